// Copyright (c) 2024, Jay Shah, Ganesh Bikshandi, Ying Zhang, Vijay Thakkar, Pradeep Ramani, Tri Dao.
// Splitting the different template instantiations to different files to speed up compilation.
// This file is auto-generated. See "generate_kernels.py"

#include "flash_fwd_hdim64_fp16_split_softcap_sm90.cu"
#include "flash_fwd_hdim96_fp16_split_softcap_sm90.cu"
#include "flash_fwd_hdim128_fp16_split_softcap_sm90.cu"
#include "flash_fwd_hdim192_fp16_split_softcap_sm90.cu"
#include "flash_fwd_hdim256_fp16_split_softcap_sm90.cu"

// ===== COMPILED SASS (sm_90a) =====

	.target	sm_90a

	.elftype	@"ET_EXEC"


//--------------------- .note.nv.tkinfo           --------------------------
	.section	.note.nv.tkinfo,"",@"SHT_NOTE"
	.sectionflags	@"SHF_NOTE_NV_TKINFO"
	.tkinfo
        /*0018*/ 	.word	0x00000002
        /*0030*/ 	.string	""
        /*0030*/ 	.string	"ptxas"
        /*0030*/ 	.string	"Cuda compilation tools, release 13.0, V13.0.88"
        /*0030*/ 	.string	"Build cuda_13.0.r13.0/compiler.36424714_0"
        /*0030*/ 	.string	"-arch sm_90a -m 64 "



//--------------------- .note.nv.cuinfo           --------------------------
	.section	.note.nv.cuinfo,"",@"SHT_NOTE"
	.sectionflags	@"SHF_NOTE_NV_CUINFO"
        /*0018*/ 	.short	0x0002
        /*001a*/ 	.short	0x005a
        /*001c*/ 	.short	0x0082
	.zero		2


//--------------------- .nv.info                  --------------------------
	.section	.nv.info,"",@"SHT_CUDA_INFO"
	.align	4


	//----- nvinfo : EIATTR_REGCOUNT
	.align		4
        /*0000*/ 	.byte	0x04, 0x2f
        /*0002*/ 	.short	(.L_57 - .L_56)
	.align		4
.L_56:
        /*0004*/ 	.word	index@(_ZN7cutlass13device_kernelIN5flash11enable_sm90INS1_16FlashAttnFwdSm90INS1_25CollectiveMainloopFwdSm90ILi2EN4cute5tupleIJNS5_1CILi1EEES8_S8_EEENS6_IJNS7_ILi192EEENS7_ILi128EEENS7_ILi64EEEEEELi64ENS_6half_tEfNS_4arch4Sm90ELb1ELb0ELb1ELb1ELb0ELb1ELb0ELb1ELb1ELb1ELb1ELb0EEENS1_21CollectiveEpilogueFwdINS6_IJSA_SC_SB_EEES9_SE_SG_Li384ELb1ELb1ELb1ELb0EEENS1_36VarlenDynamicPersistentTileSchedulerILi192ELi128ELi384ELi128ELb1ELb1ELb1ELb1ELb1ELb1EEEEEEEEEvNT_6ParamsE)
        /*0008*/ 	.word	0x00000080


	//----- nvinfo : EIATTR_FRAME_SIZE
	.align		4
.L_57:
        /*000c*/ 	.byte	0x04, 0x11
        /*000e*/ 	.short	(.L_59 - .L_58)
	.align		4
.L_58:
        /*0010*/ 	.word	index@(_ZN7cutlass13device_kernelIN5flash11enable_sm90INS1_16FlashAttnFwdSm90INS1_25CollectiveMainloopFwdSm90ILi2EN4cute5tupleIJNS5_1CILi1EEES8_S8_EEENS6_IJNS7_ILi192EEENS7_ILi128EEENS7_ILi64EEEEEELi64ENS_6half_tEfNS_4arch4Sm90ELb1ELb0ELb1ELb1ELb0ELb1ELb0ELb1ELb1ELb1ELb1ELb0EEENS1_21CollectiveEpilogueFwdINS6_IJSA_SC_SB_EEES9_SE_SG_Li384ELb1ELb1ELb1ELb0EEENS1_36VarlenDynamicPersistentTileSchedulerILi192ELi128ELi384ELi128ELb1ELb1ELb1ELb1ELb1ELb1EEEEEEEEEvNT_6ParamsE)
        /*0014*/ 	.word	0x00000070


	//----- nvinfo : EIATTR_REGCOUNT
	.align		4
.L_59:
        /*0018*/ 	.byte	0x04, 0x2f
        /*001a*/ 	.short	(.L_61 - .L_60)
	.align		4
.L_60:
        /*001c*/ 	.word	index@(_ZN7cutlass13device_kernelIN5flash11enable_sm90INS1_16FlashAttnFwdSm90INS1_25CollectiveMainloopFwdSm90ILi2EN4cute5tupleIJNS5_1CILi1EEES8_S8_EEENS6_IJNS7_ILi192EEENS7_ILi128EEENS7_ILi64EEEEEELi64ENS_6half_tEfNS_4arch4Sm90ELb1ELb0ELb1ELb1ELb0ELb0ELb0ELb1ELb1ELb1ELb1ELb0EEENS1_21CollectiveEpilogueFwdINS6_IJSA_SC_SB_EEES9_SE_SG_Li384ELb1ELb1ELb1ELb0EEENS1_36VarlenDynamicPersistentTileSchedulerILi192ELi128ELi384ELi128ELb1ELb1ELb1ELb1ELb1ELb1EEEEEEEEEvNT_6ParamsE)
        /*0020*/ 	.word	0x00000080


	//----- nvinfo : EIATTR_FRAME_SIZE
	.align		4
.L_61:
        /*0024*/ 	.byte	0x04, 0x11
        /*0026*/ 	.short	(.L_63 - .L_62)
	.align		4
.L_62:
        /*0028*/ 	.word	index@(_ZN7cutlass13device_kernelIN5flash11enable_sm90INS1_16FlashAttnFwdSm90INS1_25CollectiveMainloopFwdSm90ILi2EN4cute5tupleIJNS5_1CILi1EEES8_S8_EEENS6_IJNS7_ILi192EEENS7_ILi128EEENS7_ILi64EEEEEELi64ENS_6half_tEfNS_4arch4Sm90ELb1ELb0ELb1ELb1ELb0ELb0ELb0ELb1ELb1ELb1ELb1ELb0EEENS1_21CollectiveEpilogueFwdINS6_IJSA_SC_SB_EEES9_SE_SG_Li384ELb1ELb1ELb1ELb0EEENS1_36VarlenDynamicPersistentTileSchedulerILi192ELi128ELi384ELi128ELb1ELb1ELb1ELb1ELb1ELb1EEEEEEEEEvNT_6ParamsE)
        /*002c*/ 	.word	0x00000050


	//----- nvinfo : EIATTR_REGCOUNT
	.align		4
.L_63:
        /*0030*/ 	.byte	0x04, 0x2f
        /*0032*/ 	.short	(.L_65 - .L_64)
	.align		4
.L_64:
        /*0034*/ 	.word	index@(_ZN7cutlass13device_kernelIN5flash11enable_sm90INS1_16FlashAttnFwdSm90INS1_25CollectiveMainloopFwdSm90ILi2EN4cute5tupleIJNS5_1CILi1EEES8_S8_EEENS6_IJNS7_ILi192EEENS7_ILi128EEENS7_ILi64EEEEEELi64ENS_6half_tEfNS_4arch4Sm90ELb1ELb0ELb1ELb0ELb0ELb0ELb0ELb1ELb1ELb1ELb1ELb0EEENS1_21CollectiveEpilogueFwdINS6_IJSA_SC_SB_EEES9_SE_SG_Li384ELb0ELb1ELb1ELb0EEENS1_19SingleTileSchedulerILb0ELb1ELb1ELi192EEEEEEEEEvNT_6ParamsE)
        /*0038*/ 	.word	0x00000080


	//----- nvinfo : EIATTR_FRAME_SIZE
	.align		4
.L_65:
        /*003c*/ 	.byte	0x04, 0x11
        /*003e*/ 	.short	(.L_67 - .L_66)
	.align		4
.L_66:
        /*0040*/ 	.word	index@(_ZN7cutlass13device_kernelIN5flash11enable_sm90INS1_16FlashAttnFwdSm90INS1_25CollectiveMainloopFwdSm90ILi2EN4cute5tupleIJNS5_1CILi1EEES8_S8_EEENS6_IJNS7_ILi192EEENS7_ILi128EEENS7_ILi64EEEEEELi64ENS_6half_tEfNS_4arch4Sm90ELb1ELb0ELb1ELb0ELb0ELb0ELb0ELb1ELb1ELb1ELb1ELb0EEENS1_21CollectiveEpilogueFwdINS6_IJSA_SC_SB_EEES9_SE_SG_Li384ELb0ELb1ELb1ELb0EEENS1_19SingleTileSchedulerILb0ELb1ELb1ELi192EEEEEEEEEvNT_6ParamsE)
        /*0044*/ 	.word	0x00000000


	//----- nvinfo : EIATTR_REGCOUNT
	.align		4
.L_67:
        /*0048*/ 	.byte	0x04, 0x2f
        /*004a*/ 	.short	(.L_69 - .L_68)
	.align		4
.L_68:
        /*004c*/ 	.word	index@(_ZN7cutlass13device_kernelIN5flash11enable_sm90INS1_16FlashAttnFwdSm90INS1_25CollectiveMainloopFwdSm90ILi2EN4cute5tupleIJNS5_1CILi1EEES8_S8_EEENS6_IJNS7_ILi192EEENS7_ILi128EEENS7_ILi64EEEEEELi64ENS_6half_tEfNS_4arch4Sm90ELb0ELb1ELb1ELb1ELb0ELb1ELb0ELb1ELb1ELb1ELb1ELb0EEENS1_21CollectiveEpilogueFwdINS6_IJSA_SC_SB_EEES9_SE_SG_Li384ELb1ELb1ELb1ELb0EEENS1_36VarlenDynamicPersistentTileSchedulerILi192ELi128ELi384ELi128ELb1ELb1ELb1ELb1ELb0ELb1EEEEEEEEEvNT_6ParamsE)
        /*0050*/ 	.word	0x00000080


	//----- nvinfo : EIATTR_FRAME_SIZE
	.align		4
.L_69:
        /*0054*/ 	.byte	0x04, 0x11
        /*0056*/ 	.short	(.L_71 - .L_70)
	.align		4
.L_70:
        /*0058*/ 	.word	index@(_ZN7cutlass13device_kernelIN5flash11enable_sm90INS1_16FlashAttnFwdSm90INS1_25CollectiveMainloopFwdSm90ILi2EN4cute5tupleIJNS5_1CILi1EEES8_S8_EEENS6_IJNS7_ILi192EEENS7_ILi128EEENS7_ILi64EEEEEELi64ENS_6half_tEfNS_4arch4Sm90ELb0ELb1ELb1ELb1ELb0ELb1ELb0ELb1ELb1ELb1ELb1ELb0EEENS1_21CollectiveEpilogueFwdINS6_IJSA_SC_SB_EEES9_SE_SG_Li384ELb1ELb1ELb1ELb0EEENS1_36VarlenDynamicPersistentTileSchedulerILi192ELi128ELi384ELi128ELb1ELb1ELb1ELb1ELb0ELb1EEEEEEEEEvNT_6ParamsE)
        /*005c*/ 	.word	0x00000088


	//----- nvinfo : EIATTR_REGCOUNT
	.align		4
.L_71:
        /*0060*/ 	.byte	0x04, 0x2f
        /*0062*/ 	.short	(.L_73 - .L_72)
	.align		4
.L_72:
        /*0064*/ 	.word	index@(_ZN7cutlass13device_kernelIN5flash11enable_sm90INS1_16FlashAttnFwdSm90INS1_25CollectiveMainloopFwdSm90ILi2EN4cute5tupleIJNS5_1CILi1EEES8_S8_EEENS6_IJNS7_ILi192EEENS7_ILi128EEENS7_ILi64EEEEEELi64ENS_6half_tEfNS_4arch4Sm90ELb0ELb1ELb1ELb1ELb0ELb0ELb0ELb1ELb1ELb1ELb1ELb0EEENS1_21CollectiveEpilogueFwdINS6_IJSA_SC_SB_EEES9_SE_SG_Li384ELb1ELb1ELb1ELb0EEENS1_36VarlenDynamicPersistentTileSchedulerILi192ELi128ELi384ELi128ELb1ELb1ELb1ELb1ELb0ELb1EEEEEEEEEvNT_6ParamsE)
        /*0068*/ 	.word	0x00000080


	//----- nvinfo : EIATTR_FRAME_SIZE
	.align		4
.L_73:
        /*006c*/ 	.byte	0x04, 0x11
        /*006e*/ 	.short	(.L_75 - .L_74)
	.align		4
.L_74:
        /*0070*/ 	.word	index@(_ZN7cutlass13device_kernelIN5flash11enable_sm90INS1_16FlashAttnFwdSm90INS1_25CollectiveMainloopFwdSm90ILi2EN4cute5tupleIJNS5_1CILi1EEES8_S8_EEENS6_IJNS7_ILi192EEENS7_ILi128EEENS7_ILi64EEEEEELi64ENS_6half_tEfNS_4arch4Sm90ELb0ELb1ELb1ELb1ELb0ELb0ELb0ELb1ELb1ELb1ELb1ELb0EEENS1_21CollectiveEpilogueFwdINS6_IJSA_SC_SB_EEES9_SE_SG_Li384ELb1ELb1ELb1ELb0EEENS1_36VarlenDynamicPersistentTileSchedulerILi192ELi128ELi384ELi128ELb1ELb1ELb1ELb1ELb0ELb1EEEEEEEEEvNT_6ParamsE)
        /*0074*/ 	.word	0x00000048


	//----- nvinfo : EIATTR_REGCOUNT
	.align		4
.L_75:
        /*0078*/ 	.byte	0x04, 0x2f
        /*007a*/ 	.short	(.L_77 - .L_76)
	.align		4
.L_76:
        /*007c*/ 	.word	index@(_ZN7cutlass13device_kernelIN5flash11enable_sm90INS1_16FlashAttnFwdSm90INS1_25CollectiveMainloopFwdSm90ILi2EN4cute5tupleIJNS5_1CILi1EEES8_S8_EEENS6_IJNS7_ILi192EEENS7_ILi128EEENS7_ILi64EEEEEELi64ENS_6half_tEfNS_4arch4Sm90ELb0ELb1ELb1ELb0ELb0ELb0ELb0ELb1ELb1ELb1ELb1ELb0EEENS1_21CollectiveEpilogueFwdINS6_IJSA_SC_SB_EEES9_SE_SG_Li384ELb0ELb1ELb1ELb0EEENS1_19SingleTileSchedulerILb0ELb1ELb1ELi192EEEEEEEEEvNT_6ParamsE)
        /*0080*/ 	.word	0x00000080


	//----- nvinfo : EIATTR_FRAME_SIZE
	.align		4
.L_77:
        /*0084*/ 	.byte	0x04, 0x11
        /*0086*/ 	.short	(.L_79 - .L_78)
	.align		4
.L_78:
        /*0088*/ 	.word	index@(_ZN7cutlass13device_kernelIN5flash11enable_sm90INS1_16FlashAttnFwdSm90INS1_25CollectiveMainloopFwdSm90ILi2EN4cute5tupleIJNS5_1CILi1EEES8_S8_EEENS6_IJNS7_ILi192EEENS7_ILi128EEENS7_ILi64EEEEEELi64ENS_6half_tEfNS_4arch4Sm90ELb0ELb1ELb1ELb0ELb0ELb0ELb0ELb1ELb1ELb1ELb1ELb0EEENS1_21CollectiveEpilogueFwdINS6_IJSA_SC_SB_EEES9_SE_SG_Li384ELb0ELb1ELb1ELb0EEENS1_19SingleTileSchedulerILb0ELb1ELb1ELi192EEEEEEEEEvNT_6ParamsE)
        /*008c*/ 	.word	0x00000000


	//----- nvinfo : EIATTR_REGCOUNT
	.align		4
.L_79:
        /*0090*/ 	.byte	0x04, 0x2f
        /*0092*/ 	.short	(.L_81 - .L_80)
	.align		4
.L_80:
        /*0094*/ 	.word	index@(_ZN7cutlass13device_kernelIN5flash11enable_sm90INS1_16FlashAttnFwdSm90INS1_25CollectiveMainloopFwdSm90ILi2EN4cute5tupleIJNS5_1CILi1EEES8_S8_EEENS6_IJNS7_ILi192EEESA_NS7_ILi64EEEEEELi64ENS_6half_tEfNS_4arch4Sm90ELb0ELb0ELb1ELb1ELb0ELb1ELb0ELb0ELb1ELb1ELb1ELb0EEENS1_21CollectiveEpilogueFwdINS6_IJSA_SB_SA_EEES9_SD_SF_Li384ELb1ELb1ELb1ELb0EEENS1_36VarlenDynamicPersistentTileSchedulerILi192ELi192ELi384ELi128ELb1ELb1ELb1ELb0ELb1ELb1EEEEEEEEEvNT_6ParamsE)
        /*0098*/ 	.word	0x00000080


	//----- nvinfo : EIATTR_FRAME_SIZE
	.align		4
.L_81:
        /*009c*/ 	.byte	0x04, 0x11
        /*009e*/ 	.short	(.L_83 - .L_82)
	.align		4
.L_82:
        /*00a0*/ 	.word	index@(_ZN7cutlass13device_kernelIN5flash11enable_sm90INS1_16FlashAttnFwdSm90INS1_25CollectiveMainloopFwdSm90ILi2EN4cute5tupleIJNS5_1CILi1EEES8_S8_EEENS6_IJNS7_ILi192EEESA_NS7_ILi64EEEEEELi64ENS_6half_tEfNS_4arch4Sm90ELb0ELb0ELb1ELb1ELb0ELb1ELb0ELb0ELb1ELb1ELb1ELb0EEENS1_21CollectiveEpilogueFwdINS6_IJSA_SB_SA_EEES9_SD_SF_Li384ELb1ELb1ELb1ELb0EEENS1_36VarlenDynamicPersistentTileSchedulerILi192ELi192ELi384ELi128ELb1ELb1ELb1ELb0ELb1ELb1EEEEEEEEEvNT_6ParamsE)
        /*00a4*/ 	.word	0x000000b0


	//----- nvinfo : EIATTR_REGCOUNT
	.align		4
.L_83:
        /*00a8*/ 	.byte	0x04, 0x2f
        /*00aa*/ 	.short	(.L_85 - .L_84)
	.align		4
.L_84:
        /*00ac*/ 	.word	index@(_ZN7cutlass13device_kernelIN5flash11enable_sm90INS1_16FlashAttnFwdSm90INS1_25CollectiveMainloopFwdSm90ILi2EN4cute5tupleIJNS5_1CILi1EEES8_S8_EEENS6_IJNS7_ILi192EEESA_NS7_ILi64EEEEEELi64ENS_6half_tEfNS_4arch4Sm90ELb0ELb0ELb1ELb1ELb0ELb0ELb0ELb0ELb1ELb1ELb1ELb0EEENS1_21CollectiveEpilogueFwdINS6_IJSA_SB_SA_EEES9_SD_SF_Li384ELb1ELb1ELb1ELb0EEENS1_36VarlenDynamicPersistentTileSchedulerILi192ELi192ELi384ELi128ELb1ELb1ELb1ELb0ELb1ELb1EEEEEEEEEvNT_6ParamsE)
        /*00b0*/ 	.word	0x00000080


	//----- nvinfo : EIATTR_FRAME_SIZE
	.align		4
.L_85:
        /*00b4*/ 	.byte	0x04, 0x11
        /*00b6*/ 	.short	(.L_87 - .L_86)
	.align		4
.L_86:
        /*00b8*/ 	.word	index@(_ZN7cutlass13device_kernelIN5flash11enable_sm90INS1_16FlashAttnFwdSm90INS1_25CollectiveMainloopFwdSm90ILi2EN4cute5tupleIJNS5_1CILi1EEES8_S8_EEENS6_IJNS7_ILi192EEESA_NS7_ILi64EEEEEELi64ENS_6half_tEfNS_4arch4Sm90ELb0ELb0ELb1ELb1ELb0ELb0ELb0ELb0ELb1ELb1ELb1ELb0EEENS1_21CollectiveEpilogueFwdINS6_IJSA_SB_SA_EEES9_SD_SF_Li384ELb1ELb1ELb1ELb0EEENS1_36VarlenDynamicPersistentTileSchedulerILi192ELi192ELi384ELi128ELb1ELb1ELb1ELb0ELb1ELb1EEEEEEEEEvNT_6ParamsE)
        /*00bc*/ 	.word	0x00000098


	//----- nvinfo : EIATTR_REGCOUNT
	.align		4
.L_87:
        /*00c0*/ 	.byte	0x04, 0x2f
        /*00c2*/ 	.short	(.L_89 - .L_88)
	.align		4
.L_88:
        /*00c4*/ 	.word	index@(_ZN7cutlass13device_kernelIN5flash11enable_sm90INS1_16FlashAttnFwdSm90INS1_25CollectiveMainloopFwdSm90ILi2EN4cute5tupleIJNS5_1CILi1EEES8_S8_EEENS6_IJNS7_ILi192EEESA_NS7_ILi64EEEEEELi64ENS_6half_tEfNS_4arch4Sm90ELb0ELb0ELb1ELb0ELb0ELb0ELb0ELb0ELb1ELb1ELb1ELb0EEENS1_21CollectiveEpilogueFwdINS6_IJSA_SB_SA_EEES9_SD_SF_Li384ELb0ELb1ELb1ELb0EEENS1_19SingleTileSchedulerILb0ELb1ELb1ELi192EEEEEEEEEvNT_6ParamsE)
        /*00c8*/ 	.word	0x00000080


	//----- nvinfo : EIATTR_FRAME_SIZE
	.align		4
.L_89:
        /*00cc*/ 	.byte	0x04, 0x11
        /*00ce*/ 	.short	(.L_91 - .L_90)
	.align		4
.L_90:
        /*00d0*/ 	.word	index@(_ZN7cutlass13device_kernelIN5flash11enable_sm90INS1_16FlashAttnFwdSm90INS1_25CollectiveMainloopFwdSm90ILi2EN4cute5tupleIJNS5_1CILi1EEES8_S8_EEENS6_IJNS7_ILi192EEESA_NS7_ILi64EEEEEELi64ENS_6half_tEfNS_4arch4Sm90ELb0ELb0ELb1ELb0ELb0ELb0ELb0ELb0ELb1ELb1ELb1ELb0EEENS1_21CollectiveEpilogueFwdINS6_IJSA_SB_SA_EEES9_SD_SF_Li384ELb0ELb1ELb1ELb0EEENS1_19SingleTileSchedulerILb0ELb1ELb1ELi192EEEEEEEEEvNT_6ParamsE)
        /*00d4*/ 	.word	0x00000020


	//----- nvinfo : EIATTR_REGCOUNT
	.align		4
.L_91:
        /*00d8*/ 	.byte	0x04, 0x2f
        /*00da*/ 	.short	(.L_93 - .L_92)
	.align		4
.L_92:
        /*00dc*/ 	.word	index@(_ZN7cutlass13device_kernelIN5flash11enable_sm90INS1_16FlashAttnFwdSm90INS1_25CollectiveMainloopFwdSm90ILi2EN4cute5tupleIJNS5_1CILi1EEES8_S8_EEENS6_IJNS7_ILi192EEENS7_ILi144EEENS7_ILi96EEEEEELi96ENS_6half_tEfNS_4arch4Sm90ELb1ELb0ELb1ELb1ELb0ELb1ELb0ELb0ELb1ELb1ELb1ELb0EEENS1_21CollectiveEpilogueFwdINS6_IJSA_SC_SB_EEES9_SE_SG_Li384ELb1ELb1ELb1ELb0EEENS1_36VarlenDynamicPersistentTileSchedulerILi192ELi144ELi384ELi128ELb1ELb1ELb1ELb1ELb1ELb1EEEEEEEEEvNT_6ParamsE)
        /*00e0*/ 	.word	0x00000080


	//----- nvinfo : EIATTR_FRAME_SIZE
	.align		4
.L_93:
        /*00e4*/ 	.byte	0x04, 0x11
        /*00e6*/ 	.short	(.L_95 - .L_94)
	.align		4
.L_94:
        /*00e8*/ 	.word	index@(_ZN7cutlass13device_kernelIN5flash11enable_sm90INS1_16FlashAttnFwdSm90INS1_25CollectiveMainloopFwdSm90ILi2EN4cute5tupleIJNS5_1CILi1EEES8_S8_EEENS6_IJNS7_ILi192EEENS7_ILi144EEENS7_ILi96EEEEEELi96ENS_6half_tEfNS_4arch4Sm90ELb1ELb0ELb1ELb1ELb0ELb1ELb0ELb0ELb1ELb1ELb1ELb0EEENS1_21CollectiveEpilogueFwdINS6_IJSA_SC_SB_EEES9_SE_SG_Li384ELb1ELb1ELb1ELb0EEENS1_36VarlenDynamicPersistentTileSchedulerILi192ELi144ELi384ELi128ELb1ELb1ELb1ELb1ELb1ELb1EEEEEEEEEvNT_6ParamsE)
        /*00ec*/ 	.word	0x000000f8


	//----- nvinfo : EIATTR_REGCOUNT
	.align		4
.L_95:
        /*00f0*/ 	.byte	0x04, 0x2f
        /*00f2*/ 	.short	(.L_97 - .L_96)
	.align		4
.L_96:
        /*00f4*/ 	.word	index@(_ZN7cutlass13device_kernelIN5flash11enable_sm90INS1_16FlashAttnFwdSm90INS1_25CollectiveMainloopFwdSm90ILi2EN4cute5tupleIJNS5_1CILi1EEES8_S8_EEENS6_IJNS7_ILi192EEENS7_ILi144EEENS7_ILi96EEEEEELi96ENS_6half_tEfNS_4arch4Sm90ELb1ELb0ELb1ELb1ELb0ELb0ELb0ELb0ELb1ELb1ELb1ELb0EEENS1_21CollectiveEpilogueFwdINS6_IJSA_SC_SB_EEES9_SE_SG_Li384ELb1ELb1ELb1ELb0EEENS1_36VarlenDynamicPersistentTileSchedulerILi192ELi144ELi384ELi128ELb1ELb1ELb1ELb1ELb1ELb1EEEEEEEEEvNT_6ParamsE)
        /*00f8*/ 	.word	0x00000080


	//----- nvinfo : EIATTR_FRAME_SIZE
	.align		4
.L_97:
        /*00fc*/ 	.byte	0x04, 0x11
        /*00fe*/ 	.short	(.L_99 - .L_98)
	.align		4
.L_98:
        /*0100*/ 	.word	index@(_ZN7cutlass13device_kernelIN5flash11enable_sm90INS1_16FlashAttnFwdSm90INS1_25CollectiveMainloopFwdSm90ILi2EN4cute5tupleIJNS5_1CILi1EEES8_S8_EEENS6_IJNS7_ILi192EEENS7_ILi144EEENS7_ILi96EEEEEELi96ENS_6half_tEfNS_4arch4Sm90ELb1ELb0ELb1ELb1ELb0ELb0ELb0ELb0ELb1ELb1ELb1ELb0EEENS1_21CollectiveEpilogueFwdINS6_IJSA_SC_SB_EEES9_SE_SG_Li384ELb1ELb1ELb1ELb0EEENS1_36VarlenDynamicPersistentTileSchedulerILi192ELi144ELi384ELi128ELb1ELb1ELb1ELb1ELb1ELb1EEEEEEEEEvNT_6ParamsE)
        /*0104*/ 	.word	0x00000050


	//----- nvinfo : EIATTR_REGCOUNT
	.align		4
.L_99:
        /*0108*/ 	.byte	0x04, 0x2f
        /*010a*/ 	.short	(.L_101 - .L_100)
	.align		4
.L_100:
        /*010c*/ 	.word	index@(_ZN7cutlass13device_kernelIN5flash11enable_sm90INS1_16FlashAttnFwdSm90INS1_25CollectiveMainloopFwdSm90ILi2EN4cute5tupleIJNS5_1CILi1EEES8_S8_EEENS6_IJNS7_ILi192EEENS7_ILi144EEENS7_ILi96EEEEEELi96ENS_6half_tEfNS_4arch4Sm90ELb1ELb0ELb1ELb0ELb0ELb0ELb0ELb0ELb1ELb1ELb1ELb0EEENS1_21CollectiveEpilogueFwdINS6_IJSA_SC_SB_EEES9_SE_SG_Li384ELb0ELb1ELb1ELb0EEENS1_19SingleTileSchedulerILb0ELb1ELb1ELi192EEEEEEEEEvNT_6ParamsE)
        /*0110*/ 	.word	0x00000080


	//----- nvinfo : EIATTR_FRAME_SIZE
	.align		4
.L_101:
        /*0114*/ 	.byte	0x04, 0x11
        /*0116*/ 	.short	(.L_103 - .L_102)
	.align		4
.L_102:
        /*0118*/ 	.word	index@(_ZN7cutlass13device_kernelIN5flash11enable_sm90INS1_16FlashAttnFwdSm90INS1_25CollectiveMainloopFwdSm90ILi2EN4cute5tupleIJNS5_1CILi1EEES8_S8_EEENS6_IJNS7_ILi192EEENS7_ILi144EEENS7_ILi96EEEEEELi96ENS_6half_tEfNS_4arch4Sm90ELb1ELb0ELb1ELb0ELb0ELb0ELb0ELb0ELb1ELb1ELb1ELb0EEENS1_21CollectiveEpilogueFwdINS6_IJSA_SC_SB_EEES9_SE_SG_Li384ELb0ELb1ELb1ELb0EEENS1_19SingleTileSchedulerILb0ELb1ELb1ELi192EEEEEEEEEvNT_6ParamsE)
        /*011c*/ 	.word	0x00000008


	//----- nvinfo : EIATTR_REGCOUNT
	.align		4
.L_103:
        /*0120*/ 	.byte	0x04, 0x2f
        /*0122*/ 	.short	(.L_105 - .L_104)
	.align		4
.L_104:
        /*0124*/ 	.word	index@(_ZN7cutlass13device_kernelIN5flash11enable_sm90INS1_16FlashAttnFwdSm90INS1_25CollectiveMainloopFwdSm90ILi2EN4cute5tupleIJNS5_1CILi1EEES8_S8_EEENS6_IJNS7_ILi192EEENS7_ILi128EEENS7_ILi96EEEEEELi96ENS_6half_tEfNS_4arch4Sm90ELb0ELb1ELb1ELb1ELb0ELb1ELb0ELb0ELb1ELb1ELb1ELb0EEENS1_21CollectiveEpilogueFwdINS6_IJSA_SC_SB_EEES9_SE_SG_Li384ELb1ELb1ELb1ELb0EEENS1_36VarlenDynamicPersistentTileSchedulerILi192ELi128ELi384ELi128ELb1ELb1ELb1ELb1ELb0ELb1EEEEEEEEEvNT_6ParamsE)
        /*0128*/ 	.word	0x00000080


	//----- nvinfo : EIATTR_FRAME_SIZE
	.align		4
.L_105:
        /*012c*/ 	.byte	0x04, 0x11
        /*012e*/ 	.short	(.L_107 - .L_106)
	.align		4
.L_106:
        /*0130*/ 	.word	index@(_ZN7cutlass13device_kernelIN5flash11enable_sm90INS1_16FlashAttnFwdSm90INS1_25CollectiveMainloopFwdSm90ILi2EN4cute5tupleIJNS5_1CILi1EEES8_S8_EEENS6_IJNS7_ILi192EEENS7_ILi128EEENS7_ILi96EEEEEELi96ENS_6half_tEfNS_4arch4Sm90ELb0ELb1ELb1ELb1ELb0ELb1ELb0ELb0ELb1ELb1ELb1ELb0EEENS1_21CollectiveEpilogueFwdINS6_IJSA_SC_SB_EEES9_SE_SG_Li384ELb1ELb1ELb1ELb0EEENS1_36VarlenDynamicPersistentTileSchedulerILi192ELi128ELi384ELi128ELb1ELb1ELb1ELb1ELb0ELb1EEEEEEEEEvNT_6ParamsE)
        /*0134*/ 	.word	0x00000070


	//----- nvinfo : EIATTR_REGCOUNT
	.align		4
.L_107:
        /*0138*/ 	.byte	0x04, 0x2f
        /*013a*/ 	.short	(.L_109 - .L_108)
	.align		4
.L_108:
        /*013c*/ 	.word	index@(_ZN7cutlass13device_kernelIN5flash11enable_sm90INS1_16FlashAttnFwdSm90INS1_25CollectiveMainloopFwdSm90ILi2EN4cute5tupleIJNS5_1CILi1EEES8_S8_EEENS6_IJNS7_ILi192EEENS7_ILi128EEENS7_ILi96EEEEEELi96ENS_6half_tEfNS_4arch4Sm90ELb0ELb1ELb1ELb1ELb0ELb0ELb0ELb0ELb1ELb1ELb1ELb0EEENS1_21CollectiveEpilogueFwdINS6_IJSA_SC_SB_EEES9_SE_SG_Li384ELb1ELb1ELb1ELb0EEENS1_36VarlenDynamicPersistentTileSchedulerILi192ELi128ELi384ELi128ELb1ELb1ELb1ELb1ELb0ELb1EEEEEEEEEvNT_6ParamsE)
        /*0140*/ 	.word	0x00000080


	//----- nvinfo : EIATTR_FRAME_SIZE
	.align		4
.L_109:
        /*0144*/ 	.byte	0x04, 0x11
        /*0146*/ 	.short	(.L_111 - .L_110)
	.align		4
.L_110:
        /*0148*/ 	.word	index@(_ZN7cutlass13device_kernelIN5flash11enable_sm90INS1_16FlashAttnFwdSm90INS1_25CollectiveMainloopFwdSm90ILi2EN4cute5tupleIJNS5_1CILi1EEES8_S8_EEENS6_IJNS7_ILi192EEENS7_ILi128EEENS7_ILi96EEEEEELi96ENS_6half_tEfNS_4arch4Sm90ELb0ELb1ELb1ELb1ELb0ELb0ELb0ELb0ELb1ELb1ELb1ELb0EEENS1_21CollectiveEpilogueFwdINS6_IJSA_SC_SB_EEES9_SE_SG_Li384ELb1ELb1ELb1ELb0EEENS1_36VarlenDynamicPersistentTileSchedulerILi192ELi128ELi384ELi128ELb1ELb1ELb1ELb1ELb0ELb1EEEEEEEEEvNT_6ParamsE)
        /*014c*/ 	.word	0x00000048


	//----- nvinfo : EIATTR_REGCOUNT
	.align		4
.L_111:
        /*0150*/ 	.byte	0x04, 0x2f
        /*0152*/ 	.short	(.L_113 - .L_112)
	.align		4
.L_112:
        /*0154*/ 	.word	index@(_ZN7cutlass13device_kernelIN5flash11enable_sm90INS1_16FlashAttnFwdSm90INS1_25CollectiveMainloopFwdSm90ILi2EN4cute5tupleIJNS5_1CILi1EEES8_S8_EEENS6_IJNS7_ILi192EEENS7_ILi128EEENS7_ILi96EEEEEELi96ENS_6half_tEfNS_4arch4Sm90ELb0ELb1ELb1ELb0ELb0ELb0ELb0ELb0ELb1ELb1ELb1ELb0EEENS1_21CollectiveEpilogueFwdINS6_IJSA_SC_SB_EEES9_SE_SG_Li384ELb0ELb1ELb1ELb0EEENS1_19SingleTileSchedulerILb0ELb1ELb1ELi192EEEEEEEEEvNT_6ParamsE)
        /*0158*/ 	.word	0x00000080


	//----- nvinfo : EIATTR_FRAME_SIZE
	.align		4
.L_113:
        /*015c*/ 	.byte	0x04, 0x11
        /*015e*/ 	.short	(.L_115 - .L_114)
	.align		4
.L_114:
        /*0160*/ 	.word	index@(_ZN7cutlass13device_kernelIN5flash11enable_sm90INS1_16FlashAttnFwdSm90INS1_25CollectiveMainloopFwdSm90ILi2EN4cute5tupleIJNS5_1CILi1EEES8_S8_EEENS6_IJNS7_ILi192EEENS7_ILi128EEENS7_ILi96EEEEEELi96ENS_6half_tEfNS_4arch4Sm90ELb0ELb1ELb1ELb0ELb0ELb0ELb0ELb0ELb1ELb1ELb1ELb0EEENS1_21CollectiveEpilogueFwdINS6_IJSA_SC_SB_EEES9_SE_SG_Li384ELb0ELb1ELb1ELb0EEENS1_19SingleTileSchedulerILb0ELb1ELb1ELi192EEEEEEEEEvNT_6ParamsE)
        /*0164*/ 	.word	0x00000000


	//----- nvinfo : EIATTR_REGCOUNT
	.align		4
.L_115:
        /*0168*/ 	.byte	0x04, 0x2f
        /*016a*/ 	.short	(.L_117 - .L_116)
	.align		4
.L_116:
        /*016c*/ 	.word	index@(_ZN7cutlass13device_kernelIN5flash11enable_sm90INS1_16FlashAttnFwdSm90INS1_25CollectiveMainloopFwdSm90ILi2EN4cute5tupleIJNS5_1CILi1EEES8_S8_EEENS6_IJNS7_ILi192EEENS7_ILi144EEENS7_ILi96EEEEEELi96ENS_6half_tEfNS_4arch4Sm90ELb0ELb0ELb1ELb1ELb0ELb1ELb0ELb0ELb1ELb1ELb1ELb0EEENS1_21CollectiveEpilogueFwdINS6_IJSA_SC_SB_EEES9_SE_SG_Li384ELb1ELb1ELb1ELb0EEENS1_36VarlenDynamicPersistentTileSchedulerILi192ELi144ELi384ELi128ELb1ELb1ELb1ELb0ELb1ELb1EEEEEEEEEvNT_6ParamsE)
        /*0170*/ 	.word	0x00000080


	//----- nvinfo : EIATTR_FRAME_SIZE
	.align		4
.L_117:
        /*0174*/ 	.byte	0x04, 0x11
        /*0176*/ 	.short	(.L_119 - .L_118)
	.align		4
.L_118:
        /*0178*/ 	.word	index@(_ZN7cutlass13device_kernelIN5flash11enable_sm90INS1_16FlashAttnFwdSm90INS1_25CollectiveMainloopFwdSm90ILi2EN4cute5tupleIJNS5_1CILi1EEES8_S8_EEENS6_IJNS7_ILi192EEENS7_ILi144EEENS7_ILi96EEEEEELi96ENS_6half_tEfNS_4arch4Sm90ELb0ELb0ELb1ELb1ELb0ELb1ELb0ELb0ELb1ELb1ELb1ELb0EEENS1_21CollectiveEpilogueFwdINS6_IJSA_SC_SB_EEES9_SE_SG_Li384ELb1ELb1ELb1ELb0EEENS1_36VarlenDynamicPersistentTileSchedulerILi192ELi144ELi384ELi128ELb1ELb1ELb1ELb0ELb1ELb1EEEEEEEEEvNT_6ParamsE)
        /*017c*/ 	.word	0x00000120


	//----- nvinfo : EIATTR_REGCOUNT
	.align		4
.L_119:
        /*0180*/ 	.byte	0x04, 0x2f
        /*0182*/ 	.short	(.L_121 - .L_120)
	.align		4
.L_120:
        /*0184*/ 	.word	index@(_ZN7cutlass13device_kernelIN5flash11enable_sm90INS1_16FlashAttnFwdSm90INS1_25CollectiveMainloopFwdSm90ILi2EN4cute5tupleIJNS5_1CILi1EEES8_S8_EEENS6_IJNS7_ILi192EEENS7_ILi144EEENS7_ILi96EEEEEELi96ENS_6half_tEfNS_4arch4Sm90ELb0ELb0ELb1ELb1ELb0ELb0ELb0ELb0ELb1ELb1ELb1ELb0EEENS1_21CollectiveEpilogueFwdINS6_IJSA_SC_SB_EEES9_SE_SG_Li384ELb1ELb1ELb1ELb0EEENS1_36VarlenDynamicPersistentTileSchedulerILi192ELi144ELi384ELi128ELb1ELb1ELb1ELb0ELb1ELb1EEEEEEEEEvNT_6ParamsE)
        /*0188*/ 	.word	0x00000080


	//----- nvinfo : EIATTR_FRAME_SIZE
	.align		4
.L_121:
        /*018c*/ 	.byte	0x04, 0x11
        /*018e*/ 	.short	(.L_123 - .L_122)
	.align		4
.L_122:
        /*0190*/ 	.word	index@(_ZN7cutlass13device_kernelIN5flash11enable_sm90INS1_16FlashAttnFwdSm90INS1_25CollectiveMainloopFwdSm90ILi2EN4cute5tupleIJNS5_1CILi1EEES8_S8_EEENS6_IJNS7_ILi192EEENS7_ILi144EEENS7_ILi96EEEEEELi96ENS_6half_tEfNS_4arch4Sm90ELb0ELb0ELb1ELb1ELb0ELb0ELb0ELb0ELb1ELb1ELb1ELb0EEENS1_21CollectiveEpilogueFwdINS6_IJSA_SC_SB_EEES9_SE_SG_Li384ELb1ELb1ELb1ELb0EEENS1_36VarlenDynamicPersistentTileSchedulerILi192ELi144ELi384ELi128ELb1ELb1ELb1ELb0ELb1ELb1EEEEEEEEEvNT_6ParamsE)
        /*0194*/ 	.word	0x00000058


	//----- nvinfo : EIATTR_REGCOUNT
	.align		4
.L_123:
        /*0198*/ 	.byte	0x04, 0x2f
        /*019a*/ 	.short	(.L_125 - .L_124)
	.align		4
.L_124:
        /*019c*/ 	.word	index@(_ZN7cutlass13device_kernelIN5flash11enable_sm90INS1_16FlashAttnFwdSm90INS1_25CollectiveMainloopFwdSm90ILi2EN4cute5tupleIJNS5_1CILi1EEES8_S8_EEENS6_IJNS7_ILi192EEENS7_ILi144EEENS7_ILi96EEEEEELi96ENS_6half_tEfNS_4arch4Sm90ELb0ELb0ELb1ELb0ELb0ELb0ELb0ELb0ELb1ELb1ELb1ELb0EEENS1_21CollectiveEpilogueFwdINS6_IJSA_SC_SB_EEES9_SE_SG_Li384ELb0ELb1ELb1ELb0EEENS1_19SingleTileSchedulerILb0ELb1ELb1ELi192EEEEEEEEEvNT_6ParamsE)
        /*01a0*/ 	.word	0x00000080


	//----- nvinfo : EIATTR_FRAME_SIZE
	.align		4
.L_125:
        /*01a4*/ 	.byte	0x04, 0x11
        /*01a6*/ 	.short	(.L_127 - .L_126)
	.align		4
.L_126:
        /*01a8*/ 	.word	index@(_ZN7cutlass13device_kernelIN5flash11enable_sm90INS1_16FlashAttnFwdSm90INS1_25CollectiveMainloopFwdSm90ILi2EN4cute5tupleIJNS5_1CILi1EEES8_S8_EEENS6_IJNS7_ILi192EEENS7_ILi144EEENS7_ILi96EEEEEELi96ENS_6half_tEfNS_4arch4Sm90ELb0ELb0ELb1ELb0ELb0ELb0ELb0ELb0ELb1ELb1ELb1ELb0EEENS1_21CollectiveEpilogueFwdINS6_IJSA_SC_SB_EEES9_SE_SG_Li384ELb0ELb1ELb1ELb0EEENS1_19SingleTileSchedulerILb0ELb1ELb1ELi192EEEEEEEEEvNT_6ParamsE)
        /*01ac*/ 	.word	0x00000000


	//----- nvinfo : EIATTR_REGCOUNT
	.align		4
.L_127:
        /*01b0*/ 	.byte	0x04, 0x2f
        /*01b2*/ 	.short	(.L_129 - .L_128)
	.align		4
.L_128:
        /*01b4*/ 	.word	index@(_ZN7cutlass13device_kernelIN5flash11enable_sm90INS1_16FlashAttnFwdSm90INS1_25CollectiveMainloopFwdSm90ILi2EN4cute5tupleIJNS5_1CILi1EEES8_S8_EEENS6_IJNS7_ILi128EEESA_SA_EEELi128ENS_6half_tEfNS_4arch4Sm90ELb1ELb0ELb1ELb1ELb0ELb1ELb0ELb1ELb1ELb1ELb1ELb0EEENS1_21CollectiveEpilogueFwdISB_S9_SC_SE_Li256ELb1ELb1ELb1ELb0EEENS1_36VarlenDynamicPersistentTileSchedulerILi128ELi128ELi256ELi128ELb1ELb1ELb1ELb1ELb1ELb1EEEEEEEEEvNT_6ParamsE)
        /*01b8*/ 	.word	0x000000a8


	//----- nvinfo : EIATTR_FRAME_SIZE
	.align		4
.L_129:
        /*01bc*/ 	.byte	0x04, 0x11
        /*01be*/ 	.short	(.L_131 - .L_130)
	.align		4
.L_130:
        /*01c0*/ 	.word	index@(_ZN7cutlass13device_kernelIN5flash11enable_sm90INS1_16FlashAttnFwdSm90INS1_25CollectiveMainloopFwdSm90ILi2EN4cute5tupleIJNS5_1CILi1EEES8_S8_EEENS6_IJNS7_ILi128EEESA_SA_EEELi128ENS_6half_tEfNS_4arch4Sm90ELb1ELb0ELb1ELb1ELb0ELb1ELb0ELb1ELb1ELb1ELb1ELb0EEENS1_21CollectiveEpilogueFwdISB_S9_SC_SE_Li256ELb1ELb1ELb1ELb0EEENS1_36VarlenDynamicPersistentTileSchedulerILi128ELi128ELi256ELi128ELb1ELb1ELb1ELb1ELb1ELb1EEEEEEEEEvNT_6ParamsE)
        /*01c4*/ 	.word	0x00000068


	//----- nvinfo : EIATTR_REGCOUNT
	.align		4
.L_131:
        /*01c8*/ 	.byte	0x04, 0x2f
        /*01ca*/ 	.short	(.L_133 - .L_132)
	.align		4
.L_132:
        /*01cc*/ 	.word	index@(_ZN7cutlass13device_kernelIN5flash11enable_sm90INS1_16FlashAttnFwdSm90INS1_25CollectiveMainloopFwdSm90ILi2EN4cute5tupleIJNS5_1CILi1EEES8_S8_EEENS6_IJNS7_ILi128EEESA_SA_EEELi128ENS_6half_tEfNS_4arch4Sm90ELb1ELb0ELb1ELb1ELb0ELb0ELb0ELb1ELb1ELb1ELb1ELb0EEENS1_21CollectiveEpilogueFwdISB_S9_SC_SE_Li256ELb1ELb1ELb1ELb0EEENS1_36VarlenDynamicPersistentTileSchedulerILi128ELi128ELi256ELi128ELb1ELb1ELb1ELb1ELb1ELb1EEEEEEEEEvNT_6ParamsE)
        /*01d0*/ 	.word	0x000000a8


	//----- nvinfo : EIATTR_FRAME_SIZE
	.align		4
.L_133:
        /*01d4*/ 	.byte	0x04, 0x11
        /*01d6*/ 	.short	(.L_135 - .L_134)
	.align		4
.L_134:
        /*01d8*/ 	.word	index@(_ZN7cutlass13device_kernelIN5flash11enable_sm90INS1_16FlashAttnFwdSm90INS1_25CollectiveMainloopFwdSm90ILi2EN4cute5tupleIJNS5_1CILi1EEES8_S8_EEENS6_IJNS7_ILi128EEESA_SA_EEELi128ENS_6half_tEfNS_4arch4Sm90ELb1ELb0ELb1ELb1ELb0ELb0ELb0ELb1ELb1ELb1ELb1ELb0EEENS1_21CollectiveEpilogueFwdISB_S9_SC_SE_Li256ELb1ELb1ELb1ELb0EEENS1_36VarlenDynamicPersistentTileSchedulerILi128ELi128ELi256ELi128ELb1ELb1ELb1ELb1ELb1ELb1EEEEEEEEEvNT_6ParamsE)
        /*01dc*/ 	.word	0x00000060


	//----- nvinfo : EIATTR_REGCOUNT
	.align		4
.L_135:
        /*01e0*/ 	.byte	0x04, 0x2f
        /*01e2*/ 	.short	(.L_137 - .L_136)
	.align		4
.L_136:
        /*01e4*/ 	.word	index@(_ZN7cutlass13device_kernelIN5flash11enable_sm90INS1_16FlashAttnFwdSm90INS1_25CollectiveMainloopFwdSm90ILi2EN4cute5tupleIJNS5_1CILi1EEES8_S8_EEENS6_IJNS7_ILi128EEESA_SA_EEELi128ENS_6half_tEfNS_4arch4Sm90ELb1ELb0ELb1ELb0ELb0ELb0ELb0ELb1ELb1ELb1ELb1ELb0EEENS1_21CollectiveEpilogueFwdISB_S9_SC_SE_Li256ELb0ELb1ELb1ELb0EEENS1_19SingleTileSchedulerILb0ELb1ELb1ELi128EEEEEEEEEvNT_6ParamsE)
        /*01e8*/ 	.word	0x000000a8


	//----- nvinfo : EIATTR_FRAME_SIZE
	.align		4
.L_137:
        /*01ec*/ 	.byte	0x04, 0x11
        /*01ee*/ 	.short	(.L_139 - .L_138)
	.align		4
.L_138:
        /*01f0*/ 	.word	index@(_ZN7cutlass13device_kernelIN5flash11enable_sm90INS1_16FlashAttnFwdSm90INS1_25CollectiveMainloopFwdSm90ILi2EN4cute5tupleIJNS5_1CILi1EEES8_S8_EEENS6_IJNS7_ILi128EEESA_SA_EEELi128ENS_6half_tEfNS_4arch4Sm90ELb1ELb0ELb1ELb0ELb0ELb0ELb0ELb1ELb1ELb1ELb1ELb0EEENS1_21CollectiveEpilogueFwdISB_S9_SC_SE_Li256ELb0ELb1ELb1ELb0EEENS1_19SingleTileSchedulerILb0ELb1ELb1ELi128EEEEEEEEEvNT_6ParamsE)
        /*01f4*/ 	.word	0x00000018


	//----- nvinfo : EIATTR_REGCOUNT
	.align		4
.L_139:
        /*01f8*/ 	.byte	0x04, 0x2f
        /*01fa*/ 	.short	(.L_141 - .L_140)
	.align		4
.L_140:
        /*01fc*/ 	.word	index@(_ZN7cutlass13device_kernelIN5flash11enable_sm90INS1_16FlashAttnFwdSm90INS1_25CollectiveMainloopFwdSm90ILi2EN4cute5tupleIJNS5_1CILi1EEES8_S8_EEENS6_IJNS7_ILi128EEESA_SA_EEELi128ENS_6half_tEfNS_4arch4Sm90ELb0ELb1ELb1ELb1ELb0ELb1ELb0ELb1ELb1ELb1ELb1ELb0EEENS1_21CollectiveEpilogueFwdISB_S9_SC_SE_Li256ELb1ELb1ELb1ELb0EEENS1_36VarlenDynamicPersistentTileSchedulerILi128ELi128ELi256ELi128ELb1ELb1ELb1ELb1ELb0ELb1EEEEEEEEEvNT_6ParamsE)
        /*0200*/ 	.word	0x000000a8


	//----- nvinfo : EIATTR_FRAME_SIZE
	.align		4
.L_141:
        /*0204*/ 	.byte	0x04, 0x11
        /*0206*/ 	.short	(.L_143 - .L_142)
	.align		4
.L_142:
        /*0208*/ 	.word	index@(_ZN7cutlass13device_kernelIN5flash11enable_sm90INS1_16FlashAttnFwdSm90INS1_25CollectiveMainloopFwdSm90ILi2EN4cute5tupleIJNS5_1CILi1EEES8_S8_EEENS6_IJNS7_ILi128EEESA_SA_EEELi128ENS_6half_tEfNS_4arch4Sm90ELb0ELb1ELb1ELb1ELb0ELb1ELb0ELb1ELb1ELb1ELb1ELb0EEENS1_21CollectiveEpilogueFwdISB_S9_SC_SE_Li256ELb1ELb1ELb1ELb0EEENS1_36VarlenDynamicPersistentTileSchedulerILi128ELi128ELi256ELi128ELb1ELb1ELb1ELb1ELb0ELb1EEEEEEEEEvNT_6ParamsE)
        /*020c*/ 	.word	0x00000068


	//----- nvinfo : EIATTR_REGCOUNT
	.align		4
.L_143:
        /*0210*/ 	.byte	0x04, 0x2f
        /*0212*/ 	.short	(.L_145 - .L_144)
	.align		4
.L_144:
        /*0214*/ 	.word	index@(_ZN7cutlass13device_kernelIN5flash11enable_sm90INS1_16FlashAttnFwdSm90INS1_25CollectiveMainloopFwdSm90ILi2EN4cute5tupleIJNS5_1CILi1EEES8_S8_EEENS6_IJNS7_ILi128EEESA_SA_EEELi128ENS_6half_tEfNS_4arch4Sm90ELb0ELb1ELb1ELb1ELb0ELb0ELb0ELb1ELb1ELb1ELb1ELb0EEENS1_21CollectiveEpilogueFwdISB_S9_SC_SE_Li256ELb1ELb1ELb1ELb0EEENS1_36VarlenDynamicPersistentTileSchedulerILi128ELi128ELi256ELi128ELb1ELb1ELb1ELb1ELb0ELb1EEEEEEEEEvNT_6ParamsE)
        /*0218*/ 	.word	0x000000a8


	//----- nvinfo : EIATTR_FRAME_SIZE
	.align		4
.L_145:
        /*021c*/ 	.byte	0x04, 0x11
        /*021e*/ 	.short	(.L_147 - .L_146)
	.align		4
.L_146:
        /*0220*/ 	.word	index@(_ZN7cutlass13device_kernelIN5flash11enable_sm90INS1_16FlashAttnFwdSm90INS1_25CollectiveMainloopFwdSm90ILi2EN4cute5tupleIJNS5_1CILi1EEES8_S8_EEENS6_IJNS7_ILi128EEESA_SA_EEELi128ENS_6half_tEfNS_4arch4Sm90ELb0ELb1ELb1ELb1ELb0ELb0ELb0ELb1ELb1ELb1ELb1ELb0EEENS1_21CollectiveEpilogueFwdISB_S9_SC_SE_Li256ELb1ELb1ELb1ELb0EEENS1_36VarlenDynamicPersistentTileSchedulerILi128ELi128ELi256ELi128ELb1ELb1ELb1ELb1ELb0ELb1EEEEEEEEEvNT_6ParamsE)
        /*0224*/ 	.word	0x00000060


	//----- nvinfo : EIATTR_REGCOUNT
	.align		4
.L_147:
        /*0228*/ 	.byte	0x04, 0x2f
        /*022a*/ 	.short	(.L_149 - .L_148)
	.align		4
.L_148:
        /*022c*/ 	.word	index@(_ZN7cutlass13device_kernelIN5flash11enable_sm90INS1_16FlashAttnFwdSm90INS1_25CollectiveMainloopFwdSm90ILi2EN4cute5tupleIJNS5_1CILi1EEES8_S8_EEENS6_IJNS7_ILi128EEESA_SA_EEELi128ENS_6half_tEfNS_4arch4Sm90ELb0ELb1ELb1ELb0ELb0ELb0ELb0ELb1ELb1ELb1ELb1ELb0EEENS1_21CollectiveEpilogueFwdISB_S9_SC_SE_Li256ELb0ELb1ELb1ELb0EEENS1_19SingleTileSchedulerILb0ELb1ELb1ELi128EEEEEEEEEvNT_6ParamsE)
        /*0230*/ 	.word	0x000000a8


	//----- nvinfo : EIATTR_FRAME_SIZE
	.align		4
.L_149:
        /*0234*/ 	.byte	0x04, 0x11
        /*0236*/ 	.short	(.L_151 - .L_150)
	.align		4
.L_150:
        /*0238*/ 	.word	index@(_ZN7cutlass13device_kernelIN5flash11enable_sm90INS1_16FlashAttnFwdSm90INS1_25CollectiveMainloopFwdSm90ILi2EN4cute5tupleIJNS5_1CILi1EEES8_S8_EEENS6_IJNS7_ILi128EEESA_SA_EEELi128ENS_6half_tEfNS_4arch4Sm90ELb0ELb1ELb1ELb0ELb0ELb0ELb0ELb1ELb1ELb1ELb1ELb0EEENS1_21CollectiveEpilogueFwdISB_S9_SC_SE_Li256ELb0ELb1ELb1ELb0EEENS1_19SingleTileSchedulerILb0ELb1ELb1ELi128EEEEEEEEEvNT_6ParamsE)
        /*023c*/ 	.word	0x00000018


	//----- nvinfo : EIATTR_REGCOUNT
	.align		4
.L_151:
        /*0240*/ 	.byte	0x04, 0x2f
        /*0242*/ 	.short	(.L_153 - .L_152)
	.align		4
.L_152:
        /*0244*/ 	.word	index@(_ZN7cutlass13device_kernelIN5flash11enable_sm90INS1_16FlashAttnFwdSm90INS1_25CollectiveMainloopFwdSm90ILi2EN4cute5tupleIJNS5_1CILi1EEES8_S8_EEENS6_IJNS7_ILi128EEENS7_ILi176EEESA_EEELi128ENS_6half_tEfNS_4arch4Sm90ELb0ELb0ELb1ELb1ELb0ELb1ELb0ELb1ELb1ELb1ELb1ELb0EEENS1_21CollectiveEpilogueFwdINS6_IJSA_SA_SB_EEES9_SD_SF_Li256ELb1ELb1ELb1ELb0EEENS1_36VarlenDynamicPersistentTileSchedulerILi128ELi176ELi256ELi128ELb1ELb1ELb1ELb0ELb1ELb1EEEEEEEEEvNT_6ParamsE)
        /*0248*/ 	.word	0x000000a8


	//----- nvinfo : EIATTR_FRAME_SIZE
	.align		4
.L_153:
        /*024c*/ 	.byte	0x04, 0x11
        /*024e*/ 	.short	(.L_155 - .L_154)
	.align		4
.L_154:
        /*0250*/ 	.word	index@(_ZN7cutlass13device_kernelIN5flash11enable_sm90INS1_16FlashAttnFwdSm90INS1_25CollectiveMainloopFwdSm90ILi2EN4cute5tupleIJNS5_1CILi1EEES8_S8_EEENS6_IJNS7_ILi128EEENS7_ILi176EEESA_EEELi128ENS_6half_tEfNS_4arch4Sm90ELb0ELb0ELb1ELb1ELb0ELb1ELb0ELb1ELb1ELb1ELb1ELb0EEENS1_21CollectiveEpilogueFwdINS6_IJSA_SA_SB_EEES9_SD_SF_Li256ELb1ELb1ELb1ELb0EEENS1_36VarlenDynamicPersistentTileSchedulerILi128ELi176ELi256ELi128ELb1ELb1ELb1ELb0ELb1ELb1EEEEEEEEEvNT_6ParamsE)
        /*0254*/ 	.word	0x00000098


	//----- nvinfo : EIATTR_REGCOUNT
	.align		4
.L_155:
        /*0258*/ 	.byte	0x04, 0x2f
        /*025a*/ 	.short	(.L_157 - .L_156)
	.align		4
.L_156:
        /*025c*/ 	.word	index@(_ZN7cutlass13device_kernelIN5flash11enable_sm90INS1_16FlashAttnFwdSm90INS1_25CollectiveMainloopFwdSm90ILi2EN4cute5tupleIJNS5_1CILi1EEES8_S8_EEENS6_IJNS7_ILi128EEENS7_ILi176EEESA_EEELi128ENS_6half_tEfNS_4arch4Sm90ELb0ELb0ELb1ELb1ELb0ELb0ELb0ELb1ELb1ELb1ELb1ELb0EEENS1_21CollectiveEpilogueFwdINS6_IJSA_SA_SB_EEES9_SD_SF_Li256ELb1ELb1ELb1ELb0EEENS1_36VarlenDynamicPersistentTileSchedulerILi128ELi176ELi256ELi128ELb1ELb1ELb1ELb0ELb1ELb1EEEEEEEEEvNT_6ParamsE)
        /*0260*/ 	.word	0x000000a8


	//----- nvinfo : EIATTR_FRAME_SIZE
	.align		4
.L_157:
        /*0264*/ 	.byte	0x04, 0x11
        /*0266*/ 	.short	(.L_159 - .L_158)
	.align		4
.L_158:
        /*0268*/ 	.word	index@(_ZN7cutlass13device_kernelIN5flash11enable_sm90INS1_16FlashAttnFwdSm90INS1_25CollectiveMainloopFwdSm90ILi2EN4cute5tupleIJNS5_1CILi1EEES8_S8_EEENS6_IJNS7_ILi128EEENS7_ILi176EEESA_EEELi128ENS_6half_tEfNS_4arch4Sm90ELb0ELb0ELb1ELb1ELb0ELb0ELb0ELb1ELb1ELb1ELb1ELb0EEENS1_21CollectiveEpilogueFwdINS6_IJSA_SA_SB_EEES9_SD_SF_Li256ELb1ELb1ELb1ELb0EEENS1_36VarlenDynamicPersistentTileSchedulerILi128ELi176ELi256ELi128ELb1ELb1ELb1ELb0ELb1ELb1EEEEEEEEEvNT_6ParamsE)
        /*026c*/ 	.word	0x00000070


	//----- nvinfo : EIATTR_REGCOUNT
	.align		4
.L_159:
        /*0270*/ 	.byte	0x04, 0x2f
        /*0272*/ 	.short	(.L_161 - .L_160)
	.align		4
.L_160:
        /*0274*/ 	.word	index@(_ZN7cutlass13device_kernelIN5flash11enable_sm90INS1_16FlashAttnFwdSm90INS1_25CollectiveMainloopFwdSm90ILi2EN4cute5tupleIJNS5_1CILi1EEES8_S8_EEENS6_IJNS7_ILi128EEENS7_ILi176EEESA_EEELi128ENS_6half_tEfNS_4arch4Sm90ELb0ELb0ELb1ELb0ELb0ELb0ELb0ELb1ELb1ELb1ELb1ELb0EEENS1_21CollectiveEpilogueFwdINS6_IJSA_SA_SB_EEES9_SD_SF_Li256ELb0ELb1ELb1ELb0EEENS1_19SingleTileSchedulerILb0ELb1ELb1ELi128EEEEEEEEEvNT_6ParamsE)
        /*0278*/ 	.word	0x000000a8


	//----- nvinfo : EIATTR_FRAME_SIZE
	.align		4
.L_161:
        /*027c*/ 	.byte	0x04, 0x11
        /*027e*/ 	.short	(.L_163 - .L_162)
	.align		4
.L_162:
        /*0280*/ 	.word	index@(_ZN7cutlass13device_kernelIN5flash11enable_sm90INS1_16FlashAttnFwdSm90INS1_25CollectiveMainloopFwdSm90ILi2EN4cute5tupleIJNS5_1CILi1EEES8_S8_EEENS6_IJNS7_ILi128EEENS7_ILi176EEESA_EEELi128ENS_6half_tEfNS_4arch4Sm90ELb0ELb0ELb1ELb0ELb0ELb0ELb0ELb1ELb1ELb1ELb1ELb0EEENS1_21CollectiveEpilogueFwdINS6_IJSA_SA_SB_EEES9_SD_SF_Li256ELb0ELb1ELb1ELb0EEENS1_19SingleTileSchedulerILb0ELb1ELb1ELi128EEEEEEEEEvNT_6ParamsE)
        /*0284*/ 	.word	0x00000010


	//----- nvinfo : EIATTR_REGCOUNT
	.align		4
.L_163:
        /*0288*/ 	.byte	0x04, 0x2f
        /*028a*/ 	.short	(.L_165 - .L_164)
	.align		4
.L_164:
        /*028c*/ 	.word	index@(_ZN7cutlass13device_kernelIN5flash11enable_sm90INS1_16FlashAttnFwdSm90INS1_25CollectiveMainloopFwdSm90ILi2EN4cute5tupleIJNS5_1CILi1EEES8_S8_EEENS6_IJNS7_ILi128EEENS7_ILi112EEENS7_ILi192EEEEEELi192ENS_6half_tEfNS_4arch4Sm90ELb1ELb0ELb1ELb1ELb0ELb1ELb0ELb1ELb1ELb1ELb1ELb0EEENS1_21CollectiveEpilogueFwdINS6_IJSA_SC_SB_EEES9_SE_SG_Li256ELb1ELb1ELb1ELb0EEENS1_36VarlenDynamicPersistentTileSchedulerILi128ELi112ELi256ELi128ELb1ELb1ELb1ELb1ELb1ELb1EEEEEEEEEvNT_6ParamsE)
        /*0290*/ 	.word	0x000000a8


	//----- nvinfo : EIATTR_FRAME_SIZE
	.align		4
.L_165:
        /*0294*/ 	.byte	0x04, 0x11
        /*0296*/ 	.short	(.L_167 - .L_166)
	.align		4
.L_166:
        /*0298*/ 	.word	index@(_ZN7cutlass13device_kernelIN5flash11enable_sm90INS1_16FlashAttnFwdSm90INS1_25CollectiveMainloopFwdSm90ILi2EN4cute5tupleIJNS5_1CILi1EEES8_S8_EEENS6_IJNS7_ILi128EEENS7_ILi112EEENS7_ILi192EEEEEELi192ENS_6half_tEfNS_4arch4Sm90ELb1ELb0ELb1ELb1ELb0ELb1ELb0ELb1ELb1ELb1ELb1ELb0EEENS1_21CollectiveEpilogueFwdINS6_IJSA_SC_SB_EEES9_SE_SG_Li256ELb1ELb1ELb1ELb0EEENS1_36VarlenDynamicPersistentTileSchedulerILi128ELi112ELi256ELi128ELb1ELb1ELb1ELb1ELb1ELb1EEEEEEEEEvNT_6ParamsE)
        /*029c*/ 	.word	0x00000090


	//----- nvinfo : EIATTR_REGCOUNT
	.align		4
.L_167:
        /*02a0*/ 	.byte	0x04, 0x2f
        /*02a2*/ 	.short	(.L_169 - .L_168)
	.align		4
.L_168:
        /*02a4*/ 	.word	index@(_ZN7cutlass13device_kernelIN5flash11enable_sm90INS1_16FlashAttnFwdSm90INS1_25CollectiveMainloopFwdSm90ILi2EN4cute5tupleIJNS5_1CILi1EEES8_S8_EEENS6_IJNS7_ILi128EEENS7_ILi112EEENS7_ILi192EEEEEELi192ENS_6half_tEfNS_4arch4Sm90ELb1ELb0ELb1ELb1ELb0ELb0ELb0ELb1ELb1ELb1ELb1ELb0EEENS1_21CollectiveEpilogueFwdINS6_IJSA_SC_SB_EEES9_SE_SG_Li256ELb1ELb1ELb1ELb0EEENS1_36VarlenDynamicPersistentTileSchedulerILi128ELi112ELi256ELi128ELb1ELb1ELb1ELb1ELb1ELb1EEEEEEEEEvNT_6ParamsE)
        /*02a8*/ 	.word	0x000000a8


	//----- nvinfo : EIATTR_FRAME_SIZE
	.align		4
.L_169:
        /*02ac*/ 	.byte	0x04, 0x11
        /*02ae*/ 	.short	(.L_171 - .L_170)
	.align		4
.L_170:
        /*02b0*/ 	.word	index@(_ZN7cutlass13device_kernelIN5flash11enable_sm90INS1_16FlashAttnFwdSm90INS1_25CollectiveMainloopFwdSm90ILi2EN4cute5tupleIJNS5_1CILi1EEES8_S8_EEENS6_IJNS7_ILi128EEENS7_ILi112EEENS7_ILi192EEEEEELi192ENS_6half_tEfNS_4arch4Sm90ELb1ELb0ELb1ELb1ELb0ELb0ELb0ELb1ELb1ELb1ELb1ELb0EEENS1_21CollectiveEpilogueFwdINS6_IJSA_SC_SB_EEES9_SE_SG_Li256ELb1ELb1ELb1ELb0EEENS1_36VarlenDynamicPersistentTileSchedulerILi128ELi112ELi256ELi128ELb1ELb1ELb1ELb1ELb1ELb1EEEEEEEEEvNT_6ParamsE)
        /*02b4*/ 	.word	0x00000068


	//----- nvinfo : EIATTR_REGCOUNT
	.align		4
.L_171:
        /*02b8*/ 	.byte	0x04, 0x2f
        /*02ba*/ 	.short	(.L_173 - .L_172)
	.align		4
.L_172:
        /*02bc*/ 	.word	index@(_ZN7cutlass13device_kernelIN5flash11enable_sm90INS1_16FlashAttnFwdSm90INS1_25CollectiveMainloopFwdSm90ILi2EN4cute5tupleIJNS5_1CILi1EEES8_S8_EEENS6_IJNS7_ILi128EEENS7_ILi112EEENS7_ILi192EEEEEELi192ENS_6half_tEfNS_4arch4Sm90ELb1ELb0ELb1ELb0ELb0ELb0ELb0ELb1ELb1ELb1ELb1ELb0EEENS1_21CollectiveEpilogueFwdINS6_IJSA_SC_SB_EEES9_SE_SG_Li256ELb0ELb1ELb1ELb0EEENS1_19SingleTileSchedulerILb0ELb1ELb1ELi128EEEEEEEEEvNT_6ParamsE)
        /*02c0*/ 	.word	0x000000a8


	//----- nvinfo : EIATTR_FRAME_SIZE
	.align		4
.L_173:
        /*02c4*/ 	.byte	0x04, 0x11
        /*02c6*/ 	.short	(.L_175 - .L_174)
	.align		4
.L_174:
        /*02c8*/ 	.word	index@(_ZN7cutlass13device_kernelIN5flash11enable_sm90INS1_16FlashAttnFwdSm90INS1_25CollectiveMainloopFwdSm90ILi2EN4cute5tupleIJNS5_1CILi1EEES8_S8_EEENS6_IJNS7_ILi128EEENS7_ILi112EEENS7_ILi192EEEEEELi192ENS_6half_tEfNS_4arch4Sm90ELb1ELb0ELb1ELb0ELb0ELb0ELb0ELb1ELb1ELb1ELb1ELb0EEENS1_21CollectiveEpilogueFwdINS6_IJSA_SC_SB_EEES9_SE_SG_Li256ELb0ELb1ELb1ELb0EEENS1_19SingleTileSchedulerILb0ELb1ELb1ELi128EEEEEEEEEvNT_6ParamsE)
        /*02cc*/ 	.word	0x00000010


	//----- nvinfo : EIATTR_REGCOUNT
	.align		4
.L_175:
        /*02d0*/ 	.byte	0x04, 0x2f
        /*02d2*/ 	.short	(.L_177 - .L_176)
	.align		4
.L_176:
        /*02d4*/ 	.word	index@(_ZN7cutlass13device_kernelIN5flash11enable_sm90INS1_16FlashAttnFwdSm90INS1_25CollectiveMainloopFwdSm90ILi2EN4cute5tupleIJNS5_1CILi1EEES8_S8_EEENS6_IJNS7_ILi128EEENS7_ILi96EEENS7_ILi192EEEEEELi192ENS_6half_tEfNS_4arch4Sm90ELb0ELb1ELb1ELb1ELb0ELb1ELb0ELb1ELb1ELb1ELb1ELb0EEENS1_21CollectiveEpilogueFwdINS6_IJSA_SC_SB_EEES9_SE_SG_Li256ELb1ELb1ELb1ELb0EEENS1_36VarlenDynamicPersistentTileSchedulerILi128ELi96ELi256ELi128ELb1ELb1ELb1ELb1ELb0ELb1EEEEEEEEEvNT_6ParamsE)
        /*02d8*/ 	.word	0x000000a8


	//----- nvinfo : EIATTR_FRAME_SIZE
	.align		4
.L_177:
        /*02dc*/ 	.byte	0x04, 0x11
        /*02de*/ 	.short	(.L_179 - .L_178)
	.align		4
.L_178:
        /*02e0*/ 	.word	index@(_ZN7cutlass13device_kernelIN5flash11enable_sm90INS1_16FlashAttnFwdSm90INS1_25CollectiveMainloopFwdSm90ILi2EN4cute5tupleIJNS5_1CILi1EEES8_S8_EEENS6_IJNS7_ILi128EEENS7_ILi96EEENS7_ILi192EEEEEELi192ENS_6half_tEfNS_4arch4Sm90ELb0ELb1ELb1ELb1ELb0ELb1ELb0ELb1ELb1ELb1ELb1ELb0EEENS1_21CollectiveEpilogueFwdINS6_IJSA_SC_SB_EEES9_SE_SG_Li256ELb1ELb1ELb1ELb0EEENS1_36VarlenDynamicPersistentTileSchedulerILi128ELi96ELi256ELi128ELb1ELb1ELb1ELb1ELb0ELb1EEEEEEEEEvNT_6ParamsE)
        /*02e4*/ 	.word	0x00000098


	//----- nvinfo : EIATTR_REGCOUNT
	.align		4
.L_179:
        /*02e8*/ 	.byte	0x04, 0x2f
        /*02ea*/ 	.short	(.L_181 - .L_180)
	.align		4
.L_180:
        /*02ec*/ 	.word	index@(_ZN7cutlass13device_kernelIN5flash11enable_sm90INS1_16FlashAttnFwdSm90INS1_25CollectiveMainloopFwdSm90ILi2EN4cute5tupleIJNS5_1CILi1EEES8_S8_EEENS6_IJNS7_ILi128EEENS7_ILi96EEENS7_ILi192EEEEEELi192ENS_6half_tEfNS_4arch4Sm90ELb0ELb1ELb1ELb1ELb0ELb0ELb0ELb1ELb1ELb1ELb1ELb0EEENS1_21CollectiveEpilogueFwdINS6_IJSA_SC_SB_EEES9_SE_SG_Li256ELb1ELb1ELb1ELb0EEENS1_36VarlenDynamicPersistentTileSchedulerILi128ELi96ELi256ELi128ELb1ELb1ELb1ELb1ELb0ELb1EEEEEEEEEvNT_6ParamsE)
        /*02f0*/ 	.word	0x000000a8


	//----- nvinfo : EIATTR_FRAME_SIZE
	.align		4
.L_181:
        /*02f4*/ 	.byte	0x04, 0x11
        /*02f6*/ 	.short	(.L_183 - .L_182)
	.align		4
.L_182:
        /*02f8*/ 	.word	index@(_ZN7cutlass13device_kernelIN5flash11enable_sm90INS1_16FlashAttnFwdSm90INS1_25CollectiveMainloopFwdSm90ILi2EN4cute5tupleIJNS5_1CILi1EEES8_S8_EEENS6_IJNS7_ILi128EEENS7_ILi96EEENS7_ILi192EEEEEELi192ENS_6half_tEfNS_4arch4Sm90ELb0ELb1ELb1ELb1ELb0ELb0ELb0ELb1ELb1ELb1ELb1ELb0EEENS1_21CollectiveEpilogueFwdINS6_IJSA_SC_SB_EEES9_SE_SG_Li256ELb1ELb1ELb1ELb0EEENS1_36VarlenDynamicPersistentTileSchedulerILi128ELi96ELi256ELi128ELb1ELb1ELb1ELb1ELb0ELb1EEEEEEEEEvNT_6ParamsE)
        /*02fc*/ 	.word	0x00000060


	//----- nvinfo : EIATTR_REGCOUNT
	.align		4
.L_183:
        /*0300*/ 	.byte	0x04, 0x2f
        /*0302*/ 	.short	(.L_185 - .L_184)
	.align		4
.L_184:
        /*0304*/ 	.word	index@(_ZN7cutlass13device_kernelIN5flash11enable_sm90INS1_16FlashAttnFwdSm90INS1_25CollectiveMainloopFwdSm90ILi2EN4cute5tupleIJNS5_1CILi1EEES8_S8_EEENS6_IJNS7_ILi128EEENS7_ILi96EEENS7_ILi192EEEEEELi192ENS_6half_tEfNS_4arch4Sm90ELb0ELb1ELb1ELb0ELb0ELb0ELb0ELb1ELb1ELb1ELb1ELb0EEENS1_21CollectiveEpilogueFwdINS6_IJSA_SC_SB_EEES9_SE_SG_Li256ELb0ELb1ELb1ELb0EEENS1_19SingleTileSchedulerILb0ELb1ELb1ELi128EEEEEEEEEvNT_6ParamsE)
        /*0308*/ 	.word	0x000000a8


	//----- nvinfo : EIATTR_FRAME_SIZE
	.align		4
.L_185:
        /*030c*/ 	.byte	0x04, 0x11
        /*030e*/ 	.short	(.L_187 - .L_186)
	.align		4
.L_186:
        /*0310*/ 	.word	index@(_ZN7cutlass13device_kernelIN5flash11enable_sm90INS1_16FlashAttnFwdSm90INS1_25CollectiveMainloopFwdSm90ILi2EN4cute5tupleIJNS5_1CILi1EEES8_S8_EEENS6_IJNS7_ILi128EEENS7_ILi96EEENS7_ILi192EEEEEELi192ENS_6half_tEfNS_4arch4Sm90ELb0ELb1ELb1ELb0ELb0ELb0ELb0ELb1ELb1ELb1ELb1ELb0EEENS1_21CollectiveEpilogueFwdINS6_IJSA_SC_SB_EEES9_SE_SG_Li256ELb0ELb1ELb1ELb0EEENS1_19SingleTileSchedulerILb0ELb1ELb1ELi128EEEEEEEEEvNT_6ParamsE)
        /*0314*/ 	.word	0x00000010


	//----- nvinfo : EIATTR_REGCOUNT
	.align		4
.L_187:
        /*0318*/ 	.byte	0x04, 0x2f
        /*031a*/ 	.short	(.L_189 - .L_188)
	.align		4
.L_188:
        /*031c*/ 	.word	index@(_ZN7cutlass13device_kernelIN5flash11enable_sm90INS1_16FlashAttnFwdSm90INS1_25CollectiveMainloopFwdSm90ILi2EN4cute5tupleIJNS5_1CILi1EEES8_S8_EEENS6_IJNS7_ILi128EEENS7_ILi112EEENS7_ILi192EEEEEELi192ENS_6half_tEfNS_4arch4Sm90ELb0ELb0ELb1ELb1ELb0ELb1ELb0ELb1ELb1ELb1ELb1ELb0EEENS1_21CollectiveEpilogueFwdINS6_IJSA_SC_SB_EEES9_SE_SG_Li256ELb1ELb1ELb1ELb0EEENS1_36VarlenDynamicPersistentTileSchedulerILi128ELi112ELi256ELi128ELb1ELb1ELb1ELb0ELb1ELb1EEEEEEEEEvNT_6ParamsE)
        /*0320*/ 	.word	0x000000a8


	//----- nvinfo : EIATTR_FRAME_SIZE
	.align		4
.L_189:
        /*0324*/ 	.byte	0x04, 0x11
        /*0326*/ 	.short	(.L_191 - .L_190)
	.align		4
.L_190:
        /*0328*/ 	.word	index@(_ZN7cutlass13device_kernelIN5flash11enable_sm90INS1_16FlashAttnFwdSm90INS1_25CollectiveMainloopFwdSm90ILi2EN4cute5tupleIJNS5_1CILi1EEES8_S8_EEENS6_IJNS7_ILi128EEENS7_ILi112EEENS7_ILi192EEEEEELi192ENS_6half_tEfNS_4arch4Sm90ELb0ELb0ELb1ELb1ELb0ELb1ELb0ELb1ELb1ELb1ELb1ELb0EEENS1_21CollectiveEpilogueFwdINS6_IJSA_SC_SB_EEES9_SE_SG_Li256ELb1ELb1ELb1ELb0EEENS1_36VarlenDynamicPersistentTileSchedulerILi128ELi112ELi256ELi128ELb1ELb1ELb1ELb0ELb1ELb1EEEEEEEEEvNT_6ParamsE)
        /*032c*/ 	.word	0x00000088


	//----- nvinfo : EIATTR_REGCOUNT
	.align		4
.L_191:
        /*0330*/ 	.byte	0x04, 0x2f
        /*0332*/ 	.short	(.L_193 - .L_192)
	.align		4
.L_192:
        /*0334*/ 	.word	index@(_ZN7cutlass13device_kernelIN5flash11enable_sm90INS1_16FlashAttnFwdSm90INS1_25CollectiveMainloopFwdSm90ILi2EN4cute5tupleIJNS5_1CILi1EEES8_S8_EEENS6_IJNS7_ILi128EEENS7_ILi112EEENS7_ILi192EEEEEELi192ENS_6half_tEfNS_4arch4Sm90ELb0ELb0ELb1ELb1ELb0ELb0ELb0ELb1ELb1ELb1ELb1ELb0EEENS1_21CollectiveEpilogueFwdINS6_IJSA_SC_SB_EEES9_SE_SG_Li256ELb1ELb1ELb1ELb0EEENS1_36VarlenDynamicPersistentTileSchedulerILi128ELi112ELi256ELi128ELb1ELb1ELb1ELb0ELb1ELb1EEEEEEEEEvNT_6ParamsE)
        /*0338*/ 	.word	0x000000a8


	//----- nvinfo : EIATTR_FRAME_SIZE
	.align		4
.L_193:
        /*033c*/ 	.byte	0x04, 0x11
        /*033e*/ 	.short	(.L_195 - .L_194)
	.align		4
.L_194:
        /*0340*/ 	.word	index@(_ZN7cutlass13device_kernelIN5flash11enable_sm90INS1_16FlashAttnFwdSm90INS1_25CollectiveMainloopFwdSm90ILi2EN4cute5tupleIJNS5_1CILi1EEES8_S8_EEENS6_IJNS7_ILi128EEENS7_ILi112EEENS7_ILi192EEEEEELi192ENS_6half_tEfNS_4arch4Sm90ELb0ELb0ELb1ELb1ELb0ELb0ELb0ELb1ELb1ELb1ELb1ELb0EEENS1_21CollectiveEpilogueFwdINS6_IJSA_SC_SB_EEES9_SE_SG_Li256ELb1ELb1ELb1ELb0EEENS1_36VarlenDynamicPersistentTileSchedulerILi128ELi112ELi256ELi128ELb1ELb1ELb1ELb0ELb1ELb1EEEEEEEEEvNT_6ParamsE)
        /*0344*/ 	.word	0x00000070


	//----- nvinfo : EIATTR_REGCOUNT
	.align		4
.L_195:
        /*0348*/ 	.byte	0x04, 0x2f
        /*034a*/ 	.short	(.L_197 - .L_196)
	.align		4
.L_196:
        /*034c*/ 	.word	index@(_ZN7cutlass13device_kernelIN5flash11enable_sm90INS1_16FlashAttnFwdSm90INS1_25CollectiveMainloopFwdSm90ILi2EN4cute5tupleIJNS5_1CILi1EEES8_S8_EEENS6_IJNS7_ILi128EEENS7_ILi112EEENS7_ILi192EEEEEELi192ENS_6half_tEfNS_4arch4Sm90ELb0ELb0ELb1ELb0ELb0ELb0ELb0ELb1ELb1ELb1ELb1ELb0EEENS1_21CollectiveEpilogueFwdINS6_IJSA_SC_SB_EEES9_SE_SG_Li256ELb0ELb1ELb1ELb0EEENS1_19SingleTileSchedulerILb0ELb1ELb1ELi128EEEEEEEEEvNT_6ParamsE)
        /*0350*/ 	.word	0x000000a8


	//----- nvinfo : EIATTR_FRAME_SIZE
	.align		4
.L_197:
        /*0354*/ 	.byte	0x04, 0x11
        /*0356*/ 	.short	(.L_199 - .L_198)
	.align		4
.L_198:
        /*0358*/ 	.word	index@(_ZN7cutlass13device_kernelIN5flash11enable_sm90INS1_16FlashAttnFwdSm90INS1_25CollectiveMainloopFwdSm90ILi2EN4cute5tupleIJNS5_1CILi1EEES8_S8_EEENS6_IJNS7_ILi128EEENS7_ILi112EEENS7_ILi192EEEEEELi192ENS_6half_tEfNS_4arch4Sm90ELb0ELb0ELb1ELb0ELb0ELb0ELb0ELb1ELb1ELb1ELb1ELb0EEENS1_21CollectiveEpilogueFwdINS6_IJSA_SC_SB_EEES9_SE_SG_Li256ELb0ELb1ELb1ELb0EEENS1_19SingleTileSchedulerILb0ELb1ELb1ELi128EEEEEEEEEvNT_6ParamsE)
        /*035c*/ 	.word	0x00000010


	//----- nvinfo : EIATTR_REGCOUNT
	.align		4
.L_199:
        /*0360*/ 	.byte	0x04, 0x2f
        /*0362*/ 	.short	(.L_201 - .L_200)
	.align		4
.L_200:
        /*0364*/ 	.word	index@(_ZN7cutlass13device_kernelIN5flash11enable_sm90INS1_16FlashAttnFwdSm90INS1_25CollectiveMainloopFwdSm90ILi2EN4cute5tupleIJNS5_1CILi1EEES8_S8_EEENS6_IJNS7_ILi128EEENS7_ILi80EEENS7_ILi256EEEEEELi256ENS_6half_tEfNS_4arch4Sm90ELb1ELb0ELb1ELb1ELb0ELb1ELb0ELb1ELb1ELb1ELb1ELb0EEENS1_21CollectiveEpilogueFwdINS6_IJSA_SC_SB_EEES9_SE_SG_Li256ELb1ELb1ELb1ELb0EEENS1_36VarlenDynamicPersistentTileSchedulerILi128ELi80ELi256ELi128ELb1ELb1ELb1ELb1ELb1ELb1EEEEEEEEEvNT_6ParamsE)
        /*0368*/ 	.word	0x000000a8


	//----- nvinfo : EIATTR_FRAME_SIZE
	.align		4
.L_201:
        /*036c*/ 	.byte	0x04, 0x11
        /*036e*/ 	.short	(.L_203 - .L_202)
	.align		4
.L_202:
        /*0370*/ 	.word	index@(_ZN7cutlass13device_kernelIN5flash11enable_sm90INS1_16FlashAttnFwdSm90INS1_25CollectiveMainloopFwdSm90ILi2EN4cute5tupleIJNS5_1CILi1EEES8_S8_EEENS6_IJNS7_ILi128EEENS7_ILi80EEENS7_ILi256EEEEEELi256ENS_6half_tEfNS_4arch4Sm90ELb1ELb0ELb1ELb1ELb0ELb1ELb0ELb1ELb1ELb1ELb1ELb0EEENS1_21CollectiveEpilogueFwdINS6_IJSA_SC_SB_EEES9_SE_SG_Li256ELb1ELb1ELb1ELb0EEENS1_36VarlenDynamicPersistentTileSchedulerILi128ELi80ELi256ELi128ELb1ELb1ELb1ELb1ELb1ELb1EEEEEEEEEvNT_6ParamsE)
        /*0374*/ 	.word	0x000000c0


	//----- nvinfo : EIATTR_REGCOUNT
	.align		4
.L_203:
        /*0378*/ 	.byte	0x04, 0x2f
        /*037a*/ 	.short	(.L_205 - .L_204)
	.align		4
.L_204:
        /*037c*/ 	.word	index@(_ZN7cutlass13device_kernelIN5flash11enable_sm90INS1_16FlashAttnFwdSm90INS1_25CollectiveMainloopFwdSm90ILi2EN4cute5tupleIJNS5_1CILi1EEES8_S8_EEENS6_IJNS7_ILi128EEENS7_ILi80EEENS7_ILi256EEEEEELi256ENS_6half_tEfNS_4arch4Sm90ELb1ELb0ELb1ELb1ELb0ELb0ELb0ELb1ELb1ELb1ELb1ELb0EEENS1_21CollectiveEpilogueFwdINS6_IJSA_SC_SB_EEES9_SE_SG_Li256ELb1ELb1ELb1ELb0EEENS1_36VarlenDynamicPersistentTileSchedulerILi128ELi80ELi256ELi128ELb1ELb1ELb1ELb1ELb1ELb1EEEEEEEEEvNT_6ParamsE)
        /*0380*/ 	.word	0x000000a8


	//----- nvinfo : EIATTR_FRAME_SIZE
	.align		4
.L_205:
        /*0384*/ 	.byte	0x04, 0x11
        /*0386*/ 	.short	(.L_207 - .L_206)
	.align		4
.L_206:
        /*0388*/ 	.word	index@(_ZN7cutlass13device_kernelIN5flash11enable_sm90INS1_16FlashAttnFwdSm90INS1_25CollectiveMainloopFwdSm90ILi2EN4cute5tupleIJNS5_1CILi1EEES8_S8_EEENS6_IJNS7_ILi128EEENS7_ILi80EEENS7_ILi256EEEEEELi256ENS_6half_tEfNS_4arch4Sm90ELb1ELb0ELb1ELb1ELb0ELb0ELb0ELb1ELb1ELb1ELb1ELb0EEENS1_21CollectiveEpilogueFwdINS6_IJSA_SC_SB_EEES9_SE_SG_Li256ELb1ELb1ELb1ELb0EEENS1_36VarlenDynamicPersistentTileSchedulerILi128ELi80ELi256ELi128ELb1ELb1ELb1ELb1ELb1ELb1EEEEEEEEEvNT_6ParamsE)
        /*038c*/ 	.word	0x00000070


	//----- nvinfo : EIATTR_REGCOUNT
	.align		4
.L_207:
        /*0390*/ 	.byte	0x04, 0x2f
        /*0392*/ 	.short	(.L_209 - .L_208)
	.align		4
.L_208:
        /*0394*/ 	.word	index@(_ZN7cutlass13device_kernelIN5flash11enable_sm90INS1_16FlashAttnFwdSm90INS1_25CollectiveMainloopFwdSm90ILi2EN4cute5tupleIJNS5_1CILi1EEES8_S8_EEENS6_IJNS7_ILi128EEENS7_ILi80EEENS7_ILi256EEEEEELi256ENS_6half_tEfNS_4arch4Sm90ELb1ELb0ELb1ELb0ELb0ELb0ELb0ELb1ELb1ELb1ELb1ELb0EEENS1_21CollectiveEpilogueFwdINS6_IJSA_SC_SB_EEES9_SE_SG_Li256ELb0ELb1ELb1ELb0EEENS1_19SingleTileSchedulerILb0ELb1ELb1ELi128EEEEEEEEEvNT_6ParamsE)
        /*0398*/ 	.word	0x000000a8


	//----- nvinfo : EIATTR_FRAME_SIZE
	.align		4
.L_209:
        /*039c*/ 	.byte	0x04, 0x11
        /*039e*/ 	.short	(.L_211 - .L_210)
	.align		4
.L_210:
        /*03a0*/ 	.word	index@(_ZN7cutlass13device_kernelIN5flash11enable_sm90INS1_16FlashAttnFwdSm90INS1_25CollectiveMainloopFwdSm90ILi2EN4cute5tupleIJNS5_1CILi1EEES8_S8_EEENS6_IJNS7_ILi128EEENS7_ILi80EEENS7_ILi256EEEEEELi256ENS_6half_tEfNS_4arch4Sm90ELb1ELb0ELb1ELb0ELb0ELb0ELb0ELb1ELb1ELb1ELb1ELb0EEENS1_21CollectiveEpilogueFwdINS6_IJSA_SC_SB_EEES9_SE_SG_Li256ELb0ELb1ELb1ELb0EEENS1_19SingleTileSchedulerILb0ELb1ELb1ELi128EEEEEEEEEvNT_6ParamsE)
        /*03a4*/ 	.word	0x00000018


	//----- nvinfo : EIATTR_REGCOUNT
	.align		4
.L_211:
        /*03a8*/ 	.byte	0x04, 0x2f
        /*03aa*/ 	.short	(.L_213 - .L_212)
	.align		4
.L_212:
        /*03ac*/ 	.word	index@(_ZN7cutlass13device_kernelIN5flash11enable_sm90INS1_16FlashAttnFwdSm90INS1_25CollectiveMainloopFwdSm90ILi2EN4cute5tupleIJNS5_1CILi1EEES8_S8_EEENS6_IJNS7_ILi128EEENS7_ILi64EEENS7_ILi256EEEEEELi256ENS_6half_tEfNS_4arch4Sm90ELb0ELb1ELb1ELb1ELb0ELb1ELb0ELb1ELb1ELb1ELb1ELb0EEENS1_21CollectiveEpilogueFwdINS6_IJSA_SC_SB_EEES9_SE_SG_Li256ELb1ELb1ELb1ELb0EEENS1_36VarlenDynamicPersistentTileSchedulerILi128ELi64ELi256ELi128ELb1ELb1ELb1ELb1ELb0ELb1EEEEEEEEEvNT_6ParamsE)
        /*03b0*/ 	.word	0x000000a8


	//----- nvinfo : EIATTR_FRAME_SIZE
	.align		4
.L_213:
        /*03b4*/ 	.byte	0x04, 0x11
        /*03b6*/ 	.short	(.L_215 - .L_214)
	.align		4
.L_214:
        /*03b8*/ 	.word	index@(_ZN7cutlass13device_kernelIN5flash11enable_sm90INS1_16FlashAttnFwdSm90INS1_25CollectiveMainloopFwdSm90ILi2EN4cute5tupleIJNS5_1CILi1EEES8_S8_EEENS6_IJNS7_ILi128EEENS7_ILi64EEENS7_ILi256EEEEEELi256ENS_6half_tEfNS_4arch4Sm90ELb0ELb1ELb1ELb1ELb0ELb1ELb0ELb1ELb1ELb1ELb1ELb0EEENS1_21CollectiveEpilogueFwdINS6_IJSA_SC_SB_EEES9_SE_SG_Li256ELb1ELb1ELb1ELb0EEENS1_36VarlenDynamicPersistentTileSchedulerILi128ELi64ELi256ELi128ELb1ELb1ELb1ELb1ELb0ELb1EEEEEEEEEvNT_6ParamsE)
        /*03bc*/ 	.word	0x000000a8


	//----- nvinfo : EIATTR_REGCOUNT
	.align		4
.L_215:
        /*03c0*/ 	.byte	0x04, 0x2f
        /*03c2*/ 	.short	(.L_217 - .L_216)
	.align		4
.L_216:
        /*03c4*/ 	.word	index@(_ZN7cutlass13device_kernelIN5flash11enable_sm90INS1_16FlashAttnFwdSm90INS1_25CollectiveMainloopFwdSm90ILi2EN4cute5tupleIJNS5_1CILi1EEES8_S8_EEENS6_IJNS7_ILi128EEENS7_ILi64EEENS7_ILi256EEEEEELi256ENS_6half_tEfNS_4arch4Sm90ELb0ELb1ELb1ELb1ELb0ELb0ELb0ELb1ELb1ELb1ELb1ELb0EEENS1_21CollectiveEpilogueFwdINS6_IJSA_SC_SB_EEES9_SE_SG_Li256ELb1ELb1ELb1ELb0EEENS1_36VarlenDynamicPersistentTileSchedulerILi128ELi64ELi256ELi128ELb1ELb1ELb1ELb1ELb0ELb1EEEEEEEEEvNT_6ParamsE)
        /*03c8*/ 	.word	0x000000a8


	//----- nvinfo : EIATTR_FRAME_SIZE
	.align		4
.L_217:
        /*03cc*/ 	.byte	0x04, 0x11
        /*03ce*/ 	.short	(.L_219 - .L_218)
	.align		4
.L_218:
        /*03d0*/ 	.word	index@(_ZN7cutlass13device_kernelIN5flash11enable_sm90INS1_16FlashAttnFwdSm90INS1_25CollectiveMainloopFwdSm90ILi2EN4cute5tupleIJNS5_1CILi1EEES8_S8_EEENS6_IJNS7_ILi128EEENS7_ILi64EEENS7_ILi256EEEEEELi256ENS_6half_tEfNS_4arch4Sm90ELb0ELb1ELb1ELb1ELb0ELb0ELb0ELb1ELb1ELb1ELb1ELb0EEENS1_21CollectiveEpilogueFwdINS6_IJSA_SC_SB_EEES9_SE_SG_Li256ELb1ELb1ELb1ELb0EEENS1_36VarlenDynamicPersistentTileSchedulerILi128ELi64ELi256ELi128ELb1ELb1ELb1ELb1ELb0ELb1EEEEEEEEEvNT_6ParamsE)
        /*03d4*/ 	.word	0x00000070


	//----- nvinfo : EIATTR_REGCOUNT
	.align		4
.L_219:
        /*03d8*/ 	.byte	0x04, 0x2f
        /*03da*/ 	.short	(.L_221 - .L_220)
	.align		4
.L_220:
        /*03dc*/ 	.word	index@(_ZN7cutlass13device_kernelIN5flash11enable_sm90INS1_16FlashAttnFwdSm90INS1_25CollectiveMainloopFwdSm90ILi2EN4cute5tupleIJNS5_1CILi1EEES8_S8_EEENS6_IJNS7_ILi128EEENS7_ILi64EEENS7_ILi256EEEEEELi256ENS_6half_tEfNS_4arch4Sm90ELb0ELb1ELb1ELb0ELb0ELb0ELb0ELb1ELb1ELb1ELb1ELb0EEENS1_21CollectiveEpilogueFwdINS6_IJSA_SC_SB_EEES9_SE_SG_Li256ELb0ELb1ELb1ELb0EEENS1_19SingleTileSchedulerILb0ELb1ELb1ELi128EEEEEEEEEvNT_6ParamsE)
        /*03e0*/ 	.word	0x000000a8


	//----- nvinfo : EIATTR_FRAME_SIZE
	.align		4
.L_221:
        /*03e4*/ 	.byte	0x04, 0x11
        /*03e6*/ 	.short	(.L_223 - .L_222)
	.align		4
.L_222:
        /*03e8*/ 	.word	index@(_ZN7cutlass13device_kernelIN5flash11enable_sm90INS1_16FlashAttnFwdSm90INS1_25CollectiveMainloopFwdSm90ILi2EN4cute5tupleIJNS5_1CILi1EEES8_S8_EEENS6_IJNS7_ILi128EEENS7_ILi64EEENS7_ILi256EEEEEELi256ENS_6half_tEfNS_4arch4Sm90ELb0ELb1ELb1ELb0ELb0ELb0ELb0ELb1ELb1ELb1ELb1ELb0EEENS1_21CollectiveEpilogueFwdINS6_IJSA_SC_SB_EEES9_SE_SG_Li256ELb0ELb1ELb1ELb0EEENS1_19SingleTileSchedulerILb0ELb1ELb1ELi128EEEEEEEEEvNT_6ParamsE)
        /*03ec*/ 	.word	0x00000010


	//----- nvinfo : EIATTR_REGCOUNT
	.align		4
.L_223:
        /*03f0*/ 	.byte	0x04, 0x2f
        /*03f2*/ 	.short	(.L_225 - .L_224)
	.align		4
.L_224:
        /*03f4*/ 	.word	index@(_ZN7cutlass13device_kernelIN5flash11enable_sm90INS1_16FlashAttnFwdSm90INS1_25CollectiveMainloopFwdSm90ILi2EN4cute5tupleIJNS5_1CILi1EEES8_S8_EEENS6_IJNS7_ILi128EEENS7_ILi80EEENS7_ILi256EEEEEELi256ENS_6half_tEfNS_4arch4Sm90ELb0ELb0ELb1ELb1ELb0ELb1ELb0ELb1ELb1ELb1ELb1ELb0EEENS1_21CollectiveEpilogueFwdINS6_IJSA_SC_SB_EEES9_SE_SG_Li256ELb1ELb1ELb1ELb0EEENS1_36VarlenDynamicPersistentTileSchedulerILi128ELi80ELi256ELi128ELb1ELb1ELb1ELb0ELb1ELb1EEEEEEEEEvNT_6ParamsE)
        /*03f8*/ 	.word	0x000000a8


	//----- nvinfo : EIATTR_FRAME_SIZE
	.align		4
.L_225:
        /*03fc*/ 	.byte	0x04, 0x11
        /*03fe*/ 	.short	(.L_227 - .L_226)
	.align		4
.L_226:
        /*0400*/ 	.word	index@(_ZN7cutlass13device_kernelIN5flash11enable_sm90INS1_16FlashAttnFwdSm90INS1_25CollectiveMainloopFwdSm90ILi2EN4cute5tupleIJNS5_1CILi1EEES8_S8_EEENS6_IJNS7_ILi128EEENS7_ILi80EEENS7_ILi256EEEEEELi256ENS_6half_tEfNS_4arch4Sm90ELb0ELb0ELb1ELb1ELb0ELb1ELb0ELb1ELb1ELb1ELb1ELb0EEENS1_21CollectiveEpilogueFwdINS6_IJSA_SC_SB_EEES9_SE_SG_Li256ELb1ELb1ELb1ELb0EEENS1_36VarlenDynamicPersistentTileSchedulerILi128ELi80ELi256ELi128ELb1ELb1ELb1ELb0ELb1ELb1EEEEEEEEEvNT_6ParamsE)
        /*0404*/ 	.word	0x000001b0


	//----- nvinfo : EIATTR_REGCOUNT
	.align		4
.L_227:
        /*0408*/ 	.byte	0x04, 0x2f
        /*040a*/ 	.short	(.L_229 - .L_228)
	.align		4
.L_228:
        /*040c*/ 	.word	index@(_ZN7cutlass13device_kernelIN5flash11enable_sm90INS1_16FlashAttnFwdSm90INS1_25CollectiveMainloopFwdSm90ILi2EN4cute5tupleIJNS5_1CILi1EEES8_S8_EEENS6_IJNS7_ILi128EEENS7_ILi80EEENS7_ILi256EEEEEELi256ENS_6half_tEfNS_4arch4Sm90ELb0ELb0ELb1ELb1ELb0ELb0ELb0ELb1ELb1ELb1ELb1ELb0EEENS1_21CollectiveEpilogueFwdINS6_IJSA_SC_SB_EEES9_SE_SG_Li256ELb1ELb1ELb1ELb0EEENS1_36VarlenDynamicPersistentTileSchedulerILi128ELi80ELi256ELi128ELb1ELb1ELb1ELb0ELb1ELb1EEEEEEEEEvNT_6ParamsE)
        /*0410*/ 	.word	0x000000a8


	//----- nvinfo : EIATTR_FRAME_SIZE
	.align		4
.L_229:
        /*0414*/ 	.byte	0x04, 0x11
        /*0416*/ 	.short	(.L_231 - .L_230)
	.align		4
.L_230:
        /*0418*/ 	.word	index@(_ZN7cutlass13device_kernelIN5flash11enable_sm90INS1_16FlashAttnFwdSm90INS1_25CollectiveMainloopFwdSm90ILi2EN4cute5tupleIJNS5_1CILi1EEES8_S8_EEENS6_IJNS7_ILi128EEENS7_ILi80EEENS7_ILi256EEEEEELi256ENS_6half_tEfNS_4arch4Sm90ELb0ELb0ELb1ELb1ELb0ELb0ELb0ELb1ELb1ELb1ELb1ELb0EEENS1_21CollectiveEpilogueFwdINS6_IJSA_SC_SB_EEES9_SE_SG_Li256ELb1ELb1ELb1ELb0EEENS1_36VarlenDynamicPersistentTileSchedulerILi128ELi80ELi256ELi128ELb1ELb1ELb1ELb0ELb1ELb1EEEEEEEEEvNT_6ParamsE)
        /*041c*/ 	.word	0x00000078


	//----- nvinfo : EIATTR_REGCOUNT
	.align		4
.L_231:
        /*0420*/ 	.byte	0x04, 0x2f
        /*0422*/ 	.short	(.L_233 - .L_232)
	.align		4
.L_232:
        /*0424*/ 	.word	index@(_ZN7cutlass13device_kernelIN5flash11enable_sm90INS1_16FlashAttnFwdSm90INS1_25CollectiveMainloopFwdSm90ILi2EN4cute5tupleIJNS5_1CILi1EEES8_S8_EEENS6_IJNS7_ILi128EEENS7_ILi80EEENS7_ILi256EEEEEELi256ENS_6half_tEfNS_4arch4Sm90ELb0ELb0ELb1ELb0ELb0ELb0ELb0ELb1ELb1ELb1ELb1ELb0EEENS1_21CollectiveEpilogueFwdINS6_IJSA_SC_SB_EEES9_SE_SG_Li256ELb0ELb1ELb1ELb0EEENS1_19SingleTileSchedulerILb0ELb1ELb1ELi128EEEEEEEEEvNT_6ParamsE)
        /*0428*/ 	.word	0x000000a8


	//----- nvinfo : EIATTR_FRAME_SIZE
	.align		4
.L_233:
        /*042c*/ 	.byte	0x04, 0x11
        /*042e*/ 	.short	(.L_235 - .L_234)
	.align		4
.L_234:
        /*0430*/ 	.word	index@(_ZN7cutlass13device_kernelIN5flash11enable_sm90INS1_16FlashAttnFwdSm90INS1_25CollectiveMainloopFwdSm90ILi2EN4cute5tupleIJNS5_1CILi1EEES8_S8_EEENS6_IJNS7_ILi128EEENS7_ILi80EEENS7_ILi256EEEEEELi256ENS_6half_tEfNS_4arch4Sm90ELb0ELb0ELb1ELb0ELb0ELb0ELb0ELb1ELb1ELb1ELb1ELb0EEENS1_21CollectiveEpilogueFwdINS6_IJSA_SC_SB_EEES9_SE_SG_Li256ELb0ELb1ELb1ELb0EEENS1_19SingleTileSchedulerILb0ELb1ELb1ELi128EEEEEEEEEvNT_6ParamsE)
        /*0434*/ 	.word	0x00000018


	//----- nvinfo : EIATTR_MIN_STACK_SIZE
	.align		4
.L_235:
        /*0438*/ 	.byte	0x04, 0x12
        /*043a*/ 	.short	(.L_237 - .L_236)
	.align		4
.L_236:
        /*043c*/ 	.word	index@(_ZN7cutlass13device_kernelIN5flash11enable_sm90INS1_16FlashAttnFwdSm90INS1_25CollectiveMainloopFwdSm90ILi2EN4cute5tupleIJNS5_1CILi1EEES8_S8_EEENS6_IJNS7_ILi128EEENS7_ILi80EEENS7_ILi256EEEEEELi256ENS_6half_tEfNS_4arch4Sm90ELb0ELb0ELb1ELb0ELb0ELb0ELb0ELb1ELb1ELb1ELb1ELb0EEENS1_21CollectiveEpilogueFwdINS6_IJSA_SC_SB_EEES9_SE_SG_Li256ELb0ELb1ELb1ELb0EEENS1_19SingleTileSchedulerILb0ELb1ELb1ELi128EEEEEEEEEvNT_6ParamsE)
        /*0440*/ 	.word	0x00000018


	//----- nvinfo : EIATTR_MIN_STACK_SIZE
	.align		4
.L_237:
        /*0444*/ 	.byte	0x04, 0x12
        /*0446*/ 	.short	(.L_239 - .L_238)
	.align		4
.L_238:
        /*0448*/ 	.word	index@(_ZN7cutlass13device_kernelIN5flash11enable_sm90INS1_16FlashAttnFwdSm90INS1_25CollectiveMainloopFwdSm90ILi2EN4cute5tupleIJNS5_1CILi1EEES8_S8_EEENS6_IJNS7_ILi128EEENS7_ILi80EEENS7_ILi256EEEEEELi256ENS_6half_tEfNS_4arch4Sm90ELb0ELb0ELb1ELb1ELb0ELb0ELb0ELb1ELb1ELb1ELb1ELb0EEENS1_21CollectiveEpilogueFwdINS6_IJSA_SC_SB_EEES9_SE_SG_Li256ELb1ELb1ELb1ELb0EEENS1_36VarlenDynamicPersistentTileSchedulerILi128ELi80ELi256ELi128ELb1ELb1ELb1ELb0ELb1ELb1EEEEEEEEEvNT_6ParamsE)
        /*044c*/ 	.word	0x00000078


	//----- nvinfo : EIATTR_MIN_STACK_SIZE
	.align		4
.L_239:
        /*0450*/ 	.byte	0x04, 0x12
        /*0452*/ 	.short	(.L_241 - .L_240)
	.align		4
.L_240:
        /*0454*/ 	.word	index@(_ZN7cutlass13device_kernelIN5flash11enable_sm90INS1_16FlashAttnFwdSm90INS1_25CollectiveMainloopFwdSm90ILi2EN4cute5tupleIJNS5_1CILi1EEES8_S8_EEENS6_IJNS7_ILi128EEENS7_ILi80EEENS7_ILi256EEEEEELi256ENS_6half_tEfNS_4arch4Sm90ELb0ELb0ELb1ELb1ELb0ELb1ELb0ELb1ELb1ELb1ELb1ELb0EEENS1_21CollectiveEpilogueFwdINS6_IJSA_SC_SB_EEES9_SE_SG_Li256ELb1ELb1ELb1ELb0EEENS1_36VarlenDynamicPersistentTileSchedulerILi128ELi80ELi256ELi128ELb1ELb1ELb1ELb0ELb1ELb1EEEEEEEEEvNT_6ParamsE)
        /*0458*/ 	.word	0x000001b0


	//----- nvinfo : EIATTR_MIN_STACK_SIZE
	.align		4
.L_241:
        /*045c*/ 	.byte	0x04, 0x12
        /*045e*/ 	.short	(.L_243 - .L_242)
	.align		4
.L_242:
        /*0460*/ 	.word	index@(_ZN7cutlass13device_kernelIN5flash11enable_sm90INS1_16FlashAttnFwdSm90INS1_25CollectiveMainloopFwdSm90ILi2EN4cute5tupleIJNS5_1CILi1EEES8_S8_EEENS6_IJNS7_ILi128EEENS7_ILi64EEENS7_ILi256EEEEEELi256ENS_6half_tEfNS_4arch4Sm90ELb0ELb1ELb1ELb0ELb0ELb0ELb0ELb1ELb1ELb1ELb1ELb0EEENS1_21CollectiveEpilogueFwdINS6_IJSA_SC_SB_EEES9_SE_SG_Li256ELb0ELb1ELb1ELb0EEENS1_19SingleTileSchedulerILb0ELb1ELb1ELi128EEEEEEEEEvNT_6ParamsE)
        /*0464*/ 	.word	0x00000010


	//----- nvinfo : EIATTR_MIN_STACK_SIZE
	.align		4
.L_243:
        /*0468*/ 	.byte	0x04, 0x12
        /*046a*/ 	.short	(.L_245 - .L_244)
	.align		4
.L_244:
        /*046c*/ 	.word	index@(_ZN7cutlass13device_kernelIN5flash11enable_sm90INS1_16FlashAttnFwdSm90INS1_25CollectiveMainloopFwdSm90ILi2EN4cute5tupleIJNS5_1CILi1EEES8_S8_EEENS6_IJNS7_ILi128EEENS7_ILi64EEENS7_ILi256EEEEEELi256ENS_6half_tEfNS_4arch4Sm90ELb0ELb1ELb1ELb1ELb0ELb0ELb0ELb1ELb1ELb1ELb1ELb0EEENS1_21CollectiveEpilogueFwdINS6_IJSA_SC_SB_EEES9_SE_SG_Li256ELb1ELb1ELb1ELb0EEENS1_36VarlenDynamicPersistentTileSchedulerILi128ELi64ELi256ELi128ELb1ELb1ELb1ELb1ELb0ELb1EEEEEEEEEvNT_6ParamsE)
        /*0470*/ 	.word	0x00000070


	//----- nvinfo : EIATTR_MIN_STACK_SIZE
	.align		4
.L_245:
        /*0474*/ 	.byte	0x04, 0x12
        /*0476*/ 	.short	(.L_247 - .L_246)
	.align		4
.L_246:
        /*0478*/ 	.word	index@(_ZN7cutlass13device_kernelIN5flash11enable_sm90INS1_16FlashAttnFwdSm90INS1_25CollectiveMainloopFwdSm90ILi2EN4cute5tupleIJNS5_1CILi1EEES8_S8_EEENS6_IJNS7_ILi128EEENS7_ILi64EEENS7_ILi256EEEEEELi256ENS_6half_tEfNS_4arch4Sm90ELb0ELb1ELb1ELb1ELb0ELb1ELb0ELb1ELb1ELb1ELb1ELb0EEENS1_21CollectiveEpilogueFwdINS6_IJSA_SC_SB_EEES9_SE_SG_Li256ELb1ELb1ELb1ELb0EEENS1_36VarlenDynamicPersistentTileSchedulerILi128ELi64ELi256ELi128ELb1ELb1ELb1ELb1ELb0ELb1EEEEEEEEEvNT_6ParamsE)
        /*047c*/ 	.word	0x000000a8


	//----- nvinfo : EIATTR_MIN_STACK_SIZE
	.align		4
.L_247:
        /*0480*/ 	.byte	0x04, 0x12
        /*0482*/ 	.short	(.L_249 - .L_248)
	.align		4
.L_248:
        /*0484*/ 	.word	index@(_ZN7cutlass13device_kernelIN5flash11enable_sm90INS1_16FlashAttnFwdSm90INS1_25CollectiveMainloopFwdSm90ILi2EN4cute5tupleIJNS5_1CILi1EEES8_S8_EEENS6_IJNS7_ILi128EEENS7_ILi80EEENS7_ILi256EEEEEELi256ENS_6half_tEfNS_4arch4Sm90ELb1ELb0ELb1ELb0ELb0ELb0ELb0ELb1ELb1ELb1ELb1ELb0EEENS1_21CollectiveEpilogueFwdINS6_IJSA_SC_SB_EEES9_SE_SG_Li256ELb0ELb1ELb1ELb0EEENS1_19SingleTileSchedulerILb0ELb1ELb1ELi128EEEEEEEEEvNT_6ParamsE)
        /*0488*/ 	.word	0x00000018


	//----- nvinfo : EIATTR_MIN_STACK_SIZE
	.align		4
.L_249:
        /*048c*/ 	.byte	0x04, 0x12
        /*048e*/ 	.short	(.L_251 - .L_250)
	.align		4
.L_250:
        /*0490*/ 	.word	index@(_ZN7cutlass13device_kernelIN5flash11enable_sm90INS1_16FlashAttnFwdSm90INS1_25CollectiveMainloopFwdSm90ILi2EN4cute5tupleIJNS5_1CILi1EEES8_S8_EEENS6_IJNS7_ILi128EEENS7_ILi80EEENS7_ILi256EEEEEELi256ENS_6half_tEfNS_4arch4Sm90ELb1ELb0ELb1ELb1ELb0ELb0ELb0ELb1ELb1ELb1ELb1ELb0EEENS1_21CollectiveEpilogueFwdINS6_IJSA_SC_SB_EEES9_SE_SG_Li256ELb1ELb1ELb1ELb0EEENS1_36VarlenDynamicPersistentTileSchedulerILi128ELi80ELi256ELi128ELb1ELb1ELb1ELb1ELb1ELb1EEEEEEEEEvNT_6ParamsE)
        /*0494*/ 	.word	0x00000070


	//----- nvinfo : EIATTR_MIN_STACK_SIZE
	.align		4
.L_251:
        /*0498*/ 	.byte	0x04, 0x12
        /*049a*/ 	.short	(.L_253 - .L_252)
	.align		4
.L_252:
        /*049c*/ 	.word	index@(_ZN7cutlass13device_kernelIN5flash11enable_sm90INS1_16FlashAttnFwdSm90INS1_25CollectiveMainloopFwdSm90ILi2EN4cute5tupleIJNS5_1CILi1EEES8_S8_EEENS6_IJNS7_ILi128EEENS7_ILi80EEENS7_ILi256EEEEEELi256ENS_6half_tEfNS_4arch4Sm90ELb1ELb0ELb1ELb1ELb0ELb1ELb0ELb1ELb1ELb1ELb1ELb0EEENS1_21CollectiveEpilogueFwdINS6_IJSA_SC_SB_EEES9_SE_SG_Li256ELb1ELb1ELb1ELb0EEENS1_36VarlenDynamicPersistentTileSchedulerILi128ELi80ELi256ELi128ELb1ELb1ELb1ELb1ELb1ELb1EEEEEEEEEvNT_6ParamsE)
        /*04a0*/ 	.word	0x000000c0


	//----- nvinfo : EIATTR_MIN_STACK_SIZE
	.align		4
.L_253:
        /*04a4*/ 	.byte	0x04, 0x12
        /*04a6*/ 	.short	(.L_255 - .L_254)
	.align		4
.L_254:
        /*04a8*/ 	.word	index@(_ZN7cutlass13device_kernelIN5flash11enable_sm90INS1_16FlashAttnFwdSm90INS1_25CollectiveMainloopFwdSm90ILi2EN4cute5tupleIJNS5_1CILi1EEES8_S8_EEENS6_IJNS7_ILi128EEENS7_ILi112EEENS7_ILi192EEEEEELi192ENS_6half_tEfNS_4arch4Sm90ELb0ELb0ELb1ELb0ELb0ELb0ELb0ELb1ELb1ELb1ELb1ELb0EEENS1_21CollectiveEpilogueFwdINS6_IJSA_SC_SB_EEES9_SE_SG_Li256ELb0ELb1ELb1ELb0EEENS1_19SingleTileSchedulerILb0ELb1ELb1ELi128EEEEEEEEEvNT_6ParamsE)
        /*04ac*/ 	.word	0x00000010


	//----- nvinfo : EIATTR_MIN_STACK_SIZE
	.align		4
.L_255:
        /*04b0*/ 	.byte	0x04, 0x12
        /*04b2*/ 	.short	(.L_257 - .L_256)
	.align		4
.L_256:
        /*04b4*/ 	.word	index@(_ZN7cutlass13device_kernelIN5flash11enable_sm90INS1_16FlashAttnFwdSm90INS1_25CollectiveMainloopFwdSm90ILi2EN4cute5tupleIJNS5_1CILi1EEES8_S8_EEENS6_IJNS7_ILi128EEENS7_ILi112EEENS7_ILi192EEEEEELi192ENS_6half_tEfNS_4arch4Sm90ELb0ELb0ELb1ELb1ELb0ELb0ELb0ELb1ELb1ELb1ELb1ELb0EEENS1_21CollectiveEpilogueFwdINS6_IJSA_SC_SB_EEES9_SE_SG_Li256ELb1ELb1ELb1ELb0EEENS1_36VarlenDynamicPersistentTileSchedulerILi128ELi112ELi256ELi128ELb1ELb1ELb1ELb0ELb1ELb1EEEEEEEEEvNT_6ParamsE)
        /*04b8*/ 	.word	0x00000070


	//----- nvinfo : EIATTR_MIN_STACK_SIZE
	.align		4
.L_257:
        /*04bc*/ 	.byte	0x04, 0x12
        /*04be*/ 	.short	(.L_259 - .L_258)
	.align		4
.L_258:
        /*04c0*/ 	.word	index@(_ZN7cutlass13device_kernelIN5flash11enable_sm90INS1_16FlashAttnFwdSm90INS1_25CollectiveMainloopFwdSm90ILi2EN4cute5tupleIJNS5_1CILi1EEES8_S8_EEENS6_IJNS7_ILi128EEENS7_ILi112EEENS7_ILi192EEEEEELi192ENS_6half_tEfNS_4arch4Sm90ELb0ELb0ELb1ELb1ELb0ELb1ELb0ELb1ELb1ELb1ELb1ELb0EEENS1_21CollectiveEpilogueFwdINS6_IJSA_SC_SB_EEES9_SE_SG_Li256ELb1ELb1ELb1ELb0EEENS1_36VarlenDynamicPersistentTileSchedulerILi128ELi112ELi256ELi128ELb1ELb1ELb1ELb0ELb1ELb1EEEEEEEEEvNT_6ParamsE)
        /*04c4*/ 	.word	0x00000088


	//----- nvinfo : EIATTR_MIN_STACK_SIZE
	.align		4
.L_259:
        /*04c8*/ 	.byte	0x04, 0x12
        /*04ca*/ 	.short	(.L_261 - .L_260)
	.align		4
.L_260:
        /*04cc*/ 	.word	index@(_ZN7cutlass13device_kernelIN5flash11enable_sm90INS1_16FlashAttnFwdSm90INS1_25CollectiveMainloopFwdSm90ILi2EN4cute5tupleIJNS5_1CILi1EEES8_S8_EEENS6_IJNS7_ILi128EEENS7_ILi96EEENS7_ILi192EEEEEELi192ENS_6half_tEfNS_4arch4Sm90ELb0ELb1ELb1ELb0ELb0ELb0ELb0ELb1ELb1ELb1ELb1ELb0EEENS1_21CollectiveEpilogueFwdINS6_IJSA_SC_SB_EEES9_SE_SG_Li256ELb0ELb1ELb1ELb0EEENS1_19SingleTileSchedulerILb0ELb1ELb1ELi128EEEEEEEEEvNT_6ParamsE)
        /*04d0*/ 	.word	0x00000010


	//----- nvinfo : EIATTR_MIN_STACK_SIZE
	.align		4
.L_261:
        /*04d4*/ 	.byte	0x04, 0x12
        /*04d6*/ 	.short	(.L_263 - .L_262)
	.align		4
.L_262:
        /*04d8*/ 	.word	index@(_ZN7cutlass13device_kernelIN5flash11enable_sm90INS1_16FlashAttnFwdSm90INS1_25CollectiveMainloopFwdSm90ILi2EN4cute5tupleIJNS5_1CILi1EEES8_S8_EEENS6_IJNS7_ILi128EEENS7_ILi96EEENS7_ILi192EEEEEELi192ENS_6half_tEfNS_4arch4Sm90ELb0ELb1ELb1ELb1ELb0ELb0ELb0ELb1ELb1ELb1ELb1ELb0EEENS1_21CollectiveEpilogueFwdINS6_IJSA_SC_SB_EEES9_SE_SG_Li256ELb1ELb1ELb1ELb0EEENS1_36VarlenDynamicPersistentTileSchedulerILi128ELi96ELi256ELi128ELb1ELb1ELb1ELb1ELb0ELb1EEEEEEEEEvNT_6ParamsE)
        /*04dc*/ 	.word	0x00000060


	//----- nvinfo : EIATTR_MIN_STACK_SIZE
	.align		4
.L_263:
        /*04e0*/ 	.byte	0x04, 0x12
        /*04e2*/ 	.short	(.L_265 - .L_264)
	.align		4
.L_264:
        /*04e4*/ 	.word	index@(_ZN7cutlass13device_kernelIN5flash11enable_sm90INS1_16FlashAttnFwdSm90INS1_25CollectiveMainloopFwdSm90ILi2EN4cute5tupleIJNS5_1CILi1EEES8_S8_EEENS6_IJNS7_ILi128EEENS7_ILi96EEENS7_ILi192EEEEEELi192ENS_6half_tEfNS_4arch4Sm90ELb0ELb1ELb1ELb1ELb0ELb1ELb0ELb1ELb1ELb1ELb1ELb0EEENS1_21CollectiveEpilogueFwdINS6_IJSA_SC_SB_EEES9_SE_SG_Li256ELb1ELb1ELb1ELb0EEENS1_36VarlenDynamicPersistentTileSchedulerILi128ELi96ELi256ELi128ELb1ELb1ELb1ELb1ELb0ELb1EEEEEEEEEvNT_6ParamsE)
        /*04e8*/ 	.word	0x00000098


	//----- nvinfo : EIATTR_MIN_STACK_SIZE
	.align		4
.L_265:
        /*04ec*/ 	.byte	0x04, 0x12
        /*04ee*/ 	.short	(.L_267 - .L_266)
	.align		4
.L_266:
        /*04f0*/ 	.word	index@(_ZN7cutlass13device_kernelIN5flash11enable_sm90INS1_16FlashAttnFwdSm90INS1_25CollectiveMainloopFwdSm90ILi2EN4cute5tupleIJNS5_1CILi1EEES8_S8_EEENS6_IJNS7_ILi128EEENS7_ILi112EEENS7_ILi192EEEEEELi192ENS_6half_tEfNS_4arch4Sm90ELb1ELb0ELb1ELb0ELb0ELb0ELb0ELb1ELb1ELb1ELb1ELb0EEENS1_21CollectiveEpilogueFwdINS6_IJSA_SC_SB_EEES9_SE_SG_Li256ELb0ELb1ELb1ELb0EEENS1_19SingleTileSchedulerILb0ELb1ELb1ELi128EEEEEEEEEvNT_6ParamsE)
        /*04f4*/ 	.word	0x00000010


	//----- nvinfo : EIATTR_MIN_STACK_SIZE
	.align		4
.L_267:
        /*04f8*/ 	.byte	0x04, 0x12
        /*04fa*/ 	.short	(.L_269 - .L_268)
	.align		4
.L_268:
        /*04fc*/ 	.word	index@(_ZN7cutlass13device_kernelIN5flash11enable_sm90INS1_16FlashAttnFwdSm90INS1_25CollectiveMainloopFwdSm90ILi2EN4cute5tupleIJNS5_1CILi1EEES8_S8_EEENS6_IJNS7_ILi128EEENS7_ILi112EEENS7_ILi192EEEEEELi192ENS_6half_tEfNS_4arch4Sm90ELb1ELb0ELb1ELb1ELb0ELb0ELb0ELb1ELb1ELb1ELb1ELb0EEENS1_21CollectiveEpilogueFwdINS6_IJSA_SC_SB_EEES9_SE_SG_Li256ELb1ELb1ELb1ELb0EEENS1_36VarlenDynamicPersistentTileSchedulerILi128ELi112ELi256ELi128ELb1ELb1ELb1ELb1ELb1ELb1EEEEEEEEEvNT_6ParamsE)
        /*0500*/ 	.word	0x00000068


	//----- nvinfo : EIATTR_MIN_STACK_SIZE
	.align		4
.L_269:
        /*0504*/ 	.byte	0x04, 0x12
        /*0506*/ 	.short	(.L_271 - .L_270)
	.align		4
.L_270:
        /*0508*/ 	.word	index@(_ZN7cutlass13device_kernelIN5flash11enable_sm90INS1_16FlashAttnFwdSm90INS1_25CollectiveMainloopFwdSm90ILi2EN4cute5tupleIJNS5_1CILi1EEES8_S8_EEENS6_IJNS7_ILi128EEENS7_ILi112EEENS7_ILi192EEEEEELi192ENS_6half_tEfNS_4arch4Sm90ELb1ELb0ELb1ELb1ELb0ELb1ELb0ELb1ELb1ELb1ELb1ELb0EEENS1_21CollectiveEpilogueFwdINS6_IJSA_SC_SB_EEES9_SE_SG_Li256ELb1ELb1ELb1ELb0EEENS1_36VarlenDynamicPersistentTileSchedulerILi128ELi112ELi256ELi128ELb1ELb1ELb1ELb1ELb1ELb1EEEEEEEEEvNT_6ParamsE)
        /*050c*/ 	.word	0x00000090


	//----- nvinfo : EIATTR_MIN_STACK_SIZE
	.align		4
.L_271:
        /*0510*/ 	.byte	0x04, 0x12
        /*0512*/ 	.short	(.L_273 - .L_272)
	.align		4
.L_272:
        /*0514*/ 	.word	index@(_ZN7cutlass13device_kernelIN5flash11enable_sm90INS1_16FlashAttnFwdSm90INS1_25CollectiveMainloopFwdSm90ILi2EN4cute5tupleIJNS5_1CILi1EEES8_S8_EEENS6_IJNS7_ILi128EEENS7_ILi176EEESA_EEELi128ENS_6half_tEfNS_4arch4Sm90ELb0ELb0ELb1ELb0ELb0ELb0ELb0ELb1ELb1ELb1ELb1ELb0EEENS1_21CollectiveEpilogueFwdINS6_IJSA_SA_SB_EEES9_SD_SF_Li256ELb0ELb1ELb1ELb0EEENS1_19SingleTileSchedulerILb0ELb1ELb1ELi128EEEEEEEEEvNT_6ParamsE)
        /*0518*/ 	.word	0x00000010


	//----- nvinfo : EIATTR_MIN_STACK_SIZE
	.align		4
.L_273:
        /*051c*/ 	.byte	0x04, 0x12
        /*051e*/ 	.short	(.L_275 - .L_274)
	.align		4
.L_274:
        /*0520*/ 	.word	index@(_ZN7cutlass13device_kernelIN5flash11enable_sm90INS1_16FlashAttnFwdSm90INS1_25CollectiveMainloopFwdSm90ILi2EN4cute5tupleIJNS5_1CILi1EEES8_S8_EEENS6_IJNS7_ILi128EEENS7_ILi176EEESA_EEELi128ENS_6half_tEfNS_4arch4Sm90ELb0ELb0ELb1ELb1ELb0ELb0ELb0ELb1ELb1ELb1ELb1ELb0EEENS1_21CollectiveEpilogueFwdINS6_IJSA_SA_SB_EEES9_SD_SF_Li256ELb1ELb1ELb1ELb0EEENS1_36VarlenDynamicPersistentTileSchedulerILi128ELi176ELi256ELi128ELb1ELb1ELb1ELb0ELb1ELb1EEEEEEEEEvNT_6ParamsE)
        /*0524*/ 	.word	0x00000070


	//----- nvinfo : EIATTR_MIN_STACK_SIZE
	.align		4
.L_275:
        /*0528*/ 	.byte	0x04, 0x12
        /*052a*/ 	.short	(.L_277 - .L_276)
	.align		4
.L_276:
        /*052c*/ 	.word	index@(_ZN7cutlass13device_kernelIN5flash11enable_sm90INS1_16FlashAttnFwdSm90INS1_25CollectiveMainloopFwdSm90ILi2EN4cute5tupleIJNS5_1CILi1EEES8_S8_EEENS6_IJNS7_ILi128EEENS7_ILi176EEESA_EEELi128ENS_6half_tEfNS_4arch4Sm90ELb0ELb0ELb1ELb1ELb0ELb1ELb0ELb1ELb1ELb1ELb1ELb0EEENS1_21CollectiveEpilogueFwdINS6_IJSA_SA_SB_EEES9_SD_SF_Li256ELb1ELb1ELb1ELb0EEENS1_36VarlenDynamicPersistentTileSchedulerILi128ELi176ELi256ELi128ELb1ELb1ELb1ELb0ELb1ELb1EEEEEEEEEvNT_6ParamsE)
        /*0530*/ 	.word	0x00000098


	//----- nvinfo : EIATTR_MIN_STACK_SIZE
	.align		4
.L_277:
        /*0534*/ 	.byte	0x04, 0x12
        /*0536*/ 	.short	(.L_279 - .L_278)
	.align		4
.L_278:
        /*0538*/ 	.word	index@(_ZN7cutlass13device_kernelIN5flash11enable_sm90INS1_16FlashAttnFwdSm90INS1_25CollectiveMainloopFwdSm90ILi2EN4cute5tupleIJNS5_1CILi1EEES8_S8_EEENS6_IJNS7_ILi128EEESA_SA_EEELi128ENS_6half_tEfNS_4arch4Sm90ELb0ELb1ELb1ELb0ELb0ELb0ELb0ELb1ELb1ELb1ELb1ELb0EEENS1_21CollectiveEpilogueFwdISB_S9_SC_SE_Li256ELb0ELb1ELb1ELb0EEENS1_19SingleTileSchedulerILb0ELb1ELb1ELi128EEEEEEEEEvNT_6ParamsE)
        /*053c*/ 	.word	0x00000018


	//----- nvinfo : EIATTR_MIN_STACK_SIZE
	.align		4
.L_279:
        /*0540*/ 	.byte	0x04, 0x12
        /*0542*/ 	.short	(.L_281 - .L_280)
	.align		4
.L_280:
        /*0544*/ 	.word	index@(_ZN7cutlass13device_kernelIN5flash11enable_sm90INS1_16FlashAttnFwdSm90INS1_25CollectiveMainloopFwdSm90ILi2EN4cute5tupleIJNS5_1CILi1EEES8_S8_EEENS6_IJNS7_ILi128EEESA_SA_EEELi128ENS_6half_tEfNS_4arch4Sm90ELb0ELb1ELb1ELb1ELb0ELb0ELb0ELb1ELb1ELb1ELb1ELb0EEENS1_21CollectiveEpilogueFwdISB_S9_SC_SE_Li256ELb1ELb1ELb1ELb0EEENS1_36VarlenDynamicPersistentTileSchedulerILi128ELi128ELi256ELi128ELb1ELb1ELb1ELb1ELb0ELb1EEEEEEEEEvNT_6ParamsE)
        /*0548*/ 	.word	0x00000060


	//----- nvinfo : EIATTR_MIN_STACK_SIZE
	.align		4
.L_281:
        /*054c*/ 	.byte	0x04, 0x12
        /*054e*/ 	.short	(.L_283 - .L_282)
	.align		4
.L_282:
        /*0550*/ 	.word	index@(_ZN7cutlass13device_kernelIN5flash11enable_sm90INS1_16FlashAttnFwdSm90INS1_25CollectiveMainloopFwdSm90ILi2EN4cute5tupleIJNS5_1CILi1EEES8_S8_EEENS6_IJNS7_ILi128EEESA_SA_EEELi128ENS_6half_tEfNS_4arch4Sm90ELb0ELb1ELb1ELb1ELb0ELb1ELb0ELb1ELb1ELb1ELb1ELb0EEENS1_21CollectiveEpilogueFwdISB_S9_SC_SE_Li256ELb1ELb1ELb1ELb0EEENS1_36VarlenDynamicPersistentTileSchedulerILi128ELi128ELi256ELi128ELb1ELb1ELb1ELb1ELb0ELb1EEEEEEEEEvNT_6ParamsE)
        /*0554*/ 	.word	0x00000068


	//----- nvinfo : EIATTR_MIN_STACK_SIZE
	.align		4
.L_283:
        /*0558*/ 	.byte	0x04, 0x12
        /*055a*/ 	.short	(.L_285 - .L_284)
	.align		4
.L_284:
        /*055c*/ 	.word	index@(_ZN7cutlass13device_kernelIN5flash11enable_sm90INS1_16FlashAttnFwdSm90INS1_25CollectiveMainloopFwdSm90ILi2EN4cute5tupleIJNS5_1CILi1EEES8_S8_EEENS6_IJNS7_ILi128EEESA_SA_EEELi128ENS_6half_tEfNS_4arch4Sm90ELb1ELb0ELb1ELb0ELb0ELb0ELb0ELb1ELb1ELb1ELb1ELb0EEENS1_21CollectiveEpilogueFwdISB_S9_SC_SE_Li256ELb0ELb1ELb1ELb0EEENS1_19SingleTileSchedulerILb0ELb1ELb1ELi128EEEEEEEEEvNT_6ParamsE)
        /*0560*/ 	.word	0x00000018


	//----- nvinfo : EIATTR_MIN_STACK_SIZE
	.align		4
.L_285:
        /*0564*/ 	.byte	0x04, 0x12
        /*0566*/ 	.short	(.L_287 - .L_286)
	.align		4
.L_286:
        /*0568*/ 	.word	index@(_ZN7cutlass13device_kernelIN5flash11enable_sm90INS1_16FlashAttnFwdSm90INS1_25CollectiveMainloopFwdSm90ILi2EN4cute5tupleIJNS5_1CILi1EEES8_S8_EEENS6_IJNS7_ILi128EEESA_SA_EEELi128ENS_6half_tEfNS_4arch4Sm90ELb1ELb0ELb1ELb1ELb0ELb0ELb0ELb1ELb1ELb1ELb1ELb0EEENS1_21CollectiveEpilogueFwdISB_S9_SC_SE_Li256ELb1ELb1ELb1ELb0EEENS1_36VarlenDynamicPersistentTileSchedulerILi128ELi128ELi256ELi128ELb1ELb1ELb1ELb1ELb1ELb1EEEEEEEEEvNT_6ParamsE)
        /*056c*/ 	.word	0x00000060


	//----- nvinfo : EIATTR_MIN_STACK_SIZE
	.align		4
.L_287:
        /*0570*/ 	.byte	0x04, 0x12
        /*0572*/ 	.short	(.L_289 - .L_288)
	.align		4
.L_288:
        /*0574*/ 	.word	index@(_ZN7cutlass13device_kernelIN5flash11enable_sm90INS1_16FlashAttnFwdSm90INS1_25CollectiveMainloopFwdSm90ILi2EN4cute5tupleIJNS5_1CILi1EEES8_S8_EEENS6_IJNS7_ILi128EEESA_SA_EEELi128ENS_6half_tEfNS_4arch4Sm90ELb1ELb0ELb1ELb1ELb0ELb1ELb0ELb1ELb1ELb1ELb1ELb0EEENS1_21CollectiveEpilogueFwdISB_S9_SC_SE_Li256ELb1ELb1ELb1ELb0EEENS1_36VarlenDynamicPersistentTileSchedulerILi128ELi128ELi256ELi128ELb1ELb1ELb1ELb1ELb1ELb1EEEEEEEEEvNT_6ParamsE)
        /*0578*/ 	.word	0x00000068


	//----- nvinfo : EIATTR_MIN_STACK_SIZE
	.align		4
.L_289:
        /*057c*/ 	.byte	0x04, 0x12
        /*057e*/ 	.short	(.L_291 - .L_290)
	.align		4
.L_290:
        /*0580*/ 	.word	index@(_ZN7cutlass13device_kernelIN5flash11enable_sm90INS1_16FlashAttnFwdSm90INS1_25CollectiveMainloopFwdSm90ILi2EN4cute5tupleIJNS5_1CILi1EEES8_S8_EEENS6_IJNS7_ILi192EEENS7_ILi144EEENS7_ILi96EEEEEELi96ENS_6half_tEfNS_4arch4Sm90ELb0ELb0ELb1ELb0ELb0ELb0ELb0ELb0ELb1ELb1ELb1ELb0EEENS1_21CollectiveEpilogueFwdINS6_IJSA_SC_SB_EEES9_SE_SG_Li384ELb0ELb1ELb1ELb0EEENS1_19SingleTileSchedulerILb0ELb1ELb1ELi192EEEEEEEEEvNT_6ParamsE)
        /*0584*/ 	.word	0x00000000


	//----- nvinfo : EIATTR_MIN_STACK_SIZE
	.align		4
.L_291:
        /*0588*/ 	.byte	0x04, 0x12
        /*058a*/ 	.short	(.L_293 - .L_292)
	.align		4
.L_292:
        /*058c*/ 	.word	index@(_ZN7cutlass13device_kernelIN5flash11enable_sm90INS1_16FlashAttnFwdSm90INS1_25CollectiveMainloopFwdSm90ILi2EN4cute5tupleIJNS5_1CILi1EEES8_S8_EEENS6_IJNS7_ILi192EEENS7_ILi144EEENS7_ILi96EEEEEELi96ENS_6half_tEfNS_4arch4Sm90ELb0ELb0ELb1ELb1ELb0ELb0ELb0ELb0ELb1ELb1ELb1ELb0EEENS1_21CollectiveEpilogueFwdINS6_IJSA_SC_SB_EEES9_SE_SG_Li384ELb1ELb1ELb1ELb0EEENS1_36VarlenDynamicPersistentTileSchedulerILi192ELi144ELi384ELi128ELb1ELb1ELb1ELb0ELb1ELb1EEEEEEEEEvNT_6ParamsE)
        /*0590*/ 	.word	0x00000058


	//----- nvinfo : EIATTR_MIN_STACK_SIZE
	.align		4
.L_293:
        /*0594*/ 	.byte	0x04, 0x12
        /*0596*/ 	.short	(.L_295 - .L_294)
	.align		4
.L_294:
        /*0598*/ 	.word	index@(_ZN7cutlass13device_kernelIN5flash11enable_sm90INS1_16FlashAttnFwdSm90INS1_25CollectiveMainloopFwdSm90ILi2EN4cute5tupleIJNS5_1CILi1EEES8_S8_EEENS6_IJNS7_ILi192EEENS7_ILi144EEENS7_ILi96EEEEEELi96ENS_6half_tEfNS_4arch4Sm90ELb0ELb0ELb1ELb1ELb0ELb1ELb0ELb0ELb1ELb1ELb1ELb0EEENS1_21CollectiveEpilogueFwdINS6_IJSA_SC_SB_EEES9_SE_SG_Li384ELb1ELb1ELb1ELb0EEENS1_36VarlenDynamicPersistentTileSchedulerILi192ELi144ELi384ELi128ELb1ELb1ELb1ELb0ELb1ELb1EEEEEEEEEvNT_6ParamsE)
        /*059c*/ 	.word	0x00000120


	//----- nvinfo : EIATTR_MIN_STACK_SIZE
	.align		4
.L_295:
        /*05a0*/ 	.byte	0x04, 0x12
        /*05a2*/ 	.short	(.L_297 - .L_296)
	.align		4
.L_296:
        /*05a4*/ 	.word	index@(_ZN7cutlass13device_kernelIN5flash11enable_sm90INS1_16FlashAttnFwdSm90INS1_25CollectiveMainloopFwdSm90ILi2EN4cute5tupleIJNS5_1CILi1EEES8_S8_EEENS6_IJNS7_ILi192EEENS7_ILi128EEENS7_ILi96EEEEEELi96ENS_6half_tEfNS_4arch4Sm90ELb0ELb1ELb1ELb0ELb0ELb0ELb0ELb0ELb1ELb1ELb1ELb0EEENS1_21CollectiveEpilogueFwdINS6_IJSA_SC_SB_EEES9_SE_SG_Li384ELb0ELb1ELb1ELb0EEENS1_19SingleTileSchedulerILb0ELb1ELb1ELi192EEEEEEEEEvNT_6ParamsE)
        /*05a8*/ 	.word	0x00000000


	//----- nvinfo : EIATTR_MIN_STACK_SIZE
	.align		4
.L_297:
        /*05ac*/ 	.byte	0x04, 0x12
        /*05ae*/ 	.short	(.L_299 - .L_298)
	.align		4
.L_298:
        /*05b0*/ 	.word	index@(_ZN7cutlass13device_kernelIN5flash11enable_sm90INS1_16FlashAttnFwdSm90INS1_25CollectiveMainloopFwdSm90ILi2EN4cute5tupleIJNS5_1CILi1EEES8_S8_EEENS6_IJNS7_ILi192EEENS7_ILi128EEENS7_ILi96EEEEEELi96ENS_6half_tEfNS_4arch4Sm90ELb0ELb1ELb1ELb1ELb0ELb0ELb0ELb0ELb1ELb1ELb1ELb0EEENS1_21CollectiveEpilogueFwdINS6_IJSA_SC_SB_EEES9_SE_SG_Li384ELb1ELb1ELb1ELb0EEENS1_36VarlenDynamicPersistentTileSchedulerILi192ELi128ELi384ELi128ELb1ELb1ELb1ELb1ELb0ELb1EEEEEEEEEvNT_6ParamsE)
        /*05b4*/ 	.word	0x00000048


	//----- nvinfo : EIATTR_MIN_STACK_SIZE
	.align		4
.L_299:
        /*05b8*/ 	.byte	0x04, 0x12
        /*05ba*/ 	.short	(.L_301 - .L_300)
	.align		4
.L_300:
        /*05bc*/ 	.word	index@(_ZN7cutlass13device_kernelIN5flash11enable_sm90INS1_16FlashAttnFwdSm90INS1_25CollectiveMainloopFwdSm90ILi2EN4cute5tupleIJNS5_1CILi1EEES8_S8_EEENS6_IJNS7_ILi192EEENS7_ILi128EEENS7_ILi96EEEEEELi96ENS_6half_tEfNS_4arch4Sm90ELb0ELb1ELb1ELb1ELb0ELb1ELb0ELb0ELb1ELb1ELb1ELb0EEENS1_21CollectiveEpilogueFwdINS6_IJSA_SC_SB_EEES9_SE_SG_Li384ELb1ELb1ELb1ELb0EEENS1_36VarlenDynamicPersistentTileSchedulerILi192ELi128ELi384ELi128ELb1ELb1ELb1ELb1ELb0ELb1EEEEEEEEEvNT_6ParamsE)
        /*05c0*/ 	.word	0x00000070


	//----- nvinfo : EIATTR_MIN_STACK_SIZE
	.align		4
.L_301:
        /*05c4*/ 	.byte	0x04, 0x12
        /*05c6*/ 	.short	(.L_303 - .L_302)
	.align		4
.L_302:
        /*05c8*/ 	.word	index@(_ZN7cutlass13device_kernelIN5flash11enable_sm90INS1_16FlashAttnFwdSm90INS1_25CollectiveMainloopFwdSm90ILi2EN4cute5tupleIJNS5_1CILi1EEES8_S8_EEENS6_IJNS7_ILi192EEENS7_ILi144EEENS7_ILi96EEEEEELi96ENS_6half_tEfNS_4arch4Sm90ELb1ELb0ELb1ELb0ELb0ELb0ELb0ELb0ELb1ELb1ELb1ELb0EEENS1_21CollectiveEpilogueFwdINS6_IJSA_SC_SB_EEES9_SE_SG_Li384ELb0ELb1ELb1ELb0EEENS1_19SingleTileSchedulerILb0ELb1ELb1ELi192EEEEEEEEEvNT_6ParamsE)
        /*05cc*/ 	.word	0x00000008


	//----- nvinfo : EIATTR_MIN_STACK_SIZE
	.align		4
.L_303:
        /*05d0*/ 	.byte	0x04, 0x12
        /*05d2*/ 	.short	(.L_305 - .L_304)
	.align		4
.L_304:
        /*05d4*/ 	.word	index@(_ZN7cutlass13device_kernelIN5flash11enable_sm90INS1_16FlashAttnFwdSm90INS1_25CollectiveMainloopFwdSm90ILi2EN4cute5tupleIJNS5_1CILi1EEES8_S8_EEENS6_IJNS7_ILi192EEENS7_ILi144EEENS7_ILi96EEEEEELi96ENS_6half_tEfNS_4arch4Sm90ELb1ELb0ELb1ELb1ELb0ELb0ELb0ELb0ELb1ELb1ELb1ELb0EEENS1_21CollectiveEpilogueFwdINS6_IJSA_SC_SB_EEES9_SE_SG_Li384ELb1ELb1ELb1ELb0EEENS1_36VarlenDynamicPersistentTileSchedulerILi192ELi144ELi384ELi128ELb1ELb1ELb1ELb1ELb1ELb1EEEEEEEEEvNT_6ParamsE)
        /*05d8*/ 	.word	0x00000050


	//----- nvinfo : EIATTR_MIN_STACK_SIZE
	.align		4
.L_305:
        /*05dc*/ 	.byte	0x04, 0x12
        /*05de*/ 	.short	(.L_307 - .L_306)
	.align		4
.L_306:
        /*05e0*/ 	.word	index@(_ZN7cutlass13device_kernelIN5flash11enable_sm90INS1_16FlashAttnFwdSm90INS1_25CollectiveMainloopFwdSm90ILi2EN4cute5tupleIJNS5_1CILi1EEES8_S8_EEENS6_IJNS7_ILi192EEENS7_ILi144EEENS7_ILi96EEEEEELi96ENS_6half_tEfNS_4arch4Sm90ELb1ELb0ELb1ELb1ELb0ELb1ELb0ELb0ELb1ELb1ELb1ELb0EEENS1_21CollectiveEpilogueFwdINS6_IJSA_SC_SB_EEES9_SE_SG_Li384ELb1ELb1ELb1ELb0EEENS1_36VarlenDynamicPersistentTileSchedulerILi192ELi144ELi384ELi128ELb1ELb1ELb1ELb1ELb1ELb1EEEEEEEEEvNT_6ParamsE)
        /*05e4*/ 	.word	0x000000f8


	//----- nvinfo : EIATTR_MIN_STACK_SIZE
	.align		4
.L_307:
        /*05e8*/ 	.byte	0x04, 0x12
        /*05ea*/ 	.short	(.L_309 - .L_308)
	.align		4
.L_308:
        /*05ec*/ 	.word	index@(_ZN7cutlass13device_kernelIN5flash11enable_sm90INS1_16FlashAttnFwdSm90INS1_25CollectiveMainloopFwdSm90ILi2EN4cute5tupleIJNS5_1CILi1EEES8_S8_EEENS6_IJNS7_ILi192EEESA_NS7_ILi64EEEEEELi64ENS_6half_tEfNS_4arch4Sm90ELb0ELb0ELb1ELb0ELb0ELb0ELb0ELb0ELb1ELb1ELb1ELb0EEENS1_21CollectiveEpilogueFwdINS6_IJSA_SB_SA_EEES9_SD_SF_Li384ELb0ELb1ELb1ELb0EEENS1_19SingleTileSchedulerILb0ELb1ELb1ELi192EEEEEEEEEvNT_6ParamsE)
        /*05f0*/ 	.word	0x00000020


	//----- nvinfo : EIATTR_MIN_STACK_SIZE
	.align		4
.L_309:
        /*05f4*/ 	.byte	0x04, 0x12
        /*05f6*/ 	.short	(.L_311 - .L_310)
	.align		4
.L_310:
        /*05f8*/ 	.word	index@(_ZN7cutlass13device_kernelIN5flash11enable_sm90INS1_16FlashAttnFwdSm90INS1_25CollectiveMainloopFwdSm90ILi2EN4cute5tupleIJNS5_1CILi1EEES8_S8_EEENS6_IJNS7_ILi192EEESA_NS7_ILi64EEEEEELi64ENS_6half_tEfNS_4arch4Sm90ELb0ELb0ELb1ELb1ELb0ELb0ELb0ELb0ELb1ELb1ELb1ELb0EEENS1_21CollectiveEpilogueFwdINS6_IJSA_SB_SA_EEES9_SD_SF_Li384ELb1ELb1ELb1ELb0EEENS1_36VarlenDynamicPersistentTileSchedulerILi192ELi192ELi384ELi128ELb1ELb1ELb1ELb0ELb1ELb1EEEEEEEEEvNT_6ParamsE)
        /*05fc*/ 	.word	0x00000098


	//----- nvinfo : EIATTR_MIN_STACK_SIZE
	.align		4
.L_311:
        /*0600*/ 	.byte	0x04, 0x12
        /*0602*/ 	.short	(.L_313 - .L_312)
	.align		4
.L_312:
        /*0604*/ 	.word	index@(_ZN7cutlass13device_kernelIN5flash11enable_sm90INS1_16FlashAttnFwdSm90INS1_25CollectiveMainloopFwdSm90ILi2EN4cute5tupleIJNS5_1CILi1EEES8_S8_EEENS6_IJNS7_ILi192EEESA_NS7_ILi64EEEEEELi64ENS_6half_tEfNS_4arch4Sm90ELb0ELb0ELb1ELb1ELb0ELb1ELb0ELb0ELb1ELb1ELb1ELb0EEENS1_21CollectiveEpilogueFwdINS6_IJSA_SB_SA_EEES9_SD_SF_Li384ELb1ELb1ELb1ELb0EEENS1_36VarlenDynamicPersistentTileSchedulerILi192ELi192ELi384ELi128ELb1ELb1ELb1ELb0ELb1ELb1EEEEEEEEEvNT_6ParamsE)
        /*0608*/ 	.word	0x000000b0


	//----- nvinfo : EIATTR_MIN_STACK_SIZE
	.align		4
.L_313:
        /*060c*/ 	.byte	0x04, 0x12
        /*060e*/ 	.short	(.L_315 - .L_314)
	.align		4
.L_314:
        /*0610*/ 	.word	index@(_ZN7cutlass13device_kernelIN5flash11enable_sm90INS1_16FlashAttnFwdSm90INS1_25CollectiveMainloopFwdSm90ILi2EN4cute5tupleIJNS5_1CILi1EEES8_S8_EEENS6_IJNS7_ILi192EEENS7_ILi128EEENS7_ILi64EEEEEELi64ENS_6half_tEfNS_4arch4Sm90ELb0ELb1ELb1ELb0ELb0ELb0ELb0ELb1ELb1ELb1ELb1ELb0EEENS1_21CollectiveEpilogueFwdINS6_IJSA_SC_SB_EEES9_SE_SG_Li384ELb0ELb1ELb1ELb0EEENS1_19SingleTileSchedulerILb0ELb1ELb1ELi192EEEEEEEEEvNT_6ParamsE)
        /*0614*/ 	.word	0x00000000


	//----- nvinfo : EIATTR_MIN_STACK_SIZE
	.align		4
.L_315:
        /*0618*/ 	.byte	0x04, 0x12
        /*061a*/ 	.short	(.L_317 - .L_316)
	.align		4
.L_316:
        /*061c*/ 	.word	index@(_ZN7cutlass13device_kernelIN5flash11enable_sm90INS1_16FlashAttnFwdSm90INS1_25CollectiveMainloopFwdSm90ILi2EN4cute5tupleIJNS5_1CILi1EEES8_S8_EEENS6_IJNS7_ILi192EEENS7_ILi128EEENS7_ILi64EEEEEELi64ENS_6half_tEfNS_4arch4Sm90ELb0ELb1ELb1ELb1ELb0ELb0ELb0ELb1ELb1ELb1ELb1ELb0EEENS1_21CollectiveEpilogueFwdINS6_IJSA_SC_SB_EEES9_SE_SG_Li384ELb1ELb1ELb1ELb0EEENS1_36VarlenDynamicPersistentTileSchedulerILi192ELi128ELi384ELi128ELb1ELb1ELb1ELb1ELb0ELb1EEEEEEEEEvNT_6ParamsE)
        /*0620*/ 	.word	0x00000048


	//----- nvinfo : EIATTR_MIN_STACK_SIZE
	.align		4
.L_317:
        /*0624*/ 	.byte	0x04, 0x12
        /*0626*/ 	.short	(.L_319 - .L_318)
	.align		4
.L_318:
        /*0628*/ 	.word	index@(_ZN7cutlass13device_kernelIN5flash11enable_sm90INS1_16FlashAttnFwdSm90INS1_25CollectiveMainloopFwdSm90ILi2EN4cute5tupleIJNS5_1CILi1EEES8_S8_EEENS6_IJNS7_ILi192EEENS7_ILi128EEENS7_ILi64EEEEEELi64ENS_6half_tEfNS_4arch4Sm90ELb0ELb1ELb1ELb1ELb0ELb1ELb0ELb1ELb1ELb1ELb1ELb0EEENS1_21CollectiveEpilogueFwdINS6_IJSA_SC_SB_EEES9_SE_SG_Li384ELb1ELb1ELb1ELb0EEENS1_36VarlenDynamicPersistentTileSchedulerILi192ELi128ELi384ELi128ELb1ELb1ELb1ELb1ELb0ELb1EEEEEEEEEvNT_6ParamsE)
        /*062c*/ 	.word	0x00000088


	//----- nvinfo : EIATTR_MIN_STACK_SIZE
	.align		4
.L_319:
        /*0630*/ 	.byte	0x04, 0x12
        /*0632*/ 	.short	(.L_321 - .L_320)
	.align		4
.L_320:
        /*0634*/ 	.word	index@(_ZN7cutlass13device_kernelIN5flash11enable_sm90INS1_16FlashAttnFwdSm90INS1_25CollectiveMainloopFwdSm90ILi2EN4cute5tupleIJNS5_1CILi1EEES8_S8_EEENS6_IJNS7_ILi192EEENS7_ILi128EEENS7_ILi64EEEEEELi64ENS_6half_tEfNS_4arch4Sm90ELb1ELb0ELb1ELb0ELb0ELb0ELb0ELb1ELb1ELb1ELb1ELb0EEENS1_21CollectiveEpilogueFwdINS6_IJSA_SC_SB_EEES9_SE_SG_Li384ELb0ELb1ELb1ELb0EEENS1_19SingleTileSchedulerILb0ELb1ELb1ELi192EEEEEEEEEvNT_6ParamsE)
        /*0638*/ 	.word	0x00000000


	//----- nvinfo : EIATTR_MIN_STACK_SIZE
	.align		4
.L_321:
        /*063c*/ 	.byte	0x04, 0x12
        /*063e*/ 	.short	(.L_323 - .L_322)
	.align		4
.L_322:
        /*0640*/ 	.word	index@(_ZN7cutlass13device_kernelIN5flash11enable_sm90INS1_16FlashAttnFwdSm90INS1_25CollectiveMainloopFwdSm90ILi2EN4cute5tupleIJNS5_1CILi1EEES8_S8_EEENS6_IJNS7_ILi192EEENS7_ILi128EEENS7_ILi64EEEEEELi64ENS_6half_tEfNS_4arch4Sm90ELb1ELb0ELb1ELb1ELb0ELb0ELb0ELb1ELb1ELb1ELb1ELb0EEENS1_21CollectiveEpilogueFwdINS6_IJSA_SC_SB_EEES9_SE_SG_Li384ELb1ELb1ELb1ELb0EEENS1_36VarlenDynamicPersistentTileSchedulerILi192ELi128ELi384ELi128ELb1ELb1ELb1ELb1ELb1ELb1EEEEEEEEEvNT_6ParamsE)
        /*0644*/ 	.word	0x00000050


	//----- nvinfo : EIATTR_MIN_STACK_SIZE
	.align		4
.L_323:
        /*0648*/ 	.byte	0x04, 0x12
        /*064a*/ 	.short	(.L_325 - .L_324)
	.align		4
.L_324:
        /*064c*/ 	.word	index@(_ZN7cutlass13device_kernelIN5flash11enable_sm90INS1_16FlashAttnFwdSm90INS1_25CollectiveMainloopFwdSm90ILi2EN4cute5tupleIJNS5_1CILi1EEES8_S8_EEENS6_IJNS7_ILi192EEENS7_ILi128EEENS7_ILi64EEEEEELi64ENS_6half_tEfNS_4arch4Sm90ELb1ELb0ELb1ELb1ELb0ELb1ELb0ELb1ELb1ELb1ELb1ELb0EEENS1_21CollectiveEpilogueFwdINS6_IJSA_SC_SB_EEES9_SE_SG_Li384ELb1ELb1ELb1ELb0EEENS1_36VarlenDynamicPersistentTileSchedulerILi192ELi128ELi384ELi128ELb1ELb1ELb1ELb1ELb1ELb1EEEEEEEEEvNT_6ParamsE)
        /*0650*/ 	.word	0x00000070
.L_325:


//--------------------- .nv.compat                --------------------------
	.section	.nv.compat,"",@"SHT_CUDA_COMPAT_INFO"
	.align	4
        /*0000*/ 	.byte	0x02, 0x09, 0x01, 0x00, 0x02, 0x02, 0x04, 0x00, 0x02, 0x05, 0x05, 0x00, 0x03, 0x07, 0x01, 0x01
        /*0010*/ 	.byte	0x02, 0x03, 0x01, 0x00, 0x02, 0x06, 0x01, 0x00, 0x04, 0x0b, 0x08, 0x00, 0x00, 0x00, 0x00, 0x00
        /*0020*/ 	.byte	0x00, 0x00, 0x00, 0x00


//--------------------- .nv.info._ZN7cutlass13device_kernelIN5flash11enable_sm90INS1_16FlashAttnFwdSm90INS1_25CollectiveMainloopFwdSm90ILi2EN4cute5tupleIJNS5_1CILi1EEES8_S8_EEENS6_IJNS7_ILi128EEENS7_ILi80EEENS7_ILi256EEEEEELi256ENS_6half_tEfNS_4arch4Sm90ELb0ELb0ELb1ELb0ELb0ELb0ELb0ELb1ELb1ELb1ELb1ELb0EEENS1_21CollectiveEpilogueFwdINS6_IJSA_SC_SB_EEES9_SE_SG_Li256ELb0ELb1ELb1ELb0EEENS1_19SingleTileSchedulerILb0ELb1ELb1ELi128EEEEEEEEEvNT_6ParamsE --------------------------
	.section	.nv.info._ZN7cutlass13device_kernelIN5flash11enable_sm90INS1_16FlashAttnFwdSm90INS1_25CollectiveMainloopFwdSm90ILi2EN4cute5tupleIJNS5_1CILi1EEES8_S8_EEENS6_IJNS7_ILi128EEENS7_ILi80EEENS7_ILi256EEEEEELi256ENS_6half_tEfNS_4arch4Sm90ELb0ELb0ELb1ELb0ELb0ELb0ELb0ELb1ELb1ELb1ELb1ELb0EEENS1_21CollectiveEpilogueFwdINS6_IJSA_SC_SB_EEES9_SE_SG_Li256ELb0ELb1ELb1ELb0EEENS1_19SingleTileSchedulerILb0ELb1ELb1ELi128EEEEEEEEEvNT_6ParamsE,"",@"SHT_CUDA_INFO"
	.sectionflags	@""
	.align	4


	//----- nvinfo : EIATTR_CUDA_API_VERSION
	.align		4
        /*0000*/ 	.byte	0x04, 0x37
        /*0002*/ 	.short	(.L_327 - .L_326)
.L_326:
        /*0004*/ 	.word	0x00000082


	//----- nvinfo : EIATTR_KPARAM_INFO
	.align		4
.L_327:
        /*0008*/ 	.byte	0x04, 0x17
        /*000a*/ 	.short	(.L_329 - .L_328)
.L_328:
        /*000c*/ 	.word	0x00000000
        /*0010*/ 	.short	0x0000
        /*0012*/ 	.short	0x0070
        /*0014*/ 	.byte	0x00, 0xf0, 0x01, 0x28


	//----- nvinfo : EIATTR_SPARSE_MMA_MASK
	.align		4
.L_329:
        /*0018*/ 	.byte	0x03, 0x50
        /*001a*/ 	.short	0x0000


	//----- nvinfo : EIATTR_MAXREG_COUNT
	.align		4
        /*001c*/ 	.byte	0x03, 0x1b
        /*001e*/ 	.short	0x00a8


	//----- nvinfo : EIATTR_NUM_BARRIERS
	.align		4
        /*0020*/ 	.byte	0x02, 0x4c
        /*0022*/ 	.byte	0x09
	.zero		1


	//----- nvinfo : EIATTR_EXTERNS
	.align		4
        /*0024*/ 	.byte	0x04, 0x0f
        /*0026*/ 	.short	(.L_331 - .L_330)


	//   ....[0]....
	.align		4
.L_330:
        /*0028*/ 	.word	index@(__assertfail)


	//----- nvinfo : EIATTR_ANNOTATIONS
	.align		4
.L_331:
        /*002c*/ 	.byte	0x04, 0x55
        /*002e*/ 	.short	(.L_333 - .L_332)


	//   ....[0]....
.L_332:
        /*0030*/ 	.word	0x00000001
        /*0034*/ 	.byte	0x30, 0x09, 0x00, 0x00, 0x01, 0x00, 0x00, 0x00, 0x10, 0x14, 0x00, 0x00, 0x01, 0x00, 0x00, 0x00
        /* <DEDUP_REMOVED lines=9> */
        /*00d4*/ 	.byte	0x50, 0x11, 0x01, 0x00, 0x01, 0x00, 0x00, 0x00, 0x00, 0x18, 0x01, 0x00


	//----- nvinfo : EIATTR_MERCURY_ISA_VERSION
	.align		4
.L_333:
        /*00e0*/ 	.byte	0x03, 0x5f
        /*00e2*/ 	.short	0x0101


	//----- nvinfo : EIATTR_INT_WARP_WIDE_INSTR_OFFSETS
	.align		4
        /*00e4*/ 	.byte	0x04, 0x31
        /*00e6*/ 	.short	(.L_335 - .L_334)


	//   ....[0]....
.L_334:
        /*00e8*/ 	.word	0x00000120


	//   ....[1]....
        /*00ec*/ 	.word	0x00000160


	//   ....[2]....
        /*00f0*/ 	.word	0x00000220


	//----- nvinfo : EIATTR_COOP_GROUP_MASK_REGIDS
	.align		4
.L_335:
        /*00f4*/ 	.byte	0x04, 0x29
        /*00f6*/ 	.short	(.L_337 - .L_336)


	//   ....[0]....
.L_336:
        /*00f8*/ 	.word	0xffffffff


	//   ....[1]....
        /*00fc*/ 	.word	0xffffffff


	//   ....[2]....
        /*0100*/ 	.word	0xffffffff


	//   ....[3]....
        /*0104*/ 	.word	0xffffffff


	//   ....[4]....
        /*0108*/ 	.word	0xffffffff


	//   ....[5]....
        /*010c*/ 	.word	0xffffffff


	//   ....[6]....
        /*0110*/ 	.word	0xffffffff


	//   ....[7]....
        /*0114*/ 	.word	0xffffffff


	//   ....[8]....
        /*0118*/ 	.word	0xffffffff


	//   ....[9]....
        /*011c*/ 	.word	0xffffffff


	//   ....[10]....
        /*0120*/ 	.word	0xffffffff


	//   ....[11]....
        /*0124*/ 	.word	0xffffffff


	//   ....[12]....
        /*0128*/ 	.word	0xffffffff


	//   ....[13]....
        /*012c*/ 	.word	0xffffffff


	//   ....[14]....
        /*0130*/ 	.word	0xffffffff


	//   ....[15]....
        /*0134*/ 	.word	0xffffffff


	//   ....[16]....
        /*0138*/ 	.word	0xffffffff


	//   ....[17]....
        /*013c*/ 	.word	0xffffffff


	//   ....[18]....
        /*0140*/ 	.word	0xffffffff


	//   ....[19]....
        /*0144*/ 	.word	0xffffffff


	//   ....[20]....
        /*0148*/ 	.word	0xffffffff


	//   ....[21]....
        /*014c*/ 	.word	0xffffffff


	//   ....[22]....
        /*0150*/ 	.word	0xffffffff


	//   ....[23]....
        /*0154*/ 	.word	0xffffffff


	//   ....[24]....
        /*0158*/ 	.word	0xffffffff


	//   ....[25]....
        /*015c*/ 	.word	0xffffffff


	//   ....[26]....
        /*0160*/ 	.word	0xffffffff


	//   ....[27]....
        /*0164*/ 	.word	0xffffffff


	//   ....[28]....
        /*0168*/ 	.word	0xffffffff


	//   ....[29]....
        /*016c*/ 	.word	0xffffffff


	//   ....[30]....
        /*0170*/ 	.word	0xffffffff


	//   ....[31]....
        /*0174*/ 	.word	0xffffffff


	//   ....[32]....
        /*0178*/ 	.word	0xffffffff


	//   ....[33]....
        /*017c*/ 	.word	0xffffffff


	//   ....[34]....
        /*0180*/ 	.word	0xffffffff


	//   ....[35]....
        /*0184*/ 	.word	0xffffffff


	//   ....[36]....
        /*0188*/ 	.word	0xffffffff


	//   ....[37]....
        /*018c*/ 	.word	0xffffffff


	//   ....[38]....
        /*0190*/ 	.word	0xffffffff


	//   ....[39]....
        /*0194*/ 	.word	0xffffffff


	//   ....[40]....
        /*0198*/ 	.word	0xffffffff


	//   ....[41]....
        /*019c*/ 	.word	0xffffffff


	//   ....[42]....
        /*01a0*/ 	.word	0xffffffff


	//   ....[43]....
        /*01a4*/ 	.word	0xffffffff


	//   ....[44]....
        /*01a8*/ 	.word	0xffffffff


	//   ....[45]....
        /*01ac*/ 	.word	0xffffffff


	//   ....[46]....
        /*01b0*/ 	.word	0xffffffff


	//   ....[47]....
        /*01b4*/ 	.word	0x0500000f


	//   ....[48]....
        /*01b8*/ 	.word	0x0500000f


	//   ....[49]....
        /*01bc*/ 	.word	0x0500000f


	//   ....[50]....
        /*01c0*/ 	.word	0x0500000f


	//   ....[51]....
        /*01c4*/ 	.word	0x0500000f


	//   ....[52]....
        /*01c8*/ 	.word	0x0500000f


	//   ....[53]....
        /*01cc*/ 	.word	0x0500000f


	//   ....[54]....
        /*01d0*/ 	.word	0x0500000f


	//   ....[55]....
        /*01d4*/ 	.word	0x0500000f


	//   ....[56]....
        /*01d8*/ 	.word	0x0500000f


	//   ....[57]....
        /*01dc*/ 	.word	0x0500000f


	//   ....[58]....
        /*01e0*/ 	.word	0x0500000f


	//   ....[59]....
        /*01e4*/ 	.word	0x0500000f


	//   ....[60]....
        /*01e8*/ 	.word	0x0500000f


	//   ....[61]....
        /*01ec*/ 	.word	0x0500000f


	//   ....[62]....
        /*01f0*/ 	.word	0x0500000f


	//   ....[63]....
        /*01f4*/ 	.word	0x0500000f


	//   ....[64]....
        /*01f8*/ 	.word	0x0500000f


	//----- nvinfo : EIATTR_COOP_GROUP_INSTR_OFFSETS
	.align		4
.L_337:
        /*01fc*/ 	.byte	0x04, 0x28
        /*01fe*/ 	.short	(.L_339 - .L_338)


	//   ....[0]....
.L_338:
        /*0200*/ 	.word	0x00000060


	//   ....[1]....
        /*0204*/ 	.word	0x00000130


	//   ....[2]....
        /*0208*/ 	.word	0x00000230


	//   ....[3]....
        /*020c*/ 	.word	0x000003a0


	//   ....[4]....
        /*0210*/ 	.word	0x00000500


	//   ....[5]....
        /*0214*/ 	.word	0x00000620


	//   ....[6]....
        /*0218*/ 	.word	0x00000780


	//   ....[7]....
        /*021c*/ 	.word	0x00001230


	//   ....[8]....
        /*0220*/ 	.word	0x000046c0


	//   ....[9]....
        /*0224*/ 	.word	0x00004730


	//   ....[10]....
        /*0228*/ 	.word	0x00004a60


	//   ....[11]....
        /*022c*/ 	.word	0x00004ae0


	//   ....[12]....
        /*0230*/ 	.word	0x00008db0


	//   ....[13]....
        /*0234*/ 	.word	0x00008e10


	//   ....[14]....
        /*0238*/ 	.word	0x00008e70


	//   ....[15]....
        /*023c*/ 	.word	0x00008f80


	//   ....[16]....
        /*0240*/ 	.word	0x0000a1b0


	//   ....[17]....
        /*0244*/ 	.word	0x0000a1d0


	//   ....[18]....
        /*0248*/ 	.word	0x0000a260


	//   ....[19]....
        /*024c*/ 	.word	0x0000a2a0


	//   ....[20]....
        /*0250*/ 	.word	0x0000b4a0


	//   ....[21]....
        /*0254*/ 	.word	0x0000b500


	//   ....[22]....
        /*0258*/ 	.word	0x0000b540


	//   ....[23]....
        /*025c*/ 	.word	0x0000b580


	//   ....[24]....
        /*0260*/ 	.word	0x0000b590


	//   ....[25]....
        /*0264*/ 	.word	0x0000b5c0


	//   ....[26]....
        /*0268*/ 	.word	0x0000c230


	//   ....[27]....
        /*026c*/ 	.word	0x0000c240


	//   ....[28]....
        /*0270*/ 	.word	0x0000d270


	//   ....[29]....
        /*0274*/ 	.word	0x0000dc80


	//   ....[30]....
        /*0278*/ 	.word	0x0000e700


	//   ....[31]....
        /*027c*/ 	.word	0x0000e710


	//   ....[32]....
        /*0280*/ 	.word	0x0000e720


	//   ....[33]....
        /*0284*/ 	.word	0x0000e740


	//   ....[34]....
        /*0288*/ 	.word	0x0000e810


	//   ....[35]....
        /*028c*/ 	.word	0x0000e830


	//   ....[36]....
        /*0290*/ 	.word	0x0000e8b0


	//   ....[37]....
        /*0294*/ 	.word	0x0000e8d0


	//   ....[38]....
        /*0298*/ 	.word	0x0000e950


	//   ....[39]....
        /*029c*/ 	.word	0x0000e970


	//   ....[40]....
        /*02a0*/ 	.word	0x0000e9f0


	//   ....[41]....
        /*02a4*/ 	.word	0x0000ea10


	//   ....[42]....
        /*02a8*/ 	.word	0x0000ea90


	//   ....[43]....
        /*02ac*/ 	.word	0x0000eab0


	//   ....[44]....
        /*02b0*/ 	.word	0x0000eb30


	//   ....[45]....
        /*02b4*/ 	.word	0x0000eb40


	//   ....[46]....
        /*02b8*/ 	.word	0x00011790


	//   ....[47]....
        /*02bc*/ 	.word	0x00011c50


	//   ....[48]....
        /*02c0*/ 	.word	0x00011dd0


	//   ....[49]....
        /*02c4*/ 	.word	0x00011e20


	//   ....[50]....
        /*02c8*/ 	.word	0x00011f90


	//   ....[51]....
        /*02cc*/ 	.word	0x00012000


	//   ....[52]....
        /*02d0*/ 	.word	0x00012100


	//   ....[53]....
        /*02d4*/ 	.word	0x00012170


	//   ....[54]....
        /*02d8*/ 	.word	0x00012270


	//   ....[55]....
        /*02dc*/ 	.word	0x000122e0


	//   ....[56]....
        /*02e0*/ 	.word	0x000123e0


	//   ....[57]....
        /*02e4*/ 	.word	0x00012450


	//   ....[58]....
        /*02e8*/ 	.word	0x00012550


	//   ....[59]....
        /*02ec*/ 	.word	0x000125c0


	//   ....[60]....
        /*02f0*/ 	.word	0x000126c0


	//   ....[61]....
        /*02f4*/ 	.word	0x00012720


	//   ....[62]....
        /*02f8*/ 	.word	0x00012810


	//   ....[63]....
        /*02fc*/ 	.word	0x00012860


	//   ....[64]....
        /*0300*/ 	.word	0x00012c60


	//----- nvinfo : EIATTR_REG_RECONFIG
	.align		4
.L_339:
        /*0304*/ 	.byte	0x01, 0x54
	.zero		2


	//----- nvinfo : EIATTR_SYSCALL_OFFSETS
	.align		4
        /*0308*/ 	.byte	0x04, 0x46
        /*030a*/ 	.short	(.L_341 - .L_340)


	//   ....[0]....
.L_340:
        /*030c*/ 	.word	0x00001400


	//   ....[1]....
        /*0310*/ 	.word	0x0000d900


	//   ....[2]....
        /*0314*/ 	.word	0x0000da40


	//   ....[3]....
        /*0318*/ 	.word	0x0000db30


	//   ....[4]....
        /*031c*/ 	.word	0x0000e2e0


	//----- nvinfo : EIATTR_MBARRIER_INSTR_OFFSETS
	.align		4
.L_341:
        /*0320*/ 	.byte	0x04, 0x39
        /*0322*/ 	.short	(.L_343 - .L_342)


	//   ....[0]....
.L_342:
        /*0324*/ 	.word	0x00000250
        /*0328*/ 	.word	0x000000ff
        /*032c*/ 	.word	0x00038800
        /*0330*/ 	.short	0x0100
        /*0332*/ 	.byte	0x08
	.zero		1


	//   ....[1]....
        /*0334*/ 	.word	0x00000260
        /*0338*/ 	.word	0x000000ff
        /*033c*/ 	.word	0x00038820
        /*0340*/ 	.short	0x0100
        /*0342*/ 	.byte	0x08
	.zero		1


	//   ....[2]....
        /*0344*/ 	.word	0x00000350
        /*0348*/ 	.word	0x000000ff
        /*034c*/ 	.word	0x00038830
        /*0350*/ 	.short	0x0100
        /*0352*/ 	.byte	0x08
	.zero		1


	//   ....[3]....
        /*0354*/ 	.word	0x00000360
        /*0358*/ 	.word	0x000000ff
        /*035c*/ 	.word	0x00038840
        /*0360*/ 	.short	0x0100
        /*0362*/ 	.byte	0x08
	.zero		1


	//   ....[4]....
        /*0364*/ 	.word	0x00000370
        /*0368*/ 	.word	0x000000ff
        /*036c*/ 	.word	0x00038838
        /*0370*/ 	.short	0x0100
        /*0372*/ 	.byte	0x08
	.zero		1


	//   ....[5]....
        /*0374*/ 	.word	0x00000380
        /*0378*/ 	.word	0x000000ff
        /*037c*/ 	.word	0x00038848
        /*0380*/ 	.short	0x0100
        /*0382*/ 	.byte	0x08
	.zero		1


	//   ....[6]....
        /*0384*/ 	.word	0x000004b0
        /*0388*/ 	.word	0x000000ff
        /*038c*/ 	.word	0x00038850
        /*0390*/ 	.short	0x0100
        /*0392*/ 	.byte	0x08
	.zero		1


	//   ....[7]....
        /*0394*/ 	.word	0x000004c0
        /*0398*/ 	.word	0x000000ff
        /*039c*/ 	.word	0x00038860
        /*03a0*/ 	.short	0x0100
        /*03a2*/ 	.byte	0x08
	.zero		1


	//   ....[8]....
        /*03a4*/ 	.word	0x000004d0
        /*03a8*/ 	.word	0x000000ff
        /*03ac*/ 	.word	0x00038858
        /*03b0*/ 	.short	0x0100
        /*03b2*/ 	.byte	0x08
	.zero		1


	//   ....[9]....
        /*03b4*/ 	.word	0x000004e0
        /*03b8*/ 	.word	0x000000ff
        /*03bc*/ 	.word	0x00038868
        /*03c0*/ 	.short	0x0100
        /*03c2*/ 	.byte	0x08
	.zero		1


	//   ....[10]....
        /*03c4*/ 	.word	0x000005d0
        /*03c8*/ 	.word	0x000000ff
        /*03cc*/ 	.word	0x00038870
        /*03d0*/ 	.short	0x0100
        /*03d2*/ 	.byte	0x06
	.zero		1


	//   ....[11]....
        /*03d4*/ 	.word	0x000005e0
        /*03d8*/ 	.word	0x000000ff
        /*03dc*/ 	.word	0x00038880
        /*03e0*/ 	.short	0x0100
        /*03e2*/ 	.byte	0x06
	.zero		1


	//   ....[12]....
        /*03e4*/ 	.word	0x000005f0
        /*03e8*/ 	.word	0x000000ff
        /*03ec*/ 	.word	0x00038878
        /*03f0*/ 	.short	0x0100
        /*03f2*/ 	.byte	0x06
	.zero		1


	//   ....[13]....
        /*03f4*/ 	.word	0x00000600
        /*03f8*/ 	.word	0x000000ff
        /*03fc*/ 	.word	0x00038888
        /*0400*/ 	.short	0x0100
        /*0402*/ 	.byte	0x06
	.zero		1


	//   ....[14]....
        /*0404*/ 	.word	0x00000730
        /*0408*/ 	.word	0x000000ff
        /*040c*/ 	.word	0x00038890
        /*0410*/ 	.short	0x0100
        /*0412*/ 	.byte	0x08
	.zero		1


	//   ....[15]....
        /*0414*/ 	.word	0x00000740
        /*0418*/ 	.word	0x000000ff
        /*041c*/ 	.word	0x000388a0
        /*0420*/ 	.short	0x0100
        /*0422*/ 	.byte	0x08
	.zero		1


	//   ....[16]....
        /*0424*/ 	.word	0x00000750
        /*0428*/ 	.word	0x000000ff
        /*042c*/ 	.word	0x00038898
        /*0430*/ 	.short	0x0100
        /*0432*/ 	.byte	0x08
	.zero		1


	//   ....[17]....
        /*0434*/ 	.word	0x00000760
        /*0438*/ 	.word	0x000000ff
        /*043c*/ 	.word	0x000388a8
        /*0440*/ 	.short	0x0100
        /*0442*/ 	.byte	0x08
	.zero		1


	//   ....[18]....
        /*0444*/ 	.word	0x00000890
        /*0448*/ 	.word	0x000000ff
        /*044c*/ 	.word	0x000388b0
        /*0450*/ 	.short	0x0100
        /*0452*/ 	.byte	0x08
	.zero		1


	//   ....[19]....
        /*0454*/ 	.word	0x000008a0
        /*0458*/ 	.word	0x000000ff
        /*045c*/ 	.word	0x000388c0
        /*0460*/ 	.short	0x0100
        /*0462*/ 	.byte	0x08
	.zero		1


	//   ....[20]....
        /*0464*/ 	.word	0x000008b0
        /*0468*/ 	.word	0x000000ff
        /*046c*/ 	.word	0x000388b8
        /*0470*/ 	.short	0x0100
        /*0472*/ 	.byte	0x08
	.zero		1


	//   ....[21]....
        /*0474*/ 	.word	0x000008c0
        /*0478*/ 	.word	0x000000ff
        /*047c*/ 	.word	0x000388c8
        /*0480*/ 	.short	0x0100
        /*0482*/ 	.byte	0x08
	.zero		1


	//   ....[22]....
        /*0484*/ 	.word	0x00001440
        /*0488*/ 	.word	0x000000ff
        /*048c*/ 	.word	0x00038800
        /*0490*/ 	.short	0x010a
        /*0492*/ 	.byte	0x04
	.zero		1


	//   ....[23]....
        /*0494*/ 	.word	0x000014b0
        /*0498*/ 	.word	0x000000ff
        /*049c*/ 	.word	0x00038830
        /*04a0*/ 	.short	0x010a
        /*04a2*/ 	.byte	0x04
	.zero		1


	//   ....[24]....
        /*04a4*/ 	.word	0x00001540
        /*04a8*/ 	.word	0x000000ff
        /*04ac*/ 	.word	0x00038830
        /*04b0*/ 	.short	0x010a
        /*04b2*/ 	.byte	0x04
	.zero		1


	//   ....[25]....
        /*04b4*/ 	.word	0x00005010
        /*04b8*/ 	.word	0x00000000
        /*04bc*/ 	.word	0x00000000
        /*04c0*/ 	.short	0x0101
        /*04c2*/ 	.byte	0x3f
	.zero		1


	//   ....[26]....
        /*04c4*/ 	.word	0x00005a90
        /*04c8*/ 	.word	0x000000ff
        /*04cc*/ 	.word	0x00038830
        /*04d0*/ 	.short	0x010a
        /*04d2*/ 	.byte	0x06
	.zero		1


	//   ....[27]....
        /*04d4*/ 	.word	0x00005ae0
        /*04d8*/ 	.word	0x000000ff
        /*04dc*/ 	.word	0x00038830
        /*04e0*/ 	.short	0x010a
        /*04e2*/ 	.byte	0x06
	.zero		1


	//   ....[28]....
        /*04e4*/ 	.word	0x000083e0
        /*04e8*/ 	.word	0x000000ff
        /*04ec*/ 	.word	0x00038850
        /*04f0*/ 	.short	0x010a
        /*04f2*/ 	.byte	0x07
	.zero		1


	//   ....[29]....
        /*04f4*/ 	.word	0x00008420
        /*04f8*/ 	.word	0x000000ff
        /*04fc*/ 	.word	0x00038850
        /*0500*/ 	.short	0x010a
        /*0502*/ 	.byte	0x07
	.zero		1


	//   ....[30]....
        /*0504*/ 	.word	0x00009490
        /*0508*/ 	.word	0x0000009d
        /*050c*/ 	.word	0x00000000
        /*0510*/ 	.short	0x0101
        /*0512*/ 	.byte	0x3f
	.zero		1


	//   ....[31]....
        /*0514*/ 	.word	0x000094f0
        /*0518*/ 	.word	0x000000a1
        /*051c*/ 	.word	0x00000000
        /*0520*/ 	.short	0x0101
        /*0522*/ 	.byte	0x3f
	.zero		1


	//   ....[32]....
        /*0524*/ 	.word	0x0000a110
        /*0528*/ 	.word	0x0000000b
        /*052c*/ 	.word	0x00038850
        /*0530*/ 	.short	0x010a
        /*0532*/ 	.byte	0x3f
	.zero		1


	//   ....[33]....
        /*0534*/ 	.word	0x0000a150
        /*0538*/ 	.word	0x0000000b
        /*053c*/ 	.word	0x00038850
        /*0540*/ 	.short	0x010a
        /*0542*/ 	.byte	0x3f
	.zero		1


	//   ....[34]....
        /*0544*/ 	.word	0x0000a550
        /*0548*/ 	.word	0x0000000b
        /*054c*/ 	.word	0x00000000
        /*0550*/ 	.short	0x0101
        /*0552*/ 	.byte	0x3f
	.zero		1


	//   ....[35]....
        /*0554*/ 	.word	0x0000b5a0
        /*0558*/ 	.word	0x000000ff
        /*055c*/ 	.word	0x00000000
        /*0560*/ 	.short	0x0101
        /*0562*/ 	.byte	0x04
	.zero		1


	//   ....[36]....
        /*0564*/ 	.word	0x0000de90
        /*0568*/ 	.word	0x000000ff
        /*056c*/ 	.word	0x00038840
        /*0570*/ 	.short	0x010a
        /*0572*/ 	.byte	0x26
	.zero		1


	//   ....[37]....
        /*0574*/ 	.word	0x0000ecc0
        /*0578*/ 	.word	0x000000ff
        /*057c*/ 	.word	0x00038800
        /*0580*/ 	.short	0x0107
        /*0582*/ 	.byte	0x26
	.zero		1


	//   ....[38]....
        /*0584*/ 	.word	0x0000ed30
        /*0588*/ 	.word	0x000000ff
        /*058c*/ 	.word	0x00038800
        /*0590*/ 	.short	0x0101
        /*0592*/ 	.byte	0x26
	.zero		1


	//   ....[39]....
        /*0594*/ 	.word	0x0000ed50
        /*0598*/ 	.word	0x000000ff
        /*059c*/ 	.word	0x00038820
        /*05a0*/ 	.short	0x010a
        /*05a2*/ 	.byte	0x26
	.zero		1


	//   ....[40]....
        /*05a4*/ 	.word	0x0000f140
        /*05a8*/ 	.word	0x000000ff
        /*05ac*/ 	.word	0x00038848
        /*05b0*/ 	.short	0x010a
        /*05b2*/ 	.byte	0x26
	.zero		1


	//   ....[41]....
        /*05b4*/ 	.word	0x0000f5e0
        /*05b8*/ 	.word	0x000000ff
        /*05bc*/ 	.word	0x00038860
        /*05c0*/ 	.short	0x010a
        /*05c2*/ 	.byte	0x26
	.zero		1


	//   ....[42]....
        /*05c4*/ 	.word	0x0000fc90
        /*05c8*/ 	.word	0x000000ff
        /*05cc*/ 	.word	0x00038840
        /*05d0*/ 	.short	0x010a
        /*05d2*/ 	.byte	0x26
	.zero		1


	//   ....[43]....
        /*05d4*/ 	.word	0x00010130
        /*05d8*/ 	.word	0x000000ff
        /*05dc*/ 	.word	0x00038868
        /*05e0*/ 	.short	0x010a
        /*05e2*/ 	.byte	0x26
	.zero		1


	//   ....[44]....
        /*05e4*/ 	.word	0x00010830
        /*05e8*/ 	.word	0x000000ff
        /*05ec*/ 	.word	0x00038848
        /*05f0*/ 	.short	0x010a
        /*05f2*/ 	.byte	0x26
	.zero		1


	//   ....[45]....
        /*05f4*/ 	.word	0x00010cb0
        /*05f8*/ 	.word	0x000000ff
        /*05fc*/ 	.word	0x00038860
        /*0600*/ 	.short	0x010a
        /*0602*/ 	.byte	0x26
	.zero		1


	//   ....[46]....
        /*0604*/ 	.word	0x000111f0
        /*0608*/ 	.word	0x00000003
        /*060c*/ 	.word	0x00038860
        /*0610*/ 	.short	0x010a
        /*0612*/ 	.byte	0x3f
	.zero		1


	//   ....[47]....
        /*0614*/ 	.word	0x00011720
        /*0618*/ 	.word	0x00000002
        /*061c*/ 	.word	0x00038820
        /*0620*/ 	.short	0x010a
        /*0622*/ 	.byte	0x3f
	.zero		1


	//   ....[48]....
        /*0624*/ 	.word	0x000118a0
        /*0628*/ 	.word	0x00000006
        /*062c*/ 	.word	0x00000000
        /*0630*/ 	.short	0x010a
        /*0632*/ 	.byte	0x3f
	.zero		1


	//   ....[49]....
        /*0634*/ 	.word	0x00011910
        /*0638*/ 	.word	0x00000003
        /*063c*/ 	.word	0x00000000
        /*0640*/ 	.short	0x010a
        /*0642*/ 	.byte	0x3f
	.zero		1


	//   ....[50]....
        /*0644*/ 	.word	0x00011970
        /*0648*/ 	.word	0x00000000
        /*064c*/ 	.word	0x00000000
        /*0650*/ 	.short	0x010a
        /*0652*/ 	.byte	0x3f
	.zero		1


	//   ....[51]....
        /*0654*/ 	.word	0x000119a0
        /*0658*/ 	.word	0x00000003
        /*065c*/ 	.word	0x00000000
        /*0660*/ 	.short	0x010a
        /*0662*/ 	.byte	0x3f
	.zero		1


	//   ....[52]....
        /*0664*/ 	.word	0x00011a20
        /*0668*/ 	.word	0x00000003
        /*066c*/ 	.word	0x00038800
        /*0670*/ 	.short	0x010a
        /*0672*/ 	.byte	0x3f
	.zero		1


	//   ....[53]....
        /*0674*/ 	.word	0x00011a90
        /*0678*/ 	.word	0x00000003
        /*067c*/ 	.word	0x00038830
        /*0680*/ 	.short	0x010a
        /*0682*/ 	.byte	0x3f
	.zero		1


	//   ....[54]....
        /*0684*/ 	.word	0x00011b00
        /*0688*/ 	.word	0x00000007
        /*068c*/ 	.word	0x00038830
        /*0690*/ 	.short	0x010a
        /*0692*/ 	.byte	0x3f
	.zero		1


	//   ....[55]....
        /*0694*/ 	.word	0x00011b60
        /*0698*/ 	.word	0x00000003
        /*069c*/ 	.word	0x00038850
        /*06a0*/ 	.short	0x010a
        /*06a2*/ 	.byte	0x3f
	.zero		1


	//   ....[56]....
        /*06a4*/ 	.word	0x00011bb0
        /*06a8*/ 	.word	0x0000000b
        /*06ac*/ 	.word	0x00038850
        /*06b0*/ 	.short	0x010a
        /*06b2*/ 	.byte	0x3f
	.zero		1


	//   ....[57]....
        /*06b4*/ 	.word	0x00011d10
        /*06b8*/ 	.word	0x00000003
        /*06bc*/ 	.word	0x00038840
        /*06c0*/ 	.short	0x010a
        /*06c2*/ 	.byte	0x3f
	.zero		1


	//   ....[58]....
        /*06c4*/ 	.word	0x000128a0
        /*06c8*/ 	.word	0x00000003
        /*06cc*/ 	.word	0x00038820
        /*06d0*/ 	.short	0x010a
        /*06d2*/ 	.byte	0x3f
	.zero		1


	//   ....[59]....
        /*06d4*/ 	.word	0x00012900
        /*06d8*/ 	.word	0x00000003
        /*06dc*/ 	.word	0x00038848
        /*06e0*/ 	.short	0x010a
        /*06e2*/ 	.byte	0x3f
	.zero		1


	//   ....[60]....
        /*06e4*/ 	.word	0x00012960
        /*06e8*/ 	.word	0x00000003
        /*06ec*/ 	.word	0x00038860
        /*06f0*/ 	.short	0x010a
        /*06f2*/ 	.byte	0x3f
	.zero		1


	//   ....[61]....
        /*06f4*/ 	.word	0x000129c0
        /*06f8*/ 	.word	0x00000003
        /*06fc*/ 	.word	0x00038840
        /*0700*/ 	.short	0x010a
        /*0702*/ 	.byte	0x3f
	.zero		1


	//   ....[62]....
        /*0704*/ 	.word	0x00012a20
        /*0708*/ 	.word	0x00000003
        /*070c*/ 	.word	0x00038868
        /*0710*/ 	.short	0x010a
        /*0712*/ 	.byte	0x3f
	.zero		1


	//   ....[63]....
        /*0714*/ 	.word	0x00012a80
        /*0718*/ 	.word	0x00000003
        /*071c*/ 	.word	0x00038848
        /*0720*/ 	.short	0x010a
        /*0722*/ 	.byte	0x3f
	.zero		1


	//   ....[64]....
        /*0724*/ 	.word	0x00012ae0
        /*0728*/ 	.word	0x00000003
        /*072c*/ 	.word	0x00038860
        /*0730*/ 	.short	0x010a
        /*0732*/ 	.byte	0x3f
	.zero		1


	//   ....[65]....
        /*0734*/ 	.word	0x00012b30
        /*0738*/ 	.word	0x00000003
        /*073c*/ 	.word	0x00038860
        /*0740*/ 	.short	0x010a
        /*0742*/ 	.byte	0x3f
	.zero		1


	//   ....[66]....
        /*0744*/ 	.word	0x00012b80
        /*0748*/ 	.word	0x00000002
        /*074c*/ 	.word	0x00038820
        /*0750*/ 	.short	0x010a
        /*0752*/ 	.byte	0x3f
	.zero		1


	//   ....[67]....
        /*0754*/ 	.word	0x00012d20
        /*0758*/ 	.word	0x00000006
        /*075c*/ 	.word	0x00000000
        /*0760*/ 	.short	0x010a
        /*0762*/ 	.byte	0x3f
	.zero		1


	//   ....[68]....
        /*0764*/ 	.word	0x00012d70
        /*0768*/ 	.word	0x00000003
        /*076c*/ 	.word	0x00000000
        /*0770*/ 	.short	0x010a
        /*0772*/ 	.byte	0x3f
	.zero		1


	//   ....[69]....
        /*0774*/ 	.word	0x00012dc0
        /*0778*/ 	.word	0x00000000
        /*077c*/ 	.word	0x00000000
        /*0780*/ 	.short	0x010a
        /*0782*/ 	.byte	0x3f
	.zero		1


	//----- nvinfo : EIATTR_NUM_MBARRIERS
	.align		4
.L_343:
        /*0784*/ 	.byte	0x03, 0x38
        /*0786*/ 	.short	0x0016


	//----- nvinfo : EIATTR_EXIT_INSTR_OFFSETS
	.align		4
        /*0788*/ 	.byte	0x04, 0x1c
        /*078a*/ 	.short	(.L_345 - .L_344)


	//   ....[0]....
.L_344:
        /*078c*/ 	.word	0x000119f0


	//----- nvinfo : EIATTR_MAX_THREADS
	.align		4
.L_345:
        /*0790*/ 	.byte	0x04, 0x05
        /*0792*/ 	.short	(.L_347 - .L_346)
.L_346:
        /*0794*/ 	.word	0x00000180
        /*0798*/ 	.word	0x00000001
        /*079c*/ 	.word	0x00000001


	//----- nvinfo : EIATTR_CRS_STACK_SIZE
	.align		4
.L_347:
        /*07a0*/ 	.byte	0x04, 0x1e
        /*07a2*/ 	.short	(.L_349 - .L_348)
.L_348:
        /*07a4*/ 	.word	0x00000000


	//----- nvinfo : EIATTR_CBANK_PARAM_SIZE
	.align		4
.L_349:
        /*07a8*/ 	.byte	0x03, 0x19
        /*07aa*/ 	.short	0x0a70


	//----- nvinfo : EIATTR_PARAM_CBANK
	.align		4
        /*07ac*/ 	.byte	0x04, 0x0a
        /*07ae*/ 	.short	(.L_351 - .L_350)
	.align		4
.L_350:
        /*07b0*/ 	.word	index@(.nv.constant0._ZN7cutlass13device_kernelIN5flash11enable_sm90INS1_16FlashAttnFwdSm90INS1_25CollectiveMainloopFwdSm90ILi2EN4cute5tupleIJNS5_1CILi1EEES8_S8_EEENS6_IJNS7_ILi128EEENS7_ILi80EEENS7_ILi256EEEEEELi256ENS_6half_tEfNS_4arch4Sm90ELb0ELb0ELb1ELb0ELb0ELb0ELb0ELb1ELb1ELb1ELb1ELb0EEENS1_21CollectiveEpilogueFwdINS6_IJSA_SC_SB_EEES9_SE_SG_Li256ELb0ELb1ELb1ELb0EEENS1_19SingleTileSchedulerILb0ELb1ELb1ELi128EEEEEEEEEvNT_6ParamsE)
        /*07b4*/ 	.short	0x0210
        /*07b6*/ 	.short	0x0a70


	//----- nvinfo : EIATTR_SW_WAR
	.align		4
.L_351:
        /*07b8*/ 	.byte	0x04, 0x36
        /*07ba*/ 	.short	(.L_353 - .L_352)
.L_352:
        /*07bc*/ 	.word	0x00000008
.L_353:


//--------------------- .nv.info._ZN7cutlass13device_kernelIN5flash11enable_sm90INS1_16FlashAttnFwdSm90INS1_25CollectiveMainloopFwdSm90ILi2EN4cute5tupleIJNS5_1CILi1EEES8_S8_EEENS6_IJNS7_ILi128EEENS7_ILi80EEENS7_ILi256EEEEEELi256ENS_6half_tEfNS_4arch4Sm90ELb0ELb0ELb1ELb1ELb0ELb0ELb0ELb1ELb1ELb1ELb1ELb0EEENS1_21CollectiveEpilogueFwdINS6_IJSA_SC_SB_EEES9_SE_SG_Li256ELb1ELb1ELb1ELb0EEENS1_36VarlenDynamicPersistentTileSchedulerILi128ELi80ELi256ELi128ELb1ELb1ELb1ELb0ELb1ELb1EEEEEEEEEvNT_6ParamsE --------------------------
	.section	.nv.info._ZN7cutlass13device_kernelIN5flash11enable_sm90INS1_16FlashAttnFwdSm90INS1_25CollectiveMainloopFwdSm90ILi2EN4cute5tupleIJNS5_1CILi1EEES8_S8_EEENS6_IJNS7_ILi128EEENS7_ILi80EEENS7_ILi256EEEEEELi256ENS_6half_tEfNS_4arch4Sm90ELb0ELb0ELb1ELb1ELb0ELb0ELb0ELb1ELb1ELb1ELb1ELb0EEENS1_21CollectiveEpilogueFwdINS6_IJSA_SC_SB_EEES9_SE_SG_Li256ELb1ELb1ELb1ELb0EEENS1_36VarlenDynamicPersistentTileSchedulerILi128ELi80ELi256ELi128ELb1ELb1ELb1ELb0ELb1ELb1EEEEEEEEEvNT_6ParamsE,"",@"SHT_CUDA_INFO"
	.sectionflags	@""
	.align	4


	//----- nvinfo : EIATTR_CUDA_API_VERSION
	.align		4
        /*0000*/ 	.byte	0x04, 0x37
        /*0002*/ 	.short	(.L_355 - .L_354)
.L_354:
        /*0004*/ 	.word	0x00000082


	//----- nvinfo : EIATTR_KPARAM_INFO
	.align		4
.L_355:
        /*0008*/ 	.byte	0x04, 0x17
        /*000a*/ 	.short	(.L_357 - .L_356)
.L_356:
        /*000c*/ 	.word	0x00000000
        /*0010*/ 	.short	0x0000
        /*0012*/ 	.short	0x0070
        /*0014*/ 	.byte	0x00, 0xf0, 0x01, 0x2a


	//----- nvinfo : EIATTR_SPARSE_MMA_MASK
	.align		4
.L_357:
        /*0018*/ 	.byte	0x03, 0x50
        /*001a*/ 	.short	0x0000


	//----- nvinfo : EIATTR_MAXREG_COUNT
	.align		4
        /*001c*/ 	.byte	0x03, 0x1b
        /*001e*/ 	.short	0x00a8


	//----- nvinfo : EIATTR_NUM_BARRIERS
	.align		4
        /*0020*/ 	.byte	0x02, 0x4c
        /*0022*/ 	.byte	0x09
	.zero		1


	//----- nvinfo : EIATTR_EXTERNS
	.align		4
        /*0024*/ 	.byte	0x04, 0x0f
        /*0026*/ 	.short	(.L_359 - .L_358)


	//   ....[0]....
	.align		4
.L_358:
        /*0028*/ 	.word	index@(__assertfail)


	//----- nvinfo : EIATTR_ANNOTATIONS
	.align		4
.L_359:
        /*002c*/ 	.byte	0x04, 0x55
        /*002e*/ 	.short	(.L_361 - .L_360)


	//   ....[0]....
.L_360:
        /* <DEDUP_REMOVED lines=81> */


	//----- nvinfo : EIATTR_MERCURY_ISA_VERSION
	.align		4
.L_361:
        /*0530*/ 	.byte	0x03, 0x5f
        /*0532*/ 	.short	0x0101


	//----- nvinfo : EIATTR_UNUSED_LOAD_BYTE_OFFSET
	.align		4
        /*0534*/ 	.byte	0x04, 0x44
        /*0536*/ 	.short	(.L_363 - .L_362)


	//   ....[0]....
.L_362:
        /*0538*/ 	.word	0x00000a10
        /*053c*/ 	.word	0x0000fff0


	//   ....[1]....
        /*0540*/ 	.word	0x0000bc40
        /*0544*/ 	.word	0x0000fff0


	//----- nvinfo : EIATTR_INT_WARP_WIDE_INSTR_OFFSETS
	.align		4
.L_363:
        /*0548*/ 	.byte	0x04, 0x31
        /*054a*/ 	.short	(.L_365 - .L_364)


	//   ....[0]....
.L_364:
        /*054c*/ 	.word	0x00000130


	//   ....[1]....
        /*0550*/ 	.word	0x00000170


	//   ....[2]....
        /*0554*/ 	.word	0x000001e0


	//   ....[3]....
        /*0558*/ 	.word	0x000095b0


	//   ....[4]....
        /*055c*/ 	.word	0x00011f20


	//   ....[5]....
        /*0560*/ 	.word	0x00011fc0


	//   ....[6]....
        /*0564*/ 	.word	0x00016410


	//   ....[7]....
        /*0568*/ 	.word	0x00016480


	//----- nvinfo : EIATTR_COOP_GROUP_MASK_REGIDS
	.align		4
.L_365:
        /*056c*/ 	.byte	0x04, 0x29
        /*056e*/ 	.short	(.L_367 - .L_366)


	//   ....[0]....
.L_366:
        /*0570*/ 	.word	0xffffffff


	//   ....[1]....
        /*0574*/ 	.word	0xffffffff


	//   ....[2]....
        /*0578*/ 	.word	0xffffffff


	//   ....[3]....
        /*057c*/ 	.word	0xffffffff


	//   ....[4]....
        /*0580*/ 	.word	0xffffffff


	//   ....[5]....
        /*0584*/ 	.word	0xffffffff


	//   ....[6]....
        /*0588*/ 	.word	0xffffffff


	//   ....[7]....
        /*058c*/ 	.word	0xffffffff


	//   ....[8]....
        /*0590*/ 	.word	0xffffffff


	//   ....[9]....
        /*0594*/ 	.word	0xffffffff


	//   ....[10]....
        /*0598*/ 	.word	0xffffffff


	//   ....[11]....
        /*059c*/ 	.word	0xffffffff


	//   ....[12]....
        /*05a0*/ 	.word	0xffffffff


	//   ....[13]....
        /*05a4*/ 	.word	0xffffffff


	//   ....[14]....
        /*05a8*/ 	.word	0xffffffff


	//   ....[15]....
        /*05ac*/ 	.word	0xffffffff


	//   ....[16]....
        /*05b0*/ 	.word	0xffffffff


	//   ....[17]....
        /*05b4*/ 	.word	0xffffffff


	//   ....[18]....
        /*05b8*/ 	.word	0xffffffff


	//   ....[19]....
        /*05bc*/ 	.word	0xffffffff


	//   ....[20]....
        /*05c0*/ 	.word	0xffffffff


	//   ....[21]....
        /*05c4*/ 	.word	0xffffffff


	//   ....[22]....
        /*05c8*/ 	.word	0xffffffff


	//   ....[23]....
        /*05cc*/ 	.word	0xffffffff


	//   ....[24]....
        /*05d0*/ 	.word	0xffffffff


	//   ....[25]....
        /*05d4*/ 	.word	0xffffffff


	//   ....[26]....
        /*05d8*/ 	.word	0xffffffff


	//   ....[27]....
        /*05dc*/ 	.word	0xffffffff


	//   ....[28]....
        /*05e0*/ 	.word	0xffffffff


	//   ....[29]....
        /*05e4*/ 	.word	0xffffffff


	//   ....[30]....
        /*05e8*/ 	.word	0xffffffff


	//   ....[31]....
        /*05ec*/ 	.word	0xffffffff


	//   ....[32]....
        /*05f0*/ 	.word	0xffffffff


	//   ....[33]....
        /*05f4*/ 	.word	0xffffffff


	//   ....[34]....
        /*05f8*/ 	.word	0xffffffff


	//   ....[35]....
        /*05fc*/ 	.word	0xffffffff


	//   ....[36]....
        /*0600*/ 	.word	0xffffffff


	//   ....[37]....
        /*0604*/ 	.word	0xffffffff


	//   ....[38]....
        /*0608*/ 	.word	0xffffffff


	//   ....[39]....
        /*060c*/ 	.word	0xffffffff


	//   ....[40]....
        /*0610*/ 	.word	0xffffffff


	//   ....[41]....
        /*0614*/ 	.word	0xffffffff


	//   ....[42]....
        /*0618*/ 	.word	0xffffffff


	//   ....[43]....
        /*061c*/ 	.word	0xffffffff


	//   ....[44]....
        /*0620*/ 	.word	0xffffffff


	//   ....[45]....
        /*0624*/ 	.word	0xffffffff


	//   ....[46]....
        /*0628*/ 	.word	0xffffffff


	//   ....[47]....
        /*062c*/ 	.word	0xffffffff


	//   ....[48]....
        /*0630*/ 	.word	0xffffffff


	//   ....[49]....
        /*0634*/ 	.word	0xffffffff


	//   ....[50]....
        /*0638*/ 	.word	0xffffffff


	//   ....[51]....
        /*063c*/ 	.word	0xffffffff


	//   ....[52]....
        /*0640*/ 	.word	0xffffffff


	//   ....[53]....
        /*0644*/ 	.word	0xffffffff


	//   ....[54]....
        /*0648*/ 	.word	0xffffffff


	//   ....[55]....
        /*064c*/ 	.word	0xffffffff


	//   ....[56]....
        /*0650*/ 	.word	0xffffffff


	//   ....[57]....
        /*0654*/ 	.word	0xffffffff


	//   ....[58]....
        /*0658*/ 	.word	0xffffffff


	//   ....[59]....
        /*065c*/ 	.word	0xffffffff


	//   ....[60]....
        /*0660*/ 	.word	0xffffffff


	//   ....[61]....
        /*0664*/ 	.word	0xffffffff


	//   ....[62]....
        /*0668*/ 	.word	0xffffffff


	//   ....[63]....
        /*066c*/ 	.word	0xffffffff


	//   ....[64]....
        /*0670*/ 	.word	0xffffffff


	//   ....[65]....
        /*0674*/ 	.word	0xffffffff


	//   ....[66]....
        /*0678*/ 	.word	0xffffffff


	//   ....[67]....
        /*067c*/ 	.word	0xffffffff


	//   ....[68]....
        /*0680*/ 	.word	0xffffffff


	//   ....[69]....
        /*0684*/ 	.word	0xffffffff


	//   ....[70]....
        /*0688*/ 	.word	0xffffffff


	//   ....[71]....
        /*068c*/ 	.word	0xffffffff


	//   ....[72]....
        /*0690*/ 	.word	0xffffffff


	//   ....[73]....
        /*0694*/ 	.word	0xffffffff


	//   ....[74]....
        /*0698*/ 	.word	0xffffffff


	//   ....[75]....
        /*069c*/ 	.word	0xffffffff


	//   ....[76]....
        /*06a0*/ 	.word	0xffffffff


	//   ....[77]....
        /*06a4*/ 	.word	0xffffffff


	//   ....[78]....
        /*06a8*/ 	.word	0xffffffff


	//   ....[79]....
        /*06ac*/ 	.word	0xffffffff


	//   ....[80]....
        /*06b0*/ 	.word	0xffffffff


	//   ....[81]....
        /*06b4*/ 	.word	0xffffffff


	//   ....[82]....
        /*06b8*/ 	.word	0xffffffff


	//   ....[83]....
        /*06bc*/ 	.word	0xffffffff


	//   ....[84]....
        /*06c0*/ 	.word	0xffffffff


	//   ....[85]....
        /*06c4*/ 	.word	0xffffffff


	//   ....[86]....
        /*06c8*/ 	.word	0xffffffff


	//   ....[87]....
        /*06cc*/ 	.word	0xffffffff


	//   ....[88]....
        /*06d0*/ 	.word	0xffffffff


	//   ....[89]....
        /*06d4*/ 	.word	0xffffffff


	//   ....[90]....
        /*06d8*/ 	.word	0xffffffff


	//   ....[91]....
        /*06dc*/ 	.word	0xffffffff


	//   ....[92]....
        /*06e0*/ 	.word	0xffffffff


	//   ....[93]....
        /*06e4*/ 	.word	0xffffffff


	//   ....[94]....
        /*06e8*/ 	.word	0xffffffff


	//   ....[95]....
        /*06ec*/ 	.word	0xffffffff


	//   ....[96]....
        /*06f0*/ 	.word	0xffffffff


	//   ....[97]....
        /*06f4*/ 	.word	0x0500000f


	//   ....[98]....
        /*06f8*/ 	.word	0x0500000f


	//   ....[99]....
        /*06fc*/ 	.word	0x0500000f


	//   ....[100]....
        /*0700*/ 	.word	0x0500000f


	//   ....[101]....
        /*0704*/ 	.word	0x0500000f


	//   ....[102]....
        /*0708*/ 	.word	0x0500000f


	//   ....[103]....
        /*070c*/ 	.word	0x0500000f


	//   ....[104]....
        /*0710*/ 	.word	0x0500000f


	//   ....[105]....
        /*0714*/ 	.word	0x0500000f


	//   ....[106]....
        /*0718*/ 	.word	0x0500000f


	//   ....[107]....
        /*071c*/ 	.word	0x0500000f


	//   ....[108]....
        /*0720*/ 	.word	0x0500000f


	//   ....[109]....
        /*0724*/ 	.word	0x0500000f


	//   ....[110]....
        /*0728*/ 	.word	0x0500000f


	//   ....[111]....
        /*072c*/ 	.word	0x0500000f


	//   ....[112]....
        /*0730*/ 	.word	0x0500000f


	//   ....[113]....
        /*0734*/ 	.word	0x0500000f


	//   ....[114]....
        /*0738*/ 	.word	0x0500000f


	//   ....[115]....
        /*073c*/ 	.word	0x0500000f


	//   ....[116]....
        /*0740*/ 	.word	0x0500000f


	//   ....[117]....
        /*0744*/ 	.word	0x0500000f


	//   ....[118]....
        /*0748*/ 	.word	0x0500000f


	//   ....[119]....
        /*074c*/ 	.word	0x0500000f


	//   ....[120]....
        /*0750*/ 	.word	0x0500000f


	//   ....[121]....
        /*0754*/ 	.word	0x0500000f


	//   ....[122]....
        /*0758*/ 	.word	0x0500000f


	//   ....[123]....
        /*075c*/ 	.word	0x0500000f


	//   ....[124]....
        /*0760*/ 	.word	0x0500000f


	//   ....[125]....
        /*0764*/ 	.word	0x0500000f


	//   ....[126]....
        /*0768*/ 	.word	0x0500000f


	//   ....[127]....
        /*076c*/ 	.word	0x0500000f


	//   ....[128]....
        /*0770*/ 	.word	0x0500000f


	//   ....[129]....
        /*0774*/ 	.word	0x0500000f


	//   ....[130]....
        /*0778*/ 	.word	0x0500000f


	//   ....[131]....
        /*077c*/ 	.word	0x0500000f


	//   ....[132]....
        /*0780*/ 	.word	0x0500000f


	//----- nvinfo : EIATTR_COOP_GROUP_INSTR_OFFSETS
	.align		4
.L_367:
        /*0784*/ 	.byte	0x04, 0x28
        /*0786*/ 	.short	(.L_369 - .L_368)


	//   ....[0]....
.L_368:
        /*0788*/ 	.word	0x00000060


	//   ....[1]....
        /*078c*/ 	.word	0x00000140


	//   ....[2]....
        /*0790*/ 	.word	0x00000190


	//   ....[3]....
        /*0794*/ 	.word	0x000003c0


	//   ....[4]....
        /*0798*/ 	.word	0x00000520


	//   ....[5]....
        /*079c*/ 	.word	0x00000640


	//   ....[6]....
        /*07a0*/ 	.word	0x000007a0


	//   ....[7]....
        /*07a4*/ 	.word	0x00001df0


	//   ....[8]....
        /*07a8*/ 	.word	0x00005520


	//   ....[9]....
        /*07ac*/ 	.word	0x00005590


	//   ....[10]....
        /*07b0*/ 	.word	0x00005930


	//   ....[11]....
        /*07b4*/ 	.word	0x000059a0


	//   ....[12]....
        /*07b8*/ 	.word	0x000097f0


	//   ....[13]....
        /*07bc*/ 	.word	0x00009850


	//   ....[14]....
        /*07c0*/ 	.word	0x00009de0


	//   ....[15]....
        /*07c4*/ 	.word	0x00009e40


	//   ....[16]....
        /*07c8*/ 	.word	0x0000af50


	//   ....[17]....
        /*07cc*/ 	.word	0x0000afe0


	//   ....[18]....
        /*07d0*/ 	.word	0x0000b230


	//   ....[19]....
        /*07d4*/ 	.word	0x0000b240


	//   ....[20]....
        /*07d8*/ 	.word	0x0000ce60


	//   ....[21]....
        /*07dc*/ 	.word	0x0000ce80


	//   ....[22]....
        /*07e0*/ 	.word	0x0000ce90


	//   ....[23]....
        /*07e4*/ 	.word	0x0000ceb0


	//   ....[24]....
        /*07e8*/ 	.word	0x0000d9c0


	//   ....[25]....
        /*07ec*/ 	.word	0x0000d9f0


	//   ....[26]....
        /*07f0*/ 	.word	0x0000db90


	//   ....[27]....
        /*07f4*/ 	.word	0x0000dbb0


	//   ....[28]....
        /*07f8*/ 	.word	0x0000dd00


	//   ....[29]....
        /*07fc*/ 	.word	0x0000dd20


	//   ....[30]....
        /*0800*/ 	.word	0x0000de80


	//   ....[31]....
        /*0804*/ 	.word	0x0000dea0


	//   ....[32]....
        /*0808*/ 	.word	0x0000e470


	//   ....[33]....
        /*080c*/ 	.word	0x0000e4b0


	//   ....[34]....
        /*0810*/ 	.word	0x0000ee20


	//   ....[35]....
        /*0814*/ 	.word	0x0000ee30


	//   ....[36]....
        /*0818*/ 	.word	0x000101f0


	//   ....[37]....
        /*081c*/ 	.word	0x00010220


	//   ....[38]....
        /*0820*/ 	.word	0x000103a0


	//   ....[39]....
        /*0824*/ 	.word	0x000103c0


	//   ....[40]....
        /*0828*/ 	.word	0x00010510


	//   ....[41]....
        /*082c*/ 	.word	0x00010530


	//   ....[42]....
        /*0830*/ 	.word	0x00010690


	//   ....[43]....
        /*0834*/ 	.word	0x000106b0


	//   ....[44]....
        /*0838*/ 	.word	0x00010890


	//   ....[45]....
        /*083c*/ 	.word	0x00010ac0


	//   ....[46]....
        /*0840*/ 	.word	0x00010af0


	//   ....[47]....
        /*0844*/ 	.word	0x00010b20


	//   ....[48]....
        /*0848*/ 	.word	0x00010b50


	//   ....[49]....
        /*084c*/ 	.word	0x00010b80


	//   ....[50]....
        /*0850*/ 	.word	0x00010bb0


	//   ....[51]....
        /*0854*/ 	.word	0x00010d60


	//   ....[52]....
        /*0858*/ 	.word	0x00010d90


	//   ....[53]....
        /*085c*/ 	.word	0x00010dc0


	//   ....[54]....
        /*0860*/ 	.word	0x00010df0


	//   ....[55]....
        /*0864*/ 	.word	0x00010e20


	//   ....[56]....
        /*0868*/ 	.word	0x00010e50


	//   ....[57]....
        /*086c*/ 	.word	0x00010ee0


	//   ....[58]....
        /*0870*/ 	.word	0x00010f10


	//   ....[59]....
        /*0874*/ 	.word	0x00010f20


	//   ....[60]....
        /*0878*/ 	.word	0x00010fd0


	//   ....[61]....
        /*087c*/ 	.word	0x00012520


	//   ....[62]....
        /*0880*/ 	.word	0x00013160


	//   ....[63]....
        /*0884*/ 	.word	0x000131b0


	//   ....[64]....
        /*0888*/ 	.word	0x00013280


	//   ....[65]....
        /*088c*/ 	.word	0x00013290


	//   ....[66]....
        /*0890*/ 	.word	0x00013340


	//   ....[67]....
        /*0894*/ 	.word	0x00013350


	//   ....[68]....
        /*0898*/ 	.word	0x00013400


	//   ....[69]....
        /*089c*/ 	.word	0x00013410


	//   ....[70]....
        /*08a0*/ 	.word	0x000134c0


	//   ....[71]....
        /*08a4*/ 	.word	0x000134d0


	//   ....[72]....
        /*08a8*/ 	.word	0x00013580


	//   ....[73]....
        /*08ac*/ 	.word	0x00013590


	//   ....[74]....
        /*08b0*/ 	.word	0x00013640


	//   ....[75]....
        /*08b4*/ 	.word	0x00013650


	//   ....[76]....
        /*08b8*/ 	.word	0x000136a0


	//   ....[77]....
        /*08bc*/ 	.word	0x000136f0


	//   ....[78]....
        /*08c0*/ 	.word	0x00016d50


	//   ....[79]....
        /*08c4*/ 	.word	0x00016d80


	//   ....[80]....
        /*08c8*/ 	.word	0x00016de0


	//   ....[81]....
        /*08cc*/ 	.word	0x00016e10


	//   ....[82]....
        /*08d0*/ 	.word	0x00016e40


	//   ....[83]....
        /*08d4*/ 	.word	0x00016e70


	//   ....[84]....
        /*08d8*/ 	.word	0x00016ea0


	//   ....[85]....
        /*08dc*/ 	.word	0x00016ed0


	//   ....[86]....
        /*08e0*/ 	.word	0x000170a0


	//   ....[87]....
        /*08e4*/ 	.word	0x000170d0


	//   ....[88]....
        /*08e8*/ 	.word	0x00017100


	//   ....[89]....
        /*08ec*/ 	.word	0x00017130


	//   ....[90]....
        /*08f0*/ 	.word	0x00017160


	//   ....[91]....
        /*08f4*/ 	.word	0x00017190


	//   ....[92]....
        /*08f8*/ 	.word	0x00017250


	//   ....[93]....
        /*08fc*/ 	.word	0x00017270


	//   ....[94]....
        /*0900*/ 	.word	0x00017280


	//   ....[95]....
        /*0904*/ 	.word	0x000172e0


	//   ....[96]....
        /*0908*/ 	.word	0x00017a00


	//   ....[97]....
        /*090c*/ 	.word	0x00017ef0


	//   ....[98]....
        /*0910*/ 	.word	0x000180d0


	//   ....[99]....
        /*0914*/ 	.word	0x00018120


	//   ....[100]....
        /*0918*/ 	.word	0x00018260


	//   ....[101]....
        /*091c*/ 	.word	0x000182b0


	//   ....[102]....
        /*0920*/ 	.word	0x000183f0


	//   ....[103]....
        /*0924*/ 	.word	0x00018440


	//   ....[104]....
        /*0928*/ 	.word	0x00018580


	//   ....[105]....
        /*092c*/ 	.word	0x000185d0


	//   ....[106]....
        /*0930*/ 	.word	0x00018710


	//   ....[107]....
        /*0934*/ 	.word	0x00018760


	//   ....[108]....
        /*0938*/ 	.word	0x000188a0


	//   ....[109]....
        /*093c*/ 	.word	0x000188f0


	//   ....[110]....
        /*0940*/ 	.word	0x00018a10


	//   ....[111]....
        /*0944*/ 	.word	0x00018a80


	//   ....[112]....
        /*0948*/ 	.word	0x00018ba0


	//   ....[113]....
        /*094c*/ 	.word	0x00018bf0


	//   ....[114]....
        /*0950*/ 	.word	0x00018f20


	//   ....[115]....
        /*0954*/ 	.word	0x00018fc0


	//   ....[116]....
        /*0958*/ 	.word	0x00019170


	//   ....[117]....
        /*095c*/ 	.word	0x000191f0


	//   ....[118]....
        /*0960*/ 	.word	0x00019270


	//   ....[119]....
        /*0964*/ 	.word	0x000192f0


	//   ....[120]....
        /*0968*/ 	.word	0x00019370


	//   ....[121]....
        /*096c*/ 	.word	0x00019400


	//   ....[122]....
        /*0970*/ 	.word	0x000194a0


	//   ....[123]....
        /*0974*/ 	.word	0x00019550


	//   ....[124]....
        /*0978*/ 	.word	0x000195d0


	//   ....[125]....
        /*097c*/ 	.word	0x00019650


	//   ....[126]....
        /*0980*/ 	.word	0x000196d0


	//   ....[127]....
        /*0984*/ 	.word	0x00019760


	//   ....[128]....
        /*0988*/ 	.word	0x000197e0


	//   ....[129]....
        /*098c*/ 	.word	0x00019880


	//   ....[130]....
        /*0990*/ 	.word	0x000198d0


	//   ....[131]....
        /*0994*/ 	.word	0x00019960


	//   ....[132]....
        /*0998*/ 	.word	0x00019a90


	//----- nvinfo : EIATTR_REG_RECONFIG
	.align		4
.L_369:
        /*099c*/ 	.byte	0x01, 0x54
	.zero		2


	//----- nvinfo : EIATTR_SYSCALL_OFFSETS
	.align		4
        /*09a0*/ 	.byte	0x04, 0x46
        /*09a2*/ 	.short	(.L_371 - .L_370)


	//   ....[0]....
.L_370:
        /*09a4*/ 	.word	0x00001f70


	//   ....[1]....
        /*09a8*/ 	.word	0x00012130


	//   ....[2]....
        /*09ac*/ 	.word	0x00012280


	//   ....[3]....
        /*09b0*/ 	.word	0x00012380


	//   ....[4]....
        /*09b4*/ 	.word	0x00012d10


	//----- nvinfo : EIATTR_MBARRIER_INSTR_OFFSETS
	.align		4
.L_371:
        /*09b8*/ 	.byte	0x04, 0x39
        /*09ba*/ 	.short	(.L_373 - .L_372)


	//   ....[0]....
.L_372:
        /*09bc*/ 	.word	0x00000270
        /*09c0*/ 	.word	0x000000ff
        /*09c4*/ 	.word	0x00038800
        /*09c8*/ 	.short	0x0100
        /*09ca*/ 	.byte	0x08
	.zero		1


	//   ....[1]....
        /*09cc*/ 	.word	0x00000280
        /*09d0*/ 	.word	0x000000ff
        /*09d4*/ 	.word	0x00038820
        /*09d8*/ 	.short	0x0100
        /*09da*/ 	.byte	0x08
	.zero		1


	//   ....[2]....
        /*09dc*/ 	.word	0x00000370
        /*09e0*/ 	.word	0x000000ff
        /*09e4*/ 	.word	0x00038830
        /*09e8*/ 	.short	0x0100
        /*09ea*/ 	.byte	0x08
	.zero		1


	//   ....[3]....
        /*09ec*/ 	.word	0x00000380
        /*09f0*/ 	.word	0x000000ff
        /*09f4*/ 	.word	0x00038840
        /*09f8*/ 	.short	0x0100
        /*09fa*/ 	.byte	0x08
	.zero		1


	//   ....[4]....
        /*09fc*/ 	.word	0x00000390
        /*0a00*/ 	.word	0x000000ff
        /*0a04*/ 	.word	0x00038838
        /*0a08*/ 	.short	0x0100
        /*0a0a*/ 	.byte	0x08
	.zero		1


	//   ....[5]....
        /*0a0c*/ 	.word	0x000003a0
        /*0a10*/ 	.word	0x000000ff
        /*0a14*/ 	.word	0x00038848
        /*0a18*/ 	.short	0x0100
        /*0a1a*/ 	.byte	0x08
	.zero		1


	//   ....[6]....
        /*0a1c*/ 	.word	0x000004d0
        /*0a20*/ 	.word	0x000000ff
        /*0a24*/ 	.word	0x00038850
        /*0a28*/ 	.short	0x0100
        /*0a2a*/ 	.byte	0x08
	.zero		1


	//   ....[7]....
        /*0a2c*/ 	.word	0x000004e0
        /*0a30*/ 	.word	0x000000ff
        /*0a34*/ 	.word	0x00038860
        /*0a38*/ 	.short	0x0100
        /*0a3a*/ 	.byte	0x08
	.zero		1


	//   ....[8]....
        /*0a3c*/ 	.word	0x000004f0
        /*0a40*/ 	.word	0x000000ff
        /*0a44*/ 	.word	0x00038858
        /*0a48*/ 	.short	0x0100
        /*0a4a*/ 	.byte	0x08
	.zero		1


	//   ....[9]....
        /*0a4c*/ 	.word	0x00000500
        /*0a50*/ 	.word	0x000000ff
        /*0a54*/ 	.word	0x00038868
        /*0a58*/ 	.short	0x0100
        /*0a5a*/ 	.byte	0x08
	.zero		1


	//   ....[10]....
        /*0a5c*/ 	.word	0x000005f0
        /*0a60*/ 	.word	0x000000ff
        /*0a64*/ 	.word	0x00038870
        /*0a68*/ 	.short	0x0100
        /*0a6a*/ 	.byte	0x06
	.zero		1


	//   ....[11]....
        /*0a6c*/ 	.word	0x00000600
        /*0a70*/ 	.word	0x000000ff
        /*0a74*/ 	.word	0x00038880
        /*0a78*/ 	.short	0x0100
        /*0a7a*/ 	.byte	0x06
	.zero		1


	//   ....[12]....
        /*0a7c*/ 	.word	0x00000610
        /*0a80*/ 	.word	0x000000ff
        /*0a84*/ 	.word	0x00038878
        /*0a88*/ 	.short	0x0100
        /*0a8a*/ 	.byte	0x06
	.zero		1


	//   ....[13]....
        /*0a8c*/ 	.word	0x00000620
        /*0a90*/ 	.word	0x000000ff
        /*0a94*/ 	.word	0x00038888
        /*0a98*/ 	.short	0x0100
        /*0a9a*/ 	.byte	0x06
	.zero		1


	//   ....[14]....
        /*0a9c*/ 	.word	0x00000750
        /*0aa0*/ 	.word	0x000000ff
        /*0aa4*/ 	.word	0x00038890
        /*0aa8*/ 	.short	0x0100
        /*0aaa*/ 	.byte	0x08
	.zero		1


	//   ....[15]....
        /*0aac*/ 	.word	0x00000760
        /*0ab0*/ 	.word	0x000000ff
        /*0ab4*/ 	.word	0x000388a0
        /*0ab8*/ 	.short	0x0100
        /*0aba*/ 	.byte	0x08
	.zero		1


	//   ....[16]....
        /*0abc*/ 	.word	0x00000770
        /*0ac0*/ 	.word	0x000000ff
        /*0ac4*/ 	.word	0x00038898
        /*0ac8*/ 	.short	0x0100
        /*0aca*/ 	.byte	0x08
	.zero		1


	//   ....[17]....
        /*0acc*/ 	.word	0x00000780
        /*0ad0*/ 	.word	0x000000ff
        /*0ad4*/ 	.word	0x000388a8
        /*0ad8*/ 	.short	0x0100
        /*0ada*/ 	.byte	0x08
	.zero		1


	//   ....[18]....
        /*0adc*/ 	.word	0x000008b0
        /*0ae0*/ 	.word	0x000000ff
        /*0ae4*/ 	.word	0x000388b0
        /*0ae8*/ 	.short	0x0100
        /*0aea*/ 	.byte	0x08
	.zero		1


	//   ....[19]....
        /*0aec*/ 	.word	0x000008c0
        /*0af0*/ 	.word	0x000000ff
        /*0af4*/ 	.word	0x000388c0
        /*0af8*/ 	.short	0x0100
        /*0afa*/ 	.byte	0x08
	.zero		1


	//   ....[20]....
        /*0afc*/ 	.word	0x000008d0
        /*0b00*/ 	.word	0x000000ff
        /*0b04*/ 	.word	0x000388b8
        /*0b08*/ 	.short	0x0100
        /*0b0a*/ 	.byte	0x08
	.zero		1


	//   ....[21]....
        /*0b0c*/ 	.word	0x000008e0
        /*0b10*/ 	.word	0x000000ff
        /*0b14*/ 	.word	0x000388c8
        /*0b18*/ 	.short	0x0100
        /*0b1a*/ 	.byte	0x08
	.zero		1


	//   ....[22]....
        /*0b1c*/ 	.word	0x00002030
        /*0b20*/ 	.word	0x00000005
        /*0b24*/ 	.word	0x00038800
        /*0b28*/ 	.short	0x010a
        /*0b2a*/ 	.byte	0x3f
	.zero		1


	//   ....[23]....
        /*0b2c*/ 	.word	0x000020d0
        /*0b30*/ 	.word	0x00000000
        /*0b34*/ 	.word	0x00038830
        /*0b38*/ 	.short	0x010a
        /*0b3a*/ 	.byte	0x3f
	.zero		1


	//   ....[24]....
        /*0b3c*/ 	.word	0x00002150
        /*0b40*/ 	.word	0x00000000
        /*0b44*/ 	.word	0x00038830
        /*0b48*/ 	.short	0x010a
        /*0b4a*/ 	.byte	0x3f
	.zero		1


	//   ....[25]....
        /*0b4c*/ 	.word	0x000052a0
        /*0b50*/ 	.word	0x00000000
        /*0b54*/ 	.word	0x00000000
        /*0b58*/ 	.short	0x0101
        /*0b5a*/ 	.byte	0x3f
	.zero		1


	//   ....[26]....
        /*0b5c*/ 	.word	0x00006840
        /*0b60*/ 	.word	0x000000ff
        /*0b64*/ 	.word	0x00038830
        /*0b68*/ 	.short	0x010a
        /*0b6a*/ 	.byte	0x3d
	.zero		1


	//   ....[27]....
        /*0b6c*/ 	.word	0x00006880
        /*0b70*/ 	.word	0x000000ff
        /*0b74*/ 	.word	0x00038830
        /*0b78*/ 	.short	0x010a
        /*0b7a*/ 	.byte	0x3d
	.zero		1


	//   ....[28]....
        /*0b7c*/ 	.word	0x00009140
        /*0b80*/ 	.word	0x000000ff
        /*0b84*/ 	.word	0x00038850
        /*0b88*/ 	.short	0x010a
        /*0b8a*/ 	.byte	0x06
	.zero		1


	//   ....[29]....
        /*0b8c*/ 	.word	0x00009180
        /*0b90*/ 	.word	0x000000ff
        /*0b94*/ 	.word	0x00038850
        /*0b98*/ 	.short	0x010a
        /*0b9a*/ 	.byte	0x06
	.zero		1


	//   ....[30]....
        /*0b9c*/ 	.word	0x0000a0e0
        /*0ba0*/ 	.word	0x000000ff
        /*0ba4*/ 	.word	0x00000000
        /*0ba8*/ 	.short	0x0101
        /*0baa*/ 	.byte	0x3d
	.zero		1


	//   ....[31]....
        /*0bac*/ 	.word	0x0000a140
        /*0bb0*/ 	.word	0x000000ff
        /*0bb4*/ 	.word	0x00000000
        /*0bb8*/ 	.short	0x0101
        /*0bba*/ 	.byte	0x06
	.zero		1


	//   ....[32]....
        /*0bbc*/ 	.word	0x0000ae80
        /*0bc0*/ 	.word	0x00000000
        /*0bc4*/ 	.word	0x00038850
        /*0bc8*/ 	.short	0x010a
        /*0bca*/ 	.byte	0x3f
	.zero		1


	//   ....[33]....
        /*0bcc*/ 	.word	0x0000aec0
        /*0bd0*/ 	.word	0x00000000
        /*0bd4*/ 	.word	0x00038850
        /*0bd8*/ 	.short	0x010a
        /*0bda*/ 	.byte	0x3f
	.zero		1


	//   ....[34]....
        /*0bdc*/ 	.word	0x0000b3e0
        /*0be0*/ 	.word	0x0000000b
        /*0be4*/ 	.word	0x00000000
        /*0be8*/ 	.short	0x0101
        /*0bea*/ 	.byte	0x3f
	.zero		1


	//   ....[35]....
        /*0bec*/ 	.word	0x0000d9d0
        /*0bf0*/ 	.word	0x000000ff
        /*0bf4*/ 	.word	0x00000000
        /*0bf8*/ 	.short	0x0101
        /*0bfa*/ 	.byte	0x08
	.zero		1


	//   ....[36]....
        /*0bfc*/ 	.word	0x0000e2b0
        /*0c00*/ 	.word	0x000000ff
        /*0c04*/ 	.word	0x00000000
        /*0c08*/ 	.short	0x0101
        /*0c0a*/ 	.byte	0x08
	.zero		1


	//   ....[37]....
        /*0c0c*/ 	.word	0x00012780
        /*0c10*/ 	.word	0x00000000
        /*0c14*/ 	.word	0x00038840
        /*0c18*/ 	.short	0x010a
        /*0c1a*/ 	.byte	0x3f
	.zero		1


	//   ....[38]....
        /*0c1c*/ 	.word	0x000137f0
        /*0c20*/ 	.word	0x00000012
        /*0c24*/ 	.word	0x00038800
        /*0c28*/ 	.short	0x0107
        /*0c2a*/ 	.byte	0x3f
	.zero		1


	//   ....[39]....
        /*0c2c*/ 	.word	0x00013900
        /*0c30*/ 	.word	0x00000012
        /*0c34*/ 	.word	0x00038800
        /*0c38*/ 	.short	0x0101
        /*0c3a*/ 	.byte	0x3f
	.zero		1


	//   ....[40]....
        /*0c3c*/ 	.word	0x00013920
        /*0c40*/ 	.word	0x00000012
        /*0c44*/ 	.word	0x00038820
        /*0c48*/ 	.short	0x010a
        /*0c4a*/ 	.byte	0x3f
	.zero		1


	//   ....[41]....
        /*0c4c*/ 	.word	0x00013cf0
        /*0c50*/ 	.word	0x00000003
        /*0c54*/ 	.word	0x00038840
        /*0c58*/ 	.short	0x010a
        /*0c5a*/ 	.byte	0x3f
	.zero		1


	//   ....[42]....
        /*0c5c*/ 	.word	0x00014290
        /*0c60*/ 	.word	0x00000003
        /*0c64*/ 	.word	0x00000060
        /*0c68*/ 	.short	0x010a
        /*0c6a*/ 	.byte	0x3f
	.zero		1


	//   ....[43]....
        /*0c6c*/ 	.word	0x00014b10
        /*0c70*/ 	.word	0x00000003
        /*0c74*/ 	.word	0x00038840
        /*0c78*/ 	.short	0x010a
        /*0c7a*/ 	.byte	0x3f
	.zero		1


	//   ....[44]....
        /*0c7c*/ 	.word	0x000150b0
        /*0c80*/ 	.word	0x00000002
        /*0c84*/ 	.word	0x00000060
        /*0c88*/ 	.short	0x010a
        /*0c8a*/ 	.byte	0x3f
	.zero		1


	//   ....[45]....
        /*0c8c*/ 	.word	0x00015870
        /*0c90*/ 	.word	0x00000002
        /*0c94*/ 	.word	0x00038840
        /*0c98*/ 	.short	0x010a
        /*0c9a*/ 	.byte	0x3f
	.zero		1


	//   ....[46]....
        /*0c9c*/ 	.word	0x00015e10
        /*0ca0*/ 	.word	0x00000002
        /*0ca4*/ 	.word	0x00000060
        /*0ca8*/ 	.short	0x010a
        /*0caa*/ 	.byte	0x3f
	.zero		1


	//   ....[47]....
        /*0cac*/ 	.word	0x00016580
        /*0cb0*/ 	.word	0x00000000
        /*0cb4*/ 	.word	0x00038860
        /*0cb8*/ 	.short	0x010a
        /*0cba*/ 	.byte	0x3f
	.zero		1


	//   ....[48]....
        /*0cbc*/ 	.word	0x00017980
        /*0cc0*/ 	.word	0x00000000
        /*0cc4*/ 	.word	0x00038820
        /*0cc8*/ 	.short	0x010a
        /*0cca*/ 	.byte	0x3f
	.zero		1


	//   ....[49]....
        /*0ccc*/ 	.word	0x00017b90
        /*0cd0*/ 	.word	0x00000006
        /*0cd4*/ 	.word	0x00000000
        /*0cd8*/ 	.short	0x010a
        /*0cda*/ 	.byte	0x3f
	.zero		1


	//   ....[50]....
        /*0cdc*/ 	.word	0x00017bc0
        /*0ce0*/ 	.word	0x00000007
        /*0ce4*/ 	.word	0x00000000
        /*0ce8*/ 	.short	0x010a
        /*0cea*/ 	.byte	0x3f
	.zero		1


	//   ....[51]....
        /*0cec*/ 	.word	0x00017c20
        /*0cf0*/ 	.word	0x00000004
        /*0cf4*/ 	.word	0x00000000
        /*0cf8*/ 	.short	0x010a
        /*0cfa*/ 	.byte	0x3f
	.zero		1


	//   ....[52]....
        /*0cfc*/ 	.word	0x00017c50
        /*0d00*/ 	.word	0x00000003
        /*0d04*/ 	.word	0x00000000
        /*0d08*/ 	.short	0x010a
        /*0d0a*/ 	.byte	0x3f
	.zero		1


	//   ....[53]....
        /*0d0c*/ 	.word	0x00017cb0
        /*0d10*/ 	.word	0x00000005
        /*0d14*/ 	.word	0x00038800
        /*0d18*/ 	.short	0x010a
        /*0d1a*/ 	.byte	0x3f
	.zero		1


	//   ....[54]....
        /*0d1c*/ 	.word	0x00017d00
        /*0d20*/ 	.word	0x00000000
        /*0d24*/ 	.word	0x00038830
        /*0d28*/ 	.short	0x010a
        /*0d2a*/ 	.byte	0x3f
	.zero		1


	//   ....[55]....
        /*0d2c*/ 	.word	0x00017d60
        /*0d30*/ 	.word	0x00000004
        /*0d34*/ 	.word	0x00038830
        /*0d38*/ 	.short	0x010a
        /*0d3a*/ 	.byte	0x3f
	.zero		1


	//   ....[56]....
        /*0d3c*/ 	.word	0x00017dc0
        /*0d40*/ 	.word	0x00000002
        /*0d44*/ 	.word	0x00038850
        /*0d48*/ 	.short	0x010a
        /*0d4a*/ 	.byte	0x3f
	.zero		1


	//   ....[57]....
        /*0d4c*/ 	.word	0x00017e10
        /*0d50*/ 	.word	0x00000000
        /*0d54*/ 	.word	0x00038850
        /*0d58*/ 	.short	0x010a
        /*0d5a*/ 	.byte	0x3f
	.zero		1


	//   ....[58]....
        /*0d5c*/ 	.word	0x00017fb0
        /*0d60*/ 	.word	0x00000000
        /*0d64*/ 	.word	0x00038840
        /*0d68*/ 	.short	0x010a
        /*0d6a*/ 	.byte	0x3f
	.zero		1


	//   ....[59]....
        /*0d6c*/ 	.word	0x00018c30
        /*0d70*/ 	.word	0x00000012
        /*0d74*/ 	.word	0x00038820
        /*0d78*/ 	.short	0x010a
        /*0d7a*/ 	.byte	0x3f
	.zero		1


	//   ....[60]....
        /*0d7c*/ 	.word	0x00018c80
        /*0d80*/ 	.word	0x00000003
        /*0d84*/ 	.word	0x00038840
        /*0d88*/ 	.short	0x010a
        /*0d8a*/ 	.byte	0x3f
	.zero		1


	//   ....[61]....
        /*0d8c*/ 	.word	0x00018cd0
        /*0d90*/ 	.word	0x00000003
        /*0d94*/ 	.word	0x00000060
        /*0d98*/ 	.short	0x010a
        /*0d9a*/ 	.byte	0x3f
	.zero		1


	//   ....[62]....
        /*0d9c*/ 	.word	0x00018d20
        /*0da0*/ 	.word	0x00000003
        /*0da4*/ 	.word	0x00038840
        /*0da8*/ 	.short	0x010a
        /*0daa*/ 	.byte	0x3f
	.zero		1


	//   ....[63]....
        /*0dac*/ 	.word	0x00018d70
        /*0db0*/ 	.word	0x00000002
        /*0db4*/ 	.word	0x00000060
        /*0db8*/ 	.short	0x010a
        /*0dba*/ 	.byte	0x3f
	.zero		1


	//   ....[64]....
        /*0dbc*/ 	.word	0x00018dc0
        /*0dc0*/ 	.word	0x00000002
        /*0dc4*/ 	.word	0x00038840
        /*0dc8*/ 	.short	0x010a
        /*0dca*/ 	.byte	0x3f
	.zero		1


	//   ....[65]....
        /*0dcc*/ 	.word	0x00018e10
        /*0dd0*/ 	.word	0x00000002
        /*0dd4*/ 	.word	0x00000060
        /*0dd8*/ 	.short	0x010a
        /*0dda*/ 	.byte	0x3f
	.zero		1


	//   ....[66]....
        /*0ddc*/ 	.word	0x00018e60
        /*0de0*/ 	.word	0x00000000
        /*0de4*/ 	.word	0x00038860
        /*0de8*/ 	.short	0x010a
        /*0dea*/ 	.byte	0x3f
	.zero		1


	//   ....[67]....
        /*0dec*/ 	.word	0x000199b0
        /*0df0*/ 	.word	0x00000000
        /*0df4*/ 	.word	0x00038820
        /*0df8*/ 	.short	0x010a
        /*0dfa*/ 	.byte	0x3f
	.zero		1


	//   ....[68]....
        /*0dfc*/ 	.word	0x00019b50
        /*0e00*/ 	.word	0x00000006
        /*0e04*/ 	.word	0x00000000
        /*0e08*/ 	.short	0x010a
        /*0e0a*/ 	.byte	0x3f
	.zero		1


	//   ....[69]....
        /*0e0c*/ 	.word	0x00019ba0
        /*0e10*/ 	.word	0x00000007
        /*0e14*/ 	.word	0x00000000
        /*0e18*/ 	.short	0x010a
        /*0e1a*/ 	.byte	0x3f
	.zero		1


	//   ....[70]....
        /*0e1c*/ 	.word	0x00019bf0
        /*0e20*/ 	.word	0x00000004
        /*0e24*/ 	.word	0x00000000
        /*0e28*/ 	.short	0x010a
        /*0e2a*/ 	.byte	0x3f
	.zero		1


	//----- nvinfo : EIATTR_NUM_MBARRIERS
	.align		4
.L_373:
        /*0e2c*/ 	.byte	0x03, 0x38
        /*0e2e*/ 	.short	0x0016


	//----- nvinfo : EIATTR_EXIT_INSTR_OFFSETS
	.align		4
        /*0e30*/ 	.byte	0x04, 0x1c
        /*0e32*/ 	.short	(.L_375 - .L_374)


	//   ....[0]....
.L_374:
        /*0e34*/ 	.word	0x00000a50


	//   ....[1]....
        /*0e38*/ 	.word	0x00010840


	//   ....[2]....
        /*0e3c*/ 	.word	0x00017ca0


	//----- nvinfo : EIATTR_MAX_THREADS
	.align		4
.L_375:
        /*0e40*/ 	.byte	0x04, 0x05
        /*0e42*/ 	.short	(.L_377 - .L_376)
.L_376:
        /*0e44*/ 	.word	0x00000180
        /*0e48*/ 	.word	0x00000001
        /*0e4c*/ 	.word	0x00000001


	//----- nvinfo : EIATTR_CRS_STACK_SIZE
	.align		4
.L_377:
        /*0e50*/ 	.byte	0x04, 0x1e
        /*0e52*/ 	.short	(.L_379 - .L_378)
.L_378:
        /*0e54*/ 	.word	0x00000000


	//----- nvinfo : EIATTR_CBANK_PARAM_SIZE
	.align		4
.L_379:
        /*0e58*/ 	.byte	0x03, 0x19
        /*0e5a*/ 	.short	0x0af0


	//----- nvinfo : EIATTR_PARAM_CBANK
	.align		4
        /*0e5c*/ 	.byte	0x04, 0x0a
        /*0e5e*/ 	.short	(.L_381 - .L_380)
	.align		4
.L_380:
        /*0e60*/ 	.word	index@(.nv.constant0._ZN7cutlass13device_kernelIN5flash11enable_sm90INS1_16FlashAttnFwdSm90INS1_25CollectiveMainloopFwdSm90ILi2EN4cute5tupleIJNS5_1CILi1EEES8_S8_EEENS6_IJNS7_ILi128EEENS7_ILi80EEENS7_ILi256EEEEEELi256ENS_6half_tEfNS_4arch4Sm90ELb0ELb0ELb1ELb1ELb0ELb0ELb0ELb1ELb1ELb1ELb1ELb0EEENS1_21CollectiveEpilogueFwdINS6_IJSA_SC_SB_EEES9_SE_SG_Li256ELb1ELb1ELb1ELb0EEENS1_36VarlenDynamicPersistentTileSchedulerILi128ELi80ELi256ELi128ELb1ELb1ELb1ELb0ELb1ELb1EEEEEEEEEvNT_6ParamsE)
        /*0e64*/ 	.short	0x0210
        /*0e66*/ 	.short	0x0af0


	//----- nvinfo : EIATTR_SW_WAR
	.align		4
.L_381:
        /*0e68*/ 	.byte	0x04, 0x36
        /*0e6a*/ 	.short	(.L_383 - .L_382)
.L_382:
        /*0e6c*/ 	.word	0x00000008
.L_383:


//--------------------- .nv.info._ZN7cutlass13device_kernelIN5flash11enable_sm90INS1_16FlashAttnFwdSm90INS1_25CollectiveMainloopFwdSm90ILi2EN4cute5tupleIJNS5_1CILi1EEES8_S8_EEENS6_IJNS7_ILi128EEENS7_ILi80EEENS7_ILi256EEEEEELi256ENS_6half_tEfNS_4arch4Sm90ELb0ELb0ELb1ELb1ELb0ELb1ELb0ELb1ELb1ELb1ELb1ELb0EEENS1_21CollectiveEpilogueFwdINS6_IJSA_SC_SB_EEES9_SE_SG_Li256ELb1ELb1ELb1ELb0EEENS1_36VarlenDynamicPersistentTileSchedulerILi128ELi80ELi256ELi128ELb1ELb1ELb1ELb0ELb1ELb1EEEEEEEEEvNT_6ParamsE --------------------------
	.section	.nv.info._ZN7cutlass13device_kernelIN5flash11enable_sm90INS1_16FlashAttnFwdSm90INS1_25CollectiveMainloopFwdSm90ILi2EN4cute5tupleIJNS5_1CILi1EEES8_S8_EEENS6_IJNS7_ILi128EEENS7_ILi80EEENS7_ILi256EEEEEELi256ENS_6half_tEfNS_4arch4Sm90ELb0ELb0ELb1ELb1ELb0ELb1ELb0ELb1ELb1ELb1ELb1ELb0EEENS1_21CollectiveEpilogueFwdINS6_IJSA_SC_SB_EEES9_SE_SG_Li256ELb1ELb1ELb1ELb0EEENS1_36VarlenDynamicPersistentTileSchedulerILi128ELi80ELi256ELi128ELb1ELb1ELb1ELb0ELb1ELb1EEEEEEEEEvNT_6ParamsE,"",@"SHT_CUDA_INFO"
	.sectionflags	@""
	.align	4


	//----- nvinfo : EIATTR_CUDA_API_VERSION
	.align		4
        /*0000*/ 	.byte	0x04, 0x37
        /*0002*/ 	.short	(.L_385 - .L_384)
.L_384:
        /*0004*/ 	.word	0x00000082


	//----- nvinfo : EIATTR_KPARAM_INFO
	.align		4
.L_385:
        /*0008*/ 	.byte	0x04, 0x17
        /*000a*/ 	.short	(.L_387 - .L_386)
.L_386:
        /*000c*/ 	.word	0x00000000
        /*0010*/ 	.short	0x0000
        /*0012*/ 	.short	0x0070
        /*0014*/ 	.byte	0x00, 0xf0, 0x01, 0x2a


	//----- nvinfo : EIATTR_SPARSE_MMA_MASK
	.align		4
.L_387:
        /*0018*/ 	.byte	0x03, 0x50
        /*001a*/ 	.short	0x0000


	//----- nvinfo : EIATTR_MAXREG_COUNT
	.align		4
        /*001c*/ 	.byte	0x03, 0x1b
        /*001e*/ 	.short	0x00a8


	//----- nvinfo : EIATTR_NUM_BARRIERS
	.align		4
        /*0020*/ 	.byte	0x02, 0x4c
        /*0022*/ 	.byte	0x10
	.zero		1


	//----- nvinfo : EIATTR_EXTERNS
	.align		4
        /*0024*/ 	.byte	0x04, 0x0f
        /*0026*/ 	.short	(.L_389 - .L_388)


	//   ....[0]....
	.align		4
.L_388:
        /*0028*/ 	.word	index@(__assertfail)


	//----- nvinfo : EIATTR_ANNOTATIONS
	.align		4
.L_389:
        /*002c*/ 	.byte	0x04, 0x55
        /*002e*/ 	.short	(.L_391 - .L_390)


	//   ....[0]....
.L_390:
        /* <DEDUP_REMOVED lines=201> */


	//----- nvinfo : EIATTR_MERCURY_ISA_VERSION
	.align		4
.L_391:
        /*0cb0*/ 	.byte	0x03, 0x5f
        /*0cb2*/ 	.short	0x0101


	//----- nvinfo : EIATTR_UNUSED_LOAD_BYTE_OFFSET
	.align		4
        /*0cb4*/ 	.byte	0x04, 0x44
        /*0cb6*/ 	.short	(.L_393 - .L_392)


	//   ....[0]....
.L_392:
        /*0cb8*/ 	.word	0x00000a80
        /*0cbc*/ 	.word	0x0000fff0


	//   ....[1]....
        /*0cc0*/ 	.word	0x0001e480
        /*0cc4*/ 	.word	0x0000fff0


	//----- nvinfo : EIATTR_INT_WARP_WIDE_INSTR_OFFSETS
	.align		4
.L_393:
        /*0cc8*/ 	.byte	0x04, 0x31
        /*0cca*/ 	.short	(.L_395 - .L_394)


	//   ....[0]....
.L_394:
        /*0ccc*/ 	.word	0x00000190


	//   ....[1]....
        /*0cd0*/ 	.word	0x000001d0


	//   ....[2]....
        /*0cd4*/ 	.word	0x00000240


	//   ....[3]....
        /*0cd8*/ 	.word	0x000260c0


	//   ....[4]....
        /*0cdc*/ 	.word	0x00026160


	//   ....[5]....
        /*0ce0*/ 	.word	0x0002a620


	//   ....[6]....
        /*0ce4*/ 	.word	0x0002a690


	//----- nvinfo : EIATTR_COOP_GROUP_MASK_REGIDS
	.align		4
.L_395:
        /*0ce8*/ 	.byte	0x04, 0x29
        /*0cea*/ 	.short	(.L_397 - .L_396)


	//   ....[0]....
.L_396:
        /*0cec*/ 	.word	0xffffffff


	//   ....[1]....
        /*0cf0*/ 	.word	0xffffffff


	//   ....[2]....
        /*0cf4*/ 	.word	0xffffffff


	//   ....[3]....
        /*0cf8*/ 	.word	0xffffffff


	//   ....[4]....
        /*0cfc*/ 	.word	0xffffffff


	//   ....[5]....
        /*0d00*/ 	.word	0xffffffff


	//   ....[6]....
        /*0d04*/ 	.word	0xffffffff


	//   ....[7]....
        /*0d08*/ 	.word	0xffffffff


	//   ....[8]....
        /*0d0c*/ 	.word	0xffffffff


	//   ....[9]....
        /*0d10*/ 	.word	0xffffffff


	//   ....[10]....
        /*0d14*/ 	.word	0xffffffff


	//   ....[11]....
        /*0d18*/ 	.word	0xffffffff


	//   ....[12]....
        /*0d1c*/ 	.word	0xffffffff


	//   ....[13]....
        /*0d20*/ 	.word	0xffffffff


	//   ....[14]....
        /*0d24*/ 	.word	0xffffffff


	//   ....[15]....
        /*0d28*/ 	.word	0xffffffff


	//   ....[16]....
        /*0d2c*/ 	.word	0xffffffff


	//   ....[17]....
        /*0d30*/ 	.word	0xffffffff


	//   ....[18]....
        /*0d34*/ 	.word	0xffffffff


	//   ....[19]....
        /*0d38*/ 	.word	0xffffffff


	//   ....[20]....
        /*0d3c*/ 	.word	0xffffffff


	//   ....[21]....
        /*0d40*/ 	.word	0xffffffff


	//   ....[22]....
        /*0d44*/ 	.word	0xffffffff


	//   ....[23]....
        /*0d48*/ 	.word	0xffffffff


	//   ....[24]....
        /*0d4c*/ 	.word	0xffffffff


	//   ....[25]....
        /*0d50*/ 	.word	0xffffffff


	//   ....[26]....
        /*0d54*/ 	.word	0xffffffff


	//   ....[27]....
        /*0d58*/ 	.word	0xffffffff


	//   ....[28]....
        /*0d5c*/ 	.word	0xffffffff


	//   ....[29]....
        /*0d60*/ 	.word	0xffffffff


	//   ....[30]....
        /*0d64*/ 	.word	0xffffffff


	//   ....[31]....
        /*0d68*/ 	.word	0xffffffff


	//   ....[32]....
        /*0d6c*/ 	.word	0xffffffff


	//   ....[33]....
        /*0d70*/ 	.word	0xffffffff


	//   ....[34]....
        /*0d74*/ 	.word	0xffffffff


	//   ....[35]....
        /*0d78*/ 	.word	0xffffffff


	//   ....[36]....
        /*0d7c*/ 	.word	0xffffffff


	//   ....[37]....
        /*0d80*/ 	.word	0xffffffff


	//   ....[38]....
        /*0d84*/ 	.word	0xffffffff


	//   ....[39]....
        /*0d88*/ 	.word	0xffffffff


	//   ....[40]....
        /*0d8c*/ 	.word	0xffffffff


	//   ....[41]....
        /*0d90*/ 	.word	0xffffffff


	//   ....[42]....
        /*0d94*/ 	.word	0xffffffff


	//   ....[43]....
        /*0d98*/ 	.word	0xffffffff


	//   ....[44]....
        /*0d9c*/ 	.word	0xffffffff


	//   ....[45]....
        /*0da0*/ 	.word	0xffffffff


	//   ....[46]....
        /*0da4*/ 	.word	0xffffffff


	//   ....[47]....
        /*0da8*/ 	.word	0xffffffff


	//   ....[48]....
        /*0dac*/ 	.word	0xffffffff


	//   ....[49]....
        /*0db0*/ 	.word	0xffffffff


	//   ....[50]....
        /*0db4*/ 	.word	0xffffffff


	//   ....[51]....
        /*0db8*/ 	.word	0xffffffff


	//   ....[52]....
        /*0dbc*/ 	.word	0xffffffff


	//   ....[53]....
        /*0dc0*/ 	.word	0xffffffff


	//   ....[54]....
        /*0dc4*/ 	.word	0xffffffff


	//   ....[55]....
        /*0dc8*/ 	.word	0xffffffff


	//   ....[56]....
        /*0dcc*/ 	.word	0xffffffff


	//   ....[57]....
        /*0dd0*/ 	.word	0xffffffff


	//   ....[58]....
        /*0dd4*/ 	.word	0xffffffff


	//   ....[59]....
        /*0dd8*/ 	.word	0xffffffff


	//   ....[60]....
        /*0ddc*/ 	.word	0xffffffff


	//   ....[61]....
        /*0de0*/ 	.word	0xffffffff


	//   ....[62]....
        /*0de4*/ 	.word	0xffffffff


	//   ....[63]....
        /*0de8*/ 	.word	0xffffffff


	//   ....[64]....
        /*0dec*/ 	.word	0xffffffff


	//   ....[65]....
        /*0df0*/ 	.word	0xffffffff


	//   ....[66]....
        /*0df4*/ 	.word	0xffffffff


	//   ....[67]....
        /*0df8*/ 	.word	0xffffffff


	//   ....[68]....
        /*0dfc*/ 	.word	0xffffffff


	//   ....[69]....
        /*0e00*/ 	.word	0xffffffff


	//   ....[70]....
        /*0e04*/ 	.word	0xffffffff


	//   ....[71]....
        /*0e08*/ 	.word	0xffffffff


	//   ....[72]....
        /*0e0c*/ 	.word	0xffffffff


	//   ....[73]....
        /*0e10*/ 	.word	0xffffffff


	//   ....[74]....
        /*0e14*/ 	.word	0xffffffff


	//   ....[75]....
        /*0e18*/ 	.word	0xffffffff


	//   ....[76]....
        /*0e1c*/ 	.word	0xffffffff


	//   ....[77]....
        /*0e20*/ 	.word	0xffffffff


	//   ....[78]....
        /*0e24*/ 	.word	0xffffffff


	//   ....[79]....
        /*0e28*/ 	.word	0xffffffff


	//   ....[80]....
        /*0e2c*/ 	.word	0xffffffff


	//   ....[81]....
        /*0e30*/ 	.word	0xffffffff


	//   ....[82]....
        /*0e34*/ 	.word	0xffffffff


	//   ....[83]....
        /*0e38*/ 	.word	0xffffffff


	//   ....[84]....
        /*0e3c*/ 	.word	0xffffffff


	//   ....[85]....
        /*0e40*/ 	.word	0xffffffff


	//   ....[86]....
        /*0e44*/ 	.word	0xffffffff


	//   ....[87]....
        /*0e48*/ 	.word	0xffffffff


	//   ....[88]....
        /*0e4c*/ 	.word	0xffffffff


	//   ....[89]....
        /*0e50*/ 	.word	0xffffffff


	//   ....[90]....
        /*0e54*/ 	.word	0xffffffff


	//   ....[91]....
        /*0e58*/ 	.word	0xffffffff


	//   ....[92]....
        /*0e5c*/ 	.word	0xffffffff


	//   ....[93]....
        /*0e60*/ 	.word	0xffffffff


	//   ....[94]....
        /*0e64*/ 	.word	0xffffffff


	//   ....[95]....
        /*0e68*/ 	.word	0xffffffff


	//   ....[96]....
        /*0e6c*/ 	.word	0xffffffff


	//   ....[97]....
        /*0e70*/ 	.word	0xffffffff


	//   ....[98]....
        /*0e74*/ 	.word	0xffffffff


	//   ....[99]....
        /*0e78*/ 	.word	0xffffffff


	//   ....[100]....
        /*0e7c*/ 	.word	0xffffffff


	//   ....[101]....
        /*0e80*/ 	.word	0xffffffff


	//   ....[102]....
        /*0e84*/ 	.word	0xffffffff


	//   ....[103]....
        /*0e88*/ 	.word	0xffffffff


	//   ....[104]....
        /*0e8c*/ 	.word	0xffffffff


	//   ....[105]....
        /*0e90*/ 	.word	0xffffffff


	//   ....[106]....
        /*0e94*/ 	.word	0x0500000f


	//   ....[107]....
        /*0e98*/ 	.word	0x0500000f


	//   ....[108]....
        /*0e9c*/ 	.word	0x0500000f


	//   ....[109]....
        /*0ea0*/ 	.word	0x0500000f


	//   ....[110]....
        /*0ea4*/ 	.word	0x0500000f


	//   ....[111]....
        /*0ea8*/ 	.word	0x0500000f


	//   ....[112]....
        /*0eac*/ 	.word	0x0500000f


	//   ....[113]....
        /*0eb0*/ 	.word	0x0500000f


	//   ....[114]....
        /*0eb4*/ 	.word	0x0500000f


	//   ....[115]....
        /*0eb8*/ 	.word	0x0500000f


	//   ....[116]....
        /*0ebc*/ 	.word	0x0500000f


	//   ....[117]....
        /*0ec0*/ 	.word	0x0500000f


	//   ....[118]....
        /*0ec4*/ 	.word	0x0500000f


	//   ....[119]....
        /*0ec8*/ 	.word	0x0500000f


	//   ....[120]....
        /*0ecc*/ 	.word	0x0500000f


	//   ....[121]....
        /*0ed0*/ 	.word	0x0500000f


	//   ....[122]....
        /*0ed4*/ 	.word	0x0500000f


	//   ....[123]....
        /*0ed8*/ 	.word	0x0500000f


	//   ....[124]....
        /*0edc*/ 	.word	0x0500000f


	//   ....[125]....
        /*0ee0*/ 	.word	0x0500000f


	//   ....[126]....
        /*0ee4*/ 	.word	0x0500000f


	//   ....[127]....
        /*0ee8*/ 	.word	0x0500000f


	//   ....[128]....
        /*0eec*/ 	.word	0x0500000f


	//   ....[129]....
        /*0ef0*/ 	.word	0x0500000f


	//   ....[130]....
        /*0ef4*/ 	.word	0x0500000f


	//   ....[131]....
        /*0ef8*/ 	.word	0x0500000f


	//   ....[132]....
        /*0efc*/ 	.word	0x0500000f


	//   ....[133]....
        /*0f00*/ 	.word	0x0500000f


	//   ....[134]....
        /*0f04*/ 	.word	0x0500000f


	//   ....[135]....
        /*0f08*/ 	.word	0x0500000f


	//   ....[136]....
        /*0f0c*/ 	.word	0x0500000f


	//   ....[137]....
        /*0f10*/ 	.word	0x0500000f


	//   ....[138]....
        /*0f14*/ 	.word	0x0500000f


	//   ....[139]....
        /*0f18*/ 	.word	0x0500000f


	//   ....[140]....
        /*0f1c*/ 	.word	0x0500000f


	//   ....[141]....
        /*0f20*/ 	.word	0x0500000f


	//   ....[142]....
        /*0f24*/ 	.word	0x0500000f


	//   ....[143]....
        /*0f28*/ 	.word	0x0500000f


	//   ....[144]....
        /*0f2c*/ 	.word	0x0500000f


	//   ....[145]....
        /*0f30*/ 	.word	0x0500000f


	//   ....[146]....
        /*0f34*/ 	.word	0x0500000f


	//   ....[147]....
        /*0f38*/ 	.word	0x0500000f


	//   ....[148]....
        /*0f3c*/ 	.word	0x0500000f


	//   ....[149]....
        /*0f40*/ 	.word	0x0500000f


	//   ....[150]....
        /*0f44*/ 	.word	0x0500000f


	//----- nvinfo : EIATTR_COOP_GROUP_INSTR_OFFSETS
	.align		4
.L_397:
        /*0f48*/ 	.byte	0x04, 0x28
        /*0f4a*/ 	.short	(.L_399 - .L_398)


	//   ....[0]....
.L_398:
        /*0f4c*/ 	.word	0x00000060


	//   ....[1]....
        /*0f50*/ 	.word	0x000001a0


	//   ....[2]....
        /*0f54*/ 	.word	0x000001f0


	//   ....[3]....
        /*0f58*/ 	.word	0x00000420


	//   ....[4]....
        /*0f5c*/ 	.word	0x00000580


	//   ....[5]....
        /*0f60*/ 	.word	0x000006a0


	//   ....[6]....
        /*0f64*/ 	.word	0x00000800


	//   ....[7]....
        /*0f68*/ 	.word	0x0000be30


	//   ....[8]....
        /*0f6c*/ 	.word	0x0000c3b0


	//   ....[9]....
        /*0f70*/ 	.word	0x0000c3c0


	//   ....[10]....
        /*0f74*/ 	.word	0x0000c3d0


	//   ....[11]....
        /*0f78*/ 	.word	0x0000c3e0


	//   ....[12]....
        /*0f7c*/ 	.word	0x0000f690


	//   ....[13]....
        /*0f80*/ 	.word	0x0000f6a0


	//   ....[14]....
        /*0f84*/ 	.word	0x0000f6b0


	//   ....[15]....
        /*0f88*/ 	.word	0x0000f6c0


	//   ....[16]....
        /*0f8c*/ 	.word	0x00016870


	//   ....[17]....
        /*0f90*/ 	.word	0x00016890


	//   ....[18]....
        /*0f94*/ 	.word	0x00016b60


	//   ....[19]....
        /*0f98*/ 	.word	0x00016b80


	//   ....[20]....
        /*0f9c*/ 	.word	0x0001c2a0


	//   ....[21]....
        /*0fa0*/ 	.word	0x0001c2c0


	//   ....[22]....
        /*0fa4*/ 	.word	0x0001c5b0


	//   ....[23]....
        /*0fa8*/ 	.word	0x0001c610


	//   ....[24]....
        /*0fac*/ 	.word	0x0001d7a0


	//   ....[25]....
        /*0fb0*/ 	.word	0x0001da70


	//   ....[26]....
        /*0fb4*/ 	.word	0x0001da80


	//   ....[27]....
        /*0fb8*/ 	.word	0x0001dab0


	//   ....[28]....
        /*0fbc*/ 	.word	0x0001f510


	//   ....[29]....
        /*0fc0*/ 	.word	0x0001f530


	//   ....[30]....
        /*0fc4*/ 	.word	0x0001f540


	//   ....[31]....
        /*0fc8*/ 	.word	0x0001f550


	//   ....[32]....
        /*0fcc*/ 	.word	0x0001ff90


	//   ....[33]....
        /*0fd0*/ 	.word	0x0001ffb0


	//   ....[34]....
        /*0fd4*/ 	.word	0x00020110


	//   ....[35]....
        /*0fd8*/ 	.word	0x00020130


	//   ....[36]....
        /*0fdc*/ 	.word	0x00020280


	//   ....[37]....
        /*0fe0*/ 	.word	0x000202a0


	//   ....[38]....
        /*0fe4*/ 	.word	0x00020400


	//   ....[39]....
        /*0fe8*/ 	.word	0x00020420


	//   ....[40]....
        /*0fec*/ 	.word	0x00020c20


	//   ....[41]....
        /*0ff0*/ 	.word	0x00020c50


	//   ....[42]....
        /*0ff4*/ 	.word	0x000214a0


	//   ....[43]....
        /*0ff8*/ 	.word	0x000214b0


	//   ....[44]....
        /*0ffc*/ 	.word	0x000225b0


	//   ....[45]....
        /*1000*/ 	.word	0x000225c0


	//   ....[46]....
        /*1004*/ 	.word	0x00022720


	//   ....[47]....
        /*1008*/ 	.word	0x00022740


	//   ....[48]....
        /*100c*/ 	.word	0x00022890


	//   ....[49]....
        /*1010*/ 	.word	0x000228b0


	//   ....[50]....
        /*1014*/ 	.word	0x00022a10


	//   ....[51]....
        /*1018*/ 	.word	0x00022a30


	//   ....[52]....
        /*101c*/ 	.word	0x00022c10


	//   ....[53]....
        /*1020*/ 	.word	0x00022e50


	//   ....[54]....
        /*1024*/ 	.word	0x00022e80


	//   ....[55]....
        /*1028*/ 	.word	0x00022eb0


	//   ....[56]....
        /*102c*/ 	.word	0x00022ee0


	//   ....[57]....
        /*1030*/ 	.word	0x00022f10


	//   ....[58]....
        /*1034*/ 	.word	0x00022f40


	//   ....[59]....
        /*1038*/ 	.word	0x000230f0


	//   ....[60]....
        /*103c*/ 	.word	0x00023120


	//   ....[61]....
        /*1040*/ 	.word	0x00023150


	//   ....[62]....
        /*1044*/ 	.word	0x00023180


	//   ....[63]....
        /*1048*/ 	.word	0x000231b0


	//   ....[64]....
        /*104c*/ 	.word	0x000231e0


	//   ....[65]....
        /*1050*/ 	.word	0x00023270


	//   ....[66]....
        /*1054*/ 	.word	0x000232a0


	//   ....[67]....
        /*1058*/ 	.word	0x000232b0


	//   ....[68]....
        /*105c*/ 	.word	0x00023360


	//   ....[69]....
        /*1060*/ 	.word	0x00024550


	//   ....[70]....
        /*1064*/ 	.word	0x000266c0


	//   ....[71]....
        /*1068*/ 	.word	0x00027320


	//   ....[72]....
        /*106c*/ 	.word	0x00027350


	//   ....[73]....
        /*1070*/ 	.word	0x00027370


	//   ....[74]....
        /*1074*/ 	.word	0x00027420


	//   ....[75]....
        /*1078*/ 	.word	0x00027490


	//   ....[76]....
        /*107c*/ 	.word	0x000274e0


	//   ....[77]....
        /*1080*/ 	.word	0x00027550


	//   ....[78]....
        /*1084*/ 	.word	0x000275a0


	//   ....[79]....
        /*1088*/ 	.word	0x00027610


	//   ....[80]....
        /*108c*/ 	.word	0x00027660


	//   ....[81]....
        /*1090*/ 	.word	0x000276d0


	//   ....[82]....
        /*1094*/ 	.word	0x00027720


	//   ....[83]....
        /*1098*/ 	.word	0x00027790


	//   ....[84]....
        /*109c*/ 	.word	0x000277e0


	//   ....[85]....
        /*10a0*/ 	.word	0x00027850


	//   ....[86]....
        /*10a4*/ 	.word	0x000278a0


	//   ....[87]....
        /*10a8*/ 	.word	0x0002afb0


	//   ....[88]....
        /*10ac*/ 	.word	0x0002afe0


	//   ....[89]....
        /*10b0*/ 	.word	0x0002b030


	//   ....[90]....
        /*10b4*/ 	.word	0x0002b060


	//   ....[91]....
        /*10b8*/ 	.word	0x0002b090


	//   ....[92]....
        /*10bc*/ 	.word	0x0002b0c0


	//   ....[93]....
        /*10c0*/ 	.word	0x0002b0f0


	//   ....[94]....
        /*10c4*/ 	.word	0x0002b120


	//   ....[95]....
        /*10c8*/ 	.word	0x0002b300


	//   ....[96]....
        /*10cc*/ 	.word	0x0002b330


	//   ....[97]....
        /*10d0*/ 	.word	0x0002b360


	//   ....[98]....
        /*10d4*/ 	.word	0x0002b390


	//   ....[99]....
        /*10d8*/ 	.word	0x0002b3c0


	//   ....[100]....
        /*10dc*/ 	.word	0x0002b3f0


	//   ....[101]....
        /*10e0*/ 	.word	0x0002b4b0


	//   ....[102]....
        /*10e4*/ 	.word	0x0002b4d0


	//   ....[103]....
        /*10e8*/ 	.word	0x0002b4e0


	//   ....[104]....
        /*10ec*/ 	.word	0x0002b540


	//   ....[105]....
        /*10f0*/ 	.word	0x0002bc50


	//   ....[106]....
        /*10f4*/ 	.word	0x0002c070


	//   ....[107]....
        /*10f8*/ 	.word	0x0002c100


	//   ....[108]....
        /*10fc*/ 	.word	0x0002c150


	//   ....[109]....
        /*1100*/ 	.word	0x0002c1a0


	//   ....[110]....
        /*1104*/ 	.word	0x0002c290


	//   ....[111]....
        /*1108*/ 	.word	0x0002c320


	//   ....[112]....
        /*110c*/ 	.word	0x0002c370


	//   ....[113]....
        /*1110*/ 	.word	0x0002c3c0


	//   ....[114]....
        /*1114*/ 	.word	0x0002c620


	//   ....[115]....
        /*1118*/ 	.word	0x0002c910


	//   ....[116]....
        /*111c*/ 	.word	0x0002ca90


	//   ....[117]....
        /*1120*/ 	.word	0x0002cae0


	//   ....[118]....
        /*1124*/ 	.word	0x0002cc90


	//   ....[119]....
        /*1128*/ 	.word	0x0002cce0


	//   ....[120]....
        /*112c*/ 	.word	0x0002ce20


	//   ....[121]....
        /*1130*/ 	.word	0x0002ce70


	//   ....[122]....
        /*1134*/ 	.word	0x0002cfb0


	//   ....[123]....
        /*1138*/ 	.word	0x0002d000


	//   ....[124]....
        /*113c*/ 	.word	0x0002d140


	//   ....[125]....
        /*1140*/ 	.word	0x0002d190


	//   ....[126]....
        /*1144*/ 	.word	0x0002d2d0


	//   ....[127]....
        /*1148*/ 	.word	0x0002d320


	//   ....[128]....
        /*114c*/ 	.word	0x0002d460


	//   ....[129]....
        /*1150*/ 	.word	0x0002d4b0


	//   ....[130]....
        /*1154*/ 	.word	0x0002d5d0


	//   ....[131]....
        /*1158*/ 	.word	0x0002d620


	//   ....[132]....
        /*115c*/ 	.word	0x0002d950


	//   ....[133]....
        /*1160*/ 	.word	0x0002da00


	//   ....[134]....
        /*1164*/ 	.word	0x0002db80


	//   ....[135]....
        /*1168*/ 	.word	0x0002dc10


	//   ....[136]....
        /*116c*/ 	.word	0x0002dc90


	//   ....[137]....
        /*1170*/ 	.word	0x0002dd10


	//   ....[138]....
        /*1174*/ 	.word	0x0002dd90


	//   ....[139]....
        /*1178*/ 	.word	0x0002de20


	//   ....[140]....
        /*117c*/ 	.word	0x0002dec0


	//   ....[141]....
        /*1180*/ 	.word	0x0002df90


	//   ....[142]....
        /*1184*/ 	.word	0x0002e010


	//   ....[143]....
        /*1188*/ 	.word	0x0002e090


	//   ....[144]....
        /*118c*/ 	.word	0x0002e110


	//   ....[145]....
        /*1190*/ 	.word	0x0002e1a0


	//   ....[146]....
        /*1194*/ 	.word	0x0002e220


	//   ....[147]....
        /*1198*/ 	.word	0x0002e2c0


	//   ....[148]....
        /*119c*/ 	.word	0x0002e310


	//   ....[149]....
        /*11a0*/ 	.word	0x0002e3a0


	//   ....[150]....
        /*11a4*/ 	.word	0x0002e4d0


	//----- nvinfo : EIATTR_REG_RECONFIG
	.align		4
.L_399:
        /*11a8*/ 	.byte	0x01, 0x54
	.zero		2


	//----- nvinfo : EIATTR_SYSCALL_OFFSETS
	.align		4
        /*11ac*/ 	.byte	0x04, 0x46
        /*11ae*/ 	.short	(.L_401 - .L_400)


	//   ....[0]....
.L_400:
        /*11b0*/ 	.word	0x00002660


	//   ....[1]....
        /*11b4*/ 	.word	0x000027b0


	//   ....[2]....
        /*11b8*/ 	.word	0x0000bfa0


	//   ....[3]....
        /*11bc*/ 	.word	0x0000c330


	//   ....[4]....
        /*11c0*/ 	.word	0x000262d0


	//   ....[5]....
        /*11c4*/ 	.word	0x00026420


	//   ....[6]....
        /*11c8*/ 	.word	0x00026510


	//   ....[7]....
        /*11cc*/ 	.word	0x00026ed0


	//----- nvinfo : EIATTR_MBARRIER_INSTR_OFFSETS
	.align		4
.L_401:
        /*11d0*/ 	.byte	0x04, 0x39
        /*11d2*/ 	.short	(.L_403 - .L_402)


	//   ....[0]....
.L_402:
        /*11d4*/ 	.word	0x000002d0
        /*11d8*/ 	.word	0x000000ff
        /*11dc*/ 	.word	0x00038800
        /*11e0*/ 	.short	0x0100
        /*11e2*/ 	.byte	0x08
	.zero		1


	//   ....[1]....
        /*11e4*/ 	.word	0x000002e0
        /*11e8*/ 	.word	0x000000ff
        /*11ec*/ 	.word	0x00038820
        /*11f0*/ 	.short	0x0100
        /*11f2*/ 	.byte	0x08
	.zero		1


	//   ....[2]....
        /*11f4*/ 	.word	0x000003d0
        /*11f8*/ 	.word	0x000000ff
        /*11fc*/ 	.word	0x00038830
        /*1200*/ 	.short	0x0100
        /*1202*/ 	.byte	0x08
	.zero		1


	//   ....[3]....
        /*1204*/ 	.word	0x000003e0
        /*1208*/ 	.word	0x000000ff
        /*120c*/ 	.word	0x00038840
        /*1210*/ 	.short	0x0100
        /*1212*/ 	.byte	0x08
	.zero		1


	//   ....[4]....
        /*1214*/ 	.word	0x000003f0
        /*1218*/ 	.word	0x000000ff
        /*121c*/ 	.word	0x00038838
        /*1220*/ 	.short	0x0100
        /*1222*/ 	.byte	0x08
	.zero		1


	//   ....[5]....
        /*1224*/ 	.word	0x00000400
        /*1228*/ 	.word	0x000000ff
        /*122c*/ 	.word	0x00038848
        /*1230*/ 	.short	0x0100
        /*1232*/ 	.byte	0x08
	.zero		1


	//   ....[6]....
        /*1234*/ 	.word	0x00000530
        /*1238*/ 	.word	0x000000ff
        /*123c*/ 	.word	0x00038850
        /*1240*/ 	.short	0x0100
        /*1242*/ 	.byte	0x08
	.zero		1


	//   ....[7]....
        /*1244*/ 	.word	0x00000540
        /*1248*/ 	.word	0x000000ff
        /*124c*/ 	.word	0x00038860
        /*1250*/ 	.short	0x0100
        /*1252*/ 	.byte	0x08
	.zero		1


	//   ....[8]....
        /*1254*/ 	.word	0x00000550
        /*1258*/ 	.word	0x000000ff
        /*125c*/ 	.word	0x00038858
        /*1260*/ 	.short	0x0100
        /*1262*/ 	.byte	0x08
	.zero		1


	//   ....[9]....
        /*1264*/ 	.word	0x00000560
        /*1268*/ 	.word	0x000000ff
        /*126c*/ 	.word	0x00038868
        /*1270*/ 	.short	0x0100
        /*1272*/ 	.byte	0x08
	.zero		1


	//   ....[10]....
        /*1274*/ 	.word	0x00000650
        /*1278*/ 	.word	0x000000ff
        /*127c*/ 	.word	0x00038870
        /*1280*/ 	.short	0x0100
        /*1282*/ 	.byte	0x06
	.zero		1


	//   ....[11]....
        /*1284*/ 	.word	0x00000660
        /*1288*/ 	.word	0x000000ff
        /*128c*/ 	.word	0x00038880
        /*1290*/ 	.short	0x0100
        /*1292*/ 	.byte	0x06
	.zero		1


	//   ....[12]....
        /*1294*/ 	.word	0x00000670
        /*1298*/ 	.word	0x000000ff
        /*129c*/ 	.word	0x00038878
        /*12a0*/ 	.short	0x0100
        /*12a2*/ 	.byte	0x06
	.zero		1


	//   ....[13]....
        /*12a4*/ 	.word	0x00000680
        /*12a8*/ 	.word	0x000000ff
        /*12ac*/ 	.word	0x00038888
        /*12b0*/ 	.short	0x0100
        /*12b2*/ 	.byte	0x06
	.zero		1


	//   ....[14]....
        /*12b4*/ 	.word	0x000007b0
        /*12b8*/ 	.word	0x000000ff
        /*12bc*/ 	.word	0x00038890
        /*12c0*/ 	.short	0x0100
        /*12c2*/ 	.byte	0x08
	.zero		1


	//   ....[15]....
        /*12c4*/ 	.word	0x000007c0
        /*12c8*/ 	.word	0x000000ff
        /*12cc*/ 	.word	0x000388a0
        /*12d0*/ 	.short	0x0100
        /*12d2*/ 	.byte	0x08
	.zero		1


	//   ....[16]....
        /*12d4*/ 	.word	0x000007d0
        /*12d8*/ 	.word	0x000000ff
        /*12dc*/ 	.word	0x00038898
        /*12e0*/ 	.short	0x0100
        /*12e2*/ 	.byte	0x08
	.zero		1


	//   ....[17]....
        /*12e4*/ 	.word	0x000007e0
        /*12e8*/ 	.word	0x000000ff
        /*12ec*/ 	.word	0x000388a8
        /*12f0*/ 	.short	0x0100
        /*12f2*/ 	.byte	0x08
	.zero		1


	//   ....[18]....
        /*12f4*/ 	.word	0x00000910
        /*12f8*/ 	.word	0x000000ff
        /*12fc*/ 	.word	0x000388b0
        /*1300*/ 	.short	0x0100
        /*1302*/ 	.byte	0x08
	.zero		1


	//   ....[19]....
        /*1304*/ 	.word	0x00000920
        /*1308*/ 	.word	0x000000ff
        /*130c*/ 	.word	0x000388c0
        /*1310*/ 	.short	0x0100
        /*1312*/ 	.byte	0x08
	.zero		1


	//   ....[20]....
        /*1314*/ 	.word	0x00000930
        /*1318*/ 	.word	0x000000ff
        /*131c*/ 	.word	0x000388b8
        /*1320*/ 	.short	0x0100
        /*1322*/ 	.byte	0x08
	.zero		1


	//   ....[21]....
        /*1324*/ 	.word	0x00000940
        /*1328*/ 	.word	0x000000ff
        /*132c*/ 	.word	0x000388c8
        /*1330*/ 	.short	0x0100
        /*1332*/ 	.byte	0x08
	.zero		1


	//   ....[22]....
        /*1334*/ 	.word	0x000042e0
        /*1338*/ 	.word	0x00000003
        /*133c*/ 	.word	0x00038890
        /*1340*/ 	.short	0x010a
        /*1342*/ 	.byte	0x3f
	.zero		1


	//   ....[23]....
        /*1344*/ 	.word	0x000078c0
        /*1348*/ 	.word	0x00000003
        /*134c*/ 	.word	0x00038890
        /*1350*/ 	.short	0x010a
        /*1352*/ 	.byte	0x3f
	.zero		1


	//   ....[24]....
        /*1354*/ 	.word	0x0000ab50
        /*1358*/ 	.word	0x00000003
        /*135c*/ 	.word	0x00038890
        /*1360*/ 	.short	0x010a
        /*1362*/ 	.byte	0x3f
	.zero		1


	//   ....[25]....
        /*1364*/ 	.word	0x0000afb0
        /*1368*/ 	.word	0x00000024
        /*136c*/ 	.word	0x00000000
        /*1370*/ 	.short	0x0101
        /*1372*/ 	.byte	0x3f
	.zero		1


	//   ....[26]....
        /*1374*/ 	.word	0x0000aff0
        /*1378*/ 	.word	0x00000003
        /*137c*/ 	.word	0x000388b0
        /*1380*/ 	.short	0x010a
        /*1382*/ 	.byte	0x3f
	.zero		1


	//   ....[27]....
        /*1384*/ 	.word	0x0000b640
        /*1388*/ 	.word	0x00000003
        /*138c*/ 	.word	0x00000000
        /*1390*/ 	.short	0x0101
        /*1392*/ 	.byte	0x3f
	.zero		1


	//   ....[28]....
        /*1394*/ 	.word	0x0000c030
        /*1398*/ 	.word	0x00000012
        /*139c*/ 	.word	0x00038800
        /*13a0*/ 	.short	0x010a
        /*13a2*/ 	.byte	0x3f
	.zero		1


	//   ....[29]....
        /*13a4*/ 	.word	0x0000c080
        /*13a8*/ 	.word	0x00000012
        /*13ac*/ 	.word	0x00038800
        /*13b0*/ 	.short	0x010a
        /*13b2*/ 	.byte	0x3f
	.zero		1


	//   ....[30]....
        /*13b4*/ 	.word	0x0000cb20
        /*13b8*/ 	.word	0x00000012
        /*13bc*/ 	.word	0x00038800
        /*13c0*/ 	.short	0x010a
        /*13c2*/ 	.byte	0x3f
	.zero		1


	//   ....[31]....
        /*13c4*/ 	.word	0x0000fcd0
        /*13c8*/ 	.word	0x00000012
        /*13cc*/ 	.word	0x00038800
        /*13d0*/ 	.short	0x010a
        /*13d2*/ 	.byte	0x3f
	.zero		1


	//   ....[32]....
        /*13d4*/ 	.word	0x00012e20
        /*13d8*/ 	.word	0x00000000
        /*13dc*/ 	.word	0x00038830
        /*13e0*/ 	.short	0x010a
        /*13e2*/ 	.byte	0x3f
	.zero		1


	//   ....[33]....
        /*13e4*/ 	.word	0x00012ea0
        /*13e8*/ 	.word	0x00000000
        /*13ec*/ 	.word	0x00038830
        /*13f0*/ 	.short	0x010a
        /*13f2*/ 	.byte	0x3f
	.zero		1


	//   ....[34]....
        /*13f4*/ 	.word	0x00017120
        /*13f8*/ 	.word	0x00000000
        /*13fc*/ 	.word	0x00000000
        /*1400*/ 	.short	0x0101
        /*1402*/ 	.byte	0x3f
	.zero		1


	//   ....[35]....
        /*1404*/ 	.word	0x00018190
        /*1408*/ 	.word	0x0000000b
        /*140c*/ 	.word	0x00038830
        /*1410*/ 	.short	0x010a
        /*1412*/ 	.byte	0x3f
	.zero		1


	//   ....[36]....
        /*1414*/ 	.word	0x00018210
        /*1418*/ 	.word	0x0000000b
        /*141c*/ 	.word	0x00038830
        /*1420*/ 	.short	0x010a
        /*1422*/ 	.byte	0x3f
	.zero		1


	//   ....[37]....
        /*1424*/ 	.word	0x0001b940
        /*1428*/ 	.word	0x00000009
        /*142c*/ 	.word	0x00038850
        /*1430*/ 	.short	0x010a
        /*1432*/ 	.byte	0x3f
	.zero		1


	//   ....[38]....
        /*1434*/ 	.word	0x0001b990
        /*1438*/ 	.word	0x00000009
        /*143c*/ 	.word	0x00038850
        /*1440*/ 	.short	0x010a
        /*1442*/ 	.byte	0x3f
	.zero		1


	//   ....[39]....
        /*1444*/ 	.word	0x0001c780
        /*1448*/ 	.word	0x0000009d
        /*144c*/ 	.word	0x00000000
        /*1450*/ 	.short	0x0101
        /*1452*/ 	.byte	0x3f
	.zero		1


	//   ....[40]....
        /*1454*/ 	.word	0x0001ca10
        /*1458*/ 	.word	0x0000009c
        /*145c*/ 	.word	0x00000000
        /*1460*/ 	.short	0x0101
        /*1462*/ 	.byte	0x3f
	.zero		1


	//   ....[41]....
        /*1464*/ 	.word	0x0001d6c0
        /*1468*/ 	.word	0x00000003
        /*146c*/ 	.word	0x00038850
        /*1470*/ 	.short	0x010a
        /*1472*/ 	.byte	0x3f
	.zero		1


	//   ....[42]....
        /*1474*/ 	.word	0x0001d710
        /*1478*/ 	.word	0x00000003
        /*147c*/ 	.word	0x00038850
        /*1480*/ 	.short	0x010a
        /*1482*/ 	.byte	0x3f
	.zero		1


	//   ....[43]....
        /*1484*/ 	.word	0x0001dc10
        /*1488*/ 	.word	0x00000003
        /*148c*/ 	.word	0x00000000
        /*1490*/ 	.short	0x0101
        /*1492*/ 	.byte	0x3f
	.zero		1


	//   ....[44]....
        /*1494*/ 	.word	0x0001ff80
        /*1498*/ 	.word	0x00000014
        /*149c*/ 	.word	0x00000000
        /*14a0*/ 	.short	0x0101
        /*14a2*/ 	.byte	0x3f
	.zero		1


	//   ....[45]....
        /*14a4*/ 	.word	0x00020c40
        /*14a8*/ 	.word	0x0000005e
        /*14ac*/ 	.word	0x00000000
        /*14b0*/ 	.short	0x0101
        /*14b2*/ 	.byte	0x3f
	.zero		1


	//   ....[46]....
        /*14b4*/ 	.word	0x00024630
        /*14b8*/ 	.word	0x00000012
        /*14bc*/ 	.word	0x00038820
        /*14c0*/ 	.short	0x010a
        /*14c2*/ 	.byte	0x3f
	.zero		1


	//   ....[47]....
        /*14c4*/ 	.word	0x00024700
        /*14c8*/ 	.word	0x00000006
        /*14cc*/ 	.word	0x000388a0
        /*14d0*/ 	.short	0x010a
        /*14d2*/ 	.byte	0x3f
	.zero		1


	//   ....[48]....
        /*14d4*/ 	.word	0x00024c30
        /*14d8*/ 	.word	0x00000006
        /*14dc*/ 	.word	0x000388c0
        /*14e0*/ 	.short	0x010a
        /*14e2*/ 	.byte	0x3f
	.zero		1


	//   ....[49]....
        /*14e4*/ 	.word	0x00025270
        /*14e8*/ 	.word	0x00000006
        /*14ec*/ 	.word	0x000388a0
        /*14f0*/ 	.short	0x010a
        /*14f2*/ 	.byte	0x3f
	.zero		1


	//   ....[50]....
        /*14f4*/ 	.word	0x000257c0
        /*14f8*/ 	.word	0x00000006
        /*14fc*/ 	.word	0x000388c0
        /*1500*/ 	.short	0x010a
        /*1502*/ 	.byte	0x3f
	.zero		1


	//   ....[51]....
        /*1504*/ 	.word	0x00026940
        /*1508*/ 	.word	0x00000000
        /*150c*/ 	.word	0x00038840
        /*1510*/ 	.short	0x010a
        /*1512*/ 	.byte	0x3f
	.zero		1


	//   ....[52]....
        /*1514*/ 	.word	0x000279b0
        /*1518*/ 	.word	0x00000012
        /*151c*/ 	.word	0x00038800
        /*1520*/ 	.short	0x0107
        /*1522*/ 	.byte	0x3f
	.zero		1


	//   ....[53]....
        /*1524*/ 	.word	0x00027ab0
        /*1528*/ 	.word	0x00000012
        /*152c*/ 	.word	0x00038800
        /*1530*/ 	.short	0x0101
        /*1532*/ 	.byte	0x3f
	.zero		1


	//   ....[54]....
        /*1534*/ 	.word	0x00027ad0
        /*1538*/ 	.word	0x00000012
        /*153c*/ 	.word	0x00038820
        /*1540*/ 	.short	0x010a
        /*1542*/ 	.byte	0x3f
	.zero		1


	//   ....[55]....
        /*1544*/ 	.word	0x00027ea0
        /*1548*/ 	.word	0x00000003
        /*154c*/ 	.word	0x00038840
        /*1550*/ 	.short	0x010a
        /*1552*/ 	.byte	0x3f
	.zero		1


	//   ....[56]....
        /*1554*/ 	.word	0x00028430
        /*1558*/ 	.word	0x00000002
        /*155c*/ 	.word	0x00038860
        /*1560*/ 	.short	0x010a
        /*1562*/ 	.byte	0x3f
	.zero		1


	//   ....[57]....
        /*1564*/ 	.word	0x00028cd0
        /*1568*/ 	.word	0x00000003
        /*156c*/ 	.word	0x00038840
        /*1570*/ 	.short	0x010a
        /*1572*/ 	.byte	0x3f
	.zero		1


	//   ....[58]....
        /*1574*/ 	.word	0x00029260
        /*1578*/ 	.word	0x00000002
        /*157c*/ 	.word	0x00038860
        /*1580*/ 	.short	0x010a
        /*1582*/ 	.byte	0x3f
	.zero		1


	//   ....[59]....
        /*1584*/ 	.word	0x00029a60
        /*1588*/ 	.word	0x00000003
        /*158c*/ 	.word	0x00038840
        /*1590*/ 	.short	0x010a
        /*1592*/ 	.byte	0x3f
	.zero		1


	//   ....[60]....
        /*1594*/ 	.word	0x00029fe0
        /*1598*/ 	.word	0x00000002
        /*159c*/ 	.word	0x00038860
        /*15a0*/ 	.short	0x010a
        /*15a2*/ 	.byte	0x3f
	.zero		1


	//   ....[61]....
        /*15a4*/ 	.word	0x0002a780
        /*15a8*/ 	.word	0x00000000
        /*15ac*/ 	.word	0x00038860
        /*15b0*/ 	.short	0x010a
        /*15b2*/ 	.byte	0x3f
	.zero		1


	//   ....[62]....
        /*15b4*/ 	.word	0x0002bbd0
        /*15b8*/ 	.word	0x00000000
        /*15bc*/ 	.word	0x00038820
        /*15c0*/ 	.short	0x010a
        /*15c2*/ 	.byte	0x3f
	.zero		1


	//   ....[63]....
        /*15c4*/ 	.word	0x0002bda0
        /*15c8*/ 	.word	0x00000006
        /*15cc*/ 	.word	0x00000000
        /*15d0*/ 	.short	0x010a
        /*15d2*/ 	.byte	0x3f
	.zero		1


	//   ....[64]....
        /*15d4*/ 	.word	0x0002bde0
        /*15d8*/ 	.word	0x00000007
        /*15dc*/ 	.word	0x00000000
        /*15e0*/ 	.short	0x010a
        /*15e2*/ 	.byte	0x3f
	.zero		1


	//   ....[65]....
        /*15e4*/ 	.word	0x0002be40
        /*15e8*/ 	.word	0x00000004
        /*15ec*/ 	.word	0x00000000
        /*15f0*/ 	.short	0x010a
        /*15f2*/ 	.byte	0x3f
	.zero		1


	//   ....[66]....
        /*15f4*/ 	.word	0x0002be70
        /*15f8*/ 	.word	0x00000003
        /*15fc*/ 	.word	0x00000000
        /*1600*/ 	.short	0x010a
        /*1602*/ 	.byte	0x3f
	.zero		1


	//   ....[67]....
        /*1604*/ 	.word	0x0002bed0
        /*1608*/ 	.word	0x00000003
        /*160c*/ 	.word	0x00038890
        /*1610*/ 	.short	0x010a
        /*1612*/ 	.byte	0x3f
	.zero		1


	//   ....[68]....
        /*1614*/ 	.word	0x0002bf20
        /*1618*/ 	.word	0x00000003
        /*161c*/ 	.word	0x00038890
        /*1620*/ 	.short	0x010a
        /*1622*/ 	.byte	0x3f
	.zero		1


	//   ....[69]....
        /*1624*/ 	.word	0x0002bf70
        /*1628*/ 	.word	0x00000003
        /*162c*/ 	.word	0x00038890
        /*1630*/ 	.short	0x010a
        /*1632*/ 	.byte	0x3f
	.zero		1


	//   ....[70]....
        /*1634*/ 	.word	0x0002bfc0
        /*1638*/ 	.word	0x00000003
        /*163c*/ 	.word	0x000388b0
        /*1640*/ 	.short	0x010a
        /*1642*/ 	.byte	0x3f
	.zero		1


	//   ....[71]....
        /*1644*/ 	.word	0x0002c1e0
        /*1648*/ 	.word	0x00000012
        /*164c*/ 	.word	0x00038800
        /*1650*/ 	.short	0x010a
        /*1652*/ 	.byte	0x3f
	.zero		1


	//   ....[72]....
        /*1654*/ 	.word	0x0002c400
        /*1658*/ 	.word	0x00000012
        /*165c*/ 	.word	0x00038800
        /*1660*/ 	.short	0x010a
        /*1662*/ 	.byte	0x3f
	.zero		1


	//   ....[73]....
        /*1664*/ 	.word	0x0002c450
        /*1668*/ 	.word	0x00000000
        /*166c*/ 	.word	0x00038830
        /*1670*/ 	.short	0x010a
        /*1672*/ 	.byte	0x3f
	.zero		1


	//   ....[74]....
        /*1674*/ 	.word	0x0002c4a0
        /*1678*/ 	.word	0x0000000b
        /*167c*/ 	.word	0x00038830
        /*1680*/ 	.short	0x010a
        /*1682*/ 	.byte	0x3f
	.zero		1


	//   ....[75]....
        /*1684*/ 	.word	0x0002c4f0
        /*1688*/ 	.word	0x00000009
        /*168c*/ 	.word	0x00038850
        /*1690*/ 	.short	0x010a
        /*1692*/ 	.byte	0x3f
	.zero		1


	//   ....[76]....
        /*1694*/ 	.word	0x0002c540
        /*1698*/ 	.word	0x00000003
        /*169c*/ 	.word	0x00038850
        /*16a0*/ 	.short	0x010a
        /*16a2*/ 	.byte	0x3f
	.zero		1


	//   ....[77]....
        /*16a4*/ 	.word	0x0002c6f0
        /*16a8*/ 	.word	0x00000012
        /*16ac*/ 	.word	0x00038820
        /*16b0*/ 	.short	0x010a
        /*16b2*/ 	.byte	0x3f
	.zero		1


	//   ....[78]....
        /*16b4*/ 	.word	0x0002c740
        /*16b8*/ 	.word	0x00000006
        /*16bc*/ 	.word	0x000388a0
        /*16c0*/ 	.short	0x010a
        /*16c2*/ 	.byte	0x3f
	.zero		1


	//   ....[79]....
        /*16c4*/ 	.word	0x0002c790
        /*16c8*/ 	.word	0x00000006
        /*16cc*/ 	.word	0x000388c0
        /*16d0*/ 	.short	0x010a
        /*16d2*/ 	.byte	0x3f
	.zero		1


	//   ....[80]....
        /*16d4*/ 	.word	0x0002c7e0
        /*16d8*/ 	.word	0x00000006
        /*16dc*/ 	.word	0x000388a0
        /*16e0*/ 	.short	0x010a
        /*16e2*/ 	.byte	0x3f
	.zero		1


	//   ....[81]....
        /*16e4*/ 	.word	0x0002c830
        /*16e8*/ 	.word	0x00000006
        /*16ec*/ 	.word	0x000388c0
        /*16f0*/ 	.short	0x010a
        /*16f2*/ 	.byte	0x3f
	.zero		1


	//   ....[82]....
        /*16f4*/ 	.word	0x0002c9d0
        /*16f8*/ 	.word	0x00000000
        /*16fc*/ 	.word	0x00038840
        /*1700*/ 	.short	0x010a
        /*1702*/ 	.byte	0x3f
	.zero		1


	//   ....[83]....
        /*1704*/ 	.word	0x0002d660
        /*1708*/ 	.word	0x00000012
        /*170c*/ 	.word	0x00038820
        /*1710*/ 	.short	0x010a
        /*1712*/ 	.byte	0x3f
	.zero		1


	//   ....[84]....
        /*1714*/ 	.word	0x0002d6b0
        /*1718*/ 	.word	0x00000003
        /*171c*/ 	.word	0x00038840
        /*1720*/ 	.short	0x010a
        /*1722*/ 	.byte	0x3f
	.zero		1


	//   ....[85]....
        /*1724*/ 	.word	0x0002d700
        /*1728*/ 	.word	0x00000002
        /*172c*/ 	.word	0x00038860
        /*1730*/ 	.short	0x010a
        /*1732*/ 	.byte	0x3f
	.zero		1


	//   ....[86]....
        /*1734*/ 	.word	0x0002d750
        /*1738*/ 	.word	0x00000003
        /*173c*/ 	.word	0x00038840
        /*1740*/ 	.short	0x010a
        /*1742*/ 	.byte	0x3f
	.zero		1


	//   ....[87]....
        /*1744*/ 	.word	0x0002d7a0
        /*1748*/ 	.word	0x00000002
        /*174c*/ 	.word	0x00038860
        /*1750*/ 	.short	0x010a
        /*1752*/ 	.byte	0x3f
	.zero		1


	//   ....[88]....
        /*1754*/ 	.word	0x0002d7f0
        /*1758*/ 	.word	0x00000003
        /*175c*/ 	.word	0x00038840
        /*1760*/ 	.short	0x010a
        /*1762*/ 	.byte	0x3f
	.zero		1


	//   ....[89]....
        /*1764*/ 	.word	0x0002d840
        /*1768*/ 	.word	0x00000002
        /*176c*/ 	.word	0x00038860
        /*1770*/ 	.short	0x010a
        /*1772*/ 	.byte	0x3f
	.zero		1


	//   ....[90]....
        /*1774*/ 	.word	0x0002d890
        /*1778*/ 	.word	0x00000000
        /*177c*/ 	.word	0x00038860
        /*1780*/ 	.short	0x010a
        /*1782*/ 	.byte	0x3f
	.zero		1


	//   ....[91]....
        /*1784*/ 	.word	0x0002e3f0
        /*1788*/ 	.word	0x00000000
        /*178c*/ 	.word	0x00038820
        /*1790*/ 	.short	0x010a
        /*1792*/ 	.byte	0x3f
	.zero		1


	//   ....[92]....
        /*1794*/ 	.word	0x0002e590
        /*1798*/ 	.word	0x00000006
        /*179c*/ 	.word	0x00000000
        /*17a0*/ 	.short	0x010a
        /*17a2*/ 	.byte	0x3f
	.zero		1


	//   ....[93]....
        /*17a4*/ 	.word	0x0002e5e0
        /*17a8*/ 	.word	0x00000007
        /*17ac*/ 	.word	0x00000000
        /*17b0*/ 	.short	0x010a
        /*17b2*/ 	.byte	0x3f
	.zero		1


	//   ....[94]....
        /*17b4*/ 	.word	0x0002e630
        /*17b8*/ 	.word	0x00000004
        /*17bc*/ 	.word	0x00000000
        /*17c0*/ 	.short	0x010a
        /*17c2*/ 	.byte	0x3f
	.zero		1


	//----- nvinfo : EIATTR_NUM_MBARRIERS
	.align		4
.L_403:
        /*17c4*/ 	.byte	0x03, 0x38
        /*17c6*/ 	.short	0x0016


	//----- nvinfo : EIATTR_EXIT_INSTR_OFFSETS
	.align		4
        /*17c8*/ 	.byte	0x04, 0x1c
        /*17ca*/ 	.short	(.L_405 - .L_404)


	//   ....[0]....
.L_404:
        /*17cc*/ 	.word	0x0002bec0


	//----- nvinfo : EIATTR_MAX_THREADS
	.align		4
.L_405:
        /*17d0*/ 	.byte	0x04, 0x05
        /*17d2*/ 	.short	(.L_407 - .L_406)
.L_406:
        /*17d4*/ 	.word	0x00000180
        /*17d8*/ 	.word	0x00000001
        /*17dc*/ 	.word	0x00000001


	//----- nvinfo : EIATTR_CRS_STACK_SIZE
	.align		4
.L_407:
        /*17e0*/ 	.byte	0x04, 0x1e
        /*17e2*/ 	.short	(.L_409 - .L_408)
.L_408:
        /*17e4*/ 	.word	0x00000000


	//----- nvinfo : EIATTR_CBANK_PARAM_SIZE
	.align		4
.L_409:
        /*17e8*/ 	.byte	0x03, 0x19
        /*17ea*/ 	.short	0x0af0


	//----- nvinfo : EIATTR_PARAM_CBANK
	.align		4
        /*17ec*/ 	.byte	0x04, 0x0a
        /*17ee*/ 	.short	(.L_411 - .L_410)
	.align		4
.L_410:
        /*17f0*/ 	.word	index@(.nv.constant0._ZN7cutlass13device_kernelIN5flash11enable_sm90INS1_16FlashAttnFwdSm90INS1_25CollectiveMainloopFwdSm90ILi2EN4cute5tupleIJNS5_1CILi1EEES8_S8_EEENS6_IJNS7_ILi128EEENS7_ILi80EEENS7_ILi256EEEEEELi256ENS_6half_tEfNS_4arch4Sm90ELb0ELb0ELb1ELb1ELb0ELb1ELb0ELb1ELb1ELb1ELb1ELb0EEENS1_21CollectiveEpilogueFwdINS6_IJSA_SC_SB_EEES9_SE_SG_Li256ELb1ELb1ELb1ELb0EEENS1_36VarlenDynamicPersistentTileSchedulerILi128ELi80ELi256ELi128ELb1ELb1ELb1ELb0ELb1ELb1EEEEEEEEEvNT_6ParamsE)
        /*17f4*/ 	.short	0x0210
        /*17f6*/ 	.short	0x0af0


	//----- nvinfo : EIATTR_SW_WAR
	.align		4
.L_411:
        /*17f8*/ 	.byte	0x04, 0x36
        /*17fa*/ 	.short	(.L_413 - .L_412)
.L_412:
        /*17fc*/ 	.word	0x00000008
.L_413:


//--------------------- .nv.info._ZN7cutlass13device_kernelIN5flash11enable_sm90INS1_16FlashAttnFwdSm90INS1_25CollectiveMainloopFwdSm90ILi2EN4cute5tupleIJNS5_1CILi1EEES8_S8_EEENS6_IJNS7_ILi128EEENS7_ILi64EEENS7_ILi256EEEEEELi256ENS_6half_tEfNS_4arch4Sm90ELb0ELb1ELb1ELb0ELb0ELb0ELb0ELb1ELb1ELb1ELb1ELb0EEENS1_21CollectiveEpilogueFwdINS6_IJSA_SC_SB_EEES9_SE_SG_Li256ELb0ELb1ELb1ELb0EEENS1_19SingleTileSchedulerILb0ELb1ELb1ELi128EEEEEEEEEvNT_6ParamsE --------------------------
	.section	.nv.info._ZN7cutlass13device_kernelIN5flash11enable_sm90INS1_16FlashAttnFwdSm90INS1_25CollectiveMainloopFwdSm90ILi2EN4cute5tupleIJNS5_1CILi1EEES8_S8_EEENS6_IJNS7_ILi128EEENS7_ILi64EEENS7_ILi256EEEEEELi256ENS_6half_tEfNS_4arch4Sm90ELb0ELb1ELb1ELb0ELb0ELb0ELb0ELb1ELb1ELb1ELb1ELb0EEENS1_21CollectiveEpilogueFwdINS6_IJSA_SC_SB_EEES9_SE_SG_Li256ELb0ELb1ELb1ELb0EEENS1_19SingleTileSchedulerILb0ELb1ELb1ELi128EEEEEEEEEvNT_6ParamsE,"",@"SHT_CUDA_INFO"
	.sectionflags	@""
	.align	4


	//----- nvinfo : EIATTR_CUDA_API_VERSION
	.align		4
        /*0000*/ 	.byte	0x04, 0x37
        /*0002*/ 	.short	(.L_415 - .L_414)
.L_414:
        /*0004*/ 	.word	0x00000082


	//----- nvinfo : EIATTR_KPARAM_INFO
	.align		4
.L_415:
        /*0008*/ 	.byte	0x04, 0x17
        /*000a*/ 	.short	(.L_417 - .L_416)
.L_416:
        /*000c*/ 	.word	0x00000000
        /*0010*/ 	.short	0x0000
        /*0012*/ 	.short	0x0070
        /*0014*/ 	.byte	0x00, 0xf0, 0x01, 0x28


	//----- nvinfo : EIATTR_SPARSE_MMA_MASK
	.align		4
.L_417:
        /*0018*/ 	.byte	0x03, 0x50
        /*001a*/ 	.short	0x0000


	//----- nvinfo : EIATTR_MAXREG_COUNT
	.align		4
        /*001c*/ 	.byte	0x03, 0x1b
        /*001e*/ 	.short	0x00a8


	//----- nvinfo : EIATTR_NUM_BARRIERS
	.align		4
        /*0020*/ 	.byte	0x02, 0x4c
        /*0022*/ 	.byte	0x09
	.zero		1


	//----- nvinfo : EIATTR_EXTERNS
	.align		4
        /*0024*/ 	.byte	0x04, 0x0f
        /*0026*/ 	.short	(.L_419 - .L_418)


	//   ....[0]....
	.align		4
.L_418:
        /*0028*/ 	.word	index@(__assertfail)


	//----- nvinfo : EIATTR_ANNOTATIONS
	.align		4
.L_419:
        /*002c*/ 	.byte	0x04, 0x55
        /*002e*/ 	.short	(.L_421 - .L_420)


	//   ....[0]....
.L_420:
        /* <DEDUP_REMOVED lines=10> */


	//----- nvinfo : EIATTR_MERCURY_ISA_VERSION
	.align		4
.L_421:
        /*00c0*/ 	.byte	0x03, 0x5f
        /*00c2*/ 	.short	0x0101


	//----- nvinfo : EIATTR_INT_WARP_WIDE_INSTR_OFFSETS
	.align		4
        /*00c4*/ 	.byte	0x04, 0x31
        /*00c6*/ 	.short	(.L_423 - .L_422)


	//   ....[0]....
.L_422:
        /*00c8*/ 	.word	0x00000130


	//   ....[1]....
        /*00cc*/ 	.word	0x00000170


	//   ....[2]....
        /*00d0*/ 	.word	0x000001e0


	//----- nvinfo : EIATTR_COOP_GROUP_MASK_REGIDS
	.align		4
.L_423:
        /*00d4*/ 	.byte	0x04, 0x29
        /*00d6*/ 	.short	(.L_425 - .L_424)


	//   ....[0]....
.L_424:
        /*00d8*/ 	.word	0xffffffff


	//   ....[1]....
        /*00dc*/ 	.word	0xffffffff


	//   ....[2]....
        /*00e0*/ 	.word	0xffffffff


	//   ....[3]....
        /*00e4*/ 	.word	0xffffffff


	//   ....[4]....
        /*00e8*/ 	.word	0xffffffff


	//   ....[5]....
        /*00ec*/ 	.word	0xffffffff


	//   ....[6]....
        /*00f0*/ 	.word	0xffffffff


	//   ....[7]....
        /*00f4*/ 	.word	0xffffffff


	//   ....[8]....
        /*00f8*/ 	.word	0xffffffff


	//   ....[9]....
        /*00fc*/ 	.word	0xffffffff


	//   ....[10]....
        /*0100*/ 	.word	0xffffffff


	//   ....[11]....
        /*0104*/ 	.word	0xffffffff


	//   ....[12]....
        /*0108*/ 	.word	0xffffffff


	//   ....[13]....
        /*010c*/ 	.word	0xffffffff


	//   ....[14]....
        /*0110*/ 	.word	0xffffffff


	//   ....[15]....
        /*0114*/ 	.word	0xffffffff


	//   ....[16]....
        /*0118*/ 	.word	0xffffffff


	//   ....[17]....
        /*011c*/ 	.word	0xffffffff


	//   ....[18]....
        /*0120*/ 	.word	0xffffffff


	//   ....[19]....
        /*0124*/ 	.word	0xffffffff


	//   ....[20]....
        /*0128*/ 	.word	0xffffffff


	//   ....[21]....
        /*012c*/ 	.word	0xffffffff


	//   ....[22]....
        /*0130*/ 	.word	0xffffffff


	//   ....[23]....
        /*0134*/ 	.word	0xffffffff


	//   ....[24]....
        /*0138*/ 	.word	0xffffffff


	//   ....[25]....
        /*013c*/ 	.word	0xffffffff


	//   ....[26]....
        /*0140*/ 	.word	0xffffffff


	//   ....[27]....
        /*0144*/ 	.word	0xffffffff


	//   ....[28]....
        /*0148*/ 	.word	0xffffffff


	//   ....[29]....
        /*014c*/ 	.word	0xffffffff


	//   ....[30]....
        /*0150*/ 	.word	0xffffffff


	//   ....[31]....
        /*0154*/ 	.word	0xffffffff


	//   ....[32]....
        /*0158*/ 	.word	0xffffffff


	//   ....[33]....
        /*015c*/ 	.word	0xffffffff


	//   ....[34]....
        /*0160*/ 	.word	0xffffffff


	//   ....[35]....
        /*0164*/ 	.word	0xffffffff


	//   ....[36]....
        /*0168*/ 	.word	0xffffffff


	//   ....[37]....
        /*016c*/ 	.word	0xffffffff


	//   ....[38]....
        /*0170*/ 	.word	0xffffffff


	//   ....[39]....
        /*0174*/ 	.word	0xffffffff


	//   ....[40]....
        /*0178*/ 	.word	0xffffffff


	//   ....[41]....
        /*017c*/ 	.word	0xffffffff


	//   ....[42]....
        /*0180*/ 	.word	0xffffffff


	//   ....[43]....
        /*0184*/ 	.word	0xffffffff


	//   ....[44]....
        /*0188*/ 	.word	0xffffffff


	//   ....[45]....
        /*018c*/ 	.word	0xffffffff


	//   ....[46]....
        /*0190*/ 	.word	0xffffffff


	//   ....[47]....
        /*0194*/ 	.word	0xffffffff


	//   ....[48]....
        /*0198*/ 	.word	0xffffffff


	//   ....[49]....
        /*019c*/ 	.word	0xffffffff


	//   ....[50]....
        /*01a0*/ 	.word	0xffffffff


	//   ....[51]....
        /*01a4*/ 	.word	0xffffffff


	//   ....[52]....
        /*01a8*/ 	.word	0xffffffff


	//   ....[53]....
        /*01ac*/ 	.word	0xffffffff


	//   ....[54]....
        /*01b0*/ 	.word	0xffffffff


	//   ....[55]....
        /*01b4*/ 	.word	0xffffffff


	//   ....[56]....
        /*01b8*/ 	.word	0xffffffff


	//   ....[57]....
        /*01bc*/ 	.word	0xffffffff


	//   ....[58]....
        /*01c0*/ 	.word	0xffffffff


	//   ....[59]....
        /*01c4*/ 	.word	0xffffffff


	//   ....[60]....
        /*01c8*/ 	.word	0xffffffff


	//   ....[61]....
        /*01cc*/ 	.word	0x0500000f


	//   ....[62]....
        /*01d0*/ 	.word	0x0500000f


	//   ....[63]....
        /*01d4*/ 	.word	0x0500000f


	//   ....[64]....
        /*01d8*/ 	.word	0x0500000f


	//   ....[65]....
        /*01dc*/ 	.word	0x0500000f


	//   ....[66]....
        /*01e0*/ 	.word	0x0500000f


	//   ....[67]....
        /*01e4*/ 	.word	0x0500000f


	//   ....[68]....
        /*01e8*/ 	.word	0x0500000f


	//   ....[69]....
        /*01ec*/ 	.word	0x0500000f


	//   ....[70]....
        /*01f0*/ 	.word	0x0500000f


	//   ....[71]....
        /*01f4*/ 	.word	0x0500000f


	//   ....[72]....
        /*01f8*/ 	.word	0x0500000f


	//   ....[73]....
        /*01fc*/ 	.word	0x0500000f


	//   ....[74]....
        /*0200*/ 	.word	0x0500000f


	//   ....[75]....
        /*0204*/ 	.word	0x0500000f


	//   ....[76]....
        /*0208*/ 	.word	0x0500000f


	//   ....[77]....
        /*020c*/ 	.word	0x0500000f


	//   ....[78]....
        /*0210*/ 	.word	0x0500000f


	//----- nvinfo : EIATTR_COOP_GROUP_INSTR_OFFSETS
	.align		4
.L_425:
        /*0214*/ 	.byte	0x04, 0x28
        /*0216*/ 	.short	(.L_427 - .L_426)


	//   ....[0]....
.L_426:
        /*0218*/ 	.word	0x00000060


	//   ....[1]....
        /*021c*/ 	.word	0x00000140


	//   ....[2]....
        /*0220*/ 	.word	0x00000190


	//   ....[3]....
        /*0224*/ 	.word	0x000003c0


	//   ....[4]....
        /*0228*/ 	.word	0x00000520


	//   ....[5]....
        /*022c*/ 	.word	0x00000640


	//   ....[6]....
        /*0230*/ 	.word	0x000007a0


	//   ....[7]....
        /*0234*/ 	.word	0x00001800


	//   ....[8]....
        /*0238*/ 	.word	0x00002810


	//   ....[9]....
        /*023c*/ 	.word	0x00002ed0


	//   ....[10]....
        /*0240*/ 	.word	0x000038c0


	//   ....[11]....
        /*0244*/ 	.word	0x00003920


	//   ....[12]....
        /*0248*/ 	.word	0x00004020


	//   ....[13]....
        /*024c*/ 	.word	0x00004080


	//   ....[14]....
        /*0250*/ 	.word	0x00006210


	//   ....[15]....
        /*0254*/ 	.word	0x000065c0


	//   ....[16]....
        /*0258*/ 	.word	0x00006c80


	//   ....[17]....
        /*025c*/ 	.word	0x00006d60


	//   ....[18]....
        /*0260*/ 	.word	0x00007120


	//   ....[19]....
        /*0264*/ 	.word	0x000071a0


	//   ....[20]....
        /*0268*/ 	.word	0x000090b0


	//   ....[21]....
        /*026c*/ 	.word	0x00009340


	//   ....[22]....
        /*0270*/ 	.word	0x00009560


	//   ....[23]....
        /*0274*/ 	.word	0x000095b0


	//   ....[24]....
        /*0278*/ 	.word	0x0000b240


	//   ....[25]....
        /*027c*/ 	.word	0x0000b6a0


	//   ....[26]....
        /*0280*/ 	.word	0x0000bd60


	//   ....[27]....
        /*0284*/ 	.word	0x0000be50


	//   ....[28]....
        /*0288*/ 	.word	0x0000c190


	//   ....[29]....
        /*028c*/ 	.word	0x0000c2b0


	//   ....[30]....
        /*0290*/ 	.word	0x0000d290


	//   ....[31]....
        /*0294*/ 	.word	0x0000d2c0


	//   ....[32]....
        /*0298*/ 	.word	0x0000d360


	//   ....[33]....
        /*029c*/ 	.word	0x0000d3d0


	//   ....[34]....
        /*02a0*/ 	.word	0x0000e600


	//   ....[35]....
        /*02a4*/ 	.word	0x0000e660


	//   ....[36]....
        /*02a8*/ 	.word	0x0000e6a0


	//   ....[37]....
        /*02ac*/ 	.word	0x0000e6d0


	//   ....[38]....
        /*02b0*/ 	.word	0x0000e710


	//   ....[39]....
        /*02b4*/ 	.word	0x0000e720


	//   ....[40]....
        /*02b8*/ 	.word	0x0000f390


	//   ....[41]....
        /*02bc*/ 	.word	0x0000f3a0


	//   ....[42]....
        /*02c0*/ 	.word	0x00010420


	//   ....[43]....
        /*02c4*/ 	.word	0x00011300


	//   ....[44]....
        /*02c8*/ 	.word	0x00011d40


	//   ....[45]....
        /*02cc*/ 	.word	0x00011d80


	//   ....[46]....
        /*02d0*/ 	.word	0x00011db0


	//   ....[47]....
        /*02d4*/ 	.word	0x00011dd0


	//   ....[48]....
        /*02d8*/ 	.word	0x00011e10


	//   ....[49]....
        /*02dc*/ 	.word	0x00011e90


	//   ....[50]....
        /*02e0*/ 	.word	0x00011ec0


	//   ....[51]....
        /*02e4*/ 	.word	0x00011f30


	//   ....[52]....
        /*02e8*/ 	.word	0x00011f60


	//   ....[53]....
        /*02ec*/ 	.word	0x00011fd0


	//   ....[54]....
        /*02f0*/ 	.word	0x00012000


	//   ....[55]....
        /*02f4*/ 	.word	0x00012070


	//   ....[56]....
        /*02f8*/ 	.word	0x000120a0


	//   ....[57]....
        /*02fc*/ 	.word	0x00012110


	//   ....[58]....
        /*0300*/ 	.word	0x00012140


	//   ....[59]....
        /*0304*/ 	.word	0x000121a0


	//   ....[60]....
        /*0308*/ 	.word	0x00014e10


	//   ....[61]....
        /*030c*/ 	.word	0x00015470


	//   ....[62]....
        /*0310*/ 	.word	0x000155e0


	//   ....[63]....
        /*0314*/ 	.word	0x00015640


	//   ....[64]....
        /*0318*/ 	.word	0x00015790


	//   ....[65]....
        /*031c*/ 	.word	0x00015800


	//   ....[66]....
        /*0320*/ 	.word	0x00015900


	//   ....[67]....
        /*0324*/ 	.word	0x00015970


	//   ....[68]....
        /*0328*/ 	.word	0x00015a70


	//   ....[69]....
        /*032c*/ 	.word	0x00015ae0


	//   ....[70]....
        /*0330*/ 	.word	0x00015be0


	//   ....[71]....
        /*0334*/ 	.word	0x00015c50


	//   ....[72]....
        /*0338*/ 	.word	0x00015d50


	//   ....[73]....
        /*033c*/ 	.word	0x00015dc0


	//   ....[74]....
        /*0340*/ 	.word	0x00015ec0


	//   ....[75]....
        /*0344*/ 	.word	0x00015f20


	//   ....[76]....
        /*0348*/ 	.word	0x00016010


	//   ....[77]....
        /*034c*/ 	.word	0x00016060


	//   ....[78]....
        /*0350*/ 	.word	0x00016460


	//----- nvinfo : EIATTR_REG_RECONFIG
	.align		4
.L_427:
        /*0354*/ 	.byte	0x01, 0x54
	.zero		2


	//----- nvinfo : EIATTR_SYSCALL_OFFSETS
	.align		4
        /*0358*/ 	.byte	0x04, 0x46
        /*035a*/ 	.short	(.L_429 - .L_428)


	//   ....[0]....
.L_428:
        /*035c*/ 	.word	0x000019d0


	//   ....[1]....
        /*0360*/ 	.word	0x00010f80


	//   ....[2]....
        /*0364*/ 	.word	0x000110c0


	//   ....[3]....
        /*0368*/ 	.word	0x000111b0


	//   ....[4]....
        /*036c*/ 	.word	0x00011970


	//----- nvinfo : EIATTR_MBARRIER_INSTR_OFFSETS
	.align		4
.L_429:
        /*0370*/ 	.byte	0x04, 0x39
        /*0372*/ 	.short	(.L_431 - .L_430)


	//   ....[0]....
.L_430:
        /*0374*/ 	.word	0x00000270
        /*0378*/ 	.word	0x000000ff
        /*037c*/ 	.word	0x00030800
        /*0380*/ 	.short	0x0100
        /*0382*/ 	.byte	0x08
	.zero		1


	//   ....[1]....
        /*0384*/ 	.word	0x00000280
        /*0388*/ 	.word	0x000000ff
        /*038c*/ 	.word	0x00030820
        /*0390*/ 	.short	0x0100
        /*0392*/ 	.byte	0x08
	.zero		1


	//   ....[2]....
        /*0394*/ 	.word	0x00000370
        /*0398*/ 	.word	0x000000ff
        /*039c*/ 	.word	0x00030830
        /*03a0*/ 	.short	0x0100
        /*03a2*/ 	.byte	0x08
	.zero		1


	//   ....[3]....
        /*03a4*/ 	.word	0x00000380
        /*03a8*/ 	.word	0x000000ff
        /*03ac*/ 	.word	0x00030840
        /*03b0*/ 	.short	0x0100
        /*03b2*/ 	.byte	0x08
	.zero		1


	//   ....[4]....
        /*03b4*/ 	.word	0x00000390
        /*03b8*/ 	.word	0x000000ff
        /*03bc*/ 	.word	0x00030838
        /*03c0*/ 	.short	0x0100
        /*03c2*/ 	.byte	0x08
	.zero		1


	//   ....[5]....
        /*03c4*/ 	.word	0x000003a0
        /*03c8*/ 	.word	0x000000ff
        /*03cc*/ 	.word	0x00030848
        /*03d0*/ 	.short	0x0100
        /*03d2*/ 	.byte	0x08
	.zero		1


	//   ....[6]....
        /*03d4*/ 	.word	0x000004d0
        /*03d8*/ 	.word	0x000000ff
        /*03dc*/ 	.word	0x00030850
        /*03e0*/ 	.short	0x0100
        /*03e2*/ 	.byte	0x08
	.zero		1


	//   ....[7]....
        /*03e4*/ 	.word	0x000004e0
        /*03e8*/ 	.word	0x000000ff
        /*03ec*/ 	.word	0x00030860
        /*03f0*/ 	.short	0x0100
        /*03f2*/ 	.byte	0x08
	.zero		1


	//   ....[8]....
        /*03f4*/ 	.word	0x000004f0
        /*03f8*/ 	.word	0x000000ff
        /*03fc*/ 	.word	0x00030858
        /*0400*/ 	.short	0x0100
        /*0402*/ 	.byte	0x08
	.zero		1


	//   ....[9]....
        /*0404*/ 	.word	0x00000500
        /*0408*/ 	.word	0x000000ff
        /*040c*/ 	.word	0x00030868
        /*0410*/ 	.short	0x0100
        /*0412*/ 	.byte	0x08
	.zero		1


	//   ....[10]....
        /*0414*/ 	.word	0x000005f0
        /*0418*/ 	.word	0x000000ff
        /*041c*/ 	.word	0x00030870
        /*0420*/ 	.short	0x0100
        /*0422*/ 	.byte	0x06
	.zero		1


	//   ....[11]....
        /*0424*/ 	.word	0x00000600
        /*0428*/ 	.word	0x000000ff
        /*042c*/ 	.word	0x00030880
        /*0430*/ 	.short	0x0100
        /*0432*/ 	.byte	0x06
	.zero		1


	//   ....[12]....
        /*0434*/ 	.word	0x00000610
        /*0438*/ 	.word	0x000000ff
        /*043c*/ 	.word	0x00030878
        /*0440*/ 	.short	0x0100
        /*0442*/ 	.byte	0x06
	.zero		1


	//   ....[13]....
        /*0444*/ 	.word	0x00000620
        /*0448*/ 	.word	0x000000ff
        /*044c*/ 	.word	0x00030888
        /*0450*/ 	.short	0x0100
        /*0452*/ 	.byte	0x06
	.zero		1


	//   ....[14]....
        /*0454*/ 	.word	0x00000750
        /*0458*/ 	.word	0x000000ff
        /*045c*/ 	.word	0x00030890
        /*0460*/ 	.short	0x0100
        /*0462*/ 	.byte	0x08
	.zero		1


	//   ....[15]....
        /*0464*/ 	.word	0x00000760
        /*0468*/ 	.word	0x000000ff
        /*046c*/ 	.word	0x000308a0
        /*0470*/ 	.short	0x0100
        /*0472*/ 	.byte	0x08
	.zero		1


	//   ....[16]....
        /*0474*/ 	.word	0x00000770
        /*0478*/ 	.word	0x000000ff
        /*047c*/ 	.word	0x00030898
        /*0480*/ 	.short	0x0100
        /*0482*/ 	.byte	0x08
	.zero		1


	//   ....[17]....
        /*0484*/ 	.word	0x00000780
        /*0488*/ 	.word	0x000000ff
        /*048c*/ 	.word	0x000308a8
        /*0490*/ 	.short	0x0100
        /*0492*/ 	.byte	0x08
	.zero		1


	//   ....[18]....
        /*0494*/ 	.word	0x000008b0
        /*0498*/ 	.word	0x000000ff
        /*049c*/ 	.word	0x000308b0
        /*04a0*/ 	.short	0x0100
        /*04a2*/ 	.byte	0x08
	.zero		1


	//   ....[19]....
        /*04a4*/ 	.word	0x000008c0
        /*04a8*/ 	.word	0x000000ff
        /*04ac*/ 	.word	0x000308c0
        /*04b0*/ 	.short	0x0100
        /*04b2*/ 	.byte	0x08
	.zero		1


	//   ....[20]....
        /*04b4*/ 	.word	0x000008d0
        /*04b8*/ 	.word	0x000000ff
        /*04bc*/ 	.word	0x000308b8
        /*04c0*/ 	.short	0x0100
        /*04c2*/ 	.byte	0x08
	.zero		1


	//   ....[21]....
        /*04c4*/ 	.word	0x000008e0
        /*04c8*/ 	.word	0x000000ff
        /*04cc*/ 	.word	0x000308c8
        /*04d0*/ 	.short	0x0100
        /*04d2*/ 	.byte	0x08
	.zero		1


	//   ....[22]....
        /*04d4*/ 	.word	0x00001a00
        /*04d8*/ 	.word	0x000000ff
        /*04dc*/ 	.word	0x00030800
        /*04e0*/ 	.short	0x010a
        /*04e2*/ 	.byte	0x04
	.zero		1


	//   ....[23]....
        /*04e4*/ 	.word	0x00001aa0
        /*04e8*/ 	.word	0x000000ff
        /*04ec*/ 	.word	0x00030830
        /*04f0*/ 	.short	0x010a
        /*04f2*/ 	.byte	0x04
	.zero		1


	//   ....[24]....
        /*04f4*/ 	.word	0x00001b40
        /*04f8*/ 	.word	0x000000ff
        /*04fc*/ 	.word	0x00030830
        /*0500*/ 	.short	0x010a
        /*0502*/ 	.byte	0x04
	.zero		1


	//   ....[25]....
        /*0504*/ 	.word	0x00002b10
        /*0508*/ 	.word	0x00000000
        /*050c*/ 	.word	0x00000000
        /*0510*/ 	.short	0x0101
        /*0512*/ 	.byte	0x3f
	.zero		1


	//   ....[26]....
        /*0514*/ 	.word	0x00004ca0
        /*0518*/ 	.word	0x000000ff
        /*051c*/ 	.word	0x00030830
        /*0520*/ 	.short	0x010a
        /*0522*/ 	.byte	0x3d
	.zero		1


	//   ....[27]....
        /*0524*/ 	.word	0x00004ce0
        /*0528*/ 	.word	0x000000ff
        /*052c*/ 	.word	0x00030830
        /*0530*/ 	.short	0x010a
        /*0532*/ 	.byte	0x3d
	.zero		1


	//   ....[28]....
        /*0534*/ 	.word	0x00005b80
        /*0538*/ 	.word	0x000000ff
        /*053c*/ 	.word	0x00030850
        /*0540*/ 	.short	0x010a
        /*0542*/ 	.byte	0x0e
	.zero		1


	//   ....[29]....
        /*0544*/ 	.word	0x00005bc0
        /*0548*/ 	.word	0x000000ff
        /*054c*/ 	.word	0x00030850
        /*0550*/ 	.short	0x010a
        /*0552*/ 	.byte	0x0e
	.zero		1


	//   ....[30]....
        /*0554*/ 	.word	0x00006260
        /*0558*/ 	.word	0x000000a7
        /*055c*/ 	.word	0x00000000
        /*0560*/ 	.short	0x0101
        /*0562*/ 	.byte	0x3f
	.zero		1


	//   ....[31]....
        /*0564*/ 	.word	0x000074b0
        /*0568*/ 	.word	0x00000099
        /*056c*/ 	.word	0x00000000
        /*0570*/ 	.short	0x0101
        /*0572*/ 	.byte	0x3f
	.zero		1


	//   ....[32]....
        /*0574*/ 	.word	0x00007cd0
        /*0578*/ 	.word	0x000000ff
        /*057c*/ 	.word	0x00030830
        /*0580*/ 	.short	0x010a
        /*0582*/ 	.byte	0x3c
	.zero		1


	//   ....[33]....
        /*0584*/ 	.word	0x00007d10
        /*0588*/ 	.word	0x000000ff
        /*058c*/ 	.word	0x00030830
        /*0590*/ 	.short	0x010a
        /*0592*/ 	.byte	0x3c
	.zero		1


	//   ....[34]....
        /*0594*/ 	.word	0x00008b30
        /*0598*/ 	.word	0x000000ff
        /*059c*/ 	.word	0x00030850
        /*05a0*/ 	.short	0x010a
        /*05a2*/ 	.byte	0x0e
	.zero		1


	//   ....[35]....
        /*05a4*/ 	.word	0x00008b70
        /*05a8*/ 	.word	0x000000ff
        /*05ac*/ 	.word	0x00030850
        /*05b0*/ 	.short	0x010a
        /*05b2*/ 	.byte	0x0e
	.zero		1


	//   ....[36]....
        /*05b4*/ 	.word	0x000099f0
        /*05b8*/ 	.word	0x00000017
        /*05bc*/ 	.word	0x00000000
        /*05c0*/ 	.short	0x0101
        /*05c2*/ 	.byte	0x3f
	.zero		1


	//   ....[37]....
        /*05c4*/ 	.word	0x00009a70
        /*05c8*/ 	.word	0x00000098
        /*05cc*/ 	.word	0x00000000
        /*05d0*/ 	.short	0x0101
        /*05d2*/ 	.byte	0x3f
	.zero		1


	//   ....[38]....
        /*05d4*/ 	.word	0x00009e30
        /*05d8*/ 	.word	0x000000ff
        /*05dc*/ 	.word	0x00030830
        /*05e0*/ 	.short	0x010a
        /*05e2*/ 	.byte	0x3d
	.zero		1


	//   ....[39]....
        /*05e4*/ 	.word	0x00009e70
        /*05e8*/ 	.word	0x000000ff
        /*05ec*/ 	.word	0x00030830
        /*05f0*/ 	.short	0x010a
        /*05f2*/ 	.byte	0x3d
	.zero		1


	//   ....[40]....
        /*05f4*/ 	.word	0x0000aca0
        /*05f8*/ 	.word	0x000000ff
        /*05fc*/ 	.word	0x00030850
        /*0600*/ 	.short	0x010a
        /*0602*/ 	.byte	0x0e
	.zero		1


	//   ....[41]....
        /*0604*/ 	.word	0x0000ace0
        /*0608*/ 	.word	0x000000ff
        /*060c*/ 	.word	0x00030850
        /*0610*/ 	.short	0x010a
        /*0612*/ 	.byte	0x0e
	.zero		1


	//   ....[42]....
        /*0614*/ 	.word	0x0000b300
        /*0618*/ 	.word	0x000000a7
        /*061c*/ 	.word	0x00000000
        /*0620*/ 	.short	0x0101
        /*0622*/ 	.byte	0x3f
	.zero		1


	//   ....[43]....
        /*0624*/ 	.word	0x0000c630
        /*0628*/ 	.word	0x0000009b
        /*062c*/ 	.word	0x00000000
        /*0630*/ 	.short	0x0101
        /*0632*/ 	.byte	0x3f
	.zero		1


	//   ....[44]....
        /*0634*/ 	.word	0x0000d200
        /*0638*/ 	.word	0x000000ff
        /*063c*/ 	.word	0x00030850
        /*0640*/ 	.short	0x010a
        /*0642*/ 	.byte	0x07
	.zero		1


	//   ....[45]....
        /*0644*/ 	.word	0x0000d240
        /*0648*/ 	.word	0x000000ff
        /*064c*/ 	.word	0x00030850
        /*0650*/ 	.short	0x010a
        /*0652*/ 	.byte	0x07
	.zero		1


	//   ....[46]....
        /*0654*/ 	.word	0x0000d630
        /*0658*/ 	.word	0x00000009
        /*065c*/ 	.word	0x00000000
        /*0660*/ 	.short	0x0101
        /*0662*/ 	.byte	0x3f
	.zero		1


	//   ....[47]....
        /*0664*/ 	.word	0x0000e740
        /*0668*/ 	.word	0x000000ff
        /*066c*/ 	.word	0x00000000
        /*0670*/ 	.short	0x0101
        /*0672*/ 	.byte	0x04
	.zero		1


	//   ....[48]....
        /*0674*/ 	.word	0x00011520
        /*0678*/ 	.word	0x000000ff
        /*067c*/ 	.word	0x00030840
        /*0680*/ 	.short	0x010a
        /*0682*/ 	.byte	0x26
	.zero		1


	//   ....[49]....
        /*0684*/ 	.word	0x00012320
        /*0688*/ 	.word	0x000000ff
        /*068c*/ 	.word	0x00030800
        /*0690*/ 	.short	0x0107
        /*0692*/ 	.byte	0x26
	.zero		1


	//   ....[50]....
        /*0694*/ 	.word	0x00012390
        /*0698*/ 	.word	0x000000ff
        /*069c*/ 	.word	0x00030800
        /*06a0*/ 	.short	0x0101
        /*06a2*/ 	.byte	0x26
	.zero		1


	//   ....[51]....
        /*06a4*/ 	.word	0x000123a0
        /*06a8*/ 	.word	0x000000ff
        /*06ac*/ 	.word	0x00030820
        /*06b0*/ 	.short	0x010a
        /*06b2*/ 	.byte	0x26
	.zero		1


	//   ....[52]....
        /*06b4*/ 	.word	0x000127c0
        /*06b8*/ 	.word	0x000000ff
        /*06bc*/ 	.word	0x00030848
        /*06c0*/ 	.short	0x010a
        /*06c2*/ 	.byte	0x26
	.zero		1


	//   ....[53]....
        /*06c4*/ 	.word	0x00012c60
        /*06c8*/ 	.word	0x000000ff
        /*06cc*/ 	.word	0x00030860
        /*06d0*/ 	.short	0x010a
        /*06d2*/ 	.byte	0x26
	.zero		1


	//   ....[54]....
        /*06d4*/ 	.word	0x00013310
        /*06d8*/ 	.word	0x000000ff
        /*06dc*/ 	.word	0x00030840
        /*06e0*/ 	.short	0x010a
        /*06e2*/ 	.byte	0x26
	.zero		1


	//   ....[55]....
        /*06e4*/ 	.word	0x000137b0
        /*06e8*/ 	.word	0x000000ff
        /*06ec*/ 	.word	0x00030868
        /*06f0*/ 	.short	0x010a
        /*06f2*/ 	.byte	0x26
	.zero		1


	//   ....[56]....
        /*06f4*/ 	.word	0x00013eb0
        /*06f8*/ 	.word	0x000000ff
        /*06fc*/ 	.word	0x00030848
        /*0700*/ 	.short	0x010a
        /*0702*/ 	.byte	0x26
	.zero		1


	//   ....[57]....
        /*0704*/ 	.word	0x00014330
        /*0708*/ 	.word	0x000000ff
        /*070c*/ 	.word	0x00030860
        /*0710*/ 	.short	0x010a
        /*0712*/ 	.byte	0x26
	.zero		1


	//   ....[58]....
        /*0714*/ 	.word	0x00014870
        /*0718*/ 	.word	0x00000003
        /*071c*/ 	.word	0x00030860
        /*0720*/ 	.short	0x010a
        /*0722*/ 	.byte	0x3f
	.zero		1


	//   ....[59]....
        /*0724*/ 	.word	0x00014da0
        /*0728*/ 	.word	0x00000002
        /*072c*/ 	.word	0x00030820
        /*0730*/ 	.short	0x010a
        /*0732*/ 	.byte	0x3f
	.zero		1


	//   ....[60]....
        /*0734*/ 	.word	0x00014f40
        /*0738*/ 	.word	0x00000006
        /*073c*/ 	.word	0x00000000
        /*0740*/ 	.short	0x010a
        /*0742*/ 	.byte	0x3f
	.zero		1


	//   ....[61]....
        /*0744*/ 	.word	0x00014fb0
        /*0748*/ 	.word	0x00000003
        /*074c*/ 	.word	0x00000000
        /*0750*/ 	.short	0x010a
        /*0752*/ 	.byte	0x3f
	.zero		1


	//   ....[62]....
        /*0754*/ 	.word	0x00015010
        /*0758*/ 	.word	0x00000000
        /*075c*/ 	.word	0x00000000
        /*0760*/ 	.short	0x010a
        /*0762*/ 	.byte	0x3f
	.zero		1


	//   ....[63]....
        /*0764*/ 	.word	0x00015040
        /*0768*/ 	.word	0x00000003
        /*076c*/ 	.word	0x00000000
        /*0770*/ 	.short	0x010a
        /*0772*/ 	.byte	0x3f
	.zero		1


	//   ....[64]....
        /*0774*/ 	.word	0x000150c0
        /*0778*/ 	.word	0x00000003
        /*077c*/ 	.word	0x00030800
        /*0780*/ 	.short	0x010a
        /*0782*/ 	.byte	0x3f
	.zero		1


	//   ....[65]....
        /*0784*/ 	.word	0x00015130
        /*0788*/ 	.word	0x00000003
        /*078c*/ 	.word	0x00030830
        /*0790*/ 	.short	0x010a
        /*0792*/ 	.byte	0x3f
	.zero		1


	//   ....[66]....
        /*0794*/ 	.word	0x00015190
        /*0798*/ 	.word	0x00000099
        /*079c*/ 	.word	0x00030830
        /*07a0*/ 	.short	0x010a
        /*07a2*/ 	.byte	0x3f
	.zero		1


	//   ....[67]....
        /*07a4*/ 	.word	0x000151f0
        /*07a8*/ 	.word	0x000000c9
        /*07ac*/ 	.word	0x00030850
        /*07b0*/ 	.short	0x010a
        /*07b2*/ 	.byte	0x3f
	.zero		1


	//   ....[68]....
        /*07b4*/ 	.word	0x00015250
        /*07b8*/ 	.word	0x00000004
        /*07bc*/ 	.word	0x00030830
        /*07c0*/ 	.short	0x010a
        /*07c2*/ 	.byte	0x3f
	.zero		1


	//   ....[69]....
        /*07c4*/ 	.word	0x000152b0
        /*07c8*/ 	.word	0x00000003
        /*07cc*/ 	.word	0x00030850
        /*07d0*/ 	.short	0x010a
        /*07d2*/ 	.byte	0x3f
	.zero		1


	//   ....[70]....
        /*07d4*/ 	.word	0x00015310
        /*07d8*/ 	.word	0x00000004
        /*07dc*/ 	.word	0x00030830
        /*07e0*/ 	.short	0x010a
        /*07e2*/ 	.byte	0x3f
	.zero		1


	//   ....[71]....
        /*07e4*/ 	.word	0x00015370
        /*07e8*/ 	.word	0x00000003
        /*07ec*/ 	.word	0x00030850
        /*07f0*/ 	.short	0x010a
        /*07f2*/ 	.byte	0x3f
	.zero		1


	//   ....[72]....
        /*07f4*/ 	.word	0x000153d0
        /*07f8*/ 	.word	0x00000005
        /*07fc*/ 	.word	0x00030850
        /*0800*/ 	.short	0x010a
        /*0802*/ 	.byte	0x3f
	.zero		1


	//   ....[73]....
        /*0804*/ 	.word	0x00015530
        /*0808*/ 	.word	0x00000003
        /*080c*/ 	.word	0x00030840
        /*0810*/ 	.short	0x010a
        /*0812*/ 	.byte	0x3f
	.zero		1


	//   ....[74]....
        /*0814*/ 	.word	0x000160a0
        /*0818*/ 	.word	0x00000003
        /*081c*/ 	.word	0x00030820
        /*0820*/ 	.short	0x010a
        /*0822*/ 	.byte	0x3f
	.zero		1


	//   ....[75]....
        /*0824*/ 	.word	0x00016100
        /*0828*/ 	.word	0x00000003
        /*082c*/ 	.word	0x00030848
        /*0830*/ 	.short	0x010a
        /*0832*/ 	.byte	0x3f
	.zero		1


	//   ....[76]....
        /*0834*/ 	.word	0x00016160
        /*0838*/ 	.word	0x00000003
        /*083c*/ 	.word	0x00030860
        /*0840*/ 	.short	0x010a
        /*0842*/ 	.byte	0x3f
	.zero		1


	//   ....[77]....
        /*0844*/ 	.word	0x000161c0
        /*0848*/ 	.word	0x00000003
        /*084c*/ 	.word	0x00030840
        /*0850*/ 	.short	0x010a
        /*0852*/ 	.byte	0x3f
	.zero		1


	//   ....[78]....
        /*0854*/ 	.word	0x00016220
        /*0858*/ 	.word	0x00000003
        /*085c*/ 	.word	0x00030868
        /*0860*/ 	.short	0x010a
        /*0862*/ 	.byte	0x3f
	.zero		1


	//   ....[79]....
        /*0864*/ 	.word	0x00016280
        /*0868*/ 	.word	0x00000003
        /*086c*/ 	.word	0x00030848
        /*0870*/ 	.short	0x010a
        /*0872*/ 	.byte	0x3f
	.zero		1


	//   ....[80]....
        /*0874*/ 	.word	0x000162e0
        /*0878*/ 	.word	0x00000003
        /*087c*/ 	.word	0x00030860
        /*0880*/ 	.short	0x010a
        /*0882*/ 	.byte	0x3f
	.zero		1


	//   ....[81]....
        /*0884*/ 	.word	0x00016330
        /*0888*/ 	.word	0x00000003
        /*088c*/ 	.word	0x00030860
        /*0890*/ 	.short	0x010a
        /*0892*/ 	.byte	0x3f
	.zero		1


	//   ....[82]....
        /*0894*/ 	.word	0x00016380
        /*0898*/ 	.word	0x00000002
        /*089c*/ 	.word	0x00030820
        /*08a0*/ 	.short	0x010a
        /*08a2*/ 	.byte	0x3f
	.zero		1


	//   ....[83]....
        /*08a4*/ 	.word	0x00016520
        /*08a8*/ 	.word	0x00000006
        /*08ac*/ 	.word	0x00000000
        /*08b0*/ 	.short	0x010a
        /*08b2*/ 	.byte	0x3f
	.zero		1


	//   ....[84]....
        /*08b4*/ 	.word	0x00016570
        /*08b8*/ 	.word	0x00000003
        /*08bc*/ 	.word	0x00000000
        /*08c0*/ 	.short	0x010a
        /*08c2*/ 	.byte	0x3f
	.zero		1


	//   ....[85]....
        /*08c4*/ 	.word	0x000165c0
        /*08c8*/ 	.word	0x00000000
        /*08cc*/ 	.word	0x00000000
        /*08d0*/ 	.short	0x010a
        /*08d2*/ 	.byte	0x3f
	.zero		1


	//----- nvinfo : EIATTR_NUM_MBARRIERS
	.align		4
.L_431:
        /*08d4*/ 	.byte	0x03, 0x38
        /*08d6*/ 	.short	0x0016


	//----- nvinfo : EIATTR_EXIT_INSTR_OFFSETS
	.align		4
        /*08d8*/ 	.byte	0x04, 0x1c
        /*08da*/ 	.short	(.L_433 - .L_432)


	//   ....[0]....
.L_432:
        /*08dc*/ 	.word	0x00015090


	//----- nvinfo : EIATTR_MAX_THREADS
	.align		4
.L_433:
        /*08e0*/ 	.byte	0x04, 0x05
        /*08e2*/ 	.short	(.L_435 - .L_434)
.L_434:
        /*08e4*/ 	.word	0x00000180
        /*08e8*/ 	.word	0x00000001
        /*08ec*/ 	.word	0x00000001


	//----- nvinfo : EIATTR_CRS_STACK_SIZE
	.align		4
.L_435:
        /*08f0*/ 	.byte	0x04, 0x1e
        /*08f2*/ 	.short	(.L_437 - .L_436)
.L_436:
        /*08f4*/ 	.word	0x00000000


	//----- nvinfo : EIATTR_CBANK_PARAM_SIZE
	.align		4
.L_437:
        /*08f8*/ 	.byte	0x03, 0x19
        /*08fa*/ 	.short	0x0a70


	//----- nvinfo : EIATTR_PARAM_CBANK
	.align		4
        /*08fc*/ 	.byte	0x04, 0x0a
        /*08fe*/ 	.short	(.L_439 - .L_438)
	.align		4
.L_438:
        /*0900*/ 	.word	index@(.nv.constant0._ZN7cutlass13device_kernelIN5flash11enable_sm90INS1_16FlashAttnFwdSm90INS1_25CollectiveMainloopFwdSm90ILi2EN4cute5tupleIJNS5_1CILi1EEES8_S8_EEENS6_IJNS7_ILi128EEENS7_ILi64EEENS7_ILi256EEEEEELi256ENS_6half_tEfNS_4arch4Sm90ELb0ELb1ELb1ELb0ELb0ELb0ELb0ELb1ELb1ELb1ELb1ELb0EEENS1_21CollectiveEpilogueFwdINS6_IJSA_SC_SB_EEES9_SE_SG_Li256ELb0ELb1ELb1ELb0EEENS1_19SingleTileSchedulerILb0ELb1ELb1ELi128EEEEEEEEEvNT_6ParamsE)
        /*0904*/ 	.short	0x0210
        /*0906*/ 	.short	0x0a70


	//----- nvinfo : EIATTR_SW_WAR
	.align		4
.L_439:
        /*0908*/ 	.byte	0x04, 0x36
        /*090a*/ 	.short	(.L_441 - .L_440)
.L_440:
        /*090c*/ 	.word	0x00000008
.L_441:


//--------------------- .nv.info._ZN7cutlass13device_kernelIN5flash11enable_sm90INS1_16FlashAttnFwdSm90INS1_25CollectiveMainloopFwdSm90ILi2EN4cute5tupleIJNS5_1CILi1EEES8_S8_EEENS6_IJNS7_ILi128EEENS7_ILi64EEENS7_ILi256EEEEEELi256ENS_6half_tEfNS_4arch4Sm90ELb0ELb1ELb1ELb1ELb0ELb0ELb0ELb1ELb1ELb1ELb1ELb0EEENS1_21CollectiveEpilogueFwdINS6_IJSA_SC_SB_EEES9_SE_SG_Li256ELb1ELb1ELb1ELb0EEENS1_36VarlenDynamicPersistentTileSchedulerILi128ELi64ELi256ELi128ELb1ELb1ELb1ELb1ELb0ELb1EEEEEEEEEvNT_6ParamsE --------------------------
	.section	.nv.info._ZN7cutlass13device_kernelIN5flash11enable_sm90INS1_16FlashAttnFwdSm90INS1_25CollectiveMainloopFwdSm90ILi2EN4cute5tupleIJNS5_1CILi1EEES8_S8_EEENS6_IJNS7_ILi128EEENS7_ILi64EEENS7_ILi256EEEEEELi256ENS_6half_tEfNS_4arch4Sm90ELb0ELb1ELb1ELb1ELb0ELb0ELb0ELb1ELb1ELb1ELb1ELb0EEENS1_21CollectiveEpilogueFwdINS6_IJSA_SC_SB_EEES9_SE_SG_Li256ELb1ELb1ELb1ELb0EEENS1_36VarlenDynamicPersistentTileSchedulerILi128ELi64ELi256ELi128ELb1ELb1ELb1ELb1ELb0ELb1EEEEEEEEEvNT_6ParamsE,"",@"SHT_CUDA_INFO"
	.sectionflags	@""
	.align	4


	//----- nvinfo : EIATTR_CUDA_API_VERSION
	.align		4
        /*0000*/ 	.byte	0x04, 0x37
        /*0002*/ 	.short	(.L_443 - .L_442)
.L_442:
        /*0004*/ 	.word	0x00000082


	//----- nvinfo : EIATTR_KPARAM_INFO
	.align		4
.L_443:
        /*0008*/ 	.byte	0x04, 0x17
        /*000a*/ 	.short	(.L_445 - .L_444)
.L_444:
        /*000c*/ 	.word	0x00000000
        /*0010*/ 	.short	0x0000
        /*0012*/ 	.short	0x0070
        /*0014*/ 	.byte	0x00, 0xf0, 0x01, 0x2a


	//----- nvinfo : EIATTR_SPARSE_MMA_MASK
	.align		4
.L_445:
        /*0018*/ 	.byte	0x03, 0x50
        /*001a*/ 	.short	0x0000


	//----- nvinfo : EIATTR_MAXREG_COUNT
	.align		4
        /*001c*/ 	.byte	0x03, 0x1b
        /*001e*/ 	.short	0x00a8


	//----- nvinfo : EIATTR_NUM_BARRIERS
	.align		4
        /*0020*/ 	.byte	0x02, 0x4c
        /*0022*/ 	.byte	0x09
	.zero		1


	//----- nvinfo : EIATTR_EXTERNS
	.align		4
        /*0024*/ 	.byte	0x04, 0x0f
        /*0026*/ 	.short	(.L_447 - .L_446)


	//   ....[0]....
	.align		4
.L_446:
        /*0028*/ 	.word	index@(__assertfail)


	//----- nvinfo : EIATTR_ANNOTATIONS
	.align		4
.L_447:
        /*002c*/ 	.byte	0x04, 0x55
        /*002e*/ 	.short	(.L_449 - .L_448)


	//   ....[0]....
.L_448:
        /* <DEDUP_REMOVED lines=74> */
        /*04c4*/ 	.byte	0x30, 0xca, 0x01, 0x00


	//----- nvinfo : EIATTR_MERCURY_ISA_VERSION
	.align		4
.L_449:
        /*04c8*/ 	.byte	0x03, 0x5f
        /*04ca*/ 	.short	0x0101


	//----- nvinfo : EIATTR_UNUSED_LOAD_BYTE_OFFSET
	.align		4
        /*04cc*/ 	.byte	0x04, 0x44
        /*04ce*/ 	.short	(.L_451 - .L_450)


	//   ....[0]....
.L_450:
        /*04d0*/ 	.word	0x00000a10
        /*04d4*/ 	.word	0x0000fff0


	//   ....[1]....
        /*04d8*/ 	.word	0x0000e0f0
        /*04dc*/ 	.word	0x0000fff0


	//----- nvinfo : EIATTR_INT_WARP_WIDE_INSTR_OFFSETS
	.align		4
.L_451:
        /*04e0*/ 	.byte	0x04, 0x31
        /*04e2*/ 	.short	(.L_453 - .L_452)


	//   ....[0]....
.L_452:
        /*04e4*/ 	.word	0x00000130


	//   ....[1]....
        /*04e8*/ 	.word	0x00000170


	//   ....[2]....
        /*04ec*/ 	.word	0x000001e0


	//   ....[3]....
        /*04f0*/ 	.word	0x00014a10


	//   ....[4]....
        /*04f4*/ 	.word	0x00014ab0


	//   ....[5]....
        /*04f8*/ 	.word	0x00018f40


	//   ....[6]....
        /*04fc*/ 	.word	0x00018fb0


	//----- nvinfo : EIATTR_COOP_GROUP_MASK_REGIDS
	.align		4
.L_453:
        /*0500*/ 	.byte	0x04, 0x29
        /*0502*/ 	.short	(.L_455 - .L_454)


	//   ....[0]....
.L_454:
        /*0504*/ 	.word	0xffffffff


	//   ....[1]....
        /*0508*/ 	.word	0xffffffff


	//   ....[2]....
        /*050c*/ 	.word	0xffffffff


	//   ....[3]....
        /*0510*/ 	.word	0xffffffff


	//   ....[4]....
        /*0514*/ 	.word	0xffffffff


	//   ....[5]....
        /*0518*/ 	.word	0xffffffff


	//   ....[6]....
        /*051c*/ 	.word	0xffffffff


	//   ....[7]....
        /*0520*/ 	.word	0xffffffff


	//   ....[8]....
        /*0524*/ 	.word	0xffffffff


	//   ....[9]....
        /*0528*/ 	.word	0xffffffff


	//   ....[10]....
        /*052c*/ 	.word	0xffffffff


	//   ....[11]....
        /*0530*/ 	.word	0xffffffff


	//   ....[12]....
        /*0534*/ 	.word	0xffffffff


	//   ....[13]....
        /*0538*/ 	.word	0xffffffff


	//   ....[14]....
        /*053c*/ 	.word	0xffffffff


	//   ....[15]....
        /*0540*/ 	.word	0xffffffff


	//   ....[16]....
        /*0544*/ 	.word	0xffffffff


	//   ....[17]....
        /*0548*/ 	.word	0xffffffff


	//   ....[18]....
        /*054c*/ 	.word	0xffffffff


	//   ....[19]....
        /*0550*/ 	.word	0xffffffff


	//   ....[20]....
        /*0554*/ 	.word	0xffffffff


	//   ....[21]....
        /*0558*/ 	.word	0xffffffff


	//   ....[22]....
        /*055c*/ 	.word	0xffffffff


	//   ....[23]....
        /*0560*/ 	.word	0xffffffff


	//   ....[24]....
        /*0564*/ 	.word	0xffffffff


	//   ....[25]....
        /*0568*/ 	.word	0xffffffff


	//   ....[26]....
        /*056c*/ 	.word	0xffffffff


	//   ....[27]....
        /*0570*/ 	.word	0xffffffff


	//   ....[28]....
        /*0574*/ 	.word	0xffffffff


	//   ....[29]....
        /*0578*/ 	.word	0xffffffff


	//   ....[30]....
        /*057c*/ 	.word	0xffffffff


	//   ....[31]....
        /*0580*/ 	.word	0xffffffff


	//   ....[32]....
        /*0584*/ 	.word	0xffffffff


	//   ....[33]....
        /*0588*/ 	.word	0xffffffff


	//   ....[34]....
        /*058c*/ 	.word	0xffffffff


	//   ....[35]....
        /*0590*/ 	.word	0xffffffff


	//   ....[36]....
        /*0594*/ 	.word	0xffffffff


	//   ....[37]....
        /*0598*/ 	.word	0xffffffff


	//   ....[38]....
        /*059c*/ 	.word	0xffffffff


	//   ....[39]....
        /*05a0*/ 	.word	0xffffffff


	//   ....[40]....
        /*05a4*/ 	.word	0xffffffff


	//   ....[41]....
        /*05a8*/ 	.word	0xffffffff


	//   ....[42]....
        /*05ac*/ 	.word	0xffffffff


	//   ....[43]....
        /*05b0*/ 	.word	0xffffffff


	//   ....[44]....
        /*05b4*/ 	.word	0xffffffff


	//   ....[45]....
        /*05b8*/ 	.word	0xffffffff


	//   ....[46]....
        /*05bc*/ 	.word	0xffffffff


	//   ....[47]....
        /*05c0*/ 	.word	0xffffffff


	//   ....[48]....
        /*05c4*/ 	.word	0xffffffff


	//   ....[49]....
        /*05c8*/ 	.word	0xffffffff


	//   ....[50]....
        /*05cc*/ 	.word	0xffffffff


	//   ....[51]....
        /*05d0*/ 	.word	0xffffffff


	//   ....[52]....
        /*05d4*/ 	.word	0xffffffff


	//   ....[53]....
        /*05d8*/ 	.word	0xffffffff


	//   ....[54]....
        /*05dc*/ 	.word	0xffffffff


	//   ....[55]....
        /*05e0*/ 	.word	0xffffffff


	//   ....[56]....
        /*05e4*/ 	.word	0xffffffff


	//   ....[57]....
        /*05e8*/ 	.word	0xffffffff


	//   ....[58]....
        /*05ec*/ 	.word	0xffffffff


	//   ....[59]....
        /*05f0*/ 	.word	0xffffffff


	//   ....[60]....
        /*05f4*/ 	.word	0xffffffff


	//   ....[61]....
        /*05f8*/ 	.word	0xffffffff


	//   ....[62]....
        /*05fc*/ 	.word	0xffffffff


	//   ....[63]....
        /*0600*/ 	.word	0xffffffff


	//   ....[64]....
        /*0604*/ 	.word	0xffffffff


	//   ....[65]....
        /*0608*/ 	.word	0xffffffff


	//   ....[66]....
        /*060c*/ 	.word	0xffffffff


	//   ....[67]....
        /*0610*/ 	.word	0xffffffff


	//   ....[68]....
        /*0614*/ 	.word	0xffffffff


	//   ....[69]....
        /*0618*/ 	.word	0xffffffff


	//   ....[70]....
        /*061c*/ 	.word	0xffffffff


	//   ....[71]....
        /*0620*/ 	.word	0xffffffff


	//   ....[72]....
        /*0624*/ 	.word	0xffffffff


	//   ....[73]....
        /*0628*/ 	.word	0xffffffff


	//   ....[74]....
        /*062c*/ 	.word	0xffffffff


	//   ....[75]....
        /*0630*/ 	.word	0xffffffff


	//   ....[76]....
        /*0634*/ 	.word	0xffffffff


	//   ....[77]....
        /*0638*/ 	.word	0xffffffff


	//   ....[78]....
        /*063c*/ 	.word	0xffffffff


	//   ....[79]....
        /*0640*/ 	.word	0xffffffff


	//   ....[80]....
        /*0644*/ 	.word	0xffffffff


	//   ....[81]....
        /*0648*/ 	.word	0xffffffff


	//   ....[82]....
        /*064c*/ 	.word	0xffffffff


	//   ....[83]....
        /*0650*/ 	.word	0xffffffff


	//   ....[84]....
        /*0654*/ 	.word	0xffffffff


	//   ....[85]....
        /*0658*/ 	.word	0xffffffff


	//   ....[86]....
        /*065c*/ 	.word	0xffffffff


	//   ....[87]....
        /*0660*/ 	.word	0xffffffff


	//   ....[88]....
        /*0664*/ 	.word	0xffffffff


	//   ....[89]....
        /*0668*/ 	.word	0xffffffff


	//   ....[90]....
        /*066c*/ 	.word	0xffffffff


	//   ....[91]....
        /*0670*/ 	.word	0xffffffff


	//   ....[92]....
        /*0674*/ 	.word	0xffffffff


	//   ....[93]....
        /*0678*/ 	.word	0xffffffff


	//   ....[94]....
        /*067c*/ 	.word	0xffffffff


	//   ....[95]....
        /*0680*/ 	.word	0xffffffff


	//   ....[96]....
        /*0684*/ 	.word	0xffffffff


	//   ....[97]....
        /*0688*/ 	.word	0xffffffff


	//   ....[98]....
        /*068c*/ 	.word	0xffffffff


	//   ....[99]....
        /*0690*/ 	.word	0xffffffff


	//   ....[100]....
        /*0694*/ 	.word	0xffffffff


	//   ....[101]....
        /*0698*/ 	.word	0xffffffff


	//   ....[102]....
        /*069c*/ 	.word	0xffffffff


	//   ....[103]....
        /*06a0*/ 	.word	0xffffffff


	//   ....[104]....
        /*06a4*/ 	.word	0xffffffff


	//   ....[105]....
        /*06a8*/ 	.word	0xffffffff


	//   ....[106]....
        /*06ac*/ 	.word	0xffffffff


	//   ....[107]....
        /*06b0*/ 	.word	0xffffffff


	//   ....[108]....
        /*06b4*/ 	.word	0xffffffff


	//   ....[109]....
        /*06b8*/ 	.word	0xffffffff


	//   ....[110]....
        /*06bc*/ 	.word	0xffffffff


	//   ....[111]....
        /*06c0*/ 	.word	0x0500000f


	//   ....[112]....
        /*06c4*/ 	.word	0x0500000f


	//   ....[113]....
        /*06c8*/ 	.word	0x0500000f


	//   ....[114]....
        /*06cc*/ 	.word	0x0500000f


	//   ....[115]....
        /*06d0*/ 	.word	0x0500000f


	//   ....[116]....
        /*06d4*/ 	.word	0x0500000f


	//   ....[117]....
        /*06d8*/ 	.word	0x0500000f


	//   ....[118]....
        /*06dc*/ 	.word	0x0500000f


	//   ....[119]....
        /*06e0*/ 	.word	0x0500000f


	//   ....[120]....
        /*06e4*/ 	.word	0x0500000f


	//   ....[121]....
        /*06e8*/ 	.word	0x0500000f


	//   ....[122]....
        /*06ec*/ 	.word	0x0500000f


	//   ....[123]....
        /*06f0*/ 	.word	0x0500000f


	//   ....[124]....
        /*06f4*/ 	.word	0x0500000f


	//   ....[125]....
        /*06f8*/ 	.word	0x0500000f


	//   ....[126]....
        /*06fc*/ 	.word	0x0500000f


	//   ....[127]....
        /*0700*/ 	.word	0x0500000f


	//   ....[128]....
        /*0704*/ 	.word	0x0500000f


	//   ....[129]....
        /*0708*/ 	.word	0x0500000f


	//   ....[130]....
        /*070c*/ 	.word	0x0500000f


	//   ....[131]....
        /*0710*/ 	.word	0x0500000f


	//   ....[132]....
        /*0714*/ 	.word	0x0500000f


	//   ....[133]....
        /*0718*/ 	.word	0x0500000f


	//   ....[134]....
        /*071c*/ 	.word	0x0500000f


	//   ....[135]....
        /*0720*/ 	.word	0x0500000f


	//   ....[136]....
        /*0724*/ 	.word	0x0500000f


	//   ....[137]....
        /*0728*/ 	.word	0x0500000f


	//   ....[138]....
        /*072c*/ 	.word	0x0500000f


	//   ....[139]....
        /*0730*/ 	.word	0x0500000f


	//   ....[140]....
        /*0734*/ 	.word	0x0500000f


	//   ....[141]....
        /*0738*/ 	.word	0x0500000f


	//   ....[142]....
        /*073c*/ 	.word	0x0500000f


	//   ....[143]....
        /*0740*/ 	.word	0x0500000f


	//   ....[144]....
        /*0744*/ 	.word	0x0500000f


	//   ....[145]....
        /*0748*/ 	.word	0x0500000f


	//   ....[146]....
        /*074c*/ 	.word	0x0500000f


	//----- nvinfo : EIATTR_COOP_GROUP_INSTR_OFFSETS
	.align		4
.L_455:
        /*0750*/ 	.byte	0x04, 0x28
        /*0752*/ 	.short	(.L_457 - .L_456)


	//   ....[0]....
.L_456:
        /*0754*/ 	.word	0x00000060


	//   ....[1]....
        /*0758*/ 	.word	0x00000140


	//   ....[2]....
        /*075c*/ 	.word	0x00000190


	//   ....[3]....
        /*0760*/ 	.word	0x000003c0


	//   ....[4]....
        /*0764*/ 	.word	0x00000520


	//   ....[5]....
        /*0768*/ 	.word	0x00000640


	//   ....[6]....
        /*076c*/ 	.word	0x000007a0


	//   ....[7]....
        /*0770*/ 	.word	0x00002330


	//   ....[8]....
        /*0774*/ 	.word	0x00002dd0


	//   ....[9]....
        /*0778*/ 	.word	0x00003690


	//   ....[10]....
        /*077c*/ 	.word	0x00004060


	//   ....[11]....
        /*0780*/ 	.word	0x00004170


	//   ....[12]....
        /*0784*/ 	.word	0x000044a0


	//   ....[13]....
        /*0788*/ 	.word	0x00004520


	//   ....[14]....
        /*078c*/ 	.word	0x00006720


	//   ....[15]....
        /*0790*/ 	.word	0x00006970


	//   ....[16]....
        /*0794*/ 	.word	0x00007070


	//   ....[17]....
        /*0798*/ 	.word	0x00007170


	//   ....[18]....
        /*079c*/ 	.word	0x00007470


	//   ....[19]....
        /*07a0*/ 	.word	0x00007520


	//   ....[20]....
        /*07a4*/ 	.word	0x00009400


	//   ....[21]....
        /*07a8*/ 	.word	0x00009480


	//   ....[22]....
        /*07ac*/ 	.word	0x000099e0


	//   ....[23]....
        /*07b0*/ 	.word	0x00009a10


	//   ....[24]....
        /*07b4*/ 	.word	0x0000b590


	//   ....[25]....
        /*07b8*/ 	.word	0x0000b8b0


	//   ....[26]....
        /*07bc*/ 	.word	0x0000c1c0


	//   ....[27]....
        /*07c0*/ 	.word	0x0000c2b0


	//   ....[28]....
        /*07c4*/ 	.word	0x0000c2c0


	//   ....[29]....
        /*07c8*/ 	.word	0x0000c2f0


	//   ....[30]....
        /*07cc*/ 	.word	0x0000d480


	//   ....[31]....
        /*07d0*/ 	.word	0x0000d4c0


	//   ....[32]....
        /*07d4*/ 	.word	0x0000d620


	//   ....[33]....
        /*07d8*/ 	.word	0x0000d640


	//   ....[34]....
        /*07dc*/ 	.word	0x0000f2d0


	//   ....[35]....
        /*07e0*/ 	.word	0x0000f2e0


	//   ....[36]....
        /*07e4*/ 	.word	0x0000f2f0


	//   ....[37]....
        /*07e8*/ 	.word	0x0000f300


	//   ....[38]....
        /*07ec*/ 	.word	0x0000fdd0


	//   ....[39]....
        /*07f0*/ 	.word	0x0000fe00


	//   ....[40]....
        /*07f4*/ 	.word	0x0000ffa0


	//   ....[41]....
        /*07f8*/ 	.word	0x0000ffc0


	//   ....[42]....
        /*07fc*/ 	.word	0x00010110


	//   ....[43]....
        /*0800*/ 	.word	0x00010130


	//   ....[44]....
        /*0804*/ 	.word	0x00010290


	//   ....[45]....
        /*0808*/ 	.word	0x000102b0


	//   ....[46]....
        /*080c*/ 	.word	0x00010850


	//   ....[47]....
        /*0810*/ 	.word	0x00010880


	//   ....[48]....
        /*0814*/ 	.word	0x00011180


	//   ....[49]....
        /*0818*/ 	.word	0x00011190


	//   ....[50]....
        /*081c*/ 	.word	0x000124c0


	//   ....[51]....
        /*0820*/ 	.word	0x000124f0


	//   ....[52]....
        /*0824*/ 	.word	0x00012670


	//   ....[53]....
        /*0828*/ 	.word	0x00012690


	//   ....[54]....
        /*082c*/ 	.word	0x000127e0


	//   ....[55]....
        /*0830*/ 	.word	0x00012800


	//   ....[56]....
        /*0834*/ 	.word	0x00012960


	//   ....[57]....
        /*0838*/ 	.word	0x00012980


	//   ....[58]....
        /*083c*/ 	.word	0x00012b70


	//   ....[59]....
        /*0840*/ 	.word	0x00012db0


	//   ....[60]....
        /*0844*/ 	.word	0x00012de0


	//   ....[61]....
        /*0848*/ 	.word	0x00012e10


	//   ....[62]....
        /*084c*/ 	.word	0x00012e40


	//   ....[63]....
        /*0850*/ 	.word	0x00012e70


	//   ....[64]....
        /*0854*/ 	.word	0x00012ea0


	//   ....[65]....
        /*0858*/ 	.word	0x00013050


	//   ....[66]....
        /*085c*/ 	.word	0x00013080


	//   ....[67]....
        /*0860*/ 	.word	0x000130b0


	//   ....[68]....
        /*0864*/ 	.word	0x000130e0


	//   ....[69]....
        /*0868*/ 	.word	0x00013110


	//   ....[70]....
        /*086c*/ 	.word	0x00013140


	//   ....[71]....
        /*0870*/ 	.word	0x000131e0


	//   ....[72]....
        /*0874*/ 	.word	0x00013210


	//   ....[73]....
        /*0878*/ 	.word	0x00013220


	//   ....[74]....
        /*087c*/ 	.word	0x00013250


	//   ....[75]....
        /*0880*/ 	.word	0x00015000


	//   ....[76]....
        /*0884*/ 	.word	0x00015c60


	//   ....[77]....
        /*0888*/ 	.word	0x00015c80


	//   ....[78]....
        /*088c*/ 	.word	0x00015d60


	//   ....[79]....
        /*0890*/ 	.word	0x00015d70


	//   ....[80]....
        /*0894*/ 	.word	0x00015e20


	//   ....[81]....
        /*0898*/ 	.word	0x00015e30


	//   ....[82]....
        /*089c*/ 	.word	0x00015ee0


	//   ....[83]....
        /*08a0*/ 	.word	0x00015ef0


	//   ....[84]....
        /*08a4*/ 	.word	0x00015fa0


	//   ....[85]....
        /*08a8*/ 	.word	0x00015fb0


	//   ....[86]....
        /*08ac*/ 	.word	0x00016060


	//   ....[87]....
        /*08b0*/ 	.word	0x00016070


	//   ....[88]....
        /*08b4*/ 	.word	0x00016120


	//   ....[89]....
        /*08b8*/ 	.word	0x00016130


	//   ....[90]....
        /*08bc*/ 	.word	0x00016180


	//   ....[91]....
        /*08c0*/ 	.word	0x000161d0


	//   ....[92]....
        /*08c4*/ 	.word	0x00019870


	//   ....[93]....
        /*08c8*/ 	.word	0x000198a0


	//   ....[94]....
        /*08cc*/ 	.word	0x00019900


	//   ....[95]....
        /*08d0*/ 	.word	0x00019930


	//   ....[96]....
        /*08d4*/ 	.word	0x00019960


	//   ....[97]....
        /*08d8*/ 	.word	0x00019990


	//   ....[98]....
        /*08dc*/ 	.word	0x000199c0


	//   ....[99]....
        /*08e0*/ 	.word	0x000199f0


	//   ....[100]....
        /*08e4*/ 	.word	0x00019bc0


	//   ....[101]....
        /*08e8*/ 	.word	0x00019bf0


	//   ....[102]....
        /*08ec*/ 	.word	0x00019c20


	//   ....[103]....
        /*08f0*/ 	.word	0x00019c50


	//   ....[104]....
        /*08f4*/ 	.word	0x00019c80


	//   ....[105]....
        /*08f8*/ 	.word	0x00019cb0


	//   ....[106]....
        /*08fc*/ 	.word	0x00019d80


	//   ....[107]....
        /*0900*/ 	.word	0x00019da0


	//   ....[108]....
        /*0904*/ 	.word	0x00019db0


	//   ....[109]....
        /*0908*/ 	.word	0x00019e30


	//   ....[110]....
        /*090c*/ 	.word	0x0001a980


	//   ....[111]....
        /*0910*/ 	.word	0x0001b010


	//   ....[112]....
        /*0914*/ 	.word	0x0001b1f0


	//   ....[113]....
        /*0918*/ 	.word	0x0001b240


	//   ....[114]....
        /*091c*/ 	.word	0x0001b380


	//   ....[115]....
        /*0920*/ 	.word	0x0001b3d0


	//   ....[116]....
        /*0924*/ 	.word	0x0001b510


	//   ....[117]....
        /*0928*/ 	.word	0x0001b560


	//   ....[118]....
        /*092c*/ 	.word	0x0001b6a0


	//   ....[119]....
        /*0930*/ 	.word	0x0001b6f0


	//   ....[120]....
        /*0934*/ 	.word	0x0001b830


	//   ....[121]....
        /*0938*/ 	.word	0x0001b880


	//   ....[122]....
        /*093c*/ 	.word	0x0001b9c0


	//   ....[123]....
        /*0940*/ 	.word	0x0001ba10


	//   ....[124]....
        /*0944*/ 	.word	0x0001bb30


	//   ....[125]....
        /*0948*/ 	.word	0x0001bba0


	//   ....[126]....
        /*094c*/ 	.word	0x0001bcc0


	//   ....[127]....
        /*0950*/ 	.word	0x0001bd10


	//   ....[128]....
        /*0954*/ 	.word	0x0001c040


	//   ....[129]....
        /*0958*/ 	.word	0x0001c0e0


	//   ....[130]....
        /*095c*/ 	.word	0x0001c280


	//   ....[131]....
        /*0960*/ 	.word	0x0001c300


	//   ....[132]....
        /*0964*/ 	.word	0x0001c380


	//   ....[133]....
        /*0968*/ 	.word	0x0001c400


	//   ....[134]....
        /*096c*/ 	.word	0x0001c480


	//   ....[135]....
        /*0970*/ 	.word	0x0001c510


	//   ....[136]....
        /*0974*/ 	.word	0x0001c5b0


	//   ....[137]....
        /*0978*/ 	.word	0x0001c660


	//   ....[138]....
        /*097c*/ 	.word	0x0001c6e0


	//   ....[139]....
        /*0980*/ 	.word	0x0001c760


	//   ....[140]....
        /*0984*/ 	.word	0x0001c7e0


	//   ....[141]....
        /*0988*/ 	.word	0x0001c870


	//   ....[142]....
        /*098c*/ 	.word	0x0001c8f0


	//   ....[143]....
        /*0990*/ 	.word	0x0001c9a0


	//   ....[144]....
        /*0994*/ 	.word	0x0001c9f0


	//   ....[145]....
        /*0998*/ 	.word	0x0001cab0


	//   ....[146]....
        /*099c*/ 	.word	0x0001cbe0


	//----- nvinfo : EIATTR_REG_RECONFIG
	.align		4
.L_457:
        /*09a0*/ 	.byte	0x01, 0x54
	.zero		2


	//----- nvinfo : EIATTR_SYSCALL_OFFSETS
	.align		4
        /*09a4*/ 	.byte	0x04, 0x46
        /*09a6*/ 	.short	(.L_459 - .L_458)


	//   ....[0]....
.L_458:
        /*09a8*/ 	.word	0x000024b0


	//   ....[1]....
        /*09ac*/ 	.word	0x00014c20


	//   ....[2]....
        /*09b0*/ 	.word	0x00014d70


	//   ....[3]....
        /*09b4*/ 	.word	0x00014e60


	//   ....[4]....
        /*09b8*/ 	.word	0x000157a0


	//----- nvinfo : EIATTR_MBARRIER_INSTR_OFFSETS
	.align		4
.L_459:
        /*09bc*/ 	.byte	0x04, 0x39
        /*09be*/ 	.short	(.L_461 - .L_460)


	//   ....[0]....
.L_460:
        /*09c0*/ 	.word	0x00000270
        /*09c4*/ 	.word	0x000000ff
        /*09c8*/ 	.word	0x00030800
        /*09cc*/ 	.short	0x0100
        /*09ce*/ 	.byte	0x08
	.zero		1


	//   ....[1]....
        /*09d0*/ 	.word	0x00000280
        /*09d4*/ 	.word	0x000000ff
        /*09d8*/ 	.word	0x00030820
        /*09dc*/ 	.short	0x0100
        /*09de*/ 	.byte	0x08
	.zero		1


	//   ....[2]....
        /*09e0*/ 	.word	0x00000370
        /*09e4*/ 	.word	0x000000ff
        /*09e8*/ 	.word	0x00030830
        /*09ec*/ 	.short	0x0100
        /*09ee*/ 	.byte	0x08
	.zero		1


	//   ....[3]....
        /*09f0*/ 	.word	0x00000380
        /*09f4*/ 	.word	0x000000ff
        /*09f8*/ 	.word	0x00030840
        /*09fc*/ 	.short	0x0100
        /*09fe*/ 	.byte	0x08
	.zero		1


	//   ....[4]....
        /*0a00*/ 	.word	0x00000390
        /*0a04*/ 	.word	0x000000ff
        /*0a08*/ 	.word	0x00030838
        /*0a0c*/ 	.short	0x0100
        /*0a0e*/ 	.byte	0x08
	.zero		1


	//   ....[5]....
        /*0a10*/ 	.word	0x000003a0
        /*0a14*/ 	.word	0x000000ff
        /*0a18*/ 	.word	0x00030848
        /*0a1c*/ 	.short	0x0100
        /*0a1e*/ 	.byte	0x08
	.zero		1


	//   ....[6]....
        /*0a20*/ 	.word	0x000004d0
        /*0a24*/ 	.word	0x000000ff
        /*0a28*/ 	.word	0x00030850
        /*0a2c*/ 	.short	0x0100
        /*0a2e*/ 	.byte	0x08
	.zero		1


	//   ....[7]....
        /*0a30*/ 	.word	0x000004e0
        /*0a34*/ 	.word	0x000000ff
        /*0a38*/ 	.word	0x00030860
        /*0a3c*/ 	.short	0x0100
        /*0a3e*/ 	.byte	0x08
	.zero		1


	//   ....[8]....
        /*0a40*/ 	.word	0x000004f0
        /*0a44*/ 	.word	0x000000ff
        /*0a48*/ 	.word	0x00030858
        /*0a4c*/ 	.short	0x0100
        /*0a4e*/ 	.byte	0x08
	.zero		1


	//   ....[9]....
        /*0a50*/ 	.word	0x00000500
        /*0a54*/ 	.word	0x000000ff
        /*0a58*/ 	.word	0x00030868
        /*0a5c*/ 	.short	0x0100
        /*0a5e*/ 	.byte	0x08
	.zero		1


	//   ....[10]....
        /*0a60*/ 	.word	0x000005f0
        /*0a64*/ 	.word	0x000000ff
        /*0a68*/ 	.word	0x00030870
        /*0a6c*/ 	.short	0x0100
        /*0a6e*/ 	.byte	0x06
	.zero		1


	//   ....[11]....
        /*0a70*/ 	.word	0x00000600
        /*0a74*/ 	.word	0x000000ff
        /*0a78*/ 	.word	0x00030880
        /*0a7c*/ 	.short	0x0100
        /*0a7e*/ 	.byte	0x06
	.zero		1


	//   ....[12]....
        /*0a80*/ 	.word	0x00000610
        /*0a84*/ 	.word	0x000000ff
        /*0a88*/ 	.word	0x00030878
        /*0a8c*/ 	.short	0x0100
        /*0a8e*/ 	.byte	0x06
	.zero		1


	//   ....[13]....
        /*0a90*/ 	.word	0x00000620
        /*0a94*/ 	.word	0x000000ff
        /*0a98*/ 	.word	0x00030888
        /*0a9c*/ 	.short	0x0100
        /*0a9e*/ 	.byte	0x06
	.zero		1


	//   ....[14]....
        /*0aa0*/ 	.word	0x00000750
        /*0aa4*/ 	.word	0x000000ff
        /*0aa8*/ 	.word	0x00030890
        /*0aac*/ 	.short	0x0100
        /*0aae*/ 	.byte	0x08
	.zero		1


	//   ....[15]....
        /*0ab0*/ 	.word	0x00000760
        /*0ab4*/ 	.word	0x000000ff
        /*0ab8*/ 	.word	0x000308a0
        /*0abc*/ 	.short	0x0100
        /*0abe*/ 	.byte	0x08
	.zero		1


	//   ....[16]....
        /*0ac0*/ 	.word	0x00000770
        /*0ac4*/ 	.word	0x000000ff
        /*0ac8*/ 	.word	0x00030898
        /*0acc*/ 	.short	0x0100
        /*0ace*/ 	.byte	0x08
	.zero		1


	//   ....[17]....
        /*0ad0*/ 	.word	0x00000780
        /*0ad4*/ 	.word	0x000000ff
        /*0ad8*/ 	.word	0x000308a8
        /*0adc*/ 	.short	0x0100
        /*0ade*/ 	.byte	0x08
	.zero		1


	//   ....[18]....
        /*0ae0*/ 	.word	0x000008b0
        /*0ae4*/ 	.word	0x000000ff
        /*0ae8*/ 	.word	0x000308b0
        /*0aec*/ 	.short	0x0100
        /*0aee*/ 	.byte	0x08
	.zero		1


	//   ....[19]....
        /*0af0*/ 	.word	0x000008c0
        /*0af4*/ 	.word	0x000000ff
        /*0af8*/ 	.word	0x000308c0
        /*0afc*/ 	.short	0x0100
        /*0afe*/ 	.byte	0x08
	.zero		1


	//   ....[20]....
        /*0b00*/ 	.word	0x000008d0
        /*0b04*/ 	.word	0x000000ff
        /*0b08*/ 	.word	0x000308b8
        /*0b0c*/ 	.short	0x0100
        /*0b0e*/ 	.byte	0x08
	.zero		1


	//   ....[21]....
        /*0b10*/ 	.word	0x000008e0
        /*0b14*/ 	.word	0x000000ff
        /*0b18*/ 	.word	0x000308c8
        /*0b1c*/ 	.short	0x0100
        /*0b1e*/ 	.byte	0x08
	.zero		1


	//   ....[22]....
        /*0b20*/ 	.word	0x00002530
        /*0b24*/ 	.word	0x000000ff
        /*0b28*/ 	.word	0x00030800
        /*0b2c*/ 	.short	0x010a
        /*0b2e*/ 	.byte	0x25
	.zero		1


	//   ....[23]....
        /*0b30*/ 	.word	0x000025e0
        /*0b34*/ 	.word	0x0000000f
        /*0b38*/ 	.word	0x00030830
        /*0b3c*/ 	.short	0x010a
        /*0b3e*/ 	.byte	0x3f
	.zero		1


	//   ....[24]....
        /*0b40*/ 	.word	0x00002650
        /*0b44*/ 	.word	0x0000000f
        /*0b48*/ 	.word	0x00030830
        /*0b4c*/ 	.short	0x010a
        /*0b4e*/ 	.byte	0x3f
	.zero		1


	//   ....[25]....
        /*0b50*/ 	.word	0x00003250
        /*0b54*/ 	.word	0x00000002
        /*0b58*/ 	.word	0x00000000
        /*0b5c*/ 	.short	0x0101
        /*0b5e*/ 	.byte	0x3f
	.zero		1


	//   ....[26]....
        /*0b60*/ 	.word	0x000051b0
        /*0b64*/ 	.word	0x000000ff
        /*0b68*/ 	.word	0x00030830
        /*0b6c*/ 	.short	0x010a
        /*0b6e*/ 	.byte	0x05
	.zero		1


	//   ....[27]....
        /*0b70*/ 	.word	0x00005210
        /*0b74*/ 	.word	0x000000ff
        /*0b78*/ 	.word	0x00030830
        /*0b7c*/ 	.short	0x010a
        /*0b7e*/ 	.byte	0x05
	.zero		1


	//   ....[28]....
        /*0b80*/ 	.word	0x00006060
        /*0b84*/ 	.word	0x000000ff
        /*0b88*/ 	.word	0x00030850
        /*0b8c*/ 	.short	0x010a
        /*0b8e*/ 	.byte	0x0e
	.zero		1


	//   ....[29]....
        /*0b90*/ 	.word	0x000060a0
        /*0b94*/ 	.word	0x000000ff
        /*0b98*/ 	.word	0x00030850
        /*0b9c*/ 	.short	0x010a
        /*0b9e*/ 	.byte	0x0e
	.zero		1


	//   ....[30]....
        /*0ba0*/ 	.word	0x00006750
        /*0ba4*/ 	.word	0x00000098
        /*0ba8*/ 	.word	0x00000000
        /*0bac*/ 	.short	0x0101
        /*0bae*/ 	.byte	0x3f
	.zero		1


	//   ....[31]....
        /*0bb0*/ 	.word	0x000076f0
        /*0bb4*/ 	.word	0x00000000
        /*0bb8*/ 	.word	0x00000000
        /*0bbc*/ 	.short	0x0101
        /*0bbe*/ 	.byte	0x3f
	.zero		1


	//   ....[32]....
        /*0bc0*/ 	.word	0x00008010
        /*0bc4*/ 	.word	0x000000ff
        /*0bc8*/ 	.word	0x00030830
        /*0bcc*/ 	.short	0x010a
        /*0bce*/ 	.byte	0x06
	.zero		1


	//   ....[33]....
        /*0bd0*/ 	.word	0x00008070
        /*0bd4*/ 	.word	0x000000ff
        /*0bd8*/ 	.word	0x00030830
        /*0bdc*/ 	.short	0x010a
        /*0bde*/ 	.byte	0x06
	.zero		1


	//   ....[34]....
        /*0be0*/ 	.word	0x00008ec0
        /*0be4*/ 	.word	0x000000ff
        /*0be8*/ 	.word	0x00030850
        /*0bec*/ 	.short	0x010a
        /*0bee*/ 	.byte	0x0a
	.zero		1


	//   ....[35]....
        /*0bf0*/ 	.word	0x00008f00
        /*0bf4*/ 	.word	0x000000ff
        /*0bf8*/ 	.word	0x00030850
        /*0bfc*/ 	.short	0x010a
        /*0bfe*/ 	.byte	0x0a
	.zero		1


	//   ....[36]....
        /*0c00*/ 	.word	0x00009bb0
        /*0c04*/ 	.word	0x0000009a
        /*0c08*/ 	.word	0x00000000
        /*0c0c*/ 	.short	0x0101
        /*0c0e*/ 	.byte	0x3f
	.zero		1


	//   ....[37]....
        /*0c10*/ 	.word	0x00009c90
        /*0c14*/ 	.word	0x0000009e
        /*0c18*/ 	.word	0x00000000
        /*0c1c*/ 	.short	0x0101
        /*0c1e*/ 	.byte	0x3f
	.zero		1


	//   ....[38]....
        /*0c20*/ 	.word	0x0000a110
        /*0c24*/ 	.word	0x000000ff
        /*0c28*/ 	.word	0x00030830
        /*0c2c*/ 	.short	0x010a
        /*0c2e*/ 	.byte	0x06
	.zero		1


	//   ....[39]....
        /*0c30*/ 	.word	0x0000a170
        /*0c34*/ 	.word	0x000000ff
        /*0c38*/ 	.word	0x00030830
        /*0c3c*/ 	.short	0x010a
        /*0c3e*/ 	.byte	0x06
	.zero		1


	//   ....[40]....
        /*0c40*/ 	.word	0x0000afc0
        /*0c44*/ 	.word	0x000000ff
        /*0c48*/ 	.word	0x00030850
        /*0c4c*/ 	.short	0x010a
        /*0c4e*/ 	.byte	0x0a
	.zero		1


	//   ....[41]....
        /*0c50*/ 	.word	0x0000b000
        /*0c54*/ 	.word	0x000000ff
        /*0c58*/ 	.word	0x00030850
        /*0c5c*/ 	.short	0x010a
        /*0c5e*/ 	.byte	0x0a
	.zero		1


	//   ....[42]....
        /*0c60*/ 	.word	0x0000b630
        /*0c64*/ 	.word	0x00000002
        /*0c68*/ 	.word	0x00000000
        /*0c6c*/ 	.short	0x0101
        /*0c6e*/ 	.byte	0x3f
	.zero		1


	//   ....[43]....
        /*0c70*/ 	.word	0x0000c5b0
        /*0c74*/ 	.word	0x00000000
        /*0c78*/ 	.word	0x00000000
        /*0c7c*/ 	.short	0x0101
        /*0c7e*/ 	.byte	0x3f
	.zero		1


	//   ....[44]....
        /*0c80*/ 	.word	0x0000d3f0
        /*0c84*/ 	.word	0x000000ff
        /*0c88*/ 	.word	0x00030850
        /*0c8c*/ 	.short	0x010a
        /*0c8e*/ 	.byte	0x05
	.zero		1


	//   ....[45]....
        /*0c90*/ 	.word	0x0000d430
        /*0c94*/ 	.word	0x000000ff
        /*0c98*/ 	.word	0x00030850
        /*0c9c*/ 	.short	0x010a
        /*0c9e*/ 	.byte	0x05
	.zero		1


	//   ....[46]....
        /*0ca0*/ 	.word	0x0000d890
        /*0ca4*/ 	.word	0x0000000a
        /*0ca8*/ 	.word	0x00000000
        /*0cac*/ 	.short	0x0101
        /*0cae*/ 	.byte	0x3f
	.zero		1


	//   ....[47]....
        /*0cb0*/ 	.word	0x0000fde0
        /*0cb4*/ 	.word	0x000000ff
        /*0cb8*/ 	.word	0x00000000
        /*0cbc*/ 	.short	0x0101
        /*0cbe*/ 	.byte	0x08
	.zero		1


	//   ....[48]....
        /*0cc0*/ 	.word	0x000106c0
        /*0cc4*/ 	.word	0x000000ff
        /*0cc8*/ 	.word	0x00000000
        /*0ccc*/ 	.short	0x0101
        /*0cce*/ 	.byte	0x08
	.zero		1


	//   ....[49]....
        /*0cd0*/ 	.word	0x00015280
        /*0cd4*/ 	.word	0x00000000
        /*0cd8*/ 	.word	0x00030840
        /*0cdc*/ 	.short	0x010a
        /*0cde*/ 	.byte	0x3f
	.zero		1


	//   ....[50]....
        /*0ce0*/ 	.word	0x000162d0
        /*0ce4*/ 	.word	0x00000012
        /*0ce8*/ 	.word	0x00030800
        /*0cec*/ 	.short	0x0107
        /*0cee*/ 	.byte	0x3f
	.zero		1


	//   ....[51]....
        /*0cf0*/ 	.word	0x000163e0
        /*0cf4*/ 	.word	0x00000012
        /*0cf8*/ 	.word	0x00030800
        /*0cfc*/ 	.short	0x0101
        /*0cfe*/ 	.byte	0x3f
	.zero		1


	//   ....[52]....
        /*0d00*/ 	.word	0x00016400
        /*0d04*/ 	.word	0x00000012
        /*0d08*/ 	.word	0x00030820
        /*0d0c*/ 	.short	0x010a
        /*0d0e*/ 	.byte	0x3f
	.zero		1


	//   ....[53]....
        /*0d10*/ 	.word	0x00016830
        /*0d14*/ 	.word	0x00000003
        /*0d18*/ 	.word	0x00030840
        /*0d1c*/ 	.short	0x010a
        /*0d1e*/ 	.byte	0x3f
	.zero		1


	//   ....[54]....
        /*0d20*/ 	.word	0x00016dd0
        /*0d24*/ 	.word	0x00000003
        /*0d28*/ 	.word	0x00000060
        /*0d2c*/ 	.short	0x010a
        /*0d2e*/ 	.byte	0x3f
	.zero		1


	//   ....[55]....
        /*0d30*/ 	.word	0x00017640
        /*0d34*/ 	.word	0x00000003
        /*0d38*/ 	.word	0x00030840
        /*0d3c*/ 	.short	0x010a
        /*0d3e*/ 	.byte	0x3f
	.zero		1


	//   ....[56]....
        /*0d40*/ 	.word	0x00017be0
        /*0d44*/ 	.word	0x00000002
        /*0d48*/ 	.word	0x00000060
        /*0d4c*/ 	.short	0x010a
        /*0d4e*/ 	.byte	0x3f
	.zero		1


	//   ....[57]....
        /*0d50*/ 	.word	0x000183a0
        /*0d54*/ 	.word	0x00000002
        /*0d58*/ 	.word	0x00030840
        /*0d5c*/ 	.short	0x010a
        /*0d5e*/ 	.byte	0x3f
	.zero		1


	//   ....[58]....
        /*0d60*/ 	.word	0x00018940
        /*0d64*/ 	.word	0x00000002
        /*0d68*/ 	.word	0x00000060
        /*0d6c*/ 	.short	0x010a
        /*0d6e*/ 	.byte	0x3f
	.zero		1


	//   ....[59]....
        /*0d70*/ 	.word	0x000190b0
        /*0d74*/ 	.word	0x00000000
        /*0d78*/ 	.word	0x00030860
        /*0d7c*/ 	.short	0x010a
        /*0d7e*/ 	.byte	0x3f
	.zero		1


	//   ....[60]....
        /*0d80*/ 	.word	0x0001a900
        /*0d84*/ 	.word	0x00000000
        /*0d88*/ 	.word	0x00030820
        /*0d8c*/ 	.short	0x010a
        /*0d8e*/ 	.byte	0x3f
	.zero		1


	//   ....[61]....
        /*0d90*/ 	.word	0x0001ab10
        /*0d94*/ 	.word	0x00000006
        /*0d98*/ 	.word	0x00000000
        /*0d9c*/ 	.short	0x010a
        /*0d9e*/ 	.byte	0x3f
	.zero		1


	//   ....[62]....
        /*0da0*/ 	.word	0x0001ab40
        /*0da4*/ 	.word	0x00000007
        /*0da8*/ 	.word	0x00000000
        /*0dac*/ 	.short	0x010a
        /*0dae*/ 	.byte	0x3f
	.zero		1


	//   ....[63]....
        /*0db0*/ 	.word	0x0001aba0
        /*0db4*/ 	.word	0x00000004
        /*0db8*/ 	.word	0x00000000
        /*0dbc*/ 	.short	0x010a
        /*0dbe*/ 	.byte	0x3f
	.zero		1


	//   ....[64]....
        /*0dc0*/ 	.word	0x0001abd0
        /*0dc4*/ 	.word	0x00000003
        /*0dc8*/ 	.word	0x00000000
        /*0dcc*/ 	.short	0x010a
        /*0dce*/ 	.byte	0x3f
	.zero		1


	//   ....[65]....
        /*0dd0*/ 	.word	0x0001ac40
        /*0dd4*/ 	.word	0x00000003
        /*0dd8*/ 	.word	0x00030800
        /*0ddc*/ 	.short	0x010a
        /*0dde*/ 	.byte	0x3f
	.zero		1


	//   ....[66]....
        /*0de0*/ 	.word	0x0001ac90
        /*0de4*/ 	.word	0x0000000f
        /*0de8*/ 	.word	0x00030830
        /*0dec*/ 	.short	0x010a
        /*0dee*/ 	.byte	0x3f
	.zero		1


	//   ....[67]....
        /*0df0*/ 	.word	0x0001acf0
        /*0df4*/ 	.word	0x0000009a
        /*0df8*/ 	.word	0x00030830
        /*0dfc*/ 	.short	0x010a
        /*0dfe*/ 	.byte	0x3f
	.zero		1


	//   ....[68]....
        /*0e00*/ 	.word	0x0001ad50
        /*0e04*/ 	.word	0x00000015
        /*0e08*/ 	.word	0x00030850
        /*0e0c*/ 	.short	0x010a
        /*0e0e*/ 	.byte	0x3f
	.zero		1


	//   ....[69]....
        /*0e10*/ 	.word	0x0001adb0
        /*0e14*/ 	.word	0x00000003
        /*0e18*/ 	.word	0x00030830
        /*0e1c*/ 	.short	0x010a
        /*0e1e*/ 	.byte	0x3f
	.zero		1


	//   ....[70]....
        /*0e20*/ 	.word	0x0001ae10
        /*0e24*/ 	.word	0x00000002
        /*0e28*/ 	.word	0x00030850
        /*0e2c*/ 	.short	0x010a
        /*0e2e*/ 	.byte	0x3f
	.zero		1


	//   ....[71]....
        /*0e30*/ 	.word	0x0001ae70
        /*0e34*/ 	.word	0x00000003
        /*0e38*/ 	.word	0x00030830
        /*0e3c*/ 	.short	0x010a
        /*0e3e*/ 	.byte	0x3f
	.zero		1


	//   ....[72]....
        /*0e40*/ 	.word	0x0001aed0
        /*0e44*/ 	.word	0x00000002
        /*0e48*/ 	.word	0x00030850
        /*0e4c*/ 	.short	0x010a
        /*0e4e*/ 	.byte	0x3f
	.zero		1


	//   ....[73]....
        /*0e50*/ 	.word	0x0001af30
        /*0e54*/ 	.word	0x00000005
        /*0e58*/ 	.word	0x00030850
        /*0e5c*/ 	.short	0x010a
        /*0e5e*/ 	.byte	0x3f
	.zero		1


	//   ....[74]....
        /*0e60*/ 	.word	0x0001b0d0
        /*0e64*/ 	.word	0x00000000
        /*0e68*/ 	.word	0x00030840
        /*0e6c*/ 	.short	0x010a
        /*0e6e*/ 	.byte	0x3f
	.zero		1


	//   ....[75]....
        /*0e70*/ 	.word	0x0001bd50
        /*0e74*/ 	.word	0x00000012
        /*0e78*/ 	.word	0x00030820
        /*0e7c*/ 	.short	0x010a
        /*0e7e*/ 	.byte	0x3f
	.zero		1


	//   ....[76]....
        /*0e80*/ 	.word	0x0001bda0
        /*0e84*/ 	.word	0x00000003
        /*0e88*/ 	.word	0x00030840
        /*0e8c*/ 	.short	0x010a
        /*0e8e*/ 	.byte	0x3f
	.zero		1


	//   ....[77]....
        /*0e90*/ 	.word	0x0001bdf0
        /*0e94*/ 	.word	0x00000003
        /*0e98*/ 	.word	0x00000060
        /*0e9c*/ 	.short	0x010a
        /*0e9e*/ 	.byte	0x3f
	.zero		1


	//   ....[78]....
        /*0ea0*/ 	.word	0x0001be40
        /*0ea4*/ 	.word	0x00000003
        /*0ea8*/ 	.word	0x00030840
        /*0eac*/ 	.short	0x010a
        /*0eae*/ 	.byte	0x3f
	.zero		1


	//   ....[79]....
        /*0eb0*/ 	.word	0x0001be90
        /*0eb4*/ 	.word	0x00000002
        /*0eb8*/ 	.word	0x00000060
        /*0ebc*/ 	.short	0x010a
        /*0ebe*/ 	.byte	0x3f
	.zero		1


	//   ....[80]....
        /*0ec0*/ 	.word	0x0001bee0
        /*0ec4*/ 	.word	0x00000002
        /*0ec8*/ 	.word	0x00030840
        /*0ecc*/ 	.short	0x010a
        /*0ece*/ 	.byte	0x3f
	.zero		1


	//   ....[81]....
        /*0ed0*/ 	.word	0x0001bf30
        /*0ed4*/ 	.word	0x00000002
        /*0ed8*/ 	.word	0x00000060
        /*0edc*/ 	.short	0x010a
        /*0ede*/ 	.byte	0x3f
	.zero		1


	//   ....[82]....
        /*0ee0*/ 	.word	0x0001bf80
        /*0ee4*/ 	.word	0x00000000
        /*0ee8*/ 	.word	0x00030860
        /*0eec*/ 	.short	0x010a
        /*0eee*/ 	.byte	0x3f
	.zero		1


	//   ....[83]....
        /*0ef0*/ 	.word	0x0001cb00
        /*0ef4*/ 	.word	0x00000000
        /*0ef8*/ 	.word	0x00030820
        /*0efc*/ 	.short	0x010a
        /*0efe*/ 	.byte	0x3f
	.zero		1


	//   ....[84]....
        /*0f00*/ 	.word	0x0001cca0
        /*0f04*/ 	.word	0x00000006
        /*0f08*/ 	.word	0x00000000
        /*0f0c*/ 	.short	0x010a
        /*0f0e*/ 	.byte	0x3f
	.zero		1


	//   ....[85]....
        /*0f10*/ 	.word	0x0001ccf0
        /*0f14*/ 	.word	0x00000007
        /*0f18*/ 	.word	0x00000000
        /*0f1c*/ 	.short	0x010a
        /*0f1e*/ 	.byte	0x3f
	.zero		1


	//   ....[86]....
        /*0f20*/ 	.word	0x0001cd40
        /*0f24*/ 	.word	0x00000004
        /*0f28*/ 	.word	0x00000000
        /*0f2c*/ 	.short	0x010a
        /*0f2e*/ 	.byte	0x3f
	.zero		1


	//----- nvinfo : EIATTR_NUM_MBARRIERS
	.align		4
.L_461:
        /*0f30*/ 	.byte	0x03, 0x38
        /*0f32*/ 	.short	0x0016


	//----- nvinfo : EIATTR_EXIT_INSTR_OFFSETS
	.align		4
        /*0f34*/ 	.byte	0x04, 0x1c
        /*0f36*/ 	.short	(.L_463 - .L_462)


	//   ....[0]....
.L_462:
        /*0f38*/ 	.word	0x00000a50


	//   ....[1]....
        /*0f3c*/ 	.word	0x00012b10


	//   ....[2]....
        /*0f40*/ 	.word	0x0001ac20


	//----- nvinfo : EIATTR_MAX_THREADS
	.align		4
.L_463:
        /*0f44*/ 	.byte	0x04, 0x05
        /*0f46*/ 	.short	(.L_465 - .L_464)
.L_464:
        /*0f48*/ 	.word	0x00000180
        /*0f4c*/ 	.word	0x00000001
        /*0f50*/ 	.word	0x00000001


	//----- nvinfo : EIATTR_CRS_STACK_SIZE
	.align		4
.L_465:
        /*0f54*/ 	.byte	0x04, 0x1e
        /*0f56*/ 	.short	(.L_467 - .L_466)
.L_466:
        /*0f58*/ 	.word	0x00000000


	//----- nvinfo : EIATTR_CBANK_PARAM_SIZE
	.align		4
.L_467:
        /*0f5c*/ 	.byte	0x03, 0x19
        /*0f5e*/ 	.short	0x0af0


	//----- nvinfo : EIATTR_PARAM_CBANK
	.align		4
        /*0f60*/ 	.byte	0x04, 0x0a
        /*0f62*/ 	.short	(.L_469 - .L_468)
	.align		4
.L_468:
        /*0f64*/ 	.word	index@(.nv.constant0._ZN7cutlass13device_kernelIN5flash11enable_sm90INS1_16FlashAttnFwdSm90INS1_25CollectiveMainloopFwdSm90ILi2EN4cute5tupleIJNS5_1CILi1EEES8_S8_EEENS6_IJNS7_ILi128EEENS7_ILi64EEENS7_ILi256EEEEEELi256ENS_6half_tEfNS_4arch4Sm90ELb0ELb1ELb1ELb1ELb0ELb0ELb0ELb1ELb1ELb1ELb1ELb0EEENS1_21CollectiveEpilogueFwdINS6_IJSA_SC_SB_EEES9_SE_SG_Li256ELb1ELb1ELb1ELb0EEENS1_36VarlenDynamicPersistentTileSchedulerILi128ELi64ELi256ELi128ELb1ELb1ELb1ELb1ELb0ELb1EEEEEEEEEvNT_6ParamsE)
        /*0f68*/ 	.short	0x0210
        /*0f6a*/ 	.short	0x0af0


	//----- nvinfo : EIATTR_SW_WAR
	.align		4
.L_469:
        /*0f6c*/ 	.byte	0x04, 0x36
        /*0f6e*/ 	.short	(.L_471 - .L_470)
.L_470:
        /*0f70*/ 	.word	0x00000008
.L_471:


//--------------------- .nv.info._ZN7cutlass13device_kernelIN5flash11enable_sm90INS1_16FlashAttnFwdSm90INS1_25CollectiveMainloopFwdSm90ILi2EN4cute5tupleIJNS5_1CILi1EEES8_S8_EEENS6_IJNS7_ILi128EEENS7_ILi64EEENS7_ILi256EEEEEELi256ENS_6half_tEfNS_4arch4Sm90ELb0ELb1ELb1ELb1ELb0ELb1ELb0ELb1ELb1ELb1ELb1ELb0EEENS1_21CollectiveEpilogueFwdINS6_IJSA_SC_SB_EEES9_SE_SG_Li256ELb1ELb1ELb1ELb0EEENS1_36VarlenDynamicPersistentTileSchedulerILi128ELi64ELi256ELi128ELb1ELb1ELb1ELb1ELb0ELb1EEEEEEEEEvNT_6ParamsE --------------------------
	.section	.nv.info._ZN7cutlass13device_kernelIN5flash11enable_sm90INS1_16FlashAttnFwdSm90INS1_25CollectiveMainloopFwdSm90ILi2EN4cute5tupleIJNS5_1CILi1EEES8_S8_EEENS6_IJNS7_ILi128EEENS7_ILi64EEENS7_ILi256EEEEEELi256ENS_6half_tEfNS_4arch4Sm90ELb0ELb1ELb1ELb1ELb0ELb1ELb0ELb1ELb1ELb1ELb1ELb0EEENS1_21CollectiveEpilogueFwdINS6_IJSA_SC_SB_EEES9_SE_SG_Li256ELb1ELb1ELb1ELb0EEENS1_36VarlenDynamicPersistentTileSchedulerILi128ELi64ELi256ELi128ELb1ELb1ELb1ELb1ELb0ELb1EEEEEEEEEvNT_6ParamsE,"",@"SHT_CUDA_INFO"
	.sectionflags	@""
	.align	4


	//----- nvinfo : EIATTR_CUDA_API_VERSION
	.align		4
        /*0000*/ 	.byte	0x04, 0x37
        /*0002*/ 	.short	(.L_473 - .L_472)
.L_472:
        /*0004*/ 	.word	0x00000082


	//----- nvinfo : EIATTR_KPARAM_INFO
	.align		4
.L_473:
        /*0008*/ 	.byte	0x04, 0x17
        /*000a*/ 	.short	(.L_475 - .L_474)
.L_474:
        /*000c*/ 	.word	0x00000000
        /*0010*/ 	.short	0x0000
        /*0012*/ 	.short	0x0070
        /*0014*/ 	.byte	0x00, 0xf0, 0x01, 0x2a


	//----- nvinfo : EIATTR_SPARSE_MMA_MASK
	.align		4
.L_475:
        /*0018*/ 	.byte	0x03, 0x50
        /*001a*/ 	.short	0x0000


	//----- nvinfo : EIATTR_MAXREG_COUNT
	.align		4
        /*001c*/ 	.byte	0x03, 0x1b
        /*001e*/ 	.short	0x00a8


	//----- nvinfo : EIATTR_NUM_BARRIERS
	.align		4
        /*0020*/ 	.byte	0x02, 0x4c
        /*0022*/ 	.byte	0x10
	.zero		1


	//----- nvinfo : EIATTR_EXTERNS
	.align		4
        /*0024*/ 	.byte	0x04, 0x0f
        /*0026*/ 	.short	(.L_477 - .L_476)


	//   ....[0]....
	.align		4
.L_476:
        /*0028*/ 	.word	index@(__assertfail)


	//----- nvinfo : EIATTR_ANNOTATIONS
	.align		4
.L_477:
        /*002c*/ 	.byte	0x04, 0x55
        /*002e*/ 	.short	(.L_479 - .L_478)


	//   ....[0]....
.L_478:
        /* <DEDUP_REMOVED lines=167> */


	//----- nvinfo : EIATTR_MERCURY_ISA_VERSION
	.align		4
.L_479:
        /*0a90*/ 	.byte	0x03, 0x5f
        /*0a92*/ 	.short	0x0101


	//----- nvinfo : EIATTR_UNUSED_LOAD_BYTE_OFFSET
	.align		4
        /*0a94*/ 	.byte	0x04, 0x44
        /*0a96*/ 	.short	(.L_481 - .L_480)


	//   ....[0]....
.L_480:
        /*0a98*/ 	.word	0x00000aa0
        /*0a9c*/ 	.word	0x0000fff0


	//   ....[1]....
        /*0aa0*/ 	.word	0x0001fc90
        /*0aa4*/ 	.word	0x0000fff0


	//----- nvinfo : EIATTR_INT_WARP_WIDE_INSTR_OFFSETS
	.align		4
.L_481:
        /*0aa8*/ 	.byte	0x04, 0x31
        /*0aaa*/ 	.short	(.L_483 - .L_482)


	//   ....[0]....
.L_482:
        /*0aac*/ 	.word	0x00000190


	//   ....[1]....
        /*0ab0*/ 	.word	0x000001d0


	//   ....[2]....
        /*0ab4*/ 	.word	0x00000240


	//   ....[3]....
        /*0ab8*/ 	.word	0x000287a0


	//   ....[4]....
        /*0abc*/ 	.word	0x00028840


	//   ....[5]....
        /*0ac0*/ 	.word	0x0002ccd0


	//   ....[6]....
        /*0ac4*/ 	.word	0x0002cd40


	//----- nvinfo : EIATTR_COOP_GROUP_MASK_REGIDS
	.align		4
.L_483:
        /*0ac8*/ 	.byte	0x04, 0x29
        /*0aca*/ 	.short	(.L_485 - .L_484)


	//   ....[0]....
.L_484:
        /*0acc*/ 	.word	0xffffffff


	//   ....[1]....
        /*0ad0*/ 	.word	0xffffffff


	//   ....[2]....
        /*0ad4*/ 	.word	0xffffffff


	//   ....[3]....
        /*0ad8*/ 	.word	0xffffffff


	//   ....[4]....
        /*0adc*/ 	.word	0xffffffff


	//   ....[5]....
        /*0ae0*/ 	.word	0xffffffff


	//   ....[6]....
        /*0ae4*/ 	.word	0xffffffff


	//   ....[7]....
        /*0ae8*/ 	.word	0xffffffff


	//   ....[8]....
        /*0aec*/ 	.word	0xffffffff


	//   ....[9]....
        /*0af0*/ 	.word	0xffffffff


	//   ....[10]....
        /*0af4*/ 	.word	0xffffffff


	//   ....[11]....
        /*0af8*/ 	.word	0xffffffff


	//   ....[12]....
        /*0afc*/ 	.word	0xffffffff


	//   ....[13]....
        /*0b00*/ 	.word	0xffffffff


	//   ....[14]....
        /*0b04*/ 	.word	0xffffffff


	//   ....[15]....
        /*0b08*/ 	.word	0xffffffff


	//   ....[16]....
        /*0b0c*/ 	.word	0xffffffff


	//   ....[17]....
        /*0b10*/ 	.word	0xffffffff


	//   ....[18]....
        /*0b14*/ 	.word	0xffffffff


	//   ....[19]....
        /*0b18*/ 	.word	0xffffffff


	//   ....[20]....
        /*0b1c*/ 	.word	0xffffffff


	//   ....[21]....
        /*0b20*/ 	.word	0xffffffff


	//   ....[22]....
        /*0b24*/ 	.word	0xffffffff


	//   ....[23]....
        /*0b28*/ 	.word	0xffffffff


	//   ....[24]....
        /*0b2c*/ 	.word	0xffffffff


	//   ....[25]....
        /*0b30*/ 	.word	0xffffffff


	//   ....[26]....
        /*0b34*/ 	.word	0xffffffff


	//   ....[27]....
        /*0b38*/ 	.word	0xffffffff


	//   ....[28]....
        /*0b3c*/ 	.word	0xffffffff


	//   ....[29]....
        /*0b40*/ 	.word	0xffffffff


	//   ....[30]....
        /*0b44*/ 	.word	0xffffffff


	//   ....[31]....
        /*0b48*/ 	.word	0xffffffff


	//   ....[32]....
        /*0b4c*/ 	.word	0xffffffff


	//   ....[33]....
        /*0b50*/ 	.word	0xffffffff


	//   ....[34]....
        /*0b54*/ 	.word	0xffffffff


	//   ....[35]....
        /*0b58*/ 	.word	0xffffffff


	//   ....[36]....
        /*0b5c*/ 	.word	0xffffffff


	//   ....[37]....
        /*0b60*/ 	.word	0xffffffff


	//   ....[38]....
        /*0b64*/ 	.word	0xffffffff


	//   ....[39]....
        /*0b68*/ 	.word	0xffffffff


	//   ....[40]....
        /*0b6c*/ 	.word	0xffffffff


	//   ....[41]....
        /*0b70*/ 	.word	0xffffffff


	//   ....[42]....
        /*0b74*/ 	.word	0xffffffff


	//   ....[43]....
        /*0b78*/ 	.word	0xffffffff


	//   ....[44]....
        /*0b7c*/ 	.word	0xffffffff


	//   ....[45]....
        /*0b80*/ 	.word	0xffffffff


	//   ....[46]....
        /*0b84*/ 	.word	0xffffffff


	//   ....[47]....
        /*0b88*/ 	.word	0xffffffff


	//   ....[48]....
        /*0b8c*/ 	.word	0xffffffff


	//   ....[49]....
        /*0b90*/ 	.word	0xffffffff


	//   ....[50]....
        /*0b94*/ 	.word	0xffffffff


	//   ....[51]....
        /*0b98*/ 	.word	0xffffffff


	//   ....[52]....
        /*0b9c*/ 	.word	0xffffffff


	//   ....[53]....
        /*0ba0*/ 	.word	0xffffffff


	//   ....[54]....
        /*0ba4*/ 	.word	0xffffffff


	//   ....[55]....
        /*0ba8*/ 	.word	0xffffffff


	//   ....[56]....
        /*0bac*/ 	.word	0xffffffff


	//   ....[57]....
        /*0bb0*/ 	.word	0xffffffff


	//   ....[58]....
        /*0bb4*/ 	.word	0xffffffff


	//   ....[59]....
        /*0bb8*/ 	.word	0xffffffff


	//   ....[60]....
        /*0bbc*/ 	.word	0xffffffff


	//   ....[61]....
        /*0bc0*/ 	.word	0xffffffff


	//   ....[62]....
        /*0bc4*/ 	.word	0xffffffff


	//   ....[63]....
        /*0bc8*/ 	.word	0xffffffff


	//   ....[64]....
        /*0bcc*/ 	.word	0xffffffff


	//   ....[65]....
        /*0bd0*/ 	.word	0xffffffff


	//   ....[66]....
        /*0bd4*/ 	.word	0xffffffff


	//   ....[67]....
        /*0bd8*/ 	.word	0xffffffff


	//   ....[68]....
        /*0bdc*/ 	.word	0xffffffff


	//   ....[69]....
        /*0be0*/ 	.word	0xffffffff


	//   ....[70]....
        /*0be4*/ 	.word	0xffffffff


	//   ....[71]....
        /*0be8*/ 	.word	0xffffffff


	//   ....[72]....
        /*0bec*/ 	.word	0xffffffff


	//   ....[73]....
        /*0bf0*/ 	.word	0xffffffff


	//   ....[74]....
        /*0bf4*/ 	.word	0xffffffff


	//   ....[75]....
        /*0bf8*/ 	.word	0xffffffff


	//   ....[76]....
        /*0bfc*/ 	.word	0xffffffff


	//   ....[77]....
        /*0c00*/ 	.word	0xffffffff


	//   ....[78]....
        /*0c04*/ 	.word	0xffffffff


	//   ....[79]....
        /*0c08*/ 	.word	0xffffffff


	//   ....[80]....
        /*0c0c*/ 	.word	0xffffffff


	//   ....[81]....
        /*0c10*/ 	.word	0xffffffff


	//   ....[82]....
        /*0c14*/ 	.word	0xffffffff


	//   ....[83]....
        /*0c18*/ 	.word	0xffffffff


	//   ....[84]....
        /*0c1c*/ 	.word	0xffffffff


	//   ....[85]....
        /*0c20*/ 	.word	0xffffffff


	//   ....[86]....
        /*0c24*/ 	.word	0xffffffff


	//   ....[87]....
        /*0c28*/ 	.word	0xffffffff


	//   ....[88]....
        /*0c2c*/ 	.word	0xffffffff


	//   ....[89]....
        /*0c30*/ 	.word	0xffffffff


	//   ....[90]....
        /*0c34*/ 	.word	0xffffffff


	//   ....[91]....
        /*0c38*/ 	.word	0xffffffff


	//   ....[92]....
        /*0c3c*/ 	.word	0xffffffff


	//   ....[93]....
        /*0c40*/ 	.word	0xffffffff


	//   ....[94]....
        /*0c44*/ 	.word	0xffffffff


	//   ....[95]....
        /*0c48*/ 	.word	0xffffffff


	//   ....[96]....
        /*0c4c*/ 	.word	0xffffffff


	//   ....[97]....
        /*0c50*/ 	.word	0xffffffff


	//   ....[98]....
        /*0c54*/ 	.word	0xffffffff


	//   ....[99]....
        /*0c58*/ 	.word	0xffffffff


	//   ....[100]....
        /*0c5c*/ 	.word	0xffffffff


	//   ....[101]....
        /*0c60*/ 	.word	0xffffffff


	//   ....[102]....
        /*0c64*/ 	.word	0xffffffff


	//   ....[103]....
        /*0c68*/ 	.word	0xffffffff


	//   ....[104]....
        /*0c6c*/ 	.word	0xffffffff


	//   ....[105]....
        /*0c70*/ 	.word	0xffffffff


	//   ....[106]....
        /*0c74*/ 	.word	0xffffffff


	//   ....[107]....
        /*0c78*/ 	.word	0xffffffff


	//   ....[108]....
        /*0c7c*/ 	.word	0xffffffff


	//   ....[109]....
        /*0c80*/ 	.word	0xffffffff


	//   ....[110]....
        /*0c84*/ 	.word	0xffffffff


	//   ....[111]....
        /*0c88*/ 	.word	0xffffffff


	//   ....[112]....
        /*0c8c*/ 	.word	0xffffffff


	//   ....[113]....
        /*0c90*/ 	.word	0xffffffff


	//   ....[114]....
        /*0c94*/ 	.word	0xffffffff


	//   ....[115]....
        /*0c98*/ 	.word	0xffffffff


	//   ....[116]....
        /*0c9c*/ 	.word	0xffffffff


	//   ....[117]....
        /*0ca0*/ 	.word	0xffffffff


	//   ....[118]....
        /*0ca4*/ 	.word	0xffffffff


	//   ....[119]....
        /*0ca8*/ 	.word	0xffffffff


	//   ....[120]....
        /*0cac*/ 	.word	0xffffffff


	//   ....[121]....
        /*0cb0*/ 	.word	0xffffffff


	//   ....[122]....
        /*0cb4*/ 	.word	0xffffffff


	//   ....[123]....
        /*0cb8*/ 	.word	0xffffffff


	//   ....[124]....
        /*0cbc*/ 	.word	0xffffffff


	//   ....[125]....
        /*0cc0*/ 	.word	0xffffffff


	//   ....[126]....
        /*0cc4*/ 	.word	0xffffffff


	//   ....[127]....
        /*0cc8*/ 	.word	0xffffffff


	//   ....[128]....
        /*0ccc*/ 	.word	0xffffffff


	//   ....[129]....
        /*0cd0*/ 	.word	0xffffffff


	//   ....[130]....
        /*0cd4*/ 	.word	0xffffffff


	//   ....[131]....
        /*0cd8*/ 	.word	0xffffffff


	//   ....[132]....
        /*0cdc*/ 	.word	0xffffffff


	//   ....[133]....
        /*0ce0*/ 	.word	0xffffffff


	//   ....[134]....
        /*0ce4*/ 	.word	0xffffffff


	//   ....[135]....
        /*0ce8*/ 	.word	0xffffffff


	//   ....[136]....
        /*0cec*/ 	.word	0xffffffff


	//   ....[137]....
        /*0cf0*/ 	.word	0xffffffff


	//   ....[138]....
        /*0cf4*/ 	.word	0xffffffff


	//   ....[139]....
        /*0cf8*/ 	.word	0xffffffff


	//   ....[140]....
        /*0cfc*/ 	.word	0xffffffff


	//   ....[141]....
        /*0d00*/ 	.word	0xffffffff


	//   ....[142]....
        /*0d04*/ 	.word	0xffffffff


	//   ....[143]....
        /*0d08*/ 	.word	0xffffffff


	//   ....[144]....
        /*0d0c*/ 	.word	0x0500000f


	//   ....[145]....
        /*0d10*/ 	.word	0x0500000f


	//   ....[146]....
        /*0d14*/ 	.word	0x0500000f


	//   ....[147]....
        /*0d18*/ 	.word	0x0500000f


	//   ....[148]....
        /*0d1c*/ 	.word	0x0500000f


	//   ....[149]....
        /*0d20*/ 	.word	0x0500000f


	//   ....[150]....
        /*0d24*/ 	.word	0x0500000f


	//   ....[151]....
        /*0d28*/ 	.word	0x0500000f


	//   ....[152]....
        /*0d2c*/ 	.word	0x0500000f


	//   ....[153]....
        /*0d30*/ 	.word	0x0500000f


	//   ....[154]....
        /*0d34*/ 	.word	0x0500000f


	//   ....[155]....
        /*0d38*/ 	.word	0x0500000f


	//   ....[156]....
        /*0d3c*/ 	.word	0x0500000f


	//   ....[157]....
        /*0d40*/ 	.word	0x0500000f


	//   ....[158]....
        /*0d44*/ 	.word	0x0500000f


	//   ....[159]....
        /*0d48*/ 	.word	0x0500000f


	//   ....[160]....
        /*0d4c*/ 	.word	0x0500000f


	//   ....[161]....
        /*0d50*/ 	.word	0x0500000f


	//   ....[162]....
        /*0d54*/ 	.word	0x0500000f


	//   ....[163]....
        /*0d58*/ 	.word	0x0500000f


	//   ....[164]....
        /*0d5c*/ 	.word	0x0500000f


	//   ....[165]....
        /*0d60*/ 	.word	0x0500000f


	//   ....[166]....
        /*0d64*/ 	.word	0x0500000f


	//   ....[167]....
        /*0d68*/ 	.word	0x0500000f


	//   ....[168]....
        /*0d6c*/ 	.word	0x0500000f


	//   ....[169]....
        /*0d70*/ 	.word	0x0500000f


	//   ....[170]....
        /*0d74*/ 	.word	0x0500000f


	//   ....[171]....
        /*0d78*/ 	.word	0x0500000f


	//   ....[172]....
        /*0d7c*/ 	.word	0x0500000f


	//   ....[173]....
        /*0d80*/ 	.word	0x0500000f


	//   ....[174]....
        /*0d84*/ 	.word	0x0500000f


	//   ....[175]....
        /*0d88*/ 	.word	0x0500000f


	//   ....[176]....
        /*0d8c*/ 	.word	0x0500000f


	//   ....[177]....
        /*0d90*/ 	.word	0x0500000f


	//   ....[178]....
        /*0d94*/ 	.word	0x0500000f


	//   ....[179]....
        /*0d98*/ 	.word	0x0500000f


	//   ....[180]....
        /*0d9c*/ 	.word	0x0500000f


	//   ....[181]....
        /*0da0*/ 	.word	0x0500000f


	//   ....[182]....
        /*0da4*/ 	.word	0x0500000f


	//   ....[183]....
        /*0da8*/ 	.word	0x0500000f


	//   ....[184]....
        /*0dac*/ 	.word	0x0500000f


	//   ....[185]....
        /*0db0*/ 	.word	0x0500000f


	//   ....[186]....
        /*0db4*/ 	.word	0x0500000f


	//   ....[187]....
        /*0db8*/ 	.word	0x0500000f


	//   ....[188]....
        /*0dbc*/ 	.word	0x0500000f


	//   ....[189]....
        /*0dc0*/ 	.word	0x0500000f


	//   ....[190]....
        /*0dc4*/ 	.word	0x0500000f


	//   ....[191]....
        /*0dc8*/ 	.word	0x0500000f


	//   ....[192]....
        /*0dcc*/ 	.word	0x0500000f


	//   ....[193]....
        /*0dd0*/ 	.word	0x0500000f


	//   ....[194]....
        /*0dd4*/ 	.word	0x0500000f


	//   ....[195]....
        /*0dd8*/ 	.word	0x0500000f


	//   ....[196]....
        /*0ddc*/ 	.word	0x0500000f


	//   ....[197]....
        /*0de0*/ 	.word	0x0500000f


	//   ....[198]....
        /*0de4*/ 	.word	0x0500000f


	//   ....[199]....
        /*0de8*/ 	.word	0x0500000f


	//   ....[200]....
        /*0dec*/ 	.word	0x0500000f


	//   ....[201]....
        /*0df0*/ 	.word	0x0500000f


	//   ....[202]....
        /*0df4*/ 	.word	0x0500000f


	//   ....[203]....
        /*0df8*/ 	.word	0x0500000f


	//   ....[204]....
        /*0dfc*/ 	.word	0x0500000f


	//   ....[205]....
        /*0e00*/ 	.word	0x0500000f


	//   ....[206]....
        /*0e04*/ 	.word	0x0500000f


	//   ....[207]....
        /*0e08*/ 	.word	0x0500000f


	//   ....[208]....
        /*0e0c*/ 	.word	0x0500000f


	//   ....[209]....
        /*0e10*/ 	.word	0x0500000f


	//   ....[210]....
        /*0e14*/ 	.word	0x0500000f


	//   ....[211]....
        /*0e18*/ 	.word	0x0500000f


	//   ....[212]....
        /*0e1c*/ 	.word	0x0500000f


	//----- nvinfo : EIATTR_COOP_GROUP_INSTR_OFFSETS
	.align		4
.L_485:
        /*0e20*/ 	.byte	0x04, 0x28
        /*0e22*/ 	.short	(.L_487 - .L_486)


	//   ....[0]....
.L_486:
        /*0e24*/ 	.word	0x00000060


	//   ....[1]....
        /*0e28*/ 	.word	0x000001a0


	//   ....[2]....
        /*0e2c*/ 	.word	0x000001f0


	//   ....[3]....
        /*0e30*/ 	.word	0x00000420


	//   ....[4]....
        /*0e34*/ 	.word	0x00000580


	//   ....[5]....
        /*0e38*/ 	.word	0x000006a0


	//   ....[6]....
        /*0e3c*/ 	.word	0x00000800


	//   ....[7]....
        /*0e40*/ 	.word	0x00009a70


	//   ....[8]....
        /*0e44*/ 	.word	0x0000a190


	//   ....[9]....
        /*0e48*/ 	.word	0x0000a1a0


	//   ....[10]....
        /*0e4c*/ 	.word	0x0000a1b0


	//   ....[11]....
        /*0e50*/ 	.word	0x0000a1c0


	//   ....[12]....
        /*0e54*/ 	.word	0x0000a7a0


	//   ....[13]....
        /*0e58*/ 	.word	0x0000a7b0


	//   ....[14]....
        /*0e5c*/ 	.word	0x0000a7c0


	//   ....[15]....
        /*0e60*/ 	.word	0x0000a7d0


	//   ....[16]....
        /*0e64*/ 	.word	0x0000ad30


	//   ....[17]....
        /*0e68*/ 	.word	0x0000ad40


	//   ....[18]....
        /*0e6c*/ 	.word	0x0000ad50


	//   ....[19]....
        /*0e70*/ 	.word	0x0000ad60


	//   ....[20]....
        /*0e74*/ 	.word	0x0000b2e0


	//   ....[21]....
        /*0e78*/ 	.word	0x0000b2f0


	//   ....[22]....
        /*0e7c*/ 	.word	0x0000b300


	//   ....[23]....
        /*0e80*/ 	.word	0x0000b310


	//   ....[24]....
        /*0e84*/ 	.word	0x0000e9e0


	//   ....[25]....
        /*0e88*/ 	.word	0x0000e9f0


	//   ....[26]....
        /*0e8c*/ 	.word	0x0000ea00


	//   ....[27]....
        /*0e90*/ 	.word	0x0000ea10


	//   ....[28]....
        /*0e94*/ 	.word	0x0000eef0


	//   ....[29]....
        /*0e98*/ 	.word	0x0000ef00


	//   ....[30]....
        /*0e9c*/ 	.word	0x0000ef10


	//   ....[31]....
        /*0ea0*/ 	.word	0x0000ef20


	//   ....[32]....
        /*0ea4*/ 	.word	0x0000f380


	//   ....[33]....
        /*0ea8*/ 	.word	0x0000f390


	//   ....[34]....
        /*0eac*/ 	.word	0x0000f3a0


	//   ....[35]....
        /*0eb0*/ 	.word	0x0000f3b0


	//   ....[36]....
        /*0eb4*/ 	.word	0x0000f810


	//   ....[37]....
        /*0eb8*/ 	.word	0x0000f820


	//   ....[38]....
        /*0ebc*/ 	.word	0x0000f830


	//   ....[39]....
        /*0ec0*/ 	.word	0x0000f840


	//   ....[40]....
        /*0ec4*/ 	.word	0x000142b0


	//   ....[41]....
        /*0ec8*/ 	.word	0x00014b60


	//   ....[42]....
        /*0ecc*/ 	.word	0x00014fe0


	//   ....[43]....
        /*0ed0*/ 	.word	0x00015090


	//   ....[44]....
        /*0ed4*/ 	.word	0x000154e0


	//   ....[45]....
        /*0ed8*/ 	.word	0x00015540


	//   ....[46]....
        /*0edc*/ 	.word	0x00017820


	//   ....[47]....
        /*0ee0*/ 	.word	0x00017d20


	//   ....[48]....
        /*0ee4*/ 	.word	0x00018480


	//   ....[49]....
        /*0ee8*/ 	.word	0x00018500


	//   ....[50]....
        /*0eec*/ 	.word	0x00018990


	//   ....[51]....
        /*0ef0*/ 	.word	0x00018a00


	//   ....[52]....
        /*0ef4*/ 	.word	0x0001ab90


	//   ....[53]....
        /*0ef8*/ 	.word	0x0001ac20


	//   ....[54]....
        /*0efc*/ 	.word	0x0001b060


	//   ....[55]....
        /*0f00*/ 	.word	0x0001b0f0


	//   ....[56]....
        /*0f04*/ 	.word	0x0001cef0


	//   ....[57]....
        /*0f08*/ 	.word	0x0001d400


	//   ....[58]....
        /*0f0c*/ 	.word	0x0001db70


	//   ....[59]....
        /*0f10*/ 	.word	0x0001dbe0


	//   ....[60]....
        /*0f14*/ 	.word	0x0001e080


	//   ....[61]....
        /*0f18*/ 	.word	0x0001e100


	//   ....[62]....
        /*0f1c*/ 	.word	0x0001f030


	//   ....[63]....
        /*0f20*/ 	.word	0x0001f260


	//   ....[64]....
        /*0f24*/ 	.word	0x0001f290


	//   ....[65]....
        /*0f28*/ 	.word	0x0001f2a0


	//   ....[66]....
        /*0f2c*/ 	.word	0x00020d50


	//   ....[67]....
        /*0f30*/ 	.word	0x00020d60


	//   ....[68]....
        /*0f34*/ 	.word	0x00020d70


	//   ....[69]....
        /*0f38*/ 	.word	0x00020d80


	//   ....[70]....
        /*0f3c*/ 	.word	0x00021810


	//   ....[71]....
        /*0f40*/ 	.word	0x00021830


	//   ....[72]....
        /*0f44*/ 	.word	0x00021980


	//   ....[73]....
        /*0f48*/ 	.word	0x000219a0


	//   ....[74]....
        /*0f4c*/ 	.word	0x00021af0


	//   ....[75]....
        /*0f50*/ 	.word	0x00021b10


	//   ....[76]....
        /*0f54*/ 	.word	0x00021c70


	//   ....[77]....
        /*0f58*/ 	.word	0x00021c90


	//   ....[78]....
        /*0f5c*/ 	.word	0x00022410


	//   ....[79]....
        /*0f60*/ 	.word	0x00022450


	//   ....[80]....
        /*0f64*/ 	.word	0x00022f10


	//   ....[81]....
        /*0f68*/ 	.word	0x00022f20


	//   ....[82]....
        /*0f6c*/ 	.word	0x000240c0


	//   ....[83]....
        /*0f70*/ 	.word	0x000240d0


	//   ....[84]....
        /*0f74*/ 	.word	0x00024230


	//   ....[85]....
        /*0f78*/ 	.word	0x00024250


	//   ....[86]....
        /*0f7c*/ 	.word	0x000243a0


	//   ....[87]....
        /*0f80*/ 	.word	0x000243c0


	//   ....[88]....
        /*0f84*/ 	.word	0x00024520


	//   ....[89]....
        /*0f88*/ 	.word	0x00024540


	//   ....[90]....
        /*0f8c*/ 	.word	0x00024720


	//   ....[91]....
        /*0f90*/ 	.word	0x00024940


	//   ....[92]....
        /*0f94*/ 	.word	0x00024970


	//   ....[93]....
        /*0f98*/ 	.word	0x000249a0


	//   ....[94]....
        /*0f9c*/ 	.word	0x000249d0


	//   ....[95]....
        /*0fa0*/ 	.word	0x00024a00


	//   ....[96]....
        /*0fa4*/ 	.word	0x00024a30


	//   ....[97]....
        /*0fa8*/ 	.word	0x00024be0


	//   ....[98]....
        /*0fac*/ 	.word	0x00024c10


	//   ....[99]....
        /*0fb0*/ 	.word	0x00024c40


	//   ....[100]....
        /*0fb4*/ 	.word	0x00024c70


	//   ....[101]....
        /*0fb8*/ 	.word	0x00024ca0


	//   ....[102]....
        /*0fbc*/ 	.word	0x00024cd0


	//   ....[103]....
        /*0fc0*/ 	.word	0x00024d70


	//   ....[104]....
        /*0fc4*/ 	.word	0x00024da0


	//   ....[105]....
        /*0fc8*/ 	.word	0x00024db0


	//   ....[106]....
        /*0fcc*/ 	.word	0x00024de0


	//   ....[107]....
        /*0fd0*/ 	.word	0x000267e0


	//   ....[108]....
        /*0fd4*/ 	.word	0x00028d90


	//   ....[109]....
        /*0fd8*/ 	.word	0x000299a0


	//   ....[110]....
        /*0fdc*/ 	.word	0x000299c0


	//   ....[111]....
        /*0fe0*/ 	.word	0x000299e0


	//   ....[112]....
        /*0fe4*/ 	.word	0x00029a90


	//   ....[113]....
        /*0fe8*/ 	.word	0x00029b00


	//   ....[114]....
        /*0fec*/ 	.word	0x00029b50


	//   ....[115]....
        /*0ff0*/ 	.word	0x00029bc0


	//   ....[116]....
        /*0ff4*/ 	.word	0x00029c10


	//   ....[117]....
        /*0ff8*/ 	.word	0x00029c80


	//   ....[118]....
        /*0ffc*/ 	.word	0x00029cd0


	//   ....[119]....
        /*1000*/ 	.word	0x00029d40


	//   ....[120]....
        /*1004*/ 	.word	0x00029d90


	//   ....[121]....
        /*1008*/ 	.word	0x00029e00


	//   ....[122]....
        /*100c*/ 	.word	0x00029e50


	//   ....[123]....
        /*1010*/ 	.word	0x00029ec0


	//   ....[124]....
        /*1014*/ 	.word	0x00029f10


	//   ....[125]....
        /*1018*/ 	.word	0x0002d660


	//   ....[126]....
        /*101c*/ 	.word	0x0002d690


	//   ....[127]....
        /*1020*/ 	.word	0x0002d6f0


	//   ....[128]....
        /*1024*/ 	.word	0x0002d720


	//   ....[129]....
        /*1028*/ 	.word	0x0002d750


	//   ....[130]....
        /*102c*/ 	.word	0x0002d780


	//   ....[131]....
        /*1030*/ 	.word	0x0002d7b0


	//   ....[132]....
        /*1034*/ 	.word	0x0002d7e0


	//   ....[133]....
        /*1038*/ 	.word	0x0002d9a0


	//   ....[134]....
        /*103c*/ 	.word	0x0002d9e0


	//   ....[135]....
        /*1040*/ 	.word	0x0002da10


	//   ....[136]....
        /*1044*/ 	.word	0x0002da40


	//   ....[137]....
        /*1048*/ 	.word	0x0002da70


	//   ....[138]....
        /*104c*/ 	.word	0x0002daa0


	//   ....[139]....
        /*1050*/ 	.word	0x0002db70


	//   ....[140]....
        /*1054*/ 	.word	0x0002db90


	//   ....[141]....
        /*1058*/ 	.word	0x0002dba0


	//   ....[142]....
        /*105c*/ 	.word	0x0002dc20


	//   ....[143]....
        /*1060*/ 	.word	0x0002e760


	//   ....[144]....
        /*1064*/ 	.word	0x0002ebc0


	//   ....[145]....
        /*1068*/ 	.word	0x0002ec50


	//   ....[146]....
        /*106c*/ 	.word	0x0002eca0


	//   ....[147]....
        /*1070*/ 	.word	0x0002ecf0


	//   ....[148]....
        /*1074*/ 	.word	0x0002ed90


	//   ....[149]....
        /*1078*/ 	.word	0x0002ee20


	//   ....[150]....
        /*107c*/ 	.word	0x0002ee70


	//   ....[151]....
        /*1080*/ 	.word	0x0002eec0


	//   ....[152]....
        /*1084*/ 	.word	0x0002ef60


	//   ....[153]....
        /*1088*/ 	.word	0x0002eff0


	//   ....[154]....
        /*108c*/ 	.word	0x0002f040


	//   ....[155]....
        /*1090*/ 	.word	0x0002f090


	//   ....[156]....
        /*1094*/ 	.word	0x0002f130


	//   ....[157]....
        /*1098*/ 	.word	0x0002f1c0


	//   ....[158]....
        /*109c*/ 	.word	0x0002f210


	//   ....[159]....
        /*10a0*/ 	.word	0x0002f260


	//   ....[160]....
        /*10a4*/ 	.word	0x0002f350


	//   ....[161]....
        /*10a8*/ 	.word	0x0002f3e0


	//   ....[162]....
        /*10ac*/ 	.word	0x0002f430


	//   ....[163]....
        /*10b0*/ 	.word	0x0002f480


	//   ....[164]....
        /*10b4*/ 	.word	0x0002f510


	//   ....[165]....
        /*10b8*/ 	.word	0x0002f5a0


	//   ....[166]....
        /*10bc*/ 	.word	0x0002f5f0


	//   ....[167]....
        /*10c0*/ 	.word	0x0002f640


	//   ....[168]....
        /*10c4*/ 	.word	0x0002f6d0


	//   ....[169]....
        /*10c8*/ 	.word	0x0002f760


	//   ....[170]....
        /*10cc*/ 	.word	0x0002f7b0


	//   ....[171]....
        /*10d0*/ 	.word	0x0002f800


	//   ....[172]....
        /*10d4*/ 	.word	0x0002f890


	//   ....[173]....
        /*10d8*/ 	.word	0x0002f920


	//   ....[174]....
        /*10dc*/ 	.word	0x0002f970


	//   ....[175]....
        /*10e0*/ 	.word	0x0002f9c0


	//   ....[176]....
        /*10e4*/ 	.word	0x0002fd60


	//   ....[177]....
        /*10e8*/ 	.word	0x00030050


	//   ....[178]....
        /*10ec*/ 	.word	0x000301d0


	//   ....[179]....
        /*10f0*/ 	.word	0x00030220


	//   ....[180]....
        /*10f4*/ 	.word	0x000303b0


	//   ....[181]....
        /*10f8*/ 	.word	0x00030400


	//   ....[182]....
        /*10fc*/ 	.word	0x00030540


	//   ....[183]....
        /*1100*/ 	.word	0x00030590


	//   ....[184]....
        /*1104*/ 	.word	0x000306d0


	//   ....[185]....
        /*1108*/ 	.word	0x00030720


	//   ....[186]....
        /*110c*/ 	.word	0x00030860


	//   ....[187]....
        /*1110*/ 	.word	0x000308b0


	//   ....[188]....
        /*1114*/ 	.word	0x000309f0


	//   ....[189]....
        /*1118*/ 	.word	0x00030a40


	//   ....[190]....
        /*111c*/ 	.word	0x00030b80


	//   ....[191]....
        /*1120*/ 	.word	0x00030bd0


	//   ....[192]....
        /*1124*/ 	.word	0x00030cf0


	//   ....[193]....
        /*1128*/ 	.word	0x00030d40


	//   ....[194]....
        /*112c*/ 	.word	0x00031070


	//   ....[195]....
        /*1130*/ 	.word	0x00031120


	//   ....[196]....
        /*1134*/ 	.word	0x000312b0


	//   ....[197]....
        /*1138*/ 	.word	0x00031340


	//   ....[198]....
        /*113c*/ 	.word	0x000313c0


	//   ....[199]....
        /*1140*/ 	.word	0x00031440


	//   ....[200]....
        /*1144*/ 	.word	0x000314c0


	//   ....[201]....
        /*1148*/ 	.word	0x00031550


	//   ....[202]....
        /*114c*/ 	.word	0x000315f0


	//   ....[203]....
        /*1150*/ 	.word	0x000316b0


	//   ....[204]....
        /*1154*/ 	.word	0x00031730


	//   ....[205]....
        /*1158*/ 	.word	0x000317b0


	//   ....[206]....
        /*115c*/ 	.word	0x00031830


	//   ....[207]....
        /*1160*/ 	.word	0x000318c0


	//   ....[208]....
        /*1164*/ 	.word	0x00031940


	//   ....[209]....
        /*1168*/ 	.word	0x000319f0


	//   ....[210]....
        /*116c*/ 	.word	0x00031a40


	//   ....[211]....
        /*1170*/ 	.word	0x00031b00


	//   ....[212]....
        /*1174*/ 	.word	0x00031c30


	//----- nvinfo : EIATTR_REG_RECONFIG
	.align		4
.L_487:
        /*1178*/ 	.byte	0x01, 0x54
	.zero		2


	//----- nvinfo : EIATTR_SYSCALL_OFFSETS
	.align		4
        /*117c*/ 	.byte	0x04, 0x46
        /*117e*/ 	.short	(.L_489 - .L_488)


	//   ....[0]....
.L_488:
        /*1180*/ 	.word	0x000027a0


	//   ....[1]....
        /*1184*/ 	.word	0x000028f0


	//   ....[2]....
        /*1188*/ 	.word	0x00009c10


	//   ....[3]....
        /*118c*/ 	.word	0x00009f30


	//   ....[4]....
        /*1190*/ 	.word	0x000289b0


	//   ....[5]....
        /*1194*/ 	.word	0x00028b00


	//   ....[6]....
        /*1198*/ 	.word	0x00028bf0


	//   ....[7]....
        /*119c*/ 	.word	0x000294f0


	//----- nvinfo : EIATTR_MBARRIER_INSTR_OFFSETS
	.align		4
.L_489:
        /*11a0*/ 	.byte	0x04, 0x39
        /*11a2*/ 	.short	(.L_491 - .L_490)


	//   ....[0]....
.L_490:
        /*11a4*/ 	.word	0x000002d0
        /*11a8*/ 	.word	0x000000ff
        /*11ac*/ 	.word	0x00030800
        /*11b0*/ 	.short	0x0100
        /*11b2*/ 	.byte	0x08
	.zero		1


	//   ....[1]....
        /*11b4*/ 	.word	0x000002e0
        /*11b8*/ 	.word	0x000000ff
        /*11bc*/ 	.word	0x00030820
        /*11c0*/ 	.short	0x0100
        /*11c2*/ 	.byte	0x08
	.zero		1


	//   ....[2]....
        /*11c4*/ 	.word	0x000003d0
        /*11c8*/ 	.word	0x000000ff
        /*11cc*/ 	.word	0x00030830
        /*11d0*/ 	.short	0x0100
        /*11d2*/ 	.byte	0x08
	.zero		1


	//   ....[3]....
        /*11d4*/ 	.word	0x000003e0
        /*11d8*/ 	.word	0x000000ff
        /*11dc*/ 	.word	0x00030840
        /*11e0*/ 	.short	0x0100
        /*11e2*/ 	.byte	0x08
	.zero		1


	//   ....[4]....
        /*11e4*/ 	.word	0x000003f0
        /*11e8*/ 	.word	0x000000ff
        /*11ec*/ 	.word	0x00030838
        /*11f0*/ 	.short	0x0100
        /*11f2*/ 	.byte	0x08
	.zero		1


	//   ....[5]....
        /*11f4*/ 	.word	0x00000400
        /*11f8*/ 	.word	0x000000ff
        /*11fc*/ 	.word	0x00030848
        /*1200*/ 	.short	0x0100
        /*1202*/ 	.byte	0x08
	.zero		1


	//   ....[6]....
        /*1204*/ 	.word	0x00000530
        /*1208*/ 	.word	0x000000ff
        /*120c*/ 	.word	0x00030850
        /*1210*/ 	.short	0x0100
        /*1212*/ 	.byte	0x08
	.zero		1


	//   ....[7]....
        /*1214*/ 	.word	0x00000540
        /*1218*/ 	.word	0x000000ff
        /*121c*/ 	.word	0x00030860
        /*1220*/ 	.short	0x0100
        /*1222*/ 	.byte	0x08
	.zero		1


	//   ....[8]....
        /*1224*/ 	.word	0x00000550
        /*1228*/ 	.word	0x000000ff
        /*122c*/ 	.word	0x00030858
        /*1230*/ 	.short	0x0100
        /*1232*/ 	.byte	0x08
	.zero		1


	//   ....[9]....
        /*1234*/ 	.word	0x00000560
        /*1238*/ 	.word	0x000000ff
        /*123c*/ 	.word	0x00030868
        /*1240*/ 	.short	0x0100
        /*1242*/ 	.byte	0x08
	.zero		1


	//   ....[10]....
        /*1244*/ 	.word	0x00000650
        /*1248*/ 	.word	0x000000ff
        /*124c*/ 	.word	0x00030870
        /*1250*/ 	.short	0x0100
        /*1252*/ 	.byte	0x06
	.zero		1


	//   ....[11]....
        /*1254*/ 	.word	0x00000660
        /*1258*/ 	.word	0x000000ff
        /*125c*/ 	.word	0x00030880
        /*1260*/ 	.short	0x0100
        /*1262*/ 	.byte	0x06
	.zero		1


	//   ....[12]....
        /*1264*/ 	.word	0x00000670
        /*1268*/ 	.word	0x000000ff
        /*126c*/ 	.word	0x00030878
        /*1270*/ 	.short	0x0100
        /*1272*/ 	.byte	0x06
	.zero		1


	//   ....[13]....
        /*1274*/ 	.word	0x00000680
        /*1278*/ 	.word	0x000000ff
        /*127c*/ 	.word	0x00030888
        /*1280*/ 	.short	0x0100
        /*1282*/ 	.byte	0x06
	.zero		1


	//   ....[14]....
        /*1284*/ 	.word	0x000007b0
        /*1288*/ 	.word	0x000000ff
        /*128c*/ 	.word	0x00030890
        /*1290*/ 	.short	0x0100
        /*1292*/ 	.byte	0x08
	.zero		1


	//   ....[15]....
        /*1294*/ 	.word	0x000007c0
        /*1298*/ 	.word	0x000000ff
        /*129c*/ 	.word	0x000308a0
        /*12a0*/ 	.short	0x0100
        /*12a2*/ 	.byte	0x08
	.zero		1


	//   ....[16]....
        /*12a4*/ 	.word	0x000007d0
        /*12a8*/ 	.word	0x000000ff
        /*12ac*/ 	.word	0x00030898
        /*12b0*/ 	.short	0x0100
        /*12b2*/ 	.byte	0x08
	.zero		1


	//   ....[17]....
        /*12b4*/ 	.word	0x000007e0
        /*12b8*/ 	.word	0x000000ff
        /*12bc*/ 	.word	0x000308a8
        /*12c0*/ 	.short	0x0100
        /*12c2*/ 	.byte	0x08
	.zero		1


	//   ....[18]....
        /*12c4*/ 	.word	0x00000910
        /*12c8*/ 	.word	0x000000ff
        /*12cc*/ 	.word	0x000308b0
        /*12d0*/ 	.short	0x0100
        /*12d2*/ 	.byte	0x08
	.zero		1


	//   ....[19]....
        /*12d4*/ 	.word	0x00000920
        /*12d8*/ 	.word	0x000000ff
        /*12dc*/ 	.word	0x000308c0
        /*12e0*/ 	.short	0x0100
        /*12e2*/ 	.byte	0x08
	.zero		1


	//   ....[20]....
        /*12e4*/ 	.word	0x00000930
        /*12e8*/ 	.word	0x000000ff
        /*12ec*/ 	.word	0x000308b8
        /*12f0*/ 	.short	0x0100
        /*12f2*/ 	.byte	0x08
	.zero		1


	//   ....[21]....
        /*12f4*/ 	.word	0x00000940
        /*12f8*/ 	.word	0x000000ff
        /*12fc*/ 	.word	0x000308c8
        /*1300*/ 	.short	0x0100
        /*1302*/ 	.byte	0x08
	.zero		1


	//   ....[22]....
        /*1304*/ 	.word	0x00003e80
        /*1308*/ 	.word	0x00000063
        /*130c*/ 	.word	0x00030890
        /*1310*/ 	.short	0x010a
        /*1312*/ 	.byte	0x3f
	.zero		1


	//   ....[23]....
        /*1314*/ 	.word	0x00006220
        /*1318*/ 	.word	0x00000063
        /*131c*/ 	.word	0x00030890
        /*1320*/ 	.short	0x010a
        /*1322*/ 	.byte	0x3f
	.zero		1


	//   ....[24]....
        /*1324*/ 	.word	0x00008520
        /*1328*/ 	.word	0x00000063
        /*132c*/ 	.word	0x00030890
        /*1330*/ 	.short	0x010a
        /*1332*/ 	.byte	0x3f
	.zero		1


	//   ....[25]....
        /*1334*/ 	.word	0x00008860
        /*1338*/ 	.word	0x00000024
        /*133c*/ 	.word	0x00000000
        /*1340*/ 	.short	0x0101
        /*1342*/ 	.byte	0x3f
	.zero		1


	//   ....[26]....
        /*1344*/ 	.word	0x000088a0
        /*1348*/ 	.word	0x00000063
        /*134c*/ 	.word	0x000308b0
        /*1350*/ 	.short	0x010a
        /*1352*/ 	.byte	0x3f
	.zero		1


	//   ....[27]....
        /*1354*/ 	.word	0x00008e60
        /*1358*/ 	.word	0x00000063
        /*135c*/ 	.word	0x00000000
        /*1360*/ 	.short	0x0101
        /*1362*/ 	.byte	0x3f
	.zero		1


	//   ....[28]....
        /*1364*/ 	.word	0x00009cb0
        /*1368*/ 	.word	0x00000010
        /*136c*/ 	.word	0x00030800
        /*1370*/ 	.short	0x010a
        /*1372*/ 	.byte	0x3f
	.zero		1


	//   ....[29]....
        /*1374*/ 	.word	0x00009d00
        /*1378*/ 	.word	0x00000010
        /*137c*/ 	.word	0x00030800
        /*1380*/ 	.short	0x010a
        /*1382*/ 	.byte	0x3f
	.zero		1


	//   ....[30]....
        /*1384*/ 	.word	0x0000b740
        /*1388*/ 	.word	0x00000010
        /*138c*/ 	.word	0x00030800
        /*1390*/ 	.short	0x010a
        /*1392*/ 	.byte	0x3f
	.zero		1


	//   ....[31]....
        /*1394*/ 	.word	0x0000fb50
        /*1398*/ 	.word	0x00000010
        /*139c*/ 	.word	0x00030800
        /*13a0*/ 	.short	0x010a
        /*13a2*/ 	.byte	0x3f
	.zero		1


	//   ....[32]....
        /*13a4*/ 	.word	0x000133b0
        /*13a8*/ 	.word	0x00000000
        /*13ac*/ 	.word	0x00030830
        /*13b0*/ 	.short	0x010a
        /*13b2*/ 	.byte	0x3f
	.zero		1


	//   ....[33]....
        /*13b4*/ 	.word	0x00013420
        /*13b8*/ 	.word	0x00000000
        /*13bc*/ 	.word	0x00030830
        /*13c0*/ 	.short	0x010a
        /*13c2*/ 	.byte	0x3f
	.zero		1


	//   ....[34]....
        /*13c4*/ 	.word	0x00014290
        /*13c8*/ 	.word	0x00000002
        /*13cc*/ 	.word	0x00000000
        /*13d0*/ 	.short	0x0101
        /*13d2*/ 	.byte	0x3f
	.zero		1


	//   ....[35]....
        /*13d4*/ 	.word	0x000161e0
        /*13d8*/ 	.word	0x00000002
        /*13dc*/ 	.word	0x00030830
        /*13e0*/ 	.short	0x010a
        /*13e2*/ 	.byte	0x3f
	.zero		1


	//   ....[36]....
        /*13e4*/ 	.word	0x00016260
        /*13e8*/ 	.word	0x00000002
        /*13ec*/ 	.word	0x00030830
        /*13f0*/ 	.short	0x010a
        /*13f2*/ 	.byte	0x3f
	.zero		1


	//   ....[37]....
        /*13f4*/ 	.word	0x00017380
        /*13f8*/ 	.word	0x00000000
        /*13fc*/ 	.word	0x00030850
        /*1400*/ 	.short	0x010a
        /*1402*/ 	.byte	0x3f
	.zero		1


	//   ....[38]....
        /*1404*/ 	.word	0x000173d0
        /*1408*/ 	.word	0x00000000
        /*140c*/ 	.word	0x00030850
        /*1410*/ 	.short	0x010a
        /*1412*/ 	.byte	0x3f
	.zero		1


	//   ....[39]....
        /*1414*/ 	.word	0x00017870
        /*1418*/ 	.word	0x00000002
        /*141c*/ 	.word	0x00000000
        /*1420*/ 	.short	0x0101
        /*1422*/ 	.byte	0x3f
	.zero		1


	//   ....[40]....
        /*1424*/ 	.word	0x00018250
        /*1428*/ 	.word	0x00000000
        /*142c*/ 	.word	0x00000000
        /*1430*/ 	.short	0x0101
        /*1432*/ 	.byte	0x3f
	.zero		1


	//   ....[41]....
        /*1434*/ 	.word	0x00019410
        /*1438*/ 	.word	0x00000002
        /*143c*/ 	.word	0x00030830
        /*1440*/ 	.short	0x010a
        /*1442*/ 	.byte	0x3f
	.zero		1


	//   ....[42]....
        /*1444*/ 	.word	0x00019490
        /*1448*/ 	.word	0x00000002
        /*144c*/ 	.word	0x00030830
        /*1450*/ 	.short	0x010a
        /*1452*/ 	.byte	0x3f
	.zero		1


	//   ....[43]....
        /*1454*/ 	.word	0x0001a5b0
        /*1458*/ 	.word	0x000000e7
        /*145c*/ 	.word	0x00030850
        /*1460*/ 	.short	0x010a
        /*1462*/ 	.byte	0x3f
	.zero		1


	//   ....[44]....
        /*1464*/ 	.word	0x0001a600
        /*1468*/ 	.word	0x000000e7
        /*146c*/ 	.word	0x00030850
        /*1470*/ 	.short	0x010a
        /*1472*/ 	.byte	0x3f
	.zero		1


	//   ....[45]....
        /*1474*/ 	.word	0x0001b280
        /*1478*/ 	.word	0x0000009a
        /*147c*/ 	.word	0x00000000
        /*1480*/ 	.short	0x0101
        /*1482*/ 	.byte	0x3f
	.zero		1


	//   ....[46]....
        /*1484*/ 	.word	0x0001b300
        /*1488*/ 	.word	0x000000e7
        /*148c*/ 	.word	0x00000000
        /*1490*/ 	.short	0x0101
        /*1492*/ 	.byte	0x3f
	.zero		1


	//   ....[47]....
        /*1494*/ 	.word	0x0001b8c0
        /*1498*/ 	.word	0x00000002
        /*149c*/ 	.word	0x00030830
        /*14a0*/ 	.short	0x010a
        /*14a2*/ 	.byte	0x3f
	.zero		1


	//   ....[48]....
        /*14a4*/ 	.word	0x0001b940
        /*14a8*/ 	.word	0x00000002
        /*14ac*/ 	.word	0x00030830
        /*14b0*/ 	.short	0x010a
        /*14b2*/ 	.byte	0x3f
	.zero		1


	//   ....[49]....
        /*14b4*/ 	.word	0x0001ca60
        /*14b8*/ 	.word	0x00000000
        /*14bc*/ 	.word	0x00030850
        /*14c0*/ 	.short	0x010a
        /*14c2*/ 	.byte	0x3f
	.zero		1


	//   ....[50]....
        /*14c4*/ 	.word	0x0001cab0
        /*14c8*/ 	.word	0x00000000
        /*14cc*/ 	.word	0x00030850
        /*14d0*/ 	.short	0x010a
        /*14d2*/ 	.byte	0x3f
	.zero		1


	//   ....[51]....
        /*14d4*/ 	.word	0x0001ce70
        /*14d8*/ 	.word	0x00000004
        /*14dc*/ 	.word	0x00000000
        /*14e0*/ 	.short	0x0101
        /*14e2*/ 	.byte	0x3f
	.zero		1


	//   ....[52]....
        /*14e4*/ 	.word	0x0001d940
        /*14e8*/ 	.word	0x00000000
        /*14ec*/ 	.word	0x00000000
        /*14f0*/ 	.short	0x0101
        /*14f2*/ 	.byte	0x3f
	.zero		1


	//   ....[53]....
        /*14f4*/ 	.word	0x0001ef50
        /*14f8*/ 	.word	0x00000005
        /*14fc*/ 	.word	0x00030850
        /*1500*/ 	.short	0x010a
        /*1502*/ 	.byte	0x3f
	.zero		1


	//   ....[54]....
        /*1504*/ 	.word	0x0001efa0
        /*1508*/ 	.word	0x00000005
        /*150c*/ 	.word	0x00030850
        /*1510*/ 	.short	0x010a
        /*1512*/ 	.byte	0x3f
	.zero		1


	//   ....[55]....
        /*1514*/ 	.word	0x0001f420
        /*1518*/ 	.word	0x00000005
        /*151c*/ 	.word	0x00000000
        /*1520*/ 	.short	0x0101
        /*1522*/ 	.byte	0x3f
	.zero		1


	//   ....[56]....
        /*1524*/ 	.word	0x00021820
        /*1528*/ 	.word	0x00000000
        /*152c*/ 	.word	0x00000000
        /*1530*/ 	.short	0x0101
        /*1532*/ 	.byte	0x3f
	.zero		1


	//   ....[57]....
        /*1534*/ 	.word	0x00022470
        /*1538*/ 	.word	0x00000006
        /*153c*/ 	.word	0x00000000
        /*1540*/ 	.short	0x0101
        /*1542*/ 	.byte	0x3f
	.zero		1


	//   ....[58]....
        /*1544*/ 	.word	0x000268c0
        /*1548*/ 	.word	0x00000012
        /*154c*/ 	.word	0x00030820
        /*1550*/ 	.short	0x010a
        /*1552*/ 	.byte	0x3f
	.zero		1


	//   ....[59]....
        /*1554*/ 	.word	0x00026990
        /*1558*/ 	.word	0x00000005
        /*155c*/ 	.word	0x000308a0
        /*1560*/ 	.short	0x010a
        /*1562*/ 	.byte	0x3f
	.zero		1


	//   ....[60]....
        /*1564*/ 	.word	0x00026ec0
        /*1568*/ 	.word	0x00000005
        /*156c*/ 	.word	0x000308c0
        /*1570*/ 	.short	0x010a
        /*1572*/ 	.byte	0x3f
	.zero		1


	//   ....[61]....
        /*1574*/ 	.word	0x00027550
        /*1578*/ 	.word	0x00000007
        /*157c*/ 	.word	0x000308a0
        /*1580*/ 	.short	0x010a
        /*1582*/ 	.byte	0x3f
	.zero		1


	//   ....[62]....
        /*1584*/ 	.word	0x00027a60
        /*1588*/ 	.word	0x00000007
        /*158c*/ 	.word	0x000308c0
        /*1590*/ 	.short	0x010a
        /*1592*/ 	.byte	0x3f
	.zero		1


	//   ....[63]....
        /*1594*/ 	.word	0x00029000
        /*1598*/ 	.word	0x00000000
        /*159c*/ 	.word	0x00030840
        /*15a0*/ 	.short	0x010a
        /*15a2*/ 	.byte	0x3f
	.zero		1


	//   ....[64]....
        /*15a4*/ 	.word	0x0002a020
        /*15a8*/ 	.word	0x00000012
        /*15ac*/ 	.word	0x00030800
        /*15b0*/ 	.short	0x0107
        /*15b2*/ 	.byte	0x3f
	.zero		1


	//   ....[65]....
        /*15b4*/ 	.word	0x0002a120
        /*15b8*/ 	.word	0x00000012
        /*15bc*/ 	.word	0x00030800
        /*15c0*/ 	.short	0x0101
        /*15c2*/ 	.byte	0x3f
	.zero		1


	//   ....[66]....
        /*15c4*/ 	.word	0x0002a140
        /*15c8*/ 	.word	0x00000012
        /*15cc*/ 	.word	0x00030820
        /*15d0*/ 	.short	0x010a
        /*15d2*/ 	.byte	0x3f
	.zero		1


	//   ....[67]....
        /*15d4*/ 	.word	0x0002a570
        /*15d8*/ 	.word	0x00000003
        /*15dc*/ 	.word	0x00030840
        /*15e0*/ 	.short	0x010a
        /*15e2*/ 	.byte	0x3f
	.zero		1


	//   ....[68]....
        /*15e4*/ 	.word	0x0002ab00
        /*15e8*/ 	.word	0x00000002
        /*15ec*/ 	.word	0x00030860
        /*15f0*/ 	.short	0x010a
        /*15f2*/ 	.byte	0x3f
	.zero		1


	//   ....[69]....
        /*15f4*/ 	.word	0x0002b390
        /*15f8*/ 	.word	0x00000003
        /*15fc*/ 	.word	0x00030840
        /*1600*/ 	.short	0x010a
        /*1602*/ 	.byte	0x3f
	.zero		1


	//   ....[70]....
        /*1604*/ 	.word	0x0002b920
        /*1608*/ 	.word	0x00000002
        /*160c*/ 	.word	0x00030860
        /*1610*/ 	.short	0x010a
        /*1612*/ 	.byte	0x3f
	.zero		1


	//   ....[71]....
        /*1614*/ 	.word	0x0002c120
        /*1618*/ 	.word	0x00000003
        /*161c*/ 	.word	0x00030840
        /*1620*/ 	.short	0x010a
        /*1622*/ 	.byte	0x3f
	.zero		1


	//   ....[72]....
        /*1624*/ 	.word	0x0002c6a0
        /*1628*/ 	.word	0x00000002
        /*162c*/ 	.word	0x00030860
        /*1630*/ 	.short	0x010a
        /*1632*/ 	.byte	0x3f
	.zero		1


	//   ....[73]....
        /*1634*/ 	.word	0x0002ce30
        /*1638*/ 	.word	0x00000000
        /*163c*/ 	.word	0x00030860
        /*1640*/ 	.short	0x010a
        /*1642*/ 	.byte	0x3f
	.zero		1


	//   ....[74]....
        /*1644*/ 	.word	0x0002e6e0
        /*1648*/ 	.word	0x00000000
        /*164c*/ 	.word	0x00030820
        /*1650*/ 	.short	0x010a
        /*1652*/ 	.byte	0x3f
	.zero		1


	//   ....[75]....
        /*1654*/ 	.word	0x0002e8b0
        /*1658*/ 	.word	0x00000006
        /*165c*/ 	.word	0x00000000
        /*1660*/ 	.short	0x010a
        /*1662*/ 	.byte	0x3f
	.zero		1


	//   ....[76]....
        /*1664*/ 	.word	0x0002e920
        /*1668*/ 	.word	0x00000007
        /*166c*/ 	.word	0x00000000
        /*1670*/ 	.short	0x010a
        /*1672*/ 	.byte	0x3f
	.zero		1


	//   ....[77]....
        /*1674*/ 	.word	0x0002e990
        /*1678*/ 	.word	0x00000004
        /*167c*/ 	.word	0x00000000
        /*1680*/ 	.short	0x010a
        /*1682*/ 	.byte	0x3f
	.zero		1


	//   ....[78]....
        /*1684*/ 	.word	0x0002e9c0
        /*1688*/ 	.word	0x00000003
        /*168c*/ 	.word	0x00000000
        /*1690*/ 	.short	0x010a
        /*1692*/ 	.byte	0x3f
	.zero		1


	//   ....[79]....
        /*1694*/ 	.word	0x0002ea20
        /*1698*/ 	.word	0x00000063
        /*169c*/ 	.word	0x00030890
        /*16a0*/ 	.short	0x010a
        /*16a2*/ 	.byte	0x3f
	.zero		1


	//   ....[80]....
        /*16a4*/ 	.word	0x0002ea70
        /*16a8*/ 	.word	0x00000063
        /*16ac*/ 	.word	0x00030890
        /*16b0*/ 	.short	0x010a
        /*16b2*/ 	.byte	0x3f
	.zero		1


	//   ....[81]....
        /*16b4*/ 	.word	0x0002eac0
        /*16b8*/ 	.word	0x00000063
        /*16bc*/ 	.word	0x00030890
        /*16c0*/ 	.short	0x010a
        /*16c2*/ 	.byte	0x3f
	.zero		1


	//   ....[82]....
        /*16c4*/ 	.word	0x0002eb10
        /*16c8*/ 	.word	0x00000063
        /*16cc*/ 	.word	0x000308b0
        /*16d0*/ 	.short	0x010a
        /*16d2*/ 	.byte	0x3f
	.zero		1


	//   ....[83]....
        /*16d4*/ 	.word	0x0002f2a0
        /*16d8*/ 	.word	0x00000010
        /*16dc*/ 	.word	0x00030800
        /*16e0*/ 	.short	0x010a
        /*16e2*/ 	.byte	0x3f
	.zero		1


	//   ....[84]....
        /*16e4*/ 	.word	0x0002fa00
        /*16e8*/ 	.word	0x00000010
        /*16ec*/ 	.word	0x00030800
        /*16f0*/ 	.short	0x010a
        /*16f2*/ 	.byte	0x3f
	.zero		1


	//   ....[85]....
        /*16f4*/ 	.word	0x0002fa50
        /*16f8*/ 	.word	0x00000000
        /*16fc*/ 	.word	0x00030830
        /*1700*/ 	.short	0x010a
        /*1702*/ 	.byte	0x3f
	.zero		1


	//   ....[86]....
        /*1704*/ 	.word	0x0002faa0
        /*1708*/ 	.word	0x00000002
        /*170c*/ 	.word	0x00030830
        /*1710*/ 	.short	0x010a
        /*1712*/ 	.byte	0x3f
	.zero		1


	//   ....[87]....
        /*1714*/ 	.word	0x0002faf0
        /*1718*/ 	.word	0x00000000
        /*171c*/ 	.word	0x00030850
        /*1720*/ 	.short	0x010a
        /*1722*/ 	.byte	0x3f
	.zero		1


	//   ....[88]....
        /*1724*/ 	.word	0x0002fb40
        /*1728*/ 	.word	0x00000002
        /*172c*/ 	.word	0x00030830
        /*1730*/ 	.short	0x010a
        /*1732*/ 	.byte	0x3f
	.zero		1


	//   ....[89]....
        /*1734*/ 	.word	0x0002fb90
        /*1738*/ 	.word	0x000000e7
        /*173c*/ 	.word	0x00030850
        /*1740*/ 	.short	0x010a
        /*1742*/ 	.byte	0x3f
	.zero		1


	//   ....[90]....
        /*1744*/ 	.word	0x0002fbe0
        /*1748*/ 	.word	0x00000002
        /*174c*/ 	.word	0x00030830
        /*1750*/ 	.short	0x010a
        /*1752*/ 	.byte	0x3f
	.zero		1


	//   ....[91]....
        /*1754*/ 	.word	0x0002fc30
        /*1758*/ 	.word	0x00000000
        /*175c*/ 	.word	0x00030850
        /*1760*/ 	.short	0x010a
        /*1762*/ 	.byte	0x3f
	.zero		1


	//   ....[92]....
        /*1764*/ 	.word	0x0002fc80
        /*1768*/ 	.word	0x00000005
        /*176c*/ 	.word	0x00030850
        /*1770*/ 	.short	0x010a
        /*1772*/ 	.byte	0x3f
	.zero		1


	//   ....[93]....
        /*1774*/ 	.word	0x0002fe30
        /*1778*/ 	.word	0x00000012
        /*177c*/ 	.word	0x00030820
        /*1780*/ 	.short	0x010a
        /*1782*/ 	.byte	0x3f
	.zero		1


	//   ....[94]....
        /*1784*/ 	.word	0x0002fe80
        /*1788*/ 	.word	0x00000005
        /*178c*/ 	.word	0x000308a0
        /*1790*/ 	.short	0x010a
        /*1792*/ 	.byte	0x3f
	.zero		1


	//   ....[95]....
        /*1794*/ 	.word	0x0002fed0
        /*1798*/ 	.word	0x00000005
        /*179c*/ 	.word	0x000308c0
        /*17a0*/ 	.short	0x010a
        /*17a2*/ 	.byte	0x3f
	.zero		1


	//   ....[96]....
        /*17a4*/ 	.word	0x0002ff20
        /*17a8*/ 	.word	0x00000007
        /*17ac*/ 	.word	0x000308a0
        /*17b0*/ 	.short	0x010a
        /*17b2*/ 	.byte	0x3f
	.zero		1


	//   ....[97]....
        /*17b4*/ 	.word	0x0002ff70
        /*17b8*/ 	.word	0x00000007
        /*17bc*/ 	.word	0x000308c0
        /*17c0*/ 	.short	0x010a
        /*17c2*/ 	.byte	0x3f
	.zero		1


	//   ....[98]....
        /*17c4*/ 	.word	0x00030110
        /*17c8*/ 	.word	0x00000000
        /*17cc*/ 	.word	0x00030840
        /*17d0*/ 	.short	0x010a
        /*17d2*/ 	.byte	0x3f
	.zero		1


	//   ....[99]....
        /*17d4*/ 	.word	0x00030d80
        /*17d8*/ 	.word	0x00000012
        /*17dc*/ 	.word	0x00030820
        /*17e0*/ 	.short	0x010a
        /*17e2*/ 	.byte	0x3f
	.zero		1


	//   ....[100]....
        /*17e4*/ 	.word	0x00030dd0
        /*17e8*/ 	.word	0x00000003
        /*17ec*/ 	.word	0x00030840
        /*17f0*/ 	.short	0x010a
        /*17f2*/ 	.byte	0x3f
	.zero		1


	//   ....[101]....
        /*17f4*/ 	.word	0x00030e20
        /*17f8*/ 	.word	0x00000002
        /*17fc*/ 	.word	0x00030860
        /*1800*/ 	.short	0x010a
        /*1802*/ 	.byte	0x3f
	.zero		1


	//   ....[102]....
        /*1804*/ 	.word	0x00030e70
        /*1808*/ 	.word	0x00000003
        /*180c*/ 	.word	0x00030840
        /*1810*/ 	.short	0x010a
        /*1812*/ 	.byte	0x3f
	.zero		1


	//   ....[103]....
        /*1814*/ 	.word	0x00030ec0
        /*1818*/ 	.word	0x00000002
        /*181c*/ 	.word	0x00030860
        /*1820*/ 	.short	0x010a
        /*1822*/ 	.byte	0x3f
	.zero		1


	//   ....[104]....
        /*1824*/ 	.word	0x00030f10
        /*1828*/ 	.word	0x00000003
        /*182c*/ 	.word	0x00030840
        /*1830*/ 	.short	0x010a
        /*1832*/ 	.byte	0x3f
	.zero		1


	//   ....[105]....
        /*1834*/ 	.word	0x00030f60
        /*1838*/ 	.word	0x00000002
        /*183c*/ 	.word	0x00030860
        /*1840*/ 	.short	0x010a
        /*1842*/ 	.byte	0x3f
	.zero		1


	//   ....[106]....
        /*1844*/ 	.word	0x00030fb0
        /*1848*/ 	.word	0x00000000
        /*184c*/ 	.word	0x00030860
        /*1850*/ 	.short	0x010a
        /*1852*/ 	.byte	0x3f
	.zero		1


	//   ....[107]....
        /*1854*/ 	.word	0x00031b50
        /*1858*/ 	.word	0x00000000
        /*185c*/ 	.word	0x00030820
        /*1860*/ 	.short	0x010a
        /*1862*/ 	.byte	0x3f
	.zero		1


	//   ....[108]....
        /*1864*/ 	.word	0x00031cf0
        /*1868*/ 	.word	0x00000006
        /*186c*/ 	.word	0x00000000
        /*1870*/ 	.short	0x010a
        /*1872*/ 	.byte	0x3f
	.zero		1


	//   ....[109]....
        /*1874*/ 	.word	0x00031d40
        /*1878*/ 	.word	0x00000007
        /*187c*/ 	.word	0x00000000
        /*1880*/ 	.short	0x010a
        /*1882*/ 	.byte	0x3f
	.zero		1


	//   ....[110]....
        /*1884*/ 	.word	0x00031d90
        /*1888*/ 	.word	0x00000004
        /*188c*/ 	.word	0x00000000
        /*1890*/ 	.short	0x010a
        /*1892*/ 	.byte	0x3f
	.zero		1


	//----- nvinfo : EIATTR_NUM_MBARRIERS
	.align		4
.L_491:
        /*1894*/ 	.byte	0x03, 0x38
        /*1896*/ 	.short	0x0016


	//----- nvinfo : EIATTR_EXIT_INSTR_OFFSETS
	.align		4
        /*1898*/ 	.byte	0x04, 0x1c
        /*189a*/ 	.short	(.L_493 - .L_492)


	//   ....[0]....
.L_492:
        /*189c*/ 	.word	0x0002ea10


	//----- nvinfo : EIATTR_MAX_THREADS
	.align		4
.L_493:
        /*18a0*/ 	.byte	0x04, 0x05
        /*18a2*/ 	.short	(.L_495 - .L_494)
.L_494:
        /*18a4*/ 	.word	0x00000180
        /*18a8*/ 	.word	0x00000001
        /*18ac*/ 	.word	0x00000001


	//----- nvinfo : EIATTR_CRS_STACK_SIZE
	.align		4
.L_495:
        /*18b0*/ 	.byte	0x04, 0x1e
        /*18b2*/ 	.short	(.L_497 - .L_496)
.L_496:
        /*18b4*/ 	.word	0x00000000


	//----- nvinfo : EIATTR_CBANK_PARAM_SIZE
	.align		4
.L_497:
        /*18b8*/ 	.byte	0x03, 0x19
        /*18ba*/ 	.short	0x0af0


	//----- nvinfo : EIATTR_PARAM_CBANK
	.align		4
        /*18bc*/ 	.byte	0x04, 0x0a
        /*18be*/ 	.short	(.L_499 - .L_498)
	.align		4
.L_498:
        /*18c0*/ 	.word	index@(.nv.constant0._ZN7cutlass13device_kernelIN5flash11enable_sm90INS1_16FlashAttnFwdSm90INS1_25CollectiveMainloopFwdSm90ILi2EN4cute5tupleIJNS5_1CILi1EEES8_S8_EEENS6_IJNS7_ILi128EEENS7_ILi64EEENS7_ILi256EEEEEELi256ENS_6half_tEfNS_4arch4Sm90ELb0ELb1ELb1ELb1ELb0ELb1ELb0ELb1ELb1ELb1ELb1ELb0EEENS1_21CollectiveEpilogueFwdINS6_IJSA_SC_SB_EEES9_SE_SG_Li256ELb1ELb1ELb1ELb0EEENS1_36VarlenDynamicPersistentTileSchedulerILi128ELi64ELi256ELi128ELb1ELb1ELb1ELb1ELb0ELb1EEEEEEEEEvNT_6ParamsE)
        /*18c4*/ 	.short	0x0210
        /*18c6*/ 	.short	0x0af0


	//----- nvinfo : EIATTR_SW_WAR
	.align		4
.L_499:
        /*18c8*/ 	.byte	0x04, 0x36
        /*18ca*/ 	.short	(.L_501 - .L_500)
.L_500:
        /*18cc*/ 	.word	0x00000008
.L_501:


//--------------------- .nv.info._ZN7cutlass13device_kernelIN5flash11enable_sm90INS1_16FlashAttnFwdSm90INS1_25CollectiveMainloopFwdSm90ILi2EN4cute5tupleIJNS5_1CILi1EEES8_S8_EEENS6_IJNS7_ILi128EEENS7_ILi80EEENS7_ILi256EEEEEELi256ENS_6half_tEfNS_4arch4Sm90ELb1ELb0ELb1ELb0ELb0ELb0ELb0ELb1ELb1ELb1ELb1ELb0EEENS1_21CollectiveEpilogueFwdINS6_IJSA_SC_SB_EEES9_SE_SG_Li256ELb0ELb1ELb1ELb0EEENS1_19SingleTileSchedulerILb0ELb1ELb1ELi128EEEEEEEEEvNT_6ParamsE --------------------------
	.section	.nv.info._ZN7cutlass13device_kernelIN5flash11enable_sm90INS1_16FlashAttnFwdSm90INS1_25CollectiveMainloopFwdSm90ILi2EN4cute5tupleIJNS5_1CILi1EEES8_S8_EEENS6_IJNS7_ILi128EEENS7_ILi80EEENS7_ILi256EEEEEELi256ENS_6half_tEfNS_4arch4Sm90ELb1ELb0ELb1ELb0ELb0ELb0ELb0ELb1ELb1ELb1ELb1ELb0EEENS1_21CollectiveEpilogueFwdINS6_IJSA_SC_SB_EEES9_SE_SG_Li256ELb0ELb1ELb1ELb0EEENS1_19SingleTileSchedulerILb0ELb1ELb1ELi128EEEEEEEEEvNT_6ParamsE,"",@"SHT_CUDA_INFO"
	.sectionflags	@""
	.align	4


	//----- nvinfo : EIATTR_CUDA_API_VERSION
	.align		4
        /*0000*/ 	.byte	0x04, 0x37
        /*0002*/ 	.short	(.L_503 - .L_502)
.L_502:
        /*0004*/ 	.word	0x00000082


	//----- nvinfo : EIATTR_KPARAM_INFO
	.align		4
.L_503:
        /*0008*/ 	.byte	0x04, 0x17
        /*000a*/ 	.short	(.L_505 - .L_504)
.L_504:
        /*000c*/ 	.word	0x00000000
        /*0010*/ 	.short	0x0000
        /*0012*/ 	.short	0x0070
        /*0014*/ 	.byte	0x00, 0xf0, 0x01, 0x28


	//----- nvinfo : EIATTR_SPARSE_MMA_MASK
	.align		4
.L_505:
        /*0018*/ 	.byte	0x03, 0x50
        /*001a*/ 	.short	0x0000


	//----- nvinfo : EIATTR_MAXREG_COUNT
	.align		4
        /*001c*/ 	.byte	0x03, 0x1b
        /*001e*/ 	.short	0x00a8


	//----- nvinfo : EIATTR_NUM_BARRIERS
	.align		4
        /*0020*/ 	.byte	0x02, 0x4c
        /*0022*/ 	.byte	0x09
	.zero		1


	//----- nvinfo : EIATTR_EXTERNS
	.align		4
        /*0024*/ 	.byte	0x04, 0x0f
        /*0026*/ 	.short	(.L_507 - .L_506)


	//   ....[0]....
	.align		4
.L_506:
        /*0028*/ 	.word	index@(__assertfail)


	//----- nvinfo : EIATTR_ANNOTATIONS
	.align		4
.L_507:
        /*002c*/ 	.byte	0x04, 0x55
        /*002e*/ 	.short	(.L_509 - .L_508)


	//   ....[0]....
.L_508:
        /* <DEDUP_REMOVED lines=12> */


	//----- nvinfo : EIATTR_MERCURY_ISA_VERSION
	.align		4
.L_509:
        /*00e0*/ 	.byte	0x03, 0x5f
        /*00e2*/ 	.short	0x0101


	//----- nvinfo : EIATTR_INT_WARP_WIDE_INSTR_OFFSETS
	.align		4
        /*00e4*/ 	.byte	0x04, 0x31
        /*00e6*/ 	.short	(.L_511 - .L_510)


	//   ....[0]....
.L_510:
        /*00e8*/ 	.word	0x00000120


	//   ....[1]....
        /*00ec*/ 	.word	0x00000160


	//   ....[2]....
        /*00f0*/ 	.word	0x00000220


	//----- nvinfo : EIATTR_COOP_GROUP_MASK_REGIDS
	.align		4
.L_511:
        /*00f4*/ 	.byte	0x04, 0x29
        /*00f6*/ 	.short	(.L_513 - .L_512)


	//   ....[0]....
.L_512:
        /*00f8*/ 	.word	0xffffffff


	//   ....[1]....
        /*00fc*/ 	.word	0xffffffff


	//   ....[2]....
        /*0100*/ 	.word	0xffffffff


	//   ....[3]....
        /*0104*/ 	.word	0xffffffff


	//   ....[4]....
        /*0108*/ 	.word	0xffffffff


	//   ....[5]....
        /*010c*/ 	.word	0xffffffff


	//   ....[6]....
        /*0110*/ 	.word	0xffffffff


	//   ....[7]....
        /*0114*/ 	.word	0xffffffff


	//   ....[8]....
        /*0118*/ 	.word	0xffffffff


	//   ....[9]....
        /*011c*/ 	.word	0xffffffff


	//   ....[10]....
        /*0120*/ 	.word	0xffffffff


	//   ....[11]....
        /*0124*/ 	.word	0xffffffff


	//   ....[12]....
        /*0128*/ 	.word	0xffffffff


	//   ....[13]....
        /*012c*/ 	.word	0xffffffff


	//   ....[14]....
        /*0130*/ 	.word	0xffffffff


	//   ....[15]....
        /*0134*/ 	.word	0xffffffff


	//   ....[16]....
        /*0138*/ 	.word	0xffffffff


	//   ....[17]....
        /*013c*/ 	.word	0xffffffff


	//   ....[18]....
        /*0140*/ 	.word	0xffffffff


	//   ....[19]....
        /*0144*/ 	.word	0xffffffff


	//   ....[20]....
        /*0148*/ 	.word	0xffffffff


	//   ....[21]....
        /*014c*/ 	.word	0xffffffff


	//   ....[22]....
        /*0150*/ 	.word	0xffffffff


	//   ....[23]....
        /*0154*/ 	.word	0xffffffff


	//   ....[24]....
        /*0158*/ 	.word	0xffffffff


	//   ....[25]....
        /*015c*/ 	.word	0xffffffff


	//   ....[26]....
        /*0160*/ 	.word	0xffffffff


	//   ....[27]....
        /*0164*/ 	.word	0xffffffff


	//   ....[28]....
        /*0168*/ 	.word	0xffffffff


	//   ....[29]....
        /*016c*/ 	.word	0xffffffff


	//   ....[30]....
        /*0170*/ 	.word	0xffffffff


	//   ....[31]....
        /*0174*/ 	.word	0xffffffff


	//   ....[32]....
        /*0178*/ 	.word	0xffffffff


	//   ....[33]....
        /*017c*/ 	.word	0xffffffff


	//   ....[34]....
        /*0180*/ 	.word	0xffffffff


	//   ....[35]....
        /*0184*/ 	.word	0xffffffff


	//   ....[36]....
        /*0188*/ 	.word	0xffffffff


	//   ....[37]....
        /*018c*/ 	.word	0xffffffff


	//   ....[38]....
        /*0190*/ 	.word	0xffffffff


	//   ....[39]....
        /*0194*/ 	.word	0xffffffff


	//   ....[40]....
        /*0198*/ 	.word	0xffffffff


	//   ....[41]....
        /*019c*/ 	.word	0xffffffff


	//   ....[42]....
        /*01a0*/ 	.word	0xffffffff


	//   ....[43]....
        /*01a4*/ 	.word	0xffffffff


	//   ....[44]....
        /*01a8*/ 	.word	0xffffffff


	//   ....[45]....
        /*01ac*/ 	.word	0xffffffff


	//   ....[46]....
        /*01b0*/ 	.word	0xffffffff


	//   ....[47]....
        /*01b4*/ 	.word	0xffffffff


	//   ....[48]....
        /*01b8*/ 	.word	0xffffffff


	//   ....[49]....
        /*01bc*/ 	.word	0xffffffff


	//   ....[50]....
        /*01c0*/ 	.word	0xffffffff


	//   ....[51]....
        /*01c4*/ 	.word	0xffffffff


	//   ....[52]....
        /*01c8*/ 	.word	0xffffffff


	//   ....[53]....
        /*01cc*/ 	.word	0xffffffff


	//   ....[54]....
        /*01d0*/ 	.word	0xffffffff


	//   ....[55]....
        /*01d4*/ 	.word	0x0500000f


	//   ....[56]....
        /*01d8*/ 	.word	0x0500000f


	//   ....[57]....
        /*01dc*/ 	.word	0x0500000f


	//   ....[58]....
        /*01e0*/ 	.word	0x0500000f


	//   ....[59]....
        /*01e4*/ 	.word	0x0500000f


	//   ....[60]....
        /*01e8*/ 	.word	0x0500000f


	//   ....[61]....
        /*01ec*/ 	.word	0x0500000f


	//   ....[62]....
        /*01f0*/ 	.word	0x0500000f


	//   ....[63]....
        /*01f4*/ 	.word	0x0500000f


	//   ....[64]....
        /*01f8*/ 	.word	0x0500000f


	//   ....[65]....
        /*01fc*/ 	.word	0x0500000f


	//   ....[66]....
        /*0200*/ 	.word	0x0500000f


	//   ....[67]....
        /*0204*/ 	.word	0x0500000f


	//   ....[68]....
        /*0208*/ 	.word	0x0500000f


	//   ....[69]....
        /*020c*/ 	.word	0x0500000f


	//   ....[70]....
        /*0210*/ 	.word	0x0500000f


	//   ....[71]....
        /*0214*/ 	.word	0x0500000f


	//   ....[72]....
        /*0218*/ 	.word	0x0500000f


	//----- nvinfo : EIATTR_COOP_GROUP_INSTR_OFFSETS
	.align		4
.L_513:
        /*021c*/ 	.byte	0x04, 0x28
        /*021e*/ 	.short	(.L_515 - .L_514)


	//   ....[0]....
.L_514:
        /*0220*/ 	.word	0x00000060


	//   ....[1]....
        /*0224*/ 	.word	0x00000130


	//   ....[2]....
        /*0228*/ 	.word	0x00000230


	//   ....[3]....
        /*022c*/ 	.word	0x000003a0


	//   ....[4]....
        /*0230*/ 	.word	0x00000500


	//   ....[5]....
        /*0234*/ 	.word	0x00000620


	//   ....[6]....
        /*0238*/ 	.word	0x00000780


	//   ....[7]....
        /*023c*/ 	.word	0x00001350


	//   ....[8]....
        /*0240*/ 	.word	0x00001e60


	//   ....[9]....
        /*0244*/ 	.word	0x00004530


	//   ....[10]....
        /*0248*/ 	.word	0x00004580


	//   ....[11]....
        /*024c*/ 	.word	0x00004590


	//   ....[12]....
        /*0250*/ 	.word	0x00004ba0


	//   ....[13]....
        /*0254*/ 	.word	0x00004c10


	//   ....[14]....
        /*0258*/ 	.word	0x00008750


	//   ....[15]....
        /*025c*/ 	.word	0x00008760


	//   ....[16]....
        /*0260*/ 	.word	0x00008d50


	//   ....[17]....
        /*0264*/ 	.word	0x00008e50


	//   ....[18]....
        /*0268*/ 	.word	0x000092c0


	//   ....[19]....
        /*026c*/ 	.word	0x00009330


	//   ....[20]....
        /*0270*/ 	.word	0x0000d000


	//   ....[21]....
        /*0274*/ 	.word	0x0000d050


	//   ....[22]....
        /*0278*/ 	.word	0x0000d350


	//   ....[23]....
        /*027c*/ 	.word	0x0000d3e0


	//   ....[24]....
        /*0280*/ 	.word	0x0000e420


	//   ....[25]....
        /*0284*/ 	.word	0x0000e450


	//   ....[26]....
        /*0288*/ 	.word	0x0000e4e0


	//   ....[27]....
        /*028c*/ 	.word	0x0000e500


	//   ....[28]....
        /*0290*/ 	.word	0x0000f730


	//   ....[29]....
        /*0294*/ 	.word	0x0000f790


	//   ....[30]....
        /*0298*/ 	.word	0x0000f7d0


	//   ....[31]....
        /*029c*/ 	.word	0x0000f800


	//   ....[32]....
        /*02a0*/ 	.word	0x0000f840


	//   ....[33]....
        /*02a4*/ 	.word	0x0000f850


	//   ....[34]....
        /*02a8*/ 	.word	0x000104c0


	//   ....[35]....
        /*02ac*/ 	.word	0x000104d0


	//   ....[36]....
        /*02b0*/ 	.word	0x00011500


	//   ....[37]....
        /*02b4*/ 	.word	0x00012020


	//   ....[38]....
        /*02b8*/ 	.word	0x00012a70


	//   ....[39]....
        /*02bc*/ 	.word	0x00012ab0


	//   ....[40]....
        /*02c0*/ 	.word	0x00012ae0


	//   ....[41]....
        /*02c4*/ 	.word	0x00012b00


	//   ....[42]....
        /*02c8*/ 	.word	0x00012bb0


	//   ....[43]....
        /*02cc*/ 	.word	0x00012bd0


	//   ....[44]....
        /*02d0*/ 	.word	0x00012c50


	//   ....[45]....
        /*02d4*/ 	.word	0x00012c70


	//   ....[46]....
        /*02d8*/ 	.word	0x00012cf0


	//   ....[47]....
        /*02dc*/ 	.word	0x00012d10


	//   ....[48]....
        /*02e0*/ 	.word	0x00012d90


	//   ....[49]....
        /*02e4*/ 	.word	0x00012db0


	//   ....[50]....
        /*02e8*/ 	.word	0x00012e30


	//   ....[51]....
        /*02ec*/ 	.word	0x00012e50


	//   ....[52]....
        /*02f0*/ 	.word	0x00012ed0


	//   ....[53]....
        /*02f4*/ 	.word	0x00012ee0


	//   ....[54]....
        /*02f8*/ 	.word	0x00015b30


	//   ....[55]....
        /*02fc*/ 	.word	0x000160d0


	//   ....[56]....
        /*0300*/ 	.word	0x00016250


	//   ....[57]....
        /*0304*/ 	.word	0x000162a0


	//   ....[58]....
        /*0308*/ 	.word	0x00016410


	//   ....[59]....
        /*030c*/ 	.word	0x00016480


	//   ....[60]....
        /*0310*/ 	.word	0x00016580


	//   ....[61]....
        /*0314*/ 	.word	0x000165f0


	//   ....[62]....
        /*0318*/ 	.word	0x000166f0


	//   ....[63]....
        /*031c*/ 	.word	0x00016760


	//   ....[64]....
        /*0320*/ 	.word	0x00016860


	//   ....[65]....
        /*0324*/ 	.word	0x000168d0


	//   ....[66]....
        /*0328*/ 	.word	0x000169d0


	//   ....[67]....
        /*032c*/ 	.word	0x00016a40


	//   ....[68]....
        /*0330*/ 	.word	0x00016b40


	//   ....[69]....
        /*0334*/ 	.word	0x00016ba0


	//   ....[70]....
        /*0338*/ 	.word	0x00016c90


	//   ....[71]....
        /*033c*/ 	.word	0x00016ce0


	//   ....[72]....
        /*0340*/ 	.word	0x000170e0


	//----- nvinfo : EIATTR_REG_RECONFIG
	.align		4
.L_515:
        /*0344*/ 	.byte	0x01, 0x54
	.zero		2


	//----- nvinfo : EIATTR_SYSCALL_OFFSETS
	.align		4
        /*0348*/ 	.byte	0x04, 0x46
        /*034a*/ 	.short	(.L_517 - .L_516)


	//   ....[0]....
.L_516:
        /*034c*/ 	.word	0x00001520


	//   ....[1]....
        /*0350*/ 	.word	0x00011ca0


	//   ....[2]....
        /*0354*/ 	.word	0x00011de0


	//   ....[3]....
        /*0358*/ 	.word	0x00011ed0


	//   ....[4]....
        /*035c*/ 	.word	0x00012690


	//----- nvinfo : EIATTR_MBARRIER_INSTR_OFFSETS
	.align		4
.L_517:
        /*0360*/ 	.byte	0x04, 0x39
        /*0362*/ 	.short	(.L_519 - .L_518)


	//   ....[0]....
.L_518:
        /*0364*/ 	.word	0x00000250
        /*0368*/ 	.word	0x000000ff
        /*036c*/ 	.word	0x00038800
        /*0370*/ 	.short	0x0100
        /*0372*/ 	.byte	0x08
	.zero		1


	//   ....[1]....
        /*0374*/ 	.word	0x00000260
        /*0378*/ 	.word	0x000000ff
        /*037c*/ 	.word	0x00038820
        /*0380*/ 	.short	0x0100
        /*0382*/ 	.byte	0x08
	.zero		1


	//   ....[2]....
        /*0384*/ 	.word	0x00000350
        /*0388*/ 	.word	0x000000ff
        /*038c*/ 	.word	0x00038830
        /*0390*/ 	.short	0x0100
        /*0392*/ 	.byte	0x08
	.zero		1


	//   ....[3]....
        /*0394*/ 	.word	0x00000360
        /*0398*/ 	.word	0x000000ff
        /*039c*/ 	.word	0x00038840
        /*03a0*/ 	.short	0x0100
        /*03a2*/ 	.byte	0x08
	.zero		1


	//   ....[4]....
        /*03a4*/ 	.word	0x00000370
        /*03a8*/ 	.word	0x000000ff
        /*03ac*/ 	.word	0x00038838
        /*03b0*/ 	.short	0x0100
        /*03b2*/ 	.byte	0x08
	.zero		1


	//   ....[5]....
        /*03b4*/ 	.word	0x00000380
        /*03b8*/ 	.word	0x000000ff
        /*03bc*/ 	.word	0x00038848
        /*03c0*/ 	.short	0x0100
        /*03c2*/ 	.byte	0x08
	.zero		1


	//   ....[6]....
        /*03c4*/ 	.word	0x000004b0
        /*03c8*/ 	.word	0x000000ff
        /*03cc*/ 	.word	0x00038850
        /*03d0*/ 	.short	0x0100
        /*03d2*/ 	.byte	0x08
	.zero		1


	//   ....[7]....
        /*03d4*/ 	.word	0x000004c0
        /*03d8*/ 	.word	0x000000ff
        /*03dc*/ 	.word	0x00038860
        /*03e0*/ 	.short	0x0100
        /*03e2*/ 	.byte	0x08
	.zero		1


	//   ....[8]....
        /*03e4*/ 	.word	0x000004d0
        /*03e8*/ 	.word	0x000000ff
        /*03ec*/ 	.word	0x00038858
        /*03f0*/ 	.short	0x0100
        /*03f2*/ 	.byte	0x08
	.zero		1


	//   ....[9]....
        /*03f4*/ 	.word	0x000004e0
        /*03f8*/ 	.word	0x000000ff
        /*03fc*/ 	.word	0x00038868
        /*0400*/ 	.short	0x0100
        /*0402*/ 	.byte	0x08
	.zero		1


	//   ....[10]....
        /*0404*/ 	.word	0x000005d0
        /*0408*/ 	.word	0x000000ff
        /*040c*/ 	.word	0x00038870
        /*0410*/ 	.short	0x0100
        /*0412*/ 	.byte	0x06
	.zero		1


	//   ....[11]....
        /*0414*/ 	.word	0x000005e0
        /*0418*/ 	.word	0x000000ff
        /*041c*/ 	.word	0x00038880
        /*0420*/ 	.short	0x0100
        /*0422*/ 	.byte	0x06
	.zero		1


	//   ....[12]....
        /*0424*/ 	.word	0x000005f0
        /*0428*/ 	.word	0x000000ff
        /*042c*/ 	.word	0x00038878
        /*0430*/ 	.short	0x0100
        /*0432*/ 	.byte	0x06
	.zero		1


	//   ....[13]....
        /*0434*/ 	.word	0x00000600
        /*0438*/ 	.word	0x000000ff
        /*043c*/ 	.word	0x00038888
        /*0440*/ 	.short	0x0100
        /*0442*/ 	.byte	0x06
	.zero		1


	//   ....[14]....
        /*0444*/ 	.word	0x00000730
        /*0448*/ 	.word	0x000000ff
        /*044c*/ 	.word	0x00038890
        /*0450*/ 	.short	0x0100
        /*0452*/ 	.byte	0x08
	.zero		1


	//   ....[15]....
        /*0454*/ 	.word	0x00000740
        /*0458*/ 	.word	0x000000ff
        /*045c*/ 	.word	0x000388a0
        /*0460*/ 	.short	0x0100
        /*0462*/ 	.byte	0x08
	.zero		1


	//   ....[16]....
        /*0464*/ 	.word	0x00000750
        /*0468*/ 	.word	0x000000ff
        /*046c*/ 	.word	0x00038898
        /*0470*/ 	.short	0x0100
        /*0472*/ 	.byte	0x08
	.zero		1


	//   ....[17]....
        /*0474*/ 	.word	0x00000760
        /*0478*/ 	.word	0x000000ff
        /*047c*/ 	.word	0x000388a8
        /*0480*/ 	.short	0x0100
        /*0482*/ 	.byte	0x08
	.zero		1


	//   ....[18]....
        /*0484*/ 	.word	0x00000890
        /*0488*/ 	.word	0x000000ff
        /*048c*/ 	.word	0x000388b0
        /*0490*/ 	.short	0x0100
        /*0492*/ 	.byte	0x08
	.zero		1


	//   ....[19]....
        /*0494*/ 	.word	0x000008a0
        /*0498*/ 	.word	0x000000ff
        /*049c*/ 	.word	0x000388c0
        /*04a0*/ 	.short	0x0100
        /*04a2*/ 	.byte	0x08
	.zero		1


	//   ....[20]....
        /*04a4*/ 	.word	0x000008b0
        /*04a8*/ 	.word	0x000000ff
        /*04ac*/ 	.word	0x000388b8
        /*04b0*/ 	.short	0x0100
        /*04b2*/ 	.byte	0x08
	.zero		1


	//   ....[21]....
        /*04b4*/ 	.word	0x000008c0
        /*04b8*/ 	.word	0x000000ff
        /*04bc*/ 	.word	0x000388c8
        /*04c0*/ 	.short	0x0100
        /*04c2*/ 	.byte	0x08
	.zero		1


	//   ....[22]....
        /*04c4*/ 	.word	0x00001560
        /*04c8*/ 	.word	0x000000ff
        /*04cc*/ 	.word	0x00038800
        /*04d0*/ 	.short	0x010a
        /*04d2*/ 	.byte	0x04
	.zero		1


	//   ....[23]....
        /*04d4*/ 	.word	0x000015d0
        /*04d8*/ 	.word	0x000000ff
        /*04dc*/ 	.word	0x00038830
        /*04e0*/ 	.short	0x010a
        /*04e2*/ 	.byte	0x04
	.zero		1


	//   ....[24]....
        /*04e4*/ 	.word	0x00001670
        /*04e8*/ 	.word	0x000000ff
        /*04ec*/ 	.word	0x00038830
        /*04f0*/ 	.short	0x010a
        /*04f2*/ 	.byte	0x04
	.zero		1


	//   ....[25]....
        /*04f4*/ 	.word	0x00005010
        /*04f8*/ 	.word	0x00000000
        /*04fc*/ 	.word	0x00000000
        /*0500*/ 	.short	0x0101
        /*0502*/ 	.byte	0x3f
	.zero		1


	//   ....[26]....
        /*0504*/ 	.word	0x00005770
        /*0508*/ 	.word	0x000000ff
        /*050c*/ 	.word	0x00038830
        /*0510*/ 	.short	0x010a
        /*0512*/ 	.byte	0x06
	.zero		1


	//   ....[27]....
        /*0514*/ 	.word	0x000057c0
        /*0518*/ 	.word	0x000000ff
        /*051c*/ 	.word	0x00038830
        /*0520*/ 	.short	0x010a
        /*0522*/ 	.byte	0x06
	.zero		1


	//   ....[28]....
        /*0524*/ 	.word	0x000080b0
        /*0528*/ 	.word	0x000000ff
        /*052c*/ 	.word	0x00038850
        /*0530*/ 	.short	0x010a
        /*0532*/ 	.byte	0x07
	.zero		1


	//   ....[29]....
        /*0534*/ 	.word	0x000080f0
        /*0538*/ 	.word	0x000000ff
        /*053c*/ 	.word	0x00038850
        /*0540*/ 	.short	0x010a
        /*0542*/ 	.byte	0x07
	.zero		1


	//   ....[30]....
        /*0544*/ 	.word	0x00009770
        /*0548*/ 	.word	0x000000ab
        /*054c*/ 	.word	0x00000000
        /*0550*/ 	.short	0x0101
        /*0552*/ 	.byte	0x3f
	.zero		1


	//   ....[31]....
        /*0554*/ 	.word	0x000097c0
        /*0558*/ 	.word	0x000000af
        /*055c*/ 	.word	0x00000000
        /*0560*/ 	.short	0x0101
        /*0562*/ 	.byte	0x3f
	.zero		1


	//   ....[32]....
        /*0564*/ 	.word	0x00009d00
        /*0568*/ 	.word	0x000000ff
        /*056c*/ 	.word	0x00038830
        /*0570*/ 	.short	0x010a
        /*0572*/ 	.byte	0x06
	.zero		1


	//   ....[33]....
        /*0574*/ 	.word	0x00009d50
        /*0578*/ 	.word	0x000000ff
        /*057c*/ 	.word	0x00038830
        /*0580*/ 	.short	0x010a
        /*0582*/ 	.byte	0x06
	.zero		1


	//   ....[34]....
        /*0584*/ 	.word	0x0000c650
        /*0588*/ 	.word	0x000000ff
        /*058c*/ 	.word	0x00038850
        /*0590*/ 	.short	0x010a
        /*0592*/ 	.byte	0x0b
	.zero		1


	//   ....[35]....
        /*0594*/ 	.word	0x0000c690
        /*0598*/ 	.word	0x000000ff
        /*059c*/ 	.word	0x00038850
        /*05a0*/ 	.short	0x010a
        /*05a2*/ 	.byte	0x0b
	.zero		1


	//   ....[36]....
        /*05a4*/ 	.word	0x0000d710
        /*05a8*/ 	.word	0x00000099
        /*05ac*/ 	.word	0x00000000
        /*05b0*/ 	.short	0x0101
        /*05b2*/ 	.byte	0x3f
	.zero		1


	//   ....[37]....
        /*05b4*/ 	.word	0x0000d7e0
        /*05b8*/ 	.word	0x000000a4
        /*05bc*/ 	.word	0x00000000
        /*05c0*/ 	.short	0x0101
        /*05c2*/ 	.byte	0x3f
	.zero		1


	//   ....[38]....
        /*05c4*/ 	.word	0x0000e390
        /*05c8*/ 	.word	0x000000ff
        /*05cc*/ 	.word	0x00038850
        /*05d0*/ 	.short	0x010a
        /*05d2*/ 	.byte	0x05
	.zero		1


	//   ....[39]....
        /*05d4*/ 	.word	0x0000e3d0
        /*05d8*/ 	.word	0x000000ff
        /*05dc*/ 	.word	0x00038850
        /*05e0*/ 	.short	0x010a
        /*05e2*/ 	.byte	0x05
	.zero		1


	//   ....[40]....
        /*05e4*/ 	.word	0x0000e7e0
        /*05e8*/ 	.word	0x00000005
        /*05ec*/ 	.word	0x00000000
        /*05f0*/ 	.short	0x0101
        /*05f2*/ 	.byte	0x3f
	.zero		1


	//   ....[41]....
        /*05f4*/ 	.word	0x0000f870
        /*05f8*/ 	.word	0x000000ff
        /*05fc*/ 	.word	0x00000000
        /*0600*/ 	.short	0x0101
        /*0602*/ 	.byte	0x04
	.zero		1


	//   ....[42]....
        /*0604*/ 	.word	0x00012240
        /*0608*/ 	.word	0x000000ff
        /*060c*/ 	.word	0x00038840
        /*0610*/ 	.short	0x010a
        /*0612*/ 	.byte	0x26
	.zero		1


	//   ....[43]....
        /*0614*/ 	.word	0x00013060
        /*0618*/ 	.word	0x000000ff
        /*061c*/ 	.word	0x00038800
        /*0620*/ 	.short	0x0107
        /*0622*/ 	.byte	0x26
	.zero		1


	//   ....[44]....
        /*0624*/ 	.word	0x000130d0
        /*0628*/ 	.word	0x000000ff
        /*062c*/ 	.word	0x00038800
        /*0630*/ 	.short	0x0101
        /*0632*/ 	.byte	0x26
	.zero		1


	//   ....[45]....
        /*0634*/ 	.word	0x000130f0
        /*0638*/ 	.word	0x000000ff
        /*063c*/ 	.word	0x00038820
        /*0640*/ 	.short	0x010a
        /*0642*/ 	.byte	0x26
	.zero		1


	//   ....[46]....
        /*0644*/ 	.word	0x000134e0
        /*0648*/ 	.word	0x000000ff
        /*064c*/ 	.word	0x00038848
        /*0650*/ 	.short	0x010a
        /*0652*/ 	.byte	0x26
	.zero		1


	//   ....[47]....
        /*0654*/ 	.word	0x00013980
        /*0658*/ 	.word	0x000000ff
        /*065c*/ 	.word	0x00038860
        /*0660*/ 	.short	0x010a
        /*0662*/ 	.byte	0x26
	.zero		1


	//   ....[48]....
        /*0664*/ 	.word	0x00014030
        /*0668*/ 	.word	0x000000ff
        /*066c*/ 	.word	0x00038840
        /*0670*/ 	.short	0x010a
        /*0672*/ 	.byte	0x26
	.zero		1


	//   ....[49]....
        /*0674*/ 	.word	0x000144d0
        /*0678*/ 	.word	0x000000ff
        /*067c*/ 	.word	0x00038868
        /*0680*/ 	.short	0x010a
        /*0682*/ 	.byte	0x26
	.zero		1


	//   ....[50]....
        /*0684*/ 	.word	0x00014bd0
        /*0688*/ 	.word	0x000000ff
        /*068c*/ 	.word	0x00038848
        /*0690*/ 	.short	0x010a
        /*0692*/ 	.byte	0x26
	.zero		1


	//   ....[51]....
        /*0694*/ 	.word	0x00015050
        /*0698*/ 	.word	0x000000ff
        /*069c*/ 	.word	0x00038860
        /*06a0*/ 	.short	0x010a
        /*06a2*/ 	.byte	0x26
	.zero		1


	//   ....[52]....
        /*06a4*/ 	.word	0x00015590
        /*06a8*/ 	.word	0x00000003
        /*06ac*/ 	.word	0x00038860
        /*06b0*/ 	.short	0x010a
        /*06b2*/ 	.byte	0x3f
	.zero		1


	//   ....[53]....
        /*06b4*/ 	.word	0x00015ac0
        /*06b8*/ 	.word	0x00000002
        /*06bc*/ 	.word	0x00038820
        /*06c0*/ 	.short	0x010a
        /*06c2*/ 	.byte	0x3f
	.zero		1


	//   ....[54]....
        /*06c4*/ 	.word	0x00015c40
        /*06c8*/ 	.word	0x00000006
        /*06cc*/ 	.word	0x00000000
        /*06d0*/ 	.short	0x010a
        /*06d2*/ 	.byte	0x3f
	.zero		1


	//   ....[55]....
        /*06d4*/ 	.word	0x00015cb0
        /*06d8*/ 	.word	0x00000003
        /*06dc*/ 	.word	0x00000000
        /*06e0*/ 	.short	0x010a
        /*06e2*/ 	.byte	0x3f
	.zero		1


	//   ....[56]....
        /*06e4*/ 	.word	0x00015d10
        /*06e8*/ 	.word	0x00000000
        /*06ec*/ 	.word	0x00000000
        /*06f0*/ 	.short	0x010a
        /*06f2*/ 	.byte	0x3f
	.zero		1


	//   ....[57]....
        /*06f4*/ 	.word	0x00015d40
        /*06f8*/ 	.word	0x00000003
        /*06fc*/ 	.word	0x00000000
        /*0700*/ 	.short	0x010a
        /*0702*/ 	.byte	0x3f
	.zero		1


	//   ....[58]....
        /*0704*/ 	.word	0x00015dc0
        /*0708*/ 	.word	0x00000003
        /*070c*/ 	.word	0x00038800
        /*0710*/ 	.short	0x010a
        /*0712*/ 	.byte	0x3f
	.zero		1


	//   ....[59]....
        /*0714*/ 	.word	0x00015e30
        /*0718*/ 	.word	0x00000003
        /*071c*/ 	.word	0x00038830
        /*0720*/ 	.short	0x010a
        /*0722*/ 	.byte	0x3f
	.zero		1


	//   ....[60]....
        /*0724*/ 	.word	0x00015ea0
        /*0728*/ 	.word	0x00000006
        /*072c*/ 	.word	0x00038830
        /*0730*/ 	.short	0x010a
        /*0732*/ 	.byte	0x3f
	.zero		1


	//   ....[61]....
        /*0734*/ 	.word	0x00015f00
        /*0738*/ 	.word	0x00000003
        /*073c*/ 	.word	0x00038850
        /*0740*/ 	.short	0x010a
        /*0742*/ 	.byte	0x3f
	.zero		1


	//   ....[62]....
        /*0744*/ 	.word	0x00015f70
        /*0748*/ 	.word	0x00000006
        /*074c*/ 	.word	0x00038830
        /*0750*/ 	.short	0x010a
        /*0752*/ 	.byte	0x3f
	.zero		1


	//   ....[63]....
        /*0754*/ 	.word	0x00015fd0
        /*0758*/ 	.word	0x00000003
        /*075c*/ 	.word	0x00038850
        /*0760*/ 	.short	0x010a
        /*0762*/ 	.byte	0x3f
	.zero		1


	//   ....[64]....
        /*0764*/ 	.word	0x00016030
        /*0768*/ 	.word	0x00000005
        /*076c*/ 	.word	0x00038850
        /*0770*/ 	.short	0x010a
        /*0772*/ 	.byte	0x3f
	.zero		1


	//   ....[65]....
        /*0774*/ 	.word	0x00016190
        /*0778*/ 	.word	0x00000003
        /*077c*/ 	.word	0x00038840
        /*0780*/ 	.short	0x010a
        /*0782*/ 	.byte	0x3f
	.zero		1


	//   ....[66]....
        /*0784*/ 	.word	0x00016d20
        /*0788*/ 	.word	0x00000003
        /*078c*/ 	.word	0x00038820
        /*0790*/ 	.short	0x010a
        /*0792*/ 	.byte	0x3f
	.zero		1


	//   ....[67]....
        /*0794*/ 	.word	0x00016d80
        /*0798*/ 	.word	0x00000003
        /*079c*/ 	.word	0x00038848
        /*07a0*/ 	.short	0x010a
        /*07a2*/ 	.byte	0x3f
	.zero		1


	//   ....[68]....
        /*07a4*/ 	.word	0x00016de0
        /*07a8*/ 	.word	0x00000003
        /*07ac*/ 	.word	0x00038860
        /*07b0*/ 	.short	0x010a
        /*07b2*/ 	.byte	0x3f
	.zero		1


	//   ....[69]....
        /*07b4*/ 	.word	0x00016e40
        /*07b8*/ 	.word	0x00000003
        /*07bc*/ 	.word	0x00038840
        /*07c0*/ 	.short	0x010a
        /*07c2*/ 	.byte	0x3f
	.zero		1


	//   ....[70]....
        /*07c4*/ 	.word	0x00016ea0
        /*07c8*/ 	.word	0x00000003
        /*07cc*/ 	.word	0x00038868
        /*07d0*/ 	.short	0x010a
        /*07d2*/ 	.byte	0x3f
	.zero		1


	//   ....[71]....
        /*07d4*/ 	.word	0x00016f00
        /*07d8*/ 	.word	0x00000003
        /*07dc*/ 	.word	0x00038848
        /*07e0*/ 	.short	0x010a
        /*07e2*/ 	.byte	0x3f
	.zero		1


	//   ....[72]....
        /*07e4*/ 	.word	0x00016f60
        /*07e8*/ 	.word	0x00000003
        /*07ec*/ 	.word	0x00038860
        /*07f0*/ 	.short	0x010a
        /*07f2*/ 	.byte	0x3f
	.zero		1


	//   ....[73]....
        /*07f4*/ 	.word	0x00016fb0
        /*07f8*/ 	.word	0x00000003
        /*07fc*/ 	.word	0x00038860
        /*0800*/ 	.short	0x010a
        /*0802*/ 	.byte	0x3f
	.zero		1


	//   ....[74]....
        /*0804*/ 	.word	0x00017000
        /*0808*/ 	.word	0x00000002
        /*080c*/ 	.word	0x00038820
        /*0810*/ 	.short	0x010a
        /*0812*/ 	.byte	0x3f
	.zero		1


	//   ....[75]....
        /*0814*/ 	.word	0x000171a0
        /*0818*/ 	.word	0x00000006
        /*081c*/ 	.word	0x00000000
        /*0820*/ 	.short	0x010a
        /*0822*/ 	.byte	0x3f
	.zero		1


	//   ....[76]....
        /*0824*/ 	.word	0x000171f0
        /*0828*/ 	.word	0x00000003
        /*082c*/ 	.word	0x00000000
        /*0830*/ 	.short	0x010a
        /*0832*/ 	.byte	0x3f
	.zero		1


	//   ....[77]....
        /*0834*/ 	.word	0x00017240
        /*0838*/ 	.word	0x00000000
        /*083c*/ 	.word	0x00000000
        /*0840*/ 	.short	0x010a
        /*0842*/ 	.byte	0x3f
	.zero		1


	//----- nvinfo : EIATTR_NUM_MBARRIERS
	.align		4
.L_519:
        /*0844*/ 	.byte	0x03, 0x38
        /*0846*/ 	.short	0x0016


	//----- nvinfo : EIATTR_EXIT_INSTR_OFFSETS
	.align		4
        /*0848*/ 	.byte	0x04, 0x1c
        /*084a*/ 	.short	(.L_521 - .L_520)


	//   ....[0]....
.L_520:
        /*084c*/ 	.word	0x00015d90


	//----- nvinfo : EIATTR_MAX_THREADS
	.align		4
.L_521:
        /*0850*/ 	.byte	0x04, 0x05
        /*0852*/ 	.short	(.L_523 - .L_522)
.L_522:
        /*0854*/ 	.word	0x00000180
        /*0858*/ 	.word	0x00000001
        /*085c*/ 	.word	0x00000001


	//----- nvinfo : EIATTR_CRS_STACK_SIZE
	.align		4
.L_523:
        /*0860*/ 	.byte	0x04, 0x1e
        /*0862*/ 	.short	(.L_525 - .L_524)
.L_524:
        /*0864*/ 	.word	0x00000000


	//----- nvinfo : EIATTR_CBANK_PARAM_SIZE
	.align		4
.L_525:
        /*0868*/ 	.byte	0x03, 0x19
        /*086a*/ 	.short	0x0a70


	//----- nvinfo : EIATTR_PARAM_CBANK
	.align		4
        /*086c*/ 	.byte	0x04, 0x0a
        /*086e*/ 	.short	(.L_527 - .L_526)
	.align		4
.L_526:
        /*0870*/ 	.word	index@(.nv.constant0._ZN7cutlass13device_kernelIN5flash11enable_sm90INS1_16FlashAttnFwdSm90INS1_25CollectiveMainloopFwdSm90ILi2EN4cute5tupleIJNS5_1CILi1EEES8_S8_EEENS6_IJNS7_ILi128EEENS7_ILi80EEENS7_ILi256EEEEEELi256ENS_6half_tEfNS_4arch4Sm90ELb1ELb0ELb1ELb0ELb0ELb0ELb0ELb1ELb1ELb1ELb1ELb0EEENS1_21CollectiveEpilogueFwdINS6_IJSA_SC_SB_EEES9_SE_SG_Li256ELb0ELb1ELb1ELb0EEENS1_19SingleTileSchedulerILb0ELb1ELb1ELi128EEEEEEEEEvNT_6ParamsE)
        /*0874*/ 	.short	0x0210
        /*0876*/ 	.short	0x0a70


	//----- nvinfo : EIATTR_SW_WAR
	.align		4
.L_527:
        /*0878*/ 	.byte	0x04, 0x36
        /*087a*/ 	.short	(.L_529 - .L_528)
.L_528:
        /*087c*/ 	.word	0x00000008
.L_529:


//--------------------- .nv.info._ZN7cutlass13device_kernelIN5flash11enable_sm90INS1_16FlashAttnFwdSm90INS1_25CollectiveMainloopFwdSm90ILi2EN4cute5tupleIJNS5_1CILi1EEES8_S8_EEENS6_IJNS7_ILi128EEENS7_ILi80EEENS7_ILi256EEEEEELi256ENS_6half_tEfNS_4arch4Sm90ELb1ELb0ELb1ELb1ELb0ELb0ELb0ELb1ELb1ELb1ELb1ELb0EEENS1_21CollectiveEpilogueFwdINS6_IJSA_SC_SB_EEES9_SE_SG_Li256ELb1ELb1ELb1ELb0EEENS1_36VarlenDynamicPersistentTileSchedulerILi128ELi80ELi256ELi128ELb1ELb1ELb1ELb1ELb1ELb1EEEEEEEEEvNT_6ParamsE --------------------------
	.section	.nv.info._ZN7cutlass13device_kernelIN5flash11enable_sm90INS1_16FlashAttnFwdSm90INS1_25CollectiveMainloopFwdSm90ILi2EN4cute5tupleIJNS5_1CILi1EEES8_S8_EEENS6_IJNS7_ILi128EEENS7_ILi80EEENS7_ILi256EEEEEELi256ENS_6half_tEfNS_4arch4Sm90ELb1ELb0ELb1ELb1ELb0ELb0ELb0ELb1ELb1ELb1ELb1ELb0EEENS1_21CollectiveEpilogueFwdINS6_IJSA_SC_SB_EEES9_SE_SG_Li256ELb1ELb1ELb1ELb0EEENS1_36VarlenDynamicPersistentTileSchedulerILi128ELi80ELi256ELi128ELb1ELb1ELb1ELb1ELb1ELb1EEEEEEEEEvNT_6ParamsE,"",@"SHT_CUDA_INFO"
	.sectionflags	@""
	.align	4


	//----- nvinfo : EIATTR_CUDA_API_VERSION
	.align		4
        /*0000*/ 	.byte	0x04, 0x37
        /*0002*/ 	.short	(.L_531 - .L_530)
.L_530:
        /*0004*/ 	.word	0x00000082


	//----- nvinfo : EIATTR_KPARAM_INFO
	.align		4
.L_531:
        /*0008*/ 	.byte	0x04, 0x17
        /*000a*/ 	.short	(.L_533 - .L_532)
.L_532:
        /*000c*/ 	.word	0x00000000
        /*0010*/ 	.short	0x0000
        /*0012*/ 	.short	0x0070
        /*0014*/ 	.byte	0x00, 0xf0, 0x01, 0x2a


	//----- nvinfo : EIATTR_SPARSE_MMA_MASK
	.align		4
.L_533:
        /*0018*/ 	.byte	0x03, 0x50
        /*001a*/ 	.short	0x0000


	//----- nvinfo : EIATTR_MAXREG_COUNT
	.align		4
        /*001c*/ 	.byte	0x03, 0x1b
        /*001e*/ 	.short	0x00a8


	//----- nvinfo : EIATTR_NUM_BARRIERS
	.align		4
        /*0020*/ 	.byte	0x02, 0x4c
        /*0022*/ 	.byte	0x09
	.zero		1


	//----- nvinfo : EIATTR_EXTERNS
	.align		4
        /*0024*/ 	.byte	0x04, 0x0f
        /*0026*/ 	.short	(.L_535 - .L_534)


	//   ....[0]....
	.align		4
.L_534:
        /*0028*/ 	.word	index@(__assertfail)


	//----- nvinfo : EIATTR_ANNOTATIONS
	.align		4
.L_535:
        /*002c*/ 	.byte	0x04, 0x55
        /*002e*/ 	.short	(.L_537 - .L_536)


	//   ....[0]....
.L_536:
        /* <DEDUP_REMOVED lines=82> */


	//----- nvinfo : EIATTR_MERCURY_ISA_VERSION
	.align		4
.L_537:
        /*0540*/ 	.byte	0x03, 0x5f
        /*0542*/ 	.short	0x0101


	//----- nvinfo : EIATTR_UNUSED_LOAD_BYTE_OFFSET
	.align		4
        /*0544*/ 	.byte	0x04, 0x44
        /*0546*/ 	.short	(.L_539 - .L_538)


	//   ....[0]....
.L_538:
        /*0548*/ 	.word	0x00000a10
        /*054c*/ 	.word	0x0000fff0


	//   ....[1]....
        /*0550*/ 	.word	0x0000f850
        /*0554*/ 	.word	0x0000fff0


	//----- nvinfo : EIATTR_INT_WARP_WIDE_INSTR_OFFSETS
	.align		4
.L_539:
        /*0558*/ 	.byte	0x04, 0x31
        /*055a*/ 	.short	(.L_541 - .L_540)


	//   ....[0]....
.L_540:
        /*055c*/ 	.word	0x00000130


	//   ....[1]....
        /*0560*/ 	.word	0x00000170


	//   ....[2]....
        /*0564*/ 	.word	0x000001e0


	//   ....[3]....
        /*0568*/ 	.word	0x000160a0


	//   ....[4]....
        /*056c*/ 	.word	0x00016140


	//   ....[5]....
        /*0570*/ 	.word	0x0001a590


	//   ....[6]....
        /*0574*/ 	.word	0x0001a600


	//----- nvinfo : EIATTR_COOP_GROUP_MASK_REGIDS
	.align		4
.L_541:
        /*0578*/ 	.byte	0x04, 0x29
        /*057a*/ 	.short	(.L_543 - .L_542)


	//   ....[0]....
.L_542:
        /*057c*/ 	.word	0xffffffff


	//   ....[1]....
        /*0580*/ 	.word	0xffffffff


	//   ....[2]....
        /*0584*/ 	.word	0xffffffff


	//   ....[3]....
        /*0588*/ 	.word	0xffffffff


	//   ....[4]....
        /*058c*/ 	.word	0xffffffff


	//   ....[5]....
        /*0590*/ 	.word	0xffffffff


	//   ....[6]....
        /*0594*/ 	.word	0xffffffff


	//   ....[7]....
        /*0598*/ 	.word	0xffffffff


	//   ....[8]....
        /*059c*/ 	.word	0xffffffff


	//   ....[9]....
        /*05a0*/ 	.word	0xffffffff


	//   ....[10]....
        /*05a4*/ 	.word	0xffffffff


	//   ....[11]....
        /*05a8*/ 	.word	0xffffffff


	//   ....[12]....
        /*05ac*/ 	.word	0xffffffff


	//   ....[13]....
        /*05b0*/ 	.word	0xffffffff


	//   ....[14]....
        /*05b4*/ 	.word	0xffffffff


	//   ....[15]....
        /*05b8*/ 	.word	0xffffffff


	//   ....[16]....
        /*05bc*/ 	.word	0xffffffff


	//   ....[17]....
        /*05c0*/ 	.word	0xffffffff


	//   ....[18]....
        /*05c4*/ 	.word	0xffffffff


	//   ....[19]....
        /*05c8*/ 	.word	0xffffffff


	//   ....[20]....
        /*05cc*/ 	.word	0xffffffff


	//   ....[21]....
        /*05d0*/ 	.word	0xffffffff


	//   ....[22]....
        /*05d4*/ 	.word	0xffffffff


	//   ....[23]....
        /*05d8*/ 	.word	0xffffffff


	//   ....[24]....
        /*05dc*/ 	.word	0xffffffff


	//   ....[25]....
        /*05e0*/ 	.word	0xffffffff


	//   ....[26]....
        /*05e4*/ 	.word	0xffffffff


	//   ....[27]....
        /*05e8*/ 	.word	0xffffffff


	//   ....[28]....
        /*05ec*/ 	.word	0xffffffff


	//   ....[29]....
        /*05f0*/ 	.word	0xffffffff


	//   ....[30]....
        /*05f4*/ 	.word	0xffffffff


	//   ....[31]....
        /*05f8*/ 	.word	0xffffffff


	//   ....[32]....
        /*05fc*/ 	.word	0xffffffff


	//   ....[33]....
        /*0600*/ 	.word	0xffffffff


	//   ....[34]....
        /*0604*/ 	.word	0xffffffff


	//   ....[35]....
        /*0608*/ 	.word	0xffffffff


	//   ....[36]....
        /*060c*/ 	.word	0xffffffff


	//   ....[37]....
        /*0610*/ 	.word	0xffffffff


	//   ....[38]....
        /*0614*/ 	.word	0xffffffff


	//   ....[39]....
        /*0618*/ 	.word	0xffffffff


	//   ....[40]....
        /*061c*/ 	.word	0xffffffff


	//   ....[41]....
        /*0620*/ 	.word	0xffffffff


	//   ....[42]....
        /*0624*/ 	.word	0xffffffff


	//   ....[43]....
        /*0628*/ 	.word	0xffffffff


	//   ....[44]....
        /*062c*/ 	.word	0xffffffff


	//   ....[45]....
        /*0630*/ 	.word	0xffffffff


	//   ....[46]....
        /*0634*/ 	.word	0xffffffff


	//   ....[47]....
        /*0638*/ 	.word	0xffffffff


	//   ....[48]....
        /*063c*/ 	.word	0xffffffff


	//   ....[49]....
        /*0640*/ 	.word	0xffffffff


	//   ....[50]....
        /*0644*/ 	.word	0xffffffff


	//   ....[51]....
        /*0648*/ 	.word	0xffffffff


	//   ....[52]....
        /*064c*/ 	.word	0xffffffff


	//   ....[53]....
        /*0650*/ 	.word	0xffffffff


	//   ....[54]....
        /*0654*/ 	.word	0xffffffff


	//   ....[55]....
        /*0658*/ 	.word	0xffffffff


	//   ....[56]....
        /*065c*/ 	.word	0xffffffff


	//   ....[57]....
        /*0660*/ 	.word	0xffffffff


	//   ....[58]....
        /*0664*/ 	.word	0xffffffff


	//   ....[59]....
        /*0668*/ 	.word	0xffffffff


	//   ....[60]....
        /*066c*/ 	.word	0xffffffff


	//   ....[61]....
        /*0670*/ 	.word	0xffffffff


	//   ....[62]....
        /*0674*/ 	.word	0xffffffff


	//   ....[63]....
        /*0678*/ 	.word	0xffffffff


	//   ....[64]....
        /*067c*/ 	.word	0xffffffff


	//   ....[65]....
        /*0680*/ 	.word	0xffffffff


	//   ....[66]....
        /*0684*/ 	.word	0xffffffff


	//   ....[67]....
        /*0688*/ 	.word	0xffffffff


	//   ....[68]....
        /*068c*/ 	.word	0xffffffff


	//   ....[69]....
        /*0690*/ 	.word	0xffffffff


	//   ....[70]....
        /*0694*/ 	.word	0xffffffff


	//   ....[71]....
        /*0698*/ 	.word	0xffffffff


	//   ....[72]....
        /*069c*/ 	.word	0xffffffff


	//   ....[73]....
        /*06a0*/ 	.word	0xffffffff


	//   ....[74]....
        /*06a4*/ 	.word	0xffffffff


	//   ....[75]....
        /*06a8*/ 	.word	0xffffffff


	//   ....[76]....
        /*06ac*/ 	.word	0xffffffff


	//   ....[77]....
        /*06b0*/ 	.word	0xffffffff


	//   ....[78]....
        /*06b4*/ 	.word	0xffffffff


	//   ....[79]....
        /*06b8*/ 	.word	0xffffffff


	//   ....[80]....
        /*06bc*/ 	.word	0xffffffff


	//   ....[81]....
        /*06c0*/ 	.word	0xffffffff


	//   ....[82]....
        /*06c4*/ 	.word	0xffffffff


	//   ....[83]....
        /*06c8*/ 	.word	0xffffffff


	//   ....[84]....
        /*06cc*/ 	.word	0xffffffff


	//   ....[85]....
        /*06d0*/ 	.word	0xffffffff


	//   ....[86]....
        /*06d4*/ 	.word	0xffffffff


	//   ....[87]....
        /*06d8*/ 	.word	0xffffffff


	//   ....[88]....
        /*06dc*/ 	.word	0xffffffff


	//   ....[89]....
        /*06e0*/ 	.word	0xffffffff


	//   ....[90]....
        /*06e4*/ 	.word	0xffffffff


	//   ....[91]....
        /*06e8*/ 	.word	0xffffffff


	//   ....[92]....
        /*06ec*/ 	.word	0xffffffff


	//   ....[93]....
        /*06f0*/ 	.word	0xffffffff


	//   ....[94]....
        /*06f4*/ 	.word	0xffffffff


	//   ....[95]....
        /*06f8*/ 	.word	0xffffffff


	//   ....[96]....
        /*06fc*/ 	.word	0xffffffff


	//   ....[97]....
        /*0700*/ 	.word	0xffffffff


	//   ....[98]....
        /*0704*/ 	.word	0xffffffff


	//   ....[99]....
        /*0708*/ 	.word	0xffffffff


	//   ....[100]....
        /*070c*/ 	.word	0xffffffff


	//   ....[101]....
        /*0710*/ 	.word	0xffffffff


	//   ....[102]....
        /*0714*/ 	.word	0xffffffff


	//   ....[103]....
        /*0718*/ 	.word	0xffffffff


	//   ....[104]....
        /*071c*/ 	.word	0xffffffff


	//   ....[105]....
        /*0720*/ 	.word	0x0500000f


	//   ....[106]....
        /*0724*/ 	.word	0x0500000f


	//   ....[107]....
        /*0728*/ 	.word	0x0500000f


	//   ....[108]....
        /*072c*/ 	.word	0x0500000f


	//   ....[109]....
        /*0730*/ 	.word	0x0500000f


	//   ....[110]....
        /*0734*/ 	.word	0x0500000f


	//   ....[111]....
        /*0738*/ 	.word	0x0500000f


	//   ....[112]....
        /*073c*/ 	.word	0x0500000f


	//   ....[113]....
        /*0740*/ 	.word	0x0500000f


	//   ....[114]....
        /*0744*/ 	.word	0x0500000f


	//   ....[115]....
        /*0748*/ 	.word	0x0500000f


	//   ....[116]....
        /*074c*/ 	.word	0x0500000f


	//   ....[117]....
        /*0750*/ 	.word	0x0500000f


	//   ....[118]....
        /*0754*/ 	.word	0x0500000f


	//   ....[119]....
        /*0758*/ 	.word	0x0500000f


	//   ....[120]....
        /*075c*/ 	.word	0x0500000f


	//   ....[121]....
        /*0760*/ 	.word	0x0500000f


	//   ....[122]....
        /*0764*/ 	.word	0x0500000f


	//   ....[123]....
        /*0768*/ 	.word	0x0500000f


	//   ....[124]....
        /*076c*/ 	.word	0x0500000f


	//   ....[125]....
        /*0770*/ 	.word	0x0500000f


	//   ....[126]....
        /*0774*/ 	.word	0x0500000f


	//   ....[127]....
        /*0778*/ 	.word	0x0500000f


	//   ....[128]....
        /*077c*/ 	.word	0x0500000f


	//   ....[129]....
        /*0780*/ 	.word	0x0500000f


	//   ....[130]....
        /*0784*/ 	.word	0x0500000f


	//   ....[131]....
        /*0788*/ 	.word	0x0500000f


	//   ....[132]....
        /*078c*/ 	.word	0x0500000f


	//   ....[133]....
        /*0790*/ 	.word	0x0500000f


	//   ....[134]....
        /*0794*/ 	.word	0x0500000f


	//   ....[135]....
        /*0798*/ 	.word	0x0500000f


	//   ....[136]....
        /*079c*/ 	.word	0x0500000f


	//   ....[137]....
        /*07a0*/ 	.word	0x0500000f


	//   ....[138]....
        /*07a4*/ 	.word	0x0500000f


	//   ....[139]....
        /*07a8*/ 	.word	0x0500000f


	//   ....[140]....
        /*07ac*/ 	.word	0x0500000f


	//----- nvinfo : EIATTR_COOP_GROUP_INSTR_OFFSETS
	.align		4
.L_543:
        /*07b0*/ 	.byte	0x04, 0x28
        /*07b2*/ 	.short	(.L_545 - .L_544)


	//   ....[0]....
.L_544:
        /*07b4*/ 	.word	0x00000060


	//   ....[1]....
        /*07b8*/ 	.word	0x00000140


	//   ....[2]....
        /*07bc*/ 	.word	0x00000190


	//   ....[3]....
        /*07c0*/ 	.word	0x000003c0


	//   ....[4]....
        /*07c4*/ 	.word	0x00000520


	//   ....[5]....
        /*07c8*/ 	.word	0x00000640


	//   ....[6]....
        /*07cc*/ 	.word	0x000007a0


	//   ....[7]....
        /*07d0*/ 	.word	0x00002120


	//   ....[8]....
        /*07d4*/ 	.word	0x00004ae0


	//   ....[9]....
        /*07d8*/ 	.word	0x00004b00


	//   ....[10]....
        /*07dc*/ 	.word	0x00005590


	//   ....[11]....
        /*07e0*/ 	.word	0x00005660


	//   ....[12]....
        /*07e4*/ 	.word	0x00005b60


	//   ....[13]....
        /*07e8*/ 	.word	0x00005bd0


	//   ....[14]....
        /*07ec*/ 	.word	0x00009190


	//   ....[15]....
        /*07f0*/ 	.word	0x00009720


	//   ....[16]....
        /*07f4*/ 	.word	0x00009740


	//   ....[17]....
        /*07f8*/ 	.word	0x000098f0


	//   ....[18]....
        /*07fc*/ 	.word	0x00009d70


	//   ....[19]....
        /*0800*/ 	.word	0x00009df0


	//   ....[20]....
        /*0804*/ 	.word	0x0000d3a0


	//   ....[21]....
        /*0808*/ 	.word	0x0000d400


	//   ....[22]....
        /*080c*/ 	.word	0x0000d8e0


	//   ....[23]....
        /*0810*/ 	.word	0x0000d940


	//   ....[24]....
        /*0814*/ 	.word	0x0000eb90


	//   ....[25]....
        /*0818*/ 	.word	0x0000ebc0


	//   ....[26]....
        /*081c*/ 	.word	0x0000ecf0


	//   ....[27]....
        /*0820*/ 	.word	0x0000ed00


	//   ....[28]....
        /*0824*/ 	.word	0x00010a60


	//   ....[29]....
        /*0828*/ 	.word	0x00010a70


	//   ....[30]....
        /*082c*/ 	.word	0x00010a80


	//   ....[31]....
        /*0830*/ 	.word	0x00010a90


	//   ....[32]....
        /*0834*/ 	.word	0x00011590


	//   ....[33]....
        /*0838*/ 	.word	0x000115c0


	//   ....[34]....
        /*083c*/ 	.word	0x00011760


	//   ....[35]....
        /*0840*/ 	.word	0x00011780


	//   ....[36]....
        /*0844*/ 	.word	0x000118d0


	//   ....[37]....
        /*0848*/ 	.word	0x000118f0


	//   ....[38]....
        /*084c*/ 	.word	0x00011a50


	//   ....[39]....
        /*0850*/ 	.word	0x00011a70


	//   ....[40]....
        /*0854*/ 	.word	0x00012040


	//   ....[41]....
        /*0858*/ 	.word	0x00012080


	//   ....[42]....
        /*085c*/ 	.word	0x00012ab0


	//   ....[43]....
        /*0860*/ 	.word	0x00012ac0


	//   ....[44]....
        /*0864*/ 	.word	0x00013e40


	//   ....[45]....
        /*0868*/ 	.word	0x00013e70


	//   ....[46]....
        /*086c*/ 	.word	0x00013ff0


	//   ....[47]....
        /*0870*/ 	.word	0x00014010


	//   ....[48]....
        /*0874*/ 	.word	0x00014160


	//   ....[49]....
        /*0878*/ 	.word	0x00014180


	//   ....[50]....
        /*087c*/ 	.word	0x000142e0


	//   ....[51]....
        /*0880*/ 	.word	0x00014300


	//   ....[52]....
        /*0884*/ 	.word	0x000144e0


	//   ....[53]....
        /*0888*/ 	.word	0x00014710


	//   ....[54]....
        /*088c*/ 	.word	0x00014740


	//   ....[55]....
        /*0890*/ 	.word	0x00014770


	//   ....[56]....
        /*0894*/ 	.word	0x000147a0


	//   ....[57]....
        /*0898*/ 	.word	0x000147d0


	//   ....[58]....
        /*089c*/ 	.word	0x00014800


	//   ....[59]....
        /*08a0*/ 	.word	0x000149b0


	//   ....[60]....
        /*08a4*/ 	.word	0x000149e0


	//   ....[61]....
        /*08a8*/ 	.word	0x00014a10


	//   ....[62]....
        /*08ac*/ 	.word	0x00014a40


	//   ....[63]....
        /*08b0*/ 	.word	0x00014a70


	//   ....[64]....
        /*08b4*/ 	.word	0x00014aa0


	//   ....[65]....
        /*08b8*/ 	.word	0x00014b40


	//   ....[66]....
        /*08bc*/ 	.word	0x00014b70


	//   ....[67]....
        /*08c0*/ 	.word	0x00014b80


	//   ....[68]....
        /*08c4*/ 	.word	0x00014bb0


	//   ....[69]....
        /*08c8*/ 	.word	0x000166a0


	//   ....[70]....
        /*08cc*/ 	.word	0x00017300


	//   ....[71]....
        /*08d0*/ 	.word	0x00017320


	//   ....[72]....
        /*08d4*/ 	.word	0x00017400


	//   ....[73]....
        /*08d8*/ 	.word	0x00017410


	//   ....[74]....
        /*08dc*/ 	.word	0x000174c0


	//   ....[75]....
        /*08e0*/ 	.word	0x000174d0


	//   ....[76]....
        /*08e4*/ 	.word	0x00017580


	//   ....[77]....
        /*08e8*/ 	.word	0x00017590


	//   ....[78]....
        /*08ec*/ 	.word	0x00017640


	//   ....[79]....
        /*08f0*/ 	.word	0x00017650


	//   ....[80]....
        /*08f4*/ 	.word	0x00017700


	//   ....[81]....
        /*08f8*/ 	.word	0x00017710


	//   ....[82]....
        /*08fc*/ 	.word	0x000177c0


	//   ....[83]....
        /*0900*/ 	.word	0x000177d0


	//   ....[84]....
        /*0904*/ 	.word	0x00017820


	//   ....[85]....
        /*0908*/ 	.word	0x00017870


	//   ....[86]....
        /*090c*/ 	.word	0x0001aec0


	//   ....[87]....
        /*0910*/ 	.word	0x0001aef0


	//   ....[88]....
        /*0914*/ 	.word	0x0001af50


	//   ....[89]....
        /*0918*/ 	.word	0x0001af80


	//   ....[90]....
        /*091c*/ 	.word	0x0001afb0


	//   ....[91]....
        /*0920*/ 	.word	0x0001afe0


	//   ....[92]....
        /*0924*/ 	.word	0x0001b010


	//   ....[93]....
        /*0928*/ 	.word	0x0001b040


	//   ....[94]....
        /*092c*/ 	.word	0x0001b210


	//   ....[95]....
        /*0930*/ 	.word	0x0001b240


	//   ....[96]....
        /*0934*/ 	.word	0x0001b270


	//   ....[97]....
        /*0938*/ 	.word	0x0001b2a0


	//   ....[98]....
        /*093c*/ 	.word	0x0001b2d0


	//   ....[99]....
        /*0940*/ 	.word	0x0001b300


	//   ....[100]....
        /*0944*/ 	.word	0x0001b3d0


	//   ....[101]....
        /*0948*/ 	.word	0x0001b3f0


	//   ....[102]....
        /*094c*/ 	.word	0x0001b400


	//   ....[103]....
        /*0950*/ 	.word	0x0001b480


	//   ....[104]....
        /*0954*/ 	.word	0x0001bfd0


	//   ....[105]....
        /*0958*/ 	.word	0x0001c5c0


	//   ....[106]....
        /*095c*/ 	.word	0x0001c7a0


	//   ....[107]....
        /*0960*/ 	.word	0x0001c7f0


	//   ....[108]....
        /*0964*/ 	.word	0x0001c930


	//   ....[109]....
        /*0968*/ 	.word	0x0001c980


	//   ....[110]....
        /*096c*/ 	.word	0x0001cac0


	//   ....[111]....
        /*0970*/ 	.word	0x0001cb10


	//   ....[112]....
        /*0974*/ 	.word	0x0001cc50


	//   ....[113]....
        /*0978*/ 	.word	0x0001cca0


	//   ....[114]....
        /*097c*/ 	.word	0x0001cde0


	//   ....[115]....
        /*0980*/ 	.word	0x0001ce30


	//   ....[116]....
        /*0984*/ 	.word	0x0001cf70


	//   ....[117]....
        /*0988*/ 	.word	0x0001cfc0


	//   ....[118]....
        /*098c*/ 	.word	0x0001d0e0


	//   ....[119]....
        /*0990*/ 	.word	0x0001d150


	//   ....[120]....
        /*0994*/ 	.word	0x0001d270


	//   ....[121]....
        /*0998*/ 	.word	0x0001d2c0


	//   ....[122]....
        /*099c*/ 	.word	0x0001d5f0


	//   ....[123]....
        /*09a0*/ 	.word	0x0001d690


	//   ....[124]....
        /*09a4*/ 	.word	0x0001d830


	//   ....[125]....
        /*09a8*/ 	.word	0x0001d8b0


	//   ....[126]....
        /*09ac*/ 	.word	0x0001d930


	//   ....[127]....
        /*09b0*/ 	.word	0x0001d9b0


	//   ....[128]....
        /*09b4*/ 	.word	0x0001da30


	//   ....[129]....
        /*09b8*/ 	.word	0x0001dac0


	//   ....[130]....
        /*09bc*/ 	.word	0x0001db60


	//   ....[131]....
        /*09c0*/ 	.word	0x0001dc10


	//   ....[132]....
        /*09c4*/ 	.word	0x0001dc90


	//   ....[133]....
        /*09c8*/ 	.word	0x0001dd10


	//   ....[134]....
        /*09cc*/ 	.word	0x0001dd90


	//   ....[135]....
        /*09d0*/ 	.word	0x0001de20


	//   ....[136]....
        /*09d4*/ 	.word	0x0001dea0


	//   ....[137]....
        /*09d8*/ 	.word	0x0001df50


	//   ....[138]....
        /*09dc*/ 	.word	0x0001dfa0


	//   ....[139]....
        /*09e0*/ 	.word	0x0001e060


	//   ....[140]....
        /*09e4*/ 	.word	0x0001e190


	//----- nvinfo : EIATTR_REG_RECONFIG
	.align		4
.L_545:
        /*09e8*/ 	.byte	0x01, 0x54
	.zero		2


	//----- nvinfo : EIATTR_SYSCALL_OFFSETS
	.align		4
        /*09ec*/ 	.byte	0x04, 0x46
        /*09ee*/ 	.short	(.L_547 - .L_546)


	//   ....[0]....
.L_546:
        /*09f0*/ 	.word	0x000022a0


	//   ....[1]....
        /*09f4*/ 	.word	0x000162b0


	//   ....[2]....
        /*09f8*/ 	.word	0x00016400


	//   ....[3]....
        /*09fc*/ 	.word	0x00016500


	//   ....[4]....
        /*0a00*/ 	.word	0x00016e90


	//----- nvinfo : EIATTR_MBARRIER_INSTR_OFFSETS
	.align		4
.L_547:
        /*0a04*/ 	.byte	0x04, 0x39
        /*0a06*/ 	.short	(.L_549 - .L_548)


	//   ....[0]....
.L_548:
        /*0a08*/ 	.word	0x00000270
        /*0a0c*/ 	.word	0x000000ff
        /*0a10*/ 	.word	0x00038800
        /*0a14*/ 	.short	0x0100
        /*0a16*/ 	.byte	0x08
	.zero		1


	//   ....[1]....
        /*0a18*/ 	.word	0x00000280
        /*0a1c*/ 	.word	0x000000ff
        /*0a20*/ 	.word	0x00038820
        /*0a24*/ 	.short	0x0100
        /*0a26*/ 	.byte	0x08
	.zero		1


	//   ....[2]....
        /*0a28*/ 	.word	0x00000370
        /*0a2c*/ 	.word	0x000000ff
        /*0a30*/ 	.word	0x00038830
        /*0a34*/ 	.short	0x0100
        /*0a36*/ 	.byte	0x08
	.zero		1


	//   ....[3]....
        /*0a38*/ 	.word	0x00000380
        /*0a3c*/ 	.word	0x000000ff
        /*0a40*/ 	.word	0x00038840
        /*0a44*/ 	.short	0x0100
        /*0a46*/ 	.byte	0x08
	.zero		1


	//   ....[4]....
        /*0a48*/ 	.word	0x00000390
        /*0a4c*/ 	.word	0x000000ff
        /*0a50*/ 	.word	0x00038838
        /*0a54*/ 	.short	0x0100
        /*0a56*/ 	.byte	0x08
	.zero		1


	//   ....[5]....
        /*0a58*/ 	.word	0x000003a0
        /*0a5c*/ 	.word	0x000000ff
        /*0a60*/ 	.word	0x00038848
        /*0a64*/ 	.short	0x0100
        /*0a66*/ 	.byte	0x08
	.zero		1


	//   ....[6]....
        /*0a68*/ 	.word	0x000004d0
        /*0a6c*/ 	.word	0x000000ff
        /*0a70*/ 	.word	0x00038850
        /*0a74*/ 	.short	0x0100
        /*0a76*/ 	.byte	0x08
	.zero		1


	//   ....[7]....
        /*0a78*/ 	.word	0x000004e0
        /*0a7c*/ 	.word	0x000000ff
        /*0a80*/ 	.word	0x00038860
        /*0a84*/ 	.short	0x0100
        /*0a86*/ 	.byte	0x08
	.zero		1


	//   ....[8]....
        /*0a88*/ 	.word	0x000004f0
        /*0a8c*/ 	.word	0x000000ff
        /*0a90*/ 	.word	0x00038858
        /*0a94*/ 	.short	0x0100
        /*0a96*/ 	.byte	0x08
	.zero		1


	//   ....[9]....
        /*0a98*/ 	.word	0x00000500
        /*0a9c*/ 	.word	0x000000ff
        /*0aa0*/ 	.word	0x00038868
        /*0aa4*/ 	.short	0x0100
        /*0aa6*/ 	.byte	0x08
	.zero		1


	//   ....[10]....
        /*0aa8*/ 	.word	0x000005f0
        /*0aac*/ 	.word	0x000000ff
        /*0ab0*/ 	.word	0x00038870
        /*0ab4*/ 	.short	0x0100
        /*0ab6*/ 	.byte	0x06
	.zero		1


	//   ....[11]....
        /*0ab8*/ 	.word	0x00000600
        /*0abc*/ 	.word	0x000000ff
        /*0ac0*/ 	.word	0x00038880
        /*0ac4*/ 	.short	0x0100
        /*0ac6*/ 	.byte	0x06
	.zero		1


	//   ....[12]....
        /*0ac8*/ 	.word	0x00000610
        /*0acc*/ 	.word	0x000000ff
        /*0ad0*/ 	.word	0x00038878
        /*0ad4*/ 	.short	0x0100
        /*0ad6*/ 	.byte	0x06
	.zero		1


	//   ....[13]....
        /*0ad8*/ 	.word	0x00000620
        /*0adc*/ 	.word	0x000000ff
        /*0ae0*/ 	.word	0x00038888
        /*0ae4*/ 	.short	0x0100
        /*0ae6*/ 	.byte	0x06
	.zero		1


	//   ....[14]....
        /*0ae8*/ 	.word	0x00000750
        /*0aec*/ 	.word	0x000000ff
        /*0af0*/ 	.word	0x00038890
        /*0af4*/ 	.short	0x0100
        /*0af6*/ 	.byte	0x08
	.zero		1


	//   ....[15]....
        /*0af8*/ 	.word	0x00000760
        /*0afc*/ 	.word	0x000000ff
        /*0b00*/ 	.word	0x000388a0
        /*0b04*/ 	.short	0x0100
        /*0b06*/ 	.byte	0x08
	.zero		1


	//   ....[16]....
        /*0b08*/ 	.word	0x00000770
        /*0b0c*/ 	.word	0x000000ff
        /*0b10*/ 	.word	0x00038898
        /*0b14*/ 	.short	0x0100
        /*0b16*/ 	.byte	0x08
	.zero		1


	//   ....[17]....
        /*0b18*/ 	.word	0x00000780
        /*0b1c*/ 	.word	0x000000ff
        /*0b20*/ 	.word	0x000388a8
        /*0b24*/ 	.short	0x0100
        /*0b26*/ 	.byte	0x08
	.zero		1


	//   ....[18]....
        /*0b28*/ 	.word	0x000008b0
        /*0b2c*/ 	.word	0x000000ff
        /*0b30*/ 	.word	0x000388b0
        /*0b34*/ 	.short	0x0100
        /*0b36*/ 	.byte	0x08
	.zero		1


	//   ....[19]....
        /*0b38*/ 	.word	0x000008c0
        /*0b3c*/ 	.word	0x000000ff
        /*0b40*/ 	.word	0x000388c0
        /*0b44*/ 	.short	0x0100
        /*0b46*/ 	.byte	0x08
	.zero		1


	//   ....[20]....
        /*0b48*/ 	.word	0x000008d0
        /*0b4c*/ 	.word	0x000000ff
        /*0b50*/ 	.word	0x000388b8
        /*0b54*/ 	.short	0x0100
        /*0b56*/ 	.byte	0x08
	.zero		1


	//   ....[21]....
        /*0b58*/ 	.word	0x000008e0
        /*0b5c*/ 	.word	0x000000ff
        /*0b60*/ 	.word	0x000388c8
        /*0b64*/ 	.short	0x0100
        /*0b66*/ 	.byte	0x08
	.zero		1


	//   ....[22]....
        /*0b68*/ 	.word	0x00002370
        /*0b6c*/ 	.word	0x000000ff
        /*0b70*/ 	.word	0x00038800
        /*0b74*/ 	.short	0x010a
        /*0b76*/ 	.byte	0x06
	.zero		1


	//   ....[23]....
        /*0b78*/ 	.word	0x00002410
        /*0b7c*/ 	.word	0x00000000
        /*0b80*/ 	.word	0x00038830
        /*0b84*/ 	.short	0x010a
        /*0b86*/ 	.byte	0x3f
	.zero		1


	//   ....[24]....
        /*0b88*/ 	.word	0x00002480
        /*0b8c*/ 	.word	0x00000000
        /*0b90*/ 	.word	0x00038830
        /*0b94*/ 	.short	0x010a
        /*0b96*/ 	.byte	0x3f
	.zero		1


	//   ....[25]....
        /*0b98*/ 	.word	0x00005210
        /*0b9c*/ 	.word	0x00000000
        /*0ba0*/ 	.word	0x00000000
        /*0ba4*/ 	.short	0x0101
        /*0ba6*/ 	.byte	0x3f
	.zero		1


	//   ....[26]....
        /*0ba8*/ 	.word	0x000065e0
        /*0bac*/ 	.word	0x000000ff
        /*0bb0*/ 	.word	0x00038830
        /*0bb4*/ 	.short	0x010a
        /*0bb6*/ 	.byte	0x04
	.zero		1


	//   ....[27]....
        /*0bb8*/ 	.word	0x00006630
        /*0bbc*/ 	.word	0x000000ff
        /*0bc0*/ 	.word	0x00038830
        /*0bc4*/ 	.short	0x010a
        /*0bc6*/ 	.byte	0x04
	.zero		1


	//   ....[28]....
        /*0bc8*/ 	.word	0x00008ae0
        /*0bcc*/ 	.word	0x000000ff
        /*0bd0*/ 	.word	0x00038850
        /*0bd4*/ 	.short	0x010a
        /*0bd6*/ 	.byte	0x04
	.zero		1


	//   ....[29]....
        /*0bd8*/ 	.word	0x00008b20
        /*0bdc*/ 	.word	0x000000ff
        /*0be0*/ 	.word	0x00038850
        /*0be4*/ 	.short	0x010a
        /*0be6*/ 	.byte	0x04
	.zero		1


	//   ....[30]....
        /*0be8*/ 	.word	0x00009f70
        /*0bec*/ 	.word	0x00000000
        /*0bf0*/ 	.word	0x00000000
        /*0bf4*/ 	.short	0x0101
        /*0bf6*/ 	.byte	0x3f
	.zero		1


	//   ....[31]....
        /*0bf8*/ 	.word	0x0000a0a0
        /*0bfc*/ 	.word	0x00000015
        /*0c00*/ 	.word	0x00000000
        /*0c04*/ 	.short	0x0101
        /*0c06*/ 	.byte	0x3f
	.zero		1


	//   ....[32]....
        /*0c08*/ 	.word	0x0000a840
        /*0c0c*/ 	.word	0x000000ff
        /*0c10*/ 	.word	0x00038830
        /*0c14*/ 	.short	0x010a
        /*0c16*/ 	.byte	0x04
	.zero		1


	//   ....[33]....
        /*0c18*/ 	.word	0x0000a880
        /*0c1c*/ 	.word	0x000000ff
        /*0c20*/ 	.word	0x00038830
        /*0c24*/ 	.short	0x010a
        /*0c26*/ 	.byte	0x04
	.zero		1


	//   ....[34]....
        /*0c28*/ 	.word	0x0000cd40
        /*0c2c*/ 	.word	0x000000ff
        /*0c30*/ 	.word	0x00038850
        /*0c34*/ 	.short	0x010a
        /*0c36*/ 	.byte	0x04
	.zero		1


	//   ....[35]....
        /*0c38*/ 	.word	0x0000cd80
        /*0c3c*/ 	.word	0x000000ff
        /*0c40*/ 	.word	0x00038850
        /*0c44*/ 	.short	0x010a
        /*0c46*/ 	.byte	0x04
	.zero		1


	//   ....[36]....
        /*0c48*/ 	.word	0x0000db70
        /*0c4c*/ 	.word	0x0000009d
        /*0c50*/ 	.word	0x00000000
        /*0c54*/ 	.short	0x0101
        /*0c56*/ 	.byte	0x3f
	.zero		1


	//   ....[37]....
        /*0c58*/ 	.word	0x0000de00
        /*0c5c*/ 	.word	0x000000a4
        /*0c60*/ 	.word	0x00000000
        /*0c64*/ 	.short	0x0101
        /*0c66*/ 	.byte	0x3f
	.zero		1


	//   ....[38]....
        /*0c68*/ 	.word	0x0000eae0
        /*0c6c*/ 	.word	0x000000ff
        /*0c70*/ 	.word	0x00038850
        /*0c74*/ 	.short	0x010a
        /*0c76*/ 	.byte	0x08
	.zero		1


	//   ....[39]....
        /*0c78*/ 	.word	0x0000eb20
        /*0c7c*/ 	.word	0x000000ff
        /*0c80*/ 	.word	0x00038850
        /*0c84*/ 	.short	0x010a
        /*0c86*/ 	.byte	0x08
	.zero		1


	//   ....[40]....
        /*0c88*/ 	.word	0x0000eff0
        /*0c8c*/ 	.word	0x0000000b
        /*0c90*/ 	.word	0x00000000
        /*0c94*/ 	.short	0x0101
        /*0c96*/ 	.byte	0x3f
	.zero		1


	//   ....[41]....
        /*0c98*/ 	.word	0x000115a0
        /*0c9c*/ 	.word	0x000000ff
        /*0ca0*/ 	.word	0x00000000
        /*0ca4*/ 	.short	0x0101
        /*0ca6*/ 	.byte	0x08
	.zero		1


	//   ....[42]....
        /*0ca8*/ 	.word	0x00011e80
        /*0cac*/ 	.word	0x000000ff
        /*0cb0*/ 	.word	0x00000000
        /*0cb4*/ 	.short	0x0101
        /*0cb6*/ 	.byte	0x08
	.zero		1


	//   ....[43]....
        /*0cb8*/ 	.word	0x00016900
        /*0cbc*/ 	.word	0x00000000
        /*0cc0*/ 	.word	0x00038840
        /*0cc4*/ 	.short	0x010a
        /*0cc6*/ 	.byte	0x3f
	.zero		1


	//   ....[44]....
        /*0cc8*/ 	.word	0x00017970
        /*0ccc*/ 	.word	0x00000012
        /*0cd0*/ 	.word	0x00038800
        /*0cd4*/ 	.short	0x0107
        /*0cd6*/ 	.byte	0x3f
	.zero		1


	//   ....[45]....
        /*0cd8*/ 	.word	0x00017a80
        /*0cdc*/ 	.word	0x00000012
        /*0ce0*/ 	.word	0x00038800
        /*0ce4*/ 	.short	0x0101
        /*0ce6*/ 	.byte	0x3f
	.zero		1


	//   ....[46]....
        /*0ce8*/ 	.word	0x00017aa0
        /*0cec*/ 	.word	0x00000012
        /*0cf0*/ 	.word	0x00038820
        /*0cf4*/ 	.short	0x010a
        /*0cf6*/ 	.byte	0x3f
	.zero		1


	//   ....[47]....
        /*0cf8*/ 	.word	0x00017e70
        /*0cfc*/ 	.word	0x00000003
        /*0d00*/ 	.word	0x00038840
        /*0d04*/ 	.short	0x010a
        /*0d06*/ 	.byte	0x3f
	.zero		1


	//   ....[48]....
        /*0d08*/ 	.word	0x00018410
        /*0d0c*/ 	.word	0x00000003
        /*0d10*/ 	.word	0x00000060
        /*0d14*/ 	.short	0x010a
        /*0d16*/ 	.byte	0x3f
	.zero		1


	//   ....[49]....
        /*0d18*/ 	.word	0x00018c90
        /*0d1c*/ 	.word	0x00000003
        /*0d20*/ 	.word	0x00038840
        /*0d24*/ 	.short	0x010a
        /*0d26*/ 	.byte	0x3f
	.zero		1


	//   ....[50]....
        /*0d28*/ 	.word	0x00019230
        /*0d2c*/ 	.word	0x00000002
        /*0d30*/ 	.word	0x00000060
        /*0d34*/ 	.short	0x010a
        /*0d36*/ 	.byte	0x3f
	.zero		1


	//   ....[51]....
        /*0d38*/ 	.word	0x000199f0
        /*0d3c*/ 	.word	0x00000002
        /*0d40*/ 	.word	0x00038840
        /*0d44*/ 	.short	0x010a
        /*0d46*/ 	.byte	0x3f
	.zero		1


	//   ....[52]....
        /*0d48*/ 	.word	0x00019f90
        /*0d4c*/ 	.word	0x00000002
        /*0d50*/ 	.word	0x00000060
        /*0d54*/ 	.short	0x010a
        /*0d56*/ 	.byte	0x3f
	.zero		1


	//   ....[53]....
        /*0d58*/ 	.word	0x0001a700
        /*0d5c*/ 	.word	0x00000000
        /*0d60*/ 	.word	0x00038860
        /*0d64*/ 	.short	0x010a
        /*0d66*/ 	.byte	0x3f
	.zero		1


	//   ....[54]....
        /*0d68*/ 	.word	0x0001bf50
        /*0d6c*/ 	.word	0x00000000
        /*0d70*/ 	.word	0x00038820
        /*0d74*/ 	.short	0x010a
        /*0d76*/ 	.byte	0x3f
	.zero		1


	//   ....[55]....
        /*0d78*/ 	.word	0x0001c160
        /*0d7c*/ 	.word	0x00000006
        /*0d80*/ 	.word	0x00000000
        /*0d84*/ 	.short	0x010a
        /*0d86*/ 	.byte	0x3f
	.zero		1


	//   ....[56]....
        /*0d88*/ 	.word	0x0001c190
        /*0d8c*/ 	.word	0x00000007
        /*0d90*/ 	.word	0x00000000
        /*0d94*/ 	.short	0x010a
        /*0d96*/ 	.byte	0x3f
	.zero		1


	//   ....[57]....
        /*0d98*/ 	.word	0x0001c1f0
        /*0d9c*/ 	.word	0x00000004
        /*0da0*/ 	.word	0x00000000
        /*0da4*/ 	.short	0x010a
        /*0da6*/ 	.byte	0x3f
	.zero		1


	//   ....[58]....
        /*0da8*/ 	.word	0x0001c220
        /*0dac*/ 	.word	0x00000003
        /*0db0*/ 	.word	0x00000000
        /*0db4*/ 	.short	0x010a
        /*0db6*/ 	.byte	0x3f
	.zero		1


	//   ....[59]....
        /*0db8*/ 	.word	0x0001c2a0
        /*0dbc*/ 	.word	0x00000003
        /*0dc0*/ 	.word	0x00038800
        /*0dc4*/ 	.short	0x010a
        /*0dc6*/ 	.byte	0x3f
	.zero		1


	//   ....[60]....
        /*0dc8*/ 	.word	0x0001c2f0
        /*0dcc*/ 	.word	0x00000000
        /*0dd0*/ 	.word	0x00038830
        /*0dd4*/ 	.short	0x010a
        /*0dd6*/ 	.byte	0x3f
	.zero		1


	//   ....[61]....
        /*0dd8*/ 	.word	0x0001c360
        /*0ddc*/ 	.word	0x00000098
        /*0de0*/ 	.word	0x00038830
        /*0de4*/ 	.short	0x010a
        /*0de6*/ 	.byte	0x3f
	.zero		1


	//   ....[62]....
        /*0de8*/ 	.word	0x0001c3c0
        /*0dec*/ 	.word	0x00000002
        /*0df0*/ 	.word	0x00038850
        /*0df4*/ 	.short	0x010a
        /*0df6*/ 	.byte	0x3f
	.zero		1


	//   ....[63]....
        /*0df8*/ 	.word	0x0001c420
        /*0dfc*/ 	.word	0x00000004
        /*0e00*/ 	.word	0x00038830
        /*0e04*/ 	.short	0x010a
        /*0e06*/ 	.byte	0x3f
	.zero		1


	//   ....[64]....
        /*0e08*/ 	.word	0x0001c480
        /*0e0c*/ 	.word	0x00000002
        /*0e10*/ 	.word	0x00038850
        /*0e14*/ 	.short	0x010a
        /*0e16*/ 	.byte	0x3f
	.zero		1


	//   ....[65]....
        /*0e18*/ 	.word	0x0001c4e0
        /*0e1c*/ 	.word	0x00000007
        /*0e20*/ 	.word	0x00038850
        /*0e24*/ 	.short	0x010a
        /*0e26*/ 	.byte	0x3f
	.zero		1


	//   ....[66]....
        /*0e28*/ 	.word	0x0001c680
        /*0e2c*/ 	.word	0x00000000
        /*0e30*/ 	.word	0x00038840
        /*0e34*/ 	.short	0x010a
        /*0e36*/ 	.byte	0x3f
	.zero		1


	//   ....[67]....
        /*0e38*/ 	.word	0x0001d300
        /*0e3c*/ 	.word	0x00000012
        /*0e40*/ 	.word	0x00038820
        /*0e44*/ 	.short	0x010a
        /*0e46*/ 	.byte	0x3f
	.zero		1


	//   ....[68]....
        /*0e48*/ 	.word	0x0001d350
        /*0e4c*/ 	.word	0x00000003
        /*0e50*/ 	.word	0x00038840
        /*0e54*/ 	.short	0x010a
        /*0e56*/ 	.byte	0x3f
	.zero		1


	//   ....[69]....
        /*0e58*/ 	.word	0x0001d3a0
        /*0e5c*/ 	.word	0x00000003
        /*0e60*/ 	.word	0x00000060
        /*0e64*/ 	.short	0x010a
        /*0e66*/ 	.byte	0x3f
	.zero		1


	//   ....[70]....
        /*0e68*/ 	.word	0x0001d3f0
        /*0e6c*/ 	.word	0x00000003
        /*0e70*/ 	.word	0x00038840
        /*0e74*/ 	.short	0x010a
        /*0e76*/ 	.byte	0x3f
	.zero		1


	//   ....[71]....
        /*0e78*/ 	.word	0x0001d440
        /*0e7c*/ 	.word	0x00000002
        /*0e80*/ 	.word	0x00000060
        /*0e84*/ 	.short	0x010a
        /*0e86*/ 	.byte	0x3f
	.zero		1


	//   ....[72]....
        /*0e88*/ 	.word	0x0001d490
        /*0e8c*/ 	.word	0x00000002
        /*0e90*/ 	.word	0x00038840
        /*0e94*/ 	.short	0x010a
        /*0e96*/ 	.byte	0x3f
	.zero		1


	//   ....[73]....
        /*0e98*/ 	.word	0x0001d4e0
        /*0e9c*/ 	.word	0x00000002
        /*0ea0*/ 	.word	0x00000060
        /*0ea4*/ 	.short	0x010a
        /*0ea6*/ 	.byte	0x3f
	.zero		1


	//   ....[74]....
        /*0ea8*/ 	.word	0x0001d530
        /*0eac*/ 	.word	0x00000000
        /*0eb0*/ 	.word	0x00038860
        /*0eb4*/ 	.short	0x010a
        /*0eb6*/ 	.byte	0x3f
	.zero		1


	//   ....[75]....
        /*0eb8*/ 	.word	0x0001e0b0
        /*0ebc*/ 	.word	0x00000000
        /*0ec0*/ 	.word	0x00038820
        /*0ec4*/ 	.short	0x010a
        /*0ec6*/ 	.byte	0x3f
	.zero		1


	//   ....[76]....
        /*0ec8*/ 	.word	0x0001e250
        /*0ecc*/ 	.word	0x00000006
        /*0ed0*/ 	.word	0x00000000
        /*0ed4*/ 	.short	0x010a
        /*0ed6*/ 	.byte	0x3f
	.zero		1


	//   ....[77]....
        /*0ed8*/ 	.word	0x0001e2a0
        /*0edc*/ 	.word	0x00000007
        /*0ee0*/ 	.word	0x00000000
        /*0ee4*/ 	.short	0x010a
        /*0ee6*/ 	.byte	0x3f
	.zero		1


	//   ....[78]....
        /*0ee8*/ 	.word	0x0001e2f0
        /*0eec*/ 	.word	0x00000004
        /*0ef0*/ 	.word	0x00000000
        /*0ef4*/ 	.short	0x010a
        /*0ef6*/ 	.byte	0x3f
	.zero		1


	//----- nvinfo : EIATTR_NUM_MBARRIERS
	.align		4
.L_549:
        /*0ef8*/ 	.byte	0x03, 0x38
        /*0efa*/ 	.short	0x0016


	//----- nvinfo : EIATTR_EXIT_INSTR_OFFSETS
	.align		4
        /*0efc*/ 	.byte	0x04, 0x1c
        /*0efe*/ 	.short	(.L_551 - .L_550)


	//   ....[0]....
.L_550:
        /*0f00*/ 	.word	0x00000a50


	//   ....[1]....
        /*0f04*/ 	.word	0x00014490


	//   ....[2]....
        /*0f08*/ 	.word	0x0001c270


	//----- nvinfo : EIATTR_MAX_THREADS
	.align		4
.L_551:
        /*0f0c*/ 	.byte	0x04, 0x05
        /*0f0e*/ 	.short	(.L_553 - .L_552)
.L_552:
        /*0f10*/ 	.word	0x00000180
        /*0f14*/ 	.word	0x00000001
        /*0f18*/ 	.word	0x00000001


	//----- nvinfo : EIATTR_CRS_STACK_SIZE
	.align		4
.L_553:
        /*0f1c*/ 	.byte	0x04, 0x1e
        /*0f1e*/ 	.short	(.L_555 - .L_554)
.L_554:
        /*0f20*/ 	.word	0x00000000


	//----- nvinfo : EIATTR_CBANK_PARAM_SIZE
	.align		4
.L_555:
        /*0f24*/ 	.byte	0x03, 0x19
        /*0f26*/ 	.short	0x0af0


	//----- nvinfo : EIATTR_PARAM_CBANK
	.align		4
        /*0f28*/ 	.byte	0x04, 0x0a
        /*0f2a*/ 	.short	(.L_557 - .L_556)
	.align		4
.L_556:
        /*0f2c*/ 	.word	index@(.nv.constant0._ZN7cutlass13device_kernelIN5flash11enable_sm90INS1_16FlashAttnFwdSm90INS1_25CollectiveMainloopFwdSm90ILi2EN4cute5tupleIJNS5_1CILi1EEES8_S8_EEENS6_IJNS7_ILi128EEENS7_ILi80EEENS7_ILi256EEEEEELi256ENS_6half_tEfNS_4arch4Sm90ELb1ELb0ELb1ELb1ELb0ELb0ELb0ELb1ELb1ELb1ELb1ELb0EEENS1_21CollectiveEpilogueFwdINS6_IJSA_SC_SB_EEES9_SE_SG_Li256ELb1ELb1ELb1ELb0EEENS1_36VarlenDynamicPersistentTileSchedulerILi128ELi80ELi256ELi128ELb1ELb1ELb1ELb1ELb1ELb1EEEEEEEEEvNT_6ParamsE)
        /*0f30*/ 	.short	0x0210
        /*0f32*/ 	.short	0x0af0


	//----- nvinfo : EIATTR_SW_WAR
	.align		4
.L_557:
        /*0f34*/ 	.byte	0x04, 0x36
        /*0f36*/ 	.short	(.L_559 - .L_558)
.L_558:
        /*0f38*/ 	.word	0x00000008
.L_559:


//--------------------- .nv.info._ZN7cutlass13device_kernelIN5flash11enable_sm90INS1_16FlashAttnFwdSm90INS1_25CollectiveMainloopFwdSm90ILi2EN4cute5tupleIJNS5_1CILi1EEES8_S8_EEENS6_IJNS7_ILi128EEENS7_ILi80EEENS7_ILi256EEEEEELi256ENS_6half_tEfNS_4arch4Sm90ELb1ELb0ELb1ELb1ELb0ELb1ELb0ELb1ELb1ELb1ELb1ELb0EEENS1_21CollectiveEpilogueFwdINS6_IJSA_SC_SB_EEES9_SE_SG_Li256ELb1ELb1ELb1ELb0EEENS1_36VarlenDynamicPersistentTileSchedulerILi128ELi80ELi256ELi128ELb1ELb1ELb1ELb1ELb1ELb1EEEEEEEEEvNT_6ParamsE --------------------------
	.section	.nv.info._ZN7cutlass13device_kernelIN5flash11enable_sm90INS1_16FlashAttnFwdSm90INS1_25CollectiveMainloopFwdSm90ILi2EN4cute5tupleIJNS5_1CILi1EEES8_S8_EEENS6_IJNS7_ILi128EEENS7_ILi80EEENS7_ILi256EEEEEELi256ENS_6half_tEfNS_4arch4Sm90ELb1ELb0ELb1ELb1ELb0ELb1ELb0ELb1ELb1ELb1ELb1ELb0EEENS1_21CollectiveEpilogueFwdINS6_IJSA_SC_SB_EEES9_SE_SG_Li256ELb1ELb1ELb1ELb0EEENS1_36VarlenDynamicPersistentTileSchedulerILi128ELi80ELi256ELi128ELb1ELb1ELb1ELb1ELb1ELb1EEEEEEEEEvNT_6ParamsE,"",@"SHT_CUDA_INFO"
	.sectionflags	@""
	.align	4


	//----- nvinfo : EIATTR_CUDA_API_VERSION
	.align		4
        /*0000*/ 	.byte	0x04, 0x37
        /*0002*/ 	.short	(.L_561 - .L_560)
.L_560:
        /*0004*/ 	.word	0x00000082


	//----- nvinfo : EIATTR_KPARAM_INFO
	.align		4
.L_561:
        /*0008*/ 	.byte	0x04, 0x17
        /*000a*/ 	.short	(.L_563 - .L_562)
.L_562:
        /*000c*/ 	.word	0x00000000
        /*0010*/ 	.short	0x0000
        /*0012*/ 	.short	0x0070
        /*0014*/ 	.byte	0x00, 0xf0, 0x01, 0x2a


	//----- nvinfo : EIATTR_SPARSE_MMA_MASK
	.align		4
.L_563:
        /*0018*/ 	.byte	0x03, 0x50
        /*001a*/ 	.short	0x0000


	//----- nvinfo : EIATTR_MAXREG_COUNT
	.align		4
        /*001c*/ 	.byte	0x03, 0x1b
        /*001e*/ 	.short	0x00a8


	//----- nvinfo : EIATTR_NUM_BARRIERS
	.align		4
        /*0020*/ 	.byte	0x02, 0x4c
        /*0022*/ 	.byte	0x10
	.zero		1


	//----- nvinfo : EIATTR_EXTERNS
	.align		4
        /*0024*/ 	.byte	0x04, 0x0f
        /*0026*/ 	.short	(.L_565 - .L_564)


	//   ....[0]....
	.align		4
.L_564:
        /*0028*/ 	.word	index@(__assertfail)


	//----- nvinfo : EIATTR_ANNOTATIONS
	.align		4
.L_565:
        /*002c*/ 	.byte	0x04, 0x55
        /*002e*/ 	.short	(.L_567 - .L_566)


	//   ....[0]....
.L_566:
        /* <DEDUP_REMOVED lines=161> */


	//----- nvinfo : EIATTR_MERCURY_ISA_VERSION
	.align		4
.L_567:
        /*0a28*/ 	.byte	0x03, 0x5f
        /*0a2a*/ 	.short	0x0101


	//----- nvinfo : EIATTR_UNUSED_LOAD_BYTE_OFFSET
	.align		4
        /*0a2c*/ 	.byte	0x04, 0x44
        /*0a2e*/ 	.short	(.L_569 - .L_568)


	//   ....[0]....
.L_568:
        /*0a30*/ 	.word	0x00000aa0
        /*0a34*/ 	.word	0x0000fff0


	//   ....[1]....
        /*0a38*/ 	.word	0x00025ac0
        /*0a3c*/ 	.word	0x0000fff0


	//----- nvinfo : EIATTR_INT_WARP_WIDE_INSTR_OFFSETS
	.align		4
.L_569:
        /*0a40*/ 	.byte	0x04, 0x31
        /*0a42*/ 	.short	(.L_571 - .L_570)


	//   ....[0]....
.L_570:
        /*0a44*/ 	.word	0x00000190


	//   ....[1]....
        /*0a48*/ 	.word	0x000001d0


	//   ....[2]....
        /*0a4c*/ 	.word	0x00000240


	//   ....[3]....
        /*0a50*/ 	.word	0x0002df10


	//   ....[4]....
        /*0a54*/ 	.word	0x0002dfb0


	//   ....[5]....
        /*0a58*/ 	.word	0x00032460


	//   ....[6]....
        /*0a5c*/ 	.word	0x000324d0


	//----- nvinfo : EIATTR_COOP_GROUP_MASK_REGIDS
	.align		4
.L_571:
        /*0a60*/ 	.byte	0x04, 0x29
        /*0a62*/ 	.short	(.L_573 - .L_572)


	//   ....[0]....
.L_572:
        /*0a64*/ 	.word	0xffffffff


	//   ....[1]....
        /*0a68*/ 	.word	0xffffffff


	//   ....[2]....
        /*0a6c*/ 	.word	0xffffffff


	//   ....[3]....
        /*0a70*/ 	.word	0xffffffff


	//   ....[4]....
        /*0a74*/ 	.word	0xffffffff


	//   ....[5]....
        /*0a78*/ 	.word	0xffffffff


	//   ....[6]....
        /*0a7c*/ 	.word	0xffffffff


	//   ....[7]....
        /*0a80*/ 	.word	0xffffffff


	//   ....[8]....
        /*0a84*/ 	.word	0xffffffff


	//   ....[9]....
        /*0a88*/ 	.word	0xffffffff


	//   ....[10]....
        /*0a8c*/ 	.word	0xffffffff


	//   ....[11]....
        /*0a90*/ 	.word	0xffffffff


	//   ....[12]....
        /*0a94*/ 	.word	0xffffffff


	//   ....[13]....
        /*0a98*/ 	.word	0xffffffff


	//   ....[14]....
        /*0a9c*/ 	.word	0xffffffff


	//   ....[15]....
        /*0aa0*/ 	.word	0xffffffff


	//   ....[16]....
        /*0aa4*/ 	.word	0xffffffff


	//   ....[17]....
        /*0aa8*/ 	.word	0xffffffff


	//   ....[18]....
        /*0aac*/ 	.word	0xffffffff


	//   ....[19]....
        /*0ab0*/ 	.word	0xffffffff


	//   ....[20]....
        /*0ab4*/ 	.word	0xffffffff


	//   ....[21]....
        /*0ab8*/ 	.word	0xffffffff


	//   ....[22]....
        /*0abc*/ 	.word	0xffffffff


	//   ....[23]....
        /*0ac0*/ 	.word	0xffffffff


	//   ....[24]....
        /*0ac4*/ 	.word	0xffffffff


	//   ....[25]....
        /*0ac8*/ 	.word	0xffffffff


	//   ....[26]....
        /*0acc*/ 	.word	0xffffffff


	//   ....[27]....
        /*0ad0*/ 	.word	0xffffffff


	//   ....[28]....
        /*0ad4*/ 	.word	0xffffffff


	//   ....[29]....
        /*0ad8*/ 	.word	0xffffffff


	//   ....[30]....
        /*0adc*/ 	.word	0xffffffff


	//   ....[31]....
        /*0ae0*/ 	.word	0xffffffff


	//   ....[32]....
        /*0ae4*/ 	.word	0xffffffff


	//   ....[33]....
        /*0ae8*/ 	.word	0xffffffff


	//   ....[34]....
        /*0aec*/ 	.word	0xffffffff


	//   ....[35]....
        /*0af0*/ 	.word	0xffffffff


	//   ....[36]....
        /*0af4*/ 	.word	0xffffffff


	//   ....[37]....
        /*0af8*/ 	.word	0xffffffff


	//   ....[38]....
        /*0afc*/ 	.word	0xffffffff


	//   ....[39]....
        /*0b00*/ 	.word	0xffffffff


	//   ....[40]....
        /*0b04*/ 	.word	0xffffffff


	//   ....[41]....
        /*0b08*/ 	.word	0xffffffff


	//   ....[42]....
        /*0b0c*/ 	.word	0xffffffff


	//   ....[43]....
        /*0b10*/ 	.word	0xffffffff


	//   ....[44]....
        /*0b14*/ 	.word	0xffffffff


	//   ....[45]....
        /*0b18*/ 	.word	0xffffffff


	//   ....[46]....
        /*0b1c*/ 	.word	0xffffffff


	//   ....[47]....
        /*0b20*/ 	.word	0xffffffff


	//   ....[48]....
        /*0b24*/ 	.word	0xffffffff


	//   ....[49]....
        /*0b28*/ 	.word	0xffffffff


	//   ....[50]....
        /*0b2c*/ 	.word	0xffffffff


	//   ....[51]....
        /*0b30*/ 	.word	0xffffffff


	//   ....[52]....
        /*0b34*/ 	.word	0xffffffff


	//   ....[53]....
        /*0b38*/ 	.word	0xffffffff


	//   ....[54]....
        /*0b3c*/ 	.word	0xffffffff


	//   ....[55]....
        /*0b40*/ 	.word	0xffffffff


	//   ....[56]....
        /*0b44*/ 	.word	0xffffffff


	//   ....[57]....
        /*0b48*/ 	.word	0xffffffff


	//   ....[58]....
        /*0b4c*/ 	.word	0xffffffff


	//   ....[59]....
        /*0b50*/ 	.word	0xffffffff


	//   ....[60]....
        /*0b54*/ 	.word	0xffffffff


	//   ....[61]....
        /*0b58*/ 	.word	0xffffffff


	//   ....[62]....
        /*0b5c*/ 	.word	0xffffffff


	//   ....[63]....
        /*0b60*/ 	.word	0xffffffff


	//   ....[64]....
        /*0b64*/ 	.word	0xffffffff


	//   ....[65]....
        /*0b68*/ 	.word	0xffffffff


	//   ....[66]....
        /*0b6c*/ 	.word	0xffffffff


	//   ....[67]....
        /*0b70*/ 	.word	0xffffffff


	//   ....[68]....
        /*0b74*/ 	.word	0xffffffff


	//   ....[69]....
        /*0b78*/ 	.word	0xffffffff


	//   ....[70]....
        /*0b7c*/ 	.word	0xffffffff


	//   ....[71]....
        /*0b80*/ 	.word	0xffffffff


	//   ....[72]....
        /*0b84*/ 	.word	0xffffffff


	//   ....[73]....
        /*0b88*/ 	.word	0xffffffff


	//   ....[74]....
        /*0b8c*/ 	.word	0xffffffff


	//   ....[75]....
        /*0b90*/ 	.word	0xffffffff


	//   ....[76]....
        /*0b94*/ 	.word	0xffffffff


	//   ....[77]....
        /*0b98*/ 	.word	0xffffffff


	//   ....[78]....
        /*0b9c*/ 	.word	0xffffffff


	//   ....[79]....
        /*0ba0*/ 	.word	0xffffffff


	//   ....[80]....
        /*0ba4*/ 	.word	0xffffffff


	//   ....[81]....
        /*0ba8*/ 	.word	0xffffffff


	//   ....[82]....
        /*0bac*/ 	.word	0xffffffff


	//   ....[83]....
        /*0bb0*/ 	.word	0xffffffff


	//   ....[84]....
        /*0bb4*/ 	.word	0xffffffff


	//   ....[85]....
        /*0bb8*/ 	.word	0xffffffff


	//   ....[86]....
        /*0bbc*/ 	.word	0xffffffff


	//   ....[87]....
        /*0bc0*/ 	.word	0xffffffff


	//   ....[88]....
        /*0bc4*/ 	.word	0xffffffff


	//   ....[89]....
        /*0bc8*/ 	.word	0xffffffff


	//   ....[90]....
        /*0bcc*/ 	.word	0xffffffff


	//   ....[91]....
        /*0bd0*/ 	.word	0xffffffff


	//   ....[92]....
        /*0bd4*/ 	.word	0xffffffff


	//   ....[93]....
        /*0bd8*/ 	.word	0xffffffff


	//   ....[94]....
        /*0bdc*/ 	.word	0xffffffff


	//   ....[95]....
        /*0be0*/ 	.word	0xffffffff


	//   ....[96]....
        /*0be4*/ 	.word	0xffffffff


	//   ....[97]....
        /*0be8*/ 	.word	0xffffffff


	//   ....[98]....
        /*0bec*/ 	.word	0xffffffff


	//   ....[99]....
        /*0bf0*/ 	.word	0xffffffff


	//   ....[100]....
        /*0bf4*/ 	.word	0xffffffff


	//   ....[101]....
        /*0bf8*/ 	.word	0xffffffff


	//   ....[102]....
        /*0bfc*/ 	.word	0xffffffff


	//   ....[103]....
        /*0c00*/ 	.word	0xffffffff


	//   ....[104]....
        /*0c04*/ 	.word	0xffffffff


	//   ....[105]....
        /*0c08*/ 	.word	0xffffffff


	//   ....[106]....
        /*0c0c*/ 	.word	0xffffffff


	//   ....[107]....
        /*0c10*/ 	.word	0xffffffff


	//   ....[108]....
        /*0c14*/ 	.word	0xffffffff


	//   ....[109]....
        /*0c18*/ 	.word	0xffffffff


	//   ....[110]....
        /*0c1c*/ 	.word	0xffffffff


	//   ....[111]....
        /*0c20*/ 	.word	0xffffffff


	//   ....[112]....
        /*0c24*/ 	.word	0xffffffff


	//   ....[113]....
        /*0c28*/ 	.word	0xffffffff


	//   ....[114]....
        /*0c2c*/ 	.word	0xffffffff


	//   ....[115]....
        /*0c30*/ 	.word	0xffffffff


	//   ....[116]....
        /*0c34*/ 	.word	0xffffffff


	//   ....[117]....
        /*0c38*/ 	.word	0xffffffff


	//   ....[118]....
        /*0c3c*/ 	.word	0xffffffff


	//   ....[119]....
        /*0c40*/ 	.word	0xffffffff


	//   ....[120]....
        /*0c44*/ 	.word	0xffffffff


	//   ....[121]....
        /*0c48*/ 	.word	0xffffffff


	//   ....[122]....
        /*0c4c*/ 	.word	0xffffffff


	//   ....[123]....
        /*0c50*/ 	.word	0xffffffff


	//   ....[124]....
        /*0c54*/ 	.word	0xffffffff


	//   ....[125]....
        /*0c58*/ 	.word	0xffffffff


	//   ....[126]....
        /*0c5c*/ 	.word	0xffffffff


	//   ....[127]....
        /*0c60*/ 	.word	0xffffffff


	//   ....[128]....
        /*0c64*/ 	.word	0xffffffff


	//   ....[129]....
        /*0c68*/ 	.word	0xffffffff


	//   ....[130]....
        /*0c6c*/ 	.word	0xffffffff


	//   ....[131]....
        /*0c70*/ 	.word	0xffffffff


	//   ....[132]....
        /*0c74*/ 	.word	0xffffffff


	//   ....[133]....
        /*0c78*/ 	.word	0xffffffff


	//   ....[134]....
        /*0c7c*/ 	.word	0xffffffff


	//   ....[135]....
        /*0c80*/ 	.word	0xffffffff


	//   ....[136]....
        /*0c84*/ 	.word	0xffffffff


	//   ....[137]....
        /*0c88*/ 	.word	0xffffffff


	//   ....[138]....
        /*0c8c*/ 	.word	0x0500000f


	//   ....[139]....
        /*0c90*/ 	.word	0x0500000f


	//   ....[140]....
        /*0c94*/ 	.word	0x0500000f


	//   ....[141]....
        /*0c98*/ 	.word	0x0500000f


	//   ....[142]....
        /*0c9c*/ 	.word	0x0500000f


	//   ....[143]....
        /*0ca0*/ 	.word	0x0500000f


	//   ....[144]....
        /*0ca4*/ 	.word	0x0500000f


	//   ....[145]....
        /*0ca8*/ 	.word	0x0500000f


	//   ....[146]....
        /*0cac*/ 	.word	0x0500000f


	//   ....[147]....
        /*0cb0*/ 	.word	0x0500000f


	//   ....[148]....
        /*0cb4*/ 	.word	0x0500000f


	//   ....[149]....
        /*0cb8*/ 	.word	0x0500000f


	//   ....[150]....
        /*0cbc*/ 	.word	0x0500000f


	//   ....[151]....
        /*0cc0*/ 	.word	0x0500000f


	//   ....[152]....
        /*0cc4*/ 	.word	0x0500000f


	//   ....[153]....
        /*0cc8*/ 	.word	0x0500000f


	//   ....[154]....
        /*0ccc*/ 	.word	0x0500000f


	//   ....[155]....
        /*0cd0*/ 	.word	0x0500000f


	//   ....[156]....
        /*0cd4*/ 	.word	0x0500000f


	//   ....[157]....
        /*0cd8*/ 	.word	0x0500000f


	//   ....[158]....
        /*0cdc*/ 	.word	0x0500000f


	//   ....[159]....
        /*0ce0*/ 	.word	0x0500000f


	//   ....[160]....
        /*0ce4*/ 	.word	0x0500000f


	//   ....[161]....
        /*0ce8*/ 	.word	0x0500000f


	//   ....[162]....
        /*0cec*/ 	.word	0x0500000f


	//   ....[163]....
        /*0cf0*/ 	.word	0x0500000f


	//   ....[164]....
        /*0cf4*/ 	.word	0x0500000f


	//   ....[165]....
        /*0cf8*/ 	.word	0x0500000f


	//   ....[166]....
        /*0cfc*/ 	.word	0x0500000f


	//   ....[167]....
        /*0d00*/ 	.word	0x0500000f


	//   ....[168]....
        /*0d04*/ 	.word	0x0500000f


	//   ....[169]....
        /*0d08*/ 	.word	0x0500000f


	//   ....[170]....
        /*0d0c*/ 	.word	0x0500000f


	//   ....[171]....
        /*0d10*/ 	.word	0x0500000f


	//   ....[172]....
        /*0d14*/ 	.word	0x0500000f


	//   ....[173]....
        /*0d18*/ 	.word	0x0500000f


	//   ....[174]....
        /*0d1c*/ 	.word	0x0500000f


	//   ....[175]....
        /*0d20*/ 	.word	0x0500000f


	//   ....[176]....
        /*0d24*/ 	.word	0x0500000f


	//   ....[177]....
        /*0d28*/ 	.word	0x0500000f


	//   ....[178]....
        /*0d2c*/ 	.word	0x0500000f


	//   ....[179]....
        /*0d30*/ 	.word	0x0500000f


	//   ....[180]....
        /*0d34*/ 	.word	0x0500000f


	//   ....[181]....
        /*0d38*/ 	.word	0x0500000f


	//   ....[182]....
        /*0d3c*/ 	.word	0x0500000f


	//   ....[183]....
        /*0d40*/ 	.word	0x0500000f


	//   ....[184]....
        /*0d44*/ 	.word	0x0500000f


	//   ....[185]....
        /*0d48*/ 	.word	0x0500000f


	//   ....[186]....
        /*0d4c*/ 	.word	0x0500000f


	//   ....[187]....
        /*0d50*/ 	.word	0x0500000f


	//   ....[188]....
        /*0d54*/ 	.word	0x0500000f


	//   ....[189]....
        /*0d58*/ 	.word	0x0500000f


	//   ....[190]....
        /*0d5c*/ 	.word	0x0500000f


	//   ....[191]....
        /*0d60*/ 	.word	0x0500000f


	//   ....[192]....
        /*0d64*/ 	.word	0x0500000f


	//   ....[193]....
        /*0d68*/ 	.word	0x0500000f


	//   ....[194]....
        /*0d6c*/ 	.word	0x0500000f


	//   ....[195]....
        /*0d70*/ 	.word	0x0500000f


	//   ....[196]....
        /*0d74*/ 	.word	0x0500000f


	//   ....[197]....
        /*0d78*/ 	.word	0x0500000f


	//   ....[198]....
        /*0d7c*/ 	.word	0x0500000f


	//   ....[199]....
        /*0d80*/ 	.word	0x0500000f


	//   ....[200]....
        /*0d84*/ 	.word	0x0500000f


	//   ....[201]....
        /*0d88*/ 	.word	0x0500000f


	//   ....[202]....
        /*0d8c*/ 	.word	0x0500000f


	//   ....[203]....
        /*0d90*/ 	.word	0x0500000f


	//   ....[204]....
        /*0d94*/ 	.word	0x0500000f


	//   ....[205]....
        /*0d98*/ 	.word	0x0500000f


	//   ....[206]....
        /*0d9c*/ 	.word	0x0500000f


	//----- nvinfo : EIATTR_COOP_GROUP_INSTR_OFFSETS
	.align		4
.L_573:
        /*0da0*/ 	.byte	0x04, 0x28
        /*0da2*/ 	.short	(.L_575 - .L_574)


	//   ....[0]....
.L_574:
        /*0da4*/ 	.word	0x00000060


	//   ....[1]....
        /*0da8*/ 	.word	0x000001a0


	//   ....[2]....
        /*0dac*/ 	.word	0x000001f0


	//   ....[3]....
        /*0db0*/ 	.word	0x00000420


	//   ....[4]....
        /*0db4*/ 	.word	0x00000580


	//   ....[5]....
        /*0db8*/ 	.word	0x000006a0


	//   ....[6]....
        /*0dbc*/ 	.word	0x00000800


	//   ....[7]....
        /*0dc0*/ 	.word	0x0000bcd0


	//   ....[8]....
        /*0dc4*/ 	.word	0x0000c3b0


	//   ....[9]....
        /*0dc8*/ 	.word	0x0000c3c0


	//   ....[10]....
        /*0dcc*/ 	.word	0x0000c3d0


	//   ....[11]....
        /*0dd0*/ 	.word	0x0000c3e0


	//   ....[12]....
        /*0dd4*/ 	.word	0x0000ca00


	//   ....[13]....
        /*0dd8*/ 	.word	0x0000ca10


	//   ....[14]....
        /*0ddc*/ 	.word	0x0000ca20


	//   ....[15]....
        /*0de0*/ 	.word	0x0000ca30


	//   ....[16]....
        /*0de4*/ 	.word	0x0000cfb0


	//   ....[17]....
        /*0de8*/ 	.word	0x0000cfc0


	//   ....[18]....
        /*0dec*/ 	.word	0x0000cfd0


	//   ....[19]....
        /*0df0*/ 	.word	0x0000cfe0


	//   ....[20]....
        /*0df4*/ 	.word	0x0000d580


	//   ....[21]....
        /*0df8*/ 	.word	0x0000d590


	//   ....[22]....
        /*0dfc*/ 	.word	0x0000d5a0


	//   ....[23]....
        /*0e00*/ 	.word	0x0000d5b0


	//   ....[24]....
        /*0e04*/ 	.word	0x00010c50


	//   ....[25]....
        /*0e08*/ 	.word	0x00010c60


	//   ....[26]....
        /*0e0c*/ 	.word	0x00010c70


	//   ....[27]....
        /*0e10*/ 	.word	0x00010c80


	//   ....[28]....
        /*0e14*/ 	.word	0x00011150


	//   ....[29]....
        /*0e18*/ 	.word	0x00011160


	//   ....[30]....
        /*0e1c*/ 	.word	0x00011170


	//   ....[31]....
        /*0e20*/ 	.word	0x00011180


	//   ....[32]....
        /*0e24*/ 	.word	0x000115e0


	//   ....[33]....
        /*0e28*/ 	.word	0x000115f0


	//   ....[34]....
        /*0e2c*/ 	.word	0x00011600


	//   ....[35]....
        /*0e30*/ 	.word	0x00011610


	//   ....[36]....
        /*0e34*/ 	.word	0x00011a80


	//   ....[37]....
        /*0e38*/ 	.word	0x00011a90


	//   ....[38]....
        /*0e3c*/ 	.word	0x00011aa0


	//   ....[39]....
        /*0e40*/ 	.word	0x00011ab0


	//   ....[40]....
        /*0e44*/ 	.word	0x00018a10


	//   ....[41]....
        /*0e48*/ 	.word	0x00019110


	//   ....[42]....
        /*0e4c*/ 	.word	0x000191d0


	//   ....[43]....
        /*0e50*/ 	.word	0x00019300


	//   ....[44]....
        /*0e54*/ 	.word	0x00019900


	//   ....[45]....
        /*0e58*/ 	.word	0x000199d0


	//   ....[46]....
        /*0e5c*/ 	.word	0x0001e0f0


	//   ....[47]....
        /*0e60*/ 	.word	0x0001e490


	//   ....[48]....
        /*0e64*/ 	.word	0x0001e7e0


	//   ....[49]....
        /*0e68*/ 	.word	0x0001e930


	//   ....[50]....
        /*0e6c*/ 	.word	0x0001ee00


	//   ....[51]....
        /*0e70*/ 	.word	0x0001ee60


	//   ....[52]....
        /*0e74*/ 	.word	0x000238d0


	//   ....[53]....
        /*0e78*/ 	.word	0x000238f0


	//   ....[54]....
        /*0e7c*/ 	.word	0x00023be0


	//   ....[55]....
        /*0e80*/ 	.word	0x00023ca0


	//   ....[56]....
        /*0e84*/ 	.word	0x00024de0


	//   ....[57]....
        /*0e88*/ 	.word	0x00024ef0


	//   ....[58]....
        /*0e8c*/ 	.word	0x000250f0


	//   ....[59]....
        /*0e90*/ 	.word	0x00025110


	//   ....[60]....
        /*0e94*/ 	.word	0x00026b80


	//   ....[61]....
        /*0e98*/ 	.word	0x00026b90


	//   ....[62]....
        /*0e9c*/ 	.word	0x00026ba0


	//   ....[63]....
        /*0ea0*/ 	.word	0x00026bb0


	//   ....[64]....
        /*0ea4*/ 	.word	0x000275f0


	//   ....[65]....
        /*0ea8*/ 	.word	0x00027610


	//   ....[66]....
        /*0eac*/ 	.word	0x00027770


	//   ....[67]....
        /*0eb0*/ 	.word	0x00027790


	//   ....[68]....
        /*0eb4*/ 	.word	0x000278e0


	//   ....[69]....
        /*0eb8*/ 	.word	0x00027900


	//   ....[70]....
        /*0ebc*/ 	.word	0x00027a60


	//   ....[71]....
        /*0ec0*/ 	.word	0x00027a80


	//   ....[72]....
        /*0ec4*/ 	.word	0x00028230


	//   ....[73]....
        /*0ec8*/ 	.word	0x000282d0


	//   ....[74]....
        /*0ecc*/ 	.word	0x00028ce0


	//   ....[75]....
        /*0ed0*/ 	.word	0x00028cf0


	//   ....[76]....
        /*0ed4*/ 	.word	0x00029e10


	//   ....[77]....
        /*0ed8*/ 	.word	0x00029e30


	//   ....[78]....
        /*0edc*/ 	.word	0x00029f80


	//   ....[79]....
        /*0ee0*/ 	.word	0x00029fa0


	//   ....[80]....
        /*0ee4*/ 	.word	0x0002a0f0


	//   ....[81]....
        /*0ee8*/ 	.word	0x0002a110


	//   ....[82]....
        /*0eec*/ 	.word	0x0002a270


	//   ....[83]....
        /*0ef0*/ 	.word	0x0002a290


	//   ....[84]....
        /*0ef4*/ 	.word	0x0002a470


	//   ....[85]....
        /*0ef8*/ 	.word	0x0002a6b0


	//   ....[86]....
        /*0efc*/ 	.word	0x0002a6e0


	//   ....[87]....
        /*0f00*/ 	.word	0x0002a710


	//   ....[88]....
        /*0f04*/ 	.word	0x0002a740


	//   ....[89]....
        /*0f08*/ 	.word	0x0002a770


	//   ....[90]....
        /*0f0c*/ 	.word	0x0002a7a0


	//   ....[91]....
        /*0f10*/ 	.word	0x0002a950


	//   ....[92]....
        /*0f14*/ 	.word	0x0002a980


	//   ....[93]....
        /*0f18*/ 	.word	0x0002a9b0


	//   ....[94]....
        /*0f1c*/ 	.word	0x0002a9e0


	//   ....[95]....
        /*0f20*/ 	.word	0x0002aa10


	//   ....[96]....
        /*0f24*/ 	.word	0x0002aa40


	//   ....[97]....
        /*0f28*/ 	.word	0x0002aae0


	//   ....[98]....
        /*0f2c*/ 	.word	0x0002ab10


	//   ....[99]....
        /*0f30*/ 	.word	0x0002ab20


	//   ....[100]....
        /*0f34*/ 	.word	0x0002ab50


	//   ....[101]....
        /*0f38*/ 	.word	0x0002c2c0


	//   ....[102]....
        /*0f3c*/ 	.word	0x0002e510


	//   ....[103]....
        /*0f40*/ 	.word	0x0002f180


	//   ....[104]....
        /*0f44*/ 	.word	0x0002f1a0


	//   ....[105]....
        /*0f48*/ 	.word	0x0002f1b0


	//   ....[106]....
        /*0f4c*/ 	.word	0x0002f260


	//   ....[107]....
        /*0f50*/ 	.word	0x0002f2d0


	//   ....[108]....
        /*0f54*/ 	.word	0x0002f320


	//   ....[109]....
        /*0f58*/ 	.word	0x0002f390


	//   ....[110]....
        /*0f5c*/ 	.word	0x0002f3e0


	//   ....[111]....
        /*0f60*/ 	.word	0x0002f450


	//   ....[112]....
        /*0f64*/ 	.word	0x0002f4a0


	//   ....[113]....
        /*0f68*/ 	.word	0x0002f510


	//   ....[114]....
        /*0f6c*/ 	.word	0x0002f560


	//   ....[115]....
        /*0f70*/ 	.word	0x0002f5d0


	//   ....[116]....
        /*0f74*/ 	.word	0x0002f620


	//   ....[117]....
        /*0f78*/ 	.word	0x0002f690


	//   ....[118]....
        /*0f7c*/ 	.word	0x0002f6e0


	//   ....[119]....
        /*0f80*/ 	.word	0x00032de0


	//   ....[120]....
        /*0f84*/ 	.word	0x00032e10


	//   ....[121]....
        /*0f88*/ 	.word	0x00032e70


	//   ....[122]....
        /*0f8c*/ 	.word	0x00032ea0


	//   ....[123]....
        /*0f90*/ 	.word	0x00032ed0


	//   ....[124]....
        /*0f94*/ 	.word	0x00032f00


	//   ....[125]....
        /*0f98*/ 	.word	0x00032f30


	//   ....[126]....
        /*0f9c*/ 	.word	0x00032f60


	//   ....[127]....
        /*0fa0*/ 	.word	0x00033140


	//   ....[128]....
        /*0fa4*/ 	.word	0x00033170


	//   ....[129]....
        /*0fa8*/ 	.word	0x000331a0


	//   ....[130]....
        /*0fac*/ 	.word	0x000331d0


	//   ....[131]....
        /*0fb0*/ 	.word	0x00033200


	//   ....[132]....
        /*0fb4*/ 	.word	0x00033230


	//   ....[133]....
        /*0fb8*/ 	.word	0x00033300


	//   ....[134]....
        /*0fbc*/ 	.word	0x00033320


	//   ....[135]....
        /*0fc0*/ 	.word	0x00033330


	//   ....[136]....
        /*0fc4*/ 	.word	0x000333b0


	//   ....[137]....
        /*0fc8*/ 	.word	0x00033ef0


	//   ....[138]....
        /*0fcc*/ 	.word	0x00034330


	//   ....[139]....
        /*0fd0*/ 	.word	0x000343c0


	//   ....[140]....
        /*0fd4*/ 	.word	0x00034410


	//   ....[141]....
        /*0fd8*/ 	.word	0x00034460


	//   ....[142]....
        /*0fdc*/ 	.word	0x00034500


	//   ....[143]....
        /*0fe0*/ 	.word	0x00034590


	//   ....[144]....
        /*0fe4*/ 	.word	0x000345e0


	//   ....[145]....
        /*0fe8*/ 	.word	0x00034630


	//   ....[146]....
        /*0fec*/ 	.word	0x000346d0


	//   ....[147]....
        /*0ff0*/ 	.word	0x00034760


	//   ....[148]....
        /*0ff4*/ 	.word	0x000347b0


	//   ....[149]....
        /*0ff8*/ 	.word	0x00034800


	//   ....[150]....
        /*0ffc*/ 	.word	0x000348a0


	//   ....[151]....
        /*1000*/ 	.word	0x00034930


	//   ....[152]....
        /*1004*/ 	.word	0x00034980


	//   ....[153]....
        /*1008*/ 	.word	0x000349d0


	//   ....[154]....
        /*100c*/ 	.word	0x00034ac0


	//   ....[155]....
        /*1010*/ 	.word	0x00034b50


	//   ....[156]....
        /*1014*/ 	.word	0x00034ba0


	//   ....[157]....
        /*1018*/ 	.word	0x00034bf0


	//   ....[158]....
        /*101c*/ 	.word	0x00034c80


	//   ....[159]....
        /*1020*/ 	.word	0x00034d10


	//   ....[160]....
        /*1024*/ 	.word	0x00034d60


	//   ....[161]....
        /*1028*/ 	.word	0x00034db0


	//   ....[162]....
        /*102c*/ 	.word	0x00034e40


	//   ....[163]....
        /*1030*/ 	.word	0x00034ed0


	//   ....[164]....
        /*1034*/ 	.word	0x00034f20


	//   ....[165]....
        /*1038*/ 	.word	0x00034f70


	//   ....[166]....
        /*103c*/ 	.word	0x00035010


	//   ....[167]....
        /*1040*/ 	.word	0x000350a0


	//   ....[168]....
        /*1044*/ 	.word	0x000350f0


	//   ....[169]....
        /*1048*/ 	.word	0x00035140


	//   ....[170]....
        /*104c*/ 	.word	0x00035440


	//   ....[171]....
        /*1050*/ 	.word	0x00035730


	//   ....[172]....
        /*1054*/ 	.word	0x000358b0


	//   ....[173]....
        /*1058*/ 	.word	0x00035900


	//   ....[174]....
        /*105c*/ 	.word	0x00035ab0


	//   ....[175]....
        /*1060*/ 	.word	0x00035b00


	//   ....[176]....
        /*1064*/ 	.word	0x00035c40


	//   ....[177]....
        /*1068*/ 	.word	0x00035c90


	//   ....[178]....
        /*106c*/ 	.word	0x00035dd0


	//   ....[179]....
        /*1070*/ 	.word	0x00035e20


	//   ....[180]....
        /*1074*/ 	.word	0x00035f60


	//   ....[181]....
        /*1078*/ 	.word	0x00035fb0


	//   ....[182]....
        /*107c*/ 	.word	0x000360f0


	//   ....[183]....
        /*1080*/ 	.word	0x00036140


	//   ....[184]....
        /*1084*/ 	.word	0x00036280


	//   ....[185]....
        /*1088*/ 	.word	0x000362d0


	//   ....[186]....
        /*108c*/ 	.word	0x000363f0


	//   ....[187]....
        /*1090*/ 	.word	0x00036440


	//   ....[188]....
        /*1094*/ 	.word	0x00036770


	//   ....[189]....
        /*1098*/ 	.word	0x00036820


	//   ....[190]....
        /*109c*/ 	.word	0x000369b0


	//   ....[191]....
        /*10a0*/ 	.word	0x00036a40


	//   ....[192]....
        /*10a4*/ 	.word	0x00036ac0


	//   ....[193]....
        /*10a8*/ 	.word	0x00036b40


	//   ....[194]....
        /*10ac*/ 	.word	0x00036bc0


	//   ....[195]....
        /*10b0*/ 	.word	0x00036c50


	//   ....[196]....
        /*10b4*/ 	.word	0x00036cf0


	//   ....[197]....
        /*10b8*/ 	.word	0x00036dc0


	//   ....[198]....
        /*10bc*/ 	.word	0x00036e40


	//   ....[199]....
        /*10c0*/ 	.word	0x00036ec0


	//   ....[200]....
        /*10c4*/ 	.word	0x00036f40


	//   ....[201]....
        /*10c8*/ 	.word	0x00036fd0


	//   ....[202]....
        /*10cc*/ 	.word	0x00037050


	//   ....[203]....
        /*10d0*/ 	.word	0x00037100


	//   ....[204]....
        /*10d4*/ 	.word	0x00037150


	//   ....[205]....
        /*10d8*/ 	.word	0x00037210


	//   ....[206]....
        /*10dc*/ 	.word	0x00037340


	//----- nvinfo : EIATTR_REG_RECONFIG
	.align		4
.L_575:
        /*10e0*/ 	.byte	0x01, 0x54
	.zero		2


	//----- nvinfo : EIATTR_SYSCALL_OFFSETS
	.align		4
        /*10e4*/ 	.byte	0x04, 0x46
        /*10e6*/ 	.short	(.L_577 - .L_576)


	//   ....[0]....
.L_576:
        /*10e8*/ 	.word	0x00002300


	//   ....[1]....
        /*10ec*/ 	.word	0x00002450


	//   ....[2]....
        /*10f0*/ 	.word	0x0000be40


	//   ....[3]....
        /*10f4*/ 	.word	0x0000c170


	//   ....[4]....
        /*10f8*/ 	.word	0x0002e120


	//   ....[5]....
        /*10fc*/ 	.word	0x0002e270


	//   ....[6]....
        /*1100*/ 	.word	0x0002e360


	//   ....[7]....
        /*1104*/ 	.word	0x0002ed20


	//----- nvinfo : EIATTR_MBARRIER_INSTR_OFFSETS
	.align		4
.L_577:
        /*1108*/ 	.byte	0x04, 0x39
        /*110a*/ 	.short	(.L_579 - .L_578)


	//   ....[0]....
.L_578:
        /*110c*/ 	.word	0x000002d0
        /*1110*/ 	.word	0x000000ff
        /*1114*/ 	.word	0x00038800
        /*1118*/ 	.short	0x0100
        /*111a*/ 	.byte	0x08
	.zero		1


	//   ....[1]....
        /*111c*/ 	.word	0x000002e0
        /*1120*/ 	.word	0x000000ff
        /*1124*/ 	.word	0x00038820
        /*1128*/ 	.short	0x0100
        /*112a*/ 	.byte	0x08
	.zero		1


	//   ....[2]....
        /*112c*/ 	.word	0x000003d0
        /*1130*/ 	.word	0x000000ff
        /*1134*/ 	.word	0x00038830
        /*1138*/ 	.short	0x0100
        /*113a*/ 	.byte	0x08
	.zero		1


	//   ....[3]....
        /*113c*/ 	.word	0x000003e0
        /*1140*/ 	.word	0x000000ff
        /*1144*/ 	.word	0x00038840
        /*1148*/ 	.short	0x0100
        /*114a*/ 	.byte	0x08
	.zero		1


	//   ....[4]....
        /*114c*/ 	.word	0x000003f0
        /*1150*/ 	.word	0x000000ff
        /*1154*/ 	.word	0x00038838
        /*1158*/ 	.short	0x0100
        /*115a*/ 	.byte	0x08
	.zero		1


	//   ....[5]....
        /*115c*/ 	.word	0x00000400
        /*1160*/ 	.word	0x000000ff
        /*1164*/ 	.word	0x00038848
        /*1168*/ 	.short	0x0100
        /*116a*/ 	.byte	0x08
	.zero		1


	//   ....[6]....
        /*116c*/ 	.word	0x00000530
        /*1170*/ 	.word	0x000000ff
        /*1174*/ 	.word	0x00038850
        /*1178*/ 	.short	0x0100
        /*117a*/ 	.byte	0x08
	.zero		1


	//   ....[7]....
        /*117c*/ 	.word	0x00000540
        /*1180*/ 	.word	0x000000ff
        /*1184*/ 	.word	0x00038860
        /*1188*/ 	.short	0x0100
        /*118a*/ 	.byte	0x08
	.zero		1


	//   ....[8]....
        /*118c*/ 	.word	0x00000550
        /*1190*/ 	.word	0x000000ff
        /*1194*/ 	.word	0x00038858
        /*1198*/ 	.short	0x0100
        /*119a*/ 	.byte	0x08
	.zero		1


	//   ....[9]....
        /*119c*/ 	.word	0x00000560
        /*11a0*/ 	.word	0x000000ff
        /*11a4*/ 	.word	0x00038868
        /*11a8*/ 	.short	0x0100
        /*11aa*/ 	.byte	0x08
	.zero		1


	//   ....[10]....
        /*11ac*/ 	.word	0x00000650
        /*11b0*/ 	.word	0x000000ff
        /*11b4*/ 	.word	0x00038870
        /*11b8*/ 	.short	0x0100
        /*11ba*/ 	.byte	0x06
	.zero		1


	//   ....[11]....
        /*11bc*/ 	.word	0x00000660
        /*11c0*/ 	.word	0x000000ff
        /*11c4*/ 	.word	0x00038880
        /*11c8*/ 	.short	0x0100
        /*11ca*/ 	.byte	0x06
	.zero		1


	//   ....[12]....
        /*11cc*/ 	.word	0x00000670
        /*11d0*/ 	.word	0x000000ff
        /*11d4*/ 	.word	0x00038878
        /*11d8*/ 	.short	0x0100
        /*11da*/ 	.byte	0x06
	.zero		1


	//   ....[13]....
        /*11dc*/ 	.word	0x00000680
        /*11e0*/ 	.word	0x000000ff
        /*11e4*/ 	.word	0x00038888
        /*11e8*/ 	.short	0x0100
        /*11ea*/ 	.byte	0x06
	.zero		1


	//   ....[14]....
        /*11ec*/ 	.word	0x000007b0
        /*11f0*/ 	.word	0x000000ff
        /*11f4*/ 	.word	0x00038890
        /*11f8*/ 	.short	0x0100
        /*11fa*/ 	.byte	0x08
	.zero		1


	//   ....[15]....
        /*11fc*/ 	.word	0x000007c0
        /*1200*/ 	.word	0x000000ff
        /*1204*/ 	.word	0x000388a0
        /*1208*/ 	.short	0x0100
        /*120a*/ 	.byte	0x08
	.zero		1


	//   ....[16]....
        /*120c*/ 	.word	0x000007d0
        /*1210*/ 	.word	0x000000ff
        /*1214*/ 	.word	0x00038898
        /*1218*/ 	.short	0x0100
        /*121a*/ 	.byte	0x08
	.zero		1


	//   ....[17]....
        /*121c*/ 	.word	0x000007e0
        /*1220*/ 	.word	0x000000ff
        /*1224*/ 	.word	0x000388a8
        /*1228*/ 	.short	0x0100
        /*122a*/ 	.byte	0x08
	.zero		1


	//   ....[18]....
        /*122c*/ 	.word	0x00000910
        /*1230*/ 	.word	0x000000ff
        /*1234*/ 	.word	0x000388b0
        /*1238*/ 	.short	0x0100
        /*123a*/ 	.byte	0x08
	.zero		1


	//   ....[19]....
        /*123c*/ 	.word	0x00000920
        /*1240*/ 	.word	0x000000ff
        /*1244*/ 	.word	0x000388c0
        /*1248*/ 	.short	0x0100
        /*124a*/ 	.byte	0x08
	.zero		1


	//   ....[20]....
        /*124c*/ 	.word	0x00000930
        /*1250*/ 	.word	0x000000ff
        /*1254*/ 	.word	0x000388b8
        /*1258*/ 	.short	0x0100
        /*125a*/ 	.byte	0x08
	.zero		1


	//   ....[21]....
        /*125c*/ 	.word	0x00000940
        /*1260*/ 	.word	0x000000ff
        /*1264*/ 	.word	0x000388c8
        /*1268*/ 	.short	0x0100
        /*126a*/ 	.byte	0x08
	.zero		1


	//   ....[22]....
        /*126c*/ 	.word	0x00003f80
        /*1270*/ 	.word	0x00000000
        /*1274*/ 	.word	0x00038890
        /*1278*/ 	.short	0x010a
        /*127a*/ 	.byte	0x3f
	.zero		1


	//   ....[23]....
        /*127c*/ 	.word	0x00007570
        /*1280*/ 	.word	0x00000000
        /*1284*/ 	.word	0x00038890
        /*1288*/ 	.short	0x010a
        /*128a*/ 	.byte	0x3f
	.zero		1


	//   ....[24]....
        /*128c*/ 	.word	0x0000a7f0
        /*1290*/ 	.word	0x00000000
        /*1294*/ 	.word	0x00038890
        /*1298*/ 	.short	0x010a
        /*129a*/ 	.byte	0x3f
	.zero		1


	//   ....[25]....
        /*129c*/ 	.word	0x0000ac50
        /*12a0*/ 	.word	0x00000024
        /*12a4*/ 	.word	0x00000000
        /*12a8*/ 	.short	0x0101
        /*12aa*/ 	.byte	0x3f
	.zero		1


	//   ....[26]....
        /*12ac*/ 	.word	0x0000ac90
        /*12b0*/ 	.word	0x00000000
        /*12b4*/ 	.word	0x000388b0
        /*12b8*/ 	.short	0x010a
        /*12ba*/ 	.byte	0x3f
	.zero		1


	//   ....[27]....
        /*12bc*/ 	.word	0x0000b400
        /*12c0*/ 	.word	0x00000000
        /*12c4*/ 	.word	0x00000000
        /*12c8*/ 	.short	0x0101
        /*12ca*/ 	.byte	0x3f
	.zero		1


	//   ....[28]....
        /*12cc*/ 	.word	0x0000bed0
        /*12d0*/ 	.word	0x00000010
        /*12d4*/ 	.word	0x00038800
        /*12d8*/ 	.short	0x010a
        /*12da*/ 	.byte	0x3f
	.zero		1


	//   ....[29]....
        /*12dc*/ 	.word	0x0000bf20
        /*12e0*/ 	.word	0x00000010
        /*12e4*/ 	.word	0x00038800
        /*12e8*/ 	.short	0x010a
        /*12ea*/ 	.byte	0x3f
	.zero		1


	//   ....[30]....
        /*12ec*/ 	.word	0x0000d9e0
        /*12f0*/ 	.word	0x00000010
        /*12f4*/ 	.word	0x00038800
        /*12f8*/ 	.short	0x010a
        /*12fa*/ 	.byte	0x3f
	.zero		1


	//   ....[31]....
        /*12fc*/ 	.word	0x00011db0
        /*1300*/ 	.word	0x00000010
        /*1304*/ 	.word	0x00038800
        /*1308*/ 	.short	0x010a
        /*130a*/ 	.byte	0x3f
	.zero		1


	//   ....[32]....
        /*130c*/ 	.word	0x000155c0
        /*1310*/ 	.word	0x00000000
        /*1314*/ 	.word	0x00038830
        /*1318*/ 	.short	0x010a
        /*131a*/ 	.byte	0x3f
	.zero		1


	//   ....[33]....
        /*131c*/ 	.word	0x00015630
        /*1320*/ 	.word	0x00000000
        /*1324*/ 	.word	0x00038830
        /*1328*/ 	.short	0x010a
        /*132a*/ 	.byte	0x3f
	.zero		1


	//   ....[34]....
        /*132c*/ 	.word	0x00018fe0
        /*1330*/ 	.word	0x00000000
        /*1334*/ 	.word	0x00000000
        /*1338*/ 	.short	0x0101
        /*133a*/ 	.byte	0x3f
	.zero		1


	//   ....[35]....
        /*133c*/ 	.word	0x0001a3c0
        /*1340*/ 	.word	0x0000000b
        /*1344*/ 	.word	0x00038830
        /*1348*/ 	.short	0x010a
        /*134a*/ 	.byte	0x3f
	.zero		1


	//   ....[36]....
        /*134c*/ 	.word	0x0001a440
        /*1350*/ 	.word	0x0000000b
        /*1354*/ 	.word	0x00038830
        /*1358*/ 	.short	0x010a
        /*135a*/ 	.byte	0x3f
	.zero		1


	//   ....[37]....
        /*135c*/ 	.word	0x0001db60
        /*1360*/ 	.word	0x00000009
        /*1364*/ 	.word	0x00038850
        /*1368*/ 	.short	0x010a
        /*136a*/ 	.byte	0x3f
	.zero		1


	//   ....[38]....
        /*136c*/ 	.word	0x0001dbb0
        /*1370*/ 	.word	0x00000009
        /*1374*/ 	.word	0x00038850
        /*1378*/ 	.short	0x010a
        /*137a*/ 	.byte	0x3f
	.zero		1


	//   ....[39]....
        /*137c*/ 	.word	0x0001ef90
        /*1380*/ 	.word	0x00000000
        /*1384*/ 	.word	0x00000000
        /*1388*/ 	.short	0x0101
        /*138a*/ 	.byte	0x3f
	.zero		1


	//   ....[40]....
        /*138c*/ 	.word	0x0001f080
        /*1390*/ 	.word	0x00000009
        /*1394*/ 	.word	0x00000000
        /*1398*/ 	.short	0x0101
        /*139a*/ 	.byte	0x3f
	.zero		1


	//   ....[41]....
        /*139c*/ 	.word	0x0001f7e0
        /*13a0*/ 	.word	0x00000004
        /*13a4*/ 	.word	0x00038830
        /*13a8*/ 	.short	0x010a
        /*13aa*/ 	.byte	0x3f
	.zero		1


	//   ....[42]....
        /*13ac*/ 	.word	0x0001f860
        /*13b0*/ 	.word	0x00000004
        /*13b4*/ 	.word	0x00038830
        /*13b8*/ 	.short	0x010a
        /*13ba*/ 	.byte	0x3f
	.zero		1


	//   ....[43]....
        /*13bc*/ 	.word	0x00022f80
        /*13c0*/ 	.word	0x00000009
        /*13c4*/ 	.word	0x00038850
        /*13c8*/ 	.short	0x010a
        /*13ca*/ 	.byte	0x3f
	.zero		1


	//   ....[44]....
        /*13cc*/ 	.word	0x00022fd0
        /*13d0*/ 	.word	0x00000009
        /*13d4*/ 	.word	0x00038850
        /*13d8*/ 	.short	0x010a
        /*13da*/ 	.byte	0x3f
	.zero		1


	//   ....[45]....
        /*13dc*/ 	.word	0x00023ee0
        /*13e0*/ 	.word	0x0000000f
        /*13e4*/ 	.word	0x00000000
        /*13e8*/ 	.short	0x0101
        /*13ea*/ 	.byte	0x3f
	.zero		1


	//   ....[46]....
        /*13ec*/ 	.word	0x00023f70
        /*13f0*/ 	.word	0x0000000f
        /*13f4*/ 	.word	0x00000000
        /*13f8*/ 	.short	0x0101
        /*13fa*/ 	.byte	0x3f
	.zero		1


	//   ....[47]....
        /*13fc*/ 	.word	0x00024d10
        /*1400*/ 	.word	0x0000000a
        /*1404*/ 	.word	0x00038850
        /*1408*/ 	.short	0x010a
        /*140a*/ 	.byte	0x3f
	.zero		1


	//   ....[48]....
        /*140c*/ 	.word	0x00024d60
        /*1410*/ 	.word	0x0000000a
        /*1414*/ 	.word	0x00038850
        /*1418*/ 	.short	0x010a
        /*141a*/ 	.byte	0x3f
	.zero		1


	//   ....[49]....
        /*141c*/ 	.word	0x00025250
        /*1420*/ 	.word	0x0000000a
        /*1424*/ 	.word	0x00000000
        /*1428*/ 	.short	0x0101
        /*142a*/ 	.byte	0x3f
	.zero		1


	//   ....[50]....
        /*142c*/ 	.word	0x000275e0
        /*1430*/ 	.word	0x00000008
        /*1434*/ 	.word	0x00000000
        /*1438*/ 	.short	0x0101
        /*143a*/ 	.byte	0x3f
	.zero		1


	//   ....[51]....
        /*143c*/ 	.word	0x00028250
        /*1440*/ 	.word	0x00000002
        /*1444*/ 	.word	0x00000000
        /*1448*/ 	.short	0x0101
        /*144a*/ 	.byte	0x3f
	.zero		1


	//   ....[52]....
        /*144c*/ 	.word	0x0002c3a0
        /*1450*/ 	.word	0x00000012
        /*1454*/ 	.word	0x00038820
        /*1458*/ 	.short	0x010a
        /*145a*/ 	.byte	0x3f
	.zero		1


	//   ....[53]....
        /*145c*/ 	.word	0x0002c470
        /*1460*/ 	.word	0x00000006
        /*1464*/ 	.word	0x000388a0
        /*1468*/ 	.short	0x010a
        /*146a*/ 	.byte	0x3f
	.zero		1


	//   ....[54]....
        /*146c*/ 	.word	0x0002c9a0
        /*1470*/ 	.word	0x00000006
        /*1474*/ 	.word	0x000388c0
        /*1478*/ 	.short	0x010a
        /*147a*/ 	.byte	0x3f
	.zero		1


	//   ....[55]....
        /*147c*/ 	.word	0x0002d020
        /*1480*/ 	.word	0x00000006
        /*1484*/ 	.word	0x000388a0
        /*1488*/ 	.short	0x010a
        /*148a*/ 	.byte	0x3f
	.zero		1


	//   ....[56]....
        /*148c*/ 	.word	0x0002d540
        /*1490*/ 	.word	0x00000006
        /*1494*/ 	.word	0x000388c0
        /*1498*/ 	.short	0x010a
        /*149a*/ 	.byte	0x3f
	.zero		1


	//   ....[57]....
        /*149c*/ 	.word	0x0002e790
        /*14a0*/ 	.word	0x00000000
        /*14a4*/ 	.word	0x00038840
        /*14a8*/ 	.short	0x010a
        /*14aa*/ 	.byte	0x3f
	.zero		1


	//   ....[58]....
        /*14ac*/ 	.word	0x0002f7f0
        /*14b0*/ 	.word	0x00000012
        /*14b4*/ 	.word	0x00038800
        /*14b8*/ 	.short	0x0107
        /*14ba*/ 	.byte	0x3f
	.zero		1


	//   ....[59]....
        /*14bc*/ 	.word	0x0002f8f0
        /*14c0*/ 	.word	0x00000012
        /*14c4*/ 	.word	0x00038800
        /*14c8*/ 	.short	0x0101
        /*14ca*/ 	.byte	0x3f
	.zero		1


	//   ....[60]....
        /*14cc*/ 	.word	0x0002f910
        /*14d0*/ 	.word	0x00000012
        /*14d4*/ 	.word	0x00038820
        /*14d8*/ 	.short	0x010a
        /*14da*/ 	.byte	0x3f
	.zero		1


	//   ....[61]....
        /*14dc*/ 	.word	0x0002fce0
        /*14e0*/ 	.word	0x00000003
        /*14e4*/ 	.word	0x00038840
        /*14e8*/ 	.short	0x010a
        /*14ea*/ 	.byte	0x3f
	.zero		1


	//   ....[62]....
        /*14ec*/ 	.word	0x00030270
        /*14f0*/ 	.word	0x00000002
        /*14f4*/ 	.word	0x00038860
        /*14f8*/ 	.short	0x010a
        /*14fa*/ 	.byte	0x3f
	.zero		1


	//   ....[63]....
        /*14fc*/ 	.word	0x00030b10
        /*1500*/ 	.word	0x00000003
        /*1504*/ 	.word	0x00038840
        /*1508*/ 	.short	0x010a
        /*150a*/ 	.byte	0x3f
	.zero		1


	//   ....[64]....
        /*150c*/ 	.word	0x000310a0
        /*1510*/ 	.word	0x00000002
        /*1514*/ 	.word	0x00038860
        /*1518*/ 	.short	0x010a
        /*151a*/ 	.byte	0x3f
	.zero		1


	//   ....[65]....
        /*151c*/ 	.word	0x000318a0
        /*1520*/ 	.word	0x00000003
        /*1524*/ 	.word	0x00038840
        /*1528*/ 	.short	0x010a
        /*152a*/ 	.byte	0x3f
	.zero		1


	//   ....[66]....
        /*152c*/ 	.word	0x00031e20
        /*1530*/ 	.word	0x00000002
        /*1534*/ 	.word	0x00038860
        /*1538*/ 	.short	0x010a
        /*153a*/ 	.byte	0x3f
	.zero		1


	//   ....[67]....
        /*153c*/ 	.word	0x000325c0
        /*1540*/ 	.word	0x00000000
        /*1544*/ 	.word	0x00038860
        /*1548*/ 	.short	0x010a
        /*154a*/ 	.byte	0x3f
	.zero		1


	//   ....[68]....
        /*154c*/ 	.word	0x00033e70
        /*1550*/ 	.word	0x00000000
        /*1554*/ 	.word	0x00038820
        /*1558*/ 	.short	0x010a
        /*155a*/ 	.byte	0x3f
	.zero		1


	//   ....[69]....
        /*155c*/ 	.word	0x00034070
        /*1560*/ 	.word	0x00000006
        /*1564*/ 	.word	0x00000000
        /*1568*/ 	.short	0x010a
        /*156a*/ 	.byte	0x3f
	.zero		1


	//   ....[70]....
        /*156c*/ 	.word	0x000340a0
        /*1570*/ 	.word	0x00000007
        /*1574*/ 	.word	0x00000000
        /*1578*/ 	.short	0x010a
        /*157a*/ 	.byte	0x3f
	.zero		1


	//   ....[71]....
        /*157c*/ 	.word	0x00034100
        /*1580*/ 	.word	0x00000004
        /*1584*/ 	.word	0x00000000
        /*1588*/ 	.short	0x010a
        /*158a*/ 	.byte	0x3f
	.zero		1


	//   ....[72]....
        /*158c*/ 	.word	0x00034130
        /*1590*/ 	.word	0x00000003
        /*1594*/ 	.word	0x00000000
        /*1598*/ 	.short	0x010a
        /*159a*/ 	.byte	0x3f
	.zero		1


	//   ....[73]....
        /*159c*/ 	.word	0x00034190
        /*15a0*/ 	.word	0x00000000
        /*15a4*/ 	.word	0x00038890
        /*15a8*/ 	.short	0x010a
        /*15aa*/ 	.byte	0x3f
	.zero		1


	//   ....[74]....
        /*15ac*/ 	.word	0x000341e0
        /*15b0*/ 	.word	0x00000000
        /*15b4*/ 	.word	0x00038890
        /*15b8*/ 	.short	0x010a
        /*15ba*/ 	.byte	0x3f
	.zero		1


	//   ....[75]....
        /*15bc*/ 	.word	0x00034230
        /*15c0*/ 	.word	0x00000000
        /*15c4*/ 	.word	0x00038890
        /*15c8*/ 	.short	0x010a
        /*15ca*/ 	.byte	0x3f
	.zero		1


	//   ....[76]....
        /*15cc*/ 	.word	0x00034280
        /*15d0*/ 	.word	0x00000000
        /*15d4*/ 	.word	0x000388b0
        /*15d8*/ 	.short	0x010a
        /*15da*/ 	.byte	0x3f
	.zero		1


	//   ....[77]....
        /*15dc*/ 	.word	0x00034a10
        /*15e0*/ 	.word	0x00000010
        /*15e4*/ 	.word	0x00038800
        /*15e8*/ 	.short	0x010a
        /*15ea*/ 	.byte	0x3f
	.zero		1


	//   ....[78]....
        /*15ec*/ 	.word	0x00035180
        /*15f0*/ 	.word	0x00000010
        /*15f4*/ 	.word	0x00038800
        /*15f8*/ 	.short	0x010a
        /*15fa*/ 	.byte	0x3f
	.zero		1


	//   ....[79]....
        /*15fc*/ 	.word	0x000351d0
        /*1600*/ 	.word	0x00000000
        /*1604*/ 	.word	0x00038830
        /*1608*/ 	.short	0x010a
        /*160a*/ 	.byte	0x3f
	.zero		1


	//   ....[80]....
        /*160c*/ 	.word	0x00035220
        /*1610*/ 	.word	0x0000000b
        /*1614*/ 	.word	0x00038830
        /*1618*/ 	.short	0x010a
        /*161a*/ 	.byte	0x3f
	.zero		1


	//   ....[81]....
        /*161c*/ 	.word	0x00035270
        /*1620*/ 	.word	0x00000009
        /*1624*/ 	.word	0x00038850
        /*1628*/ 	.short	0x010a
        /*162a*/ 	.byte	0x3f
	.zero		1


	//   ....[82]....
        /*162c*/ 	.word	0x000352c0
        /*1630*/ 	.word	0x00000004
        /*1634*/ 	.word	0x00038830
        /*1638*/ 	.short	0x010a
        /*163a*/ 	.byte	0x3f
	.zero		1


	//   ....[83]....
        /*163c*/ 	.word	0x00035310
        /*1640*/ 	.word	0x00000009
        /*1644*/ 	.word	0x00038850
        /*1648*/ 	.short	0x010a
        /*164a*/ 	.byte	0x3f
	.zero		1


	//   ....[84]....
        /*164c*/ 	.word	0x00035360
        /*1650*/ 	.word	0x0000000a
        /*1654*/ 	.word	0x00038850
        /*1658*/ 	.short	0x010a
        /*165a*/ 	.byte	0x3f
	.zero		1


	//   ....[85]....
        /*165c*/ 	.word	0x00035510
        /*1660*/ 	.word	0x00000012
        /*1664*/ 	.word	0x00038820
        /*1668*/ 	.short	0x010a
        /*166a*/ 	.byte	0x3f
	.zero		1


	//   ....[86]....
        /*166c*/ 	.word	0x00035560
        /*1670*/ 	.word	0x00000006
        /*1674*/ 	.word	0x000388a0
        /*1678*/ 	.short	0x010a
        /*167a*/ 	.byte	0x3f
	.zero		1


	//   ....[87]....
        /*167c*/ 	.word	0x000355b0
        /*1680*/ 	.word	0x00000006
        /*1684*/ 	.word	0x000388c0
        /*1688*/ 	.short	0x010a
        /*168a*/ 	.byte	0x3f
	.zero		1


	//   ....[88]....
        /*168c*/ 	.word	0x00035600
        /*1690*/ 	.word	0x00000006
        /*1694*/ 	.word	0x000388a0
        /*1698*/ 	.short	0x010a
        /*169a*/ 	.byte	0x3f
	.zero		1


	//   ....[89]....
        /*169c*/ 	.word	0x00035650
        /*16a0*/ 	.word	0x00000006
        /*16a4*/ 	.word	0x000388c0
        /*16a8*/ 	.short	0x010a
        /*16aa*/ 	.byte	0x3f
	.zero		1


	//   ....[90]....
        /*16ac*/ 	.word	0x000357f0
        /*16b0*/ 	.word	0x00000000
        /*16b4*/ 	.word	0x00038840
        /*16b8*/ 	.short	0x010a
        /*16ba*/ 	.byte	0x3f
	.zero		1


	//   ....[91]....
        /*16bc*/ 	.word	0x00036480
        /*16c0*/ 	.word	0x00000012
        /*16c4*/ 	.word	0x00038820
        /*16c8*/ 	.short	0x010a
        /*16ca*/ 	.byte	0x3f
	.zero		1


	//   ....[92]....
        /*16cc*/ 	.word	0x000364d0
        /*16d0*/ 	.word	0x00000003
        /*16d4*/ 	.word	0x00038840
        /*16d8*/ 	.short	0x010a
        /*16da*/ 	.byte	0x3f
	.zero		1


	//   ....[93]....
        /*16dc*/ 	.word	0x00036520
        /*16e0*/ 	.word	0x00000002
        /*16e4*/ 	.word	0x00038860
        /*16e8*/ 	.short	0x010a
        /*16ea*/ 	.byte	0x3f
	.zero		1


	//   ....[94]....
        /*16ec*/ 	.word	0x00036570
        /*16f0*/ 	.word	0x00000003
        /*16f4*/ 	.word	0x00038840
        /*16f8*/ 	.short	0x010a
        /*16fa*/ 	.byte	0x3f
	.zero		1


	//   ....[95]....
        /*16fc*/ 	.word	0x000365c0
        /*1700*/ 	.word	0x00000002
        /*1704*/ 	.word	0x00038860
        /*1708*/ 	.short	0x010a
        /*170a*/ 	.byte	0x3f
	.zero		1


	//   ....[96]....
        /*170c*/ 	.word	0x00036610
        /*1710*/ 	.word	0x00000003
        /*1714*/ 	.word	0x00038840
        /*1718*/ 	.short	0x010a
        /*171a*/ 	.byte	0x3f
	.zero		1


	//   ....[97]....
        /*171c*/ 	.word	0x00036660
        /*1720*/ 	.word	0x00000002
        /*1724*/ 	.word	0x00038860
        /*1728*/ 	.short	0x010a
        /*172a*/ 	.byte	0x3f
	.zero		1


	//   ....[98]....
        /*172c*/ 	.word	0x000366b0
        /*1730*/ 	.word	0x00000000
        /*1734*/ 	.word	0x00038860
        /*1738*/ 	.short	0x010a
        /*173a*/ 	.byte	0x3f
	.zero		1


	//   ....[99]....
        /*173c*/ 	.word	0x00037260
        /*1740*/ 	.word	0x00000000
        /*1744*/ 	.word	0x00038820
        /*1748*/ 	.short	0x010a
        /*174a*/ 	.byte	0x3f
	.zero		1


	//   ....[100]....
        /*174c*/ 	.word	0x00037400
        /*1750*/ 	.word	0x00000006
        /*1754*/ 	.word	0x00000000
        /*1758*/ 	.short	0x010a
        /*175a*/ 	.byte	0x3f
	.zero		1


	//   ....[101]....
        /*175c*/ 	.word	0x00037450
        /*1760*/ 	.word	0x00000007
        /*1764*/ 	.word	0x00000000
        /*1768*/ 	.short	0x010a
        /*176a*/ 	.byte	0x3f
	.zero		1


	//   ....[102]....
        /*176c*/ 	.word	0x000374a0
        /*1770*/ 	.word	0x00000004
        /*1774*/ 	.word	0x00000000
        /*1778*/ 	.short	0x010a
        /*177a*/ 	.byte	0x3f
	.zero		1


	//----- nvinfo : EIATTR_NUM_MBARRIERS
	.align		4
.L_579:
        /*177c*/ 	.byte	0x03, 0x38
        /*177e*/ 	.short	0x0016


	//----- nvinfo : EIATTR_EXIT_INSTR_OFFSETS
	.align		4
        /*1780*/ 	.byte	0x04, 0x1c
        /*1782*/ 	.short	(.L_581 - .L_580)


	//   ....[0]....
.L_580:
        /*1784*/ 	.word	0x00034180


	//----- nvinfo : EIATTR_MAX_THREADS
	.align		4
.L_581:
        /*1788*/ 	.byte	0x04, 0x05
        /*178a*/ 	.short	(.L_583 - .L_582)
.L_582:
        /*178c*/ 	.word	0x00000180
        /*1790*/ 	.word	0x00000001
        /*1794*/ 	.word	0x00000001


	//----- nvinfo : EIATTR_CRS_STACK_SIZE
	.align		4
.L_583:
        /*1798*/ 	.byte	0x04, 0x1e
        /*179a*/ 	.short	(.L_585 - .L_584)
.L_584:
        /*179c*/ 	.word	0x00000000


	//----- nvinfo : EIATTR_CBANK_PARAM_SIZE
	.align		4
.L_585:
        /*17a0*/ 	.byte	0x03, 0x19
        /*17a2*/ 	.short	0x0af0


	//----- nvinfo : EIATTR_PARAM_CBANK
	.align		4
        /*17a4*/ 	.byte	0x04, 0x0a
        /*17a6*/ 	.short	(.L_587 - .L_586)
	.align		4
.L_586:
        /*17a8*/ 	.word	index@(.nv.constant0._ZN7cutlass13device_kernelIN5flash11enable_sm90INS1_16FlashAttnFwdSm90INS1_25CollectiveMainloopFwdSm90ILi2EN4cute5tupleIJNS5_1CILi1EEES8_S8_EEENS6_IJNS7_ILi128EEENS7_ILi80EEENS7_ILi256EEEEEELi256ENS_6half_tEfNS_4arch4Sm90ELb1ELb0ELb1ELb1ELb0ELb1ELb0ELb1ELb1ELb1ELb1ELb0EEENS1_21CollectiveEpilogueFwdINS6_IJSA_SC_SB_EEES9_SE_SG_Li256ELb1ELb1ELb1ELb0EEENS1_36VarlenDynamicPersistentTileSchedulerILi128ELi80ELi256ELi128ELb1ELb1ELb1ELb1ELb1ELb1EEEEEEEEEvNT_6ParamsE)
        /*17ac*/ 	.short	0x0210
        /*17ae*/ 	.short	0x0af0


	//----- nvinfo : EIATTR_SW_WAR
	.align		4
.L_587:
        /*17b0*/ 	.byte	0x04, 0x36
        /*17b2*/ 	.short	(.L_589 - .L_588)
.L_588:
        /*17b4*/ 	.word	0x00000008
.L_589:


//--------------------- .nv.info._ZN7cutlass13device_kernelIN5flash11enable_sm90INS1_16FlashAttnFwdSm90INS1_25CollectiveMainloopFwdSm90ILi2EN4cute5tupleIJNS5_1CILi1EEES8_S8_EEENS6_IJNS7_ILi128EEENS7_ILi112EEENS7_ILi192EEEEEELi192ENS_6half_tEfNS_4arch4Sm90ELb0ELb0ELb1ELb0ELb0ELb0ELb0ELb1ELb1ELb1ELb1ELb0EEENS1_21CollectiveEpilogueFwdINS6_IJSA_SC_SB_EEES9_SE_SG_Li256ELb0ELb1ELb1ELb0EEENS1_19SingleTileSchedulerILb0ELb1ELb1ELi128EEEEEEEEEvNT_6ParamsE --------------------------
	.section	.nv.info._ZN7cutlass13device_kernelIN5flash11enable_sm90INS1_16FlashAttnFwdSm90INS1_25CollectiveMainloopFwdSm90ILi2EN4cute5tupleIJNS5_1CILi1EEES8_S8_EEENS6_IJNS7_ILi128EEENS7_ILi112EEENS7_ILi192EEEEEELi192ENS_6half_tEfNS_4arch4Sm90ELb0ELb0ELb1ELb0ELb0ELb0ELb0ELb1ELb1ELb1ELb1ELb0EEENS1_21CollectiveEpilogueFwdINS6_IJSA_SC_SB_EEES9_SE_SG_Li256ELb0ELb1ELb1ELb0EEENS1_19SingleTileSchedulerILb0ELb1ELb1ELi128EEEEEEEEEvNT_6ParamsE,"",@"SHT_CUDA_INFO"
	.sectionflags	@""
	.align	4


	//----- nvinfo : EIATTR_CUDA_API_VERSION
	.align		4
        /*0000*/ 	.byte	0x04, 0x37
        /*0002*/ 	.short	(.L_591 - .L_590)
.L_590:
        /*0004*/ 	.word	0x00000082


	//----- nvinfo : EIATTR_KPARAM_INFO
	.align		4
.L_591:
        /*0008*/ 	.byte	0x04, 0x17
        /*000a*/ 	.short	(.L_593 - .L_592)
.L_592:
        /*000c*/ 	.word	0x00000000
        /*0010*/ 	.short	0x0000
        /*0012*/ 	.short	0x0070
        /*0014*/ 	.byte	0x00, 0xf0, 0x01, 0x28


	//----- nvinfo : EIATTR_SPARSE_MMA_MASK
	.align		4
.L_593:
        /*0018*/ 	.byte	0x03, 0x50
        /*001a*/ 	.short	0x0000


	//----- nvinfo : EIATTR_MAXREG_COUNT
	.align		4
        /*001c*/ 	.byte	0x03, 0x1b
        /*001e*/ 	.short	0x00a8


	//----- nvinfo : EIATTR_NUM_BARRIERS
	.align		4
        /*0020*/ 	.byte	0x02, 0x4c
        /*0022*/ 	.byte	0x09
	.zero		1


	//----- nvinfo : EIATTR_EXTERNS
	.align		4
        /*0024*/ 	.byte	0x04, 0x0f
        /*0026*/ 	.short	(.L_595 - .L_594)


	//   ....[0]....
	.align		4
.L_594:
        /*0028*/ 	.word	index@(__assertfail)


	//----- nvinfo : EIATTR_ANNOTATIONS
	.align		4
.L_595:
        /*002c*/ 	.byte	0x04, 0x55
        /*002e*/ 	.short	(.L_597 - .L_596)


	//   ....[0]....
.L_596:
        /* <DEDUP_REMOVED lines=9> */


	//----- nvinfo : EIATTR_MERCURY_ISA_VERSION
	.align		4
.L_597:
        /*00a8*/ 	.byte	0x03, 0x5f
        /*00aa*/ 	.short	0x0101


	//----- nvinfo : EIATTR_INT_WARP_WIDE_INSTR_OFFSETS
	.align		4
        /*00ac*/ 	.byte	0x04, 0x31
        /*00ae*/ 	.short	(.L_599 - .L_598)


	//   ....[0]....
.L_598:
        /*00b0*/ 	.word	0x00000130


	//   ....[1]....
        /*00b4*/ 	.word	0x00000170


	//   ....[2]....
        /*00b8*/ 	.word	0x000001e0


	//----- nvinfo : EIATTR_COOP_GROUP_MASK_REGIDS
	.align		4
.L_599:
        /*00bc*/ 	.byte	0x04, 0x29
        /*00be*/ 	.short	(.L_601 - .L_600)


	//   ....[0]....
.L_600:
        /*00c0*/ 	.word	0xffffffff


	//   ....[1]....
        /*00c4*/ 	.word	0xffffffff


	//   ....[2]....
        /*00c8*/ 	.word	0xffffffff


	//   ....[3]....
        /*00cc*/ 	.word	0xffffffff


	//   ....[4]....
        /*00d0*/ 	.word	0xffffffff


	//   ....[5]....
        /*00d4*/ 	.word	0xffffffff


	//   ....[6]....
        /*00d8*/ 	.word	0xffffffff


	//   ....[7]....
        /*00dc*/ 	.word	0xffffffff


	//   ....[8]....
        /*00e0*/ 	.word	0xffffffff


	//   ....[9]....
        /*00e4*/ 	.word	0xffffffff


	//   ....[10]....
        /*00e8*/ 	.word	0xffffffff


	//   ....[11]....
        /*00ec*/ 	.word	0xffffffff


	//   ....[12]....
        /*00f0*/ 	.word	0xffffffff


	//   ....[13]....
        /*00f4*/ 	.word	0xffffffff


	//   ....[14]....
        /*00f8*/ 	.word	0xffffffff


	//   ....[15]....
        /*00fc*/ 	.word	0xffffffff


	//   ....[16]....
        /*0100*/ 	.word	0xffffffff


	//   ....[17]....
        /*0104*/ 	.word	0xffffffff


	//   ....[18]....
        /*0108*/ 	.word	0xffffffff


	//   ....[19]....
        /*010c*/ 	.word	0xffffffff


	//   ....[20]....
        /*0110*/ 	.word	0xffffffff


	//   ....[21]....
        /*0114*/ 	.word	0xffffffff


	//   ....[22]....
        /*0118*/ 	.word	0xffffffff


	//   ....[23]....
        /*011c*/ 	.word	0xffffffff


	//   ....[24]....
        /*0120*/ 	.word	0xffffffff


	//   ....[25]....
        /*0124*/ 	.word	0xffffffff


	//   ....[26]....
        /*0128*/ 	.word	0xffffffff


	//   ....[27]....
        /*012c*/ 	.word	0xffffffff


	//   ....[28]....
        /*0130*/ 	.word	0xffffffff


	//   ....[29]....
        /*0134*/ 	.word	0xffffffff


	//   ....[30]....
        /*0138*/ 	.word	0xffffffff


	//   ....[31]....
        /*013c*/ 	.word	0xffffffff


	//   ....[32]....
        /*0140*/ 	.word	0xffffffff


	//   ....[33]....
        /*0144*/ 	.word	0xffffffff


	//   ....[34]....
        /*0148*/ 	.word	0xffffffff


	//   ....[35]....
        /*014c*/ 	.word	0xffffffff


	//   ....[36]....
        /*0150*/ 	.word	0xffffffff


	//   ....[37]....
        /*0154*/ 	.word	0xffffffff


	//   ....[38]....
        /*0158*/ 	.word	0xffffffff


	//   ....[39]....
        /*015c*/ 	.word	0xffffffff


	//   ....[40]....
        /*0160*/ 	.word	0xffffffff


	//   ....[41]....
        /*0164*/ 	.word	0xffffffff


	//   ....[42]....
        /*0168*/ 	.word	0xffffffff


	//   ....[43]....
        /*016c*/ 	.word	0xffffffff


	//   ....[44]....
        /*0170*/ 	.word	0xffffffff


	//   ....[45]....
        /*0174*/ 	.word	0xffffffff


	//   ....[46]....
        /*0178*/ 	.word	0xffffffff


	//   ....[47]....
        /*017c*/ 	.word	0x0500000f


	//   ....[48]....
        /*0180*/ 	.word	0x0500000f


	//   ....[49]....
        /*0184*/ 	.word	0x0500000f


	//   ....[50]....
        /*0188*/ 	.word	0x0500000f


	//   ....[51]....
        /*018c*/ 	.word	0x0500000f


	//   ....[52]....
        /*0190*/ 	.word	0x0500000f


	//   ....[53]....
        /*0194*/ 	.word	0x0500000f


	//   ....[54]....
        /*0198*/ 	.word	0x0500000f


	//   ....[55]....
        /*019c*/ 	.word	0x0500000f


	//   ....[56]....
        /*01a0*/ 	.word	0x0500000f


	//   ....[57]....
        /*01a4*/ 	.word	0x0500000f


	//   ....[58]....
        /*01a8*/ 	.word	0x0500000f


	//   ....[59]....
        /*01ac*/ 	.word	0x0500000f


	//   ....[60]....
        /*01b0*/ 	.word	0x0500000f


	//   ....[61]....
        /*01b4*/ 	.word	0x0500000f


	//   ....[62]....
        /*01b8*/ 	.word	0x0500000f


	//   ....[63]....
        /*01bc*/ 	.word	0x0500000f


	//   ....[64]....
        /*01c0*/ 	.word	0x0500000f


	//----- nvinfo : EIATTR_COOP_GROUP_INSTR_OFFSETS
	.align		4
.L_601:
        /*01c4*/ 	.byte	0x04, 0x28
        /*01c6*/ 	.short	(.L_603 - .L_602)


	//   ....[0]....
.L_602:
        /*01c8*/ 	.word	0x00000060


	//   ....[1]....
        /*01cc*/ 	.word	0x00000140


	//   ....[2]....
        /*01d0*/ 	.word	0x00000190


	//   ....[3]....
        /*01d4*/ 	.word	0x000003c0


	//   ....[4]....
        /*01d8*/ 	.word	0x00000520


	//   ....[5]....
        /*01dc*/ 	.word	0x00000640


	//   ....[6]....
        /*01e0*/ 	.word	0x000007a0


	//   ....[7]....
        /*01e4*/ 	.word	0x00001240


	//   ....[8]....
        /*01e8*/ 	.word	0x00004d30


	//   ....[9]....
        /*01ec*/ 	.word	0x00004e00


	//   ....[10]....
        /*01f0*/ 	.word	0x000050c0


	//   ....[11]....
        /*01f4*/ 	.word	0x00005210


	//   ....[12]....
        /*01f8*/ 	.word	0x00009fc0


	//   ....[13]....
        /*01fc*/ 	.word	0x0000a050


	//   ....[14]....
        /*0200*/ 	.word	0x0000a100


	//   ....[15]....
        /*0204*/ 	.word	0x0000a270


	//   ....[16]....
        /*0208*/ 	.word	0x0000b670


	//   ....[17]....
        /*020c*/ 	.word	0x0000b6a0


	//   ....[18]....
        /*0210*/ 	.word	0x0000b740


	//   ....[19]....
        /*0214*/ 	.word	0x0000b780


	//   ....[20]....
        /*0218*/ 	.word	0x0000c860


	//   ....[21]....
        /*021c*/ 	.word	0x0000c8b0


	//   ....[22]....
        /*0220*/ 	.word	0x0000c8f0


	//   ....[23]....
        /*0224*/ 	.word	0x0000c920


	//   ....[24]....
        /*0228*/ 	.word	0x0000c960


	//   ....[25]....
        /*022c*/ 	.word	0x0000c980


	//   ....[26]....
        /*0230*/ 	.word	0x0000d2e0


	//   ....[27]....
        /*0234*/ 	.word	0x0000d2f0


	//   ....[28]....
        /*0238*/ 	.word	0x0000e060


	//   ....[29]....
        /*023c*/ 	.word	0x0000ead0


	//   ....[30]....
        /*0240*/ 	.word	0x0000f4e0


	//   ....[31]....
        /*0244*/ 	.word	0x0000f4f0


	//   ....[32]....
        /*0248*/ 	.word	0x0000f510


	//   ....[33]....
        /*024c*/ 	.word	0x0000f570


	//   ....[34]....
        /*0250*/ 	.word	0x0000f5f0


	//   ....[35]....
        /*0254*/ 	.word	0x0000f620


	//   ....[36]....
        /*0258*/ 	.word	0x0000f6a0


	//   ....[37]....
        /*025c*/ 	.word	0x0000f6e0


	//   ....[38]....
        /*0260*/ 	.word	0x0000f750


	//   ....[39]....
        /*0264*/ 	.word	0x0000f780


	//   ....[40]....
        /*0268*/ 	.word	0x0000f800


	//   ....[41]....
        /*026c*/ 	.word	0x0000f840


	//   ....[42]....
        /*0270*/ 	.word	0x0000f8b0


	//   ....[43]....
        /*0274*/ 	.word	0x0000f8e0


	//   ....[44]....
        /*0278*/ 	.word	0x0000f960


	//   ....[45]....
        /*027c*/ 	.word	0x0000f990


	//   ....[46]....
        /*0280*/ 	.word	0x00011fd0


	//   ....[47]....
        /*0284*/ 	.word	0x000124b0


	//   ....[48]....
        /*0288*/ 	.word	0x00012630


	//   ....[49]....
        /*028c*/ 	.word	0x00012680


	//   ....[50]....
        /*0290*/ 	.word	0x000127c0


	//   ....[51]....
        /*0294*/ 	.word	0x00012830


	//   ....[52]....
        /*0298*/ 	.word	0x00012930


	//   ....[53]....
        /*029c*/ 	.word	0x000129a0


	//   ....[54]....
        /*02a0*/ 	.word	0x00012aa0


	//   ....[55]....
        /*02a4*/ 	.word	0x00012b10


	//   ....[56]....
        /*02a8*/ 	.word	0x00012c10


	//   ....[57]....
        /*02ac*/ 	.word	0x00012c80


	//   ....[58]....
        /*02b0*/ 	.word	0x00012d80


	//   ....[59]....
        /*02b4*/ 	.word	0x00012df0


	//   ....[60]....
        /*02b8*/ 	.word	0x00012ef0


	//   ....[61]....
        /*02bc*/ 	.word	0x00012f50


	//   ....[62]....
        /*02c0*/ 	.word	0x00013040


	//   ....[63]....
        /*02c4*/ 	.word	0x00013090


	//   ....[64]....
        /*02c8*/ 	.word	0x00013490


	//----- nvinfo : EIATTR_REG_RECONFIG
	.align		4
.L_603:
        /*02cc*/ 	.byte	0x01, 0x54
	.zero		2


	//----- nvinfo : EIATTR_SYSCALL_OFFSETS
	.align		4
        /*02d0*/ 	.byte	0x04, 0x46
        /*02d2*/ 	.short	(.L_605 - .L_604)


	//   ....[0]....
.L_604:
        /*02d4*/ 	.word	0x00001410


	//   ....[1]....
        /*02d8*/ 	.word	0x0000e750


	//   ....[2]....
        /*02dc*/ 	.word	0x0000e890


	//   ....[3]....
        /*02e0*/ 	.word	0x0000e980


	//   ....[4]....
        /*02e4*/ 	.word	0x0000f0e0


	//----- nvinfo : EIATTR_MBARRIER_INSTR_OFFSETS
	.align		4
.L_605:
        /*02e8*/ 	.byte	0x04, 0x39
        /*02ea*/ 	.short	(.L_607 - .L_606)


	//   ....[0]....
.L_606:
        /*02ec*/ 	.word	0x00000270
        /*02f0*/ 	.word	0x000000ff
        /*02f4*/ 	.word	0x00036800
        /*02f8*/ 	.short	0x0100
        /*02fa*/ 	.byte	0x08
	.zero		1


	//   ....[1]....
        /*02fc*/ 	.word	0x00000280
        /*0300*/ 	.word	0x000000ff
        /*0304*/ 	.word	0x00036820
        /*0308*/ 	.short	0x0100
        /*030a*/ 	.byte	0x08
	.zero		1


	//   ....[2]....
        /*030c*/ 	.word	0x00000370
        /*0310*/ 	.word	0x000000ff
        /*0314*/ 	.word	0x00036830
        /*0318*/ 	.short	0x0100
        /*031a*/ 	.byte	0x08
	.zero		1


	//   ....[3]....
        /*031c*/ 	.word	0x00000380
        /*0320*/ 	.word	0x000000ff
        /*0324*/ 	.word	0x00036840
        /*0328*/ 	.short	0x0100
        /*032a*/ 	.byte	0x08
	.zero		1


	//   ....[4]....
        /*032c*/ 	.word	0x00000390
        /*0330*/ 	.word	0x000000ff
        /*0334*/ 	.word	0x00036838
        /*0338*/ 	.short	0x0100
        /*033a*/ 	.byte	0x08
	.zero		1


	//   ....[5]....
        /*033c*/ 	.word	0x000003a0
        /*0340*/ 	.word	0x000000ff
        /*0344*/ 	.word	0x00036848
        /*0348*/ 	.short	0x0100
        /*034a*/ 	.byte	0x08
	.zero		1


	//   ....[6]....
        /*034c*/ 	.word	0x000004d0
        /*0350*/ 	.word	0x000000ff
        /*0354*/ 	.word	0x00036850
        /*0358*/ 	.short	0x0100
        /*035a*/ 	.byte	0x08
	.zero		1


	//   ....[7]....
        /*035c*/ 	.word	0x000004e0
        /*0360*/ 	.word	0x000000ff
        /*0364*/ 	.word	0x00036860
        /*0368*/ 	.short	0x0100
        /*036a*/ 	.byte	0x08
	.zero		1


	//   ....[8]....
        /*036c*/ 	.word	0x000004f0
        /*0370*/ 	.word	0x000000ff
        /*0374*/ 	.word	0x00036858
        /*0378*/ 	.short	0x0100
        /*037a*/ 	.byte	0x08
	.zero		1


	//   ....[9]....
        /*037c*/ 	.word	0x00000500
        /*0380*/ 	.word	0x000000ff
        /*0384*/ 	.word	0x00036868
        /*0388*/ 	.short	0x0100
        /*038a*/ 	.byte	0x08
	.zero		1


	//   ....[10]....
        /*038c*/ 	.word	0x000005f0
        /*0390*/ 	.word	0x000000ff
        /*0394*/ 	.word	0x00036870
        /*0398*/ 	.short	0x0100
        /*039a*/ 	.byte	0x06
	.zero		1


	//   ....[11]....
        /*039c*/ 	.word	0x00000600
        /*03a0*/ 	.word	0x000000ff
        /*03a4*/ 	.word	0x00036880
        /*03a8*/ 	.short	0x0100
        /*03aa*/ 	.byte	0x06
	.zero		1


	//   ....[12]....
        /*03ac*/ 	.word	0x00000610
        /*03b0*/ 	.word	0x000000ff
        /*03b4*/ 	.word	0x00036878
        /*03b8*/ 	.short	0x0100
        /*03ba*/ 	.byte	0x06
	.zero		1


	//   ....[13]....
        /*03bc*/ 	.word	0x00000620
        /*03c0*/ 	.word	0x000000ff
        /*03c4*/ 	.word	0x00036888
        /*03c8*/ 	.short	0x0100
        /*03ca*/ 	.byte	0x06
	.zero		1


	//   ....[14]....
        /*03cc*/ 	.word	0x00000750
        /*03d0*/ 	.word	0x000000ff
        /*03d4*/ 	.word	0x00036890
        /*03d8*/ 	.short	0x0100
        /*03da*/ 	.byte	0x08
	.zero		1


	//   ....[15]....
        /*03dc*/ 	.word	0x00000760
        /*03e0*/ 	.word	0x000000ff
        /*03e4*/ 	.word	0x000368a0
        /*03e8*/ 	.short	0x0100
        /*03ea*/ 	.byte	0x08
	.zero		1


	//   ....[16]....
        /*03ec*/ 	.word	0x00000770
        /*03f0*/ 	.word	0x000000ff
        /*03f4*/ 	.word	0x00036898
        /*03f8*/ 	.short	0x0100
        /*03fa*/ 	.byte	0x08
	.zero		1


	//   ....[17]....
        /*03fc*/ 	.word	0x00000780
        /*0400*/ 	.word	0x000000ff
        /*0404*/ 	.word	0x000368a8
        /*0408*/ 	.short	0x0100
        /*040a*/ 	.byte	0x08
	.zero		1


	//   ....[18]....
        /*040c*/ 	.word	0x000008b0
        /*0410*/ 	.word	0x000000ff
        /*0414*/ 	.word	0x000368b0
        /*0418*/ 	.short	0x0100
        /*041a*/ 	.byte	0x08
	.zero		1


	//   ....[19]....
        /*041c*/ 	.word	0x000008c0
        /*0420*/ 	.word	0x000000ff
        /*0424*/ 	.word	0x000368c0
        /*0428*/ 	.short	0x0100
        /*042a*/ 	.byte	0x08
	.zero		1


	//   ....[20]....
        /*042c*/ 	.word	0x000008d0
        /*0430*/ 	.word	0x000000ff
        /*0434*/ 	.word	0x000368b8
        /*0438*/ 	.short	0x0100
        /*043a*/ 	.byte	0x08
	.zero		1


	//   ....[21]....
        /*043c*/ 	.word	0x000008e0
        /*0440*/ 	.word	0x000000ff
        /*0444*/ 	.word	0x000368c8
        /*0448*/ 	.short	0x0100
        /*044a*/ 	.byte	0x08
	.zero		1


	//   ....[22]....
        /*044c*/ 	.word	0x00001440
        /*0450*/ 	.word	0x000000ff
        /*0454*/ 	.word	0x00036800
        /*0458*/ 	.short	0x010a
        /*045a*/ 	.byte	0x04
	.zero		1


	//   ....[23]....
        /*045c*/ 	.word	0x000014e0
        /*0460*/ 	.word	0x000000ff
        /*0464*/ 	.word	0x00036830
        /*0468*/ 	.short	0x010a
        /*046a*/ 	.byte	0x04
	.zero		1


	//   ....[24]....
        /*046c*/ 	.word	0x00001570
        /*0470*/ 	.word	0x000000ff
        /*0474*/ 	.word	0x00036830
        /*0478*/ 	.short	0x010a
        /*047a*/ 	.byte	0x04
	.zero		1


	//   ....[25]....
        /*047c*/ 	.word	0x000057f0
        /*0480*/ 	.word	0x00000000
        /*0484*/ 	.word	0x00000000
        /*0488*/ 	.short	0x0101
        /*048a*/ 	.byte	0x3f
	.zero		1


	//   ....[26]....
        /*048c*/ 	.word	0x000064a0
        /*0490*/ 	.word	0x000000ff
        /*0494*/ 	.word	0x00036830
        /*0498*/ 	.short	0x010a
        /*049a*/ 	.byte	0x04
	.zero		1


	//   ....[27]....
        /*049c*/ 	.word	0x000064f0
        /*04a0*/ 	.word	0x000000ff
        /*04a4*/ 	.word	0x00036830
        /*04a8*/ 	.short	0x010a
        /*04aa*/ 	.byte	0x04
	.zero		1


	//   ....[28]....
        /*04ac*/ 	.word	0x00009310
        /*04b0*/ 	.word	0x000000ff
        /*04b4*/ 	.word	0x00036850
        /*04b8*/ 	.short	0x010a
        /*04ba*/ 	.byte	0x05
	.zero		1


	//   ....[29]....
        /*04bc*/ 	.word	0x00009350
        /*04c0*/ 	.word	0x000000ff
        /*04c4*/ 	.word	0x00036850
        /*04c8*/ 	.short	0x010a
        /*04ca*/ 	.byte	0x05
	.zero		1


	//   ....[30]....
        /*04cc*/ 	.word	0x0000a980
        /*04d0*/ 	.word	0x00000015
        /*04d4*/ 	.word	0x00000000
        /*04d8*/ 	.short	0x0101
        /*04da*/ 	.byte	0x3f
	.zero		1


	//   ....[31]....
        /*04dc*/ 	.word	0x0000a9d0
        /*04e0*/ 	.word	0x00000088
        /*04e4*/ 	.word	0x00000000
        /*04e8*/ 	.short	0x0101
        /*04ea*/ 	.byte	0x3f
	.zero		1


	//   ....[32]....
        /*04ec*/ 	.word	0x0000b5d0
        /*04f0*/ 	.word	0x00000009
        /*04f4*/ 	.word	0x00036850
        /*04f8*/ 	.short	0x010a
        /*04fa*/ 	.byte	0x3f
	.zero		1


	//   ....[33]....
        /*04fc*/ 	.word	0x0000b610
        /*0500*/ 	.word	0x00000009
        /*0504*/ 	.word	0x00036850
        /*0508*/ 	.short	0x010a
        /*050a*/ 	.byte	0x3f
	.zero		1


	//   ....[34]....
        /*050c*/ 	.word	0x0000ba90
        /*0510*/ 	.word	0x00000009
        /*0514*/ 	.word	0x00000000
        /*0518*/ 	.short	0x0101
        /*051a*/ 	.byte	0x3f
	.zero		1


	//   ....[35]....
        /*051c*/ 	.word	0x0000c990
        /*0520*/ 	.word	0x000000ff
        /*0524*/ 	.word	0x00000000
        /*0528*/ 	.short	0x0101
        /*052a*/ 	.byte	0x04
	.zero		1


	//   ....[36]....
        /*052c*/ 	.word	0x0000ecf0
        /*0530*/ 	.word	0x000000ff
        /*0534*/ 	.word	0x00036840
        /*0538*/ 	.short	0x010a
        /*053a*/ 	.byte	0x26
	.zero		1


	//   ....[37]....
        /*053c*/ 	.word	0x0000fad0
        /*0540*/ 	.word	0x000000ff
        /*0544*/ 	.word	0x00036800
        /*0548*/ 	.short	0x0107
        /*054a*/ 	.byte	0x26
	.zero		1


	//   ....[38]....
        /*054c*/ 	.word	0x0000fb40
        /*0550*/ 	.word	0x000000ff
        /*0554*/ 	.word	0x00036800
        /*0558*/ 	.short	0x0101
        /*055a*/ 	.byte	0x26
	.zero		1


	//   ....[39]....
        /*055c*/ 	.word	0x0000fb50
        /*0560*/ 	.word	0x000000ff
        /*0564*/ 	.word	0x00036820
        /*0568*/ 	.short	0x010a
        /*056a*/ 	.byte	0x26
	.zero		1


	//   ....[40]....
        /*056c*/ 	.word	0x0000ff70
        /*0570*/ 	.word	0x000000ff
        /*0574*/ 	.word	0x00036848
        /*0578*/ 	.short	0x010a
        /*057a*/ 	.byte	0x26
	.zero		1


	//   ....[41]....
        /*057c*/ 	.word	0x00010320
        /*0580*/ 	.word	0x000000ff
        /*0584*/ 	.word	0x00036860
        /*0588*/ 	.short	0x010a
        /*058a*/ 	.byte	0x26
	.zero		1


	//   ....[42]....
        /*058c*/ 	.word	0x00010900
        /*0590*/ 	.word	0x000000ff
        /*0594*/ 	.word	0x00036840
        /*0598*/ 	.short	0x010a
        /*059a*/ 	.byte	0x26
	.zero		1


	//   ....[43]....
        /*059c*/ 	.word	0x00010cc0
        /*05a0*/ 	.word	0x000000ff
        /*05a4*/ 	.word	0x00036868
        /*05a8*/ 	.short	0x010a
        /*05aa*/ 	.byte	0x26
	.zero		1


	//   ....[44]....
        /*05ac*/ 	.word	0x000112f0
        /*05b0*/ 	.word	0x000000ff
        /*05b4*/ 	.word	0x00036848
        /*05b8*/ 	.short	0x010a
        /*05ba*/ 	.byte	0x26
	.zero		1


	//   ....[45]....
        /*05bc*/ 	.word	0x00011690
        /*05c0*/ 	.word	0x000000ff
        /*05c4*/ 	.word	0x00036860
        /*05c8*/ 	.short	0x010a
        /*05ca*/ 	.byte	0x26
	.zero		1


	//   ....[46]....
        /*05cc*/ 	.word	0x00011b00
        /*05d0*/ 	.word	0x00000003
        /*05d4*/ 	.word	0x00036860
        /*05d8*/ 	.short	0x010a
        /*05da*/ 	.byte	0x3f
	.zero		1


	//   ....[47]....
        /*05dc*/ 	.word	0x00011f60
        /*05e0*/ 	.word	0x00000002
        /*05e4*/ 	.word	0x00036820
        /*05e8*/ 	.short	0x010a
        /*05ea*/ 	.byte	0x3f
	.zero		1


	//   ....[48]....
        /*05ec*/ 	.word	0x00012100
        /*05f0*/ 	.word	0x00000006
        /*05f4*/ 	.word	0x00000000
        /*05f8*/ 	.short	0x010a
        /*05fa*/ 	.byte	0x3f
	.zero		1


	//   ....[49]....
        /*05fc*/ 	.word	0x00012170
        /*0600*/ 	.word	0x00000003
        /*0604*/ 	.word	0x00000000
        /*0608*/ 	.short	0x010a
        /*060a*/ 	.byte	0x3f
	.zero		1


	//   ....[50]....
        /*060c*/ 	.word	0x000121d0
        /*0610*/ 	.word	0x00000000
        /*0614*/ 	.word	0x00000000
        /*0618*/ 	.short	0x010a
        /*061a*/ 	.byte	0x3f
	.zero		1


	//   ....[51]....
        /*061c*/ 	.word	0x00012200
        /*0620*/ 	.word	0x00000003
        /*0624*/ 	.word	0x00000000
        /*0628*/ 	.short	0x010a
        /*062a*/ 	.byte	0x3f
	.zero		1


	//   ....[52]....
        /*062c*/ 	.word	0x00012280
        /*0630*/ 	.word	0x00000003
        /*0634*/ 	.word	0x00036800
        /*0638*/ 	.short	0x010a
        /*063a*/ 	.byte	0x3f
	.zero		1


	//   ....[53]....
        /*063c*/ 	.word	0x000122f0
        /*0640*/ 	.word	0x00000003
        /*0644*/ 	.word	0x00036830
        /*0648*/ 	.short	0x010a
        /*064a*/ 	.byte	0x3f
	.zero		1


	//   ....[54]....
        /*064c*/ 	.word	0x00012360
        /*0650*/ 	.word	0x0000000d
        /*0654*/ 	.word	0x00036830
        /*0658*/ 	.short	0x010a
        /*065a*/ 	.byte	0x3f
	.zero		1


	//   ....[55]....
        /*065c*/ 	.word	0x000123c0
        /*0660*/ 	.word	0x00000009
        /*0664*/ 	.word	0x00036850
        /*0668*/ 	.short	0x010a
        /*066a*/ 	.byte	0x3f
	.zero		1


	//   ....[56]....
        /*066c*/ 	.word	0x00012410
        /*0670*/ 	.word	0x00000009
        /*0674*/ 	.word	0x00036850
        /*0678*/ 	.short	0x010a
        /*067a*/ 	.byte	0x3f
	.zero		1


	//   ....[57]....
        /*067c*/ 	.word	0x00012570
        /*0680*/ 	.word	0x00000003
        /*0684*/ 	.word	0x00036840
        /*0688*/ 	.short	0x010a
        /*068a*/ 	.byte	0x3f
	.zero		1


	//   ....[58]....
        /*068c*/ 	.word	0x000130d0
        /*0690*/ 	.word	0x00000003
        /*0694*/ 	.word	0x00036820
        /*0698*/ 	.short	0x010a
        /*069a*/ 	.byte	0x3f
	.zero		1


	//   ....[59]....
        /*069c*/ 	.word	0x00013130
        /*06a0*/ 	.word	0x00000003
        /*06a4*/ 	.word	0x00036848
        /*06a8*/ 	.short	0x010a
        /*06aa*/ 	.byte	0x3f
	.zero		1


	//   ....[60]....
        /*06ac*/ 	.word	0x00013190
        /*06b0*/ 	.word	0x00000003
        /*06b4*/ 	.word	0x00036860
        /*06b8*/ 	.short	0x010a
        /*06ba*/ 	.byte	0x3f
	.zero		1


	//   ....[61]....
        /*06bc*/ 	.word	0x000131f0
        /*06c0*/ 	.word	0x00000003
        /*06c4*/ 	.word	0x00036840
        /*06c8*/ 	.short	0x010a
        /*06ca*/ 	.byte	0x3f
	.zero		1


	//   ....[62]....
        /*06cc*/ 	.word	0x00013250
        /*06d0*/ 	.word	0x00000003
        /*06d4*/ 	.word	0x00036868
        /*06d8*/ 	.short	0x010a
        /*06da*/ 	.byte	0x3f
	.zero		1


	//   ....[63]....
        /*06dc*/ 	.word	0x000132b0
        /*06e0*/ 	.word	0x00000003
        /*06e4*/ 	.word	0x00036848
        /*06e8*/ 	.short	0x010a
        /*06ea*/ 	.byte	0x3f
	.zero		1


	//   ....[64]....
        /*06ec*/ 	.word	0x00013310
        /*06f0*/ 	.word	0x00000003
        /*06f4*/ 	.word	0x00036860
        /*06f8*/ 	.short	0x010a
        /*06fa*/ 	.byte	0x3f
	.zero		1


	//   ....[65]....
        /*06fc*/ 	.word	0x00013360
        /*0700*/ 	.word	0x00000003
        /*0704*/ 	.word	0x00036860
        /*0708*/ 	.short	0x010a
        /*070a*/ 	.byte	0x3f
	.zero		1


	//   ....[66]....
        /*070c*/ 	.word	0x000133b0
        /*0710*/ 	.word	0x00000002
        /*0714*/ 	.word	0x00036820
        /*0718*/ 	.short	0x010a
        /*071a*/ 	.byte	0x3f
	.zero		1


	//   ....[67]....
        /*071c*/ 	.word	0x00013550
        /*0720*/ 	.word	0x00000006
        /*0724*/ 	.word	0x00000000
        /*0728*/ 	.short	0x010a
        /*072a*/ 	.byte	0x3f
	.zero		1


	//   ....[68]....
        /*072c*/ 	.word	0x000135a0
        /*0730*/ 	.word	0x00000003
        /*0734*/ 	.word	0x00000000
        /*0738*/ 	.short	0x010a
        /*073a*/ 	.byte	0x3f
	.zero		1


	//   ....[69]....
        /*073c*/ 	.word	0x000135f0
        /*0740*/ 	.word	0x00000000
        /*0744*/ 	.word	0x00000000
        /*0748*/ 	.short	0x010a
        /*074a*/ 	.byte	0x3f
	.zero		1


	//----- nvinfo : EIATTR_NUM_MBARRIERS
	.align		4
.L_607:
        /*074c*/ 	.byte	0x03, 0x38
        /*074e*/ 	.short	0x0016


	//----- nvinfo : EIATTR_EXIT_INSTR_OFFSETS
	.align		4
        /*0750*/ 	.byte	0x04, 0x1c
        /*0752*/ 	.short	(.L_609 - .L_608)


	//   ....[0]....
.L_608:
        /*0754*/ 	.word	0x00012250


	//----- nvinfo : EIATTR_MAX_THREADS
	.align		4
.L_609:
        /*0758*/ 	.byte	0x04, 0x05
        /*075a*/ 	.short	(.L_611 - .L_610)
.L_610:
        /*075c*/ 	.word	0x00000180
        /*0760*/ 	.word	0x00000001
        /*0764*/ 	.word	0x00000001


	//----- nvinfo : EIATTR_CRS_STACK_SIZE
	.align		4
.L_611:
        /*0768*/ 	.byte	0x04, 0x1e
        /*076a*/ 	.short	(.L_613 - .L_612)
.L_612:
        /*076c*/ 	.word	0x00000000


	//----- nvinfo : EIATTR_CBANK_PARAM_SIZE
	.align		4
.L_613:
        /*0770*/ 	.byte	0x03, 0x19
        /*0772*/ 	.short	0x0a70


	//----- nvinfo : EIATTR_PARAM_CBANK
	.align		4
        /*0774*/ 	.byte	0x04, 0x0a
        /*0776*/ 	.short	(.L_615 - .L_614)
	.align		4
.L_614:
        /*0778*/ 	.word	index@(.nv.constant0._ZN7cutlass13device_kernelIN5flash11enable_sm90INS1_16FlashAttnFwdSm90INS1_25CollectiveMainloopFwdSm90ILi2EN4cute5tupleIJNS5_1CILi1EEES8_S8_EEENS6_IJNS7_ILi128EEENS7_ILi112EEENS7_ILi192EEEEEELi192ENS_6half_tEfNS_4arch4Sm90ELb0ELb0ELb1ELb0ELb0ELb0ELb0ELb1ELb1ELb1ELb1ELb0EEENS1_21CollectiveEpilogueFwdINS6_IJSA_SC_SB_EEES9_SE_SG_Li256ELb0ELb1ELb1ELb0EEENS1_19SingleTileSchedulerILb0ELb1ELb1ELi128EEEEEEEEEvNT_6ParamsE)
        /*077c*/ 	.short	0x0210
        /*077e*/ 	.short	0x0a70


	//----- nvinfo : EIATTR_SW_WAR
	.align		4
.L_615:
        /*0780*/ 	.byte	0x04, 0x36
        /*0782*/ 	.short	(.L_617 - .L_616)
.L_616:
        /*0784*/ 	.word	0x00000008
.L_617:


//--------------------- .nv.info._ZN7cutlass13device_kernelIN5flash11enable_sm90INS1_16FlashAttnFwdSm90INS1_25CollectiveMainloopFwdSm90ILi2EN4cute5tupleIJNS5_1CILi1EEES8_S8_EEENS6_IJNS7_ILi128EEENS7_ILi112EEENS7_ILi192EEEEEELi192ENS_6half_tEfNS_4arch4Sm90ELb0ELb0ELb1ELb1ELb0ELb0ELb0ELb1ELb1ELb1ELb1ELb0EEENS1_21CollectiveEpilogueFwdINS6_IJSA_SC_SB_EEES9_SE_SG_Li256ELb1ELb1ELb1ELb0EEENS1_36VarlenDynamicPersistentTileSchedulerILi128ELi112ELi256ELi128ELb1ELb1ELb1ELb0ELb1ELb1EEEEEEEEEvNT_6ParamsE --------------------------
	.section	.nv.info._ZN7cutlass13device_kernelIN5flash11enable_sm90INS1_16FlashAttnFwdSm90INS1_25CollectiveMainloopFwdSm90ILi2EN4cute5tupleIJNS5_1CILi1EEES8_S8_EEENS6_IJNS7_ILi128EEENS7_ILi112EEENS7_ILi192EEEEEELi192ENS_6half_tEfNS_4arch4Sm90ELb0ELb0ELb1ELb1ELb0ELb0ELb0ELb1ELb1ELb1ELb1ELb0EEENS1_21CollectiveEpilogueFwdINS6_IJSA_SC_SB_EEES9_SE_SG_Li256ELb1ELb1ELb1ELb0EEENS1_36VarlenDynamicPersistentTileSchedulerILi128ELi112ELi256ELi128ELb1ELb1ELb1ELb0ELb1ELb1EEEEEEEEEvNT_6ParamsE,"",@"SHT_CUDA_INFO"
	.sectionflags	@""
	.align	4


	//----- nvinfo : EIATTR_CUDA_API_VERSION
	.align		4
        /*0000*/ 	.byte	0x04, 0x37
        /*0002*/ 	.short	(.L_619 - .L_618)
.L_618:
        /*0004*/ 	.word	0x00000082


	//----- nvinfo : EIATTR_KPARAM_INFO
	.align		4
.L_619:
        /*0008*/ 	.byte	0x04, 0x17
        /*000a*/ 	.short	(.L_621 - .L_620)
.L_620:
        /*000c*/ 	.word	0x00000000
        /*0010*/ 	.short	0x0000
        /*0012*/ 	.short	0x0070
        /*0014*/ 	.byte	0x00, 0xf0, 0x01, 0x2a


	//----- nvinfo : EIATTR_SPARSE_MMA_MASK
	.align		4
.L_621:
        /*0018*/ 	.byte	0x03, 0x50
        /*001a*/ 	.short	0x0000


	//----- nvinfo : EIATTR_MAXREG_COUNT
	.align		4
        /*001c*/ 	.byte	0x03, 0x1b
        /*001e*/ 	.short	0x00a8


	//----- nvinfo : EIATTR_NUM_BARRIERS
	.align		4
        /*0020*/ 	.byte	0x02, 0x4c
        /*0022*/ 	.byte	0x09
	.zero		1


	//----- nvinfo : EIATTR_EXTERNS
	.align		4
        /*0024*/ 	.byte	0x04, 0x0f
        /*0026*/ 	.short	(.L_623 - .L_622)


	//   ....[0]....
	.align		4
.L_622:
        /*0028*/ 	.word	index@(__assertfail)


	//----- nvinfo : EIATTR_ANNOTATIONS
	.align		4
.L_623:
        /*002c*/ 	.byte	0x04, 0x55
        /*002e*/ 	.short	(.L_625 - .L_624)


	//   ....[0]....
.L_624:
        /* <DEDUP_REMOVED lines=73> */


	//----- nvinfo : EIATTR_MERCURY_ISA_VERSION
	.align		4
.L_625:
        /*04b0*/ 	.byte	0x03, 0x5f
        /*04b2*/ 	.short	0x0101


	//----- nvinfo : EIATTR_UNUSED_LOAD_BYTE_OFFSET
	.align		4
        /*04b4*/ 	.byte	0x04, 0x44
        /*04b6*/ 	.short	(.L_627 - .L_626)


	//   ....[0]....
.L_626:
        /*04b8*/ 	.word	0x00000a10
        /*04bc*/ 	.word	0x0000fff0


	//   ....[1]....
        /*04c0*/ 	.word	0x0000c1c0
        /*04c4*/ 	.word	0x0000fff0


	//----- nvinfo : EIATTR_INT_WARP_WIDE_INSTR_OFFSETS
	.align		4
.L_627:
        /*04c8*/ 	.byte	0x04, 0x31
        /*04ca*/ 	.short	(.L_629 - .L_628)


	//   ....[0]....
.L_628:
        /*04cc*/ 	.word	0x00000130


	//   ....[1]....
        /*04d0*/ 	.word	0x00000170


	//   ....[2]....
        /*04d4*/ 	.word	0x000001e0


	//   ....[3]....
        /*04d8*/ 	.word	0x00009930


	//   ....[4]....
        /*04dc*/ 	.word	0x00011700


	//   ....[5]....
        /*04e0*/ 	.word	0x000117a0


	//   ....[6]....
        /*04e4*/ 	.word	0x00015550


	//   ....[7]....
        /*04e8*/ 	.word	0x000155c0


	//----- nvinfo : EIATTR_COOP_GROUP_MASK_REGIDS
	.align		4
.L_629:
        /*04ec*/ 	.byte	0x04, 0x29
        /*04ee*/ 	.short	(.L_631 - .L_630)


	//   ....[0]....
.L_630:
        /*04f0*/ 	.word	0xffffffff


	//   ....[1]....
        /*04f4*/ 	.word	0xffffffff


	//   ....[2]....
        /*04f8*/ 	.word	0xffffffff


	//   ....[3]....
        /*04fc*/ 	.word	0xffffffff


	//   ....[4]....
        /*0500*/ 	.word	0xffffffff


	//   ....[5]....
        /*0504*/ 	.word	0xffffffff


	//   ....[6]....
        /*0508*/ 	.word	0xffffffff


	//   ....[7]....
        /*050c*/ 	.word	0xffffffff


	//   ....[8]....
        /*0510*/ 	.word	0xffffffff


	//   ....[9]....
        /*0514*/ 	.word	0xffffffff


	//   ....[10]....
        /*0518*/ 	.word	0xffffffff


	//   ....[11]....
        /*051c*/ 	.word	0xffffffff


	//   ....[12]....
        /*0520*/ 	.word	0xffffffff


	//   ....[13]....
        /*0524*/ 	.word	0xffffffff


	//   ....[14]....
        /*0528*/ 	.word	0xffffffff


	//   ....[15]....
        /*052c*/ 	.word	0xffffffff


	//   ....[16]....
        /*0530*/ 	.word	0xffffffff


	//   ....[17]....
        /*0534*/ 	.word	0xffffffff


	//   ....[18]....
        /*0538*/ 	.word	0xffffffff


	//   ....[19]....
        /*053c*/ 	.word	0xffffffff


	//   ....[20]....
        /*0540*/ 	.word	0xffffffff


	//   ....[21]....
        /*0544*/ 	.word	0xffffffff


	//   ....[22]....
        /*0548*/ 	.word	0xffffffff


	//   ....[23]....
        /*054c*/ 	.word	0xffffffff


	//   ....[24]....
        /*0550*/ 	.word	0xffffffff


	//   ....[25]....
        /*0554*/ 	.word	0xffffffff


	//   ....[26]....
        /*0558*/ 	.word	0xffffffff


	//   ....[27]....
        /*055c*/ 	.word	0xffffffff


	//   ....[28]....
        /*0560*/ 	.word	0xffffffff


	//   ....[29]....
        /*0564*/ 	.word	0xffffffff


	//   ....[30]....
        /*0568*/ 	.word	0xffffffff


	//   ....[31]....
        /*056c*/ 	.word	0xffffffff


	//   ....[32]....
        /*0570*/ 	.word	0xffffffff


	//   ....[33]....
        /*0574*/ 	.word	0xffffffff


	//   ....[34]....
        /*0578*/ 	.word	0xffffffff


	//   ....[35]....
        /*057c*/ 	.word	0xffffffff


	//   ....[36]....
        /*0580*/ 	.word	0xffffffff


	//   ....[37]....
        /*0584*/ 	.word	0xffffffff


	//   ....[38]....
        /*0588*/ 	.word	0xffffffff


	//   ....[39]....
        /*058c*/ 	.word	0xffffffff


	//   ....[40]....
        /*0590*/ 	.word	0xffffffff


	//   ....[41]....
        /*0594*/ 	.word	0xffffffff


	//   ....[42]....
        /*0598*/ 	.word	0xffffffff


	//   ....[43]....
        /*059c*/ 	.word	0xffffffff


	//   ....[44]....
        /*05a0*/ 	.word	0xffffffff


	//   ....[45]....
        /*05a4*/ 	.word	0xffffffff


	//   ....[46]....
        /*05a8*/ 	.word	0xffffffff


	//   ....[47]....
        /*05ac*/ 	.word	0xffffffff


	//   ....[48]....
        /*05b0*/ 	.word	0xffffffff


	//   ....[49]....
        /*05b4*/ 	.word	0xffffffff


	//   ....[50]....
        /*05b8*/ 	.word	0xffffffff


	//   ....[51]....
        /*05bc*/ 	.word	0xffffffff


	//   ....[52]....
        /*05c0*/ 	.word	0xffffffff


	//   ....[53]....
        /*05c4*/ 	.word	0xffffffff


	//   ....[54]....
        /*05c8*/ 	.word	0xffffffff


	//   ....[55]....
        /*05cc*/ 	.word	0xffffffff


	//   ....[56]....
        /*05d0*/ 	.word	0xffffffff


	//   ....[57]....
        /*05d4*/ 	.word	0xffffffff


	//   ....[58]....
        /*05d8*/ 	.word	0xffffffff


	//   ....[59]....
        /*05dc*/ 	.word	0xffffffff


	//   ....[60]....
        /*05e0*/ 	.word	0xffffffff


	//   ....[61]....
        /*05e4*/ 	.word	0xffffffff


	//   ....[62]....
        /*05e8*/ 	.word	0xffffffff


	//   ....[63]....
        /*05ec*/ 	.word	0xffffffff


	//   ....[64]....
        /*05f0*/ 	.word	0xffffffff


	//   ....[65]....
        /*05f4*/ 	.word	0xffffffff


	//   ....[66]....
        /*05f8*/ 	.word	0xffffffff


	//   ....[67]....
        /*05fc*/ 	.word	0xffffffff


	//   ....[68]....
        /*0600*/ 	.word	0xffffffff


	//   ....[69]....
        /*0604*/ 	.word	0xffffffff


	//   ....[70]....
        /*0608*/ 	.word	0xffffffff


	//   ....[71]....
        /*060c*/ 	.word	0xffffffff


	//   ....[72]....
        /*0610*/ 	.word	0xffffffff


	//   ....[73]....
        /*0614*/ 	.word	0xffffffff


	//   ....[74]....
        /*0618*/ 	.word	0xffffffff


	//   ....[75]....
        /*061c*/ 	.word	0xffffffff


	//   ....[76]....
        /*0620*/ 	.word	0xffffffff


	//   ....[77]....
        /*0624*/ 	.word	0xffffffff


	//   ....[78]....
        /*0628*/ 	.word	0xffffffff


	//   ....[79]....
        /*062c*/ 	.word	0xffffffff


	//   ....[80]....
        /*0630*/ 	.word	0xffffffff


	//   ....[81]....
        /*0634*/ 	.word	0xffffffff


	//   ....[82]....
        /*0638*/ 	.word	0xffffffff


	//   ....[83]....
        /*063c*/ 	.word	0xffffffff


	//   ....[84]....
        /*0640*/ 	.word	0xffffffff


	//   ....[85]....
        /*0644*/ 	.word	0xffffffff


	//   ....[86]....
        /*0648*/ 	.word	0xffffffff


	//   ....[87]....
        /*064c*/ 	.word	0xffffffff


	//   ....[88]....
        /*0650*/ 	.word	0xffffffff


	//   ....[89]....
        /*0654*/ 	.word	0xffffffff


	//   ....[90]....
        /*0658*/ 	.word	0xffffffff


	//   ....[91]....
        /*065c*/ 	.word	0xffffffff


	//   ....[92]....
        /*0660*/ 	.word	0xffffffff


	//   ....[93]....
        /*0664*/ 	.word	0xffffffff


	//   ....[94]....
        /*0668*/ 	.word	0xffffffff


	//   ....[95]....
        /*066c*/ 	.word	0xffffffff


	//   ....[96]....
        /*0670*/ 	.word	0xffffffff


	//   ....[97]....
        /*0674*/ 	.word	0x0500000f


	//   ....[98]....
        /*0678*/ 	.word	0x0500000f


	//   ....[99]....
        /*067c*/ 	.word	0x0500000f


	//   ....[100]....
        /*0680*/ 	.word	0x0500000f


	//   ....[101]....
        /*0684*/ 	.word	0x0500000f


	//   ....[102]....
        /*0688*/ 	.word	0x0500000f


	//   ....[103]....
        /*068c*/ 	.word	0x0500000f


	//   ....[104]....
        /*0690*/ 	.word	0x0500000f


	//   ....[105]....
        /*0694*/ 	.word	0x0500000f


	//   ....[106]....
        /*0698*/ 	.word	0x0500000f


	//   ....[107]....
        /*069c*/ 	.word	0x0500000f


	//   ....[108]....
        /*06a0*/ 	.word	0x0500000f


	//   ....[109]....
        /*06a4*/ 	.word	0x0500000f


	//   ....[110]....
        /*06a8*/ 	.word	0x0500000f


	//   ....[111]....
        /*06ac*/ 	.word	0x0500000f


	//   ....[112]....
        /*06b0*/ 	.word	0x0500000f


	//   ....[113]....
        /*06b4*/ 	.word	0x0500000f


	//   ....[114]....
        /*06b8*/ 	.word	0x0500000f


	//   ....[115]....
        /*06bc*/ 	.word	0x0500000f


	//   ....[116]....
        /*06c0*/ 	.word	0x0500000f


	//   ....[117]....
        /*06c4*/ 	.word	0x0500000f


	//   ....[118]....
        /*06c8*/ 	.word	0x0500000f


	//   ....[119]....
        /*06cc*/ 	.word	0x0500000f


	//   ....[120]....
        /*06d0*/ 	.word	0x0500000f


	//   ....[121]....
        /*06d4*/ 	.word	0x0500000f


	//   ....[122]....
        /*06d8*/ 	.word	0x0500000f


	//   ....[123]....
        /*06dc*/ 	.word	0x0500000f


	//   ....[124]....
        /*06e0*/ 	.word	0x0500000f


	//   ....[125]....
        /*06e4*/ 	.word	0x0500000f


	//   ....[126]....
        /*06e8*/ 	.word	0x0500000f


	//   ....[127]....
        /*06ec*/ 	.word	0x0500000f


	//   ....[128]....
        /*06f0*/ 	.word	0x0500000f


	//   ....[129]....
        /*06f4*/ 	.word	0x0500000f


	//   ....[130]....
        /*06f8*/ 	.word	0x0500000f


	//   ....[131]....
        /*06fc*/ 	.word	0x0500000f


	//   ....[132]....
        /*0700*/ 	.word	0x0500000f


	//----- nvinfo : EIATTR_COOP_GROUP_INSTR_OFFSETS
	.align		4
.L_631:
        /*0704*/ 	.byte	0x04, 0x28
        /*0706*/ 	.short	(.L_633 - .L_632)


	//   ....[0]....
.L_632:
        /*0708*/ 	.word	0x00000060


	//   ....[1]....
        /*070c*/ 	.word	0x00000140


	//   ....[2]....
        /*0710*/ 	.word	0x00000190


	//   ....[3]....
        /*0714*/ 	.word	0x000003c0


	//   ....[4]....
        /*0718*/ 	.word	0x00000520


	//   ....[5]....
        /*071c*/ 	.word	0x00000640


	//   ....[6]....
        /*0720*/ 	.word	0x000007a0


	//   ....[7]....
        /*0724*/ 	.word	0x00001c80


	//   ....[8]....
        /*0728*/ 	.word	0x00005480


	//   ....[9]....
        /*072c*/ 	.word	0x000054b0


	//   ....[10]....
        /*0730*/ 	.word	0x00005ad0


	//   ....[11]....
        /*0734*/ 	.word	0x00005b20


	//   ....[12]....
        /*0738*/ 	.word	0x00009c40


	//   ....[13]....
        /*073c*/ 	.word	0x00009cd0


	//   ....[14]....
        /*0740*/ 	.word	0x0000a1a0


	//   ....[15]....
        /*0744*/ 	.word	0x0000a200


	//   ....[16]....
        /*0748*/ 	.word	0x0000b610


	//   ....[17]....
        /*074c*/ 	.word	0x0000b650


	//   ....[18]....
        /*0750*/ 	.word	0x0000b750


	//   ....[19]....
        /*0754*/ 	.word	0x0000b770


	//   ....[20]....
        /*0758*/ 	.word	0x0000d0c0


	//   ....[21]....
        /*075c*/ 	.word	0x0000d0d0


	//   ....[22]....
        /*0760*/ 	.word	0x0000d0e0


	//   ....[23]....
        /*0764*/ 	.word	0x0000d110


	//   ....[24]....
        /*0768*/ 	.word	0x0000da10


	//   ....[25]....
        /*076c*/ 	.word	0x0000da30


	//   ....[26]....
        /*0770*/ 	.word	0x0000db90


	//   ....[27]....
        /*0774*/ 	.word	0x0000dbb0


	//   ....[28]....
        /*0778*/ 	.word	0x0000dcc0


	//   ....[29]....
        /*077c*/ 	.word	0x0000dce0


	//   ....[30]....
        /*0780*/ 	.word	0x0000de00


	//   ....[31]....
        /*0784*/ 	.word	0x0000de20


	//   ....[32]....
        /*0788*/ 	.word	0x0000e3a0


	//   ....[33]....
        /*078c*/ 	.word	0x0000e3b0


	//   ....[34]....
        /*0790*/ 	.word	0x0000ea00


	//   ....[35]....
        /*0794*/ 	.word	0x0000ea10


	//   ....[36]....
        /*0798*/ 	.word	0x0000fac0


	//   ....[37]....
        /*079c*/ 	.word	0x0000faf0


	//   ....[38]....
        /*07a0*/ 	.word	0x0000fc20


	//   ....[39]....
        /*07a4*/ 	.word	0x0000fc40


	//   ....[40]....
        /*07a8*/ 	.word	0x0000fd50


	//   ....[41]....
        /*07ac*/ 	.word	0x0000fd70


	//   ....[42]....
        /*07b0*/ 	.word	0x0000fe90


	//   ....[43]....
        /*07b4*/ 	.word	0x0000feb0


	//   ....[44]....
        /*07b8*/ 	.word	0x00010050


	//   ....[45]....
        /*07bc*/ 	.word	0x00010290


	//   ....[46]....
        /*07c0*/ 	.word	0x000102c0


	//   ....[47]....
        /*07c4*/ 	.word	0x000102f0


	//   ....[48]....
        /*07c8*/ 	.word	0x00010320


	//   ....[49]....
        /*07cc*/ 	.word	0x00010350


	//   ....[50]....
        /*07d0*/ 	.word	0x00010380


	//   ....[51]....
        /*07d4*/ 	.word	0x00010530


	//   ....[52]....
        /*07d8*/ 	.word	0x00010560


	//   ....[53]....
        /*07dc*/ 	.word	0x00010590


	//   ....[54]....
        /*07e0*/ 	.word	0x000105c0


	//   ....[55]....
        /*07e4*/ 	.word	0x000105f0


	//   ....[56]....
        /*07e8*/ 	.word	0x00010620


	//   ....[57]....
        /*07ec*/ 	.word	0x000106b0


	//   ....[58]....
        /*07f0*/ 	.word	0x000106e0


	//   ....[59]....
        /*07f4*/ 	.word	0x000106f0


	//   ....[60]....
        /*07f8*/ 	.word	0x000107a0


	//   ....[61]....
        /*07fc*/ 	.word	0x00011d00


	//   ....[62]....
        /*0800*/ 	.word	0x000128d0


	//   ....[63]....
        /*0804*/ 	.word	0x000128f0


	//   ....[64]....
        /*0808*/ 	.word	0x00012930


	//   ....[65]....
        /*080c*/ 	.word	0x00012960


	//   ....[66]....
        /*0810*/ 	.word	0x00012a80


	//   ....[67]....
        /*0814*/ 	.word	0x00012a90


	//   ....[68]....
        /*0818*/ 	.word	0x00012b30


	//   ....[69]....
        /*081c*/ 	.word	0x00012b40


	//   ....[70]....
        /*0820*/ 	.word	0x00012be0


	//   ....[71]....
        /*0824*/ 	.word	0x00012bf0


	//   ....[72]....
        /*0828*/ 	.word	0x00012c90


	//   ....[73]....
        /*082c*/ 	.word	0x00012ca0


	//   ....[74]....
        /*0830*/ 	.word	0x00012d20


	//   ....[75]....
        /*0834*/ 	.word	0x00012d50


	//   ....[76]....
        /*0838*/ 	.word	0x00012da0


	//   ....[77]....
        /*083c*/ 	.word	0x00012de0


	//   ....[78]....
        /*0840*/ 	.word	0x00015da0


	//   ....[79]....
        /*0844*/ 	.word	0x00015dd0


	//   ....[80]....
        /*0848*/ 	.word	0x00015e30


	//   ....[81]....
        /*084c*/ 	.word	0x00015e60


	//   ....[82]....
        /*0850*/ 	.word	0x00015e90


	//   ....[83]....
        /*0854*/ 	.word	0x00015ec0


	//   ....[84]....
        /*0858*/ 	.word	0x00015ef0


	//   ....[85]....
        /*085c*/ 	.word	0x00015f20


	//   ....[86]....
        /*0860*/ 	.word	0x000160f0


	//   ....[87]....
        /*0864*/ 	.word	0x00016120


	//   ....[88]....
        /*0868*/ 	.word	0x00016150


	//   ....[89]....
        /*086c*/ 	.word	0x00016180


	//   ....[90]....
        /*0870*/ 	.word	0x000161b0


	//   ....[91]....
        /*0874*/ 	.word	0x000161e0


	//   ....[92]....
        /*0878*/ 	.word	0x000162a0


	//   ....[93]....
        /*087c*/ 	.word	0x000162c0


	//   ....[94]....
        /*0880*/ 	.word	0x000162d0


	//   ....[95]....
        /*0884*/ 	.word	0x00016330


	//   ....[96]....
        /*0888*/ 	.word	0x00016a50


	//   ....[97]....
        /*088c*/ 	.word	0x00016f40


	//   ....[98]....
        /*0890*/ 	.word	0x000170c0


	//   ....[99]....
        /*0894*/ 	.word	0x00017110


	//   ....[100]....
        /*0898*/ 	.word	0x000172d0


	//   ....[101]....
        /*089c*/ 	.word	0x00017320


	//   ....[102]....
        /*08a0*/ 	.word	0x00017460


	//   ....[103]....
        /*08a4*/ 	.word	0x000174d0


	//   ....[104]....
        /*08a8*/ 	.word	0x00017600


	//   ....[105]....
        /*08ac*/ 	.word	0x00017650


	//   ....[106]....
        /*08b0*/ 	.word	0x00017780


	//   ....[107]....
        /*08b4*/ 	.word	0x000177d0


	//   ....[108]....
        /*08b8*/ 	.word	0x00017900


	//   ....[109]....
        /*08bc*/ 	.word	0x00017950


	//   ....[110]....
        /*08c0*/ 	.word	0x00017a60


	//   ....[111]....
        /*08c4*/ 	.word	0x00017ad0


	//   ....[112]....
        /*08c8*/ 	.word	0x00017be0


	//   ....[113]....
        /*08cc*/ 	.word	0x00017c30


	//   ....[114]....
        /*08d0*/ 	.word	0x00017f60


	//   ....[115]....
        /*08d4*/ 	.word	0x00018000


	//   ....[116]....
        /*08d8*/ 	.word	0x000181b0


	//   ....[117]....
        /*08dc*/ 	.word	0x00018230


	//   ....[118]....
        /*08e0*/ 	.word	0x000182b0


	//   ....[119]....
        /*08e4*/ 	.word	0x00018330


	//   ....[120]....
        /*08e8*/ 	.word	0x000183b0


	//   ....[121]....
        /*08ec*/ 	.word	0x00018440


	//   ....[122]....
        /*08f0*/ 	.word	0x000184e0


	//   ....[123]....
        /*08f4*/ 	.word	0x00018590


	//   ....[124]....
        /*08f8*/ 	.word	0x00018610


	//   ....[125]....
        /*08fc*/ 	.word	0x00018690


	//   ....[126]....
        /*0900*/ 	.word	0x00018710


	//   ....[127]....
        /*0904*/ 	.word	0x000187a0


	//   ....[128]....
        /*0908*/ 	.word	0x00018820


	//   ....[129]....
        /*090c*/ 	.word	0x000188c0


	//   ....[130]....
        /*0910*/ 	.word	0x00018910


	//   ....[131]....
        /*0914*/ 	.word	0x000189a0


	//   ....[132]....
        /*0918*/ 	.word	0x00018ad0


	//----- nvinfo : EIATTR_REG_RECONFIG
	.align		4
.L_633:
        /*091c*/ 	.byte	0x01, 0x54
	.zero		2


	//----- nvinfo : EIATTR_SYSCALL_OFFSETS
	.align		4
        /*0920*/ 	.byte	0x04, 0x46
        /*0922*/ 	.short	(.L_635 - .L_634)


	//   ....[0]....
.L_634:
        /*0924*/ 	.word	0x00001e00


	//   ....[1]....
        /*0928*/ 	.word	0x00011910


	//   ....[2]....
        /*092c*/ 	.word	0x00011a60


	//   ....[3]....
        /*0930*/ 	.word	0x00011b60


	//   ....[4]....
        /*0934*/ 	.word	0x000124b0


	//----- nvinfo : EIATTR_MBARRIER_INSTR_OFFSETS
	.align		4
.L_635:
        /*0938*/ 	.byte	0x04, 0x39
        /*093a*/ 	.short	(.L_637 - .L_636)


	//   ....[0]....
.L_636:
        /*093c*/ 	.word	0x00000270
        /*0940*/ 	.word	0x000000ff
        /*0944*/ 	.word	0x00036800
        /*0948*/ 	.short	0x0100
        /*094a*/ 	.byte	0x08
	.zero		1


	//   ....[1]....
        /*094c*/ 	.word	0x00000280
        /*0950*/ 	.word	0x000000ff
        /*0954*/ 	.word	0x00036820
        /*0958*/ 	.short	0x0100
        /*095a*/ 	.byte	0x08
	.zero		1


	//   ....[2]....
        /*095c*/ 	.word	0x00000370
        /*0960*/ 	.word	0x000000ff
        /*0964*/ 	.word	0x00036830
        /*0968*/ 	.short	0x0100
        /*096a*/ 	.byte	0x08
	.zero		1


	//   ....[3]....
        /*096c*/ 	.word	0x00000380
        /*0970*/ 	.word	0x000000ff
        /*0974*/ 	.word	0x00036840
        /*0978*/ 	.short	0x0100
        /*097a*/ 	.byte	0x08
	.zero		1


	//   ....[4]....
        /*097c*/ 	.word	0x00000390
        /*0980*/ 	.word	0x000000ff
        /*0984*/ 	.word	0x00036838
        /*0988*/ 	.short	0x0100
        /*098a*/ 	.byte	0x08
	.zero		1


	//   ....[5]....
        /*098c*/ 	.word	0x000003a0
        /*0990*/ 	.word	0x000000ff
        /*0994*/ 	.word	0x00036848
        /*0998*/ 	.short	0x0100
        /*099a*/ 	.byte	0x08
	.zero		1


	//   ....[6]....
        /*099c*/ 	.word	0x000004d0
        /*09a0*/ 	.word	0x000000ff
        /*09a4*/ 	.word	0x00036850
        /*09a8*/ 	.short	0x0100
        /*09aa*/ 	.byte	0x08
	.zero		1


	//   ....[7]....
        /*09ac*/ 	.word	0x000004e0
        /*09b0*/ 	.word	0x000000ff
        /*09b4*/ 	.word	0x00036860
        /*09b8*/ 	.short	0x0100
        /*09ba*/ 	.byte	0x08
	.zero		1


	//   ....[8]....
        /*09bc*/ 	.word	0x000004f0
        /*09c0*/ 	.word	0x000000ff
        /*09c4*/ 	.word	0x00036858
        /*09c8*/ 	.short	0x0100
        /*09ca*/ 	.byte	0x08
	.zero		1


	//   ....[9]....
        /*09cc*/ 	.word	0x00000500
        /*09d0*/ 	.word	0x000000ff
        /*09d4*/ 	.word	0x00036868
        /*09d8*/ 	.short	0x0100
        /*09da*/ 	.byte	0x08
	.zero		1


	//   ....[10]....
        /*09dc*/ 	.word	0x000005f0
        /*09e0*/ 	.word	0x000000ff
        /*09e4*/ 	.word	0x00036870
        /*09e8*/ 	.short	0x0100
        /*09ea*/ 	.byte	0x06
	.zero		1


	//   ....[11]....
        /*09ec*/ 	.word	0x00000600
        /*09f0*/ 	.word	0x000000ff
        /*09f4*/ 	.word	0x00036880
        /*09f8*/ 	.short	0x0100
        /*09fa*/ 	.byte	0x06
	.zero		1


	//   ....[12]....
        /*09fc*/ 	.word	0x00000610
        /*0a00*/ 	.word	0x000000ff
        /*0a04*/ 	.word	0x00036878
        /*0a08*/ 	.short	0x0100
        /*0a0a*/ 	.byte	0x06
	.zero		1


	//   ....[13]....
        /*0a0c*/ 	.word	0x00000620
        /*0a10*/ 	.word	0x000000ff
        /*0a14*/ 	.word	0x00036888
        /*0a18*/ 	.short	0x0100
        /*0a1a*/ 	.byte	0x06
	.zero		1


	//   ....[14]....
        /*0a1c*/ 	.word	0x00000750
        /*0a20*/ 	.word	0x000000ff
        /*0a24*/ 	.word	0x00036890
        /*0a28*/ 	.short	0x0100
        /*0a2a*/ 	.byte	0x08
	.zero		1


	//   ....[15]....
        /*0a2c*/ 	.word	0x00000760
        /*0a30*/ 	.word	0x000000ff
        /*0a34*/ 	.word	0x000368a0
        /*0a38*/ 	.short	0x0100
        /*0a3a*/ 	.byte	0x08
	.zero		1


	//   ....[16]....
        /*0a3c*/ 	.word	0x00000770
        /*0a40*/ 	.word	0x000000ff
        /*0a44*/ 	.word	0x00036898
        /*0a48*/ 	.short	0x0100
        /*0a4a*/ 	.byte	0x08
	.zero		1


	//   ....[17]....
        /*0a4c*/ 	.word	0x00000780
        /*0a50*/ 	.word	0x000000ff
        /*0a54*/ 	.word	0x000368a8
        /*0a58*/ 	.short	0x0100
        /*0a5a*/ 	.byte	0x08
	.zero		1


	//   ....[18]....
        /*0a5c*/ 	.word	0x000008b0
        /*0a60*/ 	.word	0x000000ff
        /*0a64*/ 	.word	0x000368b0
        /*0a68*/ 	.short	0x0100
        /*0a6a*/ 	.byte	0x08
	.zero		1


	//   ....[19]....
        /*0a6c*/ 	.word	0x000008c0
        /*0a70*/ 	.word	0x000000ff
        /*0a74*/ 	.word	0x000368c0
        /*0a78*/ 	.short	0x0100
        /*0a7a*/ 	.byte	0x08
	.zero		1


	//   ....[20]....
        /*0a7c*/ 	.word	0x000008d0
        /*0a80*/ 	.word	0x000000ff
        /*0a84*/ 	.word	0x000368b8
        /*0a88*/ 	.short	0x0100
        /*0a8a*/ 	.byte	0x08
	.zero		1


	//   ....[21]....
        /*0a8c*/ 	.word	0x000008e0
        /*0a90*/ 	.word	0x000000ff
        /*0a94*/ 	.word	0x000368c8
        /*0a98*/ 	.short	0x0100
        /*0a9a*/ 	.byte	0x08
	.zero		1


	//   ....[22]....
        /*0a9c*/ 	.word	0x00001ec0
        /*0aa0*/ 	.word	0x00000002
        /*0aa4*/ 	.word	0x00036800
        /*0aa8*/ 	.short	0x010a
        /*0aaa*/ 	.byte	0x3f
	.zero		1


	//   ....[23]....
        /*0aac*/ 	.word	0x00001f50
        /*0ab0*/ 	.word	0x00000000
        /*0ab4*/ 	.word	0x00036830
        /*0ab8*/ 	.short	0x010a
        /*0aba*/ 	.byte	0x3f
	.zero		1


	//   ....[24]....
        /*0abc*/ 	.word	0x00001fc0
        /*0ac0*/ 	.word	0x00000000
        /*0ac4*/ 	.word	0x00036830
        /*0ac8*/ 	.short	0x010a
        /*0aca*/ 	.byte	0x3f
	.zero		1


	//   ....[25]....
        /*0acc*/ 	.word	0x000050c0
        /*0ad0*/ 	.word	0x00000000
        /*0ad4*/ 	.word	0x00000000
        /*0ad8*/ 	.short	0x0101
        /*0ada*/ 	.byte	0x3f
	.zero		1


	//   ....[26]....
        /*0adc*/ 	.word	0x00006b80
        /*0ae0*/ 	.word	0x000000ff
        /*0ae4*/ 	.word	0x00036830
        /*0ae8*/ 	.short	0x010a
        /*0aea*/ 	.byte	0x3d
	.zero		1


	//   ....[27]....
        /*0aec*/ 	.word	0x00006bc0
        /*0af0*/ 	.word	0x000000ff
        /*0af4*/ 	.word	0x00036830
        /*0af8*/ 	.short	0x010a
        /*0afa*/ 	.byte	0x3d
	.zero		1


	//   ....[28]....
        /*0afc*/ 	.word	0x00009340
        /*0b00*/ 	.word	0x000000ff
        /*0b04*/ 	.word	0x00036850
        /*0b08*/ 	.short	0x010a
        /*0b0a*/ 	.byte	0x07
	.zero		1


	//   ....[29]....
        /*0b0c*/ 	.word	0x00009380
        /*0b10*/ 	.word	0x000000ff
        /*0b14*/ 	.word	0x00036850
        /*0b18*/ 	.short	0x010a
        /*0b1a*/ 	.byte	0x07
	.zero		1


	//   ....[30]....
        /*0b1c*/ 	.word	0x0000ae70
        /*0b20*/ 	.word	0x000000ff
        /*0b24*/ 	.word	0x00000000
        /*0b28*/ 	.short	0x0101
        /*0b2a*/ 	.byte	0x3d
	.zero		1


	//   ....[31]....
        /*0b2c*/ 	.word	0x0000aee0
        /*0b30*/ 	.word	0x000000ff
        /*0b34*/ 	.word	0x00000000
        /*0b38*/ 	.short	0x0101
        /*0b3a*/ 	.byte	0x07
	.zero		1


	//   ....[32]....
        /*0b3c*/ 	.word	0x0000b570
        /*0b40*/ 	.word	0x0000000f
        /*0b44*/ 	.word	0x00036850
        /*0b48*/ 	.short	0x010a
        /*0b4a*/ 	.byte	0x3f
	.zero		1


	//   ....[33]....
        /*0b4c*/ 	.word	0x0000b5b0
        /*0b50*/ 	.word	0x0000000f
        /*0b54*/ 	.word	0x00036850
        /*0b58*/ 	.short	0x010a
        /*0b5a*/ 	.byte	0x3f
	.zero		1


	//   ....[34]....
        /*0b5c*/ 	.word	0x0000bb60
        /*0b60*/ 	.word	0x0000000b
        /*0b64*/ 	.word	0x00000000
        /*0b68*/ 	.short	0x0101
        /*0b6a*/ 	.byte	0x3f
	.zero		1


	//   ....[35]....
        /*0b6c*/ 	.word	0x0000d9f0
        /*0b70*/ 	.word	0x000000ff
        /*0b74*/ 	.word	0x00000000
        /*0b78*/ 	.short	0x0101
        /*0b7a*/ 	.byte	0x08
	.zero		1


	//   ....[36]....
        /*0b7c*/ 	.word	0x0000e120
        /*0b80*/ 	.word	0x000000ff
        /*0b84*/ 	.word	0x00000000
        /*0b88*/ 	.short	0x0101
        /*0b8a*/ 	.byte	0x08
	.zero		1


	//   ....[37]....
        /*0b8c*/ 	.word	0x00011f60
        /*0b90*/ 	.word	0x00000000
        /*0b94*/ 	.word	0x00036840
        /*0b98*/ 	.short	0x010a
        /*0b9a*/ 	.byte	0x3f
	.zero		1


	//   ....[38]....
        /*0b9c*/ 	.word	0x00012f00
        /*0ba0*/ 	.word	0x00000012
        /*0ba4*/ 	.word	0x00036800
        /*0ba8*/ 	.short	0x0107
        /*0baa*/ 	.byte	0x3f
	.zero		1


	//   ....[39]....
        /*0bac*/ 	.word	0x00013010
        /*0bb0*/ 	.word	0x00000012
        /*0bb4*/ 	.word	0x00036800
        /*0bb8*/ 	.short	0x0101
        /*0bba*/ 	.byte	0x3f
	.zero		1


	//   ....[40]....
        /*0bbc*/ 	.word	0x00013030
        /*0bc0*/ 	.word	0x00000012
        /*0bc4*/ 	.word	0x00036820
        /*0bc8*/ 	.short	0x010a
        /*0bca*/ 	.byte	0x3f
	.zero		1


	//   ....[41]....
        /*0bcc*/ 	.word	0x00013400
        /*0bd0*/ 	.word	0x00000003
        /*0bd4*/ 	.word	0x00036840
        /*0bd8*/ 	.short	0x010a
        /*0bda*/ 	.byte	0x3f
	.zero		1


	//   ....[42]....
        /*0bdc*/ 	.word	0x000138a0
        /*0be0*/ 	.word	0x00000003
        /*0be4*/ 	.word	0x00000060
        /*0be8*/ 	.short	0x010a
        /*0bea*/ 	.byte	0x3f
	.zero		1


	//   ....[43]....
        /*0bec*/ 	.word	0x00014030
        /*0bf0*/ 	.word	0x00000003
        /*0bf4*/ 	.word	0x00036840
        /*0bf8*/ 	.short	0x010a
        /*0bfa*/ 	.byte	0x3f
	.zero		1


	//   ....[44]....
        /*0bfc*/ 	.word	0x000144d0
        /*0c00*/ 	.word	0x00000002
        /*0c04*/ 	.word	0x00000060
        /*0c08*/ 	.short	0x010a
        /*0c0a*/ 	.byte	0x3f
	.zero		1


	//   ....[45]....
        /*0c0c*/ 	.word	0x00014ba0
        /*0c10*/ 	.word	0x00000002
        /*0c14*/ 	.word	0x00036840
        /*0c18*/ 	.short	0x010a
        /*0c1a*/ 	.byte	0x3f
	.zero		1


	//   ....[46]....
        /*0c1c*/ 	.word	0x00015040
        /*0c20*/ 	.word	0x00000002
        /*0c24*/ 	.word	0x00000060
        /*0c28*/ 	.short	0x010a
        /*0c2a*/ 	.byte	0x3f
	.zero		1


	//   ....[47]....
        /*0c2c*/ 	.word	0x000156c0
        /*0c30*/ 	.word	0x00000000
        /*0c34*/ 	.word	0x00036860
        /*0c38*/ 	.short	0x010a
        /*0c3a*/ 	.byte	0x3f
	.zero		1


	//   ....[48]....
        /*0c3c*/ 	.word	0x000169d0
        /*0c40*/ 	.word	0x00000000
        /*0c44*/ 	.word	0x00036820
        /*0c48*/ 	.short	0x010a
        /*0c4a*/ 	.byte	0x3f
	.zero		1


	//   ....[49]....
        /*0c4c*/ 	.word	0x00016be0
        /*0c50*/ 	.word	0x00000006
        /*0c54*/ 	.word	0x00000000
        /*0c58*/ 	.short	0x010a
        /*0c5a*/ 	.byte	0x3f
	.zero		1


	//   ....[50]....
        /*0c5c*/ 	.word	0x00016c10
        /*0c60*/ 	.word	0x00000007
        /*0c64*/ 	.word	0x00000000
        /*0c68*/ 	.short	0x010a
        /*0c6a*/ 	.byte	0x3f
	.zero		1


	//   ....[51]....
        /*0c6c*/ 	.word	0x00016c70
        /*0c70*/ 	.word	0x00000004
        /*0c74*/ 	.word	0x00000000
        /*0c78*/ 	.short	0x010a
        /*0c7a*/ 	.byte	0x3f
	.zero		1


	//   ....[52]....
        /*0c7c*/ 	.word	0x00016ca0
        /*0c80*/ 	.word	0x00000003
        /*0c84*/ 	.word	0x00000000
        /*0c88*/ 	.short	0x010a
        /*0c8a*/ 	.byte	0x3f
	.zero		1


	//   ....[53]....
        /*0c8c*/ 	.word	0x00016d00
        /*0c90*/ 	.word	0x00000002
        /*0c94*/ 	.word	0x00036800
        /*0c98*/ 	.short	0x010a
        /*0c9a*/ 	.byte	0x3f
	.zero		1


	//   ....[54]....
        /*0c9c*/ 	.word	0x00016d50
        /*0ca0*/ 	.word	0x00000000
        /*0ca4*/ 	.word	0x00036830
        /*0ca8*/ 	.short	0x010a
        /*0caa*/ 	.byte	0x3f
	.zero		1


	//   ....[55]....
        /*0cac*/ 	.word	0x00016db0
        /*0cb0*/ 	.word	0x00000008
        /*0cb4*/ 	.word	0x00036830
        /*0cb8*/ 	.short	0x010a
        /*0cba*/ 	.byte	0x3f
	.zero		1


	//   ....[56]....
        /*0cbc*/ 	.word	0x00016e10
        /*0cc0*/ 	.word	0x00000006
        /*0cc4*/ 	.word	0x00036850
        /*0cc8*/ 	.short	0x010a
        /*0cca*/ 	.byte	0x3f
	.zero		1


	//   ....[57]....
        /*0ccc*/ 	.word	0x00016e60
        /*0cd0*/ 	.word	0x0000000f
        /*0cd4*/ 	.word	0x00036850
        /*0cd8*/ 	.short	0x010a
        /*0cda*/ 	.byte	0x3f
	.zero		1


	//   ....[58]....
        /*0cdc*/ 	.word	0x00017000
        /*0ce0*/ 	.word	0x00000000
        /*0ce4*/ 	.word	0x00036840
        /*0ce8*/ 	.short	0x010a
        /*0cea*/ 	.byte	0x3f
	.zero		1


	//   ....[59]....
        /*0cec*/ 	.word	0x00017c70
        /*0cf0*/ 	.word	0x00000012
        /*0cf4*/ 	.word	0x00036820
        /*0cf8*/ 	.short	0x010a
        /*0cfa*/ 	.byte	0x3f
	.zero		1


	//   ....[60]....
        /*0cfc*/ 	.word	0x00017cc0
        /*0d00*/ 	.word	0x00000003
        /*0d04*/ 	.word	0x00036840
        /*0d08*/ 	.short	0x010a
        /*0d0a*/ 	.byte	0x3f
	.zero		1


	//   ....[61]....
        /*0d0c*/ 	.word	0x00017d10
        /*0d10*/ 	.word	0x00000003
        /*0d14*/ 	.word	0x00000060
        /*0d18*/ 	.short	0x010a
        /*0d1a*/ 	.byte	0x3f
	.zero		1


	//   ....[62]....
        /*0d1c*/ 	.word	0x00017d60
        /*0d20*/ 	.word	0x00000003
        /*0d24*/ 	.word	0x00036840
        /*0d28*/ 	.short	0x010a
        /*0d2a*/ 	.byte	0x3f
	.zero		1


	//   ....[63]....
        /*0d2c*/ 	.word	0x00017db0
        /*0d30*/ 	.word	0x00000002
        /*0d34*/ 	.word	0x00000060
        /*0d38*/ 	.short	0x010a
        /*0d3a*/ 	.byte	0x3f
	.zero		1


	//   ....[64]....
        /*0d3c*/ 	.word	0x00017e00
        /*0d40*/ 	.word	0x00000002
        /*0d44*/ 	.word	0x00036840
        /*0d48*/ 	.short	0x010a
        /*0d4a*/ 	.byte	0x3f
	.zero		1


	//   ....[65]....
        /*0d4c*/ 	.word	0x00017e50
        /*0d50*/ 	.word	0x00000002
        /*0d54*/ 	.word	0x00000060
        /*0d58*/ 	.short	0x010a
        /*0d5a*/ 	.byte	0x3f
	.zero		1


	//   ....[66]....
        /*0d5c*/ 	.word	0x00017ea0
        /*0d60*/ 	.word	0x00000000
        /*0d64*/ 	.word	0x00036860
        /*0d68*/ 	.short	0x010a
        /*0d6a*/ 	.byte	0x3f
	.zero		1


	//   ....[67]....
        /*0d6c*/ 	.word	0x000189f0
        /*0d70*/ 	.word	0x00000000
        /*0d74*/ 	.word	0x00036820
        /*0d78*/ 	.short	0x010a
        /*0d7a*/ 	.byte	0x3f
	.zero		1


	//   ....[68]....
        /*0d7c*/ 	.word	0x00018b90
        /*0d80*/ 	.word	0x00000006
        /*0d84*/ 	.word	0x00000000
        /*0d88*/ 	.short	0x010a
        /*0d8a*/ 	.byte	0x3f
	.zero		1


	//   ....[69]....
        /*0d8c*/ 	.word	0x00018be0
        /*0d90*/ 	.word	0x00000007
        /*0d94*/ 	.word	0x00000000
        /*0d98*/ 	.short	0x010a
        /*0d9a*/ 	.byte	0x3f
	.zero		1


	//   ....[70]....
        /*0d9c*/ 	.word	0x00018c30
        /*0da0*/ 	.word	0x00000004
        /*0da4*/ 	.word	0x00000000
        /*0da8*/ 	.short	0x010a
        /*0daa*/ 	.byte	0x3f
	.zero		1


	//----- nvinfo : EIATTR_NUM_MBARRIERS
	.align		4
.L_637:
        /*0dac*/ 	.byte	0x03, 0x38
        /*0dae*/ 	.short	0x0016


	//----- nvinfo : EIATTR_EXIT_INSTR_OFFSETS
	.align		4
        /*0db0*/ 	.byte	0x04, 0x1c
        /*0db2*/ 	.short	(.L_639 - .L_638)


	//   ....[0]....
.L_638:
        /*0db4*/ 	.word	0x00000a50


	//   ....[1]....
        /*0db8*/ 	.word	0x00010000


	//   ....[2]....
        /*0dbc*/ 	.word	0x00016cf0


	//----- nvinfo : EIATTR_MAX_THREADS
	.align		4
.L_639:
        /*0dc0*/ 	.byte	0x04, 0x05
        /*0dc2*/ 	.short	(.L_641 - .L_640)
.L_640:
        /*0dc4*/ 	.word	0x00000180
        /*0dc8*/ 	.word	0x00000001
        /*0dcc*/ 	.word	0x00000001


	//----- nvinfo : EIATTR_CRS_STACK_SIZE
	.align		4
.L_641:
        /*0dd0*/ 	.byte	0x04, 0x1e
        /*0dd2*/ 	.short	(.L_643 - .L_642)
.L_642:
        /*0dd4*/ 	.word	0x00000000


	//----- nvinfo : EIATTR_CBANK_PARAM_SIZE
	.align		4
.L_643:
        /*0dd8*/ 	.byte	0x03, 0x19
        /*0dda*/ 	.short	0x0af0


	//----- nvinfo : EIATTR_PARAM_CBANK
	.align		4
        /*0ddc*/ 	.byte	0x04, 0x0a
        /*0dde*/ 	.short	(.L_645 - .L_644)
	.align		4
.L_644:
        /*0de0*/ 	.word	index@(.nv.constant0._ZN7cutlass13device_kernelIN5flash11enable_sm90INS1_16FlashAttnFwdSm90INS1_25CollectiveMainloopFwdSm90ILi2EN4cute5tupleIJNS5_1CILi1EEES8_S8_EEENS6_IJNS7_ILi128EEENS7_ILi112EEENS7_ILi192EEEEEELi192ENS_6half_tEfNS_4arch4Sm90ELb0ELb0ELb1ELb1ELb0ELb0ELb0ELb1ELb1ELb1ELb1ELb0EEENS1_21CollectiveEpilogueFwdINS6_IJSA_SC_SB_EEES9_SE_SG_Li256ELb1ELb1ELb1ELb0EEENS1_36VarlenDynamicPersistentTileSchedulerILi128ELi112ELi256ELi128ELb1ELb1ELb1ELb0ELb1ELb1EEEEEEEEEvNT_6ParamsE)
        /*0de4*/ 	.short	0x0210
        /*0de6*/ 	.short	0x0af0


	//----- nvinfo : EIATTR_SW_WAR
	.align		4
.L_645:
        /*0de8*/ 	.byte	0x04, 0x36
        /*0dea*/ 	.short	(.L_647 - .L_646)
.L_646:
        /*0dec*/ 	.word	0x00000008
.L_647:


//--------------------- .nv.info._ZN7cutlass13device_kernelIN5flash11enable_sm90INS1_16FlashAttnFwdSm90INS1_25CollectiveMainloopFwdSm90ILi2EN4cute5tupleIJNS5_1CILi1EEES8_S8_EEENS6_IJNS7_ILi128EEENS7_ILi112EEENS7_ILi192EEEEEELi192ENS_6half_tEfNS_4arch4Sm90ELb0ELb0ELb1ELb1ELb0ELb1ELb0ELb1ELb1ELb1ELb1ELb0EEENS1_21CollectiveEpilogueFwdINS6_IJSA_SC_SB_EEES9_SE_SG_Li256ELb1ELb1ELb1ELb0EEENS1_36VarlenDynamicPersistentTileSchedulerILi128ELi112ELi256ELi128ELb1ELb1ELb1ELb0ELb1ELb1EEEEEEEEEvNT_6ParamsE --------------------------
	.section	.nv.info._ZN7cutlass13device_kernelIN5flash11enable_sm90INS1_16FlashAttnFwdSm90INS1_25CollectiveMainloopFwdSm90ILi2EN4cute5tupleIJNS5_1CILi1EEES8_S8_EEENS6_IJNS7_ILi128EEENS7_ILi112EEENS7_ILi192EEEEEELi192ENS_6half_tEfNS_4arch4Sm90ELb0ELb0ELb1ELb1ELb0ELb1ELb0ELb1ELb1ELb1ELb1ELb0EEENS1_21CollectiveEpilogueFwdINS6_IJSA_SC_SB_EEES9_SE_SG_Li256ELb1ELb1ELb1ELb0EEENS1_36VarlenDynamicPersistentTileSchedulerILi128ELi112ELi256ELi128ELb1ELb1ELb1ELb0ELb1ELb1EEEEEEEEEvNT_6ParamsE,"",@"SHT_CUDA_INFO"
	.sectionflags	@""
	.align	4


	//----- nvinfo : EIATTR_CUDA_API_VERSION
	.align		4
        /*0000*/ 	.byte	0x04, 0x37
        /*0002*/ 	.short	(.L_649 - .L_648)
.L_648:
        /*0004*/ 	.word	0x00000082


	//----- nvinfo : EIATTR_KPARAM_INFO
	.align		4
.L_649:
        /*0008*/ 	.byte	0x04, 0x17
        /*000a*/ 	.short	(.L_651 - .L_650)
.L_650:
        /*000c*/ 	.word	0x00000000
        /*0010*/ 	.short	0x0000
        /*0012*/ 	.short	0x0070
        /*0014*/ 	.byte	0x00, 0xf0, 0x01, 0x2a


	//----- nvinfo : EIATTR_SPARSE_MMA_MASK
	.align		4
.L_651:
        /*0018*/ 	.byte	0x03, 0x50
        /*001a*/ 	.short	0x0000


	//----- nvinfo : EIATTR_MAXREG_COUNT
	.align		4
        /*001c*/ 	.byte	0x03, 0x1b
        /*001e*/ 	.short	0x00a8


	//----- nvinfo : EIATTR_NUM_BARRIERS
	.align		4
        /*0020*/ 	.byte	0x02, 0x4c
        /*0022*/ 	.byte	0x10
	.zero		1


	//----- nvinfo : EIATTR_EXTERNS
	.align		4
        /*0024*/ 	.byte	0x04, 0x0f
        /*0026*/ 	.short	(.L_653 - .L_652)


	//   ....[0]....
	.align		4
.L_652:
        /*0028*/ 	.word	index@(__assertfail)


	//----- nvinfo : EIATTR_ANNOTATIONS
	.align		4
.L_653:
        /*002c*/ 	.byte	0x04, 0x55
        /*002e*/ 	.short	(.L_655 - .L_654)


	//   ....[0]....
.L_654:
        /* <DEDUP_REMOVED lines=122> */


	//----- nvinfo : EIATTR_MERCURY_ISA_VERSION
	.align		4
.L_655:
        /*07b8*/ 	.byte	0x03, 0x5f
        /*07ba*/ 	.short	0x0101


	//----- nvinfo : EIATTR_UNUSED_LOAD_BYTE_OFFSET
	.align		4
        /*07bc*/ 	.byte	0x04, 0x44
        /*07be*/ 	.short	(.L_657 - .L_656)


	//   ....[0]....
.L_656:
        /*07c0*/ 	.word	0x00000ab0
        /*07c4*/ 	.word	0x0000fff0


	//   ....[1]....
        /*07c8*/ 	.word	0x0001d270
        /*07cc*/ 	.word	0x0000fff0


	//----- nvinfo : EIATTR_INT_WARP_WIDE_INSTR_OFFSETS
	.align		4
.L_657:
        /*07d0*/ 	.byte	0x04, 0x31
        /*07d2*/ 	.short	(.L_659 - .L_658)


	//   ....[0]....
.L_658:
        /*07d4*/ 	.word	0x00000190


	//   ....[1]....
        /*07d8*/ 	.word	0x000001d0


	//   ....[2]....
        /*07dc*/ 	.word	0x00000240


	//   ....[3]....
        /*07e0*/ 	.word	0x00023f50


	//   ....[4]....
        /*07e4*/ 	.word	0x00023fe0


	//   ....[5]....
        /*07e8*/ 	.word	0x00027d90


	//   ....[6]....
        /*07ec*/ 	.word	0x00027df0


	//----- nvinfo : EIATTR_COOP_GROUP_MASK_REGIDS
	.align		4
.L_659:
        /*07f0*/ 	.byte	0x04, 0x29
        /*07f2*/ 	.short	(.L_661 - .L_660)


	//   ....[0]....
.L_660:
        /*07f4*/ 	.word	0xffffffff


	//   ....[1]....
        /*07f8*/ 	.word	0xffffffff


	//   ....[2]....
        /*07fc*/ 	.word	0xffffffff


	//   ....[3]....
        /*0800*/ 	.word	0xffffffff


	//   ....[4]....
        /*0804*/ 	.word	0xffffffff


	//   ....[5]....
        /*0808*/ 	.word	0xffffffff


	//   ....[6]....
        /*080c*/ 	.word	0xffffffff


	//   ....[7]....
        /*0810*/ 	.word	0xffffffff


	//   ....[8]....
        /*0814*/ 	.word	0xffffffff


	//   ....[9]....
        /*0818*/ 	.word	0xffffffff


	//   ....[10]....
        /*081c*/ 	.word	0xffffffff


	//   ....[11]....
        /*0820*/ 	.word	0xffffffff


	//   ....[12]....
        /*0824*/ 	.word	0xffffffff


	//   ....[13]....
        /*0828*/ 	.word	0xffffffff


	//   ....[14]....
        /*082c*/ 	.word	0xffffffff


	//   ....[15]....
        /*0830*/ 	.word	0xffffffff


	//   ....[16]....
        /*0834*/ 	.word	0xffffffff


	//   ....[17]....
        /*0838*/ 	.word	0xffffffff


	//   ....[18]....
        /*083c*/ 	.word	0xffffffff


	//   ....[19]....
        /*0840*/ 	.word	0xffffffff


	//   ....[20]....
        /*0844*/ 	.word	0xffffffff


	//   ....[21]....
        /*0848*/ 	.word	0xffffffff


	//   ....[22]....
        /*084c*/ 	.word	0xffffffff


	//   ....[23]....
        /*0850*/ 	.word	0xffffffff


	//   ....[24]....
        /*0854*/ 	.word	0xffffffff


	//   ....[25]....
        /*0858*/ 	.word	0xffffffff


	//   ....[26]....
        /*085c*/ 	.word	0xffffffff


	//   ....[27]....
        /*0860*/ 	.word	0xffffffff


	//   ....[28]....
        /*0864*/ 	.word	0xffffffff


	//   ....[29]....
        /*0868*/ 	.word	0xffffffff


	//   ....[30]....
        /*086c*/ 	.word	0xffffffff


	//   ....[31]....
        /*0870*/ 	.word	0xffffffff


	//   ....[32]....
        /*0874*/ 	.word	0xffffffff


	//   ....[33]....
        /*0878*/ 	.word	0xffffffff


	//   ....[34]....
        /*087c*/ 	.word	0xffffffff


	//   ....[35]....
        /*0880*/ 	.word	0xffffffff


	//   ....[36]....
        /*0884*/ 	.word	0xffffffff


	//   ....[37]....
        /*0888*/ 	.word	0xffffffff


	//   ....[38]....
        /*088c*/ 	.word	0xffffffff


	//   ....[39]....
        /*0890*/ 	.word	0xffffffff


	//   ....[40]....
        /*0894*/ 	.word	0xffffffff


	//   ....[41]....
        /*0898*/ 	.word	0xffffffff


	//   ....[42]....
        /*089c*/ 	.word	0xffffffff


	//   ....[43]....
        /*08a0*/ 	.word	0xffffffff


	//   ....[44]....
        /*08a4*/ 	.word	0xffffffff


	//   ....[45]....
        /*08a8*/ 	.word	0xffffffff


	//   ....[46]....
        /*08ac*/ 	.word	0xffffffff


	//   ....[47]....
        /*08b0*/ 	.word	0xffffffff


	//   ....[48]....
        /*08b4*/ 	.word	0xffffffff


	//   ....[49]....
        /*08b8*/ 	.word	0xffffffff


	//   ....[50]....
        /*08bc*/ 	.word	0xffffffff


	//   ....[51]....
        /*08c0*/ 	.word	0xffffffff


	//   ....[52]....
        /*08c4*/ 	.word	0xffffffff


	//   ....[53]....
        /*08c8*/ 	.word	0xffffffff


	//   ....[54]....
        /*08cc*/ 	.word	0xffffffff


	//   ....[55]....
        /*08d0*/ 	.word	0xffffffff


	//   ....[56]....
        /*08d4*/ 	.word	0xffffffff


	//   ....[57]....
        /*08d8*/ 	.word	0xffffffff


	//   ....[58]....
        /*08dc*/ 	.word	0xffffffff


	//   ....[59]....
        /*08e0*/ 	.word	0xffffffff


	//   ....[60]....
        /*08e4*/ 	.word	0xffffffff


	//   ....[61]....
        /*08e8*/ 	.word	0xffffffff


	//   ....[62]....
        /*08ec*/ 	.word	0xffffffff


	//   ....[63]....
        /*08f0*/ 	.word	0xffffffff


	//   ....[64]....
        /*08f4*/ 	.word	0xffffffff


	//   ....[65]....
        /*08f8*/ 	.word	0xffffffff


	//   ....[66]....
        /*08fc*/ 	.word	0xffffffff


	//   ....[67]....
        /*0900*/ 	.word	0xffffffff


	//   ....[68]....
        /*0904*/ 	.word	0xffffffff


	//   ....[69]....
        /*0908*/ 	.word	0xffffffff


	//   ....[70]....
        /*090c*/ 	.word	0xffffffff


	//   ....[71]....
        /*0910*/ 	.word	0xffffffff


	//   ....[72]....
        /*0914*/ 	.word	0xffffffff


	//   ....[73]....
        /*0918*/ 	.word	0xffffffff


	//   ....[74]....
        /*091c*/ 	.word	0xffffffff


	//   ....[75]....
        /*0920*/ 	.word	0xffffffff


	//   ....[76]....
        /*0924*/ 	.word	0xffffffff


	//   ....[77]....
        /*0928*/ 	.word	0xffffffff


	//   ....[78]....
        /*092c*/ 	.word	0xffffffff


	//   ....[79]....
        /*0930*/ 	.word	0xffffffff


	//   ....[80]....
        /*0934*/ 	.word	0xffffffff


	//   ....[81]....
        /*0938*/ 	.word	0xffffffff


	//   ....[82]....
        /*093c*/ 	.word	0xffffffff


	//   ....[83]....
        /*0940*/ 	.word	0xffffffff


	//   ....[84]....
        /*0944*/ 	.word	0xffffffff


	//   ....[85]....
        /*0948*/ 	.word	0xffffffff


	//   ....[86]....
        /*094c*/ 	.word	0xffffffff


	//   ....[87]....
        /*0950*/ 	.word	0xffffffff


	//   ....[88]....
        /*0954*/ 	.word	0xffffffff


	//   ....[89]....
        /*0958*/ 	.word	0xffffffff


	//   ....[90]....
        /*095c*/ 	.word	0xffffffff


	//   ....[91]....
        /*0960*/ 	.word	0xffffffff


	//   ....[92]....
        /*0964*/ 	.word	0xffffffff


	//   ....[93]....
        /*0968*/ 	.word	0xffffffff


	//   ....[94]....
        /*096c*/ 	.word	0xffffffff


	//   ....[95]....
        /*0970*/ 	.word	0xffffffff


	//   ....[96]....
        /*0974*/ 	.word	0xffffffff


	//   ....[97]....
        /*0978*/ 	.word	0xffffffff


	//   ....[98]....
        /*097c*/ 	.word	0xffffffff


	//   ....[99]....
        /*0980*/ 	.word	0xffffffff


	//   ....[100]....
        /*0984*/ 	.word	0xffffffff


	//   ....[101]....
        /*0988*/ 	.word	0xffffffff


	//   ....[102]....
        /*098c*/ 	.word	0xffffffff


	//   ....[103]....
        /*0990*/ 	.word	0xffffffff


	//   ....[104]....
        /*0994*/ 	.word	0xffffffff


	//   ....[105]....
        /*0998*/ 	.word	0xffffffff


	//   ....[106]....
        /*099c*/ 	.word	0x0500000f


	//   ....[107]....
        /*09a0*/ 	.word	0x0500000f


	//   ....[108]....
        /*09a4*/ 	.word	0x0500000f


	//   ....[109]....
        /*09a8*/ 	.word	0x0500000f


	//   ....[110]....
        /*09ac*/ 	.word	0x0500000f


	//   ....[111]....
        /*09b0*/ 	.word	0x0500000f


	//   ....[112]....
        /*09b4*/ 	.word	0x0500000f


	//   ....[113]....
        /*09b8*/ 	.word	0x0500000f


	//   ....[114]....
        /*09bc*/ 	.word	0x0500000f


	//   ....[115]....
        /*09c0*/ 	.word	0x0500000f


	//   ....[116]....
        /*09c4*/ 	.word	0x0500000f


	//   ....[117]....
        /*09c8*/ 	.word	0x0500000f


	//   ....[118]....
        /*09cc*/ 	.word	0x0500000f


	//   ....[119]....
        /*09d0*/ 	.word	0x0500000f


	//   ....[120]....
        /*09d4*/ 	.word	0x0500000f


	//   ....[121]....
        /*09d8*/ 	.word	0x0500000f


	//   ....[122]....
        /*09dc*/ 	.word	0x0500000f


	//   ....[123]....
        /*09e0*/ 	.word	0x0500000f


	//   ....[124]....
        /*09e4*/ 	.word	0x0500000f


	//   ....[125]....
        /*09e8*/ 	.word	0x0500000f


	//   ....[126]....
        /*09ec*/ 	.word	0x0500000f


	//   ....[127]....
        /*09f0*/ 	.word	0x0500000f


	//   ....[128]....
        /*09f4*/ 	.word	0x0500000f


	//   ....[129]....
        /*09f8*/ 	.word	0x0500000f


	//   ....[130]....
        /*09fc*/ 	.word	0x0500000f


	//   ....[131]....
        /*0a00*/ 	.word	0x0500000f


	//   ....[132]....
        /*0a04*/ 	.word	0x0500000f


	//   ....[133]....
        /*0a08*/ 	.word	0x0500000f


	//   ....[134]....
        /*0a0c*/ 	.word	0x0500000f


	//   ....[135]....
        /*0a10*/ 	.word	0x0500000f


	//   ....[136]....
        /*0a14*/ 	.word	0x0500000f


	//   ....[137]....
        /*0a18*/ 	.word	0x0500000f


	//   ....[138]....
        /*0a1c*/ 	.word	0x0500000f


	//   ....[139]....
        /*0a20*/ 	.word	0x0500000f


	//   ....[140]....
        /*0a24*/ 	.word	0x0500000f


	//   ....[141]....
        /*0a28*/ 	.word	0x0500000f


	//   ....[142]....
        /*0a2c*/ 	.word	0x0500000f


	//   ....[143]....
        /*0a30*/ 	.word	0x0500000f


	//   ....[144]....
        /*0a34*/ 	.word	0x0500000f


	//   ....[145]....
        /*0a38*/ 	.word	0x0500000f


	//   ....[146]....
        /*0a3c*/ 	.word	0x0500000f


	//   ....[147]....
        /*0a40*/ 	.word	0x0500000f


	//   ....[148]....
        /*0a44*/ 	.word	0x0500000f


	//   ....[149]....
        /*0a48*/ 	.word	0x0500000f


	//   ....[150]....
        /*0a4c*/ 	.word	0x0500000f


	//----- nvinfo : EIATTR_COOP_GROUP_INSTR_OFFSETS
	.align		4
.L_661:
        /*0a50*/ 	.byte	0x04, 0x28
        /*0a52*/ 	.short	(.L_663 - .L_662)


	//   ....[0]....
.L_662:
        /*0a54*/ 	.word	0x00000060


	//   ....[1]....
        /*0a58*/ 	.word	0x000001a0


	//   ....[2]....
        /*0a5c*/ 	.word	0x000001f0


	//   ....[3]....
        /*0a60*/ 	.word	0x00000420


	//   ....[4]....
        /*0a64*/ 	.word	0x00000580


	//   ....[5]....
        /*0a68*/ 	.word	0x000006a0


	//   ....[6]....
        /*0a6c*/ 	.word	0x00000800


	//   ....[7]....
        /*0a70*/ 	.word	0x0000afb0


	//   ....[8]....
        /*0a74*/ 	.word	0x0000b550


	//   ....[9]....
        /*0a78*/ 	.word	0x0000b560


	//   ....[10]....
        /*0a7c*/ 	.word	0x0000b570


	//   ....[11]....
        /*0a80*/ 	.word	0x0000b580


	//   ....[12]....
        /*0a84*/ 	.word	0x0000e110


	//   ....[13]....
        /*0a88*/ 	.word	0x0000e120


	//   ....[14]....
        /*0a8c*/ 	.word	0x0000e130


	//   ....[15]....
        /*0a90*/ 	.word	0x0000e140


	//   ....[16]....
        /*0a94*/ 	.word	0x000154f0


	//   ....[17]....
        /*0a98*/ 	.word	0x00015550


	//   ....[18]....
        /*0a9c*/ 	.word	0x00015b50


	//   ....[19]....
        /*0aa0*/ 	.word	0x00015be0


	//   ....[20]....
        /*0aa4*/ 	.word	0x0001af40


	//   ....[21]....
        /*0aa8*/ 	.word	0x0001af60


	//   ....[22]....
        /*0aac*/ 	.word	0x0001b480


	//   ....[23]....
        /*0ab0*/ 	.word	0x0001b540


	//   ....[24]....
        /*0ab4*/ 	.word	0x0001c9f0


	//   ....[25]....
        /*0ab8*/ 	.word	0x0001ca00


	//   ....[26]....
        /*0abc*/ 	.word	0x0001ca30


	//   ....[27]....
        /*0ac0*/ 	.word	0x0001ca40


	//   ....[28]....
        /*0ac4*/ 	.word	0x0001dff0


	//   ....[29]....
        /*0ac8*/ 	.word	0x0001e000


	//   ....[30]....
        /*0acc*/ 	.word	0x0001e010


	//   ....[31]....
        /*0ad0*/ 	.word	0x0001e020


	//   ....[32]....
        /*0ad4*/ 	.word	0x0001e900


	//   ....[33]....
        /*0ad8*/ 	.word	0x0001e970


	//   ....[34]....
        /*0adc*/ 	.word	0x0001ea70


	//   ....[35]....
        /*0ae0*/ 	.word	0x0001ea90


	//   ....[36]....
        /*0ae4*/ 	.word	0x0001eb90


	//   ....[37]....
        /*0ae8*/ 	.word	0x0001ebb0


	//   ....[38]....
        /*0aec*/ 	.word	0x0001ecc0


	//   ....[39]....
        /*0af0*/ 	.word	0x0001ece0


	//   ....[40]....
        /*0af4*/ 	.word	0x0001f2a0


	//   ....[41]....
        /*0af8*/ 	.word	0x0001f2e0


	//   ....[42]....
        /*0afc*/ 	.word	0x0001fa00


	//   ....[43]....
        /*0b00*/ 	.word	0x0001fa10


	//   ....[44]....
        /*0b04*/ 	.word	0x00020980


	//   ....[45]....
        /*0b08*/ 	.word	0x000209b0


	//   ....[46]....
        /*0b0c*/ 	.word	0x00020ac0


	//   ....[47]....
        /*0b10*/ 	.word	0x00020ae0


	//   ....[48]....
        /*0b14*/ 	.word	0x00020be0


	//   ....[49]....
        /*0b18*/ 	.word	0x00020c00


	//   ....[50]....
        /*0b1c*/ 	.word	0x00020d10


	//   ....[51]....
        /*0b20*/ 	.word	0x00020d30


	//   ....[52]....
        /*0b24*/ 	.word	0x00020ec0


	//   ....[53]....
        /*0b28*/ 	.word	0x000210f0


	//   ....[54]....
        /*0b2c*/ 	.word	0x00021120


	//   ....[55]....
        /*0b30*/ 	.word	0x00021150


	//   ....[56]....
        /*0b34*/ 	.word	0x00021180


	//   ....[57]....
        /*0b38*/ 	.word	0x000211b0


	//   ....[58]....
        /*0b3c*/ 	.word	0x000211e0


	//   ....[59]....
        /*0b40*/ 	.word	0x00021380


	//   ....[60]....
        /*0b44*/ 	.word	0x000213b0


	//   ....[61]....
        /*0b48*/ 	.word	0x000213e0


	//   ....[62]....
        /*0b4c*/ 	.word	0x00021410


	//   ....[63]....
        /*0b50*/ 	.word	0x00021440


	//   ....[64]....
        /*0b54*/ 	.word	0x00021470


	//   ....[65]....
        /*0b58*/ 	.word	0x00021500


	//   ....[66]....
        /*0b5c*/ 	.word	0x00021530


	//   ....[67]....
        /*0b60*/ 	.word	0x00021540


	//   ....[68]....
        /*0b64*/ 	.word	0x000215f0


	//   ....[69]....
        /*0b68*/ 	.word	0x000227c0


	//   ....[70]....
        /*0b6c*/ 	.word	0x00024530


	//   ....[71]....
        /*0b70*/ 	.word	0x00025120


	//   ....[72]....
        /*0b74*/ 	.word	0x00025160


	//   ....[73]....
        /*0b78*/ 	.word	0x00025220


	//   ....[74]....
        /*0b7c*/ 	.word	0x00025230


	//   ....[75]....
        /*0b80*/ 	.word	0x000252d0


	//   ....[76]....
        /*0b84*/ 	.word	0x000252e0


	//   ....[77]....
        /*0b88*/ 	.word	0x00025380


	//   ....[78]....
        /*0b8c*/ 	.word	0x00025390


	//   ....[79]....
        /*0b90*/ 	.word	0x00025430


	//   ....[80]....
        /*0b94*/ 	.word	0x00025440


	//   ....[81]....
        /*0b98*/ 	.word	0x000254e0


	//   ....[82]....
        /*0b9c*/ 	.word	0x000254f0


	//   ....[83]....
        /*0ba0*/ 	.word	0x00025590


	//   ....[84]....
        /*0ba4*/ 	.word	0x000255a0


	//   ....[85]....
        /*0ba8*/ 	.word	0x000255f0


	//   ....[86]....
        /*0bac*/ 	.word	0x00025630


	//   ....[87]....
        /*0bb0*/ 	.word	0x00028610


	//   ....[88]....
        /*0bb4*/ 	.word	0x00028640


	//   ....[89]....
        /*0bb8*/ 	.word	0x00028690


	//   ....[90]....
        /*0bbc*/ 	.word	0x000286c0


	//   ....[91]....
        /*0bc0*/ 	.word	0x000286f0


	//   ....[92]....
        /*0bc4*/ 	.word	0x00028720


	//   ....[93]....
        /*0bc8*/ 	.word	0x00028750


	//   ....[94]....
        /*0bcc*/ 	.word	0x00028780


	//   ....[95]....
        /*0bd0*/ 	.word	0x00028950


	//   ....[96]....
        /*0bd4*/ 	.word	0x00028980


	//   ....[97]....
        /*0bd8*/ 	.word	0x000289b0


	//   ....[98]....
        /*0bdc*/ 	.word	0x000289e0


	//   ....[99]....
        /*0be0*/ 	.word	0x00028a10


	//   ....[100]....
        /*0be4*/ 	.word	0x00028a40


	//   ....[101]....
        /*0be8*/ 	.word	0x00028b00


	//   ....[102]....
        /*0bec*/ 	.word	0x00028b20


	//   ....[103]....
        /*0bf0*/ 	.word	0x00028b30


	//   ....[104]....
        /*0bf4*/ 	.word	0x00028b90


	//   ....[105]....
        /*0bf8*/ 	.word	0x000292a0


	//   ....[106]....
        /*0bfc*/ 	.word	0x000296e0


	//   ....[107]....
        /*0c00*/ 	.word	0x00029770


	//   ....[108]....
        /*0c04*/ 	.word	0x000297c0


	//   ....[109]....
        /*0c08*/ 	.word	0x00029810


	//   ....[110]....
        /*0c0c*/ 	.word	0x000298f0


	//   ....[111]....
        /*0c10*/ 	.word	0x00029980


	//   ....[112]....
        /*0c14*/ 	.word	0x000299e0


	//   ....[113]....
        /*0c18*/ 	.word	0x00029a40


	//   ....[114]....
        /*0c1c*/ 	.word	0x00029c90


	//   ....[115]....
        /*0c20*/ 	.word	0x00029f80


	//   ....[116]....
        /*0c24*/ 	.word	0x0002a100


	//   ....[117]....
        /*0c28*/ 	.word	0x0002a150


	//   ....[118]....
        /*0c2c*/ 	.word	0x0002a220


	//   ....[119]....
        /*0c30*/ 	.word	0x0002a330


	//   ....[120]....
        /*0c34*/ 	.word	0x0002a390


	//   ....[121]....
        /*0c38*/ 	.word	0x0002a4a0


	//   ....[122]....
        /*0c3c*/ 	.word	0x0002a500


	//   ....[123]....
        /*0c40*/ 	.word	0x0002a610


	//   ....[124]....
        /*0c44*/ 	.word	0x0002a670


	//   ....[125]....
        /*0c48*/ 	.word	0x0002a780


	//   ....[126]....
        /*0c4c*/ 	.word	0x0002a7e0


	//   ....[127]....
        /*0c50*/ 	.word	0x0002a8f0


	//   ....[128]....
        /*0c54*/ 	.word	0x0002a950


	//   ....[129]....
        /*0c58*/ 	.word	0x0002aa60


	//   ....[130]....
        /*0c5c*/ 	.word	0x0002aac0


	//   ....[131]....
        /*0c60*/ 	.word	0x0002aba0


	//   ....[132]....
        /*0c64*/ 	.word	0x0002af10


	//   ....[133]....
        /*0c68*/ 	.word	0x0002afc0


	//   ....[134]....
        /*0c6c*/ 	.word	0x0002b130


	//   ....[135]....
        /*0c70*/ 	.word	0x0002b1c0


	//   ....[136]....
        /*0c74*/ 	.word	0x0002b240


	//   ....[137]....
        /*0c78*/ 	.word	0x0002b2c0


	//   ....[138]....
        /*0c7c*/ 	.word	0x0002b340


	//   ....[139]....
        /*0c80*/ 	.word	0x0002b3d0


	//   ....[140]....
        /*0c84*/ 	.word	0x0002b470


	//   ....[141]....
        /*0c88*/ 	.word	0x0002b540


	//   ....[142]....
        /*0c8c*/ 	.word	0x0002b5c0


	//   ....[143]....
        /*0c90*/ 	.word	0x0002b640


	//   ....[144]....
        /*0c94*/ 	.word	0x0002b6c0


	//   ....[145]....
        /*0c98*/ 	.word	0x0002b750


	//   ....[146]....
        /*0c9c*/ 	.word	0x0002b7d0


	//   ....[147]....
        /*0ca0*/ 	.word	0x0002b870


	//   ....[148]....
        /*0ca4*/ 	.word	0x0002b8c0


	//   ....[149]....
        /*0ca8*/ 	.word	0x0002b950


	//   ....[150]....
        /*0cac*/ 	.word	0x0002ba80


	//----- nvinfo : EIATTR_REG_RECONFIG
	.align		4
.L_663:
        /*0cb0*/ 	.byte	0x01, 0x54
	.zero		2


	//----- nvinfo : EIATTR_SYSCALL_OFFSETS
	.align		4
        /*0cb4*/ 	.byte	0x04, 0x46
        /*0cb6*/ 	.short	(.L_665 - .L_664)


	//   ....[0]....
.L_664:
        /*0cb8*/ 	.word	0x00001d10


	//   ....[1]....
        /*0cbc*/ 	.word	0x00001e60


	//   ....[2]....
        /*0cc0*/ 	.word	0x0000b150


	//   ....[3]....
        /*0cc4*/ 	.word	0x0000b4d0


	//   ....[4]....
        /*0cc8*/ 	.word	0x00024150


	//   ....[5]....
        /*0ccc*/ 	.word	0x000242a0


	//   ....[6]....
        /*0cd0*/ 	.word	0x00024390


	//   ....[7]....
        /*0cd4*/ 	.word	0x00024cf0


	//----- nvinfo : EIATTR_MBARRIER_INSTR_OFFSETS
	.align		4
.L_665:
        /*0cd8*/ 	.byte	0x04, 0x39
        /*0cda*/ 	.short	(.L_667 - .L_666)


	//   ....[0]....
.L_666:
        /*0cdc*/ 	.word	0x000002d0
        /*0ce0*/ 	.word	0x000000ff
        /*0ce4*/ 	.word	0x00036800
        /*0ce8*/ 	.short	0x0100
        /*0cea*/ 	.byte	0x08
	.zero		1


	//   ....[1]....
        /*0cec*/ 	.word	0x000002e0
        /*0cf0*/ 	.word	0x000000ff
        /*0cf4*/ 	.word	0x00036820
        /*0cf8*/ 	.short	0x0100
        /*0cfa*/ 	.byte	0x08
	.zero		1


	//   ....[2]....
        /*0cfc*/ 	.word	0x000003d0
        /*0d00*/ 	.word	0x000000ff
        /*0d04*/ 	.word	0x00036830
        /*0d08*/ 	.short	0x0100
        /*0d0a*/ 	.byte	0x08
	.zero		1


	//   ....[3]....
        /*0d0c*/ 	.word	0x000003e0
        /*0d10*/ 	.word	0x000000ff
        /*0d14*/ 	.word	0x00036840
        /*0d18*/ 	.short	0x0100
        /*0d1a*/ 	.byte	0x08
	.zero		1


	//   ....[4]....
        /*0d1c*/ 	.word	0x000003f0
        /*0d20*/ 	.word	0x000000ff
        /*0d24*/ 	.word	0x00036838
        /*0d28*/ 	.short	0x0100
        /*0d2a*/ 	.byte	0x08
	.zero		1


	//   ....[5]....
        /*0d2c*/ 	.word	0x00000400
        /*0d30*/ 	.word	0x000000ff
        /*0d34*/ 	.word	0x00036848
        /*0d38*/ 	.short	0x0100
        /*0d3a*/ 	.byte	0x08
	.zero		1


	//   ....[6]....
        /*0d3c*/ 	.word	0x00000530
        /*0d40*/ 	.word	0x000000ff
        /*0d44*/ 	.word	0x00036850
        /*0d48*/ 	.short	0x0100
        /*0d4a*/ 	.byte	0x08
	.zero		1


	//   ....[7]....
        /*0d4c*/ 	.word	0x00000540
        /*0d50*/ 	.word	0x000000ff
        /*0d54*/ 	.word	0x00036860
        /*0d58*/ 	.short	0x0100
        /*0d5a*/ 	.byte	0x08
	.zero		1


	//   ....[8]....
        /*0d5c*/ 	.word	0x00000550
        /*0d60*/ 	.word	0x000000ff
        /*0d64*/ 	.word	0x00036858
        /*0d68*/ 	.short	0x0100
        /*0d6a*/ 	.byte	0x08
	.zero		1


	//   ....[9]....
        /*0d6c*/ 	.word	0x00000560
        /*0d70*/ 	.word	0x000000ff
        /*0d74*/ 	.word	0x00036868
        /*0d78*/ 	.short	0x0100
        /*0d7a*/ 	.byte	0x08
	.zero		1


	//   ....[10]....
        /*0d7c*/ 	.word	0x00000650
        /*0d80*/ 	.word	0x000000ff
        /*0d84*/ 	.word	0x00036870
        /*0d88*/ 	.short	0x0100
        /*0d8a*/ 	.byte	0x06
	.zero		1


	//   ....[11]....
        /*0d8c*/ 	.word	0x00000660
        /*0d90*/ 	.word	0x000000ff
        /*0d94*/ 	.word	0x00036880
        /*0d98*/ 	.short	0x0100
        /*0d9a*/ 	.byte	0x06
	.zero		1


	//   ....[12]....
        /*0d9c*/ 	.word	0x00000670
        /*0da0*/ 	.word	0x000000ff
        /*0da4*/ 	.word	0x00036878
        /*0da8*/ 	.short	0x0100
        /*0daa*/ 	.byte	0x06
	.zero		1


	//   ....[13]....
        /*0dac*/ 	.word	0x00000680
        /*0db0*/ 	.word	0x000000ff
        /*0db4*/ 	.word	0x00036888
        /*0db8*/ 	.short	0x0100
        /*0dba*/ 	.byte	0x06
	.zero		1


	//   ....[14]....
        /*0dbc*/ 	.word	0x000007b0
        /*0dc0*/ 	.word	0x000000ff
        /*0dc4*/ 	.word	0x00036890
        /*0dc8*/ 	.short	0x0100
        /*0dca*/ 	.byte	0x08
	.zero		1


	//   ....[15]....
        /*0dcc*/ 	.word	0x000007c0
        /*0dd0*/ 	.word	0x000000ff
        /*0dd4*/ 	.word	0x000368a0
        /*0dd8*/ 	.short	0x0100
        /*0dda*/ 	.byte	0x08
	.zero		1


	//   ....[16]....
        /*0ddc*/ 	.word	0x000007d0
        /*0de0*/ 	.word	0x000000ff
        /*0de4*/ 	.word	0x00036898
        /*0de8*/ 	.short	0x0100
        /*0dea*/ 	.byte	0x08
	.zero		1


	//   ....[17]....
        /*0dec*/ 	.word	0x000007e0
        /*0df0*/ 	.word	0x000000ff
        /*0df4*/ 	.word	0x000368a8
        /*0df8*/ 	.short	0x0100
        /*0dfa*/ 	.byte	0x08
	.zero		1


	//   ....[18]....
        /*0dfc*/ 	.word	0x00000910
        /*0e00*/ 	.word	0x000000ff
        /*0e04*/ 	.word	0x000368b0
        /*0e08*/ 	.short	0x0100
        /*0e0a*/ 	.byte	0x08
	.zero		1


	//   ....[19]....
        /*0e0c*/ 	.word	0x00000920
        /*0e10*/ 	.word	0x000000ff
        /*0e14*/ 	.word	0x000368c0
        /*0e18*/ 	.short	0x0100
        /*0e1a*/ 	.byte	0x08
	.zero		1


	//   ....[20]....
        /*0e1c*/ 	.word	0x00000930
        /*0e20*/ 	.word	0x000000ff
        /*0e24*/ 	.word	0x000368b8
        /*0e28*/ 	.short	0x0100
        /*0e2a*/ 	.byte	0x08
	.zero		1


	//   ....[21]....
        /*0e2c*/ 	.word	0x00000940
        /*0e30*/ 	.word	0x000000ff
        /*0e34*/ 	.word	0x000368c8
        /*0e38*/ 	.short	0x0100
        /*0e3a*/ 	.byte	0x08
	.zero		1


	//   ....[22]....
        /*0e3c*/ 	.word	0x000039c0
        /*0e40*/ 	.word	0x00000062
        /*0e44*/ 	.word	0x00036890
        /*0e48*/ 	.short	0x010a
        /*0e4a*/ 	.byte	0x3f
	.zero		1


	//   ....[23]....
        /*0e4c*/ 	.word	0x00006d90
        /*0e50*/ 	.word	0x00000062
        /*0e54*/ 	.word	0x00036890
        /*0e58*/ 	.short	0x010a
        /*0e5a*/ 	.byte	0x3f
	.zero		1


	//   ....[24]....
        /*0e5c*/ 	.word	0x00009e70
        /*0e60*/ 	.word	0x00000062
        /*0e64*/ 	.word	0x00036890
        /*0e68*/ 	.short	0x010a
        /*0e6a*/ 	.byte	0x3f
	.zero		1


	//   ....[25]....
        /*0e6c*/ 	.word	0x0000a240
        /*0e70*/ 	.word	0x00000028
        /*0e74*/ 	.word	0x00000000
        /*0e78*/ 	.short	0x0101
        /*0e7a*/ 	.byte	0x3f
	.zero		1


	//   ....[26]....
        /*0e7c*/ 	.word	0x0000a280
        /*0e80*/ 	.word	0x00000062
        /*0e84*/ 	.word	0x000368b0
        /*0e88*/ 	.short	0x010a
        /*0e8a*/ 	.byte	0x3f
	.zero		1


	//   ....[27]....
        /*0e8c*/ 	.word	0x0000a900
        /*0e90*/ 	.word	0x00000062
        /*0e94*/ 	.word	0x00000000
        /*0e98*/ 	.short	0x0101
        /*0e9a*/ 	.byte	0x3f
	.zero		1


	//   ....[28]....
        /*0e9c*/ 	.word	0x0000b1d0
        /*0ea0*/ 	.word	0x00000002
        /*0ea4*/ 	.word	0x00036800
        /*0ea8*/ 	.short	0x010a
        /*0eaa*/ 	.byte	0x3f
	.zero		1


	//   ....[29]....
        /*0eac*/ 	.word	0x0000b220
        /*0eb0*/ 	.word	0x00000002
        /*0eb4*/ 	.word	0x00036800
        /*0eb8*/ 	.short	0x010a
        /*0eba*/ 	.byte	0x3f
	.zero		1


	//   ....[30]....
        /*0ebc*/ 	.word	0x0000bd40
        /*0ec0*/ 	.word	0x00000002
        /*0ec4*/ 	.word	0x00036800
        /*0ec8*/ 	.short	0x010a
        /*0eca*/ 	.byte	0x3f
	.zero		1


	//   ....[31]....
        /*0ecc*/ 	.word	0x0000e700
        /*0ed0*/ 	.word	0x00000002
        /*0ed4*/ 	.word	0x00036800
        /*0ed8*/ 	.short	0x010a
        /*0eda*/ 	.byte	0x3f
	.zero		1


	//   ....[32]....
        /*0edc*/ 	.word	0x000111c0
        /*0ee0*/ 	.word	0x00000000
        /*0ee4*/ 	.word	0x00036830
        /*0ee8*/ 	.short	0x010a
        /*0eea*/ 	.byte	0x3f
	.zero		1


	//   ....[33]....
        /*0eec*/ 	.word	0x00011240
        /*0ef0*/ 	.word	0x00000000
        /*0ef4*/ 	.word	0x00036830
        /*0ef8*/ 	.short	0x010a
        /*0efa*/ 	.byte	0x3f
	.zero		1


	//   ....[34]....
        /*0efc*/ 	.word	0x00016130
        /*0f00*/ 	.word	0x00000007
        /*0f04*/ 	.word	0x00000000
        /*0f08*/ 	.short	0x0101
        /*0f0a*/ 	.byte	0x3f
	.zero		1


	//   ....[35]....
        /*0f0c*/ 	.word	0x00016c10
        /*0f10*/ 	.word	0x0000000c
        /*0f14*/ 	.word	0x00036830
        /*0f18*/ 	.short	0x010a
        /*0f1a*/ 	.byte	0x3f
	.zero		1


	//   ....[36]....
        /*0f1c*/ 	.word	0x00016c90
        /*0f20*/ 	.word	0x0000000c
        /*0f24*/ 	.word	0x00036830
        /*0f28*/ 	.short	0x010a
        /*0f2a*/ 	.byte	0x3f
	.zero		1


	//   ....[37]....
        /*0f2c*/ 	.word	0x0001a320
        /*0f30*/ 	.word	0x0000000e
        /*0f34*/ 	.word	0x00036850
        /*0f38*/ 	.short	0x010a
        /*0f3a*/ 	.byte	0x3f
	.zero		1


	//   ....[38]....
        /*0f3c*/ 	.word	0x0001a370
        /*0f40*/ 	.word	0x0000000e
        /*0f44*/ 	.word	0x00036850
        /*0f48*/ 	.short	0x010a
        /*0f4a*/ 	.byte	0x3f
	.zero		1


	//   ....[39]....
        /*0f4c*/ 	.word	0x0001bc70
        /*0f50*/ 	.word	0x0000000c
        /*0f54*/ 	.word	0x00000000
        /*0f58*/ 	.short	0x0101
        /*0f5a*/ 	.byte	0x3f
	.zero		1


	//   ....[40]....
        /*0f5c*/ 	.word	0x0001bce0
        /*0f60*/ 	.word	0x0000000e
        /*0f64*/ 	.word	0x00000000
        /*0f68*/ 	.short	0x0101
        /*0f6a*/ 	.byte	0x3f
	.zero		1


	//   ....[41]....
        /*0f6c*/ 	.word	0x0001c610
        /*0f70*/ 	.word	0x00000000
        /*0f74*/ 	.word	0x00036850
        /*0f78*/ 	.short	0x010a
        /*0f7a*/ 	.byte	0x3f
	.zero		1


	//   ....[42]....
        /*0f7c*/ 	.word	0x0001c6b0
        /*0f80*/ 	.word	0x00000000
        /*0f84*/ 	.word	0x00036850
        /*0f88*/ 	.short	0x010a
        /*0f8a*/ 	.byte	0x3f
	.zero		1


	//   ....[43]....
        /*0f8c*/ 	.word	0x0001cc00
        /*0f90*/ 	.word	0x00000008
        /*0f94*/ 	.word	0x00000000
        /*0f98*/ 	.short	0x0101
        /*0f9a*/ 	.byte	0x3f
	.zero		1


	//   ....[44]....
        /*0f9c*/ 	.word	0x0001e930
        /*0fa0*/ 	.word	0x00000003
        /*0fa4*/ 	.word	0x00000000
        /*0fa8*/ 	.short	0x0101
        /*0faa*/ 	.byte	0x3f
	.zero		1


	//   ....[45]....
        /*0fac*/ 	.word	0x0001f290
        /*0fb0*/ 	.word	0x00000006
        /*0fb4*/ 	.word	0x00000000
        /*0fb8*/ 	.short	0x0101
        /*0fba*/ 	.byte	0x3f
	.zero		1


	//   ....[46]....
        /*0fbc*/ 	.word	0x000228a0
        /*0fc0*/ 	.word	0x00000012
        /*0fc4*/ 	.word	0x00036820
        /*0fc8*/ 	.short	0x010a
        /*0fca*/ 	.byte	0x3f
	.zero		1


	//   ....[47]....
        /*0fcc*/ 	.word	0x00022970
        /*0fd0*/ 	.word	0x00000005
        /*0fd4*/ 	.word	0x000368a0
        /*0fd8*/ 	.short	0x010a
        /*0fda*/ 	.byte	0x3f
	.zero		1


	//   ....[48]....
        /*0fdc*/ 	.word	0x00022da0
        /*0fe0*/ 	.word	0x00000005
        /*0fe4*/ 	.word	0x000368c0
        /*0fe8*/ 	.short	0x010a
        /*0fea*/ 	.byte	0x3f
	.zero		1


	//   ....[49]....
        /*0fec*/ 	.word	0x000232f0
        /*0ff0*/ 	.word	0x00000006
        /*0ff4*/ 	.word	0x000368a0
        /*0ff8*/ 	.short	0x010a
        /*0ffa*/ 	.byte	0x3f
	.zero		1


	//   ....[50]....
        /*0ffc*/ 	.word	0x00023740
        /*1000*/ 	.word	0x00000006
        /*1004*/ 	.word	0x000368c0
        /*1008*/ 	.short	0x010a
        /*100a*/ 	.byte	0x3f
	.zero		1


	//   ....[51]....
        /*100c*/ 	.word	0x000247a0
        /*1010*/ 	.word	0x00000000
        /*1014*/ 	.word	0x00036840
        /*1018*/ 	.short	0x010a
        /*101a*/ 	.byte	0x3f
	.zero		1


	//   ....[52]....
        /*101c*/ 	.word	0x00025720
        /*1020*/ 	.word	0x00000012
        /*1024*/ 	.word	0x00036800
        /*1028*/ 	.short	0x0107
        /*102a*/ 	.byte	0x3f
	.zero		1


	//   ....[53]....
        /*102c*/ 	.word	0x00025820
        /*1030*/ 	.word	0x00000012
        /*1034*/ 	.word	0x00036800
        /*1038*/ 	.short	0x0101
        /*103a*/ 	.byte	0x3f
	.zero		1


	//   ....[54]....
        /*103c*/ 	.word	0x00025840
        /*1040*/ 	.word	0x00000012
        /*1044*/ 	.word	0x00036820
        /*1048*/ 	.short	0x010a
        /*104a*/ 	.byte	0x3f
	.zero		1


	//   ....[55]....
        /*104c*/ 	.word	0x00025c00
        /*1050*/ 	.word	0x00000003
        /*1054*/ 	.word	0x00036840
        /*1058*/ 	.short	0x010a
        /*105a*/ 	.byte	0x3f
	.zero		1


	//   ....[56]....
        /*105c*/ 	.word	0x00026090
        /*1060*/ 	.word	0x00000002
        /*1064*/ 	.word	0x00036860
        /*1068*/ 	.short	0x010a
        /*106a*/ 	.byte	0x3f
	.zero		1


	//   ....[57]....
        /*106c*/ 	.word	0x00026830
        /*1070*/ 	.word	0x00000003
        /*1074*/ 	.word	0x00036840
        /*1078*/ 	.short	0x010a
        /*107a*/ 	.byte	0x3f
	.zero		1


	//   ....[58]....
        /*107c*/ 	.word	0x00026cc0
        /*1080*/ 	.word	0x00000002
        /*1084*/ 	.word	0x00036860
        /*1088*/ 	.short	0x010a
        /*108a*/ 	.byte	0x3f
	.zero		1


	//   ....[59]....
        /*108c*/ 	.word	0x000273c0
        /*1090*/ 	.word	0x00000003
        /*1094*/ 	.word	0x00036840
        /*1098*/ 	.short	0x010a
        /*109a*/ 	.byte	0x3f
	.zero		1


	//   ....[60]....
        /*109c*/ 	.word	0x00027840
        /*10a0*/ 	.word	0x00000002
        /*10a4*/ 	.word	0x00036860
        /*10a8*/ 	.short	0x010a
        /*10aa*/ 	.byte	0x3f
	.zero		1


	//   ....[61]....
        /*10ac*/ 	.word	0x00027ee0
        /*10b0*/ 	.word	0x00000000
        /*10b4*/ 	.word	0x00036860
        /*10b8*/ 	.short	0x010a
        /*10ba*/ 	.byte	0x3f
	.zero		1


	//   ....[62]....
        /*10bc*/ 	.word	0x00029220
        /*10c0*/ 	.word	0x00000000
        /*10c4*/ 	.word	0x00036820
        /*10c8*/ 	.short	0x010a
        /*10ca*/ 	.byte	0x3f
	.zero		1


	//   ....[63]....
        /*10cc*/ 	.word	0x00029420
        /*10d0*/ 	.word	0x00000006
        /*10d4*/ 	.word	0x00000000
        /*10d8*/ 	.short	0x010a
        /*10da*/ 	.byte	0x3f
	.zero		1


	//   ....[64]....
        /*10dc*/ 	.word	0x00029450
        /*10e0*/ 	.word	0x00000007
        /*10e4*/ 	.word	0x00000000
        /*10e8*/ 	.short	0x010a
        /*10ea*/ 	.byte	0x3f
	.zero		1


	//   ....[65]....
        /*10ec*/ 	.word	0x000294b0
        /*10f0*/ 	.word	0x00000004
        /*10f4*/ 	.word	0x00000000
        /*10f8*/ 	.short	0x010a
        /*10fa*/ 	.byte	0x3f
	.zero		1


	//   ....[66]....
        /*10fc*/ 	.word	0x000294e0
        /*1100*/ 	.word	0x00000003
        /*1104*/ 	.word	0x00000000
        /*1108*/ 	.short	0x010a
        /*110a*/ 	.byte	0x3f
	.zero		1


	//   ....[67]....
        /*110c*/ 	.word	0x00029540
        /*1110*/ 	.word	0x00000062
        /*1114*/ 	.word	0x00036890
        /*1118*/ 	.short	0x010a
        /*111a*/ 	.byte	0x3f
	.zero		1


	//   ....[68]....
        /*111c*/ 	.word	0x00029590
        /*1120*/ 	.word	0x00000062
        /*1124*/ 	.word	0x00036890
        /*1128*/ 	.short	0x010a
        /*112a*/ 	.byte	0x3f
	.zero		1


	//   ....[69]....
        /*112c*/ 	.word	0x000295e0
        /*1130*/ 	.word	0x00000062
        /*1134*/ 	.word	0x00036890
        /*1138*/ 	.short	0x010a
        /*113a*/ 	.byte	0x3f
	.zero		1


	//   ....[70]....
        /*113c*/ 	.word	0x00029630
        /*1140*/ 	.word	0x00000062
        /*1144*/ 	.word	0x000368b0
        /*1148*/ 	.short	0x010a
        /*114a*/ 	.byte	0x3f
	.zero		1


	//   ....[71]....
        /*114c*/ 	.word	0x00029840
        /*1150*/ 	.word	0x00000002
        /*1154*/ 	.word	0x00036800
        /*1158*/ 	.short	0x010a
        /*115a*/ 	.byte	0x3f
	.zero		1


	//   ....[72]....
        /*115c*/ 	.word	0x00029a70
        /*1160*/ 	.word	0x00000002
        /*1164*/ 	.word	0x00036800
        /*1168*/ 	.short	0x010a
        /*116a*/ 	.byte	0x3f
	.zero		1


	//   ....[73]....
        /*116c*/ 	.word	0x00029ac0
        /*1170*/ 	.word	0x00000000
        /*1174*/ 	.word	0x00036830
        /*1178*/ 	.short	0x010a
        /*117a*/ 	.byte	0x3f
	.zero		1


	//   ....[74]....
        /*117c*/ 	.word	0x00029b10
        /*1180*/ 	.word	0x0000000c
        /*1184*/ 	.word	0x00036830
        /*1188*/ 	.short	0x010a
        /*118a*/ 	.byte	0x3f
	.zero		1


	//   ....[75]....
        /*118c*/ 	.word	0x00029b60
        /*1190*/ 	.word	0x0000000e
        /*1194*/ 	.word	0x00036850
        /*1198*/ 	.short	0x010a
        /*119a*/ 	.byte	0x3f
	.zero		1


	//   ....[76]....
        /*119c*/ 	.word	0x00029bb0
        /*11a0*/ 	.word	0x00000000
        /*11a4*/ 	.word	0x00036850
        /*11a8*/ 	.short	0x010a
        /*11aa*/ 	.byte	0x3f
	.zero		1


	//   ....[77]....
        /*11ac*/ 	.word	0x00029d60
        /*11b0*/ 	.word	0x00000012
        /*11b4*/ 	.word	0x00036820
        /*11b8*/ 	.short	0x010a
        /*11ba*/ 	.byte	0x3f
	.zero		1


	//   ....[78]....
        /*11bc*/ 	.word	0x00029db0
        /*11c0*/ 	.word	0x00000005
        /*11c4*/ 	.word	0x000368a0
        /*11c8*/ 	.short	0x010a
        /*11ca*/ 	.byte	0x3f
	.zero		1


	//   ....[79]....
        /*11cc*/ 	.word	0x00029e00
        /*11d0*/ 	.word	0x00000005
        /*11d4*/ 	.word	0x000368c0
        /*11d8*/ 	.short	0x010a
        /*11da*/ 	.byte	0x3f
	.zero		1


	//   ....[80]....
        /*11dc*/ 	.word	0x00029e50
        /*11e0*/ 	.word	0x00000006
        /*11e4*/ 	.word	0x000368a0
        /*11e8*/ 	.short	0x010a
        /*11ea*/ 	.byte	0x3f
	.zero		1


	//   ....[81]....
        /*11ec*/ 	.word	0x00029ea0
        /*11f0*/ 	.word	0x00000006
        /*11f4*/ 	.word	0x000368c0
        /*11f8*/ 	.short	0x010a
        /*11fa*/ 	.byte	0x3f
	.zero		1


	//   ....[82]....
        /*11fc*/ 	.word	0x0002a040
        /*1200*/ 	.word	0x00000000
        /*1204*/ 	.word	0x00036840
        /*1208*/ 	.short	0x010a
        /*120a*/ 	.byte	0x3f
	.zero		1


	//   ....[83]....
        /*120c*/ 	.word	0x0002ac20
        /*1210*/ 	.word	0x00000012
        /*1214*/ 	.word	0x00036820
        /*1218*/ 	.short	0x010a
        /*121a*/ 	.byte	0x3f
	.zero		1


	//   ....[84]....
        /*121c*/ 	.word	0x0002ac70
        /*1220*/ 	.word	0x00000003
        /*1224*/ 	.word	0x00036840
        /*1228*/ 	.short	0x010a
        /*122a*/ 	.byte	0x3f
	.zero		1


	//   ....[85]....
        /*122c*/ 	.word	0x0002acc0
        /*1230*/ 	.word	0x00000002
        /*1234*/ 	.word	0x00036860
        /*1238*/ 	.short	0x010a
        /*123a*/ 	.byte	0x3f
	.zero		1


	//   ....[86]....
        /*123c*/ 	.word	0x0002ad10
        /*1240*/ 	.word	0x00000003
        /*1244*/ 	.word	0x00036840
        /*1248*/ 	.short	0x010a
        /*124a*/ 	.byte	0x3f
	.zero		1


	//   ....[87]....
        /*124c*/ 	.word	0x0002ad60
        /*1250*/ 	.word	0x00000002
        /*1254*/ 	.word	0x00036860
        /*1258*/ 	.short	0x010a
        /*125a*/ 	.byte	0x3f
	.zero		1


	//   ....[88]....
        /*125c*/ 	.word	0x0002adb0
        /*1260*/ 	.word	0x00000003
        /*1264*/ 	.word	0x00036840
        /*1268*/ 	.short	0x010a
        /*126a*/ 	.byte	0x3f
	.zero		1


	//   ....[89]....
        /*126c*/ 	.word	0x0002ae00
        /*1270*/ 	.word	0x00000002
        /*1274*/ 	.word	0x00036860
        /*1278*/ 	.short	0x010a
        /*127a*/ 	.byte	0x3f
	.zero		1


	//   ....[90]....
        /*127c*/ 	.word	0x0002ae50
        /*1280*/ 	.word	0x00000000
        /*1284*/ 	.word	0x00036860
        /*1288*/ 	.short	0x010a
        /*128a*/ 	.byte	0x3f
	.zero		1


	//   ....[91]....
        /*128c*/ 	.word	0x0002b9a0
        /*1290*/ 	.word	0x00000000
        /*1294*/ 	.word	0x00036820
        /*1298*/ 	.short	0x010a
        /*129a*/ 	.byte	0x3f
	.zero		1


	//   ....[92]....
        /*129c*/ 	.word	0x0002bb40
        /*12a0*/ 	.word	0x00000006
        /*12a4*/ 	.word	0x00000000
        /*12a8*/ 	.short	0x010a
        /*12aa*/ 	.byte	0x3f
	.zero		1


	//   ....[93]....
        /*12ac*/ 	.word	0x0002bb90
        /*12b0*/ 	.word	0x00000007
        /*12b4*/ 	.word	0x00000000
        /*12b8*/ 	.short	0x010a
        /*12ba*/ 	.byte	0x3f
	.zero		1


	//   ....[94]....
        /*12bc*/ 	.word	0x0002bbe0
        /*12c0*/ 	.word	0x00000004
        /*12c4*/ 	.word	0x00000000
        /*12c8*/ 	.short	0x010a
        /*12ca*/ 	.byte	0x3f
	.zero		1


	//----- nvinfo : EIATTR_NUM_MBARRIERS
	.align		4
.L_667:
        /*12cc*/ 	.byte	0x03, 0x38
        /*12ce*/ 	.short	0x0016


	//----- nvinfo : EIATTR_EXIT_INSTR_OFFSETS
	.align		4
        /*12d0*/ 	.byte	0x04, 0x1c
        /*12d2*/ 	.short	(.L_669 - .L_668)


	//   ....[0]....
.L_668:
        /*12d4*/ 	.word	0x00029530


	//----- nvinfo : EIATTR_MAX_THREADS
	.align		4
.L_669:
        /*12d8*/ 	.byte	0x04, 0x05
        /*12da*/ 	.short	(.L_671 - .L_670)
.L_670:
        /*12dc*/ 	.word	0x00000180
        /*12e0*/ 	.word	0x00000001
        /*12e4*/ 	.word	0x00000001


	//----- nvinfo : EIATTR_CRS_STACK_SIZE
	.align		4
.L_671:
        /*12e8*/ 	.byte	0x04, 0x1e
        /*12ea*/ 	.short	(.L_673 - .L_672)
.L_672:
        /*12ec*/ 	.word	0x00000000


	//----- nvinfo : EIATTR_CBANK_PARAM_SIZE
	.align		4
.L_673:
        /*12f0*/ 	.byte	0x03, 0x19
        /*12f2*/ 	.short	0x0af0


	//----- nvinfo : EIATTR_PARAM_CBANK
	.align		4
        /*12f4*/ 	.byte	0x04, 0x0a
        /*12f6*/ 	.short	(.L_675 - .L_674)
	.align		4
.L_674:
        /*12f8*/ 	.word	index@(.nv.constant0._ZN7cutlass13device_kernelIN5flash11enable_sm90INS1_16FlashAttnFwdSm90INS1_25CollectiveMainloopFwdSm90ILi2EN4cute5tupleIJNS5_1CILi1EEES8_S8_EEENS6_IJNS7_ILi128EEENS7_ILi112EEENS7_ILi192EEEEEELi192ENS_6half_tEfNS_4arch4Sm90ELb0ELb0ELb1ELb1ELb0ELb1ELb0ELb1ELb1ELb1ELb1ELb0EEENS1_21CollectiveEpilogueFwdINS6_IJSA_SC_SB_EEES9_SE_SG_Li256ELb1ELb1ELb1ELb0EEENS1_36VarlenDynamicPersistentTileSchedulerILi128ELi112ELi256ELi128ELb1ELb1ELb1ELb0ELb1ELb1EEEEEEEEEvNT_6ParamsE)
        /*12fc*/ 	.short	0x0210
        /*12fe*/ 	.short	0x0af0


	//----- nvinfo : EIATTR_SW_WAR
	.align		4
.L_675:
        /*1300*/ 	.byte	0x04, 0x36
        /*1302*/ 	.short	(.L_677 - .L_676)
.L_676:
        /*1304*/ 	.word	0x00000008
.L_677:


//--------------------- .nv.info._ZN7cutlass13device_kernelIN5flash11enable_sm90INS1_16FlashAttnFwdSm90INS1_25CollectiveMainloopFwdSm90ILi2EN4cute5tupleIJNS5_1CILi1EEES8_S8_EEENS6_IJNS7_ILi128EEENS7_ILi96EEENS7_ILi192EEEEEELi192ENS_6half_tEfNS_4arch4Sm90ELb0ELb1ELb1ELb0ELb0ELb0ELb0ELb1ELb1ELb1ELb1ELb0EEENS1_21CollectiveEpilogueFwdINS6_IJSA_SC_SB_EEES9_SE_SG_Li256ELb0ELb1ELb1ELb0EEENS1_19SingleTileSchedulerILb0ELb1ELb1ELi128EEEEEEEEEvNT_6ParamsE --------------------------
	.section	.nv.info._ZN7cutlass13device_kernelIN5flash11enable_sm90INS1_16FlashAttnFwdSm90INS1_25CollectiveMainloopFwdSm90ILi2EN4cute5tupleIJNS5_1CILi1EEES8_S8_EEENS6_IJNS7_ILi128EEENS7_ILi96EEENS7_ILi192EEEEEELi192ENS_6half_tEfNS_4arch4Sm90ELb0ELb1ELb1ELb0ELb0ELb0ELb0ELb1ELb1ELb1ELb1ELb0EEENS1_21CollectiveEpilogueFwdINS6_IJSA_SC_SB_EEES9_SE_SG_Li256ELb0ELb1ELb1ELb0EEENS1_19SingleTileSchedulerILb0ELb1ELb1ELi128EEEEEEEEEvNT_6ParamsE,"",@"SHT_CUDA_INFO"
	.sectionflags	@""
	.align	4


	//----- nvinfo : EIATTR_CUDA_API_VERSION
	.align		4
        /*0000*/ 	.byte	0x04, 0x37
        /*0002*/ 	.short	(.L_679 - .L_678)
.L_678:
        /*0004*/ 	.word	0x00000082


	//----- nvinfo : EIATTR_KPARAM_INFO
	.align		4
.L_679:
        /*0008*/ 	.byte	0x04, 0x17
        /*000a*/ 	.short	(.L_681 - .L_680)
.L_680:
        /*000c*/ 	.word	0x00000000
        /*0010*/ 	.short	0x0000
        /*0012*/ 	.short	0x0070
        /*0014*/ 	.byte	0x00, 0xf0, 0x01, 0x28


	//----- nvinfo : EIATTR_SPARSE_MMA_MASK
	.align		4
.L_681:
        /*0018*/ 	.byte	0x03, 0x50
        /*001a*/ 	.short	0x0000


	//----- nvinfo : EIATTR_MAXREG_COUNT
	.align		4
        /*001c*/ 	.byte	0x03, 0x1b
        /*001e*/ 	.short	0x00a8


	//----- nvinfo : EIATTR_NUM_BARRIERS
	.align		4
        /*0020*/ 	.byte	0x02, 0x4c
        /*0022*/ 	.byte	0x09
	.zero		1


	//----- nvinfo : EIATTR_EXTERNS
	.align		4
        /*0024*/ 	.byte	0x04, 0x0f
        /*0026*/ 	.short	(.L_683 - .L_682)


	//   ....[0]....
	.align		4
.L_682:
        /*0028*/ 	.word	index@(__assertfail)


	//----- nvinfo : EIATTR_ANNOTATIONS
	.align		4
.L_683:
        /*002c*/ 	.byte	0x04, 0x55
        /*002e*/ 	.short	(.L_685 - .L_684)


	//   ....[0]....
.L_684:
        /*0030*/ 	.word	0x00000001
        /*0034*/ 	.byte	0x60, 0x09, 0x00, 0x00, 0x01, 0x00, 0x00, 0x00, 0xc0, 0x18, 0x00, 0x00, 0x01, 0x00, 0x00, 0x00
        /*0044*/ 	.byte	0xa0, 0x1a, 0x01, 0x00, 0x01, 0x00, 0x00, 0x00, 0x90, 0x1f, 0x01, 0x00, 0x01, 0x00, 0x00, 0x00
        /*0054*/ 	.byte	0xf0, 0x2f, 0x01, 0x00, 0x01, 0x00, 0x00, 0x00, 0x90, 0x32, 0x01, 0x00, 0x01, 0x00, 0x00, 0x00
        /*0064*/ 	.byte	0x10, 0x3c, 0x01, 0x00, 0x01, 0x00, 0x00, 0x00, 0xe0, 0x45, 0x01, 0x00, 0x01, 0x00, 0x00, 0x00
        /*0074*/ 	.byte	0xc0, 0x54, 0x01, 0x00


	//----- nvinfo : EIATTR_MERCURY_ISA_VERSION
	.align		4
.L_685:
        /*0078*/ 	.byte	0x03, 0x5f
        /*007a*/ 	.short	0x0101


	//----- nvinfo : EIATTR_INT_WARP_WIDE_INSTR_OFFSETS
	.align		4
        /*007c*/ 	.byte	0x04, 0x31
        /*007e*/ 	.short	(.L_687 - .L_686)


	//   ....[0]....
.L_686:
        /*0080*/ 	.word	0x00000130


	//   ....[1]....
        /*0084*/ 	.word	0x00000170


	//   ....[2]....
        /*0088*/ 	.word	0x000001e0


	//----- nvinfo : EIATTR_COOP_GROUP_MASK_REGIDS
	.align		4
.L_687:
        /*008c*/ 	.byte	0x04, 0x29
        /*008e*/ 	.short	(.L_689 - .L_688)


	//   ....[0]....
.L_688:
        /*0090*/ 	.word	0xffffffff


	//   ....[1]....
        /*0094*/ 	.word	0xffffffff


	//   ....[2]....
        /*0098*/ 	.word	0xffffffff


	//   ....[3]....
        /*009c*/ 	.word	0xffffffff


	//   ....[4]....
        /*00a0*/ 	.word	0xffffffff


	//   ....[5]....
        /*00a4*/ 	.word	0xffffffff


	//   ....[6]....
        /*00a8*/ 	.word	0xffffffff


	//   ....[7]....
        /*00ac*/ 	.word	0xffffffff


	//   ....[8]....
        /*00b0*/ 	.word	0xffffffff


	//   ....[9]....
        /*00b4*/ 	.word	0xffffffff


	//   ....[10]....
        /*00b8*/ 	.word	0xffffffff


	//   ....[11]....
        /*00bc*/ 	.word	0xffffffff


	//   ....[12]....
        /*00c0*/ 	.word	0xffffffff


	//   ....[13]....
        /*00c4*/ 	.word	0xffffffff


	//   ....[14]....
        /*00c8*/ 	.word	0xffffffff


	//   ....[15]....
        /*00cc*/ 	.word	0xffffffff


	//   ....[16]....
        /*00d0*/ 	.word	0xffffffff


	//   ....[17]....
        /*00d4*/ 	.word	0xffffffff


	//   ....[18]....
        /*00d8*/ 	.word	0xffffffff


	//   ....[19]....
        /*00dc*/ 	.word	0xffffffff


	//   ....[20]....
        /*00e0*/ 	.word	0xffffffff


	//   ....[21]....
        /*00e4*/ 	.word	0xffffffff


	//   ....[22]....
        /*00e8*/ 	.word	0xffffffff


	//   ....[23]....
        /*00ec*/ 	.word	0xffffffff


	//   ....[24]....
        /*00f0*/ 	.word	0xffffffff


	//   ....[25]....
        /*00f4*/ 	.word	0xffffffff


	//   ....[26]....
        /*00f8*/ 	.word	0xffffffff


	//   ....[27]....
        /*00fc*/ 	.word	0xffffffff


	//   ....[28]....
        /*0100*/ 	.word	0xffffffff


	//   ....[29]....
        /*0104*/ 	.word	0xffffffff


	//   ....[30]....
        /*0108*/ 	.word	0xffffffff


	//   ....[31]....
        /*010c*/ 	.word	0xffffffff


	//   ....[32]....
        /*0110*/ 	.word	0xffffffff


	//   ....[33]....
        /*0114*/ 	.word	0xffffffff


	//   ....[34]....
        /*0118*/ 	.word	0xffffffff


	//   ....[35]....
        /*011c*/ 	.word	0xffffffff


	//   ....[36]....
        /*0120*/ 	.word	0xffffffff


	//   ....[37]....
        /*0124*/ 	.word	0xffffffff


	//   ....[38]....
        /*0128*/ 	.word	0xffffffff


	//   ....[39]....
        /*012c*/ 	.word	0xffffffff


	//   ....[40]....
        /*0130*/ 	.word	0xffffffff


	//   ....[41]....
        /*0134*/ 	.word	0xffffffff


	//   ....[42]....
        /*0138*/ 	.word	0xffffffff


	//   ....[43]....
        /*013c*/ 	.word	0xffffffff


	//   ....[44]....
        /*0140*/ 	.word	0xffffffff


	//   ....[45]....
        /*0144*/ 	.word	0xffffffff


	//   ....[46]....
        /*0148*/ 	.word	0xffffffff


	//   ....[47]....
        /*014c*/ 	.word	0xffffffff


	//   ....[48]....
        /*0150*/ 	.word	0xffffffff


	//   ....[49]....
        /*0154*/ 	.word	0xffffffff


	//   ....[50]....
        /*0158*/ 	.word	0xffffffff


	//   ....[51]....
        /*015c*/ 	.word	0xffffffff


	//   ....[52]....
        /*0160*/ 	.word	0xffffffff


	//   ....[53]....
        /*0164*/ 	.word	0xffffffff


	//   ....[54]....
        /*0168*/ 	.word	0xffffffff


	//   ....[55]....
        /*016c*/ 	.word	0xffffffff


	//   ....[56]....
        /*0170*/ 	.word	0xffffffff


	//   ....[57]....
        /*0174*/ 	.word	0xffffffff


	//   ....[58]....
        /*0178*/ 	.word	0xffffffff


	//   ....[59]....
        /*017c*/ 	.word	0xffffffff


	//   ....[60]....
        /*0180*/ 	.word	0xffffffff


	//   ....[61]....
        /*0184*/ 	.word	0x0500000f


	//   ....[62]....
        /*0188*/ 	.word	0x0500000f


	//   ....[63]....
        /*018c*/ 	.word	0x0500000f


	//   ....[64]....
        /*0190*/ 	.word	0x0500000f


	//   ....[65]....
        /*0194*/ 	.word	0x0500000f


	//   ....[66]....
        /*0198*/ 	.word	0x0500000f


	//   ....[67]....
        /*019c*/ 	.word	0x0500000f


	//   ....[68]....
        /*01a0*/ 	.word	0x0500000f


	//   ....[69]....
        /*01a4*/ 	.word	0x0500000f


	//   ....[70]....
        /*01a8*/ 	.word	0x0500000f


	//   ....[71]....
        /*01ac*/ 	.word	0x0500000f


	//   ....[72]....
        /*01b0*/ 	.word	0x0500000f


	//   ....[73]....
        /*01b4*/ 	.word	0x0500000f


	//   ....[74]....
        /*01b8*/ 	.word	0x0500000f


	//   ....[75]....
        /*01bc*/ 	.word	0x0500000f


	//   ....[76]....
        /*01c0*/ 	.word	0x0500000f


	//   ....[77]....
        /*01c4*/ 	.word	0x0500000f


	//   ....[78]....
        /*01c8*/ 	.word	0x0500000f


	//----- nvinfo : EIATTR_COOP_GROUP_INSTR_OFFSETS
	.align		4
.L_689:
        /*01cc*/ 	.byte	0x04, 0x28
        /*01ce*/ 	.short	(.L_691 - .L_690)


	//   ....[0]....
.L_690:
        /*01d0*/ 	.word	0x00000060


	//   ....[1]....
        /*01d4*/ 	.word	0x00000140


	//   ....[2]....
        /*01d8*/ 	.word	0x00000190


	//   ....[3]....
        /*01dc*/ 	.word	0x000003c0


	//   ....[4]....
        /*01e0*/ 	.word	0x00000520


	//   ....[5]....
        /*01e4*/ 	.word	0x00000640


	//   ....[6]....
        /*01e8*/ 	.word	0x000007a0


	//   ....[7]....
        /*01ec*/ 	.word	0x000016c0


	//   ....[8]....
        /*01f0*/ 	.word	0x00002570


	//   ....[9]....
        /*01f4*/ 	.word	0x00003250


	//   ....[10]....
        /*01f8*/ 	.word	0x00003b50


	//   ....[11]....
        /*01fc*/ 	.word	0x00003b80


	//   ....[12]....
        /*0200*/ 	.word	0x00003f30


	//   ....[13]....
        /*0204*/ 	.word	0x00003fe0


	//   ....[14]....
        /*0208*/ 	.word	0x00006340


	//   ....[15]....
        /*020c*/ 	.word	0x00006930


	//   ....[16]....
        /*0210*/ 	.word	0x000072e0


	//   ....[17]....
        /*0214*/ 	.word	0x000073d0


	//   ....[18]....
        /*0218*/ 	.word	0x000079a0


	//   ....[19]....
        /*021c*/ 	.word	0x00007a00


	//   ....[20]....
        /*0220*/ 	.word	0x00009cb0


	//   ....[21]....
        /*0224*/ 	.word	0x00009ce0


	//   ....[22]....
        /*0228*/ 	.word	0x0000a050


	//   ....[23]....
        /*022c*/ 	.word	0x0000a0b0


	//   ....[24]....
        /*0230*/ 	.word	0x0000be40


	//   ....[25]....
        /*0234*/ 	.word	0x0000c1c0


	//   ....[26]....
        /*0238*/ 	.word	0x0000cf70


	//   ....[27]....
        /*023c*/ 	.word	0x0000d090


	//   ....[28]....
        /*0240*/ 	.word	0x0000d650


	//   ....[29]....
        /*0244*/ 	.word	0x0000d6a0


	//   ....[30]....
        /*0248*/ 	.word	0x0000e720


	//   ....[31]....
        /*024c*/ 	.word	0x0000e750


	//   ....[32]....
        /*0250*/ 	.word	0x0000e840


	//   ....[33]....
        /*0254*/ 	.word	0x0000e850


	//   ....[34]....
        /*0258*/ 	.word	0x0000f8a0


	//   ....[35]....
        /*025c*/ 	.word	0x0000f900


	//   ....[36]....
        /*0260*/ 	.word	0x0000f940


	//   ....[37]....
        /*0264*/ 	.word	0x0000f970


	//   ....[38]....
        /*0268*/ 	.word	0x0000f9a0


	//   ....[39]....
        /*026c*/ 	.word	0x0000f9c0


	//   ....[40]....
        /*0270*/ 	.word	0x00010340


	//   ....[41]....
        /*0274*/ 	.word	0x00010350


	//   ....[42]....
        /*0278*/ 	.word	0x000110c0


	//   ....[43]....
        /*027c*/ 	.word	0x00011fb0


	//   ....[44]....
        /*0280*/ 	.word	0x00012970


	//   ....[45]....
        /*0284*/ 	.word	0x000129b0


	//   ....[46]....
        /*0288*/ 	.word	0x000129e0


	//   ....[47]....
        /*028c*/ 	.word	0x00012a30


	//   ....[48]....
        /*0290*/ 	.word	0x00012ac0


	//   ....[49]....
        /*0294*/ 	.word	0x00012ae0


	//   ....[50]....
        /*0298*/ 	.word	0x00012b70


	//   ....[51]....
        /*029c*/ 	.word	0x00012ba0


	//   ....[52]....
        /*02a0*/ 	.word	0x00012c20


	//   ....[53]....
        /*02a4*/ 	.word	0x00012c50


	//   ....[54]....
        /*02a8*/ 	.word	0x00012cd0


	//   ....[55]....
        /*02ac*/ 	.word	0x00012d00


	//   ....[56]....
        /*02b0*/ 	.word	0x00012d80


	//   ....[57]....
        /*02b4*/ 	.word	0x00012db0


	//   ....[58]....
        /*02b8*/ 	.word	0x00012e20


	//   ....[59]....
        /*02bc*/ 	.word	0x00012e50


	//   ....[60]....
        /*02c0*/ 	.word	0x00015450


	//   ....[61]....
        /*02c4*/ 	.word	0x00015a90


	//   ....[62]....
        /*02c8*/ 	.word	0x00015c00


	//   ....[63]....
        /*02cc*/ 	.word	0x00015c60


	//   ....[64]....
        /*02d0*/ 	.word	0x00015da0


	//   ....[65]....
        /*02d4*/ 	.word	0x00015e10


	//   ....[66]....
        /*02d8*/ 	.word	0x00015f10


	//   ....[67]....
        /*02dc*/ 	.word	0x00015f80


	//   ....[68]....
        /*02e0*/ 	.word	0x00016080


	//   ....[69]....
        /*02e4*/ 	.word	0x000160f0


	//   ....[70]....
        /*02e8*/ 	.word	0x000161f0


	//   ....[71]....
        /*02ec*/ 	.word	0x00016260


	//   ....[72]....
        /*02f0*/ 	.word	0x00016360


	//   ....[73]....
        /*02f4*/ 	.word	0x000163d0


	//   ....[74]....
        /*02f8*/ 	.word	0x000164d0


	//   ....[75]....
        /*02fc*/ 	.word	0x00016530


	//   ....[76]....
        /*0300*/ 	.word	0x00016620


	//   ....[77]....
        /*0304*/ 	.word	0x00016670


	//   ....[78]....
        /*0308*/ 	.word	0x00016a70


	//----- nvinfo : EIATTR_REG_RECONFIG
	.align		4
.L_691:
        /*030c*/ 	.byte	0x01, 0x54
	.zero		2


	//----- nvinfo : EIATTR_SYSCALL_OFFSETS
	.align		4
        /*0310*/ 	.byte	0x04, 0x46
        /*0312*/ 	.short	(.L_693 - .L_692)


	//   ....[0]....
.L_692:
        /*0314*/ 	.word	0x00001880


	//   ....[1]....
        /*0318*/ 	.word	0x00011c20


	//   ....[2]....
        /*031c*/ 	.word	0x00011d60


	//   ....[3]....
        /*0320*/ 	.word	0x00011e50


	//   ....[4]....
        /*0324*/ 	.word	0x000125c0


	//----- nvinfo : EIATTR_MBARRIER_INSTR_OFFSETS
	.align		4
.L_693:
        /*0328*/ 	.byte	0x04, 0x39
        /*032a*/ 	.short	(.L_695 - .L_694)


	//   ....[0]....
.L_694:
        /*032c*/ 	.word	0x00000270
        /*0330*/ 	.word	0x000000ff
        /*0334*/ 	.word	0x00030800
        /*0338*/ 	.short	0x0100
        /*033a*/ 	.byte	0x08
	.zero		1


	//   ....[1]....
        /*033c*/ 	.word	0x00000280
        /*0340*/ 	.word	0x000000ff
        /*0344*/ 	.word	0x00030820
        /*0348*/ 	.short	0x0100
        /*034a*/ 	.byte	0x08
	.zero		1


	//   ....[2]....
        /*034c*/ 	.word	0x00000370
        /*0350*/ 	.word	0x000000ff
        /*0354*/ 	.word	0x00030830
        /*0358*/ 	.short	0x0100
        /*035a*/ 	.byte	0x08
	.zero		1


	//   ....[3]....
        /*035c*/ 	.word	0x00000380
        /*0360*/ 	.word	0x000000ff
        /*0364*/ 	.word	0x00030840
        /*0368*/ 	.short	0x0100
        /*036a*/ 	.byte	0x08
	.zero		1


	//   ....[4]....
        /*036c*/ 	.word	0x00000390
        /*0370*/ 	.word	0x000000ff
        /*0374*/ 	.word	0x00030838
        /*0378*/ 	.short	0x0100
        /*037a*/ 	.byte	0x08
	.zero		1


	//   ....[5]....
        /*037c*/ 	.word	0x000003a0
        /*0380*/ 	.word	0x000000ff
        /*0384*/ 	.word	0x00030848
        /*0388*/ 	.short	0x0100
        /*038a*/ 	.byte	0x08
	.zero		1


	//   ....[6]....
        /*038c*/ 	.word	0x000004d0
        /*0390*/ 	.word	0x000000ff
        /*0394*/ 	.word	0x00030850
        /*0398*/ 	.short	0x0100
        /*039a*/ 	.byte	0x08
	.zero		1


	//   ....[7]....
        /*039c*/ 	.word	0x000004e0
        /*03a0*/ 	.word	0x000000ff
        /*03a4*/ 	.word	0x00030860
        /*03a8*/ 	.short	0x0100
        /*03aa*/ 	.byte	0x08
	.zero		1


	//   ....[8]....
        /*03ac*/ 	.word	0x000004f0
        /*03b0*/ 	.word	0x000000ff
        /*03b4*/ 	.word	0x00030858
        /*03b8*/ 	.short	0x0100
        /*03ba*/ 	.byte	0x08
	.zero		1


	//   ....[9]....
        /*03bc*/ 	.word	0x00000500
        /*03c0*/ 	.word	0x000000ff
        /*03c4*/ 	.word	0x00030868
        /*03c8*/ 	.short	0x0100
        /*03ca*/ 	.byte	0x08
	.zero		1


	//   ....[10]....
        /*03cc*/ 	.word	0x000005f0
        /*03d0*/ 	.word	0x000000ff
        /*03d4*/ 	.word	0x00030870
        /*03d8*/ 	.short	0x0100
        /*03da*/ 	.byte	0x06
	.zero		1


	//   ....[11]....
        /*03dc*/ 	.word	0x00000600
        /*03e0*/ 	.word	0x000000ff
        /*03e4*/ 	.word	0x00030880
        /*03e8*/ 	.short	0x0100
        /*03ea*/ 	.byte	0x06
	.zero		1


	//   ....[12]....
        /*03ec*/ 	.word	0x00000610
        /*03f0*/ 	.word	0x000000ff
        /*03f4*/ 	.word	0x00030878
        /*03f8*/ 	.short	0x0100
        /*03fa*/ 	.byte	0x06
	.zero		1


	//   ....[13]....
        /*03fc*/ 	.word	0x00000620
        /*0400*/ 	.word	0x000000ff
        /*0404*/ 	.word	0x00030888
        /*0408*/ 	.short	0x0100
        /*040a*/ 	.byte	0x06
	.zero		1


	//   ....[14]....
        /*040c*/ 	.word	0x00000750
        /*0410*/ 	.word	0x000000ff
        /*0414*/ 	.word	0x00030890
        /*0418*/ 	.short	0x0100
        /*041a*/ 	.byte	0x08
	.zero		1


	//   ....[15]....
        /*041c*/ 	.word	0x00000760
        /*0420*/ 	.word	0x000000ff
        /*0424*/ 	.word	0x000308a0
        /*0428*/ 	.short	0x0100
        /*042a*/ 	.byte	0x08
	.zero		1


	//   ....[16]....
        /*042c*/ 	.word	0x00000770
        /*0430*/ 	.word	0x000000ff
        /*0434*/ 	.word	0x00030898
        /*0438*/ 	.short	0x0100
        /*043a*/ 	.byte	0x08
	.zero		1


	//   ....[17]....
        /*043c*/ 	.word	0x00000780
        /*0440*/ 	.word	0x000000ff
        /*0444*/ 	.word	0x000308a8
        /*0448*/ 	.short	0x0100
        /*044a*/ 	.byte	0x08
	.zero		1


	//   ....[18]....
        /*044c*/ 	.word	0x000008b0
        /*0450*/ 	.word	0x000000ff
        /*0454*/ 	.word	0x000308b0
        /*0458*/ 	.short	0x0100
        /*045a*/ 	.byte	0x08
	.zero		1


	//   ....[19]....
        /*045c*/ 	.word	0x000008c0
        /*0460*/ 	.word	0x000000ff
        /*0464*/ 	.word	0x000308c0
        /*0468*/ 	.short	0x0100
        /*046a*/ 	.byte	0x08
	.zero		1


	//   ....[20]....
        /*046c*/ 	.word	0x000008d0
        /*0470*/ 	.word	0x000000ff
        /*0474*/ 	.word	0x000308b8
        /*0478*/ 	.short	0x0100
        /*047a*/ 	.byte	0x08
	.zero		1


	//   ....[21]....
        /*047c*/ 	.word	0x000008e0
        /*0480*/ 	.word	0x000000ff
        /*0484*/ 	.word	0x000308c8
        /*0488*/ 	.short	0x0100
        /*048a*/ 	.byte	0x08
	.zero		1


	//   ....[22]....
        /*048c*/ 	.word	0x000018a0
        /*0490*/ 	.word	0x000000ff
        /*0494*/ 	.word	0x00030800
        /*0498*/ 	.short	0x010a
        /*049a*/ 	.byte	0x3a
	.zero		1


	//   ....[23]....
        /*049c*/ 	.word	0x00001930
        /*04a0*/ 	.word	0x000000ff
        /*04a4*/ 	.word	0x00030830
        /*04a8*/ 	.short	0x010a
        /*04aa*/ 	.byte	0x3a
	.zero		1


	//   ....[24]....
        /*04ac*/ 	.word	0x000019c0
        /*04b0*/ 	.word	0x000000ff
        /*04b4*/ 	.word	0x00030830
        /*04b8*/ 	.short	0x010a
        /*04ba*/ 	.byte	0x3a
	.zero		1


	//   ....[25]....
        /*04bc*/ 	.word	0x00002630
        /*04c0*/ 	.word	0x0000000b
        /*04c4*/ 	.word	0x00000000
        /*04c8*/ 	.short	0x0101
        /*04ca*/ 	.byte	0x3f
	.zero		1


	//   ....[26]....
        /*04cc*/ 	.word	0x00004ec0
        /*04d0*/ 	.word	0x000000ff
        /*04d4*/ 	.word	0x00030830
        /*04d8*/ 	.short	0x010a
        /*04da*/ 	.byte	0x3d
	.zero		1


	//   ....[27]....
        /*04dc*/ 	.word	0x00004f00
        /*04e0*/ 	.word	0x000000ff
        /*04e4*/ 	.word	0x00030830
        /*04e8*/ 	.short	0x010a
        /*04ea*/ 	.byte	0x3d
	.zero		1


	//   ....[28]....
        /*04ec*/ 	.word	0x00005960
        /*04f0*/ 	.word	0x000000ff
        /*04f4*/ 	.word	0x00030850
        /*04f8*/ 	.short	0x010a
        /*04fa*/ 	.byte	0x0e
	.zero		1


	//   ....[29]....
        /*04fc*/ 	.word	0x000059a0
        /*0500*/ 	.word	0x000000ff
        /*0504*/ 	.word	0x00030850
        /*0508*/ 	.short	0x010a
        /*050a*/ 	.byte	0x0e
	.zero		1


	//   ....[30]....
        /*050c*/ 	.word	0x00006330
        /*0510*/ 	.word	0x00000091
        /*0514*/ 	.word	0x00000000
        /*0518*/ 	.short	0x0101
        /*051a*/ 	.byte	0x3f
	.zero		1


	//   ....[31]....
        /*051c*/ 	.word	0x00007e00
        /*0520*/ 	.word	0x00000015
        /*0524*/ 	.word	0x00000000
        /*0528*/ 	.short	0x0101
        /*052a*/ 	.byte	0x3f
	.zero		1


	//   ....[32]....
        /*052c*/ 	.word	0x00008770
        /*0530*/ 	.word	0x000000ff
        /*0534*/ 	.word	0x00030830
        /*0538*/ 	.short	0x010a
        /*053a*/ 	.byte	0x39
	.zero		1


	//   ....[33]....
        /*053c*/ 	.word	0x000087b0
        /*0540*/ 	.word	0x000000ff
        /*0544*/ 	.word	0x00030830
        /*0548*/ 	.short	0x010a
        /*054a*/ 	.byte	0x39
	.zero		1


	//   ....[34]....
        /*054c*/ 	.word	0x00009210
        /*0550*/ 	.word	0x000000ff
        /*0554*/ 	.word	0x00030850
        /*0558*/ 	.short	0x010a
        /*055a*/ 	.byte	0x0e
	.zero		1


	//   ....[35]....
        /*055c*/ 	.word	0x00009250
        /*0560*/ 	.word	0x000000ff
        /*0564*/ 	.word	0x00030850
        /*0568*/ 	.short	0x010a
        /*056a*/ 	.byte	0x0e
	.zero		1


	//   ....[36]....
        /*056c*/ 	.word	0x0000a5d0
        /*0570*/ 	.word	0x0000000e
        /*0574*/ 	.word	0x00000000
        /*0578*/ 	.short	0x0101
        /*057a*/ 	.byte	0x3f
	.zero		1


	//   ....[37]....
        /*057c*/ 	.word	0x0000a690
        /*0580*/ 	.word	0x0000000e
        /*0584*/ 	.word	0x00000000
        /*0588*/ 	.short	0x0101
        /*058a*/ 	.byte	0x3f
	.zero		1


	//   ....[38]....
        /*058c*/ 	.word	0x0000ab60
        /*0590*/ 	.word	0x000000ff
        /*0594*/ 	.word	0x00030830
        /*0598*/ 	.short	0x010a
        /*059a*/ 	.byte	0x39
	.zero		1


	//   ....[39]....
        /*059c*/ 	.word	0x0000aba0
        /*05a0*/ 	.word	0x000000ff
        /*05a4*/ 	.word	0x00030830
        /*05a8*/ 	.short	0x010a
        /*05aa*/ 	.byte	0x39
	.zero		1


	//   ....[40]....
        /*05ac*/ 	.word	0x0000b600
        /*05b0*/ 	.word	0x000000ff
        /*05b4*/ 	.word	0x00030850
        /*05b8*/ 	.short	0x010a
        /*05ba*/ 	.byte	0x0e
	.zero		1


	//   ....[41]....
        /*05bc*/ 	.word	0x0000b640
        /*05c0*/ 	.word	0x000000ff
        /*05c4*/ 	.word	0x00030850
        /*05c8*/ 	.short	0x010a
        /*05ca*/ 	.byte	0x0e
	.zero		1


	//   ....[42]....
        /*05cc*/ 	.word	0x0000bf60
        /*05d0*/ 	.word	0x00000091
        /*05d4*/ 	.word	0x00000000
        /*05d8*/ 	.short	0x0101
        /*05da*/ 	.byte	0x3f
	.zero		1


	//   ....[43]....
        /*05dc*/ 	.word	0x0000daf0
        /*05e0*/ 	.word	0x00000015
        /*05e4*/ 	.word	0x00000000
        /*05e8*/ 	.short	0x0101
        /*05ea*/ 	.byte	0x3f
	.zero		1


	//   ....[44]....
        /*05ec*/ 	.word	0x0000e690
        /*05f0*/ 	.word	0x000000ff
        /*05f4*/ 	.word	0x00030850
        /*05f8*/ 	.short	0x010a
        /*05fa*/ 	.byte	0x05
	.zero		1


	//   ....[45]....
        /*05fc*/ 	.word	0x0000e6d0
        /*0600*/ 	.word	0x000000ff
        /*0604*/ 	.word	0x00030850
        /*0608*/ 	.short	0x010a
        /*060a*/ 	.byte	0x05
	.zero		1


	//   ....[46]....
        /*060c*/ 	.word	0x0000eaf0
        /*0610*/ 	.word	0x0000000b
        /*0614*/ 	.word	0x00000000
        /*0618*/ 	.short	0x0101
        /*061a*/ 	.byte	0x3f
	.zero		1


	//   ....[47]....
        /*061c*/ 	.word	0x0000f9d0
        /*0620*/ 	.word	0x000000ff
        /*0624*/ 	.word	0x00000000
        /*0628*/ 	.short	0x0101
        /*062a*/ 	.byte	0x04
	.zero		1


	//   ....[48]....
        /*062c*/ 	.word	0x000121d0
        /*0630*/ 	.word	0x000000ff
        /*0634*/ 	.word	0x00030840
        /*0638*/ 	.short	0x010a
        /*063a*/ 	.byte	0x26
	.zero		1


	//   ....[49]....
        /*063c*/ 	.word	0x00012f90
        /*0640*/ 	.word	0x000000ff
        /*0644*/ 	.word	0x00030800
        /*0648*/ 	.short	0x0107
        /*064a*/ 	.byte	0x26
	.zero		1


	//   ....[50]....
        /*064c*/ 	.word	0x00013000
        /*0650*/ 	.word	0x000000ff
        /*0654*/ 	.word	0x00030800
        /*0658*/ 	.short	0x0101
        /*065a*/ 	.byte	0x26
	.zero		1


	//   ....[51]....
        /*065c*/ 	.word	0x00013010
        /*0660*/ 	.word	0x000000ff
        /*0664*/ 	.word	0x00030820
        /*0668*/ 	.short	0x010a
        /*066a*/ 	.byte	0x26
	.zero		1


	//   ....[52]....
        /*066c*/ 	.word	0x00013420
        /*0670*/ 	.word	0x000000ff
        /*0674*/ 	.word	0x00030848
        /*0678*/ 	.short	0x010a
        /*067a*/ 	.byte	0x26
	.zero		1


	//   ....[53]....
        /*067c*/ 	.word	0x000137d0
        /*0680*/ 	.word	0x000000ff
        /*0684*/ 	.word	0x00030860
        /*0688*/ 	.short	0x010a
        /*068a*/ 	.byte	0x26
	.zero		1


	//   ....[54]....
        /*068c*/ 	.word	0x00013da0
        /*0690*/ 	.word	0x000000ff
        /*0694*/ 	.word	0x00030840
        /*0698*/ 	.short	0x010a
        /*069a*/ 	.byte	0x26
	.zero		1


	//   ....[55]....
        /*069c*/ 	.word	0x00014160
        /*06a0*/ 	.word	0x000000ff
        /*06a4*/ 	.word	0x00030868
        /*06a8*/ 	.short	0x010a
        /*06aa*/ 	.byte	0x26
	.zero		1


	//   ....[56]....
        /*06ac*/ 	.word	0x00014780
        /*06b0*/ 	.word	0x000000ff
        /*06b4*/ 	.word	0x00030848
        /*06b8*/ 	.short	0x010a
        /*06ba*/ 	.byte	0x26
	.zero		1


	//   ....[57]....
        /*06bc*/ 	.word	0x00014b20
        /*06c0*/ 	.word	0x000000ff
        /*06c4*/ 	.word	0x00030860
        /*06c8*/ 	.short	0x010a
        /*06ca*/ 	.byte	0x26
	.zero		1


	//   ....[58]....
        /*06cc*/ 	.word	0x00014f80
        /*06d0*/ 	.word	0x00000003
        /*06d4*/ 	.word	0x00030860
        /*06d8*/ 	.short	0x010a
        /*06da*/ 	.byte	0x3f
	.zero		1


	//   ....[59]....
        /*06dc*/ 	.word	0x000153e0
        /*06e0*/ 	.word	0x00000002
        /*06e4*/ 	.word	0x00030820
        /*06e8*/ 	.short	0x010a
        /*06ea*/ 	.byte	0x3f
	.zero		1


	//   ....[60]....
        /*06ec*/ 	.word	0x00015580
        /*06f0*/ 	.word	0x00000007
        /*06f4*/ 	.word	0x00000000
        /*06f8*/ 	.short	0x010a
        /*06fa*/ 	.byte	0x3f
	.zero		1


	//   ....[61]....
        /*06fc*/ 	.word	0x000155f0
        /*0700*/ 	.word	0x00000008
        /*0704*/ 	.word	0x00000000
        /*0708*/ 	.short	0x010a
        /*070a*/ 	.byte	0x3f
	.zero		1


	//   ....[62]....
        /*070c*/ 	.word	0x00015650
        /*0710*/ 	.word	0x00000007
        /*0714*/ 	.word	0x00000000
        /*0718*/ 	.short	0x010a
        /*071a*/ 	.byte	0x3f
	.zero		1


	//   ....[63]....
        /*071c*/ 	.word	0x00015680
        /*0720*/ 	.word	0x00000006
        /*0724*/ 	.word	0x00000000
        /*0728*/ 	.short	0x010a
        /*072a*/ 	.byte	0x3f
	.zero		1


	//   ....[64]....
        /*072c*/ 	.word	0x000156f0
        /*0730*/ 	.word	0x00000003
        /*0734*/ 	.word	0x00030800
        /*0738*/ 	.short	0x010a
        /*073a*/ 	.byte	0x3f
	.zero		1


	//   ....[65]....
        /*073c*/ 	.word	0x00015750
        /*0740*/ 	.word	0x00000003
        /*0744*/ 	.word	0x00030830
        /*0748*/ 	.short	0x010a
        /*074a*/ 	.byte	0x3f
	.zero		1


	//   ....[66]....
        /*074c*/ 	.word	0x000157b0
        /*0750*/ 	.word	0x0000000f
        /*0754*/ 	.word	0x00030830
        /*0758*/ 	.short	0x010a
        /*075a*/ 	.byte	0x3f
	.zero		1


	//   ....[67]....
        /*075c*/ 	.word	0x00015810
        /*0760*/ 	.word	0x0000000f
        /*0764*/ 	.word	0x00030850
        /*0768*/ 	.short	0x010a
        /*076a*/ 	.byte	0x3f
	.zero		1


	//   ....[68]....
        /*076c*/ 	.word	0x00015870
        /*0770*/ 	.word	0x00000004
        /*0774*/ 	.word	0x00030830
        /*0778*/ 	.short	0x010a
        /*077a*/ 	.byte	0x3f
	.zero		1


	//   ....[69]....
        /*077c*/ 	.word	0x000158d0
        /*0780*/ 	.word	0x00000003
        /*0784*/ 	.word	0x00030850
        /*0788*/ 	.short	0x010a
        /*078a*/ 	.byte	0x3f
	.zero		1


	//   ....[70]....
        /*078c*/ 	.word	0x00015930
        /*0790*/ 	.word	0x00000004
        /*0794*/ 	.word	0x00030830
        /*0798*/ 	.short	0x010a
        /*079a*/ 	.byte	0x3f
	.zero		1


	//   ....[71]....
        /*079c*/ 	.word	0x00015990
        /*07a0*/ 	.word	0x00000003
        /*07a4*/ 	.word	0x00030850
        /*07a8*/ 	.short	0x010a
        /*07aa*/ 	.byte	0x3f
	.zero		1


	//   ....[72]....
        /*07ac*/ 	.word	0x000159f0
        /*07b0*/ 	.word	0x00000007
        /*07b4*/ 	.word	0x00030850
        /*07b8*/ 	.short	0x010a
        /*07ba*/ 	.byte	0x3f
	.zero		1


	//   ....[73]....
        /*07bc*/ 	.word	0x00015b50
        /*07c0*/ 	.word	0x00000003
        /*07c4*/ 	.word	0x00030840
        /*07c8*/ 	.short	0x010a
        /*07ca*/ 	.byte	0x3f
	.zero		1


	//   ....[74]....
        /*07cc*/ 	.word	0x000166b0
        /*07d0*/ 	.word	0x00000003
        /*07d4*/ 	.word	0x00030820
        /*07d8*/ 	.short	0x010a
        /*07da*/ 	.byte	0x3f
	.zero		1


	//   ....[75]....
        /*07dc*/ 	.word	0x00016710
        /*07e0*/ 	.word	0x00000003
        /*07e4*/ 	.word	0x00030848
        /*07e8*/ 	.short	0x010a
        /*07ea*/ 	.byte	0x3f
	.zero		1


	//   ....[76]....
        /*07ec*/ 	.word	0x00016770
        /*07f0*/ 	.word	0x00000003
        /*07f4*/ 	.word	0x00030860
        /*07f8*/ 	.short	0x010a
        /*07fa*/ 	.byte	0x3f
	.zero		1


	//   ....[77]....
        /*07fc*/ 	.word	0x000167d0
        /*0800*/ 	.word	0x00000003
        /*0804*/ 	.word	0x00030840
        /*0808*/ 	.short	0x010a
        /*080a*/ 	.byte	0x3f
	.zero		1


	//   ....[78]....
        /*080c*/ 	.word	0x00016830
        /*0810*/ 	.word	0x00000003
        /*0814*/ 	.word	0x00030868
        /*0818*/ 	.short	0x010a
        /*081a*/ 	.byte	0x3f
	.zero		1


	//   ....[79]....
        /*081c*/ 	.word	0x00016890
        /*0820*/ 	.word	0x00000003
        /*0824*/ 	.word	0x00030848
        /*0828*/ 	.short	0x010a
        /*082a*/ 	.byte	0x3f
	.zero		1


	//   ....[80]....
        /*082c*/ 	.word	0x000168f0
        /*0830*/ 	.word	0x00000003
        /*0834*/ 	.word	0x00030860
        /*0838*/ 	.short	0x010a
        /*083a*/ 	.byte	0x3f
	.zero		1


	//   ....[81]....
        /*083c*/ 	.word	0x00016940
        /*0840*/ 	.word	0x00000003
        /*0844*/ 	.word	0x00030860
        /*0848*/ 	.short	0x010a
        /*084a*/ 	.byte	0x3f
	.zero		1


	//   ....[82]....
        /*084c*/ 	.word	0x00016990
        /*0850*/ 	.word	0x00000002
        /*0854*/ 	.word	0x00030820
        /*0858*/ 	.short	0x010a
        /*085a*/ 	.byte	0x3f
	.zero		1


	//   ....[83]....
        /*085c*/ 	.word	0x00016b30
        /*0860*/ 	.word	0x00000007
        /*0864*/ 	.word	0x00000000
        /*0868*/ 	.short	0x010a
        /*086a*/ 	.byte	0x3f
	.zero		1


	//   ....[84]....
        /*086c*/ 	.word	0x00016b80
        /*0870*/ 	.word	0x00000008
        /*0874*/ 	.word	0x00000000
        /*0878*/ 	.short	0x010a
        /*087a*/ 	.byte	0x3f
	.zero		1


	//   ....[85]....
        /*087c*/ 	.word	0x00016bd0
        /*0880*/ 	.word	0x00000007
        /*0884*/ 	.word	0x00000000
        /*0888*/ 	.short	0x010a
        /*088a*/ 	.byte	0x3f
	.zero		1


	//----- nvinfo : EIATTR_NUM_MBARRIERS
	.align		4
.L_695:
        /*088c*/ 	.byte	0x03, 0x38
        /*088e*/ 	.short	0x0016


	//----- nvinfo : EIATTR_EXIT_INSTR_OFFSETS
	.align		4
        /*0890*/ 	.byte	0x04, 0x1c
        /*0892*/ 	.short	(.L_697 - .L_696)


	//   ....[0]....
.L_696:
        /*0894*/ 	.word	0x000156d0


	//----- nvinfo : EIATTR_MAX_THREADS
	.align		4
.L_697:
        /*0898*/ 	.byte	0x04, 0x05
        /*089a*/ 	.short	(.L_699 - .L_698)
.L_698:
        /*089c*/ 	.word	0x00000180
        /*08a0*/ 	.word	0x00000001
        /*08a4*/ 	.word	0x00000001


	//----- nvinfo : EIATTR_CRS_STACK_SIZE
	.align		4
.L_699:
        /*08a8*/ 	.byte	0x04, 0x1e
        /*08aa*/ 	.short	(.L_701 - .L_700)
.L_700:
        /*08ac*/ 	.word	0x00000000


	//----- nvinfo : EIATTR_CBANK_PARAM_SIZE
	.align		4
.L_701:
        /*08b0*/ 	.byte	0x03, 0x19
        /*08b2*/ 	.short	0x0a70


	//----- nvinfo : EIATTR_PARAM_CBANK
	.align		4
        /*08b4*/ 	.byte	0x04, 0x0a
        /*08b6*/ 	.short	(.L_703 - .L_702)
	.align		4
.L_702:
        /*08b8*/ 	.word	index@(.nv.constant0._ZN7cutlass13device_kernelIN5flash11enable_sm90INS1_16FlashAttnFwdSm90INS1_25CollectiveMainloopFwdSm90ILi2EN4cute5tupleIJNS5_1CILi1EEES8_S8_EEENS6_IJNS7_ILi128EEENS7_ILi96EEENS7_ILi192EEEEEELi192ENS_6half_tEfNS_4arch4Sm90ELb0ELb1ELb1ELb0ELb0ELb0ELb0ELb1ELb1ELb1ELb1ELb0EEENS1_21CollectiveEpilogueFwdINS6_IJSA_SC_SB_EEES9_SE_SG_Li256ELb0ELb1ELb1ELb0EEENS1_19SingleTileSchedulerILb0ELb1ELb1ELi128EEEEEEEEEvNT_6ParamsE)
        /*08bc*/ 	.short	0x0210
        /*08be*/ 	.short	0x0a70


	//----- nvinfo : EIATTR_SW_WAR
	.align		4
.L_703:
        /*08c0*/ 	.byte	0x04, 0x36
        /*08c2*/ 	.short	(.L_705 - .L_704)
.L_704:
        /*08c4*/ 	.word	0x00000008
.L_705:


//--------------------- .nv.info._ZN7cutlass13device_kernelIN5flash11enable_sm90INS1_16FlashAttnFwdSm90INS1_25CollectiveMainloopFwdSm90ILi2EN4cute5tupleIJNS5_1CILi1EEES8_S8_EEENS6_IJNS7_ILi128EEENS7_ILi96EEENS7_ILi192EEEEEELi192ENS_6half_tEfNS_4arch4Sm90ELb0ELb1ELb1ELb1ELb0ELb0ELb0ELb1ELb1ELb1ELb1ELb0EEENS1_21CollectiveEpilogueFwdINS6_IJSA_SC_SB_EEES9_SE_SG_Li256ELb1ELb1ELb1ELb0EEENS1_36VarlenDynamicPersistentTileSchedulerILi128ELi96ELi256ELi128ELb1ELb1ELb1ELb1ELb0ELb1EEEEEEEEEvNT_6ParamsE --------------------------
	.section	.nv.info._ZN7cutlass13device_kernelIN5flash11enable_sm90INS1_16FlashAttnFwdSm90INS1_25CollectiveMainloopFwdSm90ILi2EN4cute5tupleIJNS5_1CILi1EEES8_S8_EEENS6_IJNS7_ILi128EEENS7_ILi96EEENS7_ILi192EEEEEELi192ENS_6half_tEfNS_4arch4Sm90ELb0ELb1ELb1ELb1ELb0ELb0ELb0ELb1ELb1ELb1ELb1ELb0EEENS1_21CollectiveEpilogueFwdINS6_IJSA_SC_SB_EEES9_SE_SG_Li256ELb1ELb1ELb1ELb0EEENS1_36VarlenDynamicPersistentTileSchedulerILi128ELi96ELi256ELi128ELb1ELb1ELb1ELb1ELb0ELb1EEEEEEEEEvNT_6ParamsE,"",@"SHT_CUDA_INFO"
	.sectionflags	@""
	.align	4


	//----- nvinfo : EIATTR_CUDA_API_VERSION
	.align		4
        /*0000*/ 	.byte	0x04, 0x37
        /*0002*/ 	.short	(.L_707 - .L_706)
.L_706:
        /*0004*/ 	.word	0x00000082


	//----- nvinfo : EIATTR_KPARAM_INFO
	.align		4
.L_707:
        /*0008*/ 	.byte	0x04, 0x17
        /*000a*/ 	.short	(.L_709 - .L_708)
.L_708:
        /*000c*/ 	.word	0x00000000
        /*0010*/ 	.short	0x0000
        /*0012*/ 	.short	0x0070
        /*0014*/ 	.byte	0x00, 0xf0, 0x01, 0x2a


	//----- nvinfo : EIATTR_SPARSE_MMA_MASK
	.align		4
.L_709:
        /*0018*/ 	.byte	0x03, 0x50
        /*001a*/ 	.short	0x0000


	//----- nvinfo : EIATTR_MAXREG_COUNT
	.align		4
        /*001c*/ 	.byte	0x03, 0x1b
        /*001e*/ 	.short	0x00a8


	//----- nvinfo : EIATTR_NUM_BARRIERS
	.align		4
        /*0020*/ 	.byte	0x02, 0x4c
        /*0022*/ 	.byte	0x09
	.zero		1


	//----- nvinfo : EIATTR_EXTERNS
	.align		4
        /*0024*/ 	.byte	0x04, 0x0f
        /*0026*/ 	.short	(.L_711 - .L_710)


	//   ....[0]....
	.align		4
.L_710:
        /*0028*/ 	.word	index@(__assertfail)


	//----- nvinfo : EIATTR_ANNOTATIONS
	.align		4
.L_711:
        /*002c*/ 	.byte	0x04, 0x55
        /*002e*/ 	.short	(.L_713 - .L_712)


	//   ....[0]....
.L_712:
        /* <DEDUP_REMOVED lines=79> */


	//----- nvinfo : EIATTR_MERCURY_ISA_VERSION
	.align		4
.L_713:
        /*0510*/ 	.byte	0x03, 0x5f
        /*0512*/ 	.short	0x0101


	//----- nvinfo : EIATTR_UNUSED_LOAD_BYTE_OFFSET
	.align		4
        /*0514*/ 	.byte	0x04, 0x44
        /*0516*/ 	.short	(.L_715 - .L_714)


	//   ....[0]....
.L_714:
        /*0518*/ 	.word	0x00000a10
        /*051c*/ 	.word	0x0000fff0


	//   ....[1]....
        /*0520*/ 	.word	0x0000fd00
        /*0524*/ 	.word	0x0000fff0


	//----- nvinfo : EIATTR_INT_WARP_WIDE_INSTR_OFFSETS
	.align		4
.L_715:
        /*0528*/ 	.byte	0x04, 0x31
        /*052a*/ 	.short	(.L_717 - .L_716)


	//   ....[0]....
.L_716:
        /*052c*/ 	.word	0x00000130


	//   ....[1]....
        /*0530*/ 	.word	0x00000170


	//   ....[2]....
        /*0534*/ 	.word	0x000001e0


	//   ....[3]....
        /*0538*/ 	.word	0x000158d0


	//   ....[4]....
        /*053c*/ 	.word	0x00015970


	//   ....[5]....
        /*0540*/ 	.word	0x000197e0


	//   ....[6]....
        /*0544*/ 	.word	0x00019850


	//----- nvinfo : EIATTR_COOP_GROUP_MASK_REGIDS
	.align		4
.L_717:
        /*0548*/ 	.byte	0x04, 0x29
        /*054a*/ 	.short	(.L_719 - .L_718)


	//   ....[0]....
.L_718:
        /*054c*/ 	.word	0xffffffff


	//   ....[1]....
        /*0550*/ 	.word	0xffffffff


	//   ....[2]....
        /*0554*/ 	.word	0xffffffff


	//   ....[3]....
        /*0558*/ 	.word	0xffffffff


	//   ....[4]....
        /*055c*/ 	.word	0xffffffff


	//   ....[5]....
        /*0560*/ 	.word	0xffffffff


	//   ....[6]....
        /*0564*/ 	.word	0xffffffff


	//   ....[7]....
        /*0568*/ 	.word	0xffffffff


	//   ....[8]....
        /*056c*/ 	.word	0xffffffff


	//   ....[9]....
        /*0570*/ 	.word	0xffffffff


	//   ....[10]....
        /*0574*/ 	.word	0xffffffff


	//   ....[11]....
        /*0578*/ 	.word	0xffffffff


	//   ....[12]....
        /*057c*/ 	.word	0xffffffff


	//   ....[13]....
        /*0580*/ 	.word	0xffffffff


	//   ....[14]....
        /*0584*/ 	.word	0xffffffff


	//   ....[15]....
        /*0588*/ 	.word	0xffffffff


	//   ....[16]....
        /*058c*/ 	.word	0xffffffff


	//   ....[17]....
        /*0590*/ 	.word	0xffffffff


	//   ....[18]....
        /*0594*/ 	.word	0xffffffff


	//   ....[19]....
        /*0598*/ 	.word	0xffffffff


	//   ....[20]....
        /*059c*/ 	.word	0xffffffff


	//   ....[21]....
        /*05a0*/ 	.word	0xffffffff


	//   ....[22]....
        /*05a4*/ 	.word	0xffffffff


	//   ....[23]....
        /*05a8*/ 	.word	0xffffffff


	//   ....[24]....
        /*05ac*/ 	.word	0xffffffff


	//   ....[25]....
        /*05b0*/ 	.word	0xffffffff


	//   ....[26]....
        /*05b4*/ 	.word	0xffffffff


	//   ....[27]....
        /*05b8*/ 	.word	0xffffffff


	//   ....[28]....
        /*05bc*/ 	.word	0xffffffff


	//   ....[29]....
        /*05c0*/ 	.word	0xffffffff


	//   ....[30]....
        /*05c4*/ 	.word	0xffffffff


	//   ....[31]....
        /*05c8*/ 	.word	0xffffffff


	//   ....[32]....
        /*05cc*/ 	.word	0xffffffff


	//   ....[33]....
        /*05d0*/ 	.word	0xffffffff


	//   ....[34]....
        /*05d4*/ 	.word	0xffffffff


	//   ....[35]....
        /*05d8*/ 	.word	0xffffffff


	//   ....[36]....
        /*05dc*/ 	.word	0xffffffff


	//   ....[37]....
        /*05e0*/ 	.word	0xffffffff


	//   ....[38]....
        /*05e4*/ 	.word	0xffffffff


	//   ....[39]....
        /*05e8*/ 	.word	0xffffffff


	//   ....[40]....
        /*05ec*/ 	.word	0xffffffff


	//   ....[41]....
        /*05f0*/ 	.word	0xffffffff


	//   ....[42]....
        /*05f4*/ 	.word	0xffffffff


	//   ....[43]....
        /*05f8*/ 	.word	0xffffffff


	//   ....[44]....
        /*05fc*/ 	.word	0xffffffff


	//   ....[45]....
        /*0600*/ 	.word	0xffffffff


	//   ....[46]....
        /*0604*/ 	.word	0xffffffff


	//   ....[47]....
        /*0608*/ 	.word	0xffffffff


	//   ....[48]....
        /*060c*/ 	.word	0xffffffff


	//   ....[49]....
        /*0610*/ 	.word	0xffffffff


	//   ....[50]....
        /*0614*/ 	.word	0xffffffff


	//   ....[51]....
        /*0618*/ 	.word	0xffffffff


	//   ....[52]....
        /*061c*/ 	.word	0xffffffff


	//   ....[53]....
        /*0620*/ 	.word	0xffffffff


	//   ....[54]....
        /*0624*/ 	.word	0xffffffff


	//   ....[55]....
        /*0628*/ 	.word	0xffffffff


	//   ....[56]....
        /*062c*/ 	.word	0xffffffff


	//   ....[57]....
        /*0630*/ 	.word	0xffffffff


	//   ....[58]....
        /*0634*/ 	.word	0xffffffff


	//   ....[59]....
        /*0638*/ 	.word	0xffffffff


	//   ....[60]....
        /*063c*/ 	.word	0xffffffff


	//   ....[61]....
        /*0640*/ 	.word	0xffffffff


	//   ....[62]....
        /*0644*/ 	.word	0xffffffff


	//   ....[63]....
        /*0648*/ 	.word	0xffffffff


	//   ....[64]....
        /*064c*/ 	.word	0xffffffff


	//   ....[65]....
        /*0650*/ 	.word	0xffffffff


	//   ....[66]....
        /*0654*/ 	.word	0xffffffff


	//   ....[67]....
        /*0658*/ 	.word	0xffffffff


	//   ....[68]....
        /*065c*/ 	.word	0xffffffff


	//   ....[69]....
        /*0660*/ 	.word	0xffffffff


	//   ....[70]....
        /*0664*/ 	.word	0xffffffff


	//   ....[71]....
        /*0668*/ 	.word	0xffffffff


	//   ....[72]....
        /*066c*/ 	.word	0xffffffff


	//   ....[73]....
        /*0670*/ 	.word	0xffffffff


	//   ....[74]....
        /*0674*/ 	.word	0xffffffff


	//   ....[75]....
        /*0678*/ 	.word	0xffffffff


	//   ....[76]....
        /*067c*/ 	.word	0xffffffff


	//   ....[77]....
        /*0680*/ 	.word	0xffffffff


	//   ....[78]....
        /*0684*/ 	.word	0xffffffff


	//   ....[79]....
        /*0688*/ 	.word	0xffffffff


	//   ....[80]....
        /*068c*/ 	.word	0xffffffff


	//   ....[81]....
        /*0690*/ 	.word	0xffffffff


	//   ....[82]....
        /*0694*/ 	.word	0xffffffff


	//   ....[83]....
        /*0698*/ 	.word	0xffffffff


	//   ....[84]....
        /*069c*/ 	.word	0xffffffff


	//   ....[85]....
        /*06a0*/ 	.word	0xffffffff


	//   ....[86]....
        /*06a4*/ 	.word	0xffffffff


	//   ....[87]....
        /*06a8*/ 	.word	0xffffffff


	//   ....[88]....
        /*06ac*/ 	.word	0xffffffff


	//   ....[89]....
        /*06b0*/ 	.word	0xffffffff


	//   ....[90]....
        /*06b4*/ 	.word	0xffffffff


	//   ....[91]....
        /*06b8*/ 	.word	0xffffffff


	//   ....[92]....
        /*06bc*/ 	.word	0xffffffff


	//   ....[93]....
        /*06c0*/ 	.word	0xffffffff


	//   ....[94]....
        /*06c4*/ 	.word	0xffffffff


	//   ....[95]....
        /*06c8*/ 	.word	0xffffffff


	//   ....[96]....
        /*06cc*/ 	.word	0xffffffff


	//   ....[97]....
        /*06d0*/ 	.word	0xffffffff


	//   ....[98]....
        /*06d4*/ 	.word	0xffffffff


	//   ....[99]....
        /*06d8*/ 	.word	0xffffffff


	//   ....[100]....
        /*06dc*/ 	.word	0xffffffff


	//   ....[101]....
        /*06e0*/ 	.word	0xffffffff


	//   ....[102]....
        /*06e4*/ 	.word	0xffffffff


	//   ....[103]....
        /*06e8*/ 	.word	0xffffffff


	//   ....[104]....
        /*06ec*/ 	.word	0xffffffff


	//   ....[105]....
        /*06f0*/ 	.word	0xffffffff


	//   ....[106]....
        /*06f4*/ 	.word	0xffffffff


	//   ....[107]....
        /*06f8*/ 	.word	0xffffffff


	//   ....[108]....
        /*06fc*/ 	.word	0xffffffff


	//   ....[109]....
        /*0700*/ 	.word	0xffffffff


	//   ....[110]....
        /*0704*/ 	.word	0xffffffff


	//   ....[111]....
        /*0708*/ 	.word	0x0500000f


	//   ....[112]....
        /*070c*/ 	.word	0x0500000f


	//   ....[113]....
        /*0710*/ 	.word	0x0500000f


	//   ....[114]....
        /*0714*/ 	.word	0x0500000f


	//   ....[115]....
        /*0718*/ 	.word	0x0500000f


	//   ....[116]....
        /*071c*/ 	.word	0x0500000f


	//   ....[117]....
        /*0720*/ 	.word	0x0500000f


	//   ....[118]....
        /*0724*/ 	.word	0x0500000f


	//   ....[119]....
        /*0728*/ 	.word	0x0500000f


	//   ....[120]....
        /*072c*/ 	.word	0x0500000f


	//   ....[121]....
        /*0730*/ 	.word	0x0500000f


	//   ....[122]....
        /*0734*/ 	.word	0x0500000f


	//   ....[123]....
        /*0738*/ 	.word	0x0500000f


	//   ....[124]....
        /*073c*/ 	.word	0x0500000f


	//   ....[125]....
        /*0740*/ 	.word	0x0500000f


	//   ....[126]....
        /*0744*/ 	.word	0x0500000f


	//   ....[127]....
        /*0748*/ 	.word	0x0500000f


	//   ....[128]....
        /*074c*/ 	.word	0x0500000f


	//   ....[129]....
        /*0750*/ 	.word	0x0500000f


	//   ....[130]....
        /*0754*/ 	.word	0x0500000f


	//   ....[131]....
        /*0758*/ 	.word	0x0500000f


	//   ....[132]....
        /*075c*/ 	.word	0x0500000f


	//   ....[133]....
        /*0760*/ 	.word	0x0500000f


	//   ....[134]....
        /*0764*/ 	.word	0x0500000f


	//   ....[135]....
        /*0768*/ 	.word	0x0500000f


	//   ....[136]....
        /*076c*/ 	.word	0x0500000f


	//   ....[137]....
        /*0770*/ 	.word	0x0500000f


	//   ....[138]....
        /*0774*/ 	.word	0x0500000f


	//   ....[139]....
        /*0778*/ 	.word	0x0500000f


	//   ....[140]....
        /*077c*/ 	.word	0x0500000f


	//   ....[141]....
        /*0780*/ 	.word	0x0500000f


	//   ....[142]....
        /*0784*/ 	.word	0x0500000f


	//   ....[143]....
        /*0788*/ 	.word	0x0500000f


	//   ....[144]....
        /*078c*/ 	.word	0x0500000f


	//   ....[145]....
        /*0790*/ 	.word	0x0500000f


	//   ....[146]....
        /*0794*/ 	.word	0x0500000f


	//----- nvinfo : EIATTR_COOP_GROUP_INSTR_OFFSETS
	.align		4
.L_719:
        /*0798*/ 	.byte	0x04, 0x28
        /*079a*/ 	.short	(.L_721 - .L_720)


	//   ....[0]....
.L_720:
        /*079c*/ 	.word	0x00000060


	//   ....[1]....
        /*07a0*/ 	.word	0x00000140


	//   ....[2]....
        /*07a4*/ 	.word	0x00000190


	//   ....[3]....
        /*07a8*/ 	.word	0x000003c0


	//   ....[4]....
        /*07ac*/ 	.word	0x00000520


	//   ....[5]....
        /*07b0*/ 	.word	0x00000640


	//   ....[6]....
        /*07b4*/ 	.word	0x000007a0


	//   ....[7]....
        /*07b8*/ 	.word	0x00002180


	//   ....[8]....
        /*07bc*/ 	.word	0x00002f30


	//   ....[9]....
        /*07c0*/ 	.word	0x00003af0


	//   ....[10]....
        /*07c4*/ 	.word	0x00004400


	//   ....[11]....
        /*07c8*/ 	.word	0x00004430


	//   ....[12]....
        /*07cc*/ 	.word	0x000048b0


	//   ....[13]....
        /*07d0*/ 	.word	0x00004910


	//   ....[14]....
        /*07d4*/ 	.word	0x00006b70


	//   ....[15]....
        /*07d8*/ 	.word	0x00006d90


	//   ....[16]....
        /*07dc*/ 	.word	0x00007c30


	//   ....[17]....
        /*07e0*/ 	.word	0x00007d40


	//   ....[18]....
        /*07e4*/ 	.word	0x00008300


	//   ....[19]....
        /*07e8*/ 	.word	0x00008390


	//   ....[20]....
        /*07ec*/ 	.word	0x0000a350


	//   ....[21]....
        /*07f0*/ 	.word	0x0000a440


	//   ....[22]....
        /*07f4*/ 	.word	0x0000aa80


	//   ....[23]....
        /*07f8*/ 	.word	0x0000ab00


	//   ....[24]....
        /*07fc*/ 	.word	0x0000c970


	//   ....[25]....
        /*0800*/ 	.word	0x0000cbc0


	//   ....[26]....
        /*0804*/ 	.word	0x0000da50


	//   ....[27]....
        /*0808*/ 	.word	0x0000db60


	//   ....[28]....
        /*080c*/ 	.word	0x0000e160


	//   ....[29]....
        /*0810*/ 	.word	0x0000e1d0


	//   ....[30]....
        /*0814*/ 	.word	0x0000f230


	//   ....[31]....
        /*0818*/ 	.word	0x0000f270


	//   ....[32]....
        /*081c*/ 	.word	0x0000f3a0


	//   ....[33]....
        /*0820*/ 	.word	0x0000f3c0


	//   ....[34]....
        /*0824*/ 	.word	0x00010bd0


	//   ....[35]....
        /*0828*/ 	.word	0x00010be0


	//   ....[36]....
        /*082c*/ 	.word	0x00010bf0


	//   ....[37]....
        /*0830*/ 	.word	0x00010c00


	//   ....[38]....
        /*0834*/ 	.word	0x000114c0


	//   ....[39]....
        /*0838*/ 	.word	0x000114f0


	//   ....[40]....
        /*083c*/ 	.word	0x00011630


	//   ....[41]....
        /*0840*/ 	.word	0x00011650


	//   ....[42]....
        /*0844*/ 	.word	0x00011760


	//   ....[43]....
        /*0848*/ 	.word	0x00011780


	//   ....[44]....
        /*084c*/ 	.word	0x000118a0


	//   ....[45]....
        /*0850*/ 	.word	0x000118c0


	//   ....[46]....
        /*0854*/ 	.word	0x00011da0


	//   ....[47]....
        /*0858*/ 	.word	0x00011db0


	//   ....[48]....
        /*085c*/ 	.word	0x00012400


	//   ....[49]....
        /*0860*/ 	.word	0x00012410


	//   ....[50]....
        /*0864*/ 	.word	0x000134e0


	//   ....[51]....
        /*0868*/ 	.word	0x00013510


	//   ....[52]....
        /*086c*/ 	.word	0x00013620


	//   ....[53]....
        /*0870*/ 	.word	0x00013640


	//   ....[54]....
        /*0874*/ 	.word	0x00013750


	//   ....[55]....
        /*0878*/ 	.word	0x00013770


	//   ....[56]....
        /*087c*/ 	.word	0x00013890


	//   ....[57]....
        /*0880*/ 	.word	0x000138b0


	//   ....[58]....
        /*0884*/ 	.word	0x00013a60


	//   ....[59]....
        /*0888*/ 	.word	0x00013c80


	//   ....[60]....
        /*088c*/ 	.word	0x00013cb0


	//   ....[61]....
        /*0890*/ 	.word	0x00013ce0


	//   ....[62]....
        /*0894*/ 	.word	0x00013d10


	//   ....[63]....
        /*0898*/ 	.word	0x00013d40


	//   ....[64]....
        /*089c*/ 	.word	0x00013d70


	//   ....[65]....
        /*08a0*/ 	.word	0x00013f20


	//   ....[66]....
        /*08a4*/ 	.word	0x00013f50


	//   ....[67]....
        /*08a8*/ 	.word	0x00013f80


	//   ....[68]....
        /*08ac*/ 	.word	0x00013fb0


	//   ....[69]....
        /*08b0*/ 	.word	0x00013fe0


	//   ....[70]....
        /*08b4*/ 	.word	0x00014010


	//   ....[71]....
        /*08b8*/ 	.word	0x000140b0


	//   ....[72]....
        /*08bc*/ 	.word	0x000140e0


	//   ....[73]....
        /*08c0*/ 	.word	0x000140f0


	//   ....[74]....
        /*08c4*/ 	.word	0x00014120


	//   ....[75]....
        /*08c8*/ 	.word	0x00015ec0


	//   ....[76]....
        /*08cc*/ 	.word	0x00016ae0


	//   ....[77]....
        /*08d0*/ 	.word	0x00016b00


	//   ....[78]....
        /*08d4*/ 	.word	0x00016b10


	//   ....[79]....
        /*08d8*/ 	.word	0x00016b40


	//   ....[80]....
        /*08dc*/ 	.word	0x00016c60


	//   ....[81]....
        /*08e0*/ 	.word	0x00016c70


	//   ....[82]....
        /*08e4*/ 	.word	0x00016d10


	//   ....[83]....
        /*08e8*/ 	.word	0x00016d20


	//   ....[84]....
        /*08ec*/ 	.word	0x00016dc0


	//   ....[85]....
        /*08f0*/ 	.word	0x00016dd0


	//   ....[86]....
        /*08f4*/ 	.word	0x00016e70


	//   ....[87]....
        /*08f8*/ 	.word	0x00016e80


	//   ....[88]....
        /*08fc*/ 	.word	0x00016f00


	//   ....[89]....
        /*0900*/ 	.word	0x00016f30


	//   ....[90]....
        /*0904*/ 	.word	0x00016f80


	//   ....[91]....
        /*0908*/ 	.word	0x00016fc0


	//   ....[92]....
        /*090c*/ 	.word	0x0001a040


	//   ....[93]....
        /*0910*/ 	.word	0x0001a0c0


	//   ....[94]....
        /*0914*/ 	.word	0x0001a0f0


	//   ....[95]....
        /*0918*/ 	.word	0x0001a100


	//   ....[96]....
        /*091c*/ 	.word	0x0001a130


	//   ....[97]....
        /*0920*/ 	.word	0x0001a160


	//   ....[98]....
        /*0924*/ 	.word	0x0001a190


	//   ....[99]....
        /*0928*/ 	.word	0x0001a1c0


	//   ....[100]....
        /*092c*/ 	.word	0x0001a390


	//   ....[101]....
        /*0930*/ 	.word	0x0001a3c0


	//   ....[102]....
        /*0934*/ 	.word	0x0001a3f0


	//   ....[103]....
        /*0938*/ 	.word	0x0001a420


	//   ....[104]....
        /*093c*/ 	.word	0x0001a450


	//   ....[105]....
        /*0940*/ 	.word	0x0001a480


	//   ....[106]....
        /*0944*/ 	.word	0x0001a550


	//   ....[107]....
        /*0948*/ 	.word	0x0001a570


	//   ....[108]....
        /*094c*/ 	.word	0x0001a580


	//   ....[109]....
        /*0950*/ 	.word	0x0001a600


	//   ....[110]....
        /*0954*/ 	.word	0x0001b150


	//   ....[111]....
        /*0958*/ 	.word	0x0001b800


	//   ....[112]....
        /*095c*/ 	.word	0x0001b9e0


	//   ....[113]....
        /*0960*/ 	.word	0x0001ba30


	//   ....[114]....
        /*0964*/ 	.word	0x0001bb60


	//   ....[115]....
        /*0968*/ 	.word	0x0001bbb0


	//   ....[116]....
        /*096c*/ 	.word	0x0001bcf0


	//   ....[117]....
        /*0970*/ 	.word	0x0001bd60


	//   ....[118]....
        /*0974*/ 	.word	0x0001be90


	//   ....[119]....
        /*0978*/ 	.word	0x0001bee0


	//   ....[120]....
        /*097c*/ 	.word	0x0001c010


	//   ....[121]....
        /*0980*/ 	.word	0x0001c060


	//   ....[122]....
        /*0984*/ 	.word	0x0001c190


	//   ....[123]....
        /*0988*/ 	.word	0x0001c1e0


	//   ....[124]....
        /*098c*/ 	.word	0x0001c2f0


	//   ....[125]....
        /*0990*/ 	.word	0x0001c360


	//   ....[126]....
        /*0994*/ 	.word	0x0001c470


	//   ....[127]....
        /*0998*/ 	.word	0x0001c4c0


	//   ....[128]....
        /*099c*/ 	.word	0x0001c7f0


	//   ....[129]....
        /*09a0*/ 	.word	0x0001c890


	//   ....[130]....
        /*09a4*/ 	.word	0x0001ca30


	//   ....[131]....
        /*09a8*/ 	.word	0x0001cab0


	//   ....[132]....
        /*09ac*/ 	.word	0x0001cb30


	//   ....[133]....
        /*09b0*/ 	.word	0x0001cbb0


	//   ....[134]....
        /*09b4*/ 	.word	0x0001cc30


	//   ....[135]....
        /*09b8*/ 	.word	0x0001ccc0


	//   ....[136]....
        /*09bc*/ 	.word	0x0001cd60


	//   ....[137]....
        /*09c0*/ 	.word	0x0001ce10


	//   ....[138]....
        /*09c4*/ 	.word	0x0001ce90


	//   ....[139]....
        /*09c8*/ 	.word	0x0001cf10


	//   ....[140]....
        /*09cc*/ 	.word	0x0001cf90


	//   ....[141]....
        /*09d0*/ 	.word	0x0001d020


	//   ....[142]....
        /*09d4*/ 	.word	0x0001d0a0


	//   ....[143]....
        /*09d8*/ 	.word	0x0001d150


	//   ....[144]....
        /*09dc*/ 	.word	0x0001d1a0


	//   ....[145]....
        /*09e0*/ 	.word	0x0001d260


	//   ....[146]....
        /*09e4*/ 	.word	0x0001d390


	//----- nvinfo : EIATTR_REG_RECONFIG
	.align		4
.L_721:
        /*09e8*/ 	.byte	0x01, 0x54
	.zero		2


	//----- nvinfo : EIATTR_SYSCALL_OFFSETS
	.align		4
        /*09ec*/ 	.byte	0x04, 0x46
        /*09ee*/ 	.short	(.L_723 - .L_722)


	//   ....[0]....
.L_722:
        /*09f0*/ 	.word	0x00002300


	//   ....[1]....
        /*09f4*/ 	.word	0x00015ae0


	//   ....[2]....
        /*09f8*/ 	.word	0x00015c30


	//   ....[3]....
        /*09fc*/ 	.word	0x00015d20


	//   ....[4]....
        /*0a00*/ 	.word	0x00016600


	//----- nvinfo : EIATTR_MBARRIER_INSTR_OFFSETS
	.align		4
.L_723:
        /*0a04*/ 	.byte	0x04, 0x39
        /*0a06*/ 	.short	(.L_725 - .L_724)


	//   ....[0]....
.L_724:
        /*0a08*/ 	.word	0x00000270
        /*0a0c*/ 	.word	0x000000ff
        /*0a10*/ 	.word	0x00030800
        /*0a14*/ 	.short	0x0100
        /*0a16*/ 	.byte	0x08
	.zero		1


	//   ....[1]....
        /*0a18*/ 	.word	0x00000280
        /*0a1c*/ 	.word	0x000000ff
        /*0a20*/ 	.word	0x00030820
        /*0a24*/ 	.short	0x0100
        /*0a26*/ 	.byte	0x08
	.zero		1


	//   ....[2]....
        /*0a28*/ 	.word	0x00000370
        /*0a2c*/ 	.word	0x000000ff
        /*0a30*/ 	.word	0x00030830
        /*0a34*/ 	.short	0x0100
        /*0a36*/ 	.byte	0x08
	.zero		1


	//   ....[3]....
        /*0a38*/ 	.word	0x00000380
        /*0a3c*/ 	.word	0x000000ff
        /*0a40*/ 	.word	0x00030840
        /*0a44*/ 	.short	0x0100
        /*0a46*/ 	.byte	0x08
	.zero		1


	//   ....[4]....
        /*0a48*/ 	.word	0x00000390
        /*0a4c*/ 	.word	0x000000ff
        /*0a50*/ 	.word	0x00030838
        /*0a54*/ 	.short	0x0100
        /*0a56*/ 	.byte	0x08
	.zero		1


	//   ....[5]....
        /*0a58*/ 	.word	0x000003a0
        /*0a5c*/ 	.word	0x000000ff
        /*0a60*/ 	.word	0x00030848
        /*0a64*/ 	.short	0x0100
        /*0a66*/ 	.byte	0x08
	.zero		1


	//   ....[6]....
        /*0a68*/ 	.word	0x000004d0
        /*0a6c*/ 	.word	0x000000ff
        /*0a70*/ 	.word	0x00030850
        /*0a74*/ 	.short	0x0100
        /*0a76*/ 	.byte	0x08
	.zero		1


	//   ....[7]....
        /*0a78*/ 	.word	0x000004e0
        /*0a7c*/ 	.word	0x000000ff
        /*0a80*/ 	.word	0x00030860
        /*0a84*/ 	.short	0x0100
        /*0a86*/ 	.byte	0x08
	.zero		1


	//   ....[8]....
        /*0a88*/ 	.word	0x000004f0
        /*0a8c*/ 	.word	0x000000ff
        /*0a90*/ 	.word	0x00030858
        /*0a94*/ 	.short	0x0100
        /*0a96*/ 	.byte	0x08
	.zero		1


	//   ....[9]....
        /*0a98*/ 	.word	0x00000500
        /*0a9c*/ 	.word	0x000000ff
        /*0aa0*/ 	.word	0x00030868
        /*0aa4*/ 	.short	0x0100
        /*0aa6*/ 	.byte	0x08
	.zero		1


	//   ....[10]....
        /*0aa8*/ 	.word	0x000005f0
        /*0aac*/ 	.word	0x000000ff
        /*0ab0*/ 	.word	0x00030870
        /*0ab4*/ 	.short	0x0100
        /*0ab6*/ 	.byte	0x06
	.zero		1


	//   ....[11]....
        /*0ab8*/ 	.word	0x00000600
        /*0abc*/ 	.word	0x000000ff
        /*0ac0*/ 	.word	0x00030880
        /*0ac4*/ 	.short	0x0100
        /*0ac6*/ 	.byte	0x06
	.zero		1


	//   ....[12]....
        /*0ac8*/ 	.word	0x00000610
        /*0acc*/ 	.word	0x000000ff
        /*0ad0*/ 	.word	0x00030878
        /*0ad4*/ 	.short	0x0100
        /*0ad6*/ 	.byte	0x06
	.zero		1


	//   ....[13]....
        /*0ad8*/ 	.word	0x00000620
        /*0adc*/ 	.word	0x000000ff
        /*0ae0*/ 	.word	0x00030888
        /*0ae4*/ 	.short	0x0100
        /*0ae6*/ 	.byte	0x06
	.zero		1


	//   ....[14]....
        /*0ae8*/ 	.word	0x00000750
        /*0aec*/ 	.word	0x000000ff
        /*0af0*/ 	.word	0x00030890
        /*0af4*/ 	.short	0x0100
        /*0af6*/ 	.byte	0x08
	.zero		1


	//   ....[15]....
        /*0af8*/ 	.word	0x00000760
        /*0afc*/ 	.word	0x000000ff
        /*0b00*/ 	.word	0x000308a0
        /*0b04*/ 	.short	0x0100
        /*0b06*/ 	.byte	0x08
	.zero		1


	//   ....[16]....
        /*0b08*/ 	.word	0x00000770
        /*0b0c*/ 	.word	0x000000ff
        /*0b10*/ 	.word	0x00030898
        /*0b14*/ 	.short	0x0100
        /*0b16*/ 	.byte	0x08
	.zero		1


	//   ....[17]....
        /*0b18*/ 	.word	0x00000780
        /*0b1c*/ 	.word	0x000000ff
        /*0b20*/ 	.word	0x000308a8
        /*0b24*/ 	.short	0x0100
        /*0b26*/ 	.byte	0x08
	.zero		1


	//   ....[18]....
        /*0b28*/ 	.word	0x000008b0
        /*0b2c*/ 	.word	0x000000ff
        /*0b30*/ 	.word	0x000308b0
        /*0b34*/ 	.short	0x0100
        /*0b36*/ 	.byte	0x08
	.zero		1


	//   ....[19]....
        /*0b38*/ 	.word	0x000008c0
        /*0b3c*/ 	.word	0x000000ff
        /*0b40*/ 	.word	0x000308c0
        /*0b44*/ 	.short	0x0100
        /*0b46*/ 	.byte	0x08
	.zero		1


	//   ....[20]....
        /*0b48*/ 	.word	0x000008d0
        /*0b4c*/ 	.word	0x000000ff
        /*0b50*/ 	.word	0x000308b8
        /*0b54*/ 	.short	0x0100
        /*0b56*/ 	.byte	0x08
	.zero		1


	//   ....[21]....
        /*0b58*/ 	.word	0x000008e0
        /*0b5c*/ 	.word	0x000000ff
        /*0b60*/ 	.word	0x000308c8
        /*0b64*/ 	.short	0x0100
        /*0b66*/ 	.byte	0x08
	.zero		1


	//   ....[22]....
        /*0b68*/ 	.word	0x00002380
        /*0b6c*/ 	.word	0x000000ff
        /*0b70*/ 	.word	0x00030800
        /*0b74*/ 	.short	0x010a
        /*0b76*/ 	.byte	0x26
	.zero		1


	//   ....[23]....
        /*0b78*/ 	.word	0x00002430
        /*0b7c*/ 	.word	0x00000007
        /*0b80*/ 	.word	0x00030830
        /*0b84*/ 	.short	0x010a
        /*0b86*/ 	.byte	0x3f
	.zero		1


	//   ....[24]....
        /*0b88*/ 	.word	0x000024a0
        /*0b8c*/ 	.word	0x00000007
        /*0b90*/ 	.word	0x00030830
        /*0b94*/ 	.short	0x010a
        /*0b96*/ 	.byte	0x3f
	.zero		1


	//   ....[25]....
        /*0b98*/ 	.word	0x00002f00
        /*0b9c*/ 	.word	0x00000002
        /*0ba0*/ 	.word	0x00000000
        /*0ba4*/ 	.short	0x0101
        /*0ba6*/ 	.byte	0x3f
	.zero		1


	//   ....[26]....
        /*0ba8*/ 	.word	0x00005740
        /*0bac*/ 	.word	0x000000ff
        /*0bb0*/ 	.word	0x00030830
        /*0bb4*/ 	.short	0x010a
        /*0bb6*/ 	.byte	0x07
	.zero		1


	//   ....[27]....
        /*0bb8*/ 	.word	0x000057a0
        /*0bbc*/ 	.word	0x000000ff
        /*0bc0*/ 	.word	0x00030830
        /*0bc4*/ 	.short	0x010a
        /*0bc6*/ 	.byte	0x07
	.zero		1


	//   ....[28]....
        /*0bc8*/ 	.word	0x00006240
        /*0bcc*/ 	.word	0x000000ff
        /*0bd0*/ 	.word	0x00030850
        /*0bd4*/ 	.short	0x010a
        /*0bd6*/ 	.byte	0x06
	.zero		1


	//   ....[29]....
        /*0bd8*/ 	.word	0x00006280
        /*0bdc*/ 	.word	0x000000ff
        /*0be0*/ 	.word	0x00030850
        /*0be4*/ 	.short	0x010a
        /*0be6*/ 	.byte	0x06
	.zero		1


	//   ....[30]....
        /*0be8*/ 	.word	0x00006bb0
        /*0bec*/ 	.word	0x0000000a
        /*0bf0*/ 	.word	0x00000000
        /*0bf4*/ 	.short	0x0101
        /*0bf6*/ 	.byte	0x3f
	.zero		1


	//   ....[31]....
        /*0bf8*/ 	.word	0x00008800
        /*0bfc*/ 	.word	0x00000084
        /*0c00*/ 	.word	0x00000000
        /*0c04*/ 	.short	0x0101
        /*0c06*/ 	.byte	0x3f
	.zero		1


	//   ....[32]....
        /*0c08*/ 	.word	0x000090f0
        /*0c0c*/ 	.word	0x000000ff
        /*0c10*/ 	.word	0x00030830
        /*0c14*/ 	.short	0x010a
        /*0c16*/ 	.byte	0x06
	.zero		1


	//   ....[33]....
        /*0c18*/ 	.word	0x00009150
        /*0c1c*/ 	.word	0x000000ff
        /*0c20*/ 	.word	0x00030830
        /*0c24*/ 	.short	0x010a
        /*0c26*/ 	.byte	0x06
	.zero		1


	//   ....[34]....
        /*0c28*/ 	.word	0x00009bf0
        /*0c2c*/ 	.word	0x000000ff
        /*0c30*/ 	.word	0x00030850
        /*0c34*/ 	.short	0x010a
        /*0c36*/ 	.byte	0x0b
	.zero		1


	//   ....[35]....
        /*0c38*/ 	.word	0x00009c30
        /*0c3c*/ 	.word	0x000000ff
        /*0c40*/ 	.word	0x00030850
        /*0c44*/ 	.short	0x010a
        /*0c46*/ 	.byte	0x0b
	.zero		1


	//   ....[36]....
        /*0c48*/ 	.word	0x0000af40
        /*0c4c*/ 	.word	0x0000000b
        /*0c50*/ 	.word	0x00000000
        /*0c54*/ 	.short	0x0101
        /*0c56*/ 	.byte	0x3f
	.zero		1


	//   ....[37]....
        /*0c58*/ 	.word	0x0000afa0
        /*0c5c*/ 	.word	0x0000000d
        /*0c60*/ 	.word	0x00000000
        /*0c64*/ 	.short	0x0101
        /*0c66*/ 	.byte	0x3f
	.zero		1


	//   ....[38]....
        /*0c68*/ 	.word	0x0000b560
        /*0c6c*/ 	.word	0x000000ff
        /*0c70*/ 	.word	0x00030830
        /*0c74*/ 	.short	0x010a
        /*0c76*/ 	.byte	0x06
	.zero		1


	//   ....[39]....
        /*0c78*/ 	.word	0x0000b5c0
        /*0c7c*/ 	.word	0x000000ff
        /*0c80*/ 	.word	0x00030830
        /*0c84*/ 	.short	0x010a
        /*0c86*/ 	.byte	0x06
	.zero		1


	//   ....[40]....
        /*0c88*/ 	.word	0x0000c060
        /*0c8c*/ 	.word	0x000000ff
        /*0c90*/ 	.word	0x00030850
        /*0c94*/ 	.short	0x010a
        /*0c96*/ 	.byte	0x0b
	.zero		1


	//   ....[41]....
        /*0c98*/ 	.word	0x0000c0a0
        /*0c9c*/ 	.word	0x000000ff
        /*0ca0*/ 	.word	0x00030850
        /*0ca4*/ 	.short	0x010a
        /*0ca6*/ 	.byte	0x0b
	.zero		1


	//   ....[42]....
        /*0ca8*/ 	.word	0x0000c9e0
        /*0cac*/ 	.word	0x00000002
        /*0cb0*/ 	.word	0x00000000
        /*0cb4*/ 	.short	0x0101
        /*0cb6*/ 	.byte	0x3f
	.zero		1


	//   ....[43]....
        /*0cb8*/ 	.word	0x0000e620
        /*0cbc*/ 	.word	0x00000084
        /*0cc0*/ 	.word	0x00000000
        /*0cc4*/ 	.short	0x0101
        /*0cc6*/ 	.byte	0x3f
	.zero		1


	//   ....[44]....
        /*0cc8*/ 	.word	0x0000f1a0
        /*0ccc*/ 	.word	0x000000ff
        /*0cd0*/ 	.word	0x00030850
        /*0cd4*/ 	.short	0x010a
        /*0cd6*/ 	.byte	0x05
	.zero		1


	//   ....[45]....
        /*0cd8*/ 	.word	0x0000f1e0
        /*0cdc*/ 	.word	0x000000ff
        /*0ce0*/ 	.word	0x00030850
        /*0ce4*/ 	.short	0x010a
        /*0ce6*/ 	.byte	0x05
	.zero		1


	//   ....[46]....
        /*0ce8*/ 	.word	0x0000f6a0
        /*0cec*/ 	.word	0x0000000a
        /*0cf0*/ 	.word	0x00000000
        /*0cf4*/ 	.short	0x0101
        /*0cf6*/ 	.byte	0x3f
	.zero		1


	//   ....[47]....
        /*0cf8*/ 	.word	0x000114d0
        /*0cfc*/ 	.word	0x000000ff
        /*0d00*/ 	.word	0x00000000
        /*0d04*/ 	.short	0x0101
        /*0d06*/ 	.byte	0x08
	.zero		1


	//   ....[48]....
        /*0d08*/ 	.word	0x00011bc0
        /*0d0c*/ 	.word	0x000000ff
        /*0d10*/ 	.word	0x00000000
        /*0d14*/ 	.short	0x0101
        /*0d16*/ 	.byte	0x08
	.zero		1


	//   ....[49]....
        /*0d18*/ 	.word	0x00016130
        /*0d1c*/ 	.word	0x00000000
        /*0d20*/ 	.word	0x00030840
        /*0d24*/ 	.short	0x010a
        /*0d26*/ 	.byte	0x3f
	.zero		1


	//   ....[50]....
        /*0d28*/ 	.word	0x000170e0
        /*0d2c*/ 	.word	0x00000013
        /*0d30*/ 	.word	0x00030800
        /*0d34*/ 	.short	0x0107
        /*0d36*/ 	.byte	0x3f
	.zero		1


	//   ....[51]....
        /*0d38*/ 	.word	0x000171f0
        /*0d3c*/ 	.word	0x00000013
        /*0d40*/ 	.word	0x00030800
        /*0d44*/ 	.short	0x0101
        /*0d46*/ 	.byte	0x3f
	.zero		1


	//   ....[52]....
        /*0d48*/ 	.word	0x00017210
        /*0d4c*/ 	.word	0x00000013
        /*0d50*/ 	.word	0x00030820
        /*0d54*/ 	.short	0x010a
        /*0d56*/ 	.byte	0x3f
	.zero		1


	//   ....[53]....
        /*0d58*/ 	.word	0x00017640
        /*0d5c*/ 	.word	0x00000003
        /*0d60*/ 	.word	0x00030840
        /*0d64*/ 	.short	0x010a
        /*0d66*/ 	.byte	0x3f
	.zero		1


	//   ....[54]....
        /*0d68*/ 	.word	0x00017af0
        /*0d6c*/ 	.word	0x00000003
        /*0d70*/ 	.word	0x00000060
        /*0d74*/ 	.short	0x010a
        /*0d76*/ 	.byte	0x3f
	.zero		1


	//   ....[55]....
        /*0d78*/ 	.word	0x00018290
        /*0d7c*/ 	.word	0x00000003
        /*0d80*/ 	.word	0x00030840
        /*0d84*/ 	.short	0x010a
        /*0d86*/ 	.byte	0x3f
	.zero		1


	//   ....[56]....
        /*0d88*/ 	.word	0x00018740
        /*0d8c*/ 	.word	0x00000002
        /*0d90*/ 	.word	0x00000060
        /*0d94*/ 	.short	0x010a
        /*0d96*/ 	.byte	0x3f
	.zero		1


	//   ....[57]....
        /*0d98*/ 	.word	0x00018e20
        /*0d9c*/ 	.word	0x00000002
        /*0da0*/ 	.word	0x00030840
        /*0da4*/ 	.short	0x010a
        /*0da6*/ 	.byte	0x3f
	.zero		1


	//   ....[58]....
        /*0da8*/ 	.word	0x000192d0
        /*0dac*/ 	.word	0x00000002
        /*0db0*/ 	.word	0x00000060
        /*0db4*/ 	.short	0x010a
        /*0db6*/ 	.byte	0x3f
	.zero		1


	//   ....[59]....
        /*0db8*/ 	.word	0x00019950
        /*0dbc*/ 	.word	0x00000000
        /*0dc0*/ 	.word	0x00030860
        /*0dc4*/ 	.short	0x010a
        /*0dc6*/ 	.byte	0x3f
	.zero		1


	//   ....[60]....
        /*0dc8*/ 	.word	0x0001b0d0
        /*0dcc*/ 	.word	0x00000000
        /*0dd0*/ 	.word	0x00030820
        /*0dd4*/ 	.short	0x010a
        /*0dd6*/ 	.byte	0x3f
	.zero		1


	//   ....[61]....
        /*0dd8*/ 	.word	0x0001b2b0
        /*0ddc*/ 	.word	0x00000006
        /*0de0*/ 	.word	0x00000000
        /*0de4*/ 	.short	0x010a
        /*0de6*/ 	.byte	0x3f
	.zero		1


	//   ....[62]....
        /*0de8*/ 	.word	0x0001b320
        /*0dec*/ 	.word	0x00000007
        /*0df0*/ 	.word	0x00000000
        /*0df4*/ 	.short	0x010a
        /*0df6*/ 	.byte	0x3f
	.zero		1


	//   ....[63]....
        /*0df8*/ 	.word	0x0001b390
        /*0dfc*/ 	.word	0x00000004
        /*0e00*/ 	.word	0x00000000
        /*0e04*/ 	.short	0x010a
        /*0e06*/ 	.byte	0x3f
	.zero		1


	//   ....[64]....
        /*0e08*/ 	.word	0x0001b3c0
        /*0e0c*/ 	.word	0x00000003
        /*0e10*/ 	.word	0x00000000
        /*0e14*/ 	.short	0x010a
        /*0e16*/ 	.byte	0x3f
	.zero		1


	//   ....[65]....
        /*0e18*/ 	.word	0x0001b430
        /*0e1c*/ 	.word	0x00000003
        /*0e20*/ 	.word	0x00030800
        /*0e24*/ 	.short	0x010a
        /*0e26*/ 	.byte	0x3f
	.zero		1


	//   ....[66]....
        /*0e28*/ 	.word	0x0001b480
        /*0e2c*/ 	.word	0x00000007
        /*0e30*/ 	.word	0x00030830
        /*0e34*/ 	.short	0x010a
        /*0e36*/ 	.byte	0x3f
	.zero		1


	//   ....[67]....
        /*0e38*/ 	.word	0x0001b4e0
        /*0e3c*/ 	.word	0x0000000a
        /*0e40*/ 	.word	0x00030830
        /*0e44*/ 	.short	0x010a
        /*0e46*/ 	.byte	0x3f
	.zero		1


	//   ....[68]....
        /*0e48*/ 	.word	0x0001b540
        /*0e4c*/ 	.word	0x00000009
        /*0e50*/ 	.word	0x00030850
        /*0e54*/ 	.short	0x010a
        /*0e56*/ 	.byte	0x3f
	.zero		1


	//   ....[69]....
        /*0e58*/ 	.word	0x0001b5a0
        /*0e5c*/ 	.word	0x00000003
        /*0e60*/ 	.word	0x00030830
        /*0e64*/ 	.short	0x010a
        /*0e66*/ 	.byte	0x3f
	.zero		1


	//   ....[70]....
        /*0e68*/ 	.word	0x0001b600
        /*0e6c*/ 	.word	0x00000002
        /*0e70*/ 	.word	0x00030850
        /*0e74*/ 	.short	0x010a
        /*0e76*/ 	.byte	0x3f
	.zero		1


	//   ....[71]....
        /*0e78*/ 	.word	0x0001b660
        /*0e7c*/ 	.word	0x00000003
        /*0e80*/ 	.word	0x00030830
        /*0e84*/ 	.short	0x010a
        /*0e86*/ 	.byte	0x3f
	.zero		1


	//   ....[72]....
        /*0e88*/ 	.word	0x0001b6c0
        /*0e8c*/ 	.word	0x00000002
        /*0e90*/ 	.word	0x00030850
        /*0e94*/ 	.short	0x010a
        /*0e96*/ 	.byte	0x3f
	.zero		1


	//   ....[73]....
        /*0e98*/ 	.word	0x0001b720
        /*0e9c*/ 	.word	0x00000005
        /*0ea0*/ 	.word	0x00030850
        /*0ea4*/ 	.short	0x010a
        /*0ea6*/ 	.byte	0x3f
	.zero		1


	//   ....[74]....
        /*0ea8*/ 	.word	0x0001b8c0
        /*0eac*/ 	.word	0x00000000
        /*0eb0*/ 	.word	0x00030840
        /*0eb4*/ 	.short	0x010a
        /*0eb6*/ 	.byte	0x3f
	.zero		1


	//   ....[75]....
        /*0eb8*/ 	.word	0x0001c500
        /*0ebc*/ 	.word	0x00000013
        /*0ec0*/ 	.word	0x00030820
        /*0ec4*/ 	.short	0x010a
        /*0ec6*/ 	.byte	0x3f
	.zero		1


	//   ....[76]....
        /*0ec8*/ 	.word	0x0001c550
        /*0ecc*/ 	.word	0x00000003
        /*0ed0*/ 	.word	0x00030840
        /*0ed4*/ 	.short	0x010a
        /*0ed6*/ 	.byte	0x3f
	.zero		1


	//   ....[77]....
        /*0ed8*/ 	.word	0x0001c5a0
        /*0edc*/ 	.word	0x00000003
        /*0ee0*/ 	.word	0x00000060
        /*0ee4*/ 	.short	0x010a
        /*0ee6*/ 	.byte	0x3f
	.zero		1


	//   ....[78]....
        /*0ee8*/ 	.word	0x0001c5f0
        /*0eec*/ 	.word	0x00000003
        /*0ef0*/ 	.word	0x00030840
        /*0ef4*/ 	.short	0x010a
        /*0ef6*/ 	.byte	0x3f
	.zero		1


	//   ....[79]....
        /*0ef8*/ 	.word	0x0001c640
        /*0efc*/ 	.word	0x00000002
        /*0f00*/ 	.word	0x00000060
        /*0f04*/ 	.short	0x010a
        /*0f06*/ 	.byte	0x3f
	.zero		1


	//   ....[80]....
        /*0f08*/ 	.word	0x0001c690
        /*0f0c*/ 	.word	0x00000002
        /*0f10*/ 	.word	0x00030840
        /*0f14*/ 	.short	0x010a
        /*0f16*/ 	.byte	0x3f
	.zero		1


	//   ....[81]....
        /*0f18*/ 	.word	0x0001c6e0
        /*0f1c*/ 	.word	0x00000002
        /*0f20*/ 	.word	0x00000060
        /*0f24*/ 	.short	0x010a
        /*0f26*/ 	.byte	0x3f
	.zero		1


	//   ....[82]....
        /*0f28*/ 	.word	0x0001c730
        /*0f2c*/ 	.word	0x00000000
        /*0f30*/ 	.word	0x00030860
        /*0f34*/ 	.short	0x010a
        /*0f36*/ 	.byte	0x3f
	.zero		1


	//   ....[83]....
        /*0f38*/ 	.word	0x0001d2b0
        /*0f3c*/ 	.word	0x00000000
        /*0f40*/ 	.word	0x00030820
        /*0f44*/ 	.short	0x010a
        /*0f46*/ 	.byte	0x3f
	.zero		1


	//   ....[84]....
        /*0f48*/ 	.word	0x0001d450
        /*0f4c*/ 	.word	0x00000006
        /*0f50*/ 	.word	0x00000000
        /*0f54*/ 	.short	0x010a
        /*0f56*/ 	.byte	0x3f
	.zero		1


	//   ....[85]....
        /*0f58*/ 	.word	0x0001d4a0
        /*0f5c*/ 	.word	0x00000007
        /*0f60*/ 	.word	0x00000000
        /*0f64*/ 	.short	0x010a
        /*0f66*/ 	.byte	0x3f
	.zero		1


	//   ....[86]....
        /*0f68*/ 	.word	0x0001d4f0
        /*0f6c*/ 	.word	0x00000004
        /*0f70*/ 	.word	0x00000000
        /*0f74*/ 	.short	0x010a
        /*0f76*/ 	.byte	0x3f
	.zero		1


	//----- nvinfo : EIATTR_NUM_MBARRIERS
	.align		4
.L_725:
        /*0f78*/ 	.byte	0x03, 0x38
        /*0f7a*/ 	.short	0x0016


	//----- nvinfo : EIATTR_EXIT_INSTR_OFFSETS
	.align		4
        /*0f7c*/ 	.byte	0x04, 0x1c
        /*0f7e*/ 	.short	(.L_727 - .L_726)


	//   ....[0]....
.L_726:
        /*0f80*/ 	.word	0x00000a50


	//   ....[1]....
        /*0f84*/ 	.word	0x00013a00


	//   ....[2]....
        /*0f88*/ 	.word	0x0001b410


	//----- nvinfo : EIATTR_MAX_THREADS
	.align		4
.L_727:
        /*0f8c*/ 	.byte	0x04, 0x05
        /*0f8e*/ 	.short	(.L_729 - .L_728)
.L_728:
        /*0f90*/ 	.word	0x00000180
        /*0f94*/ 	.word	0x00000001
        /*0f98*/ 	.word	0x00000001


	//----- nvinfo : EIATTR_CRS_STACK_SIZE
	.align		4
.L_729:
        /*0f9c*/ 	.byte	0x04, 0x1e
        /*0f9e*/ 	.short	(.L_731 - .L_730)
.L_730:
        /*0fa0*/ 	.word	0x00000000


	//----- nvinfo : EIATTR_CBANK_PARAM_SIZE
	.align		4
.L_731:
        /*0fa4*/ 	.byte	0x03, 0x19
        /*0fa6*/ 	.short	0x0af0


	//----- nvinfo : EIATTR_PARAM_CBANK
	.align		4
        /*0fa8*/ 	.byte	0x04, 0x0a
        /*0faa*/ 	.short	(.L_733 - .L_732)
	.align		4
.L_732:
        /*0fac*/ 	.word	index@(.nv.constant0._ZN7cutlass13device_kernelIN5flash11enable_sm90INS1_16FlashAttnFwdSm90INS1_25CollectiveMainloopFwdSm90ILi2EN4cute5tupleIJNS5_1CILi1EEES8_S8_EEENS6_IJNS7_ILi128EEENS7_ILi96EEENS7_ILi192EEEEEELi192ENS_6half_tEfNS_4arch4Sm90ELb0ELb1ELb1ELb1ELb0ELb0ELb0ELb1ELb1ELb1ELb1ELb0EEENS1_21CollectiveEpilogueFwdINS6_IJSA_SC_SB_EEES9_SE_SG_Li256ELb1ELb1ELb1ELb0EEENS1_36VarlenDynamicPersistentTileSchedulerILi128ELi96ELi256ELi128ELb1ELb1ELb1ELb1ELb0ELb1EEEEEEEEEvNT_6ParamsE)
        /*0fb0*/ 	.short	0x0210
        /*0fb2*/ 	.short	0x0af0


	//----- nvinfo : EIATTR_SW_WAR
	.align		4
.L_733:
        /*0fb4*/ 	.byte	0x04, 0x36
        /*0fb6*/ 	.short	(.L_735 - .L_734)
.L_734:
        /*0fb8*/ 	.word	0x00000008
.L_735:


//--------------------- .nv.info._ZN7cutlass13device_kernelIN5flash11enable_sm90INS1_16FlashAttnFwdSm90INS1_25CollectiveMainloopFwdSm90ILi2EN4cute5tupleIJNS5_1CILi1EEES8_S8_EEENS6_IJNS7_ILi128EEENS7_ILi96EEENS7_ILi192EEEEEELi192ENS_6half_tEfNS_4arch4Sm90ELb0ELb1ELb1ELb1ELb0ELb1ELb0ELb1ELb1ELb1ELb1ELb0EEENS1_21CollectiveEpilogueFwdINS6_IJSA_SC_SB_EEES9_SE_SG_Li256ELb1ELb1ELb1ELb0EEENS1_36VarlenDynamicPersistentTileSchedulerILi128ELi96ELi256ELi128ELb1ELb1ELb1ELb1ELb0ELb1EEEEEEEEEvNT_6ParamsE --------------------------
	.section	.nv.info._ZN7cutlass13device_kernelIN5flash11enable_sm90INS1_16FlashAttnFwdSm90INS1_25CollectiveMainloopFwdSm90ILi2EN4cute5tupleIJNS5_1CILi1EEES8_S8_EEENS6_IJNS7_ILi128EEENS7_ILi96EEENS7_ILi192EEEEEELi192ENS_6half_tEfNS_4arch4Sm90ELb0ELb1ELb1ELb1ELb0ELb1ELb0ELb1ELb1ELb1ELb1ELb0EEENS1_21CollectiveEpilogueFwdINS6_IJSA_SC_SB_EEES9_SE_SG_Li256ELb1ELb1ELb1ELb0EEENS1_36VarlenDynamicPersistentTileSchedulerILi128ELi96ELi256ELi128ELb1ELb1ELb1ELb1ELb0ELb1EEEEEEEEEvNT_6ParamsE,"",@"SHT_CUDA_INFO"
	.sectionflags	@""
	.align	4


	//----- nvinfo : EIATTR_CUDA_API_VERSION
	.align		4
        /*0000*/ 	.byte	0x04, 0x37
        /*0002*/ 	.short	(.L_737 - .L_736)
.L_736:
        /*0004*/ 	.word	0x00000082


	//----- nvinfo : EIATTR_KPARAM_INFO
	.align		4
.L_737:
        /*0008*/ 	.byte	0x04, 0x17
        /*000a*/ 	.short	(.L_739 - .L_738)
.L_738:
        /*000c*/ 	.word	0x00000000
        /*0010*/ 	.short	0x0000
        /*0012*/ 	.short	0x0070
        /*0014*/ 	.byte	0x00, 0xf0, 0x01, 0x2a


	//----- nvinfo : EIATTR_SPARSE_MMA_MASK
	.align		4
.L_739:
        /*0018*/ 	.byte	0x03, 0x50
        /*001a*/ 	.short	0x0000


	//----- nvinfo : EIATTR_MAXREG_COUNT
	.align		4
        /*001c*/ 	.byte	0x03, 0x1b
        /*001e*/ 	.short	0x00a8


	//----- nvinfo : EIATTR_NUM_BARRIERS
	.align		4
        /*0020*/ 	.byte	0x02, 0x4c
        /*0022*/ 	.byte	0x10
	.zero		1


	//----- nvinfo : EIATTR_EXTERNS
	.align		4
        /*0024*/ 	.byte	0x04, 0x0f
        /*0026*/ 	.short	(.L_741 - .L_740)


	//   ....[0]....
	.align		4
.L_740:
        /*0028*/ 	.word	index@(__assertfail)


	//----- nvinfo : EIATTR_ANNOTATIONS
	.align		4
.L_741:
        /*002c*/ 	.byte	0x04, 0x55
        /*002e*/ 	.short	(.L_743 - .L_742)


	//   ....[0]....
.L_742:
        /* <DEDUP_REMOVED lines=127> */


	//----- nvinfo : EIATTR_MERCURY_ISA_VERSION
	.align		4
.L_743:
        /*0810*/ 	.byte	0x03, 0x5f
        /*0812*/ 	.short	0x0101


	//----- nvinfo : EIATTR_UNUSED_LOAD_BYTE_OFFSET
	.align		4
        /*0814*/ 	.byte	0x04, 0x44
        /*0816*/ 	.short	(.L_745 - .L_744)


	//   ....[0]....
.L_744:
        /*0818*/ 	.word	0x00000ab0
        /*081c*/ 	.word	0x0000fff0


	//   ....[1]....
        /*0820*/ 	.word	0x00020f10
        /*0824*/ 	.word	0x0000fff0


	//----- nvinfo : EIATTR_INT_WARP_WIDE_INSTR_OFFSETS
	.align		4
.L_745:
        /*0828*/ 	.byte	0x04, 0x31
        /*082a*/ 	.short	(.L_747 - .L_746)


	//   ....[0]....
.L_746:
        /*082c*/ 	.word	0x00000190


	//   ....[1]....
        /*0830*/ 	.word	0x000001d0


	//   ....[2]....
        /*0834*/ 	.word	0x00000240


	//   ....[3]....
        /*0838*/ 	.word	0x00028620


	//   ....[4]....
        /*083c*/ 	.word	0x000286b0


	//   ....[5]....
        /*0840*/ 	.word	0x0002c430


	//   ....[6]....
        /*0844*/ 	.word	0x0002c490


	//----- nvinfo : EIATTR_COOP_GROUP_MASK_REGIDS
	.align		4
.L_747:
        /*0848*/ 	.byte	0x04, 0x29
        /*084a*/ 	.short	(.L_749 - .L_748)


	//   ....[0]....
.L_748:
        /*084c*/ 	.word	0xffffffff


	//   ....[1]....
        /*0850*/ 	.word	0xffffffff


	//   ....[2]....
        /*0854*/ 	.word	0xffffffff


	//   ....[3]....
        /*0858*/ 	.word	0xffffffff


	//   ....[4]....
        /*085c*/ 	.word	0xffffffff


	//   ....[5]....
        /*0860*/ 	.word	0xffffffff


	//   ....[6]....
        /*0864*/ 	.word	0xffffffff


	//   ....[7]....
        /*0868*/ 	.word	0xffffffff


	//   ....[8]....
        /*086c*/ 	.word	0xffffffff


	//   ....[9]....
        /*0870*/ 	.word	0xffffffff


	//   ....[10]....
        /*0874*/ 	.word	0xffffffff


	//   ....[11]....
        /*0878*/ 	.word	0xffffffff


	//   ....[12]....
        /*087c*/ 	.word	0xffffffff


	//   ....[13]....
        /*0880*/ 	.word	0xffffffff


	//   ....[14]....
        /*0884*/ 	.word	0xffffffff


	//   ....[15]....
        /*0888*/ 	.word	0xffffffff


	//   ....[16]....
        /*088c*/ 	.word	0xffffffff


	//   ....[17]....
        /*0890*/ 	.word	0xffffffff


	//   ....[18]....
        /*0894*/ 	.word	0xffffffff


	//   ....[19]....
        /*0898*/ 	.word	0xffffffff


	//   ....[20]....
        /*089c*/ 	.word	0xffffffff


	//   ....[21]....
        /*08a0*/ 	.word	0xffffffff


	//   ....[22]....
        /*08a4*/ 	.word	0xffffffff


	//   ....[23]....
        /*08a8*/ 	.word	0xffffffff


	//   ....[24]....
        /*08ac*/ 	.word	0xffffffff


	//   ....[25]....
        /*08b0*/ 	.word	0xffffffff


	//   ....[26]....
        /*08b4*/ 	.word	0xffffffff


	//   ....[27]....
        /*08b8*/ 	.word	0xffffffff


	//   ....[28]....
        /*08bc*/ 	.word	0xffffffff


	//   ....[29]....
        /*08c0*/ 	.word	0xffffffff


	//   ....[30]....
        /*08c4*/ 	.word	0xffffffff


	//   ....[31]....
        /*08c8*/ 	.word	0xffffffff


	//   ....[32]....
        /*08cc*/ 	.word	0xffffffff


	//   ....[33]....
        /*08d0*/ 	.word	0xffffffff


	//   ....[34]....
        /*08d4*/ 	.word	0xffffffff


	//   ....[35]....
        /*08d8*/ 	.word	0xffffffff


	//   ....[36]....
        /*08dc*/ 	.word	0xffffffff


	//   ....[37]....
        /*08e0*/ 	.word	0xffffffff


	//   ....[38]....
        /*08e4*/ 	.word	0xffffffff


	//   ....[39]....
        /*08e8*/ 	.word	0xffffffff


	//   ....[40]....
        /*08ec*/ 	.word	0xffffffff


	//   ....[41]....
        /*08f0*/ 	.word	0xffffffff


	//   ....[42]....
        /*08f4*/ 	.word	0xffffffff


	//   ....[43]....
        /*08f8*/ 	.word	0xffffffff


	//   ....[44]....
        /*08fc*/ 	.word	0xffffffff


	//   ....[45]....
        /*0900*/ 	.word	0xffffffff


	//   ....[46]....
        /*0904*/ 	.word	0xffffffff


	//   ....[47]....
        /*0908*/ 	.word	0xffffffff


	//   ....[48]....
        /*090c*/ 	.word	0xffffffff


	//   ....[49]....
        /*0910*/ 	.word	0xffffffff


	//   ....[50]....
        /*0914*/ 	.word	0xffffffff


	//   ....[51]....
        /*0918*/ 	.word	0xffffffff


	//   ....[52]....
        /*091c*/ 	.word	0xffffffff


	//   ....[53]....
        /*0920*/ 	.word	0xffffffff


	//   ....[54]....
        /*0924*/ 	.word	0xffffffff


	//   ....[55]....
        /*0928*/ 	.word	0xffffffff


	//   ....[56]....
        /*092c*/ 	.word	0xffffffff


	//   ....[57]....
        /*0930*/ 	.word	0xffffffff


	//   ....[58]....
        /*0934*/ 	.word	0xffffffff


	//   ....[59]....
        /*0938*/ 	.word	0xffffffff


	//   ....[60]....
        /*093c*/ 	.word	0xffffffff


	//   ....[61]....
        /*0940*/ 	.word	0xffffffff


	//   ....[62]....
        /*0944*/ 	.word	0xffffffff


	//   ....[63]....
        /*0948*/ 	.word	0xffffffff


	//   ....[64]....
        /*094c*/ 	.word	0xffffffff


	//   ....[65]....
        /*0950*/ 	.word	0xffffffff


	//   ....[66]....
        /*0954*/ 	.word	0xffffffff


	//   ....[67]....
        /*0958*/ 	.word	0xffffffff


	//   ....[68]....
        /*095c*/ 	.word	0xffffffff


	//   ....[69]....
        /*0960*/ 	.word	0xffffffff


	//   ....[70]....
        /*0964*/ 	.word	0xffffffff


	//   ....[71]....
        /*0968*/ 	.word	0xffffffff


	//   ....[72]....
        /*096c*/ 	.word	0xffffffff


	//   ....[73]....
        /*0970*/ 	.word	0xffffffff


	//   ....[74]....
        /*0974*/ 	.word	0xffffffff


	//   ....[75]....
        /*0978*/ 	.word	0xffffffff


	//   ....[76]....
        /*097c*/ 	.word	0xffffffff


	//   ....[77]....
        /*0980*/ 	.word	0xffffffff


	//   ....[78]....
        /*0984*/ 	.word	0xffffffff


	//   ....[79]....
        /*0988*/ 	.word	0xffffffff


	//   ....[80]....
        /*098c*/ 	.word	0xffffffff


	//   ....[81]....
        /*0990*/ 	.word	0xffffffff


	//   ....[82]....
        /*0994*/ 	.word	0xffffffff


	//   ....[83]....
        /*0998*/ 	.word	0xffffffff


	//   ....[84]....
        /*099c*/ 	.word	0xffffffff


	//   ....[85]....
        /*09a0*/ 	.word	0xffffffff


	//   ....[86]....
        /*09a4*/ 	.word	0xffffffff


	//   ....[87]....
        /*09a8*/ 	.word	0xffffffff


	//   ....[88]....
        /*09ac*/ 	.word	0xffffffff


	//   ....[89]....
        /*09b0*/ 	.word	0xffffffff


	//   ....[90]....
        /*09b4*/ 	.word	0xffffffff


	//   ....[91]....
        /*09b8*/ 	.word	0xffffffff


	//   ....[92]....
        /*09bc*/ 	.word	0xffffffff


	//   ....[93]....
        /*09c0*/ 	.word	0xffffffff


	//   ....[94]....
        /*09c4*/ 	.word	0xffffffff


	//   ....[95]....
        /*09c8*/ 	.word	0xffffffff


	//   ....[96]....
        /*09cc*/ 	.word	0xffffffff


	//   ....[97]....
        /*09d0*/ 	.word	0xffffffff


	//   ....[98]....
        /*09d4*/ 	.word	0xffffffff


	//   ....[99]....
        /*09d8*/ 	.word	0xffffffff


	//   ....[100]....
        /*09dc*/ 	.word	0xffffffff


	//   ....[101]....
        /*09e0*/ 	.word	0xffffffff


	//   ....[102]....
        /*09e4*/ 	.word	0xffffffff


	//   ....[103]....
        /*09e8*/ 	.word	0xffffffff


	//   ....[104]....
        /*09ec*/ 	.word	0xffffffff


	//   ....[105]....
        /*09f0*/ 	.word	0xffffffff


	//   ....[106]....
        /*09f4*/ 	.word	0xffffffff


	//   ....[107]....
        /*09f8*/ 	.word	0xffffffff


	//   ....[108]....
        /*09fc*/ 	.word	0xffffffff


	//   ....[109]....
        /*0a00*/ 	.word	0xffffffff


	//   ....[110]....
        /*0a04*/ 	.word	0xffffffff


	//   ....[111]....
        /*0a08*/ 	.word	0xffffffff


	//   ....[112]....
        /*0a0c*/ 	.word	0xffffffff


	//   ....[113]....
        /*0a10*/ 	.word	0xffffffff


	//   ....[114]....
        /*0a14*/ 	.word	0xffffffff


	//   ....[115]....
        /*0a18*/ 	.word	0xffffffff


	//   ....[116]....
        /*0a1c*/ 	.word	0xffffffff


	//   ....[117]....
        /*0a20*/ 	.word	0xffffffff


	//   ....[118]....
        /*0a24*/ 	.word	0xffffffff


	//   ....[119]....
        /*0a28*/ 	.word	0xffffffff


	//   ....[120]....
        /*0a2c*/ 	.word	0xffffffff


	//   ....[121]....
        /*0a30*/ 	.word	0xffffffff


	//   ....[122]....
        /*0a34*/ 	.word	0xffffffff


	//   ....[123]....
        /*0a38*/ 	.word	0xffffffff


	//   ....[124]....
        /*0a3c*/ 	.word	0xffffffff


	//   ....[125]....
        /*0a40*/ 	.word	0xffffffff


	//   ....[126]....
        /*0a44*/ 	.word	0xffffffff


	//   ....[127]....
        /*0a48*/ 	.word	0xffffffff


	//   ....[128]....
        /*0a4c*/ 	.word	0x0500000f


	//   ....[129]....
        /*0a50*/ 	.word	0x0500000f


	//   ....[130]....
        /*0a54*/ 	.word	0x0500000f


	//   ....[131]....
        /*0a58*/ 	.word	0x0500000f


	//   ....[132]....
        /*0a5c*/ 	.word	0x0500000f


	//   ....[133]....
        /*0a60*/ 	.word	0x0500000f


	//   ....[134]....
        /*0a64*/ 	.word	0x0500000f


	//   ....[135]....
        /*0a68*/ 	.word	0x0500000f


	//   ....[136]....
        /*0a6c*/ 	.word	0x0500000f


	//   ....[137]....
        /*0a70*/ 	.word	0x0500000f


	//   ....[138]....
        /*0a74*/ 	.word	0x0500000f


	//   ....[139]....
        /*0a78*/ 	.word	0x0500000f


	//   ....[140]....
        /*0a7c*/ 	.word	0x0500000f


	//   ....[141]....
        /*0a80*/ 	.word	0x0500000f


	//   ....[142]....
        /*0a84*/ 	.word	0x0500000f


	//   ....[143]....
        /*0a88*/ 	.word	0x0500000f


	//   ....[144]....
        /*0a8c*/ 	.word	0x0500000f


	//   ....[145]....
        /*0a90*/ 	.word	0x0500000f


	//   ....[146]....
        /*0a94*/ 	.word	0x0500000f


	//   ....[147]....
        /*0a98*/ 	.word	0x0500000f


	//   ....[148]....
        /*0a9c*/ 	.word	0x0500000f


	//   ....[149]....
        /*0aa0*/ 	.word	0x0500000f


	//   ....[150]....
        /*0aa4*/ 	.word	0x0500000f


	//   ....[151]....
        /*0aa8*/ 	.word	0x0500000f


	//   ....[152]....
        /*0aac*/ 	.word	0x0500000f


	//   ....[153]....
        /*0ab0*/ 	.word	0x0500000f


	//   ....[154]....
        /*0ab4*/ 	.word	0x0500000f


	//   ....[155]....
        /*0ab8*/ 	.word	0x0500000f


	//   ....[156]....
        /*0abc*/ 	.word	0x0500000f


	//   ....[157]....
        /*0ac0*/ 	.word	0x0500000f


	//   ....[158]....
        /*0ac4*/ 	.word	0x0500000f


	//   ....[159]....
        /*0ac8*/ 	.word	0x0500000f


	//   ....[160]....
        /*0acc*/ 	.word	0x0500000f


	//   ....[161]....
        /*0ad0*/ 	.word	0x0500000f


	//   ....[162]....
        /*0ad4*/ 	.word	0x0500000f


	//   ....[163]....
        /*0ad8*/ 	.word	0x0500000f


	//   ....[164]....
        /*0adc*/ 	.word	0x0500000f


	//   ....[165]....
        /*0ae0*/ 	.word	0x0500000f


	//   ....[166]....
        /*0ae4*/ 	.word	0x0500000f


	//   ....[167]....
        /*0ae8*/ 	.word	0x0500000f


	//   ....[168]....
        /*0aec*/ 	.word	0x0500000f


	//   ....[169]....
        /*0af0*/ 	.word	0x0500000f


	//   ....[170]....
        /*0af4*/ 	.word	0x0500000f


	//   ....[171]....
        /*0af8*/ 	.word	0x0500000f


	//   ....[172]....
        /*0afc*/ 	.word	0x0500000f


	//   ....[173]....
        /*0b00*/ 	.word	0x0500000f


	//   ....[174]....
        /*0b04*/ 	.word	0x0500000f


	//   ....[175]....
        /*0b08*/ 	.word	0x0500000f


	//   ....[176]....
        /*0b0c*/ 	.word	0x0500000f


	//   ....[177]....
        /*0b10*/ 	.word	0x0500000f


	//   ....[178]....
        /*0b14*/ 	.word	0x0500000f


	//   ....[179]....
        /*0b18*/ 	.word	0x0500000f


	//   ....[180]....
        /*0b1c*/ 	.word	0x0500000f


	//----- nvinfo : EIATTR_COOP_GROUP_INSTR_OFFSETS
	.align		4
.L_749:
        /*0b20*/ 	.byte	0x04, 0x28
        /*0b22*/ 	.short	(.L_751 - .L_750)


	//   ....[0]....
.L_750:
        /*0b24*/ 	.word	0x00000060


	//   ....[1]....
        /*0b28*/ 	.word	0x000001a0


	//   ....[2]....
        /*0b2c*/ 	.word	0x000001f0


	//   ....[3]....
        /*0b30*/ 	.word	0x00000420


	//   ....[4]....
        /*0b34*/ 	.word	0x00000580


	//   ....[5]....
        /*0b38*/ 	.word	0x000006a0


	//   ....[6]....
        /*0b3c*/ 	.word	0x00000800


	//   ....[7]....
        /*0b40*/ 	.word	0x0000b570


	//   ....[8]....
        /*0b44*/ 	.word	0x0000bcb0


	//   ....[9]....
        /*0b48*/ 	.word	0x0000bcc0


	//   ....[10]....
        /*0b4c*/ 	.word	0x0000bcd0


	//   ....[11]....
        /*0b50*/ 	.word	0x0000bce0


	//   ....[12]....
        /*0b54*/ 	.word	0x0000c490


	//   ....[13]....
        /*0b58*/ 	.word	0x0000c4a0


	//   ....[14]....
        /*0b5c*/ 	.word	0x0000c4b0


	//   ....[15]....
        /*0b60*/ 	.word	0x0000c4c0


	//   ....[16]....
        /*0b64*/ 	.word	0x0000f2a0


	//   ....[17]....
        /*0b68*/ 	.word	0x0000f2b0


	//   ....[18]....
        /*0b6c*/ 	.word	0x0000f2c0


	//   ....[19]....
        /*0b70*/ 	.word	0x0000f2d0


	//   ....[20]....
        /*0b74*/ 	.word	0x0000f8b0


	//   ....[21]....
        /*0b78*/ 	.word	0x0000f8c0


	//   ....[22]....
        /*0b7c*/ 	.word	0x0000f8d0


	//   ....[23]....
        /*0b80*/ 	.word	0x0000f8e0


	//   ....[24]....
        /*0b84*/ 	.word	0x00013530


	//   ....[25]....
        /*0b88*/ 	.word	0x00013a90


	//   ....[26]....
        /*0b8c*/ 	.word	0x00014800


	//   ....[27]....
        /*0b90*/ 	.word	0x000148f0


	//   ....[28]....
        /*0b94*/ 	.word	0x00014df0


	//   ....[29]....
        /*0b98*/ 	.word	0x00014ed0


	//   ....[30]....
        /*0b9c*/ 	.word	0x00017590


	//   ....[31]....
        /*0ba0*/ 	.word	0x00017790


	//   ....[32]....
        /*0ba4*/ 	.word	0x00018640


	//   ....[33]....
        /*0ba8*/ 	.word	0x00018750


	//   ....[34]....
        /*0bac*/ 	.word	0x00018d50


	//   ....[35]....
        /*0bb0*/ 	.word	0x00018db0


	//   ....[36]....
        /*0bb4*/ 	.word	0x0001b370


	//   ....[37]....
        /*0bb8*/ 	.word	0x0001b390


	//   ....[38]....
        /*0bbc*/ 	.word	0x0001b830


	//   ....[39]....
        /*0bc0*/ 	.word	0x0001b890


	//   ....[40]....
        /*0bc4*/ 	.word	0x0001dab0


	//   ....[41]....
        /*0bc8*/ 	.word	0x0001e560


	//   ....[42]....
        /*0bcc*/ 	.word	0x0001ec20


	//   ....[43]....
        /*0bd0*/ 	.word	0x0001ed30


	//   ....[44]....
        /*0bd4*/ 	.word	0x0001f310


	//   ....[45]....
        /*0bd8*/ 	.word	0x0001f360


	//   ....[46]....
        /*0bdc*/ 	.word	0x00020650


	//   ....[47]....
        /*0be0*/ 	.word	0x000206d0


	//   ....[48]....
        /*0be4*/ 	.word	0x00020700


	//   ....[49]....
        /*0be8*/ 	.word	0x00020710


	//   ....[50]....
        /*0bec*/ 	.word	0x00021c70


	//   ....[51]....
        /*0bf0*/ 	.word	0x00021c80


	//   ....[52]....
        /*0bf4*/ 	.word	0x00021c90


	//   ....[53]....
        /*0bf8*/ 	.word	0x00021ca0


	//   ....[54]....
        /*0bfc*/ 	.word	0x00022590


	//   ....[55]....
        /*0c00*/ 	.word	0x000225c0


	//   ....[56]....
        /*0c04*/ 	.word	0x00022700


	//   ....[57]....
        /*0c08*/ 	.word	0x00022720


	//   ....[58]....
        /*0c0c*/ 	.word	0x00022820


	//   ....[59]....
        /*0c10*/ 	.word	0x00022840


	//   ....[60]....
        /*0c14*/ 	.word	0x00022950


	//   ....[61]....
        /*0c18*/ 	.word	0x00022970


	//   ....[62]....
        /*0c1c*/ 	.word	0x00022ea0


	//   ....[63]....
        /*0c20*/ 	.word	0x00022eb0


	//   ....[64]....
        /*0c24*/ 	.word	0x00023580


	//   ....[65]....
        /*0c28*/ 	.word	0x00023590


	//   ....[66]....
        /*0c2c*/ 	.word	0x00024510


	//   ....[67]....
        /*0c30*/ 	.word	0x00024540


	//   ....[68]....
        /*0c34*/ 	.word	0x00024650


	//   ....[69]....
        /*0c38*/ 	.word	0x00024670


	//   ....[70]....
        /*0c3c*/ 	.word	0x00024770


	//   ....[71]....
        /*0c40*/ 	.word	0x00024790


	//   ....[72]....
        /*0c44*/ 	.word	0x000248a0


	//   ....[73]....
        /*0c48*/ 	.word	0x000248c0


	//   ....[74]....
        /*0c4c*/ 	.word	0x00024a50


	//   ....[75]....
        /*0c50*/ 	.word	0x00024c60


	//   ....[76]....
        /*0c54*/ 	.word	0x00024c90


	//   ....[77]....
        /*0c58*/ 	.word	0x00024cc0


	//   ....[78]....
        /*0c5c*/ 	.word	0x00024cf0


	//   ....[79]....
        /*0c60*/ 	.word	0x00024d20


	//   ....[80]....
        /*0c64*/ 	.word	0x00024d50


	//   ....[81]....
        /*0c68*/ 	.word	0x00024ef0


	//   ....[82]....
        /*0c6c*/ 	.word	0x00024f20


	//   ....[83]....
        /*0c70*/ 	.word	0x00024f50


	//   ....[84]....
        /*0c74*/ 	.word	0x00024f80


	//   ....[85]....
        /*0c78*/ 	.word	0x00024fb0


	//   ....[86]....
        /*0c7c*/ 	.word	0x00024fe0


	//   ....[87]....
        /*0c80*/ 	.word	0x00025080


	//   ....[88]....
        /*0c84*/ 	.word	0x000250b0


	//   ....[89]....
        /*0c88*/ 	.word	0x000250c0


	//   ....[90]....
        /*0c8c*/ 	.word	0x000250f0


	//   ....[91]....
        /*0c90*/ 	.word	0x00026a90


	//   ....[92]....
        /*0c94*/ 	.word	0x00028bf0


	//   ....[93]....
        /*0c98*/ 	.word	0x00029790


	//   ....[94]....
        /*0c9c*/ 	.word	0x000297b0


	//   ....[95]....
        /*0ca0*/ 	.word	0x00029880


	//   ....[96]....
        /*0ca4*/ 	.word	0x00029890


	//   ....[97]....
        /*0ca8*/ 	.word	0x00029930


	//   ....[98]....
        /*0cac*/ 	.word	0x00029940


	//   ....[99]....
        /*0cb0*/ 	.word	0x000299e0


	//   ....[100]....
        /*0cb4*/ 	.word	0x000299f0


	//   ....[101]....
        /*0cb8*/ 	.word	0x00029a90


	//   ....[102]....
        /*0cbc*/ 	.word	0x00029aa0


	//   ....[103]....
        /*0cc0*/ 	.word	0x00029b40


	//   ....[104]....
        /*0cc4*/ 	.word	0x00029b50


	//   ....[105]....
        /*0cc8*/ 	.word	0x00029bf0


	//   ....[106]....
        /*0ccc*/ 	.word	0x00029c00


	//   ....[107]....
        /*0cd0*/ 	.word	0x00029c50


	//   ....[108]....
        /*0cd4*/ 	.word	0x00029c90


	//   ....[109]....
        /*0cd8*/ 	.word	0x0002ccc0


	//   ....[110]....
        /*0cdc*/ 	.word	0x0002cce0


	//   ....[111]....
        /*0ce0*/ 	.word	0x0002cd40


	//   ....[112]....
        /*0ce4*/ 	.word	0x0002cd70


	//   ....[113]....
        /*0ce8*/ 	.word	0x0002cda0


	//   ....[114]....
        /*0cec*/ 	.word	0x0002cdd0


	//   ....[115]....
        /*0cf0*/ 	.word	0x0002ce00


	//   ....[116]....
        /*0cf4*/ 	.word	0x0002ce30


	//   ....[117]....
        /*0cf8*/ 	.word	0x0002cfe0


	//   ....[118]....
        /*0cfc*/ 	.word	0x0002d020


	//   ....[119]....
        /*0d00*/ 	.word	0x0002d050


	//   ....[120]....
        /*0d04*/ 	.word	0x0002d080


	//   ....[121]....
        /*0d08*/ 	.word	0x0002d0b0


	//   ....[122]....
        /*0d0c*/ 	.word	0x0002d0e0


	//   ....[123]....
        /*0d10*/ 	.word	0x0002d1b0


	//   ....[124]....
        /*0d14*/ 	.word	0x0002d1d0


	//   ....[125]....
        /*0d18*/ 	.word	0x0002d1e0


	//   ....[126]....
        /*0d1c*/ 	.word	0x0002d260


	//   ....[127]....
        /*0d20*/ 	.word	0x0002dd90


	//   ....[128]....
        /*0d24*/ 	.word	0x0002e1f0


	//   ....[129]....
        /*0d28*/ 	.word	0x0002e280


	//   ....[130]....
        /*0d2c*/ 	.word	0x0002e2d0


	//   ....[131]....
        /*0d30*/ 	.word	0x0002e320


	//   ....[132]....
        /*0d34*/ 	.word	0x0002e3b0


	//   ....[133]....
        /*0d38*/ 	.word	0x0002e440


	//   ....[134]....
        /*0d3c*/ 	.word	0x0002e490


	//   ....[135]....
        /*0d40*/ 	.word	0x0002e4e0


	//   ....[136]....
        /*0d44*/ 	.word	0x0002e5d0


	//   ....[137]....
        /*0d48*/ 	.word	0x0002e660


	//   ....[138]....
        /*0d4c*/ 	.word	0x0002e6c0


	//   ....[139]....
        /*0d50*/ 	.word	0x0002e720


	//   ....[140]....
        /*0d54*/ 	.word	0x0002e7b0


	//   ....[141]....
        /*0d58*/ 	.word	0x0002e840


	//   ....[142]....
        /*0d5c*/ 	.word	0x0002e890


	//   ....[143]....
        /*0d60*/ 	.word	0x0002e8e0


	//   ....[144]....
        /*0d64*/ 	.word	0x0002ec80


	//   ....[145]....
        /*0d68*/ 	.word	0x0002ef70


	//   ....[146]....
        /*0d6c*/ 	.word	0x0002f0f0


	//   ....[147]....
        /*0d70*/ 	.word	0x0002f140


	//   ....[148]....
        /*0d74*/ 	.word	0x0002f1f0


	//   ....[149]....
        /*0d78*/ 	.word	0x0002f300


	//   ....[150]....
        /*0d7c*/ 	.word	0x0002f360


	//   ....[151]....
        /*0d80*/ 	.word	0x0002f470


	//   ....[152]....
        /*0d84*/ 	.word	0x0002f4d0


	//   ....[153]....
        /*0d88*/ 	.word	0x0002f5e0


	//   ....[154]....
        /*0d8c*/ 	.word	0x0002f640


	//   ....[155]....
        /*0d90*/ 	.word	0x0002f750


	//   ....[156]....
        /*0d94*/ 	.word	0x0002f7b0


	//   ....[157]....
        /*0d98*/ 	.word	0x0002f8c0


	//   ....[158]....
        /*0d9c*/ 	.word	0x0002f920


	//   ....[159]....
        /*0da0*/ 	.word	0x0002fa30


	//   ....[160]....
        /*0da4*/ 	.word	0x0002fa90


	//   ....[161]....
        /*0da8*/ 	.word	0x0002fb70


	//   ....[162]....
        /*0dac*/ 	.word	0x0002fee0


	//   ....[163]....
        /*0db0*/ 	.word	0x0002ff90


	//   ....[164]....
        /*0db4*/ 	.word	0x00030110


	//   ....[165]....
        /*0db8*/ 	.word	0x000301a0


	//   ....[166]....
        /*0dbc*/ 	.word	0x00030220


	//   ....[167]....
        /*0dc0*/ 	.word	0x000302a0


	//   ....[168]....
        /*0dc4*/ 	.word	0x00030320


	//   ....[169]....
        /*0dc8*/ 	.word	0x000303b0


	//   ....[170]....
        /*0dcc*/ 	.word	0x00030450


	//   ....[171]....
        /*0dd0*/ 	.word	0x00030510


	//   ....[172]....
        /*0dd4*/ 	.word	0x00030590


	//   ....[173]....
        /*0dd8*/ 	.word	0x00030610


	//   ....[174]....
        /*0ddc*/ 	.word	0x00030690


	//   ....[175]....
        /*0de0*/ 	.word	0x00030720


	//   ....[176]....
        /*0de4*/ 	.word	0x000307a0


	//   ....[177]....
        /*0de8*/ 	.word	0x00030850


	//   ....[178]....
        /*0dec*/ 	.word	0x000308a0


	//   ....[179]....
        /*0df0*/ 	.word	0x00030960


	//   ....[180]....
        /*0df4*/ 	.word	0x00030a90


	//----- nvinfo : EIATTR_REG_RECONFIG
	.align		4
.L_751:
        /*0df8*/ 	.byte	0x01, 0x54
	.zero		2


	//----- nvinfo : EIATTR_SYSCALL_OFFSETS
	.align		4
        /*0dfc*/ 	.byte	0x04, 0x46
        /*0dfe*/ 	.short	(.L_753 - .L_752)


	//   ....[0]....
.L_752:
        /*0e00*/ 	.word	0x00002080


	//   ....[1]....
        /*0e04*/ 	.word	0x000021d0


	//   ....[2]....
        /*0e08*/ 	.word	0x0000b700


	//   ....[3]....
        /*0e0c*/ 	.word	0x0000ba20


	//   ....[4]....
        /*0e10*/ 	.word	0x00028820


	//   ....[5]....
        /*0e14*/ 	.word	0x00028970


	//   ....[6]....
        /*0e18*/ 	.word	0x00028a60


	//   ....[7]....
        /*0e1c*/ 	.word	0x00029300


	//----- nvinfo : EIATTR_MBARRIER_INSTR_OFFSETS
	.align		4
.L_753:
        /*0e20*/ 	.byte	0x04, 0x39
        /*0e22*/ 	.short	(.L_755 - .L_754)


	//   ....[0]....
.L_754:
        /*0e24*/ 	.word	0x000002d0
        /*0e28*/ 	.word	0x000000ff
        /*0e2c*/ 	.word	0x00030800
        /*0e30*/ 	.short	0x0100
        /*0e32*/ 	.byte	0x08
	.zero		1


	//   ....[1]....
        /*0e34*/ 	.word	0x000002e0
        /*0e38*/ 	.word	0x000000ff
        /*0e3c*/ 	.word	0x00030820
        /*0e40*/ 	.short	0x0100
        /*0e42*/ 	.byte	0x08
	.zero		1


	//   ....[2]....
        /*0e44*/ 	.word	0x000003d0
        /*0e48*/ 	.word	0x000000ff
        /*0e4c*/ 	.word	0x00030830
        /*0e50*/ 	.short	0x0100
        /*0e52*/ 	.byte	0x08
	.zero		1


	//   ....[3]....
        /*0e54*/ 	.word	0x000003e0
        /*0e58*/ 	.word	0x000000ff
        /*0e5c*/ 	.word	0x00030840
        /*0e60*/ 	.short	0x0100
        /*0e62*/ 	.byte	0x08
	.zero		1


	//   ....[4]....
        /*0e64*/ 	.word	0x000003f0
        /*0e68*/ 	.word	0x000000ff
        /*0e6c*/ 	.word	0x00030838
        /*0e70*/ 	.short	0x0100
        /*0e72*/ 	.byte	0x08
	.zero		1


	//   ....[5]....
        /*0e74*/ 	.word	0x00000400
        /*0e78*/ 	.word	0x000000ff
        /*0e7c*/ 	.word	0x00030848
        /*0e80*/ 	.short	0x0100
        /*0e82*/ 	.byte	0x08
	.zero		1


	//   ....[6]....
        /*0e84*/ 	.word	0x00000530
        /*0e88*/ 	.word	0x000000ff
        /*0e8c*/ 	.word	0x00030850
        /*0e90*/ 	.short	0x0100
        /*0e92*/ 	.byte	0x08
	.zero		1


	//   ....[7]....
        /*0e94*/ 	.word	0x00000540
        /*0e98*/ 	.word	0x000000ff
        /*0e9c*/ 	.word	0x00030860
        /*0ea0*/ 	.short	0x0100
        /*0ea2*/ 	.byte	0x08
	.zero		1


	//   ....[8]....
        /*0ea4*/ 	.word	0x00000550
        /*0ea8*/ 	.word	0x000000ff
        /*0eac*/ 	.word	0x00030858
        /*0eb0*/ 	.short	0x0100
        /*0eb2*/ 	.byte	0x08
	.zero		1


	//   ....[9]....
        /*0eb4*/ 	.word	0x00000560
        /*0eb8*/ 	.word	0x000000ff
        /*0ebc*/ 	.word	0x00030868
        /*0ec0*/ 	.short	0x0100
        /*0ec2*/ 	.byte	0x08
	.zero		1


	//   ....[10]....
        /*0ec4*/ 	.word	0x00000650
        /*0ec8*/ 	.word	0x000000ff
        /*0ecc*/ 	.word	0x00030870
        /*0ed0*/ 	.short	0x0100
        /*0ed2*/ 	.byte	0x06
	.zero		1


	//   ....[11]....
        /*0ed4*/ 	.word	0x00000660
        /*0ed8*/ 	.word	0x000000ff
        /*0edc*/ 	.word	0x00030880
        /*0ee0*/ 	.short	0x0100
        /*0ee2*/ 	.byte	0x06
	.zero		1


	//   ....[12]....
        /*0ee4*/ 	.word	0x00000670
        /*0ee8*/ 	.word	0x000000ff
        /*0eec*/ 	.word	0x00030878
        /*0ef0*/ 	.short	0x0100
        /*0ef2*/ 	.byte	0x06
	.zero		1


	//   ....[13]....
        /*0ef4*/ 	.word	0x00000680
        /*0ef8*/ 	.word	0x000000ff
        /*0efc*/ 	.word	0x00030888
        /*0f00*/ 	.short	0x0100
        /*0f02*/ 	.byte	0x06
	.zero		1


	//   ....[14]....
        /*0f04*/ 	.word	0x000007b0
        /*0f08*/ 	.word	0x000000ff
        /*0f0c*/ 	.word	0x00030890
        /*0f10*/ 	.short	0x0100
        /*0f12*/ 	.byte	0x08
	.zero		1


	//   ....[15]....
        /*0f14*/ 	.word	0x000007c0
        /*0f18*/ 	.word	0x000000ff
        /*0f1c*/ 	.word	0x000308a0
        /*0f20*/ 	.short	0x0100
        /*0f22*/ 	.byte	0x08
	.zero		1


	//   ....[16]....
        /*0f24*/ 	.word	0x000007d0
        /*0f28*/ 	.word	0x000000ff
        /*0f2c*/ 	.word	0x00030898
        /*0f30*/ 	.short	0x0100
        /*0f32*/ 	.byte	0x08
	.zero		1


	//   ....[17]....
        /*0f34*/ 	.word	0x000007e0
        /*0f38*/ 	.word	0x000000ff
        /*0f3c*/ 	.word	0x000308a8
        /*0f40*/ 	.short	0x0100
        /*0f42*/ 	.byte	0x08
	.zero		1


	//   ....[18]....
        /*0f44*/ 	.word	0x00000910
        /*0f48*/ 	.word	0x000000ff
        /*0f4c*/ 	.word	0x000308b0
        /*0f50*/ 	.short	0x0100
        /*0f52*/ 	.byte	0x08
	.zero		1


	//   ....[19]....
        /*0f54*/ 	.word	0x00000920
        /*0f58*/ 	.word	0x000000ff
        /*0f5c*/ 	.word	0x000308c0
        /*0f60*/ 	.short	0x0100
        /*0f62*/ 	.byte	0x08
	.zero		1


	//   ....[20]....
        /*0f64*/ 	.word	0x00000930
        /*0f68*/ 	.word	0x000000ff
        /*0f6c*/ 	.word	0x000308b8
        /*0f70*/ 	.short	0x0100
        /*0f72*/ 	.byte	0x08
	.zero		1


	//   ....[21]....
        /*0f74*/ 	.word	0x00000940
        /*0f78*/ 	.word	0x000000ff
        /*0f7c*/ 	.word	0x000308c8
        /*0f80*/ 	.short	0x0100
        /*0f82*/ 	.byte	0x08
	.zero		1


	//   ....[22]....
        /*0f84*/ 	.word	0x00003cf0
        /*0f88*/ 	.word	0x00000058
        /*0f8c*/ 	.word	0x00030890
        /*0f90*/ 	.short	0x010a
        /*0f92*/ 	.byte	0x3f
	.zero		1


	//   ....[23]....
        /*0f94*/ 	.word	0x00007090
        /*0f98*/ 	.word	0x00000058
        /*0f9c*/ 	.word	0x00030890
        /*0fa0*/ 	.short	0x010a
        /*0fa2*/ 	.byte	0x3f
	.zero		1


	//   ....[24]....
        /*0fa4*/ 	.word	0x0000a150
        /*0fa8*/ 	.word	0x00000058
        /*0fac*/ 	.word	0x00030890
        /*0fb0*/ 	.short	0x010a
        /*0fb2*/ 	.byte	0x3f
	.zero		1


	//   ....[25]....
        /*0fb4*/ 	.word	0x0000a520
        /*0fb8*/ 	.word	0x00000020
        /*0fbc*/ 	.word	0x00000000
        /*0fc0*/ 	.short	0x0101
        /*0fc2*/ 	.byte	0x3f
	.zero		1


	//   ....[26]....
        /*0fc4*/ 	.word	0x0000a560
        /*0fc8*/ 	.word	0x00000058
        /*0fcc*/ 	.word	0x000308b0
        /*0fd0*/ 	.short	0x010a
        /*0fd2*/ 	.byte	0x3f
	.zero		1


	//   ....[27]....
        /*0fd4*/ 	.word	0x0000aa90
        /*0fd8*/ 	.word	0x00000058
        /*0fdc*/ 	.word	0x00000000
        /*0fe0*/ 	.short	0x0101
        /*0fe2*/ 	.byte	0x3f
	.zero		1


	//   ....[28]....
        /*0fe4*/ 	.word	0x0000b780
        /*0fe8*/ 	.word	0x00000002
        /*0fec*/ 	.word	0x00030800
        /*0ff0*/ 	.short	0x010a
        /*0ff2*/ 	.byte	0x3f
	.zero		1


	//   ....[29]....
        /*0ff4*/ 	.word	0x0000b7d0
        /*0ff8*/ 	.word	0x00000002
        /*0ffc*/ 	.word	0x00030800
        /*1000*/ 	.short	0x010a
        /*1002*/ 	.byte	0x3f
	.zero		1


	//   ....[30]....
        /*1004*/ 	.word	0x0000cb80
        /*1008*/ 	.word	0x00000002
        /*100c*/ 	.word	0x00030800
        /*1010*/ 	.short	0x010a
        /*1012*/ 	.byte	0x3f
	.zero		1


	//   ....[31]....
        /*1014*/ 	.word	0x0000fd10
        /*1018*/ 	.word	0x00000002
        /*101c*/ 	.word	0x00030800
        /*1020*/ 	.short	0x010a
        /*1022*/ 	.byte	0x3f
	.zero		1


	//   ....[32]....
        /*1024*/ 	.word	0x000127a0
        /*1028*/ 	.word	0x00000004
        /*102c*/ 	.word	0x00030830
        /*1030*/ 	.short	0x010a
        /*1032*/ 	.byte	0x3f
	.zero		1


	//   ....[33]....
        /*1034*/ 	.word	0x00012810
        /*1038*/ 	.word	0x00000004
        /*103c*/ 	.word	0x00030830
        /*1040*/ 	.short	0x010a
        /*1042*/ 	.byte	0x3f
	.zero		1


	//   ....[34]....
        /*1044*/ 	.word	0x00013510
        /*1048*/ 	.word	0x00000004
        /*104c*/ 	.word	0x00000000
        /*1050*/ 	.short	0x0101
        /*1052*/ 	.byte	0x3f
	.zero		1


	//   ....[35]....
        /*1054*/ 	.word	0x00015d80
        /*1058*/ 	.word	0x00000006
        /*105c*/ 	.word	0x00030830
        /*1060*/ 	.short	0x010a
        /*1062*/ 	.byte	0x3f
	.zero		1


	//   ....[36]....
        /*1064*/ 	.word	0x00015e00
        /*1068*/ 	.word	0x00000006
        /*106c*/ 	.word	0x00030830
        /*1070*/ 	.short	0x010a
        /*1072*/ 	.byte	0x3f
	.zero		1


	//   ....[37]....
        /*1074*/ 	.word	0x00016b20
        /*1078*/ 	.word	0x00000009
        /*107c*/ 	.word	0x00030850
        /*1080*/ 	.short	0x010a
        /*1082*/ 	.byte	0x3f
	.zero		1


	//   ....[38]....
        /*1084*/ 	.word	0x00016b70
        /*1088*/ 	.word	0x00000009
        /*108c*/ 	.word	0x00030850
        /*1090*/ 	.short	0x010a
        /*1092*/ 	.byte	0x3f
	.zero		1


	//   ....[39]....
        /*1094*/ 	.word	0x000175c0
        /*1098*/ 	.word	0x00000006
        /*109c*/ 	.word	0x00000000
        /*10a0*/ 	.short	0x0101
        /*10a2*/ 	.byte	0x3f
	.zero		1


	//   ....[40]....
        /*10a4*/ 	.word	0x000187d0
        /*10a8*/ 	.word	0x00000009
        /*10ac*/ 	.word	0x00000000
        /*10b0*/ 	.short	0x0101
        /*10b2*/ 	.byte	0x3f
	.zero		1


	//   ....[41]....
        /*10b4*/ 	.word	0x00019b30
        /*10b8*/ 	.word	0x00000000
        /*10bc*/ 	.word	0x00030830
        /*10c0*/ 	.short	0x010a
        /*10c2*/ 	.byte	0x3f
	.zero		1


	//   ....[42]....
        /*10c4*/ 	.word	0x00019bb0
        /*10c8*/ 	.word	0x00000000
        /*10cc*/ 	.word	0x00030830
        /*10d0*/ 	.short	0x010a
        /*10d2*/ 	.byte	0x3f
	.zero		1


	//   ....[43]....
        /*10d4*/ 	.word	0x0001a8f0
        /*10d8*/ 	.word	0x00000014
        /*10dc*/ 	.word	0x00030850
        /*10e0*/ 	.short	0x010a
        /*10e2*/ 	.byte	0x3f
	.zero		1


	//   ....[44]....
        /*10e4*/ 	.word	0x0001a940
        /*10e8*/ 	.word	0x00000014
        /*10ec*/ 	.word	0x00030850
        /*10f0*/ 	.short	0x010a
        /*10f2*/ 	.byte	0x3f
	.zero		1


	//   ....[45]....
        /*10f4*/ 	.word	0x0001bd20
        /*10f8*/ 	.word	0x00000080
        /*10fc*/ 	.word	0x00000000
        /*1100*/ 	.short	0x0101
        /*1102*/ 	.byte	0x3f
	.zero		1


	//   ....[46]....
        /*1104*/ 	.word	0x0001bd70
        /*1108*/ 	.word	0x00000014
        /*110c*/ 	.word	0x00000000
        /*1110*/ 	.short	0x0101
        /*1112*/ 	.byte	0x3f
	.zero		1


	//   ....[47]....
        /*1114*/ 	.word	0x0001c310
        /*1118*/ 	.word	0x00000003
        /*111c*/ 	.word	0x00030830
        /*1120*/ 	.short	0x010a
        /*1122*/ 	.byte	0x3f
	.zero		1


	//   ....[48]....
        /*1124*/ 	.word	0x0001c390
        /*1128*/ 	.word	0x00000003
        /*112c*/ 	.word	0x00030830
        /*1130*/ 	.short	0x010a
        /*1132*/ 	.byte	0x3f
	.zero		1


	//   ....[49]....
        /*1134*/ 	.word	0x0001d0b0
        /*1138*/ 	.word	0x00000009
        /*113c*/ 	.word	0x00030850
        /*1140*/ 	.short	0x010a
        /*1142*/ 	.byte	0x3f
	.zero		1


	//   ....[50]....
        /*1144*/ 	.word	0x0001d100
        /*1148*/ 	.word	0x00000009
        /*114c*/ 	.word	0x00030850
        /*1150*/ 	.short	0x010a
        /*1152*/ 	.byte	0x3f
	.zero		1


	//   ....[51]....
        /*1154*/ 	.word	0x0001db70
        /*1158*/ 	.word	0x0000000a
        /*115c*/ 	.word	0x00000000
        /*1160*/ 	.short	0x0101
        /*1162*/ 	.byte	0x3f
	.zero		1


	//   ....[52]....
        /*1164*/ 	.word	0x0001ed60
        /*1168*/ 	.word	0x00000009
        /*116c*/ 	.word	0x00000000
        /*1170*/ 	.short	0x0101
        /*1172*/ 	.byte	0x3f
	.zero		1


	//   ....[53]....
        /*1174*/ 	.word	0x00020320
        /*1178*/ 	.word	0x00000007
        /*117c*/ 	.word	0x00030850
        /*1180*/ 	.short	0x010a
        /*1182*/ 	.byte	0x3f
	.zero		1


	//   ....[54]....
        /*1184*/ 	.word	0x000203c0
        /*1188*/ 	.word	0x00000007
        /*118c*/ 	.word	0x00030850
        /*1190*/ 	.short	0x010a
        /*1192*/ 	.byte	0x3f
	.zero		1


	//   ....[55]....
        /*1194*/ 	.word	0x000208a0
        /*1198*/ 	.word	0x0000000b
        /*119c*/ 	.word	0x00000000
        /*11a0*/ 	.short	0x0101
        /*11a2*/ 	.byte	0x3f
	.zero		1


	//   ....[56]....
        /*11a4*/ 	.word	0x000225d0
        /*11a8*/ 	.word	0x00000000
        /*11ac*/ 	.word	0x00000000
        /*11b0*/ 	.short	0x0101
        /*11b2*/ 	.byte	0x3f
	.zero		1


	//   ....[57]....
        /*11b4*/ 	.word	0x00022d50
        /*11b8*/ 	.word	0x0000000c
        /*11bc*/ 	.word	0x00000000
        /*11c0*/ 	.short	0x0101
        /*11c2*/ 	.byte	0x3f
	.zero		1


	//   ....[58]....
        /*11c4*/ 	.word	0x00026b70
        /*11c8*/ 	.word	0x00000013
        /*11cc*/ 	.word	0x00030820
        /*11d0*/ 	.short	0x010a
        /*11d2*/ 	.byte	0x3f
	.zero		1


	//   ....[59]....
        /*11d4*/ 	.word	0x00026c40
        /*11d8*/ 	.word	0x00000006
        /*11dc*/ 	.word	0x000308a0
        /*11e0*/ 	.short	0x010a
        /*11e2*/ 	.byte	0x3f
	.zero		1


	//   ....[60]....
        /*11e4*/ 	.word	0x00027060
        /*11e8*/ 	.word	0x00000006
        /*11ec*/ 	.word	0x000308c0
        /*11f0*/ 	.short	0x010a
        /*11f2*/ 	.byte	0x3f
	.zero		1


	//   ....[61]....
        /*11f4*/ 	.word	0x000275d0
        /*11f8*/ 	.word	0x00000008
        /*11fc*/ 	.word	0x000308a0
        /*1200*/ 	.short	0x010a
        /*1202*/ 	.byte	0x3f
	.zero		1


	//   ....[62]....
        /*1204*/ 	.word	0x000279e0
        /*1208*/ 	.word	0x00000008
        /*120c*/ 	.word	0x000308c0
        /*1210*/ 	.short	0x010a
        /*1212*/ 	.byte	0x3f
	.zero		1


	//   ....[63]....
        /*1214*/ 	.word	0x00028e50
        /*1218*/ 	.word	0x00000000
        /*121c*/ 	.word	0x00030840
        /*1220*/ 	.short	0x010a
        /*1222*/ 	.byte	0x3f
	.zero		1


	//   ....[64]....
        /*1224*/ 	.word	0x00029d80
        /*1228*/ 	.word	0x00000013
        /*122c*/ 	.word	0x00030800
        /*1230*/ 	.short	0x0107
        /*1232*/ 	.byte	0x3f
	.zero		1


	//   ....[65]....
        /*1234*/ 	.word	0x00029e80
        /*1238*/ 	.word	0x00000013
        /*123c*/ 	.word	0x00030800
        /*1240*/ 	.short	0x0101
        /*1242*/ 	.byte	0x3f
	.zero		1


	//   ....[66]....
        /*1244*/ 	.word	0x00029ea0
        /*1248*/ 	.word	0x00000013
        /*124c*/ 	.word	0x00030820
        /*1250*/ 	.short	0x010a
        /*1252*/ 	.byte	0x3f
	.zero		1


	//   ....[67]....
        /*1254*/ 	.word	0x0002a2c0
        /*1258*/ 	.word	0x00000003
        /*125c*/ 	.word	0x00030840
        /*1260*/ 	.short	0x010a
        /*1262*/ 	.byte	0x3f
	.zero		1


	//   ....[68]....
        /*1264*/ 	.word	0x0002a750
        /*1268*/ 	.word	0x00000002
        /*126c*/ 	.word	0x00030860
        /*1270*/ 	.short	0x010a
        /*1272*/ 	.byte	0x3f
	.zero		1


	//   ....[69]....
        /*1274*/ 	.word	0x0002aee0
        /*1278*/ 	.word	0x00000003
        /*127c*/ 	.word	0x00030840
        /*1280*/ 	.short	0x010a
        /*1282*/ 	.byte	0x3f
	.zero		1


	//   ....[70]....
        /*1284*/ 	.word	0x0002b370
        /*1288*/ 	.word	0x00000002
        /*128c*/ 	.word	0x00030860
        /*1290*/ 	.short	0x010a
        /*1292*/ 	.byte	0x3f
	.zero		1


	//   ....[71]....
        /*1294*/ 	.word	0x0002ba70
        /*1298*/ 	.word	0x00000003
        /*129c*/ 	.word	0x00030840
        /*12a0*/ 	.short	0x010a
        /*12a2*/ 	.byte	0x3f
	.zero		1


	//   ....[72]....
        /*12a4*/ 	.word	0x0002bef0
        /*12a8*/ 	.word	0x00000002
        /*12ac*/ 	.word	0x00030860
        /*12b0*/ 	.short	0x010a
        /*12b2*/ 	.byte	0x3f
	.zero		1


	//   ....[73]....
        /*12b4*/ 	.word	0x0002c580
        /*12b8*/ 	.word	0x00000000
        /*12bc*/ 	.word	0x00030860
        /*12c0*/ 	.short	0x010a
        /*12c2*/ 	.byte	0x3f
	.zero		1


	//   ....[74]....
        /*12c4*/ 	.word	0x0002dd10
        /*12c8*/ 	.word	0x00000000
        /*12cc*/ 	.word	0x00030820
        /*12d0*/ 	.short	0x010a
        /*12d2*/ 	.byte	0x3f
	.zero		1


	//   ....[75]....
        /*12d4*/ 	.word	0x0002dee0
        /*12d8*/ 	.word	0x00000006
        /*12dc*/ 	.word	0x00000000
        /*12e0*/ 	.short	0x010a
        /*12e2*/ 	.byte	0x3f
	.zero		1


	//   ....[76]....
        /*12e4*/ 	.word	0x0002df50
        /*12e8*/ 	.word	0x00000007
        /*12ec*/ 	.word	0x00000000
        /*12f0*/ 	.short	0x010a
        /*12f2*/ 	.byte	0x3f
	.zero		1


	//   ....[77]....
        /*12f4*/ 	.word	0x0002dfc0
        /*12f8*/ 	.word	0x00000004
        /*12fc*/ 	.word	0x00000000
        /*1300*/ 	.short	0x010a
        /*1302*/ 	.byte	0x3f
	.zero		1


	//   ....[78]....
        /*1304*/ 	.word	0x0002dff0
        /*1308*/ 	.word	0x00000003
        /*130c*/ 	.word	0x00000000
        /*1310*/ 	.short	0x010a
        /*1312*/ 	.byte	0x3f
	.zero		1


	//   ....[79]....
        /*1314*/ 	.word	0x0002e050
        /*1318*/ 	.word	0x00000058
        /*131c*/ 	.word	0x00030890
        /*1320*/ 	.short	0x010a
        /*1322*/ 	.byte	0x3f
	.zero		1


	//   ....[80]....
        /*1324*/ 	.word	0x0002e0a0
        /*1328*/ 	.word	0x00000058
        /*132c*/ 	.word	0x00030890
        /*1330*/ 	.short	0x010a
        /*1332*/ 	.byte	0x3f
	.zero		1


	//   ....[81]....
        /*1334*/ 	.word	0x0002e0f0
        /*1338*/ 	.word	0x00000058
        /*133c*/ 	.word	0x00030890
        /*1340*/ 	.short	0x010a
        /*1342*/ 	.byte	0x3f
	.zero		1


	//   ....[82]....
        /*1344*/ 	.word	0x0002e140
        /*1348*/ 	.word	0x00000058
        /*134c*/ 	.word	0x000308b0
        /*1350*/ 	.short	0x010a
        /*1352*/ 	.byte	0x3f
	.zero		1


	//   ....[83]....
        /*1354*/ 	.word	0x0002e520
        /*1358*/ 	.word	0x00000002
        /*135c*/ 	.word	0x00030800
        /*1360*/ 	.short	0x010a
        /*1362*/ 	.byte	0x3f
	.zero		1


	//   ....[84]....
        /*1364*/ 	.word	0x0002e920
        /*1368*/ 	.word	0x00000002
        /*136c*/ 	.word	0x00030800
        /*1370*/ 	.short	0x010a
        /*1372*/ 	.byte	0x3f
	.zero		1


	//   ....[85]....
        /*1374*/ 	.word	0x0002e970
        /*1378*/ 	.word	0x00000004
        /*137c*/ 	.word	0x00030830
        /*1380*/ 	.short	0x010a
        /*1382*/ 	.byte	0x3f
	.zero		1


	//   ....[86]....
        /*1384*/ 	.word	0x0002e9c0
        /*1388*/ 	.word	0x00000006
        /*138c*/ 	.word	0x00030830
        /*1390*/ 	.short	0x010a
        /*1392*/ 	.byte	0x3f
	.zero		1


	//   ....[87]....
        /*1394*/ 	.word	0x0002ea10
        /*1398*/ 	.word	0x00000009
        /*139c*/ 	.word	0x00030850
        /*13a0*/ 	.short	0x010a
        /*13a2*/ 	.byte	0x3f
	.zero		1


	//   ....[88]....
        /*13a4*/ 	.word	0x0002ea60
        /*13a8*/ 	.word	0x00000000
        /*13ac*/ 	.word	0x00030830
        /*13b0*/ 	.short	0x010a
        /*13b2*/ 	.byte	0x3f
	.zero		1


	//   ....[89]....
        /*13b4*/ 	.word	0x0002eab0
        /*13b8*/ 	.word	0x00000014
        /*13bc*/ 	.word	0x00030850
        /*13c0*/ 	.short	0x010a
        /*13c2*/ 	.byte	0x3f
	.zero		1


	//   ....[90]....
        /*13c4*/ 	.word	0x0002eb00
        /*13c8*/ 	.word	0x00000003
        /*13cc*/ 	.word	0x00030830
        /*13d0*/ 	.short	0x010a
        /*13d2*/ 	.byte	0x3f
	.zero		1


	//   ....[91]....
        /*13d4*/ 	.word	0x0002eb50
        /*13d8*/ 	.word	0x00000009
        /*13dc*/ 	.word	0x00030850
        /*13e0*/ 	.short	0x010a
        /*13e2*/ 	.byte	0x3f
	.zero		1


	//   ....[92]....
        /*13e4*/ 	.word	0x0002eba0
        /*13e8*/ 	.word	0x00000007
        /*13ec*/ 	.word	0x00030850
        /*13f0*/ 	.short	0x010a
        /*13f2*/ 	.byte	0x3f
	.zero		1


	//   ....[93]....
        /*13f4*/ 	.word	0x0002ed50
        /*13f8*/ 	.word	0x00000013
        /*13fc*/ 	.word	0x00030820
        /*1400*/ 	.short	0x010a
        /*1402*/ 	.byte	0x3f
	.zero		1


	//   ....[94]....
        /*1404*/ 	.word	0x0002eda0
        /*1408*/ 	.word	0x00000006
        /*140c*/ 	.word	0x000308a0
        /*1410*/ 	.short	0x010a
        /*1412*/ 	.byte	0x3f
	.zero		1


	//   ....[95]....
        /*1414*/ 	.word	0x0002edf0
        /*1418*/ 	.word	0x00000006
        /*141c*/ 	.word	0x000308c0
        /*1420*/ 	.short	0x010a
        /*1422*/ 	.byte	0x3f
	.zero		1


	//   ....[96]....
        /*1424*/ 	.word	0x0002ee40
        /*1428*/ 	.word	0x00000008
        /*142c*/ 	.word	0x000308a0
        /*1430*/ 	.short	0x010a
        /*1432*/ 	.byte	0x3f
	.zero		1


	//   ....[97]....
        /*1434*/ 	.word	0x0002ee90
        /*1438*/ 	.word	0x00000008
        /*143c*/ 	.word	0x000308c0
        /*1440*/ 	.short	0x010a
        /*1442*/ 	.byte	0x3f
	.zero		1


	//   ....[98]....
        /*1444*/ 	.word	0x0002f030
        /*1448*/ 	.word	0x00000000
        /*144c*/ 	.word	0x00030840
        /*1450*/ 	.short	0x010a
        /*1452*/ 	.byte	0x3f
	.zero		1


	//   ....[99]....
        /*1454*/ 	.word	0x0002fbf0
        /*1458*/ 	.word	0x00000013
        /*145c*/ 	.word	0x00030820
        /*1460*/ 	.short	0x010a
        /*1462*/ 	.byte	0x3f
	.zero		1


	//   ....[100]....
        /*1464*/ 	.word	0x0002fc40
        /*1468*/ 	.word	0x00000003
        /*146c*/ 	.word	0x00030840
        /*1470*/ 	.short	0x010a
        /*1472*/ 	.byte	0x3f
	.zero		1


	//   ....[101]....
        /*1474*/ 	.word	0x0002fc90
        /*1478*/ 	.word	0x00000002
        /*147c*/ 	.word	0x00030860
        /*1480*/ 	.short	0x010a
        /*1482*/ 	.byte	0x3f
	.zero		1


	//   ....[102]....
        /*1484*/ 	.word	0x0002fce0
        /*1488*/ 	.word	0x00000003
        /*148c*/ 	.word	0x00030840
        /*1490*/ 	.short	0x010a
        /*1492*/ 	.byte	0x3f
	.zero		1


	//   ....[103]....
        /*1494*/ 	.word	0x0002fd30
        /*1498*/ 	.word	0x00000002
        /*149c*/ 	.word	0x00030860
        /*14a0*/ 	.short	0x010a
        /*14a2*/ 	.byte	0x3f
	.zero		1


	//   ....[104]....
        /*14a4*/ 	.word	0x0002fd80
        /*14a8*/ 	.word	0x00000003
        /*14ac*/ 	.word	0x00030840
        /*14b0*/ 	.short	0x010a
        /*14b2*/ 	.byte	0x3f
	.zero		1


	//   ....[105]....
        /*14b4*/ 	.word	0x0002fdd0
        /*14b8*/ 	.word	0x00000002
        /*14bc*/ 	.word	0x00030860
        /*14c0*/ 	.short	0x010a
        /*14c2*/ 	.byte	0x3f
	.zero		1


	//   ....[106]....
        /*14c4*/ 	.word	0x0002fe20
        /*14c8*/ 	.word	0x00000000
        /*14cc*/ 	.word	0x00030860
        /*14d0*/ 	.short	0x010a
        /*14d2*/ 	.byte	0x3f
	.zero		1


	//   ....[107]....
        /*14d4*/ 	.word	0x000309b0
        /*14d8*/ 	.word	0x00000000
        /*14dc*/ 	.word	0x00030820
        /*14e0*/ 	.short	0x010a
        /*14e2*/ 	.byte	0x3f
	.zero		1


	//   ....[108]....
        /*14e4*/ 	.word	0x00030b50
        /*14e8*/ 	.word	0x00000006
        /*14ec*/ 	.word	0x00000000
        /*14f0*/ 	.short	0x010a
        /*14f2*/ 	.byte	0x3f
	.zero		1


	//   ....[109]....
        /*14f4*/ 	.word	0x00030ba0
        /*14f8*/ 	.word	0x00000007
        /*14fc*/ 	.word	0x00000000
        /*1500*/ 	.short	0x010a
        /*1502*/ 	.byte	0x3f
	.zero		1


	//   ....[110]....
        /*1504*/ 	.word	0x00030bf0
        /*1508*/ 	.word	0x00000004
        /*150c*/ 	.word	0x00000000
        /*1510*/ 	.short	0x010a
        /*1512*/ 	.byte	0x3f
	.zero		1


	//----- nvinfo : EIATTR_NUM_MBARRIERS
	.align		4
.L_755:
        /*1514*/ 	.byte	0x03, 0x38
        /*1516*/ 	.short	0x0016


	//----- nvinfo : EIATTR_EXIT_INSTR_OFFSETS
	.align		4
        /*1518*/ 	.byte	0x04, 0x1c
        /*151a*/ 	.short	(.L_757 - .L_756)


	//   ....[0]....
.L_756:
        /*151c*/ 	.word	0x0002e040


	//----- nvinfo : EIATTR_MAX_THREADS
	.align		4
.L_757:
        /*1520*/ 	.byte	0x04, 0x05
        /*1522*/ 	.short	(.L_759 - .L_758)
.L_758:
        /*1524*/ 	.word	0x00000180
        /*1528*/ 	.word	0x00000001
        /*152c*/ 	.word	0x00000001


	//----- nvinfo : EIATTR_CRS_STACK_SIZE
	.align		4
.L_759:
        /*1530*/ 	.byte	0x04, 0x1e
        /*1532*/ 	.short	(.L_761 - .L_760)
.L_760:
        /*1534*/ 	.word	0x00000000


	//----- nvinfo : EIATTR_CBANK_PARAM_SIZE
	.align		4
.L_761:
        /*1538*/ 	.byte	0x03, 0x19
        /*153a*/ 	.short	0x0af0


	//----- nvinfo : EIATTR_PARAM_CBANK
	.align		4
        /*153c*/ 	.byte	0x04, 0x0a
        /*153e*/ 	.short	(.L_763 - .L_762)
	.align		4
.L_762:
        /*1540*/ 	.word	index@(.nv.constant0._ZN7cutlass13device_kernelIN5flash11enable_sm90INS1_16FlashAttnFwdSm90INS1_25CollectiveMainloopFwdSm90ILi2EN4cute5tupleIJNS5_1CILi1EEES8_S8_EEENS6_IJNS7_ILi128EEENS7_ILi96EEENS7_ILi192EEEEEELi192ENS_6half_tEfNS_4arch4Sm90ELb0ELb1ELb1ELb1ELb0ELb1ELb0ELb1ELb1ELb1ELb1ELb0EEENS1_21CollectiveEpilogueFwdINS6_IJSA_SC_SB_EEES9_SE_SG_Li256ELb1ELb1ELb1ELb0EEENS1_36VarlenDynamicPersistentTileSchedulerILi128ELi96ELi256ELi128ELb1ELb1ELb1ELb1ELb0ELb1EEEEEEEEEvNT_6ParamsE)
        /*1544*/ 	.short	0x0210
        /*1546*/ 	.short	0x0af0


	//----- nvinfo : EIATTR_SW_WAR
	.align		4
.L_763:
        /*1548*/ 	.byte	0x04, 0x36
        /*154a*/ 	.short	(.L_765 - .L_764)
.L_764:
        /*154c*/ 	.word	0x00000008
.L_765:


//--------------------- .nv.info._ZN7cutlass13device_kernelIN5flash11enable_sm90INS1_16FlashAttnFwdSm90INS1_25CollectiveMainloopFwdSm90ILi2EN4cute5tupleIJNS5_1CILi1EEES8_S8_EEENS6_IJNS7_ILi128EEENS7_ILi112EEENS7_ILi192EEEEEELi192ENS_6half_tEfNS_4arch4Sm90ELb1ELb0ELb1ELb0ELb0ELb0ELb0ELb1ELb1ELb1ELb1ELb0EEENS1_21CollectiveEpilogueFwdINS6_IJSA_SC_SB_EEES9_SE_SG_Li256ELb0ELb1ELb1ELb0EEENS1_19SingleTileSchedulerILb0ELb1ELb1ELi128EEEEEEEEEvNT_6ParamsE --------------------------
	.section	.nv.info._ZN7cutlass13device_kernelIN5flash11enable_sm90INS1_16FlashAttnFwdSm90INS1_25CollectiveMainloopFwdSm90ILi2EN4cute5tupleIJNS5_1CILi1EEES8_S8_EEENS6_IJNS7_ILi128EEENS7_ILi112EEENS7_ILi192EEEEEELi192ENS_6half_tEfNS_4arch4Sm90ELb1ELb0ELb1ELb0ELb0ELb0ELb0ELb1ELb1ELb1ELb1ELb0EEENS1_21CollectiveEpilogueFwdINS6_IJSA_SC_SB_EEES9_SE_SG_Li256ELb0ELb1ELb1ELb0EEENS1_19SingleTileSchedulerILb0ELb1ELb1ELi128EEEEEEEEEvNT_6ParamsE,"",@"SHT_CUDA_INFO"
	.sectionflags	@""
	.align	4


	//----- nvinfo : EIATTR_CUDA_API_VERSION
	.align		4
        /*0000*/ 	.byte	0x04, 0x37
        /*0002*/ 	.short	(.L_767 - .L_766)
.L_766:
        /*0004*/ 	.word	0x00000082


	//----- nvinfo : EIATTR_KPARAM_INFO
	.align		4
.L_767:
        /*0008*/ 	.byte	0x04, 0x17
        /*000a*/ 	.short	(.L_769 - .L_768)
.L_768:
        /*000c*/ 	.word	0x00000000
        /*0010*/ 	.short	0x0000
        /*0012*/ 	.short	0x0070
        /*0014*/ 	.byte	0x00, 0xf0, 0x01, 0x28


	//----- nvinfo : EIATTR_SPARSE_MMA_MASK
	.align		4
.L_769:
        /*0018*/ 	.byte	0x03, 0x50
        /*001a*/ 	.short	0x0000


	//----- nvinfo : EIATTR_MAXREG_COUNT
	.align		4
        /*001c*/ 	.byte	0x03, 0x1b
        /*001e*/ 	.short	0x00a8


	//----- nvinfo : EIATTR_NUM_BARRIERS
	.align		4
        /*0020*/ 	.byte	0x02, 0x4c
        /*0022*/ 	.byte	0x09
	.zero		1


	//----- nvinfo : EIATTR_EXTERNS
	.align		4
        /*0024*/ 	.byte	0x04, 0x0f
        /*0026*/ 	.short	(.L_771 - .L_770)


	//   ....[0]....
	.align		4
.L_770:
        /*0028*/ 	.word	index@(__assertfail)


	//----- nvinfo : EIATTR_ANNOTATIONS
	.align		4
.L_771:
        /*002c*/ 	.byte	0x04, 0x55
        /*002e*/ 	.short	(.L_773 - .L_772)


	//   ....[0]....
.L_772:
        /* <DEDUP_REMOVED lines=9> */


	//----- nvinfo : EIATTR_MERCURY_ISA_VERSION
	.align		4
.L_773:
        /*00a8*/ 	.byte	0x03, 0x5f
        /*00aa*/ 	.short	0x0101


	//----- nvinfo : EIATTR_INT_WARP_WIDE_INSTR_OFFSETS
	.align		4
        /*00ac*/ 	.byte	0x04, 0x31
        /*00ae*/ 	.short	(.L_775 - .L_774)


	//   ....[0]....
.L_774:
        /*00b0*/ 	.word	0x00000130


	//   ....[1]....
        /*00b4*/ 	.word	0x00000170


	//   ....[2]....
        /*00b8*/ 	.word	0x000001e0


	//----- nvinfo : EIATTR_COOP_GROUP_MASK_REGIDS
	.align		4
.L_775:
        /*00bc*/ 	.byte	0x04, 0x29
        /*00be*/ 	.short	(.L_777 - .L_776)


	//   ....[0]....
.L_776:
        /*00c0*/ 	.word	0xffffffff


	//   ....[1]....
        /*00c4*/ 	.word	0xffffffff


	//   ....[2]....
        /*00c8*/ 	.word	0xffffffff


	//   ....[3]....
        /*00cc*/ 	.word	0xffffffff


	//   ....[4]....
        /*00d0*/ 	.word	0xffffffff


	//   ....[5]....
        /*00d4*/ 	.word	0xffffffff


	//   ....[6]....
        /*00d8*/ 	.word	0xffffffff


	//   ....[7]....
        /*00dc*/ 	.word	0xffffffff


	//   ....[8]....
        /*00e0*/ 	.word	0xffffffff


	//   ....[9]....
        /*00e4*/ 	.word	0xffffffff


	//   ....[10]....
        /*00e8*/ 	.word	0xffffffff


	//   ....[11]....
        /*00ec*/ 	.word	0xffffffff


	//   ....[12]....
        /*00f0*/ 	.word	0xffffffff


	//   ....[13]....
        /*00f4*/ 	.word	0xffffffff


	//   ....[14]....
        /*00f8*/ 	.word	0xffffffff


	//   ....[15]....
        /*00fc*/ 	.word	0xffffffff


	//   ....[16]....
        /*0100*/ 	.word	0xffffffff


	//   ....[17]....
        /*0104*/ 	.word	0xffffffff


	//   ....[18]....
        /*0108*/ 	.word	0xffffffff


	//   ....[19]....
        /*010c*/ 	.word	0xffffffff


	//   ....[20]....
        /*0110*/ 	.word	0xffffffff


	//   ....[21]....
        /*0114*/ 	.word	0xffffffff


	//   ....[22]....
        /*0118*/ 	.word	0xffffffff


	//   ....[23]....
        /*011c*/ 	.word	0xffffffff


	//   ....[24]....
        /*0120*/ 	.word	0xffffffff


	//   ....[25]....
        /*0124*/ 	.word	0xffffffff


	//   ....[26]....
        /*0128*/ 	.word	0xffffffff


	//   ....[27]....
        /*012c*/ 	.word	0xffffffff


	//   ....[28]....
        /*0130*/ 	.word	0xffffffff


	//   ....[29]....
        /*0134*/ 	.word	0xffffffff


	//   ....[30]....
        /*0138*/ 	.word	0xffffffff


	//   ....[31]....
        /*013c*/ 	.word	0xffffffff


	//   ....[32]....
        /*0140*/ 	.word	0xffffffff


	//   ....[33]....
        /*0144*/ 	.word	0xffffffff


	//   ....[34]....
        /*0148*/ 	.word	0xffffffff


	//   ....[35]....
        /*014c*/ 	.word	0xffffffff


	//   ....[36]....
        /*0150*/ 	.word	0xffffffff


	//   ....[37]....
        /*0154*/ 	.word	0xffffffff


	//   ....[38]....
        /*0158*/ 	.word	0xffffffff


	//   ....[39]....
        /*015c*/ 	.word	0xffffffff


	//   ....[40]....
        /*0160*/ 	.word	0xffffffff


	//   ....[41]....
        /*0164*/ 	.word	0xffffffff


	//   ....[42]....
        /*0168*/ 	.word	0xffffffff


	//   ....[43]....
        /*016c*/ 	.word	0xffffffff


	//   ....[44]....
        /*0170*/ 	.word	0xffffffff


	//   ....[45]....
        /*0174*/ 	.word	0xffffffff


	//   ....[46]....
        /*0178*/ 	.word	0xffffffff


	//   ....[47]....
        /*017c*/ 	.word	0xffffffff


	//   ....[48]....
        /*0180*/ 	.word	0xffffffff


	//   ....[49]....
        /*0184*/ 	.word	0xffffffff


	//   ....[50]....
        /*0188*/ 	.word	0xffffffff


	//   ....[51]....
        /*018c*/ 	.word	0xffffffff


	//   ....[52]....
        /*0190*/ 	.word	0xffffffff


	//   ....[53]....
        /*0194*/ 	.word	0xffffffff


	//   ....[54]....
        /*0198*/ 	.word	0xffffffff


	//   ....[55]....
        /*019c*/ 	.word	0x0500000f


	//   ....[56]....
        /*01a0*/ 	.word	0x0500000f


	//   ....[57]....
        /*01a4*/ 	.word	0x0500000f


	//   ....[58]....
        /*01a8*/ 	.word	0x0500000f


	//   ....[59]....
        /*01ac*/ 	.word	0x0500000f


	//   ....[60]....
        /*01b0*/ 	.word	0x0500000f


	//   ....[61]....
        /*01b4*/ 	.word	0x0500000f


	//   ....[62]....
        /*01b8*/ 	.word	0x0500000f


	//   ....[63]....
        /*01bc*/ 	.word	0x0500000f


	//   ....[64]....
        /*01c0*/ 	.word	0x0500000f


	//   ....[65]....
        /*01c4*/ 	.word	0x0500000f


	//   ....[66]....
        /*01c8*/ 	.word	0x0500000f


	//   ....[67]....
        /*01cc*/ 	.word	0x0500000f


	//   ....[68]....
        /*01d0*/ 	.word	0x0500000f


	//   ....[69]....
        /*01d4*/ 	.word	0x0500000f


	//   ....[70]....
        /*01d8*/ 	.word	0x0500000f


	//   ....[71]....
        /*01dc*/ 	.word	0x0500000f


	//   ....[72]....
        /*01e0*/ 	.word	0x0500000f


	//----- nvinfo : EIATTR_COOP_GROUP_INSTR_OFFSETS
	.align		4
.L_777:
        /*01e4*/ 	.byte	0x04, 0x28
        /*01e6*/ 	.short	(.L_779 - .L_778)


	//   ....[0]....
.L_778:
        /*01e8*/ 	.word	0x00000060


	//   ....[1]....
        /*01ec*/ 	.word	0x00000140


	//   ....[2]....
        /*01f0*/ 	.word	0x00000190


	//   ....[3]....
        /*01f4*/ 	.word	0x000003c0


	//   ....[4]....
        /*01f8*/ 	.word	0x00000520


	//   ....[5]....
        /*01fc*/ 	.word	0x00000640


	//   ....[6]....
        /*0200*/ 	.word	0x000007a0


	//   ....[7]....
        /*0204*/ 	.word	0x000013a0


	//   ....[8]....
        /*0208*/ 	.word	0x00003ec0


	//   ....[9]....
        /*020c*/ 	.word	0x000047e0


	//   ....[10]....
        /*0210*/ 	.word	0x000048e0


	//   ....[11]....
        /*0214*/ 	.word	0x00004980


	//   ....[12]....
        /*0218*/ 	.word	0x00005330


	//   ....[13]....
        /*021c*/ 	.word	0x000053c0


	//   ....[14]....
        /*0220*/ 	.word	0x00008f20


	//   ....[15]....
        /*0224*/ 	.word	0x00009490


	//   ....[16]....
        /*0228*/ 	.word	0x000097b0


	//   ....[17]....
        /*022c*/ 	.word	0x000098f0


	//   ....[18]....
        /*0230*/ 	.word	0x0000a080


	//   ....[19]....
        /*0234*/ 	.word	0x0000a0e0


	//   ....[20]....
        /*0238*/ 	.word	0x0000e1e0


	//   ....[21]....
        /*023c*/ 	.word	0x0000e270


	//   ....[22]....
        /*0240*/ 	.word	0x0000e320


	//   ....[23]....
        /*0244*/ 	.word	0x0000e490


	//   ....[24]....
        /*0248*/ 	.word	0x0000f8a0


	//   ....[25]....
        /*024c*/ 	.word	0x0000f8d0


	//   ....[26]....
        /*0250*/ 	.word	0x0000f980


	//   ....[27]....
        /*0254*/ 	.word	0x0000f9e0


	//   ....[28]....
        /*0258*/ 	.word	0x00010ad0


	//   ....[29]....
        /*025c*/ 	.word	0x00010b20


	//   ....[30]....
        /*0260*/ 	.word	0x00010b60


	//   ....[31]....
        /*0264*/ 	.word	0x00010b90


	//   ....[32]....
        /*0268*/ 	.word	0x00010bd0


	//   ....[33]....
        /*026c*/ 	.word	0x00010bf0


	//   ....[34]....
        /*0270*/ 	.word	0x00011570


	//   ....[35]....
        /*0274*/ 	.word	0x00011580


	//   ....[36]....
        /*0278*/ 	.word	0x000122f0


	//   ....[37]....
        /*027c*/ 	.word	0x00012e80


	//   ....[38]....
        /*0280*/ 	.word	0x00013850


	//   ....[39]....
        /*0284*/ 	.word	0x00013890


	//   ....[40]....
        /*0288*/ 	.word	0x000138c0


	//   ....[41]....
        /*028c*/ 	.word	0x00013910


	//   ....[42]....
        /*0290*/ 	.word	0x00013990


	//   ....[43]....
        /*0294*/ 	.word	0x000139c0


	//   ....[44]....
        /*0298*/ 	.word	0x00013a40


	//   ....[45]....
        /*029c*/ 	.word	0x00013a70


	//   ....[46]....
        /*02a0*/ 	.word	0x00013af0


	//   ....[47]....
        /*02a4*/ 	.word	0x00013b30


	//   ....[48]....
        /*02a8*/ 	.word	0x00013ba0


	//   ....[49]....
        /*02ac*/ 	.word	0x00013bd0


	//   ....[50]....
        /*02b0*/ 	.word	0x00013c50


	//   ....[51]....
        /*02b4*/ 	.word	0x00013c90


	//   ....[52]....
        /*02b8*/ 	.word	0x00013d00


	//   ....[53]....
        /*02bc*/ 	.word	0x00013d30


	//   ....[54]....
        /*02c0*/ 	.word	0x00016370


	//   ....[55]....
        /*02c4*/ 	.word	0x00016920


	//   ....[56]....
        /*02c8*/ 	.word	0x00016aa0


	//   ....[57]....
        /*02cc*/ 	.word	0x00016af0


	//   ....[58]....
        /*02d0*/ 	.word	0x00016c30


	//   ....[59]....
        /*02d4*/ 	.word	0x00016ca0


	//   ....[60]....
        /*02d8*/ 	.word	0x00016da0


	//   ....[61]....
        /*02dc*/ 	.word	0x00016e10


	//   ....[62]....
        /*02e0*/ 	.word	0x00016f10


	//   ....[63]....
        /*02e4*/ 	.word	0x00016f80


	//   ....[64]....
        /*02e8*/ 	.word	0x00017080


	//   ....[65]....
        /*02ec*/ 	.word	0x000170f0


	//   ....[66]....
        /*02f0*/ 	.word	0x000171f0


	//   ....[67]....
        /*02f4*/ 	.word	0x00017260


	//   ....[68]....
        /*02f8*/ 	.word	0x00017360


	//   ....[69]....
        /*02fc*/ 	.word	0x000173c0


	//   ....[70]....
        /*0300*/ 	.word	0x000174b0


	//   ....[71]....
        /*0304*/ 	.word	0x00017500


	//   ....[72]....
        /*0308*/ 	.word	0x00017900


	//----- nvinfo : EIATTR_REG_RECONFIG
	.align		4
.L_779:
        /*030c*/ 	.byte	0x01, 0x54
	.zero		2


	//----- nvinfo : EIATTR_SYSCALL_OFFSETS
	.align		4
        /*0310*/ 	.byte	0x04, 0x46
        /*0312*/ 	.short	(.L_781 - .L_780)


	//   ....[0]....
.L_780:
        /*0314*/ 	.word	0x00001570


	//   ....[1]....
        /*0318*/ 	.word	0x00012b00


	//   ....[2]....
        /*031c*/ 	.word	0x00012c40


	//   ....[3]....
        /*0320*/ 	.word	0x00012d30


	//   ....[4]....
        /*0324*/ 	.word	0x00013490


	//----- nvinfo : EIATTR_MBARRIER_INSTR_OFFSETS
	.align		4
.L_781:
        /*0328*/ 	.byte	0x04, 0x39
        /*032a*/ 	.short	(.L_783 - .L_782)


	//   ....[0]....
.L_782:
        /*032c*/ 	.word	0x00000270
        /*0330*/ 	.word	0x000000ff
        /*0334*/ 	.word	0x00036800
        /*0338*/ 	.short	0x0100
        /*033a*/ 	.byte	0x08
	.zero		1


	//   ....[1]....
        /*033c*/ 	.word	0x00000280
        /*0340*/ 	.word	0x000000ff
        /*0344*/ 	.word	0x00036820
        /*0348*/ 	.short	0x0100
        /*034a*/ 	.byte	0x08
	.zero		1


	//   ....[2]....
        /*034c*/ 	.word	0x00000370
        /*0350*/ 	.word	0x000000ff
        /*0354*/ 	.word	0x00036830
        /*0358*/ 	.short	0x0100
        /*035a*/ 	.byte	0x08
	.zero		1


	//   ....[3]....
        /*035c*/ 	.word	0x00000380
        /*0360*/ 	.word	0x000000ff
        /*0364*/ 	.word	0x00036840
        /*0368*/ 	.short	0x0100
        /*036a*/ 	.byte	0x08
	.zero		1


	//   ....[4]....
        /*036c*/ 	.word	0x00000390
        /*0370*/ 	.word	0x000000ff
        /*0374*/ 	.word	0x00036838
        /*0378*/ 	.short	0x0100
        /*037a*/ 	.byte	0x08
	.zero		1


	//   ....[5]....
        /*037c*/ 	.word	0x000003a0
        /*0380*/ 	.word	0x000000ff
        /*0384*/ 	.word	0x00036848
        /*0388*/ 	.short	0x0100
        /*038a*/ 	.byte	0x08
	.zero		1


	//   ....[6]....
        /*038c*/ 	.word	0x000004d0
        /*0390*/ 	.word	0x000000ff
        /*0394*/ 	.word	0x00036850
        /*0398*/ 	.short	0x0100
        /*039a*/ 	.byte	0x08
	.zero		1


	//   ....[7]....
        /*039c*/ 	.word	0x000004e0
        /*03a0*/ 	.word	0x000000ff
        /*03a4*/ 	.word	0x00036860
        /*03a8*/ 	.short	0x0100
        /*03aa*/ 	.byte	0x08
	.zero		1


	//   ....[8]....
        /*03ac*/ 	.word	0x000004f0
        /*03b0*/ 	.word	0x000000ff
        /*03b4*/ 	.word	0x00036858
        /*03b8*/ 	.short	0x0100
        /*03ba*/ 	.byte	0x08
	.zero		1


	//   ....[9]....
        /*03bc*/ 	.word	0x00000500
        /*03c0*/ 	.word	0x000000ff
        /*03c4*/ 	.word	0x00036868
        /*03c8*/ 	.short	0x0100
        /*03ca*/ 	.byte	0x08
	.zero		1


	//   ....[10]....
        /*03cc*/ 	.word	0x000005f0
        /*03d0*/ 	.word	0x000000ff
        /*03d4*/ 	.word	0x00036870
        /*03d8*/ 	.short	0x0100
        /*03da*/ 	.byte	0x06
	.zero		1


	//   ....[11]....
        /*03dc*/ 	.word	0x00000600
        /*03e0*/ 	.word	0x000000ff
        /*03e4*/ 	.word	0x00036880
        /*03e8*/ 	.short	0x0100
        /*03ea*/ 	.byte	0x06
	.zero		1


	//   ....[12]....
        /*03ec*/ 	.word	0x00000610
        /*03f0*/ 	.word	0x000000ff
        /*03f4*/ 	.word	0x00036878
        /*03f8*/ 	.short	0x0100
        /*03fa*/ 	.byte	0x06
	.zero		1


	//   ....[13]....
        /*03fc*/ 	.word	0x00000620
        /*0400*/ 	.word	0x000000ff
        /*0404*/ 	.word	0x00036888
        /*0408*/ 	.short	0x0100
        /*040a*/ 	.byte	0x06
	.zero		1


	//   ....[14]....
        /*040c*/ 	.word	0x00000750
        /*0410*/ 	.word	0x000000ff
        /*0414*/ 	.word	0x00036890
        /*0418*/ 	.short	0x0100
        /*041a*/ 	.byte	0x08
	.zero		1


	//   ....[15]....
        /*041c*/ 	.word	0x00000760
        /*0420*/ 	.word	0x000000ff
        /*0424*/ 	.word	0x000368a0
        /*0428*/ 	.short	0x0100
        /*042a*/ 	.byte	0x08
	.zero		1


	//   ....[16]....
        /*042c*/ 	.word	0x00000770
        /*0430*/ 	.word	0x000000ff
        /*0434*/ 	.word	0x00036898
        /*0438*/ 	.short	0x0100
        /*043a*/ 	.byte	0x08
	.zero		1


	//   ....[17]....
        /*043c*/ 	.word	0x00000780
        /*0440*/ 	.word	0x000000ff
        /*0444*/ 	.word	0x000368a8
        /*0448*/ 	.short	0x0100
        /*044a*/ 	.byte	0x08
	.zero		1


	//   ....[18]....
        /*044c*/ 	.word	0x000008b0
        /*0450*/ 	.word	0x000000ff
        /*0454*/ 	.word	0x000368b0
        /*0458*/ 	.short	0x0100
        /*045a*/ 	.byte	0x08
	.zero		1


	//   ....[19]....
        /*045c*/ 	.word	0x000008c0
        /*0460*/ 	.word	0x000000ff
        /*0464*/ 	.word	0x000368c0
        /*0468*/ 	.short	0x0100
        /*046a*/ 	.byte	0x08
	.zero		1


	//   ....[20]....
        /*046c*/ 	.word	0x000008d0
        /*0470*/ 	.word	0x000000ff
        /*0474*/ 	.word	0x000368b8
        /*0478*/ 	.short	0x0100
        /*047a*/ 	.byte	0x08
	.zero		1


	//   ....[21]....
        /*047c*/ 	.word	0x000008e0
        /*0480*/ 	.word	0x000000ff
        /*0484*/ 	.word	0x000368c8
        /*0488*/ 	.short	0x0100
        /*048a*/ 	.byte	0x08
	.zero		1


	//   ....[22]....
        /*048c*/ 	.word	0x000015a0
        /*0490*/ 	.word	0x000000ff
        /*0494*/ 	.word	0x00036800
        /*0498*/ 	.short	0x010a
        /*049a*/ 	.byte	0x04
	.zero		1


	//   ....[23]....
        /*049c*/ 	.word	0x00001640
        /*04a0*/ 	.word	0x000000ff
        /*04a4*/ 	.word	0x00036830
        /*04a8*/ 	.short	0x010a
        /*04aa*/ 	.byte	0x04
	.zero		1


	//   ....[24]....
        /*04ac*/ 	.word	0x000016e0
        /*04b0*/ 	.word	0x000000ff
        /*04b4*/ 	.word	0x00036830
        /*04b8*/ 	.short	0x010a
        /*04ba*/ 	.byte	0x04
	.zero		1


	//   ....[25]....
        /*04bc*/ 	.word	0x000059f0
        /*04c0*/ 	.word	0x00000003
        /*04c4*/ 	.word	0x00000000
        /*04c8*/ 	.short	0x0101
        /*04ca*/ 	.byte	0x3f
	.zero		1


	//   ....[26]....
        /*04cc*/ 	.word	0x00006110
        /*04d0*/ 	.word	0x000000ff
        /*04d4*/ 	.word	0x00036830
        /*04d8*/ 	.short	0x010a
        /*04da*/ 	.byte	0x3d
	.zero		1


	//   ....[27]....
        /*04dc*/ 	.word	0x00006150
        /*04e0*/ 	.word	0x000000ff
        /*04e4*/ 	.word	0x00036830
        /*04e8*/ 	.short	0x010a
        /*04ea*/ 	.byte	0x3d
	.zero		1


	//   ....[28]....
        /*04ec*/ 	.word	0x000087f0
        /*04f0*/ 	.word	0x000000ff
        /*04f4*/ 	.word	0x00036850
        /*04f8*/ 	.short	0x010a
        /*04fa*/ 	.byte	0x0b
	.zero		1


	//   ....[29]....
        /*04fc*/ 	.word	0x00008830
        /*0500*/ 	.word	0x000000ff
        /*0504*/ 	.word	0x00036850
        /*0508*/ 	.short	0x010a
        /*050a*/ 	.byte	0x0b
	.zero		1


	//   ....[30]....
        /*050c*/ 	.word	0x0000a700
        /*0510*/ 	.word	0x0000000e
        /*0514*/ 	.word	0x00000000
        /*0518*/ 	.short	0x0101
        /*051a*/ 	.byte	0x3f
	.zero		1


	//   ....[31]....
        /*051c*/ 	.word	0x0000a730
        /*0520*/ 	.word	0x00000008
        /*0524*/ 	.word	0x00000000
        /*0528*/ 	.short	0x0101
        /*052a*/ 	.byte	0x3f
	.zero		1


	//   ....[32]....
        /*052c*/ 	.word	0x0000ae00
        /*0530*/ 	.word	0x000000ff
        /*0534*/ 	.word	0x00036830
        /*0538*/ 	.short	0x010a
        /*053a*/ 	.byte	0x07
	.zero		1


	//   ....[33]....
        /*053c*/ 	.word	0x0000ae50
        /*0540*/ 	.word	0x000000ff
        /*0544*/ 	.word	0x00036830
        /*0548*/ 	.short	0x010a
        /*054a*/ 	.byte	0x07
	.zero		1


	//   ....[34]....
        /*054c*/ 	.word	0x0000d570
        /*0550*/ 	.word	0x000000ff
        /*0554*/ 	.word	0x00036850
        /*0558*/ 	.short	0x010a
        /*055a*/ 	.byte	0x0b
	.zero		1


	//   ....[35]....
        /*055c*/ 	.word	0x0000d5b0
        /*0560*/ 	.word	0x000000ff
        /*0564*/ 	.word	0x00036850
        /*0568*/ 	.short	0x010a
        /*056a*/ 	.byte	0x0b
	.zero		1


	//   ....[36]....
        /*056c*/ 	.word	0x0000eba0
        /*0570*/ 	.word	0x00000015
        /*0574*/ 	.word	0x00000000
        /*0578*/ 	.short	0x0101
        /*057a*/ 	.byte	0x3f
	.zero		1


	//   ....[37]....
        /*057c*/ 	.word	0x0000ec40
        /*0580*/ 	.word	0x00000008
        /*0584*/ 	.word	0x00000000
        /*0588*/ 	.short	0x0101
        /*058a*/ 	.byte	0x3f
	.zero		1


	//   ....[38]....
        /*058c*/ 	.word	0x0000f810
        /*0590*/ 	.word	0x000000ff
        /*0594*/ 	.word	0x00036850
        /*0598*/ 	.short	0x010a
        /*059a*/ 	.byte	0x05
	.zero		1


	//   ....[39]....
        /*059c*/ 	.word	0x0000f850
        /*05a0*/ 	.word	0x000000ff
        /*05a4*/ 	.word	0x00036850
        /*05a8*/ 	.short	0x010a
        /*05aa*/ 	.byte	0x05
	.zero		1


	//   ....[40]....
        /*05ac*/ 	.word	0x0000fd20
        /*05b0*/ 	.word	0x0000000c
        /*05b4*/ 	.word	0x00000000
        /*05b8*/ 	.short	0x0101
        /*05ba*/ 	.byte	0x3f
	.zero		1


	//   ....[41]....
        /*05bc*/ 	.word	0x00010c00
        /*05c0*/ 	.word	0x000000ff
        /*05c4*/ 	.word	0x00000000
        /*05c8*/ 	.short	0x0101
        /*05ca*/ 	.byte	0x04
	.zero		1


	//   ....[42]....
        /*05cc*/ 	.word	0x000130a0
        /*05d0*/ 	.word	0x000000ff
        /*05d4*/ 	.word	0x00036840
        /*05d8*/ 	.short	0x010a
        /*05da*/ 	.byte	0x26
	.zero		1


	//   ....[43]....
        /*05dc*/ 	.word	0x00013e70
        /*05e0*/ 	.word	0x000000ff
        /*05e4*/ 	.word	0x00036800
        /*05e8*/ 	.short	0x0107
        /*05ea*/ 	.byte	0x26
	.zero		1


	//   ....[44]....
        /*05ec*/ 	.word	0x00013ee0
        /*05f0*/ 	.word	0x000000ff
        /*05f4*/ 	.word	0x00036800
        /*05f8*/ 	.short	0x0101
        /*05fa*/ 	.byte	0x26
	.zero		1


	//   ....[45]....
        /*05fc*/ 	.word	0x00013ef0
        /*0600*/ 	.word	0x000000ff
        /*0604*/ 	.word	0x00036820
        /*0608*/ 	.short	0x010a
        /*060a*/ 	.byte	0x26
	.zero		1


	//   ....[46]....
        /*060c*/ 	.word	0x00014310
        /*0610*/ 	.word	0x000000ff
        /*0614*/ 	.word	0x00036848
        /*0618*/ 	.short	0x010a
        /*061a*/ 	.byte	0x26
	.zero		1


	//   ....[47]....
        /*061c*/ 	.word	0x000146c0
        /*0620*/ 	.word	0x000000ff
        /*0624*/ 	.word	0x00036860
        /*0628*/ 	.short	0x010a
        /*062a*/ 	.byte	0x26
	.zero		1


	//   ....[48]....
        /*062c*/ 	.word	0x00014ca0
        /*0630*/ 	.word	0x000000ff
        /*0634*/ 	.word	0x00036840
        /*0638*/ 	.short	0x010a
        /*063a*/ 	.byte	0x26
	.zero		1


	//   ....[49]....
        /*063c*/ 	.word	0x00015060
        /*0640*/ 	.word	0x000000ff
        /*0644*/ 	.word	0x00036868
        /*0648*/ 	.short	0x010a
        /*064a*/ 	.byte	0x26
	.zero		1


	//   ....[50]....
        /*064c*/ 	.word	0x00015690
        /*0650*/ 	.word	0x000000ff
        /*0654*/ 	.word	0x00036848
        /*0658*/ 	.short	0x010a
        /*065a*/ 	.byte	0x26
	.zero		1


	//   ....[51]....
        /*065c*/ 	.word	0x00015a30
        /*0660*/ 	.word	0x000000ff
        /*0664*/ 	.word	0x00036860
        /*0668*/ 	.short	0x010a
        /*066a*/ 	.byte	0x26
	.zero		1


	//   ....[52]....
        /*066c*/ 	.word	0x00015ea0
        /*0670*/ 	.word	0x00000003
        /*0674*/ 	.word	0x00036860
        /*0678*/ 	.short	0x010a
        /*067a*/ 	.byte	0x3f
	.zero		1


	//   ....[53]....
        /*067c*/ 	.word	0x00016300
        /*0680*/ 	.word	0x00000002
        /*0684*/ 	.word	0x00036820
        /*0688*/ 	.short	0x010a
        /*068a*/ 	.byte	0x3f
	.zero		1


	//   ....[54]....
        /*068c*/ 	.word	0x000164a0
        /*0690*/ 	.word	0x00000006
        /*0694*/ 	.word	0x00000000
        /*0698*/ 	.short	0x010a
        /*069a*/ 	.byte	0x3f
	.zero		1


	//   ....[55]....
        /*069c*/ 	.word	0x00016510
        /*06a0*/ 	.word	0x00000003
        /*06a4*/ 	.word	0x00000000
        /*06a8*/ 	.short	0x010a
        /*06aa*/ 	.byte	0x3f
	.zero		1


	//   ....[56]....
        /*06ac*/ 	.word	0x00016570
        /*06b0*/ 	.word	0x00000000
        /*06b4*/ 	.word	0x00000000
        /*06b8*/ 	.short	0x010a
        /*06ba*/ 	.byte	0x3f
	.zero		1


	//   ....[57]....
        /*06bc*/ 	.word	0x000165a0
        /*06c0*/ 	.word	0x00000003
        /*06c4*/ 	.word	0x00000000
        /*06c8*/ 	.short	0x010a
        /*06ca*/ 	.byte	0x3f
	.zero		1


	//   ....[58]....
        /*06cc*/ 	.word	0x00016620
        /*06d0*/ 	.word	0x00000003
        /*06d4*/ 	.word	0x00036800
        /*06d8*/ 	.short	0x010a
        /*06da*/ 	.byte	0x3f
	.zero		1


	//   ....[59]....
        /*06dc*/ 	.word	0x00016690
        /*06e0*/ 	.word	0x00000003
        /*06e4*/ 	.word	0x00036830
        /*06e8*/ 	.short	0x010a
        /*06ea*/ 	.byte	0x3f
	.zero		1


	//   ....[60]....
        /*06ec*/ 	.word	0x000166f0
        /*06f0*/ 	.word	0x0000000b
        /*06f4*/ 	.word	0x00036830
        /*06f8*/ 	.short	0x010a
        /*06fa*/ 	.byte	0x3f
	.zero		1


	//   ....[61]....
        /*06fc*/ 	.word	0x00016750
        /*0700*/ 	.word	0x0000000b
        /*0704*/ 	.word	0x00036850
        /*0708*/ 	.short	0x010a
        /*070a*/ 	.byte	0x3f
	.zero		1


	//   ....[62]....
        /*070c*/ 	.word	0x000167c0
        /*0710*/ 	.word	0x0000000b
        /*0714*/ 	.word	0x00036830
        /*0718*/ 	.short	0x010a
        /*071a*/ 	.byte	0x3f
	.zero		1


	//   ....[63]....
        /*071c*/ 	.word	0x00016820
        /*0720*/ 	.word	0x0000000b
        /*0724*/ 	.word	0x00036850
        /*0728*/ 	.short	0x010a
        /*072a*/ 	.byte	0x3f
	.zero		1


	//   ....[64]....
        /*072c*/ 	.word	0x00016880
        /*0730*/ 	.word	0x00000003
        /*0734*/ 	.word	0x00036850
        /*0738*/ 	.short	0x010a
        /*073a*/ 	.byte	0x3f
	.zero		1


	//   ....[65]....
        /*073c*/ 	.word	0x000169e0
        /*0740*/ 	.word	0x00000003
        /*0744*/ 	.word	0x00036840
        /*0748*/ 	.short	0x010a
        /*074a*/ 	.byte	0x3f
	.zero		1


	//   ....[66]....
        /*074c*/ 	.word	0x00017540
        /*0750*/ 	.word	0x00000003
        /*0754*/ 	.word	0x00036820
        /*0758*/ 	.short	0x010a
        /*075a*/ 	.byte	0x3f
	.zero		1


	//   ....[67]....
        /*075c*/ 	.word	0x000175a0
        /*0760*/ 	.word	0x00000003
        /*0764*/ 	.word	0x00036848
        /*0768*/ 	.short	0x010a
        /*076a*/ 	.byte	0x3f
	.zero		1


	//   ....[68]....
        /*076c*/ 	.word	0x00017600
        /*0770*/ 	.word	0x00000003
        /*0774*/ 	.word	0x00036860
        /*0778*/ 	.short	0x010a
        /*077a*/ 	.byte	0x3f
	.zero		1


	//   ....[69]....
        /*077c*/ 	.word	0x00017660
        /*0780*/ 	.word	0x00000003
        /*0784*/ 	.word	0x00036840
        /*0788*/ 	.short	0x010a
        /*078a*/ 	.byte	0x3f
	.zero		1


	//   ....[70]....
        /*078c*/ 	.word	0x000176c0
        /*0790*/ 	.word	0x00000003
        /*0794*/ 	.word	0x00036868
        /*0798*/ 	.short	0x010a
        /*079a*/ 	.byte	0x3f
	.zero		1


	//   ....[71]....
        /*079c*/ 	.word	0x00017720
        /*07a0*/ 	.word	0x00000003
        /*07a4*/ 	.word	0x00036848
        /*07a8*/ 	.short	0x010a
        /*07aa*/ 	.byte	0x3f
	.zero		1


	//   ....[72]....
        /*07ac*/ 	.word	0x00017780
        /*07b0*/ 	.word	0x00000003
        /*07b4*/ 	.word	0x00036860
        /*07b8*/ 	.short	0x010a
        /*07ba*/ 	.byte	0x3f
	.zero		1


	//   ....[73]....
        /*07bc*/ 	.word	0x000177d0
        /*07c0*/ 	.word	0x00000003
        /*07c4*/ 	.word	0x00036860
        /*07c8*/ 	.short	0x010a
        /*07ca*/ 	.byte	0x3f
	.zero		1


	//   ....[74]....
        /*07cc*/ 	.word	0x00017820
        /*07d0*/ 	.word	0x00000002
        /*07d4*/ 	.word	0x00036820
        /*07d8*/ 	.short	0x010a
        /*07da*/ 	.byte	0x3f
	.zero		1


	//   ....[75]....
        /*07dc*/ 	.word	0x000179c0
        /*07e0*/ 	.word	0x00000006
        /*07e4*/ 	.word	0x00000000
        /*07e8*/ 	.short	0x010a
        /*07ea*/ 	.byte	0x3f
	.zero		1


	//   ....[76]....
        /*07ec*/ 	.word	0x00017a10
        /*07f0*/ 	.word	0x00000003
        /*07f4*/ 	.word	0x00000000
        /*07f8*/ 	.short	0x010a
        /*07fa*/ 	.byte	0x3f
	.zero		1


	//   ....[77]....
        /*07fc*/ 	.word	0x00017a60
        /*0800*/ 	.word	0x00000000
        /*0804*/ 	.word	0x00000000
        /*0808*/ 	.short	0x010a
        /*080a*/ 	.byte	0x3f
	.zero		1


	//----- nvinfo : EIATTR_NUM_MBARRIERS
	.align		4
.L_783:
        /*080c*/ 	.byte	0x03, 0x38
        /*080e*/ 	.short	0x0016


	//----- nvinfo : EIATTR_EXIT_INSTR_OFFSETS
	.align		4
        /*0810*/ 	.byte	0x04, 0x1c
        /*0812*/ 	.short	(.L_785 - .L_784)


	//   ....[0]....
.L_784:
        /*0814*/ 	.word	0x000165f0


	//----- nvinfo : EIATTR_MAX_THREADS
	.align		4
.L_785:
        /*0818*/ 	.byte	0x04, 0x05
        /*081a*/ 	.short	(.L_787 - .L_786)
.L_786:
        /*081c*/ 	.word	0x00000180
        /*0820*/ 	.word	0x00000001
        /*0824*/ 	.word	0x00000001


	//----- nvinfo : EIATTR_CRS_STACK_SIZE
	.align		4
.L_787:
        /*0828*/ 	.byte	0x04, 0x1e
        /*082a*/ 	.short	(.L_789 - .L_788)
.L_788:
        /*082c*/ 	.word	0x00000000


	//----- nvinfo : EIATTR_CBANK_PARAM_SIZE
	.align		4
.L_789:
        /*0830*/ 	.byte	0x03, 0x19
        /*0832*/ 	.short	0x0a70


	//----- nvinfo : EIATTR_PARAM_CBANK
	.align		4
        /*0834*/ 	.byte	0x04, 0x0a
        /*0836*/ 	.short	(.L_791 - .L_790)
	.align		4
.L_790:
        /*0838*/ 	.word	index@(.nv.constant0._ZN7cutlass13device_kernelIN5flash11enable_sm90INS1_16FlashAttnFwdSm90INS1_25CollectiveMainloopFwdSm90ILi2EN4cute5tupleIJNS5_1CILi1EEES8_S8_EEENS6_IJNS7_ILi128EEENS7_ILi112EEENS7_ILi192EEEEEELi192ENS_6half_tEfNS_4arch4Sm90ELb1ELb0ELb1ELb0ELb0ELb0ELb0ELb1ELb1ELb1ELb1ELb0EEENS1_21CollectiveEpilogueFwdINS6_IJSA_SC_SB_EEES9_SE_SG_Li256ELb0ELb1ELb1ELb0EEENS1_19SingleTileSchedulerILb0ELb1ELb1ELi128EEEEEEEEEvNT_6ParamsE)
        /*083c*/ 	.short	0x0210
        /*083e*/ 	.short	0x0a70


	//----- nvinfo : EIATTR_SW_WAR
	.align		4
.L_791:
        /*0840*/ 	.byte	0x04, 0x36
        /*0842*/ 	.short	(.L_793 - .L_792)
.L_792:
        /*0844*/ 	.word	0x00000008
.L_793:


//--------------------- .nv.info._ZN7cutlass13device_kernelIN5flash11enable_sm90INS1_16FlashAttnFwdSm90INS1_25CollectiveMainloopFwdSm90ILi2EN4cute5tupleIJNS5_1CILi1EEES8_S8_EEENS6_IJNS7_ILi128EEENS7_ILi112EEENS7_ILi192EEEEEELi192ENS_6half_tEfNS_4arch4Sm90ELb1ELb0ELb1ELb1ELb0ELb0ELb0ELb1ELb1ELb1ELb1ELb0EEENS1_21CollectiveEpilogueFwdINS6_IJSA_SC_SB_EEES9_SE_SG_Li256ELb1ELb1ELb1ELb0EEENS1_36VarlenDynamicPersistentTileSchedulerILi128ELi112ELi256ELi128ELb1ELb1ELb1ELb1ELb1ELb1EEEEEEEEEvNT_6ParamsE --------------------------
	.section	.nv.info._ZN7cutlass13device_kernelIN5flash11enable_sm90INS1_16FlashAttnFwdSm90INS1_25CollectiveMainloopFwdSm90ILi2EN4cute5tupleIJNS5_1CILi1EEES8_S8_EEENS6_IJNS7_ILi128EEENS7_ILi112EEENS7_ILi192EEEEEELi192ENS_6half_tEfNS_4arch4Sm90ELb1ELb0ELb1ELb1ELb0ELb0ELb0ELb1ELb1ELb1ELb1ELb0EEENS1_21CollectiveEpilogueFwdINS6_IJSA_SC_SB_EEES9_SE_SG_Li256ELb1ELb1ELb1ELb0EEENS1_36VarlenDynamicPersistentTileSchedulerILi128ELi112ELi256ELi128ELb1ELb1ELb1ELb1ELb1ELb1EEEEEEEEEvNT_6ParamsE,"",@"SHT_CUDA_INFO"
	.sectionflags	@""
	.align	4


	//----- nvinfo : EIATTR_CUDA_API_VERSION
	.align		4
        /*0000*/ 	.byte	0x04, 0x37
        /*0002*/ 	.short	(.L_795 - .L_794)
.L_794:
        /*0004*/ 	.word	0x00000082


	//----- nvinfo : EIATTR_KPARAM_INFO
	.align		4
.L_795:
        /*0008*/ 	.byte	0x04, 0x17
        /*000a*/ 	.short	(.L_797 - .L_796)
.L_796:
        /*000c*/ 	.word	0x00000000
        /*0010*/ 	.short	0x0000
        /*0012*/ 	.short	0x0070
        /*0014*/ 	.byte	0x00, 0xf0, 0x01, 0x2a


	//----- nvinfo : EIATTR_SPARSE_MMA_MASK
	.align		4
.L_797:
        /*0018*/ 	.byte	0x03, 0x50
        /*001a*/ 	.short	0x0000


	//----- nvinfo : EIATTR_MAXREG_COUNT
	.align		4
        /*001c*/ 	.byte	0x03, 0x1b
        /*001e*/ 	.short	0x00a8


	//----- nvinfo : EIATTR_NUM_BARRIERS
	.align		4
        /*0020*/ 	.byte	0x02, 0x4c
        /*0022*/ 	.byte	0x09
	.zero		1


	//----- nvinfo : EIATTR_EXTERNS
	.align		4
        /*0024*/ 	.byte	0x04, 0x0f
        /*0026*/ 	.short	(.L_799 - .L_798)


	//   ....[0]....
	.align		4
.L_798:
        /*0028*/ 	.word	index@(__assertfail)


	//----- nvinfo : EIATTR_ANNOTATIONS
	.align		4
.L_799:
        /*002c*/ 	.byte	0x04, 0x55
        /*002e*/ 	.short	(.L_801 - .L_800)


	//   ....[0]....
.L_800:
        /* <DEDUP_REMOVED lines=76> */


	//----- nvinfo : EIATTR_MERCURY_ISA_VERSION
	.align		4
.L_801:
        /*04d8*/ 	.byte	0x03, 0x5f
        /*04da*/ 	.short	0x0101


	//----- nvinfo : EIATTR_UNUSED_LOAD_BYTE_OFFSET
	.align		4
        /*04dc*/ 	.byte	0x04, 0x44
        /*04de*/ 	.short	(.L_803 - .L_802)


	//   ....[0]....
.L_802:
        /*04e0*/ 	.word	0x00000a10
        /*04e4*/ 	.word	0x0000fff0


	//   ....[1]....
        /*04e8*/ 	.word	0x00010d90
        /*04ec*/ 	.word	0x0000fff0


	//----- nvinfo : EIATTR_INT_WARP_WIDE_INSTR_OFFSETS
	.align		4
.L_803:
        /*04f0*/ 	.byte	0x04, 0x31
        /*04f2*/ 	.short	(.L_805 - .L_804)


	//   ....[0]....
.L_804:
        /*04f4*/ 	.word	0x00000130


	//   ....[1]....
        /*04f8*/ 	.word	0x00000170


	//   ....[2]....
        /*04fc*/ 	.word	0x000001e0


	//   ....[3]....
        /*0500*/ 	.word	0x000167e0


	//   ....[4]....
        /*0504*/ 	.word	0x00016880


	//   ....[5]....
        /*0508*/ 	.word	0x0001a670


	//   ....[6]....
        /*050c*/ 	.word	0x0001a6e0


	//----- nvinfo : EIATTR_COOP_GROUP_MASK_REGIDS
	.align		4
.L_805:
        /*0510*/ 	.byte	0x04, 0x29
        /*0512*/ 	.short	(.L_807 - .L_806)


	//   ....[0]....
.L_806:
        /*0514*/ 	.word	0xffffffff


	//   ....[1]....
        /*0518*/ 	.word	0xffffffff


	//   ....[2]....
        /*051c*/ 	.word	0xffffffff


	//   ....[3]....
        /*0520*/ 	.word	0xffffffff


	//   ....[4]....
        /*0524*/ 	.word	0xffffffff


	//   ....[5]....
        /*0528*/ 	.word	0xffffffff


	//   ....[6]....
        /*052c*/ 	.word	0xffffffff


	//   ....[7]....
        /*0530*/ 	.word	0xffffffff


	//   ....[8]....
        /*0534*/ 	.word	0xffffffff


	//   ....[9]....
        /*0538*/ 	.word	0xffffffff


	//   ....[10]....
        /*053c*/ 	.word	0xffffffff


	//   ....[11]....
        /*0540*/ 	.word	0xffffffff


	//   ....[12]....
        /*0544*/ 	.word	0xffffffff


	//   ....[13]....
        /*0548*/ 	.word	0xffffffff


	//   ....[14]....
        /*054c*/ 	.word	0xffffffff


	//   ....[15]....
        /*0550*/ 	.word	0xffffffff


	//   ....[16]....
        /*0554*/ 	.word	0xffffffff


	//   ....[17]....
        /*0558*/ 	.word	0xffffffff


	//   ....[18]....
        /*055c*/ 	.word	0xffffffff


	//   ....[19]....
        /*0560*/ 	.word	0xffffffff


	//   ....[20]....
        /*0564*/ 	.word	0xffffffff


	//   ....[21]....
        /*0568*/ 	.word	0xffffffff


	//   ....[22]....
        /*056c*/ 	.word	0xffffffff


	//   ....[23]....
        /*0570*/ 	.word	0xffffffff


	//   ....[24]....
        /*0574*/ 	.word	0xffffffff


	//   ....[25]....
        /*0578*/ 	.word	0xffffffff


	//   ....[26]....
        /*057c*/ 	.word	0xffffffff


	//   ....[27]....
        /*0580*/ 	.word	0xffffffff


	//   ....[28]....
        /*0584*/ 	.word	0xffffffff


	//   ....[29]....
        /*0588*/ 	.word	0xffffffff


	//   ....[30]....
        /*058c*/ 	.word	0xffffffff


	//   ....[31]....
        /*0590*/ 	.word	0xffffffff


	//   ....[32]....
        /*0594*/ 	.word	0xffffffff


	//   ....[33]....
        /*0598*/ 	.word	0xffffffff


	//   ....[34]....
        /*059c*/ 	.word	0xffffffff


	//   ....[35]....
        /*05a0*/ 	.word	0xffffffff


	//   ....[36]....
        /*05a4*/ 	.word	0xffffffff


	//   ....[37]....
        /*05a8*/ 	.word	0xffffffff


	//   ....[38]....
        /*05ac*/ 	.word	0xffffffff


	//   ....[39]....
        /*05b0*/ 	.word	0xffffffff


	//   ....[40]....
        /*05b4*/ 	.word	0xffffffff


	//   ....[41]....
        /*05b8*/ 	.word	0xffffffff


	//   ....[42]....
        /*05bc*/ 	.word	0xffffffff


	//   ....[43]....
        /*05c0*/ 	.word	0xffffffff


	//   ....[44]....
        /*05c4*/ 	.word	0xffffffff


	//   ....[45]....
        /*05c8*/ 	.word	0xffffffff


	//   ....[46]....
        /*05cc*/ 	.word	0xffffffff


	//   ....[47]....
        /*05d0*/ 	.word	0xffffffff


	//   ....[48]....
        /*05d4*/ 	.word	0xffffffff


	//   ....[49]....
        /*05d8*/ 	.word	0xffffffff


	//   ....[50]....
        /*05dc*/ 	.word	0xffffffff


	//   ....[51]....
        /*05e0*/ 	.word	0xffffffff


	//   ....[52]....
        /*05e4*/ 	.word	0xffffffff


	//   ....[53]....
        /*05e8*/ 	.word	0xffffffff


	//   ....[54]....
        /*05ec*/ 	.word	0xffffffff


	//   ....[55]....
        /*05f0*/ 	.word	0xffffffff


	//   ....[56]....
        /*05f4*/ 	.word	0xffffffff


	//   ....[57]....
        /*05f8*/ 	.word	0xffffffff


	//   ....[58]....
        /*05fc*/ 	.word	0xffffffff


	//   ....[59]....
        /*0600*/ 	.word	0xffffffff


	//   ....[60]....
        /*0604*/ 	.word	0xffffffff


	//   ....[61]....
        /*0608*/ 	.word	0xffffffff


	//   ....[62]....
        /*060c*/ 	.word	0xffffffff


	//   ....[63]....
        /*0610*/ 	.word	0xffffffff


	//   ....[64]....
        /*0614*/ 	.word	0xffffffff


	//   ....[65]....
        /*0618*/ 	.word	0xffffffff


	//   ....[66]....
        /*061c*/ 	.word	0xffffffff


	//   ....[67]....
        /*0620*/ 	.word	0xffffffff


	//   ....[68]....
        /*0624*/ 	.word	0xffffffff


	//   ....[69]....
        /*0628*/ 	.word	0xffffffff


	//   ....[70]....
        /*062c*/ 	.word	0xffffffff


	//   ....[71]....
        /*0630*/ 	.word	0xffffffff


	//   ....[72]....
        /*0634*/ 	.word	0xffffffff


	//   ....[73]....
        /*0638*/ 	.word	0xffffffff


	//   ....[74]....
        /*063c*/ 	.word	0xffffffff


	//   ....[75]....
        /*0640*/ 	.word	0xffffffff


	//   ....[76]....
        /*0644*/ 	.word	0xffffffff


	//   ....[77]....
        /*0648*/ 	.word	0xffffffff


	//   ....[78]....
        /*064c*/ 	.word	0xffffffff


	//   ....[79]....
        /*0650*/ 	.word	0xffffffff


	//   ....[80]....
        /*0654*/ 	.word	0xffffffff


	//   ....[81]....
        /*0658*/ 	.word	0xffffffff


	//   ....[82]....
        /*065c*/ 	.word	0xffffffff


	//   ....[83]....
        /*0660*/ 	.word	0xffffffff


	//   ....[84]....
        /*0664*/ 	.word	0xffffffff


	//   ....[85]....
        /*0668*/ 	.word	0xffffffff


	//   ....[86]....
        /*066c*/ 	.word	0xffffffff


	//   ....[87]....
        /*0670*/ 	.word	0xffffffff


	//   ....[88]....
        /*0674*/ 	.word	0xffffffff


	//   ....[89]....
        /*0678*/ 	.word	0xffffffff


	//   ....[90]....
        /*067c*/ 	.word	0xffffffff


	//   ....[91]....
        /*0680*/ 	.word	0xffffffff


	//   ....[92]....
        /*0684*/ 	.word	0xffffffff


	//   ....[93]....
        /*0688*/ 	.word	0xffffffff


	//   ....[94]....
        /*068c*/ 	.word	0xffffffff


	//   ....[95]....
        /*0690*/ 	.word	0xffffffff


	//   ....[96]....
        /*0694*/ 	.word	0xffffffff


	//   ....[97]....
        /*0698*/ 	.word	0xffffffff


	//   ....[98]....
        /*069c*/ 	.word	0xffffffff


	//   ....[99]....
        /*06a0*/ 	.word	0xffffffff


	//   ....[100]....
        /*06a4*/ 	.word	0xffffffff


	//   ....[101]....
        /*06a8*/ 	.word	0xffffffff


	//   ....[102]....
        /*06ac*/ 	.word	0xffffffff


	//   ....[103]....
        /*06b0*/ 	.word	0xffffffff


	//   ....[104]....
        /*06b4*/ 	.word	0xffffffff


	//   ....[105]....
        /*06b8*/ 	.word	0x0500000f


	//   ....[106]....
        /*06bc*/ 	.word	0x0500000f


	//   ....[107]....
        /*06c0*/ 	.word	0x0500000f


	//   ....[108]....
        /*06c4*/ 	.word	0x0500000f


	//   ....[109]....
        /*06c8*/ 	.word	0x0500000f


	//   ....[110]....
        /*06cc*/ 	.word	0x0500000f


	//   ....[111]....
        /*06d0*/ 	.word	0x0500000f


	//   ....[112]....
        /*06d4*/ 	.word	0x0500000f


	//   ....[113]....
        /*06d8*/ 	.word	0x0500000f


	//   ....[114]....
        /*06dc*/ 	.word	0x0500000f


	//   ....[115]....
        /*06e0*/ 	.word	0x0500000f


	//   ....[116]....
        /*06e4*/ 	.word	0x0500000f


	//   ....[117]....
        /*06e8*/ 	.word	0x0500000f


	//   ....[118]....
        /*06ec*/ 	.word	0x0500000f


	//   ....[119]....
        /*06f0*/ 	.word	0x0500000f


	//   ....[120]....
        /*06f4*/ 	.word	0x0500000f


	//   ....[121]....
        /*06f8*/ 	.word	0x0500000f


	//   ....[122]....
        /*06fc*/ 	.word	0x0500000f


	//   ....[123]....
        /*0700*/ 	.word	0x0500000f


	//   ....[124]....
        /*0704*/ 	.word	0x0500000f


	//   ....[125]....
        /*0708*/ 	.word	0x0500000f


	//   ....[126]....
        /*070c*/ 	.word	0x0500000f


	//   ....[127]....
        /*0710*/ 	.word	0x0500000f


	//   ....[128]....
        /*0714*/ 	.word	0x0500000f


	//   ....[129]....
        /*0718*/ 	.word	0x0500000f


	//   ....[130]....
        /*071c*/ 	.word	0x0500000f


	//   ....[131]....
        /*0720*/ 	.word	0x0500000f


	//   ....[132]....
        /*0724*/ 	.word	0x0500000f


	//   ....[133]....
        /*0728*/ 	.word	0x0500000f


	//   ....[134]....
        /*072c*/ 	.word	0x0500000f


	//   ....[135]....
        /*0730*/ 	.word	0x0500000f


	//   ....[136]....
        /*0734*/ 	.word	0x0500000f


	//   ....[137]....
        /*0738*/ 	.word	0x0500000f


	//   ....[138]....
        /*073c*/ 	.word	0x0500000f


	//   ....[139]....
        /*0740*/ 	.word	0x0500000f


	//   ....[140]....
        /*0744*/ 	.word	0x0500000f


	//----- nvinfo : EIATTR_COOP_GROUP_INSTR_OFFSETS
	.align		4
.L_807:
        /*0748*/ 	.byte	0x04, 0x28
        /*074a*/ 	.short	(.L_809 - .L_808)


	//   ....[0]....
.L_808:
        /*074c*/ 	.word	0x00000060


	//   ....[1]....
        /*0750*/ 	.word	0x00000140


	//   ....[2]....
        /*0754*/ 	.word	0x00000190


	//   ....[3]....
        /*0758*/ 	.word	0x000003c0


	//   ....[4]....
        /*075c*/ 	.word	0x00000520


	//   ....[5]....
        /*0760*/ 	.word	0x00000640


	//   ....[6]....
        /*0764*/ 	.word	0x000007a0


	//   ....[7]....
        /*0768*/ 	.word	0x00001f70


	//   ....[8]....
        /*076c*/ 	.word	0x000048f0


	//   ....[9]....
        /*0770*/ 	.word	0x00004930


	//   ....[10]....
        /*0774*/ 	.word	0x00005540


	//   ....[11]....
        /*0778*/ 	.word	0x000055f0


	//   ....[12]....
        /*077c*/ 	.word	0x00005f20


	//   ....[13]....
        /*0780*/ 	.word	0x00005fb0


	//   ....[14]....
        /*0784*/ 	.word	0x00009bb0


	//   ....[15]....
        /*0788*/ 	.word	0x0000a110


	//   ....[16]....
        /*078c*/ 	.word	0x0000a310


	//   ....[17]....
        /*0790*/ 	.word	0x0000a380


	//   ....[18]....
        /*0794*/ 	.word	0x0000ab60


	//   ....[19]....
        /*0798*/ 	.word	0x0000abc0


	//   ....[20]....
        /*079c*/ 	.word	0x0000e870


	//   ....[21]....
        /*07a0*/ 	.word	0x0000e8d0


	//   ....[22]....
        /*07a4*/ 	.word	0x0000ee10


	//   ....[23]....
        /*07a8*/ 	.word	0x0000ee60


	//   ....[24]....
        /*07ac*/ 	.word	0x00010250


	//   ....[25]....
        /*07b0*/ 	.word	0x00010290


	//   ....[26]....
        /*07b4*/ 	.word	0x000103c0


	//   ....[27]....
        /*07b8*/ 	.word	0x000103f0


	//   ....[28]....
        /*07bc*/ 	.word	0x00011c40


	//   ....[29]....
        /*07c0*/ 	.word	0x00011c50


	//   ....[30]....
        /*07c4*/ 	.word	0x00011c60


	//   ....[31]....
        /*07c8*/ 	.word	0x00011c70


	//   ....[32]....
        /*07cc*/ 	.word	0x00012590


	//   ....[33]....
        /*07d0*/ 	.word	0x000125b0


	//   ....[34]....
        /*07d4*/ 	.word	0x000126f0


	//   ....[35]....
        /*07d8*/ 	.word	0x00012710


	//   ....[36]....
        /*07dc*/ 	.word	0x00012820


	//   ....[37]....
        /*07e0*/ 	.word	0x00012840


	//   ....[38]....
        /*07e4*/ 	.word	0x00012960


	//   ....[39]....
        /*07e8*/ 	.word	0x00012980


	//   ....[40]....
        /*07ec*/ 	.word	0x00012ee0


	//   ....[41]....
        /*07f0*/ 	.word	0x00012ef0


	//   ....[42]....
        /*07f4*/ 	.word	0x00013580


	//   ....[43]....
        /*07f8*/ 	.word	0x00013590


	//   ....[44]....
        /*07fc*/ 	.word	0x00014650


	//   ....[45]....
        /*0800*/ 	.word	0x00014680


	//   ....[46]....
        /*0804*/ 	.word	0x000147b0


	//   ....[47]....
        /*0808*/ 	.word	0x000147d0


	//   ....[48]....
        /*080c*/ 	.word	0x000148e0


	//   ....[49]....
        /*0810*/ 	.word	0x00014900


	//   ....[50]....
        /*0814*/ 	.word	0x00014a20


	//   ....[51]....
        /*0818*/ 	.word	0x00014a40


	//   ....[52]....
        /*081c*/ 	.word	0x00014be0


	//   ....[53]....
        /*0820*/ 	.word	0x00014e20


	//   ....[54]....
        /*0824*/ 	.word	0x00014e50


	//   ....[55]....
        /*0828*/ 	.word	0x00014e80


	//   ....[56]....
        /*082c*/ 	.word	0x00014eb0


	//   ....[57]....
        /*0830*/ 	.word	0x00014ee0


	//   ....[58]....
        /*0834*/ 	.word	0x00014f10


	//   ....[59]....
        /*0838*/ 	.word	0x000150c0


	//   ....[60]....
        /*083c*/ 	.word	0x000150f0


	//   ....[61]....
        /*0840*/ 	.word	0x00015120


	//   ....[62]....
        /*0844*/ 	.word	0x00015150


	//   ....[63]....
        /*0848*/ 	.word	0x00015180


	//   ....[64]....
        /*084c*/ 	.word	0x000151b0


	//   ....[65]....
        /*0850*/ 	.word	0x00015250


	//   ....[66]....
        /*0854*/ 	.word	0x00015280


	//   ....[67]....
        /*0858*/ 	.word	0x00015290


	//   ....[68]....
        /*085c*/ 	.word	0x000152c0


	//   ....[69]....
        /*0860*/ 	.word	0x00016de0


	//   ....[70]....
        /*0864*/ 	.word	0x00017a00


	//   ....[71]....
        /*0868*/ 	.word	0x00017a30


	//   ....[72]....
        /*086c*/ 	.word	0x00017a50


	//   ....[73]....
        /*0870*/ 	.word	0x00017a70


	//   ....[74]....
        /*0874*/ 	.word	0x00017b50


	//   ....[75]....
        /*0878*/ 	.word	0x00017bb0


	//   ....[76]....
        /*087c*/ 	.word	0x00017c50


	//   ....[77]....
        /*0880*/ 	.word	0x00017c60


	//   ....[78]....
        /*0884*/ 	.word	0x00017d00


	//   ....[79]....
        /*0888*/ 	.word	0x00017d10


	//   ....[80]....
        /*088c*/ 	.word	0x00017db0


	//   ....[81]....
        /*0890*/ 	.word	0x00017dc0


	//   ....[82]....
        /*0894*/ 	.word	0x00017e40


	//   ....[83]....
        /*0898*/ 	.word	0x00017e70


	//   ....[84]....
        /*089c*/ 	.word	0x00017ec0


	//   ....[85]....
        /*08a0*/ 	.word	0x00017f00


	//   ....[86]....
        /*08a4*/ 	.word	0x0001aeb0


	//   ....[87]....
        /*08a8*/ 	.word	0x0001aee0


	//   ....[88]....
        /*08ac*/ 	.word	0x0001af30


	//   ....[89]....
        /*08b0*/ 	.word	0x0001af70


	//   ....[90]....
        /*08b4*/ 	.word	0x0001afa0


	//   ....[91]....
        /*08b8*/ 	.word	0x0001afd0


	//   ....[92]....
        /*08bc*/ 	.word	0x0001b000


	//   ....[93]....
        /*08c0*/ 	.word	0x0001b030


	//   ....[94]....
        /*08c4*/ 	.word	0x0001b200


	//   ....[95]....
        /*08c8*/ 	.word	0x0001b230


	//   ....[96]....
        /*08cc*/ 	.word	0x0001b260


	//   ....[97]....
        /*08d0*/ 	.word	0x0001b290


	//   ....[98]....
        /*08d4*/ 	.word	0x0001b2c0


	//   ....[99]....
        /*08d8*/ 	.word	0x0001b2f0


	//   ....[100]....
        /*08dc*/ 	.word	0x0001b3c0


	//   ....[101]....
        /*08e0*/ 	.word	0x0001b3e0


	//   ....[102]....
        /*08e4*/ 	.word	0x0001b3f0


	//   ....[103]....
        /*08e8*/ 	.word	0x0001b470


	//   ....[104]....
        /*08ec*/ 	.word	0x0001bfc0


	//   ....[105]....
        /*08f0*/ 	.word	0x0001c590


	//   ....[106]....
        /*08f4*/ 	.word	0x0001c760


	//   ....[107]....
        /*08f8*/ 	.word	0x0001c7b0


	//   ....[108]....
        /*08fc*/ 	.word	0x0001c8e0


	//   ....[109]....
        /*0900*/ 	.word	0x0001c930


	//   ....[110]....
        /*0904*/ 	.word	0x0001ca70


	//   ....[111]....
        /*0908*/ 	.word	0x0001cae0


	//   ....[112]....
        /*090c*/ 	.word	0x0001cc10


	//   ....[113]....
        /*0910*/ 	.word	0x0001cc60


	//   ....[114]....
        /*0914*/ 	.word	0x0001cd90


	//   ....[115]....
        /*0918*/ 	.word	0x0001cde0


	//   ....[116]....
        /*091c*/ 	.word	0x0001cf10


	//   ....[117]....
        /*0920*/ 	.word	0x0001cf60


	//   ....[118]....
        /*0924*/ 	.word	0x0001d070


	//   ....[119]....
        /*0928*/ 	.word	0x0001d0e0


	//   ....[120]....
        /*092c*/ 	.word	0x0001d1f0


	//   ....[121]....
        /*0930*/ 	.word	0x0001d240


	//   ....[122]....
        /*0934*/ 	.word	0x0001d570


	//   ....[123]....
        /*0938*/ 	.word	0x0001d610


	//   ....[124]....
        /*093c*/ 	.word	0x0001d7b0


	//   ....[125]....
        /*0940*/ 	.word	0x0001d830


	//   ....[126]....
        /*0944*/ 	.word	0x0001d8b0


	//   ....[127]....
        /*0948*/ 	.word	0x0001d930


	//   ....[128]....
        /*094c*/ 	.word	0x0001d9b0


	//   ....[129]....
        /*0950*/ 	.word	0x0001da40


	//   ....[130]....
        /*0954*/ 	.word	0x0001dae0


	//   ....[131]....
        /*0958*/ 	.word	0x0001db90


	//   ....[132]....
        /*095c*/ 	.word	0x0001dc10


	//   ....[133]....
        /*0960*/ 	.word	0x0001dc90


	//   ....[134]....
        /*0964*/ 	.word	0x0001dd10


	//   ....[135]....
        /*0968*/ 	.word	0x0001dda0


	//   ....[136]....
        /*096c*/ 	.word	0x0001de20


	//   ....[137]....
        /*0970*/ 	.word	0x0001ded0


	//   ....[138]....
        /*0974*/ 	.word	0x0001df20


	//   ....[139]....
        /*0978*/ 	.word	0x0001dfe0


	//   ....[140]....
        /*097c*/ 	.word	0x0001e110


	//----- nvinfo : EIATTR_REG_RECONFIG
	.align		4
.L_809:
        /*0980*/ 	.byte	0x01, 0x54
	.zero		2


	//----- nvinfo : EIATTR_SYSCALL_OFFSETS
	.align		4
        /*0984*/ 	.byte	0x04, 0x46
        /*0986*/ 	.short	(.L_811 - .L_810)


	//   ....[0]....
.L_810:
        /*0988*/ 	.word	0x000020f0


	//   ....[1]....
        /*098c*/ 	.word	0x000169f0


	//   ....[2]....
        /*0990*/ 	.word	0x00016b40


	//   ....[3]....
        /*0994*/ 	.word	0x00016c40


	//   ....[4]....
        /*0998*/ 	.word	0x00017590


	//----- nvinfo : EIATTR_MBARRIER_INSTR_OFFSETS
	.align		4
.L_811:
        /*099c*/ 	.byte	0x04, 0x39
        /*099e*/ 	.short	(.L_813 - .L_812)


	//   ....[0]....
.L_812:
        /*09a0*/ 	.word	0x00000270
        /*09a4*/ 	.word	0x000000ff
        /*09a8*/ 	.word	0x00036800
        /*09ac*/ 	.short	0x0100
        /*09ae*/ 	.byte	0x08
	.zero		1


	//   ....[1]....
        /*09b0*/ 	.word	0x00000280
        /*09b4*/ 	.word	0x000000ff
        /*09b8*/ 	.word	0x00036820
        /*09bc*/ 	.short	0x0100
        /*09be*/ 	.byte	0x08
	.zero		1


	//   ....[2]....
        /*09c0*/ 	.word	0x00000370
        /*09c4*/ 	.word	0x000000ff
        /*09c8*/ 	.word	0x00036830
        /*09cc*/ 	.short	0x0100
        /*09ce*/ 	.byte	0x08
	.zero		1


	//   ....[3]....
        /*09d0*/ 	.word	0x00000380
        /*09d4*/ 	.word	0x000000ff
        /*09d8*/ 	.word	0x00036840
        /*09dc*/ 	.short	0x0100
        /*09de*/ 	.byte	0x08
	.zero		1


	//   ....[4]....
        /*09e0*/ 	.word	0x00000390
        /*09e4*/ 	.word	0x000000ff
        /*09e8*/ 	.word	0x00036838
        /*09ec*/ 	.short	0x0100
        /*09ee*/ 	.byte	0x08
	.zero		1


	//   ....[5]....
        /*09f0*/ 	.word	0x000003a0
        /*09f4*/ 	.word	0x000000ff
        /*09f8*/ 	.word	0x00036848
        /*09fc*/ 	.short	0x0100
        /*09fe*/ 	.byte	0x08
	.zero		1


	//   ....[6]....
        /*0a00*/ 	.word	0x000004d0
        /*0a04*/ 	.word	0x000000ff
        /*0a08*/ 	.word	0x00036850
        /*0a0c*/ 	.short	0x0100
        /*0a0e*/ 	.byte	0x08
	.zero		1


	//   ....[7]....
        /*0a10*/ 	.word	0x000004e0
        /*0a14*/ 	.word	0x000000ff
        /*0a18*/ 	.word	0x00036860
        /*0a1c*/ 	.short	0x0100
        /*0a1e*/ 	.byte	0x08
	.zero		1


	//   ....[8]....
        /*0a20*/ 	.word	0x000004f0
        /*0a24*/ 	.word	0x000000ff
        /*0a28*/ 	.word	0x00036858
        /*0a2c*/ 	.short	0x0100
        /*0a2e*/ 	.byte	0x08
	.zero		1


	//   ....[9]....
        /*0a30*/ 	.word	0x00000500
        /*0a34*/ 	.word	0x000000ff
        /*0a38*/ 	.word	0x00036868
        /*0a3c*/ 	.short	0x0100
        /*0a3e*/ 	.byte	0x08
	.zero		1


	//   ....[10]....
        /*0a40*/ 	.word	0x000005f0
        /*0a44*/ 	.word	0x000000ff
        /*0a48*/ 	.word	0x00036870
        /*0a4c*/ 	.short	0x0100
        /*0a4e*/ 	.byte	0x06
	.zero		1


	//   ....[11]....
        /*0a50*/ 	.word	0x00000600
        /*0a54*/ 	.word	0x000000ff
        /*0a58*/ 	.word	0x00036880
        /*0a5c*/ 	.short	0x0100
        /*0a5e*/ 	.byte	0x06
	.zero		1


	//   ....[12]....
        /*0a60*/ 	.word	0x00000610
        /*0a64*/ 	.word	0x000000ff
        /*0a68*/ 	.word	0x00036878
        /*0a6c*/ 	.short	0x0100
        /*0a6e*/ 	.byte	0x06
	.zero		1


	//   ....[13]....
        /*0a70*/ 	.word	0x00000620
        /*0a74*/ 	.word	0x000000ff
        /*0a78*/ 	.word	0x00036888
        /*0a7c*/ 	.short	0x0100
        /*0a7e*/ 	.byte	0x06
	.zero		1


	//   ....[14]....
        /*0a80*/ 	.word	0x00000750
        /*0a84*/ 	.word	0x000000ff
        /*0a88*/ 	.word	0x00036890
        /*0a8c*/ 	.short	0x0100
        /*0a8e*/ 	.byte	0x08
	.zero		1


	//   ....[15]....
        /*0a90*/ 	.word	0x00000760
        /*0a94*/ 	.word	0x000000ff
        /*0a98*/ 	.word	0x000368a0
        /*0a9c*/ 	.short	0x0100
        /*0a9e*/ 	.byte	0x08
	.zero		1


	//   ....[16]....
        /*0aa0*/ 	.word	0x00000770
        /*0aa4*/ 	.word	0x000000ff
        /*0aa8*/ 	.word	0x00036898
        /*0aac*/ 	.short	0x0100
        /*0aae*/ 	.byte	0x08
	.zero		1


	//   ....[17]....
        /*0ab0*/ 	.word	0x00000780
        /*0ab4*/ 	.word	0x000000ff
        /*0ab8*/ 	.word	0x000368a8
        /*0abc*/ 	.short	0x0100
        /*0abe*/ 	.byte	0x08
	.zero		1


	//   ....[18]....
        /*0ac0*/ 	.word	0x000008b0
        /*0ac4*/ 	.word	0x000000ff
        /*0ac8*/ 	.word	0x000368b0
        /*0acc*/ 	.short	0x0100
        /*0ace*/ 	.byte	0x08
	.zero		1


	//   ....[19]....
        /*0ad0*/ 	.word	0x000008c0
        /*0ad4*/ 	.word	0x000000ff
        /*0ad8*/ 	.word	0x000368c0
        /*0adc*/ 	.short	0x0100
        /*0ade*/ 	.byte	0x08
	.zero		1


	//   ....[20]....
        /*0ae0*/ 	.word	0x000008d0
        /*0ae4*/ 	.word	0x000000ff
        /*0ae8*/ 	.word	0x000368b8
        /*0aec*/ 	.short	0x0100
        /*0aee*/ 	.byte	0x08
	.zero		1


	//   ....[21]....
        /*0af0*/ 	.word	0x000008e0
        /*0af4*/ 	.word	0x000000ff
        /*0af8*/ 	.word	0x000368c8
        /*0afc*/ 	.short	0x0100
        /*0afe*/ 	.byte	0x08
	.zero		1


	//   ....[22]....
        /*0b00*/ 	.word	0x00002170
        /*0b04*/ 	.word	0x000000ff
        /*0b08*/ 	.word	0x00036800
        /*0b0c*/ 	.short	0x010a
        /*0b0e*/ 	.byte	0x3c
	.zero		1


	//   ....[23]....
        /*0b10*/ 	.word	0x00002230
        /*0b14*/ 	.word	0x00000000
        /*0b18*/ 	.word	0x00036830
        /*0b1c*/ 	.short	0x010a
        /*0b1e*/ 	.byte	0x3f
	.zero		1


	//   ....[24]....
        /*0b20*/ 	.word	0x00002290
        /*0b24*/ 	.word	0x00000000
        /*0b28*/ 	.word	0x00036830
        /*0b2c*/ 	.short	0x010a
        /*0b2e*/ 	.byte	0x3f
	.zero		1


	//   ....[25]....
        /*0b30*/ 	.word	0x00005330
        /*0b34*/ 	.word	0x00000000
        /*0b38*/ 	.word	0x00000000
        /*0b3c*/ 	.short	0x0101
        /*0b3e*/ 	.byte	0x3f
	.zero		1


	//   ....[26]....
        /*0b40*/ 	.word	0x00006bd0
        /*0b44*/ 	.word	0x000000ff
        /*0b48*/ 	.word	0x00036830
        /*0b4c*/ 	.short	0x010a
        /*0b4e*/ 	.byte	0x27
	.zero		1


	//   ....[27]....
        /*0b50*/ 	.word	0x00006c10
        /*0b54*/ 	.word	0x000000ff
        /*0b58*/ 	.word	0x00036830
        /*0b5c*/ 	.short	0x010a
        /*0b5e*/ 	.byte	0x27
	.zero		1


	//   ....[28]....
        /*0b60*/ 	.word	0x00009280
        /*0b64*/ 	.word	0x000000ff
        /*0b68*/ 	.word	0x00036850
        /*0b6c*/ 	.short	0x010a
        /*0b6e*/ 	.byte	0x06
	.zero		1


	//   ....[29]....
        /*0b70*/ 	.word	0x000092c0
        /*0b74*/ 	.word	0x000000ff
        /*0b78*/ 	.word	0x00036850
        /*0b7c*/ 	.short	0x010a
        /*0b7e*/ 	.byte	0x06
	.zero		1


	//   ....[30]....
        /*0b80*/ 	.word	0x0000afc0
        /*0b84*/ 	.word	0x0000000a
        /*0b88*/ 	.word	0x00000000
        /*0b8c*/ 	.short	0x0101
        /*0b8e*/ 	.byte	0x3f
	.zero		1


	//   ....[31]....
        /*0b90*/ 	.word	0x0000b050
        /*0b94*/ 	.word	0x00000090
        /*0b98*/ 	.word	0x00000000
        /*0b9c*/ 	.short	0x0101
        /*0b9e*/ 	.byte	0x3f
	.zero		1


	//   ....[32]....
        /*0ba0*/ 	.word	0x0000b820
        /*0ba4*/ 	.word	0x000000ff
        /*0ba8*/ 	.word	0x00036830
        /*0bac*/ 	.short	0x010a
        /*0bae*/ 	.byte	0x06
	.zero		1


	//   ....[33]....
        /*0bb0*/ 	.word	0x0000b860
        /*0bb4*/ 	.word	0x000000ff
        /*0bb8*/ 	.word	0x00036830
        /*0bbc*/ 	.short	0x010a
        /*0bbe*/ 	.byte	0x06
	.zero		1


	//   ....[34]....
        /*0bc0*/ 	.word	0x0000df80
        /*0bc4*/ 	.word	0x000000ff
        /*0bc8*/ 	.word	0x00036850
        /*0bcc*/ 	.short	0x010a
        /*0bce*/ 	.byte	0x06
	.zero		1


	//   ....[35]....
        /*0bd0*/ 	.word	0x0000dfc0
        /*0bd4*/ 	.word	0x000000ff
        /*0bd8*/ 	.word	0x00036850
        /*0bdc*/ 	.short	0x010a
        /*0bde*/ 	.byte	0x06
	.zero		1


	//   ....[36]....
        /*0be0*/ 	.word	0x0000f5a0
        /*0be4*/ 	.word	0x00000085
        /*0be8*/ 	.word	0x00000000
        /*0bec*/ 	.short	0x0101
        /*0bee*/ 	.byte	0x3f
	.zero		1


	//   ....[37]....
        /*0bf0*/ 	.word	0x0000f5e0
        /*0bf4*/ 	.word	0x0000008c
        /*0bf8*/ 	.word	0x00000000
        /*0bfc*/ 	.short	0x0101
        /*0bfe*/ 	.byte	0x3f
	.zero		1


	//   ....[38]....
        /*0c00*/ 	.word	0x000101c0
        /*0c04*/ 	.word	0x000000ff
        /*0c08*/ 	.word	0x00036850
        /*0c0c*/ 	.short	0x010a
        /*0c0e*/ 	.byte	0x05
	.zero		1


	//   ....[39]....
        /*0c10*/ 	.word	0x00010200
        /*0c14*/ 	.word	0x000000ff
        /*0c18*/ 	.word	0x00036850
        /*0c1c*/ 	.short	0x010a
        /*0c1e*/ 	.byte	0x05
	.zero		1


	//   ....[40]....
        /*0c20*/ 	.word	0x00010730
        /*0c24*/ 	.word	0x0000000b
        /*0c28*/ 	.word	0x00000000
        /*0c2c*/ 	.short	0x0101
        /*0c2e*/ 	.byte	0x3f
	.zero		1


	//   ....[41]....
        /*0c30*/ 	.word	0x00012580
        /*0c34*/ 	.word	0x000000ff
        /*0c38*/ 	.word	0x00000000
        /*0c3c*/ 	.short	0x0101
        /*0c3e*/ 	.byte	0x08
	.zero		1


	//   ....[42]....
        /*0c40*/ 	.word	0x00012c80
        /*0c44*/ 	.word	0x000000ff
        /*0c48*/ 	.word	0x00000000
        /*0c4c*/ 	.short	0x0101
        /*0c4e*/ 	.byte	0x08
	.zero		1


	//   ....[43]....
        /*0c50*/ 	.word	0x00017040
        /*0c54*/ 	.word	0x00000000
        /*0c58*/ 	.word	0x00036840
        /*0c5c*/ 	.short	0x010a
        /*0c5e*/ 	.byte	0x3f
	.zero		1


	//   ....[44]....
        /*0c60*/ 	.word	0x00018020
        /*0c64*/ 	.word	0x00000012
        /*0c68*/ 	.word	0x00036800
        /*0c6c*/ 	.short	0x0107
        /*0c6e*/ 	.byte	0x3f
	.zero		1


	//   ....[45]....
        /*0c70*/ 	.word	0x00018130
        /*0c74*/ 	.word	0x00000012
        /*0c78*/ 	.word	0x00036800
        /*0c7c*/ 	.short	0x0101
        /*0c7e*/ 	.byte	0x3f
	.zero		1


	//   ....[46]....
        /*0c80*/ 	.word	0x00018150
        /*0c84*/ 	.word	0x00000012
        /*0c88*/ 	.word	0x00036820
        /*0c8c*/ 	.short	0x010a
        /*0c8e*/ 	.byte	0x3f
	.zero		1


	//   ....[47]....
        /*0c90*/ 	.word	0x00018520
        /*0c94*/ 	.word	0x00000003
        /*0c98*/ 	.word	0x00036840
        /*0c9c*/ 	.short	0x010a
        /*0c9e*/ 	.byte	0x3f
	.zero		1


	//   ....[48]....
        /*0ca0*/ 	.word	0x000189c0
        /*0ca4*/ 	.word	0x00000003
        /*0ca8*/ 	.word	0x00000060
        /*0cac*/ 	.short	0x010a
        /*0cae*/ 	.byte	0x3f
	.zero		1


	//   ....[49]....
        /*0cb0*/ 	.word	0x00019150
        /*0cb4*/ 	.word	0x00000003
        /*0cb8*/ 	.word	0x00036840
        /*0cbc*/ 	.short	0x010a
        /*0cbe*/ 	.byte	0x3f
	.zero		1


	//   ....[50]....
        /*0cc0*/ 	.word	0x000195f0
        /*0cc4*/ 	.word	0x00000002
        /*0cc8*/ 	.word	0x00000060
        /*0ccc*/ 	.short	0x010a
        /*0cce*/ 	.byte	0x3f
	.zero		1


	//   ....[51]....
        /*0cd0*/ 	.word	0x00019cc0
        /*0cd4*/ 	.word	0x00000002
        /*0cd8*/ 	.word	0x00036840
        /*0cdc*/ 	.short	0x010a
        /*0cde*/ 	.byte	0x3f
	.zero		1


	//   ....[52]....
        /*0ce0*/ 	.word	0x0001a160
        /*0ce4*/ 	.word	0x00000002
        /*0ce8*/ 	.word	0x00000060
        /*0cec*/ 	.short	0x010a
        /*0cee*/ 	.byte	0x3f
	.zero		1


	//   ....[53]....
        /*0cf0*/ 	.word	0x0001a7e0
        /*0cf4*/ 	.word	0x00000000
        /*0cf8*/ 	.word	0x00036860
        /*0cfc*/ 	.short	0x010a
        /*0cfe*/ 	.byte	0x3f
	.zero		1


	//   ....[54]....
        /*0d00*/ 	.word	0x0001bf40
        /*0d04*/ 	.word	0x00000000
        /*0d08*/ 	.word	0x00036820
        /*0d0c*/ 	.short	0x010a
        /*0d0e*/ 	.byte	0x3f
	.zero		1


	//   ....[55]....
        /*0d10*/ 	.word	0x0001c150
        /*0d14*/ 	.word	0x00000006
        /*0d18*/ 	.word	0x00000000
        /*0d1c*/ 	.short	0x010a
        /*0d1e*/ 	.byte	0x3f
	.zero		1


	//   ....[56]....
        /*0d20*/ 	.word	0x0001c180
        /*0d24*/ 	.word	0x00000007
        /*0d28*/ 	.word	0x00000000
        /*0d2c*/ 	.short	0x010a
        /*0d2e*/ 	.byte	0x3f
	.zero		1


	//   ....[57]....
        /*0d30*/ 	.word	0x0001c1e0
        /*0d34*/ 	.word	0x00000004
        /*0d38*/ 	.word	0x00000000
        /*0d3c*/ 	.short	0x010a
        /*0d3e*/ 	.byte	0x3f
	.zero		1


	//   ....[58]....
        /*0d40*/ 	.word	0x0001c210
        /*0d44*/ 	.word	0x00000003
        /*0d48*/ 	.word	0x00000000
        /*0d4c*/ 	.short	0x010a
        /*0d4e*/ 	.byte	0x3f
	.zero		1


	//   ....[59]....
        /*0d50*/ 	.word	0x0001c280
        /*0d54*/ 	.word	0x00000003
        /*0d58*/ 	.word	0x00036800
        /*0d5c*/ 	.short	0x010a
        /*0d5e*/ 	.byte	0x3f
	.zero		1


	//   ....[60]....
        /*0d60*/ 	.word	0x0001c2d0
        /*0d64*/ 	.word	0x00000000
        /*0d68*/ 	.word	0x00036830
        /*0d6c*/ 	.short	0x010a
        /*0d6e*/ 	.byte	0x3f
	.zero		1


	//   ....[61]....
        /*0d70*/ 	.word	0x0001c330
        /*0d74*/ 	.word	0x00000007
        /*0d78*/ 	.word	0x00036830
        /*0d7c*/ 	.short	0x010a
        /*0d7e*/ 	.byte	0x3f
	.zero		1


	//   ....[62]....
        /*0d80*/ 	.word	0x0001c390
        /*0d84*/ 	.word	0x00000002
        /*0d88*/ 	.word	0x00036850
        /*0d8c*/ 	.short	0x010a
        /*0d8e*/ 	.byte	0x3f
	.zero		1


	//   ....[63]....
        /*0d90*/ 	.word	0x0001c3f0
        /*0d94*/ 	.word	0x00000007
        /*0d98*/ 	.word	0x00036830
        /*0d9c*/ 	.short	0x010a
        /*0d9e*/ 	.byte	0x3f
	.zero		1


	//   ....[64]....
        /*0da0*/ 	.word	0x0001c450
        /*0da4*/ 	.word	0x00000002
        /*0da8*/ 	.word	0x00036850
        /*0dac*/ 	.short	0x010a
        /*0dae*/ 	.byte	0x3f
	.zero		1


	//   ....[65]....
        /*0db0*/ 	.word	0x0001c4b0
        /*0db4*/ 	.word	0x00000005
        /*0db8*/ 	.word	0x00036850
        /*0dbc*/ 	.short	0x010a
        /*0dbe*/ 	.byte	0x3f
	.zero		1


	//   ....[66]....
        /*0dc0*/ 	.word	0x0001c650
        /*0dc4*/ 	.word	0x00000000
        /*0dc8*/ 	.word	0x00036840
        /*0dcc*/ 	.short	0x010a
        /*0dce*/ 	.byte	0x3f
	.zero		1


	//   ....[67]....
        /*0dd0*/ 	.word	0x0001d280
        /*0dd4*/ 	.word	0x00000012
        /*0dd8*/ 	.word	0x00036820
        /*0ddc*/ 	.short	0x010a
        /*0dde*/ 	.byte	0x3f
	.zero		1


	//   ....[68]....
        /*0de0*/ 	.word	0x0001d2d0
        /*0de4*/ 	.word	0x00000003
        /*0de8*/ 	.word	0x00036840
        /*0dec*/ 	.short	0x010a
        /*0dee*/ 	.byte	0x3f
	.zero		1


	//   ....[69]....
        /*0df0*/ 	.word	0x0001d320
        /*0df4*/ 	.word	0x00000003
        /*0df8*/ 	.word	0x00000060
        /*0dfc*/ 	.short	0x010a
        /*0dfe*/ 	.byte	0x3f
	.zero		1


	//   ....[70]....
        /*0e00*/ 	.word	0x0001d370
        /*0e04*/ 	.word	0x00000003
        /*0e08*/ 	.word	0x00036840
        /*0e0c*/ 	.short	0x010a
        /*0e0e*/ 	.byte	0x3f
	.zero		1


	//   ....[71]....
        /*0e10*/ 	.word	0x0001d3c0
        /*0e14*/ 	.word	0x00000002
        /*0e18*/ 	.word	0x00000060
        /*0e1c*/ 	.short	0x010a
        /*0e1e*/ 	.byte	0x3f
	.zero		1


	//   ....[72]....
        /*0e20*/ 	.word	0x0001d410
        /*0e24*/ 	.word	0x00000002
        /*0e28*/ 	.word	0x00036840
        /*0e2c*/ 	.short	0x010a
        /*0e2e*/ 	.byte	0x3f
	.zero		1


	//   ....[73]....
        /*0e30*/ 	.word	0x0001d460
        /*0e34*/ 	.word	0x00000002
        /*0e38*/ 	.word	0x00000060
        /*0e3c*/ 	.short	0x010a
        /*0e3e*/ 	.byte	0x3f
	.zero		1


	//   ....[74]....
        /*0e40*/ 	.word	0x0001d4b0
        /*0e44*/ 	.word	0x00000000
        /*0e48*/ 	.word	0x00036860
        /*0e4c*/ 	.short	0x010a
        /*0e4e*/ 	.byte	0x3f
	.zero		1


	//   ....[75]....
        /*0e50*/ 	.word	0x0001e030
        /*0e54*/ 	.word	0x00000000
        /*0e58*/ 	.word	0x00036820
        /*0e5c*/ 	.short	0x010a
        /*0e5e*/ 	.byte	0x3f
	.zero		1


	//   ....[76]....
        /*0e60*/ 	.word	0x0001e1d0
        /*0e64*/ 	.word	0x00000006
        /*0e68*/ 	.word	0x00000000
        /*0e6c*/ 	.short	0x010a
        /*0e6e*/ 	.byte	0x3f
	.zero		1


	//   ....[77]....
        /*0e70*/ 	.word	0x0001e220
        /*0e74*/ 	.word	0x00000007
        /*0e78*/ 	.word	0x00000000
        /*0e7c*/ 	.short	0x010a
        /*0e7e*/ 	.byte	0x3f
	.zero		1


	//   ....[78]....
        /*0e80*/ 	.word	0x0001e270
        /*0e84*/ 	.word	0x00000004
        /*0e88*/ 	.word	0x00000000
        /*0e8c*/ 	.short	0x010a
        /*0e8e*/ 	.byte	0x3f
	.zero		1


	//----- nvinfo : EIATTR_NUM_MBARRIERS
	.align		4
.L_813:
        /*0e90*/ 	.byte	0x03, 0x38
        /*0e92*/ 	.short	0x0016


	//----- nvinfo : EIATTR_EXIT_INSTR_OFFSETS
	.align		4
        /*0e94*/ 	.byte	0x04, 0x1c
        /*0e96*/ 	.short	(.L_815 - .L_814)


	//   ....[0]....
.L_814:
        /*0e98*/ 	.word	0x00000a50


	//   ....[1]....
        /*0e9c*/ 	.word	0x00014b90


	//   ....[2]....
        /*0ea0*/ 	.word	0x0001c260


	//----- nvinfo : EIATTR_MAX_THREADS
	.align		4
.L_815:
        /*0ea4*/ 	.byte	0x04, 0x05
        /*0ea6*/ 	.short	(.L_817 - .L_816)
.L_816:
        /*0ea8*/ 	.word	0x00000180
        /*0eac*/ 	.word	0x00000001
        /*0eb0*/ 	.word	0x00000001


	//----- nvinfo : EIATTR_CRS_STACK_SIZE
	.align		4
.L_817:
        /*0eb4*/ 	.byte	0x04, 0x1e
        /*0eb6*/ 	.short	(.L_819 - .L_818)
.L_818:
        /*0eb8*/ 	.word	0x00000000


	//----- nvinfo : EIATTR_CBANK_PARAM_SIZE
	.align		4
.L_819:
        /*0ebc*/ 	.byte	0x03, 0x19
        /*0ebe*/ 	.short	0x0af0


	//----- nvinfo : EIATTR_PARAM_CBANK
	.align		4
        /*0ec0*/ 	.byte	0x04, 0x0a
        /*0ec2*/ 	.short	(.L_821 - .L_820)
	.align		4
.L_820:
        /*0ec4*/ 	.word	index@(.nv.constant0._ZN7cutlass13device_kernelIN5flash11enable_sm90INS1_16FlashAttnFwdSm90INS1_25CollectiveMainloopFwdSm90ILi2EN4cute5tupleIJNS5_1CILi1EEES8_S8_EEENS6_IJNS7_ILi128EEENS7_ILi112EEENS7_ILi192EEEEEELi192ENS_6half_tEfNS_4arch4Sm90ELb1ELb0ELb1ELb1ELb0ELb0ELb0ELb1ELb1ELb1ELb1ELb0EEENS1_21CollectiveEpilogueFwdINS6_IJSA_SC_SB_EEES9_SE_SG_Li256ELb1ELb1ELb1ELb0EEENS1_36VarlenDynamicPersistentTileSchedulerILi128ELi112ELi256ELi128ELb1ELb1ELb1ELb1ELb1ELb1EEEEEEEEEvNT_6ParamsE)
        /*0ec8*/ 	.short	0x0210
        /*0eca*/ 	.short	0x0af0


	//----- nvinfo : EIATTR_SW_WAR
	.align		4
.L_821:
        /*0ecc*/ 	.byte	0x04, 0x36
        /*0ece*/ 	.short	(.L_823 - .L_822)
.L_822:
        /*0ed0*/ 	.word	0x00000008
.L_823:


//--------------------- .nv.info._ZN7cutlass13device_kernelIN5flash11enable_sm90INS1_16FlashAttnFwdSm90INS1_25CollectiveMainloopFwdSm90ILi2EN4cute5tupleIJNS5_1CILi1EEES8_S8_EEENS6_IJNS7_ILi128EEENS7_ILi112EEENS7_ILi192EEEEEELi192ENS_6half_tEfNS_4arch4Sm90ELb1ELb0ELb1ELb1ELb0ELb1ELb0ELb1ELb1ELb1ELb1ELb0EEENS1_21CollectiveEpilogueFwdINS6_IJSA_SC_SB_EEES9_SE_SG_Li256ELb1ELb1ELb1ELb0EEENS1_36VarlenDynamicPersistentTileSchedulerILi128ELi112ELi256ELi128ELb1ELb1ELb1ELb1ELb1ELb1EEEEEEEEEvNT_6ParamsE --------------------------
	.section	.nv.info._ZN7cutlass13device_kernelIN5flash11enable_sm90INS1_16FlashAttnFwdSm90INS1_25CollectiveMainloopFwdSm90ILi2EN4cute5tupleIJNS5_1CILi1EEES8_S8_EEENS6_IJNS7_ILi128EEENS7_ILi112EEENS7_ILi192EEEEEELi192ENS_6half_tEfNS_4arch4Sm90ELb1ELb0ELb1ELb1ELb0ELb1ELb0ELb1ELb1ELb1ELb1ELb0EEENS1_21CollectiveEpilogueFwdINS6_IJSA_SC_SB_EEES9_SE_SG_Li256ELb1ELb1ELb1ELb0EEENS1_36VarlenDynamicPersistentTileSchedulerILi128ELi112ELi256ELi128ELb1ELb1ELb1ELb1ELb1ELb1EEEEEEEEEvNT_6ParamsE,"",@"SHT_CUDA_INFO"
	.sectionflags	@""
	.align	4


	//----- nvinfo : EIATTR_CUDA_API_VERSION
	.align		4
        /*0000*/ 	.byte	0x04, 0x37
        /*0002*/ 	.short	(.L_825 - .L_824)
.L_824:
        /*0004*/ 	.word	0x00000082


	//----- nvinfo : EIATTR_KPARAM_INFO
	.align		4
.L_825:
        /*0008*/ 	.byte	0x04, 0x17
        /*000a*/ 	.short	(.L_827 - .L_826)
.L_826:
        /*000c*/ 	.word	0x00000000
        /*0010*/ 	.short	0x0000
        /*0012*/ 	.short	0x0070
        /*0014*/ 	.byte	0x00, 0xf0, 0x01, 0x2a


	//----- nvinfo : EIATTR_SPARSE_MMA_MASK
	.align		4
.L_827:
        /*0018*/ 	.byte	0x03, 0x50
        /*001a*/ 	.short	0x0000


	//----- nvinfo : EIATTR_MAXREG_COUNT
	.align		4
        /*001c*/ 	.byte	0x03, 0x1b
        /*001e*/ 	.short	0x00a8


	//----- nvinfo : EIATTR_NUM_BARRIERS
	.align		4
        /*0020*/ 	.byte	0x02, 0x4c
        /*0022*/ 	.byte	0x10
	.zero		1


	//----- nvinfo : EIATTR_EXTERNS
	.align		4
        /*0024*/ 	.byte	0x04, 0x0f
        /*0026*/ 	.short	(.L_829 - .L_828)


	//   ....[0]....
	.align		4
.L_828:
        /*0028*/ 	.word	index@(__assertfail)


	//----- nvinfo : EIATTR_ANNOTATIONS
	.align		4
.L_829:
        /*002c*/ 	.byte	0x04, 0x55
        /*002e*/ 	.short	(.L_831 - .L_830)


	//   ....[0]....
.L_830:
        /* <DEDUP_REMOVED lines=129> */


	//----- nvinfo : EIATTR_MERCURY_ISA_VERSION
	.align		4
.L_831:
        /*0830*/ 	.byte	0x03, 0x5f
        /*0832*/ 	.short	0x0101


	//----- nvinfo : EIATTR_UNUSED_LOAD_BYTE_OFFSET
	.align		4
        /*0834*/ 	.byte	0x04, 0x44
        /*0836*/ 	.short	(.L_833 - .L_832)


	//   ....[0]....
.L_832:
        /*0838*/ 	.word	0x00000ab0
        /*083c*/ 	.word	0x0000fff0


	//   ....[1]....
        /*0840*/ 	.word	0x00023f70
        /*0844*/ 	.word	0x0000fff0


	//----- nvinfo : EIATTR_INT_WARP_WIDE_INSTR_OFFSETS
	.align		4
.L_833:
        /*0848*/ 	.byte	0x04, 0x31
        /*084a*/ 	.short	(.L_835 - .L_834)


	//   ....[0]....
.L_834:
        /*084c*/ 	.word	0x00000190


	//   ....[1]....
        /*0850*/ 	.word	0x000001d0


	//   ....[2]....
        /*0854*/ 	.word	0x00000240


	//   ....[3]....
        /*0858*/ 	.word	0x0002b320


	//   ....[4]....
        /*085c*/ 	.word	0x0002b3b0


	//   ....[5]....
        /*0860*/ 	.word	0x0002f150


	//   ....[6]....
        /*0864*/ 	.word	0x0002f1b0


	//----- nvinfo : EIATTR_COOP_GROUP_MASK_REGIDS
	.align		4
.L_835:
        /*0868*/ 	.byte	0x04, 0x29
        /*086a*/ 	.short	(.L_837 - .L_836)


	//   ....[0]....
.L_836:
        /*086c*/ 	.word	0xffffffff


	//   ....[1]....
        /*0870*/ 	.word	0xffffffff


	//   ....[2]....
        /*0874*/ 	.word	0xffffffff


	//   ....[3]....
        /*0878*/ 	.word	0xffffffff


	//   ....[4]....
        /*087c*/ 	.word	0xffffffff


	//   ....[5]....
        /*0880*/ 	.word	0xffffffff


	//   ....[6]....
        /*0884*/ 	.word	0xffffffff


	//   ....[7]....
        /*0888*/ 	.word	0xffffffff


	//   ....[8]....
        /*088c*/ 	.word	0xffffffff


	//   ....[9]....
        /*0890*/ 	.word	0xffffffff


	//   ....[10]....
        /*0894*/ 	.word	0xffffffff


	//   ....[11]....
        /*0898*/ 	.word	0xffffffff


	//   ....[12]....
        /*089c*/ 	.word	0xffffffff


	//   ....[13]....
        /*08a0*/ 	.word	0xffffffff


	//   ....[14]....
        /*08a4*/ 	.word	0xffffffff


	//   ....[15]....
        /*08a8*/ 	.word	0xffffffff


	//   ....[16]....
        /*08ac*/ 	.word	0xffffffff


	//   ....[17]....
        /*08b0*/ 	.word	0xffffffff


	//   ....[18]....
        /*08b4*/ 	.word	0xffffffff


	//   ....[19]....
        /*08b8*/ 	.word	0xffffffff


	//   ....[20]....
        /*08bc*/ 	.word	0xffffffff


	//   ....[21]....
        /*08c0*/ 	.word	0xffffffff


	//   ....[22]....
        /*08c4*/ 	.word	0xffffffff


	//   ....[23]....
        /*08c8*/ 	.word	0xffffffff


	//   ....[24]....
        /*08cc*/ 	.word	0xffffffff


	//   ....[25]....
        /*08d0*/ 	.word	0xffffffff


	//   ....[26]....
        /*08d4*/ 	.word	0xffffffff


	//   ....[27]....
        /*08d8*/ 	.word	0xffffffff


	//   ....[28]....
        /*08dc*/ 	.word	0xffffffff


	//   ....[29]....
        /*08e0*/ 	.word	0xffffffff


	//   ....[30]....
        /*08e4*/ 	.word	0xffffffff


	//   ....[31]....
        /*08e8*/ 	.word	0xffffffff


	//   ....[32]....
        /*08ec*/ 	.word	0xffffffff


	//   ....[33]....
        /*08f0*/ 	.word	0xffffffff


	//   ....[34]....
        /*08f4*/ 	.word	0xffffffff


	//   ....[35]....
        /*08f8*/ 	.word	0xffffffff


	//   ....[36]....
        /*08fc*/ 	.word	0xffffffff


	//   ....[37]....
        /*0900*/ 	.word	0xffffffff


	//   ....[38]....
        /*0904*/ 	.word	0xffffffff


	//   ....[39]....
        /*0908*/ 	.word	0xffffffff


	//   ....[40]....
        /*090c*/ 	.word	0xffffffff


	//   ....[41]....
        /*0910*/ 	.word	0xffffffff


	//   ....[42]....
        /*0914*/ 	.word	0xffffffff


	//   ....[43]....
        /*0918*/ 	.word	0xffffffff


	//   ....[44]....
        /*091c*/ 	.word	0xffffffff


	//   ....[45]....
        /*0920*/ 	.word	0xffffffff


	//   ....[46]....
        /*0924*/ 	.word	0xffffffff


	//   ....[47]....
        /*0928*/ 	.word	0xffffffff


	//   ....[48]....
        /*092c*/ 	.word	0xffffffff


	//   ....[49]....
        /*0930*/ 	.word	0xffffffff


	//   ....[50]....
        /*0934*/ 	.word	0xffffffff


	//   ....[51]....
        /*0938*/ 	.word	0xffffffff


	//   ....[52]....
        /*093c*/ 	.word	0xffffffff


	//   ....[53]....
        /*0940*/ 	.word	0xffffffff


	//   ....[54]....
        /*0944*/ 	.word	0xffffffff


	//   ....[55]....
        /*0948*/ 	.word	0xffffffff


	//   ....[56]....
        /*094c*/ 	.word	0xffffffff


	//   ....[57]....
        /*0950*/ 	.word	0xffffffff


	//   ....[58]....
        /*0954*/ 	.word	0xffffffff


	//   ....[59]....
        /*0958*/ 	.word	0xffffffff


	//   ....[60]....
        /*095c*/ 	.word	0xffffffff


	//   ....[61]....
        /*0960*/ 	.word	0xffffffff


	//   ....[62]....
        /*0964*/ 	.word	0xffffffff


	//   ....[63]....
        /*0968*/ 	.word	0xffffffff


	//   ....[64]....
        /*096c*/ 	.word	0xffffffff


	//   ....[65]....
        /*0970*/ 	.word	0xffffffff


	//   ....[66]....
        /*0974*/ 	.word	0xffffffff


	//   ....[67]....
        /*0978*/ 	.word	0xffffffff


	//   ....[68]....
        /*097c*/ 	.word	0xffffffff


	//   ....[69]....
        /*0980*/ 	.word	0xffffffff


	//   ....[70]....
        /*0984*/ 	.word	0xffffffff


	//   ....[71]....
        /*0988*/ 	.word	0xffffffff


	//   ....[72]....
        /*098c*/ 	.word	0xffffffff


	//   ....[73]....
        /*0990*/ 	.word	0xffffffff


	//   ....[74]....
        /*0994*/ 	.word	0xffffffff


	//   ....[75]....
        /*0998*/ 	.word	0xffffffff


	//   ....[76]....
        /*099c*/ 	.word	0xffffffff


	//   ....[77]....
        /*09a0*/ 	.word	0xffffffff


	//   ....[78]....
        /*09a4*/ 	.word	0xffffffff


	//   ....[79]....
        /*09a8*/ 	.word	0xffffffff


	//   ....[80]....
        /*09ac*/ 	.word	0xffffffff


	//   ....[81]....
        /*09b0*/ 	.word	0xffffffff


	//   ....[82]....
        /*09b4*/ 	.word	0xffffffff


	//   ....[83]....
        /*09b8*/ 	.word	0xffffffff


	//   ....[84]....
        /*09bc*/ 	.word	0xffffffff


	//   ....[85]....
        /*09c0*/ 	.word	0xffffffff


	//   ....[86]....
        /*09c4*/ 	.word	0xffffffff


	//   ....[87]....
        /*09c8*/ 	.word	0xffffffff


	//   ....[88]....
        /*09cc*/ 	.word	0xffffffff


	//   ....[89]....
        /*09d0*/ 	.word	0xffffffff


	//   ....[90]....
        /*09d4*/ 	.word	0xffffffff


	//   ....[91]....
        /*09d8*/ 	.word	0xffffffff


	//   ....[92]....
        /*09dc*/ 	.word	0xffffffff


	//   ....[93]....
        /*09e0*/ 	.word	0xffffffff


	//   ....[94]....
        /*09e4*/ 	.word	0xffffffff


	//   ....[95]....
        /*09e8*/ 	.word	0xffffffff


	//   ....[96]....
        /*09ec*/ 	.word	0xffffffff


	//   ....[97]....
        /*09f0*/ 	.word	0xffffffff


	//   ....[98]....
        /*09f4*/ 	.word	0xffffffff


	//   ....[99]....
        /*09f8*/ 	.word	0xffffffff


	//   ....[100]....
        /*09fc*/ 	.word	0xffffffff


	//   ....[101]....
        /*0a00*/ 	.word	0xffffffff


	//   ....[102]....
        /*0a04*/ 	.word	0xffffffff


	//   ....[103]....
        /*0a08*/ 	.word	0xffffffff


	//   ....[104]....
        /*0a0c*/ 	.word	0xffffffff


	//   ....[105]....
        /*0a10*/ 	.word	0xffffffff


	//   ....[106]....
        /*0a14*/ 	.word	0xffffffff


	//   ....[107]....
        /*0a18*/ 	.word	0xffffffff


	//   ....[108]....
        /*0a1c*/ 	.word	0xffffffff


	//   ....[109]....
        /*0a20*/ 	.word	0xffffffff


	//   ....[110]....
        /*0a24*/ 	.word	0xffffffff


	//   ....[111]....
        /*0a28*/ 	.word	0xffffffff


	//   ....[112]....
        /*0a2c*/ 	.word	0xffffffff


	//   ....[113]....
        /*0a30*/ 	.word	0xffffffff


	//   ....[114]....
        /*0a34*/ 	.word	0xffffffff


	//   ....[115]....
        /*0a38*/ 	.word	0xffffffff


	//   ....[116]....
        /*0a3c*/ 	.word	0xffffffff


	//   ....[117]....
        /*0a40*/ 	.word	0xffffffff


	//   ....[118]....
        /*0a44*/ 	.word	0xffffffff


	//   ....[119]....
        /*0a48*/ 	.word	0xffffffff


	//   ....[120]....
        /*0a4c*/ 	.word	0xffffffff


	//   ....[121]....
        /*0a50*/ 	.word	0xffffffff


	//   ....[122]....
        /*0a54*/ 	.word	0x0500000f


	//   ....[123]....
        /*0a58*/ 	.word	0x0500000f


	//   ....[124]....
        /*0a5c*/ 	.word	0x0500000f


	//   ....[125]....
        /*0a60*/ 	.word	0x0500000f


	//   ....[126]....
        /*0a64*/ 	.word	0x0500000f


	//   ....[127]....
        /*0a68*/ 	.word	0x0500000f


	//   ....[128]....
        /*0a6c*/ 	.word	0x0500000f


	//   ....[129]....
        /*0a70*/ 	.word	0x0500000f


	//   ....[130]....
        /*0a74*/ 	.word	0x0500000f


	//   ....[131]....
        /*0a78*/ 	.word	0x0500000f


	//   ....[132]....
        /*0a7c*/ 	.word	0x0500000f


	//   ....[133]....
        /*0a80*/ 	.word	0x0500000f


	//   ....[134]....
        /*0a84*/ 	.word	0x0500000f


	//   ....[135]....
        /*0a88*/ 	.word	0x0500000f


	//   ....[136]....
        /*0a8c*/ 	.word	0x0500000f


	//   ....[137]....
        /*0a90*/ 	.word	0x0500000f


	//   ....[138]....
        /*0a94*/ 	.word	0x0500000f


	//   ....[139]....
        /*0a98*/ 	.word	0x0500000f


	//   ....[140]....
        /*0a9c*/ 	.word	0x0500000f


	//   ....[141]....
        /*0aa0*/ 	.word	0x0500000f


	//   ....[142]....
        /*0aa4*/ 	.word	0x0500000f


	//   ....[143]....
        /*0aa8*/ 	.word	0x0500000f


	//   ....[144]....
        /*0aac*/ 	.word	0x0500000f


	//   ....[145]....
        /*0ab0*/ 	.word	0x0500000f


	//   ....[146]....
        /*0ab4*/ 	.word	0x0500000f


	//   ....[147]....
        /*0ab8*/ 	.word	0x0500000f


	//   ....[148]....
        /*0abc*/ 	.word	0x0500000f


	//   ....[149]....
        /*0ac0*/ 	.word	0x0500000f


	//   ....[150]....
        /*0ac4*/ 	.word	0x0500000f


	//   ....[151]....
        /*0ac8*/ 	.word	0x0500000f


	//   ....[152]....
        /*0acc*/ 	.word	0x0500000f


	//   ....[153]....
        /*0ad0*/ 	.word	0x0500000f


	//   ....[154]....
        /*0ad4*/ 	.word	0x0500000f


	//   ....[155]....
        /*0ad8*/ 	.word	0x0500000f


	//   ....[156]....
        /*0adc*/ 	.word	0x0500000f


	//   ....[157]....
        /*0ae0*/ 	.word	0x0500000f


	//   ....[158]....
        /*0ae4*/ 	.word	0x0500000f


	//   ....[159]....
        /*0ae8*/ 	.word	0x0500000f


	//   ....[160]....
        /*0aec*/ 	.word	0x0500000f


	//   ....[161]....
        /*0af0*/ 	.word	0x0500000f


	//   ....[162]....
        /*0af4*/ 	.word	0x0500000f


	//   ....[163]....
        /*0af8*/ 	.word	0x0500000f


	//   ....[164]....
        /*0afc*/ 	.word	0x0500000f


	//   ....[165]....
        /*0b00*/ 	.word	0x0500000f


	//   ....[166]....
        /*0b04*/ 	.word	0x0500000f


	//   ....[167]....
        /*0b08*/ 	.word	0x0500000f


	//   ....[168]....
        /*0b0c*/ 	.word	0x0500000f


	//   ....[169]....
        /*0b10*/ 	.word	0x0500000f


	//   ....[170]....
        /*0b14*/ 	.word	0x0500000f


	//   ....[171]....
        /*0b18*/ 	.word	0x0500000f


	//   ....[172]....
        /*0b1c*/ 	.word	0x0500000f


	//   ....[173]....
        /*0b20*/ 	.word	0x0500000f


	//   ....[174]....
        /*0b24*/ 	.word	0x0500000f


	//----- nvinfo : EIATTR_COOP_GROUP_INSTR_OFFSETS
	.align		4
.L_837:
        /*0b28*/ 	.byte	0x04, 0x28
        /*0b2a*/ 	.short	(.L_839 - .L_838)


	//   ....[0]....
.L_838:
        /*0b2c*/ 	.word	0x00000060


	//   ....[1]....
        /*0b30*/ 	.word	0x000001a0


	//   ....[2]....
        /*0b34*/ 	.word	0x000001f0


	//   ....[3]....
        /*0b38*/ 	.word	0x00000420


	//   ....[4]....
        /*0b3c*/ 	.word	0x00000580


	//   ....[5]....
        /*0b40*/ 	.word	0x000006a0


	//   ....[6]....
        /*0b44*/ 	.word	0x00000800


	//   ....[7]....
        /*0b48*/ 	.word	0x0000b0a0


	//   ....[8]....
        /*0b4c*/ 	.word	0x0000b810


	//   ....[9]....
        /*0b50*/ 	.word	0x0000b820


	//   ....[10]....
        /*0b54*/ 	.word	0x0000b830


	//   ....[11]....
        /*0b58*/ 	.word	0x0000b840


	//   ....[12]....
        /*0b5c*/ 	.word	0x0000c040


	//   ....[13]....
        /*0b60*/ 	.word	0x0000c050


	//   ....[14]....
        /*0b64*/ 	.word	0x0000c060


	//   ....[15]....
        /*0b68*/ 	.word	0x0000c070


	//   ....[16]....
        /*0b6c*/ 	.word	0x0000eec0


	//   ....[17]....
        /*0b70*/ 	.word	0x0000eed0


	//   ....[18]....
        /*0b74*/ 	.word	0x0000eee0


	//   ....[19]....
        /*0b78*/ 	.word	0x0000eef0


	//   ....[20]....
        /*0b7c*/ 	.word	0x0000f4f0


	//   ....[21]....
        /*0b80*/ 	.word	0x0000f500


	//   ....[22]....
        /*0b84*/ 	.word	0x0000f510


	//   ....[23]....
        /*0b88*/ 	.word	0x0000f520


	//   ....[24]....
        /*0b8c*/ 	.word	0x000158f0


	//   ....[25]....
        /*0b90*/ 	.word	0x00015910


	//   ....[26]....
        /*0b94*/ 	.word	0x00016410


	//   ....[27]....
        /*0b98*/ 	.word	0x00016490


	//   ....[28]....
        /*0b9c*/ 	.word	0x00016d60


	//   ....[29]....
        /*0ba0*/ 	.word	0x00016dc0


	//   ....[30]....
        /*0ba4*/ 	.word	0x0001bc30


	//   ....[31]....
        /*0ba8*/ 	.word	0x0001bc40


	//   ....[32]....
        /*0bac*/ 	.word	0x0001c360


	//   ....[33]....
        /*0bb0*/ 	.word	0x0001c410


	//   ....[34]....
        /*0bb4*/ 	.word	0x0001cbe0


	//   ....[35]....
        /*0bb8*/ 	.word	0x0001cc80


	//   ....[36]....
        /*0bbc*/ 	.word	0x00021c30


	//   ....[37]....
        /*0bc0*/ 	.word	0x00021c50


	//   ....[38]....
        /*0bc4*/ 	.word	0x00022110


	//   ....[39]....
        /*0bc8*/ 	.word	0x00022170


	//   ....[40]....
        /*0bcc*/ 	.word	0x000236d0


	//   ....[41]....
        /*0bd0*/ 	.word	0x00023750


	//   ....[42]....
        /*0bd4*/ 	.word	0x00023780


	//   ....[43]....
        /*0bd8*/ 	.word	0x00023790


	//   ....[44]....
        /*0bdc*/ 	.word	0x00024ce0


	//   ....[45]....
        /*0be0*/ 	.word	0x00024cf0


	//   ....[46]....
        /*0be4*/ 	.word	0x00024d00


	//   ....[47]....
        /*0be8*/ 	.word	0x00024d10


	//   ....[48]....
        /*0bec*/ 	.word	0x00025620


	//   ....[49]....
        /*0bf0*/ 	.word	0x00025640


	//   ....[50]....
        /*0bf4*/ 	.word	0x00025770


	//   ....[51]....
        /*0bf8*/ 	.word	0x00025790


	//   ....[52]....
        /*0bfc*/ 	.word	0x00025890


	//   ....[53]....
        /*0c00*/ 	.word	0x000258b0


	//   ....[54]....
        /*0c04*/ 	.word	0x000259c0


	//   ....[55]....
        /*0c08*/ 	.word	0x000259e0


	//   ....[56]....
        /*0c0c*/ 	.word	0x00025f00


	//   ....[57]....
        /*0c10*/ 	.word	0x00025f40


	//   ....[58]....
        /*0c14*/ 	.word	0x000267f0


	//   ....[59]....
        /*0c18*/ 	.word	0x00026800


	//   ....[60]....
        /*0c1c*/ 	.word	0x000277a0


	//   ....[61]....
        /*0c20*/ 	.word	0x000277d0


	//   ....[62]....
        /*0c24*/ 	.word	0x000278d0


	//   ....[63]....
        /*0c28*/ 	.word	0x000278f0


	//   ....[64]....
        /*0c2c*/ 	.word	0x000279f0


	//   ....[65]....
        /*0c30*/ 	.word	0x00027a10


	//   ....[66]....
        /*0c34*/ 	.word	0x00027b20


	//   ....[67]....
        /*0c38*/ 	.word	0x00027b40


	//   ....[68]....
        /*0c3c*/ 	.word	0x00027cd0


	//   ....[69]....
        /*0c40*/ 	.word	0x00027f00


	//   ....[70]....
        /*0c44*/ 	.word	0x00027f30


	//   ....[71]....
        /*0c48*/ 	.word	0x00027f60


	//   ....[72]....
        /*0c4c*/ 	.word	0x00027f90


	//   ....[73]....
        /*0c50*/ 	.word	0x00027fc0


	//   ....[74]....
        /*0c54*/ 	.word	0x00027ff0


	//   ....[75]....
        /*0c58*/ 	.word	0x00028190


	//   ....[76]....
        /*0c5c*/ 	.word	0x000281c0


	//   ....[77]....
        /*0c60*/ 	.word	0x000281f0


	//   ....[78]....
        /*0c64*/ 	.word	0x00028220


	//   ....[79]....
        /*0c68*/ 	.word	0x00028250


	//   ....[80]....
        /*0c6c*/ 	.word	0x00028280


	//   ....[81]....
        /*0c70*/ 	.word	0x00028320


	//   ....[82]....
        /*0c74*/ 	.word	0x00028350


	//   ....[83]....
        /*0c78*/ 	.word	0x00028360


	//   ....[84]....
        /*0c7c*/ 	.word	0x00028390


	//   ....[85]....
        /*0c80*/ 	.word	0x00029ac0


	//   ....[86]....
        /*0c84*/ 	.word	0x0002b900


	//   ....[87]....
        /*0c88*/ 	.word	0x0002c510


	//   ....[88]....
        /*0c8c*/ 	.word	0x0002c520


	//   ....[89]....
        /*0c90*/ 	.word	0x0002c5e0


	//   ....[90]....
        /*0c94*/ 	.word	0x0002c5f0


	//   ....[91]....
        /*0c98*/ 	.word	0x0002c690


	//   ....[92]....
        /*0c9c*/ 	.word	0x0002c6a0


	//   ....[93]....
        /*0ca0*/ 	.word	0x0002c740


	//   ....[94]....
        /*0ca4*/ 	.word	0x0002c750


	//   ....[95]....
        /*0ca8*/ 	.word	0x0002c7f0


	//   ....[96]....
        /*0cac*/ 	.word	0x0002c800


	//   ....[97]....
        /*0cb0*/ 	.word	0x0002c8a0


	//   ....[98]....
        /*0cb4*/ 	.word	0x0002c8b0


	//   ....[99]....
        /*0cb8*/ 	.word	0x0002c950


	//   ....[100]....
        /*0cbc*/ 	.word	0x0002c960


	//   ....[101]....
        /*0cc0*/ 	.word	0x0002c9b0


	//   ....[102]....
        /*0cc4*/ 	.word	0x0002c9f0


	//   ....[103]....
        /*0cc8*/ 	.word	0x0002f9d0


	//   ....[104]....
        /*0ccc*/ 	.word	0x0002f9f0


	//   ....[105]....
        /*0cd0*/ 	.word	0x0002fa50


	//   ....[106]....
        /*0cd4*/ 	.word	0x0002fa80


	//   ....[107]....
        /*0cd8*/ 	.word	0x0002fab0


	//   ....[108]....
        /*0cdc*/ 	.word	0x0002fae0


	//   ....[109]....
        /*0ce0*/ 	.word	0x0002fb10


	//   ....[110]....
        /*0ce4*/ 	.word	0x0002fb40


	//   ....[111]....
        /*0ce8*/ 	.word	0x0002fd10


	//   ....[112]....
        /*0cec*/ 	.word	0x0002fd40


	//   ....[113]....
        /*0cf0*/ 	.word	0x0002fd70


	//   ....[114]....
        /*0cf4*/ 	.word	0x0002fda0


	//   ....[115]....
        /*0cf8*/ 	.word	0x0002fdd0


	//   ....[116]....
        /*0cfc*/ 	.word	0x0002fe00


	//   ....[117]....
        /*0d00*/ 	.word	0x0002fed0


	//   ....[118]....
        /*0d04*/ 	.word	0x0002fef0


	//   ....[119]....
        /*0d08*/ 	.word	0x0002ff00


	//   ....[120]....
        /*0d0c*/ 	.word	0x0002ff80


	//   ....[121]....
        /*0d10*/ 	.word	0x00030ab0


	//   ....[122]....
        /*0d14*/ 	.word	0x00030ef0


	//   ....[123]....
        /*0d18*/ 	.word	0x00030f80


	//   ....[124]....
        /*0d1c*/ 	.word	0x00030fd0


	//   ....[125]....
        /*0d20*/ 	.word	0x00031020


	//   ....[126]....
        /*0d24*/ 	.word	0x000310b0


	//   ....[127]....
        /*0d28*/ 	.word	0x00031140


	//   ....[128]....
        /*0d2c*/ 	.word	0x00031190


	//   ....[129]....
        /*0d30*/ 	.word	0x000311e0


	//   ....[130]....
        /*0d34*/ 	.word	0x000312d0


	//   ....[131]....
        /*0d38*/ 	.word	0x00031360


	//   ....[132]....
        /*0d3c*/ 	.word	0x000313c0


	//   ....[133]....
        /*0d40*/ 	.word	0x00031420


	//   ....[134]....
        /*0d44*/ 	.word	0x000314b0


	//   ....[135]....
        /*0d48*/ 	.word	0x00031540


	//   ....[136]....
        /*0d4c*/ 	.word	0x00031590


	//   ....[137]....
        /*0d50*/ 	.word	0x000315e0


	//   ....[138]....
        /*0d54*/ 	.word	0x000318e0


	//   ....[139]....
        /*0d58*/ 	.word	0x00031bd0


	//   ....[140]....
        /*0d5c*/ 	.word	0x00031d50


	//   ....[141]....
        /*0d60*/ 	.word	0x00031da0


	//   ....[142]....
        /*0d64*/ 	.word	0x00031e70


	//   ....[143]....
        /*0d68*/ 	.word	0x00031f80


	//   ....[144]....
        /*0d6c*/ 	.word	0x00031fe0


	//   ....[145]....
        /*0d70*/ 	.word	0x000320f0


	//   ....[146]....
        /*0d74*/ 	.word	0x00032150


	//   ....[147]....
        /*0d78*/ 	.word	0x00032260


	//   ....[148]....
        /*0d7c*/ 	.word	0x000322c0


	//   ....[149]....
        /*0d80*/ 	.word	0x000323d0


	//   ....[150]....
        /*0d84*/ 	.word	0x00032430


	//   ....[151]....
        /*0d88*/ 	.word	0x00032540


	//   ....[152]....
        /*0d8c*/ 	.word	0x000325a0


	//   ....[153]....
        /*0d90*/ 	.word	0x000326b0


	//   ....[154]....
        /*0d94*/ 	.word	0x00032710


	//   ....[155]....
        /*0d98*/ 	.word	0x000327f0


	//   ....[156]....
        /*0d9c*/ 	.word	0x00032b60


	//   ....[157]....
        /*0da0*/ 	.word	0x00032c10


	//   ....[158]....
        /*0da4*/ 	.word	0x00032d90


	//   ....[159]....
        /*0da8*/ 	.word	0x00032e20


	//   ....[160]....
        /*0dac*/ 	.word	0x00032ea0


	//   ....[161]....
        /*0db0*/ 	.word	0x00032f20


	//   ....[162]....
        /*0db4*/ 	.word	0x00032fa0


	//   ....[163]....
        /*0db8*/ 	.word	0x00033030


	//   ....[164]....
        /*0dbc*/ 	.word	0x000330d0


	//   ....[165]....
        /*0dc0*/ 	.word	0x000331a0


	//   ....[166]....
        /*0dc4*/ 	.word	0x00033220


	//   ....[167]....
        /*0dc8*/ 	.word	0x000332a0


	//   ....[168]....
        /*0dcc*/ 	.word	0x00033320


	//   ....[169]....
        /*0dd0*/ 	.word	0x000333b0


	//   ....[170]....
        /*0dd4*/ 	.word	0x00033430


	//   ....[171]....
        /*0dd8*/ 	.word	0x000334e0


	//   ....[172]....
        /*0ddc*/ 	.word	0x00033530


	//   ....[173]....
        /*0de0*/ 	.word	0x000335f0


	//   ....[174]....
        /*0de4*/ 	.word	0x00033720


	//----- nvinfo : EIATTR_REG_RECONFIG
	.align		4
.L_839:
        /*0de8*/ 	.byte	0x01, 0x54
	.zero		2


	//----- nvinfo : EIATTR_SYSCALL_OFFSETS
	.align		4
        /*0dec*/ 	.byte	0x04, 0x46
        /*0dee*/ 	.short	(.L_841 - .L_840)


	//   ....[0]....
.L_840:
        /*0df0*/ 	.word	0x00001dc0


	//   ....[1]....
        /*0df4*/ 	.word	0x00001f10


	//   ....[2]....
        /*0df8*/ 	.word	0x0000b240


	//   ....[3]....
        /*0dfc*/ 	.word	0x0000b560


	//   ....[4]....
        /*0e00*/ 	.word	0x0002b520


	//   ....[5]....
        /*0e04*/ 	.word	0x0002b670


	//   ....[6]....
        /*0e08*/ 	.word	0x0002b760


	//   ....[7]....
        /*0e0c*/ 	.word	0x0002c0c0


	//----- nvinfo : EIATTR_MBARRIER_INSTR_OFFSETS
	.align		4
.L_841:
        /*0e10*/ 	.byte	0x04, 0x39
        /*0e12*/ 	.short	(.L_843 - .L_842)


	//   ....[0]....
.L_842:
        /*0e14*/ 	.word	0x000002d0
        /*0e18*/ 	.word	0x000000ff
        /*0e1c*/ 	.word	0x00036800
        /*0e20*/ 	.short	0x0100
        /*0e22*/ 	.byte	0x08
	.zero		1


	//   ....[1]....
        /*0e24*/ 	.word	0x000002e0
        /*0e28*/ 	.word	0x000000ff
        /*0e2c*/ 	.word	0x00036820
        /*0e30*/ 	.short	0x0100
        /*0e32*/ 	.byte	0x08
	.zero		1


	//   ....[2]....
        /*0e34*/ 	.word	0x000003d0
        /*0e38*/ 	.word	0x000000ff
        /*0e3c*/ 	.word	0x00036830
        /*0e40*/ 	.short	0x0100
        /*0e42*/ 	.byte	0x08
	.zero		1


	//   ....[3]....
        /*0e44*/ 	.word	0x000003e0
        /*0e48*/ 	.word	0x000000ff
        /*0e4c*/ 	.word	0x00036840
        /*0e50*/ 	.short	0x0100
        /*0e52*/ 	.byte	0x08
	.zero		1


	//   ....[4]....
        /*0e54*/ 	.word	0x000003f0
        /*0e58*/ 	.word	0x000000ff
        /*0e5c*/ 	.word	0x00036838
        /*0e60*/ 	.short	0x0100
        /*0e62*/ 	.byte	0x08
	.zero		1


	//   ....[5]....
        /*0e64*/ 	.word	0x00000400
        /*0e68*/ 	.word	0x000000ff
        /*0e6c*/ 	.word	0x00036848
        /*0e70*/ 	.short	0x0100
        /*0e72*/ 	.byte	0x08
	.zero		1


	//   ....[6]....
        /*0e74*/ 	.word	0x00000530
        /*0e78*/ 	.word	0x000000ff
        /*0e7c*/ 	.word	0x00036850
        /*0e80*/ 	.short	0x0100
        /*0e82*/ 	.byte	0x08
	.zero		1


	//   ....[7]....
        /*0e84*/ 	.word	0x00000540
        /*0e88*/ 	.word	0x000000ff
        /*0e8c*/ 	.word	0x00036860
        /*0e90*/ 	.short	0x0100
        /*0e92*/ 	.byte	0x08
	.zero		1


	//   ....[8]....
        /*0e94*/ 	.word	0x00000550
        /*0e98*/ 	.word	0x000000ff
        /*0e9c*/ 	.word	0x00036858
        /*0ea0*/ 	.short	0x0100
        /*0ea2*/ 	.byte	0x08
	.zero		1


	//   ....[9]....
        /*0ea4*/ 	.word	0x00000560
        /*0ea8*/ 	.word	0x000000ff
        /*0eac*/ 	.word	0x00036868
        /*0eb0*/ 	.short	0x0100
        /*0eb2*/ 	.byte	0x08
	.zero		1


	//   ....[10]....
        /*0eb4*/ 	.word	0x00000650
        /*0eb8*/ 	.word	0x000000ff
        /*0ebc*/ 	.word	0x00036870
        /*0ec0*/ 	.short	0x0100
        /*0ec2*/ 	.byte	0x06
	.zero		1


	//   ....[11]....
        /*0ec4*/ 	.word	0x00000660
        /*0ec8*/ 	.word	0x000000ff
        /*0ecc*/ 	.word	0x00036880
        /*0ed0*/ 	.short	0x0100
        /*0ed2*/ 	.byte	0x06
	.zero		1


	//   ....[12]....
        /*0ed4*/ 	.word	0x00000670
        /*0ed8*/ 	.word	0x000000ff
        /*0edc*/ 	.word	0x00036878
        /*0ee0*/ 	.short	0x0100
        /*0ee2*/ 	.byte	0x06
	.zero		1


	//   ....[13]....
        /*0ee4*/ 	.word	0x00000680
        /*0ee8*/ 	.word	0x000000ff
        /*0eec*/ 	.word	0x00036888
        /*0ef0*/ 	.short	0x0100
        /*0ef2*/ 	.byte	0x06
	.zero		1


	//   ....[14]....
        /*0ef4*/ 	.word	0x000007b0
        /*0ef8*/ 	.word	0x000000ff
        /*0efc*/ 	.word	0x00036890
        /*0f00*/ 	.short	0x0100
        /*0f02*/ 	.byte	0x08
	.zero		1


	//   ....[15]....
        /*0f04*/ 	.word	0x000007c0
        /*0f08*/ 	.word	0x000000ff
        /*0f0c*/ 	.word	0x000368a0
        /*0f10*/ 	.short	0x0100
        /*0f12*/ 	.byte	0x08
	.zero		1


	//   ....[16]....
        /*0f14*/ 	.word	0x000007d0
        /*0f18*/ 	.word	0x000000ff
        /*0f1c*/ 	.word	0x00036898
        /*0f20*/ 	.short	0x0100
        /*0f22*/ 	.byte	0x08
	.zero		1


	//   ....[17]....
        /*0f24*/ 	.word	0x000007e0
        /*0f28*/ 	.word	0x000000ff
        /*0f2c*/ 	.word	0x000368a8
        /*0f30*/ 	.short	0x0100
        /*0f32*/ 	.byte	0x08
	.zero		1


	//   ....[18]....
        /*0f34*/ 	.word	0x00000910
        /*0f38*/ 	.word	0x000000ff
        /*0f3c*/ 	.word	0x000368b0
        /*0f40*/ 	.short	0x0100
        /*0f42*/ 	.byte	0x08
	.zero		1


	//   ....[19]....
        /*0f44*/ 	.word	0x00000920
        /*0f48*/ 	.word	0x000000ff
        /*0f4c*/ 	.word	0x000368c0
        /*0f50*/ 	.short	0x0100
        /*0f52*/ 	.byte	0x08
	.zero		1


	//   ....[20]....
        /*0f54*/ 	.word	0x00000930
        /*0f58*/ 	.word	0x000000ff
        /*0f5c*/ 	.word	0x000368b8
        /*0f60*/ 	.short	0x0100
        /*0f62*/ 	.byte	0x08
	.zero		1


	//   ....[21]....
        /*0f64*/ 	.word	0x00000940
        /*0f68*/ 	.word	0x000000ff
        /*0f6c*/ 	.word	0x000368c8
        /*0f70*/ 	.short	0x0100
        /*0f72*/ 	.byte	0x08
	.zero		1


	//   ....[22]....
        /*0f74*/ 	.word	0x00003a70
        /*0f78*/ 	.word	0x0000002b
        /*0f7c*/ 	.word	0x00036890
        /*0f80*/ 	.short	0x010a
        /*0f82*/ 	.byte	0x3f
	.zero		1


	//   ....[23]....
        /*0f84*/ 	.word	0x00006df0
        /*0f88*/ 	.word	0x0000002b
        /*0f8c*/ 	.word	0x00036890
        /*0f90*/ 	.short	0x010a
        /*0f92*/ 	.byte	0x3f
	.zero		1


	//   ....[24]....
        /*0f94*/ 	.word	0x00009e80
        /*0f98*/ 	.word	0x0000002b
        /*0f9c*/ 	.word	0x00036890
        /*0fa0*/ 	.short	0x010a
        /*0fa2*/ 	.byte	0x3f
	.zero		1


	//   ....[25]....
        /*0fa4*/ 	.word	0x0000a250
        /*0fa8*/ 	.word	0x0000002c
        /*0fac*/ 	.word	0x00000000
        /*0fb0*/ 	.short	0x0101
        /*0fb2*/ 	.byte	0x3f
	.zero		1


	//   ....[26]....
        /*0fb4*/ 	.word	0x0000a290
        /*0fb8*/ 	.word	0x0000002b
        /*0fbc*/ 	.word	0x000368b0
        /*0fc0*/ 	.short	0x010a
        /*0fc2*/ 	.byte	0x3f
	.zero		1


	//   ....[27]....
        /*0fc4*/ 	.word	0x0000a900
        /*0fc8*/ 	.word	0x0000002b
        /*0fcc*/ 	.word	0x00000000
        /*0fd0*/ 	.short	0x0101
        /*0fd2*/ 	.byte	0x3f
	.zero		1


	//   ....[28]....
        /*0fd4*/ 	.word	0x0000b2c0
        /*0fd8*/ 	.word	0x00000010
        /*0fdc*/ 	.word	0x00036800
        /*0fe0*/ 	.short	0x010a
        /*0fe2*/ 	.byte	0x3f
	.zero		1


	//   ....[29]....
        /*0fe4*/ 	.word	0x0000b310
        /*0fe8*/ 	.word	0x00000010
        /*0fec*/ 	.word	0x00036800
        /*0ff0*/ 	.short	0x010a
        /*0ff2*/ 	.byte	0x3f
	.zero		1


	//   ....[30]....
        /*0ff4*/ 	.word	0x0000c770
        /*0ff8*/ 	.word	0x00000010
        /*0ffc*/ 	.word	0x00036800
        /*1000*/ 	.short	0x010a
        /*1002*/ 	.byte	0x3f
	.zero		1


	//   ....[31]....
        /*1004*/ 	.word	0x0000f930
        /*1008*/ 	.word	0x00000010
        /*100c*/ 	.word	0x00036800
        /*1010*/ 	.short	0x010a
        /*1012*/ 	.byte	0x3f
	.zero		1


	//   ....[32]....
        /*1014*/ 	.word	0x000123e0
        /*1018*/ 	.word	0x00000000
        /*101c*/ 	.word	0x00036830
        /*1020*/ 	.short	0x010a
        /*1022*/ 	.byte	0x3f
	.zero		1


	//   ....[33]....
        /*1024*/ 	.word	0x00012450
        /*1028*/ 	.word	0x00000000
        /*102c*/ 	.word	0x00036830
        /*1030*/ 	.short	0x010a
        /*1032*/ 	.byte	0x3f
	.zero		1


	//   ....[34]....
        /*1034*/ 	.word	0x000162b0
        /*1038*/ 	.word	0x00000000
        /*103c*/ 	.word	0x00000000
        /*1040*/ 	.short	0x0101
        /*1042*/ 	.byte	0x3f
	.zero		1


	//   ....[35]....
        /*1044*/ 	.word	0x00017b40
        /*1048*/ 	.word	0x0000000d
        /*104c*/ 	.word	0x00036830
        /*1050*/ 	.short	0x010a
        /*1052*/ 	.byte	0x3f
	.zero		1


	//   ....[36]....
        /*1054*/ 	.word	0x00017bc0
        /*1058*/ 	.word	0x0000000d
        /*105c*/ 	.word	0x00036830
        /*1060*/ 	.short	0x010a
        /*1062*/ 	.byte	0x3f
	.zero		1


	//   ....[37]....
        /*1064*/ 	.word	0x0001b2c0
        /*1068*/ 	.word	0x0000000b
        /*106c*/ 	.word	0x00036850
        /*1070*/ 	.short	0x010a
        /*1072*/ 	.byte	0x3f
	.zero		1


	//   ....[38]....
        /*1074*/ 	.word	0x0001b310
        /*1078*/ 	.word	0x0000000b
        /*107c*/ 	.word	0x00036850
        /*1080*/ 	.short	0x010a
        /*1082*/ 	.byte	0x3f
	.zero		1


	//   ....[39]....
        /*1084*/ 	.word	0x0001d1e0
        /*1088*/ 	.word	0x0000000d
        /*108c*/ 	.word	0x00000000
        /*1090*/ 	.short	0x0101
        /*1092*/ 	.byte	0x3f
	.zero		1


	//   ....[40]....
        /*1094*/ 	.word	0x0001d230
        /*1098*/ 	.word	0x0000000b
        /*109c*/ 	.word	0x00000000
        /*10a0*/ 	.short	0x0101
        /*10a2*/ 	.byte	0x3f
	.zero		1


	//   ....[41]....
        /*10a4*/ 	.word	0x0001d8a0
        /*10a8*/ 	.word	0x00000004
        /*10ac*/ 	.word	0x00036830
        /*10b0*/ 	.short	0x010a
        /*10b2*/ 	.byte	0x3f
	.zero		1


	//   ....[42]....
        /*10b4*/ 	.word	0x0001d920
        /*10b8*/ 	.word	0x00000004
        /*10bc*/ 	.word	0x00036830
        /*10c0*/ 	.short	0x010a
        /*10c2*/ 	.byte	0x3f
	.zero		1


	//   ....[43]....
        /*10c4*/ 	.word	0x00021020
        /*10c8*/ 	.word	0x0000000b
        /*10cc*/ 	.word	0x00036850
        /*10d0*/ 	.short	0x010a
        /*10d2*/ 	.byte	0x3f
	.zero		1


	//   ....[44]....
        /*10d4*/ 	.word	0x00021070
        /*10d8*/ 	.word	0x0000000b
        /*10dc*/ 	.word	0x00036850
        /*10e0*/ 	.short	0x010a
        /*10e2*/ 	.byte	0x3f
	.zero		1


	//   ....[45]....
        /*10e4*/ 	.word	0x00022750
        /*10e8*/ 	.word	0x0000000f
        /*10ec*/ 	.word	0x00000000
        /*10f0*/ 	.short	0x0101
        /*10f2*/ 	.byte	0x3f
	.zero		1


	//   ....[46]....
        /*10f4*/ 	.word	0x000227b0
        /*10f8*/ 	.word	0x0000000b
        /*10fc*/ 	.word	0x00000000
        /*1100*/ 	.short	0x0101
        /*1102*/ 	.byte	0x3f
	.zero		1


	//   ....[47]....
        /*1104*/ 	.word	0x00023310
        /*1108*/ 	.word	0x00000000
        /*110c*/ 	.word	0x00036850
        /*1110*/ 	.short	0x010a
        /*1112*/ 	.byte	0x3f
	.zero		1


	//   ....[48]....
        /*1114*/ 	.word	0x000233b0
        /*1118*/ 	.word	0x00000000
        /*111c*/ 	.word	0x00036850
        /*1120*/ 	.short	0x010a
        /*1122*/ 	.byte	0x3f
	.zero		1


	//   ....[49]....
        /*1124*/ 	.word	0x00023900
        /*1128*/ 	.word	0x0000000c
        /*112c*/ 	.word	0x00000000
        /*1130*/ 	.short	0x0101
        /*1132*/ 	.byte	0x3f
	.zero		1


	//   ....[50]....
        /*1134*/ 	.word	0x00025610
        /*1138*/ 	.word	0x00000003
        /*113c*/ 	.word	0x00000000
        /*1140*/ 	.short	0x0101
        /*1142*/ 	.byte	0x3f
	.zero		1


	//   ....[51]....
        /*1144*/ 	.word	0x00025ee0
        /*1148*/ 	.word	0x00000006
        /*114c*/ 	.word	0x00000000
        /*1150*/ 	.short	0x0101
        /*1152*/ 	.byte	0x3f
	.zero		1


	//   ....[52]....
        /*1154*/ 	.word	0x00029ba0
        /*1158*/ 	.word	0x00000012
        /*115c*/ 	.word	0x00036820
        /*1160*/ 	.short	0x010a
        /*1162*/ 	.byte	0x3f
	.zero		1


	//   ....[53]....
        /*1164*/ 	.word	0x00029c70
        /*1168*/ 	.word	0x00000005
        /*116c*/ 	.word	0x000368a0
        /*1170*/ 	.short	0x010a
        /*1172*/ 	.byte	0x3f
	.zero		1


	//   ....[54]....
        /*1174*/ 	.word	0x0002a0a0
        /*1178*/ 	.word	0x00000005
        /*117c*/ 	.word	0x000368c0
        /*1180*/ 	.short	0x010a
        /*1182*/ 	.byte	0x3f
	.zero		1


	//   ....[55]....
        /*1184*/ 	.word	0x0002a620
        /*1188*/ 	.word	0x00000006
        /*118c*/ 	.word	0x000368a0
        /*1190*/ 	.short	0x010a
        /*1192*/ 	.byte	0x3f
	.zero		1


	//   ....[56]....
        /*1194*/ 	.word	0x0002aa40
        /*1198*/ 	.word	0x00000006
        /*119c*/ 	.word	0x000368c0
        /*11a0*/ 	.short	0x010a
        /*11a2*/ 	.byte	0x3f
	.zero		1


	//   ....[57]....
        /*11a4*/ 	.word	0x0002bb70
        /*11a8*/ 	.word	0x00000000
        /*11ac*/ 	.word	0x00036840
        /*11b0*/ 	.short	0x010a
        /*11b2*/ 	.byte	0x3f
	.zero		1


	//   ....[58]....
        /*11b4*/ 	.word	0x0002cae0
        /*11b8*/ 	.word	0x00000012
        /*11bc*/ 	.word	0x00036800
        /*11c0*/ 	.short	0x0107
        /*11c2*/ 	.byte	0x3f
	.zero		1


	//   ....[59]....
        /*11c4*/ 	.word	0x0002cbe0
        /*11c8*/ 	.word	0x00000012
        /*11cc*/ 	.word	0x00036800
        /*11d0*/ 	.short	0x0101
        /*11d2*/ 	.byte	0x3f
	.zero		1


	//   ....[60]....
        /*11d4*/ 	.word	0x0002cc00
        /*11d8*/ 	.word	0x00000012
        /*11dc*/ 	.word	0x00036820
        /*11e0*/ 	.short	0x010a
        /*11e2*/ 	.byte	0x3f
	.zero		1


	//   ....[61]....
        /*11e4*/ 	.word	0x0002cfc0
        /*11e8*/ 	.word	0x00000003
        /*11ec*/ 	.word	0x00036840
        /*11f0*/ 	.short	0x010a
        /*11f2*/ 	.byte	0x3f
	.zero		1


	//   ....[62]....
        /*11f4*/ 	.word	0x0002d450
        /*11f8*/ 	.word	0x00000002
        /*11fc*/ 	.word	0x00036860
        /*1200*/ 	.short	0x010a
        /*1202*/ 	.byte	0x3f
	.zero		1


	//   ....[63]....
        /*1204*/ 	.word	0x0002dbf0
        /*1208*/ 	.word	0x00000003
        /*120c*/ 	.word	0x00036840
        /*1210*/ 	.short	0x010a
        /*1212*/ 	.byte	0x3f
	.zero		1


	//   ....[64]....
        /*1214*/ 	.word	0x0002e080
        /*1218*/ 	.word	0x00000002
        /*121c*/ 	.word	0x00036860
        /*1220*/ 	.short	0x010a
        /*1222*/ 	.byte	0x3f
	.zero		1


	//   ....[65]....
        /*1224*/ 	.word	0x0002e780
        /*1228*/ 	.word	0x00000003
        /*122c*/ 	.word	0x00036840
        /*1230*/ 	.short	0x010a
        /*1232*/ 	.byte	0x3f
	.zero		1


	//   ....[66]....
        /*1234*/ 	.word	0x0002ec00
        /*1238*/ 	.word	0x00000002
        /*123c*/ 	.word	0x00036860
        /*1240*/ 	.short	0x010a
        /*1242*/ 	.byte	0x3f
	.zero		1


	//   ....[67]....
        /*1244*/ 	.word	0x0002f2a0
        /*1248*/ 	.word	0x00000000
        /*124c*/ 	.word	0x00036860
        /*1250*/ 	.short	0x010a
        /*1252*/ 	.byte	0x3f
	.zero		1


	//   ....[68]....
        /*1254*/ 	.word	0x00030a30
        /*1258*/ 	.word	0x00000000
        /*125c*/ 	.word	0x00036820
        /*1260*/ 	.short	0x010a
        /*1262*/ 	.byte	0x3f
	.zero		1


	//   ....[69]....
        /*1264*/ 	.word	0x00030c30
        /*1268*/ 	.word	0x00000006
        /*126c*/ 	.word	0x00000000
        /*1270*/ 	.short	0x010a
        /*1272*/ 	.byte	0x3f
	.zero		1


	//   ....[70]....
        /*1274*/ 	.word	0x00030c60
        /*1278*/ 	.word	0x00000007
        /*127c*/ 	.word	0x00000000
        /*1280*/ 	.short	0x010a
        /*1282*/ 	.byte	0x3f
	.zero		1


	//   ....[71]....
        /*1284*/ 	.word	0x00030cc0
        /*1288*/ 	.word	0x00000004
        /*128c*/ 	.word	0x00000000
        /*1290*/ 	.short	0x010a
        /*1292*/ 	.byte	0x3f
	.zero		1


	//   ....[72]....
        /*1294*/ 	.word	0x00030cf0
        /*1298*/ 	.word	0x00000003
        /*129c*/ 	.word	0x00000000
        /*12a0*/ 	.short	0x010a
        /*12a2*/ 	.byte	0x3f
	.zero		1


	//   ....[73]....
        /*12a4*/ 	.word	0x00030d50
        /*12a8*/ 	.word	0x0000002b
        /*12ac*/ 	.word	0x00036890
        /*12b0*/ 	.short	0x010a
        /*12b2*/ 	.byte	0x3f
	.zero		1


	//   ....[74]....
        /*12b4*/ 	.word	0x00030da0
        /*12b8*/ 	.word	0x0000002b
        /*12bc*/ 	.word	0x00036890
        /*12c0*/ 	.short	0x010a
        /*12c2*/ 	.byte	0x3f
	.zero		1


	//   ....[75]....
        /*12c4*/ 	.word	0x00030df0
        /*12c8*/ 	.word	0x0000002b
        /*12cc*/ 	.word	0x00036890
        /*12d0*/ 	.short	0x010a
        /*12d2*/ 	.byte	0x3f
	.zero		1


	//   ....[76]....
        /*12d4*/ 	.word	0x00030e40
        /*12d8*/ 	.word	0x0000002b
        /*12dc*/ 	.word	0x000368b0
        /*12e0*/ 	.short	0x010a
        /*12e2*/ 	.byte	0x3f
	.zero		1


	//   ....[77]....
        /*12e4*/ 	.word	0x00031220
        /*12e8*/ 	.word	0x00000010
        /*12ec*/ 	.word	0x00036800
        /*12f0*/ 	.short	0x010a
        /*12f2*/ 	.byte	0x3f
	.zero		1


	//   ....[78]....
        /*12f4*/ 	.word	0x00031620
        /*12f8*/ 	.word	0x00000010
        /*12fc*/ 	.word	0x00036800
        /*1300*/ 	.short	0x010a
        /*1302*/ 	.byte	0x3f
	.zero		1


	//   ....[79]....
        /*1304*/ 	.word	0x00031670
        /*1308*/ 	.word	0x00000000
        /*130c*/ 	.word	0x00036830
        /*1310*/ 	.short	0x010a
        /*1312*/ 	.byte	0x3f
	.zero		1


	//   ....[80]....
        /*1314*/ 	.word	0x000316c0
        /*1318*/ 	.word	0x0000000d
        /*131c*/ 	.word	0x00036830
        /*1320*/ 	.short	0x010a
        /*1322*/ 	.byte	0x3f
	.zero		1


	//   ....[81]....
        /*1324*/ 	.word	0x00031710
        /*1328*/ 	.word	0x0000000b
        /*132c*/ 	.word	0x00036850
        /*1330*/ 	.short	0x010a
        /*1332*/ 	.byte	0x3f
	.zero		1


	//   ....[82]....
        /*1334*/ 	.word	0x00031760
        /*1338*/ 	.word	0x00000004
        /*133c*/ 	.word	0x00036830
        /*1340*/ 	.short	0x010a
        /*1342*/ 	.byte	0x3f
	.zero		1


	//   ....[83]....
        /*1344*/ 	.word	0x000317b0
        /*1348*/ 	.word	0x0000000b
        /*134c*/ 	.word	0x00036850
        /*1350*/ 	.short	0x010a
        /*1352*/ 	.byte	0x3f
	.zero		1


	//   ....[84]....
        /*1354*/ 	.word	0x00031800
        /*1358*/ 	.word	0x00000000
        /*135c*/ 	.word	0x00036850
        /*1360*/ 	.short	0x010a
        /*1362*/ 	.byte	0x3f
	.zero		1


	//   ....[85]....
        /*1364*/ 	.word	0x000319b0
        /*1368*/ 	.word	0x00000012
        /*136c*/ 	.word	0x00036820
        /*1370*/ 	.short	0x010a
        /*1372*/ 	.byte	0x3f
	.zero		1


	//   ....[86]....
        /*1374*/ 	.word	0x00031a00
        /*1378*/ 	.word	0x00000005
        /*137c*/ 	.word	0x000368a0
        /*1380*/ 	.short	0x010a
        /*1382*/ 	.byte	0x3f
	.zero		1


	//   ....[87]....
        /*1384*/ 	.word	0x00031a50
        /*1388*/ 	.word	0x00000005
        /*138c*/ 	.word	0x000368c0
        /*1390*/ 	.short	0x010a
        /*1392*/ 	.byte	0x3f
	.zero		1


	//   ....[88]....
        /*1394*/ 	.word	0x00031aa0
        /*1398*/ 	.word	0x00000006
        /*139c*/ 	.word	0x000368a0
        /*13a0*/ 	.short	0x010a
        /*13a2*/ 	.byte	0x3f
	.zero		1


	//   ....[89]....
        /*13a4*/ 	.word	0x00031af0
        /*13a8*/ 	.word	0x00000006
        /*13ac*/ 	.word	0x000368c0
        /*13b0*/ 	.short	0x010a
        /*13b2*/ 	.byte	0x3f
	.zero		1


	//   ....[90]....
        /*13b4*/ 	.word	0x00031c90
        /*13b8*/ 	.word	0x00000000
        /*13bc*/ 	.word	0x00036840
        /*13c0*/ 	.short	0x010a
        /*13c2*/ 	.byte	0x3f
	.zero		1


	//   ....[91]....
        /*13c4*/ 	.word	0x00032870
        /*13c8*/ 	.word	0x00000012
        /*13cc*/ 	.word	0x00036820
        /*13d0*/ 	.short	0x010a
        /*13d2*/ 	.byte	0x3f
	.zero		1


	//   ....[92]....
        /*13d4*/ 	.word	0x000328c0
        /*13d8*/ 	.word	0x00000003
        /*13dc*/ 	.word	0x00036840
        /*13e0*/ 	.short	0x010a
        /*13e2*/ 	.byte	0x3f
	.zero		1


	//   ....[93]....
        /*13e4*/ 	.word	0x00032910
        /*13e8*/ 	.word	0x00000002
        /*13ec*/ 	.word	0x00036860
        /*13f0*/ 	.short	0x010a
        /*13f2*/ 	.byte	0x3f
	.zero		1


	//   ....[94]....
        /*13f4*/ 	.word	0x00032960
        /*13f8*/ 	.word	0x00000003
        /*13fc*/ 	.word	0x00036840
        /*1400*/ 	.short	0x010a
        /*1402*/ 	.byte	0x3f
	.zero		1


	//   ....[95]....
        /*1404*/ 	.word	0x000329b0
        /*1408*/ 	.word	0x00000002
        /*140c*/ 	.word	0x00036860
        /*1410*/ 	.short	0x010a
        /*1412*/ 	.byte	0x3f
	.zero		1


	//   ....[96]....
        /*1414*/ 	.word	0x00032a00
        /*1418*/ 	.word	0x00000003
        /*141c*/ 	.word	0x00036840
        /*1420*/ 	.short	0x010a
        /*1422*/ 	.byte	0x3f
	.zero		1


	//   ....[97]....
        /*1424*/ 	.word	0x00032a50
        /*1428*/ 	.word	0x00000002
        /*142c*/ 	.word	0x00036860
        /*1430*/ 	.short	0x010a
        /*1432*/ 	.byte	0x3f
	.zero		1


	//   ....[98]....
        /*1434*/ 	.word	0x00032aa0
        /*1438*/ 	.word	0x00000000
        /*143c*/ 	.word	0x00036860
        /*1440*/ 	.short	0x010a
        /*1442*/ 	.byte	0x3f
	.zero		1


	//   ....[99]....
        /*1444*/ 	.word	0x00033640
        /*1448*/ 	.word	0x00000000
        /*144c*/ 	.word	0x00036820
        /*1450*/ 	.short	0x010a
        /*1452*/ 	.byte	0x3f
	.zero		1


	//   ....[100]....
        /*1454*/ 	.word	0x000337e0
        /*1458*/ 	.word	0x00000006
        /*145c*/ 	.word	0x00000000
        /*1460*/ 	.short	0x010a
        /*1462*/ 	.byte	0x3f
	.zero		1


	//   ....[101]....
        /*1464*/ 	.word	0x00033830
        /*1468*/ 	.word	0x00000007
        /*146c*/ 	.word	0x00000000
        /*1470*/ 	.short	0x010a
        /*1472*/ 	.byte	0x3f
	.zero		1


	//   ....[102]....
        /*1474*/ 	.word	0x00033880
        /*1478*/ 	.word	0x00000004
        /*147c*/ 	.word	0x00000000
        /*1480*/ 	.short	0x010a
        /*1482*/ 	.byte	0x3f
	.zero		1


	//----- nvinfo : EIATTR_NUM_MBARRIERS
	.align		4
.L_843:
        /*1484*/ 	.byte	0x03, 0x38
        /*1486*/ 	.short	0x0016


	//----- nvinfo : EIATTR_EXIT_INSTR_OFFSETS
	.align		4
        /*1488*/ 	.byte	0x04, 0x1c
        /*148a*/ 	.short	(.L_845 - .L_844)


	//   ....[0]....
.L_844:
        /*148c*/ 	.word	0x00030d40


	//----- nvinfo : EIATTR_MAX_THREADS
	.align		4
.L_845:
        /*1490*/ 	.byte	0x04, 0x05
        /*1492*/ 	.short	(.L_847 - .L_846)
.L_846:
        /*1494*/ 	.word	0x00000180
        /*1498*/ 	.word	0x00000001
        /*149c*/ 	.word	0x00000001


	//----- nvinfo : EIATTR_CRS_STACK_SIZE
	.align		4
.L_847:
        /*14a0*/ 	.byte	0x04, 0x1e
        /*14a2*/ 	.short	(.L_849 - .L_848)
.L_848:
        /*14a4*/ 	.word	0x00000000


	//----- nvinfo : EIATTR_CBANK_PARAM_SIZE
	.align		4
.L_849:
        /*14a8*/ 	.byte	0x03, 0x19
        /*14aa*/ 	.short	0x0af0


	//----- nvinfo : EIATTR_PARAM_CBANK
	.align		4
        /*14ac*/ 	.byte	0x04, 0x0a
        /*14ae*/ 	.short	(.L_851 - .L_850)
	.align		4
.L_850:
        /*14b0*/ 	.word	index@(.nv.constant0._ZN7cutlass13device_kernelIN5flash11enable_sm90INS1_16FlashAttnFwdSm90INS1_25CollectiveMainloopFwdSm90ILi2EN4cute5tupleIJNS5_1CILi1EEES8_S8_EEENS6_IJNS7_ILi128EEENS7_ILi112EEENS7_ILi192EEEEEELi192ENS_6half_tEfNS_4arch4Sm90ELb1ELb0ELb1ELb1ELb0ELb1ELb0ELb1ELb1ELb1ELb1ELb0EEENS1_21CollectiveEpilogueFwdINS6_IJSA_SC_SB_EEES9_SE_SG_Li256ELb1ELb1ELb1ELb0EEENS1_36VarlenDynamicPersistentTileSchedulerILi128ELi112ELi256ELi128ELb1ELb1ELb1ELb1ELb1ELb1EEEEEEEEEvNT_6ParamsE)
        /*14b4*/ 	.short	0x0210
        /*14b6*/ 	.short	0x0af0


	//----- nvinfo : EIATTR_SW_WAR
	.align		4
.L_851:
        /*14b8*/ 	.byte	0x04, 0x36
        /*14ba*/ 	.short	(.L_853 - .L_852)
.L_852:
        /*14bc*/ 	.word	0x00000008
.L_853:


//--------------------- .nv.info._ZN7cutlass13device_kernelIN5flash11enable_sm90INS1_16FlashAttnFwdSm90INS1_25CollectiveMainloopFwdSm90ILi2EN4cute5tupleIJNS5_1CILi1EEES8_S8_EEENS6_IJNS7_ILi128EEENS7_ILi176EEESA_EEELi128ENS_6half_tEfNS_4arch4Sm90ELb0ELb0ELb1ELb0ELb0ELb0ELb0ELb1ELb1ELb1ELb1ELb0EEENS1_21CollectiveEpilogueFwdINS6_IJSA_SA_SB_EEES9_SD_SF_Li256ELb0ELb1ELb1ELb0EEENS1_19SingleTileSchedulerILb0ELb1ELb1ELi128EEEEEEEEEvNT_6ParamsE --------------------------
	.section	.nv.info._ZN7cutlass13device_kernelIN5flash11enable_sm90INS1_16FlashAttnFwdSm90INS1_25CollectiveMainloopFwdSm90ILi2EN4cute5tupleIJNS5_1CILi1EEES8_S8_EEENS6_IJNS7_ILi128EEENS7_ILi176EEESA_EEELi128ENS_6half_tEfNS_4arch4Sm90ELb0ELb0ELb1ELb0ELb0ELb0ELb0ELb1ELb1ELb1ELb1ELb0EEENS1_21CollectiveEpilogueFwdINS6_IJSA_SA_SB_EEES9_SD_SF_Li256ELb0ELb1ELb1ELb0EEENS1_19SingleTileSchedulerILb0ELb1ELb1ELi128EEEEEEEEEvNT_6ParamsE,"",@"SHT_CUDA_INFO"
	.sectionflags	@""
	.align	4


	//----- nvinfo : EIATTR_CUDA_API_VERSION
	.align		4
        /*0000*/ 	.byte	0x04, 0x37
        /*0002*/ 	.short	(.L_855 - .L_854)
.L_854:
        /*0004*/ 	.word	0x00000082


	//----- nvinfo : EIATTR_KPARAM_INFO
	.align		4
.L_855:
        /*0008*/ 	.byte	0x04, 0x17
        /*000a*/ 	.short	(.L_857 - .L_856)
.L_856:
        /*000c*/ 	.word	0x00000000
        /*0010*/ 	.short	0x0000
        /*0012*/ 	.short	0x0070
        /*0014*/ 	.byte	0x00, 0xf0, 0x01, 0x28


	//----- nvinfo : EIATTR_SPARSE_MMA_MASK
	.align		4
.L_857:
        /*0018*/ 	.byte	0x03, 0x50
        /*001a*/ 	.short	0x0000


	//----- nvinfo : EIATTR_MAXREG_COUNT
	.align		4
        /*001c*/ 	.byte	0x03, 0x1b
        /*001e*/ 	.short	0x00a8


	//----- nvinfo : EIATTR_NUM_BARRIERS
	.align		4
        /*0020*/ 	.byte	0x02, 0x4c
        /*0022*/ 	.byte	0x10
	.zero		1


	//----- nvinfo : EIATTR_EXTERNS
	.align		4
        /*0024*/ 	.byte	0x04, 0x0f
        /*0026*/ 	.short	(.L_859 - .L_858)


	//   ....[0]....
	.align		4
.L_858:
        /*0028*/ 	.word	index@(__assertfail)


	//----- nvinfo : EIATTR_ANNOTATIONS
	.align		4
.L_859:
        /*002c*/ 	.byte	0x04, 0x55
        /*002e*/ 	.short	(.L_861 - .L_860)


	//   ....[0]....
.L_860:
        /* <DEDUP_REMOVED lines=9> */


	//----- nvinfo : EIATTR_MERCURY_ISA_VERSION
	.align		4
.L_861:
        /*00a8*/ 	.byte	0x03, 0x5f
        /*00aa*/ 	.short	0x0101


	//----- nvinfo : EIATTR_INT_WARP_WIDE_INSTR_OFFSETS
	.align		4
        /*00ac*/ 	.byte	0x04, 0x31
        /*00ae*/ 	.short	(.L_863 - .L_862)


	//   ....[0]....
.L_862:
        /*00b0*/ 	.word	0x00000130


	//   ....[1]....
        /*00b4*/ 	.word	0x00000170


	//   ....[2]....
        /*00b8*/ 	.word	0x000001e0


	//----- nvinfo : EIATTR_COOP_GROUP_MASK_REGIDS
	.align		4
.L_863:
        /*00bc*/ 	.byte	0x04, 0x29
        /*00be*/ 	.short	(.L_865 - .L_864)


	//   ....[0]....
.L_864:
        /*00c0*/ 	.word	0xffffffff


	//   ....[1]....
        /*00c4*/ 	.word	0xffffffff


	//   ....[2]....
        /*00c8*/ 	.word	0xffffffff


	//   ....[3]....
        /*00cc*/ 	.word	0xffffffff


	//   ....[4]....
        /*00d0*/ 	.word	0xffffffff


	//   ....[5]....
        /*00d4*/ 	.word	0xffffffff


	//   ....[6]....
        /*00d8*/ 	.word	0xffffffff


	//   ....[7]....
        /*00dc*/ 	.word	0xffffffff


	//   ....[8]....
        /*00e0*/ 	.word	0xffffffff


	//   ....[9]....
        /*00e4*/ 	.word	0xffffffff


	//   ....[10]....
        /*00e8*/ 	.word	0xffffffff


	//   ....[11]....
        /*00ec*/ 	.word	0xffffffff


	//   ....[12]....
        /*00f0*/ 	.word	0xffffffff


	//   ....[13]....
        /*00f4*/ 	.word	0xffffffff


	//   ....[14]....
        /*00f8*/ 	.word	0xffffffff


	//   ....[15]....
        /*00fc*/ 	.word	0xffffffff


	//   ....[16]....
        /*0100*/ 	.word	0xffffffff


	//   ....[17]....
        /*0104*/ 	.word	0xffffffff


	//   ....[18]....
        /*0108*/ 	.word	0xffffffff


	//   ....[19]....
        /*010c*/ 	.word	0xffffffff


	//   ....[20]....
        /*0110*/ 	.word	0xffffffff


	//   ....[21]....
        /*0114*/ 	.word	0xffffffff


	//   ....[22]....
        /*0118*/ 	.word	0xffffffff


	//   ....[23]....
        /*011c*/ 	.word	0xffffffff


	//   ....[24]....
        /*0120*/ 	.word	0xffffffff


	//   ....[25]....
        /*0124*/ 	.word	0xffffffff


	//   ....[26]....
        /*0128*/ 	.word	0xffffffff


	//   ....[27]....
        /*012c*/ 	.word	0xffffffff


	//   ....[28]....
        /*0130*/ 	.word	0xffffffff


	//   ....[29]....
        /*0134*/ 	.word	0xffffffff


	//   ....[30]....
        /*0138*/ 	.word	0xffffffff


	//   ....[31]....
        /*013c*/ 	.word	0xffffffff


	//   ....[32]....
        /*0140*/ 	.word	0xffffffff


	//   ....[33]....
        /*0144*/ 	.word	0xffffffff


	//   ....[34]....
        /*0148*/ 	.word	0xffffffff


	//   ....[35]....
        /*014c*/ 	.word	0xffffffff


	//   ....[36]....
        /*0150*/ 	.word	0xffffffff


	//   ....[37]....
        /*0154*/ 	.word	0xffffffff


	//   ....[38]....
        /*0158*/ 	.word	0xffffffff


	//   ....[39]....
        /*015c*/ 	.word	0xffffffff


	//   ....[40]....
        /*0160*/ 	.word	0xffffffff


	//   ....[41]....
        /*0164*/ 	.word	0xffffffff


	//   ....[42]....
        /*0168*/ 	.word	0xffffffff


	//   ....[43]....
        /*016c*/ 	.word	0xffffffff


	//   ....[44]....
        /*0170*/ 	.word	0xffffffff


	//   ....[45]....
        /*0174*/ 	.word	0xffffffff


	//   ....[46]....
        /*0178*/ 	.word	0xffffffff


	//   ....[47]....
        /*017c*/ 	.word	0x0500000f


	//   ....[48]....
        /*0180*/ 	.word	0x0500000f


	//   ....[49]....
        /*0184*/ 	.word	0x0500000f


	//   ....[50]....
        /*0188*/ 	.word	0x0500000f


	//   ....[51]....
        /*018c*/ 	.word	0x0500000f


	//   ....[52]....
        /*0190*/ 	.word	0x0500000f


	//   ....[53]....
        /*0194*/ 	.word	0x0500000f


	//   ....[54]....
        /*0198*/ 	.word	0x0500000f


	//   ....[55]....
        /*019c*/ 	.word	0x0500000f


	//   ....[56]....
        /*01a0*/ 	.word	0x0500000f


	//   ....[57]....
        /*01a4*/ 	.word	0x0500000f


	//   ....[58]....
        /*01a8*/ 	.word	0x0500000f


	//   ....[59]....
        /*01ac*/ 	.word	0x0500000f


	//   ....[60]....
        /*01b0*/ 	.word	0x0500000f


	//   ....[61]....
        /*01b4*/ 	.word	0x0500000f


	//   ....[62]....
        /*01b8*/ 	.word	0x0500000f


	//   ....[63]....
        /*01bc*/ 	.word	0x0500000f


	//   ....[64]....
        /*01c0*/ 	.word	0x0500000f


	//----- nvinfo : EIATTR_COOP_GROUP_INSTR_OFFSETS
	.align		4
.L_865:
        /*01c4*/ 	.byte	0x04, 0x28
        /*01c6*/ 	.short	(.L_867 - .L_866)


	//   ....[0]....
.L_866:
        /*01c8*/ 	.word	0x00000070


	//   ....[1]....
        /*01cc*/ 	.word	0x00000140


	//   ....[2]....
        /*01d0*/ 	.word	0x00000190


	//   ....[3]....
        /*01d4*/ 	.word	0x000003c0


	//   ....[4]....
        /*01d8*/ 	.word	0x00000520


	//   ....[5]....
        /*01dc*/ 	.word	0x00000640


	//   ....[6]....
        /*01e0*/ 	.word	0x000007a0


	//   ....[7]....
        /*01e4*/ 	.word	0x00001160


	//   ....[8]....
        /*01e8*/ 	.word	0x000050a0


	//   ....[9]....
        /*01ec*/ 	.word	0x000050e0


	//   ....[10]....
        /*01f0*/ 	.word	0x000058a0


	//   ....[11]....
        /*01f4*/ 	.word	0x000058f0


	//   ....[12]....
        /*01f8*/ 	.word	0x0000a240


	//   ....[13]....
        /*01fc*/ 	.word	0x0000a2a0


	//   ....[14]....
        /*0200*/ 	.word	0x0000ad70


	//   ....[15]....
        /*0204*/ 	.word	0x0000add0


	//   ....[16]....
        /*0208*/ 	.word	0x0000c4c0


	//   ....[17]....
        /*020c*/ 	.word	0x0000c500


	//   ....[18]....
        /*0210*/ 	.word	0x0000c580


	//   ....[19]....
        /*0214*/ 	.word	0x0000c5c0


	//   ....[20]....
        /*0218*/ 	.word	0x0000d630


	//   ....[21]....
        /*021c*/ 	.word	0x0000d670


	//   ....[22]....
        /*0220*/ 	.word	0x0000d6b0


	//   ....[23]....
        /*0224*/ 	.word	0x0000d6e0


	//   ....[24]....
        /*0228*/ 	.word	0x0000d710


	//   ....[25]....
        /*022c*/ 	.word	0x0000d720


	//   ....[26]....
        /*0230*/ 	.word	0x0000dd70


	//   ....[27]....
        /*0234*/ 	.word	0x0000dd80


	//   ....[28]....
        /*0238*/ 	.word	0x0000e7f0


	//   ....[29]....
        /*023c*/ 	.word	0x0000f250


	//   ....[30]....
        /*0240*/ 	.word	0x0000fbd0


	//   ....[31]....
        /*0244*/ 	.word	0x0000fbe0


	//   ....[32]....
        /*0248*/ 	.word	0x0000fbf0


	//   ....[33]....
        /*024c*/ 	.word	0x0000fc40


	//   ....[34]....
        /*0250*/ 	.word	0x0000fcd0


	//   ....[35]....
        /*0254*/ 	.word	0x0000fce0


	//   ....[36]....
        /*0258*/ 	.word	0x0000fd70


	//   ....[37]....
        /*025c*/ 	.word	0x0000fda0


	//   ....[38]....
        /*0260*/ 	.word	0x0000fe00


	//   ....[39]....
        /*0264*/ 	.word	0x0000fe30


	//   ....[40]....
        /*0268*/ 	.word	0x0000feb0


	//   ....[41]....
        /*026c*/ 	.word	0x0000fee0


	//   ....[42]....
        /*0270*/ 	.word	0x0000ff40


	//   ....[43]....
        /*0274*/ 	.word	0x0000ff80


	//   ....[44]....
        /*0278*/ 	.word	0x00010000


	//   ....[45]....
        /*027c*/ 	.word	0x00010040


	//   ....[46]....
        /*0280*/ 	.word	0x00012050


	//   ....[47]....
        /*0284*/ 	.word	0x00012510


	//   ....[48]....
        /*0288*/ 	.word	0x00012690


	//   ....[49]....
        /*028c*/ 	.word	0x000126e0


	//   ....[50]....
        /*0290*/ 	.word	0x00012810


	//   ....[51]....
        /*0294*/ 	.word	0x00012880


	//   ....[52]....
        /*0298*/ 	.word	0x00012970


	//   ....[53]....
        /*029c*/ 	.word	0x000129e0


	//   ....[54]....
        /*02a0*/ 	.word	0x00012ad0


	//   ....[55]....
        /*02a4*/ 	.word	0x00012b40


	//   ....[56]....
        /*02a8*/ 	.word	0x00012c30


	//   ....[57]....
        /*02ac*/ 	.word	0x00012ca0


	//   ....[58]....
        /*02b0*/ 	.word	0x00012d90


	//   ....[59]....
        /*02b4*/ 	.word	0x00012e00


	//   ....[60]....
        /*02b8*/ 	.word	0x00012ef0


	//   ....[61]....
        /*02bc*/ 	.word	0x00012f50


	//   ....[62]....
        /*02c0*/ 	.word	0x00013030


	//   ....[63]....
        /*02c4*/ 	.word	0x00013080


	//   ....[64]....
        /*02c8*/ 	.word	0x00013480


	//----- nvinfo : EIATTR_REG_RECONFIG
	.align		4
.L_867:
        /*02cc*/ 	.byte	0x01, 0x54
	.zero		2


	//----- nvinfo : EIATTR_SYSCALL_OFFSETS
	.align		4
        /*02d0*/ 	.byte	0x04, 0x46
        /*02d2*/ 	.short	(.L_869 - .L_868)


	//   ....[0]....
.L_868:
        /*02d4*/ 	.word	0x00001340


	//   ....[1]....
        /*02d8*/ 	.word	0x0000eed0


	//   ....[2]....
        /*02dc*/ 	.word	0x0000f010


	//   ....[3]....
        /*02e0*/ 	.word	0x0000f100


	//   ....[4]....
        /*02e4*/ 	.word	0x0000f7f0


	//----- nvinfo : EIATTR_MBARRIER_INSTR_OFFSETS
	.align		4
.L_869:
        /*02e8*/ 	.byte	0x04, 0x39
        /*02ea*/ 	.short	(.L_871 - .L_870)


	//   ....[0]....
.L_870:
        /*02ec*/ 	.word	0x00000270
        /*02f0*/ 	.word	0x000000ff
        /*02f4*/ 	.word	0x00034800
        /*02f8*/ 	.short	0x0100
        /*02fa*/ 	.byte	0x08
	.zero		1


	//   ....[1]....
        /*02fc*/ 	.word	0x00000280
        /*0300*/ 	.word	0x000000ff
        /*0304*/ 	.word	0x00034820
        /*0308*/ 	.short	0x0100
        /*030a*/ 	.byte	0x08
	.zero		1


	//   ....[2]....
        /*030c*/ 	.word	0x00000370
        /*0310*/ 	.word	0x000000ff
        /*0314*/ 	.word	0x00034830
        /*0318*/ 	.short	0x0100
        /*031a*/ 	.byte	0x08
	.zero		1


	//   ....[3]....
        /*031c*/ 	.word	0x00000380
        /*0320*/ 	.word	0x000000ff
        /*0324*/ 	.word	0x00034840
        /*0328*/ 	.short	0x0100
        /*032a*/ 	.byte	0x08
	.zero		1


	//   ....[4]....
        /*032c*/ 	.word	0x00000390
        /*0330*/ 	.word	0x000000ff
        /*0334*/ 	.word	0x00034838
        /*0338*/ 	.short	0x0100
        /*033a*/ 	.byte	0x08
	.zero		1


	//   ....[5]....
        /*033c*/ 	.word	0x000003a0
        /*0340*/ 	.word	0x000000ff
        /*0344*/ 	.word	0x00034848
        /*0348*/ 	.short	0x0100
        /*034a*/ 	.byte	0x08
	.zero		1


	//   ....[6]....
        /*034c*/ 	.word	0x000004d0
        /*0350*/ 	.word	0x000000ff
        /*0354*/ 	.word	0x00034850
        /*0358*/ 	.short	0x0100
        /*035a*/ 	.byte	0x08
	.zero		1


	//   ....[7]....
        /*035c*/ 	.word	0x000004e0
        /*0360*/ 	.word	0x000000ff
        /*0364*/ 	.word	0x00034860
        /*0368*/ 	.short	0x0100
        /*036a*/ 	.byte	0x08
	.zero		1


	//   ....[8]....
        /*036c*/ 	.word	0x000004f0
        /*0370*/ 	.word	0x000000ff
        /*0374*/ 	.word	0x00034858
        /*0378*/ 	.short	0x0100
        /*037a*/ 	.byte	0x08
	.zero		1


	//   ....[9]....
        /*037c*/ 	.word	0x00000500
        /*0380*/ 	.word	0x000000ff
        /*0384*/ 	.word	0x00034868
        /*0388*/ 	.short	0x0100
        /*038a*/ 	.byte	0x08
	.zero		1


	//   ....[10]....
        /*038c*/ 	.word	0x000005f0
        /*0390*/ 	.word	0x000000ff
        /*0394*/ 	.word	0x00034870
        /*0398*/ 	.short	0x0100
        /*039a*/ 	.byte	0x06
	.zero		1


	//   ....[11]....
        /*039c*/ 	.word	0x00000600
        /*03a0*/ 	.word	0x000000ff
        /*03a4*/ 	.word	0x00034880
        /*03a8*/ 	.short	0x0100
        /*03aa*/ 	.byte	0x06
	.zero		1


	//   ....[12]....
        /*03ac*/ 	.word	0x00000610
        /*03b0*/ 	.word	0x000000ff
        /*03b4*/ 	.word	0x00034878
        /*03b8*/ 	.short	0x0100
        /*03ba*/ 	.byte	0x06
	.zero		1


	//   ....[13]....
        /*03bc*/ 	.word	0x00000620
        /*03c0*/ 	.word	0x000000ff
        /*03c4*/ 	.word	0x00034888
        /*03c8*/ 	.short	0x0100
        /*03ca*/ 	.byte	0x06
	.zero		1


	//   ....[14]....
        /*03cc*/ 	.word	0x00000750
        /*03d0*/ 	.word	0x000000ff
        /*03d4*/ 	.word	0x00034890
        /*03d8*/ 	.short	0x0100
        /*03da*/ 	.byte	0x08
	.zero		1


	//   ....[15]....
        /*03dc*/ 	.word	0x00000760
        /*03e0*/ 	.word	0x000000ff
        /*03e4*/ 	.word	0x000348a0
        /*03e8*/ 	.short	0x0100
        /*03ea*/ 	.byte	0x08
	.zero		1


	//   ....[16]....
        /*03ec*/ 	.word	0x00000770
        /*03f0*/ 	.word	0x000000ff
        /*03f4*/ 	.word	0x00034898
        /*03f8*/ 	.short	0x0100
        /*03fa*/ 	.byte	0x08
	.zero		1


	//   ....[17]....
        /*03fc*/ 	.word	0x00000780
        /*0400*/ 	.word	0x000000ff
        /*0404*/ 	.word	0x000348a8
        /*0408*/ 	.short	0x0100
        /*040a*/ 	.byte	0x08
	.zero		1


	//   ....[18]....
        /*040c*/ 	.word	0x000008b0
        /*0410*/ 	.word	0x000000ff
        /*0414*/ 	.word	0x000348b0
        /*0418*/ 	.short	0x0100
        /*041a*/ 	.byte	0x08
	.zero		1


	//   ....[19]....
        /*041c*/ 	.word	0x000008c0
        /*0420*/ 	.word	0x000000ff
        /*0424*/ 	.word	0x000348c0
        /*0428*/ 	.short	0x0100
        /*042a*/ 	.byte	0x08
	.zero		1


	//   ....[20]....
        /*042c*/ 	.word	0x000008d0
        /*0430*/ 	.word	0x000000ff
        /*0434*/ 	.word	0x000348b8
        /*0438*/ 	.short	0x0100
        /*043a*/ 	.byte	0x08
	.zero		1


	//   ....[21]....
        /*043c*/ 	.word	0x000008e0
        /*0440*/ 	.word	0x000000ff
        /*0444*/ 	.word	0x000348c8
        /*0448*/ 	.short	0x0100
        /*044a*/ 	.byte	0x08
	.zero		1


	//   ....[22]....
        /*044c*/ 	.word	0x00001370
        /*0450*/ 	.word	0x000000ff
        /*0454*/ 	.word	0x00034800
        /*0458*/ 	.short	0x010a
        /*045a*/ 	.byte	0x04
	.zero		1


	//   ....[23]....
        /*045c*/ 	.word	0x00001410
        /*0460*/ 	.word	0x000000ff
        /*0464*/ 	.word	0x00034830
        /*0468*/ 	.short	0x010a
        /*046a*/ 	.byte	0x04
	.zero		1


	//   ....[24]....
        /*046c*/ 	.word	0x000014a0
        /*0470*/ 	.word	0x000000ff
        /*0474*/ 	.word	0x00034830
        /*0478*/ 	.short	0x010a
        /*047a*/ 	.byte	0x04
	.zero		1


	//   ....[25]....
        /*047c*/ 	.word	0x00006030
        /*0480*/ 	.word	0x00000005
        /*0484*/ 	.word	0x00000000
        /*0488*/ 	.short	0x0101
        /*048a*/ 	.byte	0x3f
	.zero		1


	//   ....[26]....
        /*048c*/ 	.word	0x00006f20
        /*0490*/ 	.word	0x00000009
        /*0494*/ 	.word	0x00034830
        /*0498*/ 	.short	0x010a
        /*049a*/ 	.byte	0x3f
	.zero		1


	//   ....[27]....
        /*049c*/ 	.word	0x00006f60
        /*04a0*/ 	.word	0x00000009
        /*04a4*/ 	.word	0x00034830
        /*04a8*/ 	.short	0x010a
        /*04aa*/ 	.byte	0x3f
	.zero		1


	//   ....[28]....
        /*04ac*/ 	.word	0x00009520
        /*04b0*/ 	.word	0x000000ff
        /*04b4*/ 	.word	0x00034850
        /*04b8*/ 	.short	0x010a
        /*04ba*/ 	.byte	0x06
	.zero		1


	//   ....[29]....
        /*04bc*/ 	.word	0x00009560
        /*04c0*/ 	.word	0x000000ff
        /*04c4*/ 	.word	0x00034850
        /*04c8*/ 	.short	0x010a
        /*04ca*/ 	.byte	0x06
	.zero		1


	//   ....[30]....
        /*04cc*/ 	.word	0x0000b610
        /*04d0*/ 	.word	0x00000074
        /*04d4*/ 	.word	0x00000000
        /*04d8*/ 	.short	0x0101
        /*04da*/ 	.byte	0x3f
	.zero		1


	//   ....[31]....
        /*04dc*/ 	.word	0x0000b6c0
        /*04e0*/ 	.word	0x00000076
        /*04e4*/ 	.word	0x00000000
        /*04e8*/ 	.short	0x0101
        /*04ea*/ 	.byte	0x3f
	.zero		1


	//   ....[32]....
        /*04ec*/ 	.word	0x0000c420
        /*04f0*/ 	.word	0x0000000b
        /*04f4*/ 	.word	0x00034850
        /*04f8*/ 	.short	0x010a
        /*04fa*/ 	.byte	0x3f
	.zero		1


	//   ....[33]....
        /*04fc*/ 	.word	0x0000c460
        /*0500*/ 	.word	0x0000000b
        /*0504*/ 	.word	0x00034850
        /*0508*/ 	.short	0x010a
        /*050a*/ 	.byte	0x3f
	.zero		1


	//   ....[34]....
        /*050c*/ 	.word	0x0000cb00
        /*0510*/ 	.word	0x00000005
        /*0514*/ 	.word	0x00000000
        /*0518*/ 	.short	0x0101
        /*051a*/ 	.byte	0x3f
	.zero		1


	//   ....[35]....
        /*051c*/ 	.word	0x0000d700
        /*0520*/ 	.word	0x000000ff
        /*0524*/ 	.word	0x00000000
        /*0528*/ 	.short	0x0101
        /*052a*/ 	.byte	0x04
	.zero		1


	//   ....[36]....
        /*052c*/ 	.word	0x0000f470
        /*0530*/ 	.word	0x000000ff
        /*0534*/ 	.word	0x00034840
        /*0538*/ 	.short	0x010a
        /*053a*/ 	.byte	0x26
	.zero		1


	//   ....[37]....
        /*053c*/ 	.word	0x00010140
        /*0540*/ 	.word	0x000000ff
        /*0544*/ 	.word	0x00034800
        /*0548*/ 	.short	0x0107
        /*054a*/ 	.byte	0x26
	.zero		1


	//   ....[38]....
        /*054c*/ 	.word	0x000101b0
        /*0550*/ 	.word	0x000000ff
        /*0554*/ 	.word	0x00034800
        /*0558*/ 	.short	0x0101
        /*055a*/ 	.byte	0x26
	.zero		1


	//   ....[39]....
        /*055c*/ 	.word	0x000101c0
        /*0560*/ 	.word	0x000000ff
        /*0564*/ 	.word	0x00034820
        /*0568*/ 	.short	0x010a
        /*056a*/ 	.byte	0x26
	.zero		1


	//   ....[40]....
        /*056c*/ 	.word	0x000105e0
        /*0570*/ 	.word	0x000000ff
        /*0574*/ 	.word	0x00034848
        /*0578*/ 	.short	0x010a
        /*057a*/ 	.byte	0x26
	.zero		1


	//   ....[41]....
        /*057c*/ 	.word	0x000108a0
        /*0580*/ 	.word	0x000000ff
        /*0584*/ 	.word	0x00034860
        /*0588*/ 	.short	0x010a
        /*058a*/ 	.byte	0x26
	.zero		1


	//   ....[42]....
        /*058c*/ 	.word	0x00010db0
        /*0590*/ 	.word	0x000000ff
        /*0594*/ 	.word	0x00034840
        /*0598*/ 	.short	0x010a
        /*059a*/ 	.byte	0x26
	.zero		1


	//   ....[43]....
        /*059c*/ 	.word	0x00011090
        /*05a0*/ 	.word	0x000000ff
        /*05a4*/ 	.word	0x00034868
        /*05a8*/ 	.short	0x010a
        /*05aa*/ 	.byte	0x26
	.zero		1


	//   ....[44]....
        /*05ac*/ 	.word	0x000115f0
        /*05b0*/ 	.word	0x000000ff
        /*05b4*/ 	.word	0x00034848
        /*05b8*/ 	.short	0x010a
        /*05ba*/ 	.byte	0x26
	.zero		1


	//   ....[45]....
        /*05bc*/ 	.word	0x000118b0
        /*05c0*/ 	.word	0x000000ff
        /*05c4*/ 	.word	0x00034860
        /*05c8*/ 	.short	0x010a
        /*05ca*/ 	.byte	0x26
	.zero		1


	//   ....[46]....
        /*05cc*/ 	.word	0x00011c50
        /*05d0*/ 	.word	0x00000003
        /*05d4*/ 	.word	0x00034860
        /*05d8*/ 	.short	0x010a
        /*05da*/ 	.byte	0x3f
	.zero		1


	//   ....[47]....
        /*05dc*/ 	.word	0x00011fe0
        /*05e0*/ 	.word	0x00000002
        /*05e4*/ 	.word	0x00034820
        /*05e8*/ 	.short	0x010a
        /*05ea*/ 	.byte	0x3f
	.zero		1


	//   ....[48]....
        /*05ec*/ 	.word	0x00012180
        /*05f0*/ 	.word	0x00000006
        /*05f4*/ 	.word	0x00000000
        /*05f8*/ 	.short	0x010a
        /*05fa*/ 	.byte	0x3f
	.zero		1


	//   ....[49]....
        /*05fc*/ 	.word	0x000121f0
        /*0600*/ 	.word	0x00000003
        /*0604*/ 	.word	0x00000000
        /*0608*/ 	.short	0x010a
        /*060a*/ 	.byte	0x3f
	.zero		1


	//   ....[50]....
        /*060c*/ 	.word	0x00012250
        /*0610*/ 	.word	0x00000000
        /*0614*/ 	.word	0x00000000
        /*0618*/ 	.short	0x010a
        /*061a*/ 	.byte	0x3f
	.zero		1


	//   ....[51]....
        /*061c*/ 	.word	0x00012280
        /*0620*/ 	.word	0x00000003
        /*0624*/ 	.word	0x00000000
        /*0628*/ 	.short	0x010a
        /*062a*/ 	.byte	0x3f
	.zero		1


	//   ....[52]....
        /*062c*/ 	.word	0x00012300
        /*0630*/ 	.word	0x00000003
        /*0634*/ 	.word	0x00034800
        /*0638*/ 	.short	0x010a
        /*063a*/ 	.byte	0x3f
	.zero		1


	//   ....[53]....
        /*063c*/ 	.word	0x00012370
        /*0640*/ 	.word	0x00000003
        /*0644*/ 	.word	0x00034830
        /*0648*/ 	.short	0x010a
        /*064a*/ 	.byte	0x3f
	.zero		1


	//   ....[54]....
        /*064c*/ 	.word	0x000123c0
        /*0650*/ 	.word	0x00000009
        /*0654*/ 	.word	0x00034830
        /*0658*/ 	.short	0x010a
        /*065a*/ 	.byte	0x3f
	.zero		1


	//   ....[55]....
        /*065c*/ 	.word	0x00012420
        /*0660*/ 	.word	0x00000009
        /*0664*/ 	.word	0x00034850
        /*0668*/ 	.short	0x010a
        /*066a*/ 	.byte	0x3f
	.zero		1


	//   ....[56]....
        /*066c*/ 	.word	0x00012470
        /*0670*/ 	.word	0x0000000b
        /*0674*/ 	.word	0x00034850
        /*0678*/ 	.short	0x010a
        /*067a*/ 	.byte	0x3f
	.zero		1


	//   ....[57]....
        /*067c*/ 	.word	0x000125d0
        /*0680*/ 	.word	0x00000003
        /*0684*/ 	.word	0x00034840
        /*0688*/ 	.short	0x010a
        /*068a*/ 	.byte	0x3f
	.zero		1


	//   ....[58]....
        /*068c*/ 	.word	0x000130c0
        /*0690*/ 	.word	0x00000003
        /*0694*/ 	.word	0x00034820
        /*0698*/ 	.short	0x010a
        /*069a*/ 	.byte	0x3f
	.zero		1


	//   ....[59]....
        /*069c*/ 	.word	0x00013120
        /*06a0*/ 	.word	0x00000003
        /*06a4*/ 	.word	0x00034848
        /*06a8*/ 	.short	0x010a
        /*06aa*/ 	.byte	0x3f
	.zero		1


	//   ....[60]....
        /*06ac*/ 	.word	0x00013180
        /*06b0*/ 	.word	0x00000003
        /*06b4*/ 	.word	0x00034860
        /*06b8*/ 	.short	0x010a
        /*06ba*/ 	.byte	0x3f
	.zero		1


	//   ....[61]....
        /*06bc*/ 	.word	0x000131e0
        /*06c0*/ 	.word	0x00000003
        /*06c4*/ 	.word	0x00034840
        /*06c8*/ 	.short	0x010a
        /*06ca*/ 	.byte	0x3f
	.zero		1


	//   ....[62]....
        /*06cc*/ 	.word	0x00013240
        /*06d0*/ 	.word	0x00000003
        /*06d4*/ 	.word	0x00034868
        /*06d8*/ 	.short	0x010a
        /*06da*/ 	.byte	0x3f
	.zero		1


	//   ....[63]....
        /*06dc*/ 	.word	0x000132a0
        /*06e0*/ 	.word	0x00000003
        /*06e4*/ 	.word	0x00034848
        /*06e8*/ 	.short	0x010a
        /*06ea*/ 	.byte	0x3f
	.zero		1


	//   ....[64]....
        /*06ec*/ 	.word	0x00013300
        /*06f0*/ 	.word	0x00000003
        /*06f4*/ 	.word	0x00034860
        /*06f8*/ 	.short	0x010a
        /*06fa*/ 	.byte	0x3f
	.zero		1


	//   ....[65]....
        /*06fc*/ 	.word	0x00013350
        /*0700*/ 	.word	0x00000003
        /*0704*/ 	.word	0x00034860
        /*0708*/ 	.short	0x010a
        /*070a*/ 	.byte	0x3f
	.zero		1


	//   ....[66]....
        /*070c*/ 	.word	0x000133a0
        /*0710*/ 	.word	0x00000002
        /*0714*/ 	.word	0x00034820
        /*0718*/ 	.short	0x010a
        /*071a*/ 	.byte	0x3f
	.zero		1


	//   ....[67]....
        /*071c*/ 	.word	0x00013540
        /*0720*/ 	.word	0x00000006
        /*0724*/ 	.word	0x00000000
        /*0728*/ 	.short	0x010a
        /*072a*/ 	.byte	0x3f
	.zero		1


	//   ....[68]....
        /*072c*/ 	.word	0x00013590
        /*0730*/ 	.word	0x00000003
        /*0734*/ 	.word	0x00000000
        /*0738*/ 	.short	0x010a
        /*073a*/ 	.byte	0x3f
	.zero		1


	//   ....[69]....
        /*073c*/ 	.word	0x000135e0
        /*0740*/ 	.word	0x00000000
        /*0744*/ 	.word	0x00000000
        /*0748*/ 	.short	0x010a
        /*074a*/ 	.byte	0x3f
	.zero		1


	//----- nvinfo : EIATTR_NUM_MBARRIERS
	.align		4
.L_871:
        /*074c*/ 	.byte	0x03, 0x38
        /*074e*/ 	.short	0x0016


	//----- nvinfo : EIATTR_EXIT_INSTR_OFFSETS
	.align		4
        /*0750*/ 	.byte	0x04, 0x1c
        /*0752*/ 	.short	(.L_873 - .L_872)


	//   ....[0]....
.L_872:
        /*0754*/ 	.word	0x000122d0


	//----- nvinfo : EIATTR_MAX_THREADS
	.align		4
.L_873:
        /*0758*/ 	.byte	0x04, 0x05
        /*075a*/ 	.short	(.L_875 - .L_874)
.L_874:
        /*075c*/ 	.word	0x00000180
        /*0760*/ 	.word	0x00000001
        /*0764*/ 	.word	0x00000001


	//----- nvinfo : EIATTR_CRS_STACK_SIZE
	.align		4
.L_875:
        /*0768*/ 	.byte	0x04, 0x1e
        /*076a*/ 	.short	(.L_877 - .L_876)
.L_876:
        /*076c*/ 	.word	0x00000000


	//----- nvinfo : EIATTR_CBANK_PARAM_SIZE
	.align		4
.L_877:
        /*0770*/ 	.byte	0x03, 0x19
        /*0772*/ 	.short	0x0a70


	//----- nvinfo : EIATTR_PARAM_CBANK
	.align		4
        /*0774*/ 	.byte	0x04, 0x0a
        /*0776*/ 	.short	(.L_879 - .L_878)
	.align		4
.L_878:
        /*0778*/ 	.word	index@(.nv.constant0._ZN7cutlass13device_kernelIN5flash11enable_sm90INS1_16FlashAttnFwdSm90INS1_25CollectiveMainloopFwdSm90ILi2EN4cute5tupleIJNS5_1CILi1EEES8_S8_EEENS6_IJNS7_ILi128EEENS7_ILi176EEESA_EEELi128ENS_6half_tEfNS_4arch4Sm90ELb0ELb0ELb1ELb0ELb0ELb0ELb0ELb1ELb1ELb1ELb1ELb0EEENS1_21CollectiveEpilogueFwdINS6_IJSA_SA_SB_EEES9_SD_SF_Li256ELb0ELb1ELb1ELb0EEENS1_19SingleTileSchedulerILb0ELb1ELb1ELi128EEEEEEEEEvNT_6ParamsE)
        /*077c*/ 	.short	0x0210
        /*077e*/ 	.short	0x0a70


	//----- nvinfo : EIATTR_SW_WAR
	.align		4
.L_879:
        /*0780*/ 	.byte	0x04, 0x36
        /*0782*/ 	.short	(.L_881 - .L_880)
.L_880:
        /*0784*/ 	.word	0x00000008
.L_881:


//--------------------- .nv.info._ZN7cutlass13device_kernelIN5flash11enable_sm90INS1_16FlashAttnFwdSm90INS1_25CollectiveMainloopFwdSm90ILi2EN4cute5tupleIJNS5_1CILi1EEES8_S8_EEENS6_IJNS7_ILi128EEENS7_ILi176EEESA_EEELi128ENS_6half_tEfNS_4arch4Sm90ELb0ELb0ELb1ELb1ELb0ELb0ELb0ELb1ELb1ELb1ELb1ELb0EEENS1_21CollectiveEpilogueFwdINS6_IJSA_SA_SB_EEES9_SD_SF_Li256ELb1ELb1ELb1ELb0EEENS1_36VarlenDynamicPersistentTileSchedulerILi128ELi176ELi256ELi128ELb1ELb1ELb1ELb0ELb1ELb1EEEEEEEEEvNT_6ParamsE --------------------------
	.section	.nv.info._ZN7cutlass13device_kernelIN5flash11enable_sm90INS1_16FlashAttnFwdSm90INS1_25CollectiveMainloopFwdSm90ILi2EN4cute5tupleIJNS5_1CILi1EEES8_S8_EEENS6_IJNS7_ILi128EEENS7_ILi176EEESA_EEELi128ENS_6half_tEfNS_4arch4Sm90ELb0ELb0ELb1ELb1ELb0ELb0ELb0ELb1ELb1ELb1ELb1ELb0EEENS1_21CollectiveEpilogueFwdINS6_IJSA_SA_SB_EEES9_SD_SF_Li256ELb1ELb1ELb1ELb0EEENS1_36VarlenDynamicPersistentTileSchedulerILi128ELi176ELi256ELi128ELb1ELb1ELb1ELb0ELb1ELb1EEEEEEEEEvNT_6ParamsE,"",@"SHT_CUDA_INFO"
	.sectionflags	@""
	.align	4


	//----- nvinfo : EIATTR_CUDA_API_VERSION
	.align		4
        /*0000*/ 	.byte	0x04, 0x37
        /*0002*/ 	.short	(.L_883 - .L_882)
.L_882:
        /*0004*/ 	.word	0x00000082


	//----- nvinfo : EIATTR_KPARAM_INFO
	.align		4
.L_883:
        /*0008*/ 	.byte	0x04, 0x17
        /*000a*/ 	.short	(.L_885 - .L_884)
.L_884:
        /*000c*/ 	.word	0x00000000
        /*0010*/ 	.short	0x0000
        /*0012*/ 	.short	0x0070
        /*0014*/ 	.byte	0x00, 0xf0, 0x01, 0x2a


	//----- nvinfo : EIATTR_SPARSE_MMA_MASK
	.align		4
.L_885:
        /*0018*/ 	.byte	0x03, 0x50
        /*001a*/ 	.short	0x0000


	//----- nvinfo : EIATTR_MAXREG_COUNT
	.align		4
        /*001c*/ 	.byte	0x03, 0x1b
        /*001e*/ 	.short	0x00a8


	//----- nvinfo : EIATTR_NUM_BARRIERS
	.align		4
        /*0020*/ 	.byte	0x02, 0x4c
        /*0022*/ 	.byte	0x10
	.zero		1


	//----- nvinfo : EIATTR_EXTERNS
	.align		4
        /*0024*/ 	.byte	0x04, 0x0f
        /*0026*/ 	.short	(.L_887 - .L_886)


	//   ....[0]....
	.align		4
.L_886:
        /*0028*/ 	.word	index@(__assertfail)


	//----- nvinfo : EIATTR_ANNOTATIONS
	.align		4
.L_887:
        /*002c*/ 	.byte	0x04, 0x55
        /*002e*/ 	.short	(.L_889 - .L_888)


	//   ....[0]....
.L_888:
        /* <DEDUP_REMOVED lines=82> */


	//----- nvinfo : EIATTR_MERCURY_ISA_VERSION
	.align		4
.L_889:
        /*0538*/ 	.byte	0x03, 0x5f
        /*053a*/ 	.short	0x0101


	//----- nvinfo : EIATTR_UNUSED_LOAD_BYTE_OFFSET
	.align		4
        /*053c*/ 	.byte	0x04, 0x44
        /*053e*/ 	.short	(.L_891 - .L_890)


	//   ....[0]....
.L_890:
        /*0540*/ 	.word	0x00000a50
        /*0544*/ 	.word	0x0000fff0


	//   ....[1]....
        /*0548*/ 	.word	0x0000dc30
        /*054c*/ 	.word	0x0000fff0


	//----- nvinfo : EIATTR_INT_WARP_WIDE_INSTR_OFFSETS
	.align		4
.L_891:
        /*0550*/ 	.byte	0x04, 0x31
        /*0552*/ 	.short	(.L_893 - .L_892)


	//   ....[0]....
.L_892:
        /*0554*/ 	.word	0x00000130


	//   ....[1]....
        /*0558*/ 	.word	0x00000170


	//   ....[2]....
        /*055c*/ 	.word	0x000001e0


	//   ....[3]....
        /*0560*/ 	.word	0x00012750


	//   ....[4]....
        /*0564*/ 	.word	0x000127f0


	//   ....[5]....
        /*0568*/ 	.word	0x00015eb0


	//   ....[6]....
        /*056c*/ 	.word	0x00015f20


	//----- nvinfo : EIATTR_COOP_GROUP_MASK_REGIDS
	.align		4
.L_893:
        /*0570*/ 	.byte	0x04, 0x29
        /*0572*/ 	.short	(.L_895 - .L_894)


	//   ....[0]....
.L_894:
        /*0574*/ 	.word	0xffffffff


	//   ....[1]....
        /*0578*/ 	.word	0xffffffff


	//   ....[2]....
        /*057c*/ 	.word	0xffffffff


	//   ....[3]....
        /*0580*/ 	.word	0xffffffff


	//   ....[4]....
        /*0584*/ 	.word	0xffffffff


	//   ....[5]....
        /*0588*/ 	.word	0xffffffff


	//   ....[6]....
        /*058c*/ 	.word	0xffffffff


	//   ....[7]....
        /*0590*/ 	.word	0xffffffff


	//   ....[8]....
        /*0594*/ 	.word	0xffffffff


	//   ....[9]....
        /*0598*/ 	.word	0xffffffff


	//   ....[10]....
        /*059c*/ 	.word	0xffffffff


	//   ....[11]....
        /*05a0*/ 	.word	0xffffffff


	//   ....[12]....
        /*05a4*/ 	.word	0xffffffff


	//   ....[13]....
        /*05a8*/ 	.word	0xffffffff


	//   ....[14]....
        /*05ac*/ 	.word	0xffffffff


	//   ....[15]....
        /*05b0*/ 	.word	0xffffffff


	//   ....[16]....
        /*05b4*/ 	.word	0xffffffff


	//   ....[17]....
        /*05b8*/ 	.word	0xffffffff


	//   ....[18]....
        /*05bc*/ 	.word	0xffffffff


	//   ....[19]....
        /*05c0*/ 	.word	0xffffffff


	//   ....[20]....
        /*05c4*/ 	.word	0xffffffff


	//   ....[21]....
        /*05c8*/ 	.word	0xffffffff


	//   ....[22]....
        /*05cc*/ 	.word	0xffffffff


	//   ....[23]....
        /*05d0*/ 	.word	0xffffffff


	//   ....[24]....
        /*05d4*/ 	.word	0xffffffff


	//   ....[25]....
        /*05d8*/ 	.word	0xffffffff


	//   ....[26]....
        /*05dc*/ 	.word	0xffffffff


	//   ....[27]....
        /*05e0*/ 	.word	0xffffffff


	//   ....[28]....
        /*05e4*/ 	.word	0xffffffff


	//   ....[29]....
        /*05e8*/ 	.word	0xffffffff


	//   ....[30]....
        /*05ec*/ 	.word	0xffffffff


	//   ....[31]....
        /*05f0*/ 	.word	0xffffffff


	//   ....[32]....
        /*05f4*/ 	.word	0xffffffff


	//   ....[33]....
        /*05f8*/ 	.word	0xffffffff


	//   ....[34]....
        /*05fc*/ 	.word	0xffffffff


	//   ....[35]....
        /*0600*/ 	.word	0xffffffff


	//   ....[36]....
        /*0604*/ 	.word	0xffffffff


	//   ....[37]....
        /*0608*/ 	.word	0xffffffff


	//   ....[38]....
        /*060c*/ 	.word	0xffffffff


	//   ....[39]....
        /*0610*/ 	.word	0xffffffff


	//   ....[40]....
        /*0614*/ 	.word	0xffffffff


	//   ....[41]....
        /*0618*/ 	.word	0xffffffff


	//   ....[42]....
        /*061c*/ 	.word	0xffffffff


	//   ....[43]....
        /*0620*/ 	.word	0xffffffff


	//   ....[44]....
        /*0624*/ 	.word	0xffffffff


	//   ....[45]....
        /*0628*/ 	.word	0xffffffff


	//   ....[46]....
        /*062c*/ 	.word	0xffffffff


	//   ....[47]....
        /*0630*/ 	.word	0xffffffff


	//   ....[48]....
        /*0634*/ 	.word	0xffffffff


	//   ....[49]....
        /*0638*/ 	.word	0xffffffff


	//   ....[50]....
        /*063c*/ 	.word	0xffffffff


	//   ....[51]....
        /*0640*/ 	.word	0xffffffff


	//   ....[52]....
        /*0644*/ 	.word	0xffffffff


	//   ....[53]....
        /*0648*/ 	.word	0xffffffff


	//   ....[54]....
        /*064c*/ 	.word	0xffffffff


	//   ....[55]....
        /*0650*/ 	.word	0xffffffff


	//   ....[56]....
        /*0654*/ 	.word	0xffffffff


	//   ....[57]....
        /*0658*/ 	.word	0xffffffff


	//   ....[58]....
        /*065c*/ 	.word	0xffffffff


	//   ....[59]....
        /*0660*/ 	.word	0xffffffff


	//   ....[60]....
        /*0664*/ 	.word	0xffffffff


	//   ....[61]....
        /*0668*/ 	.word	0xffffffff


	//   ....[62]....
        /*066c*/ 	.word	0xffffffff


	//   ....[63]....
        /*0670*/ 	.word	0xffffffff


	//   ....[64]....
        /*0674*/ 	.word	0xffffffff


	//   ....[65]....
        /*0678*/ 	.word	0xffffffff


	//   ....[66]....
        /*067c*/ 	.word	0xffffffff


	//   ....[67]....
        /*0680*/ 	.word	0xffffffff


	//   ....[68]....
        /*0684*/ 	.word	0xffffffff


	//   ....[69]....
        /*0688*/ 	.word	0xffffffff


	//   ....[70]....
        /*068c*/ 	.word	0xffffffff


	//   ....[71]....
        /*0690*/ 	.word	0xffffffff


	//   ....[72]....
        /*0694*/ 	.word	0xffffffff


	//   ....[73]....
        /*0698*/ 	.word	0xffffffff


	//   ....[74]....
        /*069c*/ 	.word	0xffffffff


	//   ....[75]....
        /*06a0*/ 	.word	0xffffffff


	//   ....[76]....
        /*06a4*/ 	.word	0xffffffff


	//   ....[77]....
        /*06a8*/ 	.word	0xffffffff


	//   ....[78]....
        /*06ac*/ 	.word	0xffffffff


	//   ....[79]....
        /*06b0*/ 	.word	0xffffffff


	//   ....[80]....
        /*06b4*/ 	.word	0xffffffff


	//   ....[81]....
        /*06b8*/ 	.word	0xffffffff


	//   ....[82]....
        /*06bc*/ 	.word	0xffffffff


	//   ....[83]....
        /*06c0*/ 	.word	0xffffffff


	//   ....[84]....
        /*06c4*/ 	.word	0xffffffff


	//   ....[85]....
        /*06c8*/ 	.word	0xffffffff


	//   ....[86]....
        /*06cc*/ 	.word	0xffffffff


	//   ....[87]....
        /*06d0*/ 	.word	0xffffffff


	//   ....[88]....
        /*06d4*/ 	.word	0xffffffff


	//   ....[89]....
        /*06d8*/ 	.word	0xffffffff


	//   ....[90]....
        /*06dc*/ 	.word	0xffffffff


	//   ....[91]....
        /*06e0*/ 	.word	0xffffffff


	//   ....[92]....
        /*06e4*/ 	.word	0xffffffff


	//   ....[93]....
        /*06e8*/ 	.word	0xffffffff


	//   ....[94]....
        /*06ec*/ 	.word	0xffffffff


	//   ....[95]....
        /*06f0*/ 	.word	0xffffffff


	//   ....[96]....
        /*06f4*/ 	.word	0xffffffff


	//   ....[97]....
        /*06f8*/ 	.word	0x0500000f


	//   ....[98]....
        /*06fc*/ 	.word	0x0500000f


	//   ....[99]....
        /*0700*/ 	.word	0x0500000f


	//   ....[100]....
        /*0704*/ 	.word	0x0500000f


	//   ....[101]....
        /*0708*/ 	.word	0x0500000f


	//   ....[102]....
        /*070c*/ 	.word	0x0500000f


	//   ....[103]....
        /*0710*/ 	.word	0x0500000f


	//   ....[104]....
        /*0714*/ 	.word	0x0500000f


	//   ....[105]....
        /*0718*/ 	.word	0x0500000f


	//   ....[106]....
        /*071c*/ 	.word	0x0500000f


	//   ....[107]....
        /*0720*/ 	.word	0x0500000f


	//   ....[108]....
        /*0724*/ 	.word	0x0500000f


	//   ....[109]....
        /*0728*/ 	.word	0x0500000f


	//   ....[110]....
        /*072c*/ 	.word	0x0500000f


	//   ....[111]....
        /*0730*/ 	.word	0x0500000f


	//   ....[112]....
        /*0734*/ 	.word	0x0500000f


	//   ....[113]....
        /*0738*/ 	.word	0x0500000f


	//   ....[114]....
        /*073c*/ 	.word	0x0500000f


	//   ....[115]....
        /*0740*/ 	.word	0x0500000f


	//   ....[116]....
        /*0744*/ 	.word	0x0500000f


	//   ....[117]....
        /*0748*/ 	.word	0x0500000f


	//   ....[118]....
        /*074c*/ 	.word	0x0500000f


	//   ....[119]....
        /*0750*/ 	.word	0x0500000f


	//   ....[120]....
        /*0754*/ 	.word	0x0500000f


	//   ....[121]....
        /*0758*/ 	.word	0x0500000f


	//   ....[122]....
        /*075c*/ 	.word	0x0500000f


	//   ....[123]....
        /*0760*/ 	.word	0x0500000f


	//   ....[124]....
        /*0764*/ 	.word	0x0500000f


	//   ....[125]....
        /*0768*/ 	.word	0x0500000f


	//   ....[126]....
        /*076c*/ 	.word	0x0500000f


	//   ....[127]....
        /*0770*/ 	.word	0x0500000f


	//   ....[128]....
        /*0774*/ 	.word	0x0500000f


	//   ....[129]....
        /*0778*/ 	.word	0x0500000f


	//   ....[130]....
        /*077c*/ 	.word	0x0500000f


	//   ....[131]....
        /*0780*/ 	.word	0x0500000f


	//   ....[132]....
        /*0784*/ 	.word	0x0500000f


	//----- nvinfo : EIATTR_COOP_GROUP_INSTR_OFFSETS
	.align		4
.L_895:
        /*0788*/ 	.byte	0x04, 0x28
        /*078a*/ 	.short	(.L_897 - .L_896)


	//   ....[0]....
.L_896:
        /*078c*/ 	.word	0x00000070


	//   ....[1]....
        /*0790*/ 	.word	0x00000140


	//   ....[2]....
        /*0794*/ 	.word	0x00000190


	//   ....[3]....
        /*0798*/ 	.word	0x000003c0


	//   ....[4]....
        /*079c*/ 	.word	0x00000520


	//   ....[5]....
        /*07a0*/ 	.word	0x00000640


	//   ....[6]....
        /*07a4*/ 	.word	0x000007a0


	//   ....[7]....
        /*07a8*/ 	.word	0x00001b10


	//   ....[8]....
        /*07ac*/ 	.word	0x00005b20


	//   ....[9]....
        /*07b0*/ 	.word	0x00005b90


	//   ....[10]....
        /*07b4*/ 	.word	0x00006380


	//   ....[11]....
        /*07b8*/ 	.word	0x000063e0


	//   ....[12]....
        /*07bc*/ 	.word	0x0000ae80


	//   ....[13]....
        /*07c0*/ 	.word	0x0000aee0


	//   ....[14]....
        /*07c4*/ 	.word	0x0000bad0


	//   ....[15]....
        /*07c8*/ 	.word	0x0000bb20


	//   ....[16]....
        /*07cc*/ 	.word	0x0000d0c0


	//   ....[17]....
        /*07d0*/ 	.word	0x0000d120


	//   ....[18]....
        /*07d4*/ 	.word	0x0000d600


	//   ....[19]....
        /*07d8*/ 	.word	0x0000d620


	//   ....[20]....
        /*07dc*/ 	.word	0x0000e870


	//   ....[21]....
        /*07e0*/ 	.word	0x0000e880


	//   ....[22]....
        /*07e4*/ 	.word	0x0000e8d0


	//   ....[23]....
        /*07e8*/ 	.word	0x0000e900


	//   ....[24]....
        /*07ec*/ 	.word	0x0000f0f0


	//   ....[25]....
        /*07f0*/ 	.word	0x0000f120


	//   ....[26]....
        /*07f4*/ 	.word	0x0000f1f0


	//   ....[27]....
        /*07f8*/ 	.word	0x0000f210


	//   ....[28]....
        /*07fc*/ 	.word	0x0000f2e0


	//   ....[29]....
        /*0800*/ 	.word	0x0000f300


	//   ....[30]....
        /*0804*/ 	.word	0x0000f3e0


	//   ....[31]....
        /*0808*/ 	.word	0x0000f400


	//   ....[32]....
        /*080c*/ 	.word	0x0000f900


	//   ....[33]....
        /*0810*/ 	.word	0x0000f910


	//   ....[34]....
        /*0814*/ 	.word	0x0000fd60


	//   ....[35]....
        /*0818*/ 	.word	0x0000fd70


	//   ....[36]....
        /*081c*/ 	.word	0x00010c70


	//   ....[37]....
        /*0820*/ 	.word	0x00010c90


	//   ....[38]....
        /*0824*/ 	.word	0x00010d60


	//   ....[39]....
        /*0828*/ 	.word	0x00010d80


	//   ....[40]....
        /*082c*/ 	.word	0x00010e50


	//   ....[41]....
        /*0830*/ 	.word	0x00010e70


	//   ....[42]....
        /*0834*/ 	.word	0x00010f50


	//   ....[43]....
        /*0838*/ 	.word	0x00010f70


	//   ....[44]....
        /*083c*/ 	.word	0x000110c0


	//   ....[45]....
        /*0840*/ 	.word	0x00011300


	//   ....[46]....
        /*0844*/ 	.word	0x00011330


	//   ....[47]....
        /*0848*/ 	.word	0x00011360


	//   ....[48]....
        /*084c*/ 	.word	0x00011390


	//   ....[49]....
        /*0850*/ 	.word	0x000113c0


	//   ....[50]....
        /*0854*/ 	.word	0x000113f0


	//   ....[51]....
        /*0858*/ 	.word	0x000115a0


	//   ....[52]....
        /*085c*/ 	.word	0x000115d0


	//   ....[53]....
        /*0860*/ 	.word	0x00011600


	//   ....[54]....
        /*0864*/ 	.word	0x00011630


	//   ....[55]....
        /*0868*/ 	.word	0x00011660


	//   ....[56]....
        /*086c*/ 	.word	0x00011690


	//   ....[57]....
        /*0870*/ 	.word	0x00011720


	//   ....[58]....
        /*0874*/ 	.word	0x00011750


	//   ....[59]....
        /*0878*/ 	.word	0x00011760


	//   ....[60]....
        /*087c*/ 	.word	0x00011810


	//   ....[61]....
        /*0880*/ 	.word	0x00012d50


	//   ....[62]....
        /*0884*/ 	.word	0x000138c0


	//   ....[63]....
        /*0888*/ 	.word	0x000138f0


	//   ....[64]....
        /*088c*/ 	.word	0x00013910


	//   ....[65]....
        /*0890*/ 	.word	0x00013930


	//   ....[66]....
        /*0894*/ 	.word	0x00013a40


	//   ....[67]....
        /*0898*/ 	.word	0x00013a50


	//   ....[68]....
        /*089c*/ 	.word	0x00013ae0


	//   ....[69]....
        /*08a0*/ 	.word	0x00013af0


	//   ....[70]....
        /*08a4*/ 	.word	0x00013b80


	//   ....[71]....
        /*08a8*/ 	.word	0x00013b90


	//   ....[72]....
        /*08ac*/ 	.word	0x00013c20


	//   ....[73]....
        /*08b0*/ 	.word	0x00013c30


	//   ....[74]....
        /*08b4*/ 	.word	0x00013cc0


	//   ....[75]....
        /*08b8*/ 	.word	0x00013cd0


	//   ....[76]....
        /*08bc*/ 	.word	0x00013d20


	//   ....[77]....
        /*08c0*/ 	.word	0x00013d50


	//   ....[78]....
        /*08c4*/ 	.word	0x00016610


	//   ....[79]....
        /*08c8*/ 	.word	0x00016640


	//   ....[80]....
        /*08cc*/ 	.word	0x000166a0


	//   ....[81]....
        /*08d0*/ 	.word	0x000166d0


	//   ....[82]....
        /*08d4*/ 	.word	0x00016700


	//   ....[83]....
        /*08d8*/ 	.word	0x00016730


	//   ....[84]....
        /*08dc*/ 	.word	0x00016760


	//   ....[85]....
        /*08e0*/ 	.word	0x00016790


	//   ....[86]....
        /*08e4*/ 	.word	0x00016960


	//   ....[87]....
        /*08e8*/ 	.word	0x00016990


	//   ....[88]....
        /*08ec*/ 	.word	0x000169c0


	//   ....[89]....
        /*08f0*/ 	.word	0x000169f0


	//   ....[90]....
        /*08f4*/ 	.word	0x00016a20


	//   ....[91]....
        /*08f8*/ 	.word	0x00016a50


	//   ....[92]....
        /*08fc*/ 	.word	0x00016b10


	//   ....[93]....
        /*0900*/ 	.word	0x00016b30


	//   ....[94]....
        /*0904*/ 	.word	0x00016b40


	//   ....[95]....
        /*0908*/ 	.word	0x00016ba0


	//   ....[96]....
        /*090c*/ 	.word	0x000172c0


	//   ....[97]....
        /*0910*/ 	.word	0x000177a0


	//   ....[98]....
        /*0914*/ 	.word	0x00017970


	//   ....[99]....
        /*0918*/ 	.word	0x000179c0


	//   ....[100]....
        /*091c*/ 	.word	0x00017ae0


	//   ....[101]....
        /*0920*/ 	.word	0x00017b30


	//   ....[102]....
        /*0924*/ 	.word	0x00017c60


	//   ....[103]....
        /*0928*/ 	.word	0x00017cb0


	//   ....[104]....
        /*092c*/ 	.word	0x00017dd0


	//   ....[105]....
        /*0930*/ 	.word	0x00017e20


	//   ....[106]....
        /*0934*/ 	.word	0x00017f40


	//   ....[107]....
        /*0938*/ 	.word	0x00017f90


	//   ....[108]....
        /*093c*/ 	.word	0x000180b0


	//   ....[109]....
        /*0940*/ 	.word	0x00018100


	//   ....[110]....
        /*0944*/ 	.word	0x00018200


	//   ....[111]....
        /*0948*/ 	.word	0x00018270


	//   ....[112]....
        /*094c*/ 	.word	0x00018370


	//   ....[113]....
        /*0950*/ 	.word	0x000183c0


	//   ....[114]....
        /*0954*/ 	.word	0x000186f0


	//   ....[115]....
        /*0958*/ 	.word	0x00018790


	//   ....[116]....
        /*095c*/ 	.word	0x00018940


	//   ....[117]....
        /*0960*/ 	.word	0x000189c0


	//   ....[118]....
        /*0964*/ 	.word	0x00018a40


	//   ....[119]....
        /*0968*/ 	.word	0x00018ac0


	//   ....[120]....
        /*096c*/ 	.word	0x00018b40


	//   ....[121]....
        /*0970*/ 	.word	0x00018bd0


	//   ....[122]....
        /*0974*/ 	.word	0x00018c70


	//   ....[123]....
        /*0978*/ 	.word	0x00018d20


	//   ....[124]....
        /*097c*/ 	.word	0x00018da0


	//   ....[125]....
        /*0980*/ 	.word	0x00018e20


	//   ....[126]....
        /*0984*/ 	.word	0x00018ea0


	//   ....[127]....
        /*0988*/ 	.word	0x00018f30


	//   ....[128]....
        /*098c*/ 	.word	0x00018fb0


	//   ....[129]....
        /*0990*/ 	.word	0x00019050


	//   ....[130]....
        /*0994*/ 	.word	0x000190a0


	//   ....[131]....
        /*0998*/ 	.word	0x00019130


	//   ....[132]....
        /*099c*/ 	.word	0x00019260


	//----- nvinfo : EIATTR_REG_RECONFIG
	.align		4
.L_897:
        /*09a0*/ 	.byte	0x01, 0x54
	.zero		2


	//----- nvinfo : EIATTR_SYSCALL_OFFSETS
	.align		4
        /*09a4*/ 	.byte	0x04, 0x46
        /*09a6*/ 	.short	(.L_899 - .L_898)


	//   ....[0]....
.L_898:
        /*09a8*/ 	.word	0x00001ca0


	//   ....[1]....
        /*09ac*/ 	.word	0x00012960


	//   ....[2]....
        /*09b0*/ 	.word	0x00012ab0


	//   ....[3]....
        /*09b4*/ 	.word	0x00012bb0


	//   ....[4]....
        /*09b8*/ 	.word	0x000134a0


	//----- nvinfo : EIATTR_MBARRIER_INSTR_OFFSETS
	.align		4
.L_899:
        /*09bc*/ 	.byte	0x04, 0x39
        /*09be*/ 	.short	(.L_901 - .L_900)


	//   ....[0]....
.L_900:
        /*09c0*/ 	.word	0x00000270
        /*09c4*/ 	.word	0x000000ff
        /*09c8*/ 	.word	0x00034800
        /*09cc*/ 	.short	0x0100
        /*09ce*/ 	.byte	0x08
	.zero		1


	//   ....[1]....
        /*09d0*/ 	.word	0x00000280
        /*09d4*/ 	.word	0x000000ff
        /*09d8*/ 	.word	0x00034820
        /*09dc*/ 	.short	0x0100
        /*09de*/ 	.byte	0x08
	.zero		1


	//   ....[2]....
        /*09e0*/ 	.word	0x00000370
        /*09e4*/ 	.word	0x000000ff
        /*09e8*/ 	.word	0x00034830
        /*09ec*/ 	.short	0x0100
        /*09ee*/ 	.byte	0x08
	.zero		1


	//   ....[3]....
        /*09f0*/ 	.word	0x00000380
        /*09f4*/ 	.word	0x000000ff
        /*09f8*/ 	.word	0x00034840
        /*09fc*/ 	.short	0x0100
        /*09fe*/ 	.byte	0x08
	.zero		1


	//   ....[4]....
        /*0a00*/ 	.word	0x00000390
        /*0a04*/ 	.word	0x000000ff
        /*0a08*/ 	.word	0x00034838
        /*0a0c*/ 	.short	0x0100
        /*0a0e*/ 	.byte	0x08
	.zero		1


	//   ....[5]....
        /*0a10*/ 	.word	0x000003a0
        /*0a14*/ 	.word	0x000000ff
        /*0a18*/ 	.word	0x00034848
        /*0a1c*/ 	.short	0x0100
        /*0a1e*/ 	.byte	0x08
	.zero		1


	//   ....[6]....
        /*0a20*/ 	.word	0x000004d0
        /*0a24*/ 	.word	0x000000ff
        /*0a28*/ 	.word	0x00034850
        /*0a2c*/ 	.short	0x0100
        /*0a2e*/ 	.byte	0x08
	.zero		1


	//   ....[7]....
        /*0a30*/ 	.word	0x000004e0
        /*0a34*/ 	.word	0x000000ff
        /*0a38*/ 	.word	0x00034860
        /*0a3c*/ 	.short	0x0100
        /*0a3e*/ 	.byte	0x08
	.zero		1


	//   ....[8]....
        /*0a40*/ 	.word	0x000004f0
        /*0a44*/ 	.word	0x000000ff
        /*0a48*/ 	.word	0x00034858
        /*0a4c*/ 	.short	0x0100
        /*0a4e*/ 	.byte	0x08
	.zero		1


	//   ....[9]....
        /*0a50*/ 	.word	0x00000500
        /*0a54*/ 	.word	0x000000ff
        /*0a58*/ 	.word	0x00034868
        /*0a5c*/ 	.short	0x0100
        /*0a5e*/ 	.byte	0x08
	.zero		1


	//   ....[10]....
        /*0a60*/ 	.word	0x000005f0
        /*0a64*/ 	.word	0x000000ff
        /*0a68*/ 	.word	0x00034870
        /*0a6c*/ 	.short	0x0100
        /*0a6e*/ 	.byte	0x06
	.zero		1


	//   ....[11]....
        /*0a70*/ 	.word	0x00000600
        /*0a74*/ 	.word	0x000000ff
        /*0a78*/ 	.word	0x00034880
        /*0a7c*/ 	.short	0x0100
        /*0a7e*/ 	.byte	0x06
	.zero		1


	//   ....[12]....
        /*0a80*/ 	.word	0x00000610
        /*0a84*/ 	.word	0x000000ff
        /*0a88*/ 	.word	0x00034878
        /*0a8c*/ 	.short	0x0100
        /*0a8e*/ 	.byte	0x06
	.zero		1


	//   ....[13]....
        /*0a90*/ 	.word	0x00000620
        /*0a94*/ 	.word	0x000000ff
        /*0a98*/ 	.word	0x00034888
        /*0a9c*/ 	.short	0x0100
        /*0a9e*/ 	.byte	0x06
	.zero		1


	//   ....[14]....
        /*0aa0*/ 	.word	0x00000750
        /*0aa4*/ 	.word	0x000000ff
        /*0aa8*/ 	.word	0x00034890
        /*0aac*/ 	.short	0x0100
        /*0aae*/ 	.byte	0x08
	.zero		1


	//   ....[15]....
        /*0ab0*/ 	.word	0x00000760
        /*0ab4*/ 	.word	0x000000ff
        /*0ab8*/ 	.word	0x000348a0
        /*0abc*/ 	.short	0x0100
        /*0abe*/ 	.byte	0x08
	.zero		1


	//   ....[16]....
        /*0ac0*/ 	.word	0x00000770
        /*0ac4*/ 	.word	0x000000ff
        /*0ac8*/ 	.word	0x00034898
        /*0acc*/ 	.short	0x0100
        /*0ace*/ 	.byte	0x08
	.zero		1


	//   ....[17]....
        /*0ad0*/ 	.word	0x00000780
        /*0ad4*/ 	.word	0x000000ff
        /*0ad8*/ 	.word	0x000348a8
        /*0adc*/ 	.short	0x0100
        /*0ade*/ 	.byte	0x08
	.zero		1


	//   ....[18]....
        /*0ae0*/ 	.word	0x000008b0
        /*0ae4*/ 	.word	0x000000ff
        /*0ae8*/ 	.word	0x000348b0
        /*0aec*/ 	.short	0x0100
        /*0aee*/ 	.byte	0x08
	.zero		1


	//   ....[19]....
        /*0af0*/ 	.word	0x000008c0
        /*0af4*/ 	.word	0x000000ff
        /*0af8*/ 	.word	0x000348c0
        /*0afc*/ 	.short	0x0100
        /*0afe*/ 	.byte	0x08
	.zero		1


	//   ....[20]....
        /*0b00*/ 	.word	0x000008d0
        /*0b04*/ 	.word	0x000000ff
        /*0b08*/ 	.word	0x000348b8
        /*0b0c*/ 	.short	0x0100
        /*0b0e*/ 	.byte	0x08
	.zero		1


	//   ....[21]....
        /*0b10*/ 	.word	0x000008e0
        /*0b14*/ 	.word	0x000000ff
        /*0b18*/ 	.word	0x000348c8
        /*0b1c*/ 	.short	0x0100
        /*0b1e*/ 	.byte	0x08
	.zero		1


	//   ....[22]....
        /*0b20*/ 	.word	0x00001d60
        /*0b24*/ 	.word	0x00000000
        /*0b28*/ 	.word	0x00034800
        /*0b2c*/ 	.short	0x010a
        /*0b2e*/ 	.byte	0x3f
	.zero		1


	//   ....[23]....
        /*0b30*/ 	.word	0x00001e00
        /*0b34*/ 	.word	0x0000000a
        /*0b38*/ 	.word	0x00034830
        /*0b3c*/ 	.short	0x010a
        /*0b3e*/ 	.byte	0x3f
	.zero		1


	//   ....[24]....
        /*0b40*/ 	.word	0x00001e70
        /*0b44*/ 	.word	0x0000000a
        /*0b48*/ 	.word	0x00034830
        /*0b4c*/ 	.short	0x010a
        /*0b4e*/ 	.byte	0x3f
	.zero		1


	//   ....[25]....
        /*0b50*/ 	.word	0x00006b30
        /*0b54*/ 	.word	0x0000000b
        /*0b58*/ 	.word	0x00000000
        /*0b5c*/ 	.short	0x0101
        /*0b5e*/ 	.byte	0x3f
	.zero		1


	//   ....[26]....
        /*0b60*/ 	.word	0x000079e0
        /*0b64*/ 	.word	0x00000000
        /*0b68*/ 	.word	0x00034830
        /*0b6c*/ 	.short	0x010a
        /*0b6e*/ 	.byte	0x3f
	.zero		1


	//   ....[27]....
        /*0b70*/ 	.word	0x00007a20
        /*0b74*/ 	.word	0x00000000
        /*0b78*/ 	.word	0x00034830
        /*0b7c*/ 	.short	0x010a
        /*0b7e*/ 	.byte	0x3f
	.zero		1


	//   ....[28]....
        /*0b80*/ 	.word	0x0000a0f0
        /*0b84*/ 	.word	0x000000ff
        /*0b88*/ 	.word	0x00034850
        /*0b8c*/ 	.short	0x010a
        /*0b8e*/ 	.byte	0x06
	.zero		1


	//   ....[29]....
        /*0b90*/ 	.word	0x0000a130
        /*0b94*/ 	.word	0x000000ff
        /*0b98*/ 	.word	0x00034850
        /*0b9c*/ 	.short	0x010a
        /*0b9e*/ 	.byte	0x06
	.zero		1


	//   ....[30]....
        /*0ba0*/ 	.word	0x0000c2d0
        /*0ba4*/ 	.word	0x0000008d
        /*0ba8*/ 	.word	0x00000000
        /*0bac*/ 	.short	0x0101
        /*0bae*/ 	.byte	0x3f
	.zero		1


	//   ....[31]....
        /*0bb0*/ 	.word	0x0000c350
        /*0bb4*/ 	.word	0x0000007a
        /*0bb8*/ 	.word	0x00000000
        /*0bbc*/ 	.short	0x0101
        /*0bbe*/ 	.byte	0x3f
	.zero		1


	//   ....[32]....
        /*0bc0*/ 	.word	0x0000d000
        /*0bc4*/ 	.word	0x00000008
        /*0bc8*/ 	.word	0x00034850
        /*0bcc*/ 	.short	0x010a
        /*0bce*/ 	.byte	0x3f
	.zero		1


	//   ....[33]....
        /*0bd0*/ 	.word	0x0000d040
        /*0bd4*/ 	.word	0x00000008
        /*0bd8*/ 	.word	0x00034850
        /*0bdc*/ 	.short	0x010a
        /*0bde*/ 	.byte	0x3f
	.zero		1


	//   ....[34]....
        /*0be0*/ 	.word	0x0000d7c0
        /*0be4*/ 	.word	0x00000009
        /*0be8*/ 	.word	0x00000000
        /*0bec*/ 	.short	0x0101
        /*0bee*/ 	.byte	0x3f
	.zero		1


	//   ....[35]....
        /*0bf0*/ 	.word	0x0000f0e0
        /*0bf4*/ 	.word	0x00000012
        /*0bf8*/ 	.word	0x00000000
        /*0bfc*/ 	.short	0x0101
        /*0bfe*/ 	.byte	0x3f
	.zero		1


	//   ....[36]....
        /*0c00*/ 	.word	0x0000f650
        /*0c04*/ 	.word	0x00000012
        /*0c08*/ 	.word	0x00000000
        /*0c0c*/ 	.short	0x0101
        /*0c0e*/ 	.byte	0x3f
	.zero		1


	//   ....[37]....
        /*0c10*/ 	.word	0x00012fb0
        /*0c14*/ 	.word	0x00000000
        /*0c18*/ 	.word	0x00034840
        /*0c1c*/ 	.short	0x010a
        /*0c1e*/ 	.byte	0x3f
	.zero		1


	//   ....[38]....
        /*0c20*/ 	.word	0x00013e30
        /*0c24*/ 	.word	0x00000012
        /*0c28*/ 	.word	0x00034800
        /*0c2c*/ 	.short	0x0107
        /*0c2e*/ 	.byte	0x3f
	.zero		1


	//   ....[39]....
        /*0c30*/ 	.word	0x00013f40
        /*0c34*/ 	.word	0x00000012
        /*0c38*/ 	.word	0x00034800
        /*0c3c*/ 	.short	0x0101
        /*0c3e*/ 	.byte	0x3f
	.zero		1


	//   ....[40]....
        /*0c40*/ 	.word	0x00013f60
        /*0c44*/ 	.word	0x00000012
        /*0c48*/ 	.word	0x00034820
        /*0c4c*/ 	.short	0x010a
        /*0c4e*/ 	.byte	0x3f
	.zero		1


	//   ....[41]....
        /*0c50*/ 	.word	0x00014330
        /*0c54*/ 	.word	0x00000003
        /*0c58*/ 	.word	0x00034840
        /*0c5c*/ 	.short	0x010a
        /*0c5e*/ 	.byte	0x3f
	.zero		1


	//   ....[42]....
        /*0c60*/ 	.word	0x000146d0
        /*0c64*/ 	.word	0x00000003
        /*0c68*/ 	.word	0x00000060
        /*0c6c*/ 	.short	0x010a
        /*0c6e*/ 	.byte	0x3f
	.zero		1


	//   ....[43]....
        /*0c70*/ 	.word	0x00014d70
        /*0c74*/ 	.word	0x00000003
        /*0c78*/ 	.word	0x00034840
        /*0c7c*/ 	.short	0x010a
        /*0c7e*/ 	.byte	0x3f
	.zero		1


	//   ....[44]....
        /*0c80*/ 	.word	0x00015110
        /*0c84*/ 	.word	0x00000002
        /*0c88*/ 	.word	0x00000060
        /*0c8c*/ 	.short	0x010a
        /*0c8e*/ 	.byte	0x3f
	.zero		1


	//   ....[45]....
        /*0c90*/ 	.word	0x000156f0
        /*0c94*/ 	.word	0x00000002
        /*0c98*/ 	.word	0x00034840
        /*0c9c*/ 	.short	0x010a
        /*0c9e*/ 	.byte	0x3f
	.zero		1


	//   ....[46]....
        /*0ca0*/ 	.word	0x00015a90
        /*0ca4*/ 	.word	0x00000002
        /*0ca8*/ 	.word	0x00000060
        /*0cac*/ 	.short	0x010a
        /*0cae*/ 	.byte	0x3f
	.zero		1


	//   ....[47]....
        /*0cb0*/ 	.word	0x00016020
        /*0cb4*/ 	.word	0x00000000
        /*0cb8*/ 	.word	0x00034860
        /*0cbc*/ 	.short	0x010a
        /*0cbe*/ 	.byte	0x3f
	.zero		1


	//   ....[48]....
        /*0cc0*/ 	.word	0x00017240
        /*0cc4*/ 	.word	0x00000000
        /*0cc8*/ 	.word	0x00034820
        /*0ccc*/ 	.short	0x010a
        /*0cce*/ 	.byte	0x3f
	.zero		1


	//   ....[49]....
        /*0cd0*/ 	.word	0x00017450
        /*0cd4*/ 	.word	0x00000006
        /*0cd8*/ 	.word	0x00000000
        /*0cdc*/ 	.short	0x010a
        /*0cde*/ 	.byte	0x3f
	.zero		1


	//   ....[50]....
        /*0ce0*/ 	.word	0x00017480
        /*0ce4*/ 	.word	0x00000007
        /*0ce8*/ 	.word	0x00000000
        /*0cec*/ 	.short	0x010a
        /*0cee*/ 	.byte	0x3f
	.zero		1


	//   ....[51]....
        /*0cf0*/ 	.word	0x000174e0
        /*0cf4*/ 	.word	0x00000004
        /*0cf8*/ 	.word	0x00000000
        /*0cfc*/ 	.short	0x010a
        /*0cfe*/ 	.byte	0x3f
	.zero		1


	//   ....[52]....
        /*0d00*/ 	.word	0x00017510
        /*0d04*/ 	.word	0x00000003
        /*0d08*/ 	.word	0x00000000
        /*0d0c*/ 	.short	0x010a
        /*0d0e*/ 	.byte	0x3f
	.zero		1


	//   ....[53]....
        /*0d10*/ 	.word	0x00017570
        /*0d14*/ 	.word	0x00000000
        /*0d18*/ 	.word	0x00034800
        /*0d1c*/ 	.short	0x010a
        /*0d1e*/ 	.byte	0x3f
	.zero		1


	//   ....[54]....
        /*0d20*/ 	.word	0x000175c0
        /*0d24*/ 	.word	0x0000000a
        /*0d28*/ 	.word	0x00034830
        /*0d2c*/ 	.short	0x010a
        /*0d2e*/ 	.byte	0x3f
	.zero		1


	//   ....[55]....
        /*0d30*/ 	.word	0x00017610
        /*0d34*/ 	.word	0x00000000
        /*0d38*/ 	.word	0x00034830
        /*0d3c*/ 	.short	0x010a
        /*0d3e*/ 	.byte	0x3f
	.zero		1


	//   ....[56]....
        /*0d40*/ 	.word	0x00017670
        /*0d44*/ 	.word	0x0000000f
        /*0d48*/ 	.word	0x00034850
        /*0d4c*/ 	.short	0x010a
        /*0d4e*/ 	.byte	0x3f
	.zero		1


	//   ....[57]....
        /*0d50*/ 	.word	0x000176c0
        /*0d54*/ 	.word	0x00000008
        /*0d58*/ 	.word	0x00034850
        /*0d5c*/ 	.short	0x010a
        /*0d5e*/ 	.byte	0x3f
	.zero		1


	//   ....[58]....
        /*0d60*/ 	.word	0x00017860
        /*0d64*/ 	.word	0x00000000
        /*0d68*/ 	.word	0x00034840
        /*0d6c*/ 	.short	0x010a
        /*0d6e*/ 	.byte	0x3f
	.zero		1


	//   ....[59]....
        /*0d70*/ 	.word	0x00018400
        /*0d74*/ 	.word	0x00000012
        /*0d78*/ 	.word	0x00034820
        /*0d7c*/ 	.short	0x010a
        /*0d7e*/ 	.byte	0x3f
	.zero		1


	//   ....[60]....
        /*0d80*/ 	.word	0x00018450
        /*0d84*/ 	.word	0x00000003
        /*0d88*/ 	.word	0x00034840
        /*0d8c*/ 	.short	0x010a
        /*0d8e*/ 	.byte	0x3f
	.zero		1


	//   ....[61]....
        /*0d90*/ 	.word	0x000184a0
        /*0d94*/ 	.word	0x00000003
        /*0d98*/ 	.word	0x00000060
        /*0d9c*/ 	.short	0x010a
        /*0d9e*/ 	.byte	0x3f
	.zero		1


	//   ....[62]....
        /*0da0*/ 	.word	0x000184f0
        /*0da4*/ 	.word	0x00000003
        /*0da8*/ 	.word	0x00034840
        /*0dac*/ 	.short	0x010a
        /*0dae*/ 	.byte	0x3f
	.zero		1


	//   ....[63]....
        /*0db0*/ 	.word	0x00018540
        /*0db4*/ 	.word	0x00000002
        /*0db8*/ 	.word	0x00000060
        /*0dbc*/ 	.short	0x010a
        /*0dbe*/ 	.byte	0x3f
	.zero		1


	//   ....[64]....
        /*0dc0*/ 	.word	0x00018590
        /*0dc4*/ 	.word	0x00000002
        /*0dc8*/ 	.word	0x00034840
        /*0dcc*/ 	.short	0x010a
        /*0dce*/ 	.byte	0x3f
	.zero		1


	//   ....[65]....
        /*0dd0*/ 	.word	0x000185e0
        /*0dd4*/ 	.word	0x00000002
        /*0dd8*/ 	.word	0x00000060
        /*0ddc*/ 	.short	0x010a
        /*0dde*/ 	.byte	0x3f
	.zero		1


	//   ....[66]....
        /*0de0*/ 	.word	0x00018630
        /*0de4*/ 	.word	0x00000000
        /*0de8*/ 	.word	0x00034860
        /*0dec*/ 	.short	0x010a
        /*0dee*/ 	.byte	0x3f
	.zero		1


	//   ....[67]....
        /*0df0*/ 	.word	0x00019180
        /*0df4*/ 	.word	0x00000000
        /*0df8*/ 	.word	0x00034820
        /*0dfc*/ 	.short	0x010a
        /*0dfe*/ 	.byte	0x3f
	.zero		1


	//   ....[68]....
        /*0e00*/ 	.word	0x00019320
        /*0e04*/ 	.word	0x00000006
        /*0e08*/ 	.word	0x00000000
        /*0e0c*/ 	.short	0x010a
        /*0e0e*/ 	.byte	0x3f
	.zero		1


	//   ....[69]....
        /*0e10*/ 	.word	0x00019370
        /*0e14*/ 	.word	0x00000007
        /*0e18*/ 	.word	0x00000000
        /*0e1c*/ 	.short	0x010a
        /*0e1e*/ 	.byte	0x3f
	.zero		1


	//   ....[70]....
        /*0e20*/ 	.word	0x000193c0
        /*0e24*/ 	.word	0x00000004
        /*0e28*/ 	.word	0x00000000
        /*0e2c*/ 	.short	0x010a
        /*0e2e*/ 	.byte	0x3f
	.zero		1


	//----- nvinfo : EIATTR_NUM_MBARRIERS
	.align		4
.L_901:
        /*0e30*/ 	.byte	0x03, 0x38
        /*0e32*/ 	.short	0x0016


	//----- nvinfo : EIATTR_EXIT_INSTR_OFFSETS
	.align		4
        /*0e34*/ 	.byte	0x04, 0x1c
        /*0e36*/ 	.short	(.L_903 - .L_902)


	//   ....[0]....
.L_902:
        /*0e38*/ 	.word	0x00000a90


	//   ....[1]....
        /*0e3c*/ 	.word	0x00011070


	//   ....[2]....
        /*0e40*/ 	.word	0x00017560


	//----- nvinfo : EIATTR_MAX_THREADS
	.align		4
.L_903:
        /*0e44*/ 	.byte	0x04, 0x05
        /*0e46*/ 	.short	(.L_905 - .L_904)
.L_904:
        /*0e48*/ 	.word	0x00000180
        /*0e4c*/ 	.word	0x00000001
        /*0e50*/ 	.word	0x00000001


	//----- nvinfo : EIATTR_CRS_STACK_SIZE
	.align		4
.L_905:
        /*0e54*/ 	.byte	0x04, 0x1e
        /*0e56*/ 	.short	(.L_907 - .L_906)
.L_906:
        /*0e58*/ 	.word	0x00000000


	//----- nvinfo : EIATTR_CBANK_PARAM_SIZE
	.align		4
.L_907:
        /*0e5c*/ 	.byte	0x03, 0x19
        /*0e5e*/ 	.short	0x0af0


	//----- nvinfo : EIATTR_PARAM_CBANK
	.align		4
        /*0e60*/ 	.byte	0x04, 0x0a
        /*0e62*/ 	.short	(.L_909 - .L_908)
	.align		4
.L_908:
        /*0e64*/ 	.word	index@(.nv.constant0._ZN7cutlass13device_kernelIN5flash11enable_sm90INS1_16FlashAttnFwdSm90INS1_25CollectiveMainloopFwdSm90ILi2EN4cute5tupleIJNS5_1CILi1EEES8_S8_EEENS6_IJNS7_ILi128EEENS7_ILi176EEESA_EEELi128ENS_6half_tEfNS_4arch4Sm90ELb0ELb0ELb1ELb1ELb0ELb0ELb0ELb1ELb1ELb1ELb1ELb0EEENS1_21CollectiveEpilogueFwdINS6_IJSA_SA_SB_EEES9_SD_SF_Li256ELb1ELb1ELb1ELb0EEENS1_36VarlenDynamicPersistentTileSchedulerILi128ELi176ELi256ELi128ELb1ELb1ELb1ELb0ELb1ELb1EEEEEEEEEvNT_6ParamsE)
        /*0e68*/ 	.short	0x0210
        /*0e6a*/ 	.short	0x0af0


	//----- nvinfo : EIATTR_SW_WAR
	.align		4
.L_909:
        /*0e6c*/ 	.byte	0x04, 0x36
        /*0e6e*/ 	.short	(.L_911 - .L_910)
.L_910:
        /*0e70*/ 	.word	0x00000008
.L_911:


//--------------------- .nv.info._ZN7cutlass13device_kernelIN5flash11enable_sm90INS1_16FlashAttnFwdSm90INS1_25CollectiveMainloopFwdSm90ILi2EN4cute5tupleIJNS5_1CILi1EEES8_S8_EEENS6_IJNS7_ILi128EEENS7_ILi176EEESA_EEELi128ENS_6half_tEfNS_4arch4Sm90ELb0ELb0ELb1ELb1ELb0ELb1ELb0ELb1ELb1ELb1ELb1ELb0EEENS1_21CollectiveEpilogueFwdINS6_IJSA_SA_SB_EEES9_SD_SF_Li256ELb1ELb1ELb1ELb0EEENS1_36VarlenDynamicPersistentTileSchedulerILi128ELi176ELi256ELi128ELb1ELb1ELb1ELb0ELb1ELb1EEEEEEEEEvNT_6ParamsE --------------------------
	.section	.nv.info._ZN7cutlass13device_kernelIN5flash11enable_sm90INS1_16FlashAttnFwdSm90INS1_25CollectiveMainloopFwdSm90ILi2EN4cute5tupleIJNS5_1CILi1EEES8_S8_EEENS6_IJNS7_ILi128EEENS7_ILi176EEESA_EEELi128ENS_6half_tEfNS_4arch4Sm90ELb0ELb0ELb1ELb1ELb0ELb1ELb0ELb1ELb1ELb1ELb1ELb0EEENS1_21CollectiveEpilogueFwdINS6_IJSA_SA_SB_EEES9_SD_SF_Li256ELb1ELb1ELb1ELb0EEENS1_36VarlenDynamicPersistentTileSchedulerILi128ELi176ELi256ELi128ELb1ELb1ELb1ELb0ELb1ELb1EEEEEEEEEvNT_6ParamsE,"",@"SHT_CUDA_INFO"
	.sectionflags	@""
	.align	4


	//----- nvinfo : EIATTR_CUDA_API_VERSION
	.align		4
        /*0000*/ 	.byte	0x04, 0x37
        /*0002*/ 	.short	(.L_913 - .L_912)
.L_912:
        /*0004*/ 	.word	0x00000082


	//----- nvinfo : EIATTR_KPARAM_INFO
	.align		4
.L_913:
        /*0008*/ 	.byte	0x04, 0x17
        /*000a*/ 	.short	(.L_915 - .L_914)
.L_914:
        /*000c*/ 	.word	0x00000000
        /*0010*/ 	.short	0x0000
        /*0012*/ 	.short	0x0070
        /*0014*/ 	.byte	0x00, 0xf0, 0x01, 0x2a


	//----- nvinfo : EIATTR_SPARSE_MMA_MASK
	.align		4
.L_915:
        /*0018*/ 	.byte	0x03, 0x50
        /*001a*/ 	.short	0x0000


	//----- nvinfo : EIATTR_MAXREG_COUNT
	.align		4
        /*001c*/ 	.byte	0x03, 0x1b
        /*001e*/ 	.short	0x00a8


	//----- nvinfo : EIATTR_NUM_BARRIERS
	.align		4
        /*0020*/ 	.byte	0x02, 0x4c
        /*0022*/ 	.byte	0x10
	.zero		1


	//----- nvinfo : EIATTR_EXTERNS
	.align		4
        /*0024*/ 	.byte	0x04, 0x0f
        /*0026*/ 	.short	(.L_917 - .L_916)


	//   ....[0]....
	.align		4
.L_916:
        /*0028*/ 	.word	index@(__assertfail)


	//----- nvinfo : EIATTR_ANNOTATIONS
	.align		4
.L_917:
        /*002c*/ 	.byte	0x04, 0x55
        /*002e*/ 	.short	(.L_919 - .L_918)


	//   ....[0]....
.L_918:
        /* <DEDUP_REMOVED lines=143> */


	//----- nvinfo : EIATTR_MERCURY_ISA_VERSION
	.align		4
.L_919:
        /*0908*/ 	.byte	0x03, 0x5f
        /*090a*/ 	.short	0x0101


	//----- nvinfo : EIATTR_UNUSED_LOAD_BYTE_OFFSET
	.align		4
        /*090c*/ 	.byte	0x04, 0x44
        /*090e*/ 	.short	(.L_921 - .L_920)


	//   ....[0]....
.L_920:
        /*0910*/ 	.word	0x00000ac0
        /*0914*/ 	.word	0x0000fff0


	//   ....[1]....
        /*0918*/ 	.word	0x0001e3d0
        /*091c*/ 	.word	0x0000fff0


	//----- nvinfo : EIATTR_INT_WARP_WIDE_INSTR_OFFSETS
	.align		4
.L_921:
        /*0920*/ 	.byte	0x04, 0x31
        /*0922*/ 	.short	(.L_923 - .L_922)


	//   ....[0]....
.L_922:
        /*0924*/ 	.word	0x00000190


	//   ....[1]....
        /*0928*/ 	.word	0x000001d0


	//   ....[2]....
        /*092c*/ 	.word	0x00000240


	//   ....[3]....
        /*0930*/ 	.word	0x00024460


	//   ....[4]....
        /*0934*/ 	.word	0x00024500


	//   ....[5]....
        /*0938*/ 	.word	0x00027c40


	//   ....[6]....
        /*093c*/ 	.word	0x00027cb0


	//----- nvinfo : EIATTR_COOP_GROUP_MASK_REGIDS
	.align		4
.L_923:
        /*0940*/ 	.byte	0x04, 0x29
        /*0942*/ 	.short	(.L_925 - .L_924)


	//   ....[0]....
.L_924:
        /*0944*/ 	.word	0xffffffff


	//   ....[1]....
        /*0948*/ 	.word	0xffffffff


	//   ....[2]....
        /*094c*/ 	.word	0xffffffff


	//   ....[3]....
        /*0950*/ 	.word	0xffffffff


	//   ....[4]....
        /*0954*/ 	.word	0xffffffff


	//   ....[5]....
        /*0958*/ 	.word	0xffffffff


	//   ....[6]....
        /*095c*/ 	.word	0xffffffff


	//   ....[7]....
        /*0960*/ 	.word	0xffffffff


	//   ....[8]....
        /*0964*/ 	.word	0xffffffff


	//   ....[9]....
        /*0968*/ 	.word	0xffffffff


	//   ....[10]....
        /*096c*/ 	.word	0xffffffff


	//   ....[11]....
        /*0970*/ 	.word	0xffffffff


	//   ....[12]....
        /*0974*/ 	.word	0xffffffff


	//   ....[13]....
        /*0978*/ 	.word	0xffffffff


	//   ....[14]....
        /*097c*/ 	.word	0xffffffff


	//   ....[15]....
        /*0980*/ 	.word	0xffffffff


	//   ....[16]....
        /*0984*/ 	.word	0xffffffff


	//   ....[17]....
        /*0988*/ 	.word	0xffffffff


	//   ....[18]....
        /*098c*/ 	.word	0xffffffff


	//   ....[19]....
        /*0990*/ 	.word	0xffffffff


	//   ....[20]....
        /*0994*/ 	.word	0xffffffff


	//   ....[21]....
        /*0998*/ 	.word	0xffffffff


	//   ....[22]....
        /*099c*/ 	.word	0xffffffff


	//   ....[23]....
        /*09a0*/ 	.word	0xffffffff


	//   ....[24]....
        /*09a4*/ 	.word	0xffffffff


	//   ....[25]....
        /*09a8*/ 	.word	0xffffffff


	//   ....[26]....
        /*09ac*/ 	.word	0xffffffff


	//   ....[27]....
        /*09b0*/ 	.word	0xffffffff


	//   ....[28]....
        /*09b4*/ 	.word	0xffffffff


	//   ....[29]....
        /*09b8*/ 	.word	0xffffffff


	//   ....[30]....
        /*09bc*/ 	.word	0xffffffff


	//   ....[31]....
        /*09c0*/ 	.word	0xffffffff


	//   ....[32]....
        /*09c4*/ 	.word	0xffffffff


	//   ....[33]....
        /*09c8*/ 	.word	0xffffffff


	//   ....[34]....
        /*09cc*/ 	.word	0xffffffff


	//   ....[35]....
        /*09d0*/ 	.word	0xffffffff


	//   ....[36]....
        /*09d4*/ 	.word	0xffffffff


	//   ....[37]....
        /*09d8*/ 	.word	0xffffffff


	//   ....[38]....
        /*09dc*/ 	.word	0xffffffff


	//   ....[39]....
        /*09e0*/ 	.word	0xffffffff


	//   ....[40]....
        /*09e4*/ 	.word	0xffffffff


	//   ....[41]....
        /*09e8*/ 	.word	0xffffffff


	//   ....[42]....
        /*09ec*/ 	.word	0xffffffff


	//   ....[43]....
        /*09f0*/ 	.word	0xffffffff


	//   ....[44]....
        /*09f4*/ 	.word	0xffffffff


	//   ....[45]....
        /*09f8*/ 	.word	0xffffffff


	//   ....[46]....
        /*09fc*/ 	.word	0xffffffff


	//   ....[47]....
        /*0a00*/ 	.word	0xffffffff


	//   ....[48]....
        /*0a04*/ 	.word	0xffffffff


	//   ....[49]....
        /*0a08*/ 	.word	0xffffffff


	//   ....[50]....
        /*0a0c*/ 	.word	0xffffffff


	//   ....[51]....
        /*0a10*/ 	.word	0xffffffff


	//   ....[52]....
        /*0a14*/ 	.word	0xffffffff


	//   ....[53]....
        /*0a18*/ 	.word	0xffffffff


	//   ....[54]....
        /*0a1c*/ 	.word	0xffffffff


	//   ....[55]....
        /*0a20*/ 	.word	0xffffffff


	//   ....[56]....
        /*0a24*/ 	.word	0xffffffff


	//   ....[57]....
        /*0a28*/ 	.word	0xffffffff


	//   ....[58]....
        /*0a2c*/ 	.word	0xffffffff


	//   ....[59]....
        /*0a30*/ 	.word	0xffffffff


	//   ....[60]....
        /*0a34*/ 	.word	0xffffffff


	//   ....[61]....
        /*0a38*/ 	.word	0xffffffff


	//   ....[62]....
        /*0a3c*/ 	.word	0xffffffff


	//   ....[63]....
        /*0a40*/ 	.word	0xffffffff


	//   ....[64]....
        /*0a44*/ 	.word	0xffffffff


	//   ....[65]....
        /*0a48*/ 	.word	0xffffffff


	//   ....[66]....
        /*0a4c*/ 	.word	0xffffffff


	//   ....[67]....
        /*0a50*/ 	.word	0xffffffff


	//   ....[68]....
        /*0a54*/ 	.word	0xffffffff


	//   ....[69]....
        /*0a58*/ 	.word	0xffffffff


	//   ....[70]....
        /*0a5c*/ 	.word	0xffffffff


	//   ....[71]....
        /*0a60*/ 	.word	0xffffffff


	//   ....[72]....
        /*0a64*/ 	.word	0xffffffff


	//   ....[73]....
        /*0a68*/ 	.word	0xffffffff


	//   ....[74]....
        /*0a6c*/ 	.word	0xffffffff


	//   ....[75]....
        /*0a70*/ 	.word	0xffffffff


	//   ....[76]....
        /*0a74*/ 	.word	0xffffffff


	//   ....[77]....
        /*0a78*/ 	.word	0xffffffff


	//   ....[78]....
        /*0a7c*/ 	.word	0xffffffff


	//   ....[79]....
        /*0a80*/ 	.word	0xffffffff


	//   ....[80]....
        /*0a84*/ 	.word	0xffffffff


	//   ....[81]....
        /*0a88*/ 	.word	0xffffffff


	//   ....[82]....
        /*0a8c*/ 	.word	0xffffffff


	//   ....[83]....
        /*0a90*/ 	.word	0xffffffff


	//   ....[84]....
        /*0a94*/ 	.word	0xffffffff


	//   ....[85]....
        /*0a98*/ 	.word	0xffffffff


	//   ....[86]....
        /*0a9c*/ 	.word	0xffffffff


	//   ....[87]....
        /*0aa0*/ 	.word	0xffffffff


	//   ....[88]....
        /*0aa4*/ 	.word	0xffffffff


	//   ....[89]....
        /*0aa8*/ 	.word	0xffffffff


	//   ....[90]....
        /*0aac*/ 	.word	0xffffffff


	//   ....[91]....
        /*0ab0*/ 	.word	0xffffffff


	//   ....[92]....
        /*0ab4*/ 	.word	0xffffffff


	//   ....[93]....
        /*0ab8*/ 	.word	0xffffffff


	//   ....[94]....
        /*0abc*/ 	.word	0xffffffff


	//   ....[95]....
        /*0ac0*/ 	.word	0xffffffff


	//   ....[96]....
        /*0ac4*/ 	.word	0xffffffff


	//   ....[97]....
        /*0ac8*/ 	.word	0xffffffff


	//   ....[98]....
        /*0acc*/ 	.word	0xffffffff


	//   ....[99]....
        /*0ad0*/ 	.word	0xffffffff


	//   ....[100]....
        /*0ad4*/ 	.word	0xffffffff


	//   ....[101]....
        /*0ad8*/ 	.word	0xffffffff


	//   ....[102]....
        /*0adc*/ 	.word	0xffffffff


	//   ....[103]....
        /*0ae0*/ 	.word	0xffffffff


	//   ....[104]....
        /*0ae4*/ 	.word	0xffffffff


	//   ....[105]....
        /*0ae8*/ 	.word	0xffffffff


	//   ....[106]....
        /*0aec*/ 	.word	0x0500000f


	//   ....[107]....
        /*0af0*/ 	.word	0x0500000f


	//   ....[108]....
        /*0af4*/ 	.word	0x0500000f


	//   ....[109]....
        /*0af8*/ 	.word	0x0500000f


	//   ....[110]....
        /*0afc*/ 	.word	0x0500000f


	//   ....[111]....
        /*0b00*/ 	.word	0x0500000f


	//   ....[112]....
        /*0b04*/ 	.word	0x0500000f


	//   ....[113]....
        /*0b08*/ 	.word	0x0500000f


	//   ....[114]....
        /*0b0c*/ 	.word	0x0500000f


	//   ....[115]....
        /*0b10*/ 	.word	0x0500000f


	//   ....[116]....
        /*0b14*/ 	.word	0x0500000f


	//   ....[117]....
        /*0b18*/ 	.word	0x0500000f


	//   ....[118]....
        /*0b1c*/ 	.word	0x0500000f


	//   ....[119]....
        /*0b20*/ 	.word	0x0500000f


	//   ....[120]....
        /*0b24*/ 	.word	0x0500000f


	//   ....[121]....
        /*0b28*/ 	.word	0x0500000f


	//   ....[122]....
        /*0b2c*/ 	.word	0x0500000f


	//   ....[123]....
        /*0b30*/ 	.word	0x0500000f


	//   ....[124]....
        /*0b34*/ 	.word	0x0500000f


	//   ....[125]....
        /*0b38*/ 	.word	0x0500000f


	//   ....[126]....
        /*0b3c*/ 	.word	0x0500000f


	//   ....[127]....
        /*0b40*/ 	.word	0x0500000f


	//   ....[128]....
        /*0b44*/ 	.word	0x0500000f


	//   ....[129]....
        /*0b48*/ 	.word	0x0500000f


	//   ....[130]....
        /*0b4c*/ 	.word	0x0500000f


	//   ....[131]....
        /*0b50*/ 	.word	0x0500000f


	//   ....[132]....
        /*0b54*/ 	.word	0x0500000f


	//   ....[133]....
        /*0b58*/ 	.word	0x0500000f


	//   ....[134]....
        /*0b5c*/ 	.word	0x0500000f


	//   ....[135]....
        /*0b60*/ 	.word	0x0500000f


	//   ....[136]....
        /*0b64*/ 	.word	0x0500000f


	//   ....[137]....
        /*0b68*/ 	.word	0x0500000f


	//   ....[138]....
        /*0b6c*/ 	.word	0x0500000f


	//   ....[139]....
        /*0b70*/ 	.word	0x0500000f


	//   ....[140]....
        /*0b74*/ 	.word	0x0500000f


	//   ....[141]....
        /*0b78*/ 	.word	0x0500000f


	//   ....[142]....
        /*0b7c*/ 	.word	0x0500000f


	//   ....[143]....
        /*0b80*/ 	.word	0x0500000f


	//   ....[144]....
        /*0b84*/ 	.word	0x0500000f


	//   ....[145]....
        /*0b88*/ 	.word	0x0500000f


	//   ....[146]....
        /*0b8c*/ 	.word	0x0500000f


	//   ....[147]....
        /*0b90*/ 	.word	0x0500000f


	//   ....[148]....
        /*0b94*/ 	.word	0x0500000f


	//   ....[149]....
        /*0b98*/ 	.word	0x0500000f


	//   ....[150]....
        /*0b9c*/ 	.word	0x0500000f


	//   ....[151]....
        /*0ba0*/ 	.word	0x0500000f


	//   ....[152]....
        /*0ba4*/ 	.word	0x0500000f


	//   ....[153]....
        /*0ba8*/ 	.word	0x0500000f


	//   ....[154]....
        /*0bac*/ 	.word	0x0500000f


	//   ....[155]....
        /*0bb0*/ 	.word	0x0500000f


	//   ....[156]....
        /*0bb4*/ 	.word	0x0500000f


	//   ....[157]....
        /*0bb8*/ 	.word	0x0500000f


	//   ....[158]....
        /*0bbc*/ 	.word	0x0500000f


	//   ....[159]....
        /*0bc0*/ 	.word	0x0500000f


	//   ....[160]....
        /*0bc4*/ 	.word	0x0500000f


	//   ....[161]....
        /*0bc8*/ 	.word	0x0500000f


	//   ....[162]....
        /*0bcc*/ 	.word	0x0500000f


	//   ....[163]....
        /*0bd0*/ 	.word	0x0500000f


	//   ....[164]....
        /*0bd4*/ 	.word	0x0500000f


	//   ....[165]....
        /*0bd8*/ 	.word	0x0500000f


	//   ....[166]....
        /*0bdc*/ 	.word	0x0500000f


	//   ....[167]....
        /*0be0*/ 	.word	0x0500000f


	//   ....[168]....
        /*0be4*/ 	.word	0x0500000f


	//   ....[169]....
        /*0be8*/ 	.word	0x0500000f


	//   ....[170]....
        /*0bec*/ 	.word	0x0500000f


	//   ....[171]....
        /*0bf0*/ 	.word	0x0500000f


	//----- nvinfo : EIATTR_COOP_GROUP_INSTR_OFFSETS
	.align		4
.L_925:
        /*0bf4*/ 	.byte	0x04, 0x28
        /*0bf6*/ 	.short	(.L_927 - .L_926)


	//   ....[0]....
.L_926:
        /*0bf8*/ 	.word	0x00000070


	//   ....[1]....
        /*0bfc*/ 	.word	0x000001a0


	//   ....[2]....
        /*0c00*/ 	.word	0x000001f0


	//   ....[3]....
        /*0c04*/ 	.word	0x00000420


	//   ....[4]....
        /*0c08*/ 	.word	0x00000580


	//   ....[5]....
        /*0c0c*/ 	.word	0x000006a0


	//   ....[6]....
        /*0c10*/ 	.word	0x00000800


	//   ....[7]....
        /*0c14*/ 	.word	0x0000cac0


	//   ....[8]....
        /*0c18*/ 	.word	0x0000d0d0


	//   ....[9]....
        /*0c1c*/ 	.word	0x0000d0e0


	//   ....[10]....
        /*0c20*/ 	.word	0x0000d0f0


	//   ....[11]....
        /*0c24*/ 	.word	0x0000d100


	//   ....[12]....
        /*0c28*/ 	.word	0x0000eb80


	//   ....[13]....
        /*0c2c*/ 	.word	0x0000eb90


	//   ....[14]....
        /*0c30*/ 	.word	0x0000eba0


	//   ....[15]....
        /*0c34*/ 	.word	0x0000ebb0


	//   ....[16]....
        /*0c38*/ 	.word	0x000152f0


	//   ....[17]....
        /*0c3c*/ 	.word	0x00015310


	//   ....[18]....
        /*0c40*/ 	.word	0x00015780


	//   ....[19]....
        /*0c44*/ 	.word	0x000157c0


	//   ....[20]....
        /*0c48*/ 	.word	0x0001b800


	//   ....[21]....
        /*0c4c*/ 	.word	0x0001b860


	//   ....[22]....
        /*0c50*/ 	.word	0x0001c1b0


	//   ....[23]....
        /*0c54*/ 	.word	0x0001c2a0


	//   ....[24]....
        /*0c58*/ 	.word	0x0001dd20


	//   ....[25]....
        /*0c5c*/ 	.word	0x0001dd50


	//   ....[26]....
        /*0c60*/ 	.word	0x0001de20


	//   ....[27]....
        /*0c64*/ 	.word	0x0001de40


	//   ....[28]....
        /*0c68*/ 	.word	0x0001ef80


	//   ....[29]....
        /*0c6c*/ 	.word	0x0001efa0


	//   ....[30]....
        /*0c70*/ 	.word	0x0001efb0


	//   ....[31]....
        /*0c74*/ 	.word	0x0001efc0


	//   ....[32]....
        /*0c78*/ 	.word	0x0001f700


	//   ....[33]....
        /*0c7c*/ 	.word	0x0001f710


	//   ....[34]....
        /*0c80*/ 	.word	0x0001f820


	//   ....[35]....
        /*0c84*/ 	.word	0x0001f830


	//   ....[36]....
        /*0c88*/ 	.word	0x0001f950


	//   ....[37]....
        /*0c8c*/ 	.word	0x0001f960


	//   ....[38]....
        /*0c90*/ 	.word	0x0001fa80


	//   ....[39]....
        /*0c94*/ 	.word	0x0001fa90


	//   ....[40]....
        /*0c98*/ 	.word	0x00020050


	//   ....[41]....
        /*0c9c*/ 	.word	0x00020060


	//   ....[42]....
        /*0ca0*/ 	.word	0x000204f0


	//   ....[43]....
        /*0ca4*/ 	.word	0x00020500


	//   ....[44]....
        /*0ca8*/ 	.word	0x00021280


	//   ....[45]....
        /*0cac*/ 	.word	0x00021290


	//   ....[46]....
        /*0cb0*/ 	.word	0x000213b0


	//   ....[47]....
        /*0cb4*/ 	.word	0x000213c0


	//   ....[48]....
        /*0cb8*/ 	.word	0x000214e0


	//   ....[49]....
        /*0cbc*/ 	.word	0x000214f0


	//   ....[50]....
        /*0cc0*/ 	.word	0x00021610


	//   ....[51]....
        /*0cc4*/ 	.word	0x00021620


	//   ....[52]....
        /*0cc8*/ 	.word	0x000217a0


	//   ....[53]....
        /*0ccc*/ 	.word	0x000219e0


	//   ....[54]....
        /*0cd0*/ 	.word	0x00021a10


	//   ....[55]....
        /*0cd4*/ 	.word	0x00021a40


	//   ....[56]....
        /*0cd8*/ 	.word	0x00021a70


	//   ....[57]....
        /*0cdc*/ 	.word	0x00021aa0


	//   ....[58]....
        /*0ce0*/ 	.word	0x00021ad0


	//   ....[59]....
        /*0ce4*/ 	.word	0x00021c80


	//   ....[60]....
        /*0ce8*/ 	.word	0x00021cb0


	//   ....[61]....
        /*0cec*/ 	.word	0x00021ce0


	//   ....[62]....
        /*0cf0*/ 	.word	0x00021d10


	//   ....[63]....
        /*0cf4*/ 	.word	0x00021d40


	//   ....[64]....
        /*0cf8*/ 	.word	0x00021d70


	//   ....[65]....
        /*0cfc*/ 	.word	0x00021e00


	//   ....[66]....
        /*0d00*/ 	.word	0x00021e30


	//   ....[67]....
        /*0d04*/ 	.word	0x00021e40


	//   ....[68]....
        /*0d08*/ 	.word	0x00021ef0


	//   ....[69]....
        /*0d0c*/ 	.word	0x000230b0


	//   ....[70]....
        /*0d10*/ 	.word	0x00024a60


	//   ....[71]....
        /*0d14*/ 	.word	0x000255e0


	//   ....[72]....
        /*0d18*/ 	.word	0x00025630


	//   ....[73]....
        /*0d1c*/ 	.word	0x000256e0


	//   ....[74]....
        /*0d20*/ 	.word	0x000256f0


	//   ....[75]....
        /*0d24*/ 	.word	0x00025780


	//   ....[76]....
        /*0d28*/ 	.word	0x00025790


	//   ....[77]....
        /*0d2c*/ 	.word	0x00025820


	//   ....[78]....
        /*0d30*/ 	.word	0x00025830


	//   ....[79]....
        /*0d34*/ 	.word	0x000258c0


	//   ....[80]....
        /*0d38*/ 	.word	0x000258d0


	//   ....[81]....
        /*0d3c*/ 	.word	0x00025960


	//   ....[82]....
        /*0d40*/ 	.word	0x00025970


	//   ....[83]....
        /*0d44*/ 	.word	0x00025a00


	//   ....[84]....
        /*0d48*/ 	.word	0x00025a10


	//   ....[85]....
        /*0d4c*/ 	.word	0x00025a60


	//   ....[86]....
        /*0d50*/ 	.word	0x00025a90


	//   ....[87]....
        /*0d54*/ 	.word	0x000283f0


	//   ....[88]....
        /*0d58*/ 	.word	0x00028460


	//   ....[89]....
        /*0d5c*/ 	.word	0x00028490


	//   ....[90]....
        /*0d60*/ 	.word	0x000284a0


	//   ....[91]....
        /*0d64*/ 	.word	0x000284d0


	//   ....[92]....
        /*0d68*/ 	.word	0x00028500


	//   ....[93]....
        /*0d6c*/ 	.word	0x00028530


	//   ....[94]....
        /*0d70*/ 	.word	0x00028560


	//   ....[95]....
        /*0d74*/ 	.word	0x00028740


	//   ....[96]....
        /*0d78*/ 	.word	0x00028770


	//   ....[97]....
        /*0d7c*/ 	.word	0x000287a0


	//   ....[98]....
        /*0d80*/ 	.word	0x000287d0


	//   ....[99]....
        /*0d84*/ 	.word	0x00028800


	//   ....[100]....
        /*0d88*/ 	.word	0x00028830


	//   ....[101]....
        /*0d8c*/ 	.word	0x000288f0


	//   ....[102]....
        /*0d90*/ 	.word	0x00028910


	//   ....[103]....
        /*0d94*/ 	.word	0x00028920


	//   ....[104]....
        /*0d98*/ 	.word	0x00028980


	//   ....[105]....
        /*0d9c*/ 	.word	0x00029090


	//   ....[106]....
        /*0da0*/ 	.word	0x00029500


	//   ....[107]....
        /*0da4*/ 	.word	0x000295b0


	//   ....[108]....
        /*0da8*/ 	.word	0x00029640


	//   ....[109]....
        /*0dac*/ 	.word	0x00029690


	//   ....[110]....
        /*0db0*/ 	.word	0x000296e0


	//   ....[111]....
        /*0db4*/ 	.word	0x000297c0


	//   ....[112]....
        /*0db8*/ 	.word	0x00029850


	//   ....[113]....
        /*0dbc*/ 	.word	0x000298a0


	//   ....[114]....
        /*0dc0*/ 	.word	0x000298f0


	//   ....[115]....
        /*0dc4*/ 	.word	0x00029b00


	//   ....[116]....
        /*0dc8*/ 	.word	0x00029b50


	//   ....[117]....
        /*0dcc*/ 	.word	0x00029be0


	//   ....[118]....
        /*0dd0*/ 	.word	0x00029c70


	//   ....[119]....
        /*0dd4*/ 	.word	0x00029d00


	//   ....[120]....
        /*0dd8*/ 	.word	0x00029d90


	//   ....[121]....
        /*0ddc*/ 	.word	0x00029e20


	//   ....[122]....
        /*0de0*/ 	.word	0x00029eb0


	//   ....[123]....
        /*0de4*/ 	.word	0x00029f30


	//   ....[124]....
        /*0de8*/ 	.word	0x00029f80


	//   ....[125]....
        /*0dec*/ 	.word	0x0002a010


	//   ....[126]....
        /*0df0*/ 	.word	0x0002a0a0


	//   ....[127]....
        /*0df4*/ 	.word	0x0002a120


	//   ....[128]....
        /*0df8*/ 	.word	0x0002a170


	//   ....[129]....
        /*0dfc*/ 	.word	0x0002a200


	//   ....[130]....
        /*0e00*/ 	.word	0x0002a290


	//   ....[131]....
        /*0e04*/ 	.word	0x0002a320


	//   ....[132]....
        /*0e08*/ 	.word	0x0002a3b0


	//   ....[133]....
        /*0e0c*/ 	.word	0x0002a440


	//   ....[134]....
        /*0e10*/ 	.word	0x0002a4d0


	//   ....[135]....
        /*0e14*/ 	.word	0x0002a590


	//   ....[136]....
        /*0e18*/ 	.word	0x0002a880


	//   ....[137]....
        /*0e1c*/ 	.word	0x0002aa60


	//   ....[138]....
        /*0e20*/ 	.word	0x0002aab0


	//   ....[139]....
        /*0e24*/ 	.word	0x0002abd0


	//   ....[140]....
        /*0e28*/ 	.word	0x0002ac20


	//   ....[141]....
        /*0e2c*/ 	.word	0x0002ad40


	//   ....[142]....
        /*0e30*/ 	.word	0x0002ad90


	//   ....[143]....
        /*0e34*/ 	.word	0x0002aeb0


	//   ....[144]....
        /*0e38*/ 	.word	0x0002af00


	//   ....[145]....
        /*0e3c*/ 	.word	0x0002b020


	//   ....[146]....
        /*0e40*/ 	.word	0x0002b070


	//   ....[147]....
        /*0e44*/ 	.word	0x0002b190


	//   ....[148]....
        /*0e48*/ 	.word	0x0002b1e0


	//   ....[149]....
        /*0e4c*/ 	.word	0x0002b300


	//   ....[150]....
        /*0e50*/ 	.word	0x0002b350


	//   ....[151]....
        /*0e54*/ 	.word	0x0002b450


	//   ....[152]....
        /*0e58*/ 	.word	0x0002b4a0


	//   ....[153]....
        /*0e5c*/ 	.word	0x0002b7d0


	//   ....[154]....
        /*0e60*/ 	.word	0x0002b880


	//   ....[155]....
        /*0e64*/ 	.word	0x0002ba00


	//   ....[156]....
        /*0e68*/ 	.word	0x0002ba90


	//   ....[157]....
        /*0e6c*/ 	.word	0x0002bb10


	//   ....[158]....
        /*0e70*/ 	.word	0x0002bb90


	//   ....[159]....
        /*0e74*/ 	.word	0x0002bc10


	//   ....[160]....
        /*0e78*/ 	.word	0x0002bca0


	//   ....[161]....
        /*0e7c*/ 	.word	0x0002bd40


	//   ....[162]....
        /*0e80*/ 	.word	0x0002be10


	//   ....[163]....
        /*0e84*/ 	.word	0x0002be90


	//   ....[164]....
        /*0e88*/ 	.word	0x0002bf10


	//   ....[165]....
        /*0e8c*/ 	.word	0x0002bf90


	//   ....[166]....
        /*0e90*/ 	.word	0x0002c020


	//   ....[167]....
        /*0e94*/ 	.word	0x0002c0a0


	//   ....[168]....
        /*0e98*/ 	.word	0x0002c140


	//   ....[169]....
        /*0e9c*/ 	.word	0x0002c190


	//   ....[170]....
        /*0ea0*/ 	.word	0x0002c220


	//   ....[171]....
        /*0ea4*/ 	.word	0x0002c350


	//----- nvinfo : EIATTR_REG_RECONFIG
	.align		4
.L_927:
        /*0ea8*/ 	.byte	0x01, 0x54
	.zero		2


	//----- nvinfo : EIATTR_SYSCALL_OFFSETS
	.align		4
        /*0eac*/ 	.byte	0x04, 0x46
        /*0eae*/ 	.short	(.L_929 - .L_928)


	//   ....[0]....
.L_928:
        /*0eb0*/ 	.word	0x00001e50


	//   ....[1]....
        /*0eb4*/ 	.word	0x00001fa0


	//   ....[2]....
        /*0eb8*/ 	.word	0x0000cc90


	//   ....[3]....
        /*0ebc*/ 	.word	0x0000d020


	//   ....[4]....
        /*0ec0*/ 	.word	0x00024670


	//   ....[5]....
        /*0ec4*/ 	.word	0x000247c0


	//   ....[6]....
        /*0ec8*/ 	.word	0x000248b0


	//   ....[7]....
        /*0ecc*/ 	.word	0x000251d0


	//----- nvinfo : EIATTR_MBARRIER_INSTR_OFFSETS
	.align		4
.L_929:
        /*0ed0*/ 	.byte	0x04, 0x39
        /*0ed2*/ 	.short	(.L_931 - .L_930)


	//   ....[0]....
.L_930:
        /*0ed4*/ 	.word	0x000002d0
        /*0ed8*/ 	.word	0x000000ff
        /*0edc*/ 	.word	0x00034800
        /*0ee0*/ 	.short	0x0100
        /*0ee2*/ 	.byte	0x08
	.zero		1


	//   ....[1]....
        /*0ee4*/ 	.word	0x000002e0
        /*0ee8*/ 	.word	0x000000ff
        /*0eec*/ 	.word	0x00034820
        /*0ef0*/ 	.short	0x0100
        /*0ef2*/ 	.byte	0x08
	.zero		1


	//   ....[2]....
        /*0ef4*/ 	.word	0x000003d0
        /*0ef8*/ 	.word	0x000000ff
        /*0efc*/ 	.word	0x00034830
        /*0f00*/ 	.short	0x0100
        /*0f02*/ 	.byte	0x08
	.zero		1


	//   ....[3]....
        /*0f04*/ 	.word	0x000003e0
        /*0f08*/ 	.word	0x000000ff
        /*0f0c*/ 	.word	0x00034840
        /*0f10*/ 	.short	0x0100
        /*0f12*/ 	.byte	0x08
	.zero		1


	//   ....[4]....
        /*0f14*/ 	.word	0x000003f0
        /*0f18*/ 	.word	0x000000ff
        /*0f1c*/ 	.word	0x00034838
        /*0f20*/ 	.short	0x0100
        /*0f22*/ 	.byte	0x08
	.zero		1


	//   ....[5]....
        /*0f24*/ 	.word	0x00000400
        /*0f28*/ 	.word	0x000000ff
        /*0f2c*/ 	.word	0x00034848
        /*0f30*/ 	.short	0x0100
        /*0f32*/ 	.byte	0x08
	.zero		1


	//   ....[6]....
        /*0f34*/ 	.word	0x00000530
        /*0f38*/ 	.word	0x000000ff
        /*0f3c*/ 	.word	0x00034850
        /*0f40*/ 	.short	0x0100
        /*0f42*/ 	.byte	0x08
	.zero		1


	//   ....[7]....
        /*0f44*/ 	.word	0x00000540
        /*0f48*/ 	.word	0x000000ff
        /*0f4c*/ 	.word	0x00034860
        /*0f50*/ 	.short	0x0100
        /*0f52*/ 	.byte	0x08
	.zero		1


	//   ....[8]....
        /*0f54*/ 	.word	0x00000550
        /*0f58*/ 	.word	0x000000ff
        /*0f5c*/ 	.word	0x00034858
        /*0f60*/ 	.short	0x0100
        /*0f62*/ 	.byte	0x08
	.zero		1


	//   ....[9]....
        /*0f64*/ 	.word	0x00000560
        /*0f68*/ 	.word	0x000000ff
        /*0f6c*/ 	.word	0x00034868
        /*0f70*/ 	.short	0x0100
        /*0f72*/ 	.byte	0x08
	.zero		1


	//   ....[10]....
        /*0f74*/ 	.word	0x00000650
        /*0f78*/ 	.word	0x000000ff
        /*0f7c*/ 	.word	0x00034870
        /*0f80*/ 	.short	0x0100
        /*0f82*/ 	.byte	0x06
	.zero		1


	//   ....[11]....
        /*0f84*/ 	.word	0x00000660
        /*0f88*/ 	.word	0x000000ff
        /*0f8c*/ 	.word	0x00034880
        /*0f90*/ 	.short	0x0100
        /*0f92*/ 	.byte	0x06
	.zero		1


	//   ....[12]....
        /*0f94*/ 	.word	0x00000670
        /*0f98*/ 	.word	0x000000ff
        /*0f9c*/ 	.word	0x00034878
        /*0fa0*/ 	.short	0x0100
        /*0fa2*/ 	.byte	0x06
	.zero		1


	//   ....[13]....
        /*0fa4*/ 	.word	0x00000680
        /*0fa8*/ 	.word	0x000000ff
        /*0fac*/ 	.word	0x00034888
        /*0fb0*/ 	.short	0x0100
        /*0fb2*/ 	.byte	0x06
	.zero		1


	//   ....[14]....
        /*0fb4*/ 	.word	0x000007b0
        /*0fb8*/ 	.word	0x000000ff
        /*0fbc*/ 	.word	0x00034890
        /*0fc0*/ 	.short	0x0100
        /*0fc2*/ 	.byte	0x08
	.zero		1


	//   ....[15]....
        /*0fc4*/ 	.word	0x000007c0
        /*0fc8*/ 	.word	0x000000ff
        /*0fcc*/ 	.word	0x000348a0
        /*0fd0*/ 	.short	0x0100
        /*0fd2*/ 	.byte	0x08
	.zero		1


	//   ....[16]....
        /*0fd4*/ 	.word	0x000007d0
        /*0fd8*/ 	.word	0x000000ff
        /*0fdc*/ 	.word	0x00034898
        /*0fe0*/ 	.short	0x0100
        /*0fe2*/ 	.byte	0x08
	.zero		1


	//   ....[17]....
        /*0fe4*/ 	.word	0x000007e0
        /*0fe8*/ 	.word	0x000000ff
        /*0fec*/ 	.word	0x000348a8
        /*0ff0*/ 	.short	0x0100
        /*0ff2*/ 	.byte	0x08
	.zero		1


	//   ....[18]....
        /*0ff4*/ 	.word	0x00000910
        /*0ff8*/ 	.word	0x000000ff
        /*0ffc*/ 	.word	0x000348b0
        /*1000*/ 	.short	0x0100
        /*1002*/ 	.byte	0x08
	.zero		1


	//   ....[19]....
        /*1004*/ 	.word	0x00000920
        /*1008*/ 	.word	0x000000ff
        /*100c*/ 	.word	0x000348c0
        /*1010*/ 	.short	0x0100
        /*1012*/ 	.byte	0x08
	.zero		1


	//   ....[20]....
        /*1014*/ 	.word	0x00000930
        /*1018*/ 	.word	0x000000ff
        /*101c*/ 	.word	0x000348b8
        /*1020*/ 	.short	0x0100
        /*1022*/ 	.byte	0x08
	.zero		1


	//   ....[21]....
        /*1024*/ 	.word	0x00000940
        /*1028*/ 	.word	0x000000ff
        /*102c*/ 	.word	0x000348c8
        /*1030*/ 	.short	0x0100
        /*1032*/ 	.byte	0x08
	.zero		1


	//   ....[22]....
        /*1034*/ 	.word	0x00004180
        /*1038*/ 	.word	0x00000003
        /*103c*/ 	.word	0x00034890
        /*1040*/ 	.short	0x010a
        /*1042*/ 	.byte	0x3f
	.zero		1


	//   ....[23]....
        /*1044*/ 	.word	0x00007be0
        /*1048*/ 	.word	0x00000003
        /*104c*/ 	.word	0x00034890
        /*1050*/ 	.short	0x010a
        /*1052*/ 	.byte	0x3f
	.zero		1


	//   ....[24]....
        /*1054*/ 	.word	0x0000b170
        /*1058*/ 	.word	0x00000003
        /*105c*/ 	.word	0x00034890
        /*1060*/ 	.short	0x010a
        /*1062*/ 	.byte	0x3f
	.zero		1


	//   ....[25]....
        /*1064*/ 	.word	0x0000bb00
        /*1068*/ 	.word	0x0000002c
        /*106c*/ 	.word	0x00000000
        /*1070*/ 	.short	0x0101
        /*1072*/ 	.byte	0x3f
	.zero		1


	//   ....[26]....
        /*1074*/ 	.word	0x0000bb40
        /*1078*/ 	.word	0x00000003
        /*107c*/ 	.word	0x000348b0
        /*1080*/ 	.short	0x010a
        /*1082*/ 	.byte	0x3f
	.zero		1


	//   ....[27]....
        /*1084*/ 	.word	0x0000c4a0
        /*1088*/ 	.word	0x00000003
        /*108c*/ 	.word	0x00000000
        /*1090*/ 	.short	0x0101
        /*1092*/ 	.byte	0x3f
	.zero		1


	//   ....[28]....
        /*1094*/ 	.word	0x0000cd20
        /*1098*/ 	.word	0x00000002
        /*109c*/ 	.word	0x00034800
        /*10a0*/ 	.short	0x010a
        /*10a2*/ 	.byte	0x3f
	.zero		1


	//   ....[29]....
        /*10a4*/ 	.word	0x0000cd70
        /*10a8*/ 	.word	0x00000002
        /*10ac*/ 	.word	0x00034800
        /*10b0*/ 	.short	0x010a
        /*10b2*/ 	.byte	0x3f
	.zero		1


	//   ....[30]....
        /*10b4*/ 	.word	0x0000d3a0
        /*10b8*/ 	.word	0x00000002
        /*10bc*/ 	.word	0x00034800
        /*10c0*/ 	.short	0x010a
        /*10c2*/ 	.byte	0x3f
	.zero		1


	//   ....[31]....
        /*10c4*/ 	.word	0x0000ee10
        /*10c8*/ 	.word	0x00000002
        /*10cc*/ 	.word	0x00034800
        /*10d0*/ 	.short	0x010a
        /*10d2*/ 	.byte	0x3f
	.zero		1


	//   ....[32]....
        /*10d4*/ 	.word	0x00010ae0
        /*10d8*/ 	.word	0x00000000
        /*10dc*/ 	.word	0x00034830
        /*10e0*/ 	.short	0x010a
        /*10e2*/ 	.byte	0x3f
	.zero		1


	//   ....[33]....
        /*10e4*/ 	.word	0x00010b60
        /*10e8*/ 	.word	0x00000000
        /*10ec*/ 	.word	0x00034830
        /*10f0*/ 	.short	0x010a
        /*10f2*/ 	.byte	0x3f
	.zero		1


	//   ....[34]....
        /*10f4*/ 	.word	0x00015f40
        /*10f8*/ 	.word	0x00000003
        /*10fc*/ 	.word	0x00000000
        /*1100*/ 	.short	0x0101
        /*1102*/ 	.byte	0x3f
	.zero		1


	//   ....[35]....
        /*1104*/ 	.word	0x00017250
        /*1108*/ 	.word	0x00000008
        /*110c*/ 	.word	0x00034830
        /*1110*/ 	.short	0x010a
        /*1112*/ 	.byte	0x3f
	.zero		1


	//   ....[36]....
        /*1114*/ 	.word	0x000172a0
        /*1118*/ 	.word	0x00000008
        /*111c*/ 	.word	0x00034830
        /*1120*/ 	.short	0x010a
        /*1122*/ 	.byte	0x3f
	.zero		1


	//   ....[37]....
        /*1124*/ 	.word	0x0001a790
        /*1128*/ 	.word	0x00000008
        /*112c*/ 	.word	0x00034850
        /*1130*/ 	.short	0x010a
        /*1132*/ 	.byte	0x3f
	.zero		1


	//   ....[38]....
        /*1134*/ 	.word	0x0001a7d0
        /*1138*/ 	.word	0x00000008
        /*113c*/ 	.word	0x00034850
        /*1140*/ 	.short	0x010a
        /*1142*/ 	.byte	0x3f
	.zero		1


	//   ....[39]....
        /*1144*/ 	.word	0x0001c960
        /*1148*/ 	.word	0x00000082
        /*114c*/ 	.word	0x00000000
        /*1150*/ 	.short	0x0101
        /*1152*/ 	.byte	0x3f
	.zero		1


	//   ....[40]....
        /*1154*/ 	.word	0x0001c9b0
        /*1158*/ 	.word	0x00000007
        /*115c*/ 	.word	0x00000000
        /*1160*/ 	.short	0x0101
        /*1162*/ 	.byte	0x3f
	.zero		1


	//   ....[41]....
        /*1164*/ 	.word	0x0001d7a0
        /*1168*/ 	.word	0x0000000a
        /*116c*/ 	.word	0x00034850
        /*1170*/ 	.short	0x010a
        /*1172*/ 	.byte	0x3f
	.zero		1


	//   ....[42]....
        /*1174*/ 	.word	0x0001d820
        /*1178*/ 	.word	0x0000000a
        /*117c*/ 	.word	0x00034850
        /*1180*/ 	.short	0x010a
        /*1182*/ 	.byte	0x3f
	.zero		1


	//   ....[43]....
        /*1184*/ 	.word	0x0001df50
        /*1188*/ 	.word	0x0000000a
        /*118c*/ 	.word	0x00000000
        /*1190*/ 	.short	0x0101
        /*1192*/ 	.byte	0x3f
	.zero		1


	//   ....[44]....
        /*1194*/ 	.word	0x0001f630
        /*1198*/ 	.word	0x00000000
        /*119c*/ 	.word	0x00000000
        /*11a0*/ 	.short	0x0101
        /*11a2*/ 	.byte	0x3f
	.zero		1


	//   ....[45]....
        /*11a4*/ 	.word	0x0001fe40
        /*11a8*/ 	.word	0x00000008
        /*11ac*/ 	.word	0x00000000
        /*11b0*/ 	.short	0x0101
        /*11b2*/ 	.byte	0x3f
	.zero		1


	//   ....[46]....
        /*11b4*/ 	.word	0x00023190
        /*11b8*/ 	.word	0x00000012
        /*11bc*/ 	.word	0x00034820
        /*11c0*/ 	.short	0x010a
        /*11c2*/ 	.byte	0x3f
	.zero		1


	//   ....[47]....
        /*11c4*/ 	.word	0x00023260
        /*11c8*/ 	.word	0x00000005
        /*11cc*/ 	.word	0x000348a0
        /*11d0*/ 	.short	0x010a
        /*11d2*/ 	.byte	0x3f
	.zero		1


	//   ....[48]....
        /*11d4*/ 	.word	0x00023590
        /*11d8*/ 	.word	0x00000005
        /*11dc*/ 	.word	0x000348c0
        /*11e0*/ 	.short	0x010a
        /*11e2*/ 	.byte	0x3f
	.zero		1


	//   ....[49]....
        /*11e4*/ 	.word	0x000239f0
        /*11e8*/ 	.word	0x00000006
        /*11ec*/ 	.word	0x000348a0
        /*11f0*/ 	.short	0x010a
        /*11f2*/ 	.byte	0x3f
	.zero		1


	//   ....[50]....
        /*11f4*/ 	.word	0x00023d40
        /*11f8*/ 	.word	0x00000006
        /*11fc*/ 	.word	0x000348c0
        /*1200*/ 	.short	0x010a
        /*1202*/ 	.byte	0x3f
	.zero		1


	//   ....[51]....
        /*1204*/ 	.word	0x00024ce0
        /*1208*/ 	.word	0x00000000
        /*120c*/ 	.word	0x00034840
        /*1210*/ 	.short	0x010a
        /*1212*/ 	.byte	0x3f
	.zero		1


	//   ....[52]....
        /*1214*/ 	.word	0x00025b70
        /*1218*/ 	.word	0x00000012
        /*121c*/ 	.word	0x00034800
        /*1220*/ 	.short	0x0107
        /*1222*/ 	.byte	0x3f
	.zero		1


	//   ....[53]....
        /*1224*/ 	.word	0x00025c70
        /*1228*/ 	.word	0x00000012
        /*122c*/ 	.word	0x00034800
        /*1230*/ 	.short	0x0101
        /*1232*/ 	.byte	0x3f
	.zero		1


	//   ....[54]....
        /*1234*/ 	.word	0x00025c90
        /*1238*/ 	.word	0x00000012
        /*123c*/ 	.word	0x00034820
        /*1240*/ 	.short	0x010a
        /*1242*/ 	.byte	0x3f
	.zero		1


	//   ....[55]....
        /*1244*/ 	.word	0x00026060
        /*1248*/ 	.word	0x00000003
        /*124c*/ 	.word	0x00034840
        /*1250*/ 	.short	0x010a
        /*1252*/ 	.byte	0x3f
	.zero		1


	//   ....[56]....
        /*1254*/ 	.word	0x000263f0
        /*1258*/ 	.word	0x00000002
        /*125c*/ 	.word	0x00034860
        /*1260*/ 	.short	0x010a
        /*1262*/ 	.byte	0x3f
	.zero		1


	//   ....[57]....
        /*1264*/ 	.word	0x00026ab0
        /*1268*/ 	.word	0x00000003
        /*126c*/ 	.word	0x00034840
        /*1270*/ 	.short	0x010a
        /*1272*/ 	.byte	0x3f
	.zero		1


	//   ....[58]....
        /*1274*/ 	.word	0x00026e40
        /*1278*/ 	.word	0x00000002
        /*127c*/ 	.word	0x00034860
        /*1280*/ 	.short	0x010a
        /*1282*/ 	.byte	0x3f
	.zero		1


	//   ....[59]....
        /*1284*/ 	.word	0x00027460
        /*1288*/ 	.word	0x00000002
        /*128c*/ 	.word	0x00034840
        /*1290*/ 	.short	0x010a
        /*1292*/ 	.byte	0x3f
	.zero		1


	//   ....[60]....
        /*1294*/ 	.word	0x000277e0
        /*1298*/ 	.word	0x00000002
        /*129c*/ 	.word	0x00034860
        /*12a0*/ 	.short	0x010a
        /*12a2*/ 	.byte	0x3f
	.zero		1


	//   ....[61]....
        /*12a4*/ 	.word	0x00027da0
        /*12a8*/ 	.word	0x00000000
        /*12ac*/ 	.word	0x00034860
        /*12b0*/ 	.short	0x010a
        /*12b2*/ 	.byte	0x3f
	.zero		1


	//   ....[62]....
        /*12b4*/ 	.word	0x00029010
        /*12b8*/ 	.word	0x00000000
        /*12bc*/ 	.word	0x00034820
        /*12c0*/ 	.short	0x010a
        /*12c2*/ 	.byte	0x3f
	.zero		1


	//   ....[63]....
        /*12c4*/ 	.word	0x000291f0
        /*12c8*/ 	.word	0x00000006
        /*12cc*/ 	.word	0x00000000
        /*12d0*/ 	.short	0x010a
        /*12d2*/ 	.byte	0x3f
	.zero		1


	//   ....[64]....
        /*12d4*/ 	.word	0x00029220
        /*12d8*/ 	.word	0x00000007
        /*12dc*/ 	.word	0x00000000
        /*12e0*/ 	.short	0x010a
        /*12e2*/ 	.byte	0x3f
	.zero		1


	//   ....[65]....
        /*12e4*/ 	.word	0x00029280
        /*12e8*/ 	.word	0x00000004
        /*12ec*/ 	.word	0x00000000
        /*12f0*/ 	.short	0x010a
        /*12f2*/ 	.byte	0x3f
	.zero		1


	//   ....[66]....
        /*12f4*/ 	.word	0x000292b0
        /*12f8*/ 	.word	0x00000003
        /*12fc*/ 	.word	0x00000000
        /*1300*/ 	.short	0x010a
        /*1302*/ 	.byte	0x3f
	.zero		1


	//   ....[67]....
        /*1304*/ 	.word	0x00029310
        /*1308*/ 	.word	0x00000003
        /*130c*/ 	.word	0x00034890
        /*1310*/ 	.short	0x010a
        /*1312*/ 	.byte	0x3f
	.zero		1


	//   ....[68]....
        /*1314*/ 	.word	0x00029360
        /*1318*/ 	.word	0x00000003
        /*131c*/ 	.word	0x00034890
        /*1320*/ 	.short	0x010a
        /*1322*/ 	.byte	0x3f
	.zero		1


	//   ....[69]....
        /*1324*/ 	.word	0x000293b0
        /*1328*/ 	.word	0x00000003
        /*132c*/ 	.word	0x00034890
        /*1330*/ 	.short	0x010a
        /*1332*/ 	.byte	0x3f
	.zero		1


	//   ....[70]....
        /*1334*/ 	.word	0x00029400
        /*1338*/ 	.word	0x00000003
        /*133c*/ 	.word	0x000348b0
        /*1340*/ 	.short	0x010a
        /*1342*/ 	.byte	0x3f
	.zero		1


	//   ....[71]....
        /*1344*/ 	.word	0x00029710
        /*1348*/ 	.word	0x00000002
        /*134c*/ 	.word	0x00034800
        /*1350*/ 	.short	0x010a
        /*1352*/ 	.byte	0x3f
	.zero		1


	//   ....[72]....
        /*1354*/ 	.word	0x00029920
        /*1358*/ 	.word	0x00000002
        /*135c*/ 	.word	0x00034800
        /*1360*/ 	.short	0x010a
        /*1362*/ 	.byte	0x3f
	.zero		1


	//   ....[73]....
        /*1364*/ 	.word	0x00029970
        /*1368*/ 	.word	0x00000000
        /*136c*/ 	.word	0x00034830
        /*1370*/ 	.short	0x010a
        /*1372*/ 	.byte	0x3f
	.zero		1


	//   ....[74]....
        /*1374*/ 	.word	0x000299c0
        /*1378*/ 	.word	0x00000008
        /*137c*/ 	.word	0x00034830
        /*1380*/ 	.short	0x010a
        /*1382*/ 	.byte	0x3f
	.zero		1


	//   ....[75]....
        /*1384*/ 	.word	0x00029a10
        /*1388*/ 	.word	0x00000008
        /*138c*/ 	.word	0x00034850
        /*1390*/ 	.short	0x010a
        /*1392*/ 	.byte	0x3f
	.zero		1


	//   ....[76]....
        /*1394*/ 	.word	0x00029a60
        /*1398*/ 	.word	0x0000000a
        /*139c*/ 	.word	0x00034850
        /*13a0*/ 	.short	0x010a
        /*13a2*/ 	.byte	0x3f
	.zero		1


	//   ....[77]....
        /*13a4*/ 	.word	0x0002a660
        /*13a8*/ 	.word	0x00000012
        /*13ac*/ 	.word	0x00034820
        /*13b0*/ 	.short	0x010a
        /*13b2*/ 	.byte	0x3f
	.zero		1


	//   ....[78]....
        /*13b4*/ 	.word	0x0002a6b0
        /*13b8*/ 	.word	0x00000005
        /*13bc*/ 	.word	0x000348a0
        /*13c0*/ 	.short	0x010a
        /*13c2*/ 	.byte	0x3f
	.zero		1


	//   ....[79]....
        /*13c4*/ 	.word	0x0002a700
        /*13c8*/ 	.word	0x00000005
        /*13cc*/ 	.word	0x000348c0
        /*13d0*/ 	.short	0x010a
        /*13d2*/ 	.byte	0x3f
	.zero		1


	//   ....[80]....
        /*13d4*/ 	.word	0x0002a750
        /*13d8*/ 	.word	0x00000006
        /*13dc*/ 	.word	0x000348a0
        /*13e0*/ 	.short	0x010a
        /*13e2*/ 	.byte	0x3f
	.zero		1


	//   ....[81]....
        /*13e4*/ 	.word	0x0002a7a0
        /*13e8*/ 	.word	0x00000006
        /*13ec*/ 	.word	0x000348c0
        /*13f0*/ 	.short	0x010a
        /*13f2*/ 	.byte	0x3f
	.zero		1


	//   ....[82]....
        /*13f4*/ 	.word	0x0002a940
        /*13f8*/ 	.word	0x00000000
        /*13fc*/ 	.word	0x00034840
        /*1400*/ 	.short	0x010a
        /*1402*/ 	.byte	0x3f
	.zero		1


	//   ....[83]....
        /*1404*/ 	.word	0x0002b4e0
        /*1408*/ 	.word	0x00000012
        /*140c*/ 	.word	0x00034820
        /*1410*/ 	.short	0x010a
        /*1412*/ 	.byte	0x3f
	.zero		1


	//   ....[84]....
        /*1414*/ 	.word	0x0002b530
        /*1418*/ 	.word	0x00000003
        /*141c*/ 	.word	0x00034840
        /*1420*/ 	.short	0x010a
        /*1422*/ 	.byte	0x3f
	.zero		1


	//   ....[85]....
        /*1424*/ 	.word	0x0002b580
        /*1428*/ 	.word	0x00000002
        /*142c*/ 	.word	0x00034860
        /*1430*/ 	.short	0x010a
        /*1432*/ 	.byte	0x3f
	.zero		1


	//   ....[86]....
        /*1434*/ 	.word	0x0002b5d0
        /*1438*/ 	.word	0x00000003
        /*143c*/ 	.word	0x00034840
        /*1440*/ 	.short	0x010a
        /*1442*/ 	.byte	0x3f
	.zero		1


	//   ....[87]....
        /*1444*/ 	.word	0x0002b620
        /*1448*/ 	.word	0x00000002
        /*144c*/ 	.word	0x00034860
        /*1450*/ 	.short	0x010a
        /*1452*/ 	.byte	0x3f
	.zero		1


	//   ....[88]....
        /*1454*/ 	.word	0x0002b670
        /*1458*/ 	.word	0x00000002
        /*145c*/ 	.word	0x00034840
        /*1460*/ 	.short	0x010a
        /*1462*/ 	.byte	0x3f
	.zero		1


	//   ....[89]....
        /*1464*/ 	.word	0x0002b6c0
        /*1468*/ 	.word	0x00000002
        /*146c*/ 	.word	0x00034860
        /*1470*/ 	.short	0x010a
        /*1472*/ 	.byte	0x3f
	.zero		1


	//   ....[90]....
        /*1474*/ 	.word	0x0002b710
        /*1478*/ 	.word	0x00000000
        /*147c*/ 	.word	0x00034860
        /*1480*/ 	.short	0x010a
        /*1482*/ 	.byte	0x3f
	.zero		1


	//   ....[91]....
        /*1484*/ 	.word	0x0002c270
        /*1488*/ 	.word	0x00000000
        /*148c*/ 	.word	0x00034820
        /*1490*/ 	.short	0x010a
        /*1492*/ 	.byte	0x3f
	.zero		1


	//   ....[92]....
        /*1494*/ 	.word	0x0002c410
        /*1498*/ 	.word	0x00000006
        /*149c*/ 	.word	0x00000000
        /*14a0*/ 	.short	0x010a
        /*14a2*/ 	.byte	0x3f
	.zero		1


	//   ....[93]....
        /*14a4*/ 	.word	0x0002c460
        /*14a8*/ 	.word	0x00000007
        /*14ac*/ 	.word	0x00000000
        /*14b0*/ 	.short	0x010a
        /*14b2*/ 	.byte	0x3f
	.zero		1


	//   ....[94]....
        /*14b4*/ 	.word	0x0002c4b0
        /*14b8*/ 	.word	0x00000004
        /*14bc*/ 	.word	0x00000000
        /*14c0*/ 	.short	0x010a
        /*14c2*/ 	.byte	0x3f
	.zero		1


	//----- nvinfo : EIATTR_NUM_MBARRIERS
	.align		4
.L_931:
        /*14c4*/ 	.byte	0x03, 0x38
        /*14c6*/ 	.short	0x0016


	//----- nvinfo : EIATTR_EXIT_INSTR_OFFSETS
	.align		4
        /*14c8*/ 	.byte	0x04, 0x1c
        /*14ca*/ 	.short	(.L_933 - .L_932)


	//   ....[0]....
.L_932:
        /*14cc*/ 	.word	0x00029300


	//----- nvinfo : EIATTR_MAX_THREADS
	.align		4
.L_933:
        /*14d0*/ 	.byte	0x04, 0x05
        /*14d2*/ 	.short	(.L_935 - .L_934)
.L_934:
        /*14d4*/ 	.word	0x00000180
        /*14d8*/ 	.word	0x00000001
        /*14dc*/ 	.word	0x00000001


	//----- nvinfo : EIATTR_CRS_STACK_SIZE
	.align		4
.L_935:
        /*14e0*/ 	.byte	0x04, 0x1e
        /*14e2*/ 	.short	(.L_937 - .L_936)
.L_936:
        /*14e4*/ 	.word	0x00000000


	//----- nvinfo : EIATTR_CBANK_PARAM_SIZE
	.align		4
.L_937:
        /*14e8*/ 	.byte	0x03, 0x19
        /*14ea*/ 	.short	0x0af0


	//----- nvinfo : EIATTR_PARAM_CBANK
	.align		4
        /*14ec*/ 	.byte	0x04, 0x0a
        /*14ee*/ 	.short	(.L_939 - .L_938)
	.align		4
.L_938:
        /*14f0*/ 	.word	index@(.nv.constant0._ZN7cutlass13device_kernelIN5flash11enable_sm90INS1_16FlashAttnFwdSm90INS1_25CollectiveMainloopFwdSm90ILi2EN4cute5tupleIJNS5_1CILi1EEES8_S8_EEENS6_IJNS7_ILi128EEENS7_ILi176EEESA_EEELi128ENS_6half_tEfNS_4arch4Sm90ELb0ELb0ELb1ELb1ELb0ELb1ELb0ELb1ELb1ELb1ELb1ELb0EEENS1_21CollectiveEpilogueFwdINS6_IJSA_SA_SB_EEES9_SD_SF_Li256ELb1ELb1ELb1ELb0EEENS1_36VarlenDynamicPersistentTileSchedulerILi128ELi176ELi256ELi128ELb1ELb1ELb1ELb0ELb1ELb1EEEEEEEEEvNT_6ParamsE)
        /*14f4*/ 	.short	0x0210
        /*14f6*/ 	.short	0x0af0


	//----- nvinfo : EIATTR_SW_WAR
	.align		4
.L_939:
        /*14f8*/ 	.byte	0x04, 0x36
        /*14fa*/ 	.short	(.L_941 - .L_940)
.L_940:
        /*14fc*/ 	.word	0x00000008
.L_941:


//--------------------- .nv.info._ZN7cutlass13device_kernelIN5flash11enable_sm90INS1_16FlashAttnFwdSm90INS1_25CollectiveMainloopFwdSm90ILi2EN4cute5tupleIJNS5_1CILi1EEES8_S8_EEENS6_IJNS7_ILi128EEESA_SA_EEELi128ENS_6half_tEfNS_4arch4Sm90ELb0ELb1ELb1ELb0ELb0ELb0ELb0ELb1ELb1ELb1ELb1ELb0EEENS1_21CollectiveEpilogueFwdISB_S9_SC_SE_Li256ELb0ELb1ELb1ELb0EEENS1_19SingleTileSchedulerILb0ELb1ELb1ELi128EEEEEEEEEvNT_6ParamsE --------------------------
	.section	.nv.info._ZN7cutlass13device_kernelIN5flash11enable_sm90INS1_16FlashAttnFwdSm90INS1_25CollectiveMainloopFwdSm90ILi2EN4cute5tupleIJNS5_1CILi1EEES8_S8_EEENS6_IJNS7_ILi128EEESA_SA_EEELi128ENS_6half_tEfNS_4arch4Sm90ELb0ELb1ELb1ELb0ELb0ELb0ELb0ELb1ELb1ELb1ELb1ELb0EEENS1_21CollectiveEpilogueFwdISB_S9_SC_SE_Li256ELb0ELb1ELb1ELb0EEENS1_19SingleTileSchedulerILb0ELb1ELb1ELi128EEEEEEEEEvNT_6ParamsE,"",@"SHT_CUDA_INFO"
	.sectionflags	@""
	.align	4


	//----- nvinfo : EIATTR_CUDA_API_VERSION
	.align		4
        /*0000*/ 	.byte	0x04, 0x37
        /*0002*/ 	.short	(.L_943 - .L_942)
.L_942:
        /*0004*/ 	.word	0x00000082


	//----- nvinfo : EIATTR_KPARAM_INFO
	.align		4
.L_943:
        /*0008*/ 	.byte	0x04, 0x17
        /*000a*/ 	.short	(.L_945 - .L_944)
.L_944:
        /*000c*/ 	.word	0x00000000
        /*0010*/ 	.short	0x0000
        /*0012*/ 	.short	0x0070
        /*0014*/ 	.byte	0x00, 0xf0, 0x01, 0x28


	//----- nvinfo : EIATTR_SPARSE_MMA_MASK
	.align		4
.L_945:
        /*0018*/ 	.byte	0x03, 0x50
        /*001a*/ 	.short	0x0000


	//----- nvinfo : EIATTR_MAXREG_COUNT
	.align		4
        /*001c*/ 	.byte	0x03, 0x1b
        /*001e*/ 	.short	0x00a8


	//----- nvinfo : EIATTR_NUM_BARRIERS
	.align		4
        /*0020*/ 	.byte	0x02, 0x4c
        /*0022*/ 	.byte	0x10
	.zero		1


	//----- nvinfo : EIATTR_EXTERNS
	.align		4
        /*0024*/ 	.byte	0x04, 0x0f
        /*0026*/ 	.short	(.L_947 - .L_946)


	//   ....[0]....
	.align		4
.L_946:
        /*0028*/ 	.word	index@(__assertfail)


	//----- nvinfo : EIATTR_ANNOTATIONS
	.align		4
.L_947:
        /*002c*/ 	.byte	0x04, 0x55
        /*002e*/ 	.short	(.L_949 - .L_948)


	//   ....[0]....
.L_948:
        /* <DEDUP_REMOVED lines=10> */


	//----- nvinfo : EIATTR_MERCURY_ISA_VERSION
	.align		4
.L_949:
        /*00c0*/ 	.byte	0x03, 0x5f
        /*00c2*/ 	.short	0x0101


	//----- nvinfo : EIATTR_INT_WARP_WIDE_INSTR_OFFSETS
	.align		4
        /*00c4*/ 	.byte	0x04, 0x31
        /*00c6*/ 	.short	(.L_951 - .L_950)


	//   ....[0]....
.L_950:
        /*00c8*/ 	.word	0x00000120


	//   ....[1]....
        /*00cc*/ 	.word	0x000001c0


	//   ....[2]....
        /*00d0*/ 	.word	0x00000230


	//----- nvinfo : EIATTR_COOP_GROUP_MASK_REGIDS
	.align		4
.L_951:
        /*00d4*/ 	.byte	0x04, 0x29
        /*00d6*/ 	.short	(.L_953 - .L_952)


	//   ....[0]....
.L_952:
        /*00d8*/ 	.word	0xffffffff


	//   ....[1]....
        /*00dc*/ 	.word	0xffffffff


	//   ....[2]....
        /*00e0*/ 	.word	0xffffffff


	//   ....[3]....
        /*00e4*/ 	.word	0xffffffff


	//   ....[4]....
        /*00e8*/ 	.word	0xffffffff


	//   ....[5]....
        /*00ec*/ 	.word	0xffffffff


	//   ....[6]....
        /*00f0*/ 	.word	0xffffffff


	//   ....[7]....
        /*00f4*/ 	.word	0xffffffff


	//   ....[8]....
        /*00f8*/ 	.word	0xffffffff


	//   ....[9]....
        /*00fc*/ 	.word	0xffffffff


	//   ....[10]....
        /*0100*/ 	.word	0xffffffff


	//   ....[11]....
        /*0104*/ 	.word	0xffffffff


	//   ....[12]....
        /*0108*/ 	.word	0xffffffff


	//   ....[13]....
        /*010c*/ 	.word	0xffffffff


	//   ....[14]....
        /*0110*/ 	.word	0xffffffff


	//   ....[15]....
        /*0114*/ 	.word	0xffffffff


	//   ....[16]....
        /*0118*/ 	.word	0xffffffff


	//   ....[17]....
        /*011c*/ 	.word	0xffffffff


	//   ....[18]....
        /*0120*/ 	.word	0xffffffff


	//   ....[19]....
        /*0124*/ 	.word	0xffffffff


	//   ....[20]....
        /*0128*/ 	.word	0xffffffff


	//   ....[21]....
        /*012c*/ 	.word	0xffffffff


	//   ....[22]....
        /*0130*/ 	.word	0xffffffff


	//   ....[23]....
        /*0134*/ 	.word	0xffffffff


	//   ....[24]....
        /*0138*/ 	.word	0xffffffff


	//   ....[25]....
        /*013c*/ 	.word	0xffffffff


	//   ....[26]....
        /*0140*/ 	.word	0xffffffff


	//   ....[27]....
        /*0144*/ 	.word	0xffffffff


	//   ....[28]....
        /*0148*/ 	.word	0xffffffff


	//   ....[29]....
        /*014c*/ 	.word	0xffffffff


	//   ....[30]....
        /*0150*/ 	.word	0xffffffff


	//   ....[31]....
        /*0154*/ 	.word	0xffffffff


	//   ....[32]....
        /*0158*/ 	.word	0xffffffff


	//   ....[33]....
        /*015c*/ 	.word	0xffffffff


	//   ....[34]....
        /*0160*/ 	.word	0xffffffff


	//   ....[35]....
        /*0164*/ 	.word	0xffffffff


	//   ....[36]....
        /*0168*/ 	.word	0xffffffff


	//   ....[37]....
        /*016c*/ 	.word	0xffffffff


	//   ....[38]....
        /*0170*/ 	.word	0xffffffff


	//   ....[39]....
        /*0174*/ 	.word	0xffffffff


	//   ....[40]....
        /*0178*/ 	.word	0xffffffff


	//   ....[41]....
        /*017c*/ 	.word	0xffffffff


	//   ....[42]....
        /*0180*/ 	.word	0xffffffff


	//   ....[43]....
        /*0184*/ 	.word	0xffffffff


	//   ....[44]....
        /*0188*/ 	.word	0xffffffff


	//   ....[45]....
        /*018c*/ 	.word	0xffffffff


	//   ....[46]....
        /*0190*/ 	.word	0xffffffff


	//   ....[47]....
        /*0194*/ 	.word	0xffffffff


	//   ....[48]....
        /*0198*/ 	.word	0xffffffff


	//   ....[49]....
        /*019c*/ 	.word	0xffffffff


	//   ....[50]....
        /*01a0*/ 	.word	0xffffffff


	//   ....[51]....
        /*01a4*/ 	.word	0xffffffff


	//   ....[52]....
        /*01a8*/ 	.word	0xffffffff


	//   ....[53]....
        /*01ac*/ 	.word	0xffffffff


	//   ....[54]....
        /*01b0*/ 	.word	0xffffffff


	//   ....[55]....
        /*01b4*/ 	.word	0xffffffff


	//   ....[56]....
        /*01b8*/ 	.word	0xffffffff


	//   ....[57]....
        /*01bc*/ 	.word	0xffffffff


	//   ....[58]....
        /*01c0*/ 	.word	0xffffffff


	//   ....[59]....
        /*01c4*/ 	.word	0xffffffff


	//   ....[60]....
        /*01c8*/ 	.word	0xffffffff


	//   ....[61]....
        /*01cc*/ 	.word	0x0500000f


	//   ....[62]....
        /*01d0*/ 	.word	0x0500000f


	//   ....[63]....
        /*01d4*/ 	.word	0x0500000f


	//   ....[64]....
        /*01d8*/ 	.word	0x0500000f


	//   ....[65]....
        /*01dc*/ 	.word	0x0500000f


	//   ....[66]....
        /*01e0*/ 	.word	0x0500000f


	//   ....[67]....
        /*01e4*/ 	.word	0x0500000f


	//   ....[68]....
        /*01e8*/ 	.word	0x0500000f


	//   ....[69]....
        /*01ec*/ 	.word	0x0500000f


	//   ....[70]....
        /*01f0*/ 	.word	0x0500000f


	//   ....[71]....
        /*01f4*/ 	.word	0x0500000f


	//   ....[72]....
        /*01f8*/ 	.word	0x0500000f


	//   ....[73]....
        /*01fc*/ 	.word	0x0500000f


	//   ....[74]....
        /*0200*/ 	.word	0x0500000f


	//   ....[75]....
        /*0204*/ 	.word	0x0500000f


	//   ....[76]....
        /*0208*/ 	.word	0x0500000f


	//   ....[77]....
        /*020c*/ 	.word	0x0500000f


	//   ....[78]....
        /*0210*/ 	.word	0x0500000f


	//----- nvinfo : EIATTR_COOP_GROUP_INSTR_OFFSETS
	.align		4
.L_953:
        /*0214*/ 	.byte	0x04, 0x28
        /*0216*/ 	.short	(.L_955 - .L_954)


	//   ....[0]....
.L_954:
        /*0218*/ 	.word	0x00000060


	//   ....[1]....
        /*021c*/ 	.word	0x00000130


	//   ....[2]....
        /*0220*/ 	.word	0x000001e0


	//   ....[3]....
        /*0224*/ 	.word	0x000003a0


	//   ....[4]....
        /*0228*/ 	.word	0x00000500


	//   ....[5]....
        /*022c*/ 	.word	0x00000620


	//   ....[6]....
        /*0230*/ 	.word	0x00000780


	//   ....[7]....
        /*0234*/ 	.word	0x000014b0


	//   ....[8]....
        /*0238*/ 	.word	0x00001fb0


	//   ....[9]....
        /*023c*/ 	.word	0x000028b0


	//   ....[10]....
        /*0240*/ 	.word	0x00003940


	//   ....[11]....
        /*0244*/ 	.word	0x00003a00


	//   ....[12]....
        /*0248*/ 	.word	0x00004460


	//   ....[13]....
        /*024c*/ 	.word	0x000044f0


	//   ....[14]....
        /*0250*/ 	.word	0x00006170


	//   ....[15]....
        /*0254*/ 	.word	0x00006560


	//   ....[16]....
        /*0258*/ 	.word	0x00007130


	//   ....[17]....
        /*025c*/ 	.word	0x000071f0


	//   ....[18]....
        /*0260*/ 	.word	0x00007ad0


	//   ....[19]....
        /*0264*/ 	.word	0x00007b30


	//   ....[20]....
        /*0268*/ 	.word	0x00009e30


	//   ....[21]....
        /*026c*/ 	.word	0x00009e50


	//   ....[22]....
        /*0270*/ 	.word	0x0000a570


	//   ....[23]....
        /*0274*/ 	.word	0x0000a600


	//   ....[24]....
        /*0278*/ 	.word	0x0000c5f0


	//   ....[25]....
        /*027c*/ 	.word	0x0000c880


	//   ....[26]....
        /*0280*/ 	.word	0x0000d450


	//   ....[27]....
        /*0284*/ 	.word	0x0000d550


	//   ....[28]....
        /*0288*/ 	.word	0x0000de30


	//   ....[29]....
        /*028c*/ 	.word	0x0000ded0


	//   ....[30]....
        /*0290*/ 	.word	0x0000ef40


	//   ....[31]....
        /*0294*/ 	.word	0x0000ef70


	//   ....[32]....
        /*0298*/ 	.word	0x0000f050


	//   ....[33]....
        /*029c*/ 	.word	0x0000f060


	//   ....[34]....
        /*02a0*/ 	.word	0x0000ff40


	//   ....[35]....
        /*02a4*/ 	.word	0x0000ff80


	//   ....[36]....
        /*02a8*/ 	.word	0x0000ffc0


	//   ....[37]....
        /*02ac*/ 	.word	0x00010000


	//   ....[38]....
        /*02b0*/ 	.word	0x00010010


	//   ....[39]....
        /*02b4*/ 	.word	0x00010030


	//   ....[40]....
        /*02b8*/ 	.word	0x00010670


	//   ....[41]....
        /*02bc*/ 	.word	0x00010680


	//   ....[42]....
        /*02c0*/ 	.word	0x00011080


	//   ....[43]....
        /*02c4*/ 	.word	0x00011f10


	//   ....[44]....
        /*02c8*/ 	.word	0x00012810


	//   ....[45]....
        /*02cc*/ 	.word	0x00012840


	//   ....[46]....
        /*02d0*/ 	.word	0x00012870


	//   ....[47]....
        /*02d4*/ 	.word	0x00012920


	//   ....[48]....
        /*02d8*/ 	.word	0x00012940


	//   ....[49]....
        /*02dc*/ 	.word	0x00012970


	//   ....[50]....
        /*02e0*/ 	.word	0x000129f0


	//   ....[51]....
        /*02e4*/ 	.word	0x00012a20


	//   ....[52]....
        /*02e8*/ 	.word	0x00012a80


	//   ....[53]....
        /*02ec*/ 	.word	0x00012ab0


	//   ....[54]....
        /*02f0*/ 	.word	0x00012b20


	//   ....[55]....
        /*02f4*/ 	.word	0x00012b50


	//   ....[56]....
        /*02f8*/ 	.word	0x00012bc0


	//   ....[57]....
        /*02fc*/ 	.word	0x00012bf0


	//   ....[58]....
        /*0300*/ 	.word	0x00012c70


	//   ....[59]....
        /*0304*/ 	.word	0x00012cb0


	//   ....[60]....
        /*0308*/ 	.word	0x00014c60


	//   ....[61]....
        /*030c*/ 	.word	0x00015280


	//   ....[62]....
        /*0310*/ 	.word	0x000153f0


	//   ....[63]....
        /*0314*/ 	.word	0x00015440


	//   ....[64]....
        /*0318*/ 	.word	0x00015590


	//   ....[65]....
        /*031c*/ 	.word	0x00015600


	//   ....[66]....
        /*0320*/ 	.word	0x00015670


	//   ....[67]....
        /*0324*/ 	.word	0x00015750


	//   ....[68]....
        /*0328*/ 	.word	0x000157c0


	//   ....[69]....
        /*032c*/ 	.word	0x000158a0


	//   ....[70]....
        /*0330*/ 	.word	0x00015910


	//   ....[71]....
        /*0334*/ 	.word	0x000159f0


	//   ....[72]....
        /*0338*/ 	.word	0x00015a60


	//   ....[73]....
        /*033c*/ 	.word	0x00015b40


	//   ....[74]....
        /*0340*/ 	.word	0x00015bb0


	//   ....[75]....
        /*0344*/ 	.word	0x00015c80


	//   ....[76]....
        /*0348*/ 	.word	0x00015cf0


	//   ....[77]....
        /*034c*/ 	.word	0x00015da0


	//   ....[78]....
        /*0350*/ 	.word	0x000161a0


	//----- nvinfo : EIATTR_REG_RECONFIG
	.align		4
.L_955:
        /*0354*/ 	.byte	0x01, 0x54
	.zero		2


	//----- nvinfo : EIATTR_SYSCALL_OFFSETS
	.align		4
        /*0358*/ 	.byte	0x04, 0x46
        /*035a*/ 	.short	(.L_957 - .L_956)


	//   ....[0]....
.L_956:
        /*035c*/ 	.word	0x00001670


	//   ....[1]....
        /*0360*/ 	.word	0x00011b90


	//   ....[2]....
        /*0364*/ 	.word	0x00011cd0


	//   ....[3]....
        /*0368*/ 	.word	0x00011dc0


	//   ....[4]....
        /*036c*/ 	.word	0x00012480


	//----- nvinfo : EIATTR_MBARRIER_INSTR_OFFSETS
	.align		4
.L_957:
        /*0370*/ 	.byte	0x04, 0x39
        /*0372*/ 	.short	(.L_959 - .L_958)


	//   ....[0]....
.L_958:
        /*0374*/ 	.word	0x00000250
        /*0378*/ 	.word	0x000000ff
        /*037c*/ 	.word	0x00028800
        /*0380*/ 	.short	0x0100
        /*0382*/ 	.byte	0x08
	.zero		1


	//   ....[1]....
        /*0384*/ 	.word	0x00000260
        /*0388*/ 	.word	0x000000ff
        /*038c*/ 	.word	0x00028820
        /*0390*/ 	.short	0x0100
        /*0392*/ 	.byte	0x08
	.zero		1


	//   ....[2]....
        /*0394*/ 	.word	0x00000350
        /*0398*/ 	.word	0x000000ff
        /*039c*/ 	.word	0x00028830
        /*03a0*/ 	.short	0x0100
        /*03a2*/ 	.byte	0x08
	.zero		1


	//   ....[3]....
        /*03a4*/ 	.word	0x00000360
        /*03a8*/ 	.word	0x000000ff
        /*03ac*/ 	.word	0x00028840
        /*03b0*/ 	.short	0x0100
        /*03b2*/ 	.byte	0x08
	.zero		1


	//   ....[4]....
        /*03b4*/ 	.word	0x00000370
        /*03b8*/ 	.word	0x000000ff
        /*03bc*/ 	.word	0x00028838
        /*03c0*/ 	.short	0x0100
        /*03c2*/ 	.byte	0x08
	.zero		1


	//   ....[5]....
        /*03c4*/ 	.word	0x00000380
        /*03c8*/ 	.word	0x000000ff
        /*03cc*/ 	.word	0x00028848
        /*03d0*/ 	.short	0x0100
        /*03d2*/ 	.byte	0x08
	.zero		1


	//   ....[6]....
        /*03d4*/ 	.word	0x000004b0
        /*03d8*/ 	.word	0x000000ff
        /*03dc*/ 	.word	0x00028850
        /*03e0*/ 	.short	0x0100
        /*03e2*/ 	.byte	0x08
	.zero		1


	//   ....[7]....
        /*03e4*/ 	.word	0x000004c0
        /*03e8*/ 	.word	0x000000ff
        /*03ec*/ 	.word	0x00028860
        /*03f0*/ 	.short	0x0100
        /*03f2*/ 	.byte	0x08
	.zero		1


	//   ....[8]....
        /*03f4*/ 	.word	0x000004d0
        /*03f8*/ 	.word	0x000000ff
        /*03fc*/ 	.word	0x00028858
        /*0400*/ 	.short	0x0100
        /*0402*/ 	.byte	0x08
	.zero		1


	//   ....[9]....
        /*0404*/ 	.word	0x000004e0
        /*0408*/ 	.word	0x000000ff
        /*040c*/ 	.word	0x00028868
        /*0410*/ 	.short	0x0100
        /*0412*/ 	.byte	0x08
	.zero		1


	//   ....[10]....
        /*0414*/ 	.word	0x000005d0
        /*0418*/ 	.word	0x000000ff
        /*041c*/ 	.word	0x00028870
        /*0420*/ 	.short	0x0100
        /*0422*/ 	.byte	0x06
	.zero		1


	//   ....[11]....
        /*0424*/ 	.word	0x000005e0
        /*0428*/ 	.word	0x000000ff
        /*042c*/ 	.word	0x00028880
        /*0430*/ 	.short	0x0100
        /*0432*/ 	.byte	0x06
	.zero		1


	//   ....[12]....
        /*0434*/ 	.word	0x000005f0
        /*0438*/ 	.word	0x000000ff
        /*043c*/ 	.word	0x00028878
        /*0440*/ 	.short	0x0100
        /*0442*/ 	.byte	0x06
	.zero		1


	//   ....[13]....
        /*0444*/ 	.word	0x00000600
        /*0448*/ 	.word	0x000000ff
        /*044c*/ 	.word	0x00028888
        /*0450*/ 	.short	0x0100
        /*0452*/ 	.byte	0x06
	.zero		1


	//   ....[14]....
        /*0454*/ 	.word	0x00000730
        /*0458*/ 	.word	0x000000ff
        /*045c*/ 	.word	0x00028890
        /*0460*/ 	.short	0x0100
        /*0462*/ 	.byte	0x08
	.zero		1


	//   ....[15]....
        /*0464*/ 	.word	0x00000740
        /*0468*/ 	.word	0x000000ff
        /*046c*/ 	.word	0x000288a0
        /*0470*/ 	.short	0x0100
        /*0472*/ 	.byte	0x08
	.zero		1


	//   ....[16]....
        /*0474*/ 	.word	0x00000750
        /*0478*/ 	.word	0x000000ff
        /*047c*/ 	.word	0x00028898
        /*0480*/ 	.short	0x0100
        /*0482*/ 	.byte	0x08
	.zero		1


	//   ....[17]....
        /*0484*/ 	.word	0x00000760
        /*0488*/ 	.word	0x000000ff
        /*048c*/ 	.word	0x000288a8
        /*0490*/ 	.short	0x0100
        /*0492*/ 	.byte	0x08
	.zero		1


	//   ....[18]....
        /*0494*/ 	.word	0x00000890
        /*0498*/ 	.word	0x000000ff
        /*049c*/ 	.word	0x000288b0
        /*04a0*/ 	.short	0x0100
        /*04a2*/ 	.byte	0x08
	.zero		1


	//   ....[19]....
        /*04a4*/ 	.word	0x000008a0
        /*04a8*/ 	.word	0x000000ff
        /*04ac*/ 	.word	0x000288c0
        /*04b0*/ 	.short	0x0100
        /*04b2*/ 	.byte	0x08
	.zero		1


	//   ....[20]....
        /*04b4*/ 	.word	0x000008b0
        /*04b8*/ 	.word	0x000000ff
        /*04bc*/ 	.word	0x000288b8
        /*04c0*/ 	.short	0x0100
        /*04c2*/ 	.byte	0x08
	.zero		1


	//   ....[21]....
        /*04c4*/ 	.word	0x000008c0
        /*04c8*/ 	.word	0x000000ff
        /*04cc*/ 	.word	0x000288c8
        /*04d0*/ 	.short	0x0100
        /*04d2*/ 	.byte	0x08
	.zero		1


	//   ....[22]....
        /*04d4*/ 	.word	0x000016a0
        /*04d8*/ 	.word	0x000000ff
        /*04dc*/ 	.word	0x00028800
        /*04e0*/ 	.short	0x010a
        /*04e2*/ 	.byte	0x24
	.zero		1


	//   ....[23]....
        /*04e4*/ 	.word	0x00001700
        /*04e8*/ 	.word	0x000000ff
        /*04ec*/ 	.word	0x00028830
        /*04f0*/ 	.short	0x010a
        /*04f2*/ 	.byte	0x24
	.zero		1


	//   ....[24]....
        /*04f4*/ 	.word	0x00001790
        /*04f8*/ 	.word	0x000000ff
        /*04fc*/ 	.word	0x00028830
        /*0500*/ 	.short	0x010a
        /*0502*/ 	.byte	0x24
	.zero		1


	//   ....[25]....
        /*0504*/ 	.word	0x000022d0
        /*0508*/ 	.word	0x0000000b
        /*050c*/ 	.word	0x00000000
        /*0510*/ 	.short	0x0101
        /*0512*/ 	.byte	0x3f
	.zero		1


	//   ....[26]....
        /*0514*/ 	.word	0x000053d0
        /*0518*/ 	.word	0x000000ff
        /*051c*/ 	.word	0x00028830
        /*0520*/ 	.short	0x010a
        /*0522*/ 	.byte	0x0a
	.zero		1


	//   ....[27]....
        /*0524*/ 	.word	0x00005410
        /*0528*/ 	.word	0x000000ff
        /*052c*/ 	.word	0x00028830
        /*0530*/ 	.short	0x010a
        /*0532*/ 	.byte	0x0a
	.zero		1


	//   ....[28]....
        /*0534*/ 	.word	0x00005740
        /*0538*/ 	.word	0x000000ff
        /*053c*/ 	.word	0x00028850
        /*0540*/ 	.short	0x010a
        /*0542*/ 	.byte	0x0a
	.zero		1


	//   ....[29]....
        /*0544*/ 	.word	0x00005780
        /*0548*/ 	.word	0x000000ff
        /*054c*/ 	.word	0x00028850
        /*0550*/ 	.short	0x010a
        /*0552*/ 	.byte	0x0a
	.zero		1


	//   ....[30]....
        /*0554*/ 	.word	0x00006330
        /*0558*/ 	.word	0x00000037
        /*055c*/ 	.word	0x00000000
        /*0560*/ 	.short	0x0101
        /*0562*/ 	.byte	0x3f
	.zero		1


	//   ....[31]....
        /*0564*/ 	.word	0x00008000
        /*0568*/ 	.word	0x0000001b
        /*056c*/ 	.word	0x00000000
        /*0570*/ 	.short	0x0101
        /*0572*/ 	.byte	0x3f
	.zero		1


	//   ....[32]....
        /*0574*/ 	.word	0x00008ed0
        /*0578*/ 	.word	0x000000ff
        /*057c*/ 	.word	0x00028830
        /*0580*/ 	.short	0x010a
        /*0582*/ 	.byte	0x0a
	.zero		1


	//   ....[33]....
        /*0584*/ 	.word	0x00008f10
        /*0588*/ 	.word	0x000000ff
        /*058c*/ 	.word	0x00028830
        /*0590*/ 	.short	0x010a
        /*0592*/ 	.byte	0x0a
	.zero		1


	//   ....[34]....
        /*0594*/ 	.word	0x00009240
        /*0598*/ 	.word	0x000000ff
        /*059c*/ 	.word	0x00028850
        /*05a0*/ 	.short	0x010a
        /*05a2*/ 	.byte	0x0a
	.zero		1


	//   ....[35]....
        /*05a4*/ 	.word	0x00009280
        /*05a8*/ 	.word	0x000000ff
        /*05ac*/ 	.word	0x00028850
        /*05b0*/ 	.short	0x010a
        /*05b2*/ 	.byte	0x0a
	.zero		1


	//   ....[36]....
        /*05b4*/ 	.word	0x0000ac00
        /*05b8*/ 	.word	0x0000001d
        /*05bc*/ 	.word	0x00000000
        /*05c0*/ 	.short	0x0101
        /*05c2*/ 	.byte	0x3f
	.zero		1


	//   ....[37]....
        /*05c4*/ 	.word	0x0000acb0
        /*05c8*/ 	.word	0x00000021
        /*05cc*/ 	.word	0x00000000
        /*05d0*/ 	.short	0x0101
        /*05d2*/ 	.byte	0x3f
	.zero		1


	//   ....[38]....
        /*05d4*/ 	.word	0x0000b720
        /*05d8*/ 	.word	0x000000ff
        /*05dc*/ 	.word	0x00028830
        /*05e0*/ 	.short	0x010a
        /*05e2*/ 	.byte	0x0a
	.zero		1


	//   ....[39]....
        /*05e4*/ 	.word	0x0000b760
        /*05e8*/ 	.word	0x000000ff
        /*05ec*/ 	.word	0x00028830
        /*05f0*/ 	.short	0x010a
        /*05f2*/ 	.byte	0x0a
	.zero		1


	//   ....[40]....
        /*05f4*/ 	.word	0x0000ba80
        /*05f8*/ 	.word	0x000000ff
        /*05fc*/ 	.word	0x00028850
        /*0600*/ 	.short	0x010a
        /*0602*/ 	.byte	0x0a
	.zero		1


	//   ....[41]....
        /*0604*/ 	.word	0x0000bac0
        /*0608*/ 	.word	0x000000ff
        /*060c*/ 	.word	0x00028850
        /*0610*/ 	.short	0x010a
        /*0612*/ 	.byte	0x0a
	.zero		1


	//   ....[42]....
        /*0614*/ 	.word	0x0000c650
        /*0618*/ 	.word	0x0000003c
        /*061c*/ 	.word	0x00000000
        /*0620*/ 	.short	0x0101
        /*0622*/ 	.byte	0x3f
	.zero		1


	//   ....[43]....
        /*0624*/ 	.word	0x0000d5e0
        /*0628*/ 	.word	0x00000026
        /*062c*/ 	.word	0x00000000
        /*0630*/ 	.short	0x0101
        /*0632*/ 	.byte	0x3f
	.zero		1


	//   ....[44]....
        /*0634*/ 	.word	0x0000eeb0
        /*0638*/ 	.word	0x000000ff
        /*063c*/ 	.word	0x00028850
        /*0640*/ 	.short	0x010a
        /*0642*/ 	.byte	0x05
	.zero		1


	//   ....[45]....
        /*0644*/ 	.word	0x0000eef0
        /*0648*/ 	.word	0x000000ff
        /*064c*/ 	.word	0x00028850
        /*0650*/ 	.short	0x010a
        /*0652*/ 	.byte	0x05
	.zero		1


	//   ....[46]....
        /*0654*/ 	.word	0x0000f3b0
        /*0658*/ 	.word	0x0000000b
        /*065c*/ 	.word	0x00000000
        /*0660*/ 	.short	0x0101
        /*0662*/ 	.byte	0x3f
	.zero		1


	//   ....[47]....
        /*0664*/ 	.word	0x00010020
        /*0668*/ 	.word	0x000000ff
        /*066c*/ 	.word	0x00000000
        /*0670*/ 	.short	0x0101
        /*0672*/ 	.byte	0x04
	.zero		1


	//   ....[48]....
        /*0674*/ 	.word	0x00012110
        /*0678*/ 	.word	0x000000ff
        /*067c*/ 	.word	0x00028840
        /*0680*/ 	.short	0x010a
        /*0682*/ 	.byte	0x26
	.zero		1


	//   ....[49]....
        /*0684*/ 	.word	0x00012da0
        /*0688*/ 	.word	0x000000ff
        /*068c*/ 	.word	0x00028800
        /*0690*/ 	.short	0x0107
        /*0692*/ 	.byte	0x26
	.zero		1


	//   ....[50]....
        /*0694*/ 	.word	0x00012e10
        /*0698*/ 	.word	0x000000ff
        /*069c*/ 	.word	0x00028800
        /*06a0*/ 	.short	0x0101
        /*06a2*/ 	.byte	0x26
	.zero		1


	//   ....[51]....
        /*06a4*/ 	.word	0x00012e30
        /*06a8*/ 	.word	0x000000ff
        /*06ac*/ 	.word	0x00028820
        /*06b0*/ 	.short	0x010a
        /*06b2*/ 	.byte	0x26
	.zero		1


	//   ....[52]....
        /*06b4*/ 	.word	0x00013240
        /*06b8*/ 	.word	0x000000ff
        /*06bc*/ 	.word	0x00028848
        /*06c0*/ 	.short	0x010a
        /*06c2*/ 	.byte	0x26
	.zero		1


	//   ....[53]....
        /*06c4*/ 	.word	0x00013500
        /*06c8*/ 	.word	0x000000ff
        /*06cc*/ 	.word	0x00028860
        /*06d0*/ 	.short	0x010a
        /*06d2*/ 	.byte	0x26
	.zero		1


	//   ....[54]....
        /*06d4*/ 	.word	0x000139f0
        /*06d8*/ 	.word	0x000000ff
        /*06dc*/ 	.word	0x00028840
        /*06e0*/ 	.short	0x010a
        /*06e2*/ 	.byte	0x26
	.zero		1


	//   ....[55]....
        /*06e4*/ 	.word	0x00013cd0
        /*06e8*/ 	.word	0x000000ff
        /*06ec*/ 	.word	0x00028868
        /*06f0*/ 	.short	0x010a
        /*06f2*/ 	.byte	0x26
	.zero		1


	//   ....[56]....
        /*06f4*/ 	.word	0x00014210
        /*06f8*/ 	.word	0x000000ff
        /*06fc*/ 	.word	0x00028848
        /*0700*/ 	.short	0x010a
        /*0702*/ 	.byte	0x26
	.zero		1


	//   ....[57]....
        /*0704*/ 	.word	0x000144d0
        /*0708*/ 	.word	0x000000ff
        /*070c*/ 	.word	0x00028860
        /*0710*/ 	.short	0x010a
        /*0712*/ 	.byte	0x26
	.zero		1


	//   ....[58]....
        /*0714*/ 	.word	0x00014860
        /*0718*/ 	.word	0x00000003
        /*071c*/ 	.word	0x00028860
        /*0720*/ 	.short	0x010a
        /*0722*/ 	.byte	0x3f
	.zero		1


	//   ....[59]....
        /*0724*/ 	.word	0x00014bf0
        /*0728*/ 	.word	0x00000002
        /*072c*/ 	.word	0x00028820
        /*0730*/ 	.short	0x010a
        /*0732*/ 	.byte	0x3f
	.zero		1


	//   ....[60]....
        /*0734*/ 	.word	0x00014d70
        /*0738*/ 	.word	0x00000006
        /*073c*/ 	.word	0x00000000
        /*0740*/ 	.short	0x010a
        /*0742*/ 	.byte	0x3f
	.zero		1


	//   ....[61]....
        /*0744*/ 	.word	0x00014de0
        /*0748*/ 	.word	0x00000003
        /*074c*/ 	.word	0x00000000
        /*0750*/ 	.short	0x010a
        /*0752*/ 	.byte	0x3f
	.zero		1


	//   ....[62]....
        /*0754*/ 	.word	0x00014e40
        /*0758*/ 	.word	0x00000000
        /*075c*/ 	.word	0x00000000
        /*0760*/ 	.short	0x010a
        /*0762*/ 	.byte	0x3f
	.zero		1


	//   ....[63]....
        /*0764*/ 	.word	0x00014e70
        /*0768*/ 	.word	0x00000003
        /*076c*/ 	.word	0x00000000
        /*0770*/ 	.short	0x010a
        /*0772*/ 	.byte	0x3f
	.zero		1


	//   ....[64]....
        /*0774*/ 	.word	0x00014ee0
        /*0778*/ 	.word	0x00000003
        /*077c*/ 	.word	0x00028800
        /*0780*/ 	.short	0x010a
        /*0782*/ 	.byte	0x3f
	.zero		1


	//   ....[65]....
        /*0784*/ 	.word	0x00014f40
        /*0788*/ 	.word	0x00000003
        /*078c*/ 	.word	0x00028830
        /*0790*/ 	.short	0x010a
        /*0792*/ 	.byte	0x3f
	.zero		1


	//   ....[66]....
        /*0794*/ 	.word	0x00014fa0
        /*0798*/ 	.word	0x0000000c
        /*079c*/ 	.word	0x00028830
        /*07a0*/ 	.short	0x010a
        /*07a2*/ 	.byte	0x3f
	.zero		1


	//   ....[67]....
        /*07a4*/ 	.word	0x00015000
        /*07a8*/ 	.word	0x0000000c
        /*07ac*/ 	.word	0x00028850
        /*07b0*/ 	.short	0x010a
        /*07b2*/ 	.byte	0x3f
	.zero		1


	//   ....[68]....
        /*07b4*/ 	.word	0x00015060
        /*07b8*/ 	.word	0x0000000a
        /*07bc*/ 	.word	0x00028830
        /*07c0*/ 	.short	0x010a
        /*07c2*/ 	.byte	0x3f
	.zero		1


	//   ....[69]....
        /*07c4*/ 	.word	0x000150c0
        /*07c8*/ 	.word	0x0000000a
        /*07cc*/ 	.word	0x00028850
        /*07d0*/ 	.short	0x010a
        /*07d2*/ 	.byte	0x3f
	.zero		1


	//   ....[70]....
        /*07d4*/ 	.word	0x00015120
        /*07d8*/ 	.word	0x0000000a
        /*07dc*/ 	.word	0x00028830
        /*07e0*/ 	.short	0x010a
        /*07e2*/ 	.byte	0x3f
	.zero		1


	//   ....[71]....
        /*07e4*/ 	.word	0x00015180
        /*07e8*/ 	.word	0x0000000a
        /*07ec*/ 	.word	0x00028850
        /*07f0*/ 	.short	0x010a
        /*07f2*/ 	.byte	0x3f
	.zero		1


	//   ....[72]....
        /*07f4*/ 	.word	0x000151e0
        /*07f8*/ 	.word	0x00000005
        /*07fc*/ 	.word	0x00028850
        /*0800*/ 	.short	0x010a
        /*0802*/ 	.byte	0x3f
	.zero		1


	//   ....[73]....
        /*0804*/ 	.word	0x00015340
        /*0808*/ 	.word	0x00000003
        /*080c*/ 	.word	0x00028840
        /*0810*/ 	.short	0x010a
        /*0812*/ 	.byte	0x3f
	.zero		1


	//   ....[74]....
        /*0814*/ 	.word	0x00015de0
        /*0818*/ 	.word	0x00000003
        /*081c*/ 	.word	0x00028820
        /*0820*/ 	.short	0x010a
        /*0822*/ 	.byte	0x3f
	.zero		1


	//   ....[75]....
        /*0824*/ 	.word	0x00015e40
        /*0828*/ 	.word	0x00000003
        /*082c*/ 	.word	0x00028848
        /*0830*/ 	.short	0x010a
        /*0832*/ 	.byte	0x3f
	.zero		1


	//   ....[76]....
        /*0834*/ 	.word	0x00015ea0
        /*0838*/ 	.word	0x00000003
        /*083c*/ 	.word	0x00028860
        /*0840*/ 	.short	0x010a
        /*0842*/ 	.byte	0x3f
	.zero		1


	//   ....[77]....
        /*0844*/ 	.word	0x00015f00
        /*0848*/ 	.word	0x00000003
        /*084c*/ 	.word	0x00028840
        /*0850*/ 	.short	0x010a
        /*0852*/ 	.byte	0x3f
	.zero		1


	//   ....[78]....
        /*0854*/ 	.word	0x00015f60
        /*0858*/ 	.word	0x00000003
        /*085c*/ 	.word	0x00028868
        /*0860*/ 	.short	0x010a
        /*0862*/ 	.byte	0x3f
	.zero		1


	//   ....[79]....
        /*0864*/ 	.word	0x00015fc0
        /*0868*/ 	.word	0x00000003
        /*086c*/ 	.word	0x00028848
        /*0870*/ 	.short	0x010a
        /*0872*/ 	.byte	0x3f
	.zero		1


	//   ....[80]....
        /*0874*/ 	.word	0x00016020
        /*0878*/ 	.word	0x00000003
        /*087c*/ 	.word	0x00028860
        /*0880*/ 	.short	0x010a
        /*0882*/ 	.byte	0x3f
	.zero		1


	//   ....[81]....
        /*0884*/ 	.word	0x00016070
        /*0888*/ 	.word	0x00000003
        /*088c*/ 	.word	0x00028860
        /*0890*/ 	.short	0x010a
        /*0892*/ 	.byte	0x3f
	.zero		1


	//   ....[82]....
        /*0894*/ 	.word	0x000160c0
        /*0898*/ 	.word	0x00000002
        /*089c*/ 	.word	0x00028820
        /*08a0*/ 	.short	0x010a
        /*08a2*/ 	.byte	0x3f
	.zero		1


	//   ....[83]....
        /*08a4*/ 	.word	0x00016260
        /*08a8*/ 	.word	0x00000006
        /*08ac*/ 	.word	0x00000000
        /*08b0*/ 	.short	0x010a
        /*08b2*/ 	.byte	0x3f
	.zero		1


	//   ....[84]....
        /*08b4*/ 	.word	0x000162b0
        /*08b8*/ 	.word	0x00000003
        /*08bc*/ 	.word	0x00000000
        /*08c0*/ 	.short	0x010a
        /*08c2*/ 	.byte	0x3f
	.zero		1


	//   ....[85]....
        /*08c4*/ 	.word	0x00016300
        /*08c8*/ 	.word	0x00000000
        /*08cc*/ 	.word	0x00000000
        /*08d0*/ 	.short	0x010a
        /*08d2*/ 	.byte	0x3f
	.zero		1


	//----- nvinfo : EIATTR_NUM_MBARRIERS
	.align		4
.L_959:
        /*08d4*/ 	.byte	0x03, 0x38
        /*08d6*/ 	.short	0x0016


	//----- nvinfo : EIATTR_EXIT_INSTR_OFFSETS
	.align		4
        /*08d8*/ 	.byte	0x04, 0x1c
        /*08da*/ 	.short	(.L_961 - .L_960)


	//   ....[0]....
.L_960:
        /*08dc*/ 	.word	0x00014ec0


	//----- nvinfo : EIATTR_MAX_THREADS
	.align		4
.L_961:
        /*08e0*/ 	.byte	0x04, 0x05
        /*08e2*/ 	.short	(.L_963 - .L_962)
.L_962:
        /*08e4*/ 	.word	0x00000180
        /*08e8*/ 	.word	0x00000001
        /*08ec*/ 	.word	0x00000001


	//----- nvinfo : EIATTR_CRS_STACK_SIZE
	.align		4
.L_963:
        /*08f0*/ 	.byte	0x04, 0x1e
        /*08f2*/ 	.short	(.L_965 - .L_964)
.L_964:
        /*08f4*/ 	.word	0x00000000


	//----- nvinfo : EIATTR_CBANK_PARAM_SIZE
	.align		4
.L_965:
        /*08f8*/ 	.byte	0x03, 0x19
        /*08fa*/ 	.short	0x0a70


	//----- nvinfo : EIATTR_PARAM_CBANK
	.align		4
        /*08fc*/ 	.byte	0x04, 0x0a
        /*08fe*/ 	.short	(.L_967 - .L_966)
	.align		4
.L_966:
        /*0900*/ 	.word	index@(.nv.constant0._ZN7cutlass13device_kernelIN5flash11enable_sm90INS1_16FlashAttnFwdSm90INS1_25CollectiveMainloopFwdSm90ILi2EN4cute5tupleIJNS5_1CILi1EEES8_S8_EEENS6_IJNS7_ILi128EEESA_SA_EEELi128ENS_6half_tEfNS_4arch4Sm90ELb0ELb1ELb1ELb0ELb0ELb0ELb0ELb1ELb1ELb1ELb1ELb0EEENS1_21CollectiveEpilogueFwdISB_S9_SC_SE_Li256ELb0ELb1ELb1ELb0EEENS1_19SingleTileSchedulerILb0ELb1ELb1ELi128EEEEEEEEEvNT_6ParamsE)
        /*0904*/ 	.short	0x0210
        /*0906*/ 	.short	0x0a70


	//----- nvinfo : EIATTR_SW_WAR
	.align		4
.L_967:
        /*0908*/ 	.byte	0x04, 0x36
        /*090a*/ 	.short	(.L_969 - .L_968)
.L_968:
        /*090c*/ 	.word	0x00000008
.L_969:


//--------------------- .nv.info._ZN7cutlass13device_kernelIN5flash11enable_sm90INS1_16FlashAttnFwdSm90INS1_25CollectiveMainloopFwdSm90ILi2EN4cute5tupleIJNS5_1CILi1EEES8_S8_EEENS6_IJNS7_ILi128EEESA_SA_EEELi128ENS_6half_tEfNS_4arch4Sm90ELb0ELb1ELb1ELb1ELb0ELb0ELb0ELb1ELb1ELb1ELb1ELb0EEENS1_21CollectiveEpilogueFwdISB_S9_SC_SE_Li256ELb1ELb1ELb1ELb0EEENS1_36VarlenDynamicPersistentTileSchedulerILi128ELi128ELi256ELi128ELb1ELb1ELb1ELb1ELb0ELb1EEEEEEEEEvNT_6ParamsE --------------------------
	.section	.nv.info._ZN7cutlass13device_kernelIN5flash11enable_sm90INS1_16FlashAttnFwdSm90INS1_25CollectiveMainloopFwdSm90ILi2EN4cute5tupleIJNS5_1CILi1EEES8_S8_EEENS6_IJNS7_ILi128EEESA_SA_EEELi128ENS_6half_tEfNS_4arch4Sm90ELb0ELb1ELb1ELb1ELb0ELb0ELb0ELb1ELb1ELb1ELb1ELb0EEENS1_21CollectiveEpilogueFwdISB_S9_SC_SE_Li256ELb1ELb1ELb1ELb0EEENS1_36VarlenDynamicPersistentTileSchedulerILi128ELi128ELi256ELi128ELb1ELb1ELb1ELb1ELb0ELb1EEEEEEEEEvNT_6ParamsE,"",@"SHT_CUDA_INFO"
	.sectionflags	@""
	.align	4


	//----- nvinfo : EIATTR_CUDA_API_VERSION
	.align		4
        /*0000*/ 	.byte	0x04, 0x37
        /*0002*/ 	.short	(.L_971 - .L_970)
.L_970:
        /*0004*/ 	.word	0x00000082


	//----- nvinfo : EIATTR_KPARAM_INFO
	.align		4
.L_971:
        /*0008*/ 	.byte	0x04, 0x17
        /*000a*/ 	.short	(.L_973 - .L_972)
.L_972:
        /*000c*/ 	.word	0x00000000
        /*0010*/ 	.short	0x0000
        /*0012*/ 	.short	0x0070
        /*0014*/ 	.byte	0x00, 0xf0, 0x01, 0x2a


	//----- nvinfo : EIATTR_SPARSE_MMA_MASK
	.align		4
.L_973:
        /*0018*/ 	.byte	0x03, 0x50
        /*001a*/ 	.short	0x0000


	//----- nvinfo : EIATTR_MAXREG_COUNT
	.align		4
        /*001c*/ 	.byte	0x03, 0x1b
        /*001e*/ 	.short	0x00a8


	//----- nvinfo : EIATTR_NUM_BARRIERS
	.align		4
        /*0020*/ 	.byte	0x02, 0x4c
        /*0022*/ 	.byte	0x10
	.zero		1


	//----- nvinfo : EIATTR_EXTERNS
	.align		4
        /*0024*/ 	.byte	0x04, 0x0f
        /*0026*/ 	.short	(.L_975 - .L_974)


	//   ....[0]....
	.align		4
.L_974:
        /*0028*/ 	.word	index@(__assertfail)


	//----- nvinfo : EIATTR_ANNOTATIONS
	.align		4
.L_975:
        /*002c*/ 	.byte	0x04, 0x55
        /*002e*/ 	.short	(.L_977 - .L_976)


	//   ....[0]....
.L_976:
        /* <DEDUP_REMOVED lines=70> */


	//----- nvinfo : EIATTR_MERCURY_ISA_VERSION
	.align		4
.L_977:
        /*0480*/ 	.byte	0x03, 0x5f
        /*0482*/ 	.short	0x0101


	//----- nvinfo : EIATTR_UNUSED_LOAD_BYTE_OFFSET
	.align		4
        /*0484*/ 	.byte	0x04, 0x44
        /*0486*/ 	.short	(.L_979 - .L_978)


	//   ....[0]....
.L_978:
        /*0488*/ 	.word	0x00000a30
        /*048c*/ 	.word	0x0000fff0


	//   ....[1]....
        /*0490*/ 	.word	0x00010280
        /*0494*/ 	.word	0x0000fff0


	//----- nvinfo : EIATTR_INT_WARP_WIDE_INSTR_OFFSETS
	.align		4
.L_979:
        /*0498*/ 	.byte	0x04, 0x31
        /*049a*/ 	.short	(.L_981 - .L_980)


	//   ....[0]....
.L_980:
        /*049c*/ 	.word	0x00000130


	//   ....[1]....
        /*04a0*/ 	.word	0x00000170


	//   ....[2]....
        /*04a4*/ 	.word	0x000001e0


	//   ....[3]....
        /*04a8*/ 	.word	0x00014f90


	//   ....[4]....
        /*04ac*/ 	.word	0x00015020


	//   ....[5]....
        /*04b0*/ 	.word	0x000186c0


	//   ....[6]....
        /*04b4*/ 	.word	0x00018750


	//----- nvinfo : EIATTR_COOP_GROUP_MASK_REGIDS
	.align		4
.L_981:
        /*04b8*/ 	.byte	0x04, 0x29
        /*04ba*/ 	.short	(.L_983 - .L_982)


	//   ....[0]....
.L_982:
        /*04bc*/ 	.word	0xffffffff


	//   ....[1]....
        /*04c0*/ 	.word	0xffffffff


	//   ....[2]....
        /*04c4*/ 	.word	0xffffffff


	//   ....[3]....
        /*04c8*/ 	.word	0xffffffff


	//   ....[4]....
        /*04cc*/ 	.word	0xffffffff


	//   ....[5]....
        /*04d0*/ 	.word	0xffffffff


	//   ....[6]....
        /*04d4*/ 	.word	0xffffffff


	//   ....[7]....
        /*04d8*/ 	.word	0xffffffff


	//   ....[8]....
        /*04dc*/ 	.word	0xffffffff


	//   ....[9]....
        /*04e0*/ 	.word	0xffffffff


	//   ....[10]....
        /*04e4*/ 	.word	0xffffffff


	//   ....[11]....
        /*04e8*/ 	.word	0xffffffff


	//   ....[12]....
        /*04ec*/ 	.word	0xffffffff


	//   ....[13]....
        /*04f0*/ 	.word	0xffffffff


	//   ....[14]....
        /*04f4*/ 	.word	0xffffffff


	//   ....[15]....
        /*04f8*/ 	.word	0xffffffff


	//   ....[16]....
        /*04fc*/ 	.word	0xffffffff


	//   ....[17]....
        /*0500*/ 	.word	0xffffffff


	//   ....[18]....
        /*0504*/ 	.word	0xffffffff


	//   ....[19]....
        /*0508*/ 	.word	0xffffffff


	//   ....[20]....
        /*050c*/ 	.word	0xffffffff


	//   ....[21]....
        /*0510*/ 	.word	0xffffffff


	//   ....[22]....
        /*0514*/ 	.word	0xffffffff


	//   ....[23]....
        /*0518*/ 	.word	0xffffffff


	//   ....[24]....
        /*051c*/ 	.word	0xffffffff


	//   ....[25]....
        /*0520*/ 	.word	0xffffffff


	//   ....[26]....
        /*0524*/ 	.word	0xffffffff


	//   ....[27]....
        /*0528*/ 	.word	0xffffffff


	//   ....[28]....
        /*052c*/ 	.word	0xffffffff


	//   ....[29]....
        /*0530*/ 	.word	0xffffffff


	//   ....[30]....
        /*0534*/ 	.word	0xffffffff


	//   ....[31]....
        /*0538*/ 	.word	0xffffffff


	//   ....[32]....
        /*053c*/ 	.word	0xffffffff


	//   ....[33]....
        /*0540*/ 	.word	0xffffffff


	//   ....[34]....
        /*0544*/ 	.word	0xffffffff


	//   ....[35]....
        /*0548*/ 	.word	0xffffffff


	//   ....[36]....
        /*054c*/ 	.word	0xffffffff


	//   ....[37]....
        /*0550*/ 	.word	0xffffffff


	//   ....[38]....
        /*0554*/ 	.word	0xffffffff


	//   ....[39]....
        /*0558*/ 	.word	0xffffffff


	//   ....[40]....
        /*055c*/ 	.word	0xffffffff


	//   ....[41]....
        /*0560*/ 	.word	0xffffffff


	//   ....[42]....
        /*0564*/ 	.word	0xffffffff


	//   ....[43]....
        /*0568*/ 	.word	0xffffffff


	//   ....[44]....
        /*056c*/ 	.word	0xffffffff


	//   ....[45]....
        /*0570*/ 	.word	0xffffffff


	//   ....[46]....
        /*0574*/ 	.word	0xffffffff


	//   ....[47]....
        /*0578*/ 	.word	0xffffffff


	//   ....[48]....
        /*057c*/ 	.word	0xffffffff


	//   ....[49]....
        /*0580*/ 	.word	0xffffffff


	//   ....[50]....
        /*0584*/ 	.word	0xffffffff


	//   ....[51]....
        /*0588*/ 	.word	0xffffffff


	//   ....[52]....
        /*058c*/ 	.word	0xffffffff


	//   ....[53]....
        /*0590*/ 	.word	0xffffffff


	//   ....[54]....
        /*0594*/ 	.word	0xffffffff


	//   ....[55]....
        /*0598*/ 	.word	0xffffffff


	//   ....[56]....
        /*059c*/ 	.word	0xffffffff


	//   ....[57]....
        /*05a0*/ 	.word	0xffffffff


	//   ....[58]....
        /*05a4*/ 	.word	0xffffffff


	//   ....[59]....
        /*05a8*/ 	.word	0xffffffff


	//   ....[60]....
        /*05ac*/ 	.word	0xffffffff


	//   ....[61]....
        /*05b0*/ 	.word	0xffffffff


	//   ....[62]....
        /*05b4*/ 	.word	0xffffffff


	//   ....[63]....
        /*05b8*/ 	.word	0xffffffff


	//   ....[64]....
        /*05bc*/ 	.word	0xffffffff


	//   ....[65]....
        /*05c0*/ 	.word	0xffffffff


	//   ....[66]....
        /*05c4*/ 	.word	0xffffffff


	//   ....[67]....
        /*05c8*/ 	.word	0xffffffff


	//   ....[68]....
        /*05cc*/ 	.word	0xffffffff


	//   ....[69]....
        /*05d0*/ 	.word	0xffffffff


	//   ....[70]....
        /*05d4*/ 	.word	0xffffffff


	//   ....[71]....
        /*05d8*/ 	.word	0xffffffff


	//   ....[72]....
        /*05dc*/ 	.word	0xffffffff


	//   ....[73]....
        /*05e0*/ 	.word	0xffffffff


	//   ....[74]....
        /*05e4*/ 	.word	0xffffffff


	//   ....[75]....
        /*05e8*/ 	.word	0xffffffff


	//   ....[76]....
        /*05ec*/ 	.word	0xffffffff


	//   ....[77]....
        /*05f0*/ 	.word	0xffffffff


	//   ....[78]....
        /*05f4*/ 	.word	0xffffffff


	//   ....[79]....
        /*05f8*/ 	.word	0xffffffff


	//   ....[80]....
        /*05fc*/ 	.word	0xffffffff


	//   ....[81]....
        /*0600*/ 	.word	0xffffffff


	//   ....[82]....
        /*0604*/ 	.word	0xffffffff


	//   ....[83]....
        /*0608*/ 	.word	0xffffffff


	//   ....[84]....
        /*060c*/ 	.word	0xffffffff


	//   ....[85]....
        /*0610*/ 	.word	0xffffffff


	//   ....[86]....
        /*0614*/ 	.word	0xffffffff


	//   ....[87]....
        /*0618*/ 	.word	0xffffffff


	//   ....[88]....
        /*061c*/ 	.word	0xffffffff


	//   ....[89]....
        /*0620*/ 	.word	0xffffffff


	//   ....[90]....
        /*0624*/ 	.word	0xffffffff


	//   ....[91]....
        /*0628*/ 	.word	0xffffffff


	//   ....[92]....
        /*062c*/ 	.word	0xffffffff


	//   ....[93]....
        /*0630*/ 	.word	0xffffffff


	//   ....[94]....
        /*0634*/ 	.word	0xffffffff


	//   ....[95]....
        /*0638*/ 	.word	0xffffffff


	//   ....[96]....
        /*063c*/ 	.word	0xffffffff


	//   ....[97]....
        /*0640*/ 	.word	0xffffffff


	//   ....[98]....
        /*0644*/ 	.word	0xffffffff


	//   ....[99]....
        /*0648*/ 	.word	0xffffffff


	//   ....[100]....
        /*064c*/ 	.word	0xffffffff


	//   ....[101]....
        /*0650*/ 	.word	0xffffffff


	//   ....[102]....
        /*0654*/ 	.word	0xffffffff


	//   ....[103]....
        /*0658*/ 	.word	0xffffffff


	//   ....[104]....
        /*065c*/ 	.word	0xffffffff


	//   ....[105]....
        /*0660*/ 	.word	0xffffffff


	//   ....[106]....
        /*0664*/ 	.word	0xffffffff


	//   ....[107]....
        /*0668*/ 	.word	0xffffffff


	//   ....[108]....
        /*066c*/ 	.word	0xffffffff


	//   ....[109]....
        /*0670*/ 	.word	0xffffffff


	//   ....[110]....
        /*0674*/ 	.word	0xffffffff


	//   ....[111]....
        /*0678*/ 	.word	0x0500000f


	//   ....[112]....
        /*067c*/ 	.word	0x0500000f


	//   ....[113]....
        /*0680*/ 	.word	0x0500000f


	//   ....[114]....
        /*0684*/ 	.word	0x0500000f


	//   ....[115]....
        /*0688*/ 	.word	0x0500000f


	//   ....[116]....
        /*068c*/ 	.word	0x0500000f


	//   ....[117]....
        /*0690*/ 	.word	0x0500000f


	//   ....[118]....
        /*0694*/ 	.word	0x0500000f


	//   ....[119]....
        /*0698*/ 	.word	0x0500000f


	//   ....[120]....
        /*069c*/ 	.word	0x0500000f


	//   ....[121]....
        /*06a0*/ 	.word	0x0500000f


	//   ....[122]....
        /*06a4*/ 	.word	0x0500000f


	//   ....[123]....
        /*06a8*/ 	.word	0x0500000f


	//   ....[124]....
        /*06ac*/ 	.word	0x0500000f


	//   ....[125]....
        /*06b0*/ 	.word	0x0500000f


	//   ....[126]....
        /*06b4*/ 	.word	0x0500000f


	//   ....[127]....
        /*06b8*/ 	.word	0x0500000f


	//   ....[128]....
        /*06bc*/ 	.word	0x0500000f


	//   ....[129]....
        /*06c0*/ 	.word	0x0500000f


	//   ....[130]....
        /*06c4*/ 	.word	0x0500000f


	//   ....[131]....
        /*06c8*/ 	.word	0x0500000f


	//   ....[132]....
        /*06cc*/ 	.word	0x0500000f


	//   ....[133]....
        /*06d0*/ 	.word	0x0500000f


	//   ....[134]....
        /*06d4*/ 	.word	0x0500000f


	//   ....[135]....
        /*06d8*/ 	.word	0x0500000f


	//   ....[136]....
        /*06dc*/ 	.word	0x0500000f


	//   ....[137]....
        /*06e0*/ 	.word	0x0500000f


	//   ....[138]....
        /*06e4*/ 	.word	0x0500000f


	//   ....[139]....
        /*06e8*/ 	.word	0x0500000f


	//   ....[140]....
        /*06ec*/ 	.word	0x0500000f


	//   ....[141]....
        /*06f0*/ 	.word	0x0500000f


	//   ....[142]....
        /*06f4*/ 	.word	0x0500000f


	//   ....[143]....
        /*06f8*/ 	.word	0x0500000f


	//   ....[144]....
        /*06fc*/ 	.word	0x0500000f


	//   ....[145]....
        /*0700*/ 	.word	0x0500000f


	//   ....[146]....
        /*0704*/ 	.word	0x0500000f


	//----- nvinfo : EIATTR_COOP_GROUP_INSTR_OFFSETS
	.align		4
.L_983:
        /*0708*/ 	.byte	0x04, 0x28
        /*070a*/ 	.short	(.L_985 - .L_984)


	//   ....[0]....
.L_984:
        /*070c*/ 	.word	0x00000070


	//   ....[1]....
        /*0710*/ 	.word	0x00000140


	//   ....[2]....
        /*0714*/ 	.word	0x00000190


	//   ....[3]....
        /*0718*/ 	.word	0x000003c0


	//   ....[4]....
        /*071c*/ 	.word	0x00000520


	//   ....[5]....
        /*0720*/ 	.word	0x00000640


	//   ....[6]....
        /*0724*/ 	.word	0x000007a0


	//   ....[7]....
        /*0728*/ 	.word	0x00001e80


	//   ....[8]....
        /*072c*/ 	.word	0x00002ae0


	//   ....[9]....
        /*0730*/ 	.word	0x00003400


	//   ....[10]....
        /*0734*/ 	.word	0x000042d0


	//   ....[11]....
        /*0738*/ 	.word	0x000043c0


	//   ....[12]....
        /*073c*/ 	.word	0x00004c60


	//   ....[13]....
        /*0740*/ 	.word	0x00004cc0


	//   ....[14]....
        /*0744*/ 	.word	0x00006c20


	//   ....[15]....
        /*0748*/ 	.word	0x00006e50


	//   ....[16]....
        /*074c*/ 	.word	0x00007a40


	//   ....[17]....
        /*0750*/ 	.word	0x00007b40


	//   ....[18]....
        /*0754*/ 	.word	0x000083b0


	//   ....[19]....
        /*0758*/ 	.word	0x00008410


	//   ....[20]....
        /*075c*/ 	.word	0x0000a580


	//   ....[21]....
        /*0760*/ 	.word	0x0000a5f0


	//   ....[22]....
        /*0764*/ 	.word	0x0000ad00


	//   ....[23]....
        /*0768*/ 	.word	0x0000aea0


	//   ....[24]....
        /*076c*/ 	.word	0x0000d030


	//   ....[25]....
        /*0770*/ 	.word	0x0000d2d0


	//   ....[26]....
        /*0774*/ 	.word	0x0000de20


	//   ....[27]....
        /*0778*/ 	.word	0x0000de40


	//   ....[28]....
        /*077c*/ 	.word	0x0000e800


	//   ....[29]....
        /*0780*/ 	.word	0x0000e870


	//   ....[30]....
        /*0784*/ 	.word	0x0000f930


	//   ....[31]....
        /*0788*/ 	.word	0x0000f970


	//   ....[32]....
        /*078c*/ 	.word	0x0000faa0


	//   ....[33]....
        /*0790*/ 	.word	0x0000fac0


	//   ....[34]....
        /*0794*/ 	.word	0x00010db0


	//   ....[35]....
        /*0798*/ 	.word	0x00010df0


	//   ....[36]....
        /*079c*/ 	.word	0x00010e10


	//   ....[37]....
        /*07a0*/ 	.word	0x00010e40


	//   ....[38]....
        /*07a4*/ 	.word	0x00011510


	//   ....[39]....
        /*07a8*/ 	.word	0x00011540


	//   ....[40]....
        /*07ac*/ 	.word	0x00011600


	//   ....[41]....
        /*07b0*/ 	.word	0x00011620


	//   ....[42]....
        /*07b4*/ 	.word	0x000116e0


	//   ....[43]....
        /*07b8*/ 	.word	0x00011700


	//   ....[44]....
        /*07bc*/ 	.word	0x000117d0


	//   ....[45]....
        /*07c0*/ 	.word	0x000117f0


	//   ....[46]....
        /*07c4*/ 	.word	0x00011bb0


	//   ....[47]....
        /*07c8*/ 	.word	0x00011bc0


	//   ....[48]....
        /*07cc*/ 	.word	0x00012010


	//   ....[49]....
        /*07d0*/ 	.word	0x00012020


	//   ....[50]....
        /*07d4*/ 	.word	0x00012d50


	//   ....[51]....
        /*07d8*/ 	.word	0x00012d70


	//   ....[52]....
        /*07dc*/ 	.word	0x00012e30


	//   ....[53]....
        /*07e0*/ 	.word	0x00012e50


	//   ....[54]....
        /*07e4*/ 	.word	0x00012f10


	//   ....[55]....
        /*07e8*/ 	.word	0x00012f30


	//   ....[56]....
        /*07ec*/ 	.word	0x00013000


	//   ....[57]....
        /*07f0*/ 	.word	0x00013020


	//   ....[58]....
        /*07f4*/ 	.word	0x00013180


	//   ....[59]....
        /*07f8*/ 	.word	0x000133b0


	//   ....[60]....
        /*07fc*/ 	.word	0x000133e0


	//   ....[61]....
        /*0800*/ 	.word	0x00013410


	//   ....[62]....
        /*0804*/ 	.word	0x00013440


	//   ....[63]....
        /*0808*/ 	.word	0x00013470


	//   ....[64]....
        /*080c*/ 	.word	0x000134a0


	//   ....[65]....
        /*0810*/ 	.word	0x00013640


	//   ....[66]....
        /*0814*/ 	.word	0x00013670


	//   ....[67]....
        /*0818*/ 	.word	0x000136a0


	//   ....[68]....
        /*081c*/ 	.word	0x000136d0


	//   ....[69]....
        /*0820*/ 	.word	0x00013700


	//   ....[70]....
        /*0824*/ 	.word	0x00013730


	//   ....[71]....
        /*0828*/ 	.word	0x000137d0


	//   ....[72]....
        /*082c*/ 	.word	0x00013800


	//   ....[73]....
        /*0830*/ 	.word	0x00013810


	//   ....[74]....
        /*0834*/ 	.word	0x00013840


	//   ....[75]....
        /*0838*/ 	.word	0x00015560


	//   ....[76]....
        /*083c*/ 	.word	0x000160e0


	//   ....[77]....
        /*0840*/ 	.word	0x000160f0


	//   ....[78]....
        /*0844*/ 	.word	0x00016120


	//   ....[79]....
        /*0848*/ 	.word	0x00016130


	//   ....[80]....
        /*084c*/ 	.word	0x00016240


	//   ....[81]....
        /*0850*/ 	.word	0x00016250


	//   ....[82]....
        /*0854*/ 	.word	0x000162e0


	//   ....[83]....
        /*0858*/ 	.word	0x000162f0


	//   ....[84]....
        /*085c*/ 	.word	0x00016380


	//   ....[85]....
        /*0860*/ 	.word	0x00016390


	//   ....[86]....
        /*0864*/ 	.word	0x00016420


	//   ....[87]....
        /*0868*/ 	.word	0x00016430


	//   ....[88]....
        /*086c*/ 	.word	0x000164c0


	//   ....[89]....
        /*0870*/ 	.word	0x000164d0


	//   ....[90]....
        /*0874*/ 	.word	0x00016520


	//   ....[91]....
        /*0878*/ 	.word	0x00016550


	//   ....[92]....
        /*087c*/ 	.word	0x00018df0


	//   ....[93]....
        /*0880*/ 	.word	0x00018e70


	//   ....[94]....
        /*0884*/ 	.word	0x00018ea0


	//   ....[95]....
        /*0888*/ 	.word	0x00018eb0


	//   ....[96]....
        /*088c*/ 	.word	0x00018ee0


	//   ....[97]....
        /*0890*/ 	.word	0x00018f10


	//   ....[98]....
        /*0894*/ 	.word	0x00018f40


	//   ....[99]....
        /*0898*/ 	.word	0x00018f70


	//   ....[100]....
        /*089c*/ 	.word	0x00019130


	//   ....[101]....
        /*08a0*/ 	.word	0x00019160


	//   ....[102]....
        /*08a4*/ 	.word	0x00019190


	//   ....[103]....
        /*08a8*/ 	.word	0x000191c0


	//   ....[104]....
        /*08ac*/ 	.word	0x000191f0


	//   ....[105]....
        /*08b0*/ 	.word	0x00019220


	//   ....[106]....
        /*08b4*/ 	.word	0x000192f0


	//   ....[107]....
        /*08b8*/ 	.word	0x00019310


	//   ....[108]....
        /*08bc*/ 	.word	0x00019320


	//   ....[109]....
        /*08c0*/ 	.word	0x000193a0


	//   ....[110]....
        /*08c4*/ 	.word	0x00019ed0


	//   ....[111]....
        /*08c8*/ 	.word	0x0001a540


	//   ....[112]....
        /*08cc*/ 	.word	0x0001a720


	//   ....[113]....
        /*08d0*/ 	.word	0x0001a770


	//   ....[114]....
        /*08d4*/ 	.word	0x0001a7d0


	//   ....[115]....
        /*08d8*/ 	.word	0x0001a870


	//   ....[116]....
        /*08dc*/ 	.word	0x0001a930


	//   ....[117]....
        /*08e0*/ 	.word	0x0001aa40


	//   ....[118]....
        /*08e4*/ 	.word	0x0001aaa0


	//   ....[119]....
        /*08e8*/ 	.word	0x0001aba0


	//   ....[120]....
        /*08ec*/ 	.word	0x0001ac00


	//   ....[121]....
        /*08f0*/ 	.word	0x0001ad00


	//   ....[122]....
        /*08f4*/ 	.word	0x0001ad60


	//   ....[123]....
        /*08f8*/ 	.word	0x0001ae60


	//   ....[124]....
        /*08fc*/ 	.word	0x0001aec0


	//   ....[125]....
        /*0900*/ 	.word	0x0001afa0


	//   ....[126]....
        /*0904*/ 	.word	0x0001b020


	//   ....[127]....
        /*0908*/ 	.word	0x0001b100


	//   ....[128]....
        /*090c*/ 	.word	0x0001b430


	//   ....[129]....
        /*0910*/ 	.word	0x0001b4d0


	//   ....[130]....
        /*0914*/ 	.word	0x0001b660


	//   ....[131]....
        /*0918*/ 	.word	0x0001b6d0


	//   ....[132]....
        /*091c*/ 	.word	0x0001b740


	//   ....[133]....
        /*0920*/ 	.word	0x0001b7b0


	//   ....[134]....
        /*0924*/ 	.word	0x0001b820


	//   ....[135]....
        /*0928*/ 	.word	0x0001b8a0


	//   ....[136]....
        /*092c*/ 	.word	0x0001b940


	//   ....[137]....
        /*0930*/ 	.word	0x0001b9e0


	//   ....[138]....
        /*0934*/ 	.word	0x0001ba50


	//   ....[139]....
        /*0938*/ 	.word	0x0001bac0


	//   ....[140]....
        /*093c*/ 	.word	0x0001bb30


	//   ....[141]....
        /*0940*/ 	.word	0x0001bbb0


	//   ....[142]....
        /*0944*/ 	.word	0x0001bc30


	//   ....[143]....
        /*0948*/ 	.word	0x0001bce0


	//   ....[144]....
        /*094c*/ 	.word	0x0001bd30


	//   ....[145]....
        /*0950*/ 	.word	0x0001bdf0


	//   ....[146]....
        /*0954*/ 	.word	0x0001bf20


	//----- nvinfo : EIATTR_REG_RECONFIG
	.align		4
.L_985:
        /*0958*/ 	.byte	0x01, 0x54
	.zero		2


	//----- nvinfo : EIATTR_SYSCALL_OFFSETS
	.align		4
        /*095c*/ 	.byte	0x04, 0x46
        /*095e*/ 	.short	(.L_987 - .L_986)


	//   ....[0]....
.L_986:
        /*0960*/ 	.word	0x00002060


	//   ....[1]....
        /*0964*/ 	.word	0x00015190


	//   ....[2]....
        /*0968*/ 	.word	0x000152e0


	//   ....[3]....
        /*096c*/ 	.word	0x000153d0


	//   ....[4]....
        /*0970*/ 	.word	0x00015c50


	//----- nvinfo : EIATTR_MBARRIER_INSTR_OFFSETS
	.align		4
.L_987:
        /*0974*/ 	.byte	0x04, 0x39
        /*0976*/ 	.short	(.L_989 - .L_988)


	//   ....[0]....
.L_988:
        /*0978*/ 	.word	0x00000270
        /*097c*/ 	.word	0x000000ff
        /*0980*/ 	.word	0x00028800
        /*0984*/ 	.short	0x0100
        /*0986*/ 	.byte	0x08
	.zero		1


	//   ....[1]....
        /*0988*/ 	.word	0x00000280
        /*098c*/ 	.word	0x000000ff
        /*0990*/ 	.word	0x00028820
        /*0994*/ 	.short	0x0100
        /*0996*/ 	.byte	0x08
	.zero		1


	//   ....[2]....
        /*0998*/ 	.word	0x00000370
        /*099c*/ 	.word	0x000000ff
        /*09a0*/ 	.word	0x00028830
        /*09a4*/ 	.short	0x0100
        /*09a6*/ 	.byte	0x08
	.zero		1


	//   ....[3]....
        /*09a8*/ 	.word	0x00000380
        /*09ac*/ 	.word	0x000000ff
        /*09b0*/ 	.word	0x00028840
        /*09b4*/ 	.short	0x0100
        /*09b6*/ 	.byte	0x08
	.zero		1


	//   ....[4]....
        /*09b8*/ 	.word	0x00000390
        /*09bc*/ 	.word	0x000000ff
        /*09c0*/ 	.word	0x00028838
        /*09c4*/ 	.short	0x0100
        /*09c6*/ 	.byte	0x08
	.zero		1


	//   ....[5]....
        /*09c8*/ 	.word	0x000003a0
        /*09cc*/ 	.word	0x000000ff
        /*09d0*/ 	.word	0x00028848
        /*09d4*/ 	.short	0x0100
        /*09d6*/ 	.byte	0x08
	.zero		1


	//   ....[6]....
        /*09d8*/ 	.word	0x000004d0
        /*09dc*/ 	.word	0x000000ff
        /*09e0*/ 	.word	0x00028850
        /*09e4*/ 	.short	0x0100
        /*09e6*/ 	.byte	0x08
	.zero		1


	//   ....[7]....
        /*09e8*/ 	.word	0x000004e0
        /*09ec*/ 	.word	0x000000ff
        /*09f0*/ 	.word	0x00028860
        /*09f4*/ 	.short	0x0100
        /*09f6*/ 	.byte	0x08
	.zero		1


	//   ....[8]....
        /*09f8*/ 	.word	0x000004f0
        /*09fc*/ 	.word	0x000000ff
        /*0a00*/ 	.word	0x00028858
        /*0a04*/ 	.short	0x0100
        /*0a06*/ 	.byte	0x08
	.zero		1


	//   ....[9]....
        /*0a08*/ 	.word	0x00000500
        /*0a0c*/ 	.word	0x000000ff
        /*0a10*/ 	.word	0x00028868
        /*0a14*/ 	.short	0x0100
        /*0a16*/ 	.byte	0x08
	.zero		1


	//   ....[10]....
        /*0a18*/ 	.word	0x000005f0
        /*0a1c*/ 	.word	0x000000ff
        /*0a20*/ 	.word	0x00028870
        /*0a24*/ 	.short	0x0100
        /*0a26*/ 	.byte	0x06
	.zero		1


	//   ....[11]....
        /*0a28*/ 	.word	0x00000600
        /*0a2c*/ 	.word	0x000000ff
        /*0a30*/ 	.word	0x00028880
        /*0a34*/ 	.short	0x0100
        /*0a36*/ 	.byte	0x06
	.zero		1


	//   ....[12]....
        /*0a38*/ 	.word	0x00000610
        /*0a3c*/ 	.word	0x000000ff
        /*0a40*/ 	.word	0x00028878
        /*0a44*/ 	.short	0x0100
        /*0a46*/ 	.byte	0x06
	.zero		1


	//   ....[13]....
        /*0a48*/ 	.word	0x00000620
        /*0a4c*/ 	.word	0x000000ff
        /*0a50*/ 	.word	0x00028888
        /*0a54*/ 	.short	0x0100
        /*0a56*/ 	.byte	0x06
	.zero		1


	//   ....[14]....
        /*0a58*/ 	.word	0x00000750
        /*0a5c*/ 	.word	0x000000ff
        /*0a60*/ 	.word	0x00028890
        /*0a64*/ 	.short	0x0100
        /*0a66*/ 	.byte	0x08
	.zero		1


	//   ....[15]....
        /*0a68*/ 	.word	0x00000760
        /*0a6c*/ 	.word	0x000000ff
        /*0a70*/ 	.word	0x000288a0
        /*0a74*/ 	.short	0x0100
        /*0a76*/ 	.byte	0x08
	.zero		1


	//   ....[16]....
        /*0a78*/ 	.word	0x00000770
        /*0a7c*/ 	.word	0x000000ff
        /*0a80*/ 	.word	0x00028898
        /*0a84*/ 	.short	0x0100
        /*0a86*/ 	.byte	0x08
	.zero		1


	//   ....[17]....
        /*0a88*/ 	.word	0x00000780
        /*0a8c*/ 	.word	0x000000ff
        /*0a90*/ 	.word	0x000288a8
        /*0a94*/ 	.short	0x0100
        /*0a96*/ 	.byte	0x08
	.zero		1


	//   ....[18]....
        /*0a98*/ 	.word	0x000008b0
        /*0a9c*/ 	.word	0x000000ff
        /*0aa0*/ 	.word	0x000288b0
        /*0aa4*/ 	.short	0x0100
        /*0aa6*/ 	.byte	0x08
	.zero		1


	//   ....[19]....
        /*0aa8*/ 	.word	0x000008c0
        /*0aac*/ 	.word	0x000000ff
        /*0ab0*/ 	.word	0x000288c0
        /*0ab4*/ 	.short	0x0100
        /*0ab6*/ 	.byte	0x08
	.zero		1


	//   ....[20]....
        /*0ab8*/ 	.word	0x000008d0
        /*0abc*/ 	.word	0x000000ff
        /*0ac0*/ 	.word	0x000288b8
        /*0ac4*/ 	.short	0x0100
        /*0ac6*/ 	.byte	0x08
	.zero		1


	//   ....[21]....
        /*0ac8*/ 	.word	0x000008e0
        /*0acc*/ 	.word	0x000000ff
        /*0ad0*/ 	.word	0x000288c8
        /*0ad4*/ 	.short	0x0100
        /*0ad6*/ 	.byte	0x08
	.zero		1


	//   ....[22]....
        /*0ad8*/ 	.word	0x000020e0
        /*0adc*/ 	.word	0x000000ff
        /*0ae0*/ 	.word	0x00028800
        /*0ae4*/ 	.short	0x010a
        /*0ae6*/ 	.byte	0x29
	.zero		1


	//   ....[23]....
        /*0ae8*/ 	.word	0x00002160
        /*0aec*/ 	.word	0x0000000f
        /*0af0*/ 	.word	0x00028830
        /*0af4*/ 	.short	0x010a
        /*0af6*/ 	.byte	0x3f
	.zero		1


	//   ....[24]....
        /*0af8*/ 	.word	0x000021d0
        /*0afc*/ 	.word	0x0000000f
        /*0b00*/ 	.word	0x00028830
        /*0b04*/ 	.short	0x010a
        /*0b06*/ 	.byte	0x3f
	.zero		1


	//   ....[25]....
        /*0b08*/ 	.word	0x000028c0
        /*0b0c*/ 	.word	0x0000000f
        /*0b10*/ 	.word	0x00000000
        /*0b14*/ 	.short	0x0101
        /*0b16*/ 	.byte	0x3f
	.zero		1


	//   ....[26]....
        /*0b18*/ 	.word	0x00005c70
        /*0b1c*/ 	.word	0x000000ff
        /*0b20*/ 	.word	0x00028830
        /*0b24*/ 	.short	0x010a
        /*0b26*/ 	.byte	0x06
	.zero		1


	//   ....[27]....
        /*0b28*/ 	.word	0x00005cb0
        /*0b2c*/ 	.word	0x000000ff
        /*0b30*/ 	.word	0x00028830
        /*0b34*/ 	.short	0x010a
        /*0b36*/ 	.byte	0x06
	.zero		1


	//   ....[28]....
        /*0b38*/ 	.word	0x00005ff0
        /*0b3c*/ 	.word	0x000000ff
        /*0b40*/ 	.word	0x00028850
        /*0b44*/ 	.short	0x010a
        /*0b46*/ 	.byte	0x06
	.zero		1


	//   ....[29]....
        /*0b48*/ 	.word	0x00006030
        /*0b4c*/ 	.word	0x000000ff
        /*0b50*/ 	.word	0x00028850
        /*0b54*/ 	.short	0x010a
        /*0b56*/ 	.byte	0x06
	.zero		1


	//   ....[30]....
        /*0b58*/ 	.word	0x00006c50
        /*0b5c*/ 	.word	0x00000009
        /*0b60*/ 	.word	0x00000000
        /*0b64*/ 	.short	0x0101
        /*0b66*/ 	.byte	0x3f
	.zero		1


	//   ....[31]....
        /*0b68*/ 	.word	0x00008b80
        /*0b6c*/ 	.word	0x0000000d
        /*0b70*/ 	.word	0x00000000
        /*0b74*/ 	.short	0x0101
        /*0b76*/ 	.byte	0x3f
	.zero		1


	//   ....[32]....
        /*0b78*/ 	.word	0x00009830
        /*0b7c*/ 	.word	0x000000ff
        /*0b80*/ 	.word	0x00028830
        /*0b84*/ 	.short	0x010a
        /*0b86*/ 	.byte	0x06
	.zero		1


	//   ....[33]....
        /*0b88*/ 	.word	0x00009870
        /*0b8c*/ 	.word	0x000000ff
        /*0b90*/ 	.word	0x00028830
        /*0b94*/ 	.short	0x010a
        /*0b96*/ 	.byte	0x06
	.zero		1


	//   ....[34]....
        /*0b98*/ 	.word	0x00009bb0
        /*0b9c*/ 	.word	0x000000ff
        /*0ba0*/ 	.word	0x00028850
        /*0ba4*/ 	.short	0x010a
        /*0ba6*/ 	.byte	0x06
	.zero		1


	//   ....[35]....
        /*0ba8*/ 	.word	0x00009bf0
        /*0bac*/ 	.word	0x000000ff
        /*0bb0*/ 	.word	0x00028850
        /*0bb4*/ 	.short	0x010a
        /*0bb6*/ 	.byte	0x06
	.zero		1


	//   ....[36]....
        /*0bb8*/ 	.word	0x0000b4b0
        /*0bbc*/ 	.word	0x00000009
        /*0bc0*/ 	.word	0x00000000
        /*0bc4*/ 	.short	0x0101
        /*0bc6*/ 	.byte	0x3f
	.zero		1


	//   ....[37]....
        /*0bc8*/ 	.word	0x0000b560
        /*0bcc*/ 	.word	0x00000026
        /*0bd0*/ 	.word	0x00000000
        /*0bd4*/ 	.short	0x0101
        /*0bd6*/ 	.byte	0x3f
	.zero		1


	//   ....[38]....
        /*0bd8*/ 	.word	0x0000c0a0
        /*0bdc*/ 	.word	0x000000ff
        /*0be0*/ 	.word	0x00028830
        /*0be4*/ 	.short	0x010a
        /*0be6*/ 	.byte	0x06
	.zero		1


	//   ....[39]....
        /*0be8*/ 	.word	0x0000c0e0
        /*0bec*/ 	.word	0x000000ff
        /*0bf0*/ 	.word	0x00028830
        /*0bf4*/ 	.short	0x010a
        /*0bf6*/ 	.byte	0x06
	.zero		1


	//   ....[40]....
        /*0bf8*/ 	.word	0x0000c420
        /*0bfc*/ 	.word	0x000000ff
        /*0c00*/ 	.word	0x00028850
        /*0c04*/ 	.short	0x010a
        /*0c06*/ 	.byte	0x06
	.zero		1


	//   ....[41]....
        /*0c08*/ 	.word	0x0000c460
        /*0c0c*/ 	.word	0x000000ff
        /*0c10*/ 	.word	0x00028850
        /*0c14*/ 	.short	0x010a
        /*0c16*/ 	.byte	0x06
	.zero		1


	//   ....[42]....
        /*0c18*/ 	.word	0x0000d060
        /*0c1c*/ 	.word	0x00000008
        /*0c20*/ 	.word	0x00000000
        /*0c24*/ 	.short	0x0101
        /*0c26*/ 	.byte	0x3f
	.zero		1


	//   ....[43]....
        /*0c28*/ 	.word	0x0000edb0
        /*0c2c*/ 	.word	0x0000000d
        /*0c30*/ 	.word	0x00000000
        /*0c34*/ 	.short	0x0101
        /*0c36*/ 	.byte	0x3f
	.zero		1


	//   ....[44]....
        /*0c38*/ 	.word	0x0000f8a0
        /*0c3c*/ 	.word	0x000000ff
        /*0c40*/ 	.word	0x00028850
        /*0c44*/ 	.short	0x010a
        /*0c46*/ 	.byte	0x05
	.zero		1


	//   ....[45]....
        /*0c48*/ 	.word	0x0000f8e0
        /*0c4c*/ 	.word	0x000000ff
        /*0c50*/ 	.word	0x00028850
        /*0c54*/ 	.short	0x010a
        /*0c56*/ 	.byte	0x05
	.zero		1


	//   ....[46]....
        /*0c58*/ 	.word	0x0000fe20
        /*0c5c*/ 	.word	0x0000000b
        /*0c60*/ 	.word	0x00000000
        /*0c64*/ 	.short	0x0101
        /*0c66*/ 	.byte	0x3f
	.zero		1


	//   ....[47]....
        /*0c68*/ 	.word	0x00011500
        /*0c6c*/ 	.word	0x00000015
        /*0c70*/ 	.word	0x00000000
        /*0c74*/ 	.short	0x0101
        /*0c76*/ 	.byte	0x3f
	.zero		1


	//   ....[48]....
        /*0c78*/ 	.word	0x000119b0
        /*0c7c*/ 	.word	0x00000015
        /*0c80*/ 	.word	0x00000000
        /*0c84*/ 	.short	0x0101
        /*0c86*/ 	.byte	0x3f
	.zero		1


	//   ....[49]....
        /*0c88*/ 	.word	0x000157d0
        /*0c8c*/ 	.word	0x00000000
        /*0c90*/ 	.word	0x00028840
        /*0c94*/ 	.short	0x010a
        /*0c96*/ 	.byte	0x3f
	.zero		1


	//   ....[50]....
        /*0c98*/ 	.word	0x00016620
        /*0c9c*/ 	.word	0x00000012
        /*0ca0*/ 	.word	0x00028800
        /*0ca4*/ 	.short	0x0107
        /*0ca6*/ 	.byte	0x3f
	.zero		1


	//   ....[51]....
        /*0ca8*/ 	.word	0x00016730
        /*0cac*/ 	.word	0x00000012
        /*0cb0*/ 	.word	0x00028800
        /*0cb4*/ 	.short	0x0101
        /*0cb6*/ 	.byte	0x3f
	.zero		1


	//   ....[52]....
        /*0cb8*/ 	.word	0x00016750
        /*0cbc*/ 	.word	0x00000012
        /*0cc0*/ 	.word	0x00028820
        /*0cc4*/ 	.short	0x010a
        /*0cc6*/ 	.byte	0x3f
	.zero		1


	//   ....[53]....
        /*0cc8*/ 	.word	0x00016b70
        /*0ccc*/ 	.word	0x00000003
        /*0cd0*/ 	.word	0x00028840
        /*0cd4*/ 	.short	0x010a
        /*0cd6*/ 	.byte	0x3f
	.zero		1


	//   ....[54]....
        /*0cd8*/ 	.word	0x00016f10
        /*0cdc*/ 	.word	0x00000003
        /*0ce0*/ 	.word	0x00000060
        /*0ce4*/ 	.short	0x010a
        /*0ce6*/ 	.byte	0x3f
	.zero		1


	//   ....[55]....
        /*0ce8*/ 	.word	0x00017590
        /*0cec*/ 	.word	0x00000003
        /*0cf0*/ 	.word	0x00028840
        /*0cf4*/ 	.short	0x010a
        /*0cf6*/ 	.byte	0x3f
	.zero		1


	//   ....[56]....
        /*0cf8*/ 	.word	0x00017930
        /*0cfc*/ 	.word	0x00000002
        /*0d00*/ 	.word	0x00000060
        /*0d04*/ 	.short	0x010a
        /*0d06*/ 	.byte	0x3f
	.zero		1


	//   ....[57]....
        /*0d08*/ 	.word	0x00017f00
        /*0d0c*/ 	.word	0x00000002
        /*0d10*/ 	.word	0x00028840
        /*0d14*/ 	.short	0x010a
        /*0d16*/ 	.byte	0x3f
	.zero		1


	//   ....[58]....
        /*0d18*/ 	.word	0x000182a0
        /*0d1c*/ 	.word	0x00000002
        /*0d20*/ 	.word	0x00000060
        /*0d24*/ 	.short	0x010a
        /*0d26*/ 	.byte	0x3f
	.zero		1


	//   ....[59]....
        /*0d28*/ 	.word	0x00018820
        /*0d2c*/ 	.word	0x00000000
        /*0d30*/ 	.word	0x00028860
        /*0d34*/ 	.short	0x010a
        /*0d36*/ 	.byte	0x3f
	.zero		1


	//   ....[60]....
        /*0d38*/ 	.word	0x00019e50
        /*0d3c*/ 	.word	0x00000000
        /*0d40*/ 	.word	0x00028820
        /*0d44*/ 	.short	0x010a
        /*0d46*/ 	.byte	0x3f
	.zero		1


	//   ....[61]....
        /*0d48*/ 	.word	0x0001a040
        /*0d4c*/ 	.word	0x00000006
        /*0d50*/ 	.word	0x00000000
        /*0d54*/ 	.short	0x010a
        /*0d56*/ 	.byte	0x3f
	.zero		1


	//   ....[62]....
        /*0d58*/ 	.word	0x0001a070
        /*0d5c*/ 	.word	0x00000007
        /*0d60*/ 	.word	0x00000000
        /*0d64*/ 	.short	0x010a
        /*0d66*/ 	.byte	0x3f
	.zero		1


	//   ....[63]....
        /*0d68*/ 	.word	0x0001a0d0
        /*0d6c*/ 	.word	0x00000004
        /*0d70*/ 	.word	0x00000000
        /*0d74*/ 	.short	0x010a
        /*0d76*/ 	.byte	0x3f
	.zero		1


	//   ....[64]....
        /*0d78*/ 	.word	0x0001a100
        /*0d7c*/ 	.word	0x00000003
        /*0d80*/ 	.word	0x00000000
        /*0d84*/ 	.short	0x010a
        /*0d86*/ 	.byte	0x3f
	.zero		1


	//   ....[65]....
        /*0d88*/ 	.word	0x0001a170
        /*0d8c*/ 	.word	0x00000003
        /*0d90*/ 	.word	0x00028800
        /*0d94*/ 	.short	0x010a
        /*0d96*/ 	.byte	0x3f
	.zero		1


	//   ....[66]....
        /*0d98*/ 	.word	0x0001a1c0
        /*0d9c*/ 	.word	0x0000000f
        /*0da0*/ 	.word	0x00028830
        /*0da4*/ 	.short	0x010a
        /*0da6*/ 	.byte	0x3f
	.zero		1


	//   ....[67]....
        /*0da8*/ 	.word	0x0001a220
        /*0dac*/ 	.word	0x00000008
        /*0db0*/ 	.word	0x00028830
        /*0db4*/ 	.short	0x010a
        /*0db6*/ 	.byte	0x3f
	.zero		1


	//   ....[68]....
        /*0db8*/ 	.word	0x0001a280
        /*0dbc*/ 	.word	0x00000008
        /*0dc0*/ 	.word	0x00028850
        /*0dc4*/ 	.short	0x010a
        /*0dc6*/ 	.byte	0x3f
	.zero		1


	//   ....[69]....
        /*0dc8*/ 	.word	0x0001a2e0
        /*0dcc*/ 	.word	0x00000009
        /*0dd0*/ 	.word	0x00028830
        /*0dd4*/ 	.short	0x010a
        /*0dd6*/ 	.byte	0x3f
	.zero		1


	//   ....[70]....
        /*0dd8*/ 	.word	0x0001a340
        /*0ddc*/ 	.word	0x00000009
        /*0de0*/ 	.word	0x00028850
        /*0de4*/ 	.short	0x010a
        /*0de6*/ 	.byte	0x3f
	.zero		1


	//   ....[71]....
        /*0de8*/ 	.word	0x0001a3a0
        /*0dec*/ 	.word	0x00000009
        /*0df0*/ 	.word	0x00028830
        /*0df4*/ 	.short	0x010a
        /*0df6*/ 	.byte	0x3f
	.zero		1


	//   ....[72]....
        /*0df8*/ 	.word	0x0001a400
        /*0dfc*/ 	.word	0x00000009
        /*0e00*/ 	.word	0x00028850
        /*0e04*/ 	.short	0x010a
        /*0e06*/ 	.byte	0x3f
	.zero		1


	//   ....[73]....
        /*0e08*/ 	.word	0x0001a460
        /*0e0c*/ 	.word	0x00000008
        /*0e10*/ 	.word	0x00028850
        /*0e14*/ 	.short	0x010a
        /*0e16*/ 	.byte	0x3f
	.zero		1


	//   ....[74]....
        /*0e18*/ 	.word	0x0001a600
        /*0e1c*/ 	.word	0x00000000
        /*0e20*/ 	.word	0x00028840
        /*0e24*/ 	.short	0x010a
        /*0e26*/ 	.byte	0x3f
	.zero		1


	//   ....[75]....
        /*0e28*/ 	.word	0x0001b140
        /*0e2c*/ 	.word	0x00000012
        /*0e30*/ 	.word	0x00028820
        /*0e34*/ 	.short	0x010a
        /*0e36*/ 	.byte	0x3f
	.zero		1


	//   ....[76]....
        /*0e38*/ 	.word	0x0001b190
        /*0e3c*/ 	.word	0x00000003
        /*0e40*/ 	.word	0x00028840
        /*0e44*/ 	.short	0x010a
        /*0e46*/ 	.byte	0x3f
	.zero		1


	//   ....[77]....
        /*0e48*/ 	.word	0x0001b1e0
        /*0e4c*/ 	.word	0x00000003
        /*0e50*/ 	.word	0x00000060
        /*0e54*/ 	.short	0x010a
        /*0e56*/ 	.byte	0x3f
	.zero		1


	//   ....[78]....
        /*0e58*/ 	.word	0x0001b230
        /*0e5c*/ 	.word	0x00000003
        /*0e60*/ 	.word	0x00028840
        /*0e64*/ 	.short	0x010a
        /*0e66*/ 	.byte	0x3f
	.zero		1


	//   ....[79]....
        /*0e68*/ 	.word	0x0001b280
        /*0e6c*/ 	.word	0x00000002
        /*0e70*/ 	.word	0x00000060
        /*0e74*/ 	.short	0x010a
        /*0e76*/ 	.byte	0x3f
	.zero		1


	//   ....[80]....
        /*0e78*/ 	.word	0x0001b2d0
        /*0e7c*/ 	.word	0x00000002
        /*0e80*/ 	.word	0x00028840
        /*0e84*/ 	.short	0x010a
        /*0e86*/ 	.byte	0x3f
	.zero		1


	//   ....[81]....
        /*0e88*/ 	.word	0x0001b320
        /*0e8c*/ 	.word	0x00000002
        /*0e90*/ 	.word	0x00000060
        /*0e94*/ 	.short	0x010a
        /*0e96*/ 	.byte	0x3f
	.zero		1


	//   ....[82]....
        /*0e98*/ 	.word	0x0001b370
        /*0e9c*/ 	.word	0x00000000
        /*0ea0*/ 	.word	0x00028860
        /*0ea4*/ 	.short	0x010a
        /*0ea6*/ 	.byte	0x3f
	.zero		1


	//   ....[83]....
        /*0ea8*/ 	.word	0x0001be40
        /*0eac*/ 	.word	0x00000000
        /*0eb0*/ 	.word	0x00028820
        /*0eb4*/ 	.short	0x010a
        /*0eb6*/ 	.byte	0x3f
	.zero		1


	//   ....[84]....
        /*0eb8*/ 	.word	0x0001bfe0
        /*0ebc*/ 	.word	0x00000006
        /*0ec0*/ 	.word	0x00000000
        /*0ec4*/ 	.short	0x010a
        /*0ec6*/ 	.byte	0x3f
	.zero		1


	//   ....[85]....
        /*0ec8*/ 	.word	0x0001c030
        /*0ecc*/ 	.word	0x00000007
        /*0ed0*/ 	.word	0x00000000
        /*0ed4*/ 	.short	0x010a
        /*0ed6*/ 	.byte	0x3f
	.zero		1


	//   ....[86]....
        /*0ed8*/ 	.word	0x0001c080
        /*0edc*/ 	.word	0x00000004
        /*0ee0*/ 	.word	0x00000000
        /*0ee4*/ 	.short	0x010a
        /*0ee6*/ 	.byte	0x3f
	.zero		1


	//----- nvinfo : EIATTR_NUM_MBARRIERS
	.align		4
.L_989:
        /*0ee8*/ 	.byte	0x03, 0x38
        /*0eea*/ 	.short	0x0016


	//----- nvinfo : EIATTR_EXIT_INSTR_OFFSETS
	.align		4
        /*0eec*/ 	.byte	0x04, 0x1c
        /*0eee*/ 	.short	(.L_991 - .L_990)


	//   ....[0]....
.L_990:
        /*0ef0*/ 	.word	0x00000a70


	//   ....[1]....
        /*0ef4*/ 	.word	0x00013120


	//   ....[2]....
        /*0ef8*/ 	.word	0x0001a150


	//----- nvinfo : EIATTR_MAX_THREADS
	.align		4
.L_991:
        /*0efc*/ 	.byte	0x04, 0x05
        /*0efe*/ 	.short	(.L_993 - .L_992)
.L_992:
        /*0f00*/ 	.word	0x00000180
        /*0f04*/ 	.word	0x00000001
        /*0f08*/ 	.word	0x00000001


	//----- nvinfo : EIATTR_CRS_STACK_SIZE
	.align		4
.L_993:
        /*0f0c*/ 	.byte	0x04, 0x1e
        /*0f0e*/ 	.short	(.L_995 - .L_994)
.L_994:
        /*0f10*/ 	.word	0x00000000


	//----- nvinfo : EIATTR_CBANK_PARAM_SIZE
	.align		4
.L_995:
        /*0f14*/ 	.byte	0x03, 0x19
        /*0f16*/ 	.short	0x0af0


	//----- nvinfo : EIATTR_PARAM_CBANK
	.align		4
        /*0f18*/ 	.byte	0x04, 0x0a
        /*0f1a*/ 	.short	(.L_997 - .L_996)
	.align		4
.L_996:
        /*0f1c*/ 	.word	index@(.nv.constant0._ZN7cutlass13device_kernelIN5flash11enable_sm90INS1_16FlashAttnFwdSm90INS1_25CollectiveMainloopFwdSm90ILi2EN4cute5tupleIJNS5_1CILi1EEES8_S8_EEENS6_IJNS7_ILi128EEESA_SA_EEELi128ENS_6half_tEfNS_4arch4Sm90ELb0ELb1ELb1ELb1ELb0ELb0ELb0ELb1ELb1ELb1ELb1ELb0EEENS1_21CollectiveEpilogueFwdISB_S9_SC_SE_Li256ELb1ELb1ELb1ELb0EEENS1_36VarlenDynamicPersistentTileSchedulerILi128ELi128ELi256ELi128ELb1ELb1ELb1ELb1ELb0ELb1EEEEEEEEEvNT_6ParamsE)
        /*0f20*/ 	.short	0x0210
        /*0f22*/ 	.short	0x0af0


	//----- nvinfo : EIATTR_SW_WAR
	.align		4
.L_997:
        /*0f24*/ 	.byte	0x04, 0x36
        /*0f26*/ 	.short	(.L_999 - .L_998)
.L_998:
        /*0f28*/ 	.word	0x00000008
.L_999:


//--------------------- .nv.info._ZN7cutlass13device_kernelIN5flash11enable_sm90INS1_16FlashAttnFwdSm90INS1_25CollectiveMainloopFwdSm90ILi2EN4cute5tupleIJNS5_1CILi1EEES8_S8_EEENS6_IJNS7_ILi128EEESA_SA_EEELi128ENS_6half_tEfNS_4arch4Sm90ELb0ELb1ELb1ELb1ELb0ELb1ELb0ELb1ELb1ELb1ELb1ELb0EEENS1_21CollectiveEpilogueFwdISB_S9_SC_SE_Li256ELb1ELb1ELb1ELb0EEENS1_36VarlenDynamicPersistentTileSchedulerILi128ELi128ELi256ELi128ELb1ELb1ELb1ELb1ELb0ELb1EEEEEEEEEvNT_6ParamsE --------------------------
	.section	.nv.info._ZN7cutlass13device_kernelIN5flash11enable_sm90INS1_16FlashAttnFwdSm90INS1_25CollectiveMainloopFwdSm90ILi2EN4cute5tupleIJNS5_1CILi1EEES8_S8_EEENS6_IJNS7_ILi128EEESA_SA_EEELi128ENS_6half_tEfNS_4arch4Sm90ELb0ELb1ELb1ELb1ELb0ELb1ELb0ELb1ELb1ELb1ELb1ELb0EEENS1_21CollectiveEpilogueFwdISB_S9_SC_SE_Li256ELb1ELb1ELb1ELb0EEENS1_36VarlenDynamicPersistentTileSchedulerILi128ELi128ELi256ELi128ELb1ELb1ELb1ELb1ELb0ELb1EEEEEEEEEvNT_6ParamsE,"",@"SHT_CUDA_INFO"
	.sectionflags	@""
	.align	4


	//----- nvinfo : EIATTR_CUDA_API_VERSION
	.align		4
        /*0000*/ 	.byte	0x04, 0x37
        /*0002*/ 	.short	(.L_1001 - .L_1000)
.L_1000:
        /*0004*/ 	.word	0x00000082


	//----- nvinfo : EIATTR_KPARAM_INFO
	.align		4
.L_1001:
        /*0008*/ 	.byte	0x04, 0x17
        /*000a*/ 	.short	(.L_1003 - .L_1002)
.L_1002:
        /*000c*/ 	.word	0x00000000
        /*0010*/ 	.short	0x0000
        /*0012*/ 	.short	0x0070
        /*0014*/ 	.byte	0x00, 0xf0, 0x01, 0x2a


	//----- nvinfo : EIATTR_SPARSE_MMA_MASK
	.align		4
.L_1003:
        /*0018*/ 	.byte	0x03, 0x50
        /*001a*/ 	.short	0x0000


	//----- nvinfo : EIATTR_MAXREG_COUNT
	.align		4
        /*001c*/ 	.byte	0x03, 0x1b
        /*001e*/ 	.short	0x00a8


	//----- nvinfo : EIATTR_NUM_BARRIERS
	.align		4
        /*0020*/ 	.byte	0x02, 0x4c
        /*0022*/ 	.byte	0x10
	.zero		1


	//----- nvinfo : EIATTR_EXTERNS
	.align		4
        /*0024*/ 	.byte	0x04, 0x0f
        /*0026*/ 	.short	(.L_1005 - .L_1004)


	//   ....[0]....
	.align		4
.L_1004:
        /*0028*/ 	.word	index@(__assertfail)


	//----- nvinfo : EIATTR_ANNOTATIONS
	.align		4
.L_1005:
        /*002c*/ 	.byte	0x04, 0x55
        /*002e*/ 	.short	(.L_1007 - .L_1006)


	//   ....[0]....
.L_1006:
        /* <DEDUP_REMOVED lines=101> */


	//----- nvinfo : EIATTR_MERCURY_ISA_VERSION
	.align		4
.L_1007:
        /*0670*/ 	.byte	0x03, 0x5f
        /*0672*/ 	.short	0x0101


	//----- nvinfo : EIATTR_UNUSED_LOAD_BYTE_OFFSET
	.align		4
        /*0674*/ 	.byte	0x04, 0x44
        /*0676*/ 	.short	(.L_1009 - .L_1008)


	//   ....[0]....
.L_1008:
        /*0678*/ 	.word	0x00000ad0
        /*067c*/ 	.word	0x0000fff0


	//   ....[1]....
        /*0680*/ 	.word	0x0001d0c0
        /*0684*/ 	.word	0x0000fff0


	//----- nvinfo : EIATTR_INT_WARP_WIDE_INSTR_OFFSETS
	.align		4
.L_1009:
        /*0688*/ 	.byte	0x04, 0x31
        /*068a*/ 	.short	(.L_1011 - .L_1010)


	//   ....[0]....
.L_1010:
        /*068c*/ 	.word	0x00000190


	//   ....[1]....
        /*0690*/ 	.word	0x000001d0


	//   ....[2]....
        /*0694*/ 	.word	0x00000240


	//   ....[3]....
        /*0698*/ 	.word	0x000238f0


	//   ....[4]....
        /*069c*/ 	.word	0x00023980


	//   ....[5]....
        /*06a0*/ 	.word	0x00027050


	//   ....[6]....
        /*06a4*/ 	.word	0x000270b0


	//----- nvinfo : EIATTR_COOP_GROUP_MASK_REGIDS
	.align		4
.L_1011:
        /*06a8*/ 	.byte	0x04, 0x29
        /*06aa*/ 	.short	(.L_1013 - .L_1012)


	//   ....[0]....
.L_1012:
        /*06ac*/ 	.word	0xffffffff


	//   ....[1]....
        /*06b0*/ 	.word	0xffffffff


	//   ....[2]....
        /*06b4*/ 	.word	0xffffffff


	//   ....[3]....
        /*06b8*/ 	.word	0xffffffff


	//   ....[4]....
        /*06bc*/ 	.word	0xffffffff


	//   ....[5]....
        /*06c0*/ 	.word	0xffffffff


	//   ....[6]....
        /*06c4*/ 	.word	0xffffffff


	//   ....[7]....
        /*06c8*/ 	.word	0xffffffff


	//   ....[8]....
        /*06cc*/ 	.word	0xffffffff


	//   ....[9]....
        /*06d0*/ 	.word	0xffffffff


	//   ....[10]....
        /*06d4*/ 	.word	0xffffffff


	//   ....[11]....
        /*06d8*/ 	.word	0xffffffff


	//   ....[12]....
        /*06dc*/ 	.word	0xffffffff


	//   ....[13]....
        /*06e0*/ 	.word	0xffffffff


	//   ....[14]....
        /*06e4*/ 	.word	0xffffffff


	//   ....[15]....
        /*06e8*/ 	.word	0xffffffff


	//   ....[16]....
        /*06ec*/ 	.word	0xffffffff


	//   ....[17]....
        /*06f0*/ 	.word	0xffffffff


	//   ....[18]....
        /*06f4*/ 	.word	0xffffffff


	//   ....[19]....
        /*06f8*/ 	.word	0xffffffff


	//   ....[20]....
        /*06fc*/ 	.word	0xffffffff


	//   ....[21]....
        /*0700*/ 	.word	0xffffffff


	//   ....[22]....
        /*0704*/ 	.word	0xffffffff


	//   ....[23]....
        /*0708*/ 	.word	0xffffffff


	//   ....[24]....
        /*070c*/ 	.word	0xffffffff


	//   ....[25]....
        /*0710*/ 	.word	0xffffffff


	//   ....[26]....
        /*0714*/ 	.word	0xffffffff


	//   ....[27]....
        /*0718*/ 	.word	0xffffffff


	//   ....[28]....
        /*071c*/ 	.word	0xffffffff


	//   ....[29]....
        /*0720*/ 	.word	0xffffffff


	//   ....[30]....
        /*0724*/ 	.word	0xffffffff


	//   ....[31]....
        /*0728*/ 	.word	0xffffffff


	//   ....[32]....
        /*072c*/ 	.word	0xffffffff


	//   ....[33]....
        /*0730*/ 	.word	0xffffffff


	//   ....[34]....
        /*0734*/ 	.word	0xffffffff


	//   ....[35]....
        /*0738*/ 	.word	0xffffffff


	//   ....[36]....
        /*073c*/ 	.word	0xffffffff


	//   ....[37]....
        /*0740*/ 	.word	0xffffffff


	//   ....[38]....
        /*0744*/ 	.word	0xffffffff


	//   ....[39]....
        /*0748*/ 	.word	0xffffffff


	//   ....[40]....
        /*074c*/ 	.word	0xffffffff


	//   ....[41]....
        /*0750*/ 	.word	0xffffffff


	//   ....[42]....
        /*0754*/ 	.word	0xffffffff


	//   ....[43]....
        /*0758*/ 	.word	0xffffffff


	//   ....[44]....
        /*075c*/ 	.word	0xffffffff


	//   ....[45]....
        /*0760*/ 	.word	0xffffffff


	//   ....[46]....
        /*0764*/ 	.word	0xffffffff


	//   ....[47]....
        /*0768*/ 	.word	0xffffffff


	//   ....[48]....
        /*076c*/ 	.word	0xffffffff


	//   ....[49]....
        /*0770*/ 	.word	0xffffffff


	//   ....[50]....
        /*0774*/ 	.word	0xffffffff


	//   ....[51]....
        /*0778*/ 	.word	0xffffffff


	//   ....[52]....
        /*077c*/ 	.word	0xffffffff


	//   ....[53]....
        /*0780*/ 	.word	0xffffffff


	//   ....[54]....
        /*0784*/ 	.word	0xffffffff


	//   ....[55]....
        /*0788*/ 	.word	0xffffffff


	//   ....[56]....
        /*078c*/ 	.word	0xffffffff


	//   ....[57]....
        /*0790*/ 	.word	0xffffffff


	//   ....[58]....
        /*0794*/ 	.word	0xffffffff


	//   ....[59]....
        /*0798*/ 	.word	0xffffffff


	//   ....[60]....
        /*079c*/ 	.word	0xffffffff


	//   ....[61]....
        /*07a0*/ 	.word	0xffffffff


	//   ....[62]....
        /*07a4*/ 	.word	0xffffffff


	//   ....[63]....
        /*07a8*/ 	.word	0xffffffff


	//   ....[64]....
        /*07ac*/ 	.word	0xffffffff


	//   ....[65]....
        /*07b0*/ 	.word	0xffffffff


	//   ....[66]....
        /*07b4*/ 	.word	0xffffffff


	//   ....[67]....
        /*07b8*/ 	.word	0xffffffff


	//   ....[68]....
        /*07bc*/ 	.word	0xffffffff


	//   ....[69]....
        /*07c0*/ 	.word	0xffffffff


	//   ....[70]....
        /*07c4*/ 	.word	0xffffffff


	//   ....[71]....
        /*07c8*/ 	.word	0xffffffff


	//   ....[72]....
        /*07cc*/ 	.word	0xffffffff


	//   ....[73]....
        /*07d0*/ 	.word	0xffffffff


	//   ....[74]....
        /*07d4*/ 	.word	0xffffffff


	//   ....[75]....
        /*07d8*/ 	.word	0xffffffff


	//   ....[76]....
        /*07dc*/ 	.word	0xffffffff


	//   ....[77]....
        /*07e0*/ 	.word	0xffffffff


	//   ....[78]....
        /*07e4*/ 	.word	0xffffffff


	//   ....[79]....
        /*07e8*/ 	.word	0xffffffff


	//   ....[80]....
        /*07ec*/ 	.word	0xffffffff


	//   ....[81]....
        /*07f0*/ 	.word	0xffffffff


	//   ....[82]....
        /*07f4*/ 	.word	0xffffffff


	//   ....[83]....
        /*07f8*/ 	.word	0xffffffff


	//   ....[84]....
        /*07fc*/ 	.word	0xffffffff


	//   ....[85]....
        /*0800*/ 	.word	0xffffffff


	//   ....[86]....
        /*0804*/ 	.word	0xffffffff


	//   ....[87]....
        /*0808*/ 	.word	0xffffffff


	//   ....[88]....
        /*080c*/ 	.word	0xffffffff


	//   ....[89]....
        /*0810*/ 	.word	0xffffffff


	//   ....[90]....
        /*0814*/ 	.word	0xffffffff


	//   ....[91]....
        /*0818*/ 	.word	0xffffffff


	//   ....[92]....
        /*081c*/ 	.word	0xffffffff


	//   ....[93]....
        /*0820*/ 	.word	0xffffffff


	//   ....[94]....
        /*0824*/ 	.word	0xffffffff


	//   ....[95]....
        /*0828*/ 	.word	0xffffffff


	//   ....[96]....
        /*082c*/ 	.word	0xffffffff


	//   ....[97]....
        /*0830*/ 	.word	0xffffffff


	//   ....[98]....
        /*0834*/ 	.word	0xffffffff


	//   ....[99]....
        /*0838*/ 	.word	0xffffffff


	//   ....[100]....
        /*083c*/ 	.word	0xffffffff


	//   ....[101]....
        /*0840*/ 	.word	0xffffffff


	//   ....[102]....
        /*0844*/ 	.word	0xffffffff


	//   ....[103]....
        /*0848*/ 	.word	0xffffffff


	//   ....[104]....
        /*084c*/ 	.word	0xffffffff


	//   ....[105]....
        /*0850*/ 	.word	0xffffffff


	//   ....[106]....
        /*0854*/ 	.word	0xffffffff


	//   ....[107]....
        /*0858*/ 	.word	0xffffffff


	//   ....[108]....
        /*085c*/ 	.word	0xffffffff


	//   ....[109]....
        /*0860*/ 	.word	0xffffffff


	//   ....[110]....
        /*0864*/ 	.word	0xffffffff


	//   ....[111]....
        /*0868*/ 	.word	0xffffffff


	//   ....[112]....
        /*086c*/ 	.word	0xffffffff


	//   ....[113]....
        /*0870*/ 	.word	0xffffffff


	//   ....[114]....
        /*0874*/ 	.word	0xffffffff


	//   ....[115]....
        /*0878*/ 	.word	0xffffffff


	//   ....[116]....
        /*087c*/ 	.word	0xffffffff


	//   ....[117]....
        /*0880*/ 	.word	0xffffffff


	//   ....[118]....
        /*0884*/ 	.word	0xffffffff


	//   ....[119]....
        /*0888*/ 	.word	0xffffffff


	//   ....[120]....
        /*088c*/ 	.word	0xffffffff


	//   ....[121]....
        /*0890*/ 	.word	0xffffffff


	//   ....[122]....
        /*0894*/ 	.word	0xffffffff


	//   ....[123]....
        /*0898*/ 	.word	0xffffffff


	//   ....[124]....
        /*089c*/ 	.word	0xffffffff


	//   ....[125]....
        /*08a0*/ 	.word	0xffffffff


	//   ....[126]....
        /*08a4*/ 	.word	0xffffffff


	//   ....[127]....
        /*08a8*/ 	.word	0xffffffff


	//   ....[128]....
        /*08ac*/ 	.word	0xffffffff


	//   ....[129]....
        /*08b0*/ 	.word	0xffffffff


	//   ....[130]....
        /*08b4*/ 	.word	0xffffffff


	//   ....[131]....
        /*08b8*/ 	.word	0xffffffff


	//   ....[132]....
        /*08bc*/ 	.word	0xffffffff


	//   ....[133]....
        /*08c0*/ 	.word	0xffffffff


	//   ....[134]....
        /*08c4*/ 	.word	0xffffffff


	//   ....[135]....
        /*08c8*/ 	.word	0xffffffff


	//   ....[136]....
        /*08cc*/ 	.word	0xffffffff


	//   ....[137]....
        /*08d0*/ 	.word	0xffffffff


	//   ....[138]....
        /*08d4*/ 	.word	0xffffffff


	//   ....[139]....
        /*08d8*/ 	.word	0xffffffff


	//   ....[140]....
        /*08dc*/ 	.word	0xffffffff


	//   ....[141]....
        /*08e0*/ 	.word	0xffffffff


	//   ....[142]....
        /*08e4*/ 	.word	0xffffffff


	//   ....[143]....
        /*08e8*/ 	.word	0xffffffff


	//   ....[144]....
        /*08ec*/ 	.word	0x0500000f


	//   ....[145]....
        /*08f0*/ 	.word	0x0500000f


	//   ....[146]....
        /*08f4*/ 	.word	0x0500000f


	//   ....[147]....
        /*08f8*/ 	.word	0x0500000f


	//   ....[148]....
        /*08fc*/ 	.word	0x0500000f


	//   ....[149]....
        /*0900*/ 	.word	0x0500000f


	//   ....[150]....
        /*0904*/ 	.word	0x0500000f


	//   ....[151]....
        /*0908*/ 	.word	0x0500000f


	//   ....[152]....
        /*090c*/ 	.word	0x0500000f


	//   ....[153]....
        /*0910*/ 	.word	0x0500000f


	//   ....[154]....
        /*0914*/ 	.word	0x0500000f


	//   ....[155]....
        /*0918*/ 	.word	0x0500000f


	//   ....[156]....
        /*091c*/ 	.word	0x0500000f


	//   ....[157]....
        /*0920*/ 	.word	0x0500000f


	//   ....[158]....
        /*0924*/ 	.word	0x0500000f


	//   ....[159]....
        /*0928*/ 	.word	0x0500000f


	//   ....[160]....
        /*092c*/ 	.word	0x0500000f


	//   ....[161]....
        /*0930*/ 	.word	0x0500000f


	//   ....[162]....
        /*0934*/ 	.word	0x0500000f


	//   ....[163]....
        /*0938*/ 	.word	0x0500000f


	//   ....[164]....
        /*093c*/ 	.word	0x0500000f


	//   ....[165]....
        /*0940*/ 	.word	0x0500000f


	//   ....[166]....
        /*0944*/ 	.word	0x0500000f


	//   ....[167]....
        /*0948*/ 	.word	0x0500000f


	//   ....[168]....
        /*094c*/ 	.word	0x0500000f


	//   ....[169]....
        /*0950*/ 	.word	0x0500000f


	//   ....[170]....
        /*0954*/ 	.word	0x0500000f


	//   ....[171]....
        /*0958*/ 	.word	0x0500000f


	//   ....[172]....
        /*095c*/ 	.word	0x0500000f


	//   ....[173]....
        /*0960*/ 	.word	0x0500000f


	//   ....[174]....
        /*0964*/ 	.word	0x0500000f


	//   ....[175]....
        /*0968*/ 	.word	0x0500000f


	//   ....[176]....
        /*096c*/ 	.word	0x0500000f


	//   ....[177]....
        /*0970*/ 	.word	0x0500000f


	//   ....[178]....
        /*0974*/ 	.word	0x0500000f


	//   ....[179]....
        /*0978*/ 	.word	0x0500000f


	//   ....[180]....
        /*097c*/ 	.word	0x0500000f


	//   ....[181]....
        /*0980*/ 	.word	0x0500000f


	//   ....[182]....
        /*0984*/ 	.word	0x0500000f


	//   ....[183]....
        /*0988*/ 	.word	0x0500000f


	//   ....[184]....
        /*098c*/ 	.word	0x0500000f


	//   ....[185]....
        /*0990*/ 	.word	0x0500000f


	//   ....[186]....
        /*0994*/ 	.word	0x0500000f


	//   ....[187]....
        /*0998*/ 	.word	0x0500000f


	//   ....[188]....
        /*099c*/ 	.word	0x0500000f


	//   ....[189]....
        /*09a0*/ 	.word	0x0500000f


	//   ....[190]....
        /*09a4*/ 	.word	0x0500000f


	//   ....[191]....
        /*09a8*/ 	.word	0x0500000f


	//   ....[192]....
        /*09ac*/ 	.word	0x0500000f


	//   ....[193]....
        /*09b0*/ 	.word	0x0500000f


	//   ....[194]....
        /*09b4*/ 	.word	0x0500000f


	//   ....[195]....
        /*09b8*/ 	.word	0x0500000f


	//   ....[196]....
        /*09bc*/ 	.word	0x0500000f


	//   ....[197]....
        /*09c0*/ 	.word	0x0500000f


	//   ....[198]....
        /*09c4*/ 	.word	0x0500000f


	//   ....[199]....
        /*09c8*/ 	.word	0x0500000f


	//   ....[200]....
        /*09cc*/ 	.word	0x0500000f


	//   ....[201]....
        /*09d0*/ 	.word	0x0500000f


	//   ....[202]....
        /*09d4*/ 	.word	0x0500000f


	//   ....[203]....
        /*09d8*/ 	.word	0x0500000f


	//   ....[204]....
        /*09dc*/ 	.word	0x0500000f


	//   ....[205]....
        /*09e0*/ 	.word	0x0500000f


	//   ....[206]....
        /*09e4*/ 	.word	0x0500000f


	//   ....[207]....
        /*09e8*/ 	.word	0x0500000f


	//   ....[208]....
        /*09ec*/ 	.word	0x0500000f


	//   ....[209]....
        /*09f0*/ 	.word	0x0500000f


	//   ....[210]....
        /*09f4*/ 	.word	0x0500000f


	//   ....[211]....
        /*09f8*/ 	.word	0x0500000f


	//   ....[212]....
        /*09fc*/ 	.word	0x0500000f


	//   ....[213]....
        /*0a00*/ 	.word	0x0500000f


	//   ....[214]....
        /*0a04*/ 	.word	0x0500000f


	//   ....[215]....
        /*0a08*/ 	.word	0x0500000f


	//   ....[216]....
        /*0a0c*/ 	.word	0x0500000f


	//   ....[217]....
        /*0a10*/ 	.word	0x0500000f


	//   ....[218]....
        /*0a14*/ 	.word	0x0500000f


	//   ....[219]....
        /*0a18*/ 	.word	0x0500000f


	//   ....[220]....
        /*0a1c*/ 	.word	0x0500000f


	//   ....[221]....
        /*0a20*/ 	.word	0x0500000f


	//   ....[222]....
        /*0a24*/ 	.word	0x0500000f


	//   ....[223]....
        /*0a28*/ 	.word	0x0500000f


	//   ....[224]....
        /*0a2c*/ 	.word	0x0500000f


	//   ....[225]....
        /*0a30*/ 	.word	0x0500000f


	//   ....[226]....
        /*0a34*/ 	.word	0x0500000f


	//   ....[227]....
        /*0a38*/ 	.word	0x0500000f


	//   ....[228]....
        /*0a3c*/ 	.word	0x0500000f


	//   ....[229]....
        /*0a40*/ 	.word	0x0500000f


	//   ....[230]....
        /*0a44*/ 	.word	0x0500000f


	//   ....[231]....
        /*0a48*/ 	.word	0x0500000f


	//   ....[232]....
        /*0a4c*/ 	.word	0x0500000f


	//   ....[233]....
        /*0a50*/ 	.word	0x0500000f


	//----- nvinfo : EIATTR_COOP_GROUP_INSTR_OFFSETS
	.align		4
.L_1013:
        /*0a54*/ 	.byte	0x04, 0x28
        /*0a56*/ 	.short	(.L_1015 - .L_1014)


	//   ....[0]....
.L_1014:
        /*0a58*/ 	.word	0x00000070


	//   ....[1]....
        /*0a5c*/ 	.word	0x000001a0


	//   ....[2]....
        /*0a60*/ 	.word	0x000001f0


	//   ....[3]....
        /*0a64*/ 	.word	0x00000420


	//   ....[4]....
        /*0a68*/ 	.word	0x00000580


	//   ....[5]....
        /*0a6c*/ 	.word	0x000006a0


	//   ....[6]....
        /*0a70*/ 	.word	0x00000800


	//   ....[7]....
        /*0a74*/ 	.word	0x00009820


	//   ....[8]....
        /*0a78*/ 	.word	0x00009ef0


	//   ....[9]....
        /*0a7c*/ 	.word	0x00009f00


	//   ....[10]....
        /*0a80*/ 	.word	0x00009f10


	//   ....[11]....
        /*0a84*/ 	.word	0x00009f20


	//   ....[12]....
        /*0a88*/ 	.word	0x0000a260


	//   ....[13]....
        /*0a8c*/ 	.word	0x0000a270


	//   ....[14]....
        /*0a90*/ 	.word	0x0000a280


	//   ....[15]....
        /*0a94*/ 	.word	0x0000a290


	//   ....[16]....
        /*0a98*/ 	.word	0x0000a570


	//   ....[17]....
        /*0a9c*/ 	.word	0x0000a580


	//   ....[18]....
        /*0aa0*/ 	.word	0x0000a590


	//   ....[19]....
        /*0aa4*/ 	.word	0x0000a5a0


	//   ....[20]....
        /*0aa8*/ 	.word	0x0000a8a0


	//   ....[21]....
        /*0aac*/ 	.word	0x0000a8b0


	//   ....[22]....
        /*0ab0*/ 	.word	0x0000a8c0


	//   ....[23]....
        /*0ab4*/ 	.word	0x0000a8d0


	//   ....[24]....
        /*0ab8*/ 	.word	0x0000c590


	//   ....[25]....
        /*0abc*/ 	.word	0x0000c5b0


	//   ....[26]....
        /*0ac0*/ 	.word	0x0000c5c0


	//   ....[27]....
        /*0ac4*/ 	.word	0x0000c5d0


	//   ....[28]....
        /*0ac8*/ 	.word	0x0000c6e0


	//   ....[29]....
        /*0acc*/ 	.word	0x0000c730


	//   ....[30]....
        /*0ad0*/ 	.word	0x0000c760


	//   ....[31]....
        /*0ad4*/ 	.word	0x0000c7a0


	//   ....[32]....
        /*0ad8*/ 	.word	0x0000cac0


	//   ....[33]....
        /*0adc*/ 	.word	0x0000cae0


	//   ....[34]....
        /*0ae0*/ 	.word	0x0000cb00


	//   ....[35]....
        /*0ae4*/ 	.word	0x0000cb10


	//   ....[36]....
        /*0ae8*/ 	.word	0x0000cbd0


	//   ....[37]....
        /*0aec*/ 	.word	0x0000cbf0


	//   ....[38]....
        /*0af0*/ 	.word	0x0000cc00


	//   ....[39]....
        /*0af4*/ 	.word	0x0000cc90


	//   ....[40]....
        /*0af8*/ 	.word	0x0000f0d0


	//   ....[41]....
        /*0afc*/ 	.word	0x0000fa40


	//   ....[42]....
        /*0b00*/ 	.word	0x00010b30


	//   ....[43]....
        /*0b04*/ 	.word	0x00010bd0


	//   ....[44]....
        /*0b08*/ 	.word	0x000114f0


	//   ....[45]....
        /*0b0c*/ 	.word	0x00011550


	//   ....[46]....
        /*0b10*/ 	.word	0x00013720


	//   ....[47]....
        /*0b14*/ 	.word	0x00013900


	//   ....[48]....
        /*0b18*/ 	.word	0x000145d0


	//   ....[49]....
        /*0b1c*/ 	.word	0x00014680


	//   ....[50]....
        /*0b20*/ 	.word	0x00014de0


	//   ....[51]....
        /*0b24*/ 	.word	0x00014e50


	//   ....[52]....
        /*0b28*/ 	.word	0x00017350


	//   ....[53]....
        /*0b2c*/ 	.word	0x000173c0


	//   ....[54]....
        /*0b30*/ 	.word	0x000179f0


	//   ....[55]....
        /*0b34*/ 	.word	0x00017a70


	//   ....[56]....
        /*0b38*/ 	.word	0x00019d80


	//   ....[57]....
        /*0b3c*/ 	.word	0x00019fc0


	//   ....[58]....
        /*0b40*/ 	.word	0x0001aca0


	//   ....[59]....
        /*0b44*/ 	.word	0x0001ad50


	//   ....[60]....
        /*0b48*/ 	.word	0x0001b4c0


	//   ....[61]....
        /*0b4c*/ 	.word	0x0001b520


	//   ....[62]....
        /*0b50*/ 	.word	0x0001c6e0


	//   ....[63]....
        /*0b54*/ 	.word	0x0001ca20


	//   ....[64]....
        /*0b58*/ 	.word	0x0001cb10


	//   ....[65]....
        /*0b5c*/ 	.word	0x0001cb30


	//   ....[66]....
        /*0b60*/ 	.word	0x0001db60


	//   ....[67]....
        /*0b64*/ 	.word	0x0001db80


	//   ....[68]....
        /*0b68*/ 	.word	0x0001dba0


	//   ....[69]....
        /*0b6c*/ 	.word	0x0001dbb0


	//   ....[70]....
        /*0b70*/ 	.word	0x0001e270


	//   ....[71]....
        /*0b74*/ 	.word	0x0001e280


	//   ....[72]....
        /*0b78*/ 	.word	0x0001e380


	//   ....[73]....
        /*0b7c*/ 	.word	0x0001e390


	//   ....[74]....
        /*0b80*/ 	.word	0x0001e4a0


	//   ....[75]....
        /*0b84*/ 	.word	0x0001e4b0


	//   ....[76]....
        /*0b88*/ 	.word	0x0001e5c0


	//   ....[77]....
        /*0b8c*/ 	.word	0x0001e5d0


	//   ....[78]....
        /*0b90*/ 	.word	0x0001e980


	//   ....[79]....
        /*0b94*/ 	.word	0x0001e990


	//   ....[80]....
        /*0b98*/ 	.word	0x0001eed0


	//   ....[81]....
        /*0b9c*/ 	.word	0x0001eee0


	//   ....[82]....
        /*0ba0*/ 	.word	0x0001fbd0


	//   ....[83]....
        /*0ba4*/ 	.word	0x0001fbe0


	//   ....[84]....
        /*0ba8*/ 	.word	0x0001fcf0


	//   ....[85]....
        /*0bac*/ 	.word	0x0001fd00


	//   ....[86]....
        /*0bb0*/ 	.word	0x0001fe10


	//   ....[87]....
        /*0bb4*/ 	.word	0x0001fe20


	//   ....[88]....
        /*0bb8*/ 	.word	0x0001ff30


	//   ....[89]....
        /*0bbc*/ 	.word	0x0001ff40


	//   ....[90]....
        /*0bc0*/ 	.word	0x000200b0


	//   ....[91]....
        /*0bc4*/ 	.word	0x000202e0


	//   ....[92]....
        /*0bc8*/ 	.word	0x00020310


	//   ....[93]....
        /*0bcc*/ 	.word	0x00020340


	//   ....[94]....
        /*0bd0*/ 	.word	0x00020370


	//   ....[95]....
        /*0bd4*/ 	.word	0x000203a0


	//   ....[96]....
        /*0bd8*/ 	.word	0x000203d0


	//   ....[97]....
        /*0bdc*/ 	.word	0x00020570


	//   ....[98]....
        /*0be0*/ 	.word	0x000205a0


	//   ....[99]....
        /*0be4*/ 	.word	0x000205d0


	//   ....[100]....
        /*0be8*/ 	.word	0x00020600


	//   ....[101]....
        /*0bec*/ 	.word	0x00020630


	//   ....[102]....
        /*0bf0*/ 	.word	0x00020660


	//   ....[103]....
        /*0bf4*/ 	.word	0x00020700


	//   ....[104]....
        /*0bf8*/ 	.word	0x00020730


	//   ....[105]....
        /*0bfc*/ 	.word	0x00020740


	//   ....[106]....
        /*0c00*/ 	.word	0x00020770


	//   ....[107]....
        /*0c04*/ 	.word	0x000220e0


	//   ....[108]....
        /*0c08*/ 	.word	0x00023ec0


	//   ....[109]....
        /*0c0c*/ 	.word	0x00024a00


	//   ....[110]....
        /*0c10*/ 	.word	0x00024a20


	//   ....[111]....
        /*0c14*/ 	.word	0x00024ae0


	//   ....[112]....
        /*0c18*/ 	.word	0x00024af0


	//   ....[113]....
        /*0c1c*/ 	.word	0x00024b80


	//   ....[114]....
        /*0c20*/ 	.word	0x00024b90


	//   ....[115]....
        /*0c24*/ 	.word	0x00024c20


	//   ....[116]....
        /*0c28*/ 	.word	0x00024c30


	//   ....[117]....
        /*0c2c*/ 	.word	0x00024cc0


	//   ....[118]....
        /*0c30*/ 	.word	0x00024cd0


	//   ....[119]....
        /*0c34*/ 	.word	0x00024d60


	//   ....[120]....
        /*0c38*/ 	.word	0x00024d70


	//   ....[121]....
        /*0c3c*/ 	.word	0x00024e00


	//   ....[122]....
        /*0c40*/ 	.word	0x00024e10


	//   ....[123]....
        /*0c44*/ 	.word	0x00024e60


	//   ....[124]....
        /*0c48*/ 	.word	0x00024e90


	//   ....[125]....
        /*0c4c*/ 	.word	0x000277e0


	//   ....[126]....
        /*0c50*/ 	.word	0x00027850


	//   ....[127]....
        /*0c54*/ 	.word	0x00027880


	//   ....[128]....
        /*0c58*/ 	.word	0x00027890


	//   ....[129]....
        /*0c5c*/ 	.word	0x000278c0


	//   ....[130]....
        /*0c60*/ 	.word	0x000278f0


	//   ....[131]....
        /*0c64*/ 	.word	0x00027920


	//   ....[132]....
        /*0c68*/ 	.word	0x00027950


	//   ....[133]....
        /*0c6c*/ 	.word	0x00027b20


	//   ....[134]....
        /*0c70*/ 	.word	0x00027b50


	//   ....[135]....
        /*0c74*/ 	.word	0x00027b80


	//   ....[136]....
        /*0c78*/ 	.word	0x00027bb0


	//   ....[137]....
        /*0c7c*/ 	.word	0x00027be0


	//   ....[138]....
        /*0c80*/ 	.word	0x00027c10


	//   ....[139]....
        /*0c84*/ 	.word	0x00027ce0


	//   ....[140]....
        /*0c88*/ 	.word	0x00027d00


	//   ....[141]....
        /*0c8c*/ 	.word	0x00027d10


	//   ....[142]....
        /*0c90*/ 	.word	0x00027d90


	//   ....[143]....
        /*0c94*/ 	.word	0x000288c0


	//   ....[144]....
        /*0c98*/ 	.word	0x00028d30


	//   ....[145]....
        /*0c9c*/ 	.word	0x00028de0


	//   ....[146]....
        /*0ca0*/ 	.word	0x00028e70


	//   ....[147]....
        /*0ca4*/ 	.word	0x00028ec0


	//   ....[148]....
        /*0ca8*/ 	.word	0x00028f10


	//   ....[149]....
        /*0cac*/ 	.word	0x00028fa0


	//   ....[150]....
        /*0cb0*/ 	.word	0x00029030


	//   ....[151]....
        /*0cb4*/ 	.word	0x00029080


	//   ....[152]....
        /*0cb8*/ 	.word	0x000290d0


	//   ....[153]....
        /*0cbc*/ 	.word	0x00029160


	//   ....[154]....
        /*0cc0*/ 	.word	0x000291f0


	//   ....[155]....
        /*0cc4*/ 	.word	0x00029240


	//   ....[156]....
        /*0cc8*/ 	.word	0x00029290


	//   ....[157]....
        /*0ccc*/ 	.word	0x00029320


	//   ....[158]....
        /*0cd0*/ 	.word	0x000293b0


	//   ....[159]....
        /*0cd4*/ 	.word	0x00029400


	//   ....[160]....
        /*0cd8*/ 	.word	0x00029450


	//   ....[161]....
        /*0cdc*/ 	.word	0x00029550


	//   ....[162]....
        /*0ce0*/ 	.word	0x00029600


	//   ....[163]....
        /*0ce4*/ 	.word	0x00029680


	//   ....[164]....
        /*0ce8*/ 	.word	0x00029710


	//   ....[165]....
        /*0cec*/ 	.word	0x00029890


	//   ....[166]....
        /*0cf0*/ 	.word	0x000299b0


	//   ....[167]....
        /*0cf4*/ 	.word	0x00029a10


	//   ....[168]....
        /*0cf8*/ 	.word	0x00029a60


	//   ....[169]....
        /*0cfc*/ 	.word	0x00029af0


	//   ....[170]....
        /*0d00*/ 	.word	0x00029b90


	//   ....[171]....
        /*0d04*/ 	.word	0x00029c10


	//   ....[172]....
        /*0d08*/ 	.word	0x00029c80


	//   ....[173]....
        /*0d0c*/ 	.word	0x00029df0


	//   ....[174]....
        /*0d10*/ 	.word	0x00029ee0


	//   ....[175]....
        /*0d14*/ 	.word	0x00029f30


	//   ....[176]....
        /*0d18*/ 	.word	0x00029f80


	//   ....[177]....
        /*0d1c*/ 	.word	0x0002a300


	//   ....[178]....
        /*0d20*/ 	.word	0x0002a350


	//   ....[179]....
        /*0d24*/ 	.word	0x0002a3e0


	//   ....[180]....
        /*0d28*/ 	.word	0x0002a470


	//   ....[181]....
        /*0d2c*/ 	.word	0x0002a500


	//   ....[182]....
        /*0d30*/ 	.word	0x0002a590


	//   ....[183]....
        /*0d34*/ 	.word	0x0002a620


	//   ....[184]....
        /*0d38*/ 	.word	0x0002a6b0


	//   ....[185]....
        /*0d3c*/ 	.word	0x0002a730


	//   ....[186]....
        /*0d40*/ 	.word	0x0002a780


	//   ....[187]....
        /*0d44*/ 	.word	0x0002a810


	//   ....[188]....
        /*0d48*/ 	.word	0x0002a8a0


	//   ....[189]....
        /*0d4c*/ 	.word	0x0002a920


	//   ....[190]....
        /*0d50*/ 	.word	0x0002a970


	//   ....[191]....
        /*0d54*/ 	.word	0x0002aa00


	//   ....[192]....
        /*0d58*/ 	.word	0x0002aa90


	//   ....[193]....
        /*0d5c*/ 	.word	0x0002ab20


	//   ....[194]....
        /*0d60*/ 	.word	0x0002abb0


	//   ....[195]....
        /*0d64*/ 	.word	0x0002ac40


	//   ....[196]....
        /*0d68*/ 	.word	0x0002acd0


	//   ....[197]....
        /*0d6c*/ 	.word	0x0002ad90


	//   ....[198]....
        /*0d70*/ 	.word	0x0002b080


	//   ....[199]....
        /*0d74*/ 	.word	0x0002b240


	//   ....[200]....
        /*0d78*/ 	.word	0x0002b290


	//   ....[201]....
        /*0d7c*/ 	.word	0x0002b2f0


	//   ....[202]....
        /*0d80*/ 	.word	0x0002b3f0


	//   ....[203]....
        /*0d84*/ 	.word	0x0002b450


	//   ....[204]....
        /*0d88*/ 	.word	0x0002b550


	//   ....[205]....
        /*0d8c*/ 	.word	0x0002b5b0


	//   ....[206]....
        /*0d90*/ 	.word	0x0002b6b0


	//   ....[207]....
        /*0d94*/ 	.word	0x0002b710


	//   ....[208]....
        /*0d98*/ 	.word	0x0002b810


	//   ....[209]....
        /*0d9c*/ 	.word	0x0002b870


	//   ....[210]....
        /*0da0*/ 	.word	0x0002b970


	//   ....[211]....
        /*0da4*/ 	.word	0x0002b9d0


	//   ....[212]....
        /*0da8*/ 	.word	0x0002bad0


	//   ....[213]....
        /*0dac*/ 	.word	0x0002bb30


	//   ....[214]....
        /*0db0*/ 	.word	0x0002bc10


	//   ....[215]....
        /*0db4*/ 	.word	0x0002bf40


	//   ....[216]....
        /*0db8*/ 	.word	0x0002bff0


	//   ....[217]....
        /*0dbc*/ 	.word	0x0002c170


	//   ....[218]....
        /*0dc0*/ 	.word	0x0002c200


	//   ....[219]....
        /*0dc4*/ 	.word	0x0002c280


	//   ....[220]....
        /*0dc8*/ 	.word	0x0002c300


	//   ....[221]....
        /*0dcc*/ 	.word	0x0002c380


	//   ....[222]....
        /*0dd0*/ 	.word	0x0002c410


	//   ....[223]....
        /*0dd4*/ 	.word	0x0002c4b0


	//   ....[224]....
        /*0dd8*/ 	.word	0x0002c580


	//   ....[225]....
        /*0ddc*/ 	.word	0x0002c600


	//   ....[226]....
        /*0de0*/ 	.word	0x0002c680


	//   ....[227]....
        /*0de4*/ 	.word	0x0002c700


	//   ....[228]....
        /*0de8*/ 	.word	0x0002c790


	//   ....[229]....
        /*0dec*/ 	.word	0x0002c810


	//   ....[230]....
        /*0df0*/ 	.word	0x0002c8c0


	//   ....[231]....
        /*0df4*/ 	.word	0x0002c910


	//   ....[232]....
        /*0df8*/ 	.word	0x0002c9d0


	//   ....[233]....
        /*0dfc*/ 	.word	0x0002cb00


	//----- nvinfo : EIATTR_REG_RECONFIG
	.align		4
.L_1015:
        /*0e00*/ 	.byte	0x01, 0x54
	.zero		2


	//----- nvinfo : EIATTR_SYSCALL_OFFSETS
	.align		4
        /*0e04*/ 	.byte	0x04, 0x46
        /*0e06*/ 	.short	(.L_1017 - .L_1016)


	//   ....[0]....
.L_1016:
        /*0e08*/ 	.word	0x00002210


	//   ....[1]....
        /*0e0c*/ 	.word	0x00002360


	//   ....[2]....
        /*0e10*/ 	.word	0x000099c0


	//   ....[3]....
        /*0e14*/ 	.word	0x00009cb0


	//   ....[4]....
        /*0e18*/ 	.word	0x00023af0


	//   ....[5]....
        /*0e1c*/ 	.word	0x00023c40


	//   ....[6]....
        /*0e20*/ 	.word	0x00023d30


	//   ....[7]....
        /*0e24*/ 	.word	0x00024590


	//----- nvinfo : EIATTR_MBARRIER_INSTR_OFFSETS
	.align		4
.L_1017:
        /*0e28*/ 	.byte	0x04, 0x39
        /*0e2a*/ 	.short	(.L_1019 - .L_1018)


	//   ....[0]....
.L_1018:
        /*0e2c*/ 	.word	0x000002d0
        /*0e30*/ 	.word	0x000000ff
        /*0e34*/ 	.word	0x00028800
        /*0e38*/ 	.short	0x0100
        /*0e3a*/ 	.byte	0x08
	.zero		1


	//   ....[1]....
        /*0e3c*/ 	.word	0x000002e0
        /*0e40*/ 	.word	0x000000ff
        /*0e44*/ 	.word	0x00028820
        /*0e48*/ 	.short	0x0100
        /*0e4a*/ 	.byte	0x08
	.zero		1


	//   ....[2]....
        /*0e4c*/ 	.word	0x000003d0
        /*0e50*/ 	.word	0x000000ff
        /*0e54*/ 	.word	0x00028830
        /*0e58*/ 	.short	0x0100
        /*0e5a*/ 	.byte	0x08
	.zero		1


	//   ....[3]....
        /*0e5c*/ 	.word	0x000003e0
        /*0e60*/ 	.word	0x000000ff
        /*0e64*/ 	.word	0x00028840
        /*0e68*/ 	.short	0x0100
        /*0e6a*/ 	.byte	0x08
	.zero		1


	//   ....[4]....
        /*0e6c*/ 	.word	0x000003f0
        /*0e70*/ 	.word	0x000000ff
        /*0e74*/ 	.word	0x00028838
        /*0e78*/ 	.short	0x0100
        /*0e7a*/ 	.byte	0x08
	.zero		1


	//   ....[5]....
        /*0e7c*/ 	.word	0x00000400
        /*0e80*/ 	.word	0x000000ff
        /*0e84*/ 	.word	0x00028848
        /*0e88*/ 	.short	0x0100
        /*0e8a*/ 	.byte	0x08
	.zero		1


	//   ....[6]....
        /*0e8c*/ 	.word	0x00000530
        /*0e90*/ 	.word	0x000000ff
        /*0e94*/ 	.word	0x00028850
        /*0e98*/ 	.short	0x0100
        /*0e9a*/ 	.byte	0x08
	.zero		1


	//   ....[7]....
        /*0e9c*/ 	.word	0x00000540
        /*0ea0*/ 	.word	0x000000ff
        /*0ea4*/ 	.word	0x00028860
        /*0ea8*/ 	.short	0x0100
        /*0eaa*/ 	.byte	0x08
	.zero		1


	//   ....[8]....
        /*0eac*/ 	.word	0x00000550
        /*0eb0*/ 	.word	0x000000ff
        /*0eb4*/ 	.word	0x00028858
        /*0eb8*/ 	.short	0x0100
        /*0eba*/ 	.byte	0x08
	.zero		1


	//   ....[9]....
        /*0ebc*/ 	.word	0x00000560
        /*0ec0*/ 	.word	0x000000ff
        /*0ec4*/ 	.word	0x00028868
        /*0ec8*/ 	.short	0x0100
        /*0eca*/ 	.byte	0x08
	.zero		1


	//   ....[10]....
        /*0ecc*/ 	.word	0x00000650
        /*0ed0*/ 	.word	0x000000ff
        /*0ed4*/ 	.word	0x00028870
        /*0ed8*/ 	.short	0x0100
        /*0eda*/ 	.byte	0x06
	.zero		1


	//   ....[11]....
        /*0edc*/ 	.word	0x00000660
        /*0ee0*/ 	.word	0x000000ff
        /*0ee4*/ 	.word	0x00028880
        /*0ee8*/ 	.short	0x0100
        /*0eea*/ 	.byte	0x06
	.zero		1


	//   ....[12]....
        /*0eec*/ 	.word	0x00000670
        /*0ef0*/ 	.word	0x000000ff
        /*0ef4*/ 	.word	0x00028878
        /*0ef8*/ 	.short	0x0100
        /*0efa*/ 	.byte	0x06
	.zero		1


	//   ....[13]....
        /*0efc*/ 	.word	0x00000680
        /*0f00*/ 	.word	0x000000ff
        /*0f04*/ 	.word	0x00028888
        /*0f08*/ 	.short	0x0100
        /*0f0a*/ 	.byte	0x06
	.zero		1


	//   ....[14]....
        /*0f0c*/ 	.word	0x000007b0
        /*0f10*/ 	.word	0x000000ff
        /*0f14*/ 	.word	0x00028890
        /*0f18*/ 	.short	0x0100
        /*0f1a*/ 	.byte	0x08
	.zero		1


	//   ....[15]....
        /*0f1c*/ 	.word	0x000007c0
        /*0f20*/ 	.word	0x000000ff
        /*0f24*/ 	.word	0x000288a0
        /*0f28*/ 	.short	0x0100
        /*0f2a*/ 	.byte	0x08
	.zero		1


	//   ....[16]....
        /*0f2c*/ 	.word	0x000007d0
        /*0f30*/ 	.word	0x000000ff
        /*0f34*/ 	.word	0x00028898
        /*0f38*/ 	.short	0x0100
        /*0f3a*/ 	.byte	0x08
	.zero		1


	//   ....[17]....
        /*0f3c*/ 	.word	0x000007e0
        /*0f40*/ 	.word	0x000000ff
        /*0f44*/ 	.word	0x000288a8
        /*0f48*/ 	.short	0x0100
        /*0f4a*/ 	.byte	0x08
	.zero		1


	//   ....[18]....
        /*0f4c*/ 	.word	0x00000910
        /*0f50*/ 	.word	0x000000ff
        /*0f54*/ 	.word	0x000288b0
        /*0f58*/ 	.short	0x0100
        /*0f5a*/ 	.byte	0x08
	.zero		1


	//   ....[19]....
        /*0f5c*/ 	.word	0x00000920
        /*0f60*/ 	.word	0x000000ff
        /*0f64*/ 	.word	0x000288c0
        /*0f68*/ 	.short	0x0100
        /*0f6a*/ 	.byte	0x08
	.zero		1


	//   ....[20]....
        /*0f6c*/ 	.word	0x00000930
        /*0f70*/ 	.word	0x000000ff
        /*0f74*/ 	.word	0x000288b8
        /*0f78*/ 	.short	0x0100
        /*0f7a*/ 	.byte	0x08
	.zero		1


	//   ....[21]....
        /*0f7c*/ 	.word	0x00000940
        /*0f80*/ 	.word	0x000000ff
        /*0f84*/ 	.word	0x000288c8
        /*0f88*/ 	.short	0x0100
        /*0f8a*/ 	.byte	0x08
	.zero		1


	//   ....[22]....
        /*0f8c*/ 	.word	0x00003990
        /*0f90*/ 	.word	0x0000006b
        /*0f94*/ 	.word	0x00028890
        /*0f98*/ 	.short	0x010a
        /*0f9a*/ 	.byte	0x3f
	.zero		1


	//   ....[23]....
        /*0f9c*/ 	.word	0x00005f90
        /*0fa0*/ 	.word	0x0000006b
        /*0fa4*/ 	.word	0x00028890
        /*0fa8*/ 	.short	0x010a
        /*0faa*/ 	.byte	0x3f
	.zero		1


	//   ....[24]....
        /*0fac*/ 	.word	0x00008130
        /*0fb0*/ 	.word	0x0000006b
        /*0fb4*/ 	.word	0x00028890
        /*0fb8*/ 	.short	0x010a
        /*0fba*/ 	.byte	0x3f
	.zero		1


	//   ....[25]....
        /*0fbc*/ 	.word	0x00008790
        /*0fc0*/ 	.word	0x0000002c
        /*0fc4*/ 	.word	0x00000000
        /*0fc8*/ 	.short	0x0101
        /*0fca*/ 	.byte	0x3f
	.zero		1


	//   ....[26]....
        /*0fcc*/ 	.word	0x000087d0
        /*0fd0*/ 	.word	0x0000006b
        /*0fd4*/ 	.word	0x000288b0
        /*0fd8*/ 	.short	0x010a
        /*0fda*/ 	.byte	0x3f
	.zero		1


	//   ....[27]....
        /*0fdc*/ 	.word	0x00008e00
        /*0fe0*/ 	.word	0x0000006b
        /*0fe4*/ 	.word	0x00000000
        /*0fe8*/ 	.short	0x0101
        /*0fea*/ 	.byte	0x3f
	.zero		1


	//   ....[28]....
        /*0fec*/ 	.word	0x00009a40
        /*0ff0*/ 	.word	0x00000002
        /*0ff4*/ 	.word	0x00028800
        /*0ff8*/ 	.short	0x010a
        /*0ffa*/ 	.byte	0x3f
	.zero		1


	//   ....[29]....
        /*0ffc*/ 	.word	0x00009a90
        /*1000*/ 	.word	0x00000002
        /*1004*/ 	.word	0x00028800
        /*1008*/ 	.short	0x010a
        /*100a*/ 	.byte	0x3f
	.zero		1


	//   ....[30]....
        /*100c*/ 	.word	0x0000ab10
        /*1010*/ 	.word	0x00000002
        /*1014*/ 	.word	0x00028800
        /*1018*/ 	.short	0x010a
        /*101a*/ 	.byte	0x3f
	.zero		1


	//   ....[31]....
        /*101c*/ 	.word	0x0000cef0
        /*1020*/ 	.word	0x00000002
        /*1024*/ 	.word	0x00028800
        /*1028*/ 	.short	0x010a
        /*102a*/ 	.byte	0x3f
	.zero		1


	//   ....[32]....
        /*102c*/ 	.word	0x0000e9d0
        /*1030*/ 	.word	0x00000059
        /*1034*/ 	.word	0x00028830
        /*1038*/ 	.short	0x010a
        /*103a*/ 	.byte	0x3f
	.zero		1


	//   ....[33]....
        /*103c*/ 	.word	0x0000ea40
        /*1040*/ 	.word	0x00000059
        /*1044*/ 	.word	0x00028830
        /*1048*/ 	.short	0x010a
        /*104a*/ 	.byte	0x3f
	.zero		1


	//   ....[34]....
        /*104c*/ 	.word	0x0000f470
        /*1050*/ 	.word	0x00000059
        /*1054*/ 	.word	0x00000000
        /*1058*/ 	.short	0x0101
        /*105a*/ 	.byte	0x3f
	.zero		1


	//   ....[35]....
        /*105c*/ 	.word	0x000125a0
        /*1060*/ 	.word	0x00000007
        /*1064*/ 	.word	0x00028830
        /*1068*/ 	.short	0x010a
        /*106a*/ 	.byte	0x3f
	.zero		1


	//   ....[36]....
        /*106c*/ 	.word	0x000125f0
        /*1070*/ 	.word	0x00000007
        /*1074*/ 	.word	0x00028830
        /*1078*/ 	.short	0x010a
        /*107a*/ 	.byte	0x3f
	.zero		1


	//   ....[37]....
        /*107c*/ 	.word	0x00012a00
        /*1080*/ 	.word	0x00000007
        /*1084*/ 	.word	0x00028850
        /*1088*/ 	.short	0x010a
        /*108a*/ 	.byte	0x3f
	.zero		1


	//   ....[38]....
        /*108c*/ 	.word	0x00012a40
        /*1090*/ 	.word	0x00000007
        /*1094*/ 	.word	0x00028850
        /*1098*/ 	.short	0x010a
        /*109a*/ 	.byte	0x3f
	.zero		1


	//   ....[39]....
        /*109c*/ 	.word	0x00013750
        /*10a0*/ 	.word	0x00000007
        /*10a4*/ 	.word	0x00000000
        /*10a8*/ 	.short	0x0101
        /*10aa*/ 	.byte	0x3f
	.zero		1


	//   ....[40]....
        /*10ac*/ 	.word	0x000150b0
        /*10b0*/ 	.word	0x0000001c
        /*10b4*/ 	.word	0x00000000
        /*10b8*/ 	.short	0x0101
        /*10ba*/ 	.byte	0x3f
	.zero		1


	//   ....[41]....
        /*10bc*/ 	.word	0x00016270
        /*10c0*/ 	.word	0x00000007
        /*10c4*/ 	.word	0x00028830
        /*10c8*/ 	.short	0x010a
        /*10ca*/ 	.byte	0x3f
	.zero		1


	//   ....[42]....
        /*10cc*/ 	.word	0x000162c0
        /*10d0*/ 	.word	0x00000007
        /*10d4*/ 	.word	0x00028830
        /*10d8*/ 	.short	0x010a
        /*10da*/ 	.byte	0x3f
	.zero		1


	//   ....[43]....
        /*10dc*/ 	.word	0x000166d0
        /*10e0*/ 	.word	0x00000007
        /*10e4*/ 	.word	0x00028850
        /*10e8*/ 	.short	0x010a
        /*10ea*/ 	.byte	0x3f
	.zero		1


	//   ....[44]....
        /*10ec*/ 	.word	0x00016710
        /*10f0*/ 	.word	0x00000007
        /*10f4*/ 	.word	0x00028850
        /*10f8*/ 	.short	0x010a
        /*10fa*/ 	.byte	0x3f
	.zero		1


	//   ....[45]....
        /*10fc*/ 	.word	0x00018100
        /*1100*/ 	.word	0x00000023
        /*1104*/ 	.word	0x00000000
        /*1108*/ 	.short	0x0101
        /*110a*/ 	.byte	0x3f
	.zero		1


	//   ....[46]....
        /*110c*/ 	.word	0x000181b0
        /*1110*/ 	.word	0x00000025
        /*1114*/ 	.word	0x00000000
        /*1118*/ 	.short	0x0101
        /*111a*/ 	.byte	0x3f
	.zero		1


	//   ....[47]....
        /*111c*/ 	.word	0x00018c60
        /*1120*/ 	.word	0x00000007
        /*1124*/ 	.word	0x00028830
        /*1128*/ 	.short	0x010a
        /*112a*/ 	.byte	0x3f
	.zero		1


	//   ....[48]....
        /*112c*/ 	.word	0x00018cb0
        /*1130*/ 	.word	0x00000007
        /*1134*/ 	.word	0x00028830
        /*1138*/ 	.short	0x010a
        /*113a*/ 	.byte	0x3f
	.zero		1


	//   ....[49]....
        /*113c*/ 	.word	0x000190c0
        /*1140*/ 	.word	0x00000007
        /*1144*/ 	.word	0x00028850
        /*1148*/ 	.short	0x010a
        /*114a*/ 	.byte	0x3f
	.zero		1


	//   ....[50]....
        /*114c*/ 	.word	0x00019100
        /*1150*/ 	.word	0x00000007
        /*1154*/ 	.word	0x00028850
        /*1158*/ 	.short	0x010a
        /*115a*/ 	.byte	0x3f
	.zero		1


	//   ....[51]....
        /*115c*/ 	.word	0x00019e30
        /*1160*/ 	.word	0x00000053
        /*1164*/ 	.word	0x00000000
        /*1168*/ 	.short	0x0101
        /*116a*/ 	.byte	0x3f
	.zero		1


	//   ....[52]....
        /*116c*/ 	.word	0x0001b710
        /*1170*/ 	.word	0x0000001b
        /*1174*/ 	.word	0x00000000
        /*1178*/ 	.short	0x0101
        /*117a*/ 	.byte	0x3f
	.zero		1


	//   ....[53]....
        /*117c*/ 	.word	0x0001c5e0
        /*1180*/ 	.word	0x00000008
        /*1184*/ 	.word	0x00028850
        /*1188*/ 	.short	0x010a
        /*118a*/ 	.byte	0x3f
	.zero		1


	//   ....[54]....
        /*118c*/ 	.word	0x0001c660
        /*1190*/ 	.word	0x00000008
        /*1194*/ 	.word	0x00028850
        /*1198*/ 	.short	0x010a
        /*119a*/ 	.byte	0x3f
	.zero		1


	//   ....[55]....
        /*119c*/ 	.word	0x0001cc40
        /*11a0*/ 	.word	0x00000009
        /*11a4*/ 	.word	0x00000000
        /*11a8*/ 	.short	0x0101
        /*11aa*/ 	.byte	0x3f
	.zero		1


	//   ....[56]....
        /*11ac*/ 	.word	0x0001e160
        /*11b0*/ 	.word	0x00000000
        /*11b4*/ 	.word	0x00000000
        /*11b8*/ 	.short	0x0101
        /*11ba*/ 	.byte	0x3f
	.zero		1


	//   ....[57]....
        /*11bc*/ 	.word	0x0001e880
        /*11c0*/ 	.word	0x00000006
        /*11c4*/ 	.word	0x00000000
        /*11c8*/ 	.short	0x0101
        /*11ca*/ 	.byte	0x3f
	.zero		1


	//   ....[58]....
        /*11cc*/ 	.word	0x000221c0
        /*11d0*/ 	.word	0x00000012
        /*11d4*/ 	.word	0x00028820
        /*11d8*/ 	.short	0x010a
        /*11da*/ 	.byte	0x3f
	.zero		1


	//   ....[59]....
        /*11dc*/ 	.word	0x00022290
        /*11e0*/ 	.word	0x00000006
        /*11e4*/ 	.word	0x000288a0
        /*11e8*/ 	.short	0x010a
        /*11ea*/ 	.byte	0x3f
	.zero		1


	//   ....[60]....
        /*11ec*/ 	.word	0x000225d0
        /*11f0*/ 	.word	0x00000006
        /*11f4*/ 	.word	0x000288c0
        /*11f8*/ 	.short	0x010a
        /*11fa*/ 	.byte	0x3f
	.zero		1


	//   ....[61]....
        /*11fc*/ 	.word	0x00022a70
        /*1200*/ 	.word	0x00000008
        /*1204*/ 	.word	0x000288a0
        /*1208*/ 	.short	0x010a
        /*120a*/ 	.byte	0x3f
	.zero		1


	//   ....[62]....
        /*120c*/ 	.word	0x00022d90
        /*1210*/ 	.word	0x00000008
        /*1214*/ 	.word	0x000288c0
        /*1218*/ 	.short	0x010a
        /*121a*/ 	.byte	0x3f
	.zero		1


	//   ....[63]....
        /*121c*/ 	.word	0x00024130
        /*1220*/ 	.word	0x00000000
        /*1224*/ 	.word	0x00028840
        /*1228*/ 	.short	0x010a
        /*122a*/ 	.byte	0x3f
	.zero		1


	//   ....[64]....
        /*122c*/ 	.word	0x00024f60
        /*1230*/ 	.word	0x00000012
        /*1234*/ 	.word	0x00028800
        /*1238*/ 	.short	0x0107
        /*123a*/ 	.byte	0x3f
	.zero		1


	//   ....[65]....
        /*123c*/ 	.word	0x00025060
        /*1240*/ 	.word	0x00000012
        /*1244*/ 	.word	0x00028800
        /*1248*/ 	.short	0x0101
        /*124a*/ 	.byte	0x3f
	.zero		1


	//   ....[66]....
        /*124c*/ 	.word	0x00025080
        /*1250*/ 	.word	0x00000012
        /*1254*/ 	.word	0x00028820
        /*1258*/ 	.short	0x010a
        /*125a*/ 	.byte	0x3f
	.zero		1


	//   ....[67]....
        /*125c*/ 	.word	0x000254a0
        /*1260*/ 	.word	0x00000003
        /*1264*/ 	.word	0x00028840
        /*1268*/ 	.short	0x010a
        /*126a*/ 	.byte	0x3f
	.zero		1


	//   ....[68]....
        /*126c*/ 	.word	0x00025830
        /*1270*/ 	.word	0x00000002
        /*1274*/ 	.word	0x00028860
        /*1278*/ 	.short	0x010a
        /*127a*/ 	.byte	0x3f
	.zero		1


	//   ....[69]....
        /*127c*/ 	.word	0x00025ed0
        /*1280*/ 	.word	0x00000003
        /*1284*/ 	.word	0x00028840
        /*1288*/ 	.short	0x010a
        /*128a*/ 	.byte	0x3f
	.zero		1


	//   ....[70]....
        /*128c*/ 	.word	0x00026260
        /*1290*/ 	.word	0x00000002
        /*1294*/ 	.word	0x00028860
        /*1298*/ 	.short	0x010a
        /*129a*/ 	.byte	0x3f
	.zero		1


	//   ....[71]....
        /*129c*/ 	.word	0x00026870
        /*12a0*/ 	.word	0x00000002
        /*12a4*/ 	.word	0x00028840
        /*12a8*/ 	.short	0x010a
        /*12aa*/ 	.byte	0x3f
	.zero		1


	//   ....[72]....
        /*12ac*/ 	.word	0x00026bf0
        /*12b0*/ 	.word	0x00000002
        /*12b4*/ 	.word	0x00028860
        /*12b8*/ 	.short	0x010a
        /*12ba*/ 	.byte	0x3f
	.zero		1


	//   ....[73]....
        /*12bc*/ 	.word	0x000271a0
        /*12c0*/ 	.word	0x00000000
        /*12c4*/ 	.word	0x00028860
        /*12c8*/ 	.short	0x010a
        /*12ca*/ 	.byte	0x3f
	.zero		1


	//   ....[74]....
        /*12cc*/ 	.word	0x00028840
        /*12d0*/ 	.word	0x00000000
        /*12d4*/ 	.word	0x00028820
        /*12d8*/ 	.short	0x010a
        /*12da*/ 	.byte	0x3f
	.zero		1


	//   ....[75]....
        /*12dc*/ 	.word	0x00028a20
        /*12e0*/ 	.word	0x00000006
        /*12e4*/ 	.word	0x00000000
        /*12e8*/ 	.short	0x010a
        /*12ea*/ 	.byte	0x3f
	.zero		1


	//   ....[76]....
        /*12ec*/ 	.word	0x00028a50
        /*12f0*/ 	.word	0x00000007
        /*12f4*/ 	.word	0x00000000
        /*12f8*/ 	.short	0x010a
        /*12fa*/ 	.byte	0x3f
	.zero		1


	//   ....[77]....
        /*12fc*/ 	.word	0x00028ab0
        /*1300*/ 	.word	0x00000004
        /*1304*/ 	.word	0x00000000
        /*1308*/ 	.short	0x010a
        /*130a*/ 	.byte	0x3f
	.zero		1


	//   ....[78]....
        /*130c*/ 	.word	0x00028ae0
        /*1310*/ 	.word	0x00000003
        /*1314*/ 	.word	0x00000000
        /*1318*/ 	.short	0x010a
        /*131a*/ 	.byte	0x3f
	.zero		1


	//   ....[79]....
        /*131c*/ 	.word	0x00028b40
        /*1320*/ 	.word	0x0000006b
        /*1324*/ 	.word	0x00028890
        /*1328*/ 	.short	0x010a
        /*132a*/ 	.byte	0x3f
	.zero		1


	//   ....[80]....
        /*132c*/ 	.word	0x00028b90
        /*1330*/ 	.word	0x0000006b
        /*1334*/ 	.word	0x00028890
        /*1338*/ 	.short	0x010a
        /*133a*/ 	.byte	0x3f
	.zero		1


	//   ....[81]....
        /*133c*/ 	.word	0x00028be0
        /*1340*/ 	.word	0x0000006b
        /*1344*/ 	.word	0x00028890
        /*1348*/ 	.short	0x010a
        /*134a*/ 	.byte	0x3f
	.zero		1


	//   ....[82]....
        /*134c*/ 	.word	0x00028c30
        /*1350*/ 	.word	0x0000006b
        /*1354*/ 	.word	0x000288b0
        /*1358*/ 	.short	0x010a
        /*135a*/ 	.byte	0x3f
	.zero		1


	//   ....[83]....
        /*135c*/ 	.word	0x00029490
        /*1360*/ 	.word	0x00000002
        /*1364*/ 	.word	0x00028800
        /*1368*/ 	.short	0x010a
        /*136a*/ 	.byte	0x3f
	.zero		1


	//   ....[84]....
        /*136c*/ 	.word	0x00029fe0
        /*1370*/ 	.word	0x00000002
        /*1374*/ 	.word	0x00028800
        /*1378*/ 	.short	0x010a
        /*137a*/ 	.byte	0x3f
	.zero		1


	//   ....[85]....
        /*137c*/ 	.word	0x0002a030
        /*1380*/ 	.word	0x00000059
        /*1384*/ 	.word	0x00028830
        /*1388*/ 	.short	0x010a
        /*138a*/ 	.byte	0x3f
	.zero		1


	//   ....[86]....
        /*138c*/ 	.word	0x0002a080
        /*1390*/ 	.word	0x00000007
        /*1394*/ 	.word	0x00028830
        /*1398*/ 	.short	0x010a
        /*139a*/ 	.byte	0x3f
	.zero		1


	//   ....[87]....
        /*139c*/ 	.word	0x0002a0d0
        /*13a0*/ 	.word	0x00000007
        /*13a4*/ 	.word	0x00028850
        /*13a8*/ 	.short	0x010a
        /*13aa*/ 	.byte	0x3f
	.zero		1


	//   ....[88]....
        /*13ac*/ 	.word	0x0002a120
        /*13b0*/ 	.word	0x00000007
        /*13b4*/ 	.word	0x00028830
        /*13b8*/ 	.short	0x010a
        /*13ba*/ 	.byte	0x3f
	.zero		1


	//   ....[89]....
        /*13bc*/ 	.word	0x0002a170
        /*13c0*/ 	.word	0x00000007
        /*13c4*/ 	.word	0x00028850
        /*13c8*/ 	.short	0x010a
        /*13ca*/ 	.byte	0x3f
	.zero		1


	//   ....[90]....
        /*13cc*/ 	.word	0x0002a1c0
        /*13d0*/ 	.word	0x00000007
        /*13d4*/ 	.word	0x00028830
        /*13d8*/ 	.short	0x010a
        /*13da*/ 	.byte	0x3f
	.zero		1


	//   ....[91]....
        /*13dc*/ 	.word	0x0002a210
        /*13e0*/ 	.word	0x00000007
        /*13e4*/ 	.word	0x00028850
        /*13e8*/ 	.short	0x010a
        /*13ea*/ 	.byte	0x3f
	.zero		1


	//   ....[92]....
        /*13ec*/ 	.word	0x0002a260
        /*13f0*/ 	.word	0x00000008
        /*13f4*/ 	.word	0x00028850
        /*13f8*/ 	.short	0x010a
        /*13fa*/ 	.byte	0x3f
	.zero		1


	//   ....[93]....
        /*13fc*/ 	.word	0x0002ae60
        /*1400*/ 	.word	0x00000012
        /*1404*/ 	.word	0x00028820
        /*1408*/ 	.short	0x010a
        /*140a*/ 	.byte	0x3f
	.zero		1


	//   ....[94]....
        /*140c*/ 	.word	0x0002aeb0
        /*1410*/ 	.word	0x00000006
        /*1414*/ 	.word	0x000288a0
        /*1418*/ 	.short	0x010a
        /*141a*/ 	.byte	0x3f
	.zero		1


	//   ....[95]....
        /*141c*/ 	.word	0x0002af00
        /*1420*/ 	.word	0x00000006
        /*1424*/ 	.word	0x000288c0
        /*1428*/ 	.short	0x010a
        /*142a*/ 	.byte	0x3f
	.zero		1


	//   ....[96]....
        /*142c*/ 	.word	0x0002af50
        /*1430*/ 	.word	0x00000008
        /*1434*/ 	.word	0x000288a0
        /*1438*/ 	.short	0x010a
        /*143a*/ 	.byte	0x3f
	.zero		1


	//   ....[97]....
        /*143c*/ 	.word	0x0002afa0
        /*1440*/ 	.word	0x00000008
        /*1444*/ 	.word	0x000288c0
        /*1448*/ 	.short	0x010a
        /*144a*/ 	.byte	0x3f
	.zero		1


	//   ....[98]....
        /*144c*/ 	.word	0x0002b140
        /*1450*/ 	.word	0x00000000
        /*1454*/ 	.word	0x00028840
        /*1458*/ 	.short	0x010a
        /*145a*/ 	.byte	0x3f
	.zero		1


	//   ....[99]....
        /*145c*/ 	.word	0x0002bc50
        /*1460*/ 	.word	0x00000012
        /*1464*/ 	.word	0x00028820
        /*1468*/ 	.short	0x010a
        /*146a*/ 	.byte	0x3f
	.zero		1


	//   ....[100]....
        /*146c*/ 	.word	0x0002bca0
        /*1470*/ 	.word	0x00000003
        /*1474*/ 	.word	0x00028840
        /*1478*/ 	.short	0x010a
        /*147a*/ 	.byte	0x3f
	.zero		1


	//   ....[101]....
        /*147c*/ 	.word	0x0002bcf0
        /*1480*/ 	.word	0x00000002
        /*1484*/ 	.word	0x00028860
        /*1488*/ 	.short	0x010a
        /*148a*/ 	.byte	0x3f
	.zero		1


	//   ....[102]....
        /*148c*/ 	.word	0x0002bd40
        /*1490*/ 	.word	0x00000003
        /*1494*/ 	.word	0x00028840
        /*1498*/ 	.short	0x010a
        /*149a*/ 	.byte	0x3f
	.zero		1


	//   ....[103]....
        /*149c*/ 	.word	0x0002bd90
        /*14a0*/ 	.word	0x00000002
        /*14a4*/ 	.word	0x00028860
        /*14a8*/ 	.short	0x010a
        /*14aa*/ 	.byte	0x3f
	.zero		1


	//   ....[104]....
        /*14ac*/ 	.word	0x0002bde0
        /*14b0*/ 	.word	0x00000002
        /*14b4*/ 	.word	0x00028840
        /*14b8*/ 	.short	0x010a
        /*14ba*/ 	.byte	0x3f
	.zero		1


	//   ....[105]....
        /*14bc*/ 	.word	0x0002be30
        /*14c0*/ 	.word	0x00000002
        /*14c4*/ 	.word	0x00028860
        /*14c8*/ 	.short	0x010a
        /*14ca*/ 	.byte	0x3f
	.zero		1


	//   ....[106]....
        /*14cc*/ 	.word	0x0002be80
        /*14d0*/ 	.word	0x00000000
        /*14d4*/ 	.word	0x00028860
        /*14d8*/ 	.short	0x010a
        /*14da*/ 	.byte	0x3f
	.zero		1


	//   ....[107]....
        /*14dc*/ 	.word	0x0002ca20
        /*14e0*/ 	.word	0x00000000
        /*14e4*/ 	.word	0x00028820
        /*14e8*/ 	.short	0x010a
        /*14ea*/ 	.byte	0x3f
	.zero		1


	//   ....[108]....
        /*14ec*/ 	.word	0x0002cbc0
        /*14f0*/ 	.word	0x00000006
        /*14f4*/ 	.word	0x00000000
        /*14f8*/ 	.short	0x010a
        /*14fa*/ 	.byte	0x3f
	.zero		1


	//   ....[109]....
        /*14fc*/ 	.word	0x0002cc10
        /*1500*/ 	.word	0x00000007
        /*1504*/ 	.word	0x00000000
        /*1508*/ 	.short	0x010a
        /*150a*/ 	.byte	0x3f
	.zero		1


	//   ....[110]....
        /*150c*/ 	.word	0x0002cc60
        /*1510*/ 	.word	0x00000004
        /*1514*/ 	.word	0x00000000
        /*1518*/ 	.short	0x010a
        /*151a*/ 	.byte	0x3f
	.zero		1


	//----- nvinfo : EIATTR_NUM_MBARRIERS
	.align		4
.L_1019:
        /*151c*/ 	.byte	0x03, 0x38
        /*151e*/ 	.short	0x0016


	//----- nvinfo : EIATTR_EXIT_INSTR_OFFSETS
	.align		4
        /*1520*/ 	.byte	0x04, 0x1c
        /*1522*/ 	.short	(.L_1021 - .L_1020)


	//   ....[0]....
.L_1020:
        /*1524*/ 	.word	0x00028b30


	//----- nvinfo : EIATTR_MAX_THREADS
	.align		4
.L_1021:
        /*1528*/ 	.byte	0x04, 0x05
        /*152a*/ 	.short	(.L_1023 - .L_1022)
.L_1022:
        /*152c*/ 	.word	0x00000180
        /*1530*/ 	.word	0x00000001
        /*1534*/ 	.word	0x00000001


	//----- nvinfo : EIATTR_CRS_STACK_SIZE
	.align		4
.L_1023:
        /*1538*/ 	.byte	0x04, 0x1e
        /*153a*/ 	.short	(.L_1025 - .L_1024)
.L_1024:
        /*153c*/ 	.word	0x00000000


	//----- nvinfo : EIATTR_CBANK_PARAM_SIZE
	.align		4
.L_1025:
        /*1540*/ 	.byte	0x03, 0x19
        /*1542*/ 	.short	0x0af0


	//----- nvinfo : EIATTR_PARAM_CBANK
	.align		4
        /*1544*/ 	.byte	0x04, 0x0a
        /*1546*/ 	.short	(.L_1027 - .L_1026)
	.align		4
.L_1026:
        /*1548*/ 	.word	index@(.nv.constant0._ZN7cutlass13device_kernelIN5flash11enable_sm90INS1_16FlashAttnFwdSm90INS1_25CollectiveMainloopFwdSm90ILi2EN4cute5tupleIJNS5_1CILi1EEES8_S8_EEENS6_IJNS7_ILi128EEESA_SA_EEELi128ENS_6half_tEfNS_4arch4Sm90ELb0ELb1ELb1ELb1ELb0ELb1ELb0ELb1ELb1ELb1ELb1ELb0EEENS1_21CollectiveEpilogueFwdISB_S9_SC_SE_Li256ELb1ELb1ELb1ELb0EEENS1_36VarlenDynamicPersistentTileSchedulerILi128ELi128ELi256ELi128ELb1ELb1ELb1ELb1ELb0ELb1EEEEEEEEEvNT_6ParamsE)
        /*154c*/ 	.short	0x0210
        /*154e*/ 	.short	0x0af0


	//----- nvinfo : EIATTR_SW_WAR
	.align		4
.L_1027:
        /*1550*/ 	.byte	0x04, 0x36
        /*1552*/ 	.short	(.L_1029 - .L_1028)
.L_1028:
        /*1554*/ 	.word	0x00000008
.L_1029:


//--------------------- .nv.info._ZN7cutlass13device_kernelIN5flash11enable_sm90INS1_16FlashAttnFwdSm90INS1_25CollectiveMainloopFwdSm90ILi2EN4cute5tupleIJNS5_1CILi1EEES8_S8_EEENS6_IJNS7_ILi128EEESA_SA_EEELi128ENS_6half_tEfNS_4arch4Sm90ELb1ELb0ELb1ELb0ELb0ELb0ELb0ELb1ELb1ELb1ELb1ELb0EEENS1_21CollectiveEpilogueFwdISB_S9_SC_SE_Li256ELb0ELb1ELb1ELb0EEENS1_19SingleTileSchedulerILb0ELb1ELb1ELi128EEEEEEEEEvNT_6ParamsE --------------------------
	.section	.nv.info._ZN7cutlass13device_kernelIN5flash11enable_sm90INS1_16FlashAttnFwdSm90INS1_25CollectiveMainloopFwdSm90ILi2EN4cute5tupleIJNS5_1CILi1EEES8_S8_EEENS6_IJNS7_ILi128EEESA_SA_EEELi128ENS_6half_tEfNS_4arch4Sm90ELb1ELb0ELb1ELb0ELb0ELb0ELb0ELb1ELb1ELb1ELb1ELb0EEENS1_21CollectiveEpilogueFwdISB_S9_SC_SE_Li256ELb0ELb1ELb1ELb0EEENS1_19SingleTileSchedulerILb0ELb1ELb1ELi128EEEEEEEEEvNT_6ParamsE,"",@"SHT_CUDA_INFO"
	.sectionflags	@""
	.align	4


	//----- nvinfo : EIATTR_CUDA_API_VERSION
	.align		4
        /*0000*/ 	.byte	0x04, 0x37
        /*0002*/ 	.short	(.L_1031 - .L_1030)
.L_1030:
        /*0004*/ 	.word	0x00000082


	//----- nvinfo : EIATTR_KPARAM_INFO
	.align		4
.L_1031:
        /*0008*/ 	.byte	0x04, 0x17
        /*000a*/ 	.short	(.L_1033 - .L_1032)
.L_1032:
        /*000c*/ 	.word	0x00000000
        /*0010*/ 	.short	0x0000
        /*0012*/ 	.short	0x0070
        /*0014*/ 	.byte	0x00, 0xf0, 0x01, 0x28


	//----- nvinfo : EIATTR_SPARSE_MMA_MASK
	.align		4
.L_1033:
        /*0018*/ 	.byte	0x03, 0x50
        /*001a*/ 	.short	0x0000


	//----- nvinfo : EIATTR_MAXREG_COUNT
	.align		4
        /*001c*/ 	.byte	0x03, 0x1b
        /*001e*/ 	.short	0x00a8


	//----- nvinfo : EIATTR_NUM_BARRIERS
	.align		4
        /*0020*/ 	.byte	0x02, 0x4c
        /*0022*/ 	.byte	0x10
	.zero		1


	//----- nvinfo : EIATTR_EXTERNS
	.align		4
        /*0024*/ 	.byte	0x04, 0x0f
        /*0026*/ 	.short	(.L_1035 - .L_1034)


	//   ....[0]....
	.align		4
.L_1034:
        /*0028*/ 	.word	index@(__assertfail)


	//----- nvinfo : EIATTR_ANNOTATIONS
	.align		4
.L_1035:
        /*002c*/ 	.byte	0x04, 0x55
        /*002e*/ 	.short	(.L_1037 - .L_1036)


	//   ....[0]....
.L_1036:
        /* <DEDUP_REMOVED lines=12> */


	//----- nvinfo : EIATTR_MERCURY_ISA_VERSION
	.align		4
.L_1037:
        /*00e0*/ 	.byte	0x03, 0x5f
        /*00e2*/ 	.short	0x0101


	//----- nvinfo : EIATTR_INT_WARP_WIDE_INSTR_OFFSETS
	.align		4
        /*00e4*/ 	.byte	0x04, 0x31
        /*00e6*/ 	.short	(.L_1039 - .L_1038)


	//   ....[0]....
.L_1038:
        /*00e8*/ 	.word	0x00000120


	//   ....[1]....
        /*00ec*/ 	.word	0x000001c0


	//   ....[2]....
        /*00f0*/ 	.word	0x00000230


	//----- nvinfo : EIATTR_COOP_GROUP_MASK_REGIDS
	.align		4
.L_1039:
        /*00f4*/ 	.byte	0x04, 0x29
        /*00f6*/ 	.short	(.L_1041 - .L_1040)


	//   ....[0]....
.L_1040:
        /*00f8*/ 	.word	0xffffffff


	//   ....[1]....
        /*00fc*/ 	.word	0xffffffff


	//   ....[2]....
        /*0100*/ 	.word	0xffffffff


	//   ....[3]....
        /*0104*/ 	.word	0xffffffff


	//   ....[4]....
        /*0108*/ 	.word	0xffffffff


	//   ....[5]....
        /*010c*/ 	.word	0xffffffff


	//   ....[6]....
        /*0110*/ 	.word	0xffffffff


	//   ....[7]....
        /*0114*/ 	.word	0xffffffff


	//   ....[8]....
        /*0118*/ 	.word	0xffffffff


	//   ....[9]....
        /*011c*/ 	.word	0xffffffff


	//   ....[10]....
        /*0120*/ 	.word	0xffffffff


	//   ....[11]....
        /*0124*/ 	.word	0xffffffff


	//   ....[12]....
        /*0128*/ 	.word	0xffffffff


	//   ....[13]....
        /*012c*/ 	.word	0xffffffff


	//   ....[14]....
        /*0130*/ 	.word	0xffffffff


	//   ....[15]....
        /*0134*/ 	.word	0xffffffff


	//   ....[16]....
        /*0138*/ 	.word	0xffffffff


	//   ....[17]....
        /*013c*/ 	.word	0xffffffff


	//   ....[18]....
        /*0140*/ 	.word	0xffffffff


	//   ....[19]....
        /*0144*/ 	.word	0xffffffff


	//   ....[20]....
        /*0148*/ 	.word	0xffffffff


	//   ....[21]....
        /*014c*/ 	.word	0xffffffff


	//   ....[22]....
        /*0150*/ 	.word	0xffffffff


	//   ....[23]....
        /*0154*/ 	.word	0xffffffff


	//   ....[24]....
        /*0158*/ 	.word	0xffffffff


	//   ....[25]....
        /*015c*/ 	.word	0xffffffff


	//   ....[26]....
        /*0160*/ 	.word	0xffffffff


	//   ....[27]....
        /*0164*/ 	.word	0xffffffff


	//   ....[28]....
        /*0168*/ 	.word	0xffffffff


	//   ....[29]....
        /*016c*/ 	.word	0xffffffff


	//   ....[30]....
        /*0170*/ 	.word	0xffffffff


	//   ....[31]....
        /*0174*/ 	.word	0xffffffff


	//   ....[32]....
        /*0178*/ 	.word	0xffffffff


	//   ....[33]....
        /*017c*/ 	.word	0xffffffff


	//   ....[34]....
        /*0180*/ 	.word	0xffffffff


	//   ....[35]....
        /*0184*/ 	.word	0xffffffff


	//   ....[36]....
        /*0188*/ 	.word	0xffffffff


	//   ....[37]....
        /*018c*/ 	.word	0xffffffff


	//   ....[38]....
        /*0190*/ 	.word	0xffffffff


	//   ....[39]....
        /*0194*/ 	.word	0xffffffff


	//   ....[40]....
        /*0198*/ 	.word	0xffffffff


	//   ....[41]....
        /*019c*/ 	.word	0xffffffff


	//   ....[42]....
        /*01a0*/ 	.word	0xffffffff


	//   ....[43]....
        /*01a4*/ 	.word	0xffffffff


	//   ....[44]....
        /*01a8*/ 	.word	0xffffffff


	//   ....[45]....
        /*01ac*/ 	.word	0xffffffff


	//   ....[46]....
        /*01b0*/ 	.word	0xffffffff


	//   ....[47]....
        /*01b4*/ 	.word	0xffffffff


	//   ....[48]....
        /*01b8*/ 	.word	0xffffffff


	//   ....[49]....
        /*01bc*/ 	.word	0xffffffff


	//   ....[50]....
        /*01c0*/ 	.word	0xffffffff


	//   ....[51]....
        /*01c4*/ 	.word	0xffffffff


	//   ....[52]....
        /*01c8*/ 	.word	0xffffffff


	//   ....[53]....
        /*01cc*/ 	.word	0xffffffff


	//   ....[54]....
        /*01d0*/ 	.word	0xffffffff


	//   ....[55]....
        /*01d4*/ 	.word	0x0500000f


	//   ....[56]....
        /*01d8*/ 	.word	0x0500000f


	//   ....[57]....
        /*01dc*/ 	.word	0x0500000f


	//   ....[58]....
        /*01e0*/ 	.word	0x0500000f


	//   ....[59]....
        /*01e4*/ 	.word	0x0500000f


	//   ....[60]....
        /*01e8*/ 	.word	0x0500000f


	//   ....[61]....
        /*01ec*/ 	.word	0x0500000f


	//   ....[62]....
        /*01f0*/ 	.word	0x0500000f


	//   ....[63]....
        /*01f4*/ 	.word	0x0500000f


	//   ....[64]....
        /*01f8*/ 	.word	0x0500000f


	//   ....[65]....
        /*01fc*/ 	.word	0x0500000f


	//   ....[66]....
        /*0200*/ 	.word	0x0500000f


	//   ....[67]....
        /*0204*/ 	.word	0x0500000f


	//   ....[68]....
        /*0208*/ 	.word	0x0500000f


	//   ....[69]....
        /*020c*/ 	.word	0x0500000f


	//   ....[70]....
        /*0210*/ 	.word	0x0500000f


	//   ....[71]....
        /*0214*/ 	.word	0x0500000f


	//   ....[72]....
        /*0218*/ 	.word	0x0500000f


	//----- nvinfo : EIATTR_COOP_GROUP_INSTR_OFFSETS
	.align		4
.L_1041:
        /*021c*/ 	.byte	0x04, 0x28
        /*021e*/ 	.short	(.L_1043 - .L_1042)


	//   ....[0]....
.L_1042:
        /*0220*/ 	.word	0x00000060


	//   ....[1]....
        /*0224*/ 	.word	0x00000130


	//   ....[2]....
        /*0228*/ 	.word	0x000001e0


	//   ....[3]....
        /*022c*/ 	.word	0x000003a0


	//   ....[4]....
        /*0230*/ 	.word	0x00000500


	//   ....[5]....
        /*0234*/ 	.word	0x00000620


	//   ....[6]....
        /*0238*/ 	.word	0x00000780


	//   ....[7]....
        /*023c*/ 	.word	0x00001180


	//   ....[8]....
        /*0240*/ 	.word	0x00001eb0


	//   ....[9]....
        /*0244*/ 	.word	0x00001ef0


	//   ....[10]....
        /*0248*/ 	.word	0x000028e0


	//   ....[11]....
        /*024c*/ 	.word	0x00002930


	//   ....[12]....
        /*0250*/ 	.word	0x000033e0


	//   ....[13]....
        /*0254*/ 	.word	0x00003450


	//   ....[14]....
        /*0258*/ 	.word	0x00004fb0


	//   ....[15]....
        /*025c*/ 	.word	0x00004fd0


	//   ....[16]....
        /*0260*/ 	.word	0x00005800


	//   ....[17]....
        /*0264*/ 	.word	0x000058c0


	//   ....[18]....
        /*0268*/ 	.word	0x000061a0


	//   ....[19]....
        /*026c*/ 	.word	0x00006200


	//   ....[20]....
        /*0270*/ 	.word	0x000084c0


	//   ....[21]....
        /*0274*/ 	.word	0x000084e0


	//   ....[22]....
        /*0278*/ 	.word	0x000087c0


	//   ....[23]....
        /*027c*/ 	.word	0x00008840


	//   ....[24]....
        /*0280*/ 	.word	0x00009b60


	//   ....[25]....
        /*0284*/ 	.word	0x00009b90


	//   ....[26]....
        /*0288*/ 	.word	0x00009c50


	//   ....[27]....
        /*028c*/ 	.word	0x00009c60


	//   ....[28]....
        /*0290*/ 	.word	0x0000ab70


	//   ....[29]....
        /*0294*/ 	.word	0x0000abb0


	//   ....[30]....
        /*0298*/ 	.word	0x0000abf0


	//   ....[31]....
        /*029c*/ 	.word	0x0000ac10


	//   ....[32]....
        /*02a0*/ 	.word	0x0000ac40


	//   ....[33]....
        /*02a4*/ 	.word	0x0000ac50


	//   ....[34]....
        /*02a8*/ 	.word	0x0000b290


	//   ....[35]....
        /*02ac*/ 	.word	0x0000b2a0


	//   ....[36]....
        /*02b0*/ 	.word	0x0000bca0


	//   ....[37]....
        /*02b4*/ 	.word	0x0000c7b0


	//   ....[38]....
        /*02b8*/ 	.word	0x0000d0d0


	//   ....[39]....
        /*02bc*/ 	.word	0x0000d100


	//   ....[40]....
        /*02c0*/ 	.word	0x0000d130


	//   ....[41]....
        /*02c4*/ 	.word	0x0000d1e0


	//   ....[42]....
        /*02c8*/ 	.word	0x0000d200


	//   ....[43]....
        /*02cc*/ 	.word	0x0000d230


	//   ....[44]....
        /*02d0*/ 	.word	0x0000d2b0


	//   ....[45]....
        /*02d4*/ 	.word	0x0000d2d0


	//   ....[46]....
        /*02d8*/ 	.word	0x0000d340


	//   ....[47]....
        /*02dc*/ 	.word	0x0000d370


	//   ....[48]....
        /*02e0*/ 	.word	0x0000d3e0


	//   ....[49]....
        /*02e4*/ 	.word	0x0000d410


	//   ....[50]....
        /*02e8*/ 	.word	0x0000d480


	//   ....[51]....
        /*02ec*/ 	.word	0x0000d4b0


	//   ....[52]....
        /*02f0*/ 	.word	0x0000d530


	//   ....[53]....
        /*02f4*/ 	.word	0x0000d570


	//   ....[54]....
        /*02f8*/ 	.word	0x0000f520


	//   ....[55]....
        /*02fc*/ 	.word	0x0000fa80


	//   ....[56]....
        /*0300*/ 	.word	0x0000fbf0


	//   ....[57]....
        /*0304*/ 	.word	0x0000fc50


	//   ....[58]....
        /*0308*/ 	.word	0x0000fcf0


	//   ....[59]....
        /*030c*/ 	.word	0x0000fde0


	//   ....[60]....
        /*0310*/ 	.word	0x0000fe70


	//   ....[61]....
        /*0314*/ 	.word	0x0000ff50


	//   ....[62]....
        /*0318*/ 	.word	0x0000ffc0


	//   ....[63]....
        /*031c*/ 	.word	0x000100a0


	//   ....[64]....
        /*0320*/ 	.word	0x00010110


	//   ....[65]....
        /*0324*/ 	.word	0x000101e0


	//   ....[66]....
        /*0328*/ 	.word	0x00010260


	//   ....[67]....
        /*032c*/ 	.word	0x00010340


	//   ....[68]....
        /*0330*/ 	.word	0x000103b0


	//   ....[69]....
        /*0334*/ 	.word	0x00010470


	//   ....[70]....
        /*0338*/ 	.word	0x000104f0


	//   ....[71]....
        /*033c*/ 	.word	0x000105a0


	//   ....[72]....
        /*0340*/ 	.word	0x000109a0


	//----- nvinfo : EIATTR_REG_RECONFIG
	.align		4
.L_1043:
        /*0344*/ 	.byte	0x01, 0x54
	.zero		2


	//----- nvinfo : EIATTR_SYSCALL_OFFSETS
	.align		4
        /*0348*/ 	.byte	0x04, 0x46
        /*034a*/ 	.short	(.L_1045 - .L_1044)


	//   ....[0]....
.L_1044:
        /*034c*/ 	.word	0x00001340


	//   ....[1]....
        /*0350*/ 	.word	0x0000c440


	//   ....[2]....
        /*0354*/ 	.word	0x0000c580


	//   ....[3]....
        /*0358*/ 	.word	0x0000c670


	//   ....[4]....
        /*035c*/ 	.word	0x0000cd30


	//----- nvinfo : EIATTR_MBARRIER_INSTR_OFFSETS
	.align		4
.L_1045:
        /*0360*/ 	.byte	0x04, 0x39
        /*0362*/ 	.short	(.L_1047 - .L_1046)


	//   ....[0]....
.L_1046:
        /*0364*/ 	.word	0x00000250
        /*0368*/ 	.word	0x000000ff
        /*036c*/ 	.word	0x00028800
        /*0370*/ 	.short	0x0100
        /*0372*/ 	.byte	0x08
	.zero		1


	//   ....[1]....
        /*0374*/ 	.word	0x00000260
        /*0378*/ 	.word	0x000000ff
        /*037c*/ 	.word	0x00028820
        /*0380*/ 	.short	0x0100
        /*0382*/ 	.byte	0x08
	.zero		1


	//   ....[2]....
        /*0384*/ 	.word	0x00000350
        /*0388*/ 	.word	0x000000ff
        /*038c*/ 	.word	0x00028830
        /*0390*/ 	.short	0x0100
        /*0392*/ 	.byte	0x08
	.zero		1


	//   ....[3]....
        /*0394*/ 	.word	0x00000360
        /*0398*/ 	.word	0x000000ff
        /*039c*/ 	.word	0x00028840
        /*03a0*/ 	.short	0x0100
        /*03a2*/ 	.byte	0x08
	.zero		1


	//   ....[4]....
        /*03a4*/ 	.word	0x00000370
        /*03a8*/ 	.word	0x000000ff
        /*03ac*/ 	.word	0x00028838
        /*03b0*/ 	.short	0x0100
        /*03b2*/ 	.byte	0x08
	.zero		1


	//   ....[5]....
        /*03b4*/ 	.word	0x00000380
        /*03b8*/ 	.word	0x000000ff
        /*03bc*/ 	.word	0x00028848
        /*03c0*/ 	.short	0x0100
        /*03c2*/ 	.byte	0x08
	.zero		1


	//   ....[6]....
        /*03c4*/ 	.word	0x000004b0
        /*03c8*/ 	.word	0x000000ff
        /*03cc*/ 	.word	0x00028850
        /*03d0*/ 	.short	0x0100
        /*03d2*/ 	.byte	0x08
	.zero		1


	//   ....[7]....
        /*03d4*/ 	.word	0x000004c0
        /*03d8*/ 	.word	0x000000ff
        /*03dc*/ 	.word	0x00028860
        /*03e0*/ 	.short	0x0100
        /*03e2*/ 	.byte	0x08
	.zero		1


	//   ....[8]....
        /*03e4*/ 	.word	0x000004d0
        /*03e8*/ 	.word	0x000000ff
        /*03ec*/ 	.word	0x00028858
        /*03f0*/ 	.short	0x0100
        /*03f2*/ 	.byte	0x08
	.zero		1


	//   ....[9]....
        /*03f4*/ 	.word	0x000004e0
        /*03f8*/ 	.word	0x000000ff
        /*03fc*/ 	.word	0x00028868
        /*0400*/ 	.short	0x0100
        /*0402*/ 	.byte	0x08
	.zero		1


	//   ....[10]....
        /*0404*/ 	.word	0x000005d0
        /*0408*/ 	.word	0x000000ff
        /*040c*/ 	.word	0x00028870
        /*0410*/ 	.short	0x0100
        /*0412*/ 	.byte	0x06
	.zero		1


	//   ....[11]....
        /*0414*/ 	.word	0x000005e0
        /*0418*/ 	.word	0x000000ff
        /*041c*/ 	.word	0x00028880
        /*0420*/ 	.short	0x0100
        /*0422*/ 	.byte	0x06
	.zero		1


	//   ....[12]....
        /*0424*/ 	.word	0x000005f0
        /*0428*/ 	.word	0x000000ff
        /*042c*/ 	.word	0x00028878
        /*0430*/ 	.short	0x0100
        /*0432*/ 	.byte	0x06
	.zero		1


	//   ....[13]....
        /*0434*/ 	.word	0x00000600
        /*0438*/ 	.word	0x000000ff
        /*043c*/ 	.word	0x00028888
        /*0440*/ 	.short	0x0100
        /*0442*/ 	.byte	0x06
	.zero		1


	//   ....[14]....
        /*0444*/ 	.word	0x00000730
        /*0448*/ 	.word	0x000000ff
        /*044c*/ 	.word	0x00028890
        /*0450*/ 	.short	0x0100
        /*0452*/ 	.byte	0x08
	.zero		1


	//   ....[15]....
        /*0454*/ 	.word	0x00000740
        /*0458*/ 	.word	0x000000ff
        /*045c*/ 	.word	0x000288a0
        /*0460*/ 	.short	0x0100
        /*0462*/ 	.byte	0x08
	.zero		1


	//   ....[16]....
        /*0464*/ 	.word	0x00000750
        /*0468*/ 	.word	0x000000ff
        /*046c*/ 	.word	0x00028898
        /*0470*/ 	.short	0x0100
        /*0472*/ 	.byte	0x08
	.zero		1


	//   ....[17]....
        /*0474*/ 	.word	0x00000760
        /*0478*/ 	.word	0x000000ff
        /*047c*/ 	.word	0x000288a8
        /*0480*/ 	.short	0x0100
        /*0482*/ 	.byte	0x08
	.zero		1


	//   ....[18]....
        /*0484*/ 	.word	0x00000890
        /*0488*/ 	.word	0x000000ff
        /*048c*/ 	.word	0x000288b0
        /*0490*/ 	.short	0x0100
        /*0492*/ 	.byte	0x08
	.zero		1


	//   ....[19]....
        /*0494*/ 	.word	0x000008a0
        /*0498*/ 	.word	0x000000ff
        /*049c*/ 	.word	0x000288c0
        /*04a0*/ 	.short	0x0100
        /*04a2*/ 	.byte	0x08
	.zero		1


	//   ....[20]....
        /*04a4*/ 	.word	0x000008b0
        /*04a8*/ 	.word	0x000000ff
        /*04ac*/ 	.word	0x000288b8
        /*04b0*/ 	.short	0x0100
        /*04b2*/ 	.byte	0x08
	.zero		1


	//   ....[21]....
        /*04b4*/ 	.word	0x000008c0
        /*04b8*/ 	.word	0x000000ff
        /*04bc*/ 	.word	0x000288c8
        /*04c0*/ 	.short	0x0100
        /*04c2*/ 	.byte	0x08
	.zero		1


	//   ....[22]....
        /*04c4*/ 	.word	0x00001370
        /*04c8*/ 	.word	0x000000ff
        /*04cc*/ 	.word	0x00028800
        /*04d0*/ 	.short	0x010a
        /*04d2*/ 	.byte	0x24
	.zero		1


	//   ....[23]....
        /*04d4*/ 	.word	0x000013d0
        /*04d8*/ 	.word	0x000000ff
        /*04dc*/ 	.word	0x00028830
        /*04e0*/ 	.short	0x010a
        /*04e2*/ 	.byte	0x24
	.zero		1


	//   ....[24]....
        /*04e4*/ 	.word	0x00001460
        /*04e8*/ 	.word	0x000000ff
        /*04ec*/ 	.word	0x00028830
        /*04f0*/ 	.short	0x010a
        /*04f2*/ 	.byte	0x24
	.zero		1


	//   ....[25]....
        /*04f4*/ 	.word	0x00003730
        /*04f8*/ 	.word	0x00000000
        /*04fc*/ 	.word	0x00000000
        /*0500*/ 	.short	0x0101
        /*0502*/ 	.byte	0x3f
	.zero		1


	//   ....[26]....
        /*0504*/ 	.word	0x00004290
        /*0508*/ 	.word	0x000000ff
        /*050c*/ 	.word	0x00028830
        /*0510*/ 	.short	0x010a
        /*0512*/ 	.byte	0x07
	.zero		1


	//   ....[27]....
        /*0514*/ 	.word	0x000042d0
        /*0518*/ 	.word	0x000000ff
        /*051c*/ 	.word	0x00028830
        /*0520*/ 	.short	0x010a
        /*0522*/ 	.byte	0x07
	.zero		1


	//   ....[28]....
        /*0524*/ 	.word	0x00004600
        /*0528*/ 	.word	0x000000ff
        /*052c*/ 	.word	0x00028850
        /*0530*/ 	.short	0x010a
        /*0532*/ 	.byte	0x07
	.zero		1


	//   ....[29]....
        /*0534*/ 	.word	0x00004640
        /*0538*/ 	.word	0x000000ff
        /*053c*/ 	.word	0x00028850
        /*0540*/ 	.short	0x010a
        /*0542*/ 	.byte	0x07
	.zero		1


	//   ....[30]....
        /*0544*/ 	.word	0x00006570
        /*0548*/ 	.word	0x00000029
        /*054c*/ 	.word	0x00000000
        /*0550*/ 	.short	0x0101
        /*0552*/ 	.byte	0x3f
	.zero		1


	//   ....[31]....
        /*0554*/ 	.word	0x00006730
        /*0558*/ 	.word	0x0000002c
        /*055c*/ 	.word	0x00000000
        /*0560*/ 	.short	0x0101
        /*0562*/ 	.byte	0x3f
	.zero		1


	//   ....[32]....
        /*0564*/ 	.word	0x000073d0
        /*0568*/ 	.word	0x000000ff
        /*056c*/ 	.word	0x00028830
        /*0570*/ 	.short	0x010a
        /*0572*/ 	.byte	0x0a
	.zero		1


	//   ....[33]....
        /*0574*/ 	.word	0x00007410
        /*0578*/ 	.word	0x000000ff
        /*057c*/ 	.word	0x00028830
        /*0580*/ 	.short	0x010a
        /*0582*/ 	.byte	0x0a
	.zero		1


	//   ....[34]....
        /*0584*/ 	.word	0x00007730
        /*0588*/ 	.word	0x000000ff
        /*058c*/ 	.word	0x00028850
        /*0590*/ 	.short	0x010a
        /*0592*/ 	.byte	0x0a
	.zero		1


	//   ....[35]....
        /*0594*/ 	.word	0x00007770
        /*0598*/ 	.word	0x000000ff
        /*059c*/ 	.word	0x00028850
        /*05a0*/ 	.short	0x010a
        /*05a2*/ 	.byte	0x0a
	.zero		1


	//   ....[36]....
        /*05a4*/ 	.word	0x00009100
        /*05a8*/ 	.word	0x0000001b
        /*05ac*/ 	.word	0x00000000
        /*05b0*/ 	.short	0x0101
        /*05b2*/ 	.byte	0x3f
	.zero		1


	//   ....[37]....
        /*05b4*/ 	.word	0x000092b0
        /*05b8*/ 	.word	0x0000001d
        /*05bc*/ 	.word	0x00000000
        /*05c0*/ 	.short	0x0101
        /*05c2*/ 	.byte	0x3f
	.zero		1


	//   ....[38]....
        /*05c4*/ 	.word	0x00009ad0
        /*05c8*/ 	.word	0x000000ff
        /*05cc*/ 	.word	0x00028850
        /*05d0*/ 	.short	0x010a
        /*05d2*/ 	.byte	0x05
	.zero		1


	//   ....[39]....
        /*05d4*/ 	.word	0x00009b10
        /*05d8*/ 	.word	0x000000ff
        /*05dc*/ 	.word	0x00028850
        /*05e0*/ 	.short	0x010a
        /*05e2*/ 	.byte	0x05
	.zero		1


	//   ....[40]....
        /*05e4*/ 	.word	0x00009fd0
        /*05e8*/ 	.word	0x00000006
        /*05ec*/ 	.word	0x00000000
        /*05f0*/ 	.short	0x0101
        /*05f2*/ 	.byte	0x3f
	.zero		1


	//   ....[41]....
        /*05f4*/ 	.word	0x0000ac30
        /*05f8*/ 	.word	0x000000ff
        /*05fc*/ 	.word	0x00000000
        /*0600*/ 	.short	0x0101
        /*0602*/ 	.byte	0x04
	.zero		1


	//   ....[42]....
        /*0604*/ 	.word	0x0000c9c0
        /*0608*/ 	.word	0x000000ff
        /*060c*/ 	.word	0x00028840
        /*0610*/ 	.short	0x010a
        /*0612*/ 	.byte	0x26
	.zero		1


	//   ....[43]....
        /*0614*/ 	.word	0x0000d660
        /*0618*/ 	.word	0x000000ff
        /*061c*/ 	.word	0x00028800
        /*0620*/ 	.short	0x0107
        /*0622*/ 	.byte	0x26
	.zero		1


	//   ....[44]....
        /*0624*/ 	.word	0x0000d6d0
        /*0628*/ 	.word	0x000000ff
        /*062c*/ 	.word	0x00028800
        /*0630*/ 	.short	0x0101
        /*0632*/ 	.byte	0x26
	.zero		1


	//   ....[45]....
        /*0634*/ 	.word	0x0000d6f0
        /*0638*/ 	.word	0x000000ff
        /*063c*/ 	.word	0x00028820
        /*0640*/ 	.short	0x010a
        /*0642*/ 	.byte	0x26
	.zero		1


	//   ....[46]....
        /*0644*/ 	.word	0x0000dad0
        /*0648*/ 	.word	0x000000ff
        /*064c*/ 	.word	0x00028848
        /*0650*/ 	.short	0x010a
        /*0652*/ 	.byte	0x26
	.zero		1


	//   ....[47]....
        /*0654*/ 	.word	0x0000dd90
        /*0658*/ 	.word	0x000000ff
        /*065c*/ 	.word	0x00028860
        /*0660*/ 	.short	0x010a
        /*0662*/ 	.byte	0x26
	.zero		1


	//   ....[48]....
        /*0664*/ 	.word	0x0000e290
        /*0668*/ 	.word	0x000000ff
        /*066c*/ 	.word	0x00028840
        /*0670*/ 	.short	0x010a
        /*0672*/ 	.byte	0x26
	.zero		1


	//   ....[49]....
        /*0674*/ 	.word	0x0000e570
        /*0678*/ 	.word	0x000000ff
        /*067c*/ 	.word	0x00028868
        /*0680*/ 	.short	0x010a
        /*0682*/ 	.byte	0x26
	.zero		1


	//   ....[50]....
        /*0684*/ 	.word	0x0000eac0
        /*0688*/ 	.word	0x000000ff
        /*068c*/ 	.word	0x00028848
        /*0690*/ 	.short	0x010a
        /*0692*/ 	.byte	0x26
	.zero		1


	//   ....[51]....
        /*0694*/ 	.word	0x0000ed80
        /*0698*/ 	.word	0x000000ff
        /*069c*/ 	.word	0x00028860
        /*06a0*/ 	.short	0x010a
        /*06a2*/ 	.byte	0x26
	.zero		1


	//   ....[52]....
        /*06a4*/ 	.word	0x0000f120
        /*06a8*/ 	.word	0x00000003
        /*06ac*/ 	.word	0x00028860
        /*06b0*/ 	.short	0x010a
        /*06b2*/ 	.byte	0x3f
	.zero		1


	//   ....[53]....
        /*06b4*/ 	.word	0x0000f4b0
        /*06b8*/ 	.word	0x00000002
        /*06bc*/ 	.word	0x00028820
        /*06c0*/ 	.short	0x010a
        /*06c2*/ 	.byte	0x3f
	.zero		1


	//   ....[54]....
        /*06c4*/ 	.word	0x0000f630
        /*06c8*/ 	.word	0x00000006
        /*06cc*/ 	.word	0x00000000
        /*06d0*/ 	.short	0x010a
        /*06d2*/ 	.byte	0x3f
	.zero		1


	//   ....[55]....
        /*06d4*/ 	.word	0x0000f6a0
        /*06d8*/ 	.word	0x00000003
        /*06dc*/ 	.word	0x00000000
        /*06e0*/ 	.short	0x010a
        /*06e2*/ 	.byte	0x3f
	.zero		1


	//   ....[56]....
        /*06e4*/ 	.word	0x0000f700
        /*06e8*/ 	.word	0x00000000
        /*06ec*/ 	.word	0x00000000
        /*06f0*/ 	.short	0x010a
        /*06f2*/ 	.byte	0x3f
	.zero		1


	//   ....[57]....
        /*06f4*/ 	.word	0x0000f730
        /*06f8*/ 	.word	0x00000003
        /*06fc*/ 	.word	0x00000000
        /*0700*/ 	.short	0x010a
        /*0702*/ 	.byte	0x3f
	.zero		1


	//   ....[58]....
        /*0704*/ 	.word	0x0000f7a0
        /*0708*/ 	.word	0x00000000
        /*070c*/ 	.word	0x00028800
        /*0710*/ 	.short	0x010a
        /*0712*/ 	.byte	0x3f
	.zero		1


	//   ....[59]....
        /*0714*/ 	.word	0x0000f800
        /*0718*/ 	.word	0x00000000
        /*071c*/ 	.word	0x00028830
        /*0720*/ 	.short	0x010a
        /*0722*/ 	.byte	0x3f
	.zero		1


	//   ....[60]....
        /*0724*/ 	.word	0x0000f860
        /*0728*/ 	.word	0x0000000d
        /*072c*/ 	.word	0x00028830
        /*0730*/ 	.short	0x010a
        /*0732*/ 	.byte	0x3f
	.zero		1


	//   ....[61]....
        /*0734*/ 	.word	0x0000f8c0
        /*0738*/ 	.word	0x0000000d
        /*073c*/ 	.word	0x00028850
        /*0740*/ 	.short	0x010a
        /*0742*/ 	.byte	0x3f
	.zero		1


	//   ....[62]....
        /*0744*/ 	.word	0x0000f920
        /*0748*/ 	.word	0x0000000d
        /*074c*/ 	.word	0x00028830
        /*0750*/ 	.short	0x010a
        /*0752*/ 	.byte	0x3f
	.zero		1


	//   ....[63]....
        /*0754*/ 	.word	0x0000f980
        /*0758*/ 	.word	0x0000000a
        /*075c*/ 	.word	0x00028850
        /*0760*/ 	.short	0x010a
        /*0762*/ 	.byte	0x3f
	.zero		1


	//   ....[64]....
        /*0764*/ 	.word	0x0000f9e0
        /*0768*/ 	.word	0x00000003
        /*076c*/ 	.word	0x00028850
        /*0770*/ 	.short	0x010a
        /*0772*/ 	.byte	0x3f
	.zero		1


	//   ....[65]....
        /*0774*/ 	.word	0x0000fb40
        /*0778*/ 	.word	0x00000003
        /*077c*/ 	.word	0x00028840
        /*0780*/ 	.short	0x010a
        /*0782*/ 	.byte	0x3f
	.zero		1


	//   ....[66]....
        /*0784*/ 	.word	0x000105e0
        /*0788*/ 	.word	0x00000003
        /*078c*/ 	.word	0x00028820
        /*0790*/ 	.short	0x010a
        /*0792*/ 	.byte	0x3f
	.zero		1


	//   ....[67]....
        /*0794*/ 	.word	0x00010640
        /*0798*/ 	.word	0x00000003
        /*079c*/ 	.word	0x00028848
        /*07a0*/ 	.short	0x010a
        /*07a2*/ 	.byte	0x3f
	.zero		1


	//   ....[68]....
        /*07a4*/ 	.word	0x000106a0
        /*07a8*/ 	.word	0x00000003
        /*07ac*/ 	.word	0x00028860
        /*07b0*/ 	.short	0x010a
        /*07b2*/ 	.byte	0x3f
	.zero		1


	//   ....[69]....
        /*07b4*/ 	.word	0x00010700
        /*07b8*/ 	.word	0x00000003
        /*07bc*/ 	.word	0x00028840
        /*07c0*/ 	.short	0x010a
        /*07c2*/ 	.byte	0x3f
	.zero		1


	//   ....[70]....
        /*07c4*/ 	.word	0x00010760
        /*07c8*/ 	.word	0x00000003
        /*07cc*/ 	.word	0x00028868
        /*07d0*/ 	.short	0x010a
        /*07d2*/ 	.byte	0x3f
	.zero		1


	//   ....[71]....
        /*07d4*/ 	.word	0x000107c0
        /*07d8*/ 	.word	0x00000003
        /*07dc*/ 	.word	0x00028848
        /*07e0*/ 	.short	0x010a
        /*07e2*/ 	.byte	0x3f
	.zero		1


	//   ....[72]....
        /*07e4*/ 	.word	0x00010820
        /*07e8*/ 	.word	0x00000003
        /*07ec*/ 	.word	0x00028860
        /*07f0*/ 	.short	0x010a
        /*07f2*/ 	.byte	0x3f
	.zero		1


	//   ....[73]....
        /*07f4*/ 	.word	0x00010870
        /*07f8*/ 	.word	0x00000003
        /*07fc*/ 	.word	0x00028860
        /*0800*/ 	.short	0x010a
        /*0802*/ 	.byte	0x3f
	.zero		1


	//   ....[74]....
        /*0804*/ 	.word	0x000108c0
        /*0808*/ 	.word	0x00000002
        /*080c*/ 	.word	0x00028820
        /*0810*/ 	.short	0x010a
        /*0812*/ 	.byte	0x3f
	.zero		1


	//   ....[75]....
        /*0814*/ 	.word	0x00010a60
        /*0818*/ 	.word	0x00000006
        /*081c*/ 	.word	0x00000000
        /*0820*/ 	.short	0x010a
        /*0822*/ 	.byte	0x3f
	.zero		1


	//   ....[76]....
        /*0824*/ 	.word	0x00010ab0
        /*0828*/ 	.word	0x00000003
        /*082c*/ 	.word	0x00000000
        /*0830*/ 	.short	0x010a
        /*0832*/ 	.byte	0x3f
	.zero		1


	//   ....[77]....
        /*0834*/ 	.word	0x00010b00
        /*0838*/ 	.word	0x00000000
        /*083c*/ 	.word	0x00000000
        /*0840*/ 	.short	0x010a
        /*0842*/ 	.byte	0x3f
	.zero		1


	//----- nvinfo : EIATTR_NUM_MBARRIERS
	.align		4
.L_1047:
        /*0844*/ 	.byte	0x03, 0x38
        /*0846*/ 	.short	0x0016


	//----- nvinfo : EIATTR_EXIT_INSTR_OFFSETS
	.align		4
        /*0848*/ 	.byte	0x04, 0x1c
        /*084a*/ 	.short	(.L_1049 - .L_1048)


	//   ....[0]....
.L_1048:
        /*084c*/ 	.word	0x0000f780


	//----- nvinfo : EIATTR_MAX_THREADS
	.align		4
.L_1049:
        /*0850*/ 	.byte	0x04, 0x05
        /*0852*/ 	.short	(.L_1051 - .L_1050)
.L_1050:
        /*0854*/ 	.word	0x00000180
        /*0858*/ 	.word	0x00000001
        /*085c*/ 	.word	0x00000001


	//----- nvinfo : EIATTR_CRS_STACK_SIZE
	.align		4
.L_1051:
        /*0860*/ 	.byte	0x04, 0x1e
        /*0862*/ 	.short	(.L_1053 - .L_1052)
.L_1052:
        /*0864*/ 	.word	0x00000000


	//----- nvinfo : EIATTR_CBANK_PARAM_SIZE
	.align		4
.L_1053:
        /*0868*/ 	.byte	0x03, 0x19
        /*086a*/ 	.short	0x0a70


	//----- nvinfo : EIATTR_PARAM_CBANK
	.align		4
        /*086c*/ 	.byte	0x04, 0x0a
        /*086e*/ 	.short	(.L_1055 - .L_1054)
	.align		4
.L_1054:
        /*0870*/ 	.word	index@(.nv.constant0._ZN7cutlass13device_kernelIN5flash11enable_sm90INS1_16FlashAttnFwdSm90INS1_25CollectiveMainloopFwdSm90ILi2EN4cute5tupleIJNS5_1CILi1EEES8_S8_EEENS6_IJNS7_ILi128EEESA_SA_EEELi128ENS_6half_tEfNS_4arch4Sm90ELb1ELb0ELb1ELb0ELb0ELb0ELb0ELb1ELb1ELb1ELb1ELb0EEENS1_21CollectiveEpilogueFwdISB_S9_SC_SE_Li256ELb0ELb1ELb1ELb0EEENS1_19SingleTileSchedulerILb0ELb1ELb1ELi128EEEEEEEEEvNT_6ParamsE)
        /*0874*/ 	.short	0x0210
        /*0876*/ 	.short	0x0a70


	//----- nvinfo : EIATTR_SW_WAR
	.align		4
.L_1055:
        /*0878*/ 	.byte	0x04, 0x36
        /*087a*/ 	.short	(.L_1057 - .L_1056)
.L_1056:
        /*087c*/ 	.word	0x00000008
.L_1057:


//--------------------- .nv.info._ZN7cutlass13device_kernelIN5flash11enable_sm90INS1_16FlashAttnFwdSm90INS1_25CollectiveMainloopFwdSm90ILi2EN4cute5tupleIJNS5_1CILi1EEES8_S8_EEENS6_IJNS7_ILi128EEESA_SA_EEELi128ENS_6half_tEfNS_4arch4Sm90ELb1ELb0ELb1ELb1ELb0ELb0ELb0ELb1ELb1ELb1ELb1ELb0EEENS1_21CollectiveEpilogueFwdISB_S9_SC_SE_Li256ELb1ELb1ELb1ELb0EEENS1_36VarlenDynamicPersistentTileSchedulerILi128ELi128ELi256ELi128ELb1ELb1ELb1ELb1ELb1ELb1EEEEEEEEEvNT_6ParamsE --------------------------
	.section	.nv.info._ZN7cutlass13device_kernelIN5flash11enable_sm90INS1_16FlashAttnFwdSm90INS1_25CollectiveMainloopFwdSm90ILi2EN4cute5tupleIJNS5_1CILi1EEES8_S8_EEENS6_IJNS7_ILi128EEESA_SA_EEELi128ENS_6half_tEfNS_4arch4Sm90ELb1ELb0ELb1ELb1ELb0ELb0ELb0ELb1ELb1ELb1ELb1ELb0EEENS1_21CollectiveEpilogueFwdISB_S9_SC_SE_Li256ELb1ELb1ELb1ELb0EEENS1_36VarlenDynamicPersistentTileSchedulerILi128ELi128ELi256ELi128ELb1ELb1ELb1ELb1ELb1ELb1EEEEEEEEEvNT_6ParamsE,"",@"SHT_CUDA_INFO"
	.sectionflags	@""
	.align	4


	//----- nvinfo : EIATTR_CUDA_API_VERSION
	.align		4
        /*0000*/ 	.byte	0x04, 0x37
        /*0002*/ 	.short	(.L_1059 - .L_1058)
.L_1058:
        /*0004*/ 	.word	0x00000082


	//----- nvinfo : EIATTR_KPARAM_INFO
	.align		4
.L_1059:
        /*0008*/ 	.byte	0x04, 0x17
        /*000a*/ 	.short	(.L_1061 - .L_1060)
.L_1060:
        /*000c*/ 	.word	0x00000000
        /*0010*/ 	.short	0x0000
        /*0012*/ 	.short	0x0070
        /*0014*/ 	.byte	0x00, 0xf0, 0x01, 0x2a


	//----- nvinfo : EIATTR_SPARSE_MMA_MASK
	.align		4
.L_1061:
        /*0018*/ 	.byte	0x03, 0x50
        /*001a*/ 	.short	0x0000


	//----- nvinfo : EIATTR_MAXREG_COUNT
	.align		4
        /*001c*/ 	.byte	0x03, 0x1b
        /*001e*/ 	.short	0x00a8


	//----- nvinfo : EIATTR_NUM_BARRIERS
	.align		4
        /*0020*/ 	.byte	0x02, 0x4c
        /*0022*/ 	.byte	0x10
	.zero		1


	//----- nvinfo : EIATTR_EXTERNS
	.align		4
        /*0024*/ 	.byte	0x04, 0x0f
        /*0026*/ 	.short	(.L_1063 - .L_1062)


	//   ....[0]....
	.align		4
.L_1062:
        /*0028*/ 	.word	index@(__assertfail)


	//----- nvinfo : EIATTR_ANNOTATIONS
	.align		4
.L_1063:
        /*002c*/ 	.byte	0x04, 0x55
        /*002e*/ 	.short	(.L_1065 - .L_1064)


	//   ....[0]....
.L_1064:
        /* <DEDUP_REMOVED lines=71> */


	//----- nvinfo : EIATTR_MERCURY_ISA_VERSION
	.align		4
.L_1065:
        /*0490*/ 	.byte	0x03, 0x5f
        /*0492*/ 	.short	0x0101


	//----- nvinfo : EIATTR_UNUSED_LOAD_BYTE_OFFSET
	.align		4
        /*0494*/ 	.byte	0x04, 0x44
        /*0496*/ 	.short	(.L_1067 - .L_1066)


	//   ....[0]....
.L_1066:
        /*0498*/ 	.word	0x00000a40
        /*049c*/ 	.word	0x0000fff0


	//   ....[1]....
        /*04a0*/ 	.word	0x0000add0
        /*04a4*/ 	.word	0x0000fff0


	//----- nvinfo : EIATTR_INT_WARP_WIDE_INSTR_OFFSETS
	.align		4
.L_1067:
        /*04a8*/ 	.byte	0x04, 0x31
        /*04aa*/ 	.short	(.L_1069 - .L_1068)


	//   ....[0]....
.L_1068:
        /*04ac*/ 	.word	0x00000130


	//   ....[1]....
        /*04b0*/ 	.word	0x00000170


	//   ....[2]....
        /*04b4*/ 	.word	0x000001e0


	//   ....[3]....
        /*04b8*/ 	.word	0x0000f7a0


	//   ....[4]....
        /*04bc*/ 	.word	0x0000f830


	//   ....[5]....
        /*04c0*/ 	.word	0x00012e90


	//   ....[6]....
        /*04c4*/ 	.word	0x00012f20


	//----- nvinfo : EIATTR_COOP_GROUP_MASK_REGIDS
	.align		4
.L_1069:
        /*04c8*/ 	.byte	0x04, 0x29
        /*04ca*/ 	.short	(.L_1071 - .L_1070)


	//   ....[0]....
.L_1070:
        /*04cc*/ 	.word	0xffffffff


	//   ....[1]....
        /*04d0*/ 	.word	0xffffffff


	//   ....[2]....
        /*04d4*/ 	.word	0xffffffff


	//   ....[3]....
        /*04d8*/ 	.word	0xffffffff


	//   ....[4]....
        /*04dc*/ 	.word	0xffffffff


	//   ....[5]....
        /*04e0*/ 	.word	0xffffffff


	//   ....[6]....
        /*04e4*/ 	.word	0xffffffff


	//   ....[7]....
        /*04e8*/ 	.word	0xffffffff


	//   ....[8]....
        /*04ec*/ 	.word	0xffffffff


	//   ....[9]....
        /*04f0*/ 	.word	0xffffffff


	//   ....[10]....
        /*04f4*/ 	.word	0xffffffff


	//   ....[11]....
        /*04f8*/ 	.word	0xffffffff


	//   ....[12]....
        /*04fc*/ 	.word	0xffffffff


	//   ....[13]....
        /*0500*/ 	.word	0xffffffff


	//   ....[14]....
        /*0504*/ 	.word	0xffffffff


	//   ....[15]....
        /*0508*/ 	.word	0xffffffff


	//   ....[16]....
        /*050c*/ 	.word	0xffffffff


	//   ....[17]....
        /*0510*/ 	.word	0xffffffff


	//   ....[18]....
        /*0514*/ 	.word	0xffffffff


	//   ....[19]....
        /*0518*/ 	.word	0xffffffff


	//   ....[20]....
        /*051c*/ 	.word	0xffffffff


	//   ....[21]....
        /*0520*/ 	.word	0xffffffff


	//   ....[22]....
        /*0524*/ 	.word	0xffffffff


	//   ....[23]....
        /*0528*/ 	.word	0xffffffff


	//   ....[24]....
        /*052c*/ 	.word	0xffffffff


	//   ....[25]....
        /*0530*/ 	.word	0xffffffff


	//   ....[26]....
        /*0534*/ 	.word	0xffffffff


	//   ....[27]....
        /*0538*/ 	.word	0xffffffff


	//   ....[28]....
        /*053c*/ 	.word	0xffffffff


	//   ....[29]....
        /*0540*/ 	.word	0xffffffff


	//   ....[30]....
        /*0544*/ 	.word	0xffffffff


	//   ....[31]....
        /*0548*/ 	.word	0xffffffff


	//   ....[32]....
        /*054c*/ 	.word	0xffffffff


	//   ....[33]....
        /*0550*/ 	.word	0xffffffff


	//   ....[34]....
        /*0554*/ 	.word	0xffffffff


	//   ....[35]....
        /*0558*/ 	.word	0xffffffff


	//   ....[36]....
        /*055c*/ 	.word	0xffffffff


	//   ....[37]....
        /*0560*/ 	.word	0xffffffff


	//   ....[38]....
        /*0564*/ 	.word	0xffffffff


	//   ....[39]....
        /*0568*/ 	.word	0xffffffff


	//   ....[40]....
        /*056c*/ 	.word	0xffffffff


	//   ....[41]....
        /*0570*/ 	.word	0xffffffff


	//   ....[42]....
        /*0574*/ 	.word	0xffffffff


	//   ....[43]....
        /*0578*/ 	.word	0xffffffff


	//   ....[44]....
        /*057c*/ 	.word	0xffffffff


	//   ....[45]....
        /*0580*/ 	.word	0xffffffff


	//   ....[46]....
        /*0584*/ 	.word	0xffffffff


	//   ....[47]....
        /*0588*/ 	.word	0xffffffff


	//   ....[48]....
        /*058c*/ 	.word	0xffffffff


	//   ....[49]....
        /*0590*/ 	.word	0xffffffff


	//   ....[50]....
        /*0594*/ 	.word	0xffffffff


	//   ....[51]....
        /*0598*/ 	.word	0xffffffff


	//   ....[52]....
        /*059c*/ 	.word	0xffffffff


	//   ....[53]....
        /*05a0*/ 	.word	0xffffffff


	//   ....[54]....
        /*05a4*/ 	.word	0xffffffff


	//   ....[55]....
        /*05a8*/ 	.word	0xffffffff


	//   ....[56]....
        /*05ac*/ 	.word	0xffffffff


	//   ....[57]....
        /*05b0*/ 	.word	0xffffffff


	//   ....[58]....
        /*05b4*/ 	.word	0xffffffff


	//   ....[59]....
        /*05b8*/ 	.word	0xffffffff


	//   ....[60]....
        /*05bc*/ 	.word	0xffffffff


	//   ....[61]....
        /*05c0*/ 	.word	0xffffffff


	//   ....[62]....
        /*05c4*/ 	.word	0xffffffff


	//   ....[63]....
        /*05c8*/ 	.word	0xffffffff


	//   ....[64]....
        /*05cc*/ 	.word	0xffffffff


	//   ....[65]....
        /*05d0*/ 	.word	0xffffffff


	//   ....[66]....
        /*05d4*/ 	.word	0xffffffff


	//   ....[67]....
        /*05d8*/ 	.word	0xffffffff


	//   ....[68]....
        /*05dc*/ 	.word	0xffffffff


	//   ....[69]....
        /*05e0*/ 	.word	0xffffffff


	//   ....[70]....
        /*05e4*/ 	.word	0xffffffff


	//   ....[71]....
        /*05e8*/ 	.word	0xffffffff


	//   ....[72]....
        /*05ec*/ 	.word	0xffffffff


	//   ....[73]....
        /*05f0*/ 	.word	0xffffffff


	//   ....[74]....
        /*05f4*/ 	.word	0xffffffff


	//   ....[75]....
        /*05f8*/ 	.word	0xffffffff


	//   ....[76]....
        /*05fc*/ 	.word	0xffffffff


	//   ....[77]....
        /*0600*/ 	.word	0xffffffff


	//   ....[78]....
        /*0604*/ 	.word	0xffffffff


	//   ....[79]....
        /*0608*/ 	.word	0xffffffff


	//   ....[80]....
        /*060c*/ 	.word	0xffffffff


	//   ....[81]....
        /*0610*/ 	.word	0xffffffff


	//   ....[82]....
        /*0614*/ 	.word	0xffffffff


	//   ....[83]....
        /*0618*/ 	.word	0xffffffff


	//   ....[84]....
        /*061c*/ 	.word	0xffffffff


	//   ....[85]....
        /*0620*/ 	.word	0xffffffff


	//   ....[86]....
        /*0624*/ 	.word	0xffffffff


	//   ....[87]....
        /*0628*/ 	.word	0xffffffff


	//   ....[88]....
        /*062c*/ 	.word	0xffffffff


	//   ....[89]....
        /*0630*/ 	.word	0xffffffff


	//   ....[90]....
        /*0634*/ 	.word	0xffffffff


	//   ....[91]....
        /*0638*/ 	.word	0xffffffff


	//   ....[92]....
        /*063c*/ 	.word	0xffffffff


	//   ....[93]....
        /*0640*/ 	.word	0xffffffff


	//   ....[94]....
        /*0644*/ 	.word	0xffffffff


	//   ....[95]....
        /*0648*/ 	.word	0xffffffff


	//   ....[96]....
        /*064c*/ 	.word	0xffffffff


	//   ....[97]....
        /*0650*/ 	.word	0xffffffff


	//   ....[98]....
        /*0654*/ 	.word	0xffffffff


	//   ....[99]....
        /*0658*/ 	.word	0xffffffff


	//   ....[100]....
        /*065c*/ 	.word	0xffffffff


	//   ....[101]....
        /*0660*/ 	.word	0xffffffff


	//   ....[102]....
        /*0664*/ 	.word	0xffffffff


	//   ....[103]....
        /*0668*/ 	.word	0xffffffff


	//   ....[104]....
        /*066c*/ 	.word	0xffffffff


	//   ....[105]....
        /*0670*/ 	.word	0x0500000f


	//   ....[106]....
        /*0674*/ 	.word	0x0500000f


	//   ....[107]....
        /*0678*/ 	.word	0x0500000f


	//   ....[108]....
        /*067c*/ 	.word	0x0500000f


	//   ....[109]....
        /*0680*/ 	.word	0x0500000f


	//   ....[110]....
        /*0684*/ 	.word	0x0500000f


	//   ....[111]....
        /*0688*/ 	.word	0x0500000f


	//   ....[112]....
        /*068c*/ 	.word	0x0500000f


	//   ....[113]....
        /*0690*/ 	.word	0x0500000f


	//   ....[114]....
        /*0694*/ 	.word	0x0500000f


	//   ....[115]....
        /*0698*/ 	.word	0x0500000f


	//   ....[116]....
        /*069c*/ 	.word	0x0500000f


	//   ....[117]....
        /*06a0*/ 	.word	0x0500000f


	//   ....[118]....
        /*06a4*/ 	.word	0x0500000f


	//   ....[119]....
        /*06a8*/ 	.word	0x0500000f


	//   ....[120]....
        /*06ac*/ 	.word	0x0500000f


	//   ....[121]....
        /*06b0*/ 	.word	0x0500000f


	//   ....[122]....
        /*06b4*/ 	.word	0x0500000f


	//   ....[123]....
        /*06b8*/ 	.word	0x0500000f


	//   ....[124]....
        /*06bc*/ 	.word	0x0500000f


	//   ....[125]....
        /*06c0*/ 	.word	0x0500000f


	//   ....[126]....
        /*06c4*/ 	.word	0x0500000f


	//   ....[127]....
        /*06c8*/ 	.word	0x0500000f


	//   ....[128]....
        /*06cc*/ 	.word	0x0500000f


	//   ....[129]....
        /*06d0*/ 	.word	0x0500000f


	//   ....[130]....
        /*06d4*/ 	.word	0x0500000f


	//   ....[131]....
        /*06d8*/ 	.word	0x0500000f


	//   ....[132]....
        /*06dc*/ 	.word	0x0500000f


	//   ....[133]....
        /*06e0*/ 	.word	0x0500000f


	//   ....[134]....
        /*06e4*/ 	.word	0x0500000f


	//   ....[135]....
        /*06e8*/ 	.word	0x0500000f


	//   ....[136]....
        /*06ec*/ 	.word	0x0500000f


	//   ....[137]....
        /*06f0*/ 	.word	0x0500000f


	//   ....[138]....
        /*06f4*/ 	.word	0x0500000f


	//   ....[139]....
        /*06f8*/ 	.word	0x0500000f


	//   ....[140]....
        /*06fc*/ 	.word	0x0500000f


	//----- nvinfo : EIATTR_COOP_GROUP_INSTR_OFFSETS
	.align		4
.L_1071:
        /*0700*/ 	.byte	0x04, 0x28
        /*0702*/ 	.short	(.L_1073 - .L_1072)


	//   ....[0]....
.L_1072:
        /*0704*/ 	.word	0x00000070


	//   ....[1]....
        /*0708*/ 	.word	0x00000140


	//   ....[2]....
        /*070c*/ 	.word	0x00000190


	//   ....[3]....
        /*0710*/ 	.word	0x000003c0


	//   ....[4]....
        /*0714*/ 	.word	0x00000520


	//   ....[5]....
        /*0718*/ 	.word	0x00000640


	//   ....[6]....
        /*071c*/ 	.word	0x000007a0


	//   ....[7]....
        /*0720*/ 	.word	0x00001b50


	//   ....[8]....
        /*0724*/ 	.word	0x00002670


	//   ....[9]....
        /*0728*/ 	.word	0x00002ad0


	//   ....[10]....
        /*072c*/ 	.word	0x000032a0


	//   ....[11]....
        /*0730*/ 	.word	0x00003320


	//   ....[12]....
        /*0734*/ 	.word	0x00003d60


	//   ....[13]....
        /*0738*/ 	.word	0x00003dc0


	//   ....[14]....
        /*073c*/ 	.word	0x00005750


	//   ....[15]....
        /*0740*/ 	.word	0x00005880


	//   ....[16]....
        /*0744*/ 	.word	0x00006090


	//   ....[17]....
        /*0748*/ 	.word	0x000061a0


	//   ....[18]....
        /*074c*/ 	.word	0x00006990


	//   ....[19]....
        /*0750*/ 	.word	0x00006a00


	//   ....[20]....
        /*0754*/ 	.word	0x000089d0


	//   ....[21]....
        /*0758*/ 	.word	0x00008a40


	//   ....[22]....
        /*075c*/ 	.word	0x000091d0


	//   ....[23]....
        /*0760*/ 	.word	0x000092e0


	//   ....[24]....
        /*0764*/ 	.word	0x0000a480


	//   ....[25]....
        /*0768*/ 	.word	0x0000a4c0


	//   ....[26]....
        /*076c*/ 	.word	0x0000a5b0


	//   ....[27]....
        /*0770*/ 	.word	0x0000a5d0


	//   ....[28]....
        /*0774*/ 	.word	0x0000b8e0


	//   ....[29]....
        /*0778*/ 	.word	0x0000b920


	//   ....[30]....
        /*077c*/ 	.word	0x0000b940


	//   ....[31]....
        /*0780*/ 	.word	0x0000b970


	//   ....[32]....
        /*0784*/ 	.word	0x0000c030


	//   ....[33]....
        /*0788*/ 	.word	0x0000c050


	//   ....[34]....
        /*078c*/ 	.word	0x0000c120


	//   ....[35]....
        /*0790*/ 	.word	0x0000c140


	//   ....[36]....
        /*0794*/ 	.word	0x0000c200


	//   ....[37]....
        /*0798*/ 	.word	0x0000c220


	//   ....[38]....
        /*079c*/ 	.word	0x0000c2f0


	//   ....[39]....
        /*07a0*/ 	.word	0x0000c310


	//   ....[40]....
        /*07a4*/ 	.word	0x0000c6e0


	//   ....[41]....
        /*07a8*/ 	.word	0x0000c6f0


	//   ....[42]....
        /*07ac*/ 	.word	0x0000cb30


	//   ....[43]....
        /*07b0*/ 	.word	0x0000cb40


	//   ....[44]....
        /*07b4*/ 	.word	0x0000d830


	//   ....[45]....
        /*07b8*/ 	.word	0x0000d860


	//   ....[46]....
        /*07bc*/ 	.word	0x0000d930


	//   ....[47]....
        /*07c0*/ 	.word	0x0000d950


	//   ....[48]....
        /*07c4*/ 	.word	0x0000da10


	//   ....[49]....
        /*07c8*/ 	.word	0x0000da30


	//   ....[50]....
        /*07cc*/ 	.word	0x0000db00


	//   ....[51]....
        /*07d0*/ 	.word	0x0000db20


	//   ....[52]....
        /*07d4*/ 	.word	0x0000dc60


	//   ....[53]....
        /*07d8*/ 	.word	0x0000de90


	//   ....[54]....
        /*07dc*/ 	.word	0x0000dec0


	//   ....[55]....
        /*07e0*/ 	.word	0x0000def0


	//   ....[56]....
        /*07e4*/ 	.word	0x0000df20


	//   ....[57]....
        /*07e8*/ 	.word	0x0000df50


	//   ....[58]....
        /*07ec*/ 	.word	0x0000df80


	//   ....[59]....
        /*07f0*/ 	.word	0x0000e120


	//   ....[60]....
        /*07f4*/ 	.word	0x0000e150


	//   ....[61]....
        /*07f8*/ 	.word	0x0000e180


	//   ....[62]....
        /*07fc*/ 	.word	0x0000e1b0


	//   ....[63]....
        /*0800*/ 	.word	0x0000e1e0


	//   ....[64]....
        /*0804*/ 	.word	0x0000e210


	//   ....[65]....
        /*0808*/ 	.word	0x0000e2b0


	//   ....[66]....
        /*080c*/ 	.word	0x0000e2e0


	//   ....[67]....
        /*0810*/ 	.word	0x0000e2f0


	//   ....[68]....
        /*0814*/ 	.word	0x0000e320


	//   ....[69]....
        /*0818*/ 	.word	0x0000fd80


	//   ....[70]....
        /*081c*/ 	.word	0x00010900


	//   ....[71]....
        /*0820*/ 	.word	0x00010910


	//   ....[72]....
        /*0824*/ 	.word	0x00010940


	//   ....[73]....
        /*0828*/ 	.word	0x00010950


	//   ....[74]....
        /*082c*/ 	.word	0x00010a60


	//   ....[75]....
        /*0830*/ 	.word	0x00010a70


	//   ....[76]....
        /*0834*/ 	.word	0x00010b00


	//   ....[77]....
        /*0838*/ 	.word	0x00010b10


	//   ....[78]....
        /*083c*/ 	.word	0x00010ba0


	//   ....[79]....
        /*0840*/ 	.word	0x00010bb0


	//   ....[80]....
        /*0844*/ 	.word	0x00010c40


	//   ....[81]....
        /*0848*/ 	.word	0x00010c50


	//   ....[82]....
        /*084c*/ 	.word	0x00010ce0


	//   ....[83]....
        /*0850*/ 	.word	0x00010cf0


	//   ....[84]....
        /*0854*/ 	.word	0x00010d40


	//   ....[85]....
        /*0858*/ 	.word	0x00010d70


	//   ....[86]....
        /*085c*/ 	.word	0x000135c0


	//   ....[87]....
        /*0860*/ 	.word	0x000135f0


	//   ....[88]....
        /*0864*/ 	.word	0x00013640


	//   ....[89]....
        /*0868*/ 	.word	0x00013680


	//   ....[90]....
        /*086c*/ 	.word	0x000136b0


	//   ....[91]....
        /*0870*/ 	.word	0x000136e0


	//   ....[92]....
        /*0874*/ 	.word	0x00013710


	//   ....[93]....
        /*0878*/ 	.word	0x00013740


	//   ....[94]....
        /*087c*/ 	.word	0x00013900


	//   ....[95]....
        /*0880*/ 	.word	0x00013930


	//   ....[96]....
        /*0884*/ 	.word	0x00013960


	//   ....[97]....
        /*0888*/ 	.word	0x00013990


	//   ....[98]....
        /*088c*/ 	.word	0x000139c0


	//   ....[99]....
        /*0890*/ 	.word	0x000139f0


	//   ....[100]....
        /*0894*/ 	.word	0x00013ac0


	//   ....[101]....
        /*0898*/ 	.word	0x00013ae0


	//   ....[102]....
        /*089c*/ 	.word	0x00013af0


	//   ....[103]....
        /*08a0*/ 	.word	0x00013b70


	//   ....[104]....
        /*08a4*/ 	.word	0x000146a0


	//   ....[105]....
        /*08a8*/ 	.word	0x00014c50


	//   ....[106]....
        /*08ac*/ 	.word	0x00014e20


	//   ....[107]....
        /*08b0*/ 	.word	0x00014e70


	//   ....[108]....
        /*08b4*/ 	.word	0x00014ed0


	//   ....[109]....
        /*08b8*/ 	.word	0x00014f70


	//   ....[110]....
        /*08bc*/ 	.word	0x00015030


	//   ....[111]....
        /*08c0*/ 	.word	0x00015140


	//   ....[112]....
        /*08c4*/ 	.word	0x000151a0


	//   ....[113]....
        /*08c8*/ 	.word	0x000152a0


	//   ....[114]....
        /*08cc*/ 	.word	0x00015300


	//   ....[115]....
        /*08d0*/ 	.word	0x00015400


	//   ....[116]....
        /*08d4*/ 	.word	0x00015460


	//   ....[117]....
        /*08d8*/ 	.word	0x00015560


	//   ....[118]....
        /*08dc*/ 	.word	0x000155c0


	//   ....[119]....
        /*08e0*/ 	.word	0x000156a0


	//   ....[120]....
        /*08e4*/ 	.word	0x00015720


	//   ....[121]....
        /*08e8*/ 	.word	0x00015800


	//   ....[122]....
        /*08ec*/ 	.word	0x00015b30


	//   ....[123]....
        /*08f0*/ 	.word	0x00015bd0


	//   ....[124]....
        /*08f4*/ 	.word	0x00015d60


	//   ....[125]....
        /*08f8*/ 	.word	0x00015dd0


	//   ....[126]....
        /*08fc*/ 	.word	0x00015e40


	//   ....[127]....
        /*0900*/ 	.word	0x00015eb0


	//   ....[128]....
        /*0904*/ 	.word	0x00015f20


	//   ....[129]....
        /*0908*/ 	.word	0x00015fa0


	//   ....[130]....
        /*090c*/ 	.word	0x00016040


	//   ....[131]....
        /*0910*/ 	.word	0x000160e0


	//   ....[132]....
        /*0914*/ 	.word	0x00016150


	//   ....[133]....
        /*0918*/ 	.word	0x000161c0


	//   ....[134]....
        /*091c*/ 	.word	0x00016230


	//   ....[135]....
        /*0920*/ 	.word	0x000162b0


	//   ....[136]....
        /*0924*/ 	.word	0x00016330


	//   ....[137]....
        /*0928*/ 	.word	0x000163e0


	//   ....[138]....
        /*092c*/ 	.word	0x00016430


	//   ....[139]....
        /*0930*/ 	.word	0x000164f0


	//   ....[140]....
        /*0934*/ 	.word	0x00016620


	//----- nvinfo : EIATTR_REG_RECONFIG
	.align		4
.L_1073:
        /*0938*/ 	.byte	0x01, 0x54
	.zero		2


	//----- nvinfo : EIATTR_SYSCALL_OFFSETS
	.align		4
        /*093c*/ 	.byte	0x04, 0x46
        /*093e*/ 	.short	(.L_1075 - .L_1074)


	//   ....[0]....
.L_1074:
        /*0940*/ 	.word	0x00001d30


	//   ....[1]....
        /*0944*/ 	.word	0x0000f9a0


	//   ....[2]....
        /*0948*/ 	.word	0x0000faf0


	//   ....[3]....
        /*094c*/ 	.word	0x0000fbf0


	//   ....[4]....
        /*0950*/ 	.word	0x000104c0


	//----- nvinfo : EIATTR_MBARRIER_INSTR_OFFSETS
	.align		4
.L_1075:
        /*0954*/ 	.byte	0x04, 0x39
        /*0956*/ 	.short	(.L_1077 - .L_1076)


	//   ....[0]....
.L_1076:
        /*0958*/ 	.word	0x00000270
        /*095c*/ 	.word	0x000000ff
        /*0960*/ 	.word	0x00028800
        /*0964*/ 	.short	0x0100
        /*0966*/ 	.byte	0x08
	.zero		1


	//   ....[1]....
        /*0968*/ 	.word	0x00000280
        /*096c*/ 	.word	0x000000ff
        /*0970*/ 	.word	0x00028820
        /*0974*/ 	.short	0x0100
        /*0976*/ 	.byte	0x08
	.zero		1


	//   ....[2]....
        /*0978*/ 	.word	0x00000370
        /*097c*/ 	.word	0x000000ff
        /*0980*/ 	.word	0x00028830
        /*0984*/ 	.short	0x0100
        /*0986*/ 	.byte	0x08
	.zero		1


	//   ....[3]....
        /*0988*/ 	.word	0x00000380
        /*098c*/ 	.word	0x000000ff
        /*0990*/ 	.word	0x00028840
        /*0994*/ 	.short	0x0100
        /*0996*/ 	.byte	0x08
	.zero		1


	//   ....[4]....
        /*0998*/ 	.word	0x00000390
        /*099c*/ 	.word	0x000000ff
        /*09a0*/ 	.word	0x00028838
        /*09a4*/ 	.short	0x0100
        /*09a6*/ 	.byte	0x08
	.zero		1


	//   ....[5]....
        /*09a8*/ 	.word	0x000003a0
        /*09ac*/ 	.word	0x000000ff
        /*09b0*/ 	.word	0x00028848
        /*09b4*/ 	.short	0x0100
        /*09b6*/ 	.byte	0x08
	.zero		1


	//   ....[6]....
        /*09b8*/ 	.word	0x000004d0
        /*09bc*/ 	.word	0x000000ff
        /*09c0*/ 	.word	0x00028850
        /*09c4*/ 	.short	0x0100
        /*09c6*/ 	.byte	0x08
	.zero		1


	//   ....[7]....
        /*09c8*/ 	.word	0x000004e0
        /*09cc*/ 	.word	0x000000ff
        /*09d0*/ 	.word	0x00028860
        /*09d4*/ 	.short	0x0100
        /*09d6*/ 	.byte	0x08
	.zero		1


	//   ....[8]....
        /*09d8*/ 	.word	0x000004f0
        /*09dc*/ 	.word	0x000000ff
        /*09e0*/ 	.word	0x00028858
        /*09e4*/ 	.short	0x0100
        /*09e6*/ 	.byte	0x08
	.zero		1


	//   ....[9]....
        /*09e8*/ 	.word	0x00000500
        /*09ec*/ 	.word	0x000000ff
        /*09f0*/ 	.word	0x00028868
        /*09f4*/ 	.short	0x0100
        /*09f6*/ 	.byte	0x08
	.zero		1


	//   ....[10]....
        /*09f8*/ 	.word	0x000005f0
        /*09fc*/ 	.word	0x000000ff
        /*0a00*/ 	.word	0x00028870
        /*0a04*/ 	.short	0x0100
        /*0a06*/ 	.byte	0x06
	.zero		1


	//   ....[11]....
        /*0a08*/ 	.word	0x00000600
        /*0a0c*/ 	.word	0x000000ff
        /*0a10*/ 	.word	0x00028880
        /*0a14*/ 	.short	0x0100
        /*0a16*/ 	.byte	0x06
	.zero		1


	//   ....[12]....
        /*0a18*/ 	.word	0x00000610
        /*0a1c*/ 	.word	0x000000ff
        /*0a20*/ 	.word	0x00028878
        /*0a24*/ 	.short	0x0100
        /*0a26*/ 	.byte	0x06
	.zero		1


	//   ....[13]....
        /*0a28*/ 	.word	0x00000620
        /*0a2c*/ 	.word	0x000000ff
        /*0a30*/ 	.word	0x00028888
        /*0a34*/ 	.short	0x0100
        /*0a36*/ 	.byte	0x06
	.zero		1


	//   ....[14]....
        /*0a38*/ 	.word	0x00000750
        /*0a3c*/ 	.word	0x000000ff
        /*0a40*/ 	.word	0x00028890
        /*0a44*/ 	.short	0x0100
        /*0a46*/ 	.byte	0x08
	.zero		1


	//   ....[15]....
        /*0a48*/ 	.word	0x00000760
        /*0a4c*/ 	.word	0x000000ff
        /*0a50*/ 	.word	0x000288a0
        /*0a54*/ 	.short	0x0100
        /*0a56*/ 	.byte	0x08
	.zero		1


	//   ....[16]....
        /*0a58*/ 	.word	0x00000770
        /*0a5c*/ 	.word	0x000000ff
        /*0a60*/ 	.word	0x00028898
        /*0a64*/ 	.short	0x0100
        /*0a66*/ 	.byte	0x08
	.zero		1


	//   ....[17]....
        /*0a68*/ 	.word	0x00000780
        /*0a6c*/ 	.word	0x000000ff
        /*0a70*/ 	.word	0x000288a8
        /*0a74*/ 	.short	0x0100
        /*0a76*/ 	.byte	0x08
	.zero		1


	//   ....[18]....
        /*0a78*/ 	.word	0x000008b0
        /*0a7c*/ 	.word	0x000000ff
        /*0a80*/ 	.word	0x000288b0
        /*0a84*/ 	.short	0x0100
        /*0a86*/ 	.byte	0x08
	.zero		1


	//   ....[19]....
        /*0a88*/ 	.word	0x000008c0
        /*0a8c*/ 	.word	0x000000ff
        /*0a90*/ 	.word	0x000288c0
        /*0a94*/ 	.short	0x0100
        /*0a96*/ 	.byte	0x08
	.zero		1


	//   ....[20]....
        /*0a98*/ 	.word	0x000008d0
        /*0a9c*/ 	.word	0x000000ff
        /*0aa0*/ 	.word	0x000288b8
        /*0aa4*/ 	.short	0x0100
        /*0aa6*/ 	.byte	0x08
	.zero		1


	//   ....[21]....
        /*0aa8*/ 	.word	0x000008e0
        /*0aac*/ 	.word	0x000000ff
        /*0ab0*/ 	.word	0x000288c8
        /*0ab4*/ 	.short	0x0100
        /*0ab6*/ 	.byte	0x08
	.zero		1


	//   ....[22]....
        /*0ab8*/ 	.word	0x00001db0
        /*0abc*/ 	.word	0x000000ff
        /*0ac0*/ 	.word	0x00028800
        /*0ac4*/ 	.short	0x010a
        /*0ac6*/ 	.byte	0x29
	.zero		1


	//   ....[23]....
        /*0ac8*/ 	.word	0x00001e30
        /*0acc*/ 	.word	0x00000000
        /*0ad0*/ 	.word	0x00028830
        /*0ad4*/ 	.short	0x010a
        /*0ad6*/ 	.byte	0x3f
	.zero		1


	//   ....[24]....
        /*0ad8*/ 	.word	0x00001e90
        /*0adc*/ 	.word	0x00000000
        /*0ae0*/ 	.word	0x00028830
        /*0ae4*/ 	.short	0x010a
        /*0ae6*/ 	.byte	0x3f
	.zero		1


	//   ....[25]....
        /*0ae8*/ 	.word	0x00002c00
        /*0aec*/ 	.word	0x00000000
        /*0af0*/ 	.word	0x00000000
        /*0af4*/ 	.short	0x0101
        /*0af6*/ 	.byte	0x3f
	.zero		1


	//   ....[26]....
        /*0af8*/ 	.word	0x00004ac0
        /*0afc*/ 	.word	0x000000ff
        /*0b00*/ 	.word	0x00028830
        /*0b04*/ 	.short	0x010a
        /*0b06*/ 	.byte	0x06
	.zero		1


	//   ....[27]....
        /*0b08*/ 	.word	0x00004b00
        /*0b0c*/ 	.word	0x000000ff
        /*0b10*/ 	.word	0x00028830
        /*0b14*/ 	.short	0x010a
        /*0b16*/ 	.byte	0x06
	.zero		1


	//   ....[28]....
        /*0b18*/ 	.word	0x00004e40
        /*0b1c*/ 	.word	0x000000ff
        /*0b20*/ 	.word	0x00028850
        /*0b24*/ 	.short	0x010a
        /*0b26*/ 	.byte	0x06
	.zero		1


	//   ....[29]....
        /*0b28*/ 	.word	0x00004e80
        /*0b2c*/ 	.word	0x000000ff
        /*0b30*/ 	.word	0x00028850
        /*0b34*/ 	.short	0x010a
        /*0b36*/ 	.byte	0x06
	.zero		1


	//   ....[30]....
        /*0b38*/ 	.word	0x00006f60
        /*0b3c*/ 	.word	0x0000000a
        /*0b40*/ 	.word	0x00000000
        /*0b44*/ 	.short	0x0101
        /*0b46*/ 	.byte	0x3f
	.zero		1


	//   ....[31]....
        /*0b48*/ 	.word	0x00007100
        /*0b4c*/ 	.word	0x0000000a
        /*0b50*/ 	.word	0x00000000
        /*0b54*/ 	.short	0x0101
        /*0b56*/ 	.byte	0x3f
	.zero		1


	//   ....[32]....
        /*0b58*/ 	.word	0x00007c70
        /*0b5c*/ 	.word	0x000000ff
        /*0b60*/ 	.word	0x00028830
        /*0b64*/ 	.short	0x010a
        /*0b66*/ 	.byte	0x06
	.zero		1


	//   ....[33]....
        /*0b68*/ 	.word	0x00007cb0
        /*0b6c*/ 	.word	0x000000ff
        /*0b70*/ 	.word	0x00028830
        /*0b74*/ 	.short	0x010a
        /*0b76*/ 	.byte	0x06
	.zero		1


	//   ....[34]....
        /*0b78*/ 	.word	0x00007ff0
        /*0b7c*/ 	.word	0x000000ff
        /*0b80*/ 	.word	0x00028850
        /*0b84*/ 	.short	0x010a
        /*0b86*/ 	.byte	0x06
	.zero		1


	//   ....[35]....
        /*0b88*/ 	.word	0x00008030
        /*0b8c*/ 	.word	0x000000ff
        /*0b90*/ 	.word	0x00028850
        /*0b94*/ 	.short	0x010a
        /*0b96*/ 	.byte	0x06
	.zero		1


	//   ....[36]....
        /*0b98*/ 	.word	0x00009aa0
        /*0b9c*/ 	.word	0x0000000b
        /*0ba0*/ 	.word	0x00000000
        /*0ba4*/ 	.short	0x0101
        /*0ba6*/ 	.byte	0x3f
	.zero		1


	//   ....[37]....
        /*0ba8*/ 	.word	0x00009c50
        /*0bac*/ 	.word	0x0000000b
        /*0bb0*/ 	.word	0x00000000
        /*0bb4*/ 	.short	0x0101
        /*0bb6*/ 	.byte	0x3f
	.zero		1


	//   ....[38]....
        /*0bb8*/ 	.word	0x0000a3f0
        /*0bbc*/ 	.word	0x000000ff
        /*0bc0*/ 	.word	0x00028850
        /*0bc4*/ 	.short	0x010a
        /*0bc6*/ 	.byte	0x05
	.zero		1


	//   ....[39]....
        /*0bc8*/ 	.word	0x0000a430
        /*0bcc*/ 	.word	0x000000ff
        /*0bd0*/ 	.word	0x00028850
        /*0bd4*/ 	.short	0x010a
        /*0bd6*/ 	.byte	0x05
	.zero		1


	//   ....[40]....
        /*0bd8*/ 	.word	0x0000a970
        /*0bdc*/ 	.word	0x00000006
        /*0be0*/ 	.word	0x00000000
        /*0be4*/ 	.short	0x0101
        /*0be6*/ 	.byte	0x3f
	.zero		1


	//   ....[41]....
        /*0be8*/ 	.word	0x0000c020
        /*0bec*/ 	.word	0x00000014
        /*0bf0*/ 	.word	0x00000000
        /*0bf4*/ 	.short	0x0101
        /*0bf6*/ 	.byte	0x3f
	.zero		1


	//   ....[42]....
        /*0bf8*/ 	.word	0x0000c4d0
        /*0bfc*/ 	.word	0x00000014
        /*0c00*/ 	.word	0x00000000
        /*0c04*/ 	.short	0x0101
        /*0c06*/ 	.byte	0x3f
	.zero		1


	//   ....[43]....
        /*0c08*/ 	.word	0x0000ffd0
        /*0c0c*/ 	.word	0x00000000
        /*0c10*/ 	.word	0x00028840
        /*0c14*/ 	.short	0x010a
        /*0c16*/ 	.byte	0x3f
	.zero		1


	//   ....[44]....
        /*0c18*/ 	.word	0x00010e40
        /*0c1c*/ 	.word	0x00000012
        /*0c20*/ 	.word	0x00028800
        /*0c24*/ 	.short	0x0107
        /*0c26*/ 	.byte	0x3f
	.zero		1


	//   ....[45]....
        /*0c28*/ 	.word	0x00010f50
        /*0c2c*/ 	.word	0x00000012
        /*0c30*/ 	.word	0x00028800
        /*0c34*/ 	.short	0x0101
        /*0c36*/ 	.byte	0x3f
	.zero		1


	//   ....[46]....
        /*0c38*/ 	.word	0x00010f70
        /*0c3c*/ 	.word	0x00000012
        /*0c40*/ 	.word	0x00028820
        /*0c44*/ 	.short	0x010a
        /*0c46*/ 	.byte	0x3f
	.zero		1


	//   ....[47]....
        /*0c48*/ 	.word	0x00011330
        /*0c4c*/ 	.word	0x00000003
        /*0c50*/ 	.word	0x00028840
        /*0c54*/ 	.short	0x010a
        /*0c56*/ 	.byte	0x3f
	.zero		1


	//   ....[48]....
        /*0c58*/ 	.word	0x000116d0
        /*0c5c*/ 	.word	0x00000003
        /*0c60*/ 	.word	0x00000060
        /*0c64*/ 	.short	0x010a
        /*0c66*/ 	.byte	0x3f
	.zero		1


	//   ....[49]....
        /*0c68*/ 	.word	0x00011d60
        /*0c6c*/ 	.word	0x00000003
        /*0c70*/ 	.word	0x00028840
        /*0c74*/ 	.short	0x010a
        /*0c76*/ 	.byte	0x3f
	.zero		1


	//   ....[50]....
        /*0c78*/ 	.word	0x00012100
        /*0c7c*/ 	.word	0x00000002
        /*0c80*/ 	.word	0x00000060
        /*0c84*/ 	.short	0x010a
        /*0c86*/ 	.byte	0x3f
	.zero		1


	//   ....[51]....
        /*0c88*/ 	.word	0x000126d0
        /*0c8c*/ 	.word	0x00000002
        /*0c90*/ 	.word	0x00028840
        /*0c94*/ 	.short	0x010a
        /*0c96*/ 	.byte	0x3f
	.zero		1


	//   ....[52]....
        /*0c98*/ 	.word	0x00012a70
        /*0c9c*/ 	.word	0x00000002
        /*0ca0*/ 	.word	0x00000060
        /*0ca4*/ 	.short	0x010a
        /*0ca6*/ 	.byte	0x3f
	.zero		1


	//   ....[53]....
        /*0ca8*/ 	.word	0x00012ff0
        /*0cac*/ 	.word	0x00000000
        /*0cb0*/ 	.word	0x00028860
        /*0cb4*/ 	.short	0x010a
        /*0cb6*/ 	.byte	0x3f
	.zero		1


	//   ....[54]....
        /*0cb8*/ 	.word	0x00014620
        /*0cbc*/ 	.word	0x00000000
        /*0cc0*/ 	.word	0x00028820
        /*0cc4*/ 	.short	0x010a
        /*0cc6*/ 	.byte	0x3f
	.zero		1


	//   ....[55]....
        /*0cc8*/ 	.word	0x00014810
        /*0ccc*/ 	.word	0x00000006
        /*0cd0*/ 	.word	0x00000000
        /*0cd4*/ 	.short	0x010a
        /*0cd6*/ 	.byte	0x3f
	.zero		1


	//   ....[56]....
        /*0cd8*/ 	.word	0x00014840
        /*0cdc*/ 	.word	0x00000007
        /*0ce0*/ 	.word	0x00000000
        /*0ce4*/ 	.short	0x010a
        /*0ce6*/ 	.byte	0x3f
	.zero		1


	//   ....[57]....
        /*0ce8*/ 	.word	0x000148a0
        /*0cec*/ 	.word	0x00000004
        /*0cf0*/ 	.word	0x00000000
        /*0cf4*/ 	.short	0x010a
        /*0cf6*/ 	.byte	0x3f
	.zero		1


	//   ....[58]....
        /*0cf8*/ 	.word	0x000148d0
        /*0cfc*/ 	.word	0x00000003
        /*0d00*/ 	.word	0x00000000
        /*0d04*/ 	.short	0x010a
        /*0d06*/ 	.byte	0x3f
	.zero		1


	//   ....[59]....
        /*0d08*/ 	.word	0x00014940
        /*0d0c*/ 	.word	0x00000003
        /*0d10*/ 	.word	0x00028800
        /*0d14*/ 	.short	0x010a
        /*0d16*/ 	.byte	0x3f
	.zero		1


	//   ....[60]....
        /*0d18*/ 	.word	0x00014990
        /*0d1c*/ 	.word	0x00000000
        /*0d20*/ 	.word	0x00028830
        /*0d24*/ 	.short	0x010a
        /*0d26*/ 	.byte	0x3f
	.zero		1


	//   ....[61]....
        /*0d28*/ 	.word	0x000149f0
        /*0d2c*/ 	.word	0x00000007
        /*0d30*/ 	.word	0x00028830
        /*0d34*/ 	.short	0x010a
        /*0d36*/ 	.byte	0x3f
	.zero		1


	//   ....[62]....
        /*0d38*/ 	.word	0x00014a50
        /*0d3c*/ 	.word	0x00000007
        /*0d40*/ 	.word	0x00028850
        /*0d44*/ 	.short	0x010a
        /*0d46*/ 	.byte	0x3f
	.zero		1


	//   ....[63]....
        /*0d48*/ 	.word	0x00014ab0
        /*0d4c*/ 	.word	0x00000007
        /*0d50*/ 	.word	0x00028830
        /*0d54*/ 	.short	0x010a
        /*0d56*/ 	.byte	0x3f
	.zero		1


	//   ....[64]....
        /*0d58*/ 	.word	0x00014b10
        /*0d5c*/ 	.word	0x00000007
        /*0d60*/ 	.word	0x00028850
        /*0d64*/ 	.short	0x010a
        /*0d66*/ 	.byte	0x3f
	.zero		1


	//   ....[65]....
        /*0d68*/ 	.word	0x00014b70
        /*0d6c*/ 	.word	0x00000005
        /*0d70*/ 	.word	0x00028850
        /*0d74*/ 	.short	0x010a
        /*0d76*/ 	.byte	0x3f
	.zero		1


	//   ....[66]....
        /*0d78*/ 	.word	0x00014d10
        /*0d7c*/ 	.word	0x00000000
        /*0d80*/ 	.word	0x00028840
        /*0d84*/ 	.short	0x010a
        /*0d86*/ 	.byte	0x3f
	.zero		1


	//   ....[67]....
        /*0d88*/ 	.word	0x00015840
        /*0d8c*/ 	.word	0x00000012
        /*0d90*/ 	.word	0x00028820
        /*0d94*/ 	.short	0x010a
        /*0d96*/ 	.byte	0x3f
	.zero		1


	//   ....[68]....
        /*0d98*/ 	.word	0x00015890
        /*0d9c*/ 	.word	0x00000003
        /*0da0*/ 	.word	0x00028840
        /*0da4*/ 	.short	0x010a
        /*0da6*/ 	.byte	0x3f
	.zero		1


	//   ....[69]....
        /*0da8*/ 	.word	0x000158e0
        /*0dac*/ 	.word	0x00000003
        /*0db0*/ 	.word	0x00000060
        /*0db4*/ 	.short	0x010a
        /*0db6*/ 	.byte	0x3f
	.zero		1


	//   ....[70]....
        /*0db8*/ 	.word	0x00015930
        /*0dbc*/ 	.word	0x00000003
        /*0dc0*/ 	.word	0x00028840
        /*0dc4*/ 	.short	0x010a
        /*0dc6*/ 	.byte	0x3f
	.zero		1


	//   ....[71]....
        /*0dc8*/ 	.word	0x00015980
        /*0dcc*/ 	.word	0x00000002
        /*0dd0*/ 	.word	0x00000060
        /*0dd4*/ 	.short	0x010a
        /*0dd6*/ 	.byte	0x3f
	.zero		1


	//   ....[72]....
        /*0dd8*/ 	.word	0x000159d0
        /*0ddc*/ 	.word	0x00000002
        /*0de0*/ 	.word	0x00028840
        /*0de4*/ 	.short	0x010a
        /*0de6*/ 	.byte	0x3f
	.zero		1


	//   ....[73]....
        /*0de8*/ 	.word	0x00015a20
        /*0dec*/ 	.word	0x00000002
        /*0df0*/ 	.word	0x00000060
        /*0df4*/ 	.short	0x010a
        /*0df6*/ 	.byte	0x3f
	.zero		1


	//   ....[74]....
        /*0df8*/ 	.word	0x00015a70
        /*0dfc*/ 	.word	0x00000000
        /*0e00*/ 	.word	0x00028860
        /*0e04*/ 	.short	0x010a
        /*0e06*/ 	.byte	0x3f
	.zero		1


	//   ....[75]....
        /*0e08*/ 	.word	0x00016540
        /*0e0c*/ 	.word	0x00000000
        /*0e10*/ 	.word	0x00028820
        /*0e14*/ 	.short	0x010a
        /*0e16*/ 	.byte	0x3f
	.zero		1


	//   ....[76]....
        /*0e18*/ 	.word	0x000166e0
        /*0e1c*/ 	.word	0x00000006
        /*0e20*/ 	.word	0x00000000
        /*0e24*/ 	.short	0x010a
        /*0e26*/ 	.byte	0x3f
	.zero		1


	//   ....[77]....
        /*0e28*/ 	.word	0x00016730
        /*0e2c*/ 	.word	0x00000007
        /*0e30*/ 	.word	0x00000000
        /*0e34*/ 	.short	0x010a
        /*0e36*/ 	.byte	0x3f
	.zero		1


	//   ....[78]....
        /*0e38*/ 	.word	0x00016780
        /*0e3c*/ 	.word	0x00000004
        /*0e40*/ 	.word	0x00000000
        /*0e44*/ 	.short	0x010a
        /*0e46*/ 	.byte	0x3f
	.zero		1


	//----- nvinfo : EIATTR_NUM_MBARRIERS
	.align		4
.L_1077:
        /*0e48*/ 	.byte	0x03, 0x38
        /*0e4a*/ 	.short	0x0016


	//----- nvinfo : EIATTR_EXIT_INSTR_OFFSETS
	.align		4
        /*0e4c*/ 	.byte	0x04, 0x1c
        /*0e4e*/ 	.short	(.L_1079 - .L_1078)


	//   ....[0]....
.L_1078:
        /*0e50*/ 	.word	0x00000a80


	//   ....[1]....
        /*0e54*/ 	.word	0x0000dc10


	//   ....[2]....
        /*0e58*/ 	.word	0x00014920


	//----- nvinfo : EIATTR_MAX_THREADS
	.align		4
.L_1079:
        /*0e5c*/ 	.byte	0x04, 0x05
        /*0e5e*/ 	.short	(.L_1081 - .L_1080)
.L_1080:
        /*0e60*/ 	.word	0x00000180
        /*0e64*/ 	.word	0x00000001
        /*0e68*/ 	.word	0x00000001


	//----- nvinfo : EIATTR_CRS_STACK_SIZE
	.align		4
.L_1081:
        /*0e6c*/ 	.byte	0x04, 0x1e
        /*0e6e*/ 	.short	(.L_1083 - .L_1082)
.L_1082:
        /*0e70*/ 	.word	0x00000000


	//----- nvinfo : EIATTR_CBANK_PARAM_SIZE
	.align		4
.L_1083:
        /*0e74*/ 	.byte	0x03, 0x19
        /*0e76*/ 	.short	0x0af0


	//----- nvinfo : EIATTR_PARAM_CBANK
	.align		4
        /*0e78*/ 	.byte	0x04, 0x0a
        /*0e7a*/ 	.short	(.L_1085 - .L_1084)
	.align		4
.L_1084:
        /*0e7c*/ 	.word	index@(.nv.constant0._ZN7cutlass13device_kernelIN5flash11enable_sm90INS1_16FlashAttnFwdSm90INS1_25CollectiveMainloopFwdSm90ILi2EN4cute5tupleIJNS5_1CILi1EEES8_S8_EEENS6_IJNS7_ILi128EEESA_SA_EEELi128ENS_6half_tEfNS_4arch4Sm90ELb1ELb0ELb1ELb1ELb0ELb0ELb0ELb1ELb1ELb1ELb1ELb0EEENS1_21CollectiveEpilogueFwdISB_S9_SC_SE_Li256ELb1ELb1ELb1ELb0EEENS1_36VarlenDynamicPersistentTileSchedulerILi128ELi128ELi256ELi128ELb1ELb1ELb1ELb1ELb1ELb1EEEEEEEEEvNT_6ParamsE)
        /*0e80*/ 	.short	0x0210
        /*0e82*/ 	.short	0x0af0


	//----- nvinfo : EIATTR_SW_WAR
	.align		4
.L_1085:
        /*0e84*/ 	.byte	0x04, 0x36
        /*0e86*/ 	.short	(.L_1087 - .L_1086)
.L_1086:
        /*0e88*/ 	.word	0x00000008
.L_1087:


//--------------------- .nv.info._ZN7cutlass13device_kernelIN5flash11enable_sm90INS1_16FlashAttnFwdSm90INS1_25CollectiveMainloopFwdSm90ILi2EN4cute5tupleIJNS5_1CILi1EEES8_S8_EEENS6_IJNS7_ILi128EEESA_SA_EEELi128ENS_6half_tEfNS_4arch4Sm90ELb1ELb0ELb1ELb1ELb0ELb1ELb0ELb1ELb1ELb1ELb1ELb0EEENS1_21CollectiveEpilogueFwdISB_S9_SC_SE_Li256ELb1ELb1ELb1ELb0EEENS1_36VarlenDynamicPersistentTileSchedulerILi128ELi128ELi256ELi128ELb1ELb1ELb1ELb1ELb1ELb1EEEEEEEEEvNT_6ParamsE --------------------------
	.section	.nv.info._ZN7cutlass13device_kernelIN5flash11enable_sm90INS1_16FlashAttnFwdSm90INS1_25CollectiveMainloopFwdSm90ILi2EN4cute5tupleIJNS5_1CILi1EEES8_S8_EEENS6_IJNS7_ILi128EEESA_SA_EEELi128ENS_6half_tEfNS_4arch4Sm90ELb1ELb0ELb1ELb1ELb0ELb1ELb0ELb1ELb1ELb1ELb1ELb0EEENS1_21CollectiveEpilogueFwdISB_S9_SC_SE_Li256ELb1ELb1ELb1ELb0EEENS1_36VarlenDynamicPersistentTileSchedulerILi128ELi128ELi256ELi128ELb1ELb1ELb1ELb1ELb1ELb1EEEEEEEEEvNT_6ParamsE,"",@"SHT_CUDA_INFO"
	.sectionflags	@""
	.align	4


	//----- nvinfo : EIATTR_CUDA_API_VERSION
	.align		4
        /*0000*/ 	.byte	0x04, 0x37
        /*0002*/ 	.short	(.L_1089 - .L_1088)
.L_1088:
        /*0004*/ 	.word	0x00000082


	//----- nvinfo : EIATTR_KPARAM_INFO
	.align		4
.L_1089:
        /*0008*/ 	.byte	0x04, 0x17
        /*000a*/ 	.short	(.L_1091 - .L_1090)
.L_1090:
        /*000c*/ 	.word	0x00000000
        /*0010*/ 	.short	0x0000
        /*0012*/ 	.short	0x0070
        /*0014*/ 	.byte	0x00, 0xf0, 0x01, 0x2a


	//----- nvinfo : EIATTR_SPARSE_MMA_MASK
	.align		4
.L_1091:
        /*0018*/ 	.byte	0x03, 0x50
        /*001a*/ 	.short	0x0000


	//----- nvinfo : EIATTR_MAXREG_COUNT
	.align		4
        /*001c*/ 	.byte	0x03, 0x1b
        /*001e*/ 	.short	0x00a8


	//----- nvinfo : EIATTR_NUM_BARRIERS
	.align		4
        /*0020*/ 	.byte	0x02, 0x4c
        /*0022*/ 	.byte	0x10
	.zero		1


	//----- nvinfo : EIATTR_EXTERNS
	.align		4
        /*0024*/ 	.byte	0x04, 0x0f
        /*0026*/ 	.short	(.L_1093 - .L_1092)


	//   ....[0]....
	.align		4
.L_1092:
        /*0028*/ 	.word	index@(__assertfail)


	//----- nvinfo : EIATTR_ANNOTATIONS
	.align		4
.L_1093:
        /*002c*/ 	.byte	0x04, 0x55
        /*002e*/ 	.short	(.L_1095 - .L_1094)


	//   ....[0]....
.L_1094:
        /* <DEDUP_REMOVED lines=104> */


	//----- nvinfo : EIATTR_MERCURY_ISA_VERSION
	.align		4
.L_1095:
        /*06a0*/ 	.byte	0x03, 0x5f
        /*06a2*/ 	.short	0x0101


	//----- nvinfo : EIATTR_UNUSED_LOAD_BYTE_OFFSET
	.align		4
        /*06a4*/ 	.byte	0x04, 0x44
        /*06a6*/ 	.short	(.L_1097 - .L_1096)


	//   ....[0]....
.L_1096:
        /*06a8*/ 	.word	0x00000ad0
        /*06ac*/ 	.word	0x0000fff0


	//   ....[1]....
        /*06b0*/ 	.word	0x00017800
        /*06b4*/ 	.word	0x0000fff0


	//----- nvinfo : EIATTR_INT_WARP_WIDE_INSTR_OFFSETS
	.align		4
.L_1097:
        /*06b8*/ 	.byte	0x04, 0x31
        /*06ba*/ 	.short	(.L_1099 - .L_1098)


	//   ....[0]....
.L_1098:
        /*06bc*/ 	.word	0x00000190


	//   ....[1]....
        /*06c0*/ 	.word	0x000001d0


	//   ....[2]....
        /*06c4*/ 	.word	0x00000240


	//   ....[3]....
        /*06c8*/ 	.word	0x0001da00


	//   ....[4]....
        /*06cc*/ 	.word	0x0001da90


	//   ....[5]....
        /*06d0*/ 	.word	0x00021150


	//   ....[6]....
        /*06d4*/ 	.word	0x000211b0


	//----- nvinfo : EIATTR_COOP_GROUP_MASK_REGIDS
	.align		4
.L_1099:
        /*06d8*/ 	.byte	0x04, 0x29
        /*06da*/ 	.short	(.L_1101 - .L_1100)


	//   ....[0]....
.L_1100:
        /*06dc*/ 	.word	0xffffffff


	//   ....[1]....
        /*06e0*/ 	.word	0xffffffff


	//   ....[2]....
        /*06e4*/ 	.word	0xffffffff


	//   ....[3]....
        /*06e8*/ 	.word	0xffffffff


	//   ....[4]....
        /*06ec*/ 	.word	0xffffffff


	//   ....[5]....
        /*06f0*/ 	.word	0xffffffff


	//   ....[6]....
        /*06f4*/ 	.word	0xffffffff


	//   ....[7]....
        /*06f8*/ 	.word	0xffffffff


	//   ....[8]....
        /*06fc*/ 	.word	0xffffffff


	//   ....[9]....
        /*0700*/ 	.word	0xffffffff


	//   ....[10]....
        /*0704*/ 	.word	0xffffffff


	//   ....[11]....
        /*0708*/ 	.word	0xffffffff


	//   ....[12]....
        /*070c*/ 	.word	0xffffffff


	//   ....[13]....
        /*0710*/ 	.word	0xffffffff


	//   ....[14]....
        /*0714*/ 	.word	0xffffffff


	//   ....[15]....
        /*0718*/ 	.word	0xffffffff


	//   ....[16]....
        /*071c*/ 	.word	0xffffffff


	//   ....[17]....
        /*0720*/ 	.word	0xffffffff


	//   ....[18]....
        /*0724*/ 	.word	0xffffffff


	//   ....[19]....
        /*0728*/ 	.word	0xffffffff


	//   ....[20]....
        /*072c*/ 	.word	0xffffffff


	//   ....[21]....
        /*0730*/ 	.word	0xffffffff


	//   ....[22]....
        /*0734*/ 	.word	0xffffffff


	//   ....[23]....
        /*0738*/ 	.word	0xffffffff


	//   ....[24]....
        /*073c*/ 	.word	0xffffffff


	//   ....[25]....
        /*0740*/ 	.word	0xffffffff


	//   ....[26]....
        /*0744*/ 	.word	0xffffffff


	//   ....[27]....
        /*0748*/ 	.word	0xffffffff


	//   ....[28]....
        /*074c*/ 	.word	0xffffffff


	//   ....[29]....
        /*0750*/ 	.word	0xffffffff


	//   ....[30]....
        /*0754*/ 	.word	0xffffffff


	//   ....[31]....
        /*0758*/ 	.word	0xffffffff


	//   ....[32]....
        /*075c*/ 	.word	0xffffffff


	//   ....[33]....
        /*0760*/ 	.word	0xffffffff


	//   ....[34]....
        /*0764*/ 	.word	0xffffffff


	//   ....[35]....
        /*0768*/ 	.word	0xffffffff


	//   ....[36]....
        /*076c*/ 	.word	0xffffffff


	//   ....[37]....
        /*0770*/ 	.word	0xffffffff


	//   ....[38]....
        /*0774*/ 	.word	0xffffffff


	//   ....[39]....
        /*0778*/ 	.word	0xffffffff


	//   ....[40]....
        /*077c*/ 	.word	0xffffffff


	//   ....[41]....
        /*0780*/ 	.word	0xffffffff


	//   ....[42]....
        /*0784*/ 	.word	0xffffffff


	//   ....[43]....
        /*0788*/ 	.word	0xffffffff


	//   ....[44]....
        /*078c*/ 	.word	0xffffffff


	//   ....[45]....
        /*0790*/ 	.word	0xffffffff


	//   ....[46]....
        /*0794*/ 	.word	0xffffffff


	//   ....[47]....
        /*0798*/ 	.word	0xffffffff


	//   ....[48]....
        /*079c*/ 	.word	0xffffffff


	//   ....[49]....
        /*07a0*/ 	.word	0xffffffff


	//   ....[50]....
        /*07a4*/ 	.word	0xffffffff


	//   ....[51]....
        /*07a8*/ 	.word	0xffffffff


	//   ....[52]....
        /*07ac*/ 	.word	0xffffffff


	//   ....[53]....
        /*07b0*/ 	.word	0xffffffff


	//   ....[54]....
        /*07b4*/ 	.word	0xffffffff


	//   ....[55]....
        /*07b8*/ 	.word	0xffffffff


	//   ....[56]....
        /*07bc*/ 	.word	0xffffffff


	//   ....[57]....
        /*07c0*/ 	.word	0xffffffff


	//   ....[58]....
        /*07c4*/ 	.word	0xffffffff


	//   ....[59]....
        /*07c8*/ 	.word	0xffffffff


	//   ....[60]....
        /*07cc*/ 	.word	0xffffffff


	//   ....[61]....
        /*07d0*/ 	.word	0xffffffff


	//   ....[62]....
        /*07d4*/ 	.word	0xffffffff


	//   ....[63]....
        /*07d8*/ 	.word	0xffffffff


	//   ....[64]....
        /*07dc*/ 	.word	0xffffffff


	//   ....[65]....
        /*07e0*/ 	.word	0xffffffff


	//   ....[66]....
        /*07e4*/ 	.word	0xffffffff


	//   ....[67]....
        /*07e8*/ 	.word	0xffffffff


	//   ....[68]....
        /*07ec*/ 	.word	0xffffffff


	//   ....[69]....
        /*07f0*/ 	.word	0xffffffff


	//   ....[70]....
        /*07f4*/ 	.word	0xffffffff


	//   ....[71]....
        /*07f8*/ 	.word	0xffffffff


	//   ....[72]....
        /*07fc*/ 	.word	0xffffffff


	//   ....[73]....
        /*0800*/ 	.word	0xffffffff


	//   ....[74]....
        /*0804*/ 	.word	0xffffffff


	//   ....[75]....
        /*0808*/ 	.word	0xffffffff


	//   ....[76]....
        /*080c*/ 	.word	0xffffffff


	//   ....[77]....
        /*0810*/ 	.word	0xffffffff


	//   ....[78]....
        /*0814*/ 	.word	0xffffffff


	//   ....[79]....
        /*0818*/ 	.word	0xffffffff


	//   ....[80]....
        /*081c*/ 	.word	0xffffffff


	//   ....[81]....
        /*0820*/ 	.word	0xffffffff


	//   ....[82]....
        /*0824*/ 	.word	0xffffffff


	//   ....[83]....
        /*0828*/ 	.word	0xffffffff


	//   ....[84]....
        /*082c*/ 	.word	0xffffffff


	//   ....[85]....
        /*0830*/ 	.word	0xffffffff


	//   ....[86]....
        /*0834*/ 	.word	0xffffffff


	//   ....[87]....
        /*0838*/ 	.word	0xffffffff


	//   ....[88]....
        /*083c*/ 	.word	0xffffffff


	//   ....[89]....
        /*0840*/ 	.word	0xffffffff


	//   ....[90]....
        /*0844*/ 	.word	0xffffffff


	//   ....[91]....
        /*0848*/ 	.word	0xffffffff


	//   ....[92]....
        /*084c*/ 	.word	0xffffffff


	//   ....[93]....
        /*0850*/ 	.word	0xffffffff


	//   ....[94]....
        /*0854*/ 	.word	0xffffffff


	//   ....[95]....
        /*0858*/ 	.word	0xffffffff


	//   ....[96]....
        /*085c*/ 	.word	0xffffffff


	//   ....[97]....
        /*0860*/ 	.word	0xffffffff


	//   ....[98]....
        /*0864*/ 	.word	0xffffffff


	//   ....[99]....
        /*0868*/ 	.word	0xffffffff


	//   ....[100]....
        /*086c*/ 	.word	0xffffffff


	//   ....[101]....
        /*0870*/ 	.word	0xffffffff


	//   ....[102]....
        /*0874*/ 	.word	0xffffffff


	//   ....[103]....
        /*0878*/ 	.word	0xffffffff


	//   ....[104]....
        /*087c*/ 	.word	0xffffffff


	//   ....[105]....
        /*0880*/ 	.word	0xffffffff


	//   ....[106]....
        /*0884*/ 	.word	0xffffffff


	//   ....[107]....
        /*0888*/ 	.word	0xffffffff


	//   ....[108]....
        /*088c*/ 	.word	0xffffffff


	//   ....[109]....
        /*0890*/ 	.word	0xffffffff


	//   ....[110]....
        /*0894*/ 	.word	0xffffffff


	//   ....[111]....
        /*0898*/ 	.word	0xffffffff


	//   ....[112]....
        /*089c*/ 	.word	0xffffffff


	//   ....[113]....
        /*08a0*/ 	.word	0xffffffff


	//   ....[114]....
        /*08a4*/ 	.word	0xffffffff


	//   ....[115]....
        /*08a8*/ 	.word	0xffffffff


	//   ....[116]....
        /*08ac*/ 	.word	0xffffffff


	//   ....[117]....
        /*08b0*/ 	.word	0xffffffff


	//   ....[118]....
        /*08b4*/ 	.word	0xffffffff


	//   ....[119]....
        /*08b8*/ 	.word	0xffffffff


	//   ....[120]....
        /*08bc*/ 	.word	0xffffffff


	//   ....[121]....
        /*08c0*/ 	.word	0xffffffff


	//   ....[122]....
        /*08c4*/ 	.word	0xffffffff


	//   ....[123]....
        /*08c8*/ 	.word	0xffffffff


	//   ....[124]....
        /*08cc*/ 	.word	0xffffffff


	//   ....[125]....
        /*08d0*/ 	.word	0xffffffff


	//   ....[126]....
        /*08d4*/ 	.word	0xffffffff


	//   ....[127]....
        /*08d8*/ 	.word	0xffffffff


	//   ....[128]....
        /*08dc*/ 	.word	0xffffffff


	//   ....[129]....
        /*08e0*/ 	.word	0xffffffff


	//   ....[130]....
        /*08e4*/ 	.word	0xffffffff


	//   ....[131]....
        /*08e8*/ 	.word	0xffffffff


	//   ....[132]....
        /*08ec*/ 	.word	0xffffffff


	//   ....[133]....
        /*08f0*/ 	.word	0xffffffff


	//   ....[134]....
        /*08f4*/ 	.word	0xffffffff


	//   ....[135]....
        /*08f8*/ 	.word	0xffffffff


	//   ....[136]....
        /*08fc*/ 	.word	0xffffffff


	//   ....[137]....
        /*0900*/ 	.word	0xffffffff


	//   ....[138]....
        /*0904*/ 	.word	0x0500000f


	//   ....[139]....
        /*0908*/ 	.word	0x0500000f


	//   ....[140]....
        /*090c*/ 	.word	0x0500000f


	//   ....[141]....
        /*0910*/ 	.word	0x0500000f


	//   ....[142]....
        /*0914*/ 	.word	0x0500000f


	//   ....[143]....
        /*0918*/ 	.word	0x0500000f


	//   ....[144]....
        /*091c*/ 	.word	0x0500000f


	//   ....[145]....
        /*0920*/ 	.word	0x0500000f


	//   ....[146]....
        /*0924*/ 	.word	0x0500000f


	//   ....[147]....
        /*0928*/ 	.word	0x0500000f


	//   ....[148]....
        /*092c*/ 	.word	0x0500000f


	//   ....[149]....
        /*0930*/ 	.word	0x0500000f


	//   ....[150]....
        /*0934*/ 	.word	0x0500000f


	//   ....[151]....
        /*0938*/ 	.word	0x0500000f


	//   ....[152]....
        /*093c*/ 	.word	0x0500000f


	//   ....[153]....
        /*0940*/ 	.word	0x0500000f


	//   ....[154]....
        /*0944*/ 	.word	0x0500000f


	//   ....[155]....
        /*0948*/ 	.word	0x0500000f


	//   ....[156]....
        /*094c*/ 	.word	0x0500000f


	//   ....[157]....
        /*0950*/ 	.word	0x0500000f


	//   ....[158]....
        /*0954*/ 	.word	0x0500000f


	//   ....[159]....
        /*0958*/ 	.word	0x0500000f


	//   ....[160]....
        /*095c*/ 	.word	0x0500000f


	//   ....[161]....
        /*0960*/ 	.word	0x0500000f


	//   ....[162]....
        /*0964*/ 	.word	0x0500000f


	//   ....[163]....
        /*0968*/ 	.word	0x0500000f


	//   ....[164]....
        /*096c*/ 	.word	0x0500000f


	//   ....[165]....
        /*0970*/ 	.word	0x0500000f


	//   ....[166]....
        /*0974*/ 	.word	0x0500000f


	//   ....[167]....
        /*0978*/ 	.word	0x0500000f


	//   ....[168]....
        /*097c*/ 	.word	0x0500000f


	//   ....[169]....
        /*0980*/ 	.word	0x0500000f


	//   ....[170]....
        /*0984*/ 	.word	0x0500000f


	//   ....[171]....
        /*0988*/ 	.word	0x0500000f


	//   ....[172]....
        /*098c*/ 	.word	0x0500000f


	//   ....[173]....
        /*0990*/ 	.word	0x0500000f


	//   ....[174]....
        /*0994*/ 	.word	0x0500000f


	//   ....[175]....
        /*0998*/ 	.word	0x0500000f


	//   ....[176]....
        /*099c*/ 	.word	0x0500000f


	//   ....[177]....
        /*09a0*/ 	.word	0x0500000f


	//   ....[178]....
        /*09a4*/ 	.word	0x0500000f


	//   ....[179]....
        /*09a8*/ 	.word	0x0500000f


	//   ....[180]....
        /*09ac*/ 	.word	0x0500000f


	//   ....[181]....
        /*09b0*/ 	.word	0x0500000f


	//   ....[182]....
        /*09b4*/ 	.word	0x0500000f


	//   ....[183]....
        /*09b8*/ 	.word	0x0500000f


	//   ....[184]....
        /*09bc*/ 	.word	0x0500000f


	//   ....[185]....
        /*09c0*/ 	.word	0x0500000f


	//   ....[186]....
        /*09c4*/ 	.word	0x0500000f


	//   ....[187]....
        /*09c8*/ 	.word	0x0500000f


	//   ....[188]....
        /*09cc*/ 	.word	0x0500000f


	//   ....[189]....
        /*09d0*/ 	.word	0x0500000f


	//   ....[190]....
        /*09d4*/ 	.word	0x0500000f


	//   ....[191]....
        /*09d8*/ 	.word	0x0500000f


	//   ....[192]....
        /*09dc*/ 	.word	0x0500000f


	//   ....[193]....
        /*09e0*/ 	.word	0x0500000f


	//   ....[194]....
        /*09e4*/ 	.word	0x0500000f


	//   ....[195]....
        /*09e8*/ 	.word	0x0500000f


	//   ....[196]....
        /*09ec*/ 	.word	0x0500000f


	//   ....[197]....
        /*09f0*/ 	.word	0x0500000f


	//   ....[198]....
        /*09f4*/ 	.word	0x0500000f


	//   ....[199]....
        /*09f8*/ 	.word	0x0500000f


	//   ....[200]....
        /*09fc*/ 	.word	0x0500000f


	//   ....[201]....
        /*0a00*/ 	.word	0x0500000f


	//   ....[202]....
        /*0a04*/ 	.word	0x0500000f


	//   ....[203]....
        /*0a08*/ 	.word	0x0500000f


	//   ....[204]....
        /*0a0c*/ 	.word	0x0500000f


	//   ....[205]....
        /*0a10*/ 	.word	0x0500000f


	//   ....[206]....
        /*0a14*/ 	.word	0x0500000f


	//   ....[207]....
        /*0a18*/ 	.word	0x0500000f


	//   ....[208]....
        /*0a1c*/ 	.word	0x0500000f


	//   ....[209]....
        /*0a20*/ 	.word	0x0500000f


	//   ....[210]....
        /*0a24*/ 	.word	0x0500000f


	//   ....[211]....
        /*0a28*/ 	.word	0x0500000f


	//   ....[212]....
        /*0a2c*/ 	.word	0x0500000f


	//   ....[213]....
        /*0a30*/ 	.word	0x0500000f


	//   ....[214]....
        /*0a34*/ 	.word	0x0500000f


	//   ....[215]....
        /*0a38*/ 	.word	0x0500000f


	//   ....[216]....
        /*0a3c*/ 	.word	0x0500000f


	//   ....[217]....
        /*0a40*/ 	.word	0x0500000f


	//   ....[218]....
        /*0a44*/ 	.word	0x0500000f


	//   ....[219]....
        /*0a48*/ 	.word	0x0500000f


	//   ....[220]....
        /*0a4c*/ 	.word	0x0500000f


	//   ....[221]....
        /*0a50*/ 	.word	0x0500000f


	//   ....[222]....
        /*0a54*/ 	.word	0x0500000f


	//   ....[223]....
        /*0a58*/ 	.word	0x0500000f


	//   ....[224]....
        /*0a5c*/ 	.word	0x0500000f


	//   ....[225]....
        /*0a60*/ 	.word	0x0500000f


	//   ....[226]....
        /*0a64*/ 	.word	0x0500000f


	//   ....[227]....
        /*0a68*/ 	.word	0x0500000f


	//----- nvinfo : EIATTR_COOP_GROUP_INSTR_OFFSETS
	.align		4
.L_1101:
        /*0a6c*/ 	.byte	0x04, 0x28
        /*0a6e*/ 	.short	(.L_1103 - .L_1102)


	//   ....[0]....
.L_1102:
        /*0a70*/ 	.word	0x00000070


	//   ....[1]....
        /*0a74*/ 	.word	0x000001a0


	//   ....[2]....
        /*0a78*/ 	.word	0x000001f0


	//   ....[3]....
        /*0a7c*/ 	.word	0x00000420


	//   ....[4]....
        /*0a80*/ 	.word	0x00000580


	//   ....[5]....
        /*0a84*/ 	.word	0x000006a0


	//   ....[6]....
        /*0a88*/ 	.word	0x00000800


	//   ....[7]....
        /*0a8c*/ 	.word	0x000091c0


	//   ....[8]....
        /*0a90*/ 	.word	0x00009890


	//   ....[9]....
        /*0a94*/ 	.word	0x000098a0


	//   ....[10]....
        /*0a98*/ 	.word	0x000098b0


	//   ....[11]....
        /*0a9c*/ 	.word	0x000098c0


	//   ....[12]....
        /*0aa0*/ 	.word	0x00009c00


	//   ....[13]....
        /*0aa4*/ 	.word	0x00009c10


	//   ....[14]....
        /*0aa8*/ 	.word	0x00009c20


	//   ....[15]....
        /*0aac*/ 	.word	0x00009c30


	//   ....[16]....
        /*0ab0*/ 	.word	0x00009f10


	//   ....[17]....
        /*0ab4*/ 	.word	0x00009f20


	//   ....[18]....
        /*0ab8*/ 	.word	0x00009f30


	//   ....[19]....
        /*0abc*/ 	.word	0x00009f40


	//   ....[20]....
        /*0ac0*/ 	.word	0x0000a240


	//   ....[21]....
        /*0ac4*/ 	.word	0x0000a250


	//   ....[22]....
        /*0ac8*/ 	.word	0x0000a260


	//   ....[23]....
        /*0acc*/ 	.word	0x0000a270


	//   ....[24]....
        /*0ad0*/ 	.word	0x0000bf30


	//   ....[25]....
        /*0ad4*/ 	.word	0x0000bf50


	//   ....[26]....
        /*0ad8*/ 	.word	0x0000bf60


	//   ....[27]....
        /*0adc*/ 	.word	0x0000bf70


	//   ....[28]....
        /*0ae0*/ 	.word	0x0000c080


	//   ....[29]....
        /*0ae4*/ 	.word	0x0000c0d0


	//   ....[30]....
        /*0ae8*/ 	.word	0x0000c110


	//   ....[31]....
        /*0aec*/ 	.word	0x0000c150


	//   ....[32]....
        /*0af0*/ 	.word	0x0000c460


	//   ....[33]....
        /*0af4*/ 	.word	0x0000c480


	//   ....[34]....
        /*0af8*/ 	.word	0x0000c4a0


	//   ....[35]....
        /*0afc*/ 	.word	0x0000c4b0


	//   ....[36]....
        /*0b00*/ 	.word	0x0000c570


	//   ....[37]....
        /*0b04*/ 	.word	0x0000c590


	//   ....[38]....
        /*0b08*/ 	.word	0x0000c5a0


	//   ....[39]....
        /*0b0c*/ 	.word	0x0000c650


	//   ....[40]....
        /*0b10*/ 	.word	0x0000e980


	//   ....[41]....
        /*0b14*/ 	.word	0x0000e990


	//   ....[42]....
        /*0b18*/ 	.word	0x0000f7e0


	//   ....[43]....
        /*0b1c*/ 	.word	0x0000f840


	//   ....[44]....
        /*0b20*/ 	.word	0x000102c0


	//   ....[45]....
        /*0b24*/ 	.word	0x00010310


	//   ....[46]....
        /*0b28*/ 	.word	0x00011f40


	//   ....[47]....
        /*0b2c*/ 	.word	0x000126b0


	//   ....[48]....
        /*0b30*/ 	.word	0x00012770


	//   ....[49]....
        /*0b34*/ 	.word	0x000127a0


	//   ....[50]....
        /*0b38*/ 	.word	0x000131a0


	//   ....[51]....
        /*0b3c*/ 	.word	0x00013220


	//   ....[52]....
        /*0b40*/ 	.word	0x000155a0


	//   ....[53]....
        /*0b44*/ 	.word	0x000155e0


	//   ....[54]....
        /*0b48*/ 	.word	0x00015c20


	//   ....[55]....
        /*0b4c*/ 	.word	0x00015c80


	//   ....[56]....
        /*0b50*/ 	.word	0x00016e60


	//   ....[57]....
        /*0b54*/ 	.word	0x000171f0


	//   ....[58]....
        /*0b58*/ 	.word	0x00017220


	//   ....[59]....
        /*0b5c*/ 	.word	0x00017230


	//   ....[60]....
        /*0b60*/ 	.word	0x00018290


	//   ....[61]....
        /*0b64*/ 	.word	0x000182b0


	//   ....[62]....
        /*0b68*/ 	.word	0x000182d0


	//   ....[63]....
        /*0b6c*/ 	.word	0x000182e0


	//   ....[64]....
        /*0b70*/ 	.word	0x000189a0


	//   ....[65]....
        /*0b74*/ 	.word	0x000189b0


	//   ....[66]....
        /*0b78*/ 	.word	0x00018ab0


	//   ....[67]....
        /*0b7c*/ 	.word	0x00018ac0


	//   ....[68]....
        /*0b80*/ 	.word	0x00018bd0


	//   ....[69]....
        /*0b84*/ 	.word	0x00018be0


	//   ....[70]....
        /*0b88*/ 	.word	0x00018cf0


	//   ....[71]....
        /*0b8c*/ 	.word	0x00018d00


	//   ....[72]....
        /*0b90*/ 	.word	0x000190b0


	//   ....[73]....
        /*0b94*/ 	.word	0x000190c0


	//   ....[74]....
        /*0b98*/ 	.word	0x00019620


	//   ....[75]....
        /*0b9c*/ 	.word	0x00019630


	//   ....[76]....
        /*0ba0*/ 	.word	0x0001a330


	//   ....[77]....
        /*0ba4*/ 	.word	0x0001a340


	//   ....[78]....
        /*0ba8*/ 	.word	0x0001a450


	//   ....[79]....
        /*0bac*/ 	.word	0x0001a460


	//   ....[80]....
        /*0bb0*/ 	.word	0x0001a570


	//   ....[81]....
        /*0bb4*/ 	.word	0x0001a580


	//   ....[82]....
        /*0bb8*/ 	.word	0x0001a690


	//   ....[83]....
        /*0bbc*/ 	.word	0x0001a6a0


	//   ....[84]....
        /*0bc0*/ 	.word	0x0001a810


	//   ....[85]....
        /*0bc4*/ 	.word	0x0001aa40


	//   ....[86]....
        /*0bc8*/ 	.word	0x0001aa70


	//   ....[87]....
        /*0bcc*/ 	.word	0x0001aaa0


	//   ....[88]....
        /*0bd0*/ 	.word	0x0001aad0


	//   ....[89]....
        /*0bd4*/ 	.word	0x0001ab00


	//   ....[90]....
        /*0bd8*/ 	.word	0x0001ab30


	//   ....[91]....
        /*0bdc*/ 	.word	0x0001acd0


	//   ....[92]....
        /*0be0*/ 	.word	0x0001ad00


	//   ....[93]....
        /*0be4*/ 	.word	0x0001ad30


	//   ....[94]....
        /*0be8*/ 	.word	0x0001ad60


	//   ....[95]....
        /*0bec*/ 	.word	0x0001ad90


	//   ....[96]....
        /*0bf0*/ 	.word	0x0001adc0


	//   ....[97]....
        /*0bf4*/ 	.word	0x0001ae60


	//   ....[98]....
        /*0bf8*/ 	.word	0x0001ae90


	//   ....[99]....
        /*0bfc*/ 	.word	0x0001aea0


	//   ....[100]....
        /*0c00*/ 	.word	0x0001aed0


	//   ....[101]....
        /*0c04*/ 	.word	0x0001c570


	//   ....[102]....
        /*0c08*/ 	.word	0x0001dfe0


	//   ....[103]....
        /*0c0c*/ 	.word	0x0001eb70


	//   ....[104]....
        /*0c10*/ 	.word	0x0001eb80


	//   ....[105]....
        /*0c14*/ 	.word	0x0001ec30


	//   ....[106]....
        /*0c18*/ 	.word	0x0001ec40


	//   ....[107]....
        /*0c1c*/ 	.word	0x0001ecd0


	//   ....[108]....
        /*0c20*/ 	.word	0x0001ece0


	//   ....[109]....
        /*0c24*/ 	.word	0x0001ed70


	//   ....[110]....
        /*0c28*/ 	.word	0x0001ed80


	//   ....[111]....
        /*0c2c*/ 	.word	0x0001ee10


	//   ....[112]....
        /*0c30*/ 	.word	0x0001ee20


	//   ....[113]....
        /*0c34*/ 	.word	0x0001eeb0


	//   ....[114]....
        /*0c38*/ 	.word	0x0001eec0


	//   ....[115]....
        /*0c3c*/ 	.word	0x0001ef50


	//   ....[116]....
        /*0c40*/ 	.word	0x0001ef60


	//   ....[117]....
        /*0c44*/ 	.word	0x0001efb0


	//   ....[118]....
        /*0c48*/ 	.word	0x0001efe0


	//   ....[119]....
        /*0c4c*/ 	.word	0x000218e0


	//   ....[120]....
        /*0c50*/ 	.word	0x00021950


	//   ....[121]....
        /*0c54*/ 	.word	0x00021980


	//   ....[122]....
        /*0c58*/ 	.word	0x00021990


	//   ....[123]....
        /*0c5c*/ 	.word	0x000219c0


	//   ....[124]....
        /*0c60*/ 	.word	0x000219f0


	//   ....[125]....
        /*0c64*/ 	.word	0x00021a20


	//   ....[126]....
        /*0c68*/ 	.word	0x00021a50


	//   ....[127]....
        /*0c6c*/ 	.word	0x00021c20


	//   ....[128]....
        /*0c70*/ 	.word	0x00021c50


	//   ....[129]....
        /*0c74*/ 	.word	0x00021c80


	//   ....[130]....
        /*0c78*/ 	.word	0x00021cb0


	//   ....[131]....
        /*0c7c*/ 	.word	0x00021ce0


	//   ....[132]....
        /*0c80*/ 	.word	0x00021d10


	//   ....[133]....
        /*0c84*/ 	.word	0x00021de0


	//   ....[134]....
        /*0c88*/ 	.word	0x00021e00


	//   ....[135]....
        /*0c8c*/ 	.word	0x00021e10


	//   ....[136]....
        /*0c90*/ 	.word	0x00021e90


	//   ....[137]....
        /*0c94*/ 	.word	0x000229c0


	//   ....[138]....
        /*0c98*/ 	.word	0x00022e30


	//   ....[139]....
        /*0c9c*/ 	.word	0x00022ee0


	//   ....[140]....
        /*0ca0*/ 	.word	0x00022f70


	//   ....[141]....
        /*0ca4*/ 	.word	0x00022fc0


	//   ....[142]....
        /*0ca8*/ 	.word	0x00023010


	//   ....[143]....
        /*0cac*/ 	.word	0x000230a0


	//   ....[144]....
        /*0cb0*/ 	.word	0x00023130


	//   ....[145]....
        /*0cb4*/ 	.word	0x00023180


	//   ....[146]....
        /*0cb8*/ 	.word	0x000231d0


	//   ....[147]....
        /*0cbc*/ 	.word	0x00023260


	//   ....[148]....
        /*0cc0*/ 	.word	0x000232f0


	//   ....[149]....
        /*0cc4*/ 	.word	0x00023340


	//   ....[150]....
        /*0cc8*/ 	.word	0x00023390


	//   ....[151]....
        /*0ccc*/ 	.word	0x00023420


	//   ....[152]....
        /*0cd0*/ 	.word	0x000234b0


	//   ....[153]....
        /*0cd4*/ 	.word	0x00023500


	//   ....[154]....
        /*0cd8*/ 	.word	0x00023550


	//   ....[155]....
        /*0cdc*/ 	.word	0x00023650


	//   ....[156]....
        /*0ce0*/ 	.word	0x00023700


	//   ....[157]....
        /*0ce4*/ 	.word	0x00023780


	//   ....[158]....
        /*0ce8*/ 	.word	0x00023810


	//   ....[159]....
        /*0cec*/ 	.word	0x000239a0


	//   ....[160]....
        /*0cf0*/ 	.word	0x00023ab0


	//   ....[161]....
        /*0cf4*/ 	.word	0x00023b10


	//   ....[162]....
        /*0cf8*/ 	.word	0x00023b60


	//   ....[163]....
        /*0cfc*/ 	.word	0x00023bf0


	//   ....[164]....
        /*0d00*/ 	.word	0x00023c90


	//   ....[165]....
        /*0d04*/ 	.word	0x00023d10


	//   ....[166]....
        /*0d08*/ 	.word	0x00023d80


	//   ....[167]....
        /*0d0c*/ 	.word	0x00023ef0


	//   ....[168]....
        /*0d10*/ 	.word	0x00023fe0


	//   ....[169]....
        /*0d14*/ 	.word	0x00024030


	//   ....[170]....
        /*0d18*/ 	.word	0x00024080


	//   ....[171]....
        /*0d1c*/ 	.word	0x00024360


	//   ....[172]....
        /*0d20*/ 	.word	0x000243b0


	//   ....[173]....
        /*0d24*/ 	.word	0x00024440


	//   ....[174]....
        /*0d28*/ 	.word	0x000244d0


	//   ....[175]....
        /*0d2c*/ 	.word	0x00024560


	//   ....[176]....
        /*0d30*/ 	.word	0x000245f0


	//   ....[177]....
        /*0d34*/ 	.word	0x00024680


	//   ....[178]....
        /*0d38*/ 	.word	0x00024710


	//   ....[179]....
        /*0d3c*/ 	.word	0x00024790


	//   ....[180]....
        /*0d40*/ 	.word	0x000247e0


	//   ....[181]....
        /*0d44*/ 	.word	0x00024870


	//   ....[182]....
        /*0d48*/ 	.word	0x00024900


	//   ....[183]....
        /*0d4c*/ 	.word	0x00024980


	//   ....[184]....
        /*0d50*/ 	.word	0x000249d0


	//   ....[185]....
        /*0d54*/ 	.word	0x00024a60


	//   ....[186]....
        /*0d58*/ 	.word	0x00024af0


	//   ....[187]....
        /*0d5c*/ 	.word	0x00024b80


	//   ....[188]....
        /*0d60*/ 	.word	0x00024c10


	//   ....[189]....
        /*0d64*/ 	.word	0x00024ca0


	//   ....[190]....
        /*0d68*/ 	.word	0x00024d30


	//   ....[191]....
        /*0d6c*/ 	.word	0x00024df0


	//   ....[192]....
        /*0d70*/ 	.word	0x000250e0


	//   ....[193]....
        /*0d74*/ 	.word	0x000252c0


	//   ....[194]....
        /*0d78*/ 	.word	0x00025310


	//   ....[195]....
        /*0d7c*/ 	.word	0x00025370


	//   ....[196]....
        /*0d80*/ 	.word	0x00025470


	//   ....[197]....
        /*0d84*/ 	.word	0x000254d0


	//   ....[198]....
        /*0d88*/ 	.word	0x000255d0


	//   ....[199]....
        /*0d8c*/ 	.word	0x00025630


	//   ....[200]....
        /*0d90*/ 	.word	0x00025730


	//   ....[201]....
        /*0d94*/ 	.word	0x00025790


	//   ....[202]....
        /*0d98*/ 	.word	0x00025890


	//   ....[203]....
        /*0d9c*/ 	.word	0x000258f0


	//   ....[204]....
        /*0da0*/ 	.word	0x000259f0


	//   ....[205]....
        /*0da4*/ 	.word	0x00025a50


	//   ....[206]....
        /*0da8*/ 	.word	0x00025b50


	//   ....[207]....
        /*0dac*/ 	.word	0x00025bb0


	//   ....[208]....
        /*0db0*/ 	.word	0x00025c90


	//   ....[209]....
        /*0db4*/ 	.word	0x00025fc0


	//   ....[210]....
        /*0db8*/ 	.word	0x00026070


	//   ....[211]....
        /*0dbc*/ 	.word	0x000261f0


	//   ....[212]....
        /*0dc0*/ 	.word	0x00026280


	//   ....[213]....
        /*0dc4*/ 	.word	0x00026300


	//   ....[214]....
        /*0dc8*/ 	.word	0x00026380


	//   ....[215]....
        /*0dcc*/ 	.word	0x00026400


	//   ....[216]....
        /*0dd0*/ 	.word	0x00026490


	//   ....[217]....
        /*0dd4*/ 	.word	0x00026530


	//   ....[218]....
        /*0dd8*/ 	.word	0x00026600


	//   ....[219]....
        /*0ddc*/ 	.word	0x00026680


	//   ....[220]....
        /*0de0*/ 	.word	0x00026700


	//   ....[221]....
        /*0de4*/ 	.word	0x00026780


	//   ....[222]....
        /*0de8*/ 	.word	0x00026810


	//   ....[223]....
        /*0dec*/ 	.word	0x00026890


	//   ....[224]....
        /*0df0*/ 	.word	0x00026940


	//   ....[225]....
        /*0df4*/ 	.word	0x00026990


	//   ....[226]....
        /*0df8*/ 	.word	0x00026a50


	//   ....[227]....
        /*0dfc*/ 	.word	0x00026b80


	//----- nvinfo : EIATTR_REG_RECONFIG
	.align		4
.L_1103:
        /*0e00*/ 	.byte	0x01, 0x54
	.zero		2


	//----- nvinfo : EIATTR_SYSCALL_OFFSETS
	.align		4
        /*0e04*/ 	.byte	0x04, 0x46
        /*0e06*/ 	.short	(.L_1105 - .L_1104)


	//   ....[0]....
.L_1104:
        /*0e08*/ 	.word	0x00001ef0


	//   ....[1]....
        /*0e0c*/ 	.word	0x00002040


	//   ....[2]....
        /*0e10*/ 	.word	0x00009360


	//   ....[3]....
        /*0e14*/ 	.word	0x00009650


	//   ....[4]....
        /*0e18*/ 	.word	0x0001dc00


	//   ....[5]....
        /*0e1c*/ 	.word	0x0001dd50


	//   ....[6]....
        /*0e20*/ 	.word	0x0001de40


	//   ....[7]....
        /*0e24*/ 	.word	0x0001e740


	//----- nvinfo : EIATTR_MBARRIER_INSTR_OFFSETS
	.align		4
.L_1105:
        /*0e28*/ 	.byte	0x04, 0x39
        /*0e2a*/ 	.short	(.L_1107 - .L_1106)


	//   ....[0]....
.L_1106:
        /*0e2c*/ 	.word	0x000002d0
        /*0e30*/ 	.word	0x000000ff
        /*0e34*/ 	.word	0x00028800
        /*0e38*/ 	.short	0x0100
        /*0e3a*/ 	.byte	0x08
	.zero		1


	//   ....[1]....
        /*0e3c*/ 	.word	0x000002e0
        /*0e40*/ 	.word	0x000000ff
        /*0e44*/ 	.word	0x00028820
        /*0e48*/ 	.short	0x0100
        /*0e4a*/ 	.byte	0x08
	.zero		1


	//   ....[2]....
        /*0e4c*/ 	.word	0x000003d0
        /*0e50*/ 	.word	0x000000ff
        /*0e54*/ 	.word	0x00028830
        /*0e58*/ 	.short	0x0100
        /*0e5a*/ 	.byte	0x08
	.zero		1


	//   ....[3]....
        /*0e5c*/ 	.word	0x000003e0
        /*0e60*/ 	.word	0x000000ff
        /*0e64*/ 	.word	0x00028840
        /*0e68*/ 	.short	0x0100
        /*0e6a*/ 	.byte	0x08
	.zero		1


	//   ....[4]....
        /*0e6c*/ 	.word	0x000003f0
        /*0e70*/ 	.word	0x000000ff
        /*0e74*/ 	.word	0x00028838
        /*0e78*/ 	.short	0x0100
        /*0e7a*/ 	.byte	0x08
	.zero		1


	//   ....[5]....
        /*0e7c*/ 	.word	0x00000400
        /*0e80*/ 	.word	0x000000ff
        /*0e84*/ 	.word	0x00028848
        /*0e88*/ 	.short	0x0100
        /*0e8a*/ 	.byte	0x08
	.zero		1


	//   ....[6]....
        /*0e8c*/ 	.word	0x00000530
        /*0e90*/ 	.word	0x000000ff
        /*0e94*/ 	.word	0x00028850
        /*0e98*/ 	.short	0x0100
        /*0e9a*/ 	.byte	0x08
	.zero		1


	//   ....[7]....
        /*0e9c*/ 	.word	0x00000540
        /*0ea0*/ 	.word	0x000000ff
        /*0ea4*/ 	.word	0x00028860
        /*0ea8*/ 	.short	0x0100
        /*0eaa*/ 	.byte	0x08
	.zero		1


	//   ....[8]....
        /*0eac*/ 	.word	0x00000550
        /*0eb0*/ 	.word	0x000000ff
        /*0eb4*/ 	.word	0x00028858
        /*0eb8*/ 	.short	0x0100
        /*0eba*/ 	.byte	0x08
	.zero		1


	//   ....[9]....
        /*0ebc*/ 	.word	0x00000560
        /*0ec0*/ 	.word	0x000000ff
        /*0ec4*/ 	.word	0x00028868
        /*0ec8*/ 	.short	0x0100
        /*0eca*/ 	.byte	0x08
	.zero		1


	//   ....[10]....
        /*0ecc*/ 	.word	0x00000650
        /*0ed0*/ 	.word	0x000000ff
        /*0ed4*/ 	.word	0x00028870
        /*0ed8*/ 	.short	0x0100
        /*0eda*/ 	.byte	0x06
	.zero		1


	//   ....[11]....
        /*0edc*/ 	.word	0x00000660
        /*0ee0*/ 	.word	0x000000ff
        /*0ee4*/ 	.word	0x00028880
        /*0ee8*/ 	.short	0x0100
        /*0eea*/ 	.byte	0x06
	.zero		1


	//   ....[12]....
        /*0eec*/ 	.word	0x00000670
        /*0ef0*/ 	.word	0x000000ff
        /*0ef4*/ 	.word	0x00028878
        /*0ef8*/ 	.short	0x0100
        /*0efa*/ 	.byte	0x06
	.zero		1


	//   ....[13]....
        /*0efc*/ 	.word	0x00000680
        /*0f00*/ 	.word	0x000000ff
        /*0f04*/ 	.word	0x00028888
        /*0f08*/ 	.short	0x0100
        /*0f0a*/ 	.byte	0x06
	.zero		1


	//   ....[14]....
        /*0f0c*/ 	.word	0x000007b0
        /*0f10*/ 	.word	0x000000ff
        /*0f14*/ 	.word	0x00028890
        /*0f18*/ 	.short	0x0100
        /*0f1a*/ 	.byte	0x08
	.zero		1


	//   ....[15]....
        /*0f1c*/ 	.word	0x000007c0
        /*0f20*/ 	.word	0x000000ff
        /*0f24*/ 	.word	0x000288a0
        /*0f28*/ 	.short	0x0100
        /*0f2a*/ 	.byte	0x08
	.zero		1


	//   ....[16]....
        /*0f2c*/ 	.word	0x000007d0
        /*0f30*/ 	.word	0x000000ff
        /*0f34*/ 	.word	0x00028898
        /*0f38*/ 	.short	0x0100
        /*0f3a*/ 	.byte	0x08
	.zero		1


	//   ....[17]....
        /*0f3c*/ 	.word	0x000007e0
        /*0f40*/ 	.word	0x000000ff
        /*0f44*/ 	.word	0x000288a8
        /*0f48*/ 	.short	0x0100
        /*0f4a*/ 	.byte	0x08
	.zero		1


	//   ....[18]....
        /*0f4c*/ 	.word	0x00000910
        /*0f50*/ 	.word	0x000000ff
        /*0f54*/ 	.word	0x000288b0
        /*0f58*/ 	.short	0x0100
        /*0f5a*/ 	.byte	0x08
	.zero		1


	//   ....[19]....
        /*0f5c*/ 	.word	0x00000920
        /*0f60*/ 	.word	0x000000ff
        /*0f64*/ 	.word	0x000288c0
        /*0f68*/ 	.short	0x0100
        /*0f6a*/ 	.byte	0x08
	.zero		1


	//   ....[20]....
        /*0f6c*/ 	.word	0x00000930
        /*0f70*/ 	.word	0x000000ff
        /*0f74*/ 	.word	0x000288b8
        /*0f78*/ 	.short	0x0100
        /*0f7a*/ 	.byte	0x08
	.zero		1


	//   ....[21]....
        /*0f7c*/ 	.word	0x00000940
        /*0f80*/ 	.word	0x000000ff
        /*0f84*/ 	.word	0x000288c8
        /*0f88*/ 	.short	0x0100
        /*0f8a*/ 	.byte	0x08
	.zero		1


	//   ....[22]....
        /*0f8c*/ 	.word	0x000036d0
        /*0f90*/ 	.word	0x0000006e
        /*0f94*/ 	.word	0x00028890
        /*0f98*/ 	.short	0x010a
        /*0f9a*/ 	.byte	0x3f
	.zero		1


	//   ....[23]....
        /*0f9c*/ 	.word	0x00005cd0
        /*0fa0*/ 	.word	0x0000006e
        /*0fa4*/ 	.word	0x00028890
        /*0fa8*/ 	.short	0x010a
        /*0faa*/ 	.byte	0x3f
	.zero		1


	//   ....[24]....
        /*0fac*/ 	.word	0x00007e60
        /*0fb0*/ 	.word	0x0000006e
        /*0fb4*/ 	.word	0x00028890
        /*0fb8*/ 	.short	0x010a
        /*0fba*/ 	.byte	0x3f
	.zero		1


	//   ....[25]....
        /*0fbc*/ 	.word	0x000084b0
        /*0fc0*/ 	.word	0x00000030
        /*0fc4*/ 	.word	0x00000000
        /*0fc8*/ 	.short	0x0101
        /*0fca*/ 	.byte	0x3f
	.zero		1


	//   ....[26]....
        /*0fcc*/ 	.word	0x000084f0
        /*0fd0*/ 	.word	0x0000006e
        /*0fd4*/ 	.word	0x000288b0
        /*0fd8*/ 	.short	0x010a
        /*0fda*/ 	.byte	0x3f
	.zero		1


	//   ....[27]....
        /*0fdc*/ 	.word	0x00008b40
        /*0fe0*/ 	.word	0x0000006e
        /*0fe4*/ 	.word	0x00000000
        /*0fe8*/ 	.short	0x0101
        /*0fea*/ 	.byte	0x3f
	.zero		1


	//   ....[28]....
        /*0fec*/ 	.word	0x000093e0
        /*0ff0*/ 	.word	0x00000002
        /*0ff4*/ 	.word	0x00028800
        /*0ff8*/ 	.short	0x010a
        /*0ffa*/ 	.byte	0x3f
	.zero		1


	//   ....[29]....
        /*0ffc*/ 	.word	0x00009430
        /*1000*/ 	.word	0x00000002
        /*1004*/ 	.word	0x00028800
        /*1008*/ 	.short	0x010a
        /*100a*/ 	.byte	0x3f
	.zero		1


	//   ....[30]....
        /*100c*/ 	.word	0x0000a4b0
        /*1010*/ 	.word	0x00000002
        /*1014*/ 	.word	0x00028800
        /*1018*/ 	.short	0x010a
        /*101a*/ 	.byte	0x3f
	.zero		1


	//   ....[31]....
        /*101c*/ 	.word	0x0000c890
        /*1020*/ 	.word	0x00000002
        /*1024*/ 	.word	0x00028800
        /*1028*/ 	.short	0x010a
        /*102a*/ 	.byte	0x3f
	.zero		1


	//   ....[32]....
        /*102c*/ 	.word	0x0000e370
        /*1030*/ 	.word	0x00000000
        /*1034*/ 	.word	0x00028830
        /*1038*/ 	.short	0x010a
        /*103a*/ 	.byte	0x3f
	.zero		1


	//   ....[33]....
        /*103c*/ 	.word	0x0000e3e0
        /*1040*/ 	.word	0x00000000
        /*1044*/ 	.word	0x00028830
        /*1048*/ 	.short	0x010a
        /*104a*/ 	.byte	0x3f
	.zero		1


	//   ....[34]....
        /*104c*/ 	.word	0x0000f2a0
        /*1050*/ 	.word	0x00000000
        /*1054*/ 	.word	0x00000000
        /*1058*/ 	.short	0x0101
        /*105a*/ 	.byte	0x3f
	.zero		1


	//   ....[35]....
        /*105c*/ 	.word	0x00011100
        /*1060*/ 	.word	0x00000007
        /*1064*/ 	.word	0x00028830
        /*1068*/ 	.short	0x010a
        /*106a*/ 	.byte	0x3f
	.zero		1


	//   ....[36]....
        /*106c*/ 	.word	0x00011150
        /*1070*/ 	.word	0x00000007
        /*1074*/ 	.word	0x00028830
        /*1078*/ 	.short	0x010a
        /*107a*/ 	.byte	0x3f
	.zero		1


	//   ....[37]....
        /*107c*/ 	.word	0x00011560
        /*1080*/ 	.word	0x00000007
        /*1084*/ 	.word	0x00028850
        /*1088*/ 	.short	0x010a
        /*108a*/ 	.byte	0x3f
	.zero		1


	//   ....[38]....
        /*108c*/ 	.word	0x000115a0
        /*1090*/ 	.word	0x00000007
        /*1094*/ 	.word	0x00028850
        /*1098*/ 	.short	0x010a
        /*109a*/ 	.byte	0x3f
	.zero		1


	//   ....[39]....
        /*109c*/ 	.word	0x00013800
        /*10a0*/ 	.word	0x0000002e
        /*10a4*/ 	.word	0x00000000
        /*10a8*/ 	.short	0x0101
        /*10aa*/ 	.byte	0x3f
	.zero		1


	//   ....[40]....
        /*10ac*/ 	.word	0x000139e0
        /*10b0*/ 	.word	0x00000003
        /*10b4*/ 	.word	0x00000000
        /*10b8*/ 	.short	0x0101
        /*10ba*/ 	.byte	0x3f
	.zero		1


	//   ....[41]....
        /*10bc*/ 	.word	0x00014420
        /*10c0*/ 	.word	0x00000007
        /*10c4*/ 	.word	0x00028830
        /*10c8*/ 	.short	0x010a
        /*10ca*/ 	.byte	0x3f
	.zero		1


	//   ....[42]....
        /*10cc*/ 	.word	0x00014470
        /*10d0*/ 	.word	0x00000007
        /*10d4*/ 	.word	0x00028830
        /*10d8*/ 	.short	0x010a
        /*10da*/ 	.byte	0x3f
	.zero		1


	//   ....[43]....
        /*10dc*/ 	.word	0x00014880
        /*10e0*/ 	.word	0x00000007
        /*10e4*/ 	.word	0x00028850
        /*10e8*/ 	.short	0x010a
        /*10ea*/ 	.byte	0x3f
	.zero		1


	//   ....[44]....
        /*10ec*/ 	.word	0x000148c0
        /*10f0*/ 	.word	0x00000007
        /*10f4*/ 	.word	0x00028850
        /*10f8*/ 	.short	0x010a
        /*10fa*/ 	.byte	0x3f
	.zero		1


	//   ....[45]....
        /*10fc*/ 	.word	0x000162f0
        /*1100*/ 	.word	0x00000024
        /*1104*/ 	.word	0x00000000
        /*1108*/ 	.short	0x0101
        /*110a*/ 	.byte	0x3f
	.zero		1


	//   ....[46]....
        /*110c*/ 	.word	0x00016380
        /*1110*/ 	.word	0x00000005
        /*1114*/ 	.word	0x00000000
        /*1118*/ 	.short	0x0101
        /*111a*/ 	.byte	0x3f
	.zero		1


	//   ....[47]....
        /*111c*/ 	.word	0x00016d50
        /*1120*/ 	.word	0x0000000b
        /*1124*/ 	.word	0x00028850
        /*1128*/ 	.short	0x010a
        /*112a*/ 	.byte	0x3f
	.zero		1


	//   ....[48]....
        /*112c*/ 	.word	0x00016dd0
        /*1130*/ 	.word	0x0000000b
        /*1134*/ 	.word	0x00028850
        /*1138*/ 	.short	0x010a
        /*113a*/ 	.byte	0x3f
	.zero		1


	//   ....[49]....
        /*113c*/ 	.word	0x00017380
        /*1140*/ 	.word	0x0000000a
        /*1144*/ 	.word	0x00000000
        /*1148*/ 	.short	0x0101
        /*114a*/ 	.byte	0x3f
	.zero		1


	//   ....[50]....
        /*114c*/ 	.word	0x000188a0
        /*1150*/ 	.word	0x00000000
        /*1154*/ 	.word	0x00000000
        /*1158*/ 	.short	0x0101
        /*115a*/ 	.byte	0x3f
	.zero		1


	//   ....[51]....
        /*115c*/ 	.word	0x00018fb0
        /*1160*/ 	.word	0x0000000a
        /*1164*/ 	.word	0x00000000
        /*1168*/ 	.short	0x0101
        /*116a*/ 	.byte	0x3f
	.zero		1


	//   ....[52]....
        /*116c*/ 	.word	0x0001c650
        /*1170*/ 	.word	0x00000012
        /*1174*/ 	.word	0x00028820
        /*1178*/ 	.short	0x010a
        /*117a*/ 	.byte	0x3f
	.zero		1


	//   ....[53]....
        /*117c*/ 	.word	0x0001c720
        /*1180*/ 	.word	0x00000005
        /*1184*/ 	.word	0x000288a0
        /*1188*/ 	.short	0x010a
        /*118a*/ 	.byte	0x3f
	.zero		1


	//   ....[54]....
        /*118c*/ 	.word	0x0001ca60
        /*1190*/ 	.word	0x00000005
        /*1194*/ 	.word	0x000288c0
        /*1198*/ 	.short	0x010a
        /*119a*/ 	.byte	0x3f
	.zero		1


	//   ....[55]....
        /*119c*/ 	.word	0x0001cf00
        /*11a0*/ 	.word	0x00000006
        /*11a4*/ 	.word	0x000288a0
        /*11a8*/ 	.short	0x010a
        /*11aa*/ 	.byte	0x3f
	.zero		1


	//   ....[56]....
        /*11ac*/ 	.word	0x0001d220
        /*11b0*/ 	.word	0x00000006
        /*11b4*/ 	.word	0x000288c0
        /*11b8*/ 	.short	0x010a
        /*11ba*/ 	.byte	0x3f
	.zero		1


	//   ....[57]....
        /*11bc*/ 	.word	0x0001e250
        /*11c0*/ 	.word	0x00000000
        /*11c4*/ 	.word	0x00028840
        /*11c8*/ 	.short	0x010a
        /*11ca*/ 	.byte	0x3f
	.zero		1


	//   ....[58]....
        /*11cc*/ 	.word	0x0001f0b0
        /*11d0*/ 	.word	0x00000012
        /*11d4*/ 	.word	0x00028800
        /*11d8*/ 	.short	0x0107
        /*11da*/ 	.byte	0x3f
	.zero		1


	//   ....[59]....
        /*11dc*/ 	.word	0x0001f1b0
        /*11e0*/ 	.word	0x00000012
        /*11e4*/ 	.word	0x00028800
        /*11e8*/ 	.short	0x0101
        /*11ea*/ 	.byte	0x3f
	.zero		1


	//   ....[60]....
        /*11ec*/ 	.word	0x0001f1d0
        /*11f0*/ 	.word	0x00000012
        /*11f4*/ 	.word	0x00028820
        /*11f8*/ 	.short	0x010a
        /*11fa*/ 	.byte	0x3f
	.zero		1


	//   ....[61]....
        /*11fc*/ 	.word	0x0001f590
        /*1200*/ 	.word	0x00000003
        /*1204*/ 	.word	0x00028840
        /*1208*/ 	.short	0x010a
        /*120a*/ 	.byte	0x3f
	.zero		1


	//   ....[62]....
        /*120c*/ 	.word	0x0001f920
        /*1210*/ 	.word	0x00000002
        /*1214*/ 	.word	0x00028860
        /*1218*/ 	.short	0x010a
        /*121a*/ 	.byte	0x3f
	.zero		1


	//   ....[63]....
        /*121c*/ 	.word	0x0001ffd0
        /*1220*/ 	.word	0x00000003
        /*1224*/ 	.word	0x00028840
        /*1228*/ 	.short	0x010a
        /*122a*/ 	.byte	0x3f
	.zero		1


	//   ....[64]....
        /*122c*/ 	.word	0x00020360
        /*1230*/ 	.word	0x00000002
        /*1234*/ 	.word	0x00028860
        /*1238*/ 	.short	0x010a
        /*123a*/ 	.byte	0x3f
	.zero		1


	//   ....[65]....
        /*123c*/ 	.word	0x00020970
        /*1240*/ 	.word	0x00000002
        /*1244*/ 	.word	0x00028840
        /*1248*/ 	.short	0x010a
        /*124a*/ 	.byte	0x3f
	.zero		1


	//   ....[66]....
        /*124c*/ 	.word	0x00020cf0
        /*1250*/ 	.word	0x00000002
        /*1254*/ 	.word	0x00028860
        /*1258*/ 	.short	0x010a
        /*125a*/ 	.byte	0x3f
	.zero		1


	//   ....[67]....
        /*125c*/ 	.word	0x000212a0
        /*1260*/ 	.word	0x00000000
        /*1264*/ 	.word	0x00028860
        /*1268*/ 	.short	0x010a
        /*126a*/ 	.byte	0x3f
	.zero		1


	//   ....[68]....
        /*126c*/ 	.word	0x00022940
        /*1270*/ 	.word	0x00000000
        /*1274*/ 	.word	0x00028820
        /*1278*/ 	.short	0x010a
        /*127a*/ 	.byte	0x3f
	.zero		1


	//   ....[69]....
        /*127c*/ 	.word	0x00022b20
        /*1280*/ 	.word	0x00000006
        /*1284*/ 	.word	0x00000000
        /*1288*/ 	.short	0x010a
        /*128a*/ 	.byte	0x3f
	.zero		1


	//   ....[70]....
        /*128c*/ 	.word	0x00022b50
        /*1290*/ 	.word	0x00000007
        /*1294*/ 	.word	0x00000000
        /*1298*/ 	.short	0x010a
        /*129a*/ 	.byte	0x3f
	.zero		1


	//   ....[71]....
        /*129c*/ 	.word	0x00022bb0
        /*12a0*/ 	.word	0x00000004
        /*12a4*/ 	.word	0x00000000
        /*12a8*/ 	.short	0x010a
        /*12aa*/ 	.byte	0x3f
	.zero		1


	//   ....[72]....
        /*12ac*/ 	.word	0x00022be0
        /*12b0*/ 	.word	0x00000003
        /*12b4*/ 	.word	0x00000000
        /*12b8*/ 	.short	0x010a
        /*12ba*/ 	.byte	0x3f
	.zero		1


	//   ....[73]....
        /*12bc*/ 	.word	0x00022c40
        /*12c0*/ 	.word	0x0000006e
        /*12c4*/ 	.word	0x00028890
        /*12c8*/ 	.short	0x010a
        /*12ca*/ 	.byte	0x3f
	.zero		1


	//   ....[74]....
        /*12cc*/ 	.word	0x00022c90
        /*12d0*/ 	.word	0x0000006e
        /*12d4*/ 	.word	0x00028890
        /*12d8*/ 	.short	0x010a
        /*12da*/ 	.byte	0x3f
	.zero		1


	//   ....[75]....
        /*12dc*/ 	.word	0x00022ce0
        /*12e0*/ 	.word	0x0000006e
        /*12e4*/ 	.word	0x00028890
        /*12e8*/ 	.short	0x010a
        /*12ea*/ 	.byte	0x3f
	.zero		1


	//   ....[76]....
        /*12ec*/ 	.word	0x00022d30
        /*12f0*/ 	.word	0x0000006e
        /*12f4*/ 	.word	0x000288b0
        /*12f8*/ 	.short	0x010a
        /*12fa*/ 	.byte	0x3f
	.zero		1


	//   ....[77]....
        /*12fc*/ 	.word	0x00023590
        /*1300*/ 	.word	0x00000002
        /*1304*/ 	.word	0x00028800
        /*1308*/ 	.short	0x010a
        /*130a*/ 	.byte	0x3f
	.zero		1


	//   ....[78]....
        /*130c*/ 	.word	0x000240e0
        /*1310*/ 	.word	0x00000002
        /*1314*/ 	.word	0x00028800
        /*1318*/ 	.short	0x010a
        /*131a*/ 	.byte	0x3f
	.zero		1


	//   ....[79]....
        /*131c*/ 	.word	0x00024130
        /*1320*/ 	.word	0x00000000
        /*1324*/ 	.word	0x00028830
        /*1328*/ 	.short	0x010a
        /*132a*/ 	.byte	0x3f
	.zero		1


	//   ....[80]....
        /*132c*/ 	.word	0x00024180
        /*1330*/ 	.word	0x00000007
        /*1334*/ 	.word	0x00028830
        /*1338*/ 	.short	0x010a
        /*133a*/ 	.byte	0x3f
	.zero		1


	//   ....[81]....
        /*133c*/ 	.word	0x000241d0
        /*1340*/ 	.word	0x00000007
        /*1344*/ 	.word	0x00028850
        /*1348*/ 	.short	0x010a
        /*134a*/ 	.byte	0x3f
	.zero		1


	//   ....[82]....
        /*134c*/ 	.word	0x00024220
        /*1350*/ 	.word	0x00000007
        /*1354*/ 	.word	0x00028830
        /*1358*/ 	.short	0x010a
        /*135a*/ 	.byte	0x3f
	.zero		1


	//   ....[83]....
        /*135c*/ 	.word	0x00024270
        /*1360*/ 	.word	0x00000007
        /*1364*/ 	.word	0x00028850
        /*1368*/ 	.short	0x010a
        /*136a*/ 	.byte	0x3f
	.zero		1


	//   ....[84]....
        /*136c*/ 	.word	0x000242c0
        /*1370*/ 	.word	0x0000000b
        /*1374*/ 	.word	0x00028850
        /*1378*/ 	.short	0x010a
        /*137a*/ 	.byte	0x3f
	.zero		1


	//   ....[85]....
        /*137c*/ 	.word	0x00024ec0
        /*1380*/ 	.word	0x00000012
        /*1384*/ 	.word	0x00028820
        /*1388*/ 	.short	0x010a
        /*138a*/ 	.byte	0x3f
	.zero		1


	//   ....[86]....
        /*138c*/ 	.word	0x00024f10
        /*1390*/ 	.word	0x00000005
        /*1394*/ 	.word	0x000288a0
        /*1398*/ 	.short	0x010a
        /*139a*/ 	.byte	0x3f
	.zero		1


	//   ....[87]....
        /*139c*/ 	.word	0x00024f60
        /*13a0*/ 	.word	0x00000005
        /*13a4*/ 	.word	0x000288c0
        /*13a8*/ 	.short	0x010a
        /*13aa*/ 	.byte	0x3f
	.zero		1


	//   ....[88]....
        /*13ac*/ 	.word	0x00024fb0
        /*13b0*/ 	.word	0x00000006
        /*13b4*/ 	.word	0x000288a0
        /*13b8*/ 	.short	0x010a
        /*13ba*/ 	.byte	0x3f
	.zero		1


	//   ....[89]....
        /*13bc*/ 	.word	0x00025000
        /*13c0*/ 	.word	0x00000006
        /*13c4*/ 	.word	0x000288c0
        /*13c8*/ 	.short	0x010a
        /*13ca*/ 	.byte	0x3f
	.zero		1


	//   ....[90]....
        /*13cc*/ 	.word	0x000251a0
        /*13d0*/ 	.word	0x00000000
        /*13d4*/ 	.word	0x00028840
        /*13d8*/ 	.short	0x010a
        /*13da*/ 	.byte	0x3f
	.zero		1


	//   ....[91]....
        /*13dc*/ 	.word	0x00025cd0
        /*13e0*/ 	.word	0x00000012
        /*13e4*/ 	.word	0x00028820
        /*13e8*/ 	.short	0x010a
        /*13ea*/ 	.byte	0x3f
	.zero		1


	//   ....[92]....
        /*13ec*/ 	.word	0x00025d20
        /*13f0*/ 	.word	0x00000003
        /*13f4*/ 	.word	0x00028840
        /*13f8*/ 	.short	0x010a
        /*13fa*/ 	.byte	0x3f
	.zero		1


	//   ....[93]....
        /*13fc*/ 	.word	0x00025d70
        /*1400*/ 	.word	0x00000002
        /*1404*/ 	.word	0x00028860
        /*1408*/ 	.short	0x010a
        /*140a*/ 	.byte	0x3f
	.zero		1


	//   ....[94]....
        /*140c*/ 	.word	0x00025dc0
        /*1410*/ 	.word	0x00000003
        /*1414*/ 	.word	0x00028840
        /*1418*/ 	.short	0x010a
        /*141a*/ 	.byte	0x3f
	.zero		1


	//   ....[95]....
        /*141c*/ 	.word	0x00025e10
        /*1420*/ 	.word	0x00000002
        /*1424*/ 	.word	0x00028860
        /*1428*/ 	.short	0x010a
        /*142a*/ 	.byte	0x3f
	.zero		1


	//   ....[96]....
        /*142c*/ 	.word	0x00025e60
        /*1430*/ 	.word	0x00000002
        /*1434*/ 	.word	0x00028840
        /*1438*/ 	.short	0x010a
        /*143a*/ 	.byte	0x3f
	.zero		1


	//   ....[97]....
        /*143c*/ 	.word	0x00025eb0
        /*1440*/ 	.word	0x00000002
        /*1444*/ 	.word	0x00028860
        /*1448*/ 	.short	0x010a
        /*144a*/ 	.byte	0x3f
	.zero		1


	//   ....[98]....
        /*144c*/ 	.word	0x00025f00
        /*1450*/ 	.word	0x00000000
        /*1454*/ 	.word	0x00028860
        /*1458*/ 	.short	0x010a
        /*145a*/ 	.byte	0x3f
	.zero		1


	//   ....[99]....
        /*145c*/ 	.word	0x00026aa0
        /*1460*/ 	.word	0x00000000
        /*1464*/ 	.word	0x00028820
        /*1468*/ 	.short	0x010a
        /*146a*/ 	.byte	0x3f
	.zero		1


	//   ....[100]....
        /*146c*/ 	.word	0x00026c40
        /*1470*/ 	.word	0x00000006
        /*1474*/ 	.word	0x00000000
        /*1478*/ 	.short	0x010a
        /*147a*/ 	.byte	0x3f
	.zero		1


	//   ....[101]....
        /*147c*/ 	.word	0x00026c90
        /*1480*/ 	.word	0x00000007
        /*1484*/ 	.word	0x00000000
        /*1488*/ 	.short	0x010a
        /*148a*/ 	.byte	0x3f
	.zero		1


	//   ....[102]....
        /*148c*/ 	.word	0x00026ce0
        /*1490*/ 	.word	0x00000004
        /*1494*/ 	.word	0x00000000
        /*1498*/ 	.short	0x010a
        /*149a*/ 	.byte	0x3f
	.zero		1


	//----- nvinfo : EIATTR_NUM_MBARRIERS
	.align		4
.L_1107:
        /*149c*/ 	.byte	0x03, 0x38
        /*149e*/ 	.short	0x0016


	//----- nvinfo : EIATTR_EXIT_INSTR_OFFSETS
	.align		4
        /*14a0*/ 	.byte	0x04, 0x1c
        /*14a2*/ 	.short	(.L_1109 - .L_1108)


	//   ....[0]....
.L_1108:
        /*14a4*/ 	.word	0x00022c30


	//----- nvinfo : EIATTR_MAX_THREADS
	.align		4
.L_1109:
        /*14a8*/ 	.byte	0x04, 0x05
        /*14aa*/ 	.short	(.L_1111 - .L_1110)
.L_1110:
        /*14ac*/ 	.word	0x00000180
        /*14b0*/ 	.word	0x00000001
        /*14b4*/ 	.word	0x00000001


	//----- nvinfo : EIATTR_CRS_STACK_SIZE
	.align		4
.L_1111:
        /*14b8*/ 	.byte	0x04, 0x1e
        /*14ba*/ 	.short	(.L_1113 - .L_1112)
.L_1112:
        /*14bc*/ 	.word	0x00000000


	//----- nvinfo : EIATTR_CBANK_PARAM_SIZE
	.align		4
.L_1113:
        /*14c0*/ 	.byte	0x03, 0x19
        /*14c2*/ 	.short	0x0af0


	//----- nvinfo : EIATTR_PARAM_CBANK
	.align		4
        /*14c4*/ 	.byte	0x04, 0x0a
        /*14c6*/ 	.short	(.L_1115 - .L_1114)
	.align		4
.L_1114:
        /*14c8*/ 	.word	index@(.nv.constant0._ZN7cutlass13device_kernelIN5flash11enable_sm90INS1_16FlashAttnFwdSm90INS1_25CollectiveMainloopFwdSm90ILi2EN4cute5tupleIJNS5_1CILi1EEES8_S8_EEENS6_IJNS7_ILi128EEESA_SA_EEELi128ENS_6half_tEfNS_4arch4Sm90ELb1ELb0ELb1ELb1ELb0ELb1ELb0ELb1ELb1ELb1ELb1ELb0EEENS1_21CollectiveEpilogueFwdISB_S9_SC_SE_Li256ELb1ELb1ELb1ELb0EEENS1_36VarlenDynamicPersistentTileSchedulerILi128ELi128ELi256ELi128ELb1ELb1ELb1ELb1ELb1ELb1EEEEEEEEEvNT_6ParamsE)
        /*14cc*/ 	.short	0x0210
        /*14ce*/ 	.short	0x0af0


	//----- nvinfo : EIATTR_SW_WAR
	.align		4
.L_1115:
        /*14d0*/ 	.byte	0x04, 0x36
        /*14d2*/ 	.short	(.L_1117 - .L_1116)
.L_1116:
        /*14d4*/ 	.word	0x00000008
.L_1117:


//--------------------- .nv.info._ZN7cutlass13device_kernelIN5flash11enable_sm90INS1_16FlashAttnFwdSm90INS1_25CollectiveMainloopFwdSm90ILi2EN4cute5tupleIJNS5_1CILi1EEES8_S8_EEENS6_IJNS7_ILi192EEENS7_ILi144EEENS7_ILi96EEEEEELi96ENS_6half_tEfNS_4arch4Sm90ELb0ELb0ELb1ELb0ELb0ELb0ELb0ELb0ELb1ELb1ELb1ELb0EEENS1_21CollectiveEpilogueFwdINS6_IJSA_SC_SB_EEES9_SE_SG_Li384ELb0ELb1ELb1ELb0EEENS1_19SingleTileSchedulerILb0ELb1ELb1ELi192EEEEEEEEEvNT_6ParamsE --------------------------
	.section	.nv.info._ZN7cutlass13device_kernelIN5flash11enable_sm90INS1_16FlashAttnFwdSm90INS1_25CollectiveMainloopFwdSm90ILi2EN4cute5tupleIJNS5_1CILi1EEES8_S8_EEENS6_IJNS7_ILi192EEENS7_ILi144EEENS7_ILi96EEEEEELi96ENS_6half_tEfNS_4arch4Sm90ELb0ELb0ELb1ELb0ELb0ELb0ELb0ELb0ELb1ELb1ELb1ELb0EEENS1_21CollectiveEpilogueFwdINS6_IJSA_SC_SB_EEES9_SE_SG_Li384ELb0ELb1ELb1ELb0EEENS1_19SingleTileSchedulerILb0ELb1ELb1ELi192EEEEEEEEEvNT_6ParamsE,"",@"SHT_CUDA_INFO"
	.sectionflags	@""
	.align	4


	//----- nvinfo : EIATTR_CUDA_API_VERSION
	.align		4
        /*0000*/ 	.byte	0x04, 0x37
        /*0002*/ 	.short	(.L_1119 - .L_1118)
.L_1118:
        /*0004*/ 	.word	0x00000082


	//----- nvinfo : EIATTR_KPARAM_INFO
	.align		4
.L_1119:
        /*0008*/ 	.byte	0x04, 0x17
        /*000a*/ 	.short	(.L_1121 - .L_1120)
.L_1120:
        /*000c*/ 	.word	0x00000000
        /*0010*/ 	.short	0x0000
        /*0012*/ 	.short	0x0070
        /*0014*/ 	.byte	0x00, 0xf0, 0x01, 0x28


	//----- nvinfo : EIATTR_SPARSE_MMA_MASK
	.align		4
.L_1121:
        /*0018*/ 	.byte	0x03, 0x50
        /*001a*/ 	.short	0x0000


	//----- nvinfo : EIATTR_MAXREG_COUNT
	.align		4
        /*001c*/ 	.byte	0x03, 0x1b
        /*001e*/ 	.short	0x0080


	//----- nvinfo : EIATTR_NUM_BARRIERS
	.align		4
        /*0020*/ 	.byte	0x02, 0x4c
        /*0022*/ 	.byte	0x10
	.zero		1


	//----- nvinfo : EIATTR_EXTERNS
	.align		4
        /*0024*/ 	.byte	0x04, 0x0f
        /*0026*/ 	.short	(.L_1123 - .L_1122)


	//   ....[0]....
	.align		4
.L_1122:
        /*0028*/ 	.word	index@(__assertfail)


	//----- nvinfo : EIATTR_MERCURY_ISA_VERSION
	.align		4
.L_1123:
        /*002c*/ 	.byte	0x03, 0x5f
        /*002e*/ 	.short	0x0101


	//----- nvinfo : EIATTR_INT_WARP_WIDE_INSTR_OFFSETS
	.align		4
        /*0030*/ 	.byte	0x04, 0x31
        /*0032*/ 	.short	(.L_1125 - .L_1124)


	//   ....[0]....
.L_1124:
        /*0034*/ 	.word	0x00000110


	//   ....[1]....
        /*0038*/ 	.word	0x000001b0


	//   ....[2]....
        /*003c*/ 	.word	0x00000220


	//----- nvinfo : EIATTR_COOP_GROUP_MASK_REGIDS
	.align		4
.L_1125:
        /*0040*/ 	.byte	0x04, 0x29
        /*0042*/ 	.short	(.L_1127 - .L_1126)


	//   ....[0]....
.L_1126:
        /*0044*/ 	.word	0xffffffff


	//   ....[1]....
        /*0048*/ 	.word	0xffffffff


	//   ....[2]....
        /*004c*/ 	.word	0xffffffff


	//   ....[3]....
        /*0050*/ 	.word	0xffffffff


	//   ....[4]....
        /*0054*/ 	.word	0xffffffff


	//   ....[5]....
        /*0058*/ 	.word	0xffffffff


	//   ....[6]....
        /*005c*/ 	.word	0xffffffff


	//   ....[7]....
        /*0060*/ 	.word	0xffffffff


	//   ....[8]....
        /*0064*/ 	.word	0xffffffff


	//   ....[9]....
        /*0068*/ 	.word	0xffffffff


	//   ....[10]....
        /*006c*/ 	.word	0xffffffff


	//   ....[11]....
        /*0070*/ 	.word	0xffffffff


	//   ....[12]....
        /*0074*/ 	.word	0xffffffff


	//   ....[13]....
        /*0078*/ 	.word	0xffffffff


	//   ....[14]....
        /*007c*/ 	.word	0xffffffff


	//   ....[15]....
        /*0080*/ 	.word	0xffffffff


	//   ....[16]....
        /*0084*/ 	.word	0xffffffff


	//   ....[17]....
        /*0088*/ 	.word	0xffffffff


	//   ....[18]....
        /*008c*/ 	.word	0xffffffff


	//   ....[19]....
        /*0090*/ 	.word	0xffffffff


	//   ....[20]....
        /*0094*/ 	.word	0xffffffff


	//   ....[21]....
        /*0098*/ 	.word	0xffffffff


	//   ....[22]....
        /*009c*/ 	.word	0xffffffff


	//   ....[23]....
        /*00a0*/ 	.word	0xffffffff


	//   ....[24]....
        /*00a4*/ 	.word	0xffffffff


	//   ....[25]....
        /*00a8*/ 	.word	0xffffffff


	//   ....[26]....
        /*00ac*/ 	.word	0xffffffff


	//   ....[27]....
        /*00b0*/ 	.word	0xffffffff


	//   ....[28]....
        /*00b4*/ 	.word	0xffffffff


	//   ....[29]....
        /*00b8*/ 	.word	0xffffffff


	//   ....[30]....
        /*00bc*/ 	.word	0xffffffff


	//   ....[31]....
        /*00c0*/ 	.word	0xffffffff


	//   ....[32]....
        /*00c4*/ 	.word	0xffffffff


	//   ....[33]....
        /*00c8*/ 	.word	0xffffffff


	//   ....[34]....
        /*00cc*/ 	.word	0xffffffff


	//   ....[35]....
        /*00d0*/ 	.word	0xffffffff


	//   ....[36]....
        /*00d4*/ 	.word	0xffffffff


	//   ....[37]....
        /*00d8*/ 	.word	0xffffffff


	//   ....[38]....
        /*00dc*/ 	.word	0xffffffff


	//   ....[39]....
        /*00e0*/ 	.word	0xffffffff


	//   ....[40]....
        /*00e4*/ 	.word	0xffffffff


	//   ....[41]....
        /*00e8*/ 	.word	0xffffffff


	//   ....[42]....
        /*00ec*/ 	.word	0xffffffff


	//   ....[43]....
        /*00f0*/ 	.word	0xffffffff


	//   ....[44]....
        /*00f4*/ 	.word	0xffffffff


	//   ....[45]....
        /*00f8*/ 	.word	0x0500000f


	//   ....[46]....
        /*00fc*/ 	.word	0x0500000f


	//   ....[47]....
        /*0100*/ 	.word	0x0500000f


	//   ....[48]....
        /*0104*/ 	.word	0x0500000f


	//   ....[49]....
        /*0108*/ 	.word	0x0500000f


	//   ....[50]....
        /*010c*/ 	.word	0x0500000f


	//   ....[51]....
        /*0110*/ 	.word	0x0500000f


	//   ....[52]....
        /*0114*/ 	.word	0x0500000f


	//   ....[53]....
        /*0118*/ 	.word	0x0500000f


	//   ....[54]....
        /*011c*/ 	.word	0x0500000f


	//   ....[55]....
        /*0120*/ 	.word	0x0500000f


	//   ....[56]....
        /*0124*/ 	.word	0x0500000f


	//   ....[57]....
        /*0128*/ 	.word	0x0500000f


	//   ....[58]....
        /*012c*/ 	.word	0x0500000f


	//----- nvinfo : EIATTR_COOP_GROUP_INSTR_OFFSETS
	.align		4
.L_1127:
        /*0130*/ 	.byte	0x04, 0x28
        /*0132*/ 	.short	(.L_1129 - .L_1128)


	//   ....[0]....
.L_1128:
        /*0134*/ 	.word	0x00000050


	//   ....[1]....
        /*0138*/ 	.word	0x00000120


	//   ....[2]....
        /*013c*/ 	.word	0x000001d0


	//   ....[3]....
        /*0140*/ 	.word	0x00000390


	//   ....[4]....
        /*0144*/ 	.word	0x000004f0


	//   ....[5]....
        /*0148*/ 	.word	0x00000610


	//   ....[6]....
        /*014c*/ 	.word	0x00000770


	//   ....[7]....
        /*0150*/ 	.word	0x00000fe0


	//   ....[8]....
        /*0154*/ 	.word	0x00003c80


	//   ....[9]....
        /*0158*/ 	.word	0x00003cc0


	//   ....[10]....
        /*015c*/ 	.word	0x00004290


	//   ....[11]....
        /*0160*/ 	.word	0x00004300


	//   ....[12]....
        /*0164*/ 	.word	0x00005520


	//   ....[13]....
        /*0168*/ 	.word	0x00007a10


	//   ....[14]....
        /*016c*/ 	.word	0x00007ac0


	//   ....[15]....
        /*0170*/ 	.word	0x000082a0


	//   ....[16]....
        /*0174*/ 	.word	0x00008310


	//   ....[17]....
        /*0178*/ 	.word	0x000096e0


	//   ....[18]....
        /*017c*/ 	.word	0x00009800


	//   ....[19]....
        /*0180*/ 	.word	0x00009840


	//   ....[20]....
        /*0184*/ 	.word	0x00009950


	//   ....[21]....
        /*0188*/ 	.word	0x00009960


	//   ....[22]....
        /*018c*/ 	.word	0x0000a820


	//   ....[23]....
        /*0190*/ 	.word	0x0000a860


	//   ....[24]....
        /*0194*/ 	.word	0x0000a8a0


	//   ....[25]....
        /*0198*/ 	.word	0x0000a8e0


	//   ....[26]....
        /*019c*/ 	.word	0x0000a900


	//   ....[27]....
        /*01a0*/ 	.word	0x0000a930


	//   ....[28]....
        /*01a4*/ 	.word	0x0000ae00


	//   ....[29]....
        /*01a8*/ 	.word	0x0000ae10


	//   ....[30]....
        /*01ac*/ 	.word	0x0000b690


	//   ....[31]....
        /*01b0*/ 	.word	0x0000c040


	//   ....[32]....
        /*01b4*/ 	.word	0x0000cb70


	//   ....[33]....
        /*01b8*/ 	.word	0x0000cb80


	//   ....[34]....
        /*01bc*/ 	.word	0x0000cb90


	//   ....[35]....
        /*01c0*/ 	.word	0x0000cbb0


	//   ....[36]....
        /*01c4*/ 	.word	0x0000cbd0


	//   ....[37]....
        /*01c8*/ 	.word	0x0000cc90


	//   ....[38]....
        /*01cc*/ 	.word	0x0000ccc0


	//   ....[39]....
        /*01d0*/ 	.word	0x0000cd30


	//   ....[40]....
        /*01d4*/ 	.word	0x0000cd60


	//   ....[41]....
        /*01d8*/ 	.word	0x0000cd80


	//   ....[42]....
        /*01dc*/ 	.word	0x0000cde0


	//   ....[43]....
        /*01e0*/ 	.word	0x0000cdf0


	//   ....[44]....
        /*01e4*/ 	.word	0x0000f360


	//   ....[45]....
        /*01e8*/ 	.word	0x0000f7d0


	//   ....[46]....
        /*01ec*/ 	.word	0x0000f960


	//   ....[47]....
        /*01f0*/ 	.word	0x0000f9b0


	//   ....[48]....
        /*01f4*/ 	.word	0x0000fa50


	//   ....[49]....
        /*01f8*/ 	.word	0x0000fb20


	//   ....[50]....
        /*01fc*/ 	.word	0x0000fba0


	//   ....[51]....
        /*0200*/ 	.word	0x0000fc70


	//   ....[52]....
        /*0204*/ 	.word	0x0000fcf0


	//   ....[53]....
        /*0208*/ 	.word	0x0000fdb0


	//   ....[54]....
        /*020c*/ 	.word	0x0000fe60


	//   ....[55]....
        /*0210*/ 	.word	0x0000ff30


	//   ....[56]....
        /*0214*/ 	.word	0x0000ffb0


	//   ....[57]....
        /*0218*/ 	.word	0x00010090


	//   ....[58]....
        /*021c*/ 	.word	0x00010490


	//----- nvinfo : EIATTR_REG_RECONFIG
	.align		4
.L_1129:
        /*0220*/ 	.byte	0x01, 0x54
	.zero		2


	//----- nvinfo : EIATTR_SYSCALL_OFFSETS
	.align		4
        /*0224*/ 	.byte	0x04, 0x46
        /*0226*/ 	.short	(.L_1131 - .L_1130)


	//   ....[0]....
.L_1130:
        /*0228*/ 	.word	0x000011a0


	//   ....[1]....
        /*022c*/ 	.word	0x0000bd00


	//   ....[2]....
        /*0230*/ 	.word	0x0000be40


	//   ....[3]....
        /*0234*/ 	.word	0x0000bf30


	//   ....[4]....
        /*0238*/ 	.word	0x0000c670


	//----- nvinfo : EIATTR_MBARRIER_INSTR_OFFSETS
	.align		4
.L_1131:
        /*023c*/ 	.byte	0x04, 0x39
        /*023e*/ 	.short	(.L_1133 - .L_1132)


	//   ....[0]....
.L_1132:
        /*0240*/ 	.word	0x00000240
        /*0244*/ 	.word	0x000000ff
        /*0248*/ 	.word	0x00031c00
        /*024c*/ 	.short	0x0100
        /*024e*/ 	.byte	0x08
	.zero		1


	//   ....[1]....
        /*0250*/ 	.word	0x00000250
        /*0254*/ 	.word	0x000000ff
        /*0258*/ 	.word	0x00031c20
        /*025c*/ 	.short	0x0100
        /*025e*/ 	.byte	0x08
	.zero		1


	//   ....[2]....
        /*0260*/ 	.word	0x00000340
        /*0264*/ 	.word	0x000000ff
        /*0268*/ 	.word	0x00031c30
        /*026c*/ 	.short	0x0100
        /*026e*/ 	.byte	0x08
	.zero		1


	//   ....[3]....
        /*0270*/ 	.word	0x00000350
        /*0274*/ 	.word	0x000000ff
        /*0278*/ 	.word	0x00031c40
        /*027c*/ 	.short	0x0100
        /*027e*/ 	.byte	0x08
	.zero		1


	//   ....[4]....
        /*0280*/ 	.word	0x00000360
        /*0284*/ 	.word	0x000000ff
        /*0288*/ 	.word	0x00031c38
        /*028c*/ 	.short	0x0100
        /*028e*/ 	.byte	0x08
	.zero		1


	//   ....[5]....
        /*0290*/ 	.word	0x00000370
        /*0294*/ 	.word	0x000000ff
        /*0298*/ 	.word	0x00031c48
        /*029c*/ 	.short	0x0100
        /*029e*/ 	.byte	0x08
	.zero		1


	//   ....[6]....
        /*02a0*/ 	.word	0x000004a0
        /*02a4*/ 	.word	0x000000ff
        /*02a8*/ 	.word	0x00031c50
        /*02ac*/ 	.short	0x0100
        /*02ae*/ 	.byte	0x08
	.zero		1


	//   ....[7]....
        /*02b0*/ 	.word	0x000004b0
        /*02b4*/ 	.word	0x000000ff
        /*02b8*/ 	.word	0x00031c60
        /*02bc*/ 	.short	0x0100
        /*02be*/ 	.byte	0x08
	.zero		1


	//   ....[8]....
        /*02c0*/ 	.word	0x000004c0
        /*02c4*/ 	.word	0x000000ff
        /*02c8*/ 	.word	0x00031c58
        /*02cc*/ 	.short	0x0100
        /*02ce*/ 	.byte	0x08
	.zero		1


	//   ....[9]....
        /*02d0*/ 	.word	0x000004d0
        /*02d4*/ 	.word	0x000000ff
        /*02d8*/ 	.word	0x00031c68
        /*02dc*/ 	.short	0x0100
        /*02de*/ 	.byte	0x08
	.zero		1


	//   ....[10]....
        /*02e0*/ 	.word	0x000005c0
        /*02e4*/ 	.word	0x000000ff
        /*02e8*/ 	.word	0x00031c70
        /*02ec*/ 	.short	0x0100
        /*02ee*/ 	.byte	0x06
	.zero		1


	//   ....[11]....
        /*02f0*/ 	.word	0x000005d0
        /*02f4*/ 	.word	0x000000ff
        /*02f8*/ 	.word	0x00031c80
        /*02fc*/ 	.short	0x0100
        /*02fe*/ 	.byte	0x06
	.zero		1


	//   ....[12]....
        /*0300*/ 	.word	0x000005e0
        /*0304*/ 	.word	0x000000ff
        /*0308*/ 	.word	0x00031c78
        /*030c*/ 	.short	0x0100
        /*030e*/ 	.byte	0x06
	.zero		1


	//   ....[13]....
        /*0310*/ 	.word	0x000005f0
        /*0314*/ 	.word	0x000000ff
        /*0318*/ 	.word	0x00031c88
        /*031c*/ 	.short	0x0100
        /*031e*/ 	.byte	0x06
	.zero		1


	//   ....[14]....
        /*0320*/ 	.word	0x00000720
        /*0324*/ 	.word	0x000000ff
        /*0328*/ 	.word	0x00031c90
        /*032c*/ 	.short	0x0100
        /*032e*/ 	.byte	0x08
	.zero		1


	//   ....[15]....
        /*0330*/ 	.word	0x00000730
        /*0334*/ 	.word	0x000000ff
        /*0338*/ 	.word	0x00031ca0
        /*033c*/ 	.short	0x0100
        /*033e*/ 	.byte	0x08
	.zero		1


	//   ....[16]....
        /*0340*/ 	.word	0x00000740
        /*0344*/ 	.word	0x000000ff
        /*0348*/ 	.word	0x00031c98
        /*034c*/ 	.short	0x0100
        /*034e*/ 	.byte	0x08
	.zero		1


	//   ....[17]....
        /*0350*/ 	.word	0x00000750
        /*0354*/ 	.word	0x000000ff
        /*0358*/ 	.word	0x00031ca8
        /*035c*/ 	.short	0x0100
        /*035e*/ 	.byte	0x08
	.zero		1


	//   ....[18]....
        /*0360*/ 	.word	0x00000880
        /*0364*/ 	.word	0x000000ff
        /*0368*/ 	.word	0x00031cb0
        /*036c*/ 	.short	0x0100
        /*036e*/ 	.byte	0x08
	.zero		1


	//   ....[19]....
        /*0370*/ 	.word	0x00000890
        /*0374*/ 	.word	0x000000ff
        /*0378*/ 	.word	0x00031cc0
        /*037c*/ 	.short	0x0100
        /*037e*/ 	.byte	0x08
	.zero		1


	//   ....[20]....
        /*0380*/ 	.word	0x000008a0
        /*0384*/ 	.word	0x000000ff
        /*0388*/ 	.word	0x00031cb8
        /*038c*/ 	.short	0x0100
        /*038e*/ 	.byte	0x08
	.zero		1


	//   ....[21]....
        /*0390*/ 	.word	0x000008b0
        /*0394*/ 	.word	0x000000ff
        /*0398*/ 	.word	0x00031cc8
        /*039c*/ 	.short	0x0100
        /*039e*/ 	.byte	0x08
	.zero		1


	//   ....[22]....
        /*03a0*/ 	.word	0x000011d0
        /*03a4*/ 	.word	0x000000ff
        /*03a8*/ 	.word	0x00031c00
        /*03ac*/ 	.short	0x010a
        /*03ae*/ 	.byte	0x25
	.zero		1


	//   ....[23]....
        /*03b0*/ 	.word	0x00001220
        /*03b4*/ 	.word	0x000000ff
        /*03b8*/ 	.word	0x00031c30
        /*03bc*/ 	.short	0x010a
        /*03be*/ 	.byte	0x25
	.zero		1


	//   ....[24]....
        /*03c0*/ 	.word	0x00001260
        /*03c4*/ 	.word	0x000000ff
        /*03c8*/ 	.word	0x00031c30
        /*03cc*/ 	.short	0x010a
        /*03ce*/ 	.byte	0x25
	.zero		1


	//   ....[25]....
        /*03d0*/ 	.word	0x000046e0
        /*03d4*/ 	.word	0x00000009
        /*03d8*/ 	.word	0x00000000
        /*03dc*/ 	.short	0x0101
        /*03de*/ 	.byte	0x3f
	.zero		1


	//   ....[26]....
        /*03e0*/ 	.word	0x000057d0
        /*03e4*/ 	.word	0x0000000d
        /*03e8*/ 	.word	0x00031c30
        /*03ec*/ 	.short	0x010a
        /*03ee*/ 	.byte	0x3f
	.zero		1


	//   ....[27]....
        /*03f0*/ 	.word	0x00005810
        /*03f4*/ 	.word	0x0000000d
        /*03f8*/ 	.word	0x00031c30
        /*03fc*/ 	.short	0x010a
        /*03fe*/ 	.byte	0x3f
	.zero		1


	//   ....[28]....
        /*0400*/ 	.word	0x00006ea0
        /*0404*/ 	.word	0x000000ff
        /*0408*/ 	.word	0x00031c50
        /*040c*/ 	.short	0x010a
        /*040e*/ 	.byte	0x06
	.zero		1


	//   ....[29]....
        /*0410*/ 	.word	0x00006ee0
        /*0414*/ 	.word	0x000000ff
        /*0418*/ 	.word	0x00031c50
        /*041c*/ 	.short	0x010a
        /*041e*/ 	.byte	0x06
	.zero		1


	//   ....[30]....
        /*0420*/ 	.word	0x00008ab0
        /*0424*/ 	.word	0x00000077
        /*0428*/ 	.word	0x00000000
        /*042c*/ 	.short	0x0101
        /*042e*/ 	.byte	0x3f
	.zero		1


	//   ....[31]....
        /*0430*/ 	.word	0x00008b50
        /*0434*/ 	.word	0x0000007f
        /*0438*/ 	.word	0x00000000
        /*043c*/ 	.short	0x0101
        /*043e*/ 	.byte	0x3f
	.zero		1


	//   ....[32]....
        /*0440*/ 	.word	0x00009750
        /*0444*/ 	.word	0x00000007
        /*0448*/ 	.word	0x00031c50
        /*044c*/ 	.short	0x010a
        /*044e*/ 	.byte	0x3f
	.zero		1


	//   ....[33]....
        /*0450*/ 	.word	0x00009790
        /*0454*/ 	.word	0x00000007
        /*0458*/ 	.word	0x00031c50
        /*045c*/ 	.short	0x010a
        /*045e*/ 	.byte	0x3f
	.zero		1


	//   ....[34]....
        /*0460*/ 	.word	0x00009de0
        /*0464*/ 	.word	0x00000007
        /*0468*/ 	.word	0x00000000
        /*046c*/ 	.short	0x0101
        /*046e*/ 	.byte	0x3f
	.zero		1


	//   ....[35]....
        /*0470*/ 	.word	0x0000a920
        /*0474*/ 	.word	0x000000ff
        /*0478*/ 	.word	0x00000000
        /*047c*/ 	.short	0x0101
        /*047e*/ 	.byte	0x04
	.zero		1


	//   ....[36]....
        /*0480*/ 	.word	0x0000c230
        /*0484*/ 	.word	0x000000ff
        /*0488*/ 	.word	0x00031c40
        /*048c*/ 	.short	0x010a
        /*048e*/ 	.byte	0x28
	.zero		1


	//   ....[37]....
        /*0490*/ 	.word	0x0000cfe0
        /*0494*/ 	.word	0x000000ff
        /*0498*/ 	.word	0x00031c00
        /*049c*/ 	.short	0x0107
        /*049e*/ 	.byte	0x28
	.zero		1


	//   ....[38]....
        /*04a0*/ 	.word	0x0000d030
        /*04a4*/ 	.word	0x000000ff
        /*04a8*/ 	.word	0x00031c00
        /*04ac*/ 	.short	0x0101
        /*04ae*/ 	.byte	0x28
	.zero		1


	//   ....[39]....
        /*04b0*/ 	.word	0x0000d060
        /*04b4*/ 	.word	0x000000ff
        /*04b8*/ 	.word	0x00031c20
        /*04bc*/ 	.short	0x010a
        /*04be*/ 	.byte	0x28
	.zero		1


	//   ....[40]....
        /*04c0*/ 	.word	0x0000d3a0
        /*04c4*/ 	.word	0x000000ff
        /*04c8*/ 	.word	0x00031c48
        /*04cc*/ 	.short	0x010a
        /*04ce*/ 	.byte	0x28
	.zero		1


	//   ....[41]....
        /*04d0*/ 	.word	0x0000d770
        /*04d4*/ 	.word	0x000000ff
        /*04d8*/ 	.word	0x00031c60
        /*04dc*/ 	.short	0x010a
        /*04de*/ 	.byte	0x28
	.zero		1


	//   ....[42]....
        /*04e0*/ 	.word	0x0000dcf0
        /*04e4*/ 	.word	0x000000ff
        /*04e8*/ 	.word	0x00031c40
        /*04ec*/ 	.short	0x010a
        /*04ee*/ 	.byte	0x28
	.zero		1


	//   ....[43]....
        /*04f0*/ 	.word	0x0000e0d0
        /*04f4*/ 	.word	0x000000ff
        /*04f8*/ 	.word	0x00031c68
        /*04fc*/ 	.short	0x010a
        /*04fe*/ 	.byte	0x28
	.zero		1


	//   ....[44]....
        /*0500*/ 	.word	0x0000e690
        /*0504*/ 	.word	0x000000ff
        /*0508*/ 	.word	0x00031c48
        /*050c*/ 	.short	0x010a
        /*050e*/ 	.byte	0x28
	.zero		1


	//   ....[45]....
        /*0510*/ 	.word	0x0000ea50
        /*0514*/ 	.word	0x000000ff
        /*0518*/ 	.word	0x00031c60
        /*051c*/ 	.short	0x010a
        /*051e*/ 	.byte	0x28
	.zero		1


	//   ....[46]....
        /*0520*/ 	.word	0x0000ee90
        /*0524*/ 	.word	0x00000003
        /*0528*/ 	.word	0x00031c60
        /*052c*/ 	.short	0x010a
        /*052e*/ 	.byte	0x3f
	.zero		1


	//   ....[47]....
        /*0530*/ 	.word	0x0000f2f0
        /*0534*/ 	.word	0x00000007
        /*0538*/ 	.word	0x00031c20
        /*053c*/ 	.short	0x010a
        /*053e*/ 	.byte	0x3f
	.zero		1


	//   ....[48]....
        /*0540*/ 	.word	0x0000f460
        /*0544*/ 	.word	0x00000005
        /*0548*/ 	.word	0x00000000
        /*054c*/ 	.short	0x010a
        /*054e*/ 	.byte	0x3f
	.zero		1


	//   ....[49]....
        /*0550*/ 	.word	0x0000f4d0
        /*0554*/ 	.word	0x00000003
        /*0558*/ 	.word	0x00000000
        /*055c*/ 	.short	0x010a
        /*055e*/ 	.byte	0x3f
	.zero		1


	//   ....[50]....
        /*0560*/ 	.word	0x0000f530
        /*0564*/ 	.word	0x00000005
        /*0568*/ 	.word	0x00000000
        /*056c*/ 	.short	0x010a
        /*056e*/ 	.byte	0x3f
	.zero		1


	//   ....[51]....
        /*0570*/ 	.word	0x0000f560
        /*0574*/ 	.word	0x00000003
        /*0578*/ 	.word	0x00000000
        /*057c*/ 	.short	0x010a
        /*057e*/ 	.byte	0x3f
	.zero		1


	//   ....[52]....
        /*0580*/ 	.word	0x0000f5d0
        /*0584*/ 	.word	0x00000003
        /*0588*/ 	.word	0x00031c00
        /*058c*/ 	.short	0x010a
        /*058e*/ 	.byte	0x3f
	.zero		1


	//   ....[53]....
        /*0590*/ 	.word	0x0000f630
        /*0594*/ 	.word	0x00000003
        /*0598*/ 	.word	0x00031c30
        /*059c*/ 	.short	0x010a
        /*059e*/ 	.byte	0x3f
	.zero		1


	//   ....[54]....
        /*05a0*/ 	.word	0x0000f680
        /*05a4*/ 	.word	0x0000000d
        /*05a8*/ 	.word	0x00031c30
        /*05ac*/ 	.short	0x010a
        /*05ae*/ 	.byte	0x3f
	.zero		1


	//   ....[55]....
        /*05b0*/ 	.word	0x0000f6e0
        /*05b4*/ 	.word	0x0000000c
        /*05b8*/ 	.word	0x00031c50
        /*05bc*/ 	.short	0x010a
        /*05be*/ 	.byte	0x3f
	.zero		1


	//   ....[56]....
        /*05c0*/ 	.word	0x0000f730
        /*05c4*/ 	.word	0x00000007
        /*05c8*/ 	.word	0x00031c50
        /*05cc*/ 	.short	0x010a
        /*05ce*/ 	.byte	0x3f
	.zero		1


	//   ....[57]....
        /*05d0*/ 	.word	0x0000f890
        /*05d4*/ 	.word	0x00000003
        /*05d8*/ 	.word	0x00031c40
        /*05dc*/ 	.short	0x010a
        /*05de*/ 	.byte	0x3f
	.zero		1


	//   ....[58]....
        /*05e0*/ 	.word	0x000100d0
        /*05e4*/ 	.word	0x00000003
        /*05e8*/ 	.word	0x00031c20
        /*05ec*/ 	.short	0x010a
        /*05ee*/ 	.byte	0x3f
	.zero		1


	//   ....[59]....
        /*05f0*/ 	.word	0x00010130
        /*05f4*/ 	.word	0x00000003
        /*05f8*/ 	.word	0x00031c48
        /*05fc*/ 	.short	0x010a
        /*05fe*/ 	.byte	0x3f
	.zero		1


	//   ....[60]....
        /*0600*/ 	.word	0x00010190
        /*0604*/ 	.word	0x00000003
        /*0608*/ 	.word	0x00031c60
        /*060c*/ 	.short	0x010a
        /*060e*/ 	.byte	0x3f
	.zero		1


	//   ....[61]....
        /*0610*/ 	.word	0x000101f0
        /*0614*/ 	.word	0x00000003
        /*0618*/ 	.word	0x00031c40
        /*061c*/ 	.short	0x010a
        /*061e*/ 	.byte	0x3f
	.zero		1


	//   ....[62]....
        /*0620*/ 	.word	0x00010250
        /*0624*/ 	.word	0x00000003
        /*0628*/ 	.word	0x00031c68
        /*062c*/ 	.short	0x010a
        /*062e*/ 	.byte	0x3f
	.zero		1


	//   ....[63]....
        /*0630*/ 	.word	0x000102b0
        /*0634*/ 	.word	0x00000002
        /*0638*/ 	.word	0x00031c48
        /*063c*/ 	.short	0x010a
        /*063e*/ 	.byte	0x3f
	.zero		1


	//   ....[64]....
        /*0640*/ 	.word	0x00010310
        /*0644*/ 	.word	0x00000002
        /*0648*/ 	.word	0x00031c60
        /*064c*/ 	.short	0x010a
        /*064e*/ 	.byte	0x3f
	.zero		1


	//   ....[65]....
        /*0650*/ 	.word	0x00010360
        /*0654*/ 	.word	0x00000003
        /*0658*/ 	.word	0x00031c60
        /*065c*/ 	.short	0x010a
        /*065e*/ 	.byte	0x3f
	.zero		1


	//   ....[66]....
        /*0660*/ 	.word	0x000103b0
        /*0664*/ 	.word	0x00000007
        /*0668*/ 	.word	0x00031c20
        /*066c*/ 	.short	0x010a
        /*066e*/ 	.byte	0x3f
	.zero		1


	//   ....[67]....
        /*0670*/ 	.word	0x00010550
        /*0674*/ 	.word	0x00000005
        /*0678*/ 	.word	0x00000000
        /*067c*/ 	.short	0x010a
        /*067e*/ 	.byte	0x3f
	.zero		1


	//   ....[68]....
        /*0680*/ 	.word	0x000105a0
        /*0684*/ 	.word	0x00000003
        /*0688*/ 	.word	0x00000000
        /*068c*/ 	.short	0x010a
        /*068e*/ 	.byte	0x3f
	.zero		1


	//   ....[69]....
        /*0690*/ 	.word	0x000105f0
        /*0694*/ 	.word	0x00000005
        /*0698*/ 	.word	0x00000000
        /*069c*/ 	.short	0x010a
        /*069e*/ 	.byte	0x3f
	.zero		1


	//----- nvinfo : EIATTR_NUM_MBARRIERS
	.align		4
.L_1133:
        /*06a0*/ 	.byte	0x03, 0x38
        /*06a2*/ 	.short	0x0016


	//----- nvinfo : EIATTR_EXIT_INSTR_OFFSETS
	.align		4
        /*06a4*/ 	.byte	0x04, 0x1c
        /*06a6*/ 	.short	(.L_1135 - .L_1134)


	//   ....[0]....
.L_1134:
        /*06a8*/ 	.word	0x0000f5b0


	//----- nvinfo : EIATTR_MAX_THREADS
	.align		4
.L_1135:
        /*06ac*/ 	.byte	0x04, 0x05
        /*06ae*/ 	.short	(.L_1137 - .L_1136)
.L_1136:
        /*06b0*/ 	.word	0x00000200
        /*06b4*/ 	.word	0x00000001
        /*06b8*/ 	.word	0x00000001


	//----- nvinfo : EIATTR_CRS_STACK_SIZE
	.align		4
.L_1137:
        /*06bc*/ 	.byte	0x04, 0x1e
        /*06be*/ 	.short	(.L_1139 - .L_1138)
.L_1138:
        /*06c0*/ 	.word	0x00000000


	//----- nvinfo : EIATTR_CBANK_PARAM_SIZE
	.align		4
.L_1139:
        /*06c4*/ 	.byte	0x03, 0x19
        /*06c6*/ 	.short	0x0a70


	//----- nvinfo : EIATTR_PARAM_CBANK
	.align		4
        /*06c8*/ 	.byte	0x04, 0x0a
        /*06ca*/ 	.short	(.L_1141 - .L_1140)
	.align		4
.L_1140:
        /*06cc*/ 	.word	index@(.nv.constant0._ZN7cutlass13device_kernelIN5flash11enable_sm90INS1_16FlashAttnFwdSm90INS1_25CollectiveMainloopFwdSm90ILi2EN4cute5tupleIJNS5_1CILi1EEES8_S8_EEENS6_IJNS7_ILi192EEENS7_ILi144EEENS7_ILi96EEEEEELi96ENS_6half_tEfNS_4arch4Sm90ELb0ELb0ELb1ELb0ELb0ELb0ELb0ELb0ELb1ELb1ELb1ELb0EEENS1_21CollectiveEpilogueFwdINS6_IJSA_SC_SB_EEES9_SE_SG_Li384ELb0ELb1ELb1ELb0EEENS1_19SingleTileSchedulerILb0ELb1ELb1ELi192EEEEEEEEEvNT_6ParamsE)
        /*06d0*/ 	.short	0x0210
        /*06d2*/ 	.short	0x0a70


	//----- nvinfo : EIATTR_SW_WAR
	.align		4
.L_1141:
        /*06d4*/ 	.byte	0x04, 0x36
        /*06d6*/ 	.short	(.L_1143 - .L_1142)
.L_1142:
        /*06d8*/ 	.word	0x00000008
.L_1143:


//--------------------- .nv.info._ZN7cutlass13device_kernelIN5flash11enable_sm90INS1_16FlashAttnFwdSm90INS1_25CollectiveMainloopFwdSm90ILi2EN4cute5tupleIJNS5_1CILi1EEES8_S8_EEENS6_IJNS7_ILi192EEENS7_ILi144EEENS7_ILi96EEEEEELi96ENS_6half_tEfNS_4arch4Sm90ELb0ELb0ELb1ELb1ELb0ELb0ELb0ELb0ELb1ELb1ELb1ELb0EEENS1_21CollectiveEpilogueFwdINS6_IJSA_SC_SB_EEES9_SE_SG_Li384ELb1ELb1ELb1ELb0EEENS1_36VarlenDynamicPersistentTileSchedulerILi192ELi144ELi384ELi128ELb1ELb1ELb1ELb0ELb1ELb1EEEEEEEEEvNT_6ParamsE --------------------------
	.section	.nv.info._ZN7cutlass13device_kernelIN5flash11enable_sm90INS1_16FlashAttnFwdSm90INS1_25CollectiveMainloopFwdSm90ILi2EN4cute5tupleIJNS5_1CILi1EEES8_S8_EEENS6_IJNS7_ILi192EEENS7_ILi144EEENS7_ILi96EEEEEELi96ENS_6half_tEfNS_4arch4Sm90ELb0ELb0ELb1ELb1ELb0ELb0ELb0ELb0ELb1ELb1ELb1ELb0EEENS1_21CollectiveEpilogueFwdINS6_IJSA_SC_SB_EEES9_SE_SG_Li384ELb1ELb1ELb1ELb0EEENS1_36VarlenDynamicPersistentTileSchedulerILi192ELi144ELi384ELi128ELb1ELb1ELb1ELb0ELb1ELb1EEEEEEEEEvNT_6ParamsE,"",@"SHT_CUDA_INFO"
	.sectionflags	@""
	.align	4


	//----- nvinfo : EIATTR_CUDA_API_VERSION
	.align		4
        /*0000*/ 	.byte	0x04, 0x37
        /*0002*/ 	.short	(.L_1145 - .L_1144)
.L_1144:
        /*0004*/ 	.word	0x00000082


	//----- nvinfo : EIATTR_KPARAM_INFO
	.align		4
.L_1145:
        /*0008*/ 	.byte	0x04, 0x17
        /*000a*/ 	.short	(.L_1147 - .L_1146)
.L_1146:
        /*000c*/ 	.word	0x00000000
        /*0010*/ 	.short	0x0000
        /*0012*/ 	.short	0x0070
        /*0014*/ 	.byte	0x00, 0xf0, 0x01, 0x2a


	//----- nvinfo : EIATTR_SPARSE_MMA_MASK
	.align		4
.L_1147:
        /*0018*/ 	.byte	0x03, 0x50
        /*001a*/ 	.short	0x0000


	//----- nvinfo : EIATTR_MAXREG_COUNT
	.align		4
        /*001c*/ 	.byte	0x03, 0x1b
        /*001e*/ 	.short	0x0080


	//----- nvinfo : EIATTR_NUM_BARRIERS
	.align		4
        /*0020*/ 	.byte	0x02, 0x4c
        /*0022*/ 	.byte	0x10
	.zero		1


	//----- nvinfo : EIATTR_EXTERNS
	.align		4
        /*0024*/ 	.byte	0x04, 0x0f
        /*0026*/ 	.short	(.L_1149 - .L_1148)


	//   ....[0]....
	.align		4
.L_1148:
        /*0028*/ 	.word	index@(__assertfail)


	//----- nvinfo : EIATTR_ANNOTATIONS
	.align		4
.L_1149:
        /*002c*/ 	.byte	0x04, 0x55
        /*002e*/ 	.short	(.L_1151 - .L_1150)


	//   ....[0]....
.L_1150:
        /* <DEDUP_REMOVED lines=37> */


	//----- nvinfo : EIATTR_MERCURY_ISA_VERSION
	.align		4
.L_1151:
        /*0270*/ 	.byte	0x03, 0x5f
        /*0272*/ 	.short	0x0101


	//----- nvinfo : EIATTR_UNUSED_LOAD_BYTE_OFFSET
	.align		4
        /*0274*/ 	.byte	0x04, 0x44
        /*0276*/ 	.short	(.L_1153 - .L_1152)


	//   ....[0]....
.L_1152:
        /*0278*/ 	.word	0x00000a60
        /*027c*/ 	.word	0x0000fff0


	//   ....[1]....
        /*0280*/ 	.word	0x0000aa70
        /*0284*/ 	.word	0x0000fff0


	//----- nvinfo : EIATTR_INT_WARP_WIDE_INSTR_OFFSETS
	.align		4
.L_1153:
        /*0288*/ 	.byte	0x04, 0x31
        /*028a*/ 	.short	(.L_1155 - .L_1154)


	//   ....[0]....
.L_1154:
        /*028c*/ 	.word	0x00000130


	//   ....[1]....
        /*0290*/ 	.word	0x00000170


	//   ....[2]....
        /*0294*/ 	.word	0x000001e0


	//   ....[3]....
        /*0298*/ 	.word	0x0000ed60


	//   ....[4]....
        /*029c*/ 	.word	0x0000ee00


	//   ....[5]....
        /*02a0*/ 	.word	0x00012900


	//   ....[6]....
        /*02a4*/ 	.word	0x000129a0


	//----- nvinfo : EIATTR_COOP_GROUP_MASK_REGIDS
	.align		4
.L_1155:
        /*02a8*/ 	.byte	0x04, 0x29
        /*02aa*/ 	.short	(.L_1157 - .L_1156)


	//   ....[0]....
.L_1156:
        /*02ac*/ 	.word	0xffffffff


	//   ....[1]....
        /*02b0*/ 	.word	0xffffffff


	//   ....[2]....
        /*02b4*/ 	.word	0xffffffff


	//   ....[3]....
        /*02b8*/ 	.word	0xffffffff


	//   ....[4]....
        /*02bc*/ 	.word	0xffffffff


	//   ....[5]....
        /*02c0*/ 	.word	0xffffffff


	//   ....[6]....
        /*02c4*/ 	.word	0xffffffff


	//   ....[7]....
        /*02c8*/ 	.word	0xffffffff


	//   ....[8]....
        /*02cc*/ 	.word	0xffffffff


	//   ....[9]....
        /*02d0*/ 	.word	0xffffffff


	//   ....[10]....
        /*02d4*/ 	.word	0xffffffff


	//   ....[11]....
        /*02d8*/ 	.word	0xffffffff


	//   ....[12]....
        /*02dc*/ 	.word	0xffffffff


	//   ....[13]....
        /*02e0*/ 	.word	0xffffffff


	//   ....[14]....
        /*02e4*/ 	.word	0xffffffff


	//   ....[15]....
        /*02e8*/ 	.word	0xffffffff


	//   ....[16]....
        /*02ec*/ 	.word	0xffffffff


	//   ....[17]....
        /*02f0*/ 	.word	0xffffffff


	//   ....[18]....
        /*02f4*/ 	.word	0xffffffff


	//   ....[19]....
        /*02f8*/ 	.word	0xffffffff


	//   ....[20]....
        /*02fc*/ 	.word	0xffffffff


	//   ....[21]....
        /*0300*/ 	.word	0xffffffff


	//   ....[22]....
        /*0304*/ 	.word	0xffffffff


	//   ....[23]....
        /*0308*/ 	.word	0xffffffff


	//   ....[24]....
        /*030c*/ 	.word	0xffffffff


	//   ....[25]....
        /*0310*/ 	.word	0xffffffff


	//   ....[26]....
        /*0314*/ 	.word	0xffffffff


	//   ....[27]....
        /*0318*/ 	.word	0xffffffff


	//   ....[28]....
        /*031c*/ 	.word	0xffffffff


	//   ....[29]....
        /*0320*/ 	.word	0xffffffff


	//   ....[30]....
        /*0324*/ 	.word	0xffffffff


	//   ....[31]....
        /*0328*/ 	.word	0xffffffff


	//   ....[32]....
        /*032c*/ 	.word	0xffffffff


	//   ....[33]....
        /*0330*/ 	.word	0xffffffff


	//   ....[34]....
        /*0334*/ 	.word	0xffffffff


	//   ....[35]....
        /*0338*/ 	.word	0xffffffff


	//   ....[36]....
        /*033c*/ 	.word	0xffffffff


	//   ....[37]....
        /*0340*/ 	.word	0xffffffff


	//   ....[38]....
        /*0344*/ 	.word	0xffffffff


	//   ....[39]....
        /*0348*/ 	.word	0xffffffff


	//   ....[40]....
        /*034c*/ 	.word	0xffffffff


	//   ....[41]....
        /*0350*/ 	.word	0xffffffff


	//   ....[42]....
        /*0354*/ 	.word	0xffffffff


	//   ....[43]....
        /*0358*/ 	.word	0xffffffff


	//   ....[44]....
        /*035c*/ 	.word	0xffffffff


	//   ....[45]....
        /*0360*/ 	.word	0xffffffff


	//   ....[46]....
        /*0364*/ 	.word	0xffffffff


	//   ....[47]....
        /*0368*/ 	.word	0xffffffff


	//   ....[48]....
        /*036c*/ 	.word	0xffffffff


	//   ....[49]....
        /*0370*/ 	.word	0xffffffff


	//   ....[50]....
        /*0374*/ 	.word	0xffffffff


	//   ....[51]....
        /*0378*/ 	.word	0xffffffff


	//   ....[52]....
        /*037c*/ 	.word	0xffffffff


	//   ....[53]....
        /*0380*/ 	.word	0xffffffff


	//   ....[54]....
        /*0384*/ 	.word	0xffffffff


	//   ....[55]....
        /*0388*/ 	.word	0xffffffff


	//   ....[56]....
        /*038c*/ 	.word	0xffffffff


	//   ....[57]....
        /*0390*/ 	.word	0xffffffff


	//   ....[58]....
        /*0394*/ 	.word	0xffffffff


	//   ....[59]....
        /*0398*/ 	.word	0xffffffff


	//   ....[60]....
        /*039c*/ 	.word	0xffffffff


	//   ....[61]....
        /*03a0*/ 	.word	0xffffffff


	//   ....[62]....
        /*03a4*/ 	.word	0xffffffff


	//   ....[63]....
        /*03a8*/ 	.word	0xffffffff


	//   ....[64]....
        /*03ac*/ 	.word	0xffffffff


	//   ....[65]....
        /*03b0*/ 	.word	0xffffffff


	//   ....[66]....
        /*03b4*/ 	.word	0xffffffff


	//   ....[67]....
        /*03b8*/ 	.word	0xffffffff


	//   ....[68]....
        /*03bc*/ 	.word	0xffffffff


	//   ....[69]....
        /*03c0*/ 	.word	0xffffffff


	//   ....[70]....
        /*03c4*/ 	.word	0xffffffff


	//   ....[71]....
        /*03c8*/ 	.word	0xffffffff


	//   ....[72]....
        /*03cc*/ 	.word	0xffffffff


	//   ....[73]....
        /*03d0*/ 	.word	0xffffffff


	//   ....[74]....
        /*03d4*/ 	.word	0xffffffff


	//   ....[75]....
        /*03d8*/ 	.word	0xffffffff


	//   ....[76]....
        /*03dc*/ 	.word	0xffffffff


	//   ....[77]....
        /*03e0*/ 	.word	0xffffffff


	//   ....[78]....
        /*03e4*/ 	.word	0xffffffff


	//   ....[79]....
        /*03e8*/ 	.word	0xffffffff


	//   ....[80]....
        /*03ec*/ 	.word	0xffffffff


	//   ....[81]....
        /*03f0*/ 	.word	0xffffffff


	//   ....[82]....
        /*03f4*/ 	.word	0xffffffff


	//   ....[83]....
        /*03f8*/ 	.word	0xffffffff


	//   ....[84]....
        /*03fc*/ 	.word	0xffffffff


	//   ....[85]....
        /*0400*/ 	.word	0xffffffff


	//   ....[86]....
        /*0404*/ 	.word	0xffffffff


	//   ....[87]....
        /*0408*/ 	.word	0x0500000f


	//   ....[88]....
        /*040c*/ 	.word	0x0500000f


	//   ....[89]....
        /*0410*/ 	.word	0x0500000f


	//   ....[90]....
        /*0414*/ 	.word	0x0500000f


	//   ....[91]....
        /*0418*/ 	.word	0x0500000f


	//   ....[92]....
        /*041c*/ 	.word	0x0500000f


	//   ....[93]....
        /*0420*/ 	.word	0x0500000f


	//   ....[94]....
        /*0424*/ 	.word	0x0500000f


	//   ....[95]....
        /*0428*/ 	.word	0x0500000f


	//   ....[96]....
        /*042c*/ 	.word	0x0500000f


	//   ....[97]....
        /*0430*/ 	.word	0x0500000f


	//   ....[98]....
        /*0434*/ 	.word	0x0500000f


	//   ....[99]....
        /*0438*/ 	.word	0x0500000f


	//   ....[100]....
        /*043c*/ 	.word	0x0500000f


	//   ....[101]....
        /*0440*/ 	.word	0x0500000f


	//   ....[102]....
        /*0444*/ 	.word	0x0500000f


	//   ....[103]....
        /*0448*/ 	.word	0x0500000f


	//   ....[104]....
        /*044c*/ 	.word	0x0500000f


	//   ....[105]....
        /*0450*/ 	.word	0x0500000f


	//   ....[106]....
        /*0454*/ 	.word	0x0500000f


	//   ....[107]....
        /*0458*/ 	.word	0x0500000f


	//   ....[108]....
        /*045c*/ 	.word	0x0500000f


	//   ....[109]....
        /*0460*/ 	.word	0x0500000f


	//   ....[110]....
        /*0464*/ 	.word	0x0500000f


	//   ....[111]....
        /*0468*/ 	.word	0x0500000f


	//   ....[112]....
        /*046c*/ 	.word	0x0500000f


	//   ....[113]....
        /*0470*/ 	.word	0x0500000f


	//   ....[114]....
        /*0474*/ 	.word	0x0500000f


	//   ....[115]....
        /*0478*/ 	.word	0x0500000f


	//   ....[116]....
        /*047c*/ 	.word	0x0500000f


	//   ....[117]....
        /*0480*/ 	.word	0x0500000f


	//   ....[118]....
        /*0484*/ 	.word	0x0500000f


	//----- nvinfo : EIATTR_COOP_GROUP_INSTR_OFFSETS
	.align		4
.L_1157:
        /*0488*/ 	.byte	0x04, 0x28
        /*048a*/ 	.short	(.L_1159 - .L_1158)


	//   ....[0]....
.L_1158:
        /*048c*/ 	.word	0x00000070


	//   ....[1]....
        /*0490*/ 	.word	0x00000140


	//   ....[2]....
        /*0494*/ 	.word	0x00000190


	//   ....[3]....
        /*0498*/ 	.word	0x000003c0


	//   ....[4]....
        /*049c*/ 	.word	0x00000520


	//   ....[5]....
        /*04a0*/ 	.word	0x00000640


	//   ....[6]....
        /*04a4*/ 	.word	0x000007a0


	//   ....[7]....
        /*04a8*/ 	.word	0x00001ad0


	//   ....[8]....
        /*04ac*/ 	.word	0x00004650


	//   ....[9]....
        /*04b0*/ 	.word	0x000046a0


	//   ....[10]....
        /*04b4*/ 	.word	0x00004c80


	//   ....[11]....
        /*04b8*/ 	.word	0x00004cf0


	//   ....[12]....
        /*04bc*/ 	.word	0x00005d50


	//   ....[13]....
        /*04c0*/ 	.word	0x00008240


	//   ....[14]....
        /*04c4*/ 	.word	0x000082c0


	//   ....[15]....
        /*04c8*/ 	.word	0x00008bf0


	//   ....[16]....
        /*04cc*/ 	.word	0x00008c70


	//   ....[17]....
        /*04d0*/ 	.word	0x00009f70


	//   ....[18]....
        /*04d4*/ 	.word	0x0000a0a0


	//   ....[19]....
        /*04d8*/ 	.word	0x0000a2b0


	//   ....[20]....
        /*04dc*/ 	.word	0x0000a2f0


	//   ....[21]....
        /*04e0*/ 	.word	0x0000a300


	//   ....[22]....
        /*04e4*/ 	.word	0x0000b580


	//   ....[23]....
        /*04e8*/ 	.word	0x0000b590


	//   ....[24]....
        /*04ec*/ 	.word	0x0000b5a0


	//   ....[25]....
        /*04f0*/ 	.word	0x0000b5f0


	//   ....[26]....
        /*04f4*/ 	.word	0x0000bd10


	//   ....[27]....
        /*04f8*/ 	.word	0x0000bd40


	//   ....[28]....
        /*04fc*/ 	.word	0x0000be70


	//   ....[29]....
        /*0500*/ 	.word	0x0000be90


	//   ....[30]....
        /*0504*/ 	.word	0x0000c370


	//   ....[31]....
        /*0508*/ 	.word	0x0000c380


	//   ....[32]....
        /*050c*/ 	.word	0x0000c6d0


	//   ....[33]....
        /*0510*/ 	.word	0x0000c6e0


	//   ....[34]....
        /*0514*/ 	.word	0x0000d4f0


	//   ....[35]....
        /*0518*/ 	.word	0x0000d500


	//   ....[36]....
        /*051c*/ 	.word	0x0000d610


	//   ....[37]....
        /*0520*/ 	.word	0x0000d630


	//   ....[38]....
        /*0524*/ 	.word	0x0000d7c0


	//   ....[39]....
        /*0528*/ 	.word	0x0000d9e0


	//   ....[40]....
        /*052c*/ 	.word	0x0000da10


	//   ....[41]....
        /*0530*/ 	.word	0x0000da40


	//   ....[42]....
        /*0534*/ 	.word	0x0000da70


	//   ....[43]....
        /*0538*/ 	.word	0x0000daa0


	//   ....[44]....
        /*053c*/ 	.word	0x0000dad0


	//   ....[45]....
        /*0540*/ 	.word	0x0000dc60


	//   ....[46]....
        /*0544*/ 	.word	0x0000dc90


	//   ....[47]....
        /*0548*/ 	.word	0x0000dcc0


	//   ....[48]....
        /*054c*/ 	.word	0x0000dcf0


	//   ....[49]....
        /*0550*/ 	.word	0x0000dd20


	//   ....[50]....
        /*0554*/ 	.word	0x0000dd50


	//   ....[51]....
        /*0558*/ 	.word	0x0000dde0


	//   ....[52]....
        /*055c*/ 	.word	0x0000de10


	//   ....[53]....
        /*0560*/ 	.word	0x0000de20


	//   ....[54]....
        /*0564*/ 	.word	0x0000dec0


	//   ....[55]....
        /*0568*/ 	.word	0x0000f300


	//   ....[56]....
        /*056c*/ 	.word	0x0000ff90


	//   ....[57]....
        /*0570*/ 	.word	0x0000ffb0


	//   ....[58]....
        /*0574*/ 	.word	0x00010070


	//   ....[59]....
        /*0578*/ 	.word	0x00010090


	//   ....[60]....
        /*057c*/ 	.word	0x00010130


	//   ....[61]....
        /*0580*/ 	.word	0x00010150


	//   ....[62]....
        /*0584*/ 	.word	0x00010160


	//   ....[63]....
        /*0588*/ 	.word	0x000101f0


	//   ....[64]....
        /*058c*/ 	.word	0x00010240


	//   ....[65]....
        /*0590*/ 	.word	0x00010250


	//   ....[66]....
        /*0594*/ 	.word	0x00010280


	//   ....[67]....
        /*0598*/ 	.word	0x00010330


	//   ....[68]....
        /*059c*/ 	.word	0x000130a0


	//   ....[69]....
        /*05a0*/ 	.word	0x000130d0


	//   ....[70]....
        /*05a4*/ 	.word	0x00013130


	//   ....[71]....
        /*05a8*/ 	.word	0x00013160


	//   ....[72]....
        /*05ac*/ 	.word	0x00013190


	//   ....[73]....
        /*05b0*/ 	.word	0x000131c0


	//   ....[74]....
        /*05b4*/ 	.word	0x000131f0


	//   ....[75]....
        /*05b8*/ 	.word	0x00013220


	//   ....[76]....
        /*05bc*/ 	.word	0x000133d0


	//   ....[77]....
        /*05c0*/ 	.word	0x00013400


	//   ....[78]....
        /*05c4*/ 	.word	0x00013430


	//   ....[79]....
        /*05c8*/ 	.word	0x00013460


	//   ....[80]....
        /*05cc*/ 	.word	0x00013490


	//   ....[81]....
        /*05d0*/ 	.word	0x000134c0


	//   ....[82]....
        /*05d4*/ 	.word	0x00013580


	//   ....[83]....
        /*05d8*/ 	.word	0x000135a0


	//   ....[84]....
        /*05dc*/ 	.word	0x000135b0


	//   ....[85]....
        /*05e0*/ 	.word	0x00013610


	//   ....[86]....
        /*05e4*/ 	.word	0x00013c30


	//   ....[87]....
        /*05e8*/ 	.word	0x00014130


	//   ....[88]....
        /*05ec*/ 	.word	0x000142e0


	//   ....[89]....
        /*05f0*/ 	.word	0x00014330


	//   ....[90]....
        /*05f4*/ 	.word	0x00014460


	//   ....[91]....
        /*05f8*/ 	.word	0x000144b0


	//   ....[92]....
        /*05fc*/ 	.word	0x000145d0


	//   ....[93]....
        /*0600*/ 	.word	0x00014640


	//   ....[94]....
        /*0604*/ 	.word	0x00014760


	//   ....[95]....
        /*0608*/ 	.word	0x000147d0


	//   ....[96]....
        /*060c*/ 	.word	0x000148c0


	//   ....[97]....
        /*0610*/ 	.word	0x00014930


	//   ....[98]....
        /*0614*/ 	.word	0x00014a40


	//   ....[99]....
        /*0618*/ 	.word	0x00014a90


	//   ....[100]....
        /*061c*/ 	.word	0x00014db0


	//   ....[101]....
        /*0620*/ 	.word	0x00014e50


	//   ....[102]....
        /*0624*/ 	.word	0x00014fe0


	//   ....[103]....
        /*0628*/ 	.word	0x00015050


	//   ....[104]....
        /*062c*/ 	.word	0x000150c0


	//   ....[105]....
        /*0630*/ 	.word	0x00015130


	//   ....[106]....
        /*0634*/ 	.word	0x000151a0


	//   ....[107]....
        /*0638*/ 	.word	0x00015220


	//   ....[108]....
        /*063c*/ 	.word	0x000152a0


	//   ....[109]....
        /*0640*/ 	.word	0x00015330


	//   ....[110]....
        /*0644*/ 	.word	0x000153a0


	//   ....[111]....
        /*0648*/ 	.word	0x00015410


	//   ....[112]....
        /*064c*/ 	.word	0x00015480


	//   ....[113]....
        /*0650*/ 	.word	0x00015500


	//   ....[114]....
        /*0654*/ 	.word	0x00015570


	//   ....[115]....
        /*0658*/ 	.word	0x00015610


	//   ....[116]....
        /*065c*/ 	.word	0x00015660


	//   ....[117]....
        /*0660*/ 	.word	0x000156f0


	//   ....[118]....
        /*0664*/ 	.word	0x00015820


	//----- nvinfo : EIATTR_REG_RECONFIG
	.align		4
.L_1159:
        /*0668*/ 	.byte	0x01, 0x54
	.zero		2


	//----- nvinfo : EIATTR_SYSCALL_OFFSETS
	.align		4
        /*066c*/ 	.byte	0x04, 0x46
        /*066e*/ 	.short	(.L_1161 - .L_1160)


	//   ....[0]....
.L_1160:
        /*0670*/ 	.word	0x00001c90


	//   ....[1]....
        /*0674*/ 	.word	0x0000ef60


	//   ....[2]....
        /*0678*/ 	.word	0x0000f0b0


	//   ....[3]....
        /*067c*/ 	.word	0x0000f1a0


	//   ....[4]....
        /*0680*/ 	.word	0x0000fa40


	//----- nvinfo : EIATTR_MBARRIER_INSTR_OFFSETS
	.align		4
.L_1161:
        /*0684*/ 	.byte	0x04, 0x39
        /*0686*/ 	.short	(.L_1163 - .L_1162)


	//   ....[0]....
.L_1162:
        /*0688*/ 	.word	0x00000270
        /*068c*/ 	.word	0x000000ff
        /*0690*/ 	.word	0x00031c00
        /*0694*/ 	.short	0x0100
        /*0696*/ 	.byte	0x08
	.zero		1


	//   ....[1]....
        /*0698*/ 	.word	0x00000280
        /*069c*/ 	.word	0x000000ff
        /*06a0*/ 	.word	0x00031c20
        /*06a4*/ 	.short	0x0100
        /*06a6*/ 	.byte	0x08
	.zero		1


	//   ....[2]....
        /*06a8*/ 	.word	0x00000370
        /*06ac*/ 	.word	0x000000ff
        /*06b0*/ 	.word	0x00031c30
        /*06b4*/ 	.short	0x0100
        /*06b6*/ 	.byte	0x08
	.zero		1


	//   ....[3]....
        /*06b8*/ 	.word	0x00000380
        /*06bc*/ 	.word	0x000000ff
        /*06c0*/ 	.word	0x00031c40
        /*06c4*/ 	.short	0x0100
        /*06c6*/ 	.byte	0x08
	.zero		1


	//   ....[4]....
        /*06c8*/ 	.word	0x00000390
        /*06cc*/ 	.word	0x000000ff
        /*06d0*/ 	.word	0x00031c38
        /*06d4*/ 	.short	0x0100
        /*06d6*/ 	.byte	0x08
	.zero		1


	//   ....[5]....
        /*06d8*/ 	.word	0x000003a0
        /*06dc*/ 	.word	0x000000ff
        /*06e0*/ 	.word	0x00031c48
        /*06e4*/ 	.short	0x0100
        /*06e6*/ 	.byte	0x08
	.zero		1


	//   ....[6]....
        /*06e8*/ 	.word	0x000004d0
        /*06ec*/ 	.word	0x000000ff
        /*06f0*/ 	.word	0x00031c50
        /*06f4*/ 	.short	0x0100
        /*06f6*/ 	.byte	0x08
	.zero		1


	//   ....[7]....
        /*06f8*/ 	.word	0x000004e0
        /*06fc*/ 	.word	0x000000ff
        /*0700*/ 	.word	0x00031c60
        /*0704*/ 	.short	0x0100
        /*0706*/ 	.byte	0x08
	.zero		1


	//   ....[8]....
        /*0708*/ 	.word	0x000004f0
        /*070c*/ 	.word	0x000000ff
        /*0710*/ 	.word	0x00031c58
        /*0714*/ 	.short	0x0100
        /*0716*/ 	.byte	0x08
	.zero		1


	//   ....[9]....
        /*0718*/ 	.word	0x00000500
        /*071c*/ 	.word	0x000000ff
        /*0720*/ 	.word	0x00031c68
        /*0724*/ 	.short	0x0100
        /*0726*/ 	.byte	0x08
	.zero		1


	//   ....[10]....
        /*0728*/ 	.word	0x000005f0
        /*072c*/ 	.word	0x000000ff
        /*0730*/ 	.word	0x00031c70
        /*0734*/ 	.short	0x0100
        /*0736*/ 	.byte	0x06
	.zero		1


	//   ....[11]....
        /*0738*/ 	.word	0x00000600
        /*073c*/ 	.word	0x000000ff
        /*0740*/ 	.word	0x00031c80
        /*0744*/ 	.short	0x0100
        /*0746*/ 	.byte	0x06
	.zero		1


	//   ....[12]....
        /*0748*/ 	.word	0x00000610
        /*074c*/ 	.word	0x000000ff
        /*0750*/ 	.word	0x00031c78
        /*0754*/ 	.short	0x0100
        /*0756*/ 	.byte	0x06
	.zero		1


	//   ....[13]....
        /*0758*/ 	.word	0x00000620
        /*075c*/ 	.word	0x000000ff
        /*0760*/ 	.word	0x00031c88
        /*0764*/ 	.short	0x0100
        /*0766*/ 	.byte	0x06
	.zero		1


	//   ....[14]....
        /*0768*/ 	.word	0x00000750
        /*076c*/ 	.word	0x000000ff
        /*0770*/ 	.word	0x00031c90
        /*0774*/ 	.short	0x0100
        /*0776*/ 	.byte	0x08
	.zero		1


	//   ....[15]....
        /*0778*/ 	.word	0x00000760
        /*077c*/ 	.word	0x000000ff
        /*0780*/ 	.word	0x00031ca0
        /*0784*/ 	.short	0x0100
        /*0786*/ 	.byte	0x08
	.zero		1


	//   ....[16]....
        /*0788*/ 	.word	0x00000770
        /*078c*/ 	.word	0x000000ff
        /*0790*/ 	.word	0x00031c98
        /*0794*/ 	.short	0x0100
        /*0796*/ 	.byte	0x08
	.zero		1


	//   ....[17]....
        /*0798*/ 	.word	0x00000780
        /*079c*/ 	.word	0x000000ff
        /*07a0*/ 	.word	0x00031ca8
        /*07a4*/ 	.short	0x0100
        /*07a6*/ 	.byte	0x08
	.zero		1


	//   ....[18]....
        /*07a8*/ 	.word	0x000008b0
        /*07ac*/ 	.word	0x000000ff
        /*07b0*/ 	.word	0x00031cb0
        /*07b4*/ 	.short	0x0100
        /*07b6*/ 	.byte	0x08
	.zero		1


	//   ....[19]....
        /*07b8*/ 	.word	0x000008c0
        /*07bc*/ 	.word	0x000000ff
        /*07c0*/ 	.word	0x00031cc0
        /*07c4*/ 	.short	0x0100
        /*07c6*/ 	.byte	0x08
	.zero		1


	//   ....[20]....
        /*07c8*/ 	.word	0x000008d0
        /*07cc*/ 	.word	0x000000ff
        /*07d0*/ 	.word	0x00031cb8
        /*07d4*/ 	.short	0x0100
        /*07d6*/ 	.byte	0x08
	.zero		1


	//   ....[21]....
        /*07d8*/ 	.word	0x000008e0
        /*07dc*/ 	.word	0x000000ff
        /*07e0*/ 	.word	0x00031cc8
        /*07e4*/ 	.short	0x0100
        /*07e6*/ 	.byte	0x08
	.zero		1


	//   ....[22]....
        /*07e8*/ 	.word	0x00001d50
        /*07ec*/ 	.word	0x000000ff
        /*07f0*/ 	.word	0x00031c00
        /*07f4*/ 	.short	0x010a
        /*07f6*/ 	.byte	0x25
	.zero		1


	//   ....[23]....
        /*07f8*/ 	.word	0x00001dd0
        /*07fc*/ 	.word	0x00000000
        /*0800*/ 	.word	0x00031c30
        /*0804*/ 	.short	0x010a
        /*0806*/ 	.byte	0x3f
	.zero		1


	//   ....[24]....
        /*0808*/ 	.word	0x00001e40
        /*080c*/ 	.word	0x00000000
        /*0810*/ 	.word	0x00031c30
        /*0814*/ 	.short	0x010a
        /*0816*/ 	.byte	0x3f
	.zero		1


	//   ....[25]....
        /*0818*/ 	.word	0x00004fc0
        /*081c*/ 	.word	0x00000006
        /*0820*/ 	.word	0x00000000
        /*0824*/ 	.short	0x0101
        /*0826*/ 	.byte	0x3f
	.zero		1


	//   ....[26]....
        /*0828*/ 	.word	0x00006010
        /*082c*/ 	.word	0x000000ff
        /*0830*/ 	.word	0x00031c30
        /*0834*/ 	.short	0x010a
        /*0836*/ 	.byte	0x04
	.zero		1


	//   ....[27]....
        /*0838*/ 	.word	0x00006050
        /*083c*/ 	.word	0x000000ff
        /*0840*/ 	.word	0x00031c30
        /*0844*/ 	.short	0x010a
        /*0846*/ 	.byte	0x04
	.zero		1


	//   ....[28]....
        /*0848*/ 	.word	0x000076f0
        /*084c*/ 	.word	0x000000ff
        /*0850*/ 	.word	0x00031c50
        /*0854*/ 	.short	0x010a
        /*0856*/ 	.byte	0x04
	.zero		1


	//   ....[29]....
        /*0858*/ 	.word	0x00007730
        /*085c*/ 	.word	0x000000ff
        /*0860*/ 	.word	0x00031c50
        /*0864*/ 	.short	0x010a
        /*0866*/ 	.byte	0x04
	.zero		1


	//   ....[30]....
        /*0868*/ 	.word	0x00009540
        /*086c*/ 	.word	0x00000008
        /*0870*/ 	.word	0x00000000
        /*0874*/ 	.short	0x0101
        /*0876*/ 	.byte	0x3f
	.zero		1


	//   ....[31]....
        /*0878*/ 	.word	0x000096f0
        /*087c*/ 	.word	0x00000008
        /*0880*/ 	.word	0x00000000
        /*0884*/ 	.short	0x0101
        /*0886*/ 	.byte	0x3f
	.zero		1


	//   ....[32]....
        /*0888*/ 	.word	0x00009ff0
        /*088c*/ 	.word	0x000000ff
        /*0890*/ 	.word	0x00031c50
        /*0894*/ 	.short	0x010a
        /*0896*/ 	.byte	0x09
	.zero		1


	//   ....[33]....
        /*0898*/ 	.word	0x0000a030
        /*089c*/ 	.word	0x000000ff
        /*08a0*/ 	.word	0x00031c50
        /*08a4*/ 	.short	0x010a
        /*08a6*/ 	.byte	0x09
	.zero		1


	//   ....[34]....
        /*08a8*/ 	.word	0x0000a6f0
        /*08ac*/ 	.word	0x00000006
        /*08b0*/ 	.word	0x00000000
        /*08b4*/ 	.short	0x0101
        /*08b6*/ 	.byte	0x3f
	.zero		1


	//   ....[35]....
        /*08b8*/ 	.word	0x0000bd30
        /*08bc*/ 	.word	0x000000ff
        /*08c0*/ 	.word	0x00000000
        /*08c4*/ 	.short	0x0101
        /*08c6*/ 	.byte	0x04
	.zero		1


	//   ....[36]....
        /*08c8*/ 	.word	0x0000c330
        /*08cc*/ 	.word	0x000000ff
        /*08d0*/ 	.word	0x00000000
        /*08d4*/ 	.short	0x0101
        /*08d6*/ 	.byte	0x04
	.zero		1


	//   ....[37]....
        /*08d8*/ 	.word	0x0000f510
        /*08dc*/ 	.word	0x00000000
        /*08e0*/ 	.word	0x00031c40
        /*08e4*/ 	.short	0x010a
        /*08e6*/ 	.byte	0x3f
	.zero		1


	//   ....[38]....
        /*08e8*/ 	.word	0x00010410
        /*08ec*/ 	.word	0x00000011
        /*08f0*/ 	.word	0x00031c00
        /*08f4*/ 	.short	0x0107
        /*08f6*/ 	.byte	0x3f
	.zero		1


	//   ....[39]....
        /*08f8*/ 	.word	0x00010500
        /*08fc*/ 	.word	0x00000011
        /*0900*/ 	.word	0x00031c00
        /*0904*/ 	.short	0x0101
        /*0906*/ 	.byte	0x3f
	.zero		1


	//   ....[40]....
        /*0908*/ 	.word	0x00010520
        /*090c*/ 	.word	0x00000011
        /*0910*/ 	.word	0x00031c20
        /*0914*/ 	.short	0x010a
        /*0916*/ 	.byte	0x3f
	.zero		1


	//   ....[41]....
        /*0918*/ 	.word	0x000108c0
        /*091c*/ 	.word	0x00000003
        /*0920*/ 	.word	0x00031c40
        /*0924*/ 	.short	0x010a
        /*0926*/ 	.byte	0x3f
	.zero		1


	//   ....[42]....
        /*0928*/ 	.word	0x00010d40
        /*092c*/ 	.word	0x00000002
        /*0930*/ 	.word	0x00000060
        /*0934*/ 	.short	0x010a
        /*0936*/ 	.byte	0x3f
	.zero		1


	//   ....[43]....
        /*0938*/ 	.word	0x00011480
        /*093c*/ 	.word	0x00000003
        /*0940*/ 	.word	0x00031c40
        /*0944*/ 	.short	0x010a
        /*0946*/ 	.byte	0x3f
	.zero		1


	//   ....[44]....
        /*0948*/ 	.word	0x00011900
        /*094c*/ 	.word	0x0000000c
        /*0950*/ 	.word	0x00000060
        /*0954*/ 	.short	0x010a
        /*0956*/ 	.byte	0x3f
	.zero		1


	//   ....[45]....
        /*0958*/ 	.word	0x00011f80
        /*095c*/ 	.word	0x00000002
        /*0960*/ 	.word	0x00031c40
        /*0964*/ 	.short	0x010a
        /*0966*/ 	.byte	0x3f
	.zero		1


	//   ....[46]....
        /*0968*/ 	.word	0x00012410
        /*096c*/ 	.word	0x00000007
        /*0970*/ 	.word	0x00000060
        /*0974*/ 	.short	0x010a
        /*0976*/ 	.byte	0x3f
	.zero		1


	//   ....[47]....
        /*0978*/ 	.word	0x00012a50
        /*097c*/ 	.word	0x00000003
        /*0980*/ 	.word	0x00031c60
        /*0984*/ 	.short	0x010a
        /*0986*/ 	.byte	0x3f
	.zero		1


	//   ....[48]....
        /*0988*/ 	.word	0x00013bb0
        /*098c*/ 	.word	0x00000009
        /*0990*/ 	.word	0x00031c20
        /*0994*/ 	.short	0x010a
        /*0996*/ 	.byte	0x3f
	.zero		1


	//   ....[49]....
        /*0998*/ 	.word	0x00013d70
        /*099c*/ 	.word	0x00000007
        /*09a0*/ 	.word	0x00000000
        /*09a4*/ 	.short	0x010a
        /*09a6*/ 	.byte	0x3f
	.zero		1


	//   ....[50]....
        /*09a8*/ 	.word	0x00013de0
        /*09ac*/ 	.word	0x00000003
        /*09b0*/ 	.word	0x00000000
        /*09b4*/ 	.short	0x010a
        /*09b6*/ 	.byte	0x3f
	.zero		1


	//   ....[51]....
        /*09b8*/ 	.word	0x00013e40
        /*09bc*/ 	.word	0x00000005
        /*09c0*/ 	.word	0x00000000
        /*09c4*/ 	.short	0x010a
        /*09c6*/ 	.byte	0x3f
	.zero		1


	//   ....[52]....
        /*09c8*/ 	.word	0x00013e70
        /*09cc*/ 	.word	0x00000003
        /*09d0*/ 	.word	0x00000000
        /*09d4*/ 	.short	0x010a
        /*09d6*/ 	.byte	0x3f
	.zero		1


	//   ....[53]....
        /*09d8*/ 	.word	0x00013ee0
        /*09dc*/ 	.word	0x00000003
        /*09e0*/ 	.word	0x00031c00
        /*09e4*/ 	.short	0x010a
        /*09e6*/ 	.byte	0x3f
	.zero		1


	//   ....[54]....
        /*09e8*/ 	.word	0x00013f30
        /*09ec*/ 	.word	0x00000000
        /*09f0*/ 	.word	0x00031c30
        /*09f4*/ 	.short	0x010a
        /*09f6*/ 	.byte	0x3f
	.zero		1


	//   ....[55]....
        /*09f8*/ 	.word	0x00013f90
        /*09fc*/ 	.word	0x00000007
        /*0a00*/ 	.word	0x00031c30
        /*0a04*/ 	.short	0x010a
        /*0a06*/ 	.byte	0x3f
	.zero		1


	//   ....[56]....
        /*0a08*/ 	.word	0x00013ff0
        /*0a0c*/ 	.word	0x00000007
        /*0a10*/ 	.word	0x00031c50
        /*0a14*/ 	.short	0x010a
        /*0a16*/ 	.byte	0x3f
	.zero		1


	//   ....[57]....
        /*0a18*/ 	.word	0x00014050
        /*0a1c*/ 	.word	0x00000003
        /*0a20*/ 	.word	0x00031c50
        /*0a24*/ 	.short	0x010a
        /*0a26*/ 	.byte	0x3f
	.zero		1


	//   ....[58]....
        /*0a28*/ 	.word	0x000141f0
        /*0a2c*/ 	.word	0x00000000
        /*0a30*/ 	.word	0x00031c40
        /*0a34*/ 	.short	0x010a
        /*0a36*/ 	.byte	0x3f
	.zero		1


	//   ....[59]....
        /*0a38*/ 	.word	0x00014ad0
        /*0a3c*/ 	.word	0x00000011
        /*0a40*/ 	.word	0x00031c20
        /*0a44*/ 	.short	0x010a
        /*0a46*/ 	.byte	0x3f
	.zero		1


	//   ....[60]....
        /*0a48*/ 	.word	0x00014b20
        /*0a4c*/ 	.word	0x00000003
        /*0a50*/ 	.word	0x00031c40
        /*0a54*/ 	.short	0x010a
        /*0a56*/ 	.byte	0x3f
	.zero		1


	//   ....[61]....
        /*0a58*/ 	.word	0x00014b70
        /*0a5c*/ 	.word	0x00000002
        /*0a60*/ 	.word	0x00000060
        /*0a64*/ 	.short	0x010a
        /*0a66*/ 	.byte	0x3f
	.zero		1


	//   ....[62]....
        /*0a68*/ 	.word	0x00014bc0
        /*0a6c*/ 	.word	0x00000003
        /*0a70*/ 	.word	0x00031c40
        /*0a74*/ 	.short	0x010a
        /*0a76*/ 	.byte	0x3f
	.zero		1


	//   ....[63]....
        /*0a78*/ 	.word	0x00014c10
        /*0a7c*/ 	.word	0x0000000c
        /*0a80*/ 	.word	0x00000060
        /*0a84*/ 	.short	0x010a
        /*0a86*/ 	.byte	0x3f
	.zero		1


	//   ....[64]....
        /*0a88*/ 	.word	0x00014c60
        /*0a8c*/ 	.word	0x00000002
        /*0a90*/ 	.word	0x00031c40
        /*0a94*/ 	.short	0x010a
        /*0a96*/ 	.byte	0x3f
	.zero		1


	//   ....[65]....
        /*0a98*/ 	.word	0x00014cb0
        /*0a9c*/ 	.word	0x00000007
        /*0aa0*/ 	.word	0x00000060
        /*0aa4*/ 	.short	0x010a
        /*0aa6*/ 	.byte	0x3f
	.zero		1


	//   ....[66]....
        /*0aa8*/ 	.word	0x00014d00
        /*0aac*/ 	.word	0x00000003
        /*0ab0*/ 	.word	0x00031c60
        /*0ab4*/ 	.short	0x010a
        /*0ab6*/ 	.byte	0x3f
	.zero		1


	//   ....[67]....
        /*0ab8*/ 	.word	0x00015740
        /*0abc*/ 	.word	0x00000009
        /*0ac0*/ 	.word	0x00031c20
        /*0ac4*/ 	.short	0x010a
        /*0ac6*/ 	.byte	0x3f
	.zero		1


	//   ....[68]....
        /*0ac8*/ 	.word	0x000158e0
        /*0acc*/ 	.word	0x00000007
        /*0ad0*/ 	.word	0x00000000
        /*0ad4*/ 	.short	0x010a
        /*0ad6*/ 	.byte	0x3f
	.zero		1


	//   ....[69]....
        /*0ad8*/ 	.word	0x00015930
        /*0adc*/ 	.word	0x00000003
        /*0ae0*/ 	.word	0x00000000
        /*0ae4*/ 	.short	0x010a
        /*0ae6*/ 	.byte	0x3f
	.zero		1


	//   ....[70]....
        /*0ae8*/ 	.word	0x00015980
        /*0aec*/ 	.word	0x00000005
        /*0af0*/ 	.word	0x00000000
        /*0af4*/ 	.short	0x010a
        /*0af6*/ 	.byte	0x3f
	.zero		1


	//----- nvinfo : EIATTR_NUM_MBARRIERS
	.align		4
.L_1163:
        /*0af8*/ 	.byte	0x03, 0x38
        /*0afa*/ 	.short	0x0016


	//----- nvinfo : EIATTR_EXIT_INSTR_OFFSETS
	.align		4
        /*0afc*/ 	.byte	0x04, 0x1c
        /*0afe*/ 	.short	(.L_1165 - .L_1164)


	//   ....[0]....
.L_1164:
        /*0b00*/ 	.word	0x00000a90


	//   ....[1]....
        /*0b04*/ 	.word	0x0000d770


	//   ....[2]....
        /*0b08*/ 	.word	0x00013ec0


	//----- nvinfo : EIATTR_MAX_THREADS
	.align		4
.L_1165:
        /*0b0c*/ 	.byte	0x04, 0x05
        /*0b0e*/ 	.short	(.L_1167 - .L_1166)
.L_1166:
        /*0b10*/ 	.word	0x00000200
        /*0b14*/ 	.word	0x00000001
        /*0b18*/ 	.word	0x00000001


	//----- nvinfo : EIATTR_CRS_STACK_SIZE
	.align		4
.L_1167:
        /*0b1c*/ 	.byte	0x04, 0x1e
        /*0b1e*/ 	.short	(.L_1169 - .L_1168)
.L_1168:
        /*0b20*/ 	.word	0x00000000


	//----- nvinfo : EIATTR_CBANK_PARAM_SIZE
	.align		4
.L_1169:
        /*0b24*/ 	.byte	0x03, 0x19
        /*0b26*/ 	.short	0x0af0


	//----- nvinfo : EIATTR_PARAM_CBANK
	.align		4
        /*0b28*/ 	.byte	0x04, 0x0a
        /*0b2a*/ 	.short	(.L_1171 - .L_1170)
	.align		4
.L_1170:
        /*0b2c*/ 	.word	index@(.nv.constant0._ZN7cutlass13device_kernelIN5flash11enable_sm90INS1_16FlashAttnFwdSm90INS1_25CollectiveMainloopFwdSm90ILi2EN4cute5tupleIJNS5_1CILi1EEES8_S8_EEENS6_IJNS7_ILi192EEENS7_ILi144EEENS7_ILi96EEEEEELi96ENS_6half_tEfNS_4arch4Sm90ELb0ELb0ELb1ELb1ELb0ELb0ELb0ELb0ELb1ELb1ELb1ELb0EEENS1_21CollectiveEpilogueFwdINS6_IJSA_SC_SB_EEES9_SE_SG_Li384ELb1ELb1ELb1ELb0EEENS1_36VarlenDynamicPersistentTileSchedulerILi192ELi144ELi384ELi128ELb1ELb1ELb1ELb0ELb1ELb1EEEEEEEEEvNT_6ParamsE)
        /*0b30*/ 	.short	0x0210
        /*0b32*/ 	.short	0x0af0


	//----- nvinfo : EIATTR_SW_WAR
	.align		4
.L_1171:
        /*0b34*/ 	.byte	0x04, 0x36
        /*0b36*/ 	.short	(.L_1173 - .L_1172)
.L_1172:
        /*0b38*/ 	.word	0x00000008
.L_1173:


//--------------------- .nv.info._ZN7cutlass13device_kernelIN5flash11enable_sm90INS1_16FlashAttnFwdSm90INS1_25CollectiveMainloopFwdSm90ILi2EN4cute5tupleIJNS5_1CILi1EEES8_S8_EEENS6_IJNS7_ILi192EEENS7_ILi144EEENS7_ILi96EEEEEELi96ENS_6half_tEfNS_4arch4Sm90ELb0ELb0ELb1ELb1ELb0ELb1ELb0ELb0ELb1ELb1ELb1ELb0EEENS1_21CollectiveEpilogueFwdINS6_IJSA_SC_SB_EEES9_SE_SG_Li384ELb1ELb1ELb1ELb0EEENS1_36VarlenDynamicPersistentTileSchedulerILi192ELi144ELi384ELi128ELb1ELb1ELb1ELb0ELb1ELb1EEEEEEEEEvNT_6ParamsE --------------------------
	.section	.nv.info._ZN7cutlass13device_kernelIN5flash11enable_sm90INS1_16FlashAttnFwdSm90INS1_25CollectiveMainloopFwdSm90ILi2EN4cute5tupleIJNS5_1CILi1EEES8_S8_EEENS6_IJNS7_ILi192EEENS7_ILi144EEENS7_ILi96EEEEEELi96ENS_6half_tEfNS_4arch4Sm90ELb0ELb0ELb1ELb1ELb0ELb1ELb0ELb0ELb1ELb1ELb1ELb0EEENS1_21CollectiveEpilogueFwdINS6_IJSA_SC_SB_EEES9_SE_SG_Li384ELb1ELb1ELb1ELb0EEENS1_36VarlenDynamicPersistentTileSchedulerILi192ELi144ELi384ELi128ELb1ELb1ELb1ELb0ELb1ELb1EEEEEEEEEvNT_6ParamsE,"",@"SHT_CUDA_INFO"
	.sectionflags	@""
	.align	4


	//----- nvinfo : EIATTR_CUDA_API_VERSION
	.align		4
        /*0000*/ 	.byte	0x04, 0x37
        /*0002*/ 	.short	(.L_1175 - .L_1174)
.L_1174:
        /*0004*/ 	.word	0x00000082


	//----- nvinfo : EIATTR_KPARAM_INFO
	.align		4
.L_1175:
        /*0008*/ 	.byte	0x04, 0x17
        /*000a*/ 	.short	(.L_1177 - .L_1176)
.L_1176:
        /*000c*/ 	.word	0x00000000
        /*0010*/ 	.short	0x0000
        /*0012*/ 	.short	0x0070
        /*0014*/ 	.byte	0x00, 0xf0, 0x01, 0x2a


	//----- nvinfo : EIATTR_SPARSE_MMA_MASK
	.align		4
.L_1177:
        /*0018*/ 	.byte	0x03, 0x50
        /*001a*/ 	.short	0x0000


	//----- nvinfo : EIATTR_MAXREG_COUNT
	.align		4
        /*001c*/ 	.byte	0x03, 0x1b
        /*001e*/ 	.short	0x0080


	//----- nvinfo : EIATTR_NUM_BARRIERS
	.align		4
        /*0020*/ 	.byte	0x02, 0x4c
        /*0022*/ 	.byte	0x10
	.zero		1


	//----- nvinfo : EIATTR_EXTERNS
	.align		4
        /*0024*/ 	.byte	0x04, 0x0f
        /*0026*/ 	.short	(.L_1179 - .L_1178)


	//   ....[0]....
	.align		4
.L_1178:
        /*0028*/ 	.word	index@(__assertfail)


	//----- nvinfo : EIATTR_ANNOTATIONS
	.align		4
.L_1179:
        /*002c*/ 	.byte	0x04, 0x55
        /*002e*/ 	.short	(.L_1181 - .L_1180)


	//   ....[0]....
.L_1180:
        /* <DEDUP_REMOVED lines=149> */


	//----- nvinfo : EIATTR_MERCURY_ISA_VERSION
	.align		4
.L_1181:
        /*0968*/ 	.byte	0x03, 0x5f
        /*096a*/ 	.short	0x0101


	//----- nvinfo : EIATTR_UNUSED_LOAD_BYTE_OFFSET
	.align		4
        /*096c*/ 	.byte	0x04, 0x44
        /*096e*/ 	.short	(.L_1183 - .L_1182)


	//   ....[0]....
.L_1182:
        /*0970*/ 	.word	0x00000ae0
        /*0974*/ 	.word	0x0000fff0


	//   ....[1]....
        /*0978*/ 	.word	0x00015f90
        /*097c*/ 	.word	0x0000fff0


	//----- nvinfo : EIATTR_INT_WARP_WIDE_INSTR_OFFSETS
	.align		4
.L_1183:
        /*0980*/ 	.byte	0x04, 0x31
        /*0982*/ 	.short	(.L_1185 - .L_1184)


	//   ....[0]....
.L_1184:
        /*0984*/ 	.word	0x00000180


	//   ....[1]....
        /*0988*/ 	.word	0x00000220


	//   ....[2]....
        /*098c*/ 	.word	0x00000290


	//   ....[3]....
        /*0990*/ 	.word	0x0001ba70


	//   ....[4]....
        /*0994*/ 	.word	0x0001bb00


	//   ....[5]....
        /*0998*/ 	.word	0x0001f590


	//   ....[6]....
        /*099c*/ 	.word	0x0001f620


	//----- nvinfo : EIATTR_COOP_GROUP_MASK_REGIDS
	.align		4
.L_1185:
        /*09a0*/ 	.byte	0x04, 0x29
        /*09a2*/ 	.short	(.L_1187 - .L_1186)


	//   ....[0]....
.L_1186:
        /*09a4*/ 	.word	0xffffffff


	//   ....[1]....
        /*09a8*/ 	.word	0xffffffff


	//   ....[2]....
        /*09ac*/ 	.word	0xffffffff


	//   ....[3]....
        /*09b0*/ 	.word	0xffffffff


	//   ....[4]....
        /*09b4*/ 	.word	0xffffffff


	//   ....[5]....
        /*09b8*/ 	.word	0xffffffff


	//   ....[6]....
        /*09bc*/ 	.word	0xffffffff


	//   ....[7]....
        /*09c0*/ 	.word	0xffffffff


	//   ....[8]....
        /*09c4*/ 	.word	0xffffffff


	//   ....[9]....
        /*09c8*/ 	.word	0xffffffff


	//   ....[10]....
        /*09cc*/ 	.word	0xffffffff


	//   ....[11]....
        /*09d0*/ 	.word	0xffffffff


	//   ....[12]....
        /*09d4*/ 	.word	0xffffffff


	//   ....[13]....
        /*09d8*/ 	.word	0xffffffff


	//   ....[14]....
        /*09dc*/ 	.word	0xffffffff


	//   ....[15]....
        /*09e0*/ 	.word	0xffffffff


	//   ....[16]....
        /*09e4*/ 	.word	0xffffffff


	//   ....[17]....
        /*09e8*/ 	.word	0xffffffff


	//   ....[18]....
        /*09ec*/ 	.word	0xffffffff


	//   ....[19]....
        /*09f0*/ 	.word	0xffffffff


	//   ....[20]....
        /*09f4*/ 	.word	0xffffffff


	//   ....[21]....
        /*09f8*/ 	.word	0xffffffff


	//   ....[22]....
        /*09fc*/ 	.word	0xffffffff


	//   ....[23]....
        /*0a00*/ 	.word	0xffffffff


	//   ....[24]....
        /*0a04*/ 	.word	0xffffffff


	//   ....[25]....
        /*0a08*/ 	.word	0xffffffff


	//   ....[26]....
        /*0a0c*/ 	.word	0xffffffff


	//   ....[27]....
        /*0a10*/ 	.word	0xffffffff


	//   ....[28]....
        /*0a14*/ 	.word	0xffffffff


	//   ....[29]....
        /*0a18*/ 	.word	0xffffffff


	//   ....[30]....
        /*0a1c*/ 	.word	0xffffffff


	//   ....[31]....
        /*0a20*/ 	.word	0xffffffff


	//   ....[32]....
        /*0a24*/ 	.word	0xffffffff


	//   ....[33]....
        /*0a28*/ 	.word	0xffffffff


	//   ....[34]....
        /*0a2c*/ 	.word	0xffffffff


	//   ....[35]....
        /*0a30*/ 	.word	0xffffffff


	//   ....[36]....
        /*0a34*/ 	.word	0xffffffff


	//   ....[37]....
        /*0a38*/ 	.word	0xffffffff


	//   ....[38]....
        /*0a3c*/ 	.word	0xffffffff


	//   ....[39]....
        /*0a40*/ 	.word	0xffffffff


	//   ....[40]....
        /*0a44*/ 	.word	0xffffffff


	//   ....[41]....
        /*0a48*/ 	.word	0xffffffff


	//   ....[42]....
        /*0a4c*/ 	.word	0xffffffff


	//   ....[43]....
        /*0a50*/ 	.word	0xffffffff


	//   ....[44]....
        /*0a54*/ 	.word	0xffffffff


	//   ....[45]....
        /*0a58*/ 	.word	0xffffffff


	//   ....[46]....
        /*0a5c*/ 	.word	0xffffffff


	//   ....[47]....
        /*0a60*/ 	.word	0xffffffff


	//   ....[48]....
        /*0a64*/ 	.word	0xffffffff


	//   ....[49]....
        /*0a68*/ 	.word	0xffffffff


	//   ....[50]....
        /*0a6c*/ 	.word	0xffffffff


	//   ....[51]....
        /*0a70*/ 	.word	0xffffffff


	//   ....[52]....
        /*0a74*/ 	.word	0xffffffff


	//   ....[53]....
        /*0a78*/ 	.word	0xffffffff


	//   ....[54]....
        /*0a7c*/ 	.word	0xffffffff


	//   ....[55]....
        /*0a80*/ 	.word	0xffffffff


	//   ....[56]....
        /*0a84*/ 	.word	0xffffffff


	//   ....[57]....
        /*0a88*/ 	.word	0xffffffff


	//   ....[58]....
        /*0a8c*/ 	.word	0xffffffff


	//   ....[59]....
        /*0a90*/ 	.word	0xffffffff


	//   ....[60]....
        /*0a94*/ 	.word	0xffffffff


	//   ....[61]....
        /*0a98*/ 	.word	0xffffffff


	//   ....[62]....
        /*0a9c*/ 	.word	0xffffffff


	//   ....[63]....
        /*0aa0*/ 	.word	0xffffffff


	//   ....[64]....
        /*0aa4*/ 	.word	0xffffffff


	//   ....[65]....
        /*0aa8*/ 	.word	0xffffffff


	//   ....[66]....
        /*0aac*/ 	.word	0xffffffff


	//   ....[67]....
        /*0ab0*/ 	.word	0xffffffff


	//   ....[68]....
        /*0ab4*/ 	.word	0xffffffff


	//   ....[69]....
        /*0ab8*/ 	.word	0xffffffff


	//   ....[70]....
        /*0abc*/ 	.word	0xffffffff


	//   ....[71]....
        /*0ac0*/ 	.word	0xffffffff


	//   ....[72]....
        /*0ac4*/ 	.word	0xffffffff


	//   ....[73]....
        /*0ac8*/ 	.word	0xffffffff


	//   ....[74]....
        /*0acc*/ 	.word	0xffffffff


	//   ....[75]....
        /*0ad0*/ 	.word	0xffffffff


	//   ....[76]....
        /*0ad4*/ 	.word	0xffffffff


	//   ....[77]....
        /*0ad8*/ 	.word	0xffffffff


	//   ....[78]....
        /*0adc*/ 	.word	0xffffffff


	//   ....[79]....
        /*0ae0*/ 	.word	0xffffffff


	//   ....[80]....
        /*0ae4*/ 	.word	0xffffffff


	//   ....[81]....
        /*0ae8*/ 	.word	0xffffffff


	//   ....[82]....
        /*0aec*/ 	.word	0xffffffff


	//   ....[83]....
        /*0af0*/ 	.word	0xffffffff


	//   ....[84]....
        /*0af4*/ 	.word	0xffffffff


	//   ....[85]....
        /*0af8*/ 	.word	0xffffffff


	//   ....[86]....
        /*0afc*/ 	.word	0xffffffff


	//   ....[87]....
        /*0b00*/ 	.word	0xffffffff


	//   ....[88]....
        /*0b04*/ 	.word	0xffffffff


	//   ....[89]....
        /*0b08*/ 	.word	0xffffffff


	//   ....[90]....
        /*0b0c*/ 	.word	0xffffffff


	//   ....[91]....
        /*0b10*/ 	.word	0xffffffff


	//   ....[92]....
        /*0b14*/ 	.word	0xffffffff


	//   ....[93]....
        /*0b18*/ 	.word	0xffffffff


	//   ....[94]....
        /*0b1c*/ 	.word	0xffffffff


	//   ....[95]....
        /*0b20*/ 	.word	0xffffffff


	//   ....[96]....
        /*0b24*/ 	.word	0x0500000f


	//   ....[97]....
        /*0b28*/ 	.word	0x0500000f


	//   ....[98]....
        /*0b2c*/ 	.word	0x0500000f


	//   ....[99]....
        /*0b30*/ 	.word	0x0500000f


	//   ....[100]....
        /*0b34*/ 	.word	0x0500000f


	//   ....[101]....
        /*0b38*/ 	.word	0x0500000f


	//   ....[102]....
        /*0b3c*/ 	.word	0x0500000f


	//   ....[103]....
        /*0b40*/ 	.word	0x0500000f


	//   ....[104]....
        /*0b44*/ 	.word	0x0500000f


	//   ....[105]....
        /*0b48*/ 	.word	0x0500000f


	//   ....[106]....
        /*0b4c*/ 	.word	0x0500000f


	//   ....[107]....
        /*0b50*/ 	.word	0x0500000f


	//   ....[108]....
        /*0b54*/ 	.word	0x0500000f


	//   ....[109]....
        /*0b58*/ 	.word	0x0500000f


	//   ....[110]....
        /*0b5c*/ 	.word	0x0500000f


	//   ....[111]....
        /*0b60*/ 	.word	0x0500000f


	//   ....[112]....
        /*0b64*/ 	.word	0x0500000f


	//   ....[113]....
        /*0b68*/ 	.word	0x0500000f


	//   ....[114]....
        /*0b6c*/ 	.word	0x0500000f


	//   ....[115]....
        /*0b70*/ 	.word	0x0500000f


	//   ....[116]....
        /*0b74*/ 	.word	0x0500000f


	//   ....[117]....
        /*0b78*/ 	.word	0x0500000f


	//   ....[118]....
        /*0b7c*/ 	.word	0x0500000f


	//   ....[119]....
        /*0b80*/ 	.word	0x0500000f


	//   ....[120]....
        /*0b84*/ 	.word	0x0500000f


	//   ....[121]....
        /*0b88*/ 	.word	0x0500000f


	//   ....[122]....
        /*0b8c*/ 	.word	0x0500000f


	//   ....[123]....
        /*0b90*/ 	.word	0x0500000f


	//   ....[124]....
        /*0b94*/ 	.word	0x0500000f


	//   ....[125]....
        /*0b98*/ 	.word	0x0500000f


	//   ....[126]....
        /*0b9c*/ 	.word	0x0500000f


	//   ....[127]....
        /*0ba0*/ 	.word	0x0500000f


	//   ....[128]....
        /*0ba4*/ 	.word	0x0500000f


	//   ....[129]....
        /*0ba8*/ 	.word	0x0500000f


	//   ....[130]....
        /*0bac*/ 	.word	0x0500000f


	//   ....[131]....
        /*0bb0*/ 	.word	0x0500000f


	//   ....[132]....
        /*0bb4*/ 	.word	0x0500000f


	//   ....[133]....
        /*0bb8*/ 	.word	0x0500000f


	//   ....[134]....
        /*0bbc*/ 	.word	0x0500000f


	//   ....[135]....
        /*0bc0*/ 	.word	0x0500000f


	//   ....[136]....
        /*0bc4*/ 	.word	0x0500000f


	//   ....[137]....
        /*0bc8*/ 	.word	0x0500000f


	//   ....[138]....
        /*0bcc*/ 	.word	0x0500000f


	//   ....[139]....
        /*0bd0*/ 	.word	0x0500000f


	//   ....[140]....
        /*0bd4*/ 	.word	0x0500000f


	//   ....[141]....
        /*0bd8*/ 	.word	0x0500000f


	//   ....[142]....
        /*0bdc*/ 	.word	0x0500000f


	//   ....[143]....
        /*0be0*/ 	.word	0x0500000f


	//   ....[144]....
        /*0be4*/ 	.word	0x0500000f


	//   ....[145]....
        /*0be8*/ 	.word	0x0500000f


	//   ....[146]....
        /*0bec*/ 	.word	0x0500000f


	//   ....[147]....
        /*0bf0*/ 	.word	0x0500000f


	//   ....[148]....
        /*0bf4*/ 	.word	0x0500000f


	//   ....[149]....
        /*0bf8*/ 	.word	0x0500000f


	//----- nvinfo : EIATTR_COOP_GROUP_INSTR_OFFSETS
	.align		4
.L_1187:
        /*0bfc*/ 	.byte	0x04, 0x28
        /*0bfe*/ 	.short	(.L_1189 - .L_1188)


	//   ....[0]....
.L_1188:
        /*0c00*/ 	.word	0x00000060


	//   ....[1]....
        /*0c04*/ 	.word	0x00000190


	//   ....[2]....
        /*0c08*/ 	.word	0x00000240


	//   ....[3]....
        /*0c0c*/ 	.word	0x00000400


	//   ....[4]....
        /*0c10*/ 	.word	0x00000560


	//   ....[5]....
        /*0c14*/ 	.word	0x00000680


	//   ....[6]....
        /*0c18*/ 	.word	0x000007e0


	//   ....[7]....
        /*0c1c*/ 	.word	0x00007400


	//   ....[8]....
        /*0c20*/ 	.word	0x000079d0


	//   ....[9]....
        /*0c24*/ 	.word	0x000079e0


	//   ....[10]....
        /*0c28*/ 	.word	0x000079f0


	//   ....[11]....
        /*0c2c*/ 	.word	0x00007a00


	//   ....[12]....
        /*0c30*/ 	.word	0x000095c0


	//   ....[13]....
        /*0c34*/ 	.word	0x000095d0


	//   ....[14]....
        /*0c38*/ 	.word	0x000095e0


	//   ....[15]....
        /*0c3c*/ 	.word	0x000095f0


	//   ....[16]....
        /*0c40*/ 	.word	0x0000e480


	//   ....[17]....
        /*0c44*/ 	.word	0x0000e4a0


	//   ....[18]....
        /*0c48*/ 	.word	0x0000e8d0


	//   ....[19]....
        /*0c4c*/ 	.word	0x0000e920


	//   ....[20]....
        /*0c50*/ 	.word	0x0000fc90


	//   ....[21]....
        /*0c54*/ 	.word	0x00012e90


	//   ....[22]....
        /*0c58*/ 	.word	0x00012ef0


	//   ....[23]....
        /*0c5c*/ 	.word	0x000138d0


	//   ....[24]....
        /*0c60*/ 	.word	0x000138f0


	//   ....[25]....
        /*0c64*/ 	.word	0x000151c0


	//   ....[26]....
        /*0c68*/ 	.word	0x000159c0


	//   ....[27]....
        /*0c6c*/ 	.word	0x000159d0


	//   ....[28]....
        /*0c70*/ 	.word	0x00015a10


	//   ....[29]....
        /*0c74*/ 	.word	0x00015a20


	//   ....[30]....
        /*0c78*/ 	.word	0x00016960


	//   ....[31]....
        /*0c7c*/ 	.word	0x00016980


	//   ....[32]....
        /*0c80*/ 	.word	0x00016990


	//   ....[33]....
        /*0c84*/ 	.word	0x000169a0


	//   ....[34]....
        /*0c88*/ 	.word	0x00017040


	//   ....[35]....
        /*0c8c*/ 	.word	0x00017050


	//   ....[36]....
        /*0c90*/ 	.word	0x000171a0


	//   ....[37]....
        /*0c94*/ 	.word	0x000171b0


	//   ....[38]....
        /*0c98*/ 	.word	0x000175a0


	//   ....[39]....
        /*0c9c*/ 	.word	0x000175b0


	//   ....[40]....
        /*0ca0*/ 	.word	0x00017aa0


	//   ....[41]....
        /*0ca4*/ 	.word	0x00017ab0


	//   ....[42]....
        /*0ca8*/ 	.word	0x00018880


	//   ....[43]....
        /*0cac*/ 	.word	0x00018890


	//   ....[44]....
        /*0cb0*/ 	.word	0x000189f0


	//   ....[45]....
        /*0cb4*/ 	.word	0x00018a00


	//   ....[46]....
        /*0cb8*/ 	.word	0x00018bb0


	//   ....[47]....
        /*0cbc*/ 	.word	0x00018db0


	//   ....[48]....
        /*0cc0*/ 	.word	0x00018de0


	//   ....[49]....
        /*0cc4*/ 	.word	0x00018e10


	//   ....[50]....
        /*0cc8*/ 	.word	0x00018e40


	//   ....[51]....
        /*0ccc*/ 	.word	0x00018e70


	//   ....[52]....
        /*0cd0*/ 	.word	0x00018ea0


	//   ....[53]....
        /*0cd4*/ 	.word	0x00019020


	//   ....[54]....
        /*0cd8*/ 	.word	0x00019050


	//   ....[55]....
        /*0cdc*/ 	.word	0x00019080


	//   ....[56]....
        /*0ce0*/ 	.word	0x000190b0


	//   ....[57]....
        /*0ce4*/ 	.word	0x000190e0


	//   ....[58]....
        /*0ce8*/ 	.word	0x00019110


	//   ....[59]....
        /*0cec*/ 	.word	0x000191a0


	//   ....[60]....
        /*0cf0*/ 	.word	0x000191d0


	//   ....[61]....
        /*0cf4*/ 	.word	0x000191e0


	//   ....[62]....
        /*0cf8*/ 	.word	0x00019280


	//   ....[63]....
        /*0cfc*/ 	.word	0x0001a340


	//   ....[64]....
        /*0d00*/ 	.word	0x0001c010


	//   ....[65]....
        /*0d04*/ 	.word	0x0001cc60


	//   ....[66]....
        /*0d08*/ 	.word	0x0001cc70


	//   ....[67]....
        /*0d0c*/ 	.word	0x0001cd60


	//   ....[68]....
        /*0d10*/ 	.word	0x0001cd70


	//   ....[69]....
        /*0d14*/ 	.word	0x0001ce20


	//   ....[70]....
        /*0d18*/ 	.word	0x0001ce30


	//   ....[71]....
        /*0d1c*/ 	.word	0x0001ce40


	//   ....[72]....
        /*0d20*/ 	.word	0x0001ce50


	//   ....[73]....
        /*0d24*/ 	.word	0x0001cf20


	//   ....[74]....
        /*0d28*/ 	.word	0x0001cf60


	//   ....[75]....
        /*0d2c*/ 	.word	0x0001cf70


	//   ....[76]....
        /*0d30*/ 	.word	0x0001cf90


	//   ....[77]....
        /*0d34*/ 	.word	0x0001fd20


	//   ....[78]....
        /*0d38*/ 	.word	0x0001fd40


	//   ....[79]....
        /*0d3c*/ 	.word	0x0001fda0


	//   ....[80]....
        /*0d40*/ 	.word	0x0001fdd0


	//   ....[81]....
        /*0d44*/ 	.word	0x0001fe00


	//   ....[82]....
        /*0d48*/ 	.word	0x0001fe30


	//   ....[83]....
        /*0d4c*/ 	.word	0x0001fe60


	//   ....[84]....
        /*0d50*/ 	.word	0x0001fe90


	//   ....[85]....
        /*0d54*/ 	.word	0x00020020


	//   ....[86]....
        /*0d58*/ 	.word	0x00020060


	//   ....[87]....
        /*0d5c*/ 	.word	0x00020090


	//   ....[88]....
        /*0d60*/ 	.word	0x000200c0


	//   ....[89]....
        /*0d64*/ 	.word	0x000200f0


	//   ....[90]....
        /*0d68*/ 	.word	0x00020120


	//   ....[91]....
        /*0d6c*/ 	.word	0x000201e0


	//   ....[92]....
        /*0d70*/ 	.word	0x00020200


	//   ....[93]....
        /*0d74*/ 	.word	0x00020210


	//   ....[94]....
        /*0d78*/ 	.word	0x00020270


	//   ....[95]....
        /*0d7c*/ 	.word	0x00020870


	//   ....[96]....
        /*0d80*/ 	.word	0x00020c70


	//   ....[97]....
        /*0d84*/ 	.word	0x00020d20


	//   ....[98]....
        /*0d88*/ 	.word	0x00020db0


	//   ....[99]....
        /*0d8c*/ 	.word	0x00020e00


	//   ....[100]....
        /*0d90*/ 	.word	0x00020e50


	//   ....[101]....
        /*0d94*/ 	.word	0x00020f40


	//   ....[102]....
        /*0d98*/ 	.word	0x00020fd0


	//   ....[103]....
        /*0d9c*/ 	.word	0x00021030


	//   ....[104]....
        /*0da0*/ 	.word	0x00021090


	//   ....[105]....
        /*0da4*/ 	.word	0x000212a0


	//   ....[106]....
        /*0da8*/ 	.word	0x000212f0


	//   ....[107]....
        /*0dac*/ 	.word	0x00021380


	//   ....[108]....
        /*0db0*/ 	.word	0x00021410


	//   ....[109]....
        /*0db4*/ 	.word	0x00021490


	//   ....[110]....
        /*0db8*/ 	.word	0x000214e0


	//   ....[111]....
        /*0dbc*/ 	.word	0x00021570


	//   ....[112]....
        /*0dc0*/ 	.word	0x00021600


	//   ....[113]....
        /*0dc4*/ 	.word	0x00021680


	//   ....[114]....
        /*0dc8*/ 	.word	0x000216d0


	//   ....[115]....
        /*0dcc*/ 	.word	0x00021760


	//   ....[116]....
        /*0dd0*/ 	.word	0x000217f0


	//   ....[117]....
        /*0dd4*/ 	.word	0x000218b0


	//   ....[118]....
        /*0dd8*/ 	.word	0x00021ba0


	//   ....[119]....
        /*0ddc*/ 	.word	0x00021d50


	//   ....[120]....
        /*0de0*/ 	.word	0x00021da0


	//   ....[121]....
        /*0de4*/ 	.word	0x00021e10


	//   ....[122]....
        /*0de8*/ 	.word	0x00021f10


	//   ....[123]....
        /*0dec*/ 	.word	0x00021f80


	//   ....[124]....
        /*0df0*/ 	.word	0x00022080


	//   ....[125]....
        /*0df4*/ 	.word	0x00022100


	//   ....[126]....
        /*0df8*/ 	.word	0x00022180


	//   ....[127]....
        /*0dfc*/ 	.word	0x00022280


	//   ....[128]....
        /*0e00*/ 	.word	0x00022380


	//   ....[129]....
        /*0e04*/ 	.word	0x000223e0


	//   ....[130]....
        /*0e08*/ 	.word	0x000224c0


	//   ....[131]....
        /*0e0c*/ 	.word	0x000227e0


	//   ....[132]....
        /*0e10*/ 	.word	0x00022890


	//   ....[133]....
        /*0e14*/ 	.word	0x000229e0


	//   ....[134]....
        /*0e18*/ 	.word	0x00022a60


	//   ....[135]....
        /*0e1c*/ 	.word	0x00022ad0


	//   ....[136]....
        /*0e20*/ 	.word	0x00022b40


	//   ....[137]....
        /*0e24*/ 	.word	0x00022bb0


	//   ....[138]....
        /*0e28*/ 	.word	0x00022c30


	//   ....[139]....
        /*0e2c*/ 	.word	0x00022cb0


	//   ....[140]....
        /*0e30*/ 	.word	0x00022d50


	//   ....[141]....
        /*0e34*/ 	.word	0x00022dc0


	//   ....[142]....
        /*0e38*/ 	.word	0x00022e30


	//   ....[143]....
        /*0e3c*/ 	.word	0x00022ea0


	//   ....[144]....
        /*0e40*/ 	.word	0x00022f20


	//   ....[145]....
        /*0e44*/ 	.word	0x00022f90


	//   ....[146]....
        /*0e48*/ 	.word	0x00023030


	//   ....[147]....
        /*0e4c*/ 	.word	0x00023080


	//   ....[148]....
        /*0e50*/ 	.word	0x00023110


	//   ....[149]....
        /*0e54*/ 	.word	0x00023240


	//----- nvinfo : EIATTR_REG_RECONFIG
	.align		4
.L_1189:
        /*0e58*/ 	.byte	0x01, 0x54
	.zero		2


	//----- nvinfo : EIATTR_SYSCALL_OFFSETS
	.align		4
        /*0e5c*/ 	.byte	0x04, 0x46
        /*0e5e*/ 	.short	(.L_1191 - .L_1190)


	//   ....[0]....
.L_1190:
        /*0e60*/ 	.word	0x00001e90


	//   ....[1]....
        /*0e64*/ 	.word	0x00001fe0


	//   ....[2]....
        /*0e68*/ 	.word	0x000075d0


	//   ....[3]....
        /*0e6c*/ 	.word	0x00007950


	//   ....[4]....
        /*0e70*/ 	.word	0x0001bc60


	//   ....[5]....
        /*0e74*/ 	.word	0x0001bdb0


	//   ....[6]....
        /*0e78*/ 	.word	0x0001beb0


	//   ....[7]....
        /*0e7c*/ 	.word	0x0001c730


	//----- nvinfo : EIATTR_MBARRIER_INSTR_OFFSETS
	.align		4
.L_1191:
        /*0e80*/ 	.byte	0x04, 0x39
        /*0e82*/ 	.short	(.L_1193 - .L_1192)


	//   ....[0]....
.L_1192:
        /*0e84*/ 	.word	0x000002b0
        /*0e88*/ 	.word	0x000000ff
        /*0e8c*/ 	.word	0x00031c00
        /*0e90*/ 	.short	0x0100
        /*0e92*/ 	.byte	0x08
	.zero		1


	//   ....[1]....
        /*0e94*/ 	.word	0x000002c0
        /*0e98*/ 	.word	0x000000ff
        /*0e9c*/ 	.word	0x00031c20
        /*0ea0*/ 	.short	0x0100
        /*0ea2*/ 	.byte	0x08
	.zero		1


	//   ....[2]....
        /*0ea4*/ 	.word	0x000003b0
        /*0ea8*/ 	.word	0x000000ff
        /*0eac*/ 	.word	0x00031c30
        /*0eb0*/ 	.short	0x0100
        /*0eb2*/ 	.byte	0x08
	.zero		1


	//   ....[3]....
        /*0eb4*/ 	.word	0x000003c0
        /*0eb8*/ 	.word	0x000000ff
        /*0ebc*/ 	.word	0x00031c40
        /*0ec0*/ 	.short	0x0100
        /*0ec2*/ 	.byte	0x08
	.zero		1


	//   ....[4]....
        /*0ec4*/ 	.word	0x000003d0
        /*0ec8*/ 	.word	0x000000ff
        /*0ecc*/ 	.word	0x00031c38
        /*0ed0*/ 	.short	0x0100
        /*0ed2*/ 	.byte	0x08
	.zero		1


	//   ....[5]....
        /*0ed4*/ 	.word	0x000003e0
        /*0ed8*/ 	.word	0x000000ff
        /*0edc*/ 	.word	0x00031c48
        /*0ee0*/ 	.short	0x0100
        /*0ee2*/ 	.byte	0x08
	.zero		1


	//   ....[6]....
        /*0ee4*/ 	.word	0x00000510
        /*0ee8*/ 	.word	0x000000ff
        /*0eec*/ 	.word	0x00031c50
        /*0ef0*/ 	.short	0x0100
        /*0ef2*/ 	.byte	0x08
	.zero		1


	//   ....[7]....
        /*0ef4*/ 	.word	0x00000520
        /*0ef8*/ 	.word	0x000000ff
        /*0efc*/ 	.word	0x00031c60
        /*0f00*/ 	.short	0x0100
        /*0f02*/ 	.byte	0x08
	.zero		1


	//   ....[8]....
        /*0f04*/ 	.word	0x00000530
        /*0f08*/ 	.word	0x000000ff
        /*0f0c*/ 	.word	0x00031c58
        /*0f10*/ 	.short	0x0100
        /*0f12*/ 	.byte	0x08
	.zero		1


	//   ....[9]....
        /*0f14*/ 	.word	0x00000540
        /*0f18*/ 	.word	0x000000ff
        /*0f1c*/ 	.word	0x00031c68
        /*0f20*/ 	.short	0x0100
        /*0f22*/ 	.byte	0x08
	.zero		1


	//   ....[10]....
        /*0f24*/ 	.word	0x00000630
        /*0f28*/ 	.word	0x000000ff
        /*0f2c*/ 	.word	0x00031c70
        /*0f30*/ 	.short	0x0100
        /*0f32*/ 	.byte	0x06
	.zero		1


	//   ....[11]....
        /*0f34*/ 	.word	0x00000640
        /*0f38*/ 	.word	0x000000ff
        /*0f3c*/ 	.word	0x00031c80
        /*0f40*/ 	.short	0x0100
        /*0f42*/ 	.byte	0x06
	.zero		1


	//   ....[12]....
        /*0f44*/ 	.word	0x00000650
        /*0f48*/ 	.word	0x000000ff
        /*0f4c*/ 	.word	0x00031c78
        /*0f50*/ 	.short	0x0100
        /*0f52*/ 	.byte	0x06
	.zero		1


	//   ....[13]....
        /*0f54*/ 	.word	0x00000660
        /*0f58*/ 	.word	0x000000ff
        /*0f5c*/ 	.word	0x00031c88
        /*0f60*/ 	.short	0x0100
        /*0f62*/ 	.byte	0x06
	.zero		1


	//   ....[14]....
        /*0f64*/ 	.word	0x00000790
        /*0f68*/ 	.word	0x000000ff
        /*0f6c*/ 	.word	0x00031c90
        /*0f70*/ 	.short	0x0100
        /*0f72*/ 	.byte	0x08
	.zero		1


	//   ....[15]....
        /*0f74*/ 	.word	0x000007a0
        /*0f78*/ 	.word	0x000000ff
        /*0f7c*/ 	.word	0x00031ca0
        /*0f80*/ 	.short	0x0100
        /*0f82*/ 	.byte	0x08
	.zero		1


	//   ....[16]....
        /*0f84*/ 	.word	0x000007b0
        /*0f88*/ 	.word	0x000000ff
        /*0f8c*/ 	.word	0x00031c98
        /*0f90*/ 	.short	0x0100
        /*0f92*/ 	.byte	0x08
	.zero		1


	//   ....[17]....
        /*0f94*/ 	.word	0x000007c0
        /*0f98*/ 	.word	0x000000ff
        /*0f9c*/ 	.word	0x00031ca8
        /*0fa0*/ 	.short	0x0100
        /*0fa2*/ 	.byte	0x08
	.zero		1


	//   ....[18]....
        /*0fa4*/ 	.word	0x000008f0
        /*0fa8*/ 	.word	0x000000ff
        /*0fac*/ 	.word	0x00031cb0
        /*0fb0*/ 	.short	0x0100
        /*0fb2*/ 	.byte	0x08
	.zero		1


	//   ....[19]....
        /*0fb4*/ 	.word	0x00000900
        /*0fb8*/ 	.word	0x000000ff
        /*0fbc*/ 	.word	0x00031cc0
        /*0fc0*/ 	.short	0x0100
        /*0fc2*/ 	.byte	0x08
	.zero		1


	//   ....[20]....
        /*0fc4*/ 	.word	0x00000910
        /*0fc8*/ 	.word	0x000000ff
        /*0fcc*/ 	.word	0x00031cb8
        /*0fd0*/ 	.short	0x0100
        /*0fd2*/ 	.byte	0x08
	.zero		1


	//   ....[21]....
        /*0fd4*/ 	.word	0x00000920
        /*0fd8*/ 	.word	0x000000ff
        /*0fdc*/ 	.word	0x00031cc8
        /*0fe0*/ 	.short	0x0100
        /*0fe2*/ 	.byte	0x08
	.zero		1


	//   ....[22]....
        /*0fe4*/ 	.word	0x00003430
        /*0fe8*/ 	.word	0x00000014
        /*0fec*/ 	.word	0x00031c90
        /*0ff0*/ 	.short	0x010a
        /*0ff2*/ 	.byte	0x3f
	.zero		1


	//   ....[23]....
        /*0ff4*/ 	.word	0x00004eb0
        /*0ff8*/ 	.word	0x00000014
        /*0ffc*/ 	.word	0x00031c90
        /*1000*/ 	.short	0x010a
        /*1002*/ 	.byte	0x3f
	.zero		1


	//   ....[24]....
        /*1004*/ 	.word	0x000068a0
        /*1008*/ 	.word	0x00000014
        /*100c*/ 	.word	0x00031c90
        /*1010*/ 	.short	0x010a
        /*1012*/ 	.byte	0x3f
	.zero		1


	//   ....[25]....
        /*1014*/ 	.word	0x00006b10
        /*1018*/ 	.word	0x00000020
        /*101c*/ 	.word	0x00000000
        /*1020*/ 	.short	0x0101
        /*1022*/ 	.byte	0x3f
	.zero		1


	//   ....[26]....
        /*1024*/ 	.word	0x00006b50
        /*1028*/ 	.word	0x00000014
        /*102c*/ 	.word	0x00031cb0
        /*1030*/ 	.short	0x010a
        /*1032*/ 	.byte	0x3f
	.zero		1


	//   ....[27]....
        /*1034*/ 	.word	0x00006e90
        /*1038*/ 	.word	0x00000014
        /*103c*/ 	.word	0x00000000
        /*1040*/ 	.short	0x0101
        /*1042*/ 	.byte	0x3f
	.zero		1


	//   ....[28]....
        /*1044*/ 	.word	0x00007670
        /*1048*/ 	.word	0x00000010
        /*104c*/ 	.word	0x00031c00
        /*1050*/ 	.short	0x010a
        /*1052*/ 	.byte	0x3f
	.zero		1


	//   ....[29]....
        /*1054*/ 	.word	0x000076c0
        /*1058*/ 	.word	0x00000010
        /*105c*/ 	.word	0x00031c00
        /*1060*/ 	.short	0x010a
        /*1062*/ 	.byte	0x3f
	.zero		1


	//   ....[30]....
        /*1064*/ 	.word	0x00008130
        /*1068*/ 	.word	0x00000010
        /*106c*/ 	.word	0x00031c00
        /*1070*/ 	.short	0x010a
        /*1072*/ 	.byte	0x3f
	.zero		1


	//   ....[31]....
        /*1074*/ 	.word	0x00009b20
        /*1078*/ 	.word	0x00000010
        /*107c*/ 	.word	0x00031c00
        /*1080*/ 	.short	0x010a
        /*1082*/ 	.byte	0x3f
	.zero		1


	//   ....[32]....
        /*1084*/ 	.word	0x0000b300
        /*1088*/ 	.word	0x00000000
        /*108c*/ 	.word	0x00031c30
        /*1090*/ 	.short	0x010a
        /*1092*/ 	.byte	0x3f
	.zero		1


	//   ....[33]....
        /*1094*/ 	.word	0x0000b3d0
        /*1098*/ 	.word	0x00000000
        /*109c*/ 	.word	0x00031c30
        /*10a0*/ 	.short	0x010a
        /*10a2*/ 	.byte	0x3f
	.zero		1


	//   ....[34]....
        /*10a4*/ 	.word	0x0000ed60
        /*10a8*/ 	.word	0x00000018
        /*10ac*/ 	.word	0x00000000
        /*10b0*/ 	.short	0x0101
        /*10b2*/ 	.byte	0x3f
	.zero		1


	//   ....[35]....
        /*10b4*/ 	.word	0x0000ff80
        /*10b8*/ 	.word	0x0000000e
        /*10bc*/ 	.word	0x00031c30
        /*10c0*/ 	.short	0x010a
        /*10c2*/ 	.byte	0x3f
	.zero		1


	//   ....[36]....
        /*10c4*/ 	.word	0x0000ffd0
        /*10c8*/ 	.word	0x0000000e
        /*10cc*/ 	.word	0x00031c30
        /*10d0*/ 	.short	0x010a
        /*10d2*/ 	.byte	0x3f
	.zero		1


	//   ....[37]....
        /*10d4*/ 	.word	0x000125e0
        /*10d8*/ 	.word	0x0000000f
        /*10dc*/ 	.word	0x00031c50
        /*10e0*/ 	.short	0x010a
        /*10e2*/ 	.byte	0x3f
	.zero		1


	//   ....[38]....
        /*10e4*/ 	.word	0x00012620
        /*10e8*/ 	.word	0x0000000f
        /*10ec*/ 	.word	0x00031c50
        /*10f0*/ 	.short	0x010a
        /*10f2*/ 	.byte	0x3f
	.zero		1


	//   ....[39]....
        /*10f4*/ 	.word	0x00014290
        /*10f8*/ 	.word	0x0000006f
        /*10fc*/ 	.word	0x00000000
        /*1100*/ 	.short	0x0101
        /*1102*/ 	.byte	0x3f
	.zero		1


	//   ....[40]....
        /*1104*/ 	.word	0x000142a0
        /*1108*/ 	.word	0x0000006c
        /*110c*/ 	.word	0x00000000
        /*1110*/ 	.short	0x0101
        /*1112*/ 	.byte	0x3f
	.zero		1


	//   ....[41]....
        /*1114*/ 	.word	0x000152b0
        /*1118*/ 	.word	0x00000000
        /*111c*/ 	.word	0x00031c50
        /*1120*/ 	.short	0x010a
        /*1122*/ 	.byte	0x3f
	.zero		1


	//   ....[42]....
        /*1124*/ 	.word	0x00015360
        /*1128*/ 	.word	0x00000000
        /*112c*/ 	.word	0x00031c50
        /*1130*/ 	.short	0x010a
        /*1132*/ 	.byte	0x3f
	.zero		1


	//   ....[43]....
        /*1134*/ 	.word	0x00015d10
        /*1138*/ 	.word	0x00000004
        /*113c*/ 	.word	0x00000000
        /*1140*/ 	.short	0x0101
        /*1142*/ 	.byte	0x3f
	.zero		1


	//   ....[44]....
        /*1144*/ 	.word	0x00016fa0
        /*1148*/ 	.word	0x00000000
        /*114c*/ 	.word	0x00000000
        /*1150*/ 	.short	0x0101
        /*1152*/ 	.byte	0x3f
	.zero		1


	//   ....[45]....
        /*1154*/ 	.word	0x000174a0
        /*1158*/ 	.word	0x0000000a
        /*115c*/ 	.word	0x00000000
        /*1160*/ 	.short	0x0101
        /*1162*/ 	.byte	0x3f
	.zero		1


	//   ....[46]....
        /*1164*/ 	.word	0x0001a420
        /*1168*/ 	.word	0x00000010
        /*116c*/ 	.word	0x00031c20
        /*1170*/ 	.short	0x010a
        /*1172*/ 	.byte	0x3f
	.zero		1


	//   ....[47]....
        /*1174*/ 	.word	0x0001a4f0
        /*1178*/ 	.word	0x00000009
        /*117c*/ 	.word	0x00031ca0
        /*1180*/ 	.short	0x010a
        /*1182*/ 	.byte	0x3f
	.zero		1


	//   ....[48]....
        /*1184*/ 	.word	0x0001a910
        /*1188*/ 	.word	0x00000009
        /*118c*/ 	.word	0x00031cc0
        /*1190*/ 	.short	0x010a
        /*1192*/ 	.byte	0x3f
	.zero		1


	//   ....[49]....
        /*1194*/ 	.word	0x0001ae50
        /*1198*/ 	.word	0x00000009
        /*119c*/ 	.word	0x00031ca0
        /*11a0*/ 	.short	0x010a
        /*11a2*/ 	.byte	0x3f
	.zero		1


	//   ....[50]....
        /*11a4*/ 	.word	0x0001b290
        /*11a8*/ 	.word	0x00000009
        /*11ac*/ 	.word	0x00031cc0
        /*11b0*/ 	.short	0x010a
        /*11b2*/ 	.byte	0x3f
	.zero		1


	//   ....[51]....
        /*11b4*/ 	.word	0x0001c220
        /*11b8*/ 	.word	0x00000000
        /*11bc*/ 	.word	0x00031c40
        /*11c0*/ 	.short	0x010a
        /*11c2*/ 	.byte	0x3f
	.zero		1


	//   ....[52]....
        /*11c4*/ 	.word	0x0001d0d0
        /*11c8*/ 	.word	0x00000010
        /*11cc*/ 	.word	0x00031c00
        /*11d0*/ 	.short	0x0107
        /*11d2*/ 	.byte	0x3f
	.zero		1


	//   ....[53]....
        /*11d4*/ 	.word	0x0001d1c0
        /*11d8*/ 	.word	0x00000010
        /*11dc*/ 	.word	0x00031c00
        /*11e0*/ 	.short	0x0101
        /*11e2*/ 	.byte	0x3f
	.zero		1


	//   ....[54]....
        /*11e4*/ 	.word	0x0001d1e0
        /*11e8*/ 	.word	0x00000010
        /*11ec*/ 	.word	0x00031c20
        /*11f0*/ 	.short	0x010a
        /*11f2*/ 	.byte	0x3f
	.zero		1


	//   ....[55]....
        /*11f4*/ 	.word	0x0001d570
        /*11f8*/ 	.word	0x00000003
        /*11fc*/ 	.word	0x00031c40
        /*1200*/ 	.short	0x010a
        /*1202*/ 	.byte	0x3f
	.zero		1


	//   ....[56]....
        /*1204*/ 	.word	0x0001d9d0
        /*1208*/ 	.word	0x00000002
        /*120c*/ 	.word	0x00031c60
        /*1210*/ 	.short	0x010a
        /*1212*/ 	.byte	0x3f
	.zero		1


	//   ....[57]....
        /*1214*/ 	.word	0x0001e110
        /*1218*/ 	.word	0x00000003
        /*121c*/ 	.word	0x00031c40
        /*1220*/ 	.short	0x010a
        /*1222*/ 	.byte	0x3f
	.zero		1


	//   ....[58]....
        /*1224*/ 	.word	0x0001e570
        /*1228*/ 	.word	0x00000002
        /*122c*/ 	.word	0x00031c60
        /*1230*/ 	.short	0x010a
        /*1232*/ 	.byte	0x3f
	.zero		1


	//   ....[59]....
        /*1234*/ 	.word	0x0001ec10
        /*1238*/ 	.word	0x00000003
        /*123c*/ 	.word	0x00031c40
        /*1240*/ 	.short	0x010a
        /*1242*/ 	.byte	0x3f
	.zero		1


	//   ....[60]....
        /*1244*/ 	.word	0x0001f070
        /*1248*/ 	.word	0x00000002
        /*124c*/ 	.word	0x00031c60
        /*1250*/ 	.short	0x010a
        /*1252*/ 	.byte	0x3f
	.zero		1


	//   ....[61]....
        /*1254*/ 	.word	0x0001f6b0
        /*1258*/ 	.word	0x00000000
        /*125c*/ 	.word	0x00031c60
        /*1260*/ 	.short	0x010a
        /*1262*/ 	.byte	0x3f
	.zero		1


	//   ....[62]....
        /*1264*/ 	.word	0x000207f0
        /*1268*/ 	.word	0x00000009
        /*126c*/ 	.word	0x00031c20
        /*1270*/ 	.short	0x010a
        /*1272*/ 	.byte	0x3f
	.zero		1


	//   ....[63]....
        /*1274*/ 	.word	0x00020980
        /*1278*/ 	.word	0x00000007
        /*127c*/ 	.word	0x00000000
        /*1280*/ 	.short	0x010a
        /*1282*/ 	.byte	0x3f
	.zero		1


	//   ....[64]....
        /*1284*/ 	.word	0x000209f0
        /*1288*/ 	.word	0x00000003
        /*128c*/ 	.word	0x00000000
        /*1290*/ 	.short	0x010a
        /*1292*/ 	.byte	0x3f
	.zero		1


	//   ....[65]....
        /*1294*/ 	.word	0x00020a50
        /*1298*/ 	.word	0x00000005
        /*129c*/ 	.word	0x00000000
        /*12a0*/ 	.short	0x010a
        /*12a2*/ 	.byte	0x3f
	.zero		1


	//   ....[66]....
        /*12a4*/ 	.word	0x00020a80
        /*12a8*/ 	.word	0x00000003
        /*12ac*/ 	.word	0x00000000
        /*12b0*/ 	.short	0x010a
        /*12b2*/ 	.byte	0x3f
	.zero		1


	//   ....[67]....
        /*12b4*/ 	.word	0x00020ae0
        /*12b8*/ 	.word	0x00000014
        /*12bc*/ 	.word	0x00031c90
        /*12c0*/ 	.short	0x010a
        /*12c2*/ 	.byte	0x3f
	.zero		1


	//   ....[68]....
        /*12c4*/ 	.word	0x00020b30
        /*12c8*/ 	.word	0x00000014
        /*12cc*/ 	.word	0x00031c90
        /*12d0*/ 	.short	0x010a
        /*12d2*/ 	.byte	0x3f
	.zero		1


	//   ....[69]....
        /*12d4*/ 	.word	0x00020b80
        /*12d8*/ 	.word	0x00000014
        /*12dc*/ 	.word	0x00031c90
        /*12e0*/ 	.short	0x010a
        /*12e2*/ 	.byte	0x3f
	.zero		1


	//   ....[70]....
        /*12e4*/ 	.word	0x00020bd0
        /*12e8*/ 	.word	0x00000014
        /*12ec*/ 	.word	0x00031cb0
        /*12f0*/ 	.short	0x010a
        /*12f2*/ 	.byte	0x3f
	.zero		1


	//   ....[71]....
        /*12f4*/ 	.word	0x00020e90
        /*12f8*/ 	.word	0x00000010
        /*12fc*/ 	.word	0x00031c00
        /*1300*/ 	.short	0x010a
        /*1302*/ 	.byte	0x3f
	.zero		1


	//   ....[72]....
        /*1304*/ 	.word	0x000210c0
        /*1308*/ 	.word	0x00000010
        /*130c*/ 	.word	0x00031c00
        /*1310*/ 	.short	0x010a
        /*1312*/ 	.byte	0x3f
	.zero		1


	//   ....[73]....
        /*1314*/ 	.word	0x00021110
        /*1318*/ 	.word	0x00000000
        /*131c*/ 	.word	0x00031c30
        /*1320*/ 	.short	0x010a
        /*1322*/ 	.byte	0x3f
	.zero		1


	//   ....[74]....
        /*1324*/ 	.word	0x00021160
        /*1328*/ 	.word	0x0000000e
        /*132c*/ 	.word	0x00031c30
        /*1330*/ 	.short	0x010a
        /*1332*/ 	.byte	0x3f
	.zero		1


	//   ....[75]....
        /*1334*/ 	.word	0x000211b0
        /*1338*/ 	.word	0x0000000f
        /*133c*/ 	.word	0x00031c50
        /*1340*/ 	.short	0x010a
        /*1342*/ 	.byte	0x3f
	.zero		1


	//   ....[76]....
        /*1344*/ 	.word	0x00021200
        /*1348*/ 	.word	0x00000000
        /*134c*/ 	.word	0x00031c50
        /*1350*/ 	.short	0x010a
        /*1352*/ 	.byte	0x3f
	.zero		1


	//   ....[77]....
        /*1354*/ 	.word	0x00021980
        /*1358*/ 	.word	0x00000010
        /*135c*/ 	.word	0x00031c20
        /*1360*/ 	.short	0x010a
        /*1362*/ 	.byte	0x3f
	.zero		1


	//   ....[78]....
        /*1364*/ 	.word	0x000219d0
        /*1368*/ 	.word	0x00000009
        /*136c*/ 	.word	0x00031ca0
        /*1370*/ 	.short	0x010a
        /*1372*/ 	.byte	0x3f
	.zero		1


	//   ....[79]....
        /*1374*/ 	.word	0x00021a20
        /*1378*/ 	.word	0x00000009
        /*137c*/ 	.word	0x00031cc0
        /*1380*/ 	.short	0x010a
        /*1382*/ 	.byte	0x3f
	.zero		1


	//   ....[80]....
        /*1384*/ 	.word	0x00021a70
        /*1388*/ 	.word	0x00000009
        /*138c*/ 	.word	0x00031ca0
        /*1390*/ 	.short	0x010a
        /*1392*/ 	.byte	0x3f
	.zero		1


	//   ....[81]....
        /*1394*/ 	.word	0x00021ac0
        /*1398*/ 	.word	0x00000009
        /*139c*/ 	.word	0x00031cc0
        /*13a0*/ 	.short	0x010a
        /*13a2*/ 	.byte	0x3f
	.zero		1


	//   ....[82]....
        /*13a4*/ 	.word	0x00021c60
        /*13a8*/ 	.word	0x00000000
        /*13ac*/ 	.word	0x00031c40
        /*13b0*/ 	.short	0x010a
        /*13b2*/ 	.byte	0x3f
	.zero		1


	//   ....[83]....
        /*13b4*/ 	.word	0x00022500
        /*13b8*/ 	.word	0x00000010
        /*13bc*/ 	.word	0x00031c20
        /*13c0*/ 	.short	0x010a
        /*13c2*/ 	.byte	0x3f
	.zero		1


	//   ....[84]....
        /*13c4*/ 	.word	0x00022550
        /*13c8*/ 	.word	0x00000003
        /*13cc*/ 	.word	0x00031c40
        /*13d0*/ 	.short	0x010a
        /*13d2*/ 	.byte	0x3f
	.zero		1


	//   ....[85]....
        /*13d4*/ 	.word	0x000225a0
        /*13d8*/ 	.word	0x00000002
        /*13dc*/ 	.word	0x00031c60
        /*13e0*/ 	.short	0x010a
        /*13e2*/ 	.byte	0x3f
	.zero		1


	//   ....[86]....
        /*13e4*/ 	.word	0x000225f0
        /*13e8*/ 	.word	0x00000003
        /*13ec*/ 	.word	0x00031c40
        /*13f0*/ 	.short	0x010a
        /*13f2*/ 	.byte	0x3f
	.zero		1


	//   ....[87]....
        /*13f4*/ 	.word	0x00022640
        /*13f8*/ 	.word	0x00000002
        /*13fc*/ 	.word	0x00031c60
        /*1400*/ 	.short	0x010a
        /*1402*/ 	.byte	0x3f
	.zero		1


	//   ....[88]....
        /*1404*/ 	.word	0x00022690
        /*1408*/ 	.word	0x00000003
        /*140c*/ 	.word	0x00031c40
        /*1410*/ 	.short	0x010a
        /*1412*/ 	.byte	0x3f
	.zero		1


	//   ....[89]....
        /*1414*/ 	.word	0x000226e0
        /*1418*/ 	.word	0x00000002
        /*141c*/ 	.word	0x00031c60
        /*1420*/ 	.short	0x010a
        /*1422*/ 	.byte	0x3f
	.zero		1


	//   ....[90]....
        /*1424*/ 	.word	0x00022730
        /*1428*/ 	.word	0x00000000
        /*142c*/ 	.word	0x00031c60
        /*1430*/ 	.short	0x010a
        /*1432*/ 	.byte	0x3f
	.zero		1


	//   ....[91]....
        /*1434*/ 	.word	0x00023160
        /*1438*/ 	.word	0x00000009
        /*143c*/ 	.word	0x00031c20
        /*1440*/ 	.short	0x010a
        /*1442*/ 	.byte	0x3f
	.zero		1


	//   ....[92]....
        /*1444*/ 	.word	0x00023300
        /*1448*/ 	.word	0x00000007
        /*144c*/ 	.word	0x00000000
        /*1450*/ 	.short	0x010a
        /*1452*/ 	.byte	0x3f
	.zero		1


	//   ....[93]....
        /*1454*/ 	.word	0x00023350
        /*1458*/ 	.word	0x00000003
        /*145c*/ 	.word	0x00000000
        /*1460*/ 	.short	0x010a
        /*1462*/ 	.byte	0x3f
	.zero		1


	//   ....[94]....
        /*1464*/ 	.word	0x000233a0
        /*1468*/ 	.word	0x00000005
        /*146c*/ 	.word	0x00000000
        /*1470*/ 	.short	0x010a
        /*1472*/ 	.byte	0x3f
	.zero		1


	//----- nvinfo : EIATTR_NUM_MBARRIERS
	.align		4
.L_1193:
        /*1474*/ 	.byte	0x03, 0x38
        /*1476*/ 	.short	0x0016


	//----- nvinfo : EIATTR_EXIT_INSTR_OFFSETS
	.align		4
        /*1478*/ 	.byte	0x04, 0x1c
        /*147a*/ 	.short	(.L_1195 - .L_1194)


	//   ....[0]....
.L_1194:
        /*147c*/ 	.word	0x00020ad0


	//----- nvinfo : EIATTR_MAX_THREADS
	.align		4
.L_1195:
        /*1480*/ 	.byte	0x04, 0x05
        /*1482*/ 	.short	(.L_1197 - .L_1196)
.L_1196:
        /*1484*/ 	.word	0x00000200
        /*1488*/ 	.word	0x00000001
        /*148c*/ 	.word	0x00000001


	//----- nvinfo : EIATTR_CRS_STACK_SIZE
	.align		4
.L_1197:
        /*1490*/ 	.byte	0x04, 0x1e
        /*1492*/ 	.short	(.L_1199 - .L_1198)
.L_1198:
        /*1494*/ 	.word	0x00000000


	//----- nvinfo : EIATTR_CBANK_PARAM_SIZE
	.align		4
.L_1199:
        /*1498*/ 	.byte	0x03, 0x19
        /*149a*/ 	.short	0x0af0


	//----- nvinfo : EIATTR_PARAM_CBANK
	.align		4
        /*149c*/ 	.byte	0x04, 0x0a
        /*149e*/ 	.short	(.L_1201 - .L_1200)
	.align		4
.L_1200:
        /*14a0*/ 	.word	index@(.nv.constant0._ZN7cutlass13device_kernelIN5flash11enable_sm90INS1_16FlashAttnFwdSm90INS1_25CollectiveMainloopFwdSm90ILi2EN4cute5tupleIJNS5_1CILi1EEES8_S8_EEENS6_IJNS7_ILi192EEENS7_ILi144EEENS7_ILi96EEEEEELi96ENS_6half_tEfNS_4arch4Sm90ELb0ELb0ELb1ELb1ELb0ELb1ELb0ELb0ELb1ELb1ELb1ELb0EEENS1_21CollectiveEpilogueFwdINS6_IJSA_SC_SB_EEES9_SE_SG_Li384ELb1ELb1ELb1ELb0EEENS1_36VarlenDynamicPersistentTileSchedulerILi192ELi144ELi384ELi128ELb1ELb1ELb1ELb0ELb1ELb1EEEEEEEEEvNT_6ParamsE)
        /*14a4*/ 	.short	0x0210
        /*14a6*/ 	.short	0x0af0


	//----- nvinfo : EIATTR_SW_WAR
	.align		4
.L_1201:
        /*14a8*/ 	.byte	0x04, 0x36
        /*14aa*/ 	.short	(.L_1203 - .L_1202)
.L_1202:
        /*14ac*/ 	.word	0x00000008
.L_1203:


//--------------------- .nv.info._ZN7cutlass13device_kernelIN5flash11enable_sm90INS1_16FlashAttnFwdSm90INS1_25CollectiveMainloopFwdSm90ILi2EN4cute5tupleIJNS5_1CILi1EEES8_S8_EEENS6_IJNS7_ILi192EEENS7_ILi128EEENS7_ILi96EEEEEELi96ENS_6half_tEfNS_4arch4Sm90ELb0ELb1ELb1ELb0ELb0ELb0ELb0ELb0ELb1ELb1ELb1ELb0EEENS1_21CollectiveEpilogueFwdINS6_IJSA_SC_SB_EEES9_SE_SG_Li384ELb0ELb1ELb1ELb0EEENS1_19SingleTileSchedulerILb0ELb1ELb1ELi192EEEEEEEEEvNT_6ParamsE --------------------------
	.section	.nv.info._ZN7cutlass13device_kernelIN5flash11enable_sm90INS1_16FlashAttnFwdSm90INS1_25CollectiveMainloopFwdSm90ILi2EN4cute5tupleIJNS5_1CILi1EEES8_S8_EEENS6_IJNS7_ILi192EEENS7_ILi128EEENS7_ILi96EEEEEELi96ENS_6half_tEfNS_4arch4Sm90ELb0ELb1ELb1ELb0ELb0ELb0ELb0ELb0ELb1ELb1ELb1ELb0EEENS1_21CollectiveEpilogueFwdINS6_IJSA_SC_SB_EEES9_SE_SG_Li384ELb0ELb1ELb1ELb0EEENS1_19SingleTileSchedulerILb0ELb1ELb1ELi192EEEEEEEEEvNT_6ParamsE,"",@"SHT_CUDA_INFO"
	.sectionflags	@""
	.align	4


	//----- nvinfo : EIATTR_CUDA_API_VERSION
	.align		4
        /*0000*/ 	.byte	0x04, 0x37
        /*0002*/ 	.short	(.L_1205 - .L_1204)
.L_1204:
        /*0004*/ 	.word	0x00000082


	//----- nvinfo : EIATTR_KPARAM_INFO
	.align		4
.L_1205:
        /*0008*/ 	.byte	0x04, 0x17
        /*000a*/ 	.short	(.L_1207 - .L_1206)
.L_1206:
        /*000c*/ 	.word	0x00000000
        /*0010*/ 	.short	0x0000
        /*0012*/ 	.short	0x0070
        /*0014*/ 	.byte	0x00, 0xf0, 0x01, 0x28


	//----- nvinfo : EIATTR_SPARSE_MMA_MASK
	.align		4
.L_1207:
        /*0018*/ 	.byte	0x03, 0x50
        /*001a*/ 	.short	0x0000


	//----- nvinfo : EIATTR_MAXREG_COUNT
	.align		4
        /*001c*/ 	.byte	0x03, 0x1b
        /*001e*/ 	.short	0x0080


	//----- nvinfo : EIATTR_NUM_BARRIERS
	.align		4
        /*0020*/ 	.byte	0x02, 0x4c
        /*0022*/ 	.byte	0x10
	.zero		1


	//----- nvinfo : EIATTR_EXTERNS
	.align		4
        /*0024*/ 	.byte	0x04, 0x0f
        /*0026*/ 	.short	(.L_1209 - .L_1208)


	//   ....[0]....
	.align		4
.L_1208:
        /*0028*/ 	.word	index@(__assertfail)


	//----- nvinfo : EIATTR_MERCURY_ISA_VERSION
	.align		4
.L_1209:
        /*002c*/ 	.byte	0x03, 0x5f
        /*002e*/ 	.short	0x0101


	//----- nvinfo : EIATTR_INT_WARP_WIDE_INSTR_OFFSETS
	.align		4
        /*0030*/ 	.byte	0x04, 0x31
        /*0032*/ 	.short	(.L_1211 - .L_1210)


	//   ....[0]....
.L_1210:
        /*0034*/ 	.word	0x00000120


	//   ....[1]....
        /*0038*/ 	.word	0x00000160


	//   ....[2]....
        /*003c*/ 	.word	0x000001d0


	//----- nvinfo : EIATTR_COOP_GROUP_MASK_REGIDS
	.align		4
.L_1211:
        /*0040*/ 	.byte	0x04, 0x29
        /*0042*/ 	.short	(.L_1213 - .L_1212)


	//   ....[0]....
.L_1212:
        /*0044*/ 	.word	0xffffffff


	//   ....[1]....
        /*0048*/ 	.word	0xffffffff


	//   ....[2]....
        /*004c*/ 	.word	0xffffffff


	//   ....[3]....
        /*0050*/ 	.word	0xffffffff


	//   ....[4]....
        /*0054*/ 	.word	0xffffffff


	//   ....[5]....
        /*0058*/ 	.word	0xffffffff


	//   ....[6]....
        /*005c*/ 	.word	0xffffffff


	//   ....[7]....
        /*0060*/ 	.word	0xffffffff


	//   ....[8]....
        /*0064*/ 	.word	0xffffffff


	//   ....[9]....
        /*0068*/ 	.word	0xffffffff


	//   ....[10]....
        /*006c*/ 	.word	0xffffffff


	//   ....[11]....
        /*0070*/ 	.word	0xffffffff


	//   ....[12]....
        /*0074*/ 	.word	0xffffffff


	//   ....[13]....
        /*0078*/ 	.word	0xffffffff


	//   ....[14]....
        /*007c*/ 	.word	0xffffffff


	//   ....[15]....
        /*0080*/ 	.word	0xffffffff


	//   ....[16]....
        /*0084*/ 	.word	0xffffffff


	//   ....[17]....
        /*0088*/ 	.word	0xffffffff


	//   ....[18]....
        /*008c*/ 	.word	0xffffffff


	//   ....[19]....
        /*0090*/ 	.word	0xffffffff


	//   ....[20]....
        /*0094*/ 	.word	0xffffffff


	//   ....[21]....
        /*0098*/ 	.word	0xffffffff


	//   ....[22]....
        /*009c*/ 	.word	0xffffffff


	//   ....[23]....
        /*00a0*/ 	.word	0xffffffff


	//   ....[24]....
        /*00a4*/ 	.word	0xffffffff


	//   ....[25]....
        /*00a8*/ 	.word	0xffffffff


	//   ....[26]....
        /*00ac*/ 	.word	0xffffffff


	//   ....[27]....
        /*00b0*/ 	.word	0xffffffff


	//   ....[28]....
        /*00b4*/ 	.word	0xffffffff


	//   ....[29]....
        /*00b8*/ 	.word	0xffffffff


	//   ....[30]....
        /*00bc*/ 	.word	0xffffffff


	//   ....[31]....
        /*00c0*/ 	.word	0xffffffff


	//   ....[32]....
        /*00c4*/ 	.word	0xffffffff


	//   ....[33]....
        /*00c8*/ 	.word	0xffffffff


	//   ....[34]....
        /*00cc*/ 	.word	0xffffffff


	//   ....[35]....
        /*00d0*/ 	.word	0xffffffff


	//   ....[36]....
        /*00d4*/ 	.word	0xffffffff


	//   ....[37]....
        /*00d8*/ 	.word	0xffffffff


	//   ....[38]....
        /*00dc*/ 	.word	0xffffffff


	//   ....[39]....
        /*00e0*/ 	.word	0xffffffff


	//   ....[40]....
        /*00e4*/ 	.word	0xffffffff


	//   ....[41]....
        /*00e8*/ 	.word	0xffffffff


	//   ....[42]....
        /*00ec*/ 	.word	0xffffffff


	//   ....[43]....
        /*00f0*/ 	.word	0xffffffff


	//   ....[44]....
        /*00f4*/ 	.word	0xffffffff


	//   ....[45]....
        /*00f8*/ 	.word	0xffffffff


	//   ....[46]....
        /*00fc*/ 	.word	0xffffffff


	//   ....[47]....
        /*0100*/ 	.word	0xffffffff


	//   ....[48]....
        /*0104*/ 	.word	0xffffffff


	//   ....[49]....
        /*0108*/ 	.word	0xffffffff


	//   ....[50]....
        /*010c*/ 	.word	0xffffffff


	//   ....[51]....
        /*0110*/ 	.word	0xffffffff


	//   ....[52]....
        /*0114*/ 	.word	0xffffffff


	//   ....[53]....
        /*0118*/ 	.word	0xffffffff


	//   ....[54]....
        /*011c*/ 	.word	0xffffffff


	//   ....[55]....
        /*0120*/ 	.word	0xffffffff


	//   ....[56]....
        /*0124*/ 	.word	0xffffffff


	//   ....[57]....
        /*0128*/ 	.word	0xffffffff


	//   ....[58]....
        /*012c*/ 	.word	0xffffffff


	//   ....[59]....
        /*0130*/ 	.word	0xffffffff


	//   ....[60]....
        /*0134*/ 	.word	0xffffffff


	//   ....[61]....
        /*0138*/ 	.word	0x0500000f


	//   ....[62]....
        /*013c*/ 	.word	0x0500000f


	//   ....[63]....
        /*0140*/ 	.word	0x0500000f


	//   ....[64]....
        /*0144*/ 	.word	0x0500000f


	//   ....[65]....
        /*0148*/ 	.word	0x0500000f


	//   ....[66]....
        /*014c*/ 	.word	0x0500000f


	//   ....[67]....
        /*0150*/ 	.word	0x0500000f


	//   ....[68]....
        /*0154*/ 	.word	0x0500000f


	//   ....[69]....
        /*0158*/ 	.word	0x0500000f


	//   ....[70]....
        /*015c*/ 	.word	0x0500000f


	//   ....[71]....
        /*0160*/ 	.word	0x0500000f


	//   ....[72]....
        /*0164*/ 	.word	0x0500000f


	//   ....[73]....
        /*0168*/ 	.word	0x0500000f


	//   ....[74]....
        /*016c*/ 	.word	0x0500000f


	//----- nvinfo : EIATTR_COOP_GROUP_INSTR_OFFSETS
	.align		4
.L_1213:
        /*0170*/ 	.byte	0x04, 0x28
        /*0172*/ 	.short	(.L_1215 - .L_1214)


	//   ....[0]....
.L_1214:
        /*0174*/ 	.word	0x00000060


	//   ....[1]....
        /*0178*/ 	.word	0x00000130


	//   ....[2]....
        /*017c*/ 	.word	0x00000180


	//   ....[3]....
        /*0180*/ 	.word	0x000003b0


	//   ....[4]....
        /*0184*/ 	.word	0x00000510


	//   ....[5]....
        /*0188*/ 	.word	0x00000630


	//   ....[6]....
        /*018c*/ 	.word	0x00000790


	//   ....[7]....
        /*0190*/ 	.word	0x00001540


	//   ....[8]....
        /*0194*/ 	.word	0x00001f70


	//   ....[9]....
        /*0198*/ 	.word	0x000028e0


	//   ....[10]....
        /*019c*/ 	.word	0x00003be0


	//   ....[11]....
        /*01a0*/ 	.word	0x00003ce0


	//   ....[12]....
        /*01a4*/ 	.word	0x000041a0


	//   ....[13]....
        /*01a8*/ 	.word	0x000041f0


	//   ....[14]....
        /*01ac*/ 	.word	0x00004ff0


	//   ....[15]....
        /*01b0*/ 	.word	0x000064c0


	//   ....[16]....
        /*01b4*/ 	.word	0x00006700


	//   ....[17]....
        /*01b8*/ 	.word	0x000072e0


	//   ....[18]....
        /*01bc*/ 	.word	0x00007390


	//   ....[19]....
        /*01c0*/ 	.word	0x00007c50


	//   ....[20]....
        /*01c4*/ 	.word	0x00007d10


	//   ....[21]....
        /*01c8*/ 	.word	0x00008c80


	//   ....[22]....
        /*01cc*/ 	.word	0x00009e40


	//   ....[23]....
        /*01d0*/ 	.word	0x00009ea0


	//   ....[24]....
        /*01d4*/ 	.word	0x0000a590


	//   ....[25]....
        /*01d8*/ 	.word	0x0000a670


	//   ....[26]....
        /*01dc*/ 	.word	0x0000b820


	//   ....[27]....
        /*01e0*/ 	.word	0x0000c370


	//   ....[28]....
        /*01e4*/ 	.word	0x0000ccf0


	//   ....[29]....
        /*01e8*/ 	.word	0x0000d7f0


	//   ....[30]....
        /*01ec*/ 	.word	0x0000d810


	//   ....[31]....
        /*01f0*/ 	.word	0x0000e260


	//   ....[32]....
        /*01f4*/ 	.word	0x0000e2e0


	//   ....[33]....
        /*01f8*/ 	.word	0x0000f230


	//   ....[34]....
        /*01fc*/ 	.word	0x0000f340


	//   ....[35]....
        /*0200*/ 	.word	0x0000f3a0


	//   ....[36]....
        /*0204*/ 	.word	0x0000f4b0


	//   ....[37]....
        /*0208*/ 	.word	0x0000f4c0


	//   ....[38]....
        /*020c*/ 	.word	0x000103a0


	//   ....[39]....
        /*0210*/ 	.word	0x000103e0


	//   ....[40]....
        /*0214*/ 	.word	0x00010420


	//   ....[41]....
        /*0218*/ 	.word	0x00010460


	//   ....[42]....
        /*021c*/ 	.word	0x00010480


	//   ....[43]....
        /*0220*/ 	.word	0x000104b0


	//   ....[44]....
        /*0224*/ 	.word	0x00010990


	//   ....[45]....
        /*0228*/ 	.word	0x000109a0


	//   ....[46]....
        /*022c*/ 	.word	0x00011280


	//   ....[47]....
        /*0230*/ 	.word	0x00012140


	//   ....[48]....
        /*0234*/ 	.word	0x00012c30


	//   ....[49]....
        /*0238*/ 	.word	0x00012c70


	//   ....[50]....
        /*023c*/ 	.word	0x00012ca0


	//   ....[51]....
        /*0240*/ 	.word	0x00012cc0


	//   ....[52]....
        /*0244*/ 	.word	0x00012cd0


	//   ....[53]....
        /*0248*/ 	.word	0x00012ce0


	//   ....[54]....
        /*024c*/ 	.word	0x00012d00


	//   ....[55]....
        /*0250*/ 	.word	0x00012dc0


	//   ....[56]....
        /*0254*/ 	.word	0x00012ec0


	//   ....[57]....
        /*0258*/ 	.word	0x00012ed0


	//   ....[58]....
        /*025c*/ 	.word	0x00012f00


	//   ....[59]....
        /*0260*/ 	.word	0x00012f30


	//   ....[60]....
        /*0264*/ 	.word	0x000154a0


	//   ....[61]....
        /*0268*/ 	.word	0x00015ad0


	//   ....[62]....
        /*026c*/ 	.word	0x00015c40


	//   ....[63]....
        /*0270*/ 	.word	0x00015c90


	//   ....[64]....
        /*0274*/ 	.word	0x00015de0


	//   ....[65]....
        /*0278*/ 	.word	0x00015e40


	//   ....[66]....
        /*027c*/ 	.word	0x00015f50


	//   ....[67]....
        /*0280*/ 	.word	0x00015fa0


	//   ....[68]....
        /*0284*/ 	.word	0x000160b0


	//   ....[69]....
        /*0288*/ 	.word	0x00016120


	//   ....[70]....
        /*028c*/ 	.word	0x00016250


	//   ....[71]....
        /*0290*/ 	.word	0x000162a0


	//   ....[72]....
        /*0294*/ 	.word	0x000163b0


	//   ....[73]....
        /*0298*/ 	.word	0x00016400


	//   ....[74]....
        /*029c*/ 	.word	0x000167d0


	//----- nvinfo : EIATTR_REG_RECONFIG
	.align		4
.L_1215:
        /*02a0*/ 	.byte	0x01, 0x54
	.zero		2


	//----- nvinfo : EIATTR_SYSCALL_OFFSETS
	.align		4
        /*02a4*/ 	.byte	0x04, 0x46
        /*02a6*/ 	.short	(.L_1217 - .L_1216)


	//   ....[0]....
.L_1216:
        /*02a8*/ 	.word	0x00001740


	//   ....[1]....
        /*02ac*/ 	.word	0x00011de0


	//   ....[2]....
        /*02b0*/ 	.word	0x00011f20


	//   ....[3]....
        /*02b4*/ 	.word	0x00012010


	//   ....[4]....
        /*02b8*/ 	.word	0x00012790


	//----- nvinfo : EIATTR_MBARRIER_INSTR_OFFSETS
	.align		4
.L_1217:
        /*02bc*/ 	.byte	0x04, 0x39
        /*02be*/ 	.short	(.L_1219 - .L_1218)


	//   ....[0]....
.L_1218:
        /*02c0*/ 	.word	0x00000260
        /*02c4*/ 	.word	0x000000ff
        /*02c8*/ 	.word	0x0002d800
        /*02cc*/ 	.short	0x0100
        /*02ce*/ 	.byte	0x08
	.zero		1


	//   ....[1]....
        /*02d0*/ 	.word	0x00000270
        /*02d4*/ 	.word	0x000000ff
        /*02d8*/ 	.word	0x0002d820
        /*02dc*/ 	.short	0x0100
        /*02de*/ 	.byte	0x08
	.zero		1


	//   ....[2]....
        /*02e0*/ 	.word	0x00000360
        /*02e4*/ 	.word	0x000000ff
        /*02e8*/ 	.word	0x0002d830
        /*02ec*/ 	.short	0x0100
        /*02ee*/ 	.byte	0x08
	.zero		1


	//   ....[3]....
        /*02f0*/ 	.word	0x00000370
        /*02f4*/ 	.word	0x000000ff
        /*02f8*/ 	.word	0x0002d840
        /*02fc*/ 	.short	0x0100
        /*02fe*/ 	.byte	0x08
	.zero		1


	//   ....[4]....
        /*0300*/ 	.word	0x00000380
        /*0304*/ 	.word	0x000000ff
        /*0308*/ 	.word	0x0002d838
        /*030c*/ 	.short	0x0100
        /*030e*/ 	.byte	0x08
	.zero		1


	//   ....[5]....
        /*0310*/ 	.word	0x00000390
        /*0314*/ 	.word	0x000000ff
        /*0318*/ 	.word	0x0002d848
        /*031c*/ 	.short	0x0100
        /*031e*/ 	.byte	0x08
	.zero		1


	//   ....[6]....
        /*0320*/ 	.word	0x000004c0
        /*0324*/ 	.word	0x000000ff
        /*0328*/ 	.word	0x0002d850
        /*032c*/ 	.short	0x0100
        /*032e*/ 	.byte	0x08
	.zero		1


	//   ....[7]....
        /*0330*/ 	.word	0x000004d0
        /*0334*/ 	.word	0x000000ff
        /*0338*/ 	.word	0x0002d860
        /*033c*/ 	.short	0x0100
        /*033e*/ 	.byte	0x08
	.zero		1


	//   ....[8]....
        /*0340*/ 	.word	0x000004e0
        /*0344*/ 	.word	0x000000ff
        /*0348*/ 	.word	0x0002d858
        /*034c*/ 	.short	0x0100
        /*034e*/ 	.byte	0x08
	.zero		1


	//   ....[9]....
        /*0350*/ 	.word	0x000004f0
        /*0354*/ 	.word	0x000000ff
        /*0358*/ 	.word	0x0002d868
        /*035c*/ 	.short	0x0100
        /*035e*/ 	.byte	0x08
	.zero		1


	//   ....[10]....
        /*0360*/ 	.word	0x000005e0
        /*0364*/ 	.word	0x000000ff
        /*0368*/ 	.word	0x0002d870
        /*036c*/ 	.short	0x0100
        /*036e*/ 	.byte	0x06
	.zero		1


	//   ....[11]....
        /*0370*/ 	.word	0x000005f0
        /*0374*/ 	.word	0x000000ff
        /*0378*/ 	.word	0x0002d880
        /*037c*/ 	.short	0x0100
        /*037e*/ 	.byte	0x06
	.zero		1


	//   ....[12]....
        /*0380*/ 	.word	0x00000600
        /*0384*/ 	.word	0x000000ff
        /*0388*/ 	.word	0x0002d878
        /*038c*/ 	.short	0x0100
        /*038e*/ 	.byte	0x06
	.zero		1


	//   ....[13]....
        /*0390*/ 	.word	0x00000610
        /*0394*/ 	.word	0x000000ff
        /*0398*/ 	.word	0x0002d888
        /*039c*/ 	.short	0x0100
        /*039e*/ 	.byte	0x06
	.zero		1


	//   ....[14]....
        /*03a0*/ 	.word	0x00000740
        /*03a4*/ 	.word	0x000000ff
        /*03a8*/ 	.word	0x0002d890
        /*03ac*/ 	.short	0x0100
        /*03ae*/ 	.byte	0x08
	.zero		1


	//   ....[15]....
        /*03b0*/ 	.word	0x00000750
        /*03b4*/ 	.word	0x000000ff
        /*03b8*/ 	.word	0x0002d8a0
        /*03bc*/ 	.short	0x0100
        /*03be*/ 	.byte	0x08
	.zero		1


	//   ....[16]....
        /*03c0*/ 	.word	0x00000760
        /*03c4*/ 	.word	0x000000ff
        /*03c8*/ 	.word	0x0002d898
        /*03cc*/ 	.short	0x0100
        /*03ce*/ 	.byte	0x08
	.zero		1


	//   ....[17]....
        /*03d0*/ 	.word	0x00000770
        /*03d4*/ 	.word	0x000000ff
        /*03d8*/ 	.word	0x0002d8a8
        /*03dc*/ 	.short	0x0100
        /*03de*/ 	.byte	0x08
	.zero		1


	//   ....[18]....
        /*03e0*/ 	.word	0x000008a0
        /*03e4*/ 	.word	0x000000ff
        /*03e8*/ 	.word	0x0002d8b0
        /*03ec*/ 	.short	0x0100
        /*03ee*/ 	.byte	0x08
	.zero		1


	//   ....[19]....
        /*03f0*/ 	.word	0x000008b0
        /*03f4*/ 	.word	0x000000ff
        /*03f8*/ 	.word	0x0002d8c0
        /*03fc*/ 	.short	0x0100
        /*03fe*/ 	.byte	0x08
	.zero		1


	//   ....[20]....
        /*0400*/ 	.word	0x000008c0
        /*0404*/ 	.word	0x000000ff
        /*0408*/ 	.word	0x0002d8b8
        /*040c*/ 	.short	0x0100
        /*040e*/ 	.byte	0x08
	.zero		1


	//   ....[21]....
        /*0410*/ 	.word	0x000008d0
        /*0414*/ 	.word	0x000000ff
        /*0418*/ 	.word	0x0002d8c8
        /*041c*/ 	.short	0x0100
        /*041e*/ 	.byte	0x08
	.zero		1


	//   ....[22]....
        /*0420*/ 	.word	0x00001760
        /*0424*/ 	.word	0x000000ff
        /*0428*/ 	.word	0x0002d800
        /*042c*/ 	.short	0x010a
        /*042e*/ 	.byte	0x24
	.zero		1


	//   ....[23]....
        /*0430*/ 	.word	0x000017e0
        /*0434*/ 	.word	0x000000ff
        /*0438*/ 	.word	0x0002d830
        /*043c*/ 	.short	0x010a
        /*043e*/ 	.byte	0x24
	.zero		1


	//   ....[24]....
        /*0440*/ 	.word	0x00001850
        /*0444*/ 	.word	0x000000ff
        /*0448*/ 	.word	0x0002d830
        /*044c*/ 	.short	0x010a
        /*044e*/ 	.byte	0x24
	.zero		1


	//   ....[25]....
        /*0450*/ 	.word	0x00002260
        /*0454*/ 	.word	0x0000000b
        /*0458*/ 	.word	0x00000000
        /*045c*/ 	.short	0x0101
        /*045e*/ 	.byte	0x3f
	.zero		1


	//   ....[26]....
        /*0460*/ 	.word	0x00005480
        /*0464*/ 	.word	0x000000ff
        /*0468*/ 	.word	0x0002d830
        /*046c*/ 	.short	0x010a
        /*046e*/ 	.byte	0x0a
	.zero		1


	//   ....[27]....
        /*0470*/ 	.word	0x000054c0
        /*0474*/ 	.word	0x000000ff
        /*0478*/ 	.word	0x0002d830
        /*047c*/ 	.short	0x010a
        /*047e*/ 	.byte	0x0a
	.zero		1


	//   ....[28]....
        /*0480*/ 	.word	0x00005760
        /*0484*/ 	.word	0x000000ff
        /*0488*/ 	.word	0x0002d850
        /*048c*/ 	.short	0x010a
        /*048e*/ 	.byte	0x0a
	.zero		1


	//   ....[29]....
        /*0490*/ 	.word	0x000057a0
        /*0494*/ 	.word	0x000000ff
        /*0498*/ 	.word	0x0002d850
        /*049c*/ 	.short	0x010a
        /*049e*/ 	.byte	0x0a
	.zero		1


	//   ....[30]....
        /*04a0*/ 	.word	0x00006560
        /*04a4*/ 	.word	0x00000037
        /*04a8*/ 	.word	0x00000000
        /*04ac*/ 	.short	0x0101
        /*04ae*/ 	.byte	0x3f
	.zero		1


	//   ....[31]....
        /*04b0*/ 	.word	0x00007fc0
        /*04b4*/ 	.word	0x00000020
        /*04b8*/ 	.word	0x00000000
        /*04bc*/ 	.short	0x0101
        /*04be*/ 	.byte	0x3f
	.zero		1


	//   ....[32]....
        /*04c0*/ 	.word	0x000090b0
        /*04c4*/ 	.word	0x000000ff
        /*04c8*/ 	.word	0x0002d830
        /*04cc*/ 	.short	0x010a
        /*04ce*/ 	.byte	0x0e
	.zero		1


	//   ....[33]....
        /*04d0*/ 	.word	0x000090f0
        /*04d4*/ 	.word	0x000000ff
        /*04d8*/ 	.word	0x0002d830
        /*04dc*/ 	.short	0x010a
        /*04de*/ 	.byte	0x0e
	.zero		1


	//   ....[34]....
        /*04e0*/ 	.word	0x000093c0
        /*04e4*/ 	.word	0x000000ff
        /*04e8*/ 	.word	0x0002d850
        /*04ec*/ 	.short	0x010a
        /*04ee*/ 	.byte	0x0e
	.zero		1


	//   ....[35]....
        /*04f0*/ 	.word	0x00009400
        /*04f4*/ 	.word	0x000000ff
        /*04f8*/ 	.word	0x0002d850
        /*04fc*/ 	.short	0x010a
        /*04fe*/ 	.byte	0x0e
	.zero		1


	//   ....[36]....
        /*0500*/ 	.word	0x0000ad00
        /*0504*/ 	.word	0x0000002e
        /*0508*/ 	.word	0x00000000
        /*050c*/ 	.short	0x0101
        /*050e*/ 	.byte	0x3f
	.zero		1


	//   ....[37]....
        /*0510*/ 	.word	0x0000ad80
        /*0514*/ 	.word	0x00000024
        /*0518*/ 	.word	0x00000000
        /*051c*/ 	.short	0x0101
        /*051e*/ 	.byte	0x3f
	.zero		1


	//   ....[38]....
        /*0520*/ 	.word	0x0000bae0
        /*0524*/ 	.word	0x000000ff
        /*0528*/ 	.word	0x0002d830
        /*052c*/ 	.short	0x010a
        /*052e*/ 	.byte	0x0a
	.zero		1


	//   ....[39]....
        /*0530*/ 	.word	0x0000bb20
        /*0534*/ 	.word	0x000000ff
        /*0538*/ 	.word	0x0002d830
        /*053c*/ 	.short	0x010a
        /*053e*/ 	.byte	0x0a
	.zero		1


	//   ....[40]....
        /*0540*/ 	.word	0x0000bdc0
        /*0544*/ 	.word	0x000000ff
        /*0548*/ 	.word	0x0002d850
        /*054c*/ 	.short	0x010a
        /*054e*/ 	.byte	0x0a
	.zero		1


	//   ....[41]....
        /*0550*/ 	.word	0x0000be00
        /*0554*/ 	.word	0x000000ff
        /*0558*/ 	.word	0x0002d850
        /*055c*/ 	.short	0x010a
        /*055e*/ 	.byte	0x0a
	.zero		1


	//   ....[42]....
        /*0560*/ 	.word	0x0000cab0
        /*0564*/ 	.word	0x00000054
        /*0568*/ 	.word	0x00000000
        /*056c*/ 	.short	0x0101
        /*056e*/ 	.byte	0x3f
	.zero		1


	//   ....[43]....
        /*0570*/ 	.word	0x0000e550
        /*0574*/ 	.word	0x0000001a
        /*0578*/ 	.word	0x00000000
        /*057c*/ 	.short	0x0101
        /*057e*/ 	.byte	0x3f
	.zero		1


	//   ....[44]....
        /*0580*/ 	.word	0x0000f2b0
        /*0584*/ 	.word	0x000000ff
        /*0588*/ 	.word	0x0002d850
        /*058c*/ 	.short	0x010a
        /*058e*/ 	.byte	0x09
	.zero		1


	//   ....[45]....
        /*0590*/ 	.word	0x0000f2f0
        /*0594*/ 	.word	0x000000ff
        /*0598*/ 	.word	0x0002d850
        /*059c*/ 	.short	0x010a
        /*059e*/ 	.byte	0x09
	.zero		1


	//   ....[46]....
        /*05a0*/ 	.word	0x0000f8d0
        /*05a4*/ 	.word	0x0000000a
        /*05a8*/ 	.word	0x00000000
        /*05ac*/ 	.short	0x0101
        /*05ae*/ 	.byte	0x3f
	.zero		1


	//   ....[47]....
        /*05b0*/ 	.word	0x000104a0
        /*05b4*/ 	.word	0x000000ff
        /*05b8*/ 	.word	0x00000000
        /*05bc*/ 	.short	0x0101
        /*05be*/ 	.byte	0x04
	.zero		1


	//   ....[48]....
        /*05c0*/ 	.word	0x00012350
        /*05c4*/ 	.word	0x000000ff
        /*05c8*/ 	.word	0x0002d840
        /*05cc*/ 	.short	0x010a
        /*05ce*/ 	.byte	0x26
	.zero		1


	//   ....[49]....
        /*05d0*/ 	.word	0x00013100
        /*05d4*/ 	.word	0x000000ff
        /*05d8*/ 	.word	0x0002d800
        /*05dc*/ 	.short	0x0107
        /*05de*/ 	.byte	0x26
	.zero		1


	//   ....[50]....
        /*05e0*/ 	.word	0x00013140
        /*05e4*/ 	.word	0x000000ff
        /*05e8*/ 	.word	0x0002d800
        /*05ec*/ 	.short	0x0101
        /*05ee*/ 	.byte	0x26
	.zero		1


	//   ....[51]....
        /*05f0*/ 	.word	0x00013170
        /*05f4*/ 	.word	0x000000ff
        /*05f8*/ 	.word	0x0002d820
        /*05fc*/ 	.short	0x010a
        /*05fe*/ 	.byte	0x26
	.zero		1


	//   ....[52]....
        /*0600*/ 	.word	0x00013500
        /*0604*/ 	.word	0x000000ff
        /*0608*/ 	.word	0x0002d848
        /*060c*/ 	.short	0x010a
        /*060e*/ 	.byte	0x26
	.zero		1


	//   ....[53]....
        /*0610*/ 	.word	0x000138d0
        /*0614*/ 	.word	0x000000ff
        /*0618*/ 	.word	0x0002d860
        /*061c*/ 	.short	0x010a
        /*061e*/ 	.byte	0x26
	.zero		1


	//   ....[54]....
        /*0620*/ 	.word	0x00013e60
        /*0624*/ 	.word	0x000000ff
        /*0628*/ 	.word	0x0002d840
        /*062c*/ 	.short	0x010a
        /*062e*/ 	.byte	0x26
	.zero		1


	//   ....[55]....
        /*0630*/ 	.word	0x00014240
        /*0634*/ 	.word	0x000000ff
        /*0638*/ 	.word	0x0002d868
        /*063c*/ 	.short	0x010a
        /*063e*/ 	.byte	0x26
	.zero		1


	//   ....[56]....
        /*0640*/ 	.word	0x00014810
        /*0644*/ 	.word	0x000000ff
        /*0648*/ 	.word	0x0002d848
        /*064c*/ 	.short	0x010a
        /*064e*/ 	.byte	0x26
	.zero		1


	//   ....[57]....
        /*0650*/ 	.word	0x00014bd0
        /*0654*/ 	.word	0x000000ff
        /*0658*/ 	.word	0x0002d860
        /*065c*/ 	.short	0x010a
        /*065e*/ 	.byte	0x26
	.zero		1


	//   ....[58]....
        /*0660*/ 	.word	0x00015010
        /*0664*/ 	.word	0x00000004
        /*0668*/ 	.word	0x0002d860
        /*066c*/ 	.short	0x010a
        /*066e*/ 	.byte	0x3f
	.zero		1


	//   ....[59]....
        /*0670*/ 	.word	0x00015460
        /*0674*/ 	.word	0x00000008
        /*0678*/ 	.word	0x0002d820
        /*067c*/ 	.short	0x010a
        /*067e*/ 	.byte	0x3f
	.zero		1


	//   ....[60]....
        /*0680*/ 	.word	0x000155c0
        /*0684*/ 	.word	0x00000005
        /*0688*/ 	.word	0x00000000
        /*068c*/ 	.short	0x010a
        /*068e*/ 	.byte	0x3f
	.zero		1


	//   ....[61]....
        /*0690*/ 	.word	0x00015630
        /*0694*/ 	.word	0x00000003
        /*0698*/ 	.word	0x00000000
        /*069c*/ 	.short	0x010a
        /*069e*/ 	.byte	0x3f
	.zero		1


	//   ....[62]....
        /*06a0*/ 	.word	0x00015690
        /*06a4*/ 	.word	0x00000005
        /*06a8*/ 	.word	0x00000000
        /*06ac*/ 	.short	0x010a
        /*06ae*/ 	.byte	0x3f
	.zero		1


	//   ....[63]....
        /*06b0*/ 	.word	0x000156c0
        /*06b4*/ 	.word	0x00000003
        /*06b8*/ 	.word	0x00000000
        /*06bc*/ 	.short	0x010a
        /*06be*/ 	.byte	0x3f
	.zero		1


	//   ....[64]....
        /*06c0*/ 	.word	0x00015730
        /*06c4*/ 	.word	0x00000003
        /*06c8*/ 	.word	0x0002d800
        /*06cc*/ 	.short	0x010a
        /*06ce*/ 	.byte	0x3f
	.zero		1


	//   ....[65]....
        /*06d0*/ 	.word	0x00015790
        /*06d4*/ 	.word	0x00000003
        /*06d8*/ 	.word	0x0002d830
        /*06dc*/ 	.short	0x010a
        /*06de*/ 	.byte	0x3f
	.zero		1


	//   ....[66]....
        /*06e0*/ 	.word	0x000157f0
        /*06e4*/ 	.word	0x00000015
        /*06e8*/ 	.word	0x0002d830
        /*06ec*/ 	.short	0x010a
        /*06ee*/ 	.byte	0x3f
	.zero		1


	//   ....[67]....
        /*06f0*/ 	.word	0x00015850
        /*06f4*/ 	.word	0x00000015
        /*06f8*/ 	.word	0x0002d850
        /*06fc*/ 	.short	0x010a
        /*06fe*/ 	.byte	0x3f
	.zero		1


	//   ....[68]....
        /*0700*/ 	.word	0x000158b0
        /*0704*/ 	.word	0x00000018
        /*0708*/ 	.word	0x0002d830
        /*070c*/ 	.short	0x010a
        /*070e*/ 	.byte	0x3f
	.zero		1


	//   ....[69]....
        /*0710*/ 	.word	0x00015910
        /*0714*/ 	.word	0x00000088
        /*0718*/ 	.word	0x0002d850
        /*071c*/ 	.short	0x010a
        /*071e*/ 	.byte	0x3f
	.zero		1


	//   ....[70]....
        /*0720*/ 	.word	0x00015970
        /*0724*/ 	.word	0x00000018
        /*0728*/ 	.word	0x0002d830
        /*072c*/ 	.short	0x010a
        /*072e*/ 	.byte	0x3f
	.zero		1


	//   ....[71]....
        /*0730*/ 	.word	0x000159d0
        /*0734*/ 	.word	0x00000088
        /*0738*/ 	.word	0x0002d850
        /*073c*/ 	.short	0x010a
        /*073e*/ 	.byte	0x3f
	.zero		1


	//   ....[72]....
        /*0740*/ 	.word	0x00015a30
        /*0744*/ 	.word	0x00000003
        /*0748*/ 	.word	0x0002d850
        /*074c*/ 	.short	0x010a
        /*074e*/ 	.byte	0x3f
	.zero		1


	//   ....[73]....
        /*0750*/ 	.word	0x00015b90
        /*0754*/ 	.word	0x00000003
        /*0758*/ 	.word	0x0002d840
        /*075c*/ 	.short	0x010a
        /*075e*/ 	.byte	0x3f
	.zero		1


	//   ....[74]....
        /*0760*/ 	.word	0x00016440
        /*0764*/ 	.word	0x00000005
        /*0768*/ 	.word	0x0002d820
        /*076c*/ 	.short	0x010a
        /*076e*/ 	.byte	0x3f
	.zero		1


	//   ....[75]....
        /*0770*/ 	.word	0x000164a0
        /*0774*/ 	.word	0x00000005
        /*0778*/ 	.word	0x0002d848
        /*077c*/ 	.short	0x010a
        /*077e*/ 	.byte	0x3f
	.zero		1


	//   ....[76]....
        /*0780*/ 	.word	0x00016500
        /*0784*/ 	.word	0x00000005
        /*0788*/ 	.word	0x0002d860
        /*078c*/ 	.short	0x010a
        /*078e*/ 	.byte	0x3f
	.zero		1


	//   ....[77]....
        /*0790*/ 	.word	0x00016560
        /*0794*/ 	.word	0x00000005
        /*0798*/ 	.word	0x0002d840
        /*079c*/ 	.short	0x010a
        /*079e*/ 	.byte	0x3f
	.zero		1


	//   ....[78]....
        /*07a0*/ 	.word	0x000165c0
        /*07a4*/ 	.word	0x00000005
        /*07a8*/ 	.word	0x0002d868
        /*07ac*/ 	.short	0x010a
        /*07ae*/ 	.byte	0x3f
	.zero		1


	//   ....[79]....
        /*07b0*/ 	.word	0x00016620
        /*07b4*/ 	.word	0x00000004
        /*07b8*/ 	.word	0x0002d848
        /*07bc*/ 	.short	0x010a
        /*07be*/ 	.byte	0x3f
	.zero		1


	//   ....[80]....
        /*07c0*/ 	.word	0x00016680
        /*07c4*/ 	.word	0x00000004
        /*07c8*/ 	.word	0x0002d860
        /*07cc*/ 	.short	0x010a
        /*07ce*/ 	.byte	0x3f
	.zero		1


	//   ....[81]....
        /*07d0*/ 	.word	0x000166d0
        /*07d4*/ 	.word	0x00000004
        /*07d8*/ 	.word	0x0002d860
        /*07dc*/ 	.short	0x010a
        /*07de*/ 	.byte	0x3f
	.zero		1


	//   ....[82]....
        /*07e0*/ 	.word	0x00016720
        /*07e4*/ 	.word	0x00000008
        /*07e8*/ 	.word	0x0002d820
        /*07ec*/ 	.short	0x010a
        /*07ee*/ 	.byte	0x3f
	.zero		1


	//   ....[83]....
        /*07f0*/ 	.word	0x00016890
        /*07f4*/ 	.word	0x00000005
        /*07f8*/ 	.word	0x00000000
        /*07fc*/ 	.short	0x010a
        /*07fe*/ 	.byte	0x3f
	.zero		1


	//   ....[84]....
        /*0800*/ 	.word	0x000168e0
        /*0804*/ 	.word	0x00000003
        /*0808*/ 	.word	0x00000000
        /*080c*/ 	.short	0x010a
        /*080e*/ 	.byte	0x3f
	.zero		1


	//   ....[85]....
        /*0810*/ 	.word	0x00016930
        /*0814*/ 	.word	0x00000005
        /*0818*/ 	.word	0x00000000
        /*081c*/ 	.short	0x010a
        /*081e*/ 	.byte	0x3f
	.zero		1


	//----- nvinfo : EIATTR_NUM_MBARRIERS
	.align		4
.L_1219:
        /*0820*/ 	.byte	0x03, 0x38
        /*0822*/ 	.short	0x0016


	//----- nvinfo : EIATTR_EXIT_INSTR_OFFSETS
	.align		4
        /*0824*/ 	.byte	0x04, 0x1c
        /*0826*/ 	.short	(.L_1221 - .L_1220)


	//   ....[0]....
.L_1220:
        /*0828*/ 	.word	0x00015710


	//----- nvinfo : EIATTR_MAX_THREADS
	.align		4
.L_1221:
        /*082c*/ 	.byte	0x04, 0x05
        /*082e*/ 	.short	(.L_1223 - .L_1222)
.L_1222:
        /*0830*/ 	.word	0x00000200
        /*0834*/ 	.word	0x00000001
        /*0838*/ 	.word	0x00000001


	//----- nvinfo : EIATTR_CRS_STACK_SIZE
	.align		4
.L_1223:
        /*083c*/ 	.byte	0x04, 0x1e
        /*083e*/ 	.short	(.L_1225 - .L_1224)
.L_1224:
        /*0840*/ 	.word	0x00000000


	//----- nvinfo : EIATTR_CBANK_PARAM_SIZE
	.align		4
.L_1225:
        /*0844*/ 	.byte	0x03, 0x19
        /*0846*/ 	.short	0x0a70


	//----- nvinfo : EIATTR_PARAM_CBANK
	.align		4
        /*0848*/ 	.byte	0x04, 0x0a
        /*084a*/ 	.short	(.L_1227 - .L_1226)
	.align		4
.L_1226:
        /*084c*/ 	.word	index@(.nv.constant0._ZN7cutlass13device_kernelIN5flash11enable_sm90INS1_16FlashAttnFwdSm90INS1_25CollectiveMainloopFwdSm90ILi2EN4cute5tupleIJNS5_1CILi1EEES8_S8_EEENS6_IJNS7_ILi192EEENS7_ILi128EEENS7_ILi96EEEEEELi96ENS_6half_tEfNS_4arch4Sm90ELb0ELb1ELb1ELb0ELb0ELb0ELb0ELb0ELb1ELb1ELb1ELb0EEENS1_21CollectiveEpilogueFwdINS6_IJSA_SC_SB_EEES9_SE_SG_Li384ELb0ELb1ELb1ELb0EEENS1_19SingleTileSchedulerILb0ELb1ELb1ELi192EEEEEEEEEvNT_6ParamsE)
        /*0850*/ 	.short	0x0210
        /*0852*/ 	.short	0x0a70


	//----- nvinfo : EIATTR_SW_WAR
	.align		4
.L_1227:
        /*0854*/ 	.byte	0x04, 0x36
        /*0856*/ 	.short	(.L_1229 - .L_1228)
.L_1228:
        /*0858*/ 	.word	0x00000008
.L_1229:


//--------------------- .nv.info._ZN7cutlass13device_kernelIN5flash11enable_sm90INS1_16FlashAttnFwdSm90INS1_25CollectiveMainloopFwdSm90ILi2EN4cute5tupleIJNS5_1CILi1EEES8_S8_EEENS6_IJNS7_ILi192EEENS7_ILi128EEENS7_ILi96EEEEEELi96ENS_6half_tEfNS_4arch4Sm90ELb0ELb1ELb1ELb1ELb0ELb0ELb0ELb0ELb1ELb1ELb1ELb0EEENS1_21CollectiveEpilogueFwdINS6_IJSA_SC_SB_EEES9_SE_SG_Li384ELb1ELb1ELb1ELb0EEENS1_36VarlenDynamicPersistentTileSchedulerILi192ELi128ELi384ELi128ELb1ELb1ELb1ELb1ELb0ELb1EEEEEEEEEvNT_6ParamsE --------------------------
	.section	.nv.info._ZN7cutlass13device_kernelIN5flash11enable_sm90INS1_16FlashAttnFwdSm90INS1_25CollectiveMainloopFwdSm90ILi2EN4cute5tupleIJNS5_1CILi1EEES8_S8_EEENS6_IJNS7_ILi192EEENS7_ILi128EEENS7_ILi96EEEEEELi96ENS_6half_tEfNS_4arch4Sm90ELb0ELb1ELb1ELb1ELb0ELb0ELb0ELb0ELb1ELb1ELb1ELb0EEENS1_21CollectiveEpilogueFwdINS6_IJSA_SC_SB_EEES9_SE_SG_Li384ELb1ELb1ELb1ELb0EEENS1_36VarlenDynamicPersistentTileSchedulerILi192ELi128ELi384ELi128ELb1ELb1ELb1ELb1ELb0ELb1EEEEEEEEEvNT_6ParamsE,"",@"SHT_CUDA_INFO"
	.sectionflags	@""
	.align	4


	//----- nvinfo : EIATTR_CUDA_API_VERSION
	.align		4
        /*0000*/ 	.byte	0x04, 0x37
        /*0002*/ 	.short	(.L_1231 - .L_1230)
.L_1230:
        /*0004*/ 	.word	0x00000082


	//----- nvinfo : EIATTR_KPARAM_INFO
	.align		4
.L_1231:
        /*0008*/ 	.byte	0x04, 0x17
        /*000a*/ 	.short	(.L_1233 - .L_1232)
.L_1232:
        /*000c*/ 	.word	0x00000000
        /*0010*/ 	.short	0x0000
        /*0012*/ 	.short	0x0070
        /*0014*/ 	.byte	0x00, 0xf0, 0x01, 0x2a


	//----- nvinfo : EIATTR_SPARSE_MMA_MASK
	.align		4
.L_1233:
        /*0018*/ 	.byte	0x03, 0x50
        /*001a*/ 	.short	0x0000


	//----- nvinfo : EIATTR_MAXREG_COUNT
	.align		4
        /*001c*/ 	.byte	0x03, 0x1b
        /*001e*/ 	.short	0x0080


	//----- nvinfo : EIATTR_NUM_BARRIERS
	.align		4
        /*0020*/ 	.byte	0x02, 0x4c
        /*0022*/ 	.byte	0x10
	.zero		1


	//----- nvinfo : EIATTR_EXTERNS
	.align		4
        /*0024*/ 	.byte	0x04, 0x0f
        /*0026*/ 	.short	(.L_1235 - .L_1234)


	//   ....[0]....
	.align		4
.L_1234:
        /*0028*/ 	.word	index@(__assertfail)


	//----- nvinfo : EIATTR_ANNOTATIONS
	.align		4
.L_1235:
        /*002c*/ 	.byte	0x04, 0x55
        /*002e*/ 	.short	(.L_1237 - .L_1236)


	//   ....[0]....
.L_1236:
        /* <DEDUP_REMOVED lines=29> */


	//----- nvinfo : EIATTR_MERCURY_ISA_VERSION
	.align		4
.L_1237:
        /*01e8*/ 	.byte	0x03, 0x5f
        /*01ea*/ 	.short	0x0101


	//----- nvinfo : EIATTR_UNUSED_LOAD_BYTE_OFFSET
	.align		4
        /*01ec*/ 	.byte	0x04, 0x44
        /*01ee*/ 	.short	(.L_1239 - .L_1238)


	//   ....[0]....
.L_1238:
        /*01f0*/ 	.word	0x00000a50
        /*01f4*/ 	.word	0x0000fff0


	//   ....[1]....
        /*01f8*/ 	.word	0x00010520
        /*01fc*/ 	.word	0x0000fff0


	//----- nvinfo : EIATTR_INT_WARP_WIDE_INSTR_OFFSETS
	.align		4
.L_1239:
        /*0200*/ 	.byte	0x04, 0x31
        /*0202*/ 	.short	(.L_1241 - .L_1240)


	//   ....[0]....
.L_1240:
        /*0204*/ 	.word	0x00000130


	//   ....[1]....
        /*0208*/ 	.word	0x00000170


	//   ....[2]....
        /*020c*/ 	.word	0x000001e0


	//   ....[3]....
        /*0210*/ 	.word	0x00014b30


	//   ....[4]....
        /*0214*/ 	.word	0x00014bc0


	//   ....[5]....
        /*0218*/ 	.word	0x000186f0


	//   ....[6]....
        /*021c*/ 	.word	0x00018780


	//----- nvinfo : EIATTR_COOP_GROUP_MASK_REGIDS
	.align		4
.L_1241:
        /*0220*/ 	.byte	0x04, 0x29
        /*0222*/ 	.short	(.L_1243 - .L_1242)


	//   ....[0]....
.L_1242:
        /*0224*/ 	.word	0xffffffff


	//   ....[1]....
        /*0228*/ 	.word	0xffffffff


	//   ....[2]....
        /*022c*/ 	.word	0xffffffff


	//   ....[3]....
        /*0230*/ 	.word	0xffffffff


	//   ....[4]....
        /*0234*/ 	.word	0xffffffff


	//   ....[5]....
        /*0238*/ 	.word	0xffffffff


	//   ....[6]....
        /*023c*/ 	.word	0xffffffff


	//   ....[7]....
        /*0240*/ 	.word	0xffffffff


	//   ....[8]....
        /*0244*/ 	.word	0xffffffff


	//   ....[9]....
        /*0248*/ 	.word	0xffffffff


	//   ....[10]....
        /*024c*/ 	.word	0xffffffff


	//   ....[11]....
        /*0250*/ 	.word	0xffffffff


	//   ....[12]....
        /*0254*/ 	.word	0xffffffff


	//   ....[13]....
        /*0258*/ 	.word	0xffffffff


	//   ....[14]....
        /*025c*/ 	.word	0xffffffff


	//   ....[15]....
        /*0260*/ 	.word	0xffffffff


	//   ....[16]....
        /*0264*/ 	.word	0xffffffff


	//   ....[17]....
        /*0268*/ 	.word	0xffffffff


	//   ....[18]....
        /*026c*/ 	.word	0xffffffff


	//   ....[19]....
        /*0270*/ 	.word	0xffffffff


	//   ....[20]....
        /*0274*/ 	.word	0xffffffff


	//   ....[21]....
        /*0278*/ 	.word	0xffffffff


	//   ....[22]....
        /*027c*/ 	.word	0xffffffff


	//   ....[23]....
        /*0280*/ 	.word	0xffffffff


	//   ....[24]....
        /*0284*/ 	.word	0xffffffff


	//   ....[25]....
        /*0288*/ 	.word	0xffffffff


	//   ....[26]....
        /*028c*/ 	.word	0xffffffff


	//   ....[27]....
        /*0290*/ 	.word	0xffffffff


	//   ....[28]....
        /*0294*/ 	.word	0xffffffff


	//   ....[29]....
        /*0298*/ 	.word	0xffffffff


	//   ....[30]....
        /*029c*/ 	.word	0xffffffff


	//   ....[31]....
        /*02a0*/ 	.word	0xffffffff


	//   ....[32]....
        /*02a4*/ 	.word	0xffffffff


	//   ....[33]....
        /*02a8*/ 	.word	0xffffffff


	//   ....[34]....
        /*02ac*/ 	.word	0xffffffff


	//   ....[35]....
        /*02b0*/ 	.word	0xffffffff


	//   ....[36]....
        /*02b4*/ 	.word	0xffffffff


	//   ....[37]....
        /*02b8*/ 	.word	0xffffffff


	//   ....[38]....
        /*02bc*/ 	.word	0xffffffff


	//   ....[39]....
        /*02c0*/ 	.word	0xffffffff


	//   ....[40]....
        /*02c4*/ 	.word	0xffffffff


	//   ....[41]....
        /*02c8*/ 	.word	0xffffffff


	//   ....[42]....
        /*02cc*/ 	.word	0xffffffff


	//   ....[43]....
        /*02d0*/ 	.word	0xffffffff


	//   ....[44]....
        /*02d4*/ 	.word	0xffffffff


	//   ....[45]....
        /*02d8*/ 	.word	0xffffffff


	//   ....[46]....
        /*02dc*/ 	.word	0xffffffff


	//   ....[47]....
        /*02e0*/ 	.word	0xffffffff


	//   ....[48]....
        /*02e4*/ 	.word	0xffffffff


	//   ....[49]....
        /*02e8*/ 	.word	0xffffffff


	//   ....[50]....
        /*02ec*/ 	.word	0xffffffff


	//   ....[51]....
        /*02f0*/ 	.word	0xffffffff


	//   ....[52]....
        /*02f4*/ 	.word	0xffffffff


	//   ....[53]....
        /*02f8*/ 	.word	0xffffffff


	//   ....[54]....
        /*02fc*/ 	.word	0xffffffff


	//   ....[55]....
        /*0300*/ 	.word	0xffffffff


	//   ....[56]....
        /*0304*/ 	.word	0xffffffff


	//   ....[57]....
        /*0308*/ 	.word	0xffffffff


	//   ....[58]....
        /*030c*/ 	.word	0xffffffff


	//   ....[59]....
        /*0310*/ 	.word	0xffffffff


	//   ....[60]....
        /*0314*/ 	.word	0xffffffff


	//   ....[61]....
        /*0318*/ 	.word	0xffffffff


	//   ....[62]....
        /*031c*/ 	.word	0xffffffff


	//   ....[63]....
        /*0320*/ 	.word	0xffffffff


	//   ....[64]....
        /*0324*/ 	.word	0xffffffff


	//   ....[65]....
        /*0328*/ 	.word	0xffffffff


	//   ....[66]....
        /*032c*/ 	.word	0xffffffff


	//   ....[67]....
        /*0330*/ 	.word	0xffffffff


	//   ....[68]....
        /*0334*/ 	.word	0xffffffff


	//   ....[69]....
        /*0338*/ 	.word	0xffffffff


	//   ....[70]....
        /*033c*/ 	.word	0xffffffff


	//   ....[71]....
        /*0340*/ 	.word	0xffffffff


	//   ....[72]....
        /*0344*/ 	.word	0xffffffff


	//   ....[73]....
        /*0348*/ 	.word	0xffffffff


	//   ....[74]....
        /*034c*/ 	.word	0xffffffff


	//   ....[75]....
        /*0350*/ 	.word	0xffffffff


	//   ....[76]....
        /*0354*/ 	.word	0xffffffff


	//   ....[77]....
        /*0358*/ 	.word	0xffffffff


	//   ....[78]....
        /*035c*/ 	.word	0xffffffff


	//   ....[79]....
        /*0360*/ 	.word	0xffffffff


	//   ....[80]....
        /*0364*/ 	.word	0xffffffff


	//   ....[81]....
        /*0368*/ 	.word	0xffffffff


	//   ....[82]....
        /*036c*/ 	.word	0xffffffff


	//   ....[83]....
        /*0370*/ 	.word	0xffffffff


	//   ....[84]....
        /*0374*/ 	.word	0xffffffff


	//   ....[85]....
        /*0378*/ 	.word	0xffffffff


	//   ....[86]....
        /*037c*/ 	.word	0xffffffff


	//   ....[87]....
        /*0380*/ 	.word	0xffffffff


	//   ....[88]....
        /*0384*/ 	.word	0xffffffff


	//   ....[89]....
        /*0388*/ 	.word	0xffffffff


	//   ....[90]....
        /*038c*/ 	.word	0xffffffff


	//   ....[91]....
        /*0390*/ 	.word	0xffffffff


	//   ....[92]....
        /*0394*/ 	.word	0xffffffff


	//   ....[93]....
        /*0398*/ 	.word	0xffffffff


	//   ....[94]....
        /*039c*/ 	.word	0xffffffff


	//   ....[95]....
        /*03a0*/ 	.word	0xffffffff


	//   ....[96]....
        /*03a4*/ 	.word	0xffffffff


	//   ....[97]....
        /*03a8*/ 	.word	0xffffffff


	//   ....[98]....
        /*03ac*/ 	.word	0xffffffff


	//   ....[99]....
        /*03b0*/ 	.word	0xffffffff


	//   ....[100]....
        /*03b4*/ 	.word	0xffffffff


	//   ....[101]....
        /*03b8*/ 	.word	0xffffffff


	//   ....[102]....
        /*03bc*/ 	.word	0xffffffff


	//   ....[103]....
        /*03c0*/ 	.word	0x0500000f


	//   ....[104]....
        /*03c4*/ 	.word	0x0500000f


	//   ....[105]....
        /*03c8*/ 	.word	0x0500000f


	//   ....[106]....
        /*03cc*/ 	.word	0x0500000f


	//   ....[107]....
        /*03d0*/ 	.word	0x0500000f


	//   ....[108]....
        /*03d4*/ 	.word	0x0500000f


	//   ....[109]....
        /*03d8*/ 	.word	0x0500000f


	//   ....[110]....
        /*03dc*/ 	.word	0x0500000f


	//   ....[111]....
        /*03e0*/ 	.word	0x0500000f


	//   ....[112]....
        /*03e4*/ 	.word	0x0500000f


	//   ....[113]....
        /*03e8*/ 	.word	0x0500000f


	//   ....[114]....
        /*03ec*/ 	.word	0x0500000f


	//   ....[115]....
        /*03f0*/ 	.word	0x0500000f


	//   ....[116]....
        /*03f4*/ 	.word	0x0500000f


	//   ....[117]....
        /*03f8*/ 	.word	0x0500000f


	//   ....[118]....
        /*03fc*/ 	.word	0x0500000f


	//   ....[119]....
        /*0400*/ 	.word	0x0500000f


	//   ....[120]....
        /*0404*/ 	.word	0x0500000f


	//   ....[121]....
        /*0408*/ 	.word	0x0500000f


	//   ....[122]....
        /*040c*/ 	.word	0x0500000f


	//   ....[123]....
        /*0410*/ 	.word	0x0500000f


	//   ....[124]....
        /*0414*/ 	.word	0x0500000f


	//   ....[125]....
        /*0418*/ 	.word	0x0500000f


	//   ....[126]....
        /*041c*/ 	.word	0x0500000f


	//   ....[127]....
        /*0420*/ 	.word	0x0500000f


	//   ....[128]....
        /*0424*/ 	.word	0x0500000f


	//   ....[129]....
        /*0428*/ 	.word	0x0500000f


	//   ....[130]....
        /*042c*/ 	.word	0x0500000f


	//   ....[131]....
        /*0430*/ 	.word	0x0500000f


	//   ....[132]....
        /*0434*/ 	.word	0x0500000f


	//   ....[133]....
        /*0438*/ 	.word	0x0500000f


	//   ....[134]....
        /*043c*/ 	.word	0x0500000f


	//----- nvinfo : EIATTR_COOP_GROUP_INSTR_OFFSETS
	.align		4
.L_1243:
        /*0440*/ 	.byte	0x04, 0x28
        /*0442*/ 	.short	(.L_1245 - .L_1244)


	//   ....[0]....
.L_1244:
        /*0444*/ 	.word	0x00000070


	//   ....[1]....
        /*0448*/ 	.word	0x00000140


	//   ....[2]....
        /*044c*/ 	.word	0x00000190


	//   ....[3]....
        /*0450*/ 	.word	0x000003c0


	//   ....[4]....
        /*0454*/ 	.word	0x00000520


	//   ....[5]....
        /*0458*/ 	.word	0x00000640


	//   ....[6]....
        /*045c*/ 	.word	0x000007a0


	//   ....[7]....
        /*0460*/ 	.word	0x00001ef0


	//   ....[8]....
        /*0464*/ 	.word	0x00002a10


	//   ....[9]....
        /*0468*/ 	.word	0x000030e0


	//   ....[10]....
        /*046c*/ 	.word	0x00004590


	//   ....[11]....
        /*0470*/ 	.word	0x00004630


	//   ....[12]....
        /*0474*/ 	.word	0x00004d90


	//   ....[13]....
        /*0478*/ 	.word	0x00004e00


	//   ....[14]....
        /*047c*/ 	.word	0x000059d0


	//   ....[15]....
        /*0480*/ 	.word	0x00006df0


	//   ....[16]....
        /*0484*/ 	.word	0x000070b0


	//   ....[17]....
        /*0488*/ 	.word	0x00007c90


	//   ....[18]....
        /*048c*/ 	.word	0x00007d90


	//   ....[19]....
        /*0490*/ 	.word	0x00008820


	//   ....[20]....
        /*0494*/ 	.word	0x00008890


	//   ....[21]....
        /*0498*/ 	.word	0x00009620


	//   ....[22]....
        /*049c*/ 	.word	0x0000a6e0


	//   ....[23]....
        /*04a0*/ 	.word	0x0000a750


	//   ....[24]....
        /*04a4*/ 	.word	0x0000b010


	//   ....[25]....
        /*04a8*/ 	.word	0x0000b070


	//   ....[26]....
        /*04ac*/ 	.word	0x0000c190


	//   ....[27]....
        /*04b0*/ 	.word	0x0000d2b0


	//   ....[28]....
        /*04b4*/ 	.word	0x0000d560


	//   ....[29]....
        /*04b8*/ 	.word	0x0000e130


	//   ....[30]....
        /*04bc*/ 	.word	0x0000e230


	//   ....[31]....
        /*04c0*/ 	.word	0x0000ed60


	//   ....[32]....
        /*04c4*/ 	.word	0x0000ed80


	//   ....[33]....
        /*04c8*/ 	.word	0x0000fac0


	//   ....[34]....
        /*04cc*/ 	.word	0x0000fbd0


	//   ....[35]....
        /*04d0*/ 	.word	0x0000fc30


	//   ....[36]....
        /*04d4*/ 	.word	0x0000fd40


	//   ....[37]....
        /*04d8*/ 	.word	0x0000fd60


	//   ....[38]....
        /*04dc*/ 	.word	0x00010f50


	//   ....[39]....
        /*04e0*/ 	.word	0x00010f60


	//   ....[40]....
        /*04e4*/ 	.word	0x00010f70


	//   ....[41]....
        /*04e8*/ 	.word	0x00010f80


	//   ....[42]....
        /*04ec*/ 	.word	0x00011590


	//   ....[43]....
        /*04f0*/ 	.word	0x000115b0


	//   ....[44]....
        /*04f4*/ 	.word	0x000116e0


	//   ....[45]....
        /*04f8*/ 	.word	0x00011700


	//   ....[46]....
        /*04fc*/ 	.word	0x00011b80


	//   ....[47]....
        /*0500*/ 	.word	0x00011b90


	//   ....[48]....
        /*0504*/ 	.word	0x00011ee0


	//   ....[49]....
        /*0508*/ 	.word	0x00011ef0


	//   ....[50]....
        /*050c*/ 	.word	0x00012b30


	//   ....[51]....
        /*0510*/ 	.word	0x00012b40


	//   ....[52]....
        /*0514*/ 	.word	0x00012c40


	//   ....[53]....
        /*0518*/ 	.word	0x00012c60


	//   ....[54]....
        /*051c*/ 	.word	0x00012df0


	//   ....[55]....
        /*0520*/ 	.word	0x00013010


	//   ....[56]....
        /*0524*/ 	.word	0x00013040


	//   ....[57]....
        /*0528*/ 	.word	0x00013070


	//   ....[58]....
        /*052c*/ 	.word	0x000130a0


	//   ....[59]....
        /*0530*/ 	.word	0x000130d0


	//   ....[60]....
        /*0534*/ 	.word	0x00013100


	//   ....[61]....
        /*0538*/ 	.word	0x00013290


	//   ....[62]....
        /*053c*/ 	.word	0x000132c0


	//   ....[63]....
        /*0540*/ 	.word	0x000132f0


	//   ....[64]....
        /*0544*/ 	.word	0x00013320


	//   ....[65]....
        /*0548*/ 	.word	0x00013350


	//   ....[66]....
        /*054c*/ 	.word	0x00013380


	//   ....[67]....
        /*0550*/ 	.word	0x00013410


	//   ....[68]....
        /*0554*/ 	.word	0x00013440


	//   ....[69]....
        /*0558*/ 	.word	0x00013450


	//   ....[70]....
        /*055c*/ 	.word	0x00013490


	//   ....[71]....
        /*0560*/ 	.word	0x000150b0


	//   ....[72]....
        /*0564*/ 	.word	0x00015d60


	//   ....[73]....
        /*0568*/ 	.word	0x00015d80


	//   ....[74]....
        /*056c*/ 	.word	0x00015e50


	//   ....[75]....
        /*0570*/ 	.word	0x00015e70


	//   ....[76]....
        /*0574*/ 	.word	0x00015f10


	//   ....[77]....
        /*0578*/ 	.word	0x00015f30


	//   ....[78]....
        /*057c*/ 	.word	0x00015f40


	//   ....[79]....
        /*0580*/ 	.word	0x00015fd0


	//   ....[80]....
        /*0584*/ 	.word	0x00016020


	//   ....[81]....
        /*0588*/ 	.word	0x00016030


	//   ....[82]....
        /*058c*/ 	.word	0x00016060


	//   ....[83]....
        /*0590*/ 	.word	0x00016130


	//   ....[84]....
        /*0594*/ 	.word	0x00018e70


	//   ....[85]....
        /*0598*/ 	.word	0x00018ea0


	//   ....[86]....
        /*059c*/ 	.word	0x00018f00


	//   ....[87]....
        /*05a0*/ 	.word	0x00018f30


	//   ....[88]....
        /*05a4*/ 	.word	0x00018f60


	//   ....[89]....
        /*05a8*/ 	.word	0x00018f90


	//   ....[90]....
        /*05ac*/ 	.word	0x00018fc0


	//   ....[91]....
        /*05b0*/ 	.word	0x00018ff0


	//   ....[92]....
        /*05b4*/ 	.word	0x00019190


	//   ....[93]....
        /*05b8*/ 	.word	0x000191c0


	//   ....[94]....
        /*05bc*/ 	.word	0x000191f0


	//   ....[95]....
        /*05c0*/ 	.word	0x00019220


	//   ....[96]....
        /*05c4*/ 	.word	0x00019250


	//   ....[97]....
        /*05c8*/ 	.word	0x00019280


	//   ....[98]....
        /*05cc*/ 	.word	0x00019340


	//   ....[99]....
        /*05d0*/ 	.word	0x00019360


	//   ....[100]....
        /*05d4*/ 	.word	0x00019380


	//   ....[101]....
        /*05d8*/ 	.word	0x000193e0


	//   ....[102]....
        /*05dc*/ 	.word	0x00019e00


	//   ....[103]....
        /*05e0*/ 	.word	0x0001a460


	//   ....[104]....
        /*05e4*/ 	.word	0x0001a640


	//   ....[105]....
        /*05e8*/ 	.word	0x0001a690


	//   ....[106]....
        /*05ec*/ 	.word	0x0001a6f0


	//   ....[107]....
        /*05f0*/ 	.word	0x0001a800


	//   ....[108]....
        /*05f4*/ 	.word	0x0001a860


	//   ....[109]....
        /*05f8*/ 	.word	0x0001a980


	//   ....[110]....
        /*05fc*/ 	.word	0x0001a9e0


	//   ....[111]....
        /*0600*/ 	.word	0x0001aa80


	//   ....[112]....
        /*0604*/ 	.word	0x0001ab50


	//   ....[113]....
        /*0608*/ 	.word	0x0001ac50


	//   ....[114]....
        /*060c*/ 	.word	0x0001acd0


	//   ....[115]....
        /*0610*/ 	.word	0x0001adc0


	//   ....[116]....
        /*0614*/ 	.word	0x0001b0e0


	//   ....[117]....
        /*0618*/ 	.word	0x0001b180


	//   ....[118]....
        /*061c*/ 	.word	0x0001b2f0


	//   ....[119]....
        /*0620*/ 	.word	0x0001b360


	//   ....[120]....
        /*0624*/ 	.word	0x0001b3d0


	//   ....[121]....
        /*0628*/ 	.word	0x0001b440


	//   ....[122]....
        /*062c*/ 	.word	0x0001b4b0


	//   ....[123]....
        /*0630*/ 	.word	0x0001b530


	//   ....[124]....
        /*0634*/ 	.word	0x0001b5b0


	//   ....[125]....
        /*0638*/ 	.word	0x0001b640


	//   ....[126]....
        /*063c*/ 	.word	0x0001b6b0


	//   ....[127]....
        /*0640*/ 	.word	0x0001b720


	//   ....[128]....
        /*0644*/ 	.word	0x0001b790


	//   ....[129]....
        /*0648*/ 	.word	0x0001b810


	//   ....[130]....
        /*064c*/ 	.word	0x0001b880


	//   ....[131]....
        /*0650*/ 	.word	0x0001b930


	//   ....[132]....
        /*0654*/ 	.word	0x0001b980


	//   ....[133]....
        /*0658*/ 	.word	0x0001ba10


	//   ....[134]....
        /*065c*/ 	.word	0x0001bb40


	//----- nvinfo : EIATTR_REG_RECONFIG
	.align		4
.L_1245:
        /*0660*/ 	.byte	0x01, 0x54
	.zero		2


	//----- nvinfo : EIATTR_SYSCALL_OFFSETS
	.align		4
        /*0664*/ 	.byte	0x04, 0x46
        /*0666*/ 	.short	(.L_1247 - .L_1246)


	//   ....[0]....
.L_1246:
        /*0668*/ 	.word	0x000020e0


	//   ....[1]....
        /*066c*/ 	.word	0x00014d20


	//   ....[2]....
        /*0670*/ 	.word	0x00014e70


	//   ....[3]....
        /*0674*/ 	.word	0x00014f60


	//   ....[4]....
        /*0678*/ 	.word	0x00015810


	//----- nvinfo : EIATTR_MBARRIER_INSTR_OFFSETS
	.align		4
.L_1247:
        /*067c*/ 	.byte	0x04, 0x39
        /*067e*/ 	.short	(.L_1249 - .L_1248)


	//   ....[0]....
.L_1248:
        /*0680*/ 	.word	0x00000270
        /*0684*/ 	.word	0x000000ff
        /*0688*/ 	.word	0x0002d800
        /*068c*/ 	.short	0x0100
        /*068e*/ 	.byte	0x08
	.zero		1


	//   ....[1]....
        /*0690*/ 	.word	0x00000280
        /*0694*/ 	.word	0x000000ff
        /*0698*/ 	.word	0x0002d820
        /*069c*/ 	.short	0x0100
        /*069e*/ 	.byte	0x08
	.zero		1


	//   ....[2]....
        /*06a0*/ 	.word	0x00000370
        /*06a4*/ 	.word	0x000000ff
        /*06a8*/ 	.word	0x0002d830
        /*06ac*/ 	.short	0x0100
        /*06ae*/ 	.byte	0x08
	.zero		1


	//   ....[3]....
        /*06b0*/ 	.word	0x00000380
        /*06b4*/ 	.word	0x000000ff
        /*06b8*/ 	.word	0x0002d840
        /*06bc*/ 	.short	0x0100
        /*06be*/ 	.byte	0x08
	.zero		1


	//   ....[4]....
        /*06c0*/ 	.word	0x00000390
        /*06c4*/ 	.word	0x000000ff
        /*06c8*/ 	.word	0x0002d838
        /*06cc*/ 	.short	0x0100
        /*06ce*/ 	.byte	0x08
	.zero		1


	//   ....[5]....
        /*06d0*/ 	.word	0x000003a0
        /*06d4*/ 	.word	0x000000ff
        /*06d8*/ 	.word	0x0002d848
        /*06dc*/ 	.short	0x0100
        /*06de*/ 	.byte	0x08
	.zero		1


	//   ....[6]....
        /*06e0*/ 	.word	0x000004d0
        /*06e4*/ 	.word	0x000000ff
        /*06e8*/ 	.word	0x0002d850
        /*06ec*/ 	.short	0x0100
        /*06ee*/ 	.byte	0x08
	.zero		1


	//   ....[7]....
        /*06f0*/ 	.word	0x000004e0
        /*06f4*/ 	.word	0x000000ff
        /*06f8*/ 	.word	0x0002d860
        /*06fc*/ 	.short	0x0100
        /*06fe*/ 	.byte	0x08
	.zero		1


	//   ....[8]....
        /*0700*/ 	.word	0x000004f0
        /*0704*/ 	.word	0x000000ff
        /*0708*/ 	.word	0x0002d858
        /*070c*/ 	.short	0x0100
        /*070e*/ 	.byte	0x08
	.zero		1


	//   ....[9]....
        /*0710*/ 	.word	0x00000500
        /*0714*/ 	.word	0x000000ff
        /*0718*/ 	.word	0x0002d868
        /*071c*/ 	.short	0x0100
        /*071e*/ 	.byte	0x08
	.zero		1


	//   ....[10]....
        /*0720*/ 	.word	0x000005f0
        /*0724*/ 	.word	0x000000ff
        /*0728*/ 	.word	0x0002d870
        /*072c*/ 	.short	0x0100
        /*072e*/ 	.byte	0x06
	.zero		1


	//   ....[11]....
        /*0730*/ 	.word	0x00000600
        /*0734*/ 	.word	0x000000ff
        /*0738*/ 	.word	0x0002d880
        /*073c*/ 	.short	0x0100
        /*073e*/ 	.byte	0x06
	.zero		1


	//   ....[12]....
        /*0740*/ 	.word	0x00000610
        /*0744*/ 	.word	0x000000ff
        /*0748*/ 	.word	0x0002d878
        /*074c*/ 	.short	0x0100
        /*074e*/ 	.byte	0x06
	.zero		1


	//   ....[13]....
        /*0750*/ 	.word	0x00000620
        /*0754*/ 	.word	0x000000ff
        /*0758*/ 	.word	0x0002d888
        /*075c*/ 	.short	0x0100
        /*075e*/ 	.byte	0x06
	.zero		1


	//   ....[14]....
        /*0760*/ 	.word	0x00000750
        /*0764*/ 	.word	0x000000ff
        /*0768*/ 	.word	0x0002d890
        /*076c*/ 	.short	0x0100
        /*076e*/ 	.byte	0x08
	.zero		1


	//   ....[15]....
        /*0770*/ 	.word	0x00000760
        /*0774*/ 	.word	0x000000ff
        /*0778*/ 	.word	0x0002d8a0
        /*077c*/ 	.short	0x0100
        /*077e*/ 	.byte	0x08
	.zero		1


	//   ....[16]....
        /*0780*/ 	.word	0x00000770
        /*0784*/ 	.word	0x000000ff
        /*0788*/ 	.word	0x0002d898
        /*078c*/ 	.short	0x0100
        /*078e*/ 	.byte	0x08
	.zero		1


	//   ....[17]....
        /*0790*/ 	.word	0x00000780
        /*0794*/ 	.word	0x000000ff
        /*0798*/ 	.word	0x0002d8a8
        /*079c*/ 	.short	0x0100
        /*079e*/ 	.byte	0x08
	.zero		1


	//   ....[18]....
        /*07a0*/ 	.word	0x000008b0
        /*07a4*/ 	.word	0x000000ff
        /*07a8*/ 	.word	0x0002d8b0
        /*07ac*/ 	.short	0x0100
        /*07ae*/ 	.byte	0x08
	.zero		1


	//   ....[19]....
        /*07b0*/ 	.word	0x000008c0
        /*07b4*/ 	.word	0x000000ff
        /*07b8*/ 	.word	0x0002d8c0
        /*07bc*/ 	.short	0x0100
        /*07be*/ 	.byte	0x08
	.zero		1


	//   ....[20]....
        /*07c0*/ 	.word	0x000008d0
        /*07c4*/ 	.word	0x000000ff
        /*07c8*/ 	.word	0x0002d8b8
        /*07cc*/ 	.short	0x0100
        /*07ce*/ 	.byte	0x08
	.zero		1


	//   ....[21]....
        /*07d0*/ 	.word	0x000008e0
        /*07d4*/ 	.word	0x000000ff
        /*07d8*/ 	.word	0x0002d8c8
        /*07dc*/ 	.short	0x0100
        /*07de*/ 	.byte	0x08
	.zero		1


	//   ....[22]....
        /*07e0*/ 	.word	0x00002160
        /*07e4*/ 	.word	0x000000ff
        /*07e8*/ 	.word	0x0002d800
        /*07ec*/ 	.short	0x010a
        /*07ee*/ 	.byte	0x2a
	.zero		1


	//   ....[23]....
        /*07f0*/ 	.word	0x000021e0
        /*07f4*/ 	.word	0x0000005a
        /*07f8*/ 	.word	0x0002d830
        /*07fc*/ 	.short	0x010a
        /*07fe*/ 	.byte	0x3f
	.zero		1


	//   ....[24]....
        /*0800*/ 	.word	0x00002240
        /*0804*/ 	.word	0x0000005a
        /*0808*/ 	.word	0x0002d830
        /*080c*/ 	.short	0x010a
        /*080e*/ 	.byte	0x3f
	.zero		1


	//   ....[25]....
        /*0810*/ 	.word	0x00002a90
        /*0814*/ 	.word	0x0000005a
        /*0818*/ 	.word	0x00000000
        /*081c*/ 	.short	0x0101
        /*081e*/ 	.byte	0x3f
	.zero		1


	//   ....[26]....
        /*0820*/ 	.word	0x00005e00
        /*0824*/ 	.word	0x000000ff
        /*0828*/ 	.word	0x0002d830
        /*082c*/ 	.short	0x010a
        /*082e*/ 	.byte	0x06
	.zero		1


	//   ....[27]....
        /*0830*/ 	.word	0x00005e40
        /*0834*/ 	.word	0x000000ff
        /*0838*/ 	.word	0x0002d830
        /*083c*/ 	.short	0x010a
        /*083e*/ 	.byte	0x06
	.zero		1


	//   ....[28]....
        /*0840*/ 	.word	0x000060e0
        /*0844*/ 	.word	0x000000ff
        /*0848*/ 	.word	0x0002d850
        /*084c*/ 	.short	0x010a
        /*084e*/ 	.byte	0x06
	.zero		1


	//   ....[29]....
        /*0850*/ 	.word	0x00006120
        /*0854*/ 	.word	0x000000ff
        /*0858*/ 	.word	0x0002d850
        /*085c*/ 	.short	0x010a
        /*085e*/ 	.byte	0x06
	.zero		1


	//   ....[30]....
        /*0860*/ 	.word	0x00006eb0
        /*0864*/ 	.word	0x0000002a
        /*0868*/ 	.word	0x00000000
        /*086c*/ 	.short	0x0101
        /*086e*/ 	.byte	0x3f
	.zero		1


	//   ....[31]....
        /*0870*/ 	.word	0x00008aa0
        /*0874*/ 	.word	0x00000005
        /*0878*/ 	.word	0x00000000
        /*087c*/ 	.short	0x0101
        /*087e*/ 	.byte	0x3f
	.zero		1


	//   ....[32]....
        /*0880*/ 	.word	0x00009a30
        /*0884*/ 	.word	0x000000ff
        /*0888*/ 	.word	0x0002d830
        /*088c*/ 	.short	0x010a
        /*088e*/ 	.byte	0x06
	.zero		1


	//   ....[33]....
        /*0890*/ 	.word	0x00009a70
        /*0894*/ 	.word	0x000000ff
        /*0898*/ 	.word	0x0002d830
        /*089c*/ 	.short	0x010a
        /*089e*/ 	.byte	0x06
	.zero		1


	//   ....[34]....
        /*08a0*/ 	.word	0x00009d10
        /*08a4*/ 	.word	0x000000ff
        /*08a8*/ 	.word	0x0002d850
        /*08ac*/ 	.short	0x010a
        /*08ae*/ 	.byte	0x06
	.zero		1


	//   ....[35]....
        /*08b0*/ 	.word	0x00009d50
        /*08b4*/ 	.word	0x000000ff
        /*08b8*/ 	.word	0x0002d850
        /*08bc*/ 	.short	0x010a
        /*08be*/ 	.byte	0x06
	.zero		1


	//   ....[36]....
        /*08c0*/ 	.word	0x0000b610
        /*08c4*/ 	.word	0x0000001a
        /*08c8*/ 	.word	0x00000000
        /*08cc*/ 	.short	0x0101
        /*08ce*/ 	.byte	0x3f
	.zero		1


	//   ....[37]....
        /*08d0*/ 	.word	0x0000b7c0
        /*08d4*/ 	.word	0x0000001a
        /*08d8*/ 	.word	0x00000000
        /*08dc*/ 	.short	0x0101
        /*08de*/ 	.byte	0x3f
	.zero		1


	//   ....[38]....
        /*08e0*/ 	.word	0x0000c310
        /*08e4*/ 	.word	0x000000ff
        /*08e8*/ 	.word	0x0002d830
        /*08ec*/ 	.short	0x010a
        /*08ee*/ 	.byte	0x06
	.zero		1


	//   ....[39]....
        /*08f0*/ 	.word	0x0000c350
        /*08f4*/ 	.word	0x000000ff
        /*08f8*/ 	.word	0x0002d830
        /*08fc*/ 	.short	0x010a
        /*08fe*/ 	.byte	0x06
	.zero		1


	//   ....[40]....
        /*0900*/ 	.word	0x0000c5f0
        /*0904*/ 	.word	0x000000ff
        /*0908*/ 	.word	0x0002d850
        /*090c*/ 	.short	0x010a
        /*090e*/ 	.byte	0x06
	.zero		1


	//   ....[41]....
        /*0910*/ 	.word	0x0000c630
        /*0914*/ 	.word	0x000000ff
        /*0918*/ 	.word	0x0002d850
        /*091c*/ 	.short	0x010a
        /*091e*/ 	.byte	0x06
	.zero		1


	//   ....[42]....
        /*0920*/ 	.word	0x0000d360
        /*0924*/ 	.word	0x0000002a
        /*0928*/ 	.word	0x00000000
        /*092c*/ 	.short	0x0101
        /*092e*/ 	.byte	0x3f
	.zero		1


	//   ....[43]....
        /*0930*/ 	.word	0x0000ef70
        /*0934*/ 	.word	0x0000000d
        /*0938*/ 	.word	0x00000000
        /*093c*/ 	.short	0x0101
        /*093e*/ 	.byte	0x3f
	.zero		1


	//   ....[44]....
        /*0940*/ 	.word	0x0000fb40
        /*0944*/ 	.word	0x000000ff
        /*0948*/ 	.word	0x0002d850
        /*094c*/ 	.short	0x010a
        /*094e*/ 	.byte	0x09
	.zero		1


	//   ....[45]....
        /*0950*/ 	.word	0x0000fb80
        /*0954*/ 	.word	0x000000ff
        /*0958*/ 	.word	0x0002d850
        /*095c*/ 	.short	0x010a
        /*095e*/ 	.byte	0x09
	.zero		1


	//   ....[46]....
        /*0960*/ 	.word	0x000101c0
        /*0964*/ 	.word	0x00000004
        /*0968*/ 	.word	0x00000000
        /*096c*/ 	.short	0x0101
        /*096e*/ 	.byte	0x3f
	.zero		1


	//   ....[47]....
        /*0970*/ 	.word	0x000115c0
        /*0974*/ 	.word	0x000000ff
        /*0978*/ 	.word	0x00000000
        /*097c*/ 	.short	0x0101
        /*097e*/ 	.byte	0x04
	.zero		1


	//   ....[48]....
        /*0980*/ 	.word	0x00011a90
        /*0984*/ 	.word	0x000000ff
        /*0988*/ 	.word	0x00000000
        /*098c*/ 	.short	0x0101
        /*098e*/ 	.byte	0x04
	.zero		1


	//   ....[49]....
        /*0990*/ 	.word	0x000152d0
        /*0994*/ 	.word	0x00000000
        /*0998*/ 	.word	0x0002d840
        /*099c*/ 	.short	0x010a
        /*099e*/ 	.byte	0x3f
	.zero		1


	//   ....[50]....
        /*09a0*/ 	.word	0x00016200
        /*09a4*/ 	.word	0x00000011
        /*09a8*/ 	.word	0x0002d800
        /*09ac*/ 	.short	0x0107
        /*09ae*/ 	.byte	0x3f
	.zero		1


	//   ....[51]....
        /*09b0*/ 	.word	0x000162f0
        /*09b4*/ 	.word	0x00000011
        /*09b8*/ 	.word	0x0002d800
        /*09bc*/ 	.short	0x0101
        /*09be*/ 	.byte	0x3f
	.zero		1


	//   ....[52]....
        /*09c0*/ 	.word	0x00016310
        /*09c4*/ 	.word	0x00000011
        /*09c8*/ 	.word	0x0002d820
        /*09cc*/ 	.short	0x010a
        /*09ce*/ 	.byte	0x3f
	.zero		1


	//   ....[53]....
        /*09d0*/ 	.word	0x000166f0
        /*09d4*/ 	.word	0x00000003
        /*09d8*/ 	.word	0x0002d840
        /*09dc*/ 	.short	0x010a
        /*09de*/ 	.byte	0x3f
	.zero		1


	//   ....[54]....
        /*09e0*/ 	.word	0x00016b70
        /*09e4*/ 	.word	0x00000003
        /*09e8*/ 	.word	0x00000060
        /*09ec*/ 	.short	0x010a
        /*09ee*/ 	.byte	0x3f
	.zero		1


	//   ....[55]....
        /*09f0*/ 	.word	0x00017290
        /*09f4*/ 	.word	0x00000003
        /*09f8*/ 	.word	0x0002d840
        /*09fc*/ 	.short	0x010a
        /*09fe*/ 	.byte	0x3f
	.zero		1


	//   ....[56]....
        /*0a00*/ 	.word	0x00017710
        /*0a04*/ 	.word	0x0000000c
        /*0a08*/ 	.word	0x00000060
        /*0a0c*/ 	.short	0x010a
        /*0a0e*/ 	.byte	0x3f
	.zero		1


	//   ....[57]....
        /*0a10*/ 	.word	0x00017d80
        /*0a14*/ 	.word	0x00000002
        /*0a18*/ 	.word	0x0002d840
        /*0a1c*/ 	.short	0x010a
        /*0a1e*/ 	.byte	0x3f
	.zero		1


	//   ....[58]....
        /*0a20*/ 	.word	0x00018210
        /*0a24*/ 	.word	0x00000007
        /*0a28*/ 	.word	0x00000060
        /*0a2c*/ 	.short	0x010a
        /*0a2e*/ 	.byte	0x3f
	.zero		1


	//   ....[59]....
        /*0a30*/ 	.word	0x00018830
        /*0a34*/ 	.word	0x00000003
        /*0a38*/ 	.word	0x0002d860
        /*0a3c*/ 	.short	0x010a
        /*0a3e*/ 	.byte	0x3f
	.zero		1


	//   ....[60]....
        /*0a40*/ 	.word	0x00019d80
        /*0a44*/ 	.word	0x00000009
        /*0a48*/ 	.word	0x0002d820
        /*0a4c*/ 	.short	0x010a
        /*0a4e*/ 	.byte	0x3f
	.zero		1


	//   ....[61]....
        /*0a50*/ 	.word	0x00019f20
        /*0a54*/ 	.word	0x00000007
        /*0a58*/ 	.word	0x00000000
        /*0a5c*/ 	.short	0x010a
        /*0a5e*/ 	.byte	0x3f
	.zero		1


	//   ....[62]....
        /*0a60*/ 	.word	0x00019f90
        /*0a64*/ 	.word	0x00000003
        /*0a68*/ 	.word	0x00000000
        /*0a6c*/ 	.short	0x010a
        /*0a6e*/ 	.byte	0x3f
	.zero		1


	//   ....[63]....
        /*0a70*/ 	.word	0x00019ff0
        /*0a74*/ 	.word	0x00000005
        /*0a78*/ 	.word	0x00000000
        /*0a7c*/ 	.short	0x010a
        /*0a7e*/ 	.byte	0x3f
	.zero		1


	//   ....[64]....
        /*0a80*/ 	.word	0x0001a020
        /*0a84*/ 	.word	0x00000003
        /*0a88*/ 	.word	0x00000000
        /*0a8c*/ 	.short	0x010a
        /*0a8e*/ 	.byte	0x3f
	.zero		1


	//   ....[65]....
        /*0a90*/ 	.word	0x0001a090
        /*0a94*/ 	.word	0x00000003
        /*0a98*/ 	.word	0x0002d800
        /*0a9c*/ 	.short	0x010a
        /*0a9e*/ 	.byte	0x3f
	.zero		1


	//   ....[66]....
        /*0aa0*/ 	.word	0x0001a0e0
        /*0aa4*/ 	.word	0x0000005a
        /*0aa8*/ 	.word	0x0002d830
        /*0aac*/ 	.short	0x010a
        /*0aae*/ 	.byte	0x3f
	.zero		1


	//   ....[67]....
        /*0ab0*/ 	.word	0x0001a140
        /*0ab4*/ 	.word	0x00000005
        /*0ab8*/ 	.word	0x0002d830
        /*0abc*/ 	.short	0x010a
        /*0abe*/ 	.byte	0x3f
	.zero		1


	//   ....[68]....
        /*0ac0*/ 	.word	0x0001a1a0
        /*0ac4*/ 	.word	0x00000005
        /*0ac8*/ 	.word	0x0002d850
        /*0acc*/ 	.short	0x010a
        /*0ace*/ 	.byte	0x3f
	.zero		1


	//   ....[69]....
        /*0ad0*/ 	.word	0x0001a200
        /*0ad4*/ 	.word	0x00000007
        /*0ad8*/ 	.word	0x0002d830
        /*0adc*/ 	.short	0x010a
        /*0ade*/ 	.byte	0x3f
	.zero		1


	//   ....[70]....
        /*0ae0*/ 	.word	0x0001a260
        /*0ae4*/ 	.word	0x00000007
        /*0ae8*/ 	.word	0x0002d850
        /*0aec*/ 	.short	0x010a
        /*0aee*/ 	.byte	0x3f
	.zero		1


	//   ....[71]....
        /*0af0*/ 	.word	0x0001a2c0
        /*0af4*/ 	.word	0x00000007
        /*0af8*/ 	.word	0x0002d830
        /*0afc*/ 	.short	0x010a
        /*0afe*/ 	.byte	0x3f
	.zero		1


	//   ....[72]....
        /*0b00*/ 	.word	0x0001a320
        /*0b04*/ 	.word	0x00000007
        /*0b08*/ 	.word	0x0002d850
        /*0b0c*/ 	.short	0x010a
        /*0b0e*/ 	.byte	0x3f
	.zero		1


	//   ....[73]....
        /*0b10*/ 	.word	0x0001a380
        /*0b14*/ 	.word	0x00000005
        /*0b18*/ 	.word	0x0002d850
        /*0b1c*/ 	.short	0x010a
        /*0b1e*/ 	.byte	0x3f
	.zero		1


	//   ....[74]....
        /*0b20*/ 	.word	0x0001a520
        /*0b24*/ 	.word	0x00000000
        /*0b28*/ 	.word	0x0002d840
        /*0b2c*/ 	.short	0x010a
        /*0b2e*/ 	.byte	0x3f
	.zero		1


	//   ....[75]....
        /*0b30*/ 	.word	0x0001ae00
        /*0b34*/ 	.word	0x00000011
        /*0b38*/ 	.word	0x0002d820
        /*0b3c*/ 	.short	0x010a
        /*0b3e*/ 	.byte	0x3f
	.zero		1


	//   ....[76]....
        /*0b40*/ 	.word	0x0001ae50
        /*0b44*/ 	.word	0x00000003
        /*0b48*/ 	.word	0x0002d840
        /*0b4c*/ 	.short	0x010a
        /*0b4e*/ 	.byte	0x3f
	.zero		1


	//   ....[77]....
        /*0b50*/ 	.word	0x0001aea0
        /*0b54*/ 	.word	0x00000003
        /*0b58*/ 	.word	0x00000060
        /*0b5c*/ 	.short	0x010a
        /*0b5e*/ 	.byte	0x3f
	.zero		1


	//   ....[78]....
        /*0b60*/ 	.word	0x0001aef0
        /*0b64*/ 	.word	0x00000003
        /*0b68*/ 	.word	0x0002d840
        /*0b6c*/ 	.short	0x010a
        /*0b6e*/ 	.byte	0x3f
	.zero		1


	//   ....[79]....
        /*0b70*/ 	.word	0x0001af40
        /*0b74*/ 	.word	0x0000000c
        /*0b78*/ 	.word	0x00000060
        /*0b7c*/ 	.short	0x010a
        /*0b7e*/ 	.byte	0x3f
	.zero		1


	//   ....[80]....
        /*0b80*/ 	.word	0x0001af90
        /*0b84*/ 	.word	0x00000002
        /*0b88*/ 	.word	0x0002d840
        /*0b8c*/ 	.short	0x010a
        /*0b8e*/ 	.byte	0x3f
	.zero		1


	//   ....[81]....
        /*0b90*/ 	.word	0x0001afe0
        /*0b94*/ 	.word	0x00000007
        /*0b98*/ 	.word	0x00000060
        /*0b9c*/ 	.short	0x010a
        /*0b9e*/ 	.byte	0x3f
	.zero		1


	//   ....[82]....
        /*0ba0*/ 	.word	0x0001b030
        /*0ba4*/ 	.word	0x00000003
        /*0ba8*/ 	.word	0x0002d860
        /*0bac*/ 	.short	0x010a
        /*0bae*/ 	.byte	0x3f
	.zero		1


	//   ....[83]....
        /*0bb0*/ 	.word	0x0001ba60
        /*0bb4*/ 	.word	0x00000009
        /*0bb8*/ 	.word	0x0002d820
        /*0bbc*/ 	.short	0x010a
        /*0bbe*/ 	.byte	0x3f
	.zero		1


	//   ....[84]....
        /*0bc0*/ 	.word	0x0001bc00
        /*0bc4*/ 	.word	0x00000007
        /*0bc8*/ 	.word	0x00000000
        /*0bcc*/ 	.short	0x010a
        /*0bce*/ 	.byte	0x3f
	.zero		1


	//   ....[85]....
        /*0bd0*/ 	.word	0x0001bc50
        /*0bd4*/ 	.word	0x00000003
        /*0bd8*/ 	.word	0x00000000
        /*0bdc*/ 	.short	0x010a
        /*0bde*/ 	.byte	0x3f
	.zero		1


	//   ....[86]....
        /*0be0*/ 	.word	0x0001bca0
        /*0be4*/ 	.word	0x00000005
        /*0be8*/ 	.word	0x00000000
        /*0bec*/ 	.short	0x010a
        /*0bee*/ 	.byte	0x3f
	.zero		1


	//----- nvinfo : EIATTR_NUM_MBARRIERS
	.align		4
.L_1249:
        /*0bf0*/ 	.byte	0x03, 0x38
        /*0bf2*/ 	.short	0x0016


	//----- nvinfo : EIATTR_EXIT_INSTR_OFFSETS
	.align		4
        /*0bf4*/ 	.byte	0x04, 0x1c
        /*0bf6*/ 	.short	(.L_1251 - .L_1250)


	//   ....[0]....
.L_1250:
        /*0bf8*/ 	.word	0x00000a80


	//   ....[1]....
        /*0bfc*/ 	.word	0x00012d90


	//   ....[2]....
        /*0c00*/ 	.word	0x0001a070


	//----- nvinfo : EIATTR_MAX_THREADS
	.align		4
.L_1251:
        /*0c04*/ 	.byte	0x04, 0x05
        /*0c06*/ 	.short	(.L_1253 - .L_1252)
.L_1252:
        /*0c08*/ 	.word	0x00000200
        /*0c0c*/ 	.word	0x00000001
        /*0c10*/ 	.word	0x00000001


	//----- nvinfo : EIATTR_CRS_STACK_SIZE
	.align		4
.L_1253:
        /*0c14*/ 	.byte	0x04, 0x1e
        /*0c16*/ 	.short	(.L_1255 - .L_1254)
.L_1254:
        /*0c18*/ 	.word	0x00000000


	//----- nvinfo : EIATTR_CBANK_PARAM_SIZE
	.align		4
.L_1255:
        /*0c1c*/ 	.byte	0x03, 0x19
        /*0c1e*/ 	.short	0x0af0


	//----- nvinfo : EIATTR_PARAM_CBANK
	.align		4
        /*0c20*/ 	.byte	0x04, 0x0a
        /*0c22*/ 	.short	(.L_1257 - .L_1256)
	.align		4
.L_1256:
        /*0c24*/ 	.word	index@(.nv.constant0._ZN7cutlass13device_kernelIN5flash11enable_sm90INS1_16FlashAttnFwdSm90INS1_25CollectiveMainloopFwdSm90ILi2EN4cute5tupleIJNS5_1CILi1EEES8_S8_EEENS6_IJNS7_ILi192EEENS7_ILi128EEENS7_ILi96EEEEEELi96ENS_6half_tEfNS_4arch4Sm90ELb0ELb1ELb1ELb1ELb0ELb0ELb0ELb0ELb1ELb1ELb1ELb0EEENS1_21CollectiveEpilogueFwdINS6_IJSA_SC_SB_EEES9_SE_SG_Li384ELb1ELb1ELb1ELb0EEENS1_36VarlenDynamicPersistentTileSchedulerILi192ELi128ELi384ELi128ELb1ELb1ELb1ELb1ELb0ELb1EEEEEEEEEvNT_6ParamsE)
        /*0c28*/ 	.short	0x0210
        /*0c2a*/ 	.short	0x0af0


	//----- nvinfo : EIATTR_SW_WAR
	.align		4
.L_1257:
        /*0c2c*/ 	.byte	0x04, 0x36
        /*0c2e*/ 	.short	(.L_1259 - .L_1258)
.L_1258:
        /*0c30*/ 	.word	0x00000008
.L_1259:


//--------------------- .nv.info._ZN7cutlass13device_kernelIN5flash11enable_sm90INS1_16FlashAttnFwdSm90INS1_25CollectiveMainloopFwdSm90ILi2EN4cute5tupleIJNS5_1CILi1EEES8_S8_EEENS6_IJNS7_ILi192EEENS7_ILi128EEENS7_ILi96EEEEEELi96ENS_6half_tEfNS_4arch4Sm90ELb0ELb1ELb1ELb1ELb0ELb1ELb0ELb0ELb1ELb1ELb1ELb0EEENS1_21CollectiveEpilogueFwdINS6_IJSA_SC_SB_EEES9_SE_SG_Li384ELb1ELb1ELb1ELb0EEENS1_36VarlenDynamicPersistentTileSchedulerILi192ELi128ELi384ELi128ELb1ELb1ELb1ELb1ELb0ELb1EEEEEEEEEvNT_6ParamsE --------------------------
	.section	.nv.info._ZN7cutlass13device_kernelIN5flash11enable_sm90INS1_16FlashAttnFwdSm90INS1_25CollectiveMainloopFwdSm90ILi2EN4cute5tupleIJNS5_1CILi1EEES8_S8_EEENS6_IJNS7_ILi192EEENS7_ILi128EEENS7_ILi96EEEEEELi96ENS_6half_tEfNS_4arch4Sm90ELb0ELb1ELb1ELb1ELb0ELb1ELb0ELb0ELb1ELb1ELb1ELb0EEENS1_21CollectiveEpilogueFwdINS6_IJSA_SC_SB_EEES9_SE_SG_Li384ELb1ELb1ELb1ELb0EEENS1_36VarlenDynamicPersistentTileSchedulerILi192ELi128ELi384ELi128ELb1ELb1ELb1ELb1ELb0ELb1EEEEEEEEEvNT_6ParamsE,"",@"SHT_CUDA_INFO"
	.sectionflags	@""
	.align	4


	//----- nvinfo : EIATTR_CUDA_API_VERSION
	.align		4
        /*0000*/ 	.byte	0x04, 0x37
        /*0002*/ 	.short	(.L_1261 - .L_1260)
.L_1260:
        /*0004*/ 	.word	0x00000082


	//----- nvinfo : EIATTR_KPARAM_INFO
	.align		4
.L_1261:
        /*0008*/ 	.byte	0x04, 0x17
        /*000a*/ 	.short	(.L_1263 - .L_1262)
.L_1262:
        /*000c*/ 	.word	0x00000000
        /*0010*/ 	.short	0x0000
        /*0012*/ 	.short	0x0070
        /*0014*/ 	.byte	0x00, 0xf0, 0x01, 0x2a


	//----- nvinfo : EIATTR_SPARSE_MMA_MASK
	.align		4
.L_1263:
        /*0018*/ 	.byte	0x03, 0x50
        /*001a*/ 	.short	0x0000


	//----- nvinfo : EIATTR_MAXREG_COUNT
	.align		4
        /*001c*/ 	.byte	0x03, 0x1b
        /*001e*/ 	.short	0x0080


	//----- nvinfo : EIATTR_NUM_BARRIERS
	.align		4
        /*0020*/ 	.byte	0x02, 0x4c
        /*0022*/ 	.byte	0x10
	.zero		1


	//----- nvinfo : EIATTR_EXTERNS
	.align		4
        /*0024*/ 	.byte	0x04, 0x0f
        /*0026*/ 	.short	(.L_1265 - .L_1264)


	//   ....[0]....
	.align		4
.L_1264:
        /*0028*/ 	.word	index@(__assertfail)


	//----- nvinfo : EIATTR_ANNOTATIONS
	.align		4
.L_1265:
        /*002c*/ 	.byte	0x04, 0x55
        /*002e*/ 	.short	(.L_1267 - .L_1266)


	//   ....[0]....
.L_1266:
        /* <DEDUP_REMOVED lines=95> */


	//----- nvinfo : EIATTR_MERCURY_ISA_VERSION
	.align		4
.L_1267:
        /*0610*/ 	.byte	0x03, 0x5f
        /*0612*/ 	.short	0x0101


	//----- nvinfo : EIATTR_UNUSED_LOAD_BYTE_OFFSET
	.align		4
        /*0614*/ 	.byte	0x04, 0x44
        /*0616*/ 	.short	(.L_1269 - .L_1268)


	//   ....[0]....
.L_1268:
        /*0618*/ 	.word	0x00000af0
        /*061c*/ 	.word	0x0000fff0


	//   ....[1]....
        /*0620*/ 	.word	0x0001acc0
        /*0624*/ 	.word	0x0000fff0


	//----- nvinfo : EIATTR_INT_WARP_WIDE_INSTR_OFFSETS
	.align		4
.L_1269:
        /*0628*/ 	.byte	0x04, 0x31
        /*062a*/ 	.short	(.L_1271 - .L_1270)


	//   ....[0]....
.L_1270:
        /*062c*/ 	.word	0x00000190


	//   ....[1]....
        /*0630*/ 	.word	0x000001d0


	//   ....[2]....
        /*0634*/ 	.word	0x00000240


	//   ....[3]....
        /*0638*/ 	.word	0x000213d0


	//   ....[4]....
        /*063c*/ 	.word	0x00021460


	//   ....[5]....
        /*0640*/ 	.word	0x00024f10


	//   ....[6]....
        /*0644*/ 	.word	0x00024fa0


	//----- nvinfo : EIATTR_COOP_GROUP_MASK_REGIDS
	.align		4
.L_1271:
        /*0648*/ 	.byte	0x04, 0x29
        /*064a*/ 	.short	(.L_1273 - .L_1272)


	//   ....[0]....
.L_1272:
        /*064c*/ 	.word	0xffffffff


	//   ....[1]....
        /*0650*/ 	.word	0xffffffff


	//   ....[2]....
        /*0654*/ 	.word	0xffffffff


	//   ....[3]....
        /*0658*/ 	.word	0xffffffff


	//   ....[4]....
        /*065c*/ 	.word	0xffffffff


	//   ....[5]....
        /*0660*/ 	.word	0xffffffff


	//   ....[6]....
        /*0664*/ 	.word	0xffffffff


	//   ....[7]....
        /*0668*/ 	.word	0xffffffff


	//   ....[8]....
        /*066c*/ 	.word	0xffffffff


	//   ....[9]....
        /*0670*/ 	.word	0xffffffff


	//   ....[10]....
        /*0674*/ 	.word	0xffffffff


	//   ....[11]....
        /*0678*/ 	.word	0xffffffff


	//   ....[12]....
        /*067c*/ 	.word	0xffffffff


	//   ....[13]....
        /*0680*/ 	.word	0xffffffff


	//   ....[14]....
        /*0684*/ 	.word	0xffffffff


	//   ....[15]....
        /*0688*/ 	.word	0xffffffff


	//   ....[16]....
        /*068c*/ 	.word	0xffffffff


	//   ....[17]....
        /*0690*/ 	.word	0xffffffff


	//   ....[18]....
        /*0694*/ 	.word	0xffffffff


	//   ....[19]....
        /*0698*/ 	.word	0xffffffff


	//   ....[20]....
        /*069c*/ 	.word	0xffffffff


	//   ....[21]....
        /*06a0*/ 	.word	0xffffffff


	//   ....[22]....
        /*06a4*/ 	.word	0xffffffff


	//   ....[23]....
        /*06a8*/ 	.word	0xffffffff


	//   ....[24]....
        /*06ac*/ 	.word	0xffffffff


	//   ....[25]....
        /*06b0*/ 	.word	0xffffffff


	//   ....[26]....
        /*06b4*/ 	.word	0xffffffff


	//   ....[27]....
        /*06b8*/ 	.word	0xffffffff


	//   ....[28]....
        /*06bc*/ 	.word	0xffffffff


	//   ....[29]....
        /*06c0*/ 	.word	0xffffffff


	//   ....[30]....
        /*06c4*/ 	.word	0xffffffff


	//   ....[31]....
        /*06c8*/ 	.word	0xffffffff


	//   ....[32]....
        /*06cc*/ 	.word	0xffffffff


	//   ....[33]....
        /*06d0*/ 	.word	0xffffffff


	//   ....[34]....
        /*06d4*/ 	.word	0xffffffff


	//   ....[35]....
        /*06d8*/ 	.word	0xffffffff


	//   ....[36]....
        /*06dc*/ 	.word	0xffffffff


	//   ....[37]....
        /*06e0*/ 	.word	0xffffffff


	//   ....[38]....
        /*06e4*/ 	.word	0xffffffff


	//   ....[39]....
        /*06e8*/ 	.word	0xffffffff


	//   ....[40]....
        /*06ec*/ 	.word	0xffffffff


	//   ....[41]....
        /*06f0*/ 	.word	0xffffffff


	//   ....[42]....
        /*06f4*/ 	.word	0xffffffff


	//   ....[43]....
        /*06f8*/ 	.word	0xffffffff


	//   ....[44]....
        /*06fc*/ 	.word	0xffffffff


	//   ....[45]....
        /*0700*/ 	.word	0xffffffff


	//   ....[46]....
        /*0704*/ 	.word	0xffffffff


	//   ....[47]....
        /*0708*/ 	.word	0xffffffff


	//   ....[48]....
        /*070c*/ 	.word	0xffffffff


	//   ....[49]....
        /*0710*/ 	.word	0xffffffff


	//   ....[50]....
        /*0714*/ 	.word	0xffffffff


	//   ....[51]....
        /*0718*/ 	.word	0xffffffff


	//   ....[52]....
        /*071c*/ 	.word	0xffffffff


	//   ....[53]....
        /*0720*/ 	.word	0xffffffff


	//   ....[54]....
        /*0724*/ 	.word	0xffffffff


	//   ....[55]....
        /*0728*/ 	.word	0xffffffff


	//   ....[56]....
        /*072c*/ 	.word	0xffffffff


	//   ....[57]....
        /*0730*/ 	.word	0xffffffff


	//   ....[58]....
        /*0734*/ 	.word	0xffffffff


	//   ....[59]....
        /*0738*/ 	.word	0xffffffff


	//   ....[60]....
        /*073c*/ 	.word	0xffffffff


	//   ....[61]....
        /*0740*/ 	.word	0xffffffff


	//   ....[62]....
        /*0744*/ 	.word	0xffffffff


	//   ....[63]....
        /*0748*/ 	.word	0xffffffff


	//   ....[64]....
        /*074c*/ 	.word	0xffffffff


	//   ....[65]....
        /*0750*/ 	.word	0xffffffff


	//   ....[66]....
        /*0754*/ 	.word	0xffffffff


	//   ....[67]....
        /*0758*/ 	.word	0xffffffff


	//   ....[68]....
        /*075c*/ 	.word	0xffffffff


	//   ....[69]....
        /*0760*/ 	.word	0xffffffff


	//   ....[70]....
        /*0764*/ 	.word	0xffffffff


	//   ....[71]....
        /*0768*/ 	.word	0xffffffff


	//   ....[72]....
        /*076c*/ 	.word	0xffffffff


	//   ....[73]....
        /*0770*/ 	.word	0xffffffff


	//   ....[74]....
        /*0774*/ 	.word	0xffffffff


	//   ....[75]....
        /*0778*/ 	.word	0xffffffff


	//   ....[76]....
        /*077c*/ 	.word	0xffffffff


	//   ....[77]....
        /*0780*/ 	.word	0xffffffff


	//   ....[78]....
        /*0784*/ 	.word	0xffffffff


	//   ....[79]....
        /*0788*/ 	.word	0xffffffff


	//   ....[80]....
        /*078c*/ 	.word	0xffffffff


	//   ....[81]....
        /*0790*/ 	.word	0xffffffff


	//   ....[82]....
        /*0794*/ 	.word	0xffffffff


	//   ....[83]....
        /*0798*/ 	.word	0xffffffff


	//   ....[84]....
        /*079c*/ 	.word	0xffffffff


	//   ....[85]....
        /*07a0*/ 	.word	0xffffffff


	//   ....[86]....
        /*07a4*/ 	.word	0xffffffff


	//   ....[87]....
        /*07a8*/ 	.word	0xffffffff


	//   ....[88]....
        /*07ac*/ 	.word	0xffffffff


	//   ....[89]....
        /*07b0*/ 	.word	0xffffffff


	//   ....[90]....
        /*07b4*/ 	.word	0xffffffff


	//   ....[91]....
        /*07b8*/ 	.word	0xffffffff


	//   ....[92]....
        /*07bc*/ 	.word	0xffffffff


	//   ....[93]....
        /*07c0*/ 	.word	0xffffffff


	//   ....[94]....
        /*07c4*/ 	.word	0xffffffff


	//   ....[95]....
        /*07c8*/ 	.word	0xffffffff


	//   ....[96]....
        /*07cc*/ 	.word	0xffffffff


	//   ....[97]....
        /*07d0*/ 	.word	0xffffffff


	//   ....[98]....
        /*07d4*/ 	.word	0xffffffff


	//   ....[99]....
        /*07d8*/ 	.word	0xffffffff


	//   ....[100]....
        /*07dc*/ 	.word	0xffffffff


	//   ....[101]....
        /*07e0*/ 	.word	0xffffffff


	//   ....[102]....
        /*07e4*/ 	.word	0xffffffff


	//   ....[103]....
        /*07e8*/ 	.word	0xffffffff


	//   ....[104]....
        /*07ec*/ 	.word	0xffffffff


	//   ....[105]....
        /*07f0*/ 	.word	0xffffffff


	//   ....[106]....
        /*07f4*/ 	.word	0xffffffff


	//   ....[107]....
        /*07f8*/ 	.word	0xffffffff


	//   ....[108]....
        /*07fc*/ 	.word	0xffffffff


	//   ....[109]....
        /*0800*/ 	.word	0xffffffff


	//   ....[110]....
        /*0804*/ 	.word	0xffffffff


	//   ....[111]....
        /*0808*/ 	.word	0xffffffff


	//   ....[112]....
        /*080c*/ 	.word	0x0500000f


	//   ....[113]....
        /*0810*/ 	.word	0x0500000f


	//   ....[114]....
        /*0814*/ 	.word	0x0500000f


	//   ....[115]....
        /*0818*/ 	.word	0x0500000f


	//   ....[116]....
        /*081c*/ 	.word	0x0500000f


	//   ....[117]....
        /*0820*/ 	.word	0x0500000f


	//   ....[118]....
        /*0824*/ 	.word	0x0500000f


	//   ....[119]....
        /*0828*/ 	.word	0x0500000f


	//   ....[120]....
        /*082c*/ 	.word	0x0500000f


	//   ....[121]....
        /*0830*/ 	.word	0x0500000f


	//   ....[122]....
        /*0834*/ 	.word	0x0500000f


	//   ....[123]....
        /*0838*/ 	.word	0x0500000f


	//   ....[124]....
        /*083c*/ 	.word	0x0500000f


	//   ....[125]....
        /*0840*/ 	.word	0x0500000f


	//   ....[126]....
        /*0844*/ 	.word	0x0500000f


	//   ....[127]....
        /*0848*/ 	.word	0x0500000f


	//   ....[128]....
        /*084c*/ 	.word	0x0500000f


	//   ....[129]....
        /*0850*/ 	.word	0x0500000f


	//   ....[130]....
        /*0854*/ 	.word	0x0500000f


	//   ....[131]....
        /*0858*/ 	.word	0x0500000f


	//   ....[132]....
        /*085c*/ 	.word	0x0500000f


	//   ....[133]....
        /*0860*/ 	.word	0x0500000f


	//   ....[134]....
        /*0864*/ 	.word	0x0500000f


	//   ....[135]....
        /*0868*/ 	.word	0x0500000f


	//   ....[136]....
        /*086c*/ 	.word	0x0500000f


	//   ....[137]....
        /*0870*/ 	.word	0x0500000f


	//   ....[138]....
        /*0874*/ 	.word	0x0500000f


	//   ....[139]....
        /*0878*/ 	.word	0x0500000f


	//   ....[140]....
        /*087c*/ 	.word	0x0500000f


	//   ....[141]....
        /*0880*/ 	.word	0x0500000f


	//   ....[142]....
        /*0884*/ 	.word	0x0500000f


	//   ....[143]....
        /*0888*/ 	.word	0x0500000f


	//   ....[144]....
        /*088c*/ 	.word	0x0500000f


	//   ....[145]....
        /*0890*/ 	.word	0x0500000f


	//   ....[146]....
        /*0894*/ 	.word	0x0500000f


	//   ....[147]....
        /*0898*/ 	.word	0x0500000f


	//   ....[148]....
        /*089c*/ 	.word	0x0500000f


	//   ....[149]....
        /*08a0*/ 	.word	0x0500000f


	//   ....[150]....
        /*08a4*/ 	.word	0x0500000f


	//   ....[151]....
        /*08a8*/ 	.word	0x0500000f


	//   ....[152]....
        /*08ac*/ 	.word	0x0500000f


	//   ....[153]....
        /*08b0*/ 	.word	0x0500000f


	//   ....[154]....
        /*08b4*/ 	.word	0x0500000f


	//   ....[155]....
        /*08b8*/ 	.word	0x0500000f


	//   ....[156]....
        /*08bc*/ 	.word	0x0500000f


	//   ....[157]....
        /*08c0*/ 	.word	0x0500000f


	//   ....[158]....
        /*08c4*/ 	.word	0x0500000f


	//   ....[159]....
        /*08c8*/ 	.word	0x0500000f


	//   ....[160]....
        /*08cc*/ 	.word	0x0500000f


	//   ....[161]....
        /*08d0*/ 	.word	0x0500000f


	//   ....[162]....
        /*08d4*/ 	.word	0x0500000f


	//   ....[163]....
        /*08d8*/ 	.word	0x0500000f


	//   ....[164]....
        /*08dc*/ 	.word	0x0500000f


	//   ....[165]....
        /*08e0*/ 	.word	0x0500000f


	//----- nvinfo : EIATTR_COOP_GROUP_INSTR_OFFSETS
	.align		4
.L_1273:
        /*08e4*/ 	.byte	0x04, 0x28
        /*08e6*/ 	.short	(.L_1275 - .L_1274)


	//   ....[0]....
.L_1274:
        /*08e8*/ 	.word	0x00000070


	//   ....[1]....
        /*08ec*/ 	.word	0x000001a0


	//   ....[2]....
        /*08f0*/ 	.word	0x000001f0


	//   ....[3]....
        /*08f4*/ 	.word	0x00000420


	//   ....[4]....
        /*08f8*/ 	.word	0x00000580


	//   ....[5]....
        /*08fc*/ 	.word	0x000006a0


	//   ....[6]....
        /*0900*/ 	.word	0x00000800


	//   ....[7]....
        /*0904*/ 	.word	0x00007a80


	//   ....[8]....
        /*0908*/ 	.word	0x00008210


	//   ....[9]....
        /*090c*/ 	.word	0x00008220


	//   ....[10]....
        /*0910*/ 	.word	0x00008230


	//   ....[11]....
        /*0914*/ 	.word	0x00008240


	//   ....[12]....
        /*0918*/ 	.word	0x00009fa0


	//   ....[13]....
        /*091c*/ 	.word	0x00009fb0


	//   ....[14]....
        /*0920*/ 	.word	0x00009fc0


	//   ....[15]....
        /*0924*/ 	.word	0x00009fd0


	//   ....[16]....
        /*0928*/ 	.word	0x0000c4a0


	//   ....[17]....
        /*092c*/ 	.word	0x0000cce0


	//   ....[18]....
        /*0930*/ 	.word	0x0000dfc0


	//   ....[19]....
        /*0934*/ 	.word	0x0000e060


	//   ....[20]....
        /*0938*/ 	.word	0x0000e940


	//   ....[21]....
        /*093c*/ 	.word	0x0000e9b0


	//   ....[22]....
        /*0940*/ 	.word	0x0000f610


	//   ....[23]....
        /*0944*/ 	.word	0x00010400


	//   ....[24]....
        /*0948*/ 	.word	0x00010fd0


	//   ....[25]....
        /*094c*/ 	.word	0x000119e0


	//   ....[26]....
        /*0950*/ 	.word	0x00011a00


	//   ....[27]....
        /*0954*/ 	.word	0x000126b0


	//   ....[28]....
        /*0958*/ 	.word	0x000126e0


	//   ....[29]....
        /*095c*/ 	.word	0x00013560


	//   ....[30]....
        /*0960*/ 	.word	0x000147e0


	//   ....[31]....
        /*0964*/ 	.word	0x00014840


	//   ....[32]....
        /*0968*/ 	.word	0x00014f50


	//   ....[33]....
        /*096c*/ 	.word	0x00014f70


	//   ....[34]....
        /*0970*/ 	.word	0x000163f0


	//   ....[35]....
        /*0974*/ 	.word	0x00016b50


	//   ....[36]....
        /*0978*/ 	.word	0x00017ab0


	//   ....[37]....
        /*097c*/ 	.word	0x000184b0


	//   ....[38]....
        /*0980*/ 	.word	0x000184d0


	//   ....[39]....
        /*0984*/ 	.word	0x00019240


	//   ....[40]....
        /*0988*/ 	.word	0x00019260


	//   ....[41]....
        /*098c*/ 	.word	0x0001a030


	//   ....[42]....
        /*0990*/ 	.word	0x0001a240


	//   ....[43]....
        /*0994*/ 	.word	0x0001a270


	//   ....[44]....
        /*0998*/ 	.word	0x0001a780


	//   ....[45]....
        /*099c*/ 	.word	0x0001a7b0


	//   ....[46]....
        /*09a0*/ 	.word	0x0001b670


	//   ....[47]....
        /*09a4*/ 	.word	0x0001b690


	//   ....[48]....
        /*09a8*/ 	.word	0x0001b6a0


	//   ....[49]....
        /*09ac*/ 	.word	0x0001b6b0


	//   ....[50]....
        /*09b0*/ 	.word	0x0001bd60


	//   ....[51]....
        /*09b4*/ 	.word	0x0001bd70


	//   ....[52]....
        /*09b8*/ 	.word	0x0001bec0


	//   ....[53]....
        /*09bc*/ 	.word	0x0001bed0


	//   ....[54]....
        /*09c0*/ 	.word	0x0001c2c0


	//   ....[55]....
        /*09c4*/ 	.word	0x0001c2d0


	//   ....[56]....
        /*09c8*/ 	.word	0x0001c830


	//   ....[57]....
        /*09cc*/ 	.word	0x0001c840


	//   ....[58]....
        /*09d0*/ 	.word	0x0001d660


	//   ....[59]....
        /*09d4*/ 	.word	0x0001d670


	//   ....[60]....
        /*09d8*/ 	.word	0x0001d7d0


	//   ....[61]....
        /*09dc*/ 	.word	0x0001d7e0


	//   ....[62]....
        /*09e0*/ 	.word	0x0001d990


	//   ....[63]....
        /*09e4*/ 	.word	0x0001db90


	//   ....[64]....
        /*09e8*/ 	.word	0x0001dbc0


	//   ....[65]....
        /*09ec*/ 	.word	0x0001dbf0


	//   ....[66]....
        /*09f0*/ 	.word	0x0001dc20


	//   ....[67]....
        /*09f4*/ 	.word	0x0001dc50


	//   ....[68]....
        /*09f8*/ 	.word	0x0001dc80


	//   ....[69]....
        /*09fc*/ 	.word	0x0001de10


	//   ....[70]....
        /*0a00*/ 	.word	0x0001de40


	//   ....[71]....
        /*0a04*/ 	.word	0x0001de70


	//   ....[72]....
        /*0a08*/ 	.word	0x0001dea0


	//   ....[73]....
        /*0a0c*/ 	.word	0x0001ded0


	//   ....[74]....
        /*0a10*/ 	.word	0x0001df00


	//   ....[75]....
        /*0a14*/ 	.word	0x0001df90


	//   ....[76]....
        /*0a18*/ 	.word	0x0001dfc0


	//   ....[77]....
        /*0a1c*/ 	.word	0x0001dfd0


	//   ....[78]....
        /*0a20*/ 	.word	0x0001e010


	//   ....[79]....
        /*0a24*/ 	.word	0x0001f8d0


	//   ....[80]....
        /*0a28*/ 	.word	0x00021960


	//   ....[81]....
        /*0a2c*/ 	.word	0x000225b0


	//   ....[82]....
        /*0a30*/ 	.word	0x000225d0


	//   ....[83]....
        /*0a34*/ 	.word	0x00022660


	//   ....[84]....
        /*0a38*/ 	.word	0x00022680


	//   ....[85]....
        /*0a3c*/ 	.word	0x00022720


	//   ....[86]....
        /*0a40*/ 	.word	0x00022740


	//   ....[87]....
        /*0a44*/ 	.word	0x00022750


	//   ....[88]....
        /*0a48*/ 	.word	0x00022760


	//   ....[89]....
        /*0a4c*/ 	.word	0x00022880


	//   ....[90]....
        /*0a50*/ 	.word	0x00022890


	//   ....[91]....
        /*0a54*/ 	.word	0x000228a0


	//   ....[92]....
        /*0a58*/ 	.word	0x00022930


	//   ....[93]....
        /*0a5c*/ 	.word	0x000256b0


	//   ....[94]....
        /*0a60*/ 	.word	0x000256d0


	//   ....[95]....
        /*0a64*/ 	.word	0x00025730


	//   ....[96]....
        /*0a68*/ 	.word	0x00025760


	//   ....[97]....
        /*0a6c*/ 	.word	0x00025790


	//   ....[98]....
        /*0a70*/ 	.word	0x000257c0


	//   ....[99]....
        /*0a74*/ 	.word	0x000257f0


	//   ....[100]....
        /*0a78*/ 	.word	0x00025820


	//   ....[101]....
        /*0a7c*/ 	.word	0x000259b0


	//   ....[102]....
        /*0a80*/ 	.word	0x000259f0


	//   ....[103]....
        /*0a84*/ 	.word	0x00025a20


	//   ....[104]....
        /*0a88*/ 	.word	0x00025a50


	//   ....[105]....
        /*0a8c*/ 	.word	0x00025a80


	//   ....[106]....
        /*0a90*/ 	.word	0x00025ab0


	//   ....[107]....
        /*0a94*/ 	.word	0x00025b70


	//   ....[108]....
        /*0a98*/ 	.word	0x00025b90


	//   ....[109]....
        /*0a9c*/ 	.word	0x00025bb0


	//   ....[110]....
        /*0aa0*/ 	.word	0x00025c10


	//   ....[111]....
        /*0aa4*/ 	.word	0x00026630


	//   ....[112]....
        /*0aa8*/ 	.word	0x00026a30


	//   ....[113]....
        /*0aac*/ 	.word	0x00026ad0


	//   ....[114]....
        /*0ab0*/ 	.word	0x00026b60


	//   ....[115]....
        /*0ab4*/ 	.word	0x00026bb0


	//   ....[116]....
        /*0ab8*/ 	.word	0x00026c00


	//   ....[117]....
        /*0abc*/ 	.word	0x00026ce0


	//   ....[118]....
        /*0ac0*/ 	.word	0x00026d70


	//   ....[119]....
        /*0ac4*/ 	.word	0x00026dc0


	//   ....[120]....
        /*0ac8*/ 	.word	0x00026e10


	//   ....[121]....
        /*0acc*/ 	.word	0x00027170


	//   ....[122]....
        /*0ad0*/ 	.word	0x000271c0


	//   ....[123]....
        /*0ad4*/ 	.word	0x00027250


	//   ....[124]....
        /*0ad8*/ 	.word	0x000272e0


	//   ....[125]....
        /*0adc*/ 	.word	0x00027360


	//   ....[126]....
        /*0ae0*/ 	.word	0x000273b0


	//   ....[127]....
        /*0ae4*/ 	.word	0x00027440


	//   ....[128]....
        /*0ae8*/ 	.word	0x000274d0


	//   ....[129]....
        /*0aec*/ 	.word	0x00027550


	//   ....[130]....
        /*0af0*/ 	.word	0x000275a0


	//   ....[131]....
        /*0af4*/ 	.word	0x00027630


	//   ....[132]....
        /*0af8*/ 	.word	0x000276c0


	//   ....[133]....
        /*0afc*/ 	.word	0x00027780


	//   ....[134]....
        /*0b00*/ 	.word	0x00027a70


	//   ....[135]....
        /*0b04*/ 	.word	0x00027c10


	//   ....[136]....
        /*0b08*/ 	.word	0x00027c60


	//   ....[137]....
        /*0b0c*/ 	.word	0x00027cd0


	//   ....[138]....
        /*0b10*/ 	.word	0x00027da0


	//   ....[139]....
        /*0b14*/ 	.word	0x00027e30


	//   ....[140]....
        /*0b18*/ 	.word	0x00027f40


	//   ....[141]....
        /*0b1c*/ 	.word	0x00027fa0


	//   ....[142]....
        /*0b20*/ 	.word	0x00028030


	//   ....[143]....
        /*0b24*/ 	.word	0x00028120


	//   ....[144]....
        /*0b28*/ 	.word	0x00028210


	//   ....[145]....
        /*0b2c*/ 	.word	0x00028270


	//   ....[146]....
        /*0b30*/ 	.word	0x000282e0


	//   ....[147]....
        /*0b34*/ 	.word	0x00028690


	//   ....[148]....
        /*0b38*/ 	.word	0x00028740


	//   ....[149]....
        /*0b3c*/ 	.word	0x00028890


	//   ....[150]....
        /*0b40*/ 	.word	0x00028910


	//   ....[151]....
        /*0b44*/ 	.word	0x00028980


	//   ....[152]....
        /*0b48*/ 	.word	0x000289f0


	//   ....[153]....
        /*0b4c*/ 	.word	0x00028a60


	//   ....[154]....
        /*0b50*/ 	.word	0x00028ae0


	//   ....[155]....
        /*0b54*/ 	.word	0x00028b60


	//   ....[156]....
        /*0b58*/ 	.word	0x00028c00


	//   ....[157]....
        /*0b5c*/ 	.word	0x00028c70


	//   ....[158]....
        /*0b60*/ 	.word	0x00028ce0


	//   ....[159]....
        /*0b64*/ 	.word	0x00028d50


	//   ....[160]....
        /*0b68*/ 	.word	0x00028dd0


	//   ....[161]....
        /*0b6c*/ 	.word	0x00028e40


	//   ....[162]....
        /*0b70*/ 	.word	0x00028ef0


	//   ....[163]....
        /*0b74*/ 	.word	0x00028f40


	//   ....[164]....
        /*0b78*/ 	.word	0x00028fd0


	//   ....[165]....
        /*0b7c*/ 	.word	0x00029100


	//----- nvinfo : EIATTR_REG_RECONFIG
	.align		4
.L_1275:
        /*0b80*/ 	.byte	0x01, 0x54
	.zero		2


	//----- nvinfo : EIATTR_SYSCALL_OFFSETS
	.align		4
        /*0b84*/ 	.byte	0x04, 0x46
        /*0b86*/ 	.short	(.L_1277 - .L_1276)


	//   ....[0]....
.L_1276:
        /*0b88*/ 	.word	0x000021b0


	//   ....[1]....
        /*0b8c*/ 	.word	0x00002300


	//   ....[2]....
        /*0b90*/ 	.word	0x00007ca0


	//   ....[3]....
        /*0b94*/ 	.word	0x00007fc0


	//   ....[4]....
        /*0b98*/ 	.word	0x000215c0


	//   ....[5]....
        /*0b9c*/ 	.word	0x00021710


	//   ....[6]....
        /*0ba0*/ 	.word	0x00021800


	//   ....[7]....
        /*0ba4*/ 	.word	0x00022070


	//----- nvinfo : EIATTR_MBARRIER_INSTR_OFFSETS
	.align		4
.L_1277:
        /*0ba8*/ 	.byte	0x04, 0x39
        /*0baa*/ 	.short	(.L_1279 - .L_1278)


	//   ....[0]....
.L_1278:
        /*0bac*/ 	.word	0x000002d0
        /*0bb0*/ 	.word	0x000000ff
        /*0bb4*/ 	.word	0x0002d800
        /*0bb8*/ 	.short	0x0100
        /*0bba*/ 	.byte	0x08
	.zero		1


	//   ....[1]....
        /*0bbc*/ 	.word	0x000002e0
        /*0bc0*/ 	.word	0x000000ff
        /*0bc4*/ 	.word	0x0002d820
        /*0bc8*/ 	.short	0x0100
        /*0bca*/ 	.byte	0x08
	.zero		1


	//   ....[2]....
        /*0bcc*/ 	.word	0x000003d0
        /*0bd0*/ 	.word	0x000000ff
        /*0bd4*/ 	.word	0x0002d830
        /*0bd8*/ 	.short	0x0100
        /*0bda*/ 	.byte	0x08
	.zero		1


	//   ....[3]....
        /*0bdc*/ 	.word	0x000003e0
        /*0be0*/ 	.word	0x000000ff
        /*0be4*/ 	.word	0x0002d840
        /*0be8*/ 	.short	0x0100
        /*0bea*/ 	.byte	0x08
	.zero		1


	//   ....[4]....
        /*0bec*/ 	.word	0x000003f0
        /*0bf0*/ 	.word	0x000000ff
        /*0bf4*/ 	.word	0x0002d838
        /*0bf8*/ 	.short	0x0100
        /*0bfa*/ 	.byte	0x08
	.zero		1


	//   ....[5]....
        /*0bfc*/ 	.word	0x00000400
        /*0c00*/ 	.word	0x000000ff
        /*0c04*/ 	.word	0x0002d848
        /*0c08*/ 	.short	0x0100
        /*0c0a*/ 	.byte	0x08
	.zero		1


	//   ....[6]....
        /*0c0c*/ 	.word	0x00000530
        /*0c10*/ 	.word	0x000000ff
        /*0c14*/ 	.word	0x0002d850
        /*0c18*/ 	.short	0x0100
        /*0c1a*/ 	.byte	0x08
	.zero		1


	//   ....[7]....
        /*0c1c*/ 	.word	0x00000540
        /*0c20*/ 	.word	0x000000ff
        /*0c24*/ 	.word	0x0002d860
        /*0c28*/ 	.short	0x0100
        /*0c2a*/ 	.byte	0x08
	.zero		1


	//   ....[8]....
        /*0c2c*/ 	.word	0x00000550
        /*0c30*/ 	.word	0x000000ff
        /*0c34*/ 	.word	0x0002d858
        /*0c38*/ 	.short	0x0100
        /*0c3a*/ 	.byte	0x08
	.zero		1


	//   ....[9]....
        /*0c3c*/ 	.word	0x00000560
        /*0c40*/ 	.word	0x000000ff
        /*0c44*/ 	.word	0x0002d868
        /*0c48*/ 	.short	0x0100
        /*0c4a*/ 	.byte	0x08
	.zero		1


	//   ....[10]....
        /*0c4c*/ 	.word	0x00000650
        /*0c50*/ 	.word	0x000000ff
        /*0c54*/ 	.word	0x0002d870
        /*0c58*/ 	.short	0x0100
        /*0c5a*/ 	.byte	0x06
	.zero		1


	//   ....[11]....
        /*0c5c*/ 	.word	0x00000660
        /*0c60*/ 	.word	0x000000ff
        /*0c64*/ 	.word	0x0002d880
        /*0c68*/ 	.short	0x0100
        /*0c6a*/ 	.byte	0x06
	.zero		1


	//   ....[12]....
        /*0c6c*/ 	.word	0x00000670
        /*0c70*/ 	.word	0x000000ff
        /*0c74*/ 	.word	0x0002d878
        /*0c78*/ 	.short	0x0100
        /*0c7a*/ 	.byte	0x06
	.zero		1


	//   ....[13]....
        /*0c7c*/ 	.word	0x00000680
        /*0c80*/ 	.word	0x000000ff
        /*0c84*/ 	.word	0x0002d888
        /*0c88*/ 	.short	0x0100
        /*0c8a*/ 	.byte	0x06
	.zero		1


	//   ....[14]....
        /*0c8c*/ 	.word	0x000007b0
        /*0c90*/ 	.word	0x000000ff
        /*0c94*/ 	.word	0x0002d890
        /*0c98*/ 	.short	0x0100
        /*0c9a*/ 	.byte	0x08
	.zero		1


	//   ....[15]....
        /*0c9c*/ 	.word	0x000007c0
        /*0ca0*/ 	.word	0x000000ff
        /*0ca4*/ 	.word	0x0002d8a0
        /*0ca8*/ 	.short	0x0100
        /*0caa*/ 	.byte	0x08
	.zero		1


	//   ....[16]....
        /*0cac*/ 	.word	0x000007d0
        /*0cb0*/ 	.word	0x000000ff
        /*0cb4*/ 	.word	0x0002d898
        /*0cb8*/ 	.short	0x0100
        /*0cba*/ 	.byte	0x08
	.zero		1


	//   ....[17]....
        /*0cbc*/ 	.word	0x000007e0
        /*0cc0*/ 	.word	0x000000ff
        /*0cc4*/ 	.word	0x0002d8a8
        /*0cc8*/ 	.short	0x0100
        /*0cca*/ 	.byte	0x08
	.zero		1


	//   ....[18]....
        /*0ccc*/ 	.word	0x00000910
        /*0cd0*/ 	.word	0x000000ff
        /*0cd4*/ 	.word	0x0002d8b0
        /*0cd8*/ 	.short	0x0100
        /*0cda*/ 	.byte	0x08
	.zero		1


	//   ....[19]....
        /*0cdc*/ 	.word	0x00000920
        /*0ce0*/ 	.word	0x000000ff
        /*0ce4*/ 	.word	0x0002d8c0
        /*0ce8*/ 	.short	0x0100
        /*0cea*/ 	.byte	0x08
	.zero		1


	//   ....[20]....
        /*0cec*/ 	.word	0x00000930
        /*0cf0*/ 	.word	0x000000ff
        /*0cf4*/ 	.word	0x0002d8b8
        /*0cf8*/ 	.short	0x0100
        /*0cfa*/ 	.byte	0x08
	.zero		1


	//   ....[21]....
        /*0cfc*/ 	.word	0x00000940
        /*0d00*/ 	.word	0x000000ff
        /*0d04*/ 	.word	0x0002d8c8
        /*0d08*/ 	.short	0x0100
        /*0d0a*/ 	.byte	0x08
	.zero		1


	//   ....[22]....
        /*0d0c*/ 	.word	0x000036d0
        /*0d10*/ 	.word	0x0000000e
        /*0d14*/ 	.word	0x0002d890
        /*0d18*/ 	.short	0x010a
        /*0d1a*/ 	.byte	0x3f
	.zero		1


	//   ....[23]....
        /*0d1c*/ 	.word	0x000050e0
        /*0d20*/ 	.word	0x0000000e
        /*0d24*/ 	.word	0x0002d890
        /*0d28*/ 	.short	0x010a
        /*0d2a*/ 	.byte	0x3f
	.zero		1


	//   ....[24]....
        /*0d2c*/ 	.word	0x00006ae0
        /*0d30*/ 	.word	0x0000000e
        /*0d34*/ 	.word	0x0002d890
        /*0d38*/ 	.short	0x010a
        /*0d3a*/ 	.byte	0x3f
	.zero		1


	//   ....[25]....
        /*0d3c*/ 	.word	0x00006d50
        /*0d40*/ 	.word	0x0000001c
        /*0d44*/ 	.word	0x00000000
        /*0d48*/ 	.short	0x0101
        /*0d4a*/ 	.byte	0x3f
	.zero		1


	//   ....[26]....
        /*0d4c*/ 	.word	0x00006d90
        /*0d50*/ 	.word	0x0000000e
        /*0d54*/ 	.word	0x0002d8b0
        /*0d58*/ 	.short	0x010a
        /*0d5a*/ 	.byte	0x3f
	.zero		1


	//   ....[27]....
        /*0d5c*/ 	.word	0x000070d0
        /*0d60*/ 	.word	0x0000000e
        /*0d64*/ 	.word	0x00000000
        /*0d68*/ 	.short	0x0101
        /*0d6a*/ 	.byte	0x3f
	.zero		1


	//   ....[28]....
        /*0d6c*/ 	.word	0x00007d40
        /*0d70*/ 	.word	0x00000002
        /*0d74*/ 	.word	0x0002d800
        /*0d78*/ 	.short	0x010a
        /*0d7a*/ 	.byte	0x3f
	.zero		1


	//   ....[29]....
        /*0d7c*/ 	.word	0x00007d90
        /*0d80*/ 	.word	0x00000002
        /*0d84*/ 	.word	0x0002d800
        /*0d88*/ 	.short	0x010a
        /*0d8a*/ 	.byte	0x3f
	.zero		1


	//   ....[30]....
        /*0d8c*/ 	.word	0x00008960
        /*0d90*/ 	.word	0x00000002
        /*0d94*/ 	.word	0x0002d800
        /*0d98*/ 	.short	0x010a
        /*0d9a*/ 	.byte	0x3f
	.zero		1


	//   ....[31]....
        /*0d9c*/ 	.word	0x0000a4b0
        /*0da0*/ 	.word	0x00000002
        /*0da4*/ 	.word	0x0002d800
        /*0da8*/ 	.short	0x010a
        /*0daa*/ 	.byte	0x3f
	.zero		1


	//   ....[32]....
        /*0dac*/ 	.word	0x0000bc80
        /*0db0*/ 	.word	0x00000000
        /*0db4*/ 	.word	0x0002d830
        /*0db8*/ 	.short	0x010a
        /*0dba*/ 	.byte	0x3f
	.zero		1


	//   ....[33]....
        /*0dbc*/ 	.word	0x0000bcf0
        /*0dc0*/ 	.word	0x00000000
        /*0dc4*/ 	.word	0x0002d830
        /*0dc8*/ 	.short	0x010a
        /*0dca*/ 	.byte	0x3f
	.zero		1


	//   ....[34]....
        /*0dcc*/ 	.word	0x0000c270
        /*0dd0*/ 	.word	0x00000000
        /*0dd4*/ 	.word	0x00000000
        /*0dd8*/ 	.short	0x0101
        /*0dda*/ 	.byte	0x3f
	.zero		1


	//   ....[35]....
        /*0ddc*/ 	.word	0x0000fb00
        /*0de0*/ 	.word	0x0000000b
        /*0de4*/ 	.word	0x0002d830
        /*0de8*/ 	.short	0x010a
        /*0dea*/ 	.byte	0x3f
	.zero		1


	//   ....[36]....
        /*0dec*/ 	.word	0x0000fb50
        /*0df0*/ 	.word	0x0000000b
        /*0df4*/ 	.word	0x0002d830
        /*0df8*/ 	.short	0x010a
        /*0dfa*/ 	.byte	0x3f
	.zero		1


	//   ....[37]....
        /*0dfc*/ 	.word	0x0000ff70
        /*0e00*/ 	.word	0x0000000b
        /*0e04*/ 	.word	0x0002d850
        /*0e08*/ 	.short	0x010a
        /*0e0a*/ 	.byte	0x3f
	.zero		1


	//   ....[38]....
        /*0e0c*/ 	.word	0x0000ffb0
        /*0e10*/ 	.word	0x0000000b
        /*0e14*/ 	.word	0x0002d850
        /*0e18*/ 	.short	0x010a
        /*0e1a*/ 	.byte	0x3f
	.zero		1


	//   ....[39]....
        /*0e1c*/ 	.word	0x00010e40
        /*0e20*/ 	.word	0x00000032
        /*0e24*/ 	.word	0x00000000
        /*0e28*/ 	.short	0x0101
        /*0e2a*/ 	.byte	0x3f
	.zero		1


	//   ....[40]....
        /*0e2c*/ 	.word	0x000117d0
        /*0e30*/ 	.word	0x0000000a
        /*0e34*/ 	.word	0x00000000
        /*0e38*/ 	.short	0x0101
        /*0e3a*/ 	.byte	0x3f
	.zero		1


	//   ....[41]....
        /*0e3c*/ 	.word	0x00013950
        /*0e40*/ 	.word	0x0000000c
        /*0e44*/ 	.word	0x0002d830
        /*0e48*/ 	.short	0x010a
        /*0e4a*/ 	.byte	0x3f
	.zero		1


	//   ....[42]....
        /*0e4c*/ 	.word	0x000139a0
        /*0e50*/ 	.word	0x0000000c
        /*0e54*/ 	.word	0x0002d830
        /*0e58*/ 	.short	0x010a
        /*0e5a*/ 	.byte	0x3f
	.zero		1


	//   ....[43]....
        /*0e5c*/ 	.word	0x00013dc0
        /*0e60*/ 	.word	0x0000000d
        /*0e64*/ 	.word	0x0002d850
        /*0e68*/ 	.short	0x010a
        /*0e6a*/ 	.byte	0x3f
	.zero		1


	//   ....[44]....
        /*0e6c*/ 	.word	0x00013e00
        /*0e70*/ 	.word	0x0000000d
        /*0e74*/ 	.word	0x0002d850
        /*0e78*/ 	.short	0x010a
        /*0e7a*/ 	.byte	0x3f
	.zero		1


	//   ....[45]....
        /*0e7c*/ 	.word	0x000156b0
        /*0e80*/ 	.word	0x0000001b
        /*0e84*/ 	.word	0x00000000
        /*0e88*/ 	.short	0x0101
        /*0e8a*/ 	.byte	0x3f
	.zero		1


	//   ....[46]....
        /*0e8c*/ 	.word	0x000156d0
        /*0e90*/ 	.word	0x0000000a
        /*0e94*/ 	.word	0x00000000
        /*0e98*/ 	.short	0x0101
        /*0e9a*/ 	.byte	0x3f
	.zero		1


	//   ....[47]....
        /*0e9c*/ 	.word	0x00016550
        /*0ea0*/ 	.word	0x0000000c
        /*0ea4*/ 	.word	0x0002d830
        /*0ea8*/ 	.short	0x010a
        /*0eaa*/ 	.byte	0x3f
	.zero		1


	//   ....[48]....
        /*0eac*/ 	.word	0x000165a0
        /*0eb0*/ 	.word	0x0000000c
        /*0eb4*/ 	.word	0x0002d830
        /*0eb8*/ 	.short	0x010a
        /*0eba*/ 	.byte	0x3f
	.zero		1


	//   ....[49]....
        /*0ebc*/ 	.word	0x000169c0
        /*0ec0*/ 	.word	0x0000000d
        /*0ec4*/ 	.word	0x0002d850
        /*0ec8*/ 	.short	0x010a
        /*0eca*/ 	.byte	0x3f
	.zero		1


	//   ....[50]....
        /*0ecc*/ 	.word	0x00016a00
        /*0ed0*/ 	.word	0x0000000d
        /*0ed4*/ 	.word	0x0002d850
        /*0ed8*/ 	.short	0x010a
        /*0eda*/ 	.byte	0x3f
	.zero		1


	//   ....[51]....
        /*0edc*/ 	.word	0x00017920
        /*0ee0*/ 	.word	0x00000032
        /*0ee4*/ 	.word	0x00000000
        /*0ee8*/ 	.short	0x0101
        /*0eea*/ 	.byte	0x3f
	.zero		1


	//   ....[52]....
        /*0eec*/ 	.word	0x000182a0
        /*0ef0*/ 	.word	0x0000000b
        /*0ef4*/ 	.word	0x00000000
        /*0ef8*/ 	.short	0x0101
        /*0efa*/ 	.byte	0x3f
	.zero		1


	//   ....[53]....
        /*0efc*/ 	.word	0x0001a0b0
        /*0f00*/ 	.word	0x00000000
        /*0f04*/ 	.word	0x0002d850
        /*0f08*/ 	.short	0x010a
        /*0f0a*/ 	.byte	0x3f
	.zero		1


	//   ....[54]....
        /*0f0c*/ 	.word	0x0001a160
        /*0f10*/ 	.word	0x00000000
        /*0f14*/ 	.word	0x0002d850
        /*0f18*/ 	.short	0x010a
        /*0f1a*/ 	.byte	0x3f
	.zero		1


	//   ....[55]....
        /*0f1c*/ 	.word	0x0001a940
        /*0f20*/ 	.word	0x00000009
        /*0f24*/ 	.word	0x00000000
        /*0f28*/ 	.short	0x0101
        /*0f2a*/ 	.byte	0x3f
	.zero		1


	//   ....[56]....
        /*0f2c*/ 	.word	0x0001bcc0
        /*0f30*/ 	.word	0x00000000
        /*0f34*/ 	.word	0x00000000
        /*0f38*/ 	.short	0x0101
        /*0f3a*/ 	.byte	0x3f
	.zero		1


	//   ....[57]....
        /*0f3c*/ 	.word	0x0001c210
        /*0f40*/ 	.word	0x0000000a
        /*0f44*/ 	.word	0x00000000
        /*0f48*/ 	.short	0x0101
        /*0f4a*/ 	.byte	0x3f
	.zero		1


	//   ....[58]....
        /*0f4c*/ 	.word	0x0001f9b0
        /*0f50*/ 	.word	0x00000010
        /*0f54*/ 	.word	0x0002d820
        /*0f58*/ 	.short	0x010a
        /*0f5a*/ 	.byte	0x3f
	.zero		1


	//   ....[59]....
        /*0f5c*/ 	.word	0x0001fa70
        /*0f60*/ 	.word	0x0000000b
        /*0f64*/ 	.word	0x0002d8a0
        /*0f68*/ 	.short	0x010a
        /*0f6a*/ 	.byte	0x3f
	.zero		1


	//   ....[60]....
        /*0f6c*/ 	.word	0x0001fe80
        /*0f70*/ 	.word	0x0000000b
        /*0f74*/ 	.word	0x0002d8c0
        /*0f78*/ 	.short	0x010a
        /*0f7a*/ 	.byte	0x3f
	.zero		1


	//   ....[61]....
        /*0f7c*/ 	.word	0x000203c0
        /*0f80*/ 	.word	0x0000000a
        /*0f84*/ 	.word	0x0002d8a0
        /*0f88*/ 	.short	0x010a
        /*0f8a*/ 	.byte	0x3f
	.zero		1


	//   ....[62]....
        /*0f8c*/ 	.word	0x000207c0
        /*0f90*/ 	.word	0x0000000a
        /*0f94*/ 	.word	0x0002d8c0
        /*0f98*/ 	.short	0x010a
        /*0f9a*/ 	.byte	0x3f
	.zero		1


	//   ....[63]....
        /*0f9c*/ 	.word	0x00021b70
        /*0fa0*/ 	.word	0x00000000
        /*0fa4*/ 	.word	0x0002d840
        /*0fa8*/ 	.short	0x010a
        /*0faa*/ 	.byte	0x3f
	.zero		1


	//   ....[64]....
        /*0fac*/ 	.word	0x00022a00
        /*0fb0*/ 	.word	0x00000010
        /*0fb4*/ 	.word	0x0002d800
        /*0fb8*/ 	.short	0x0107
        /*0fba*/ 	.byte	0x3f
	.zero		1


	//   ....[65]....
        /*0fbc*/ 	.word	0x00022af0
        /*0fc0*/ 	.word	0x00000010
        /*0fc4*/ 	.word	0x0002d800
        /*0fc8*/ 	.short	0x0101
        /*0fca*/ 	.byte	0x3f
	.zero		1


	//   ....[66]....
        /*0fcc*/ 	.word	0x00022b10
        /*0fd0*/ 	.word	0x00000010
        /*0fd4*/ 	.word	0x0002d820
        /*0fd8*/ 	.short	0x010a
        /*0fda*/ 	.byte	0x3f
	.zero		1


	//   ....[67]....
        /*0fdc*/ 	.word	0x00022f00
        /*0fe0*/ 	.word	0x00000003
        /*0fe4*/ 	.word	0x0002d840
        /*0fe8*/ 	.short	0x010a
        /*0fea*/ 	.byte	0x3f
	.zero		1


	//   ....[68]....
        /*0fec*/ 	.word	0x00023360
        /*0ff0*/ 	.word	0x00000002
        /*0ff4*/ 	.word	0x0002d860
        /*0ff8*/ 	.short	0x010a
        /*0ffa*/ 	.byte	0x3f
	.zero		1


	//   ....[69]....
        /*0ffc*/ 	.word	0x00023a90
        /*1000*/ 	.word	0x00000004
        /*1004*/ 	.word	0x0002d840
        /*1008*/ 	.short	0x010a
        /*100a*/ 	.byte	0x3f
	.zero		1


	//   ....[70]....
        /*100c*/ 	.word	0x00023ef0
        /*1010*/ 	.word	0x00000003
        /*1014*/ 	.word	0x0002d860
        /*1018*/ 	.short	0x010a
        /*101a*/ 	.byte	0x3f
	.zero		1


	//   ....[71]....
        /*101c*/ 	.word	0x00024590
        /*1020*/ 	.word	0x00000004
        /*1024*/ 	.word	0x0002d840
        /*1028*/ 	.short	0x010a
        /*102a*/ 	.byte	0x3f
	.zero		1


	//   ....[72]....
        /*102c*/ 	.word	0x000249f0
        /*1030*/ 	.word	0x00000003
        /*1034*/ 	.word	0x0002d860
        /*1038*/ 	.short	0x010a
        /*103a*/ 	.byte	0x3f
	.zero		1


	//   ....[73]....
        /*103c*/ 	.word	0x00025030
        /*1040*/ 	.word	0x00000003
        /*1044*/ 	.word	0x0002d860
        /*1048*/ 	.short	0x010a
        /*104a*/ 	.byte	0x3f
	.zero		1


	//   ....[74]....
        /*104c*/ 	.word	0x000265b0
        /*1050*/ 	.word	0x00000009
        /*1054*/ 	.word	0x0002d820
        /*1058*/ 	.short	0x010a
        /*105a*/ 	.byte	0x3f
	.zero		1


	//   ....[75]....
        /*105c*/ 	.word	0x00026740
        /*1060*/ 	.word	0x00000005
        /*1064*/ 	.word	0x00000000
        /*1068*/ 	.short	0x010a
        /*106a*/ 	.byte	0x3f
	.zero		1


	//   ....[76]....
        /*106c*/ 	.word	0x000267b0
        /*1070*/ 	.word	0x00000003
        /*1074*/ 	.word	0x00000000
        /*1078*/ 	.short	0x010a
        /*107a*/ 	.byte	0x3f
	.zero		1


	//   ....[77]....
        /*107c*/ 	.word	0x00026810
        /*1080*/ 	.word	0x00000013
        /*1084*/ 	.word	0x00000000
        /*1088*/ 	.short	0x010a
        /*108a*/ 	.byte	0x3f
	.zero		1


	//   ....[78]....
        /*108c*/ 	.word	0x00026840
        /*1090*/ 	.word	0x00000007
        /*1094*/ 	.word	0x00000000
        /*1098*/ 	.short	0x010a
        /*109a*/ 	.byte	0x3f
	.zero		1


	//   ....[79]....
        /*109c*/ 	.word	0x000268a0
        /*10a0*/ 	.word	0x0000000e
        /*10a4*/ 	.word	0x0002d890
        /*10a8*/ 	.short	0x010a
        /*10aa*/ 	.byte	0x3f
	.zero		1


	//   ....[80]....
        /*10ac*/ 	.word	0x000268f0
        /*10b0*/ 	.word	0x0000000e
        /*10b4*/ 	.word	0x0002d890
        /*10b8*/ 	.short	0x010a
        /*10ba*/ 	.byte	0x3f
	.zero		1


	//   ....[81]....
        /*10bc*/ 	.word	0x00026940
        /*10c0*/ 	.word	0x0000000e
        /*10c4*/ 	.word	0x0002d890
        /*10c8*/ 	.short	0x010a
        /*10ca*/ 	.byte	0x3f
	.zero		1


	//   ....[82]....
        /*10cc*/ 	.word	0x00026990
        /*10d0*/ 	.word	0x0000000e
        /*10d4*/ 	.word	0x0002d8b0
        /*10d8*/ 	.short	0x010a
        /*10da*/ 	.byte	0x3f
	.zero		1


	//   ....[83]....
        /*10dc*/ 	.word	0x00026c40
        /*10e0*/ 	.word	0x00000002
        /*10e4*/ 	.word	0x0002d800
        /*10e8*/ 	.short	0x010a
        /*10ea*/ 	.byte	0x3f
	.zero		1


	//   ....[84]....
        /*10ec*/ 	.word	0x00026e50
        /*10f0*/ 	.word	0x00000002
        /*10f4*/ 	.word	0x0002d800
        /*10f8*/ 	.short	0x010a
        /*10fa*/ 	.byte	0x3f
	.zero		1


	//   ....[85]....
        /*10fc*/ 	.word	0x00026ea0
        /*1100*/ 	.word	0x00000000
        /*1104*/ 	.word	0x0002d830
        /*1108*/ 	.short	0x010a
        /*110a*/ 	.byte	0x3f
	.zero		1


	//   ....[86]....
        /*110c*/ 	.word	0x00026ef0
        /*1110*/ 	.word	0x0000000b
        /*1114*/ 	.word	0x0002d830
        /*1118*/ 	.short	0x010a
        /*111a*/ 	.byte	0x3f
	.zero		1


	//   ....[87]....
        /*111c*/ 	.word	0x00026f40
        /*1120*/ 	.word	0x0000000b
        /*1124*/ 	.word	0x0002d850
        /*1128*/ 	.short	0x010a
        /*112a*/ 	.byte	0x3f
	.zero		1


	//   ....[88]....
        /*112c*/ 	.word	0x00026f90
        /*1130*/ 	.word	0x0000000c
        /*1134*/ 	.word	0x0002d830
        /*1138*/ 	.short	0x010a
        /*113a*/ 	.byte	0x3f
	.zero		1


	//   ....[89]....
        /*113c*/ 	.word	0x00026fe0
        /*1140*/ 	.word	0x0000000d
        /*1144*/ 	.word	0x0002d850
        /*1148*/ 	.short	0x010a
        /*114a*/ 	.byte	0x3f
	.zero		1


	//   ....[90]....
        /*114c*/ 	.word	0x00027030
        /*1150*/ 	.word	0x0000000c
        /*1154*/ 	.word	0x0002d830
        /*1158*/ 	.short	0x010a
        /*115a*/ 	.byte	0x3f
	.zero		1


	//   ....[91]....
        /*115c*/ 	.word	0x00027080
        /*1160*/ 	.word	0x0000000d
        /*1164*/ 	.word	0x0002d850
        /*1168*/ 	.short	0x010a
        /*116a*/ 	.byte	0x3f
	.zero		1


	//   ....[92]....
        /*116c*/ 	.word	0x000270d0
        /*1170*/ 	.word	0x00000000
        /*1174*/ 	.word	0x0002d850
        /*1178*/ 	.short	0x010a
        /*117a*/ 	.byte	0x3f
	.zero		1


	//   ....[93]....
        /*117c*/ 	.word	0x00027850
        /*1180*/ 	.word	0x00000010
        /*1184*/ 	.word	0x0002d820
        /*1188*/ 	.short	0x010a
        /*118a*/ 	.byte	0x3f
	.zero		1


	//   ....[94]....
        /*118c*/ 	.word	0x000278a0
        /*1190*/ 	.word	0x0000000b
        /*1194*/ 	.word	0x0002d8a0
        /*1198*/ 	.short	0x010a
        /*119a*/ 	.byte	0x3f
	.zero		1


	//   ....[95]....
        /*119c*/ 	.word	0x000278f0
        /*11a0*/ 	.word	0x0000000b
        /*11a4*/ 	.word	0x0002d8c0
        /*11a8*/ 	.short	0x010a
        /*11aa*/ 	.byte	0x3f
	.zero		1


	//   ....[96]....
        /*11ac*/ 	.word	0x00027940
        /*11b0*/ 	.word	0x0000000a
        /*11b4*/ 	.word	0x0002d8a0
        /*11b8*/ 	.short	0x010a
        /*11ba*/ 	.byte	0x3f
	.zero		1


	//   ....[97]....
        /*11bc*/ 	.word	0x00027990
        /*11c0*/ 	.word	0x0000000a
        /*11c4*/ 	.word	0x0002d8c0
        /*11c8*/ 	.short	0x010a
        /*11ca*/ 	.byte	0x3f
	.zero		1


	//   ....[98]....
        /*11cc*/ 	.word	0x00027b30
        /*11d0*/ 	.word	0x00000000
        /*11d4*/ 	.word	0x0002d840
        /*11d8*/ 	.short	0x010a
        /*11da*/ 	.byte	0x3f
	.zero		1


	//   ....[99]....
        /*11dc*/ 	.word	0x000283b0
        /*11e0*/ 	.word	0x00000010
        /*11e4*/ 	.word	0x0002d820
        /*11e8*/ 	.short	0x010a
        /*11ea*/ 	.byte	0x3f
	.zero		1


	//   ....[100]....
        /*11ec*/ 	.word	0x00028400
        /*11f0*/ 	.word	0x00000003
        /*11f4*/ 	.word	0x0002d840
        /*11f8*/ 	.short	0x010a
        /*11fa*/ 	.byte	0x3f
	.zero		1


	//   ....[101]....
        /*11fc*/ 	.word	0x00028450
        /*1200*/ 	.word	0x00000002
        /*1204*/ 	.word	0x0002d860
        /*1208*/ 	.short	0x010a
        /*120a*/ 	.byte	0x3f
	.zero		1


	//   ....[102]....
        /*120c*/ 	.word	0x000284a0
        /*1210*/ 	.word	0x00000004
        /*1214*/ 	.word	0x0002d840
        /*1218*/ 	.short	0x010a
        /*121a*/ 	.byte	0x3f
	.zero		1


	//   ....[103]....
        /*121c*/ 	.word	0x000284f0
        /*1220*/ 	.word	0x00000003
        /*1224*/ 	.word	0x0002d860
        /*1228*/ 	.short	0x010a
        /*122a*/ 	.byte	0x3f
	.zero		1


	//   ....[104]....
        /*122c*/ 	.word	0x00028540
        /*1230*/ 	.word	0x00000004
        /*1234*/ 	.word	0x0002d840
        /*1238*/ 	.short	0x010a
        /*123a*/ 	.byte	0x3f
	.zero		1


	//   ....[105]....
        /*123c*/ 	.word	0x00028590
        /*1240*/ 	.word	0x00000003
        /*1244*/ 	.word	0x0002d860
        /*1248*/ 	.short	0x010a
        /*124a*/ 	.byte	0x3f
	.zero		1


	//   ....[106]....
        /*124c*/ 	.word	0x000285e0
        /*1250*/ 	.word	0x00000003
        /*1254*/ 	.word	0x0002d860
        /*1258*/ 	.short	0x010a
        /*125a*/ 	.byte	0x3f
	.zero		1


	//   ....[107]....
        /*125c*/ 	.word	0x00029020
        /*1260*/ 	.word	0x00000009
        /*1264*/ 	.word	0x0002d820
        /*1268*/ 	.short	0x010a
        /*126a*/ 	.byte	0x3f
	.zero		1


	//   ....[108]....
        /*126c*/ 	.word	0x000291c0
        /*1270*/ 	.word	0x00000005
        /*1274*/ 	.word	0x00000000
        /*1278*/ 	.short	0x010a
        /*127a*/ 	.byte	0x3f
	.zero		1


	//   ....[109]....
        /*127c*/ 	.word	0x00029210
        /*1280*/ 	.word	0x00000003
        /*1284*/ 	.word	0x00000000
        /*1288*/ 	.short	0x010a
        /*128a*/ 	.byte	0x3f
	.zero		1


	//   ....[110]....
        /*128c*/ 	.word	0x00029260
        /*1290*/ 	.word	0x00000013
        /*1294*/ 	.word	0x00000000
        /*1298*/ 	.short	0x010a
        /*129a*/ 	.byte	0x3f
	.zero		1


	//----- nvinfo : EIATTR_NUM_MBARRIERS
	.align		4
.L_1279:
        /*129c*/ 	.byte	0x03, 0x38
        /*129e*/ 	.short	0x0016


	//----- nvinfo : EIATTR_EXIT_INSTR_OFFSETS
	.align		4
        /*12a0*/ 	.byte	0x04, 0x1c
        /*12a2*/ 	.short	(.L_1281 - .L_1280)


	//   ....[0]....
.L_1280:
        /*12a4*/ 	.word	0x00026890


	//----- nvinfo : EIATTR_MAX_THREADS
	.align		4
.L_1281:
        /*12a8*/ 	.byte	0x04, 0x05
        /*12aa*/ 	.short	(.L_1283 - .L_1282)
.L_1282:
        /*12ac*/ 	.word	0x00000200
        /*12b0*/ 	.word	0x00000001
        /*12b4*/ 	.word	0x00000001


	//----- nvinfo : EIATTR_CRS_STACK_SIZE
	.align		4
.L_1283:
        /*12b8*/ 	.byte	0x04, 0x1e
        /*12ba*/ 	.short	(.L_1285 - .L_1284)
.L_1284:
        /*12bc*/ 	.word	0x00000000


	//----- nvinfo : EIATTR_CBANK_PARAM_SIZE
	.align		4
.L_1285:
        /*12c0*/ 	.byte	0x03, 0x19
        /*12c2*/ 	.short	0x0af0


	//----- nvinfo : EIATTR_PARAM_CBANK
	.align		4
        /*12c4*/ 	.byte	0x04, 0x0a
        /*12c6*/ 	.short	(.L_1287 - .L_1286)
	.align		4
.L_1286:
        /*12c8*/ 	.word	index@(.nv.constant0._ZN7cutlass13device_kernelIN5flash11enable_sm90INS1_16FlashAttnFwdSm90INS1_25CollectiveMainloopFwdSm90ILi2EN4cute5tupleIJNS5_1CILi1EEES8_S8_EEENS6_IJNS7_ILi192EEENS7_ILi128EEENS7_ILi96EEEEEELi96ENS_6half_tEfNS_4arch4Sm90ELb0ELb1ELb1ELb1ELb0ELb1ELb0ELb0ELb1ELb1ELb1ELb0EEENS1_21CollectiveEpilogueFwdINS6_IJSA_SC_SB_EEES9_SE_SG_Li384ELb1ELb1ELb1ELb0EEENS1_36VarlenDynamicPersistentTileSchedulerILi192ELi128ELi384ELi128ELb1ELb1ELb1ELb1ELb0ELb1EEEEEEEEEvNT_6ParamsE)
        /*12cc*/ 	.short	0x0210
        /*12ce*/ 	.short	0x0af0


	//----- nvinfo : EIATTR_SW_WAR
	.align		4
.L_1287:
        /*12d0*/ 	.byte	0x04, 0x36
        /*12d2*/ 	.short	(.L_1289 - .L_1288)
.L_1288:
        /*12d4*/ 	.word	0x00000008
.L_1289:


//--------------------- .nv.info._ZN7cutlass13device_kernelIN5flash11enable_sm90INS1_16FlashAttnFwdSm90INS1_25CollectiveMainloopFwdSm90ILi2EN4cute5tupleIJNS5_1CILi1EEES8_S8_EEENS6_IJNS7_ILi192EEENS7_ILi144EEENS7_ILi96EEEEEELi96ENS_6half_tEfNS_4arch4Sm90ELb1ELb0ELb1ELb0ELb0ELb0ELb0ELb0ELb1ELb1ELb1ELb0EEENS1_21CollectiveEpilogueFwdINS6_IJSA_SC_SB_EEES9_SE_SG_Li384ELb0ELb1ELb1ELb0EEENS1_19SingleTileSchedulerILb0ELb1ELb1ELi192EEEEEEEEEvNT_6ParamsE --------------------------
	.section	.nv.info._ZN7cutlass13device_kernelIN5flash11enable_sm90INS1_16FlashAttnFwdSm90INS1_25CollectiveMainloopFwdSm90ILi2EN4cute5tupleIJNS5_1CILi1EEES8_S8_EEENS6_IJNS7_ILi192EEENS7_ILi144EEENS7_ILi96EEEEEELi96ENS_6half_tEfNS_4arch4Sm90ELb1ELb0ELb1ELb0ELb0ELb0ELb0ELb0ELb1ELb1ELb1ELb0EEENS1_21CollectiveEpilogueFwdINS6_IJSA_SC_SB_EEES9_SE_SG_Li384ELb0ELb1ELb1ELb0EEENS1_19SingleTileSchedulerILb0ELb1ELb1ELi192EEEEEEEEEvNT_6ParamsE,"",@"SHT_CUDA_INFO"
	.sectionflags	@""
	.align	4


	//----- nvinfo : EIATTR_CUDA_API_VERSION
	.align		4
        /*0000*/ 	.byte	0x04, 0x37
        /*0002*/ 	.short	(.L_1291 - .L_1290)
.L_1290:
        /*0004*/ 	.word	0x00000082


	//----- nvinfo : EIATTR_KPARAM_INFO
	.align		4
.L_1291:
        /*0008*/ 	.byte	0x04, 0x17
        /*000a*/ 	.short	(.L_1293 - .L_1292)
.L_1292:
        /*000c*/ 	.word	0x00000000
        /*0010*/ 	.short	0x0000
        /*0012*/ 	.short	0x0070
        /*0014*/ 	.byte	0x00, 0xf0, 0x01, 0x28


	//----- nvinfo : EIATTR_SPARSE_MMA_MASK
	.align		4
.L_1293:
        /*0018*/ 	.byte	0x03, 0x50
        /*001a*/ 	.short	0x0000


	//----- nvinfo : EIATTR_MAXREG_COUNT
	.align		4
        /*001c*/ 	.byte	0x03, 0x1b
        /*001e*/ 	.short	0x0080


	//----- nvinfo : EIATTR_NUM_BARRIERS
	.align		4
        /*0020*/ 	.byte	0x02, 0x4c
        /*0022*/ 	.byte	0x10
	.zero		1


	//----- nvinfo : EIATTR_EXTERNS
	.align		4
        /*0024*/ 	.byte	0x04, 0x0f
        /*0026*/ 	.short	(.L_1295 - .L_1294)


	//   ....[0]....
	.align		4
.L_1294:
        /*0028*/ 	.word	index@(__assertfail)


	//----- nvinfo : EIATTR_ANNOTATIONS
	.align		4
.L_1295:
        /*002c*/ 	.byte	0x04, 0x55
        /*002e*/ 	.short	(.L_1297 - .L_1296)


	//   ....[0]....
.L_1296:
        /*0030*/ 	.word	0x00000001
        /*0034*/ 	.byte	0x90, 0x0a, 0x00, 0x00, 0x01, 0x00, 0x00, 0x00, 0x00, 0xf0, 0x00, 0x00, 0x01, 0x00, 0x00, 0x00
        /*0044*/ 	.byte	0xe0, 0x02, 0x01, 0x00


	//----- nvinfo : EIATTR_MERCURY_ISA_VERSION
	.align		4
.L_1297:
        /*0048*/ 	.byte	0x03, 0x5f
        /*004a*/ 	.short	0x0101


	//----- nvinfo : EIATTR_INT_WARP_WIDE_INSTR_OFFSETS
	.align		4
        /*004c*/ 	.byte	0x04, 0x31
        /*004e*/ 	.short	(.L_1299 - .L_1298)


	//   ....[0]....
.L_1298:
        /*0050*/ 	.word	0x00000120


	//   ....[1]....
        /*0054*/ 	.word	0x000001c0


	//   ....[2]....
        /*0058*/ 	.word	0x00000230


	//----- nvinfo : EIATTR_COOP_GROUP_MASK_REGIDS
	.align		4
.L_1299:
        /*005c*/ 	.byte	0x04, 0x29
        /*005e*/ 	.short	(.L_1301 - .L_1300)


	//   ....[0]....
.L_1300:
        /*0060*/ 	.word	0xffffffff


	//   ....[1]....
        /*0064*/ 	.word	0xffffffff


	//   ....[2]....
        /*0068*/ 	.word	0xffffffff


	//   ....[3]....
        /*006c*/ 	.word	0xffffffff


	//   ....[4]....
        /*0070*/ 	.word	0xffffffff


	//   ....[5]....
        /*0074*/ 	.word	0xffffffff


	//   ....[6]....
        /*0078*/ 	.word	0xffffffff


	//   ....[7]....
        /*007c*/ 	.word	0xffffffff


	//   ....[8]....
        /*0080*/ 	.word	0xffffffff


	//   ....[9]....
        /*0084*/ 	.word	0xffffffff


	//   ....[10]....
        /*0088*/ 	.word	0xffffffff


	//   ....[11]....
        /*008c*/ 	.word	0xffffffff


	//   ....[12]....
        /*0090*/ 	.word	0xffffffff


	//   ....[13]....
        /*0094*/ 	.word	0xffffffff


	//   ....[14]....
        /*0098*/ 	.word	0xffffffff


	//   ....[15]....
        /*009c*/ 	.word	0xffffffff


	//   ....[16]....
        /*00a0*/ 	.word	0xffffffff


	//   ....[17]....
        /*00a4*/ 	.word	0xffffffff


	//   ....[18]....
        /*00a8*/ 	.word	0xffffffff


	//   ....[19]....
        /*00ac*/ 	.word	0xffffffff


	//   ....[20]....
        /*00b0*/ 	.word	0xffffffff


	//   ....[21]....
        /*00b4*/ 	.word	0xffffffff


	//   ....[22]....
        /*00b8*/ 	.word	0xffffffff


	//   ....[23]....
        /*00bc*/ 	.word	0xffffffff


	//   ....[24]....
        /*00c0*/ 	.word	0xffffffff


	//   ....[25]....
        /*00c4*/ 	.word	0xffffffff


	//   ....[26]....
        /*00c8*/ 	.word	0xffffffff


	//   ....[27]....
        /*00cc*/ 	.word	0xffffffff


	//   ....[28]....
        /*00d0*/ 	.word	0xffffffff


	//   ....[29]....
        /*00d4*/ 	.word	0xffffffff


	//   ....[30]....
        /*00d8*/ 	.word	0xffffffff


	//   ....[31]....
        /*00dc*/ 	.word	0xffffffff


	//   ....[32]....
        /*00e0*/ 	.word	0xffffffff


	//   ....[33]....
        /*00e4*/ 	.word	0xffffffff


	//   ....[34]....
        /*00e8*/ 	.word	0xffffffff


	//   ....[35]....
        /*00ec*/ 	.word	0xffffffff


	//   ....[36]....
        /*00f0*/ 	.word	0xffffffff


	//   ....[37]....
        /*00f4*/ 	.word	0xffffffff


	//   ....[38]....
        /*00f8*/ 	.word	0xffffffff


	//   ....[39]....
        /*00fc*/ 	.word	0xffffffff


	//   ....[40]....
        /*0100*/ 	.word	0xffffffff


	//   ....[41]....
        /*0104*/ 	.word	0xffffffff


	//   ....[42]....
        /*0108*/ 	.word	0xffffffff


	//   ....[43]....
        /*010c*/ 	.word	0xffffffff


	//   ....[44]....
        /*0110*/ 	.word	0xffffffff


	//   ....[45]....
        /*0114*/ 	.word	0xffffffff


	//   ....[46]....
        /*0118*/ 	.word	0xffffffff


	//   ....[47]....
        /*011c*/ 	.word	0xffffffff


	//   ....[48]....
        /*0120*/ 	.word	0xffffffff


	//   ....[49]....
        /*0124*/ 	.word	0xffffffff


	//   ....[50]....
        /*0128*/ 	.word	0xffffffff


	//   ....[51]....
        /*012c*/ 	.word	0xffffffff


	//   ....[52]....
        /*0130*/ 	.word	0xffffffff


	//   ....[53]....
        /*0134*/ 	.word	0xffffffff


	//   ....[54]....
        /*0138*/ 	.word	0x0500000f


	//   ....[55]....
        /*013c*/ 	.word	0x0500000f


	//   ....[56]....
        /*0140*/ 	.word	0x0500000f


	//   ....[57]....
        /*0144*/ 	.word	0x0500000f


	//   ....[58]....
        /*0148*/ 	.word	0x0500000f


	//   ....[59]....
        /*014c*/ 	.word	0x0500000f


	//   ....[60]....
        /*0150*/ 	.word	0x0500000f


	//   ....[61]....
        /*0154*/ 	.word	0x0500000f


	//   ....[62]....
        /*0158*/ 	.word	0x0500000f


	//   ....[63]....
        /*015c*/ 	.word	0x0500000f


	//   ....[64]....
        /*0160*/ 	.word	0x0500000f


	//   ....[65]....
        /*0164*/ 	.word	0x0500000f


	//   ....[66]....
        /*0168*/ 	.word	0x0500000f


	//   ....[67]....
        /*016c*/ 	.word	0x0500000f


	//----- nvinfo : EIATTR_COOP_GROUP_INSTR_OFFSETS
	.align		4
.L_1301:
        /*0170*/ 	.byte	0x04, 0x28
        /*0172*/ 	.short	(.L_1303 - .L_1302)


	//   ....[0]....
.L_1302:
        /*0174*/ 	.word	0x00000060


	//   ....[1]....
        /*0178*/ 	.word	0x00000130


	//   ....[2]....
        /*017c*/ 	.word	0x000001e0


	//   ....[3]....
        /*0180*/ 	.word	0x000003a0


	//   ....[4]....
        /*0184*/ 	.word	0x00000500


	//   ....[5]....
        /*0188*/ 	.word	0x00000620


	//   ....[6]....
        /*018c*/ 	.word	0x00000780


	//   ....[7]....
        /*0190*/ 	.word	0x00001110


	//   ....[8]....
        /*0194*/ 	.word	0x00002e20


	//   ....[9]....
        /*0198*/ 	.word	0x00003af0


	//   ....[10]....
        /*019c*/ 	.word	0x00003b50


	//   ....[11]....
        /*01a0*/ 	.word	0x00003c00


	//   ....[12]....
        /*01a4*/ 	.word	0x000046c0


	//   ....[13]....
        /*01a8*/ 	.word	0x00004720


	//   ....[14]....
        /*01ac*/ 	.word	0x00005850


	//   ....[15]....
        /*01b0*/ 	.word	0x000073e0


	//   ....[16]....
        /*01b4*/ 	.word	0x00007580


	//   ....[17]....
        /*01b8*/ 	.word	0x00008210


	//   ....[18]....
        /*01bc*/ 	.word	0x000082e0


	//   ....[19]....
        /*01c0*/ 	.word	0x00008fb0


	//   ....[20]....
        /*01c4*/ 	.word	0x000090a0


	//   ....[21]....
        /*01c8*/ 	.word	0x0000a300


	//   ....[22]....
        /*01cc*/ 	.word	0x0000c9b0


	//   ....[23]....
        /*01d0*/ 	.word	0x0000ca90


	//   ....[24]....
        /*01d4*/ 	.word	0x0000d290


	//   ....[25]....
        /*01d8*/ 	.word	0x0000d320


	//   ....[26]....
        /*01dc*/ 	.word	0x0000e5f0


	//   ....[27]....
        /*01e0*/ 	.word	0x0000e710


	//   ....[28]....
        /*01e4*/ 	.word	0x0000e740


	//   ....[29]....
        /*01e8*/ 	.word	0x0000e860


	//   ....[30]....
        /*01ec*/ 	.word	0x0000e870


	//   ....[31]....
        /*01f0*/ 	.word	0x0000f770


	//   ....[32]....
        /*01f4*/ 	.word	0x0000f780


	//   ....[33]....
        /*01f8*/ 	.word	0x0000f790


	//   ....[34]....
        /*01fc*/ 	.word	0x0000f7a0


	//   ....[35]....
        /*0200*/ 	.word	0x0000f850


	//   ....[36]....
        /*0204*/ 	.word	0x0000f860


	//   ....[37]....
        /*0208*/ 	.word	0x0000fd50


	//   ....[38]....
        /*020c*/ 	.word	0x0000fd60


	//   ....[39]....
        /*0210*/ 	.word	0x00010620


	//   ....[40]....
        /*0214*/ 	.word	0x00011100


	//   ....[41]....
        /*0218*/ 	.word	0x00011c30


	//   ....[42]....
        /*021c*/ 	.word	0x00011c70


	//   ....[43]....
        /*0220*/ 	.word	0x00011c90


	//   ....[44]....
        /*0224*/ 	.word	0x00011ca0


	//   ....[45]....
        /*0228*/ 	.word	0x00011cc0


	//   ....[46]....
        /*022c*/ 	.word	0x00011d70


	//   ....[47]....
        /*0230*/ 	.word	0x00011da0


	//   ....[48]....
        /*0234*/ 	.word	0x00011e10


	//   ....[49]....
        /*0238*/ 	.word	0x00011e40


	//   ....[50]....
        /*023c*/ 	.word	0x00011e60


	//   ....[51]....
        /*0240*/ 	.word	0x00011ec0


	//   ....[52]....
        /*0244*/ 	.word	0x00011ed0


	//   ....[53]....
        /*0248*/ 	.word	0x00014480


	//   ....[54]....
        /*024c*/ 	.word	0x000149d0


	//   ....[55]....
        /*0250*/ 	.word	0x00014b60


	//   ....[56]....
        /*0254*/ 	.word	0x00014bb0


	//   ....[57]....
        /*0258*/ 	.word	0x00014ce0


	//   ....[58]....
        /*025c*/ 	.word	0x00014d50


	//   ....[59]....
        /*0260*/ 	.word	0x00014e40


	//   ....[60]....
        /*0264*/ 	.word	0x00014ea0


	//   ....[61]....
        /*0268*/ 	.word	0x00014f90


	//   ....[62]....
        /*026c*/ 	.word	0x00015010


	//   ....[63]....
        /*0270*/ 	.word	0x00015120


	//   ....[64]....
        /*0274*/ 	.word	0x00015170


	//   ....[65]....
        /*0278*/ 	.word	0x00015290


	//   ....[66]....
        /*027c*/ 	.word	0x000152e0


	//   ....[67]....
        /*0280*/ 	.word	0x000156e0


	//----- nvinfo : EIATTR_REG_RECONFIG
	.align		4
.L_1303:
        /*0284*/ 	.byte	0x01, 0x54
	.zero		2


	//----- nvinfo : EIATTR_SYSCALL_OFFSETS
	.align		4
        /*0288*/ 	.byte	0x04, 0x46
        /*028a*/ 	.short	(.L_1305 - .L_1304)


	//   ....[0]....
.L_1304:
        /*028c*/ 	.word	0x00001330


	//   ....[1]....
        /*0290*/ 	.word	0x00010db0


	//   ....[2]....
        /*0294*/ 	.word	0x00010ef0


	//   ....[3]....
        /*0298*/ 	.word	0x00010fe0


	//   ....[4]....
        /*029c*/ 	.word	0x00011750


	//----- nvinfo : EIATTR_MBARRIER_INSTR_OFFSETS
	.align		4
.L_1305:
        /*02a0*/ 	.byte	0x04, 0x39
        /*02a2*/ 	.short	(.L_1307 - .L_1306)


	//   ....[0]....
.L_1306:
        /*02a4*/ 	.word	0x00000250
        /*02a8*/ 	.word	0x000000ff
        /*02ac*/ 	.word	0x00031c00
        /*02b0*/ 	.short	0x0100
        /*02b2*/ 	.byte	0x08
	.zero		1


	//   ....[1]....
        /*02b4*/ 	.word	0x00000260
        /*02b8*/ 	.word	0x000000ff
        /*02bc*/ 	.word	0x00031c20
        /*02c0*/ 	.short	0x0100
        /*02c2*/ 	.byte	0x08
	.zero		1


	//   ....[2]....
        /*02c4*/ 	.word	0x00000350
        /*02c8*/ 	.word	0x000000ff
        /*02cc*/ 	.word	0x00031c30
        /*02d0*/ 	.short	0x0100
        /*02d2*/ 	.byte	0x08
	.zero		1


	//   ....[3]....
        /*02d4*/ 	.word	0x00000360
        /*02d8*/ 	.word	0x000000ff
        /*02dc*/ 	.word	0x00031c40
        /*02e0*/ 	.short	0x0100
        /*02e2*/ 	.byte	0x08
	.zero		1


	//   ....[4]....
        /*02e4*/ 	.word	0x00000370
        /*02e8*/ 	.word	0x000000ff
        /*02ec*/ 	.word	0x00031c38
        /*02f0*/ 	.short	0x0100
        /*02f2*/ 	.byte	0x08
	.zero		1


	//   ....[5]....
        /*02f4*/ 	.word	0x00000380
        /*02f8*/ 	.word	0x000000ff
        /*02fc*/ 	.word	0x00031c48
        /*0300*/ 	.short	0x0100
        /*0302*/ 	.byte	0x08
	.zero		1


	//   ....[6]....
        /*0304*/ 	.word	0x000004b0
        /*0308*/ 	.word	0x000000ff
        /*030c*/ 	.word	0x00031c50
        /*0310*/ 	.short	0x0100
        /*0312*/ 	.byte	0x08
	.zero		1


	//   ....[7]....
        /*0314*/ 	.word	0x000004c0
        /*0318*/ 	.word	0x000000ff
        /*031c*/ 	.word	0x00031c60
        /*0320*/ 	.short	0x0100
        /*0322*/ 	.byte	0x08
	.zero		1


	//   ....[8]....
        /*0324*/ 	.word	0x000004d0
        /*0328*/ 	.word	0x000000ff
        /*032c*/ 	.word	0x00031c58
        /*0330*/ 	.short	0x0100
        /*0332*/ 	.byte	0x08
	.zero		1


	//   ....[9]....
        /*0334*/ 	.word	0x000004e0
        /*0338*/ 	.word	0x000000ff
        /*033c*/ 	.word	0x00031c68
        /*0340*/ 	.short	0x0100
        /*0342*/ 	.byte	0x08
	.zero		1


	//   ....[10]....
        /*0344*/ 	.word	0x000005d0
        /*0348*/ 	.word	0x000000ff
        /*034c*/ 	.word	0x00031c70
        /*0350*/ 	.short	0x0100
        /*0352*/ 	.byte	0x06
	.zero		1


	//   ....[11]....
        /*0354*/ 	.word	0x000005e0
        /*0358*/ 	.word	0x000000ff
        /*035c*/ 	.word	0x00031c80
        /*0360*/ 	.short	0x0100
        /*0362*/ 	.byte	0x06
	.zero		1


	//   ....[12]....
        /*0364*/ 	.word	0x000005f0
        /*0368*/ 	.word	0x000000ff
        /*036c*/ 	.word	0x00031c78
        /*0370*/ 	.short	0x0100
        /*0372*/ 	.byte	0x06
	.zero		1


	//   ....[13]....
        /*0374*/ 	.word	0x00000600
        /*0378*/ 	.word	0x000000ff
        /*037c*/ 	.word	0x00031c88
        /*0380*/ 	.short	0x0100
        /*0382*/ 	.byte	0x06
	.zero		1


	//   ....[14]....
        /*0384*/ 	.word	0x00000730
        /*0388*/ 	.word	0x000000ff
        /*038c*/ 	.word	0x00031c90
        /*0390*/ 	.short	0x0100
        /*0392*/ 	.byte	0x08
	.zero		1


	//   ....[15]....
        /*0394*/ 	.word	0x00000740
        /*0398*/ 	.word	0x000000ff
        /*039c*/ 	.word	0x00031ca0
        /*03a0*/ 	.short	0x0100
        /*03a2*/ 	.byte	0x08
	.zero		1


	//   ....[16]....
        /*03a4*/ 	.word	0x00000750
        /*03a8*/ 	.word	0x000000ff
        /*03ac*/ 	.word	0x00031c98
        /*03b0*/ 	.short	0x0100
        /*03b2*/ 	.byte	0x08
	.zero		1


	//   ....[17]....
        /*03b4*/ 	.word	0x00000760
        /*03b8*/ 	.word	0x000000ff
        /*03bc*/ 	.word	0x00031ca8
        /*03c0*/ 	.short	0x0100
        /*03c2*/ 	.byte	0x08
	.zero		1


	//   ....[18]....
        /*03c4*/ 	.word	0x00000890
        /*03c8*/ 	.word	0x000000ff
        /*03cc*/ 	.word	0x00031cb0
        /*03d0*/ 	.short	0x0100
        /*03d2*/ 	.byte	0x08
	.zero		1


	//   ....[19]....
        /*03d4*/ 	.word	0x000008a0
        /*03d8*/ 	.word	0x000000ff
        /*03dc*/ 	.word	0x00031cc0
        /*03e0*/ 	.short	0x0100
        /*03e2*/ 	.byte	0x08
	.zero		1


	//   ....[20]....
        /*03e4*/ 	.word	0x000008b0
        /*03e8*/ 	.word	0x000000ff
        /*03ec*/ 	.word	0x00031cb8
        /*03f0*/ 	.short	0x0100
        /*03f2*/ 	.byte	0x08
	.zero		1


	//   ....[21]....
        /*03f4*/ 	.word	0x000008c0
        /*03f8*/ 	.word	0x000000ff
        /*03fc*/ 	.word	0x00031cc8
        /*0400*/ 	.short	0x0100
        /*0402*/ 	.byte	0x08
	.zero		1


	//   ....[22]....
        /*0404*/ 	.word	0x00001360
        /*0408*/ 	.word	0x000000ff
        /*040c*/ 	.word	0x00031c00
        /*0410*/ 	.short	0x010a
        /*0412*/ 	.byte	0x3c
	.zero		1


	//   ....[23]....
        /*0414*/ 	.word	0x000013b0
        /*0418*/ 	.word	0x000000ff
        /*041c*/ 	.word	0x00031c30
        /*0420*/ 	.short	0x010a
        /*0422*/ 	.byte	0x3c
	.zero		1


	//   ....[24]....
        /*0424*/ 	.word	0x00001420
        /*0428*/ 	.word	0x000000ff
        /*042c*/ 	.word	0x00031c30
        /*0430*/ 	.short	0x010a
        /*0432*/ 	.byte	0x3c
	.zero		1


	//   ....[25]....
        /*0434*/ 	.word	0x00004b00
        /*0438*/ 	.word	0x00000000
        /*043c*/ 	.word	0x00000000
        /*0440*/ 	.short	0x0101
        /*0442*/ 	.byte	0x3f
	.zero		1


	//   ....[26]....
        /*0444*/ 	.word	0x000059b0
        /*0448*/ 	.word	0x000000ff
        /*044c*/ 	.word	0x00031c30
        /*0450*/ 	.short	0x010a
        /*0452*/ 	.byte	0x07
	.zero		1


	//   ....[27]....
        /*0454*/ 	.word	0x000059f0
        /*0458*/ 	.word	0x000000ff
        /*045c*/ 	.word	0x00031c30
        /*0460*/ 	.short	0x010a
        /*0462*/ 	.byte	0x07
	.zero		1


	//   ....[28]....
        /*0464*/ 	.word	0x00007070
        /*0468*/ 	.word	0x000000ff
        /*046c*/ 	.word	0x00031c50
        /*0470*/ 	.short	0x010a
        /*0472*/ 	.byte	0x07
	.zero		1


	//   ....[29]....
        /*0474*/ 	.word	0x000070b0
        /*0478*/ 	.word	0x000000ff
        /*047c*/ 	.word	0x00031c50
        /*0480*/ 	.short	0x010a
        /*0482*/ 	.byte	0x07
	.zero		1


	//   ....[30]....
        /*0484*/ 	.word	0x00009600
        /*0488*/ 	.word	0x0000004f
        /*048c*/ 	.word	0x00000000
        /*0490*/ 	.short	0x0101
        /*0492*/ 	.byte	0x3f
	.zero		1


	//   ....[31]....
        /*0494*/ 	.word	0x00009690
        /*0498*/ 	.word	0x00000069
        /*049c*/ 	.word	0x00000000
        /*04a0*/ 	.short	0x0101
        /*04a2*/ 	.byte	0x3f
	.zero		1


	//   ....[32]....
        /*04a4*/ 	.word	0x0000a6d0
        /*04a8*/ 	.word	0x000000ff
        /*04ac*/ 	.word	0x00031c30
        /*04b0*/ 	.short	0x010a
        /*04b2*/ 	.byte	0x06
	.zero		1


	//   ....[33]....
        /*04b4*/ 	.word	0x0000a710
        /*04b8*/ 	.word	0x000000ff
        /*04bc*/ 	.word	0x00031c30
        /*04c0*/ 	.short	0x010a
        /*04c2*/ 	.byte	0x06
	.zero		1


	//   ....[34]....
        /*04c4*/ 	.word	0x0000bde0
        /*04c8*/ 	.word	0x000000ff
        /*04cc*/ 	.word	0x00031c50
        /*04d0*/ 	.short	0x010a
        /*04d2*/ 	.byte	0x06
	.zero		1


	//   ....[35]....
        /*04d4*/ 	.word	0x0000be20
        /*04d8*/ 	.word	0x000000ff
        /*04dc*/ 	.word	0x00031c50
        /*04e0*/ 	.short	0x010a
        /*04e2*/ 	.byte	0x06
	.zero		1


	//   ....[36]....
        /*04e4*/ 	.word	0x0000d8f0
        /*04e8*/ 	.word	0x00000077
        /*04ec*/ 	.word	0x00000000
        /*04f0*/ 	.short	0x0101
        /*04f2*/ 	.byte	0x3f
	.zero		1


	//   ....[37]....
        /*04f4*/ 	.word	0x0000d9b0
        /*04f8*/ 	.word	0x00000077
        /*04fc*/ 	.word	0x00000000
        /*0500*/ 	.short	0x0101
        /*0502*/ 	.byte	0x3f
	.zero		1


	//   ....[38]....
        /*0504*/ 	.word	0x0000e660
        /*0508*/ 	.word	0x000000ff
        /*050c*/ 	.word	0x00031c50
        /*0510*/ 	.short	0x010a
        /*0512*/ 	.byte	0x0a
	.zero		1


	//   ....[39]....
        /*0514*/ 	.word	0x0000e6a0
        /*0518*/ 	.word	0x000000ff
        /*051c*/ 	.word	0x00031c50
        /*0520*/ 	.short	0x010a
        /*0522*/ 	.byte	0x0a
	.zero		1


	//   ....[40]....
        /*0524*/ 	.word	0x0000ece0
        /*0528*/ 	.word	0x00000009
        /*052c*/ 	.word	0x00000000
        /*0530*/ 	.short	0x0101
        /*0532*/ 	.byte	0x3f
	.zero		1


	//   ....[41]....
        /*0534*/ 	.word	0x0000f870
        /*0538*/ 	.word	0x000000ff
        /*053c*/ 	.word	0x00000000
        /*0540*/ 	.short	0x0101
        /*0542*/ 	.byte	0x04
	.zero		1


	//   ....[42]....
        /*0544*/ 	.word	0x00011300
        /*0548*/ 	.word	0x000000ff
        /*054c*/ 	.word	0x00031c40
        /*0550*/ 	.short	0x010a
        /*0552*/ 	.byte	0x26
	.zero		1


	//   ....[43]....
        /*0554*/ 	.word	0x000120d0
        /*0558*/ 	.word	0x000000ff
        /*055c*/ 	.word	0x00031c00
        /*0560*/ 	.short	0x0107
        /*0562*/ 	.byte	0x26
	.zero		1


	//   ....[44]....
        /*0564*/ 	.word	0x00012120
        /*0568*/ 	.word	0x000000ff
        /*056c*/ 	.word	0x00031c00
        /*0570*/ 	.short	0x0101
        /*0572*/ 	.byte	0x26
	.zero		1


	//   ....[45]....
        /*0574*/ 	.word	0x00012150
        /*0578*/ 	.word	0x000000ff
        /*057c*/ 	.word	0x00031c20
        /*0580*/ 	.short	0x010a
        /*0582*/ 	.byte	0x26
	.zero		1


	//   ....[46]....
        /*0584*/ 	.word	0x000124a0
        /*0588*/ 	.word	0x000000ff
        /*058c*/ 	.word	0x00031c48
        /*0590*/ 	.short	0x010a
        /*0592*/ 	.byte	0x26
	.zero		1


	//   ....[47]....
        /*0594*/ 	.word	0x00012870
        /*0598*/ 	.word	0x000000ff
        /*059c*/ 	.word	0x00031c60
        /*05a0*/ 	.short	0x010a
        /*05a2*/ 	.byte	0x26
	.zero		1


	//   ....[48]....
        /*05a4*/ 	.word	0x00012e00
        /*05a8*/ 	.word	0x000000ff
        /*05ac*/ 	.word	0x00031c40
        /*05b0*/ 	.short	0x010a
        /*05b2*/ 	.byte	0x26
	.zero		1


	//   ....[49]....
        /*05b4*/ 	.word	0x000131e0
        /*05b8*/ 	.word	0x000000ff
        /*05bc*/ 	.word	0x00031c68
        /*05c0*/ 	.short	0x010a
        /*05c2*/ 	.byte	0x26
	.zero		1


	//   ....[50]....
        /*05c4*/ 	.word	0x000137b0
        /*05c8*/ 	.word	0x000000ff
        /*05cc*/ 	.word	0x00031c48
        /*05d0*/ 	.short	0x010a
        /*05d2*/ 	.byte	0x26
	.zero		1


	//   ....[51]....
        /*05d4*/ 	.word	0x00013b70
        /*05d8*/ 	.word	0x000000ff
        /*05dc*/ 	.word	0x00031c60
        /*05e0*/ 	.short	0x010a
        /*05e2*/ 	.byte	0x26
	.zero		1


	//   ....[52]....
        /*05e4*/ 	.word	0x00013fb0
        /*05e8*/ 	.word	0x00000003
        /*05ec*/ 	.word	0x00031c60
        /*05f0*/ 	.short	0x010a
        /*05f2*/ 	.byte	0x3f
	.zero		1


	//   ....[53]....
        /*05f4*/ 	.word	0x00014410
        /*05f8*/ 	.word	0x00000007
        /*05fc*/ 	.word	0x00031c20
        /*0600*/ 	.short	0x010a
        /*0602*/ 	.byte	0x3f
	.zero		1


	//   ....[54]....
        /*0604*/ 	.word	0x00014580
        /*0608*/ 	.word	0x00000005
        /*060c*/ 	.word	0x00000000
        /*0610*/ 	.short	0x010a
        /*0612*/ 	.byte	0x3f
	.zero		1


	//   ....[55]....
        /*0614*/ 	.word	0x000145f0
        /*0618*/ 	.word	0x00000003
        /*061c*/ 	.word	0x00000000
        /*0620*/ 	.short	0x010a
        /*0622*/ 	.byte	0x3f
	.zero		1


	//   ....[56]....
        /*0624*/ 	.word	0x00014650
        /*0628*/ 	.word	0x00000005
        /*062c*/ 	.word	0x00000000
        /*0630*/ 	.short	0x010a
        /*0632*/ 	.byte	0x3f
	.zero		1


	//   ....[57]....
        /*0634*/ 	.word	0x00014680
        /*0638*/ 	.word	0x00000003
        /*063c*/ 	.word	0x00000000
        /*0640*/ 	.short	0x010a
        /*0642*/ 	.byte	0x3f
	.zero		1


	//   ....[58]....
        /*0644*/ 	.word	0x000146f0
        /*0648*/ 	.word	0x00000003
        /*064c*/ 	.word	0x00031c00
        /*0650*/ 	.short	0x010a
        /*0652*/ 	.byte	0x3f
	.zero		1


	//   ....[59]....
        /*0654*/ 	.word	0x00014750
        /*0658*/ 	.word	0x00000005
        /*065c*/ 	.word	0x00031c30
        /*0660*/ 	.short	0x010a
        /*0662*/ 	.byte	0x3f
	.zero		1


	//   ....[60]....
        /*0664*/ 	.word	0x000147b0
        /*0668*/ 	.word	0x0000000f
        /*066c*/ 	.word	0x00031c30
        /*0670*/ 	.short	0x010a
        /*0672*/ 	.byte	0x3f
	.zero		1


	//   ....[61]....
        /*0674*/ 	.word	0x00014810
        /*0678*/ 	.word	0x0000000e
        /*067c*/ 	.word	0x00031c50
        /*0680*/ 	.short	0x010a
        /*0682*/ 	.byte	0x3f
	.zero		1


	//   ....[62]....
        /*0684*/ 	.word	0x00014870
        /*0688*/ 	.word	0x0000000c
        /*068c*/ 	.word	0x00031c30
        /*0690*/ 	.short	0x010a
        /*0692*/ 	.byte	0x3f
	.zero		1


	//   ....[63]....
        /*0694*/ 	.word	0x000148d0
        /*0698*/ 	.word	0x0000000b
        /*069c*/ 	.word	0x00031c50
        /*06a0*/ 	.short	0x010a
        /*06a2*/ 	.byte	0x3f
	.zero		1


	//   ....[64]....
        /*06a4*/ 	.word	0x00014930
        /*06a8*/ 	.word	0x00000003
        /*06ac*/ 	.word	0x00031c50
        /*06b0*/ 	.short	0x010a
        /*06b2*/ 	.byte	0x3f
	.zero		1


	//   ....[65]....
        /*06b4*/ 	.word	0x00014a90
        /*06b8*/ 	.word	0x00000003
        /*06bc*/ 	.word	0x00031c40
        /*06c0*/ 	.short	0x010a
        /*06c2*/ 	.byte	0x3f
	.zero		1


	//   ....[66]....
        /*06c4*/ 	.word	0x00015320
        /*06c8*/ 	.word	0x00000003
        /*06cc*/ 	.word	0x00031c20
        /*06d0*/ 	.short	0x010a
        /*06d2*/ 	.byte	0x3f
	.zero		1


	//   ....[67]....
        /*06d4*/ 	.word	0x00015380
        /*06d8*/ 	.word	0x00000003
        /*06dc*/ 	.word	0x00031c48
        /*06e0*/ 	.short	0x010a
        /*06e2*/ 	.byte	0x3f
	.zero		1


	//   ....[68]....
        /*06e4*/ 	.word	0x000153e0
        /*06e8*/ 	.word	0x00000003
        /*06ec*/ 	.word	0x00031c60
        /*06f0*/ 	.short	0x010a
        /*06f2*/ 	.byte	0x3f
	.zero		1


	//   ....[69]....
        /*06f4*/ 	.word	0x00015440
        /*06f8*/ 	.word	0x00000003
        /*06fc*/ 	.word	0x00031c40
        /*0700*/ 	.short	0x010a
        /*0702*/ 	.byte	0x3f
	.zero		1


	//   ....[70]....
        /*0704*/ 	.word	0x000154a0
        /*0708*/ 	.word	0x00000003
        /*070c*/ 	.word	0x00031c68
        /*0710*/ 	.short	0x010a
        /*0712*/ 	.byte	0x3f
	.zero		1


	//   ....[71]....
        /*0714*/ 	.word	0x00015500
        /*0718*/ 	.word	0x00000002
        /*071c*/ 	.word	0x00031c48
        /*0720*/ 	.short	0x010a
        /*0722*/ 	.byte	0x3f
	.zero		1


	//   ....[72]....
        /*0724*/ 	.word	0x00015560
        /*0728*/ 	.word	0x00000002
        /*072c*/ 	.word	0x00031c60
        /*0730*/ 	.short	0x010a
        /*0732*/ 	.byte	0x3f
	.zero		1


	//   ....[73]....
        /*0734*/ 	.word	0x000155b0
        /*0738*/ 	.word	0x00000003
        /*073c*/ 	.word	0x00031c60
        /*0740*/ 	.short	0x010a
        /*0742*/ 	.byte	0x3f
	.zero		1


	//   ....[74]....
        /*0744*/ 	.word	0x00015600
        /*0748*/ 	.word	0x00000007
        /*074c*/ 	.word	0x00031c20
        /*0750*/ 	.short	0x010a
        /*0752*/ 	.byte	0x3f
	.zero		1


	//   ....[75]....
        /*0754*/ 	.word	0x000157a0
        /*0758*/ 	.word	0x00000005
        /*075c*/ 	.word	0x00000000
        /*0760*/ 	.short	0x010a
        /*0762*/ 	.byte	0x3f
	.zero		1


	//   ....[76]....
        /*0764*/ 	.word	0x000157f0
        /*0768*/ 	.word	0x00000003
        /*076c*/ 	.word	0x00000000
        /*0770*/ 	.short	0x010a
        /*0772*/ 	.byte	0x3f
	.zero		1


	//   ....[77]....
        /*0774*/ 	.word	0x00015840
        /*0778*/ 	.word	0x00000005
        /*077c*/ 	.word	0x00000000
        /*0780*/ 	.short	0x010a
        /*0782*/ 	.byte	0x3f
	.zero		1


	//----- nvinfo : EIATTR_NUM_MBARRIERS
	.align		4
.L_1307:
        /*0784*/ 	.byte	0x03, 0x38
        /*0786*/ 	.short	0x0016


	//----- nvinfo : EIATTR_EXIT_INSTR_OFFSETS
	.align		4
        /*0788*/ 	.byte	0x04, 0x1c
        /*078a*/ 	.short	(.L_1309 - .L_1308)


	//   ....[0]....
.L_1308:
        /*078c*/ 	.word	0x000146d0


	//----- nvinfo : EIATTR_MAX_THREADS
	.align		4
.L_1309:
        /*0790*/ 	.byte	0x04, 0x05
        /*0792*/ 	.short	(.L_1311 - .L_1310)
.L_1310:
        /*0794*/ 	.word	0x00000200
        /*0798*/ 	.word	0x00000001
        /*079c*/ 	.word	0x00000001


	//----- nvinfo : EIATTR_CRS_STACK_SIZE
	.align		4
.L_1311:
        /*07a0*/ 	.byte	0x04, 0x1e
        /*07a2*/ 	.short	(.L_1313 - .L_1312)
.L_1312:
        /*07a4*/ 	.word	0x00000000


	//----- nvinfo : EIATTR_CBANK_PARAM_SIZE
	.align		4
.L_1313:
        /*07a8*/ 	.byte	0x03, 0x19
        /*07aa*/ 	.short	0x0a70


	//----- nvinfo : EIATTR_PARAM_CBANK
	.align		4
        /*07ac*/ 	.byte	0x04, 0x0a
        /*07ae*/ 	.short	(.L_1315 - .L_1314)
	.align		4
.L_1314:
        /*07b0*/ 	.word	index@(.nv.constant0._ZN7cutlass13device_kernelIN5flash11enable_sm90INS1_16FlashAttnFwdSm90INS1_25CollectiveMainloopFwdSm90ILi2EN4cute5tupleIJNS5_1CILi1EEES8_S8_EEENS6_IJNS7_ILi192EEENS7_ILi144EEENS7_ILi96EEEEEELi96ENS_6half_tEfNS_4arch4Sm90ELb1ELb0ELb1ELb0ELb0ELb0ELb0ELb0ELb1ELb1ELb1ELb0EEENS1_21CollectiveEpilogueFwdINS6_IJSA_SC_SB_EEES9_SE_SG_Li384ELb0ELb1ELb1ELb0EEENS1_19SingleTileSchedulerILb0ELb1ELb1ELi192EEEEEEEEEvNT_6ParamsE)
        /*07b4*/ 	.short	0x0210
        /*07b6*/ 	.short	0x0a70


	//----- nvinfo : EIATTR_SW_WAR
	.align		4
.L_1315:
        /*07b8*/ 	.byte	0x04, 0x36
        /*07ba*/ 	.short	(.L_1317 - .L_1316)
.L_1316:
        /*07bc*/ 	.word	0x00000008
.L_1317:


//--------------------- .nv.info._ZN7cutlass13device_kernelIN5flash11enable_sm90INS1_16FlashAttnFwdSm90INS1_25CollectiveMainloopFwdSm90ILi2EN4cute5tupleIJNS5_1CILi1EEES8_S8_EEENS6_IJNS7_ILi192EEENS7_ILi144EEENS7_ILi96EEEEEELi96ENS_6half_tEfNS_4arch4Sm90ELb1ELb0ELb1ELb1ELb0ELb0ELb0ELb0ELb1ELb1ELb1ELb0EEENS1_21CollectiveEpilogueFwdINS6_IJSA_SC_SB_EEES9_SE_SG_Li384ELb1ELb1ELb1ELb0EEENS1_36VarlenDynamicPersistentTileSchedulerILi192ELi144ELi384ELi128ELb1ELb1ELb1ELb1ELb1ELb1EEEEEEEEEvNT_6ParamsE --------------------------
	.section	.nv.info._ZN7cutlass13device_kernelIN5flash11enable_sm90INS1_16FlashAttnFwdSm90INS1_25CollectiveMainloopFwdSm90ILi2EN4cute5tupleIJNS5_1CILi1EEES8_S8_EEENS6_IJNS7_ILi192EEENS7_ILi144EEENS7_ILi96EEEEEELi96ENS_6half_tEfNS_4arch4Sm90ELb1ELb0ELb1ELb1ELb0ELb0ELb0ELb0ELb1ELb1ELb1ELb0EEENS1_21CollectiveEpilogueFwdINS6_IJSA_SC_SB_EEES9_SE_SG_Li384ELb1ELb1ELb1ELb0EEENS1_36VarlenDynamicPersistentTileSchedulerILi192ELi144ELi384ELi128ELb1ELb1ELb1ELb1ELb1ELb1EEEEEEEEEvNT_6ParamsE,"",@"SHT_CUDA_INFO"
	.sectionflags	@""
	.align	4


	//----- nvinfo : EIATTR_CUDA_API_VERSION
	.align		4
        /*0000*/ 	.byte	0x04, 0x37
        /*0002*/ 	.short	(.L_1319 - .L_1318)
.L_1318:
        /*0004*/ 	.word	0x00000082


	//----- nvinfo : EIATTR_KPARAM_INFO
	.align		4
.L_1319:
        /*0008*/ 	.byte	0x04, 0x17
        /*000a*/ 	.short	(.L_1321 - .L_1320)
.L_1320:
        /*000c*/ 	.word	0x00000000
        /*0010*/ 	.short	0x0000
        /*0012*/ 	.short	0x0070
        /*0014*/ 	.byte	0x00, 0xf0, 0x01, 0x2a


	//----- nvinfo : EIATTR_SPARSE_MMA_MASK
	.align		4
.L_1321:
        /*0018*/ 	.byte	0x03, 0x50
        /*001a*/ 	.short	0x0000


	//----- nvinfo : EIATTR_MAXREG_COUNT
	.align		4
        /*001c*/ 	.byte	0x03, 0x1b
        /*001e*/ 	.short	0x0080


	//----- nvinfo : EIATTR_NUM_BARRIERS
	.align		4
        /*0020*/ 	.byte	0x02, 0x4c
        /*0022*/ 	.byte	0x10
	.zero		1


	//----- nvinfo : EIATTR_EXTERNS
	.align		4
        /*0024*/ 	.byte	0x04, 0x0f
        /*0026*/ 	.short	(.L_1323 - .L_1322)


	//   ....[0]....
	.align		4
.L_1322:
        /*0028*/ 	.word	index@(__assertfail)


	//----- nvinfo : EIATTR_ANNOTATIONS
	.align		4
.L_1323:
        /*002c*/ 	.byte	0x04, 0x55
        /*002e*/ 	.short	(.L_1325 - .L_1324)


	//   ....[0]....
.L_1324:
        /* <DEDUP_REMOVED lines=33> */


	//----- nvinfo : EIATTR_MERCURY_ISA_VERSION
	.align		4
.L_1325:
        /*0228*/ 	.byte	0x03, 0x5f
        /*022a*/ 	.short	0x0101


	//----- nvinfo : EIATTR_UNUSED_LOAD_BYTE_OFFSET
	.align		4
        /*022c*/ 	.byte	0x04, 0x44
        /*022e*/ 	.short	(.L_1327 - .L_1326)


	//   ....[0]....
.L_1326:
        /*0230*/ 	.word	0x00000a60
        /*0234*/ 	.word	0x0000fff0


	//   ....[1]....
        /*0238*/ 	.word	0x0000fad0
        /*023c*/ 	.word	0x0000fff0


	//----- nvinfo : EIATTR_INT_WARP_WIDE_INSTR_OFFSETS
	.align		4
.L_1327:
        /*0240*/ 	.byte	0x04, 0x31
        /*0242*/ 	.short	(.L_1329 - .L_1328)


	//   ....[0]....
.L_1328:
        /*0244*/ 	.word	0x00000130


	//   ....[1]....
        /*0248*/ 	.word	0x00000170


	//   ....[2]....
        /*024c*/ 	.word	0x000001e0


	//   ....[3]....
        /*0250*/ 	.word	0x00014280


	//   ....[4]....
        /*0254*/ 	.word	0x00014320


	//   ....[5]....
        /*0258*/ 	.word	0x00017e50


	//   ....[6]....
        /*025c*/ 	.word	0x00017ef0


	//----- nvinfo : EIATTR_COOP_GROUP_MASK_REGIDS
	.align		4
.L_1329:
        /*0260*/ 	.byte	0x04, 0x29
        /*0262*/ 	.short	(.L_1331 - .L_1330)


	//   ....[0]....
.L_1330:
        /*0264*/ 	.word	0xffffffff


	//   ....[1]....
        /*0268*/ 	.word	0xffffffff


	//   ....[2]....
        /*026c*/ 	.word	0xffffffff


	//   ....[3]....
        /*0270*/ 	.word	0xffffffff


	//   ....[4]....
        /*0274*/ 	.word	0xffffffff


	//   ....[5]....
        /*0278*/ 	.word	0xffffffff


	//   ....[6]....
        /*027c*/ 	.word	0xffffffff


	//   ....[7]....
        /*0280*/ 	.word	0xffffffff


	//   ....[8]....
        /*0284*/ 	.word	0xffffffff


	//   ....[9]....
        /*0288*/ 	.word	0xffffffff


	//   ....[10]....
        /*028c*/ 	.word	0xffffffff


	//   ....[11]....
        /*0290*/ 	.word	0xffffffff


	//   ....[12]....
        /*0294*/ 	.word	0xffffffff


	//   ....[13]....
        /*0298*/ 	.word	0xffffffff


	//   ....[14]....
        /*029c*/ 	.word	0xffffffff


	//   ....[15]....
        /*02a0*/ 	.word	0xffffffff


	//   ....[16]....
        /*02a4*/ 	.word	0xffffffff


	//   ....[17]....
        /*02a8*/ 	.word	0xffffffff


	//   ....[18]....
        /*02ac*/ 	.word	0xffffffff


	//   ....[19]....
        /*02b0*/ 	.word	0xffffffff


	//   ....[20]....
        /*02b4*/ 	.word	0xffffffff


	//   ....[21]....
        /*02b8*/ 	.word	0xffffffff


	//   ....[22]....
        /*02bc*/ 	.word	0xffffffff


	//   ....[23]....
        /*02c0*/ 	.word	0xffffffff


	//   ....[24]....
        /*02c4*/ 	.word	0xffffffff


	//   ....[25]....
        /*02c8*/ 	.word	0xffffffff


	//   ....[26]....
        /*02cc*/ 	.word	0xffffffff


	//   ....[27]....
        /*02d0*/ 	.word	0xffffffff


	//   ....[28]....
        /*02d4*/ 	.word	0xffffffff


	//   ....[29]....
        /*02d8*/ 	.word	0xffffffff


	//   ....[30]....
        /*02dc*/ 	.word	0xffffffff


	//   ....[31]....
        /*02e0*/ 	.word	0xffffffff


	//   ....[32]....
        /*02e4*/ 	.word	0xffffffff


	//   ....[33]....
        /*02e8*/ 	.word	0xffffffff


	//   ....[34]....
        /*02ec*/ 	.word	0xffffffff


	//   ....[35]....
        /*02f0*/ 	.word	0xffffffff


	//   ....[36]....
        /*02f4*/ 	.word	0xffffffff


	//   ....[37]....
        /*02f8*/ 	.word	0xffffffff


	//   ....[38]....
        /*02fc*/ 	.word	0xffffffff


	//   ....[39]....
        /*0300*/ 	.word	0xffffffff


	//   ....[40]....
        /*0304*/ 	.word	0xffffffff


	//   ....[41]....
        /*0308*/ 	.word	0xffffffff


	//   ....[42]....
        /*030c*/ 	.word	0xffffffff


	//   ....[43]....
        /*0310*/ 	.word	0xffffffff


	//   ....[44]....
        /*0314*/ 	.word	0xffffffff


	//   ....[45]....
        /*0318*/ 	.word	0xffffffff


	//   ....[46]....
        /*031c*/ 	.word	0xffffffff


	//   ....[47]....
        /*0320*/ 	.word	0xffffffff


	//   ....[48]....
        /*0324*/ 	.word	0xffffffff


	//   ....[49]....
        /*0328*/ 	.word	0xffffffff


	//   ....[50]....
        /*032c*/ 	.word	0xffffffff


	//   ....[51]....
        /*0330*/ 	.word	0xffffffff


	//   ....[52]....
        /*0334*/ 	.word	0xffffffff


	//   ....[53]....
        /*0338*/ 	.word	0xffffffff


	//   ....[54]....
        /*033c*/ 	.word	0xffffffff


	//   ....[55]....
        /*0340*/ 	.word	0xffffffff


	//   ....[56]....
        /*0344*/ 	.word	0xffffffff


	//   ....[57]....
        /*0348*/ 	.word	0xffffffff


	//   ....[58]....
        /*034c*/ 	.word	0xffffffff


	//   ....[59]....
        /*0350*/ 	.word	0xffffffff


	//   ....[60]....
        /*0354*/ 	.word	0xffffffff


	//   ....[61]....
        /*0358*/ 	.word	0xffffffff


	//   ....[62]....
        /*035c*/ 	.word	0xffffffff


	//   ....[63]....
        /*0360*/ 	.word	0xffffffff


	//   ....[64]....
        /*0364*/ 	.word	0xffffffff


	//   ....[65]....
        /*0368*/ 	.word	0xffffffff


	//   ....[66]....
        /*036c*/ 	.word	0xffffffff


	//   ....[67]....
        /*0370*/ 	.word	0xffffffff


	//   ....[68]....
        /*0374*/ 	.word	0xffffffff


	//   ....[69]....
        /*0378*/ 	.word	0xffffffff


	//   ....[70]....
        /*037c*/ 	.word	0xffffffff


	//   ....[71]....
        /*0380*/ 	.word	0xffffffff


	//   ....[72]....
        /*0384*/ 	.word	0xffffffff


	//   ....[73]....
        /*0388*/ 	.word	0xffffffff


	//   ....[74]....
        /*038c*/ 	.word	0xffffffff


	//   ....[75]....
        /*0390*/ 	.word	0xffffffff


	//   ....[76]....
        /*0394*/ 	.word	0xffffffff


	//   ....[77]....
        /*0398*/ 	.word	0xffffffff


	//   ....[78]....
        /*039c*/ 	.word	0xffffffff


	//   ....[79]....
        /*03a0*/ 	.word	0xffffffff


	//   ....[80]....
        /*03a4*/ 	.word	0xffffffff


	//   ....[81]....
        /*03a8*/ 	.word	0xffffffff


	//   ....[82]....
        /*03ac*/ 	.word	0xffffffff


	//   ....[83]....
        /*03b0*/ 	.word	0xffffffff


	//   ....[84]....
        /*03b4*/ 	.word	0xffffffff


	//   ....[85]....
        /*03b8*/ 	.word	0xffffffff


	//   ....[86]....
        /*03bc*/ 	.word	0xffffffff


	//   ....[87]....
        /*03c0*/ 	.word	0xffffffff


	//   ....[88]....
        /*03c4*/ 	.word	0xffffffff


	//   ....[89]....
        /*03c8*/ 	.word	0xffffffff


	//   ....[90]....
        /*03cc*/ 	.word	0xffffffff


	//   ....[91]....
        /*03d0*/ 	.word	0xffffffff


	//   ....[92]....
        /*03d4*/ 	.word	0xffffffff


	//   ....[93]....
        /*03d8*/ 	.word	0xffffffff


	//   ....[94]....
        /*03dc*/ 	.word	0xffffffff


	//   ....[95]....
        /*03e0*/ 	.word	0xffffffff


	//   ....[96]....
        /*03e4*/ 	.word	0x0500000f


	//   ....[97]....
        /*03e8*/ 	.word	0x0500000f


	//   ....[98]....
        /*03ec*/ 	.word	0x0500000f


	//   ....[99]....
        /*03f0*/ 	.word	0x0500000f


	//   ....[100]....
        /*03f4*/ 	.word	0x0500000f


	//   ....[101]....
        /*03f8*/ 	.word	0x0500000f


	//   ....[102]....
        /*03fc*/ 	.word	0x0500000f


	//   ....[103]....
        /*0400*/ 	.word	0x0500000f


	//   ....[104]....
        /*0404*/ 	.word	0x0500000f


	//   ....[105]....
        /*0408*/ 	.word	0x0500000f


	//   ....[106]....
        /*040c*/ 	.word	0x0500000f


	//   ....[107]....
        /*0410*/ 	.word	0x0500000f


	//   ....[108]....
        /*0414*/ 	.word	0x0500000f


	//   ....[109]....
        /*0418*/ 	.word	0x0500000f


	//   ....[110]....
        /*041c*/ 	.word	0x0500000f


	//   ....[111]....
        /*0420*/ 	.word	0x0500000f


	//   ....[112]....
        /*0424*/ 	.word	0x0500000f


	//   ....[113]....
        /*0428*/ 	.word	0x0500000f


	//   ....[114]....
        /*042c*/ 	.word	0x0500000f


	//   ....[115]....
        /*0430*/ 	.word	0x0500000f


	//   ....[116]....
        /*0434*/ 	.word	0x0500000f


	//   ....[117]....
        /*0438*/ 	.word	0x0500000f


	//   ....[118]....
        /*043c*/ 	.word	0x0500000f


	//   ....[119]....
        /*0440*/ 	.word	0x0500000f


	//   ....[120]....
        /*0444*/ 	.word	0x0500000f


	//   ....[121]....
        /*0448*/ 	.word	0x0500000f


	//   ....[122]....
        /*044c*/ 	.word	0x0500000f


	//   ....[123]....
        /*0450*/ 	.word	0x0500000f


	//   ....[124]....
        /*0454*/ 	.word	0x0500000f


	//   ....[125]....
        /*0458*/ 	.word	0x0500000f


	//   ....[126]....
        /*045c*/ 	.word	0x0500000f


	//   ....[127]....
        /*0460*/ 	.word	0x0500000f


	//----- nvinfo : EIATTR_COOP_GROUP_INSTR_OFFSETS
	.align		4
.L_1331:
        /*0464*/ 	.byte	0x04, 0x28
        /*0466*/ 	.short	(.L_1333 - .L_1332)


	//   ....[0]....
.L_1332:
        /*0468*/ 	.word	0x00000070


	//   ....[1]....
        /*046c*/ 	.word	0x00000140


	//   ....[2]....
        /*0470*/ 	.word	0x00000190


	//   ....[3]....
        /*0474*/ 	.word	0x000003c0


	//   ....[4]....
        /*0478*/ 	.word	0x00000520


	//   ....[5]....
        /*047c*/ 	.word	0x00000640


	//   ....[6]....
        /*0480*/ 	.word	0x000007a0


	//   ....[7]....
        /*0484*/ 	.word	0x00001d70


	//   ....[8]....
        /*0488*/ 	.word	0x00003be0


	//   ....[9]....
        /*048c*/ 	.word	0x00003c40


	//   ....[10]....
        /*0490*/ 	.word	0x00004870


	//   ....[11]....
        /*0494*/ 	.word	0x00004900


	//   ....[12]....
        /*0498*/ 	.word	0x000053c0


	//   ....[13]....
        /*049c*/ 	.word	0x00005470


	//   ....[14]....
        /*04a0*/ 	.word	0x00006340


	//   ....[15]....
        /*04a4*/ 	.word	0x00007e10


	//   ....[16]....
        /*04a8*/ 	.word	0x00007fb0


	//   ....[17]....
        /*04ac*/ 	.word	0x00009460


	//   ....[18]....
        /*04b0*/ 	.word	0x000094f0


	//   ....[19]....
        /*04b4*/ 	.word	0x00009da0


	//   ....[20]....
        /*04b8*/ 	.word	0x00009df0


	//   ....[21]....
        /*04bc*/ 	.word	0x0000aec0


	//   ....[22]....
        /*04c0*/ 	.word	0x0000d2b0


	//   ....[23]....
        /*04c4*/ 	.word	0x0000d310


	//   ....[24]....
        /*04c8*/ 	.word	0x0000dc40


	//   ....[25]....
        /*04cc*/ 	.word	0x0000dd10


	//   ....[26]....
        /*04d0*/ 	.word	0x0000efc0


	//   ....[27]....
        /*04d4*/ 	.word	0x0000f0f0


	//   ....[28]....
        /*04d8*/ 	.word	0x0000f320


	//   ....[29]....
        /*04dc*/ 	.word	0x0000f360


	//   ....[30]....
        /*04e0*/ 	.word	0x0000f370


	//   ....[31]....
        /*04e4*/ 	.word	0x00010580


	//   ....[32]....
        /*04e8*/ 	.word	0x00010590


	//   ....[33]....
        /*04ec*/ 	.word	0x000105a0


	//   ....[34]....
        /*04f0*/ 	.word	0x000105f0


	//   ....[35]....
        /*04f4*/ 	.word	0x00010cf0


	//   ....[36]....
        /*04f8*/ 	.word	0x00010d20


	//   ....[37]....
        /*04fc*/ 	.word	0x00010e50


	//   ....[38]....
        /*0500*/ 	.word	0x00010e70


	//   ....[39]....
        /*0504*/ 	.word	0x000113b0


	//   ....[40]....
        /*0508*/ 	.word	0x000113d0


	//   ....[41]....
        /*050c*/ 	.word	0x00011720


	//   ....[42]....
        /*0510*/ 	.word	0x00011730


	//   ....[43]....
        /*0514*/ 	.word	0x00012500


	//   ....[44]....
        /*0518*/ 	.word	0x00012510


	//   ....[45]....
        /*051c*/ 	.word	0x00012620


	//   ....[46]....
        /*0520*/ 	.word	0x00012640


	//   ....[47]....
        /*0524*/ 	.word	0x000127d0


	//   ....[48]....
        /*0528*/ 	.word	0x000129e0


	//   ....[49]....
        /*052c*/ 	.word	0x00012a10


	//   ....[50]....
        /*0530*/ 	.word	0x00012a40


	//   ....[51]....
        /*0534*/ 	.word	0x00012a70


	//   ....[52]....
        /*0538*/ 	.word	0x00012aa0


	//   ....[53]....
        /*053c*/ 	.word	0x00012ad0


	//   ....[54]....
        /*0540*/ 	.word	0x00012c70


	//   ....[55]....
        /*0544*/ 	.word	0x00012ca0


	//   ....[56]....
        /*0548*/ 	.word	0x00012cd0


	//   ....[57]....
        /*054c*/ 	.word	0x00012d00


	//   ....[58]....
        /*0550*/ 	.word	0x00012d30


	//   ....[59]....
        /*0554*/ 	.word	0x00012d60


	//   ....[60]....
        /*0558*/ 	.word	0x00012df0


	//   ....[61]....
        /*055c*/ 	.word	0x00012e20


	//   ....[62]....
        /*0560*/ 	.word	0x00012e30


	//   ....[63]....
        /*0564*/ 	.word	0x00012e70


	//   ....[64]....
        /*0568*/ 	.word	0x00014840


	//   ....[65]....
        /*056c*/ 	.word	0x000154e0


	//   ....[66]....
        /*0570*/ 	.word	0x00015500


	//   ....[67]....
        /*0574*/ 	.word	0x000155c0


	//   ....[68]....
        /*0578*/ 	.word	0x000155e0


	//   ....[69]....
        /*057c*/ 	.word	0x00015680


	//   ....[70]....
        /*0580*/ 	.word	0x000156a0


	//   ....[71]....
        /*0584*/ 	.word	0x000156b0


	//   ....[72]....
        /*0588*/ 	.word	0x00015740


	//   ....[73]....
        /*058c*/ 	.word	0x00015790


	//   ....[74]....
        /*0590*/ 	.word	0x000157a0


	//   ....[75]....
        /*0594*/ 	.word	0x000157d0


	//   ....[76]....
        /*0598*/ 	.word	0x00015880


	//   ....[77]....
        /*059c*/ 	.word	0x000185d0


	//   ....[78]....
        /*05a0*/ 	.word	0x00018600


	//   ....[79]....
        /*05a4*/ 	.word	0x00018660


	//   ....[80]....
        /*05a8*/ 	.word	0x00018690


	//   ....[81]....
        /*05ac*/ 	.word	0x000186c0


	//   ....[82]....
        /*05b0*/ 	.word	0x000186f0


	//   ....[83]....
        /*05b4*/ 	.word	0x00018720


	//   ....[84]....
        /*05b8*/ 	.word	0x00018750


	//   ....[85]....
        /*05bc*/ 	.word	0x00018900


	//   ....[86]....
        /*05c0*/ 	.word	0x00018930


	//   ....[87]....
        /*05c4*/ 	.word	0x00018960


	//   ....[88]....
        /*05c8*/ 	.word	0x00018990


	//   ....[89]....
        /*05cc*/ 	.word	0x000189c0


	//   ....[90]....
        /*05d0*/ 	.word	0x000189f0


	//   ....[91]....
        /*05d4*/ 	.word	0x00018ab0


	//   ....[92]....
        /*05d8*/ 	.word	0x00018ad0


	//   ....[93]....
        /*05dc*/ 	.word	0x00018af0


	//   ....[94]....
        /*05e0*/ 	.word	0x00018b50


	//   ....[95]....
        /*05e4*/ 	.word	0x00019580


	//   ....[96]....
        /*05e8*/ 	.word	0x00019b40


	//   ....[97]....
        /*05ec*/ 	.word	0x00019cf0


	//   ....[98]....
        /*05f0*/ 	.word	0x00019d40


	//   ....[99]....
        /*05f4*/ 	.word	0x00019e70


	//   ....[100]....
        /*05f8*/ 	.word	0x00019ec0


	//   ....[101]....
        /*05fc*/ 	.word	0x00019fe0


	//   ....[102]....
        /*0600*/ 	.word	0x0001a050


	//   ....[103]....
        /*0604*/ 	.word	0x0001a170


	//   ....[104]....
        /*0608*/ 	.word	0x0001a1e0


	//   ....[105]....
        /*060c*/ 	.word	0x0001a2d0


	//   ....[106]....
        /*0610*/ 	.word	0x0001a340


	//   ....[107]....
        /*0614*/ 	.word	0x0001a450


	//   ....[108]....
        /*0618*/ 	.word	0x0001a4a0


	//   ....[109]....
        /*061c*/ 	.word	0x0001a7c0


	//   ....[110]....
        /*0620*/ 	.word	0x0001a860


	//   ....[111]....
        /*0624*/ 	.word	0x0001a9e0


	//   ....[112]....
        /*0628*/ 	.word	0x0001aa50


	//   ....[113]....
        /*062c*/ 	.word	0x0001aac0


	//   ....[114]....
        /*0630*/ 	.word	0x0001ab30


	//   ....[115]....
        /*0634*/ 	.word	0x0001aba0


	//   ....[116]....
        /*0638*/ 	.word	0x0001ac20


	//   ....[117]....
        /*063c*/ 	.word	0x0001aca0


	//   ....[118]....
        /*0640*/ 	.word	0x0001ad30


	//   ....[119]....
        /*0644*/ 	.word	0x0001ada0


	//   ....[120]....
        /*0648*/ 	.word	0x0001ae10


	//   ....[121]....
        /*064c*/ 	.word	0x0001ae80


	//   ....[122]....
        /*0650*/ 	.word	0x0001af00


	//   ....[123]....
        /*0654*/ 	.word	0x0001af70


	//   ....[124]....
        /*0658*/ 	.word	0x0001b020


	//   ....[125]....
        /*065c*/ 	.word	0x0001b070


	//   ....[126]....
        /*0660*/ 	.word	0x0001b100


	//   ....[127]....
        /*0664*/ 	.word	0x0001b230


	//----- nvinfo : EIATTR_REG_RECONFIG
	.align		4
.L_1333:
        /*0668*/ 	.byte	0x01, 0x54
	.zero		2


	//----- nvinfo : EIATTR_SYSCALL_OFFSETS
	.align		4
        /*066c*/ 	.byte	0x04, 0x46
        /*066e*/ 	.short	(.L_1335 - .L_1334)


	//   ....[0]....
.L_1334:
        /*0670*/ 	.word	0x00001f40


	//   ....[1]....
        /*0674*/ 	.word	0x00014480


	//   ....[2]....
        /*0678*/ 	.word	0x000145d0


	//   ....[3]....
        /*067c*/ 	.word	0x000146d0


	//   ....[4]....
        /*0680*/ 	.word	0x00014f90


	//----- nvinfo : EIATTR_MBARRIER_INSTR_OFFSETS
	.align		4
.L_1335:
        /*0684*/ 	.byte	0x04, 0x39
        /*0686*/ 	.short	(.L_1337 - .L_1336)


	//   ....[0]....
.L_1336:
        /*0688*/ 	.word	0x00000270
        /*068c*/ 	.word	0x000000ff
        /*0690*/ 	.word	0x00031c00
        /*0694*/ 	.short	0x0100
        /*0696*/ 	.byte	0x08
	.zero		1


	//   ....[1]....
        /*0698*/ 	.word	0x00000280
        /*069c*/ 	.word	0x000000ff
        /*06a0*/ 	.word	0x00031c20
        /*06a4*/ 	.short	0x0100
        /*06a6*/ 	.byte	0x08
	.zero		1


	//   ....[2]....
        /*06a8*/ 	.word	0x00000370
        /*06ac*/ 	.word	0x000000ff
        /*06b0*/ 	.word	0x00031c30
        /*06b4*/ 	.short	0x0100
        /*06b6*/ 	.byte	0x08
	.zero		1


	//   ....[3]....
        /*06b8*/ 	.word	0x00000380
        /*06bc*/ 	.word	0x000000ff
        /*06c0*/ 	.word	0x00031c40
        /*06c4*/ 	.short	0x0100
        /*06c6*/ 	.byte	0x08
	.zero		1


	//   ....[4]....
        /*06c8*/ 	.word	0x00000390
        /*06cc*/ 	.word	0x000000ff
        /*06d0*/ 	.word	0x00031c38
        /*06d4*/ 	.short	0x0100
        /*06d6*/ 	.byte	0x08
	.zero		1


	//   ....[5]....
        /*06d8*/ 	.word	0x000003a0
        /*06dc*/ 	.word	0x000000ff
        /*06e0*/ 	.word	0x00031c48
        /*06e4*/ 	.short	0x0100
        /*06e6*/ 	.byte	0x08
	.zero		1


	//   ....[6]....
        /*06e8*/ 	.word	0x000004d0
        /*06ec*/ 	.word	0x000000ff
        /*06f0*/ 	.word	0x00031c50
        /*06f4*/ 	.short	0x0100
        /*06f6*/ 	.byte	0x08
	.zero		1


	//   ....[7]....
        /*06f8*/ 	.word	0x000004e0
        /*06fc*/ 	.word	0x000000ff
        /*0700*/ 	.word	0x00031c60
        /*0704*/ 	.short	0x0100
        /*0706*/ 	.byte	0x08
	.zero		1


	//   ....[8]....
        /*0708*/ 	.word	0x000004f0
        /*070c*/ 	.word	0x000000ff
        /*0710*/ 	.word	0x00031c58
        /*0714*/ 	.short	0x0100
        /*0716*/ 	.byte	0x08
	.zero		1


	//   ....[9]....
        /*0718*/ 	.word	0x00000500
        /*071c*/ 	.word	0x000000ff
        /*0720*/ 	.word	0x00031c68
        /*0724*/ 	.short	0x0100
        /*0726*/ 	.byte	0x08
	.zero		1


	//   ....[10]....
        /*0728*/ 	.word	0x000005f0
        /*072c*/ 	.word	0x000000ff
        /*0730*/ 	.word	0x00031c70
        /*0734*/ 	.short	0x0100
        /*0736*/ 	.byte	0x06
	.zero		1


	//   ....[11]....
        /*0738*/ 	.word	0x00000600
        /*073c*/ 	.word	0x000000ff
        /*0740*/ 	.word	0x00031c80
        /*0744*/ 	.short	0x0100
        /*0746*/ 	.byte	0x06
	.zero		1


	//   ....[12]....
        /*0748*/ 	.word	0x00000610
        /*074c*/ 	.word	0x000000ff
        /*0750*/ 	.word	0x00031c78
        /*0754*/ 	.short	0x0100
        /*0756*/ 	.byte	0x06
	.zero		1


	//   ....[13]....
        /*0758*/ 	.word	0x00000620
        /*075c*/ 	.word	0x000000ff
        /*0760*/ 	.word	0x00031c88
        /*0764*/ 	.short	0x0100
        /*0766*/ 	.byte	0x06
	.zero		1


	//   ....[14]....
        /*0768*/ 	.word	0x00000750
        /*076c*/ 	.word	0x000000ff
        /*0770*/ 	.word	0x00031c90
        /*0774*/ 	.short	0x0100
        /*0776*/ 	.byte	0x08
	.zero		1


	//   ....[15]....
        /*0778*/ 	.word	0x00000760
        /*077c*/ 	.word	0x000000ff
        /*0780*/ 	.word	0x00031ca0
        /*0784*/ 	.short	0x0100
        /*0786*/ 	.byte	0x08
	.zero		1


	//   ....[16]....
        /*0788*/ 	.word	0x00000770
        /*078c*/ 	.word	0x000000ff
        /*0790*/ 	.word	0x00031c98
        /*0794*/ 	.short	0x0100
        /*0796*/ 	.byte	0x08
	.zero		1


	//   ....[17]....
        /*0798*/ 	.word	0x00000780
        /*079c*/ 	.word	0x000000ff
        /*07a0*/ 	.word	0x00031ca8
        /*07a4*/ 	.short	0x0100
        /*07a6*/ 	.byte	0x08
	.zero		1


	//   ....[18]....
        /*07a8*/ 	.word	0x000008b0
        /*07ac*/ 	.word	0x000000ff
        /*07b0*/ 	.word	0x00031cb0
        /*07b4*/ 	.short	0x0100
        /*07b6*/ 	.byte	0x08
	.zero		1


	//   ....[19]....
        /*07b8*/ 	.word	0x000008c0
        /*07bc*/ 	.word	0x000000ff
        /*07c0*/ 	.word	0x00031cc0
        /*07c4*/ 	.short	0x0100
        /*07c6*/ 	.byte	0x08
	.zero		1


	//   ....[20]....
        /*07c8*/ 	.word	0x000008d0
        /*07cc*/ 	.word	0x000000ff
        /*07d0*/ 	.word	0x00031cb8
        /*07d4*/ 	.short	0x0100
        /*07d6*/ 	.byte	0x08
	.zero		1


	//   ....[21]....
        /*07d8*/ 	.word	0x000008e0
        /*07dc*/ 	.word	0x000000ff
        /*07e0*/ 	.word	0x00031cc8
        /*07e4*/ 	.short	0x0100
        /*07e6*/ 	.byte	0x08
	.zero		1


	//   ....[22]....
        /*07e8*/ 	.word	0x00002000
        /*07ec*/ 	.word	0x000000ff
        /*07f0*/ 	.word	0x00031c00
        /*07f4*/ 	.short	0x010a
        /*07f6*/ 	.byte	0x25
	.zero		1


	//   ....[23]....
        /*07f8*/ 	.word	0x00002080
        /*07fc*/ 	.word	0x00000000
        /*0800*/ 	.word	0x00031c30
        /*0804*/ 	.short	0x010a
        /*0806*/ 	.byte	0x3f
	.zero		1


	//   ....[24]....
        /*0808*/ 	.word	0x000020e0
        /*080c*/ 	.word	0x00000000
        /*0810*/ 	.word	0x00031c30
        /*0814*/ 	.short	0x010a
        /*0816*/ 	.byte	0x3f
	.zero		1


	//   ....[25]....
        /*0818*/ 	.word	0x00005620
        /*081c*/ 	.word	0x00000004
        /*0820*/ 	.word	0x00000000
        /*0824*/ 	.short	0x0101
        /*0826*/ 	.byte	0x3f
	.zero		1


	//   ....[26]....
        /*0828*/ 	.word	0x00006490
        /*082c*/ 	.word	0x000000ff
        /*0830*/ 	.word	0x00031c30
        /*0834*/ 	.short	0x010a
        /*0836*/ 	.byte	0x04
	.zero		1


	//   ....[27]....
        /*0838*/ 	.word	0x000064d0
        /*083c*/ 	.word	0x000000ff
        /*0840*/ 	.word	0x00031c30
        /*0844*/ 	.short	0x010a
        /*0846*/ 	.byte	0x04
	.zero		1


	//   ....[28]....
        /*0848*/ 	.word	0x00007b70
        /*084c*/ 	.word	0x000000ff
        /*0850*/ 	.word	0x00031c50
        /*0854*/ 	.short	0x010a
        /*0856*/ 	.byte	0x04
	.zero		1


	//   ....[29]....
        /*0858*/ 	.word	0x00007bb0
        /*085c*/ 	.word	0x000000ff
        /*0860*/ 	.word	0x00031c50
        /*0864*/ 	.short	0x010a
        /*0866*/ 	.byte	0x04
	.zero		1


	//   ....[30]....
        /*0868*/ 	.word	0x0000a0e0
        /*086c*/ 	.word	0x00000050
        /*0870*/ 	.word	0x00000000
        /*0874*/ 	.short	0x0101
        /*0876*/ 	.byte	0x3f
	.zero		1


	//   ....[31]....
        /*0878*/ 	.word	0x0000a2b0
        /*087c*/ 	.word	0x00000050
        /*0880*/ 	.word	0x00000000
        /*0884*/ 	.short	0x0101
        /*0886*/ 	.byte	0x3f
	.zero		1


	//   ....[32]....
        /*0888*/ 	.word	0x0000b050
        /*088c*/ 	.word	0x000000ff
        /*0890*/ 	.word	0x00031c30
        /*0894*/ 	.short	0x010a
        /*0896*/ 	.byte	0x04
	.zero		1


	//   ....[33]....
        /*0898*/ 	.word	0x0000b090
        /*089c*/ 	.word	0x000000ff
        /*08a0*/ 	.word	0x00031c30
        /*08a4*/ 	.short	0x010a
        /*08a6*/ 	.byte	0x04
	.zero		1


	//   ....[34]....
        /*08a8*/ 	.word	0x0000c730
        /*08ac*/ 	.word	0x000000ff
        /*08b0*/ 	.word	0x00031c50
        /*08b4*/ 	.short	0x010a
        /*08b6*/ 	.byte	0x04
	.zero		1


	//   ....[35]....
        /*08b8*/ 	.word	0x0000c770
        /*08bc*/ 	.word	0x000000ff
        /*08c0*/ 	.word	0x00031c50
        /*08c4*/ 	.short	0x010a
        /*08c6*/ 	.byte	0x04
	.zero		1


	//   ....[36]....
        /*08c8*/ 	.word	0x0000e4f0
        /*08cc*/ 	.word	0x00000007
        /*08d0*/ 	.word	0x00000000
        /*08d4*/ 	.short	0x0101
        /*08d6*/ 	.byte	0x3f
	.zero		1


	//   ....[37]....
        /*08d8*/ 	.word	0x0000e6a0
        /*08dc*/ 	.word	0x00000007
        /*08e0*/ 	.word	0x00000000
        /*08e4*/ 	.short	0x0101
        /*08e6*/ 	.byte	0x3f
	.zero		1


	//   ....[38]....
        /*08e8*/ 	.word	0x0000f040
        /*08ec*/ 	.word	0x000000ff
        /*08f0*/ 	.word	0x00031c50
        /*08f4*/ 	.short	0x010a
        /*08f6*/ 	.byte	0x06
	.zero		1


	//   ....[39]....
        /*08f8*/ 	.word	0x0000f080
        /*08fc*/ 	.word	0x000000ff
        /*0900*/ 	.word	0x00031c50
        /*0904*/ 	.short	0x010a
        /*0906*/ 	.byte	0x06
	.zero		1


	//   ....[40]....
        /*0908*/ 	.word	0x0000f770
        /*090c*/ 	.word	0x00000006
        /*0910*/ 	.word	0x00000000
        /*0914*/ 	.short	0x0101
        /*0916*/ 	.byte	0x3f
	.zero		1


	//   ....[41]....
        /*0918*/ 	.word	0x00010d10
        /*091c*/ 	.word	0x000000ff
        /*0920*/ 	.word	0x00000000
        /*0924*/ 	.short	0x0101
        /*0926*/ 	.byte	0x04
	.zero		1


	//   ....[42]....
        /*0928*/ 	.word	0x00011360
        /*092c*/ 	.word	0x000000ff
        /*0930*/ 	.word	0x00000000
        /*0934*/ 	.short	0x0101
        /*0936*/ 	.byte	0x04
	.zero		1


	//   ....[43]....
        /*0938*/ 	.word	0x00014a60
        /*093c*/ 	.word	0x00000000
        /*0940*/ 	.word	0x00031c40
        /*0944*/ 	.short	0x010a
        /*0946*/ 	.byte	0x3f
	.zero		1


	//   ....[44]....
        /*0948*/ 	.word	0x00015960
        /*094c*/ 	.word	0x00000011
        /*0950*/ 	.word	0x00031c00
        /*0954*/ 	.short	0x0107
        /*0956*/ 	.byte	0x3f
	.zero		1


	//   ....[45]....
        /*0958*/ 	.word	0x00015a50
        /*095c*/ 	.word	0x00000011
        /*0960*/ 	.word	0x00031c00
        /*0964*/ 	.short	0x0101
        /*0966*/ 	.byte	0x3f
	.zero		1


	//   ....[46]....
        /*0968*/ 	.word	0x00015a70
        /*096c*/ 	.word	0x00000011
        /*0970*/ 	.word	0x00031c20
        /*0974*/ 	.short	0x010a
        /*0976*/ 	.byte	0x3f
	.zero		1


	//   ....[47]....
        /*0978*/ 	.word	0x00015e10
        /*097c*/ 	.word	0x00000003
        /*0980*/ 	.word	0x00031c40
        /*0984*/ 	.short	0x010a
        /*0986*/ 	.byte	0x3f
	.zero		1


	//   ....[48]....
        /*0988*/ 	.word	0x00016290
        /*098c*/ 	.word	0x00000003
        /*0990*/ 	.word	0x00000060
        /*0994*/ 	.short	0x010a
        /*0996*/ 	.byte	0x3f
	.zero		1


	//   ....[49]....
        /*0998*/ 	.word	0x000169d0
        /*099c*/ 	.word	0x00000003
        /*09a0*/ 	.word	0x00031c40
        /*09a4*/ 	.short	0x010a
        /*09a6*/ 	.byte	0x3f
	.zero		1


	//   ....[50]....
        /*09a8*/ 	.word	0x00016e50
        /*09ac*/ 	.word	0x0000000c
        /*09b0*/ 	.word	0x00000060
        /*09b4*/ 	.short	0x010a
        /*09b6*/ 	.byte	0x3f
	.zero		1


	//   ....[51]....
        /*09b8*/ 	.word	0x000174d0
        /*09bc*/ 	.word	0x00000002
        /*09c0*/ 	.word	0x00031c40
        /*09c4*/ 	.short	0x010a
        /*09c6*/ 	.byte	0x3f
	.zero		1


	//   ....[52]....
        /*09c8*/ 	.word	0x00017960
        /*09cc*/ 	.word	0x00000007
        /*09d0*/ 	.word	0x00000060
        /*09d4*/ 	.short	0x010a
        /*09d6*/ 	.byte	0x3f
	.zero		1


	//   ....[53]....
        /*09d8*/ 	.word	0x00017f90
        /*09dc*/ 	.word	0x00000003
        /*09e0*/ 	.word	0x00031c60
        /*09e4*/ 	.short	0x010a
        /*09e6*/ 	.byte	0x3f
	.zero		1


	//   ....[54]....
        /*09e8*/ 	.word	0x00019500
        /*09ec*/ 	.word	0x00000009
        /*09f0*/ 	.word	0x00031c20
        /*09f4*/ 	.short	0x010a
        /*09f6*/ 	.byte	0x3f
	.zero		1


	//   ....[55]....
        /*09f8*/ 	.word	0x000196c0
        /*09fc*/ 	.word	0x00000007
        /*0a00*/ 	.word	0x00000000
        /*0a04*/ 	.short	0x010a
        /*0a06*/ 	.byte	0x3f
	.zero		1


	//   ....[56]....
        /*0a08*/ 	.word	0x00019730
        /*0a0c*/ 	.word	0x00000003
        /*0a10*/ 	.word	0x00000000
        /*0a14*/ 	.short	0x010a
        /*0a16*/ 	.byte	0x3f
	.zero		1


	//   ....[57]....
        /*0a18*/ 	.word	0x00019790
        /*0a1c*/ 	.word	0x00000005
        /*0a20*/ 	.word	0x00000000
        /*0a24*/ 	.short	0x010a
        /*0a26*/ 	.byte	0x3f
	.zero		1


	//   ....[58]....
        /*0a28*/ 	.word	0x000197c0
        /*0a2c*/ 	.word	0x00000003
        /*0a30*/ 	.word	0x00000000
        /*0a34*/ 	.short	0x010a
        /*0a36*/ 	.byte	0x3f
	.zero		1


	//   ....[59]....
        /*0a38*/ 	.word	0x00019830
        /*0a3c*/ 	.word	0x00000003
        /*0a40*/ 	.word	0x00031c00
        /*0a44*/ 	.short	0x010a
        /*0a46*/ 	.byte	0x3f
	.zero		1


	//   ....[60]....
        /*0a48*/ 	.word	0x00019880
        /*0a4c*/ 	.word	0x00000000
        /*0a50*/ 	.word	0x00031c30
        /*0a54*/ 	.short	0x010a
        /*0a56*/ 	.byte	0x3f
	.zero		1


	//   ....[61]....
        /*0a58*/ 	.word	0x000198e0
        /*0a5c*/ 	.word	0x00000008
        /*0a60*/ 	.word	0x00031c30
        /*0a64*/ 	.short	0x010a
        /*0a66*/ 	.byte	0x3f
	.zero		1


	//   ....[62]....
        /*0a68*/ 	.word	0x00019940
        /*0a6c*/ 	.word	0x00000008
        /*0a70*/ 	.word	0x00031c50
        /*0a74*/ 	.short	0x010a
        /*0a76*/ 	.byte	0x3f
	.zero		1


	//   ....[63]....
        /*0a78*/ 	.word	0x000199a0
        /*0a7c*/ 	.word	0x00000007
        /*0a80*/ 	.word	0x00031c30
        /*0a84*/ 	.short	0x010a
        /*0a86*/ 	.byte	0x3f
	.zero		1


	//   ....[64]....
        /*0a88*/ 	.word	0x00019a00
        /*0a8c*/ 	.word	0x00000007
        /*0a90*/ 	.word	0x00031c50
        /*0a94*/ 	.short	0x010a
        /*0a96*/ 	.byte	0x3f
	.zero		1


	//   ....[65]....
        /*0a98*/ 	.word	0x00019a60
        /*0a9c*/ 	.word	0x00000005
        /*0aa0*/ 	.word	0x00031c50
        /*0aa4*/ 	.short	0x010a
        /*0aa6*/ 	.byte	0x3f
	.zero		1


	//   ....[66]....
        /*0aa8*/ 	.word	0x00019c00
        /*0aac*/ 	.word	0x00000000
        /*0ab0*/ 	.word	0x00031c40
        /*0ab4*/ 	.short	0x010a
        /*0ab6*/ 	.byte	0x3f
	.zero		1


	//   ....[67]....
        /*0ab8*/ 	.word	0x0001a4e0
        /*0abc*/ 	.word	0x00000011
        /*0ac0*/ 	.word	0x00031c20
        /*0ac4*/ 	.short	0x010a
        /*0ac6*/ 	.byte	0x3f
	.zero		1


	//   ....[68]....
        /*0ac8*/ 	.word	0x0001a530
        /*0acc*/ 	.word	0x00000003
        /*0ad0*/ 	.word	0x00031c40
        /*0ad4*/ 	.short	0x010a
        /*0ad6*/ 	.byte	0x3f
	.zero		1


	//   ....[69]....
        /*0ad8*/ 	.word	0x0001a580
        /*0adc*/ 	.word	0x00000003
        /*0ae0*/ 	.word	0x00000060
        /*0ae4*/ 	.short	0x010a
        /*0ae6*/ 	.byte	0x3f
	.zero		1


	//   ....[70]....
        /*0ae8*/ 	.word	0x0001a5d0
        /*0aec*/ 	.word	0x00000003
        /*0af0*/ 	.word	0x00031c40
        /*0af4*/ 	.short	0x010a
        /*0af6*/ 	.byte	0x3f
	.zero		1


	//   ....[71]....
        /*0af8*/ 	.word	0x0001a620
        /*0afc*/ 	.word	0x0000000c
        /*0b00*/ 	.word	0x00000060
        /*0b04*/ 	.short	0x010a
        /*0b06*/ 	.byte	0x3f
	.zero		1


	//   ....[72]....
        /*0b08*/ 	.word	0x0001a670
        /*0b0c*/ 	.word	0x00000002
        /*0b10*/ 	.word	0x00031c40
        /*0b14*/ 	.short	0x010a
        /*0b16*/ 	.byte	0x3f
	.zero		1


	//   ....[73]....
        /*0b18*/ 	.word	0x0001a6c0
        /*0b1c*/ 	.word	0x00000007
        /*0b20*/ 	.word	0x00000060
        /*0b24*/ 	.short	0x010a
        /*0b26*/ 	.byte	0x3f
	.zero		1


	//   ....[74]....
        /*0b28*/ 	.word	0x0001a710
        /*0b2c*/ 	.word	0x00000003
        /*0b30*/ 	.word	0x00031c60
        /*0b34*/ 	.short	0x010a
        /*0b36*/ 	.byte	0x3f
	.zero		1


	//   ....[75]....
        /*0b38*/ 	.word	0x0001b150
        /*0b3c*/ 	.word	0x00000009
        /*0b40*/ 	.word	0x00031c20
        /*0b44*/ 	.short	0x010a
        /*0b46*/ 	.byte	0x3f
	.zero		1


	//   ....[76]....
        /*0b48*/ 	.word	0x0001b2f0
        /*0b4c*/ 	.word	0x00000007
        /*0b50*/ 	.word	0x00000000
        /*0b54*/ 	.short	0x010a
        /*0b56*/ 	.byte	0x3f
	.zero		1


	//   ....[77]....
        /*0b58*/ 	.word	0x0001b340
        /*0b5c*/ 	.word	0x00000003
        /*0b60*/ 	.word	0x00000000
        /*0b64*/ 	.short	0x010a
        /*0b66*/ 	.byte	0x3f
	.zero		1


	//   ....[78]....
        /*0b68*/ 	.word	0x0001b390
        /*0b6c*/ 	.word	0x00000005
        /*0b70*/ 	.word	0x00000000
        /*0b74*/ 	.short	0x010a
        /*0b76*/ 	.byte	0x3f
	.zero		1


	//----- nvinfo : EIATTR_NUM_MBARRIERS
	.align		4
.L_1337:
        /*0b78*/ 	.byte	0x03, 0x38
        /*0b7a*/ 	.short	0x0016


	//----- nvinfo : EIATTR_EXIT_INSTR_OFFSETS
	.align		4
        /*0b7c*/ 	.byte	0x04, 0x1c
        /*0b7e*/ 	.short	(.L_1339 - .L_1338)


	//   ....[0]....
.L_1338:
        /*0b80*/ 	.word	0x00000a90


	//   ....[1]....
        /*0b84*/ 	.word	0x00012770


	//   ....[2]....
        /*0b88*/ 	.word	0x00019810


	//----- nvinfo : EIATTR_MAX_THREADS
	.align		4
.L_1339:
        /*0b8c*/ 	.byte	0x04, 0x05
        /*0b8e*/ 	.short	(.L_1341 - .L_1340)
.L_1340:
        /*0b90*/ 	.word	0x00000200
        /*0b94*/ 	.word	0x00000001
        /*0b98*/ 	.word	0x00000001


	//----- nvinfo : EIATTR_CRS_STACK_SIZE
	.align		4
.L_1341:
        /*0b9c*/ 	.byte	0x04, 0x1e
        /*0b9e*/ 	.short	(.L_1343 - .L_1342)
.L_1342:
        /*0ba0*/ 	.word	0x00000000


	//----- nvinfo : EIATTR_CBANK_PARAM_SIZE
	.align		4
.L_1343:
        /*0ba4*/ 	.byte	0x03, 0x19
        /*0ba6*/ 	.short	0x0af0


	//----- nvinfo : EIATTR_PARAM_CBANK
	.align		4
        /*0ba8*/ 	.byte	0x04, 0x0a
        /*0baa*/ 	.short	(.L_1345 - .L_1344)
	.align		4
.L_1344:
        /*0bac*/ 	.word	index@(.nv.constant0._ZN7cutlass13device_kernelIN5flash11enable_sm90INS1_16FlashAttnFwdSm90INS1_25CollectiveMainloopFwdSm90ILi2EN4cute5tupleIJNS5_1CILi1EEES8_S8_EEENS6_IJNS7_ILi192EEENS7_ILi144EEENS7_ILi96EEEEEELi96ENS_6half_tEfNS_4arch4Sm90ELb1ELb0ELb1ELb1ELb0ELb0ELb0ELb0ELb1ELb1ELb1ELb0EEENS1_21CollectiveEpilogueFwdINS6_IJSA_SC_SB_EEES9_SE_SG_Li384ELb1ELb1ELb1ELb0EEENS1_36VarlenDynamicPersistentTileSchedulerILi192ELi144ELi384ELi128ELb1ELb1ELb1ELb1ELb1ELb1EEEEEEEEEvNT_6ParamsE)
        /*0bb0*/ 	.short	0x0210
        /*0bb2*/ 	.short	0x0af0


	//----- nvinfo : EIATTR_SW_WAR
	.align		4
.L_1345:
        /*0bb4*/ 	.byte	0x04, 0x36
        /*0bb6*/ 	.short	(.L_1347 - .L_1346)
.L_1346:
        /*0bb8*/ 	.word	0x00000008
.L_1347:


//--------------------- .nv.info._ZN7cutlass13device_kernelIN5flash11enable_sm90INS1_16FlashAttnFwdSm90INS1_25CollectiveMainloopFwdSm90ILi2EN4cute5tupleIJNS5_1CILi1EEES8_S8_EEENS6_IJNS7_ILi192EEENS7_ILi144EEENS7_ILi96EEEEEELi96ENS_6half_tEfNS_4arch4Sm90ELb1ELb0ELb1ELb1ELb0ELb1ELb0ELb0ELb1ELb1ELb1ELb0EEENS1_21CollectiveEpilogueFwdINS6_IJSA_SC_SB_EEES9_SE_SG_Li384ELb1ELb1ELb1ELb0EEENS1_36VarlenDynamicPersistentTileSchedulerILi192ELi144ELi384ELi128ELb1ELb1ELb1ELb1ELb1ELb1EEEEEEEEEvNT_6ParamsE --------------------------
	.section	.nv.info._ZN7cutlass13device_kernelIN5flash11enable_sm90INS1_16FlashAttnFwdSm90INS1_25CollectiveMainloopFwdSm90ILi2EN4cute5tupleIJNS5_1CILi1EEES8_S8_EEENS6_IJNS7_ILi192EEENS7_ILi144EEENS7_ILi96EEEEEELi96ENS_6half_tEfNS_4arch4Sm90ELb1ELb0ELb1ELb1ELb0ELb1ELb0ELb0ELb1ELb1ELb1ELb0EEENS1_21CollectiveEpilogueFwdINS6_IJSA_SC_SB_EEES9_SE_SG_Li384ELb1ELb1ELb1ELb0EEENS1_36VarlenDynamicPersistentTileSchedulerILi192ELi144ELi384ELi128ELb1ELb1ELb1ELb1ELb1ELb1EEEEEEEEEvNT_6ParamsE,"",@"SHT_CUDA_INFO"
	.sectionflags	@""
	.align	4


	//----- nvinfo : EIATTR_CUDA_API_VERSION
	.align		4
        /*0000*/ 	.byte	0x04, 0x37
        /*0002*/ 	.short	(.L_1349 - .L_1348)
.L_1348:
        /*0004*/ 	.word	0x00000082


	//----- nvinfo : EIATTR_KPARAM_INFO
	.align		4
.L_1349:
        /*0008*/ 	.byte	0x04, 0x17
        /*000a*/ 	.short	(.L_1351 - .L_1350)
.L_1350:
        /*000c*/ 	.word	0x00000000
        /*0010*/ 	.short	0x0000
        /*0012*/ 	.short	0x0070
        /*0014*/ 	.byte	0x00, 0xf0, 0x01, 0x2a


	//----- nvinfo : EIATTR_SPARSE_MMA_MASK
	.align		4
.L_1351:
        /*0018*/ 	.byte	0x03, 0x50
        /*001a*/ 	.short	0x0000


	//----- nvinfo : EIATTR_MAXREG_COUNT
	.align		4
        /*001c*/ 	.byte	0x03, 0x1b
        /*001e*/ 	.short	0x0080


	//----- nvinfo : EIATTR_NUM_BARRIERS
	.align		4
        /*0020*/ 	.byte	0x02, 0x4c
        /*0022*/ 	.byte	0x10
	.zero		1


	//----- nvinfo : EIATTR_EXTERNS
	.align		4
        /*0024*/ 	.byte	0x04, 0x0f
        /*0026*/ 	.short	(.L_1353 - .L_1352)


	//   ....[0]....
	.align		4
.L_1352:
        /*0028*/ 	.word	index@(__assertfail)


	//----- nvinfo : EIATTR_ANNOTATIONS
	.align		4
.L_1353:
        /*002c*/ 	.byte	0x04, 0x55
        /*002e*/ 	.short	(.L_1355 - .L_1354)


	//   ....[0]....
.L_1354:
        /* <DEDUP_REMOVED lines=158> */


	//----- nvinfo : EIATTR_MERCURY_ISA_VERSION
	.align		4
.L_1355:
        /*0a00*/ 	.byte	0x03, 0x5f
        /*0a02*/ 	.short	0x0101


	//----- nvinfo : EIATTR_UNUSED_LOAD_BYTE_OFFSET
	.align		4
        /*0a04*/ 	.byte	0x04, 0x44
        /*0a06*/ 	.short	(.L_1357 - .L_1356)


	//   ....[0]....
.L_1356:
        /*0a08*/ 	.word	0x00000ad0
        /*0a0c*/ 	.word	0x0000fff0


	//   ....[1]....
        /*0a10*/ 	.word	0x0001c150
        /*0a14*/ 	.word	0x0000fff0


	//----- nvinfo : EIATTR_INT_WARP_WIDE_INSTR_OFFSETS
	.align		4
.L_1357:
        /*0a18*/ 	.byte	0x04, 0x31
        /*0a1a*/ 	.short	(.L_1359 - .L_1358)


	//   ....[0]....
.L_1358:
        /*0a1c*/ 	.word	0x00000180


	//   ....[1]....
        /*0a20*/ 	.word	0x00000220


	//   ....[2]....
        /*0a24*/ 	.word	0x00000290


	//   ....[3]....
        /*0a28*/ 	.word	0x00022350


	//   ....[4]....
        /*0a2c*/ 	.word	0x000223f0


	//   ....[5]....
        /*0a30*/ 	.word	0x00025ef0


	//   ....[6]....
        /*0a34*/ 	.word	0x00025f90


	//----- nvinfo : EIATTR_COOP_GROUP_MASK_REGIDS
	.align		4
.L_1359:
        /*0a38*/ 	.byte	0x04, 0x29
        /*0a3a*/ 	.short	(.L_1361 - .L_1360)


	//   ....[0]....
.L_1360:
        /*0a3c*/ 	.word	0xffffffff


	//   ....[1]....
        /*0a40*/ 	.word	0xffffffff


	//   ....[2]....
        /*0a44*/ 	.word	0xffffffff


	//   ....[3]....
        /*0a48*/ 	.word	0xffffffff


	//   ....[4]....
        /*0a4c*/ 	.word	0xffffffff


	//   ....[5]....
        /*0a50*/ 	.word	0xffffffff


	//   ....[6]....
        /*0a54*/ 	.word	0xffffffff


	//   ....[7]....
        /*0a58*/ 	.word	0xffffffff


	//   ....[8]....
        /*0a5c*/ 	.word	0xffffffff


	//   ....[9]....
        /*0a60*/ 	.word	0xffffffff


	//   ....[10]....
        /*0a64*/ 	.word	0xffffffff


	//   ....[11]....
        /*0a68*/ 	.word	0xffffffff


	//   ....[12]....
        /*0a6c*/ 	.word	0xffffffff


	//   ....[13]....
        /*0a70*/ 	.word	0xffffffff


	//   ....[14]....
        /*0a74*/ 	.word	0xffffffff


	//   ....[15]....
        /*0a78*/ 	.word	0xffffffff


	//   ....[16]....
        /*0a7c*/ 	.word	0xffffffff


	//   ....[17]....
        /*0a80*/ 	.word	0xffffffff


	//   ....[18]....
        /*0a84*/ 	.word	0xffffffff


	//   ....[19]....
        /*0a88*/ 	.word	0xffffffff


	//   ....[20]....
        /*0a8c*/ 	.word	0xffffffff


	//   ....[21]....
        /*0a90*/ 	.word	0xffffffff


	//   ....[22]....
        /*0a94*/ 	.word	0xffffffff


	//   ....[23]....
        /*0a98*/ 	.word	0xffffffff


	//   ....[24]....
        /*0a9c*/ 	.word	0xffffffff


	//   ....[25]....
        /*0aa0*/ 	.word	0xffffffff


	//   ....[26]....
        /*0aa4*/ 	.word	0xffffffff


	//   ....[27]....
        /*0aa8*/ 	.word	0xffffffff


	//   ....[28]....
        /*0aac*/ 	.word	0xffffffff


	//   ....[29]....
        /*0ab0*/ 	.word	0xffffffff


	//   ....[30]....
        /*0ab4*/ 	.word	0xffffffff


	//   ....[31]....
        /*0ab8*/ 	.word	0xffffffff


	//   ....[32]....
        /*0abc*/ 	.word	0xffffffff


	//   ....[33]....
        /*0ac0*/ 	.word	0xffffffff


	//   ....[34]....
        /*0ac4*/ 	.word	0xffffffff


	//   ....[35]....
        /*0ac8*/ 	.word	0xffffffff


	//   ....[36]....
        /*0acc*/ 	.word	0xffffffff


	//   ....[37]....
        /*0ad0*/ 	.word	0xffffffff


	//   ....[38]....
        /*0ad4*/ 	.word	0xffffffff


	//   ....[39]....
        /*0ad8*/ 	.word	0xffffffff


	//   ....[40]....
        /*0adc*/ 	.word	0xffffffff


	//   ....[41]....
        /*0ae0*/ 	.word	0xffffffff


	//   ....[42]....
        /*0ae4*/ 	.word	0xffffffff


	//   ....[43]....
        /*0ae8*/ 	.word	0xffffffff


	//   ....[44]....
        /*0aec*/ 	.word	0xffffffff


	//   ....[45]....
        /*0af0*/ 	.word	0xffffffff


	//   ....[46]....
        /*0af4*/ 	.word	0xffffffff


	//   ....[47]....
        /*0af8*/ 	.word	0xffffffff


	//   ....[48]....
        /*0afc*/ 	.word	0xffffffff


	//   ....[49]....
        /*0b00*/ 	.word	0xffffffff


	//   ....[50]....
        /*0b04*/ 	.word	0xffffffff


	//   ....[51]....
        /*0b08*/ 	.word	0xffffffff


	//   ....[52]....
        /*0b0c*/ 	.word	0xffffffff


	//   ....[53]....
        /*0b10*/ 	.word	0xffffffff


	//   ....[54]....
        /*0b14*/ 	.word	0xffffffff


	//   ....[55]....
        /*0b18*/ 	.word	0xffffffff


	//   ....[56]....
        /*0b1c*/ 	.word	0xffffffff


	//   ....[57]....
        /*0b20*/ 	.word	0xffffffff


	//   ....[58]....
        /*0b24*/ 	.word	0xffffffff


	//   ....[59]....
        /*0b28*/ 	.word	0xffffffff


	//   ....[60]....
        /*0b2c*/ 	.word	0xffffffff


	//   ....[61]....
        /*0b30*/ 	.word	0xffffffff


	//   ....[62]....
        /*0b34*/ 	.word	0xffffffff


	//   ....[63]....
        /*0b38*/ 	.word	0xffffffff


	//   ....[64]....
        /*0b3c*/ 	.word	0xffffffff


	//   ....[65]....
        /*0b40*/ 	.word	0xffffffff


	//   ....[66]....
        /*0b44*/ 	.word	0xffffffff


	//   ....[67]....
        /*0b48*/ 	.word	0xffffffff


	//   ....[68]....
        /*0b4c*/ 	.word	0xffffffff


	//   ....[69]....
        /*0b50*/ 	.word	0xffffffff


	//   ....[70]....
        /*0b54*/ 	.word	0xffffffff


	//   ....[71]....
        /*0b58*/ 	.word	0xffffffff


	//   ....[72]....
        /*0b5c*/ 	.word	0xffffffff


	//   ....[73]....
        /*0b60*/ 	.word	0xffffffff


	//   ....[74]....
        /*0b64*/ 	.word	0xffffffff


	//   ....[75]....
        /*0b68*/ 	.word	0xffffffff


	//   ....[76]....
        /*0b6c*/ 	.word	0xffffffff


	//   ....[77]....
        /*0b70*/ 	.word	0xffffffff


	//   ....[78]....
        /*0b74*/ 	.word	0xffffffff


	//   ....[79]....
        /*0b78*/ 	.word	0xffffffff


	//   ....[80]....
        /*0b7c*/ 	.word	0xffffffff


	//   ....[81]....
        /*0b80*/ 	.word	0xffffffff


	//   ....[82]....
        /*0b84*/ 	.word	0xffffffff


	//   ....[83]....
        /*0b88*/ 	.word	0xffffffff


	//   ....[84]....
        /*0b8c*/ 	.word	0xffffffff


	//   ....[85]....
        /*0b90*/ 	.word	0xffffffff


	//   ....[86]....
        /*0b94*/ 	.word	0xffffffff


	//   ....[87]....
        /*0b98*/ 	.word	0xffffffff


	//   ....[88]....
        /*0b9c*/ 	.word	0xffffffff


	//   ....[89]....
        /*0ba0*/ 	.word	0xffffffff


	//   ....[90]....
        /*0ba4*/ 	.word	0xffffffff


	//   ....[91]....
        /*0ba8*/ 	.word	0xffffffff


	//   ....[92]....
        /*0bac*/ 	.word	0xffffffff


	//   ....[93]....
        /*0bb0*/ 	.word	0xffffffff


	//   ....[94]....
        /*0bb4*/ 	.word	0xffffffff


	//   ....[95]....
        /*0bb8*/ 	.word	0xffffffff


	//   ....[96]....
        /*0bbc*/ 	.word	0xffffffff


	//   ....[97]....
        /*0bc0*/ 	.word	0xffffffff


	//   ....[98]....
        /*0bc4*/ 	.word	0xffffffff


	//   ....[99]....
        /*0bc8*/ 	.word	0xffffffff


	//   ....[100]....
        /*0bcc*/ 	.word	0xffffffff


	//   ....[101]....
        /*0bd0*/ 	.word	0xffffffff


	//   ....[102]....
        /*0bd4*/ 	.word	0xffffffff


	//   ....[103]....
        /*0bd8*/ 	.word	0xffffffff


	//   ....[104]....
        /*0bdc*/ 	.word	0xffffffff


	//   ....[105]....
        /*0be0*/ 	.word	0x0500000f


	//   ....[106]....
        /*0be4*/ 	.word	0x0500000f


	//   ....[107]....
        /*0be8*/ 	.word	0x0500000f


	//   ....[108]....
        /*0bec*/ 	.word	0x0500000f


	//   ....[109]....
        /*0bf0*/ 	.word	0x0500000f


	//   ....[110]....
        /*0bf4*/ 	.word	0x0500000f


	//   ....[111]....
        /*0bf8*/ 	.word	0x0500000f


	//   ....[112]....
        /*0bfc*/ 	.word	0x0500000f


	//   ....[113]....
        /*0c00*/ 	.word	0x0500000f


	//   ....[114]....
        /*0c04*/ 	.word	0x0500000f


	//   ....[115]....
        /*0c08*/ 	.word	0x0500000f


	//   ....[116]....
        /*0c0c*/ 	.word	0x0500000f


	//   ....[117]....
        /*0c10*/ 	.word	0x0500000f


	//   ....[118]....
        /*0c14*/ 	.word	0x0500000f


	//   ....[119]....
        /*0c18*/ 	.word	0x0500000f


	//   ....[120]....
        /*0c1c*/ 	.word	0x0500000f


	//   ....[121]....
        /*0c20*/ 	.word	0x0500000f


	//   ....[122]....
        /*0c24*/ 	.word	0x0500000f


	//   ....[123]....
        /*0c28*/ 	.word	0x0500000f


	//   ....[124]....
        /*0c2c*/ 	.word	0x0500000f


	//   ....[125]....
        /*0c30*/ 	.word	0x0500000f


	//   ....[126]....
        /*0c34*/ 	.word	0x0500000f


	//   ....[127]....
        /*0c38*/ 	.word	0x0500000f


	//   ....[128]....
        /*0c3c*/ 	.word	0x0500000f


	//   ....[129]....
        /*0c40*/ 	.word	0x0500000f


	//   ....[130]....
        /*0c44*/ 	.word	0x0500000f


	//   ....[131]....
        /*0c48*/ 	.word	0x0500000f


	//   ....[132]....
        /*0c4c*/ 	.word	0x0500000f


	//   ....[133]....
        /*0c50*/ 	.word	0x0500000f


	//   ....[134]....
        /*0c54*/ 	.word	0x0500000f


	//   ....[135]....
        /*0c58*/ 	.word	0x0500000f


	//   ....[136]....
        /*0c5c*/ 	.word	0x0500000f


	//   ....[137]....
        /*0c60*/ 	.word	0x0500000f


	//   ....[138]....
        /*0c64*/ 	.word	0x0500000f


	//   ....[139]....
        /*0c68*/ 	.word	0x0500000f


	//   ....[140]....
        /*0c6c*/ 	.word	0x0500000f


	//   ....[141]....
        /*0c70*/ 	.word	0x0500000f


	//   ....[142]....
        /*0c74*/ 	.word	0x0500000f


	//   ....[143]....
        /*0c78*/ 	.word	0x0500000f


	//   ....[144]....
        /*0c7c*/ 	.word	0x0500000f


	//   ....[145]....
        /*0c80*/ 	.word	0x0500000f


	//   ....[146]....
        /*0c84*/ 	.word	0x0500000f


	//   ....[147]....
        /*0c88*/ 	.word	0x0500000f


	//   ....[148]....
        /*0c8c*/ 	.word	0x0500000f


	//   ....[149]....
        /*0c90*/ 	.word	0x0500000f


	//   ....[150]....
        /*0c94*/ 	.word	0x0500000f


	//   ....[151]....
        /*0c98*/ 	.word	0x0500000f


	//   ....[152]....
        /*0c9c*/ 	.word	0x0500000f


	//   ....[153]....
        /*0ca0*/ 	.word	0x0500000f


	//   ....[154]....
        /*0ca4*/ 	.word	0x0500000f


	//   ....[155]....
        /*0ca8*/ 	.word	0x0500000f


	//   ....[156]....
        /*0cac*/ 	.word	0x0500000f


	//   ....[157]....
        /*0cb0*/ 	.word	0x0500000f


	//   ....[158]....
        /*0cb4*/ 	.word	0x0500000f


	//----- nvinfo : EIATTR_COOP_GROUP_INSTR_OFFSETS
	.align		4
.L_1361:
        /*0cb8*/ 	.byte	0x04, 0x28
        /*0cba*/ 	.short	(.L_1363 - .L_1362)


	//   ....[0]....
.L_1362:
        /*0cbc*/ 	.word	0x00000060


	//   ....[1]....
        /*0cc0*/ 	.word	0x00000190


	//   ....[2]....
        /*0cc4*/ 	.word	0x00000240


	//   ....[3]....
        /*0cc8*/ 	.word	0x00000400


	//   ....[4]....
        /*0ccc*/ 	.word	0x00000560


	//   ....[5]....
        /*0cd0*/ 	.word	0x00000680


	//   ....[6]....
        /*0cd4*/ 	.word	0x000007e0


	//   ....[7]....
        /*0cd8*/ 	.word	0x00007700


	//   ....[8]....
        /*0cdc*/ 	.word	0x00007e40


	//   ....[9]....
        /*0ce0*/ 	.word	0x00007e50


	//   ....[10]....
        /*0ce4*/ 	.word	0x00007e60


	//   ....[11]....
        /*0ce8*/ 	.word	0x00007e70


	//   ....[12]....
        /*0cec*/ 	.word	0x00009bf0


	//   ....[13]....
        /*0cf0*/ 	.word	0x00009c00


	//   ....[14]....
        /*0cf4*/ 	.word	0x00009c10


	//   ....[15]....
        /*0cf8*/ 	.word	0x00009c20


	//   ....[16]....
        /*0cfc*/ 	.word	0x0000ddf0


	//   ....[17]....
        /*0d00*/ 	.word	0x0000e8e0


	//   ....[18]....
        /*0d04*/ 	.word	0x0000e8f0


	//   ....[19]....
        /*0d08*/ 	.word	0x0000e910


	//   ....[20]....
        /*0d0c*/ 	.word	0x0000f370


	//   ....[21]....
        /*0d10*/ 	.word	0x0000f3b0


	//   ....[22]....
        /*0d14*/ 	.word	0x000105f0


	//   ....[23]....
        /*0d18*/ 	.word	0x00012e50


	//   ....[24]....
        /*0d1c*/ 	.word	0x000133c0


	//   ....[25]....
        /*0d20*/ 	.word	0x00014290


	//   ....[26]....
        /*0d24*/ 	.word	0x000142b0


	//   ....[27]....
        /*0d28*/ 	.word	0x00014930


	//   ....[28]....
        /*0d2c*/ 	.word	0x00014950


	//   ....[29]....
        /*0d30*/ 	.word	0x00016230


	//   ....[30]....
        /*0d34*/ 	.word	0x000190b0


	//   ....[31]....
        /*0d38*/ 	.word	0x00019120


	//   ....[32]....
        /*0d3c*/ 	.word	0x00019ae0


	//   ....[33]....
        /*0d40*/ 	.word	0x00019b00


	//   ....[34]....
        /*0d44*/ 	.word	0x0001b3e0


	//   ....[35]....
        /*0d48*/ 	.word	0x0001bb40


	//   ....[36]....
        /*0d4c*/ 	.word	0x0001bb70


	//   ....[37]....
        /*0d50*/ 	.word	0x0001bbb0


	//   ....[38]....
        /*0d54*/ 	.word	0x0001bbc0


	//   ....[39]....
        /*0d58*/ 	.word	0x0001cb40


	//   ....[40]....
        /*0d5c*/ 	.word	0x0001cb60


	//   ....[41]....
        /*0d60*/ 	.word	0x0001cb70


	//   ....[42]....
        /*0d64*/ 	.word	0x0001cb80


	//   ....[43]....
        /*0d68*/ 	.word	0x0001d240


	//   ....[44]....
        /*0d6c*/ 	.word	0x0001d250


	//   ....[45]....
        /*0d70*/ 	.word	0x0001d3b0


	//   ....[46]....
        /*0d74*/ 	.word	0x0001d3c0


	//   ....[47]....
        /*0d78*/ 	.word	0x0001d7d0


	//   ....[48]....
        /*0d7c*/ 	.word	0x0001d7e0


	//   ....[49]....
        /*0d80*/ 	.word	0x0001dce0


	//   ....[50]....
        /*0d84*/ 	.word	0x0001dcf0


	//   ....[51]....
        /*0d88*/ 	.word	0x0001eb00


	//   ....[52]....
        /*0d8c*/ 	.word	0x0001eb10


	//   ....[53]....
        /*0d90*/ 	.word	0x0001ec80


	//   ....[54]....
        /*0d94*/ 	.word	0x0001ec90


	//   ....[55]....
        /*0d98*/ 	.word	0x0001ee50


	//   ....[56]....
        /*0d9c*/ 	.word	0x0001f060


	//   ....[57]....
        /*0da0*/ 	.word	0x0001f090


	//   ....[58]....
        /*0da4*/ 	.word	0x0001f0c0


	//   ....[59]....
        /*0da8*/ 	.word	0x0001f0f0


	//   ....[60]....
        /*0dac*/ 	.word	0x0001f120


	//   ....[61]....
        /*0db0*/ 	.word	0x0001f150


	//   ....[62]....
        /*0db4*/ 	.word	0x0001f2f0


	//   ....[63]....
        /*0db8*/ 	.word	0x0001f320


	//   ....[64]....
        /*0dbc*/ 	.word	0x0001f350


	//   ....[65]....
        /*0dc0*/ 	.word	0x0001f380


	//   ....[66]....
        /*0dc4*/ 	.word	0x0001f3b0


	//   ....[67]....
        /*0dc8*/ 	.word	0x0001f3e0


	//   ....[68]....
        /*0dcc*/ 	.word	0x0001f470


	//   ....[69]....
        /*0dd0*/ 	.word	0x0001f4a0


	//   ....[70]....
        /*0dd4*/ 	.word	0x0001f4b0


	//   ....[71]....
        /*0dd8*/ 	.word	0x0001f4f0


	//   ....[72]....
        /*0ddc*/ 	.word	0x00020b40


	//   ....[73]....
        /*0de0*/ 	.word	0x00022910


	//   ....[74]....
        /*0de4*/ 	.word	0x00023590


	//   ....[75]....
        /*0de8*/ 	.word	0x000235a0


	//   ....[76]....
        /*0dec*/ 	.word	0x00023660


	//   ....[77]....
        /*0df0*/ 	.word	0x00023680


	//   ....[78]....
        /*0df4*/ 	.word	0x00023720


	//   ....[79]....
        /*0df8*/ 	.word	0x00023740


	//   ....[80]....
        /*0dfc*/ 	.word	0x00023750


	//   ....[81]....
        /*0e00*/ 	.word	0x00023760


	//   ....[82]....
        /*0e04*/ 	.word	0x00023840


	//   ....[83]....
        /*0e08*/ 	.word	0x00023880


	//   ....[84]....
        /*0e0c*/ 	.word	0x00023890


	//   ....[85]....
        /*0e10*/ 	.word	0x00023920


	//   ....[86]....
        /*0e14*/ 	.word	0x000266b0


	//   ....[87]....
        /*0e18*/ 	.word	0x000266d0


	//   ....[88]....
        /*0e1c*/ 	.word	0x00026730


	//   ....[89]....
        /*0e20*/ 	.word	0x00026760


	//   ....[90]....
        /*0e24*/ 	.word	0x00026790


	//   ....[91]....
        /*0e28*/ 	.word	0x000267c0


	//   ....[92]....
        /*0e2c*/ 	.word	0x000267f0


	//   ....[93]....
        /*0e30*/ 	.word	0x00026820


	//   ....[94]....
        /*0e34*/ 	.word	0x000269c0


	//   ....[95]....
        /*0e38*/ 	.word	0x00026a00


	//   ....[96]....
        /*0e3c*/ 	.word	0x00026a30


	//   ....[97]....
        /*0e40*/ 	.word	0x00026a60


	//   ....[98]....
        /*0e44*/ 	.word	0x00026a90


	//   ....[99]....
        /*0e48*/ 	.word	0x00026ac0


	//   ....[100]....
        /*0e4c*/ 	.word	0x00026b80


	//   ....[101]....
        /*0e50*/ 	.word	0x00026ba0


	//   ....[102]....
        /*0e54*/ 	.word	0x00026bc0


	//   ....[103]....
        /*0e58*/ 	.word	0x00026c20


	//   ....[104]....
        /*0e5c*/ 	.word	0x00027650


	//   ....[105]....
        /*0e60*/ 	.word	0x00027a50


	//   ....[106]....
        /*0e64*/ 	.word	0x00027af0


	//   ....[107]....
        /*0e68*/ 	.word	0x00027b80


	//   ....[108]....
        /*0e6c*/ 	.word	0x00027bd0


	//   ....[109]....
        /*0e70*/ 	.word	0x00027c20


	//   ....[110]....
        /*0e74*/ 	.word	0x00027d00


	//   ....[111]....
        /*0e78*/ 	.word	0x00027d90


	//   ....[112]....
        /*0e7c*/ 	.word	0x00027df0


	//   ....[113]....
        /*0e80*/ 	.word	0x00027e50


	//   ....[114]....
        /*0e84*/ 	.word	0x00028100


	//   ....[115]....
        /*0e88*/ 	.word	0x00028150


	//   ....[116]....
        /*0e8c*/ 	.word	0x000281e0


	//   ....[117]....
        /*0e90*/ 	.word	0x00028270


	//   ....[118]....
        /*0e94*/ 	.word	0x000282f0


	//   ....[119]....
        /*0e98*/ 	.word	0x00028340


	//   ....[120]....
        /*0e9c*/ 	.word	0x000283d0


	//   ....[121]....
        /*0ea0*/ 	.word	0x00028460


	//   ....[122]....
        /*0ea4*/ 	.word	0x000284e0


	//   ....[123]....
        /*0ea8*/ 	.word	0x00028530


	//   ....[124]....
        /*0eac*/ 	.word	0x000285c0


	//   ....[125]....
        /*0eb0*/ 	.word	0x00028650


	//   ....[126]....
        /*0eb4*/ 	.word	0x00028710


	//   ....[127]....
        /*0eb8*/ 	.word	0x00028a00


	//   ....[128]....
        /*0ebc*/ 	.word	0x00028b90


	//   ....[129]....
        /*0ec0*/ 	.word	0x00028c00


	//   ....[130]....
        /*0ec4*/ 	.word	0x00028d30


	//   ....[131]....
        /*0ec8*/ 	.word	0x00028d80


	//   ....[132]....
        /*0ecc*/ 	.word	0x00028ea0


	//   ....[133]....
        /*0ed0*/ 	.word	0x00028f10


	//   ....[134]....
        /*0ed4*/ 	.word	0x00029030


	//   ....[135]....
        /*0ed8*/ 	.word	0x000290a0


	//   ....[136]....
        /*0edc*/ 	.word	0x000291c0


	//   ....[137]....
        /*0ee0*/ 	.word	0x00029210


	//   ....[138]....
        /*0ee4*/ 	.word	0x00029310


	//   ....[139]....
        /*0ee8*/ 	.word	0x00029360


	//   ....[140]....
        /*0eec*/ 	.word	0x00029680


	//   ....[141]....
        /*0ef0*/ 	.word	0x00029730


	//   ....[142]....
        /*0ef4*/ 	.word	0x00029890


	//   ....[143]....
        /*0ef8*/ 	.word	0x00029910


	//   ....[144]....
        /*0efc*/ 	.word	0x00029980


	//   ....[145]....
        /*0f00*/ 	.word	0x000299f0


	//   ....[146]....
        /*0f04*/ 	.word	0x00029a60


	//   ....[147]....
        /*0f08*/ 	.word	0x00029ae0


	//   ....[148]....
        /*0f0c*/ 	.word	0x00029b60


	//   ....[149]....
        /*0f10*/ 	.word	0x00029c00


	//   ....[150]....
        /*0f14*/ 	.word	0x00029c70


	//   ....[151]....
        /*0f18*/ 	.word	0x00029ce0


	//   ....[152]....
        /*0f1c*/ 	.word	0x00029d50


	//   ....[153]....
        /*0f20*/ 	.word	0x00029dd0


	//   ....[154]....
        /*0f24*/ 	.word	0x00029e40


	//   ....[155]....
        /*0f28*/ 	.word	0x00029ef0


	//   ....[156]....
        /*0f2c*/ 	.word	0x00029f40


	//   ....[157]....
        /*0f30*/ 	.word	0x00029fd0


	//   ....[158]....
        /*0f34*/ 	.word	0x0002a100


	//----- nvinfo : EIATTR_REG_RECONFIG
	.align		4
.L_1363:
        /*0f38*/ 	.byte	0x01, 0x54
	.zero		2


	//----- nvinfo : EIATTR_SYSCALL_OFFSETS
	.align		4
        /*0f3c*/ 	.byte	0x04, 0x46
        /*0f3e*/ 	.short	(.L_1365 - .L_1364)


	//   ....[0]....
.L_1364:
        /*0f40*/ 	.word	0x00001f30


	//   ....[1]....
        /*0f44*/ 	.word	0x00002080


	//   ....[2]....
        /*0f48*/ 	.word	0x000078d0


	//   ....[3]....
        /*0f4c*/ 	.word	0x00007bf0


	//   ....[4]....
        /*0f50*/ 	.word	0x00022550


	//   ....[5]....
        /*0f54*/ 	.word	0x000226a0


	//   ....[6]....
        /*0f58*/ 	.word	0x000227a0


	//   ....[7]....
        /*0f5c*/ 	.word	0x00023040


	//----- nvinfo : EIATTR_MBARRIER_INSTR_OFFSETS
	.align		4
.L_1365:
        /*0f60*/ 	.byte	0x04, 0x39
        /*0f62*/ 	.short	(.L_1367 - .L_1366)


	//   ....[0]....
.L_1366:
        /*0f64*/ 	.word	0x000002b0
        /*0f68*/ 	.word	0x000000ff
        /*0f6c*/ 	.word	0x00031c00
        /*0f70*/ 	.short	0x0100
        /*0f72*/ 	.byte	0x08
	.zero		1


	//   ....[1]....
        /*0f74*/ 	.word	0x000002c0
        /*0f78*/ 	.word	0x000000ff
        /*0f7c*/ 	.word	0x00031c20
        /*0f80*/ 	.short	0x0100
        /*0f82*/ 	.byte	0x08
	.zero		1


	//   ....[2]....
        /*0f84*/ 	.word	0x000003b0
        /*0f88*/ 	.word	0x000000ff
        /*0f8c*/ 	.word	0x00031c30
        /*0f90*/ 	.short	0x0100
        /*0f92*/ 	.byte	0x08
	.zero		1


	//   ....[3]....
        /*0f94*/ 	.word	0x000003c0
        /*0f98*/ 	.word	0x000000ff
        /*0f9c*/ 	.word	0x00031c40
        /*0fa0*/ 	.short	0x0100
        /*0fa2*/ 	.byte	0x08
	.zero		1


	//   ....[4]....
        /*0fa4*/ 	.word	0x000003d0
        /*0fa8*/ 	.word	0x000000ff
        /*0fac*/ 	.word	0x00031c38
        /*0fb0*/ 	.short	0x0100
        /*0fb2*/ 	.byte	0x08
	.zero		1


	//   ....[5]....
        /*0fb4*/ 	.word	0x000003e0
        /*0fb8*/ 	.word	0x000000ff
        /*0fbc*/ 	.word	0x00031c48
        /*0fc0*/ 	.short	0x0100
        /*0fc2*/ 	.byte	0x08
	.zero		1


	//   ....[6]....
        /*0fc4*/ 	.word	0x00000510
        /*0fc8*/ 	.word	0x000000ff
        /*0fcc*/ 	.word	0x00031c50
        /*0fd0*/ 	.short	0x0100
        /*0fd2*/ 	.byte	0x08
	.zero		1


	//   ....[7]....
        /*0fd4*/ 	.word	0x00000520
        /*0fd8*/ 	.word	0x000000ff
        /*0fdc*/ 	.word	0x00031c60
        /*0fe0*/ 	.short	0x0100
        /*0fe2*/ 	.byte	0x08
	.zero		1


	//   ....[8]....
        /*0fe4*/ 	.word	0x00000530
        /*0fe8*/ 	.word	0x000000ff
        /*0fec*/ 	.word	0x00031c58
        /*0ff0*/ 	.short	0x0100
        /*0ff2*/ 	.byte	0x08
	.zero		1


	//   ....[9]....
        /*0ff4*/ 	.word	0x00000540
        /*0ff8*/ 	.word	0x000000ff
        /*0ffc*/ 	.word	0x00031c68
        /*1000*/ 	.short	0x0100
        /*1002*/ 	.byte	0x08
	.zero		1


	//   ....[10]....
        /*1004*/ 	.word	0x00000630
        /*1008*/ 	.word	0x000000ff
        /*100c*/ 	.word	0x00031c70
        /*1010*/ 	.short	0x0100
        /*1012*/ 	.byte	0x06
	.zero		1


	//   ....[11]....
        /*1014*/ 	.word	0x00000640
        /*1018*/ 	.word	0x000000ff
        /*101c*/ 	.word	0x00031c80
        /*1020*/ 	.short	0x0100
        /*1022*/ 	.byte	0x06
	.zero		1


	//   ....[12]....
        /*1024*/ 	.word	0x00000650
        /*1028*/ 	.word	0x000000ff
        /*102c*/ 	.word	0x00031c78
        /*1030*/ 	.short	0x0100
        /*1032*/ 	.byte	0x06
	.zero		1


	//   ....[13]....
        /*1034*/ 	.word	0x00000660
        /*1038*/ 	.word	0x000000ff
        /*103c*/ 	.word	0x00031c88
        /*1040*/ 	.short	0x0100
        /*1042*/ 	.byte	0x06
	.zero		1


	//   ....[14]....
        /*1044*/ 	.word	0x00000790
        /*1048*/ 	.word	0x000000ff
        /*104c*/ 	.word	0x00031c90
        /*1050*/ 	.short	0x0100
        /*1052*/ 	.byte	0x08
	.zero		1


	//   ....[15]....
        /*1054*/ 	.word	0x000007a0
        /*1058*/ 	.word	0x000000ff
        /*105c*/ 	.word	0x00031ca0
        /*1060*/ 	.short	0x0100
        /*1062*/ 	.byte	0x08
	.zero		1


	//   ....[16]....
        /*1064*/ 	.word	0x000007b0
        /*1068*/ 	.word	0x000000ff
        /*106c*/ 	.word	0x00031c98
        /*1070*/ 	.short	0x0100
        /*1072*/ 	.byte	0x08
	.zero		1


	//   ....[17]....
        /*1074*/ 	.word	0x000007c0
        /*1078*/ 	.word	0x000000ff
        /*107c*/ 	.word	0x00031ca8
        /*1080*/ 	.short	0x0100
        /*1082*/ 	.byte	0x08
	.zero		1


	//   ....[18]....
        /*1084*/ 	.word	0x000008f0
        /*1088*/ 	.word	0x000000ff
        /*108c*/ 	.word	0x00031cb0
        /*1090*/ 	.short	0x0100
        /*1092*/ 	.byte	0x08
	.zero		1


	//   ....[19]....
        /*1094*/ 	.word	0x00000900
        /*1098*/ 	.word	0x000000ff
        /*109c*/ 	.word	0x00031cc0
        /*10a0*/ 	.short	0x0100
        /*10a2*/ 	.byte	0x08
	.zero		1


	//   ....[20]....
        /*10a4*/ 	.word	0x00000910
        /*10a8*/ 	.word	0x000000ff
        /*10ac*/ 	.word	0x00031cb8
        /*10b0*/ 	.short	0x0100
        /*10b2*/ 	.byte	0x08
	.zero		1


	//   ....[21]....
        /*10b4*/ 	.word	0x00000920
        /*10b8*/ 	.word	0x000000ff
        /*10bc*/ 	.word	0x00031cc8
        /*10c0*/ 	.short	0x0100
        /*10c2*/ 	.byte	0x08
	.zero		1


	//   ....[22]....
        /*10c4*/ 	.word	0x00003560
        /*10c8*/ 	.word	0x0000001a
        /*10cc*/ 	.word	0x00031c90
        /*10d0*/ 	.short	0x010a
        /*10d2*/ 	.byte	0x3f
	.zero		1


	//   ....[23]....
        /*10d4*/ 	.word	0x00005010
        /*10d8*/ 	.word	0x0000001a
        /*10dc*/ 	.word	0x00031c90
        /*10e0*/ 	.short	0x010a
        /*10e2*/ 	.byte	0x3f
	.zero		1


	//   ....[24]....
        /*10e4*/ 	.word	0x00006a60
        /*10e8*/ 	.word	0x0000001a
        /*10ec*/ 	.word	0x00031c90
        /*10f0*/ 	.short	0x010a
        /*10f2*/ 	.byte	0x3f
	.zero		1


	//   ....[25]....
        /*10f4*/ 	.word	0x00006cd0
        /*10f8*/ 	.word	0x00000024
        /*10fc*/ 	.word	0x00000000
        /*1100*/ 	.short	0x0101
        /*1102*/ 	.byte	0x3f
	.zero		1


	//   ....[26]....
        /*1104*/ 	.word	0x00006d10
        /*1108*/ 	.word	0x0000001a
        /*110c*/ 	.word	0x00031cb0
        /*1110*/ 	.short	0x010a
        /*1112*/ 	.byte	0x3f
	.zero		1


	//   ....[27]....
        /*1114*/ 	.word	0x00007060
        /*1118*/ 	.word	0x0000001a
        /*111c*/ 	.word	0x00000000
        /*1120*/ 	.short	0x0101
        /*1122*/ 	.byte	0x3f
	.zero		1


	//   ....[28]....
        /*1124*/ 	.word	0x00007970
        /*1128*/ 	.word	0x00000010
        /*112c*/ 	.word	0x00031c00
        /*1130*/ 	.short	0x010a
        /*1132*/ 	.byte	0x3f
	.zero		1


	//   ....[29]....
        /*1134*/ 	.word	0x000079c0
        /*1138*/ 	.word	0x00000010
        /*113c*/ 	.word	0x00031c00
        /*1140*/ 	.short	0x010a
        /*1142*/ 	.byte	0x3f
	.zero		1


	//   ....[30]....
        /*1144*/ 	.word	0x000085c0
        /*1148*/ 	.word	0x00000010
        /*114c*/ 	.word	0x00031c00
        /*1150*/ 	.short	0x010a
        /*1152*/ 	.byte	0x3f
	.zero		1


	//   ....[31]....
        /*1154*/ 	.word	0x0000a170
        /*1158*/ 	.word	0x00000010
        /*115c*/ 	.word	0x00031c00
        /*1160*/ 	.short	0x010a
        /*1162*/ 	.byte	0x3f
	.zero		1


	//   ....[32]....
        /*1164*/ 	.word	0x0000b990
        /*1168*/ 	.word	0x00000000
        /*116c*/ 	.word	0x00031c30
        /*1170*/ 	.short	0x010a
        /*1172*/ 	.byte	0x3f
	.zero		1


	//   ....[33]....
        /*1174*/ 	.word	0x0000ba00
        /*1178*/ 	.word	0x00000000
        /*117c*/ 	.word	0x00031c30
        /*1180*/ 	.short	0x010a
        /*1182*/ 	.byte	0x3f
	.zero		1


	//   ....[34]....
        /*1184*/ 	.word	0x0000f6f0
        /*1188*/ 	.word	0x00000018
        /*118c*/ 	.word	0x00000000
        /*1190*/ 	.short	0x0101
        /*1192*/ 	.byte	0x3f
	.zero		1


	//   ....[35]....
        /*1194*/ 	.word	0x00010750
        /*1198*/ 	.word	0x00000014
        /*119c*/ 	.word	0x00031c30
        /*11a0*/ 	.short	0x010a
        /*11a2*/ 	.byte	0x3f
	.zero		1


	//   ....[36]....
        /*11a4*/ 	.word	0x000107a0
        /*11a8*/ 	.word	0x00000014
        /*11ac*/ 	.word	0x00031c30
        /*11b0*/ 	.short	0x010a
        /*11b2*/ 	.byte	0x3f
	.zero		1


	//   ....[37]....
        /*11b4*/ 	.word	0x00012be0
        /*11b8*/ 	.word	0x00000015
        /*11bc*/ 	.word	0x00031c50
        /*11c0*/ 	.short	0x010a
        /*11c2*/ 	.byte	0x3f
	.zero		1


	//   ....[38]....
        /*11c4*/ 	.word	0x00012c30
        /*11c8*/ 	.word	0x00000015
        /*11cc*/ 	.word	0x00031c50
        /*11d0*/ 	.short	0x010a
        /*11d2*/ 	.byte	0x3f
	.zero		1


	//   ....[39]....
        /*11d4*/ 	.word	0x00015420
        /*11d8*/ 	.word	0x00000071
        /*11dc*/ 	.word	0x00000000
        /*11e0*/ 	.short	0x0101
        /*11e2*/ 	.byte	0x3f
	.zero		1


	//   ....[40]....
        /*11e4*/ 	.word	0x00015460
        /*11e8*/ 	.word	0x00000070
        /*11ec*/ 	.word	0x00000000
        /*11f0*/ 	.short	0x0101
        /*11f2*/ 	.byte	0x3f
	.zero		1


	//   ....[41]....
        /*11f4*/ 	.word	0x000163c0
        /*11f8*/ 	.word	0x00000014
        /*11fc*/ 	.word	0x00031c30
        /*1200*/ 	.short	0x010a
        /*1202*/ 	.byte	0x3f
	.zero		1


	//   ....[42]....
        /*1204*/ 	.word	0x00016410
        /*1208*/ 	.word	0x00000014
        /*120c*/ 	.word	0x00031c30
        /*1210*/ 	.short	0x010a
        /*1212*/ 	.byte	0x3f
	.zero		1


	//   ....[43]....
        /*1214*/ 	.word	0x00018830
        /*1218*/ 	.word	0x00000015
        /*121c*/ 	.word	0x00031c50
        /*1220*/ 	.short	0x010a
        /*1222*/ 	.byte	0x3f
	.zero		1


	//   ....[44]....
        /*1224*/ 	.word	0x00018880
        /*1228*/ 	.word	0x00000015
        /*122c*/ 	.word	0x00031c50
        /*1230*/ 	.short	0x010a
        /*1232*/ 	.byte	0x3f
	.zero		1


	//   ....[45]....
        /*1234*/ 	.word	0x0001a460
        /*1238*/ 	.word	0x00000070
        /*123c*/ 	.word	0x00000000
        /*1240*/ 	.short	0x0101
        /*1242*/ 	.byte	0x3f
	.zero		1


	//   ....[46]....
        /*1244*/ 	.word	0x0001a470
        /*1248*/ 	.word	0x0000006e
        /*124c*/ 	.word	0x00000000
        /*1250*/ 	.short	0x0101
        /*1252*/ 	.byte	0x3f
	.zero		1


	//   ....[47]....
        /*1254*/ 	.word	0x0001b470
        /*1258*/ 	.word	0x00000000
        /*125c*/ 	.word	0x00031c50
        /*1260*/ 	.short	0x010a
        /*1262*/ 	.byte	0x3f
	.zero		1


	//   ....[48]....
        /*1264*/ 	.word	0x0001b520
        /*1268*/ 	.word	0x00000000
        /*126c*/ 	.word	0x00031c50
        /*1270*/ 	.short	0x010a
        /*1272*/ 	.byte	0x3f
	.zero		1


	//   ....[49]....
        /*1274*/ 	.word	0x0001bda0
        /*1278*/ 	.word	0x00000004
        /*127c*/ 	.word	0x00000000
        /*1280*/ 	.short	0x0101
        /*1282*/ 	.byte	0x3f
	.zero		1


	//   ....[50]....
        /*1284*/ 	.word	0x0001d180
        /*1288*/ 	.word	0x00000000
        /*128c*/ 	.word	0x00000000
        /*1290*/ 	.short	0x0101
        /*1292*/ 	.byte	0x3f
	.zero		1


	//   ....[51]....
        /*1294*/ 	.word	0x0001d6d0
        /*1298*/ 	.word	0x00000004
        /*129c*/ 	.word	0x00000000
        /*12a0*/ 	.short	0x0101
        /*12a2*/ 	.byte	0x3f
	.zero		1


	//   ....[52]....
        /*12a4*/ 	.word	0x00020c20
        /*12a8*/ 	.word	0x00000010
        /*12ac*/ 	.word	0x00031c20
        /*12b0*/ 	.short	0x010a
        /*12b2*/ 	.byte	0x3f
	.zero		1


	//   ....[53]....
        /*12b4*/ 	.word	0x00020cf0
        /*12b8*/ 	.word	0x00000009
        /*12bc*/ 	.word	0x00031ca0
        /*12c0*/ 	.short	0x010a
        /*12c2*/ 	.byte	0x3f
	.zero		1


	//   ....[54]....
        /*12c4*/ 	.word	0x00021110
        /*12c8*/ 	.word	0x00000009
        /*12cc*/ 	.word	0x00031cc0
        /*12d0*/ 	.short	0x010a
        /*12d2*/ 	.byte	0x3f
	.zero		1


	//   ....[55]....
        /*12d4*/ 	.word	0x00021680
        /*12d8*/ 	.word	0x00000009
        /*12dc*/ 	.word	0x00031ca0
        /*12e0*/ 	.short	0x010a
        /*12e2*/ 	.byte	0x3f
	.zero		1


	//   ....[56]....
        /*12e4*/ 	.word	0x00021a90
        /*12e8*/ 	.word	0x00000009
        /*12ec*/ 	.word	0x00031cc0
        /*12f0*/ 	.short	0x010a
        /*12f2*/ 	.byte	0x3f
	.zero		1


	//   ....[57]....
        /*12f4*/ 	.word	0x00022b30
        /*12f8*/ 	.word	0x00000000
        /*12fc*/ 	.word	0x00031c40
        /*1300*/ 	.short	0x010a
        /*1302*/ 	.byte	0x3f
	.zero		1


	//   ....[58]....
        /*1304*/ 	.word	0x00023a00
        /*1308*/ 	.word	0x00000010
        /*130c*/ 	.word	0x00031c00
        /*1310*/ 	.short	0x0107
        /*1312*/ 	.byte	0x3f
	.zero		1


	//   ....[59]....
        /*1314*/ 	.word	0x00023af0
        /*1318*/ 	.word	0x00000010
        /*131c*/ 	.word	0x00031c00
        /*1320*/ 	.short	0x0101
        /*1322*/ 	.byte	0x3f
	.zero		1


	//   ....[60]....
        /*1324*/ 	.word	0x00023b10
        /*1328*/ 	.word	0x00000010
        /*132c*/ 	.word	0x00031c20
        /*1330*/ 	.short	0x010a
        /*1332*/ 	.byte	0x3f
	.zero		1


	//   ....[61]....
        /*1334*/ 	.word	0x00023eb0
        /*1338*/ 	.word	0x00000003
        /*133c*/ 	.word	0x00031c40
        /*1340*/ 	.short	0x010a
        /*1342*/ 	.byte	0x3f
	.zero		1


	//   ....[62]....
        /*1344*/ 	.word	0x00024310
        /*1348*/ 	.word	0x00000002
        /*134c*/ 	.word	0x00031c60
        /*1350*/ 	.short	0x010a
        /*1352*/ 	.byte	0x3f
	.zero		1


	//   ....[63]....
        /*1354*/ 	.word	0x00024a60
        /*1358*/ 	.word	0x00000003
        /*135c*/ 	.word	0x00031c40
        /*1360*/ 	.short	0x010a
        /*1362*/ 	.byte	0x3f
	.zero		1


	//   ....[64]....
        /*1364*/ 	.word	0x00024ec0
        /*1368*/ 	.word	0x00000002
        /*136c*/ 	.word	0x00031c60
        /*1370*/ 	.short	0x010a
        /*1372*/ 	.byte	0x3f
	.zero		1


	//   ....[65]....
        /*1374*/ 	.word	0x00025570
        /*1378*/ 	.word	0x00000003
        /*137c*/ 	.word	0x00031c40
        /*1380*/ 	.short	0x010a
        /*1382*/ 	.byte	0x3f
	.zero		1


	//   ....[66]....
        /*1384*/ 	.word	0x000259d0
        /*1388*/ 	.word	0x00000002
        /*138c*/ 	.word	0x00031c60
        /*1390*/ 	.short	0x010a
        /*1392*/ 	.byte	0x3f
	.zero		1


	//   ....[67]....
        /*1394*/ 	.word	0x00026020
        /*1398*/ 	.word	0x00000000
        /*139c*/ 	.word	0x00031c60
        /*13a0*/ 	.short	0x010a
        /*13a2*/ 	.byte	0x3f
	.zero		1


	//   ....[68]....
        /*13a4*/ 	.word	0x000275d0
        /*13a8*/ 	.word	0x00000009
        /*13ac*/ 	.word	0x00031c20
        /*13b0*/ 	.short	0x010a
        /*13b2*/ 	.byte	0x3f
	.zero		1


	//   ....[69]....
        /*13b4*/ 	.word	0x00027760
        /*13b8*/ 	.word	0x00000007
        /*13bc*/ 	.word	0x00000000
        /*13c0*/ 	.short	0x010a
        /*13c2*/ 	.byte	0x3f
	.zero		1


	//   ....[70]....
        /*13c4*/ 	.word	0x000277d0
        /*13c8*/ 	.word	0x00000003
        /*13cc*/ 	.word	0x00000000
        /*13d0*/ 	.short	0x010a
        /*13d2*/ 	.byte	0x3f
	.zero		1


	//   ....[71]....
        /*13d4*/ 	.word	0x00027830
        /*13d8*/ 	.word	0x00000005
        /*13dc*/ 	.word	0x00000000
        /*13e0*/ 	.short	0x010a
        /*13e2*/ 	.byte	0x3f
	.zero		1


	//   ....[72]....
        /*13e4*/ 	.word	0x00027860
        /*13e8*/ 	.word	0x00000003
        /*13ec*/ 	.word	0x00000000
        /*13f0*/ 	.short	0x010a
        /*13f2*/ 	.byte	0x3f
	.zero		1


	//   ....[73]....
        /*13f4*/ 	.word	0x000278c0
        /*13f8*/ 	.word	0x0000001a
        /*13fc*/ 	.word	0x00031c90
        /*1400*/ 	.short	0x010a
        /*1402*/ 	.byte	0x3f
	.zero		1


	//   ....[74]....
        /*1404*/ 	.word	0x00027910
        /*1408*/ 	.word	0x0000001a
        /*140c*/ 	.word	0x00031c90
        /*1410*/ 	.short	0x010a
        /*1412*/ 	.byte	0x3f
	.zero		1


	//   ....[75]....
        /*1414*/ 	.word	0x00027960
        /*1418*/ 	.word	0x0000001a
        /*141c*/ 	.word	0x00031c90
        /*1420*/ 	.short	0x010a
        /*1422*/ 	.byte	0x3f
	.zero		1


	//   ....[76]....
        /*1424*/ 	.word	0x000279b0
        /*1428*/ 	.word	0x0000001a
        /*142c*/ 	.word	0x00031cb0
        /*1430*/ 	.short	0x010a
        /*1432*/ 	.byte	0x3f
	.zero		1


	//   ....[77]....
        /*1434*/ 	.word	0x00027c60
        /*1438*/ 	.word	0x00000010
        /*143c*/ 	.word	0x00031c00
        /*1440*/ 	.short	0x010a
        /*1442*/ 	.byte	0x3f
	.zero		1


	//   ....[78]....
        /*1444*/ 	.word	0x00027e80
        /*1448*/ 	.word	0x00000010
        /*144c*/ 	.word	0x00031c00
        /*1450*/ 	.short	0x010a
        /*1452*/ 	.byte	0x3f
	.zero		1


	//   ....[79]....
        /*1454*/ 	.word	0x00027ed0
        /*1458*/ 	.word	0x00000000
        /*145c*/ 	.word	0x00031c30
        /*1460*/ 	.short	0x010a
        /*1462*/ 	.byte	0x3f
	.zero		1


	//   ....[80]....
        /*1464*/ 	.word	0x00027f20
        /*1468*/ 	.word	0x00000014
        /*146c*/ 	.word	0x00031c30
        /*1470*/ 	.short	0x010a
        /*1472*/ 	.byte	0x3f
	.zero		1


	//   ....[81]....
        /*1474*/ 	.word	0x00027f70
        /*1478*/ 	.word	0x00000015
        /*147c*/ 	.word	0x00031c50
        /*1480*/ 	.short	0x010a
        /*1482*/ 	.byte	0x3f
	.zero		1


	//   ....[82]....
        /*1484*/ 	.word	0x00027fc0
        /*1488*/ 	.word	0x00000014
        /*148c*/ 	.word	0x00031c30
        /*1490*/ 	.short	0x010a
        /*1492*/ 	.byte	0x3f
	.zero		1


	//   ....[83]....
        /*1494*/ 	.word	0x00028010
        /*1498*/ 	.word	0x00000015
        /*149c*/ 	.word	0x00031c50
        /*14a0*/ 	.short	0x010a
        /*14a2*/ 	.byte	0x3f
	.zero		1


	//   ....[84]....
        /*14a4*/ 	.word	0x00028060
        /*14a8*/ 	.word	0x00000000
        /*14ac*/ 	.word	0x00031c50
        /*14b0*/ 	.short	0x010a
        /*14b2*/ 	.byte	0x3f
	.zero		1


	//   ....[85]....
        /*14b4*/ 	.word	0x000287e0
        /*14b8*/ 	.word	0x00000010
        /*14bc*/ 	.word	0x00031c20
        /*14c0*/ 	.short	0x010a
        /*14c2*/ 	.byte	0x3f
	.zero		1


	//   ....[86]....
        /*14c4*/ 	.word	0x00028830
        /*14c8*/ 	.word	0x00000009
        /*14cc*/ 	.word	0x00031ca0
        /*14d0*/ 	.short	0x010a
        /*14d2*/ 	.byte	0x3f
	.zero		1


	//   ....[87]....
        /*14d4*/ 	.word	0x00028880
        /*14d8*/ 	.word	0x00000009
        /*14dc*/ 	.word	0x00031cc0
        /*14e0*/ 	.short	0x010a
        /*14e2*/ 	.byte	0x3f
	.zero		1


	//   ....[88]....
        /*14e4*/ 	.word	0x000288d0
        /*14e8*/ 	.word	0x00000009
        /*14ec*/ 	.word	0x00031ca0
        /*14f0*/ 	.short	0x010a
        /*14f2*/ 	.byte	0x3f
	.zero		1


	//   ....[89]....
        /*14f4*/ 	.word	0x00028920
        /*14f8*/ 	.word	0x00000009
        /*14fc*/ 	.word	0x00031cc0
        /*1500*/ 	.short	0x010a
        /*1502*/ 	.byte	0x3f
	.zero		1


	//   ....[90]....
        /*1504*/ 	.word	0x00028ac0
        /*1508*/ 	.word	0x00000000
        /*150c*/ 	.word	0x00031c40
        /*1510*/ 	.short	0x010a
        /*1512*/ 	.byte	0x3f
	.zero		1


	//   ....[91]....
        /*1514*/ 	.word	0x000293a0
        /*1518*/ 	.word	0x00000010
        /*151c*/ 	.word	0x00031c20
        /*1520*/ 	.short	0x010a
        /*1522*/ 	.byte	0x3f
	.zero		1


	//   ....[92]....
        /*1524*/ 	.word	0x000293f0
        /*1528*/ 	.word	0x00000003
        /*152c*/ 	.word	0x00031c40
        /*1530*/ 	.short	0x010a
        /*1532*/ 	.byte	0x3f
	.zero		1


	//   ....[93]....
        /*1534*/ 	.word	0x00029440
        /*1538*/ 	.word	0x00000002
        /*153c*/ 	.word	0x00031c60
        /*1540*/ 	.short	0x010a
        /*1542*/ 	.byte	0x3f
	.zero		1


	//   ....[94]....
        /*1544*/ 	.word	0x00029490
        /*1548*/ 	.word	0x00000003
        /*154c*/ 	.word	0x00031c40
        /*1550*/ 	.short	0x010a
        /*1552*/ 	.byte	0x3f
	.zero		1


	//   ....[95]....
        /*1554*/ 	.word	0x000294e0
        /*1558*/ 	.word	0x00000002
        /*155c*/ 	.word	0x00031c60
        /*1560*/ 	.short	0x010a
        /*1562*/ 	.byte	0x3f
	.zero		1


	//   ....[96]....
        /*1564*/ 	.word	0x00029530
        /*1568*/ 	.word	0x00000003
        /*156c*/ 	.word	0x00031c40
        /*1570*/ 	.short	0x010a
        /*1572*/ 	.byte	0x3f
	.zero		1


	//   ....[97]....
        /*1574*/ 	.word	0x00029580
        /*1578*/ 	.word	0x00000002
        /*157c*/ 	.word	0x00031c60
        /*1580*/ 	.short	0x010a
        /*1582*/ 	.byte	0x3f
	.zero		1


	//   ....[98]....
        /*1584*/ 	.word	0x000295d0
        /*1588*/ 	.word	0x00000000
        /*158c*/ 	.word	0x00031c60
        /*1590*/ 	.short	0x010a
        /*1592*/ 	.byte	0x3f
	.zero		1


	//   ....[99]....
        /*1594*/ 	.word	0x0002a020
        /*1598*/ 	.word	0x00000009
        /*159c*/ 	.word	0x00031c20
        /*15a0*/ 	.short	0x010a
        /*15a2*/ 	.byte	0x3f
	.zero		1


	//   ....[100]....
        /*15a4*/ 	.word	0x0002a1c0
        /*15a8*/ 	.word	0x00000007
        /*15ac*/ 	.word	0x00000000
        /*15b0*/ 	.short	0x010a
        /*15b2*/ 	.byte	0x3f
	.zero		1


	//   ....[101]....
        /*15b4*/ 	.word	0x0002a210
        /*15b8*/ 	.word	0x00000003
        /*15bc*/ 	.word	0x00000000
        /*15c0*/ 	.short	0x010a
        /*15c2*/ 	.byte	0x3f
	.zero		1


	//   ....[102]....
        /*15c4*/ 	.word	0x0002a260
        /*15c8*/ 	.word	0x00000005
        /*15cc*/ 	.word	0x00000000
        /*15d0*/ 	.short	0x010a
        /*15d2*/ 	.byte	0x3f
	.zero		1


	//----- nvinfo : EIATTR_NUM_MBARRIERS
	.align		4
.L_1367:
        /*15d4*/ 	.byte	0x03, 0x38
        /*15d6*/ 	.short	0x0016


	//----- nvinfo : EIATTR_EXIT_INSTR_OFFSETS
	.align		4
        /*15d8*/ 	.byte	0x04, 0x1c
        /*15da*/ 	.short	(.L_1369 - .L_1368)


	//   ....[0]....
.L_1368:
        /*15dc*/ 	.word	0x000278b0


	//----- nvinfo : EIATTR_MAX_THREADS
	.align		4
.L_1369:
        /*15e0*/ 	.byte	0x04, 0x05
        /*15e2*/ 	.short	(.L_1371 - .L_1370)
.L_1370:
        /*15e4*/ 	.word	0x00000200
        /*15e8*/ 	.word	0x00000001
        /*15ec*/ 	.word	0x00000001


	//----- nvinfo : EIATTR_CRS_STACK_SIZE
	.align		4
.L_1371:
        /*15f0*/ 	.byte	0x04, 0x1e
        /*15f2*/ 	.short	(.L_1373 - .L_1372)
.L_1372:
        /*15f4*/ 	.word	0x00000000


	//----- nvinfo : EIATTR_CBANK_PARAM_SIZE
	.align		4
.L_1373:
        /*15f8*/ 	.byte	0x03, 0x19
        /*15fa*/ 	.short	0x0af0


	//----- nvinfo : EIATTR_PARAM_CBANK
	.align		4
        /*15fc*/ 	.byte	0x04, 0x0a
        /*15fe*/ 	.short	(.L_1375 - .L_1374)
	.align		4
.L_1374:
        /*1600*/ 	.word	index@(.nv.constant0._ZN7cutlass13device_kernelIN5flash11enable_sm90INS1_16FlashAttnFwdSm90INS1_25CollectiveMainloopFwdSm90ILi2EN4cute5tupleIJNS5_1CILi1EEES8_S8_EEENS6_IJNS7_ILi192EEENS7_ILi144EEENS7_ILi96EEEEEELi96ENS_6half_tEfNS_4arch4Sm90ELb1ELb0ELb1ELb1ELb0ELb1ELb0ELb0ELb1ELb1ELb1ELb0EEENS1_21CollectiveEpilogueFwdINS6_IJSA_SC_SB_EEES9_SE_SG_Li384ELb1ELb1ELb1ELb0EEENS1_36VarlenDynamicPersistentTileSchedulerILi192ELi144ELi384ELi128ELb1ELb1ELb1ELb1ELb1ELb1EEEEEEEEEvNT_6ParamsE)
        /*1604*/ 	.short	0x0210
        /*1606*/ 	.short	0x0af0


	//----- nvinfo : EIATTR_SW_WAR
	.align		4
.L_1375:
        /*1608*/ 	.byte	0x04, 0x36
        /*160a*/ 	.short	(.L_1377 - .L_1376)
.L_1376:
        /*160c*/ 	.word	0x00000008
.L_1377:


//--------------------- .nv.info._ZN7cutlass13device_kernelIN5flash11enable_sm90INS1_16FlashAttnFwdSm90INS1_25CollectiveMainloopFwdSm90ILi2EN4cute5tupleIJNS5_1CILi1EEES8_S8_EEENS6_IJNS7_ILi192EEESA_NS7_ILi64EEEEEELi64ENS_6half_tEfNS_4arch4Sm90ELb0ELb0ELb1ELb0ELb0ELb0ELb0ELb0ELb1ELb1ELb1ELb0EEENS1_21CollectiveEpilogueFwdINS6_IJSA_SB_SA_EEES9_SD_SF_Li384ELb0ELb1ELb1ELb0EEENS1_19SingleTileSchedulerILb0ELb1ELb1ELi192EEEEEEEEEvNT_6ParamsE --------------------------
	.section	.nv.info._ZN7cutlass13device_kernelIN5flash11enable_sm90INS1_16FlashAttnFwdSm90INS1_25CollectiveMainloopFwdSm90ILi2EN4cute5tupleIJNS5_1CILi1EEES8_S8_EEENS6_IJNS7_ILi192EEESA_NS7_ILi64EEEEEELi64ENS_6half_tEfNS_4arch4Sm90ELb0ELb0ELb1ELb0ELb0ELb0ELb0ELb0ELb1ELb1ELb1ELb0EEENS1_21CollectiveEpilogueFwdINS6_IJSA_SB_SA_EEES9_SD_SF_Li384ELb0ELb1ELb1ELb0EEENS1_19SingleTileSchedulerILb0ELb1ELb1ELi192EEEEEEEEEvNT_6ParamsE,"",@"SHT_CUDA_INFO"
	.sectionflags	@""
	.align	4


	//----- nvinfo : EIATTR_CUDA_API_VERSION
	.align		4
        /*0000*/ 	.byte	0x04, 0x37
        /*0002*/ 	.short	(.L_1379 - .L_1378)
.L_1378:
        /*0004*/ 	.word	0x00000082


	//----- nvinfo : EIATTR_KPARAM_INFO
	.align		4
.L_1379:
        /*0008*/ 	.byte	0x04, 0x17
        /*000a*/ 	.short	(.L_1381 - .L_1380)
.L_1380:
        /*000c*/ 	.word	0x00000000
        /*0010*/ 	.short	0x0000
        /*0012*/ 	.short	0x0070
        /*0014*/ 	.byte	0x00, 0xf0, 0x01, 0x28


	//----- nvinfo : EIATTR_SPARSE_MMA_MASK
	.align		4
.L_1381:
        /*0018*/ 	.byte	0x03, 0x50
        /*001a*/ 	.short	0x0000


	//----- nvinfo : EIATTR_MAXREG_COUNT
	.align		4
        /*001c*/ 	.byte	0x03, 0x1b
        /*001e*/ 	.short	0x0080


	//----- nvinfo : EIATTR_NUM_BARRIERS
	.align		4
        /*0020*/ 	.byte	0x02, 0x4c
        /*0022*/ 	.byte	0x10
	.zero		1


	//----- nvinfo : EIATTR_EXTERNS
	.align		4
        /*0024*/ 	.byte	0x04, 0x0f
        /*0026*/ 	.short	(.L_1383 - .L_1382)


	//   ....[0]....
	.align		4
.L_1382:
        /*0028*/ 	.word	index@(__assertfail)


	//----- nvinfo : EIATTR_ANNOTATIONS
	.align		4
.L_1383:
        /*002c*/ 	.byte	0x04, 0x55
        /*002e*/ 	.short	(.L_1385 - .L_1384)


	//   ....[0]....
.L_1384:
        /* <DEDUP_REMOVED lines=10> */


	//----- nvinfo : EIATTR_MERCURY_ISA_VERSION
	.align		4
.L_1385:
        /*00c0*/ 	.byte	0x03, 0x5f
        /*00c2*/ 	.short	0x0101


	//----- nvinfo : EIATTR_INT_WARP_WIDE_INSTR_OFFSETS
	.align		4
        /*00c4*/ 	.byte	0x04, 0x31
        /*00c6*/ 	.short	(.L_1387 - .L_1386)


	//   ....[0]....
.L_1386:
        /*00c8*/ 	.word	0x00000120


	//   ....[1]....
        /*00cc*/ 	.word	0x000001c0


	//   ....[2]....
        /*00d0*/ 	.word	0x00000230


	//----- nvinfo : EIATTR_COOP_GROUP_MASK_REGIDS
	.align		4
.L_1387:
        /*00d4*/ 	.byte	0x04, 0x29
        /*00d6*/ 	.short	(.L_1389 - .L_1388)


	//   ....[0]....
.L_1388:
        /*00d8*/ 	.word	0xffffffff


	//   ....[1]....
        /*00dc*/ 	.word	0xffffffff


	//   ....[2]....
        /*00e0*/ 	.word	0xffffffff


	//   ....[3]....
        /*00e4*/ 	.word	0xffffffff


	//   ....[4]....
        /*00e8*/ 	.word	0xffffffff


	//   ....[5]....
        /*00ec*/ 	.word	0xffffffff


	//   ....[6]....
        /*00f0*/ 	.word	0xffffffff


	//   ....[7]....
        /*00f4*/ 	.word	0xffffffff


	//   ....[8]....
        /*00f8*/ 	.word	0xffffffff


	//   ....[9]....
        /*00fc*/ 	.word	0xffffffff


	//   ....[10]....
        /*0100*/ 	.word	0xffffffff


	//   ....[11]....
        /*0104*/ 	.word	0xffffffff


	//   ....[12]....
        /*0108*/ 	.word	0xffffffff


	//   ....[13]....
        /*010c*/ 	.word	0xffffffff


	//   ....[14]....
        /*0110*/ 	.word	0xffffffff


	//   ....[15]....
        /*0114*/ 	.word	0xffffffff


	//   ....[16]....
        /*0118*/ 	.word	0xffffffff


	//   ....[17]....
        /*011c*/ 	.word	0xffffffff


	//   ....[18]....
        /*0120*/ 	.word	0xffffffff


	//   ....[19]....
        /*0124*/ 	.word	0xffffffff


	//   ....[20]....
        /*0128*/ 	.word	0xffffffff


	//   ....[21]....
        /*012c*/ 	.word	0xffffffff


	//   ....[22]....
        /*0130*/ 	.word	0xffffffff


	//   ....[23]....
        /*0134*/ 	.word	0xffffffff


	//   ....[24]....
        /*0138*/ 	.word	0xffffffff


	//   ....[25]....
        /*013c*/ 	.word	0xffffffff


	//   ....[26]....
        /*0140*/ 	.word	0xffffffff


	//   ....[27]....
        /*0144*/ 	.word	0xffffffff


	//   ....[28]....
        /*0148*/ 	.word	0xffffffff


	//   ....[29]....
        /*014c*/ 	.word	0xffffffff


	//   ....[30]....
        /*0150*/ 	.word	0xffffffff


	//   ....[31]....
        /*0154*/ 	.word	0xffffffff


	//   ....[32]....
        /*0158*/ 	.word	0xffffffff


	//   ....[33]....
        /*015c*/ 	.word	0xffffffff


	//   ....[34]....
        /*0160*/ 	.word	0xffffffff


	//   ....[35]....
        /*0164*/ 	.word	0xffffffff


	//   ....[36]....
        /*0168*/ 	.word	0xffffffff


	//   ....[37]....
        /*016c*/ 	.word	0xffffffff


	//   ....[38]....
        /*0170*/ 	.word	0xffffffff


	//   ....[39]....
        /*0174*/ 	.word	0xffffffff


	//   ....[40]....
        /*0178*/ 	.word	0xffffffff


	//   ....[41]....
        /*017c*/ 	.word	0xffffffff


	//   ....[42]....
        /*0180*/ 	.word	0xffffffff


	//   ....[43]....
        /*0184*/ 	.word	0xffffffff


	//   ....[44]....
        /*0188*/ 	.word	0xffffffff


	//   ....[45]....
        /*018c*/ 	.word	0xffffffff


	//   ....[46]....
        /*0190*/ 	.word	0xffffffff


	//   ....[47]....
        /*0194*/ 	.word	0xffffffff


	//   ....[48]....
        /*0198*/ 	.word	0xffffffff


	//   ....[49]....
        /*019c*/ 	.word	0xffffffff


	//   ....[50]....
        /*01a0*/ 	.word	0xffffffff


	//   ....[51]....
        /*01a4*/ 	.word	0xffffffff


	//   ....[52]....
        /*01a8*/ 	.word	0xffffffff


	//   ....[53]....
        /*01ac*/ 	.word	0xffffffff


	//   ....[54]....
        /*01b0*/ 	.word	0xffffffff


	//   ....[55]....
        /*01b4*/ 	.word	0xffffffff


	//   ....[56]....
        /*01b8*/ 	.word	0xffffffff


	//   ....[57]....
        /*01bc*/ 	.word	0x0500000f


	//   ....[58]....
        /*01c0*/ 	.word	0x0500000f


	//   ....[59]....
        /*01c4*/ 	.word	0x0500000f


	//   ....[60]....
        /*01c8*/ 	.word	0x0500000f


	//   ....[61]....
        /*01cc*/ 	.word	0x0500000f


	//   ....[62]....
        /*01d0*/ 	.word	0x0500000f


	//   ....[63]....
        /*01d4*/ 	.word	0x0500000f


	//   ....[64]....
        /*01d8*/ 	.word	0x0500000f


	//   ....[65]....
        /*01dc*/ 	.word	0x0500000f


	//   ....[66]....
        /*01e0*/ 	.word	0x0500000f


	//   ....[67]....
        /*01e4*/ 	.word	0x0500000f


	//   ....[68]....
        /*01e8*/ 	.word	0x0500000f


	//   ....[69]....
        /*01ec*/ 	.word	0x0500000f


	//   ....[70]....
        /*01f0*/ 	.word	0x0500000f


	//   ....[71]....
        /*01f4*/ 	.word	0x0500000f


	//   ....[72]....
        /*01f8*/ 	.word	0x0500000f


	//   ....[73]....
        /*01fc*/ 	.word	0x0500000f


	//   ....[74]....
        /*0200*/ 	.word	0x0500000f


	//   ....[75]....
        /*0204*/ 	.word	0x0500000f


	//   ....[76]....
        /*0208*/ 	.word	0x0500000f


	//   ....[77]....
        /*020c*/ 	.word	0x0500000f


	//   ....[78]....
        /*0210*/ 	.word	0x0500000f


	//   ....[79]....
        /*0214*/ 	.word	0x0500000f


	//   ....[80]....
        /*0218*/ 	.word	0x0500000f


	//   ....[81]....
        /*021c*/ 	.word	0x0500000f


	//   ....[82]....
        /*0220*/ 	.word	0x0500000f


	//----- nvinfo : EIATTR_COOP_GROUP_INSTR_OFFSETS
	.align		4
.L_1389:
        /*0224*/ 	.byte	0x04, 0x28
        /*0226*/ 	.short	(.L_1391 - .L_1390)


	//   ....[0]....
.L_1390:
        /*0228*/ 	.word	0x00000060


	//   ....[1]....
        /*022c*/ 	.word	0x00000130


	//   ....[2]....
        /*0230*/ 	.word	0x000001e0


	//   ....[3]....
        /*0234*/ 	.word	0x000003a0


	//   ....[4]....
        /*0238*/ 	.word	0x00000500


	//   ....[5]....
        /*023c*/ 	.word	0x00000620


	//   ....[6]....
        /*0240*/ 	.word	0x00000780


	//   ....[7]....
        /*0244*/ 	.word	0x00000f80


	//   ....[8]....
        /*0248*/ 	.word	0x00002e20


	//   ....[9]....
        /*024c*/ 	.word	0x00002e60


	//   ....[10]....
        /*0250*/ 	.word	0x00003660


	//   ....[11]....
        /*0254*/ 	.word	0x000036d0


	//   ....[12]....
        /*0258*/ 	.word	0x00004b90


	//   ....[13]....
        /*025c*/ 	.word	0x000068a0


	//   ....[14]....
        /*0260*/ 	.word	0x000068e0


	//   ....[15]....
        /*0264*/ 	.word	0x00006970


	//   ....[16]....
        /*0268*/ 	.word	0x000069a0


	//   ....[17]....
        /*026c*/ 	.word	0x00008590


	//   ....[18]....
        /*0270*/ 	.word	0x000086d0


	//   ....[19]....
        /*0274*/ 	.word	0x00008710


	//   ....[20]....
        /*0278*/ 	.word	0x000087c0


	//   ....[21]....
        /*027c*/ 	.word	0x000087d0


	//   ....[22]....
        /*0280*/ 	.word	0x00009760


	//   ....[23]....
        /*0284*/ 	.word	0x00009770


	//   ....[24]....
        /*0288*/ 	.word	0x00009780


	//   ....[25]....
        /*028c*/ 	.word	0x00009790


	//   ....[26]....
        /*0290*/ 	.word	0x00009870


	//   ....[27]....
        /*0294*/ 	.word	0x00009880


	//   ....[28]....
        /*0298*/ 	.word	0x00009bb0


	//   ....[29]....
        /*029c*/ 	.word	0x00009bc0


	//   ....[30]....
        /*02a0*/ 	.word	0x0000a2d0


	//   ....[31]....
        /*02a4*/ 	.word	0x0000ac80


	//   ....[32]....
        /*02a8*/ 	.word	0x0000b660


	//   ....[33]....
        /*02ac*/ 	.word	0x0000b670


	//   ....[34]....
        /*02b0*/ 	.word	0x0000b680


	//   ....[35]....
        /*02b4*/ 	.word	0x0000b6a0


	//   ....[36]....
        /*02b8*/ 	.word	0x0000b710


	//   ....[37]....
        /*02bc*/ 	.word	0x0000b770


	//   ....[38]....
        /*02c0*/ 	.word	0x0000b7e0


	//   ....[39]....
        /*02c4*/ 	.word	0x0000b810


	//   ....[40]....
        /*02c8*/ 	.word	0x0000b860


	//   ....[41]....
        /*02cc*/ 	.word	0x0000b870


	//   ....[42]....
        /*02d0*/ 	.word	0x0000b8e0


	//   ....[43]....
        /*02d4*/ 	.word	0x0000b910


	//   ....[44]....
        /*02d8*/ 	.word	0x0000b960


	//   ....[45]....
        /*02dc*/ 	.word	0x0000b970


	//   ....[46]....
        /*02e0*/ 	.word	0x0000b980


	//   ....[47]....
        /*02e4*/ 	.word	0x0000b9f0


	//   ....[48]....
        /*02e8*/ 	.word	0x0000ba20


	//   ....[49]....
        /*02ec*/ 	.word	0x0000ba70


	//   ....[50]....
        /*02f0*/ 	.word	0x0000ba90


	//   ....[51]....
        /*02f4*/ 	.word	0x0000bab0


	//   ....[52]....
        /*02f8*/ 	.word	0x0000bad0


	//   ....[53]....
        /*02fc*/ 	.word	0x0000baf0


	//   ....[54]....
        /*0300*/ 	.word	0x0000bb40


	//   ....[55]....
        /*0304*/ 	.word	0x0000bbd0


	//   ....[56]....
        /*0308*/ 	.word	0x0000d460


	//   ....[57]....
        /*030c*/ 	.word	0x0000d8d0


	//   ....[58]....
        /*0310*/ 	.word	0x0000da40


	//   ....[59]....
        /*0314*/ 	.word	0x0000da90


	//   ....[60]....
        /*0318*/ 	.word	0x0000dbb0


	//   ....[61]....
        /*031c*/ 	.word	0x0000dc00


	//   ....[62]....
        /*0320*/ 	.word	0x0000dc80


	//   ....[63]....
        /*0324*/ 	.word	0x0000dd50


	//   ....[64]....
        /*0328*/ 	.word	0x0000dde0


	//   ....[65]....
        /*032c*/ 	.word	0x0000de70


	//   ....[66]....
        /*0330*/ 	.word	0x0000df00


	//   ....[67]....
        /*0334*/ 	.word	0x0000dfc0


	//   ....[68]....
        /*0338*/ 	.word	0x0000e050


	//   ....[69]....
        /*033c*/ 	.word	0x0000e0e0


	//   ....[70]....
        /*0340*/ 	.word	0x0000e170


	//   ....[71]....
        /*0344*/ 	.word	0x0000e230


	//   ....[72]....
        /*0348*/ 	.word	0x0000e290


	//   ....[73]....
        /*034c*/ 	.word	0x0000e350


	//   ....[74]....
        /*0350*/ 	.word	0x0000e3c0


	//   ....[75]....
        /*0354*/ 	.word	0x0000e490


	//   ....[76]....
        /*0358*/ 	.word	0x0000e4f0


	//   ....[77]....
        /*035c*/ 	.word	0x0000e5c0


	//   ....[78]....
        /*0360*/ 	.word	0x0000e630


	//   ....[79]....
        /*0364*/ 	.word	0x0000e6f0


	//   ....[80]....
        /*0368*/ 	.word	0x0000e760


	//   ....[81]....
        /*036c*/ 	.word	0x0000e810


	//   ....[82]....
        /*0370*/ 	.word	0x0000ec10


	//----- nvinfo : EIATTR_REG_RECONFIG
	.align		4
.L_1391:
        /*0374*/ 	.byte	0x01, 0x54
	.zero		2


	//----- nvinfo : EIATTR_SYSCALL_OFFSETS
	.align		4
        /*0378*/ 	.byte	0x04, 0x46
        /*037a*/ 	.short	(.L_1393 - .L_1392)


	//   ....[0]....
.L_1392:
        /*037c*/ 	.word	0x000010e0


	//   ....[1]....
        /*0380*/ 	.word	0x0000a940


	//   ....[2]....
        /*0384*/ 	.word	0x0000aa80


	//   ....[3]....
        /*0388*/ 	.word	0x0000ab70


	//   ....[4]....
        /*038c*/ 	.word	0x0000b1e0


	//----- nvinfo : EIATTR_MBARRIER_INSTR_OFFSETS
	.align		4
.L_1393:
        /*0390*/ 	.byte	0x04, 0x39
        /*0392*/ 	.short	(.L_1395 - .L_1394)


	//   ....[0]....
.L_1394:
        /*0394*/ 	.word	0x00000250
        /*0398*/ 	.word	0x000000ff
        /*039c*/ 	.word	0x00030800
        /*03a0*/ 	.short	0x0100
        /*03a2*/ 	.byte	0x08
	.zero		1


	//   ....[1]....
        /*03a4*/ 	.word	0x00000260
        /*03a8*/ 	.word	0x000000ff
        /*03ac*/ 	.word	0x00030820
        /*03b0*/ 	.short	0x0100
        /*03b2*/ 	.byte	0x08
	.zero		1


	//   ....[2]....
        /*03b4*/ 	.word	0x00000350
        /*03b8*/ 	.word	0x000000ff
        /*03bc*/ 	.word	0x00030830
        /*03c0*/ 	.short	0x0100
        /*03c2*/ 	.byte	0x08
	.zero		1


	//   ....[3]....
        /*03c4*/ 	.word	0x00000360
        /*03c8*/ 	.word	0x000000ff
        /*03cc*/ 	.word	0x00030840
        /*03d0*/ 	.short	0x0100
        /*03d2*/ 	.byte	0x08
	.zero		1


	//   ....[4]....
        /*03d4*/ 	.word	0x00000370
        /*03d8*/ 	.word	0x000000ff
        /*03dc*/ 	.word	0x00030838
        /*03e0*/ 	.short	0x0100
        /*03e2*/ 	.byte	0x08
	.zero		1


	//   ....[5]....
        /*03e4*/ 	.word	0x00000380
        /*03e8*/ 	.word	0x000000ff
        /*03ec*/ 	.word	0x00030848
        /*03f0*/ 	.short	0x0100
        /*03f2*/ 	.byte	0x08
	.zero		1


	//   ....[6]....
        /*03f4*/ 	.word	0x000004b0
        /*03f8*/ 	.word	0x000000ff
        /*03fc*/ 	.word	0x00030850
        /*0400*/ 	.short	0x0100
        /*0402*/ 	.byte	0x08
	.zero		1


	//   ....[7]....
        /*0404*/ 	.word	0x000004c0
        /*0408*/ 	.word	0x000000ff
        /*040c*/ 	.word	0x00030860
        /*0410*/ 	.short	0x0100
        /*0412*/ 	.byte	0x08
	.zero		1


	//   ....[8]....
        /*0414*/ 	.word	0x000004d0
        /*0418*/ 	.word	0x000000ff
        /*041c*/ 	.word	0x00030858
        /*0420*/ 	.short	0x0100
        /*0422*/ 	.byte	0x08
	.zero		1


	//   ....[9]....
        /*0424*/ 	.word	0x000004e0
        /*0428*/ 	.word	0x000000ff
        /*042c*/ 	.word	0x00030868
        /*0430*/ 	.short	0x0100
        /*0432*/ 	.byte	0x08
	.zero		1


	//   ....[10]....
        /*0434*/ 	.word	0x000005d0
        /*0438*/ 	.word	0x000000ff
        /*043c*/ 	.word	0x00030870
        /*0440*/ 	.short	0x0100
        /*0442*/ 	.byte	0x06
	.zero		1


	//   ....[11]....
        /*0444*/ 	.word	0x000005e0
        /*0448*/ 	.word	0x000000ff
        /*044c*/ 	.word	0x00030880
        /*0450*/ 	.short	0x0100
        /*0452*/ 	.byte	0x06
	.zero		1


	//   ....[12]....
        /*0454*/ 	.word	0x000005f0
        /*0458*/ 	.word	0x000000ff
        /*045c*/ 	.word	0x00030878
        /*0460*/ 	.short	0x0100
        /*0462*/ 	.byte	0x06
	.zero		1


	//   ....[13]....
        /*0464*/ 	.word	0x00000600
        /*0468*/ 	.word	0x000000ff
        /*046c*/ 	.word	0x00030888
        /*0470*/ 	.short	0x0100
        /*0472*/ 	.byte	0x06
	.zero		1


	//   ....[14]....
        /*0474*/ 	.word	0x00000730
        /*0478*/ 	.word	0x000000ff
        /*047c*/ 	.word	0x00030890
        /*0480*/ 	.short	0x0100
        /*0482*/ 	.byte	0x08
	.zero		1


	//   ....[15]....
        /*0484*/ 	.word	0x00000740
        /*0488*/ 	.word	0x000000ff
        /*048c*/ 	.word	0x000308a0
        /*0490*/ 	.short	0x0100
        /*0492*/ 	.byte	0x08
	.zero		1


	//   ....[16]....
        /*0494*/ 	.word	0x00000750
        /*0498*/ 	.word	0x000000ff
        /*049c*/ 	.word	0x00030898
        /*04a0*/ 	.short	0x0100
        /*04a2*/ 	.byte	0x08
	.zero		1


	//   ....[17]....
        /*04a4*/ 	.word	0x00000760
        /*04a8*/ 	.word	0x000000ff
        /*04ac*/ 	.word	0x000308a8
        /*04b0*/ 	.short	0x0100
        /*04b2*/ 	.byte	0x08
	.zero		1


	//   ....[18]....
        /*04b4*/ 	.word	0x00000890
        /*04b8*/ 	.word	0x000000ff
        /*04bc*/ 	.word	0x000308b0
        /*04c0*/ 	.short	0x0100
        /*04c2*/ 	.byte	0x08
	.zero		1


	//   ....[19]....
        /*04c4*/ 	.word	0x000008a0
        /*04c8*/ 	.word	0x000000ff
        /*04cc*/ 	.word	0x000308c0
        /*04d0*/ 	.short	0x0100
        /*04d2*/ 	.byte	0x08
	.zero		1


	//   ....[20]....
        /*04d4*/ 	.word	0x000008b0
        /*04d8*/ 	.word	0x000000ff
        /*04dc*/ 	.word	0x000308b8
        /*04e0*/ 	.short	0x0100
        /*04e2*/ 	.byte	0x08
	.zero		1


	//   ....[21]....
        /*04e4*/ 	.word	0x000008c0
        /*04e8*/ 	.word	0x000000ff
        /*04ec*/ 	.word	0x000308c8
        /*04f0*/ 	.short	0x0100
        /*04f2*/ 	.byte	0x08
	.zero		1


	//   ....[22]....
        /*04f4*/ 	.word	0x00001110
        /*04f8*/ 	.word	0x000000ff
        /*04fc*/ 	.word	0x00030800
        /*0500*/ 	.short	0x010a
        /*0502*/ 	.byte	0x24
	.zero		1


	//   ....[23]....
        /*0504*/ 	.word	0x00001160
        /*0508*/ 	.word	0x000000ff
        /*050c*/ 	.word	0x00030830
        /*0510*/ 	.short	0x010a
        /*0512*/ 	.byte	0x24
	.zero		1


	//   ....[24]....
        /*0514*/ 	.word	0x00001240
        /*0518*/ 	.word	0x000000ff
        /*051c*/ 	.word	0x00030830
        /*0520*/ 	.short	0x010a
        /*0522*/ 	.byte	0x24
	.zero		1


	//   ....[25]....
        /*0524*/ 	.word	0x00003af0
        /*0528*/ 	.word	0x00000005
        /*052c*/ 	.word	0x00000000
        /*0530*/ 	.short	0x0101
        /*0532*/ 	.byte	0x3f
	.zero		1


	//   ....[26]....
        /*0534*/ 	.word	0x00004e10
        /*0538*/ 	.word	0x0000000d
        /*053c*/ 	.word	0x00030830
        /*0540*/ 	.short	0x010a
        /*0542*/ 	.byte	0x3f
	.zero		1


	//   ....[27]....
        /*0544*/ 	.word	0x00004e50
        /*0548*/ 	.word	0x0000000d
        /*054c*/ 	.word	0x00030830
        /*0550*/ 	.short	0x010a
        /*0552*/ 	.byte	0x3f
	.zero		1


	//   ....[28]....
        /*0554*/ 	.word	0x00005080
        /*0558*/ 	.word	0x000000ff
        /*055c*/ 	.word	0x00030850
        /*0560*/ 	.short	0x010a
        /*0562*/ 	.byte	0x07
	.zero		1


	//   ....[29]....
        /*0564*/ 	.word	0x000050c0
        /*0568*/ 	.word	0x000000ff
        /*056c*/ 	.word	0x00030850
        /*0570*/ 	.short	0x010a
        /*0572*/ 	.byte	0x07
	.zero		1


	//   ....[30]....
        /*0574*/ 	.word	0x00006c20
        /*0578*/ 	.word	0x0000005e
        /*057c*/ 	.word	0x00000000
        /*0580*/ 	.short	0x0101
        /*0582*/ 	.byte	0x3f
	.zero		1


	//   ....[31]....
        /*0584*/ 	.word	0x00006d50
        /*0588*/ 	.word	0x00000062
        /*058c*/ 	.word	0x00000000
        /*0590*/ 	.short	0x0101
        /*0592*/ 	.byte	0x3f
	.zero		1


	//   ....[32]....
        /*0594*/ 	.word	0x00008600
        /*0598*/ 	.word	0x00000007
        /*059c*/ 	.word	0x00030850
        /*05a0*/ 	.short	0x010a
        /*05a2*/ 	.byte	0x3f
	.zero		1


	//   ....[33]....
        /*05a4*/ 	.word	0x00008640
        /*05a8*/ 	.word	0x00000007
        /*05ac*/ 	.word	0x00030850
        /*05b0*/ 	.short	0x010a
        /*05b2*/ 	.byte	0x3f
	.zero		1


	//   ....[34]....
        /*05b4*/ 	.word	0x00008de0
        /*05b8*/ 	.word	0x00000006
        /*05bc*/ 	.word	0x00000000
        /*05c0*/ 	.short	0x0101
        /*05c2*/ 	.byte	0x3f
	.zero		1


	//   ....[35]....
        /*05c4*/ 	.word	0x00009830
        /*05c8*/ 	.word	0x000000ff
        /*05cc*/ 	.word	0x00000000
        /*05d0*/ 	.short	0x0101
        /*05d2*/ 	.byte	0x04
	.zero		1


	//   ....[36]....
        /*05d4*/ 	.word	0x0000ae70
        /*05d8*/ 	.word	0x000000ff
        /*05dc*/ 	.word	0x00030840
        /*05e0*/ 	.short	0x010a
        /*05e2*/ 	.byte	0x26
	.zero		1


	//   ....[37]....
        /*05e4*/ 	.word	0x0000bcc0
        /*05e8*/ 	.word	0x000000ff
        /*05ec*/ 	.word	0x00030800
        /*05f0*/ 	.short	0x0107
        /*05f2*/ 	.byte	0x26
	.zero		1


	//   ....[38]....
        /*05f4*/ 	.word	0x0000bd00
        /*05f8*/ 	.word	0x000000ff
        /*05fc*/ 	.word	0x00030800
        /*0600*/ 	.short	0x0101
        /*0602*/ 	.byte	0x26
	.zero		1


	//   ....[39]....
        /*0604*/ 	.word	0x0000bd30
        /*0608*/ 	.word	0x000000ff
        /*060c*/ 	.word	0x00030820
        /*0610*/ 	.short	0x010a
        /*0612*/ 	.byte	0x26
	.zero		1


	//   ....[40]....
        /*0614*/ 	.word	0x0000c080
        /*0618*/ 	.word	0x000000ff
        /*061c*/ 	.word	0x00030848
        /*0620*/ 	.short	0x010a
        /*0622*/ 	.byte	0x26
	.zero		1


	//   ....[41]....
        /*0624*/ 	.word	0x0000c270
        /*0628*/ 	.word	0x000000ff
        /*062c*/ 	.word	0x00030860
        /*0630*/ 	.short	0x010a
        /*0632*/ 	.byte	0x26
	.zero		1


	//   ....[42]....
        /*0634*/ 	.word	0x0000c650
        /*0638*/ 	.word	0x000000ff
        /*063c*/ 	.word	0x00030840
        /*0640*/ 	.short	0x010a
        /*0642*/ 	.byte	0x26
	.zero		1


	//   ....[43]....
        /*0644*/ 	.word	0x0000c870
        /*0648*/ 	.word	0x000000ff
        /*064c*/ 	.word	0x00030868
        /*0650*/ 	.short	0x010a
        /*0652*/ 	.byte	0x26
	.zero		1


	//   ....[44]....
        /*0654*/ 	.word	0x0000cc90
        /*0658*/ 	.word	0x000000ff
        /*065c*/ 	.word	0x00030848
        /*0660*/ 	.short	0x010a
        /*0662*/ 	.byte	0x26
	.zero		1


	//   ....[45]....
        /*0664*/ 	.word	0x0000ce90
        /*0668*/ 	.word	0x000000ff
        /*066c*/ 	.word	0x00030860
        /*0670*/ 	.short	0x010a
        /*0672*/ 	.byte	0x26
	.zero		1


	//   ....[46]....
        /*0674*/ 	.word	0x0000d130
        /*0678*/ 	.word	0x00000003
        /*067c*/ 	.word	0x00030860
        /*0680*/ 	.short	0x010a
        /*0682*/ 	.byte	0x3f
	.zero		1


	//   ....[47]....
        /*0684*/ 	.word	0x0000d3f0
        /*0688*/ 	.word	0x00000007
        /*068c*/ 	.word	0x00030820
        /*0690*/ 	.short	0x010a
        /*0692*/ 	.byte	0x3f
	.zero		1


	//   ....[48]....
        /*0694*/ 	.word	0x0000d560
        /*0698*/ 	.word	0x00000005
        /*069c*/ 	.word	0x00000000
        /*06a0*/ 	.short	0x010a
        /*06a2*/ 	.byte	0x3f
	.zero		1


	//   ....[49]....
        /*06a4*/ 	.word	0x0000d5d0
        /*06a8*/ 	.word	0x00000003
        /*06ac*/ 	.word	0x00000000
        /*06b0*/ 	.short	0x010a
        /*06b2*/ 	.byte	0x3f
	.zero		1


	//   ....[50]....
        /*06b4*/ 	.word	0x0000d630
        /*06b8*/ 	.word	0x00000005
        /*06bc*/ 	.word	0x00000000
        /*06c0*/ 	.short	0x010a
        /*06c2*/ 	.byte	0x3f
	.zero		1


	//   ....[51]....
        /*06c4*/ 	.word	0x0000d660
        /*06c8*/ 	.word	0x00000003
        /*06cc*/ 	.word	0x00000000
        /*06d0*/ 	.short	0x010a
        /*06d2*/ 	.byte	0x3f
	.zero		1


	//   ....[52]....
        /*06d4*/ 	.word	0x0000d6d0
        /*06d8*/ 	.word	0x00000003
        /*06dc*/ 	.word	0x00030800
        /*06e0*/ 	.short	0x010a
        /*06e2*/ 	.byte	0x3f
	.zero		1


	//   ....[53]....
        /*06e4*/ 	.word	0x0000d730
        /*06e8*/ 	.word	0x00000003
        /*06ec*/ 	.word	0x00030830
        /*06f0*/ 	.short	0x010a
        /*06f2*/ 	.byte	0x3f
	.zero		1


	//   ....[54]....
        /*06f4*/ 	.word	0x0000d780
        /*06f8*/ 	.word	0x0000000d
        /*06fc*/ 	.word	0x00030830
        /*0700*/ 	.short	0x010a
        /*0702*/ 	.byte	0x3f
	.zero		1


	//   ....[55]....
        /*0704*/ 	.word	0x0000d7e0
        /*0708*/ 	.word	0x0000000c
        /*070c*/ 	.word	0x00030850
        /*0710*/ 	.short	0x010a
        /*0712*/ 	.byte	0x3f
	.zero		1


	//   ....[56]....
        /*0714*/ 	.word	0x0000d830
        /*0718*/ 	.word	0x00000007
        /*071c*/ 	.word	0x00030850
        /*0720*/ 	.short	0x010a
        /*0722*/ 	.byte	0x3f
	.zero		1


	//   ....[57]....
        /*0724*/ 	.word	0x0000d990
        /*0728*/ 	.word	0x00000003
        /*072c*/ 	.word	0x00030840
        /*0730*/ 	.short	0x010a
        /*0732*/ 	.byte	0x3f
	.zero		1


	//   ....[58]....
        /*0734*/ 	.word	0x0000e850
        /*0738*/ 	.word	0x00000003
        /*073c*/ 	.word	0x00030820
        /*0740*/ 	.short	0x010a
        /*0742*/ 	.byte	0x3f
	.zero		1


	//   ....[59]....
        /*0744*/ 	.word	0x0000e8b0
        /*0748*/ 	.word	0x00000003
        /*074c*/ 	.word	0x00030848
        /*0750*/ 	.short	0x010a
        /*0752*/ 	.byte	0x3f
	.zero		1


	//   ....[60]....
        /*0754*/ 	.word	0x0000e910
        /*0758*/ 	.word	0x00000003
        /*075c*/ 	.word	0x00030860
        /*0760*/ 	.short	0x010a
        /*0762*/ 	.byte	0x3f
	.zero		1


	//   ....[61]....
        /*0764*/ 	.word	0x0000e970
        /*0768*/ 	.word	0x00000003
        /*076c*/ 	.word	0x00030840
        /*0770*/ 	.short	0x010a
        /*0772*/ 	.byte	0x3f
	.zero		1


	//   ....[62]....
        /*0774*/ 	.word	0x0000e9d0
        /*0778*/ 	.word	0x00000003
        /*077c*/ 	.word	0x00030868
        /*0780*/ 	.short	0x010a
        /*0782*/ 	.byte	0x3f
	.zero		1


	//   ....[63]....
        /*0784*/ 	.word	0x0000ea30
        /*0788*/ 	.word	0x00000002
        /*078c*/ 	.word	0x00030848
        /*0790*/ 	.short	0x010a
        /*0792*/ 	.byte	0x3f
	.zero		1


	//   ....[64]....
        /*0794*/ 	.word	0x0000ea90
        /*0798*/ 	.word	0x00000002
        /*079c*/ 	.word	0x00030860
        /*07a0*/ 	.short	0x010a
        /*07a2*/ 	.byte	0x3f
	.zero		1


	//   ....[65]....
        /*07a4*/ 	.word	0x0000eae0
        /*07a8*/ 	.word	0x00000003
        /*07ac*/ 	.word	0x00030860
        /*07b0*/ 	.short	0x010a
        /*07b2*/ 	.byte	0x3f
	.zero		1


	//   ....[66]....
        /*07b4*/ 	.word	0x0000eb30
        /*07b8*/ 	.word	0x00000007
        /*07bc*/ 	.word	0x00030820
        /*07c0*/ 	.short	0x010a
        /*07c2*/ 	.byte	0x3f
	.zero		1


	//   ....[67]....
        /*07c4*/ 	.word	0x0000ecd0
        /*07c8*/ 	.word	0x00000005
        /*07cc*/ 	.word	0x00000000
        /*07d0*/ 	.short	0x010a
        /*07d2*/ 	.byte	0x3f
	.zero		1


	//   ....[68]....
        /*07d4*/ 	.word	0x0000ed20
        /*07d8*/ 	.word	0x00000003
        /*07dc*/ 	.word	0x00000000
        /*07e0*/ 	.short	0x010a
        /*07e2*/ 	.byte	0x3f
	.zero		1


	//   ....[69]....
        /*07e4*/ 	.word	0x0000ed70
        /*07e8*/ 	.word	0x00000005
        /*07ec*/ 	.word	0x00000000
        /*07f0*/ 	.short	0x010a
        /*07f2*/ 	.byte	0x3f
	.zero		1


	//----- nvinfo : EIATTR_NUM_MBARRIERS
	.align		4
.L_1395:
        /*07f4*/ 	.byte	0x03, 0x38
        /*07f6*/ 	.short	0x0016


	//----- nvinfo : EIATTR_EXIT_INSTR_OFFSETS
	.align		4
        /*07f8*/ 	.byte	0x04, 0x1c
        /*07fa*/ 	.short	(.L_1397 - .L_1396)


	//   ....[0]....
.L_1396:
        /*07fc*/ 	.word	0x0000d6b0


	//----- nvinfo : EIATTR_MAX_THREADS
	.align		4
.L_1397:
        /*0800*/ 	.byte	0x04, 0x05
        /*0802*/ 	.short	(.L_1399 - .L_1398)
.L_1398:
        /*0804*/ 	.word	0x00000200
        /*0808*/ 	.word	0x00000001
        /*080c*/ 	.word	0x00000001


	//----- nvinfo : EIATTR_CRS_STACK_SIZE
	.align		4
.L_1399:
        /*0810*/ 	.byte	0x04, 0x1e
        /*0812*/ 	.short	(.L_1401 - .L_1400)
.L_1400:
        /*0814*/ 	.word	0x00000000


	//----- nvinfo : EIATTR_CBANK_PARAM_SIZE
	.align		4
.L_1401:
        /*0818*/ 	.byte	0x03, 0x19
        /*081a*/ 	.short	0x0a70


	//----- nvinfo : EIATTR_PARAM_CBANK
	.align		4
        /*081c*/ 	.byte	0x04, 0x0a
        /*081e*/ 	.short	(.L_1403 - .L_1402)
	.align		4
.L_1402:
        /*0820*/ 	.word	index@(.nv.constant0._ZN7cutlass13device_kernelIN5flash11enable_sm90INS1_16FlashAttnFwdSm90INS1_25CollectiveMainloopFwdSm90ILi2EN4cute5tupleIJNS5_1CILi1EEES8_S8_EEENS6_IJNS7_ILi192EEESA_NS7_ILi64EEEEEELi64ENS_6half_tEfNS_4arch4Sm90ELb0ELb0ELb1ELb0ELb0ELb0ELb0ELb0ELb1ELb1ELb1ELb0EEENS1_21CollectiveEpilogueFwdINS6_IJSA_SB_SA_EEES9_SD_SF_Li384ELb0ELb1ELb1ELb0EEENS1_19SingleTileSchedulerILb0ELb1ELb1ELi192EEEEEEEEEvNT_6ParamsE)
        /*0824*/ 	.short	0x0210
        /*0826*/ 	.short	0x0a70


	//----- nvinfo : EIATTR_SW_WAR
	.align		4
.L_1403:
        /*0828*/ 	.byte	0x04, 0x36
        /*082a*/ 	.short	(.L_1405 - .L_1404)
.L_1404:
        /*082c*/ 	.word	0x00000008
.L_1405:


//--------------------- .nv.info._ZN7cutlass13device_kernelIN5flash11enable_sm90INS1_16FlashAttnFwdSm90INS1_25CollectiveMainloopFwdSm90ILi2EN4cute5tupleIJNS5_1CILi1EEES8_S8_EEENS6_IJNS7_ILi192EEESA_NS7_ILi64EEEEEELi64ENS_6half_tEfNS_4arch4Sm90ELb0ELb0ELb1ELb1ELb0ELb0ELb0ELb0ELb1ELb1ELb1ELb0EEENS1_21CollectiveEpilogueFwdINS6_IJSA_SB_SA_EEES9_SD_SF_Li384ELb1ELb1ELb1ELb0EEENS1_36VarlenDynamicPersistentTileSchedulerILi192ELi192ELi384ELi128ELb1ELb1ELb1ELb0ELb1ELb1EEEEEEEEEvNT_6ParamsE --------------------------
	.section	.nv.info._ZN7cutlass13device_kernelIN5flash11enable_sm90INS1_16FlashAttnFwdSm90INS1_25CollectiveMainloopFwdSm90ILi2EN4cute5tupleIJNS5_1CILi1EEES8_S8_EEENS6_IJNS7_ILi192EEESA_NS7_ILi64EEEEEELi64ENS_6half_tEfNS_4arch4Sm90ELb0ELb0ELb1ELb1ELb0ELb0ELb0ELb0ELb1ELb1ELb1ELb0EEENS1_21CollectiveEpilogueFwdINS6_IJSA_SB_SA_EEES9_SD_SF_Li384ELb1ELb1ELb1ELb0EEENS1_36VarlenDynamicPersistentTileSchedulerILi192ELi192ELi384ELi128ELb1ELb1ELb1ELb0ELb1ELb1EEEEEEEEEvNT_6ParamsE,"",@"SHT_CUDA_INFO"
	.sectionflags	@""
	.align	4


	//----- nvinfo : EIATTR_CUDA_API_VERSION
	.align		4
        /*0000*/ 	.byte	0x04, 0x37
        /*0002*/ 	.short	(.L_1407 - .L_1406)
.L_1406:
        /*0004*/ 	.word	0x00000082


	//----- nvinfo : EIATTR_KPARAM_INFO
	.align		4
.L_1407:
        /*0008*/ 	.byte	0x04, 0x17
        /*000a*/ 	.short	(.L_1409 - .L_1408)
.L_1408:
        /*000c*/ 	.word	0x00000000
        /*0010*/ 	.short	0x0000
        /*0012*/ 	.short	0x0070
        /*0014*/ 	.byte	0x00, 0xf0, 0x01, 0x2a


	//----- nvinfo : EIATTR_SPARSE_MMA_MASK
	.align		4
.L_1409:
        /*0018*/ 	.byte	0x03, 0x50
        /*001a*/ 	.short	0x0000


	//----- nvinfo : EIATTR_MAXREG_COUNT
	.align		4
        /*001c*/ 	.byte	0x03, 0x1b
        /*001e*/ 	.short	0x0080


	//----- nvinfo : EIATTR_NUM_BARRIERS
	.align		4
        /*0020*/ 	.byte	0x02, 0x4c
        /*0022*/ 	.byte	0x10
	.zero		1


	//----- nvinfo : EIATTR_EXTERNS
	.align		4
        /*0024*/ 	.byte	0x04, 0x0f
        /*0026*/ 	.short	(.L_1411 - .L_1410)


	//   ....[0]....
	.align		4
.L_1410:
        /*0028*/ 	.word	index@(__assertfail)


	//----- nvinfo : EIATTR_ANNOTATIONS
	.align		4
.L_1411:
        /*002c*/ 	.byte	0x04, 0x55
        /*002e*/ 	.short	(.L_1413 - .L_1412)


	//   ....[0]....
.L_1412:
        /* <DEDUP_REMOVED lines=67> */


	//----- nvinfo : EIATTR_MERCURY_ISA_VERSION
	.align		4
.L_1413:
        /*0450*/ 	.byte	0x03, 0x5f
        /*0452*/ 	.short	0x0101


	//----- nvinfo : EIATTR_UNUSED_LOAD_BYTE_OFFSET
	.align		4
        /*0454*/ 	.byte	0x04, 0x44
        /*0456*/ 	.short	(.L_1415 - .L_1414)


	//   ....[0]....
.L_1414:
        /*0458*/ 	.word	0x00000a40
        /*045c*/ 	.word	0x0000fff0


	//   ....[1]....
        /*0460*/ 	.word	0x000095f0
        /*0464*/ 	.word	0x0000fff0


	//----- nvinfo : EIATTR_INT_WARP_WIDE_INSTR_OFFSETS
	.align		4
.L_1415:
        /*0468*/ 	.byte	0x04, 0x31
        /*046a*/ 	.short	(.L_1417 - .L_1416)


	//   ....[0]....
.L_1416:
        /*046c*/ 	.word	0x00000120


	//   ....[1]....
        /*0470*/ 	.word	0x000001c0


	//   ....[2]....
        /*0474*/ 	.word	0x00000230


	//   ....[3]....
        /*0478*/ 	.word	0x0000cf30


	//   ....[4]....
        /*047c*/ 	.word	0x0000cfc0


	//   ....[5]....
        /*0480*/ 	.word	0x00010040


	//   ....[6]....
        /*0484*/ 	.word	0x000100d0


	//----- nvinfo : EIATTR_COOP_GROUP_MASK_REGIDS
	.align		4
.L_1417:
        /*0488*/ 	.byte	0x04, 0x29
        /*048a*/ 	.short	(.L_1419 - .L_1418)


	//   ....[0]....
.L_1418:
        /*048c*/ 	.word	0xffffffff


	//   ....[1]....
        /*0490*/ 	.word	0xffffffff


	//   ....[2]....
        /*0494*/ 	.word	0xffffffff


	//   ....[3]....
        /*0498*/ 	.word	0xffffffff


	//   ....[4]....
        /*049c*/ 	.word	0xffffffff


	//   ....[5]....
        /*04a0*/ 	.word	0xffffffff


	//   ....[6]....
        /*04a4*/ 	.word	0xffffffff


	//   ....[7]....
        /*04a8*/ 	.word	0xffffffff


	//   ....[8]....
        /*04ac*/ 	.word	0xffffffff


	//   ....[9]....
        /*04b0*/ 	.word	0xffffffff


	//   ....[10]....
        /*04b4*/ 	.word	0xffffffff


	//   ....[11]....
        /*04b8*/ 	.word	0xffffffff


	//   ....[12]....
        /*04bc*/ 	.word	0xffffffff


	//   ....[13]....
        /*04c0*/ 	.word	0xffffffff


	//   ....[14]....
        /*04c4*/ 	.word	0xffffffff


	//   ....[15]....
        /*04c8*/ 	.word	0xffffffff


	//   ....[16]....
        /*04cc*/ 	.word	0xffffffff


	//   ....[17]....
        /*04d0*/ 	.word	0xffffffff


	//   ....[18]....
        /*04d4*/ 	.word	0xffffffff


	//   ....[19]....
        /*04d8*/ 	.word	0xffffffff


	//   ....[20]....
        /*04dc*/ 	.word	0xffffffff


	//   ....[21]....
        /*04e0*/ 	.word	0xffffffff


	//   ....[22]....
        /*04e4*/ 	.word	0xffffffff


	//   ....[23]....
        /*04e8*/ 	.word	0xffffffff


	//   ....[24]....
        /*04ec*/ 	.word	0xffffffff


	//   ....[25]....
        /*04f0*/ 	.word	0xffffffff


	//   ....[26]....
        /*04f4*/ 	.word	0xffffffff


	//   ....[27]....
        /*04f8*/ 	.word	0xffffffff


	//   ....[28]....
        /*04fc*/ 	.word	0xffffffff


	//   ....[29]....
        /*0500*/ 	.word	0xffffffff


	//   ....[30]....
        /*0504*/ 	.word	0xffffffff


	//   ....[31]....
        /*0508*/ 	.word	0xffffffff


	//   ....[32]....
        /*050c*/ 	.word	0xffffffff


	//   ....[33]....
        /*0510*/ 	.word	0xffffffff


	//   ....[34]....
        /*0514*/ 	.word	0xffffffff


	//   ....[35]....
        /*0518*/ 	.word	0xffffffff


	//   ....[36]....
        /*051c*/ 	.word	0xffffffff


	//   ....[37]....
        /*0520*/ 	.word	0xffffffff


	//   ....[38]....
        /*0524*/ 	.word	0xffffffff


	//   ....[39]....
        /*0528*/ 	.word	0xffffffff


	//   ....[40]....
        /*052c*/ 	.word	0xffffffff


	//   ....[41]....
        /*0530*/ 	.word	0xffffffff


	//   ....[42]....
        /*0534*/ 	.word	0xffffffff


	//   ....[43]....
        /*0538*/ 	.word	0xffffffff


	//   ....[44]....
        /*053c*/ 	.word	0xffffffff


	//   ....[45]....
        /*0540*/ 	.word	0xffffffff


	//   ....[46]....
        /*0544*/ 	.word	0xffffffff


	//   ....[47]....
        /*0548*/ 	.word	0xffffffff


	//   ....[48]....
        /*054c*/ 	.word	0xffffffff


	//   ....[49]....
        /*0550*/ 	.word	0xffffffff


	//   ....[50]....
        /*0554*/ 	.word	0xffffffff


	//   ....[51]....
        /*0558*/ 	.word	0xffffffff


	//   ....[52]....
        /*055c*/ 	.word	0xffffffff


	//   ....[53]....
        /*0560*/ 	.word	0xffffffff


	//   ....[54]....
        /*0564*/ 	.word	0xffffffff


	//   ....[55]....
        /*0568*/ 	.word	0xffffffff


	//   ....[56]....
        /*056c*/ 	.word	0xffffffff


	//   ....[57]....
        /*0570*/ 	.word	0xffffffff


	//   ....[58]....
        /*0574*/ 	.word	0xffffffff


	//   ....[59]....
        /*0578*/ 	.word	0xffffffff


	//   ....[60]....
        /*057c*/ 	.word	0xffffffff


	//   ....[61]....
        /*0580*/ 	.word	0xffffffff


	//   ....[62]....
        /*0584*/ 	.word	0xffffffff


	//   ....[63]....
        /*0588*/ 	.word	0xffffffff


	//   ....[64]....
        /*058c*/ 	.word	0xffffffff


	//   ....[65]....
        /*0590*/ 	.word	0xffffffff


	//   ....[66]....
        /*0594*/ 	.word	0xffffffff


	//   ....[67]....
        /*0598*/ 	.word	0xffffffff


	//   ....[68]....
        /*059c*/ 	.word	0xffffffff


	//   ....[69]....
        /*05a0*/ 	.word	0xffffffff


	//   ....[70]....
        /*05a4*/ 	.word	0xffffffff


	//   ....[71]....
        /*05a8*/ 	.word	0xffffffff


	//   ....[72]....
        /*05ac*/ 	.word	0xffffffff


	//   ....[73]....
        /*05b0*/ 	.word	0xffffffff


	//   ....[74]....
        /*05b4*/ 	.word	0xffffffff


	//   ....[75]....
        /*05b8*/ 	.word	0xffffffff


	//   ....[76]....
        /*05bc*/ 	.word	0xffffffff


	//   ....[77]....
        /*05c0*/ 	.word	0xffffffff


	//   ....[78]....
        /*05c4*/ 	.word	0xffffffff


	//   ....[79]....
        /*05c8*/ 	.word	0xffffffff


	//   ....[80]....
        /*05cc*/ 	.word	0xffffffff


	//   ....[81]....
        /*05d0*/ 	.word	0xffffffff


	//   ....[82]....
        /*05d4*/ 	.word	0xffffffff


	//   ....[83]....
        /*05d8*/ 	.word	0xffffffff


	//   ....[84]....
        /*05dc*/ 	.word	0xffffffff


	//   ....[85]....
        /*05e0*/ 	.word	0xffffffff


	//   ....[86]....
        /*05e4*/ 	.word	0xffffffff


	//   ....[87]....
        /*05e8*/ 	.word	0xffffffff


	//   ....[88]....
        /*05ec*/ 	.word	0xffffffff


	//   ....[89]....
        /*05f0*/ 	.word	0xffffffff


	//   ....[90]....
        /*05f4*/ 	.word	0xffffffff


	//   ....[91]....
        /*05f8*/ 	.word	0xffffffff


	//   ....[92]....
        /*05fc*/ 	.word	0xffffffff


	//   ....[93]....
        /*0600*/ 	.word	0xffffffff


	//   ....[94]....
        /*0604*/ 	.word	0xffffffff


	//   ....[95]....
        /*0608*/ 	.word	0xffffffff


	//   ....[96]....
        /*060c*/ 	.word	0xffffffff


	//   ....[97]....
        /*0610*/ 	.word	0xffffffff


	//   ....[98]....
        /*0614*/ 	.word	0xffffffff


	//   ....[99]....
        /*0618*/ 	.word	0xffffffff


	//   ....[100]....
        /*061c*/ 	.word	0xffffffff


	//   ....[101]....
        /*0620*/ 	.word	0xffffffff


	//   ....[102]....
        /*0624*/ 	.word	0xffffffff


	//   ....[103]....
        /*0628*/ 	.word	0xffffffff


	//   ....[104]....
        /*062c*/ 	.word	0xffffffff


	//   ....[105]....
        /*0630*/ 	.word	0xffffffff


	//   ....[106]....
        /*0634*/ 	.word	0xffffffff


	//   ....[107]....
        /*0638*/ 	.word	0x0500000f


	//   ....[108]....
        /*063c*/ 	.word	0x0500000f


	//   ....[109]....
        /*0640*/ 	.word	0x0500000f


	//   ....[110]....
        /*0644*/ 	.word	0x0500000f


	//   ....[111]....
        /*0648*/ 	.word	0x0500000f


	//   ....[112]....
        /*064c*/ 	.word	0x0500000f


	//   ....[113]....
        /*0650*/ 	.word	0x0500000f


	//   ....[114]....
        /*0654*/ 	.word	0x0500000f


	//   ....[115]....
        /*0658*/ 	.word	0x0500000f


	//   ....[116]....
        /*065c*/ 	.word	0x0500000f


	//   ....[117]....
        /*0660*/ 	.word	0x0500000f


	//   ....[118]....
        /*0664*/ 	.word	0x0500000f


	//   ....[119]....
        /*0668*/ 	.word	0x0500000f


	//   ....[120]....
        /*066c*/ 	.word	0x0500000f


	//   ....[121]....
        /*0670*/ 	.word	0x0500000f


	//   ....[122]....
        /*0674*/ 	.word	0x0500000f


	//   ....[123]....
        /*0678*/ 	.word	0x0500000f


	//   ....[124]....
        /*067c*/ 	.word	0x0500000f


	//   ....[125]....
        /*0680*/ 	.word	0x0500000f


	//   ....[126]....
        /*0684*/ 	.word	0x0500000f


	//   ....[127]....
        /*0688*/ 	.word	0x0500000f


	//   ....[128]....
        /*068c*/ 	.word	0x0500000f


	//   ....[129]....
        /*0690*/ 	.word	0x0500000f


	//   ....[130]....
        /*0694*/ 	.word	0x0500000f


	//   ....[131]....
        /*0698*/ 	.word	0x0500000f


	//   ....[132]....
        /*069c*/ 	.word	0x0500000f


	//   ....[133]....
        /*06a0*/ 	.word	0x0500000f


	//   ....[134]....
        /*06a4*/ 	.word	0x0500000f


	//   ....[135]....
        /*06a8*/ 	.word	0x0500000f


	//   ....[136]....
        /*06ac*/ 	.word	0x0500000f


	//   ....[137]....
        /*06b0*/ 	.word	0x0500000f


	//   ....[138]....
        /*06b4*/ 	.word	0x0500000f


	//   ....[139]....
        /*06b8*/ 	.word	0x0500000f


	//   ....[140]....
        /*06bc*/ 	.word	0x0500000f


	//   ....[141]....
        /*06c0*/ 	.word	0x0500000f


	//   ....[142]....
        /*06c4*/ 	.word	0x0500000f


	//   ....[143]....
        /*06c8*/ 	.word	0x0500000f


	//   ....[144]....
        /*06cc*/ 	.word	0x0500000f


	//   ....[145]....
        /*06d0*/ 	.word	0x0500000f


	//   ....[146]....
        /*06d4*/ 	.word	0x0500000f


	//   ....[147]....
        /*06d8*/ 	.word	0x0500000f


	//   ....[148]....
        /*06dc*/ 	.word	0x0500000f


	//   ....[149]....
        /*06e0*/ 	.word	0x0500000f


	//   ....[150]....
        /*06e4*/ 	.word	0x0500000f


	//----- nvinfo : EIATTR_COOP_GROUP_INSTR_OFFSETS
	.align		4
.L_1419:
        /*06e8*/ 	.byte	0x04, 0x28
        /*06ea*/ 	.short	(.L_1421 - .L_1420)


	//   ....[0]....
.L_1420:
        /*06ec*/ 	.word	0x00000060


	//   ....[1]....
        /*06f0*/ 	.word	0x00000130


	//   ....[2]....
        /*06f4*/ 	.word	0x000001e0


	//   ....[3]....
        /*06f8*/ 	.word	0x000003a0


	//   ....[4]....
        /*06fc*/ 	.word	0x00000500


	//   ....[5]....
        /*0700*/ 	.word	0x00000620


	//   ....[6]....
        /*0704*/ 	.word	0x00000780


	//   ....[7]....
        /*0708*/ 	.word	0x000018f0


	//   ....[8]....
        /*070c*/ 	.word	0x000035b0


	//   ....[9]....
        /*0710*/ 	.word	0x000035d0


	//   ....[10]....
        /*0714*/ 	.word	0x00003c20


	//   ....[11]....
        /*0718*/ 	.word	0x00003c40


	//   ....[12]....
        /*071c*/ 	.word	0x000052c0


	//   ....[13]....
        /*0720*/ 	.word	0x000066d0


	//   ....[14]....
        /*0724*/ 	.word	0x00006760


	//   ....[15]....
        /*0728*/ 	.word	0x00007440


	//   ....[16]....
        /*072c*/ 	.word	0x00007490


	//   ....[17]....
        /*0730*/ 	.word	0x00008ad0


	//   ....[18]....
        /*0734*/ 	.word	0x00008bf0


	//   ....[19]....
        /*0738*/ 	.word	0x00008c30


	//   ....[20]....
        /*073c*/ 	.word	0x00008d90


	//   ....[21]....
        /*0740*/ 	.word	0x00008db0


	//   ....[22]....
        /*0744*/ 	.word	0x00009e70


	//   ....[23]....
        /*0748*/ 	.word	0x00009e80


	//   ....[24]....
        /*074c*/ 	.word	0x00009e90


	//   ....[25]....
        /*0750*/ 	.word	0x00009ed0


	//   ....[26]....
        /*0754*/ 	.word	0x0000a490


	//   ....[27]....
        /*0758*/ 	.word	0x0000a4c0


	//   ....[28]....
        /*075c*/ 	.word	0x0000a4d0


	//   ....[29]....
        /*0760*/ 	.word	0x0000a4f0


	//   ....[30]....
        /*0764*/ 	.word	0x0000a510


	//   ....[31]....
        /*0768*/ 	.word	0x0000a530


	//   ....[32]....
        /*076c*/ 	.word	0x0000a620


	//   ....[33]....
        /*0770*/ 	.word	0x0000a630


	//   ....[34]....
        /*0774*/ 	.word	0x0000aa50


	//   ....[35]....
        /*0778*/ 	.word	0x0000aa80


	//   ....[36]....
        /*077c*/ 	.word	0x0000acc0


	//   ....[37]....
        /*0780*/ 	.word	0x0000acd0


	//   ....[38]....
        /*0784*/ 	.word	0x0000b810


	//   ....[39]....
        /*0788*/ 	.word	0x0000b850


	//   ....[40]....
        /*078c*/ 	.word	0x0000b880


	//   ....[41]....
        /*0790*/ 	.word	0x0000b8b0


	//   ....[42]....
        /*0794*/ 	.word	0x0000b8d0


	//   ....[43]....
        /*0798*/ 	.word	0x0000b8e0


	//   ....[44]....
        /*079c*/ 	.word	0x0000b8f0


	//   ....[45]....
        /*07a0*/ 	.word	0x0000b910


	//   ....[46]....
        /*07a4*/ 	.word	0x0000ba60


	//   ....[47]....
        /*07a8*/ 	.word	0x0000bc70


	//   ....[48]....
        /*07ac*/ 	.word	0x0000bca0


	//   ....[49]....
        /*07b0*/ 	.word	0x0000bcd0


	//   ....[50]....
        /*07b4*/ 	.word	0x0000bd00


	//   ....[51]....
        /*07b8*/ 	.word	0x0000bd30


	//   ....[52]....
        /*07bc*/ 	.word	0x0000bd60


	//   ....[53]....
        /*07c0*/ 	.word	0x0000bee0


	//   ....[54]....
        /*07c4*/ 	.word	0x0000bf10


	//   ....[55]....
        /*07c8*/ 	.word	0x0000bf40


	//   ....[56]....
        /*07cc*/ 	.word	0x0000bf70


	//   ....[57]....
        /*07d0*/ 	.word	0x0000bfa0


	//   ....[58]....
        /*07d4*/ 	.word	0x0000bfd0


	//   ....[59]....
        /*07d8*/ 	.word	0x0000c060


	//   ....[60]....
        /*07dc*/ 	.word	0x0000c090


	//   ....[61]....
        /*07e0*/ 	.word	0x0000c0a0


	//   ....[62]....
        /*07e4*/ 	.word	0x0000c140


	//   ....[63]....
        /*07e8*/ 	.word	0x0000d4b0


	//   ....[64]....
        /*07ec*/ 	.word	0x0000e000


	//   ....[65]....
        /*07f0*/ 	.word	0x0000e010


	//   ....[66]....
        /*07f4*/ 	.word	0x0000e030


	//   ....[67]....
        /*07f8*/ 	.word	0x0000e0c0


	//   ....[68]....
        /*07fc*/ 	.word	0x0000e0e0


	//   ....[69]....
        /*0800*/ 	.word	0x0000e160


	//   ....[70]....
        /*0804*/ 	.word	0x0000e180


	//   ....[71]....
        /*0808*/ 	.word	0x0000e200


	//   ....[72]....
        /*080c*/ 	.word	0x0000e220


	//   ....[73]....
        /*0810*/ 	.word	0x0000e2a0


	//   ....[74]....
        /*0814*/ 	.word	0x0000e2c0


	//   ....[75]....
        /*0818*/ 	.word	0x0000e340


	//   ....[76]....
        /*081c*/ 	.word	0x0000e360


	//   ....[77]....
        /*0820*/ 	.word	0x0000e3e0


	//   ....[78]....
        /*0824*/ 	.word	0x0000e400


	//   ....[79]....
        /*0828*/ 	.word	0x0000e410


	//   ....[80]....
        /*082c*/ 	.word	0x0000e480


	//   ....[81]....
        /*0830*/ 	.word	0x0000e4d0


	//   ....[82]....
        /*0834*/ 	.word	0x0000e580


	//   ....[83]....
        /*0838*/ 	.word	0x0000e590


	//   ....[84]....
        /*083c*/ 	.word	0x0000e600


	//   ....[85]....
        /*0840*/ 	.word	0x0000e610


	//   ....[86]....
        /*0844*/ 	.word	0x0000e650


	//   ....[87]....
        /*0848*/ 	.word	0x0000e670


	//   ....[88]....
        /*084c*/ 	.word	0x000105e0


	//   ....[89]....
        /*0850*/ 	.word	0x00010610


	//   ....[90]....
        /*0854*/ 	.word	0x00010670


	//   ....[91]....
        /*0858*/ 	.word	0x000106a0


	//   ....[92]....
        /*085c*/ 	.word	0x000106d0


	//   ....[93]....
        /*0860*/ 	.word	0x00010700


	//   ....[94]....
        /*0864*/ 	.word	0x00010730


	//   ....[95]....
        /*0868*/ 	.word	0x00010760


	//   ....[96]....
        /*086c*/ 	.word	0x00010900


	//   ....[97]....
        /*0870*/ 	.word	0x00010930


	//   ....[98]....
        /*0874*/ 	.word	0x00010960


	//   ....[99]....
        /*0878*/ 	.word	0x00010990


	//   ....[100]....
        /*087c*/ 	.word	0x000109c0


	//   ....[101]....
        /*0880*/ 	.word	0x000109f0


	//   ....[102]....
        /*0884*/ 	.word	0x00010ab0


	//   ....[103]....
        /*0888*/ 	.word	0x00010ad0


	//   ....[104]....
        /*088c*/ 	.word	0x00010ae0


	//   ....[105]....
        /*0890*/ 	.word	0x00010b40


	//   ....[106]....
        /*0894*/ 	.word	0x00011160


	//   ....[107]....
        /*0898*/ 	.word	0x00011640


	//   ....[108]....
        /*089c*/ 	.word	0x000117f0


	//   ....[109]....
        /*08a0*/ 	.word	0x00011840


	//   ....[110]....
        /*08a4*/ 	.word	0x000118a0


	//   ....[111]....
        /*08a8*/ 	.word	0x00011990


	//   ....[112]....
        /*08ac*/ 	.word	0x000119f0


	//   ....[113]....
        /*08b0*/ 	.word	0x00011af0


	//   ....[114]....
        /*08b4*/ 	.word	0x00011b50


	//   ....[115]....
        /*08b8*/ 	.word	0x00011c50


	//   ....[116]....
        /*08bc*/ 	.word	0x00011cb0


	//   ....[117]....
        /*08c0*/ 	.word	0x00011db0


	//   ....[118]....
        /*08c4*/ 	.word	0x00011e10


	//   ....[119]....
        /*08c8*/ 	.word	0x00011f10


	//   ....[120]....
        /*08cc*/ 	.word	0x00011f70


	//   ....[121]....
        /*08d0*/ 	.word	0x00012070


	//   ....[122]....
        /*08d4*/ 	.word	0x000120d0


	//   ....[123]....
        /*08d8*/ 	.word	0x00012180


	//   ....[124]....
        /*08dc*/ 	.word	0x00012250


	//   ....[125]....
        /*08e0*/ 	.word	0x00012320


	//   ....[126]....
        /*08e4*/ 	.word	0x00012380


	//   ....[127]....
        /*08e8*/ 	.word	0x00012460


	//   ....[128]....
        /*08ec*/ 	.word	0x000124c0


	//   ....[129]....
        /*08f0*/ 	.word	0x00012590


	//   ....[130]....
        /*08f4*/ 	.word	0x000125f0


	//   ....[131]....
        /*08f8*/ 	.word	0x000126b0


	//   ....[132]....
        /*08fc*/ 	.word	0x000129d0


	//   ....[133]....
        /*0900*/ 	.word	0x00012a70


	//   ....[134]....
        /*0904*/ 	.word	0x00012bf0


	//   ....[135]....
        /*0908*/ 	.word	0x00012c60


	//   ....[136]....
        /*090c*/ 	.word	0x00012cd0


	//   ....[137]....
        /*0910*/ 	.word	0x00012d40


	//   ....[138]....
        /*0914*/ 	.word	0x00012db0


	//   ....[139]....
        /*0918*/ 	.word	0x00012e30


	//   ....[140]....
        /*091c*/ 	.word	0x00012eb0


	//   ....[141]....
        /*0920*/ 	.word	0x00012f40


	//   ....[142]....
        /*0924*/ 	.word	0x00012fb0


	//   ....[143]....
        /*0928*/ 	.word	0x00013020


	//   ....[144]....
        /*092c*/ 	.word	0x00013090


	//   ....[145]....
        /*0930*/ 	.word	0x00013110


	//   ....[146]....
        /*0934*/ 	.word	0x00013180


	//   ....[147]....
        /*0938*/ 	.word	0x00013220


	//   ....[148]....
        /*093c*/ 	.word	0x00013270


	//   ....[149]....
        /*0940*/ 	.word	0x00013300


	//   ....[150]....
        /*0944*/ 	.word	0x00013430


	//----- nvinfo : EIATTR_REG_RECONFIG
	.align		4
.L_1421:
        /*0948*/ 	.byte	0x01, 0x54
	.zero		2


	//----- nvinfo : EIATTR_SYSCALL_OFFSETS
	.align		4
        /*094c*/ 	.byte	0x04, 0x46
        /*094e*/ 	.short	(.L_1423 - .L_1422)


	//   ....[0]....
.L_1422:
        /*0950*/ 	.word	0x00001ab0


	//   ....[1]....
        /*0954*/ 	.word	0x0000d120


	//   ....[2]....
        /*0958*/ 	.word	0x0000d270


	//   ....[3]....
        /*095c*/ 	.word	0x0000d360


	//   ....[4]....
        /*0960*/ 	.word	0x0000db30


	//----- nvinfo : EIATTR_MBARRIER_INSTR_OFFSETS
	.align		4
.L_1423:
        /*0964*/ 	.byte	0x04, 0x39
        /*0966*/ 	.short	(.L_1425 - .L_1424)


	//   ....[0]....
.L_1424:
        /*0968*/ 	.word	0x00000250
        /*096c*/ 	.word	0x000000ff
        /*0970*/ 	.word	0x00030800
        /*0974*/ 	.short	0x0100
        /*0976*/ 	.byte	0x08
	.zero		1


	//   ....[1]....
        /*0978*/ 	.word	0x00000260
        /*097c*/ 	.word	0x000000ff
        /*0980*/ 	.word	0x00030820
        /*0984*/ 	.short	0x0100
        /*0986*/ 	.byte	0x08
	.zero		1


	//   ....[2]....
        /*0988*/ 	.word	0x00000350
        /*098c*/ 	.word	0x000000ff
        /*0990*/ 	.word	0x00030830
        /*0994*/ 	.short	0x0100
        /*0996*/ 	.byte	0x08
	.zero		1


	//   ....[3]....
        /*0998*/ 	.word	0x00000360
        /*099c*/ 	.word	0x000000ff
        /*09a0*/ 	.word	0x00030840
        /*09a4*/ 	.short	0x0100
        /*09a6*/ 	.byte	0x08
	.zero		1


	//   ....[4]....
        /*09a8*/ 	.word	0x00000370
        /*09ac*/ 	.word	0x000000ff
        /*09b0*/ 	.word	0x00030838
        /*09b4*/ 	.short	0x0100
        /*09b6*/ 	.byte	0x08
	.zero		1


	//   ....[5]....
        /*09b8*/ 	.word	0x00000380
        /*09bc*/ 	.word	0x000000ff
        /*09c0*/ 	.word	0x00030848
        /*09c4*/ 	.short	0x0100
        /*09c6*/ 	.byte	0x08
	.zero		1


	//   ....[6]....
        /*09c8*/ 	.word	0x000004b0
        /*09cc*/ 	.word	0x000000ff
        /*09d0*/ 	.word	0x00030850
        /*09d4*/ 	.short	0x0100
        /*09d6*/ 	.byte	0x08
	.zero		1


	//   ....[7]....
        /*09d8*/ 	.word	0x000004c0
        /*09dc*/ 	.word	0x000000ff
        /*09e0*/ 	.word	0x00030860
        /*09e4*/ 	.short	0x0100
        /*09e6*/ 	.byte	0x08
	.zero		1


	//   ....[8]....
        /*09e8*/ 	.word	0x000004d0
        /*09ec*/ 	.word	0x000000ff
        /*09f0*/ 	.word	0x00030858
        /*09f4*/ 	.short	0x0100
        /*09f6*/ 	.byte	0x08
	.zero		1


	//   ....[9]....
        /*09f8*/ 	.word	0x000004e0
        /*09fc*/ 	.word	0x000000ff
        /*0a00*/ 	.word	0x00030868
        /*0a04*/ 	.short	0x0100
        /*0a06*/ 	.byte	0x08
	.zero		1


	//   ....[10]....
        /*0a08*/ 	.word	0x000005d0
        /*0a0c*/ 	.word	0x000000ff
        /*0a10*/ 	.word	0x00030870
        /*0a14*/ 	.short	0x0100
        /*0a16*/ 	.byte	0x06
	.zero		1


	//   ....[11]....
        /*0a18*/ 	.word	0x000005e0
        /*0a1c*/ 	.word	0x000000ff
        /*0a20*/ 	.word	0x00030880
        /*0a24*/ 	.short	0x0100
        /*0a26*/ 	.byte	0x06
	.zero		1


	//   ....[12]....
        /*0a28*/ 	.word	0x000005f0
        /*0a2c*/ 	.word	0x000000ff
        /*0a30*/ 	.word	0x00030878
        /*0a34*/ 	.short	0x0100
        /*0a36*/ 	.byte	0x06
	.zero		1


	//   ....[13]....
        /*0a38*/ 	.word	0x00000600
        /*0a3c*/ 	.word	0x000000ff
        /*0a40*/ 	.word	0x00030888
        /*0a44*/ 	.short	0x0100
        /*0a46*/ 	.byte	0x06
	.zero		1


	//   ....[14]....
        /*0a48*/ 	.word	0x00000730
        /*0a4c*/ 	.word	0x000000ff
        /*0a50*/ 	.word	0x00030890
        /*0a54*/ 	.short	0x0100
        /*0a56*/ 	.byte	0x08
	.zero		1


	//   ....[15]....
        /*0a58*/ 	.word	0x00000740
        /*0a5c*/ 	.word	0x000000ff
        /*0a60*/ 	.word	0x000308a0
        /*0a64*/ 	.short	0x0100
        /*0a66*/ 	.byte	0x08
	.zero		1


	//   ....[16]....
        /*0a68*/ 	.word	0x00000750
        /*0a6c*/ 	.word	0x000000ff
        /*0a70*/ 	.word	0x00030898
        /*0a74*/ 	.short	0x0100
        /*0a76*/ 	.byte	0x08
	.zero		1


	//   ....[17]....
        /*0a78*/ 	.word	0x00000760
        /*0a7c*/ 	.word	0x000000ff
        /*0a80*/ 	.word	0x000308a8
        /*0a84*/ 	.short	0x0100
        /*0a86*/ 	.byte	0x08
	.zero		1


	//   ....[18]....
        /*0a88*/ 	.word	0x00000890
        /*0a8c*/ 	.word	0x000000ff
        /*0a90*/ 	.word	0x000308b0
        /*0a94*/ 	.short	0x0100
        /*0a96*/ 	.byte	0x08
	.zero		1


	//   ....[19]....
        /*0a98*/ 	.word	0x000008a0
        /*0a9c*/ 	.word	0x000000ff
        /*0aa0*/ 	.word	0x000308c0
        /*0aa4*/ 	.short	0x0100
        /*0aa6*/ 	.byte	0x08
	.zero		1


	//   ....[20]....
        /*0aa8*/ 	.word	0x000008b0
        /*0aac*/ 	.word	0x000000ff
        /*0ab0*/ 	.word	0x000308b8
        /*0ab4*/ 	.short	0x0100
        /*0ab6*/ 	.byte	0x08
	.zero		1


	//   ....[21]....
        /*0ab8*/ 	.word	0x000008c0
        /*0abc*/ 	.word	0x000000ff
        /*0ac0*/ 	.word	0x000308c8
        /*0ac4*/ 	.short	0x0100
        /*0ac6*/ 	.byte	0x08
	.zero		1


	//   ....[22]....
        /*0ac8*/ 	.word	0x00001b30
        /*0acc*/ 	.word	0x000000ff
        /*0ad0*/ 	.word	0x00030800
        /*0ad4*/ 	.short	0x010a
        /*0ad6*/ 	.byte	0x25
	.zero		1


	//   ....[23]....
        /*0ad8*/ 	.word	0x00001ba0
        /*0adc*/ 	.word	0x00000000
        /*0ae0*/ 	.word	0x00030830
        /*0ae4*/ 	.short	0x010a
        /*0ae6*/ 	.byte	0x3f
	.zero		1


	//   ....[24]....
        /*0ae8*/ 	.word	0x00001c10
        /*0aec*/ 	.word	0x00000000
        /*0af0*/ 	.word	0x00030830
        /*0af4*/ 	.short	0x010a
        /*0af6*/ 	.byte	0x3f
	.zero		1


	//   ....[25]....
        /*0af8*/ 	.word	0x000040e0
        /*0afc*/ 	.word	0x0000001f
        /*0b00*/ 	.word	0x00000000
        /*0b04*/ 	.short	0x0101
        /*0b06*/ 	.byte	0x3f
	.zero		1


	//   ....[26]....
        /*0b08*/ 	.word	0x000054e0
        /*0b0c*/ 	.word	0x000000ff
        /*0b10*/ 	.word	0x00030830
        /*0b14*/ 	.short	0x010a
        /*0b16*/ 	.byte	0x06
	.zero		1


	//   ....[27]....
        /*0b18*/ 	.word	0x00005520
        /*0b1c*/ 	.word	0x000000ff
        /*0b20*/ 	.word	0x00030830
        /*0b24*/ 	.short	0x010a
        /*0b26*/ 	.byte	0x06
	.zero		1


	//   ....[28]....
        /*0b28*/ 	.word	0x00005710
        /*0b2c*/ 	.word	0x000000ff
        /*0b30*/ 	.word	0x00030850
        /*0b34*/ 	.short	0x010a
        /*0b36*/ 	.byte	0x06
	.zero		1


	//   ....[29]....
        /*0b38*/ 	.word	0x00005750
        /*0b3c*/ 	.word	0x000000ff
        /*0b40*/ 	.word	0x00030850
        /*0b44*/ 	.short	0x010a
        /*0b46*/ 	.byte	0x06
	.zero		1


	//   ....[30]....
        /*0b48*/ 	.word	0x00007930
        /*0b4c*/ 	.word	0x0000001b
        /*0b50*/ 	.word	0x00000000
        /*0b54*/ 	.short	0x0101
        /*0b56*/ 	.byte	0x3f
	.zero		1


	//   ....[31]....
        /*0b58*/ 	.word	0x000079c0
        /*0b5c*/ 	.word	0x0000001b
        /*0b60*/ 	.word	0x00000000
        /*0b64*/ 	.short	0x0101
        /*0b66*/ 	.byte	0x3f
	.zero		1


	//   ....[32]....
        /*0b68*/ 	.word	0x00008b40
        /*0b6c*/ 	.word	0x000000ff
        /*0b70*/ 	.word	0x00030850
        /*0b74*/ 	.short	0x010a
        /*0b76*/ 	.byte	0x0c
	.zero		1


	//   ....[33]....
        /*0b78*/ 	.word	0x00008b80
        /*0b7c*/ 	.word	0x000000ff
        /*0b80*/ 	.word	0x00030850
        /*0b84*/ 	.short	0x010a
        /*0b86*/ 	.byte	0x0c
	.zero		1


	//   ....[34]....
        /*0b88*/ 	.word	0x00009390
        /*0b8c*/ 	.word	0x00000009
        /*0b90*/ 	.word	0x00000000
        /*0b94*/ 	.short	0x0101
        /*0b96*/ 	.byte	0x3f
	.zero		1


	//   ....[35]....
        /*0b98*/ 	.word	0x0000a5c0
        /*0b9c*/ 	.word	0x000000ff
        /*0ba0*/ 	.word	0x00000000
        /*0ba4*/ 	.short	0x0101
        /*0ba6*/ 	.byte	0x04
	.zero		1


	//   ....[36]....
        /*0ba8*/ 	.word	0x0000aa70
        /*0bac*/ 	.word	0x000000ff
        /*0bb0*/ 	.word	0x00000000
        /*0bb4*/ 	.short	0x0101
        /*0bb6*/ 	.byte	0x04
	.zero		1


	//   ....[37]....
        /*0bb8*/ 	.word	0x0000d6b0
        /*0bbc*/ 	.word	0x00000000
        /*0bc0*/ 	.word	0x00030840
        /*0bc4*/ 	.short	0x010a
        /*0bc6*/ 	.byte	0x3f
	.zero		1


	//   ....[38]....
        /*0bc8*/ 	.word	0x0000e720
        /*0bcc*/ 	.word	0x00000011
        /*0bd0*/ 	.word	0x00030800
        /*0bd4*/ 	.short	0x0107
        /*0bd6*/ 	.byte	0x3f
	.zero		1


	//   ....[39]....
        /*0bd8*/ 	.word	0x0000e810
        /*0bdc*/ 	.word	0x00000011
        /*0be0*/ 	.word	0x00030800
        /*0be4*/ 	.short	0x0101
        /*0be6*/ 	.byte	0x3f
	.zero		1


	//   ....[40]....
        /*0be8*/ 	.word	0x0000e830
        /*0bec*/ 	.word	0x00000011
        /*0bf0*/ 	.word	0x00030820
        /*0bf4*/ 	.short	0x010a
        /*0bf6*/ 	.byte	0x3f
	.zero		1


	//   ....[41]....
        /*0bf8*/ 	.word	0x0000ebc0
        /*0bfc*/ 	.word	0x00000004
        /*0c00*/ 	.word	0x00030840
        /*0c04*/ 	.short	0x010a
        /*0c06*/ 	.byte	0x3f
	.zero		1


	//   ....[42]....
        /*0c08*/ 	.word	0x0000ee40
        /*0c0c*/ 	.word	0x00000003
        /*0c10*/ 	.word	0x00000060
        /*0c14*/ 	.short	0x010a
        /*0c16*/ 	.byte	0x3f
	.zero		1


	//   ....[43]....
        /*0c18*/ 	.word	0x0000f390
        /*0c1c*/ 	.word	0x00000002
        /*0c20*/ 	.word	0x00030840
        /*0c24*/ 	.short	0x010a
        /*0c26*/ 	.byte	0x3f
	.zero		1


	//   ....[44]....
        /*0c28*/ 	.word	0x0000f610
        /*0c2c*/ 	.word	0x0000000a
        /*0c30*/ 	.word	0x00000060
        /*0c34*/ 	.short	0x010a
        /*0c36*/ 	.byte	0x3f
	.zero		1


	//   ....[45]....
        /*0c38*/ 	.word	0x0000faa0
        /*0c3c*/ 	.word	0x00000002
        /*0c40*/ 	.word	0x00030840
        /*0c44*/ 	.short	0x010a
        /*0c46*/ 	.byte	0x3f
	.zero		1


	//   ....[46]....
        /*0c48*/ 	.word	0x0000fd30
        /*0c4c*/ 	.word	0x00000007
        /*0c50*/ 	.word	0x00000060
        /*0c54*/ 	.short	0x010a
        /*0c56*/ 	.byte	0x3f
	.zero		1


	//   ....[47]....
        /*0c58*/ 	.word	0x00010180
        /*0c5c*/ 	.word	0x00000003
        /*0c60*/ 	.word	0x00030860
        /*0c64*/ 	.short	0x010a
        /*0c66*/ 	.byte	0x3f
	.zero		1


	//   ....[48]....
        /*0c68*/ 	.word	0x000110e0
        /*0c6c*/ 	.word	0x00000009
        /*0c70*/ 	.word	0x00030820
        /*0c74*/ 	.short	0x010a
        /*0c76*/ 	.byte	0x3f
	.zero		1


	//   ....[49]....
        /*0c78*/ 	.word	0x00011280
        /*0c7c*/ 	.word	0x00000007
        /*0c80*/ 	.word	0x00000000
        /*0c84*/ 	.short	0x010a
        /*0c86*/ 	.byte	0x3f
	.zero		1


	//   ....[50]....
        /*0c88*/ 	.word	0x000112f0
        /*0c8c*/ 	.word	0x00000003
        /*0c90*/ 	.word	0x00000000
        /*0c94*/ 	.short	0x010a
        /*0c96*/ 	.byte	0x3f
	.zero		1


	//   ....[51]....
        /*0c98*/ 	.word	0x00011350
        /*0c9c*/ 	.word	0x00000005
        /*0ca0*/ 	.word	0x00000000
        /*0ca4*/ 	.short	0x010a
        /*0ca6*/ 	.byte	0x3f
	.zero		1


	//   ....[52]....
        /*0ca8*/ 	.word	0x00011380
        /*0cac*/ 	.word	0x00000003
        /*0cb0*/ 	.word	0x00000000
        /*0cb4*/ 	.short	0x010a
        /*0cb6*/ 	.byte	0x3f
	.zero		1


	//   ....[53]....
        /*0cb8*/ 	.word	0x000113f0
        /*0cbc*/ 	.word	0x00000003
        /*0cc0*/ 	.word	0x00030800
        /*0cc4*/ 	.short	0x010a
        /*0cc6*/ 	.byte	0x3f
	.zero		1


	//   ....[54]....
        /*0cc8*/ 	.word	0x00011440
        /*0ccc*/ 	.word	0x00000000
        /*0cd0*/ 	.word	0x00030830
        /*0cd4*/ 	.short	0x010a
        /*0cd6*/ 	.byte	0x3f
	.zero		1


	//   ....[55]....
        /*0cd8*/ 	.word	0x000114a0
        /*0cdc*/ 	.word	0x00000008
        /*0ce0*/ 	.word	0x00030830
        /*0ce4*/ 	.short	0x010a
        /*0ce6*/ 	.byte	0x3f
	.zero		1


	//   ....[56]....
        /*0ce8*/ 	.word	0x00011500
        /*0cec*/ 	.word	0x00000007
        /*0cf0*/ 	.word	0x00030850
        /*0cf4*/ 	.short	0x010a
        /*0cf6*/ 	.byte	0x3f
	.zero		1


	//   ....[57]....
        /*0cf8*/ 	.word	0x00011560
        /*0cfc*/ 	.word	0x00000003
        /*0d00*/ 	.word	0x00030850
        /*0d04*/ 	.short	0x010a
        /*0d06*/ 	.byte	0x3f
	.zero		1


	//   ....[58]....
        /*0d08*/ 	.word	0x00011700
        /*0d0c*/ 	.word	0x00000000
        /*0d10*/ 	.word	0x00030840
        /*0d14*/ 	.short	0x010a
        /*0d16*/ 	.byte	0x3f
	.zero		1


	//   ....[59]....
        /*0d18*/ 	.word	0x000126f0
        /*0d1c*/ 	.word	0x00000011
        /*0d20*/ 	.word	0x00030820
        /*0d24*/ 	.short	0x010a
        /*0d26*/ 	.byte	0x3f
	.zero		1


	//   ....[60]....
        /*0d28*/ 	.word	0x00012740
        /*0d2c*/ 	.word	0x00000004
        /*0d30*/ 	.word	0x00030840
        /*0d34*/ 	.short	0x010a
        /*0d36*/ 	.byte	0x3f
	.zero		1


	//   ....[61]....
        /*0d38*/ 	.word	0x00012790
        /*0d3c*/ 	.word	0x00000003
        /*0d40*/ 	.word	0x00000060
        /*0d44*/ 	.short	0x010a
        /*0d46*/ 	.byte	0x3f
	.zero		1


	//   ....[62]....
        /*0d48*/ 	.word	0x000127e0
        /*0d4c*/ 	.word	0x00000002
        /*0d50*/ 	.word	0x00030840
        /*0d54*/ 	.short	0x010a
        /*0d56*/ 	.byte	0x3f
	.zero		1


	//   ....[63]....
        /*0d58*/ 	.word	0x00012830
        /*0d5c*/ 	.word	0x0000000a
        /*0d60*/ 	.word	0x00000060
        /*0d64*/ 	.short	0x010a
        /*0d66*/ 	.byte	0x3f
	.zero		1


	//   ....[64]....
        /*0d68*/ 	.word	0x00012880
        /*0d6c*/ 	.word	0x00000002
        /*0d70*/ 	.word	0x00030840
        /*0d74*/ 	.short	0x010a
        /*0d76*/ 	.byte	0x3f
	.zero		1


	//   ....[65]....
        /*0d78*/ 	.word	0x000128d0
        /*0d7c*/ 	.word	0x00000007
        /*0d80*/ 	.word	0x00000060
        /*0d84*/ 	.short	0x010a
        /*0d86*/ 	.byte	0x3f
	.zero		1


	//   ....[66]....
        /*0d88*/ 	.word	0x00012920
        /*0d8c*/ 	.word	0x00000003
        /*0d90*/ 	.word	0x00030860
        /*0d94*/ 	.short	0x010a
        /*0d96*/ 	.byte	0x3f
	.zero		1


	//   ....[67]....
        /*0d98*/ 	.word	0x00013350
        /*0d9c*/ 	.word	0x00000009
        /*0da0*/ 	.word	0x00030820
        /*0da4*/ 	.short	0x010a
        /*0da6*/ 	.byte	0x3f
	.zero		1


	//   ....[68]....
        /*0da8*/ 	.word	0x000134f0
        /*0dac*/ 	.word	0x00000007
        /*0db0*/ 	.word	0x00000000
        /*0db4*/ 	.short	0x010a
        /*0db6*/ 	.byte	0x3f
	.zero		1


	//   ....[69]....
        /*0db8*/ 	.word	0x00013540
        /*0dbc*/ 	.word	0x00000003
        /*0dc0*/ 	.word	0x00000000
        /*0dc4*/ 	.short	0x010a
        /*0dc6*/ 	.byte	0x3f
	.zero		1


	//   ....[70]....
        /*0dc8*/ 	.word	0x00013590
        /*0dcc*/ 	.word	0x00000005
        /*0dd0*/ 	.word	0x00000000
        /*0dd4*/ 	.short	0x010a
        /*0dd6*/ 	.byte	0x3f
	.zero		1


	//----- nvinfo : EIATTR_NUM_MBARRIERS
	.align		4
.L_1425:
        /*0dd8*/ 	.byte	0x03, 0x38
        /*0dda*/ 	.short	0x0016


	//----- nvinfo : EIATTR_EXIT_INSTR_OFFSETS
	.align		4
        /*0ddc*/ 	.byte	0x04, 0x1c
        /*0dde*/ 	.short	(.L_1427 - .L_1426)


	//   ....[0]....
.L_1426:
        /*0de0*/ 	.word	0x00000a70


	//   ....[1]....
        /*0de4*/ 	.word	0x0000ba10


	//   ....[2]....
        /*0de8*/ 	.word	0x000113d0


	//----- nvinfo : EIATTR_MAX_THREADS
	.align		4
.L_1427:
        /*0dec*/ 	.byte	0x04, 0x05
        /*0dee*/ 	.short	(.L_1429 - .L_1428)
.L_1428:
        /*0df0*/ 	.word	0x00000200
        /*0df4*/ 	.word	0x00000001
        /*0df8*/ 	.word	0x00000001


	//----- nvinfo : EIATTR_CRS_STACK_SIZE
	.align		4
.L_1429:
        /*0dfc*/ 	.byte	0x04, 0x1e
        /*0dfe*/ 	.short	(.L_1431 - .L_1430)
.L_1430:
        /*0e00*/ 	.word	0x00000000


	//----- nvinfo : EIATTR_CBANK_PARAM_SIZE
	.align		4
.L_1431:
        /*0e04*/ 	.byte	0x03, 0x19
        /*0e06*/ 	.short	0x0af0


	//----- nvinfo : EIATTR_PARAM_CBANK
	.align		4
        /*0e08*/ 	.byte	0x04, 0x0a
        /*0e0a*/ 	.short	(.L_1433 - .L_1432)
	.align		4
.L_1432:
        /*0e0c*/ 	.word	index@(.nv.constant0._ZN7cutlass13device_kernelIN5flash11enable_sm90INS1_16FlashAttnFwdSm90INS1_25CollectiveMainloopFwdSm90ILi2EN4cute5tupleIJNS5_1CILi1EEES8_S8_EEENS6_IJNS7_ILi192EEESA_NS7_ILi64EEEEEELi64ENS_6half_tEfNS_4arch4Sm90ELb0ELb0ELb1ELb1ELb0ELb0ELb0ELb0ELb1ELb1ELb1ELb0EEENS1_21CollectiveEpilogueFwdINS6_IJSA_SB_SA_EEES9_SD_SF_Li384ELb1ELb1ELb1ELb0EEENS1_36VarlenDynamicPersistentTileSchedulerILi192ELi192ELi384ELi128ELb1ELb1ELb1ELb0ELb1ELb1EEEEEEEEEvNT_6ParamsE)
        /*0e10*/ 	.short	0x0210
        /*0e12*/ 	.short	0x0af0


	//----- nvinfo : EIATTR_SW_WAR
	.align		4
.L_1433:
        /*0e14*/ 	.byte	0x04, 0x36
        /*0e16*/ 	.short	(.L_1435 - .L_1434)
.L_1434:
        /*0e18*/ 	.word	0x00000008
.L_1435:


//--------------------- .nv.info._ZN7cutlass13device_kernelIN5flash11enable_sm90INS1_16FlashAttnFwdSm90INS1_25CollectiveMainloopFwdSm90ILi2EN4cute5tupleIJNS5_1CILi1EEES8_S8_EEENS6_IJNS7_ILi192EEESA_NS7_ILi64EEEEEELi64ENS_6half_tEfNS_4arch4Sm90ELb0ELb0ELb1ELb1ELb0ELb1ELb0ELb0ELb1ELb1ELb1ELb0EEENS1_21CollectiveEpilogueFwdINS6_IJSA_SB_SA_EEES9_SD_SF_Li384ELb1ELb1ELb1ELb0EEENS1_36VarlenDynamicPersistentTileSchedulerILi192ELi192ELi384ELi128ELb1ELb1ELb1ELb0ELb1ELb1EEEEEEEEEvNT_6ParamsE --------------------------
	.section	.nv.info._ZN7cutlass13device_kernelIN5flash11enable_sm90INS1_16FlashAttnFwdSm90INS1_25CollectiveMainloopFwdSm90ILi2EN4cute5tupleIJNS5_1CILi1EEES8_S8_EEENS6_IJNS7_ILi192EEESA_NS7_ILi64EEEEEELi64ENS_6half_tEfNS_4arch4Sm90ELb0ELb0ELb1ELb1ELb0ELb1ELb0ELb0ELb1ELb1ELb1ELb0EEENS1_21CollectiveEpilogueFwdINS6_IJSA_SB_SA_EEES9_SD_SF_Li384ELb1ELb1ELb1ELb0EEENS1_36VarlenDynamicPersistentTileSchedulerILi192ELi192ELi384ELi128ELb1ELb1ELb1ELb0ELb1ELb1EEEEEEEEEvNT_6ParamsE,"",@"SHT_CUDA_INFO"
	.sectionflags	@""
	.align	4


	//----- nvinfo : EIATTR_CUDA_API_VERSION
	.align		4
        /*0000*/ 	.byte	0x04, 0x37
        /*0002*/ 	.short	(.L_1437 - .L_1436)
.L_1436:
        /*0004*/ 	.word	0x00000082


	//----- nvinfo : EIATTR_KPARAM_INFO
	.align		4
.L_1437:
        /*0008*/ 	.byte	0x04, 0x17
        /*000a*/ 	.short	(.L_1439 - .L_1438)
.L_1438:
        /*000c*/ 	.word	0x00000000
        /*0010*/ 	.short	0x0000
        /*0012*/ 	.short	0x0070
        /*0014*/ 	.byte	0x00, 0xf0, 0x01, 0x2a


	//----- nvinfo : EIATTR_SPARSE_MMA_MASK
	.align		4
.L_1439:
        /*0018*/ 	.byte	0x03, 0x50
        /*001a*/ 	.short	0x0000


	//----- nvinfo : EIATTR_MAXREG_COUNT
	.align		4
        /*001c*/ 	.byte	0x03, 0x1b
        /*001e*/ 	.short	0x0080


	//----- nvinfo : EIATTR_NUM_BARRIERS
	.align		4
        /*0020*/ 	.byte	0x02, 0x4c
        /*0022*/ 	.byte	0x10
	.zero		1


	//----- nvinfo : EIATTR_EXTERNS
	.align		4
        /*0024*/ 	.byte	0x04, 0x0f
        /*0026*/ 	.short	(.L_1441 - .L_1440)


	//   ....[0]....
	.align		4
.L_1440:
        /*0028*/ 	.word	index@(__assertfail)


	//----- nvinfo : EIATTR_ANNOTATIONS
	.align		4
.L_1441:
        /*002c*/ 	.byte	0x04, 0x55
        /*002e*/ 	.short	(.L_1443 - .L_1442)


	//   ....[0]....
.L_1442:
        /* <DEDUP_REMOVED lines=87> */


	//----- nvinfo : EIATTR_MERCURY_ISA_VERSION
	.align		4
.L_1443:
        /*0590*/ 	.byte	0x03, 0x5f
        /*0592*/ 	.short	0x0101


	//----- nvinfo : EIATTR_UNUSED_LOAD_BYTE_OFFSET
	.align		4
        /*0594*/ 	.byte	0x04, 0x44
        /*0596*/ 	.short	(.L_1445 - .L_1444)


	//   ....[0]....
.L_1444:
        /*0598*/ 	.word	0x00000ad0
        /*059c*/ 	.word	0x0000fff0


	//   ....[1]....
        /*05a0*/ 	.word	0x000107f0
        /*05a4*/ 	.word	0x0000fff0


	//----- nvinfo : EIATTR_INT_WARP_WIDE_INSTR_OFFSETS
	.align		4
.L_1445:
        /*05a8*/ 	.byte	0x04, 0x31
        /*05aa*/ 	.short	(.L_1447 - .L_1446)


	//   ....[0]....
.L_1446:
        /*05ac*/ 	.word	0x00000180


	//   ....[1]....
        /*05b0*/ 	.word	0x00000220


	//   ....[2]....
        /*05b4*/ 	.word	0x00000290


	//   ....[3]....
        /*05b8*/ 	.word	0x00015240


	//   ....[4]....
        /*05bc*/ 	.word	0x000152d0


	//   ....[5]....
        /*05c0*/ 	.word	0x000183d0


	//   ....[6]....
        /*05c4*/ 	.word	0x00018460


	//----- nvinfo : EIATTR_COOP_GROUP_MASK_REGIDS
	.align		4
.L_1447:
        /*05c8*/ 	.byte	0x04, 0x29
        /*05ca*/ 	.short	(.L_1449 - .L_1448)


	//   ....[0]....
.L_1448:
        /*05cc*/ 	.word	0xffffffff


	//   ....[1]....
        /*05d0*/ 	.word	0xffffffff


	//   ....[2]....
        /*05d4*/ 	.word	0xffffffff


	//   ....[3]....
        /*05d8*/ 	.word	0xffffffff


	//   ....[4]....
        /*05dc*/ 	.word	0xffffffff


	//   ....[5]....
        /*05e0*/ 	.word	0xffffffff


	//   ....[6]....
        /*05e4*/ 	.word	0xffffffff


	//   ....[7]....
        /*05e8*/ 	.word	0xffffffff


	//   ....[8]....
        /*05ec*/ 	.word	0xffffffff


	//   ....[9]....
        /*05f0*/ 	.word	0xffffffff


	//   ....[10]....
        /*05f4*/ 	.word	0xffffffff


	//   ....[11]....
        /*05f8*/ 	.word	0xffffffff


	//   ....[12]....
        /*05fc*/ 	.word	0xffffffff


	//   ....[13]....
        /*0600*/ 	.word	0xffffffff


	//   ....[14]....
        /*0604*/ 	.word	0xffffffff


	//   ....[15]....
        /*0608*/ 	.word	0xffffffff


	//   ....[16]....
        /*060c*/ 	.word	0xffffffff


	//   ....[17]....
        /*0610*/ 	.word	0xffffffff


	//   ....[18]....
        /*0614*/ 	.word	0xffffffff


	//   ....[19]....
        /*0618*/ 	.word	0xffffffff


	//   ....[20]....
        /*061c*/ 	.word	0xffffffff


	//   ....[21]....
        /*0620*/ 	.word	0xffffffff


	//   ....[22]....
        /*0624*/ 	.word	0xffffffff


	//   ....[23]....
        /*0628*/ 	.word	0xffffffff


	//   ....[24]....
        /*062c*/ 	.word	0xffffffff


	//   ....[25]....
        /*0630*/ 	.word	0xffffffff


	//   ....[26]....
        /*0634*/ 	.word	0xffffffff


	//   ....[27]....
        /*0638*/ 	.word	0xffffffff


	//   ....[28]....
        /*063c*/ 	.word	0xffffffff


	//   ....[29]....
        /*0640*/ 	.word	0xffffffff


	//   ....[30]....
        /*0644*/ 	.word	0xffffffff


	//   ....[31]....
        /*0648*/ 	.word	0xffffffff


	//   ....[32]....
        /*064c*/ 	.word	0xffffffff


	//   ....[33]....
        /*0650*/ 	.word	0xffffffff


	//   ....[34]....
        /*0654*/ 	.word	0xffffffff


	//   ....[35]....
        /*0658*/ 	.word	0xffffffff


	//   ....[36]....
        /*065c*/ 	.word	0xffffffff


	//   ....[37]....
        /*0660*/ 	.word	0xffffffff


	//   ....[38]....
        /*0664*/ 	.word	0xffffffff


	//   ....[39]....
        /*0668*/ 	.word	0xffffffff


	//   ....[40]....
        /*066c*/ 	.word	0xffffffff


	//   ....[41]....
        /*0670*/ 	.word	0xffffffff


	//   ....[42]....
        /*0674*/ 	.word	0xffffffff


	//   ....[43]....
        /*0678*/ 	.word	0xffffffff


	//   ....[44]....
        /*067c*/ 	.word	0xffffffff


	//   ....[45]....
        /*0680*/ 	.word	0xffffffff


	//   ....[46]....
        /*0684*/ 	.word	0xffffffff


	//   ....[47]....
        /*0688*/ 	.word	0xffffffff


	//   ....[48]....
        /*068c*/ 	.word	0xffffffff


	//   ....[49]....
        /*0690*/ 	.word	0xffffffff


	//   ....[50]....
        /*0694*/ 	.word	0xffffffff


	//   ....[51]....
        /*0698*/ 	.word	0xffffffff


	//   ....[52]....
        /*069c*/ 	.word	0xffffffff


	//   ....[53]....
        /*06a0*/ 	.word	0xffffffff


	//   ....[54]....
        /*06a4*/ 	.word	0xffffffff


	//   ....[55]....
        /*06a8*/ 	.word	0xffffffff


	//   ....[56]....
        /*06ac*/ 	.word	0xffffffff


	//   ....[57]....
        /*06b0*/ 	.word	0xffffffff


	//   ....[58]....
        /*06b4*/ 	.word	0xffffffff


	//   ....[59]....
        /*06b8*/ 	.word	0xffffffff


	//   ....[60]....
        /*06bc*/ 	.word	0xffffffff


	//   ....[61]....
        /*06c0*/ 	.word	0xffffffff


	//   ....[62]....
        /*06c4*/ 	.word	0xffffffff


	//   ....[63]....
        /*06c8*/ 	.word	0xffffffff


	//   ....[64]....
        /*06cc*/ 	.word	0xffffffff


	//   ....[65]....
        /*06d0*/ 	.word	0xffffffff


	//   ....[66]....
        /*06d4*/ 	.word	0xffffffff


	//   ....[67]....
        /*06d8*/ 	.word	0xffffffff


	//   ....[68]....
        /*06dc*/ 	.word	0xffffffff


	//   ....[69]....
        /*06e0*/ 	.word	0xffffffff


	//   ....[70]....
        /*06e4*/ 	.word	0xffffffff


	//   ....[71]....
        /*06e8*/ 	.word	0xffffffff


	//   ....[72]....
        /*06ec*/ 	.word	0xffffffff


	//   ....[73]....
        /*06f0*/ 	.word	0xffffffff


	//   ....[74]....
        /*06f4*/ 	.word	0xffffffff


	//   ....[75]....
        /*06f8*/ 	.word	0xffffffff


	//   ....[76]....
        /*06fc*/ 	.word	0xffffffff


	//   ....[77]....
        /*0700*/ 	.word	0xffffffff


	//   ....[78]....
        /*0704*/ 	.word	0xffffffff


	//   ....[79]....
        /*0708*/ 	.word	0xffffffff


	//   ....[80]....
        /*070c*/ 	.word	0xffffffff


	//   ....[81]....
        /*0710*/ 	.word	0xffffffff


	//   ....[82]....
        /*0714*/ 	.word	0xffffffff


	//   ....[83]....
        /*0718*/ 	.word	0xffffffff


	//   ....[84]....
        /*071c*/ 	.word	0xffffffff


	//   ....[85]....
        /*0720*/ 	.word	0xffffffff


	//   ....[86]....
        /*0724*/ 	.word	0xffffffff


	//   ....[87]....
        /*0728*/ 	.word	0xffffffff


	//   ....[88]....
        /*072c*/ 	.word	0xffffffff


	//   ....[89]....
        /*0730*/ 	.word	0xffffffff


	//   ....[90]....
        /*0734*/ 	.word	0xffffffff


	//   ....[91]....
        /*0738*/ 	.word	0xffffffff


	//   ....[92]....
        /*073c*/ 	.word	0xffffffff


	//   ....[93]....
        /*0740*/ 	.word	0xffffffff


	//   ....[94]....
        /*0744*/ 	.word	0xffffffff


	//   ....[95]....
        /*0748*/ 	.word	0xffffffff


	//   ....[96]....
        /*074c*/ 	.word	0xffffffff


	//   ....[97]....
        /*0750*/ 	.word	0xffffffff


	//   ....[98]....
        /*0754*/ 	.word	0xffffffff


	//   ....[99]....
        /*0758*/ 	.word	0xffffffff


	//   ....[100]....
        /*075c*/ 	.word	0xffffffff


	//   ....[101]....
        /*0760*/ 	.word	0xffffffff


	//   ....[102]....
        /*0764*/ 	.word	0xffffffff


	//   ....[103]....
        /*0768*/ 	.word	0xffffffff


	//   ....[104]....
        /*076c*/ 	.word	0xffffffff


	//   ....[105]....
        /*0770*/ 	.word	0xffffffff


	//   ....[106]....
        /*0774*/ 	.word	0xffffffff


	//   ....[107]....
        /*0778*/ 	.word	0xffffffff


	//   ....[108]....
        /*077c*/ 	.word	0xffffffff


	//   ....[109]....
        /*0780*/ 	.word	0xffffffff


	//   ....[110]....
        /*0784*/ 	.word	0xffffffff


	//   ....[111]....
        /*0788*/ 	.word	0xffffffff


	//   ....[112]....
        /*078c*/ 	.word	0xffffffff


	//   ....[113]....
        /*0790*/ 	.word	0xffffffff


	//   ....[114]....
        /*0794*/ 	.word	0xffffffff


	//   ....[115]....
        /*0798*/ 	.word	0xffffffff


	//   ....[116]....
        /*079c*/ 	.word	0x0500000f


	//   ....[117]....
        /*07a0*/ 	.word	0x0500000f


	//   ....[118]....
        /*07a4*/ 	.word	0x0500000f


	//   ....[119]....
        /*07a8*/ 	.word	0x0500000f


	//   ....[120]....
        /*07ac*/ 	.word	0x0500000f


	//   ....[121]....
        /*07b0*/ 	.word	0x0500000f


	//   ....[122]....
        /*07b4*/ 	.word	0x0500000f


	//   ....[123]....
        /*07b8*/ 	.word	0x0500000f


	//   ....[124]....
        /*07bc*/ 	.word	0x0500000f


	//   ....[125]....
        /*07c0*/ 	.word	0x0500000f


	//   ....[126]....
        /*07c4*/ 	.word	0x0500000f


	//   ....[127]....
        /*07c8*/ 	.word	0x0500000f


	//   ....[128]....
        /*07cc*/ 	.word	0x0500000f


	//   ....[129]....
        /*07d0*/ 	.word	0x0500000f


	//   ....[130]....
        /*07d4*/ 	.word	0x0500000f


	//   ....[131]....
        /*07d8*/ 	.word	0x0500000f


	//   ....[132]....
        /*07dc*/ 	.word	0x0500000f


	//   ....[133]....
        /*07e0*/ 	.word	0x0500000f


	//   ....[134]....
        /*07e4*/ 	.word	0x0500000f


	//   ....[135]....
        /*07e8*/ 	.word	0x0500000f


	//   ....[136]....
        /*07ec*/ 	.word	0x0500000f


	//   ....[137]....
        /*07f0*/ 	.word	0x0500000f


	//   ....[138]....
        /*07f4*/ 	.word	0x0500000f


	//   ....[139]....
        /*07f8*/ 	.word	0x0500000f


	//   ....[140]....
        /*07fc*/ 	.word	0x0500000f


	//   ....[141]....
        /*0800*/ 	.word	0x0500000f


	//   ....[142]....
        /*0804*/ 	.word	0x0500000f


	//   ....[143]....
        /*0808*/ 	.word	0x0500000f


	//   ....[144]....
        /*080c*/ 	.word	0x0500000f


	//   ....[145]....
        /*0810*/ 	.word	0x0500000f


	//   ....[146]....
        /*0814*/ 	.word	0x0500000f


	//   ....[147]....
        /*0818*/ 	.word	0x0500000f


	//   ....[148]....
        /*081c*/ 	.word	0x0500000f


	//   ....[149]....
        /*0820*/ 	.word	0x0500000f


	//   ....[150]....
        /*0824*/ 	.word	0x0500000f


	//   ....[151]....
        /*0828*/ 	.word	0x0500000f


	//   ....[152]....
        /*082c*/ 	.word	0x0500000f


	//   ....[153]....
        /*0830*/ 	.word	0x0500000f


	//   ....[154]....
        /*0834*/ 	.word	0x0500000f


	//   ....[155]....
        /*0838*/ 	.word	0x0500000f


	//   ....[156]....
        /*083c*/ 	.word	0x0500000f


	//   ....[157]....
        /*0840*/ 	.word	0x0500000f


	//   ....[158]....
        /*0844*/ 	.word	0x0500000f


	//   ....[159]....
        /*0848*/ 	.word	0x0500000f


	//   ....[160]....
        /*084c*/ 	.word	0x0500000f


	//   ....[161]....
        /*0850*/ 	.word	0x0500000f


	//   ....[162]....
        /*0854*/ 	.word	0x0500000f


	//   ....[163]....
        /*0858*/ 	.word	0x0500000f


	//   ....[164]....
        /*085c*/ 	.word	0x0500000f


	//   ....[165]....
        /*0860*/ 	.word	0x0500000f


	//   ....[166]....
        /*0864*/ 	.word	0x0500000f


	//   ....[167]....
        /*0868*/ 	.word	0x0500000f


	//   ....[168]....
        /*086c*/ 	.word	0x0500000f


	//   ....[169]....
        /*0870*/ 	.word	0x0500000f


	//   ....[170]....
        /*0874*/ 	.word	0x0500000f


	//   ....[171]....
        /*0878*/ 	.word	0x0500000f


	//   ....[172]....
        /*087c*/ 	.word	0x0500000f


	//   ....[173]....
        /*0880*/ 	.word	0x0500000f


	//   ....[174]....
        /*0884*/ 	.word	0x0500000f


	//   ....[175]....
        /*0888*/ 	.word	0x0500000f


	//   ....[176]....
        /*088c*/ 	.word	0x0500000f


	//   ....[177]....
        /*0890*/ 	.word	0x0500000f


	//   ....[178]....
        /*0894*/ 	.word	0x0500000f


	//   ....[179]....
        /*0898*/ 	.word	0x0500000f


	//   ....[180]....
        /*089c*/ 	.word	0x0500000f


	//   ....[181]....
        /*08a0*/ 	.word	0x0500000f


	//   ....[182]....
        /*08a4*/ 	.word	0x0500000f


	//   ....[183]....
        /*08a8*/ 	.word	0x0500000f


	//   ....[184]....
        /*08ac*/ 	.word	0x0500000f


	//   ....[185]....
        /*08b0*/ 	.word	0x0500000f


	//   ....[186]....
        /*08b4*/ 	.word	0x0500000f


	//   ....[187]....
        /*08b8*/ 	.word	0x0500000f


	//   ....[188]....
        /*08bc*/ 	.word	0x0500000f


	//   ....[189]....
        /*08c0*/ 	.word	0x0500000f


	//----- nvinfo : EIATTR_COOP_GROUP_INSTR_OFFSETS
	.align		4
.L_1449:
        /*08c4*/ 	.byte	0x04, 0x28
        /*08c6*/ 	.short	(.L_1451 - .L_1450)


	//   ....[0]....
.L_1450:
        /*08c8*/ 	.word	0x00000060


	//   ....[1]....
        /*08cc*/ 	.word	0x00000190


	//   ....[2]....
        /*08d0*/ 	.word	0x00000240


	//   ....[3]....
        /*08d4*/ 	.word	0x00000400


	//   ....[4]....
        /*08d8*/ 	.word	0x00000560


	//   ....[5]....
        /*08dc*/ 	.word	0x00000680


	//   ....[6]....
        /*08e0*/ 	.word	0x000007e0


	//   ....[7]....
        /*08e4*/ 	.word	0x00005cd0


	//   ....[8]....
        /*08e8*/ 	.word	0x000062d0


	//   ....[9]....
        /*08ec*/ 	.word	0x000062e0


	//   ....[10]....
        /*08f0*/ 	.word	0x000062f0


	//   ....[11]....
        /*08f4*/ 	.word	0x00006300


	//   ....[12]....
        /*08f8*/ 	.word	0x00007380


	//   ....[13]....
        /*08fc*/ 	.word	0x00007390


	//   ....[14]....
        /*0900*/ 	.word	0x000073a0


	//   ....[15]....
        /*0904*/ 	.word	0x000073b0


	//   ....[16]....
        /*0908*/ 	.word	0x0000a120


	//   ....[17]....
        /*090c*/ 	.word	0x0000a170


	//   ....[18]....
        /*0910*/ 	.word	0x0000a8c0


	//   ....[19]....
        /*0914*/ 	.word	0x0000a950


	//   ....[20]....
        /*0918*/ 	.word	0x0000bda0


	//   ....[21]....
        /*091c*/ 	.word	0x0000d050


	//   ....[22]....
        /*0920*/ 	.word	0x0000d0b0


	//   ....[23]....
        /*0924*/ 	.word	0x0000dc90


	//   ....[24]....
        /*0928*/ 	.word	0x0000dcb0


	//   ....[25]....
        /*092c*/ 	.word	0x0000fa20


	//   ....[26]....
        /*0930*/ 	.word	0x0000fcb0


	//   ....[27]....
        /*0934*/ 	.word	0x0000ff10


	//   ....[28]....
        /*0938*/ 	.word	0x00010220


	//   ....[29]....
        /*093c*/ 	.word	0x00010230


	//   ....[30]....
        /*0940*/ 	.word	0x00011110


	//   ....[31]....
        /*0944*/ 	.word	0x00011130


	//   ....[32]....
        /*0948*/ 	.word	0x00011140


	//   ....[33]....
        /*094c*/ 	.word	0x00011150


	//   ....[34]....
        /*0950*/ 	.word	0x00011680


	//   ....[35]....
        /*0954*/ 	.word	0x000116b0


	//   ....[36]....
        /*0958*/ 	.word	0x000116e0


	//   ....[37]....
        /*095c*/ 	.word	0x00011720


	//   ....[38]....
        /*0960*/ 	.word	0x00011740


	//   ....[39]....
        /*0964*/ 	.word	0x00011750


	//   ....[40]....
        /*0968*/ 	.word	0x00011790


	//   ....[41]....
        /*096c*/ 	.word	0x000117c0


	//   ....[42]....
        /*0970*/ 	.word	0x00011cb0


	//   ....[43]....
        /*0974*/ 	.word	0x00011cc0


	//   ....[44]....
        /*0978*/ 	.word	0x00011f40


	//   ....[45]....
        /*097c*/ 	.word	0x00011f50


	//   ....[46]....
        /*0980*/ 	.word	0x000129e0


	//   ....[47]....
        /*0984*/ 	.word	0x00012a10


	//   ....[48]....
        /*0988*/ 	.word	0x00012a30


	//   ....[49]....
        /*098c*/ 	.word	0x00012a60


	//   ....[50]....
        /*0990*/ 	.word	0x00012a90


	//   ....[51]....
        /*0994*/ 	.word	0x00012aa0


	//   ....[52]....
        /*0998*/ 	.word	0x00012ad0


	//   ....[53]....
        /*099c*/ 	.word	0x00012b40


	//   ....[54]....
        /*09a0*/ 	.word	0x00012c70


	//   ....[55]....
        /*09a4*/ 	.word	0x00012e90


	//   ....[56]....
        /*09a8*/ 	.word	0x00012ec0


	//   ....[57]....
        /*09ac*/ 	.word	0x00012ef0


	//   ....[58]....
        /*09b0*/ 	.word	0x00012f20


	//   ....[59]....
        /*09b4*/ 	.word	0x00012f50


	//   ....[60]....
        /*09b8*/ 	.word	0x00012f80


	//   ....[61]....
        /*09bc*/ 	.word	0x00013100


	//   ....[62]....
        /*09c0*/ 	.word	0x00013130


	//   ....[63]....
        /*09c4*/ 	.word	0x00013160


	//   ....[64]....
        /*09c8*/ 	.word	0x00013190


	//   ....[65]....
        /*09cc*/ 	.word	0x000131c0


	//   ....[66]....
        /*09d0*/ 	.word	0x000131f0


	//   ....[67]....
        /*09d4*/ 	.word	0x00013280


	//   ....[68]....
        /*09d8*/ 	.word	0x000132b0


	//   ....[69]....
        /*09dc*/ 	.word	0x000132c0


	//   ....[70]....
        /*09e0*/ 	.word	0x00013360


	//   ....[71]....
        /*09e4*/ 	.word	0x000142e0


	//   ....[72]....
        /*09e8*/ 	.word	0x000157e0


	//   ....[73]....
        /*09ec*/ 	.word	0x00016380


	//   ....[74]....
        /*09f0*/ 	.word	0x00016390


	//   ....[75]....
        /*09f4*/ 	.word	0x000163b0


	//   ....[76]....
        /*09f8*/ 	.word	0x00016410


	//   ....[77]....
        /*09fc*/ 	.word	0x00016430


	//   ....[78]....
        /*0a00*/ 	.word	0x000164b0


	//   ....[79]....
        /*0a04*/ 	.word	0x000164d0


	//   ....[80]....
        /*0a08*/ 	.word	0x00016550


	//   ....[81]....
        /*0a0c*/ 	.word	0x00016570


	//   ....[82]....
        /*0a10*/ 	.word	0x000165f0


	//   ....[83]....
        /*0a14*/ 	.word	0x00016610


	//   ....[84]....
        /*0a18*/ 	.word	0x00016690


	//   ....[85]....
        /*0a1c*/ 	.word	0x000166b0


	//   ....[86]....
        /*0a20*/ 	.word	0x00016730


	//   ....[87]....
        /*0a24*/ 	.word	0x00016750


	//   ....[88]....
        /*0a28*/ 	.word	0x00016760


	//   ....[89]....
        /*0a2c*/ 	.word	0x000167d0


	//   ....[90]....
        /*0a30*/ 	.word	0x00016820


	//   ....[91]....
        /*0a34*/ 	.word	0x000168e0


	//   ....[92]....
        /*0a38*/ 	.word	0x000168f0


	//   ....[93]....
        /*0a3c*/ 	.word	0x00016960


	//   ....[94]....
        /*0a40*/ 	.word	0x00016970


	//   ....[95]....
        /*0a44*/ 	.word	0x000169b0


	//   ....[96]....
        /*0a48*/ 	.word	0x000169d0


	//   ....[97]....
        /*0a4c*/ 	.word	0x00018970


	//   ....[98]....
        /*0a50*/ 	.word	0x000189a0


	//   ....[99]....
        /*0a54*/ 	.word	0x00018a00


	//   ....[100]....
        /*0a58*/ 	.word	0x00018a30


	//   ....[101]....
        /*0a5c*/ 	.word	0x00018a60


	//   ....[102]....
        /*0a60*/ 	.word	0x00018a90


	//   ....[103]....
        /*0a64*/ 	.word	0x00018ac0


	//   ....[104]....
        /*0a68*/ 	.word	0x00018af0


	//   ....[105]....
        /*0a6c*/ 	.word	0x00018c90


	//   ....[106]....
        /*0a70*/ 	.word	0x00018cc0


	//   ....[107]....
        /*0a74*/ 	.word	0x00018cf0


	//   ....[108]....
        /*0a78*/ 	.word	0x00018d20


	//   ....[109]....
        /*0a7c*/ 	.word	0x00018d50


	//   ....[110]....
        /*0a80*/ 	.word	0x00018d80


	//   ....[111]....
        /*0a84*/ 	.word	0x00018e40


	//   ....[112]....
        /*0a88*/ 	.word	0x00018e60


	//   ....[113]....
        /*0a8c*/ 	.word	0x00018e70


	//   ....[114]....
        /*0a90*/ 	.word	0x00018ed0


	//   ....[115]....
        /*0a94*/ 	.word	0x000194f0


	//   ....[116]....
        /*0a98*/ 	.word	0x00019950


	//   ....[117]....
        /*0a9c*/ 	.word	0x00019a00


	//   ....[118]....
        /*0aa0*/ 	.word	0x00019a90


	//   ....[119]....
        /*0aa4*/ 	.word	0x00019ae0


	//   ....[120]....
        /*0aa8*/ 	.word	0x00019b30


	//   ....[121]....
        /*0aac*/ 	.word	0x00019c10


	//   ....[122]....
        /*0ab0*/ 	.word	0x00019ca0


	//   ....[123]....
        /*0ab4*/ 	.word	0x00019cf0


	//   ....[124]....
        /*0ab8*/ 	.word	0x00019d40


	//   ....[125]....
        /*0abc*/ 	.word	0x00019f60


	//   ....[126]....
        /*0ac0*/ 	.word	0x00019fc0


	//   ....[127]....
        /*0ac4*/ 	.word	0x0001a080


	//   ....[128]....
        /*0ac8*/ 	.word	0x0001a0f0


	//   ....[129]....
        /*0acc*/ 	.word	0x0001a150


	//   ....[130]....
        /*0ad0*/ 	.word	0x0001a200


	//   ....[131]....
        /*0ad4*/ 	.word	0x0001a260


	//   ....[132]....
        /*0ad8*/ 	.word	0x0001a2f0


	//   ....[133]....
        /*0adc*/ 	.word	0x0001a370


	//   ....[134]....
        /*0ae0*/ 	.word	0x0001a3c0


	//   ....[135]....
        /*0ae4*/ 	.word	0x0001a450


	//   ....[136]....
        /*0ae8*/ 	.word	0x0001a4e0


	//   ....[137]....
        /*0aec*/ 	.word	0x0001a580


	//   ....[138]....
        /*0af0*/ 	.word	0x0001a620


	//   ....[139]....
        /*0af4*/ 	.word	0x0001a680


	//   ....[140]....
        /*0af8*/ 	.word	0x0001a6f0


	//   ....[141]....
        /*0afc*/ 	.word	0x0001a750


	//   ....[142]....
        /*0b00*/ 	.word	0x0001a7c0


	//   ....[143]....
        /*0b04*/ 	.word	0x0001a890


	//   ....[144]....
        /*0b08*/ 	.word	0x0001a8e0


	//   ....[145]....
        /*0b0c*/ 	.word	0x0001a9a0


	//   ....[146]....
        /*0b10*/ 	.word	0x0001ac80


	//   ....[147]....
        /*0b14*/ 	.word	0x0001ae30


	//   ....[148]....
        /*0b18*/ 	.word	0x0001ae80


	//   ....[149]....
        /*0b1c*/ 	.word	0x0001aee0


	//   ....[150]....
        /*0b20*/ 	.word	0x0001afa0


	//   ....[151]....
        /*0b24*/ 	.word	0x0001b000


	//   ....[152]....
        /*0b28*/ 	.word	0x0001b100


	//   ....[153]....
        /*0b2c*/ 	.word	0x0001b160


	//   ....[154]....
        /*0b30*/ 	.word	0x0001b260


	//   ....[155]....
        /*0b34*/ 	.word	0x0001b2c0


	//   ....[156]....
        /*0b38*/ 	.word	0x0001b3c0


	//   ....[157]....
        /*0b3c*/ 	.word	0x0001b420


	//   ....[158]....
        /*0b40*/ 	.word	0x0001b520


	//   ....[159]....
        /*0b44*/ 	.word	0x0001b580


	//   ....[160]....
        /*0b48*/ 	.word	0x0001b680


	//   ....[161]....
        /*0b4c*/ 	.word	0x0001b6e0


	//   ....[162]....
        /*0b50*/ 	.word	0x0001b7f0


	//   ....[163]....
        /*0b54*/ 	.word	0x0001b860


	//   ....[164]....
        /*0b58*/ 	.word	0x0001b930


	//   ....[165]....
        /*0b5c*/ 	.word	0x0001b990


	//   ....[166]....
        /*0b60*/ 	.word	0x0001ba80


	//   ....[167]....
        /*0b64*/ 	.word	0x0001bae0


	//   ....[168]....
        /*0b68*/ 	.word	0x0001bbb0


	//   ....[169]....
        /*0b6c*/ 	.word	0x0001bc10


	//   ....[170]....
        /*0b70*/ 	.word	0x0001bcd0


	//   ....[171]....
        /*0b74*/ 	.word	0x0001bff0


	//   ....[172]....
        /*0b78*/ 	.word	0x0001c090


	//   ....[173]....
        /*0b7c*/ 	.word	0x0001c210


	//   ....[174]....
        /*0b80*/ 	.word	0x0001c280


	//   ....[175]....
        /*0b84*/ 	.word	0x0001c2f0


	//   ....[176]....
        /*0b88*/ 	.word	0x0001c360


	//   ....[177]....
        /*0b8c*/ 	.word	0x0001c3d0


	//   ....[178]....
        /*0b90*/ 	.word	0x0001c450


	//   ....[179]....
        /*0b94*/ 	.word	0x0001c4d0


	//   ....[180]....
        /*0b98*/ 	.word	0x0001c560


	//   ....[181]....
        /*0b9c*/ 	.word	0x0001c5d0


	//   ....[182]....
        /*0ba0*/ 	.word	0x0001c640


	//   ....[183]....
        /*0ba4*/ 	.word	0x0001c6b0


	//   ....[184]....
        /*0ba8*/ 	.word	0x0001c730


	//   ....[185]....
        /*0bac*/ 	.word	0x0001c7a0


	//   ....[186]....
        /*0bb0*/ 	.word	0x0001c840


	//   ....[187]....
        /*0bb4*/ 	.word	0x0001c890


	//   ....[188]....
        /*0bb8*/ 	.word	0x0001c920


	//   ....[189]....
        /*0bbc*/ 	.word	0x0001ca50


	//----- nvinfo : EIATTR_REG_RECONFIG
	.align		4
.L_1451:
        /*0bc0*/ 	.byte	0x01, 0x54
	.zero		2


	//----- nvinfo : EIATTR_SYSCALL_OFFSETS
	.align		4
        /*0bc4*/ 	.byte	0x04, 0x46
        /*0bc6*/ 	.short	(.L_1453 - .L_1452)


	//   ....[0]....
.L_1452:
        /*0bc8*/ 	.word	0x00001bd0


	//   ....[1]....
        /*0bcc*/ 	.word	0x00001d20


	//   ....[2]....
        /*0bd0*/ 	.word	0x00005eb0


	//   ....[3]....
        /*0bd4*/ 	.word	0x00006240


	//   ....[4]....
        /*0bd8*/ 	.word	0x00015430


	//   ....[5]....
        /*0bdc*/ 	.word	0x00015580


	//   ....[6]....
        /*0be0*/ 	.word	0x00015680


	//   ....[7]....
        /*0be4*/ 	.word	0x00015eb0


	//----- nvinfo : EIATTR_MBARRIER_INSTR_OFFSETS
	.align		4
.L_1453:
        /*0be8*/ 	.byte	0x04, 0x39
        /*0bea*/ 	.short	(.L_1455 - .L_1454)


	//   ....[0]....
.L_1454:
        /*0bec*/ 	.word	0x000002b0
        /*0bf0*/ 	.word	0x000000ff
        /*0bf4*/ 	.word	0x00030800
        /*0bf8*/ 	.short	0x0100
        /*0bfa*/ 	.byte	0x08
	.zero		1


	//   ....[1]....
        /*0bfc*/ 	.word	0x000002c0
        /*0c00*/ 	.word	0x000000ff
        /*0c04*/ 	.word	0x00030820
        /*0c08*/ 	.short	0x0100
        /*0c0a*/ 	.byte	0x08
	.zero		1


	//   ....[2]....
        /*0c0c*/ 	.word	0x000003b0
        /*0c10*/ 	.word	0x000000ff
        /*0c14*/ 	.word	0x00030830
        /*0c18*/ 	.short	0x0100
        /*0c1a*/ 	.byte	0x08
	.zero		1


	//   ....[3]....
        /*0c1c*/ 	.word	0x000003c0
        /*0c20*/ 	.word	0x000000ff
        /*0c24*/ 	.word	0x00030840
        /*0c28*/ 	.short	0x0100
        /*0c2a*/ 	.byte	0x08
	.zero		1


	//   ....[4]....
        /*0c2c*/ 	.word	0x000003d0
        /*0c30*/ 	.word	0x000000ff
        /*0c34*/ 	.word	0x00030838
        /*0c38*/ 	.short	0x0100
        /*0c3a*/ 	.byte	0x08
	.zero		1


	//   ....[5]....
        /*0c3c*/ 	.word	0x000003e0
        /*0c40*/ 	.word	0x000000ff
        /*0c44*/ 	.word	0x00030848
        /*0c48*/ 	.short	0x0100
        /*0c4a*/ 	.byte	0x08
	.zero		1


	//   ....[6]....
        /*0c4c*/ 	.word	0x00000510
        /*0c50*/ 	.word	0x000000ff
        /*0c54*/ 	.word	0x00030850
        /*0c58*/ 	.short	0x0100
        /*0c5a*/ 	.byte	0x08
	.zero		1


	//   ....[7]....
        /*0c5c*/ 	.word	0x00000520
        /*0c60*/ 	.word	0x000000ff
        /*0c64*/ 	.word	0x00030860
        /*0c68*/ 	.short	0x0100
        /*0c6a*/ 	.byte	0x08
	.zero		1


	//   ....[8]....
        /*0c6c*/ 	.word	0x00000530
        /*0c70*/ 	.word	0x000000ff
        /*0c74*/ 	.word	0x00030858
        /*0c78*/ 	.short	0x0100
        /*0c7a*/ 	.byte	0x08
	.zero		1


	//   ....[9]....
        /*0c7c*/ 	.word	0x00000540
        /*0c80*/ 	.word	0x000000ff
        /*0c84*/ 	.word	0x00030868
        /*0c88*/ 	.short	0x0100
        /*0c8a*/ 	.byte	0x08
	.zero		1


	//   ....[10]....
        /*0c8c*/ 	.word	0x00000630
        /*0c90*/ 	.word	0x000000ff
        /*0c94*/ 	.word	0x00030870
        /*0c98*/ 	.short	0x0100
        /*0c9a*/ 	.byte	0x06
	.zero		1


	//   ....[11]....
        /*0c9c*/ 	.word	0x00000640
        /*0ca0*/ 	.word	0x000000ff
        /*0ca4*/ 	.word	0x00030880
        /*0ca8*/ 	.short	0x0100
        /*0caa*/ 	.byte	0x06
	.zero		1


	//   ....[12]....
        /*0cac*/ 	.word	0x00000650
        /*0cb0*/ 	.word	0x000000ff
        /*0cb4*/ 	.word	0x00030878
        /*0cb8*/ 	.short	0x0100
        /*0cba*/ 	.byte	0x06
	.zero		1


	//   ....[13]....
        /*0cbc*/ 	.word	0x00000660
        /*0cc0*/ 	.word	0x000000ff
        /*0cc4*/ 	.word	0x00030888
        /*0cc8*/ 	.short	0x0100
        /*0cca*/ 	.byte	0x06
	.zero		1


	//   ....[14]....
        /*0ccc*/ 	.word	0x00000790
        /*0cd0*/ 	.word	0x000000ff
        /*0cd4*/ 	.word	0x00030890
        /*0cd8*/ 	.short	0x0100
        /*0cda*/ 	.byte	0x08
	.zero		1


	//   ....[15]....
        /*0cdc*/ 	.word	0x000007a0
        /*0ce0*/ 	.word	0x000000ff
        /*0ce4*/ 	.word	0x000308a0
        /*0ce8*/ 	.short	0x0100
        /*0cea*/ 	.byte	0x08
	.zero		1


	//   ....[16]....
        /*0cec*/ 	.word	0x000007b0
        /*0cf0*/ 	.word	0x000000ff
        /*0cf4*/ 	.word	0x00030898
        /*0cf8*/ 	.short	0x0100
        /*0cfa*/ 	.byte	0x08
	.zero		1


	//   ....[17]....
        /*0cfc*/ 	.word	0x000007c0
        /*0d00*/ 	.word	0x000000ff
        /*0d04*/ 	.word	0x000308a8
        /*0d08*/ 	.short	0x0100
        /*0d0a*/ 	.byte	0x08
	.zero		1


	//   ....[18]....
        /*0d0c*/ 	.word	0x000008f0
        /*0d10*/ 	.word	0x000000ff
        /*0d14*/ 	.word	0x000308b0
        /*0d18*/ 	.short	0x0100
        /*0d1a*/ 	.byte	0x08
	.zero		1


	//   ....[19]....
        /*0d1c*/ 	.word	0x00000900
        /*0d20*/ 	.word	0x000000ff
        /*0d24*/ 	.word	0x000308c0
        /*0d28*/ 	.short	0x0100
        /*0d2a*/ 	.byte	0x08
	.zero		1


	//   ....[20]....
        /*0d2c*/ 	.word	0x00000910
        /*0d30*/ 	.word	0x000000ff
        /*0d34*/ 	.word	0x000308b8
        /*0d38*/ 	.short	0x0100
        /*0d3a*/ 	.byte	0x08
	.zero		1


	//   ....[21]....
        /*0d3c*/ 	.word	0x00000920
        /*0d40*/ 	.word	0x000000ff
        /*0d44*/ 	.word	0x000308c8
        /*0d48*/ 	.short	0x0100
        /*0d4a*/ 	.byte	0x08
	.zero		1


	//   ....[22]....
        /*0d4c*/ 	.word	0x00002ed0
        /*0d50*/ 	.word	0x00000053
        /*0d54*/ 	.word	0x00030890
        /*0d58*/ 	.short	0x010a
        /*0d5a*/ 	.byte	0x3f
	.zero		1


	//   ....[23]....
        /*0d5c*/ 	.word	0x000040c0
        /*0d60*/ 	.word	0x00000053
        /*0d64*/ 	.word	0x00030890
        /*0d68*/ 	.short	0x010a
        /*0d6a*/ 	.byte	0x3f
	.zero		1


	//   ....[24]....
        /*0d6c*/ 	.word	0x00005190
        /*0d70*/ 	.word	0x00000053
        /*0d74*/ 	.word	0x00030890
        /*0d78*/ 	.short	0x010a
        /*0d7a*/ 	.byte	0x3f
	.zero		1


	//   ....[25]....
        /*0d7c*/ 	.word	0x000053b0
        /*0d80*/ 	.word	0x0000000c
        /*0d84*/ 	.word	0x00000000
        /*0d88*/ 	.short	0x0101
        /*0d8a*/ 	.byte	0x3f
	.zero		1


	//   ....[26]....
        /*0d8c*/ 	.word	0x000053f0
        /*0d90*/ 	.word	0x00000053
        /*0d94*/ 	.word	0x000308b0
        /*0d98*/ 	.short	0x010a
        /*0d9a*/ 	.byte	0x3f
	.zero		1


	//   ....[27]....
        /*0d9c*/ 	.word	0x000057b0
        /*0da0*/ 	.word	0x00000053
        /*0da4*/ 	.word	0x00000000
        /*0da8*/ 	.short	0x0101
        /*0daa*/ 	.byte	0x3f
	.zero		1


	//   ....[28]....
        /*0dac*/ 	.word	0x00005f50
        /*0db0*/ 	.word	0x00000002
        /*0db4*/ 	.word	0x00030800
        /*0db8*/ 	.short	0x010a
        /*0dba*/ 	.byte	0x3f
	.zero		1


	//   ....[29]....
        /*0dbc*/ 	.word	0x00005fa0
        /*0dc0*/ 	.word	0x00000002
        /*0dc4*/ 	.word	0x00030800
        /*0dc8*/ 	.short	0x010a
        /*0dca*/ 	.byte	0x3f
	.zero		1


	//   ....[30]....
        /*0dcc*/ 	.word	0x00006620
        /*0dd0*/ 	.word	0x00000002
        /*0dd4*/ 	.word	0x00030800
        /*0dd8*/ 	.short	0x010a
        /*0dda*/ 	.byte	0x3f
	.zero		1


	//   ....[31]....
        /*0ddc*/ 	.word	0x00007590
        /*0de0*/ 	.word	0x00000002
        /*0de4*/ 	.word	0x00030800
        /*0de8*/ 	.short	0x010a
        /*0dea*/ 	.byte	0x3f
	.zero		1


	//   ....[32]....
        /*0dec*/ 	.word	0x00008440
        /*0df0*/ 	.word	0x00000000
        /*0df4*/ 	.word	0x00030830
        /*0df8*/ 	.short	0x010a
        /*0dfa*/ 	.byte	0x3f
	.zero		1


	//   ....[33]....
        /*0dfc*/ 	.word	0x00008500
        /*0e00*/ 	.word	0x00000000
        /*0e04*/ 	.word	0x00030830
        /*0e08*/ 	.short	0x010a
        /*0e0a*/ 	.byte	0x3f
	.zero		1


	//   ....[34]....
        /*0e0c*/ 	.word	0x0000afa0
        /*0e10*/ 	.word	0x00000000
        /*0e14*/ 	.word	0x00000000
        /*0e18*/ 	.short	0x0101
        /*0e1a*/ 	.byte	0x3f
	.zero		1


	//   ....[35]....
        /*0e1c*/ 	.word	0x0000bff0
        /*0e20*/ 	.word	0x00000005
        /*0e24*/ 	.word	0x00030830
        /*0e28*/ 	.short	0x010a
        /*0e2a*/ 	.byte	0x3f
	.zero		1


	//   ....[36]....
        /*0e2c*/ 	.word	0x0000c040
        /*0e30*/ 	.word	0x00000005
        /*0e34*/ 	.word	0x00030830
        /*0e38*/ 	.short	0x010a
        /*0e3a*/ 	.byte	0x3f
	.zero		1


	//   ....[37]....
        /*0e3c*/ 	.word	0x0000c390
        /*0e40*/ 	.word	0x00000006
        /*0e44*/ 	.word	0x00030850
        /*0e48*/ 	.short	0x010a
        /*0e4a*/ 	.byte	0x3f
	.zero		1


	//   ....[38]....
        /*0e4c*/ 	.word	0x0000c3d0
        /*0e50*/ 	.word	0x00000006
        /*0e54*/ 	.word	0x00030850
        /*0e58*/ 	.short	0x010a
        /*0e5a*/ 	.byte	0x3f
	.zero		1


	//   ....[39]....
        /*0e5c*/ 	.word	0x0000e790
        /*0e60*/ 	.word	0x0000003f
        /*0e64*/ 	.word	0x00000000
        /*0e68*/ 	.short	0x0101
        /*0e6a*/ 	.byte	0x3f
	.zero		1


	//   ....[40]....
        /*0e6c*/ 	.word	0x0000e7f0
        /*0e70*/ 	.word	0x0000003e
        /*0e74*/ 	.word	0x00000000
        /*0e78*/ 	.short	0x0101
        /*0e7a*/ 	.byte	0x3f
	.zero		1


	//   ....[41]....
        /*0e7c*/ 	.word	0x0000fab0
        /*0e80*/ 	.word	0x0000000b
        /*0e84*/ 	.word	0x00030850
        /*0e88*/ 	.short	0x010a
        /*0e8a*/ 	.byte	0x3f
	.zero		1


	//   ....[42]....
        /*0e8c*/ 	.word	0x0000fb70
        /*0e90*/ 	.word	0x0000000b
        /*0e94*/ 	.word	0x00030850
        /*0e98*/ 	.short	0x010a
        /*0e9a*/ 	.byte	0x3f
	.zero		1


	//   ....[43]....
        /*0e9c*/ 	.word	0x000104c0
        /*0ea0*/ 	.word	0x0000000a
        /*0ea4*/ 	.word	0x00000000
        /*0ea8*/ 	.short	0x0101
        /*0eaa*/ 	.byte	0x3f
	.zero		1


	//   ....[44]....
        /*0eac*/ 	.word	0x00011590
        /*0eb0*/ 	.word	0x00000000
        /*0eb4*/ 	.word	0x00000000
        /*0eb8*/ 	.short	0x0101
        /*0eba*/ 	.byte	0x3f
	.zero		1


	//   ....[45]....
        /*0ebc*/ 	.word	0x00011b30
        /*0ec0*/ 	.word	0x00000008
        /*0ec4*/ 	.word	0x00000000
        /*0ec8*/ 	.short	0x0101
        /*0eca*/ 	.byte	0x3f
	.zero		1


	//   ....[46]....
        /*0ecc*/ 	.word	0x000143c0
        /*0ed0*/ 	.word	0x00000010
        /*0ed4*/ 	.word	0x00030820
        /*0ed8*/ 	.short	0x010a
        /*0eda*/ 	.byte	0x3f
	.zero		1


	//   ....[47]....
        /*0edc*/ 	.word	0x00014480
        /*0ee0*/ 	.word	0x00000007
        /*0ee4*/ 	.word	0x000308a0
        /*0ee8*/ 	.short	0x010a
        /*0eea*/ 	.byte	0x3f
	.zero		1


	//   ....[48]....
        /*0eec*/ 	.word	0x000146b0
        /*0ef0*/ 	.word	0x00000007
        /*0ef4*/ 	.word	0x000308c0
        /*0ef8*/ 	.short	0x010a
        /*0efa*/ 	.byte	0x3f
	.zero		1


	//   ....[49]....
        /*0efc*/ 	.word	0x00014a30
        /*0f00*/ 	.word	0x00000006
        /*0f04*/ 	.word	0x000308a0
        /*0f08*/ 	.short	0x010a
        /*0f0a*/ 	.byte	0x3f
	.zero		1


	//   ....[50]....
        /*0f0c*/ 	.word	0x00014c50
        /*0f10*/ 	.word	0x00000006
        /*0f14*/ 	.word	0x000308c0
        /*0f18*/ 	.short	0x010a
        /*0f1a*/ 	.byte	0x3f
	.zero		1


	//   ....[51]....
        /*0f1c*/ 	.word	0x00015a10
        /*0f20*/ 	.word	0x00000000
        /*0f24*/ 	.word	0x00030840
        /*0f28*/ 	.short	0x010a
        /*0f2a*/ 	.byte	0x3f
	.zero		1


	//   ....[52]....
        /*0f2c*/ 	.word	0x00016a80
        /*0f30*/ 	.word	0x00000010
        /*0f34*/ 	.word	0x00030800
        /*0f38*/ 	.short	0x0107
        /*0f3a*/ 	.byte	0x3f
	.zero		1


	//   ....[53]....
        /*0f3c*/ 	.word	0x00016b70
        /*0f40*/ 	.word	0x00000010
        /*0f44*/ 	.word	0x00030800
        /*0f48*/ 	.short	0x0101
        /*0f4a*/ 	.byte	0x3f
	.zero		1


	//   ....[54]....
        /*0f4c*/ 	.word	0x00016b90
        /*0f50*/ 	.word	0x00000010
        /*0f54*/ 	.word	0x00030820
        /*0f58*/ 	.short	0x010a
        /*0f5a*/ 	.byte	0x3f
	.zero		1


	//   ....[55]....
        /*0f5c*/ 	.word	0x00016f30
        /*0f60*/ 	.word	0x00000002
        /*0f64*/ 	.word	0x00030840
        /*0f68*/ 	.short	0x010a
        /*0f6a*/ 	.byte	0x3f
	.zero		1


	//   ....[56]....
        /*0f6c*/ 	.word	0x000171b0
        /*0f70*/ 	.word	0x00000003
        /*0f74*/ 	.word	0x00000060
        /*0f78*/ 	.short	0x010a
        /*0f7a*/ 	.byte	0x3f
	.zero		1


	//   ....[57]....
        /*0f7c*/ 	.word	0x00017710
        /*0f80*/ 	.word	0x00000002
        /*0f84*/ 	.word	0x00030840
        /*0f88*/ 	.short	0x010a
        /*0f8a*/ 	.byte	0x3f
	.zero		1


	//   ....[58]....
        /*0f8c*/ 	.word	0x00017990
        /*0f90*/ 	.word	0x0000000a
        /*0f94*/ 	.word	0x00000060
        /*0f98*/ 	.short	0x010a
        /*0f9a*/ 	.byte	0x3f
	.zero		1


	//   ....[59]....
        /*0f9c*/ 	.word	0x00017e30
        /*0fa0*/ 	.word	0x00000002
        /*0fa4*/ 	.word	0x00030840
        /*0fa8*/ 	.short	0x010a
        /*0faa*/ 	.byte	0x3f
	.zero		1


	//   ....[60]....
        /*0fac*/ 	.word	0x000180c0
        /*0fb0*/ 	.word	0x00000003
        /*0fb4*/ 	.word	0x00000060
        /*0fb8*/ 	.short	0x010a
        /*0fba*/ 	.byte	0x3f
	.zero		1


	//   ....[61]....
        /*0fbc*/ 	.word	0x00018510
        /*0fc0*/ 	.word	0x00000003
        /*0fc4*/ 	.word	0x00030860
        /*0fc8*/ 	.short	0x010a
        /*0fca*/ 	.byte	0x3f
	.zero		1


	//   ....[62]....
        /*0fcc*/ 	.word	0x00019470
        /*0fd0*/ 	.word	0x00000009
        /*0fd4*/ 	.word	0x00030820
        /*0fd8*/ 	.short	0x010a
        /*0fda*/ 	.byte	0x3f
	.zero		1


	//   ....[63]....
        /*0fdc*/ 	.word	0x00019600
        /*0fe0*/ 	.word	0x00000007
        /*0fe4*/ 	.word	0x00000000
        /*0fe8*/ 	.short	0x010a
        /*0fea*/ 	.byte	0x3f
	.zero		1


	//   ....[64]....
        /*0fec*/ 	.word	0x00019670
        /*0ff0*/ 	.word	0x00000003
        /*0ff4*/ 	.word	0x00000000
        /*0ff8*/ 	.short	0x010a
        /*0ffa*/ 	.byte	0x3f
	.zero		1


	//   ....[65]....
        /*0ffc*/ 	.word	0x000196d0
        /*1000*/ 	.word	0x00000005
        /*1004*/ 	.word	0x00000000
        /*1008*/ 	.short	0x010a
        /*100a*/ 	.byte	0x3f
	.zero		1


	//   ....[66]....
        /*100c*/ 	.word	0x00019700
        /*1010*/ 	.word	0x00000003
        /*1014*/ 	.word	0x00000000
        /*1018*/ 	.short	0x010a
        /*101a*/ 	.byte	0x3f
	.zero		1


	//   ....[67]....
        /*101c*/ 	.word	0x00019760
        /*1020*/ 	.word	0x00000053
        /*1024*/ 	.word	0x00030890
        /*1028*/ 	.short	0x010a
        /*102a*/ 	.byte	0x3f
	.zero		1


	//   ....[68]....
        /*102c*/ 	.word	0x000197b0
        /*1030*/ 	.word	0x00000053
        /*1034*/ 	.word	0x00030890
        /*1038*/ 	.short	0x010a
        /*103a*/ 	.byte	0x3f
	.zero		1


	//   ....[69]....
        /*103c*/ 	.word	0x00019800
        /*1040*/ 	.word	0x00000053
        /*1044*/ 	.word	0x00030890
        /*1048*/ 	.short	0x010a
        /*104a*/ 	.byte	0x3f
	.zero		1


	//   ....[70]....
        /*104c*/ 	.word	0x00019850
        /*1050*/ 	.word	0x00000053
        /*1054*/ 	.word	0x000308b0
        /*1058*/ 	.short	0x010a
        /*105a*/ 	.byte	0x3f
	.zero		1


	//   ....[71]....
        /*105c*/ 	.word	0x00019b60
        /*1060*/ 	.word	0x00000002
        /*1064*/ 	.word	0x00030800
        /*1068*/ 	.short	0x010a
        /*106a*/ 	.byte	0x3f
	.zero		1


	//   ....[72]....
        /*106c*/ 	.word	0x00019d70
        /*1070*/ 	.word	0x00000002
        /*1074*/ 	.word	0x00030800
        /*1078*/ 	.short	0x010a
        /*107a*/ 	.byte	0x3f
	.zero		1


	//   ....[73]....
        /*107c*/ 	.word	0x00019dc0
        /*1080*/ 	.word	0x00000000
        /*1084*/ 	.word	0x00030830
        /*1088*/ 	.short	0x010a
        /*108a*/ 	.byte	0x3f
	.zero		1


	//   ....[74]....
        /*108c*/ 	.word	0x00019e10
        /*1090*/ 	.word	0x00000005
        /*1094*/ 	.word	0x00030830
        /*1098*/ 	.short	0x010a
        /*109a*/ 	.byte	0x3f
	.zero		1


	//   ....[75]....
        /*109c*/ 	.word	0x00019e60
        /*10a0*/ 	.word	0x00000006
        /*10a4*/ 	.word	0x00030850
        /*10a8*/ 	.short	0x010a
        /*10aa*/ 	.byte	0x3f
	.zero		1


	//   ....[76]....
        /*10ac*/ 	.word	0x00019eb0
        /*10b0*/ 	.word	0x0000000b
        /*10b4*/ 	.word	0x00030850
        /*10b8*/ 	.short	0x010a
        /*10ba*/ 	.byte	0x3f
	.zero		1


	//   ....[77]....
        /*10bc*/ 	.word	0x0001aa60
        /*10c0*/ 	.word	0x00000010
        /*10c4*/ 	.word	0x00030820
        /*10c8*/ 	.short	0x010a
        /*10ca*/ 	.byte	0x3f
	.zero		1


	//   ....[78]....
        /*10cc*/ 	.word	0x0001aab0
        /*10d0*/ 	.word	0x00000007
        /*10d4*/ 	.word	0x000308a0
        /*10d8*/ 	.short	0x010a
        /*10da*/ 	.byte	0x3f
	.zero		1


	//   ....[79]....
        /*10dc*/ 	.word	0x0001ab00
        /*10e0*/ 	.word	0x00000007
        /*10e4*/ 	.word	0x000308c0
        /*10e8*/ 	.short	0x010a
        /*10ea*/ 	.byte	0x3f
	.zero		1


	//   ....[80]....
        /*10ec*/ 	.word	0x0001ab50
        /*10f0*/ 	.word	0x00000006
        /*10f4*/ 	.word	0x000308a0
        /*10f8*/ 	.short	0x010a
        /*10fa*/ 	.byte	0x3f
	.zero		1


	//   ....[81]....
        /*10fc*/ 	.word	0x0001aba0
        /*1100*/ 	.word	0x00000006
        /*1104*/ 	.word	0x000308c0
        /*1108*/ 	.short	0x010a
        /*110a*/ 	.byte	0x3f
	.zero		1


	//   ....[82]....
        /*110c*/ 	.word	0x0001ad40
        /*1110*/ 	.word	0x00000000
        /*1114*/ 	.word	0x00030840
        /*1118*/ 	.short	0x010a
        /*111a*/ 	.byte	0x3f
	.zero		1


	//   ....[83]....
        /*111c*/ 	.word	0x0001bd10
        /*1120*/ 	.word	0x00000010
        /*1124*/ 	.word	0x00030820
        /*1128*/ 	.short	0x010a
        /*112a*/ 	.byte	0x3f
	.zero		1


	//   ....[84]....
        /*112c*/ 	.word	0x0001bd60
        /*1130*/ 	.word	0x00000002
        /*1134*/ 	.word	0x00030840
        /*1138*/ 	.short	0x010a
        /*113a*/ 	.byte	0x3f
	.zero		1


	//   ....[85]....
        /*113c*/ 	.word	0x0001bdb0
        /*1140*/ 	.word	0x00000003
        /*1144*/ 	.word	0x00000060
        /*1148*/ 	.short	0x010a
        /*114a*/ 	.byte	0x3f
	.zero		1


	//   ....[86]....
        /*114c*/ 	.word	0x0001be00
        /*1150*/ 	.word	0x00000002
        /*1154*/ 	.word	0x00030840
        /*1158*/ 	.short	0x010a
        /*115a*/ 	.byte	0x3f
	.zero		1


	//   ....[87]....
        /*115c*/ 	.word	0x0001be50
        /*1160*/ 	.word	0x0000000a
        /*1164*/ 	.word	0x00000060
        /*1168*/ 	.short	0x010a
        /*116a*/ 	.byte	0x3f
	.zero		1


	//   ....[88]....
        /*116c*/ 	.word	0x0001bea0
        /*1170*/ 	.word	0x00000002
        /*1174*/ 	.word	0x00030840
        /*1178*/ 	.short	0x010a
        /*117a*/ 	.byte	0x3f
	.zero		1


	//   ....[89]....
        /*117c*/ 	.word	0x0001bef0
        /*1180*/ 	.word	0x00000003
        /*1184*/ 	.word	0x00000060
        /*1188*/ 	.short	0x010a
        /*118a*/ 	.byte	0x3f
	.zero		1


	//   ....[90]....
        /*118c*/ 	.word	0x0001bf40
        /*1190*/ 	.word	0x00000003
        /*1194*/ 	.word	0x00030860
        /*1198*/ 	.short	0x010a
        /*119a*/ 	.byte	0x3f
	.zero		1


	//   ....[91]....
        /*119c*/ 	.word	0x0001c970
        /*11a0*/ 	.word	0x00000009
        /*11a4*/ 	.word	0x00030820
        /*11a8*/ 	.short	0x010a
        /*11aa*/ 	.byte	0x3f
	.zero		1


	//   ....[92]....
        /*11ac*/ 	.word	0x0001cb10
        /*11b0*/ 	.word	0x00000007
        /*11b4*/ 	.word	0x00000000
        /*11b8*/ 	.short	0x010a
        /*11ba*/ 	.byte	0x3f
	.zero		1


	//   ....[93]....
        /*11bc*/ 	.word	0x0001cb60
        /*11c0*/ 	.word	0x00000003
        /*11c4*/ 	.word	0x00000000
        /*11c8*/ 	.short	0x010a
        /*11ca*/ 	.byte	0x3f
	.zero		1


	//   ....[94]....
        /*11cc*/ 	.word	0x0001cbb0
        /*11d0*/ 	.word	0x00000005
        /*11d4*/ 	.word	0x00000000
        /*11d8*/ 	.short	0x010a
        /*11da*/ 	.byte	0x3f
	.zero		1


	//----- nvinfo : EIATTR_NUM_MBARRIERS
	.align		4
.L_1455:
        /*11dc*/ 	.byte	0x03, 0x38
        /*11de*/ 	.short	0x0016


	//----- nvinfo : EIATTR_EXIT_INSTR_OFFSETS
	.align		4
        /*11e0*/ 	.byte	0x04, 0x1c
        /*11e2*/ 	.short	(.L_1457 - .L_1456)


	//   ....[0]....
.L_1456:
        /*11e4*/ 	.word	0x00019750


	//----- nvinfo : EIATTR_MAX_THREADS
	.align		4
.L_1457:
        /*11e8*/ 	.byte	0x04, 0x05
        /*11ea*/ 	.short	(.L_1459 - .L_1458)
.L_1458:
        /*11ec*/ 	.word	0x00000200
        /*11f0*/ 	.word	0x00000001
        /*11f4*/ 	.word	0x00000001


	//----- nvinfo : EIATTR_CRS_STACK_SIZE
	.align		4
.L_1459:
        /*11f8*/ 	.byte	0x04, 0x1e
        /*11fa*/ 	.short	(.L_1461 - .L_1460)
.L_1460:
        /*11fc*/ 	.word	0x00000000


	//----- nvinfo : EIATTR_CBANK_PARAM_SIZE
	.align		4
.L_1461:
        /*1200*/ 	.byte	0x03, 0x19
        /*1202*/ 	.short	0x0af0


	//----- nvinfo : EIATTR_PARAM_CBANK
	.align		4
        /*1204*/ 	.byte	0x04, 0x0a
        /*1206*/ 	.short	(.L_1463 - .L_1462)
	.align		4
.L_1462:
        /*1208*/ 	.word	index@(.nv.constant0._ZN7cutlass13device_kernelIN5flash11enable_sm90INS1_16FlashAttnFwdSm90INS1_25CollectiveMainloopFwdSm90ILi2EN4cute5tupleIJNS5_1CILi1EEES8_S8_EEENS6_IJNS7_ILi192EEESA_NS7_ILi64EEEEEELi64ENS_6half_tEfNS_4arch4Sm90ELb0ELb0ELb1ELb1ELb0ELb1ELb0ELb0ELb1ELb1ELb1ELb0EEENS1_21CollectiveEpilogueFwdINS6_IJSA_SB_SA_EEES9_SD_SF_Li384ELb1ELb1ELb1ELb0EEENS1_36VarlenDynamicPersistentTileSchedulerILi192ELi192ELi384ELi128ELb1ELb1ELb1ELb0ELb1ELb1EEEEEEEEEvNT_6ParamsE)
        /*120c*/ 	.short	0x0210
        /*120e*/ 	.short	0x0af0


	//----- nvinfo : EIATTR_SW_WAR
	.align		4
.L_1463:
        /*1210*/ 	.byte	0x04, 0x36
        /*1212*/ 	.short	(.L_1465 - .L_1464)
.L_1464:
        /*1214*/ 	.word	0x00000008
.L_1465:


//--------------------- .nv.info._ZN7cutlass13device_kernelIN5flash11enable_sm90INS1_16FlashAttnFwdSm90INS1_25CollectiveMainloopFwdSm90ILi2EN4cute5tupleIJNS5_1CILi1EEES8_S8_EEENS6_IJNS7_ILi192EEENS7_ILi128EEENS7_ILi64EEEEEELi64ENS_6half_tEfNS_4arch4Sm90ELb0ELb1ELb1ELb0ELb0ELb0ELb0ELb1ELb1ELb1ELb1ELb0EEENS1_21CollectiveEpilogueFwdINS6_IJSA_SC_SB_EEES9_SE_SG_Li384ELb0ELb1ELb1ELb0EEENS1_19SingleTileSchedulerILb0ELb1ELb1ELi192EEEEEEEEEvNT_6ParamsE --------------------------
	.section	.nv.info._ZN7cutlass13device_kernelIN5flash11enable_sm90INS1_16FlashAttnFwdSm90INS1_25CollectiveMainloopFwdSm90ILi2EN4cute5tupleIJNS5_1CILi1EEES8_S8_EEENS6_IJNS7_ILi192EEENS7_ILi128EEENS7_ILi64EEEEEELi64ENS_6half_tEfNS_4arch4Sm90ELb0ELb1ELb1ELb0ELb0ELb0ELb0ELb1ELb1ELb1ELb1ELb0EEENS1_21CollectiveEpilogueFwdINS6_IJSA_SC_SB_EEES9_SE_SG_Li384ELb0ELb1ELb1ELb0EEENS1_19SingleTileSchedulerILb0ELb1ELb1ELi192EEEEEEEEEvNT_6ParamsE,"",@"SHT_CUDA_INFO"
	.sectionflags	@""
	.align	4


	//----- nvinfo : EIATTR_CUDA_API_VERSION
	.align		4
        /*0000*/ 	.byte	0x04, 0x37
        /*0002*/ 	.short	(.L_1467 - .L_1466)
.L_1466:
        /*0004*/ 	.word	0x00000082


	//----- nvinfo : EIATTR_KPARAM_INFO
	.align		4
.L_1467:
        /*0008*/ 	.byte	0x04, 0x17
        /*000a*/ 	.short	(.L_1469 - .L_1468)
.L_1468:
        /*000c*/ 	.word	0x00000000
        /*0010*/ 	.short	0x0000
        /*0012*/ 	.short	0x0070
        /*0014*/ 	.byte	0x00, 0xf0, 0x01, 0x28


	//----- nvinfo : EIATTR_SPARSE_MMA_MASK
	.align		4
.L_1469:
        /*0018*/ 	.byte	0x03, 0x50
        /*001a*/ 	.short	0x0000


	//----- nvinfo : EIATTR_MAXREG_COUNT
	.align		4
        /*001c*/ 	.byte	0x03, 0x1b
        /*001e*/ 	.short	0x0080


	//----- nvinfo : EIATTR_NUM_BARRIERS
	.align		4
        /*0020*/ 	.byte	0x02, 0x4c
        /*0022*/ 	.byte	0x10
	.zero		1


	//----- nvinfo : EIATTR_EXTERNS
	.align		4
        /*0024*/ 	.byte	0x04, 0x0f
        /*0026*/ 	.short	(.L_1471 - .L_1470)


	//   ....[0]....
	.align		4
.L_1470:
        /*0028*/ 	.word	index@(__assertfail)


	//----- nvinfo : EIATTR_MERCURY_ISA_VERSION
	.align		4
.L_1471:
        /*002c*/ 	.byte	0x03, 0x5f
        /*002e*/ 	.short	0x0101


	//----- nvinfo : EIATTR_INT_WARP_WIDE_INSTR_OFFSETS
	.align		4
        /*0030*/ 	.byte	0x04, 0x31
        /*0032*/ 	.short	(.L_1473 - .L_1472)


	//   ....[0]....
.L_1472:
        /*0034*/ 	.word	0x00000120


	//   ....[1]....
        /*0038*/ 	.word	0x00000160


	//   ....[2]....
        /*003c*/ 	.word	0x000001d0


	//----- nvinfo : EIATTR_COOP_GROUP_MASK_REGIDS
	.align		4
.L_1473:
        /*0040*/ 	.byte	0x04, 0x29
        /*0042*/ 	.short	(.L_1475 - .L_1474)


	//   ....[0]....
.L_1474:
        /*0044*/ 	.word	0xffffffff


	//   ....[1]....
        /*0048*/ 	.word	0xffffffff


	//   ....[2]....
        /*004c*/ 	.word	0xffffffff


	//   ....[3]....
        /*0050*/ 	.word	0xffffffff


	//   ....[4]....
        /*0054*/ 	.word	0xffffffff


	//   ....[5]....
        /*0058*/ 	.word	0xffffffff


	//   ....[6]....
        /*005c*/ 	.word	0xffffffff


	//   ....[7]....
        /*0060*/ 	.word	0xffffffff


	//   ....[8]....
        /*0064*/ 	.word	0xffffffff


	//   ....[9]....
        /*0068*/ 	.word	0xffffffff


	//   ....[10]....
        /*006c*/ 	.word	0xffffffff


	//   ....[11]....
        /*0070*/ 	.word	0xffffffff


	//   ....[12]....
        /*0074*/ 	.word	0xffffffff


	//   ....[13]....
        /*0078*/ 	.word	0xffffffff


	//   ....[14]....
        /*007c*/ 	.word	0xffffffff


	//   ....[15]....
        /*0080*/ 	.word	0xffffffff


	//   ....[16]....
        /*0084*/ 	.word	0xffffffff


	//   ....[17]....
        /*0088*/ 	.word	0xffffffff


	//   ....[18]....
        /*008c*/ 	.word	0xffffffff


	//   ....[19]....
        /*0090*/ 	.word	0xffffffff


	//   ....[20]....
        /*0094*/ 	.word	0xffffffff


	//   ....[21]....
        /*0098*/ 	.word	0xffffffff


	//   ....[22]....
        /*009c*/ 	.word	0xffffffff


	//   ....[23]....
        /*00a0*/ 	.word	0xffffffff


	//   ....[24]....
        /*00a4*/ 	.word	0xffffffff


	//   ....[25]....
        /*00a8*/ 	.word	0xffffffff


	//   ....[26]....
        /*00ac*/ 	.word	0xffffffff


	//   ....[27]....
        /*00b0*/ 	.word	0xffffffff


	//   ....[28]....
        /*00b4*/ 	.word	0xffffffff


	//   ....[29]....
        /*00b8*/ 	.word	0xffffffff


	//   ....[30]....
        /*00bc*/ 	.word	0xffffffff


	//   ....[31]....
        /*00c0*/ 	.word	0xffffffff


	//   ....[32]....
        /*00c4*/ 	.word	0xffffffff


	//   ....[33]....
        /*00c8*/ 	.word	0xffffffff


	//   ....[34]....
        /*00cc*/ 	.word	0xffffffff


	//   ....[35]....
        /*00d0*/ 	.word	0xffffffff


	//   ....[36]....
        /*00d4*/ 	.word	0xffffffff


	//   ....[37]....
        /*00d8*/ 	.word	0xffffffff


	//   ....[38]....
        /*00dc*/ 	.word	0xffffffff


	//   ....[39]....
        /*00e0*/ 	.word	0xffffffff


	//   ....[40]....
        /*00e4*/ 	.word	0xffffffff


	//   ....[41]....
        /*00e8*/ 	.word	0xffffffff


	//   ....[42]....
        /*00ec*/ 	.word	0xffffffff


	//   ....[43]....
        /*00f0*/ 	.word	0xffffffff


	//   ....[44]....
        /*00f4*/ 	.word	0xffffffff


	//   ....[45]....
        /*00f8*/ 	.word	0xffffffff


	//   ....[46]....
        /*00fc*/ 	.word	0xffffffff


	//   ....[47]....
        /*0100*/ 	.word	0xffffffff


	//   ....[48]....
        /*0104*/ 	.word	0xffffffff


	//   ....[49]....
        /*0108*/ 	.word	0xffffffff


	//   ....[50]....
        /*010c*/ 	.word	0xffffffff


	//   ....[51]....
        /*0110*/ 	.word	0xffffffff


	//   ....[52]....
        /*0114*/ 	.word	0xffffffff


	//   ....[53]....
        /*0118*/ 	.word	0xffffffff


	//   ....[54]....
        /*011c*/ 	.word	0xffffffff


	//   ....[55]....
        /*0120*/ 	.word	0xffffffff


	//   ....[56]....
        /*0124*/ 	.word	0xffffffff


	//   ....[57]....
        /*0128*/ 	.word	0xffffffff


	//   ....[58]....
        /*012c*/ 	.word	0xffffffff


	//   ....[59]....
        /*0130*/ 	.word	0xffffffff


	//   ....[60]....
        /*0134*/ 	.word	0xffffffff


	//   ....[61]....
        /*0138*/ 	.word	0xffffffff


	//   ....[62]....
        /*013c*/ 	.word	0xffffffff


	//   ....[63]....
        /*0140*/ 	.word	0xffffffff


	//   ....[64]....
        /*0144*/ 	.word	0xffffffff


	//   ....[65]....
        /*0148*/ 	.word	0xffffffff


	//   ....[66]....
        /*014c*/ 	.word	0xffffffff


	//   ....[67]....
        /*0150*/ 	.word	0xffffffff


	//   ....[68]....
        /*0154*/ 	.word	0xffffffff


	//   ....[69]....
        /*0158*/ 	.word	0x0500000f


	//   ....[70]....
        /*015c*/ 	.word	0x0500000f


	//   ....[71]....
        /*0160*/ 	.word	0x0500000f


	//   ....[72]....
        /*0164*/ 	.word	0x0500000f


	//   ....[73]....
        /*0168*/ 	.word	0x0500000f


	//   ....[74]....
        /*016c*/ 	.word	0x0500000f


	//   ....[75]....
        /*0170*/ 	.word	0x0500000f


	//   ....[76]....
        /*0174*/ 	.word	0x0500000f


	//   ....[77]....
        /*0178*/ 	.word	0x0500000f


	//   ....[78]....
        /*017c*/ 	.word	0x0500000f


	//   ....[79]....
        /*0180*/ 	.word	0x0500000f


	//   ....[80]....
        /*0184*/ 	.word	0x0500000f


	//   ....[81]....
        /*0188*/ 	.word	0x0500000f


	//   ....[82]....
        /*018c*/ 	.word	0x0500000f


	//   ....[83]....
        /*0190*/ 	.word	0x0500000f


	//   ....[84]....
        /*0194*/ 	.word	0x0500000f


	//   ....[85]....
        /*0198*/ 	.word	0x0500000f


	//   ....[86]....
        /*019c*/ 	.word	0x0500000f


	//   ....[87]....
        /*01a0*/ 	.word	0x0500000f


	//   ....[88]....
        /*01a4*/ 	.word	0x0500000f


	//   ....[89]....
        /*01a8*/ 	.word	0x0500000f


	//   ....[90]....
        /*01ac*/ 	.word	0x0500000f


	//   ....[91]....
        /*01b0*/ 	.word	0x0500000f


	//   ....[92]....
        /*01b4*/ 	.word	0x0500000f


	//   ....[93]....
        /*01b8*/ 	.word	0x0500000f


	//   ....[94]....
        /*01bc*/ 	.word	0x0500000f


	//----- nvinfo : EIATTR_COOP_GROUP_INSTR_OFFSETS
	.align		4
.L_1475:
        /*01c0*/ 	.byte	0x04, 0x28
        /*01c2*/ 	.short	(.L_1477 - .L_1476)


	//   ....[0]....
.L_1476:
        /*01c4*/ 	.word	0x00000060


	//   ....[1]....
        /*01c8*/ 	.word	0x00000130


	//   ....[2]....
        /*01cc*/ 	.word	0x00000180


	//   ....[3]....
        /*01d0*/ 	.word	0x000003b0


	//   ....[4]....
        /*01d4*/ 	.word	0x00000510


	//   ....[5]....
        /*01d8*/ 	.word	0x00000630


	//   ....[6]....
        /*01dc*/ 	.word	0x00000790


	//   ....[7]....
        /*01e0*/ 	.word	0x000014a0


	//   ....[8]....
        /*01e4*/ 	.word	0x00001da0


	//   ....[9]....
        /*01e8*/ 	.word	0x00002710


	//   ....[10]....
        /*01ec*/ 	.word	0x000039d0


	//   ....[11]....
        /*01f0*/ 	.word	0x00003af0


	//   ....[12]....
        /*01f4*/ 	.word	0x000044f0


	//   ....[13]....
        /*01f8*/ 	.word	0x00004550


	//   ....[14]....
        /*01fc*/ 	.word	0x00006170


	//   ....[15]....
        /*0200*/ 	.word	0x00006400


	//   ....[16]....
        /*0204*/ 	.word	0x00006fb0


	//   ....[17]....
        /*0208*/ 	.word	0x00006fd0


	//   ....[18]....
        /*020c*/ 	.word	0x00007a00


	//   ....[19]....
        /*0210*/ 	.word	0x00007ad0


	//   ....[20]....
        /*0214*/ 	.word	0x00009850


	//   ....[21]....
        /*0218*/ 	.word	0x000098b0


	//   ....[22]....
        /*021c*/ 	.word	0x00009fa0


	//   ....[23]....
        /*0220*/ 	.word	0x0000a040


	//   ....[24]....
        /*0224*/ 	.word	0x0000bec0


	//   ....[25]....
        /*0228*/ 	.word	0x0000c1e0


	//   ....[26]....
        /*022c*/ 	.word	0x0000cd60


	//   ....[27]....
        /*0230*/ 	.word	0x0000cd90


	//   ....[28]....
        /*0234*/ 	.word	0x0000d760


	//   ....[29]....
        /*0238*/ 	.word	0x0000d800


	//   ....[30]....
        /*023c*/ 	.word	0x0000e650


	//   ....[31]....
        /*0240*/ 	.word	0x0000e680


	//   ....[32]....
        /*0244*/ 	.word	0x0000e770


	//   ....[33]....
        /*0248*/ 	.word	0x0000e780


	//   ....[34]....
        /*024c*/ 	.word	0x0000f510


	//   ....[35]....
        /*0250*/ 	.word	0x0000f550


	//   ....[36]....
        /*0254*/ 	.word	0x0000f590


	//   ....[37]....
        /*0258*/ 	.word	0x0000f5b0


	//   ....[38]....
        /*025c*/ 	.word	0x0000f5d0


	//   ....[39]....
        /*0260*/ 	.word	0x0000f5e0


	//   ....[40]....
        /*0264*/ 	.word	0x0000f920


	//   ....[41]....
        /*0268*/ 	.word	0x0000f930


	//   ....[42]....
        /*026c*/ 	.word	0x00010050


	//   ....[43]....
        /*0270*/ 	.word	0x00010f00


	//   ....[44]....
        /*0274*/ 	.word	0x00011880


	//   ....[45]....
        /*0278*/ 	.word	0x000118b0


	//   ....[46]....
        /*027c*/ 	.word	0x000118e0


	//   ....[47]....
        /*0280*/ 	.word	0x00011900


	//   ....[48]....
        /*0284*/ 	.word	0x00011910


	//   ....[49]....
        /*0288*/ 	.word	0x00011960


	//   ....[50]....
        /*028c*/ 	.word	0x000119c0


	//   ....[51]....
        /*0290*/ 	.word	0x000119e0


	//   ....[52]....
        /*0294*/ 	.word	0x00011a40


	//   ....[53]....
        /*0298*/ 	.word	0x00011a70


	//   ....[54]....
        /*029c*/ 	.word	0x00011ae0


	//   ....[55]....
        /*02a0*/ 	.word	0x00011b10


	//   ....[56]....
        /*02a4*/ 	.word	0x00011b40


	//   ....[57]....
        /*02a8*/ 	.word	0x00011b70


	//   ....[58]....
        /*02ac*/ 	.word	0x00011bc0


	//   ....[59]....
        /*02b0*/ 	.word	0x00011be0


	//   ....[60]....
        /*02b4*/ 	.word	0x00011c20


	//   ....[61]....
        /*02b8*/ 	.word	0x00011c50


	//   ....[62]....
        /*02bc*/ 	.word	0x00011c80


	//   ....[63]....
        /*02c0*/ 	.word	0x00011cf0


	//   ....[64]....
        /*02c4*/ 	.word	0x00011d70


	//   ....[65]....
        /*02c8*/ 	.word	0x00011d80


	//   ....[66]....
        /*02cc*/ 	.word	0x00011db0


	//   ....[67]....
        /*02d0*/ 	.word	0x00011de0


	//   ....[68]....
        /*02d4*/ 	.word	0x000136a0


	//   ....[69]....
        /*02d8*/ 	.word	0x00013cc0


	//   ....[70]....
        /*02dc*/ 	.word	0x00013e30


	//   ....[71]....
        /*02e0*/ 	.word	0x00013e80


	//   ....[72]....
        /*02e4*/ 	.word	0x00013fa0


	//   ....[73]....
        /*02e8*/ 	.word	0x00013ff0


	//   ....[74]....
        /*02ec*/ 	.word	0x00014080


	//   ....[75]....
        /*02f0*/ 	.word	0x00014130


	//   ....[76]....
        /*02f4*/ 	.word	0x000141d0


	//   ....[77]....
        /*02f8*/ 	.word	0x00014270


	//   ....[78]....
        /*02fc*/ 	.word	0x00014300


	//   ....[79]....
        /*0300*/ 	.word	0x000143a0


	//   ....[80]....
        /*0304*/ 	.word	0x00014440


	//   ....[81]....
        /*0308*/ 	.word	0x000144d0


	//   ....[82]....
        /*030c*/ 	.word	0x00014560


	//   ....[83]....
        /*0310*/ 	.word	0x00014610


	//   ....[84]....
        /*0314*/ 	.word	0x00014670


	//   ....[85]....
        /*0318*/ 	.word	0x00014720


	//   ....[86]....
        /*031c*/ 	.word	0x000147b0


	//   ....[87]....
        /*0320*/ 	.word	0x00014890


	//   ....[88]....
        /*0324*/ 	.word	0x000148f0


	//   ....[89]....
        /*0328*/ 	.word	0x000149b0


	//   ....[90]....
        /*032c*/ 	.word	0x00014a10


	//   ....[91]....
        /*0330*/ 	.word	0x00014ad0


	//   ....[92]....
        /*0334*/ 	.word	0x00014b50


	//   ....[93]....
        /*0338*/ 	.word	0x00014c00


	//   ....[94]....
        /*033c*/ 	.word	0x00014fd0


	//----- nvinfo : EIATTR_REG_RECONFIG
	.align		4
.L_1477:
        /*0340*/ 	.byte	0x01, 0x54
	.zero		2


	//----- nvinfo : EIATTR_SYSCALL_OFFSETS
	.align		4
        /*0344*/ 	.byte	0x04, 0x46
        /*0346*/ 	.short	(.L_1479 - .L_1478)


	//   ....[0]....
.L_1478:
        /*0348*/ 	.word	0x00001660


	//   ....[1]....
        /*034c*/ 	.word	0x00010bb0


	//   ....[2]....
        /*0350*/ 	.word	0x00010cf0


	//   ....[3]....
        /*0354*/ 	.word	0x00010de0


	//   ....[4]....
        /*0358*/ 	.word	0x00011460


	//----- nvinfo : EIATTR_MBARRIER_INSTR_OFFSETS
	.align		4
.L_1479:
        /*035c*/ 	.byte	0x04, 0x39
        /*035e*/ 	.short	(.L_1481 - .L_1480)


	//   ....[0]....
.L_1480:
        /*0360*/ 	.word	0x00000260
        /*0364*/ 	.word	0x000000ff
        /*0368*/ 	.word	0x00016800
        /*036c*/ 	.short	0x0100
        /*036e*/ 	.byte	0x08
	.zero		1


	//   ....[1]....
        /*0370*/ 	.word	0x00000270
        /*0374*/ 	.word	0x000000ff
        /*0378*/ 	.word	0x00016820
        /*037c*/ 	.short	0x0100
        /*037e*/ 	.byte	0x08
	.zero		1


	//   ....[2]....
        /*0380*/ 	.word	0x00000360
        /*0384*/ 	.word	0x000000ff
        /*0388*/ 	.word	0x00016830
        /*038c*/ 	.short	0x0100
        /*038e*/ 	.byte	0x08
	.zero		1


	//   ....[3]....
        /*0390*/ 	.word	0x00000370
        /*0394*/ 	.word	0x000000ff
        /*0398*/ 	.word	0x00016840
        /*039c*/ 	.short	0x0100
        /*039e*/ 	.byte	0x08
	.zero		1


	//   ....[4]....
        /*03a0*/ 	.word	0x00000380
        /*03a4*/ 	.word	0x000000ff
        /*03a8*/ 	.word	0x00016838
        /*03ac*/ 	.short	0x0100
        /*03ae*/ 	.byte	0x08
	.zero		1


	//   ....[5]....
        /*03b0*/ 	.word	0x00000390
        /*03b4*/ 	.word	0x000000ff
        /*03b8*/ 	.word	0x00016848
        /*03bc*/ 	.short	0x0100
        /*03be*/ 	.byte	0x08
	.zero		1


	//   ....[6]....
        /*03c0*/ 	.word	0x000004c0
        /*03c4*/ 	.word	0x000000ff
        /*03c8*/ 	.word	0x00016850
        /*03cc*/ 	.short	0x0100
        /*03ce*/ 	.byte	0x08
	.zero		1


	//   ....[7]....
        /*03d0*/ 	.word	0x000004d0
        /*03d4*/ 	.word	0x000000ff
        /*03d8*/ 	.word	0x00016860
        /*03dc*/ 	.short	0x0100
        /*03de*/ 	.byte	0x08
	.zero		1


	//   ....[8]....
        /*03e0*/ 	.word	0x000004e0
        /*03e4*/ 	.word	0x000000ff
        /*03e8*/ 	.word	0x00016858
        /*03ec*/ 	.short	0x0100
        /*03ee*/ 	.byte	0x08
	.zero		1


	//   ....[9]....
        /*03f0*/ 	.word	0x000004f0
        /*03f4*/ 	.word	0x000000ff
        /*03f8*/ 	.word	0x00016868
        /*03fc*/ 	.short	0x0100
        /*03fe*/ 	.byte	0x08
	.zero		1


	//   ....[10]....
        /*0400*/ 	.word	0x000005e0
        /*0404*/ 	.word	0x000000ff
        /*0408*/ 	.word	0x00016870
        /*040c*/ 	.short	0x0100
        /*040e*/ 	.byte	0x06
	.zero		1


	//   ....[11]....
        /*0410*/ 	.word	0x000005f0
        /*0414*/ 	.word	0x000000ff
        /*0418*/ 	.word	0x00016880
        /*041c*/ 	.short	0x0100
        /*041e*/ 	.byte	0x06
	.zero		1


	//   ....[12]....
        /*0420*/ 	.word	0x00000600
        /*0424*/ 	.word	0x000000ff
        /*0428*/ 	.word	0x00016878
        /*042c*/ 	.short	0x0100
        /*042e*/ 	.byte	0x06
	.zero		1


	//   ....[13]....
        /*0430*/ 	.word	0x00000610
        /*0434*/ 	.word	0x000000ff
        /*0438*/ 	.word	0x00016888
        /*043c*/ 	.short	0x0100
        /*043e*/ 	.byte	0x06
	.zero		1


	//   ....[14]....
        /*0440*/ 	.word	0x00000740
        /*0444*/ 	.word	0x000000ff
        /*0448*/ 	.word	0x00016890
        /*044c*/ 	.short	0x0100
        /*044e*/ 	.byte	0x08
	.zero		1


	//   ....[15]....
        /*0450*/ 	.word	0x00000750
        /*0454*/ 	.word	0x000000ff
        /*0458*/ 	.word	0x000168a0
        /*045c*/ 	.short	0x0100
        /*045e*/ 	.byte	0x08
	.zero		1


	//   ....[16]....
        /*0460*/ 	.word	0x00000760
        /*0464*/ 	.word	0x000000ff
        /*0468*/ 	.word	0x00016898
        /*046c*/ 	.short	0x0100
        /*046e*/ 	.byte	0x08
	.zero		1


	//   ....[17]....
        /*0470*/ 	.word	0x00000770
        /*0474*/ 	.word	0x000000ff
        /*0478*/ 	.word	0x000168a8
        /*047c*/ 	.short	0x0100
        /*047e*/ 	.byte	0x08
	.zero		1


	//   ....[18]....
        /*0480*/ 	.word	0x000008a0
        /*0484*/ 	.word	0x000000ff
        /*0488*/ 	.word	0x000168b0
        /*048c*/ 	.short	0x0100
        /*048e*/ 	.byte	0x08
	.zero		1


	//   ....[19]....
        /*0490*/ 	.word	0x000008b0
        /*0494*/ 	.word	0x000000ff
        /*0498*/ 	.word	0x000168c0
        /*049c*/ 	.short	0x0100
        /*049e*/ 	.byte	0x08
	.zero		1


	//   ....[20]....
        /*04a0*/ 	.word	0x000008c0
        /*04a4*/ 	.word	0x000000ff
        /*04a8*/ 	.word	0x000168b8
        /*04ac*/ 	.short	0x0100
        /*04ae*/ 	.byte	0x08
	.zero		1


	//   ....[21]....
        /*04b0*/ 	.word	0x000008d0
        /*04b4*/ 	.word	0x000000ff
        /*04b8*/ 	.word	0x000168c8
        /*04bc*/ 	.short	0x0100
        /*04be*/ 	.byte	0x08
	.zero		1


	//   ....[22]....
        /*04c0*/ 	.word	0x00001680
        /*04c4*/ 	.word	0x000000ff
        /*04c8*/ 	.word	0x00016800
        /*04cc*/ 	.short	0x010a
        /*04ce*/ 	.byte	0x26
	.zero		1


	//   ....[23]....
        /*04d0*/ 	.word	0x000016f0
        /*04d4*/ 	.word	0x000000ff
        /*04d8*/ 	.word	0x00016830
        /*04dc*/ 	.short	0x010a
        /*04de*/ 	.byte	0x26
	.zero		1


	//   ....[24]....
        /*04e0*/ 	.word	0x00001760
        /*04e4*/ 	.word	0x000000ff
        /*04e8*/ 	.word	0x00016830
        /*04ec*/ 	.short	0x010a
        /*04ee*/ 	.byte	0x26
	.zero		1


	//   ....[25]....
        /*04f0*/ 	.word	0x00001df0
        /*04f4*/ 	.word	0x00000012
        /*04f8*/ 	.word	0x00000000
        /*04fc*/ 	.short	0x0101
        /*04fe*/ 	.byte	0x3f
	.zero		1


	//   ....[26]....
        /*0500*/ 	.word	0x00005350
        /*0504*/ 	.word	0x000000ff
        /*0508*/ 	.word	0x00016830
        /*050c*/ 	.short	0x010a
        /*050e*/ 	.byte	0x0a
	.zero		1


	//   ....[27]....
        /*0510*/ 	.word	0x00005390
        /*0514*/ 	.word	0x000000ff
        /*0518*/ 	.word	0x00016830
        /*051c*/ 	.short	0x010a
        /*051e*/ 	.byte	0x0a
	.zero		1


	//   ....[28]....
        /*0520*/ 	.word	0x00005590
        /*0524*/ 	.word	0x000000ff
        /*0528*/ 	.word	0x00016850
        /*052c*/ 	.short	0x010a
        /*052e*/ 	.byte	0x0a
	.zero		1


	//   ....[29]....
        /*0530*/ 	.word	0x000055d0
        /*0534*/ 	.word	0x000000ff
        /*0538*/ 	.word	0x00016850
        /*053c*/ 	.short	0x010a
        /*053e*/ 	.byte	0x0a
	.zero		1


	//   ....[30]....
        /*0540*/ 	.word	0x00006260
        /*0544*/ 	.word	0x00000023
        /*0548*/ 	.word	0x00000000
        /*054c*/ 	.short	0x0101
        /*054e*/ 	.byte	0x3f
	.zero		1


	//   ....[31]....
        /*0550*/ 	.word	0x00007a60
        /*0554*/ 	.word	0x00000024
        /*0558*/ 	.word	0x00000000
        /*055c*/ 	.short	0x0101
        /*055e*/ 	.byte	0x3f
	.zero		1


	//   ....[32]....
        /*0560*/ 	.word	0x00008be0
        /*0564*/ 	.word	0x000000ff
        /*0568*/ 	.word	0x00016830
        /*056c*/ 	.short	0x010a
        /*056e*/ 	.byte	0x0a
	.zero		1


	//   ....[33]....
        /*0570*/ 	.word	0x00008c20
        /*0574*/ 	.word	0x000000ff
        /*0578*/ 	.word	0x00016830
        /*057c*/ 	.short	0x010a
        /*057e*/ 	.byte	0x0a
	.zero		1


	//   ....[34]....
        /*0580*/ 	.word	0x00008e20
        /*0584*/ 	.word	0x000000ff
        /*0588*/ 	.word	0x00016850
        /*058c*/ 	.short	0x010a
        /*058e*/ 	.byte	0x0a
	.zero		1


	//   ....[35]....
        /*0590*/ 	.word	0x00008e60
        /*0594*/ 	.word	0x000000ff
        /*0598*/ 	.word	0x00016850
        /*059c*/ 	.short	0x010a
        /*059e*/ 	.byte	0x0a
	.zero		1


	//   ....[36]....
        /*05a0*/ 	.word	0x0000a490
        /*05a4*/ 	.word	0x0000001d
        /*05a8*/ 	.word	0x00000000
        /*05ac*/ 	.short	0x0101
        /*05ae*/ 	.byte	0x3f
	.zero		1


	//   ....[37]....
        /*05b0*/ 	.word	0x0000a650
        /*05b4*/ 	.word	0x0000001d
        /*05b8*/ 	.word	0x00000000
        /*05bc*/ 	.short	0x0101
        /*05be*/ 	.byte	0x3f
	.zero		1


	//   ....[38]....
        /*05c0*/ 	.word	0x0000b140
        /*05c4*/ 	.word	0x000000ff
        /*05c8*/ 	.word	0x00016830
        /*05cc*/ 	.short	0x010a
        /*05ce*/ 	.byte	0x0a
	.zero		1


	//   ....[39]....
        /*05d0*/ 	.word	0x0000b180
        /*05d4*/ 	.word	0x000000ff
        /*05d8*/ 	.word	0x00016830
        /*05dc*/ 	.short	0x010a
        /*05de*/ 	.byte	0x0a
	.zero		1


	//   ....[40]....
        /*05e0*/ 	.word	0x0000b370
        /*05e4*/ 	.word	0x000000ff
        /*05e8*/ 	.word	0x00016850
        /*05ec*/ 	.short	0x010a
        /*05ee*/ 	.byte	0x0a
	.zero		1


	//   ....[41]....
        /*05f0*/ 	.word	0x0000b3b0
        /*05f4*/ 	.word	0x000000ff
        /*05f8*/ 	.word	0x00016850
        /*05fc*/ 	.short	0x010a
        /*05fe*/ 	.byte	0x0a
	.zero		1


	//   ....[42]....
        /*0600*/ 	.word	0x0000bfc0
        /*0604*/ 	.word	0x0000003a
        /*0608*/ 	.word	0x00000000
        /*060c*/ 	.short	0x0101
        /*060e*/ 	.byte	0x3f
	.zero		1


	//   ....[43]....
        /*0610*/ 	.word	0x0000d7c0
        /*0614*/ 	.word	0x00000024
        /*0618*/ 	.word	0x00000000
        /*061c*/ 	.short	0x0101
        /*061e*/ 	.byte	0x3f
	.zero		1


	//   ....[44]....
        /*0620*/ 	.word	0x0000e5c0
        /*0624*/ 	.word	0x000000ff
        /*0628*/ 	.word	0x00016850
        /*062c*/ 	.short	0x010a
        /*062e*/ 	.byte	0x07
	.zero		1


	//   ....[45]....
        /*0630*/ 	.word	0x0000e600
        /*0634*/ 	.word	0x000000ff
        /*0638*/ 	.word	0x00016850
        /*063c*/ 	.short	0x010a
        /*063e*/ 	.byte	0x07
	.zero		1


	//   ....[46]....
        /*0640*/ 	.word	0x0000eb10
        /*0644*/ 	.word	0x0000000c
        /*0648*/ 	.word	0x00000000
        /*064c*/ 	.short	0x0101
        /*064e*/ 	.byte	0x3f
	.zero		1


	//   ....[47]....
        /*0650*/ 	.word	0x0000f5c0
        /*0654*/ 	.word	0x000000ff
        /*0658*/ 	.word	0x00000000
        /*065c*/ 	.short	0x0101
        /*065e*/ 	.byte	0x04
	.zero		1


	//   ....[48]....
        /*0660*/ 	.word	0x00011100
        /*0664*/ 	.word	0x000000ff
        /*0668*/ 	.word	0x00016840
        /*066c*/ 	.short	0x010a
        /*066e*/ 	.byte	0x26
	.zero		1


	//   ....[49]....
        /*0670*/ 	.word	0x00011f00
        /*0674*/ 	.word	0x000000ff
        /*0678*/ 	.word	0x00016800
        /*067c*/ 	.short	0x0107
        /*067e*/ 	.byte	0x26
	.zero		1


	//   ....[50]....
        /*0680*/ 	.word	0x00011f40
        /*0684*/ 	.word	0x000000ff
        /*0688*/ 	.word	0x00016800
        /*068c*/ 	.short	0x0101
        /*068e*/ 	.byte	0x26
	.zero		1


	//   ....[51]....
        /*0690*/ 	.word	0x00011f70
        /*0694*/ 	.word	0x000000ff
        /*0698*/ 	.word	0x00016820
        /*069c*/ 	.short	0x010a
        /*069e*/ 	.byte	0x26
	.zero		1


	//   ....[52]....
        /*06a0*/ 	.word	0x00012300
        /*06a4*/ 	.word	0x000000ff
        /*06a8*/ 	.word	0x00016848
        /*06ac*/ 	.short	0x010a
        /*06ae*/ 	.byte	0x26
	.zero		1


	//   ....[53]....
        /*06b0*/ 	.word	0x000124f0
        /*06b4*/ 	.word	0x000000ff
        /*06b8*/ 	.word	0x00016860
        /*06bc*/ 	.short	0x010a
        /*06be*/ 	.byte	0x26
	.zero		1


	//   ....[54]....
        /*06c0*/ 	.word	0x000128d0
        /*06c4*/ 	.word	0x000000ff
        /*06c8*/ 	.word	0x00016840
        /*06cc*/ 	.short	0x010a
        /*06ce*/ 	.byte	0x26
	.zero		1


	//   ....[55]....
        /*06d0*/ 	.word	0x00012af0
        /*06d4*/ 	.word	0x000000ff
        /*06d8*/ 	.word	0x00016868
        /*06dc*/ 	.short	0x010a
        /*06de*/ 	.byte	0x26
	.zero		1


	//   ....[56]....
        /*06e0*/ 	.word	0x00012f10
        /*06e4*/ 	.word	0x000000ff
        /*06e8*/ 	.word	0x00016848
        /*06ec*/ 	.short	0x010a
        /*06ee*/ 	.byte	0x26
	.zero		1


	//   ....[57]....
        /*06f0*/ 	.word	0x00013110
        /*06f4*/ 	.word	0x000000ff
        /*06f8*/ 	.word	0x00016860
        /*06fc*/ 	.short	0x010a
        /*06fe*/ 	.byte	0x26
	.zero		1


	//   ....[58]....
        /*0700*/ 	.word	0x000133b0
        /*0704*/ 	.word	0x00000004
        /*0708*/ 	.word	0x00016860
        /*070c*/ 	.short	0x010a
        /*070e*/ 	.byte	0x3f
	.zero		1


	//   ....[59]....
        /*0710*/ 	.word	0x00013660
        /*0714*/ 	.word	0x00000007
        /*0718*/ 	.word	0x00016820
        /*071c*/ 	.short	0x010a
        /*071e*/ 	.byte	0x3f
	.zero		1


	//   ....[60]....
        /*0720*/ 	.word	0x000137b0
        /*0724*/ 	.word	0x00000006
        /*0728*/ 	.word	0x00000000
        /*072c*/ 	.short	0x010a
        /*072e*/ 	.byte	0x3f
	.zero		1


	//   ....[61]....
        /*0730*/ 	.word	0x00013820
        /*0734*/ 	.word	0x00000003
        /*0738*/ 	.word	0x00000000
        /*073c*/ 	.short	0x010a
        /*073e*/ 	.byte	0x3f
	.zero		1


	//   ....[62]....
        /*0740*/ 	.word	0x00013880
        /*0744*/ 	.word	0x00000000
        /*0748*/ 	.word	0x00000000
        /*074c*/ 	.short	0x010a
        /*074e*/ 	.byte	0x3f
	.zero		1


	//   ....[63]....
        /*0750*/ 	.word	0x000138b0
        /*0754*/ 	.word	0x00000003
        /*0758*/ 	.word	0x00000000
        /*075c*/ 	.short	0x010a
        /*075e*/ 	.byte	0x3f
	.zero		1


	//   ....[64]....
        /*0760*/ 	.word	0x00013920
        /*0764*/ 	.word	0x00000003
        /*0768*/ 	.word	0x00016800
        /*076c*/ 	.short	0x010a
        /*076e*/ 	.byte	0x3f
	.zero		1


	//   ....[65]....
        /*0770*/ 	.word	0x00013980
        /*0774*/ 	.word	0x00000003
        /*0778*/ 	.word	0x00016830
        /*077c*/ 	.short	0x010a
        /*077e*/ 	.byte	0x3f
	.zero		1


	//   ....[66]....
        /*0780*/ 	.word	0x000139e0
        /*0784*/ 	.word	0x0000000d
        /*0788*/ 	.word	0x00016830
        /*078c*/ 	.short	0x010a
        /*078e*/ 	.byte	0x3f
	.zero		1


	//   ....[67]....
        /*0790*/ 	.word	0x00013a40
        /*0794*/ 	.word	0x0000000d
        /*0798*/ 	.word	0x00016850
        /*079c*/ 	.short	0x010a
        /*079e*/ 	.byte	0x3f
	.zero		1


	//   ....[68]....
        /*07a0*/ 	.word	0x00013aa0
        /*07a4*/ 	.word	0x0000000e
        /*07a8*/ 	.word	0x00016830
        /*07ac*/ 	.short	0x010a
        /*07ae*/ 	.byte	0x3f
	.zero		1


	//   ....[69]....
        /*07b0*/ 	.word	0x00013b00
        /*07b4*/ 	.word	0x0000000e
        /*07b8*/ 	.word	0x00016850
        /*07bc*/ 	.short	0x010a
        /*07be*/ 	.byte	0x3f
	.zero		1


	//   ....[70]....
        /*07c0*/ 	.word	0x00013b60
        /*07c4*/ 	.word	0x0000000e
        /*07c8*/ 	.word	0x00016830
        /*07cc*/ 	.short	0x010a
        /*07ce*/ 	.byte	0x3f
	.zero		1


	//   ....[71]....
        /*07d0*/ 	.word	0x00013bc0
        /*07d4*/ 	.word	0x0000000e
        /*07d8*/ 	.word	0x00016850
        /*07dc*/ 	.short	0x010a
        /*07de*/ 	.byte	0x3f
	.zero		1


	//   ....[72]....
        /*07e0*/ 	.word	0x00013c20
        /*07e4*/ 	.word	0x00000003
        /*07e8*/ 	.word	0x00016850
        /*07ec*/ 	.short	0x010a
        /*07ee*/ 	.byte	0x3f
	.zero		1


	//   ....[73]....
        /*07f0*/ 	.word	0x00013d80
        /*07f4*/ 	.word	0x00000003
        /*07f8*/ 	.word	0x00016840
        /*07fc*/ 	.short	0x010a
        /*07fe*/ 	.byte	0x3f
	.zero		1


	//   ....[74]....
        /*0800*/ 	.word	0x00014c40
        /*0804*/ 	.word	0x00000005
        /*0808*/ 	.word	0x00016820
        /*080c*/ 	.short	0x010a
        /*080e*/ 	.byte	0x3f
	.zero		1


	//   ....[75]....
        /*0810*/ 	.word	0x00014ca0
        /*0814*/ 	.word	0x00000005
        /*0818*/ 	.word	0x00016848
        /*081c*/ 	.short	0x010a
        /*081e*/ 	.byte	0x3f
	.zero		1


	//   ....[76]....
        /*0820*/ 	.word	0x00014d00
        /*0824*/ 	.word	0x00000005
        /*0828*/ 	.word	0x00016860
        /*082c*/ 	.short	0x010a
        /*082e*/ 	.byte	0x3f
	.zero		1


	//   ....[77]....
        /*0830*/ 	.word	0x00014d60
        /*0834*/ 	.word	0x00000005
        /*0838*/ 	.word	0x00016840
        /*083c*/ 	.short	0x010a
        /*083e*/ 	.byte	0x3f
	.zero		1


	//   ....[78]....
        /*0840*/ 	.word	0x00014dc0
        /*0844*/ 	.word	0x00000005
        /*0848*/ 	.word	0x00016868
        /*084c*/ 	.short	0x010a
        /*084e*/ 	.byte	0x3f
	.zero		1


	//   ....[79]....
        /*0850*/ 	.word	0x00014e20
        /*0854*/ 	.word	0x00000004
        /*0858*/ 	.word	0x00016848
        /*085c*/ 	.short	0x010a
        /*085e*/ 	.byte	0x3f
	.zero		1


	//   ....[80]....
        /*0860*/ 	.word	0x00014e80
        /*0864*/ 	.word	0x00000004
        /*0868*/ 	.word	0x00016860
        /*086c*/ 	.short	0x010a
        /*086e*/ 	.byte	0x3f
	.zero		1


	//   ....[81]....
        /*0870*/ 	.word	0x00014ed0
        /*0874*/ 	.word	0x00000004
        /*0878*/ 	.word	0x00016860
        /*087c*/ 	.short	0x010a
        /*087e*/ 	.byte	0x3f
	.zero		1


	//   ....[82]....
        /*0880*/ 	.word	0x00014f20
        /*0884*/ 	.word	0x00000007
        /*0888*/ 	.word	0x00016820
        /*088c*/ 	.short	0x010a
        /*088e*/ 	.byte	0x3f
	.zero		1


	//   ....[83]....
        /*0890*/ 	.word	0x00015090
        /*0894*/ 	.word	0x00000006
        /*0898*/ 	.word	0x00000000
        /*089c*/ 	.short	0x010a
        /*089e*/ 	.byte	0x3f
	.zero		1


	//   ....[84]....
        /*08a0*/ 	.word	0x000150e0
        /*08a4*/ 	.word	0x00000003
        /*08a8*/ 	.word	0x00000000
        /*08ac*/ 	.short	0x010a
        /*08ae*/ 	.byte	0x3f
	.zero		1


	//   ....[85]....
        /*08b0*/ 	.word	0x00015130
        /*08b4*/ 	.word	0x00000000
        /*08b8*/ 	.word	0x00000000
        /*08bc*/ 	.short	0x010a
        /*08be*/ 	.byte	0x3f
	.zero		1


	//----- nvinfo : EIATTR_NUM_MBARRIERS
	.align		4
.L_1481:
        /*08c0*/ 	.byte	0x03, 0x38
        /*08c2*/ 	.short	0x0016


	//----- nvinfo : EIATTR_EXIT_INSTR_OFFSETS
	.align		4
        /*08c4*/ 	.byte	0x04, 0x1c
        /*08c6*/ 	.short	(.L_1483 - .L_1482)


	//   ....[0]....
.L_1482:
        /*08c8*/ 	.word	0x00013900


	//----- nvinfo : EIATTR_MAX_THREADS
	.align		4
.L_1483:
        /*08cc*/ 	.byte	0x04, 0x05
        /*08ce*/ 	.short	(.L_1485 - .L_1484)
.L_1484:
        /*08d0*/ 	.word	0x00000200
        /*08d4*/ 	.word	0x00000001
        /*08d8*/ 	.word	0x00000001


	//----- nvinfo : EIATTR_CRS_STACK_SIZE
	.align		4
.L_1485:
        /*08dc*/ 	.byte	0x04, 0x1e
        /*08de*/ 	.short	(.L_1487 - .L_1486)
.L_1486:
        /*08e0*/ 	.word	0x00000000


	//----- nvinfo : EIATTR_CBANK_PARAM_SIZE
	.align		4
.L_1487:
        /*08e4*/ 	.byte	0x03, 0x19
        /*08e6*/ 	.short	0x0a70


	//----- nvinfo : EIATTR_PARAM_CBANK
	.align		4
        /*08e8*/ 	.byte	0x04, 0x0a
        /*08ea*/ 	.short	(.L_1489 - .L_1488)
	.align		4
.L_1488:
        /*08ec*/ 	.word	index@(.nv.constant0._ZN7cutlass13device_kernelIN5flash11enable_sm90INS1_16FlashAttnFwdSm90INS1_25CollectiveMainloopFwdSm90ILi2EN4cute5tupleIJNS5_1CILi1EEES8_S8_EEENS6_IJNS7_ILi192EEENS7_ILi128EEENS7_ILi64EEEEEELi64ENS_6half_tEfNS_4arch4Sm90ELb0ELb1ELb1ELb0ELb0ELb0ELb0ELb1ELb1ELb1ELb1ELb0EEENS1_21CollectiveEpilogueFwdINS6_IJSA_SC_SB_EEES9_SE_SG_Li384ELb0ELb1ELb1ELb0EEENS1_19SingleTileSchedulerILb0ELb1ELb1ELi192EEEEEEEEEvNT_6ParamsE)
        /*08f0*/ 	.short	0x0210
        /*08f2*/ 	.short	0x0a70


	//----- nvinfo : EIATTR_SW_WAR
	.align		4
.L_1489:
        /*08f4*/ 	.byte	0x04, 0x36
        /*08f6*/ 	.short	(.L_1491 - .L_1490)
.L_1490:
        /*08f8*/ 	.word	0x00000008
.L_1491:


//--------------------- .nv.info._ZN7cutlass13device_kernelIN5flash11enable_sm90INS1_16FlashAttnFwdSm90INS1_25CollectiveMainloopFwdSm90ILi2EN4cute5tupleIJNS5_1CILi1EEES8_S8_EEENS6_IJNS7_ILi192EEENS7_ILi128EEENS7_ILi64EEEEEELi64ENS_6half_tEfNS_4arch4Sm90ELb0ELb1ELb1ELb1ELb0ELb0ELb0ELb1ELb1ELb1ELb1ELb0EEENS1_21CollectiveEpilogueFwdINS6_IJSA_SC_SB_EEES9_SE_SG_Li384ELb1ELb1ELb1ELb0EEENS1_36VarlenDynamicPersistentTileSchedulerILi192ELi128ELi384ELi128ELb1ELb1ELb1ELb1ELb0ELb1EEEEEEEEEvNT_6ParamsE --------------------------
	.section	.nv.info._ZN7cutlass13device_kernelIN5flash11enable_sm90INS1_16FlashAttnFwdSm90INS1_25CollectiveMainloopFwdSm90ILi2EN4cute5tupleIJNS5_1CILi1EEES8_S8_EEENS6_IJNS7_ILi192EEENS7_ILi128EEENS7_ILi64EEEEEELi64ENS_6half_tEfNS_4arch4Sm90ELb0ELb1ELb1ELb1ELb0ELb0ELb0ELb1ELb1ELb1ELb1ELb0EEENS1_21CollectiveEpilogueFwdINS6_IJSA_SC_SB_EEES9_SE_SG_Li384ELb1ELb1ELb1ELb0EEENS1_36VarlenDynamicPersistentTileSchedulerILi192ELi128ELi384ELi128ELb1ELb1ELb1ELb1ELb0ELb1EEEEEEEEEvNT_6ParamsE,"",@"SHT_CUDA_INFO"
	.sectionflags	@""
	.align	4


	//----- nvinfo : EIATTR_CUDA_API_VERSION
	.align		4
        /*0000*/ 	.byte	0x04, 0x37
        /*0002*/ 	.short	(.L_1493 - .L_1492)
.L_1492:
        /*0004*/ 	.word	0x00000082


	//----- nvinfo : EIATTR_KPARAM_INFO
	.align		4
.L_1493:
        /*0008*/ 	.byte	0x04, 0x17
        /*000a*/ 	.short	(.L_1495 - .L_1494)
.L_1494:
        /*000c*/ 	.word	0x00000000
        /*0010*/ 	.short	0x0000
        /*0012*/ 	.short	0x0070
        /*0014*/ 	.byte	0x00, 0xf0, 0x01, 0x2a


	//----- nvinfo : EIATTR_SPARSE_MMA_MASK
	.align		4
.L_1495:
        /*0018*/ 	.byte	0x03, 0x50
        /*001a*/ 	.short	0x0000


	//----- nvinfo : EIATTR_MAXREG_COUNT
	.align		4
        /*001c*/ 	.byte	0x03, 0x1b
        /*001e*/ 	.short	0x0080


	//----- nvinfo : EIATTR_NUM_BARRIERS
	.align		4
        /*0020*/ 	.byte	0x02, 0x4c
        /*0022*/ 	.byte	0x10
	.zero		1


	//----- nvinfo : EIATTR_EXTERNS
	.align		4
        /*0024*/ 	.byte	0x04, 0x0f
        /*0026*/ 	.short	(.L_1497 - .L_1496)


	//   ....[0]....
	.align		4
.L_1496:
        /*0028*/ 	.word	index@(__assertfail)


	//----- nvinfo : EIATTR_ANNOTATIONS
	.align		4
.L_1497:
        /*002c*/ 	.byte	0x04, 0x55
        /*002e*/ 	.short	(.L_1499 - .L_1498)


	//   ....[0]....
.L_1498:
        /* <DEDUP_REMOVED lines=29> */


	//----- nvinfo : EIATTR_MERCURY_ISA_VERSION
	.align		4
.L_1499:
        /*01e8*/ 	.byte	0x03, 0x5f
        /*01ea*/ 	.short	0x0101


	//----- nvinfo : EIATTR_UNUSED_LOAD_BYTE_OFFSET
	.align		4
        /*01ec*/ 	.byte	0x04, 0x44
        /*01ee*/ 	.short	(.L_1501 - .L_1500)


	//   ....[0]....
.L_1500:
        /*01f0*/ 	.word	0x00000a40
        /*01f4*/ 	.word	0x0000fff0


	//   ....[1]....
        /*01f8*/ 	.word	0x0000f400
        /*01fc*/ 	.word	0x0000fff0


	//----- nvinfo : EIATTR_INT_WARP_WIDE_INSTR_OFFSETS
	.align		4
.L_1501:
        /*0200*/ 	.byte	0x04, 0x31
        /*0202*/ 	.short	(.L_1503 - .L_1502)


	//   ....[0]....
.L_1502:
        /*0204*/ 	.word	0x00000130


	//   ....[1]....
        /*0208*/ 	.word	0x00000170


	//   ....[2]....
        /*020c*/ 	.word	0x000001e0


	//   ....[3]....
        /*0210*/ 	.word	0x00013500


	//   ....[4]....
        /*0214*/ 	.word	0x00013590


	//   ....[5]....
        /*0218*/ 	.word	0x000165e0


	//   ....[6]....
        /*021c*/ 	.word	0x00016670


	//----- nvinfo : EIATTR_COOP_GROUP_MASK_REGIDS
	.align		4
.L_1503:
        /*0220*/ 	.byte	0x04, 0x29
        /*0222*/ 	.short	(.L_1505 - .L_1504)


	//   ....[0]....
.L_1504:
        /*0224*/ 	.word	0xffffffff


	//   ....[1]....
        /*0228*/ 	.word	0xffffffff


	//   ....[2]....
        /*022c*/ 	.word	0xffffffff


	//   ....[3]....
        /*0230*/ 	.word	0xffffffff


	//   ....[4]....
        /*0234*/ 	.word	0xffffffff


	//   ....[5]....
        /*0238*/ 	.word	0xffffffff


	//   ....[6]....
        /*023c*/ 	.word	0xffffffff


	//   ....[7]....
        /*0240*/ 	.word	0xffffffff


	//   ....[8]....
        /*0244*/ 	.word	0xffffffff


	//   ....[9]....
        /*0248*/ 	.word	0xffffffff


	//   ....[10]....
        /*024c*/ 	.word	0xffffffff


	//   ....[11]....
        /*0250*/ 	.word	0xffffffff


	//   ....[12]....
        /*0254*/ 	.word	0xffffffff


	//   ....[13]....
        /*0258*/ 	.word	0xffffffff


	//   ....[14]....
        /*025c*/ 	.word	0xffffffff


	//   ....[15]....
        /*0260*/ 	.word	0xffffffff


	//   ....[16]....
        /*0264*/ 	.word	0xffffffff


	//   ....[17]....
        /*0268*/ 	.word	0xffffffff


	//   ....[18]....
        /*026c*/ 	.word	0xffffffff


	//   ....[19]....
        /*0270*/ 	.word	0xffffffff


	//   ....[20]....
        /*0274*/ 	.word	0xffffffff


	//   ....[21]....
        /*0278*/ 	.word	0xffffffff


	//   ....[22]....
        /*027c*/ 	.word	0xffffffff


	//   ....[23]....
        /*0280*/ 	.word	0xffffffff


	//   ....[24]....
        /*0284*/ 	.word	0xffffffff


	//   ....[25]....
        /*0288*/ 	.word	0xffffffff


	//   ....[26]....
        /*028c*/ 	.word	0xffffffff


	//   ....[27]....
        /*0290*/ 	.word	0xffffffff


	//   ....[28]....
        /*0294*/ 	.word	0xffffffff


	//   ....[29]....
        /*0298*/ 	.word	0xffffffff


	//   ....[30]....
        /*029c*/ 	.word	0xffffffff


	//   ....[31]....
        /*02a0*/ 	.word	0xffffffff


	//   ....[32]....
        /*02a4*/ 	.word	0xffffffff


	//   ....[33]....
        /*02a8*/ 	.word	0xffffffff


	//   ....[34]....
        /*02ac*/ 	.word	0xffffffff


	//   ....[35]....
        /*02b0*/ 	.word	0xffffffff


	//   ....[36]....
        /*02b4*/ 	.word	0xffffffff


	//   ....[37]....
        /*02b8*/ 	.word	0xffffffff


	//   ....[38]....
        /*02bc*/ 	.word	0xffffffff


	//   ....[39]....
        /*02c0*/ 	.word	0xffffffff


	//   ....[40]....
        /*02c4*/ 	.word	0xffffffff


	//   ....[41]....
        /*02c8*/ 	.word	0xffffffff


	//   ....[42]....
        /*02cc*/ 	.word	0xffffffff


	//   ....[43]....
        /*02d0*/ 	.word	0xffffffff


	//   ....[44]....
        /*02d4*/ 	.word	0xffffffff


	//   ....[45]....
        /*02d8*/ 	.word	0xffffffff


	//   ....[46]....
        /*02dc*/ 	.word	0xffffffff


	//   ....[47]....
        /*02e0*/ 	.word	0xffffffff


	//   ....[48]....
        /*02e4*/ 	.word	0xffffffff


	//   ....[49]....
        /*02e8*/ 	.word	0xffffffff


	//   ....[50]....
        /*02ec*/ 	.word	0xffffffff


	//   ....[51]....
        /*02f0*/ 	.word	0xffffffff


	//   ....[52]....
        /*02f4*/ 	.word	0xffffffff


	//   ....[53]....
        /*02f8*/ 	.word	0xffffffff


	//   ....[54]....
        /*02fc*/ 	.word	0xffffffff


	//   ....[55]....
        /*0300*/ 	.word	0xffffffff


	//   ....[56]....
        /*0304*/ 	.word	0xffffffff


	//   ....[57]....
        /*0308*/ 	.word	0xffffffff


	//   ....[58]....
        /*030c*/ 	.word	0xffffffff


	//   ....[59]....
        /*0310*/ 	.word	0xffffffff


	//   ....[60]....
        /*0314*/ 	.word	0xffffffff


	//   ....[61]....
        /*0318*/ 	.word	0xffffffff


	//   ....[62]....
        /*031c*/ 	.word	0xffffffff


	//   ....[63]....
        /*0320*/ 	.word	0xffffffff


	//   ....[64]....
        /*0324*/ 	.word	0xffffffff


	//   ....[65]....
        /*0328*/ 	.word	0xffffffff


	//   ....[66]....
        /*032c*/ 	.word	0xffffffff


	//   ....[67]....
        /*0330*/ 	.word	0xffffffff


	//   ....[68]....
        /*0334*/ 	.word	0xffffffff


	//   ....[69]....
        /*0338*/ 	.word	0xffffffff


	//   ....[70]....
        /*033c*/ 	.word	0xffffffff


	//   ....[71]....
        /*0340*/ 	.word	0xffffffff


	//   ....[72]....
        /*0344*/ 	.word	0xffffffff


	//   ....[73]....
        /*0348*/ 	.word	0xffffffff


	//   ....[74]....
        /*034c*/ 	.word	0xffffffff


	//   ....[75]....
        /*0350*/ 	.word	0xffffffff


	//   ....[76]....
        /*0354*/ 	.word	0xffffffff


	//   ....[77]....
        /*0358*/ 	.word	0xffffffff


	//   ....[78]....
        /*035c*/ 	.word	0xffffffff


	//   ....[79]....
        /*0360*/ 	.word	0xffffffff


	//   ....[80]....
        /*0364*/ 	.word	0xffffffff


	//   ....[81]....
        /*0368*/ 	.word	0xffffffff


	//   ....[82]....
        /*036c*/ 	.word	0xffffffff


	//   ....[83]....
        /*0370*/ 	.word	0xffffffff


	//   ....[84]....
        /*0374*/ 	.word	0xffffffff


	//   ....[85]....
        /*0378*/ 	.word	0xffffffff


	//   ....[86]....
        /*037c*/ 	.word	0xffffffff


	//   ....[87]....
        /*0380*/ 	.word	0xffffffff


	//   ....[88]....
        /*0384*/ 	.word	0xffffffff


	//   ....[89]....
        /*0388*/ 	.word	0xffffffff


	//   ....[90]....
        /*038c*/ 	.word	0xffffffff


	//   ....[91]....
        /*0390*/ 	.word	0xffffffff


	//   ....[92]....
        /*0394*/ 	.word	0xffffffff


	//   ....[93]....
        /*0398*/ 	.word	0xffffffff


	//   ....[94]....
        /*039c*/ 	.word	0xffffffff


	//   ....[95]....
        /*03a0*/ 	.word	0xffffffff


	//   ....[96]....
        /*03a4*/ 	.word	0xffffffff


	//   ....[97]....
        /*03a8*/ 	.word	0xffffffff


	//   ....[98]....
        /*03ac*/ 	.word	0xffffffff


	//   ....[99]....
        /*03b0*/ 	.word	0xffffffff


	//   ....[100]....
        /*03b4*/ 	.word	0xffffffff


	//   ....[101]....
        /*03b8*/ 	.word	0xffffffff


	//   ....[102]....
        /*03bc*/ 	.word	0xffffffff


	//   ....[103]....
        /*03c0*/ 	.word	0xffffffff


	//   ....[104]....
        /*03c4*/ 	.word	0xffffffff


	//   ....[105]....
        /*03c8*/ 	.word	0xffffffff


	//   ....[106]....
        /*03cc*/ 	.word	0xffffffff


	//   ....[107]....
        /*03d0*/ 	.word	0xffffffff


	//   ....[108]....
        /*03d4*/ 	.word	0xffffffff


	//   ....[109]....
        /*03d8*/ 	.word	0xffffffff


	//   ....[110]....
        /*03dc*/ 	.word	0xffffffff


	//   ....[111]....
        /*03e0*/ 	.word	0xffffffff


	//   ....[112]....
        /*03e4*/ 	.word	0xffffffff


	//   ....[113]....
        /*03e8*/ 	.word	0xffffffff


	//   ....[114]....
        /*03ec*/ 	.word	0xffffffff


	//   ....[115]....
        /*03f0*/ 	.word	0xffffffff


	//   ....[116]....
        /*03f4*/ 	.word	0xffffffff


	//   ....[117]....
        /*03f8*/ 	.word	0xffffffff


	//   ....[118]....
        /*03fc*/ 	.word	0xffffffff


	//   ....[119]....
        /*0400*/ 	.word	0x0500000f


	//   ....[120]....
        /*0404*/ 	.word	0x0500000f


	//   ....[121]....
        /*0408*/ 	.word	0x0500000f


	//   ....[122]....
        /*040c*/ 	.word	0x0500000f


	//   ....[123]....
        /*0410*/ 	.word	0x0500000f


	//   ....[124]....
        /*0414*/ 	.word	0x0500000f


	//   ....[125]....
        /*0418*/ 	.word	0x0500000f


	//   ....[126]....
        /*041c*/ 	.word	0x0500000f


	//   ....[127]....
        /*0420*/ 	.word	0x0500000f


	//   ....[128]....
        /*0424*/ 	.word	0x0500000f


	//   ....[129]....
        /*0428*/ 	.word	0x0500000f


	//   ....[130]....
        /*042c*/ 	.word	0x0500000f


	//   ....[131]....
        /*0430*/ 	.word	0x0500000f


	//   ....[132]....
        /*0434*/ 	.word	0x0500000f


	//   ....[133]....
        /*0438*/ 	.word	0x0500000f


	//   ....[134]....
        /*043c*/ 	.word	0x0500000f


	//   ....[135]....
        /*0440*/ 	.word	0x0500000f


	//   ....[136]....
        /*0444*/ 	.word	0x0500000f


	//   ....[137]....
        /*0448*/ 	.word	0x0500000f


	//   ....[138]....
        /*044c*/ 	.word	0x0500000f


	//   ....[139]....
        /*0450*/ 	.word	0x0500000f


	//   ....[140]....
        /*0454*/ 	.word	0x0500000f


	//   ....[141]....
        /*0458*/ 	.word	0x0500000f


	//   ....[142]....
        /*045c*/ 	.word	0x0500000f


	//   ....[143]....
        /*0460*/ 	.word	0x0500000f


	//   ....[144]....
        /*0464*/ 	.word	0x0500000f


	//   ....[145]....
        /*0468*/ 	.word	0x0500000f


	//   ....[146]....
        /*046c*/ 	.word	0x0500000f


	//   ....[147]....
        /*0470*/ 	.word	0x0500000f


	//   ....[148]....
        /*0474*/ 	.word	0x0500000f


	//   ....[149]....
        /*0478*/ 	.word	0x0500000f


	//   ....[150]....
        /*047c*/ 	.word	0x0500000f


	//   ....[151]....
        /*0480*/ 	.word	0x0500000f


	//   ....[152]....
        /*0484*/ 	.word	0x0500000f


	//   ....[153]....
        /*0488*/ 	.word	0x0500000f


	//   ....[154]....
        /*048c*/ 	.word	0x0500000f


	//   ....[155]....
        /*0490*/ 	.word	0x0500000f


	//   ....[156]....
        /*0494*/ 	.word	0x0500000f


	//   ....[157]....
        /*0498*/ 	.word	0x0500000f


	//   ....[158]....
        /*049c*/ 	.word	0x0500000f


	//   ....[159]....
        /*04a0*/ 	.word	0x0500000f


	//   ....[160]....
        /*04a4*/ 	.word	0x0500000f


	//   ....[161]....
        /*04a8*/ 	.word	0x0500000f


	//   ....[162]....
        /*04ac*/ 	.word	0x0500000f


	//----- nvinfo : EIATTR_COOP_GROUP_INSTR_OFFSETS
	.align		4
.L_1505:
        /*04b0*/ 	.byte	0x04, 0x28
        /*04b2*/ 	.short	(.L_1507 - .L_1506)


	//   ....[0]....
.L_1506:
        /*04b4*/ 	.word	0x00000070


	//   ....[1]....
        /*04b8*/ 	.word	0x00000140


	//   ....[2]....
        /*04bc*/ 	.word	0x00000190


	//   ....[3]....
        /*04c0*/ 	.word	0x000003c0


	//   ....[4]....
        /*04c4*/ 	.word	0x00000520


	//   ....[5]....
        /*04c8*/ 	.word	0x00000640


	//   ....[6]....
        /*04cc*/ 	.word	0x000007a0


	//   ....[7]....
        /*04d0*/ 	.word	0x00001d00


	//   ....[8]....
        /*04d4*/ 	.word	0x00002710


	//   ....[9]....
        /*04d8*/ 	.word	0x00003250


	//   ....[10]....
        /*04dc*/ 	.word	0x000041a0


	//   ....[11]....
        /*04e0*/ 	.word	0x00004260


	//   ....[12]....
        /*04e4*/ 	.word	0x00004aa0


	//   ....[13]....
        /*04e8*/ 	.word	0x00004af0


	//   ....[14]....
        /*04ec*/ 	.word	0x00006830


	//   ....[15]....
        /*04f0*/ 	.word	0x00006a80


	//   ....[16]....
        /*04f4*/ 	.word	0x00007660


	//   ....[17]....
        /*04f8*/ 	.word	0x00007710


	//   ....[18]....
        /*04fc*/ 	.word	0x00007fc0


	//   ....[19]....
        /*0500*/ 	.word	0x00008050


	//   ....[20]....
        /*0504*/ 	.word	0x00009eb0


	//   ....[21]....
        /*0508*/ 	.word	0x00009f30


	//   ....[22]....
        /*050c*/ 	.word	0x0000a620


	//   ....[23]....
        /*0510*/ 	.word	0x0000a680


	//   ....[24]....
        /*0514*/ 	.word	0x0000c5a0


	//   ....[25]....
        /*0518*/ 	.word	0x0000c860


	//   ....[26]....
        /*051c*/ 	.word	0x0000d380


	//   ....[27]....
        /*0520*/ 	.word	0x0000d3a0


	//   ....[28]....
        /*0524*/ 	.word	0x0000dda0


	//   ....[29]....
        /*0528*/ 	.word	0x0000de90


	//   ....[30]....
        /*052c*/ 	.word	0x0000ecc0


	//   ....[31]....
        /*0530*/ 	.word	0x0000ed00


	//   ....[32]....
        /*0534*/ 	.word	0x0000edf0


	//   ....[33]....
        /*0538*/ 	.word	0x0000ee00


	//   ....[34]....
        /*053c*/ 	.word	0x0000fca0


	//   ....[35]....
        /*0540*/ 	.word	0x0000fcb0


	//   ....[36]....
        /*0544*/ 	.word	0x0000fcc0


	//   ....[37]....
        /*0548*/ 	.word	0x0000fd00


	//   ....[38]....
        /*054c*/ 	.word	0x000102b0


	//   ....[39]....
        /*0550*/ 	.word	0x000102f0


	//   ....[40]....
        /*0554*/ 	.word	0x00010310


	//   ....[41]....
        /*0558*/ 	.word	0x00010350


	//   ....[42]....
        /*055c*/ 	.word	0x00010370


	//   ....[43]....
        /*0560*/ 	.word	0x00010380


	//   ....[44]....
        /*0564*/ 	.word	0x000103a0


	//   ....[45]....
        /*0568*/ 	.word	0x000103c0


	//   ....[46]....
        /*056c*/ 	.word	0x000107e0


	//   ....[47]....
        /*0570*/ 	.word	0x00010810


	//   ....[48]....
        /*0574*/ 	.word	0x00010a60


	//   ....[49]....
        /*0578*/ 	.word	0x00010a70


	//   ....[50]....
        /*057c*/ 	.word	0x000115a0


	//   ....[51]....
        /*0580*/ 	.word	0x000115d0


	//   ....[52]....
        /*0584*/ 	.word	0x00011610


	//   ....[53]....
        /*0588*/ 	.word	0x00011640


	//   ....[54]....
        /*058c*/ 	.word	0x00011650


	//   ....[55]....
        /*0590*/ 	.word	0x00011660


	//   ....[56]....
        /*0594*/ 	.word	0x00011670


	//   ....[57]....
        /*0598*/ 	.word	0x00011690


	//   ....[58]....
        /*059c*/ 	.word	0x00011800


	//   ....[59]....
        /*05a0*/ 	.word	0x00011a20


	//   ....[60]....
        /*05a4*/ 	.word	0x00011a50


	//   ....[61]....
        /*05a8*/ 	.word	0x00011a80


	//   ....[62]....
        /*05ac*/ 	.word	0x00011ab0


	//   ....[63]....
        /*05b0*/ 	.word	0x00011ae0


	//   ....[64]....
        /*05b4*/ 	.word	0x00011b10


	//   ....[65]....
        /*05b8*/ 	.word	0x00011ca0


	//   ....[66]....
        /*05bc*/ 	.word	0x00011cd0


	//   ....[67]....
        /*05c0*/ 	.word	0x00011d00


	//   ....[68]....
        /*05c4*/ 	.word	0x00011d30


	//   ....[69]....
        /*05c8*/ 	.word	0x00011d60


	//   ....[70]....
        /*05cc*/ 	.word	0x00011d90


	//   ....[71]....
        /*05d0*/ 	.word	0x00011e20


	//   ....[72]....
        /*05d4*/ 	.word	0x00011e50


	//   ....[73]....
        /*05d8*/ 	.word	0x00011e60


	//   ....[74]....
        /*05dc*/ 	.word	0x00011ea0


	//   ....[75]....
        /*05e0*/ 	.word	0x00013a80


	//   ....[76]....
        /*05e4*/ 	.word	0x00014620


	//   ....[77]....
        /*05e8*/ 	.word	0x00014640


	//   ....[78]....
        /*05ec*/ 	.word	0x000146e0


	//   ....[79]....
        /*05f0*/ 	.word	0x000146f0


	//   ....[80]....
        /*05f4*/ 	.word	0x00014760


	//   ....[81]....
        /*05f8*/ 	.word	0x00014770


	//   ....[82]....
        /*05fc*/ 	.word	0x000147e0


	//   ....[83]....
        /*0600*/ 	.word	0x000147f0


	//   ....[84]....
        /*0604*/ 	.word	0x00014860


	//   ....[85]....
        /*0608*/ 	.word	0x00014870


	//   ....[86]....
        /*060c*/ 	.word	0x000148e0


	//   ....[87]....
        /*0610*/ 	.word	0x000148f0


	//   ....[88]....
        /*0614*/ 	.word	0x00014960


	//   ....[89]....
        /*0618*/ 	.word	0x00014970


	//   ....[90]....
        /*061c*/ 	.word	0x00014980


	//   ....[91]....
        /*0620*/ 	.word	0x000149c0


	//   ....[92]....
        /*0624*/ 	.word	0x000149e0


	//   ....[93]....
        /*0628*/ 	.word	0x00014a30


	//   ....[94]....
        /*062c*/ 	.word	0x00014af0


	//   ....[95]....
        /*0630*/ 	.word	0x00014b00


	//   ....[96]....
        /*0634*/ 	.word	0x00014b70


	//   ....[97]....
        /*0638*/ 	.word	0x00014b80


	//   ....[98]....
        /*063c*/ 	.word	0x00014bc0


	//   ....[99]....
        /*0640*/ 	.word	0x00014be0


	//   ....[100]....
        /*0644*/ 	.word	0x00016ba0


	//   ....[101]....
        /*0648*/ 	.word	0x00016bb0


	//   ....[102]....
        /*064c*/ 	.word	0x00016c00


	//   ....[103]....
        /*0650*/ 	.word	0x00016c40


	//   ....[104]....
        /*0654*/ 	.word	0x00016c70


	//   ....[105]....
        /*0658*/ 	.word	0x00016ca0


	//   ....[106]....
        /*065c*/ 	.word	0x00016cd0


	//   ....[107]....
        /*0660*/ 	.word	0x00016d00


	//   ....[108]....
        /*0664*/ 	.word	0x00016ea0


	//   ....[109]....
        /*0668*/ 	.word	0x00016ed0


	//   ....[110]....
        /*066c*/ 	.word	0x00016f00


	//   ....[111]....
        /*0670*/ 	.word	0x00016f30


	//   ....[112]....
        /*0674*/ 	.word	0x00016f60


	//   ....[113]....
        /*0678*/ 	.word	0x00016f90


	//   ....[114]....
        /*067c*/ 	.word	0x00017050


	//   ....[115]....
        /*0680*/ 	.word	0x00017070


	//   ....[116]....
        /*0684*/ 	.word	0x00017090


	//   ....[117]....
        /*0688*/ 	.word	0x000170f0


	//   ....[118]....
        /*068c*/ 	.word	0x00017b10


	//   ....[119]....
        /*0690*/ 	.word	0x00018170


	//   ....[120]....
        /*0694*/ 	.word	0x00018350


	//   ....[121]....
        /*0698*/ 	.word	0x000183a0


	//   ....[122]....
        /*069c*/ 	.word	0x00018400


	//   ....[123]....
        /*06a0*/ 	.word	0x000184d0


	//   ....[124]....
        /*06a4*/ 	.word	0x00018530


	//   ....[125]....
        /*06a8*/ 	.word	0x00018610


	//   ....[126]....
        /*06ac*/ 	.word	0x00018670


	//   ....[127]....
        /*06b0*/ 	.word	0x00018750


	//   ....[128]....
        /*06b4*/ 	.word	0x000187b0


	//   ....[129]....
        /*06b8*/ 	.word	0x00018890


	//   ....[130]....
        /*06bc*/ 	.word	0x000188f0


	//   ....[131]....
        /*06c0*/ 	.word	0x000189d0


	//   ....[132]....
        /*06c4*/ 	.word	0x00018a30


	//   ....[133]....
        /*06c8*/ 	.word	0x00018b10


	//   ....[134]....
        /*06cc*/ 	.word	0x00018b70


	//   ....[135]....
        /*06d0*/ 	.word	0x00018c60


	//   ....[136]....
        /*06d4*/ 	.word	0x00018cd0


	//   ....[137]....
        /*06d8*/ 	.word	0x00018da0


	//   ....[138]....
        /*06dc*/ 	.word	0x00018e00


	//   ....[139]....
        /*06e0*/ 	.word	0x00018ef0


	//   ....[140]....
        /*06e4*/ 	.word	0x00018f50


	//   ....[141]....
        /*06e8*/ 	.word	0x00019020


	//   ....[142]....
        /*06ec*/ 	.word	0x00019080


	//   ....[143]....
        /*06f0*/ 	.word	0x00019140


	//   ....[144]....
        /*06f4*/ 	.word	0x00019460


	//   ....[145]....
        /*06f8*/ 	.word	0x00019500


	//   ....[146]....
        /*06fc*/ 	.word	0x00019670


	//   ....[147]....
        /*0700*/ 	.word	0x000196e0


	//   ....[148]....
        /*0704*/ 	.word	0x00019750


	//   ....[149]....
        /*0708*/ 	.word	0x000197c0


	//   ....[150]....
        /*070c*/ 	.word	0x00019830


	//   ....[151]....
        /*0710*/ 	.word	0x000198b0


	//   ....[152]....
        /*0714*/ 	.word	0x00019930


	//   ....[153]....
        /*0718*/ 	.word	0x000199c0


	//   ....[154]....
        /*071c*/ 	.word	0x00019a30


	//   ....[155]....
        /*0720*/ 	.word	0x00019aa0


	//   ....[156]....
        /*0724*/ 	.word	0x00019b10


	//   ....[157]....
        /*0728*/ 	.word	0x00019b90


	//   ....[158]....
        /*072c*/ 	.word	0x00019c00


	//   ....[159]....
        /*0730*/ 	.word	0x00019c90


	//   ....[160]....
        /*0734*/ 	.word	0x00019cf0


	//   ....[161]....
        /*0738*/ 	.word	0x00019d80


	//   ....[162]....
        /*073c*/ 	.word	0x00019eb0


	//----- nvinfo : EIATTR_REG_RECONFIG
	.align		4
.L_1507:
        /*0740*/ 	.byte	0x01, 0x54
	.zero		2


	//----- nvinfo : EIATTR_SYSCALL_OFFSETS
	.align		4
        /*0744*/ 	.byte	0x04, 0x46
        /*0746*/ 	.short	(.L_1509 - .L_1508)


	//   ....[0]....
.L_1508:
        /*0748*/ 	.word	0x00001eb0


	//   ....[1]....
        /*074c*/ 	.word	0x000136f0


	//   ....[2]....
        /*0750*/ 	.word	0x00013840


	//   ....[3]....
        /*0754*/ 	.word	0x00013930


	//   ....[4]....
        /*0758*/ 	.word	0x00014130


	//----- nvinfo : EIATTR_MBARRIER_INSTR_OFFSETS
	.align		4
.L_1509:
        /*075c*/ 	.byte	0x04, 0x39
        /*075e*/ 	.short	(.L_1511 - .L_1510)


	//   ....[0]....
.L_1510:
        /*0760*/ 	.word	0x00000270
        /*0764*/ 	.word	0x000000ff
        /*0768*/ 	.word	0x00016800
        /*076c*/ 	.short	0x0100
        /*076e*/ 	.byte	0x08
	.zero		1


	//   ....[1]....
        /*0770*/ 	.word	0x00000280
        /*0774*/ 	.word	0x000000ff
        /*0778*/ 	.word	0x00016820
        /*077c*/ 	.short	0x0100
        /*077e*/ 	.byte	0x08
	.zero		1


	//   ....[2]....
        /*0780*/ 	.word	0x00000370
        /*0784*/ 	.word	0x000000ff
        /*0788*/ 	.word	0x00016830
        /*078c*/ 	.short	0x0100
        /*078e*/ 	.byte	0x08
	.zero		1


	//   ....[3]....
        /*0790*/ 	.word	0x00000380
        /*0794*/ 	.word	0x000000ff
        /*0798*/ 	.word	0x00016840
        /*079c*/ 	.short	0x0100
        /*079e*/ 	.byte	0x08
	.zero		1


	//   ....[4]....
        /*07a0*/ 	.word	0x00000390
        /*07a4*/ 	.word	0x000000ff
        /*07a8*/ 	.word	0x00016838
        /*07ac*/ 	.short	0x0100
        /*07ae*/ 	.byte	0x08
	.zero		1


	//   ....[5]....
        /*07b0*/ 	.word	0x000003a0
        /*07b4*/ 	.word	0x000000ff
        /*07b8*/ 	.word	0x00016848
        /*07bc*/ 	.short	0x0100
        /*07be*/ 	.byte	0x08
	.zero		1


	//   ....[6]....
        /*07c0*/ 	.word	0x000004d0
        /*07c4*/ 	.word	0x000000ff
        /*07c8*/ 	.word	0x00016850
        /*07cc*/ 	.short	0x0100
        /*07ce*/ 	.byte	0x08
	.zero		1


	//   ....[7]....
        /*07d0*/ 	.word	0x000004e0
        /*07d4*/ 	.word	0x000000ff
        /*07d8*/ 	.word	0x00016860
        /*07dc*/ 	.short	0x0100
        /*07de*/ 	.byte	0x08
	.zero		1


	//   ....[8]....
        /*07e0*/ 	.word	0x000004f0
        /*07e4*/ 	.word	0x000000ff
        /*07e8*/ 	.word	0x00016858
        /*07ec*/ 	.short	0x0100
        /*07ee*/ 	.byte	0x08
	.zero		1


	//   ....[9]....
        /*07f0*/ 	.word	0x00000500
        /*07f4*/ 	.word	0x000000ff
        /*07f8*/ 	.word	0x00016868
        /*07fc*/ 	.short	0x0100
        /*07fe*/ 	.byte	0x08
	.zero		1


	//   ....[10]....
        /*0800*/ 	.word	0x000005f0
        /*0804*/ 	.word	0x000000ff
        /*0808*/ 	.word	0x00016870
        /*080c*/ 	.short	0x0100
        /*080e*/ 	.byte	0x06
	.zero		1


	//   ....[11]....
        /*0810*/ 	.word	0x00000600
        /*0814*/ 	.word	0x000000ff
        /*0818*/ 	.word	0x00016880
        /*081c*/ 	.short	0x0100
        /*081e*/ 	.byte	0x06
	.zero		1


	//   ....[12]....
        /*0820*/ 	.word	0x00000610
        /*0824*/ 	.word	0x000000ff
        /*0828*/ 	.word	0x00016878
        /*082c*/ 	.short	0x0100
        /*082e*/ 	.byte	0x06
	.zero		1


	//   ....[13]....
        /*0830*/ 	.word	0x00000620
        /*0834*/ 	.word	0x000000ff
        /*0838*/ 	.word	0x00016888
        /*083c*/ 	.short	0x0100
        /*083e*/ 	.byte	0x06
	.zero		1


	//   ....[14]....
        /*0840*/ 	.word	0x00000750
        /*0844*/ 	.word	0x000000ff
        /*0848*/ 	.word	0x00016890
        /*084c*/ 	.short	0x0100
        /*084e*/ 	.byte	0x08
	.zero		1


	//   ....[15]....
        /*0850*/ 	.word	0x00000760
        /*0854*/ 	.word	0x000000ff
        /*0858*/ 	.word	0x000168a0
        /*085c*/ 	.short	0x0100
        /*085e*/ 	.byte	0x08
	.zero		1


	//   ....[16]....
        /*0860*/ 	.word	0x00000770
        /*0864*/ 	.word	0x000000ff
        /*0868*/ 	.word	0x00016898
        /*086c*/ 	.short	0x0100
        /*086e*/ 	.byte	0x08
	.zero		1


	//   ....[17]....
        /*0870*/ 	.word	0x00000780
        /*0874*/ 	.word	0x000000ff
        /*0878*/ 	.word	0x000168a8
        /*087c*/ 	.short	0x0100
        /*087e*/ 	.byte	0x08
	.zero		1


	//   ....[18]....
        /*0880*/ 	.word	0x000008b0
        /*0884*/ 	.word	0x000000ff
        /*0888*/ 	.word	0x000168b0
        /*088c*/ 	.short	0x0100
        /*088e*/ 	.byte	0x08
	.zero		1


	//   ....[19]....
        /*0890*/ 	.word	0x000008c0
        /*0894*/ 	.word	0x000000ff
        /*0898*/ 	.word	0x000168c0
        /*089c*/ 	.short	0x0100
        /*089e*/ 	.byte	0x08
	.zero		1


	//   ....[20]....
        /*08a0*/ 	.word	0x000008d0
        /*08a4*/ 	.word	0x000000ff
        /*08a8*/ 	.word	0x000168b8
        /*08ac*/ 	.short	0x0100
        /*08ae*/ 	.byte	0x08
	.zero		1


	//   ....[21]....
        /*08b0*/ 	.word	0x000008e0
        /*08b4*/ 	.word	0x000000ff
        /*08b8*/ 	.word	0x000168c8
        /*08bc*/ 	.short	0x0100
        /*08be*/ 	.byte	0x08
	.zero		1


	//   ....[22]....
        /*08c0*/ 	.word	0x00001f30
        /*08c4*/ 	.word	0x000000ff
        /*08c8*/ 	.word	0x00016800
        /*08cc*/ 	.short	0x010a
        /*08ce*/ 	.byte	0x2d
	.zero		1


	//   ....[23]....
        /*08d0*/ 	.word	0x00001fb0
        /*08d4*/ 	.word	0x0000005a
        /*08d8*/ 	.word	0x00016830
        /*08dc*/ 	.short	0x010a
        /*08de*/ 	.byte	0x3f
	.zero		1


	//   ....[24]....
        /*08e0*/ 	.word	0x00002010
        /*08e4*/ 	.word	0x0000005a
        /*08e8*/ 	.word	0x00016830
        /*08ec*/ 	.short	0x010a
        /*08ee*/ 	.byte	0x3f
	.zero		1


	//   ....[25]....
        /*08f0*/ 	.word	0x00002790
        /*08f4*/ 	.word	0x0000005a
        /*08f8*/ 	.word	0x00000000
        /*08fc*/ 	.short	0x0101
        /*08fe*/ 	.byte	0x3f
	.zero		1


	//   ....[26]....
        /*0900*/ 	.word	0x000059d0
        /*0904*/ 	.word	0x000000ff
        /*0908*/ 	.word	0x00016830
        /*090c*/ 	.short	0x010a
        /*090e*/ 	.byte	0x06
	.zero		1


	//   ....[27]....
        /*0910*/ 	.word	0x00005a10
        /*0914*/ 	.word	0x000000ff
        /*0918*/ 	.word	0x00016830
        /*091c*/ 	.short	0x010a
        /*091e*/ 	.byte	0x06
	.zero		1


	//   ....[28]....
        /*0920*/ 	.word	0x00005c10
        /*0924*/ 	.word	0x000000ff
        /*0928*/ 	.word	0x00016850
        /*092c*/ 	.short	0x010a
        /*092e*/ 	.byte	0x06
	.zero		1


	//   ....[29]....
        /*0930*/ 	.word	0x00005c50
        /*0934*/ 	.word	0x000000ff
        /*0938*/ 	.word	0x00016850
        /*093c*/ 	.short	0x010a
        /*093e*/ 	.byte	0x06
	.zero		1


	//   ....[30]....
        /*0940*/ 	.word	0x00006880
        /*0944*/ 	.word	0x00000021
        /*0948*/ 	.word	0x00000000
        /*094c*/ 	.short	0x0101
        /*094e*/ 	.byte	0x3f
	.zero		1


	//   ....[31]....
        /*0950*/ 	.word	0x00008440
        /*0954*/ 	.word	0x00000003
        /*0958*/ 	.word	0x00000000
        /*095c*/ 	.short	0x0101
        /*095e*/ 	.byte	0x3f
	.zero		1


	//   ....[32]....
        /*0960*/ 	.word	0x00009240
        /*0964*/ 	.word	0x000000ff
        /*0968*/ 	.word	0x00016830
        /*096c*/ 	.short	0x010a
        /*096e*/ 	.byte	0x06
	.zero		1


	//   ....[33]....
        /*0970*/ 	.word	0x00009280
        /*0974*/ 	.word	0x000000ff
        /*0978*/ 	.word	0x00016830
        /*097c*/ 	.short	0x010a
        /*097e*/ 	.byte	0x06
	.zero		1


	//   ....[34]....
        /*0980*/ 	.word	0x00009480
        /*0984*/ 	.word	0x000000ff
        /*0988*/ 	.word	0x00016850
        /*098c*/ 	.short	0x010a
        /*098e*/ 	.byte	0x06
	.zero		1


	//   ....[35]....
        /*0990*/ 	.word	0x000094c0
        /*0994*/ 	.word	0x000000ff
        /*0998*/ 	.word	0x00016850
        /*099c*/ 	.short	0x010a
        /*099e*/ 	.byte	0x06
	.zero		1


	//   ....[36]....
        /*09a0*/ 	.word	0x0000ab60
        /*09a4*/ 	.word	0x00000015
        /*09a8*/ 	.word	0x00000000
        /*09ac*/ 	.short	0x0101
        /*09ae*/ 	.byte	0x3f
	.zero		1


	//   ....[37]....
        /*09b0*/ 	.word	0x0000ad10
        /*09b4*/ 	.word	0x0000001f
        /*09b8*/ 	.word	0x00000000
        /*09bc*/ 	.short	0x0101
        /*09be*/ 	.byte	0x3f
	.zero		1


	//   ....[38]....
        /*09c0*/ 	.word	0x0000b770
        /*09c4*/ 	.word	0x000000ff
        /*09c8*/ 	.word	0x00016830
        /*09cc*/ 	.short	0x010a
        /*09ce*/ 	.byte	0x06
	.zero		1


	//   ....[39]....
        /*09d0*/ 	.word	0x0000b7b0
        /*09d4*/ 	.word	0x000000ff
        /*09d8*/ 	.word	0x00016830
        /*09dc*/ 	.short	0x010a
        /*09de*/ 	.byte	0x06
	.zero		1


	//   ....[40]....
        /*09e0*/ 	.word	0x0000b9b0
        /*09e4*/ 	.word	0x000000ff
        /*09e8*/ 	.word	0x00016850
        /*09ec*/ 	.short	0x010a
        /*09ee*/ 	.byte	0x06
	.zero		1


	//   ....[41]....
        /*09f0*/ 	.word	0x0000b9f0
        /*09f4*/ 	.word	0x000000ff
        /*09f8*/ 	.word	0x00016850
        /*09fc*/ 	.short	0x010a
        /*09fe*/ 	.byte	0x06
	.zero		1


	//   ....[42]....
        /*0a00*/ 	.word	0x0000c640
        /*0a04*/ 	.word	0x0000004b
        /*0a08*/ 	.word	0x00000000
        /*0a0c*/ 	.short	0x0101
        /*0a0e*/ 	.byte	0x3f
	.zero		1


	//   ....[43]....
        /*0a10*/ 	.word	0x0000e210
        /*0a14*/ 	.word	0x00000003
        /*0a18*/ 	.word	0x00000000
        /*0a1c*/ 	.short	0x0101
        /*0a1e*/ 	.byte	0x3f
	.zero		1


	//   ....[44]....
        /*0a20*/ 	.word	0x0000ec30
        /*0a24*/ 	.word	0x000000ff
        /*0a28*/ 	.word	0x00016850
        /*0a2c*/ 	.short	0x010a
        /*0a2e*/ 	.byte	0x05
	.zero		1


	//   ....[45]....
        /*0a30*/ 	.word	0x0000ec70
        /*0a34*/ 	.word	0x000000ff
        /*0a38*/ 	.word	0x00016850
        /*0a3c*/ 	.short	0x010a
        /*0a3e*/ 	.byte	0x05
	.zero		1


	//   ....[46]....
        /*0a40*/ 	.word	0x0000f1a0
        /*0a44*/ 	.word	0x00000006
        /*0a48*/ 	.word	0x00000000
        /*0a4c*/ 	.short	0x0101
        /*0a4e*/ 	.byte	0x3f
	.zero		1


	//   ....[47]....
        /*0a50*/ 	.word	0x00010170
        /*0a54*/ 	.word	0x00000000
        /*0a58*/ 	.word	0x00000000
        /*0a5c*/ 	.short	0x0101
        /*0a5e*/ 	.byte	0x3f
	.zero		1


	//   ....[48]....
        /*0a60*/ 	.word	0x00010800
        /*0a64*/ 	.word	0x00000006
        /*0a68*/ 	.word	0x00000000
        /*0a6c*/ 	.short	0x0101
        /*0a6e*/ 	.byte	0x3f
	.zero		1


	//   ....[49]....
        /*0a70*/ 	.word	0x00013ca0
        /*0a74*/ 	.word	0x00000000
        /*0a78*/ 	.word	0x00016840
        /*0a7c*/ 	.short	0x010a
        /*0a7e*/ 	.byte	0x3f
	.zero		1


	//   ....[50]....
        /*0a80*/ 	.word	0x00014c90
        /*0a84*/ 	.word	0x00000011
        /*0a88*/ 	.word	0x00016800
        /*0a8c*/ 	.short	0x0107
        /*0a8e*/ 	.byte	0x3f
	.zero		1


	//   ....[51]....
        /*0a90*/ 	.word	0x00014d80
        /*0a94*/ 	.word	0x00000011
        /*0a98*/ 	.word	0x00016800
        /*0a9c*/ 	.short	0x0101
        /*0a9e*/ 	.byte	0x3f
	.zero		1


	//   ....[52]....
        /*0aa0*/ 	.word	0x00014da0
        /*0aa4*/ 	.word	0x00000011
        /*0aa8*/ 	.word	0x00016820
        /*0aac*/ 	.short	0x010a
        /*0aae*/ 	.byte	0x3f
	.zero		1


	//   ....[53]....
        /*0ab0*/ 	.word	0x00015180
        /*0ab4*/ 	.word	0x00000002
        /*0ab8*/ 	.word	0x00016840
        /*0abc*/ 	.short	0x010a
        /*0abe*/ 	.byte	0x3f
	.zero		1


	//   ....[54]....
        /*0ac0*/ 	.word	0x00015400
        /*0ac4*/ 	.word	0x00000003
        /*0ac8*/ 	.word	0x00000060
        /*0acc*/ 	.short	0x010a
        /*0ace*/ 	.byte	0x3f
	.zero		1


	//   ....[55]....
        /*0ad0*/ 	.word	0x00015940
        /*0ad4*/ 	.word	0x00000002
        /*0ad8*/ 	.word	0x00016840
        /*0adc*/ 	.short	0x010a
        /*0ade*/ 	.byte	0x3f
	.zero		1


	//   ....[56]....
        /*0ae0*/ 	.word	0x00015bc0
        /*0ae4*/ 	.word	0x0000000a
        /*0ae8*/ 	.word	0x00000060
        /*0aec*/ 	.short	0x010a
        /*0aee*/ 	.byte	0x3f
	.zero		1


	//   ....[57]....
        /*0af0*/ 	.word	0x00016050
        /*0af4*/ 	.word	0x00000002
        /*0af8*/ 	.word	0x00016840
        /*0afc*/ 	.short	0x010a
        /*0afe*/ 	.byte	0x3f
	.zero		1


	//   ....[58]....
        /*0b00*/ 	.word	0x000162e0
        /*0b04*/ 	.word	0x00000007
        /*0b08*/ 	.word	0x00000060
        /*0b0c*/ 	.short	0x010a
        /*0b0e*/ 	.byte	0x3f
	.zero		1


	//   ....[59]....
        /*0b10*/ 	.word	0x00016720
        /*0b14*/ 	.word	0x00000003
        /*0b18*/ 	.word	0x00016860
        /*0b1c*/ 	.short	0x010a
        /*0b1e*/ 	.byte	0x3f
	.zero		1


	//   ....[60]....
        /*0b20*/ 	.word	0x00017a90
        /*0b24*/ 	.word	0x00000009
        /*0b28*/ 	.word	0x00016820
        /*0b2c*/ 	.short	0x010a
        /*0b2e*/ 	.byte	0x3f
	.zero		1


	//   ....[61]....
        /*0b30*/ 	.word	0x00017c30
        /*0b34*/ 	.word	0x00000007
        /*0b38*/ 	.word	0x00000000
        /*0b3c*/ 	.short	0x010a
        /*0b3e*/ 	.byte	0x3f
	.zero		1


	//   ....[62]....
        /*0b40*/ 	.word	0x00017ca0
        /*0b44*/ 	.word	0x00000003
        /*0b48*/ 	.word	0x00000000
        /*0b4c*/ 	.short	0x010a
        /*0b4e*/ 	.byte	0x3f
	.zero		1


	//   ....[63]....
        /*0b50*/ 	.word	0x00017d00
        /*0b54*/ 	.word	0x00000005
        /*0b58*/ 	.word	0x00000000
        /*0b5c*/ 	.short	0x010a
        /*0b5e*/ 	.byte	0x3f
	.zero		1


	//   ....[64]....
        /*0b60*/ 	.word	0x00017d30
        /*0b64*/ 	.word	0x00000003
        /*0b68*/ 	.word	0x00000000
        /*0b6c*/ 	.short	0x010a
        /*0b6e*/ 	.byte	0x3f
	.zero		1


	//   ....[65]....
        /*0b70*/ 	.word	0x00017da0
        /*0b74*/ 	.word	0x00000003
        /*0b78*/ 	.word	0x00016800
        /*0b7c*/ 	.short	0x010a
        /*0b7e*/ 	.byte	0x3f
	.zero		1


	//   ....[66]....
        /*0b80*/ 	.word	0x00017df0
        /*0b84*/ 	.word	0x0000005a
        /*0b88*/ 	.word	0x00016830
        /*0b8c*/ 	.short	0x010a
        /*0b8e*/ 	.byte	0x3f
	.zero		1


	//   ....[67]....
        /*0b90*/ 	.word	0x00017e50
        /*0b94*/ 	.word	0x00000006
        /*0b98*/ 	.word	0x00016830
        /*0b9c*/ 	.short	0x010a
        /*0b9e*/ 	.byte	0x3f
	.zero		1


	//   ....[68]....
        /*0ba0*/ 	.word	0x00017eb0
        /*0ba4*/ 	.word	0x00000006
        /*0ba8*/ 	.word	0x00016850
        /*0bac*/ 	.short	0x010a
        /*0bae*/ 	.byte	0x3f
	.zero		1


	//   ....[69]....
        /*0bb0*/ 	.word	0x00017f10
        /*0bb4*/ 	.word	0x00000007
        /*0bb8*/ 	.word	0x00016830
        /*0bbc*/ 	.short	0x010a
        /*0bbe*/ 	.byte	0x3f
	.zero		1


	//   ....[70]....
        /*0bc0*/ 	.word	0x00017f70
        /*0bc4*/ 	.word	0x00000007
        /*0bc8*/ 	.word	0x00016850
        /*0bcc*/ 	.short	0x010a
        /*0bce*/ 	.byte	0x3f
	.zero		1


	//   ....[71]....
        /*0bd0*/ 	.word	0x00017fd0
        /*0bd4*/ 	.word	0x00000007
        /*0bd8*/ 	.word	0x00016830
        /*0bdc*/ 	.short	0x010a
        /*0bde*/ 	.byte	0x3f
	.zero		1


	//   ....[72]....
        /*0be0*/ 	.word	0x00018030
        /*0be4*/ 	.word	0x00000007
        /*0be8*/ 	.word	0x00016850
        /*0bec*/ 	.short	0x010a
        /*0bee*/ 	.byte	0x3f
	.zero		1


	//   ....[73]....
        /*0bf0*/ 	.word	0x00018090
        /*0bf4*/ 	.word	0x00000005
        /*0bf8*/ 	.word	0x00016850
        /*0bfc*/ 	.short	0x010a
        /*0bfe*/ 	.byte	0x3f
	.zero		1


	//   ....[74]....
        /*0c00*/ 	.word	0x00018230
        /*0c04*/ 	.word	0x00000000
        /*0c08*/ 	.word	0x00016840
        /*0c0c*/ 	.short	0x010a
        /*0c0e*/ 	.byte	0x3f
	.zero		1


	//   ....[75]....
        /*0c10*/ 	.word	0x00019180
        /*0c14*/ 	.word	0x00000011
        /*0c18*/ 	.word	0x00016820
        /*0c1c*/ 	.short	0x010a
        /*0c1e*/ 	.byte	0x3f
	.zero		1


	//   ....[76]....
        /*0c20*/ 	.word	0x000191d0
        /*0c24*/ 	.word	0x00000002
        /*0c28*/ 	.word	0x00016840
        /*0c2c*/ 	.short	0x010a
        /*0c2e*/ 	.byte	0x3f
	.zero		1


	//   ....[77]....
        /*0c30*/ 	.word	0x00019220
        /*0c34*/ 	.word	0x00000003
        /*0c38*/ 	.word	0x00000060
        /*0c3c*/ 	.short	0x010a
        /*0c3e*/ 	.byte	0x3f
	.zero		1


	//   ....[78]....
        /*0c40*/ 	.word	0x00019270
        /*0c44*/ 	.word	0x00000002
        /*0c48*/ 	.word	0x00016840
        /*0c4c*/ 	.short	0x010a
        /*0c4e*/ 	.byte	0x3f
	.zero		1


	//   ....[79]....
        /*0c50*/ 	.word	0x000192c0
        /*0c54*/ 	.word	0x0000000a
        /*0c58*/ 	.word	0x00000060
        /*0c5c*/ 	.short	0x010a
        /*0c5e*/ 	.byte	0x3f
	.zero		1


	//   ....[80]....
        /*0c60*/ 	.word	0x00019310
        /*0c64*/ 	.word	0x00000002
        /*0c68*/ 	.word	0x00016840
        /*0c6c*/ 	.short	0x010a
        /*0c6e*/ 	.byte	0x3f
	.zero		1


	//   ....[81]....
        /*0c70*/ 	.word	0x00019360
        /*0c74*/ 	.word	0x00000007
        /*0c78*/ 	.word	0x00000060
        /*0c7c*/ 	.short	0x010a
        /*0c7e*/ 	.byte	0x3f
	.zero		1


	//   ....[82]....
        /*0c80*/ 	.word	0x000193b0
        /*0c84*/ 	.word	0x00000003
        /*0c88*/ 	.word	0x00016860
        /*0c8c*/ 	.short	0x010a
        /*0c8e*/ 	.byte	0x3f
	.zero		1


	//   ....[83]....
        /*0c90*/ 	.word	0x00019dd0
        /*0c94*/ 	.word	0x00000009
        /*0c98*/ 	.word	0x00016820
        /*0c9c*/ 	.short	0x010a
        /*0c9e*/ 	.byte	0x3f
	.zero		1


	//   ....[84]....
        /*0ca0*/ 	.word	0x00019f70
        /*0ca4*/ 	.word	0x00000007
        /*0ca8*/ 	.word	0x00000000
        /*0cac*/ 	.short	0x010a
        /*0cae*/ 	.byte	0x3f
	.zero		1


	//   ....[85]....
        /*0cb0*/ 	.word	0x00019fc0
        /*0cb4*/ 	.word	0x00000003
        /*0cb8*/ 	.word	0x00000000
        /*0cbc*/ 	.short	0x010a
        /*0cbe*/ 	.byte	0x3f
	.zero		1


	//   ....[86]....
        /*0cc0*/ 	.word	0x0001a010
        /*0cc4*/ 	.word	0x00000005
        /*0cc8*/ 	.word	0x00000000
        /*0ccc*/ 	.short	0x010a
        /*0cce*/ 	.byte	0x3f
	.zero		1


	//----- nvinfo : EIATTR_NUM_MBARRIERS
	.align		4
.L_1511:
        /*0cd0*/ 	.byte	0x03, 0x38
        /*0cd2*/ 	.short	0x0016


	//----- nvinfo : EIATTR_EXIT_INSTR_OFFSETS
	.align		4
        /*0cd4*/ 	.byte	0x04, 0x1c
        /*0cd6*/ 	.short	(.L_1513 - .L_1512)


	//   ....[0]....
.L_1512:
        /*0cd8*/ 	.word	0x00000a80


	//   ....[1]....
        /*0cdc*/ 	.word	0x000117a0


	//   ....[2]....
        /*0ce0*/ 	.word	0x00017d80


	//----- nvinfo : EIATTR_MAX_THREADS
	.align		4
.L_1513:
        /*0ce4*/ 	.byte	0x04, 0x05
        /*0ce6*/ 	.short	(.L_1515 - .L_1514)
.L_1514:
        /*0ce8*/ 	.word	0x00000200
        /*0cec*/ 	.word	0x00000001
        /*0cf0*/ 	.word	0x00000001


	//----- nvinfo : EIATTR_CRS_STACK_SIZE
	.align		4
.L_1515:
        /*0cf4*/ 	.byte	0x04, 0x1e
        /*0cf6*/ 	.short	(.L_1517 - .L_1516)
.L_1516:
        /*0cf8*/ 	.word	0x00000000


	//----- nvinfo : EIATTR_CBANK_PARAM_SIZE
	.align		4
.L_1517:
        /*0cfc*/ 	.byte	0x03, 0x19
        /*0cfe*/ 	.short	0x0af0


	//----- nvinfo : EIATTR_PARAM_CBANK
	.align		4
        /*0d00*/ 	.byte	0x04, 0x0a
        /*0d02*/ 	.short	(.L_1519 - .L_1518)
	.align		4
.L_1518:
        /*0d04*/ 	.word	index@(.nv.constant0._ZN7cutlass13device_kernelIN5flash11enable_sm90INS1_16FlashAttnFwdSm90INS1_25CollectiveMainloopFwdSm90ILi2EN4cute5tupleIJNS5_1CILi1EEES8_S8_EEENS6_IJNS7_ILi192EEENS7_ILi128EEENS7_ILi64EEEEEELi64ENS_6half_tEfNS_4arch4Sm90ELb0ELb1ELb1ELb1ELb0ELb0ELb0ELb1ELb1ELb1ELb1ELb0EEENS1_21CollectiveEpilogueFwdINS6_IJSA_SC_SB_EEES9_SE_SG_Li384ELb1ELb1ELb1ELb0EEENS1_36VarlenDynamicPersistentTileSchedulerILi192ELi128ELi384ELi128ELb1ELb1ELb1ELb1ELb0ELb1EEEEEEEEEvNT_6ParamsE)
        /*0d08*/ 	.short	0x0210
        /*0d0a*/ 	.short	0x0af0


	//----- nvinfo : EIATTR_SW_WAR
	.align		4
.L_1519:
        /*0d0c*/ 	.byte	0x04, 0x36
        /*0d0e*/ 	.short	(.L_1521 - .L_1520)
.L_1520:
        /*0d10*/ 	.word	0x00000008
.L_1521:


//--------------------- .nv.info._ZN7cutlass13device_kernelIN5flash11enable_sm90INS1_16FlashAttnFwdSm90INS1_25CollectiveMainloopFwdSm90ILi2EN4cute5tupleIJNS5_1CILi1EEES8_S8_EEENS6_IJNS7_ILi192EEENS7_ILi128EEENS7_ILi64EEEEEELi64ENS_6half_tEfNS_4arch4Sm90ELb0ELb1ELb1ELb1ELb0ELb1ELb0ELb1ELb1ELb1ELb1ELb0EEENS1_21CollectiveEpilogueFwdINS6_IJSA_SC_SB_EEES9_SE_SG_Li384ELb1ELb1ELb1ELb0EEENS1_36VarlenDynamicPersistentTileSchedulerILi192ELi128ELi384ELi128ELb1ELb1ELb1ELb1ELb0ELb1EEEEEEEEEvNT_6ParamsE --------------------------
	.section	.nv.info._ZN7cutlass13device_kernelIN5flash11enable_sm90INS1_16FlashAttnFwdSm90INS1_25CollectiveMainloopFwdSm90ILi2EN4cute5tupleIJNS5_1CILi1EEES8_S8_EEENS6_IJNS7_ILi192EEENS7_ILi128EEENS7_ILi64EEEEEELi64ENS_6half_tEfNS_4arch4Sm90ELb0ELb1ELb1ELb1ELb0ELb1ELb0ELb1ELb1ELb1ELb1ELb0EEENS1_21CollectiveEpilogueFwdINS6_IJSA_SC_SB_EEES9_SE_SG_Li384ELb1ELb1ELb1ELb0EEENS1_36VarlenDynamicPersistentTileSchedulerILi192ELi128ELi384ELi128ELb1ELb1ELb1ELb1ELb0ELb1EEEEEEEEEvNT_6ParamsE,"",@"SHT_CUDA_INFO"
	.sectionflags	@""
	.align	4


	//----- nvinfo : EIATTR_CUDA_API_VERSION
	.align		4
        /*0000*/ 	.byte	0x04, 0x37
        /*0002*/ 	.short	(.L_1523 - .L_1522)
.L_1522:
        /*0004*/ 	.word	0x00000082


	//----- nvinfo : EIATTR_KPARAM_INFO
	.align		4
.L_1523:
        /*0008*/ 	.byte	0x04, 0x17
        /*000a*/ 	.short	(.L_1525 - .L_1524)
.L_1524:
        /*000c*/ 	.word	0x00000000
        /*0010*/ 	.short	0x0000
        /*0012*/ 	.short	0x0070
        /*0014*/ 	.byte	0x00, 0xf0, 0x01, 0x2a


	//----- nvinfo : EIATTR_SPARSE_MMA_MASK
	.align		4
.L_1525:
        /*0018*/ 	.byte	0x03, 0x50
        /*001a*/ 	.short	0x0000


	//----- nvinfo : EIATTR_MAXREG_COUNT
	.align		4
        /*001c*/ 	.byte	0x03, 0x1b
        /*001e*/ 	.short	0x0080


	//----- nvinfo : EIATTR_NUM_BARRIERS
	.align		4
        /*0020*/ 	.byte	0x02, 0x4c
        /*0022*/ 	.byte	0x10
	.zero		1


	//----- nvinfo : EIATTR_EXTERNS
	.align		4
        /*0024*/ 	.byte	0x04, 0x0f
        /*0026*/ 	.short	(.L_1527 - .L_1526)


	//   ....[0]....
	.align		4
.L_1526:
        /*0028*/ 	.word	index@(__assertfail)


	//----- nvinfo : EIATTR_ANNOTATIONS
	.align		4
.L_1527:
        /*002c*/ 	.byte	0x04, 0x55
        /*002e*/ 	.short	(.L_1529 - .L_1528)


	//   ....[0]....
.L_1528:
        /* <DEDUP_REMOVED lines=84> */


	//----- nvinfo : EIATTR_MERCURY_ISA_VERSION
	.align		4
.L_1529:
        /*0558*/ 	.byte	0x03, 0x5f
        /*055a*/ 	.short	0x0101


	//----- nvinfo : EIATTR_UNUSED_LOAD_BYTE_OFFSET
	.align		4
        /*055c*/ 	.byte	0x04, 0x44
        /*055e*/ 	.short	(.L_1531 - .L_1530)


	//   ....[0]....
.L_1530:
        /*0560*/ 	.word	0x00000ae0
        /*0564*/ 	.word	0x0000fff0


	//   ....[1]....
        /*0568*/ 	.word	0x00017420
        /*056c*/ 	.word	0x0000fff0


	//----- nvinfo : EIATTR_INT_WARP_WIDE_INSTR_OFFSETS
	.align		4
.L_1531:
        /*0570*/ 	.byte	0x04, 0x31
        /*0572*/ 	.short	(.L_1533 - .L_1532)


	//   ....[0]....
.L_1532:
        /*0574*/ 	.word	0x00000180


	//   ....[1]....
        /*0578*/ 	.word	0x00000220


	//   ....[2]....
        /*057c*/ 	.word	0x00000290


	//   ....[3]....
        /*0580*/ 	.word	0x0001ca50


	//   ....[4]....
        /*0584*/ 	.word	0x0001cae0


	//   ....[5]....
        /*0588*/ 	.word	0x0001fb40


	//   ....[6]....
        /*058c*/ 	.word	0x0001fbd0


	//----- nvinfo : EIATTR_COOP_GROUP_MASK_REGIDS
	.align		4
.L_1533:
        /*0590*/ 	.byte	0x04, 0x29
        /*0592*/ 	.short	(.L_1535 - .L_1534)


	//   ....[0]....
.L_1534:
        /*0594*/ 	.word	0xffffffff


	//   ....[1]....
        /*0598*/ 	.word	0xffffffff


	//   ....[2]....
        /*059c*/ 	.word	0xffffffff


	//   ....[3]....
        /*05a0*/ 	.word	0xffffffff


	//   ....[4]....
        /*05a4*/ 	.word	0xffffffff


	//   ....[5]....
        /*05a8*/ 	.word	0xffffffff


	//   ....[6]....
        /*05ac*/ 	.word	0xffffffff


	//   ....[7]....
        /*05b0*/ 	.word	0xffffffff


	//   ....[8]....
        /*05b4*/ 	.word	0xffffffff


	//   ....[9]....
        /*05b8*/ 	.word	0xffffffff


	//   ....[10]....
        /*05bc*/ 	.word	0xffffffff


	//   ....[11]....
        /*05c0*/ 	.word	0xffffffff


	//   ....[12]....
        /*05c4*/ 	.word	0xffffffff


	//   ....[13]....
        /*05c8*/ 	.word	0xffffffff


	//   ....[14]....
        /*05cc*/ 	.word	0xffffffff


	//   ....[15]....
        /*05d0*/ 	.word	0xffffffff


	//   ....[16]....
        /*05d4*/ 	.word	0xffffffff


	//   ....[17]....
        /*05d8*/ 	.word	0xffffffff


	//   ....[18]....
        /*05dc*/ 	.word	0xffffffff


	//   ....[19]....
        /*05e0*/ 	.word	0xffffffff


	//   ....[20]....
        /*05e4*/ 	.word	0xffffffff


	//   ....[21]....
        /*05e8*/ 	.word	0xffffffff


	//   ....[22]....
        /*05ec*/ 	.word	0xffffffff


	//   ....[23]....
        /*05f0*/ 	.word	0xffffffff


	//   ....[24]....
        /*05f4*/ 	.word	0xffffffff


	//   ....[25]....
        /*05f8*/ 	.word	0xffffffff


	//   ....[26]....
        /*05fc*/ 	.word	0xffffffff


	//   ....[27]....
        /*0600*/ 	.word	0xffffffff


	//   ....[28]....
        /*0604*/ 	.word	0xffffffff


	//   ....[29]....
        /*0608*/ 	.word	0xffffffff


	//   ....[30]....
        /*060c*/ 	.word	0xffffffff


	//   ....[31]....
        /*0610*/ 	.word	0xffffffff


	//   ....[32]....
        /*0614*/ 	.word	0xffffffff


	//   ....[33]....
        /*0618*/ 	.word	0xffffffff


	//   ....[34]....
        /*061c*/ 	.word	0xffffffff


	//   ....[35]....
        /*0620*/ 	.word	0xffffffff


	//   ....[36]....
        /*0624*/ 	.word	0xffffffff


	//   ....[37]....
        /*0628*/ 	.word	0xffffffff


	//   ....[38]....
        /*062c*/ 	.word	0xffffffff


	//   ....[39]....
        /*0630*/ 	.word	0xffffffff


	//   ....[40]....
        /*0634*/ 	.word	0xffffffff


	//   ....[41]....
        /*0638*/ 	.word	0xffffffff


	//   ....[42]....
        /*063c*/ 	.word	0xffffffff


	//   ....[43]....
        /*0640*/ 	.word	0xffffffff


	//   ....[44]....
        /*0644*/ 	.word	0xffffffff


	//   ....[45]....
        /*0648*/ 	.word	0xffffffff


	//   ....[46]....
        /*064c*/ 	.word	0xffffffff


	//   ....[47]....
        /*0650*/ 	.word	0xffffffff


	//   ....[48]....
        /*0654*/ 	.word	0xffffffff


	//   ....[49]....
        /*0658*/ 	.word	0xffffffff


	//   ....[50]....
        /*065c*/ 	.word	0xffffffff


	//   ....[51]....
        /*0660*/ 	.word	0xffffffff


	//   ....[52]....
        /*0664*/ 	.word	0xffffffff


	//   ....[53]....
        /*0668*/ 	.word	0xffffffff


	//   ....[54]....
        /*066c*/ 	.word	0xffffffff


	//   ....[55]....
        /*0670*/ 	.word	0xffffffff


	//   ....[56]....
        /*0674*/ 	.word	0xffffffff


	//   ....[57]....
        /*0678*/ 	.word	0xffffffff


	//   ....[58]....
        /*067c*/ 	.word	0xffffffff


	//   ....[59]....
        /*0680*/ 	.word	0xffffffff


	//   ....[60]....
        /*0684*/ 	.word	0xffffffff


	//   ....[61]....
        /*0688*/ 	.word	0xffffffff


	//   ....[62]....
        /*068c*/ 	.word	0xffffffff


	//   ....[63]....
        /*0690*/ 	.word	0xffffffff


	//   ....[64]....
        /*0694*/ 	.word	0xffffffff


	//   ....[65]....
        /*0698*/ 	.word	0xffffffff


	//   ....[66]....
        /*069c*/ 	.word	0xffffffff


	//   ....[67]....
        /*06a0*/ 	.word	0xffffffff


	//   ....[68]....
        /*06a4*/ 	.word	0xffffffff


	//   ....[69]....
        /*06a8*/ 	.word	0xffffffff


	//   ....[70]....
        /*06ac*/ 	.word	0xffffffff


	//   ....[71]....
        /*06b0*/ 	.word	0xffffffff


	//   ....[72]....
        /*06b4*/ 	.word	0xffffffff


	//   ....[73]....
        /*06b8*/ 	.word	0xffffffff


	//   ....[74]....
        /*06bc*/ 	.word	0xffffffff


	//   ....[75]....
        /*06c0*/ 	.word	0xffffffff


	//   ....[76]....
        /*06c4*/ 	.word	0xffffffff


	//   ....[77]....
        /*06c8*/ 	.word	0xffffffff


	//   ....[78]....
        /*06cc*/ 	.word	0xffffffff


	//   ....[79]....
        /*06d0*/ 	.word	0xffffffff


	//   ....[80]....
        /*06d4*/ 	.word	0xffffffff


	//   ....[81]....
        /*06d8*/ 	.word	0xffffffff


	//   ....[82]....
        /*06dc*/ 	.word	0xffffffff


	//   ....[83]....
        /*06e0*/ 	.word	0xffffffff


	//   ....[84]....
        /*06e4*/ 	.word	0xffffffff


	//   ....[85]....
        /*06e8*/ 	.word	0xffffffff


	//   ....[86]....
        /*06ec*/ 	.word	0xffffffff


	//   ....[87]....
        /*06f0*/ 	.word	0xffffffff


	//   ....[88]....
        /*06f4*/ 	.word	0xffffffff


	//   ....[89]....
        /*06f8*/ 	.word	0xffffffff


	//   ....[90]....
        /*06fc*/ 	.word	0xffffffff


	//   ....[91]....
        /*0700*/ 	.word	0xffffffff


	//   ....[92]....
        /*0704*/ 	.word	0xffffffff


	//   ....[93]....
        /*0708*/ 	.word	0xffffffff


	//   ....[94]....
        /*070c*/ 	.word	0xffffffff


	//   ....[95]....
        /*0710*/ 	.word	0xffffffff


	//   ....[96]....
        /*0714*/ 	.word	0xffffffff


	//   ....[97]....
        /*0718*/ 	.word	0xffffffff


	//   ....[98]....
        /*071c*/ 	.word	0xffffffff


	//   ....[99]....
        /*0720*/ 	.word	0xffffffff


	//   ....[100]....
        /*0724*/ 	.word	0xffffffff


	//   ....[101]....
        /*0728*/ 	.word	0xffffffff


	//   ....[102]....
        /*072c*/ 	.word	0xffffffff


	//   ....[103]....
        /*0730*/ 	.word	0xffffffff


	//   ....[104]....
        /*0734*/ 	.word	0xffffffff


	//   ....[105]....
        /*0738*/ 	.word	0xffffffff


	//   ....[106]....
        /*073c*/ 	.word	0xffffffff


	//   ....[107]....
        /*0740*/ 	.word	0xffffffff


	//   ....[108]....
        /*0744*/ 	.word	0xffffffff


	//   ....[109]....
        /*0748*/ 	.word	0xffffffff


	//   ....[110]....
        /*074c*/ 	.word	0xffffffff


	//   ....[111]....
        /*0750*/ 	.word	0xffffffff


	//   ....[112]....
        /*0754*/ 	.word	0xffffffff


	//   ....[113]....
        /*0758*/ 	.word	0xffffffff


	//   ....[114]....
        /*075c*/ 	.word	0xffffffff


	//   ....[115]....
        /*0760*/ 	.word	0xffffffff


	//   ....[116]....
        /*0764*/ 	.word	0xffffffff


	//   ....[117]....
        /*0768*/ 	.word	0xffffffff


	//   ....[118]....
        /*076c*/ 	.word	0xffffffff


	//   ....[119]....
        /*0770*/ 	.word	0xffffffff


	//   ....[120]....
        /*0774*/ 	.word	0xffffffff


	//   ....[121]....
        /*0778*/ 	.word	0xffffffff


	//   ....[122]....
        /*077c*/ 	.word	0xffffffff


	//   ....[123]....
        /*0780*/ 	.word	0xffffffff


	//   ....[124]....
        /*0784*/ 	.word	0xffffffff


	//   ....[125]....
        /*0788*/ 	.word	0xffffffff


	//   ....[126]....
        /*078c*/ 	.word	0xffffffff


	//   ....[127]....
        /*0790*/ 	.word	0xffffffff


	//   ....[128]....
        /*0794*/ 	.word	0xffffffff


	//   ....[129]....
        /*0798*/ 	.word	0xffffffff


	//   ....[130]....
        /*079c*/ 	.word	0xffffffff


	//   ....[131]....
        /*07a0*/ 	.word	0xffffffff


	//   ....[132]....
        /*07a4*/ 	.word	0xffffffff


	//   ....[133]....
        /*07a8*/ 	.word	0xffffffff


	//   ....[134]....
        /*07ac*/ 	.word	0xffffffff


	//   ....[135]....
        /*07b0*/ 	.word	0xffffffff


	//   ....[136]....
        /*07b4*/ 	.word	0x0500000f


	//   ....[137]....
        /*07b8*/ 	.word	0x0500000f


	//   ....[138]....
        /*07bc*/ 	.word	0x0500000f


	//   ....[139]....
        /*07c0*/ 	.word	0x0500000f


	//   ....[140]....
        /*07c4*/ 	.word	0x0500000f


	//   ....[141]....
        /*07c8*/ 	.word	0x0500000f


	//   ....[142]....
        /*07cc*/ 	.word	0x0500000f


	//   ....[143]....
        /*07d0*/ 	.word	0x0500000f


	//   ....[144]....
        /*07d4*/ 	.word	0x0500000f


	//   ....[145]....
        /*07d8*/ 	.word	0x0500000f


	//   ....[146]....
        /*07dc*/ 	.word	0x0500000f


	//   ....[147]....
        /*07e0*/ 	.word	0x0500000f


	//   ....[148]....
        /*07e4*/ 	.word	0x0500000f


	//   ....[149]....
        /*07e8*/ 	.word	0x0500000f


	//   ....[150]....
        /*07ec*/ 	.word	0x0500000f


	//   ....[151]....
        /*07f0*/ 	.word	0x0500000f


	//   ....[152]....
        /*07f4*/ 	.word	0x0500000f


	//   ....[153]....
        /*07f8*/ 	.word	0x0500000f


	//   ....[154]....
        /*07fc*/ 	.word	0x0500000f


	//   ....[155]....
        /*0800*/ 	.word	0x0500000f


	//   ....[156]....
        /*0804*/ 	.word	0x0500000f


	//   ....[157]....
        /*0808*/ 	.word	0x0500000f


	//   ....[158]....
        /*080c*/ 	.word	0x0500000f


	//   ....[159]....
        /*0810*/ 	.word	0x0500000f


	//   ....[160]....
        /*0814*/ 	.word	0x0500000f


	//   ....[161]....
        /*0818*/ 	.word	0x0500000f


	//   ....[162]....
        /*081c*/ 	.word	0x0500000f


	//   ....[163]....
        /*0820*/ 	.word	0x0500000f


	//   ....[164]....
        /*0824*/ 	.word	0x0500000f


	//   ....[165]....
        /*0828*/ 	.word	0x0500000f


	//   ....[166]....
        /*082c*/ 	.word	0x0500000f


	//   ....[167]....
        /*0830*/ 	.word	0x0500000f


	//   ....[168]....
        /*0834*/ 	.word	0x0500000f


	//   ....[169]....
        /*0838*/ 	.word	0x0500000f


	//   ....[170]....
        /*083c*/ 	.word	0x0500000f


	//   ....[171]....
        /*0840*/ 	.word	0x0500000f


	//   ....[172]....
        /*0844*/ 	.word	0x0500000f


	//   ....[173]....
        /*0848*/ 	.word	0x0500000f


	//   ....[174]....
        /*084c*/ 	.word	0x0500000f


	//   ....[175]....
        /*0850*/ 	.word	0x0500000f


	//   ....[176]....
        /*0854*/ 	.word	0x0500000f


	//   ....[177]....
        /*0858*/ 	.word	0x0500000f


	//   ....[178]....
        /*085c*/ 	.word	0x0500000f


	//   ....[179]....
        /*0860*/ 	.word	0x0500000f


	//   ....[180]....
        /*0864*/ 	.word	0x0500000f


	//   ....[181]....
        /*0868*/ 	.word	0x0500000f


	//   ....[182]....
        /*086c*/ 	.word	0x0500000f


	//   ....[183]....
        /*0870*/ 	.word	0x0500000f


	//   ....[184]....
        /*0874*/ 	.word	0x0500000f


	//   ....[185]....
        /*0878*/ 	.word	0x0500000f


	//   ....[186]....
        /*087c*/ 	.word	0x0500000f


	//   ....[187]....
        /*0880*/ 	.word	0x0500000f


	//   ....[188]....
        /*0884*/ 	.word	0x0500000f


	//   ....[189]....
        /*0888*/ 	.word	0x0500000f


	//   ....[190]....
        /*088c*/ 	.word	0x0500000f


	//   ....[191]....
        /*0890*/ 	.word	0x0500000f


	//   ....[192]....
        /*0894*/ 	.word	0x0500000f


	//   ....[193]....
        /*0898*/ 	.word	0x0500000f


	//   ....[194]....
        /*089c*/ 	.word	0x0500000f


	//   ....[195]....
        /*08a0*/ 	.word	0x0500000f


	//   ....[196]....
        /*08a4*/ 	.word	0x0500000f


	//   ....[197]....
        /*08a8*/ 	.word	0x0500000f


	//   ....[198]....
        /*08ac*/ 	.word	0x0500000f


	//   ....[199]....
        /*08b0*/ 	.word	0x0500000f


	//   ....[200]....
        /*08b4*/ 	.word	0x0500000f


	//   ....[201]....
        /*08b8*/ 	.word	0x0500000f


	//   ....[202]....
        /*08bc*/ 	.word	0x0500000f


	//   ....[203]....
        /*08c0*/ 	.word	0x0500000f


	//   ....[204]....
        /*08c4*/ 	.word	0x0500000f


	//   ....[205]....
        /*08c8*/ 	.word	0x0500000f


	//   ....[206]....
        /*08cc*/ 	.word	0x0500000f


	//   ....[207]....
        /*08d0*/ 	.word	0x0500000f


	//   ....[208]....
        /*08d4*/ 	.word	0x0500000f


	//   ....[209]....
        /*08d8*/ 	.word	0x0500000f


	//   ....[210]....
        /*08dc*/ 	.word	0x0500000f


	//   ....[211]....
        /*08e0*/ 	.word	0x0500000f


	//   ....[212]....
        /*08e4*/ 	.word	0x0500000f


	//   ....[213]....
        /*08e8*/ 	.word	0x0500000f


	//   ....[214]....
        /*08ec*/ 	.word	0x0500000f


	//   ....[215]....
        /*08f0*/ 	.word	0x0500000f


	//   ....[216]....
        /*08f4*/ 	.word	0x0500000f


	//   ....[217]....
        /*08f8*/ 	.word	0x0500000f


	//----- nvinfo : EIATTR_COOP_GROUP_INSTR_OFFSETS
	.align		4
.L_1535:
        /*08fc*/ 	.byte	0x04, 0x28
        /*08fe*/ 	.short	(.L_1537 - .L_1536)


	//   ....[0]....
.L_1536:
        /*0900*/ 	.word	0x00000060


	//   ....[1]....
        /*0904*/ 	.word	0x00000190


	//   ....[2]....
        /*0908*/ 	.word	0x00000240


	//   ....[3]....
        /*090c*/ 	.word	0x00000400


	//   ....[4]....
        /*0910*/ 	.word	0x00000560


	//   ....[5]....
        /*0914*/ 	.word	0x00000680


	//   ....[6]....
        /*0918*/ 	.word	0x000007e0


	//   ....[7]....
        /*091c*/ 	.word	0x00006420


	//   ....[8]....
        /*0920*/ 	.word	0x00006bf0


	//   ....[9]....
        /*0924*/ 	.word	0x00006c00


	//   ....[10]....
        /*0928*/ 	.word	0x00006c10


	//   ....[11]....
        /*092c*/ 	.word	0x00006c20


	//   ....[12]....
        /*0930*/ 	.word	0x00006f60


	//   ....[13]....
        /*0934*/ 	.word	0x00006f70


	//   ....[14]....
        /*0938*/ 	.word	0x00006f80


	//   ....[15]....
        /*093c*/ 	.word	0x00006f90


	//   ....[16]....
        /*0940*/ 	.word	0x00008290


	//   ....[17]....
        /*0944*/ 	.word	0x000082a0


	//   ....[18]....
        /*0948*/ 	.word	0x000082b0


	//   ....[19]....
        /*094c*/ 	.word	0x000082c0


	//   ....[20]....
        /*0950*/ 	.word	0x000083c0


	//   ....[21]....
        /*0954*/ 	.word	0x000083e0


	//   ....[22]....
        /*0958*/ 	.word	0x00008470


	//   ....[23]....
        /*095c*/ 	.word	0x000084a0


	//   ....[24]....
        /*0960*/ 	.word	0x00009d10


	//   ....[25]....
        /*0964*/ 	.word	0x0000a510


	//   ....[26]....
        /*0968*/ 	.word	0x0000b750


	//   ....[27]....
        /*096c*/ 	.word	0x0000b800


	//   ....[28]....
        /*0970*/ 	.word	0x0000c160


	//   ....[29]....
        /*0974*/ 	.word	0x0000c1e0


	//   ....[30]....
        /*0978*/ 	.word	0x0000e1c0


	//   ....[31]....
        /*097c*/ 	.word	0x0000e410


	//   ....[32]....
        /*0980*/ 	.word	0x0000ee10


	//   ....[33]....
        /*0984*/ 	.word	0x0000ee30


	//   ....[34]....
        /*0988*/ 	.word	0x0000fd80


	//   ....[35]....
        /*098c*/ 	.word	0x0000fda0


	//   ....[36]....
        /*0990*/ 	.word	0x00011bd0


	//   ....[37]....
        /*0994*/ 	.word	0x00011c30


	//   ....[38]....
        /*0998*/ 	.word	0x000122a0


	//   ....[39]....
        /*099c*/ 	.word	0x00012300


	//   ....[40]....
        /*09a0*/ 	.word	0x000144c0


	//   ....[41]....
        /*09a4*/ 	.word	0x000146d0


	//   ....[42]....
        /*09a8*/ 	.word	0x000153e0


	//   ....[43]....
        /*09ac*/ 	.word	0x00015580


	//   ....[44]....
        /*09b0*/ 	.word	0x00015960


	//   ....[45]....
        /*09b4*/ 	.word	0x00015b00


	//   ....[46]....
        /*09b8*/ 	.word	0x00016c10


	//   ....[47]....
        /*09bc*/ 	.word	0x00016f40


	//   ....[48]....
        /*09c0*/ 	.word	0x00016f70


	//   ....[49]....
        /*09c4*/ 	.word	0x00017040


	//   ....[50]....
        /*09c8*/ 	.word	0x00017d30


	//   ....[51]....
        /*09cc*/ 	.word	0x00017d50


	//   ....[52]....
        /*09d0*/ 	.word	0x00017d60


	//   ....[53]....
        /*09d4*/ 	.word	0x00017d70


	//   ....[54]....
        /*09d8*/ 	.word	0x00018290


	//   ....[55]....
        /*09dc*/ 	.word	0x000182d0


	//   ....[56]....
        /*09e0*/ 	.word	0x00018300


	//   ....[57]....
        /*09e4*/ 	.word	0x00018330


	//   ....[58]....
        /*09e8*/ 	.word	0x00018350


	//   ....[59]....
        /*09ec*/ 	.word	0x00018360


	//   ....[60]....
        /*09f0*/ 	.word	0x000183a0


	//   ....[61]....
        /*09f4*/ 	.word	0x000183d0


	//   ....[62]....
        /*09f8*/ 	.word	0x00018880


	//   ....[63]....
        /*09fc*/ 	.word	0x00018890


	//   ....[64]....
        /*0a00*/ 	.word	0x00018b10


	//   ....[65]....
        /*0a04*/ 	.word	0x00018b20


	//   ....[66]....
        /*0a08*/ 	.word	0x000195d0


	//   ....[67]....
        /*0a0c*/ 	.word	0x00019600


	//   ....[68]....
        /*0a10*/ 	.word	0x00019620


	//   ....[69]....
        /*0a14*/ 	.word	0x00019650


	//   ....[70]....
        /*0a18*/ 	.word	0x00019680


	//   ....[71]....
        /*0a1c*/ 	.word	0x00019690


	//   ....[72]....
        /*0a20*/ 	.word	0x000196c0


	//   ....[73]....
        /*0a24*/ 	.word	0x00019730


	//   ....[74]....
        /*0a28*/ 	.word	0x00019860


	//   ....[75]....
        /*0a2c*/ 	.word	0x00019a60


	//   ....[76]....
        /*0a30*/ 	.word	0x00019a90


	//   ....[77]....
        /*0a34*/ 	.word	0x00019ac0


	//   ....[78]....
        /*0a38*/ 	.word	0x00019af0


	//   ....[79]....
        /*0a3c*/ 	.word	0x00019b20


	//   ....[80]....
        /*0a40*/ 	.word	0x00019b50


	//   ....[81]....
        /*0a44*/ 	.word	0x00019ce0


	//   ....[82]....
        /*0a48*/ 	.word	0x00019d10


	//   ....[83]....
        /*0a4c*/ 	.word	0x00019d40


	//   ....[84]....
        /*0a50*/ 	.word	0x00019d70


	//   ....[85]....
        /*0a54*/ 	.word	0x00019da0


	//   ....[86]....
        /*0a58*/ 	.word	0x00019dd0


	//   ....[87]....
        /*0a5c*/ 	.word	0x00019e60


	//   ....[88]....
        /*0a60*/ 	.word	0x00019e90


	//   ....[89]....
        /*0a64*/ 	.word	0x00019ea0


	//   ....[90]....
        /*0a68*/ 	.word	0x00019ee0


	//   ....[91]....
        /*0a6c*/ 	.word	0x0001b670


	//   ....[92]....
        /*0a70*/ 	.word	0x0001cfe0


	//   ....[93]....
        /*0a74*/ 	.word	0x0001db50


	//   ....[94]....
        /*0a78*/ 	.word	0x0001db70


	//   ....[95]....
        /*0a7c*/ 	.word	0x0001db90


	//   ....[96]....
        /*0a80*/ 	.word	0x0001dc20


	//   ....[97]....
        /*0a84*/ 	.word	0x0001dc30


	//   ....[98]....
        /*0a88*/ 	.word	0x0001dca0


	//   ....[99]....
        /*0a8c*/ 	.word	0x0001dcb0


	//   ....[100]....
        /*0a90*/ 	.word	0x0001dd20


	//   ....[101]....
        /*0a94*/ 	.word	0x0001dd30


	//   ....[102]....
        /*0a98*/ 	.word	0x0001dda0


	//   ....[103]....
        /*0a9c*/ 	.word	0x0001ddb0


	//   ....[104]....
        /*0aa0*/ 	.word	0x0001de20


	//   ....[105]....
        /*0aa4*/ 	.word	0x0001de30


	//   ....[106]....
        /*0aa8*/ 	.word	0x0001dea0


	//   ....[107]....
        /*0aac*/ 	.word	0x0001deb0


	//   ....[108]....
        /*0ab0*/ 	.word	0x0001dec0


	//   ....[109]....
        /*0ab4*/ 	.word	0x0001df00


	//   ....[110]....
        /*0ab8*/ 	.word	0x0001df60


	//   ....[111]....
        /*0abc*/ 	.word	0x0001e030


	//   ....[112]....
        /*0ac0*/ 	.word	0x0001e040


	//   ....[113]....
        /*0ac4*/ 	.word	0x0001e0b0


	//   ....[114]....
        /*0ac8*/ 	.word	0x0001e0c0


	//   ....[115]....
        /*0acc*/ 	.word	0x0001e100


	//   ....[116]....
        /*0ad0*/ 	.word	0x0001e120


	//   ....[117]....
        /*0ad4*/ 	.word	0x000200c0


	//   ....[118]....
        /*0ad8*/ 	.word	0x000200f0


	//   ....[119]....
        /*0adc*/ 	.word	0x00020150


	//   ....[120]....
        /*0ae0*/ 	.word	0x00020180


	//   ....[121]....
        /*0ae4*/ 	.word	0x000201b0


	//   ....[122]....
        /*0ae8*/ 	.word	0x000201e0


	//   ....[123]....
        /*0aec*/ 	.word	0x00020210


	//   ....[124]....
        /*0af0*/ 	.word	0x00020240


	//   ....[125]....
        /*0af4*/ 	.word	0x000203e0


	//   ....[126]....
        /*0af8*/ 	.word	0x00020410


	//   ....[127]....
        /*0afc*/ 	.word	0x00020440


	//   ....[128]....
        /*0b00*/ 	.word	0x00020470


	//   ....[129]....
        /*0b04*/ 	.word	0x000204a0


	//   ....[130]....
        /*0b08*/ 	.word	0x000204d0


	//   ....[131]....
        /*0b0c*/ 	.word	0x00020590


	//   ....[132]....
        /*0b10*/ 	.word	0x000205b0


	//   ....[133]....
        /*0b14*/ 	.word	0x000205d0


	//   ....[134]....
        /*0b18*/ 	.word	0x00020630


	//   ....[135]....
        /*0b1c*/ 	.word	0x00021050


	//   ....[136]....
        /*0b20*/ 	.word	0x000214b0


	//   ....[137]....
        /*0b24*/ 	.word	0x00021560


	//   ....[138]....
        /*0b28*/ 	.word	0x000215f0


	//   ....[139]....
        /*0b2c*/ 	.word	0x00021640


	//   ....[140]....
        /*0b30*/ 	.word	0x00021690


	//   ....[141]....
        /*0b34*/ 	.word	0x00021720


	//   ....[142]....
        /*0b38*/ 	.word	0x000217b0


	//   ....[143]....
        /*0b3c*/ 	.word	0x00021800


	//   ....[144]....
        /*0b40*/ 	.word	0x00021850


	//   ....[145]....
        /*0b44*/ 	.word	0x00021940


	//   ....[146]....
        /*0b48*/ 	.word	0x000219f0


	//   ....[147]....
        /*0b4c*/ 	.word	0x00021a40


	//   ....[148]....
        /*0b50*/ 	.word	0x00021a90


	//   ....[149]....
        /*0b54*/ 	.word	0x00021c20


	//   ....[150]....
        /*0b58*/ 	.word	0x00021d70


	//   ....[151]....
        /*0b5c*/ 	.word	0x00021e00


	//   ....[152]....
        /*0b60*/ 	.word	0x00021e50


	//   ....[153]....
        /*0b64*/ 	.word	0x000221b0


	//   ....[154]....
        /*0b68*/ 	.word	0x00022210


	//   ....[155]....
        /*0b6c*/ 	.word	0x000222d0


	//   ....[156]....
        /*0b70*/ 	.word	0x00022340


	//   ....[157]....
        /*0b74*/ 	.word	0x000223a0


	//   ....[158]....
        /*0b78*/ 	.word	0x00022450


	//   ....[159]....
        /*0b7c*/ 	.word	0x000224b0


	//   ....[160]....
        /*0b80*/ 	.word	0x00022540


	//   ....[161]....
        /*0b84*/ 	.word	0x000225c0


	//   ....[162]....
        /*0b88*/ 	.word	0x00022610


	//   ....[163]....
        /*0b8c*/ 	.word	0x000226a0


	//   ....[164]....
        /*0b90*/ 	.word	0x00022730


	//   ....[165]....
        /*0b94*/ 	.word	0x000227d0


	//   ....[166]....
        /*0b98*/ 	.word	0x00022870


	//   ....[167]....
        /*0b9c*/ 	.word	0x000228d0


	//   ....[168]....
        /*0ba0*/ 	.word	0x00022940


	//   ....[169]....
        /*0ba4*/ 	.word	0x000229a0


	//   ....[170]....
        /*0ba8*/ 	.word	0x00022a10


	//   ....[171]....
        /*0bac*/ 	.word	0x00022ad0


	//   ....[172]....
        /*0bb0*/ 	.word	0x00022b30


	//   ....[173]....
        /*0bb4*/ 	.word	0x00022bf0


	//   ....[174]....
        /*0bb8*/ 	.word	0x00022ed0


	//   ....[175]....
        /*0bbc*/ 	.word	0x000230b0


	//   ....[176]....
        /*0bc0*/ 	.word	0x00023100


	//   ....[177]....
        /*0bc4*/ 	.word	0x00023160


	//   ....[178]....
        /*0bc8*/ 	.word	0x00023240


	//   ....[179]....
        /*0bcc*/ 	.word	0x000232a0


	//   ....[180]....
        /*0bd0*/ 	.word	0x00023380


	//   ....[181]....
        /*0bd4*/ 	.word	0x000233e0


	//   ....[182]....
        /*0bd8*/ 	.word	0x000234c0


	//   ....[183]....
        /*0bdc*/ 	.word	0x00023520


	//   ....[184]....
        /*0be0*/ 	.word	0x00023600


	//   ....[185]....
        /*0be4*/ 	.word	0x00023660


	//   ....[186]....
        /*0be8*/ 	.word	0x00023740


	//   ....[187]....
        /*0bec*/ 	.word	0x000237a0


	//   ....[188]....
        /*0bf0*/ 	.word	0x00023880


	//   ....[189]....
        /*0bf4*/ 	.word	0x000238e0


	//   ....[190]....
        /*0bf8*/ 	.word	0x000239d0


	//   ....[191]....
        /*0bfc*/ 	.word	0x00023a40


	//   ....[192]....
        /*0c00*/ 	.word	0x00023b20


	//   ....[193]....
        /*0c04*/ 	.word	0x00023b80


	//   ....[194]....
        /*0c08*/ 	.word	0x00023c70


	//   ....[195]....
        /*0c0c*/ 	.word	0x00023cd0


	//   ....[196]....
        /*0c10*/ 	.word	0x00023da0


	//   ....[197]....
        /*0c14*/ 	.word	0x00023e00


	//   ....[198]....
        /*0c18*/ 	.word	0x00023ec0


	//   ....[199]....
        /*0c1c*/ 	.word	0x000241e0


	//   ....[200]....
        /*0c20*/ 	.word	0x00024280


	//   ....[201]....
        /*0c24*/ 	.word	0x000243f0


	//   ....[202]....
        /*0c28*/ 	.word	0x00024460


	//   ....[203]....
        /*0c2c*/ 	.word	0x000244d0


	//   ....[204]....
        /*0c30*/ 	.word	0x00024540


	//   ....[205]....
        /*0c34*/ 	.word	0x000245b0


	//   ....[206]....
        /*0c38*/ 	.word	0x00024630


	//   ....[207]....
        /*0c3c*/ 	.word	0x000246b0


	//   ....[208]....
        /*0c40*/ 	.word	0x00024740


	//   ....[209]....
        /*0c44*/ 	.word	0x000247b0


	//   ....[210]....
        /*0c48*/ 	.word	0x00024820


	//   ....[211]....
        /*0c4c*/ 	.word	0x00024890


	//   ....[212]....
        /*0c50*/ 	.word	0x00024910


	//   ....[213]....
        /*0c54*/ 	.word	0x00024980


	//   ....[214]....
        /*0c58*/ 	.word	0x00024a30


	//   ....[215]....
        /*0c5c*/ 	.word	0x00024a80


	//   ....[216]....
        /*0c60*/ 	.word	0x00024b10


	//   ....[217]....
        /*0c64*/ 	.word	0x00024c40


	//----- nvinfo : EIATTR_REG_RECONFIG
	.align		4
.L_1537:
        /*0c68*/ 	.byte	0x01, 0x54
	.zero		2


	//----- nvinfo : EIATTR_SYSCALL_OFFSETS
	.align		4
        /*0c6c*/ 	.byte	0x04, 0x46
        /*0c6e*/ 	.short	(.L_1539 - .L_1538)


	//   ....[0]....
.L_1538:
        /*0c70*/ 	.word	0x00001eb0


	//   ....[1]....
        /*0c74*/ 	.word	0x00002000


	//   ....[2]....
        /*0c78*/ 	.word	0x000065f0


	//   ....[3]....
        /*0c7c*/ 	.word	0x00006910


	//   ....[4]....
        /*0c80*/ 	.word	0x0001cc40


	//   ....[5]....
        /*0c84*/ 	.word	0x0001cd90


	//   ....[6]....
        /*0c88*/ 	.word	0x0001ce80


	//   ....[7]....
        /*0c8c*/ 	.word	0x0001d660


	//----- nvinfo : EIATTR_MBARRIER_INSTR_OFFSETS
	.align		4
.L_1539:
        /*0c90*/ 	.byte	0x04, 0x39
        /*0c92*/ 	.short	(.L_1541 - .L_1540)


	//   ....[0]....
.L_1540:
        /*0c94*/ 	.word	0x000002b0
        /*0c98*/ 	.word	0x000000ff
        /*0c9c*/ 	.word	0x00016800
        /*0ca0*/ 	.short	0x0100
        /*0ca2*/ 	.byte	0x08
	.zero		1


	//   ....[1]....
        /*0ca4*/ 	.word	0x000002c0
        /*0ca8*/ 	.word	0x000000ff
        /*0cac*/ 	.word	0x00016820
        /*0cb0*/ 	.short	0x0100
        /*0cb2*/ 	.byte	0x08
	.zero		1


	//   ....[2]....
        /*0cb4*/ 	.word	0x000003b0
        /*0cb8*/ 	.word	0x000000ff
        /*0cbc*/ 	.word	0x00016830
        /*0cc0*/ 	.short	0x0100
        /*0cc2*/ 	.byte	0x08
	.zero		1


	//   ....[3]....
        /*0cc4*/ 	.word	0x000003c0
        /*0cc8*/ 	.word	0x000000ff
        /*0ccc*/ 	.word	0x00016840
        /*0cd0*/ 	.short	0x0100
        /*0cd2*/ 	.byte	0x08
	.zero		1


	//   ....[4]....
        /*0cd4*/ 	.word	0x000003d0
        /*0cd8*/ 	.word	0x000000ff
        /*0cdc*/ 	.word	0x00016838
        /*0ce0*/ 	.short	0x0100
        /*0ce2*/ 	.byte	0x08
	.zero		1


	//   ....[5]....
        /*0ce4*/ 	.word	0x000003e0
        /*0ce8*/ 	.word	0x000000ff
        /*0cec*/ 	.word	0x00016848
        /*0cf0*/ 	.short	0x0100
        /*0cf2*/ 	.byte	0x08
	.zero		1


	//   ....[6]....
        /*0cf4*/ 	.word	0x00000510
        /*0cf8*/ 	.word	0x000000ff
        /*0cfc*/ 	.word	0x00016850
        /*0d00*/ 	.short	0x0100
        /*0d02*/ 	.byte	0x08
	.zero		1


	//   ....[7]....
        /*0d04*/ 	.word	0x00000520
        /*0d08*/ 	.word	0x000000ff
        /*0d0c*/ 	.word	0x00016860
        /*0d10*/ 	.short	0x0100
        /*0d12*/ 	.byte	0x08
	.zero		1


	//   ....[8]....
        /*0d14*/ 	.word	0x00000530
        /*0d18*/ 	.word	0x000000ff
        /*0d1c*/ 	.word	0x00016858
        /*0d20*/ 	.short	0x0100
        /*0d22*/ 	.byte	0x08
	.zero		1


	//   ....[9]....
        /*0d24*/ 	.word	0x00000540
        /*0d28*/ 	.word	0x000000ff
        /*0d2c*/ 	.word	0x00016868
        /*0d30*/ 	.short	0x0100
        /*0d32*/ 	.byte	0x08
	.zero		1


	//   ....[10]....
        /*0d34*/ 	.word	0x00000630
        /*0d38*/ 	.word	0x000000ff
        /*0d3c*/ 	.word	0x00016870
        /*0d40*/ 	.short	0x0100
        /*0d42*/ 	.byte	0x06
	.zero		1


	//   ....[11]....
        /*0d44*/ 	.word	0x00000640
        /*0d48*/ 	.word	0x000000ff
        /*0d4c*/ 	.word	0x00016880
        /*0d50*/ 	.short	0x0100
        /*0d52*/ 	.byte	0x06
	.zero		1


	//   ....[12]....
        /*0d54*/ 	.word	0x00000650
        /*0d58*/ 	.word	0x000000ff
        /*0d5c*/ 	.word	0x00016878
        /*0d60*/ 	.short	0x0100
        /*0d62*/ 	.byte	0x06
	.zero		1


	//   ....[13]....
        /*0d64*/ 	.word	0x00000660
        /*0d68*/ 	.word	0x000000ff
        /*0d6c*/ 	.word	0x00016888
        /*0d70*/ 	.short	0x0100
        /*0d72*/ 	.byte	0x06
	.zero		1


	//   ....[14]....
        /*0d74*/ 	.word	0x00000790
        /*0d78*/ 	.word	0x000000ff
        /*0d7c*/ 	.word	0x00016890
        /*0d80*/ 	.short	0x0100
        /*0d82*/ 	.byte	0x08
	.zero		1


	//   ....[15]....
        /*0d84*/ 	.word	0x000007a0
        /*0d88*/ 	.word	0x000000ff
        /*0d8c*/ 	.word	0x000168a0
        /*0d90*/ 	.short	0x0100
        /*0d92*/ 	.byte	0x08
	.zero		1


	//   ....[16]....
        /*0d94*/ 	.word	0x000007b0
        /*0d98*/ 	.word	0x000000ff
        /*0d9c*/ 	.word	0x00016898
        /*0da0*/ 	.short	0x0100
        /*0da2*/ 	.byte	0x08
	.zero		1


	//   ....[17]....
        /*0da4*/ 	.word	0x000007c0
        /*0da8*/ 	.word	0x000000ff
        /*0dac*/ 	.word	0x000168a8
        /*0db0*/ 	.short	0x0100
        /*0db2*/ 	.byte	0x08
	.zero		1


	//   ....[18]....
        /*0db4*/ 	.word	0x000008f0
        /*0db8*/ 	.word	0x000000ff
        /*0dbc*/ 	.word	0x000168b0
        /*0dc0*/ 	.short	0x0100
        /*0dc2*/ 	.byte	0x08
	.zero		1


	//   ....[19]....
        /*0dc4*/ 	.word	0x00000900
        /*0dc8*/ 	.word	0x000000ff
        /*0dcc*/ 	.word	0x000168c0
        /*0dd0*/ 	.short	0x0100
        /*0dd2*/ 	.byte	0x08
	.zero		1


	//   ....[20]....
        /*0dd4*/ 	.word	0x00000910
        /*0dd8*/ 	.word	0x000000ff
        /*0ddc*/ 	.word	0x000168b8
        /*0de0*/ 	.short	0x0100
        /*0de2*/ 	.byte	0x08
	.zero		1


	//   ....[21]....
        /*0de4*/ 	.word	0x00000920
        /*0de8*/ 	.word	0x000000ff
        /*0dec*/ 	.word	0x000168c8
        /*0df0*/ 	.short	0x0100
        /*0df2*/ 	.byte	0x08
	.zero		1


	//   ....[22]....
        /*0df4*/ 	.word	0x00003170
        /*0df8*/ 	.word	0x0000004e
        /*0dfc*/ 	.word	0x00016890
        /*0e00*/ 	.short	0x010a
        /*0e02*/ 	.byte	0x3f
	.zero		1


	//   ....[23]....
        /*0e04*/ 	.word	0x000043c0
        /*0e08*/ 	.word	0x0000004e
        /*0e0c*/ 	.word	0x00016890
        /*0e10*/ 	.short	0x010a
        /*0e12*/ 	.byte	0x3f
	.zero		1


	//   ....[24]....
        /*0e14*/ 	.word	0x000054b0
        /*0e18*/ 	.word	0x0000004e
        /*0e1c*/ 	.word	0x00016890
        /*0e20*/ 	.short	0x010a
        /*0e22*/ 	.byte	0x3f
	.zero		1


	//   ....[25]....
        /*0e24*/ 	.word	0x000056c0
        /*0e28*/ 	.word	0x0000000c
        /*0e2c*/ 	.word	0x00000000
        /*0e30*/ 	.short	0x0101
        /*0e32*/ 	.byte	0x3f
	.zero		1


	//   ....[26]....
        /*0e34*/ 	.word	0x00005700
        /*0e38*/ 	.word	0x0000004e
        /*0e3c*/ 	.word	0x000168b0
        /*0e40*/ 	.short	0x010a
        /*0e42*/ 	.byte	0x3f
	.zero		1


	//   ....[27]....
        /*0e44*/ 	.word	0x00005ae0
        /*0e48*/ 	.word	0x0000004e
        /*0e4c*/ 	.word	0x00000000
        /*0e50*/ 	.short	0x0101
        /*0e52*/ 	.byte	0x3f
	.zero		1


	//   ....[28]....
        /*0e54*/ 	.word	0x00006690
        /*0e58*/ 	.word	0x00000002
        /*0e5c*/ 	.word	0x00016800
        /*0e60*/ 	.short	0x010a
        /*0e62*/ 	.byte	0x3f
	.zero		1


	//   ....[29]....
        /*0e64*/ 	.word	0x000066e0
        /*0e68*/ 	.word	0x00000002
        /*0e6c*/ 	.word	0x00016800
        /*0e70*/ 	.short	0x010a
        /*0e72*/ 	.byte	0x3f
	.zero		1


	//   ....[30]....
        /*0e74*/ 	.word	0x00007200
        /*0e78*/ 	.word	0x00000002
        /*0e7c*/ 	.word	0x00016800
        /*0e80*/ 	.short	0x010a
        /*0e82*/ 	.byte	0x3f
	.zero		1


	//   ....[31]....
        /*0e84*/ 	.word	0x00008710
        /*0e88*/ 	.word	0x00000002
        /*0e8c*/ 	.word	0x00016800
        /*0e90*/ 	.short	0x010a
        /*0e92*/ 	.byte	0x3f
	.zero		1


	//   ....[32]....
        /*0e94*/ 	.word	0x00009610
        /*0e98*/ 	.word	0x00000000
        /*0e9c*/ 	.word	0x00016830
        /*0ea0*/ 	.short	0x010a
        /*0ea2*/ 	.byte	0x3f
	.zero		1


	//   ....[33]....
        /*0ea4*/ 	.word	0x00009680
        /*0ea8*/ 	.word	0x00000000
        /*0eac*/ 	.word	0x00016830
        /*0eb0*/ 	.short	0x010a
        /*0eb2*/ 	.byte	0x3f
	.zero		1


	//   ....[34]....
        /*0eb4*/ 	.word	0x00009f10
        /*0eb8*/ 	.word	0x00000004
        /*0ebc*/ 	.word	0x00000000
        /*0ec0*/ 	.short	0x0101
        /*0ec2*/ 	.byte	0x3f
	.zero		1


	//   ....[35]....
        /*0ec4*/ 	.word	0x0000d150
        /*0ec8*/ 	.word	0x00000009
        /*0ecc*/ 	.word	0x00016830
        /*0ed0*/ 	.short	0x010a
        /*0ed2*/ 	.byte	0x3f
	.zero		1


	//   ....[36]....
        /*0ed4*/ 	.word	0x0000d1a0
        /*0ed8*/ 	.word	0x00000009
        /*0edc*/ 	.word	0x00016830
        /*0ee0*/ 	.short	0x010a
        /*0ee2*/ 	.byte	0x3f
	.zero		1


	//   ....[37]....
        /*0ee4*/ 	.word	0x0000d4c0
        /*0ee8*/ 	.word	0x00000009
        /*0eec*/ 	.word	0x00016850
        /*0ef0*/ 	.short	0x010a
        /*0ef2*/ 	.byte	0x3f
	.zero		1


	//   ....[38]....
        /*0ef4*/ 	.word	0x0000d500
        /*0ef8*/ 	.word	0x00000009
        /*0efc*/ 	.word	0x00016850
        /*0f00*/ 	.short	0x010a
        /*0f02*/ 	.byte	0x3f
	.zero		1


	//   ....[39]....
        /*0f04*/ 	.word	0x0000e280
        /*0f08*/ 	.word	0x0000000d
        /*0f0c*/ 	.word	0x00000000
        /*0f10*/ 	.short	0x0101
        /*0f12*/ 	.byte	0x3f
	.zero		1


	//   ....[40]....
        /*0f14*/ 	.word	0x0000ec00
        /*0f18*/ 	.word	0x0000000c
        /*0f1c*/ 	.word	0x00000000
        /*0f20*/ 	.short	0x0101
        /*0f22*/ 	.byte	0x3f
	.zero		1


	//   ....[41]....
        /*0f24*/ 	.word	0x00010be0
        /*0f28*/ 	.word	0x00000005
        /*0f2c*/ 	.word	0x00016830
        /*0f30*/ 	.short	0x010a
        /*0f32*/ 	.byte	0x3f
	.zero		1


	//   ....[42]....
        /*0f34*/ 	.word	0x00010c30
        /*0f38*/ 	.word	0x00000005
        /*0f3c*/ 	.word	0x00016830
        /*0f40*/ 	.short	0x010a
        /*0f42*/ 	.byte	0x3f
	.zero		1


	//   ....[43]....
        /*0f44*/ 	.word	0x00010f50
        /*0f48*/ 	.word	0x00000008
        /*0f4c*/ 	.word	0x00016850
        /*0f50*/ 	.short	0x010a
        /*0f52*/ 	.byte	0x3f
	.zero		1


	//   ....[44]....
        /*0f54*/ 	.word	0x00010f90
        /*0f58*/ 	.word	0x00000008
        /*0f5c*/ 	.word	0x00016850
        /*0f60*/ 	.short	0x010a
        /*0f62*/ 	.byte	0x3f
	.zero		1


	//   ....[45]....
        /*0f64*/ 	.word	0x00012830
        /*0f68*/ 	.word	0x00000019
        /*0f6c*/ 	.word	0x00000000
        /*0f70*/ 	.short	0x0101
        /*0f72*/ 	.byte	0x3f
	.zero		1


	//   ....[46]....
        /*0f74*/ 	.word	0x00012860
        /*0f78*/ 	.word	0x00000014
        /*0f7c*/ 	.word	0x00000000
        /*0f80*/ 	.short	0x0101
        /*0f82*/ 	.byte	0x3f
	.zero		1


	//   ....[47]....
        /*0f84*/ 	.word	0x00013410
        /*0f88*/ 	.word	0x00000005
        /*0f8c*/ 	.word	0x00016830
        /*0f90*/ 	.short	0x010a
        /*0f92*/ 	.byte	0x3f
	.zero		1


	//   ....[48]....
        /*0f94*/ 	.word	0x00013460
        /*0f98*/ 	.word	0x00000005
        /*0f9c*/ 	.word	0x00016830
        /*0fa0*/ 	.short	0x010a
        /*0fa2*/ 	.byte	0x3f
	.zero		1


	//   ....[49]....
        /*0fa4*/ 	.word	0x00013780
        /*0fa8*/ 	.word	0x00000008
        /*0fac*/ 	.word	0x00016850
        /*0fb0*/ 	.short	0x010a
        /*0fb2*/ 	.byte	0x3f
	.zero		1


	//   ....[50]....
        /*0fb4*/ 	.word	0x000137c0
        /*0fb8*/ 	.word	0x00000008
        /*0fbc*/ 	.word	0x00016850
        /*0fc0*/ 	.short	0x010a
        /*0fc2*/ 	.byte	0x3f
	.zero		1


	//   ....[51]....
        /*0fc4*/ 	.word	0x00014500
        /*0fc8*/ 	.word	0x00000050
        /*0fcc*/ 	.word	0x00000000
        /*0fd0*/ 	.short	0x0101
        /*0fd2*/ 	.byte	0x3f
	.zero		1


	//   ....[52]....
        /*0fd4*/ 	.word	0x00014f20
        /*0fd8*/ 	.word	0x0000000c
        /*0fdc*/ 	.word	0x00000000
        /*0fe0*/ 	.short	0x0101
        /*0fe2*/ 	.byte	0x3f
	.zero		1


	//   ....[53]....
        /*0fe4*/ 	.word	0x00016b00
        /*0fe8*/ 	.word	0x0000000b
        /*0fec*/ 	.word	0x00016850
        /*0ff0*/ 	.short	0x010a
        /*0ff2*/ 	.byte	0x3f
	.zero		1


	//   ....[54]....
        /*0ff4*/ 	.word	0x00016b70
        /*0ff8*/ 	.word	0x0000000b
        /*0ffc*/ 	.word	0x00016850
        /*1000*/ 	.short	0x010a
        /*1002*/ 	.byte	0x3f
	.zero		1


	//   ....[55]....
        /*1004*/ 	.word	0x00017150
        /*1008*/ 	.word	0x00000009
        /*100c*/ 	.word	0x00000000
        /*1010*/ 	.short	0x0101
        /*1012*/ 	.byte	0x3f
	.zero		1


	//   ....[56]....
        /*1014*/ 	.word	0x000181a0
        /*1018*/ 	.word	0x00000000
        /*101c*/ 	.word	0x00000000
        /*1020*/ 	.short	0x0101
        /*1022*/ 	.byte	0x3f
	.zero		1


	//   ....[57]....
        /*1024*/ 	.word	0x000187e0
        /*1028*/ 	.word	0x00000008
        /*102c*/ 	.word	0x00000000
        /*1030*/ 	.short	0x0101
        /*1032*/ 	.byte	0x3f
	.zero		1


	//   ....[58]....
        /*1034*/ 	.word	0x0001b750
        /*1038*/ 	.word	0x00000011
        /*103c*/ 	.word	0x00016820
        /*1040*/ 	.short	0x010a
        /*1042*/ 	.byte	0x3f
	.zero		1


	//   ....[59]....
        /*1044*/ 	.word	0x0001b810
        /*1048*/ 	.word	0x00000005
        /*104c*/ 	.word	0x000168a0
        /*1050*/ 	.short	0x010a
        /*1052*/ 	.byte	0x3f
	.zero		1


	//   ....[60]....
        /*1054*/ 	.word	0x0001ba50
        /*1058*/ 	.word	0x00000005
        /*105c*/ 	.word	0x000168c0
        /*1060*/ 	.short	0x010a
        /*1062*/ 	.byte	0x3f
	.zero		1


	//   ....[61]....
        /*1064*/ 	.word	0x0001bde0
        /*1068*/ 	.word	0x00000005
        /*106c*/ 	.word	0x000168a0
        /*1070*/ 	.short	0x010a
        /*1072*/ 	.byte	0x3f
	.zero		1


	//   ....[62]....
        /*1074*/ 	.word	0x0001c000
        /*1078*/ 	.word	0x00000005
        /*107c*/ 	.word	0x000168c0
        /*1080*/ 	.short	0x010a
        /*1082*/ 	.byte	0x3f
	.zero		1


	//   ....[63]....
        /*1084*/ 	.word	0x0001d1f0
        /*1088*/ 	.word	0x00000000
        /*108c*/ 	.word	0x00016840
        /*1090*/ 	.short	0x010a
        /*1092*/ 	.byte	0x3f
	.zero		1


	//   ....[64]....
        /*1094*/ 	.word	0x0001e1d0
        /*1098*/ 	.word	0x00000011
        /*109c*/ 	.word	0x00016800
        /*10a0*/ 	.short	0x0107
        /*10a2*/ 	.byte	0x3f
	.zero		1


	//   ....[65]....
        /*10a4*/ 	.word	0x0001e2c0
        /*10a8*/ 	.word	0x00000011
        /*10ac*/ 	.word	0x00016800
        /*10b0*/ 	.short	0x0101
        /*10b2*/ 	.byte	0x3f
	.zero		1


	//   ....[66]....
        /*10b4*/ 	.word	0x0001e2e0
        /*10b8*/ 	.word	0x00000011
        /*10bc*/ 	.word	0x00016820
        /*10c0*/ 	.short	0x010a
        /*10c2*/ 	.byte	0x3f
	.zero		1


	//   ....[67]....
        /*10c4*/ 	.word	0x0001e6d0
        /*10c8*/ 	.word	0x00000002
        /*10cc*/ 	.word	0x00016840
        /*10d0*/ 	.short	0x010a
        /*10d2*/ 	.byte	0x3f
	.zero		1


	//   ....[68]....
        /*10d4*/ 	.word	0x0001e950
        /*10d8*/ 	.word	0x00000003
        /*10dc*/ 	.word	0x00000060
        /*10e0*/ 	.short	0x010a
        /*10e2*/ 	.byte	0x3f
	.zero		1


	//   ....[69]....
        /*10e4*/ 	.word	0x0001ee90
        /*10e8*/ 	.word	0x00000002
        /*10ec*/ 	.word	0x00016840
        /*10f0*/ 	.short	0x010a
        /*10f2*/ 	.byte	0x3f
	.zero		1


	//   ....[70]....
        /*10f4*/ 	.word	0x0001f110
        /*10f8*/ 	.word	0x0000000a
        /*10fc*/ 	.word	0x00000060
        /*1100*/ 	.short	0x010a
        /*1102*/ 	.byte	0x3f
	.zero		1


	//   ....[71]....
        /*1104*/ 	.word	0x0001f5a0
        /*1108*/ 	.word	0x00000002
        /*110c*/ 	.word	0x00016840
        /*1110*/ 	.short	0x010a
        /*1112*/ 	.byte	0x3f
	.zero		1


	//   ....[72]....
        /*1114*/ 	.word	0x0001f830
        /*1118*/ 	.word	0x00000003
        /*111c*/ 	.word	0x00000060
        /*1120*/ 	.short	0x010a
        /*1122*/ 	.byte	0x3f
	.zero		1


	//   ....[73]....
        /*1124*/ 	.word	0x0001fc70
        /*1128*/ 	.word	0x00000003
        /*112c*/ 	.word	0x00016860
        /*1130*/ 	.short	0x010a
        /*1132*/ 	.byte	0x3f
	.zero		1


	//   ....[74]....
        /*1134*/ 	.word	0x00020fd0
        /*1138*/ 	.word	0x00000009
        /*113c*/ 	.word	0x00016820
        /*1140*/ 	.short	0x010a
        /*1142*/ 	.byte	0x3f
	.zero		1


	//   ....[75]....
        /*1144*/ 	.word	0x00021160
        /*1148*/ 	.word	0x00000007
        /*114c*/ 	.word	0x00000000
        /*1150*/ 	.short	0x010a
        /*1152*/ 	.byte	0x3f
	.zero		1


	//   ....[76]....
        /*1154*/ 	.word	0x000211d0
        /*1158*/ 	.word	0x00000003
        /*115c*/ 	.word	0x00000000
        /*1160*/ 	.short	0x010a
        /*1162*/ 	.byte	0x3f
	.zero		1


	//   ....[77]....
        /*1164*/ 	.word	0x00021230
        /*1168*/ 	.word	0x00000005
        /*116c*/ 	.word	0x00000000
        /*1170*/ 	.short	0x010a
        /*1172*/ 	.byte	0x3f
	.zero		1


	//   ....[78]....
        /*1174*/ 	.word	0x00021260
        /*1178*/ 	.word	0x00000003
        /*117c*/ 	.word	0x00000000
        /*1180*/ 	.short	0x010a
        /*1182*/ 	.byte	0x3f
	.zero		1


	//   ....[79]....
        /*1184*/ 	.word	0x000212c0
        /*1188*/ 	.word	0x0000004e
        /*118c*/ 	.word	0x00016890
        /*1190*/ 	.short	0x010a
        /*1192*/ 	.byte	0x3f
	.zero		1


	//   ....[80]....
        /*1194*/ 	.word	0x00021310
        /*1198*/ 	.word	0x0000004e
        /*119c*/ 	.word	0x00016890
        /*11a0*/ 	.short	0x010a
        /*11a2*/ 	.byte	0x3f
	.zero		1


	//   ....[81]....
        /*11a4*/ 	.word	0x00021360
        /*11a8*/ 	.word	0x0000004e
        /*11ac*/ 	.word	0x00016890
        /*11b0*/ 	.short	0x010a
        /*11b2*/ 	.byte	0x3f
	.zero		1


	//   ....[82]....
        /*11b4*/ 	.word	0x000213b0
        /*11b8*/ 	.word	0x0000004e
        /*11bc*/ 	.word	0x000168b0
        /*11c0*/ 	.short	0x010a
        /*11c2*/ 	.byte	0x3f
	.zero		1


	//   ....[83]....
        /*11c4*/ 	.word	0x00021880
        /*11c8*/ 	.word	0x00000002
        /*11cc*/ 	.word	0x00016800
        /*11d0*/ 	.short	0x010a
        /*11d2*/ 	.byte	0x3f
	.zero		1


	//   ....[84]....
        /*11d4*/ 	.word	0x00021e80
        /*11d8*/ 	.word	0x00000002
        /*11dc*/ 	.word	0x00016800
        /*11e0*/ 	.short	0x010a
        /*11e2*/ 	.byte	0x3f
	.zero		1


	//   ....[85]....
        /*11e4*/ 	.word	0x00021ed0
        /*11e8*/ 	.word	0x00000000
        /*11ec*/ 	.word	0x00016830
        /*11f0*/ 	.short	0x010a
        /*11f2*/ 	.byte	0x3f
	.zero		1


	//   ....[86]....
        /*11f4*/ 	.word	0x00021f20
        /*11f8*/ 	.word	0x00000009
        /*11fc*/ 	.word	0x00016830
        /*1200*/ 	.short	0x010a
        /*1202*/ 	.byte	0x3f
	.zero		1


	//   ....[87]....
        /*1204*/ 	.word	0x00021f70
        /*1208*/ 	.word	0x00000009
        /*120c*/ 	.word	0x00016850
        /*1210*/ 	.short	0x010a
        /*1212*/ 	.byte	0x3f
	.zero		1


	//   ....[88]....
        /*1214*/ 	.word	0x00021fc0
        /*1218*/ 	.word	0x00000005
        /*121c*/ 	.word	0x00016830
        /*1220*/ 	.short	0x010a
        /*1222*/ 	.byte	0x3f
	.zero		1


	//   ....[89]....
        /*1224*/ 	.word	0x00022010
        /*1228*/ 	.word	0x00000008
        /*122c*/ 	.word	0x00016850
        /*1230*/ 	.short	0x010a
        /*1232*/ 	.byte	0x3f
	.zero		1


	//   ....[90]....
        /*1234*/ 	.word	0x00022060
        /*1238*/ 	.word	0x00000005
        /*123c*/ 	.word	0x00016830
        /*1240*/ 	.short	0x010a
        /*1242*/ 	.byte	0x3f
	.zero		1


	//   ....[91]....
        /*1244*/ 	.word	0x000220b0
        /*1248*/ 	.word	0x00000008
        /*124c*/ 	.word	0x00016850
        /*1250*/ 	.short	0x010a
        /*1252*/ 	.byte	0x3f
	.zero		1


	//   ....[92]....
        /*1254*/ 	.word	0x00022100
        /*1258*/ 	.word	0x0000000b
        /*125c*/ 	.word	0x00016850
        /*1260*/ 	.short	0x010a
        /*1262*/ 	.byte	0x3f
	.zero		1


	//   ....[93]....
        /*1264*/ 	.word	0x00022cb0
        /*1268*/ 	.word	0x00000011
        /*126c*/ 	.word	0x00016820
        /*1270*/ 	.short	0x010a
        /*1272*/ 	.byte	0x3f
	.zero		1


	//   ....[94]....
        /*1274*/ 	.word	0x00022d00
        /*1278*/ 	.word	0x00000005
        /*127c*/ 	.word	0x000168a0
        /*1280*/ 	.short	0x010a
        /*1282*/ 	.byte	0x3f
	.zero		1


	//   ....[95]....
        /*1284*/ 	.word	0x00022d50
        /*1288*/ 	.word	0x00000005
        /*128c*/ 	.word	0x000168c0
        /*1290*/ 	.short	0x010a
        /*1292*/ 	.byte	0x3f
	.zero		1


	//   ....[96]....
        /*1294*/ 	.word	0x00022da0
        /*1298*/ 	.word	0x00000005
        /*129c*/ 	.word	0x000168a0
        /*12a0*/ 	.short	0x010a
        /*12a2*/ 	.byte	0x3f
	.zero		1


	//   ....[97]....
        /*12a4*/ 	.word	0x00022df0
        /*12a8*/ 	.word	0x00000005
        /*12ac*/ 	.word	0x000168c0
        /*12b0*/ 	.short	0x010a
        /*12b2*/ 	.byte	0x3f
	.zero		1


	//   ....[98]....
        /*12b4*/ 	.word	0x00022f90
        /*12b8*/ 	.word	0x00000000
        /*12bc*/ 	.word	0x00016840
        /*12c0*/ 	.short	0x010a
        /*12c2*/ 	.byte	0x3f
	.zero		1


	//   ....[99]....
        /*12c4*/ 	.word	0x00023f00
        /*12c8*/ 	.word	0x00000011
        /*12cc*/ 	.word	0x00016820
        /*12d0*/ 	.short	0x010a
        /*12d2*/ 	.byte	0x3f
	.zero		1


	//   ....[100]....
        /*12d4*/ 	.word	0x00023f50
        /*12d8*/ 	.word	0x00000002
        /*12dc*/ 	.word	0x00016840
        /*12e0*/ 	.short	0x010a
        /*12e2*/ 	.byte	0x3f
	.zero		1


	//   ....[101]....
        /*12e4*/ 	.word	0x00023fa0
        /*12e8*/ 	.word	0x00000003
        /*12ec*/ 	.word	0x00000060
        /*12f0*/ 	.short	0x010a
        /*12f2*/ 	.byte	0x3f
	.zero		1


	//   ....[102]....
        /*12f4*/ 	.word	0x00023ff0
        /*12f8*/ 	.word	0x00000002
        /*12fc*/ 	.word	0x00016840
        /*1300*/ 	.short	0x010a
        /*1302*/ 	.byte	0x3f
	.zero		1


	//   ....[103]....
        /*1304*/ 	.word	0x00024040
        /*1308*/ 	.word	0x0000000a
        /*130c*/ 	.word	0x00000060
        /*1310*/ 	.short	0x010a
        /*1312*/ 	.byte	0x3f
	.zero		1


	//   ....[104]....
        /*1314*/ 	.word	0x00024090
        /*1318*/ 	.word	0x00000002
        /*131c*/ 	.word	0x00016840
        /*1320*/ 	.short	0x010a
        /*1322*/ 	.byte	0x3f
	.zero		1


	//   ....[105]....
        /*1324*/ 	.word	0x000240e0
        /*1328*/ 	.word	0x00000003
        /*132c*/ 	.word	0x00000060
        /*1330*/ 	.short	0x010a
        /*1332*/ 	.byte	0x3f
	.zero		1


	//   ....[106]....
        /*1334*/ 	.word	0x00024130
        /*1338*/ 	.word	0x00000003
        /*133c*/ 	.word	0x00016860
        /*1340*/ 	.short	0x010a
        /*1342*/ 	.byte	0x3f
	.zero		1


	//   ....[107]....
        /*1344*/ 	.word	0x00024b60
        /*1348*/ 	.word	0x00000009
        /*134c*/ 	.word	0x00016820
        /*1350*/ 	.short	0x010a
        /*1352*/ 	.byte	0x3f
	.zero		1


	//   ....[108]....
        /*1354*/ 	.word	0x00024d00
        /*1358*/ 	.word	0x00000007
        /*135c*/ 	.word	0x00000000
        /*1360*/ 	.short	0x010a
        /*1362*/ 	.byte	0x3f
	.zero		1


	//   ....[109]....
        /*1364*/ 	.word	0x00024d50
        /*1368*/ 	.word	0x00000003
        /*136c*/ 	.word	0x00000000
        /*1370*/ 	.short	0x010a
        /*1372*/ 	.byte	0x3f
	.zero		1


	//   ....[110]....
        /*1374*/ 	.word	0x00024da0
        /*1378*/ 	.word	0x00000005
        /*137c*/ 	.word	0x00000000
        /*1380*/ 	.short	0x010a
        /*1382*/ 	.byte	0x3f
	.zero		1


	//----- nvinfo : EIATTR_NUM_MBARRIERS
	.align		4
.L_1541:
        /*1384*/ 	.byte	0x03, 0x38
        /*1386*/ 	.short	0x0016


	//----- nvinfo : EIATTR_EXIT_INSTR_OFFSETS
	.align		4
        /*1388*/ 	.byte	0x04, 0x1c
        /*138a*/ 	.short	(.L_1543 - .L_1542)


	//   ....[0]....
.L_1542:
        /*138c*/ 	.word	0x000212b0


	//----- nvinfo : EIATTR_MAX_THREADS
	.align		4
.L_1543:
        /*1390*/ 	.byte	0x04, 0x05
        /*1392*/ 	.short	(.L_1545 - .L_1544)
.L_1544:
        /*1394*/ 	.word	0x00000200
        /*1398*/ 	.word	0x00000001
        /*139c*/ 	.word	0x00000001


	//----- nvinfo : EIATTR_CRS_STACK_SIZE
	.align		4
.L_1545:
        /*13a0*/ 	.byte	0x04, 0x1e
        /*13a2*/ 	.short	(.L_1547 - .L_1546)
.L_1546:
        /*13a4*/ 	.word	0x00000000


	//----- nvinfo : EIATTR_CBANK_PARAM_SIZE
	.align		4
.L_1547:
        /*13a8*/ 	.byte	0x03, 0x19
        /*13aa*/ 	.short	0x0af0


	//----- nvinfo : EIATTR_PARAM_CBANK
	.align		4
        /*13ac*/ 	.byte	0x04, 0x0a
        /*13ae*/ 	.short	(.L_1549 - .L_1548)
	.align		4
.L_1548:
        /*13b0*/ 	.word	index@(.nv.constant0._ZN7cutlass13device_kernelIN5flash11enable_sm90INS1_16FlashAttnFwdSm90INS1_25CollectiveMainloopFwdSm90ILi2EN4cute5tupleIJNS5_1CILi1EEES8_S8_EEENS6_IJNS7_ILi192EEENS7_ILi128EEENS7_ILi64EEEEEELi64ENS_6half_tEfNS_4arch4Sm90ELb0ELb1ELb1ELb1ELb0ELb1ELb0ELb1ELb1ELb1ELb1ELb0EEENS1_21CollectiveEpilogueFwdINS6_IJSA_SC_SB_EEES9_SE_SG_Li384ELb1ELb1ELb1ELb0EEENS1_36VarlenDynamicPersistentTileSchedulerILi192ELi128ELi384ELi128ELb1ELb1ELb1ELb1ELb0ELb1EEEEEEEEEvNT_6ParamsE)
        /*13b4*/ 	.short	0x0210
        /*13b6*/ 	.short	0x0af0


	//----- nvinfo : EIATTR_SW_WAR
	.align		4
.L_1549:
        /*13b8*/ 	.byte	0x04, 0x36
        /*13ba*/ 	.short	(.L_1551 - .L_1550)
.L_1550:
        /*13bc*/ 	.word	0x00000008
.L_1551:


//--------------------- .nv.info._ZN7cutlass13device_kernelIN5flash11enable_sm90INS1_16FlashAttnFwdSm90INS1_25CollectiveMainloopFwdSm90ILi2EN4cute5tupleIJNS5_1CILi1EEES8_S8_EEENS6_IJNS7_ILi192EEENS7_ILi128EEENS7_ILi64EEEEEELi64ENS_6half_tEfNS_4arch4Sm90ELb1ELb0ELb1ELb0ELb0ELb0ELb0ELb1ELb1ELb1ELb1ELb0EEENS1_21CollectiveEpilogueFwdINS6_IJSA_SC_SB_EEES9_SE_SG_Li384ELb0ELb1ELb1ELb0EEENS1_19SingleTileSchedulerILb0ELb1ELb1ELi192EEEEEEEEEvNT_6ParamsE --------------------------
	.section	.nv.info._ZN7cutlass13device_kernelIN5flash11enable_sm90INS1_16FlashAttnFwdSm90INS1_25CollectiveMainloopFwdSm90ILi2EN4cute5tupleIJNS5_1CILi1EEES8_S8_EEENS6_IJNS7_ILi192EEENS7_ILi128EEENS7_ILi64EEEEEELi64ENS_6half_tEfNS_4arch4Sm90ELb1ELb0ELb1ELb0ELb0ELb0ELb0ELb1ELb1ELb1ELb1ELb0EEENS1_21CollectiveEpilogueFwdINS6_IJSA_SC_SB_EEES9_SE_SG_Li384ELb0ELb1ELb1ELb0EEENS1_19SingleTileSchedulerILb0ELb1ELb1ELi192EEEEEEEEEvNT_6ParamsE,"",@"SHT_CUDA_INFO"
	.sectionflags	@""
	.align	4


	//----- nvinfo : EIATTR_CUDA_API_VERSION
	.align		4
        /*0000*/ 	.byte	0x04, 0x37
        /*0002*/ 	.short	(.L_1553 - .L_1552)
.L_1552:
        /*0004*/ 	.word	0x00000082


	//----- nvinfo : EIATTR_KPARAM_INFO
	.align		4
.L_1553:
        /*0008*/ 	.byte	0x04, 0x17
        /*000a*/ 	.short	(.L_1555 - .L_1554)
.L_1554:
        /*000c*/ 	.word	0x00000000
        /*0010*/ 	.short	0x0000
        /*0012*/ 	.short	0x0070
        /*0014*/ 	.byte	0x00, 0xf0, 0x01, 0x28


	//----- nvinfo : EIATTR_SPARSE_MMA_MASK
	.align		4
.L_1555:
        /*0018*/ 	.byte	0x03, 0x50
        /*001a*/ 	.short	0x0000


	//----- nvinfo : EIATTR_MAXREG_COUNT
	.align		4
        /*001c*/ 	.byte	0x03, 0x1b
        /*001e*/ 	.short	0x0080


	//----- nvinfo : EIATTR_NUM_BARRIERS
	.align		4
        /*0020*/ 	.byte	0x02, 0x4c
        /*0022*/ 	.byte	0x10
	.zero		1


	//----- nvinfo : EIATTR_EXTERNS
	.align		4
        /*0024*/ 	.byte	0x04, 0x0f
        /*0026*/ 	.short	(.L_1557 - .L_1556)


	//   ....[0]....
	.align		4
.L_1556:
        /*0028*/ 	.word	index@(__assertfail)


	//----- nvinfo : EIATTR_MERCURY_ISA_VERSION
	.align		4
.L_1557:
        /*002c*/ 	.byte	0x03, 0x5f
        /*002e*/ 	.short	0x0101


	//----- nvinfo : EIATTR_INT_WARP_WIDE_INSTR_OFFSETS
	.align		4
        /*0030*/ 	.byte	0x04, 0x31
        /*0032*/ 	.short	(.L_1559 - .L_1558)


	//   ....[0]....
.L_1558:
        /*0034*/ 	.word	0x00000120


	//   ....[1]....
        /*0038*/ 	.word	0x00000160


	//   ....[2]....
        /*003c*/ 	.word	0x000001d0


	//----- nvinfo : EIATTR_COOP_GROUP_MASK_REGIDS
	.align		4
.L_1559:
        /*0040*/ 	.byte	0x04, 0x29
        /*0042*/ 	.short	(.L_1561 - .L_1560)


	//   ....[0]....
.L_1560:
        /*0044*/ 	.word	0xffffffff


	//   ....[1]....
        /*0048*/ 	.word	0xffffffff


	//   ....[2]....
        /*004c*/ 	.word	0xffffffff


	//   ....[3]....
        /*0050*/ 	.word	0xffffffff


	//   ....[4]....
        /*0054*/ 	.word	0xffffffff


	//   ....[5]....
        /*0058*/ 	.word	0xffffffff


	//   ....[6]....
        /*005c*/ 	.word	0xffffffff


	//   ....[7]....
        /*0060*/ 	.word	0xffffffff


	//   ....[8]....
        /*0064*/ 	.word	0xffffffff


	//   ....[9]....
        /*0068*/ 	.word	0xffffffff


	//   ....[10]....
        /*006c*/ 	.word	0xffffffff


	//   ....[11]....
        /*0070*/ 	.word	0xffffffff


	//   ....[12]....
        /*0074*/ 	.word	0xffffffff


	//   ....[13]....
        /*0078*/ 	.word	0xffffffff


	//   ....[14]....
        /*007c*/ 	.word	0xffffffff


	//   ....[15]....
        /*0080*/ 	.word	0xffffffff


	//   ....[16]....
        /*0084*/ 	.word	0xffffffff


	//   ....[17]....
        /*0088*/ 	.word	0xffffffff


	//   ....[18]....
        /*008c*/ 	.word	0xffffffff


	//   ....[19]....
        /*0090*/ 	.word	0xffffffff


	//   ....[20]....
        /*0094*/ 	.word	0xffffffff


	//   ....[21]....
        /*0098*/ 	.word	0xffffffff


	//   ....[22]....
        /*009c*/ 	.word	0xffffffff


	//   ....[23]....
        /*00a0*/ 	.word	0xffffffff


	//   ....[24]....
        /*00a4*/ 	.word	0xffffffff


	//   ....[25]....
        /*00a8*/ 	.word	0xffffffff


	//   ....[26]....
        /*00ac*/ 	.word	0xffffffff


	//   ....[27]....
        /*00b0*/ 	.word	0xffffffff


	//   ....[28]....
        /*00b4*/ 	.word	0xffffffff


	//   ....[29]....
        /*00b8*/ 	.word	0xffffffff


	//   ....[30]....
        /*00bc*/ 	.word	0xffffffff


	//   ....[31]....
        /*00c0*/ 	.word	0xffffffff


	//   ....[32]....
        /*00c4*/ 	.word	0xffffffff


	//   ....[33]....
        /*00c8*/ 	.word	0xffffffff


	//   ....[34]....
        /*00cc*/ 	.word	0xffffffff


	//   ....[35]....
        /*00d0*/ 	.word	0xffffffff


	//   ....[36]....
        /*00d4*/ 	.word	0xffffffff


	//   ....[37]....
        /*00d8*/ 	.word	0xffffffff


	//   ....[38]....
        /*00dc*/ 	.word	0xffffffff


	//   ....[39]....
        /*00e0*/ 	.word	0xffffffff


	//   ....[40]....
        /*00e4*/ 	.word	0xffffffff


	//   ....[41]....
        /*00e8*/ 	.word	0xffffffff


	//   ....[42]....
        /*00ec*/ 	.word	0xffffffff


	//   ....[43]....
        /*00f0*/ 	.word	0xffffffff


	//   ....[44]....
        /*00f4*/ 	.word	0xffffffff


	//   ....[45]....
        /*00f8*/ 	.word	0xffffffff


	//   ....[46]....
        /*00fc*/ 	.word	0xffffffff


	//   ....[47]....
        /*0100*/ 	.word	0xffffffff


	//   ....[48]....
        /*0104*/ 	.word	0xffffffff


	//   ....[49]....
        /*0108*/ 	.word	0xffffffff


	//   ....[50]....
        /*010c*/ 	.word	0xffffffff


	//   ....[51]....
        /*0110*/ 	.word	0xffffffff


	//   ....[52]....
        /*0114*/ 	.word	0xffffffff


	//   ....[53]....
        /*0118*/ 	.word	0xffffffff


	//   ....[54]....
        /*011c*/ 	.word	0xffffffff


	//   ....[55]....
        /*0120*/ 	.word	0xffffffff


	//   ....[56]....
        /*0124*/ 	.word	0xffffffff


	//   ....[57]....
        /*0128*/ 	.word	0xffffffff


	//   ....[58]....
        /*012c*/ 	.word	0xffffffff


	//   ....[59]....
        /*0130*/ 	.word	0xffffffff


	//   ....[60]....
        /*0134*/ 	.word	0xffffffff


	//   ....[61]....
        /*0138*/ 	.word	0xffffffff


	//   ....[62]....
        /*013c*/ 	.word	0xffffffff


	//   ....[63]....
        /*0140*/ 	.word	0x0500000f


	//   ....[64]....
        /*0144*/ 	.word	0x0500000f


	//   ....[65]....
        /*0148*/ 	.word	0x0500000f


	//   ....[66]....
        /*014c*/ 	.word	0x0500000f


	//   ....[67]....
        /*0150*/ 	.word	0x0500000f


	//   ....[68]....
        /*0154*/ 	.word	0x0500000f


	//   ....[69]....
        /*0158*/ 	.word	0x0500000f


	//   ....[70]....
        /*015c*/ 	.word	0x0500000f


	//   ....[71]....
        /*0160*/ 	.word	0x0500000f


	//   ....[72]....
        /*0164*/ 	.word	0x0500000f


	//   ....[73]....
        /*0168*/ 	.word	0x0500000f


	//   ....[74]....
        /*016c*/ 	.word	0x0500000f


	//   ....[75]....
        /*0170*/ 	.word	0x0500000f


	//   ....[76]....
        /*0174*/ 	.word	0x0500000f


	//   ....[77]....
        /*0178*/ 	.word	0x0500000f


	//   ....[78]....
        /*017c*/ 	.word	0x0500000f


	//   ....[79]....
        /*0180*/ 	.word	0x0500000f


	//   ....[80]....
        /*0184*/ 	.word	0x0500000f


	//   ....[81]....
        /*0188*/ 	.word	0x0500000f


	//   ....[82]....
        /*018c*/ 	.word	0x0500000f


	//   ....[83]....
        /*0190*/ 	.word	0x0500000f


	//   ....[84]....
        /*0194*/ 	.word	0x0500000f


	//   ....[85]....
        /*0198*/ 	.word	0x0500000f


	//   ....[86]....
        /*019c*/ 	.word	0x0500000f


	//   ....[87]....
        /*01a0*/ 	.word	0x0500000f


	//   ....[88]....
        /*01a4*/ 	.word	0x0500000f


	//----- nvinfo : EIATTR_COOP_GROUP_INSTR_OFFSETS
	.align		4
.L_1561:
        /*01a8*/ 	.byte	0x04, 0x28
        /*01aa*/ 	.short	(.L_1563 - .L_1562)


	//   ....[0]....
.L_1562:
        /*01ac*/ 	.word	0x00000060


	//   ....[1]....
        /*01b0*/ 	.word	0x00000130


	//   ....[2]....
        /*01b4*/ 	.word	0x00000180


	//   ....[3]....
        /*01b8*/ 	.word	0x000003b0


	//   ....[4]....
        /*01bc*/ 	.word	0x00000510


	//   ....[5]....
        /*01c0*/ 	.word	0x00000630


	//   ....[6]....
        /*01c4*/ 	.word	0x00000790


	//   ....[7]....
        /*01c8*/ 	.word	0x00001140


	//   ....[8]....
        /*01cc*/ 	.word	0x00001850


	//   ....[9]....
        /*01d0*/ 	.word	0x00001890


	//   ....[10]....
        /*01d4*/ 	.word	0x00002630


	//   ....[11]....
        /*01d8*/ 	.word	0x000026a0


	//   ....[12]....
        /*01dc*/ 	.word	0x00003130


	//   ....[13]....
        /*01e0*/ 	.word	0x000031d0


	//   ....[14]....
        /*01e4*/ 	.word	0x00004740


	//   ....[15]....
        /*01e8*/ 	.word	0x00004790


	//   ....[16]....
        /*01ec*/ 	.word	0x000052a0


	//   ....[17]....
        /*01f0*/ 	.word	0x00005310


	//   ....[18]....
        /*01f4*/ 	.word	0x00005da0


	//   ....[19]....
        /*01f8*/ 	.word	0x00005e40


	//   ....[20]....
        /*01fc*/ 	.word	0x00007b00


	//   ....[21]....
        /*0200*/ 	.word	0x00007b60


	//   ....[22]....
        /*0204*/ 	.word	0x00008250


	//   ....[23]....
        /*0208*/ 	.word	0x000082f0


	//   ....[24]....
        /*020c*/ 	.word	0x000092f0


	//   ....[25]....
        /*0210*/ 	.word	0x00009320


	//   ....[26]....
        /*0214*/ 	.word	0x00009410


	//   ....[27]....
        /*0218*/ 	.word	0x00009420


	//   ....[28]....
        /*021c*/ 	.word	0x0000a1b0


	//   ....[29]....
        /*0220*/ 	.word	0x0000a1f0


	//   ....[30]....
        /*0224*/ 	.word	0x0000a230


	//   ....[31]....
        /*0228*/ 	.word	0x0000a250


	//   ....[32]....
        /*022c*/ 	.word	0x0000a270


	//   ....[33]....
        /*0230*/ 	.word	0x0000a280


	//   ....[34]....
        /*0234*/ 	.word	0x0000a5c0


	//   ....[35]....
        /*0238*/ 	.word	0x0000a5d0


	//   ....[36]....
        /*023c*/ 	.word	0x0000acf0


	//   ....[37]....
        /*0240*/ 	.word	0x0000b820


	//   ....[38]....
        /*0244*/ 	.word	0x0000c180


	//   ....[39]....
        /*0248*/ 	.word	0x0000c1b0


	//   ....[40]....
        /*024c*/ 	.word	0x0000c1e0


	//   ....[41]....
        /*0250*/ 	.word	0x0000c200


	//   ....[42]....
        /*0254*/ 	.word	0x0000c210


	//   ....[43]....
        /*0258*/ 	.word	0x0000c260


	//   ....[44]....
        /*025c*/ 	.word	0x0000c2e0


	//   ....[45]....
        /*0260*/ 	.word	0x0000c300


	//   ....[46]....
        /*0264*/ 	.word	0x0000c330


	//   ....[47]....
        /*0268*/ 	.word	0x0000c370


	//   ....[48]....
        /*026c*/ 	.word	0x0000c3e0


	//   ....[49]....
        /*0270*/ 	.word	0x0000c400


	//   ....[50]....
        /*0274*/ 	.word	0x0000c430


	//   ....[51]....
        /*0278*/ 	.word	0x0000c4b0


	//   ....[52]....
        /*027c*/ 	.word	0x0000c4d0


	//   ....[53]....
        /*0280*/ 	.word	0x0000c510


	//   ....[54]....
        /*0284*/ 	.word	0x0000c530


	//   ....[55]....
        /*0288*/ 	.word	0x0000c550


	//   ....[56]....
        /*028c*/ 	.word	0x0000c580


	//   ....[57]....
        /*0290*/ 	.word	0x0000c5f0


	//   ....[58]....
        /*0294*/ 	.word	0x0000c670


	//   ....[59]....
        /*0298*/ 	.word	0x0000c680


	//   ....[60]....
        /*029c*/ 	.word	0x0000c6b0


	//   ....[61]....
        /*02a0*/ 	.word	0x0000c6e0


	//   ....[62]....
        /*02a4*/ 	.word	0x0000dfa0


	//   ....[63]....
        /*02a8*/ 	.word	0x0000e500


	//   ....[64]....
        /*02ac*/ 	.word	0x0000e680


	//   ....[65]....
        /*02b0*/ 	.word	0x0000e6d0


	//   ....[66]....
        /*02b4*/ 	.word	0x0000e790


	//   ....[67]....
        /*02b8*/ 	.word	0x0000e860


	//   ....[68]....
        /*02bc*/ 	.word	0x0000e8c0


	//   ....[69]....
        /*02c0*/ 	.word	0x0000e960


	//   ....[70]....
        /*02c4*/ 	.word	0x0000e9c0


	//   ....[71]....
        /*02c8*/ 	.word	0x0000eac0


	//   ....[72]....
        /*02cc*/ 	.word	0x0000eb30


	//   ....[73]....
        /*02d0*/ 	.word	0x0000ebd0


	//   ....[74]....
        /*02d4*/ 	.word	0x0000ec30


	//   ....[75]....
        /*02d8*/ 	.word	0x0000ed10


	//   ....[76]....
        /*02dc*/ 	.word	0x0000eda0


	//   ....[77]....
        /*02e0*/ 	.word	0x0000ee50


	//   ....[78]....
        /*02e4*/ 	.word	0x0000eeb0


	//   ....[79]....
        /*02e8*/ 	.word	0x0000ef60


	//   ....[80]....
        /*02ec*/ 	.word	0x0000eff0


	//   ....[81]....
        /*02f0*/ 	.word	0x0000f0c0


	//   ....[82]....
        /*02f4*/ 	.word	0x0000f120


	//   ....[83]....
        /*02f8*/ 	.word	0x0000f200


	//   ....[84]....
        /*02fc*/ 	.word	0x0000f260


	//   ....[85]....
        /*0300*/ 	.word	0x0000f320


	//   ....[86]....
        /*0304*/ 	.word	0x0000f380


	//   ....[87]....
        /*0308*/ 	.word	0x0000f440


	//   ....[88]....
        /*030c*/ 	.word	0x0000f810


	//----- nvinfo : EIATTR_REG_RECONFIG
	.align		4
.L_1563:
        /*0310*/ 	.byte	0x01, 0x54
	.zero		2


	//----- nvinfo : EIATTR_SYSCALL_OFFSETS
	.align		4
        /*0314*/ 	.byte	0x04, 0x46
        /*0316*/ 	.short	(.L_1565 - .L_1564)


	//   ....[0]....
.L_1564:
        /*0318*/ 	.word	0x00001300


	//   ....[1]....
        /*031c*/ 	.word	0x0000b4e0


	//   ....[2]....
        /*0320*/ 	.word	0x0000b620


	//   ....[3]....
        /*0324*/ 	.word	0x0000b710


	//   ....[4]....
        /*0328*/ 	.word	0x0000bd60


	//----- nvinfo : EIATTR_MBARRIER_INSTR_OFFSETS
	.align		4
.L_1565:
        /*032c*/ 	.byte	0x04, 0x39
        /*032e*/ 	.short	(.L_1567 - .L_1566)


	//   ....[0]....
.L_1566:
        /*0330*/ 	.word	0x00000260
        /*0334*/ 	.word	0x000000ff
        /*0338*/ 	.word	0x00016800
        /*033c*/ 	.short	0x0100
        /*033e*/ 	.byte	0x08
	.zero		1


	//   ....[1]....
        /*0340*/ 	.word	0x00000270
        /*0344*/ 	.word	0x000000ff
        /*0348*/ 	.word	0x00016820
        /*034c*/ 	.short	0x0100
        /*034e*/ 	.byte	0x08
	.zero		1


	//   ....[2]....
        /*0350*/ 	.word	0x00000360
        /*0354*/ 	.word	0x000000ff
        /*0358*/ 	.word	0x00016830
        /*035c*/ 	.short	0x0100
        /*035e*/ 	.byte	0x08
	.zero		1


	//   ....[3]....
        /*0360*/ 	.word	0x00000370
        /*0364*/ 	.word	0x000000ff
        /*0368*/ 	.word	0x00016840
        /*036c*/ 	.short	0x0100
        /*036e*/ 	.byte	0x08
	.zero		1


	//   ....[4]....
        /*0370*/ 	.word	0x00000380
        /*0374*/ 	.word	0x000000ff
        /*0378*/ 	.word	0x00016838
        /*037c*/ 	.short	0x0100
        /*037e*/ 	.byte	0x08
	.zero		1


	//   ....[5]....
        /*0380*/ 	.word	0x00000390
        /*0384*/ 	.word	0x000000ff
        /*0388*/ 	.word	0x00016848
        /*038c*/ 	.short	0x0100
        /*038e*/ 	.byte	0x08
	.zero		1


	//   ....[6]....
        /*0390*/ 	.word	0x000004c0
        /*0394*/ 	.word	0x000000ff
        /*0398*/ 	.word	0x00016850
        /*039c*/ 	.short	0x0100
        /*039e*/ 	.byte	0x08
	.zero		1


	//   ....[7]....
        /*03a0*/ 	.word	0x000004d0
        /*03a4*/ 	.word	0x000000ff
        /*03a8*/ 	.word	0x00016860
        /*03ac*/ 	.short	0x0100
        /*03ae*/ 	.byte	0x08
	.zero		1


	//   ....[8]....
        /*03b0*/ 	.word	0x000004e0
        /*03b4*/ 	.word	0x000000ff
        /*03b8*/ 	.word	0x00016858
        /*03bc*/ 	.short	0x0100
        /*03be*/ 	.byte	0x08
	.zero		1


	//   ....[9]....
        /*03c0*/ 	.word	0x000004f0
        /*03c4*/ 	.word	0x000000ff
        /*03c8*/ 	.word	0x00016868
        /*03cc*/ 	.short	0x0100
        /*03ce*/ 	.byte	0x08
	.zero		1


	//   ....[10]....
        /*03d0*/ 	.word	0x000005e0
        /*03d4*/ 	.word	0x000000ff
        /*03d8*/ 	.word	0x00016870
        /*03dc*/ 	.short	0x0100
        /*03de*/ 	.byte	0x06
	.zero		1


	//   ....[11]....
        /*03e0*/ 	.word	0x000005f0
        /*03e4*/ 	.word	0x000000ff
        /*03e8*/ 	.word	0x00016880
        /*03ec*/ 	.short	0x0100
        /*03ee*/ 	.byte	0x06
	.zero		1


	//   ....[12]....
        /*03f0*/ 	.word	0x00000600
        /*03f4*/ 	.word	0x000000ff
        /*03f8*/ 	.word	0x00016878
        /*03fc*/ 	.short	0x0100
        /*03fe*/ 	.byte	0x06
	.zero		1


	//   ....[13]....
        /*0400*/ 	.word	0x00000610
        /*0404*/ 	.word	0x000000ff
        /*0408*/ 	.word	0x00016888
        /*040c*/ 	.short	0x0100
        /*040e*/ 	.byte	0x06
	.zero		1


	//   ....[14]....
        /*0410*/ 	.word	0x00000740
        /*0414*/ 	.word	0x000000ff
        /*0418*/ 	.word	0x00016890
        /*041c*/ 	.short	0x0100
        /*041e*/ 	.byte	0x08
	.zero		1


	//   ....[15]....
        /*0420*/ 	.word	0x00000750
        /*0424*/ 	.word	0x000000ff
        /*0428*/ 	.word	0x000168a0
        /*042c*/ 	.short	0x0100
        /*042e*/ 	.byte	0x08
	.zero		1


	//   ....[16]....
        /*0430*/ 	.word	0x00000760
        /*0434*/ 	.word	0x000000ff
        /*0438*/ 	.word	0x00016898
        /*043c*/ 	.short	0x0100
        /*043e*/ 	.byte	0x08
	.zero		1


	//   ....[17]....
        /*0440*/ 	.word	0x00000770
        /*0444*/ 	.word	0x000000ff
        /*0448*/ 	.word	0x000168a8
        /*044c*/ 	.short	0x0100
        /*044e*/ 	.byte	0x08
	.zero		1


	//   ....[18]....
        /*0450*/ 	.word	0x000008a0
        /*0454*/ 	.word	0x000000ff
        /*0458*/ 	.word	0x000168b0
        /*045c*/ 	.short	0x0100
        /*045e*/ 	.byte	0x08
	.zero		1


	//   ....[19]....
        /*0460*/ 	.word	0x000008b0
        /*0464*/ 	.word	0x000000ff
        /*0468*/ 	.word	0x000168c0
        /*046c*/ 	.short	0x0100
        /*046e*/ 	.byte	0x08
	.zero		1


	//   ....[20]....
        /*0470*/ 	.word	0x000008c0
        /*0474*/ 	.word	0x000000ff
        /*0478*/ 	.word	0x000168b8
        /*047c*/ 	.short	0x0100
        /*047e*/ 	.byte	0x08
	.zero		1


	//   ....[21]....
        /*0480*/ 	.word	0x000008d0
        /*0484*/ 	.word	0x000000ff
        /*0488*/ 	.word	0x000168c8
        /*048c*/ 	.short	0x0100
        /*048e*/ 	.byte	0x08
	.zero		1


	//   ....[22]....
        /*0490*/ 	.word	0x00001320
        /*0494*/ 	.word	0x000000ff
        /*0498*/ 	.word	0x00016800
        /*049c*/ 	.short	0x010a
        /*049e*/ 	.byte	0x27
	.zero		1


	//   ....[23]....
        /*04a0*/ 	.word	0x00001390
        /*04a4*/ 	.word	0x000000ff
        /*04a8*/ 	.word	0x00016830
        /*04ac*/ 	.short	0x010a
        /*04ae*/ 	.byte	0x27
	.zero		1


	//   ....[24]....
        /*04b0*/ 	.word	0x00001400
        /*04b4*/ 	.word	0x000000ff
        /*04b8*/ 	.word	0x00016830
        /*04bc*/ 	.short	0x010a
        /*04be*/ 	.byte	0x27
	.zero		1


	//   ....[25]....
        /*04c0*/ 	.word	0x000036b0
        /*04c4*/ 	.word	0x0000001d
        /*04c8*/ 	.word	0x00000000
        /*04cc*/ 	.short	0x0101
        /*04ce*/ 	.byte	0x3f
	.zero		1


	//   ....[26]....
        /*04d0*/ 	.word	0x00003fe0
        /*04d4*/ 	.word	0x000000ff
        /*04d8*/ 	.word	0x00016830
        /*04dc*/ 	.short	0x010a
        /*04de*/ 	.byte	0x0a
	.zero		1


	//   ....[27]....
        /*04e0*/ 	.word	0x00004020
        /*04e4*/ 	.word	0x000000ff
        /*04e8*/ 	.word	0x00016830
        /*04ec*/ 	.short	0x010a
        /*04ee*/ 	.byte	0x0a
	.zero		1


	//   ....[28]....
        /*04f0*/ 	.word	0x00004220
        /*04f4*/ 	.word	0x000000ff
        /*04f8*/ 	.word	0x00016850
        /*04fc*/ 	.short	0x010a
        /*04fe*/ 	.byte	0x0a
	.zero		1


	//   ....[29]....
        /*0500*/ 	.word	0x00004260
        /*0504*/ 	.word	0x000000ff
        /*0508*/ 	.word	0x00016850
        /*050c*/ 	.short	0x010a
        /*050e*/ 	.byte	0x0a
	.zero		1


	//   ....[30]....
        /*0510*/ 	.word	0x00006100
        /*0514*/ 	.word	0x0000002b
        /*0518*/ 	.word	0x00000000
        /*051c*/ 	.short	0x0101
        /*051e*/ 	.byte	0x3f
	.zero		1


	//   ....[31]....
        /*0520*/ 	.word	0x00006230
        /*0524*/ 	.word	0x0000002d
        /*0528*/ 	.word	0x00000000
        /*052c*/ 	.short	0x0101
        /*052e*/ 	.byte	0x3f
	.zero		1


	//   ....[32]....
        /*0530*/ 	.word	0x00006e80
        /*0534*/ 	.word	0x000000ff
        /*0538*/ 	.word	0x00016830
        /*053c*/ 	.short	0x010a
        /*053e*/ 	.byte	0x0a
	.zero		1


	//   ....[33]....
        /*0540*/ 	.word	0x00006ec0
        /*0544*/ 	.word	0x000000ff
        /*0548*/ 	.word	0x00016830
        /*054c*/ 	.short	0x010a
        /*054e*/ 	.byte	0x0a
	.zero		1


	//   ....[34]....
        /*0550*/ 	.word	0x000070b0
        /*0554*/ 	.word	0x000000ff
        /*0558*/ 	.word	0x00016850
        /*055c*/ 	.short	0x010a
        /*055e*/ 	.byte	0x0a
	.zero		1


	//   ....[35]....
        /*0560*/ 	.word	0x000070f0
        /*0564*/ 	.word	0x000000ff
        /*0568*/ 	.word	0x00016850
        /*056c*/ 	.short	0x010a
        /*056e*/ 	.byte	0x0a
	.zero		1


	//   ....[36]....
        /*0570*/ 	.word	0x00008710
        /*0574*/ 	.word	0x00000019
        /*0578*/ 	.word	0x00000000
        /*057c*/ 	.short	0x0101
        /*057e*/ 	.byte	0x3f
	.zero		1


	//   ....[37]....
        /*0580*/ 	.word	0x000088e0
        /*0584*/ 	.word	0x0000001d
        /*0588*/ 	.word	0x00000000
        /*058c*/ 	.short	0x0101
        /*058e*/ 	.byte	0x3f
	.zero		1


	//   ....[38]....
        /*0590*/ 	.word	0x00009260
        /*0594*/ 	.word	0x000000ff
        /*0598*/ 	.word	0x00016850
        /*059c*/ 	.short	0x010a
        /*059e*/ 	.byte	0x07
	.zero		1


	//   ....[39]....
        /*05a0*/ 	.word	0x000092a0
        /*05a4*/ 	.word	0x000000ff
        /*05a8*/ 	.word	0x00016850
        /*05ac*/ 	.short	0x010a
        /*05ae*/ 	.byte	0x07
	.zero		1


	//   ....[40]....
        /*05b0*/ 	.word	0x000097b0
        /*05b4*/ 	.word	0x00000009
        /*05b8*/ 	.word	0x00000000
        /*05bc*/ 	.short	0x0101
        /*05be*/ 	.byte	0x3f
	.zero		1


	//   ....[41]....
        /*05c0*/ 	.word	0x0000a260
        /*05c4*/ 	.word	0x000000ff
        /*05c8*/ 	.word	0x00000000
        /*05cc*/ 	.short	0x0101
        /*05ce*/ 	.byte	0x04
	.zero		1


	//   ....[42]....
        /*05d0*/ 	.word	0x0000ba10
        /*05d4*/ 	.word	0x000000ff
        /*05d8*/ 	.word	0x00016840
        /*05dc*/ 	.short	0x010a
        /*05de*/ 	.byte	0x26
	.zero		1


	//   ....[43]....
        /*05e0*/ 	.word	0x0000c800
        /*05e4*/ 	.word	0x000000ff
        /*05e8*/ 	.word	0x00016800
        /*05ec*/ 	.short	0x0107
        /*05ee*/ 	.byte	0x26
	.zero		1


	//   ....[44]....
        /*05f0*/ 	.word	0x0000c840
        /*05f4*/ 	.word	0x000000ff
        /*05f8*/ 	.word	0x00016800
        /*05fc*/ 	.short	0x0101
        /*05fe*/ 	.byte	0x26
	.zero		1


	//   ....[45]....
        /*0600*/ 	.word	0x0000c870
        /*0604*/ 	.word	0x000000ff
        /*0608*/ 	.word	0x00016820
        /*060c*/ 	.short	0x010a
        /*060e*/ 	.byte	0x26
	.zero		1


	//   ....[46]....
        /*0610*/ 	.word	0x0000cc00
        /*0614*/ 	.word	0x000000ff
        /*0618*/ 	.word	0x00016848
        /*061c*/ 	.short	0x010a
        /*061e*/ 	.byte	0x26
	.zero		1


	//   ....[47]....
        /*0620*/ 	.word	0x0000cdf0
        /*0624*/ 	.word	0x000000ff
        /*0628*/ 	.word	0x00016860
        /*062c*/ 	.short	0x010a
        /*062e*/ 	.byte	0x26
	.zero		1


	//   ....[48]....
        /*0630*/ 	.word	0x0000d1d0
        /*0634*/ 	.word	0x000000ff
        /*0638*/ 	.word	0x00016840
        /*063c*/ 	.short	0x010a
        /*063e*/ 	.byte	0x26
	.zero		1


	//   ....[49]....
        /*0640*/ 	.word	0x0000d3f0
        /*0644*/ 	.word	0x000000ff
        /*0648*/ 	.word	0x00016868
        /*064c*/ 	.short	0x010a
        /*064e*/ 	.byte	0x26
	.zero		1


	//   ....[50]....
        /*0650*/ 	.word	0x0000d810
        /*0654*/ 	.word	0x000000ff
        /*0658*/ 	.word	0x00016848
        /*065c*/ 	.short	0x010a
        /*065e*/ 	.byte	0x26
	.zero		1


	//   ....[51]....
        /*0660*/ 	.word	0x0000da10
        /*0664*/ 	.word	0x000000ff
        /*0668*/ 	.word	0x00016860
        /*066c*/ 	.short	0x010a
        /*066e*/ 	.byte	0x26
	.zero		1


	//   ....[52]....
        /*0670*/ 	.word	0x0000dcb0
        /*0674*/ 	.word	0x00000004
        /*0678*/ 	.word	0x00016860
        /*067c*/ 	.short	0x010a
        /*067e*/ 	.byte	0x3f
	.zero		1


	//   ....[53]....
        /*0680*/ 	.word	0x0000df60
        /*0684*/ 	.word	0x00000007
        /*0688*/ 	.word	0x00016820
        /*068c*/ 	.short	0x010a
        /*068e*/ 	.byte	0x3f
	.zero		1


	//   ....[54]....
        /*0690*/ 	.word	0x0000e0b0
        /*0694*/ 	.word	0x00000006
        /*0698*/ 	.word	0x00000000
        /*069c*/ 	.short	0x010a
        /*069e*/ 	.byte	0x3f
	.zero		1


	//   ....[55]....
        /*06a0*/ 	.word	0x0000e120
        /*06a4*/ 	.word	0x00000003
        /*06a8*/ 	.word	0x00000000
        /*06ac*/ 	.short	0x010a
        /*06ae*/ 	.byte	0x3f
	.zero		1


	//   ....[56]....
        /*06b0*/ 	.word	0x0000e180
        /*06b4*/ 	.word	0x00000000
        /*06b8*/ 	.word	0x00000000
        /*06bc*/ 	.short	0x010a
        /*06be*/ 	.byte	0x3f
	.zero		1


	//   ....[57]....
        /*06c0*/ 	.word	0x0000e1b0
        /*06c4*/ 	.word	0x00000003
        /*06c8*/ 	.word	0x00000000
        /*06cc*/ 	.short	0x010a
        /*06ce*/ 	.byte	0x3f
	.zero		1


	//   ....[58]....
        /*06d0*/ 	.word	0x0000e220
        /*06d4*/ 	.word	0x00000003
        /*06d8*/ 	.word	0x00016800
        /*06dc*/ 	.short	0x010a
        /*06de*/ 	.byte	0x3f
	.zero		1


	//   ....[59]....
        /*06e0*/ 	.word	0x0000e280
        /*06e4*/ 	.word	0x00000003
        /*06e8*/ 	.word	0x00016830
        /*06ec*/ 	.short	0x010a
        /*06ee*/ 	.byte	0x3f
	.zero		1


	//   ....[60]....
        /*06f0*/ 	.word	0x0000e2e0
        /*06f4*/ 	.word	0x0000000b
        /*06f8*/ 	.word	0x00016830
        /*06fc*/ 	.short	0x010a
        /*06fe*/ 	.byte	0x3f
	.zero		1


	//   ....[61]....
        /*0700*/ 	.word	0x0000e340
        /*0704*/ 	.word	0x0000000b
        /*0708*/ 	.word	0x00016850
        /*070c*/ 	.short	0x010a
        /*070e*/ 	.byte	0x3f
	.zero		1


	//   ....[62]....
        /*0710*/ 	.word	0x0000e3a0
        /*0714*/ 	.word	0x0000000a
        /*0718*/ 	.word	0x00016830
        /*071c*/ 	.short	0x010a
        /*071e*/ 	.byte	0x3f
	.zero		1


	//   ....[63]....
        /*0720*/ 	.word	0x0000e400
        /*0724*/ 	.word	0x0000000a
        /*0728*/ 	.word	0x00016850
        /*072c*/ 	.short	0x010a
        /*072e*/ 	.byte	0x3f
	.zero		1


	//   ....[64]....
        /*0730*/ 	.word	0x0000e460
        /*0734*/ 	.word	0x00000005
        /*0738*/ 	.word	0x00016850
        /*073c*/ 	.short	0x010a
        /*073e*/ 	.byte	0x3f
	.zero		1


	//   ....[65]....
        /*0740*/ 	.word	0x0000e5c0
        /*0744*/ 	.word	0x00000003
        /*0748*/ 	.word	0x00016840
        /*074c*/ 	.short	0x010a
        /*074e*/ 	.byte	0x3f
	.zero		1


	//   ....[66]....
        /*0750*/ 	.word	0x0000f480
        /*0754*/ 	.word	0x00000005
        /*0758*/ 	.word	0x00016820
        /*075c*/ 	.short	0x010a
        /*075e*/ 	.byte	0x3f
	.zero		1


	//   ....[67]....
        /*0760*/ 	.word	0x0000f4e0
        /*0764*/ 	.word	0x00000005
        /*0768*/ 	.word	0x00016848
        /*076c*/ 	.short	0x010a
        /*076e*/ 	.byte	0x3f
	.zero		1


	//   ....[68]....
        /*0770*/ 	.word	0x0000f540
        /*0774*/ 	.word	0x00000005
        /*0778*/ 	.word	0x00016860
        /*077c*/ 	.short	0x010a
        /*077e*/ 	.byte	0x3f
	.zero		1


	//   ....[69]....
        /*0780*/ 	.word	0x0000f5a0
        /*0784*/ 	.word	0x00000005
        /*0788*/ 	.word	0x00016840
        /*078c*/ 	.short	0x010a
        /*078e*/ 	.byte	0x3f
	.zero		1


	//   ....[70]....
        /*0790*/ 	.word	0x0000f600
        /*0794*/ 	.word	0x00000005
        /*0798*/ 	.word	0x00016868
        /*079c*/ 	.short	0x010a
        /*079e*/ 	.byte	0x3f
	.zero		1


	//   ....[71]....
        /*07a0*/ 	.word	0x0000f660
        /*07a4*/ 	.word	0x00000004
        /*07a8*/ 	.word	0x00016848
        /*07ac*/ 	.short	0x010a
        /*07ae*/ 	.byte	0x3f
	.zero		1


	//   ....[72]....
        /*07b0*/ 	.word	0x0000f6c0
        /*07b4*/ 	.word	0x00000004
        /*07b8*/ 	.word	0x00016860
        /*07bc*/ 	.short	0x010a
        /*07be*/ 	.byte	0x3f
	.zero		1


	//   ....[73]....
        /*07c0*/ 	.word	0x0000f710
        /*07c4*/ 	.word	0x00000004
        /*07c8*/ 	.word	0x00016860
        /*07cc*/ 	.short	0x010a
        /*07ce*/ 	.byte	0x3f
	.zero		1


	//   ....[74]....
        /*07d0*/ 	.word	0x0000f760
        /*07d4*/ 	.word	0x00000007
        /*07d8*/ 	.word	0x00016820
        /*07dc*/ 	.short	0x010a
        /*07de*/ 	.byte	0x3f
	.zero		1


	//   ....[75]....
        /*07e0*/ 	.word	0x0000f8d0
        /*07e4*/ 	.word	0x00000006
        /*07e8*/ 	.word	0x00000000
        /*07ec*/ 	.short	0x010a
        /*07ee*/ 	.byte	0x3f
	.zero		1


	//   ....[76]....
        /*07f0*/ 	.word	0x0000f920
        /*07f4*/ 	.word	0x00000003
        /*07f8*/ 	.word	0x00000000
        /*07fc*/ 	.short	0x010a
        /*07fe*/ 	.byte	0x3f
	.zero		1


	//   ....[77]....
        /*0800*/ 	.word	0x0000f970
        /*0804*/ 	.word	0x00000000
        /*0808*/ 	.word	0x00000000
        /*080c*/ 	.short	0x010a
        /*080e*/ 	.byte	0x3f
	.zero		1


	//----- nvinfo : EIATTR_NUM_MBARRIERS
	.align		4
.L_1567:
        /*0810*/ 	.byte	0x03, 0x38
        /*0812*/ 	.short	0x0016


	//----- nvinfo : EIATTR_EXIT_INSTR_OFFSETS
	.align		4
        /*0814*/ 	.byte	0x04, 0x1c
        /*0816*/ 	.short	(.L_1569 - .L_1568)


	//   ....[0]....
.L_1568:
        /*0818*/ 	.word	0x0000e200


	//----- nvinfo : EIATTR_MAX_THREADS
	.align		4
.L_1569:
        /*081c*/ 	.byte	0x04, 0x05
        /*081e*/ 	.short	(.L_1571 - .L_1570)
.L_1570:
        /*0820*/ 	.word	0x00000200
        /*0824*/ 	.word	0x00000001
        /*0828*/ 	.word	0x00000001


	//----- nvinfo : EIATTR_CRS_STACK_SIZE
	.align		4
.L_1571:
        /*082c*/ 	.byte	0x04, 0x1e
        /*082e*/ 	.short	(.L_1573 - .L_1572)
.L_1572:
        /*0830*/ 	.word	0x00000000


	//----- nvinfo : EIATTR_CBANK_PARAM_SIZE
	.align		4
.L_1573:
        /*0834*/ 	.byte	0x03, 0x19
        /*0836*/ 	.short	0x0a70


	//----- nvinfo : EIATTR_PARAM_CBANK
	.align		4
        /*0838*/ 	.byte	0x04, 0x0a
        /*083a*/ 	.short	(.L_1575 - .L_1574)
	.align		4
.L_1574:
        /*083c*/ 	.word	index@(.nv.constant0._ZN7cutlass13device_kernelIN5flash11enable_sm90INS1_16FlashAttnFwdSm90INS1_25CollectiveMainloopFwdSm90ILi2EN4cute5tupleIJNS5_1CILi1EEES8_S8_EEENS6_IJNS7_ILi192EEENS7_ILi128EEENS7_ILi64EEEEEELi64ENS_6half_tEfNS_4arch4Sm90ELb1ELb0ELb1ELb0ELb0ELb0ELb0ELb1ELb1ELb1ELb1ELb0EEENS1_21CollectiveEpilogueFwdINS6_IJSA_SC_SB_EEES9_SE_SG_Li384ELb0ELb1ELb1ELb0EEENS1_19SingleTileSchedulerILb0ELb1ELb1ELi192EEEEEEEEEvNT_6ParamsE)
        /*0840*/ 	.short	0x0210
        /*0842*/ 	.short	0x0a70


	//----- nvinfo : EIATTR_SW_WAR
	.align		4
.L_1575:
        /*0844*/ 	.byte	0x04, 0x36
        /*0846*/ 	.short	(.L_1577 - .L_1576)
.L_1576:
        /*0848*/ 	.word	0x00000008
.L_1577:


//--------------------- .nv.info._ZN7cutlass13device_kernelIN5flash11enable_sm90INS1_16FlashAttnFwdSm90INS1_25CollectiveMainloopFwdSm90ILi2EN4cute5tupleIJNS5_1CILi1EEES8_S8_EEENS6_IJNS7_ILi192EEENS7_ILi128EEENS7_ILi64EEEEEELi64ENS_6half_tEfNS_4arch4Sm90ELb1ELb0ELb1ELb1ELb0ELb0ELb0ELb1ELb1ELb1ELb1ELb0EEENS1_21CollectiveEpilogueFwdINS6_IJSA_SC_SB_EEES9_SE_SG_Li384ELb1ELb1ELb1ELb0EEENS1_36VarlenDynamicPersistentTileSchedulerILi192ELi128ELi384ELi128ELb1ELb1ELb1ELb1ELb1ELb1EEEEEEEEEvNT_6ParamsE --------------------------
	.section	.nv.info._ZN7cutlass13device_kernelIN5flash11enable_sm90INS1_16FlashAttnFwdSm90INS1_25CollectiveMainloopFwdSm90ILi2EN4cute5tupleIJNS5_1CILi1EEES8_S8_EEENS6_IJNS7_ILi192EEENS7_ILi128EEENS7_ILi64EEEEEELi64ENS_6half_tEfNS_4arch4Sm90ELb1ELb0ELb1ELb1ELb0ELb0ELb0ELb1ELb1ELb1ELb1ELb0EEENS1_21CollectiveEpilogueFwdINS6_IJSA_SC_SB_EEES9_SE_SG_Li384ELb1ELb1ELb1ELb0EEENS1_36VarlenDynamicPersistentTileSchedulerILi192ELi128ELi384ELi128ELb1ELb1ELb1ELb1ELb1ELb1EEEEEEEEEvNT_6ParamsE,"",@"SHT_CUDA_INFO"
	.sectionflags	@""
	.align	4


	//----- nvinfo : EIATTR_CUDA_API_VERSION
	.align		4
        /*0000*/ 	.byte	0x04, 0x37
        /*0002*/ 	.short	(.L_1579 - .L_1578)
.L_1578:
        /*0004*/ 	.word	0x00000082


	//----- nvinfo : EIATTR_KPARAM_INFO
	.align		4
.L_1579:
        /*0008*/ 	.byte	0x04, 0x17
        /*000a*/ 	.short	(.L_1581 - .L_1580)
.L_1580:
        /*000c*/ 	.word	0x00000000
        /*0010*/ 	.short	0x0000
        /*0012*/ 	.short	0x0070
        /*0014*/ 	.byte	0x00, 0xf0, 0x01, 0x2a


	//----- nvinfo : EIATTR_SPARSE_MMA_MASK
	.align		4
.L_1581:
        /*0018*/ 	.byte	0x03, 0x50
        /*001a*/ 	.short	0x0000


	//----- nvinfo : EIATTR_MAXREG_COUNT
	.align		4
        /*001c*/ 	.byte	0x03, 0x1b
        /*001e*/ 	.short	0x0080


	//----- nvinfo : EIATTR_NUM_BARRIERS
	.align		4
        /*0020*/ 	.byte	0x02, 0x4c
        /*0022*/ 	.byte	0x10
	.zero		1


	//----- nvinfo : EIATTR_EXTERNS
	.align		4
        /*0024*/ 	.byte	0x04, 0x0f
        /*0026*/ 	.short	(.L_1583 - .L_1582)


	//   ....[0]....
	.align		4
.L_1582:
        /*0028*/ 	.word	index@(__assertfail)


	//----- nvinfo : EIATTR_ANNOTATIONS
	.align		4
.L_1583:
        /*002c*/ 	.byte	0x04, 0x55
        /*002e*/ 	.short	(.L_1585 - .L_1584)


	//   ....[0]....
.L_1584:
        /* <DEDUP_REMOVED lines=32> */


	//----- nvinfo : EIATTR_MERCURY_ISA_VERSION
	.align		4
.L_1585:
        /*0218*/ 	.byte	0x03, 0x5f
        /*021a*/ 	.short	0x0101


	//----- nvinfo : EIATTR_UNUSED_LOAD_BYTE_OFFSET
	.align		4
        /*021c*/ 	.byte	0x04, 0x44
        /*021e*/ 	.short	(.L_1587 - .L_1586)


	//   ....[0]....
.L_1586:
        /*0220*/ 	.word	0x00000a30
        /*0224*/ 	.word	0x0000fff0


	//   ....[1]....
        /*0228*/ 	.word	0x00009e80
        /*022c*/ 	.word	0x0000fff0


	//----- nvinfo : EIATTR_INT_WARP_WIDE_INSTR_OFFSETS
	.align		4
.L_1587:
        /*0230*/ 	.byte	0x04, 0x31
        /*0232*/ 	.short	(.L_1589 - .L_1588)


	//   ....[0]....
.L_1588:
        /*0234*/ 	.word	0x00000120


	//   ....[1]....
        /*0238*/ 	.word	0x000001c0


	//   ....[2]....
        /*023c*/ 	.word	0x00000230


	//   ....[3]....
        /*0240*/ 	.word	0x0000db70


	//   ....[4]....
        /*0244*/ 	.word	0x0000dc00


	//   ....[5]....
        /*0248*/ 	.word	0x00010c80


	//   ....[6]....
        /*024c*/ 	.word	0x00010d10


	//----- nvinfo : EIATTR_COOP_GROUP_MASK_REGIDS
	.align		4
.L_1589:
        /*0250*/ 	.byte	0x04, 0x29
        /*0252*/ 	.short	(.L_1591 - .L_1590)


	//   ....[0]....
.L_1590:
        /*0254*/ 	.word	0xffffffff


	//   ....[1]....
        /*0258*/ 	.word	0xffffffff


	//   ....[2]....
        /*025c*/ 	.word	0xffffffff


	//   ....[3]....
        /*0260*/ 	.word	0xffffffff


	//   ....[4]....
        /*0264*/ 	.word	0xffffffff


	//   ....[5]....
        /*0268*/ 	.word	0xffffffff


	//   ....[6]....
        /*026c*/ 	.word	0xffffffff


	//   ....[7]....
        /*0270*/ 	.word	0xffffffff


	//   ....[8]....
        /*0274*/ 	.word	0xffffffff


	//   ....[9]....
        /*0278*/ 	.word	0xffffffff


	//   ....[10]....
        /*027c*/ 	.word	0xffffffff


	//   ....[11]....
        /*0280*/ 	.word	0xffffffff


	//   ....[12]....
        /*0284*/ 	.word	0xffffffff


	//   ....[13]....
        /*0288*/ 	.word	0xffffffff


	//   ....[14]....
        /*028c*/ 	.word	0xffffffff


	//   ....[15]....
        /*0290*/ 	.word	0xffffffff


	//   ....[16]....
        /*0294*/ 	.word	0xffffffff


	//   ....[17]....
        /*0298*/ 	.word	0xffffffff


	//   ....[18]....
        /*029c*/ 	.word	0xffffffff


	//   ....[19]....
        /*02a0*/ 	.word	0xffffffff


	//   ....[20]....
        /*02a4*/ 	.word	0xffffffff


	//   ....[21]....
        /*02a8*/ 	.word	0xffffffff


	//   ....[22]....
        /*02ac*/ 	.word	0xffffffff


	//   ....[23]....
        /*02b0*/ 	.word	0xffffffff


	//   ....[24]....
        /*02b4*/ 	.word	0xffffffff


	//   ....[25]....
        /*02b8*/ 	.word	0xffffffff


	//   ....[26]....
        /*02bc*/ 	.word	0xffffffff


	//   ....[27]....
        /*02c0*/ 	.word	0xffffffff


	//   ....[28]....
        /*02c4*/ 	.word	0xffffffff


	//   ....[29]....
        /*02c8*/ 	.word	0xffffffff


	//   ....[30]....
        /*02cc*/ 	.word	0xffffffff


	//   ....[31]....
        /*02d0*/ 	.word	0xffffffff


	//   ....[32]....
        /*02d4*/ 	.word	0xffffffff


	//   ....[33]....
        /*02d8*/ 	.word	0xffffffff


	//   ....[34]....
        /*02dc*/ 	.word	0xffffffff


	//   ....[35]....
        /*02e0*/ 	.word	0xffffffff


	//   ....[36]....
        /*02e4*/ 	.word	0xffffffff


	//   ....[37]....
        /*02e8*/ 	.word	0xffffffff


	//   ....[38]....
        /*02ec*/ 	.word	0xffffffff


	//   ....[39]....
        /*02f0*/ 	.word	0xffffffff


	//   ....[40]....
        /*02f4*/ 	.word	0xffffffff


	//   ....[41]....
        /*02f8*/ 	.word	0xffffffff


	//   ....[42]....
        /*02fc*/ 	.word	0xffffffff


	//   ....[43]....
        /*0300*/ 	.word	0xffffffff


	//   ....[44]....
        /*0304*/ 	.word	0xffffffff


	//   ....[45]....
        /*0308*/ 	.word	0xffffffff


	//   ....[46]....
        /*030c*/ 	.word	0xffffffff


	//   ....[47]....
        /*0310*/ 	.word	0xffffffff


	//   ....[48]....
        /*0314*/ 	.word	0xffffffff


	//   ....[49]....
        /*0318*/ 	.word	0xffffffff


	//   ....[50]....
        /*031c*/ 	.word	0xffffffff


	//   ....[51]....
        /*0320*/ 	.word	0xffffffff


	//   ....[52]....
        /*0324*/ 	.word	0xffffffff


	//   ....[53]....
        /*0328*/ 	.word	0xffffffff


	//   ....[54]....
        /*032c*/ 	.word	0xffffffff


	//   ....[55]....
        /*0330*/ 	.word	0xffffffff


	//   ....[56]....
        /*0334*/ 	.word	0xffffffff


	//   ....[57]....
        /*0338*/ 	.word	0xffffffff


	//   ....[58]....
        /*033c*/ 	.word	0xffffffff


	//   ....[59]....
        /*0340*/ 	.word	0xffffffff


	//   ....[60]....
        /*0344*/ 	.word	0xffffffff


	//   ....[61]....
        /*0348*/ 	.word	0xffffffff


	//   ....[62]....
        /*034c*/ 	.word	0xffffffff


	//   ....[63]....
        /*0350*/ 	.word	0xffffffff


	//   ....[64]....
        /*0354*/ 	.word	0xffffffff


	//   ....[65]....
        /*0358*/ 	.word	0xffffffff


	//   ....[66]....
        /*035c*/ 	.word	0xffffffff


	//   ....[67]....
        /*0360*/ 	.word	0xffffffff


	//   ....[68]....
        /*0364*/ 	.word	0xffffffff


	//   ....[69]....
        /*0368*/ 	.word	0xffffffff


	//   ....[70]....
        /*036c*/ 	.word	0xffffffff


	//   ....[71]....
        /*0370*/ 	.word	0xffffffff


	//   ....[72]....
        /*0374*/ 	.word	0xffffffff


	//   ....[73]....
        /*0378*/ 	.word	0xffffffff


	//   ....[74]....
        /*037c*/ 	.word	0xffffffff


	//   ....[75]....
        /*0380*/ 	.word	0xffffffff


	//   ....[76]....
        /*0384*/ 	.word	0xffffffff


	//   ....[77]....
        /*0388*/ 	.word	0xffffffff


	//   ....[78]....
        /*038c*/ 	.word	0xffffffff


	//   ....[79]....
        /*0390*/ 	.word	0xffffffff


	//   ....[80]....
        /*0394*/ 	.word	0xffffffff


	//   ....[81]....
        /*0398*/ 	.word	0xffffffff


	//   ....[82]....
        /*039c*/ 	.word	0xffffffff


	//   ....[83]....
        /*03a0*/ 	.word	0xffffffff


	//   ....[84]....
        /*03a4*/ 	.word	0xffffffff


	//   ....[85]....
        /*03a8*/ 	.word	0xffffffff


	//   ....[86]....
        /*03ac*/ 	.word	0xffffffff


	//   ....[87]....
        /*03b0*/ 	.word	0xffffffff


	//   ....[88]....
        /*03b4*/ 	.word	0xffffffff


	//   ....[89]....
        /*03b8*/ 	.word	0xffffffff


	//   ....[90]....
        /*03bc*/ 	.word	0xffffffff


	//   ....[91]....
        /*03c0*/ 	.word	0xffffffff


	//   ....[92]....
        /*03c4*/ 	.word	0xffffffff


	//   ....[93]....
        /*03c8*/ 	.word	0xffffffff


	//   ....[94]....
        /*03cc*/ 	.word	0xffffffff


	//   ....[95]....
        /*03d0*/ 	.word	0xffffffff


	//   ....[96]....
        /*03d4*/ 	.word	0xffffffff


	//   ....[97]....
        /*03d8*/ 	.word	0xffffffff


	//   ....[98]....
        /*03dc*/ 	.word	0xffffffff


	//   ....[99]....
        /*03e0*/ 	.word	0xffffffff


	//   ....[100]....
        /*03e4*/ 	.word	0xffffffff


	//   ....[101]....
        /*03e8*/ 	.word	0xffffffff


	//   ....[102]....
        /*03ec*/ 	.word	0xffffffff


	//   ....[103]....
        /*03f0*/ 	.word	0xffffffff


	//   ....[104]....
        /*03f4*/ 	.word	0xffffffff


	//   ....[105]....
        /*03f8*/ 	.word	0xffffffff


	//   ....[106]....
        /*03fc*/ 	.word	0xffffffff


	//   ....[107]....
        /*0400*/ 	.word	0xffffffff


	//   ....[108]....
        /*0404*/ 	.word	0xffffffff


	//   ....[109]....
        /*0408*/ 	.word	0xffffffff


	//   ....[110]....
        /*040c*/ 	.word	0xffffffff


	//   ....[111]....
        /*0410*/ 	.word	0xffffffff


	//   ....[112]....
        /*0414*/ 	.word	0xffffffff


	//   ....[113]....
        /*0418*/ 	.word	0x0500000f


	//   ....[114]....
        /*041c*/ 	.word	0x0500000f


	//   ....[115]....
        /*0420*/ 	.word	0x0500000f


	//   ....[116]....
        /*0424*/ 	.word	0x0500000f


	//   ....[117]....
        /*0428*/ 	.word	0x0500000f


	//   ....[118]....
        /*042c*/ 	.word	0x0500000f


	//   ....[119]....
        /*0430*/ 	.word	0x0500000f


	//   ....[120]....
        /*0434*/ 	.word	0x0500000f


	//   ....[121]....
        /*0438*/ 	.word	0x0500000f


	//   ....[122]....
        /*043c*/ 	.word	0x0500000f


	//   ....[123]....
        /*0440*/ 	.word	0x0500000f


	//   ....[124]....
        /*0444*/ 	.word	0x0500000f


	//   ....[125]....
        /*0448*/ 	.word	0x0500000f


	//   ....[126]....
        /*044c*/ 	.word	0x0500000f


	//   ....[127]....
        /*0450*/ 	.word	0x0500000f


	//   ....[128]....
        /*0454*/ 	.word	0x0500000f


	//   ....[129]....
        /*0458*/ 	.word	0x0500000f


	//   ....[130]....
        /*045c*/ 	.word	0x0500000f


	//   ....[131]....
        /*0460*/ 	.word	0x0500000f


	//   ....[132]....
        /*0464*/ 	.word	0x0500000f


	//   ....[133]....
        /*0468*/ 	.word	0x0500000f


	//   ....[134]....
        /*046c*/ 	.word	0x0500000f


	//   ....[135]....
        /*0470*/ 	.word	0x0500000f


	//   ....[136]....
        /*0474*/ 	.word	0x0500000f


	//   ....[137]....
        /*0478*/ 	.word	0x0500000f


	//   ....[138]....
        /*047c*/ 	.word	0x0500000f


	//   ....[139]....
        /*0480*/ 	.word	0x0500000f


	//   ....[140]....
        /*0484*/ 	.word	0x0500000f


	//   ....[141]....
        /*0488*/ 	.word	0x0500000f


	//   ....[142]....
        /*048c*/ 	.word	0x0500000f


	//   ....[143]....
        /*0490*/ 	.word	0x0500000f


	//   ....[144]....
        /*0494*/ 	.word	0x0500000f


	//   ....[145]....
        /*0498*/ 	.word	0x0500000f


	//   ....[146]....
        /*049c*/ 	.word	0x0500000f


	//   ....[147]....
        /*04a0*/ 	.word	0x0500000f


	//   ....[148]....
        /*04a4*/ 	.word	0x0500000f


	//   ....[149]....
        /*04a8*/ 	.word	0x0500000f


	//   ....[150]....
        /*04ac*/ 	.word	0x0500000f


	//   ....[151]....
        /*04b0*/ 	.word	0x0500000f


	//   ....[152]....
        /*04b4*/ 	.word	0x0500000f


	//   ....[153]....
        /*04b8*/ 	.word	0x0500000f


	//   ....[154]....
        /*04bc*/ 	.word	0x0500000f


	//   ....[155]....
        /*04c0*/ 	.word	0x0500000f


	//   ....[156]....
        /*04c4*/ 	.word	0x0500000f


	//----- nvinfo : EIATTR_COOP_GROUP_INSTR_OFFSETS
	.align		4
.L_1591:
        /*04c8*/ 	.byte	0x04, 0x28
        /*04ca*/ 	.short	(.L_1593 - .L_1592)


	//   ....[0]....
.L_1592:
        /*04cc*/ 	.word	0x00000060


	//   ....[1]....
        /*04d0*/ 	.word	0x00000130


	//   ....[2]....
        /*04d4*/ 	.word	0x000001e0


	//   ....[3]....
        /*04d8*/ 	.word	0x000003a0


	//   ....[4]....
        /*04dc*/ 	.word	0x00000500


	//   ....[5]....
        /*04e0*/ 	.word	0x00000620


	//   ....[6]....
        /*04e4*/ 	.word	0x00000780


	//   ....[7]....
        /*04e8*/ 	.word	0x000017f0


	//   ....[8]....
        /*04ec*/ 	.word	0x00002030


	//   ....[9]....
        /*04f0*/ 	.word	0x00002160


	//   ....[10]....
        /*04f4*/ 	.word	0x00002ab0


	//   ....[11]....
        /*04f8*/ 	.word	0x00002b40


	//   ....[12]....
        /*04fc*/ 	.word	0x00003510


	//   ....[13]....
        /*0500*/ 	.word	0x00003570


	//   ....[14]....
        /*0504*/ 	.word	0x00004990


	//   ....[15]....
        /*0508*/ 	.word	0x00005460


	//   ....[16]....
        /*050c*/ 	.word	0x00005600


	//   ....[17]....
        /*0510*/ 	.word	0x000056d0


	//   ....[18]....
        /*0514*/ 	.word	0x00006110


	//   ....[19]....
        /*0518*/ 	.word	0x000061a0


	//   ....[20]....
        /*051c*/ 	.word	0x00007f10


	//   ....[21]....
        /*0520*/ 	.word	0x00007f70


	//   ....[22]....
        /*0524*/ 	.word	0x00008670


	//   ....[23]....
        /*0528*/ 	.word	0x000086e0


	//   ....[24]....
        /*052c*/ 	.word	0x00009770


	//   ....[25]....
        /*0530*/ 	.word	0x000097a0


	//   ....[26]....
        /*0534*/ 	.word	0x00009880


	//   ....[27]....
        /*0538*/ 	.word	0x000098a0


	//   ....[28]....
        /*053c*/ 	.word	0x0000a660


	//   ....[29]....
        /*0540*/ 	.word	0x0000a670


	//   ....[30]....
        /*0544*/ 	.word	0x0000a680


	//   ....[31]....
        /*0548*/ 	.word	0x0000a6c0


	//   ....[32]....
        /*054c*/ 	.word	0x0000ac40


	//   ....[33]....
        /*0550*/ 	.word	0x0000ac60


	//   ....[34]....
        /*0554*/ 	.word	0x0000ac70


	//   ....[35]....
        /*0558*/ 	.word	0x0000ac90


	//   ....[36]....
        /*055c*/ 	.word	0x0000acb0


	//   ....[37]....
        /*0560*/ 	.word	0x0000acd0


	//   ....[38]....
        /*0564*/ 	.word	0x0000ade0


	//   ....[39]....
        /*0568*/ 	.word	0x0000adf0


	//   ....[40]....
        /*056c*/ 	.word	0x0000b1a0


	//   ....[41]....
        /*0570*/ 	.word	0x0000b1e0


	//   ....[42]....
        /*0574*/ 	.word	0x0000b4e0


	//   ....[43]....
        /*0578*/ 	.word	0x0000b4f0


	//   ....[44]....
        /*057c*/ 	.word	0x0000bf50


	//   ....[45]....
        /*0580*/ 	.word	0x0000bf90


	//   ....[46]....
        /*0584*/ 	.word	0x0000bfc0


	//   ....[47]....
        /*0588*/ 	.word	0x0000bff0


	//   ....[48]....
        /*058c*/ 	.word	0x0000c010


	//   ....[49]....
        /*0590*/ 	.word	0x0000c020


	//   ....[50]....
        /*0594*/ 	.word	0x0000c030


	//   ....[51]....
        /*0598*/ 	.word	0x0000c050


	//   ....[52]....
        /*059c*/ 	.word	0x0000c1a0


	//   ....[53]....
        /*05a0*/ 	.word	0x0000c3b0


	//   ....[54]....
        /*05a4*/ 	.word	0x0000c3e0


	//   ....[55]....
        /*05a8*/ 	.word	0x0000c410


	//   ....[56]....
        /*05ac*/ 	.word	0x0000c440


	//   ....[57]....
        /*05b0*/ 	.word	0x0000c470


	//   ....[58]....
        /*05b4*/ 	.word	0x0000c4a0


	//   ....[59]....
        /*05b8*/ 	.word	0x0000c630


	//   ....[60]....
        /*05bc*/ 	.word	0x0000c660


	//   ....[61]....
        /*05c0*/ 	.word	0x0000c690


	//   ....[62]....
        /*05c4*/ 	.word	0x0000c6c0


	//   ....[63]....
        /*05c8*/ 	.word	0x0000c6f0


	//   ....[64]....
        /*05cc*/ 	.word	0x0000c720


	//   ....[65]....
        /*05d0*/ 	.word	0x0000c7b0


	//   ....[66]....
        /*05d4*/ 	.word	0x0000c7e0


	//   ....[67]....
        /*05d8*/ 	.word	0x0000c7f0


	//   ....[68]....
        /*05dc*/ 	.word	0x0000c830


	//   ....[69]....
        /*05e0*/ 	.word	0x0000e0f0


	//   ....[70]....
        /*05e4*/ 	.word	0x0000ec40


	//   ....[71]....
        /*05e8*/ 	.word	0x0000ec50


	//   ....[72]....
        /*05ec*/ 	.word	0x0000ec70


	//   ....[73]....
        /*05f0*/ 	.word	0x0000ed00


	//   ....[74]....
        /*05f4*/ 	.word	0x0000ed20


	//   ....[75]....
        /*05f8*/ 	.word	0x0000eda0


	//   ....[76]....
        /*05fc*/ 	.word	0x0000edc0


	//   ....[77]....
        /*0600*/ 	.word	0x0000ee40


	//   ....[78]....
        /*0604*/ 	.word	0x0000ee60


	//   ....[79]....
        /*0608*/ 	.word	0x0000eee0


	//   ....[80]....
        /*060c*/ 	.word	0x0000ef00


	//   ....[81]....
        /*0610*/ 	.word	0x0000ef80


	//   ....[82]....
        /*0614*/ 	.word	0x0000efa0


	//   ....[83]....
        /*0618*/ 	.word	0x0000f020


	//   ....[84]....
        /*061c*/ 	.word	0x0000f040


	//   ....[85]....
        /*0620*/ 	.word	0x0000f050


	//   ....[86]....
        /*0624*/ 	.word	0x0000f0c0


	//   ....[87]....
        /*0628*/ 	.word	0x0000f110


	//   ....[88]....
        /*062c*/ 	.word	0x0000f1c0


	//   ....[89]....
        /*0630*/ 	.word	0x0000f1d0


	//   ....[90]....
        /*0634*/ 	.word	0x0000f240


	//   ....[91]....
        /*0638*/ 	.word	0x0000f250


	//   ....[92]....
        /*063c*/ 	.word	0x0000f290


	//   ....[93]....
        /*0640*/ 	.word	0x0000f2b0


	//   ....[94]....
        /*0644*/ 	.word	0x00011220


	//   ....[95]....
        /*0648*/ 	.word	0x00011250


	//   ....[96]....
        /*064c*/ 	.word	0x000112b0


	//   ....[97]....
        /*0650*/ 	.word	0x000112e0


	//   ....[98]....
        /*0654*/ 	.word	0x00011310


	//   ....[99]....
        /*0658*/ 	.word	0x00011340


	//   ....[100]....
        /*065c*/ 	.word	0x00011370


	//   ....[101]....
        /*0660*/ 	.word	0x000113a0


	//   ....[102]....
        /*0664*/ 	.word	0x00011540


	//   ....[103]....
        /*0668*/ 	.word	0x00011570


	//   ....[104]....
        /*066c*/ 	.word	0x000115a0


	//   ....[105]....
        /*0670*/ 	.word	0x000115d0


	//   ....[106]....
        /*0674*/ 	.word	0x00011600


	//   ....[107]....
        /*0678*/ 	.word	0x00011630


	//   ....[108]....
        /*067c*/ 	.word	0x000116f0


	//   ....[109]....
        /*0680*/ 	.word	0x00011710


	//   ....[110]....
        /*0684*/ 	.word	0x00011730


	//   ....[111]....
        /*0688*/ 	.word	0x00011790


	//   ....[112]....
        /*068c*/ 	.word	0x000121b0


	//   ....[113]....
        /*0690*/ 	.word	0x00012750


	//   ....[114]....
        /*0694*/ 	.word	0x00012900


	//   ....[115]....
        /*0698*/ 	.word	0x00012950


	//   ....[116]....
        /*069c*/ 	.word	0x000129b0


	//   ....[117]....
        /*06a0*/ 	.word	0x00012aa0


	//   ....[118]....
        /*06a4*/ 	.word	0x00012b00


	//   ....[119]....
        /*06a8*/ 	.word	0x00012c00


	//   ....[120]....
        /*06ac*/ 	.word	0x00012c60


	//   ....[121]....
        /*06b0*/ 	.word	0x00012d60


	//   ....[122]....
        /*06b4*/ 	.word	0x00012dc0


	//   ....[123]....
        /*06b8*/ 	.word	0x00012ec0


	//   ....[124]....
        /*06bc*/ 	.word	0x00012f20


	//   ....[125]....
        /*06c0*/ 	.word	0x00013020


	//   ....[126]....
        /*06c4*/ 	.word	0x00013080


	//   ....[127]....
        /*06c8*/ 	.word	0x00013180


	//   ....[128]....
        /*06cc*/ 	.word	0x000131e0


	//   ....[129]....
        /*06d0*/ 	.word	0x00013290


	//   ....[130]....
        /*06d4*/ 	.word	0x00013360


	//   ....[131]....
        /*06d8*/ 	.word	0x00013430


	//   ....[132]....
        /*06dc*/ 	.word	0x00013490


	//   ....[133]....
        /*06e0*/ 	.word	0x00013570


	//   ....[134]....
        /*06e4*/ 	.word	0x000135d0


	//   ....[135]....
        /*06e8*/ 	.word	0x000136a0


	//   ....[136]....
        /*06ec*/ 	.word	0x00013700


	//   ....[137]....
        /*06f0*/ 	.word	0x000137c0


	//   ....[138]....
        /*06f4*/ 	.word	0x00013ae0


	//   ....[139]....
        /*06f8*/ 	.word	0x00013b80


	//   ....[140]....
        /*06fc*/ 	.word	0x00013cf0


	//   ....[141]....
        /*0700*/ 	.word	0x00013d60


	//   ....[142]....
        /*0704*/ 	.word	0x00013dd0


	//   ....[143]....
        /*0708*/ 	.word	0x00013e40


	//   ....[144]....
        /*070c*/ 	.word	0x00013eb0


	//   ....[145]....
        /*0710*/ 	.word	0x00013f30


	//   ....[146]....
        /*0714*/ 	.word	0x00013fb0


	//   ....[147]....
        /*0718*/ 	.word	0x00014040


	//   ....[148]....
        /*071c*/ 	.word	0x000140b0


	//   ....[149]....
        /*0720*/ 	.word	0x00014120


	//   ....[150]....
        /*0724*/ 	.word	0x00014190


	//   ....[151]....
        /*0728*/ 	.word	0x00014210


	//   ....[152]....
        /*072c*/ 	.word	0x00014280


	//   ....[153]....
        /*0730*/ 	.word	0x00014310


	//   ....[154]....
        /*0734*/ 	.word	0x00014370


	//   ....[155]....
        /*0738*/ 	.word	0x00014400


	//   ....[156]....
        /*073c*/ 	.word	0x00014530


	//----- nvinfo : EIATTR_REG_RECONFIG
	.align		4
.L_1593:
        /*0740*/ 	.byte	0x01, 0x54
	.zero		2


	//----- nvinfo : EIATTR_SYSCALL_OFFSETS
	.align		4
        /*0744*/ 	.byte	0x04, 0x46
        /*0746*/ 	.short	(.L_1595 - .L_1594)


	//   ....[0]....
.L_1594:
        /*0748*/ 	.word	0x000019a0


	//   ....[1]....
        /*074c*/ 	.word	0x0000dd60


	//   ....[2]....
        /*0750*/ 	.word	0x0000deb0


	//   ....[3]....
        /*0754*/ 	.word	0x0000dfa0


	//   ....[4]....
        /*0758*/ 	.word	0x0000e770


	//----- nvinfo : EIATTR_MBARRIER_INSTR_OFFSETS
	.align		4
.L_1595:
        /*075c*/ 	.byte	0x04, 0x39
        /*075e*/ 	.short	(.L_1597 - .L_1596)


	//   ....[0]....
.L_1596:
        /*0760*/ 	.word	0x00000250
        /*0764*/ 	.word	0x000000ff
        /*0768*/ 	.word	0x00016800
        /*076c*/ 	.short	0x0100
        /*076e*/ 	.byte	0x08
	.zero		1


	//   ....[1]....
        /*0770*/ 	.word	0x00000260
        /*0774*/ 	.word	0x000000ff
        /*0778*/ 	.word	0x00016820
        /*077c*/ 	.short	0x0100
        /*077e*/ 	.byte	0x08
	.zero		1


	//   ....[2]....
        /*0780*/ 	.word	0x00000350
        /*0784*/ 	.word	0x000000ff
        /*0788*/ 	.word	0x00016830
        /*078c*/ 	.short	0x0100
        /*078e*/ 	.byte	0x08
	.zero		1


	//   ....[3]....
        /*0790*/ 	.word	0x00000360
        /*0794*/ 	.word	0x000000ff
        /*0798*/ 	.word	0x00016840
        /*079c*/ 	.short	0x0100
        /*079e*/ 	.byte	0x08
	.zero		1


	//   ....[4]....
        /*07a0*/ 	.word	0x00000370
        /*07a4*/ 	.word	0x000000ff
        /*07a8*/ 	.word	0x00016838
        /*07ac*/ 	.short	0x0100
        /*07ae*/ 	.byte	0x08
	.zero		1


	//   ....[5]....
        /*07b0*/ 	.word	0x00000380
        /*07b4*/ 	.word	0x000000ff
        /*07b8*/ 	.word	0x00016848
        /*07bc*/ 	.short	0x0100
        /*07be*/ 	.byte	0x08
	.zero		1


	//   ....[6]....
        /*07c0*/ 	.word	0x000004b0
        /*07c4*/ 	.word	0x000000ff
        /*07c8*/ 	.word	0x00016850
        /*07cc*/ 	.short	0x0100
        /*07ce*/ 	.byte	0x08
	.zero		1


	//   ....[7]....
        /*07d0*/ 	.word	0x000004c0
        /*07d4*/ 	.word	0x000000ff
        /*07d8*/ 	.word	0x00016860
        /*07dc*/ 	.short	0x0100
        /*07de*/ 	.byte	0x08
	.zero		1


	//   ....[8]....
        /*07e0*/ 	.word	0x000004d0
        /*07e4*/ 	.word	0x000000ff
        /*07e8*/ 	.word	0x00016858
        /*07ec*/ 	.short	0x0100
        /*07ee*/ 	.byte	0x08
	.zero		1


	//   ....[9]....
        /*07f0*/ 	.word	0x000004e0
        /*07f4*/ 	.word	0x000000ff
        /*07f8*/ 	.word	0x00016868
        /*07fc*/ 	.short	0x0100
        /*07fe*/ 	.byte	0x08
	.zero		1


	//   ....[10]....
        /*0800*/ 	.word	0x000005d0
        /*0804*/ 	.word	0x000000ff
        /*0808*/ 	.word	0x00016870
        /*080c*/ 	.short	0x0100
        /*080e*/ 	.byte	0x06
	.zero		1


	//   ....[11]....
        /*0810*/ 	.word	0x000005e0
        /*0814*/ 	.word	0x000000ff
        /*0818*/ 	.word	0x00016880
        /*081c*/ 	.short	0x0100
        /*081e*/ 	.byte	0x06
	.zero		1


	//   ....[12]....
        /*0820*/ 	.word	0x000005f0
        /*0824*/ 	.word	0x000000ff
        /*0828*/ 	.word	0x00016878
        /*082c*/ 	.short	0x0100
        /*082e*/ 	.byte	0x06
	.zero		1


	//   ....[13]....
        /*0830*/ 	.word	0x00000600
        /*0834*/ 	.word	0x000000ff
        /*0838*/ 	.word	0x00016888
        /*083c*/ 	.short	0x0100
        /*083e*/ 	.byte	0x06
	.zero		1


	//   ....[14]....
        /*0840*/ 	.word	0x00000730
        /*0844*/ 	.word	0x000000ff
        /*0848*/ 	.word	0x00016890
        /*084c*/ 	.short	0x0100
        /*084e*/ 	.byte	0x08
	.zero		1


	//   ....[15]....
        /*0850*/ 	.word	0x00000740
        /*0854*/ 	.word	0x000000ff
        /*0858*/ 	.word	0x000168a0
        /*085c*/ 	.short	0x0100
        /*085e*/ 	.byte	0x08
	.zero		1


	//   ....[16]....
        /*0860*/ 	.word	0x00000750
        /*0864*/ 	.word	0x000000ff
        /*0868*/ 	.word	0x00016898
        /*086c*/ 	.short	0x0100
        /*086e*/ 	.byte	0x08
	.zero		1


	//   ....[17]....
        /*0870*/ 	.word	0x00000760
        /*0874*/ 	.word	0x000000ff
        /*0878*/ 	.word	0x000168a8
        /*087c*/ 	.short	0x0100
        /*087e*/ 	.byte	0x08
	.zero		1


	//   ....[18]....
        /*0880*/ 	.word	0x00000890
        /*0884*/ 	.word	0x000000ff
        /*0888*/ 	.word	0x000168b0
        /*088c*/ 	.short	0x0100
        /*088e*/ 	.byte	0x08
	.zero		1


	//   ....[19]....
        /*0890*/ 	.word	0x000008a0
        /*0894*/ 	.word	0x000000ff
        /*0898*/ 	.word	0x000168c0
        /*089c*/ 	.short	0x0100
        /*089e*/ 	.byte	0x08
	.zero		1


	//   ....[20]....
        /*08a0*/ 	.word	0x000008b0
        /*08a4*/ 	.word	0x000000ff
        /*08a8*/ 	.word	0x000168b8
        /*08ac*/ 	.short	0x0100
        /*08ae*/ 	.byte	0x08
	.zero		1


	//   ....[21]....
        /*08b0*/ 	.word	0x000008c0
        /*08b4*/ 	.word	0x000000ff
        /*08b8*/ 	.word	0x000168c8
        /*08bc*/ 	.short	0x0100
        /*08be*/ 	.byte	0x08
	.zero		1


	//   ....[22]....
        /*08c0*/ 	.word	0x00001a10
        /*08c4*/ 	.word	0x000000ff
        /*08c8*/ 	.word	0x00016800
        /*08cc*/ 	.short	0x010a
        /*08ce*/ 	.byte	0x26
	.zero		1


	//   ....[23]....
        /*08d0*/ 	.word	0x00001a90
        /*08d4*/ 	.word	0x00000000
        /*08d8*/ 	.word	0x00016830
        /*08dc*/ 	.short	0x010a
        /*08de*/ 	.byte	0x3f
	.zero		1


	//   ....[24]....
        /*08e0*/ 	.word	0x00001af0
        /*08e4*/ 	.word	0x00000000
        /*08e8*/ 	.word	0x00016830
        /*08ec*/ 	.short	0x010a
        /*08ee*/ 	.byte	0x3f
	.zero		1


	//   ....[25]....
        /*08f0*/ 	.word	0x00002480
        /*08f4*/ 	.word	0x00000000
        /*08f8*/ 	.word	0x00000000
        /*08fc*/ 	.short	0x0101
        /*08fe*/ 	.byte	0x3f
	.zero		1


	//   ....[26]....
        /*0900*/ 	.word	0x00004410
        /*0904*/ 	.word	0x000000ff
        /*0908*/ 	.word	0x00016830
        /*090c*/ 	.short	0x010a
        /*090e*/ 	.byte	0x0a
	.zero		1


	//   ....[27]....
        /*0910*/ 	.word	0x00004450
        /*0914*/ 	.word	0x000000ff
        /*0918*/ 	.word	0x00016830
        /*091c*/ 	.short	0x010a
        /*091e*/ 	.byte	0x0a
	.zero		1


	//   ....[28]....
        /*0920*/ 	.word	0x00004670
        /*0924*/ 	.word	0x000000ff
        /*0928*/ 	.word	0x00016850
        /*092c*/ 	.short	0x010a
        /*092e*/ 	.byte	0x0a
	.zero		1


	//   ....[29]....
        /*0930*/ 	.word	0x000046b0
        /*0934*/ 	.word	0x000000ff
        /*0938*/ 	.word	0x00016850
        /*093c*/ 	.short	0x010a
        /*093e*/ 	.byte	0x0a
	.zero		1


	//   ....[30]....
        /*0940*/ 	.word	0x000065d0
        /*0944*/ 	.word	0x0000002f
        /*0948*/ 	.word	0x00000000
        /*094c*/ 	.short	0x0101
        /*094e*/ 	.byte	0x3f
	.zero		1


	//   ....[31]....
        /*0950*/ 	.word	0x00006770
        /*0954*/ 	.word	0x00000002
        /*0958*/ 	.word	0x00000000
        /*095c*/ 	.short	0x0101
        /*095e*/ 	.byte	0x3f
	.zero		1


	//   ....[32]....
        /*0960*/ 	.word	0x00007270
        /*0964*/ 	.word	0x000000ff
        /*0968*/ 	.word	0x00016830
        /*096c*/ 	.short	0x010a
        /*096e*/ 	.byte	0x0a
	.zero		1


	//   ....[33]....
        /*0970*/ 	.word	0x000072b0
        /*0974*/ 	.word	0x000000ff
        /*0978*/ 	.word	0x00016830
        /*097c*/ 	.short	0x010a
        /*097e*/ 	.byte	0x0a
	.zero		1


	//   ....[34]....
        /*0980*/ 	.word	0x000074d0
        /*0984*/ 	.word	0x000000ff
        /*0988*/ 	.word	0x00016850
        /*098c*/ 	.short	0x010a
        /*098e*/ 	.byte	0x0a
	.zero		1


	//   ....[35]....
        /*0990*/ 	.word	0x00007510
        /*0994*/ 	.word	0x000000ff
        /*0998*/ 	.word	0x00016850
        /*099c*/ 	.short	0x010a
        /*099e*/ 	.byte	0x0a
	.zero		1


	//   ....[36]....
        /*09a0*/ 	.word	0x00008af0
        /*09a4*/ 	.word	0x0000001d
        /*09a8*/ 	.word	0x00000000
        /*09ac*/ 	.short	0x0101
        /*09ae*/ 	.byte	0x3f
	.zero		1


	//   ....[37]....
        /*09b0*/ 	.word	0x00008c50
        /*09b4*/ 	.word	0x00000021
        /*09b8*/ 	.word	0x00000000
        /*09bc*/ 	.short	0x0101
        /*09be*/ 	.byte	0x3f
	.zero		1


	//   ....[38]....
        /*09c0*/ 	.word	0x000096c0
        /*09c4*/ 	.word	0x000000ff
        /*09c8*/ 	.word	0x00016850
        /*09cc*/ 	.short	0x010a
        /*09ce*/ 	.byte	0x05
	.zero		1


	//   ....[39]....
        /*09d0*/ 	.word	0x00009700
        /*09d4*/ 	.word	0x000000ff
        /*09d8*/ 	.word	0x00016850
        /*09dc*/ 	.short	0x010a
        /*09de*/ 	.byte	0x05
	.zero		1


	//   ....[40]....
        /*09e0*/ 	.word	0x00009c20
        /*09e4*/ 	.word	0x00000008
        /*09e8*/ 	.word	0x00000000
        /*09ec*/ 	.short	0x0101
        /*09ee*/ 	.byte	0x3f
	.zero		1


	//   ....[41]....
        /*09f0*/ 	.word	0x0000ad60
        /*09f4*/ 	.word	0x00000011
        /*09f8*/ 	.word	0x00000000
        /*09fc*/ 	.short	0x0101
        /*09fe*/ 	.byte	0x3f
	.zero		1


	//   ....[42]....
        /*0a00*/ 	.word	0x0000afc0
        /*0a04*/ 	.word	0x00000011
        /*0a08*/ 	.word	0x00000000
        /*0a0c*/ 	.short	0x0101
        /*0a0e*/ 	.byte	0x3f
	.zero		1


	//   ....[43]....
        /*0a10*/ 	.word	0x0000e2f0
        /*0a14*/ 	.word	0x00000000
        /*0a18*/ 	.word	0x00016840
        /*0a1c*/ 	.short	0x010a
        /*0a1e*/ 	.byte	0x3f
	.zero		1


	//   ....[44]....
        /*0a20*/ 	.word	0x0000f360
        /*0a24*/ 	.word	0x00000011
        /*0a28*/ 	.word	0x00016800
        /*0a2c*/ 	.short	0x0107
        /*0a2e*/ 	.byte	0x3f
	.zero		1


	//   ....[45]....
        /*0a30*/ 	.word	0x0000f450
        /*0a34*/ 	.word	0x00000011
        /*0a38*/ 	.word	0x00016800
        /*0a3c*/ 	.short	0x0101
        /*0a3e*/ 	.byte	0x3f
	.zero		1


	//   ....[46]....
        /*0a40*/ 	.word	0x0000f470
        /*0a44*/ 	.word	0x00000011
        /*0a48*/ 	.word	0x00016820
        /*0a4c*/ 	.short	0x010a
        /*0a4e*/ 	.byte	0x3f
	.zero		1


	//   ....[47]....
        /*0a50*/ 	.word	0x0000f800
        /*0a54*/ 	.word	0x00000004
        /*0a58*/ 	.word	0x00016840
        /*0a5c*/ 	.short	0x010a
        /*0a5e*/ 	.byte	0x3f
	.zero		1


	//   ....[48]....
        /*0a60*/ 	.word	0x0000fa80
        /*0a64*/ 	.word	0x00000003
        /*0a68*/ 	.word	0x00000060
        /*0a6c*/ 	.short	0x010a
        /*0a6e*/ 	.byte	0x3f
	.zero		1


	//   ....[49]....
        /*0a70*/ 	.word	0x0000ffd0
        /*0a74*/ 	.word	0x00000002
        /*0a78*/ 	.word	0x00016840
        /*0a7c*/ 	.short	0x010a
        /*0a7e*/ 	.byte	0x3f
	.zero		1


	//   ....[50]....
        /*0a80*/ 	.word	0x00010250
        /*0a84*/ 	.word	0x0000000a
        /*0a88*/ 	.word	0x00000060
        /*0a8c*/ 	.short	0x010a
        /*0a8e*/ 	.byte	0x3f
	.zero		1


	//   ....[51]....
        /*0a90*/ 	.word	0x000106e0
        /*0a94*/ 	.word	0x00000002
        /*0a98*/ 	.word	0x00016840
        /*0a9c*/ 	.short	0x010a
        /*0a9e*/ 	.byte	0x3f
	.zero		1


	//   ....[52]....
        /*0aa0*/ 	.word	0x00010970
        /*0aa4*/ 	.word	0x00000007
        /*0aa8*/ 	.word	0x00000060
        /*0aac*/ 	.short	0x010a
        /*0aae*/ 	.byte	0x3f
	.zero		1


	//   ....[53]....
        /*0ab0*/ 	.word	0x00010dc0
        /*0ab4*/ 	.word	0x00000003
        /*0ab8*/ 	.word	0x00016860
        /*0abc*/ 	.short	0x010a
        /*0abe*/ 	.byte	0x3f
	.zero		1


	//   ....[54]....
        /*0ac0*/ 	.word	0x00012130
        /*0ac4*/ 	.word	0x00000009
        /*0ac8*/ 	.word	0x00016820
        /*0acc*/ 	.short	0x010a
        /*0ace*/ 	.byte	0x3f
	.zero		1


	//   ....[55]....
        /*0ad0*/ 	.word	0x000122d0
        /*0ad4*/ 	.word	0x00000007
        /*0ad8*/ 	.word	0x00000000
        /*0adc*/ 	.short	0x010a
        /*0ade*/ 	.byte	0x3f
	.zero		1


	//   ....[56]....
        /*0ae0*/ 	.word	0x00012340
        /*0ae4*/ 	.word	0x00000003
        /*0ae8*/ 	.word	0x00000000
        /*0aec*/ 	.short	0x010a
        /*0aee*/ 	.byte	0x3f
	.zero		1


	//   ....[57]....
        /*0af0*/ 	.word	0x000123a0
        /*0af4*/ 	.word	0x00000005
        /*0af8*/ 	.word	0x00000000
        /*0afc*/ 	.short	0x010a
        /*0afe*/ 	.byte	0x3f
	.zero		1


	//   ....[58]....
        /*0b00*/ 	.word	0x000123d0
        /*0b04*/ 	.word	0x00000003
        /*0b08*/ 	.word	0x00000000
        /*0b0c*/ 	.short	0x010a
        /*0b0e*/ 	.byte	0x3f
	.zero		1


	//   ....[59]....
        /*0b10*/ 	.word	0x00012440
        /*0b14*/ 	.word	0x00000003
        /*0b18*/ 	.word	0x00016800
        /*0b1c*/ 	.short	0x010a
        /*0b1e*/ 	.byte	0x3f
	.zero		1


	//   ....[60]....
        /*0b20*/ 	.word	0x00012490
        /*0b24*/ 	.word	0x00000000
        /*0b28*/ 	.word	0x00016830
        /*0b2c*/ 	.short	0x010a
        /*0b2e*/ 	.byte	0x3f
	.zero		1


	//   ....[61]....
        /*0b30*/ 	.word	0x000124f0
        /*0b34*/ 	.word	0x00000008
        /*0b38*/ 	.word	0x00016830
        /*0b3c*/ 	.short	0x010a
        /*0b3e*/ 	.byte	0x3f
	.zero		1


	//   ....[62]....
        /*0b40*/ 	.word	0x00012550
        /*0b44*/ 	.word	0x00000008
        /*0b48*/ 	.word	0x00016850
        /*0b4c*/ 	.short	0x010a
        /*0b4e*/ 	.byte	0x3f
	.zero		1


	//   ....[63]....
        /*0b50*/ 	.word	0x000125b0
        /*0b54*/ 	.word	0x00000007
        /*0b58*/ 	.word	0x00016830
        /*0b5c*/ 	.short	0x010a
        /*0b5e*/ 	.byte	0x3f
	.zero		1


	//   ....[64]....
        /*0b60*/ 	.word	0x00012610
        /*0b64*/ 	.word	0x00000007
        /*0b68*/ 	.word	0x00016850
        /*0b6c*/ 	.short	0x010a
        /*0b6e*/ 	.byte	0x3f
	.zero		1


	//   ....[65]....
        /*0b70*/ 	.word	0x00012670
        /*0b74*/ 	.word	0x00000004
        /*0b78*/ 	.word	0x00016850
        /*0b7c*/ 	.short	0x010a
        /*0b7e*/ 	.byte	0x3f
	.zero		1


	//   ....[66]....
        /*0b80*/ 	.word	0x00012810
        /*0b84*/ 	.word	0x00000000
        /*0b88*/ 	.word	0x00016840
        /*0b8c*/ 	.short	0x010a
        /*0b8e*/ 	.byte	0x3f
	.zero		1


	//   ....[67]....
        /*0b90*/ 	.word	0x00013800
        /*0b94*/ 	.word	0x00000011
        /*0b98*/ 	.word	0x00016820
        /*0b9c*/ 	.short	0x010a
        /*0b9e*/ 	.byte	0x3f
	.zero		1


	//   ....[68]....
        /*0ba0*/ 	.word	0x00013850
        /*0ba4*/ 	.word	0x00000004
        /*0ba8*/ 	.word	0x00016840
        /*0bac*/ 	.short	0x010a
        /*0bae*/ 	.byte	0x3f
	.zero		1


	//   ....[69]....
        /*0bb0*/ 	.word	0x000138a0
        /*0bb4*/ 	.word	0x00000003
        /*0bb8*/ 	.word	0x00000060
        /*0bbc*/ 	.short	0x010a
        /*0bbe*/ 	.byte	0x3f
	.zero		1


	//   ....[70]....
        /*0bc0*/ 	.word	0x000138f0
        /*0bc4*/ 	.word	0x00000002
        /*0bc8*/ 	.word	0x00016840
        /*0bcc*/ 	.short	0x010a
        /*0bce*/ 	.byte	0x3f
	.zero		1


	//   ....[71]....
        /*0bd0*/ 	.word	0x00013940
        /*0bd4*/ 	.word	0x0000000a
        /*0bd8*/ 	.word	0x00000060
        /*0bdc*/ 	.short	0x010a
        /*0bde*/ 	.byte	0x3f
	.zero		1


	//   ....[72]....
        /*0be0*/ 	.word	0x00013990
        /*0be4*/ 	.word	0x00000002
        /*0be8*/ 	.word	0x00016840
        /*0bec*/ 	.short	0x010a
        /*0bee*/ 	.byte	0x3f
	.zero		1


	//   ....[73]....
        /*0bf0*/ 	.word	0x000139e0
        /*0bf4*/ 	.word	0x00000007
        /*0bf8*/ 	.word	0x00000060
        /*0bfc*/ 	.short	0x010a
        /*0bfe*/ 	.byte	0x3f
	.zero		1


	//   ....[74]....
        /*0c00*/ 	.word	0x00013a30
        /*0c04*/ 	.word	0x00000003
        /*0c08*/ 	.word	0x00016860
        /*0c0c*/ 	.short	0x010a
        /*0c0e*/ 	.byte	0x3f
	.zero		1


	//   ....[75]....
        /*0c10*/ 	.word	0x00014450
        /*0c14*/ 	.word	0x00000009
        /*0c18*/ 	.word	0x00016820
        /*0c1c*/ 	.short	0x010a
        /*0c1e*/ 	.byte	0x3f
	.zero		1


	//   ....[76]....
        /*0c20*/ 	.word	0x000145f0
        /*0c24*/ 	.word	0x00000007
        /*0c28*/ 	.word	0x00000000
        /*0c2c*/ 	.short	0x010a
        /*0c2e*/ 	.byte	0x3f
	.zero		1


	//   ....[77]....
        /*0c30*/ 	.word	0x00014640
        /*0c34*/ 	.word	0x00000003
        /*0c38*/ 	.word	0x00000000
        /*0c3c*/ 	.short	0x010a
        /*0c3e*/ 	.byte	0x3f
	.zero		1


	//   ....[78]....
        /*0c40*/ 	.word	0x00014690
        /*0c44*/ 	.word	0x00000005
        /*0c48*/ 	.word	0x00000000
        /*0c4c*/ 	.short	0x010a
        /*0c4e*/ 	.byte	0x3f
	.zero		1


	//----- nvinfo : EIATTR_NUM_MBARRIERS
	.align		4
.L_1597:
        /*0c50*/ 	.byte	0x03, 0x38
        /*0c52*/ 	.short	0x0016


	//----- nvinfo : EIATTR_EXIT_INSTR_OFFSETS
	.align		4
        /*0c54*/ 	.byte	0x04, 0x1c
        /*0c56*/ 	.short	(.L_1599 - .L_1598)


	//   ....[0]....
.L_1598:
        /*0c58*/ 	.word	0x00000a70


	//   ....[1]....
        /*0c5c*/ 	.word	0x0000c150


	//   ....[2]....
        /*0c60*/ 	.word	0x00012420


	//----- nvinfo : EIATTR_MAX_THREADS
	.align		4
.L_1599:
        /*0c64*/ 	.byte	0x04, 0x05
        /*0c66*/ 	.short	(.L_1601 - .L_1600)
.L_1600:
        /*0c68*/ 	.word	0x00000200
        /*0c6c*/ 	.word	0x00000001
        /*0c70*/ 	.word	0x00000001


	//----- nvinfo : EIATTR_CRS_STACK_SIZE
	.align		4
.L_1601:
        /*0c74*/ 	.byte	0x04, 0x1e
        /*0c76*/ 	.short	(.L_1603 - .L_1602)
.L_1602:
        /*0c78*/ 	.word	0x00000000


	//----- nvinfo : EIATTR_CBANK_PARAM_SIZE
	.align		4
.L_1603:
        /*0c7c*/ 	.byte	0x03, 0x19
        /*0c7e*/ 	.short	0x0af0


	//----- nvinfo : EIATTR_PARAM_CBANK
	.align		4
        /*0c80*/ 	.byte	0x04, 0x0a
        /*0c82*/ 	.short	(.L_1605 - .L_1604)
	.align		4
.L_1604:
        /*0c84*/ 	.word	index@(.nv.constant0._ZN7cutlass13device_kernelIN5flash11enable_sm90INS1_16FlashAttnFwdSm90INS1_25CollectiveMainloopFwdSm90ILi2EN4cute5tupleIJNS5_1CILi1EEES8_S8_EEENS6_IJNS7_ILi192EEENS7_ILi128EEENS7_ILi64EEEEEELi64ENS_6half_tEfNS_4arch4Sm90ELb1ELb0ELb1ELb1ELb0ELb0ELb0ELb1ELb1ELb1ELb1ELb0EEENS1_21CollectiveEpilogueFwdINS6_IJSA_SC_SB_EEES9_SE_SG_Li384ELb1ELb1ELb1ELb0EEENS1_36VarlenDynamicPersistentTileSchedulerILi192ELi128ELi384ELi128ELb1ELb1ELb1ELb1ELb1ELb1EEEEEEEEEvNT_6ParamsE)
        /*0c88*/ 	.short	0x0210
        /*0c8a*/ 	.short	0x0af0


	//----- nvinfo : EIATTR_SW_WAR
	.align		4
.L_1605:
        /*0c8c*/ 	.byte	0x04, 0x36
        /*0c8e*/ 	.short	(.L_1607 - .L_1606)
.L_1606:
        /*0c90*/ 	.word	0x00000008
.L_1607:


//--------------------- .nv.info._ZN7cutlass13device_kernelIN5flash11enable_sm90INS1_16FlashAttnFwdSm90INS1_25CollectiveMainloopFwdSm90ILi2EN4cute5tupleIJNS5_1CILi1EEES8_S8_EEENS6_IJNS7_ILi192EEENS7_ILi128EEENS7_ILi64EEEEEELi64ENS_6half_tEfNS_4arch4Sm90ELb1ELb0ELb1ELb1ELb0ELb1ELb0ELb1ELb1ELb1ELb1ELb0EEENS1_21CollectiveEpilogueFwdINS6_IJSA_SC_SB_EEES9_SE_SG_Li384ELb1ELb1ELb1ELb0EEENS1_36VarlenDynamicPersistentTileSchedulerILi192ELi128ELi384ELi128ELb1ELb1ELb1ELb1ELb1ELb1EEEEEEEEEvNT_6ParamsE --------------------------
	.section	.nv.info._ZN7cutlass13device_kernelIN5flash11enable_sm90INS1_16FlashAttnFwdSm90INS1_25CollectiveMainloopFwdSm90ILi2EN4cute5tupleIJNS5_1CILi1EEES8_S8_EEENS6_IJNS7_ILi192EEENS7_ILi128EEENS7_ILi64EEEEEELi64ENS_6half_tEfNS_4arch4Sm90ELb1ELb0ELb1ELb1ELb0ELb1ELb0ELb1ELb1ELb1ELb1ELb0EEENS1_21CollectiveEpilogueFwdINS6_IJSA_SC_SB_EEES9_SE_SG_Li384ELb1ELb1ELb1ELb0EEENS1_36VarlenDynamicPersistentTileSchedulerILi192ELi128ELi384ELi128ELb1ELb1ELb1ELb1ELb1ELb1EEEEEEEEEvNT_6ParamsE,"",@"SHT_CUDA_INFO"
	.sectionflags	@""
	.align	4


	//----- nvinfo : EIATTR_CUDA_API_VERSION
	.align		4
        /*0000*/ 	.byte	0x04, 0x37
        /*0002*/ 	.short	(.L_1609 - .L_1608)
.L_1608:
        /*0004*/ 	.word	0x00000082


	//----- nvinfo : EIATTR_KPARAM_INFO
	.align		4
.L_1609:
        /*0008*/ 	.byte	0x04, 0x17
        /*000a*/ 	.short	(.L_1611 - .L_1610)
.L_1610:
        /*000c*/ 	.word	0x00000000
        /*0010*/ 	.short	0x0000
        /*0012*/ 	.short	0x0070
        /*0014*/ 	.byte	0x00, 0xf0, 0x01, 0x2a


	//----- nvinfo : EIATTR_SPARSE_MMA_MASK
	.align		4
.L_1611:
        /*0018*/ 	.byte	0x03, 0x50
        /*001a*/ 	.short	0x0000


	//----- nvinfo : EIATTR_MAXREG_COUNT
	.align		4
        /*001c*/ 	.byte	0x03, 0x1b
        /*001e*/ 	.short	0x0080


	//----- nvinfo : EIATTR_NUM_BARRIERS
	.align		4
        /*0020*/ 	.byte	0x02, 0x4c
        /*0022*/ 	.byte	0x10
	.zero		1


	//----- nvinfo : EIATTR_EXTERNS
	.align		4
        /*0024*/ 	.byte	0x04, 0x0f
        /*0026*/ 	.short	(.L_1613 - .L_1612)


	//   ....[0]....
	.align		4
.L_1612:
        /*0028*/ 	.word	index@(__assertfail)


	//----- nvinfo : EIATTR_ANNOTATIONS
	.align		4
.L_1613:
        /*002c*/ 	.byte	0x04, 0x55
        /*002e*/ 	.short	(.L_1615 - .L_1614)


	//   ....[0]....
.L_1614:
        /* <DEDUP_REMOVED lines=79> */


	//----- nvinfo : EIATTR_MERCURY_ISA_VERSION
	.align		4
.L_1615:
        /*0508*/ 	.byte	0x03, 0x5f
        /*050a*/ 	.short	0x0101


	//----- nvinfo : EIATTR_UNUSED_LOAD_BYTE_OFFSET
	.align		4
        /*050c*/ 	.byte	0x04, 0x44
        /*050e*/ 	.short	(.L_1617 - .L_1616)


	//   ....[0]....
.L_1616:
        /*0510*/ 	.word	0x00000ad0
        /*0514*/ 	.word	0x0000fff0


	//   ....[1]....
        /*0518*/ 	.word	0x00011c90
        /*051c*/ 	.word	0x0000fff0


	//----- nvinfo : EIATTR_INT_WARP_WIDE_INSTR_OFFSETS
	.align		4
.L_1617:
        /*0520*/ 	.byte	0x04, 0x31
        /*0522*/ 	.short	(.L_1619 - .L_1618)


	//   ....[0]....
.L_1618:
        /*0524*/ 	.word	0x00000180


	//   ....[1]....
        /*0528*/ 	.word	0x00000220


	//   ....[2]....
        /*052c*/ 	.word	0x00000290


	//   ....[3]....
        /*0530*/ 	.word	0x00016c10


	//   ....[4]....
        /*0534*/ 	.word	0x00016ca0


	//   ....[5]....
        /*0538*/ 	.word	0x00019da0


	//   ....[6]....
        /*053c*/ 	.word	0x00019e30


	//----- nvinfo : EIATTR_COOP_GROUP_MASK_REGIDS
	.align		4
.L_1619:
        /*0540*/ 	.byte	0x04, 0x29
        /*0542*/ 	.short	(.L_1621 - .L_1620)


	//   ....[0]....
.L_1620:
        /*0544*/ 	.word	0xffffffff


	//   ....[1]....
        /*0548*/ 	.word	0xffffffff


	//   ....[2]....
        /*054c*/ 	.word	0xffffffff


	//   ....[3]....
        /*0550*/ 	.word	0xffffffff


	//   ....[4]....
        /*0554*/ 	.word	0xffffffff


	//   ....[5]....
        /*0558*/ 	.word	0xffffffff


	//   ....[6]....
        /*055c*/ 	.word	0xffffffff


	//   ....[7]....
        /*0560*/ 	.word	0xffffffff


	//   ....[8]....
        /*0564*/ 	.word	0xffffffff


	//   ....[9]....
        /*0568*/ 	.word	0xffffffff


	//   ....[10]....
        /*056c*/ 	.word	0xffffffff


	//   ....[11]....
        /*0570*/ 	.word	0xffffffff


	//   ....[12]....
        /*0574*/ 	.word	0xffffffff


	//   ....[13]....
        /*0578*/ 	.word	0xffffffff


	//   ....[14]....
        /*057c*/ 	.word	0xffffffff


	//   ....[15]....
        /*0580*/ 	.word	0xffffffff


	//   ....[16]....
        /*0584*/ 	.word	0xffffffff


	//   ....[17]....
        /*0588*/ 	.word	0xffffffff


	//   ....[18]....
        /*058c*/ 	.word	0xffffffff


	//   ....[19]....
        /*0590*/ 	.word	0xffffffff


	//   ....[20]....
        /*0594*/ 	.word	0xffffffff


	//   ....[21]....
        /*0598*/ 	.word	0xffffffff


	//   ....[22]....
        /*059c*/ 	.word	0xffffffff


	//   ....[23]....
        /*05a0*/ 	.word	0xffffffff


	//   ....[24]....
        /*05a4*/ 	.word	0xffffffff


	//   ....[25]....
        /*05a8*/ 	.word	0xffffffff


	//   ....[26]....
        /*05ac*/ 	.word	0xffffffff


	//   ....[27]....
        /*05b0*/ 	.word	0xffffffff


	//   ....[28]....
        /*05b4*/ 	.word	0xffffffff


	//   ....[29]....
        /*05b8*/ 	.word	0xffffffff


	//   ....[30]....
        /*05bc*/ 	.word	0xffffffff


	//   ....[31]....
        /*05c0*/ 	.word	0xffffffff


	//   ....[32]....
        /*05c4*/ 	.word	0xffffffff


	//   ....[33]....
        /*05c8*/ 	.word	0xffffffff


	//   ....[34]....
        /*05cc*/ 	.word	0xffffffff


	//   ....[35]....
        /*05d0*/ 	.word	0xffffffff


	//   ....[36]....
        /*05d4*/ 	.word	0xffffffff


	//   ....[37]....
        /*05d8*/ 	.word	0xffffffff


	//   ....[38]....
        /*05dc*/ 	.word	0xffffffff


	//   ....[39]....
        /*05e0*/ 	.word	0xffffffff


	//   ....[40]....
        /*05e4*/ 	.word	0xffffffff


	//   ....[41]....
        /*05e8*/ 	.word	0xffffffff


	//   ....[42]....
        /*05ec*/ 	.word	0xffffffff


	//   ....[43]....
        /*05f0*/ 	.word	0xffffffff


	//   ....[44]....
        /*05f4*/ 	.word	0xffffffff


	//   ....[45]....
        /*05f8*/ 	.word	0xffffffff


	//   ....[46]....
        /*05fc*/ 	.word	0xffffffff


	//   ....[47]....
        /*0600*/ 	.word	0xffffffff


	//   ....[48]....
        /*0604*/ 	.word	0xffffffff


	//   ....[49]....
        /*0608*/ 	.word	0xffffffff


	//   ....[50]....
        /*060c*/ 	.word	0xffffffff


	//   ....[51]....
        /*0610*/ 	.word	0xffffffff


	//   ....[52]....
        /*0614*/ 	.word	0xffffffff


	//   ....[53]....
        /*0618*/ 	.word	0xffffffff


	//   ....[54]....
        /*061c*/ 	.word	0xffffffff


	//   ....[55]....
        /*0620*/ 	.word	0xffffffff


	//   ....[56]....
        /*0624*/ 	.word	0xffffffff


	//   ....[57]....
        /*0628*/ 	.word	0xffffffff


	//   ....[58]....
        /*062c*/ 	.word	0xffffffff


	//   ....[59]....
        /*0630*/ 	.word	0xffffffff


	//   ....[60]....
        /*0634*/ 	.word	0xffffffff


	//   ....[61]....
        /*0638*/ 	.word	0xffffffff


	//   ....[62]....
        /*063c*/ 	.word	0xffffffff


	//   ....[63]....
        /*0640*/ 	.word	0xffffffff


	//   ....[64]....
        /*0644*/ 	.word	0xffffffff


	//   ....[65]....
        /*0648*/ 	.word	0xffffffff


	//   ....[66]....
        /*064c*/ 	.word	0xffffffff


	//   ....[67]....
        /*0650*/ 	.word	0xffffffff


	//   ....[68]....
        /*0654*/ 	.word	0xffffffff


	//   ....[69]....
        /*0658*/ 	.word	0xffffffff


	//   ....[70]....
        /*065c*/ 	.word	0xffffffff


	//   ....[71]....
        /*0660*/ 	.word	0xffffffff


	//   ....[72]....
        /*0664*/ 	.word	0xffffffff


	//   ....[73]....
        /*0668*/ 	.word	0xffffffff


	//   ....[74]....
        /*066c*/ 	.word	0xffffffff


	//   ....[75]....
        /*0670*/ 	.word	0xffffffff


	//   ....[76]....
        /*0674*/ 	.word	0xffffffff


	//   ....[77]....
        /*0678*/ 	.word	0xffffffff


	//   ....[78]....
        /*067c*/ 	.word	0xffffffff


	//   ....[79]....
        /*0680*/ 	.word	0xffffffff


	//   ....[80]....
        /*0684*/ 	.word	0xffffffff


	//   ....[81]....
        /*0688*/ 	.word	0xffffffff


	//   ....[82]....
        /*068c*/ 	.word	0xffffffff


	//   ....[83]....
        /*0690*/ 	.word	0xffffffff


	//   ....[84]....
        /*0694*/ 	.word	0xffffffff


	//   ....[85]....
        /*0698*/ 	.word	0xffffffff


	//   ....[86]....
        /*069c*/ 	.word	0xffffffff


	//   ....[87]....
        /*06a0*/ 	.word	0xffffffff


	//   ....[88]....
        /*06a4*/ 	.word	0xffffffff


	//   ....[89]....
        /*06a8*/ 	.word	0xffffffff


	//   ....[90]....
        /*06ac*/ 	.word	0xffffffff


	//   ....[91]....
        /*06b0*/ 	.word	0xffffffff


	//   ....[92]....
        /*06b4*/ 	.word	0xffffffff


	//   ....[93]....
        /*06b8*/ 	.word	0xffffffff


	//   ....[94]....
        /*06bc*/ 	.word	0xffffffff


	//   ....[95]....
        /*06c0*/ 	.word	0xffffffff


	//   ....[96]....
        /*06c4*/ 	.word	0xffffffff


	//   ....[97]....
        /*06c8*/ 	.word	0xffffffff


	//   ....[98]....
        /*06cc*/ 	.word	0xffffffff


	//   ....[99]....
        /*06d0*/ 	.word	0xffffffff


	//   ....[100]....
        /*06d4*/ 	.word	0xffffffff


	//   ....[101]....
        /*06d8*/ 	.word	0xffffffff


	//   ....[102]....
        /*06dc*/ 	.word	0xffffffff


	//   ....[103]....
        /*06e0*/ 	.word	0xffffffff


	//   ....[104]....
        /*06e4*/ 	.word	0xffffffff


	//   ....[105]....
        /*06e8*/ 	.word	0xffffffff


	//   ....[106]....
        /*06ec*/ 	.word	0xffffffff


	//   ....[107]....
        /*06f0*/ 	.word	0xffffffff


	//   ....[108]....
        /*06f4*/ 	.word	0xffffffff


	//   ....[109]....
        /*06f8*/ 	.word	0xffffffff


	//   ....[110]....
        /*06fc*/ 	.word	0xffffffff


	//   ....[111]....
        /*0700*/ 	.word	0xffffffff


	//   ....[112]....
        /*0704*/ 	.word	0xffffffff


	//   ....[113]....
        /*0708*/ 	.word	0xffffffff


	//   ....[114]....
        /*070c*/ 	.word	0xffffffff


	//   ....[115]....
        /*0710*/ 	.word	0xffffffff


	//   ....[116]....
        /*0714*/ 	.word	0xffffffff


	//   ....[117]....
        /*0718*/ 	.word	0xffffffff


	//   ....[118]....
        /*071c*/ 	.word	0xffffffff


	//   ....[119]....
        /*0720*/ 	.word	0xffffffff


	//   ....[120]....
        /*0724*/ 	.word	0xffffffff


	//   ....[121]....
        /*0728*/ 	.word	0xffffffff


	//   ....[122]....
        /*072c*/ 	.word	0xffffffff


	//   ....[123]....
        /*0730*/ 	.word	0xffffffff


	//   ....[124]....
        /*0734*/ 	.word	0xffffffff


	//   ....[125]....
        /*0738*/ 	.word	0xffffffff


	//   ....[126]....
        /*073c*/ 	.word	0xffffffff


	//   ....[127]....
        /*0740*/ 	.word	0xffffffff


	//   ....[128]....
        /*0744*/ 	.word	0xffffffff


	//   ....[129]....
        /*0748*/ 	.word	0xffffffff


	//   ....[130]....
        /*074c*/ 	.word	0x0500000f


	//   ....[131]....
        /*0750*/ 	.word	0x0500000f


	//   ....[132]....
        /*0754*/ 	.word	0x0500000f


	//   ....[133]....
        /*0758*/ 	.word	0x0500000f


	//   ....[134]....
        /*075c*/ 	.word	0x0500000f


	//   ....[135]....
        /*0760*/ 	.word	0x0500000f


	//   ....[136]....
        /*0764*/ 	.word	0x0500000f


	//   ....[137]....
        /*0768*/ 	.word	0x0500000f


	//   ....[138]....
        /*076c*/ 	.word	0x0500000f


	//   ....[139]....
        /*0770*/ 	.word	0x0500000f


	//   ....[140]....
        /*0774*/ 	.word	0x0500000f


	//   ....[141]....
        /*0778*/ 	.word	0x0500000f


	//   ....[142]....
        /*077c*/ 	.word	0x0500000f


	//   ....[143]....
        /*0780*/ 	.word	0x0500000f


	//   ....[144]....
        /*0784*/ 	.word	0x0500000f


	//   ....[145]....
        /*0788*/ 	.word	0x0500000f


	//   ....[146]....
        /*078c*/ 	.word	0x0500000f


	//   ....[147]....
        /*0790*/ 	.word	0x0500000f


	//   ....[148]....
        /*0794*/ 	.word	0x0500000f


	//   ....[149]....
        /*0798*/ 	.word	0x0500000f


	//   ....[150]....
        /*079c*/ 	.word	0x0500000f


	//   ....[151]....
        /*07a0*/ 	.word	0x0500000f


	//   ....[152]....
        /*07a4*/ 	.word	0x0500000f


	//   ....[153]....
        /*07a8*/ 	.word	0x0500000f


	//   ....[154]....
        /*07ac*/ 	.word	0x0500000f


	//   ....[155]....
        /*07b0*/ 	.word	0x0500000f


	//   ....[156]....
        /*07b4*/ 	.word	0x0500000f


	//   ....[157]....
        /*07b8*/ 	.word	0x0500000f


	//   ....[158]....
        /*07bc*/ 	.word	0x0500000f


	//   ....[159]....
        /*07c0*/ 	.word	0x0500000f


	//   ....[160]....
        /*07c4*/ 	.word	0x0500000f


	//   ....[161]....
        /*07c8*/ 	.word	0x0500000f


	//   ....[162]....
        /*07cc*/ 	.word	0x0500000f


	//   ....[163]....
        /*07d0*/ 	.word	0x0500000f


	//   ....[164]....
        /*07d4*/ 	.word	0x0500000f


	//   ....[165]....
        /*07d8*/ 	.word	0x0500000f


	//   ....[166]....
        /*07dc*/ 	.word	0x0500000f


	//   ....[167]....
        /*07e0*/ 	.word	0x0500000f


	//   ....[168]....
        /*07e4*/ 	.word	0x0500000f


	//   ....[169]....
        /*07e8*/ 	.word	0x0500000f


	//   ....[170]....
        /*07ec*/ 	.word	0x0500000f


	//   ....[171]....
        /*07f0*/ 	.word	0x0500000f


	//   ....[172]....
        /*07f4*/ 	.word	0x0500000f


	//   ....[173]....
        /*07f8*/ 	.word	0x0500000f


	//   ....[174]....
        /*07fc*/ 	.word	0x0500000f


	//   ....[175]....
        /*0800*/ 	.word	0x0500000f


	//   ....[176]....
        /*0804*/ 	.word	0x0500000f


	//   ....[177]....
        /*0808*/ 	.word	0x0500000f


	//   ....[178]....
        /*080c*/ 	.word	0x0500000f


	//   ....[179]....
        /*0810*/ 	.word	0x0500000f


	//   ....[180]....
        /*0814*/ 	.word	0x0500000f


	//   ....[181]....
        /*0818*/ 	.word	0x0500000f


	//   ....[182]....
        /*081c*/ 	.word	0x0500000f


	//   ....[183]....
        /*0820*/ 	.word	0x0500000f


	//   ....[184]....
        /*0824*/ 	.word	0x0500000f


	//   ....[185]....
        /*0828*/ 	.word	0x0500000f


	//   ....[186]....
        /*082c*/ 	.word	0x0500000f


	//   ....[187]....
        /*0830*/ 	.word	0x0500000f


	//   ....[188]....
        /*0834*/ 	.word	0x0500000f


	//   ....[189]....
        /*0838*/ 	.word	0x0500000f


	//   ....[190]....
        /*083c*/ 	.word	0x0500000f


	//   ....[191]....
        /*0840*/ 	.word	0x0500000f


	//   ....[192]....
        /*0844*/ 	.word	0x0500000f


	//   ....[193]....
        /*0848*/ 	.word	0x0500000f


	//   ....[194]....
        /*084c*/ 	.word	0x0500000f


	//   ....[195]....
        /*0850*/ 	.word	0x0500000f


	//   ....[196]....
        /*0854*/ 	.word	0x0500000f


	//   ....[197]....
        /*0858*/ 	.word	0x0500000f


	//   ....[198]....
        /*085c*/ 	.word	0x0500000f


	//   ....[199]....
        /*0860*/ 	.word	0x0500000f


	//   ....[200]....
        /*0864*/ 	.word	0x0500000f


	//   ....[201]....
        /*0868*/ 	.word	0x0500000f


	//   ....[202]....
        /*086c*/ 	.word	0x0500000f


	//   ....[203]....
        /*0870*/ 	.word	0x0500000f


	//   ....[204]....
        /*0874*/ 	.word	0x0500000f


	//   ....[205]....
        /*0878*/ 	.word	0x0500000f


	//   ....[206]....
        /*087c*/ 	.word	0x0500000f


	//   ....[207]....
        /*0880*/ 	.word	0x0500000f


	//   ....[208]....
        /*0884*/ 	.word	0x0500000f


	//   ....[209]....
        /*0888*/ 	.word	0x0500000f


	//   ....[210]....
        /*088c*/ 	.word	0x0500000f


	//   ....[211]....
        /*0890*/ 	.word	0x0500000f


	//----- nvinfo : EIATTR_COOP_GROUP_INSTR_OFFSETS
	.align		4
.L_1621:
        /*0894*/ 	.byte	0x04, 0x28
        /*0896*/ 	.short	(.L_1623 - .L_1622)


	//   ....[0]....
.L_1622:
        /*0898*/ 	.word	0x00000060


	//   ....[1]....
        /*089c*/ 	.word	0x00000190


	//   ....[2]....
        /*08a0*/ 	.word	0x00000240


	//   ....[3]....
        /*08a4*/ 	.word	0x00000400


	//   ....[4]....
        /*08a8*/ 	.word	0x00000560


	//   ....[5]....
        /*08ac*/ 	.word	0x00000680


	//   ....[6]....
        /*08b0*/ 	.word	0x000007e0


	//   ....[7]....
        /*08b4*/ 	.word	0x00005da0


	//   ....[8]....
        /*08b8*/ 	.word	0x00006560


	//   ....[9]....
        /*08bc*/ 	.word	0x00006570


	//   ....[10]....
        /*08c0*/ 	.word	0x00006580


	//   ....[11]....
        /*08c4*/ 	.word	0x00006590


	//   ....[12]....
        /*08c8*/ 	.word	0x000068d0


	//   ....[13]....
        /*08cc*/ 	.word	0x000068e0


	//   ....[14]....
        /*08d0*/ 	.word	0x000068f0


	//   ....[15]....
        /*08d4*/ 	.word	0x00006900


	//   ....[16]....
        /*08d8*/ 	.word	0x00007be0


	//   ....[17]....
        /*08dc*/ 	.word	0x00007bf0


	//   ....[18]....
        /*08e0*/ 	.word	0x00007c00


	//   ....[19]....
        /*08e4*/ 	.word	0x00007c10


	//   ....[20]....
        /*08e8*/ 	.word	0x00007d10


	//   ....[21]....
        /*08ec*/ 	.word	0x00007d30


	//   ....[22]....
        /*08f0*/ 	.word	0x00007dd0


	//   ....[23]....
        /*08f4*/ 	.word	0x00007e00


	//   ....[24]....
        /*08f8*/ 	.word	0x000094c0


	//   ....[25]....
        /*08fc*/ 	.word	0x00009f40


	//   ....[26]....
        /*0900*/ 	.word	0x00009f60


	//   ....[27]....
        /*0904*/ 	.word	0x00009f90


	//   ....[28]....
        /*0908*/ 	.word	0x0000ab60


	//   ....[29]....
        /*090c*/ 	.word	0x0000ab80


	//   ....[30]....
        /*0910*/ 	.word	0x0000c5a0


	//   ....[31]....
        /*0914*/ 	.word	0x0000ce30


	//   ....[32]....
        /*0918*/ 	.word	0x0000ce50


	//   ....[33]....
        /*091c*/ 	.word	0x0000ce70


	//   ....[34]....
        /*0920*/ 	.word	0x0000d840


	//   ....[35]....
        /*0924*/ 	.word	0x0000d880


	//   ....[36]....
        /*0928*/ 	.word	0x0000fb70


	//   ....[37]....
        /*092c*/ 	.word	0x0000fbd0


	//   ....[38]....
        /*0930*/ 	.word	0x00010240


	//   ....[39]....
        /*0934*/ 	.word	0x000102b0


	//   ....[40]....
        /*0938*/ 	.word	0x00011440


	//   ....[41]....
        /*093c*/ 	.word	0x00011740


	//   ....[42]....
        /*0940*/ 	.word	0x000117e0


	//   ....[43]....
        /*0944*/ 	.word	0x000117f0


	//   ....[44]....
        /*0948*/ 	.word	0x00012560


	//   ....[45]....
        /*094c*/ 	.word	0x00012580


	//   ....[46]....
        /*0950*/ 	.word	0x00012590


	//   ....[47]....
        /*0954*/ 	.word	0x000125a0


	//   ....[48]....
        /*0958*/ 	.word	0x00012ac0


	//   ....[49]....
        /*095c*/ 	.word	0x00012b00


	//   ....[50]....
        /*0960*/ 	.word	0x00012b30


	//   ....[51]....
        /*0964*/ 	.word	0x00012b60


	//   ....[52]....
        /*0968*/ 	.word	0x00012b80


	//   ....[53]....
        /*096c*/ 	.word	0x00012b90


	//   ....[54]....
        /*0970*/ 	.word	0x00012bd0


	//   ....[55]....
        /*0974*/ 	.word	0x00012c00


	//   ....[56]....
        /*0978*/ 	.word	0x000130b0


	//   ....[57]....
        /*097c*/ 	.word	0x000130c0


	//   ....[58]....
        /*0980*/ 	.word	0x00013340


	//   ....[59]....
        /*0984*/ 	.word	0x00013350


	//   ....[60]....
        /*0988*/ 	.word	0x00013de0


	//   ....[61]....
        /*098c*/ 	.word	0x00013e10


	//   ....[62]....
        /*0990*/ 	.word	0x00013e30


	//   ....[63]....
        /*0994*/ 	.word	0x00013e60


	//   ....[64]....
        /*0998*/ 	.word	0x00013e90


	//   ....[65]....
        /*099c*/ 	.word	0x00013ea0


	//   ....[66]....
        /*09a0*/ 	.word	0x00013ed0


	//   ....[67]....
        /*09a4*/ 	.word	0x00013f40


	//   ....[68]....
        /*09a8*/ 	.word	0x00014070


	//   ....[69]....
        /*09ac*/ 	.word	0x00014290


	//   ....[70]....
        /*09b0*/ 	.word	0x000142c0


	//   ....[71]....
        /*09b4*/ 	.word	0x000142f0


	//   ....[72]....
        /*09b8*/ 	.word	0x00014320


	//   ....[73]....
        /*09bc*/ 	.word	0x00014350


	//   ....[74]....
        /*09c0*/ 	.word	0x00014380


	//   ....[75]....
        /*09c4*/ 	.word	0x00014510


	//   ....[76]....
        /*09c8*/ 	.word	0x00014540


	//   ....[77]....
        /*09cc*/ 	.word	0x00014570


	//   ....[78]....
        /*09d0*/ 	.word	0x000145a0


	//   ....[79]....
        /*09d4*/ 	.word	0x000145d0


	//   ....[80]....
        /*09d8*/ 	.word	0x00014600


	//   ....[81]....
        /*09dc*/ 	.word	0x00014690


	//   ....[82]....
        /*09e0*/ 	.word	0x000146c0


	//   ....[83]....
        /*09e4*/ 	.word	0x000146d0


	//   ....[84]....
        /*09e8*/ 	.word	0x00014710


	//   ....[85]....
        /*09ec*/ 	.word	0x00015bb0


	//   ....[86]....
        /*09f0*/ 	.word	0x000171b0


	//   ....[87]....
        /*09f4*/ 	.word	0x00017d50


	//   ....[88]....
        /*09f8*/ 	.word	0x00017d60


	//   ....[89]....
        /*09fc*/ 	.word	0x00017d80


	//   ....[90]....
        /*0a00*/ 	.word	0x00017de0


	//   ....[91]....
        /*0a04*/ 	.word	0x00017e00


	//   ....[92]....
        /*0a08*/ 	.word	0x00017e80


	//   ....[93]....
        /*0a0c*/ 	.word	0x00017ea0


	//   ....[94]....
        /*0a10*/ 	.word	0x00017f20


	//   ....[95]....
        /*0a14*/ 	.word	0x00017f40


	//   ....[96]....
        /*0a18*/ 	.word	0x00017fc0


	//   ....[97]....
        /*0a1c*/ 	.word	0x00017fe0


	//   ....[98]....
        /*0a20*/ 	.word	0x00018060


	//   ....[99]....
        /*0a24*/ 	.word	0x00018080


	//   ....[100]....
        /*0a28*/ 	.word	0x00018100


	//   ....[101]....
        /*0a2c*/ 	.word	0x00018120


	//   ....[102]....
        /*0a30*/ 	.word	0x00018130


	//   ....[103]....
        /*0a34*/ 	.word	0x000181a0


	//   ....[104]....
        /*0a38*/ 	.word	0x000181f0


	//   ....[105]....
        /*0a3c*/ 	.word	0x000182b0


	//   ....[106]....
        /*0a40*/ 	.word	0x000182c0


	//   ....[107]....
        /*0a44*/ 	.word	0x00018330


	//   ....[108]....
        /*0a48*/ 	.word	0x00018340


	//   ....[109]....
        /*0a4c*/ 	.word	0x00018380


	//   ....[110]....
        /*0a50*/ 	.word	0x000183a0


	//   ....[111]....
        /*0a54*/ 	.word	0x0001a340


	//   ....[112]....
        /*0a58*/ 	.word	0x0001a370


	//   ....[113]....
        /*0a5c*/ 	.word	0x0001a3d0


	//   ....[114]....
        /*0a60*/ 	.word	0x0001a400


	//   ....[115]....
        /*0a64*/ 	.word	0x0001a430


	//   ....[116]....
        /*0a68*/ 	.word	0x0001a460


	//   ....[117]....
        /*0a6c*/ 	.word	0x0001a490


	//   ....[118]....
        /*0a70*/ 	.word	0x0001a4c0


	//   ....[119]....
        /*0a74*/ 	.word	0x0001a660


	//   ....[120]....
        /*0a78*/ 	.word	0x0001a690


	//   ....[121]....
        /*0a7c*/ 	.word	0x0001a6c0


	//   ....[122]....
        /*0a80*/ 	.word	0x0001a6f0


	//   ....[123]....
        /*0a84*/ 	.word	0x0001a720


	//   ....[124]....
        /*0a88*/ 	.word	0x0001a750


	//   ....[125]....
        /*0a8c*/ 	.word	0x0001a810


	//   ....[126]....
        /*0a90*/ 	.word	0x0001a830


	//   ....[127]....
        /*0a94*/ 	.word	0x0001a850


	//   ....[128]....
        /*0a98*/ 	.word	0x0001a8b0


	//   ....[129]....
        /*0a9c*/ 	.word	0x0001b2d0


	//   ....[130]....
        /*0aa0*/ 	.word	0x0001b730


	//   ....[131]....
        /*0aa4*/ 	.word	0x0001b7e0


	//   ....[132]....
        /*0aa8*/ 	.word	0x0001b870


	//   ....[133]....
        /*0aac*/ 	.word	0x0001b8c0


	//   ....[134]....
        /*0ab0*/ 	.word	0x0001b910


	//   ....[135]....
        /*0ab4*/ 	.word	0x0001b9a0


	//   ....[136]....
        /*0ab8*/ 	.word	0x0001ba30


	//   ....[137]....
        /*0abc*/ 	.word	0x0001ba80


	//   ....[138]....
        /*0ac0*/ 	.word	0x0001bad0


	//   ....[139]....
        /*0ac4*/ 	.word	0x0001bbc0


	//   ....[140]....
        /*0ac8*/ 	.word	0x0001bc70


	//   ....[141]....
        /*0acc*/ 	.word	0x0001bcc0


	//   ....[142]....
        /*0ad0*/ 	.word	0x0001bd10


	//   ....[143]....
        /*0ad4*/ 	.word	0x0001bea0


	//   ....[144]....
        /*0ad8*/ 	.word	0x0001c010


	//   ....[145]....
        /*0adc*/ 	.word	0x0001c080


	//   ....[146]....
        /*0ae0*/ 	.word	0x0001c0d0


	//   ....[147]....
        /*0ae4*/ 	.word	0x0001c3a0


	//   ....[148]....
        /*0ae8*/ 	.word	0x0001c3f0


	//   ....[149]....
        /*0aec*/ 	.word	0x0001c4b0


	//   ....[150]....
        /*0af0*/ 	.word	0x0001c520


	//   ....[151]....
        /*0af4*/ 	.word	0x0001c580


	//   ....[152]....
        /*0af8*/ 	.word	0x0001c630


	//   ....[153]....
        /*0afc*/ 	.word	0x0001c690


	//   ....[154]....
        /*0b00*/ 	.word	0x0001c720


	//   ....[155]....
        /*0b04*/ 	.word	0x0001c7a0


	//   ....[156]....
        /*0b08*/ 	.word	0x0001c7f0


	//   ....[157]....
        /*0b0c*/ 	.word	0x0001c880


	//   ....[158]....
        /*0b10*/ 	.word	0x0001c910


	//   ....[159]....
        /*0b14*/ 	.word	0x0001c9b0


	//   ....[160]....
        /*0b18*/ 	.word	0x0001ca50


	//   ....[161]....
        /*0b1c*/ 	.word	0x0001cab0


	//   ....[162]....
        /*0b20*/ 	.word	0x0001cb20


	//   ....[163]....
        /*0b24*/ 	.word	0x0001cb80


	//   ....[164]....
        /*0b28*/ 	.word	0x0001cbf0


	//   ....[165]....
        /*0b2c*/ 	.word	0x0001ccb0


	//   ....[166]....
        /*0b30*/ 	.word	0x0001cd10


	//   ....[167]....
        /*0b34*/ 	.word	0x0001cdd0


	//   ....[168]....
        /*0b38*/ 	.word	0x0001d0b0


	//   ....[169]....
        /*0b3c*/ 	.word	0x0001d260


	//   ....[170]....
        /*0b40*/ 	.word	0x0001d2b0


	//   ....[171]....
        /*0b44*/ 	.word	0x0001d310


	//   ....[172]....
        /*0b48*/ 	.word	0x0001d3d0


	//   ....[173]....
        /*0b4c*/ 	.word	0x0001d430


	//   ....[174]....
        /*0b50*/ 	.word	0x0001d530


	//   ....[175]....
        /*0b54*/ 	.word	0x0001d590


	//   ....[176]....
        /*0b58*/ 	.word	0x0001d690


	//   ....[177]....
        /*0b5c*/ 	.word	0x0001d6f0


	//   ....[178]....
        /*0b60*/ 	.word	0x0001d7f0


	//   ....[179]....
        /*0b64*/ 	.word	0x0001d850


	//   ....[180]....
        /*0b68*/ 	.word	0x0001d950


	//   ....[181]....
        /*0b6c*/ 	.word	0x0001d9b0


	//   ....[182]....
        /*0b70*/ 	.word	0x0001dab0


	//   ....[183]....
        /*0b74*/ 	.word	0x0001db10


	//   ....[184]....
        /*0b78*/ 	.word	0x0001dc20


	//   ....[185]....
        /*0b7c*/ 	.word	0x0001dc90


	//   ....[186]....
        /*0b80*/ 	.word	0x0001dd60


	//   ....[187]....
        /*0b84*/ 	.word	0x0001ddc0


	//   ....[188]....
        /*0b88*/ 	.word	0x0001deb0


	//   ....[189]....
        /*0b8c*/ 	.word	0x0001df10


	//   ....[190]....
        /*0b90*/ 	.word	0x0001dfe0


	//   ....[191]....
        /*0b94*/ 	.word	0x0001e040


	//   ....[192]....
        /*0b98*/ 	.word	0x0001e100


	//   ....[193]....
        /*0b9c*/ 	.word	0x0001e420


	//   ....[194]....
        /*0ba0*/ 	.word	0x0001e4c0


	//   ....[195]....
        /*0ba4*/ 	.word	0x0001e630


	//   ....[196]....
        /*0ba8*/ 	.word	0x0001e6a0


	//   ....[197]....
        /*0bac*/ 	.word	0x0001e710


	//   ....[198]....
        /*0bb0*/ 	.word	0x0001e780


	//   ....[199]....
        /*0bb4*/ 	.word	0x0001e7f0


	//   ....[200]....
        /*0bb8*/ 	.word	0x0001e870


	//   ....[201]....
        /*0bbc*/ 	.word	0x0001e8f0


	//   ....[202]....
        /*0bc0*/ 	.word	0x0001e980


	//   ....[203]....
        /*0bc4*/ 	.word	0x0001e9f0


	//   ....[204]....
        /*0bc8*/ 	.word	0x0001ea60


	//   ....[205]....
        /*0bcc*/ 	.word	0x0001ead0


	//   ....[206]....
        /*0bd0*/ 	.word	0x0001eb50


	//   ....[207]....
        /*0bd4*/ 	.word	0x0001ebc0


	//   ....[208]....
        /*0bd8*/ 	.word	0x0001ec70


	//   ....[209]....
        /*0bdc*/ 	.word	0x0001ecc0


	//   ....[210]....
        /*0be0*/ 	.word	0x0001ed50


	//   ....[211]....
        /*0be4*/ 	.word	0x0001ee80


	//----- nvinfo : EIATTR_REG_RECONFIG
	.align		4
.L_1623:
        /*0be8*/ 	.byte	0x01, 0x54
	.zero		2


	//----- nvinfo : EIATTR_SYSCALL_OFFSETS
	.align		4
        /*0bec*/ 	.byte	0x04, 0x46
        /*0bee*/ 	.short	(.L_1625 - .L_1624)


	//   ....[0]....
.L_1624:
        /*0bf0*/ 	.word	0x00001b90


	//   ....[1]....
        /*0bf4*/ 	.word	0x00001ce0


	//   ....[2]....
        /*0bf8*/ 	.word	0x00005f70


	//   ....[3]....
        /*0bfc*/ 	.word	0x00006290


	//   ....[4]....
        /*0c00*/ 	.word	0x00016e00


	//   ....[5]....
        /*0c04*/ 	.word	0x00016f50


	//   ....[6]....
        /*0c08*/ 	.word	0x00017050


	//   ....[7]....
        /*0c0c*/ 	.word	0x00017880


	//----- nvinfo : EIATTR_MBARRIER_INSTR_OFFSETS
	.align		4
.L_1625:
        /*0c10*/ 	.byte	0x04, 0x39
        /*0c12*/ 	.short	(.L_1627 - .L_1626)


	//   ....[0]....
.L_1626:
        /*0c14*/ 	.word	0x000002b0
        /*0c18*/ 	.word	0x000000ff
        /*0c1c*/ 	.word	0x00016800
        /*0c20*/ 	.short	0x0100
        /*0c22*/ 	.byte	0x08
	.zero		1


	//   ....[1]....
        /*0c24*/ 	.word	0x000002c0
        /*0c28*/ 	.word	0x000000ff
        /*0c2c*/ 	.word	0x00016820
        /*0c30*/ 	.short	0x0100
        /*0c32*/ 	.byte	0x08
	.zero		1


	//   ....[2]....
        /*0c34*/ 	.word	0x000003b0
        /*0c38*/ 	.word	0x000000ff
        /*0c3c*/ 	.word	0x00016830
        /*0c40*/ 	.short	0x0100
        /*0c42*/ 	.byte	0x08
	.zero		1


	//   ....[3]....
        /*0c44*/ 	.word	0x000003c0
        /*0c48*/ 	.word	0x000000ff
        /*0c4c*/ 	.word	0x00016840
        /*0c50*/ 	.short	0x0100
        /*0c52*/ 	.byte	0x08
	.zero		1


	//   ....[4]....
        /*0c54*/ 	.word	0x000003d0
        /*0c58*/ 	.word	0x000000ff
        /*0c5c*/ 	.word	0x00016838
        /*0c60*/ 	.short	0x0100
        /*0c62*/ 	.byte	0x08
	.zero		1


	//   ....[5]....
        /*0c64*/ 	.word	0x000003e0
        /*0c68*/ 	.word	0x000000ff
        /*0c6c*/ 	.word	0x00016848
        /*0c70*/ 	.short	0x0100
        /*0c72*/ 	.byte	0x08
	.zero		1


	//   ....[6]....
        /*0c74*/ 	.word	0x00000510
        /*0c78*/ 	.word	0x000000ff
        /*0c7c*/ 	.word	0x00016850
        /*0c80*/ 	.short	0x0100
        /*0c82*/ 	.byte	0x08
	.zero		1


	//   ....[7]....
        /*0c84*/ 	.word	0x00000520
        /*0c88*/ 	.word	0x000000ff
        /*0c8c*/ 	.word	0x00016860
        /*0c90*/ 	.short	0x0100
        /*0c92*/ 	.byte	0x08
	.zero		1


	//   ....[8]....
        /*0c94*/ 	.word	0x00000530
        /*0c98*/ 	.word	0x000000ff
        /*0c9c*/ 	.word	0x00016858
        /*0ca0*/ 	.short	0x0100
        /*0ca2*/ 	.byte	0x08
	.zero		1


	//   ....[9]....
        /*0ca4*/ 	.word	0x00000540
        /*0ca8*/ 	.word	0x000000ff
        /*0cac*/ 	.word	0x00016868
        /*0cb0*/ 	.short	0x0100
        /*0cb2*/ 	.byte	0x08
	.zero		1


	//   ....[10]....
        /*0cb4*/ 	.word	0x00000630
        /*0cb8*/ 	.word	0x000000ff
        /*0cbc*/ 	.word	0x00016870
        /*0cc0*/ 	.short	0x0100
        /*0cc2*/ 	.byte	0x06
	.zero		1


	//   ....[11]....
        /*0cc4*/ 	.word	0x00000640
        /*0cc8*/ 	.word	0x000000ff
        /*0ccc*/ 	.word	0x00016880
        /*0cd0*/ 	.short	0x0100
        /*0cd2*/ 	.byte	0x06
	.zero		1


	//   ....[12]....
        /*0cd4*/ 	.word	0x00000650
        /*0cd8*/ 	.word	0x000000ff
        /*0cdc*/ 	.word	0x00016878
        /*0ce0*/ 	.short	0x0100
        /*0ce2*/ 	.byte	0x06
	.zero		1


	//   ....[13]....
        /*0ce4*/ 	.word	0x00000660
        /*0ce8*/ 	.word	0x000000ff
        /*0cec*/ 	.word	0x00016888
        /*0cf0*/ 	.short	0x0100
        /*0cf2*/ 	.byte	0x06
	.zero		1


	//   ....[14]....
        /*0cf4*/ 	.word	0x00000790
        /*0cf8*/ 	.word	0x000000ff
        /*0cfc*/ 	.word	0x00016890
        /*0d00*/ 	.short	0x0100
        /*0d02*/ 	.byte	0x08
	.zero		1


	//   ....[15]....
        /*0d04*/ 	.word	0x000007a0
        /*0d08*/ 	.word	0x000000ff
        /*0d0c*/ 	.word	0x000168a0
        /*0d10*/ 	.short	0x0100
        /*0d12*/ 	.byte	0x08
	.zero		1


	//   ....[16]....
        /*0d14*/ 	.word	0x000007b0
        /*0d18*/ 	.word	0x000000ff
        /*0d1c*/ 	.word	0x00016898
        /*0d20*/ 	.short	0x0100
        /*0d22*/ 	.byte	0x08
	.zero		1


	//   ....[17]....
        /*0d24*/ 	.word	0x000007c0
        /*0d28*/ 	.word	0x000000ff
        /*0d2c*/ 	.word	0x000168a8
        /*0d30*/ 	.short	0x0100
        /*0d32*/ 	.byte	0x08
	.zero		1


	//   ....[18]....
        /*0d34*/ 	.word	0x000008f0
        /*0d38*/ 	.word	0x000000ff
        /*0d3c*/ 	.word	0x000168b0
        /*0d40*/ 	.short	0x0100
        /*0d42*/ 	.byte	0x08
	.zero		1


	//   ....[19]....
        /*0d44*/ 	.word	0x00000900
        /*0d48*/ 	.word	0x000000ff
        /*0d4c*/ 	.word	0x000168c0
        /*0d50*/ 	.short	0x0100
        /*0d52*/ 	.byte	0x08
	.zero		1


	//   ....[20]....
        /*0d54*/ 	.word	0x00000910
        /*0d58*/ 	.word	0x000000ff
        /*0d5c*/ 	.word	0x000168b8
        /*0d60*/ 	.short	0x0100
        /*0d62*/ 	.byte	0x08
	.zero		1


	//   ....[21]....
        /*0d64*/ 	.word	0x00000920
        /*0d68*/ 	.word	0x000000ff
        /*0d6c*/ 	.word	0x000168c8
        /*0d70*/ 	.short	0x0100
        /*0d72*/ 	.byte	0x08
	.zero		1


	//   ....[22]....
        /*0d74*/ 	.word	0x00002e90
        /*0d78*/ 	.word	0x0000004e
        /*0d7c*/ 	.word	0x00016890
        /*0d80*/ 	.short	0x010a
        /*0d82*/ 	.byte	0x3f
	.zero		1


	//   ....[23]....
        /*0d84*/ 	.word	0x000040a0
        /*0d88*/ 	.word	0x0000004e
        /*0d8c*/ 	.word	0x00016890
        /*0d90*/ 	.short	0x010a
        /*0d92*/ 	.byte	0x3f
	.zero		1


	//   ....[24]....
        /*0d94*/ 	.word	0x000051a0
        /*0d98*/ 	.word	0x0000004e
        /*0d9c*/ 	.word	0x00016890
        /*0da0*/ 	.short	0x010a
        /*0da2*/ 	.byte	0x3f
	.zero		1


	//   ....[25]....
        /*0da4*/ 	.word	0x000053c0
        /*0da8*/ 	.word	0x0000000c
        /*0dac*/ 	.word	0x00000000
        /*0db0*/ 	.short	0x0101
        /*0db2*/ 	.byte	0x3f
	.zero		1


	//   ....[26]....
        /*0db4*/ 	.word	0x00005400
        /*0db8*/ 	.word	0x0000004e
        /*0dbc*/ 	.word	0x000168b0
        /*0dc0*/ 	.short	0x010a
        /*0dc2*/ 	.byte	0x3f
	.zero		1


	//   ....[27]....
        /*0dc4*/ 	.word	0x000057e0
        /*0dc8*/ 	.word	0x0000004e
        /*0dcc*/ 	.word	0x00000000
        /*0dd0*/ 	.short	0x0101
        /*0dd2*/ 	.byte	0x3f
	.zero		1


	//   ....[28]....
        /*0dd4*/ 	.word	0x00006010
        /*0dd8*/ 	.word	0x00000002
        /*0ddc*/ 	.word	0x00016800
        /*0de0*/ 	.short	0x010a
        /*0de2*/ 	.byte	0x3f
	.zero		1


	//   ....[29]....
        /*0de4*/ 	.word	0x00006060
        /*0de8*/ 	.word	0x00000002
        /*0dec*/ 	.word	0x00016800
        /*0df0*/ 	.short	0x010a
        /*0df2*/ 	.byte	0x3f
	.zero		1


	//   ....[30]....
        /*0df4*/ 	.word	0x00006b70
        /*0df8*/ 	.word	0x00000002
        /*0dfc*/ 	.word	0x00016800
        /*0e00*/ 	.short	0x010a
        /*0e02*/ 	.byte	0x3f
	.zero		1


	//   ....[31]....
        /*0e04*/ 	.word	0x00008060
        /*0e08*/ 	.word	0x00000002
        /*0e0c*/ 	.word	0x00016800
        /*0e10*/ 	.short	0x010a
        /*0e12*/ 	.byte	0x3f
	.zero		1


	//   ....[32]....
        /*0e14*/ 	.word	0x00008f60
        /*0e18*/ 	.word	0x00000000
        /*0e1c*/ 	.word	0x00016830
        /*0e20*/ 	.short	0x010a
        /*0e22*/ 	.byte	0x3f
	.zero		1


	//   ....[33]....
        /*0e24*/ 	.word	0x00008fd0
        /*0e28*/ 	.word	0x00000000
        /*0e2c*/ 	.word	0x00016830
        /*0e30*/ 	.short	0x010a
        /*0e32*/ 	.byte	0x3f
	.zero		1


	//   ....[34]....
        /*0e34*/ 	.word	0x0000a540
        /*0e38*/ 	.word	0x00000000
        /*0e3c*/ 	.word	0x00000000
        /*0e40*/ 	.short	0x0101
        /*0e42*/ 	.byte	0x3f
	.zero		1


	//   ....[35]....
        /*0e44*/ 	.word	0x0000bab0
        /*0e48*/ 	.word	0x00000009
        /*0e4c*/ 	.word	0x00016830
        /*0e50*/ 	.short	0x010a
        /*0e52*/ 	.byte	0x3f
	.zero		1


	//   ....[36]....
        /*0e54*/ 	.word	0x0000bb00
        /*0e58*/ 	.word	0x00000009
        /*0e5c*/ 	.word	0x00016830
        /*0e60*/ 	.short	0x010a
        /*0e62*/ 	.byte	0x3f
	.zero		1


	//   ....[37]....
        /*0e64*/ 	.word	0x0000be10
        /*0e68*/ 	.word	0x00000009
        /*0e6c*/ 	.word	0x00016850
        /*0e70*/ 	.short	0x010a
        /*0e72*/ 	.byte	0x3f
	.zero		1


	//   ....[38]....
        /*0e74*/ 	.word	0x0000be50
        /*0e78*/ 	.word	0x00000009
        /*0e7c*/ 	.word	0x00016850
        /*0e80*/ 	.short	0x010a
        /*0e82*/ 	.byte	0x3f
	.zero		1


	//   ....[39]....
        /*0e84*/ 	.word	0x0000de50
        /*0e88*/ 	.word	0x0000002e
        /*0e8c*/ 	.word	0x00000000
        /*0e90*/ 	.short	0x0101
        /*0e92*/ 	.byte	0x3f
	.zero		1


	//   ....[40]....
        /*0e94*/ 	.word	0x0000dee0
        /*0e98*/ 	.word	0x0000000e
        /*0e9c*/ 	.word	0x00000000
        /*0ea0*/ 	.short	0x0101
        /*0ea2*/ 	.byte	0x3f
	.zero		1


	//   ....[41]....
        /*0ea4*/ 	.word	0x0000ec80
        /*0ea8*/ 	.word	0x00000009
        /*0eac*/ 	.word	0x00016830
        /*0eb0*/ 	.short	0x010a
        /*0eb2*/ 	.byte	0x3f
	.zero		1


	//   ....[42]....
        /*0eb4*/ 	.word	0x0000ecd0
        /*0eb8*/ 	.word	0x00000009
        /*0ebc*/ 	.word	0x00016830
        /*0ec0*/ 	.short	0x010a
        /*0ec2*/ 	.byte	0x3f
	.zero		1


	//   ....[43]....
        /*0ec4*/ 	.word	0x0000efe0
        /*0ec8*/ 	.word	0x00000009
        /*0ecc*/ 	.word	0x00016850
        /*0ed0*/ 	.short	0x010a
        /*0ed2*/ 	.byte	0x3f
	.zero		1


	//   ....[44]....
        /*0ed4*/ 	.word	0x0000f020
        /*0ed8*/ 	.word	0x00000009
        /*0edc*/ 	.word	0x00016850
        /*0ee0*/ 	.short	0x010a
        /*0ee2*/ 	.byte	0x3f
	.zero		1


	//   ....[45]....
        /*0ee4*/ 	.word	0x000107b0
        /*0ee8*/ 	.word	0x00000019
        /*0eec*/ 	.word	0x00000000
        /*0ef0*/ 	.short	0x0101
        /*0ef2*/ 	.byte	0x3f
	.zero		1


	//   ....[46]....
        /*0ef4*/ 	.word	0x000107e0
        /*0ef8*/ 	.word	0x0000000e
        /*0efc*/ 	.word	0x00000000
        /*0f00*/ 	.short	0x0101
        /*0f02*/ 	.byte	0x3f
	.zero		1


	//   ....[47]....
        /*0f04*/ 	.word	0x00011310
        /*0f08*/ 	.word	0x0000000d
        /*0f0c*/ 	.word	0x00016850
        /*0f10*/ 	.short	0x010a
        /*0f12*/ 	.byte	0x3f
	.zero		1


	//   ....[48]....
        /*0f14*/ 	.word	0x00011380
        /*0f18*/ 	.word	0x0000000d
        /*0f1c*/ 	.word	0x00016850
        /*0f20*/ 	.short	0x010a
        /*0f22*/ 	.byte	0x3f
	.zero		1


	//   ....[49]....
        /*0f24*/ 	.word	0x00011960
        /*0f28*/ 	.word	0x00000007
        /*0f2c*/ 	.word	0x00000000
        /*0f30*/ 	.short	0x0101
        /*0f32*/ 	.byte	0x3f
	.zero		1


	//   ....[50]....
        /*0f34*/ 	.word	0x000129d0
        /*0f38*/ 	.word	0x00000000
        /*0f3c*/ 	.word	0x00000000
        /*0f40*/ 	.short	0x0101
        /*0f42*/ 	.byte	0x3f
	.zero		1


	//   ....[51]....
        /*0f44*/ 	.word	0x00012f70
        /*0f48*/ 	.word	0x00000008
        /*0f4c*/ 	.word	0x00000000
        /*0f50*/ 	.short	0x0101
        /*0f52*/ 	.byte	0x3f
	.zero		1


	//   ....[52]....
        /*0f54*/ 	.word	0x00015c90
        /*0f58*/ 	.word	0x00000010
        /*0f5c*/ 	.word	0x00016820
        /*0f60*/ 	.short	0x010a
        /*0f62*/ 	.byte	0x3f
	.zero		1


	//   ....[53]....
        /*0f64*/ 	.word	0x00015d50
        /*0f68*/ 	.word	0x00000006
        /*0f6c*/ 	.word	0x000168a0
        /*0f70*/ 	.short	0x010a
        /*0f72*/ 	.byte	0x3f
	.zero		1


	//   ....[54]....
        /*0f74*/ 	.word	0x00015f90
        /*0f78*/ 	.word	0x00000006
        /*0f7c*/ 	.word	0x000168c0
        /*0f80*/ 	.short	0x010a
        /*0f82*/ 	.byte	0x3f
	.zero		1


	//   ....[55]....
        /*0f84*/ 	.word	0x00016320
        /*0f88*/ 	.word	0x00000006
        /*0f8c*/ 	.word	0x000168a0
        /*0f90*/ 	.short	0x010a
        /*0f92*/ 	.byte	0x3f
	.zero		1


	//   ....[56]....
        /*0f94*/ 	.word	0x00016540
        /*0f98*/ 	.word	0x00000006
        /*0f9c*/ 	.word	0x000168c0
        /*0fa0*/ 	.short	0x010a
        /*0fa2*/ 	.byte	0x3f
	.zero		1


	//   ....[57]....
        /*0fa4*/ 	.word	0x000173e0
        /*0fa8*/ 	.word	0x00000000
        /*0fac*/ 	.word	0x00016840
        /*0fb0*/ 	.short	0x010a
        /*0fb2*/ 	.byte	0x3f
	.zero		1


	//   ....[58]....
        /*0fb4*/ 	.word	0x00018450
        /*0fb8*/ 	.word	0x00000010
        /*0fbc*/ 	.word	0x00016800
        /*0fc0*/ 	.short	0x0107
        /*0fc2*/ 	.byte	0x3f
	.zero		1


	//   ....[59]....
        /*0fc4*/ 	.word	0x00018540
        /*0fc8*/ 	.word	0x00000010
        /*0fcc*/ 	.word	0x00016800
        /*0fd0*/ 	.short	0x0101
        /*0fd2*/ 	.byte	0x3f
	.zero		1


	//   ....[60]....
        /*0fd4*/ 	.word	0x00018560
        /*0fd8*/ 	.word	0x00000010
        /*0fdc*/ 	.word	0x00016820
        /*0fe0*/ 	.short	0x010a
        /*0fe2*/ 	.byte	0x3f
	.zero		1


	//   ....[61]....
        /*0fe4*/ 	.word	0x00018900
        /*0fe8*/ 	.word	0x00000002
        /*0fec*/ 	.word	0x00016840
        /*0ff0*/ 	.short	0x010a
        /*0ff2*/ 	.byte	0x3f
	.zero		1


	//   ....[62]....
        /*0ff4*/ 	.word	0x00018b80
        /*0ff8*/ 	.word	0x00000003
        /*0ffc*/ 	.word	0x00000060
        /*1000*/ 	.short	0x010a
        /*1002*/ 	.byte	0x3f
	.zero		1


	//   ....[63]....
        /*1004*/ 	.word	0x000190e0
        /*1008*/ 	.word	0x00000002
        /*100c*/ 	.word	0x00016840
        /*1010*/ 	.short	0x010a
        /*1012*/ 	.byte	0x3f
	.zero		1


	//   ....[64]....
        /*1014*/ 	.word	0x00019360
        /*1018*/ 	.word	0x0000000a
        /*101c*/ 	.word	0x00000060
        /*1020*/ 	.short	0x010a
        /*1022*/ 	.byte	0x3f
	.zero		1


	//   ....[65]....
        /*1024*/ 	.word	0x00019800
        /*1028*/ 	.word	0x00000002
        /*102c*/ 	.word	0x00016840
        /*1030*/ 	.short	0x010a
        /*1032*/ 	.byte	0x3f
	.zero		1


	//   ....[66]....
        /*1034*/ 	.word	0x00019a90
        /*1038*/ 	.word	0x00000003
        /*103c*/ 	.word	0x00000060
        /*1040*/ 	.short	0x010a
        /*1042*/ 	.byte	0x3f
	.zero		1


	//   ....[67]....
        /*1044*/ 	.word	0x00019ee0
        /*1048*/ 	.word	0x00000003
        /*104c*/ 	.word	0x00016860
        /*1050*/ 	.short	0x010a
        /*1052*/ 	.byte	0x3f
	.zero		1


	//   ....[68]....
        /*1054*/ 	.word	0x0001b250
        /*1058*/ 	.word	0x00000009
        /*105c*/ 	.word	0x00016820
        /*1060*/ 	.short	0x010a
        /*1062*/ 	.byte	0x3f
	.zero		1


	//   ....[69]....
        /*1064*/ 	.word	0x0001b3e0
        /*1068*/ 	.word	0x00000007
        /*106c*/ 	.word	0x00000000
        /*1070*/ 	.short	0x010a
        /*1072*/ 	.byte	0x3f
	.zero		1


	//   ....[70]....
        /*1074*/ 	.word	0x0001b450
        /*1078*/ 	.word	0x00000003
        /*107c*/ 	.word	0x00000000
        /*1080*/ 	.short	0x010a
        /*1082*/ 	.byte	0x3f
	.zero		1


	//   ....[71]....
        /*1084*/ 	.word	0x0001b4b0
        /*1088*/ 	.word	0x00000005
        /*108c*/ 	.word	0x00000000
        /*1090*/ 	.short	0x010a
        /*1092*/ 	.byte	0x3f
	.zero		1


	//   ....[72]....
        /*1094*/ 	.word	0x0001b4e0
        /*1098*/ 	.word	0x00000003
        /*109c*/ 	.word	0x00000000
        /*10a0*/ 	.short	0x010a
        /*10a2*/ 	.byte	0x3f
	.zero		1


	//   ....[73]....
        /*10a4*/ 	.word	0x0001b540
        /*10a8*/ 	.word	0x0000004e
        /*10ac*/ 	.word	0x00016890
        /*10b0*/ 	.short	0x010a
        /*10b2*/ 	.byte	0x3f
	.zero		1


	//   ....[74]....
        /*10b4*/ 	.word	0x0001b590
        /*10b8*/ 	.word	0x0000004e
        /*10bc*/ 	.word	0x00016890
        /*10c0*/ 	.short	0x010a
        /*10c2*/ 	.byte	0x3f
	.zero		1


	//   ....[75]....
        /*10c4*/ 	.word	0x0001b5e0
        /*10c8*/ 	.word	0x0000004e
        /*10cc*/ 	.word	0x00016890
        /*10d0*/ 	.short	0x010a
        /*10d2*/ 	.byte	0x3f
	.zero		1


	//   ....[76]....
        /*10d4*/ 	.word	0x0001b630
        /*10d8*/ 	.word	0x0000004e
        /*10dc*/ 	.word	0x000168b0
        /*10e0*/ 	.short	0x010a
        /*10e2*/ 	.byte	0x3f
	.zero		1


	//   ....[77]....
        /*10e4*/ 	.word	0x0001bb00
        /*10e8*/ 	.word	0x00000002
        /*10ec*/ 	.word	0x00016800
        /*10f0*/ 	.short	0x010a
        /*10f2*/ 	.byte	0x3f
	.zero		1


	//   ....[78]....
        /*10f4*/ 	.word	0x0001c100
        /*10f8*/ 	.word	0x00000002
        /*10fc*/ 	.word	0x00016800
        /*1100*/ 	.short	0x010a
        /*1102*/ 	.byte	0x3f
	.zero		1


	//   ....[79]....
        /*1104*/ 	.word	0x0001c150
        /*1108*/ 	.word	0x00000000
        /*110c*/ 	.word	0x00016830
        /*1110*/ 	.short	0x010a
        /*1112*/ 	.byte	0x3f
	.zero		1


	//   ....[80]....
        /*1114*/ 	.word	0x0001c1a0
        /*1118*/ 	.word	0x00000009
        /*111c*/ 	.word	0x00016830
        /*1120*/ 	.short	0x010a
        /*1122*/ 	.byte	0x3f
	.zero		1


	//   ....[81]....
        /*1124*/ 	.word	0x0001c1f0
        /*1128*/ 	.word	0x00000009
        /*112c*/ 	.word	0x00016850
        /*1130*/ 	.short	0x010a
        /*1132*/ 	.byte	0x3f
	.zero		1


	//   ....[82]....
        /*1134*/ 	.word	0x0001c240
        /*1138*/ 	.word	0x00000009
        /*113c*/ 	.word	0x00016830
        /*1140*/ 	.short	0x010a
        /*1142*/ 	.byte	0x3f
	.zero		1


	//   ....[83]....
        /*1144*/ 	.word	0x0001c290
        /*1148*/ 	.word	0x00000009
        /*114c*/ 	.word	0x00016850
        /*1150*/ 	.short	0x010a
        /*1152*/ 	.byte	0x3f
	.zero		1


	//   ....[84]....
        /*1154*/ 	.word	0x0001c2e0
        /*1158*/ 	.word	0x0000000d
        /*115c*/ 	.word	0x00016850
        /*1160*/ 	.short	0x010a
        /*1162*/ 	.byte	0x3f
	.zero		1


	//   ....[85]....
        /*1164*/ 	.word	0x0001ce90
        /*1168*/ 	.word	0x00000010
        /*116c*/ 	.word	0x00016820
        /*1170*/ 	.short	0x010a
        /*1172*/ 	.byte	0x3f
	.zero		1


	//   ....[86]....
        /*1174*/ 	.word	0x0001cee0
        /*1178*/ 	.word	0x00000006
        /*117c*/ 	.word	0x000168a0
        /*1180*/ 	.short	0x010a
        /*1182*/ 	.byte	0x3f
	.zero		1


	//   ....[87]....
        /*1184*/ 	.word	0x0001cf30
        /*1188*/ 	.word	0x00000006
        /*118c*/ 	.word	0x000168c0
        /*1190*/ 	.short	0x010a
        /*1192*/ 	.byte	0x3f
	.zero		1


	//   ....[88]....
        /*1194*/ 	.word	0x0001cf80
        /*1198*/ 	.word	0x00000006
        /*119c*/ 	.word	0x000168a0
        /*11a0*/ 	.short	0x010a
        /*11a2*/ 	.byte	0x3f
	.zero		1


	//   ....[89]....
        /*11a4*/ 	.word	0x0001cfd0
        /*11a8*/ 	.word	0x00000006
        /*11ac*/ 	.word	0x000168c0
        /*11b0*/ 	.short	0x010a
        /*11b2*/ 	.byte	0x3f
	.zero		1


	//   ....[90]....
        /*11b4*/ 	.word	0x0001d170
        /*11b8*/ 	.word	0x00000000
        /*11bc*/ 	.word	0x00016840
        /*11c0*/ 	.short	0x010a
        /*11c2*/ 	.byte	0x3f
	.zero		1


	//   ....[91]....
        /*11c4*/ 	.word	0x0001e140
        /*11c8*/ 	.word	0x00000010
        /*11cc*/ 	.word	0x00016820
        /*11d0*/ 	.short	0x010a
        /*11d2*/ 	.byte	0x3f
	.zero		1


	//   ....[92]....
        /*11d4*/ 	.word	0x0001e190
        /*11d8*/ 	.word	0x00000002
        /*11dc*/ 	.word	0x00016840
        /*11e0*/ 	.short	0x010a
        /*11e2*/ 	.byte	0x3f
	.zero		1


	//   ....[93]....
        /*11e4*/ 	.word	0x0001e1e0
        /*11e8*/ 	.word	0x00000003
        /*11ec*/ 	.word	0x00000060
        /*11f0*/ 	.short	0x010a
        /*11f2*/ 	.byte	0x3f
	.zero		1


	//   ....[94]....
        /*11f4*/ 	.word	0x0001e230
        /*11f8*/ 	.word	0x00000002
        /*11fc*/ 	.word	0x00016840
        /*1200*/ 	.short	0x010a
        /*1202*/ 	.byte	0x3f
	.zero		1


	//   ....[95]....
        /*1204*/ 	.word	0x0001e280
        /*1208*/ 	.word	0x0000000a
        /*120c*/ 	.word	0x00000060
        /*1210*/ 	.short	0x010a
        /*1212*/ 	.byte	0x3f
	.zero		1


	//   ....[96]....
        /*1214*/ 	.word	0x0001e2d0
        /*1218*/ 	.word	0x00000002
        /*121c*/ 	.word	0x00016840
        /*1220*/ 	.short	0x010a
        /*1222*/ 	.byte	0x3f
	.zero		1


	//   ....[97]....
        /*1224*/ 	.word	0x0001e320
        /*1228*/ 	.word	0x00000003
        /*122c*/ 	.word	0x00000060
        /*1230*/ 	.short	0x010a
        /*1232*/ 	.byte	0x3f
	.zero		1


	//   ....[98]....
        /*1234*/ 	.word	0x0001e370
        /*1238*/ 	.word	0x00000003
        /*123c*/ 	.word	0x00016860
        /*1240*/ 	.short	0x010a
        /*1242*/ 	.byte	0x3f
	.zero		1


	//   ....[99]....
        /*1244*/ 	.word	0x0001eda0
        /*1248*/ 	.word	0x00000009
        /*124c*/ 	.word	0x00016820
        /*1250*/ 	.short	0x010a
        /*1252*/ 	.byte	0x3f
	.zero		1


	//   ....[100]....
        /*1254*/ 	.word	0x0001ef40
        /*1258*/ 	.word	0x00000007
        /*125c*/ 	.word	0x00000000
        /*1260*/ 	.short	0x010a
        /*1262*/ 	.byte	0x3f
	.zero		1


	//   ....[101]....
        /*1264*/ 	.word	0x0001ef90
        /*1268*/ 	.word	0x00000003
        /*126c*/ 	.word	0x00000000
        /*1270*/ 	.short	0x010a
        /*1272*/ 	.byte	0x3f
	.zero		1


	//   ....[102]....
        /*1274*/ 	.word	0x0001efe0
        /*1278*/ 	.word	0x00000005
        /*127c*/ 	.word	0x00000000
        /*1280*/ 	.short	0x010a
        /*1282*/ 	.byte	0x3f
	.zero		1


	//----- nvinfo : EIATTR_NUM_MBARRIERS
	.align		4
.L_1627:
        /*1284*/ 	.byte	0x03, 0x38
        /*1286*/ 	.short	0x0016


	//----- nvinfo : EIATTR_EXIT_INSTR_OFFSETS
	.align		4
        /*1288*/ 	.byte	0x04, 0x1c
        /*128a*/ 	.short	(.L_1629 - .L_1628)


	//   ....[0]....
.L_1628:
        /*128c*/ 	.word	0x0001b530


	//----- nvinfo : EIATTR_MAX_THREADS
	.align		4
.L_1629:
        /*1290*/ 	.byte	0x04, 0x05
        /*1292*/ 	.short	(.L_1631 - .L_1630)
.L_1630:
        /*1294*/ 	.word	0x00000200
        /*1298*/ 	.word	0x00000001
        /*129c*/ 	.word	0x00000001


	//----- nvinfo : EIATTR_CRS_STACK_SIZE
	.align		4
.L_1631:
        /*12a0*/ 	.byte	0x04, 0x1e
        /*12a2*/ 	.short	(.L_1633 - .L_1632)
.L_1632:
        /*12a4*/ 	.word	0x00000000


	//----- nvinfo : EIATTR_CBANK_PARAM_SIZE
	.align		4
.L_1633:
        /*12a8*/ 	.byte	0x03, 0x19
        /*12aa*/ 	.short	0x0af0


	//----- nvinfo : EIATTR_PARAM_CBANK
	.align		4
        /*12ac*/ 	.byte	0x04, 0x0a
        /*12ae*/ 	.short	(.L_1635 - .L_1634)
	.align		4
.L_1634:
        /*12b0*/ 	.word	index@(.nv.constant0._ZN7cutlass13device_kernelIN5flash11enable_sm90INS1_16FlashAttnFwdSm90INS1_25CollectiveMainloopFwdSm90ILi2EN4cute5tupleIJNS5_1CILi1EEES8_S8_EEENS6_IJNS7_ILi192EEENS7_ILi128EEENS7_ILi64EEEEEELi64ENS_6half_tEfNS_4arch4Sm90ELb1ELb0ELb1ELb1ELb0ELb1ELb0ELb1ELb1ELb1ELb1ELb0EEENS1_21CollectiveEpilogueFwdINS6_IJSA_SC_SB_EEES9_SE_SG_Li384ELb1ELb1ELb1ELb0EEENS1_36VarlenDynamicPersistentTileSchedulerILi192ELi128ELi384ELi128ELb1ELb1ELb1ELb1ELb1ELb1EEEEEEEEEvNT_6ParamsE)
        /*12b4*/ 	.short	0x0210
        /*12b6*/ 	.short	0x0af0


	//----- nvinfo : EIATTR_SW_WAR
	.align		4
.L_1635:
        /*12b8*/ 	.byte	0x04, 0x36
        /*12ba*/ 	.short	(.L_1637 - .L_1636)
.L_1636:
        /*12bc*/ 	.word	0x00000008
.L_1637:


//--------------------- .nv.callgraph             --------------------------
	.section	.nv.callgraph,"",@"SHT_CUDA_CALLGRAPH"
	.align	4
	.sectionentsize	8
	.align		4
        /*0000*/ 	.word	0x00000000
	.align		4
        /*0004*/ 	.word	0xffffffff
	.align		4
        /*0008*/ 	.word	index@(_ZN7cutlass13device_kernelIN5flash11enable_sm90INS1_16FlashAttnFwdSm90INS1_25CollectiveMainloopFwdSm90ILi2EN4cute5tupleIJNS5_1CILi1EEES8_S8_EEENS6_IJNS7_ILi128EEENS7_ILi80EEENS7_ILi256EEEEEELi256ENS_6half_tEfNS_4arch4Sm90ELb0ELb0ELb1ELb0ELb0ELb0ELb0ELb1ELb1ELb1ELb1ELb0EEENS1_21CollectiveEpilogueFwdINS6_IJSA_SC_SB_EEES9_SE_SG_Li256ELb0ELb1ELb1ELb0EEENS1_19SingleTileSchedulerILb0ELb1ELb1ELi128EEEEEEEEEvNT_6ParamsE)
	.align		4
        /*000c*/ 	.word	index@(__assertfail)
	.align		4
        /*0010*/ 	.word	index@(_ZN7cutlass13device_kernelIN5flash11enable_sm90INS1_16FlashAttnFwdSm90INS1_25CollectiveMainloopFwdSm90ILi2EN4cute5tupleIJNS5_1CILi1EEES8_S8_EEENS6_IJNS7_ILi128EEENS7_ILi80EEENS7_ILi256EEEEEELi256ENS_6half_tEfNS_4arch4Sm90ELb0ELb0ELb1ELb1ELb0ELb0ELb0ELb1ELb1ELb1ELb1ELb0EEENS1_21CollectiveEpilogueFwdINS6_IJSA_SC_SB_EEES9_SE_SG_Li256ELb1ELb1ELb1ELb0EEENS1_36VarlenDynamicPersistentTileSchedulerILi128ELi80ELi256ELi128ELb1ELb1ELb1ELb0ELb1ELb1EEEEEEEEEvNT_6ParamsE)
	.align		4
        /*0014*/ 	.word	index@(__assertfail)
	.align		4
        /*0018*/ 	.word	index@(_ZN7cutlass13device_kernelIN5flash11enable_sm90INS1_16FlashAttnFwdSm90INS1_25CollectiveMainloopFwdSm90ILi2EN4cute5tupleIJNS5_1CILi1EEES8_S8_EEENS6_IJNS7_ILi128EEENS7_ILi80EEENS7_ILi256EEEEEELi256ENS_6half_tEfNS_4arch4Sm90ELb0ELb0ELb1ELb1ELb0ELb1ELb0ELb1ELb1ELb1ELb1ELb0EEENS1_21CollectiveEpilogueFwdINS6_IJSA_SC_SB_EEES9_SE_SG_Li256ELb1ELb1ELb1ELb0EEENS1_36VarlenDynamicPersistentTileSchedulerILi128ELi80ELi256ELi128ELb1ELb1ELb1ELb0ELb1ELb1EEEEEEEEEvNT_6ParamsE)
	.align		4
        /*001c*/ 	.word	index@(__assertfail)
	.align		4
        /*0020*/ 	.word	index@(_ZN7cutlass13device_kernelIN5flash11enable_sm90INS1_16FlashAttnFwdSm90INS1_25CollectiveMainloopFwdSm90ILi2EN4cute5tupleIJNS5_1CILi1EEES8_S8_EEENS6_IJNS7_ILi128EEENS7_ILi64EEENS7_ILi256EEEEEELi256ENS_6half_tEfNS_4arch4Sm90ELb0ELb1ELb1ELb0ELb0ELb0ELb0ELb1ELb1ELb1ELb1ELb0EEENS1_21CollectiveEpilogueFwdINS6_IJSA_SC_SB_EEES9_SE_SG_Li256ELb0ELb1ELb1ELb0EEENS1_19SingleTileSchedulerILb0ELb1ELb1ELi128EEEEEEEEEvNT_6ParamsE)
	.align		4
        /*0024*/ 	.word	index@(__assertfail)
	.align		4
        /*0028*/ 	.word	index@(_ZN7cutlass13device_kernelIN5flash11enable_sm90INS1_16FlashAttnFwdSm90INS1_25CollectiveMainloopFwdSm90ILi2EN4cute5tupleIJNS5_1CILi1EEES8_S8_EEENS6_IJNS7_ILi128EEENS7_ILi64EEENS7_ILi256EEEEEELi256ENS_6half_tEfNS_4arch4Sm90ELb0ELb1ELb1ELb1ELb0ELb0ELb0ELb1ELb1ELb1ELb1ELb0EEENS1_21CollectiveEpilogueFwdINS6_IJSA_SC_SB_EEES9_SE_SG_Li256ELb1ELb1ELb1ELb0EEENS1_36VarlenDynamicPersistentTileSchedulerILi128ELi64ELi256ELi128ELb1ELb1ELb1ELb1ELb0ELb1EEEEEEEEEvNT_6ParamsE)
	.align		4
        /*002c*/ 	.word	index@(__assertfail)
	.align		4
        /*0030*/ 	.word	index@(_ZN7cutlass13device_kernelIN5flash11enable_sm90INS1_16FlashAttnFwdSm90INS1_25CollectiveMainloopFwdSm90ILi2EN4cute5tupleIJNS5_1CILi1EEES8_S8_EEENS6_IJNS7_ILi128EEENS7_ILi64EEENS7_ILi256EEEEEELi256ENS_6half_tEfNS_4arch4Sm90ELb0ELb1ELb1ELb1ELb0ELb1ELb0ELb1ELb1ELb1ELb1ELb0EEENS1_21CollectiveEpilogueFwdINS6_IJSA_SC_SB_EEES9_SE_SG_Li256ELb1ELb1ELb1ELb0EEENS1_36VarlenDynamicPersistentTileSchedulerILi128ELi64ELi256ELi128ELb1ELb1ELb1ELb1ELb0ELb1EEEEEEEEEvNT_6ParamsE)
	.align		4
        /*0034*/ 	.word	index@(__assertfail)
	.align		4
        /*0038*/ 	.word	index@(_ZN7cutlass13device_kernelIN5flash11enable_sm90INS1_16FlashAttnFwdSm90INS1_25CollectiveMainloopFwdSm90ILi2EN4cute5tupleIJNS5_1CILi1EEES8_S8_EEENS6_IJNS7_ILi128EEENS7_ILi80EEENS7_ILi256EEEEEELi256ENS_6half_tEfNS_4arch4Sm90ELb1ELb0ELb1ELb0ELb0ELb0ELb0ELb1ELb1ELb1ELb1ELb0EEENS1_21CollectiveEpilogueFwdINS6_IJSA_SC_SB_EEES9_SE_SG_Li256ELb0ELb1ELb1ELb0EEENS1_19SingleTileSchedulerILb0ELb1ELb1ELi128EEEEEEEEEvNT_6ParamsE)
	.align		4
        /*003c*/ 	.word	index@(__assertfail)
	.align		4
        /*0040*/ 	.word	index@(_ZN7cutlass13device_kernelIN5flash11enable_sm90INS1_16FlashAttnFwdSm90INS1_25CollectiveMainloopFwdSm90ILi2EN4cute5tupleIJNS5_1CILi1EEES8_S8_EEENS6_IJNS7_ILi128EEENS7_ILi80EEENS7_ILi256EEEEEELi256ENS_6half_tEfNS_4arch4Sm90ELb1ELb0ELb1ELb1ELb0ELb0ELb0ELb1ELb1ELb1ELb1ELb0EEENS1_21CollectiveEpilogueFwdINS6_IJSA_SC_SB_EEES9_SE_SG_Li256ELb1ELb1ELb1ELb0EEENS1_36VarlenDynamicPersistentTileSchedulerILi128ELi80ELi256ELi128ELb1ELb1ELb1ELb1ELb1ELb1EEEEEEEEEvNT_6ParamsE)
	.align		4
        /*0044*/ 	.word	index@(__assertfail)
	.align		4
        /*0048*/ 	.word	index@(_ZN7cutlass13device_kernelIN5flash11enable_sm90INS1_16FlashAttnFwdSm90INS1_25CollectiveMainloopFwdSm90ILi2EN4cute5tupleIJNS5_1CILi1EEES8_S8_EEENS6_IJNS7_ILi128EEENS7_ILi80EEENS7_ILi256EEEEEELi256ENS_6half_tEfNS_4arch4Sm90ELb1ELb0ELb1ELb1ELb0ELb1ELb0ELb1ELb1ELb1ELb1ELb0EEENS1_21CollectiveEpilogueFwdINS6_IJSA_SC_SB_EEES9_SE_SG_Li256ELb1ELb1ELb1ELb0EEENS1_36VarlenDynamicPersistentTileSchedulerILi128ELi80ELi256ELi128ELb1ELb1ELb1ELb1ELb1ELb1EEEEEEEEEvNT_6ParamsE)
	.align		4
        /*004c*/ 	.word	index@(__assertfail)
	.align		4
        /*0050*/ 	.word	index@(_ZN7cutlass13device_kernelIN5flash11enable_sm90INS1_16FlashAttnFwdSm90INS1_25CollectiveMainloopFwdSm90ILi2EN4cute5tupleIJNS5_1CILi1EEES8_S8_EEENS6_IJNS7_ILi128EEENS7_ILi112EEENS7_ILi192EEEEEELi192ENS_6half_tEfNS_4arch4Sm90ELb0ELb0ELb1ELb0ELb0ELb0ELb0ELb1ELb1ELb1ELb1ELb0EEENS1_21CollectiveEpilogueFwdINS6_IJSA_SC_SB_EEES9_SE_SG_Li256ELb0ELb1ELb1ELb0EEENS1_19SingleTileSchedulerILb0ELb1ELb1ELi128EEEEEEEEEvNT_6ParamsE)
	.align		4
        /*0054*/ 	.word	index@(__assertfail)
	.align		4
        /*0058*/ 	.word	index@(_ZN7cutlass13device_kernelIN5flash11enable_sm90INS1_16FlashAttnFwdSm90INS1_25CollectiveMainloopFwdSm90ILi2EN4cute5tupleIJNS5_1CILi1EEES8_S8_EEENS6_IJNS7_ILi128EEENS7_ILi112EEENS7_ILi192EEEEEELi192ENS_6half_tEfNS_4arch4Sm90ELb0ELb0ELb1ELb1ELb0ELb0ELb0ELb1ELb1ELb1ELb1ELb0EEENS1_21CollectiveEpilogueFwdINS6_IJSA_SC_SB_EEES9_SE_SG_Li256ELb1ELb1ELb1ELb0EEENS1_36VarlenDynamicPersistentTileSchedulerILi128ELi112ELi256ELi128ELb1ELb1ELb1ELb0ELb1ELb1EEEEEEEEEvNT_6ParamsE)
	.align		4
        /*005c*/ 	.word	index@(__assertfail)
	.align		4
        /*0060*/ 	.word	index@(_ZN7cutlass13device_kernelIN5flash11enable_sm90INS1_16FlashAttnFwdSm90INS1_25CollectiveMainloopFwdSm90ILi2EN4cute5tupleIJNS5_1CILi1EEES8_S8_EEENS6_IJNS7_ILi128EEENS7_ILi112EEENS7_ILi192EEEEEELi192ENS_6half_tEfNS_4arch4Sm90ELb0ELb0ELb1ELb1ELb0ELb1ELb0ELb1ELb1ELb1ELb1ELb0EEENS1_21CollectiveEpilogueFwdINS6_IJSA_SC_SB_EEES9_SE_SG_Li256ELb1ELb1ELb1ELb0EEENS1_36VarlenDynamicPersistentTileSchedulerILi128ELi112ELi256ELi128ELb1ELb1ELb1ELb0ELb1ELb1EEEEEEEEEvNT_6ParamsE)
	.align		4
        /*0064*/ 	.word	index@(__assertfail)
	.align		4
        /*0068*/ 	.word	index@(_ZN7cutlass13device_kernelIN5flash11enable_sm90INS1_16FlashAttnFwdSm90INS1_25CollectiveMainloopFwdSm90ILi2EN4cute5tupleIJNS5_1CILi1EEES8_S8_EEENS6_IJNS7_ILi128EEENS7_ILi96EEENS7_ILi192EEEEEELi192ENS_6half_tEfNS_4arch4Sm90ELb0ELb1ELb1ELb0ELb0ELb0ELb0ELb1ELb1ELb1ELb1ELb0EEENS1_21CollectiveEpilogueFwdINS6_IJSA_SC_SB_EEES9_SE_SG_Li256ELb0ELb1ELb1ELb0EEENS1_19SingleTileSchedulerILb0ELb1ELb1ELi128EEEEEEEEEvNT_6ParamsE)
	.align		4
        /*006c*/ 	.word	index@(__assertfail)
	.align		4
        /*0070*/ 	.word	index@(_ZN7cutlass13device_kernelIN5flash11enable_sm90INS1_16FlashAttnFwdSm90INS1_25CollectiveMainloopFwdSm90ILi2EN4cute5tupleIJNS5_1CILi1EEES8_S8_EEENS6_IJNS7_ILi128EEENS7_ILi96EEENS7_ILi192EEEEEELi192ENS_6half_tEfNS_4arch4Sm90ELb0ELb1ELb1ELb1ELb0ELb0ELb0ELb1ELb1ELb1ELb1ELb0EEENS1_21CollectiveEpilogueFwdINS6_IJSA_SC_SB_EEES9_SE_SG_Li256ELb1ELb1ELb1ELb0EEENS1_36VarlenDynamicPersistentTileSchedulerILi128ELi96ELi256ELi128ELb1ELb1ELb1ELb1ELb0ELb1EEEEEEEEEvNT_6ParamsE)
	.align		4
        /*0074*/ 	.word	index@(__assertfail)
	.align		4
        /*0078*/ 	.word	index@(_ZN7cutlass13device_kernelIN5flash11enable_sm90INS1_16FlashAttnFwdSm90INS1_25CollectiveMainloopFwdSm90ILi2EN4cute5tupleIJNS5_1CILi1EEES8_S8_EEENS6_IJNS7_ILi128EEENS7_ILi96EEENS7_ILi192EEEEEELi192ENS_6half_tEfNS_4arch4Sm90ELb0ELb1ELb1ELb1ELb0ELb1ELb0ELb1ELb1ELb1ELb1ELb0EEENS1_21CollectiveEpilogueFwdINS6_IJSA_SC_SB_EEES9_SE_SG_Li256ELb1ELb1ELb1ELb0EEENS1_36VarlenDynamicPersistentTileSchedulerILi128ELi96ELi256ELi128ELb1ELb1ELb1ELb1ELb0ELb1EEEEEEEEEvNT_6ParamsE)
	.align		4
        /*007c*/ 	.word	index@(__assertfail)
	.align		4
        /*0080*/ 	.word	index@(_ZN7cutlass13device_kernelIN5flash11enable_sm90INS1_16FlashAttnFwdSm90INS1_25CollectiveMainloopFwdSm90ILi2EN4cute5tupleIJNS5_1CILi1EEES8_S8_EEENS6_IJNS7_ILi128EEENS7_ILi112EEENS7_ILi192EEEEEELi192ENS_6half_tEfNS_4arch4Sm90ELb1ELb0ELb1ELb0ELb0ELb0ELb0ELb1ELb1ELb1ELb1ELb0EEENS1_21CollectiveEpilogueFwdINS6_IJSA_SC_SB_EEES9_SE_SG_Li256ELb0ELb1ELb1ELb0EEENS1_19SingleTileSchedulerILb0ELb1ELb1ELi128EEEEEEEEEvNT_6ParamsE)
	.align		4
        /*0084*/ 	.word	index@(__assertfail)
	.align		4
        /*0088*/ 	.word	index@(_ZN7cutlass13device_kernelIN5flash11enable_sm90INS1_16FlashAttnFwdSm90INS1_25CollectiveMainloopFwdSm90ILi2EN4cute5tupleIJNS5_1CILi1EEES8_S8_EEENS6_IJNS7_ILi128EEENS7_ILi112EEENS7_ILi192EEEEEELi192ENS_6half_tEfNS_4arch4Sm90ELb1ELb0ELb1ELb1ELb0ELb0ELb0ELb1ELb1ELb1ELb1ELb0EEENS1_21CollectiveEpilogueFwdINS6_IJSA_SC_SB_EEES9_SE_SG_Li256ELb1ELb1ELb1ELb0EEENS1_36VarlenDynamicPersistentTileSchedulerILi128ELi112ELi256ELi128ELb1ELb1ELb1ELb1ELb1ELb1EEEEEEEEEvNT_6ParamsE)
	.align		4
        /*008c*/ 	.word	index@(__assertfail)
	.align		4
        /*0090*/ 	.word	index@(_ZN7cutlass13device_kernelIN5flash11enable_sm90INS1_16FlashAttnFwdSm90INS1_25CollectiveMainloopFwdSm90ILi2EN4cute5tupleIJNS5_1CILi1EEES8_S8_EEENS6_IJNS7_ILi128EEENS7_ILi112EEENS7_ILi192EEEEEELi192ENS_6half_tEfNS_4arch4Sm90ELb1ELb0ELb1ELb1ELb0ELb1ELb0ELb1ELb1ELb1ELb1ELb0EEENS1_21CollectiveEpilogueFwdINS6_IJSA_SC_SB_EEES9_SE_SG_Li256ELb1ELb1ELb1ELb0EEENS1_36VarlenDynamicPersistentTileSchedulerILi128ELi112ELi256ELi128ELb1ELb1ELb1ELb1ELb1ELb1EEEEEEEEEvNT_6ParamsE)
	.align		4
        /*0094*/ 	.word	index@(__assertfail)
	.align		4
        /*0098*/ 	.word	index@(_ZN7cutlass13device_kernelIN5flash11enable_sm90INS1_16FlashAttnFwdSm90INS1_25CollectiveMainloopFwdSm90ILi2EN4cute5tupleIJNS5_1CILi1EEES8_S8_EEENS6_IJNS7_ILi128EEENS7_ILi176EEESA_EEELi128ENS_6half_tEfNS_4arch4Sm90ELb0ELb0ELb1ELb0ELb0ELb0ELb0ELb1ELb1ELb1ELb1ELb0EEENS1_21CollectiveEpilogueFwdINS6_IJSA_SA_SB_EEES9_SD_SF_Li256ELb0ELb1ELb1ELb0EEENS1_19SingleTileSchedulerILb0ELb1ELb1ELi128EEEEEEEEEvNT_6ParamsE)
	.align		4
        /*009c*/ 	.word	index@(__assertfail)
	.align		4
        /*00a0*/ 	.word	index@(_ZN7cutlass13device_kernelIN5flash11enable_sm90INS1_16FlashAttnFwdSm90INS1_25CollectiveMainloopFwdSm90ILi2EN4cute5tupleIJNS5_1CILi1EEES8_S8_EEENS6_IJNS7_ILi128EEENS7_ILi176EEESA_EEELi128ENS_6half_tEfNS_4arch4Sm90ELb0ELb0ELb1ELb1ELb0ELb0ELb0ELb1ELb1ELb1ELb1ELb0EEENS1_21CollectiveEpilogueFwdINS6_IJSA_SA_SB_EEES9_SD_SF_Li256ELb1ELb1ELb1ELb0EEENS1_36VarlenDynamicPersistentTileSchedulerILi128ELi176ELi256ELi128ELb1ELb1ELb1ELb0ELb1ELb1EEEEEEEEEvNT_6ParamsE)
	.align		4
        /*00a4*/ 	.word	index@(__assertfail)
	.align		4
        /*00a8*/ 	.word	index@(_ZN7cutlass13device_kernelIN5flash11enable_sm90INS1_16FlashAttnFwdSm90INS1_25CollectiveMainloopFwdSm90ILi2EN4cute5tupleIJNS5_1CILi1EEES8_S8_EEENS6_IJNS7_ILi128EEENS7_ILi176EEESA_EEELi128ENS_6half_tEfNS_4arch4Sm90ELb0ELb0ELb1ELb1ELb0ELb1ELb0ELb1ELb1ELb1ELb1ELb0EEENS1_21CollectiveEpilogueFwdINS6_IJSA_SA_SB_EEES9_SD_SF_Li256ELb1ELb1ELb1ELb0EEENS1_36VarlenDynamicPersistentTileSchedulerILi128ELi176ELi256ELi128ELb1ELb1ELb1ELb0ELb1ELb1EEEEEEEEEvNT_6ParamsE)
	.align		4
        /*00ac*/ 	.word	index@(__assertfail)
	.align		4
        /*00b0*/ 	.word	index@(_ZN7cutlass13device_kernelIN5flash11enable_sm90INS1_16FlashAttnFwdSm90INS1_25CollectiveMainloopFwdSm90ILi2EN4cute5tupleIJNS5_1CILi1EEES8_S8_EEENS6_IJNS7_ILi128EEESA_SA_EEELi128ENS_6half_tEfNS_4arch4Sm90ELb0ELb1ELb1ELb0ELb0ELb0ELb0ELb1ELb1ELb1ELb1ELb0EEENS1_21CollectiveEpilogueFwdISB_S9_SC_SE_Li256ELb0ELb1ELb1ELb0EEENS1_19SingleTileSchedulerILb0ELb1ELb1ELi128EEEEEEEEEvNT_6ParamsE)
	.align		4
        /*00b4*/ 	.word	index@(__assertfail)
	.align		4
        /*00b8*/ 	.word	index@(_ZN7cutlass13device_kernelIN5flash11enable_sm90INS1_16FlashAttnFwdSm90INS1_25CollectiveMainloopFwdSm90ILi2EN4cute5tupleIJNS5_1CILi1EEES8_S8_EEENS6_IJNS7_ILi128EEESA_SA_EEELi128ENS_6half_tEfNS_4arch4Sm90ELb0ELb1ELb1ELb1ELb0ELb0ELb0ELb1ELb1ELb1ELb1ELb0EEENS1_21CollectiveEpilogueFwdISB_S9_SC_SE_Li256ELb1ELb1ELb1ELb0EEENS1_36VarlenDynamicPersistentTileSchedulerILi128ELi128ELi256ELi128ELb1ELb1ELb1ELb1ELb0ELb1EEEEEEEEEvNT_6ParamsE)
	.align		4
        /*00bc*/ 	.word	index@(__assertfail)
	.align		4
        /*00c0*/ 	.word	index@(_ZN7cutlass13device_kernelIN5flash11enable_sm90INS1_16FlashAttnFwdSm90INS1_25CollectiveMainloopFwdSm90ILi2EN4cute5tupleIJNS5_1CILi1EEES8_S8_EEENS6_IJNS7_ILi128EEESA_SA_EEELi128ENS_6half_tEfNS_4arch4Sm90ELb0ELb1ELb1ELb1ELb0ELb1ELb0ELb1ELb1ELb1ELb1ELb0EEENS1_21CollectiveEpilogueFwdISB_S9_SC_SE_Li256ELb1ELb1ELb1ELb0EEENS1_36VarlenDynamicPersistentTileSchedulerILi128ELi128ELi256ELi128ELb1ELb1ELb1ELb1ELb0ELb1EEEEEEEEEvNT_6ParamsE)
	.align		4
        /*00c4*/ 	.word	index@(__assertfail)
	.align		4
        /*00c8*/ 	.word	index@(_ZN7cutlass13device_kernelIN5flash11enable_sm90INS1_16FlashAttnFwdSm90INS1_25CollectiveMainloopFwdSm90ILi2EN4cute5tupleIJNS5_1CILi1EEES8_S8_EEENS6_IJNS7_ILi128EEESA_SA_EEELi128ENS_6half_tEfNS_4arch4Sm90ELb1ELb0ELb1ELb0ELb0ELb0ELb0ELb1ELb1ELb1ELb1ELb0EEENS1_21CollectiveEpilogueFwdISB_S9_SC_SE_Li256ELb0ELb1ELb1ELb0EEENS1_19SingleTileSchedulerILb0ELb1ELb1ELi128EEEEEEEEEvNT_6ParamsE)
	.align		4
        /*00cc*/ 	.word	index@(__assertfail)
	.align		4
        /*00d0*/ 	.word	index@(_ZN7cutlass13device_kernelIN5flash11enable_sm90INS1_16FlashAttnFwdSm90INS1_25CollectiveMainloopFwdSm90ILi2EN4cute5tupleIJNS5_1CILi1EEES8_S8_EEENS6_IJNS7_ILi128EEESA_SA_EEELi128ENS_6half_tEfNS_4arch4Sm90ELb1ELb0ELb1ELb1ELb0ELb0ELb0ELb1ELb1ELb1ELb1ELb0EEENS1_21CollectiveEpilogueFwdISB_S9_SC_SE_Li256ELb1ELb1ELb1ELb0EEENS1_36VarlenDynamicPersistentTileSchedulerILi128ELi128ELi256ELi128ELb1ELb1ELb1ELb1ELb1ELb1EEEEEEEEEvNT_6ParamsE)
	.align		4
        /*00d4*/ 	.word	index@(__assertfail)
	.align		4
        /*00d8*/ 	.word	index@(_ZN7cutlass13device_kernelIN5flash11enable_sm90INS1_16FlashAttnFwdSm90INS1_25CollectiveMainloopFwdSm90ILi2EN4cute5tupleIJNS5_1CILi1EEES8_S8_EEENS6_IJNS7_ILi128EEESA_SA_EEELi128ENS_6half_tEfNS_4arch4Sm90ELb1ELb0ELb1ELb1ELb0ELb1ELb0ELb1ELb1ELb1ELb1ELb0EEENS1_21CollectiveEpilogueFwdISB_S9_SC_SE_Li256ELb1ELb1ELb1ELb0EEENS1_36VarlenDynamicPersistentTileSchedulerILi128ELi128ELi256ELi128ELb1ELb1ELb1ELb1ELb1ELb1EEEEEEEEEvNT_6ParamsE)
	.align		4
        /*00dc*/ 	.word	index@(__assertfail)
	.align		4
        /*00e0*/ 	.word	index@(_ZN7cutlass13device_kernelIN5flash11enable_sm90INS1_16FlashAttnFwdSm90INS1_25CollectiveMainloopFwdSm90ILi2EN4cute5tupleIJNS5_1CILi1EEES8_S8_EEENS6_IJNS7_ILi192EEENS7_ILi144EEENS7_ILi96EEEEEELi96ENS_6half_tEfNS_4arch4Sm90ELb0ELb0ELb1ELb0ELb0ELb0ELb0ELb0ELb1ELb1ELb1ELb0EEENS1_21CollectiveEpilogueFwdINS6_IJSA_SC_SB_EEES9_SE_SG_Li384ELb0ELb1ELb1ELb0EEENS1_19SingleTileSchedulerILb0ELb1ELb1ELi192EEEEEEEEEvNT_6ParamsE)
	.align		4
        /*00e4*/ 	.word	index@(__assertfail)
	.align		4
        /*00e8*/ 	.word	index@(_ZN7cutlass13device_kernelIN5flash11enable_sm90INS1_16FlashAttnFwdSm90INS1_25CollectiveMainloopFwdSm90ILi2EN4cute5tupleIJNS5_1CILi1EEES8_S8_EEENS6_IJNS7_ILi192EEENS7_ILi144EEENS7_ILi96EEEEEELi96ENS_6half_tEfNS_4arch4Sm90ELb0ELb0ELb1ELb1ELb0ELb0ELb0ELb0ELb1ELb1ELb1ELb0EEENS1_21CollectiveEpilogueFwdINS6_IJSA_SC_SB_EEES9_SE_SG_Li384ELb1ELb1ELb1ELb0EEENS1_36VarlenDynamicPersistentTileSchedulerILi192ELi144ELi384ELi128ELb1ELb1ELb1ELb0ELb1ELb1EEEEEEEEEvNT_6ParamsE)
	.align		4
        /*00ec*/ 	.word	index@(__assertfail)
	.align		4
        /*00f0*/ 	.word	index@(_ZN7cutlass13device_kernelIN5flash11enable_sm90INS1_16FlashAttnFwdSm90INS1_25CollectiveMainloopFwdSm90ILi2EN4cute5tupleIJNS5_1CILi1EEES8_S8_EEENS6_IJNS7_ILi192EEENS7_ILi144EEENS7_ILi96EEEEEELi96ENS_6half_tEfNS_4arch4Sm90ELb0ELb0ELb1ELb1ELb0ELb1ELb0ELb0ELb1ELb1ELb1ELb0EEENS1_21CollectiveEpilogueFwdINS6_IJSA_SC_SB_EEES9_SE_SG_Li384ELb1ELb1ELb1ELb0EEENS1_36VarlenDynamicPersistentTileSchedulerILi192ELi144ELi384ELi128ELb1ELb1ELb1ELb0ELb1ELb1EEEEEEEEEvNT_6ParamsE)
	.align		4
        /*00f4*/ 	.word	index@(__assertfail)
	.align		4
        /*00f8*/ 	.word	index@(_ZN7cutlass13device_kernelIN5flash11enable_sm90INS1_16FlashAttnFwdSm90INS1_25CollectiveMainloopFwdSm90ILi2EN4cute5tupleIJNS5_1CILi1EEES8_S8_EEENS6_IJNS7_ILi192EEENS7_ILi128EEENS7_ILi96EEEEEELi96ENS_6half_tEfNS_4arch4Sm90ELb0ELb1ELb1ELb0ELb0ELb0ELb0ELb0ELb1ELb1ELb1ELb0EEENS1_21CollectiveEpilogueFwdINS6_IJSA_SC_SB_EEES9_SE_SG_Li384ELb0ELb1ELb1ELb0EEENS1_19SingleTileSchedulerILb0ELb1ELb1ELi192EEEEEEEEEvNT_6ParamsE)
	.align		4
        /*00fc*/ 	.word	index@(__assertfail)
	.align		4
        /*0100*/ 	.word	index@(_ZN7cutlass13device_kernelIN5flash11enable_sm90INS1_16FlashAttnFwdSm90INS1_25CollectiveMainloopFwdSm90ILi2EN4cute5tupleIJNS5_1CILi1EEES8_S8_EEENS6_IJNS7_ILi192EEENS7_ILi128EEENS7_ILi96EEEEEELi96ENS_6half_tEfNS_4arch4Sm90ELb0ELb1ELb1ELb1ELb0ELb0ELb0ELb0ELb1ELb1ELb1ELb0EEENS1_21CollectiveEpilogueFwdINS6_IJSA_SC_SB_EEES9_SE_SG_Li384ELb1ELb1ELb1ELb0EEENS1_36VarlenDynamicPersistentTileSchedulerILi192ELi128ELi384ELi128ELb1ELb1ELb1ELb1ELb0ELb1EEEEEEEEEvNT_6ParamsE)
	.align		4
        /*0104*/ 	.word	index@(__assertfail)
	.align		4
        /*0108*/ 	.word	index@(_ZN7cutlass13device_kernelIN5flash11enable_sm90INS1_16FlashAttnFwdSm90INS1_25CollectiveMainloopFwdSm90ILi2EN4cute5tupleIJNS5_1CILi1EEES8_S8_EEENS6_IJNS7_ILi192EEENS7_ILi128EEENS7_ILi96EEEEEELi96ENS_6half_tEfNS_4arch4Sm90ELb0ELb1ELb1ELb1ELb0ELb1ELb0ELb0ELb1ELb1ELb1ELb0EEENS1_21CollectiveEpilogueFwdINS6_IJSA_SC_SB_EEES9_SE_SG_Li384ELb1ELb1ELb1ELb0EEENS1_36VarlenDynamicPersistentTileSchedulerILi192ELi128ELi384ELi128ELb1ELb1ELb1ELb1ELb0ELb1EEEEEEEEEvNT_6ParamsE)
	.align		4
        /*010c*/ 	.word	index@(__assertfail)
	.align		4
        /*0110*/ 	.word	index@(_ZN7cutlass13device_kernelIN5flash11enable_sm90INS1_16FlashAttnFwdSm90INS1_25CollectiveMainloopFwdSm90ILi2EN4cute5tupleIJNS5_1CILi1EEES8_S8_EEENS6_IJNS7_ILi192EEENS7_ILi144EEENS7_ILi96EEEEEELi96ENS_6half_tEfNS_4arch4Sm90ELb1ELb0ELb1ELb0ELb0ELb0ELb0ELb0ELb1ELb1ELb1ELb0EEENS1_21CollectiveEpilogueFwdINS6_IJSA_SC_SB_EEES9_SE_SG_Li384ELb0ELb1ELb1ELb0EEENS1_19SingleTileSchedulerILb0ELb1ELb1ELi192EEEEEEEEEvNT_6ParamsE)
	.align		4
        /*0114*/ 	.word	index@(__assertfail)
	.align		4
        /*0118*/ 	.word	index@(_ZN7cutlass13device_kernelIN5flash11enable_sm90INS1_16FlashAttnFwdSm90INS1_25CollectiveMainloopFwdSm90ILi2EN4cute5tupleIJNS5_1CILi1EEES8_S8_EEENS6_IJNS7_ILi192EEENS7_ILi144EEENS7_ILi96EEEEEELi96ENS_6half_tEfNS_4arch4Sm90ELb1ELb0ELb1ELb1ELb0ELb0ELb0ELb0ELb1ELb1ELb1ELb0EEENS1_21CollectiveEpilogueFwdINS6_IJSA_SC_SB_EEES9_SE_SG_Li384ELb1ELb1ELb1ELb0EEENS1_36VarlenDynamicPersistentTileSchedulerILi192ELi144ELi384ELi128ELb1ELb1ELb1ELb1ELb1ELb1EEEEEEEEEvNT_6ParamsE)
	.align		4
        /*011c*/ 	.word	index@(__assertfail)
	.align		4
        /*0120*/ 	.word	index@(_ZN7cutlass13device_kernelIN5flash11enable_sm90INS1_16FlashAttnFwdSm90INS1_25CollectiveMainloopFwdSm90ILi2EN4cute5tupleIJNS5_1CILi1EEES8_S8_EEENS6_IJNS7_ILi192EEENS7_ILi144EEENS7_ILi96EEEEEELi96ENS_6half_tEfNS_4arch4Sm90ELb1ELb0ELb1ELb1ELb0ELb1ELb0ELb0ELb1ELb1ELb1ELb0EEENS1_21CollectiveEpilogueFwdINS6_IJSA_SC_SB_EEES9_SE_SG_Li384ELb1ELb1ELb1ELb0EEENS1_36VarlenDynamicPersistentTileSchedulerILi192ELi144ELi384ELi128ELb1ELb1ELb1ELb1ELb1ELb1EEEEEEEEEvNT_6ParamsE)
	.align		4
        /*0124*/ 	.word	index@(__assertfail)
	.align		4
        /*0128*/ 	.word	index@(_ZN7cutlass13device_kernelIN5flash11enable_sm90INS1_16FlashAttnFwdSm90INS1_25CollectiveMainloopFwdSm90ILi2EN4cute5tupleIJNS5_1CILi1EEES8_S8_EEENS6_IJNS7_ILi192EEESA_NS7_ILi64EEEEEELi64ENS_6half_tEfNS_4arch4Sm90ELb0ELb0ELb1ELb0ELb0ELb0ELb0ELb0ELb1ELb1ELb1ELb0EEENS1_21CollectiveEpilogueFwdINS6_IJSA_SB_SA_EEES9_SD_SF_Li384ELb0ELb1ELb1ELb0EEENS1_19SingleTileSchedulerILb0ELb1ELb1ELi192EEEEEEEEEvNT_6ParamsE)
	.align		4
        /*012c*/ 	.word	index@(__assertfail)
	.align		4
        /*0130*/ 	.word	index@(_ZN7cutlass13device_kernelIN5flash11enable_sm90INS1_16FlashAttnFwdSm90INS1_25CollectiveMainloopFwdSm90ILi2EN4cute5tupleIJNS5_1CILi1EEES8_S8_EEENS6_IJNS7_ILi192EEESA_NS7_ILi64EEEEEELi64ENS_6half_tEfNS_4arch4Sm90ELb0ELb0ELb1ELb1ELb0ELb0ELb0ELb0ELb1ELb1ELb1ELb0EEENS1_21CollectiveEpilogueFwdINS6_IJSA_SB_SA_EEES9_SD_SF_Li384ELb1ELb1ELb1ELb0EEENS1_36VarlenDynamicPersistentTileSchedulerILi192ELi192ELi384ELi128ELb1ELb1ELb1ELb0ELb1ELb1EEEEEEEEEvNT_6ParamsE)
	.align		4
        /*0134*/ 	.word	index@(__assertfail)
	.align		4
        /*0138*/ 	.word	index@(_ZN7cutlass13device_kernelIN5flash11enable_sm90INS1_16FlashAttnFwdSm90INS1_25CollectiveMainloopFwdSm90ILi2EN4cute5tupleIJNS5_1CILi1EEES8_S8_EEENS6_IJNS7_ILi192EEESA_NS7_ILi64EEEEEELi64ENS_6half_tEfNS_4arch4Sm90ELb0ELb0ELb1ELb1ELb0ELb1ELb0ELb0ELb1ELb1ELb1ELb0EEENS1_21CollectiveEpilogueFwdINS6_IJSA_SB_SA_EEES9_SD_SF_Li384ELb1ELb1ELb1ELb0EEENS1_36VarlenDynamicPersistentTileSchedulerILi192ELi192ELi384ELi128ELb1ELb1ELb1ELb0ELb1ELb1EEEEEEEEEvNT_6ParamsE)
	.align		4
        /*013c*/ 	.word	index@(__assertfail)
	.align		4
        /*0140*/ 	.word	index@(_ZN7cutlass13device_kernelIN5flash11enable_sm90INS1_16FlashAttnFwdSm90INS1_25CollectiveMainloopFwdSm90ILi2EN4cute5tupleIJNS5_1CILi1EEES8_S8_EEENS6_IJNS7_ILi192EEENS7_ILi128EEENS7_ILi64EEEEEELi64ENS_6half_tEfNS_4arch4Sm90ELb0ELb1ELb1ELb0ELb0ELb0ELb0ELb1ELb1ELb1ELb1ELb0EEENS1_21CollectiveEpilogueFwdINS6_IJSA_SC_SB_EEES9_SE_SG_Li384ELb0ELb1ELb1ELb0EEENS1_19SingleTileSchedulerILb0ELb1ELb1ELi192EEEEEEEEEvNT_6ParamsE)
	.align		4
        /*0144*/ 	.word	index@(__assertfail)
	.align		4
        /*0148*/ 	.word	index@(_ZN7cutlass13device_kernelIN5flash11enable_sm90INS1_16FlashAttnFwdSm90INS1_25CollectiveMainloopFwdSm90ILi2EN4cute5tupleIJNS5_1CILi1EEES8_S8_EEENS6_IJNS7_ILi192EEENS7_ILi128EEENS7_ILi64EEEEEELi64ENS_6half_tEfNS_4arch4Sm90ELb0ELb1ELb1ELb1ELb0ELb0ELb0ELb1ELb1ELb1ELb1ELb0EEENS1_21CollectiveEpilogueFwdINS6_IJSA_SC_SB_EEES9_SE_SG_Li384ELb1ELb1ELb1ELb0EEENS1_36VarlenDynamicPersistentTileSchedulerILi192ELi128ELi384ELi128ELb1ELb1ELb1ELb1ELb0ELb1EEEEEEEEEvNT_6ParamsE)
	.align		4
        /*014c*/ 	.word	index@(__assertfail)
	.align		4
        /*0150*/ 	.word	index@(_ZN7cutlass13device_kernelIN5flash11enable_sm90INS1_16FlashAttnFwdSm90INS1_25CollectiveMainloopFwdSm90ILi2EN4cute5tupleIJNS5_1CILi1EEES8_S8_EEENS6_IJNS7_ILi192EEENS7_ILi128EEENS7_ILi64EEEEEELi64ENS_6half_tEfNS_4arch4Sm90ELb0ELb1ELb1ELb1ELb0ELb1ELb0ELb1ELb1ELb1ELb1ELb0EEENS1_21CollectiveEpilogueFwdINS6_IJSA_SC_SB_EEES9_SE_SG_Li384ELb1ELb1ELb1ELb0EEENS1_36VarlenDynamicPersistentTileSchedulerILi192ELi128ELi384ELi128ELb1ELb1ELb1ELb1ELb0ELb1EEEEEEEEEvNT_6ParamsE)
	.align		4
        /*0154*/ 	.word	index@(__assertfail)
	.align		4
        /*0158*/ 	.word	index@(_ZN7cutlass13device_kernelIN5flash11enable_sm90INS1_16FlashAttnFwdSm90INS1_25CollectiveMainloopFwdSm90ILi2EN4cute5tupleIJNS5_1CILi1EEES8_S8_EEENS6_IJNS7_ILi192EEENS7_ILi128EEENS7_ILi64EEEEEELi64ENS_6half_tEfNS_4arch4Sm90ELb1ELb0ELb1ELb0ELb0ELb0ELb0ELb1ELb1ELb1ELb1ELb0EEENS1_21CollectiveEpilogueFwdINS6_IJSA_SC_SB_EEES9_SE_SG_Li384ELb0ELb1ELb1ELb0EEENS1_19SingleTileSchedulerILb0ELb1ELb1ELi192EEEEEEEEEvNT_6ParamsE)
	.align		4
        /*015c*/ 	.word	index@(__assertfail)
	.align		4
        /*0160*/ 	.word	index@(_ZN7cutlass13device_kernelIN5flash11enable_sm90INS1_16FlashAttnFwdSm90INS1_25CollectiveMainloopFwdSm90ILi2EN4cute5tupleIJNS5_1CILi1EEES8_S8_EEENS6_IJNS7_ILi192EEENS7_ILi128EEENS7_ILi64EEEEEELi64ENS_6half_tEfNS_4arch4Sm90ELb1ELb0ELb1ELb1ELb0ELb0ELb0ELb1ELb1ELb1ELb1ELb0EEENS1_21CollectiveEpilogueFwdINS6_IJSA_SC_SB_EEES9_SE_SG_Li384ELb1ELb1ELb1ELb0EEENS1_36VarlenDynamicPersistentTileSchedulerILi192ELi128ELi384ELi128ELb1ELb1ELb1ELb1ELb1ELb1EEEEEEEEEvNT_6ParamsE)
	.align		4
        /*0164*/ 	.word	index@(__assertfail)
	.align		4
        /*0168*/ 	.word	index@(_ZN7cutlass13device_kernelIN5flash11enable_sm90INS1_16FlashAttnFwdSm90INS1_25CollectiveMainloopFwdSm90ILi2EN4cute5tupleIJNS5_1CILi1EEES8_S8_EEENS6_IJNS7_ILi192EEENS7_ILi128EEENS7_ILi64EEEEEELi64ENS_6half_tEfNS_4arch4Sm90ELb1ELb0ELb1ELb1ELb0ELb1ELb0ELb1ELb1ELb1ELb1ELb0EEENS1_21CollectiveEpilogueFwdINS6_IJSA_SC_SB_EEES9_SE_SG_Li384ELb1ELb1ELb1ELb0EEENS1_36VarlenDynamicPersistentTileSchedulerILi192ELi128ELi384ELi128ELb1ELb1ELb1ELb1ELb1ELb1EEEEEEEEEvNT_6ParamsE)
	.align		4
        /*016c*/ 	.word	index@(__assertfail)
	.align		4
        /*0170*/ 	.word	0x00000000
	.align		4
        /*0174*/ 	.word	0xfffffffe
	.align		4
        /*0178*/ 	.word	0x00000000
	.align		4
        /*017c*/ 	.word	0xfffffffd
	.align		4
        /*0180*/ 	.word	0x00000000
	.align		4
        /*0184*/ 	.word	0xfffffffc


//--------------------- .nv.constant4             --------------------------
	.section	.nv.constant4,"a",@progbits
	.align	8
	.align		8
.nv.constant4:
        /*0000*/ 	.dword	__assertfail
	.align		8
        /*0008*/ 	.dword	__unnamed_1
	.align		8
        /*0010*/ 	.dword	__unnamed_2
	.align		8
        /*0018*/ 	.dword	__unnamed_3
	.align		8
        /*0020*/ 	.dword	__unnamed_4
	.align		8
        /*0028*/ 	.dword	__unnamed_5
	.align		8
        /*0030*/ 	.dword	__unnamed_6
	.align		8
        /*0038*/ 	.dword	__unnamed_7
	.align		8
        /*0040*/ 	.dword	__unnamed_8
	.align		8
        /*0048*/ 	.dword	__unnamed_9
	.align		8
        /*0050*/ 	.dword	__unnamed_10
	.align		8
        /*0058*/ 	.dword	__unnamed_11
	.align		8
        /*0060*/ 	.dword	__unnamed_12
	.align		8
        /*0068*/ 	.dword	__unnamed_13
	.align		8
        /*0070*/ 	.dword	__unnamed_14
	.align		8
        /*0078*/ 	.dword	__unnamed_15
	.align		8
        /*0080*/ 	.dword	__unnamed_16
	.align		8
        /*0088*/ 	.dword	__unnamed_17
	.align		8
        /*0090*/ 	.dword	__unnamed_18
	.align		8
        /*0098*/ 	.dword	__unnamed_19
	.align		8
        /*00a0*/ 	.dword	__unnamed_20
	.align		8
        /*00a8*/ 	.dword	__unnamed_21
	.align		8
        /*00b0*/ 	.dword	__unnamed_22
	.align		8
        /*00b8*/ 	.dword	__unnamed_23
	.align		8
        /*00c0*/ 	.dword	__unnamed_24
	.align		8
        /*00c8*/ 	.dword	__unnamed_25
	.align		8
        /*00d0*/ 	.dword	__unnamed_26
	.align		8
        /*00d8*/ 	.dword	__unnamed_27
	.align		8
        /*00e0*/ 	.dword	__unnamed_28
	.align		8
        /*00e8*/ 	.dword	__unnamed_29
	.align		8
        /*00f0*/ 	.dword	__unnamed_30
	.align		8
        /*00f8*/ 	.dword	__unnamed_31
	.align		8
        /*0100*/ 	.dword	__unnamed_32
	.align		8
        /*0108*/ 	.dword	__unnamed_33
	.align		8
        /*0110*/ 	.dword	__unnamed_34
	.align		8
        /*0118*/ 	.dword	__unnamed_35
	.align		8
        /*0120*/ 	.dword	__unnamed_36
	.align		8
        /*0128*/ 	.dword	__unnamed_37
	.align		8
        /*0130*/ 	.dword	__unnamed_38
	.align		8
        /*0138*/ 	.dword	__unnamed_39
	.align		8
        /*0140*/ 	.dword	__unnamed_40
	.align		8
        /*0148*/ 	.dword	__unnamed_41
	.align		8
        /*0150*/ 	.dword	__unnamed_42
	.align		8
        /*0158*/ 	.dword	__unnamed_43
	.align		8
        /*0160*/ 	.dword	_ZN80_INTERNAL_c2746a16_44_flash_fwd_hdimall_fp16_split_softcap_sm90_cu_2acf44d3_33474cuda3std3__45__cpo5beginE
	.align		8
        /*0168*/ 	.dword	_ZN80_INTERNAL_c2746a16_44_flash_fwd_hdimall_fp16_split_softcap_sm90_cu_2acf44d3_33474cuda3std3__45__cpo3endE
	.align		8
        /*0170*/ 	.dword	_ZN80_INTERNAL_c2746a16_44_flash_fwd_hdimall_fp16_split_softcap_sm90_cu_2acf44d3_33474cuda3std3__45__cpo6cbeginE
	.align		8
        /*0178*/ 	.dword	_ZN80_INTERNAL_c2746a16_44_flash_fwd_hdimall_fp16_split_softcap_sm90_cu_2acf44d3_33474cuda3std3__45__cpo4cendE
	.align		8
        /*0180*/ 	.dword	_ZN80_INTERNAL_c2746a16_44_flash_fwd_hdimall_fp16_split_softcap_sm90_cu_2acf44d3_33474cuda3std3__482_GLOBAL__N__c2746a16_44_flash_fwd_hdimall_fp16_split_softcap_sm90_cu_2acf44d3_33476ignoreE
	.align		8
        /*0188*/ 	.dword	_ZN80_INTERNAL_c2746a16_44_flash_fwd_hdimall_fp16_split_softcap_sm90_cu_2acf44d3_33474cuda3std3__419piecewise_constructE
	.align		8
        /*0190*/ 	.dword	_ZN80_INTERNAL_c2746a16_44_flash_fwd_hdimall_fp16_split_softcap_sm90_cu_2acf44d3_33474cuda3std3__48in_placeE
	.align		8
        /*0198*/ 	.dword	_ZN80_INTERNAL_c2746a16_44_flash_fwd_hdimall_fp16_split_softcap_sm90_cu_2acf44d3_33474cuda3std6ranges3__45__cpo4swapE
	.align		8
        /*01a0*/ 	.dword	_ZN80_INTERNAL_c2746a16_44_flash_fwd_hdimall_fp16_split_softcap_sm90_cu_2acf44d3_33474cuda3std6ranges3__45__cpo9iter_moveE
	.align		8
        /*01a8*/ 	.dword	_ZN80_INTERNAL_c2746a16_44_flash_fwd_hdimall_fp16_split_softcap_sm90_cu_2acf44d3_33474cute7productE
	.align		8
        /*01b0*/ 	.dword	_ZN80_INTERNAL_c2746a16_44_flash_fwd_hdimall_fp16_split_softcap_sm90_cu_2acf44d3_33474cute1_E
	.align		8
        /*01b8*/ 	.dword	$str$20
	.align		8
        /*01c0*/ 	.dword	$str$21


//--------------------- .text._ZN7cutlass13device_kernelIN5flash11enable_sm90INS1_16FlashAttnFwdSm90INS1_25CollectiveMainloopFwdSm90ILi2EN4cute5tupleIJNS5_1CILi1EEES8_S8_EEENS6_IJNS7_ILi128EEENS7_ILi80EEENS7_ILi256EEEEEELi256ENS_6half_tEfNS_4arch4Sm90ELb0ELb0ELb1ELb0ELb0ELb0ELb0ELb1ELb1ELb1ELb1ELb0EEENS1_21CollectiveEpilogueFwdINS6_IJSA_SC_SB_EEES9_SE_SG_Li256ELb0ELb1ELb1ELb0EEENS1_19SingleTileSchedulerILb0ELb1ELb1ELi128EEEEEEEEEvNT_6ParamsE --------------------------
	.section	.text._ZN7cutlass13device_kernelIN5flash11enable_sm90INS1_16FlashAttnFwdSm90INS1_25CollectiveMainloopFwdSm90ILi2EN4cute5tupleIJNS5_1CILi1EEES8_S8_EEENS6_IJNS7_ILi128EEENS7_ILi80EEENS7_ILi256EEEEEELi256ENS_6half_tEfNS_4arch4Sm90ELb0ELb0ELb1ELb0ELb0ELb0ELb0ELb1ELb1ELb1ELb1ELb0EEENS1_21CollectiveEpilogueFwdINS6_IJSA_SC_SB_EEES9_SE_SG_Li256ELb0ELb1ELb1ELb0EEENS1_19SingleTileSchedulerILb0ELb1ELb1ELi128EEEEEEEEEvNT_6ParamsE,"ax",@progbits
	.align	128
.text._ZN7cutlass13device_kernelIN5flash11enable_sm90INS1_16FlashAttnFwdSm90INS1_25CollectiveMainloopFwdSm90ILi2EN4cute5tupleIJNS5_1CILi1EEES8_S8_EEENS6_IJNS7_ILi128EEENS7_ILi80EEENS7_ILi256EEEEEELi256ENS_6half_tEfNS_4arch4Sm90ELb0ELb0ELb1ELb0ELb0ELb0ELb0ELb1ELb1ELb1ELb1ELb0EEENS1_21CollectiveEpilogueFwdINS6_IJSA_SC_SB_EEES9_SE_SG_Li256ELb0ELb1ELb1ELb0EEENS1_19SingleTileSchedulerILb0ELb1ELb1ELi128EEEEEEEEEvNT_6ParamsE:
        .type           _ZN7cutlass13device_kernelIN5flash11enable_sm90INS1_16FlashAttnFwdSm90INS1_25CollectiveMainloopFwdSm90ILi2EN4cute5tupleIJNS5_1CILi1EEES8_S8_EEENS6_IJNS7_ILi128EEENS7_ILi80EEENS7_ILi256EEEEEELi256ENS_6half_tEfNS_4arch4Sm90ELb0ELb0ELb1ELb0ELb0ELb0ELb0ELb1ELb1ELb1ELb1ELb0EEENS1_21CollectiveEpilogueFwdINS6_IJSA_SC_SB_EEES9_SE_SG_Li256ELb0ELb1ELb1ELb0EEENS1_19SingleTileSchedulerILb0ELb1ELb1ELi128EEEEEEEEEvNT_6ParamsE,@function
        .size           _ZN7cutlass13device_kernelIN5flash11enable_sm90INS1_16FlashAttnFwdSm90INS1_25CollectiveMainloopFwdSm90ILi2EN4cute5tupleIJNS5_1CILi1EEES8_S8_EEENS6_IJNS7_ILi128EEENS7_ILi80EEENS7_ILi256EEEEEELi256ENS_6half_tEfNS_4arch4Sm90ELb0ELb0ELb1ELb0ELb0ELb0ELb0ELb1ELb1ELb1ELb1ELb0EEENS1_21CollectiveEpilogueFwdINS6_IJSA_SC_SB_EEES9_SE_SG_Li256ELb0ELb1ELb1ELb0EEENS1_19SingleTileSchedulerILb0ELb1ELb1ELi128EEEEEEEEEvNT_6ParamsE,(.L_x_14839 - _ZN7cutlass13device_kernelIN5flash11enable_sm90INS1_16FlashAttnFwdSm90INS1_25CollectiveMainloopFwdSm90ILi2EN4cute5tupleIJNS5_1CILi1EEES8_S8_EEENS6_IJNS7_ILi128EEENS7_ILi80EEENS7_ILi256EEEEEELi256ENS_6half_tEfNS_4arch4Sm90ELb0ELb0ELb1ELb0ELb0ELb0ELb0ELb1ELb1ELb1ELb1ELb0EEENS1_21CollectiveEpilogueFwdINS6_IJSA_SC_SB_EEES9_SE_SG_Li256ELb0ELb1ELb1ELb0EEENS1_19SingleTileSchedulerILb0ELb1ELb1ELi128EEEEEEEEEvNT_6ParamsE)
        .other          _ZN7cutlass13device_kernelIN5flash11enable_sm90INS1_16FlashAttnFwdSm90INS1_25CollectiveMainloopFwdSm90ILi2EN4cute5tupleIJNS5_1CILi1EEES8_S8_EEENS6_IJNS7_ILi128EEENS7_ILi80EEENS7_ILi256EEEEEELi256ENS_6half_tEfNS_4arch4Sm90ELb0ELb0ELb1ELb0ELb0ELb0ELb0ELb1ELb1ELb1ELb1ELb0EEENS1_21CollectiveEpilogueFwdINS6_IJSA_SC_SB_EEES9_SE_SG_Li256ELb0ELb1ELb1ELb0EEENS1_19SingleTileSchedulerILb0ELb1ELb1ELi128EEEEEEEEEvNT_6ParamsE,@"STO_CUDA_ENTRY STV_DEFAULT"
_ZN7cutlass13device_kernelIN5flash11enable_sm90INS1_16FlashAttnFwdSm90INS1_25CollectiveMainloopFwdSm90ILi2EN4cute5tupleIJNS5_1CILi1EEES8_S8_EEENS6_IJNS7_ILi128EEENS7_ILi80EEENS7_ILi256EEEEEELi256ENS_6half_tEfNS_4arch4Sm90ELb0ELb0ELb1ELb0ELb0ELb0ELb0ELb1ELb1ELb1ELb1ELb0EEENS1_21CollectiveEpilogueFwdINS6_IJSA_SC_SB_EEES9_SE_SG_Li256ELb0ELb1ELb1ELb0EEENS1_19SingleTileSchedulerILb0ELb1ELb1ELi128EEEEEEEEEvNT_6ParamsE:
[----:B------:R-:W0:Y:S02]  /*0000*/  LDC R1, c[0x0][0x28] ;  /* 0x00000a00ff017b82 */ /* 0x000e240000000800 */
[----:B0-----:R-:W-:Y:S01]  /*0010*/  VIADD R1, R1, 0xffffffe8 ;  /* 0xffffffe801017836 */ /* 0x001fe20000000000 */
[----:B------:R-:W0:Y:S01]  /*0020*/  S2R R3, SR_TID.X ;  /* 0x0000000000037919 */ /* 0x000e220000002100 */
[----:B------:R-:W-:Y:S01]  /*0030*/  ELECT P0, URZ, PT ;  /* 0x00000000003f782f */ /* 0x000fe20003800000 */
[----:B------:R-:W-:Y:S01]  /*0040*/  BSSY B0, `(.L_x_0) ;  /* 0x000000d000007945 */ /* 0x000fe20003800000 */
[----:B0-----:R-:W-:-:S05]  /*0050*/  SHF.R.U32.HI R0, RZ, 0x5, R3 ;  /* 0x00000005ff007819 */ /* 0x001fca0000011603 */
[----:B------:R-:W0:Y:S02]  /*0060*/  SHFL.IDX PT, R2, R0, RZ, 0x1f ;  /* 0x00001fff00027589 */ /* 0x000e2400000e0000 */
[----:B0-----:R-:W-:-:S13]  /*0070*/  ISETP.EQ.AND P0, PT, R2, RZ, P0 ;  /* 0x000000ff0200720c */ /* 0x001fda0000702270 */
[----:B------:R-:W-:Y:S05]  /*0080*/  @!P0 BRA `(.L_x_1) ;  /* 0x0000000000208947 */ /* 0x000fea0003800000 */
[----:B------:R-:W-:Y:S02]  /*0090*/  ULDC.64 UR4, c[0x0][0x198] ;  /* 0x0000660000047ab9 */ /* 0x000fe40000000a00 */
[----:B------:R-:W-:Y:S02]  /*00a0*/  UIADD3 UR6, UP0, UR4, 0x370, URZ ;  /* 0x0000037004067890 */ /* 0x000fe4000ff1e03f */
[----:B------:R-:W-:Y:S02]  /*00b0*/  UIADD3 UR4, UP1, UR4, 0x470, URZ ;  /* 0x0000047004047890 */ /* 0x000fe4000ff3e03f */
[----:B------:R-:W-:Y:S02]  /*00c0*/  UIADD3.X UR7, URZ, UR5, URZ, UP0, !UPT ;  /* 0x000000053f077290 */ /* 0x000fe400087fe43f */
[----:B------:R-:W-:-:S07]  /*00d0*/  UIADD3.X UR5, URZ, UR5, URZ, UP1, !UPT ;  /* 0x000000053f057290 */ /* 0x000fce0008ffe43f */
[----:B------:R0:W-:Y:S02]  /*00e0*/  UTMACCTL.PF [UR6] ;  /* 0x00000000060079b9 */ /* 0x0001e40008040000 */
[----:B------:R0:W-:Y:S02]  /*00f0*/  UTMACCTL.PF [UR4] ;  /* 0x00000000040079b9 */ /* 0x0001e40008040000 */
[----:B0-----:R-:W-:Y:S01]  /*0100*/  NOP ;  /* 0x0000000000007918 */ /* 0x001fe20000000000 */
.L_x_1:
[----:B------:R-:W-:Y:S05]  /*0110*/  BSYNC B0 ;  /* 0x0000000000007941 */ /* 0x000fea0003800000 */
.L_x_0:
[----:B------:R-:W-:Y:S01]  /*0120*/  VOTEU.ANY UP0, P0 ;  /* 0x00000000003f7886 */ /* 0x000fe20000000100 */
[----:B------:R-:W0:Y:S01]  /*0130*/  SHFL.IDX PT, R2, R0, RZ, 0x1f ;  /* 0x00001fff00027589 */ /* 0x000e2200000e0000 */
[----:B------:R-:W-:Y:S01]  /*0140*/  UMOV UR4, 0x80 ;  /* 0x0000008000047882 */ /* 0x000fe20000000000 */
[----:B------:R-:W-:Y:S01]  /*0150*/  UMOV UR7, 0x100 ;  /* 0x0000010000077882 */ /* 0x000fe20000000000 */
[----:B------:R-:W-:Y:S01]  /*0160*/  VOTEU.ANY UP1, P0 ;  /* 0x00000000003f7886 */ /* 0x000fe20000020100 */
[----:B------:R-:W1:Y:S01]  /*0170*/  @UP0 S2UR UR8, SR_CgaCtaId ;  /* 0x00000000000809c3 */ /* 0x000e620000008800 */
[----:B------:R-:W-:Y:S01]  /*0180*/  @UP0 UMOV UR6, 0x400 ;  /* 0x0000040000060882 */ /* 0x000fe20000000000 */
[----:B------:R-:W-:-:S04]  /*0190*/  @UP0 UIADD3 UR4, -UR4, 0x100000, URZ ;  /* 0x0010000004040890 */ /* 0x000fc8000fffe13f */
[----:B------:R-:W-:Y:S02]  /*01a0*/  @UP0 USHF.L.U32 UR5, UR4, 0xb, URZ ;  /* 0x0000000b04050899 */ /* 0x000fe4000800063f */
[----:B------:R-:W-:Y:S01]  /*01b0*/  @UP0 USHF.L.U32 UR4, UR4, 0x1, URZ ;  /* 0x0000000104040899 */ /* 0x000fe2000800063f */
[----:B0-----:R-:W-:Y:S02]  /*01c0*/  ISETP.NE.AND P1, PT, R2, RZ, PT ;  /* 0x000000ff0200720c */ /* 0x001fe40003f25270 */
[----:B------:R-:W-:Y:S01]  /*01d0*/  SHF.R.U32.HI R2, RZ, 0x7, R3 ;  /* 0x00000007ff027819 */ /* 0x000fe20000011603 */
[----:B-1----:R-:W-:Y:S02]  /*01e0*/  @UP0 ULEA UR8, UR8, UR6, 0x18 ;  /* 0x0000000608080291 */ /* 0x002fe4000f8ec03f */
[----:B------:R-:W-:-:S04]  /*01f0*/  @UP0 UIADD3 UR6, -UR7, 0x100000, URZ ;  /* 0x0010000007060890 */ /* 0x000fc8000fffe13f */
[----:B------:R-:W-:Y:S02]  /*0200*/  @UP0 USHF.L.U32 UR7, UR6, 0xb, URZ ;  /* 0x0000000b06070899 */ /* 0x000fe4000800063f */
[----:B------:R-:W-:Y:S01]  /*0210*/  @UP0 USHF.L.U32 UR6, UR6, 0x1, URZ ;  /* 0x0000000106060899 */ /* 0x000fe2000800063f */
[----:B------:R-:W-:Y:S01]  /*0220*/  VOTEU.ANY UP0, P0 ;  /* 0x00000000003f7886 */ /* 0x000fe20000000100 */
[----:B------:R-:W0:Y:S04]  /*0230*/  SHFL.IDX PT, R2, R2, RZ, 0x1f ;  /* 0x00001fff02027589 */ /* 0x000e2800000e0000 */
[----:B------:R-:W1:Y:S02]  /*0240*/  FENCE.VIEW.ASYNC.S ;  /* 0x00000000000073c6 */ /* 0x000e640000000000 */
[----:B-1----:R1:W2:Y:S04]  /*0250*/  @UP0 SYNCS.EXCH.64 URZ, [UR8+0x38800], UR4 ;  /* 0x03880004083f05b2 */ /* 0x0022a80008000100 */
[----:B------:R1:W3:Y:S01]  /*0260*/  @UP1 SYNCS.EXCH.64 URZ, [UR8+0x38820], UR6 ;  /* 0x03882006083f15b2 */ /* 0x0002e20008000100 */
[----:B------:R-:W-:Y:S05]  /*0270*/  @P1 BRA `(.L_x_2) ;  /* 0x0000000000481947 */ /* 0x000fea0003800000 */
[----:B-1----:R-:W1:Y:S01]  /*0280*/  S2UR UR5, SR_CgaCtaId ;  /* 0x00000000000579c3 */ /* 0x002e620000008800 */
[----:B------:R-:W-:Y:S01]  /*0290*/  UMOV UR4, 0x400 ;  /* 0x0000040000047882 */ /* 0x000fe20000000000 */
[----:B------:R-:W-:Y:S01]  /*02a0*/  UMOV UR6, 0x1 ;  /* 0x0000000100067882 */ /* 0x000fe20000000000 */
[----:B------:R-:W-:Y:S01]  /*02b0*/  UMOV UR7, 0x2 ;  /* 0x0000000200077882 */ /* 0x000fe20000000000 */
[----:B------:R-:W-:Y:S01]  /*02c0*/  ELECT P0, URZ, PT ;  /* 0x00000000003f782f */ /* 0x000fe20003800000 */
[----:B-1----:R-:W-:Y:S02]  /*02d0*/  ULEA UR8, UR5, UR4, 0x18 ;  /* 0x0000000405087291 */ /* 0x002fe4000f8ec03f */
[----:B------:R-:W-:-:S04]  /*02e0*/  UIADD3 UR4, -UR6, 0x100000, URZ ;  /* 0x0010000006047890 */ /* 0x000fc8000fffe13f */
[----:B------:R-:W-:Y:S02]  /*02f0*/  USHF.L.U32 UR5, UR4, 0xb, URZ ;  /* 0x0000000b04057899 */ /* 0x000fe4000800063f */
[----:B------:R-:W-:Y:S02]  /*0300*/  USHF.L.U32 UR4, UR4, 0x1, URZ ;  /* 0x0000000104047899 */ /* 0x000fe4000800063f */
[----:B------:R-:W-:-:S04]  /*0310*/  UIADD3 UR6, -UR7, 0x100000, URZ ;  /* 0x0010000007067890 */ /* 0x000fc8000fffe13f */
[----:B------:R-:W-:Y:S02]  /*0320*/  USHF.L.U32 UR7, UR6, 0xb, URZ ;  /* 0x0000000b06077899 */ /* 0x000fe4000800063f */
[----:B------:R-:W-:Y:S01]  /*0330*/  USHF.L.U32 UR6, UR6, 0x1, URZ ;  /* 0x0000000106067899 */ /* 0x000fe2000800063f */
[----:B------:R-:W1:Y:S03]  /*0340*/  FENCE.VIEW.ASYNC.S ;  /* 0x00000000000073c6 */ /* 0x000e660000000000 */
[----:B-1----:R4:W1:Y:S08]  /*0350*/  SYNCS.EXCH.64 URZ, [UR8+0x38830], UR4 ;  /* 0x03883004083f75b2 */ /* 0x0028700008000100 */
[----:B------:R4:W0:Y:S01]  /*0360*/  SYNCS.EXCH.64 URZ, [UR8+0x38840], UR6 ;  /* 0x03884006083f75b2 */ /* 0x0008220008000100 */
[----:B------:R4:W0:Y:S01]  /*0370*/  SYNCS.EXCH.64 URZ, [UR8+0x38838], UR4 ;  /* 0x03883804083f75b2 */ /* 0x0008220008000100 */
[----:B------:R4:W0:Y:S02]  /*0380*/  SYNCS.EXCH.64 URZ, [UR8+0x38848], UR6 ;  /* 0x03884806083f75b2 */ /* 0x0008240008000100 */
[----:B----4-:R-:W-:Y:S01]  /*0390*/  NOP ;  /* 0x0000000000007918 */ /* 0x010fe20000000000 */
.L_x_2:
[----:B------:R-:W4:Y:S01]  /*03a0*/  SHFL.IDX PT, R3, R0, RZ, 0x1f ;  /* 0x00001fff00037589 */ /* 0x000f2200000e0000 */
[----:B------:R-:W-:Y:S01]  /*03b0*/  NOP ;  /* 0x0000000000007918 */ /* 0x000fe20000000000 */
[----:B----4-:R-:W-:-:S13]  /*03c0*/  ISETP.NE.AND P0, PT, R3, RZ, PT ;  /* 0x000000ff0300720c */ /* 0x010fda0003f05270 */
        /* <DEDUP_REMOVED lines=19> */
.L_x_3:
[----:B------:R-:W4:Y:S01]  /*0500*/  SHFL.IDX PT, R3, R0, RZ, 0x1f ;  /* 0x00001fff00037589 */ /* 0x000f2200000e0000 */
[----:B------:R-:W-:Y:S01]  /*0510*/  NOP ;  /* 0x0000000000007918 */ /* 0x000fe20000000000 */
[----:B----4-:R-:W-:-:S13]  /*0520*/  ISETP.NE.AND P0, PT, R3, RZ, PT ;  /* 0x000000ff0300720c */ /* 0x010fda0003f05270 */
[----:B------:R-:W-:Y:S05]  /*0530*/  @P0 BRA `(.L_x_4) ;  /* 0x0000000000380947 */ /* 0x000fea0003800000 */
[----:B-1----:R-:W1:Y:S01]  /*0540*/  S2UR UR5, SR_CgaCtaId ;  /* 0x00000000000579c3 */ /* 0x002e620000008800 */
[----:B------:R-:W-:Y:S01]  /*0550*/  UMOV UR4, 0x400 ;  /* 0x0000040000047882 */ /* 0x000fe20000000000 */
[----:B------:R-:W-:Y:S01]  /*0560*/  UMOV UR7, 0x1 ;  /* 0x0000000100077882 */ /* 0x000fe20000000000 */
[----:B------:R-:W-:Y:S01]  /*0570*/  ELECT P0, URZ, PT ;  /* 0x00000000003f782f */ /* 0x000fe20003800000 */
[----:B-1----:R-:W-:Y:S02]  /*0580*/  ULEA UR6, UR5, UR4, 0x18 ;  /* 0x0000000405067291 */ /* 0x002fe4000f8ec03f */
[----:B------:R-:W-:-:S04]  /*0590*/  UIADD3 UR4, -UR7, 0x100000, URZ ;  /* 0x0010000007047890 */ /* 0x000fc8000fffe13f */
[----:B------:R-:W-:Y:S02]  /*05a0*/  USHF.L.U32 UR5, UR4, 0xb, URZ ;  /* 0x0000000b04057899 */ /* 0x000fe4000800063f */
[----:B------:R-:W-:Y:S01]  /*05b0*/  USHF.L.U32 UR4, UR4, 0x1, URZ ;  /* 0x0000000104047899 */ /* 0x000fe2000800063f */
[----:B------:R-:W1:Y:S11]  /*05c0*/  FENCE.VIEW.ASYNC.S ;  /* 0x00000000000073c6 */ /* 0x000e760000000000 */
[----:B-1----:R4:W1:Y:S01]  /*05d0*/  SYNCS.EXCH.64 URZ, [UR6+0x38870], UR4 ;  /* 0x03887004063f75b2 */ /* 0x0028620008000100 */
[----:B------:R4:W0:Y:S01]  /*05e0*/  SYNCS.EXCH.64 URZ, [UR6+0x38880], UR4 ;  /* 0x03888004063f75b2 */ /* 0x0008220008000100 */
[----:B------:R4:W0:Y:S01]  /*05f0*/  SYNCS.EXCH.64 URZ, [UR6+0x38878], UR4 ;  /* 0x03887804063f75b2 */ /* 0x0008220008000100 */
[----:B------:R4:W0:Y:S02]  /*0600*/  SYNCS.EXCH.64 URZ, [UR6+0x38888], UR4 ;  /* 0x03888804063f75b2 */ /* 0x0008240008000100 */
[----:B----4-:R-:W-:Y:S01]  /*0610*/  NOP ;  /* 0x0000000000007918 */ /* 0x010fe20000000000 */
.L_x_4:
        /* <DEDUP_REMOVED lines=22> */
.L_x_5:
        /* <DEDUP_REMOVED lines=22> */
.L_x_6:
[----:B0-----:R-:W-:Y:S01]  /*08e0*/  ISETP.NE.AND P0, PT, R2, RZ, PT ;  /* 0x000000ff0200720c */ /* 0x001fe20003f05270 */
[----:B------:R-:W-:Y:S01]  /*08f0*/  IMAD.MOV.U32 R2, RZ, RZ, 0x1 ;  /* 0x00000001ff027424 */ /* 0x000fe200078e00ff */
[----:B------:R-:W-:Y:S01]  /*0900*/  NOP ;  /* 0x0000000000007918 */ /* 0x000fe20000000000 */
[----:B------:R-:W-:Y:S03]  /*0910*/  BSSY B6, `(.L_x_7) ;  /* 0x000110d000067945 */ /* 0x000fe60003800000 */
[----:B------:R-:W-:-:S05]  /*0920*/  SEL R2, R2, 0x2, !P0 ;  /* 0x0000000202027807 */ /* 0x000fca0004000000 */
[----:B------:R0:W-:Y:S01]  /*0930*/  STL [R1+0x14], R2 ;  /* 0x0000140201007387 */ /* 0x0001e20000100800 */
[----:B-123--:R-:W-:Y:S06]  /*0940*/  BAR.SYNC.DEFER_BLOCKING 0x0 ;  /* 0x0000000000007b1d */ /* 0x00efec0000010000 */
[----:B------:R-:W-:Y:S05]  /*0950*/  @!P0 BRA `(.L_x_8) ;  /* 0x000000c800308947 */ /* 0x000fea0003800000 */
.L_x_9:
[----:B------:R-:W-:-:S08]  /*0960*/  NOP ;  /* 0x0000000000007918 */ /* 0x000fd00000000000 */
[----:B------:R-:W1:Y:S02]  /*0970*/  USETMAXREG.TRY_ALLOC.CTAPOOL UP0, 0xf0 ;  /* 0x000000f0000079c8 */ /* 0x000e640008000600 */
[----:B-1----:R-:W-:-:S13]  /*0980*/  PLOP3.LUT P0, PT, PT, PT, UP0, 0x80, 0x0 ;  /* 0x000000000000781c */ /* 0x002fda0003f0f008 */
[----:B------:R-:W-:Y:S05]  /*0990*/  @!P0 BRA `(.L_x_9) ;  /* 0xfffffffc00f08947 */ /* 0x000fea000383ffff */
[----:B0-----:R-:W0:Y:S08]  /*09a0*/  LDC R2, c[0x0][0xc50] ;  /* 0x00031400ff027b82 */ /* 0x001e300000000800 */
[----:B------:R-:W1:Y:S08]  /*09b0*/  S2UR UR4, SR_CTAID.Y ;  /* 0x00000000000479c3 */ /* 0x000e700000002600 */
[----:B------:R-:W2:Y:S08]  /*09c0*/  S2UR UR5, SR_CTAID.Z ;  /* 0x00000000000579c3 */ /* 0x000eb00000002700 */
[----:B------:R-:W-:Y:S06]  /*09d0*/  BAR.ARV 0x8, 0x180 ;  /* 0x0206000000007b1d */ /* 0x000fec0000002000 */
[----:B0-----:R-:W-:Y:S01]  /*09e0*/  ISETP.NE.AND P0, PT, R2, 0x1, PT ;  /* 0x000000010200780c */ /* 0x001fe20003f05270 */
[----:B-1----:R-:W-:-:S12]  /*09f0*/  IMAD.U32 R19, RZ, RZ, UR4 ;  /* 0x00000004ff137e24 */ /* 0x002fd8000f8e00ff */
[----:B------:R-:W0:Y:S08]  /*0a00*/  @P0 LDC R0, c[0x0][0xc54] ;  /* 0x00031500ff000b82 */ /* 0x000e300000000800 */
[----:B------:R-:W1:Y:S01]  /*0a10*/  @P0 LDC R3, c[0x0][0xc58] ;  /* 0x00031600ff030b82 */ /* 0x000e620000000800 */
[----:B0-----:R-:W-:-:S05]  /*0a20*/  @P0 IMAD.HI.U32 R0, R0, UR4, RZ ;  /* 0x0000000400000c27 */ /* 0x001fca000f8e00ff */
[----:B-1----:R-:W-:Y:S02]  /*0a30*/  @P0 SHF.R.U32.HI R19, RZ, R3, R0 ;  /* 0x00000003ff130219 */ /* 0x002fe40000011600 */
[----:B--2---:R-:W-:-:S03]  /*0a40*/  ISETP.LE.AND P0, PT, RZ, UR5, PT ;  /* 0x00000005ff007c0c */ /* 0x004fc6000bf03270 */
[----:B------:R-:W-:-:S04]  /*0a50*/  IMAD.MOV R3, RZ, RZ, -R19 ;  /* 0x000000ffff037224 */ /* 0x000fc800078e0a13 */
[----:B------:R-:W-:-:S06]  /*0a60*/  IMAD R2, R2, R3, UR4 ;  /* 0x0000000402027e24 */ /* 0x000fcc000f8e0203 */
[----:B------:R-:W-:Y:S05]  /*0a70*/  @!P0 BRA `(.L_x_10) ;  /* 0x0000010c00d88947 */ /* 0x000fea0003800000 */
[----:B------:R-:W0:Y:S01]  /*0a80*/  LDC.64 R4, c[0x0][0x418] ;  /* 0x00010600ff047b82 */ /* 0x000e220000000a00 */
[----:B------:R-:W-:Y:S01]  /*0a90*/  LOP3.LUT R17, R2, 0xffff, RZ, 0xc0, !PT ;  /* 0x0000ffff02117812 */ /* 0x000fe200078ec0ff */
[----:B------:R-:W-:-:S06]  /*0aa0*/  IMAD.MOV.U32 R22, RZ, RZ, RZ ;  /* 0x000000ffff167224 */ /* 0x000fcc00078e00ff */
[----:B------:R-:W1:Y:S08]  /*0ab0*/  LDC R23, c[0x0][0x424] ;  /* 0x00010900ff177b82 */ /* 0x000e700000000800 */
[----:B------:R-:W2:Y:S01]  /*0ac0*/  LDC R0, c[0x0][0x2f0] ;  /* 0x0000bc00ff007b82 */ /* 0x000ea20000000800 */
[----:B0-----:R-:W-:-:S04]  /*0ad0*/  ISETP.NE.U32.AND P0, PT, R4, RZ, PT ;  /* 0x000000ff0400720c */ /* 0x001fc80003f05070 */
[----:B------:R-:W-:-:S04]  /*0ae0*/  ISETP.NE.AND.EX P0, PT, R5, RZ, PT, P0 ;  /* 0x000000ff0500720c */ /* 0x000fc80003f05300 */
[----:B-1----:R-:W-:-:S05]  /*0af0*/  SEL R23, R23, 0x1, P0 ;  /* 0x0000000117177807 */ /* 0x002fca0000000000 */
[----:B--2---:R-:W-:-:S05]  /*0b00*/  IMAD R23, R23, R0, RZ ;  /* 0x0000000017177224 */ /* 0x004fca00078e02ff */
[C---:B------:R-:W-:Y:S02]  /*0b10*/  ISETP.GE.AND P0, PT, R23.reuse, 0x1, PT ;  /* 0x000000011700780c */ /* 0x040fe40003f06270 */
[----:B------:R-:W-:-:S05]  /*0b20*/  IADD3 R0, R23, 0x4f, RZ ;  /* 0x0000004f17007810 */ /* 0x000fca0007ffe0ff */
[----:B------:R-:W-:-:S05]  /*0b30*/  IMAD.HI R0, R0, 0x66666667, RZ ;  /* 0x6666666700007827 */ /* 0x000fca00078e02ff */
[----:B------:R-:W-:-:S04]  /*0b40*/  SHF.R.U32.HI R3, RZ, 0x1f, R0 ;  /* 0x0000001fff037819 */ /* 0x000fc80000011600 */
[----:B------:R-:W-:Y:S01]  /*0b50*/  LEA.HI.SX32 R0, R0, R3, 0x1b ;  /* 0x0000000300007211 */ /* 0x000fe200078fdaff */
[----:B------:R-:W-:Y:S06]  /*0b60*/  @!P0 BRA `(.L_x_11) ;  /* 0x0000000000788947 */ /* 0x000fec0003800000 */
[----:B------:R-:W-:-:S04]  /*0b70*/  SHF.R.U32.HI R5, RZ, 0x10, R2 ;  /* 0x00000010ff057819 */ /* 0x000fc80000011602 */
[----:B------:R-:W-:-:S13]  /*0b80*/  ISETP.NE.AND P0, PT, R5, RZ, PT ;  /* 0x000000ff0500720c */ /* 0x000fda0003f05270 */
[----:B------:R-:W0:Y:S02]  /*0b90*/  @!P0 LDC R5, c[0x0][0x9f0] ;  /* 0x00027c00ff058b82 */ /* 0x000e240000000800 */
[-C--:B0-----:R-:W-:Y:S02]  /*0ba0*/  IABS R7, R5.reuse ;  /* 0x0000000500077213 */ /* 0x081fe40000000000 */
[----:B------:R-:W-:Y:S02]  /*0bb0*/  IADD3 R4, R0, -0x1, R5 ;  /* 0xffffffff00047810 */ /* 0x000fe40007ffe005 */
[----:B------:R-:W0:Y:S01]  /*0bc0*/  I2F.RP R6, R7 ;  /* 0x0000000700067306 */ /* 0x000e220000209400 */
[----:B------:R-:W-:-:S05]  /*0bd0*/  IABS R10, R5 ;  /* 0x00000005000a7213 */ /* 0x000fca0000000000 */
[----:B------:R-:W-:Y:S02]  /*0be0*/  IMAD.MOV R10, RZ, RZ, -R10 ;  /* 0x000000ffff0a7224 */ /* 0x000fe400078e0a0a */
[----:B0-----:R-:W0:Y:S02]  /*0bf0*/  MUFU.RCP R6, R6 ;  /* 0x0000000600067308 */ /* 0x001e240000001000 */
[----:B0-----:R-:W-:Y:S01]  /*0c00*/  VIADD R2, R6, 0xffffffe ;  /* 0x0ffffffe06027836 */ /* 0x001fe20000000000 */
[----:B------:R-:W-:Y:S02]  /*0c10*/  IABS R6, R4 ;  /* 0x0000000400067213 */ /* 0x000fe40000000000 */
[----:B------:R-:W-:-:S03]  /*0c20*/  LOP3.LUT R4, R4, R5, RZ, 0x3c, !PT ;  /* 0x0000000504047212 */ /* 0x000fc600078e3cff */
[----:B------:R0:W1:Y:S01]  /*0c30*/  F2I.FTZ.U32.TRUNC.NTZ R3, R2 ;  /* 0x0000000200037305 */ /* 0x000062000021f000 */
[----:B------:R-:W-:Y:S02]  /*0c40*/  ISETP.GE.AND P2, PT, R4, RZ, PT ;  /* 0x000000ff0400720c */ /* 0x000fe40003f46270 */
[----:B0-----:R-:W-:Y:S01]  /*0c50*/  MOV R2, RZ ;  /* 0x000000ff00027202 */ /* 0x001fe20000000f00 */
[----:B-1----:R-:W-:-:S04]  /*0c60*/  IMAD.MOV R8, RZ, RZ, -R3 ;  /* 0x000000ffff087224 */ /* 0x002fc800078e0a03 */
[----:B------:R-:W-:-:S04]  /*0c70*/  IMAD R9, R8, R7, RZ ;  /* 0x0000000708097224 */ /* 0x000fc800078e02ff */
[----:B------:R-:W-:-:S04]  /*0c80*/  IMAD.HI.U32 R3, R3, R9, R2 ;  /* 0x0000000903037227 */ /* 0x000fc800078e0002 */
[----:B------:R-:W-:Y:S02]  /*0c90*/  IMAD.MOV.U32 R2, RZ, RZ, R10 ;  /* 0x000000ffff027224 */ /* 0x000fe400078e000a */
[----:B------:R-:W-:-:S04]  /*0ca0*/  IMAD.HI.U32 R3, R3, R6, RZ ;  /* 0x0000000603037227 */ /* 0x000fc800078e00ff */
[----:B------:R-:W-:-:S05]  /*0cb0*/  IMAD R2, R3, R2, R6 ;  /* 0x0000000203027224 */ /* 0x000fca00078e0206 */
[----:B------:R-:W-:-:S13]  /*0cc0*/  ISETP.GT.U32.AND P1, PT, R7, R2, PT ;  /* 0x000000020700720c */ /* 0x000fda0003f24070 */
[----:B------:R-:W-:Y:S02]  /*0cd0*/  @!P1 IMAD.IADD R2, R2, 0x1, -R7 ;  /* 0x0000000102029824 */ /* 0x000fe400078e0a07 */
[----:B------:R-:W-:Y:S01]  /*0ce0*/  @!P1 VIADD R3, R3, 0x1 ;  /* 0x0000000103039836 */ /* 0x000fe20000000000 */
[----:B------:R-:W-:Y:S02]  /*0cf0*/  ISETP.NE.AND P1, PT, R5, RZ, PT ;  /* 0x000000ff0500720c */ /* 0x000fe40003f25270 */
[----:B------:R-:W-:-:S13]  /*0d00*/  ISETP.GE.U32.AND P0, PT, R2, R7, PT ;  /* 0x000000070200720c */ /* 0x000fda0003f06070 */
[----:B------:R-:W-:-:S05]  /*0d10*/  @P0 VIADD R3, R3, 0x1 ;  /* 0x0000000103030836 */ /* 0x000fca0000000000 */
[----:B------:R-:W-:Y:S02]  /*0d20*/  @!P2 IADD3 R3, -R3, RZ, RZ ;  /* 0x000000ff0303a210 */ /* 0x000fe40007ffe1ff */
[----:B------:R-:W-:-:S05]  /*0d30*/  @!P1 LOP3.LUT R3, RZ, R5, RZ, 0x33, !PT ;  /* 0x00000005ff039212 */ /* 0x000fca00078e33ff */
[----:B------:R-:W-:-:S07]  /*0d40*/  IMAD.MOV.U32 R22, RZ, RZ, R3 ;  /* 0x000000ffff167224 */ /* 0x000fce00078e0003 */
.L_x_11:
[----:B------:R-:W0:Y:S01]  /*0d50*/  S2R R2, SR_TID.X ;  /* 0x0000000000027919 */ /* 0x000e220000002100 */
[-C--:B------:R-:W-:Y:S01]  /*0d60*/  IMAD R17, R17, R22.reuse, RZ ;  /* 0x0000001611117224 */ /* 0x080fe200078e02ff */
[----:B------:R-:W-:Y:S01]  /*0d70*/  PLOP3.LUT P0, PT, PT, PT, PT, 0x80, 0x0 ;  /* 0x000000000000781c */ /* 0x000fe20003f0f070 */
[----:B------:R-:W-:Y:S01]  /*0d80*/  IMAD.MOV.U32 R3, RZ, RZ, RZ ;  /* 0x000000ffff037224 */ /* 0x000fe200078e00ff */
[----:B------:R-:W-:Y:S02]  /*0d90*/  CS2R R150, SRZ ;  /* 0x0000000000967805 */ /* 0x000fe4000001ff00 */
[----:B------:R-:W-:Y:S02]  /*0da0*/  CS2R R148, SRZ ;  /* 0x0000000000947805 */ /* 0x000fe4000001ff00 */
[----:B------:R-:W-:Y:S01]  /*0db0*/  VIADDMNMX R22, R17, R22, R0, PT ;  /* 0x0000001611167246 */ /* 0x000fe20003800100 */
[----:B------:R-:W-:Y:S01]  /*0dc0*/  IMAD.MOV.U32 R0, RZ, RZ, RZ ;  /* 0x000000ffff007224 */ /* 0x000fe200078e00ff */
[----:B------:R-:W-:-:S02]  /*0dd0*/  CS2R R146, SRZ ;  /* 0x0000000000927805 */ /* 0x000fc4000001ff00 */
[----:B------:R-:W-:Y:S02]  /*0de0*/  CS2R R144, SRZ ;  /* 0x0000000000907805 */ /* 0x000fe4000001ff00 */
[----:B------:R-:W-:Y:S02]  /*0df0*/  ISETP.GT.AND P1, PT, R22, R17, PT ;  /* 0x000000111600720c */ /* 0x000fe40003f24270 */
[----:B------:R-:W-:Y:S02]  /*0e00*/  CS2R R142, SRZ ;  /* 0x00000000008e7805 */ /* 0x000fe4000001ff00 */
[----:B------:R-:W-:Y:S02]  /*0e10*/  CS2R R140, SRZ ;  /* 0x00000000008c7805 */ /* 0x000fe4000001ff00 */
[----:B------:R-:W-:Y:S02]  /*0e20*/  CS2R R138, SRZ ;  /* 0x00000000008a7805 */ /* 0x000fe4000001ff00 */
[----:B------:R-:W-:-:S02]  /*0e30*/  CS2R R136, SRZ ;  /* 0x0000000000887805 */ /* 0x000fc4000001ff00 */
[----:B------:R-:W-:Y:S02]  /*0e40*/  CS2R R134, SRZ ;  /* 0x0000000000867805 */ /* 0x000fe4000001ff00 */
[----:B------:R-:W-:Y:S02]  /*0e50*/  CS2R R132, SRZ ;  /* 0x0000000000847805 */ /* 0x000fe4000001ff00 */
        /* <DEDUP_REMOVED lines=14> */
[----:B------:R-:W-:Y:S01]  /*0f40*/  CS2R R102, SRZ ;  /* 0x0000000000667805 */ /* 0x000fe2000001ff00 */
[----:B0-----:R-:W-:Y:S01]  /*0f50*/  VIADD R152, R2, 0xffffff80 ;  /* 0xffffff8002987836 */ /* 0x001fe20000000000 */
        /* <DEDUP_REMOVED lines=38> */
[----:B------:R-:W-:Y:S01]  /*11c0*/  CS2R R24, SRZ ;  /* 0x0000000000187805 */ /* 0x000fe2000001ff00 */
[----:B------:R-:W-:Y:S06]  /*11d0*/  @!P1 BRA `(.L_x_12) ;  /* 0x0000009800e09947 */ /* 0x000fec0003800000 */
[----:B------:R-:W-:Y:S01]  /*11e0*/  SHF.R.S32.HI R3, RZ, 0x1f, R152 ;  /* 0x0000001fff037819 */ /* 0x000fe20000011498 */
[----:B------:R-:W0:Y:S01]  /*11f0*/  S2UR UR7, SR_CgaCtaId ;  /* 0x00000000000779c3 */ /* 0x000e220000008800 */
[----:B------:R-:W-:Y:S02]  /*1200*/  UMOV UR6, 0x400 ;  /* 0x0000040000067882 */ /* 0x000fe40000000000 */
[----:B------:R-:W-:-:S04]  /*1210*/  LEA.HI R64, R3, R152, RZ, 0x7 ;  /* 0x0000009803407211 */ /* 0x000fc800078f38ff */
[----:B------:R-:W-:-:S06]  /*1220*/  SHF.R.S32.HI R0, RZ, 0x7, R64 ;  /* 0x00000007ff007819 */ /* 0x000fcc0000011440 */
[----:B------:R-:W1:Y:S01]  /*1230*/  SHFL.IDX PT, R0, R0, RZ, 0x1f ;  /* 0x00001fff00007589 */ /* 0x000e6200000e0000 */
[----:B0-----:R-:W-:-:S04]  /*1240*/  ULEA UR8, UR7, UR6, 0x18 ;  /* 0x0000000607087291 */ /* 0x001fc8000f8ec03f */
[----:B------:R-:W-:Y:S02]  /*1250*/  UIADD3 UR6, UR8, 0x14400, URZ ;  /* 0x0001440008067890 */ /* 0x000fe4000fffe03f */
[----:B------:R-:W-:Y:S02]  /*1260*/  MOV R16, UR8 ;  /* 0x0000000800107c02 */ /* 0x000fe40008000f00 */
[----:B------:R-:W-:Y:S01]  /*1270*/  ULOP3.LUT UP0, URZ, UR6, 0x9f, URZ, 0xc0, !UPT ;  /* 0x0000009f063f7892 */ /* 0x000fe2000f80c03f */
[----:B-1----:R-:W-:-:S05]  /*1280*/  R2UR UR4, R0 ;  /* 0x00000000000472ca */ /* 0x002fca00000e0000 */
[----:B------:R-:W-:-:S08]  /*1290*/  PLOP3.LUT P0, PT, PT, PT, UP0, 0x80, 0x0 ;  /* 0x000000000000781c */ /* 0x000fd00003f0f008 */
[----:B------:R-:W-:-:S04]  /*12a0*/  ULEA.HI UR5, UR4, UR4, URZ, 0x1 ;  /* 0x0000000404057291 */ /* 0x000fc8000f8f083f */
[----:B------:R-:W-:-:S04]  /*12b0*/  ULOP3.LUT UR5, UR5, 0x1e, URZ, 0xc0, !UPT ;  /* 0x0000001e05057892 */ /* 0x000fc8000f8ec03f */
[----:B------:R-:W-:-:S04]  /*12c0*/  UIADD3 UR5, UR4, -UR5, URZ ;  /* 0x8000000504057290 */ /* 0x000fc8000fffe03f */
[----:B------:R-:W-:-:S04]  /*12d0*/  ULEA UR5, UR5, UR6, 0xd ;  /* 0x0000000605057291 */ /* 0x000fc8000f8e683f */
[----:B------:R-:W-:-:S04]  /*12e0*/  USHF.R.U32.HI UR5, URZ, 0x4, UR5 ;  /* 0x000000043f057899 */ /* 0x000fc80008011605 */
[----:B------:R-:W-:Y:S01]  /*12f0*/  ULOP3.LUT UR36, UR5, 0x3fff, URZ, 0xc0, !UPT ;  /* 0x00003fff05247892 */ /* 0x000fe2000f8ec03f */
[----:B------:R-:W-:Y:S11]  /*1300*/  @!P0 BRA `(.L_x_13) ;  /* 0x0000000000408947 */ /* 0x000ff60003800000 */
[----:B------:R-:W-:Y:S01]  /*1310*/  MOV R0, 0x0 ;  /* 0x0000000000007802 */ /* 0x000fe20000000f00 */
[----:B------:R-:W-:Y:S01]  /*1320*/  ULDC.64 UR4, c[0x4][0x1b8] ;  /* 0x01006e0000047ab9 */ /* 0x000fe20000000a00 */
[----:B------:R-:W-:Y:S01]  /*1330*/  ULDC.64 UR6, c[0x4][0x138] ;  /* 0x01004e0000067ab9 */ /* 0x000fe20000000a00 */
[----:B------:R-:W-:Y:S01]  /*1340*/  IMAD.U32 R4, RZ, RZ, UR4 ;  /* 0x00000004ff047e24 */ /* 0x000fe2000f8e00ff */
[----:B------:R0:W1:Y:S01]  /*1350*/  LDC.64 R2, c[0x4][R0] ;  /* 0x0100000000027b82 */ /* 0x0000620000000a00 */
[----:B------:R-:W-:Y:S01]  /*1360*/  IMAD.U32 R5, RZ, RZ, UR5 ;  /* 0x00000005ff057e24 */ /* 0x000fe2000f8e00ff */
[----:B------:R-:W-:Y:S01]  /*1370*/  ULDC.64 UR4, c[0x4][0x1c0] ;  /* 0x0100700000047ab9 */ /* 0x000fe20000000a00 */
[----:B------:R-:W-:Y:S01]  /*1380*/  MOV R10, UR6 ;  /* 0x00000006000a7c02 */ /* 0x000fe20008000f00 */
[----:B------:R-:W-:Y:S02]  /*1390*/  IMAD.U32 R6, RZ, RZ, UR4 ;  /* 0x00000004ff067e24 */ /* 0x000fe4000f8e00ff */
[----:B------:R-:W-:-:S02]  /*13a0*/  IMAD.U32 R7, RZ, RZ, UR5 ;  /* 0x00000005ff077e24 */ /* 0x000fc4000f8e00ff */
[----:B------:R-:W-:Y:S02]  /*13b0*/  IMAD.U32 R11, RZ, RZ, UR7 ;  /* 0x00000007ff0b7e24 */ /* 0x000fe4000f8e00ff */
[----:B------:R-:W-:Y:S02]  /*13c0*/  IMAD.MOV.U32 R8, RZ, RZ, 0x70 ;  /* 0x00000070ff087424 */ /* 0x000fe400078e00ff */
[----:B------:R-:W-:Y:S02]  /*13d0*/  IMAD.MOV.U32 R12, RZ, RZ, 0x1 ;  /* 0x00000001ff0c7424 */ /* 0x000fe400078e00ff */
[----:B0-----:R-:W-:-:S07]  /*13e0*/  IMAD.MOV.U32 R13, RZ, RZ, RZ ;  /* 0x000000ffff0d7224 */ /* 0x001fce00078e00ff */
[----:B------:R-:W-:-:S07]  /*13f0*/  LEPC R20, `(.L_x_13) ;  /* 0x000000001014794e */ /* 0x000fce0000000000 */
[----:B-1----:R-:W-:Y:S05]  /*1400*/  CALL.ABS.NOINC R2 ;  /* 0x0000000002007343 */ /* 0x002fea0003c00000 */
.L_x_13:
[----:B------:R-:W2:Y:S01]  /*1410*/  LDL.LU R18, [R1+0x14] ;  /* 0x0000140001127983 */ /* 0x000ea20000300800 */
[----:B------:R-:W-:Y:S02]  /*1420*/  R2UR UR4, R16 ;  /* 0x00000000100472ca */ /* 0x000fe400000e0000 */
[----:B------:R-:W-:-:S11]  /*1430*/  SHF.L.U32 R2, RZ, 0x1f, RZ ;  /* 0x0000001fff027819 */ /* 0x000fd600000006ff */
[----:B------:R-:W0:Y:S01]  /*1440*/  SYNCS.PHASECHK.TRANS64.TRYWAIT P1, [UR4+0x38800], R2 ;  /* 0x03880002ff0075a7 */ /* 0x000e220008020144 */
[----:B--2---:R-:W-:-:S04]  /*1450*/  LOP3.LUT R0, R18, 0x1, RZ, 0xfc, !PT ;  /* 0x0000000112007812 */ /* 0x004fc800078efcff */
[----:B------:R-:W-:Y:S01]  /*1460*/  ISETP.NE.AND P0, PT, R0, 0x3, PT ;  /* 0x000000030000780c */ /* 0x000fe20003f05270 */
[----:B0-----:R-:W-:-:S12]  /*1470*/  @!P1 BRA `(.L_x_14) ;  /* 0x0000010400609947 */ /* 0x001fd80003800000 */
.L_x_132:
[----:B------:R-:W-:Y:S05]  /*1480*/  @!P0 BRA `(.L_x_15) ;  /* 0x0000000000048947 */ /* 0x000fea0003800000 */
[----:B------:R-:W-:Y:S01]  /*1490*/  BPT.TRAP 0x1 ;  /* 0x000000040000795c */ /* 0x000fe20000300000 */
.L_x_15:
[----:B------:R-:W-:-:S13]  /*14a0*/  R2UR UR4, R16 ;  /* 0x00000000100472ca */ /* 0x000fda00000e0000 */
[----:B------:R1:W2:Y:S01]  /*14b0*/  SYNCS.PHASECHK.TRANS64.TRYWAIT P2, [UR4+0x38830], R2 ;  /* 0x03883002ff0075a7 */ /* 0x0002a20008040144 */
[----:B------:R-:W-:Y:S05]  /*14c0*/  @!P0 BRA `(.L_x_16) ;  /* 0x0000000000048947 */ /* 0x000fea0003800000 */
[----:B------:R-:W-:Y:S01]  /*14d0*/  BPT.TRAP 0x1 ;  /* 0x000000040000795c */ /* 0x000fe20000300000 */
.L_x_16:
[----:B------:R-:W3:Y:S01]  /*14e0*/  S2R R0, SR_TID.X ;  /* 0x0000000000007919 */ /* 0x000ee20000002100 */
[----:B------:R-:W-:Y:S02]  /*14f0*/  MOV R4, UR36 ;  /* 0x0000002400047c02 */ /* 0x000fe40008000f00 */
[----:B---3--:R-:W-:-:S04]  /*1500*/  LOP3.LUT R0, R0, 0x7f, RZ, 0xc0, !PT ;  /* 0x0000007f00007812 */ /* 0x008fc800078ec0ff */
[----:B------:R-:W-:Y:S01]  /*1510*/  ISETP.NE.AND P1, PT, R0, RZ, PT ;  /* 0x000000ff0000720c */ /* 0x000fe20003f25270 */
[----:B--2---:R-:W-:-:S12]  /*1520*/  @P2 BRA `(.L_x_17) ;  /* 0x00000000000c2947 */ /* 0x004fd80003800000 */
[----:B------:R-:W-:-:S13]  /*1530*/  R2UR UR4, R16 ;  /* 0x00000000100472ca */ /* 0x000fda00000e0000 */
[----:B------:R-:W2:Y:S02]  /*1540*/  SYNCS.PHASECHK.TRANS64.TRYWAIT P2, [UR4+0x38830], R2 ;  /* 0x03883002ff0075a7 */ /* 0x000ea40008040144 */
[----:B--2---:R-:W-:Y:S05]  /*1550*/  @!P2 BRA `(.L_x_18) ;  /* 0x000001040044a947 */ /* 0x004fea0003800000 */
.L_x_17:
[----:B------:R-:W-:Y:S05]  /*1560*/  WARPSYNC.ALL ;  /* 0x0000000000007948 */ /* 0x000fea0003800000 */
[----:B------:R-:W-:Y:S01]  /*1570*/  IMAD.MOV.U32 R9, RZ, RZ, RZ ;  /* 0x000000ffff097224 */ /* 0x000fe200078e00ff */
[----:B------:R-:W-:Y:S01]  /*1580*/  LOP3.LUT R4, R4, 0x10000, RZ, 0xfc, !PT ;  /* 0x0001000004047812 */ /* 0x000fe200078efcff */
[----:B------:R-:W-:Y:S02]  /*1590*/  IMAD.MOV.U32 R151, RZ, RZ, RZ ;  /* 0x000000ffff977224 */ /* 0x000fe400078e00ff */
[----:B------:R-:W-:Y:S01]  /*15a0*/  IMAD.MOV.U32 R5, RZ, RZ, 0x40000040 ;  /* 0x40000040ff057424 */ /* 0x000fe200078e00ff */
[----:B------:R-:W-:Y:S01]  /*15b0*/  R2UR UR60, R16 ;  /* 0x00000000103c72ca */ /* 0x000fe200000e0000 */
[----:B------:R-:W-:Y:S01]  /*15c0*/  WARPGROUP.ARRIVE ;  /* 0x00000000000079c5 */ /* 0x000fe20000000000 */
[C---:B------:R-:W-:Y:S01]  /*15d0*/  R2UR UR8, R4.reuse ;  /* 0x00000000040872ca */ /* 0x040fe200000e0000 */
[----:B------:R-:W-:Y:S01]  /*15e0*/  UMOV UR11, 0x40000040 ;  /* 0x40000040000b7882 */ /* 0x000fe20000000000 */
        /* <DEDUP_REMOVED lines=9> */
[----:B------:R-:W-:Y:S01]  /*1680*/  UIADD3 UR4, UR60, 0x24400, URZ ;  /* 0x000244003c047890 */ /* 0x000fe2000fffe03f */
[C---:B------:R-:W-:Y:S01]  /*1690*/  R2UR UR20, R4.reuse ;  /* 0x00000000041472ca */ /* 0x040fe200000e0000 */
[----:B------:R-:W-:Y:S01]  /*16a0*/  UMOV UR29, 0x40000040 ;  /* 0x40000040001d7882 */ /* 0x000fe20000000000 */
[C---:B------:R-:W-:Y:S01]  /*16b0*/  R2UR UR21, R5.reuse ;  /* 0x00000000051572ca */ /* 0x040fe200000e0000 */
[----:B------:R-:W-:Y:S01]  /*16c0*/  USHF.R.U32.HI UR4, URZ, 0x4, UR4 ;  /* 0x000000043f047899 */ /* 0x000fe20008011604 */
[C---:B------:R-:W-:Y:S01]  /*16d0*/  R2UR UR24, R4.reuse ;  /* 0x00000000041872ca */ /* 0x040fe200000e0000 */
[----:B------:R-:W-:Y:S01]  /*16e0*/  IMAD.U32 R13, RZ, RZ, UR29 ;  /* 0x0000001dff0d7e24 */ /* 0x000fe2000f8e00ff */
[----:B------:R-:W-:Y:S01]  /*16f0*/  R2UR UR25, R5 ;  /* 0x00000000051972ca */ /* 0x000fe200000e0000 */
[----:B------:R-:W-:Y:S01]  /*1700*/  ULOP3.LUT UR4, UR4, 0x3fff, URZ, 0xc0, !UPT ;  /* 0x00003fff04047892 */ /* 0x000fe2000f8ec03f */
[----:B------:R-:W-:Y:S01]  /*1710*/  R2UR UR6, R4 ;  /* 0x00000000040672ca */ /* 0x000fe200000e0000 */
[----:B------:R-:W-:Y:S01]  /*1720*/  UMOV UR31, 0x40000040 ;  /* 0x40000040001f7882 */ /* 0x000fe20000000000 */
[----:B------:R-:W-:Y:S01]  /*1730*/  UMOV UR33, 0x40000040 ;  /* 0x4000004000217882 */ /* 0x000fe20000000000 */
[----:B------:R-:W-:Y:S01]  /*1740*/  ULOP3.LUT UR61, UR4, 0x10000, URZ, 0xfc, !UPT ;  /* 0x00010000043d7892 */ /* 0x000fe2000f8efc3f */
[----:B0-----:R-:W-:Y:S01]  /*1750*/  LOP3.LUT R3, R64, 0xffffff80, RZ, 0xc0, !PT ;  /* 0xffffff8040037812 */ /* 0x001fe200078ec0ff */
[----:B------:R-:W-:Y:S01]  /*1760*/  UMOV UR35, 0x40000040 ;  /* 0x4000004000237882 */ /* 0x000fe20000000000 */
[----:B------:R-:W-:Y:S01]  /*1770*/  UMOV UR37, 0x40000040 ;  /* 0x4000004000257882 */ /* 0x000fe20000000000 */
[----:B------:R-:W-:Y:S01]  /*1780*/  UIADD3 UR4, UR61, 0x80, URZ ;  /* 0x000000803d047890 */ /* 0x000fe2000fffe03f */
[----:B------:R-:W-:Y:S01]  /*1790*/  P2R R14, PR, RZ, 0x1 ;  /* 0x00000001ff0e7803 */ /* 0x000fe20000000000 */
[----:B------:R-:W-:Y:S01]  /*17a0*/  UIADD3 UR30, UR61, 0x500, URZ ;  /* 0x000005003d1e7890 */ /* 0x000fe2000fffe03f */
[----:B------:R-:W-:Y:S01]  /*17b0*/  IMAD.IADD R3, R152, 0x1, -R3 ;  /* 0x0000000198037824 */ /* 0x000fe200078e0a03 */
[----:B------:R-:W-:Y:S01]  /*17c0*/  UMOV UR10, UR61 ;  /* 0x0000003d000a7c82 */ /* 0x000fe20008000000 */
[----:B------:R-:W-:Y:S01]  /*17d0*/  UIADD3 UR34, UR61, 0x502, URZ ;  /* 0x000005023d227890 */ /* 0x000fe2000fffe03f */
[----:B------:R-:W-:Y:S01]  /*17e0*/  HGMMA.64x16x16.F32 R56, gdesc[UR8], RZ, !UPT, gsb0 ;  /* 0x00200000083879f0 */ /* 0x000fe2000c0008ff */
[----:B------:R-:W-:Y:S01]  /*17f0*/  UMOV UR14, UR4 ;  /* 0x00000004000e7c82 */ /* 0x000fe20008000000 */
[----:B------:R-:W-:Y:S01]  /*1800*/  UIADD3 UR8, UR61, 0x100, URZ ;  /* 0x000001003d087890 */ /* 0x000fe2000fffe03f */
[----:B------:R-:W-:Y:S01]  /*1810*/  SHF.R.S32.HI R0, RZ, 0x1f, R3 ;  /* 0x0000001fff007819 */ /* 0x000fe20000011403 */
[----:B------:R-:W-:-:S02]  /*1820*/  UIADD3 UR10, UR61, 0x180, URZ ;  /* 0x000001803d0a7890 */ /* 0x000fc4000fffe03f */
[----:B------:R-:W-:Y:S01]  /*1830*/  IMAD.U32 R18, RZ, RZ, UR61 ;  /* 0x0000003dff127e24 */ /* 0x000fe2000f8e00ff */
[----:B------:R-:W-:Y:S01]  /*1840*/  UIADD3 UR4, UR61, 0x200, URZ ;  /* 0x000002003d047890 */ /* 0x000fe2000fffe03f */
[----:B------:R-:W-:Y:S01]  /*1850*/  LEA.HI R0, R0, R3, RZ, 0x2 ;  /* 0x0000000300007211 */ /* 0x000fe200078f10ff */
[----:B------:R-:W-:Y:S01]  /*1860*/  UIADD3 UR5, UR6, 0x2, URZ ;  /* 0x0000000206057890 */ /* 0x000fe2000fffe03f */
[----:B------:R-:W-:Y:S01]  /*1870*/  MOV R150, R151 ;  /* 0x0000009700967202 */ /* 0x000fe20000000f00 */
[----:B------:R-:W-:Y:S01]  /*1880*/  UMOV UR18, UR8 ;  /* 0x0000000800127c82 */ /* 0x000fe20008000000 */
[----:B------:R-:W-:Y:S01]  /*1890*/  UMOV UR22, UR10 ;  /* 0x0000000a00167c82 */ /* 0x000fe20008000000 */
[----:B------:R-:W-:Y:S01]  /*18a0*/  UIADD3 UR10, UR61, 0x2, URZ ;  /* 0x000000023d0a7890 */ /* 0x000fe2000fffe03f */
[----:B------:R-:W-:Y:S01]  /*18b0*/  LOP3.LUT R0, R0, 0x7ffffffc, RZ, 0xc0, !PT ;  /* 0x7ffffffc00007812 */ /* 0x000fe200078ec0ff */
[----:B------:R-:W-:Y:S01]  /*18c0*/  UMOV UR26, UR4 ;  /* 0x00000004001a7c82 */ /* 0x000fe20008000000 */
[----:B------:R-:W-:Y:S01]  /*18d0*/  UMOV UR28, UR5 ;  /* 0x00000005001c7c82 */ /* 0x000fe20008000000 */
[----:B------:R-:W-:Y:S01]  /*18e0*/  UMOV UR9, UR29 ;  /* 0x0000001d00097c82 */ /* 0x000fe20008000000 */
[----:B------:R-:W-:Y:S01]  /*18f0*/  UMOV UR8, UR28 ;  /* 0x0000001c00087c82 */ /* 0x000fe20008000000 */
[----:B------:R-:W-:Y:S01]  /*1900*/  UMOV UR11, 0x40000040 ;  /* 0x40000040000b7882 */ /* 0x000fe20000000000 */
[----:B------:R-:W-:Y:S01]  /*1910*/  UIADD3 UR4, UR61, 0x102, URZ ;  /* 0x000001023d047890 */ /* 0x000fe2000fffe03f */
[----:B------:R-:W-:Y:S01]  /*1920*/  MOV R12, UR28 ;  /* 0x0000001c000c7c02 */ /* 0x000fe20008000f00 */
[----:B------:R-:W-:Y:S01]  /*1930*/  UIADD3 UR5, UR61, 0x182, URZ ;  /* 0x000001823d057890 */ /* 0x000fe2000fffe03f */
[----:B------:R-:W-:Y:S01]  /*1940*/  IADD3 R0, R3, -R0, RZ ;  /* 0x8000000003007210 */ /* 0x000fe20007ffe0ff */
[----:B------:R-:W-:Y:S01]  /*1950*/  UIADD3 UR7, UR6, 0x4, URZ ;  /* 0x0000000406077890 */ /* 0x000fe2000fffe03f */
[----:B------:R-:W-:Y:S01]  /*1960*/  IMAD.MOV.U32 R3, RZ, RZ, -0x2 ;  /* 0xfffffffeff037424 */ /* 0x000fe200078e00ff */
[----:B------:R-:W-:Y:S01]  /*1970*/  UIADD3 UR32, UR6, 0x802, URZ ;  /* 0x0000080206207890 */ /* 0x000fe2000fffe03f */
[--C-:B------:R-:W-:Y:S01]  /*1980*/  IMAD.MOV.U32 R149, RZ, RZ, R151.reuse ;  /* 0x000000ffff957224 */ /* 0x100fe200078e0097 */
[----:B------:R-:W-:Y:S01]  /*1990*/  UIADD3 UR36, UR6, 0x804, URZ ;  /* 0x0000080406247890 */ /* 0x000fe2000fffe03f */
[----:B------:R-:W-:Y:S01]  /*19a0*/  IMAD R0, R0, R3, 0x50 ;  /* 0x0000005000007424 */ /* 0x000fe200078e0203 */
[----:B------:R-:W-:Y:S01]  /*19b0*/  UIADD3 UR38, UR61, 0x504, URZ ;  /* 0x000005043d267890 */ /* 0x000fe2000fffe03f */
[--C-:B------:R-:W-:Y:S01]  /*19c0*/  IMAD.MOV.U32 R148, RZ, RZ, R151.reuse ;  /* 0x000000ffff947224 */ /* 0x100fe200078e0097 */
[----:B------:R-:W-:Y:S01]  /*19d0*/  UMOV UR39, 0x40000040 ;  /* 0x4000004000277882 */ /* 0x000fe20000000000 */
[----:B------:R-:W-:Y:S01]  /*19e0*/  UIADD3 UR40, UR6, 0x806, URZ ;  /* 0x0000080606287890 */ /* 0x000fe2000fffe03f */
[----:B------:R-:W-:Y:S01]  /*19f0*/  IMAD.IADD R23, R23, 0x1, R0 ;  /* 0x0000000117177824 */ /* 0x000fe200078e0200 */
[----:B------:R-:W-:Y:S01]  /*1a00*/  UIADD3 UR42, UR61, 0x506, URZ ;  /* 0x000005063d2a7890 */ /* 0x000fe2000fffe03f */
[----:B------:R-:W-:Y:S01]  /*1a10*/  IMAD.MOV.U32 R147, RZ, RZ, R151 ;  /* 0x000000ffff937224 */ /* 0x000fe200078e0097 */
[----:B------:R-:W-:Y:S01]  /*1a20*/  UMOV UR41, 0x40000040 ;  /* 0x4000004000297882 */ /* 0x000fe20000000000 */
[----:B------:R-:W-:Y:S01]  /*1a30*/  UMOV UR43, 0x40000040 ;  /* 0x40000040002b7882 */ /* 0x000fe20000000000 */
[----:B------:R-:W-:Y:S01]  /*1a40*/  UIADD3 UR44, UR6, 0xc00, URZ ;  /* 0x00000c00062c7890 */ /* 0x000fe2000fffe03f */
[C---:B------:R-:W-:Y:S01]  /*1a50*/  IMAD R23, R22.reuse, -0x50, R23 ;  /* 0xffffffb016177824 */ /* 0x040fe200078e0217 */
[----:B------:R-:W-:Y:S01]  /*1a60*/  UIADD3 UR46, UR61, 0x780, URZ ;  /* 0x000007803d2e7890 */ /* 0x000fe2000fffe03f */
[----:B------:R-:W-:Y:S01]  /*1a70*/  VIADD R22, R22, 0xfffffffe ;  /* 0xfffffffe16167836 */ /* 0x000fe20000000000 */
[----:B------:R-:W-:Y:S01]  /*1a80*/  UMOV UR45, 0x40000040 ;  /* 0x40000040002d7882 */ /* 0x000fe20000000000 */
[----:B------:R-:W-:Y:S01]  /*1a90*/  UMOV UR47, 0x40000040 ;  /* 0x40000040002f7882 */ /* 0x000fe20000000000 */
[----:B------:R-:W-:Y:S01]  /*1aa0*/  UIADD3 UR48, UR6, 0xc02, URZ ;  /* 0x00000c0206307890 */ /* 0x000fe2000fffe03f */
[C---:B------:R-:W-:Y:S01]  /*1ab0*/  ISETP.GT.AND P6, PT, R23.reuse, RZ, PT ;  /* 0x000000ff1700720c */ /* 0x040fe20003fc4270 */
[----:B------:R-:W-:Y:S01]  /*1ac0*/  UIADD3 UR50, UR61, 0x782, URZ ;  /* 0x000007823d327890 */ /* 0x000fe2000fffe03f */
[C---:B------:R-:W-:Y:S01]  /*1ad0*/  ISETP.GT.AND P5, PT, R23.reuse, 0x1, PT ;  /* 0x000000011700780c */ /* 0x040fe20003fa4270 */
[----:B------:R-:W-:Y:S01]  /*1ae0*/  UMOV UR49, 0x40000040 ;  /* 0x4000004000317882 */ /* 0x000fe20000000000 */
[----:B------:R-:W-:Y:S01]  /*1af0*/  UMOV UR51, 0x40000040 ;  /* 0x4000004000337882 */ /* 0x000fe20000000000 */
[----:B------:R-:W-:Y:S01]  /*1b00*/  UIADD3 UR52, UR6, 0xc04, URZ ;  /* 0x00000c0406347890 */ /* 0x000fe2000fffe03f */
[----:B------:R-:W-:Y:S01]  /*1b10*/  ISETP.GT.AND P4, PT, R23, 0x8, PT ;  /* 0x000000081700780c */ /* 0x000fe20003f84270 */
[----:B------:R-:W-:-:S02]  /*1b20*/  WARPGROUP.DEPBAR.LE gsb0, 0x0 ;  /* 0x00008000000079c5 */ /* 0x000fc40000010000 */
[----:B------:R-:W-:Y:S01]  /*1b30*/  WARPGROUP.ARRIVE ;  /* 0x00000000000079c5 */ /* 0x000fe20000000000 */
[----:B------:R-:W-:Y:S01]  /*1b40*/  UIADD3 UR54, UR61, 0x784, URZ ;  /* 0x000007843d367890 */ /* 0x000fe2000fffe03f */
[C---:B------:R-:W-:Y:S01]  /*1b50*/  ISETP.GT.AND P2, PT, R23.reuse, 0x9, PT ;  /* 0x000000091700780c */ /* 0x040fe20003f44270 */
[----:B------:R-:W-:Y:S01]  /*1b60*/  UMOV UR53, 0x40000040 ;  /* 0x4000004000357882 */ /* 0x000fe20000000000 */
[----:B------:R-:W-:Y:S01]  /*1b70*/  UMOV UR55, 0x40000040 ;  /* 0x4000004000377882 */ /* 0x000fe20000000000 */
[----:B------:R-:W-:Y:S01]  /*1b80*/  UIADD3 UR58, UR61, 0x786, URZ ;  /* 0x000007863d3a7890 */ /* 0x000fe2000fffe03f */
[----:B------:R-:W-:Y:S01]  /*1b90*/  HGMMA.64x16x16.F32 R48, gdesc[UR12], RZ, !UPT, gsb0 ;  /* 0x002000000c3079f0 */ /* 0x000fe2000c0008ff */
[----:B------:R-:W-:Y:S01]  /*1ba0*/  UIADD3 UR12, UR61, 0x4, URZ ;  /* 0x000000043d0c7890 */ /* 0x000fe2000fffe03f */
[----:B------:R-:W-:Y:S01]  /*1bb0*/  ISETP.GT.AND P3, PT, R23, 0x10, PT ;  /* 0x000000101700780c */ /* 0x000fe20003f64270 */
[----:B------:R-:W-:Y:S01]  /*1bc0*/  UIADD3 UR13, UR6, 0x6, URZ ;  /* 0x00000006060d7890 */ /* 0x000fe2000fffe03f */
[--C-:B------:R-:W-:Y:S01]  /*1bd0*/  IMAD.MOV.U32 R146, RZ, RZ, R151.reuse ;  /* 0x000000ffff927224 */ /* 0x100fe200078e0097 */
[----:B------:R-:W-:Y:S01]  /*1be0*/  UIADD3 UR14, UR6, 0x400, URZ ;  /* 0x00000400060e7890 */ /* 0x000fe2000fffe03f */
[-C--:B------:R-:W-:Y:S01]  /*1bf0*/  MOV R145, R151.reuse ;  /* 0x0000009700917202 */ /* 0x080fe20000000f00 */
[----:B------:R-:W-:Y:S01]  /*1c00*/  UMOV UR15, 0x40000040 ;  /* 0x40000040000f7882 */ /* 0x000fe20000000000 */
[----:B------:R-:W-:Y:S01]  /*1c10*/  UMOV UR59, 0x40000040 ;  /* 0x40000040003b7882 */ /* 0x000fe20000000000 */
[--C-:B------:R-:W-:Y:S01]  /*1c20*/  IMAD.MOV.U32 R144, RZ, RZ, R151.reuse ;  /* 0x000000ffff907224 */ /* 0x100fe200078e0097 */
[-C--:B------:R-:W-:Y:S01]  /*1c30*/  MOV R140, R151.reuse ;  /* 0x00000097008c7202 */ /* 0x080fe20000000f00 */
        /* <DEDUP_REMOVED lines=23> */
[----:B------:R-:W-:Y:S01]  /*1db0*/  MOV R70, R151 ;  /* 0x0000009700467202 */ /* 0x000fe20000000f00 */
[----:B------:R-:W-:-:S02]  /*1dc0*/  IMAD.MOV.U32 R128, RZ, RZ, R151 ;  /* 0x000000ffff807224 */ /* 0x000fc400078e0097 */
[--C-:B------:R-:W-:Y:S02]  /*1dd0*/  IMAD.MOV.U32 R127, RZ, RZ, R151.reuse ;  /* 0x000000ffff7f7224 */ /* 0x100fe400078e0097 */
[--C-:B------:R-:W-:Y:S02]  /*1de0*/  IMAD.MOV.U32 R126, RZ, RZ, R151.reuse ;  /* 0x000000ffff7e7224 */ /* 0x100fe400078e0097 */
[--C-:B------:R-:W-:Y:S02]  /*1df0*/  IMAD.MOV.U32 R124, RZ, RZ, R151.reuse ;  /* 0x000000ffff7c7224 */ /* 0x100fe400078e0097 */
[--C-:B------:R-:W-:Y:S02]  /*1e00*/  IMAD.MOV.U32 R123, RZ, RZ, R151.reuse ;  /* 0x000000ffff7b7224 */ /* 0x100fe400078e0097 */
[--C-:B------:R-:W-:Y:S02]  /*1e10*/  IMAD.MOV.U32 R122, RZ, RZ, R151.reuse ;  /* 0x000000ffff7a7224 */ /* 0x100fe400078e0097 */
[----:B------:R-:W-:-:S02]  /*1e20*/  IMAD.MOV.U32 R121, RZ, RZ, R151 ;  /* 0x000000ffff797224 */ /* 0x000fc400078e0097 */
[--C-:B------:R-:W-:Y:S02]  /*1e30*/  IMAD.MOV.U32 R119, RZ, RZ, R151.reuse ;  /* 0x000000ffff777224 */ /* 0x100fe400078e0097 */
[--C-:B------:R-:W-:Y:S01]  /*1e40*/  IMAD.MOV.U32 R118, RZ, RZ, R151.reuse ;  /* 0x000000ffff767224 */ /* 0x100fe200078e0097 */
[----:B------:R-:W-:Y:S02]  /*1e50*/  WARPGROUP.DEPBAR.LE gsb0, 0x0 ;  /* 0x00008000000079c5 */ /* 0x000fe40000010000 */
[----:B------:R-:W-:Y:S01]  /*1e60*/  WARPGROUP.ARRIVE ;  /* 0x00000000000079c5 */ /* 0x000fe20000000000 */
[--C-:B------:R-:W-:Y:S02]  /*1e70*/  IMAD.MOV.U32 R117, RZ, RZ, R151.reuse ;  /* 0x000000ffff757224 */ /* 0x100fe400078e0097 */
[--C-:B------:R-:W-:Y:S02]  /*1e80*/  IMAD.MOV.U32 R116, RZ, RZ, R151.reuse ;  /* 0x000000ffff747224 */ /* 0x100fe400078e0097 */
[--C-:B------:R-:W-:Y:S01]  /*1e90*/  IMAD.MOV.U32 R114, RZ, RZ, R151.reuse ;  /* 0x000000ffff727224 */ /* 0x100fe200078e0097 */
[----:B------:R-:W-:Y:S01]  /*1ea0*/  HGMMA.64x16x16.F32 R40, gdesc[UR16], RZ, !UPT, gsb0 ;  /* 0x00200000102879f0 */ /* 0x000fe2000c0008ff */
[----:B------:R-:W-:Y:S01]  /*1eb0*/  UIADD3 UR16, UR61, 0x280, URZ ;  /* 0x000002803d107890 */ /* 0x000fe2000fffe03f */
[--C-:B------:R-:W-:Y:S01]  /*1ec0*/  IMAD.MOV.U32 R113, RZ, RZ, R151.reuse ;  /* 0x000000ffff717224 */ /* 0x100fe200078e0097 */
[----:B------:R-:W-:Y:S01]  /*1ed0*/  UIADD3 UR18, UR61, 0x282, URZ ;  /* 0x000002823d127890 */ /* 0x000fe2000fffe03f */
[--C-:B------:R-:W-:Y:S01]  /*1ee0*/  IMAD.MOV.U32 R112, RZ, RZ, R151.reuse ;  /* 0x000000ffff707224 */ /* 0x100fe200078e0097 */
[----:B------:R-:W-:Y:S01]  /*1ef0*/  UMOV UR17, 0x40000040 ;  /* 0x4000004000117882 */ /* 0x000fe20000000000 */
[----:B------:R-:W-:Y:S01]  /*1f00*/  UMOV UR19, 0x40000040 ;  /* 0x4000004000137882 */ /* 0x000fe20000000000 */
        /* <DEDUP_REMOVED lines=22> */
[--C-:B------:R-:W-:Y:S01]  /*2070*/  IMAD.MOV.U32 R72, RZ, RZ, R151.reuse ;  /* 0x000000ffff487224 */ /* 0x100fe200078e0097 */
[----:B------:R-:W-:Y:S02]  /*2080*/  WARPGROUP.DEPBAR.LE gsb0, 0x0 ;  /* 0x00008000000079c5 */ /* 0x000fe40000010000 */
[----:B------:R-:W-:Y:S01]  /*2090*/  WARPGROUP.ARRIVE ;  /* 0x00000000000079c5 */ /* 0x000fe20000000000 */
[----:B------:R-:W-:-:S02]  /*20a0*/  IMAD.MOV.U32 R68, RZ, RZ, R151 ;  /* 0x000000ffff447224 */ /* 0x000fc400078e0097 */
[--C-:B------:R-:W-:Y:S02]  /*20b0*/  IMAD.MOV.U32 R66, RZ, RZ, R151.reuse ;  /* 0x000000ffff427224 */ /* 0x100fe400078e0097 */
[----:B------:R-:W-:Y:S01]  /*20c0*/  IMAD.MOV.U32 R64, RZ, RZ, R151 ;  /* 0x000000ffff407224 */ /* 0x000fe200078e0097 */
[----:B------:R-:W-:Y:S01]  /*20d0*/  HGMMA.64x16x16.F32 R32, gdesc[UR20], RZ, !UPT, gsb0 ;  /* 0x00200000142079f0 */ /* 0x000fe2000c0008ff */
[----:B------:R-:W-:Y:S02]  /*20e0*/  UIADD3 UR20, UR6, 0x404, URZ ;  /* 0x0000040406147890 */ /* 0x000fe4000fffe03f */
[----:B------:R-:W-:Y:S01]  /*20f0*/  UIADD3 UR22, UR61, 0x284, URZ ;  /* 0x000002843d167890 */ /* 0x000fe2000fffe03f */
[----:B------:R-:W-:Y:S01]  /*2100*/  UMOV UR21, 0x40000040 ;  /* 0x4000004000157882 */ /* 0x000fe20000000000 */
[----:B------:R-:W-:Y:S01]  /*2110*/  UMOV UR23, 0x40000040 ;  /* 0x4000004000177882 */ /* 0x000fe20000000000 */
[----:B------:R-:W-:Y:S02]  /*2120*/  WARPGROUP.DEPBAR.LE gsb0, 0x0 ;  /* 0x00008000000079c5 */ /* 0x000fe40000010000 */
[----:B------:R-:W-:-:S06]  /*2130*/  WARPGROUP.ARRIVE ;  /* 0x00000000000079c5 */ /* 0x000fcc0000000000 */
[----:B------:R-:W-:Y:S01]  /*2140*/  HGMMA.64x16x16.F32 R24, gdesc[UR24], RZ, !UPT, gsb0 ;  /* 0x00200000181879f0 */ /* 0x000fe2000c0008ff */
[----:B------:R-:W-:Y:S02]  /*2150*/  UIADD3 UR24, UR6, 0x406, URZ ;  /* 0x0000040606187890 */ /* 0x000fe4000fffe03f */
[----:B------:R-:W-:Y:S01]  /*2160*/  UIADD3 UR26, UR61, 0x286, URZ ;  /* 0x000002863d1a7890 */ /* 0x000fe2000fffe03f */
[----:B------:R-:W-:Y:S01]  /*2170*/  UMOV UR25, 0x40000040 ;  /* 0x4000004000197882 */ /* 0x000fe20000000000 */
[----:B------:R-:W-:Y:S01]  /*2180*/  UMOV UR27, 0x40000040 ;  /* 0x40000040001b7882 */ /* 0x000fe20000000000 */
[----:B------:R-:W-:Y:S02]  /*2190*/  WARPGROUP.DEPBAR.LE gsb0, 0x0 ;  /* 0x00008000000079c5 */ /* 0x000fe40000010000 */
[----:B------:R-:W-:-:S06]  /*21a0*/  WARPGROUP.ARRIVE ;  /* 0x00000000000079c5 */ /* 0x000fcc0000000000 */
[----:B------:R-:W-:Y:S01]  /*21b0*/  HGMMA.64x16x16.F32 R56, gdesc[UR8], R56, gsb0 ;  /* 0x00200000083879f0 */ /* 0x000fe20008000838 */
[----:B------:R-:W-:Y:S01]  /*21c0*/  UIADD3 UR10, UR61, 0x82, URZ ;  /* 0x000000823d0a7890 */ /* 0x000fe2000fffe03f */
[----:B------:R-:W-:Y:S01]  /*21d0*/  UMOV UR8, UR28 ;  /* 0x0000001c00087c82 */ /* 0x000fe20008000000 */
[----:B------:R-:W-:Y:S01]  /*21e0*/  UMOV UR9, UR29 ;  /* 0x0000001d00097c82 */ /* 0x000fe20008000000 */
[----:B------:R-:W-:Y:S01]  /*21f0*/  UMOV UR11, 0x40000040 ;  /* 0x40000040000b7882 */ /* 0x000fe20000000000 */
[----:B------:R-:W-:Y:S02]  /*2200*/  WARPGROUP.DEPBAR.LE gsb0, 0x0 ;  /* 0x00008000000079c5 */ /* 0x000fe40000010000 */
[----:B------:R-:W-:-:S06]  /*2210*/  WARPGROUP.ARRIVE ;  /* 0x00000000000079c5 */ /* 0x000fcc0000000000 */
[----:B------:R-:W-:Y:S01]  /*2220*/  HGMMA.64x16x16.F32 R48, gdesc[UR8], R48, gsb0 ;  /* 0x00200000083079f0 */ /* 0x000fe20008000830 */
[----:B------:R-:W-:Y:S01]  /*2230*/  UMOV UR8, UR28 ;  /* 0x0000001c00087c82 */ /* 0x000fe20008000000 */
[----:B------:R-:W-:Y:S01]  /*2240*/  UMOV UR9, UR29 ;  /* 0x0000001d00097c82 */ /* 0x000fe20008000000 */
[----:B------:R-:W-:Y:S01]  /*2250*/  UMOV UR10, UR4 ;  /* 0x00000004000a7c82 */ /* 0x000fe20008000000 */
[----:B------:R-:W-:Y:S01]  /*2260*/  UMOV UR11, 0x40000040 ;  /* 0x40000040000b7882 */ /* 0x000fe20000000000 */
[----:B------:R-:W-:Y:S01]  /*2270*/  UIADD3 UR4, UR61, 0x202, URZ ;  /* 0x000002023d047890 */ /* 0x000fe2000fffe03f */
[----:B------:R-:W-:Y:S02]  /*2280*/  WARPGROUP.DEPBAR.LE gsb0, 0x0 ;  /* 0x00008000000079c5 */ /* 0x000fe40000010000 */
[----:B------:R-:W-:-:S06]  /*2290*/  WARPGROUP.ARRIVE ;  /* 0x00000000000079c5 */ /* 0x000fcc0000000000 */
[----:B------:R-:W-:Y:S01]  /*22a0*/  HGMMA.64x16x16.F32 R40, gdesc[UR8], R40, gsb0 ;  /* 0x00200000082879f0 */ /* 0x000fe20008000828 */
[----:B------:R-:W-:Y:S01]  /*22b0*/  UMOV UR8, UR28 ;  /* 0x0000001c00087c82 */ /* 0x000fe20008000000 */
[----:B------:R-:W-:Y:S01]  /*22c0*/  UMOV UR9, UR29 ;  /* 0x0000001d00097c82 */ /* 0x000fe20008000000 */
[----:B------:R-:W-:Y:S01]  /*22d0*/  UMOV UR10, UR5 ;  /* 0x00000005000a7c82 */ /* 0x000fe20008000000 */
[----:B------:R-:W-:Y:S01]  /*22e0*/  UMOV UR11, 0x40000040 ;  /* 0x40000040000b7882 */ /* 0x000fe20000000000 */
        /* <DEDUP_REMOVED lines=8> */
[----:B------:R-:W-:Y:S01]  /*2370*/  UMOV UR4, UR7 ;  /* 0x0000000700047c82 */ /* 0x000fe20008000000 */
[----:B------:R-:W-:Y:S02]  /*2380*/  UIADD3 UR7, UR61, 0x104, URZ ;  /* 0x000001043d077890 */ /* 0x000fe4000fffe03f */
[----:B------:R-:W-:Y:S01]  /*2390*/  UIADD3 UR28, UR6, 0x800, URZ ;  /* 0x00000800061c7890 */ /* 0x000fe2000fffe03f */
[----:B------:R-:W-:Y:S01]  /*23a0*/  UMOV UR29, 0x40000040 ;  /* 0x40000040001d7882 */ /* 0x000fe20000000000 */
[----:B------:R-:W-:-:S02]  /*23b0*/  WARPGROUP.DEPBAR.LE gsb0, 0x0 ;  /* 0x00008000000079c5 */ /* 0x000fc40000010000 */
        /* <DEDUP_REMOVED lines=42> */
[----:B------:R-:W-:Y:S01]  /*2660*/  UMOV UR9, 0x40000040 ;  /* 0x4000004000097882 */ /* 0x000fe20000000000 */
[----:B------:R-:W-:Y:S01]  /*2670*/  UMOV UR10, UR12 ;  /* 0x0000000c000a7c82 */ /* 0x000fe20008000000 */
[----:B------:R-:W-:Y:S01]  /*2680*/  UMOV UR11, 0x40000040 ;  /* 0x40000040000b7882 */ /* 0x000fe20000000000 */
[----:B------:R-:W-:Y:S01]  /*2690*/  UIADD3 UR12, UR61, 0x186, URZ ;  /* 0x000001863d0c7890 */ /* 0x000fe2000fffe03f */
[----:B------:R-:W-:Y:S01]  /*26a0*/  UMOV UR13, 0x40000040 ;  /* 0x40000040000d7882 */ /* 0x000fe20000000000 */
[----:B------:R-:W-:Y:S02]  /*26b0*/  WARPGROUP.DEPBAR.LE gsb0, 0x0 ;  /* 0x00008000000079c5 */ /* 0x000fe40000010000 */
[----:B------:R-:W-:-:S06]  /*26c0*/  WARPGROUP.ARRIVE ;  /* 0x00000000000079c5 */ /* 0x000fcc0000000000 */
[----:B------:R-:W-:Y:S01]  /*26d0*/  HGMMA.64x16x16.F32 R56, gdesc[UR8], R56, gsb0 ;  /* 0x00200000083879f0 */ /* 0x000fe20008000838 */
[----:B------:R-:W-:Y:S01]  /*26e0*/  UIADD3 UR10, UR61, 0x86, URZ ;  /* 0x000000863d0a7890 */ /* 0x000fe2000fffe03f */
[----:B------:R-:W-:Y:S01]  /*26f0*/  UMOV UR11, 0x40000040 ;  /* 0x40000040000b7882 */ /* 0x000fe20000000000 */
[----:B------:R-:W-:Y:S02]  /*2700*/  WARPGROUP.DEPBAR.LE gsb0, 0x0 ;  /* 0x00008000000079c5 */ /* 0x000fe40000010000 */
[----:B------:R-:W-:-:S06]  /*2710*/  WARPGROUP.ARRIVE ;  /* 0x00000000000079c5 */ /* 0x000fcc0000000000 */
[----:B------:R-:W-:Y:S01]  /*2720*/  HGMMA.64x16x16.F32 R48, gdesc[UR8], R48, gsb0 ;  /* 0x00200000083079f0 */ /* 0x000fe20008000830 */
        /* <DEDUP_REMOVED lines=9> */
[----:B------:R-:W-:Y:S01]  /*27c0*/  UMOV UR14, UR16 ;  /* 0x00000010000e7c82 */ /* 0x000fe20008000000 */
[----:B------:R-:W-:Y:S01]  /*27d0*/  UIADD3 UR16, UR6, 0x402, URZ ;  /* 0x0000040206107890 */ /* 0x000fe2000fffe03f */
        /* <DEDUP_REMOVED lines=9> */
[----:B------:R-:W-:Y:S02]  /*2870*/  UIADD3 UR10, UR61, 0x400, URZ ;  /* 0x000004003d0a7890 */ /* 0x000fe4000fffe03f */
        /* <DEDUP_REMOVED lines=26> */
[----:B------:R-:W-:Y:S02]  /*2a20*/  UMOV UR15, 0x40000040 ;  /* 0x40000040000f7882 */ /* 0x000fe40000000000 */
[----:B------:R-:W-:Y:S01]  /*2a30*/  UMOV UR57, UR15 ;  /* 0x0000000f00397c82 */ /* 0x000fe20008000000 */
[----:B------:R-:W-:Y:S01]  /*2a40*/  IMAD.U32 R11, RZ, RZ, UR15 ;  /* 0x0000000fff0b7e24 */ /* 0x000fe2000f8e00ff */
        /* <DEDUP_REMOVED lines=25> */
[----:B------:R-:W-:Y:S03]  /*2be0*/  HGMMA.64x16x16.F32 R24, gdesc[UR16], R24, gsb0 ;  /* 0x00200000101879f0 */ /* 0x000fe60008000818 */
        /* <DEDUP_REMOVED lines=198> */
[----:B------:R-:W-:Y:S02]  /*3850*/  UIADD3 UR10, UR6, 0xc06, URZ ;  /* 0x00000c06060a7890 */ /* 0x000fe4000fffe03f */
[----:B------:R-:W-:-:S05]  /*3860*/  UIADD3 UR6, UR61, 0x884, URZ ;  /* 0x000008843d067890 */ /* 0x000fca000fffe03f */
[----:B------:R-:W-:Y:S02]  /*3870*/  UMOV UR14, UR10 ;  /* 0x0000000a000e7c82 */ /* 0x000fe40008000000 */
[----:B------:R-:W-:Y:S01]  /*3880*/  UMOV UR56, UR14 ;  /* 0x0000000e00387c82 */ /* 0x000fe20008000000 */
[----:B------:R-:W-:Y:S01]  /*3890*/  IMAD.U32 R10, RZ, RZ, UR14 ;  /* 0x0000000eff0a7e24 */ /* 0x000fe2000f8e00ff */
        /* <DEDUP_REMOVED lines=25> */
[----:B------:R-:W-:Y:S02]  /*3a30*/  ULDC UR7, c[0x0][0x988] ;  /* 0x0002620000077ab9 */ /* 0x000fe40000000800 */
[----:B-1----:R-:W-:Y:S01]  /*3a40*/  IMAD.U32 R2, RZ, RZ, UR7 ;  /* 0x00000007ff027e24 */ /* 0x002fe2000f8e00ff */
[----:B------:R-:W-:Y:S02]  /*3a50*/  WARPGROUP.DEPBAR.LE gsb0, 0x0 ;  /* 0x00008000000079c5 */ /* 0x000fe40000010000 */
[----:B------:R-:W-:-:S06]  /*3a60*/  WARPGROUP.ARRIVE ;  /* 0x00000000000079c5 */ /* 0x000fcc0000000000 */
[----:B------:R-:W-:Y:S01]  /*3a70*/  HGMMA.64x16x16.F32 R32, gdesc[UR52], R32, gsb0 ;  /* 0x00200000342079f0 */ /* 0x000fe20008000820 */
[----:B------:R-:W-:Y:S01]  /*3a80*/  UMOV UR54, UR6 ;  /* 0x0000000600367c82 */ /* 0x000fe20008000000 */
[----:B------:R-:W-:Y:S01]  /*3a90*/  UMOV UR55, 0x40000040 ;  /* 0x4000004000377882 */ /* 0x000fe20000000000 */
[----:B------:R-:W-:Y:S01]  /*3aa0*/  ULDC UR6, c[0x0][0x9d8] ;  /* 0x0002760000067ab9 */ /* 0x000fe20000000800 */
[----:B------:R-:W-:Y:S02]  /*3ab0*/  WARPGROUP.DEPBAR.LE gsb0, 0x0 ;  /* 0x00008000000079c5 */ /* 0x000fe40000010000 */
[----:B------:R-:W-:-:S06]  /*3ac0*/  WARPGROUP.ARRIVE ;  /* 0x00000000000079c5 */ /* 0x000fcc0000000000 */
[----:B------:R-:W-:Y:S03]  /*3ad0*/  HGMMA.64x16x16.F32 R24, gdesc[UR52], R24, gsb0 ;  /* 0x00200000341879f0 */ /* 0x000fe60008000818 */
        /* <DEDUP_REMOVED lines=8> */
[----:B------:R-:W-:Y:S01]  /*3b60*/  WARPGROUP.ARRIVE ;  /* 0x00000000000079c5 */ /* 0x000fe20000000000 */
[----:B------:R-:W-:Y:S01]  /*3b70*/  FMUL.FTZ R58, R58, UR6 ;  /* 0x000000063a3a7c20 */ /* 0x000fe20008410000 */
[----:B------:R-:W-:Y:S01]  /*3b80*/  FMUL.FTZ R59, R59, UR6 ;  /* 0x000000063b3b7c20 */ /* 0x000fe20008410000 */
[----:B------:R-:W-:Y:S01]  /*3b90*/  FMUL.FTZ R62, R62, UR6 ;  /* 0x000000063e3e7c20 */ /* 0x000fe20008410000 */
[----:B------:R-:W-:Y:S01]  /*3ba0*/  FMUL.FTZ R63, R63, UR6 ;  /* 0x000000063f3f7c20 */ /* 0x000fe20008410000 */
[----:B------:R-:W-:Y:S01]  /*3bb0*/  FMUL.FTZ R56, R56, UR6 ;  /* 0x0000000638387c20 */ /* 0x000fe20008410000 */
[----:B------:R-:W-:Y:S01]  /*3bc0*/  HGMMA.64x16x16.F32 R48, gdesc[UR56], R48, gsb0 ;  /* 0x00200000383079f0 */ /* 0x000fe20008000830 */
[----:B------:R-:W-:Y:S01]  /*3bd0*/  UIADD3 UR58, UR61, 0x886, URZ ;  /* 0x000008863d3a7890 */ /* 0x000fe2000fffe03f */
[----:B------:R-:W0:Y:S01]  /*3be0*/  MUFU.TANH R58, R58 ;  /* 0x0000003a003a7308 */ /* 0x000e220000002400 */
[----:B------:R-:W-:Y:S01]  /*3bf0*/  UMOV UR56, UR14 ;  /* 0x0000000e00387c82 */ /* 0x000fe20008000000 */
[----:B------:R-:W-:Y:S01]  /*3c00*/  UMOV UR57, UR15 ;  /* 0x0000000f00397c82 */ /* 0x000fe20008000000 */
[----:B------:R-:W-:Y:S01]  /*3c10*/  UMOV UR59, 0x40000040 ;  /* 0x40000040003b7882 */ /* 0x000fe20000000000 */
[----:B------:R-:W-:Y:S01]  /*3c20*/  FMUL.FTZ R57, R57, UR6 ;  /* 0x0000000639397c20 */ /* 0x000fe20008410000 */
[----:B------:R-:W-:Y:S01]  /*3c30*/  FMUL.FTZ R60, R60, UR6 ;  /* 0x000000063c3c7c20 */ /* 0x000fe20008410000 */
[----:B------:R-:W-:-:S02]  /*3c40*/  FMUL.FTZ R61, R61, UR6 ;  /* 0x000000063d3d7c20 */ /* 0x000fc40008410000 */
[----:B------:R-:W1:Y:S08]  /*3c50*/  MUFU.TANH R59, R59 ;  /* 0x0000003b003b7308 */ /* 0x000e700000002400 */
[----:B------:R-:W2:Y:S01]  /*3c60*/  MUFU.TANH R62, R62 ;  /* 0x0000003e003e7308 */ /* 0x000ea20000002400 */
[----:B0-----:R-:W-:Y:S01]  /*3c70*/  FSEL R15, R58, -INF , P6 ;  /* 0xff8000003a0f7808 */ /* 0x001fe20003000000 */
[----:B------:R-:W-:-:S06]  /*3c80*/  IMAD.MOV.U32 R58, RZ, RZ, R151 ;  /* 0x000000ffff3a7224 */ /* 0x000fcc00078e0097 */
[----:B------:R-:W0:Y:S01]  /*3c90*/  MUFU.TANH R63, R63 ;  /* 0x0000003f003f7308 */ /* 0x000e220000002400 */
[----:B-1----:R-:W-:-:S04]  /*3ca0*/  FSEL R59, R59, -INF , P5 ;  /* 0xff8000003b3b7808 */ /* 0x002fc80002800000 */
[----:B------:R-:W-:-:S03]  /*3cb0*/  FMNMX.FTZ R0, R15, R59, !PT ;  /* 0x0000003b0f007209 */ /* 0x000fc60007810000 */
[----:B------:R-:W1:Y:S01]  /*3cc0*/  MUFU.TANH R56, R56 ;  /* 0x0000003800387308 */ /* 0x000e620000002400 */
[----:B--2---:R-:W-:Y:S01]  /*3cd0*/  FSEL R65, R62, -INF , P4 ;  /* 0xff8000003e417808 */ /* 0x004fe20002000000 */
[----:B------:R-:W-:-:S03]  /*3ce0*/  IMAD.MOV.U32 R62, RZ, RZ, R151 ;  /* 0x000000ffff3e7224 */ /* 0x000fc600078e0097 */
[----:B------:R-:W-:-:S03]  /*3cf0*/  FMNMX.FTZ R0, R65, R0, !PT ;  /* 0x0000000041007209 */ /* 0x000fc60007810000 */
[----:B------:R-:W2:Y:S01]  /*3d00*/  MUFU.TANH R57, R57 ;  /* 0x0000003900397308 */ /* 0x000ea20000002400 */
[----:B0-----:R-:W-:-:S04]  /*3d10*/  FSEL R63, R63, -INF , P2 ;  /* 0xff8000003f3f7808 */ /* 0x001fc80001000000 */
[----:B------:R-:W-:-:S03]  /*3d20*/  FMNMX.FTZ R0, R63, R0, !PT ;  /* 0x000000003f007209 */ /* 0x000fc60007810000 */
[----:B------:R-:W0:Y:S01]  /*3d30*/  MUFU.TANH R60, R60 ;  /* 0x0000003c003c7308 */ /* 0x000e220000002400 */
[----:B-1----:R-:W-:Y:S01]  /*3d40*/  FSEL R3, R56, -INF , P6 ;  /* 0xff80000038037808 */ /* 0x002fe20003000000 */
        /* <DEDUP_REMOVED lines=9> */
[----:B------:R-:W1:Y:S01]  /*3de0*/  MUFU.TANH R50, R50 ;  /* 0x0000003200327308 */ /* 0x000e620000002400 */
[----:B------:R-:W-:Y:S01]  /*3df0*/  UMOV UR56, UR14 ;  /* 0x0000000e00387c82 */ /* 0x000fe20008000000 */
[----:B------:R-:W-:Y:S01]  /*3e00*/  UMOV UR57, UR15 ;  /* 0x0000000f00397c82 */ /* 0x000fe20008000000 */
[----:B------:R-:W-:Y:S01]  /*3e10*/  UMOV UR59, 0x40000040 ;  /* 0x40000040003b7882 */ /* 0x000fe20000000000 */
[----:B------:R-:W-:Y:S01]  /*3e20*/  FMUL.FTZ R49, R49, UR6 ;  /* 0x0000000631317c20 */ /* 0x000fe20008410000 */
[----:B------:R-:W-:Y:S01]  /*3e30*/  FMUL.FTZ R52, R52, UR6 ;  /* 0x0000000634347c20 */ /* 0x000fe20008410000 */
[----:B------:R-:W-:Y:S01]  /*3e40*/  ISETP.GT.AND P6, PT, R23, 0x11, PT ;  /* 0x000000111700780c */ /* 0x000fe20003fc4270 */
[----:B------:R-:W-:Y:S01]  /*3e50*/  FMUL.FTZ R53, R53, UR6 ;  /* 0x0000000635357c20 */ /* 0x000fe20008410000 */
[----:B------:R-:W3:Y:S01]  /*3e60*/  MUFU.TANH R51, R51 ;  /* 0x0000003300337308 */ /* 0x000ee20000002400 */
[----:B--2---:R-:W-:Y:S01]  /*3e70*/  FSEL R57, R57, -INF , P5 ;  /* 0xff80000039397808 */ /* 0x004fe20002800000 */
[----:B------:R-:W-:Y:S01]  /*3e80*/  IMAD.MOV.U32 R56, RZ, RZ, R151 ;  /* 0x000000ffff387224 */ /* 0x000fe200078e0097 */
[----:B------:R-:W-:-:S02]  /*3e90*/  ISETP.GT.AND P5, PT, R23, 0x18, PT ;  /* 0x000000181700780c */ /* 0x000fc40003fa4270 */
[----:B0-----:R-:W-:Y:S02]  /*3ea0*/  FSEL R21, R60, -INF , P4 ;  /* 0xff8000003c157808 */ /* 0x001fe40002000000 */
[----:B------:R-:W-:Y:S01]  /*3eb0*/  ISETP.GT.AND P4, PT, R23, 0x19, PT ;  /* 0x000000191700780c */ /* 0x000fe20003f84270 */
[----:B------:R-:W0:Y:S01]  /*3ec0*/  MUFU.TANH R54, R54 ;  /* 0x0000003600367308 */ /* 0x000e220000002400 */
[----:B-1----:R-:W-:Y:S02]  /*3ed0*/  FSEL R69, R50, -INF , P3 ;  /* 0xff80000032457808 */ /* 0x002fe40001800000 */
[-C--:B------:R-:W-:Y:S02]  /*3ee0*/  MOV R60, R151.reuse ;  /* 0x00000097003c7202 */ /* 0x080fe40000000f00 */
[----:B------:R-:W-:Y:S02]  /*3ef0*/  FMNMX.FTZ R0, R69, R0, !PT ;  /* 0x0000000045007209 */ /* 0x000fe40007810000 */
[----:B------:R-:W-:Y:S01]  /*3f00*/  MOV R50, R151 ;  /* 0x0000009700327202 */ /* 0x000fe20000000f00 */
[----:B------:R-:W1:Y:S01]  /*3f10*/  MUFU.TANH R61, R61 ;  /* 0x0000003d003d7308 */ /* 0x000e620000002400 */
[----:B---3--:R-:W-:-:S04]  /*3f20*/  FSEL R51, R51, -INF , P6 ;  /* 0xff80000033337808 */ /* 0x008fc80003000000 */
[----:B------:R-:W-:-:S03]  /*3f30*/  FMNMX.FTZ R0, R51, R0, !PT ;  /* 0x0000000033007209 */ /* 0x000fc60007810000 */
[----:B------:R-:W2:Y:S01]  /*3f40*/  MUFU.TANH R55, R55 ;  /* 0x0000003700377308 */ /* 0x000ea20000002400 */
[----:B0-----:R-:W-:Y:S01]  /*3f50*/  FSEL R73, R54, -INF , P5 ;  /* 0xff80000036497808 */ /* 0x001fe20002800000 */
[----:B------:R-:W-:-:S03]  /*3f60*/  IMAD.MOV.U32 R54, RZ, RZ, R151 ;  /* 0x000000ffff367224 */ /* 0x000fc600078e0097 */
[----:B------:R-:W-:-:S03]  /*3f70*/  FMNMX.FTZ R0, R73, R0, !PT ;  /* 0x0000000049007209 */ /* 0x000fc60007810000 */
[----:B------:R-:W0:Y:S01]  /*3f80*/  MUFU.TANH R48, R48 ;  /* 0x0000003000307308 */ /* 0x000e220000002400 */
[----:B-1----:R-:W-:Y:S02]  /*3f90*/  FSEL R61, R61, -INF , P2 ;  /* 0xff8000003d3d7808 */ /* 0x002fe40001000000 */
[----:B------:R-:W-:-:S05]  /*3fa0*/  ISETP.GT.AND P2, PT, R23, 0x20, PT ;  /* 0x000000201700780c */ /* 0x000fca0003f44270 */
[----:B------:R-:W1:Y:S01]  /*3fb0*/  MUFU.TANH R49, R49 ;  /* 0x0000003100317308 */ /* 0x000e620000002400 */
[----:B--2---:R-:W-:Y:S01]  /*3fc0*/  FSEL R55, R55, -INF , P4 ;  /* 0xff80000037377808 */ /* 0x004fe20002000000 */
[----:B------:R-:W-:Y:S02]  /*3fd0*/  WARPGROUP.DEPBAR.LE gsb0, 0x0 ;  /* 0x00008000000079c5 */ /* 0x000fe40000010000 */
[----:B------:R-:W-:Y:S01]  /*3fe0*/  WARPGROUP.ARRIVE ;  /* 0x00000000000079c5 */ /* 0x000fe20000000000 */
[----:B------:R-:W-:Y:S01]  /*3ff0*/  FMUL.FTZ R42, R42, UR6 ;  /* 0x000000062a2a7c20 */ /* 0x000fe20008410000 */
[----:B------:R-:W-:Y:S01]  /*4000*/  FMUL.FTZ R43, R43, UR6 ;  /* 0x000000062b2b7c20 */ /* 0x000fe20008410000 */
[----:B------:R-:W-:Y:S01]  /*4010*/  FMUL.FTZ R46, R46, UR6 ;  /* 0x000000062e2e7c20 */ /* 0x000fe20008410000 */
[----:B------:R-:W-:Y:S01]  /*4020*/  FMUL.FTZ R47, R47, UR6 ;  /* 0x000000062f2f7c20 */ /* 0x000fe20008410000 */
[----:B------:R-:W2:Y:S01]  /*4030*/  MUFU.TANH R52, R52 ;  /* 0x0000003400347308 */ /* 0x000ea20000002400 */
[----:B------:R-:W-:Y:S01]  /*4040*/  HGMMA.64x16x16.F32 R32, gdesc[UR56], R32, gsb0 ;  /* 0x00200000382079f0 */ /* 0x000fe20008000820 */
[----:B------:R-:W-:Y:S01]  /*4050*/  UIADD3 UR58, UR61, 0x986, URZ ;  /* 0x000009863d3a7890 */ /* 0x000fe2000fffe03f */
[----:B------:R-:W-:Y:S01]  /*4060*/  FMUL.FTZ R41, R41, UR6 ;  /* 0x0000000629297c20 */ /* 0x000fe20008410000 */
[----:B------:R-:W-:Y:S01]  /*4070*/  UMOV UR56, UR14 ;  /* 0x0000000e00387c82 */ /* 0x000fe20008000000 */
[----:B------:R-:W-:Y:S01]  /*4080*/  UMOV UR57, UR15 ;  /* 0x0000000f00397c82 */ /* 0x000fe20008000000 */
[----:B------:R-:W-:Y:S01]  /*4090*/  UMOV UR59, 0x40000040 ;  /* 0x40000040003b7882 */ /* 0x000fe20000000000 */
[----:B------:R-:W-:Y:S01]  /*40a0*/  FMUL.FTZ R40, R40, UR6 ;  /* 0x0000000628287c20 */ /* 0x000fe20008410000 */
[----:B------:R-:W3:Y:S01]  /*40b0*/  MUFU.TANH R42, R42 ;  /* 0x0000002a002a7308 */ /* 0x000ee20000002400 */
[----:B0-----:R-:W-:Y:S01]  /*40c0*/  FSEL R67, R48, -INF , P3 ;  /* 0xff80000030437808 */ /* 0x001fe20001800000 */
[----:B------:R-:W-:Y:S01]  /*40d0*/  FMUL.FTZ R44, R44, UR6 ;  /* 0x000000062c2c7c20 */ /* 0x000fe20008410000 */
[----:B------:R-:W-:Y:S01]  /*40e0*/  ISETP.GT.AND P3, PT, R23, 0x21, PT ;  /* 0x000000211700780c */ /* 0x000fe20003f64270 */
[----:B------:R-:W-:Y:S01]  /*40f0*/  FMUL.FTZ R45, R45, UR6 ;  /* 0x000000062d2d7c20 */ /* 0x000fe20008410000 */
[----:B------:R-:W-:Y:S01]  /*4100*/  FMNMX.FTZ R0, R55, R0, !PT ;  /* 0x0000000037007209 */ /* 0x000fe20007810000 */
[----:B------:R-:W-:Y:S01]  /*4110*/  IMAD.MOV.U32 R48, RZ, RZ, R151 ;  /* 0x000000ffff307224 */ /* 0x000fe200078e0097 */
[----:B-1----:R-:W-:Y:S01]  /*4120*/  FSEL R49, R49, -INF , P6 ;  /* 0xff80000031317808 */ /* 0x002fe20003000000 */
[----:B------:R-:W0:Y:S01]  /*4130*/  MUFU.TANH R43, R43 ;  /* 0x0000002b002b7308 */ /* 0x000e220000002400 */
[----:B------:R-:W-:-:S02]  /*4140*/  ISETP.GT.AND P6, PT, R23, 0x28, PT ;  /* 0x000000281700780c */ /* 0x000fc40003fc4270 */
[----:B--2---:R-:W-:Y:S01]  /*4150*/  FSEL R71, R52, -INF , P5 ;  /* 0xff80000034477808 */ /* 0x004fe20002800000 */
[----:B------:R-:W-:Y:S01]  /*4160*/  IMAD.MOV.U32 R52, RZ, RZ, R151 ;  /* 0x000000ffff347224 */ /* 0x000fe200078e0097 */
[----:B------:R-:W-:-:S03]  /*4170*/  ISETP.GT.AND P5, PT, R23, 0x29, PT ;  /* 0x000000291700780c */ /* 0x000fc60003fa4270 */
[----:B------:R-:W1:Y:S01]  /*4180*/  MUFU.TANH R46, R46 ;  /* 0x0000002e002e7308 */ /* 0x000e620000002400 */
[----:B---3--:R-:W-:-:S04]  /*4190*/  FSEL R77, R42, -INF , P2 ;  /* 0xff8000002a4d7808 */ /* 0x008fc80001000000 */
[----:B------:R-:W-:-:S03]  /*41a0*/  FMNMX.FTZ R0, R77, R0, !PT ;  /* 0x000000004d007209 */ /* 0x000fc60007810000 */
[----:B------:R-:W2:Y:S01]  /*41b0*/  MUFU.TANH R53, R53 ;  /* 0x0000003500357308 */ /* 0x000ea20000002400 */
[----:B0-----:R-:W-:-:S04]  /*41c0*/  FSEL R43, R43, -INF , P3 ;  /* 0xff8000002b2b7808 */ /* 0x001fc80001800000 */
[----:B------:R-:W-:-:S03]  /*41d0*/  FMNMX.FTZ R0, R43, R0, !PT ;  /* 0x000000002b007209 */ /* 0x000fc60007810000 */
[----:B------:R-:W0:Y:S01]  /*41e0*/  MUFU.TANH R47, R47 ;  /* 0x0000002f002f7308 */ /* 0x000e220000002400 */
[----:B-1----:R-:W-:Y:S01]  /*41f0*/  FSEL R79, R46, -INF , P6 ;  /* 0xff8000002e4f7808 */ /* 0x002fe20003000000 */
[----:B------:R-:W-:-:S03]  /*4200*/  IMAD.MOV.U32 R46, RZ, RZ, R151 ;  /* 0x000000ffff2e7224 */ /* 0x000fc600078e0097 */
[----:B------:R-:W-:-:S03]  /*4210*/  FMNMX.FTZ R0, R79, R0, !PT ;  /* 0x000000004f007209 */ /* 0x000fc60007810000 */
[----:B------:R-:W1:Y:S01]  /*4220*/  MUFU.TANH R41, R41 ;  /* 0x0000002900297308 */ /* 0x000e620000002400 */
[----:B--2---:R-:W-:Y:S02]  /*4230*/  FSEL R53, R53, -INF , P4 ;  /* 0xff80000035357808 */ /* 0x004fe40002000000 */
[----:B------:R-:W-:Y:S01]  /*4240*/  ISETP.GT.AND P4, PT, R23, 0x30, PT ;  /* 0x000000301700780c */ /* 0x000fe20003f84270 */
[----:B------:R-:W-:Y:S02]  /*4250*/  WARPGROUP.DEPBAR.LE gsb0, 0x0 ;  /* 0x00008000000079c5 */ /* 0x000fe40000010000 */
[----:B------:R-:W-:Y:S01]  /*4260*/  WARPGROUP.ARRIVE ;  /* 0x00000000000079c5 */ /* 0x000fe20000000000 */
[----:B------:R-:W-:Y:S01]  /*4270*/  FMUL.FTZ R34, R34, UR6 ;  /* 0x0000000622227c20 */ /* 0x000fe20008410000 */
[----:B------:R-:W-:Y:S01]  /*4280*/  FMUL.FTZ R35, R35, UR6 ;  /* 0x0000000623237c20 */ /* 0x000fe20008410000 */
[----:B------:R-:W-:Y:S01]  /*4290*/  FMUL.FTZ R38, R38, UR6 ;  /* 0x0000000626267c20 */ /* 0x000fe20008410000 */
[----:B------:R-:W2:Y:S01]  /*42a0*/  MUFU.TANH R40, R40 ;  /* 0x0000002800287308 */ /* 0x000ea20000002400 */
[----:B------:R-:W-:Y:S01]  /*42b0*/  FMUL.FTZ R39, R39, UR6 ;  /* 0x0000000627277c20 */ /* 0x000fe20008410000 */
[----:B------:R-:W-:Y:S01]  /*42c0*/  HGMMA.64x16x16.F32 R24, gdesc[UR56], R24, gsb0 ;  /* 0x00200000381879f0 */ /* 0x000fe20008000818 */
[----:B------:R-:W-:Y:S01]  /*42d0*/  FMUL.FTZ R32, R32, UR6 ;  /* 0x0000000620207c20 */ /* 0x000fe20008410000 */
[----:B------:R-:W-:Y:S01]  /*42e0*/  FMUL.FTZ R33, R33, UR6 ;  /* 0x0000000621217c20 */ /* 0x000fe20008410000 */
[----:B0-----:R-:W-:Y:S01]  /*42f0*/  FSEL R81, R47, -INF , P5 ;  /* 0xff8000002f517808 */ /* 0x001fe20002800000 */
[----:B------:R-:W-:Y:S01]  /*4300*/  FMUL.FTZ R36, R36, UR6 ;  /* 0x0000000624247c20 */ /* 0x000fe20008410000 */
[----:B-1----:R-:W-:Y:S01]  /*4310*/  FSEL R41, R41, -INF , P3 ;  /* 0xff80000029297808 */ /* 0x002fe20001800000 */
[----:B------:R-:W0:Y:S01]  /*4320*/  MUFU.TANH R34, R34 ;  /* 0x0000002200227308 */ /* 0x000e220000002400 */
[----:B------:R-:W-:Y:S01]  /*4330*/  ISETP.GT.AND P3, PT, R23, 0x31, PT ;  /* 0x000000311700780c */ /* 0x000fe20003f64270 */
[----:B------:R-:W-:Y:S01]  /*4340*/  FMUL.FTZ R37, R37, UR6 ;  /* 0x0000000625257c20 */ /* 0x000fe20008410000 */
[----:B------:R-:W-:-:S05]  /*4350*/  FMNMX.FTZ R0, R81, R0, !PT ;  /* 0x0000000051007209 */ /* 0x000fca0007810000 */
[----:B------:R-:W1:Y:S01]  /*4360*/  MUFU.TANH R35, R35 ;  /* 0x0000002300237308 */ /* 0x000e620000002400 */
[----:B--2---:R-:W-:Y:S02]  /*4370*/  FSEL R75, R40, -INF , P2 ;  /* 0xff800000284b7808 */ /* 0x004fe40001000000 */
[----:B------:R-:W-:-:S05]  /*4380*/  ISETP.GT.AND P2, PT, R23, 0x38, PT ;  /* 0x000000381700780c */ /* 0x000fca0003f44270 */
[----:B------:R-:W2:Y:S01]  /*4390*/  MUFU.TANH R44, R44 ;  /* 0x0000002c002c7308 */ /* 0x000ea20000002400 */
[----:B0-----:R-:W-:-:S04]  /*43a0*/  FSEL R83, R34, -INF , P4 ;  /* 0xff80000022537808 */ /* 0x001fc80002000000 */
[----:B------:R-:W-:-:S03]  /*43b0*/  FMNMX.FTZ R0, R83, R0, !PT ;  /* 0x0000000053007209 */ /* 0x000fc60007810000 */
[----:B------:R-:W0:Y:S01]  /*43c0*/  MUFU.TANH R38, R38 ;  /* 0x0000002600267308 */ /* 0x000e220000002400 */
[----:B-1----:R-:W-:-:S04]  /*43d0*/  FSEL R85, R35, -INF , P3 ;  /* 0xff80000023557808 */ /* 0x002fc80001800000 */
[----:B------:R-:W-:-:S03]  /*43e0*/  FMNMX.FTZ R0, R85, R0, !PT ;  /* 0x0000000055007209 */ /* 0x000fc60007810000 */
[----:B------:R-:W1:Y:S01]  /*43f0*/  MUFU.TANH R45, R45 ;  /* 0x0000002d002d7308 */ /* 0x000e620000002400 */
[----:B--2---:R-:W-:Y:S01]  /*4400*/  FSEL R47, R44, -INF , P6 ;  /* 0xff8000002c2f7808 */ /* 0x004fe20003000000 */
[----:B------:R-:W-:Y:S01]  /*4410*/  IMAD.MOV.U32 R44, RZ, RZ, R151 ;  /* 0x000000ffff2c7224 */ /* 0x000fe200078e0097 */
[----:B------:R-:W-:-:S05]  /*4420*/  ISETP.GT.AND P6, PT, R23, 0x39, PT ;  /* 0x000000391700780c */ /* 0x000fca0003fc4270 */
[----:B------:R-:W2:Y:S01]  /*4430*/  MUFU.TANH R39, R39 ;  /* 0x0000002700277308 */ /* 0x000ea20000002400 */
[----:B0-----:R-:W-:-:S04]  /*4440*/  FSEL R87, R38, -INF , P2 ;  /* 0xff80000026577808 */ /* 0x001fc80001000000 */
[----:B------:R-:W-:Y:S01]  /*4450*/  FMNMX.FTZ R0, R87, R0, !PT ;  /* 0x0000000057007209 */ /* 0x000fe20007810000 */
[----:B------:R-:W-:Y:S02]  /*4460*/  WARPGROUP.DEPBAR.LE gsb0, 0x0 ;  /* 0x00008000000079c5 */ /* 0x000fe40000010000 */
[----:B------:R-:W-:Y:S01]  /*4470*/  FMUL.FTZ R26, R26, UR6 ;  /* 0x000000061a1a7c20 */ /* 0x000fe20008410000 */
[----:B------:R-:W-:Y:S01]  /*4480*/  FMUL.FTZ R27, R27, UR6 ;  /* 0x000000061b1b7c20 */ /* 0x000fe20008410000 */
[----:B------:R-:W0:Y:S01]  /*4490*/  MUFU.TANH R32, R32 ;  /* 0x0000002000207308 */ /* 0x000e220000002400 */
[----:B------:R-:W-:Y:S01]  /*44a0*/  FMUL.FTZ R30, R30, UR6 ;  /* 0x000000061e1e7c20 */ /* 0x000fe20008410000 */
[----:B------:R-:W-:Y:S01]  /*44b0*/  FMUL.FTZ R31, R31, UR6 ;  /* 0x000000061f1f7c20 */ /* 0x000fe20008410000 */
[----:B-1----:R-:W-:Y:S01]  /*44c0*/  FSEL R45, R45, -INF , P5 ;  /* 0xff8000002d2d7808 */ /* 0x002fe20002800000 */
[----:B------:R-:W-:Y:S01]  /*44d0*/  FMUL.FTZ R24, R24, UR6 ;  /* 0x0000000618187c20 */ /* 0x000fe20008410000 */
[----:B------:R-:W-:Y:S01]  /*44e0*/  ISETP.GT.AND P5, PT, R23, 0x40, PT ;  /* 0x000000401700780c */ /* 0x000fe20003fa4270 */
[----:B------:R-:W-:Y:S01]  /*44f0*/  FMUL.FTZ R25, R25, UR6 ;  /* 0x0000000619197c20 */ /* 0x000fe20008410000 */
[----:B--2---:R-:W-:Y:S01]  /*4500*/  FSEL R39, R39, -INF , P6 ;  /* 0xff80000027277808 */ /* 0x004fe20003000000 */
[----:B------:R-:W1:Y:S01]  /*4510*/  MUFU.TANH R26, R26 ;  /* 0x0000001a001a7308 */ /* 0x000e620000002400 */
[----:B------:R-:W-:Y:S01]  /*4520*/  FMUL.FTZ R28, R28, UR6 ;  /* 0x000000061c1c7c20 */ /* 0x000fe20008410000 */
[----:B------:R-:W-:Y:S01]  /*4530*/  FMUL.FTZ R29, R29, UR6 ;  /* 0x000000061d1d7c20 */ /* 0x000fe20008410000 */
[----:B------:R-:W-:-:S05]  /*4540*/  FMNMX.FTZ R0, R39, R0, !PT ;  /* 0x0000000027007209 */ /* 0x000fca0007810000 */
[----:B------:R-:W2:Y:S01]  /*4550*/  MUFU.TANH R33, R33 ;  /* 0x0000002100217308 */ /* 0x000ea20000002400 */
[----:B0-----:R-:W-:Y:S02]  /*4560*/  FSEL R35, R32, -INF , P4 ;  /* 0xff80000020237808 */ /* 0x001fe40002000000 */
[----:B------:R-:W-:-:S05]  /*4570*/  ISETP.GT.AND P4, PT, R23, 0x41, PT ;  /* 0x000000411700780c */ /* 0x000fca0003f84270 */
[----:B------:R-:W0:Y:S01]  /*4580*/  MUFU.TANH R27, R27 ;  /* 0x0000001b001b7308 */ /* 0x000e220000002400 */
[----:B-1----:R-:W-:-:S04]  /*4590*/  FSEL R89, R26, -INF , P5 ;  /* 0xff8000001a597808 */ /* 0x002fc80002800000 */
[----:B------:R-:W-:-:S03]  /*45a0*/  FMNMX.FTZ R0, R89, R0, !PT ;  /* 0x0000000059007209 */ /* 0x000fc60007810000 */
[----:B------:R-:W1:Y:S01]  /*45b0*/  MUFU.TANH R36, R36 ;  /* 0x0000002400247308 */ /* 0x000e620000002400 */
[----:B--2---:R-:W-:Y:S02]  /*45c0*/  FSEL R33, R33, -INF , P3 ;  /* 0xff80000021217808 */ /* 0x004fe40001800000 */
[----:B------:R-:W-:-:S05]  /*45d0*/  ISETP.GT.AND P3, PT, R23, 0x48, PT ;  /* 0x000000481700780c */ /* 0x000fca0003f64270 */
[----:B------:R-:W2:Y:S01]  /*45e0*/  MUFU.TANH R30, R30 ;  /* 0x0000001e001e7308 */ /* 0x000ea20000002400 */
[----:B0-----:R-:W-:-:S04]  /*45f0*/  FSEL R91, R27, -INF , P4 ;  /* 0xff8000001b5b7808 */ /* 0x001fc80002000000 */
[----:B------:R-:W-:-:S03]  /*4600*/  FMNMX.FTZ R0, R91, R0, !PT ;  /* 0x000000005b007209 */ /* 0x000fc60007810000 */
[----:B------:R-:W0:Y:S01]  /*4610*/  MUFU.TANH R31, R31 ;  /* 0x0000001f001f7308 */ /* 0x000e220000002400 */
[----:B-1----:R-:W-:Y:S02]  /*4620*/  FSEL R27, R36, -INF , P2 ;  /* 0xff800000241b7808 */ /* 0x002fe40001000000 */
[----:B------:R-:W-:-:S05]  /*4630*/  ISETP.GT.AND P2, PT, R23, 0x49, PT ;  /* 0x000000491700780c */ /* 0x000fca0003f44270 */
[----:B------:R-:W1:Y:S01]  /*4640*/  MUFU.TANH R37, R37 ;  /* 0x0000002500257308 */ /* 0x000e620000002400 */
[----:B--2---:R-:W-:-:S04]  /*4650*/  FSEL R93, R30, -INF , P3 ;  /* 0xff8000001e5d7808 */ /* 0x004fc80001800000 */
[----:B------:R-:W-:-:S03]  /*4660*/  FMNMX.FTZ R0, R93, R0, !PT ;  /* 0x000000005d007209 */ /* 0x000fc60007810000 */
[----:B------:R-:W-:Y:S01]  /*4670*/  MUFU.TANH R24, R24 ;  /* 0x0000001800187308 */ /* 0x000fe20000002400 */
[----:B0-----:R-:W-:-:S04]  /*4680*/  FSEL R31, R31, -INF , P2 ;  /* 0xff8000001f1f7808 */ /* 0x001fc80001000000 */
[----:B------:R-:W-:-:S03]  /*4690*/  FMNMX.FTZ R0, R31, R0, !PT ;  /* 0x000000001f007209 */ /* 0x000fc60007810000 */
[----:B------:R-:W0:Y:S01]  /*46a0*/  MUFU.TANH R25, R25 ;  /* 0x0000001900197308 */ /* 0x000e220000002400 */
[----:B-1----:R-:W-:Y:S01]  /*46b0*/  FSEL R37, R37, -INF , P6 ;  /* 0xff80000025257808 */ /* 0x002fe20003000000 */
[----:B------:R-:W1:Y:S06]  /*46c0*/  SHFL.BFLY PT, R7, R0, 0x2, 0x1f ;  /* 0x0c401f0000077f89 */ /* 0x000e6c00000e0000 */
[----:B------:R-:W2:Y:S08]  /*46d0*/  MUFU.TANH R28, R28 ;  /* 0x0000001c001c7308 */ /* 0x000eb00000002400 */
[----:B------:R-:W3:Y:S01]  /*46e0*/  MUFU.TANH R29, R29 ;  /* 0x0000001d001d7308 */ /* 0x000ee20000002400 */
[----:B0-----:R-:W-:-:S02]  /*46f0*/  FSEL R25, R25, -INF , P4 ;  /* 0xff80000019197808 */ /* 0x001fc40002000000 */
[----:B--2---:R-:W-:Y:S02]  /*4700*/  FSEL R23, R28, -INF , P3 ;  /* 0xff8000001c177808 */ /* 0x004fe40001800000 */
[----:B-1----:R-:W-:Y:S02]  /*4710*/  FMNMX.FTZ R6, R0, R7, !PT ;  /* 0x0000000700067209 */ /* 0x002fe40007810000 */
[----:B------:R-:W-:-:S03]  /*4720*/  FMNMX.FTZ R0, R3, R57, !PT ;  /* 0x0000003903007209 */ /* 0x000fc60007810000 */
[----:B------:R-:W0:Y:S01]  /*4730*/  SHFL.BFLY PT, R7, R6, 0x1, 0x1f ;  /* 0x0c201f0006077f89 */ /* 0x000e2200000e0000 */
[----:B------:R-:W-:Y:S02]  /*4740*/  FMNMX.FTZ R0, R21, R0, !PT ;  /* 0x0000000015007209 */ /* 0x000fe40007810000 */
[----:B---3--:R-:W-:Y:S02]  /*4750*/  FSEL R29, R29, -INF , P2 ;  /* 0xff8000001d1d7808 */ /* 0x008fe40001000000 */
[----:B------:R-:W-:-:S04]  /*4760*/  FMNMX.FTZ R0, R61, R0, !PT ;  /* 0x000000003d007209 */ /* 0x000fc80007810000 */
[----:B------:R-:W-:-:S04]  /*4770*/  FMNMX.FTZ R0, R67, R0, !PT ;  /* 0x0000000043007209 */ /* 0x000fc80007810000 */
[----:B------:R-:W-:-:S04]  /*4780*/  FMNMX.FTZ R0, R49, R0, !PT ;  /* 0x0000000031007209 */ /* 0x000fc80007810000 */
[----:B------:R-:W-:-:S04]  /*4790*/  FMNMX.FTZ R0, R71, R0, !PT ;  /* 0x0000000047007209 */ /* 0x000fc80007810000 */
[----:B------:R-:W-:Y:S02]  /*47a0*/  FMNMX.FTZ R0, R53, R0, !PT ;  /* 0x0000000035007209 */ /* 0x000fe40007810000 */
[----:B0-----:R-:W-:Y:S02]  /*47b0*/  FMNMX.FTZ R7, R6, R7, !PT ;  /* 0x0000000706077209 */ /* 0x001fe40007810000 */
[----:B------:R-:W-:Y:S02]  /*47c0*/  FMNMX.FTZ R0, R75, R0, !PT ;  /* 0x000000004b007209 */ /* 0x000fe40007810000 */
[C---:B------:R-:W-:Y:S01]  /*47d0*/  FSETP.NEU.FTZ.AND P0, PT, R7.reuse, -INF , PT ;  /* 0xff8000000700780b */ /* 0x040fe20003f1d000 */
[----:B------:R-:W-:Y:S01]  /*47e0*/  FMUL.FTZ R8, R7, R2 ;  /* 0x0000000207087220 */ /* 0x000fe20000410000 */
[----:B------:R-:W-:-:S04]  /*47f0*/  FMNMX.FTZ R0, R41, R0, !PT ;  /* 0x0000000029007209 */ /* 0x000fc80007810000 */
[----:B------:R-:W-:Y:S02]  /*4800*/  FMNMX.FTZ R0, R47, R0, !PT ;  /* 0x000000002f007209 */ /* 0x000fe40007810000 */
[----:B------:R-:W-:Y:S02]  /*4810*/  FSEL R8, R8, RZ, P0 ;  /* 0x000000ff08087208 */ /* 0x000fe40000000000 */
[----:B------:R-:W-:Y:S02]  /*4820*/  FMNMX.FTZ R0, R45, R0, !PT ;  /* 0x000000002d007209 */ /* 0x000fe40007810000 */
[----:B------:R-:W-:Y:S01]  /*4830*/  ISETP.NE.AND P0, PT, R14, RZ, PT ;  /* 0x000000ff0e00720c */ /* 0x000fe20003f05270 */
[--C-:B------:R-:W-:Y:S01]  /*4840*/  FFMA.FTZ R15, R15, R2, -R8.reuse ;  /* 0x000000020f0f7223 */ /* 0x100fe20000010808 */
[----:B------:R-:W-:Y:S01]  /*4850*/  FMNMX.FTZ R0, R35, R0, !PT ;  /* 0x0000000023007209 */ /* 0x000fe20007810000 */
[-CC-:B------:R-:W-:Y:S01]  /*4860*/  FFMA.FTZ R6, R51, R2.reuse, -R8.reuse ;  /* 0x0000000233067223 */ /* 0x180fe20000010808 */
[--C-:B------:R-:W-:Y:S01]  /*4870*/  FFMA.FTZ R59, R59, R2, -R8.reuse ;  /* 0x000000023b3b7223 */ /* 0x100fe20000010808 */
[----:B------:R0:W-:Y:S01]  /*4880*/  MUFU.EX2 R209, R15 ;  /* 0x0000000f00d17308 */ /* 0x0001e20000000800 */
[----:B------:R-:W-:Y:S01]  /*4890*/  FMNMX.FTZ R0, R33, R0, !PT ;  /* 0x0000000021007209 */ /* 0x000fe20007810000 */
[-CC-:B------:R-:W-:Y:S01]  /*48a0*/  FFMA.FTZ R65, R65, R2.reuse, -R8.reuse ;  /* 0x0000000241417223 */ /* 0x180fe20000010808 */
[-CC-:B------:R-:W-:Y:S01]  /*48b0*/  FFMA.FTZ R63, R63, R2.reuse, -R8.reuse ;  /* 0x000000023f3f7223 */ /* 0x180fe20000010808 */
[--C-:B------:R-:W-:Y:S01]  /*48c0*/  FFMA.FTZ R69, R69, R2, -R8.reuse ;  /* 0x0000000245457223 */ /* 0x100fe20000010808 */
[----:B------:R-:W-:Y:S01]  /*48d0*/  FMNMX.FTZ R0, R27, R0, !PT ;  /* 0x000000001b007209 */ /* 0x000fe20007810000 */
[-CC-:B------:R-:W-:Y:S01]  /*48e0*/  FFMA.FTZ R73, R73, R2.reuse, -R8.reuse ;  /* 0x0000000249497223 */ /* 0x180fe20000010808 */
[-CC-:B------:R-:W-:Y:S01]  /*48f0*/  FFMA.FTZ R55, R55, R2.reuse, -R8.reuse ;  /* 0x0000000237377223 */ /* 0x180fe20000010808 */
[----:B------:R1:W-:Y:S01]  /*4900*/  MUFU.EX2 R14, R59 ;  /* 0x0000003b000e7308 */ /* 0x0003e20000000800 */
[----:B0-----:R-:W-:Y:S01]  /*4910*/  FSEL R15, R24, -INF , P5 ;  /* 0xff800000180f7808 */ /* 0x001fe20002800000 */
[--C-:B------:R-:W-:Y:S01]  /*4920*/  FFMA.FTZ R77, R77, R2, -R8.reuse ;  /* 0x000000024d4d7223 */ /* 0x100fe20000010808 */
[----:B------:R-:W-:Y:S01]  /*4930*/  FMNMX.FTZ R0, R37, R0, !PT ;  /* 0x0000000025007209 */ /* 0x000fe20007810000 */
[-CC-:B------:R-:W-:Y:S01]  /*4940*/  FFMA.FTZ R43, R43, R2.reuse, -R8.reuse ;  /* 0x000000022b2b7223 */ /* 0x180fe20000010808 */
[-CC-:B------:R-:W-:Y:S01]  /*4950*/  FFMA.FTZ R79, R79, R2.reuse, -R8.reuse ;  /* 0x000000024f4f7223 */ /* 0x180fe20000010808 */
[--C-:B------:R-:W-:Y:S01]  /*4960*/  FFMA.FTZ R81, R81, R2, -R8.reuse ;  /* 0x0000000251517223 */ /* 0x100fe20000010808 */
[----:B------:R-:W-:Y:S01]  /*4970*/  FMNMX.FTZ R0, R15, R0, !PT ;  /* 0x000000000f007209 */ /* 0x000fe20007810000 */
[----:B------:R-:W-:Y:S01]  /*4980*/  MUFU.EX2 R24, R6 ;  /* 0x0000000600187308 */ /* 0x000fe20000000800 */
[-CC-:B------:R-:W-:Y:S01]  /*4990*/  FFMA.FTZ R83, R83, R2.reuse, -R8.reuse ;  /* 0x0000000253537223 */ /* 0x180fe20000010808 */
[--C-:B------:R-:W-:Y:S01]  /*49a0*/  FFMA.FTZ R85, R85, R2, -R8.reuse ;  /* 0x0000000255557223 */ /* 0x100fe20000010808 */
[----:B------:R-:W-:Y:S01]  /*49b0*/  FMNMX.FTZ R0, R25, R0, !PT ;  /* 0x0000000019007209 */ /* 0x000fe20007810000 */
[-CC-:B------:R-:W-:Y:S01]  /*49c0*/  FFMA.FTZ R87, R87, R2.reuse, -R8.reuse ;  /* 0x0000000257577223 */ /* 0x180fe20000010808 */
[-CC-:B------:R-:W-:Y:S01]  /*49d0*/  FFMA.FTZ R39, R39, R2.reuse, -R8.reuse ;  /* 0x0000000227277223 */ /* 0x180fe20000010808 */
[--C-:B------:R-:W-:Y:S01]  /*49e0*/  FFMA.FTZ R89, R89, R2, -R8.reuse ;  /* 0x0000000259597223 */ /* 0x100fe20000010808 */
[----:B------:R-:W-:Y:S01]  /*49f0*/  FMNMX.FTZ R0, R23, R0, !PT ;  /* 0x0000000017007209 */ /* 0x000fe20007810000 */
[-CC-:B------:R-:W-:Y:S01]  /*4a00*/  FFMA.FTZ R91, R91, R2.reuse, -R8.reuse ;  /* 0x000000025b5b7223 */ /* 0x180fe20000010808 */
[-CC-:B------:R-:W-:Y:S01]  /*4a10*/  FFMA.FTZ R93, R93, R2.reuse, -R8.reuse ;  /* 0x000000025d5d7223 */ /* 0x180fe20000010808 */
[----:B------:R-:W-:Y:S01]  /*4a20*/  FFMA.FTZ R31, R31, R2, -R8 ;  /* 0x000000021f1f7223 */ /* 0x000fe20000010808 */
[----:B------:R-:W-:Y:S01]  /*4a30*/  FMNMX.FTZ R0, R29, R0, !PT ;  /* 0x000000001d007209 */ /* 0x000fe20007810000 */
[----:B------:R-:W-:Y:S01]  /*4a40*/  MUFU.EX2 R65, R65 ;  /* 0x0000004100417308 */ /* 0x000fe20000000800 */
[----:B-1----:R-:W-:-:S03]  /*4a50*/  IMAD.MOV.U32 R59, RZ, RZ, R151 ;  /* 0x000000ffff3b7224 */ /* 0x002fc600078e0097 */
[----:B------:R-:W0:Y:S04]  /*4a60*/  SHFL.BFLY PT, R51, R0, 0x2, 0x1f ;  /* 0x0c401f0000337f89 */ /* 0x000e2800000e0000 */
[----:B------:R1:W2:Y:S08]  /*4a70*/  MUFU.EX2 R20, R63 ;  /* 0x0000003f00147308 */ /* 0x0002b00000000800 */
[----:B------:R-:W3:Y:S01]  /*4a80*/  MUFU.EX2 R69, R69 ;  /* 0x0000004500457308 */ /* 0x000ee20000000800 */
[----:B-1----:R-:W-:-:S07]  /*4a90*/  IMAD.MOV.U32 R63, RZ, RZ, R151 ;  /* 0x000000ffff3f7224 */ /* 0x002fce00078e0097 */
[----:B------:R-:W-:Y:S01]  /*4aa0*/  MUFU.EX2 R73, R73 ;  /* 0x0000004900497308 */ /* 0x000fe20000000800 */
[----:B--2---:R-:W-:Y:S02]  /*4ab0*/  F2FP.F16.F32.PACK_AB R211, R20, R65 ;  /* 0x0000004114d3723e */ /* 0x004fe400000000ff */
[----:B0-----:R-:W-:-:S05]  /*4ac0*/  FMNMX.FTZ R51, R0, R51, !PT ;  /* 0x0000003300337209 */ /* 0x001fca0007810000 */
[----:B------:R-:W-:Y:S01]  /*4ad0*/  MUFU.EX2 R38, R31 ;  /* 0x0000001f00267308 */ /* 0x000fe20000000800 */
[----:B------:R-:W0:Y:S01]  /*4ae0*/  SHFL.BFLY PT, R6, R51, 0x1, 0x1f ;  /* 0x0c201f0033067f89 */ /* 0x000e2200000e0000 */
[----:B---3--:R-:W-:-:S06]  /*4af0*/  F2FP.F16.F32.PACK_AB R205, R24, R69 ;  /* 0x0000004518cd723e */ /* 0x008fcc00000000ff */
[----:B------:R1:W2:Y:S08]  /*4b00*/  MUFU.EX2 R26, R55 ;  /* 0x00000037001a7308 */ /* 0x0002b00000000800 */
[----:B------:R-:W-:Y:S01]  /*4b10*/  MUFU.EX2 R77, R77 ;  /* 0x0000004d004d7308 */ /* 0x000fe20000000800 */
[----:B-1----:R-:W-:-:S07]  /*4b20*/  MOV R55, R151 ;  /* 0x0000009700377202 */ /* 0x002fce0000000f00 */
[----:B------:R1:W-:Y:S01]  /*4b30*/  MUFU.EX2 R34, R39 ;  /* 0x0000002700227308 */ /* 0x0003e20000000800 */
[----:B0-----:R-:W-:Y:S01]  /*4b40*/  FMNMX.FTZ R6, R51, R6, !PT ;  /* 0x0000000633067209 */ /* 0x001fe20007810000 */
[----:B------:R-:W-:Y:S01]  /*4b50*/  IMAD.MOV.U32 R51, RZ, RZ, R151 ;  /* 0x000000ffff337224 */ /* 0x000fe200078e0097 */
[----:B--2---:R-:W-:Y:S02]  /*4b60*/  F2FP.F16.F32.PACK_AB R207, R26, R73 ;  /* 0x000000491acf723e */ /* 0x004fe400000000ff */
[C---:B------:R-:W-:Y:S01]  /*4b70*/  FSETP.NEU.FTZ.AND P2, PT, R6.reuse, -INF , PT ;  /* 0xff8000000600780b */ /* 0x040fe20003f5d000 */
[----:B------:R-:W-:Y:S02]  /*4b80*/  FMUL.FTZ R0, R6, R2 ;  /* 0x0000000206007220 */ /* 0x000fe40000410000 */
[----:B------:R-:W-:Y:S03]  /*4b90*/  MUFU.EX2 R28, R43 ;  /* 0x0000002b001c7308 */ /* 0x000fe60000000800 */
[----:B------:R-:W-:Y:S01]  /*4ba0*/  FSEL R8, R0, RZ, P2 ;  /* 0x000000ff00087208 */ /* 0x000fe20001000000 */
[----:B------:R-:W-:Y:S01]  /*4bb0*/  FADD.FTZ R0, R209, R14 ;  /* 0x0000000ed1007221 */ /* 0x000fe20000010000 */
[----:B------:R-:W-:-:S02]  /*4bc0*/  F2FP.F16.F32.PACK_AB R209, R14, R209 ;  /* 0x000000d10ed1723e */ /* 0x000fc400000000ff */
[----:B------:R-:W-:Y:S01]  /*4bd0*/  ISETP.GE.AND P2, PT, R22, R17, PT ;  /* 0x000000111600720c */ /* 0x000fe20003f46270 */
[-CC-:B------:R-:W-:Y:S01]  /*4be0*/  FFMA.FTZ R3, R3, R2.reuse, -R8.reuse ;  /* 0x0000000203037223 */ /* 0x180fe20000010808 */
[-CC-:B------:R-:W-:Y:S01]  /*4bf0*/  FFMA.FTZ R57, R57, R2.reuse, -R8.reuse ;  /* 0x0000000239397223 */ /* 0x180fe20000010808 */
[-CC-:B------:R-:W-:Y:S01]  /*4c00*/  FFMA.FTZ R21, R21, R2.reuse, -R8.reuse ;  /* 0x0000000215157223 */ /* 0x180fe20000010808 */
[-CC-:B------:R-:W-:Y:S01]  /*4c10*/  FFMA.FTZ R61, R61, R2.reuse, -R8.reuse ;  /* 0x000000023d3d7223 */ /* 0x180fe20000010808 */
[-C--:B------:R-:W-:Y:S01]  /*4c20*/  FFMA.FTZ R67, R67, R2.reuse, -R8 ;  /* 0x0000000243437223 */ /* 0x080fe20000010808 */
[----:B------:R-:W-:Y:S01]  /*4c30*/  MUFU.EX2 R208, R57 ;  /* 0x0000003900d07308 */ /* 0x000fe20000000800 */
[----:B------:R-:W-:Y:S01]  /*4c40*/  FADD.FTZ R31, R65, R0 ;  /* 0x00000000411f7221 */ /* 0x000fe20000010000 */
[-CC-:B------:R-:W-:Y:S01]  /*4c50*/  FFMA.FTZ R49, R49, R2.reuse, -R8.reuse ;  /* 0x0000000231317223 */ /* 0x180fe20000010808 */
[-CC-:B------:R-:W-:Y:S01]  /*4c60*/  FFMA.FTZ R71, R71, R2.reuse, -R8.reuse ;  /* 0x0000000247477223 */ /* 0x180fe20000010808 */
[-CC-:B------:R-:W-:Y:S01]  /*4c70*/  FFMA.FTZ R53, R53, R2.reuse, -R8.reuse ;  /* 0x0000000235357223 */ /* 0x180fe20000010808 */
[----:B------:R-:W-:Y:S01]  /*4c80*/  FADD.FTZ R0, R20, R31 ;  /* 0x0000001f14007221 */ /* 0x000fe20000010000 */
[-CC-:B------:R-:W-:Y:S01]  /*4c90*/  FFMA.FTZ R75, R75, R2.reuse, -R8.reuse ;  /* 0x000000024b4b7223 */ /* 0x180fe20000010808 */
[-C--:B------:R-:W-:Y:S01]  /*4ca0*/  FFMA.FTZ R41, R41, R2.reuse, -R8 ;  /* 0x0000000229297223 */ /* 0x080fe20000010808 */
[----:B------:R-:W0:Y:S01]  /*4cb0*/  MUFU.EX2 R3, R3 ;  /* 0x0000000300037308 */ /* 0x000e220000000800 */
[----:B------:R-:W-:Y:S01]  /*4cc0*/  FADD.FTZ R31, R69, R0 ;  /* 0x00000000451f7221 */ /* 0x000fe20000010000 */
[-CC-:B------:R-:W-:Y:S01]  /*4cd0*/  FFMA.FTZ R47, R47, R2.reuse, -R8.reuse ;  /* 0x000000022f2f7223 */ /* 0x180fe20000010808 */
[-CC-:B------:R-:W-:Y:S01]  /*4ce0*/  FFMA.FTZ R45, R45, R2.reuse, -R8.reuse ;  /* 0x000000022d2d7223 */ /* 0x180fe20000010808 */
[-CC-:B------:R-:W-:Y:S01]  /*4cf0*/  FFMA.FTZ R35, R35, R2.reuse, -R8.reuse ;  /* 0x0000000223237223 */ /* 0x180fe20000010808 */
[----:B------:R-:W-:Y:S01]  /*4d00*/  FADD.FTZ R40, R24, R31 ;  /* 0x0000001f18287221 */ /* 0x000fe20000010000 */
[-CC-:B------:R-:W-:Y:S01]  /*4d10*/  FFMA.FTZ R33, R33, R2.reuse, -R8.reuse ;  /* 0x0000000221217223 */ /* 0x180fe20000010808 */
[-C--:B------:R-:W-:Y:S01]  /*4d20*/  FFMA.FTZ R27, R27, R2.reuse, -R8 ;  /* 0x000000021b1b7223 */ /* 0x080fe20000010808 */
[----:B------:R-:W2:Y:S01]  /*4d30*/  MUFU.EX2 R21, R21 ;  /* 0x0000001500157308 */ /* 0x000ea20000000800 */
[----:B-1----:R-:W-:Y:S01]  /*4d40*/  FADD.FTZ R39, R73, R40 ;  /* 0x0000002849277221 */ /* 0x002fe20000010000 */
[-CC-:B------:R-:W-:Y:S01]  /*4d50*/  FFMA.FTZ R37, R37, R2.reuse, -R8.reuse ;  /* 0x0000000225257223 */ /* 0x180fe20000010808 */
[-CC-:B------:R-:W-:Y:S01]  /*4d60*/  FFMA.FTZ R15, R15, R2.reuse, -R8.reuse ;  /* 0x000000020f0f7223 */ /* 0x180fe20000010808 */
[-CC-:B------:R-:W-:Y:S01]  /*4d70*/  FFMA.FTZ R25, R25, R2.reuse, -R8.reuse ;  /* 0x0000000219197223 */ /* 0x180fe20000010808 */
[----:B------:R-:W-:Y:S01]  /*4d80*/  FADD.FTZ R40, R26, R39 ;  /* 0x000000271a287221 */ /* 0x000fe20000010000 */
[-CC-:B------:R-:W-:Y:S01]  /*4d90*/  FFMA.FTZ R23, R23, R2.reuse, -R8.reuse ;  /* 0x0000000217177223 */ /* 0x180fe20000010808 */
[----:B------:R-:W-:Y:S01]  /*4da0*/  FFMA.FTZ R8, R29, R2, -R8 ;  /* 0x000000021d087223 */ /* 0x000fe20000010808 */
[----:B------:R1:W3:Y:S01]  /*4db0*/  MUFU.EX2 R210, R61 ;  /* 0x0000003d00d27308 */ /* 0x0002e20000000800 */
[----:B0-----:R-:W-:Y:S01]  /*4dc0*/  FADD.FTZ R0, R3, R208 ;  /* 0x000000d003007221 */ /* 0x001fe20000010000 */
[----:B------:R-:W-:Y:S01]  /*4dd0*/  FADD.FTZ R39, R77, R40 ;  /* 0x000000284d277221 */ /* 0x000fe20000010000 */
[----:B------:R-:W-:Y:S01]  /*4de0*/  F2FP.F16.F32.PACK_AB R208, R208, R3 ;  /* 0x00000003d0d0723e */ /* 0x000fe200000000ff */
[----:B------:R-:W-:Y:S01]  /*4df0*/  IMAD.MOV.U32 R73, RZ, RZ, R151 ;  /* 0x000000ffff497224 */ /* 0x000fe200078e0097 */
[C---:B------:R-:W-:Y:S01]  /*4e00*/  F2FP.F16.F32.PACK_AB R201, R28.reuse, R77 ;  /* 0x0000004d1cc9723e */ /* 0x040fe200000000ff */
[----:B------:R-:W-:Y:S01]  /*4e10*/  FADD.FTZ R42, R28, R39 ;  /* 0x000000271c2a7221 */ /* 0x000fe20000010000 */
[--C-:B------:R-:W-:Y:S01]  /*4e20*/  IMAD.MOV.U32 R77, RZ, RZ, R151.reuse ;  /* 0x000000ffff4d7224 */ /* 0x100fe200078e0097 */
[----:B------:R-:W0:Y:S01]  /*4e30*/  MUFU.EX2 R67, R67 ;  /* 0x0000004300437308 */ /* 0x000e220000000800 */
[----:B--2---:R-:W-:Y:S01]  /*4e40*/  FADD.FTZ R31, R21, R0 ;  /* 0x00000000151f7221 */ /* 0x004fe20000010000 */
[--C-:B------:R-:W-:Y:S01]  /*4e50*/  IMAD.MOV.U32 R69, RZ, RZ, R151.reuse ;  /* 0x000000ffff457224 */ /* 0x100fe200078e0097 */
[----:B------:R-:W-:Y:S01]  /*4e60*/  MOV R65, R151 ;  /* 0x0000009700417202 */ /* 0x000fe20000000f00 */
[----:B-1----:R-:W-:-:S02]  /*4e70*/  IMAD.MOV.U32 R61, RZ, RZ, R151 ;  /* 0x000000ffff3d7224 */ /* 0x002fc400078e0097 */
[----:B------:R-:W-:Y:S02]  /*4e80*/  IMAD.MOV.U32 R57, RZ, RZ, R151 ;  /* 0x000000ffff397224 */ /* 0x000fe400078e0097 */
[----:B------:R1:W2:Y:S01]  /*4e90*/  MUFU.EX2 R204, R49 ;  /* 0x0000003100cc7308 */ /* 0x0002a20000000800 */
[C---:B---3--:R-:W-:Y:S01]  /*4ea0*/  FADD.FTZ R0, R210.reuse, R31 ;  /* 0x0000001fd2007221 */ /* 0x048fe20000010000 */
[----:B------:R-:W-:Y:S01]  /*4eb0*/  F2FP.F16.F32.PACK_AB R210, R210, R21 ;  /* 0x00000015d2d2723e */ /* 0x000fe200000000ff */
[--C-:B------:R-:W-:Y:S02]  /*4ec0*/  IMAD.MOV.U32 R43, RZ, RZ, R151.reuse ;  /* 0x000000ffff2b7224 */ /* 0x100fe400078e0097 */
[--C-:B------:R-:W-:Y:S02]  /*4ed0*/  IMAD.MOV.U32 R39, RZ, RZ, R151.reuse ;  /* 0x000000ffff277224 */ /* 0x100fe400078e0097 */
[--C-:B------:R-:W-:Y:S01]  /*4ee0*/  IMAD.MOV.U32 R28, RZ, RZ, R151.reuse ;  /* 0x000000ffff1c7224 */ /* 0x100fe200078e0097 */
[----:B------:R-:W3:Y:S01]  /*4ef0*/  MUFU.EX2 R71, R71 ;  /* 0x0000004700477308 */ /* 0x000ee20000000800 */
[----:B0-----:R-:W-:Y:S01]  /*4f00*/  FADD.FTZ R31, R67, R0 ;  /* 0x00000000431f7221 */ /* 0x001fe20000010000 */
[----:B-1----:R-:W-:-:S02]  /*4f10*/  IMAD.MOV.U32 R49, RZ, RZ, R151 ;  /* 0x000000ffff317224 */ /* 0x002fc400078e0097 */
[--C-:B------:R-:W-:Y:S02]  /*4f20*/  IMAD.MOV.U32 R26, RZ, RZ, R151.reuse ;  /* 0x000000ffff1a7224 */ /* 0x100fe400078e0097 */
[----:B------:R-:W-:Y:S02]  /*4f30*/  IMAD.MOV.U32 R24, RZ, RZ, R151 ;  /* 0x000000ffff187224 */ /* 0x000fe400078e0097 */
[----:B------:R0:W1:Y:S01]  /*4f40*/  MUFU.EX2 R206, R53 ;  /* 0x0000003500ce7308 */ /* 0x0000620000000800 */
[C---:B--2---:R-:W-:Y:S01]  /*4f50*/  FADD.FTZ R40, R204.reuse, R31 ;  /* 0x0000001fcc287221 */ /* 0x044fe20000010000 */
[----:B------:R-:W-:Y:S01]  /*4f60*/  F2FP.F16.F32.PACK_AB R204, R204, R67 ;  /* 0x00000043cccc723e */ /* 0x000fe200000000ff */
[----:B------:R-:W-:-:S05]  /*4f70*/  IMAD.MOV.U32 R67, RZ, RZ, R151 ;  /* 0x000000ffff437224 */ /* 0x000fca00078e0097 */
[----:B------:R2:W-:Y:S01]  /*4f80*/  MUFU.EX2 R200, R41 ;  /* 0x0000002900c87308 */ /* 0x0005e20000000800 */
[----:B---3--:R-:W-:Y:S01]  /*4f90*/  FADD.FTZ R31, R71, R40 ;  /* 0x00000028471f7221 */ /* 0x008fe20000010000 */
[----:B0-----:R-:W-:-:S06]  /*4fa0*/  IMAD.MOV.U32 R53, RZ, RZ, R151 ;  /* 0x000000ffff357224 */ /* 0x001fcc00078e0097 */
[----:B------:R-:W0:Y:S01]  /*4fb0*/  MUFU.EX2 R75, R75 ;  /* 0x0000004b004b7308 */ /* 0x000e220000000800 */
[----:B--2---:R-:W-:-:S05]  /*4fc0*/  IMAD.U32 R41, RZ, RZ, UR60 ;  /* 0x0000003cff297e24 */ /* 0x004fca000f8e00ff */
[----:B------:R-:W-:Y:S01]  /*4fd0*/  @!P1 IADD3 R0, R41, 0x38840, RZ ;  /* 0x0003884029009810 */ /* 0x000fe20007ffe0ff */
[----:B------:R-:W-:Y:S01]  /*4fe0*/  IMAD.MOV.U32 R41, RZ, RZ, R151 ;  /* 0x000000ffff297224 */ /* 0x000fe200078e0097 */
[----:B------:R-:W-:Y:S02]  /*4ff0*/  MUFU.EX2 R79, R79 ;  /* 0x0000004f004f7308 */ /* 0x000fe40000000800 */
[----:B------:R-:W-:-:S04]  /*5000*/  @!P1 PRMT R0, RZ, 0x654, R0 ;  /* 0x00000654ff009816 */ /* 0x000fc80000000000 */
[----:B------:R1:W-:Y:S02]  /*5010*/  @!P1 SYNCS.ARRIVE.TRANS64.RED.A1T0 RZ, [R0+URZ], RZ ;  /* 0x000000ff00ff99a7 */ /* 0x0003e4000810043f */
[----:B------:R-:W2:Y:S01]  /*5020*/  MUFU.EX2 R47, R47 ;  /* 0x0000002f002f7308 */ /* 0x000ea20000000800 */
[C---:B-1----:R-:W-:Y:S01]  /*5030*/  FADD.FTZ R0, R206.reuse, R31 ;  /* 0x0000001fce007221 */ /* 0x042fe20000010000 */
[----:B------:R-:W-:-:S06]  /*5040*/  F2FP.F16.F32.PACK_AB R206, R206, R71 ;  /* 0x00000047cece723e */ /* 0x000fcc00000000ff */
[----:B------:R1:W3:Y:S01]  /*5050*/  MUFU.EX2 R30, R81 ;  /* 0x00000051001e7308 */ /* 0x0002e20000000800 */
[----:B------:R-:W-:Y:S02]  /*5060*/  IMAD.MOV.U32 R71, RZ, RZ, R151 ;  /* 0x000000ffff477224 */ /* 0x000fe400078e0097 */
[----:B0-----:R-:W-:-:S04]  /*5070*/  FADD.FTZ R31, R75, R0 ;  /* 0x000000004b1f7221 */ /* 0x001fc80000010000 */
[C---:B------:R-:W-:Y:S01]  /*5080*/  FADD.FTZ R0, R200.reuse, R31 ;  /* 0x0000001fc8007221 */ /* 0x040fe20000010000 */
[----:B------:R-:W-:Y:S01]  /*5090*/  F2FP.F16.F32.PACK_AB R200, R200, R75 ;  /* 0x0000004bc8c8723e */ /* 0x000fe200000000ff */
[----:B------:R0:W4:Y:S01]  /*50a0*/  MUFU.EX2 R202, R45 ;  /* 0x0000002d00ca7308 */ /* 0x0001220000000800 */
[----:B-1----:R-:W-:Y:S02]  /*50b0*/  IMAD.MOV.U32 R81, RZ, RZ, R151 ;  /* 0x000000ffff517224 */ /* 0x002fe400078e0097 */
[----:B--2---:R-:W-:Y:S01]  /*50c0*/  FADD.FTZ R29, R47, R0 ;  /* 0x000000002f1d7221 */ /* 0x004fe20000010000 */
[----:B------:R-:W-:-:S04]  /*50d0*/  MOV R75, R151 ;  /* 0x00000097004b7202 */ /* 0x000fc80000000f00 */
[----:B------:R-:W-:Y:S01]  /*50e0*/  MUFU.EX2 R83, R83 ;  /* 0x0000005300537308 */ /* 0x000fe20000000800 */
[----:B---3--:R-:W-:Y:S02]  /*50f0*/  F2FP.F16.F32.PACK_AB R203, R30, R79 ;  /* 0x0000004f1ecb723e */ /* 0x008fe400000000ff */
[----:B0-----:R-:W-:-:S05]  /*5100*/  MOV R45, R151 ;  /* 0x00000097002d7202 */ /* 0x001fca0000000f00 */
[----:B------:R-:W0:Y:S01]  /*5110*/  MUFU.EX2 R35, R35 ;  /* 0x0000002300237308 */ /* 0x000e220000000800 */
[C---:B----4-:R-:W-:Y:S01]  /*5120*/  FADD.FTZ R0, R202.reuse, R29 ;  /* 0x0000001dca007221 */ /* 0x050fe20000010000 */
[----:B------:R-:W-:Y:S01]  /*5130*/  F2FP.F16.F32.PACK_AB R202, R202, R47 ;  /* 0x0000002fcaca723e */ /* 0x000fe200000000ff */
[----:B------:R-:W-:-:S05]  /*5140*/  IMAD.MOV.U32 R47, RZ, RZ, R151 ;  /* 0x000000ffff2f7224 */ /* 0x000fca00078e0097 */
[----:B------:R1:W2:Y:S08]  /*5150*/  MUFU.EX2 R32, R85 ;  /* 0x0000005500207308 */ /* 0x0002b00000000800 */
[----:B------:R3:W4:Y:S01]  /*5160*/  MUFU.EX2 R196, R33 ;  /* 0x0000002100c47308 */ /* 0x0007220000000800 */
[----:B0-----:R-:W-:Y:S01]  /*5170*/  FADD.FTZ R29, R35, R0 ;  /* 0x00000000231d7221 */ /* 0x001fe20000010000 */
[----:B-1----:R-:W-:-:S06]  /*5180*/  MOV R85, R151 ;  /* 0x0000009700557202 */ /* 0x002fcc0000000f00 */
[----:B------:R-:W0:Y:S01]  /*5190*/  MUFU.EX2 R87, R87 ;  /* 0x0000005700577308 */ /* 0x000e220000000800 */
[----:B---3--:R-:W-:Y:S01]  /*51a0*/  FADD.FTZ R33, R79, R42 ;  /* 0x0000002a4f217221 */ /* 0x008fe20000010000 */
[----:B--2---:R-:W-:Y:S01]  /*51b0*/  F2FP.F16.F32.PACK_AB R197, R32, R83 ;  /* 0x0000005320c5723e */ /* 0x004fe200000000ff */
[----:B------:R-:W-:Y:S02]  /*51c0*/  IMAD.MOV.U32 R79, RZ, RZ, R151 ;  /* 0x000000ffff4f7224 */ /* 0x000fe400078e0097 */
[----:B------:R-:W-:Y:S01]  /*51d0*/  FADD.FTZ R40, R30, R33 ;  /* 0x000000211e287221 */ /* 0x000fe20000010000 */
[----:B------:R-:W-:Y:S01]  /*51e0*/  IMAD.MOV.U32 R42, RZ, RZ, R151 ;  /* 0x000000ffff2a7224 */ /* 0x000fe200078e0097 */
[----:B------:R-:W-:Y:S01]  /*51f0*/  MOV R30, R151 ;  /* 0x00000097001e7202 */ /* 0x000fe20000000f00 */
[----:B------:R-:W-:Y:S01]  /*5200*/  MUFU.EX2 R27, R27 ;  /* 0x0000001b001b7308 */ /* 0x000fe20000000800 */
[----:B------:R-:W-:Y:S01]  /*5210*/  FADD.FTZ R33, R83, R40 ;  /* 0x0000002853217221 */ /* 0x000fe20000010000 */
[C---:B----4-:R-:W-:Y:S01]  /*5220*/  FADD.FTZ R0, R196.reuse, R29 ;  /* 0x0000001dc4007221 */ /* 0x050fe20000010000 */
[----:B------:R-:W-:Y:S01]  /*5230*/  F2FP.F16.F32.PACK_AB R196, R196, R35 ;  /* 0x00000023c4c4723e */ /* 0x000fe200000000ff */
[----:B------:R-:W-:-:S02]  /*5240*/  IMAD.MOV.U32 R83, RZ, RZ, R151 ;  /* 0x000000ffff537224 */ /* 0x000fc400078e0097 */
[----:B------:R-:W-:Y:S01]  /*5250*/  FADD.FTZ R40, R32, R33 ;  /* 0x0000002120287221 */ /* 0x000fe20000010000 */
[----:B------:R-:W-:Y:S01]  /*5260*/  MOV R35, R151 ;  /* 0x0000009700237202 */ /* 0x000fe20000000f00 */
[--C-:B------:R-:W-:Y:S01]  /*5270*/  IMAD.MOV.U32 R33, RZ, RZ, R151.reuse ;  /* 0x000000ffff217224 */ /* 0x100fe200078e0097 */
[----:B------:R1:W-:Y:S01]  /*5280*/  MUFU.EX2 R198, R37 ;  /* 0x0000002500c67308 */ /* 0x0003e20000000800 */
[----:B0-----:R-:W-:Y:S01]  /*5290*/  FADD.FTZ R31, R87, R40 ;  /* 0x00000028571f7221 */ /* 0x001fe20000010000 */
[C---:B------:R-:W-:Y:S01]  /*52a0*/  F2FP.F16.F32.PACK_AB R199, R34.reuse, R87 ;  /* 0x0000005722c7723e */ /* 0x040fe200000000ff */
[----:B------:R-:W-:Y:S01]  /*52b0*/  IMAD.MOV.U32 R87, RZ, RZ, R151 ;  /* 0x000000ffff577224 */ /* 0x000fe200078e0097 */
[----:B------:R-:W-:Y:S01]  /*52c0*/  MOV R40, R151 ;  /* 0x0000009700287202 */ /* 0x000fe20000000f00 */
[----:B------:R-:W-:Y:S01]  /*52d0*/  FADD.FTZ R14, R34, R31 ;  /* 0x0000001f220e7221 */ /* 0x000fe20000010000 */
[--C-:B------:R-:W-:Y:S02]  /*52e0*/  IMAD.MOV.U32 R34, RZ, RZ, R151.reuse ;  /* 0x000000ffff227224 */ /* 0x100fe400078e0097 */
[----:B------:R-:W0:Y:S01]  /*52f0*/  MUFU.EX2 R89, R89 ;  /* 0x0000005900597308 */ /* 0x000e220000000800 */
[----:B-1----:R-:W-:-:S02]  /*5300*/  IMAD.MOV.U32 R37, RZ, RZ, R151 ;  /* 0x000000ffff257224 */ /* 0x002fc400078e0097 */
[----:B------:R-:W-:-:S05]  /*5310*/  IMAD.MOV.U32 R32, RZ, RZ, R151 ;  /* 0x000000ffff207224 */ /* 0x000fca00078e0097 */
[----:B------:R-:W-:Y:S08]  /*5320*/  MUFU.EX2 R15, R15 ;  /* 0x0000000f000f7308 */ /* 0x000ff00000000800 */
[----:B------:R1:W2:Y:S01]  /*5330*/  MUFU.EX2 R36, R91 ;  /* 0x0000005b00247308 */ /* 0x0002a20000000800 */
[----:B0-----:R-:W-:-:S07]  /*5340*/  FADD.FTZ R31, R89, R14 ;  /* 0x0000000e591f7221 */ /* 0x001fce0000010000 */
[----:B------:R0:W3:Y:S01]  /*5350*/  MUFU.EX2 R192, R25 ;  /* 0x0000001900c07308 */ /* 0x0000e20000000800 */
[----:B-1----:R-:W-:-:S07]  /*5360*/  IMAD.MOV.U32 R91, RZ, RZ, R151 ;  /* 0x000000ffff5b7224 */ /* 0x002fce00078e0097 */
[----:B------:R-:W1:Y:S01]  /*5370*/  MUFU.EX2 R93, R93 ;  /* 0x0000005d005d7308 */ /* 0x000e620000000800 */
[----:B0-----:R-:W-:Y:S01]  /*5380*/  FADD.FTZ R25, R27, R0 ;  /* 0x000000001b197221 */ /* 0x001fe20000010000 */
[C---:B--2---:R-:W-:Y:S01]  /*5390*/  FADD.FTZ R14, R36.reuse, R31 ;  /* 0x0000001f240e7221 */ /* 0x044fe20000010000 */
[----:B------:R-:W-:Y:S01]  /*53a0*/  F2FP.F16.F32.PACK_AB R193, R36, R89 ;  /* 0x0000005924c1723e */ /* 0x000fe200000000ff */
[----:B------:R-:W-:Y:S02]  /*53b0*/  IMAD.MOV.U32 R89, RZ, RZ, R151 ;  /* 0x000000ffff597224 */ /* 0x000fe400078e0097 */
[C---:B------:R-:W-:Y:S01]  /*53c0*/  FADD.FTZ R0, R198.reuse, R25 ;  /* 0x00000019c6007221 */ /* 0x040fe20000010000 */
[----:B------:R-:W-:Y:S01]  /*53d0*/  F2FP.F16.F32.PACK_AB R198, R198, R27 ;  /* 0x0000001bc6c6723e */ /* 0x000fe200000000ff */
[--C-:B------:R-:W-:Y:S01]  /*53e0*/  IMAD.MOV.U32 R36, RZ, RZ, R151.reuse ;  /* 0x000000ffff247224 */ /* 0x100fe200078e0097 */
[----:B------:R-:W0:Y:S01]  /*53f0*/  MUFU.EX2 R23, R23 ;  /* 0x0000001700177308 */ /* 0x000e220000000800 */
[----:B------:R-:W-:Y:S01]  /*5400*/  FADD.FTZ R25, R15, R0 ;  /* 0x000000000f197221 */ /* 0x000fe20000010000 */
[----:B------:R-:W-:-:S02]  /*5410*/  IMAD.MOV.U32 R31, RZ, RZ, R151 ;  /* 0x000000ffff1f7224 */ /* 0x000fc400078e0097 */
[----:B------:R-:W-:Y:S02]  /*5420*/  IMAD.MOV.U32 R27, RZ, RZ, R151 ;  /* 0x000000ffff1b7224 */ /* 0x000fe400078e0097 */
[C---:B---3--:R-:W-:Y:S01]  /*5430*/  FADD.FTZ R0, R192.reuse, R25 ;  /* 0x00000019c0007221 */ /* 0x048fe20000010000 */
[----:B------:R-:W-:Y:S01]  /*5440*/  F2FP.F16.F32.PACK_AB R192, R192, R15 ;  /* 0x0000000fc0c0723e */ /* 0x000fe200000000ff */
[----:B------:R-:W2:Y:S01]  /*5450*/  MUFU.EX2 R8, R8 ;  /* 0x0000000800087308 */ /* 0x000ea20000000800 */
[----:B-1----:R-:W-:Y:S01]  /*5460*/  FADD.FTZ R29, R93, R14 ;  /* 0x0000000e5d1d7221 */ /* 0x002fe20000010000 */
[C---:B------:R-:W-:Y:S01]  /*5470*/  F2FP.F16.F32.PACK_AB R195, R38.reuse, R93 ;  /* 0x0000005d26c3723e */ /* 0x040fe200000000ff */
[----:B------:R-:W-:Y:S01]  /*5480*/  IMAD.MOV.U32 R93, RZ, RZ, R151 ;  /* 0x000000ffff5d7224 */ /* 0x000fe200078e0097 */
[----:B------:R-:W-:Y:S01]  /*5490*/  MOV R25, R151 ;  /* 0x0000009700197202 */ /* 0x000fe20000000f00 */
[----:B------:R-:W-:Y:S01]  /*54a0*/  FADD.FTZ R14, R38, R29 ;  /* 0x0000001d260e7221 */ /* 0x000fe20000010000 */
[----:B------:R-:W-:-:S02]  /*54b0*/  IMAD.MOV.U32 R38, RZ, RZ, R151 ;  /* 0x000000ffff267224 */ /* 0x000fc400078e0097 */
[----:B------:R-:W-:Y:S02]  /*54c0*/  IMAD.MOV.U32 R29, RZ, RZ, R151 ;  /* 0x000000ffff1d7224 */ /* 0x000fe400078e0097 */
[----:B0-----:R-:W-:Y:S01]  /*54d0*/  FADD.FTZ R3, R23, R0 ;  /* 0x0000000017037221 */ /* 0x001fe20000010000 */
[----:B------:R-:W-:-:S03]  /*54e0*/  IMAD.MOV.U32 R0, RZ, RZ, 0x3f800000 ;  /* 0x3f800000ff007424 */ /* 0x000fc600078e00ff */
[C---:B--2---:R-:W-:Y:S01]  /*54f0*/  FADD.FTZ R15, R8.reuse, R3 ;  /* 0x00000003080f7221 */ /* 0x044fe20000010000 */
[----:B------:R-:W-:Y:S01]  /*5500*/  F2FP.F16.F32.PACK_AB R194, R8, R23 ;  /* 0x0000001708c2723e */ /* 0x000fe200000000ff */
[----:B------:R-:W-:Y:S02]  /*5510*/  IMAD.MOV.U32 R3, RZ, RZ, 0x3f800000 ;  /* 0x3f800000ff037424 */ /* 0x000fe400078e00ff */
[----:B------:R-:W-:Y:S01]  /*5520*/  IMAD.MOV.U32 R8, RZ, RZ, RZ ;  /* 0x000000ffff087224 */ /* 0x000fe200078e00ff */
[----:B------:R-:W-:Y:S06]  /*5530*/  @!P2 BRA `(.L_x_19) ;  /* 0x0000004000dca947 */ /* 0x000fec0003800000 */
[----:B------:R-:W-:Y:S01]  /*5540*/  UMOV UR6, URZ ;  /* 0x0000003f00067c82 */ /* 0x000fe20008000000 */
[----:B------:R-:W-:Y:S01]  /*5550*/  IMAD.MOV.U32 R20, RZ, RZ, R7 ;  /* 0x000000ffff147224 */ /* 0x000fe200078e0007 */
[----:B------:R-:W-:Y:S01]  /*5560*/  MOV R0, 0x3f800000 ;  /* 0x3f80000000007802 */ /* 0x000fe20000000f00 */
[----:B------:R-:W-:Y:S01]  /*5570*/  IMAD.MOV.U32 R21, RZ, RZ, R6 ;  /* 0x000000ffff157224 */ /* 0x000fe200078e0006 */
[----:B------:R-:W-:Y:S01]  /*5580*/  CS2R R150, SRZ ;  /* 0x0000000000967805 */ /* 0x000fe2000001ff00 */
[----:B------:R-:W-:Y:S01]  /*5590*/  IMAD.MOV.U32 R23, RZ, RZ, RZ ;  /* 0x000000ffff177224 */ /* 0x000fe200078e00ff */
[----:B------:R-:W-:Y:S01]  /*55a0*/  CS2R R146, SRZ ;  /* 0x0000000000927805 */ /* 0x000fe2000001ff00 */
[----:B------:R-:W-:Y:S01]  /*55b0*/  IMAD.MOV.U32 R3, RZ, RZ, 0x3f800000 ;  /* 0x3f800000ff037424 */ /* 0x000fe200078e00ff */
        /* <DEDUP_REMOVED lines=61> */
[----:B------:R-:W-:Y:S01]  /*5990*/  CS2R R24, SRZ ;  /* 0x0000000000187805 */ /* 0x000fe2000001ff00 */
[----:B------:R-:W-:Y:S01]  /*59a0*/  IMAD.U32 R214, RZ, RZ, UR6 ;  /* 0x00000006ffd67e24 */ /* 0x000fe2000f8e00ff */
[----:B------:R-:W-:-:S06]  /*59b0*/  ULDC UR61, c[0x0][0x9d8] ;  /* 0x00027600003d7ab9 */ /* 0x000fcc0000000800 */
.L_x_28:
[----:B------:R-:W-:-:S13]  /*59c0*/  R2UR UR6, R214 ;  /* 0x00000000d60672ca */ /* 0x000fda00000e0000 */
[----:B------:R-:W-:-:S04]  /*59d0*/  UIADD3 UR6, UR6, 0x1, URZ ;  /* 0x0000000106067890 */ /* 0x000fc8000fffe03f */
[----:B------:R-:W-:-:S04]  /*59e0*/  UISETP.NE.AND UP0, UPT, UR6, 0x2, UPT ;  /* 0x000000020600788c */ /* 0x000fc8000bf05270 */
[----:B------:R-:W-:Y:S02]  /*59f0*/  USEL UR7, URZ, 0x1, UP0 ;  /* 0x000000013f077887 */ /* 0x000fe40008000000 */
[----:B------:R-:W-:-:S04]  /*5a00*/  USEL UR6, UR6, URZ, UP0 ;  /* 0x0000003f06067287 */ /* 0x000fc80008000000 */
[----:B------:R-:W-:Y:S02]  /*5a10*/  LOP3.LUT R8, R23, UR7, RZ, 0x3c, !PT ;  /* 0x0000000717087c12 */ /* 0x000fe4000f8e3cff */
[----:B------:R-:W-:Y:S01]  /*5a20*/  IMAD.U32 R9, RZ, RZ, UR6 ;  /* 0x00000006ff097e24 */ /* 0x000fe2000f8e00ff */
[----:B------:R-:W-:Y:S06]  /*5a30*/  @!P0 BRA `(.L_x_20) ;  /* 0x0000000000048947 */ /* 0x000fec0003800000 */
[----:B------:R-:W-:Y:S01]  /*5a40*/  BPT.TRAP 0x1 ;  /* 0x000000040000795c */ /* 0x000fe20000300000 */
.L_x_20:
[----:B------:R-:W-:Y:S02]  /*5a50*/  R2UR UR7, R16 ;  /* 0x00000000100772ca */ /* 0x000fe400000e0000 */
[----:B------:R-:W-:-:S11]  /*5a60*/  SHF.L.U32 R2, R8, 0x1f, RZ ;  /* 0x0000001f08027819 */ /* 0x000fd600000006ff */
[----:B------:R-:W-:-:S06]  /*5a70*/  ULEA UR6, UR6, UR7, 0x3 ;  /* 0x0000000706067291 */ /* 0x000fcc000f8e183f */
[----:B------:R-:W-:-:S03]  /*5a80*/  IMAD.U32 R215, RZ, RZ, UR6 ;  /* 0x00000006ffd77e24 */ /* 0x000fc6000f8e00ff */
[----:B------:R0:W1:Y:S01]  /*5a90*/  SYNCS.PHASECHK.TRANS64.TRYWAIT P2, [UR6+0x38830], R2 ;  /* 0x03883002ff0075a7 */ /* 0x0000620008040146 */
[----:B------:R-:W-:Y:S05]  /*5aa0*/  @!P0 BRA `(.L_x_21) ;  /* 0x0000000000048947 */ /* 0x000fea0003800000 */
[----:B------:R-:W-:Y:S01]  /*5ab0*/  BPT.TRAP 0x1 ;  /* 0x000000040000795c */ /* 0x000fe20000300000 */
.L_x_21:
[----:B-1----:R-:W-:Y:S05]  /*5ac0*/  @P2 BRA `(.L_x_22) ;  /* 0x00000000000c2947 */ /* 0x002fea0003800000 */
[----:B------:R-:W-:-:S13]  /*5ad0*/  R2UR UR6, R215 ;  /* 0x00000000d70672ca */ /* 0x000fda00000e0000 */
[----:B------:R-:W1:Y:S02]  /*5ae0*/  SYNCS.PHASECHK.TRANS64.TRYWAIT P2, [UR6+0x38830], R2 ;  /* 0x03883002ff0075a7 */ /* 0x000e640008040146 */
[----:B-1----:R-:W-:Y:S05]  /*5af0*/  @!P2 BRA `(.L_x_23) ;  /* 0x000000bc00f8a947 */ /* 0x002fea0003800000 */
.L_x_22:
[----:B------:R-:W-:Y:S01]  /*5b00*/  R2UR UR6, R18 ;  /* 0x00000000120672ca */ /* 0x000fe200000e0000 */
[----:B------:R-:W-:Y:S01]  /*5b10*/  WARPGROUP.ARRIVE ;  /* 0x00000000000079c5 */ /* 0x000fe20000000000 */
[----:B------:R-:W-:Y:S01]  /*5b20*/  R2UR UR60, R9 ;  /* 0x00000000093c72ca */ /* 0x000fe200000e0000 */
[----:B------:R-:W-:Y:S01]  /*5b30*/  UMOV UR59, 0x40000040 ;  /* 0x40000040003b7882 */ /* 0x000fe20000000000 */
[C---:B------:R-:W-:Y:S01]  /*5b40*/  R2UR UR56, R4.reuse ;  /* 0x00000000043872ca */ /* 0x040fe200000e0000 */
[----:B------:R-:W-:Y:S01]  /*5b50*/  UMOV UR43, 0x40000040 ;  /* 0x40000040002b7882 */ /* 0x000fe20000000000 */
[C---:B------:R-:W-:Y:S01]  /*5b60*/  R2UR UR57, R5.reuse ;  /* 0x00000000053972ca */ /* 0x040fe200000e0000 */
[----:B------:R-:W-:Y:S01]  /*5b70*/  UMOV UR47, 0x40000040 ;  /* 0x40000040002f7882 */ /* 0x000fe20000000000 */
[----:B01----:R-:W-:Y:S01]  /*5b80*/  MOV R2, UR41 ;  /* 0x0000002900027c02 */ /* 0x003fe20008000f00 */
[----:B------:R-:W-:Y:S01]  /*5b90*/  UMOV UR51, 0x40000040 ;  /* 0x4000004000337882 */ /* 0x000fe20000000000 */
[----:B------:R-:W-:Y:S01]  /*5ba0*/  MOV R6, UR40 ;  /* 0x0000002800067c02 */ /* 0x000fe20008000f00 */
[----:B------:R-:W-:Y:S01]  /*5bb0*/  UMOV UR55, 0x40000040 ;  /* 0x4000004000377882 */ /* 0x000fe20000000000 */
[C---:B------:R-:W-:Y:S01]  /*5bc0*/  R2UR UR40, R4.reuse ;  /* 0x00000000042872ca */ /* 0x040fe200000e0000 */
[----:B------:R-:W-:Y:S01]  /*5bd0*/  UMOV UR15, 0x40000040 ;  /* 0x40000040000f7882 */ /* 0x000fe20000000000 */
[C---:B------:R-:W-:Y:S01]  /*5be0*/  R2UR UR41, R5.reuse ;  /* 0x00000000052972ca */ /* 0x040fe200000e0000 */
[----:B------:R-:W-:Y:S01]  /*5bf0*/  UIMAD UR60, UR60, 0xa00, UR6 ;  /* 0x00000a003c3c78a4 */ /* 0x000fe2000f8e0206 */
[----:B------:R-:W-:Y:S01]  /*5c00*/  MOV R7, UR45 ;  /* 0x0000002d00077c02 */ /* 0x000fe20008000f00 */
[----:B------:R-:W-:Y:S01]  /*5c10*/  UMOV UR19, 0x40000040 ;  /* 0x4000004000137882 */ /* 0x000fe20000000000 */
[----:B------:R-:W-:Y:S01]  /*5c20*/  MOV R152, UR44 ;  /* 0x0000002c00987c02 */ /* 0x000fe20008000f00 */
[----:B------:R-:W-:Y:S01]  /*5c30*/  UIADD3 UR6, UR60, 0x80, URZ ;  /* 0x000000803c067890 */ /* 0x000fe2000fffe03f */
[C---:B------:R-:W-:Y:S01]  /*5c40*/  R2UR UR44, R4.reuse ;  /* 0x00000000042c72ca */ /* 0x040fe200000e0000 */
[----:B------:R-:W-:Y:S01]  /*5c50*/  UIADD3 UR7, UR60, 0x100, URZ ;  /* 0x000001003c077890 */ /* 0x000fe2000fffe03f */
[C---:B------:R-:W-:Y:S01]  /*5c60*/  R2UR UR45, R5.reuse ;  /* 0x00000000052d72ca */ /* 0x040fe200000e0000 */
[----:B------:R-:W-:Y:S01]  /*5c70*/  UMOV UR58, UR60 ;  /* 0x0000003c003a7c82 */ /* 0x000fe20008000000 */
[----:B------:R-:W-:Y:S01]  /*5c80*/  MOV R153, UR49 ;  /* 0x0000003100997c02 */ /* 0x000fe20008000f00 */
[----:B------:R-:W-:Y:S01]  /*5c90*/  HGMMA.64x16x16.F32 R184, gdesc[UR56], RZ, !UPT, gsb0 ;  /* 0x0020000038b879f0 */ /* 0x000fe2000c0008ff */
[----:B------:R-:W-:Y:S01]  /*5ca0*/  UMOV UR42, UR6 ;  /* 0x00000006002a7c82 */ /* 0x000fe20008000000 */
[----:B------:R-:W-:Y:S01]  /*5cb0*/  MOV R154, UR48 ;  /* 0x00000030009a7c02 */ /* 0x000fe20008000f00 */
[----:B------:R-:W-:Y:S01]  /*5cc0*/  UMOV UR46, UR7 ;  /* 0x00000007002e7c82 */ /* 0x000fe20008000000 */
[C---:B------:R-:W-:Y:S01]  /*5cd0*/  R2UR UR48, R4.reuse ;  /* 0x00000000043072ca */ /* 0x040fe200000e0000 */
[----:B------:R-:W-:Y:S01]  /*5ce0*/  UIADD3 UR6, UR60, 0x180, URZ ;  /* 0x000001803c067890 */ /* 0x000fe2000fffe03f */
[C---:B------:R-:W-:Y:S01]  /*5cf0*/  R2UR UR49, R5.reuse ;  /* 0x00000000053172ca */ /* 0x040fe200000e0000 */
[----:B------:R-:W-:Y:S01]  /*5d00*/  UIADD3 UR58, UR60, 0x200, URZ ;  /* 0x000002003c3a7890 */ /* 0x000fe2000fffe03f */
[----:B------:R-:W-:Y:S01]  /*5d10*/  R2UR UR56, R4 ;  /* 0x00000000043872ca */ /* 0x000fe200000e0000 */
[----:B------:R-:W-:Y:S01]  /*5d20*/  UMOV UR59, 0x40000040 ;  /* 0x40000040003b7882 */ /* 0x000fe20000000000 */
[----:B------:R-:W-:Y:S01]  /*5d30*/  R2UR UR57, R5 ;  /* 0x00000000053972ca */ /* 0x000fe200000e0000 */
[----:B------:R-:W-:Y:S01]  /*5d40*/  UIADD3 UR7, UR60, 0x182, URZ ;  /* 0x000001823c077890 */ /* 0x000fe2000fffe03f */
[----:B------:R-:W-:Y:S01]  /*5d50*/  MOV R212, UR53 ;  /* 0x0000003500d47c02 */ /* 0x000fe20008000f00 */
[----:B------:R-:W-:Y:S01]  /*5d60*/  UMOV UR50, UR6 ;  /* 0x0000000600327c82 */ /* 0x000fe20008000000 */
[----:B------:R-:W-:Y:S01]  /*5d70*/  MOV R213, UR52 ;  /* 0x0000003400d57c02 */ /* 0x000fe20008000f00 */
[----:B------:R-:W-:Y:S01]  /*5d80*/  UIADD3 UR6, UR60, 0x2, URZ ;  /* 0x000000023c067890 */ /* 0x000fe2000fffe03f */
[----:B------:R-:W-:Y:S01]  /*5d90*/  R2UR UR52, R12 ;  /* 0x000000000c3472ca */ /* 0x000fe200000e0000 */
[----:B------:R-:W-:Y:S01]  /*5da0*/  UIADD3 UR14, UR60, 0x280, URZ ;  /* 0x000002803c0e7890 */ /* 0x000fe2000fffe03f */
[----:B------:R-:W-:Y:S01]  /*5db0*/  R2UR UR53, R13 ;  /* 0x000000000d3572ca */ /* 0x000fe200000e0000 */
[----:B------:R-:W-:Y:S01]  /*5dc0*/  UIADD3 UR18, UR60, 0x282, URZ ;  /* 0x000002823c127890 */ /* 0x000fe2000fffe03f */
[-C--:B------:R-:W-:Y:S01]  /*5dd0*/  FMUL.FTZ R24, R24, R3.reuse ;  /* 0x0000000318187220 */ /* 0x080fe20000410000 */
[----:B------:R-:W-:Y:S01]  /*5de0*/  UIADD3 UR22, UR60, 0x284, URZ ;  /* 0x000002843c167890 */ /* 0x000fe2000fffe03f */
[-C--:B------:R-:W-:Y:S01]  /*5df0*/  FMUL.FTZ R25, R25, R3.reuse ;  /* 0x0000000319197220 */ /* 0x080fe20000410000 */
[----:B------:R-:W-:Y:S01]  /*5e00*/  UMOV UR54, UR6 ;  /* 0x0000000600367c82 */ /* 0x000fe20008000000 */
[----:B------:R-:W-:Y:S01]  /*5e10*/  UIADD3 UR6, UR60, 0x102, URZ ;  /* 0x000001023c067890 */ /* 0x000fe2000fffe03f */
[-C--:B------:R-:W-:Y:S01]  /*5e20*/  FMUL.FTZ R28, R28, R3.reuse ;  /* 0x000000031c1c7220 */ /* 0x080fe20000410000 */
[----:B------:R-:W-:Y:S01]  /*5e30*/  UMOV UR23, 0x40000040 ;  /* 0x4000004000177882 */ /* 0x000fe20000000000 */
[----:B------:R-:W-:Y:S01]  /*5e40*/  UIADD3 UR26, UR60, 0x286, URZ ;  /* 0x000002863c1a7890 */ /* 0x000fe2000fffe03f */
[-C--:B------:R-:W-:Y:S01]  /*5e50*/  FMUL.FTZ R29, R29, R3.reuse ;  /* 0x000000031d1d7220 */ /* 0x080fe20000410000 */
[----:B------:R-:W-:Y:S01]  /*5e60*/  UMOV UR10, UR52 ;  /* 0x00000034000a7c82 */ /* 0x000fe20008000000 */
[----:B------:R-:W-:Y:S01]  /*5e70*/  UMOV UR27, 0x40000040 ;  /* 0x40000040001b7882 */ /* 0x000fe20000000000 */
[----:B------:R-:W-:Y:S01]  /*5e80*/  UMOV UR11, UR53 ;  /* 0x00000035000b7c82 */ /* 0x000fe20008000000 */
[----:B------:R-:W-:Y:S01]  /*5e90*/  UIADD3 UR30, UR60, 0x500, URZ ;  /* 0x000005003c1e7890 */ /* 0x000fe2000fffe03f */
[-C--:B------:R-:W-:Y:S01]  /*5ea0*/  FMUL.FTZ R32, R32, R3.reuse ;  /* 0x0000000320207220 */ /* 0x080fe20000410000 */
[----:B------:R-:W-:Y:S01]  /*5eb0*/  UMOV UR31, 0x40000040 ;  /* 0x40000040001f7882 */ /* 0x000fe20000000000 */
[----:B------:R-:W-:Y:S01]  /*5ec0*/  UIADD3 UR34, UR60, 0x502, URZ ;  /* 0x000005023c227890 */ /* 0x000fe2000fffe03f */
[-C--:B------:R-:W-:Y:S01]  /*5ed0*/  FMUL.FTZ R33, R33, R3.reuse ;  /* 0x0000000321217220 */ /* 0x080fe20000410000 */
[----:B------:R-:W-:Y:S01]  /*5ee0*/  UMOV UR35, 0x40000040 ;  /* 0x4000004000237882 */ /* 0x000fe20000000000 */
[----:B------:R-:W-:Y:S01]  /*5ef0*/  UIADD3 UR38, UR60, 0x504, URZ ;  /* 0x000005043c267890 */ /* 0x000fe2000fffe03f */
[-C--:B------:R-:W-:Y:S01]  /*5f00*/  FMUL.FTZ R36, R36, R3.reuse ;  /* 0x0000000324247220 */ /* 0x080fe20000410000 */
[----:B------:R-:W-:Y:S01]  /*5f10*/  UMOV UR39, 0x40000040 ;  /* 0x4000004000277882 */ /* 0x000fe20000000000 */
[-C--:B------:R-:W-:Y:S01]  /*5f20*/  FMUL.FTZ R37, R37, R3.reuse ;  /* 0x0000000325257220 */ /* 0x080fe20000410000 */
        /* <DEDUP_REMOVED lines=9> */
[----:B------:R-:W-:Y:S01]  /*5fc0*/  FMUL.FTZ R57, R57, R3 ;  /* 0x0000000339397220 */ /* 0x000fe20000410000 */
[----:B------:R-:W-:-:S02]  /*5fd0*/  WARPGROUP.DEPBAR.LE gsb0, 0x0 ;  /* 0x00008000000079c5 */ /* 0x000fc40000010000 */
[----:B------:R-:W-:Y:S01]  /*5fe0*/  WARPGROUP.ARRIVE ;  /* 0x00000000000079c5 */ /* 0x000fe20000000000 */
[-C--:B------:R-:W-:Y:S01]  /*5ff0*/  FMUL.FTZ R60, R60, R3.reuse ;  /* 0x000000033c3c7220 */ /* 0x080fe20000410000 */
[-C--:B------:R-:W-:Y:S01]  /*6000*/  FMUL.FTZ R61, R61, R3.reuse ;  /* 0x000000033d3d7220 */ /* 0x080fe20000410000 */
[-C--:B------:R-:W-:Y:S01]  /*6010*/  FMUL.FTZ R64, R64, R3.reuse ;  /* 0x0000000340407220 */ /* 0x080fe20000410000 */
[-C--:B------:R-:W-:Y:S01]  /*6020*/  FMUL.FTZ R65, R65, R3.reuse ;  /* 0x0000000341417220 */ /* 0x080fe20000410000 */
[-C--:B------:R-:W-:Y:S01]  /*6030*/  FMUL.FTZ R68, R68, R3.reuse ;  /* 0x0000000344447220 */ /* 0x080fe20000410000 */
[----:B------:R-:W-:Y:S01]  /*6040*/  HGMMA.64x16x16.F32 R176, gdesc[UR40], RZ, !UPT, gsb0 ;  /* 0x0020000028b079f0 */ /* 0x000fe2000c0008ff */
[----:B------:R-:W-:Y:S01]  /*6050*/  R2UR UR41, R2 ;  /* 0x00000000022972ca */ /* 0x000fe200000e0000 */
[----:B------:R-:W-:Y:S01]  /*6060*/  UIADD3 UR42, UR60, 0x506, URZ ;  /* 0x000005063c2a7890 */ /* 0x000fe2000fffe03f */
[----:B------:R-:W-:Y:S01]  /*6070*/  R2UR UR40, R6 ;  /* 0x00000000062872ca */ /* 0x000fe200000e0000 */
[----:B------:R-:W-:Y:S01]  /*6080*/  UMOV UR43, 0x40000040 ;  /* 0x40000040002b7882 */ /* 0x000fe20000000000 */
[----:B------:R-:W-:Y:S01]  /*6090*/  MOV R2, UR9 ;  /* 0x0000000900027c02 */ /* 0x000fe20008000f00 */
[-C--:B------:R-:W-:Y:S01]  /*60a0*/  FMUL.FTZ R69, R69, R3.reuse ;  /* 0x0000000345457220 */ /* 0x080fe20000410000 */
[----:B------:R-:W-:Y:S01]  /*60b0*/  MOV R6, UR8 ;  /* 0x0000000800067c02 */ /* 0x000fe20008000f00 */
        /* <DEDUP_REMOVED lines=117> */
[----:B------:R-:W-:Y:S01]  /*6810*/  FMUL.FTZ R151, R151, R0 ;  /* 0x0000000097977220 */ /* 0x000fe20000410000 */
[----:B------:R-:W-:-:S02]  /*6820*/  WARPGROUP.DEPBAR.LE gsb0, 0x0 ;  /* 0x00008000000079c5 */ /* 0x000fc40000010000 */
[----:B------:R-:W-:-:S06]  /*6830*/  WARPGROUP.ARRIVE ;  /* 0x00000000000079c5 */ /* 0x000fcc0000000000 */
[----:B------:R-:W-:Y:S01]  /*6840*/  HGMMA.64x16x16.F32 R152, gdesc[UR56], RZ, !UPT, gsb0 ;  /* 0x00200000389879f0 */ /* 0x000fe2000c0008ff */
[----:B------:R-:W-:Y:S01]  /*6850*/  UIADD3 UR58, UR60, 0x82, URZ ;  /* 0x000000823c3a7890 */ /* 0x000fe2000fffe03f */
[----:B------:R-:W-:Y:S01]  /*6860*/  UMOV UR56, UR10 ;  /* 0x0000000a00387c82 */ /* 0x000fe20008000000 */
[----:B------:R-:W-:Y:S01]  /*6870*/  UMOV UR57, UR11 ;  /* 0x0000000b00397c82 */ /* 0x000fe20008000000 */
[----:B------:R-:W-:Y:S01]  /*6880*/  UMOV UR59, 0x40000040 ;  /* 0x40000040003b7882 */ /* 0x000fe20000000000 */
[----:B------:R-:W-:Y:S02]  /*6890*/  WARPGROUP.DEPBAR.LE gsb0, 0x0 ;  /* 0x00008000000079c5 */ /* 0x000fe40000010000 */
[----:B------:R-:W-:-:S06]  /*68a0*/  WARPGROUP.ARRIVE ;  /* 0x00000000000079c5 */ /* 0x000fcc0000000000 */
[----:B------:R-:W-:Y:S01]  /*68b0*/  HGMMA.64x16x16.F32 R184, gdesc[UR52], R184, gsb0 ;  /* 0x0020000034b879f0 */ /* 0x000fe200080008b8 */
[----:B------:R-:W-:Y:S01]  /*68c0*/  R2UR UR53, R212 ;  /* 0x00000000d43572ca */ /* 0x000fe200000e0000 */
[----:B------:R-:W-:Y:S01]  /*68d0*/  UIADD3 UR54, UR60, 0x784, URZ ;  /* 0x000007843c367890 */ /* 0x000fe2000fffe03f */
[----:B------:R-:W-:Y:S01]  /*68e0*/  R2UR UR52, R213 ;  /* 0x00000000d53472ca */ /* 0x000fe200000e0000 */
        /* <DEDUP_REMOVED lines=24> */
[----:B------:R-:W-:Y:S02]  /*6a70*/  UIADD3 UR6, UR60, 0x4, URZ ;  /* 0x000000043c067890 */ /* 0x000fe4000fffe03f */
[----:B------:R-:W-:Y:S02]  /*6a80*/  UIADD3 UR10, UR60, 0x84, URZ ;  /* 0x000000843c0a7890 */ /* 0x000fe4000fffe03f */
[----:B------:R-:W-:Y:S01]  /*6a90*/  UIADD3 UR11, UR60, 0x104, URZ ;  /* 0x000001043c0b7890 */ /* 0x000fe2000fffe03f */
[----:B------:R-:W-:-:S02]  /*6aa0*/  WARPGROUP.DEPBAR.LE gsb0, 0x0 ;  /* 0x00008000000079c5 */ /* 0x000fc40000010000 */
        /* <DEDUP_REMOVED lines=27> */
[----:B------:R-:W-:Y:S01]  /*6c60*/  UMOV UR11, 0x40000040 ;  /* 0x40000040000b7882 */ /* 0x000fe20000000000 */
[----:B------:R-:W-:Y:S02]  /*6c70*/  WARPGROUP.DEPBAR.LE gsb0, 0x0 ;  /* 0x00008000000079c5 */ /* 0x000fe40000010000 */
[----:B------:R-:W-:-:S06]  /*6c80*/  WARPGROUP.ARRIVE ;  /* 0x00000000000079c5 */ /* 0x000fcc0000000000 */
[----:B------:R-:W-:Y:S01]  /*6c90*/  HGMMA.64x16x16.F32 R152, gdesc[UR4], R152, gsb0 ;  /* 0x00200000049879f0 */ /* 0x000fe20008000898 */
[----:B------:R-:W-:Y:S02]  /*6ca0*/  UIADD3 UR6, UR60, 0x86, URZ ;  /* 0x000000863c067890 */ /* 0x000fe4000fffe03f */
        /* <DEDUP_REMOVED lines=28> */
[----:B------:R-:W-:Y:S01]  /*6e70*/  R2UR UR8, R10 ;  /* 0x000000000a0872ca */ /* 0x000fe200000e0000 */
[----:B------:R-:W-:Y:S01]  /*6e80*/  UMOV UR11, 0x40000040 ;  /* 0x40000040000b7882 */ /* 0x000fe20000000000 */
[----:B------:R-:W-:Y:S01]  /*6e90*/  R2UR UR9, R11 ;  /* 0x000000000b0972ca */ /* 0x000fe200000e0000 */
        /* <DEDUP_REMOVED lines=287> */
[----:B------:R-:W-:-:S07]  /*8090*/  UIADD3 UR6, UR60, 0x786, URZ ;  /* 0x000007863c067890 */ /* 0x000fce000fffe03f */
[----:B------:R-:W-:Y:S01]  /*80a0*/  UMOV UR10, UR6 ;  /* 0x00000006000a7c82 */ /* 0x000fe20008000000 */
[----:B------:R-:W-:Y:S01]  /*80b0*/  UIADD3 UR6, UR60, 0x886, URZ ;  /* 0x000008863c067890 */ /* 0x000fe2000fffe03f */
[----:B------:R-:W-:Y:S02]  /*80c0*/  WARPGROUP.DEPBAR.LE gsb0, 0x0 ;  /* 0x00008000000079c5 */ /* 0x000fe40000010000 */
[----:B------:R-:W-:-:S06]  /*80d0*/  WARPGROUP.ARRIVE ;  /* 0x00000000000079c5 */ /* 0x000fcc0000000000 */
[----:B------:R-:W-:Y:S01]  /*80e0*/  HGMMA.64x16x16.F32 R160, gdesc[UR52], R160, gsb0 ;  /* 0x0020000034a079f0 */ /* 0x000fe200080008a0 */
[----:B------:R-:W-:Y:S01]  /*80f0*/  UMOV UR54, UR7 ;  /* 0x0000000700367c82 */ /* 0x000fe20008000000 */
[----:B------:R-:W-:Y:S01]  /*8100*/  UMOV UR55, 0x40000040 ;  /* 0x4000004000377882 */ /* 0x000fe20000000000 */
[----:B------:R-:W-:Y:S02]  /*8110*/  UIADD3 UR7, UR60, 0x906, URZ ;  /* 0x000009063c077890 */ /* 0x000fe4000fffe03f */
        /* <DEDUP_REMOVED lines=8> */
[----:B------:R-:W-:Y:S01]  /*81a0*/  UMOV UR11, UR9 ;  /* 0x00000009000b7c82 */ /* 0x000fe20008000000 */
[----:B------:R-:W-:Y:S01]  /*81b0*/  UMOV UR56, UR10 ;  /* 0x0000000a00387c82 */ /* 0x000fe20008000000 */
[----:B------:R-:W-:Y:S01]  /*81c0*/  UMOV UR57, UR11 ;  /* 0x0000000b00397c82 */ /* 0x000fe20008000000 */
[----:B------:R-:W-:Y:S02]  /*81d0*/  R2UR UR9, R2 ;  /* 0x00000000020972ca */ /* 0x000fe400000e0000 */
[----:B------:R-:W-:Y:S01]  /*81e0*/  R2UR UR8, R6 ;  /* 0x00000000060872ca */ /* 0x000fe200000e0000 */
[----:B------:R-:W-:Y:S02]  /*81f0*/  WARPGROUP.DEPBAR.LE gsb0, 0x0 ;  /* 0x00008000000079c5 */ /* 0x000fe40000010000 */
[----:B------:R-:W-:-:S06]  /*8200*/  WARPGROUP.ARRIVE ;  /* 0x00000000000079c5 */ /* 0x000fcc0000000000 */
[----:B------:R-:W-:Y:S01]  /*8210*/  HGMMA.64x16x16.F32 R176, gdesc[UR56], R176, gsb0 ;  /* 0x0020000038b079f0 */ /* 0x000fe200080008b0 */
[----:B------:R-:W-:Y:S01]  /*8220*/  UMOV UR56, UR10 ;  /* 0x0000000a00387c82 */ /* 0x000fe20008000000 */
        /* <DEDUP_REMOVED lines=19> */
[----:B------:R-:W-:Y:S03]  /*8360*/  HGMMA.64x16x16.F32 R152, gdesc[UR56], R152, gsb0 ;  /* 0x00200000389879f0 */ /* 0x000fe60008000898 */
[----:B------:R-:W-:Y:S02]  /*8370*/  WARPGROUP.DEPBAR.LE gsb0, 0x0 ;  /* 0x00008000000079c5 */ /* 0x000fe40000010000 */
[----:B------:R-:W-:Y:S05]  /*8380*/  @!P0 BRA `(.L_x_24) ;  /* 0x0000000000048947 */ /* 0x000fea0003800000 */
[----:B------:R-:W-:Y:S01]  /*8390*/  BPT.TRAP 0x1 ;  /* 0x000000040000795c */ /* 0x000fe20000300000 */
.L_x_24:
[----:B------:R-:W-:Y:S02]  /*83a0*/  R2UR UR7, R16 ;  /* 0x00000000100772ca */ /* 0x000fe400000e0000 */
[----:B------:R-:W-:Y:S02]  /*83b0*/  R2UR UR6, R214 ;  /* 0x00000000d60672ca */ /* 0x000fe400000e0000 */
[----:B------:R-:W-:-:S11]  /*83c0*/  SHF.L.U32 R0, R23, 0x1f, RZ ;  /* 0x0000001f17007819 */ /* 0x000fd600000006ff */
[----:B------:R-:W-:-:S09]  /*83d0*/  ULEA UR7, UR6, UR7, 0x3 ;  /* 0x0000000706077291 */ /* 0x000fd2000f8e183f */
[----:B------:R0:W1:Y:S01]  /*83e0*/  SYNCS.PHASECHK.TRANS64.TRYWAIT P2, [UR7+0x38850], R0 ;  /* 0x03885000ff0075a7 */ /* 0x0000620008040147 */
[----:B------:R-:W-:Y:S05]  /*83f0*/  @!P0 BRA `(.L_x_25) ;  /* 0x0000000000048947 */ /* 0x000fea0003800000 */
[----:B------:R-:W-:Y:S01]  /*8400*/  BPT.TRAP 0x1 ;  /* 0x000000040000795c */ /* 0x000fe20000300000 */
.L_x_25:
[----:B-1----:R-:W-:Y:S05]  /*8410*/  @P2 BRA `(.L_x_26) ;  /* 0x0000000000082947 */ /* 0x002fea0003800000 */
[----:B------:R-:W1:Y:S02]  /*8420*/  SYNCS.PHASECHK.TRANS64.TRYWAIT P2, [UR7+0x38850], R0 ;  /* 0x03885000ff0075a7 */ /* 0x000e640008040147 */
[----:B-1----:R-:W-:Y:S05]  /*8430*/  @!P2 BRA `(.L_x_27) ;  /* 0x0000009400c4a947 */ /* 0x002fea0003800000 */
.L_x_26:
[----:B------:R-:W-:Y:S01]  /*8440*/  R2UR UR6, R16 ;  /* 0x00000000100672ca */ /* 0x000fe200000e0000 */
[----:B------:R-:W-:Y:S01]  /*8450*/  WARPGROUP.ARRIVE ;  /* 0x00000000000079c5 */ /* 0x000fe20000000000 */
[----:B------:R-:W-:Y:S01]  /*8460*/  R2UR UR10, R214 ;  /* 0x00000000d60a72ca */ /* 0x000fe200000e0000 */
[----:B------:R-:W-:Y:S01]  /*8470*/  UMOV UR11, 0x40000040 ;  /* 0x40000040000b7882 */ /* 0x000fe20000000000 */
[----:B01----:R-:W-:Y:S01]  /*8480*/  FMUL.FTZ R0, R184, UR61 ;  /* 0x0000003db8007c20 */ /* 0x003fe20008410000 */
[----:B------:R-:W-:Y:S01]  /*8490*/  FMUL.FTZ R7, R185, UR61 ;  /* 0x0000003db9077c20 */ /* 0x000fe20008410000 */
[----:B------:R-:W-:Y:S01]  /*84a0*/  FMUL.FTZ R213, R169, UR61 ;  /* 0x0000003da9d57c20 */ /* 0x000fe20008410000 */
[----:B------:R-:W-:Y:S01]  /*84b0*/  R2UR UR14, R215 ;  /* 0x00000000d70e72ca */ /* 0x000fe200000e0000 */
[----:B------:R-:W-:Y:S01]  /*84c0*/  FMUL.FTZ R215, R172, UR61 ;  /* 0x0000003dacd77c20 */ /* 0x000fe20008410000 */
[----:B------:R-:W-:Y:S01]  /*84d0*/  FMUL.FTZ R217, R173, UR61 ;  /* 0x0000003dadd97c20 */ /* 0x000fe20008410000 */
[----:B------:R-:W0:Y:S01]  /*84e0*/  MUFU.TANH R0, R0 ;  /* 0x0000000000007308 */ /* 0x000e220000002400 */
[----:B------:R-:W-:Y:S01]  /*84f0*/  FMUL.FTZ R219, R160, UR61 ;  /* 0x0000003da0db7c20 */ /* 0x000fe20008410000 */
[----:B------:R-:W-:Y:S01]  /*8500*/  FMUL.FTZ R221, R161, UR61 ;  /* 0x0000003da1dd7c20 */ /* 0x000fe20008410000 */
[----:B------:R-:W-:Y:S01]  /*8510*/  UIADD3 UR6, UR6, 0x400, URZ ;  /* 0x0000040006067890 */ /* 0x000fe2000fffe03f */
[----:B------:R-:W-:Y:S01]  /*8520*/  FMUL.FTZ R223, R164, UR61 ;  /* 0x0000003da4df7c20 */ /* 0x000fe20008410000 */
[----:B------:R-:W-:Y:S01]  /*8530*/  FMUL.FTZ R233, R165, UR61 ;  /* 0x0000003da5e97c20 */ /* 0x000fe20008410000 */
[----:B------:R-:W-:Y:S01]  /*8540*/  FMUL.FTZ R23, R186, UR61 ;  /* 0x0000003dba177c20 */ /* 0x000fe20008410000 */
[----:B------:R-:W-:Y:S01]  /*8550*/  USHF.R.U32.HI UR6, URZ, 0x4, UR6 ;  /* 0x000000043f067899 */ /* 0x000fe20008011606 */
[----:B------:R-:W1:Y:S01]  /*8560*/  MUFU.TANH R7, R7 ;  /* 0x0000000700077308 */ /* 0x000e620000002400 */
[----:B------:R-:W-:Y:S01]  /*8570*/  FMUL.FTZ R227, R152, UR61 ;  /* 0x0000003d98e37c20 */ /* 0x000fe20008410000 */
[----:B------:R-:W-:Y:S01]  /*8580*/  FMUL.FTZ R185, R187, UR61 ;  /* 0x0000003dbbb97c20 */ /* 0x000fe20008410000 */
[----:B------:R-:W-:Y:S01]  /*8590*/  ULOP3.LUT UR6, UR6, 0x3fff, URZ, 0xc0, !UPT ;  /* 0x00003fff06067892 */ /* 0x000fe2000f8ec03f */
[----:B------:R-:W-:Y:S01]  /*85a0*/  FMUL.FTZ R231, R153, UR61 ;  /* 0x0000003d99e77c20 */ /* 0x000fe20008410000 */
[----:B------:R-:W-:Y:S01]  /*85b0*/  FMUL.FTZ R187, R190, UR61 ;  /* 0x0000003dbebb7c20 */ /* 0x000fe20008410000 */
[----:B------:R-:W-:Y:S01]  /*85c0*/  FMUL.FTZ R229, R156, UR61 ;  /* 0x0000003d9ce57c20 */ /* 0x000fe20008410000 */
[----:B------:R-:W-:Y:S01]  /*85d0*/  ULOP3.LUT UR6, UR6, 0x2800000, URZ, 0xfc, !UPT ;  /* 0x0280000006067892 */ /* 0x000fe2000f8efc3f */
[----:B------:R-:W-:Y:S01]  /*85e0*/  MUFU.TANH R213, R213 ;  /* 0x000000d500d57308 */ /* 0x000fe20000002400 */
[----:B0-----:R-:W-:Y:S01]  /*85f0*/  FMNMX.FTZ R2, R0, R21, !PT ;  /* 0x0000001500027209 */ /* 0x001fe20007810000 */
[----:B------:R-:W-:Y:S01]  /*8600*/  FMUL.FTZ R225, R157, UR61 ;  /* 0x0000003d9de17c20 */ /* 0x000fe20008410000 */
[----:B------:R-:W-:Y:S01]  /*8610*/  UIMAD UR6, UR10, 0xa00, UR6 ;  /* 0x00000a000a0678a4 */ /* 0x000fe2000f8e0206 */
[----:B------:R-:W-:Y:S01]  /*8620*/  FMUL.FTZ R179, R179, UR61 ;  /* 0x0000003db3b37c20 */ /* 0x000fe20008410000 */
[----:B------:R-:W-:Y:S01]  /*8630*/  FMUL.FTZ R153, R183, UR61 ;  /* 0x0000003db7997c20 */ /* 0x000fe20008410000 */
[----:B------:R-:W-:Y:S01]  /*8640*/  FMUL.FTZ R169, R175, UR61 ;  /* 0x0000003dafa97c20 */ /* 0x000fe20008410000 */
[----:B------:R-:W-:Y:S01]  /*8650*/  FMUL.FTZ R175, R154, UR61 ;  /* 0x0000003d9aaf7c20 */ /* 0x000fe20008410000 */
[----:B------:R-:W-:Y:S01]  /*8660*/  MUFU.TANH R215, R215 ;  /* 0x000000d700d77308 */ /* 0x000fe20000002400 */
[----:B-1----:R-:W-:Y:S01]  /*8670*/  FMNMX.FTZ R2, R7, R2, !PT ;  /* 0x0000000207027209 */ /* 0x002fe20007810000 */
[----:B------:R-:W-:Y:S01]  /*8680*/  UMOV UR10, UR6 ;  /* 0x00000006000a7c82 */ /* 0x000fe20008000000 */
[----:B------:R-:W-:Y:S01]  /*8690*/  FMUL.FTZ R157, R170, UR61 ;  /* 0x0000003daa9d7c20 */ /* 0x000fe20008410000 */
[----:B------:R-:W-:Y:S01]  /*86a0*/  HGMMA.64x256x16.F32 R24, R208, gdesc[UR8].tnspB, R24, gsb0 ;  /* 0x43e00008d0187df0 */ /* 0x000fe20008000818 */
[----:B------:R-:W-:Y:S01]  /*86b0*/  UIADD3 UR10, UR6, 0x80, URZ ;  /* 0x00000080060a7890 */ /* 0x000fe2000fffe03f */
[----:B------:R-:W-:Y:S01]  /*86c0*/  FMUL.FTZ R161, R171, UR61 ;  /* 0x0000003daba17c20 */ /* 0x000fe20008410000 */
[----:B------:R-:W-:Y:S01]  /*86d0*/  UMOV UR11, 0x40000040 ;  /* 0x40000040000b7882 */ /* 0x000fe20000000000 */
[----:B------:R-:W-:Y:S01]  /*86e0*/  MUFU.TANH R217, R217 ;  /* 0x000000d900d97308 */ /* 0x000fe20000002400 */
[----:B------:R-:W-:Y:S01]  /*86f0*/  FMUL.FTZ R165, R174, UR61 ;  /* 0x0000003daea57c20 */ /* 0x000fe20008410000 */
[----:B------:R-:W-:Y:S01]  /*8700*/  FMUL.FTZ R171, R162, UR61 ;  /* 0x0000003da2ab7c20 */ /* 0x000fe20008410000 */
[----:B------:R-:W-:Y:S01]  /*8710*/  FMUL.FTZ R163, R163, UR61 ;  /* 0x0000003da3a37c20 */ /* 0x000fe20008410000 */
[----:B------:R-:W-:Y:S01]  /*8720*/  FMUL.FTZ R173, R166, UR61 ;  /* 0x0000003da6ad7c20 */ /* 0x000fe20008410000 */
[----:B------:R-:W-:Y:S01]  /*8730*/  FMUL.FTZ R167, R167, UR61 ;  /* 0x0000003da7a77c20 */ /* 0x000fe20008410000 */
[----:B------:R-:W-:Y:S01]  /*8740*/  FMUL.FTZ R155, R155, UR61 ;  /* 0x0000003d9b9b7c20 */ /* 0x000fe20008410000 */
[----:B------:R-:W-:Y:S01]  /*8750*/  FMUL.FTZ R183, R158, UR61 ;  /* 0x0000003d9eb77c20 */ /* 0x000fe20008410000 */
[----:B------:R-:W-:Y:S01]  /*8760*/  MUFU.TANH R219, R219 ;  /* 0x000000db00db7308 */ /* 0x000fe20000002400 */
[----:B------:R-:W-:Y:S01]  /*8770*/  FMUL.FTZ R159, R159, UR61 ;  /* 0x0000003d9f9f7c20 */ /* 0x000fe20008410000 */
[C---:B------:R-:W-:Y:S01]  /*8780*/  ISETP.GT.AND P2, PT, R22.reuse, R17, PT ;  /* 0x000000111600720c */ /* 0x040fe20003f44270 */
[----:B------:R-:W-:-:S05]  /*8790*/  VIADD R22, R22, 0xffffffff ;  /* 0xffffffff16167836 */ /* 0x000fca0000000000 */
[----:B------:R-:W-:Y:S08]  /*87a0*/  MUFU.TANH R221, R221 ;  /* 0x000000dd00dd7308 */ /* 0x000ff00000002400 */
[----:B------:R-:W-:Y:S08]  /*87b0*/  MUFU.TANH R223, R223 ;  /* 0x000000df00df7308 */ /* 0x000ff00000002400 */
[----:B------:R-:W-:Y:S08]  /*87c0*/  MUFU.TANH R233, R233 ;  /* 0x000000e900e97308 */ /* 0x000ff00000002400 */
[----:B------:R-:W0:Y:S08]  /*87d0*/  MUFU.TANH R23, R23 ;  /* 0x0000001700177308 */ /* 0x000e300000002400 */
[----:B------:R-:W-:Y:S08]  /*87e0*/  MUFU.TANH R227, R227 ;  /* 0x000000e300e37308 */ /* 0x000ff00000002400 */
[----:B------:R-:W1:Y:S01]  /*87f0*/  MUFU.TANH R185, R185 ;  /* 0x000000b900b97308 */ /* 0x000e620000002400 */
[----:B0-----:R-:W-:-:S07]  /*8800*/  FMNMX.FTZ R152, R23, R20, !PT ;  /* 0x0000001417987209 */ /* 0x001fce0007810000 */
[----:B------:R-:W-:Y:S08]  /*8810*/  MUFU.TANH R231, R231 ;  /* 0x000000e700e77308 */ /* 0x000ff00000002400 */
[----:B------:R-:W0:Y:S01]  /*8820*/  MUFU.TANH R187, R187 ;  /* 0x000000bb00bb7308 */ /* 0x000e220000002400 */
[----:B-1----:R-:W-:-:S07]  /*8830*/  FMNMX.FTZ R152, R185, R152, !PT ;  /* 0x00000098b9987209 */ /* 0x002fce0007810000 */
[----:B------:R-:W-:Y:S08]  /*8840*/  MUFU.TANH R229, R229 ;  /* 0x000000e500e57308 */ /* 0x000ff00000002400 */
[----:B------:R-:W-:Y:S01]  /*8850*/  MUFU.TANH R225, R225 ;  /* 0x000000e100e17308 */ /* 0x000fe20000002400 */
[----:B0-----:R-:W-:-:S07]  /*8860*/  FMNMX.FTZ R154, R187, R152, !PT ;  /* 0x00000098bb9a7209 */ /* 0x001fce0007810000 */
[----:B------:R-:W-:Y:S08]  /*8870*/  MUFU.TANH R179, R179 ;  /* 0x000000b300b37308 */ /* 0x000ff00000002400 */
        /* <DEDUP_REMOVED lines=12> */
[----:B------:R-:W-:Y:S01]  /*8940*/  MUFU.TANH R159, R159 ;  /* 0x0000009f009f7308 */ /* 0x000fe20000002400 */
[----:B------:R-:W-:-:S02]  /*8950*/  WARPGROUP.DEPBAR.LE gsb0, 0x0 ;  /* 0x00008000000079c5 */ /* 0x000fc40000010000 */
[----:B------:R-:W-:Y:S01]  /*8960*/  WARPGROUP.ARRIVE ;  /* 0x00000000000079c5 */ /* 0x000fe20000000000 */
[----:B------:R-:W-:Y:S01]  /*8970*/  FMUL.FTZ R209, R177, UR61 ;  /* 0x0000003db1d17c20 */ /* 0x000fe20008410000 */
[----:B------:R-:W-:Y:S01]  /*8980*/  FMUL.FTZ R211, R168, UR61 ;  /* 0x0000003da8d37c20 */ /* 0x000fe20008410000 */
[----:B------:R-:W-:-:S03]  /*8990*/  FMUL.FTZ R177, R178, UR61 ;  /* 0x0000003db2b17c20 */ /* 0x000fc60008410000 */
[----:B------:R-:W-:Y:S01]  /*89a0*/  HGMMA.64x256x16.F32 R24, R204, gdesc[UR8].tnspB, R24, gsb0 ;  /* 0x43e00008cc187df0 */ /* 0x000fe20008000818 */
[----:B------:R-:W-:Y:S01]  /*89b0*/  UIADD3 UR10, UR6, 0x100, URZ ;  /* 0x00000100060a7890 */ /* 0x000fe2000fffe03f */
[----:B------:R-:W-:Y:S01]  /*89c0*/  MUFU.TANH R209, R209 ;  /* 0x000000d100d17308 */ /* 0x000fe20000002400 */
[----:B------:R-:W-:-:S07]  /*89d0*/  UMOV UR11, 0x40000040 ;  /* 0x40000040000b7882 */ /* 0x000fce0000000000 */
[----:B------:R-:W-:Y:S08]  /*89e0*/  MUFU.TANH R211, R211 ;  /* 0x000000d300d37308 */ /* 0x000ff00000002400 */
[----:B------:R-:W-:Y:S01]  /*89f0*/  MUFU.TANH R177, R177 ;  /* 0x000000b100b17308 */ /* 0x000fe20000002400 */
[----:B------:R-:W-:Y:S02]  /*8a00*/  WARPGROUP.DEPBAR.LE gsb0, 0x0 ;  /* 0x00008000000079c5 */ /* 0x000fe40000010000 */
[----:B------:R-:W-:Y:S01]  /*8a10*/  WARPGROUP.ARRIVE ;  /* 0x00000000000079c5 */ /* 0x000fe20000000000 */
[----:B------:R-:W-:Y:S01]  /*8a20*/  FMUL.FTZ R207, R188, UR61 ;  /* 0x0000003dbccf7c20 */ /* 0x000fe20008410000 */
[----:B------:R-:W-:Y:S01]  /*8a30*/  FMUL.FTZ R205, R189, UR61 ;  /* 0x0000003dbdcd7c20 */ /* 0x000fe20008410000 */
[----:B------:R-:W-:Y:S01]  /*8a40*/  FMUL.FTZ R189, R191, UR61 ;  /* 0x0000003dbfbd7c20 */ /* 0x000fe20008410000 */
[----:B------:R-:W-:-:S03]  /*8a50*/  FMUL.FTZ R191, R176, UR61 ;  /* 0x0000003db0bf7c20 */ /* 0x000fc60008410000 */
[----:B------:R-:W-:Y:S01]  /*8a60*/  HGMMA.64x256x16.F32 R24, R200, gdesc[UR8].tnspB, R24, gsb0 ;  /* 0x43e00008c8187df0 */ /* 0x000fe20008000818 */
[----:B------:R-:W-:Y:S01]  /*8a70*/  UIADD3 UR10, UR6, 0x180, URZ ;  /* 0x00000180060a7890 */ /* 0x000fe2000fffe03f */
[----:B------:R-:W0:Y:S01]  /*8a80*/  MUFU.TANH R207, R207 ;  /* 0x000000cf00cf7308 */ /* 0x000e220000002400 */
[----:B------:R-:W-:Y:S01]  /*8a90*/  UMOV UR11, 0x40000040 ;  /* 0x40000040000b7882 */ /* 0x000fe20000000000 */
[----:B------:R-:W-:-:S06]  /*8aa0*/  UIADD3 UR6, UR6, 0x200, URZ ;  /* 0x0000020006067890 */ /* 0x000fcc000fffe03f */
[----:B------:R-:W1:Y:S08]  /*8ab0*/  MUFU.TANH R205, R205 ;  /* 0x000000cd00cd7308 */ /* 0x000e700000002400 */
[----:B------:R-:W2:Y:S01]  /*8ac0*/  MUFU.TANH R191, R191 ;  /* 0x000000bf00bf7308 */ /* 0x000ea20000002400 */
[----:B0-----:R-:W-:-:S07]  /*8ad0*/  FMNMX.FTZ R2, R207, R2, !PT ;  /* 0x00000002cf027209 */ /* 0x001fce0007810000 */
[----:B------:R-:W0:Y:S01]  /*8ae0*/  MUFU.TANH R189, R189 ;  /* 0x000000bd00bd7308 */ /* 0x000e220000002400 */
[----:B-1----:R-:W-:-:S04]  /*8af0*/  FMNMX.FTZ R2, R205, R2, !PT ;  /* 0x00000002cd027209 */ /* 0x002fc80007810000 */
[----:B--2---:R-:W-:-:S04]  /*8b00*/  FMNMX.FTZ R2, R191, R2, !PT ;  /* 0x00000002bf027209 */ /* 0x004fc80007810000 */
[----:B------:R-:W-:Y:S02]  /*8b10*/  FMNMX.FTZ R2, R209, R2, !PT ;  /* 0x00000002d1027209 */ /* 0x000fe40007810000 */
[----:B0-----:R-:W-:-:S04]  /*8b20*/  FMNMX.FTZ R154, R189, R154, !PT ;  /* 0x0000009abd9a7209 */ /* 0x001fc80007810000 */
[----:B------:R-:W-:-:S04]  /*8b30*/  FMNMX.FTZ R154, R177, R154, !PT ;  /* 0x0000009ab19a7209 */ /* 0x000fc80007810000 */
[----:B------:R-:W-:Y:S01]  /*8b40*/  FMNMX.FTZ R154, R179, R154, !PT ;  /* 0x0000009ab39a7209 */ /* 0x000fe20007810000 */
[----:B------:R-:W-:Y:S02]  /*8b50*/  WARPGROUP.DEPBAR.LE gsb0, 0x0 ;  /* 0x00008000000079c5 */ /* 0x000fe40000010000 */
[----:B------:R-:W-:Y:S01]  /*8b60*/  WARPGROUP.ARRIVE ;  /* 0x00000000000079c5 */ /* 0x000fe20000000000 */
[----:B------:R-:W-:Y:S01]  /*8b70*/  FMUL.FTZ R201, R180, UR61 ;  /* 0x0000003db4c97c20 */ /* 0x000fe20008410000 */
[----:B------:R-:W-:Y:S01]  /*8b80*/  FMUL.FTZ R203, R181, UR61 ;  /* 0x0000003db5cb7c20 */ /* 0x000fe20008410000 */
[----:B------:R-:W-:-:S03]  /*8b90*/  FMUL.FTZ R181, R182, UR61 ;  /* 0x0000003db6b57c20 */ /* 0x000fc60008410000 */
[----:B------:R-:W-:Y:S01]  /*8ba0*/  HGMMA.64x256x16.F32 R24, R196, gdesc[UR8].tnspB, R24, gsb0 ;  /* 0x43e00008c4187df0 */ /* 0x000fe20008000818 */
[----:B------:R-:W0:Y:S01]  /*8bb0*/  MUFU.TANH R201, R201 ;  /* 0x000000c900c97308 */ /* 0x000e220000002400 */
[----:B------:R-:W-:Y:S01]  /*8bc0*/  UMOV UR10, UR6 ;  /* 0x00000006000a7c82 */ /* 0x000fe20008000000 */
[----:B------:R-:W-:Y:S01]  /*8bd0*/  UMOV UR11, 0x40000040 ;  /* 0x40000040000b7882 */ /* 0x000fe20000000000 */
[----:B------:R-:W-:-:S05]  /*8be0*/  R2UR UR6, R9 ;  /* 0x00000000090672ca */ /* 0x000fca00000e0000 */
[----:B------:R-:W1:Y:S08]  /*8bf0*/  MUFU.TANH R203, R203 ;  /* 0x000000cb00cb7308 */ /* 0x000e700000002400 */
[----:B------:R-:W2:Y:S01]  /*8c00*/  MUFU.TANH R181, R181 ;  /* 0x000000b500b57308 */ /* 0x000ea20000002400 */
[----:B0-----:R-:W-:Y:S02]  /*8c10*/  FMNMX.FTZ R2, R201, R2, !PT ;  /* 0x00000002c9027209 */ /* 0x001fe40007810000 */
[----:B------:R-:W-:-:S02]  /*8c20*/  MOV R214, UR6 ;  /* 0x0000000600d67c02 */ /* 0x000fc40008000f00 */
[----:B-1----:R-:W-:-:S04]  /*8c30*/  FMNMX.FTZ R2, R203, R2, !PT ;  /* 0x00000002cb027209 */ /* 0x002fc80007810000 */
[----:B------:R-:W-:-:S04]  /*8c40*/  FMNMX.FTZ R2, R211, R2, !PT ;  /* 0x00000002d3027209 */ /* 0x000fc80007810000 */
[----:B------:R-:W-:Y:S02]  /*8c50*/  FMNMX.FTZ R2, R213, R2, !PT ;  /* 0x00000002d5027209 */ /* 0x000fe40007810000 */
[----:B--2---:R-:W-:Y:S02]  /*8c60*/  FMNMX.FTZ R154, R181, R154, !PT ;  /* 0x0000009ab59a7209 */ /* 0x004fe40007810000 */
[----:B------:R-:W-:Y:S02]  /*8c70*/  FMNMX.FTZ R2, R215, R2, !PT ;  /* 0x00000002d7027209 */ /* 0x000fe40007810000 */
[----:B------:R-:W-:Y:S02]  /*8c80*/  FMNMX.FTZ R154, R153, R154, !PT ;  /* 0x0000009a999a7209 */ /* 0x000fe40007810000 */
[----:B------:R-:W-:Y:S02]  /*8c90*/  FMNMX.FTZ R2, R217, R2, !PT ;  /* 0x00000002d9027209 */ /* 0x000fe40007810000 */
[----:B------:R-:W-:-:S02]  /*8ca0*/  FMNMX.FTZ R154, R157, R154, !PT ;  /* 0x0000009a9d9a7209 */ /* 0x000fc40007810000 */
[----:B------:R-:W-:Y:S02]  /*8cb0*/  FMNMX.FTZ R2, R219, R2, !PT ;  /* 0x00000002db027209 */ /* 0x000fe40007810000 */
[----:B------:R-:W-:Y:S02]  /*8cc0*/  FMNMX.FTZ R154, R161, R154, !PT ;  /* 0x0000009aa19a7209 */ /* 0x000fe40007810000 */
        /* <DEDUP_REMOVED lines=13> */
[----:B------:R-:W-:-:S03]  /*8da0*/  FMNMX.FTZ R154, R175, R154, !PT ;  /* 0x0000009aaf9a7209 */ /* 0x000fc60007810000 */
[----:B------:R-:W0:Y:S01]  /*8db0*/  SHFL.BFLY PT, R3, R2, 0x2, 0x1f ;  /* 0x0c401f0002037f89 */ /* 0x000e2200000e0000 */
[----:B------:R-:W-:-:S04]  /*8dc0*/  FMNMX.FTZ R154, R155, R154, !PT ;  /* 0x0000009a9b9a7209 */ /* 0x000fc80007810000 */
[----:B------:R-:W-:-:S04]  /*8dd0*/  FMNMX.FTZ R154, R183, R154, !PT ;  /* 0x0000009ab79a7209 */ /* 0x000fc80007810000 */
[----:B------:R-:W-:Y:S02]  /*8de0*/  FMNMX.FTZ R154, R159, R154, !PT ;  /* 0x0000009a9f9a7209 */ /* 0x000fe40007810000 */
[----:B0-----:R-:W-:Y:S02]  /*8df0*/  FMNMX.FTZ R3, R2, R3, !PT ;  /* 0x0000000302037209 */ /* 0x001fe40007810000 */
[----:B------:R-:W0:Y:S03]  /*8e00*/  LDC R2, c[0x0][0x988] ;  /* 0x00026200ff027b82 */ /* 0x000e260000000800 */
[----:B------:R-:W1:Y:S02]  /*8e10*/  SHFL.BFLY PT, R6, R3, 0x1, 0x1f ;  /* 0x0c201f0003067f89 */ /* 0x000e6400000e0000 */
[----:B-1----:R-:W-:-:S05]  /*8e20*/  FMNMX.FTZ R6, R3, R6, !PT ;  /* 0x0000000603067209 */ /* 0x002fca0007810000 */
[C---:B0-----:R-:W-:Y:S01]  /*8e30*/  FMUL.FTZ R152, R6.reuse, R2 ;  /* 0x0000000206987220 */ /* 0x041fe20000410000 */
[----:B------:R-:W-:-:S03]  /*8e40*/  FADD.FTZ R3, -R6, R21 ;  /* 0x0000001506037221 */ /* 0x000fc60000010100 */
[-CC-:B------:R-:W-:Y:S01]  /*8e50*/  FFMA.FTZ R21, R7, R2.reuse, -R152.reuse ;  /* 0x0000000207157223 */ /* 0x180fe20000010898 */
[-CC-:B------:R-:W-:Y:S01]  /*8e60*/  FFMA.FTZ R208, R0, R2.reuse, -R152.reuse ;  /* 0x0000000200d07223 */ /* 0x180fe20000010898 */
[----:B------:R-:W0:Y:S01]  /*8e70*/  SHFL.BFLY PT, R7, R154, 0x2, 0x1f ;  /* 0x0c401f009a077f89 */ /* 0x000e2200000e0000 */
[-C--:B------:R-:W-:Y:S01]  /*8e80*/  FMUL.FTZ R3, R3, R2.reuse ;  /* 0x0000000203037220 */ /* 0x080fe20000410000 */
[-CC-:B------:R-:W-:Y:S01]  /*8e90*/  FFMA.FTZ R204, R191, R2.reuse, -R152.reuse ;  /* 0x00000002bfcc7223 */ /* 0x180fe20000010898 */
[-CC-:B------:R-:W-:Y:S01]  /*8ea0*/  FFMA.FTZ R191, R209, R2.reuse, -R152.reuse ;  /* 0x00000002d1bf7223 */ /* 0x180fe20000010898 */
[-CC-:B------:R-:W-:Y:S01]  /*8eb0*/  FFMA.FTZ R206, R201, R2.reuse, -R152.reuse ;  /* 0x00000002c9ce7223 */ /* 0x180fe20000010898 */
[----:B------:R-:W-:Y:S01]  /*8ec0*/  MUFU.EX2 R208, R208 ;  /* 0x000000d000d07308 */ /* 0x000fe20000000800 */
[-CC-:B------:R-:W-:Y:S01]  /*8ed0*/  FFMA.FTZ R201, R213, R2.reuse, -R152.reuse ;  /* 0x00000002d5c97223 */ /* 0x180fe20000010898 */
[-CC-:B------:R-:W-:Y:S01]  /*8ee0*/  FFMA.FTZ R202, R215, R2.reuse, -R152.reuse ;  /* 0x00000002d7ca7223 */ /* 0x180fe20000010898 */
[-CC-:B------:R-:W-:Y:S01]  /*8ef0*/  FFMA.FTZ R210, R207, R2.reuse, -R152.reuse ;  /* 0x00000002cfd27223 */ /* 0x180fe20000010898 */
[-CC-:B------:R-:W-:Y:S01]  /*8f00*/  FFMA.FTZ R200, R211, R2.reuse, -R152.reuse ;  /* 0x00000002d3c87223 */ /* 0x180fe20000010898 */
[-CC-:B------:R-:W-:Y:S01]  /*8f10*/  FFMA.FTZ R213, R221, R2.reuse, -R152.reuse ;  /* 0x00000002ddd57223 */ /* 0x180fe20000010898 */
[-CC-:B------:R-:W-:Y:S01]  /*8f20*/  FFMA.FTZ R215, R233, R2.reuse, -R152.reuse ;  /* 0x00000002e9d77223 */ /* 0x180fe20000010898 */
[-CC-:B------:R-:W-:Y:S01]  /*8f30*/  FFMA.FTZ R156, R229, R2.reuse, -R152.reuse ;  /* 0x00000002e59c7223 */ /* 0x180fe20000010898 */
[----:B------:R-:W1:Y:S08]  /*8f40*/  MUFU.EX2 R3, R3 ;  /* 0x0000000300037308 */ /* 0x000e700000000800 */
[----:B------:R-:W2:Y:S01]  /*8f50*/  MUFU.EX2 R21, R21 ;  /* 0x0000001500157308 */ /* 0x000ea20000000800 */
[----:B0-----:R-:W-:Y:S01]  /*8f60*/  FMNMX.FTZ R0, R154, R7, !PT ;  /* 0x000000079a007209 */ /* 0x001fe20007810000 */
[----:B------:R-:W-:-:S04]  /*8f70*/  FFMA.FTZ R154, R227, R2, -R152 ;  /* 0x00000002e39a7223 */ /* 0x000fc80000010898 */
[----:B------:R-:W0:Y:S02]  /*8f80*/  SHFL.BFLY PT, R7, R0, 0x1, 0x1f ;  /* 0x0c201f0000077f89 */ /* 0x000e2400000e0000 */
[----:B------:R-:W-:Y:S01]  /*8f90*/  MUFU.EX2 R210, R210 ;  /* 0x000000d200d27308 */ /* 0x000fe20000000800 */
[----:B-1----:R-:W-:-:S07]  /*8fa0*/  FFMA.FTZ R168, R3, R15, R208 ;  /* 0x0000000f03a87223 */ /* 0x002fce00000100d0 */
[----:B------:R-:W-:Y:S01]  /*8fb0*/  MUFU.EX2 R204, R204 ;  /* 0x000000cc00cc7308 */ /* 0x000fe20000000800 */
[----:B--2---:R-:W-:-:S07]  /*8fc0*/  F2FP.F16.F32.PACK_AB R208, R21, R208 ;  /* 0x000000d015d0723e */ /* 0x004fce00000000ff */
[----:B------:R-:W-:Y:S01]  /*8fd0*/  MUFU.EX2 R191, R191 ;  /* 0x000000bf00bf7308 */ /* 0x000fe20000000800 */
[----:B0-----:R-:W-:-:S07]  /*8fe0*/  FMNMX.FTZ R7, R0, R7, !PT ;  /* 0x0000000700077209 */ /* 0x001fce0007810000 */
[----:B------:R-:W-:Y:S08]  /*8ff0*/  MUFU.EX2 R206, R206 ;  /* 0x000000ce00ce7308 */ /* 0x000ff00000000800 */
[----:B------:R-:W-:Y:S08]  /*9000*/  MUFU.EX2 R200, R200 ;  /* 0x000000c800c87308 */ /* 0x000ff00000000800 */
[----:B------:R-:W-:Y:S08]  /*9010*/  MUFU.EX2 R201, R201 ;  /* 0x000000c900c97308 */ /* 0x000ff00000000800 */
[----:B------:R-:W-:Y:S08]  /*9020*/  MUFU.EX2 R202, R202 ;  /* 0x000000ca00ca7308 */ /* 0x000ff00000000800 */
[----:B------:R-:W-:Y:S08]  /*9030*/  MUFU.EX2 R213, R213 ;  /* 0x000000d500d57308 */ /* 0x000ff00000000800 */
[----:B------:R-:W-:Y:S08]  /*9040*/  MUFU.EX2 R215, R215 ;  /* 0x000000d700d77308 */ /* 0x000ff00000000800 */
[----:B------:R-:W-:Y:S08]  /*9050*/  MUFU.EX2 R154, R154 ;  /* 0x0000009a009a7308 */ /* 0x000ff00000000800 */
[----:B------:R-:W-:Y:S01]  /*9060*/  MUFU.EX2 R156, R156 ;  /* 0x0000009c009c7308 */ /* 0x000fe20000000800 */
[----:B------:R-:W-:-:S02]  /*9070*/  WARPGROUP.DEPBAR.LE gsb0, 0x0 ;  /* 0x00008000000079c5 */ /* 0x000fc40000010000 */
[----:B------:R-:W-:Y:S01]  /*9080*/  WARPGROUP.ARRIVE ;  /* 0x00000000000079c5 */ /* 0x000fe20000000000 */
[-C--:B------:R-:W-:Y:S01]  /*9090*/  FFMA.FTZ R197, R205, R2.reuse, -R152 ;  /* 0x00000002cdc57223 */ /* 0x080fe20000010898 */
[C---:B------:R-:W-:Y:S01]  /*90a0*/  FADD.FTZ R205, -R7.reuse, R20 ;  /* 0x0000001407cd7221 */ /* 0x040fe20000010100 */
[-C--:B------:R-:W-:Y:S01]  /*90b0*/  FMUL.FTZ R20, R7, R2.reuse ;  /* 0x0000000207147220 */ /* 0x080fe20000410000 */
[-CC-:B------:R-:W-:Y:S01]  /*90c0*/  FFMA.FTZ R199, R203, R2.reuse, -R152.reuse ;  /* 0x00000002cbc77223 */ /* 0x180fe20000010898 */
[-C--:B------:R-:W-:Y:S01]  /*90d0*/  FFMA.FTZ R203, R217, R2.reuse, -R152 ;  /* 0x00000002d9cb7223 */ /* 0x080fe20000010898 */
[----:B------:R-:W-:Y:S01]  /*90e0*/  HGMMA.64x256x16.F32 R24, R192, gdesc[UR8].tnspB, R24, gsb0 ;  /* 0x43e00008c0187df0 */ /* 0x000fe20008000818 */
[-C--:B------:R-:W-:Y:S01]  /*90f0*/  FMUL.FTZ R0, R205, R2.reuse ;  /* 0x00000002cd007220 */ /* 0x080fe20000410000 */
[-C--:B------:R-:W-:Y:S01]  /*9100*/  FFMA.FTZ R209, R23, R2.reuse, -R20 ;  /* 0x0000000217d17223 */ /* 0x080fe20000010814 */
[-CC-:B------:R-:W-:Y:S01]  /*9110*/  FFMA.FTZ R196, R219, R2.reuse, -R152.reuse ;  /* 0x00000002dbc47223 */ /* 0x180fe20000010898 */
[-CC-:B------:R-:W-:Y:S01]  /*9120*/  FFMA.FTZ R198, R223, R2.reuse, -R152.reuse ;  /* 0x00000002dfc67223 */ /* 0x180fe20000010898 */
[-CC-:B------:R-:W-:Y:S01]  /*9130*/  FFMA.FTZ R217, R231, R2.reuse, -R152.reuse ;  /* 0x00000002e7d97223 */ /* 0x180fe20000010898 */
[-C--:B------:R-:W-:Y:S01]  /*9140*/  FFMA.FTZ R219, R225, R2.reuse, -R152 ;  /* 0x00000002e1db7223 */ /* 0x080fe20000010898 */
[-CC-:B------:R-:W-:Y:S01]  /*9150*/  FFMA.FTZ R152, R185, R2.reuse, -R20.reuse ;  /* 0x00000002b9987223 */ /* 0x180fe20000010814 */
[----:B------:R-:W-:Y:S01]  /*9160*/  MUFU.EX2 R0, R0 ;  /* 0x0000000000007308 */ /* 0x000fe20000000800 */
[-CC-:B------:R-:W-:Y:S01]  /*9170*/  FFMA.FTZ R23, R157, R2.reuse, -R20.reuse ;  /* 0x000000029d177223 */ /* 0x180fe20000010814 */
[----:B------:R-:W-:Y:S01]  /*9180*/  MOV R157, UR14 ;  /* 0x0000000e009d7c02 */ /* 0x000fe20008000f00 */
[-CC-:B------:R-:W-:Y:S01]  /*9190*/  FFMA.FTZ R211, R187, R2.reuse, -R20.reuse ;  /* 0x00000002bbd37223 */ /* 0x180fe20000010814 */
[-CC-:B------:R-:W-:Y:S01]  /*91a0*/  FFMA.FTZ R158, R189, R2.reuse, -R20.reuse ;  /* 0x00000002bd9e7223 */ /* 0x180fe20000010814 */
[-CC-:B------:R-:W-:Y:S01]  /*91b0*/  FFMA.FTZ R164, R161, R2.reuse, -R20.reuse ;  /* 0x00000002a1a47223 */ /* 0x180fe20000010814 */
[----:B------:R-:W-:Y:S01]  /*91c0*/  FFMA.FTZ R205, R177, R2, -R20 ;  /* 0x00000002b1cd7223 */ /* 0x000fe20000010814 */
[----:B------:R-:W-:Y:S01]  /*91d0*/  @!P1 VIADD R157, R157, 0x38840 ;  /* 0x000388409d9d9836 */ /* 0x000fe20000000000 */
[----:B------:R-:W0:Y:S01]  /*91e0*/  MUFU.EX2 R209, R209 ;  /* 0x000000d100d17308 */ /* 0x000e220000000800 */
[----:B------:R-:W-:-:S02]  /*91f0*/  IMAD.U32 R161, RZ, RZ, UR7 ;  /* 0x00000007ffa17e24 */ /* 0x000fc4000f8e00ff */
[-CC-:B------:R-:W-:Y:S01]  /*9200*/  FFMA.FTZ R160, R179, R2.reuse, -R20.reuse ;  /* 0x00000002b3a07223 */ /* 0x180fe20000010814 */
[-CC-:B------:R-:W-:Y:S01]  /*9210*/  FFMA.FTZ R207, R181, R2.reuse, -R20.reuse ;  /* 0x00000002b5cf7223 */ /* 0x180fe20000010814 */
[----:B------:R-:W-:Y:S01]  /*9220*/  @!P1 PRMT R157, RZ, 0x654, R157 ;  /* 0x00000654ff9d9816 */ /* 0x000fe2000000009d */
[----:B------:R-:W-:Y:S02]  /*9230*/  @!P1 VIADD R161, R161, 0x38860 ;  /* 0x00038860a1a19836 */ /* 0x000fe40000000000 */
[-CC-:B------:R-:W-:Y:S01]  /*9240*/  FFMA.FTZ R162, R153, R2.reuse, -R20.reuse ;  /* 0x0000000299a27223 */ /* 0x180fe20000010814 */
[-CC-:B------:R-:W-:Y:S01]  /*9250*/  FFMA.FTZ R153, R165, R2.reuse, -R20.reuse ;  /* 0x00000002a5997223 */ /* 0x180fe20000010814 */
[----:B------:R-:W1:Y:S01]  /*9260*/  MUFU.EX2 R152, R152 ;  /* 0x0000009800987308 */ /* 0x000e620000000800 */
[-CC-:B------:R-:W-:Y:S01]  /*9270*/  FFMA.FTZ R166, R169, R2.reuse, -R20.reuse ;  /* 0x00000002a9a67223 */ /* 0x180fe20000010814 */
[----:B------:R-:W-:Y:S01]  /*9280*/  @!P1 PRMT R161, RZ, 0x654, R161 ;  /* 0x00000654ffa19816 */ /* 0x000fe200000000a1 */
[-CC-:B------:R-:W-:Y:S01]  /*9290*/  FFMA.FTZ R171, R171, R2.reuse, -R20.reuse ;  /* 0x00000002abab7223 */ /* 0x180fe20000010814 */
[-CC-:B------:R-:W-:Y:S01]  /*92a0*/  FFMA.FTZ R173, R173, R2.reuse, -R20.reuse ;  /* 0x00000002adad7223 */ /* 0x180fe20000010814 */
[-CC-:B------:R-:W-:Y:S01]  /*92b0*/  FFMA.FTZ R167, R167, R2.reuse, -R20.reuse ;  /* 0x00000002a7a77223 */ /* 0x180fe20000010814 */
[-CC-:B------:R-:W-:Y:S01]  /*92c0*/  FFMA.FTZ R175, R175, R2.reuse, -R20.reuse ;  /* 0x00000002afaf7223 */ /* 0x180fe20000010814 */
[--C-:B------:R-:W-:Y:S01]  /*92d0*/  FFMA.FTZ R155, R155, R2, -R20.reuse ;  /* 0x000000029b9b7223 */ /* 0x100fe20000010814 */
[----:B------:R-:W-:Y:S01]  /*92e0*/  MUFU.EX2 R197, R197 ;  /* 0x000000c500c57308 */ /* 0x000fe20000000800 */
[----:B0-----:R-:W-:Y:S01]  /*92f0*/  FFMA.FTZ R15, R0, R14, R209 ;  /* 0x0000000e000f7223 */ /* 0x001fe200000100d1 */
[----:B------:R-:W-:-:S06]  /*9300*/  FFMA.FTZ R183, R183, R2, -R20 ;  /* 0x00000002b7b77223 */ /* 0x000fcc0000010814 */
[----:B------:R-:W-:Y:S01]  /*9310*/  MUFU.EX2 R211, R211 ;  /* 0x000000d300d37308 */ /* 0x000fe20000000800 */
[----:B-1----:R-:W-:-:S07]  /*9320*/  F2FP.F16.F32.PACK_AB R209, R152, R209 ;  /* 0x000000d198d1723e */ /* 0x002fce00000000ff */
[----:B------:R-:W-:Y:S08]  /*9330*/  MUFU.EX2 R158, R158 ;  /* 0x0000009e009e7308 */ /* 0x000ff00000000800 */
        /* <DEDUP_REMOVED lines=16> */
[----:B------:R-:W0:Y:S08]  /*9440*/  MUFU.EX2 R217, R217 ;  /* 0x000000d900d97308 */ /* 0x000e300000000800 */
[----:B------:R-:W1:Y:S08]  /*9450*/  MUFU.EX2 R155, R155 ;  /* 0x0000009b009b7308 */ /* 0x000e700000000800 */
[----:B------:R-:W-:Y:S08]  /*9460*/  MUFU.EX2 R183, R183 ;  /* 0x000000b700b77308 */ /* 0x000ff00000000800 */
[----:B------:R-:W2:Y:S01]  /*9470*/  MUFU.EX2 R219, R219 ;  /* 0x000000db00db7308 */ /* 0x000ea20000000800 */
[----:B------:R-:W-:-:S02]  /*9480*/  WARPGROUP.DEPBAR.LE gsb0, 0x0 ;  /* 0x00008000000079c5 */ /* 0x000fc40000010000 */
[----:B------:R3:W-:Y:S01]  /*9490*/  @!P1 SYNCS.ARRIVE.TRANS64.RED.A1T0 RZ, [R157+URZ], RZ ;  /* 0x000000ff9dff99a7 */ /* 0x0007e2000810043f */
[----:B0-----:R-:W-:Y:S02]  /*94a0*/  F2FP.F16.F32.PACK_AB R192, R217, R154 ;  /* 0x0000009ad9c0723e */ /* 0x001fe400000000ff */
[----:B-1----:R-:W-:Y:S02]  /*94b0*/  F2FP.F16.F32.PACK_AB R193, R155, R175 ;  /* 0x000000af9bc1723e */ /* 0x002fe400000000ff */
[----:B--2---:R-:W-:Y:S01]  /*94c0*/  F2FP.F16.F32.PACK_AB R194, R219, R156 ;  /* 0x0000009cdbc2723e */ /* 0x004fe200000000ff */
[----:B---3--:R-:W-:Y:S01]  /*94d0*/  FADD.FTZ R157, R21, R168 ;  /* 0x000000a8159d7221 */ /* 0x008fe20000010000 */
[----:B------:R-:W-:Y:S01]  /*94e0*/  FADD.FTZ R168, R152, R15 ;  /* 0x0000000f98a87221 */ /* 0x000fe20000010000 */
[----:B------:R0:W-:Y:S01]  /*94f0*/  @!P1 SYNCS.ARRIVE.TRANS64.RED.A1T0 RZ, [R161+URZ], RZ ;  /* 0x000000ffa1ff99a7 */ /* 0x0001e2000810043f */
[-C--:B------:R-:W-:Y:S01]  /*9500*/  FFMA.FTZ R15, R163, R2.reuse, -R20 ;  /* 0x00000002a30f7223 */ /* 0x080fe20000010814 */
[----:B------:R-:W-:Y:S01]  /*9510*/  FADD.FTZ R170, R210, R157 ;  /* 0x0000009dd2aa7221 */ /* 0x000fe20000010000 */
[----:B------:R-:W-:Y:S01]  /*9520*/  FADD.FTZ R157, R211, R168 ;  /* 0x000000a8d39d7221 */ /* 0x000fe20000010000 */
[----:B------:R-:W-:Y:S01]  /*9530*/  FFMA.FTZ R20, R159, R2, -R20 ;  /* 0x000000029f147223 */ /* 0x000fe20000010814 */
[----:B------:R-:W-:-:S02]  /*9540*/  F2FP.F16.F32.PACK_AB R211, R158, R211 ;  /* 0x000000d39ed3723e */ /* 0x000fc400000000ff */
[----:B------:R-:W-:Y:S01]  /*9550*/  FADD.FTZ R168, R158, R157 ;  /* 0x0000009d9ea87221 */ /* 0x000fe20000010000 */
[C---:B0-----:R-:W-:Y:S01]  /*9560*/  FADD.FTZ R161, R197.reuse, R170 ;  /* 0x000000aac5a17221 */ /* 0x041fe20000010000 */
[----:B------:R-:W0:Y:S01]  /*9570*/  MUFU.EX2 R15, R15 ;  /* 0x0000000f000f7308 */ /* 0x000e220000000800 */
[----:B------:R-:W-:Y:S01]  /*9580*/  F2FP.F16.F32.PACK_AB R210, R197, R210 ;  /* 0x000000d2c5d2723e */ /* 0x000fe200000000ff */
[----:B------:R-:W-:Y:S01]  /*9590*/  FADD.FTZ R157, R205, R168 ;  /* 0x000000a8cd9d7221 */ /* 0x000fe20000010000 */
[----:B------:R-:W-:Y:S01]  /*95a0*/  FADD.FTZ R170, R204, R161 ;  /* 0x000000a1ccaa7221 */ /* 0x000fe20000010000 */
[C---:B------:R-:W-:Y:S02]  /*95b0*/  F2FP.F16.F32.PACK_AB R204, R191.reuse, R204 ;  /* 0x000000ccbfcc723e */ /* 0x040fe400000000ff */
[C---:B------:R-:W-:Y:S01]  /*95c0*/  FADD.FTZ R168, R160.reuse, R157 ;  /* 0x0000009da0a87221 */ /* 0x040fe20000010000 */
[----:B------:R-:W-:Y:S01]  /*95d0*/  FADD.FTZ R161, R191, R170 ;  /* 0x000000aabfa17221 */ /* 0x000fe20000010000 */
[----:B------:R-:W1:Y:S01]  /*95e0*/  MUFU.EX2 R20, R20 ;  /* 0x0000001400147308 */ /* 0x000e620000000800 */
[----:B------:R-:W-:Y:S01]  /*95f0*/  F2FP.F16.F32.PACK_AB R205, R160, R205 ;  /* 0x000000cda0cd723e */ /* 0x000fe200000000ff */
[----:B------:R-:W-:Y:S01]  /*9600*/  FADD.FTZ R157, R207, R168 ;  /* 0x000000a8cf9d7221 */ /* 0x000fe20000010000 */
[----:B------:R-:W-:Y:S01]  /*9610*/  FADD.FTZ R170, R206, R161 ;  /* 0x000000a1ceaa7221 */ /* 0x000fe20000010000 */
[----:B------:R-:W-:-:S02]  /*9620*/  F2FP.F16.F32.PACK_AB R206, R199, R206 ;  /* 0x000000cec7ce723e */ /* 0x000fc400000000ff */
[C---:B------:R-:W-:Y:S01]  /*9630*/  FADD.FTZ R168, R162.reuse, R157 ;  /* 0x0000009da2a87221 */ /* 0x040fe20000010000 */
[----:B------:R-:W-:Y:S01]  /*9640*/  FADD.FTZ R161, R199, R170 ;  /* 0x000000aac7a17221 */ /* 0x000fe20000010000 */
[----:B------:R-:W-:Y:S02]  /*9650*/  F2FP.F16.F32.PACK_AB R207, R162, R207 ;  /* 0x000000cfa2cf723e */ /* 0x000fe400000000ff */
[----:B------:R-:W-:Y:S01]  /*9660*/  FADD.FTZ R21, R23, R168 ;  /* 0x000000a817157221 */ /* 0x000fe20000010000 */
[----:B------:R-:W-:Y:S01]  /*9670*/  FADD.FTZ R170, R200, R161 ;  /* 0x000000a1c8aa7221 */ /* 0x000fe20000010000 */
[----:B0-----:R-:W-:Y:S02]  /*9680*/  F2FP.F16.F32.PACK_AB R197, R15, R14 ;  /* 0x0000000e0fc5723e */ /* 0x001fe400000000ff */
[----:B------:R-:W-:Y:S01]  /*9690*/  FADD.FTZ R152, R164, R21 ;  /* 0x00000015a4987221 */ /* 0x000fe20000010000 */
[C---:B------:R-:W-:Y:S01]  /*96a0*/  FADD.FTZ R157, R201.reuse, R170 ;  /* 0x000000aac99d7221 */ /* 0x040fe20000010000 */
[----:B------:R-:W-:-:S02]  /*96b0*/  F2FP.F16.F32.PACK_AB R200, R201, R200 ;  /* 0x000000c8c9c8723e */ /* 0x000fc400000000ff */
[----:B------:R-:W-:Y:S01]  /*96c0*/  FADD.FTZ R21, R153, R152 ;  /* 0x0000009899157221 */ /* 0x000fe20000010000 */
[----:B------:R-:W-:Y:S01]  /*96d0*/  FADD.FTZ R168, R202, R157 ;  /* 0x0000009dcaa87221 */ /* 0x000fe20000010000 */
[----:B------:R-:W-:Y:S01]  /*96e0*/  F2FP.F16.F32.PACK_AB R201, R164, R23 ;  /* 0x00000017a4c9723e */ /* 0x000fe200000000ff */
[----:B------:R-:W-:Y:S02]  /*96f0*/  IMAD.MOV.U32 R23, RZ, RZ, R8 ;  /* 0x000000ffff177224 */ /* 0x000fe400078e0008 */
[----:B------:R-:W-:Y:S01]  /*9700*/  FADD.FTZ R21, R166, R21 ;  /* 0x00000015a6157221 */ /* 0x000fe20000010000 */
[C---:B------:R-:W-:Y:S01]  /*9710*/  FADD.FTZ R157, R203.reuse, R168 ;  /* 0x000000a8cb9d7221 */ /* 0x040fe20000010000 */
[----:B------:R-:W-:Y:S02]  /*9720*/  F2FP.F16.F32.PACK_AB R202, R203, R202 ;  /* 0x000000cacbca723e */ /* 0x000fe400000000ff */
[----:B-1----:R-:W-:Y:S01]  /*9730*/  F2FP.F16.F32.PACK_AB R195, R20, R183 ;  /* 0x000000b714c3723e */ /* 0x002fe200000000ff */
[----:B------:R-:W-:Y:S01]  /*9740*/  FADD.FTZ R152, R196, R157 ;  /* 0x0000009dc4987221 */ /* 0x000fe20000010000 */
[----:B------:R-:W-:-:S02]  /*9750*/  F2FP.F16.F32.PACK_AB R203, R166, R153 ;  /* 0x00000099a6cb723e */ /* 0x000fc400000000ff */
[C---:B------:R-:W-:Y:S01]  /*9760*/  F2FP.F16.F32.PACK_AB R196, R213.reuse, R196 ;  /* 0x000000c4d5c4723e */ /* 0x040fe200000000ff */
[----:B------:R-:W-:Y:S01]  /*9770*/  FADD.FTZ R157, R213, R152 ;  /* 0x00000098d59d7221 */ /* 0x000fe20000010000 */
[----:B------:R-:W-:Y:S01]  /*9780*/  FADD.FTZ R152, R14, R21 ;  /* 0x000000150e987221 */ /* 0x000fe20000010000 */
[----:B------:R-:W-:Y:S02]  /*9790*/  F2FP.F16.F32.PACK_AB R199, R167, R173 ;  /* 0x000000ada7c7723e */ /* 0x000fe400000000ff */
[----:B------:R-:W-:Y:S01]  /*97a0*/  FADD.FTZ R158, R198, R157 ;  /* 0x0000009dc69e7221 */ /* 0x000fe20000010000 */
[----:B------:R-:W-:Y:S01]  /*97b0*/  FADD.FTZ R152, R15, R152 ;  /* 0x000000980f987221 */ /* 0x000fe20000010000 */
[C---:B------:R-:W-:Y:S02]  /*97c0*/  F2FP.F16.F32.PACK_AB R198, R215.reuse, R198 ;  /* 0x000000c6d7c6723e */ /* 0x040fe400000000ff */
[----:B------:R-:W-:Y:S01]  /*97d0*/  FADD.FTZ R21, R215, R158 ;  /* 0x0000009ed7157221 */ /* 0x000fe20000010000 */
[----:B------:R-:W-:-:S03]  /*97e0*/  FADD.FTZ R152, R173, R152 ;  /* 0x00000098ad987221 */ /* 0x000fc60000010000 */
[----:B------:R-:W-:Y:S01]  /*97f0*/  FADD.FTZ R158, R154, R21 ;  /* 0x000000159a9e7221 */ /* 0x000fe20000010000 */
[----:B------:R-:W-:Y:S01]  /*9800*/  FADD.FTZ R152, R167, R152 ;  /* 0x00000098a7987221 */ /* 0x000fe20000010000 */
[----:B------:R-:W-:Y:S02]  /*9810*/  IMAD.MOV.U32 R21, RZ, RZ, R6 ;  /* 0x000000ffff157224 */ /* 0x000fe400078e0006 */
[----:B------:R-:W-:Y:S01]  /*9820*/  FADD.FTZ R15, R217, R158 ;  /* 0x0000009ed90f7221 */ /* 0x000fe20000010000 */
[----:B------:R-:W-:-:S03]  /*9830*/  FADD.FTZ R152, R175, R152 ;  /* 0x00000098af987221 */ /* 0x000fc60000010000 */
[----:B------:R-:W-:Y:S01]  /*9840*/  FADD.FTZ R14, R156, R15 ;  /* 0x0000000f9c0e7221 */ /* 0x000fe20000010000 */
[----:B------:R-:W-:-:S03]  /*9850*/  FADD.FTZ R152, R155, R152 ;  /* 0x000000989b987221 */ /* 0x000fc60000010000 */
[----:B------:R-:W-:Y:S01]  /*9860*/  FADD.FTZ R15, R219, R14 ;  /* 0x0000000edb0f7221 */ /* 0x000fe20000010000 */
[----:B------:R-:W-:-:S04]  /*9870*/  FADD.FTZ R152, R183, R152 ;  /* 0x00000098b7987221 */ /* 0x000fc80000010000 */
[----:B------:R-:W-:Y:S01]  /*9880*/  FADD.FTZ R14, R20, R152 ;  /* 0x00000098140e7221 */ /* 0x000fe20000010000 */
[----:B------:R-:W-:Y:S01]  /*9890*/  IMAD.MOV.U32 R20, RZ, RZ, R7 ;  /* 0x000000ffff147224 */ /* 0x000fe200078e0007 */
[----:B------:R-:W-:Y:S06]  /*98a0*/  @P2 BRA `(.L_x_28) ;  /* 0xffffffc000442947 */ /* 0x000fec000383ffff */
.L_x_19:
[----:B------:R-:W-:Y:S06]  /*98b0*/  BAR.ARV 0x8, 0x180 ;  /* 0x0206000000007b1d */ /* 0x000fec0000002000 */
        /* <DEDUP_REMOVED lines=128> */
[----:B------:R-:W-:Y:S06]  /*a0c0*/  @!P0 BRA `(.L_x_29) ;  /* 0x0000000000048947 */ /* 0x000fec0003800000 */
[----:B------:R-:W-:Y:S01]  /*a0d0*/  BPT.TRAP 0x1 ;  /* 0x000000040000795c */ /* 0x000fe20000300000 */
.L_x_29:
[----:B------:R-:W-:Y:S02]  /*a0e0*/  R2UR UR4, R16 ;  /* 0x00000000100472ca */ /* 0x000fe400000e0000 */
[----:B------:R-:W-:-:S11]  /*a0f0*/  SHF.L.U32 R8, R8, 0x1f, RZ ;  /* 0x0000001f08087819 */ /* 0x000fd600000006ff */
[----:B------:R-:W-:-:S04]  /*a100*/  LEA R11, R9, UR4, 0x3 ;  /* 0x00000004090b7c11 */ /* 0x000fc8000f8e18ff */
[----:B------:R0:W1:Y:S01]  /*a110*/  SYNCS.PHASECHK.TRANS64.TRYWAIT P2, [R11+URZ+0x38850], R8 ;  /* 0x038850080b0075a7 */ /* 0x000062000804017f */
[----:B------:R-:W-:Y:S05]  /*a120*/  @!P0 BRA `(.L_x_30) ;  /* 0x0000000000048947 */ /* 0x000fea0003800000 */
[----:B------:R-:W-:Y:S01]  /*a130*/  BPT.TRAP 0x1 ;  /* 0x000000040000795c */ /* 0x000fe20000300000 */
.L_x_30:
[----:B-1----:R-:W-:Y:S05]  /*a140*/  @P2 BRA `(.L_x_31) ;  /* 0x0000000000082947 */ /* 0x002fea0003800000 */
[----:B------:R-:W1:Y:S02]  /*a150*/  SYNCS.PHASECHK.TRANS64.TRYWAIT P0, [R11+URZ+0x38850], R8 ;  /* 0x038850080b0075a7 */ /* 0x000e64000800017f */
[----:B-1----:R-:W-:Y:S05]  /*a160*/  @!P0 BRA `(.L_x_32) ;  /* 0x0000007800908947 */ /* 0x002fea0003800000 */
.L_x_31:
[----:B------:R-:W-:Y:S01]  /*a170*/  R2UR UR4, R16 ;  /* 0x00000000100472ca */ /* 0x000fe200000e0000 */
[----:B------:R-:W-:Y:S01]  /*a180*/  WARPGROUP.ARRIVE ;  /* 0x00000000000079c5 */ /* 0x000fe20000000000 */
[----:B------:R-:W-:Y:S01]  /*a190*/  R2UR UR5, R9 ;  /* 0x00000000090572ca */ /* 0x000fe200000e0000 */
[----:B------:R-:W-:Y:S01]  /*a1a0*/  UMOV UR7, 0x40000040 ;  /* 0x4000004000077882 */ /* 0x000fe20000000000 */
[----:B------:R-:W2:Y:S01]  /*a1b0*/  SHFL.BFLY PT, R0, R15, 0x2, 0x1f ;  /* 0x0c401f000f007f89 */ /* 0x000ea200000e0000 */
[----:B01----:R-:W-:-:S03]  /*a1c0*/  @!P1 VIADD R11, R11, 0x38860 ;  /* 0x000388600b0b9836 */ /* 0x003fc60000000000 */
[----:B------:R-:W0:Y:S02]  /*a1d0*/  SHFL.BFLY PT, R3, R14, 0x2, 0x1f ;  /* 0x0c401f000e037f89 */ /* 0x000e2400000e0000 */
[----:B------:R-:W-:-:S03]  /*a1e0*/  @!P1 PRMT R11, RZ, 0x654, R11 ;  /* 0x00000654ff0b9816 */ /* 0x000fc6000000000b */
[----:B------:R-:W-:-:S04]  /*a1f0*/  UIADD3 UR4, UR4, 0x400, URZ ;  /* 0x0000040004047890 */ /* 0x000fc8000fffe03f */
[----:B------:R-:W-:-:S04]  /*a200*/  USHF.R.U32.HI UR4, URZ, 0x4, UR4 ;  /* 0x000000043f047899 */ /* 0x000fc80008011604 */
[----:B------:R-:W-:-:S04]  /*a210*/  ULOP3.LUT UR4, UR4, 0x3fff, URZ, 0xc0, !UPT ;  /* 0x00003fff04047892 */ /* 0x000fc8000f8ec03f */
[----:B------:R-:W-:Y:S01]  /*a220*/  ULOP3.LUT UR4, UR4, 0x2800000, URZ, 0xfc, !UPT ;  /* 0x0280000004047892 */ /* 0x000fe2000f8efc3f */
[----:B--2---:R-:W-:-:S03]  /*a230*/  FADD.FTZ R0, R0, R15 ;  /* 0x0000000f00007221 */ /* 0x004fc60000010000 */
[----:B------:R-:W-:Y:S01]  /*a240*/  UIMAD UR4, UR5, 0xa00, UR4 ;  /* 0x00000a00050478a4 */ /* 0x000fe2000f8e0204 */
[----:B0-----:R-:W-:Y:S02]  /*a250*/  FADD.FTZ R4, R3, R14 ;  /* 0x0000000e03047221 */ /* 0x001fe40000010000 */
[----:B------:R-:W0:Y:S04]  /*a260*/  SHFL.BFLY PT, R3, R0, 0x1, 0x1f ;  /* 0x0c201f0000037f89 */ /* 0x000e2800000e0000 */
[----:B------:R-:W-:Y:S02]  /*a270*/  UMOV UR6, UR4 ;  /* 0x0000000400067c82 */ /* 0x000fe40008000000 */
[----:B------:R-:W-:Y:S01]  /*a280*/  HGMMA.64x256x16.F32 R24, R208, gdesc[UR4].tnspB, R24, gsb0 ;  /* 0x43e00004d0187df0 */ /* 0x000fe20008000818 */
[----:B------:R-:W-:Y:S01]  /*a290*/  UIADD3 UR6, UR4, 0x80, URZ ;  /* 0x0000008004067890 */ /* 0x000fe2000fffe03f */
[----:B------:R-:W1:Y:S01]  /*a2a0*/  SHFL.BFLY PT, R5, R4, 0x1, 0x1f ;  /* 0x0c201f0004057f89 */ /* 0x000e6200000e0000 */
[----:B------:R-:W-:Y:S01]  /*a2b0*/  UMOV UR7, 0x40000040 ;  /* 0x4000004000077882 */ /* 0x000fe20000000000 */
[----:B0-----:R-:W-:Y:S01]  /*a2c0*/  FADD.FTZ R12, R0, R3 ;  /* 0x00000003000c7221 */ /* 0x001fe20000010000 */
[----:B------:R-:W-:Y:S01]  /*a2d0*/  MOV R0, 0xff800000 ;  /* 0xff80000000007802 */ /* 0x000fe20000000f00 */
[----:B------:R-:W-:-:S03]  /*a2e0*/  IMAD.MOV.U32 R3, RZ, RZ, -0x800000 ;  /* 0xff800000ff037424 */ /* 0x000fc600078e00ff */
[----:B------:R-:W-:Y:S01]  /*a2f0*/  FSETP.NE.FTZ.AND P0, PT, R12, RZ, PT ;  /* 0x000000ff0c00720b */ /* 0x000fe20003f15000 */
[----:B-1----:R-:W-:Y:S01]  /*a300*/  FADD.FTZ R13, R4, R5 ;  /* 0x00000005040d7221 */ /* 0x002fe20000010000 */
[----:B------:R-:W-:-:S04]  /*a310*/  CS2R R4, SRZ ;  /* 0x0000000000047805 */ /* 0x000fc8000001ff00 */
[----:B------:R-:W-:-:S07]  /*a320*/  FSETP.NE.FTZ.AND P2, PT, R13, RZ, PT ;  /* 0x000000ff0d00720b */ /* 0x000fce0003f55000 */
[----:B------:R-:W0:Y:S01]  /*a330*/  @P0 MUFU.LG2 R8, R12 ;  /* 0x0000000c00080308 */ /* 0x000e220000000c00 */
[----:B------:R-:W-:-:S05]  /*a340*/  @P0 FMUL.FTZ R9, R2, 0.69314718246459960938 ;  /* 0x3f31721802090820 */ /* 0x000fca0000410000 */
[----:B------:R-:W-:Y:S02]  /*a350*/  @P2 FMUL.FTZ R15, R2, 0.69314718246459960938 ;  /* 0x3f317218020f2820 */ /* 0x000fe40000410000 */
[----:B------:R-:W1:Y:S08]  /*a360*/  @P2 MUFU.LG2 R10, R13 ;  /* 0x0000000d000a2308 */ /* 0x000e700000000c00 */
[----:B------:R-:W2:Y:S01]  /*a370*/  @P0 MUFU.RCP R5, R12 ;  /* 0x0000000c00050308 */ /* 0x000ea20000001000 */
[----:B0-----:R-:W-:-:S04]  /*a380*/  @P0 FMUL.FTZ R8, R8, 0.69314718246459960938 ;  /* 0x3f31721808080820 */ /* 0x001fc80000410000 */
[----:B------:R-:W-:Y:S01]  /*a390*/  @P0 FFMA.FTZ R0, R9, R6, R8 ;  /* 0x0000000609000223 */ /* 0x000fe20000010008 */
[----:B------:R-:W-:Y:S02]  /*a3a0*/  PLOP3.LUT P0, PT, PT, PT, PT, 0x8, 0x0 ;  /* 0x000000000000781c */ /* 0x000fe40003f0e170 */
[----:B------:R-:W0:Y:S01]  /*a3b0*/  @P2 MUFU.RCP R4, R13 ;  /* 0x0000000d00042308 */ /* 0x000e220000001000 */
[----:B-1----:R-:W-:-:S04]  /*a3c0*/  @P2 FMUL.FTZ R10, R10, 0.69314718246459960938 ;  /* 0x3f3172180a0a2820 */ /* 0x002fc80000410000 */
[----:B------:R-:W-:Y:S01]  /*a3d0*/  @P2 FFMA.FTZ R3, R15, R7, R10 ;  /* 0x000000070f032223 */ /* 0x000fe2000001000a */
[----:B------:R-:W-:Y:S02]  /*a3e0*/  WARPGROUP.DEPBAR.LE gsb0, 0x0 ;  /* 0x00008000000079c5 */ /* 0x000fe40000010000 */
[----:B------:R-:W-:-:S06]  /*a3f0*/  WARPGROUP.ARRIVE ;  /* 0x00000000000079c5 */ /* 0x000fcc0000000000 */
[----:B------:R-:W-:Y:S01]  /*a400*/  HGMMA.64x256x16.F32 R24, R204, gdesc[UR4].tnspB, R24, gsb0 ;  /* 0x43e00004cc187df0 */ /* 0x000fe20008000818 */
[----:B------:R-:W-:Y:S01]  /*a410*/  UIADD3 UR6, UR4, 0x100, URZ ;  /* 0x0000010004067890 */ /* 0x000fe2000fffe03f */
[----:B------:R-:W-:Y:S01]  /*a420*/  UMOV UR7, 0x40000040 ;  /* 0x4000004000077882 */ /* 0x000fe20000000000 */
[----:B------:R-:W-:Y:S02]  /*a430*/  WARPGROUP.DEPBAR.LE gsb0, 0x0 ;  /* 0x00008000000079c5 */ /* 0x000fe40000010000 */
[----:B------:R-:W-:-:S15]  /*a440*/  WARPGROUP.ARRIVE ;  /* 0x00000000000079c5 */ /* 0x000fde0000000000 */
[----:B------:R-:W-:-:S08]  /*a450*/  NOP ;  /* 0x0000000000007918 */ /* 0x000fd00000000000 */
[----:B------:R-:W-:Y:S01]  /*a460*/  HGMMA.64x256x16.F32 R24, R200, gdesc[UR4].tnspB, R24, gsb0 ;  /* 0x43e00004c8187df0 */ /* 0x000fe20008000818 */
[----:B------:R-:W-:Y:S01]  /*a470*/  UIADD3 UR6, UR4, 0x180, URZ ;  /* 0x0000018004067890 */ /* 0x000fe2000fffe03f */
[----:B------:R-:W-:Y:S01]  /*a480*/  UMOV UR7, 0x40000040 ;  /* 0x4000004000077882 */ /* 0x000fe20000000000 */
[----:B------:R-:W-:Y:S01]  /*a490*/  UIADD3 UR4, UR4, 0x200, URZ ;  /* 0x0000020004047890 */ /* 0x000fe2000fffe03f */
[----:B------:R-:W-:Y:S02]  /*a4a0*/  WARPGROUP.DEPBAR.LE gsb0, 0x0 ;  /* 0x00008000000079c5 */ /* 0x000fe40000010000 */
[----:B------:R-:W-:-:S15]  /*a4b0*/  WARPGROUP.ARRIVE ;  /* 0x00000000000079c5 */ /* 0x000fde0000000000 */
[----:B------:R-:W-:-:S07]  /*a4c0*/  NOP ;  /* 0x0000000000007918 */ /* 0x000fce0000000000 */
[----:B------:R-:W-:Y:S01]  /*a4d0*/  HGMMA.64x256x16.F32 R24, R196, gdesc[UR4].tnspB, R24, gsb0 ;  /* 0x43e00004c4187df0 */ /* 0x000fe20008000818 */
[----:B------:R-:W-:Y:S01]  /*a4e0*/  UMOV UR6, UR4 ;  /* 0x0000000400067c82 */ /* 0x000fe20008000000 */
[----:B------:R-:W-:Y:S01]  /*a4f0*/  UMOV UR7, 0x40000040 ;  /* 0x4000004000077882 */ /* 0x000fe20000000000 */
[----:B------:R-:W-:Y:S02]  /*a500*/  WARPGROUP.DEPBAR.LE gsb0, 0x0 ;  /* 0x00008000000079c5 */ /* 0x000fe40000010000 */
[----:B------:R-:W-:-:S15]  /*a510*/  WARPGROUP.ARRIVE ;  /* 0x00000000000079c5 */ /* 0x000fde0000000000 */
[----:B------:R-:W-:-:S08]  /*a520*/  NOP ;  /* 0x0000000000007918 */ /* 0x000fd00000000000 */
[----:B------:R-:W-:Y:S03]  /*a530*/  HGMMA.64x256x16.F32 R24, R192, gdesc[UR4].tnspB, R24, gsb0 ;  /* 0x43e00004c0187df0 */ /* 0x000fe60008000818 */
[----:B------:R-:W-:Y:S02]  /*a540*/  WARPGROUP.DEPBAR.LE gsb0, 0x0 ;  /* 0x00008000000079c5 */ /* 0x000fe40000010000 */
[----:B------:R1:W-:Y:S01]  /*a550*/  @!P1 SYNCS.ARRIVE.TRANS64.RED.A1T0 RZ, [R11+URZ], RZ ;  /* 0x000000ff0bff99a7 */ /* 0x0003e2000810043f */
[-C--:B--2---:R-:W-:Y:S01]  /*a560*/  FMUL.FTZ R24, R24, R5.reuse ;  /* 0x0000000518187220 */ /* 0x084fe20000410000 */
        /* <DEDUP_REMOVED lines=63> */
[-C--:B0-----:R-:W-:Y:S01]  /*a960*/  FMUL.FTZ R26, R26, R4.reuse ;  /* 0x000000041a1a7220 */ /* 0x081fe20000410000 */
        /* <DEDUP_REMOVED lines=62> */
[----:B-1----:R-:W-:-:S07]  /*ad50*/  FMUL.FTZ R151, R151, R4 ;  /* 0x0000000497977220 */ /* 0x002fce0000410000 */
.L_x_12:
[----:B------:R-:W-:Y:S05]  /*ad60*/  @P0 BRA `(.L_x_33) ;  /* 0x0000002000440947 */ /* 0x000fea0003800000 */
[----:B------:R-:W0:Y:S01]  /*ad70*/  S2R R2, SR_TID.X ;  /* 0x0000000000027919 */ /* 0x000e220000002100 */
[----:B------:R-:W1:Y:S01]  /*ad80*/  LDC R8, c[0x0][0xbe8] ;  /* 0x0002fa00ff087b82 */ /* 0x000e620000000800 */
[----:B------:R-:W-:Y:S01]  /*ad90*/  ULDC.64 UR4, c[0x0][0xbd0] ;  /* 0x0002f40000047ab9 */ /* 0x000fe20000000a00 */
[----:B------:R-:W-:Y:S01]  /*ada0*/  ULDC.64 UR6, c[0x0][0xb38] ;  /* 0x0002ce0000067ab9 */ /* 0x000fe20000000a00 */
[----:B------:R-:W-:Y:S01]  /*adb0*/  ULDC.64 UR10, c[0x0][0x208] ;  /* 0x00008200000a7ab9 */ /* 0x000fe20000000a00 */
[----:B------:R-:W-:Y:S04]  /*adc0*/  BSSY B0, `(.L_x_34) ;  /* 0x0000145000007945 */ /* 0x000fe80003800000 */
[----:B------:R-:W2:Y:S08]  /*add0*/  S2UR UR9, SR_CTAID.Z ;  /* 0x00000000000979c3 */ /* 0x000eb00000002700 */
[----:B------:R-:W3:Y:S08]  /*ade0*/  LDC.64 R20, c[0x0][0xbd8] ;  /* 0x0002f600ff147b82 */ /* 0x000ef00000000a00 */
[----:B------:R-:W-:Y:S01]  /*adf0*/  BAR.SYNC.DEFER_BLOCKING 0x1, 0x100 ;  /* 0x0044000000007b1d */ /* 0x000fe20000010000 */
[----:B-1----:R-:W-:-:S07]  /*ae00*/  ISETP.NE.AND P0, PT, R8, 0x1, PT ;  /* 0x000000010800780c */ /* 0x002fce0003f05270 */
[----:B------:R-:W1:Y:S01]  /*ae10*/  S2UR UR8, SR_CTAID.Y ;  /* 0x00000000000879c3 */ /* 0x000e620000002600 */
[----:B0-----:R-:W-:-:S07]  /*ae20*/  VIADD R7, R2, 0xffffff80 ;  /* 0xffffff8002077836 */ /* 0x001fce0000000000 */
[----:B------:R-:W1:Y:S01]  /*ae30*/  LDC R152, c[0x0][0xc50] ;  /* 0x00031400ff987b82 */ /* 0x000e620000000800 */
[----:B------:R-:W-:-:S04]  /*ae40*/  SHF.R.S32.HI R6, RZ, 0x1f, R7 ;  /* 0x0000001fff067819 */ /* 0x000fc80000011407 */
[----:B------:R-:W-:-:S03]  /*ae50*/  LEA.HI R9, R6, R7, RZ, 0x7 ;  /* 0x0000000706097211 */ /* 0x000fc600078f38ff */
[----:B------:R-:W0:Y:S01]  /*ae60*/  @P0 LDC R18, c[0x0][0xbec] ;  /* 0x0002fb00ff120b82 */ /* 0x000e220000000800 */
[----:B------:R-:W-:Y:S02]  /*ae70*/  LEA.HI R6, R6, R7, RZ, 0x2 ;  /* 0x0000000706067211 */ /* 0x000fe400078f10ff */
[----:B------:R-:W-:Y:S02]  /*ae80*/  LOP3.LUT R2, R9, 0xffffff80, RZ, 0xc0, !PT ;  /* 0xffffff8009027812 */ /* 0x000fe400078ec0ff */
[----:B------:R-:W-:Y:S02]  /*ae90*/  LOP3.LUT R6, R6, 0xfffffffc, RZ, 0xc0, !PT ;  /* 0xfffffffc06067812 */ /* 0x000fe400078ec0ff */
[----:B------:R-:W-:Y:S01]  /*aea0*/  SHF.R.S32.HI R12, RZ, 0x7, R9 ;  /* 0x00000007ff0c7819 */ /* 0x000fe20000011409 */
[C---:B------:R-:W-:Y:S01]  /*aeb0*/  IMAD.IADD R2, R7.reuse, 0x1, -R2 ;  /* 0x0000000107027824 */ /* 0x040fe200078e0a02 */
[----:B------:R-:W4:Y:S01]  /*aec0*/  LDC.64 R22, c[0x0][0xb40] ;  /* 0x0002d000ff167b82 */ /* 0x000f220000000a00 */
[----:B------:R-:W-:-:S03]  /*aed0*/  IMAD.IADD R7, R7, 0x1, -R6 ;  /* 0x0000000107077824 */ /* 0x000fc600078e0a06 */
[----:B------:R-:W-:-:S04]  /*aee0*/  SHF.R.S32.HI R11, RZ, 0x1f, R2 ;  /* 0x0000001fff0b7819 */ /* 0x000fc80000011402 */
[----:B------:R-:W-:Y:S01]  /*aef0*/  LEA.HI R10, R11, R2, RZ, 0x2 ;  /* 0x000000020b0a7211 */ /* 0x000fe200078f10ff */
[----:B------:R-:W5:Y:S03]  /*af00*/  @P0 LDC R17, c[0x0][0xbf0] ;  /* 0x0002fc00ff110b82 */ /* 0x000f660000000800 */
[--C-:B------:R-:W-:Y:S02]  /*af10*/  SHF.R.S32.HI R4, RZ, 0x2, R10.reuse ;  /* 0x00000002ff047819 */ /* 0x100fe4000001140a */
[----:B------:R-:W-:-:S03]  /*af20*/  SHF.R.S32.HI R5, RZ, 0x1f, R10 ;  /* 0x0000001fff057819 */ /* 0x000fc6000001140a */
[----:B------:R-:W5:Y:S01]  /*af30*/  @P0 LDC R154, c[0x0][0xbec] ;  /* 0x0002fb00ff9a0b82 */ /* 0x000f620000000800 */
[----:B------:R-:W-:-:S04]  /*af40*/  LEA.HI R5, R5, R4, RZ, 0x3 ;  /* 0x0000000405057211 */ /* 0x000fc800078f18ff */
[----:B------:R-:W-:-:S03]  /*af50*/  LOP3.LUT R5, R5, 0xfffffff8, RZ, 0xc0, !PT ;  /* 0xfffffff805057812 */ /* 0x000fc600078ec0ff */
[----:B------:R-:W5:Y:S01]  /*af60*/  @P0 LDC R153, c[0x0][0xbf0] ;  /* 0x0002fc00ff990b82 */ /* 0x000f620000000800 */
[----:B------:R-:W-:Y:S02]  /*af70*/  IADD3 R6, R4, -R5, RZ ;  /* 0x8000000504067210 */ /* 0x000fe40007ffe0ff */
[----:B------:R-:W-:Y:S02]  /*af80*/  LEA.HI R4, R9, R12, RZ, 0x1 ;  /* 0x0000000c09047211 */ /* 0x000fe400078f08ff */
[----:B------:R-:W1:Y:S01]  /*af90*/  S2R R9, SR_CTAID.X ;  /* 0x0000000000097919 */ /* 0x000e620000002500 */
[----:B------:R-:W-:Y:S02]  /*afa0*/  LEA.HI R5, R11, R2, RZ, 0x5 ;  /* 0x000000020b057211 */ /* 0x000fe400078f28ff */
[----:B------:R-:W-:Y:S02]  /*afb0*/  LOP3.LUT R4, R4, 0x3fffffe, RZ, 0xc0, !PT ;  /* 0x03fffffe04047812 */ /* 0x000fe400078ec0ff */
[----:B------:R-:W-:-:S02]  /*afc0*/  LEA.HI R11, R7, R7, RZ, 0x1 ;  /* 0x00000007070b7211 */ /* 0x000fc400078f08ff */
[----:B------:R-:W-:Y:S01]  /*afd0*/  SHF.R.S32.HI R5, RZ, 0x5, R5 ;  /* 0x00000005ff057819 */ /* 0x000fe20000011405 */
[----:B------:R-:W-:Y:S01]  /*afe0*/  IMAD.IADD R4, R12, 0x1, -R4 ;  /* 0x000000010c047824 */ /* 0x000fe200078e0a04 */
[----:B------:R-:W-:-:S03]  /*aff0*/  LOP3.LUT R12, R11, 0x1ffffffe, RZ, 0xc0, !PT ;  /* 0x1ffffffe0b0c7812 */ /* 0x000fc600078ec0ff */
[----:B------:R-:W-:Y:S02]  /*b000*/  IMAD R5, R5, 0x10, R6 ;  /* 0x0000001005057824 */ /* 0x000fe400078e0206 */
[----:B------:R-:W-:Y:S01]  /*b010*/  IMAD.IADD R11, R7, 0x1, -R12 ;  /* 0x00000001070b7824 */ /* 0x000fe200078e0a0c */
[----:B------:R-:W-:Y:S02]  /*b020*/  SHF.R.S32.HI R12, RZ, 0x1f, R19 ;  /* 0x0000001fff0c7819 */ /* 0x000fe40000011413 */
[----:B------:R-:W-:Y:S01]  /*b030*/  LEA R16, R4, R5, 0x6 ;  /* 0x0000000504107211 */ /* 0x000fe200078e30ff */
[----:B------:R-:W-:-:S04]  /*b040*/  IMAD.WIDE.U32 R4, R19, UR4, RZ ;  /* 0x0000000413047c25 */ /* 0x000fc8000f8e00ff */
[C---:B------:R-:W-:Y:S01]  /*b050*/  IMAD R6, R12.reuse, UR4, RZ ;  /* 0x000000040c067c24 */ /* 0x040fe2000f8e02ff */
[----:B--2---:R-:W-:Y:S01]  /*b060*/  USHF.R.S32.HI UR4, URZ, 0x1f, UR9 ;  /* 0x0000001f3f047899 */ /* 0x004fe20008011409 */
[----:B------:R-:W-:Y:S02]  /*b070*/  IMAD R12, R12, UR6, RZ ;  /* 0x000000060c0c7c24 */ /* 0x000fe4000f8e02ff */
[C---:B------:R-:W-:Y:S02]  /*b080*/  IMAD R13, R19.reuse, UR5, R6 ;  /* 0x00000005130d7c24 */ /* 0x040fe4000f8e0206 */
[----:B------:R-:W-:-:S04]  /*b090*/  IMAD.WIDE.U32 R6, R19, UR6, RZ ;  /* 0x0000000613067c25 */ /* 0x000fc8000f8e00ff */
[----:B------:R-:W-:Y:S02]  /*b0a0*/  IMAD.IADD R5, R5, 0x1, R13 ;  /* 0x0000000105057824 */ /* 0x000fe400078e020d */
[----:B------:R-:W-:Y:S01]  /*b0b0*/  IMAD R13, R19, UR7, R12 ;  /* 0x00000007130d7c24 */ /* 0x000fe2000f8e020c */
[----:B------:R-:W-:Y:S01]  /*b0c0*/  ULDC.64 UR6, c[0x0][0xb48] ;  /* 0x0002d20000067ab9 */ /* 0x000fe20000000a00 */
[----:B------:R-:W-:Y:S02]  /*b0d0*/  IMAD R12, R11, 0x8, R16 ;  /* 0x000000080b0c7824 */ /* 0x000fe400078e0210 */
[----:B---3--:R-:W-:Y:S01]  /*b0e0*/  IMAD R14, R20, UR4, RZ ;  /* 0x00000004140e7c24 */ /* 0x008fe2000f8e02ff */
[----:B------:R-:W-:Y:S01]  /*b0f0*/  IADD3 R7, R7, R13, RZ ;  /* 0x0000000d07077210 */ /* 0x000fe20007ffe0ff */
[----:B-1----:R-:W-:Y:S02]  /*b100*/  IMAD R11, R9, 0x80, R12 ;  /* 0x00000080090b7824 */ /* 0x002fe400078e020c */
[----:B------:R-:W-:-:S02]  /*b110*/  IMAD.MOV R19, RZ, RZ, -R19 ;  /* 0x000000ffff137224 */ /* 0x000fc400078e0a13 */
[----:B0-----:R-:W-:-:S04]  /*b120*/  @P0 IMAD.HI.U32 R12, R11, R18, RZ ;  /* 0x000000120b0c0227 */ /* 0x001fc800078e00ff */
[----:B------:R-:W-:Y:S02]  /*b130*/  IMAD R15, R21, UR9, R14 ;  /* 0x00000009150f7c24 */ /* 0x000fe4000f8e020e */
[----:B----4-:R-:W-:Y:S01]  /*b140*/  IMAD R14, R22, UR4, RZ ;  /* 0x00000004160e7c24 */ /* 0x010fe2000f8e02ff */
[----:B------:R-:W-:Y:S01]  /*b150*/  ULDC.64 UR4, c[0x0][0xbe0] ;  /* 0x0002f80000047ab9 */ /* 0x000fe20000000a00 */
[----:B------:R-:W-:Y:S02]  /*b160*/  IMAD R21, R152, R19, UR8 ;  /* 0x0000000898157e24 */ /* 0x000fe4000f8e0213 */
[----:B------:R-:W-:-:S04]  /*b170*/  IMAD.WIDE.U32 R4, R20, UR9, R4 ;  /* 0x0000000914047c25 */ /* 0x000fc8000f8e0004 */
[----:B------:R-:W-:Y:S01]  /*b180*/  IMAD.MOV.U32 R13, RZ, RZ, R11 ;  /* 0x000000ffff0d7224 */ /* 0x000fe200078e000b */
[----:B-----5:R-:W-:Y:S01]  /*b190*/  @P0 SHF.R.U32.HI R13, RZ, R17, R12 ;  /* 0x00000011ff0d0219 */ /* 0x020fe2000001160c */
[----:B------:R-:W-:Y:S01]  /*b1a0*/  IMAD R17, R23, UR9, R14 ;  /* 0x0000000917117c24 */ /* 0x000fe2000f8e020e */
[----:B------:R-:W-:Y:S01]  /*b1b0*/  SHF.R.S32.HI R14, RZ, 0x1f, R21 ;  /* 0x0000001fff0e7819 */ /* 0x000fe20000011415 */
[----:B------:R-:W-:Y:S01]  /*b1c0*/  IMAD.WIDE.U32 R6, R22, UR9, R6 ;  /* 0x0000000916067c25 */ /* 0x000fe2000f8e0006 */
[----:B------:R-:W-:-:S03]  /*b1d0*/  ULDC.64 UR8, c[0x0][0xb28] ;  /* 0x0002ca0000087ab9 */ /* 0x000fc60000000a00 */
[----:B------:R-:W-:Y:S01]  /*b1e0*/  IMAD.IADD R5, R5, 0x1, R15 ;  /* 0x0000000105057824 */ /* 0x000fe200078e020f */
[----:B------:R-:W-:Y:S01]  /*b1f0*/  MOV R15, R11 ;  /* 0x0000000b000f7202 */ /* 0x000fe20000000f00 */
[----:B------:R-:W-:-:S04]  /*b200*/  @P0 IMAD.HI.U32 R154, R11, R154, RZ ;  /* 0x0000009a0b9a0227 */ /* 0x000fc800078e00ff */
[----:B------:R-:W-:Y:S01]  /*b210*/  IMAD.IADD R7, R7, 0x1, R17 ;  /* 0x0000000107077824 */ /* 0x000fe200078e0211 */
[----:B------:R-:W-:Y:S01]  /*b220*/  @P0 SHF.R.U32.HI R15, RZ, R153, R154 ;  /* 0x00000099ff0f0219 */ /* 0x000fe2000001169a */
[C---:B------:R-:W-:Y:S02]  /*b230*/  IMAD R12, R14.reuse, UR4, RZ ;  /* 0x000000040e0c7c24 */ /* 0x040fe4000f8e02ff */
[----:B------:R-:W-:Y:S02]  /*b240*/  IMAD R17, R14, UR6, RZ ;  /* 0x000000060e117c24 */ /* 0x000fe4000f8e02ff */
[----:B------:R-:W-:-:S04]  /*b250*/  IMAD.WIDE.U32 R4, R21, UR4, R4 ;  /* 0x0000000415047c25 */ /* 0x000fc8000f8e0004 */
[----:B------:R-:W-:Y:S01]  /*b260*/  IMAD R14, R21, UR5, R12 ;  /* 0x00000005150e7c24 */ /* 0x000fe2000f8e020c */
[----:B------:R-:W-:Y:S01]  /*b270*/  IADD3 R4, P0, R13, R4, RZ ;  /* 0x000000040d047210 */ /* 0x000fe20007f1e0ff */
[C---:B------:R-:W-:Y:S01]  /*b280*/  IMAD R19, R21.reuse, UR7, R17 ;  /* 0x0000000715137c24 */ /* 0x040fe2000f8e0211 */
[--C-:B------:R-:W-:Y:S01]  /*b290*/  SHF.R.S32.HI R17, RZ, 0x1f, R13.reuse ;  /* 0x0000001fff117819 */ /* 0x100fe2000001140d */
[----:B------:R-:W-:Y:S01]  /*b2a0*/  IMAD.MOV R13, RZ, RZ, -R13 ;  /* 0x000000ffff0d7224 */ /* 0x000fe200078e0a0d */
[----:B------:R-:W-:Y:S01]  /*b2b0*/  SHF.R.S32.HI R12, RZ, 0x1f, R15 ;  /* 0x0000001fff0c7819 */ /* 0x000fe2000001140f */
[----:B------:R-:W-:Y:S01]  /*b2c0*/  ULDC.64 UR4, c[0x0][0xb30] ;  /* 0x0002cc0000047ab9 */ /* 0x000fe20000000a00 */
[----:B------:R-:W-:Y:S01]  /*b2d0*/  IMAD.WIDE.U32 R6, R21, UR6, R6 ;  /* 0x0000000615067c25 */ /* 0x000fe2000f8e0006 */
[----:B------:R-:W-:Y:S01]  /*b2e0*/  IADD3.X R5, R17, R5, R14, P0, !PT ;  /* 0x0000000511057210 */ /* 0x000fe200007fe40e */
[----:B------:R-:W-:Y:S02]  /*b2f0*/  ULDC.64 UR6, c[0x0][0xbc8] ;  /* 0x0002f20000067ab9 */ /* 0x000fe40000000a00 */
[----:B------:R-:W-:Y:S01]  /*b300*/  IMAD.MOV R18, RZ, RZ, -R15 ;  /* 0x000000ffff127224 */ /* 0x000fe200078e0a0f */
[----:B------:R-:W-:Y:S01]  /*b310*/  IADD3 R7, R7, R19, RZ ;  /* 0x0000001307077210 */ /* 0x000fe20007ffe0ff */
[----:B------:R-:W-:-:S02]  /*b320*/  IMAD R12, R12, UR4, RZ ;  /* 0x000000040c0c7c24 */ /* 0x000fc4000f8e02ff */
[C-C-:B------:R-:W-:Y:S02]  /*b330*/  IMAD R13, R8.reuse, R13, R11.reuse ;  /* 0x0000000d080d7224 */ /* 0x140fe400078e020b */
[----:B------:R-:W-:Y:S02]  /*b340*/  IMAD R11, R8, R18, R11 ;  /* 0x00000012080b7224 */ /* 0x000fe400078e020b */
[C---:B------:R-:W-:Y:S01]  /*b350*/  IMAD R17, R15.reuse, UR5, R12 ;  /* 0x000000050f117c24 */ /* 0x040fe2000f8e020c */
[----:B------:R-:W-:Y:S01]  /*b360*/  SHF.R.S32.HI R12, RZ, 0x1f, R13 ;  /* 0x0000001fff0c7819 */ /* 0x000fe2000001140d */
[----:B------:R-:W-:Y:S01]  /*b370*/  IMAD.WIDE.U32 R6, R15, UR4, R6 ;  /* 0x000000040f067c25 */ /* 0x000fe2000f8e0006 */
[----:B------:R-:W-:Y:S01]  /*b380*/  SHF.R.S32.HI R14, RZ, 0x1f, R11 ;  /* 0x0000001fff0e7819 */ /* 0x000fe2000001140b */
[----:B------:R-:W0:Y:S01]  /*b390*/  S2UR UR5, SR_CgaCtaId ;  /* 0x00000000000579c3 */ /* 0x000e220000008800 */
[----:B------:R-:W-:Y:S01]  /*b3a0*/  UMOV UR4, 0x400 ;  /* 0x0000040000047882 */ /* 0x000fe20000000000 */
[----:B------:R-:W-:-:S02]  /*b3b0*/  IMAD R12, R12, UR6, RZ ;  /* 0x000000060c0c7c24 */ /* 0x000fc4000f8e02ff */
[----:B------:R-:W-:Y:S02]  /*b3c0*/  IMAD.IADD R7, R7, 0x1, R17 ;  /* 0x0000000107077824 */ /* 0x000fe400078e0211 */
[----:B------:R-:W-:Y:S02]  /*b3d0*/  IMAD R14, R14, UR8, RZ ;  /* 0x000000080e0e7c24 */ /* 0x000fe4000f8e02ff */
[C---:B------:R-:W-:Y:S02]  /*b3e0*/  IMAD R15, R13.reuse, UR7, R12 ;  /* 0x000000070d0f7c24 */ /* 0x040fe4000f8e020c */
[----:B------:R-:W-:Y:S01]  /*b3f0*/  IMAD.WIDE.U32 R4, R13, UR6, R4 ;  /* 0x000000060d047c25 */ /* 0x000fe2000f8e0004 */
[----:B------:R-:W-:-:S03]  /*b400*/  ULDC.64 UR6, c[0x0][0xba8] ;  /* 0x0002ea0000067ab9 */ /* 0x000fc60000000a00 */
[C---:B------:R-:W-:Y:S01]  /*b410*/  IMAD R17, R11.reuse, UR9, R14 ;  /* 0x000000090b117c24 */ /* 0x040fe2000f8e020e */
[----:B------:R-:W-:Y:S01]  /*b420*/  LEA R18, P0, R4, UR6, 0x2 ;  /* 0x0000000604127c11 */ /* 0x000fe2000f8010ff */
[----:B------:R-:W-:Y:S01]  /*b430*/  IMAD.WIDE.U32 R12, R11, UR8, R6 ;  /* 0x000000080b0c7c25 */ /* 0x000fe2000f8e0006 */
[----:B------:R-:W-:Y:S01]  /*b440*/  ULDC.64 UR8, c[0x0][0xb00] ;  /* 0x0002c00000087ab9 */ /* 0x000fe20000000a00 */
[----:B------:R-:W-:Y:S01]  /*b450*/  LEA R11, R9, R16, 0x7 ;  /* 0x00000010090b7211 */ /* 0x000fe200078e38ff */
[----:B------:R-:W-:Y:S01]  /*b460*/  ULDC UR6, c[0x0][0xa88] ;  /* 0x0002a20000067ab9 */ /* 0x000fe20000000800 */
[----:B------:R-:W-:Y:S01]  /*b470*/  IMAD.IADD R5, R5, 0x1, R15 ;  /* 0x0000000105057824 */ /* 0x000fe200078e020f */
[----:B------:R-:W-:Y:S01]  /*b480*/  LEA R6, P1, R12, UR8, 0x2 ;  /* 0x000000080c067c11 */ /* 0x000fe2000f8210ff */
[----:B------:R-:W-:Y:S01]  /*b490*/  IMAD.IADD R7, R13, 0x1, R17 ;  /* 0x000000010d077824 */ /* 0x000fe200078e0211 */
[----:B------:R-:W-:Y:S01]  /*b4a0*/  SHFL.IDX PT, R14, R18, 0x1, 0x1c1f ;  /* 0x003c1f00120e7f89 */ /* 0x000fe200000e0000 */
[----:B0-----:R-:W-:Y:S01]  /*b4b0*/  ULEA UR4, UR5, UR4, 0x18 ;  /* 0x0000000405047291 */ /* 0x001fe2000f8ec03f */
[----:B------:R-:W-:Y:S01]  /*b4c0*/  LEA.HI.X R17, R4, UR7, R5, 0x2, P0 ;  /* 0x0000000704117c11 */ /* 0x000fe200080f1405 */
[----:B------:R-:W-:Y:S01]  /*b4d0*/  IMAD R8, R8, UR6, RZ ;  /* 0x0000000608087c24 */ /* 0x000fe2000f8e02ff */
[----:B------:R-:W-:Y:S01]  /*b4e0*/  LEA.HI.X R7, R12, UR9, R7, 0x2, P1 ;  /* 0x000000090c077c11 */ /* 0x000fe200088f1407 */
[C---:B------:R-:W-:Y:S01]  /*b4f0*/  VIADD R9, R11.reuse, 0x8 ;  /* 0x000000080b097836 */ /* 0x040fe20000000000 */
[----:B------:R-:W-:Y:S01]  /*b500*/  SHFL.IDX PT, R12, R18, RZ, 0x1c1f ;  /* 0x001c1fff120c7589 */ /* 0x000fe200000e0000 */
[----:B------:R-:W-:Y:S01]  /*b510*/  LOP3.LUT P0, RZ, R2, 0x3, RZ, 0xc0, !PT ;  /* 0x0000000302ff7812 */ /* 0x000fe2000780c0ff */
[----:B------:R-:W-:Y:S01]  /*b520*/  UIADD3 UR4, UR4, 0x38820, URZ ;  /* 0x0003882004047890 */ /* 0x000fe2000fffe03f */
[CC--:B------:R-:W-:Y:S01]  /*b530*/  ISETP.GE.AND P2, PT, R11.reuse, R8.reuse, PT ;  /* 0x000000080b00720c */ /* 0x0c0fe20003f46270 */
[----:B------:R-:W0:Y:S01]  /*b540*/  SHFL.IDX PT, R13, R17, RZ, 0x1c1f ;  /* 0x001c1fff110d7589 */ /* 0x000e2200000e0000 */
[-C--:B------:R-:W-:Y:S01]  /*b550*/  ISETP.GE.OR P1, PT, R11, R8.reuse, P0 ;  /* 0x000000080b00720c */ /* 0x080fe20000726670 */
[----:B------:R-:W-:Y:S01]  /*b560*/  UPRMT UR4, URZ, 0x654, UR4 ;  /* 0x000006543f047896 */ /* 0x000fe20008000004 */
[----:B------:R-:W-:Y:S01]  /*b570*/  ISETP.GE.OR P0, PT, R9, R8, P0 ;  /* 0x000000080900720c */ /* 0x000fe20000706670 */
[----:B------:R1:W2:Y:S04]  /*b580*/  SHFL.IDX PT, R15, R17, 0x1, 0x1c1f ;  /* 0x003c1f00110f7f89 */ /* 0x0002a800000e0000 */
[----:B------:R3:W4:Y:S03]  /*b590*/  SHFL.IDX PT, R4, R6, RZ, 0x1c1f ;  /* 0x001c1fff06047589 */ /* 0x00072600000e0000 */
[----:B------:R-:W-:Y:S01]  /*b5a0*/  SYNCS.ARRIVE.TRANS64.RED.A1T0 RZ, [UR4], RZ ;  /* 0x000000ffffff79a7 */ /* 0x000fe20008100404 */
[----:B-1----:R-:W-:Y:S01]  /*b5b0*/  LOP3.LUT R17, R10, 0x7ffffffc, RZ, 0xc0, !PT ;  /* 0x7ffffffc0a117812 */ /* 0x002fe200078ec0ff */
[----:B------:R3:W1:Y:S04]  /*b5c0*/  SHFL.IDX PT, R5, R7, RZ, 0x1c1f ;  /* 0x001c1fff07057589 */ /* 0x00066800000e0000 */
[----:B------:R-:W-:-:S04]  /*b5d0*/  IMAD.IADD R2, R2, 0x1, -R17 ;  /* 0x0000000102027824 */ /* 0x000fc800078e0a11 */
[----:B------:R-:W-:Y:S01]  /*b5e0*/  IMAD.SHL.U32 R2, R2, 0x2, RZ ;  /* 0x0000000202027824 */ /* 0x000fe200078e00ff */
[----:B0-----:R3:W-:Y:S04]  /*b5f0*/  @!P1 ST.E desc[UR10][R12.64], R0 ;  /* 0x000000000c009985 */ /* 0x0017e8000c10190a */
[----:B--2---:R3:W-:Y:S01]  /*b600*/  @!P0 ST.E desc[UR10][R14.64], R3 ;  /* 0x000000030e008985 */ /* 0x0047e2000c10190a */
[----:B------:R-:W-:Y:S05]  /*b610*/  @P2 BRA `(.L_x_35) ;  /* 0x0000000800fc2947 */ /* 0x000fea0003800000 */
[C---:B---3--:R-:W-:Y:S01]  /*b620*/  VIADD R3, R2.reuse, 0x10 ;  /* 0x0000001002037836 */ /* 0x048fe20000000000 */
[C---:B------:R-:W-:Y:S01]  /*b630*/  IADD3 R0, R2.reuse, 0x8, RZ ;  /* 0x0000000802007810 */ /* 0x040fe20007ffe0ff */
[C---:B------:R-:W-:Y:S01]  /*b640*/  VIADD R10, R2.reuse, 0x18 ;  /* 0x00000018020a7836 */ /* 0x040fe20000000000 */
[----:B------:R-:W-:Y:S01]  /*b650*/  ULDC UR4, c[0x0][0xac8] ;  /* 0x0002b20000047ab9 */ /* 0x000fe20000000800 */
[----:B------:R-:W-:Y:S01]  /*b660*/  VIADD R18, R2, 0x20 ;  /* 0x0000002002127836 */ /* 0x000fe20000000000 */
[----:B------:R-:W-:Y:S01]  /*b670*/  ISETP.GE.AND P3, PT, R0, UR4, PT ;  /* 0x0000000400007c0c */ /* 0x000fe2000bf66270 */
[----:B------:R-:W-:Y:S01]  /*b680*/  ULDC.64 UR6, c[0x0][0x208] ;  /* 0x0000820000067ab9 */ /* 0x000fe20000000a00 */
[----:B------:R-:W-:Y:S01]  /*b690*/  ISETP.GE.AND P4, PT, R3, UR4, PT ;  /* 0x0000000403007c0c */ /* 0x000fe2000bf86270 */
[----:B------:R-:W-:Y:S01]  /*b6a0*/  VIADD R20, R2, 0x40 ;  /* 0x0000004002147836 */ /* 0x000fe20000000000 */
[----:B------:R-:W-:Y:S01]  /*b6b0*/  ISETP.GE.AND P5, PT, R10, UR4, PT ;  /* 0x000000040a007c0c */ /* 0x000fe2000bfa6270 */
[C---:B------:R-:W-:Y:S01]  /*b6c0*/  VIADD R22, R2.reuse, 0x50 ;  /* 0x0000005002167836 */ /* 0x040fe20000000000 */
[C---:B------:R-:W-:Y:S01]  /*b6d0*/  ISETP.GE.AND P2, PT, R2.reuse, UR4, PT ;  /* 0x0000000402007c0c */ /* 0x040fe2000bf46270 */
[C---:B------:R-:W-:Y:S01]  /*b6e0*/  VIADD R23, R2.reuse, 0x58 ;  /* 0x0000005802177836 */ /* 0x040fe20000000000 */
[----:B------:R-:W-:-:S02]  /*b6f0*/  IADD3 R19, R2, 0x28, RZ ;  /* 0x0000002802137810 */ /* 0x000fc40007ffe0ff */
[----:B------:R-:W-:Y:S02]  /*b700*/  ISETP.GE.AND P0, PT, R18, UR4, PT ;  /* 0x0000000412007c0c */ /* 0x000fe4000bf06270 */
[----:B------:R-:W-:Y:S02]  /*b710*/  ISETP.GE.AND P1, PT, R19, UR4, PT ;  /* 0x0000000413007c0c */ /* 0x000fe4000bf26270 */
[----:B------:R-:W-:Y:S02]  /*b720*/  @!P3 LEA.HI R0, R0, R0, RZ, 0x1 ;  /* 0x000000000000b211 */ /* 0x000fe400078f08ff */
[----:B------:R-:W-:Y:S02]  /*b730*/  @!P4 LEA.HI R3, R3, R3, RZ, 0x1 ;  /* 0x000000030303c211 */ /* 0x000fe400078f08ff */
[----:B------:R-:W-:Y:S02]  /*b740*/  @!P5 LEA.HI R10, R10, R10, RZ, 0x1 ;  /* 0x0000000a0a0ad211 */ /* 0x000fe400078f08ff */
[----:B------:R-:W-:Y:S01]  /*b750*/  @!P3 LOP3.LUT R13, R0, 0xfffffffe, RZ, 0xc0, !PT ;  /* 0xfffffffe000db812 */ /* 0x000fe200078ec0ff */
[----:B------:R-:W-:Y:S01]  /*b760*/  VIADD R0, R2, 0x30 ;  /* 0x0000003002007836 */ /* 0x000fe20000000000 */
[----:B------:R-:W-:-:S02]  /*b770*/  @!P4 LOP3.LUT R3, R3, 0xfffffffe, RZ, 0xc0, !PT ;  /* 0xfffffffe0303c812 */ /* 0x000fc400078ec0ff */
[----:B------:R-:W-:Y:S01]  /*b780*/  @!P5 LOP3.LUT R17, R10, 0xfffffffe, RZ, 0xc0, !PT ;  /* 0xfffffffe0a11d812 */ /* 0x000fe200078ec0ff */
[C-C-:B-1--4-:R-:W-:Y:S01]  /*b790*/  @!P2 IMAD.WIDE R10, R2.reuse, 0x4, R4.reuse ;  /* 0x00000004020aa825 */ /* 0x152fe200078e0204 */
[----:B------:R-:W-:Y:S02]  /*b7a0*/  IADD3 R21, R2, 0x48, RZ ;  /* 0x0000004802157810 */ /* 0x000fe40007ffe0ff */
[----:B------:R-:W-:Y:S01]  /*b7b0*/  ISETP.GE.AND P6, PT, R22, UR4, PT ;  /* 0x0000000416007c0c */ /* 0x000fe2000bfc6270 */
[--C-:B------:R-:W-:Y:S01]  /*b7c0*/  @!P3 IMAD.WIDE R12, R13, 0x4, R4.reuse ;  /* 0x000000040d0cb825 */ /* 0x100fe200078e0204 */
[----:B------:R0:W-:Y:S01]  /*b7d0*/  @!P2 ST.E.64 desc[UR6][R10.64], R24 ;  /* 0x000000180a00a985 */ /* 0x0001e2000c101b06 */
[----:B------:R-:W-:Y:S02]  /*b7e0*/  ISETP.GE.AND P2, PT, R0, UR4, PT ;  /* 0x0000000400007c0c */ /* 0x000fe4000bf46270 */
[----:B------:R-:W-:Y:S01]  /*b7f0*/  @!P4 IMAD.WIDE R14, R3, 0x4, R4 ;  /* 0x00000004030ec825 */ /* 0x000fe200078e0204 */
[----:B------:R1:W-:Y:S01]  /*b800*/  @!P3 ST.E.64 desc[UR6][R12.64], R28 ;  /* 0x0000001c0c00b985 */ /* 0x0003e2000c101b06 */
[----:B------:R-:W-:-:S02]  /*b810*/  @!P0 LEA.HI R18, R18, R18, RZ, 0x1 ;  /* 0x0000001212128211 */ /* 0x000fc400078f08ff */
[----:B------:R-:W-:Y:S01]  /*b820*/  VIADD R3, R2, 0x38 ;  /* 0x0000003802037836 */ /* 0x000fe20000000000 */
[----:B------:R2:W-:Y:S01]  /*b830*/  @!P4 ST.E.64 desc[UR6][R14.64], R32 ;  /* 0x000000200e00c985 */ /* 0x0005e2000c101b06 */
[----:B------:R-:W-:Y:S01]  /*b840*/  @!P5 IMAD.WIDE R16, R17, 0x4, R4 ;  /* 0x000000041110d825 */ /* 0x000fe200078e0204 */
[----:B------:R-:W-:Y:S02]  /*b850*/  ISETP.GE.AND P4, PT, R20, UR4, PT ;  /* 0x0000000414007c0c */ /* 0x000fe4000bf86270 */
[----:B------:R-:W-:Y:S02]  /*b860*/  ISETP.GE.AND P3, PT, R3, UR4, PT ;  /* 0x0000000403007c0c */ /* 0x000fe4000bf66270 */
[----:B------:R3:W-:Y:S01]  /*b870*/  @!P5 ST.E.64 desc[UR6][R16.64], R36 ;  /* 0x000000241000d985 */ /* 0x0007e2000c101b06 */
[----:B------:R-:W-:Y:S01]  /*b880*/  ISETP.GE.AND P5, PT, R21, UR4, PT ;  /* 0x0000000415007c0c */ /* 0x000fe2000bfa6270 */
[----:B0-----:R-:W-:Y:S01]  /*b890*/  VIADD R24, R2, 0x60 ;  /* 0x0000006002187836 */ /* 0x001fe20000000000 */
[----:B------:R-:W-:-:S02]  /*b8a0*/  @!P1 LEA.HI R19, R19, R19, RZ, 0x1 ;  /* 0x0000001313139211 */ /* 0x000fc400078f08ff */
[----:B------:R-:W-:Y:S02]  /*b8b0*/  @!P0 LOP3.LUT R11, R18, 0xfffffffe, RZ, 0xc0, !PT ;  /* 0xfffffffe120b8812 */ /* 0x000fe400078ec0ff */
[----:B-1----:R-:W-:Y:S02]  /*b8c0*/  @!P1 LOP3.LUT R13, R19, 0xfffffffe, RZ, 0xc0, !PT ;  /* 0xfffffffe130d9812 */ /* 0x002fe400078ec0ff */
[----:B------:R-:W-:Y:S01]  /*b8d0*/  @!P2 LEA.HI R0, R0, R0, RZ, 0x1 ;  /* 0x000000000000a211 */ /* 0x000fe200078f08ff */
[--C-:B------:R-:W-:Y:S01]  /*b8e0*/  @!P0 IMAD.WIDE R10, R11, 0x4, R4.reuse ;  /* 0x000000040b0a8825 */ /* 0x100fe200078e0204 */
[----:B--2---:R-:W-:Y:S02]  /*b8f0*/  @!P3 LEA.HI R14, R3, R3, RZ, 0x1 ;  /* 0x00000003030eb211 */ /* 0x004fe400078f08ff */
[----:B------:R-:W-:Y:S01]  /*b900*/  @!P4 LEA.HI R20, R20, R20, RZ, 0x1 ;  /* 0x000000141414c211 */ /* 0x000fe200078f08ff */
[----:B------:R-:W-:Y:S01]  /*b910*/  @!P1 IMAD.WIDE R12, R13, 0x4, R4 ;  /* 0x000000040d0c9825 */ /* 0x000fe200078e0204 */
[----:B------:R-:W-:Y:S01]  /*b920*/  @!P5 LEA.HI R21, R21, R21, RZ, 0x1 ;  /* 0x000000151515d211 */ /* 0x000fe200078f08ff */
[----:B------:R0:W-:Y:S01]  /*b930*/  @!P0 ST.E.64 desc[UR6][R10.64], R40 ;  /* 0x000000280a008985 */ /* 0x0001e2000c101b06 */
[----:B------:R-:W-:-:S02]  /*b940*/  @!P6 LEA.HI R22, R22, R22, RZ, 0x1 ;  /* 0x000000161616e211 */ /* 0x000fc400078f08ff */
[----:B------:R-:W-:Y:S01]  /*b950*/  @!P2 LOP3.LUT R3, R0, 0xfffffffe, RZ, 0xc0, !PT ;  /* 0xfffffffe0003a812 */ /* 0x000fe200078ec0ff */
[----:B------:R1:W-:Y:S01]  /*b960*/  @!P1 ST.E.64 desc[UR6][R12.64], R44 ;  /* 0x0000002c0c009985 */ /* 0x0003e2000c101b06 */
[----:B------:R-:W-:Y:S02]  /*b970*/  @!P3 LOP3.LUT R15, R14, 0xfffffffe, RZ, 0xc0, !PT ;  /* 0xfffffffe0e0fb812 */ /* 0x000fe400078ec0ff */
[----:B---3--:R-:W-:Y:S01]  /*b980*/  @!P4 LOP3.LUT R17, R20, 0xfffffffe, RZ, 0xc0, !PT ;  /* 0xfffffffe1411c812 */ /* 0x008fe200078ec0ff */
[----:B------:R-:W-:Y:S01]  /*b990*/  VIADD R20, R2, 0x78 ;  /* 0x0000007802147836 */ /* 0x000fe20000000000 */
[----:B------:R-:W-:Y:S02]  /*b9a0*/  @!P5 LOP3.LUT R21, R21, 0xfffffffe, RZ, 0xc0, !PT ;  /* 0xfffffffe1515d812 */ /* 0x000fe400078ec0ff */
[----:B------:R-:W-:Y:S02]  /*b9b0*/  @!P6 LOP3.LUT R19, R22, 0xfffffffe, RZ, 0xc0, !PT ;  /* 0xfffffffe1613e812 */ /* 0x000fe400078ec0ff */
[----:B------:R-:W-:Y:S01]  /*b9c0*/  ISETP.GE.AND P1, PT, R23, UR4, PT ;  /* 0x0000000417007c0c */ /* 0x000fe2000bf26270 */
[----:B0-----:R-:W-:Y:S01]  /*b9d0*/  @!P2 IMAD.WIDE R10, R3, 0x4, R4 ;  /* 0x00000004030aa825 */ /* 0x001fe200078e0204 */
[----:B------:R-:W-:-:S02]  /*b9e0*/  ISETP.GE.AND P0, PT, R24, UR4, PT ;  /* 0x0000000418007c0c */ /* 0x000fc4000bf06270 */
[C---:B------:R-:W-:Y:S01]  /*b9f0*/  IADD3 R0, R2.reuse, 0x68, RZ ;  /* 0x0000006802007810 */ /* 0x040fe20007ffe0ff */
[--C-:B-1----:R-:W-:Y:S01]  /*ba00*/  @!P3 IMAD.WIDE R12, R15, 0x4, R4.reuse ;  /* 0x000000040f0cb825 */ /* 0x102fe200078e0204 */
[----:B------:R0:W-:Y:S01]  /*ba10*/  @!P2 ST.E.64 desc[UR6][R10.64], R48 ;  /* 0x000000300a00a985 */ /* 0x0001e2000c101b06 */
[----:B------:R-:W-:Y:S02]  /*ba20*/  IADD3 R22, R2, 0x88, RZ ;  /* 0x0000008802167810 */ /* 0x000fe40007ffe0ff */
[--C-:B------:R-:W-:Y:S01]  /*ba30*/  @!P4 IMAD.WIDE R14, R17, 0x4, R4.reuse ;  /* 0x00000004110ec825 */ /* 0x100fe200078e0204 */
[----:B------:R1:W-:Y:S01]  /*ba40*/  @!P3 ST.E.64 desc[UR6][R12.64], R52 ;  /* 0x000000340c00b985 */ /* 0x0003e2000c101b06 */
[----:B------:R-:W-:Y:S02]  /*ba50*/  ISETP.GE.AND P2, PT, R0, UR4, PT ;  /* 0x0000000400007c0c */ /* 0x000fe4000bf46270 */
[----:B------:R-:W-:Y:S01]  /*ba60*/  @!P5 IMAD.WIDE R16, R21, 0x4, R4 ;  /* 0x000000041510d825 */ /* 0x000fe200078e0204 */
[----:B------:R2:W-:Y:S01]  /*ba70*/  @!P4 ST.E.64 desc[UR6][R14.64], R56 ;  /* 0x000000380e00c985 */ /* 0x0005e2000c101b06 */
[----:B------:R-:W-:-:S02]  /*ba80*/  ISETP.GE.AND P3, PT, R22, UR4, PT ;  /* 0x0000000416007c0c */ /* 0x000fc4000bf66270 */
[----:B------:R-:W-:Y:S01]  /*ba90*/  @!P6 IMAD.WIDE R18, R19, 0x4, R4 ;  /* 0x000000041312e825 */ /* 0x000fe200078e0204 */
[----:B------:R3:W-:Y:S01]  /*baa0*/  @!P5 ST.E.64 desc[UR6][R16.64], R60 ;  /* 0x0000003c1000d985 */ /* 0x0007e2000c101b06 */
[----:B------:R-:W-:Y:S02]  /*bab0*/  ISETP.GE.AND P5, PT, R20, UR4, PT ;  /* 0x0000000414007c0c */ /* 0x000fe4000bfa6270 */
[C---:B------:R-:W-:Y:S01]  /*bac0*/  VIADD R3, R2.reuse, 0x70 ;  /* 0x0000007002037836 */ /* 0x040fe20000000000 */
[----:B------:R4:W-:Y:S01]  /*bad0*/  @!P6 ST.E.64 desc[UR6][R18.64], R64 ;  /* 0x000000401200e985 */ /* 0x0009e2000c101b06 */
[----:B------:R-:W-:Y:S01]  /*bae0*/  VIADD R21, R2, 0x80 ;  /* 0x0000008002157836 */ /* 0x000fe20000000000 */
[----:B------:R-:W-:Y:S02]  /*baf0*/  @!P1 LEA.HI R23, R23, R23, RZ, 0x1 ;  /* 0x0000001717179211 */ /* 0x000fe400078f08ff */
[----:B------:R-:W-:Y:S02]  /*bb00*/  ISETP.GE.AND P6, PT, R3, UR4, PT ;  /* 0x0000000403007c0c */ /* 0x000fe4000bfc6270 */
[----:B------:R-:W-:-:S02]  /*bb10*/  ISETP.GE.AND P4, PT, R21, UR4, PT ;  /* 0x0000000415007c0c */ /* 0x000fc4000bf86270 */
[----:B------:R-:W-:Y:S02]  /*bb20*/  @!P0 LEA.HI R24, R24, R24, RZ, 0x1 ;  /* 0x0000001818188211 */ /* 0x000fe400078f08ff */
[----:B0-----:R-:W-:Y:S01]  /*bb30*/  @!P1 LOP3.LUT R11, R23, 0xfffffffe, RZ, 0xc0, !PT ;  /* 0xfffffffe170b9812 */ /* 0x001fe200078ec0ff */
[----:B------:R-:W-:Y:S01]  /*bb40*/  VIADD R23, R2, 0x90 ;  /* 0x0000009002177836 */ /* 0x000fe20000000000 */
[----:B-1----:R-:W-:Y:S01]  /*bb50*/  @!P0 LOP3.LUT R13, R24, 0xfffffffe, RZ, 0xc0, !PT ;  /* 0xfffffffe180d8812 */ /* 0x002fe200078ec0ff */
[----:B------:R-:W-:Y:S01]  /*bb60*/  VIADD R24, R2, 0x98 ;  /* 0x0000009802187836 */ /* 0x000fe20000000000 */
[----:B------:R-:W-:Y:S01]  /*bb70*/  @!P2 LEA.HI R0, R0, R0, RZ, 0x1 ;  /* 0x000000000000a211 */ /* 0x000fe200078f08ff */
[--C-:B------:R-:W-:Y:S01]  /*bb80*/  @!P1 IMAD.WIDE R10, R11, 0x4, R4.reuse ;  /* 0x000000040b0a9825 */ /* 0x100fe200078e0204 */
[----:B------:R-:W-:Y:S02]  /*bb90*/  @!P5 LEA.HI R20, R20, R20, RZ, 0x1 ;  /* 0x000000141414d211 */ /* 0x000fe400078f08ff */
[----:B--2---:R-:W-:Y:S01]  /*bba0*/  @!P6 LEA.HI R14, R3, R3, RZ, 0x1 ;  /* 0x00000003030ee211 */ /* 0x004fe200078f08ff */
[----:B------:R-:W-:Y:S01]  /*bbb0*/  @!P0 IMAD.WIDE R12, R13, 0x4, R4 ;  /* 0x000000040d0c8825 */ /* 0x000fe200078e0204 */
[----:B------:R-:W-:Y:S01]  /*bbc0*/  @!P4 LEA.HI R21, R21, R21, RZ, 0x1 ;  /* 0x000000151515c211 */ /* 0x000fe200078f08ff */
[----:B------:R0:W-:Y:S01]  /*bbd0*/  @!P1 ST.E.64 desc[UR6][R10.64], R68 ;  /* 0x000000440a009985 */ /* 0x0001e2000c101b06 */
[----:B------:R-:W-:-:S02]  /*bbe0*/  @!P3 LEA.HI R22, R22, R22, RZ, 0x1 ;  /* 0x000000161616b211 */ /* 0x000fc400078f08ff */
[----:B------:R-:W-:Y:S01]  /*bbf0*/  @!P2 LOP3.LUT R3, R0, 0xfffffffe, RZ, 0xc0, !PT ;  /* 0xfffffffe0003a812 */ /* 0x000fe200078ec0ff */
[----:B------:R1:W-:Y:S01]  /*bc00*/  @!P0 ST.E.64 desc[UR6][R12.64], R72 ;  /* 0x000000480c008985 */ /* 0x0003e2000c101b06 */
[----:B------:R-:W-:Y:S01]  /*bc10*/  @!P6 LOP3.LUT R15, R14, 0xfffffffe, RZ, 0xc0, !PT ;  /* 0xfffffffe0e0fe812 */ /* 0x000fe200078ec0ff */
[----:B------:R-:W-:Y:S01]  /*bc20*/  VIADD R0, R2, 0xa0 ;  /* 0x000000a002007836 */ /* 0x000fe20000000000 */
[----:B---3--:R-:W-:Y:S01]  /*bc30*/  @!P5 LOP3.LUT R17, R20, 0xfffffffe, RZ, 0xc0, !PT ;  /* 0xfffffffe1411d812 */ /* 0x008fe200078ec0ff */
[----:B------:R-:W-:Y:S01]  /*bc40*/  VIADD R20, R2, 0xb0 ;  /* 0x000000b002147836 */ /* 0x000fe20000000000 */
[----:B------:R-:W-:Y:S02]  /*bc50*/  @!P4 LOP3.LUT R21, R21, 0xfffffffe, RZ, 0xc0, !PT ;  /* 0xfffffffe1515c812 */ /* 0x000fe400078ec0ff */
[----:B----4-:R-:W-:Y:S01]  /*bc60*/  @!P3 LOP3.LUT R19, R22, 0xfffffffe, RZ, 0xc0, !PT ;  /* 0xfffffffe1613b812 */ /* 0x010fe200078ec0ff */
[C---:B------:R-:W-:Y:S01]  /*bc70*/  VIADD R22, R2.reuse, 0xc0 ;  /* 0x000000c002167836 */ /* 0x040fe20000000000 */
[----:B------:R-:W-:Y:S01]  /*bc80*/  ISETP.GE.AND P0, PT, R23, UR4, PT ;  /* 0x0000000417007c0c */ /* 0x000fe2000bf06270 */
[----:B0-----:R-:W-:Y:S01]  /*bc90*/  @!P2 IMAD.WIDE R10, R3, 0x4, R4 ;  /* 0x00000004030aa825 */ /* 0x001fe200078e0204 */
[----:B------:R-:W-:-:S02]  /*bca0*/  IADD3 R3, R2, 0xa8, RZ ;  /* 0x000000a802037810 */ /* 0x000fc40007ffe0ff */
[----:B------:R-:W-:Y:S01]  /*bcb0*/  ISETP.GE.AND P1, PT, R24, UR4, PT ;  /* 0x0000000418007c0c */ /* 0x000fe2000bf26270 */
[--C-:B-1----:R-:W-:Y:S01]  /*bcc0*/  @!P6 IMAD.WIDE R12, R15, 0x4, R4.reuse ;  /* 0x000000040f0ce825 */ /* 0x102fe200078e0204 */
[----:B------:R0:W-:Y:S01]  /*bcd0*/  @!P2 ST.E.64 desc[UR6][R10.64], R76 ;  /* 0x0000004c0a00a985 */ /* 0x0001e2000c101b06 */
[----:B------:R-:W-:Y:S02]  /*bce0*/  ISETP.GE.AND P2, PT, R0, UR4, PT ;  /* 0x0000000400007c0c */ /* 0x000fe4000bf46270 */
[--C-:B------:R-:W-:Y:S01]  /*bcf0*/  @!P5 IMAD.WIDE R14, R17, 0x4, R4.reuse ;  /* 0x00000004110ed825 */ /* 0x100fe200078e0204 */
[----:B------:R1:W-:Y:S01]  /*bd00*/  @!P6 ST.E.64 desc[UR6][R12.64], R80 ;  /* 0x000000500c00e985 */ /* 0x0003e2000c101b06 */
[----:B------:R-:W-:Y:S02]  /*bd10*/  ISETP.GE.AND P6, PT, R22, UR4, PT ;  /* 0x0000000416007c0c */ /* 0x000fe4000bfc6270 */
[----:B------:R-:W-:Y:S01]  /*bd20*/  @!P4 IMAD.WIDE R16, R21, 0x4, R4 ;  /* 0x000000041510c825 */ /* 0x000fe200078e0204 */
[----:B------:R2:W-:Y:S01]  /*bd30*/  @!P5 ST.E.64 desc[UR6][R14.64], R84 ;  /* 0x000000540e00d985 */ /* 0x0005e2000c101b06 */
[----:B------:R-:W-:-:S02]  /*bd40*/  @!P0 LEA.HI R23, R23, R23, RZ, 0x1 ;  /* 0x0000001717178211 */ /* 0x000fc400078f08ff */
[----:B------:R-:W-:Y:S01]  /*bd50*/  @!P3 IMAD.WIDE R18, R19, 0x4, R4 ;  /* 0x000000041312b825 */ /* 0x000fe200078e0204 */
[----:B------:R3:W-:Y:S01]  /*bd60*/  @!P4 ST.E.64 desc[UR6][R16.64], R88 ;  /* 0x000000581000c985 */ /* 0x0007e2000c101b06 */
[----:B------:R-:W-:Y:S02]  /*bd70*/  ISETP.GE.AND P4, PT, R20, UR4, PT ;  /* 0x0000000414007c0c */ /* 0x000fe4000bf86270 */
[----:B------:R-:W-:Y:S01]  /*bd80*/  VIADD R21, R2, 0xb8 ;  /* 0x000000b802157836 */ /* 0x000fe20000000000 */
[----:B------:R4:W-:Y:S01]  /*bd90*/  @!P3 ST.E.64 desc[UR6][R18.64], R92 ;  /* 0x0000005c1200b985 */ /* 0x0009e2000c101b06 */
[----:B------:R-:W-:Y:S02]  /*bda0*/  ISETP.GE.AND P3, PT, R3, UR4, PT ;  /* 0x0000000403007c0c */ /* 0x000fe4000bf66270 */
[----:B------:R-:W-:Y:S02]  /*bdb0*/  @!P1 LEA.HI R24, R24, R24, RZ, 0x1 ;  /* 0x0000001818189211 */ /* 0x000fe400078f08ff */
[----:B------:R-:W-:-:S02]  /*bdc0*/  ISETP.GE.AND P5, PT, R21, UR4, PT ;  /* 0x0000000415007c0c */ /* 0x000fc4000bfa6270 */
[----:B0-----:R-:W-:Y:S02]  /*bdd0*/  @!P0 LOP3.LUT R11, R23, 0xfffffffe, RZ, 0xc0, !PT ;  /* 0xfffffffe170b8812 */ /* 0x001fe400078ec0ff */
[----:B------:R-:W-:Y:S02]  /*bde0*/  @!P2 LEA.HI R0, R0, R0, RZ, 0x1 ;  /* 0x000000000000a211 */ /* 0x000fe400078f08ff */
[----:B-1----:R-:W-:Y:S01]  /*bdf0*/  @!P1 LOP3.LUT R13, R24, 0xfffffffe, RZ, 0xc0, !PT ;  /* 0xfffffffe180d9812 */ /* 0x002fe200078ec0ff */
[--C-:B------:R-:W-:Y:S01]  /*be00*/  @!P0 IMAD.WIDE R10, R11, 0x4, R4.reuse ;  /* 0x000000040b0a8825 */ /* 0x100fe200078e0204 */
[----:B------:R-:W-:Y:S02]  /*be10*/  @!P4 LEA.HI R20, R20, R20, RZ, 0x1 ;  /* 0x000000141414c211 */ /* 0x000fe400078f08ff */
[----:B------:R-:W-:Y:S01]  /*be20*/  @!P3 LEA.HI R3, R3, R3, RZ, 0x1 ;  /* 0x000000030303b211 */ /* 0x000fe200078f08ff */
[----:B------:R-:W-:Y:S01]  /*be30*/  @!P1 IMAD.WIDE R12, R13, 0x4, R4 ;  /* 0x000000040d0c9825 */ /* 0x000fe200078e0204 */
[----:B--2---:R-:W-:Y:S01]  /*be40*/  @!P2 LOP3.LUT R15, R0, 0xfffffffe, RZ, 0xc0, !PT ;  /* 0xfffffffe000fa812 */ /* 0x004fe200078ec0ff */
[----:B------:R0:W-:Y:S01]  /*be50*/  @!P0 ST.E.64 desc[UR6][R10.64], R96 ;  /* 0x000000600a008985 */ /* 0x0001e2000c101b06 */
[----:B------:R-:W-:-:S02]  /*be60*/  @!P5 LEA.HI R21, R21, R21, RZ, 0x1 ;  /* 0x000000151515d211 */ /* 0x000fc400078f08ff */
[----:B------:R-:W-:Y:S01]  /*be70*/  @!P3 LOP3.LUT R3, R3, 0xfffffffe, RZ, 0xc0, !PT ;  /* 0xfffffffe0303b812 */ /* 0x000fe200078ec0ff */
[--C-:B------:R-:W-:Y:S01]  /*be80*/  @!P2 IMAD.WIDE R14, R15, 0x4, R4.reuse ;  /* 0x000000040f0ea825 */ /* 0x100fe200078e0204 */
[----:B------:R-:W-:Y:S01]  /*be90*/  @!P6 LEA.HI R22, R22, R22, RZ, 0x1 ;  /* 0x000000161616e211 */ /* 0x000fe200078f08ff */
[----:B------:R1:W-:Y:S01]  /*bea0*/  @!P1 ST.E.64 desc[UR6][R12.64], R100 ;  /* 0x000000640c009985 */ /* 0x0003e2000c101b06 */
[----:B---3--:R-:W-:Y:S01]  /*beb0*/  @!P4 LOP3.LUT R17, R20, 0xfffffffe, RZ, 0xc0, !PT ;  /* 0xfffffffe1411c812 */ /* 0x008fe200078ec0ff */
[----:B------:R-:W-:Y:S01]  /*bec0*/  VIADD R20, R2, 0xd8 ;  /* 0x000000d802147836 */ /* 0x000fe20000000000 */
[----:B------:R-:W-:Y:S01]  /*bed0*/  @!P5 LOP3.LUT R21, R21, 0xfffffffe, RZ, 0xc0, !PT ;  /* 0xfffffffe1515d812 */ /* 0x000fe200078ec0ff */
[----:B------:R2:W-:Y:S01]  /*bee0*/  @!P2 ST.E.64 desc[UR6][R14.64], R104 ;  /* 0x000000680e00a985 */ /* 0x0005e2000c101b06 */
[----:B----4-:R-:W-:Y:S02]  /*bef0*/  @!P6 LOP3.LUT R19, R22, 0xfffffffe, RZ, 0xc0, !PT ;  /* 0xfffffffe1613e812 */ /* 0x010fe400078ec0ff */
[----:B------:R-:W-:Y:S01]  /*bf00*/  IADD3 R0, R2, 0xc8, RZ ;  /* 0x000000c802007810 */ /* 0x000fe20007ffe0ff */
[----:B0-----:R-:W-:Y:S01]  /*bf10*/  @!P3 IMAD.WIDE R10, R3, 0x4, R4 ;  /* 0x00000004030ab825 */ /* 0x001fe200078e0204 */
[----:B------:R-:W-:-:S02]  /*bf20*/  ISETP.GE.AND P2, PT, R20, UR4, PT ;  /* 0x0000000414007c0c */ /* 0x000fc4000bf46270 */
[----:B------:R-:W-:Y:S01]  /*bf30*/  ISETP.GE.AND P0, PT, R0, UR4, PT ;  /* 0x0000000400007c0c */ /* 0x000fe2000bf06270 */
[----:B------:R-:W-:Y:S01]  /*bf40*/  VIADD R3, R2, 0xd0 ;  /* 0x000000d002037836 */ /* 0x000fe20000000000 */
[----:B------:R0:W-:Y:S01]  /*bf50*/  @!P3 ST.E.64 desc[UR6][R10.64], R108 ;  /* 0x0000006c0a00b985 */ /* 0x0001e2000c101b06 */
[----:B-1----:R-:W-:-:S03]  /*bf60*/  @!P4 IMAD.WIDE R12, R17, 0x4, R4 ;  /* 0x00000004110cc825 */ /* 0x002fc600078e0204 */
[----:B------:R-:W-:Y:S01]  /*bf70*/  ISETP.GE.AND P1, PT, R3, UR4, PT ;  /* 0x0000000403007c0c */ /* 0x000fe2000bf26270 */
[--C-:B------:R-:W-:Y:S01]  /*bf80*/  @!P5 IMAD.WIDE R16, R21, 0x4, R4.reuse ;  /* 0x000000041510d825 */ /* 0x100fe200078e0204 */
[----:B------:R1:W-:Y:S01]  /*bf90*/  @!P4 ST.E.64 desc[UR6][R12.64], R112 ;  /* 0x000000700c00c985 */ /* 0x0003e2000c101b06 */
[----:B--2---:R-:W-:Y:S02]  /*bfa0*/  IADD3 R14, R2, 0xe8, RZ ;  /* 0x000000e8020e7810 */ /* 0x004fe40007ffe0ff */
[----:B------:R-:W-:Y:S01]  /*bfb0*/  @!P6 IMAD.WIDE R18, R19, 0x4, R4 ;  /* 0x000000041312e825 */ /* 0x000fe200078e0204 */
[----:B------:R2:W-:Y:S01]  /*bfc0*/  @!P5 ST.E.64 desc[UR6][R16.64], R116 ;  /* 0x000000741000d985 */ /* 0x0005e2000c101b06 */
[----:B------:R-:W-:Y:S02]  /*bfd0*/  ISETP.GE.AND P4, PT, R14, UR4, PT ;  /* 0x000000040e007c0c */ /* 0x000fe4000bf86270 */
[C---:B------:R-:W-:Y:S01]  /*bfe0*/  VIADD R21, R2.reuse, 0xe0 ;  /* 0x000000e002157836 */ /* 0x040fe20000000000 */
[----:B------:R3:W-:Y:S01]  /*bff0*/  @!P6 ST.E.64 desc[UR6][R18.64], R120 ;  /* 0x000000781200e985 */ /* 0x0007e2000c101b06 */
[----:B0-----:R-:W-:Y:S01]  /*c000*/  VIADD R11, R2, 0xf8 ;  /* 0x000000f8020b7836 */ /* 0x001fe20000000000 */
[----:B------:R-:W-:Y:S01]  /*c010*/  @!P0 LEA.HI R0, R0, R0, RZ, 0x1 ;  /* 0x0000000000008211 */ /* 0x000fe200078f08ff */
[----:B------:R-:W-:Y:S01]  /*c020*/  VIADD R15, R2, 0xf0 ;  /* 0x000000f0020f7836 */ /* 0x000fe20000000000 */
[----:B------:R-:W-:-:S02]  /*c030*/  ISETP.GE.AND P3, PT, R21, UR4, PT ;  /* 0x0000000415007c0c */ /* 0x000fc4000bf66270 */
[----:B------:R-:W-:Y:S02]  /*c040*/  ISETP.GE.AND P6, PT, R11, UR4, PT ;  /* 0x000000040b007c0c */ /* 0x000fe4000bfc6270 */
[----:B------:R-:W-:Y:S02]  /*c050*/  ISETP.GE.AND P5, PT, R15, UR4, PT ;  /* 0x000000040f007c0c */ /* 0x000fe4000bfa6270 */
[----:B------:R-:W-:Y:S02]  /*c060*/  @!P1 LEA.HI R3, R3, R3, RZ, 0x1 ;  /* 0x0000000303039211 */ /* 0x000fe400078f08ff */
[----:B------:R-:W-:Y:S02]  /*c070*/  @!P2 LEA.HI R20, R20, R20, RZ, 0x1 ;  /* 0x000000141414a211 */ /* 0x000fe400078f08ff */
[----:B------:R-:W-:Y:S02]  /*c080*/  @!P4 LEA.HI R14, R14, R14, RZ, 0x1 ;  /* 0x0000000e0e0ec211 */ /* 0x000fe400078f08ff */
[----:B------:R-:W-:-:S02]  /*c090*/  @!P1 LOP3.LUT R3, R3, 0xfffffffe, RZ, 0xc0, !PT ;  /* 0xfffffffe03039812 */ /* 0x000fc400078ec0ff */
[----:B------:R-:W-:Y:S02]  /*c0a0*/  @!P3 LEA.HI R21, R21, R21, RZ, 0x1 ;  /* 0x000000151515b211 */ /* 0x000fe400078f08ff */
[----:B-1----:R-:W-:Y:S02]  /*c0b0*/  @!P6 LEA.HI R12, R11, R11, RZ, 0x1 ;  /* 0x0000000b0b0ce211 */ /* 0x002fe400078f08ff */
[----:B------:R-:W-:Y:S02]  /*c0c0*/  @!P5 LEA.HI R10, R15, R15, RZ, 0x1 ;  /* 0x0000000f0f0ad211 */ /* 0x000fe400078f08ff */
[----:B------:R-:W-:Y:S02]  /*c0d0*/  @!P0 LOP3.LUT R11, R0, 0xfffffffe, RZ, 0xc0, !PT ;  /* 0xfffffffe000b8812 */ /* 0x000fe400078ec0ff */
[----:B------:R-:W-:Y:S02]  /*c0e0*/  @!P2 LOP3.LUT R15, R20, 0xfffffffe, RZ, 0xc0, !PT ;  /* 0xfffffffe140fa812 */ /* 0x000fe400078ec0ff */
[----:B--2---:R-:W-:-:S02]  /*c0f0*/  @!P3 LOP3.LUT R17, R21, 0xfffffffe, RZ, 0xc0, !PT ;  /* 0xfffffffe1511b812 */ /* 0x004fc400078ec0ff */
[----:B---3--:R-:W-:Y:S01]  /*c100*/  @!P4 LOP3.LUT R19, R14, 0xfffffffe, RZ, 0xc0, !PT ;  /* 0xfffffffe0e13c812 */ /* 0x008fe200078ec0ff */
[--C-:B------:R-:W-:Y:S01]  /*c110*/  @!P2 IMAD.WIDE R14, R15, 0x4, R4.reuse ;  /* 0x000000040f0ea825 */ /* 0x100fe200078e0204 */
[----:B------:R-:W-:Y:S02]  /*c120*/  @!P5 LOP3.LUT R21, R10, 0xfffffffe, RZ, 0xc0, !PT ;  /* 0xfffffffe0a15d812 */ /* 0x000fe400078ec0ff */
[----:B------:R-:W-:Y:S01]  /*c130*/  @!P6 LOP3.LUT R23, R12, 0xfffffffe, RZ, 0xc0, !PT ;  /* 0xfffffffe0c17e812 */ /* 0x000fe200078ec0ff */
[----:B------:R-:W-:-:S04]  /*c140*/  @!P0 IMAD.WIDE R10, R11, 0x4, R4 ;  /* 0x000000040b0a8825 */ /* 0x000fc800078e0204 */
[--C-:B------:R-:W-:Y:S01]  /*c150*/  @!P1 IMAD.WIDE R12, R3, 0x4, R4.reuse ;  /* 0x00000004030c9825 */ /* 0x100fe200078e0204 */
[----:B------:R0:W-:Y:S03]  /*c160*/  @!P0 ST.E.64 desc[UR6][R10.64], R124 ;  /* 0x0000007c0a008985 */ /* 0x0001e6000c101b06 */
[--C-:B------:R-:W-:Y:S01]  /*c170*/  @!P3 IMAD.WIDE R16, R17, 0x4, R4.reuse ;  /* 0x000000041110b825 */ /* 0x100fe200078e0204 */
[----:B------:R0:W-:Y:S03]  /*c180*/  @!P1 ST.E.64 desc[UR6][R12.64], R128 ;  /* 0x000000800c009985 */ /* 0x0001e6000c101b06 */
[--C-:B------:R-:W-:Y:S01]  /*c190*/  @!P4 IMAD.WIDE R18, R19, 0x4, R4.reuse ;  /* 0x000000041312c825 */ /* 0x100fe200078e0204 */
[----:B------:R0:W-:Y:S03]  /*c1a0*/  @!P2 ST.E.64 desc[UR6][R14.64], R132 ;  /* 0x000000840e00a985 */ /* 0x0001e6000c101b06 */
[--C-:B------:R-:W-:Y:S01]  /*c1b0*/  @!P5 IMAD.WIDE R20, R21, 0x4, R4.reuse ;  /* 0x000000041514d825 */ /* 0x100fe200078e0204 */
[----:B------:R0:W-:Y:S03]  /*c1c0*/  @!P3 ST.E.64 desc[UR6][R16.64], R136 ;  /* 0x000000881000b985 */ /* 0x0001e6000c101b06 */
[----:B------:R-:W-:Y:S01]  /*c1d0*/  @!P6 IMAD.WIDE R4, R23, 0x4, R4 ;  /* 0x000000041704e825 */ /* 0x000fe200078e0204 */
[----:B------:R0:W-:Y:S04]  /*c1e0*/  @!P4 ST.E.64 desc[UR6][R18.64], R140 ;  /* 0x0000008c1200c985 */ /* 0x0001e8000c101b06 */
[----:B------:R0:W-:Y:S04]  /*c1f0*/  @!P5 ST.E.64 desc[UR6][R20.64], R144 ;  /* 0x000000901400d985 */ /* 0x0001e8000c101b06 */
[----:B------:R0:W-:Y:S02]  /*c200*/  @!P6 ST.E.64 desc[UR6][R4.64], R148 ;  /* 0x000000940400e985 */ /* 0x0001e4000c101b06 */
.L_x_35:
[----:B------:R-:W-:Y:S05]  /*c210*/  BSYNC B0 ;  /* 0x0000000000007941 */ /* 0x000fea0003800000 */
.L_x_34:
[----:B------:R-:W-:Y:S01]  /*c220*/  ISETP.GE.AND P0, PT, R9, R8, PT ;  /* 0x000000080900720c */ /* 0x000fe20003f06270 */
[----:B01----:R0:W1:Y:S04]  /*c230*/  SHFL.IDX PT, R5, R7, 0x1, 0x1c1f ;  /* 0x003c1f0007057f89 */ /* 0x00306800000e0000 */
[----:B----4-:R0:W2:Y:S08]  /*c240*/  SHFL.IDX PT, R4, R6, 0x1, 0x1c1f ;  /* 0x003c1f0006047f89 */ /* 0x0100b000000e0000 */
[----:B0-----:R-:W-:Y:S05]  /*c250*/  @P0 BRA `(.L_x_10) ;  /* 0x0000005400e00947 */ /* 0x001fea0003800000 */
[C---:B---3--:R-:W-:Y:S01]  /*c260*/  VIADD R0, R2.reuse, 0x8 ;  /* 0x0000000802007836 */ /* 0x048fe20000000000 */
[C---:B------:R-:W-:Y:S01]  /*c270*/  IADD3 R3, R2.reuse, 0x10, RZ ;  /* 0x0000001002037810 */ /* 0x040fe20007ffe0ff */
[----:B------:R-:W-:Y:S01]  /*c280*/  ULDC UR4, c[0x0][0xac8] ;  /* 0x0002b20000047ab9 */ /* 0x000fe20000000800 */
[C---:B------:R-:W-:Y:S01]  /*c290*/  VIADD R12, R2.reuse, 0x18 ;  /* 0x00000018020c7836 */ /* 0x040fe20000000000 */
[C---:B------:R-:W-:Y:S01]  /*c2a0*/  ISETP.GE.AND P0, PT, R2.reuse, UR4, PT ;  /* 0x0000000402007c0c */ /* 0x040fe2000bf06270 */
[----:B------:R-:W-:Y:S01]  /*c2b0*/  VIADD R13, R2, 0x20 ;  /* 0x00000020020d7836 */ /* 0x000fe20000000000 */
[----:B------:R-:W-:Y:S01]  /*c2c0*/  ISETP.GE.AND P1, PT, R0, UR4, PT ;  /* 0x0000000400007c0c */ /* 0x000fe2000bf26270 */
[----:B------:R-:W-:Y:S01]  /*c2d0*/  ULDC.64 UR6, c[0x0][0x208] ;  /* 0x0000820000067ab9 */ /* 0x000fe20000000a00 */
[----:B------:R-:W-:Y:S01]  /*c2e0*/  ISETP.GE.AND P2, PT, R3, UR4, PT ;  /* 0x0000000403007c0c */ /* 0x000fe2000bf46270 */
[----:B------:R-:W-:Y:S01]  /*c2f0*/  VIADD R14, R2, 0x38 ;  /* 0x00000038020e7836 */ /* 0x000fe20000000000 */
[----:B------:R-:W-:Y:S01]  /*c300*/  ISETP.GE.AND P5, PT, R12, UR4, PT ;  /* 0x000000040c007c0c */ /* 0x000fe2000bfa6270 */
[C---:B------:R-:W-:Y:S01]  /*c310*/  VIADD R15, R2.reuse, 0x40 ;  /* 0x00000040020f7836 */ /* 0x040fe20000000000 */
[----:B------:R-:W-:Y:S01]  /*c320*/  ISETP.GE.AND P6, PT, R13, UR4, PT ;  /* 0x000000040d007c0c */ /* 0x000fe2000bfc6270 */
[C---:B------:R-:W-:Y:S01]  /*c330*/  VIADD R16, R2.reuse, 0x48 ;  /* 0x0000004802107836 */ /* 0x040fe20000000000 */
[C---:B------:R-:W-:Y:S01]  /*c340*/  IADD3 R18, R2.reuse, 0x50, RZ ;  /* 0x0000005002127810 */ /* 0x040fe20007ffe0ff */
[C---:B------:R-:W-:Y:S01]  /*c350*/  VIADD R19, R2.reuse, 0x58 ;  /* 0x0000005802137836 */ /* 0x040fe20000000000 */
[----:B------:R-:W-:Y:S01]  /*c360*/  ISETP.GE.AND P3, PT, R15, UR4, PT ;  /* 0x000000040f007c0c */ /* 0x000fe2000bf66270 */
[----:B-12---:R-:W-:Y:S01]  /*c370*/  @!P0 IMAD.WIDE R6, R2, 0x4, R4 ;  /* 0x0000000402068825 */ /* 0x006fe200078e0204 */
[----:B------:R-:W-:-:S02]  /*c380*/  ISETP.GE.AND P4, PT, R16, UR4, PT ;  /* 0x0000000410007c0c */ /* 0x000fc4000bf86270 */
[----:B------:R-:W-:Y:S01]  /*c390*/  @!P1 LEA.HI R0, R0, R0, RZ, 0x1 ;  /* 0x0000000000009211 */ /* 0x000fe200078f08ff */
[----:B------:R-:W-:Y:S01]  /*c3a0*/  VIADD R20, R2, 0x80 ;  /* 0x0000008002147836 */ /* 0x000fe20000000000 */
[----:B------:R-:W-:Y:S01]  /*c3b0*/  @!P2 LEA.HI R3, R3, R3, RZ, 0x1 ;  /* 0x000000030303a211 */ /* 0x000fe200078f08ff */
[----:B------:R0:W-:Y:S01]  /*c3c0*/  @!P0 ST.E.64 desc[UR6][R6.64], R26 ;  /* 0x0000001a06008985 */ /* 0x0001e2000c101b06 */
[----:B------:R-:W-:Y:S01]  /*c3d0*/  @!P1 LOP3.LUT R9, R0, 0xfffffffe, RZ, 0xc0, !PT ;  /* 0xfffffffe00099812 */ /* 0x000fe200078ec0ff */
[----:B------:R-:W-:Y:S01]  /*c3e0*/  VIADD R0, R2, 0x28 ;  /* 0x0000002802007836 */ /* 0x000fe20000000000 */
[----:B------:R-:W-:Y:S02]  /*c3f0*/  @!P2 LOP3.LUT R3, R3, 0xfffffffe, RZ, 0xc0, !PT ;  /* 0xfffffffe0303a812 */ /* 0x000fe400078ec0ff */
[----:B------:R-:W-:Y:S01]  /*c400*/  @!P5 LEA.HI R12, R12, R12, RZ, 0x1 ;  /* 0x0000000c0c0cd211 */ /* 0x000fe200078f08ff */
[----:B------:R-:W-:Y:S01]  /*c410*/  @!P1 IMAD.WIDE R8, R9, 0x4, R4 ;  /* 0x0000000409089825 */ /* 0x000fe200078e0204 */
[----:B------:R-:W-:-:S02]  /*c420*/  ISETP.GE.AND P0, PT, R0, UR4, PT ;  /* 0x0000000400007c0c */ /* 0x000fc4000bf06270 */
[----:B------:R-:W-:Y:S01]  /*c430*/  @!P6 LEA.HI R13, R13, R13, RZ, 0x1 ;  /* 0x0000000d0d0de211 */ /* 0x000fe200078f08ff */
[----:B------:R-:W-:Y:S01]  /*c440*/  @!P2 IMAD.WIDE R10, R3, 0x4, R4 ;  /* 0x00000004030aa825 */ /* 0x000fe200078e0204 */
[----:B------:R-:W-:Y:S01]  /*c450*/  IADD3 R3, R2, 0x30, RZ ;  /* 0x0000003002037810 */ /* 0x000fe20007ffe0ff */
[----:B------:R1:W-:Y:S01]  /*c460*/  @!P1 ST.E.64 desc[UR6][R8.64], R30 ;  /* 0x0000001e08009985 */ /* 0x0003e2000c101b06 */
[----:B------:R-:W-:Y:S02]  /*c470*/  @!P3 LEA.HI R15, R15, R15, RZ, 0x1 ;  /* 0x0000000f0f0fb211 */ /* 0x000fe400078f08ff */
[----:B------:R-:W-:Y:S01]  /*c480*/  ISETP.GE.AND P1, PT, R3, UR4, PT ;  /* 0x0000000403007c0c */ /* 0x000fe2000bf26270 */
[----:B------:R2:W-:Y:S01]  /*c490*/  @!P2 ST.E.64 desc[UR6][R10.64], R34 ;  /* 0x000000220a00a985 */ /* 0x0005e2000c101b06 */
[----:B------:R-:W-:Y:S02]  /*c4a0*/  ISETP.GE.AND P2, PT, R14, UR4, PT ;  /* 0x000000040e007c0c */ /* 0x000fe4000bf46270 */
[----:B0-----:R-:W-:-:S02]  /*c4b0*/  @!P5 LOP3.LUT R7, R12, 0xfffffffe, RZ, 0xc0, !PT ;  /* 0xfffffffe0c07d812 */ /* 0x001fc400078ec0ff */
[----:B------:R-:W-:Y:S02]  /*c4c0*/  @!P0 LEA.HI R0, R0, R0, RZ, 0x1 ;  /* 0x0000000000008211 */ /* 0x000fe400078f08ff */
[----:B------:R-:W-:Y:S01]  /*c4d0*/  @!P4 LEA.HI R16, R16, R16, RZ, 0x1 ;  /* 0x000000101010c211 */ /* 0x000fe200078f08ff */
[--C-:B------:R-:W-:Y:S01]  /*c4e0*/  @!P5 IMAD.WIDE R6, R7, 0x4, R4.reuse ;  /* 0x000000040706d825 */ /* 0x100fe200078e0204 */
[----:B------:R-:W-:Y:S02]  /*c4f0*/  @!P3 LOP3.LUT R15, R15, 0xfffffffe, RZ, 0xc0, !PT ;  /* 0xfffffffe0f0fb812 */ /* 0x000fe400078ec0ff */
[----:B-1----:R-:W-:Y:S02]  /*c500*/  @!P6 LOP3.LUT R9, R13, 0xfffffffe, RZ, 0xc0, !PT ;  /* 0xfffffffe0d09e812 */ /* 0x002fe400078ec0ff */
[----:B------:R0:W-:Y:S01]  /*c510*/  @!P5 ST.E.64 desc[UR6][R6.64], R38 ;  /* 0x000000260600d985 */ /* 0x0001e2000c101b06 */
[----:B--2---:R-:W-:Y:S02]  /*c520*/  @!P1 LEA.HI R10, R3, R3, RZ, 0x1 ;  /* 0x00000003030a9211 */ /* 0x004fe400078f08ff */
[----:B------:R-:W-:Y:S01]  /*c530*/  @!P2 LEA.HI R14, R14, R14, RZ, 0x1 ;  /* 0x0000000e0e0ea211 */ /* 0x000fe200078f08ff */
[----:B------:R-:W-:Y:S01]  /*c540*/  @!P6 IMAD.WIDE R8, R9, 0x4, R4 ;  /* 0x000000040908e825 */ /* 0x000fe200078e0204 */
[----:B------:R-:W-:-:S02]  /*c550*/  @!P0 LOP3.LUT R3, R0, 0xfffffffe, RZ, 0xc0, !PT ;  /* 0xfffffffe00038812 */ /* 0x000fc400078ec0ff */
[----:B------:R-:W-:Y:S01]  /*c560*/  @!P1 LOP3.LUT R11, R10, 0xfffffffe, RZ, 0xc0, !PT ;  /* 0xfffffffe0a0b9812 */ /* 0x000fe200078ec0ff */
[----:B------:R-:W-:Y:S01]  /*c570*/  VIADD R0, R2, 0x60 ;  /* 0x0000006002007836 */ /* 0x000fe20000000000 */
[----:B------:R-:W-:Y:S01]  /*c580*/  @!P2 LOP3.LUT R13, R14, 0xfffffffe, RZ, 0xc0, !PT ;  /* 0xfffffffe0e0da812 */ /* 0x000fe200078ec0ff */
[----:B------:R1:W-:Y:S01]  /*c590*/  @!P6 ST.E.64 desc[UR6][R8.64], R42 ;  /* 0x0000002a0800e985 */ /* 0x0003e2000c101b06 */
[----:B------:R-:W-:Y:S02]  /*c5a0*/  @!P4 LOP3.LUT R17, R16, 0xfffffffe, RZ, 0xc0, !PT ;  /* 0xfffffffe1011c812 */ /* 0x000fe400078ec0ff */
[----:B------:R-:W-:Y:S01]  /*c5b0*/  ISETP.GE.AND P5, PT, R18, UR4, PT ;  /* 0x0000000412007c0c */ /* 0x000fe2000bfa6270 */
[--C-:B0-----:R-:W-:Y:S01]  /*c5c0*/  @!P0 IMAD.WIDE R6, R3, 0x4, R4.reuse ;  /* 0x0000000403068825 */ /* 0x101fe200078e0204 */
[----:B------:R-:W-:Y:S02]  /*c5d0*/  ISETP.GE.AND P6, PT, R19, UR4, PT ;  /* 0x0000000413007c0c */ /* 0x000fe4000bfc6270 */
[C---:B------:R-:W-:Y:S01]  /*c5e0*/  IADD3 R16, R2.reuse, 0x70, RZ ;  /* 0x0000007002107810 */ /* 0x040fe20007ffe0ff */
[----:B------:R-:W-:Y:S01]  /*c5f0*/  VIADD R3, R2, 0x68 ;  /* 0x0000006802037836 */ /* 0x000fe20000000000 */
[----:B------:R0:W-:Y:S01]  /*c600*/  @!P0 ST.E.64 desc[UR6][R6.64], R46 ;  /* 0x0000002e06008985 */ /* 0x0001e2000c101b06 */
[----:B------:R-:W-:Y:S01]  /*c610*/  ISETP.GE.AND P0, PT, R20, UR4, PT ;  /* 0x0000000414007c0c */ /* 0x000fe2000bf06270 */
[----:B-1----:R-:W-:-:S05]  /*c620*/  @!P1 IMAD.WIDE R8, R11, 0x4, R4 ;  /* 0x000000040b089825 */ /* 0x002fca00078e0204 */
[----:B------:R-:W-:Y:S01]  /*c630*/  @!P5 LEA.HI R18, R18, R18, RZ, 0x1 ;  /* 0x000000121212d211 */ /* 0x000fe200078f08ff */
[--C-:B------:R-:W-:Y:S01]  /*c640*/  @!P2 IMAD.WIDE R10, R13, 0x4, R4.reuse ;  /* 0x000000040d0aa825 */ /* 0x100fe200078e0204 */
[----:B------:R1:W-:Y:S01]  /*c650*/  @!P1 ST.E.64 desc[UR6][R8.64], R50 ;  /* 0x0000003208009985 */ /* 0x0003e2000c101b06 */
[----:B------:R-:W-:Y:S02]  /*c660*/  @!P6 LEA.HI R19, R19, R19, RZ, 0x1 ;  /* 0x000000131313e211 */ /* 0x000fe400078f08ff */
[--C-:B------:R-:W-:Y:S01]  /*c670*/  @!P3 IMAD.WIDE R12, R15, 0x4, R4.reuse ;  /* 0x000000040f0cb825 */ /* 0x100fe200078e0204 */
[----:B------:R2:W-:Y:S01]  /*c680*/  @!P2 ST.E.64 desc[UR6][R10.64], R54 ;  /* 0x000000360a00a985 */ /* 0x0005e2000c101b06 */
[----:B------:R-:W-:Y:S02]  /*c690*/  ISETP.GE.AND P2, PT, R16, UR4, PT ;  /* 0x0000000410007c0c */ /* 0x000fe4000bf46270 */
[----:B------:R-:W-:Y:S01]  /*c6a0*/  @!P4 IMAD.WIDE R14, R17, 0x4, R4 ;  /* 0x00000004110ec825 */ /* 0x000fe200078e0204 */
[----:B------:R3:W-:Y:S01]  /*c6b0*/  @!P3 ST.E.64 desc[UR6][R12.64], R58 ;  /* 0x0000003a0c00b985 */ /* 0x0007e2000c101b06 */
[----:B------:R-:W-:-:S02]  /*c6c0*/  ISETP.GE.AND P3, PT, R3, UR4, PT ;  /* 0x0000000403007c0c */ /* 0x000fc4000bf66270 */
[----:B------:R-:W-:Y:S01]  /*c6d0*/  VIADD R17, R2, 0x78 ;  /* 0x0000007802117836 */ /* 0x000fe20000000000 */
[----:B------:R4:W-:Y:S01]  /*c6e0*/  @!P4 ST.E.64 desc[UR6][R14.64], R62 ;  /* 0x0000003e0e00c985 */ /* 0x0009e2000c101b06 */
[----:B------:R-:W-:Y:S02]  /*c6f0*/  ISETP.GE.AND P4, PT, R0, UR4, PT ;  /* 0x0000000400007c0c */ /* 0x000fe4000bf86270 */
[----:B0-----:R-:W-:Y:S01]  /*c700*/  @!P5 LOP3.LUT R7, R18, 0xfffffffe, RZ, 0xc0, !PT ;  /* 0xfffffffe1207d812 */ /* 0x001fe200078ec0ff */
[----:B------:R-:W-:Y:S01]  /*c710*/  VIADD R18, R2, 0x88 ;  /* 0x0000008802127836 */ /* 0x000fe20000000000 */
[----:B------:R-:W-:Y:S02]  /*c720*/  ISETP.GE.AND P1, PT, R17, UR4, PT ;  /* 0x0000000411007c0c */ /* 0x000fe4000bf26270 */
[----:B-1----:R-:W-:Y:S01]  /*c730*/  @!P6 LOP3.LUT R9, R19, 0xfffffffe, RZ, 0xc0, !PT ;  /* 0xfffffffe1309e812 */ /* 0x002fe200078ec0ff */
[----:B------:R-:W-:Y:S01]  /*c740*/  @!P5 IMAD.WIDE R6, R7, 0x4, R4 ;  /* 0x000000040706d825 */ /* 0x000fe200078e0204 */
[----:B------:R-:W-:-:S02]  /*c750*/  @!P2 LEA.HI R16, R16, R16, RZ, 0x1 ;  /* 0x000000101010a211 */ /* 0x000fc400078f08ff */
[----:B--2---:R-:W-:Y:S01]  /*c760*/  @!P3 LEA.HI R10, R3, R3, RZ, 0x1 ;  /* 0x00000003030ab211 */ /* 0x004fe200078f08ff */
[----:B------:R-:W-:Y:S01]  /*c770*/  @!P6 IMAD.WIDE R8, R9, 0x4, R4 ;  /* 0x000000040908e825 */ /* 0x000fe200078e0204 */
[----:B------:R-:W-:Y:S01]  /*c780*/  @!P0 LEA.HI R20, R20, R20, RZ, 0x1 ;  /* 0x0000001414148211 */ /* 0x000fe200078f08ff */
[----:B------:R0:W-:Y:S01]  /*c790*/  @!P5 ST.E.64 desc[UR6][R6.64], R66 ;  /* 0x000000420600d985 */ /* 0x0001e2000c101b06 */
[----:B------:R-:W-:Y:S02]  /*c7a0*/  @!P4 LEA.HI R0, R0, R0, RZ, 0x1 ;  /* 0x000000000000c211 */ /* 0x000fe400078f08ff */
[----:B------:R-:W-:Y:S01]  /*c7b0*/  @!P3 LOP3.LUT R11, R10, 0xfffffffe, RZ, 0xc0, !PT ;  /* 0xfffffffe0a0bb812 */ /* 0x000fe200078ec0ff */
[----:B------:R1:W-:Y:S01]  /*c7c0*/  @!P6 ST.E.64 desc[UR6][R8.64], R70 ;  /* 0x000000460800e985 */ /* 0x0003e2000c101b06 */
[----:B------:R-:W-:Y:S02]  /*c7d0*/  @!P1 LEA.HI R17, R17, R17, RZ, 0x1 ;  /* 0x0000001111119211 */ /* 0x000fe400078f08ff */
[----:B------:R-:W-:Y:S01]  /*c7e0*/  @!P4 LOP3.LUT R3, R0, 0xfffffffe, RZ, 0xc0, !PT ;  /* 0xfffffffe0003c812 */ /* 0x000fe200078ec0ff */
[----:B------:R-:W-:Y:S01]  /*c7f0*/  VIADD R0, R2, 0x98 ;  /* 0x0000009802007836 */ /* 0x000fe20000000000 */
[----:B---3--:R-:W-:Y:S01]  /*c800*/  @!P2 LOP3.LUT R13, R16, 0xfffffffe, RZ, 0xc0, !PT ;  /* 0xfffffffe100da812 */ /* 0x008fe200078ec0ff */
[----:B------:R-:W-:Y:S01]  /*c810*/  VIADD R16, R2, 0xa8 ;  /* 0x000000a802107836 */ /* 0x000fe20000000000 */
[----:B------:R-:W-:-:S02]  /*c820*/  @!P1 LOP3.LUT R17, R17, 0xfffffffe, RZ, 0xc0, !PT ;  /* 0xfffffffe11119812 */ /* 0x000fc400078ec0ff */
[----:B----4-:R-:W-:Y:S01]  /*c830*/  @!P0 LOP3.LUT R15, R20, 0xfffffffe, RZ, 0xc0, !PT ;  /* 0xfffffffe140f8812 */ /* 0x010fe200078ec0ff */
[--C-:B0-----:R-:W-:Y:S01]  /*c840*/  @!P4 IMAD.WIDE R6, R3, 0x4, R4.reuse ;  /* 0x000000040306c825 */ /* 0x101fe200078e0204 */
[----:B------:R-:W-:Y:S02]  /*c850*/  IADD3 R19, R2, 0x90, RZ ;  /* 0x0000009002137810 */ /* 0x000fe40007ffe0ff */
[----:B------:R-:W-:Y:S01]  /*c860*/  ISETP.GE.AND P6, PT, R18, UR4, PT ;  /* 0x0000000412007c0c */ /* 0x000fe2000bfc6270 */
[--C-:B-1----:R-:W-:Y:S01]  /*c870*/  @!P3 IMAD.WIDE R8, R11, 0x4, R4.reuse ;  /* 0x000000040b08b825 */ /* 0x102fe200078e0204 */
[----:B------:R-:W-:Y:S01]  /*c880*/  ISETP.GE.AND P5, PT, R19, UR4, PT ;  /* 0x0000000413007c0c */ /* 0x000fe2000bfa6270 */
[----:B------:R0:W-:Y:S02]  /*c890*/  @!P4 ST.E.64 desc[UR6][R6.64], R74 ;  /* 0x0000004a0600c985 */ /* 0x0001e4000c101b06 */
[--C-:B------:R-:W-:Y:S02]  /*c8a0*/  @!P2 IMAD.WIDE R10, R13, 0x4, R4.reuse ;  /* 0x000000040d0aa825 */ /* 0x100fe400078e0204 */
[----:B------:R1:W-:Y:S01]  /*c8b0*/  @!P3 ST.E.64 desc[UR6][R8.64], R78 ;  /* 0x0000004e0800b985 */ /* 0x0003e2000c101b06 */
[----:B------:R-:W-:Y:S01]  /*c8c0*/  ISETP.GE.AND P3, PT, R16, UR4, PT ;  /* 0x0000000410007c0c */ /* 0x000fe2000bf66270 */
[--C-:B------:R-:W-:Y:S01]  /*c8d0*/  @!P1 IMAD.WIDE R12, R17, 0x4, R4.reuse ;  /* 0x00000004110c9825 */ /* 0x100fe200078e0204 */
[----:B------:R-:W-:Y:S01]  /*c8e0*/  IADD3 R17, R2, 0xb0, RZ ;  /* 0x000000b002117810 */ /* 0x000fe20007ffe0ff */
[----:B------:R2:W-:Y:S02]  /*c8f0*/  @!P2 ST.E.64 desc[UR6][R10.64], R82 ;  /* 0x000000520a00a985 */ /* 0x0005e4000c101b06 */
[----:B------:R-:W-:Y:S01]  /*c900*/  @!P0 IMAD.WIDE R14, R15, 0x4, R4 ;  /* 0x000000040f0e8825 */ /* 0x000fe200078e0204 */
[----:B------:R-:W-:Y:S01]  /*c910*/  ISETP.GE.AND P2, PT, R17, UR4, PT ;  /* 0x0000000411007c0c */ /* 0x000fe2000bf46270 */
[----:B------:R3:W-:Y:S01]  /*c920*/  @!P1 ST.E.64 desc[UR6][R12.64], R86 ;  /* 0x000000560c009985 */ /* 0x0007e2000c101b06 */
[----:B------:R-:W-:Y:S01]  /*c930*/  @!P6 LEA.HI R18, R18, R18, RZ, 0x1 ;  /* 0x000000121212e211 */ /* 0x000fe200078f08ff */
[C---:B------:R-:W-:Y:S01]  /*c940*/  VIADD R3, R2.reuse, 0xa0 ;  /* 0x000000a002037836 */ /* 0x040fe20000000000 */
[----:B------:R-:W-:Y:S01]  /*c950*/  @!P5 LEA.HI R19, R19, R19, RZ, 0x1 ;  /* 0x000000131313d211 */ /* 0x000fe200078f08ff */
[----:B------:R4:W-:Y:S01]  /*c960*/  @!P0 ST.E.64 desc[UR6][R14.64], R90 ;  /* 0x0000005a0e008985 */ /* 0x0009e2000c101b06 */
[----:B------:R-:W-:Y:S01]  /*c970*/  VIADD R20, R2, 0xb8 ;  /* 0x000000b802147836 */ /* 0x000fe20000000000 */
[----:B------:R-:W-:-:S02]  /*c980*/  ISETP.GE.AND P0, PT, R0, UR4, PT ;  /* 0x0000000400007c0c */ /* 0x000fc4000bf06270 */
[----:B------:R-:W-:Y:S02]  /*c990*/  ISETP.GE.AND P4, PT, R3, UR4, PT ;  /* 0x0000000403007c0c */ /* 0x000fe4000bf86270 */
[----:B------:R-:W-:Y:S02]  /*c9a0*/  ISETP.GE.AND P1, PT, R20, UR4, PT ;  /* 0x0000000414007c0c */ /* 0x000fe4000bf26270 */
[----:B0-----:R-:W-:Y:S01]  /*c9b0*/  @!P6 LOP3.LUT R7, R18, 0xfffffffe, RZ, 0xc0, !PT ;  /* 0xfffffffe1207e812 */ /* 0x001fe200078ec0ff */
[C---:B------:R-:W-:Y:S01]  /*c9c0*/  VIADD R18, R2.reuse, 0xc0 ;  /* 0x000000c002127836 */ /* 0x040fe20000000000 */
[----:B-1----:R-:W-:Y:S01]  /*c9d0*/  @!P5 LOP3.LUT R9, R19, 0xfffffffe, RZ, 0xc0, !PT ;  /* 0xfffffffe1309d812 */ /* 0x002fe200078ec0ff */
[----:B------:R-:W-:Y:S01]  /*c9e0*/  VIADD R19, R2, 0xc8 ;  /* 0x000000c802137836 */ /* 0x000fe20000000000 */
[----:B------:R-:W-:Y:S01]  /*c9f0*/  @!P3 LEA.HI R16, R16, R16, RZ, 0x1 ;  /* 0x000000101010b211 */ /* 0x000fe200078f08ff */
[----:B------:R-:W-:Y:S01]  /*ca00*/  @!P6 IMAD.WIDE R6, R7, 0x4, R4 ;  /* 0x000000040706e825 */ /* 0x000fe200078e0204 */
[----:B------:R-:W-:-:S02]  /*ca10*/  @!P2 LEA.HI R17, R17, R17, RZ, 0x1 ;  /* 0x000000111111a211 */ /* 0x000fc400078f08ff */
[----:B------:R-:W-:Y:S01]  /*ca20*/  @!P0 LEA.HI R0, R0, R0, RZ, 0x1 ;  /* 0x0000000000008211 */ /* 0x000fe200078f08ff */
[----:B------:R-:W-:Y:S01]  /*ca30*/  @!P5 IMAD.WIDE R8, R9, 0x4, R4 ;  /* 0x000000040908d825 */ /* 0x000fe200078e0204 */
[----:B--2---:R-:W-:Y:S01]  /*ca40*/  @!P4 LEA.HI R10, R3, R3, RZ, 0x1 ;  /* 0x00000003030ac211 */ /* 0x004fe200078f08ff */
[----:B------:R0:W-:Y:S01]  /*ca50*/  @!P6 ST.E.64 desc[UR6][R6.64], R94 ;  /* 0x0000005e0600e985 */ /* 0x0001e2000c101b06 */
[----:B------:R-:W-:Y:S02]  /*ca60*/  @!P1 LEA.HI R20, R20, R20, RZ, 0x1 ;  /* 0x0000001414149211 */ /* 0x000fe400078f08ff */
[----:B------:R-:W-:Y:S01]  /*ca70*/  @!P0 LOP3.LUT R3, R0, 0xfffffffe, RZ, 0xc0, !PT ;  /* 0xfffffffe00038812 */ /* 0x000fe200078ec0ff */
[----:B------:R1:W-:Y:S01]  /*ca80*/  @!P5 ST.E.64 desc[UR6][R8.64], R98 ;  /* 0x000000620800d985 */ /* 0x0003e2000c101b06 */
[----:B------:R-:W-:Y:S02]  /*ca90*/  @!P4 LOP3.LUT R11, R10, 0xfffffffe, RZ, 0xc0, !PT ;  /* 0xfffffffe0a0bc812 */ /* 0x000fe400078ec0ff */
[----:B---3--:R-:W-:Y:S01]  /*caa0*/  @!P3 LOP3.LUT R13, R16, 0xfffffffe, RZ, 0xc0, !PT ;  /* 0xfffffffe100db812 */ /* 0x008fe200078ec0ff */
[----:B------:R-:W-:Y:S01]  /*cab0*/  VIADD R16, R2, 0xe0 ;  /* 0x000000e002107836 */ /* 0x000fe20000000000 */
[----:B------:R-:W-:-:S02]  /*cac0*/  @!P2 LOP3.LUT R17, R17, 0xfffffffe, RZ, 0xc0, !PT ;  /* 0xfffffffe1111a812 */ /* 0x000fc400078ec0ff */
[----:B----4-:R-:W-:Y:S02]  /*cad0*/  @!P1 LOP3.LUT R15, R20, 0xfffffffe, RZ, 0xc0, !PT ;  /* 0xfffffffe140f9812 */ /* 0x010fe400078ec0ff */
[----:B------:R-:W-:Y:S01]  /*cae0*/  ISETP.GE.AND P5, PT, R18, UR4, PT ;  /* 0x0000000412007c0c */ /* 0x000fe2000bfa6270 */
[--C-:B0-----:R-:W-:Y:S01]  /*caf0*/  @!P0 IMAD.WIDE R6, R3, 0x4, R4.reuse ;  /* 0x0000000403068825 */ /* 0x101fe200078e0204 */
[----:B------:R-:W-:Y:S02]  /*cb00*/  IADD3 R0, R2, 0xd0, RZ ;  /* 0x000000d002007810 */ /* 0x000fe40007ffe0ff */
[----:B------:R-:W-:Y:S01]  /*cb10*/  ISETP.GE.AND P6, PT, R19, UR4, PT ;  /* 0x0000000413007c0c */ /* 0x000fe2000bfc6270 */
[--C-:B-1----:R-:W-:Y:S01]  /*cb20*/  @!P4 IMAD.WIDE R8, R11, 0x4, R4.reuse ;  /* 0x000000040b08c825 */ /* 0x102fe200078e0204 */
[----:B------:R0:W-:Y:S01]  /*cb30*/  @!P0 ST.E.64 desc[UR6][R6.64], R102 ;  /* 0x0000006606008985 */ /* 0x0001e2000c101b06 */
[----:B------:R-:W-:Y:S02]  /*cb40*/  ISETP.GE.AND P0, PT, R0, UR4, PT ;  /* 0x0000000400007c0c */ /* 0x000fe4000bf06270 */
[----:B------:R-:W-:Y:S01]  /*cb50*/  @!P3 IMAD.WIDE R10, R13, 0x4, R4 ;  /* 0x000000040d0ab825 */ /* 0x000fe200078e0204 */
[----:B------:R1:W-:Y:S01]  /*cb60*/  @!P4 ST.E.64 desc[UR6][R8.64], R106 ;  /* 0x0000006a0800c985 */ /* 0x0003e2000c101b06 */
[----:B------:R-:W-:-:S02]  /*cb70*/  IADD3 R20, R2, 0xf0, RZ ;  /* 0x000000f002147810 */ /* 0x000fc40007ffe0ff */
[--C-:B------:R-:W-:Y:S01]  /*cb80*/  @!P2 IMAD.WIDE R12, R17, 0x4, R4.reuse ;  /* 0x00000004110ca825 */ /* 0x100fe200078e0204 */
[----:B------:R2:W-:Y:S01]  /*cb90*/  @!P3 ST.E.64 desc[UR6][R10.64], R110 ;  /* 0x0000006e0a00b985 */ /* 0x0005e2000c101b06 */
[----:B------:R-:W-:Y:S02]  /*cba0*/  @!P5 LEA.HI R18, R18, R18, RZ, 0x1 ;  /* 0x000000121212d211 */ /* 0x000fe400078f08ff */
[----:B------:R-:W-:Y:S01]  /*cbb0*/  @!P1 IMAD.WIDE R14, R15, 0x4, R4 ;  /* 0x000000040f0e9825 */ /* 0x000fe200078e0204 */
[----:B------:R-:W-:Y:S01]  /*cbc0*/  @!P2 ST.E.64 desc[UR6][R12.64], R114 ;  /* 0x000000720c00a985 */ /* 0x000fe2000c101b06 */
[----:B------:R-:W-:Y:S02]  /*cbd0*/  ISETP.GE.AND P2, PT, R16, UR4, PT ;  /* 0x0000000410007c0c */ /* 0x000fe4000bf46270 */
[C---:B------:R-:W-:Y:S01]  /*cbe0*/  VIADD R3, R2.reuse, 0xd8 ;  /* 0x000000d802037836 */ /* 0x040fe20000000000 */
[----:B------:R-:W-:Y:S01]  /*cbf0*/  @!P1 ST.E.64 desc[UR6][R14.64], R118 ;  /* 0x000000760e009985 */ /* 0x000fe2000c101b06 */
[----:B------:R-:W-:Y:S01]  /*cc00*/  VIADD R17, R2, 0xe8 ;  /* 0x000000e802117836 */ /* 0x000fe20000000000 */
[----:B0-----:R-:W-:Y:S01]  /*cc10*/  @!P5 LOP3.LUT R7, R18, 0xfffffffe, RZ, 0xc0, !PT ;  /* 0xfffffffe1207d812 */ /* 0x001fe200078ec0ff */
[----:B------:R-:W-:Y:S01]  /*cc20*/  VIADD R2, R2, 0xf8 ;  /* 0x000000f802027836 */ /* 0x000fe20000000000 */
[----:B------:R-:W-:-:S02]  /*cc30*/  ISETP.GE.AND P1, PT, R3, UR4, PT ;  /* 0x0000000403007c0c */ /* 0x000fc4000bf26270 */
[----:B------:R-:W-:Y:S01]  /*cc40*/  @!P6 LEA.HI R19, R19, R19, RZ, 0x1 ;  /* 0x000000131313e211 */ /* 0x000fe200078f08ff */
[----:B------:R-:W-:Y:S01]  /*cc50*/  @!P5 IMAD.WIDE R6, R7, 0x4, R4 ;  /* 0x000000040706d825 */ /* 0x000fe200078e0204 */
[----:B------:R-:W-:Y:S02]  /*cc60*/  ISETP.GE.AND P3, PT, R17, UR4, PT ;  /* 0x0000000411007c0c */ /* 0x000fe4000bf66270 */
[----:B------:R-:W-:Y:S02]  /*cc70*/  ISETP.GE.AND P4, PT, R20, UR4, PT ;  /* 0x0000000414007c0c */ /* 0x000fe4000bf86270 */
[----:B------:R-:W-:Y:S01]  /*cc80*/  @!P0 LEA.HI R0, R0, R0, RZ, 0x1 ;  /* 0x0000000000008211 */ /* 0x000fe200078f08ff */
[----:B------:R0:W-:Y:S01]  /*cc90*/  @!P5 ST.E.64 desc[UR6][R6.64], R122 ;  /* 0x0000007a0600d985 */ /* 0x0001e2000c101b06 */
[----:B-1----:R-:W-:Y:S02]  /*cca0*/  @!P6 LOP3.LUT R9, R19, 0xfffffffe, RZ, 0xc0, !PT ;  /* 0xfffffffe1309e812 */ /* 0x002fe400078ec0ff */
[----:B------:R-:W-:-:S02]  /*ccb0*/  @!P2 LEA.HI R16, R16, R16, RZ, 0x1 ;  /* 0x000000101010a211 */ /* 0x000fc400078f08ff */
[----:B--2---:R-:W-:Y:S01]  /*ccc0*/  @!P1 LEA.HI R10, R3, R3, RZ, 0x1 ;  /* 0x00000003030a9211 */ /* 0x004fe200078f08ff */
[--C-:B------:R-:W-:Y:S01]  /*ccd0*/  @!P6 IMAD.WIDE R8, R9, 0x4, R4.reuse ;  /* 0x000000040908e825 */ /* 0x100fe200078e0204 */
[----:B------:R-:W-:Y:S02]  /*cce0*/  @!P0 LOP3.LUT R3, R0, 0xfffffffe, RZ, 0xc0, !PT ;  /* 0xfffffffe00038812 */ /* 0x000fe400078ec0ff */
[----:B------:R-:W-:Y:S02]  /*ccf0*/  @!P3 LEA.HI R17, R17, R17, RZ, 0x1 ;  /* 0x000000111111b211 */ /* 0x000fe400078f08ff */
[----:B------:R1:W-:Y:S01]  /*cd00*/  @!P6 ST.E.64 desc[UR6][R8.64], R126 ;  /* 0x0000007e0800e985 */ /* 0x0003e2000c101b06 */
[----:B------:R-:W-:Y:S01]  /*cd10*/  @!P4 LEA.HI R20, R20, R20, RZ, 0x1 ;  /* 0x000000141414c211 */ /* 0x000fe200078f08ff */
[----:B0-----:R-:W-:Y:S01]  /*cd20*/  @!P0 IMAD.WIDE R6, R3, 0x4, R4 ;  /* 0x0000000403068825 */ /* 0x001fe200078e0204 */
[----:B------:R-:W-:Y:S02]  /*cd30*/  @!P1 LOP3.LUT R11, R10, 0xfffffffe, RZ, 0xc0, !PT ;  /* 0xfffffffe0a0b9812 */ /* 0x000fe400078ec0ff */
[----:B------:R-:W-:-:S02]  /*cd40*/  @!P2 LOP3.LUT R13, R16, 0xfffffffe, RZ, 0xc0, !PT ;  /* 0xfffffffe100da812 */ /* 0x000fc400078ec0ff */
[----:B------:R0:W-:Y:S01]  /*cd50*/  @!P0 ST.E.64 desc[UR6][R6.64], R130 ;  /* 0x0000008206008985 */ /* 0x0001e2000c101b06 */
[----:B------:R-:W-:Y:S02]  /*cd60*/  ISETP.GE.AND P0, PT, R2, UR4, PT ;  /* 0x0000000402007c0c */ /* 0x000fe4000bf06270 */
[----:B------:R-:W-:Y:S02]  /*cd70*/  @!P3 LOP3.LUT R17, R17, 0xfffffffe, RZ, 0xc0, !PT ;  /* 0xfffffffe1111b812 */ /* 0x000fe400078ec0ff */
[----:B------:R-:W-:Y:S01]  /*cd80*/  @!P4 LOP3.LUT R15, R20, 0xfffffffe, RZ, 0xc0, !PT ;  /* 0xfffffffe140fc812 */ /* 0x000fe200078ec0ff */
[----:B-1----:R-:W-:-:S04]  /*cd90*/  @!P1 IMAD.WIDE R8, R11, 0x4, R4 ;  /* 0x000000040b089825 */ /* 0x002fc800078e0204 */
[--C-:B------:R-:W-:Y:S01]  /*cda0*/  @!P2 IMAD.WIDE R10, R13, 0x4, R4.reuse ;  /* 0x000000040d0aa825 */ /* 0x100fe200078e0204 */
[----:B------:R0:W-:Y:S03]  /*cdb0*/  @!P1 ST.E.64 desc[UR6][R8.64], R134 ;  /* 0x0000008608009985 */ /* 0x0001e6000c101b06 */
[--C-:B------:R-:W-:Y:S01]  /*cdc0*/  @!P3 IMAD.WIDE R12, R17, 0x4, R4.reuse ;  /* 0x00000004110cb825 */ /* 0x100fe200078e0204 */
[----:B------:R0:W-:Y:S03]  /*cdd0*/  @!P2 ST.E.64 desc[UR6][R10.64], R138 ;  /* 0x0000008a0a00a985 */ /* 0x0001e6000c101b06 */
[----:B------:R-:W-:Y:S01]  /*cde0*/  @!P4 IMAD.WIDE R14, R15, 0x4, R4 ;  /* 0x000000040f0ec825 */ /* 0x000fe200078e0204 */
[----:B------:R0:W-:Y:S04]  /*cdf0*/  @!P3 ST.E.64 desc[UR6][R12.64], R142 ;  /* 0x0000008e0c00b985 */ /* 0x0001e8000c101b06 */
[----:B------:R0:W-:Y:S01]  /*ce00*/  @!P4 ST.E.64 desc[UR6][R14.64], R146 ;  /* 0x000000920e00c985 */ /* 0x0001e2000c101b06 */
[----:B------:R-:W-:Y:S05]  /*ce10*/  @P0 BRA `(.L_x_10) ;  /* 0x0000004800f00947 */ /* 0x000fea0003800000 */
[----:B------:R-:W-:Y:S01]  /*ce20*/  LEA.HI R2, R2, R2, RZ, 0x1 ;  /* 0x0000000202027211 */ /* 0x000fe200078f08ff */
[----:B------:R-:W-:-:S03]  /*ce30*/  ULDC.64 UR4, c[0x0][0x208] ;  /* 0x0000820000047ab9 */ /* 0x000fc60000000a00 */
[----:B------:R-:W-:-:S05]  /*ce40*/  LOP3.LUT R3, R2, 0xfffffffe, RZ, 0xc0, !PT ;  /* 0xfffffffe02037812 */ /* 0x000fca00078ec0ff */
[----:B------:R-:W-:-:S05]  /*ce50*/  IMAD.WIDE R4, R3, 0x4, R4 ;  /* 0x0000000403047825 */ /* 0x000fca00078e0204 */
[----:B------:R1:W-:Y:S01]  /*ce60*/  ST.E.64 desc[UR4][R4.64], R150 ;  /* 0x0000009604007985 */ /* 0x0003e2000c101b04 */
[----:B------:R-:W-:Y:S05]  /*ce70*/  BRA `(.L_x_10) ;  /* 0x0000004800d87947 */ /* 0x000fea0003800000 */
.L_x_33:
[----:B------:R-:W0:Y:S02]  /*ce80*/  S2R R0, SR_TID.X ;  /* 0x0000000000007919 */ /* 0x000e240000002100 */
[----:B0-----:R-:W-:-:S05]  /*ce90*/  VIADD R2, R0, 0xffffff80 ;  /* 0xffffff8000027836 */ /* 0x001fca0000000000 */
[----:B------:R-:W-:-:S13]  /*cea0*/  ISETP.GT.AND P0, PT, R2, 0x7f, PT ;  /* 0x0000007f0200780c */ /* 0x000fda0003f04270 */
[----:B------:R-:W-:Y:S05]  /*ceb0*/  @P0 BRA `(.L_x_10) ;  /* 0x0000004800c80947 */ /* 0x000fea0003800000 */
[----:B------:R-:W0:Y:S01]  /*cec0*/  S2R R3, SR_CTAID.X ;  /* 0x0000000000037919 */ /* 0x000e220000002500 */
[----:B------:R-:W1:Y:S01]  /*ced0*/  LDC R6, c[0x0][0xbe8] ;  /* 0x0002fa00ff067b82 */ /* 0x000e620000000800 */
[----:B------:R-:W-:Y:S01]  /*cee0*/  ULDC UR4, c[0x0][0xa88] ;  /* 0x0002a20000047ab9 */ /* 0x000fe20000000800 */
[----:B0-----:R-:W-:Y:S02]  /*cef0*/  IMAD R0, R3, 0x80, R0 ;  /* 0x0000008003007824 */ /* 0x001fe400078e0200 */
[----:B-1----:R-:W-:-:S03]  /*cf00*/  IMAD R3, R6, UR4, RZ ;  /* 0x0000000406037c24 */ /* 0x002fc6000f8e02ff */
[----:B------:R-:W-:-:S04]  /*cf10*/  IADD3 R0, R0, -0x80, RZ ;  /* 0xffffff8000007810 */ /* 0x000fc80007ffe0ff */
[----:B------:R-:W-:-:S13]  /*cf20*/  ISETP.GE.AND P0, PT, R0, R3, PT ;  /* 0x000000030000720c */ /* 0x000fda0003f06270 */
[----:B------:R-:W-:Y:S05]  /*cf30*/  @P0 BRA `(.L_x_10) ;  /* 0x0000004800a80947 */ /* 0x000fea0003800000 */
[----:B------:R-:W-:Y:S01]  /*cf40*/  ISETP.NE.AND P0, PT, R6, 0x1, PT ;  /* 0x000000010600780c */ /* 0x000fe20003f05270 */
[----:B------:R-:W0:Y:S01]  /*cf50*/  S2UR UR4, SR_CTAID.Z ;  /* 0x00000000000479c3 */ /* 0x000e220000002700 */
[----:B------:R-:W-:Y:S01]  /*cf60*/  SHF.R.S32.HI R4, RZ, 0x1f, R19 ;  /* 0x0000001fff047819 */ /* 0x000fe20000011413 */
[----:B------:R-:W-:Y:S01]  /*cf70*/  ULDC.64 UR6, c[0x0][0xbd0] ;  /* 0x0002f40000067ab9 */ /* 0x000fe20000000a00 */
[----:B------:R-:W-:Y:S01]  /*cf80*/  ULDC.64 UR10, c[0x0][0x208] ;  /* 0x00008200000a7ab9 */ /* 0x000fe20000000a00 */
[----:B------:R-:W-:-:S04]  /*cf90*/  IMAD.WIDE.U32 R2, R19, UR6, RZ ;  /* 0x0000000613027c25 */ /* 0x000fc8000f8e00ff */
[----:B------:R-:W1:Y:S01]  /*cfa0*/  LDC.64 R10, c[0x0][0xbd8] ;  /* 0x0002f600ff0a7b82 */ /* 0x000e620000000a00 */
[----:B------:R-:W-:-:S04]  /*cfb0*/  IMAD R4, R4, UR6, RZ ;  /* 0x0000000604047c24 */ /* 0x000fc8000f8e02ff */
[----:B------:R-:W-:Y:S02]  /*cfc0*/  IMAD R5, R19, UR7, R4 ;  /* 0x0000000713057c24 */ /* 0x000fe4000f8e0204 */
[----:B------:R-:W-:Y:S01]  /*cfd0*/  IMAD.MOV R19, RZ, RZ, -R19 ;  /* 0x000000ffff137224 */ /* 0x000fe200078e0a13 */
[----:B------:R-:W2:Y:S01]  /*cfe0*/  @P0 LDC R7, c[0x0][0xbec] ;  /* 0x0002fb00ff070b82 */ /* 0x000ea20000000800 */
[----:B------:R-:W-:Y:S02]  /*cff0*/  IMAD.IADD R3, R3, 0x1, R5 ;  /* 0x0000000103037824 */ /* 0x000fe400078e0205 */
[----:B------:R-:W-:-:S05]  /*d000*/  IMAD.MOV.U32 R5, RZ, RZ, R0 ;  /* 0x000000ffff057224 */ /* 0x000fca00078e0000 */
[----:B------:R-:W3:Y:S01]  /*d010*/  S2UR UR8, SR_CTAID.Y ;  /* 0x00000000000879c3 */ /* 0x000ee20000002600 */
[----:B0-----:R-:W-:-:S07]  /*d020*/  USHF.R.S32.HI UR5, URZ, 0x1f, UR4 ;  /* 0x0000001f3f057899 */ /* 0x001fce0008011404 */
[----:B------:R-:W3:Y:S01]  /*d030*/  LDC R8, c[0x0][0xc50] ;  /* 0x00031400ff087b82 */ /* 0x000ee20000000800 */
[C---:B-1----:R-:W-:Y:S02]  /*d040*/  IMAD R12, R10.reuse, UR5, RZ ;  /* 0x000000050a0c7c24 */ /* 0x042fe4000f8e02ff */
[----:B------:R-:W-:-:S04]  /*d050*/  IMAD.WIDE.U32 R2, R10, UR4, R2 ;  /* 0x000000040a027c25 */ /* 0x000fc8000f8e0002 */
[----:B------:R-:W-:Y:S01]  /*d060*/  IMAD R11, R11, UR4, R12 ;  /* 0x000000040b0b7c24 */ /* 0x000fe2000f8e020c */
[----:B------:R-:W0:Y:S01]  /*d070*/  @P0 LDC R9, c[0x0][0xbf0] ;  /* 0x0002fc00ff090b82 */ /* 0x000e220000000800 */
[----:B--2---:R-:W-:Y:S01]  /*d080*/  @P0 IMAD.HI.U32 R4, R0, R7, RZ ;  /* 0x0000000700040227 */ /* 0x004fe200078e00ff */
[----:B------:R-:W-:-:S03]  /*d090*/  ULDC.64 UR4, c[0x0][0xbe0] ;  /* 0x0002f80000047ab9 */ /* 0x000fc60000000a00 */
[----:B------:R-:W-:Y:S02]  /*d0a0*/  IMAD.IADD R3, R11, 0x1, R3 ;  /* 0x000000010b037824 */ /* 0x000fe400078e0203 */
[----:B---3--:R-:W-:-:S04]  /*d0b0*/  IMAD R19, R8, R19, UR8 ;  /* 0x0000000808137e24 */ /* 0x008fc8000f8e0213 */
[----:B------:R-:W-:Y:S01]  /*d0c0*/  IMAD.WIDE.U32 R2, R19, UR4, R2 ;  /* 0x0000000413027c25 */ /* 0x000fe2000f8e0002 */
[----:B0-----:R-:W-:Y:S02]  /*d0d0*/  @P0 SHF.R.U32.HI R5, RZ, R9, R4 ;  /* 0x00000009ff050219 */ /* 0x001fe40000011604 */
[----:B------:R-:W-:Y:S02]  /*d0e0*/  SHF.R.S32.HI R4, RZ, 0x1f, R19 ;  /* 0x0000001fff047819 */ /* 0x000fe40000011413 */
[C---:B------:R-:W-:Y:S02]  /*d0f0*/  IADD3 R7, -R5.reuse, RZ, RZ ;  /* 0x000000ff05077210 */ /* 0x040fe40007ffe1ff */
[----:B------:R-:W-:Y:S01]  /*d100*/  SHF.R.S32.HI R9, RZ, 0x1f, R5 ;  /* 0x0000001fff097819 */ /* 0x000fe20000011405 */
[----:B------:R-:W-:Y:S01]  /*d110*/  IMAD R4, R4, UR4, RZ ;  /* 0x0000000404047c24 */ /* 0x000fe2000f8e02ff */
[----:B------:R-:W-:Y:S01]  /*d120*/  IADD3 R2, P0, R5, R2, RZ ;  /* 0x0000000205027210 */ /* 0x000fe20007f1e0ff */
[----:B------:R-:W-:-:S02]  /*d130*/  IMAD R7, R6, R7, R0 ;  /* 0x0000000706077224 */ /* 0x000fc400078e0200 */
[----:B------:R-:W-:Y:S01]  /*d140*/  IMAD R4, R19, UR5, R4 ;  /* 0x0000000513047c24 */ /* 0x000fe2000f8e0204 */
[----:B------:R-:W-:Y:S02]  /*d150*/  ULDC.64 UR4, c[0x0][0xbc8] ;  /* 0x0002f20000047ab9 */ /* 0x000fe40000000a00 */
[----:B------:R-:W-:Y:S02]  /*d160*/  SHF.R.S32.HI R0, RZ, 0x1f, R7 ;  /* 0x0000001fff007819 */ /* 0x000fe40000011407 */
[----:B------:R-:W-:-:S03]  /*d170*/  IADD3.X R3, R9, R3, R4, P0, !PT ;  /* 0x0000000309037210 */ /* 0x000fc600007fe404 */
[----:B------:R-:W-:Y:S02]  /*d180*/  IMAD R0, R0, UR4, RZ ;  /* 0x0000000400007c24 */ /* 0x000fe4000f8e02ff */
[----:B------:R-:W-:-:S04]  /*d190*/  IMAD.WIDE.U32 R2, R7, UR4, R2 ;  /* 0x0000000407027c25 */ /* 0x000fc8000f8e0002 */
[----:B------:R-:W-:Y:S01]  /*d1a0*/  IMAD R5, R7, UR5, R0 ;  /* 0x0000000507057c24 */ /* 0x000fe2000f8e0200 */
[----:B------:R-:W-:Y:S02]  /*d1b0*/  ULDC.64 UR4, c[0x0][0xba8] ;  /* 0x0002ea0000047ab9 */ /* 0x000fe40000000a00 */
[----:B------:R-:W-:Y:S01]  /*d1c0*/  LEA R4, P0, R2, UR4, 0x2 ;  /* 0x0000000402047c11 */ /* 0x000fe2000f8010ff */
[----:B------:R-:W-:-:S05]  /*d1d0*/  IMAD.IADD R3, R3, 0x1, R5 ;  /* 0x0000000103037824 */ /* 0x000fca00078e0205 */
[----:B------:R-:W-:Y:S01]  /*d1e0*/  LEA.HI.X R5, R2, UR5, R3, 0x2, P0 ;  /* 0x0000000502057c11 */ /* 0x000fe200080f1403 */
[----:B------:R-:W-:-:S05]  /*d1f0*/  IMAD.MOV.U32 R3, RZ, RZ, -0x800000 ;  /* 0xff800000ff037424 */ /* 0x000fca00078e00ff */
[----:B------:R4:W-:Y:S01]  /*d200*/  STG.E desc[UR10][R4.64], R3 ;  /* 0x0000000304007986 */ /* 0x0009e2000c10190a */
[----:B------:R-:W-:Y:S05]  /*d210*/  BRA `(.L_x_10) ;  /* 0x0000004400f07947 */ /* 0x000fea0003800000 */
.L_x_8:
[----:B------:R-:W-:-:S08]  /*d220*/  NOP ;  /* 0x0000000000007918 */ /* 0x000fd00000000000 */
[----:B0-----:R-:W0:-:S00]  /*d230*/  USETMAXREG.DEALLOC.CTAPOOL 0x18 ;  /* 0x00000018000079c8 */ /* 0x001e0000080e0500 */
[----:B0-----:R-:W-:Y:S01]  /*d240*/  LOP3.LUT R0, R0, 0x3, RZ, 0xc0, !PT ;  /* 0x0000000300007812 */ /* 0x001fe200078ec0ff */
[----:B------:R-:W0:Y:S05]  /*d250*/  S2R R18, SR_CTAID.Z ;  /* 0x0000000000127919 */ /* 0x000e2a0000002700 */
[----:B------:R-:W1:Y:S01]  /*d260*/  S2UR UR6, SR_CTAID.Y ;  /* 0x00000000000679c3 */ /* 0x000e620000002600 */
[----:B------:R-:W2:Y:S02]  /*d270*/  SHFL.IDX PT, R0, R0, RZ, 0x1f ;  /* 0x00001fff00007589 */ /* 0x000ea400000e0000 */
[----:B--2---:R-:W-:-:S13]  /*d280*/  ISETP.NE.AND P0, PT, R0, RZ, PT ;  /* 0x000000ff0000720c */ /* 0x004fda0003f05270 */
[----:B01----:R-:W-:Y:S05]  /*d290*/  @!P0 BRA `(.L_x_36) ;  /* 0x0000000000288947 */ /* 0x003fea0003800000 */
[----:B------:R-:W-:Y:S01]  /*d2a0*/  ULDC UR7, c[0x0][0xc50] ;  /* 0x0003140000077ab9 */ /* 0x000fe20000000800 */
[----:B------:R-:W-:Y:S01]  /*d2b0*/  UMOV UR36, UR6 ;  /* 0x0000000600247c82 */ /* 0x000fe20008000000 */
[----:B------:R-:W-:-:S06]  /*d2c0*/  UISETP.NE.AND UP0, UPT, UR7, 0x1, UPT ;  /* 0x000000010700788c */ /* 0x000fcc000bf05270 */
[----:B------:R-:W-:-:S13]  /*d2d0*/  PLOP3.LUT P0, PT, PT, PT, UP0, 0x80, 0x0 ;  /* 0x000000000000781c */ /* 0x000fda0003f0f008 */
[----:B------:R-:W-:Y:S05]  /*d2e0*/  @!P0 BRA `(.L_x_37) ;  /* 0x0000000000308947 */ /* 0x000fea0003800000 */
[----:B------:R-:W-:Y:S01]  /*d2f0*/  ULDC UR4, c[0x0][0xc54] ;  /* 0x0003150000047ab9 */ /* 0x000fe20000000800 */
[----:B------:R-:W-:Y:S01]  /*d300*/  ULDC UR36, c[0x0][0xc58] ;  /* 0x0003160000247ab9 */ /* 0x000fe20000000800 */
[----:B------:R-:W-:-:S04]  /*d310*/  UIMAD.WIDE.U32 UR4, UR6, UR4, URZ ;  /* 0x00000004060472a5 */ /* 0x000fc8000f8e003f */
[----:B------:R-:W-:Y:S01]  /*d320*/  USHF.R.U32.HI UR36, URZ, UR36, UR5 ;  /* 0x000000243f247299 */ /* 0x000fe20008011605 */
[----:B------:R-:W-:Y:S11]  /*d330*/  BRA `(.L_x_37) ;  /* 0x00000000001c7947 */ /* 0x000ff60003800000 */
.L_x_36:
[----:B------:R-:W-:Y:S01]  /*d340*/  ULDC UR7, c[0x0][0xc50] ;  /* 0x0003140000077ab9 */ /* 0x000fe20000000800 */
[----:B------:R-:W-:Y:S01]  /*d350*/  UMOV UR36, UR6 ;  /* 0x0000000600247c82 */ /* 0x000fe20008000000 */
[----:B------:R-:W-:-:S11]  /*d360*/  UISETP.NE.AND UP0, UPT, UR7, 0x1, UPT ;  /* 0x000000010700788c */ /* 0x000fd6000bf05270 */
[----:B------:R-:W-:Y:S01]  /*d370*/  @UP0 ULDC UR4, c[0x0][0xc54] ;  /* 0x0003150000040ab9 */ /* 0x000fe20000000800 */
[----:B------:R-:W-:Y:S01]  /*d380*/  @UP0 ULDC UR8, c[0x0][0xc58] ;  /* 0x0003160000080ab9 */ /* 0x000fe20000000800 */
[----:B------:R-:W-:-:S04]  /*d390*/  UIMAD.WIDE.U32 UR4, UR6, UR4, URZ ;  /* 0x00000004060472a5 */ /* 0x000fc8000f8e003f */
[----:B------:R-:W-:-:S12]  /*d3a0*/  @UP0 USHF.R.U32.HI UR36, URZ, UR8, UR5 ;  /* 0x000000083f240299 */ /* 0x000fd80008011605 */
.L_x_37:
[----:B------:R-:W-:Y:S01]  /*d3b0*/  ISETP.GE.AND P0, PT, R18, RZ, PT ;  /* 0x000000ff1200720c */ /* 0x000fe20003f06270 */
[----:B------:R-:W-:Y:S01]  /*d3c0*/  UIADD3 UR4, -UR36, URZ, URZ ;  /* 0x0000003f24047290 */ /* 0x000fe2000fffe13f */
[----:B------:R-:W-:Y:S01]  /*d3d0*/  MOV R9, 0x1 ;  /* 0x0000000100097802 */ /* 0x000fe20000000f00 */
[----:B------:R-:W-:Y:S02]  /*d3e0*/  IMAD.MOV.U32 R0, RZ, RZ, RZ ;  /* 0x000000ffff007224 */ /* 0x000fe400078e00ff */
[----:B------:R-:W-:Y:S01]  /*d3f0*/  UIMAD UR6, UR7, UR4, UR6 ;  /* 0x00000004070672a4 */ /* 0x000fe2000f8e0206 */
[----:B------:R-:W-:-:S07]  /*d400*/  IMAD.MOV.U32 R3, RZ, RZ, 0x1 ;  /* 0x00000001ff037424 */ /* 0x000fce00078e00ff */
[----:B------:R-:W-:Y:S05]  /*d410*/  @!P0 BRA `(.L_x_38) ;  /* 0x0000004000b08947 */ /* 0x000fea0003800000 */
[----:B------:R-:W-:Y:S01]  /*d420*/  ULDC.64 UR4, c[0x0][0x418] ;  /* 0x0001060000047ab9 */ /* 0x000fe20000000a00 */
[----:B------:R0:W-:Y:S01]  /*d430*/  STL [R1+0xc], RZ ;  /* 0x00000cff01007387 */ /* 0x0001e20000100800 */
[----:B------:R-:W-:Y:S02]  /*d440*/  UISETP.NE.U32.AND UP0, UPT, UR4, URZ, UPT ;  /* 0x0000003f0400728c */ /* 0x000fe4000bf05070 */
[----:B------:R-:W-:Y:S02]  /*d450*/  ULOP3.LUT UR40, UR6, 0xffff, URZ, 0xc0, !UPT ;  /* 0x0000ffff06287892 */ /* 0x000fe4000f8ec03f */
[----:B------:R-:W-:Y:S01]  /*d460*/  UISETP.NE.AND.EX UP0, UPT, UR5, URZ, UPT, UP0 ;  /* 0x0000003f0500728c */ /* 0x000fe2000bf05300 */
[----:B------:R-:W-:Y:S02]  /*d470*/  ULDC UR4, c[0x0][0x424] ;  /* 0x0001090000047ab9 */ /* 0x000fe40000000800 */
[----:B------:R-:W-:Y:S01]  /*d480*/  ULDC UR5, c[0x0][0x2f0] ;  /* 0x0000bc0000057ab9 */ /* 0x000fe20000000800 */
[----:B------:R-:W-:-:S04]  /*d490*/  USEL UR4, UR4, 0x1, UP0 ;  /* 0x0000000104047887 */ /* 0x000fc80008000000 */
[----:B------:R-:W-:-:S04]  /*d4a0*/  UIMAD UR4, UR4, UR5, URZ ;  /* 0x00000005040472a4 */ /* 0x000fc8000f8e023f */
[----:B------:R-:W-:Y:S02]  /*d4b0*/  UISETP.GE.AND UP0, UPT, UR4, 0x1, UPT ;  /* 0x000000010400788c */ /* 0x000fe4000bf06270 */
[----:B------:R-:W-:-:S04]  /*d4c0*/  UIADD3 UR5, UR4, 0x4f, URZ ;  /* 0x0000004f04057890 */ /* 0x000fc8000fffe03f */
[----:B------:R-:W-:Y:S01]  /*d4d0*/  PLOP3.LUT P0, PT, PT, PT, UP0, 0x80, 0x0 ;  /* 0x000000000000781c */ /* 0x000fe20003f0f008 */
[----:B------:R-:W-:-:S04]  /*d4e0*/  UIMAD.WIDE UR4, UR5, 0x66666667, URZ ;  /* 0x66666667050478a5 */ /* 0x000fc8000f8e023f */
[----:B------:R-:W-:-:S04]  /*d4f0*/  USHF.R.U32.HI UR39, URZ, 0x1f, UR5 ;  /* 0x0000001f3f277899 */ /* 0x000fc80008011605 */
[----:B------:R-:W-:-:S04]  /*d500*/  ULEA.HI.SX32 UR39, UR5, UR39, 0x1b ;  /* 0x0000002705277291 */ /* 0x000fc8000f8fda3f */
[----:B0-----:R-:W-:Y:S08]  /*d510*/  @!P0 BRA `(.L_x_39) ;  /* 0x00000000007c8947 */ /* 0x001ff00003800000 */
[----:B------:R-:W-:-:S04]  /*d520*/  USHF.R.U32.HI UR4, URZ, 0x10, UR6 ;  /* 0x000000103f047899 */ /* 0x000fc80008011606 */
[----:B------:R-:W-:-:S11]  /*d530*/  UISETP.NE.AND UP0, UPT, UR4, URZ, UPT ;  /* 0x0000003f0400728c */ /* 0x000fd6000bf05270 */
[----:B------:R-:W-:Y:S02]  /*d540*/  @!UP0 ULDC UR4, c[0x0][0x9f0] ;  /* 0x00027c0000048ab9 */ /* 0x000fe40000000800 */
[----:B------:R-:W-:Y:S01]  /*d550*/  IMAD.U32 R6, RZ, RZ, UR4 ;  /* 0x00000004ff067e24 */ /* 0x000fe2000f8e00ff */
[----:B------:R-:W-:-:S04]  /*d560*/  UIADD3 UR5, UR39, -0x1, UR4 ;  /* 0xffffffff27057890 */ /* 0x000fc8000fffe004 */
[-C--:B------:R-:W-:Y:S02]  /*d570*/  IABS R0, R6.reuse ;  /* 0x0000000600007213 */ /* 0x080fe40000000000 */
[----:B------:R-:W-:Y:S02]  /*d580*/  IABS R6, R6 ;  /* 0x0000000600067213 */ /* 0x000fe40000000000 */
[----:B------:R-:W0:Y:S08]  /*d590*/  I2F.RP R4, R0 ;  /* 0x0000000000047306 */ /* 0x000e300000209400 */
[----:B0-----:R-:W0:Y:S02]  /*d5a0*/  MUFU.RCP R4, R4 ;  /* 0x0000000400047308 */ /* 0x001e240000001000 */
[----:B0-----:R-:W-:-:S06]  /*d5b0*/  IADD3 R2, R4, 0xffffffe, RZ ;  /* 0x0ffffffe04027810 */ /* 0x001fcc0007ffe0ff */
[----:B------:R0:W1:Y:S02]  /*d5c0*/  F2I.FTZ.U32.TRUNC.NTZ R3, R2 ;  /* 0x0000000200037305 */ /* 0x000064000021f000 */
[----:B0-----:R-:W-:Y:S02]  /*d5d0*/  IMAD.MOV.U32 R2, RZ, RZ, RZ ;  /* 0x000000ffff027224 */ /* 0x001fe400078e00ff */
[----:B-1----:R-:W-:-:S04]  /*d5e0*/  IMAD.MOV R5, RZ, RZ, -R3 ;  /* 0x000000ffff057224 */ /* 0x002fc800078e0a03 */
[----:B------:R-:W-:-:S04]  /*d5f0*/  IMAD R5, R5, R0, RZ ;  /* 0x0000000005057224 */ /* 0x000fc800078e02ff */
[----:B------:R-:W-:-:S04]  /*d600*/  IMAD.HI.U32 R3, R3, R5, R2 ;  /* 0x0000000503037227 */ /* 0x000fc800078e0002 */
[----:B------:R-:W-:Y:S01]  /*d610*/  IMAD.U32 R5, RZ, RZ, UR5 ;  /* 0x00000005ff057e24 */ /* 0x000fe2000f8e00ff */
[----:B------:R-:W-:-:S04]  /*d620*/  ULOP3.LUT UR5, UR5, UR4, URZ, 0x3c, !UPT ;  /* 0x0000000405057292 */ /* 0x000fc8000f8e3c3f */
[----:B------:R-:W-:Y:S02]  /*d630*/  IABS R2, R5 ;  /* 0x0000000500027213 */ /* 0x000fe40000000000 */
[----:B------:R-:W-:Y:S02]  /*d640*/  IADD3 R5, RZ, -R6, RZ ;  /* 0x80000006ff057210 */ /* 0x000fe40007ffe0ff */
[----:B------:R-:W-:Y:S01]  /*d650*/  ISETP.LE.AND P2, PT, RZ, UR5, PT ;  /* 0x00000005ff007c0c */ /* 0x000fe2000bf43270 */
[----:B------:R-:W-:-:S04]  /*d660*/  IMAD.HI.U32 R3, R3, R2, RZ ;  /* 0x0000000203037227 */ /* 0x000fc800078e00ff */
[----:B------:R-:W-:-:S05]  /*d670*/  IMAD R5, R3, R5, R2 ;  /* 0x0000000503057224 */ /* 0x000fca00078e0202 */
[----:B------:R-:W-:-:S13]  /*d680*/  ISETP.GT.U32.AND P1, PT, R0, R5, PT ;  /* 0x000000050000720c */ /* 0x000fda0003f24070 */
[----:B------:R-:W-:Y:S02]  /*d690*/  @!P1 IMAD.IADD R5, R5, 0x1, -R0 ;  /* 0x0000000105059824 */ /* 0x000fe400078e0a00 */
[----:B------:R-:W-:Y:S01]  /*d6a0*/  @!P1 VIADD R3, R3, 0x1 ;  /* 0x0000000103039836 */ /* 0x000fe20000000000 */
[----:B------:R-:W-:Y:S02]  /*d6b0*/  ISETP.NE.AND P1, PT, RZ, UR4, PT ;  /* 0x00000004ff007c0c */ /* 0x000fe4000bf25270 */
[----:B------:R-:W-:-:S13]  /*d6c0*/  ISETP.GE.U32.AND P0, PT, R5, R0, PT ;  /* 0x000000000500720c */ /* 0x000fda0003f06070 */
[----:B------:R-:W-:-:S05]  /*d6d0*/  @P0 VIADD R3, R3, 0x1 ;  /* 0x0000000103030836 */ /* 0x000fca0000000000 */
[----:B------:R-:W-:Y:S02]  /*d6e0*/  @!P2 IADD3 R3, -R3, RZ, RZ ;  /* 0x000000ff0303a210 */ /* 0x000fe40007ffe1ff */
[----:B------:R-:W-:-:S05]  /*d6f0*/  @!P1 LOP3.LUT R3, RZ, UR4, RZ, 0x33, !PT ;  /* 0x00000004ff039c12 */ /* 0x000fca000f8e33ff */
[----:B------:R0:W-:Y:S02]  /*d700*/  STL [R1+0xc], R3 ;  /* 0x00000c0301007387 */ /* 0x0001e40000100800 */
.L_x_39:
[----:B------:R-:W2:Y:S01]  /*d710*/  LDL R2, [R1+0xc] ;  /* 0x00000c0001027983 */ /* 0x000ea20000100800 */
[----:B0-----:R-:W-:Y:S02]  /*d720*/  IMAD.MOV.U32 R3, RZ, RZ, 0x1 ;  /* 0x00000001ff037424 */ /* 0x001fe400078e00ff */
[----:B--2---:R-:W-:-:S05]  /*d730*/  IMAD R0, R2, UR40, RZ ;  /* 0x0000002802007c24 */ /* 0x004fca000f8e02ff */
[----:B------:R-:W-:Y:S01]  /*d740*/  VIADDMNMX R17, R0, R2, UR39, PT ;  /* 0x0000002700117e46 */ /* 0x000fe2000b800102 */
[----:B------:R0:W-:Y:S03]  /*d750*/  STL [R1+0x8], R0 ;  /* 0x0000080001007387 */ /* 0x0001e60000100800 */
[----:B------:R-:W-:Y:S01]  /*d760*/  ISETP.GT.AND P0, PT, R17, R0, PT ;  /* 0x000000001100720c */ /* 0x000fe20003f04270 */
[----:B------:R1:W-:Y:S01]  /*d770*/  STL [R1+0x10], R17 ;  /* 0x0000101101007387 */ /* 0x0003e20000100800 */
[----:B0-----:R-:W-:-:S11]  /*d780*/  IMAD.MOV.U32 R0, RZ, RZ, RZ ;  /* 0x000000ffff007224 */ /* 0x001fd600078e00ff */
[----:B-1----:R-:W-:Y:S05]  /*d790*/  @!P0 BRA `(.L_x_38) ;  /* 0x0000003c00d08947 */ /* 0x002fea0003800000 */
[----:B------:R-:W0:Y:S01]  /*d7a0*/  S2UR UR4, SR_CgaCtaId ;  /* 0x00000000000479c3 */ /* 0x000e220000008800 */
[----:B------:R-:W-:Y:S02]  /*d7b0*/  UMOV UR38, 0x400 ;  /* 0x0000040000267882 */ /* 0x000fe40000000000 */
[----:B0-----:R-:W-:-:S04]  /*d7c0*/  ULEA UR38, UR4, UR38, 0x18 ;  /* 0x0000002604267291 */ /* 0x001fc8000f8ec03f */
[----:B------:R-:W-:-:S04]  /*d7d0*/  UIADD3 UR4, UR38, 0x24400, URZ ;  /* 0x0002440026047890 */ /* 0x000fc8000fffe03f */
[----:B------:R-:W-:-:S06]  /*d7e0*/  ULOP3.LUT UP0, URZ, UR4, 0x3ff, URZ, 0xc0, !UPT ;  /* 0x000003ff043f7892 */ /* 0x000fcc000f80c03f */
[----:B------:R-:W-:-:S13]  /*d7f0*/  PLOP3.LUT P0, PT, PT, PT, UP0, 0x80, 0x0 ;  /* 0x000000000000781c */ /* 0x000fda0003f0f008 */
[----:B------:R-:W-:Y:S05]  /*d800*/  @!P0 BRA `(.L_x_40) ;  /* 0x0000000000408947 */ /* 0x000fea0003800000 */
[----:B------:R-:W-:Y:S01]  /*d810*/  MOV R2, 0x0 ;  /* 0x0000000000027802 */ /* 0x000fe20000000f00 */
[----:B------:R-:W-:Y:S01]  /*d820*/  ULDC.64 UR6, c[0x4][0x1b8] ;  /* 0x01006e0000067ab9 */ /* 0x000fe20000000a00 */
[----:B------:R-:W-:Y:S01]  /*d830*/  ULDC.64 UR8, c[0x4][0x1c0] ;  /* 0x0100700000087ab9 */ /* 0x000fe20000000a00 */
[----:B------:R-:W-:Y:S01]  /*d840*/  ULDC.64 UR4, c[0x4][0x118] ;  /* 0x0100460000047ab9 */ /* 0x000fe20000000a00 */
[----:B------:R-:W-:Y:S01]  /*d850*/  IMAD.U32 R4, RZ, RZ, UR6 ;  /* 0x00000006ff047e24 */ /* 0x000fe2000f8e00ff */
[----:B------:R-:W-:Y:S01]  /*d860*/  MOV R5, UR7 ;  /* 0x0000000700057c02 */ /* 0x000fe20008000f00 */
[----:B------:R-:W0:Y:S01]  /*d870*/  LDC.64 R2, c[0x4][R2] ;  /* 0x0100000002027b82 */ /* 0x000e220000000a00 */
[----:B------:R-:W-:Y:S01]  /*d880*/  IMAD.U32 R6, RZ, RZ, UR8 ;  /* 0x00000008ff067e24 */ /* 0x000fe2000f8e00ff */
[----:B------:R-:W-:Y:S01]  /*d890*/  MOV R11, UR5 ;  /* 0x00000005000b7c02 */ /* 0x000fe20008000f00 */
[----:B------:R-:W-:Y:S02]  /*d8a0*/  IMAD.U32 R7, RZ, RZ, UR9 ;  /* 0x00000009ff077e24 */ /* 0x000fe4000f8e00ff */
[----:B------:R-:W-:-:S02]  /*d8b0*/  IMAD.U32 R10, RZ, RZ, UR4 ;  /* 0x00000004ff0a7e24 */ /* 0x000fc4000f8e00ff */
[----:B------:R-:W-:Y:S02]  /*d8c0*/  IMAD.MOV.U32 R8, RZ, RZ, 0x70 ;  /* 0x00000070ff087424 */ /* 0x000fe400078e00ff */
[----:B------:R-:W-:Y:S02]  /*d8d0*/  IMAD.MOV.U32 R12, RZ, RZ, 0x1 ;  /* 0x00000001ff0c7424 */ /* 0x000fe400078e00ff */
[----:B------:R-:W-:-:S07]  /*d8e0*/  IMAD.MOV.U32 R13, RZ, RZ, RZ ;  /* 0x000000ffff0d7224 */ /* 0x000fce00078e00ff */
[----:B------:R-:W-:-:S07]  /*d8f0*/  LEPC R20, `(.L_x_40) ;  /* 0x000000001014794e */ /* 0x000fce0000000000 */
[----:B0-----:R-:W-:Y:S05]  /*d900*/  CALL.ABS.NOINC R2 ;  /* 0x0000000002007343 */ /* 0x001fea0003c00000 */
.L_x_40:
        /* <DEDUP_REMOVED lines=8> */
[----:B------:R0:W1:Y:S01]  /*d990*/  LDC.64 R2, c[0x4][R16] ;  /* 0x0100000010027b82 */ /* 0x0000620000000a00 */
[----:B------:R-:W-:Y:S01]  /*d9a0*/  MOV R4, UR6 ;  /* 0x0000000600047c02 */ /* 0x000fe20008000f00 */
[----:B------:R-:W-:Y:S01]  /*d9b0*/  IMAD.U32 R5, RZ, RZ, UR7 ;  /* 0x00000007ff057e24 */ /* 0x000fe2000f8e00ff */
[----:B------:R-:W-:Y:S01]  /*d9c0*/  MOV R10, UR4 ;  /* 0x00000004000a7c02 */ /* 0x000fe20008000f00 */
[----:B------:R-:W-:Y:S01]  /*d9d0*/  IMAD.U32 R6, RZ, RZ, UR8 ;  /* 0x00000008ff067e24 */ /* 0x000fe2000f8e00ff */
[----:B------:R-:W-:Y:S01]  /*d9e0*/  MOV R13, RZ ;  /* 0x000000ff000d7202 */ /* 0x000fe20000000f00 */
[----:B------:R-:W-:-:S02]  /*d9f0*/  IMAD.U32 R7, RZ, RZ, UR9 ;  /* 0x00000009ff077e24 */ /* 0x000fc4000f8e00ff */
[----:B------:R-:W-:Y:S02]  /*da00*/  IMAD.U32 R11, RZ, RZ, UR5 ;  /* 0x00000005ff0b7e24 */ /* 0x000fe4000f8e00ff */
[----:B------:R-:W-:Y:S02]  /*da10*/  IMAD.MOV.U32 R8, RZ, RZ, 0x70 ;  /* 0x00000070ff087424 */ /* 0x000fe400078e00ff */
[----:B0-----:R-:W-:-:S07]  /*da20*/  IMAD.MOV.U32 R12, RZ, RZ, 0x1 ;  /* 0x00000001ff0c7424 */ /* 0x001fce00078e00ff */
[----:B------:R-:W-:-:S07]  /*da30*/  LEPC R20, `(.L_x_42) ;  /* 0x000000001014794e */ /* 0x000fce0000000000 */
[----:B-1----:R-:W-:Y:S05]  /*da40*/  CALL.ABS.NOINC R2 ;  /* 0x0000000002007343 */ /* 0x002fea0003c00000 */
.L_x_42:
[----:B------:R0:W1:Y:S01]  /*da50*/  LDC.64 R2, c[0x4][R16] ;  /* 0x0100000010027b82 */ /* 0x0000620000000a00 */
[----:B------:R-:W-:Y:S01]  /*da60*/  ULDC.64 UR6, c[0x4][0x1b8] ;  /* 0x01006e0000067ab9 */ /* 0x000fe20000000a00 */
[----:B------:R-:W-:Y:S01]  /*da70*/  ULDC.64 UR8, c[0x4][0x1c0] ;  /* 0x0100700000087ab9 */ /* 0x000fe20000000a00 */
[----:B------:R-:W-:Y:S01]  /*da80*/  ULDC.64 UR4, c[0x4][0x128] ;  /* 0x01004a0000047ab9 */ /* 0x000fe20000000a00 */
[----:B------:R-:W-:Y:S01]  /*da90*/  IMAD.U32 R4, RZ, RZ, UR6 ;  /* 0x00000006ff047e24 */ /* 0x000fe2000f8e00ff */
[----:B------:R-:W-:Y:S01]  /*daa0*/  MOV R7, UR9 ;  /* 0x0000000900077c02 */ /* 0x000fe20008000f00 */
[----:B------:R-:W-:Y:S01]  /*dab0*/  IMAD.U32 R5, RZ, RZ, UR7 ;  /* 0x00000007ff057e24 */ /* 0x000fe2000f8e00ff */
[----:B------:R-:W-:Y:S01]  /*dac0*/  MOV R12, 0x1 ;  /* 0x00000001000c7802 */ /* 0x000fe20000000f00 */
[----:B------:R-:W-:Y:S02]  /*dad0*/  IMAD.U32 R6, RZ, RZ, UR8 ;  /* 0x00000008ff067e24 */ /* 0x000fe4000f8e00ff */
[----:B------:R-:W-:-:S02]  /*dae0*/  IMAD.U32 R10, RZ, RZ, UR4 ;  /* 0x00000004ff0a7e24 */ /* 0x000fc4000f8e00ff */
[----:B------:R-:W-:Y:S02]  /*daf0*/  IMAD.U32 R11, RZ, RZ, UR5 ;  /* 0x00000005ff0b7e24 */ /* 0x000fe4000f8e00ff */
[----:B------:R-:W-:Y:S02]  /*db00*/  IMAD.MOV.U32 R8, RZ, RZ, 0x70 ;  /* 0x00000070ff087424 */ /* 0x000fe400078e00ff */
[----:B0-----:R-:W-:-:S07]  /*db10*/  IMAD.MOV.U32 R13, RZ, RZ, RZ ;  /* 0x000000ffff0d7224 */ /* 0x001fce00078e00ff */
[----:B------:R-:W-:-:S07]  /*db20*/  LEPC R20, `(.L_x_41) ;  /* 0x000000001014794e */ /* 0x000fce0000000000 */
[----:B-1----:R-:W-:Y:S05]  /*db30*/  CALL.ABS.NOINC R2 ;  /* 0x0000000002007343 */ /* 0x002fea0003c00000 */
.L_x_41:
[----:B------:R-:W0:Y:S01]  /*db40*/  LDC.64 R2, c[0x0][0x9f8] ;  /* 0x00027e00ff027b82 */ /* 0x000e220000000a00 */
[----:B------:R-:W-:Y:S01]  /*db50*/  ULDC.64 UR4, c[0x0][0x208] ;  /* 0x0000820000047ab9 */ /* 0x000fe20000000a00 */
[----:B0-----:R-:W-:-:S04]  /*db60*/  ISETP.NE.U32.AND P0, PT, R2, RZ, PT ;  /* 0x000000ff0200720c */ /* 0x001fc80003f05070 */
[----:B------:R-:W-:-:S13]  /*db70*/  ISETP.NE.AND.EX P0, PT, R3, RZ, PT, P0 ;  /* 0x000000ff0300720c */ /* 0x000fda0003f05300 */
[----:B------:R-:W0:Y:S02]  /*db80*/  @P0 LDC.64 R2, c[0x0][0x9f8] ;  /* 0x00027e00ff020b82 */ /* 0x000e240000000a00 */
[----:B0-----:R-:W-:-:S05]  /*db90*/  @P0 IMAD.WIDE R2, R18, 0x4, R2 ;  /* 0x0000000412020825 */ /* 0x001fca00078e0202 */
[----:B------:R0:W2:Y:S01]  /*dba0*/  @P0 LDG.E R18, desc[UR4][R2.64] ;  /* 0x0000000402120981 */ /* 0x0000a2000c1e1900 */
[----:B------:R-:W-:Y:S01]  /*dbb0*/  UMOV UR4, 0xffffffff ;  /* 0xffffffff00047882 */ /* 0x000fe20000000000 */
[----:B------:R-:W-:Y:S01]  /*dbc0*/  VIADD R17, R17, 0xffffffff ;  /* 0xffffffff11117836 */ /* 0x000fe20000000000 */
[----:B------:R-:W1:Y:S01]  /*dbd0*/  S2R R16, SR_TID.X ;  /* 0x0000000000107919 */ /* 0x000e620000002100 */
[----:B0-----:R-:W0:Y:S02]  /*dbe0*/  LDC.64 R2, c[0x0][0x418] ;  /* 0x00010600ff027b82 */ /* 0x001e240000000a00 */
[----:B0-----:R-:W-:Y:S02]  /*dbf0*/  ISETP.NE.U32.AND P0, PT, R2, RZ, PT ;  /* 0x000000ff0200720c */ /* 0x001fe40003f05070 */
[----:B-1----:R-:W-:Y:S02]  /*dc00*/  SHF.R.U32.HI R0, RZ, 0x5, R16 ;  /* 0x00000005ff007819 */ /* 0x002fe40000011610 */
[----:B------:R-:W-:-:S02]  /*dc10*/  ISETP.NE.AND.EX P1, PT, R3, RZ, PT, P0 ;  /* 0x000000ff0300720c */ /* 0x000fc40003f25300 */
[----:B------:R-:W-:Y:S02]  /*dc20*/  LOP3.LUT R0, R0, 0x3, RZ, 0xc0, !PT ;  /* 0x0000000300007812 */ /* 0x000fe400078ec0ff */
[----:B------:R-:W-:-:S05]  /*dc30*/  P2R R4, PR, RZ, 0x2 ;  /* 0x00000002ff047803 */ /* 0x000fca0000000000 */
[----:B------:R0:W-:Y:S01]  /*dc40*/  STL [R1+0x4], R4 ;  /* 0x0000040401007387 */ /* 0x0001e20000100800 */
[----:B--2---:R-:W-:Y:S02]  /*dc50*/  SHF.R.S32.HI R19, RZ, 0x1f, R18 ;  /* 0x0000001fff137819 */ /* 0x004fe40000011412 */
[----:B------:R-:W-:Y:S01]  /*dc60*/  SEL R16, R18, RZ, !P1 ;  /* 0x000000ff12107207 */ /* 0x000fe20004800000 */
[----:B0-----:R-:W-:Y:S06]  /*dc70*/  BRA.DIV UR4, `(.L_x_43) ;  /* 0x0000003e04e07947 */ /* 0x001fec000b800000 */
[----:B------:R0:W1:Y:S02]  /*dc80*/  SHFL.IDX PT, R14, R0, RZ, 0x1f ;  /* 0x00001fff000e7589 */ /* 0x00006400000e0000 */
.L_x_134:
[----:B------:R-:W-:Y:S02]  /*dc90*/  PLOP3.LUT P2, PT, PT, PT, PT, 0x8, 0x0 ;  /* 0x000000000000781c */ /* 0x000fe40003f4e170 */
[----:B-1----:R-:W-:Y:S02]  /*dca0*/  ISETP.NE.AND P0, PT, R14, RZ, PT ;  /* 0x000000ff0e00720c */ /* 0x002fe40003f05270 */
[----:B0-----:R-:W-:-:S05]  /*dcb0*/  P2R R0, PR, RZ, 0x4 ;  /* 0x00000004ff007803 */ /* 0x001fca0000000000 */
[----:B------:R0:W-:Y:S06]  /*dcc0*/  STL [R1], R0 ;  /* 0x0000000001007387 */ /* 0x0001ec0000100800 */
[----:B------:R-:W-:Y:S05]  /*dcd0*/  @P0 BRA `(.L_x_44) ;  /* 0x00000004002c0947 */ /* 0x000fea0003800000 */
[----:B------:R-:W-:-:S03]  /*dce0*/  UMOV UR4, 0xffffffff ;  /* 0xffffffff00047882 */ /* 0x000fc60000000000 */
[----:B------:R-:W-:Y:S05]  /*dcf0*/  BRA.DIV UR4, `(.L_x_45) ;  /* 0x0000003e04e07947 */ /* 0x000fea000b800000 */
[----:B------:R-:W-:-:S13]  /*dd00*/  ELECT P6, URZ, PT ;  /* 0x00000000003f782f */ /* 0x000fda00038c0000 */
.L_x_137:
[----:B------:R-:W-:Y:S05]  /*dd10*/  @!P6 BRA `(.L_x_44) ;  /* 0x00000004001ce947 */ /* 0x000fea0003800000 */
[----:B------:R-:W-:Y:S01]  /*dd20*/  IMAD.MOV.U32 R16, RZ, RZ, R18 ;  /* 0x000000ffff107224 */ /* 0x000fe200078e0012 */
[----:B------:R-:W-:Y:S06]  /*dd30*/  @!P1 BRA `(.L_x_46) ;  /* 0x0000000000489947 */ /* 0x000fec0003800000 */
[----:B------:R-:W1:Y:S01]  /*dd40*/  LDC R6, c[0x0][0x43c] ;  /* 0x00010f00ff067b82 */ /* 0x000e620000000800 */
[----:B------:R-:W-:Y:S01]  /*dd50*/  ULDC.64 UR4, c[0x0][0x428] ;  /* 0x00010a0000047ab9 */ /* 0x000fe20000000a00 */
[----:B------:R-:W-:Y:S01]  /*dd60*/  ULDC.64 UR6, c[0x0][0x208] ;  /* 0x0000820000067ab9 */ /* 0x000fe20000000a00 */
[----:B------:R-:W-:-:S04]  /*dd70*/  IMAD R7, R19, UR4, RZ ;  /* 0x0000000413077c24 */ /* 0x000fc8000f8e02ff */
[----:B------:R-:W-:Y:S01]  /*dd80*/  IMAD R7, R18, UR5, R7 ;  /* 0x0000000512077c24 */ /* 0x000fe2000f8e0207 */
[----:B-1----:R-:W-:-:S13]  /*dd90*/  ISETP.NE.AND P0, PT, R6, 0x1, PT ;  /* 0x000000010600780c */ /* 0x002fda0003f05270 */
[----:B------:R-:W0:Y:S02]  /*dda0*/  @P0 LDC.64 R4, c[0x0][0x440] ;  /* 0x00011000ff040b82 */ /* 0x000e240000000a00 */
[----:B0-----:R-:W-:Y:S01]  /*ddb0*/  @P0 IMAD.HI.U32 R0, R17, R4, RZ ;  /* 0x0000000411000227 */ /* 0x001fe200078e00ff */
[----:B------:R-:W-:-:S04]  /*ddc0*/  MOV R4, R17 ;  /* 0x0000001100047202 */ /* 0x000fc80000000f00 */
[----:B------:R-:W-:-:S04]  /*ddd0*/  @P0 SHF.R.U32.HI R4, RZ, R5, R0 ;  /* 0x00000005ff040219 */ /* 0x000fc80000011600 */
[--C-:B------:R-:W-:Y:S01]  /*dde0*/  SHF.R.S32.HI R5, RZ, 0x1f, R4.reuse ;  /* 0x0000001fff057819 */ /* 0x100fe20000011404 */
[--C-:B------:R-:W-:Y:S02]  /*ddf0*/  IMAD.MOV R0, RZ, RZ, -R4.reuse ;  /* 0x000000ffff007224 */ /* 0x100fe400078e0a04 */
[----:B------:R-:W-:-:S04]  /*de00*/  IMAD.WIDE.U32 R4, R18, UR4, R4 ;  /* 0x0000000412047c25 */ /* 0x000fc8000f8e0004 */
[----:B------:R-:W-:Y:S01]  /*de10*/  IMAD R17, R6, R0, R17 ;  /* 0x0000000006117224 */ /* 0x000fe200078e0211 */
[----:B------:R-:W-:Y:S01]  /*de20*/  LEA R2, P0, R4, R2, 0x2 ;  /* 0x0000000204027211 */ /* 0x000fe200078010ff */
[----:B------:R-:W-:-:S05]  /*de30*/  IMAD.IADD R0, R5, 0x1, R7 ;  /* 0x0000000105007824 */ /* 0x000fca00078e0207 */
[----:B------:R-:W-:-:S05]  /*de40*/  LEA.HI.X R3, R4, R3, R0, 0x2, P0 ;  /* 0x0000000304037211 */ /* 0x000fca00000f1400 */
[----:B------:R1:W5:Y:S02]  /*de50*/  LDG.E R16, desc[UR6][R2.64] ;  /* 0x0000000602107981 */ /* 0x000364000c1e1900 */
.L_x_46:
[----:B0-----:R-:W-:Y:S01]  /*de60*/  IMAD.MOV.U32 R0, RZ, RZ, 0x1 ;  /* 0x00000001ff007424 */ /* 0x001fe200078e00ff */
[----:B------:R-:W1:Y:S04]  /*de70*/  S2R R8, SR_TID.X ;  /* 0x0000000000087919 */ /* 0x000e680000002100 */
[----:B------:R-:W-:-:S04]  /*de80*/  SHF.L.U32 R0, R0, 0x1f, RZ ;  /* 0x0000001f00007819 */ /* 0x000fc800000006ff */
[----:B------:R-:W0:Y:S01]  /*de90*/  SYNCS.PHASECHK.TRANS64.TRYWAIT P0, [UR38+0x38840], R0 ;  /* 0x03884000ff0075a7 */ /* 0x000e220008000166 */
[----:B-1----:R-:W-:-:S04]  /*dea0*/  LOP3.LUT R2, R8, 0x7f, RZ, 0xc0, !PT ;  /* 0x0000007f08027812 */ /* 0x002fc800078ec0ff */
[----:B------:R-:W-:Y:S01]  /*deb0*/  ISETP.NE.AND P1, PT, R2, RZ, PT ;  /* 0x000000ff0200720c */ /* 0x000fe20003f25270 */
[----:B0-----:R-:W-:-:S12]  /*dec0*/  @!P0 BRA `(.L_x_47) ;  /* 0x0000003c008c8947 */ /* 0x001fd80003800000 */
.L_x_138:
[----:B------:R-:W-:Y:S05]  /*ded0*/  @P1 BRA `(.L_x_48) ;  /* 0x0000000000181947 */ /* 0x000fea0003800000 */
[----:B------:R-:W1:Y:S01]  /*dee0*/  S2R R2, SR_TID.X ;  /* 0x0000000000027919 */ /* 0x000e620000002100 */
[----:B0-----:R-:W-:-:S04]  /*def0*/  MOV R0, 0xa000 ;  /* 0x0000a00000007802 */ /* 0x001fc80000000f00 */
[----:B------:R2:W-:Y:S01]  /*df00*/  SYNCS.ARRIVE.TRANS64 RZ, [UR38+0x38830], R0 ;  /* 0x03883000ffff79a7 */ /* 0x0005e20008000026 */
[----:B-1----:R-:W-:-:S13]  /*df10*/  LOP3.LUT P0, RZ, R2, 0x1f, RZ, 0xc0, !PT ;  /* 0x0000001f02ff7812 */ /* 0x002fda000780c0ff */
[----:B--2---:R-:W-:Y:S05]  /*df20*/  @!P0 BRA `(.L_x_48) ;  /* 0x0000000000048947 */ /* 0x004fea0003800000 */
[----:B------:R-:W-:Y:S01]  /*df30*/  BPT.TRAP 0x1 ;  /* 0x000000040000795c */ /* 0x000fe20000300000 */
.L_x_48:
[----:B------:R-:W-:Y:S01]  /*df40*/  R2UR UR11, R17 ;  /* 0x00000000110b72ca */ /* 0x000fe200000e0000 */
[----:B------:R-:W-:Y:S01]  /*df50*/  ULDC.64 UR4, c[0x0][0x198] ;  /* 0x0000660000047ab9 */ /* 0x000fe20000000a00 */
[----:B-----5:R-:W-:Y:S01]  /*df60*/  R2UR UR13, R16 ;  /* 0x00000000100d72ca */ /* 0x020fe200000e0000 */
[----:B------:R-:W-:Y:S01]  /*df70*/  UIADD3 UR4, UP0, UR4, 0x370, URZ ;  /* 0x0000037004047890 */ /* 0x000fe2000ff1e03f */
[----:B------:R-:W-:Y:S01]  /*df80*/  PLOP3.LUT P0, PT, PT, PT, PT, 0x80, 0x0 ;  /* 0x000000000000781c */ /* 0x000fe20003f0f070 */
[----:B------:R-:W-:Y:S02]  /*df90*/  UIADD3 UR8, UR38, 0x24400, URZ ;  /* 0x0002440026087890 */ /* 0x000fe4000fffe03f */
[----:B------:R-:W-:Y:S01]  /*dfa0*/  UIADD3 UR9, UR38, 0x38830, URZ ;  /* 0x0003883026097890 */ /* 0x000fe2000fffe03f */
[----:B0-----:R-:W-:Y:S01]  /*dfb0*/  P2R R0, PR, RZ, 0x1 ;  /* 0x00000001ff007803 */ /* 0x001fe20000000000 */
[----:B------:R-:W-:Y:S02]  /*dfc0*/  UIADD3.X UR5, URZ, UR5, URZ, UP0, !UPT ;  /* 0x000000053f057290 */ /* 0x000fe400087fe43f */
[----:B------:R-:W-:-:S02]  /*dfd0*/  UIADD3 UR24, UR38, 0x26c00, URZ ;  /* 0x00026c0026187890 */ /* 0x000fc4000fffe03f */
[----:B------:R-:W-:Y:S01]  /*dfe0*/  UIMAD UR11, UR11, 0x50, URZ ;  /* 0x000000500b0b78a4 */ /* 0x000fe2000f8e023f */
[----:B------:R1:W-:Y:S01]  /*dff0*/  STL [R1], R0 ;  /* 0x0000000001007387 */ /* 0x0003e20000100800 */
[----:B------:R-:W-:Y:S02]  /*e000*/  UIADD3 UR16, UR38, 0x29400, URZ ;  /* 0x0002940026107890 */ /* 0x000fe4000fffe03f */
[----:B------:R-:W-:Y:S01]  /*e010*/  UIADD3 UR32, UR38, 0x2bc00, URZ ;  /* 0x0002bc0026207890 */ /* 0x000fe2000fffe03f */
[----:B------:R-:W-:Y:S01]  /*e020*/  UMOV UR6, 0x0 ;  /* 0x0000000000067882 */ /* 0x000fe20000000000 */
[----:B------:R-:W-:Y:S01]  /*e030*/  UMOV UR7, 0x14f00000 ;  /* 0x14f0000000077882 */ /* 0x000fe20000000000 */
[----:B------:R-:W-:Y:S01]  /*e040*/  UMOV UR10, URZ ;  /* 0x0000003f000a7c82 */ /* 0x000fe20008000000 */
[----:B------:R-:W-:Y:S01]  /*e050*/  UMOV UR12, UR36 ;  /* 0x00000024000c7c82 */ /* 0x000fe20008000000 */
[----:B------:R-:W-:Y:S01]  /*e060*/  UMOV UR26, 0x40 ;  /* 0x00000040001a7882 */ /* 0x000fe20000000000 */
[----:B------:R-:W-:Y:S01]  /*e070*/  UMOV UR28, UR36 ;  /* 0x00000024001c7c82 */ /* 0x000fe20008000000 */
[----:B------:R-:W-:Y:S01]  /*e080*/  UMOV UR25, UR9 ;  /* 0x0000000900197c82 */ /* 0x000fe20008000000 */
[----:B------:R-:W-:Y:S01]  /*e090*/  UMOV UR29, UR13 ;  /* 0x0000000d001d7c82 */ /* 0x000fe20008000000 */
[----:B------:R-:W-:Y:S01]  /*e0a0*/  UMOV UR27, UR11 ;  /* 0x0000000b001b7c82 */ /* 0x000fe20008000000 */
[----:B------:R-:W-:Y:S01]  /*e0b0*/  UMOV UR18, 0x80 ;  /* 0x0000008000127882 */ /* 0x000fe20000000000 */
[----:B------:R-:W-:Y:S01]  /*e0c0*/  UMOV UR20, UR36 ;  /* 0x0000002400147c82 */ /* 0x000fe20008000000 */
[----:B------:R1:W-:Y:S01]  /*e0d0*/  UTMALDG.4D [UR8], [UR4], desc[UR6] ;  /* 0x00000608040075b4 */ /* 0x0003e20008019000 */
[----:B------:R-:W-:Y:S01]  /*e0e0*/  UMOV UR17, UR9 ;  /* 0x0000000900117c82 */ /* 0x000fe20008000000 */
[----:B------:R-:W-:Y:S01]  /*e0f0*/  UMOV UR21, UR13 ;  /* 0x0000000d00157c82 */ /* 0x000fe20008000000 */
[----:B------:R-:W-:Y:S01]  /*e100*/  UMOV UR19, UR11 ;  /* 0x0000000b00137c82 */ /* 0x000fe20008000000 */
[----:B------:R-:W-:Y:S01]  /*e110*/  UMOV UR34, 0xc0 ;  /* 0x000000c000227882 */ /* 0x000fe20000000000 */
[----:B------:R-:W-:Y:S01]  /*e120*/  UMOV UR33, UR9 ;  /* 0x0000000900217c82 */ /* 0x000fe20008000000 */
[----:B------:R-:W-:Y:S01]  /*e130*/  UMOV UR37, UR13 ;  /* 0x0000000d00257c82 */ /* 0x000fe20008000000 */
[----:B------:R-:W-:Y:S01]  /*e140*/  UMOV UR35, UR11 ;  /* 0x0000000b00237c82 */ /* 0x000fe20008000000 */
[----:B------:R1:W-:Y:S01]  /*e150*/  UTMALDG.4D [UR24], [UR4], desc[UR6] ;  /* 0x00000618040075b4 */ /* 0x0003e20008019000 */
[----:B------:R1:W-:Y:S01]  /*e160*/  UTMALDG.4D [UR16], [UR4], desc[UR6] ;  /* 0x00000610040075b4 */ /* 0x0003e20008019000 */
[----:B------:R1:W-:Y:S02]  /*e170*/  UTMALDG.4D [UR32], [UR4], desc[UR6] ;  /* 0x00000620040075b4 */ /* 0x0003e40008019000 */
[----:B-1----:R-:W-:Y:S01]  /*e180*/  NOP ;  /* 0x0000000000007918 */ /* 0x002fe20000000000 */
.L_x_44:
[----:B------:R-:W-:Y:S05]  /*e190*/  WARPSYNC.ALL ;  /* 0x0000000000007948 */ /* 0x000fea0003800000 */
[----:B------:R-:W-:Y:S01]  /*e1a0*/  UIADD3 UR4, UR38, 0x14400, URZ ;  /* 0x0001440026047890 */ /* 0x000fe2000fffe03f */
[----:B------:R-:W-:Y:S03]  /*e1b0*/  BAR.SYNC.DEFER_BLOCKING 0x8, 0x180 ;  /* 0x0206000000007b1d */ /* 0x000fe60000010000 */
        /* <DEDUP_REMOVED lines=9> */
[----:B------:R-:W1:Y:S01]  /*e250*/  LDC.64 R2, c[0x4][R2] ;  /* 0x0100000002027b82 */ /* 0x000e620000000a00 */
[----:B------:R-:W-:Y:S01]  /*e260*/  IMAD.U32 R5, RZ, RZ, UR7 ;  /* 0x00000007ff057e24 */ /* 0x000fe2000f8e00ff */
[----:B------:R-:W-:Y:S01]  /*e270*/  MOV R12, 0x1 ;  /* 0x00000001000c7802 */ /* 0x000fe20000000f00 */
[----:B------:R-:W-:Y:S02]  /*e280*/  IMAD.U32 R6, RZ, RZ, UR8 ;  /* 0x00000008ff067e24 */ /* 0x000fe4000f8e00ff */
[----:B------:R-:W-:-:S02]  /*e290*/  IMAD.U32 R10, RZ, RZ, UR4 ;  /* 0x00000004ff0a7e24 */ /* 0x000fc4000f8e00ff */
[----:B------:R-:W-:Y:S02]  /*e2a0*/  IMAD.U32 R11, RZ, RZ, UR5 ;  /* 0x00000005ff0b7e24 */ /* 0x000fe4000f8e00ff */
[----:B------:R-:W-:Y:S02]  /*e2b0*/  IMAD.MOV.U32 R8, RZ, RZ, 0x70 ;  /* 0x00000070ff087424 */ /* 0x000fe400078e00ff */
[----:B------:R-:W-:-:S07]  /*e2c0*/  IMAD.MOV.U32 R13, RZ, RZ, RZ ;  /* 0x000000ffff0d7224 */ /* 0x000fce00078e00ff */
[----:B------:R-:W-:-:S07]  /*e2d0*/  LEPC R20, `(.L_x_49) ;  /* 0x000000001014794e */ /* 0x000fce0000000000 */
[----:B01----:R-:W-:Y:S05]  /*e2e0*/  CALL.ABS.NOINC R2 ;  /* 0x0000000002007343 */ /* 0x003fea0003c00000 */
.L_x_49:
[----:B------:R-:W1:Y:S01]  /*e2f0*/  S2R R4, SR_CTAID.Z ;  /* 0x0000000000047919 */ /* 0x000e620000002700 */
[----:B------:R-:W2:Y:S01]  /*e300*/  LDC R20, c[0x0][0x448] ;  /* 0x00011200ff147b82 */ /* 0x000ea20000000800 */
[----:B------:R-:W-:Y:S01]  /*e310*/  USHF.R.S32.HI UR4, URZ, 0x1f, UR36 ;  /* 0x0000001f3f047899 */ /* 0x000fe20008011424 */
[----:B------:R-:W3:Y:S01]  /*e320*/  S2R R12, SR_TID.X ;  /* 0x00000000000c7919 */ /* 0x000ee20000002100 */
[----:B------:R-:W-:Y:S02]  /*e330*/  ULDC.64 UR8, c[0x0][0x2d8] ;  /* 0x0000b60000087ab9 */ /* 0x000fe40000000a00 */
[----:B------:R-:W-:Y:S01]  /*e340*/  UIMAD UR6, UR4, UR8, URZ ;  /* 0x00000008040672a4 */ /* 0x000fe2000f8e023f */
[----:B------:R-:W4:Y:S02]  /*e350*/  S2R R11, SR_CTAID.X ;  /* 0x00000000000b7919 */ /* 0x000f240000002500 */
[----:B------:R-:W0:Y:S01]  /*e360*/  LDC.64 R2, c[0x0][0x2e0] ;  /* 0x0000b800ff027b82 */ /* 0x000e220000000a00 */
[----:B------:R-:W-:-:S02]  /*e370*/  UIMAD.WIDE.U32 UR4, UR36, UR8, URZ ;  /* 0x00000008240472a5 */ /* 0x000fc4000f8e003f */
[----:B------:R-:W-:-:S04]  /*e380*/  UIMAD UR6, UR36, UR9, UR6 ;  /* 0x00000009240672a4 */ /* 0x000fc8000f8e0206 */
[----:B------:R-:W-:Y:S01]  /*e390*/  UIADD3 UR5, UR5, UR6, URZ ;  /* 0x0000000605057290 */ /* 0x000fe2000fffe03f */
[----:B--2---:R-:W-:Y:S02]  /*e3a0*/  ISETP.NE.AND P0, PT, R20, 0x1, PT ;  /* 0x000000011400780c */ /* 0x004fe40003f05270 */
[----:B-1----:R-:W-:Y:S02]  /*e3b0*/  SHF.R.S32.HI R5, RZ, 0x1f, R4 ;  /* 0x0000001fff057819 */ /* 0x002fe40000011404 */
[----:B---3--:R-:W-:-:S03]  /*e3c0*/  LOP3.LUT R9, R12, 0x7f, RZ, 0xc0, !PT ;  /* 0x0000007f0c097812 */ /* 0x008fc600078ec0ff */
[----:B0-----:R-:W-:-:S06]  /*e3d0*/  IMAD R0, R5, R2, RZ ;  /* 0x0000000205007224 */ /* 0x001fcc00078e02ff */
[----:B------:R-:W0:Y:S01]  /*e3e0*/  @P0 LDC R6, c[0x0][0x44c] ;  /* 0x00011300ff060b82 */ /* 0x000e220000000800 */
[----:B------:R-:W-:Y:S01]  /*e3f0*/  SHF.R.U32.HI R8, RZ, 0x3, R9 ;  /* 0x00000003ff087819 */ /* 0x000fe20000011609 */
[C---:B------:R-:W-:Y:S02]  /*e400*/  IMAD R5, R4.reuse, R3, R0 ;  /* 0x0000000304057224 */ /* 0x040fe400078e0200 */
[----:B------:R-:W-:Y:S01]  /*e410*/  IMAD.WIDE.U32 R2, R4, R2, UR4 ;  /* 0x0000000404027e25 */ /* 0x000fe2000f8e0002 */
[----:B------:R-:W-:-:S03]  /*e420*/  ULDC.64 UR4, c[0x0][0x2d0] ;  /* 0x0000b40000047ab9 */ /* 0x000fc60000000a00 */
[----:B------:R-:W1:Y:S01]  /*e430*/  @P0 LDC R0, c[0x0][0x450] ;  /* 0x00011400ff000b82 */ /* 0x000e620000000800 */
[----:B------:R-:W-:Y:S02]  /*e440*/  IMAD.IADD R3, R3, 0x1, R5 ;  /* 0x0000000103037824 */ /* 0x000fe400078e0205 */
[----:B------:R-:W-:Y:S02]  /*e450*/  IMAD.SHL.U32 R5, R12, 0x10, RZ ;  /* 0x000000100c057824 */ /* 0x000fe400078e00ff */
[----:B------:R-:W-:-:S03]  /*e460*/  IMAD.SHL.U32 R9, R9, 0x8, RZ ;  /* 0x0000000809097824 */ /* 0x000fc600078e00ff */
[----:B------:R-:W-:-:S04]  /*e470*/  LOP3.LUT R5, R8, 0x70, R5, 0xf8, !PT ;  /* 0x0000007008057812 */ /* 0x000fc800078ef805 */
[----:B----4-:R-:W-:-:S05]  /*e480*/  LEA R5, R11, R5, 0x7 ;  /* 0x000000050b057211 */ /* 0x010fca00078e38ff */
[----:B0-----:R-:W-:-:S04]  /*e490*/  @P0 IMAD.HI.U32 R6, R5, R6, RZ ;  /* 0x0000000605060227 */ /* 0x001fc800078e00ff */
[----:B------:R-:W-:Y:S01]  /*e4a0*/  IMAD.MOV.U32 R4, RZ, RZ, R5 ;  /* 0x000000ffff047224 */ /* 0x000fe200078e0005 */
[----:B-1----:R-:W-:-:S05]  /*e4b0*/  @P0 SHF.R.U32.HI R4, RZ, R0, R6 ;  /* 0x00000000ff040219 */ /* 0x002fca0000011606 */
[----:B------:R-:W-:Y:S02]  /*e4c0*/  IMAD.MOV R0, RZ, RZ, -R4 ;  /* 0x000000ffff007224 */ /* 0x000fe400078e0a04 */
[----:B------:R-:W-:-:S04]  /*e4d0*/  IMAD.WIDE.U32 R2, R4, UR4, R2 ;  /* 0x0000000404027c25 */ /* 0x000fc8000f8e0002 */
[----:B------:R-:W-:Y:S01]  /*e4e0*/  IMAD R0, R20, R0, R5 ;  /* 0x0000000014007224 */ /* 0x000fe200078e0205 */
[----:B------:R-:W-:-:S05]  /*e4f0*/  SHF.R.S32.HI R5, RZ, 0x1f, R4 ;  /* 0x0000001fff057819 */ /* 0x000fca0000011404 */
[----:B------:R-:W-:-:S04]  /*e500*/  IMAD R5, R5, UR4, RZ ;  /* 0x0000000405057c24 */ /* 0x000fc8000f8e02ff */
[----:B------:R-:W-:Y:S01]  /*e510*/  IMAD R5, R4, UR5, R5 ;  /* 0x0000000504057c24 */ /* 0x000fe2000f8e0205 */
[----:B------:R-:W-:Y:S01]  /*e520*/  SHF.R.S32.HI R4, RZ, 0x1f, R0 ;  /* 0x0000001fff047819 */ /* 0x000fe20000011400 */
[----:B------:R-:W-:Y:S02]  /*e530*/  ULDC.64 UR4, c[0x0][0x2c8] ;  /* 0x0000b20000047ab9 */ /* 0x000fe40000000a00 */
[----:B------:R-:W-:Y:S02]  /*e540*/  IMAD.IADD R3, R3, 0x1, R5 ;  /* 0x0000000103037824 */ /* 0x000fe400078e0205 */
[----:B------:R-:W-:Y:S02]  /*e550*/  IMAD R5, R4, UR4, RZ ;  /* 0x0000000404057c24 */ /* 0x000fe4000f8e02ff */
[----:B------:R-:W-:-:S04]  /*e560*/  IMAD.WIDE.U32 R2, R0, UR4, R2 ;  /* 0x0000000400027c25 */ /* 0x000fc8000f8e0002 */
[----:B------:R-:W-:Y:S01]  /*e570*/  IMAD R4, R0, UR5, R5 ;  /* 0x0000000500047c24 */ /* 0x000fe2000f8e0205 */
[----:B------:R-:W-:Y:S01]  /*e580*/  ULDC.64 UR4, c[0x0][0x280] ;  /* 0x0000a00000047ab9 */ /* 0x000fe20000000a00 */
[----:B------:R-:W-:Y:S01]  /*e590*/  IMAD.SHL.U32 R0, R12, 0x8, RZ ;  /* 0x000000080c007824 */ /* 0x000fe200078e00ff */
[----:B------:R-:W-:Y:S01]  /*e5a0*/  LEA R7, P0, R2, UR4, 0x1 ;  /* 0x0000000402077c11 */ /* 0x000fe2000f8008ff */
[----:B------:R-:W-:Y:S01]  /*e5b0*/  ULDC UR4, c[0x0][0x2b8] ;  /* 0x0000ae0000047ab9 */ /* 0x000fe20000000800 */
[----:B------:R-:W-:Y:S02]  /*e5c0*/  IADD3 R3, R3, R4, RZ ;  /* 0x0000000403037210 */ /* 0x000fe40007ffe0ff */
[----:B------:R-:W-:Y:S02]  /*e5d0*/  LOP3.LUT R10, R0, 0x38, RZ, 0xc0, !PT ;  /* 0x00000038000a7812 */ /* 0x000fe400078ec0ff */
[----:B------:R-:W-:Y:S02]  /*e5e0*/  LEA.HI.X R6, R2, UR5, R3, 0x1, P0 ;  /* 0x0000000502067c11 */ /* 0x000fe400080f0c03 */
[----:B------:R-:W-:-:S02]  /*e5f0*/  LOP3.LUT R2, R10, 0x40, RZ, 0xfc, !PT ;  /* 0x000000400a027812 */ /* 0x000fc400078efcff */
[----:B------:R-:W-:Y:S02]  /*e600*/  LOP3.LUT R3, R0, 0x1c0, RZ, 0xc0, !PT ;  /* 0x000001c000037812 */ /* 0x000fe400078ec0ff */
[----:B------:R-:W-:Y:S02]  /*e610*/  ISETP.GE.AND P0, PT, R2, UR4, PT ;  /* 0x0000000402007c0c */ /* 0x000fe4000bf06270 */
[----:B------:R-:W-:Y:S02]  /*e620*/  LOP3.LUT R2, R10, 0x80, RZ, 0xfc, !PT ;  /* 0x000000800a027812 */ /* 0x000fe400078efcff */
[----:B------:R-:W-:Y:S02]  /*e630*/  LOP3.LUT R3, R3, 0x38, R0, 0xf8, !PT ;  /* 0x0000003803037812 */ /* 0x000fe400078ef800 */
[----:B------:R-:W-:Y:S02]  /*e640*/  ISETP.GE.AND P1, PT, R2, UR4, PT ;  /* 0x0000000402007c0c */ /* 0x000fe4000bf26270 */
[----:B------:R-:W-:-:S02]  /*e650*/  LOP3.LUT R2, R10, 0xc0, RZ, 0xfc, !PT ;  /* 0x000000c00a027812 */ /* 0x000fc400078efcff */
[----:B------:R-:W-:Y:S02]  /*e660*/  ISETP.GE.AND P3, PT, R10, UR4, PT ;  /* 0x000000040a007c0c */ /* 0x000fe4000bf66270 */
[----:B------:R-:W-:Y:S01]  /*e670*/  ISETP.GE.AND P2, PT, R2, UR4, PT ;  /* 0x0000000402007c0c */ /* 0x000fe2000bf46270 */
[----:B------:R-:W-:Y:S01]  /*e680*/  UMOV UR4, 0xffffffff ;  /* 0xffffffff00047882 */ /* 0x000fe20000000000 */
[----:B------:R-:W-:-:S04]  /*e690*/  LOP3.LUT R0, R3, 0x38, R12, 0x78, !PT ;  /* 0x0000003803007812 */ /* 0x000fc800078e780c */
[----:B------:R-:W-:Y:S01]  /*e6a0*/  LOP3.LUT R9, R0, 0x200, R9, 0xf8, !PT ;  /* 0x0000020000097812 */ /* 0x000fe200078ef809 */
[----:B------:R-:W-:Y:S06]  /*e6b0*/  BRA.DIV UR4, `(.L_x_50) ;  /* 0x0000003604a87947 */ /* 0x000fec000b800000 */
[----:B------:R-:W0:Y:S01]  /*e6c0*/  S2R R2, SR_CTAID.X ;  /* 0x0000000000027919 */ /* 0x000e220000002500 */
[----:B------:R-:W-:Y:S01]  /*e6d0*/  ULDC UR4, c[0x0][0x288] ;  /* 0x0000a20000047ab9 */ /* 0x000fe20000000800 */
[----:B------:R-:W-:Y:S01]  /*e6e0*/  ULDC.64 UR6, c[0x0][0x208] ;  /* 0x0000820000067ab9 */ /* 0x000fe20000000a00 */
[----:B------:R-:W-:Y:S01]  /*e6f0*/  IMAD R0, R20, UR4, RZ ;  /* 0x0000000414007c24 */ /* 0x000fe2000f8e02ff */
[----:B------:R-:W-:Y:S04]  /*e700*/  SHFL.IDX PT, R3, R7, RZ, 0x181f ;  /* 0x00181fff07037589 */ /* 0x000fe800000e0000 */
[----:B------:R-:W-:Y:S04]  /*e710*/  SHFL.IDX PT, R4, R7, 0x1, 0x181f ;  /* 0x00381f0007047f89 */ /* 0x000fe800000e0000 */
[----:B------:R-:W-:Y:S01]  /*e720*/  SHFL.IDX PT, R14, R7, 0x7, 0x181f ;  /* 0x00f81f00070e7f89 */ /* 0x000fe200000e0000 */
[----:B0-----:R-:W-:-:S03]  /*e730*/  IMAD R8, R2, 0x80, R8 ;  /* 0x0000008002087824 */ /* 0x001fc600078e0208 */
[----:B------:R-:W0:Y:S02]  /*e740*/  SHFL.IDX PT, R2, R6, RZ, 0x181f ;  /* 0x00181fff06027589 */ /* 0x000e2400000e0000 */
[C---:B------:R-:W-:Y:S02]  /*e750*/  ISETP.GE.AND P4, PT, R8.reuse, R0, PT ;  /* 0x000000000800720c */ /* 0x040fe40003f86270 */
[----:B------:R-:W-:-:S11]  /*e760*/  IADD3 R5, R8, 0x10, RZ ;  /* 0x0000001008057810 */ /* 0x000fd60007ffe0ff */
[----:B------:R-:W-:Y:S02]  /*e770*/  @!P4 LEA R21, R9, UR38, 0x1 ;  /* 0x000000260915cc11 */ /* 0x000fe4000f8e08ff */
[----:B0-----:R-:W-:-:S04]  /*e780*/  LOP3.LUT R3, R3, R2, RZ, 0x3c, !PT ;  /* 0x0000000203037212 */ /* 0x001fc800078e3cff */
[----:B------:R-:W-:-:S04]  /*e790*/  LOP3.LUT R2, R3, R2, RZ, 0x3c, !PT ;  /* 0x0000000203027212 */ /* 0x000fc800078e3cff */
[----:B------:R-:W-:-:S03]  /*e7a0*/  LOP3.LUT R3, R3, R2, RZ, 0x3c, !PT ;  /* 0x0000000203037212 */ /* 0x000fc600078e3cff */
[----:B------:R-:W-:-:S05]  /*e7b0*/  @!P4 IMAD.WIDE.U32 R2, R10, 0x2, R2 ;  /* 0x000000020a02c825 */ /* 0x000fca00078e0002 */
[----:B------:R-:W-:Y:S04]  /*e7c0*/  @!P4 LDGSTS.E.BYPASS.LTC128B.128 [R21+0x14400], desc[UR6][R2.64], !P3 ;  /* 0x144000000215cfae */ /* 0x000fe8000d901d46 */
[----:B------:R-:W-:Y:S04]  /*e7d0*/  @!P4 LDGSTS.E.BYPASS.LTC128B.128 [R21+0x18400], desc[UR6][R2.64+0x80], !P0 ;  /* 0x184000800215cfae */ /* 0x000fe8000c101d46 */
[----:B------:R-:W-:Y:S04]  /*e7e0*/  @!P4 LDGSTS.E.BYPASS.LTC128B.128 [R21+0x1c400], desc[UR6][R2.64+0x100], !P1 ;  /* 0x1c4001000215cfae */ /* 0x000fe8000c901d46 */
[----:B------:R0:W-:Y:S01]  /*e7f0*/  @!P4 LDGSTS.E.BYPASS.LTC128B.128 [R21+0x20400], desc[UR6][R2.64+0x180], !P2 ;  /* 0x204001800215cfae */ /* 0x0001e2000d101d46 */
[----:B------:R-:W-:-:S03]  /*e800*/  ISETP.GE.AND P4, PT, R5, R0, PT ;  /* 0x000000000500720c */ /* 0x000fc60003f86270 */
[----:B------:R-:W1:Y:S01]  /*e810*/  SHFL.IDX PT, R5, R6, 0x1, 0x181f ;  /* 0x00381f0006057f89 */ /* 0x000e6200000e0000 */
[----:B0-----:R-:W-:-:S03]  /*e820*/  VIADD R3, R8, 0x20 ;  /* 0x0000002008037836 */ /* 0x001fc60000000000 */
[----:B------:R-:W-:Y:S06]  /*e830*/  SHFL.IDX PT, R2, R7, 0x2, 0x181f ;  /* 0x00581f0007027f89 */ /* 0x000fec00000e0000 */
[----:B------:R-:W-:Y:S01]  /*e840*/  @!P4 LEA R20, R9, UR38, 0x1 ;  /* 0x000000260914cc11 */ /* 0x000fe2000f8e08ff */
[----:B-1----:R-:W-:-:S05]  /*e850*/  @!P4 IMAD.WIDE.U32 R4, R10, 0x2, R4 ;  /* 0x000000020a04c825 */ /* 0x002fca00078e0004 */
        /* <DEDUP_REMOVED lines=26> */
[----:B0-----:R-:W-:-:S03]  /*ea00*/  IADD3 R5, R8, 0x50, RZ ;  /* 0x0000005008057810 */ /* 0x001fc60007ffe0ff */
        /* <DEDUP_REMOVED lines=18> */
[----:B------:R-:W1:Y:S04]  /*eb30*/  SHFL.IDX PT, R3, R6, 0x6, 0x181f ;  /* 0x00d81f0006037f89 */ /* 0x000e6800000e0000 */
[----:B0-----:R0:W2:Y:S06]  /*eb40*/  SHFL.IDX PT, R4, R6, 0x7, 0x181f ;  /* 0x00f81f0006047f89 */ /* 0x0010ac00000e0000 */
[----:B------:R-:W-:Y:S01]  /*eb50*/  @!P4 LEA R21, R9, UR38, 0x1 ;  /* 0x000000260915cc11 */ /* 0x000fe2000f8e08ff */
[----:B-1----:R-:W-:-:S05]  /*eb60*/  @!P4 IMAD.WIDE.U32 R2, R10, 0x2, R2 ;  /* 0x000000020a02c825 */ /* 0x002fca00078e0002 */
[----:B------:R0:W-:Y:S04]  /*eb70*/  @!P4 LDGSTS.E.BYPASS.LTC128B.128 [R21+0x17400], desc[UR6][R2.64], !P3 ;  /* 0x174000000215cfae */ /* 0x0001e8000d901d46 */
[----:B------:R0:W-:Y:S04]  /*eb80*/  @!P4 LDGSTS.E.BYPASS.LTC128B.128 [R21+0x1b400], desc[UR6][R2.64+0x80], !P0 ;  /* 0x1b4000800215cfae */ /* 0x0001e8000c101d46 */
[----:B------:R0:W-:Y:S04]  /*eb90*/  @!P4 LDGSTS.E.BYPASS.LTC128B.128 [R21+0x1f400], desc[UR6][R2.64+0x100], !P1 ;  /* 0x1f4001000215cfae */ /* 0x0001e8000c901d46 */
[----:B--2---:R0:W-:Y:S02]  /*eba0*/  @!P4 LDGSTS.E.BYPASS.LTC128B.128 [R21+0x23400], desc[UR6][R2.64+0x180], !P2 ;  /* 0x234001800215cfae */ /* 0x0041e4000d101d46 */
.L_x_155:
[----:B0-----:R-:W-:Y:S01]  /*ebb0*/  VIADD R3, R8, 0x70 ;  /* 0x0000007008037836 */ /* 0x001fe20000000000 */
[----:B------:R-:W-:Y:S01]  /*ebc0*/  BSSY B0, `(.L_x_51) ;  /* 0x000000f000007945 */ /* 0x000fe20003800000 */
[----:B------:R-:W-:-:S03]  /*ebd0*/  IMAD.MOV.U32 R2, RZ, RZ, R14 ;  /* 0x000000ffff027224 */ /* 0x000fc600078e000e */
[----:B------:R-:W-:Y:S02]  /*ebe0*/  ISETP.GE.AND P4, PT, R3, R0, PT ;  /* 0x000000000300720c */ /* 0x000fe40003f86270 */
[----:B------:R-:W-:-:S11]  /*ebf0*/  MOV R3, R4 ;  /* 0x0000000400037202 */ /* 0x000fd60000000f00 */
[----:B------:R-:W-:Y:S05]  /*ec00*/  @P4 BRA `(.L_x_52) ;  /* 0x0000000000284947 */ /* 0x000fea0003800000 */
[----:B------:R-:W-:Y:S01]  /*ec10*/  IMAD.WIDE.U32 R10, R10, 0x2, R2 ;  /* 0x000000020a0a7825 */ /* 0x000fe200078e0002 */
[----:B------:R-:W-:Y:S01]  /*ec20*/  LEA R9, R9, UR38, 0x1 ;  /* 0x0000002609097c11 */ /* 0x000fe2000f8e08ff */
[----:B------:R-:W-:-:S04]  /*ec30*/  ULDC.64 UR4, c[0x0][0x208] ;  /* 0x0000820000047ab9 */ /* 0x000fc80000000a00 */
[----:B------:R-:W-:Y:S01]  /*ec40*/  @!PT LDS RZ, [RZ] ;  /* 0x00000000fffff984 */ /* 0x000fe20000000800 */
[----:B------:R-:W-:Y:S01]  /*ec50*/  @!PT LDS RZ, [RZ] ;  /* 0x00000000fffff984 */ /* 0x000fe20000000800 */
[----:B------:R-:W-:Y:S01]  /*ec60*/  @!PT LDS RZ, [RZ] ;  /* 0x00000000fffff984 */ /* 0x000fe20000000800 */
[----:B------:R0:W-:Y:S04]  /*ec70*/  LDGSTS.E.BYPASS.LTC128B.128 [R9+0x17c00], desc[UR4][R10.64], !P3 ;  /* 0x17c000000a097fae */ /* 0x0001e8000d901d44 */
[----:B------:R0:W-:Y:S04]  /*ec80*/  LDGSTS.E.BYPASS.LTC128B.128 [R9+0x1bc00], desc[UR4][R10.64+0x80], !P0 ;  /* 0x1bc000800a097fae */ /* 0x0001e8000c101d44 */
[----:B------:R0:W-:Y:S04]  /*ec90*/  LDGSTS.E.BYPASS.LTC128B.128 [R9+0x1fc00], desc[UR4][R10.64+0x100], !P1 ;  /* 0x1fc001000a097fae */ /* 0x0001e8000c901d44 */
[----:B------:R0:W-:Y:S02]  /*eca0*/  LDGSTS.E.BYPASS.LTC128B.128 [R9+0x23c00], desc[UR4][R10.64+0x180], !P2 ;  /* 0x23c001800a097fae */ /* 0x0001e4000d101d44 */
.L_x_52:
[----:B------:R-:W-:Y:S05]  /*ecb0*/  BSYNC B0 ;  /* 0x0000000000007941 */ /* 0x000fea0003800000 */
.L_x_51:
[----:B------:R-:W-:Y:S01]  /*ecc0*/  NOP ;  /* 0x0000000000007918 */ /* 0x000fe20000000000 */
[----:B------:R-:W-:Y:S01]  /*ecd0*/  SYNCS.ARRIVE.TRANS64.RED.A0T1 RZ, [UR38+0x38800], RZ ;  /* 0x038800ffffff79a7 */ /* 0x000fe20008200426 */
[----:B------:R-:W-:Y:S01]  /*ece0*/  IMAD.MOV.U32 R2, RZ, RZ, 0x1 ;  /* 0x00000001ff027424 */ /* 0x000fe200078e00ff */
[----:B------:R-:W-:Y:S04]  /*ecf0*/  ARRIVES.LDGSTSBAR.64.TRANSCNT [UR38+0x38800] ;  /* 0x03880000ff0079b0 */ /* 0x000fe80008000aa6 */
[----:B------:R-:W-:Y:S01]  /*ed00*/  SHF.L.U32 R2, R2, 0x1f, RZ ;  /* 0x0000001f02027819 */ /* 0x000fe200000006ff */
[----:B------:R-:W-:Y:S01]  /*ed10*/  NOP ;  /* 0x0000000000007918 */ /* 0x000fe20000000000 */
[----:B------:R-:W2:Y:S01]  /*ed20*/  LDL.LU R4, [R1+0x10] ;  /* 0x0000100001047983 */ /* 0x000ea20000300800 */
[----:B------:R-:W-:Y:S03]  /*ed30*/  SYNCS.ARRIVE.TRANS64.A1T0 RZ, [UR38+0x38800], RZ ;  /* 0x038800ffffff79a7 */ /* 0x000fe60008100026 */
[----:B------:R-:W3:Y:S01]  /*ed40*/  LDL R3, [R1+0x8] ;  /* 0x0000080001037983 */ /* 0x000ee20000100800 */
[----:B------:R-:W1:Y:S01]  /*ed50*/  SYNCS.PHASECHK.TRANS64.TRYWAIT P0, [UR38+0x38820], R2 ;  /* 0x03882002ff0075a7 */ /* 0x000e620008000166 */
[----:B--2---:R-:W-:-:S05]  /*ed60*/  VIADD R0, R4, 0xfffffffe ;  /* 0xfffffffe04007836 */ /* 0x004fca0000000000 */
[----:B---3--:R-:W-:Y:S01]  /*ed70*/  ISETP.GE.AND P1, PT, R0, R3, PT ;  /* 0x000000030000720c */ /* 0x008fe20003f26270 */
[----:B-1----:R-:W-:-:S12]  /*ed80*/  @!P0 BRA `(.L_x_53) ;  /* 0x0000003800c08947 */ /* 0x002fd80003800000 */
.L_x_156:
[----:B0-----:R-:W-:Y:S01]  /*ed90*/  IMAD.MOV.U32 R9, RZ, RZ, 0x1 ;  /* 0x00000001ff097424 */ /* 0x001fe200078e00ff */
[----:B------:R-:W-:Y:S01]  /*eda0*/  MOV R8, RZ ;  /* 0x000000ff00087202 */ /* 0x000fe20000000f00 */
[----:B------:R-:W-:Y:S06]  /*edb0*/  @!P1 BRA `(.L_x_54) ;  /* 0x0000002000e49947 */ /* 0x000fec0003800000 */
[----:B------:R-:W2:Y:S04]  /*edc0*/  LDL.LU R4, [R1+0xc] ;  /* 0x00000c0001047983 */ /* 0x000ea80000300800 */
[----:B-1----:R-:W3:Y:S01]  /*edd0*/  LDL.LU R3, [R1+0x8] ;  /* 0x0000080001037983 */ /* 0x002ee20000300800 */
[----:B------:R-:W-:Y:S01]  /*ede0*/  UIADD3 UR4, UR40, 0x1, URZ ;  /* 0x0000000128047890 */ /* 0x000fe2000fffe03f */
[----:B------:R-:W-:Y:S01]  /*edf0*/  MOV R9, 0x1 ;  /* 0x0000000100097802 */ /* 0x000fe20000000f00 */
[----:B------:R-:W0:Y:S02]  /*ee00*/  S2R R6, SR_TID.X ;  /* 0x0000000000067919 */ /* 0x000e240000002100 */
[----:B0-----:R-:W-:Y:S02]  /*ee10*/  LOP3.LUT R10, R6, 0x1f, RZ, 0xc0, !PT ;  /* 0x0000001f060a7812 */ /* 0x001fe400078ec0ff */
[----:B--2---:R-:W-:Y:S01]  /*ee20*/  IMAD R2, R4, UR4, RZ ;  /* 0x0000000404027c24 */ /* 0x004fe2000f8e02ff */
[----:B---3--:R-:W-:-:S04]  /*ee30*/  LOP3.LUT R3, RZ, R3, RZ, 0x33, !PT ;  /* 0x00000003ff037212 */ /* 0x008fc800078e33ff */
[----:B------:R-:W-:-:S05]  /*ee40*/  VIMNMX R2, R2, UR39, PT ;  /* 0x0000002702027c48 */ /* 0x000fca000bfe0100 */
[----:B------:R-:W-:-:S05]  /*ee50*/  IMAD.MOV R4, RZ, RZ, -R2 ;  /* 0x000000ffff047224 */ /* 0x000fca00078e0a02 */
[----:B------:R-:W-:Y:S02]  /*ee60*/  VIADDMNMX R5, R4, 0x1, R3, !PT ;  /* 0x0000000104057846 */ /* 0x000fe40007800103 */
[----:B------:R-:W-:-:S03]  /*ee70*/  LOP3.LUT R3, RZ, R2, RZ, 0x33, !PT ;  /* 0x00000002ff037212 */ /* 0x000fc600078e33ff */
[----:B------:R-:W-:Y:S02]  /*ee80*/  VIADD R4, R5, 0xfffffffe ;  /* 0xfffffffe05047836 */ /* 0x000fe40000000000 */
[----:B------:R-:W-:-:S03]  /*ee90*/  IMAD.IADD R5, R2, 0x1, R5 ;  /* 0x0000000102057824 */ /* 0x000fc600078e0205 */
[----:B------:R-:W-:Y:S01]  /*eea0*/  ISETP.NE.AND P0, PT, R4, R3, PT ;  /* 0x000000030400720c */ /* 0x000fe20003f05270 */
[----:B------:R-:W-:Y:S01]  /*eeb0*/  IMAD.MOV.U32 R4, RZ, RZ, R16 ;  /* 0x000000ffff047224 */ /* 0x000fe200078e0010 */
[----:B------:R-:W-:-:S11]  /*eec0*/  LOP3.LUT R12, R5, 0x1, RZ, 0xc0, !PT ;  /* 0x00000001050c7812 */ /* 0x000fd600078ec0ff */
[----:B------:R-:W-:Y:S05]  /*eed0*/  @!P0 BRA `(.L_x_55) ;  /* 0x0000001400c88947 */ /* 0x000fea0003800000 */
[----:B------:R-:W-:Y:S01]  /*eee0*/  BSSY B0, `(.L_x_55) ;  /* 0x0000171000007945 */ /* 0x000fe20003800000 */
[----:B------:R-:W-:Y:S01]  /*eef0*/  IMAD.IADD R6, R5, 0x1, -R12 ;  /* 0x0000000105067824 */ /* 0x000fe200078e0a0c */
[----:B------:R-:W-:Y:S01]  /*ef00*/  MOV R4, R16 ;  /* 0x0000001000047202 */ /* 0x000fe20000000f00 */
[----:B------:R-:W-:-:S07]  /*ef10*/  IMAD.MOV.U32 R7, RZ, RZ, 0x1 ;  /* 0x00000001ff077424 */ /* 0x000fce00078e00ff */
.L_x_94:
[----:B------:R-:W2:Y:S01]  /*ef20*/  LDL R2, [R1] ;  /* 0x0000000001027983 */ /* 0x000ea20000100800 */
[----:B------:R-:W-:Y:S01]  /*ef30*/  VIADD R6, R6, 0xfffffffe ;  /* 0xfffffffe06067836 */ /* 0x000fe20000000000 */
[----:B------:R-:W-:Y:S04]  /*ef40*/  BSSY B1, `(.L_x_56) ;  /* 0x00000b3000017945 */ /* 0x000fe80003800000 */
[----:B------:R-:W-:Y:S02]  /*ef50*/  ISETP.NE.AND P2, PT, R6, RZ, PT ;  /* 0x000000ff0600720c */ /* 0x000fe40003f45270 */
[----:B--2---:R-:W-:-:S13]  /*ef60*/  ISETP.NE.AND P0, PT, R2, RZ, PT ;  /* 0x000000ff0200720c */ /* 0x004fda0003f05270 */
[----:B------:R-:W-:Y:S05]  /*ef70*/  @!P0 BRA `(.L_x_57) ;  /* 0x0000000800bc8947 */ /* 0x000fea0003800000 */
[----:B------:R-:W2:Y:S01]  /*ef80*/  LDL R2, [R1+0x4] ;  /* 0x0000040001027983 */ /* 0x000ea20000100800 */
[----:B------:R-:W-:Y:S01]  /*ef90*/  IMAD.MOV.U32 R9, RZ, RZ, R0 ;  /* 0x000000ffff097224 */ /* 0x000fe200078e0000 */
[----:B--2---:R-:W-:-:S13]  /*efa0*/  ISETP.NE.AND P0, PT, R2, RZ, PT ;  /* 0x000000ff0200720c */ /* 0x004fda0003f05270 */
[----:B------:R-:W-:Y:S05]  /*efb0*/  @!P0 BRA `(.L_x_58) ;  /* 0x00000000004c8947 */ /* 0x000fea0003800000 */
[----:B------:R-:W0:Y:S01]  /*efc0*/  LDC R9, c[0x0][0x43c] ;  /* 0x00010f00ff097b82 */ /* 0x000e220000000800 */
[----:B------:R-:W-:Y:S01]  /*efd0*/  ULDC.64 UR4, c[0x0][0x428] ;  /* 0x00010a0000047ab9 */ /* 0x000fe20000000a00 */
[----:B------:R-:W-:Y:S01]  /*efe0*/  ULDC.64 UR6, c[0x0][0x208] ;  /* 0x0000820000067ab9 */ /* 0x000fe20000000a00 */
[----:B------:R-:W-:Y:S01]  /*eff0*/  IMAD R5, R19, UR4, RZ ;  /* 0x0000000413057c24 */ /* 0x000fe2000f8e02ff */
[----:B0-----:R-:W-:-:S13]  /*f000*/  ISETP.NE.AND P0, PT, R9, 0x1, PT ;  /* 0x000000010900780c */ /* 0x001fda0003f05270 */
[----:B------:R-:W0:Y:S02]  /*f010*/  @P0 LDC.64 R2, c[0x0][0x440] ;  /* 0x00011000ff020b82 */ /* 0x000e240000000a00 */
[----:B0-----:R-:W-:-:S04]  /*f020*/  @P0 IMAD.HI.U32 R4, R0, R2, RZ ;  /* 0x0000000200040227 */ /* 0x001fc800078e00ff */
[----:B------:R-:W-:Y:S01]  /*f030*/  IMAD.MOV.U32 R2, RZ, RZ, R0 ;  /* 0x000000ffff027224 */ /* 0x000fe200078e0000 */
[----:B------:R-:W-:Y:S01]  /*f040*/  @P0 SHF.R.U32.HI R2, RZ, R3, R4 ;  /* 0x00000003ff020219 */ /* 0x000fe20000011604 */
[----:B------:R-:W-:-:S03]  /*f050*/  IMAD R4, R18, UR5, R5 ;  /* 0x0000000512047c24 */ /* 0x000fc6000f8e0205 */
[----:B------:R-:W-:-:S05]  /*f060*/  IADD3 R3, -R2, RZ, RZ ;  /* 0x000000ff02037210 */ /* 0x000fca0007ffe1ff */
[----:B------:R-:W-:Y:S01]  /*f070*/  IMAD R9, R9, R3, R0 ;  /* 0x0000000309097224 */ /* 0x000fe200078e0200 */
[----:B------:R-:W-:-:S03]  /*f080*/  SHF.R.S32.HI R3, RZ, 0x1f, R2 ;  /* 0x0000001fff037819 */ /* 0x000fc60000011402 */
[----:B------:R-:W-:Y:S01]  /*f090*/  IMAD.WIDE.U32 R2, R18, UR4, R2 ;  /* 0x0000000412027c25 */ /* 0x000fe2000f8e0002 */
[----:B------:R-:W-:-:S03]  /*f0a0*/  ULDC.64 UR4, c[0x0][0x418] ;  /* 0x0001060000047ab9 */ /* 0x000fc60000000a00 */
[----:B------:R-:W-:Y:S01]  /*f0b0*/  IMAD.IADD R3, R4, 0x1, R3 ;  /* 0x0000000104037824 */ /* 0x000fe200078e0203 */
[----:B------:R-:W-:-:S04]  /*f0c0*/  LEA R4, P0, R2, UR4, 0x2 ;  /* 0x0000000402047c11 */ /* 0x000fc8000f8010ff */
[----:B------:R-:W-:-:S05]  /*f0d0*/  LEA.HI.X R5, R2, UR5, R3, 0x2, P0 ;  /* 0x0000000502057c11 */ /* 0x000fca00080f1403 */
[----:B------:R0:W5:Y:S04]  /*f0e0*/  LDG.E R4, desc[UR6][R4.64] ;  /* 0x0000000604047981 */ /* 0x000168000c1e1900 */
.L_x_58:
[----:B------:R-:W1:Y:S01]  /*f0f0*/  S2R R2, SR_TID.X ;  /* 0x0000000000027919 */ /* 0x000e620000002100 */
[----:B------:R-:W-:Y:S01]  /*f100*/  BSSY B2, `(.L_x_59) ;  /* 0x0000006000027945 */ /* 0x000fe20003800000 */
[----:B-1----:R-:W-:Y:S02]  /*f110*/  LOP3.LUT R3, R2, 0x7f, RZ, 0xc0, !PT ;  /* 0x0000007f02037812 */ /* 0x002fe400078ec0ff */
[----:B------:R-:W-:Y:S02]  /*f120*/  SHF.L.U32 R2, R7, 0x1f, RZ ;  /* 0x0000001f07027819 */ /* 0x000fe400000006ff */
[----:B------:R-:W-:Y:S02]  /*f130*/  ISETP.NE.AND P1, PT, R3, RZ, PT ;  /* 0x000000ff0300720c */ /* 0x000fe40003f25270 */
[----:B------:R-:W1:Y:S02]  /*f140*/  SYNCS.PHASECHK.TRANS64.TRYWAIT P0, [UR38+0x38848], R2 ;  /* 0x03884802ff0075a7 */ /* 0x000e640008000166 */
[----:B-1----:R-:W-:Y:S09]  /*f150*/  @!P0 BRA `(.L_x_60) ;  /* 0x0000003400e48947 */ /* 0x002ff20003800000 */
.L_x_157:
[----:B------:R-:W-:Y:S05]  /*f160*/  BSYNC B2 ;  /* 0x0000000000027941 */ /* 0x000fea0003800000 */
.L_x_59:
[----:B------:R-:W-:Y:S04]  /*f170*/  BSSY B2, `(.L_x_61) ;  /* 0x0000007000027945 */ /* 0x000fe80003800000 */
[----:B------:R-:W-:Y:S05]  /*f180*/  @P1 BRA `(.L_x_62) ;  /* 0x0000000000141947 */ /* 0x000fea0003800000 */
[----:B------:R-:W-:Y:S01]  /*f190*/  ISETP.NE.AND P0, PT, R10, RZ, PT ;  /* 0x000000ff0a00720c */ /* 0x000fe20003f05270 */
[----:B-1----:R-:W-:-:S04]  /*f1a0*/  IMAD.MOV.U32 R3, RZ, RZ, 0xa000 ;  /* 0x0000a000ff037424 */ /* 0x002fc800078e00ff */
[----:B------:R2:W-:Y:S08]  /*f1b0*/  SYNCS.ARRIVE.TRANS64 RZ, [UR38+0x38838], R3 ;  /* 0x03883803ffff79a7 */ /* 0x0005f00008000026 */
[----:B--2---:R-:W-:Y:S05]  /*f1c0*/  @!P0 BRA `(.L_x_62) ;  /* 0x0000000000048947 */ /* 0x004fea0003800000 */
[----:B------:R-:W-:Y:S01]  /*f1d0*/  BPT.TRAP 0x1 ;  /* 0x000000040000795c */ /* 0x000fe20000300000 */
.L_x_62:
[----:B------:R-:W-:Y:S05]  /*f1e0*/  BSYNC B2 ;  /* 0x0000000000027941 */ /* 0x000fea0003800000 */
.L_x_61:
[----:B------:R-:W-:Y:S01]  /*f1f0*/  IMAD.MOV.U32 R14, RZ, RZ, RZ ;  /* 0x000000ffff0e7224 */ /* 0x000fe200078e00ff */
[----:B------:R-:W-:Y:S01]  /*f200*/  ULDC.64 UR4, c[0x0][0x198] ;  /* 0x0000660000047ab9 */ /* 0x000fe20000000a00 */
[----:B------:R-:W-:Y:S01]  /*f210*/  PLOP3.LUT P0, PT, PT, PT, PT, 0x80, 0x0 ;  /* 0x000000000000781c */ /* 0x000fe20003f0f070 */
[----:B------:R-:W-:Y:S01]  /*f220*/  UIADD3 UR4, UP0, UR4, 0x370, URZ ;  /* 0x0000037004047890 */ /* 0x000fe2000ff1e03f */
[----:B-1----:R-:W-:Y:S01]  /*f230*/  IMAD R3, R9, 0x50, RZ ;  /* 0x0000005009037824 */ /* 0x002fe200078e02ff */
[----:B------:R-:W-:Y:S01]  /*f240*/  R2UR UR34, R14 ;  /* 0x000000000e2272ca */ /* 0x000fe200000e0000 */
[----:B------:R-:W-:Y:S02]  /*f250*/  UIADD3 UR32, UR38, 0x2e400, URZ ;  /* 0x0002e40026207890 */ /* 0x000fe4000fffe03f */
[----:B------:R-:W-:Y:S02]  /*f260*/  UIADD3 UR33, UR38, 0x38838, URZ ;  /* 0x0003883826217890 */ /* 0x000fe4000fffe03f */
[----:B------:R-:W-:Y:S01]  /*f270*/  UIADD3.X UR5, URZ, UR5, URZ, UP0, !UPT ;  /* 0x000000053f057290 */ /* 0x000fe200087fe43f */
[----:B------:R-:W-:Y:S01]  /*f280*/  UMOV UR6, 0x0 ;  /* 0x0000000000067882 */ /* 0x000fe20000000000 */
[----:B------:R-:W-:-:S10]  /*f290*/  UMOV UR7, 0x14f00000 ;  /* 0x14f0000000077882 */ /* 0x000fd40000000000 */
.L_x_63:
[----:B------:R-:W-:-:S13]  /*f2a0*/  @P0 ELECT P3, URZ, PT ;  /* 0x00000000003f082f */ /* 0x000fda0003860000 */
[----:B-----5:R-:W-:Y:S02]  /*f2b0*/  @P3 R2UR UR37, R4 ;  /* 0x00000000042532ca */ /* 0x020fe400000e0000 */
[----:B------:R-:W-:Y:S02]  /*f2c0*/  @P3 R2UR UR35, R3 ;  /* 0x00000000032332ca */ /* 0x000fe400000e0000 */
[----:B------:R-:W-:Y:S02]  /*f2d0*/  @P3 PLOP3.LUT P0, PT, P3, PT, PT, 0x8, 0x0 ;  /* 0x000000000000381c */ /* 0x000fe40001f0e170 */
[----:B------:R-:W-:-:S09]  /*f2e0*/  PLOP3.LUT P3, PT, PT, PT, PT, 0x8, 0x0 ;  /* 0x000000000000781c */ /* 0x000fd20003f6e170 */
[----:B------:R1:W-:Y:S02]  /*f2f0*/  UTMALDG.4D [UR32], [UR4], desc[UR6] ;  /* 0x00000620040075b4 */ /* 0x0003e40008019000 */
[----:B-1----:R-:W-:Y:S05]  /*f300*/  @P0 BRA.U.ANY `(.L_x_63) ;  /* 0xfffffffd00e40947 */ /* 0x002fea000393ffff */
[----:B0-----:R-:W-:Y:S01]  /*f310*/  MOV R5, 0x40 ;  /* 0x0000004000057802 */ /* 0x001fe20000000f00 */
[----:B------:R-:W-:Y:S01]  /*f320*/  UIADD3 UR8, UR38, 0x30c00, URZ ;  /* 0x00030c0026087890 */ /* 0x000fe2000fffe03f */
[----:B------:R-:W-:Y:S01]  /*f330*/  PLOP3.LUT P0, PT, PT, PT, PT, 0x80, 0x0 ;  /* 0x000000000000781c */ /* 0x000fe20003f0f070 */
[----:B------:R-:W-:Y:S01]  /*f340*/  UMOV UR6, 0x0 ;  /* 0x0000000000067882 */ /* 0x000fe20000000000 */
[----:B------:R-:W-:Y:S01]  /*f350*/  R2UR UR10, R5 ;  /* 0x00000000050a72ca */ /* 0x000fe200000e0000 */
[----:B------:R-:W-:-:S14]  /*f360*/  UMOV UR7, 0x14f00000 ;  /* 0x14f0000000077882 */ /* 0x000fdc0000000000 */
.L_x_64:
[----:B------:R-:W-:-:S13]  /*f370*/  @P0 ELECT P3, URZ, PT ;  /* 0x00000000003f082f */ /* 0x000fda0003860000 */
[----:B------:R-:W-:Y:S01]  /*f380*/  @P3 R2UR UR13, R4 ;  /* 0x00000000040d32ca */ /* 0x000fe200000e0000 */
[----:B------:R-:W-:Y:S01]  /*f390*/  UMOV UR9, UR33 ;  /* 0x0000002100097c82 */ /* 0x000fe20008000000 */
[----:B------:R-:W-:Y:S01]  /*f3a0*/  @P3 R2UR UR11, R3 ;  /* 0x00000000030b32ca */ /* 0x000fe200000e0000 */
[----:B------:R-:W-:Y:S01]  /*f3b0*/  UMOV UR12, UR36 ;  /* 0x00000024000c7c82 */ /* 0x000fe20008000000 */
[----:B------:R-:W-:Y:S02]  /*f3c0*/  @P3 PLOP3.LUT P0, PT, P3, PT, PT, 0x8, 0x0 ;  /* 0x000000000000381c */ /* 0x000fe40001f0e170 */
[----:B------:R-:W-:-:S09]  /*f3d0*/  PLOP3.LUT P3, PT, PT, PT, PT, 0x8, 0x0 ;  /* 0x000000000000781c */ /* 0x000fd20003f6e170 */
[----:B------:R0:W-:Y:S02]  /*f3e0*/  UTMALDG.4D [UR8], [UR4], desc[UR6] ;  /* 0x00000608040075b4 */ /* 0x0001e40008019000 */
[----:B0-----:R-:W-:Y:S05]  /*f3f0*/  @P0 BRA.U.ANY `(.L_x_64) ;  /* 0xfffffffd00dc0947 */ /* 0x001fea000393ffff */
[----:B------:R-:W-:Y:S01]  /*f400*/  IMAD.MOV.U32 R11, RZ, RZ, 0x80 ;  /* 0x00000080ff0b7424 */ /* 0x000fe200078e00ff */
[----:B------:R-:W-:Y:S01]  /*f410*/  PLOP3.LUT P0, PT, PT, PT, PT, 0x80, 0x0 ;  /* 0x000000000000781c */ /* 0x000fe20003f0f070 */
[----:B------:R-:W-:Y:S01]  /*f420*/  UIADD3 UR8, UR38, 0x33400, URZ ;  /* 0x0003340026087890 */ /* 0x000fe2000fffe03f */
[----:B------:R-:W-:Y:S02]  /*f430*/  UMOV UR6, 0x0 ;  /* 0x0000000000067882 */ /* 0x000fe40000000000 */
[----:B------:R-:W-:Y:S01]  /*f440*/  R2UR UR10, R11 ;  /* 0x000000000b0a72ca */ /* 0x000fe200000e0000 */
[----:B------:R-:W-:-:S14]  /*f450*/  UMOV UR7, 0x14f00000 ;  /* 0x14f0000000077882 */ /* 0x000fdc0000000000 */
.L_x_65:
        /* <DEDUP_REMOVED lines=15> */
.L_x_66:
        /* <DEDUP_REMOVED lines=9> */
[----:B------:R-:W0:Y:S01]  /*f5e0*/  SYNCS.PHASECHK.TRANS64.TRYWAIT P0, [UR38+0x38860], R2 ;  /* 0x03886002ff0075a7 */ /* 0x000e220008000166 */
[----:B------:R-:W-:Y:S04]  /*f5f0*/  BSSY B2, `(.L_x_67) ;  /* 0x0000002000027945 */ /* 0x000fe80003800000 */
[----:B0-----:R-:W-:Y:S05]  /*f600*/  @!P0 BRA `(.L_x_68) ;  /* 0x0000003000d08947 */ /* 0x001fea0003800000 */
.L_x_158:
[----:B------:R-:W-:Y:S05]  /*f610*/  BSYNC B2 ;  /* 0x0000000000027941 */ /* 0x000fea0003800000 */
.L_x_67:
[----:B------:R-:W-:Y:S01]  /*f620*/  BSSY B2, `(.L_x_69) ;  /* 0x0000009000027945 */ /* 0x000fe20003800000 */
[----:B0-----:R-:W-:Y:S01]  /*f630*/  IMAD.MOV.U32 R2, RZ, RZ, 0x0 ;  /* 0x00000000ff027424 */ /* 0x001fe200078e00ff */
[----:B------:R-:W-:Y:S02]  /*f640*/  MOV R3, 0x14f00000 ;  /* 0x14f0000000037802 */ /* 0x000fe40000000f00 */
[----:B------:R-:W-:Y:S05]  /*f650*/  @P1 BRA `(.L_x_70) ;  /* 0x0000000000141947 */ /* 0x000fea0003800000 */
[----:B------:R-:W-:Y:S01]  /*f660*/  ISETP.NE.AND P0, PT, R10, RZ, PT ;  /* 0x000000ff0a00720c */ /* 0x000fe20003f05270 */
[----:B------:R-:W-:-:S04]  /*f670*/  IMAD.MOV.U32 R15, RZ, RZ, 0xa000 ;  /* 0x0000a000ff0f7424 */ /* 0x000fc800078e00ff */
[----:B------:R0:W-:Y:S08]  /*f680*/  SYNCS.ARRIVE.TRANS64 RZ, [UR38+0x38850], R15 ;  /* 0x0388500fffff79a7 */ /* 0x0001f00008000026 */
[----:B0-----:R-:W-:Y:S05]  /*f690*/  @!P0 BRA `(.L_x_70) ;  /* 0x0000000000048947 */ /* 0x001fea0003800000 */
[----:B------:R-:W-:Y:S01]  /*f6a0*/  BPT.TRAP 0x1 ;  /* 0x000000040000795c */ /* 0x000fe20000300000 */
.L_x_70:
[----:B------:R-:W-:Y:S05]  /*f6b0*/  BSYNC B2 ;  /* 0x0000000000027941 */ /* 0x000fea0003800000 */
.L_x_69:
[----:B------:R-:W-:Y:S01]  /*f6c0*/  R2UR UR6, R2 ;  /* 0x00000000020672ca */ /* 0x000fe200000e0000 */
[----:B------:R-:W-:Y:S01]  /*f6d0*/  ULDC.64 UR4, c[0x0][0x198] ;  /* 0x0000660000047ab9 */ /* 0x000fe20000000a00 */
[----:B------:R-:W-:Y:S01]  /*f6e0*/  R2UR UR7, R3 ;  /* 0x00000000030772ca */ /* 0x000fe200000e0000 */
[----:B------:R-:W-:Y:S01]  /*f6f0*/  UIADD3 UR4, UP0, UR4, 0x470, URZ ;  /* 0x0000047004047890 */ /* 0x000fe2000ff1e03f */
[----:B------:R-:W-:Y:S01]  /*f700*/  R2UR UR10, R14 ;  /* 0x000000000e0a72ca */ /* 0x000fe200000e0000 */
[----:B------:R-:W-:Y:S01]  /*f710*/  IMAD R14, R17, 0x50, RZ ;  /* 0x00000050110e7824 */ /* 0x000fe200078e02ff */
[----:B------:R-:W-:Y:S01]  /*f720*/  PLOP3.LUT P0, PT, PT, PT, PT, 0x80, 0x0 ;  /* 0x000000000000781c */ /* 0x000fe20003f0f070 */
[----:B------:R-:W-:Y:S02]  /*f730*/  UIADD3 UR8, UR38, 0x400, URZ ;  /* 0x0000040026087890 */ /* 0x000fe4000fffe03f */
[----:B------:R-:W-:Y:S02]  /*f740*/  UIADD3 UR9, UR38, 0x38850, URZ ;  /* 0x0003885026097890 */ /* 0x000fe4000fffe03f */
[----:B------:R-:W-:-:S12]  /*f750*/  UIADD3.X UR5, URZ, UR5, URZ, UP0, !UPT ;  /* 0x000000053f057290 */ /* 0x000fd800087fe43f */
.L_x_71:
[----:B------:R-:W-:-:S13]  /*f760*/  @P0 ELECT P1, URZ, PT ;  /* 0x00000000003f082f */ /* 0x000fda0003820000 */
[----:B------:R-:W-:Y:S01]  /*f770*/  @P1 R2UR UR13, R16 ;  /* 0x00000000100d12ca */ /* 0x000fe200000e0000 */
[----:B------:R-:W-:Y:S01]  /*f780*/  UMOV UR12, UR36 ;  /* 0x00000024000c7c82 */ /* 0x000fe20008000000 */
[----:B------:R-:W-:Y:S02]  /*f790*/  @P1 R2UR UR11, R14 ;  /* 0x000000000e0b12ca */ /* 0x000fe400000e0000 */
[----:B------:R-:W-:Y:S02]  /*f7a0*/  @P1 PLOP3.LUT P0, PT, P1, PT, PT, 0x8, 0x0 ;  /* 0x000000000000181c */ /* 0x000fe40000f0e170 */
[----:B------:R-:W-:-:S09]  /*f7b0*/  PLOP3.LUT P1, PT, PT, PT, PT, 0x8, 0x0 ;  /* 0x000000000000781c */ /* 0x000fd20003f2e170 */
[----:B------:R0:W-:Y:S02]  /*f7c0*/  UTMALDG.4D [UR8], [UR4], desc[UR6] ;  /* 0x00000608040075b4 */ /* 0x0001e40008019000 */
[----:B0-----:R-:W-:Y:S05]  /*f7d0*/  @P0 BRA.U.ANY `(.L_x_71) ;  /* 0xfffffffd00e00947 */ /* 0x001fea000393ffff */
[----:B------:R-:W-:Y:S01]  /*f7e0*/  R2UR UR10, R5 ;  /* 0x00000000050a72ca */ /* 0x000fe200000e0000 */
[----:B------:R-:W-:Y:S01]  /*f7f0*/  UIADD3 UR8, UR38, 0x2c00, URZ ;  /* 0x00002c0026087890 */ /* 0x000fe2000fffe03f */
[----:B------:R-:W-:Y:S02]  /*f800*/  R2UR UR6, R2 ;  /* 0x00000000020672ca */ /* 0x000fe400000e0000 */
[----:B------:R-:W-:Y:S02]  /*f810*/  R2UR UR7, R3 ;  /* 0x00000000030772ca */ /* 0x000fe400000e0000 */
[----:B------:R-:W-:-:S13]  /*f820*/  PLOP3.LUT P0, PT, PT, PT, PT, 0x80, 0x0 ;  /* 0x000000000000781c */ /* 0x000fda0003f0f070 */
.L_x_72:
        /* <DEDUP_REMOVED lines=13> */
.L_x_73:
        /* <DEDUP_REMOVED lines=13> */
.L_x_74:
        /* <DEDUP_REMOVED lines=8> */
[----:B------:R-:W-:Y:S02]  /*fa50*/  IMAD.MOV.U32 R17, RZ, RZ, R9 ;  /* 0x000000ffff117224 */ /* 0x000fe400078e0009 */
[----:B------:R-:W-:-:S07]  /*fa60*/  IMAD.MOV.U32 R16, RZ, RZ, R4 ;  /* 0x000000ffff107224 */ /* 0x000fce00078e0004 */
.L_x_57:
[----:B------:R-:W-:Y:S05]  /*fa70*/  BSYNC B1 ;  /* 0x0000000000017941 */ /* 0x000fea0003800000 */
.L_x_56:
[----:B------:R-:W2:Y:S01]  /*fa80*/  LDL R2, [R1] ;  /* 0x0000000001027983 */ /* 0x000ea20000100800 */
[----:B------:R-:W-:Y:S01]  /*fa90*/  BSSY B1, `(.L_x_75) ;  /* 0x00000b2000017945 */ /* 0x000fe20003800000 */
[----:B------:R-:W-:Y:S02]  /*faa0*/  LOP3.LUT R9, R7, 0x1, RZ, 0x3c, !PT ;  /* 0x0000000107097812 */ /* 0x000fe400078e3cff */
[----:B--2---:R-:W-:-:S13]  /*fab0*/  ISETP.NE.AND P0, PT, R2, RZ, PT ;  /* 0x000000ff0200720c */ /* 0x004fda0003f05270 */
[----:B------:R-:W-:Y:S05]  /*fac0*/  @!P0 BRA `(.L_x_76) ;  /* 0x0000000800b88947 */ /* 0x000fea0003800000 */
[----:B------:R-:W2:Y:S01]  /*fad0*/  LDL R2, [R1+0x4] ;  /* 0x0000040001027983 */ /* 0x000ea20000100800 */
[----:B------:R-:W-:Y:S02]  /*fae0*/  IADD3 R11, R0, -0x1, RZ ;  /* 0xffffffff000b7810 */ /* 0x000fe40007ffe0ff */
[----:B--2---:R-:W-:-:S13]  /*faf0*/  ISETP.NE.AND P0, PT, R2, RZ, PT ;  /* 0x000000ff0200720c */ /* 0x004fda0003f05270 */
[----:B------:R-:W-:Y:S05]  /*fb00*/  @!P0 BRA `(.L_x_77) ;  /* 0x00000000004c8947 */ /* 0x000fea0003800000 */
[----:B------:R-:W0:Y:S01]  /*fb10*/  LDC R4, c[0x0][0x43c] ;  /* 0x00010f00ff047b82 */ /* 0x000e220000000800 */
[----:B------:R-:W-:Y:S01]  /*fb20*/  ULDC.64 UR4, c[0x0][0x428] ;  /* 0x00010a0000047ab9 */ /* 0x000fe20000000a00 */
[----:B------:R-:W-:Y:S01]  /*fb30*/  ULDC.64 UR6, c[0x0][0x208] ;  /* 0x0000820000067ab9 */ /* 0x000fe20000000a00 */
[----:B0-----:R-:W-:-:S13]  /*fb40*/  ISETP.NE.AND P0, PT, R4, 0x1, PT ;  /* 0x000000010400780c */ /* 0x001fda0003f05270 */
[----:B------:R-:W0:Y:S02]  /*fb50*/  @P0 LDC.64 R2, c[0x0][0x440] ;  /* 0x00011000ff020b82 */ /* 0x000e240000000a00 */
[----:B0-----:R-:W-:-:S04]  /*fb60*/  @P0 IMAD.HI.U32 R5, R11, R2, RZ ;  /* 0x000000020b050227 */ /* 0x001fc800078e00ff */
[----:B------:R-:W-:Y:S01]  /*fb70*/  IMAD.MOV.U32 R2, RZ, RZ, R11 ;  /* 0x000000ffff027224 */ /* 0x000fe200078e000b */
[----:B------:R-:W-:-:S05]  /*fb80*/  @P0 SHF.R.U32.HI R2, RZ, R3, R5 ;  /* 0x00000003ff020219 */ /* 0x000fca0000011605 */
[----:B------:R-:W-:-:S04]  /*fb90*/  IMAD.MOV R3, RZ, RZ, -R2 ;  /* 0x000000ffff037224 */ /* 0x000fc800078e0a02 */
[----:B------:R-:W-:Y:S01]  /*fba0*/  IMAD R11, R4, R3, R11 ;  /* 0x00000003040b7224 */ /* 0x000fe200078e020b */
[----:B------:R-:W-:Y:S01]  /*fbb0*/  SHF.R.S32.HI R3, RZ, 0x1f, R2 ;  /* 0x0000001fff037819 */ /* 0x000fe20000011402 */
[----:B------:R-:W-:-:S04]  /*fbc0*/  IMAD R4, R19, UR4, RZ ;  /* 0x0000000413047c24 */ /* 0x000fc8000f8e02ff */
[C---:B------:R-:W-:Y:S02]  /*fbd0*/  IMAD R4, R18.reuse, UR5, R4 ;  /* 0x0000000512047c24 */ /* 0x040fe4000f8e0204 */
[----:B------:R-:W-:Y:S01]  /*fbe0*/  IMAD.WIDE.U32 R2, R18, UR4, R2 ;  /* 0x0000000412027c25 */ /* 0x000fe2000f8e0002 */
[----:B------:R-:W-:-:S03]  /*fbf0*/  ULDC.64 UR4, c[0x0][0x418] ;  /* 0x0001060000047ab9 */ /* 0x000fc60000000a00 */
[----:B------:R-:W-:Y:S01]  /*fc00*/  IMAD.IADD R3, R4, 0x1, R3 ;  /* 0x0000000104037824 */ /* 0x000fe200078e0203 */
[----:B------:R-:W-:-:S04]  /*fc10*/  LEA R4, P0, R2, UR4, 0x2 ;  /* 0x0000000402047c11 */ /* 0x000fc8000f8010ff */
[----:B------:R-:W-:-:S05]  /*fc20*/  LEA.HI.X R5, R2, UR5, R3, 0x2, P0 ;  /* 0x0000000502057c11 */ /* 0x000fca00080f1403 */
[----:B------:R0:W5:Y:S04]  /*fc30*/  LDG.E R4, desc[UR6][R4.64] ;  /* 0x0000000604047981 */ /* 0x000168000c1e1900 */
.L_x_77:
[----:B------:R-:W1:Y:S01]  /*fc40*/  S2R R2, SR_TID.X ;  /* 0x0000000000027919 */ /* 0x000e620000002100 */
[----:B------:R-:W-:Y:S01]  /*fc50*/  BSSY B2, `(.L_x_78) ;  /* 0x0000006000027945 */ /* 0x000fe20003800000 */
[----:B-1----:R-:W-:Y:S02]  /*fc60*/  LOP3.LUT R3, R2, 0x7f, RZ, 0xc0, !PT ;  /* 0x0000007f02037812 */ /* 0x002fe400078ec0ff */
[----:B------:R-:W-:Y:S02]  /*fc70*/  SHF.L.U32 R2, R9, 0x1f, RZ ;  /* 0x0000001f09027819 */ /* 0x000fe400000006ff */
[----:B------:R-:W-:Y:S02]  /*fc80*/  ISETP.NE.AND P1, PT, R3, RZ, PT ;  /* 0x000000ff0300720c */ /* 0x000fe40003f25270 */
[----:B------:R-:W1:Y:S02]  /*fc90*/  SYNCS.PHASECHK.TRANS64.TRYWAIT P0, [UR38+0x38840], R2 ;  /* 0x03884002ff0075a7 */ /* 0x000e640008000166 */
[----:B-1----:R-:W-:Y:S09]  /*fca0*/  @!P0 BRA `(.L_x_79) ;  /* 0x0000002c00408947 */ /* 0x002ff20003800000 */
.L_x_159:
[----:B------:R-:W-:Y:S05]  /*fcb0*/  BSYNC B2 ;  /* 0x0000000000027941 */ /* 0x000fea0003800000 */
.L_x_78:
[----:B------:R-:W-:Y:S04]  /*fcc0*/  BSSY B2, `(.L_x_80) ;  /* 0x0000007000027945 */ /* 0x000fe80003800000 */
[----:B------:R-:W-:Y:S05]  /*fcd0*/  @P1 BRA `(.L_x_81) ;  /* 0x0000000000141947 */ /* 0x000fea0003800000 */
[----:B------:R-:W-:Y:S02]  /*fce0*/  ISETP.NE.AND P0, PT, R10, RZ, PT ;  /* 0x000000ff0a00720c */ /* 0x000fe40003f05270 */
[----:B-1----:R-:W-:-:S04]  /*fcf0*/  MOV R2, 0xa000 ;  /* 0x0000a00000027802 */ /* 0x002fc80000000f00 */
[----:B------:R2:W-:Y:S07]  /*fd00*/  SYNCS.ARRIVE.TRANS64 RZ, [UR38+0x38830], R2 ;  /* 0x03883002ffff79a7 */ /* 0x0005ee0008000026 */
[----:B------:R-:W-:Y:S05]  /*fd10*/  @!P0 BRA `(.L_x_81) ;  /* 0x0000000000048947 */ /* 0x000fea0003800000 */
[----:B------:R-:W-:Y:S01]  /*fd20*/  BPT.TRAP 0x1 ;  /* 0x000000040000795c */ /* 0x000fe20000300000 */
.L_x_81:
[----:B------:R-:W-:Y:S05]  /*fd30*/  BSYNC B2 ;  /* 0x0000000000027941 */ /* 0x000fea0003800000 */
.L_x_80:
[----:B------:R-:W-:Y:S01]  /*fd40*/  IMAD.MOV.U32 R15, RZ, RZ, RZ ;  /* 0x000000ffff0f7224 */ /* 0x000fe200078e00ff */
[----:B------:R-:W-:Y:S01]  /*fd50*/  ULDC.64 UR4, c[0x0][0x198] ;  /* 0x0000660000047ab9 */ /* 0x000fe20000000a00 */
[----:B------:R-:W-:Y:S01]  /*fd60*/  PLOP3.LUT P0, PT, PT, PT, PT, 0x80, 0x0 ;  /* 0x000000000000781c */ /* 0x000fe20003f0f070 */
[----:B------:R-:W-:Y:S01]  /*fd70*/  UIADD3 UR4, UP0, UR4, 0x370, URZ ;  /* 0x0000037004047890 */ /* 0x000fe2000ff1e03f */
[----:B-12---:R-:W-:Y:S01]  /*fd80*/  IMAD R2, R11, 0x50, RZ ;  /* 0x000000500b027824 */ /* 0x006fe200078e02ff */
[----:B------:R-:W-:Y:S01]  /*fd90*/  R2UR UR10, R15 ;  /* 0x000000000f0a72ca */ /* 0x000fe200000e0000 */
[----:B------:R-:W-:Y:S02]  /*fda0*/  UIADD3 UR8, UR38, 0x24400, URZ ;  /* 0x0002440026087890 */ /* 0x000fe4000fffe03f */
[----:B------:R-:W-:Y:S02]  /*fdb0*/  UIADD3 UR9, UR38, 0x38830, URZ ;  /* 0x0003883026097890 */ /* 0x000fe4000fffe03f */
[----:B------:R-:W-:Y:S01]  /*fdc0*/  UIADD3.X UR5, URZ, UR5, URZ, UP0, !UPT ;  /* 0x000000053f057290 */ /* 0x000fe200087fe43f */
[----:B------:R-:W-:Y:S01]  /*fdd0*/  UMOV UR6, 0x0 ;  /* 0x0000000000067882 */ /* 0x000fe20000000000 */
[----:B------:R-:W-:-:S10]  /*fde0*/  UMOV UR7, 0x14f00000 ;  /* 0x14f0000000077882 */ /* 0x000fd40000000000 */
.L_x_82:
[----:B------:R-:W-:-:S13]  /*fdf0*/  @P0 ELECT P3, URZ, PT ;  /* 0x00000000003f082f */ /* 0x000fda0003860000 */
[----:B-----5:R-:W-:Y:S01]  /*fe00*/  @P3 R2UR UR13, R4 ;  /* 0x00000000040d32ca */ /* 0x020fe200000e0000 */
[----:B------:R-:W-:Y:S01]  /*fe10*/  UMOV UR12, UR36 ;  /* 0x00000024000c7c82 */ /* 0x000fe20008000000 */
[----:B------:R-:W-:Y:S02]  /*fe20*/  @P3 R2UR UR11, R2 ;  /* 0x00000000020b32ca */ /* 0x000fe400000e0000 */
[----:B------:R-:W-:Y:S02]  /*fe30*/  @P3 PLOP3.LUT P0, PT, P3, PT, PT, 0x8, 0x0 ;  /* 0x000000000000381c */ /* 0x000fe40001f0e170 */
[----:B------:R-:W-:-:S09]  /*fe40*/  PLOP3.LUT P3, PT, PT, PT, PT, 0x8, 0x0 ;  /* 0x000000000000781c */ /* 0x000fd20003f6e170 */
[----:B------:R1:W-:Y:S02]  /*fe50*/  UTMALDG.4D [UR8], [UR4], desc[UR6] ;  /* 0x00000608040075b4 */ /* 0x0003e40008019000 */
[----:B-1----:R-:W-:Y:S05]  /*fe60*/  @P0 BRA.U.ANY `(.L_x_82) ;  /* 0xfffffffd00e00947 */ /* 0x002fea000393ffff */
[----:B------:R-:W-:Y:S01]  /*fe70*/  IMAD.MOV.U32 R14, RZ, RZ, 0x40 ;  /* 0x00000040ff0e7424 */ /* 0x000fe200078e00ff */
[----:B------:R-:W-:Y:S01]  /*fe80*/  PLOP3.LUT P0, PT, PT, PT, PT, 0x80, 0x0 ;  /* 0x000000000000781c */ /* 0x000fe20003f0f070 */
[----:B------:R-:W-:Y:S01]  /*fe90*/  UIADD3 UR8, UR38, 0x26c00, URZ ;  /* 0x00026c0026087890 */ /* 0x000fe2000fffe03f */
[----:B------:R-:W-:Y:S02]  /*fea0*/  UMOV UR6, 0x0 ;  /* 0x0000000000067882 */ /* 0x000fe40000000000 */
[----:B------:R-:W-:Y:S01]  /*feb0*/  R2UR UR10, R14 ;  /* 0x000000000e0a72ca */ /* 0x000fe200000e0000 */
[----:B------:R-:W-:-:S14]  /*fec0*/  UMOV UR7, 0x14f00000 ;  /* 0x14f0000000077882 */ /* 0x000fdc0000000000 */
.L_x_83:
[----:B------:R-:W-:-:S13]  /*fed0*/  @P0 ELECT P3, URZ, PT ;  /* 0x00000000003f082f */ /* 0x000fda0003860000 */
[----:B------:R-:W-:Y:S01]  /*fee0*/  @P3 R2UR UR13, R4 ;  /* 0x00000000040d32ca */ /* 0x000fe200000e0000 */
[----:B------:R-:W-:Y:S01]  /*fef0*/  UMOV UR12, UR36 ;  /* 0x00000024000c7c82 */ /* 0x000fe20008000000 */
[----:B------:R-:W-:Y:S02]  /*ff00*/  @P3 R2UR UR11, R2 ;  /* 0x00000000020b32ca */ /* 0x000fe400000e0000 */
[----:B------:R-:W-:Y:S02]  /*ff10*/  @P3 PLOP3.LUT P0, PT, P3, PT, PT, 0x8, 0x0 ;  /* 0x000000000000381c */ /* 0x000fe40001f0e170 */
[----:B------:R-:W-:-:S09]  /*ff20*/  PLOP3.LUT P3, PT, PT, PT, PT, 0x8, 0x0 ;  /* 0x000000000000781c */ /* 0x000fd20003f6e170 */
[----:B------:R1:W-:Y:S02]  /*ff30*/  UTMALDG.4D [UR8], [UR4], desc[UR6] ;  /* 0x00000608040075b4 */ /* 0x0003e40008019000 */
[----:B-1----:R-:W-:Y:S05]  /*ff40*/  @P0 BRA.U.ANY `(.L_x_83) ;  /* 0xfffffffd00e00947 */ /* 0x002fea000393ffff */
[----:B0-----:R-:W-:Y:S01]  /*ff50*/  IMAD.MOV.U32 R5, RZ, RZ, 0x80 ;  /* 0x00000080ff057424 */ /* 0x001fe200078e00ff */
[----:B------:R-:W-:Y:S01]  /*ff60*/  PLOP3.LUT P0, PT, PT, PT, PT, 0x80, 0x0 ;  /* 0x000000000000781c */ /* 0x000fe20003f0f070 */
[----:B------:R-:W-:Y:S01]  /*ff70*/  UIADD3 UR8, UR38, 0x29400, URZ ;  /* 0x0002940026087890 */ /* 0x000fe2000fffe03f */
[----:B------:R-:W-:Y:S02]  /*ff80*/  UMOV UR6, 0x0 ;  /* 0x0000000000067882 */ /* 0x000fe40000000000 */
[----:B------:R-:W-:Y:S01]  /*ff90*/  R2UR UR10, R5 ;  /* 0x00000000050a72ca */ /* 0x000fe200000e0000 */
[----:B------:R-:W-:-:S14]  /*ffa0*/  UMOV UR7, 0x14f00000 ;  /* 0x14f0000000077882 */ /* 0x000fdc0000000000 */
.L_x_84:
        /* <DEDUP_REMOVED lines=8> */
[----:B------:R-:W-:Y:S01]  /*10030*/  MOV R13, 0xc0 ;  /* 0x000000c0000d7802 */ /* 0x000fe20000000f00 */
[----:B------:R-:W-:Y:S01]  /*10040*/  UIADD3 UR8, UR38, 0x2bc00, URZ ;  /* 0x0002bc0026087890 */ /* 0x000fe2000fffe03f */
[----:B------:R-:W-:Y:S01]  /*10050*/  PLOP3.LUT P0, PT, PT, PT, PT, 0x80, 0x0 ;  /* 0x000000000000781c */ /* 0x000fe20003f0f070 */
[----:B------:R-:W-:Y:S01]  /*10060*/  UMOV UR6, 0x0 ;  /* 0x0000000000067882 */ /* 0x000fe20000000000 */
[----:B------:R-:W-:Y:S01]  /*10070*/  R2UR UR10, R13 ;  /* 0x000000000d0a72ca */ /* 0x000fe200000e0000 */
[----:B------:R-:W-:-:S14]  /*10080*/  UMOV UR7, 0x14f00000 ;  /* 0x14f0000000077882 */ /* 0x000fdc0000000000 */
.L_x_85:
        /* <DEDUP_REMOVED lines=8> */
[----:B------:R-:W-:Y:S01]  /*10110*/  SHF.L.U32 R2, R7, 0x1f, RZ ;  /* 0x0000001f07027819 */ /* 0x000fe200000006ff */
[----:B------:R-:W-:Y:S03]  /*10120*/  BSSY B2, `(.L_x_86) ;  /* 0x0000003000027945 */ /* 0x000fe60003800000 */
[----:B------:R-:W0:Y:S02]  /*10130*/  SYNCS.PHASECHK.TRANS64.TRYWAIT P0, [UR38+0x38868], R2 ;  /* 0x03886802ff0075a7 */ /* 0x000e240008000166 */
[----:B0-----:R-:W-:Y:S05]  /*10140*/  @!P0 BRA `(.L_x_87) ;  /* 0x0000002800308947 */ /* 0x001fea0003800000 */
.L_x_160:
[----:B------:R-:W-:Y:S05]  /*10150*/  BSYNC B2 ;  /* 0x0000000000027941 */ /* 0x000fea0003800000 */
.L_x_86:
[----:B------:R-:W-:Y:S01]  /*10160*/  BSSY B2, `(.L_x_88) ;  /* 0x0000009000027945 */ /* 0x000fe20003800000 */
[----:B0-----:R-:W-:Y:S02]  /*10170*/  IMAD.MOV.U32 R2, RZ, RZ, 0x0 ;  /* 0x00000000ff027424 */ /* 0x001fe400078e00ff */
[----:B------:R-:W-:Y:S01]  /*10180*/  IMAD.MOV.U32 R3, RZ, RZ, 0x14f00000 ;  /* 0x14f00000ff037424 */ /* 0x000fe200078e00ff */
[----:B------:R-:W-:Y:S06]  /*10190*/  @P1 BRA `(.L_x_89) ;  /* 0x0000000000141947 */ /* 0x000fec0003800000 */
[----:B------:R-:W-:Y:S01]  /*101a0*/  ISETP.NE.AND P0, PT, R10, RZ, PT ;  /* 0x000000ff0a00720c */ /* 0x000fe20003f05270 */
[----:B------:R-:W-:-:S04]  /*101b0*/  IMAD.MOV.U32 R7, RZ, RZ, 0xa000 ;  /* 0x0000a000ff077424 */ /* 0x000fc800078e00ff */
[----:B------:R0:W-:Y:S08]  /*101c0*/  SYNCS.ARRIVE.TRANS64 RZ, [UR38+0x38858], R7 ;  /* 0x03885807ffff79a7 */ /* 0x0001f00008000026 */
[----:B0-----:R-:W-:Y:S05]  /*101d0*/  @!P0 BRA `(.L_x_89) ;  /* 0x0000000000048947 */ /* 0x001fea0003800000 */
[----:B------:R-:W-:Y:S01]  /*101e0*/  BPT.TRAP 0x1 ;  /* 0x000000040000795c */ /* 0x000fe20000300000 */
.L_x_89:
[----:B------:R-:W-:Y:S05]  /*101f0*/  BSYNC B2 ;  /* 0x0000000000027941 */ /* 0x000fea0003800000 */
.L_x_88:
        /* <DEDUP_REMOVED lines=10> */
.L_x_90:
        /* <DEDUP_REMOVED lines=13> */
.L_x_91:
        /* <DEDUP_REMOVED lines=13> */
.L_x_92:
        /* <DEDUP_REMOVED lines=13> */
.L_x_93:
        /* <DEDUP_REMOVED lines=8> */
[----:B------:R-:W-:Y:S01]  /*10590*/  MOV R17, R11 ;  /* 0x0000000b00117202 */ /* 0x000fe20000000f00 */
[----:B------:R-:W-:-:S07]  /*105a0*/  IMAD.MOV.U32 R16, RZ, RZ, R4 ;  /* 0x000000ffff107224 */ /* 0x000fce00078e0004 */
.L_x_76:
[----:B------:R-:W-:Y:S05]  /*105b0*/  BSYNC B1 ;  /* 0x0000000000017941 */ /* 0x000fea0003800000 */
.L_x_75:
[----:B------:R-:W-:Y:S02]  /*105c0*/  VIADD R0, R0, 0xfffffffe ;  /* 0xfffffffe00007836 */ /* 0x000fe40000000000 */
[----:B------:R-:W-:Y:S01]  /*105d0*/  IMAD.MOV.U32 R7, RZ, RZ, R9 ;  /* 0x000000ffff077224 */ /* 0x000fe200078e0009 */
[----:B------:R-:W-:Y:S06]  /*105e0*/  @P2 BRA `(.L_x_94) ;  /* 0xffffffe8004c2947 */ /* 0x000fec000383ffff */
[----:B------:R-:W-:Y:S05]  /*105f0*/  BSYNC B0 ;  /* 0x0000000000007941 */ /* 0x000fea0003800000 */
.L_x_55:
[----:B------:R-:W-:Y:S01]  /*10600*/  ISETP.NE.AND P0, PT, R12, RZ, PT ;  /* 0x000000ff0c00720c */ /* 0x000fe20003f05270 */
[----:B------:R-:W-:-:S12]  /*10610*/  BSSY B0, `(.L_x_54) ;  /* 0x00000b3000007945 */ /* 0x000fd80003800000 */
[----:B------:R-:W-:Y:S05]  /*10620*/  @!P0 BRA `(.L_x_95) ;  /* 0x0000000800c48947 */ /* 0x000fea0003800000 */
[----:B------:R-:W2:Y:S01]  /*10630*/  LDL R2, [R1] ;  /* 0x0000000001027983 */ /* 0x000ea20000100800 */
[----:B------:R-:W-:Y:S02]  /*10640*/  MOV R8, 0x1 ;  /* 0x0000000100087802 */ /* 0x000fe40000000f00 */
[----:B--2---:R-:W-:-:S13]  /*10650*/  ISETP.NE.AND P1, PT, R2, RZ, PT ;  /* 0x000000ff0200720c */ /* 0x004fda0003f25270 */
[----:B------:R-:W-:Y:S05]  /*10660*/  @!P1 BRA `(.L_x_95) ;  /* 0x0000000800b49947 */ /* 0x000fea0003800000 */
[----:B------:R-:W2:Y:S02]  /*10670*/  LDL.LU R2, [R1+0x4] ;  /* 0x0000040001027983 */ /* 0x000ea40000300800 */
[----:B--2---:R-:W-:-:S13]  /*10680*/  ISETP.NE.AND P1, PT, R2, RZ, PT ;  /* 0x000000ff0200720c */ /* 0x004fda0003f25270 */
[----:B------:R-:W-:Y:S05]  /*10690*/  @!P1 BRA `(.L_x_96) ;  /* 0x0000000000509947 */ /* 0x000fea0003800000 */
[----:B------:R-:W0:Y:S01]  /*106a0*/  LDC R7, c[0x0][0x43c] ;  /* 0x00010f00ff077b82 */ /* 0x000e220000000800 */
[----:B------:R-:W-:Y:S01]  /*106b0*/  IMAD.MOV.U32 R6, RZ, RZ, R0 ;  /* 0x000000ffff067224 */ /* 0x000fe200078e0000 */
[----:B------:R-:W-:Y:S01]  /*106c0*/  ULDC.64 UR4, c[0x0][0x428] ;  /* 0x00010a0000047ab9 */ /* 0x000fe20000000a00 */
[----:B------:R-:W-:Y:S01]  /*106d0*/  ULDC.64 UR6, c[0x0][0x208] ;  /* 0x0000820000067ab9 */ /* 0x000fe20000000a00 */
[----:B------:R-:W-:-:S04]  /*106e0*/  IMAD R19, R19, UR4, RZ ;  /* 0x0000000413137c24 */ /* 0x000fc8000f8e02ff */
[----:B------:R-:W-:Y:S01]  /*106f0*/  IMAD R19, R18, UR5, R19 ;  /* 0x0000000512137c24 */ /* 0x000fe2000f8e0213 */
[----:B0-----:R-:W-:-:S13]  /*10700*/  ISETP.NE.AND P0, PT, R7, 0x1, PT ;  /* 0x000000010700780c */ /* 0x001fda0003f05270 */
[----:B------:R-:W0:Y:S02]  /*10710*/  @P0 LDC.64 R2, c[0x0][0x440] ;  /* 0x00011000ff020b82 */ /* 0x000e240000000a00 */
[----:B0-----:R-:W-:-:S05]  /*10720*/  @P0 IMAD.HI.U32 R2, R0, R2, RZ ;  /* 0x0000000200020227 */ /* 0x001fca00078e00ff */
[----:B------:R-:W-:-:S04]  /*10730*/  @P0 SHF.R.U32.HI R6, RZ, R3, R2 ;  /* 0x00000003ff060219 */ /* 0x000fc80000011602 */
[--C-:B------:R-:W-:Y:S01]  /*10740*/  SHF.R.S32.HI R3, RZ, 0x1f, R6.reuse ;  /* 0x0000001fff037819 */ /* 0x100fe20000011406 */
[----:B------:R-:W-:-:S04]  /*10750*/  IMAD.MOV.U32 R2, RZ, RZ, R6 ;  /* 0x000000ffff027224 */ /* 0x000fc800078e0006 */
[----:B------:R-:W-:Y:S01]  /*10760*/  IMAD.WIDE.U32 R2, R18, UR4, R2 ;  /* 0x0000000412027c25 */ /* 0x000fe2000f8e0002 */
[----:B------:R-:W-:-:S03]  /*10770*/  ULDC.64 UR4, c[0x0][0x418] ;  /* 0x0001060000047ab9 */ /* 0x000fc60000000a00 */
[----:B------:R-:W-:Y:S01]  /*10780*/  IMAD.IADD R3, R19, 0x1, R3 ;  /* 0x0000000113037824 */ /* 0x000fe200078e0203 */
[----:B------:R-:W-:-:S04]  /*10790*/  LEA R4, P0, R2, UR4, 0x2 ;  /* 0x0000000402047c11 */ /* 0x000fc8000f8010ff */
[----:B------:R-:W-:-:S05]  /*107a0*/  LEA.HI.X R5, R2, UR5, R3, 0x2, P0 ;  /* 0x0000000502057c11 */ /* 0x000fca00080f1403 */
[----:B------:R0:W5:Y:S01]  /*107b0*/  LDG.E R4, desc[UR6][R4.64] ;  /* 0x0000000604047981 */ /* 0x000162000c1e1900 */
[----:B------:R-:W-:-:S05]  /*107c0*/  IADD3 R2, -R6, RZ, RZ ;  /* 0x000000ff06027210 */ /* 0x000fca0007ffe1ff */
[----:B------:R-:W-:-:S07]  /*107d0*/  IMAD R0, R7, R2, R0 ;  /* 0x0000000207007224 */ /* 0x000fce00078e0200 */
.L_x_96:
[----:B------:R-:W1:Y:S01]  /*107e0*/  S2R R2, SR_TID.X ;  /* 0x0000000000027919 */ /* 0x000e620000002100 */
[----:B------:R-:W-:Y:S01]  /*107f0*/  BSSY B1, `(.L_x_97) ;  /* 0x0000006000017945 */ /* 0x000fe20003800000 */
[----:B-1----:R-:W-:Y:S02]  /*10800*/  LOP3.LUT R3, R2, 0x7f, RZ, 0xc0, !PT ;  /* 0x0000007f02037812 */ /* 0x002fe400078ec0ff */
[----:B------:R-:W-:Y:S02]  /*10810*/  SHF.L.U32 R2, R9, 0x1f, RZ ;  /* 0x0000001f09027819 */ /* 0x000fe400000006ff */
[----:B------:R-:W-:Y:S02]  /*10820*/  ISETP.NE.AND P1, PT, R3, RZ, PT ;  /* 0x000000ff0300720c */ /* 0x000fe40003f25270 */
[----:B------:R-:W1:Y:S02]  /*10830*/  SYNCS.PHASECHK.TRANS64.TRYWAIT P0, [UR38+0x38848], R2 ;  /* 0x03884802ff0075a7 */ /* 0x000e640008000166 */
[----:B-1----:R-:W-:Y:S09]  /*10840*/  @!P0 BRA `(.L_x_98) ;  /* 0x0000002000888947 */ /* 0x002ff20003800000 */
.L_x_161:
[----:B------:R-:W-:Y:S05]  /*10850*/  BSYNC B1 ;  /* 0x0000000000017941 */ /* 0x000fea0003800000 */
.L_x_97:
[----:B------:R-:W-:Y:S04]  /*10860*/  BSSY B1, `(.L_x_99) ;  /* 0x0000007000017945 */ /* 0x000fe80003800000 */
[----:B------:R-:W-:Y:S05]  /*10870*/  @P1 BRA `(.L_x_100) ;  /* 0x0000000000141947 */ /* 0x000fea0003800000 */
[----:B------:R-:W-:Y:S01]  /*10880*/  ISETP.NE.AND P0, PT, R10, RZ, PT ;  /* 0x000000ff0a00720c */ /* 0x000fe20003f05270 */
[----:B-1----:R-:W-:-:S04]  /*10890*/  IMAD.MOV.U32 R3, RZ, RZ, 0xa000 ;  /* 0x0000a000ff037424 */ /* 0x002fc800078e00ff */
[----:B------:R2:W-:Y:S08]  /*108a0*/  SYNCS.ARRIVE.TRANS64 RZ, [UR38+0x38838], R3 ;  /* 0x03883803ffff79a7 */ /* 0x0005f00008000026 */
[----:B--2---:R-:W-:Y:S05]  /*108b0*/  @!P0 BRA `(.L_x_100) ;  /* 0x0000000000048947 */ /* 0x004fea0003800000 */
[----:B------:R-:W-:Y:S01]  /*108c0*/  BPT.TRAP 0x1 ;  /* 0x000000040000795c */ /* 0x000fe20000300000 */
.L_x_100:
[----:B------:R-:W-:Y:S05]  /*108d0*/  BSYNC B1 ;  /* 0x0000000000017941 */ /* 0x000fea0003800000 */
.L_x_99:
[----:B0-----:R-:W-:Y:S01]  /*108e0*/  IMAD.MOV.U32 R5, RZ, RZ, RZ ;  /* 0x000000ffff057224 */ /* 0x001fe200078e00ff */
        /* <DEDUP_REMOVED lines=10> */
.L_x_101:
[----:B------:R-:W-:-:S13]  /*10990*/  @P0 ELECT P2, URZ, PT ;  /* 0x00000000003f082f */ /* 0x000fda0003840000 */
[----:B-----5:R-:W-:Y:S01]  /*109a0*/  @P2 R2UR UR13, R4 ;  /* 0x00000000040d22ca */ /* 0x020fe200000e0000 */
[----:B------:R-:W-:Y:S01]  /*109b0*/  UMOV UR12, UR36 ;  /* 0x00000024000c7c82 */ /* 0x000fe20008000000 */
[----:B------:R-:W-:Y:S02]  /*109c0*/  @P2 R2UR UR11, R3 ;  /* 0x00000000030b22ca */ /* 0x000fe400000e0000 */
        /* <DEDUP_REMOVED lines=10> */
.L_x_102:
        /* <DEDUP_REMOVED lines=14> */
.L_x_103:
        /* <DEDUP_REMOVED lines=14> */
.L_x_104:
        /* <DEDUP_REMOVED lines=8> */
[----:B------:R-:W0:Y:S01]  /*10cb0*/  SYNCS.PHASECHK.TRANS64.TRYWAIT P0, [UR38+0x38860], R2 ;  /* 0x03886002ff0075a7 */ /* 0x000e220008000166 */
[----:B------:R-:W-:Y:S04]  /*10cc0*/  BSSY B1, `(.L_x_105) ;  /* 0x0000002000017945 */ /* 0x000fe80003800000 */
[----:B0-----:R-:W-:Y:S05]  /*10cd0*/  @!P0 BRA `(.L_x_106) ;  /* 0x0000001c007c8947 */ /* 0x001fea0003800000 */
.L_x_162:
[----:B------:R-:W-:Y:S05]  /*10ce0*/  BSYNC B1 ;  /* 0x0000000000017941 */ /* 0x000fea0003800000 */
.L_x_105:
[----:B------:R-:W-:Y:S01]  /*10cf0*/  BSSY B1, `(.L_x_107) ;  /* 0x0000009000017945 */ /* 0x000fe20003800000 */
[----:B0-----:R-:W-:Y:S02]  /*10d00*/  IMAD.MOV.U32 R2, RZ, RZ, 0x0 ;  /* 0x00000000ff027424 */ /* 0x001fe400078e00ff */
[----:B------:R-:W-:Y:S01]  /*10d10*/  IMAD.MOV.U32 R3, RZ, RZ, 0x14f00000 ;  /* 0x14f00000ff037424 */ /* 0x000fe200078e00ff */
[----:B------:R-:W-:Y:S06]  /*10d20*/  @P1 BRA `(.L_x_108) ;  /* 0x0000000000141947 */ /* 0x000fec0003800000 */
[----:B------:R-:W-:Y:S02]  /*10d30*/  ISETP.NE.AND P0, PT, R10, RZ, PT ;  /* 0x000000ff0a00720c */ /* 0x000fe40003f05270 */
[----:B------:R-:W-:-:S04]  /*10d40*/  MOV R12, 0xa000 ;  /* 0x0000a000000c7802 */ /* 0x000fc80000000f00 */
[----:B------:R0:W-:Y:S07]  /*10d50*/  SYNCS.ARRIVE.TRANS64 RZ, [UR38+0x38850], R12 ;  /* 0x0388500cffff79a7 */ /* 0x0001ee0008000026 */
[----:B------:R-:W-:Y:S05]  /*10d60*/  @!P0 BRA `(.L_x_108) ;  /* 0x0000000000048947 */ /* 0x000fea0003800000 */
[----:B------:R-:W-:Y:S01]  /*10d70*/  BPT.TRAP 0x1 ;  /* 0x000000040000795c */ /* 0x000fe20000300000 */
.L_x_108:
[----:B------:R-:W-:Y:S05]  /*10d80*/  BSYNC B1 ;  /* 0x0000000000017941 */ /* 0x000fea0003800000 */
.L_x_107:
        /* <DEDUP_REMOVED lines=10> */
.L_x_109:
        /* <DEDUP_REMOVED lines=8> */
[----:B------:R-:W-:Y:S01]  /*10eb0*/  R2UR UR10, R6 ;  /* 0x00000000060a72ca */ /* 0x000fe200000e0000 */
[----:B------:R-:W-:Y:S01]  /*10ec0*/  UIADD3 UR8, UR38, 0x2c00, URZ ;  /* 0x00002c0026087890 */ /* 0x000fe2000fffe03f */
[----:B------:R-:W-:Y:S02]  /*10ed0*/  R2UR UR6, R2 ;  /* 0x00000000020672ca */ /* 0x000fe400000e0000 */
[----:B------:R-:W-:Y:S02]  /*10ee0*/  R2UR UR7, R3 ;  /* 0x00000000030772ca */ /* 0x000fe400000e0000 */
[----:B------:R-:W-:-:S13]  /*10ef0*/  PLOP3.LUT P0, PT, PT, PT, PT, 0x80, 0x0 ;  /* 0x000000000000781c */ /* 0x000fda0003f0f070 */
.L_x_110:
        /* <DEDUP_REMOVED lines=13> */
.L_x_111:
        /* <DEDUP_REMOVED lines=13> */
.L_x_112:
        /* <DEDUP_REMOVED lines=8> */
[----:B------:R-:W-:Y:S02]  /*11120*/  IMAD.MOV.U32 R17, RZ, RZ, R0 ;  /* 0x000000ffff117224 */ /* 0x000fe400078e0000 */
[----:B------:R-:W-:-:S07]  /*11130*/  IMAD.MOV.U32 R16, RZ, RZ, R4 ;  /* 0x000000ffff107224 */ /* 0x000fce00078e0004 */
.L_x_95:
[----:B------:R-:W-:Y:S05]  /*11140*/  BSYNC B0 ;  /* 0x0000000000007941 */ /* 0x000fea0003800000 */
.L_x_54:
[----:B------:R-:W2:Y:S01]  /*11150*/  LDL.LU R0, [R1] ;  /* 0x0000000001007983 */ /* 0x000ea20000300800 */
[----:B------:R-:W-:Y:S01]  /*11160*/  BSSY B0, `(.L_x_113) ;  /* 0x0000051000007945 */ /* 0x000fe20003800000 */
[----:B--2---:R-:W-:-:S13]  /*11170*/  ISETP.NE.AND P0, PT, R0, RZ, PT ;  /* 0x000000ff0000720c */ /* 0x004fda0003f05270 */
[----:B------:R-:W-:Y:S05]  /*11180*/  @!P0 BRA `(.L_x_114) ;  /* 0x0000000400388947 */ /* 0x000fea0003800000 */
[----:B------:R-:W2:Y:S01]  /*11190*/  S2R R0, SR_TID.X ;  /* 0x0000000000007919 */ /* 0x000ea20000002100 */
[----:B-1----:R-:W-:Y:S01]  /*111a0*/  LEA R3, R8, UR38, 0x3 ;  /* 0x0000002608037c11 */ /* 0x002fe2000f8e18ff */
[----:B------:R-:W-:Y:S01]  /*111b0*/  BSSY B1, `(.L_x_115) ;  /* 0x0000006000017945 */ /* 0x000fe20003800000 */
[----:B--2---:R-:W-:Y:S02]  /*111c0*/  LOP3.LUT R2, R0, 0x7f, RZ, 0xc0, !PT ;  /* 0x0000007f00027812 */ /* 0x004fe400078ec0ff */
[----:B------:R-:W-:Y:S02]  /*111d0*/  SHF.L.U32 R0, R9, 0x1f, RZ ;  /* 0x0000001f09007819 */ /* 0x000fe400000006ff */
[----:B------:R-:W-:Y:S02]  /*111e0*/  ISETP.NE.AND P1, PT, R2, RZ, PT ;  /* 0x000000ff0200720c */ /* 0x000fe40003f25270 */
[----:B------:R-:W1:Y:S02]  /*111f0*/  SYNCS.PHASECHK.TRANS64.TRYWAIT P0, [R3+URZ+0x38860], R0 ;  /* 0x03886000030075a7 */ /* 0x000e64000800017f */
[----:B-1----:R-:W-:Y:S09]  /*11200*/  @!P0 BRA `(.L_x_116) ;  /* 0x0000001800488947 */ /* 0x002ff20003800000 */
.L_x_163:
[----:B------:R-:W-:Y:S05]  /*11210*/  BSYNC B1 ;  /* 0x0000000000017941 */ /* 0x000fea0003800000 */
.L_x_115:
[----:B------:R-:W-:Y:S04]  /*11220*/  BSSY B1, `(.L_x_117) ;  /* 0x0000008000017945 */ /* 0x000fe80003800000 */
[----:B------:R-:W-:Y:S05]  /*11230*/  @P1 BRA `(.L_x_118) ;  /* 0x0000000000181947 */ /* 0x000fea0003800000 */
[----:B------:R-:W2:Y:S01]  /*11240*/  S2R R2, SR_TID.X ;  /* 0x0000000000027919 */ /* 0x000ea20000002100 */
[----:B-1----:R-:W-:-:S04]  /*11250*/  IMAD.MOV.U32 R0, RZ, RZ, 0xa000 ;  /* 0x0000a000ff007424 */ /* 0x002fc800078e00ff */
[----:B------:R3:W-:Y:S01]  /*11260*/  SYNCS.ARRIVE.TRANS64 RZ, [R3+URZ+0x38850], R0 ;  /* 0x0388500003ff79a7 */ /* 0x0007e2000800003f */
[----:B--2---:R-:W-:-:S13]  /*11270*/  LOP3.LUT P0, RZ, R2, 0x1f, RZ, 0xc0, !PT ;  /* 0x0000001f02ff7812 */ /* 0x004fda000780c0ff */
[----:B---3--:R-:W-:Y:S05]  /*11280*/  @!P0 BRA `(.L_x_118) ;  /* 0x0000000000048947 */ /* 0x008fea0003800000 */
[----:B------:R-:W-:Y:S01]  /*11290*/  BPT.TRAP 0x1 ;  /* 0x000000040000795c */ /* 0x000fe20000300000 */
.L_x_118:
[----:B------:R-:W-:Y:S05]  /*112a0*/  BSYNC B1 ;  /* 0x0000000000017941 */ /* 0x000fea0003800000 */
.L_x_117:
[----:B------:R-:W-:Y:S01]  /*112b0*/  R2UR UR4, R8 ;  /* 0x00000000080472ca */ /* 0x000fe200000e0000 */
[----:B------:R-:W-:Y:S01]  /*112c0*/  ULDC.64 UR6, c[0x0][0x198] ;  /* 0x0000660000067ab9 */ /* 0x000fe20000000a00 */
[----:B------:R-:W-:Y:S01]  /*112d0*/  R2UR UR9, R3 ;  /* 0x00000000030972ca */ /* 0x000fe200000e0000 */
[----:B------:R-:W-:Y:S01]  /*112e0*/  UIADD3 UR6, UP0, UR6, 0x470, URZ ;  /* 0x0000047006067890 */ /* 0x000fe2000ff1e03f */
[----:B------:R-:W-:Y:S01]  /*112f0*/  PLOP3.LUT P0, PT, PT, PT, PT, 0x80, 0x0 ;  /* 0x000000000000781c */ /* 0x000fe20003f0f070 */
[----:B------:R-:W-:Y:S01]  /*11300*/  IMAD R17, R17, 0x50, RZ ;  /* 0x0000005011117824 */ /* 0x000fe200078e02ff */
[----:B------:R-:W-:Y:S01]  /*11310*/  UMOV UR14, 0x0 ;  /* 0x00000000000e7882 */ /* 0x000fe20000000000 */
[----:B------:R-:W-:Y:S01]  /*11320*/  UIADD3.X UR7, URZ, UR7, URZ, UP0, !UPT ;  /* 0x000000073f077290 */ /* 0x000fe200087fe43f */
[----:B------:R-:W-:Y:S01]  /*11330*/  UMOV UR15, 0x14f00000 ;  /* 0x14f00000000f7882 */ /* 0x000fe20000000000 */
[----:B------:R-:W-:-:S04]  /*11340*/  UMOV UR10, URZ ;  /* 0x0000003f000a7c82 */ /* 0x000fc80008000000 */
[----:B------:R-:W-:Y:S02]  /*11350*/  UIMAD UR4, UR4, 0xa000, UR38 ;  /* 0x0000a000040478a4 */ /* 0x000fe4000f8e0226 */
[----:B------:R-:W-:Y:S02]  /*11360*/  UIADD3 UR9, UR9, 0x38850, URZ ;  /* 0x0003885009097890 */ /* 0x000fe4000fffe03f */
[----:B------:R-:W-:-:S12]  /*11370*/  UIADD3 UR8, UR4, 0x400, URZ ;  /* 0x0000040004087890 */ /* 0x000fd8000fffe03f */
.L_x_119:
[----:B------:R-:W-:-:S13]  /*11380*/  @P0 ELECT P1, URZ, PT ;  /* 0x00000000003f082f */ /* 0x000fda0003820000 */
[----:B------:R-:W-:Y:S01]  /*11390*/  @P1 R2UR UR13, R16 ;  /* 0x00000000100d12ca */ /* 0x000fe200000e0000 */
[----:B------:R-:W-:Y:S01]  /*113a0*/  UMOV UR12, UR36 ;  /* 0x00000024000c7c82 */ /* 0x000fe20008000000 */
[----:B------:R-:W-:Y:S02]  /*113b0*/  @P1 R2UR UR11, R17 ;  /* 0x00000000110b12ca */ /* 0x000fe400000e0000 */
[----:B------:R-:W-:Y:S02]  /*113c0*/  @P1 PLOP3.LUT P0, PT, P1, PT, PT, 0x8, 0x0 ;  /* 0x000000000000181c */ /* 0x000fe40000f0e170 */
[----:B------:R-:W-:-:S09]  /*113d0*/  PLOP3.LUT P1, PT, PT, PT, PT, 0x8, 0x0 ;  /* 0x000000000000781c */ /* 0x000fd20003f2e170 */
[----:B------:R2:W-:Y:S02]  /*113e0*/  UTMALDG.4D [UR8], [UR6], desc[UR14] ;  /* 0x00000e08060075b4 */ /* 0x0005e40008019000 */
[----:B--2---:R-:W-:Y:S05]  /*113f0*/  @P0 BRA.U.ANY `(.L_x_119) ;  /* 0xfffffffd00e00947 */ /* 0x004fea000393ffff */
[----:B------:R-:W-:Y:S01]  /*11400*/  PLOP3.LUT P0, PT, PT, PT, PT, 0x80, 0x0 ;  /* 0x000000000000781c */ /* 0x000fe20003f0f070 */
[----:B------:R-:W-:Y:S01]  /*11410*/  UIADD3 UR8, UR4, 0x2c00, URZ ;  /* 0x00002c0004087890 */ /* 0x000fe2000fffe03f */
[----:B------:R-:W-:Y:S01]  /*11420*/  UMOV UR14, 0x0 ;  /* 0x00000000000e7882 */ /* 0x000fe20000000000 */
[----:B------:R-:W-:Y:S01]  /*11430*/  UMOV UR15, 0x14f00000 ;  /* 0x14f00000000f7882 */ /* 0x000fe20000000000 */
[----:B------:R-:W-:-:S09]  /*11440*/  UMOV UR10, 0x40 ;  /* 0x00000040000a7882 */ /* 0x000fd20000000000 */
.L_x_120:
        /* <DEDUP_REMOVED lines=13> */
.L_x_121:
        /* <DEDUP_REMOVED lines=10> */
[----:B------:R-:W-:Y:S02]  /*115c0*/  UMOV UR5, 0x14f00000 ;  /* 0x14f0000000057882 */ /* 0x000fe40000000000 */
[----:B------:R-:W-:Y:S01]  /*115d0*/  UMOV UR4, 0x0 ;  /* 0x0000000000047882 */ /* 0x000fe20000000000 */
[----:B------:R-:W-:-:S08]  /*115e0*/  UMOV UR10, 0xc0 ;  /* 0x000000c0000a7882 */ /* 0x000fd00000000000 */
.L_x_122:
        /* <DEDUP_REMOVED lines=8> */
.L_x_114:
[----:B------:R-:W-:Y:S05]  /*11670*/  BSYNC B0 ;  /* 0x0000000000007941 */ /* 0x000fea0003800000 */
.L_x_113:
[----:B-1----:R-:W-:Y:S01]  /*11680*/  IADD3 R0, R8, 0x1, RZ ;  /* 0x0000000108007810 */ /* 0x002fe20007ffe0ff */
[----:B------:R-:W-:-:S03]  /*11690*/  IMAD.MOV.U32 R3, RZ, RZ, RZ ;  /* 0x000000ffff037224 */ /* 0x000fc600078e00ff */
[----:B------:R-:W-:-:S04]  /*116a0*/  ISETP.NE.AND P0, PT, R0, 0x2, PT ;  /* 0x000000020000780c */ /* 0x000fc80003f05270 */
[----:B------:R-:W-:Y:S02]  /*116b0*/  SEL R2, RZ, 0x1, P0 ;  /* 0x00000001ff027807 */ /* 0x000fe40000000000 */
[----:B------:R-:W-:Y:S02]  /*116c0*/  SEL R0, R0, RZ, P0 ;  /* 0x000000ff00007207 */ /* 0x000fe40000000000 */
[----:B------:R-:W-:-:S07]  /*116d0*/  LOP3.LUT R9, R9, R2, RZ, 0x3c, !PT ;  /* 0x0000000209097212 */ /* 0x000fce00078e3cff */
.L_x_38:
[----:B------:R-:W1:Y:S01]  /*116e0*/  S2R R5, SR_CgaCtaId ;  /* 0x0000000000057919 */ /* 0x000e620000008800 */
[----:B------:R-:W-:Y:S02]  /*116f0*/  MOV R2, 0x400 ;  /* 0x0000040000027802 */ /* 0x000fe40000000f00 */
[----:B------:R-:W-:Y:S02]  /*11700*/  SHF.L.U32 R3, R3, 0x1f, RZ ;  /* 0x0000001f03037819 */ /* 0x000fe400000006ff */
[----:B-1----:R-:W-:-:S04]  /*11710*/  LEA R2, R5, R2, 0x18 ;  /* 0x0000000205027211 */ /* 0x002fc800078ec0ff */
[----:B------:R-:W1:Y:S02]  /*11720*/  SYNCS.PHASECHK.TRANS64.TRYWAIT P0, [R2+URZ+0x38820], R3 ;  /* 0x03882003020075a7 */ /* 0x000e64000800017f */
[----:B-1----:R-:W-:Y:S05]  /*11730*/  @!P0 BRA `(.L_x_123) ;  /* 0x0000001400108947 */ /* 0x002fea0003800000 */
.L_x_164:
[----:B------:R-:W-:-:S03]  /*11740*/  UMOV UR4, 0xffffffff ;  /* 0xffffffff00047882 */ /* 0x000fc60000000000 */
[----:B------:R-:W-:Y:S05]  /*11750*/  BRA.DIV UR4, `(.L_x_124) ;  /* 0x00000016041c7947 */ /* 0x000fea000b800000 */
[----:B-1----:R-:W1:Y:S02]  /*11760*/  S2R R3, SR_TID.X ;  /* 0x0000000000037919 */ /* 0x002e640000002100 */
[----:B-1----:R-:W-:-:S04]  /*11770*/  SHF.R.U32.HI R3, RZ, 0x5, R3 ;  /* 0x00000005ff037819 */ /* 0x002fc80000011603 */
[----:B------:R-:W-:-:S05]  /*11780*/  LOP3.LUT R3, R3, 0x3, RZ, 0xc0, !PT ;  /* 0x0000000303037812 */ /* 0x000fca00078ec0ff */
[----:B------:R1:W2:Y:S02]  /*11790*/  SHFL.IDX PT, R14, R3, RZ, 0x1f ;  /* 0x00001fff030e7589 */ /* 0x0002a400000e0000 */
.L_x_167:
[----:B--2---:R-:W-:-:S13]  /*117a0*/  ISETP.NE.AND P0, PT, R14, RZ, PT ;  /* 0x000000ff0e00720c */ /* 0x004fda0003f05270 */
[----:B------:R-:W-:Y:S05]  /*117b0*/  @P0 BRA `(.L_x_10) ;  /* 0x0000000000880947 */ /* 0x000fea0003800000 */
[----:B------:R-:W-:-:S03]  /*117c0*/  UMOV UR4, 0xffffffff ;  /* 0xffffffff00047882 */ /* 0x000fc60000000000 */
[----:B------:R-:W-:Y:S05]  /*117d0*/  BRA.DIV UR4, `(.L_x_125) ;  /* 0x0000001604307947 */ /* 0x000fea000b800000 */
[----:B------:R-:W-:-:S13]  /*117e0*/  ELECT P6, URZ, PT ;  /* 0x00000000003f782f */ /* 0x000fda00038c0000 */
.L_x_170:
[----:B------:R-:W-:Y:S05]  /*117f0*/  @!P6 BRA `(.L_x_10) ;  /* 0x000000000078e947 */ /* 0x000fea0003800000 */
[----:B-1----:R-:W2:Y:S02]  /*11800*/  LDL.LU R3, [R1+0x14] ;  /* 0x0000140001037983 */ /* 0x002ea40000300800 */
[----:B--2---:R-:W-:-:S04]  /*11810*/  LOP3.LUT R3, R3, 0x2, RZ, 0xfc, !PT ;  /* 0x0000000203037812 */ /* 0x004fc800078efcff */
[----:B------:R-:W-:-:S13]  /*11820*/  ISETP.NE.AND P2, PT, R3, 0x3, PT ;  /* 0x000000030300780c */ /* 0x000fda0003f45270 */
[----:B------:R-:W-:Y:S05]  /*11830*/  @!P2 BRA `(.L_x_126) ;  /* 0x000000000004a947 */ /* 0x000fea0003800000 */
[----:B------:R-:W-:Y:S01]  /*11840*/  BPT.TRAP 0x1 ;  /* 0x000000040000795c */ /* 0x000fe20000300000 */
.L_x_126:
[----:B------:R-:W-:Y:S01]  /*11850*/  VIADD R7, R2, 0x38840 ;  /* 0x0003884002077836 */ /* 0x000fe20000000000 */
[----:B------:R-:W-:Y:S02]  /*11860*/  SHF.L.U32 R5, R9, 0x1f, RZ ;  /* 0x0000001f09057819 */ /* 0x000fe400000006ff */
[C---:B------:R-:W-:Y:S01]  /*11870*/  IADD3 R3, R0.reuse, 0x1, RZ ;  /* 0x0000000100037810 */ /* 0x040fe20007ffe0ff */
[----:B------:R-:W-:-:S03]  /*11880*/  IMAD R6, R0, 0x8, R7 ;  /* 0x0000000800067824 */ /* 0x000fc600078e0207 */
[C---:B------:R-:W-:Y:S01]  /*11890*/  ISETP.NE.AND P1, PT, R3.reuse, 0x2, PT ;  /* 0x000000020300780c */ /* 0x040fe20003f25270 */
[----:B------:R-:W1:Y:S03]  /*118a0*/  SYNCS.PHASECHK.TRANS64.TRYWAIT P0, [R6+URZ], R5 ;  /* 0x00000005060075a7 */ /* 0x000e66000800017f */
[----:B------:R-:W-:Y:S02]  /*118b0*/  SEL R4, RZ, 0x1, P1 ;  /* 0x00000001ff047807 */ /* 0x000fe40000800000 */
[----:B------:R-:W-:Y:S02]  /*118c0*/  SEL R8, R3, RZ, P1 ;  /* 0x000000ff03087207 */ /* 0x000fe40000800000 */
[----:B------:R-:W-:-:S03]  /*118d0*/  LOP3.LUT R4, R9, R4, RZ, 0x3c, !PT ;  /* 0x0000000409047212 */ /* 0x000fc600078e3cff */
[----:B------:R-:W-:Y:S01]  /*118e0*/  IMAD R3, R8, 0x8, R7 ;  /* 0x0000000808037824 */ /* 0x000fe200078e0207 */
[----:B------:R-:W-:Y:S01]  /*118f0*/  SHF.L.U32 R4, R4, 0x1f, RZ ;  /* 0x0000001f04047819 */ /* 0x000fe200000006ff */
[----:B-1----:R-:W-:Y:S06]  /*11900*/  @!P0 BRA `(.L_x_127) ;  /* 0x0000001400048947 */ /* 0x002fec0003800000 */
.L_x_171:
[----:B------:R-:W2:Y:S02]  /*11910*/  SYNCS.PHASECHK.TRANS64.TRYWAIT P0, [R3+URZ], R4 ;  /* 0x00000004030075a7 */ /* 0x000ea4000800017f */
[----:B--2---:R-:W-:Y:S05]  /*11920*/  @!P0 BRA `(.L_x_128) ;  /* 0x0000001400108947 */ /* 0x004fea0003800000 */
.L_x_172:
[----:B------:R-:W-:Y:S05]  /*11930*/  @!P2 BRA `(.L_x_129) ;  /* 0x000000000004a947 */ /* 0x000fea0003800000 */
[----:B------:R-:W-:Y:S01]  /*11940*/  BPT.TRAP 0x1 ;  /* 0x000000040000795c */ /* 0x000fe20000300000 */
.L_x_129:
[----:B--2---:R-:W-:-:S04]  /*11950*/  VIADD R3, R2, 0x38860 ;  /* 0x0003886002037836 */ /* 0x004fc80000000000 */
[----:B------:R-:W-:-:S04]  /*11960*/  IMAD R0, R0, 0x8, R3 ;  /* 0x0000000800007824 */ /* 0x000fc800078e0203 */
[----:B------:R-:W2:Y:S02]  /*11970*/  SYNCS.PHASECHK.TRANS64.TRYWAIT P0, [R0+URZ], R5 ;  /* 0x00000005000075a7 */ /* 0x000ea4000800017f */
[----:B--2---:R-:W-:Y:S05]  /*11980*/  @!P0 BRA `(.L_x_130) ;  /* 0x00000014000c8947 */ /* 0x004fea0003800000 */
.L_x_173:
[----:B------:R-:W-:-:S07]  /*11990*/  LEA R3, R8, R3, 0x3 ;  /* 0x0000000308037211 */ /* 0x000fce00078e18ff */
.L_x_131:
[----:B---3--:R3:W4:Y:S02]  /*119a0*/  SYNCS.PHASECHK.TRANS64.TRYWAIT P0, [R3+URZ], R4 ;  /* 0x00000004030075a7 */ /* 0x008724000800017f */
[----:B----4-:R-:W-:Y:S05]  /*119b0*/  @!P0 NANOSLEEP.SYNCS 0x989680 ;  /* 0x009896800000895d */ /* 0x010fea0003900000 */
[----:B------:R-:W4:Y:S02]  /*119c0*/  @!P0 SYNCS.PHASECHK.TRANS64 P0, [R3+URZ], R4 ;  /* 0x00000004030085a7 */ /* 0x000f24000800007f */
[----:B----4-:R-:W-:Y:S05]  /*119d0*/  @!P0 BRA `(.L_x_131) ;  /* 0xfffffffc00f08947 */ /* 0x010fea000383ffff */
.L_x_10:
[----:B------:R-:W-:Y:S05]  /*119e0*/  BSYNC B6 ;  /* 0x0000000000067941 */ /* 0x000fea0003800000 */
.L_x_7:
[----:B------:R-:W-:Y:S05]  /*119f0*/  EXIT ;  /* 0x000000000000794d */ /* 0x000fea0003800000 */
.L_x_14:
[----:B------:R-:W-:-:S13]  /*11a00*/  R2UR UR4, R16 ;  /* 0x00000000100472ca */ /* 0x000fda00000e0000 */
[----:B0-----:R-:W-:-:S04]  /*11a10*/  IMAD.U32 R3, RZ, RZ, UR4 ;  /* 0x00000004ff037e24 */ /* 0x001fc8000f8e00ff */
[----:B------:R0:W1:Y:S03]  /*11a20*/  SYNCS.PHASECHK.TRANS64.TRYWAIT P1, [R3+URZ+0x38800], R2 ;  /* 0x03880002030075a7 */ /* 0x000066000802017f */
[----:B-1----:R-:W-:Y:S05]  /*11a30*/  @!P1 NANOSLEEP.SYNCS 0x989680 ;  /* 0x009896800000995d */ /* 0x002fea0003900000 */
[----:B------:R-:W1:Y:S02]  /*11a40*/  @!P1 SYNCS.PHASECHK.TRANS64 P1, [R3+URZ+0x38800], R2 ;  /* 0x03880002030095a7 */ /* 0x000e64000802007f */
[----:B-1----:R-:W-:Y:S05]  /*11a50*/  @!P1 BRA `(.L_x_14) ;  /* 0xfffffffc00e89947 */ /* 0x002fea000383ffff */
[----:B------:R-:W-:Y:S05]  /*11a60*/  BRA `(.L_x_132) ;  /* 0xfffffef800847947 */ /* 0x000fea000383ffff */
.L_x_18:
[----:B------:R-:W-:-:S13]  /*11a70*/  R2UR UR4, R16 ;  /* 0x00000000100472ca */ /* 0x000fda00000e0000 */
[----:B0-----:R-:W-:-:S04]  /*11a80*/  IMAD.U32 R3, RZ, RZ, UR4 ;  /* 0x00000004ff037e24 */ /* 0x001fc8000f8e00ff */
[----:B------:R0:W2:Y:S03]  /*11a90*/  SYNCS.PHASECHK.TRANS64.TRYWAIT P2, [R3+URZ+0x38830], R2 ;  /* 0x03883002030075a7 */ /* 0x0000a6000804017f */
[----:B--2---:R-:W-:Y:S05]  /*11aa0*/  @!P2 NANOSLEEP.SYNCS 0x989680 ;  /* 0x009896800000a95d */ /* 0x004fea0003900000 */
[----:B------:R-:W2:Y:S02]  /*11ab0*/  @!P2 SYNCS.PHASECHK.TRANS64 P2, [R3+URZ+0x38830], R2 ;  /* 0x038830020300a5a7 */ /* 0x000ea4000804007f */
[----:B--2---:R-:W-:Y:S05]  /*11ac0*/  @!P2 BRA `(.L_x_18) ;  /* 0xfffffffc00e8a947 */ /* 0x004fea000383ffff */
[----:B------:R-:W-:Y:S05]  /*11ad0*/  BRA `(.L_x_17) ;  /* 0xfffffef800a07947 */ /* 0x000fea000383ffff */
.L_x_23:
[----:B------:R-:W-:-:S13]  /*11ae0*/  R2UR UR6, R215 ;  /* 0x00000000d70672ca */ /* 0x000fda00000e0000 */
[----:B-1----:R-:W-:-:S04]  /*11af0*/  IMAD.U32 R7, RZ, RZ, UR6 ;  /* 0x00000006ff077e24 */ /* 0x002fc8000f8e00ff */
[----:B------:R1:W2:Y:S03]  /*11b00*/  SYNCS.PHASECHK.TRANS64.TRYWAIT P2, [R7+URZ+0x38830], R2 ;  /* 0x03883002070075a7 */ /* 0x0002a6000804017f */
[----:B--2---:R-:W-:Y:S05]  /*11b10*/  @!P2 NANOSLEEP.SYNCS 0x989680 ;  /* 0x009896800000a95d */ /* 0x004fea0003900000 */
[----:B------:R-:W2:Y:S02]  /*11b20*/  @!P2 SYNCS.PHASECHK.TRANS64 P2, [R7+URZ+0x38830], R2 ;  /* 0x038830020700a5a7 */ /* 0x000ea4000804007f */
[----:B--2---:R-:W-:Y:S05]  /*11b30*/  @!P2 BRA `(.L_x_23) ;  /* 0xfffffffc00e8a947 */ /* 0x004fea000383ffff */
[----:B------:R-:W-:Y:S05]  /*11b40*/  BRA `(.L_x_22) ;  /* 0xffffff3c00ec7947 */ /* 0x000fea000383ffff */
.L_x_27:
[----:B-1----:R-:W-:-:S04]  /*11b50*/  MOV R3, UR7 ;  /* 0x0000000700037c02 */ /* 0x002fc80008000f00 */
[----:B------:R1:W2:Y:S03]  /*11b60*/  SYNCS.PHASECHK.TRANS64.TRYWAIT P2, [R3+URZ+0x38850], R0 ;  /* 0x03885000030075a7 */ /* 0x0002a6000804017f */
[----:B--2---:R-:W-:Y:S05]  /*11b70*/  @!P2 NANOSLEEP.SYNCS 0x989680 ;  /* 0x009896800000a95d */ /* 0x004fea0003900000 */
[----:B------:R-:W2:Y:S02]  /*11b80*/  @!P2 SYNCS.PHASECHK.TRANS64 P2, [R3+URZ+0x38850], R0 ;  /* 0x038850000300a5a7 */ /* 0x000ea4000804007f */
[----:B--2---:R-:W-:Y:S05]  /*11b90*/  @!P2 BRA `(.L_x_27) ;  /* 0xfffffffc00eca947 */ /* 0x004fea000383ffff */
[----:B------:R-:W-:Y:S05]  /*11ba0*/  BRA `(.L_x_26) ;  /* 0xffffff6800247947 */ /* 0x000fea000383ffff */
.L_x_32:
[----:B-1----:R1:W2:Y:S02]  /*11bb0*/  SYNCS.PHASECHK.TRANS64.TRYWAIT P0, [R11+URZ+0x38850], R8 ;  /* 0x038850080b0075a7 */ /* 0x0022a4000800017f */
[----:B--2---:R-:W-:Y:S05]  /*11bc0*/  @!P0 NANOSLEEP.SYNCS 0x989680 ;  /* 0x009896800000895d */ /* 0x004fea0003900000 */
[----:B------:R-:W2:Y:S02]  /*11bd0*/  @!P0 SYNCS.PHASECHK.TRANS64 P0, [R11+URZ+0x38850], R8 ;  /* 0x038850080b0085a7 */ /* 0x000ea4000800007f */
[----:B--2---:R-:W-:Y:S05]  /*11be0*/  @!P0 BRA `(.L_x_32) ;  /* 0xfffffffc00f08947 */ /* 0x004fea000383ffff */
[----:B------:R-:W-:Y:S05]  /*11bf0*/  BRA `(.L_x_31) ;  /* 0xffffff84005c7947 */ /* 0x000fea000383ffff */
.L_x_43:
[----:B------:R-:W-:Y:S01]  /*11c00*/  IMAD.MOV.U32 R13, RZ, RZ, R0 ;  /* 0x000000ffff0d7224 */ /* 0x000fe200078e0000 */
[----:B------:R-:W-:Y:S01]  /*11c10*/  MOV R15, 0xffffffff ;  /* 0xffffffff000f7802 */ /* 0x000fe20000000f00 */
[----:B------:R-:W-:Y:S02]  /*11c20*/  IMAD.MOV.U32 R12, RZ, RZ, RZ ;  /* 0x000000ffff0c7224 */ /* 0x000fe400078e00ff */
[----:B------:R-:W-:-:S07]  /*11c30*/  IMAD.MOV.U32 R11, RZ, RZ, 0x1f ;  /* 0x0000001fff0b7424 */ /* 0x000fce00078e00ff */
[----:B------:R-:W-:Y:S05]  /*11c40*/  WARPSYNC.COLLECTIVE R15, `(.L_x_133) ;  /* 0x000000000f087348 */ /* 0x000fea0003c00000 */
[----:B------:R0:W1:Y:S02]  /*11c50*/  SHFL.IDX P6, R14, R13, R12, R11 ;  /* 0x0000000c0d0e7389 */ /* 0x00006400000c000b */
[----:B01----:R-:W-:Y:S01]  /*11c60*/  ENDCOLLECTIVE ;  /* 0x000000000000791b */ /* 0x003fe20003800000 */
.L_x_133:
[----:B------:R-:W-:Y:S05]  /*11c70*/  BRA `(.L_x_134) ;  /* 0xffffffc000047947 */ /* 0x000fea000383ffff */
.L_x_45:
[----:B------:R-:W-:Y:S01]  /*11c80*/  BSSY B0, `(.L_x_135) ;  /* 0x0000006000007945 */ /* 0x000fe20003800000 */
[----:B------:R-:W-:-:S07]  /*11c90*/  IMAD.MOV.U32 R15, RZ, RZ, -0x1 ;  /* 0xffffffffff0f7424 */ /* 0x000fce00078e00ff */
[----:B0-----:R-:W-:Y:S05]  /*11ca0*/  WARPSYNC.COLLECTIVE R15, `(.L_x_136) ;  /* 0x000000000f0c7348 */ /* 0x001fea0003c00000 */
[----:B------:R-:W-:Y:S02]  /*11cb0*/  ELECT P6, UR62, PT ;  /* 0x00000000003e782f */ /* 0x000fe400038c0000 */
[----:B------:R-:W-:Y:S01]  /*11cc0*/  MOV R14, UR62 ;  /* 0x0000003e000e7c02 */ /* 0x000fe20008000f00 */
[----:B0-----:R-:W-:Y:S10]  /*11cd0*/  ENDCOLLECTIVE ;  /* 0x000000000000791b */ /* 0x001ff40003800000 */
.L_x_136:
[----:B------:R-:W-:Y:S05]  /*11ce0*/  BSYNC B0 ;  /* 0x0000000000007941 */ /* 0x000fea0003800000 */
.L_x_135:
[----:B------:R-:W-:Y:S05]  /*11cf0*/  BRA `(.L_x_137) ;  /* 0xffffffc000047947 */ /* 0x000fea000383ffff */
.L_x_47:
[----:B0-----:R-:W-:-:S04]  /*11d00*/  IMAD.U32 R3, RZ, RZ, UR38 ;  /* 0x00000026ff037e24 */ /* 0x001fc8000f8e00ff */
[----:B------:R0:W1:Y:S03]  /*11d10*/  SYNCS.PHASECHK.TRANS64.TRYWAIT P0, [R3+URZ+0x38840], R0 ;  /* 0x03884000030075a7 */ /* 0x000066000800017f */
[----:B-1----:R-:W-:Y:S05]  /*11d20*/  @!P0 NANOSLEEP.SYNCS 0x989680 ;  /* 0x009896800000895d */ /* 0x002fea0003900000 */
[----:B------:R-:W1:Y:S02]  /*11d30*/  @!P0 SYNCS.PHASECHK.TRANS64 P0, [R3+URZ+0x38840], R0 ;  /* 0x03884000030085a7 */ /* 0x000e64000800007f */
[----:B-1----:R-:W-:Y:S05]  /*11d40*/  @!P0 BRA `(.L_x_47) ;  /* 0xfffffffc00ec8947 */ /* 0x002fea000383ffff */
[----:B------:R-:W-:Y:S05]  /*11d50*/  BRA `(.L_x_138) ;  /* 0xffffffc0005c7947 */ /* 0x000fea000383ffff */
.L_x_50:
[----:B------:R-:W-:Y:S01]  /*11d60*/  IMAD R8, R11, 0x80, R8 ;  /* 0x000000800b087824 */ /* 0x000fe200078e0208 */
[----:B------:R-:W-:Y:S01]  /*11d70*/  MOV R13, R6 ;  /* 0x00000006000d7202 */ /* 0x000fe20000000f00 */
[----:B------:R-:W-:Y:S02]  /*11d80*/  IMAD.MOV.U32 R12, RZ, RZ, RZ ;  /* 0x000000ffff0c7224 */ /* 0x000fe400078e00ff */
[----:B------:R-:W-:Y:S02]  /*11d90*/  IMAD.MOV.U32 R11, RZ, RZ, 0x181f ;  /* 0x0000181fff0b7424 */ /* 0x000fe400078e00ff */
[----:B------:R-:W-:Y:S02]  /*11da0*/  IMAD.MOV.U32 R15, RZ, RZ, -0x1 ;  /* 0xffffffffff0f7424 */ /* 0x000fe400078e00ff */
[----:B------:R-:W-:-:S07]  /*11db0*/  VIADD R5, R8, 0x10 ;  /* 0x0000001008057836 */ /* 0x000fce0000000000 */
[----:B------:R-:W-:Y:S05]  /*11dc0*/  WARPSYNC.COLLECTIVE R15, `(.L_x_139) ;  /* 0x000000000f087348 */ /* 0x000fea0003c00000 */
[----:B------:R0:W1:Y:S02]  /*11dd0*/  SHFL.IDX P6, R14, R13, R12, R11 ;  /* 0x0000000c0d0e7389 */ /* 0x00006400000c000b */
[----:B01----:R-:W-:Y:S01]  /*11de0*/  ENDCOLLECTIVE ;  /* 0x000000000000791b */ /* 0x003fe20003800000 */
.L_x_139:
[----:B------:R-:W-:Y:S01]  /*11df0*/  IMAD.MOV.U32 R13, RZ, RZ, R7 ;  /* 0x000000ffff0d7224 */ /* 0x000fe200078e0007 */
[----:B------:R-:W-:-:S07]  /*11e00*/  MOV R2, R14 ;  /* 0x0000000e00027202 */ /* 0x000fce0000000f00 */
[----:B------:R-:W-:Y:S05]  /*11e10*/  WARPSYNC.COLLECTIVE R15, `(.L_x_140) ;  /* 0x000000000f087348 */ /* 0x000fea0003c00000 */
[----:B------:R0:W1:Y:S02]  /*11e20*/  SHFL.IDX P6, R14, R13, R12, R11 ;  /* 0x0000000c0d0e7389 */ /* 0x00006400000c000b */
[----:B01----:R-:W-:Y:S01]  /*11e30*/  ENDCOLLECTIVE ;  /* 0x000000000000791b */ /* 0x003fe20003800000 */
.L_x_140:
[----:B------:R-:W-:Y:S01]  /*11e40*/  ULDC UR4, c[0x0][0x288] ;  /* 0x0000a20000047ab9 */ /* 0x000fe20000000800 */
[----:B------:R-:W-:Y:S01]  /*11e50*/  ULDC.64 UR6, c[0x0][0x208] ;  /* 0x0000820000067ab9 */ /* 0x000fe20000000a00 */
[----:B------:R-:W-:-:S05]  /*11e60*/  IMAD R0, R20, UR4, RZ ;  /* 0x0000000414007c24 */ /* 0x000fca000f8e02ff */
[----:B------:R-:W-:Y:S02]  /*11e70*/  ISETP.GE.AND P4, PT, R8, R0, PT ;  /* 0x000000000800720c */ /* 0x000fe40003f86270 */
[----:B------:R-:W-:Y:S01]  /*11e80*/  MOV R13, R6 ;  /* 0x00000006000d7202 */ /* 0x000fe20000000f00 */
[----:B------:R-:W-:-:S10]  /*11e90*/  IMAD.MOV.U32 R12, RZ, RZ, 0x1 ;  /* 0x00000001ff0c7424 */ /* 0x000fd400078e00ff */
[----:B------:R-:W-:Y:S01]  /*11ea0*/  @!P4 LEA R21, R9, UR38, 0x1 ;  /* 0x000000260915cc11 */ /* 0x000fe2000f8e08ff */
[----:B------:R-:W-:-:S05]  /*11eb0*/  IMAD.MOV.U32 R3, RZ, RZ, R14 ;  /* 0x000000ffff037224 */ /* 0x000fca00078e000e */
[----:B------:R-:W-:-:S04]  /*11ec0*/  LOP3.LUT R3, R3, R2, RZ, 0x3c, !PT ;  /* 0x0000000203037212 */ /* 0x000fc800078e3cff */
[----:B------:R-:W-:-:S04]  /*11ed0*/  LOP3.LUT R2, R3, R2, RZ, 0x3c, !PT ;  /* 0x0000000203027212 */ /* 0x000fc800078e3cff */
[----:B------:R-:W-:-:S03]  /*11ee0*/  LOP3.LUT R3, R3, R2, RZ, 0x3c, !PT ;  /* 0x0000000203037212 */ /* 0x000fc600078e3cff */
[----:B------:R-:W-:-:S05]  /*11ef0*/  @!P4 IMAD.WIDE.U32 R2, R10, 0x2, R2 ;  /* 0x000000020a02c825 */ /* 0x000fca00078e0002 */
[----:B------:R-:W-:Y:S01]  /*11f00*/  @!PT LDS RZ, [RZ] ;  /* 0x00000000fffff984 */ /* 0x000fe20000000800 */
[----:B------:R-:W-:Y:S01]  /*11f10*/  @!PT LDS RZ, [RZ] ;  /* 0x00000000fffff984 */ /* 0x000fe20000000800 */
[----:B------:R-:W-:Y:S01]  /*11f20*/  @!PT LDS RZ, [RZ] ;  /* 0x00000000fffff984 */ /* 0x000fe20000000800 */
[----:B------:R0:W-:Y:S04]  /*11f30*/  @!P4 LDGSTS.E.BYPASS.LTC128B.128 [R21+0x14400], desc[UR6][R2.64], !P3 ;  /* 0x144000000215cfae */ /* 0x0001e8000d901d46 */
[----:B------:R0:W-:Y:S04]  /*11f40*/  @!P4 LDGSTS.E.BYPASS.LTC128B.128 [R21+0x18400], desc[UR6][R2.64+0x80], !P0 ;  /* 0x184000800215cfae */ /* 0x0001e8000c101d46 */
[----:B------:R0:W-:Y:S04]  /*11f50*/  @!P4 LDGSTS.E.BYPASS.LTC128B.128 [R21+0x1c400], desc[UR6][R2.64+0x100], !P1 ;  /* 0x1c4001000215cfae */ /* 0x0001e8000c901d46 */
[----:B------:R0:W-:Y:S01]  /*11f60*/  @!P4 LDGSTS.E.BYPASS.LTC128B.128 [R21+0x20400], desc[UR6][R2.64+0x180], !P2 ;  /* 0x204001800215cfae */ /* 0x0001e2000d101d46 */
[----:B------:R-:W-:-:S13]  /*11f70*/  ISETP.GE.AND P4, PT, R5, R0, PT ;  /* 0x000000000500720c */ /* 0x000fda0003f86270 */
[----:B0-----:R-:W-:Y:S05]  /*11f80*/  WARPSYNC.COLLECTIVE R15, `(.L_x_141) ;  /* 0x000000000f087348 */ /* 0x001fea0003c00000 */
[----:B------:R1:W2:Y:S02]  /*11f90*/  SHFL.IDX P6, R14, R13, R12, R11 ;  /* 0x0000000c0d0e7389 */ /* 0x0002a400000c000b */
[----:B012---:R-:W-:Y:S01]  /*11fa0*/  ENDCOLLECTIVE ;  /* 0x000000000000791b */ /* 0x007fe20003800000 */
.L_x_141:
[----:B------:R-:W-:Y:S01]  /*11fb0*/  VIADD R3, R8, 0x20 ;  /* 0x0000002008037836 */ /* 0x000fe20000000000 */
[----:B------:R-:W-:Y:S01]  /*11fc0*/  @!P4 LEA R20, R9, UR38, 0x1 ;  /* 0x000000260914cc11 */ /* 0x000fe2000f8e08ff */
[----:B------:R-:W-:Y:S02]  /*11fd0*/  IMAD.MOV.U32 R13, RZ, RZ, R7 ;  /* 0x000000ffff0d7224 */ /* 0x000fe400078e0007 */
[----:B------:R-:W-:-:S07]  /*11fe0*/  IMAD.MOV.U32 R5, RZ, RZ, R14 ;  /* 0x000000ffff057224 */ /* 0x000fce00078e000e */
[----:B------:R-:W-:Y:S05]  /*11ff0*/  WARPSYNC.COLLECTIVE R15, `(.L_x_142) ;  /* 0x000000000f087348 */ /* 0x000fea0003c00000 */
[----:B------:R0:W1:Y:S02]  /*12000*/  SHFL.IDX P6, R14, R13, R12, R11 ;  /* 0x0000000c0d0e7389 */ /* 0x00006400000c000b */
[----:B01----:R-:W-:Y:S01]  /*12010*/  ENDCOLLECTIVE ;  /* 0x000000000000791b */ /* 0x003fe20003800000 */
.L_x_142:
[----:B------:R-:W-:Y:S01]  /*12020*/  ULDC.64 UR4, c[0x0][0x208] ;  /* 0x0000820000047ab9 */ /* 0x000fe20000000a00 */
[----:B------:R-:W-:Y:S02]  /*12030*/  IMAD.MOV.U32 R13, RZ, RZ, R6 ;  /* 0x000000ffff0d7224 */ /* 0x000fe400078e0006 */
[----:B------:R-:W-:Y:S01]  /*12040*/  IMAD.MOV.U32 R12, RZ, RZ, 0x2 ;  /* 0x00000002ff0c7424 */ /* 0x000fe200078e00ff */
[----:B------:R-:W-:-:S05]  /*12050*/  MOV R4, R14 ;  /* 0x0000000e00047202 */ /* 0x000fca0000000f00 */
        /* <DEDUP_REMOVED lines=12> */
.L_x_143:
[----:B------:R-:W-:Y:S01]  /*12120*/  VIADD R5, R8, 0x30 ;  /* 0x0000003008057836 */ /* 0x000fe20000000000 */
[----:B------:R-:W-:Y:S01]  /*12130*/  @!P4 LEA R21, R9, UR38, 0x1 ;  /* 0x000000260915cc11 */ /* 0x000fe2000f8e08ff */
[----:B------:R-:W-:Y:S01]  /*12140*/  IMAD.MOV.U32 R13, RZ, RZ, R7 ;  /* 0x000000ffff0d7224 */ /* 0x000fe200078e0007 */
[----:B------:R-:W-:-:S07]  /*12150*/  MOV R3, R14 ;  /* 0x0000000e00037202 */ /* 0x000fce0000000f00 */
[----:B------:R-:W-:Y:S05]  /*12160*/  WARPSYNC.COLLECTIVE R15, `(.L_x_144) ;  /* 0x000000000f087348 */ /* 0x000fea0003c00000 */
[----:B------:R0:W1:Y:S02]  /*12170*/  SHFL.IDX P6, R14, R13, R12, R11 ;  /* 0x0000000c0d0e7389 */ /* 0x00006400000c000b */
[----:B01----:R-:W-:Y:S01]  /*12180*/  ENDCOLLECTIVE ;  /* 0x000000000000791b */ /* 0x003fe20003800000 */
.L_x_144:
[----:B------:R-:W-:Y:S01]  /*12190*/  ULDC.64 UR4, c[0x0][0x208] ;  /* 0x0000820000047ab9 */ /* 0x000fe20000000a00 */
[----:B------:R-:W-:Y:S01]  /*121a0*/  MOV R13, R6 ;  /* 0x00000006000d7202 */ /* 0x000fe20000000f00 */
[----:B------:R-:W-:Y:S02]  /*121b0*/  IMAD.MOV.U32 R12, RZ, RZ, 0x3 ;  /* 0x00000003ff0c7424 */ /* 0x000fe400078e00ff */
[----:B------:R-:W-:-:S04]  /*121c0*/  IMAD.MOV.U32 R2, RZ, RZ, R14 ;  /* 0x000000ffff027224 */ /* 0x000fc800078e000e */
        /* <DEDUP_REMOVED lines=12> */
.L_x_145:
[----:B------:R-:W-:Y:S01]  /*12290*/  VIADD R3, R8, 0x40 ;  /* 0x0000004008037836 */ /* 0x000fe20000000000 */
[----:B------:R-:W-:Y:S01]  /*122a0*/  @!P4 LEA R20, R9, UR38, 0x1 ;  /* 0x000000260914cc11 */ /* 0x000fe2000f8e08ff */
[----:B------:R-:W-:Y:S02]  /*122b0*/  IMAD.MOV.U32 R13, RZ, RZ, R7 ;  /* 0x000000ffff0d7224 */ /* 0x000fe400078e0007 */
[----:B------:R-:W-:-:S07]  /*122c0*/  IMAD.MOV.U32 R5, RZ, RZ, R14 ;  /* 0x000000ffff057224 */ /* 0x000fce00078e000e */
[----:B------:R-:W-:Y:S05]  /*122d0*/  WARPSYNC.COLLECTIVE R15, `(.L_x_146) ;  /* 0x000000000f087348 */ /* 0x000fea0003c00000 */
[----:B------:R0:W1:Y:S02]  /*122e0*/  SHFL.IDX P6, R14, R13, R12, R11 ;  /* 0x0000000c0d0e7389 */ /* 0x00006400000c000b */
[----:B01----:R-:W-:Y:S01]  /*122f0*/  ENDCOLLECTIVE ;  /* 0x000000000000791b */ /* 0x003fe20003800000 */
.L_x_146:
        /* <DEDUP_REMOVED lines=16> */
.L_x_147:
[----:B------:R-:W-:Y:S01]  /*12400*/  VIADD R5, R8, 0x50 ;  /* 0x0000005008057836 */ /* 0x000fe20000000000 */
[----:B------:R-:W-:Y:S01]  /*12410*/  @!P4 LEA R21, R9, UR38, 0x1 ;  /* 0x000000260915cc11 */ /* 0x000fe2000f8e08ff */
[----:B------:R-:W-:Y:S01]  /*12420*/  IMAD.MOV.U32 R13, RZ, RZ, R7 ;  /* 0x000000ffff0d7224 */ /* 0x000fe200078e0007 */
[----:B------:R-:W-:-:S07]  /*12430*/  MOV R3, R14 ;  /* 0x0000000e00037202 */ /* 0x000fce0000000f00 */
[----:B------:R-:W-:Y:S05]  /*12440*/  WARPSYNC.COLLECTIVE R15, `(.L_x_148) ;  /* 0x000000000f087348 */ /* 0x000fea0003c00000 */
[----:B------:R0:W1:Y:S02]  /*12450*/  SHFL.IDX P6, R14, R13, R12, R11 ;  /* 0x0000000c0d0e7389 */ /* 0x00006400000c000b */
[----:B01----:R-:W-:Y:S01]  /*12460*/  ENDCOLLECTIVE ;  /* 0x000000000000791b */ /* 0x003fe20003800000 */
.L_x_148:
        /* <DEDUP_REMOVED lines=16> */
.L_x_149:
[----:B------:R-:W-:Y:S01]  /*12570*/  VIADD R3, R8, 0x60 ;  /* 0x0000006008037836 */ /* 0x000fe20000000000 */
[----:B------:R-:W-:Y:S01]  /*12580*/  @!P4 LEA R20, R9, UR38, 0x1 ;  /* 0x000000260914cc11 */ /* 0x000fe2000f8e08ff */
[----:B------:R-:W-:Y:S02]  /*12590*/  IMAD.MOV.U32 R13, RZ, RZ, R7 ;  /* 0x000000ffff0d7224 */ /* 0x000fe400078e0007 */
[----:B------:R-:W-:-:S07]  /*125a0*/  IMAD.MOV.U32 R5, RZ, RZ, R14 ;  /* 0x000000ffff057224 */ /* 0x000fce00078e000e */
[----:B------:R-:W-:Y:S05]  /*125b0*/  WARPSYNC.COLLECTIVE R15, `(.L_x_150) ;  /* 0x000000000f087348 */ /* 0x000fea0003c00000 */
[----:B------:R0:W1:Y:S02]  /*125c0*/  SHFL.IDX P6, R14, R13, R12, R11 ;  /* 0x0000000c0d0e7389 */ /* 0x00006400000c000b */
[----:B01----:R-:W-:Y:S01]  /*125d0*/  ENDCOLLECTIVE ;  /* 0x000000000000791b */ /* 0x003fe20003800000 */
.L_x_150:
        /* <DEDUP_REMOVED lines=16> */
.L_x_151:
[----:B------:R-:W-:Y:S01]  /*126e0*/  @!P4 LEA R21, R9, UR38, 0x1 ;  /* 0x000000260915cc11 */ /* 0x000fe2000f8e08ff */
[----:B------:R-:W-:Y:S01]  /*126f0*/  IMAD.MOV.U32 R13, RZ, RZ, R7 ;  /* 0x000000ffff0d7224 */ /* 0x000fe200078e0007 */
[----:B------:R-:W-:-:S07]  /*12700*/  MOV R3, R14 ;  /* 0x0000000e00037202 */ /* 0x000fce0000000f00 */
[----:B------:R-:W-:Y:S05]  /*12710*/  WARPSYNC.COLLECTIVE R15, `(.L_x_152) ;  /* 0x000000000f087348 */ /* 0x000fea0003c00000 */
[----:B------:R0:W1:Y:S02]  /*12720*/  SHFL.IDX P6, R14, R13, R12, R11 ;  /* 0x0000000c0d0e7389 */ /* 0x00006400000c000b */
[----:B01----:R-:W-:Y:S01]  /*12730*/  ENDCOLLECTIVE ;  /* 0x000000000000791b */ /* 0x003fe20003800000 */
.L_x_152:
[----:B------:R-:W-:Y:S01]  /*12740*/  ULDC.64 UR4, c[0x0][0x208] ;  /* 0x0000820000047ab9 */ /* 0x000fe20000000a00 */
[----:B------:R-:W-:Y:S01]  /*12750*/  IMAD.MOV.U32 R13, RZ, RZ, R6 ;  /* 0x000000ffff0d7224 */ /* 0x000fe200078e0006 */
[----:B------:R-:W-:Y:S01]  /*12760*/  MOV R12, 0x7 ;  /* 0x00000007000c7802 */ /* 0x000fe20000000f00 */
        /* <DEDUP_REMOVED lines=8> */
[----:B------:R0:W-:Y:S02]  /*127f0*/  @!P4 LDGSTS.E.BYPASS.LTC128B.128 [R21+0x23400], desc[UR4][R2.64+0x180], !P2 ;  /* 0x234001800215cfae */ /* 0x0001e4000d101d44 */
[----:B0-----:R-:W-:Y:S05]  /*12800*/  WARPSYNC.COLLECTIVE R15, `(.L_x_153) ;  /* 0x000000000f087348 */ /* 0x001fea0003c00000 */
[----:B------:R1:W2:Y:S02]  /*12810*/  SHFL.IDX P6, R14, R13, R12, R11 ;  /* 0x0000000c0d0e7389 */ /* 0x0002a400000c000b */
[----:B012---:R-:W-:Y:S01]  /*12820*/  ENDCOLLECTIVE ;  /* 0x000000000000791b */ /* 0x007fe20003800000 */
.L_x_153:
[----:B------:R-:W-:Y:S02]  /*12830*/  IMAD.MOV.U32 R13, RZ, RZ, R7 ;  /* 0x000000ffff0d7224 */ /* 0x000fe400078e0007 */
[----:B------:R-:W-:-:S07]  /*12840*/  IMAD.MOV.U32 R4, RZ, RZ, R14 ;  /* 0x000000ffff047224 */ /* 0x000fce00078e000e */
[----:B------:R-:W-:Y:S05]  /*12850*/  WARPSYNC.COLLECTIVE R15, `(.L_x_154) ;  /* 0x000000000f087348 */ /* 0x000fea0003c00000 */
[----:B------:R0:W1:Y:S02]  /*12860*/  SHFL.IDX P6, R14, R13, R12, R11 ;  /* 0x0000000c0d0e7389 */ /* 0x00006400000c000b */
[----:B01----:R-:W-:Y:S01]  /*12870*/  ENDCOLLECTIVE ;  /* 0x000000000000791b */ /* 0x003fe20003800000 */
.L_x_154:
[----:B------:R-:W-:Y:S05]  /*12880*/  BRA `(.L_x_155) ;  /* 0xffffffc000c87947 */ /* 0x000fea000383ffff */
.L_x_53:
[----:B-1----:R-:W-:-:S04]  /*12890*/  IMAD.U32 R3, RZ, RZ, UR38 ;  /* 0x00000026ff037e24 */ /* 0x002fc8000f8e00ff */
[----:B------:R1:W2:Y:S03]  /*128a0*/  SYNCS.PHASECHK.TRANS64.TRYWAIT P0, [R3+URZ+0x38820], R2 ;  /* 0x03882002030075a7 */ /* 0x0002a6000800017f */
[----:B--2---:R-:W-:Y:S05]  /*128b0*/  @!P0 NANOSLEEP.SYNCS 0x989680 ;  /* 0x009896800000895d */ /* 0x004fea0003900000 */
[----:B------:R-:W2:Y:S02]  /*128c0*/  @!P0 SYNCS.PHASECHK.TRANS64 P0, [R3+URZ+0x38820], R2 ;  /* 0x03882002030085a7 */ /* 0x000ea4000800007f */
[----:B--2---:R-:W-:Y:S05]  /*128d0*/  @!P0 BRA `(.L_x_53) ;  /* 0xfffffffc00ec8947 */ /* 0x004fea000383ffff */
[----:B------:R-:W-:Y:S05]  /*128e0*/  BRA `(.L_x_156) ;  /* 0xffffffc400287947 */ /* 0x000fea000383ffff */
.L_x_60:
[----:B-1----:R-:W-:-:S04]  /*128f0*/  MOV R3, UR38 ;  /* 0x0000002600037c02 */ /* 0x002fc80008000f00 */
[----:B------:R1:W2:Y:S03]  /*12900*/  SYNCS.PHASECHK.TRANS64.TRYWAIT P0, [R3+URZ+0x38848], R2 ;  /* 0x03884802030075a7 */ /* 0x0002a6000800017f */
[----:B--2---:R-:W-:Y:S05]  /*12910*/  @!P0 NANOSLEEP.SYNCS 0x989680 ;  /* 0x009896800000895d */ /* 0x004fea0003900000 */
[----:B------:R-:W2:Y:S02]  /*12920*/  @!P0 SYNCS.PHASECHK.TRANS64 P0, [R3+URZ+0x38848], R2 ;  /* 0x03884802030085a7 */ /* 0x000ea4000800007f */
[----:B--2---:R-:W-:Y:S05]  /*12930*/  @!P0 BRA `(.L_x_60) ;  /* 0xfffffffc00ec8947 */ /* 0x004fea000383ffff */
[----:B------:R-:W-:Y:S05]  /*12940*/  BRA `(.L_x_157) ;  /* 0xffffffc800047947 */ /* 0x000fea000383ffff */
.L_x_68:
[----:B0-----:R-:W-:-:S04]  /*12950*/  IMAD.U32 R3, RZ, RZ, UR38 ;  /* 0x00000026ff037e24 */ /* 0x001fc8000f8e00ff */
[----:B------:R0:W1:Y:S03]  /*12960*/  SYNCS.PHASECHK.TRANS64.TRYWAIT P0, [R3+URZ+0x38860], R2 ;  /* 0x03886002030075a7 */ /* 0x000066000800017f */
[----:B-1----:R-:W-:Y:S05]  /*12970*/  @!P0 NANOSLEEP.SYNCS 0x989680 ;  /* 0x009896800000895d */ /* 0x002fea0003900000 */
[----:B------:R-:W1:Y:S02]  /*12980*/  @!P0 SYNCS.PHASECHK.TRANS64 P0, [R3+URZ+0x38860], R2 ;  /* 0x03886002030085a7 */ /* 0x000e64000800007f */
[----:B-1----:R-:W-:Y:S05]  /*12990*/  @!P0 BRA `(.L_x_68) ;  /* 0xfffffffc00ec8947 */ /* 0x002fea000383ffff */
[----:B------:R-:W-:Y:S05]  /*129a0*/  BRA `(.L_x_158) ;  /* 0xffffffcc00187947 */ /* 0x000fea000383ffff */
.L_x_79:
[----:B-1----:R-:W-:-:S04]  /*129b0*/  IMAD.U32 R3, RZ, RZ, UR38 ;  /* 0x00000026ff037e24 */ /* 0x002fc8000f8e00ff */
[----:B------:R1:W2:Y:S03]  /*129c0*/  SYNCS.PHASECHK.TRANS64.TRYWAIT P0, [R3+URZ+0x38840], R2 ;  /* 0x03884002030075a7 */ /* 0x0002a6000800017f */
[----:B--2---:R-:W-:Y:S05]  /*129d0*/  @!P0 NANOSLEEP.SYNCS 0x989680 ;  /* 0x009896800000895d */ /* 0x004fea0003900000 */
[----:B------:R-:W2:Y:S02]  /*129e0*/  @!P0 SYNCS.PHASECHK.TRANS64 P0, [R3+URZ+0x38840], R2 ;  /* 0x03884002030085a7 */ /* 0x000ea4000800007f */
[----:B--2---:R-:W-:Y:S05]  /*129f0*/  @!P0 BRA `(.L_x_79) ;  /* 0xfffffffc00ec8947 */ /* 0x004fea000383ffff */
[----:B------:R-:W-:Y:S05]  /*12a00*/  BRA `(.L_x_159) ;  /* 0xffffffd000a87947 */ /* 0x000fea000383ffff */
.L_x_87:
[----:B0-----:R-:W-:-:S04]  /*12a10*/  IMAD.U32 R3, RZ, RZ, UR38 ;  /* 0x00000026ff037e24 */ /* 0x001fc8000f8e00ff */
[----:B------:R0:W1:Y:S03]  /*12a20*/  SYNCS.PHASECHK.TRANS64.TRYWAIT P0, [R3+URZ+0x38868], R2 ;  /* 0x03886802030075a7 */ /* 0x000066000800017f */
[----:B-1----:R-:W-:Y:S05]  /*12a30*/  @!P0 NANOSLEEP.SYNCS 0x989680 ;  /* 0x009896800000895d */ /* 0x002fea0003900000 */
[----:B------:R-:W1:Y:S02]  /*12a40*/  @!P0 SYNCS.PHASECHK.TRANS64 P0, [R3+URZ+0x38868], R2 ;  /* 0x03886802030085a7 */ /* 0x000e64000800007f */
[----:B-1----:R-:W-:Y:S05]  /*12a50*/  @!P0 BRA `(.L_x_87) ;  /* 0xfffffffc00ec8947 */ /* 0x002fea000383ffff */
[----:B------:R-:W-:Y:S05]  /*12a60*/  BRA `(.L_x_160) ;  /* 0xffffffd400b87947 */ /* 0x000fea000383ffff */
.L_x_98:
[----:B-1----:R-:W-:-:S04]  /*12a70*/  MOV R3, UR38 ;  /* 0x0000002600037c02 */ /* 0x002fc80008000f00 */
[----:B------:R1:W2:Y:S03]  /*12a80*/  SYNCS.PHASECHK.TRANS64.TRYWAIT P0, [R3+URZ+0x38848], R2 ;  /* 0x03884802030075a7 */ /* 0x0002a6000800017f */
[----:B--2---:R-:W-:Y:S05]  /*12a90*/  @!P0 NANOSLEEP.SYNCS 0x989680 ;  /* 0x009896800000895d */ /* 0x004fea0003900000 */
[----:B------:R-:W2:Y:S02]  /*12aa0*/  @!P0 SYNCS.PHASECHK.TRANS64 P0, [R3+URZ+0x38848], R2 ;  /* 0x03884802030085a7 */ /* 0x000ea4000800007f */
[----:B--2---:R-:W-:Y:S05]  /*12ab0*/  @!P0 BRA `(.L_x_98) ;  /* 0xfffffffc00ec8947 */ /* 0x004fea000383ffff */
[----:B------:R-:W-:Y:S05]  /*12ac0*/  BRA `(.L_x_161) ;  /* 0xffffffdc00607947 */ /* 0x000fea000383ffff */
.L_x_106:
[----:B0-----:R-:W-:-:S04]  /*12ad0*/  IMAD.U32 R3, RZ, RZ, UR38 ;  /* 0x00000026ff037e24 */ /* 0x001fc8000f8e00ff */
[----:B------:R0:W1:Y:S03]  /*12ae0*/  SYNCS.PHASECHK.TRANS64.TRYWAIT P0, [R3+URZ+0x38860], R2 ;  /* 0x03886002030075a7 */ /* 0x000066000800017f */
[----:B-1----:R-:W-:Y:S05]  /*12af0*/  @!P0 NANOSLEEP.SYNCS 0x989680 ;  /* 0x009896800000895d */ /* 0x002fea0003900000 */
[----:B------:R-:W1:Y:S02]  /*12b00*/  @!P0 SYNCS.PHASECHK.TRANS64 P0, [R3+URZ+0x38860], R2 ;  /* 0x03886002030085a7 */ /* 0x000e64000800007f */
[----:B-1----:R-:W-:Y:S05]  /*12b10*/  @!P0 BRA `(.L_x_106) ;  /* 0xfffffffc00ec8947 */ /* 0x002fea000383ffff */
[----:B------:R-:W-:Y:S05]  /*12b20*/  BRA `(.L_x_162) ;  /* 0xffffffe0006c7947 */ /* 0x000fea000383ffff */
.L_x_116:
[----:B-1----:R1:W2:Y:S02]  /*12b30*/  SYNCS.PHASECHK.TRANS64.TRYWAIT P0, [R3+URZ+0x38860], R0 ;  /* 0x03886000030075a7 */ /* 0x0022a4000800017f */
[----:B--2---:R-:W-:Y:S05]  /*12b40*/  @!P0 NANOSLEEP.SYNCS 0x989680 ;  /* 0x009896800000895d */ /* 0x004fea0003900000 */
[----:B------:R-:W2:Y:S02]  /*12b50*/  @!P0 SYNCS.PHASECHK.TRANS64 P0, [R3+URZ+0x38860], R0 ;  /* 0x03886000030085a7 */ /* 0x000ea4000800007f */
[----:B--2---:R-:W-:Y:S05]  /*12b60*/  @!P0 BRA `(.L_x_116) ;  /* 0xfffffffc00f08947 */ /* 0x004fea000383ffff */
[----:B------:R-:W-:Y:S05]  /*12b70*/  BRA `(.L_x_163) ;  /* 0xffffffe400a47947 */ /* 0x000fea000383ffff */
.L_x_123:
[----:B-1----:R1:W2:Y:S02]  /*12b80*/  SYNCS.PHASECHK.TRANS64.TRYWAIT P0, [R2+URZ+0x38820], R3 ;  /* 0x03882003020075a7 */ /* 0x0022a4000800017f */
[----:B--2---:R-:W-:Y:S05]  /*12b90*/  @!P0 NANOSLEEP.SYNCS 0x989680 ;  /* 0x009896800000895d */ /* 0x004fea0003900000 */
[----:B------:R-:W2:Y:S02]  /*12ba0*/  @!P0 SYNCS.PHASECHK.TRANS64 P0, [R2+URZ+0x38820], R3 ;  /* 0x03882003020085a7 */ /* 0x000ea4000800007f */
[----:B--2---:R-:W-:Y:S05]  /*12bb0*/  @!P0 BRA `(.L_x_123) ;  /* 0xfffffffc00f08947 */ /* 0x004fea000383ffff */
[----:B------:R-:W-:Y:S05]  /*12bc0*/  BRA `(.L_x_164) ;  /* 0xffffffe800dc7947 */ /* 0x000fea000383ffff */
.L_x_124:
[----:B------:R-:W2:Y:S01]  /*12bd0*/  S2R R4, SR_TID.X ;  /* 0x0000000000047919 */ /* 0x000ea20000002100 */
[----:B------:R-:W-:Y:S01]  /*12be0*/  BSSY B0, `(.L_x_165) ;  /* 0x000000a000007945 */ /* 0x000fe20003800000 */
[----:B0-----:R-:W-:Y:S01]  /*12bf0*/  IMAD.MOV.U32 R12, RZ, RZ, RZ ;  /* 0x000000ffff0c7224 */ /* 0x001fe200078e00ff */
[----:B------:R-:W-:Y:S01]  /*12c00*/  MOV R11, 0x1f ;  /* 0x0000001f000b7802 */ /* 0x000fe20000000f00 */
[----:B------:R-:W-:Y:S01]  /*12c10*/  IMAD.MOV.U32 R15, RZ, RZ, -0x1 ;  /* 0xffffffffff0f7424 */ /* 0x000fe200078e00ff */
[----:B--2---:R-:W-:-:S04]  /*12c20*/  SHF.R.U32.HI R4, RZ, 0x5, R4 ;  /* 0x00000005ff047819 */ /* 0x004fc80000011604 */
[----:B------:R-:W-:-:S05]  /*12c30*/  LOP3.LUT R4, R4, 0x3, RZ, 0xc0, !PT ;  /* 0x0000000304047812 */ /* 0x000fca00078ec0ff */
[----:B------:R-:W-:-:S07]  /*12c40*/  IMAD.MOV.U32 R13, RZ, RZ, R4 ;  /* 0x000000ffff0d7224 */ /* 0x000fce00078e0004 */
[----:B-1----:R-:W-:Y:S05]  /*12c50*/  WARPSYNC.COLLECTIVE R15, `(.L_x_166) ;  /* 0x000000000f087348 */ /* 0x002fea0003c00000 */
[----:B------:R0:W2:Y:S02]  /*12c60*/  SHFL.IDX P6, R14, R13, R12, R11 ;  /* 0x0000000c0d0e7389 */ /* 0x0000a400000c000b */
[----:B012---:R-:W-:Y:S01]  /*12c70*/  ENDCOLLECTIVE ;  /* 0x000000000000791b */ /* 0x007fe20003800000 */
.L_x_166:
[----:B------:R-:W-:Y:S05]  /*12c80*/  BSYNC B0 ;  /* 0x0000000000007941 */ /* 0x000fea0003800000 */
.L_x_165:
[----:B------:R-:W-:Y:S05]  /*12c90*/  BRA `(.L_x_167) ;  /* 0xffffffe800c07947 */ /* 0x000fea000383ffff */
.L_x_125:
[----:B------:R-:W-:Y:S01]  /*12ca0*/  BSSY B0, `(.L_x_168) ;  /* 0x0000006000007945 */ /* 0x000fe20003800000 */
[----:B------:R-:W-:-:S07]  /*12cb0*/  IMAD.MOV.U32 R15, RZ, RZ, -0x1 ;  /* 0xffffffffff0f7424 */ /* 0x000fce00078e00ff */
[----:B01----:R-:W-:Y:S05]  /*12cc0*/  WARPSYNC.COLLECTIVE R15, `(.L_x_169) ;  /* 0x000000000f0c7348 */ /* 0x003fea0003c00000 */
[----:B------:R-:W-:Y:S02]  /*12cd0*/  ELECT P6, UR62, PT ;  /* 0x00000000003e782f */ /* 0x000fe400038c0000 */
[----:B------:R-:W-:Y:S01]  /*12ce0*/  MOV R14, UR62 ;  /* 0x0000003e000e7c02 */ /* 0x000fe20008000f00 */
[----:B01----:R-:W-:Y:S10]  /*12cf0*/  ENDCOLLECTIVE ;  /* 0x000000000000791b */ /* 0x003ff40003800000 */
.L_x_169:
[----:B------:R-:W-:Y:S05]  /*12d00*/  BSYNC B0 ;  /* 0x0000000000007941 */ /* 0x000fea0003800000 */
.L_x_168:
[----:B------:R-:W-:Y:S05]  /*12d10*/  BRA `(.L_x_170) ;  /* 0xffffffe800b47947 */ /* 0x000fea000383ffff */
.L_x_127:
[----:B-1----:R1:W2:Y:S02]  /*12d20*/  SYNCS.PHASECHK.TRANS64.TRYWAIT P0, [R6+URZ], R5 ;  /* 0x00000005060075a7 */ /* 0x0022a4000800017f */
[----:B--2---:R-:W-:Y:S05]  /*12d30*/  @!P0 NANOSLEEP.SYNCS 0x989680 ;  /* 0x009896800000895d */ /* 0x004fea0003900000 */
[----:B------:R-:W2:Y:S02]  /*12d40*/  @!P0 SYNCS.PHASECHK.TRANS64 P0, [R6+URZ], R5 ;  /* 0x00000005060085a7 */ /* 0x000ea4000800007f */
[----:B--2---:R-:W-:Y:S05]  /*12d50*/  @!P0 BRA `(.L_x_127) ;  /* 0xfffffffc00f08947 */ /* 0x004fea000383ffff */
[----:B------:R-:W-:Y:S05]  /*12d60*/  BRA `(.L_x_171) ;  /* 0xffffffe800e87947 */ /* 0x000fea000383ffff */
.L_x_128:
[----:B--2---:R2:W3:Y:S02]  /*12d70*/  SYNCS.PHASECHK.TRANS64.TRYWAIT P0, [R3+URZ], R4 ;  /* 0x00000004030075a7 */ /* 0x0044e4000800017f */
[----:B---3--:R-:W-:Y:S05]  /*12d80*/  @!P0 NANOSLEEP.SYNCS 0x989680 ;  /* 0x009896800000895d */ /* 0x008fea0003900000 */
[----:B------:R-:W3:Y:S02]  /*12d90*/  @!P0 SYNCS.PHASECHK.TRANS64 P0, [R3+URZ], R4 ;  /* 0x00000004030085a7 */ /* 0x000ee4000800007f */
[----:B---3--:R-:W-:Y:S05]  /*12da0*/  @!P0 BRA `(.L_x_128) ;  /* 0xfffffffc00f08947 */ /* 0x008fea000383ffff */
[----:B------:R-:W-:Y:S05]  /*12db0*/  BRA `(.L_x_172) ;  /* 0xffffffe800dc7947 */ /* 0x000fea000383ffff */
.L_x_130:
[----:B--2---:R2:W3:Y:S02]  /*12dc0*/  SYNCS.PHASECHK.TRANS64.TRYWAIT P0, [R0+URZ], R5 ;  /* 0x00000005000075a7 */ /* 0x0044e4000800017f */
[----:B---3--:R-:W-:Y:S05]  /*12dd0*/  @!P0 NANOSLEEP.SYNCS 0x989680 ;  /* 0x009896800000895d */ /* 0x008fea0003900000 */
[----:B------:R-:W3:Y:S02]  /*12de0*/  @!P0 SYNCS.PHASECHK.TRANS64 P0, [R0+URZ], R5 ;  /* 0x00000005000085a7 */ /* 0x000ee4000800007f */
[----:B---3--:R-:W-:Y:S05]  /*12df0*/  @!P0 BRA `(.L_x_130) ;  /* 0xfffffffc00f08947 */ /* 0x008fea000383ffff */
[----:B------:R-:W-:Y:S05]  /*12e00*/  BRA `(.L_x_173) ;  /* 0xffffffe800e07947 */ /* 0x000fea000383ffff */
.L_x_174:
[----:B------:R-:W-:-:S00]  /*12e10*/  BRA `(.L_x_174) ;  /* 0xfffffffc00fc7947 */ /* 0x000fc0000383ffff */
[----:B------:R-:W-:-:S00]  /*12e20*/  NOP ;  /* 0x0000000000007918 */ /* 0x000fc00000000000 */
        /* <DEDUP_REMOVED lines=13> */
.L_x_14839:


//--------------------- .text._ZN7cutlass13device_kernelIN5flash11enable_sm90INS1_16FlashAttnFwdSm90INS1_25CollectiveMainloopFwdSm90ILi2EN4cute5tupleIJNS5_1CILi1EEES8_S8_EEENS6_IJNS7_ILi128EEENS7_ILi80EEENS7_ILi256EEEEEELi256ENS_6half_tEfNS_4arch4Sm90ELb0ELb0ELb1ELb1ELb0ELb0ELb0ELb1ELb1ELb1ELb1ELb0EEENS1_21CollectiveEpilogueFwdINS6_IJSA_SC_SB_EEES9_SE_SG_Li256ELb1ELb1ELb1ELb0EEENS1_36VarlenDynamicPersistentTileSchedulerILi128ELi80ELi256ELi128ELb1ELb1ELb1ELb0ELb1ELb1EEEEEEEEEvNT_6ParamsE --------------------------
	.section	.text._ZN7cutlass13device_kernelIN5flash11enable_sm90INS1_16FlashAttnFwdSm90INS1_25CollectiveMainloopFwdSm90ILi2EN4cute5tupleIJNS5_1CILi1EEES8_S8_EEENS6_IJNS7_ILi128EEENS7_ILi80EEENS7_ILi256EEEEEELi256ENS_6half_tEfNS_4arch4Sm90ELb0ELb0ELb1ELb1ELb0ELb0ELb0ELb1ELb1ELb1ELb1ELb0EEENS1_21CollectiveEpilogueFwdINS6_IJSA_SC_SB_EEES9_SE_SG_Li256ELb1ELb1ELb1ELb0EEENS1_36VarlenDynamicPersistentTileSchedulerILi128ELi80ELi256ELi128ELb1ELb1ELb1ELb0ELb1ELb1EEEEEEEEEvNT_6ParamsE,"ax",@progbits
	.align	128
.text._ZN7cutlass13device_kernelIN5flash11enable_sm90INS1_16FlashAttnFwdSm90INS1_25CollectiveMainloopFwdSm90ILi2EN4cute5tupleIJNS5_1CILi1EEES8_S8_EEENS6_IJNS7_ILi128EEENS7_ILi80EEENS7_ILi256EEEEEELi256ENS_6half_tEfNS_4arch4Sm90ELb0ELb0ELb1ELb1ELb0ELb0ELb0ELb1ELb1ELb1ELb1ELb0EEENS1_21CollectiveEpilogueFwdINS6_IJSA_SC_SB_EEES9_SE_SG_Li256ELb1ELb1ELb1ELb0EEENS1_36VarlenDynamicPersistentTileSchedulerILi128ELi80ELi256ELi128ELb1ELb1ELb1ELb0ELb1ELb1EEEEEEEEEvNT_6ParamsE:
        .type           _ZN7cutlass13device_kernelIN5flash11enable_sm90INS1_16FlashAttnFwdSm90INS1_25CollectiveMainloopFwdSm90ILi2EN4cute5tupleIJNS5_1CILi1EEES8_S8_EEENS6_IJNS7_ILi128EEENS7_ILi80EEENS7_ILi256EEEEEELi256ENS_6half_tEfNS_4arch4Sm90ELb0ELb0ELb1ELb1ELb0ELb0ELb0ELb1ELb1ELb1ELb1ELb0EEENS1_21CollectiveEpilogueFwdINS6_IJSA_SC_SB_EEES9_SE_SG_Li256ELb1ELb1ELb1ELb0EEENS1_36VarlenDynamicPersistentTileSchedulerILi128ELi80ELi256ELi128ELb1ELb1ELb1ELb0ELb1ELb1EEEEEEEEEvNT_6ParamsE,@function
        .size           _ZN7cutlass13device_kernelIN5flash11enable_sm90INS1_16FlashAttnFwdSm90INS1_25CollectiveMainloopFwdSm90ILi2EN4cute5tupleIJNS5_1CILi1EEES8_S8_EEENS6_IJNS7_ILi128EEENS7_ILi80EEENS7_ILi256EEEEEELi256ENS_6half_tEfNS_4arch4Sm90ELb0ELb0ELb1ELb1ELb0ELb0ELb0ELb1ELb1ELb1ELb1ELb0EEENS1_21CollectiveEpilogueFwdINS6_IJSA_SC_SB_EEES9_SE_SG_Li256ELb1ELb1ELb1ELb0EEENS1_36VarlenDynamicPersistentTileSchedulerILi128ELi80ELi256ELi128ELb1ELb1ELb1ELb0ELb1ELb1EEEEEEEEEvNT_6ParamsE,(.L_x_14840 - _ZN7cutlass13device_kernelIN5flash11enable_sm90INS1_16FlashAttnFwdSm90INS1_25CollectiveMainloopFwdSm90ILi2EN4cute5tupleIJNS5_1CILi1EEES8_S8_EEENS6_IJNS7_ILi128EEENS7_ILi80EEENS7_ILi256EEEEEELi256ENS_6half_tEfNS_4arch4Sm90ELb0ELb0ELb1ELb1ELb0ELb0ELb0ELb1ELb1ELb1ELb1ELb0EEENS1_21CollectiveEpilogueFwdINS6_IJSA_SC_SB_EEES9_SE_SG_Li256ELb1ELb1ELb1ELb0EEENS1_36VarlenDynamicPersistentTileSchedulerILi128ELi80ELi256ELi128ELb1ELb1ELb1ELb0ELb1ELb1EEEEEEEEEvNT_6ParamsE)
        .other          _ZN7cutlass13device_kernelIN5flash11enable_sm90INS1_16FlashAttnFwdSm90INS1_25CollectiveMainloopFwdSm90ILi2EN4cute5tupleIJNS5_1CILi1EEES8_S8_EEENS6_IJNS7_ILi128EEENS7_ILi80EEENS7_ILi256EEEEEELi256ENS_6half_tEfNS_4arch4Sm90ELb0ELb0ELb1ELb1ELb0ELb0ELb0ELb1ELb1ELb1ELb1ELb0EEENS1_21CollectiveEpilogueFwdINS6_IJSA_SC_SB_EEES9_SE_SG_Li256ELb1ELb1ELb1ELb0EEENS1_36VarlenDynamicPersistentTileSchedulerILi128ELi80ELi256ELi128ELb1ELb1ELb1ELb0ELb1ELb1EEEEEEEEEvNT_6ParamsE,@"STO_CUDA_ENTRY STV_DEFAULT"
_ZN7cutlass13device_kernelIN5flash11enable_sm90INS1_16FlashAttnFwdSm90INS1_25CollectiveMainloopFwdSm90ILi2EN4cute5tupleIJNS5_1CILi1EEES8_S8_EEENS6_IJNS7_ILi128EEENS7_ILi80EEENS7_ILi256EEEEEELi256ENS_6half_tEfNS_4arch4Sm90ELb0ELb0ELb1ELb1ELb0ELb0ELb0ELb1ELb1ELb1ELb1ELb0EEENS1_21CollectiveEpilogueFwdINS6_IJSA_SC_SB_EEES9_SE_SG_Li256ELb1ELb1ELb1ELb0EEENS1_36VarlenDynamicPersistentTileSchedulerILi128ELi80ELi256ELi128ELb1ELb1ELb1ELb0ELb1ELb1EEEEEEEEEvNT_6ParamsE:
[----:B------:R-:W0:Y:S02]  /*0000*/  LDC R1, c[0x0][0x28] ;  /* 0x00000a00ff017b82 */ /* 0x000e240000000800 */
[----:B0-----:R-:W-:Y:S01]  /*0010*/  VIADD R1, R1, 0xffffff88 ;  /* 0xffffff8801017836 */ /* 0x001fe20000000000 */
[----:B------:R-:W0:Y:S01]  /*0020*/  S2R R6, SR_TID.X ;  /* 0x0000000000067919 */ /* 0x000e220000002100 */
[----:B------:R-:W-:Y:S01]  /*0030*/  ELECT P0, URZ, PT ;  /* 0x00000000003f782f */ /* 0x000fe20003800000 */
[----:B------:R-:W-:Y:S01]  /*0040*/  BSSY B0, `(.L_x_175) ;  /* 0x000000e000007945 */ /* 0x000fe20003800000 */
[----:B0-----:R-:W-:-:S05]  /*0050*/  SHF.R.U32.HI R0, RZ, 0x5, R6 ;  /* 0x00000005ff007819 */ /* 0x001fca0000011606 */
[----:B------:R-:W0:Y:S02]  /*0060*/  SHFL.IDX PT, R2, R0, RZ, 0x1f ;  /* 0x00001fff00027589 */ /* 0x000e2400000e0000 */
[----:B0-----:R-:W-:Y:S02]  /*0070*/  ISETP.EQ.AND P0, PT, R2, RZ, P0 ;  /* 0x000000ff0200720c */ /* 0x001fe40000702270 */
[----:B------:R-:W-:-:S11]  /*0080*/  SHF.R.U32.HI R2, RZ, 0x7, R6 ;  /* 0x00000007ff027819 */ /* 0x000fd60000011606 */
        /* <DEDUP_REMOVED lines=9> */
.L_x_176:
[----:B------:R-:W-:Y:S05]  /*0120*/  BSYNC B0 ;  /* 0x0000000000007941 */ /* 0x000fea0003800000 */
.L_x_175:
[----:B------:R-:W-:Y:S01]  /*0130*/  VOTEU.ANY UP0, P0 ;  /* 0x00000000003f7886 */ /* 0x000fe20000000100 */
[----:B------:R-:W0:Y:S01]  /*0140*/  SHFL.IDX PT, R2, R2, RZ, 0x1f ;  /* 0x00001fff02027589 */ /* 0x000e2200000e0000 */
[----:B------:R-:W-:Y:S01]  /*0150*/  UMOV UR4, 0x80 ;  /* 0x0000008000047882 */ /* 0x000fe20000000000 */
[----:B------:R-:W-:Y:S01]  /*0160*/  UMOV UR7, 0x100 ;  /* 0x0000010000077882 */ /* 0x000fe20000000000 */
[----:B------:R-:W-:Y:S01]  /*0170*/  VOTEU.ANY UP1, P0 ;  /* 0x00000000003f7886 */ /* 0x000fe20000020100 */
[----:B------:R-:W1:Y:S01]  /*0180*/  @UP0 S2UR UR8, SR_CgaCtaId ;  /* 0x00000000000809c3 */ /* 0x000e620000008800 */
[----:B------:R-:W2:Y:S01]  /*0190*/  SHFL.IDX PT, R3, R0, RZ, 0x1f ;  /* 0x00001fff00037589 */ /* 0x000ea200000e0000 */
[----:B------:R-:W-:Y:S01]  /*01a0*/  @UP0 UMOV UR6, 0x400 ;  /* 0x0000040000060882 */ /* 0x000fe20000000000 */
[----:B------:R-:W-:-:S04]  /*01b0*/  @UP0 UIADD3 UR4, -UR4, 0x100000, URZ ;  /* 0x0010000004040890 */ /* 0x000fc8000fffe13f */
[----:B------:R-:W-:Y:S02]  /*01c0*/  @UP0 USHF.L.U32 UR5, UR4, 0xb, URZ ;  /* 0x0000000b04050899 */ /* 0x000fe4000800063f */
[----:B------:R-:W-:Y:S01]  /*01d0*/  @UP0 USHF.L.U32 UR4, UR4, 0x1, URZ ;  /* 0x0000000104040899 */ /* 0x000fe2000800063f */
[----:B------:R-:W-:Y:S01]  /*01e0*/  VOTEU.ANY UP2, P0 ;  /* 0x00000000003f7886 */ /* 0x000fe20000040100 */
[----:B0-----:R-:W-:Y:S01]  /*01f0*/  R2UR UR9, R2 ;  /* 0x00000000020972ca */ /* 0x001fe200000e0000 */
[----:B-1----:R-:W-:Y:S01]  /*0200*/  @UP0 ULEA UR8, UR8, UR6, 0x18 ;  /* 0x0000000608080291 */ /* 0x002fe2000f8ec03f */
[----:B--2---:R-:W-:Y:S01]  /*0210*/  ISETP.NE.AND P1, PT, R3, RZ, PT ;  /* 0x000000ff0300720c */ /* 0x004fe20003f25270 */
[----:B------:R-:W-:-:S04]  /*0220*/  @UP0 UIADD3 UR6, -UR7, 0x100000, URZ ;  /* 0x0010000007060890 */ /* 0x000fc8000fffe13f */
[----:B------:R-:W-:Y:S02]  /*0230*/  @UP0 USHF.L.U32 UR7, UR6, 0xb, URZ ;  /* 0x0000000b06070899 */ /* 0x000fe4000800063f */
[----:B------:R-:W-:-:S04]  /*0240*/  @UP0 USHF.L.U32 UR6, UR6, 0x1, URZ ;  /* 0x0000000106060899 */ /* 0x000fc8000800063f */
[----:B------:R-:W-:Y:S01]  /*0250*/  UISETP.NE.AND UP0, UPT, UR9, URZ, UPT ;  /* 0x0000003f0900728c */ /* 0x000fe2000bf05270 */
[----:B------:R-:W0:Y:S02]  /*0260*/  FENCE.VIEW.ASYNC.S ;  /* 0x00000000000073c6 */ /* 0x000e240000000000 */
[----:B0-----:R0:W1:Y:S05]  /*0270*/  @UP1 SYNCS.EXCH.64 URZ, [UR8+0x38800], UR4 ;  /* 0x03880004083f15b2 */ /* 0x00106a0008000100 */
[----:B------:R0:W2:Y:S01]  /*0280*/  @UP2 SYNCS.EXCH.64 URZ, [UR8+0x38820], UR6 ;  /* 0x03882006083f25b2 */ /* 0x0000a20008000100 */
[----:B------:R-:W-:Y:S05]  /*0290*/  @P1 BRA `(.L_x_177) ;  /* 0x0000000000481947 */ /* 0x000fea0003800000 */
[----:B0-----:R-:W0:Y:S01]  /*02a0*/  S2UR UR5, SR_CgaCtaId ;  /* 0x00000000000579c3 */ /* 0x001e220000008800 */
[----:B------:R-:W-:Y:S01]  /*02b0*/  UMOV UR4, 0x400 ;  /* 0x0000040000047882 */ /* 0x000fe20000000000 */
[----:B------:R-:W-:Y:S01]  /*02c0*/  UMOV UR6, 0x1 ;  /* 0x0000000100067882 */ /* 0x000fe20000000000 */
[----:B------:R-:W-:Y:S01]  /*02d0*/  UMOV UR7, 0x2 ;  /* 0x0000000200077882 */ /* 0x000fe20000000000 */
[----:B------:R-:W-:Y:S01]  /*02e0*/  ELECT P0, URZ, PT ;  /* 0x00000000003f782f */ /* 0x000fe20003800000 */
[----:B0-----:R-:W-:Y:S02]  /*02f0*/  ULEA UR8, UR5, UR4, 0x18 ;  /* 0x0000000405087291 */ /* 0x001fe4000f8ec03f */
[----:B------:R-:W-:-:S04]  /*0300*/  UIADD3 UR4, -UR6, 0x100000, URZ ;  /* 0x0010000006047890 */ /* 0x000fc8000fffe13f */
[----:B------:R-:W-:Y:S02]  /*0310*/  USHF.L.U32 UR5, UR4, 0xb, URZ ;  /* 0x0000000b04057899 */ /* 0x000fe4000800063f */
[----:B------:R-:W-:Y:S02]  /*0320*/  USHF.L.U32 UR4, UR4, 0x1, URZ ;  /* 0x0000000104047899 */ /* 0x000fe4000800063f */
[----:B------:R-:W-:-:S04]  /*0330*/  UIADD3 UR6, -UR7, 0x100000, URZ ;  /* 0x0010000007067890 */ /* 0x000fc8000fffe13f */
[----:B------:R-:W-:Y:S02]  /*0340*/  USHF.L.U32 UR7, UR6, 0xb, URZ ;  /* 0x0000000b06077899 */ /* 0x000fe4000800063f */
[----:B------:R-:W-:Y:S01]  /*0350*/  USHF.L.U32 UR6, UR6, 0x1, URZ ;  /* 0x0000000106067899 */ /* 0x000fe2000800063f */
[----:B------:R-:W0:Y:S03]  /*0360*/  FENCE.VIEW.ASYNC.S ;  /* 0x00000000000073c6 */ /* 0x000e260000000000 */
[----:B0-----:R3:W4:Y:S08]  /*0370*/  SYNCS.EXCH.64 URZ, [UR8+0x38830], UR4 ;  /* 0x03883004083f75b2 */ /* 0x0017300008000100 */
[----:B------:R3:W0:Y:S01]  /*0380*/  SYNCS.EXCH.64 URZ, [UR8+0x38840], UR6 ;  /* 0x03884006083f75b2 */ /* 0x0006220008000100 */
[----:B------:R3:W0:Y:S01]  /*0390*/  SYNCS.EXCH.64 URZ, [UR8+0x38838], UR4 ;  /* 0x03883804083f75b2 */ /* 0x0006220008000100 */
[----:B------:R3:W0:Y:S02]  /*03a0*/  SYNCS.EXCH.64 URZ, [UR8+0x38848], UR6 ;  /* 0x03884806083f75b2 */ /* 0x0006240008000100 */
[----:B---3--:R-:W-:Y:S01]  /*03b0*/  NOP ;  /* 0x0000000000007918 */ /* 0x008fe20000000000 */
.L_x_177:
[----:B------:R-:W3:Y:S01]  /*03c0*/  SHFL.IDX PT, R2, R0, RZ, 0x1f ;  /* 0x00001fff00027589 */ /* 0x000ee200000e0000 */
[----:B------:R-:W-:Y:S01]  /*03d0*/  NOP ;  /* 0x0000000000007918 */ /* 0x000fe20000000000 */
[----:B---3--:R-:W-:-:S13]  /*03e0*/  ISETP.NE.AND P0, PT, R2, RZ, PT ;  /* 0x000000ff0200720c */ /* 0x008fda0003f05270 */
        /* <DEDUP_REMOVED lines=14> */
[----:B0-----:R3:W0:Y:S08]  /*04d0*/  SYNCS.EXCH.64 URZ, [UR8+0x38850], UR4 ;  /* 0x03885004083f75b2 */ /* 0x0016300008000100 */
[----:B------:R3:W0:Y:S01]  /*04e0*/  SYNCS.EXCH.64 URZ, [UR8+0x38860], UR6 ;  /* 0x03886006083f75b2 */ /* 0x0006220008000100 */
[----:B------:R3:W0:Y:S01]  /*04f0*/  SYNCS.EXCH.64 URZ, [UR8+0x38858], UR4 ;  /* 0x03885804083f75b2 */ /* 0x0006220008000100 */
[----:B------:R3:W0:Y:S02]  /*0500*/  SYNCS.EXCH.64 URZ, [UR8+0x38868], UR6 ;  /* 0x03886806083f75b2 */ /* 0x0006240008000100 */
[----:B---3--:R-:W-:Y:S01]  /*0510*/  NOP ;  /* 0x0000000000007918 */ /* 0x008fe20000000000 */
.L_x_178:
[----:B------:R-:W3:Y:S01]  /*0520*/  SHFL.IDX PT, R2, R0, RZ, 0x1f ;  /* 0x00001fff00027589 */ /* 0x000ee200000e0000 */
[----:B------:R-:W-:Y:S01]  /*0530*/  NOP ;  /* 0x0000000000007918 */ /* 0x000fe20000000000 */
[----:B---3--:R-:W-:-:S13]  /*0540*/  ISETP.NE.AND P0, PT, R2, RZ, PT ;  /* 0x000000ff0200720c */ /* 0x008fda0003f05270 */
[----:B------:R-:W-:Y:S05]  /*0550*/  @P0 BRA `(.L_x_179) ;  /* 0x0000000000380947 */ /* 0x000fea0003800000 */
[----:B0-----:R-:W0:Y:S01]  /*0560*/  S2UR UR5, SR_CgaCtaId ;  /* 0x00000000000579c3 */ /* 0x001e220000008800 */
[----:B------:R-:W-:Y:S01]  /*0570*/  UMOV UR4, 0x400 ;  /* 0x0000040000047882 */ /* 0x000fe20000000000 */
[----:B------:R-:W-:Y:S01]  /*0580*/  UMOV UR7, 0x1 ;  /* 0x0000000100077882 */ /* 0x000fe20000000000 */
[----:B------:R-:W-:Y:S01]  /*0590*/  ELECT P0, URZ, PT ;  /* 0x00000000003f782f */ /* 0x000fe20003800000 */
[----:B0-----:R-:W-:Y:S02]  /*05a0*/  ULEA UR6, UR5, UR4, 0x18 ;  /* 0x0000000405067291 */ /* 0x001fe4000f8ec03f */
[----:B------:R-:W-:-:S04]  /*05b0*/  UIADD3 UR4, -UR7, 0x100000, URZ ;  /* 0x0010000007047890 */ /* 0x000fc8000fffe13f */
[----:B------:R-:W-:Y:S02]  /*05c0*/  USHF.L.U32 UR5, UR4, 0xb, URZ ;  /* 0x0000000b04057899 */ /* 0x000fe4000800063f */
[----:B------:R-:W-:Y:S01]  /*05d0*/  USHF.L.U32 UR4, UR4, 0x1, URZ ;  /* 0x0000000104047899 */ /* 0x000fe2000800063f */
[----:B------:R-:W0:Y:S11]  /*05e0*/  FENCE.VIEW.ASYNC.S ;  /* 0x00000000000073c6 */ /* 0x000e360000000000 */
[----:B0-----:R3:W0:Y:S01]  /*05f0*/  SYNCS.EXCH.64 URZ, [UR6+0x38870], UR4 ;  /* 0x03887004063f75b2 */ /* 0x0016220008000100 */
[----:B------:R3:W0:Y:S01]  /*0600*/  SYNCS.EXCH.64 URZ, [UR6+0x38880], UR4 ;  /* 0x03888004063f75b2 */ /* 0x0006220008000100 */
[----:B------:R3:W0:Y:S01]  /*0610*/  SYNCS.EXCH.64 URZ, [UR6+0x38878], UR4 ;  /* 0x03887804063f75b2 */ /* 0x0006220008000100 */
[----:B------:R3:W0:Y:S02]  /*0620*/  SYNCS.EXCH.64 URZ, [UR6+0x38888], UR4 ;  /* 0x03888804063f75b2 */ /* 0x0006240008000100 */
[----:B---3--:R-:W-:Y:S01]  /*0630*/  NOP ;  /* 0x0000000000007918 */ /* 0x008fe20000000000 */
.L_x_179:
        /* <DEDUP_REMOVED lines=22> */
.L_x_180:
        /* <DEDUP_REMOVED lines=22> */
.L_x_181:
[----:B0-----:R-:W-:Y:S01]  /*0900*/  UMOV UR4, 0x1 ;  /* 0x0000000100047882 */ /* 0x001fe20000000000 */
[----:B------:R-:W-:Y:S01]  /*0910*/  PLOP3.LUT P0, PT, PT, PT, UP0, 0x80, 0x0 ;  /* 0x000000000000781c */ /* 0x000fe20003f0f008 */
[----:B------:R-:W-:Y:S01]  /*0920*/  USEL UR4, UR4, 0x2, !UP0 ;  /* 0x0000000204047887 */ /* 0x000fe2000c000000 */
[----:B------:R-:W-:-:S05]  /*0930*/  NOP ;  /* 0x0000000000007918 */ /* 0x000fca0000000000 */
[----:B------:R-:W-:-:S05]  /*0940*/  IMAD.U32 R2, RZ, RZ, UR4 ;  /* 0x00000004ff027e24 */ /* 0x000fca000f8e00ff */
[----:B------:R0:W-:Y:S01]  /*0950*/  STL [R1+0x70], R2 ;  /* 0x0000700201007387 */ /* 0x0001e20000100800 */
[----:B-12-4-:R-:W-:Y:S06]  /*0960*/  BAR.SYNC.DEFER_BLOCKING 0x0 ;  /* 0x0000000000007b1d */ /* 0x016fec0000010000 */
[----:B------:R-:W-:Y:S05]  /*0970*/  @!P0 BRA `(.L_x_182) ;  /* 0x000000fc00b48947 */ /* 0x000fea0003800000 */
.L_x_183:
[----:B------:R-:W-:-:S08]  /*0980*/  NOP ;  /* 0x0000000000007918 */ /* 0x000fd00000000000 */
[----:B------:R-:W1:Y:S02]  /*0990*/  USETMAXREG.TRY_ALLOC.CTAPOOL UP0, 0xf0 ;  /* 0x000000f0000079c8 */ /* 0x000e640008000600 */
[----:B-1----:R-:W-:-:S13]  /*09a0*/  PLOP3.LUT P0, PT, PT, PT, UP0, 0x80, 0x0 ;  /* 0x000000000000781c */ /* 0x002fda0003f0f008 */
[----:B------:R-:W-:Y:S05]  /*09b0*/  @!P0 BRA `(.L_x_183) ;  /* 0xfffffffc00f08947 */ /* 0x000fea000383ffff */
[----:B------:R-:W1:Y:S08]  /*09c0*/  S2UR UR5, SR_CgaCtaId ;  /* 0x00000000000579c3 */ /* 0x000e700000008800 */
[----:B------:R-:W-:Y:S06]  /*09d0*/  BAR.ARV 0x8, 0x180 ;  /* 0x0206000000007b1d */ /* 0x000fec0000002000 */
[----:B------:R-:W-:-:S02]  /*09e0*/  UMOV UR4, 0x400 ;  /* 0x0000040000047882 */ /* 0x000fc40000000000 */
[----:B------:R-:W-:Y:S01]  /*09f0*/  BAR.SYNC.DEFER_BLOCKING 0x5, 0x180 ;  /* 0x0146000000007b1d */ /* 0x000fe20000010000 */
[----:B-1----:R-:W-:-:S09]  /*0a00*/  ULEA UR4, UR5, UR4, 0x18 ;  /* 0x0000000405047291 */ /* 0x002fd2000f8ec03f */
[----:B------:R-:W1:Y:S01]  /*0a10*/  LDS.128 R8, [UR4+0x388d0] ;  /* 0x0388d004ff087984 */ /* 0x000e620008000c00 */
[----:B------:R-:W-:Y:S01]  /*0a20*/  ULDC UR4, c[0x0][0xc3c] ;  /* 0x00030f0000047ab9 */ /* 0x000fe20000000800 */
[----:B------:R-:W-:Y:S06]  /*0a30*/  BAR.ARV 0x4, 0x180 ;  /* 0x0106000000007b1d */ /* 0x000fec0000002000 */
[----:B-1----:R-:W-:-:S13]  /*0a40*/  ISETP.GE.AND P0, PT, R11, UR4, PT ;  /* 0x000000040b007c0c */ /* 0x002fda000bf06270 */
[----:B------:R-:W-:Y:S05]  /*0a50*/  @P0 EXIT ;  /* 0x000000000000094d */ /* 0x000fea0003800000 */
[----:B------:R-:W2:Y:S01]  /*0a60*/  LDL R0, [R1+0x70] ;  /* 0x0000700001007983 */ /* 0x000ea20000100800 */
[----:B------:R-:W-:Y:S01]  /*0a70*/  VIADD R6, R6, 0xffffff80 ;  /* 0xffffff8006067836 */ /* 0x000fe20000000000 */
[----:B------:R-:W-:Y:S02]  /*0a80*/  R2UR UR6, R9 ;  /* 0x00000000090672ca */ /* 0x000fe400000e0000 */
[----:B------:R-:W-:Y:S02]  /*0a90*/  CS2R R16, SRZ ;  /* 0x0000000000107805 */ /* 0x000fe4000001ff00 */
[----:B------:R-:W-:Y:S02]  /*0aa0*/  R2UR UR5, R10 ;  /* 0x000000000a0572ca */ /* 0x000fe400000e0000 */
[----:B------:R-:W-:Y:S02]  /*0ab0*/  SHF.R.S32.HI R3, RZ, 0x1f, R6 ;  /* 0x0000001fff037819 */ /* 0x000fe40000011406 */
[----:B------:R-:W-:-:S02]  /*0ac0*/  R2UR UR7, R11 ;  /* 0x000000000b0772ca */ /* 0x000fc400000e0000 */
[CC--:B0-----:R-:W-:Y:S02]  /*0ad0*/  LEA.HI R2, R3.reuse, R6.reuse, RZ, 0x4 ;  /* 0x0000000603027211 */ /* 0x0c1fe400078f20ff */
[----:B------:R-:W-:-:S04]  /*0ae0*/  LEA.HI R4, R3, R6, RZ, 0x2 ;  /* 0x0000000603047211 */ /* 0x000fc800078f10ff */
[----:B------:R-:W-:-:S05]  /*0af0*/  LOP3.LUT R7, R4, 0xfffffffc, RZ, 0xc0, !PT ;  /* 0xfffffffc04077812 */ /* 0x000fca00078ec0ff */
[----:B------:R-:W-:Y:S01]  /*0b00*/  IMAD.IADD R10, R6, 0x1, -R7 ;  /* 0x00000001060a7824 */ /* 0x000fe200078e0a07 */
[----:B------:R-:W-:Y:S02]  /*0b10*/  SHF.R.S32.HI R7, RZ, 0x4, R2 ;  /* 0x00000004ff077819 */ /* 0x000fe40000011402 */
[----:B--2---:R-:W-:Y:S02]  /*0b20*/  R2UR UR4, R0 ;  /* 0x00000000000472ca */ /* 0x004fe400000e0000 */
[CC--:B------:R-:W-:Y:S02]  /*0b30*/  LEA.HI R0, R3.reuse, R6.reuse, RZ, 0x7 ;  /* 0x0000000603007211 */ /* 0x0c0fe400078f38ff */
[----:B------:R-:W-:Y:S02]  /*0b40*/  LEA.HI R3, R3, R6, RZ, 0x5 ;  /* 0x0000000603037211 */ /* 0x000fe400078f28ff */
[----:B------:R-:W-:-:S03]  /*0b50*/  LOP3.LUT R5, R0, 0xffffff80, RZ, 0xc0, !PT ;  /* 0xffffff8000057812 */ /* 0x000fc600078ec0ff */
[----:B------:R-:W-:Y:S02]  /*0b60*/  IMAD.SHL.U32 R3, R3, 0x20, RZ ;  /* 0x0000002003037824 */ /* 0x000fe400078e00ff */
[----:B------:R-:W-:Y:S01]  /*0b70*/  IMAD.IADD R12, R6, 0x1, -R5 ;  /* 0x00000001060c7824 */ /* 0x000fe200078e0a05 */
[----:B------:R-:W-:Y:S01]  /*0b80*/  LOP3.LUT R5, R2, 0x3fffff0, RZ, 0xc0, !PT ;  /* 0x03fffff002057812 */ /* 0x000fe200078ec0ff */
[----:B------:R-:W-:Y:S01]  /*0b90*/  ULOP3.LUT UR4, UR4, 0x1, URZ, 0xfc, !UPT ;  /* 0x0000000104047892 */ /* 0x000fe2000f8efc3f */
[----:B------:R-:W-:Y:S02]  /*0ba0*/  LOP3.LUT R4, R3, 0xfffffc00, RZ, 0xc0, !PT ;  /* 0xfffffc0003047812 */ /* 0x000fe400078ec0ff */
[----:B------:R-:W-:Y:S01]  /*0bb0*/  SHF.R.S32.HI R8, RZ, 0x1f, R12 ;  /* 0x0000001fff087819 */ /* 0x000fe2000001140c */
[----:B------:R-:W-:Y:S01]  /*0bc0*/  IMAD.IADD R5, R6, 0x1, -R5 ;  /* 0x0000000106057824 */ /* 0x000fe200078e0a05 */
[----:B------:R-:W-:Y:S01]  /*0bd0*/  SHF.R.S32.HI R3, RZ, 0x7, R0 ;  /* 0x00000007ff037819 */ /* 0x000fe20000011400 */
[----:B------:R-:W-:Y:S01]  /*0be0*/  STL [R1+0x20], R12 ;  /* 0x0000200c01007387 */ /* 0x000fe20000100800 */
[----:B------:R-:W-:Y:S01]  /*0bf0*/  LEA.HI R9, R8, R12, RZ, 0x2 ;  /* 0x0000000c08097211 */ /* 0x000fe200078f10ff */
[----:B------:R-:W-:Y:S01]  /*0c00*/  IMAD R5, R5, 0x40, R4 ;  /* 0x0000004005057824 */ /* 0x000fe200078e0204 */
[----:B------:R-:W-:-:S02]  /*0c10*/  LEA.HI R2, R2, R7, RZ, 0x1 ;  /* 0x0000000702027211 */ /* 0x000fc400078f08ff */
[--C-:B------:R-:W-:Y:S02]  /*0c20*/  SHF.R.S32.HI R6, RZ, 0x2, R9.reuse ;  /* 0x00000002ff067819 */ /* 0x100fe40000011409 */
[----:B------:R-:W-:Y:S02]  /*0c30*/  SHF.R.S32.HI R11, RZ, 0x1f, R9 ;  /* 0x0000001fff0b7819 */ /* 0x000fe40000011409 */
[----:B------:R-:W-:Y:S02]  /*0c40*/  LEA.HI R0, R0, R3, RZ, 0x1 ;  /* 0x0000000300007211 */ /* 0x000fe400078f08ff */
[----:B------:R-:W-:Y:S02]  /*0c50*/  LEA.HI R11, R11, R6, RZ, 0x3 ;  /* 0x000000060b0b7211 */ /* 0x000fe400078f18ff */
[----:B------:R-:W-:Y:S02]  /*0c60*/  LEA.HI R8, R8, R12, RZ, 0x5 ;  /* 0x0000000c08087211 */ /* 0x000fe400078f28ff */
[----:B------:R-:W-:-:S02]  /*0c70*/  LOP3.LUT R11, R11, 0xfffffff8, RZ, 0xc0, !PT ;  /* 0xfffffff80b0b7812 */ /* 0x000fc400078ec0ff */
[----:B------:R-:W-:Y:S02]  /*0c80*/  LOP3.LUT R2, R2, 0x1ffffffe, RZ, 0xc0, !PT ;  /* 0x1ffffffe02027812 */ /* 0x000fe400078ec0ff */
[----:B------:R-:W-:Y:S01]  /*0c90*/  LOP3.LUT R0, R0, 0x3fffffe, RZ, 0xc0, !PT ;  /* 0x03fffffe00007812 */ /* 0x000fe200078ec0ff */
[----:B------:R-:W-:Y:S01]  /*0ca0*/  IMAD.IADD R11, R6, 0x1, -R11 ;  /* 0x00000001060b7824 */ /* 0x000fe200078e0a0b */
[----:B------:R-:W-:Y:S01]  /*0cb0*/  SHF.R.S32.HI R8, RZ, 0x5, R8 ;  /* 0x00000005ff087819 */ /* 0x000fe20000011408 */
[----:B------:R-:W-:Y:S01]  /*0cc0*/  IMAD.IADD R2, R7, 0x1, -R2 ;  /* 0x0000000107027824 */ /* 0x000fe200078e0a02 */
[----:B------:R-:W-:Y:S01]  /*0cd0*/  LEA.HI R4, R10, R10, RZ, 0x1 ;  /* 0x0000000a0a047211 */ /* 0x000fe200078f08ff */
[----:B------:R-:W-:Y:S01]  /*0ce0*/  IMAD.IADD R0, R3, 0x1, -R0 ;  /* 0x0000000103007824 */ /* 0x000fe200078e0a00 */
[----:B------:R-:W-:Y:S01]  /*0cf0*/  LOP3.LUT R9, R9, 0x7ffffffc, RZ, 0xc0, !PT ;  /* 0x7ffffffc09097812 */ /* 0x000fe200078ec0ff */
[----:B------:R-:W-:Y:S01]  /*0d00*/  IMAD R11, R8, 0x10, R11 ;  /* 0x00000010080b7824 */ /* 0x000fe200078e020b */
[----:B------:R-:W-:Y:S01]  /*0d10*/  LOP3.LUT R3, R4, 0x1ffffffe, RZ, 0xc0, !PT ;  /* 0x1ffffffe04037812 */ /* 0x000fe200078ec0ff */
[----:B------:R-:W-:-:S02]  /*0d20*/  IMAD R2, R2, 0x8, R5 ;  /* 0x0000000802027824 */ /* 0x000fc400078e0205 */
[----:B------:R-:W-:Y:S02]  /*0d30*/  IMAD R0, R0, 0x40, R11 ;  /* 0x0000004000007824 */ /* 0x000fe400078e020b */
[----:B------:R-:W-:Y:S01]  /*0d40*/  IMAD.IADD R3, R10, 0x1, -R3 ;  /* 0x000000010a037824 */ /* 0x000fe200078e0a03 */
[----:B------:R0:W-:Y:S01]  /*0d50*/  STL [R1+0x68], R2 ;  /* 0x0000680201007387 */ /* 0x0001e20000100800 */
[----:B------:R-:W-:-:S03]  /*0d60*/  IMAD.IADD R9, R12, 0x1, -R9 ;  /* 0x000000010c097824 */ /* 0x000fc600078e0a09 */
[----:B------:R-:W-:Y:S01]  /*0d70*/  STL [R1+0x1c], RZ ;  /* 0x00001cff01007387 */ /* 0x000fe20000100800 */
[----:B------:R-:W-:-:S03]  /*0d80*/  IMAD.SHL.U32 R19, R9, 0x2, RZ ;  /* 0x0000000209137824 */ /* 0x000fc600078e00ff */
[----:B------:R1:W-:Y:S01]  /*0d90*/  STL [R1+0x60], R0 ;  /* 0x0000600001007387 */ /* 0x0003e20000100800 */
[C---:B------:R-:W-:Y:S02]  /*0da0*/  VIADD R6, R19.reuse, 0x8 ;  /* 0x0000000813067836 */ /* 0x040fe40000000000 */
[----:B0-----:R-:W-:Y:S02]  /*0db0*/  IMAD.U32 R2, RZ, RZ, UR4 ;  /* 0x00000004ff027e24 */ /* 0x001fe4000f8e00ff */
[C---:B------:R-:W-:Y:S01]  /*0dc0*/  VIADD R5, R19.reuse, 0x10 ;  /* 0x0000001013057836 */ /* 0x040fe20000000000 */
[----:B------:R-:W-:Y:S01]  /*0dd0*/  SHF.R.S32.HI R8, RZ, 0x1f, R6 ;  /* 0x0000001fff087819 */ /* 0x000fe20000011406 */
[C---:B------:R-:W-:Y:S01]  /*0de0*/  VIADD R4, R19.reuse, 0x18 ;  /* 0x0000001813047836 */ /* 0x040fe20000000000 */
[----:B------:R0:W-:Y:S01]  /*0df0*/  STL [R1+0x6c], R2 ;  /* 0x00006c0201007387 */ /* 0x0001e20000100800 */
[----:B------:R-:W-:Y:S01]  /*0e00*/  VIADD R236, R19, 0x28 ;  /* 0x0000002813ec7836 */ /* 0x000fe20000000000 */
[----:B------:R-:W-:Y:S01]  /*0e10*/  SHF.R.S32.HI R7, RZ, 0x1f, R5 ;  /* 0x0000001fff077819 */ /* 0x000fe20000011405 */
[----:B-1----:R-:W-:Y:S01]  /*0e20*/  IMAD R0, R3, 0x8, R0 ;  /* 0x0000000803007824 */ /* 0x002fe200078e0200 */
[----:B------:R-:W-:Y:S01]  /*0e30*/  SHF.R.S32.HI R6, RZ, 0x1f, R4 ;  /* 0x0000001fff067819 */ /* 0x000fe20000011404 */
[C---:B------:R-:W-:Y:S01]  /*0e40*/  VIADD R235, R19.reuse, 0x30 ;  /* 0x0000003013eb7836 */ /* 0x040fe20000000000 */
[----:B------:R-:W-:Y:S01]  /*0e50*/  SHF.R.S32.HI R4, RZ, 0x1f, R236 ;  /* 0x0000001fff047819 */ /* 0x000fe200000114ec */
[C---:B------:R-:W-:Y:S01]  /*0e60*/  VIADD R234, R19.reuse, 0x38 ;  /* 0x0000003813ea7836 */ /* 0x040fe20000000000 */
[----:B------:R1:W-:Y:S01]  /*0e70*/  STL [R1+0x64], R0 ;  /* 0x0000640001007387 */ /* 0x0003e20000100800 */
[----:B------:R-:W-:-:S02]  /*0e80*/  VIADD R233, R19, 0x40 ;  /* 0x0000004013e97836 */ /* 0x000fc40000000000 */
[C---:B0-----:R-:W-:Y:S02]  /*0e90*/  VIADD R2, R19.reuse, 0x20 ;  /* 0x0000002013027836 */ /* 0x041fe40000000000 */
[C---:B------:R-:W-:Y:S01]  /*0ea0*/  VIADD R232, R19.reuse, 0x48 ;  /* 0x0000004813e87836 */ /* 0x040fe20000000000 */
[----:B------:R-:W-:Y:S01]  /*0eb0*/  SHF.R.S32.HI R4, RZ, 0x1f, R233 ;  /* 0x0000001fff047819 */ /* 0x000fe200000114e9 */
        /* <DEDUP_REMOVED lines=36> */
[----:B------:R-:W-:Y:S01]  /*1100*/  VIADD R23, R19, 0xe0 ;  /* 0x000000e013177836 */ /* 0x000fe20000000000 */
[----:B------:R-:W-:-:S02]  /*1110*/  SHF.R.S32.HI R2, RZ, 0x1f, R217 ;  /* 0x0000001fff027819 */ /* 0x000fc400000114d9 */
[----:B------:R-:W-:Y:S02]  /*1120*/  SHF.R.S32.HI R5, RZ, 0x1f, R216 ;  /* 0x0000001fff057819 */ /* 0x000fe400000114d8 */
[----:B------:R-:W-:Y:S02]  /*1130*/  SHF.R.S32.HI R4, RZ, 0x1f, R215 ;  /* 0x0000001fff047819 */ /* 0x000fe400000114d7 */
[----:B-1----:R-:W-:-:S07]  /*1140*/  SHF.R.S32.HI R2, RZ, 0x1f, R214 ;  /* 0x0000001fff027819 */ /* 0x002fce00000114d6 */
.L_x_230:
[----:B------:R-:W-:Y:S01]  /*1150*/  ULDC.64 UR8, c[0x0][0xc88] ;  /* 0x0003220000087ab9 */ /* 0x000fe20000000a00 */
[----:B------:R-:W-:Y:S01]  /*1160*/  ULDC.64 UR12, c[0x0][0x208] ;  /* 0x00008200000c7ab9 */ /* 0x000fe20000000a00 */
[----:B------:R-:W-:Y:S01]  /*1170*/  UIMAD.WIDE UR8, UR7, 0x4, UR8 ;  /* 0x00000004070878a5 */ /* 0x000fe2000f8e0208 */
[----:B------:R-:W-:Y:S02]  /*1180*/  ULDC.64 UR10, c[0x0][0xa20] ;  /* 0x00028800000a7ab9 */ /* 0x000fe40000000a00 */
[----:B------:R-:W-:-:S03]  /*1190*/  ULDC UR7, c[0x0][0x2f0] ;  /* 0x0000bc0000077ab9 */ /* 0x000fc60000000800 */
[----:B0-23--:R-:W-:Y:S02]  /*11a0*/  IMAD.U32 R2, RZ, RZ, UR8 ;  /* 0x00000008ff027e24 */ /* 0x00dfe4000f8e00ff */
[----:B-1----:R-:W-:Y:S01]  /*11b0*/  IMAD.U32 R3, RZ, RZ, UR9 ;  /* 0x00000009ff037e24 */ /* 0x002fe2000f8e00ff */
[----:B------:R-:W-:-:S04]  /*11c0*/  ULDC.64 UR8, c[0x0][0xa28] ;  /* 0x00028a0000087ab9 */ /* 0x000fc80000000a00 */
[----:B------:R-:W2:Y:S01]  /*11d0*/  LDG.E R2, desc[UR12][R2.64] ;  /* 0x0000000c02027981 */ /* 0x000ea2000c1e1900 */
[----:B------:R-:W-:Y:S02]  /*11e0*/  UISETP.NE.U32.AND UP0, UPT, UR8, URZ, UPT ;  /* 0x0000003f0800728c */ /* 0x000fe4000bf05070 */
[----:B------:R-:W-:Y:S02]  /*11f0*/  UISETP.NE.U32.AND UP1, UPT, UR10, URZ, UPT ;  /* 0x0000003f0a00728c */ /* 0x000fe4000bf25070 */
[----:B------:R-:W-:Y:S02]  /*1200*/  UISETP.NE.AND.EX UP0, UPT, UR9, URZ, UPT, UP0 ;  /* 0x0000003f0900728c */ /* 0x000fe4000bf05300 */
[----:B------:R-:W-:-:S04]  /*1210*/  UISETP.NE.AND.EX UP1, UPT, UR11, URZ, UPT, UP1 ;  /* 0x0000003f0b00728c */ /* 0x000fc8000bf25310 */
[----:B------:R-:W-:Y:S02]  /*1220*/  PLOP3.LUT P0, PT, PT, PT, UP0, 0x80, 0x0 ;  /* 0x000000000000781c */ /* 0x000fe40003f0f008 */
[----:B------:R-:W-:Y:S02]  /*1230*/  PLOP3.LUT P1, PT, PT, PT, UP1, 0x80, 0x0 ;  /* 0x000000000000781c */ /* 0x000fe40003f2f018 */
[----:B--2---:R-:W-:-:S13]  /*1240*/  R2UR UR4, R2 ;  /* 0x00000000020472ca */ /* 0x004fda00000e0000 */
[----:B------:R-:W-:Y:S02]  /*1250*/  USHF.R.S32.HI UR14, URZ, 0x1f, UR4 ;  /* 0x0000001f3f0e7899 */ /* 0x000fe40008011404 */
[----:B-----5:R-:W-:Y:S01]  /*1260*/  IMAD.U32 R0, RZ, RZ, UR4 ;  /* 0x00000004ff007e24 */ /* 0x020fe2000f8e00ff */
[----:B------:R-:W-:-:S04]  /*1270*/  @UP0 ULEA UR8, UP2, UR4, UR8, 0x2 ;  /* 0x0000000804080291 */ /* 0x000fc8000f84103f */
[----:B------:R-:W-:Y:S02]  /*1280*/  @UP0 ULEA.HI.X UR9, UR4, UR9, UR14, 0x2, UP2 ;  /* 0x0000000904090291 */ /* 0x000fe400090f140e */
[----:B------:R-:W-:Y:S01]  /*1290*/  IMAD.U32 R2, RZ, RZ, UR14 ;  /* 0x0000000eff027e24 */ /* 0x000fe2000f8e00ff */
[----:B------:R-:W-:Y:S01]  /*12a0*/  @UP1 ULEA UR10, UP0, UR4, UR10, 0x2 ;  /* 0x0000000a040a1291 */ /* 0x000fe2000f80103f */
[----:B------:R-:W-:Y:S03]  /*12b0*/  STL [R1+0x14], R0 ;  /* 0x0000140001007387 */ /* 0x000fe60000100800 */
[----:B------:R-:W-:Y:S01]  /*12c0*/  @UP1 ULEA.HI.X UR11, UR4, UR11, UR14, 0x2, UP0 ;  /* 0x0000000b040b1291 */ /* 0x000fe200080f140e */
[----:B------:R0:W-:Y:S01]  /*12d0*/  STL [R1+0x18], R2 ;  /* 0x0000180201007387 */ /* 0x0001e20000100800 */
[----:B------:R-:W-:Y:S01]  /*12e0*/  IMAD.U32 R4, RZ, RZ, UR10 ;  /* 0x0000000aff047e24 */ /* 0x000fe2000f8e00ff */
[----:B------:R-:W-:Y:S01]  /*12f0*/  ULDC UR4, c[0x0][0x424] ;  /* 0x0001090000047ab9 */ /* 0x000fe20000000800 */
[----:B------:R-:W-:-:S02]  /*1300*/  IMAD.U32 R3, RZ, RZ, UR9 ;  /* 0x00000009ff037e24 */ /* 0x000fc4000f8e00ff */
[----:B------:R-:W-:Y:S02]  /*1310*/  IMAD.U32 R5, RZ, RZ, UR11 ;  /* 0x0000000bff057e24 */ /* 0x000fe4000f8e00ff */
[----:B0-----:R-:W-:-:S03]  /*1320*/  IMAD.U32 R2, RZ, RZ, UR8 ;  /* 0x00000008ff027e24 */ /* 0x001fc6000f8e00ff */
[----:B------:R-:W2:Y:S01]  /*1330*/  @P1 LDG.E R4, desc[UR12][R4.64] ;  /* 0x0000000c04041981 */ /* 0x000ea2000c1e1900 */
[----:B------:R-:W-:-:S03]  /*1340*/  ULDC.64 UR8, c[0x0][0x418] ;  /* 0x0001060000087ab9 */ /* 0x000fc60000000a00 */
[----:B------:R0:W3:Y:S01]  /*1350*/  @P0 LDG.E R2, desc[UR12][R2.64] ;  /* 0x0000000c02020981 */ /* 0x0000e2000c1e1900 */
[----:B------:R-:W-:Y:S01]  /*1360*/  UISETP.NE.U32.AND UP0, UPT, UR8, URZ, UPT ;  /* 0x0000003f0800728c */ /* 0x000fe2000bf05070 */
[----:B0-----:R-:W-:-:S03]  /*1370*/  IMAD.U32 R3, RZ, RZ, UR6 ;  /* 0x00000006ff037e24 */ /* 0x001fc6000f8e00ff */
[----:B------:R-:W-:Y:S02]  /*1380*/  UISETP.NE.AND.EX UP0, UPT, UR9, URZ, UPT, UP0 ;  /* 0x0000003f0900728c */ /* 0x000fe4000bf05300 */
[----:B------:R0:W-:Y:S02]  /*1390*/  STL [R1+0x10], R3 ;  /* 0x0000100301007387 */ /* 0x0001e40000100800 */
[----:B------:R-:W-:Y:S02]  /*13a0*/  USEL UR4, UR4, 0x1, UP0 ;  /* 0x0000000104047887 */ /* 0x000fe40008000000 */
[----:B------:R-:W-:Y:S02]  /*13b0*/  ULOP3.LUT UR6, UR5, 0xffff, URZ, 0xc0, !UPT ;  /* 0x0000ffff05067892 */ /* 0x000fe4000f8ec03f */
[----:B------:R-:W-:Y:S01]  /*13c0*/  UIMAD UR4, UR4, UR7, URZ ;  /* 0x00000007040472a4 */ /* 0x000fe2000f8e023f */
[----:B------:R-:W-:Y:S01]  /*13d0*/  UMOV UR54, URZ ;  /* 0x0000003f00367c82 */ /* 0x000fe20008000000 */
[----:B------:R-:W-:-:S02]  /*13e0*/  ULOP3.LUT UR7, UR5, 0xff000000, URZ, 0xc0, !UPT ;  /* 0xff00000005077892 */ /* 0x000fc4000f8ec03f */
[----:B------:R-:W-:Y:S01]  /*13f0*/  IMAD.U32 R213, RZ, RZ, UR6 ;  /* 0x00000006ffd57e24 */ /* 0x000fe2000f8e00ff */
[----:B------:R-:W-:Y:S02]  /*1400*/  ULOP3.LUT UR6, UR5, 0xff0000, URZ, 0xc0, !UPT ;  /* 0x00ff000005067892 */ /* 0x000fe4000f8ec03f */
[----:B--2---:R-:W-:Y:S02]  /*1410*/  @P1 R2UR UR4, R4 ;  /* 0x00000000040412ca */ /* 0x004fe400000e0000 */
[----:B---3--:R-:W-:Y:S01]  /*1420*/  @P0 R2UR UR54, R2 ;  /* 0x00000000023602ca */ /* 0x008fe200000e0000 */
[----:B0---4-:R-:W-:-:S14]  /*1430*/  @P1 BRA `(.L_x_184) ;  /* 0x00000000003c1947 */ /* 0x011fdc0003800000 */
[----:B------:R-:W-:Y:S02]  /*1440*/  ULDC.64 UR8, c[0x0][0xa08] ;  /* 0x0002820000087ab9 */ /* 0x000fe40000000a00 */
[----:B------:R-:W-:-:S04]  /*1450*/  ISETP.NE.U32.AND P0, PT, RZ, UR8, PT ;  /* 0x00000008ff007c0c */ /* 0x000fc8000bf05070 */
[----:B------:R-:W-:-:S13]  /*1460*/  ISETP.NE.AND.EX P0, PT, RZ, UR9, PT, P0 ;  /* 0x00000009ff007c0c */ /* 0x000fda000bf05300 */
[----:B------:R-:W-:Y:S05]  /*1470*/  @!P0 BRA `(.L_x_184) ;  /* 0x00000000002c8947 */ /* 0x000fea0003800000 */
[----:B------:R-:W-:Y:S01]  /*1480*/  R2UR UR10, R0 ;  /* 0x00000000000a72ca */ /* 0x000fe200000e0000 */
[----:B------:R-:W-:Y:S01]  /*1490*/  ULDC.64 UR4, c[0x0][0xa08] ;  /* 0x0002820000047ab9 */ /* 0x000fe20000000a00 */
[----:B------:R-:W-:-:S11]  /*14a0*/  ULDC.64 UR8, c[0x0][0x208] ;  /* 0x0000820000087ab9 */ /* 0x000fd60000000a00 */
[----:B------:R-:W-:-:S06]  /*14b0*/  UIMAD.WIDE UR4, UR10, 0x4, UR4 ;  /* 0x000000040a0478a5 */ /* 0x000fcc000f8e0204 */
[----:B------:R-:W-:Y:S02]  /*14c0*/  IMAD.U32 R2, RZ, RZ, UR4 ;  /* 0x00000004ff027e24 */ /* 0x000fe4000f8e00ff */
[----:B------:R-:W-:-:S05]  /*14d0*/  IMAD.U32 R3, RZ, RZ, UR5 ;  /* 0x00000005ff037e24 */ /* 0x000fca000f8e00ff */
[----:B------:R-:W2:Y:S04]  /*14e0*/  LDG.E R4, desc[UR8][R2.64] ;  /* 0x0000000802047981 */ /* 0x000ea8000c1e1900 */
[----:B------:R-:W3:Y:S01]  /*14f0*/  LDG.E R0, desc[UR8][R2.64+0x4] ;  /* 0x0000040802007981 */ /* 0x000ee2000c1e1900 */
[----:B--2---:R-:W-:Y:S02]  /*1500*/  R2UR UR4, R4 ;  /* 0x00000000040472ca */ /* 0x004fe400000e0000 */
[----:B---3--:R-:W-:-:S13]  /*1510*/  R2UR UR5, R0 ;  /* 0x00000000000572ca */ /* 0x008fda00000e0000 */
[----:B------:R-:W-:-:S12]  /*1520*/  UIADD3 UR4, -UR4, UR5, URZ ;  /* 0x0000000504047290 */ /* 0x000fd8000fffe13f */
.L_x_184:
[----:B------:R-:W-:Y:S02]  /*1530*/  UIADD3 UR54, -UR54, UR4, URZ ;  /* 0x0000000436367290 */ /* 0x000fe4000fffe13f */
[----:B------:R-:W-:Y:S02]  /*1540*/  USHF.R.U32.HI UR7, URZ, 0x8, UR7 ;  /* 0x000000083f077899 */ /* 0x000fe40008011607 */
[----:B------:R-:W-:Y:S02]  /*1550*/  UISETP.GE.AND UP0, UPT, UR54, 0x1, UPT ;  /* 0x000000013600788c */ /* 0x000fe4000bf06270 */
[----:B------:R-:W-:Y:S02]  /*1560*/  UIADD3 UR4, UR54, 0x4f, URZ ;  /* 0x0000004f36047890 */ /* 0x000fe4000fffe03f */
[----:B------:R-:W-:Y:S02]  /*1570*/  ULEA.HI UR7, UR6, UR7, URZ, 0x10 ;  /* 0x0000000706077291 */ /* 0x000fe4000f8f803f */
[----:B------:R-:W-:Y:S01]  /*1580*/  PLOP3.LUT P0, PT, PT, PT, UP0, 0x80, 0x0 ;  /* 0x000000000000781c */ /* 0x000fe20003f0f008 */
[----:B------:R-:W-:-:S02]  /*1590*/  UIMAD.WIDE UR4, UR4, 0x66666667, URZ ;  /* 0x66666667040478a5 */ /* 0x000fc4000f8e023f */
[----:B------:R-:W-:Y:S02]  /*15a0*/  ULOP3.LUT UR8, UR7, 0xff, URZ, 0xc0, !UPT ;  /* 0x000000ff07087892 */ /* 0x000fe4000f8ec03f */
[----:B------:R-:W-:Y:S02]  /*15b0*/  USHF.R.U32.HI UR7, URZ, 0x10, UR7 ;  /* 0x000000103f077899 */ /* 0x000fe40008011607 */
[----:B------:R-:W-:Y:S02]  /*15c0*/  USHF.R.U32.HI UR6, URZ, 0x1f, UR5 ;  /* 0x0000001f3f067899 */ /* 0x000fe40008011605 */
[----:B------:R-:W-:Y:S01]  /*15d0*/  IMAD.U32 R212, RZ, RZ, UR8 ;  /* 0x00000008ffd47e24 */ /* 0x000fe2000f8e00ff */
[----:B------:R-:W-:Y:S01]  /*15e0*/  UMOV UR4, URZ ;  /* 0x0000003f00047c82 */ /* 0x000fe20008000000 */
[----:B------:R-:W-:Y:S01]  /*15f0*/  ULEA.HI.SX32 UR9, UR5, UR6, 0x1b ;  /* 0x0000000605097291 */ /* 0x000fe2000f8fda3f */
[----:B------:R-:W-:Y:S01]  /*1600*/  IMAD.U32 R22, RZ, RZ, UR7 ;  /* 0x00000007ff167e24 */ /* 0x000fe2000f8e00ff */
[----:B------:R-:W-:Y:S10]  /*1610*/  @!P0 BRA `(.L_x_185) ;  /* 0x0000000000948947 */ /* 0x000ff40003800000 */
[----:B------:R-:W-:Y:S01]  /*1620*/  R2UR UR5, R22 ;  /* 0x00000000160572ca */ /* 0x000fe200000e0000 */
[----:B------:R-:W-:-:S12]  /*1630*/  ULDC UR4, c[0x0][0x9f0] ;  /* 0x00027c0000047ab9 */ /* 0x000fd80000000800 */
[----:B------:R-:W-:-:S04]  /*1640*/  UISETP.NE.AND UP0, UPT, UR5, URZ, UPT ;  /* 0x0000003f0500728c */ /* 0x000fc8000bf05270 */
[----:B------:R-:W-:-:S03]  /*1650*/  USEL UR10, UR5, UR4, UP0 ;  /* 0x00000004050a7287 */ /* 0x000fc60008000000 */
[----:B------:R-:W-:Y:S01]  /*1660*/  UMOV UR4, URZ ;  /* 0x0000003f00047c82 */ /* 0x000fe20008000000 */
[----:B------:R-:W-:Y:S02]  /*1670*/  UIADD3 UR6, UR9, -0x1, UR10 ;  /* 0xffffffff09067890 */ /* 0x000fe4000fffe00a */
[----:B------:R-:W-:-:S04]  /*1680*/  IMAD.U32 R3, RZ, RZ, UR10 ;  /* 0x0000000aff037e24 */ /* 0x000fc8000f8e00ff */
[----:B------:R-:W-:Y:S01]  /*1690*/  IMAD.U32 R4, RZ, RZ, UR6 ;  /* 0x00000006ff047e24 */ /* 0x000fe2000f8e00ff */
[-C--:B------:R-:W-:Y:S01]  /*16a0*/  IABS R0, R3.reuse ;  /* 0x0000000300007213 */ /* 0x080fe20000000000 */
[----:B------:R-:W-:Y:S01]  /*16b0*/  ULOP3.LUT UR6, UR6, UR10, URZ, 0x3c, !UPT ;  /* 0x0000000a06067292 */ /* 0x000fe2000f8e3c3f */
[----:B------:R-:W-:Y:S02]  /*16c0*/  IABS R5, R3 ;  /* 0x0000000300057213 */ /* 0x000fe40000000000 */
[----:B------:R-:W-:Y:S02]  /*16d0*/  R2UR UR11, R0 ;  /* 0x00000000000b72ca */ /* 0x000fe400000e0000 */
[----:B------:R-:W-:-:S05]  /*16e0*/  IABS R4, R4 ;  /* 0x0000000400047213 */ /* 0x000fca0000000000 */
[----:B------:R-:W-:-:S05]  /*16f0*/  IMAD.MOV.U32 R3, RZ, RZ, R4 ;  /* 0x000000ffff037224 */ /* 0x000fca00078e0004 */
[----:B------:R-:W-:Y:S01]  /*1700*/  R2UR UR8, R3 ;  /* 0x00000000030872ca */ /* 0x000fe200000e0000 */
[----:B------:R-:W0:Y:S08]  /*1710*/  I2F.RP R0, UR11 ;  /* 0x0000000b00007d06 */ /* 0x000e300008209400 */
[----:B0-----:R-:W0:Y:S02]  /*1720*/  MUFU.RCP R0, R0 ;  /* 0x0000000000007308 */ /* 0x001e240000001000 */
[----:B0-----:R-:W-:-:S02]  /*1730*/  VIADD R2, R0, 0xffffffe ;  /* 0x0ffffffe00027836 */ /* 0x001fc40000000000 */
[----:B------:R-:W-:-:S04]  /*1740*/  IMAD.MOV R0, RZ, RZ, -R5 ;  /* 0x000000ffff007224 */ /* 0x000fc800078e0a05 */
[----:B------:R-:W0:Y:S02]  /*1750*/  F2I.FTZ.U32.TRUNC.NTZ R2, R2 ;  /* 0x0000000200027305 */ /* 0x000e24000021f000 */
[----:B0-----:R-:W-:-:S13]  /*1760*/  R2UR UR5, R2 ;  /* 0x00000000020572ca */ /* 0x001fda00000e0000 */
[----:B------:R-:W-:-:S04]  /*1770*/  UIADD3 UR7, URZ, -UR5, URZ ;  /* 0x800000053f077290 */ /* 0x000fc8000fffe03f */
[----:B------:R-:W-:-:S04]  /*1780*/  UIMAD UR7, UR7, UR11, URZ ;  /* 0x0000000b070772a4 */ /* 0x000fc8000f8e023f */
[----:B------:R-:W-:-:S03]  /*1790*/  UIMAD.WIDE.U32 UR4, UR5, UR7, UR4 ;  /* 0x00000007050472a5 */ /* 0x000fc6000f8e0004 */
[----:B------:R-:W-:Y:S01]  /*17a0*/  R2UR UR7, R0 ;  /* 0x00000000000772ca */ /* 0x000fe200000e0000 */
[----:B------:R-:W-:-:S12]  /*17b0*/  UIMAD.WIDE.U32 UR4, UR5, UR8, URZ ;  /* 0x00000008050472a5 */ /* 0x000fd8000f8e003f */
[----:B------:R-:W-:-:S04]  /*17c0*/  UIMAD UR4, UR5, UR7, UR8 ;  /* 0x00000007050472a4 */ /* 0x000fc8000f8e0208 */
[----:B------:R-:W-:-:S11]  /*17d0*/  UISETP.GT.U32.AND UP1, UPT, UR11, UR4, UPT ;  /* 0x000000040b00728c */ /* 0x000fd6000bf24070 */
[----:B------:R-:W-:Y:S02]  /*17e0*/  @!UP1 UIADD3 UR4, UR4, -UR11, URZ ;  /* 0x8000000b04049290 */ /* 0x000fe4000fffe03f */
[----:B------:R-:W-:Y:S02]  /*17f0*/  @!UP1 UIADD3 UR5, UR5, 0x1, URZ ;  /* 0x0000000105059890 */ /* 0x000fe4000fffe03f */
[----:B------:R-:W-:Y:S02]  /*1800*/  UISETP.GE.U32.AND UP0, UPT, UR4, UR11, UPT ;  /* 0x0000000b0400728c */ /* 0x000fe4000bf06070 */
[----:B------:R-:W-:-:S09]  /*1810*/  UISETP.GE.AND UP1, UPT, UR6, URZ, UPT ;  /* 0x0000003f0600728c */ /* 0x000fd2000bf26270 */
[----:B------:R-:W-:Y:S02]  /*1820*/  @UP0 UIADD3 UR5, UR5, 0x1, URZ ;  /* 0x0000000105050890 */ /* 0x000fe4000fffe03f */
[----:B------:R-:W-:-:S05]  /*1830*/  UISETP.NE.AND UP0, UPT, UR10, URZ, UPT ;  /* 0x0000003f0a00728c */ /* 0x000fca000bf05270 */
[----:B------:R-:W-:Y:S02]  /*1840*/  UMOV UR4, UR5 ;  /* 0x0000000500047c82 */ /* 0x000fe40008000000 */
[----:B------:R-:W-:-:S04]  /*1850*/  @!UP1 UIADD3 UR4, -UR4, URZ, URZ ;  /* 0x0000003f04049290 */ /* 0x000fc8000fffe13f */
[----:B------:R-:W-:-:S12]  /*1860*/  @!UP0 ULOP3.LUT UR4, URZ, UR10, URZ, 0x33, !UPT ;  /* 0x0000000a3f048292 */ /* 0x000fd8000f8e333f */
.L_x_185:
[----:B------:R-:W-:Y:S01]  /*1870*/  R2UR UR5, R212 ;  /* 0x00000000d40572ca */ /* 0x000fe200000e0000 */
[----:B------:R-:W-:Y:S01]  /*1880*/  IMAD.U32 R0, RZ, RZ, UR9 ;  /* 0x00000009ff007e24 */ /* 0x000fe2000f8e00ff */
[----:B------:R-:W-:Y:S01]  /*1890*/  PLOP3.LUT P0, PT, PT, PT, PT, 0x80, 0x0 ;  /* 0x000000000000781c */ /* 0x000fe20003f0f070 */
[----:B------:R-:W-:Y:S01]  /*18a0*/  IMAD.U32 R3, RZ, RZ, UR4 ;  /* 0x00000004ff037e24 */ /* 0x000fe2000f8e00ff */
[----:B------:R-:W-:Y:S01]  /*18b0*/  CS2R R150, SRZ ;  /* 0x0000000000967805 */ /* 0x000fe2000001ff00 */
[----:B------:R-:W-:Y:S01]  /*18c0*/  IMAD.MOV.U32 R2, RZ, RZ, RZ ;  /* 0x000000ffff027224 */ /* 0x000fe200078e00ff */
[----:B------:R-:W-:Y:S02]  /*18d0*/  CS2R R148, SRZ ;  /* 0x0000000000947805 */ /* 0x000fe4000001ff00 */
[----:B------:R-:W-:Y:S02]  /*18e0*/  CS2R R146, SRZ ;  /* 0x0000000000927805 */ /* 0x000fe4000001ff00 */
[----:B------:R-:W-:-:S02]  /*18f0*/  CS2R R144, SRZ ;  /* 0x0000000000907805 */ /* 0x000fc4000001ff00 */
[----:B------:R-:W-:Y:S02]  /*1900*/  CS2R R142, SRZ ;  /* 0x00000000008e7805 */ /* 0x000fe4000001ff00 */
[----:B------:R-:W-:Y:S02]  /*1910*/  CS2R R140, SRZ ;  /* 0x00000000008c7805 */ /* 0x000fe4000001ff00 */
[----:B------:R-:W-:Y:S02]  /*1920*/  CS2R R138, SRZ ;  /* 0x00000000008a7805 */ /* 0x000fe4000001ff00 */
[----:B------:R-:W-:Y:S01]  /*1930*/  CS2R R136, SRZ ;  /* 0x0000000000887805 */ /* 0x000fe2000001ff00 */
[----:B------:R-:W-:Y:S01]  /*1940*/  UIMAD UR5, UR5, UR4, URZ ;  /* 0x00000004050572a4 */ /* 0x000fe2000f8e023f */
[----:B------:R-:W-:Y:S02]  /*1950*/  CS2R R134, SRZ ;  /* 0x0000000000867805 */ /* 0x000fe4000001ff00 */
[----:B------:R-:W-:-:S02]  /*1960*/  CS2R R132, SRZ ;  /* 0x0000000000847805 */ /* 0x000fc4000001ff00 */
[----:B------:R-:W-:Y:S02]  /*1970*/  CS2R R130, SRZ ;  /* 0x0000000000827805 */ /* 0x000fe4000001ff00 */
[----:B------:R-:W-:Y:S02]  /*1980*/  CS2R R128, SRZ ;  /* 0x0000000000807805 */ /* 0x000fe4000001ff00 */
[----:B------:R-:W-:Y:S02]  /*1990*/  CS2R R126, SRZ ;  /* 0x00000000007e7805 */ /* 0x000fe4000001ff00 */
[----:B------:R-:W-:Y:S01]  /*19a0*/  VIADDMNMX R3, R3, UR5, R0, PT ;  /* 0x0000000503037c46 */ /* 0x000fe2000b800100 */
[----:B------:R-:W-:Y:S01]  /*19b0*/  IMAD.U32 R18, RZ, RZ, UR5 ;  /* 0x00000005ff127e24 */ /* 0x000fe2000f8e00ff */
[----:B------:R-:W-:Y:S01]  /*19c0*/  CS2R R124, SRZ ;  /* 0x00000000007c7805 */ /* 0x000fe2000001ff00 */
[----:B------:R-:W-:Y:S01]  /*19d0*/  IMAD.MOV.U32 R0, RZ, RZ, RZ ;  /* 0x000000ffff007224 */ /* 0x000fe200078e00ff */
[----:B------:R-:W-:-:S02]  /*19e0*/  R2UR UR60, R3 ;  /* 0x00000000033c72ca */ /* 0x000fc400000e0000 */
        /* <DEDUP_REMOVED lines=12> */
[----:B------:R-:W-:Y:S01]  /*1ab0*/  UISETP.GT.AND UP0, UPT, UR60, UR5, UPT ;  /* 0x000000053c00728c */ /* 0x000fe2000bf04270 */
[----:B------:R-:W-:-:S02]  /*1ac0*/  CS2R R98, SRZ ;  /* 0x0000000000627805 */ /* 0x000fc4000001ff00 */
[----:B------:R-:W-:Y:S02]  /*1ad0*/  CS2R R96, SRZ ;  /* 0x0000000000607805 */ /* 0x000fe4000001ff00 */
[----:B------:R-:W-:Y:S02]  /*1ae0*/  CS2R R94, SRZ ;  /* 0x00000000005e7805 */ /* 0x000fe4000001ff00 */
[----:B------:R-:W-:Y:S02]  /*1af0*/  CS2R R92, SRZ ;  /* 0x00000000005c7805 */ /* 0x000fe4000001ff00 */
[----:B------:R-:W-:Y:S02]  /*1b00*/  CS2R R90, SRZ ;  /* 0x00000000005a7805 */ /* 0x000fe4000001ff00 */
[----:B------:R-:W-:Y:S02]  /*1b10*/  PLOP3.LUT P1, PT, PT, PT, UP0, 0x80, 0x0 ;  /* 0x000000000000781c */ /* 0x000fe40003f2f008 */
        /* <DEDUP_REMOVED lines=34> */
[----:B------:R-:W0:Y:S01]  /*1d40*/  S2R R0, SR_TID.X ;  /* 0x0000000000007919 */ /* 0x000e220000002100 */
[----:B------:R-:W1:Y:S01]  /*1d50*/  S2UR UR7, SR_CgaCtaId ;  /* 0x00000000000779c3 */ /* 0x000e620000008800 */
[----:B------:R-:W-:Y:S02]  /*1d60*/  UMOV UR6, 0x400 ;  /* 0x0000040000067882 */ /* 0x000fe40000000000 */
[----:B-1----:R-:W-:-:S04]  /*1d70*/  ULEA UR6, UR7, UR6, 0x18 ;  /* 0x0000000607067291 */ /* 0x002fc8000f8ec03f */
[----:B------:R-:W-:Y:S01]  /*1d80*/  UIADD3 UR6, UR6, 0x14400, URZ ;  /* 0x0001440006067890 */ /* 0x000fe2000fffe03f */
[----:B0-----:R-:W-:-:S03]  /*1d90*/  VIADD R0, R0, 0xffffff80 ;  /* 0xffffff8000007836 */ /* 0x001fc60000000000 */
[----:B------:R-:W-:Y:S02]  /*1da0*/  ULOP3.LUT UP0, URZ, UR6, 0x9f, URZ, 0xc0, !UPT ;  /* 0x0000009f063f7892 */ /* 0x000fe4000f80c03f */
[----:B------:R-:W-:-:S04]  /*1db0*/  SHF.R.S32.HI R3, RZ, 0x1f, R0 ;  /* 0x0000001fff037819 */ /* 0x000fc80000011400 */
[----:B------:R-:W-:Y:S02]  /*1dc0*/  PLOP3.LUT P0, PT, PT, PT, UP0, 0x80, 0x0 ;  /* 0x000000000000781c */ /* 0x000fe40003f0f008 */
[----:B------:R-:W-:-:S04]  /*1dd0*/  LEA.HI R3, R3, R0, RZ, 0x7 ;  /* 0x0000000003037211 */ /* 0x000fc800078f38ff */
[----:B------:R-:W-:-:S06]  /*1de0*/  SHF.R.S32.HI R3, RZ, 0x7, R3 ;  /* 0x00000007ff037819 */ /* 0x000fcc0000011403 */
[----:B------:R-:W0:Y:S02]  /*1df0*/  SHFL.IDX PT, R3, R3, RZ, 0x1f ;  /* 0x00001fff03037589 */ /* 0x000e2400000e0000 */
[----:B0-----:R-:W-:-:S13]  /*1e00*/  R2UR UR4, R3 ;  /* 0x00000000030472ca */ /* 0x001fda00000e0000 */
        /* <DEDUP_REMOVED lines=14> */
[----:B------:R-:W-:Y:S02]  /*1ef0*/  IMAD.U32 R10, RZ, RZ, UR6 ;  /* 0x00000006ff0a7e24 */ /* 0x000fe4000f8e00ff */
        /* <DEDUP_REMOVED lines=8> */
.L_x_187:
[----:B------:R-:W2:Y:S04]  /*1f80*/  LDL R2, [R1+0x1c] ;  /* 0x00001c0001027983 */ /* 0x000ea80000100800 */
[----:B------:R-:W3:Y:S01]  /*1f90*/  LDL R20, [R1+0x6c] ;  /* 0x00006c0001147983 */ /* 0x000ee20000100800 */
[----:B------:R-:W0:Y:S01]  /*1fa0*/  S2UR UR5, SR_CgaCtaId ;  /* 0x00000000000579c3 */ /* 0x000e220000008800 */
[----:B------:R-:W-:Y:S02]  /*1fb0*/  UMOV UR4, 0x400 ;  /* 0x0000040000047882 */ /* 0x000fe40000000000 */
[----:B0-----:R-:W-:-:S06]  /*1fc0*/  ULEA UR4, UR5, UR4, 0x18 ;  /* 0x0000000405047291 */ /* 0x001fcc000f8ec03f */
[----:B------:R-:W-:Y:S01]  /*1fd0*/  IMAD.U32 R5, RZ, RZ, UR4 ;  /* 0x00000004ff057e24 */ /* 0x000fe2000f8e00ff */
[----:B------:R-:W-:Y:S01]  /*1fe0*/  BSSY B0, `(.L_x_188) ;  /* 0x000000a000007945 */ /* 0x000fe20003800000 */
[----:B--2---:R-:W-:-:S04]  /*1ff0*/  LEA.HI R0, R2, R2, RZ, 0x1 ;  /* 0x0000000202007211 */ /* 0x004fc800078f08ff */
[----:B------:R-:W-:-:S05]  /*2000*/  LOP3.LUT R0, R0, 0xfffffffe, RZ, 0xc0, !PT ;  /* 0xfffffffe00007812 */ /* 0x000fca00078ec0ff */
[----:B------:R-:W-:-:S05]  /*2010*/  IMAD.IADD R0, R2, 0x1, -R0 ;  /* 0x0000000102007824 */ /* 0x000fca00078e0a00 */
[----:B------:R-:W-:-:S04]  /*2020*/  SHF.L.U32 R0, R0, 0x1f, RZ ;  /* 0x0000001f00007819 */ /* 0x000fc800000006ff */
[----:B------:R-:W0:Y:S01]  /*2030*/  SYNCS.PHASECHK.TRANS64.TRYWAIT P1, [R5+URZ+0x38800], R0 ;  /* 0x03880000050075a7 */ /* 0x000e22000802017f */
[----:B---3--:R-:W-:-:S13]  /*2040*/  R2UR UR6, R20 ;  /* 0x00000000140672ca */ /* 0x008fda00000e0000 */
[----:B------:R-:W-:-:S05]  /*2050*/  IMAD.U32 R2, RZ, RZ, UR6 ;  /* 0x00000006ff027e24 */ /* 0x000fca000f8e00ff */
[----:B------:R-:W-:Y:S01]  /*2060*/  ISETP.NE.AND P0, PT, R2, 0x3, PT ;  /* 0x000000030200780c */ /* 0x000fe20003f05270 */
[----:B0-----:R-:W-:-:S12]  /*2070*/  @!P1 BRA `(.L_x_189) ;  /* 0x0000015c000c9947 */ /* 0x001fd80003800000 */
.L_x_364:
[----:B------:R-:W-:Y:S05]  /*2080*/  BSYNC B0 ;  /* 0x0000000000007941 */ /* 0x000fea0003800000 */
.L_x_188:
[----:B------:R-:W-:Y:S05]  /*2090*/  @!P0 BRA `(.L_x_190) ;  /* 0x0000000000048947 */ /* 0x000fea0003800000 */
[----:B------:R-:W-:Y:S01]  /*20a0*/  BPT.TRAP 0x1 ;  /* 0x000000040000795c */ /* 0x000fe20000300000 */
.L_x_190:
[----:B0-----:R-:W-:Y:S01]  /*20b0*/  IMAD R0, R16, 0x8, R5 ;  /* 0x0000000810007824 */ /* 0x001fe200078e0205 */
[----:B------:R-:W-:-:S04]  /*20c0*/  SHF.L.U32 R3, R17, 0x1f, RZ ;  /* 0x0000001f11037819 */ /* 0x000fc800000006ff */
[----:B------:R0:W1:Y:S01]  /*20d0*/  SYNCS.PHASECHK.TRANS64.TRYWAIT P2, [R0+URZ+0x38830], R3 ;  /* 0x03883003000075a7 */ /* 0x000062000804017f */
[----:B------:R-:W-:Y:S05]  /*20e0*/  @!P0 BRA `(.L_x_191) ;  /* 0x0000000000048947 */ /* 0x000fea0003800000 */
[----:B------:R-:W-:Y:S01]  /*20f0*/  BPT.TRAP 0x1 ;  /* 0x000000040000795c */ /* 0x000fe20000300000 */
.L_x_191:
[----:B------:R-:W2:Y:S01]  /*2100*/  S2R R2, SR_TID.X ;  /* 0x0000000000027919 */ /* 0x000ea20000002100 */
[----:B------:R-:W-:Y:S01]  /*2110*/  IMAD.MOV.U32 R151, RZ, RZ, RZ ;  /* 0x000000ffff977224 */ /* 0x000fe200078e00ff */
[----:B--2---:R-:W-:-:S04]  /*2120*/  LOP3.LUT R2, R2, 0x7f, RZ, 0xc0, !PT ;  /* 0x0000007f02027812 */ /* 0x004fc800078ec0ff */
[----:B------:R-:W-:Y:S01]  /*2130*/  ISETP.NE.AND P1, PT, R2, RZ, PT ;  /* 0x000000ff0200720c */ /* 0x000fe20003f25270 */
[----:B-1----:R-:W-:-:S12]  /*2140*/  @P2 BRA `(.L_x_192) ;  /* 0x0000000000082947 */ /* 0x002fd80003800000 */
[----:B------:R-:W1:Y:S02]  /*2150*/  SYNCS.PHASECHK.TRANS64.TRYWAIT P2, [R0+URZ+0x38830], R3 ;  /* 0x03883003000075a7 */ /* 0x000e64000804017f */
[----:B-1----:R-:W-:Y:S05]  /*2160*/  @!P2 BRA `(.L_x_193) ;  /* 0x0000015800e4a947 */ /* 0x002fea0003800000 */
.L_x_192:
[----:B------:R-:W-:Y:S05]  /*2170*/  WARPSYNC.ALL ;  /* 0x0000000000007948 */ /* 0x000fea0003800000 */
[----:B------:R-:W-:Y:S01]  /*2180*/  R2UR UR4, R5 ;  /* 0x00000000050472ca */ /* 0x000fe200000e0000 */
[----:B------:R-:W-:Y:S01]  /*2190*/  ULOP3.LUT UR53, UR53, 0x10000, URZ, 0xfc, !UPT ;  /* 0x0001000035357892 */ /* 0x000fe2000f8efc3f */
[----:B------:R-:W-:Y:S01]  /*21a0*/  R2UR UR52, R16 ;  /* 0x00000000103472ca */ /* 0x000fe200000e0000 */
[----:B------:R-:W-:Y:S01]  /*21b0*/  WARPGROUP.ARRIVE ;  /* 0x00000000000079c5 */ /* 0x000fe20000000000 */
[----:B------:R-:W-:Y:S01]  /*21c0*/  UMOV UR57, 0x40000040 ;  /* 0x4000004000397882 */ /* 0x000fe20000000000 */
[----:B------:R-:W-:Y:S01]  /*21d0*/  UMOV UR59, 0x40000040 ;  /* 0x40000040003b7882 */ /* 0x000fe20000000000 */
[----:B------:R-:W-:Y:S01]  /*21e0*/  UMOV UR7, 0x40000040 ;  /* 0x4000004000077882 */ /* 0x000fe20000000000 */
[----:B------:R-:W-:Y:S01]  /*21f0*/  UMOV UR9, UR57 ;  /* 0x0000003900097c82 */ /* 0x000fe20008000000 */
[----:B------:R-:W-:Y:S01]  /*2200*/  UMOV UR56, UR53 ;  /* 0x0000003500387c82 */ /* 0x000fe20008000000 */
[----:B------:R-:W-:Y:S01]  /*2210*/  UMOV UR11, 0x40000040 ;  /* 0x40000040000b7882 */ /* 0x000fe20000000000 */
[----:B------:R-:W-:Y:S01]  /*2220*/  UMOV UR8, UR56 ;  /* 0x0000003800087c82 */ /* 0x000fe20008000000 */
[----:B------:R-:W-:Y:S01]  /*2230*/  UMOV UR12, UR56 ;  /* 0x00000038000c7c82 */ /* 0x000fe20008000000 */
[----:B------:R-:W-:Y:S01]  /*2240*/  UMOV UR13, UR57 ;  /* 0x00000039000d7c82 */ /* 0x000fe20008000000 */
[----:B------:R-:W-:Y:S01]  /*2250*/  UIADD3 UR4, UR4, 0x24400, URZ ;  /* 0x0002440004047890 */ /* 0x000fe2000fffe03f */
[----:B------:R-:W-:Y:S01]  /*2260*/  MOV R4, UR57 ;  /* 0x0000003900047c02 */ /* 0x000fe20008000f00 */
[----:B------:R-:W-:Y:S01]  /*2270*/  UMOV UR15, 0x40000040 ;  /* 0x40000040000f7882 */ /* 0x000fe20000000000 */
[----:B------:R-:W-:Y:S01]  /*2280*/  UIADD3 UR16, UR53, 0x2, URZ ;  /* 0x0000000235107890 */ /* 0x000fe2000fffe03f */
[----:B------:R-:W-:Y:S01]  /*2290*/  MOV R65, UR56 ;  /* 0x0000003800417c02 */ /* 0x000fe20008000f00 */
[----:B------:R-:W-:Y:S01]  /*22a0*/  USHF.R.U32.HI UR4, URZ, 0x4, UR4 ;  /* 0x000000043f047899 */ /* 0x000fe20008011604 */
[----:B------:R-:W-:Y:S01]  /*22b0*/  P2R R64, PR, RZ, 0x1 ;  /* 0x00000001ff407803 */ /* 0x000fe20000000000 */
[----:B------:R-:W-:Y:S01]  /*22c0*/  UMOV UR21, 0x40000040 ;  /* 0x4000004000157882 */ /* 0x000fe20000000000 */
[----:B------:R-:W-:Y:S01]  /*22d0*/  UMOV UR23, 0x40000040 ;  /* 0x4000004000177882 */ /* 0x000fe20000000000 */
[----:B------:R-:W-:Y:S01]  /*22e0*/  ULOP3.LUT UR4, UR4, 0x3fff, URZ, 0xc0, !UPT ;  /* 0x00003fff04047892 */ /* 0x000fe2000f8ec03f */
[----:B------:R-:W-:Y:S01]  /*22f0*/  IMAD.U32 R11, RZ, RZ, UR21 ;  /* 0x00000015ff0b7e24 */ /* 0x000fe2000f8e00ff */
[----:B------:R-:W-:Y:S01]  /*2300*/  UMOV UR20, UR16 ;  /* 0x0000001000147c82 */ /* 0x000fe20008000000 */
[----:B------:R-:W-:Y:S01]  /*2310*/  UMOV UR19, UR21 ;  /* 0x0000001500137c82 */ /* 0x000fe20008000000 */
[----:B------:R-:W-:Y:S01]  /*2320*/  ULOP3.LUT UR5, UR4, 0x10000, URZ, 0xfc, !UPT ;  /* 0x0001000004057892 */ /* 0x000fe2000f8efc3f */
[----:B------:R-:W-:Y:S01]  /*2330*/  IMAD.U32 R10, RZ, RZ, UR20 ;  /* 0x00000014ff0a7e24 */ /* 0x000fe2000f8e00ff */
[----:B------:R-:W-:Y:S01]  /*2340*/  UMOV UR18, UR20 ;  /* 0x0000001400127c82 */ /* 0x000fe20008000000 */
[----:B------:R-:W-:Y:S01]  /*2350*/  UMOV UR4, UR56 ;  /* 0x0000003800047c82 */ /* 0x000fe20008000000 */
[----:B------:R-:W-:Y:S01]  /*2360*/  UIMAD UR52, UR52, 0xa00, UR5 ;  /* 0x00000a00343478a4 */ /* 0x000fe2000f8e0205 */
[----:B01----:R-:W-:Y:S01]  /*2370*/  @!P1 VIADD R0, R0, 0x38840 ;  /* 0x0003884000009836 */ /* 0x003fe20000000000 */
[----:B------:R-:W-:Y:S01]  /*2380*/  UIADD3 UR16, UR53, 0x4, URZ ;  /* 0x0000000435107890 */ /* 0x000fe2000fffe03f */
[----:B------:R-:W-:Y:S01]  /*2390*/  IMAD.U32 R14, RZ, RZ, UR5 ;  /* 0x00000005ff0e7e24 */ /* 0x000fe2000f8e00ff */
[----:B------:R-:W-:Y:S01]  /*23a0*/  UIADD3 UR6, UR52, 0x80, URZ ;  /* 0x0000008034067890 */ /* 0x000fe2000fffe03f */
[--C-:B------:R-:W-:Y:S01]  /*23b0*/  IMAD.MOV.U32 R150, RZ, RZ, R151.reuse ;  /* 0x000000ffff967224 */ /* 0x100fe200078e0097 */
[----:B------:R-:W-:Y:S01]  /*23c0*/  UMOV UR5, UR57 ;  /* 0x0000003900057c82 */ /* 0x000fe20008000000 */
[----:B------:R-:W-:Y:S01]  /*23d0*/  UMOV UR58, UR52 ;  /* 0x00000034003a7c82 */ /* 0x000fe20008000000 */
[----:B------:R-:W-:Y:S01]  /*23e0*/  UIADD3 UR10, UR52, 0x100, URZ ;  /* 0x00000100340a7890 */ /* 0x000fe2000fffe03f */
[----:B------:R-:W-:Y:S01]  /*23f0*/  HGMMA.64x16x16.F32 R56, gdesc[UR56], RZ, !UPT, gsb0 ;  /* 0x00200000383879f0 */ /* 0x000fe2000c0008ff */
[----:B------:R-:W-:Y:S01]  /*2400*/  UIADD3 UR14, UR52, 0x180, URZ ;  /* 0x00000180340e7890 */ /* 0x000fe2000fffe03f */
[----:B------:R-:W-:Y:S01]  /*2410*/  @!P1 PRMT R0, RZ, 0x654, R0 ;  /* 0x00000654ff009816 */ /* 0x000fe20000000000 */
[----:B------:R-:W-:Y:S01]  /*2420*/  UIADD3 UR26, UR52, 0x404, URZ ;  /* 0x00000404341a7890 */ /* 0x000fe2000fffe03f */
[--C-:B------:R-:W-:Y:S01]  /*2430*/  IMAD.MOV.U32 R149, RZ, RZ, R151.reuse ;  /* 0x000000ffff957224 */ /* 0x100fe200078e0097 */
[----:B------:R-:W-:Y:S01]  /*2440*/  UMOV UR27, 0x40000040 ;  /* 0x40000040001b7882 */ /* 0x000fe20000000000 */
        /* <DEDUP_REMOVED lines=32> */
[----:B------:R-:W-:Y:S01]  /*2650*/  IMAD.MOV.U32 R130, RZ, RZ, R151 ;  /* 0x000000ffff827224 */ /* 0x000fe200078e0097 */
[----:B------:R-:W-:-:S02]  /*2660*/  WARPGROUP.DEPBAR.LE gsb0, 0x0 ;  /* 0x00008000000079c5 */ /* 0x000fc40000010000 */
[----:B------:R-:W-:Y:S01]  /*2670*/  WARPGROUP.ARRIVE ;  /* 0x00000000000079c5 */ /* 0x000fe20000000000 */
[--C-:B------:R-:W-:Y:S02]  /*2680*/  IMAD.MOV.U32 R129, RZ, RZ, R151.reuse ;  /* 0x000000ffff817224 */ /* 0x100fe400078e0097 */
[--C-:B------:R-:W-:Y:S02]  /*2690*/  IMAD.MOV.U32 R128, RZ, RZ, R151.reuse ;  /* 0x000000ffff807224 */ /* 0x100fe400078e0097 */
[--C-:B------:R-:W-:Y:S01]  /*26a0*/  IMAD.MOV.U32 R127, RZ, RZ, R151.reuse ;  /* 0x000000ffff7f7224 */ /* 0x100fe200078e0097 */
[----:B------:R-:W-:Y:S01]  /*26b0*/  HGMMA.64x16x16.F32 R48, gdesc[UR4], RZ, !UPT, gsb0 ;  /* 0x00200000043079f0 */ /* 0x000fe2000c0008ff */
[----:B------:R-:W-:Y:S01]  /*26c0*/  UIADD3 UR6, UR52, 0x200, URZ ;  /* 0x0000020034067890 */ /* 0x000fe2000fffe03f */
[--C-:B------:R-:W-:Y:S01]  /*26d0*/  IMAD.MOV.U32 R126, RZ, RZ, R151.reuse ;  /* 0x000000ffff7e7224 */ /* 0x100fe200078e0097 */
[----:B------:R-:W-:Y:S01]  /*26e0*/  UMOV UR4, UR56 ;  /* 0x0000003800047c82 */ /* 0x000fe20008000000 */
[----:B------:R-:W-:Y:S01]  /*26f0*/  UMOV UR5, UR57 ;  /* 0x0000003900057c82 */ /* 0x000fe20008000000 */
        /* <DEDUP_REMOVED lines=28> */
[--C-:B------:R-:W-:Y:S01]  /*28c0*/  IMAD.MOV.U32 R100, RZ, RZ, R151.reuse ;  /* 0x000000ffff647224 */ /* 0x100fe200078e0097 */
[----:B------:R-:W-:Y:S01]  /*28d0*/  HGMMA.64x16x16.F32 R40, gdesc[UR8], RZ, !UPT, gsb0 ;  /* 0x00200000082879f0 */ /* 0x000fe2000c0008ff */
[----:B------:R-:W-:Y:S01]  /*28e0*/  UIADD3 UR8, UR52, 0x2, URZ ;  /* 0x0000000234087890 */ /* 0x000fe2000fffe03f */
[--C-:B------:R-:W-:Y:S01]  /*28f0*/  IMAD.MOV.U32 R99, RZ, RZ, R151.reuse ;  /* 0x000000ffff637224 */ /* 0x100fe200078e0097 */
[----:B------:R-:W-:Y:S01]  /*2900*/  UIADD3 UR10, UR52, 0x102, URZ ;  /* 0x00000102340a7890 */ /* 0x000fe2000fffe03f */
[--C-:B------:R-:W-:Y:S01]  /*2910*/  IMAD.MOV.U32 R98, RZ, RZ, R151.reuse ;  /* 0x000000ffff627224 */ /* 0x100fe200078e0097 */
[----:B------:R-:W-:Y:S01]  /*2920*/  UMOV UR9, UR19 ;  /* 0x0000001300097c82 */ /* 0x000fe20008000000 */
[----:B------:R-:W-:Y:S01]  /*2930*/  UMOV UR11, 0x40000040 ;  /* 0x40000040000b7882 */ /* 0x000fe20000000000 */
[--C-:B------:R-:W-:Y:S01]  /*2940*/  IMAD.MOV.U32 R97, RZ, RZ, R151.reuse ;  /* 0x000000ffff617224 */ /* 0x100fe200078e0097 */
[----:B------:R-:W-:Y:S01]  /*2950*/  UMOV UR22, UR8 ;  /* 0x0000000800167c82 */ /* 0x000fe20008000000 */
[----:B------:R-:W-:Y:S01]  /*2960*/  UMOV UR8, UR18 ;  /* 0x0000001200087c82 */ /* 0x000fe20008000000 */
        /* <DEDUP_REMOVED lines=37> */
[----:B------:R-:W-:Y:S01]  /*2bc0*/  IMAD.MOV.U32 R66, RZ, RZ, R151 ;  /* 0x000000ffff427224 */ /* 0x000fe200078e0097 */
[----:B------:R-:W-:Y:S02]  /*2bd0*/  WARPGROUP.DEPBAR.LE gsb0, 0x0 ;  /* 0x00008000000079c5 */ /* 0x000fe40000010000 */
        /* <DEDUP_REMOVED lines=21> */
[----:B------:R-:W-:Y:S02]  /*2d30*/  UIADD3 UR8, UR52, 0x4, URZ ;  /* 0x0000000434087890 */ /* 0x000fe4000fffe03f */
[----:B------:R-:W-:Y:S01]  /*2d40*/  UIADD3 UR10, UR52, 0x104, URZ ;  /* 0x00000104340a7890 */ /* 0x000fe2000fffe03f */
[----:B------:R-:W-:Y:S01]  /*2d50*/  UMOV UR11, 0x40000040 ;  /* 0x40000040000b7882 */ /* 0x000fe20000000000 */
[----:B------:R-:W-:Y:S02]  /*2d60*/  WARPGROUP.DEPBAR.LE gsb0, 0x0 ;  /* 0x00008000000079c5 */ /* 0x000fe40000010000 */
[----:B------:R-:W-:-:S06]  /*2d70*/  WARPGROUP.ARRIVE ;  /* 0x00000000000079c5 */ /* 0x000fcc0000000000 */
[----:B------:R-:W-:Y:S01]  /*2d80*/  HGMMA.64x16x16.F32 R32, gdesc[UR12], R32, gsb0 ;  /* 0x002000000c2079f0 */ /* 0x000fe20008000820 */
[----:B------:R-:W-:Y:S01]  /*2d90*/  UMOV UR12, UR16 ;  /* 0x00000010000c7c82 */ /* 0x000fe20008000000 */
[----:B------:R-:W-:Y:S01]  /*2da0*/  UMOV UR13, 0x40000040 ;  /* 0x40000040000d7882 */ /* 0x000fe20000000000 */
[----:B------:R-:W-:Y:S01]  /*2db0*/  UMOV UR14, UR8 ;  /* 0x00000008000e7c82 */ /* 0x000fe20008000000 */
[----:B------:R-:W-:Y:S01]  /*2dc0*/  UMOV UR15, 0x40000040 ;  /* 0x40000040000f7882 */ /* 0x000fe20000000000 */
[----:B------:R-:W-:Y:S01]  /*2dd0*/  UMOV UR18, UR12 ;  /* 0x0000000c00127c82 */ /* 0x000fe20008000000 */
[----:B------:R-:W-:Y:S01]  /*2de0*/  UMOV UR19, UR13 ;  /* 0x0000000d00137c82 */ /* 0x000fe20008000000 */
[----:B------:R-:W-:Y:S01]  /*2df0*/  UMOV UR8, UR18 ;  /* 0x0000001200087c82 */ /* 0x000fe20008000000 */
[----:B------:R-:W-:Y:S01]  /*2e00*/  UMOV UR9, UR19 ;  /* 0x0000001300097c82 */ /* 0x000fe20008000000 */
[----:B------:R-:W-:Y:S01]  /*2e10*/  IMAD.U32 R8, RZ, RZ, UR12 ;  /* 0x0000000cff087e24 */ /* 0x000fe2000f8e00ff */
[----:B------:R-:W-:Y:S01]  /*2e20*/  UIADD3 UR16, UR53, 0x6, URZ ;  /* 0x0000000635107890 */ /* 0x000fe2000fffe03f */
[----:B------:R-:W-:Y:S01]  /*2e30*/  IMAD.U32 R9, RZ, RZ, UR13 ;  /* 0x0000000dff097e24 */ /* 0x000fe2000f8e00ff */
[----:B------:R-:W-:-:S02]  /*2e40*/  WARPGROUP.DEPBAR.LE gsb0, 0x0 ;  /* 0x00008000000079c5 */ /* 0x000fc40000010000 */
        /* <DEDUP_REMOVED lines=20> */
[----:B------:R-:W-:Y:S01]  /*2f90*/  UIADD3 UR18, UR52, 0x400, URZ ;  /* 0x0000040034127890 */ /* 0x000fe2000fffe03f */
        /* <DEDUP_REMOVED lines=39> */
[----:B------:R-:W-:Y:S01]  /*3210*/  UMOV UR9, 0x40000040 ;  /* 0x4000004000097882 */ /* 0x000fe20000000000 */
[----:B------:R-:W-:Y:S01]  /*3220*/  UMOV UR11, 0x40000040 ;  /* 0x40000040000b7882 */ /* 0x000fe20000000000 */
[----:B------:R-:W-:Y:S01]  /*3230*/  UMOV UR16, UR8 ;  /* 0x0000000800107c82 */ /* 0x000fe20008000000 */
[----:B------:R-:W-:Y:S01]  /*3240*/  UMOV UR17, UR9 ;  /* 0x0000000900117c82 */ /* 0x000fe20008000000 */
        /* <DEDUP_REMOVED lines=31> */
[----:B------:R-:W-:Y:S01]  /*3440*/  UIADD3 UR6, UR53, 0x404, URZ ;  /* 0x0000040435067890 */ /* 0x000fe2000fffe03f */
[----:B------:R-:W-:Y:S02]  /*3450*/  MOV R2, UR13 ;  /* 0x0000000d00027c02 */ /* 0x000fe40008000f00 */
[----:B------:R-:W-:Y:S01]  /*3460*/  MOV R3, UR12 ;  /* 0x0000000c00037c02 */ /* 0x000fe20008000f00 */
        /* <DEDUP_REMOVED lines=41> */
[----:B------:R-:W-:Y:S02]  /*3700*/  UMOV UR15, 0x40000040 ;  /* 0x40000040000f7882 */ /* 0x000fe40000000000 */
        /* <DEDUP_REMOVED lines=177> */
[----:B------:R-:W-:Y:S02]  /*4220*/  UIADD3 UR6, UR53, 0xc02, URZ ;  /* 0x00000c0235067890 */ /* 0x000fe4000fffe03f */
[----:B------:R-:W-:Y:S01]  /*4230*/  UIADD3 UR10, UR52, 0x884, URZ ;  /* 0x00000884340a7890 */ /* 0x000fe2000fffe03f */
[----:B------:R-:W-:-:S02]  /*4240*/  WARPGROUP.DEPBAR.LE gsb0, 0x0 ;  /* 0x00008000000079c5 */ /* 0x000fc40000010000 */
        /* <DEDUP_REMOVED lines=77> */
[----:B------:R-:W-:Y:S02]  /*4720*/  R2UR UR12, R3 ;  /* 0x00000000030c72ca */ /* 0x000fe400000e0000 */
[----:B------:R-:W-:Y:S01]  /*4730*/  R2UR UR13, R2 ;  /* 0x00000000020d72ca */ /* 0x000fe200000e0000 */
        /* <DEDUP_REMOVED lines=8> */
[----:B------:R-:W-:Y:S01]  /*47c0*/  IMAD.U32 R6, RZ, RZ, UR56 ;  /* 0x00000038ff067e24 */ /* 0x000fe2000f8e00ff */
[----:B------:R-:W-:Y:S01]  /*47d0*/  UMOV UR10, UR56 ;  /* 0x00000038000a7c82 */ /* 0x000fe20008000000 */
[----:B------:R-:W-:Y:S01]  /*47e0*/  UMOV UR11, UR57 ;  /* 0x00000039000b7c82 */ /* 0x000fe20008000000 */
[----:B------:R-:W-:Y:S01]  /*47f0*/  IMAD.U32 R7, RZ, RZ, UR57 ;  /* 0x00000039ff077e24 */ /* 0x000fe2000f8e00ff */
[----:B------:R-:W-:Y:S01]  /*4800*/  UMOV UR53, UR11 ;  /* 0x0000000b00357c82 */ /* 0x000fe20008000000 */
[----:B------:R-:W-:-:S02]  /*4810*/  WARPGROUP.DEPBAR.LE gsb0, 0x0 ;  /* 0x00008000000079c5 */ /* 0x000fc40000010000 */
        /* <DEDUP_REMOVED lines=14> */
[----:B------:R-:W-:Y:S01]  /*4900*/  UMOV UR59, 0x40000040 ;  /* 0x40000040003b7882 */ /* 0x000fe20000000000 */
[----:B------:R-:W-:Y:S01]  /*4910*/  ULDC UR6, c[0x0][0x9d8] ;  /* 0x0002760000067ab9 */ /* 0x000fe20000000800 */
        /* <DEDUP_REMOVED lines=8> */
[----:B------:R-:W-:Y:S01]  /*49a0*/  UMOV UR56, UR10 ;  /* 0x0000000a00387c82 */ /* 0x000fe20008000000 */
[----:B------:R-:W-:Y:S01]  /*49b0*/  UMOV UR57, UR11 ;  /* 0x0000000b00397c82 */ /* 0x000fe20008000000 */
[----:B------:R-:W-:Y:S01]  /*49c0*/  UMOV UR58, UR7 ;  /* 0x00000007003a7c82 */ /* 0x000fe20008000000 */
[----:B------:R-:W-:Y:S01]  /*49d0*/  UMOV UR59, 0x40000040 ;  /* 0x40000040003b7882 */ /* 0x000fe20000000000 */
[----:B------:R-:W-:Y:S01]  /*49e0*/  UIADD3 UR7, UR52, 0x906, URZ ;  /* 0x0000090634077890 */ /* 0x000fe2000fffe03f */
[----:B------:R-:W0:Y:S01]  /*49f0*/  MUFU.TANH R56, R56 ;  /* 0x0000003800387308 */ /* 0x000e220000002400 */
[----:B------:R-:W-:Y:S01]  /*4a00*/  FMUL.FTZ R62, R62, UR6 ;  /* 0x000000063e3e7c20 */ /* 0x000fe20008410000 */
[----:B------:R-:W-:Y:S01]  /*4a10*/  FMUL.FTZ R59, R59, UR6 ;  /* 0x000000063b3b7c20 */ /* 0x000fe20008410000 */
[----:B------:R-:W-:-:S05]  /*4a20*/  FMUL.FTZ R63, R63, UR6 ;  /* 0x000000063f3f7c20 */ /* 0x000fca0008410000 */
[----:B------:R-:W1:Y:S08]  /*4a30*/  MUFU.TANH R57, R57 ;  /* 0x0000003900397308 */ /* 0x000e700000002400 */
[----:B------:R-:W2:Y:S08]  /*4a40*/  MUFU.TANH R60, R60 ;  /* 0x0000003c003c7308 */ /* 0x000eb00000002400 */
[----:B------:R-:W3:Y:S08]  /*4a50*/  MUFU.TANH R61, R61 ;  /* 0x0000003d003d7308 */ /* 0x000ef00000002400 */
[----:B------:R-:W4:Y:S08]  /*4a60*/  MUFU.TANH R2, R58 ;  /* 0x0000003a00027308 */ /* 0x000f300000002400 */
[----:B------:R-:W-:Y:S01]  /*4a70*/  MUFU.TANH R12, R62 ;  /* 0x0000003e000c7308 */ /* 0x000fe20000002400 */
[----:B------:R-:W-:-:S02]  /*4a80*/  WARPGROUP.DEPBAR.LE gsb0, 0x0 ;  /* 0x00008000000079c5 */ /* 0x000fc40000010000 */
[----:B------:R-:W-:Y:S01]  /*4a90*/  WARPGROUP.ARRIVE ;  /* 0x00000000000079c5 */ /* 0x000fe20000000000 */
[----:B------:R-:W-:Y:S01]  /*4aa0*/  FMUL.FTZ R50, R50, UR6 ;  /* 0x0000000632327c20 */ /* 0x000fe20008410000 */
[----:B------:R-:W-:Y:S01]  /*4ab0*/  FMUL.FTZ R51, R51, UR6 ;  /* 0x0000000633337c20 */ /* 0x000fe20008410000 */
[----:B------:R-:W-:Y:S01]  /*4ac0*/  FMUL.FTZ R48, R48, UR6 ;  /* 0x0000000630307c20 */ /* 0x000fe20008410000 */
[----:B------:R-:W-:Y:S01]  /*4ad0*/  FMUL.FTZ R49, R49, UR6 ;  /* 0x0000000631317c20 */ /* 0x000fe20008410000 */
[----:B------:R5:W-:Y:S01]  /*4ae0*/  MUFU.TANH R20, R50 ;  /* 0x0000003200147308 */ /* 0x000be20000002400 */
[----:B------:R-:W-:Y:S01]  /*4af0*/  HGMMA.64x16x16.F32 R40, gdesc[UR56], R40, gsb0 ;  /* 0x00200000382879f0 */ /* 0x000fe20008000828 */
[----:B------:R-:W-:Y:S01]  /*4b00*/  UMOV UR56, UR10 ;  /* 0x0000000a00387c82 */ /* 0x000fe20008000000 */
[----:B------:R-:W-:Y:S01]  /*4b10*/  UMOV UR57, UR11 ;  /* 0x0000000b00397c82 */ /* 0x000fe20008000000 */
[----:B------:R-:W-:Y:S01]  /*4b20*/  UMOV UR58, UR7 ;  /* 0x00000007003a7c82 */ /* 0x000fe20008000000 */
[----:B------:R-:W-:Y:S01]  /*4b30*/  UMOV UR59, 0x40000040 ;  /* 0x40000040003b7882 */ /* 0x000fe20000000000 */
[----:B------:R-:W-:Y:S01]  /*4b40*/  FMUL.FTZ R55, R55, UR6 ;  /* 0x0000000637377c20 */ /* 0x000fe20008410000 */
[----:B------:R-:W-:Y:S01]  /*4b50*/  FMUL.FTZ R52, R52, UR6 ;  /* 0x0000000634347c20 */ /* 0x000fe20008410000 */
[----:B------:R-:W-:Y:S01]  /*4b60*/  MUFU.TANH R21, R51 ;  /* 0x0000003300157308 */ /* 0x000fe20000002400 */
[----:B-----5:R-:W-:-:S02]  /*4b70*/  IMAD.U32 R50, RZ, RZ, UR60 ;  /* 0x0000003cff327e24 */ /* 0x020fc4000f8e00ff */
[----:B------:R-:W-:Y:S01]  /*4b80*/  FMUL.FTZ R53, R53, UR6 ;  /* 0x0000000635357c20 */ /* 0x000fe20008410000 */
[----:B------:R-:W-:Y:S01]  /*4b90*/  FMUL.FTZ R54, R54, UR6 ;  /* 0x0000000636367c20 */ /* 0x000fe20008410000 */
[----:B------:R-:W-:Y:S01]  /*4ba0*/  R2UR UR7, R18 ;  /* 0x00000000120772ca */ /* 0x000fe200000e0000 */
[--C-:B------:R-:W-:Y:S02]  /*4bb0*/  IMAD.MOV.U32 R62, RZ, RZ, R151.reuse ;  /* 0x000000ffff3e7224 */ /* 0x100fe400078e0097 */
[----:B------:R-:W5:Y:S08]  /*4bc0*/  MUFU.TANH R48, R48 ;  /* 0x0000003000307308 */ /* 0x000f700000002400 */
[----:B------:R0:W5:Y:S08]  /*4bd0*/  MUFU.TANH R13, R59 ;  /* 0x0000003b000d7308 */ /* 0x0001700000002400 */
[----:B------:R-:W5:Y:S01]  /*4be0*/  MUFU.TANH R49, R49 ;  /* 0x0000003100317308 */ /* 0x000f620000002400 */
[----:B0-----:R-:W-:-:S07]  /*4bf0*/  IMAD.MOV.U32 R59, RZ, RZ, R151 ;  /* 0x000000ffff3b7224 */ /* 0x001fce00078e0097 */
[----:B------:R-:W-:Y:S08]  /*4c00*/  MUFU.TANH R55, R55 ;  /* 0x0000003700377308 */ /* 0x000ff00000002400 */
[----:B------:R-:W0:Y:S01]  /*4c10*/  MUFU.TANH R52, R52 ;  /* 0x0000003400347308 */ /* 0x000e220000002400 */
[----:B------:R-:W-:Y:S02]  /*4c20*/  WARPGROUP.DEPBAR.LE gsb0, 0x0 ;  /* 0x00008000000079c5 */ /* 0x000fe40000010000 */
[----:B------:R-:W-:Y:S01]  /*4c30*/  WARPGROUP.ARRIVE ;  /* 0x00000000000079c5 */ /* 0x000fe20000000000 */
[----:B------:R-:W-:-:S04]  /*4c40*/  FMUL.FTZ R42, R42, UR6 ;  /* 0x000000062a2a7c20 */ /* 0x000fc80008410000 */
[----:B------:R1:W0:Y:S01]  /*4c50*/  MUFU.TANH R15, R63 ;  /* 0x0000003f000f7308 */ /* 0x0002220000002400 */
[----:B------:R-:W-:Y:S01]  /*4c60*/  FMUL.FTZ R40, R40, UR6 ;  /* 0x0000000628287c20 */ /* 0x000fe20008410000 */
[----:B------:R-:W-:Y:S01]  /*4c70*/  FMUL.FTZ R43, R43, UR6 ;  /* 0x000000062b2b7c20 */ /* 0x000fe20008410000 */
[----:B------:R-:W-:Y:S01]  /*4c80*/  FMUL.FTZ R41, R41, UR6 ;  /* 0x0000000629297c20 */ /* 0x000fe20008410000 */
[----:B------:R-:W-:Y:S01]  /*4c90*/  HGMMA.64x16x16.F32 R32, gdesc[UR56], R32, gsb0 ;  /* 0x00200000382079f0 */ /* 0x000fe20008000820 */
[----:B------:R-:W-:Y:S01]  /*4ca0*/  R2UR UR57, R4 ;  /* 0x00000000043972ca */ /* 0x000fe200000e0000 */
[----:B------:R-:W-:Y:S01]  /*4cb0*/  IMAD.U32 R4, RZ, RZ, UR54 ;  /* 0x00000036ff047e24 */ /* 0x000fe2000f8e00ff */
[----:B------:R-:W-:Y:S01]  /*4cc0*/  UIADD3 UR54, UR52, 0x986, URZ ;  /* 0x0000098634367890 */ /* 0x000fe2000fffe03f */
[----:B------:R-:W0:Y:S01]  /*4cd0*/  MUFU.TANH R53, R53 ;  /* 0x0000003500357308 */ /* 0x000e220000002400 */
[----:B------:R-:W-:Y:S01]  /*4ce0*/  FMUL.FTZ R44, R44, UR6 ;  /* 0x000000062c2c7c20 */ /* 0x000fe20008410000 */
[----:B------:R-:W-:Y:S01]  /*4cf0*/  UMOV UR52, UR10 ;  /* 0x0000000a00347c82 */ /* 0x000fe20008000000 */
[----:B------:R-:W-:Y:S01]  /*4d00*/  IADD3 R3, R4, 0x50, -R19 ;  /* 0x0000005004037810 */ /* 0x000fe20007ffe813 */
[----:B------:R-:W-:Y:S01]  /*4d10*/  FMUL.FTZ R45, R45, UR6 ;  /* 0x000000062d2d7c20 */ /* 0x000fe20008410000 */
[----:B------:R-:W-:Y:S01]  /*4d20*/  FMUL.FTZ R46, R46, UR6 ;  /* 0x000000062e2e7c20 */ /* 0x000fe20008410000 */
[----:B------:R-:W-:Y:S01]  /*4d30*/  FMUL.FTZ R47, R47, UR6 ;  /* 0x000000062f2f7c20 */ /* 0x000fe20008410000 */
[----:B------:R-:W-:Y:S01]  /*4d40*/  ULDC UR10, c[0x0][0x988] ;  /* 0x00026200000a7ab9 */ /* 0x000fe20000000800 */
[----:B------:R-:W-:Y:S01]  /*4d50*/  IMAD R51, R50, -0x50, R3 ;  /* 0xffffffb032337824 */ /* 0x000fe200078e0203 */
[----:B------:R-:W-:Y:S01]  /*4d60*/  MUFU.TANH R42, R42 ;  /* 0x0000002a002a7308 */ /* 0x000fe20000002400 */
[----:B------:R-:W-:Y:S01]  /*4d70*/  R2UR UR56, R65 ;  /* 0x00000000413872ca */ /* 0x000fe200000e0000 */
[----:B------:R-:W-:-:S02]  /*4d80*/  IMAD.MOV.U32 R65, RZ, RZ, R151 ;  /* 0x000000ffff417224 */ /* 0x000fc400078e0097 */
[C---:B------:R-:W-:Y:S01]  /*4d90*/  ISETP.GT.AND P6, PT, R51.reuse, RZ, PT ;  /* 0x000000ff3300720c */ /* 0x040fe20003fc4270 */
[----:B-1----:R-:W-:Y:S01]  /*4da0*/  IMAD.MOV.U32 R63, RZ, RZ, R151 ;  /* 0x000000ffff3f7224 */ /* 0x002fe200078e0097 */
[C---:B------:R-:W-:Y:S02]  /*4db0*/  ISETP.GT.AND P5, PT, R51.reuse, 0x1, PT ;  /* 0x000000013300780c */ /* 0x040fe40003fa4270 */
[----:B------:R-:W-:Y:S01]  /*4dc0*/  ISETP.GT.AND P4, PT, R51, 0x8, PT ;  /* 0x000000083300780c */ /* 0x000fe20003f84270 */
[----:B------:R-:W-:Y:S01]  /*4dd0*/  MUFU.TANH R40, R40 ;  /* 0x0000002800287308 */ /* 0x000fe20000002400 */
[----:B------:R-:W-:Y:S02]  /*4de0*/  FSEL R56, R56, -INF , P6 ;  /* 0xff80000038387808 */ /* 0x000fe40003000000 */
[----:B------:R-:W-:Y:S02]  /*4df0*/  FSEL R57, R57, -INF , P5 ;  /* 0xff80000039397808 */ /* 0x000fe40002800000 */
[----:B------:R-:W-:-:S02]  /*4e00*/  ISETP.GT.AND P2, PT, R51, 0x9, PT ;  /* 0x000000093300780c */ /* 0x000fc40003f44270 */
[----:B--2---:R-:W-:Y:S01]  /*4e10*/  FSEL R60, R60, -INF , P4 ;  /* 0xff8000003c3c7808 */ /* 0x004fe20002000000 */
[----:B------:R-:W-:Y:S01]  /*4e20*/  MUFU.TANH R54, R54 ;  /* 0x0000003600367308 */ /* 0x000fe20000002400 */
[----:B------:R-:W-:Y:S02]  /*4e30*/  ISETP.GT.AND P3, PT, R51, 0x10, PT ;  /* 0x000000103300780c */ /* 0x000fe40003f64270 */
[----:B---3--:R-:W-:Y:S02]  /*4e40*/  FSEL R61, R61, -INF , P2 ;  /* 0xff8000003d3d7808 */ /* 0x008fe40001000000 */
[----:B----4-:R-:W-:Y:S02]  /*4e50*/  FSEL R2, R2, -INF , P6 ;  /* 0xff80000002027808 */ /* 0x010fe40003000000 */
[----:B------:R-:W-:Y:S01]  /*4e60*/  ISETP.GT.AND P6, PT, R51, 0x11, PT ;  /* 0x000000113300780c */ /* 0x000fe20003fc4270 */
[----:B------:R-:W-:Y:S01]  /*4e70*/  MUFU.TANH R43, R43 ;  /* 0x0000002b002b7308 */ /* 0x000fe20000002400 */
[----:B-----5:R-:W-:-:S02]  /*4e80*/  FSEL R58, R48, -INF , P3 ;  /* 0xff800000303a7808 */ /* 0x020fc40001800000 */
[----:B------:R-:W-:Y:S02]  /*4e90*/  FSEL R12, R12, -INF , P4 ;  /* 0xff8000000c0c7808 */ /* 0x000fe40002000000 */
[----:B------:R-:W-:Y:S02]  /*4ea0*/  FSEL R13, R13, -INF , P5 ;  /* 0xff8000000d0d7808 */ /* 0x000fe40002800000 */
[C---:B------:R-:W-:Y:S01]  /*4eb0*/  ISETP.GT.AND P4, PT, R51.reuse, 0x19, PT ;  /* 0x000000193300780c */ /* 0x040fe20003f84270 */
[----:B------:R-:W-:Y:S01]  /*4ec0*/  MUFU.TANH R41, R41 ;  /* 0x0000002900297308 */ /* 0x000fe20000002400 */
[----:B------:R-:W-:Y:S02]  /*4ed0*/  ISETP.GT.AND P5, PT, R51, 0x18, PT ;  /* 0x000000183300780c */ /* 0x000fe40003fa4270 */
[----:B------:R-:W-:Y:S02]  /*4ee0*/  FSEL R49, R49, -INF , P6 ;  /* 0xff80000031317808 */ /* 0x000fe40003000000 */
[----:B0-----:R-:W-:Y:S01]  /*4ef0*/  FSEL R52, R52, -INF , P5 ;  /* 0xff80000034347808 */ /* 0x001fe20002800000 */
[----:B------:R-:W-:-:S02]  /*4f00*/  WARPGROUP.DEPBAR.LE gsb0, 0x0 ;  /* 0x00008000000079c5 */ /* 0x000fc40000010000 */
[----:B------:R-:W-:Y:S01]  /*4f10*/  WARPGROUP.ARRIVE ;  /* 0x00000000000079c5 */ /* 0x000fe20000000000 */
[----:B------:R-:W-:Y:S01]  /*4f20*/  FMUL.FTZ R33, R33, UR6 ;  /* 0x0000000621217c20 */ /* 0x000fe20008410000 */
[----:B------:R-:W-:Y:S01]  /*4f30*/  FMUL.FTZ R32, R32, UR6 ;  /* 0x0000000620207c20 */ /* 0x000fe20008410000 */
[----:B------:R-:W-:Y:S01]  /*4f40*/  FMUL.FTZ R34, R34, UR6 ;  /* 0x0000000622227c20 */ /* 0x000fe20008410000 */
[----:B------:R-:W0:Y:S01]  /*4f50*/  MUFU.TANH R44, R44 ;  /* 0x0000002c002c7308 */ /* 0x000e220000002400 */
[----:B------:R-:W-:Y:S01]  /*4f60*/  FSEL R15, R15, -INF , P2 ;  /* 0xff8000000f0f7808 */ /* 0x000fe20001000000 */
[----:B------:R-:W-:Y:S01]  /*4f70*/  HGMMA.64x16x16.F32 R24, gdesc[UR52], R24, gsb0 ;  /* 0x00200000341879f0 */ /* 0x000fe20008000818 */
[----:B------:R-:W-:Y:S01]  /*4f80*/  ISETP.GT.AND P2, PT, R51, 0x20, PT ;  /* 0x000000203300780c */ /* 0x000fe20003f44270 */
[----:B------:R-:W-:Y:S01]  /*4f90*/  FMUL.FTZ R36, R36, UR6 ;  /* 0x0000000624247c20 */ /* 0x000fe20008410000 */
[----:B------:R-:W-:Y:S01]  /*4fa0*/  FSEL R53, R53, -INF , P4 ;  /* 0xff80000035357808 */ /* 0x000fe20002000000 */
[----:B------:R-:W-:Y:S01]  /*4fb0*/  FMUL.FTZ R37, R37, UR6 ;  /* 0x0000000625257c20 */ /* 0x000fe20008410000 */
[----:B------:R-:W-:Y:S01]  /*4fc0*/  FSEL R20, R20, -INF , P3 ;  /* 0xff80000014147808 */ /* 0x000fe20001800000 */
[----:B------:R1:W-:Y:S01]  /*4fd0*/  MUFU.TANH R4, R33 ;  /* 0x0000002100047308 */ /* 0x0003e20000002400 */
[----:B------:R-:W-:Y:S01]  /*4fe0*/  ISETP.GT.AND P3, PT, R51, 0x21, PT ;  /* 0x000000213300780c */ /* 0x000fe20003f64270 */
[----:B------:R-:W-:Y:S01]  /*4ff0*/  FMUL.FTZ R35, R35, UR6 ;  /* 0x0000000623237c20 */ /* 0x000fe20008410000 */
[----:B------:R-:W-:Y:S01]  /*5000*/  FSEL R21, R21, -INF , P6 ;  /* 0xff80000015157808 */ /* 0x000fe20003000000 */
[----:B------:R-:W-:Y:S01]  /*5010*/  FMUL.FTZ R38, R38, UR6 ;  /* 0x0000000626267c20 */ /* 0x000fe20008410000 */
[----:B------:R-:W-:Y:S01]  /*5020*/  ISETP.GT.AND P6, PT, R51, 0x28, PT ;  /* 0x000000283300780c */ /* 0x000fe20003fc4270 */
[----:B------:R-:W-:-:S02]  /*5030*/  FMUL.FTZ R39, R39, UR6 ;  /* 0x0000000627277c20 */ /* 0x000fc40008410000 */
[----:B------:R2:W-:Y:S01]  /*5040*/  MUFU.TANH R3, R32 ;  /* 0x0000002000037308 */ /* 0x0005e20000002400 */
[----:B-1----:R-:W-:Y:S02]  /*5050*/  FMNMX.FTZ R33, R56, R57, !PT ;  /* 0x0000003938217209 */ /* 0x002fe40007810000 */
[----:B0-----:R-:W-:-:S05]  /*5060*/  FSEL R44, R44, -INF , P6 ;  /* 0xff8000002c2c7808 */ /* 0x001fca0003000000 */
[----:B------:R0:W-:Y:S01]  /*5070*/  MUFU.TANH R50, R34 ;  /* 0x0000002200327308 */ /* 0x0001e20000002400 */
[----:B--2---:R-:W-:-:S04]  /*5080*/  FMNMX.FTZ R32, R60, R33, !PT ;  /* 0x000000213c207209 */ /* 0x004fc80007810000 */
[----:B------:R-:W-:Y:S02]  /*5090*/  FMNMX.FTZ R33, R61, R32, !PT ;  /* 0x000000203d217209 */ /* 0x000fe40007810000 */
[----:B------:R-:W-:Y:S01]  /*50a0*/  FSEL R32, R54, -INF , P5 ;  /* 0xff80000036207808 */ /* 0x000fe20002800000 */
[----:B------:R-:W1:Y:S01]  /*50b0*/  MUFU.TANH R45, R45 ;  /* 0x0000002d002d7308 */ /* 0x000e620000002400 */
[----:B0-----:R-:W-:Y:S02]  /*50c0*/  FMNMX.FTZ R34, R58, R33, !PT ;  /* 0x000000213a227209 */ /* 0x001fe40007810000 */
[----:B------:R-:W-:Y:S02]  /*50d0*/  FSEL R33, R55, -INF , P4 ;  /* 0xff80000037217808 */ /* 0x000fe40002000000 */
[----:B------:R-:W-:Y:S02]  /*50e0*/  FMNMX.FTZ R55, R49, R34, !PT ;  /* 0x0000002231377209 */ /* 0x000fe40007810000 */
[----:B------:R-:W-:Y:S01]  /*50f0*/  ISETP.GT.AND P5, PT, R51, 0x29, PT ;  /* 0x000000293300780c */ /* 0x000fe20003fa4270 */
[----:B------:R-:W-:Y:S01]  /*5100*/  MUFU.TANH R46, R46 ;  /* 0x0000002e002e7308 */ /* 0x000fe20000002400 */
[----:B------:R-:W-:-:S02]  /*5110*/  FMNMX.FTZ R34, R52, R55, !PT ;  /* 0x0000003734227209 */ /* 0x000fc40007810000 */
[----:B------:R-:W-:Y:S02]  /*5120*/  ISETP.GT.AND P4, PT, R51, 0x30, PT ;  /* 0x000000303300780c */ /* 0x000fe40003f84270 */
[----:B------:R-:W-:Y:S02]  /*5130*/  FMNMX.FTZ R55, R53, R34, !PT ;  /* 0x0000002235377209 */ /* 0x000fe40007810000 */
[----:B------:R-:W-:Y:S01]  /*5140*/  FSEL R34, R43, -INF , P3 ;  /* 0xff8000002b227808 */ /* 0x000fe20001800000 */
[----:B------:R-:W0:Y:S01]  /*5150*/  MUFU.TANH R47, R47 ;  /* 0x0000002f002f7308 */ /* 0x000e220000002400 */
[----:B------:R-:W-:Y:S02]  /*5160*/  FSEL R43, R41, -INF , P3 ;  /* 0xff800000292b7808 */ /* 0x000fe40001800000 */
[----:B-1----:R-:W-:Y:S02]  /*5170*/  FSEL R45, R45, -INF , P5 ;  /* 0xff8000002d2d7808 */ /* 0x002fe40002800000 */
[----:B------:R-:W-:Y:S01]  /*5180*/  ISETP.GT.AND P3, PT, R51, 0x31, PT ;  /* 0x000000313300780c */ /* 0x000fe20003f64270 */
[----:B------:R-:W-:-:S02]  /*5190*/  WARPGROUP.DEPBAR.LE gsb0, 0x0 ;  /* 0x00008000000079c5 */ /* 0x000fc40000010000 */
[----:B------:R-:W-:Y:S01]  /*51a0*/  FMUL.FTZ R48, R24, UR6 ;  /* 0x0000000618307c20 */ /* 0x000fe20008410000 */
[----:B------:R-:W-:Y:S01]  /*51b0*/  FSEL R24, R42, -INF , P2 ;  /* 0xff8000002a187808 */ /* 0x000fe20001000000 */
[----:B------:R-:W1:Y:S01]  /*51c0*/  MUFU.TANH R36, R36 ;  /* 0x0000002400247308 */ /* 0x000e620000002400 */
[----:B------:R-:W-:Y:S01]  /*51d0*/  FSEL R42, R40, -INF , P2 ;  /* 0xff800000282a7808 */ /* 0x000fe20001000000 */
[----:B------:R-:W-:Y:S01]  /*51e0*/  FMUL.FTZ R40, R25, UR6 ;  /* 0x0000000619287c20 */ /* 0x000fe20008410000 */
[----:B------:R-:W-:Y:S01]  /*51f0*/  FMUL.FTZ R41, R28, UR6 ;  /* 0x000000061c297c20 */ /* 0x000fe20008410000 */
[----:B------:R-:W-:Y:S01]  /*5200*/  ISETP.GT.AND P2, PT, R51, 0x38, PT ;  /* 0x000000383300780c */ /* 0x000fe20003f44270 */
[----:B------:R-:W-:Y:S01]  /*5210*/  FMUL.FTZ R27, R27, UR6 ;  /* 0x000000061b1b7c20 */ /* 0x000fe20008410000 */
[----:B------:R-:W-:Y:S01]  /*5220*/  FMNMX.FTZ R54, R42, R55, !PT ;  /* 0x000000372a367209 */ /* 0x000fe20007810000 */
[----:B------:R-:W-:Y:S01]  /*5230*/  FMUL.FTZ R26, R26, UR6 ;  /* 0x000000061a1a7c20 */ /* 0x000fe20008410000 */
[----:B------:R-:W2:Y:S01]  /*5240*/  MUFU.TANH R37, R37 ;  /* 0x0000002500257308 */ /* 0x000ea20000002400 */
[----:B0-----:R-:W-:Y:S01]  /*5250*/  FSEL R28, R47, -INF , P5 ;  /* 0xff8000002f1c7808 */ /* 0x001fe20002800000 */
[----:B------:R-:W-:Y:S01]  /*5260*/  FMUL.FTZ R30, R30, UR6 ;  /* 0x000000061e1e7c20 */ /* 0x000fe20008410000 */
[----:B------:R-:W-:Y:S01]  /*5270*/  FMNMX.FTZ R25, R43, R54, !PT ;  /* 0x000000362b197209 */ /* 0x000fe20007810000 */
[----:B------:R-:W-:Y:S01]  /*5280*/  FMUL.FTZ R31, R31, UR6 ;  /* 0x000000061f1f7c20 */ /* 0x000fe20008410000 */
[----:B------:R-:W-:Y:S01]  /*5290*/  ISETP.GT.AND P5, PT, R51, 0x40, PT ;  /* 0x000000403300780c */ /* 0x000fe20003fa4270 */
[----:B------:R0:W-:Y:S01]  /*52a0*/  @!P1 SYNCS.ARRIVE.TRANS64.RED.A1T0 RZ, [R0+URZ], RZ ;  /* 0x000000ff00ff99a7 */ /* 0x0001e2000810043f */
[----:B------:R-:W-:Y:S01]  /*52b0*/  FMNMX.FTZ R54, R44, R25, !PT ;  /* 0x000000192c367209 */ /* 0x000fe20007810000 */
[----:B------:R-:W3:Y:S01]  /*52c0*/  MUFU.TANH R48, R48 ;  /* 0x0000003000307308 */ /* 0x000ee20000002400 */
[----:B------:R-:W-:-:S02]  /*52d0*/  FSEL R25, R46, -INF , P6 ;  /* 0xff8000002e197808 */ /* 0x000fc40003000000 */
[----:B------:R-:W-:Y:S02]  /*52e0*/  FSEL R46, R3, -INF , P4 ;  /* 0xff800000032e7808 */ /* 0x000fe40002000000 */
[----:B------:R-:W-:Y:S02]  /*52f0*/  FMNMX.FTZ R3, R45, R54, !PT ;  /* 0x000000362d037209 */ /* 0x000fe40007810000 */
[----:B------:R-:W-:Y:S01]  /*5300*/  FSEL R54, R4, -INF , P3 ;  /* 0xff80000004367808 */ /* 0x000fe20001800000 */
[----:B------:R-:W4:Y:S01]  /*5310*/  MUFU.TANH R35, R35 ;  /* 0x0000002300237308 */ /* 0x000f220000002400 */
[----:B------:R-:W-:Y:S01]  /*5320*/  FMNMX.FTZ R55, R46, R3, !PT ;  /* 0x000000032e377209 */ /* 0x000fe20007810000 */
[----:B------:R-:W-:Y:S01]  /*5330*/  FMUL.FTZ R3, R29, UR6 ;  /* 0x000000061d037c20 */ /* 0x000fe20008410000 */
[----:B------:R-:W-:Y:S01]  /*5340*/  ISETP.GT.AND P6, PT, R51, 0x39, PT ;  /* 0x000000393300780c */ /* 0x000fe20003fc4270 */
[----:B------:R-:W-:Y:S01]  /*5350*/  UIADD3 UR6, UR60, -0x2, URZ ;  /* 0xfffffffe3c067890 */ /* 0x000fe2000fffe03f */
[----:B-1----:R-:W-:-:S02]  /*5360*/  FSEL R47, R36, -INF , P2 ;  /* 0xff800000242f7808 */ /* 0x002fc40001000000 */
[----:B------:R-:W-:Y:S01]  /*5370*/  FMNMX.FTZ R4, R54, R55, !PT ;  /* 0x0000003736047209 */ /* 0x000fe20007810000 */
[----:B------:R-:W1:Y:S01]  /*5380*/  MUFU.TANH R40, R40 ;  /* 0x0000002800287308 */ /* 0x000e620000002400 */
[----:B--2---:R-:W-:Y:S01]  /*5390*/  FSEL R37, R37, -INF , P6 ;  /* 0xff80000025257808 */ /* 0x004fe20003000000 */
[----:B------:R-:W-:Y:S01]  /*53a0*/  UISETP.GE.AND UP0, UPT, UR6, UR7, UPT ;  /* 0x000000070600728c */ /* 0x000fe2000bf06270 */
[----:B------:R-:W-:Y:S02]  /*53b0*/  FMNMX.FTZ R4, R47, R4, !PT ;  /* 0x000000042f047209 */ /* 0x000fe40007810000 */
[----:B------:R-:W-:Y:S02]  /*53c0*/  FSEL R29, R50, -INF , P4 ;  /* 0xff800000321d7808 */ /* 0x000fe40002000000 */
[----:B------:R-:W-:Y:S01]  /*53d0*/  ISETP.GT.AND P4, PT, R51, 0x41, PT ;  /* 0x000000413300780c */ /* 0x000fe20003f84270 */
[----:B------:R-:W2:Y:S01]  /*53e0*/  MUFU.TANH R38, R38 ;  /* 0x0000002600267308 */ /* 0x000ea20000002400 */
[----:B---3--:R-:W-:-:S02]  /*53f0*/  FSEL R48, R48, -INF , P5 ;  /* 0xff80000030307808 */ /* 0x008fc40002800000 */
[----:B------:R-:W-:Y:S02]  /*5400*/  FMNMX.FTZ R55, R37, R4, !PT ;  /* 0x0000000425377209 */ /* 0x000fe40007810000 */
[----:B----4-:R-:W-:Y:S02]  /*5410*/  FSEL R35, R35, -INF , P3 ;  /* 0xff80000023237808 */ /* 0x010fe40001800000 */
[----:B------:R-:W-:Y:S01]  /*5420*/  ISETP.GT.AND P3, PT, R51, 0x48, PT ;  /* 0x000000483300780c */ /* 0x000fe20003f64270 */
[----:B------:R-:W3:Y:S01]  /*5430*/  MUFU.TANH R41, R41 ;  /* 0x0000002900297308 */ /* 0x000ee20000002400 */
[----:B-1----:R-:W-:Y:S02]  /*5440*/  FSEL R40, R40, -INF , P4 ;  /* 0xff80000028287808 */ /* 0x002fe40002000000 */
[----:B------:R-:W-:-:S04]  /*5450*/  FMNMX.FTZ R55, R48, R55, !PT ;  /* 0x0000003730377209 */ /* 0x000fc80007810000 */
[----:B------:R-:W-:Y:S01]  /*5460*/  FMNMX.FTZ R4, R40, R55, !PT ;  /* 0x0000003728047209 */ /* 0x000fe20007810000 */
[----:B------:R-:W1:Y:S01]  /*5470*/  MUFU.TANH R3, R3 ;  /* 0x0000000300037308 */ /* 0x000e620000002400 */
[----:B--2---:R-:W-:Y:S02]  /*5480*/  FSEL R36, R38, -INF , P2 ;  /* 0xff80000026247808 */ /* 0x004fe40001000000 */
[----:B------:R-:W-:-:S05]  /*5490*/  ISETP.GT.AND P2, PT, R51, 0x49, PT ;  /* 0x000000493300780c */ /* 0x000fca0003f44270 */
[----:B------:R-:W2:Y:S01]  /*54a0*/  MUFU.TANH R39, R39 ;  /* 0x0000002700277308 */ /* 0x000ea20000002400 */
[----:B---3--:R-:W-:-:S07]  /*54b0*/  FSEL R41, R41, -INF , P3 ;  /* 0xff80000029297808 */ /* 0x008fce0001800000 */
[----:B------:R-:W3:Y:S01]  /*54c0*/  MUFU.TANH R26, R26 ;  /* 0x0000001a001a7308 */ /* 0x000ee20000002400 */
[----:B-1----:R-:W-:Y:S02]  /*54d0*/  FSEL R50, R3, -INF , P2 ;  /* 0xff80000003327808 */ /* 0x002fe40001000000 */
[----:B------:R-:W-:-:S04]  /*54e0*/  FMNMX.FTZ R3, R41, R4, !PT ;  /* 0x0000000429037209 */ /* 0x000fc80007810000 */
[----:B------:R-:W-:Y:S01]  /*54f0*/  FMNMX.FTZ R3, R50, R3, !PT ;  /* 0x0000000332037209 */ /* 0x000fe20007810000 */
[----:B------:R-:W1:Y:S01]  /*5500*/  MUFU.TANH R30, R30 ;  /* 0x0000001e001e7308 */ /* 0x000e620000002400 */
[----:B--2---:R-:W-:-:S03]  /*5510*/  FSEL R39, R39, -INF , P6 ;  /* 0xff80000027277808 */ /* 0x004fc60003000000 */
[----:B------:R-:W2:Y:S04]  /*5520*/  SHFL.BFLY PT, R4, R3, 0x2, 0x1f ;  /* 0x0c401f0003047f89 */ /* 0x000ea800000e0000 */
[----:B------:R-:W4:Y:S01]  /*5530*/  MUFU.TANH R31, R31 ;  /* 0x0000001f001f7308 */ /* 0x000f220000002400 */
[----:B---3--:R-:W-:Y:S02]  /*5540*/  FSEL R26, R26, -INF , P5 ;  /* 0xff8000001a1a7808 */ /* 0x008fe40002800000 */
[----:B-1----:R-:W-:Y:S02]  /*5550*/  FSEL R30, R30, -INF , P3 ;  /* 0xff8000001e1e7808 */ /* 0x002fe40001800000 */
[----:B----4-:R-:W-:Y:S02]  /*5560*/  FSEL R31, R31, -INF , P2 ;  /* 0xff8000001f1f7808 */ /* 0x010fe40001000000 */
[----:B--2---:R-:W-:-:S02]  /*5570*/  FMNMX.FTZ R38, R3, R4, !PT ;  /* 0x0000000403267209 */ /* 0x004fc40007810000 */
[----:B------:R1:W2:Y:S03]  /*5580*/  MUFU.TANH R3, R27 ;  /* 0x0000001b00037308 */ /* 0x0002a60000002400 */
[----:B------:R-:W3:Y:S02]  /*5590*/  SHFL.BFLY PT, R51, R38, 0x1, 0x1f ;  /* 0x0c201f0026337f89 */ /* 0x000ee400000e0000 */
[----:B---3--:R-:W-:-:S04]  /*55a0*/  FMNMX.FTZ R4, R38, R51, !PT ;  /* 0x0000003326047209 */ /* 0x008fc80007810000 */
[C---:B------:R-:W-:Y:S01]  /*55b0*/  FSETP.NEU.FTZ.AND P0, PT, R4.reuse, -INF , PT ;  /* 0xff8000000400780b */ /* 0x040fe20003f1d000 */
[----:B------:R-:W-:-:S05]  /*55c0*/  FMUL.FTZ R51, R4, UR10 ;  /* 0x0000000a04337c20 */ /* 0x000fca0008410000 */
[----:B------:R-:W-:Y:S02]  /*55d0*/  FSEL R55, R51, RZ, P0 ;  /* 0x000000ff33377208 */ /* 0x000fe40000000000 */
[----:B------:R-:W-:Y:S02]  /*55e0*/  FMNMX.FTZ R51, R2, R13, !PT ;  /* 0x0000000d02337209 */ /* 0x000fe40007810000 */
[----:B------:R-:W-:Y:S01]  /*55f0*/  ISETP.NE.AND P0, PT, R64, RZ, PT ;  /* 0x000000ff4000720c */ /* 0x000fe20003f05270 */
[--C-:B------:R-:W-:Y:S01]  /*5600*/  FFMA.FTZ R208, R56, UR10, -R55.reuse ;  /* 0x0000000a38d07c23 */ /* 0x100fe20008010837 */
[----:B------:R-:W-:Y:S01]  /*5610*/  FMNMX.FTZ R38, R12, R51, !PT ;  /* 0x000000330c267209 */ /* 0x000fe20007810000 */
[--C-:B------:R-:W-:Y:S01]  /*5620*/  FFMA.FTZ R57, R57, UR10, -R55.reuse ;  /* 0x0000000a39397c23 */ /* 0x100fe20008010837 */
[--C-:B------:R-:W-:Y:S01]  /*5630*/  FFMA.FTZ R37, R37, UR10, -R55.reuse ;  /* 0x0000000a25257c23 */ /* 0x100fe20008010837 */
[--C-:B------:R-:W-:Y:S01]  /*5640*/  FFMA.FTZ R210, R60, UR10, -R55.reuse ;  /* 0x0000000a3cd27c23 */ /* 0x100fe20008010837 */
[----:B------:R-:W-:Y:S01]  /*5650*/  FMNMX.FTZ R51, R15, R38, !PT ;  /* 0x000000260f337209 */ /* 0x000fe20007810000 */
[----:B------:R-:W-:Y:S01]  /*5660*/  MUFU.EX2 R208, R208 ;  /* 0x000000d000d07308 */ /* 0x000fe20000000800 */
[--C-:B------:R-:W-:Y:S01]  /*5670*/  FFMA.FTZ R61, R61, UR10, -R55.reuse ;  /* 0x0000000a3d3d7c23 */ /* 0x100fe20008010837 */
        /* <DEDUP_REMOVED lines=13> */
[----:B-1----:R-:W-:Y:S01]  /*5750*/  FMNMX.FTZ R27, R33, R38, !PT ;  /* 0x00000026211b7209 */ /* 0x002fe20007810000 */
[----:B------:R-:W-:Y:S01]  /*5760*/  MUFU.EX2 R210, R210 ;  /* 0x000000d200d27308 */ /* 0x000fe20000000800 */
[--C-:B------:R-:W-:Y:S01]  /*5770*/  FFMA.FTZ R54, R54, UR10, -R55.reuse ;  /* 0x0000000a36367c23 */ /* 0x100fe20008010837 */
[--C-:B------:R-:W-:Y:S01]  /*5780*/  FFMA.FTZ R47, R47, UR10, -R55.reuse ;  /* 0x0000000a2f2f7c23 */ /* 0x100fe20008010837 */
[----:B------:R-:W-:Y:S01]  /*5790*/  FMNMX.FTZ R27, R24, R27, !PT ;  /* 0x0000001b181b7209 */ /* 0x000fe20007810000 */
[--C-:B------:R-:W-:Y:S01]  /*57a0*/  FFMA.FTZ R48, R48, UR10, -R55.reuse ;  /* 0x0000000a30307c23 */ /* 0x100fe20008010837 */
[--C-:B------:R-:W-:Y:S01]  /*57b0*/  FFMA.FTZ R41, R41, UR10, -R55.reuse ;  /* 0x0000000a29297c23 */ /* 0x100fe20008010837 */
[----:B------:R-:W-:Y:S01]  /*57c0*/  FFMA.FTZ R50, R50, UR10, -R55 ;  /* 0x0000000a32327c23 */ /* 0x000fe20008010837 */
[----:B------:R-:W-:Y:S01]  /*57d0*/  FMNMX.FTZ R38, R34, R27, !PT ;  /* 0x0000001b22267209 */ /* 0x000fe20007810000 */
[----:B------:R-:W-:Y:S01]  /*57e0*/  MUFU.EX2 R61, R61 ;  /* 0x0000003d003d7308 */ /* 0x000fe20000000800 */
[----:B------:R-:W-:-:S02]  /*57f0*/  IMAD.MOV.U32 R64, RZ, RZ, R151 ;  /* 0x000000ffff407224 */ /* 0x000fc400078e0097 */
[----:B------:R-:W-:Y:S01]  /*5800*/  FMNMX.FTZ R51, R25, R38, !PT ;  /* 0x0000002619337209 */ /* 0x000fe20007810000 */
[----:B------:R-:W-:-:S03]  /*5810*/  IMAD.MOV.U32 R60, RZ, RZ, R151 ;  /* 0x000000ffff3c7224 */ /* 0x000fc600078e0097 */
[----:B------:R-:W-:Y:S01]  /*5820*/  FMNMX.FTZ R38, R28, R51, !PT ;  /* 0x000000331c267209 */ /* 0x000fe20007810000 */
[----:B------:R-:W-:Y:S03]  /*5830*/  MUFU.EX2 R27, R57 ;  /* 0x00000039001b7308 */ /* 0x000fe60000000800 */
[----:B------:R-:W-:-:S04]  /*5840*/  FMNMX.FTZ R38, R29, R38, !PT ;  /* 0x000000261d267209 */ /* 0x000fc80007810000 */
[----:B------:R-:W-:Y:S01]  /*5850*/  FMNMX.FTZ R51, R35, R38, !PT ;  /* 0x0000002623337209 */ /* 0x000fe20007810000 */
[----:B------:R-:W-:Y:S03]  /*5860*/  MUFU.EX2 R58, R58 ;  /* 0x0000003a003a7308 */ /* 0x000fe60000000800 */
[----:B------:R-:W-:-:S04]  /*5870*/  FMNMX.FTZ R38, R36, R51, !PT ;  /* 0x0000003324267209 */ /* 0x000fc80007810000 */
[----:B------:R-:W-:Y:S01]  /*5880*/  FMNMX.FTZ R51, R39, R38, !PT ;  /* 0x0000002627337209 */ /* 0x000fe20007810000 */
[----:B------:R-:W1:Y:S01]  /*5890*/  MUFU.EX2 R49, R49 ;  /* 0x0000003100317308 */ /* 0x000e620000000800 */
[----:B--2---:R-:W-:Y:S02]  /*58a0*/  FSEL R38, R3, -INF , P4 ;  /* 0xff80000003267808 */ /* 0x004fe40002000000 */
[----:B------:R-:W-:-:S04]  /*58b0*/  FMNMX.FTZ R51, R26, R51, !PT ;  /* 0x000000331a337209 */ /* 0x000fc80007810000 */
[----:B------:R-:W-:Y:S01]  /*58c0*/  FMNMX.FTZ R51, R38, R51, !PT ;  /* 0x0000003326337209 */ /* 0x000fe20007810000 */
[----:B------:R-:W-:Y:S03]  /*58d0*/  MUFU.EX2 R200, R43 ;  /* 0x0000002b00c87308 */ /* 0x000fe60000000800 */
[----:B------:R-:W-:Y:S01]  /*58e0*/  FMNMX.FTZ R56, R30, R51, !PT ;  /* 0x000000331e387209 */ /* 0x000fe20007810000 */
[----:B------:R-:W-:-:S03]  /*58f0*/  FFMA.FTZ R51, R42, UR10, -R55 ;  /* 0x0000000a2a337c23 */ /* 0x000fc60008010837 */
[----:B------:R-:W-:Y:S01]  /*5900*/  FMNMX.FTZ R56, R31, R56, !PT ;  /* 0x000000381f387209 */ /* 0x000fe20007810000 */
[----:B------:R-:W-:Y:S01]  /*5910*/  MUFU.EX2 R52, R52 ;  /* 0x0000003400347308 */ /* 0x000fe20000000800 */
[----:B-1----:R-:W-:-:S03]  /*5920*/  F2FP.F16.F32.PACK_AB R204, R49, R58 ;  /* 0x0000003a31cc723e */ /* 0x002fc600000000ff */
[----:B------:R-:W1:Y:S04]  /*5930*/  SHFL.BFLY PT, R3, R56, 0x2, 0x1f ;  /* 0x0c401f0038037f89 */ /* 0x000e6800000e0000 */
[----:B------:R-:W-:Y:S08]  /*5940*/  MUFU.EX2 R43, R40 ;  /* 0x00000028002b7308 */ /* 0x000ff00000000800 */
[----:B------:R-:W2:Y:S08]  /*5950*/  MUFU.EX2 R53, R53 ;  /* 0x0000003500357308 */ /* 0x000eb00000000800 */
[----:B------:R-:W-:Y:S01]  /*5960*/  MUFU.EX2 R51, R51 ;  /* 0x0000003300337308 */ /* 0x000fe20000000800 */
[----:B-1----:R-:W-:Y:S01]  /*5970*/  FMNMX.FTZ R42, R56, R3, !PT ;  /* 0x00000003382a7209 */ /* 0x002fe20007810000 */
[----:B------:R-:W-:-:S06]  /*5980*/  IMAD.MOV.U32 R56, RZ, RZ, R151 ;  /* 0x000000ffff387224 */ /* 0x000fcc00078e0097 */
[----:B------:R-:W-:Y:S01]  /*5990*/  MUFU.EX2 R44, R44 ;  /* 0x0000002c002c7308 */ /* 0x000fe20000000800 */
[----:B------:R-:W1:Y:S01]  /*59a0*/  SHFL.BFLY PT, R3, R42, 0x1, 0x1f ;  /* 0x0c201f002a037f89 */ /* 0x000e6200000e0000 */
[----:B--2---:R-:W-:-:S06]  /*59b0*/  F2FP.F16.F32.PACK_AB R206, R53, R52 ;  /* 0x0000003435ce723e */ /* 0x004fcc00000000ff */
[----:B------:R-:W2:Y:S08]  /*59c0*/  MUFU.EX2 R45, R45 ;  /* 0x0000002d002d7308 */ /* 0x000eb00000000800 */
[----:B------:R-:W-:Y:S08]  /*59d0*/  MUFU.EX2 R46, R46 ;  /* 0x0000002e002e7308 */ /* 0x000ff00000000800 */
[----:B------:R3:W-:Y:S01]  /*59e0*/  MUFU.EX2 R57, R54 ;  /* 0x0000003600397308 */ /* 0x0007e20000000800 */
[----:B-1----:R-:W-:-:S02]  /*59f0*/  FMNMX.FTZ R3, R42, R3, !PT ;  /* 0x000000032a037209 */ /* 0x002fc40007810000 */
[----:B--2---:R-:W-:Y:S02]  /*5a00*/  F2FP.F16.F32.PACK_AB R202, R45, R44 ;  /* 0x0000002c2dca723e */ /* 0x004fe400000000ff */
[C---:B------:R-:W-:Y:S01]  /*5a10*/  FSETP.NEU.FTZ.AND P2, PT, R3.reuse, -INF , PT ;  /* 0xff8000000300780b */ /* 0x040fe20003f5d000 */
[----:B------:R-:W-:Y:S02]  /*5a20*/  FMUL.FTZ R42, R3, UR10 ;  /* 0x0000000a032a7c20 */ /* 0x000fe40008410000 */
[----:B------:R-:W-:Y:S01]  /*5a30*/  MUFU.EX2 R47, R47 ;  /* 0x0000002f002f7308 */ /* 0x000fe20000000800 */
[----:B---3--:R-:W-:Y:S02]  /*5a40*/  IMAD.MOV.U32 R54, RZ, RZ, R151 ;  /* 0x000000ffff367224 */ /* 0x008fe400078e0097 */
[----:B------:R-:W-:Y:S02]  /*5a50*/  FSEL R37, R42, RZ, P2 ;  /* 0x000000ff2a257208 */ /* 0x000fe40001000000 */
[----:B------:R-:W-:-:S03]  /*5a60*/  PLOP3.LUT P2, PT, PT, PT, UP0, 0x80, 0x0 ;  /* 0x000000000000781c */ /* 0x000fc60003f4f008 */
[--C-:B------:R-:W-:Y:S01]  /*5a70*/  FFMA.FTZ R2, R2, UR10, -R37.reuse ;  /* 0x0000000a02027c23 */ /* 0x100fe20008010825 */
[--C-:B------:R-:W-:Y:S01]  /*5a80*/  FFMA.FTZ R13, R13, UR10, -R37.reuse ;  /* 0x0000000a0d0d7c23 */ /* 0x100fe20008010825 */
[--C-:B------:R-:W-:Y:S01]  /*5a90*/  FFMA.FTZ R12, R12, UR10, -R37.reuse ;  /* 0x0000000a0c0c7c23 */ /* 0x100fe20008010825 */
[--C-:B------:R-:W-:Y:S01]  /*5aa0*/  FFMA.FTZ R15, R15, UR10, -R37.reuse ;  /* 0x0000000a0f0f7c23 */ /* 0x100fe20008010825 */
[--C-:B------:R-:W-:Y:S01]  /*5ab0*/  FFMA.FTZ R20, R20, UR10, -R37.reuse ;  /* 0x0000000a14147c23 */ /* 0x100fe20008010825 */
[----:B------:R1:W-:Y:S01]  /*5ac0*/  MUFU.EX2 R209, R13 ;  /* 0x0000000d00d17308 */ /* 0x0003e20000000800 */
[--C-:B------:R-:W-:Y:S01]  /*5ad0*/  FFMA.FTZ R21, R21, UR10, -R37.reuse ;  /* 0x0000000a15157c23 */ /* 0x100fe20008010825 */
[--C-:B------:R-:W-:Y:S01]  /*5ae0*/  FFMA.FTZ R32, R32, UR10, -R37.reuse ;  /* 0x0000000a20207c23 */ /* 0x100fe20008010825 */
[--C-:B------:R-:W-:Y:S01]  /*5af0*/  FFMA.FTZ R33, R33, UR10, -R37.reuse ;  /* 0x0000000a21217c23 */ /* 0x100fe20008010825 */
[--C-:B------:R-:W-:Y:S01]  /*5b00*/  FFMA.FTZ R24, R24, UR10, -R37.reuse ;  /* 0x0000000a18187c23 */ /* 0x100fe20008010825 */
[--C-:B------:R-:W-:Y:S01]  /*5b10*/  FFMA.FTZ R34, R34, UR10, -R37.reuse ;  /* 0x0000000a22227c23 */ /* 0x100fe20008010825 */
[--C-:B------:R-:W-:Y:S01]  /*5b20*/  FFMA.FTZ R25, R25, UR10, -R37.reuse ;  /* 0x0000000a19197c23 */ /* 0x100fe20008010825 */
[----:B------:R-:W-:Y:S01]  /*5b30*/  FFMA.FTZ R28, R28, UR10, -R37 ;  /* 0x0000000a1c1c7c23 */ /* 0x000fe20008010825 */
[----:B------:R-:W2:Y:S01]  /*5b40*/  MUFU.EX2 R2, R2 ;  /* 0x0000000200027308 */ /* 0x000ea20000000800 */
[----:B-1----:R-:W-:Y:S01]  /*5b50*/  FADD.FTZ R13, R208, R27 ;  /* 0x0000001bd00d7221 */ /* 0x002fe20000010000 */
[--C-:B------:R-:W-:Y:S01]  /*5b60*/  FFMA.FTZ R29, R29, UR10, -R37.reuse ;  /* 0x0000000a1d1d7c23 */ /* 0x100fe20008010825 */
[--C-:B------:R-:W-:Y:S01]  /*5b70*/  FFMA.FTZ R35, R35, UR10, -R37.reuse ;  /* 0x0000000a23237c23 */ /* 0x100fe20008010825 */
[----:B------:R-:W-:Y:S01]  /*5b80*/  FFMA.FTZ R36, R36, UR10, -R37 ;  /* 0x0000000a24247c23 */ /* 0x000fe20008010825 */
[----:B------:R-:W-:Y:S01]  /*5b90*/  FADD.FTZ R40, R210, R13 ;  /* 0x0000000dd2287221 */ /* 0x000fe20000010000 */
[--C-:B------:R-:W-:Y:S01]  /*5ba0*/  FFMA.FTZ R39, R39, UR10, -R37.reuse ;  /* 0x0000000a27277c23 */ /* 0x100fe20008010825 */
[--C-:B------:R-:W-:Y:S01]  /*5bb0*/  FFMA.FTZ R26, R26, UR10, -R37.reuse ;  /* 0x0000000a1a1a7c23 */ /* 0x100fe20008010825 */
[----:B------:R-:W1:Y:S01]  /*5bc0*/  MUFU.EX2 R12, R12 ;  /* 0x0000000c000c7308 */ /* 0x000e620000000800 */
[----:B------:R-:W-:Y:S01]  /*5bd0*/  FADD.FTZ R13, R61, R40 ;  /* 0x000000283d0d7221 */ /* 0x000fe20000010000 */
[----:B------:R-:W-:Y:S01]  /*5be0*/  F2FP.F16.F32.PACK_AB R208, R27, R208 ;  /* 0x000000d01bd0723e */ /* 0x000fe200000000ff */
[--C-:B------:R-:W-:Y:S01]  /*5bf0*/  FFMA.FTZ R38, R38, UR10, -R37.reuse ;  /* 0x0000000a26267c23 */ /* 0x100fe20008010825 */
[----:B------:R-:W-:Y:S01]  /*5c00*/  FFMA.FTZ R30, R30, UR10, -R37 ;  /* 0x0000000a1e1e7c23 */ /* 0x000fe20008010825 */
[----:B------:R-:W-:Y:S01]  /*5c10*/  FADD.FTZ R40, R58, R13 ;  /* 0x0000000d3a287221 */ /* 0x000fe20000010000 */
[----:B------:R-:W-:Y:S01]  /*5c20*/  FFMA.FTZ R31, R31, UR10, -R37 ;  /* 0x0000000a1f1f7c23 */ /* 0x000fe20008010825 */
[----:B------:R-:W-:Y:S01]  /*5c30*/  F2FP.F16.F32.PACK_AB R210, R61, R210 ;  /* 0x000000d23dd2723e */ /* 0x000fe200000000ff */
[----:B------:R-:W3:Y:S01]  /*5c40*/  MUFU.EX2 R15, R15 ;  /* 0x0000000f000f7308 */ /* 0x000ee20000000800 */
[----:B--2---:R-:W-:Y:S01]  /*5c50*/  FADD.FTZ R13, R2, R209 ;  /* 0x000000d1020d7221 */ /* 0x004fe20000010000 */
[----:B------:R-:W-:Y:S01]  /*5c60*/  FADD.FTZ R55, R49, R40 ;  /* 0x0000002831377221 */ /* 0x000fe20000010000 */
[----:B------:R-:W-:Y:S01]  /*5c70*/  F2FP.F16.F32.PACK_AB R196, R57, R46 ;  /* 0x0000002e39c4723e */ /* 0x000fe200000000ff */
[----:B------:R-:W-:Y:S01]  /*5c80*/  IMAD.MOV.U32 R61, RZ, RZ, R151 ;  /* 0x000000ffff3d7224 */ /* 0x000fe200078e0097 */
[----:B------:R-:W-:Y:S01]  /*5c90*/  F2FP.F16.F32.PACK_AB R209, R209, R2 ;  /* 0x00000002d1d1723e */ /* 0x000fe200000000ff */
[----:B------:R-:W-:Y:S01]  /*5ca0*/  FADD.FTZ R42, R52, R55 ;  /* 0x00000037342a7221 */ /* 0x000fe20000010000 */
[----:B------:R-:W-:Y:S01]  /*5cb0*/  IMAD.MOV.U32 R2, RZ, RZ, 0x3f800000 ;  /* 0x3f800000ff027424 */ /* 0x000fe200078e00ff */
[----:B------:R-:W2:Y:S01]  /*5cc0*/  MUFU.EX2 R20, R20 ;  /* 0x0000001400147308 */ /* 0x000ea20000000800 */
[----:B-1----:R-:W-:Y:S01]  /*5cd0*/  FADD.FTZ R40, R12, R13 ;  /* 0x0000000d0c287221 */ /* 0x002fe20000010000 */
[----:B------:R-:W-:Y:S01]  /*5ce0*/  FADD.FTZ R42, R53, R42 ;  /* 0x0000002a352a7221 */ /* 0x000fe20000010000 */
[----:B------:R-:W-:-:S02]  /*5cf0*/  IMAD.MOV.U32 R58, RZ, RZ, R151 ;  /* 0x000000ffff3a7224 */ /* 0x000fc400078e0097 */
[--C-:B------:R-:W-:Y:S02]  /*5d00*/  IMAD.MOV.U32 R53, RZ, RZ, R151.reuse ;  /* 0x000000ffff357224 */ /* 0x100fe400078e0097 */
[----:B------:R-:W-:Y:S01]  /*5d10*/  FADD.FTZ R55, R51, R42 ;  /* 0x0000002a33377221 */ /* 0x000fe20000010000 */
[----:B------:R-:W-:Y:S01]  /*5d20*/  IMAD.MOV.U32 R52, RZ, RZ, R151 ;  /* 0x000000ffff347224 */ /* 0x000fe200078e0097 */
[----:B------:R-:W1:Y:S01]  /*5d30*/  MUFU.EX2 R21, R21 ;  /* 0x0000001500157308 */ /* 0x000e620000000800 */
[C---:B---3--:R-:W-:Y:S01]  /*5d40*/  FADD.FTZ R13, R15.reuse, R40 ;  /* 0x000000280f0d7221 */ /* 0x048fe20000010000 */
[C---:B------:R-:W-:Y:S01]  /*5d50*/  FADD.FTZ R55, R200.reuse, R55 ;  /* 0x00000037c8377221 */ /* 0x040fe20000010000 */
[----:B------:R-:W-:Y:S01]  /*5d60*/  F2FP.F16.F32.PACK_AB R211, R15, R12 ;  /* 0x0000000c0fd3723e */ /* 0x000fe200000000ff */
[----:B------:R-:W-:Y:S01]  /*5d70*/  IMAD.MOV.U32 R49, RZ, RZ, R151 ;  /* 0x000000ffff317224 */ /* 0x000fe200078e0097 */
[----:B------:R-:W-:Y:S01]  /*5d80*/  F2FP.F16.F32.PACK_AB R200, R200, R51 ;  /* 0x00000033c8c8723e */ /* 0x000fe200000000ff */
[----:B0-----:R-:W-:Y:S01]  /*5d90*/  FADD.FTZ R0, R44, R55 ;  /* 0x000000372c007221 */ /* 0x001fe20000010000 */
[----:B------:R-:W-:Y:S01]  /*5da0*/  IMAD.MOV.U32 R55, RZ, RZ, R151 ;  /* 0x000000ffff377224 */ /* 0x000fe200078e0097 */
[----:B------:R-:W0:Y:S01]  /*5db0*/  MUFU.EX2 R32, R32 ;  /* 0x0000002000207308 */ /* 0x000e220000000800 */
[----:B--2---:R-:W-:Y:S01]  /*5dc0*/  FADD.FTZ R40, R20, R13 ;  /* 0x0000000d14287221 */ /* 0x004fe20000010000 */
[----:B------:R-:W-:-:S02]  /*5dd0*/  IMAD.MOV.U32 R51, RZ, RZ, R151 ;  /* 0x000000ffff337224 */ /* 0x000fc400078e0097 */
[--C-:B------:R-:W-:Y:S02]  /*5de0*/  IMAD.MOV.U32 R44, RZ, RZ, R151.reuse ;  /* 0x000000ffff2c7224 */ /* 0x100fe400078e0097 */
[--C-:B------:R-:W-:Y:S02]  /*5df0*/  IMAD.MOV.U32 R42, RZ, RZ, R151.reuse ;  /* 0x000000ffff2a7224 */ /* 0x100fe400078e0097 */
[----:B------:R-:W2:Y:S01]  /*5e00*/  MUFU.EX2 R33, R33 ;  /* 0x0000002100217308 */ /* 0x000ea20000000800 */
[C---:B-1----:R-:W-:Y:S01]  /*5e10*/  FADD.FTZ R13, R21.reuse, R40 ;  /* 0x00000028150d7221 */ /* 0x042fe20000010000 */
[----:B------:R-:W-:Y:S01]  /*5e20*/  F2FP.F16.F32.PACK_AB R205, R21, R20 ;  /* 0x0000001415cd723e */ /* 0x000fe200000000ff */
[----:B------:R-:W-:-:S05]  /*5e30*/  IMAD.MOV.U32 R37, RZ, RZ, R151 ;  /* 0x000000ffff257224 */ /* 0x000fca00078e0097 */
[----:B------:R-:W1:Y:S01]  /*5e40*/  MUFU.EX2 R24, R24 ;  /* 0x0000001800187308 */ /* 0x000e620000000800 */
[----:B0-----:R-:W-:-:S07]  /*5e50*/  FADD.FTZ R40, R32, R13 ;  /* 0x0000000d20287221 */ /* 0x001fce0000010000 */
[----:B------:R-:W-:Y:S01]  /*5e60*/  MUFU.EX2 R201, R34 ;  /* 0x0000002200c97308 */ /* 0x000fe20000000800 */
[C---:B--2---:R-:W-:Y:S01]  /*5e70*/  FADD.FTZ R13, R33.reuse, R40 ;  /* 0x00000028210d7221 */ /* 0x044fe20000010000 */
[----:B------:R-:W-:Y:S01]  /*5e80*/  F2FP.F16.F32.PACK_AB R207, R33, R32 ;  /* 0x0000002021cf723e */ /* 0x000fe200000000ff */
[--C-:B------:R-:W-:Y:S02]  /*5e90*/  IMAD.MOV.U32 R33, RZ, RZ, R151.reuse ;  /* 0x000000ffff217224 */ /* 0x100fe400078e0097 */
[----:B------:R-:W-:-:S03]  /*5ea0*/  IMAD.MOV.U32 R32, RZ, RZ, R151 ;  /* 0x000000ffff207224 */ /* 0x000fc600078e0097 */
[----:B------:R-:W-:Y:S08]  /*5eb0*/  MUFU.EX2 R25, R25 ;  /* 0x0000001900197308 */ /* 0x000ff00000000800 */
[----:B------:R-:W0:Y:S08]  /*5ec0*/  MUFU.EX2 R28, R28 ;  /* 0x0000001c001c7308 */ /* 0x000e300000000800 */
[----:B------:R2:W-:Y:S08]  /*5ed0*/  MUFU.EX2 R34, R35 ;  /* 0x0000002300227308 */ /* 0x0005f00000000800 */
[----:B------:R-:W3:Y:S01]  /*5ee0*/  MUFU.EX2 R29, R29 ;  /* 0x0000001d001d7308 */ /* 0x000ee20000000800 */
[----:B--2---:R-:W-:Y:S01]  /*5ef0*/  FADD.FTZ R35, R45, R0 ;  /* 0x000000002d237221 */ /* 0x004fe20000010000 */
[----:B-1----:R-:W-:Y:S01]  /*5f00*/  FADD.FTZ R0, R24, R13 ;  /* 0x0000000d18007221 */ /* 0x002fe20000010000 */
[----:B0-----:R-:W-:Y:S01]  /*5f10*/  F2FP.F16.F32.PACK_AB R203, R28, R25 ;  /* 0x000000191ccb723e */ /* 0x001fe200000000ff */
[----:B------:R-:W-:-:S02]  /*5f20*/  IMAD.MOV.U32 R45, RZ, RZ, R151 ;  /* 0x000000ffff2d7224 */ /* 0x000fc400078e0097 */
[----:B------:R-:W-:Y:S01]  /*5f30*/  FADD.FTZ R40, R46, R35 ;  /* 0x000000232e287221 */ /* 0x000fe20000010000 */
[C---:B------:R-:W-:Y:S01]  /*5f40*/  FADD.FTZ R0, R201.reuse, R0 ;  /* 0x00000000c9007221 */ /* 0x040fe20000010000 */
[----:B------:R-:W-:Y:S01]  /*5f50*/  F2FP.F16.F32.PACK_AB R201, R201, R24 ;  /* 0x00000018c9c9723e */ /* 0x000fe200000000ff */
[----:B------:R-:W0:Y:S01]  /*5f60*/  MUFU.EX2 R48, R48 ;  /* 0x0000003000307308 */ /* 0x000e220000000800 */
[----:B------:R-:W-:Y:S01]  /*5f70*/  FADD.FTZ R40, R57, R40 ;  /* 0x0000002839287221 */ /* 0x000fe20000010000 */
[----:B------:R-:W-:Y:S01]  /*5f80*/  FADD.FTZ R13, R25, R0 ;  /* 0x00000000190d7221 */ /* 0x000fe20000010000 */
[----:B------:R-:W-:Y:S02]  /*5f90*/  IMAD.MOV.U32 R57, RZ, RZ, R151 ;  /* 0x000000ffff397224 */ /* 0x000fe400078e0097 */
[----:B------:R-:W-:Y:S01]  /*5fa0*/  FADD.FTZ R27, R47, R40 ;  /* 0x000000282f1b7221 */ /* 0x000fe20000010000 */
[----:B------:R-:W-:Y:S01]  /*5fb0*/  FADD.FTZ R0, R28, R13 ;  /* 0x0000000d1c007221 */ /* 0x000fe20000010000 */
[----:B------:R-:W-:Y:S01]  /*5fc0*/  IMAD.MOV.U32 R46, RZ, RZ, R151 ;  /* 0x000000ffff2e7224 */ /* 0x000fe200078e0097 */
[----:B------:R-:W-:Y:S01]  /*5fd0*/  MUFU.EX2 R36, R36 ;  /* 0x0000002400247308 */ /* 0x000fe20000000800 */
[C---:B------:R-:W-:Y:S01]  /*5fe0*/  FADD.FTZ R27, R198.reuse, R27 ;  /* 0x0000001bc61b7221 */ /* 0x040fe20000010000 */
[----:B---3--:R-:W-:Y:S01]  /*5ff0*/  FADD.FTZ R13, R29, R0 ;  /* 0x000000001d0d7221 */ /* 0x008fe20000010000 */
[----:B------:R-:W-:Y:S01]  /*6000*/  F2FP.F16.F32.PACK_AB R198, R198, R47 ;  /* 0x0000002fc6c6723e */ /* 0x000fe200000000ff */
[----:B------:R-:W-:Y:S01]  /*6010*/  IMAD.MOV.U32 R47, RZ, RZ, R151 ;  /* 0x000000ffff2f7224 */ /* 0x000fe200078e0097 */
[C---:B------:R-:W-:Y:S01]  /*6020*/  F2FP.F16.F32.PACK_AB R197, R34.reuse, R29 ;  /* 0x0000001d22c5723e */ /* 0x040fe200000000ff */
[----:B------:R-:W-:Y:S01]  /*6030*/  FADD.FTZ R13, R34, R13 ;  /* 0x0000000d220d7221 */ /* 0x000fe20000010000 */
[----:B------:R-:W-:Y:S01]  /*6040*/  IMAD.MOV.U32 R40, RZ, RZ, R151 ;  /* 0x000000ffff287224 */ /* 0x000fe200078e0097 */
[----:B------:R-:W1:Y:S01]  /*6050*/  MUFU.EX2 R39, R39 ;  /* 0x0000002700277308 */ /* 0x000e620000000800 */
[----:B0-----:R-:W-:Y:S01]  /*6060*/  FADD.FTZ R0, R48, R27 ;  /* 0x0000001b30007221 */ /* 0x001fe20000010000 */
[----:B------:R-:W-:Y:S01]  /*6070*/  F2FP.F16.F32.PACK_AB R192, R43, R48 ;  /* 0x000000302bc0723e */ /* 0x000fe200000000ff */
[----:B------:R-:W-:-:S02]  /*6080*/  IMAD.MOV.U32 R48, RZ, RZ, R151 ;  /* 0x000000ffff307224 */ /* 0x000fc400078e0097 */
[--C-:B------:R-:W-:Y:S02]  /*6090*/  IMAD.MOV.U32 R35, RZ, RZ, R151.reuse ;  /* 0x000000ffff237224 */ /* 0x100fe400078e0097 */
[--C-:B------:R-:W-:Y:S01]  /*60a0*/  IMAD.MOV.U32 R34, RZ, RZ, R151.reuse ;  /* 0x000000ffff227224 */ /* 0x100fe200078e0097 */
[----:B------:R-:W0:Y:S01]  /*60b0*/  MUFU.EX2 R26, R26 ;  /* 0x0000001a001a7308 */ /* 0x000e220000000800 */
[--C-:B------:R-:W-:Y:S02]  /*60c0*/  IMAD.MOV.U32 R29, RZ, RZ, R151.reuse ;  /* 0x000000ffff1d7224 */ /* 0x100fe400078e0097 */
[--C-:B------:R-:W-:Y:S02]  /*60d0*/  IMAD.MOV.U32 R28, RZ, RZ, R151.reuse ;  /* 0x000000ffff1c7224 */ /* 0x100fe400078e0097 */
[--C-:B------:R-:W-:Y:S02]  /*60e0*/  IMAD.MOV.U32 R25, RZ, RZ, R151.reuse ;  /* 0x000000ffff197224 */ /* 0x100fe400078e0097 */
[----:B------:R-:W-:Y:S01]  /*60f0*/  IMAD.MOV.U32 R24, RZ, RZ, R151 ;  /* 0x000000ffff187224 */ /* 0x000fe200078e0097 */
[----:B------:R2:W3:Y:S01]  /*6100*/  MUFU.EX2 R193, R38 ;  /* 0x0000002600c17308 */ /* 0x0004e20000000800 */
[----:B-1----:R-:W-:-:S07]  /*6110*/  F2FP.F16.F32.PACK_AB R199, R39, R36 ;  /* 0x0000002427c7723e */ /* 0x002fce00000000ff */
[----:B------:R-:W1:Y:S01]  /*6120*/  MUFU.EX2 R41, R41 ;  /* 0x0000002900297308 */ /* 0x000e620000000800 */
[----:B--2---:R-:W-:Y:S01]  /*6130*/  FADD.FTZ R38, R43, R0 ;  /* 0x000000002b267221 */ /* 0x004fe20000010000 */
[----:B------:R-:W-:Y:S01]  /*6140*/  FADD.FTZ R0, R36, R13 ;  /* 0x0000000d24007221 */ /* 0x000fe20000010000 */
[--C-:B------:R-:W-:Y:S02]  /*6150*/  IMAD.MOV.U32 R43, RZ, RZ, R151.reuse ;  /* 0x000000ffff2b7224 */ /* 0x100fe400078e0097 */
[--C-:B------:R-:W-:Y:S02]  /*6160*/  IMAD.MOV.U32 R36, RZ, RZ, R151.reuse ;  /* 0x000000ffff247224 */ /* 0x100fe400078e0097 */
[----:B------:R-:W-:Y:S01]  /*6170*/  FADD.FTZ R27, R39, R0 ;  /* 0x00000000271b7221 */ /* 0x000fe20000010000 */
[----:B------:R-:W-:Y:S01]  /*6180*/  IMAD.MOV.U32 R39, RZ, RZ, R151 ;  /* 0x000000ffff277224 */ /* 0x000fe200078e0097 */
[----:B------:R-:W2:Y:S02]  /*6190*/  MUFU.EX2 R30, R30 ;  /* 0x0000001e001e7308 */ /* 0x000ea40000000800 */
[----:B0-----:R-:W-:Y:S01]  /*61a0*/  FADD.FTZ R0, R26, R27 ;  /* 0x0000001b1a007221 */ /* 0x001fe20000010000 */
[----:B------:R-:W-:-:S03]  /*61b0*/  IMAD.MOV.U32 R27, RZ, RZ, R151 ;  /* 0x000000ffff1b7224 */ /* 0x000fc600078e0097 */
[C---:B---3--:R-:W-:Y:S01]  /*61c0*/  FADD.FTZ R15, R193.reuse, R0 ;  /* 0x00000000c10f7221 */ /* 0x048fe20000010000 */
[----:B------:R-:W-:Y:S01]  /*61d0*/  F2FP.F16.F32.PACK_AB R193, R193, R26 ;  /* 0x0000001ac1c1723e */ /* 0x000fe200000000ff */
[----:B------:R-:W0:Y:S01]  /*61e0*/  MUFU.EX2 R50, R50 ;  /* 0x0000003200327308 */ /* 0x000e220000000800 */
[----:B-1----:R-:W-:Y:S01]  /*61f0*/  FADD.FTZ R13, R41, R38 ;  /* 0x00000026290d7221 */ /* 0x002fe20000010000 */
[----:B------:R-:W-:Y:S02]  /*6200*/  IMAD.MOV.U32 R0, RZ, RZ, 0x3f800000 ;  /* 0x3f800000ff007424 */ /* 0x000fe400078e00ff */
[--C-:B------:R-:W-:Y:S02]  /*6210*/  IMAD.MOV.U32 R38, RZ, RZ, R151.reuse ;  /* 0x000000ffff267224 */ /* 0x100fe400078e0097 */
[----:B------:R-:W-:Y:S02]  /*6220*/  IMAD.MOV.U32 R26, RZ, RZ, R151 ;  /* 0x000000ffff1a7224 */ /* 0x000fe400078e0097 */
[----:B------:R-:W1:Y:S01]  /*6230*/  MUFU.EX2 R31, R31 ;  /* 0x0000001f001f7308 */ /* 0x000e620000000800 */
[----:B--2---:R-:W-:Y:S01]  /*6240*/  FADD.FTZ R12, R30, R15 ;  /* 0x0000000f1e0c7221 */ /* 0x004fe20000010000 */
[C---:B0-----:R-:W-:Y:S01]  /*6250*/  FADD.FTZ R13, R50.reuse, R13 ;  /* 0x0000000d320d7221 */ /* 0x041fe20000010000 */
[----:B------:R-:W-:Y:S01]  /*6260*/  F2FP.F16.F32.PACK_AB R194, R50, R41 ;  /* 0x0000002932c2723e */ /* 0x000fe200000000ff */
[----:B------:R-:W-:-:S02]  /*6270*/  IMAD.MOV.U32 R50, RZ, RZ, R151 ;  /* 0x000000ffff327224 */ /* 0x000fc400078e0097 */
[--C-:B------:R-:W-:Y:S02]  /*6280*/  IMAD.MOV.U32 R41, RZ, RZ, R151.reuse ;  /* 0x000000ffff297224 */ /* 0x100fe400078e0097 */
[C---:B-1----:R-:W-:Y:S01]  /*6290*/  FADD.FTZ R12, R31.reuse, R12 ;  /* 0x0000000c1f0c7221 */ /* 0x042fe20000010000 */
[----:B------:R-:W-:Y:S01]  /*62a0*/  F2FP.F16.F32.PACK_AB R195, R31, R30 ;  /* 0x0000001e1fc3723e */ /* 0x000fe200000000ff */
[--C-:B------:R-:W-:Y:S02]  /*62b0*/  IMAD.MOV.U32 R31, RZ, RZ, R151.reuse ;  /* 0x000000ffff1f7224 */ /* 0x100fe400078e0097 */
[----:B------:R-:W-:Y:S01]  /*62c0*/  IMAD.MOV.U32 R30, RZ, RZ, R151 ;  /* 0x000000ffff1e7224 */ /* 0x000fe200078e0097 */
[----:B------:R-:W-:Y:S06]  /*62d0*/  @!P2 BRA `(.L_x_194) ;  /* 0x0000004000d4a947 */ /* 0x000fec0003800000 */
[----:B------:R-:W-:Y:S01]  /*62e0*/  R2UR UR60, R16 ;  /* 0x00000000103c72ca */ /* 0x000fe200000e0000 */
[----:B------:R-:W-:Y:S01]  /*62f0*/  IMAD.U32 R15, RZ, RZ, UR6 ;  /* 0x00000006ff0f7e24 */ /* 0x000fe2000f8e00ff */
[----:B------:R-:W-:Y:S01]  /*6300*/  CS2R R150, SRZ ;  /* 0x0000000000967805 */ /* 0x000fe2000001ff00 */
[----:B------:R-:W-:Y:S01]  /*6310*/  IMAD.MOV.U32 R20, RZ, RZ, R3 ;  /* 0x000000ffff147224 */ /* 0x000fe200078e0003 */
[----:B------:R-:W-:Y:S01]  /*6320*/  CS2R R146, SRZ ;  /* 0x0000000000927805 */ /* 0x000fe2000001ff00 */
[----:B------:R-:W-:Y:S01]  /*6330*/  IMAD.MOV.U32 R21, RZ, RZ, R4 ;  /* 0x000000ffff157224 */ /* 0x000fe200078e0004 */
[----:B------:R-:W-:Y:S01]  /*6340*/  CS2R R142, SRZ ;  /* 0x00000000008e7805 */ /* 0x000fe2000001ff00 */
[----:B------:R-:W-:Y:S01]  /*6350*/  IMAD.MOV.U32 R237, RZ, RZ, R17 ;  /* 0x000000ffffed7224 */ /* 0x000fe200078e0011 */
[----:B------:R-:W-:Y:S01]  /*6360*/  CS2R R138, SRZ ;  /* 0x00000000008a7805 */ /* 0x000fe2000001ff00 */
[----:B------:R-:W-:Y:S01]  /*6370*/  IMAD.MOV.U32 R0, RZ, RZ, 0x3f800000 ;  /* 0x3f800000ff007424 */ /* 0x000fe200078e00ff */
        /* <DEDUP_REMOVED lines=60> */
[----:B------:R-:W-:-:S06]  /*6740*/  ULDC UR7, c[0x0][0x9d8] ;  /* 0x0002760000077ab9 */ /* 0x000fcc0000000800 */
.L_x_203:
        /* <DEDUP_REMOVED lines=8> */
.L_x_195:
[----:B------:R-:W0:Y:S01]  /*67d0*/  S2UR UR11, SR_CgaCtaId ;  /* 0x00000000000b79c3 */ /* 0x000e220000008800 */
[----:B------:R-:W-:Y:S01]  /*67e0*/  UMOV UR10, 0x400 ;  /* 0x00000400000a7882 */ /* 0x000fe20000000000 */
[----:B------:R-:W-:Y:S01]  /*67f0*/  SHF.L.U32 R3, R17, 0x1f, RZ ;  /* 0x0000001f11037819 */ /* 0x000fe200000006ff */
[----:B0-----:R-:W-:-:S06]  /*6800*/  ULEA UR10, UR11, UR10, 0x18 ;  /* 0x0000000a0b0a7291 */ /* 0x001fcc000f8ec03f */
[----:B------:R-:W-:-:S05]  /*6810*/  IMAD.U32 R5, RZ, RZ, UR10 ;  /* 0x0000000aff057e24 */ /* 0x000fca000f8e00ff */
[----:B------:R-:W-:-:S13]  /*6820*/  R2UR UR61, R5 ;  /* 0x00000000053d72ca */ /* 0x000fda00000e0000 */
[----:B------:R-:W-:-:S09]  /*6830*/  ULEA UR61, UR6, UR61, 0x3 ;  /* 0x0000003d063d7291 */ /* 0x000fd2000f8e183f */
[----:B------:R0:W1:Y:S01]  /*6840*/  SYNCS.PHASECHK.TRANS64.TRYWAIT P2, [UR61+0x38830], R3 ;  /* 0x03883003ff0075a7 */ /* 0x000062000804017d */
[----:B------:R-:W-:Y:S05]  /*6850*/  @!P0 BRA `(.L_x_196) ;  /* 0x0000000000048947 */ /* 0x000fea0003800000 */
[----:B------:R-:W-:Y:S01]  /*6860*/  BPT.TRAP 0x1 ;  /* 0x000000040000795c */ /* 0x000fe20000300000 */
.L_x_196:
[----:B-1----:R-:W-:Y:S05]  /*6870*/  @P2 BRA `(.L_x_197) ;  /* 0x0000000000082947 */ /* 0x002fea0003800000 */
[----:B------:R-:W1:Y:S02]  /*6880*/  SYNCS.PHASECHK.TRANS64.TRYWAIT P2, [UR61+0x38830], R3 ;  /* 0x03883003ff0075a7 */ /* 0x000e64000804017d */
[----:B-1----:R-:W-:Y:S05]  /*6890*/  @!P2 BRA `(.L_x_198) ;  /* 0x00000114002ca947 */ /* 0x002fea0003800000 */
.L_x_197:
[----:B------:R-:W-:Y:S01]  /*68a0*/  R2UR UR10, R14 ;  /* 0x000000000e0a72ca */ /* 0x000fe200000e0000 */
[----:B------:R-:W-:Y:S01]  /*68b0*/  WARPGROUP.ARRIVE ;  /* 0x00000000000079c5 */ /* 0x000fe20000000000 */
[----:B------:R-:W-:Y:S01]  /*68c0*/  R2UR UR6, R16 ;  /* 0x00000000100672ca */ /* 0x000fe200000e0000 */
[----:B------:R-:W-:Y:S01]  /*68d0*/  UMOV UR52, UR56 ;  /* 0x0000003800347c82 */ /* 0x000fe20008000000 */
[----:B------:R-:W-:Y:S01]  /*68e0*/  UMOV UR53, UR57 ;  /* 0x0000003900357c82 */ /* 0x000fe20008000000 */
[----:B------:R-:W-:Y:S01]  /*68f0*/  UMOV UR55, 0x40000040 ;  /* 0x4000004000377882 */ /* 0x000fe20000000000 */
[----:B------:R-:W-:Y:S01]  /*6900*/  UMOV UR59, 0x40000040 ;  /* 0x40000040003b7882 */ /* 0x000fe20000000000 */
[----:B------:R-:W-:Y:S01]  /*6910*/  R2UR UR18, R10 ;  /* 0x000000000a1272ca */ /* 0x000fe200000e0000 */
[----:B------:R-:W-:Y:S01]  /*6920*/  UMOV UR23, 0x40000040 ;  /* 0x4000004000177882 */ /* 0x000fe20000000000 */
[----:B------:R-:W-:Y:S01]  /*6930*/  R2UR UR19, R11 ;  /* 0x000000000b1372ca */ /* 0x000fe200000e0000 */
[----:B------:R-:W-:Y:S01]  /*6940*/  UMOV UR27, 0x40000040 ;  /* 0x40000040001b7882 */ /* 0x000fe20000000000 */
[----:B------:R-:W-:Y:S01]  /*6950*/  R2UR UR14, R8 ;  /* 0x00000000080e72ca */ /* 0x000fe200000e0000 */
[----:B------:R-:W-:Y:S01]  /*6960*/  UMOV UR31, 0x40000040 ;  /* 0x40000040001f7882 */ /* 0x000fe20000000000 */
[----:B------:R-:W-:Y:S01]  /*6970*/  R2UR UR15, R9 ;  /* 0x00000000090f72ca */ /* 0x000fe200000e0000 */
[----:B------:R-:W-:Y:S01]  /*6980*/  UMOV UR35, 0x40000040 ;  /* 0x4000004000237882 */ /* 0x000fe20000000000 */
[----:B------:R-:W-:Y:S01]  /*6990*/  UIMAD UR6, UR6, 0xa00, UR10 ;  /* 0x00000a00060678a4 */ /* 0x000fe2000f8e020a */
[-C--:B------:R-:W-:Y:S01]  /*69a0*/  FMUL.FTZ R24, R24, R2.reuse ;  /* 0x0000000218187220 */ /* 0x080fe20000410000 */
[----:B------:R-:W-:Y:S01]  /*69b0*/  UMOV UR39, 0x40000040 ;  /* 0x4000004000277882 */ /* 0x000fe20000000000 */
[----:B------:R-:W-:Y:S01]  /*69c0*/  UMOV UR43, 0x40000040 ;  /* 0x40000040002b7882 */ /* 0x000fe20000000000 */
[----:B------:R-:W-:Y:S01]  /*69d0*/  UIADD3 UR58, UR6, 0x80, URZ ;  /* 0x00000080063a7890 */ /* 0x000fe2000fffe03f */
[-C--:B------:R-:W-:Y:S01]  /*69e0*/  FMUL.FTZ R25, R25, R2.reuse ;  /* 0x0000000219197220 */ /* 0x080fe20000410000 */
[----:B------:R-:W-:Y:S01]  /*69f0*/  UIADD3 UR10, UR6, 0x180, URZ ;  /* 0x00000180060a7890 */ /* 0x000fe2000fffe03f */
[-C--:B------:R-:W-:Y:S01]  /*6a00*/  FMUL.FTZ R28, R28, R2.reuse ;  /* 0x000000021c1c7220 */ /* 0x080fe20000410000 */
[----:B------:R-:W-:Y:S01]  /*6a10*/  UMOV UR54, UR6 ;  /* 0x0000000600367c82 */ /* 0x000fe20008000000 */
[----:B------:R-:W-:Y:S01]  /*6a20*/  UIADD3 UR11, UR6, 0x200, URZ ;  /* 0x00000200060b7890 */ /* 0x000fe2000fffe03f */
[----:B------:R-:W-:Y:S01]  /*6a30*/  HGMMA.64x16x16.F32 R184, gdesc[UR52], RZ, !UPT, gsb0 ;  /* 0x0020000034b879f0 */ /* 0x000fe2000c0008ff */
[----:B------:R-:W-:Y:S01]  /*6a40*/  UIADD3 UR54, UR6, 0x100, URZ ;  /* 0x0000010006367890 */ /* 0x000fe2000fffe03f */
[-C--:B------:R-:W-:Y:S01]  /*6a50*/  FMUL.FTZ R29, R29, R2.reuse ;  /* 0x000000021d1d7220 */ /* 0x080fe20000410000 */
[----:B------:R-:W-:Y:S01]  /*6a60*/  UMOV UR52, UR56 ;  /* 0x0000003800347c82 */ /* 0x000fe20008000000 */
[----:B------:R-:W-:Y:S01]  /*6a70*/  UMOV UR53, UR57 ;  /* 0x0000003900357c82 */ /* 0x000fe20008000000 */
[----:B------:R-:W-:Y:S01]  /*6a80*/  UMOV UR55, 0x40000040 ;  /* 0x4000004000377882 */ /* 0x000fe20000000000 */
[----:B------:R-:W-:Y:S01]  /*6a90*/  UIADD3 UR22, UR6, 0x286, URZ ;  /* 0x0000028606167890 */ /* 0x000fe2000fffe03f */
[-C--:B------:R-:W-:Y:S01]  /*6aa0*/  FMUL.FTZ R32, R32, R2.reuse ;  /* 0x0000000220207220 */ /* 0x080fe20000410000 */
        /* <DEDUP_REMOVED lines=52> */
[----:B------:R-:W-:Y:S01]  /*6df0*/  UMOV UR58, UR10 ;  /* 0x0000000a003a7c82 */ /* 0x000fe20008000000 */
[----:B------:R-:W-:Y:S01]  /*6e00*/  UMOV UR59, 0x40000040 ;  /* 0x40000040003b7882 */ /* 0x000fe20000000000 */
[----:B------:R-:W-:Y:S01]  /*6e10*/  UIADD3 UR10, UR6, 0x102, URZ ;  /* 0x00000102060a7890 */ /* 0x000fe2000fffe03f */
        /* <DEDUP_REMOVED lines=57> */
[----:B------:R-:W-:Y:S01]  /*71b0*/  UMOV UR53, UR57 ;  /* 0x0000003900357c82 */ /* 0x000fe20008000000 */
        /* <DEDUP_REMOVED lines=34> */
[----:B------:R-:W-:-:S06]  /*73e0*/  WARPGROUP.ARRIVE ;  /* 0x00000000000079c5 */ /* 0x000fcc0000000000 */
[----:B------:R-:W-:Y:S01]  /*73f0*/  HGMMA.64x16x16.F32 R160, gdesc[UR56], RZ, !UPT, gsb0 ;  /* 0x0020000038a079f0 */ /* 0x000fe2000c0008ff */
[----:B------:R-:W-:Y:S02]  /*7400*/  R2UR UR58, R6 ;  /* 0x00000000063a72ca */ /* 0x000fe400000e0000 */
[----:B------:R-:W-:Y:S01]  /*7410*/  R2UR UR59, R7 ;  /* 0x00000000073b72ca */ /* 0x000fe200000e0000 */
        /* <DEDUP_REMOVED lines=463> */
.L_x_199:
[----:B------:R-:W-:Y:S02]  /*9110*/  R2UR UR6, R5 ;  /* 0x00000000050672ca */ /* 0x000fe400000e0000 */
[----:B------:R-:W-:-:S11]  /*9120*/  SHF.L.U32 R0, R237, 0x1f, RZ ;  /* 0x0000001fed007819 */ /* 0x000fd600000006ff */
[----:B------:R-:W-:-:S09]  /*9130*/  ULEA UR6, UR60, UR6, 0x3 ;  /* 0x000000063c067291 */ /* 0x000fd2000f8e183f */
[----:B------:R2:W3:Y:S01]  /*9140*/  SYNCS.PHASECHK.TRANS64.TRYWAIT P2, [UR6+0x38850], R0 ;  /* 0x03885000ff0075a7 */ /* 0x0004e20008040146 */
[----:B------:R-:W-:Y:S05]  /*9150*/  @!P0 BRA `(.L_x_200) ;  /* 0x0000000000048947 */ /* 0x000fea0003800000 */
[----:B------:R-:W-:Y:S01]  /*9160*/  BPT.TRAP 0x1 ;  /* 0x000000040000795c */ /* 0x000fe20000300000 */
.L_x_200:
[----:B---3--:R-:W-:Y:S05]  /*9170*/  @P2 BRA `(.L_x_201) ;  /* 0x0000000000082947 */ /* 0x008fea0003800000 */
[----:B------:R-:W3:Y:S02]  /*9180*/  SYNCS.PHASECHK.TRANS64.TRYWAIT P2, [UR6+0x38850], R0 ;  /* 0x03885000ff0075a7 */ /* 0x000ee40008040146 */
[----:B---3--:R-:W-:Y:S05]  /*9190*/  @!P2 BRA `(.L_x_202) ;  /* 0x000000ec0004a947 */ /* 0x008fea0003800000 */
.L_x_201:
[----:B------:R-:W-:Y:S01]  /*91a0*/  R2UR UR10, R5 ;  /* 0x00000000050a72ca */ /* 0x000fe200000e0000 */
[----:B------:R-:W-:Y:S01]  /*91b0*/  WARPGROUP.ARRIVE ;  /* 0x00000000000079c5 */ /* 0x000fe20000000000 */
[----:B------:R-:W-:Y:S01]  /*91c0*/  UMOV UR11, 0x40000040 ;  /* 0x40000040000b7882 */ /* 0x000fe20000000000 */
[----:B--23--:R-:W-:Y:S01]  /*91d0*/  FMUL.FTZ R0, R184, UR7 ;  /* 0x00000007b8007c20 */ /* 0x00cfe20008410000 */
[----:B01----:R-:W-:Y:S01]  /*91e0*/  FMUL.FTZ R3, R185, UR7 ;  /* 0x00000007b9037c20 */ /* 0x003fe20008410000 */
[----:B------:R-:W-:Y:S01]  /*91f0*/  FMUL.FTZ R185, R187, UR7 ;  /* 0x00000007bbb97c20 */ /* 0x000fe20008410000 */
[----:B------:R-:W-:Y:S01]  /*9200*/  FMUL.FTZ R187, R188, UR7 ;  /* 0x00000007bcbb7c20 */ /* 0x000fe20008410000 */
[----:B------:R-:W-:Y:S01]  /*9210*/  FMUL.FTZ R188, R189, UR7 ;  /* 0x00000007bdbc7c20 */ /* 0x000fe20008410000 */
[----:B------:R-:W-:Y:S01]  /*9220*/  FMUL.FTZ R184, R186, UR7 ;  /* 0x00000007bab87c20 */ /* 0x000fe20008410000 */
[----:B------:R-:W0:Y:S01]  /*9230*/  MUFU.TANH R0, R0 ;  /* 0x0000000000007308 */ /* 0x000e220000002400 */
[----:B------:R-:W-:Y:S01]  /*9240*/  FMUL.FTZ R186, R190, UR7 ;  /* 0x00000007beba7c20 */ /* 0x000fe20008410000 */
        /* <DEDUP_REMOVED lines=15> */
[----:B------:R-:W2:Y:S01]  /*9340*/  MUFU.TANH R187, R187 ;  /* 0x000000bb00bb7308 */ /* 0x000ea20000002400 */
[----:B0-----:R-:W-:Y:S01]  /*9350*/  FMNMX.FTZ R2, R0, R21, !PT ;  /* 0x0000001500027209 */ /* 0x001fe20007810000 */
[----:B------:R-:W-:Y:S01]  /*9360*/  FMUL.FTZ R164, R164, UR7 ;  /* 0x00000007a4a47c20 */ /* 0x000fe20008410000 */
[----:B------:R-:W-:Y:S01]  /*9370*/  UIMAD UR60, UR60, 0xa00, UR10 ;  /* 0x00000a003c3c78a4 */ /* 0x000fe2000f8e020a */
[----:B------:R-:W-:Y:S01]  /*9380*/  FMUL.FTZ R165, R165, UR7 ;  /* 0x00000007a5a57c20 */ /* 0x000fe20008410000 */
[----:B------:R-:W-:Y:S01]  /*9390*/  FMUL.FTZ R152, R152, UR7 ;  /* 0x0000000798987c20 */ /* 0x000fe20008410000 */
[----:B------:R-:W-:Y:S01]  /*93a0*/  FMUL.FTZ R176, R178, UR7 ;  /* 0x00000007b2b07c20 */ /* 0x000fe20008410000 */
[----:B------:R-:W-:Y:S01]  /*93b0*/  FMUL.FTZ R178, R179, UR7 ;  /* 0x00000007b3b27c20 */ /* 0x000fe20008410000 */
[----:B------:R-:W0:Y:S01]  /*93c0*/  MUFU.TANH R188, R188 ;  /* 0x000000bc00bc7308 */ /* 0x000e220000002400 */
[----:B-1----:R-:W-:Y:S01]  /*93d0*/  FMNMX.FTZ R2, R3, R2, !PT ;  /* 0x0000000203027209 */ /* 0x002fe20007810000 */
[----:B------:R-:W-:Y:S01]  /*93e0*/  UMOV UR10, UR60 ;  /* 0x0000003c000a7c82 */ /* 0x000fe20008000000 */
[----:B------:R-:W-:Y:S01]  /*93f0*/  FMUL.FTZ R179, R182, UR7 ;  /* 0x00000007b6b37c20 */ /* 0x000fe20008410000 */
[----:B------:R-:W-:Y:S01]  /*9400*/  HGMMA.64x256x16.F32 R24, R208, gdesc[UR8].tnspB, R24, gsb0 ;  /* 0x43e00008d0187df0 */ /* 0x000fe20008000818 */
[----:B------:R-:W-:Y:S01]  /*9410*/  UIADD3 UR10, UR60, 0x80, URZ ;  /* 0x000000803c0a7890 */ /* 0x000fe2000fffe03f */
[----:B------:R-:W-:Y:S01]  /*9420*/  FMUL.FTZ R182, R153, UR7 ;  /* 0x0000000799b67c20 */ /* 0x000fe20008410000 */
[----:B------:R-:W-:Y:S01]  /*9430*/  UMOV UR11, 0x40000040 ;  /* 0x40000040000b7882 */ /* 0x000fe20000000000 */
[----:B------:R-:W1:Y:S01]  /*9440*/  MUFU.TANH R190, R190 ;  /* 0x000000be00be7308 */ /* 0x000e620000002400 */
[----:B--2---:R-:W-:Y:S01]  /*9450*/  FMNMX.FTZ R2, R187, R2, !PT ;  /* 0x00000002bb027209 */ /* 0x004fe20007810000 */
[----:B------:R-:W-:Y:S01]  /*9460*/  FMUL.FTZ R153, R156, UR7 ;  /* 0x000000079c997c20 */ /* 0x000fe20008410000 */
[----:B------:R-:W-:Y:S01]  /*9470*/  FMUL.FTZ R157, R157, UR7 ;  /* 0x000000079d9d7c20 */ /* 0x000fe20008410000 */
[----:B------:R-:W-:Y:S01]  /*9480*/  FMUL.FTZ R189, R191, UR7 ;  /* 0x00000007bfbd7c20 */ /* 0x000fe20008410000 */
[----:B------:R-:W-:Y:S01]  /*9490*/  FMUL.FTZ R156, R183, UR7 ;  /* 0x00000007b79c7c20 */ /* 0x000fe20008410000 */
[----:B------:R-:W-:Y:S01]  /*94a0*/  ULDC UR14, c[0x0][0x988] ;  /* 0x00026200000e7ab9 */ /* 0x000fe20000000800 */
[----:B------:R-:W-:Y:S01]  /*94b0*/  FMUL.FTZ R170, R170, UR7 ;  /* 0x00000007aaaa7c20 */ /* 0x000fe20008410000 */
[----:B------:R-:W2:Y:S01]  /*94c0*/  MUFU.TANH R177, R177 ;  /* 0x000000b100b17308 */ /* 0x000ea20000002400 */
[----:B0-----:R-:W-:Y:S01]  /*94d0*/  FMNMX.FTZ R2, R188, R2, !PT ;  /* 0x00000002bc027209 */ /* 0x001fe20007810000 */
[----:B------:R-:W-:Y:S01]  /*94e0*/  FMUL.FTZ R171, R171, UR7 ;  /* 0x00000007abab7c20 */ /* 0x000fe20008410000 */
[----:B------:R-:W-:Y:S01]  /*94f0*/  FMUL.FTZ R174, R174, UR7 ;  /* 0x00000007aeae7c20 */ /* 0x000fe20008410000 */
[----:B------:R-:W-:Y:S01]  /*9500*/  FMUL.FTZ R175, R175, UR7 ;  /* 0x00000007afaf7c20 */ /* 0x000fe20008410000 */
[----:B------:R-:W-:Y:S01]  /*9510*/  FMUL.FTZ R162, R162, UR7 ;  /* 0x00000007a2a27c20 */ /* 0x000fe20008410000 */
[----:B------:R-:W-:Y:S01]  /*9520*/  FMUL.FTZ R163, R163, UR7 ;  /* 0x00000007a3a37c20 */ /* 0x000fe20008410000 */
[----:B------:R-:W-:Y:S01]  /*9530*/  FMUL.FTZ R166, R166, UR7 ;  /* 0x00000007a6a67c20 */ /* 0x000fe20008410000 */
[----:B------:R-:W0:Y:S01]  /*9540*/  MUFU.TANH R180, R180 ;  /* 0x000000b400b47308 */ /* 0x000e220000002400 */
[----:B-1----:R-:W-:Y:S01]  /*9550*/  FMNMX.FTZ R2, R190, R2, !PT ;  /* 0x00000002be027209 */ /* 0x002fe20007810000 */
[----:B------:R-:W-:Y:S01]  /*9560*/  FMUL.FTZ R167, R167, UR7 ;  /* 0x00000007a7a77c20 */ /* 0x000fe20008410000 */
[----:B------:R-:W-:Y:S01]  /*9570*/  FMUL.FTZ R154, R154, UR7 ;  /* 0x000000079a9a7c20 */ /* 0x000fe20008410000 */
[----:B------:R-:W-:Y:S01]  /*9580*/  FMUL.FTZ R155, R155, UR7 ;  /* 0x000000079b9b7c20 */ /* 0x000fe20008410000 */
[----:B------:R-:W-:Y:S01]  /*9590*/  FMUL.FTZ R158, R158, UR7 ;  /* 0x000000079e9e7c20 */ /* 0x000fe20008410000 */
[----:B------:R-:W-:Y:S01]  /*95a0*/  FMUL.FTZ R159, R159, UR7 ;  /* 0x000000079f9f7c20 */ /* 0x000fe20008410000 */
[----:B------:R-:W-:Y:S01]  /*95b0*/  VOTEU.ALL UP0, P1 ;  /* 0x00000000003f7886 */ /* 0x000fe20000800000 */
[----:B------:R-:W1:Y:S01]  /*95c0*/  MUFU.TANH R181, R181 ;  /* 0x000000b500b57308 */ /* 0x000e620000002400 */
[----:B--2---:R-:W-:Y:S01]  /*95d0*/  FMNMX.FTZ R2, R177, R2, !PT ;  /* 0x00000002b1027209 */ /* 0x004fe20007810000 */
[----:B------:R-:W-:-:S02]  /*95e0*/  IMAD.MOV.U32 R237, RZ, RZ, R17 ;  /* 0x000000ffffed7224 */ /* 0x000fc400078e0011 */
[----:B------:R-:W-:Y:S02]  /*95f0*/  @!UP0 UIADD3 UR61, UR61, 0x38840, URZ ;  /* 0x000388403d3d8890 */ /* 0x000fe4000fffe03f */
[----:B------:R-:W-:Y:S02]  /*9600*/  @!UP0 UIADD3 UR6, UR6, 0x38860, URZ ;  /* 0x0003886006068890 */ /* 0x000fe4000fffe03f */
[----:B------:R-:W2:Y:S01]  /*9610*/  MUFU.TANH R168, R168 ;  /* 0x000000a800a87308 */ /* 0x000ea20000002400 */
[----:B0-----:R-:W-:Y:S01]  /*9620*/  FMNMX.FTZ R2, R180, R2, !PT ;  /* 0x00000002b4027209 */ /* 0x001fe20007810000 */
[----:B------:R-:W-:Y:S02]  /*9630*/  @!UP0 UPRMT UR61, URZ, 0x654, UR61 ;  /* 0x000006543f3d8896 */ /* 0x000fe4000800003d */
[----:B------:R-:W-:-:S04]  /*9640*/  @!UP0 UPRMT UR6, URZ, 0x654, UR6 ;  /* 0x000006543f068896 */ /* 0x000fc80008000006 */
[----:B------:R-:W0:Y:S01]  /*9650*/  MUFU.TANH R169, R169 ;  /* 0x000000a900a97308 */ /* 0x000e220000002400 */
[----:B-1----:R-:W-:-:S07]  /*9660*/  FMNMX.FTZ R2, R181, R2, !PT ;  /* 0x00000002b5027209 */ /* 0x002fce0007810000 */
[----:B------:R-:W1:Y:S01]  /*9670*/  MUFU.TANH R172, R172 ;  /* 0x000000ac00ac7308 */ /* 0x000e620000002400 */
[----:B--2---:R-:W-:-:S07]  /*9680*/  FMNMX.FTZ R2, R168, R2, !PT ;  /* 0x00000002a8027209 */ /* 0x004fce0007810000 */
[----:B------:R-:W2:Y:S01]  /*9690*/  MUFU.TANH R173, R173 ;  /* 0x000000ad00ad7308 */ /* 0x000ea20000002400 */
[----:B0-----:R-:W-:-:S07]  /*96a0*/  FMNMX.FTZ R2, R169, R2, !PT ;  /* 0x00000002a9027209 */ /* 0x001fce0007810000 */
        /* <DEDUP_REMOVED lines=19> */
[----:B-1----:R-:W-:-:S05]  /*97e0*/  FMNMX.FTZ R4, R157, R2, !PT ;  /* 0x000000029d047209 */ /* 0x002fca0007810000 */
[----:B------:R-:W1:Y:S02]  /*97f0*/  SHFL.BFLY PT, R2, R4, 0x2, 0x1f ;  /* 0x0c401f0004027f89 */ /* 0x000e6400000e0000 */
[----:B------:R-:W3:Y:S08]  /*9800*/  MUFU.TANH R186, R186 ;  /* 0x000000ba00ba7308 */ /* 0x000ef00000002400 */
[----:B------:R-:W4:Y:S08]  /*9810*/  MUFU.TANH R189, R189 ;  /* 0x000000bd00bd7308 */ /* 0x000f300000002400 */
[----:B------:R-:W5:Y:S01]  /*9820*/  MUFU.TANH R176, R176 ;  /* 0x000000b000b07308 */ /* 0x000f620000002400 */
[----:B-1----:R-:W-:-:S07]  /*9830*/  FMNMX.FTZ R4, R4, R2, !PT ;  /* 0x0000000204047209 */ /* 0x002fce0007810000 */
[----:B------:R-:W1:Y:S01]  /*9840*/  MUFU.TANH R178, R178 ;  /* 0x000000b200b27308 */ /* 0x000e620000002400 */
[----:B------:R-:W2:Y:S07]  /*9850*/  SHFL.BFLY PT, R2, R4, 0x1, 0x1f ;  /* 0x0c201f0004027f89 */ /* 0x000eae00000e0000 */
[----:B------:R-:W1:Y:S08]  /*9860*/  MUFU.TANH R179, R179 ;  /* 0x000000b300b37308 */ /* 0x000e700000002400 */
[----:B------:R-:W1:Y:S08]  /*9870*/  MUFU.TANH R156, R156 ;  /* 0x0000009c009c7308 */ /* 0x000e700000002400 */
[----:B------:R-:W1:Y:S01]  /*9880*/  MUFU.TANH R170, R170 ;  /* 0x000000aa00aa7308 */ /* 0x000e620000002400 */
[----:B--2---:R-:W-:-:S02]  /*9890*/  FMNMX.FTZ R4, R4, R2, !PT ;  /* 0x0000000204047209 */ /* 0x004fc40007810000 */
[----:B------:R-:W-:-:S03]  /*98a0*/  FMNMX.FTZ R2, R184, R20, !PT ;  /* 0x00000014b8027209 */ /* 0x000fc60007810000 */
[----:B------:R-:W-:Y:S01]  /*98b0*/  FADD.FTZ R21, -R4, R21 ;  /* 0x0000001504157221 */ /* 0x000fe20000010100 */
[----:B0-----:R-:W-:Y:S01]  /*98c0*/  FMNMX.FTZ R2, R185, R2, !PT ;  /* 0x00000002b9027209 */ /* 0x001fe20007810000 */
[----:B------:R-:W0:Y:S03]  /*98d0*/  MUFU.TANH R171, R171 ;  /* 0x000000ab00ab7308 */ /* 0x000e260000002400 */
[----:B---3--:R-:W-:-:S05]  /*98e0*/  FMNMX.FTZ R2, R186, R2, !PT ;  /* 0x00000002ba027209 */ /* 0x008fca0007810000 */
[----:B------:R-:W2:Y:S08]  /*98f0*/  MUFU.TANH R174, R174 ;  /* 0x000000ae00ae7308 */ /* 0x000eb00000002400 */
[----:B------:R-:W3:Y:S08]  /*9900*/  MUFU.TANH R175, R175 ;  /* 0x000000af00af7308 */ /* 0x000ef00000002400 */
[----:B------:R-:W3:Y:S08]  /*9910*/  MUFU.TANH R162, R162 ;  /* 0x000000a200a27308 */ /* 0x000ef00000002400 */
[----:B------:R-:W3:Y:S08]  /*9920*/  MUFU.TANH R163, R163 ;  /* 0x000000a300a37308 */ /* 0x000ef00000002400 */
[----:B------:R-:W3:Y:S08]  /*9930*/  MUFU.TANH R166, R166 ;  /* 0x000000a600a67308 */ /* 0x000ef00000002400 */
[----:B------:R-:W3:Y:S08]  /*9940*/  MUFU.TANH R167, R167 ;  /* 0x000000a700a77308 */ /* 0x000ef00000002400 */
[----:B------:R-:W3:Y:S01]  /*9950*/  MUFU.TANH R154, R154 ;  /* 0x0000009a009a7308 */ /* 0x000ee20000002400 */
[----:B------:R-:W-:-:S02]  /*9960*/  WARPGROUP.DEPBAR.LE gsb0, 0x0 ;  /* 0x00008000000079c5 */ /* 0x000fc40000010000 */
[----:B------:R-:W-:-:S05]  /*9970*/  WARPGROUP.ARRIVE ;  /* 0x00000000000079c5 */ /* 0x000fca0000000000 */
[----:B------:R-:W3:Y:S01]  /*9980*/  MUFU.TANH R155, R155 ;  /* 0x0000009b009b7308 */ /* 0x000ee20000002400 */
[----:B------:R-:W-:Y:S01]  /*9990*/  HGMMA.64x256x16.F32 R24, R204, gdesc[UR8].tnspB, R24, gsb0 ;  /* 0x43e00008cc187df0 */ /* 0x000fe20008000818 */
[----:B------:R-:W-:Y:S01]  /*99a0*/  UIADD3 UR10, UR60, 0x100, URZ ;  /* 0x000001003c0a7890 */ /* 0x000fe2000fffe03f */
[----:B------:R-:W-:-:S05]  /*99b0*/  UMOV UR11, 0x40000040 ;  /* 0x40000040000b7882 */ /* 0x000fca0000000000 */
[----:B------:R-:W3:Y:S08]  /*99c0*/  MUFU.TANH R158, R158 ;  /* 0x0000009e009e7308 */ /* 0x000ef00000002400 */
[----:B------:R-:W3:Y:S01]  /*99d0*/  MUFU.TANH R159, R159 ;  /* 0x0000009f009f7308 */ /* 0x000ee20000002400 */
[----:B------:R-:W-:Y:S02]  /*99e0*/  WARPGROUP.DEPBAR.LE gsb0, 0x0 ;  /* 0x00008000000079c5 */ /* 0x000fe40000010000 */
[----:B------:R-:W-:-:S10]  /*99f0*/  WARPGROUP.ARRIVE ;  /* 0x00000000000079c5 */ /* 0x000fd40000000000 */
        /* <DEDUP_REMOVED lines=8> */
[----:B------:R-:W-:Y:S01]  /*9a80*/  R2UR UR60, R16 ;  /* 0x00000000103c72ca */ /* 0x000fe200000e0000 */
[----:B------:R-:W-:Y:S01]  /*9a90*/  UMOV UR11, 0x40000040 ;  /* 0x40000040000b7882 */ /* 0x000fe20000000000 */
[----:B------:R-:W-:Y:S02]  /*9aa0*/  WARPGROUP.DEPBAR.LE gsb0, 0x0 ;  /* 0x00008000000079c5 */ /* 0x000fe40000010000 */
[----:B------:R-:W-:-:S15]  /*9ab0*/  WARPGROUP.ARRIVE ;  /* 0x00000000000079c5 */ /* 0x000fde0000000000 */
[----:B------:R-:W-:-:S07]  /*9ac0*/  NOP ;  /* 0x0000000000007918 */ /* 0x000fce0000000000 */
[----:B------:R-:W-:Y:S01]  /*9ad0*/  HGMMA.64x256x16.F32 R24, R192, gdesc[UR8].tnspB, R24, gsb0 ;  /* 0x43e00008c0187df0 */ /* 0x000fe20008000818 */
[----:B------:R-:W-:Y:S01]  /*9ae0*/  UMOV UR10, UR14 ;  /* 0x0000000e000a7c82 */ /* 0x000fe20008000000 */
[----:B------:R-:W-:Y:S01]  /*9af0*/  R2UR UR11, R15 ;  /* 0x000000000f0b72ca */ /* 0x000fe200000e0000 */
[----:B------:R-:W-:Y:S01]  /*9b00*/  FMUL.FTZ R15, R21, UR10 ;  /* 0x0000000a150f7c20 */ /* 0x000fe20008410000 */
[----:B----4-:R-:W-:Y:S02]  /*9b10*/  FMNMX.FTZ R21, R189, R2, !PT ;  /* 0x00000002bd157209 */ /* 0x010fe40007810000 */
[----:B------:R-:W-:Y:S01]  /*9b20*/  R2UR UR14, R18 ;  /* 0x00000000120e72ca */ /* 0x000fe200000e0000 */
[----:B------:R4:W-:Y:S01]  /*9b30*/  MUFU.EX2 R2, R15 ;  /* 0x0000000f00027308 */ /* 0x0009e20000000800 */
[----:B-----5:R-:W-:-:S04]  /*9b40*/  FMNMX.FTZ R21, R176, R21, !PT ;  /* 0x00000015b0157209 */ /* 0x020fc80007810000 */
[----:B-1----:R-:W-:Y:S01]  /*9b50*/  FMNMX.FTZ R21, R178, R21, !PT ;  /* 0x00000015b2157209 */ /* 0x002fe20007810000 */
[----:B----4-:R-:W-:-:S06]  /*9b60*/  FMUL.FTZ R15, R4, UR10 ;  /* 0x0000000a040f7c20 */ /* 0x010fcc0008410000 */
[----:B------:R-:W-:Y:S01]  /*9b70*/  UISETP.GT.AND UP0, UPT, UR11, UR14, UPT ;  /* 0x0000000e0b00728c */ /* 0x000fe2000bf04270 */
[--C-:B------:R-:W-:Y:S01]  /*9b80*/  FFMA.FTZ R208, R0, UR10, -R15.reuse ;  /* 0x0000000a00d07c23 */ /* 0x100fe2000801080f */
[----:B------:R-:W-:Y:S01]  /*9b90*/  FMNMX.FTZ R0, R179, R21, !PT ;  /* 0x00000015b3007209 */ /* 0x000fe20007810000 */
[--C-:B------:R-:W-:Y:S01]  /*9ba0*/  FFMA.FTZ R3, R3, UR10, -R15.reuse ;  /* 0x0000000a03037c23 */ /* 0x100fe2000801080f */
[--C-:B------:R-:W-:Y:S01]  /*9bb0*/  FFMA.FTZ R210, R187, UR10, -R15.reuse ;  /* 0x0000000abbd27c23 */ /* 0x100fe2000801080f */
[--C-:B------:R-:W-:Y:S01]  /*9bc0*/  FFMA.FTZ R183, R188, UR10, -R15.reuse ;  /* 0x0000000abcb77c23 */ /* 0x100fe2000801080f */
[----:B------:R-:W-:Y:S01]  /*9bd0*/  FMNMX.FTZ R0, R156, R0, !PT ;  /* 0x000000009c007209 */ /* 0x000fe20007810000 */
[----:B------:R1:W-:Y:S01]  /*9be0*/  MUFU.EX2 R21, R3 ;  /* 0x0000000300157308 */ /* 0x0003e20000000800 */
[--C-:B------:R-:W-:Y:S01]  /*9bf0*/  FFMA.FTZ R200, R168, UR10, -R15.reuse ;  /* 0x0000000aa8c87c23 */ /* 0x100fe2000801080f */
[--C-:B------:R-:W-:Y:S01]  /*9c00*/  FFMA.FTZ R196, R160, UR10, -R15.reuse ;  /* 0x0000000aa0c47c23 */ /* 0x100fe2000801080f */
[----:B------:R-:W-:Y:S01]  /*9c10*/  FMNMX.FTZ R0, R170, R0, !PT ;  /* 0x00000000aa007209 */ /* 0x000fe20007810000 */
[--C-:B------:R-:W-:Y:S01]  /*9c20*/  FFMA.FTZ R206, R180, UR10, -R15.reuse ;  /* 0x0000000ab4ce7c23 */ /* 0x100fe2000801080f */
[--C-:B------:R-:W-:Y:S01]  /*9c30*/  FFMA.FTZ R168, R169, UR10, -R15.reuse ;  /* 0x0000000aa9a87c23 */ /* 0x100fe2000801080f */
[--C-:B------:R-:W-:Y:S01]  /*9c40*/  FFMA.FTZ R160, R161, UR10, -R15.reuse ;  /* 0x0000000aa1a07c23 */ /* 0x100fe2000801080f */
[----:B0-----:R-:W-:Y:S01]  /*9c50*/  FMNMX.FTZ R0, R171, R0, !PT ;  /* 0x00000000ab007209 */ /* 0x001fe20007810000 */
[----:B------:R-:W0:Y:S01]  /*9c60*/  MUFU.EX2 R208, R208 ;  /* 0x000000d000d07308 */ /* 0x000e220000000800 */
[--C-:B------:R-:W-:Y:S01]  /*9c70*/  FFMA.FTZ R204, R190, UR10, -R15.reuse ;  /* 0x0000000abecc7c23 */ /* 0x100fe2000801080f */
[--C-:B------:R-:W-:Y:S01]  /*9c80*/  FFMA.FTZ R177, R177, UR10, -R15.reuse ;  /* 0x0000000ab1b17c23 */ /* 0x100fe2000801080f */
[----:B--2---:R-:W-:Y:S01]  /*9c90*/  FMNMX.FTZ R0, R174, R0, !PT ;  /* 0x00000000ae007209 */ /* 0x004fe20007810000 */
[--C-:B------:R-:W-:Y:S01]  /*9ca0*/  FFMA.FTZ R180, R181, UR10, -R15.reuse ;  /* 0x0000000ab5b47c23 */ /* 0x100fe2000801080f */
[--C-:B------:R-:W-:Y:S01]  /*9cb0*/  FFMA.FTZ R202, R172, UR10, -R15.reuse ;  /* 0x0000000aacca7c23 */ /* 0x100fe2000801080f */
[--C-:B------:R-:W-:Y:S01]  /*9cc0*/  FFMA.FTZ R169, R173, UR10, -R15.reuse ;  /* 0x0000000aada97c23 */ /* 0x100fe2000801080f */
[----:B---3--:R-:W-:Y:S01]  /*9cd0*/  FMNMX.FTZ R0, R175, R0, !PT ;  /* 0x00000000af007209 */ /* 0x008fe20007810000 */
[----:B------:R-:W-:Y:S01]  /*9ce0*/  MUFU.EX2 R210, R210 ;  /* 0x000000d200d27308 */ /* 0x000fe20000000800 */
[--C-:B------:R-:W-:Y:S01]  /*9cf0*/  FFMA.FTZ R198, R164, UR10, -R15.reuse ;  /* 0x0000000aa4c67c23 */ /* 0x100fe2000801080f */
[----:B------:R-:W-:Y:S01]  /*9d00*/  FFMA.FTZ R161, R165, UR10, -R15 ;  /* 0x0000000aa5a17c23 */ /* 0x000fe2000801080f */
[----:B------:R-:W-:-:S02]  /*9d10*/  FMNMX.FTZ R0, R162, R0, !PT ;  /* 0x00000000a2007209 */ /* 0x000fc40007810000 */
[----:B------:R-:W-:Y:S02]  /*9d20*/  PLOP3.LUT P2, PT, PT, PT, UP0, 0x80, 0x0 ;  /* 0x000000000000781c */ /* 0x000fe40003f4f008 */
[----:B------:R-:W-:Y:S01]  /*9d30*/  FMNMX.FTZ R0, R163, R0, !PT ;  /* 0x00000000a3007209 */ /* 0x000fe20007810000 */
[----:B------:R-:W-:Y:S03]  /*9d40*/  MUFU.EX2 R183, R183 ;  /* 0x000000b700b77308 */ /* 0x000fe60000000800 */
[----:B------:R-:W-:-:S04]  /*9d50*/  FMNMX.FTZ R0, R166, R0, !PT ;  /* 0x00000000a6007209 */ /* 0x000fc80007810000 */
[----:B------:R-:W-:Y:S01]  /*9d60*/  FMNMX.FTZ R0, R167, R0, !PT ;  /* 0x00000000a7007209 */ /* 0x000fe20007810000 */
[----:B------:R-:W-:Y:S03]  /*9d70*/  MUFU.EX2 R204, R204 ;  /* 0x000000cc00cc7308 */ /* 0x000fe60000000800 */
[----:B------:R-:W-:-:S04]  /*9d80*/  FMNMX.FTZ R0, R154, R0, !PT ;  /* 0x000000009a007209 */ /* 0x000fc80007810000 */
[----:B------:R-:W-:Y:S01]  /*9d90*/  FMNMX.FTZ R0, R155, R0, !PT ;  /* 0x000000009b007209 */ /* 0x000fe20007810000 */
[----:B------:R-:W-:Y:S03]  /*9da0*/  MUFU.EX2 R177, R177 ;  /* 0x000000b100b17308 */ /* 0x000fe60000000800 */
[----:B------:R-:W-:-:S04]  /*9db0*/  FMNMX.FTZ R0, R158, R0, !PT ;  /* 0x000000009e007209 */ /* 0x000fc80007810000 */
[----:B------:R-:W-:Y:S01]  /*9dc0*/  FMNMX.FTZ R0, R159, R0, !PT ;  /* 0x000000009f007209 */ /* 0x000fe20007810000 */
[----:B------:R-:W-:Y:S04]  /*9dd0*/  MUFU.EX2 R206, R206 ;  /* 0x000000ce00ce7308 */ /* 0x000fe80000000800 */
[----:B-1----:R-:W1:Y:S04]  /*9de0*/  SHFL.BFLY PT, R3, R0, 0x2, 0x1f ;  /* 0x0c401f0000037f89 */ /* 0x002e6800000e0000 */
[----:B------:R-:W-:Y:S08]  /*9df0*/  MUFU.EX2 R180, R180 ;  /* 0x000000b400b47308 */ /* 0x000ff00000000800 */
[----:B------:R-:W-:Y:S08]  /*9e00*/  MUFU.EX2 R200, R200 ;  /* 0x000000c800c87308 */ /* 0x000ff00000000800 */
[----:B------:R-:W-:Y:S01]  /*9e10*/  MUFU.EX2 R168, R168 ;  /* 0x000000a800a87308 */ /* 0x000fe20000000800 */
[----:B-1----:R-:W-:-:S07]  /*9e20*/  FMNMX.FTZ R0, R0, R3, !PT ;  /* 0x0000000300007209 */ /* 0x002fce0007810000 */
[----:B------:R-:W-:Y:S01]  /*9e30*/  MUFU.EX2 R202, R202 ;  /* 0x000000ca00ca7308 */ /* 0x000fe20000000800 */
[----:B------:R-:W1:Y:S07]  /*9e40*/  SHFL.BFLY PT, R3, R0, 0x1, 0x1f ;  /* 0x0c201f0000037f89 */ /* 0x000e6e00000e0000 */
[----:B------:R-:W-:Y:S08]  /*9e50*/  MUFU.EX2 R169, R169 ;  /* 0x000000a900a97308 */ /* 0x000ff00000000800 */
[----:B------:R-:W-:Y:S08]  /*9e60*/  MUFU.EX2 R196, R196 ;  /* 0x000000c400c47308 */ /* 0x000ff00000000800 */
[----:B------:R-:W-:Y:S01]  /*9e70*/  MUFU.EX2 R160, R160 ;  /* 0x000000a000a07308 */ /* 0x000fe20000000800 */
[----:B-1----:R-:W-:-:S05]  /*9e80*/  FMNMX.FTZ R3, R0, R3, !PT ;  /* 0x0000000300037209 */ /* 0x002fca0007810000 */
[----:B------:R-:W-:Y:S02]  /*9e90*/  FADD.FTZ R0, -R3, R20 ;  /* 0x0000001403007221 */ /* 0x000fe40000010100 */
[----:B------:R-:W-:Y:S02]  /*9ea0*/  MUFU.EX2 R198, R198 ;  /* 0x000000c600c67308 */ /* 0x000fe40000000800 */
[----:B------:R-:W-:-:S06]  /*9eb0*/  FMUL.FTZ R0, R0, UR10 ;  /* 0x0000000a00007c20 */ /* 0x000fcc0008410000 */
[----:B------:R-:W-:Y:S08]  /*9ec0*/  MUFU.EX2 R0, R0 ;  /* 0x0000000000007308 */ /* 0x000ff00000000800 */
[----:B------:R-:W-:Y:S01]  /*9ed0*/  MUFU.EX2 R161, R161 ;  /* 0x000000a100a17308 */ /* 0x000fe20000000800 */
[----:B------:R-:W-:Y:S02]  /*9ee0*/  WARPGROUP.DEPBAR.LE gsb0, 0x0 ;  /* 0x00008000000079c5 */ /* 0x000fe40000010000 */
[--C-:B------:R-:W-:Y:S01]  /*9ef0*/  FFMA.FTZ R194, R153, UR10, -R15.reuse ;  /* 0x0000000a99c27c23 */ /* 0x100fe2000801080f */
[----:B------:R-:W-:Y:S01]  /*9f00*/  FMUL.FTZ R153, R3, UR10 ;  /* 0x0000000a03997c20 */ /* 0x000fe20008410000 */
[--C-:B------:R-:W-:Y:S01]  /*9f10*/  FFMA.FTZ R192, R152, UR10, -R15.reuse ;  /* 0x0000000a98c07c23 */ /* 0x100fe2000801080f */
[--C-:B------:R-:W-:Y:S01]  /*9f20*/  FFMA.FTZ R152, R182, UR10, -R15.reuse ;  /* 0x0000000ab6987c23 */ /* 0x100fe2000801080f */
[----:B------:R-:W-:Y:S01]  /*9f30*/  FFMA.FTZ R15, R157, UR10, -R15 ;  /* 0x0000000a9d0f7c23 */ /* 0x000fe2000801080f */
[--C-:B------:R-:W-:Y:S01]  /*9f40*/  FFMA.FTZ R209, R184, UR10, -R153.reuse ;  /* 0x0000000ab8d17c23 */ /* 0x100fe20008010899 */
[--C-:B------:R-:W-:Y:S01]  /*9f50*/  FFMA.FTZ R20, R185, UR10, -R153.reuse ;  /* 0x0000000ab9147c23 */ /* 0x100fe20008010899 */
[--C-:B------:R-:W-:Y:S01]  /*9f60*/  FFMA.FTZ R211, R186, UR10, -R153.reuse ;  /* 0x0000000abad37c23 */ /* 0x100fe20008010899 */
[--C-:B------:R-:W-:Y:S01]  /*9f70*/  FFMA.FTZ R157, R189, UR10, -R153.reuse ;  /* 0x0000000abd9d7c23 */ /* 0x100fe20008010899 */
[--C-:B------:R-:W-:Y:S01]  /*9f80*/  FFMA.FTZ R205, R176, UR10, -R153.reuse ;  /* 0x0000000ab0cd7c23 */ /* 0x100fe20008010899 */
[--C-:B------:R-:W-:Y:S01]  /*9f90*/  FFMA.FTZ R164, R178, UR10, -R153.reuse ;  /* 0x0000000ab2a47c23 */ /* 0x100fe20008010899 */
[----:B------:R-:W1:Y:S01]  /*9fa0*/  MUFU.EX2 R209, R209 ;  /* 0x000000d100d17308 */ /* 0x000e620000000800 */
[--C-:B------:R-:W-:Y:S01]  /*9fb0*/  FFMA.FTZ R207, R179, UR10, -R153.reuse ;  /* 0x0000000ab3cf7c23 */ /* 0x100fe20008010899 */
[--C-:B------:R-:W-:Y:S01]  /*9fc0*/  FFMA.FTZ R156, R156, UR10, -R153.reuse ;  /* 0x0000000a9c9c7c23 */ /* 0x100fe20008010899 */
[--C-:B------:R-:W-:Y:S01]  /*9fd0*/  FFMA.FTZ R201, R170, UR10, -R153.reuse ;  /* 0x0000000aaac97c23 */ /* 0x100fe20008010899 */
[--C-:B------:R-:W-:Y:S01]  /*9fe0*/  FFMA.FTZ R165, R171, UR10, -R153.reuse ;  /* 0x0000000aaba57c23 */ /* 0x100fe20008010899 */
[--C-:B------:R-:W-:Y:S01]  /*9ff0*/  FFMA.FTZ R203, R174, UR10, -R153.reuse ;  /* 0x0000000aaecb7c23 */ /* 0x100fe20008010899 */
[--C-:B------:R-:W-:Y:S01]  /*a000*/  FFMA.FTZ R175, R175, UR10, -R153.reuse ;  /* 0x0000000aafaf7c23 */ /* 0x100fe20008010899 */
[--C-:B------:R-:W-:Y:S01]  /*a010*/  FFMA.FTZ R162, R162, UR10, -R153.reuse ;  /* 0x0000000aa2a27c23 */ /* 0x100fe20008010899 */
[----:B------:R-:W2:Y:S01]  /*a020*/  MUFU.EX2 R20, R20 ;  /* 0x0000001400147308 */ /* 0x000ea20000000800 */
[--C-:B------:R-:W-:Y:S01]  /*a030*/  FFMA.FTZ R163, R163, UR10, -R153.reuse ;  /* 0x0000000aa3a37c23 */ /* 0x100fe20008010899 */
[--C-:B------:R-:W-:Y:S01]  /*a040*/  FFMA.FTZ R166, R166, UR10, -R153.reuse ;  /* 0x0000000aa6a67c23 */ /* 0x100fe20008010899 */
[--C-:B------:R-:W-:Y:S01]  /*a050*/  FFMA.FTZ R167, R167, UR10, -R153.reuse ;  /* 0x0000000aa7a77c23 */ /* 0x100fe20008010899 */
[--C-:B------:R-:W-:Y:S01]  /*a060*/  FFMA.FTZ R154, R154, UR10, -R153.reuse ;  /* 0x0000000a9a9a7c23 */ /* 0x100fe20008010899 */
[--C-:B------:R-:W-:Y:S01]  /*a070*/  FFMA.FTZ R155, R155, UR10, -R153.reuse ;  /* 0x0000000a9b9b7c23 */ /* 0x100fe20008010899 */
[--C-:B------:R-:W-:Y:S01]  /*a080*/  FFMA.FTZ R158, R158, UR10, -R153.reuse ;  /* 0x0000000a9e9e7c23 */ /* 0x100fe20008010899 */
[----:B------:R-:W-:Y:S01]  /*a090*/  FFMA.FTZ R153, R159, UR10, -R153 ;  /* 0x0000000a9f997c23 */ /* 0x000fe20008010899 */
[----:B------:R-:W3:Y:S01]  /*a0a0*/  MUFU.EX2 R211, R211 ;  /* 0x000000d300d37308 */ /* 0x000ee20000000800 */
[----:B0-----:R-:W-:Y:S01]  /*a0b0*/  FFMA.FTZ R159, R2, R13, R208 ;  /* 0x0000000d029f7223 */ /* 0x001fe200000100d0 */
[----:B-1----:R-:W-:Y:S01]  /*a0c0*/  FFMA.FTZ R12, R0, R12, R209 ;  /* 0x0000000c000c7223 */ /* 0x002fe200000100d1 */
[C---:B------:R-:W-:Y:S01]  /*a0d0*/  F2FP.F16.F32.PACK_AB R208, R21.reuse, R208 ;  /* 0x000000d015d0723e */ /* 0x040fe200000000ff */
[----:B------:R-:W-:Y:S01]  /*a0e0*/  @!P1 SYNCS.ARRIVE.TRANS64.RED.A1T0 RZ, [UR61], RZ ;  /* 0x000000ffffff99a7 */ /* 0x000fe2000810043d */
[----:B------:R-:W-:-:S03]  /*a0f0*/  FADD.FTZ R159, R21, R159 ;  /* 0x0000009f159f7221 */ /* 0x000fc60000010000 */
[----:B------:R-:W0:Y:S01]  /*a100*/  MUFU.EX2 R157, R157 ;  /* 0x0000009d009d7308 */ /* 0x000e220000000800 */
[----:B--2---:R-:W-:Y:S01]  /*a110*/  FADD.FTZ R12, R20, R12 ;  /* 0x0000000c140c7221 */ /* 0x004fe20000010000 */
[----:B------:R-:W-:Y:S01]  /*a120*/  FADD.FTZ R21, R210, R159 ;  /* 0x0000009fd2157221 */ /* 0x000fe20000010000 */
[----:B------:R-:W-:Y:S01]  /*a130*/  F2FP.F16.F32.PACK_AB R209, R20, R209 ;  /* 0x000000d114d1723e */ /* 0x000fe200000000ff */
[----:B------:R-:W-:Y:S01]  /*a140*/  @!P1 SYNCS.ARRIVE.TRANS64.RED.A1T0 RZ, [UR6], RZ ;  /* 0x000000ffffff99a7 */ /* 0x000fe20008100406 */
[----:B------:R-:W-:Y:S01]  /*a150*/  UIADD3 UR6, UR11, -0x1, URZ ;  /* 0xffffffff0b067890 */ /* 0x000fe2000fffe03f */
[C---:B------:R-:W-:Y:S01]  /*a160*/  FADD.FTZ R21, R183.reuse, R21 ;  /* 0x00000015b7157221 */ /* 0x040fe20000010000 */
[----:B------:R-:W-:Y:S01]  /*a170*/  F2FP.F16.F32.PACK_AB R210, R183, R210 ;  /* 0x000000d2b7d2723e */ /* 0x000fe200000000ff */
[----:B------:R-:W1:Y:S01]  /*a180*/  MUFU.EX2 R205, R205 ;  /* 0x000000cd00cd7308 */ /* 0x000e620000000800 */
[----:B---3--:R-:W-:Y:S01]  /*a190*/  FADD.FTZ R12, R211, R12 ;  /* 0x0000000cd30c7221 */ /* 0x008fe20000010000 */
[----:B------:R-:W-:Y:S01]  /*a1a0*/  FADD.FTZ R21, R204, R21 ;  /* 0x00000015cc157221 */ /* 0x000fe20000010000 */
[----:B------:R-:W-:Y:S01]  /*a1b0*/  F2FP.F16.F32.PACK_AB R204, R177, R204 ;  /* 0x000000ccb1cc723e */ /* 0x000fe200000000ff */
[----:B------:R-:W-:-:S02]  /*a1c0*/  IMAD.MOV.U32 R20, RZ, RZ, R3 ;  /* 0x000000ffff147224 */ /* 0x000fc400078e0003 */
[----:B------:R-:W-:Y:S02]  /*a1d0*/  FADD.FTZ R21, R177, R21 ;  /* 0x00000015b1157221 */ /* 0x000fe40000010000 */
[----:B------:R-:W2:Y:S01]  /*a1e0*/  MUFU.EX2 R164, R164 ;  /* 0x000000a400a47308 */ /* 0x000ea20000000800 */
[C---:B0-----:R-:W-:Y:S01]  /*a1f0*/  FADD.FTZ R12, R157.reuse, R12 ;  /* 0x0000000c9d0c7221 */ /* 0x041fe20000010000 */
[----:B------:R-:W-:Y:S01]  /*a200*/  FADD.FTZ R21, R206, R21 ;  /* 0x00000015ce157221 */ /* 0x000fe20000010000 */
[----:B------:R-:W-:Y:S02]  /*a210*/  F2FP.F16.F32.PACK_AB R211, R157, R211 ;  /* 0x000000d39dd3723e */ /* 0x000fe400000000ff */
[C---:B------:R-:W-:Y:S01]  /*a220*/  F2FP.F16.F32.PACK_AB R206, R180.reuse, R206 ;  /* 0x000000ceb4ce723e */ /* 0x040fe200000000ff */
[----:B------:R-:W-:Y:S02]  /*a230*/  FADD.FTZ R21, R180, R21 ;  /* 0x00000015b4157221 */ /* 0x000fe40000010000 */
[----:B------:R-:W0:Y:S01]  /*a240*/  MUFU.EX2 R207, R207 ;  /* 0x000000cf00cf7308 */ /* 0x000e220000000800 */
[----:B-1----:R-:W-:Y:S01]  /*a250*/  FADD.FTZ R12, R205, R12 ;  /* 0x0000000ccd0c7221 */ /* 0x002fe20000010000 */
[----:B------:R-:W-:Y:S01]  /*a260*/  FADD.FTZ R21, R200, R21 ;  /* 0x00000015c8157221 */ /* 0x000fe20000010000 */
[----:B------:R-:W-:-:S03]  /*a270*/  F2FP.F16.F32.PACK_AB R200, R168, R200 ;  /* 0x000000c8a8c8723e */ /* 0x000fc600000000ff */
[----:B------:R-:W-:Y:S02]  /*a280*/  FADD.FTZ R21, R168, R21 ;  /* 0x00000015a8157221 */ /* 0x000fe40000010000 */
[----:B------:R-:W1:Y:S01]  /*a290*/  MUFU.EX2 R156, R156 ;  /* 0x0000009c009c7308 */ /* 0x000e620000000800 */
[----:B--2---:R-:W-:Y:S01]  /*a2a0*/  FADD.FTZ R12, R164, R12 ;  /* 0x0000000ca40c7221 */ /* 0x004fe20000010000 */
[----:B------:R-:W-:Y:S01]  /*a2b0*/  FADD.FTZ R21, R202, R21 ;  /* 0x00000015ca157221 */ /* 0x000fe20000010000 */
[----:B------:R-:W-:Y:S02]  /*a2c0*/  F2FP.F16.F32.PACK_AB R205, R164, R205 ;  /* 0x000000cda4cd723e */ /* 0x000fe400000000ff */
[C---:B------:R-:W-:Y:S01]  /*a2d0*/  F2FP.F16.F32.PACK_AB R202, R169.reuse, R202 ;  /* 0x000000caa9ca723e */ /* 0x040fe200000000ff */
[----:B------:R-:W-:Y:S02]  /*a2e0*/  FADD.FTZ R21, R169, R21 ;  /* 0x00000015a9157221 */ /* 0x000fe40000010000 */
[----:B------:R-:W2:Y:S01]  /*a2f0*/  MUFU.EX2 R201, R201 ;  /* 0x000000c900c97308 */ /* 0x000ea20000000800 */
[----:B0-----:R-:W-:Y:S01]  /*a300*/  FADD.FTZ R12, R207, R12 ;  /* 0x0000000ccf0c7221 */ /* 0x001fe20000010000 */
[----:B------:R-:W-:Y:S01]  /*a310*/  FADD.FTZ R21, R196, R21 ;  /* 0x00000015c4157221 */ /* 0x000fe20000010000 */
[----:B------:R-:W-:-:S03]  /*a320*/  F2FP.F16.F32.PACK_AB R196, R160, R196 ;  /* 0x000000c4a0c4723e */ /* 0x000fc600000000ff */
[----:B------:R-:W-:Y:S02]  /*a330*/  FADD.FTZ R21, R160, R21 ;  /* 0x00000015a0157221 */ /* 0x000fe40000010000 */
[----:B------:R-:W0:Y:S01]  /*a340*/  MUFU.EX2 R165, R165 ;  /* 0x000000a500a57308 */ /* 0x000e220000000800 */
[----:B-1----:R-:W-:Y:S01]  /*a350*/  FADD.FTZ R12, R156, R12 ;  /* 0x0000000c9c0c7221 */ /* 0x002fe20000010000 */
[----:B------:R-:W-:Y:S01]  /*a360*/  FADD.FTZ R21, R198, R21 ;  /* 0x00000015c6157221 */ /* 0x000fe20000010000 */
[----:B------:R-:W-:Y:S02]  /*a370*/  F2FP.F16.F32.PACK_AB R207, R156, R207 ;  /* 0x000000cf9ccf723e */ /* 0x000fe400000000ff */
[C---:B------:R-:W-:Y:S01]  /*a380*/  F2FP.F16.F32.PACK_AB R198, R161.reuse, R198 ;  /* 0x000000c6a1c6723e */ /* 0x040fe200000000ff */
[----:B------:R-:W-:Y:S02]  /*a390*/  FADD.FTZ R21, R161, R21 ;  /* 0x00000015a1157221 */ /* 0x000fe40000010000 */
[----:B------:R-:W1:Y:S01]  /*a3a0*/  MUFU.EX2 R203, R203 ;  /* 0x000000cb00cb7308 */ /* 0x000e620000000800 */
[----:B--2---:R-:W-:-:S07]  /*a3b0*/  FADD.FTZ R12, R201, R12 ;  /* 0x0000000cc90c7221 */ /* 0x004fce0000010000 */
[----:B------:R-:W2:Y:S01]  /*a3c0*/  MUFU.EX2 R13, R175 ;  /* 0x000000af000d7308 */ /* 0x000ea20000000800 */
[C---:B0-----:R-:W-:Y:S01]  /*a3d0*/  FADD.FTZ R12, R165.reuse, R12 ;  /* 0x0000000ca50c7221 */ /* 0x041fe20000010000 */
[----:B------:R-:W-:-:S06]  /*a3e0*/  F2FP.F16.F32.PACK_AB R201, R165, R201 ;  /* 0x000000c9a5c9723e */ /* 0x000fcc00000000ff */
[----:B------:R-:W0:Y:S01]  /*a3f0*/  MUFU.EX2 R162, R162 ;  /* 0x000000a200a27308 */ /* 0x000e220000000800 */
[----:B-1----:R-:W-:-:S07]  /*a400*/  FADD.FTZ R12, R203, R12 ;  /* 0x0000000ccb0c7221 */ /* 0x002fce0000010000 */
[----:B------:R-:W1:Y:S01]  /*a410*/  MUFU.EX2 R163, R163 ;  /* 0x000000a300a37308 */ /* 0x000e620000000800 */
[C---:B--2---:R-:W-:Y:S01]  /*a420*/  FADD.FTZ R12, R13.reuse, R12 ;  /* 0x0000000c0d0c7221 */ /* 0x044fe20000010000 */
[----:B------:R-:W-:-:S06]  /*a430*/  F2FP.F16.F32.PACK_AB R203, R13, R203 ;  /* 0x000000cb0dcb723e */ /* 0x000fcc00000000ff */
[----:B------:R-:W2:Y:S01]  /*a440*/  MUFU.EX2 R166, R166 ;  /* 0x000000a600a67308 */ /* 0x000ea20000000800 */
[----:B0-----:R-:W-:-:S07]  /*a450*/  FADD.FTZ R12, R162, R12 ;  /* 0x0000000ca20c7221 */ /* 0x001fce0000010000 */
[----:B------:R-:W0:Y:S01]  /*a460*/  MUFU.EX2 R192, R192 ;  /* 0x000000c000c07308 */ /* 0x000e220000000800 */
[C---:B-1----:R-:W-:Y:S01]  /*a470*/  FADD.FTZ R12, R163.reuse, R12 ;  /* 0x0000000ca30c7221 */ /* 0x042fe20000010000 */
[----:B------:R-:W-:-:S06]  /*a480*/  F2FP.F16.F32.PACK_AB R197, R163, R162 ;  /* 0x000000a2a3c5723e */ /* 0x000fcc00000000ff */
[----:B------:R-:W1:Y:S01]  /*a490*/  MUFU.EX2 R167, R167 ;  /* 0x000000a700a77308 */ /* 0x000e620000000800 */
[----:B--2---:R-:W-:-:S07]  /*a4a0*/  FADD.FTZ R12, R166, R12 ;  /* 0x0000000ca60c7221 */ /* 0x004fce0000010000 */
[----:B------:R-:W2:Y:S01]  /*a4b0*/  MUFU.EX2 R152, R152 ;  /* 0x0000009800987308 */ /* 0x000ea20000000800 */
[----:B0-----:R-:W-:-:S07]  /*a4c0*/  FADD.FTZ R21, R192, R21 ;  /* 0x00000015c0157221 */ /* 0x001fce0000010000 */
[----:B------:R-:W0:Y:S01]  /*a4d0*/  MUFU.EX2 R154, R154 ;  /* 0x0000009a009a7308 */ /* 0x000e220000000800 */
[C---:B-1----:R-:W-:Y:S01]  /*a4e0*/  FADD.FTZ R12, R167.reuse, R12 ;  /* 0x0000000ca70c7221 */ /* 0x042fe20000010000 */
[----:B------:R-:W-:-:S06]  /*a4f0*/  F2FP.F16.F32.PACK_AB R199, R167, R166 ;  /* 0x000000a6a7c7723e */ /* 0x000fcc00000000ff */
[----:B------:R-:W1:Y:S01]  /*a500*/  MUFU.EX2 R194, R194 ;  /* 0x000000c200c27308 */ /* 0x000e620000000800 */
[C---:B--2---:R-:W-:Y:S01]  /*a510*/  FADD.FTZ R21, R152.reuse, R21 ;  /* 0x0000001598157221 */ /* 0x044fe20000010000 */
[----:B------:R-:W-:-:S06]  /*a520*/  F2FP.F16.F32.PACK_AB R192, R152, R192 ;  /* 0x000000c098c0723e */ /* 0x000fcc00000000ff */
[----:B------:R-:W2:Y:S01]  /*a530*/  MUFU.EX2 R155, R155 ;  /* 0x0000009b009b7308 */ /* 0x000ea20000000800 */
[----:B0-----:R-:W-:-:S07]  /*a540*/  FADD.FTZ R12, R154, R12 ;  /* 0x0000000c9a0c7221 */ /* 0x001fce0000010000 */
[----:B------:R-:W0:Y:S01]  /*a550*/  MUFU.EX2 R15, R15 ;  /* 0x0000000f000f7308 */ /* 0x000e220000000800 */
[----:B-1----:R-:W-:-:S07]  /*a560*/  FADD.FTZ R21, R194, R21 ;  /* 0x00000015c2157221 */ /* 0x002fce0000010000 */
[----:B------:R-:W1:Y:S01]  /*a570*/  MUFU.EX2 R158, R158 ;  /* 0x0000009e009e7308 */ /* 0x000e620000000800 */
[C---:B--2---:R-:W-:Y:S01]  /*a580*/  FADD.FTZ R12, R155.reuse, R12 ;  /* 0x0000000c9b0c7221 */ /* 0x044fe20000010000 */
[----:B------:R-:W-:-:S06]  /*a590*/  F2FP.F16.F32.PACK_AB R193, R155, R154 ;  /* 0x0000009a9bc1723e */ /* 0x000fcc00000000ff */
[----:B------:R-:W2:Y:S01]  /*a5a0*/  MUFU.EX2 R153, R153 ;  /* 0x0000009900997308 */ /* 0x000ea20000000800 */
[C---:B0-----:R-:W-:Y:S01]  /*a5b0*/  FADD.FTZ R13, R15.reuse, R21 ;  /* 0x000000150f0d7221 */ /* 0x041fe20000010000 */
[----:B------:R-:W-:Y:S01]  /*a5c0*/  F2FP.F16.F32.PACK_AB R194, R15, R194 ;  /* 0x000000c20fc2723e */ /* 0x000fe200000000ff */
[----:B------:R-:W-:Y:S02]  /*a5d0*/  IMAD.U32 R15, RZ, RZ, UR6 ;  /* 0x00000006ff0f7e24 */ /* 0x000fe4000f8e00ff */
[----:B------:R-:W-:Y:S02]  /*a5e0*/  IMAD.MOV.U32 R21, RZ, RZ, R4 ;  /* 0x000000ffff157224 */ /* 0x000fe400078e0004 */
[----:B-1----:R-:W-:-:S04]  /*a5f0*/  FADD.FTZ R12, R158, R12 ;  /* 0x0000000c9e0c7221 */ /* 0x002fc80000010000 */
[C---:B--2---:R-:W-:Y:S01]  /*a600*/  FADD.FTZ R12, R153.reuse, R12 ;  /* 0x0000000c990c7221 */ /* 0x044fe20000010000 */
[----:B------:R-:W-:Y:S01]  /*a610*/  F2FP.F16.F32.PACK_AB R195, R153, R158 ;  /* 0x0000009e99c3723e */ /* 0x000fe200000000ff */
[----:B------:R-:W-:Y:S06]  /*a620*/  @P2 BRA `(.L_x_203) ;  /* 0xffffffc000482947 */ /* 0x000fec000383ffff */
.L_x_194:
        /* <DEDUP_REMOVED lines=131> */
.L_x_204:
[----:B------:R-:W-:Y:S01]  /*ae60*/  IMAD R0, R16, 0x8, R5 ;  /* 0x0000000810007824 */ /* 0x000fe200078e0205 */
[----:B------:R-:W-:-:S04]  /*ae70*/  SHF.L.U32 R7, R17, 0x1f, RZ ;  /* 0x0000001f11077819 */ /* 0x000fc800000006ff */
[----:B------:R0:W1:Y:S01]  /*ae80*/  SYNCS.PHASECHK.TRANS64.TRYWAIT P2, [R0+URZ+0x38850], R7 ;  /* 0x03885007000075a7 */ /* 0x000062000804017f */
[----:B------:R-:W-:Y:S05]  /*ae90*/  @!P0 BRA `(.L_x_205) ;  /* 0x0000000000048947 */ /* 0x000fea0003800000 */
[----:B------:R-:W-:Y:S01]  /*aea0*/  BPT.TRAP 0x1 ;  /* 0x000000040000795c */ /* 0x000fe20000300000 */
.L_x_205:
[----:B-1----:R-:W-:Y:S05]  /*aeb0*/  @P2 BRA `(.L_x_206) ;  /* 0x0000000000082947 */ /* 0x002fea0003800000 */
[----:B------:R-:W1:Y:S02]  /*aec0*/  SYNCS.PHASECHK.TRANS64.TRYWAIT P0, [R0+URZ+0x38850], R7 ;  /* 0x03885007000075a7 */ /* 0x000e64000800017f */
[----:B-1----:R-:W-:Y:S05]  /*aed0*/  @!P0 BRA `(.L_x_207) ;  /* 0x000000cc00cc8947 */ /* 0x002fea0003800000 */
.L_x_206:
[----:B------:R-:W-:Y:S05]  /*aee0*/  WARPSYNC.ALL ;  /* 0x0000000000007948 */ /* 0x000fea0003800000 */
[----:B------:R-:W-:Y:S01]  /*aef0*/  VIADD R5, R5, 0x400 ;  /* 0x0000040005057836 */ /* 0x000fe20000000000 */
[----:B------:R-:W2:Y:S01]  /*af00*/  LDL.LU R15, [R1+0x1c] ;  /* 0x00001c00010f7983 */ /* 0x000ea20000300800 */
[----:B01----:R-:W-:Y:S01]  /*af10*/  IMAD.MOV.U32 R7, RZ, RZ, 0x40000040 ;  /* 0x40000040ff077424 */ /* 0x003fe200078e00ff */
[----:B------:R-:W-:Y:S01]  /*af20*/  WARPGROUP.ARRIVE ;  /* 0x00000000000079c5 */ /* 0x000fe20000000000 */
[----:B------:R-:W-:Y:S01]  /*af30*/  IMAD.MOV.U32 R9, RZ, RZ, 0x40000040 ;  /* 0x40000040ff097424 */ /* 0x000fe200078e00ff */
[----:B------:R-:W-:Y:S01]  /*af40*/  SHF.R.U32.HI R5, RZ, 0x4, R5 ;  /* 0x00000004ff057819 */ /* 0x000fe20000011605 */
[----:B------:R-:W0:Y:S01]  /*af50*/  SHFL.BFLY PT, R2, R13, 0x2, 0x1f ;  /* 0x0c401f000d027f89 */ /* 0x000e2200000e0000 */
[----:B------:R-:W-:Y:S01]  /*af60*/  R2UR UR7, R7 ;  /* 0x00000000070772ca */ /* 0x000fe200000e0000 */
[----:B------:R-:W-:Y:S01]  /*af70*/  IMAD.MOV.U32 R7, RZ, RZ, 0x40000040 ;  /* 0x40000040ff077424 */ /* 0x000fe200078e00ff */
[----:B------:R-:W-:Y:S01]  /*af80*/  LOP3.LUT R5, R5, 0x3fff, RZ, 0xc0, !PT ;  /* 0x00003fff05057812 */ /* 0x000fe200078ec0ff */
[----:B------:R-:W-:-:S02]  /*af90*/  @!P1 VIADD R11, R0, 0x38860 ;  /* 0x00038860000b9836 */ /* 0x000fc40000000000 */
[----:B------:R-:W-:Y:S01]  /*afa0*/  IMAD.MOV.U32 R0, RZ, RZ, -0x800000 ;  /* 0xff800000ff007424 */ /* 0x000fe200078e00ff */
[----:B------:R-:W-:Y:S02]  /*afb0*/  LOP3.LUT R5, R5, 0x2800000, RZ, 0xfc, !PT ;  /* 0x0280000005057812 */ /* 0x000fe400078efcff */
[----:B------:R-:W-:-:S03]  /*afc0*/  @!P1 PRMT R11, RZ, 0x654, R11 ;  /* 0x00000654ff0b9816 */ /* 0x000fc6000000000b */
[C---:B------:R-:W-:Y:S02]  /*afd0*/  IMAD R6, R16.reuse, 0xa00, R5 ;  /* 0x00000a0010067824 */ /* 0x040fe400078e0205 */
[----:B------:R-:W1:Y:S01]  /*afe0*/  SHFL.BFLY PT, R5, R12, 0x2, 0x1f ;  /* 0x0c401f000c057f89 */ /* 0x000e6200000e0000 */
[----:B------:R-:W-:Y:S02]  /*aff0*/  VIADD R16, R16, 0x1 ;  /* 0x0000000110107836 */ /* 0x000fe40000000000 */
[C---:B------:R-:W-:Y:S01]  /*b000*/  R2UR UR6, R6.reuse ;  /* 0x00000000060672ca */ /* 0x040fe200000e0000 */
[----:B------:R-:W-:Y:S02]  /*b010*/  VIADD R8, R6, 0x80 ;  /* 0x0000008006087836 */ /* 0x000fe40000000000 */
[----:B------:R-:W-:Y:S01]  /*b020*/  ISETP.NE.AND P2, PT, R16, 0x2, PT ;  /* 0x000000021000780c */ /* 0x000fe20003f45270 */
[----:B0-----:R-:W-:Y:S01]  /*b030*/  FADD.FTZ R2, R2, R13 ;  /* 0x0000000d02027221 */ /* 0x001fe20000010000 */
[----:B------:R-:W-:-:S02]  /*b040*/  IMAD.U32 R13, RZ, RZ, UR10 ;  /* 0x0000000aff0d7e24 */ /* 0x000fc4000f8e00ff */
[----:B------:R-:W-:-:S06]  /*b050*/  SEL R16, R16, RZ, P2 ;  /* 0x000000ff10107207 */ /* 0x000fcc0001000000 */
[----:B------:R-:W-:Y:S01]  /*b060*/  HGMMA.64x256x16.F32 R24, R208, gdesc[UR4].tnspB, R24, gsb0 ;  /* 0x43e00004d0187df0 */ /* 0x000fe20008000818 */
[----:B------:R-:W-:Y:S01]  /*b070*/  R2UR UR6, R8 ;  /* 0x00000000080672ca */ /* 0x000fe200000e0000 */
[----:B------:R-:W-:Y:S01]  /*b080*/  VIADD R8, R6, 0x100 ;  /* 0x0000010006087836 */ /* 0x000fe20000000000 */
[----:B------:R-:W-:Y:S01]  /*b090*/  R2UR UR7, R9 ;  /* 0x00000000090772ca */ /* 0x000fe200000e0000 */
[----:B------:R-:W-:Y:S02]  /*b0a0*/  IMAD.MOV.U32 R9, RZ, RZ, 0x40000040 ;  /* 0x40000040ff097424 */ /* 0x000fe400078e00ff */
[----:B--2---:R-:W-:Y:S01]  /*b0b0*/  VIADD R15, R15, 0x1 ;  /* 0x000000010f0f7836 */ /* 0x004fe20000000000 */
[----:B------:R-:W-:Y:S02]  /*b0c0*/  WARPGROUP.DEPBAR.LE gsb0, 0x0 ;  /* 0x00008000000079c5 */ /* 0x000fe40000010000 */
[----:B------:R-:W-:Y:S02]  /*b0d0*/  WARPGROUP.ARRIVE ;  /* 0x00000000000079c5 */ /* 0x000fe40000000000 */
[----:B------:R-:W-:-:S15]  /*b0e0*/  STL [R1+0x1c], R15 ;  /* 0x00001c0f01007387 */ /* 0x000fde0000100800 */
[----:B------:R-:W-:-:S02]  /*b0f0*/  NOP ;  /* 0x0000000000007918 */ /* 0x000fc40000000000 */
[----:B------:R-:W-:Y:S01]  /*b100*/  HGMMA.64x256x16.F32 R24, R204, gdesc[UR4].tnspB, R24, gsb0 ;  /* 0x43e00004cc187df0 */ /* 0x000fe20008000818 */
[----:B------:R-:W-:Y:S01]  /*b110*/  R2UR UR6, R8 ;  /* 0x00000000080672ca */ /* 0x000fe200000e0000 */
[C---:B------:R-:W-:Y:S01]  /*b120*/  VIADD R8, R6.reuse, 0x180 ;  /* 0x0000018006087836 */ /* 0x040fe20000000000 */
[----:B------:R-:W-:Y:S01]  /*b130*/  R2UR UR7, R9 ;  /* 0x00000000090772ca */ /* 0x000fe200000e0000 */
[----:B------:R-:W-:Y:S02]  /*b140*/  IMAD.MOV.U32 R9, RZ, RZ, 0x40000040 ;  /* 0x40000040ff097424 */ /* 0x000fe400078e00ff */
[----:B------:R-:W-:Y:S01]  /*b150*/  VIADD R6, R6, 0x200 ;  /* 0x0000020006067836 */ /* 0x000fe20000000000 */
[----:B------:R-:W-:Y:S02]  /*b160*/  WARPGROUP.DEPBAR.LE gsb0, 0x0 ;  /* 0x00008000000079c5 */ /* 0x000fe40000010000 */
[----:B------:R-:W-:-:S15]  /*b170*/  WARPGROUP.ARRIVE ;  /* 0x00000000000079c5 */ /* 0x000fde0000000000 */
[----:B------:R-:W-:-:S04]  /*b180*/  NOP ;  /* 0x0000000000007918 */ /* 0x000fc80000000000 */
[----:B------:R-:W-:Y:S01]  /*b190*/  HGMMA.64x256x16.F32 R24, R200, gdesc[UR4].tnspB, R24, gsb0 ;  /* 0x43e00004c8187df0 */ /* 0x000fe20008000818 */
[----:B------:R-:W-:Y:S02]  /*b1a0*/  R2UR UR6, R8 ;  /* 0x00000000080672ca */ /* 0x000fe400000e0000 */
[----:B------:R-:W-:Y:S01]  /*b1b0*/  R2UR UR7, R9 ;  /* 0x00000000090772ca */ /* 0x000fe200000e0000 */
[----:B------:R-:W-:Y:S02]  /*b1c0*/  WARPGROUP.DEPBAR.LE gsb0, 0x0 ;  /* 0x00008000000079c5 */ /* 0x000fe40000010000 */
[----:B------:R-:W-:-:S15]  /*b1d0*/  WARPGROUP.ARRIVE ;  /* 0x00000000000079c5 */ /* 0x000fde0000000000 */
[----:B------:R-:W-:-:S07]  /*b1e0*/  NOP ;  /* 0x0000000000007918 */ /* 0x000fce0000000000 */
[----:B------:R-:W-:Y:S01]  /*b1f0*/  HGMMA.64x256x16.F32 R24, R196, gdesc[UR4].tnspB, R24, gsb0 ;  /* 0x43e00004c4187df0 */ /* 0x000fe20008000818 */
[----:B------:R-:W-:Y:S02]  /*b200*/  R2UR UR6, R6 ;  /* 0x00000000060672ca */ /* 0x000fe400000e0000 */
[----:B------:R-:W-:Y:S01]  /*b210*/  R2UR UR7, R7 ;  /* 0x00000000070772ca */ /* 0x000fe200000e0000 */
[----:B-1----:R-:W-:Y:S02]  /*b220*/  FADD.FTZ R7, R5, R12 ;  /* 0x0000000c05077221 */ /* 0x002fe40000010000 */
[----:B------:R-:W0:Y:S04]  /*b230*/  SHFL.BFLY PT, R5, R2, 0x1, 0x1f ;  /* 0x0c201f0002057f89 */ /* 0x000e2800000e0000 */
[----:B------:R-:W1:Y:S01]  /*b240*/  SHFL.BFLY PT, R6, R7, 0x1, 0x1f ;  /* 0x0c201f0007067f89 */ /* 0x000e6200000e0000 */
[----:B0-----:R-:W-:Y:S01]  /*b250*/  FADD.FTZ R10, R2, R5 ;  /* 0x00000005020a7221 */ /* 0x001fe20000010000 */
[----:B------:R-:W-:Y:S01]  /*b260*/  IMAD.MOV.U32 R5, RZ, RZ, RZ ;  /* 0x000000ffff057224 */ /* 0x000fe200078e00ff */
[----:B------:R-:W-:Y:S01]  /*b270*/  SEL R2, RZ, 0x1, P2 ;  /* 0x00000001ff027807 */ /* 0x000fe20001000000 */
[----:B-1----:R-:W-:-:S02]  /*b280*/  FADD.FTZ R14, R7, R6 ;  /* 0x00000006070e7221 */ /* 0x002fc40000010000 */
[----:B------:R-:W-:Y:S01]  /*b290*/  FSETP.NE.FTZ.AND P0, PT, R10, RZ, PT ;  /* 0x000000ff0a00720b */ /* 0x000fe20003f15000 */
[----:B------:R-:W-:Y:S01]  /*b2a0*/  IMAD.MOV.U32 R6, RZ, RZ, RZ ;  /* 0x000000ffff067224 */ /* 0x000fe200078e00ff */
[----:B------:R-:W-:Y:S01]  /*b2b0*/  LOP3.LUT R17, R17, R2, RZ, 0x3c, !PT ;  /* 0x0000000211117212 */ /* 0x000fe200078e3cff */
[----:B------:R-:W-:Y:S01]  /*b2c0*/  IMAD.U32 R7, RZ, RZ, UR10 ;  /* 0x0000000aff077e24 */ /* 0x000fe2000f8e00ff */
[----:B------:R-:W-:Y:S01]  /*b2d0*/  FSETP.NE.FTZ.AND P3, PT, R14, RZ, PT ;  /* 0x000000ff0e00720b */ /* 0x000fe20003f75000 */
[----:B------:R-:W-:-:S08]  /*b2e0*/  IMAD.MOV.U32 R2, RZ, RZ, -0x800000 ;  /* 0xff800000ff027424 */ /* 0x000fd000078e00ff */
[----:B------:R-:W0:Y:S01]  /*b2f0*/  @P0 MUFU.LG2 R8, R10 ;  /* 0x0000000a00080308 */ /* 0x000e220000000c00 */
[----:B------:R-:W-:-:S03]  /*b300*/  @P0 FMUL.FTZ R7, R7, 0.69314718246459960938 ;  /* 0x3f31721807070820 */ /* 0x000fc60000410000 */
[----:B------:R-:W-:-:S04]  /*b310*/  @P3 FMUL.FTZ R13, R13, 0.69314718246459960938 ;  /* 0x3f3172180d0d3820 */ /* 0x000fc80000410000 */
[----:B------:R-:W1:Y:S08]  /*b320*/  @P3 MUFU.LG2 R9, R14 ;  /* 0x0000000e00093308 */ /* 0x000e700000000c00 */
[----:B------:R1:W2:Y:S01]  /*b330*/  @P0 MUFU.RCP R6, R10 ;  /* 0x0000000a00060308 */ /* 0x0002a20000001000 */
        /* <DEDUP_REMOVED lines=139> */
.L_x_186:
[----:B------:R-:W0:Y:S08]  /*bbf0*/  S2UR UR4, SR_CgaCtaId ;  /* 0x00000000000479c3 */ /* 0x000e300000008800 */
[----:B------:R-:W-:Y:S06]  /*bc00*/  BAR.SYNC.DEFER_BLOCKING 0x5, 0x180 ;  /* 0x0146000000007b1d */ /* 0x000fec0000010000 */
[----:B------:R-:W-:Y:S01]  /*bc10*/  UMOV UR8, 0x400 ;  /* 0x0000040000087882 */ /* 0x000fe20000000000 */
[----:B------:R-:W-:Y:S01]  /*bc20*/  BSSY B0, `(.L_x_208) ;  /* 0x00004bd000007945 */ /* 0x000fe20003800000 */
[----:B0-----:R-:W-:-:S09]  /*bc30*/  ULEA UR8, UR4, UR8, 0x18 ;  /* 0x0000000804087291 */ /* 0x001fd2000f8ec03f */
[----:B------:R-:W0:Y:S02]  /*bc40*/  LDS.128 R4, [UR8+0x388d0] ;  /* 0x0388d008ff047984 */ /* 0x000e240008000c00 */
[----:B0-----:R-:W-:Y:S02]  /*bc50*/  R2UR UR6, R5 ;  /* 0x00000000050672ca */ /* 0x001fe400000e0000 */
[----:B------:R-:W-:Y:S02]  /*bc60*/  R2UR UR5, R6 ;  /* 0x00000000060572ca */ /* 0x000fe400000e0000 */
[----:B------:R-:W-:Y:S01]  /*bc70*/  R2UR UR7, R7 ;  /* 0x00000000070772ca */ /* 0x000fe200000e0000 */
[----:B------:R-:W-:Y:S06]  /*bc80*/  BAR.ARV 0x4, 0x180 ;  /* 0x0106000000007b1d */ /* 0x000fec0000002000 */
[----:B------:R-:W-:Y:S08]  /*bc90*/  @P0 BRA `(.L_x_209) ;  /* 0x0000003800980947 */ /* 0x000ff00003800000 */
[----:B------:R-:W2:Y:S01]  /*bca0*/  LDL.LU R9, [R1+0x14] ;  /* 0x0000140001097983 */ /* 0x000ea20000300800 */
[----:B------:R-:W0:Y:S01]  /*bcb0*/  S2UR UR4, SR_SWINHI ;  /* 0x00000000000479c3 */ /* 0x000e220000002f00 */
[----:B------:R-:W-:Y:S01]  /*bcc0*/  IMAD.MOV.U32 R12, RZ, RZ, 0x2 ;  /* 0x00000002ff0c7424 */ /* 0x000fe200078e00ff */
[----:B------:R-:W-:Y:S01]  /*bcd0*/  F2FP.F16.F32.PACK_AB R6, R29, R28 ;  /* 0x0000001c1d06723e */ /* 0x000fe200000000ff */
[----:B------:R-:W3:Y:S01]  /*bce0*/  LDL.LU R8, [R1+0x18] ;  /* 0x0000180001087983 */ /* 0x000ee20000300800 */
[----:B------:R-:W-:Y:S01]  /*bcf0*/  F2FP.F16.F32.PACK_AB R7, R31, R30 ;  /* 0x0000001e1f07723e */ /* 0x000fe200000000ff */
[----:B------:R-:W-:Y:S01]  /*bd00*/  ULDC.64 UR14, c[0x0][0xc00] ;  /* 0x00030000000e7ab9 */ /* 0x000fe20000000a00 */
[----:B------:R-:W-:Y:S01]  /*bd10*/  R2UR UR22, R22 ;  /* 0x00000000161672ca */ /* 0x000fe200000e0000 */
[----:B------:R-:W4:Y:S01]  /*bd20*/  LDL R3, [R1+0x68] ;  /* 0x0000680001037983 */ /* 0x000f220000100800 */
[----:B------:R-:W-:Y:S01]  /*bd30*/  ULDC.64 UR26, c[0x0][0x208] ;  /* 0x00008200001a7ab9 */ /* 0x000fe20000000a00 */
[----:B------:R-:W-:-:S02]  /*bd40*/  ULDC UR20, c[0x0][0xbe8] ;  /* 0x0002fa0000147ab9 */ /* 0x000fc40000000800 */
[----:B------:R-:W5:Y:S01]  /*bd50*/  LDL R174, [R1+0x10] ;  /* 0x0000100001ae7983 */ /* 0x000f620000100800 */
[----:B------:R-:W-:Y:S02]  /*bd60*/  R2UR UR21, R212 ;  /* 0x00000000d41572ca */ /* 0x000fe400000e0000 */
[----:B------:R-:W-:Y:S01]  /*bd70*/  R2UR UR24, R213 ;  /* 0x00000000d51872ca */ /* 0x000fe200000e0000 */
[----:B------:R-:W5:Y:S01]  /*bd80*/  LDL R175, [R1+0x64] ;  /* 0x0000640001af7983 */ /* 0x000f620000100800 */
[----:B------:R-:W-:Y:S01]  /*bd90*/  UMOV UR10, UR8 ;  /* 0x00000008000a7c82 */ /* 0x000fe20008000000 */
[----:B0-----:R-:W-:Y:S01]  /*bda0*/  UMOV UR11, UR4 ;  /* 0x00000004000b7c82 */ /* 0x001fe20008000000 */
[----:B------:R-:W-:Y:S01]  /*bdb0*/  BAR.SYNC.DEFER_BLOCKING 0x1, 0x100 ;  /* 0x0044000000007b1d */ /* 0x000fe20000010000 */
[----:B--2---:R-:W-:Y:S02]  /*bdc0*/  R2UR UR19, R9 ;  /* 0x00000000091372ca */ /* 0x004fe400000e0000 */
[----:B---3--:R-:W-:Y:S01]  /*bdd0*/  R2UR UR17, R8 ;  /* 0x00000000081172ca */ /* 0x008fe200000e0000 */
[----:B----4-:R-:W-:Y:S01]  /*bde0*/  IMAD.WIDE R12, R3, R12, UR10 ;  /* 0x0000000a030c7e25 */ /* 0x010fe2000f8e020c */
[----:B-----5:R-:W-:-:S02]  /*bdf0*/  R2UR UR18, R174 ;  /* 0x00000000ae1272ca */ /* 0x020fc400000e0000 */
[----:B------:R-:W-:-:S04]  /*be00*/  IADD3 R15, P1, R12, 0x20, RZ ;  /* 0x000000200c0f7810 */ /* 0x000fc80007f3e0ff */
[----:B------:R-:W-:-:S04]  /*be10*/  LOP3.LUT R14, R15, 0x380, RZ, 0xc0, !PT ;  /* 0x000003800f0e7812 */ /* 0x000fc800078ec0ff */
[----:B------:R-:W-:Y:S02]  /*be20*/  SHF.R.U64 R14, R14, 0x3, RZ ;  /* 0x000000030e0e7819 */ /* 0x000fe400000012ff */
[----:B------:R-:W-:Y:S02]  /*be30*/  IADD3 R157, P0, R12, 0x40, RZ ;  /* 0x000000400c9d7810 */ /* 0x000fe40007f1e0ff */
[----:B------:R-:W-:Y:S01]  /*be40*/  LOP3.LUT R14, R14, R15, RZ, 0x3c, !PT ;  /* 0x0000000f0e0e7212 */ /* 0x000fe200078e3cff */
[----:B------:R-:W-:Y:S01]  /*be50*/  IMAD.X R15, RZ, RZ, R13, P1 ;  /* 0x000000ffff0f7224 */ /* 0x000fe200008e060d */
[C---:B------:R-:W-:Y:S02]  /*be60*/  IADD3 R159, P4, R12.reuse, 0x60, RZ ;  /* 0x000000600c9f7810 */ /* 0x040fe40007f9e0ff */
[C---:B------:R-:W-:Y:S02]  /*be70*/  IADD3 R161, P3, R12.reuse, 0x4000, RZ ;  /* 0x000040000ca17810 */ /* 0x040fe40007f7e0ff */
[----:B------:R-:W-:-:S02]  /*be80*/  IADD3 R163, P6, R12, 0x4020, RZ ;  /* 0x000040200ca37810 */ /* 0x000fc40007fde0ff */
[C---:B------:R-:W-:Y:S02]  /*be90*/  IADD3 R165, P5, R12.reuse, 0x4040, RZ ;  /* 0x000040400ca57810 */ /* 0x040fe40007fbe0ff */
[C---:B------:R-:W-:Y:S02]  /*bea0*/  IADD3 R167, P2, R12.reuse, 0x4060, RZ ;  /* 0x000040600ca77810 */ /* 0x040fe40007f5e0ff */
[C---:B------:R-:W-:Y:S02]  /*beb0*/  IADD3 R169, P1, R12.reuse, 0x8000, RZ ;  /* 0x000080000ca97810 */ /* 0x040fe40007f3e0ff */
[----:B------:R-:W-:Y:S02]  /*bec0*/  LOP3.LUT R5, R12, 0x380, RZ, 0xc0, !PT ;  /* 0x000003800c057812 */ /* 0x000fe400078ec0ff */
[----:B------:R-:W-:Y:S02]  /*bed0*/  LOP3.LUT R156, R157, 0x380, RZ, 0xc0, !PT ;  /* 0x000003809d9c7812 */ /* 0x000fe400078ec0ff */
[----:B------:R-:W-:-:S02]  /*bee0*/  LOP3.LUT R158, R159, 0x380, RZ, 0xc0, !PT ;  /* 0x000003809f9e7812 */ /* 0x000fc400078ec0ff */
[----:B------:R-:W-:Y:S02]  /*bef0*/  LOP3.LUT R160, R161, 0x380, RZ, 0xc0, !PT ;  /* 0x00000380a1a07812 */ /* 0x000fe400078ec0ff */
[----:B------:R-:W-:Y:S02]  /*bf00*/  LOP3.LUT R162, R163, 0x380, RZ, 0xc0, !PT ;  /* 0x00000380a3a27812 */ /* 0x000fe400078ec0ff */
[----:B------:R-:W-:Y:S02]  /*bf10*/  LOP3.LUT R164, R165, 0x380, RZ, 0xc0, !PT ;  /* 0x00000380a5a47812 */ /* 0x000fe400078ec0ff */
[----:B------:R-:W-:Y:S02]  /*bf20*/  LOP3.LUT R166, R167, 0x380, RZ, 0xc0, !PT ;  /* 0x00000380a7a67812 */ /* 0x000fe400078ec0ff */
[----:B------:R-:W-:Y:S02]  /*bf30*/  LOP3.LUT R168, R169, 0x380, RZ, 0xc0, !PT ;  /* 0x00000380a9a87812 */ /* 0x000fe400078ec0ff */
[----:B------:R-:W-:-:S02]  /*bf40*/  SHF.R.U64 R5, R5, 0x3, RZ ;  /* 0x0000000305057819 */ /* 0x000fc400000012ff */
[----:B------:R-:W-:Y:S02]  /*bf50*/  SHF.R.U64 R156, R156, 0x3, RZ ;  /* 0x000000039c9c7819 */ /* 0x000fe400000012ff */
[----:B------:R-:W-:Y:S02]  /*bf60*/  SHF.R.U64 R158, R158, 0x3, RZ ;  /* 0x000000039e9e7819 */ /* 0x000fe400000012ff */
[----:B------:R-:W-:Y:S02]  /*bf70*/  SHF.R.U64 R160, R160, 0x3, RZ ;  /* 0x00000003a0a07819 */ /* 0x000fe400000012ff */
[----:B------:R-:W-:Y:S02]  /*bf80*/  SHF.R.U64 R162, R162, 0x3, RZ ;  /* 0x00000003a2a27819 */ /* 0x000fe400000012ff */
[----:B------:R-:W-:Y:S02]  /*bf90*/  SHF.R.U64 R164, R164, 0x3, RZ ;  /* 0x00000003a4a47819 */ /* 0x000fe400000012ff */
[----:B------:R-:W-:-:S02]  /*bfa0*/  SHF.R.U64 R166, R166, 0x3, RZ ;  /* 0x00000003a6a67819 */ /* 0x000fc400000012ff */
[----:B------:R-:W-:Y:S02]  /*bfb0*/  SHF.R.U64 R168, R168, 0x3, RZ ;  /* 0x00000003a8a87819 */ /* 0x000fe400000012ff */
[----:B------:R-:W-:Y:S01]  /*bfc0*/  LOP3.LUT R4, R5, R12, RZ, 0x3c, !PT ;  /* 0x0000000c05047212 */ /* 0x000fe200078e3cff */
[--C-:B------:R-:W-:Y:S01]  /*bfd0*/  IMAD.MOV.U32 R5, RZ, RZ, R13.reuse ;  /* 0x000000ffff057224 */ /* 0x100fe200078e000d */
[----:B------:R-:W-:Y:S01]  /*bfe0*/  LOP3.LUT R156, R156, R157, RZ, 0x3c, !PT ;  /* 0x0000009d9c9c7212 */ /* 0x000fe200078e3cff */
[--C-:B------:R-:W-:Y:S01]  /*bff0*/  IMAD.X R157, RZ, RZ, R13.reuse, P0 ;  /* 0x000000ffff9d7224 */ /* 0x100fe200000e060d */
        /* <DEDUP_REMOVED lines=11> */
[----:B------:R-:W-:Y:S01]  /*c0b0*/  IMAD.X R169, RZ, RZ, R13, P1 ;  /* 0x000000ffffa97224 */ /* 0x000fe200008e060d */
[----:B------:R-:W-:-:S02]  /*c0c0*/  IADD3 R171, P0, R12, 0x8020, RZ ;  /* 0x000080200cab7810 */ /* 0x000fc40007f1e0ff */
[C---:B------:R-:W-:Y:S02]  /*c0d0*/  IADD3 R173, P4, R12.reuse, 0x8040, RZ ;  /* 0x000080400cad7810 */ /* 0x040fe40007f9e0ff */
[C---:B------:R-:W-:Y:S02]  /*c0e0*/  IADD3 R9, P3, R12.reuse, 0x8060, RZ ;  /* 0x000080600c097810 */ /* 0x040fe40007f7e0ff */
[C---:B------:R-:W-:Y:S02]  /*c0f0*/  IADD3 R11, P6, R12.reuse, 0xc000, RZ ;  /* 0x0000c0000c0b7810 */ /* 0x040fe40007fde0ff */
[C---:B------:R-:W-:Y:S02]  /*c100*/  IADD3 R153, P5, R12.reuse, 0xc020, RZ ;  /* 0x0000c0200c997810 */ /* 0x040fe40007fbe0ff */
[C---:B------:R-:W-:Y:S02]  /*c110*/  IADD3 R155, P2, R12.reuse, 0xc040, RZ ;  /* 0x0000c0400c9b7810 */ /* 0x040fe40007f5e0ff */
[----:B------:R-:W-:-:S02]  /*c120*/  IADD3 R21, P1, R12, 0xc060, RZ ;  /* 0x0000c0600c157810 */ /* 0x000fc40007f3e0ff */
[----:B------:R-:W-:Y:S02]  /*c130*/  MOV R3, R4 ;  /* 0x0000000400037202 */ /* 0x000fe40000000f00 */
[----:B------:R-:W-:Y:S02]  /*c140*/  F2FP.F16.F32.PACK_AB R4, R25, R24 ;  /* 0x000000181904723e */ /* 0x000fe400000000ff */
[----:B------:R-:W-:Y:S02]  /*c150*/  F2FP.F16.F32.PACK_AB R5, R27, R26 ;  /* 0x0000001a1b05723e */ /* 0x000fe400000000ff */
[----:B------:R-:W-:Y:S02]  /*c160*/  LOP3.LUT R170, R171, 0x380, RZ, 0xc0, !PT ;  /* 0x00000380abaa7812 */ /* 0x000fe400078ec0ff */
[----:B------:R-:W-:Y:S02]  /*c170*/  LOP3.LUT R172, R173, 0x380, RZ, 0xc0, !PT ;  /* 0x00000380adac7812 */ /* 0x000fe400078ec0ff */
[----:B------:R-:W-:-:S02]  /*c180*/  LOP3.LUT R8, R9, 0x380, RZ, 0xc0, !PT ;  /* 0x0000038009087812 */ /* 0x000fc400078ec0ff */
[----:B------:R-:W-:Y:S02]  /*c190*/  LOP3.LUT R10, R11, 0x380, RZ, 0xc0, !PT ;  /* 0x000003800b0a7812 */ /* 0x000fe400078ec0ff */
[----:B------:R-:W-:Y:S02]  /*c1a0*/  LOP3.LUT R152, R153, 0x380, RZ, 0xc0, !PT ;  /* 0x0000038099987812 */ /* 0x000fe400078ec0ff */
[----:B------:R-:W-:Y:S02]  /*c1b0*/  LOP3.LUT R154, R155, 0x380, RZ, 0xc0, !PT ;  /* 0x000003809b9a7812 */ /* 0x000fe400078ec0ff */
[----:B------:R-:W-:Y:S01]  /*c1c0*/  LOP3.LUT R20, R21, 0x380, RZ, 0xc0, !PT ;  /* 0x0000038015147812 */ /* 0x000fe200078ec0ff */
[----:B------:R0:W-:Y:S01]  /*c1d0*/  STSM.16.M88.4 [R3], R4 ;  /* 0x0000000403007844 */ /* 0x0001e20000000200 */
[----:B------:R-:W-:Y:S02]  /*c1e0*/  SHF.R.U64 R170, R170, 0x3, RZ ;  /* 0x00000003aaaa7819 */ /* 0x000fe400000012ff */
[----:B------:R-:W-:-:S02]  /*c1f0*/  SHF.R.U64 R172, R172, 0x3, RZ ;  /* 0x00000003acac7819 */ /* 0x000fc400000012ff */
[----:B------:R-:W-:Y:S02]  /*c200*/  SHF.R.U64 R8, R8, 0x3, RZ ;  /* 0x0000000308087819 */ /* 0x000fe400000012ff */
[----:B------:R-:W-:Y:S02]  /*c210*/  SHF.R.U64 R10, R10, 0x3, RZ ;  /* 0x000000030a0a7819 */ /* 0x000fe400000012ff */
[----:B------:R-:W-:Y:S02]  /*c220*/  SHF.R.U64 R152, R152, 0x3, RZ ;  /* 0x0000000398987819 */ /* 0x000fe400000012ff */
[----:B------:R-:W-:Y:S02]  /*c230*/  SHF.R.U64 R154, R154, 0x3, RZ ;  /* 0x000000039a9a7819 */ /* 0x000fe400000012ff */
[----:B------:R-:W-:Y:S02]  /*c240*/  SHF.R.U64 R20, R20, 0x3, RZ ;  /* 0x0000000314147819 */ /* 0x000fe400000012ff */
[----:B------:R-:W-:-:S02]  /*c250*/  MOV R14, R14 ;  /* 0x0000000e000e7202 */ /* 0x000fc40000000f00 */
[----:B0-----:R-:W-:Y:S02]  /*c260*/  F2FP.F16.F32.PACK_AB R4, R33, R32 ;  /* 0x000000202104723e */ /* 0x001fe400000000ff */
[----:B------:R-:W-:Y:S02]  /*c270*/  F2FP.F16.F32.PACK_AB R5, R35, R34 ;  /* 0x000000222305723e */ /* 0x000fe400000000ff */
[----:B------:R-:W-:Y:S02]  /*c280*/  F2FP.F16.F32.PACK_AB R6, R37, R36 ;  /* 0x000000242506723e */ /* 0x000fe400000000ff */
[----:B------:R-:W-:Y:S02]  /*c290*/  F2FP.F16.F32.PACK_AB R7, R39, R38 ;  /* 0x000000262707723e */ /* 0x000fe400000000ff */
        /* <DEDUP_REMOVED lines=14> */
[----:B------:R0:W-:Y:S01]  /*c380*/  STSM.16.M88.4 [R14], R4 ;  /* 0x000000040e007844 */ /* 0x0001e20000000200 */
[----:B------:R-:W-:-:S02]  /*c390*/  MOV R156, R156 ;  /* 0x0000009c009c7202 */ /* 0x000fc40000000f00 */
[----:B------:R-:W-:Y:S02]  /*c3a0*/  F2FP.F16.F32.PACK_AB R12, R41, R40 ;  /* 0x00000028290c723e */ /* 0x000fe400000000ff */
[----:B------:R-:W-:Y:S02]  /*c3b0*/  F2FP.F16.F32.PACK_AB R13, R43, R42 ;  /* 0x0000002a2b0d723e */ /* 0x000fe400000000ff */
[----:B------:R-:W-:Y:S02]  /*c3c0*/  F2FP.F16.F32.PACK_AB R15, R47, R46 ;  /* 0x0000002e2f0f723e */ /* 0x000fe400000000ff */
[----:B------:R-:W-:Y:S02]  /*c3d0*/  MOV R158, R158 ;  /* 0x0000009e009e7202 */ /* 0x000fe40000000f00 */
[----:B------:R-:W-:Y:S02]  /*c3e0*/  MOV R161, R160 ;  /* 0x000000a000a17202 */ /* 0x000fe40000000f00 */
[----:B0-----:R-:W-:-:S02]  /*c3f0*/  F2FP.F16.F32.PACK_AB R14, R45, R44 ;  /* 0x0000002c2d0e723e */ /* 0x001fc400000000ff */
[----:B------:R-:W-:Y:S02]  /*c400*/  F2FP.F16.F32.PACK_AB R4, R49, R48 ;  /* 0x000000303104723e */ /* 0x000fe400000000ff */
[----:B------:R-:W-:Y:S02]  /*c410*/  F2FP.F16.F32.PACK_AB R5, R51, R50 ;  /* 0x000000323305723e */ /* 0x000fe400000000ff */
[----:B------:R-:W-:Y:S02]  /*c420*/  F2FP.F16.F32.PACK_AB R6, R53, R52 ;  /* 0x000000343506723e */ /* 0x000fe400000000ff */
[----:B------:R-:W-:Y:S01]  /*c430*/  F2FP.F16.F32.PACK_AB R7, R55, R54 ;  /* 0x000000363707723e */ /* 0x000fe200000000ff */
[----:B------:R0:W-:Y:S01]  /*c440*/  STSM.16.M88.4 [R156], R12 ;  /* 0x0000000c9c007844 */ /* 0x0001e20000000200 */
[----:B------:R-:W-:Y:S02]  /*c450*/  MOV R160, R8 ;  /* 0x0000000800a07202 */ /* 0x000fe40000000f00 */
[----:B------:R-:W-:-:S02]  /*c460*/  MOV R3, R10 ;  /* 0x0000000a00037202 */ /* 0x000fc40000000f00 */
[----:B------:R-:W-:Y:S02]  /*c470*/  F2FP.F16.F32.PACK_AB R8, R57, R56 ;  /* 0x000000383908723e */ /* 0x000fe400000000ff */
[----:B------:R-:W-:Y:S02]  /*c480*/  F2FP.F16.F32.PACK_AB R9, R59, R58 ;  /* 0x0000003a3b09723e */ /* 0x000fe400000000ff */
[----:B------:R-:W-:Y:S02]  /*c490*/  F2FP.F16.F32.PACK_AB R10, R61, R60 ;  /* 0x0000003c3d0a723e */ /* 0x000fe400000000ff */
[----:B------:R-:W-:Y:S02]  /*c4a0*/  F2FP.F16.F32.PACK_AB R11, R63, R62 ;  /* 0x0000003e3f0b723e */ /* 0x000fe400000000ff */
[----:B------:R-:W-:Y:S01]  /*c4b0*/  MOV R162, R162 ;  /* 0x000000a200a27202 */ /* 0x000fe20000000f00 */
[----:B------:R1:W-:Y:S01]  /*c4c0*/  STSM.16.M88.4 [R158], R4 ;  /* 0x000000049e007844 */ /* 0x0003e20000000200 */
[----:B------:R-:W-:-:S02]  /*c4d0*/  MOV R18, R152 ;  /* 0x0000009800127202 */ /* 0x000fc40000000f00 */
[----:B0-----:R-:W-:Y:S02]  /*c4e0*/  F2FP.F16.F32.PACK_AB R12, R65, R64 ;  /* 0x00000040410c723e */ /* 0x001fe400000000ff */
[----:B------:R-:W-:Y:S02]  /*c4f0*/  F2FP.F16.F32.PACK_AB R13, R67, R66 ;  /* 0x00000042430d723e */ /* 0x000fe400000000ff */
[----:B------:R-:W-:Y:S02]  /*c500*/  F2FP.F16.F32.PACK_AB R14, R69, R68 ;  /* 0x00000044450e723e */ /* 0x000fe400000000ff */
[----:B------:R-:W-:Y:S02]  /*c510*/  F2FP.F16.F32.PACK_AB R15, R71, R70 ;  /* 0x00000046470f723e */ /* 0x000fe400000000ff */
[----:B------:R-:W-:Y:S02]  /*c520*/  MOV R22, R154 ;  /* 0x0000009a00167202 */ /* 0x000fe40000000f00 */
[----:B------:R-:W-:-:S02]  /*c530*/  MOV R164, R164 ;  /* 0x000000a400a47202 */ /* 0x000fc40000000f00 */
[----:B------:R-:W-:Y:S02]  /*c540*/  F2FP.F16.F32.PACK_AB R152, R73, R72 ;  /* 0x000000484998723e */ /* 0x000fe400000000ff */
[----:B------:R-:W-:Y:S02]  /*c550*/  F2FP.F16.F32.PACK_AB R153, R75, R74 ;  /* 0x0000004a4b99723e */ /* 0x000fe400000000ff */
[----:B------:R-:W-:Y:S02]  /*c560*/  F2FP.F16.F32.PACK_AB R154, R77, R76 ;  /* 0x0000004c4d9a723e */ /* 0x000fe400000000ff */
[----:B------:R-:W-:Y:S01]  /*c570*/  F2FP.F16.F32.PACK_AB R155, R79, R78 ;  /* 0x0000004e4f9b723e */ /* 0x000fe200000000ff */
[----:B------:R0:W-:Y:S01]  /*c580*/  STSM.16.M88.4 [R161], R8 ;  /* 0x00000008a1007844 */ /* 0x0001e20000000200 */
[----:B------:R-:W-:Y:S02]  /*c590*/  MOV R166, R166 ;  /* 0x000000a600a67202 */ /* 0x000fe40000000f00 */
[----:B------:R-:W-:-:S02]  /*c5a0*/  F2FP.F16.F32.PACK_AB R156, R81, R80 ;  /* 0x00000050519c723e */ /* 0x000fc400000000ff */
[----:B------:R-:W-:Y:S02]  /*c5b0*/  F2FP.F16.F32.PACK_AB R157, R83, R82 ;  /* 0x00000052539d723e */ /* 0x000fe400000000ff */
[----:B-1----:R-:W-:Y:S02]  /*c5c0*/  F2FP.F16.F32.PACK_AB R158, R85, R84 ;  /* 0x00000054559e723e */ /* 0x002fe400000000ff */
[----:B------:R-:W-:Y:S01]  /*c5d0*/  F2FP.F16.F32.PACK_AB R159, R87, R86 ;  /* 0x00000056579f723e */ /* 0x000fe200000000ff */
[----:B------:R1:W-:Y:S01]  /*c5e0*/  STSM.16.M88.4 [R162], R12 ;  /* 0x0000000ca2007844 */ /* 0x0003e20000000200 */
[----:B------:R-:W-:Y:S02]  /*c5f0*/  MOV R168, R168 ;  /* 0x000000a800a87202 */ /* 0x000fe40000000f00 */
[----:B------:R-:W-:Y:S02]  /*c600*/  F2FP.F16.F32.PACK_AB R4, R89, R88 ;  /* 0x000000585904723e */ /* 0x000fe400000000ff */
[----:B------:R-:W-:-:S02]  /*c610*/  F2FP.F16.F32.PACK_AB R5, R91, R90 ;  /* 0x0000005a5b05723e */ /* 0x000fc400000000ff */
[----:B------:R-:W-:Y:S02]  /*c620*/  F2FP.F16.F32.PACK_AB R6, R93, R92 ;  /* 0x0000005c5d06723e */ /* 0x000fe400000000ff */
[----:B------:R-:W-:Y:S02]  /*c630*/  F2FP.F16.F32.PACK_AB R7, R95, R94 ;  /* 0x0000005e5f07723e */ /* 0x000fe400000000ff */
[----:B------:R-:W-:Y:S02]  /*c640*/  MOV R170, R170 ;  /* 0x000000aa00aa7202 */ /* 0x000fe40000000f00 */
[----:B0-----:R-:W-:Y:S02]  /*c650*/  F2FP.F16.F32.PACK_AB R8, R97, R96 ;  /* 0x000000606108723e */ /* 0x001fe400000000ff */
[----:B------:R-:W-:Y:S02]  /*c660*/  F2FP.F16.F32.PACK_AB R9, R99, R98 ;  /* 0x000000626309723e */ /* 0x000fe400000000ff */
[----:B------:R-:W-:-:S02]  /*c670*/  F2FP.F16.F32.PACK_AB R10, R101, R100 ;  /* 0x00000064650a723e */ /* 0x000fc400000000ff */
[----:B------:R-:W-:Y:S01]  /*c680*/  F2FP.F16.F32.PACK_AB R11, R103, R102 ;  /* 0x00000066670b723e */ /* 0x000fe200000000ff */
[----:B------:R0:W-:Y:S01]  /*c690*/  STSM.16.M88.4 [R164], R152 ;  /* 0x00000098a4007844 */ /* 0x0001e20000000200 */
[----:B------:R-:W-:Y:S02]  /*c6a0*/  MOV R172, R172 ;  /* 0x000000ac00ac7202 */ /* 0x000fe40000000f00 */
[----:B-1----:R-:W-:Y:S02]  /*c6b0*/  F2FP.F16.F32.PACK_AB R12, R105, R104 ;  /* 0x00000068690c723e */ /* 0x002fe400000000ff */
[----:B------:R-:W-:Y:S02]  /*c6c0*/  F2FP.F16.F32.PACK_AB R13, R107, R106 ;  /* 0x0000006a6b0d723e */ /* 0x000fe400000000ff */
[----:B------:R-:W-:Y:S02]  /*c6d0*/  F2FP.F16.F32.PACK_AB R14, R109, R108 ;  /* 0x0000006c6d0e723e */ /* 0x000fe400000000ff */
[----:B------:R-:W-:Y:S01]  /*c6e0*/  F2FP.F16.F32.PACK_AB R15, R111, R110 ;  /* 0x0000006e6f0f723e */ /* 0x000fe200000000ff */
[----:B------:R1:W-:Y:S01]  /*c6f0*/  STSM.16.M88.4 [R166], R156 ;  /* 0x0000009ca6007844 */ /* 0x0003e20000000200 */
[----:B------:R-:W-:-:S03]  /*c700*/  MOV R161, R20 ;  /* 0x0000001400a17202 */ /* 0x000fc60000000f00 */
[----:B------:R2:W-:Y:S01]  /*c710*/  STSM.16.M88.4 [R168], R4 ;  /* 0x00000004a8007844 */ /* 0x0005e20000000200 */
[----:B0-----:R-:W-:Y:S02]  /*c720*/  F2FP.F16.F32.PACK_AB R152, R113, R112 ;  /* 0x000000707198723e */ /* 0x001fe400000000ff */
[----:B------:R-:W-:Y:S02]  /*c730*/  F2FP.F16.F32.PACK_AB R153, R115, R114 ;  /* 0x000000727399723e */ /* 0x000fe400000000ff */
[----:B------:R-:W-:Y:S02]  /*c740*/  F2FP.F16.F32.PACK_AB R154, R117, R116 ;  /* 0x00000074759a723e */ /* 0x000fe400000000ff */
[----:B------:R-:W-:Y:S01]  /*c750*/  F2FP.F16.F32.PACK_AB R155, R119, R118 ;  /* 0x00000076779b723e */ /* 0x000fe200000000ff */
[----:B------:R0:W-:Y:S01]  /*c760*/  STSM.16.M88.4 [R170], R8 ;  /* 0x00000008aa007844 */ /* 0x0001e20000000200 */
[----:B-1----:R-:W-:Y:S02]  /*c770*/  F2FP.F16.F32.PACK_AB R156, R121, R120 ;  /* 0x00000078799c723e */ /* 0x002fe400000000ff */
[----:B------:R-:W-:-:S02]  /*c780*/  F2FP.F16.F32.PACK_AB R157, R123, R122 ;  /* 0x0000007a7b9d723e */ /* 0x000fc400000000ff */
[----:B------:R-:W-:Y:S02]  /*c790*/  F2FP.F16.F32.PACK_AB R158, R125, R124 ;  /* 0x0000007c7d9e723e */ /* 0x000fe400000000ff */
[----:B------:R-:W-:Y:S01]  /*c7a0*/  F2FP.F16.F32.PACK_AB R159, R127, R126 ;  /* 0x0000007e7f9f723e */ /* 0x000fe200000000ff */
[----:B------:R1:W-:Y:S01]  /*c7b0*/  STSM.16.M88.4 [R172], R12 ;  /* 0x0000000cac007844 */ /* 0x0003e20000000200 */
[----:B--2---:R-:W-:Y:S02]  /*c7c0*/  F2FP.F16.F32.PACK_AB R4, R129, R128 ;  /* 0x000000808104723e */ /* 0x004fe400000000ff */
[----:B------:R-:W-:Y:S02]  /*c7d0*/  F2FP.F16.F32.PACK_AB R5, R131, R130 ;  /* 0x000000828305723e */ /* 0x000fe400000000ff */
[----:B------:R-:W-:Y:S02]  /*c7e0*/  F2FP.F16.F32.PACK_AB R6, R133, R132 ;  /* 0x000000848506723e */ /* 0x000fe400000000ff */
[----:B------:R-:W-:-:S02]  /*c7f0*/  F2FP.F16.F32.PACK_AB R7, R135, R134 ;  /* 0x000000868707723e */ /* 0x000fc400000000ff */
        /* <DEDUP_REMOVED lines=9> */
[----:B------:R-:W-:Y:S04]  /*c890*/  STSM.16.M88.4 [R3], R156 ;  /* 0x0000009c03007844 */ /* 0x000fe80000000200 */
[----:B------:R1:W-:Y:S04]  /*c8a0*/  STSM.16.M88.4 [R18], R4 ;  /* 0x0000000412007844 */ /* 0x0003e80000000200 */
[----:B------:R2:W-:Y:S04]  /*c8b0*/  STSM.16.M88.4 [R22], R8 ;  /* 0x0000000816007844 */ /* 0x0005e80000000200 */
[----:B------:R3:W-:Y:S01]  /*c8c0*/  STSM.16.M88.4 [R161], R12 ;  /* 0x0000000ca1007844 */ /* 0x0007e20000000200 */
[----:B------:R-:W-:Y:S01]  /*c8d0*/  USHF.L.U32 UR4, UR19, 0x2, URZ ;  /* 0x0000000213047899 */ /* 0x000fe2000800063f */
[----:B------:R-:W-:Y:S01]  /*c8e0*/  BAR.SYNC.DEFER_BLOCKING 0x1, 0x100 ;  /* 0x0044000000007b1d */ /* 0x000fe20000010000 */
[----:B------:R-:W-:Y:S01]  /*c8f0*/  ISETP.NE.U32.AND P0, PT, RZ, UR14, PT ;  /* 0x0000000eff007c0c */ /* 0x000fe2000bf05070 */
[----:B------:R-:W-:-:S02]  /*c900*/  USHF.L.U64.HI UR16, UR19, 0x2, UR17 ;  /* 0x0000000213107899 */ /* 0x000fc40008010211 */
[----:B------:R-:W-:Y:S01]  /*c910*/  UIADD3 UR9, UP0, UR4, UR14, URZ ;  /* 0x0000000e04097290 */ /* 0x000fe2000ff1e03f */
[----:B------:R-:W-:-:S03]  /*c920*/  ISETP.NE.AND.EX P0, PT, RZ, UR15, PT, P0 ;  /* 0x0000000fff007c0c */ /* 0x000fc6000bf05300 */
[----:B------:R-:W-:Y:S02]  /*c930*/  UIADD3.X UR12, UR16, UR15, URZ, UP0, !UPT ;  /* 0x0000000f100c7290 */ /* 0x000fe400087fe43f */
[----:B------:R-:W-:-:S04]  /*c940*/  IMAD.U32 R20, RZ, RZ, UR9 ;  /* 0x00000009ff147e24 */ /* 0x000fc8000f8e00ff */
[----:B------:R-:W-:Y:S01]  /*c950*/  IMAD.U32 R21, RZ, RZ, UR12 ;  /* 0x0000000cff157e24 */ /* 0x000fe2000f8e00ff */
[----:B------:R-:W-:-:S04]  /*c960*/  ULDC.64 UR12, c[0x0][0xc08] ;  /* 0x00030200000c7ab9 */ /* 0x000fc80000000a00 */
[----:B0-----:R-:W4:Y:S01]  /*c970*/  @P0 LDG.E R152, desc[UR26][R20.64] ;  /* 0x0000001a14980981 */ /* 0x001f22000c1e1900 */
[----:B------:R-:W-:-:S04]  /*c980*/  UISETP.NE.U32.AND UP0, UPT, UR12, URZ, UPT ;  /* 0x0000003f0c00728c */ /* 0x000fc8000bf05070 */
[----:B------:R-:W-:-:S06]  /*c990*/  UISETP.NE.AND.EX UP0, UPT, UR13, URZ, UPT, UP0 ;  /* 0x0000003f0d00728c */ /* 0x000fcc000bf05300 */
[----:B------:R-:W-:-:S05]  /*c9a0*/  PLOP3.LUT P4, PT, PT, PT, UP0, 0x80, 0x0 ;  /* 0x000000000000781c */ /* 0x000fca0003f8f008 */
[----:B------:R-:W-:-:S03]  /*c9b0*/  @UP0 UIADD3 UR12, UP1, UR4, UR12, URZ ;  /* 0x0000000c040c0290 */ /* 0x000fc6000ff3e03f */
[----:B------:R-:W-:Y:S01]  /*c9c0*/  ULDC UR4, c[0x0][0xad4] ;  /* 0x0002b50000047ab9 */ /* 0x000fe20000000800 */
[----:B------:R-:W-:Y:S02]  /*c9d0*/  @UP0 UIADD3.X UR13, UR16, UR13, URZ, UP1, !UPT ;  /* 0x0000000d100d0290 */ /* 0x000fe40008ffe43f */
[----:B-1----:R-:W-:-:S04]  /*c9e0*/  IMAD.U32 R4, RZ, RZ, UR12 ;  /* 0x0000000cff047e24 */ /* 0x002fc8000f8e00ff */
[----:B------:R-:W-:-:S05]  /*c9f0*/  IMAD.U32 R5, RZ, RZ, UR13 ;  /* 0x0000000dff057e24 */ /* 0x000fca000f8e00ff */
[----:B------:R0:W5:Y:S01]  /*ca00*/  @P4 LDG.E R3, desc[UR26][R4.64] ;  /* 0x0000001a04034981 */ /* 0x000162000c1e1900 */
[----:B------:R-:W-:Y:S02]  /*ca10*/  UISETP.NE.AND UP0, UPT, UR22, URZ, UPT ;  /* 0x0000003f1600728c */ /* 0x000fe4000bf05270 */
[----:B------:R-:W-:Y:S02]  /*ca20*/  UISETP.NE.AND UP1, UPT, UR20, 0x1, UPT ;  /* 0x000000011400788c */ /* 0x000fe4000bf25270 */
[----:B------:R-:W-:Y:S01]  /*ca30*/  USEL UR4, UR22, UR4, UP0 ;  /* 0x0000000416047287 */ /* 0x000fe20008000000 */
[----:B------:R-:W-:-:S03]  /*ca40*/  UMOV UR23, 0x9b8 ;  /* 0x000009b800177882 */ /* 0x000fc60000000000 */
[----:B------:R-:W-:Y:S01]  /*ca50*/  UISETP.GT.AND UP2, UPT, UR4, 0x1, UPT ;  /* 0x000000010400788c */ /* 0x000fe2000bf44270 */
[----:B------:R-:W-:Y:S01]  /*ca60*/  PLOP3.LUT P1, PT, PT, PT, UP1, 0x80, 0x0 ;  /* 0x000000000000781c */ /* 0x000fe20003f2f018 */
[----:B------:R-:W-:Y:S02]  /*ca70*/  UISETP.NE.U32.AND UP0, UPT, UR14, URZ, UPT ;  /* 0x0000003f0e00728c */ /* 0x000fe4000bf05070 */
[----:B------:R-:W-:Y:S01]  /*ca80*/  USEL UR23, UR23, 0x978, UP2 ;  /* 0x0000097817177887 */ /* 0x000fe20009000000 */
[----:B--2---:R-:W-:Y:S01]  /*ca90*/  IMAD.U32 R8, RZ, RZ, UR18 ;  /* 0x00000012ff087e24 */ /* 0x004fe2000f8e00ff */
[----:B------:R-:W-:Y:S01]  /*caa0*/  UISETP.NE.AND.EX UP0, UPT, UR15, URZ, UPT, UP0 ;  /* 0x0000003f0f00728c */ /* 0x000fe2000bf05300 */
[----:B------:R-:W-:Y:S02]  /*cab0*/  UMOV UR4, URZ ;  /* 0x0000003f00047c82 */ /* 0x000fe40008000000 */
[----:B------:R-:W-:Y:S01]  /*cac0*/  IMAD R8, R8, 0x80, R175 ;  /* 0x0000008008087824 */ /* 0x000fe200078e02af */
[----:B------:R-:W-:Y:S01]  /*cad0*/  USEL UR9, UR19, URZ, !UP0 ;  /* 0x0000003f13097287 */ /* 0x000fe2000c000000 */
[----:B------:R-:W-:Y:S01]  /*cae0*/  @UP1 ULDC UR25, c[0x0][0xbec] ;  /* 0x0002fb0000191ab9 */ /* 0x000fe20000000800 */
[----:B------:R-:W-:-:S02]  /*caf0*/  USEL UR22, UR17, URZ, !UP0 ;  /* 0x0000003f11167287 */ /* 0x000fc4000c000000 */
[----:B0-----:R-:W-:Y:S01]  /*cb00*/  @P1 IMAD.HI.U32 R4, R8, UR25, RZ ;  /* 0x0000001908041c27 */ /* 0x001fe2000f8e00ff */
[----:B------:R-:W-:Y:S01]  /*cb10*/  USEL UR21, UR21, URZ, UP2 ;  /* 0x0000003f15157287 */ /* 0x000fe20009000000 */
[----:B------:R-:W-:Y:S01]  /*cb20*/  ULDC.64 UR16, c[0x0][UR23+0x220] ;  /* 0x0000880017107abb */ /* 0x000fe20008000a00 */
[----:B------:R-:W-:Y:S01]  /*cb30*/  ULDC.64 UR14, c[0x0][UR23+0x218] ;  /* 0x00008600170e7abb */ /* 0x000fe20008000a00 */
[----:B------:R-:W-:Y:S01]  /*cb40*/  ULDC.64 UR18, c[0x0][UR23+0x228] ;  /* 0x00008a0017127abb */ /* 0x000fe20008000a00 */
[----:B------:R-:W-:Y:S02]  /*cb50*/  UIMAD UR17, UR17, UR9, URZ ;  /* 0x00000009111172a4 */ /* 0x000fe4000f8e023f */
[----:B------:R-:W-:Y:S01]  /*cb60*/  UIMAD.WIDE.U32 UR12, UR14, UR24, URZ ;  /* 0x000000180e0c72a5 */ /* 0x000fe2000f8e003f */
[----:B------:R-:W-:Y:S01]  /*cb70*/  IMAD.MOV.U32 R5, RZ, RZ, R8 ;  /* 0x000000ffff057224 */ /* 0x000fe200078e0008 */
[----:B------:R-:W-:Y:S01]  /*cb80*/  @UP1 ULDC UR28, c[0x0][0xbf0] ;  /* 0x0002fc00001c1ab9 */ /* 0x000fe20000000800 */
[----:B------:R-:W-:-:S02]  /*cb90*/  UIMAD UR24, UR15, UR24, URZ ;  /* 0x000000180f1872a4 */ /* 0x000fc4000f8e023f */
[----:B------:R-:W-:Y:S01]  /*cba0*/  UIMAD.WIDE.U32 UR26, UR18, UR21, URZ ;  /* 0x00000015121a72a5 */ /* 0x000fe2000f8e003f */
[----:B------:R-:W-:Y:S01]  /*cbb0*/  @P1 SHF.R.U32.HI R5, RZ, UR28, R4 ;  /* 0x0000001cff051c19 */ /* 0x000fe20008011604 */
[----:B------:R-:W-:Y:S02]  /*cbc0*/  UIMAD.WIDE.U32 UR14, UR16, UR9, URZ ;  /* 0x00000009100e72a5 */ /* 0x000fe4000f8e003f */
[----:B------:R-:W-:Y:S02]  /*cbd0*/  UIMAD UR18, UR19, UR21, URZ ;  /* 0x00000015131272a4 */ /* 0x000fe4000f8e023f */
[----:B------:R-:W-:Y:S01]  /*cbe0*/  UIMAD UR17, UR16, UR22, UR17 ;  /* 0x00000016101172a4 */ /* 0x000fe2000f8e0211 */
[----:B------:R-:W-:Y:S01]  /*cbf0*/  IMAD.U32 R4, RZ, RZ, UR26 ;  /* 0x0000001aff047e24 */ /* 0x000fe2000f8e00ff */
[----:B------:R-:W-:Y:S01]  /*cc00*/  UIADD3 UR18, UR27, UR18, URZ ;  /* 0x000000121b127290 */ /* 0x000fe2000fffe03f */
[----:B------:R-:W-:Y:S01]  /*cc10*/  IMAD.MOV R7, RZ, RZ, -R5 ;  /* 0x000000ffff077224 */ /* 0x000fe200078e0a05 */
[----:B------:R-:W-:-:S02]  /*cc20*/  UIADD3 UR24, UR13, UR24, URZ ;  /* 0x000000180d187290 */ /* 0x000fc4000fffe03f */
[----:B------:R-:W-:Y:S01]  /*cc30*/  UIADD3 UR17, UR15, UR17, URZ ;  /* 0x000000110f117290 */ /* 0x000fe2000fffe03f */
[----:B------:R-:W-:Y:S02]  /*cc40*/  IMAD R7, R7, UR20, R8 ;  /* 0x0000001407077c24 */ /* 0x000fe4000f8e0208 */
[----:B------:R-:W-:-:S03]  /*cc50*/  IMAD.U32 R10, RZ, RZ, UR18 ;  /* 0x00000012ff0a7e24 */ /* 0x000fc6000f8e00ff */
[----:B------:R-:W-:Y:S02]  /*cc60*/  SHF.R.S32.HI R6, RZ, 0x1f, R7 ;  /* 0x0000001fff067819 */ /* 0x000fe40000011407 */
[----:B----4-:R-:W-:-:S13]  /*cc70*/  @P0 R2UR UR4, R152 ;  /* 0x00000000980402ca */ /* 0x010fda00000e0000 */
[----:B------:R-:W-:Y:S02]  /*cc80*/  UIADD3 UR12, UP0, UP3, UR14, UR12, UR4 ;  /* 0x0000000c0e0c7290 */ /* 0x000fe4000fb1e004 */
[----:B------:R-:W-:-:S04]  /*cc90*/  USHF.R.S32.HI UR16, URZ, 0x1f, UR4 ;  /* 0x0000001f3f107899 */ /* 0x000fc80008011404 */
[----:B------:R-:W-:Y:S01]  /*cca0*/  UIADD3.X UR14, UR17, UR24, UR16, UP0, UP3 ;  /* 0x00000018110e7290 */ /* 0x000fe200087e6410 */
[----:B------:R-:W-:Y:S02]  /*ccb0*/  IADD3 R4, P2, P3, R5, UR12, R4 ;  /* 0x0000000c05047c10 */ /* 0x000fe4000fb5e004 */
[----:B------:R-:W-:Y:S01]  /*ccc0*/  SHF.R.S32.HI R5, RZ, 0x1f, R5 ;  /* 0x0000001fff057819 */ /* 0x000fe20000011405 */
[----:B------:R-:W-:Y:S02]  /*ccd0*/  ULDC.64 UR12, c[0x0][UR23+0x210] ;  /* 0x00008400170c7abb */ /* 0x000fe40008000a00 */
[----:B------:R-:W-:Y:S01]  /*cce0*/  IMAD R9, R7, UR13, RZ ;  /* 0x0000000d07097c24 */ /* 0x000fe2000f8e02ff */
[----:B------:R-:W-:Y:S01]  /*ccf0*/  IADD3.X R5, R5, UR14, R10, P2, P3 ;  /* 0x0000000e05057c10 */ /* 0x000fe200097e640a */
[----:B------:R-:W-:Y:S01]  /*cd00*/  ULDC.64 UR14, c[0x0][0xba8] ;  /* 0x0002ea00000e7ab9 */ /* 0x000fe20000000a00 */
[----:B------:R-:W-:Y:S01]  /*cd10*/  @!UP2 ULDC UR14, c[0x0][0xb50] ;  /* 0x0002d400000eaab9 */ /* 0x000fe20000000800 */
[----:B------:R-:W-:Y:S01]  /*cd20*/  IMAD R9, R6, UR12, R9 ;  /* 0x0000000c06097c24 */ /* 0x000fe2000f8e0209 */
[----:B------:R-:W-:Y:S01]  /*cd30*/  @!UP2 ULDC UR15, c[0x0][0xb54] ;  /* 0x0002d500000faab9 */ /* 0x000fe20000000800 */
[----:B------:R-:W-:-:S04]  /*cd40*/  IMAD.WIDE.U32 R4, R7, UR12, R4 ;  /* 0x0000000c07047c25 */ /* 0x000fc8000f8e0004 */
[----:B------:R-:W-:Y:S01]  /*cd50*/  IMAD.IADD R5, R5, 0x1, R9 ;  /* 0x0000000105057824 */ /* 0x000fe200078e0209 */
[C---:B------:R-:W-:Y:S01]  /*cd60*/  LEA R9, P2, R4.reuse, UR14, 0x2 ;  /* 0x0000000e04097c11 */ /* 0x040fe2000f8410ff */
[----:B------:R-:W-:Y:S01]  /*cd70*/  ULDC UR12, c[0x0][0xa88] ;  /* 0x0002a200000c7ab9 */ /* 0x000fe20000000800 */
[----:B-----5:R-:W-:Y:S02]  /*cd80*/  @P4 R2UR UR12, R3 ;  /* 0x00000000030c42ca */ /* 0x020fe400000e0000 */
[----:B------:R-:W-:Y:S01]  /*cd90*/  LEA.HI.X R11, R4, UR15, R5, 0x2, P2 ;  /* 0x0000000f040b7c11 */ /* 0x000fe200090f1405 */
[----:B---3--:R-:W-:-:S12]  /*cda0*/  @P4 BRA `(.L_x_210) ;  /* 0x00000000001c4947 */ /* 0x008fd80003800000 */
[----:B------:R-:W-:Y:S05]  /*cdb0*/  @!P0 BRA `(.L_x_210) ;  /* 0x0000000000188947 */ /* 0x000fea0003800000 */
[----:B------:R-:W-:Y:S02]  /*cdc0*/  ULDC.64 UR12, c[0x0][0x208] ;  /* 0x00008200000c7ab9 */ /* 0x000fe40000000a00 */
[----:B------:R-:W2:Y:S04]  /*cdd0*/  LDG.E R4, desc[UR12][R20.64] ;  /* 0x0000000c14047981 */ /* 0x000ea8000c1e1900 */
[----:B------:R-:W3:Y:S01]  /*cde0*/  LDG.E R3, desc[UR12][R20.64+0x4] ;  /* 0x0000040c14037981 */ /* 0x000ee2000c1e1900 */
[----:B--2---:R-:W-:Y:S02]  /*cdf0*/  R2UR UR13, R4 ;  /* 0x00000000040d72ca */ /* 0x004fe400000e0000 */
[----:B---3--:R-:W-:-:S13]  /*ce00*/  R2UR UR12, R3 ;  /* 0x00000000030c72ca */ /* 0x008fda00000e0000 */
[----:B------:R-:W-:-:S12]  /*ce10*/  UIADD3 UR12, -UR13, UR12, URZ ;  /* 0x0000000c0d0c7290 */ /* 0x000fd8000fffe13f */
.L_x_210:
[----:B------:R-:W2:Y:S04]  /*ce20*/  LDL R10, [R1+0x60] ;  /* 0x00006000010a7983 */ /* 0x000ea80000100800 */
[----:B------:R-:W3:Y:S01]  /*ce30*/  LDL R3, [R1+0x20] ;  /* 0x0000200001037983 */ /* 0x000ee20000100800 */
[----:B------:R-:W-:Y:S01]  /*ce40*/  R2UR UR13, R174 ;  /* 0x00000000ae0d72ca */ /* 0x000fe200000e0000 */
[----:B------:R-:W-:Y:S02]  /*ce50*/  UIMAD UR12, UR12, UR20, URZ ;  /* 0x000000140c0c72a4 */ /* 0x000fe4000f8e023f */
[----:B------:R-:W-:Y:S01]  /*ce60*/  SHFL.IDX PT, R4, R9, RZ, 0x1c1f ;  /* 0x001c1fff09047589 */ /* 0x000fe200000e0000 */
[----:B------:R-:W-:-:S03]  /*ce70*/  ULDC.64 UR14, c[0x0][0x208] ;  /* 0x00008200000e7ab9 */ /* 0x000fc60000000a00 */
[----:B------:R-:W0:Y:S04]  /*ce80*/  SHFL.IDX PT, R5, R11, RZ, 0x1c1f ;  /* 0x001c1fff0b057589 */ /* 0x000e2800000e0000 */
[----:B------:R-:W-:Y:S02]  /*ce90*/  SHFL.IDX PT, R6, R9, 0x1, 0x1c1f ;  /* 0x003c1f0009067f89 */ /* 0x000fe400000e0000 */
[----:B------:R-:W-:Y:S02]  /*cea0*/  IMAD.U32 R12, RZ, RZ, UR13 ;  /* 0x0000000dff0c7e24 */ /* 0x000fe4000f8e00ff */
[----:B------:R-:W1:Y:S02]  /*ceb0*/  SHFL.IDX PT, R7, R11, 0x1, 0x1c1f ;  /* 0x003c1f000b077f89 */ /* 0x000e6400000e0000 */
[----:B--2---:R-:W-:Y:S01]  /*cec0*/  IMAD R12, R12, 0x80, R10 ;  /* 0x000000800c0c7824 */ /* 0x004fe200078e020a */
[----:B---3--:R-:W-:-:S03]  /*ced0*/  LOP3.LUT P0, RZ, R3, 0x3, RZ, 0xc0, !PT ;  /* 0x0000000303ff7812 */ /* 0x008fc6000780c0ff */
[C---:B------:R-:W-:Y:S01]  /*cee0*/  VIADD R10, R12.reuse, 0x8 ;  /* 0x000000080c0a7836 */ /* 0x040fe20000000000 */
[----:B------:R-:W-:-:S04]  /*cef0*/  ISETP.GE.OR P2, PT, R12, UR12, P0 ;  /* 0x0000000c0c007c0c */ /* 0x000fc80008746670 */
[----:B------:R-:W-:-:S09]  /*cf00*/  ISETP.GE.OR P0, PT, R10, UR12, P0 ;  /* 0x0000000c0a007c0c */ /* 0x000fd20008706670 */
[----:B0-----:R0:W-:Y:S04]  /*cf10*/  @!P2 ST.E desc[UR14][R4.64], R2 ;  /* 0x000000020400a985 */ /* 0x0011e8000c10190e */
[----:B-1----:R0:W-:Y:S01]  /*cf20*/  @!P0 ST.E desc[UR14][R6.64], R0 ;  /* 0x0000000006008985 */ /* 0x0021e2000c10190e */
[----:B------:R-:W-:-:S13]  /*cf30*/  PLOP3.LUT P0, PT, PT, PT, UP2, 0x80, 0x0 ;  /* 0x000000000000781c */ /* 0x000fda0003f0f028 */
[----:B0-----:R-:W-:Y:S05]  /*cf40*/  @P0 BRA `(.L_x_211) ;  /* 0x0000001000300947 */ /* 0x001fea0003800000 */
[----:B------:R-:W0:Y:S01]  /*cf50*/  S2R R0, SR_TID.X ;  /* 0x0000000000007919 */ /* 0x000e220000002100 */
[----:B------:R-:W-:Y:S01]  /*cf60*/  ULDC.64 UR14, c[0x0][0x208] ;  /* 0x00008200000e7ab9 */ /* 0x000fe20000000a00 */
[----:B------:R-:W-:Y:S02]  /*cf70*/  R2UR UR18, R213 ;  /* 0x00000000d51272ca */ /* 0x000fe400000e0000 */
[----:B------:R-:W-:Y:S01]  /*cf80*/  R2UR UR17, R174 ;  /* 0x00000000ae1172ca */ /* 0x000fe200000e0000 */
[----:B0-----:R-:W-:-:S05]  /*cf90*/  VIADD R0, R0, 0xffffff80 ;  /* 0xffffff8000007836 */ /* 0x001fca0000000000 */
[----:B------:R-:W-:-:S04]  /*cfa0*/  SHF.R.S32.HI R3, RZ, 0x1f, R0 ;  /* 0x0000001fff037819 */ /* 0x000fc80000011400 */
[----:B------:R-:W-:-:S04]  /*cfb0*/  LEA.HI R3, R3, R0, RZ, 0x3 ;  /* 0x0000000003037211 */ /* 0x000fc800078f18ff */
[----:B------:R-:W-:Y:S02]  /*cfc0*/  LOP3.LUT R5, R3, 0xfffffff8, RZ, 0xc0, !PT ;  /* 0xfffffff803057812 */ /* 0x000fe400078ec0ff */
[----:B------:R-:W-:Y:S01]  /*cfd0*/  SHF.R.S32.HI R79, RZ, 0x3, R3 ;  /* 0x00000003ff4f7819 */ /* 0x000fe20000011403 */
[----:B------:R-:W-:Y:S02]  /*cfe0*/  IMAD.MOV.U32 R3, RZ, RZ, 0x2 ;  /* 0x00000002ff037424 */ /* 0x000fe400078e00ff */
[----:B------:R-:W-:-:S04]  /*cff0*/  IMAD.IADD R18, R0, 0x1, -R5 ;  /* 0x0000000100127824 */ /* 0x000fc800078e0a05 */
[----:B------:R-:W-:-:S04]  /*d000*/  IMAD.SHL.U32 R0, R18, 0x8, RZ ;  /* 0x0000000812007824 */ /* 0x000fc800078e00ff */
[----:B------:R-:W-:-:S04]  /*d010*/  IMAD R2, R79, 0x40, R0 ;  /* 0x000000404f027824 */ /* 0x000fc800078e0200 */
[----:B------:R-:W-:-:S03]  /*d020*/  IMAD.WIDE R2, R2, R3, UR10 ;  /* 0x0000000a02027e25 */ /* 0x000fc6000f8e0203 */
[C---:B------:R-:W-:Y:S02]  /*d030*/  IADD3 R9, P4, R2.reuse, 0x1000, RZ ;  /* 0x0000100002097810 */ /* 0x040fe40007f9e0ff */
[C---:B------:R-:W-:Y:S02]  /*d040*/  IADD3 R13, P3, R2.reuse, 0x2000, RZ ;  /* 0x00002000020d7810 */ /* 0x040fe40007f7e0ff */
[----:B------:R-:W-:Y:S02]  /*d050*/  IADD3 R25, P2, R2, 0x3000, RZ ;  /* 0x0000300002197810 */ /* 0x000fe40007f5e0ff */
[----:B------:R-:W-:Y:S02]  /*d060*/  LOP3.LUT R8, R9, 0x380, RZ, 0xc0, !PT ;  /* 0x0000038009087812 */ /* 0x000fe400078ec0ff */
[----:B------:R-:W-:Y:S02]  /*d070*/  LOP3.LUT R12, R13, 0x380, RZ, 0xc0, !PT ;  /* 0x000003800d0c7812 */ /* 0x000fe400078ec0ff */
[----:B------:R-:W-:-:S02]  /*d080*/  LOP3.LUT R24, R25, 0x380, RZ, 0xc0, !PT ;  /* 0x0000038019187812 */ /* 0x000fc400078ec0ff */
[----:B------:R-:W-:Y:S02]  /*d090*/  SHF.R.U64 R8, R8, 0x3, RZ ;  /* 0x0000000308087819 */ /* 0x000fe400000012ff */
[----:B------:R-:W-:Y:S02]  /*d0a0*/  SHF.R.U64 R12, R12, 0x3, RZ ;  /* 0x000000030c0c7819 */ /* 0x000fe400000012ff */
[----:B------:R-:W-:Y:S02]  /*d0b0*/  SHF.R.U64 R24, R24, 0x3, RZ ;  /* 0x0000000318187819 */ /* 0x000fe400000012ff */
[----:B------:R-:W-:Y:S01]  /*d0c0*/  LOP3.LUT R8, R8, R9, RZ, 0x3c, !PT ;  /* 0x0000000908087212 */ /* 0x000fe200078e3cff */
[--C-:B------:R-:W-:Y:S01]  /*d0d0*/  IMAD.X R9, RZ, RZ, R3.reuse, P4 ;  /* 0x000000ffff097224 */ /* 0x100fe200020e0603 */
[----:B------:R-:W-:Y:S01]  /*d0e0*/  LOP3.LUT R12, R12, R13, RZ, 0x3c, !PT ;  /* 0x0000000d0c0c7212 */ /* 0x000fe200078e3cff */
[--C-:B------:R-:W-:Y:S01]  /*d0f0*/  IMAD.X R13, RZ, RZ, R3.reuse, P3 ;  /* 0x000000ffff0d7224 */ /* 0x100fe200018e0603 */
[----:B------:R-:W-:Y:S01]  /*d100*/  LOP3.LUT R24, R24, R25, RZ, 0x3c, !PT ;  /* 0x0000001918187212 */ /* 0x000fe200078e3cff */
[----:B------:R-:W-:Y:S01]  /*d110*/  IMAD.X R25, RZ, RZ, R3, P2 ;  /* 0x000000ffff197224 */ /* 0x000fe200010e0603 */
[C---:B------:R-:W-:Y:S01]  /*d120*/  IADD3 R29, P0, R2.reuse, 0x4000, RZ ;  /* 0x00004000021d7810 */ /* 0x040fe20007f1e0ff */
[----:B------:R-:W5:Y:S01]  /*d130*/  LD.E.128 R8, desc[UR14][R8.64] ;  /* 0x0000000e08087980 */ /* 0x000f62000c101d00 */
[----:B------:R-:W-:-:S02]  /*d140*/  IADD3 R33, P6, R2, 0x5000, RZ ;  /* 0x0000500002217810 */ /* 0x000fc40007fde0ff */
[C---:B------:R-:W-:Y:S01]  /*d150*/  IADD3 R37, P5, R2.reuse, 0x6000, RZ ;  /* 0x0000600002257810 */ /* 0x040fe20007fbe0ff */
[----:B------:R-:W5:Y:S01]  /*d160*/  LD.E.128 R12, desc[UR14][R12.64] ;  /* 0x0000000e0c0c7980 */ /* 0x000f62000c101d00 */
[C---:B------:R-:W-:Y:S02]  /*d170*/  IADD3 R41, P4, R2.reuse, 0x7000, RZ ;  /* 0x0000700002297810 */ /* 0x040fe40007f9e0ff */
[C---:B------:R-:W-:Y:S01]  /*d180*/  IADD3 R45, P3, R2.reuse, 0x8000, RZ ;  /* 0x00008000022d7810 */ /* 0x040fe20007f7e0ff */
[----:B------:R-:W5:Y:S01]  /*d190*/  LD.E.128 R24, desc[UR14][R24.64] ;  /* 0x0000000e18187980 */ /* 0x000f62000c101d00 */
[----:B------:R-:W-:Y:S02]  /*d1a0*/  IADD3 R49, P2, R2, 0x9000, RZ ;  /* 0x0000900002317810 */ /* 0x000fe40007f5e0ff */
[----:B------:R-:W-:Y:S02]  /*d1b0*/  LOP3.LUT R28, R29, 0x380, RZ, 0xc0, !PT ;  /* 0x000003801d1c7812 */ /* 0x000fe400078ec0ff */
[----:B------:R-:W-:-:S02]  /*d1c0*/  LOP3.LUT R32, R33, 0x380, RZ, 0xc0, !PT ;  /* 0x0000038021207812 */ /* 0x000fc400078ec0ff */
[----:B------:R-:W-:Y:S02]  /*d1d0*/  LOP3.LUT R36, R37, 0x380, RZ, 0xc0, !PT ;  /* 0x0000038025247812 */ /* 0x000fe400078ec0ff */
[----:B------:R-:W-:Y:S02]  /*d1e0*/  LOP3.LUT R40, R41, 0x380, RZ, 0xc0, !PT ;  /* 0x0000038029287812 */ /* 0x000fe400078ec0ff */
[----:B------:R-:W-:Y:S02]  /*d1f0*/  LOP3.LUT R44, R45, 0x380, RZ, 0xc0, !PT ;  /* 0x000003802d2c7812 */ /* 0x000fe400078ec0ff */
[----:B------:R-:W-:Y:S02]  /*d200*/  LOP3.LUT R48, R49, 0x380, RZ, 0xc0, !PT ;  /* 0x0000038031307812 */ /* 0x000fe400078ec0ff */
[----:B------:R-:W-:Y:S02]  /*d210*/  SHF.R.U64 R28, R28, 0x3, RZ ;  /* 0x000000031c1c7819 */ /* 0x000fe400000012ff */
[----:B------:R-:W-:-:S02]  /*d220*/  SHF.R.U64 R32, R32, 0x3, RZ ;  /* 0x0000000320207819 */ /* 0x000fc400000012ff */
[----:B------:R-:W-:Y:S02]  /*d230*/  SHF.R.U64 R36, R36, 0x3, RZ ;  /* 0x0000000324247819 */ /* 0x000fe400000012ff */
        /* <DEDUP_REMOVED lines=24> */
[----:B------:R-:W-:Y:S01]  /*d3c0*/  LOP3.LUT R52, R53, 0x380, RZ, 0xc0, !PT ;  /* 0x0000038035347812 */ /* 0x000fe200078ec0ff */
[----:B------:R-:W5:Y:S01]  /*d3d0*/  LD.E.128 R40, desc[UR14][R40.64] ;  /* 0x0000000e28287980 */ /* 0x000f62000c101d00 */
[----:B------:R-:W-:Y:S01]  /*d3e0*/  LOP3.LUT R56, R57, 0x380, RZ, 0xc0, !PT ;  /* 0x0000038039387812 */ /* 0x000fe200078ec0ff */
[----:B------:R-:W-:Y:S01]  /*d3f0*/  IMAD.X R73, RZ, RZ, R3, P2 ;  /* 0x000000ffff497224 */ /* 0x000fe200010e0603 */
[----:B------:R-:W-:Y:S01]  /*d400*/  LOP3.LUT R60, R61, 0x380, RZ, 0xc0, !PT ;  /* 0x000003803d3c7812 */ /* 0x000fe200078ec0ff */
[----:B------:R-:W5:Y:S01]  /*d410*/  LD.E.128 R44, desc[UR14][R44.64] ;  /* 0x0000000e2c2c7980 */ /* 0x000f62000c101d00 */
[----:B------:R-:W-:-:S02]  /*d420*/  LOP3.LUT R64, R65, 0x380, RZ, 0xc0, !PT ;  /* 0x0000038041407812 */ /* 0x000fc400078ec0ff */
[----:B------:R-:W-:Y:S01]  /*d430*/  LOP3.LUT R68, R69, 0x380, RZ, 0xc0, !PT ;  /* 0x0000038045447812 */ /* 0x000fe200078ec0ff */
[----:B------:R-:W5:Y:S01]  /*d440*/  LD.E.128 R48, desc[UR14][R48.64] ;  /* 0x0000000e30307980 */ /* 0x000f62000c101d00 */
[----:B------:R-:W-:Y:S02]  /*d450*/  LOP3.LUT R4, R5, 0x380, RZ, 0xc0, !PT ;  /* 0x0000038005047812 */ /* 0x000fe400078ec0ff */
[----:B------:R-:W-:Y:S02]  /*d460*/  LOP3.LUT R7, R2, 0x380, RZ, 0xc0, !PT ;  /* 0x0000038002077812 */ /* 0x000fe400078ec0ff */
[----:B------:R-:W-:Y:S02]  /*d470*/  SHF.R.U64 R52, R52, 0x3, RZ ;  /* 0x0000000334347819 */ /* 0x000fe400000012ff */
        /* <DEDUP_REMOVED lines=16> */
[----:B------:R-:W-:Y:S01]  /*d580*/  LOP3.LUT R72, R4, R5, RZ, 0x3c, !PT ;  /* 0x0000000504487212 */ /* 0x000fe200078e3cff */
[----:B------:R-:W5:Y:S01]  /*d590*/  LD.E.128 R52, desc[UR14][R52.64] ;  /* 0x0000000e34347980 */ /* 0x000f62000c101d00 */
[----:B------:R-:W-:-:S03]  /*d5a0*/  LOP3.LUT R2, R7, R2, RZ, 0x3c, !PT ;  /* 0x0000000207027212 */ /* 0x000fc600078e3cff */
[----:B------:R-:W5:Y:S04]  /*d5b0*/  LD.E.128 R56, desc[UR14][R56.64] ;  /* 0x0000000e38387980 */ /* 0x000f68000c101d00 */
[----:B------:R0:W5:Y:S04]  /*d5c0*/  LD.E.128 R4, desc[UR14][R2.64] ;  /* 0x0000000e02047980 */ /* 0x000168000c101d00 */
[----:B------:R-:W5:Y:S04]  /*d5d0*/  LD.E.128 R60, desc[UR14][R60.64] ;  /* 0x0000000e3c3c7980 */ /* 0x000f68000c101d00 */
[----:B------:R-:W5:Y:S04]  /*d5e0*/  LD.E.128 R64, desc[UR14][R64.64] ;  /* 0x0000000e40407980 */ /* 0x000f68000c101d00 */
[----:B------:R-:W5:Y:S04]  /*d5f0*/  LD.E.128 R68, desc[UR14][R68.64] ;  /* 0x0000000e44447980 */ /* 0x000f68000c101d00 */
[----:B------:R-:W5:Y:S01]  /*d600*/  LD.E.128 R72, desc[UR14][R72.64] ;  /* 0x0000000e48487980 */ /* 0x000f62000c101d00 */
[----:B------:R-:W-:-:S02]  /*d610*/  ULDC.64 UR14, c[0x0][0xaa0] ;  /* 0x0002a800000e7ab9 */ /* 0x000fc40000000a00 */
[----:B------:R-:W-:Y:S01]  /*d620*/  UIMAD UR13, UR16, UR14, URZ ;  /* 0x0000000e100d72a4 */ /* 0x000fe2000f8e023f */
[----:B0-----:R-:W-:Y:S01]  /*d630*/  IMAD.U32 R3, RZ, RZ, UR17 ;  /* 0x00000011ff037e24 */ /* 0x001fe2000f8e00ff */
[----:B------:R-:W-:Y:S01]  /*d640*/  UIMAD.WIDE.U32 UR10, UR4, UR14, URZ ;  /* 0x0000000e040a72a5 */ /* 0x000fe2000f8e003f */
[----:B------:R-:W-:Y:S01]  /*d650*/  IMAD R2, R18, 0x20, R79 ;  /* 0x0000002012027824 */ /* 0x000fe200078e024f */
[----:B------:R-:W-:Y:S01]  /*d660*/  UIMAD UR13, UR4, UR15, UR13 ;  /* 0x0000000f040d72a4 */ /* 0x000fe2000f8e020d */
[----:B------:R-:W-:Y:S01]  /*d670*/  IMAD.U32 R80, RZ, RZ, UR17 ;  /* 0x00000011ff507e24 */ /* 0x000fe2000f8e00ff */
[----:B------:R-:W-:Y:S01]  /*d680*/  @!PT LDS RZ, [RZ] ;  /* 0x00000000fffff984 */ /* 0x000fe20000000800 */
[----:B------:R-:W-:Y:S01]  /*d690*/  @!PT LDS RZ, [RZ] ;  /* 0x00000000fffff984 */ /* 0x000fe20000000800 */
[----:B------:R-:W-:Y:S01]  /*d6a0*/  @!PT LDS RZ, [RZ] ;  /* 0x00000000fffff984 */ /* 0x000fe20000000800 */
[----:B------:R-:W-:Y:S01]  /*d6b0*/  @!PT LDS RZ, [RZ] ;  /* 0x00000000fffff984 */ /* 0x000fe20000000800 */
[----:B------:R0:W-:Y:S06]  /*d6c0*/  MEMBAR.ALL.CTA ;  /* 0x0000000000007992 */ /* 0x0001ec0000008000 */
[----:B0-----:R-:W0:Y:S01]  /*d6d0*/  FENCE.VIEW.ASYNC.S ;  /* 0x00000000000073c6 */ /* 0x001e220000000000 */
[----:B------:R-:W-:Y:S01]  /*d6e0*/  ULDC.64 UR14, c[0x0][0xae8] ;  /* 0x0002ba00000e7ab9 */ /* 0x000fe20000000a00 */
[----:B------:R-:W-:-:S02]  /*d6f0*/  UIADD3 UR11, UR11, UR13, URZ ;  /* 0x0000000d0b0b7290 */ /* 0x000fc4000fffe03f */
[----:B------:R-:W-:Y:S02]  /*d700*/  USHF.R.S32.HI UR4, URZ, 0x1f, UR9 ;  /* 0x0000001f3f047899 */ /* 0x000fe40008011409 */
[----:B------:R-:W-:Y:S01]  /*d710*/  UIMAD.WIDE.U32 UR10, UR18, UR14, UR10 ;  /* 0x0000000e120a72a5 */ /* 0x000fe2000f8e000a */
[----:B------:R-:W-:Y:S01]  /*d720*/  IMAD R20, R3, 0x80, R2 ;  /* 0x0000008003147824 */ /* 0x000fe200078e0202 */
[----:B------:R-:W-:Y:S02]  /*d730*/  @UP1 ULDC UR13, c[0x0][0xbec] ;  /* 0x0002fb00000d1ab9 */ /* 0x000fe40000000800 */
[----:B------:R-:W-:-:S03]  /*d740*/  UIMAD UR11, UR18, UR15, UR11 ;  /* 0x0000000f120b72a4 */ /* 0x000fc6000f8e020b */
[----:B------:R-:W-:Y:S02]  /*d750*/  ULDC.64 UR14, c[0x0][0xaf0] ;  /* 0x0002bc00000e7ab9 */ /* 0x000fe40000000a00 */
[----:B------:R-:W-:Y:S01]  /*d760*/  UIMAD UR4, UR4, UR14, URZ ;  /* 0x0000000e040472a4 */ /* 0x000fe2000f8e023f */
[----:B------:R-:W-:Y:S01]  /*d770*/  @P1 IMAD.HI.U32 R2, R20, UR13, RZ ;  /* 0x0000000d14021c27 */ /* 0x000fe2000f8e00ff */
[----:B------:R-:W-:Y:S02]  /*d780*/  UIMAD.WIDE.U32 UR10, UR9, UR14, UR10 ;  /* 0x0000000e090a72a5 */ /* 0x000fe4000f8e000a */
[----:B------:R-:W-:Y:S01]  /*d790*/  UIMAD UR4, UR9, UR15, UR4 ;  /* 0x0000000f090472a4 */ /* 0x000fe2000f8e0204 */
[----:B------:R-:W-:Y:S02]  /*d7a0*/  IMAD.MOV.U32 R21, RZ, RZ, R20 ;  /* 0x000000ffff157224 */ /* 0x000fe400078e0014 */
[----:B------:R-:W-:Y:S02]  /*d7b0*/  @UP1 ULDC UR9, c[0x0][0xbf0] ;  /* 0x0002fc0000091ab9 */ /* 0x000fe40000000800 */
[----:B------:R-:W-:Y:S01]  /*d7c0*/  @P1 SHF.R.U32.HI R21, RZ, UR9, R2 ;  /* 0x00000009ff151c19 */ /* 0x000fe20008011602 */
[----:B------:R-:W-:Y:S01]  /*d7d0*/  UIADD3 UR4, UR11, UR4, URZ ;  /* 0x000000040b047290 */ /* 0x000fe2000fffe03f */
[----:B------:R-:W-:-:S02]  /*d7e0*/  IMAD.U32 R2, RZ, RZ, UR10 ;  /* 0x0000000aff027e24 */ /* 0x000fc4000f8e00ff */
[--C-:B------:R-:W-:Y:S01]  /*d7f0*/  SHF.R.S32.HI R18, RZ, 0x1f, R21.reuse ;  /* 0x0000001fff127819 */ /* 0x100fe20000011415 */
[----:B------:R-:W-:Y:S02]  /*d800*/  IMAD.MOV R77, RZ, RZ, -R21 ;  /* 0x000000ffff4d7224 */ /* 0x000fe400078e0a15 */
[----:B------:R-:W-:Y:S01]  /*d810*/  IMAD.U32 R3, RZ, RZ, UR11 ;  /* 0x0000000bff037e24 */ /* 0x000fe2000f8e00ff */
[----:B------:R-:W-:Y:S01]  /*d820*/  ULDC.64 UR10, c[0x0][0xae0] ;  /* 0x0002b800000a7ab9 */ /* 0x000fe20000000a00 */
[----:B------:R-:W-:Y:S02]  /*d830*/  IMAD.U32 R3, RZ, RZ, UR4 ;  /* 0x00000004ff037e24 */ /* 0x000fe4000f8e00ff */
[----:B------:R-:W-:Y:S02]  /*d840*/  IMAD R18, R18, UR10, RZ ;  /* 0x0000000a12127c24 */ /* 0x000fe4000f8e02ff */
[----:B------:R-:W-:Y:S02]  /*d850*/  IMAD R77, R77, UR20, R20 ;  /* 0x000000144d4d7c24 */ /* 0x000fe4000f8e0214 */
[----:B------:R-:W-:-:S04]  /*d860*/  IMAD.WIDE.U32 R2, R21, UR10, R2 ;  /* 0x0000000a15027c25 */ /* 0x000fc8000f8e0002 */
[----:B------:R-:W-:Y:S01]  /*d870*/  IMAD R21, R21, UR11, R18 ;  /* 0x0000000b15157c24 */ /* 0x000fe2000f8e0212 */
[----:B------:R-:W-:Y:S01]  /*d880*/  SHF.R.S32.HI R18, RZ, 0x1f, R77 ;  /* 0x0000001fff127819 */ /* 0x000fe2000001144d */
[----:B------:R-:W-:Y:S02]  /*d890*/  ULDC.64 UR10, c[0x0][0xad8] ;  /* 0x0002b600000a7ab9 */ /* 0x000fe40000000a00 */
[----:B------:R-:W-:Y:S02]  /*d8a0*/  IMAD.IADD R3, R3, 0x1, R21 ;  /* 0x0000000103037824 */ /* 0x000fe400078e0215 */
[----:B------:R-:W-:Y:S02]  /*d8b0*/  IMAD R18, R18, UR10, RZ ;  /* 0x0000000a12127c24 */ /* 0x000fe4000f8e02ff */
[----:B------:R-:W-:Y:S02]  /*d8c0*/  IMAD R80, R80, 0x80, R79 ;  /* 0x0000008050507824 */ /* 0x000fe400078e024f */
[----:B------:R-:W-:-:S02]  /*d8d0*/  IMAD R21, R77, UR11, R18 ;  /* 0x0000000b4d157c24 */ /* 0x000fc4000f8e0212 */
[----:B------:R-:W-:Y:S01]  /*d8e0*/  IMAD.WIDE.U32 R2, R77, UR10, R2 ;  /* 0x0000000a4d027c25 */ /* 0x000fe2000f8e0002 */
[----:B------:R-:W-:-:S03]  /*d8f0*/  ULDC.64 UR10, c[0x0][0xa80] ;  /* 0x0002a000000a7ab9 */ /* 0x000fc60000000a00 */
[----:B------:R-:W-:Y:S01]  /*d900*/  VIADD R22, R80, 0x40 ;  /* 0x0000004050167836 */ /* 0x000fe20000000000 */
[----:B------:R-:W-:Y:S01]  /*d910*/  LEA R18, P2, R2, UR10, 0x1 ;  /* 0x0000000a02127c11 */ /* 0x000fe2000f8408ff */
[----:B------:R-:W-:Y:S01]  /*d920*/  IMAD.IADD R3, R3, 0x1, R21 ;  /* 0x0000000103037824 */ /* 0x000fe200078e0215 */
[----:B------:R-:W-:Y:S02]  /*d930*/  UIADD3 UR8, UR8, 0x38820, URZ ;  /* 0x0003882008087890 */ /* 0x000fe4000fffe03f */
[----:B------:R-:W-:Y:S02]  /*d940*/  ISETP.GE.AND P0, PT, R22, UR12, PT ;  /* 0x0000000c16007c0c */ /* 0x000fe4000bf06270 */
[----:B------:R-:W-:Y:S02]  /*d950*/  LEA.HI.X R22, R2, UR11, R3, 0x1, P2 ;  /* 0x0000000b02167c11 */ /* 0x000fe400090f0c03 */
[C---:B------:R-:W-:Y:S01]  /*d960*/  ISETP.GE.AND P2, PT, R80.reuse, UR12, PT ;  /* 0x0000000c50007c0c */ /* 0x040fe2000bf46270 */
[----:B------:R-:W-:Y:S01]  /*d970*/  UPRMT UR8, URZ, 0x654, UR8 ;  /* 0x000006543f087896 */ /* 0x000fe20008000008 */
[----:B------:R-:W-:-:S02]  /*d980*/  VIADD R20, R80, 0x20 ;  /* 0x0000002050147836 */ /* 0x000fc40000000000 */
[C---:B------:R-:W-:Y:S02]  /*d990*/  VIADD R84, R0.reuse, 0x80 ;  /* 0x0000008000547836 */ /* 0x040fe40000000000 */
[C---:B------:R-:W-:Y:S02]  /*d9a0*/  VIADD R86, R0.reuse, 0xc0 ;  /* 0x000000c000567836 */ /* 0x040fe40000000000 */
[----:B------:R-:W-:Y:S01]  /*d9b0*/  VIADD R82, R0, 0x40 ;  /* 0x0000004000527836 */ /* 0x000fe20000000000 */
[----:B0-----:R0:W1:Y:S01]  /*d9c0*/  SHFL.IDX PT, R81, R18, RZ, 0x181f ;  /* 0x00181fff12517589 */ /* 0x00106200000e0000 */
[----:B------:R-:W-:Y:S01]  /*d9d0*/  SYNCS.ARRIVE.TRANS64.RED.A1T0 RZ, [UR8], RZ ;  /* 0x000000ffffff79a7 */ /* 0x000fe20008100408 */
[----:B------:R-:W-:Y:S02]  /*d9e0*/  BSSY B1, `(.L_x_212) ;  /* 0x000001a000017945 */ /* 0x000fe40003800000 */
[----:B------:R0:W2:Y:S01]  /*d9f0*/  SHFL.IDX PT, R79, R22, RZ, 0x181f ;  /* 0x00181fff164f7589 */ /* 0x0000a200000e0000 */
[----:B------:R-:W-:-:S02]  /*da00*/  ISETP.GE.AND P1, PT, R20, UR12, PT ;  /* 0x0000000c14007c0c */ /* 0x000fc4000bf26270 */
[----:B------:R-:W-:Y:S02]  /*da10*/  SHF.R.S32.HI R88, RZ, 0x1f, R0 ;  /* 0x0000001fff587819 */ /* 0x000fe40000011400 */
[----:B------:R-:W-:Y:S02]  /*da20*/  SHF.R.S32.HI R83, RZ, 0x1f, R84 ;  /* 0x0000001fff537819 */ /* 0x000fe40000011454 */
[----:B------:R-:W-:Y:S02]  /*da30*/  SHF.R.S32.HI R85, RZ, 0x1f, R86 ;  /* 0x0000001fff557819 */ /* 0x000fe40000011456 */
[----:B------:R-:W-:Y:S01]  /*da40*/  SHF.R.S32.HI R87, RZ, 0x1f, R82 ;  /* 0x0000001fff577819 */ /* 0x000fe20000011452 */
[----:B0-----:R-:W-:Y:S06]  /*da50*/  @P2 BRA `(.L_x_213) ;  /* 0x0000000000482947 */ /* 0x001fec0003800000 */
[----:B------:R-:W-:Y:S01]  /*da60*/  ULDC UR4, c[0x0][0xac8] ;  /* 0x0002b20000047ab9 */ /* 0x000fe20000000800 */
[----:B------:R-:W-:Y:S01]  /*da70*/  ULDC.64 UR8, c[0x0][0x208] ;  /* 0x0000820000087ab9 */ /* 0x000fe20000000a00 */
[----:B------:R-:W-:Y:S02]  /*da80*/  ISETP.GE.AND P5, PT, R0, UR4, PT ;  /* 0x0000000400007c0c */ /* 0x000fe4000bfa6270 */
[----:B------:R-:W-:Y:S02]  /*da90*/  ISETP.GE.AND P4, PT, R82, UR4, PT ;  /* 0x0000000452007c0c */ /* 0x000fe4000bf86270 */
[----:B------:R-:W-:Y:S02]  /*daa0*/  ISETP.GE.AND P3, PT, R84, UR4, PT ;  /* 0x0000000454007c0c */ /* 0x000fe4000bf66270 */
[----:B------:R-:W-:-:S07]  /*dab0*/  ISETP.GE.AND P2, PT, R86, UR4, PT ;  /* 0x0000000456007c0c */ /* 0x000fce000bf46270 */
[----:B-1----:R-:W-:-:S04]  /*dac0*/  @!P5 LEA R2, P6, R0, R81, 0x1 ;  /* 0x000000510002d211 */ /* 0x002fc800078c08ff */
[----:B--2---:R-:W-:Y:S02]  /*dad0*/  @!P5 LEA.HI.X R3, R0, R79, R88, 0x1, P6 ;  /* 0x0000004f0003d211 */ /* 0x004fe400030f0c58 */
[----:B------:R-:W-:-:S03]  /*dae0*/  @!P4 LEA R20, P6, R82, R81, 0x1 ;  /* 0x000000515214c211 */ /* 0x000fc600078c08ff */
[----:B-----5:R0:W-:Y:S01]  /*daf0*/  @!P5 ST.E.128 desc[UR8][R2.64], R4 ;  /* 0x000000040200d985 */ /* 0x0201e2000c101d08 */
[----:B------:R-:W-:Y:S02]  /*db00*/  @!P4 LEA.HI.X R21, R82, R79, R87, 0x1, P6 ;  /* 0x0000004f5215c211 */ /* 0x000fe400030f0c57 */
[----:B------:R-:W-:-:S03]  /*db10*/  @!P3 LEA R76, P6, R84, R81, 0x1 ;  /* 0x00000051544cb211 */ /* 0x000fc600078c08ff */
[----:B------:R0:W-:Y:S01]  /*db20*/  @!P4 ST.E.128 desc[UR8][R20.64], R28 ;  /* 0x0000001c1400c985 */ /* 0x0001e2000c101d08 */
[----:B------:R-:W-:Y:S02]  /*db30*/  @!P3 LEA.HI.X R77, R84, R79, R83, 0x1, P6 ;  /* 0x0000004f544db211 */ /* 0x000fe400030f0c53 */
[----:B------:R-:W-:-:S03]  /*db40*/  @!P2 LEA R78, P6, R86, R81, 0x1 ;  /* 0x00000051564ea211 */ /* 0x000fc600078c08ff */
[----:B------:R0:W-:Y:S01]  /*db50*/  @!P3 ST.E.128 desc[UR8][R76.64], R44 ;  /* 0x0000002c4c00b985 */ /* 0x0001e2000c101d08 */
[----:B------:R-:W-:-:S05]  /*db60*/  @!P2 LEA.HI.X R79, R86, R79, R85, 0x1, P6 ;  /* 0x0000004f564fa211 */ /* 0x000fca00030f0c55 */
[----:B------:R0:W-:Y:S04]  /*db70*/  @!P2 ST.E.128 desc[UR8][R78.64], R60 ;  /* 0x0000003c4e00a985 */ /* 0x0001e8000c101d08 */
.L_x_213:
[----:B------:R-:W-:Y:S05]  /*db80*/  BSYNC B1 ;  /* 0x0000000000017941 */ /* 0x000fea0003800000 */
.L_x_212:
[----:B0-----:R0:W3:Y:S01]  /*db90*/  SHFL.IDX PT, R21, R22, 0x1, 0x181f ;  /* 0x00381f0016157f89 */ /* 0x0010e200000e0000 */
[----:B------:R-:W-:Y:S03]  /*dba0*/  BSSY B1, `(.L_x_214) ;  /* 0x0000015000017945 */ /* 0x000fe60003800000 */
[----:B-----5:R0:W4:Y:S01]  /*dbb0*/  SHFL.IDX PT, R7, R18, 0x1, 0x181f ;  /* 0x00381f0012077f89 */ /* 0x02012200000e0000 */
[----:B------:R-:W-:Y:S05]  /*dbc0*/  @P1 BRA `(.L_x_215) ;  /* 0x0000000000481947 */ /* 0x000fea0003800000 */
[----:B------:R-:W-:Y:S01]  /*dbd0*/  ULDC UR4, c[0x0][0xac8] ;  /* 0x0002b20000047ab9 */ /* 0x000fe20000000800 */
[----:B------:R-:W-:Y:S01]  /*dbe0*/  ULDC.64 UR8, c[0x0][0x208] ;  /* 0x0000820000087ab9 */ /* 0x000fe20000000a00 */
[----:B------:R-:W-:Y:S02]  /*dbf0*/  ISETP.GE.AND P4, PT, R0, UR4, PT ;  /* 0x0000000400007c0c */ /* 0x000fe4000bf86270 */
[----:B------:R-:W-:Y:S02]  /*dc00*/  ISETP.GE.AND P3, PT, R82, UR4, PT ;  /* 0x0000000452007c0c */ /* 0x000fe4000bf66270 */
[----:B------:R-:W-:Y:S02]  /*dc10*/  ISETP.GE.AND P2, PT, R84, UR4, PT ;  /* 0x0000000454007c0c */ /* 0x000fe4000bf46270 */
[----:B------:R-:W-:-:S07]  /*dc20*/  ISETP.GE.AND P1, PT, R86, UR4, PT ;  /* 0x0000000456007c0c */ /* 0x000fce000bf26270 */
[-C--:B----4-:R-:W-:Y:S02]  /*dc30*/  @!P4 LEA R2, P6, R0, R7.reuse, 0x1 ;  /* 0x000000070002c211 */ /* 0x090fe400078c08ff */
[----:B------:R-:W-:Y:S02]  /*dc40*/  @!P3 LEA R4, P5, R82, R7, 0x1 ;  /* 0x000000075204b211 */ /* 0x000fe400078a08ff */
[----:B---3--:R-:W-:Y:S02]  /*dc50*/  @!P4 LEA.HI.X R3, R0, R21, R88, 0x1, P6 ;  /* 0x000000150003c211 */ /* 0x008fe400030f0c58 */
[----:B------:R-:W-:Y:S02]  /*dc60*/  @!P2 LEA R6, P6, R84, R7, 0x1 ;  /* 0x000000075406a211 */ /* 0x000fe400078c08ff */
[----:B------:R-:W-:Y:S01]  /*dc70*/  @!P3 LEA.HI.X R5, R82, R21, R87, 0x1, P5 ;  /* 0x000000155205b211 */ /* 0x000fe200028f0c57 */
[----:B------:R3:W-:Y:S01]  /*dc80*/  @!P4 ST.E.128 desc[UR8][R2.64], R8 ;  /* 0x000000080200c985 */ /* 0x0007e2000c101d08 */
[----:B------:R-:W-:-:S02]  /*dc90*/  @!P1 LEA R20, P5, R86, R7, 0x1 ;  /* 0x0000000756149211 */ /* 0x000fc400078a08ff */
[-C--:B------:R-:W-:Y:S01]  /*dca0*/  @!P2 LEA.HI.X R7, R84, R21.reuse, R83, 0x1, P6 ;  /* 0x000000155407a211 */ /* 0x080fe200030f0c53 */
[----:B------:R3:W-:Y:S01]  /*dcb0*/  @!P3 ST.E.128 desc[UR8][R4.64], R32 ;  /* 0x000000200400b985 */ /* 0x0007e2000c101d08 */
[----:B------:R-:W-:-:S03]  /*dcc0*/  @!P1 LEA.HI.X R21, R86, R21, R85, 0x1, P5 ;  /* 0x0000001556159211 */ /* 0x000fc600028f0c55 */
[----:B------:R3:W-:Y:S04]  /*dcd0*/  @!P2 ST.E.128 desc[UR8][R6.64], R48 ;  /* 0x000000300600a985 */ /* 0x0007e8000c101d08 */
[----:B------:R3:W-:Y:S02]  /*dce0*/  @!P1 ST.E.128 desc[UR8][R20.64], R64 ;  /* 0x0000004014009985 */ /* 0x0007e4000c101d08 */
.L_x_215:
[----:B------:R-:W-:Y:S05]  /*dcf0*/  BSYNC B1 ;  /* 0x0000000000017941 */ /* 0x000fea0003800000 */
.L_x_214:
[----:B---3--:R3:W0:Y:S01]  /*dd00*/  SHFL.IDX PT, R9, R22, 0x2, 0x181f ;  /* 0x00581f0016097f89 */ /* 0x00862200000e0000 */
[----:B------:R-:W-:Y:S03]  /*dd10*/  BSSY B1, `(.L_x_216) ;  /* 0x0000015000017945 */ /* 0x000fe60003800000 */
[----:B------:R3:W0:Y:S01]  /*dd20*/  SHFL.IDX PT, R5, R18, 0x2, 0x181f ;  /* 0x00581f0012057f89 */ /* 0x00062200000e0000 */
[----:B------:R-:W-:Y:S05]  /*dd30*/  @P0 BRA `(.L_x_217) ;  /* 0x0000000000480947 */ /* 0x000fea0003800000 */
[----:B------:R-:W-:Y:S01]  /*dd40*/  ULDC UR4, c[0x0][0xac8] ;  /* 0x0002b20000047ab9 */ /* 0x000fe20000000800 */
[----:B------:R-:W-:Y:S01]  /*dd50*/  ULDC.64 UR8, c[0x0][0x208] ;  /* 0x0000820000087ab9 */ /* 0x000fe20000000a00 */
[----:B------:R-:W-:Y:S02]  /*dd60*/  ISETP.GE.AND P3, PT, R0, UR4, PT ;  /* 0x0000000400007c0c */ /* 0x000fe4000bf66270 */
[----:B------:R-:W-:Y:S02]  /*dd70*/  ISETP.GE.AND P2, PT, R82, UR4, PT ;  /* 0x0000000452007c0c */ /* 0x000fe4000bf46270 */
[----:B------:R-:W-:Y:S02]  /*dd80*/  ISETP.GE.AND P1, PT, R84, UR4, PT ;  /* 0x0000000454007c0c */ /* 0x000fe4000bf26270 */
[----:B------:R-:W-:-:S07]  /*dd90*/  ISETP.GE.AND P0, PT, R86, UR4, PT ;  /* 0x0000000456007c0c */ /* 0x000fce000bf06270 */
[-C--:B0-----:R-:W-:Y:S02]  /*dda0*/  @!P3 LEA R2, P6, R0, R5.reuse, 0x1 ;  /* 0x000000050002b211 */ /* 0x081fe400078c08ff */
[-C--:B------:R-:W-:Y:S02]  /*ddb0*/  @!P2 LEA R4, P5, R82, R5.reuse, 0x1 ;  /* 0x000000055204a211 */ /* 0x080fe400078a08ff */
[----:B------:R-:W-:Y:S02]  /*ddc0*/  @!P1 LEA R6, P4, R84, R5, 0x1 ;  /* 0x0000000554069211 */ /* 0x000fe400078808ff */
[----:B------:R-:W-:Y:S02]  /*ddd0*/  @!P3 LEA.HI.X R3, R0, R9, R88, 0x1, P6 ;  /* 0x000000090003b211 */ /* 0x000fe400030f0c58 */
[----:B------:R-:W-:Y:S02]  /*dde0*/  @!P0 LEA R8, P6, R86, R5, 0x1 ;  /* 0x0000000556088211 */ /* 0x000fe400078c08ff */
[-C--:B------:R-:W-:Y:S01]  /*ddf0*/  @!P2 LEA.HI.X R5, R82, R9.reuse, R87, 0x1, P5 ;  /* 0x000000095205a211 */ /* 0x080fe200028f0c57 */
[----:B------:R0:W-:Y:S01]  /*de00*/  @!P3 ST.E.128 desc[UR8][R2.64], R12 ;  /* 0x0000000c0200b985 */ /* 0x0001e2000c101d08 */
[----:B----4-:R-:W-:-:S02]  /*de10*/  @!P1 LEA.HI.X R7, R84, R9, R83, 0x1, P4 ;  /* 0x0000000954079211 */ /* 0x010fc400020f0c53 */
[----:B------:R-:W-:Y:S01]  /*de20*/  @!P0 LEA.HI.X R9, R86, R9, R85, 0x1, P6 ;  /* 0x0000000956098211 */ /* 0x000fe200030f0c55 */
[----:B------:R0:W-:Y:S04]  /*de30*/  @!P2 ST.E.128 desc[UR8][R4.64], R36 ;  /* 0x000000240400a985 */ /* 0x0001e8000c101d08 */
[----:B------:R0:W-:Y:S04]  /*de40*/  @!P1 ST.E.128 desc[UR8][R6.64], R52 ;  /* 0x0000003406009985 */ /* 0x0001e8000c101d08 */
[----:B------:R0:W-:Y:S02]  /*de50*/  @!P0 ST.E.128 desc[UR8][R8.64], R68 ;  /* 0x0000004408008985 */ /* 0x0001e4000c101d08 */
.L_x_217:
[----:B------:R-:W-:Y:S05]  /*de60*/  BSYNC B1 ;  /* 0x0000000000017941 */ /* 0x000fea0003800000 */
.L_x_216:
[----:B0-----:R-:W-:Y:S01]  /*de70*/  VIADD R2, R80, 0x60 ;  /* 0x0000006050027836 */ /* 0x001fe20000000000 */
[----:B------:R0:W0:Y:S04]  /*de80*/  SHFL.IDX PT, R9, R22, 0x3, 0x181f ;  /* 0x00781f0016097f89 */ /* 0x00002800000e0000 */
[----:B------:R-:W-:Y:S01]  /*de90*/  ISETP.GE.AND P0, PT, R2, UR12, PT ;  /* 0x0000000c02007c0c */ /* 0x000fe2000bf06270 */
[----:B------:R0:W0:-:S12]  /*dea0*/  SHFL.IDX PT, R11, R18, 0x3, 0x181f ;  /* 0x00781f00120b7f89 */ /* 0x00001800000e0000 */
[----:B------:R-:W-:Y:S05]  /*deb0*/  @P0 BRA `(.L_x_218) ;  /* 0x00000028004c0947 */ /* 0x000fea0003800000 */
[----:B------:R-:W-:Y:S01]  /*dec0*/  ULDC UR4, c[0x0][0xac8] ;  /* 0x0002b20000047ab9 */ /* 0x000fe20000000800 */
[----:B------:R-:W-:Y:S01]  /*ded0*/  ULDC.64 UR8, c[0x0][0x208] ;  /* 0x0000820000087ab9 */ /* 0x000fe20000000a00 */
[----:B------:R-:W-:Y:S02]  /*dee0*/  ISETP.GE.AND P3, PT, R0, UR4, PT ;  /* 0x0000000400007c0c */ /* 0x000fe4000bf66270 */
[----:B------:R-:W-:Y:S02]  /*def0*/  ISETP.GE.AND P4, PT, R82, UR4, PT ;  /* 0x0000000452007c0c */ /* 0x000fe4000bf86270 */
[----:B------:R-:W-:-:S09]  /*df00*/  ISETP.GE.AND P5, PT, R84, UR4, PT ;  /* 0x0000000454007c0c */ /* 0x000fd2000bfa6270 */
[-C--:B0-----:R-:W-:Y:S02]  /*df10*/  @!P3 LEA R2, P0, R0, R11.reuse, 0x1 ;  /* 0x0000000b0002b211 */ /* 0x081fe400078008ff */
[----:B------:R-:W-:Y:S02]  /*df20*/  @!P4 LEA R4, P1, R82, R11, 0x1 ;  /* 0x0000000b5204c211 */ /* 0x000fe400078208ff */
[----:B------:R-:W-:Y:S02]  /*df30*/  @!P3 LEA.HI.X R3, R0, R9, R88, 0x1, P0 ;  /* 0x000000090003b211 */ /* 0x000fe400000f0c58 */
[----:B------:R-:W-:Y:S02]  /*df40*/  ISETP.GE.AND P0, PT, R86, UR4, PT ;  /* 0x0000000456007c0c */ /* 0x000fe4000bf06270 */
[----:B------:R-:W-:Y:S01]  /*df50*/  @!P5 LEA R6, P2, R84, R11, 0x1 ;  /* 0x0000000b5406d211 */ /* 0x000fe200078408ff */
[----:B------:R0:W-:Y:S01]  /*df60*/  @!P3 ST.E.128 desc[UR8][R2.64], R24 ;  /* 0x000000180200b985 */ /* 0x0001e2000c101d08 */
[----:B------:R-:W-:-:S02]  /*df70*/  @!P4 LEA.HI.X R5, R82, R9, R87, 0x1, P1 ;  /* 0x000000095205c211 */ /* 0x000fc400008f0c57 */
[----:B----4-:R-:W-:-:S03]  /*df80*/  @!P5 LEA.HI.X R7, R84, R9, R83, 0x1, P2 ;  /* 0x000000095407d211 */ /* 0x010fc600010f0c53 */
[----:B------:R0:W-:Y:S04]  /*df90*/  @!P4 ST.E.128 desc[UR8][R4.64], R40 ;  /* 0x000000280400c985 */ /* 0x0001e8000c101d08 */
[----:B------:R0:W-:Y:S01]  /*dfa0*/  @!P5 ST.E.128 desc[UR8][R6.64], R56 ;  /* 0x000000380600d985 */ /* 0x0001e2000c101d08 */
[----:B------:R-:W-:Y:S05]  /*dfb0*/  @P0 BRA `(.L_x_218) ;  /* 0x00000028000c0947 */ /* 0x000fea0003800000 */
[----:B0-----:R-:W-:Y:S01]  /*dfc0*/  LEA R2, P0, R86, R11, 0x1 ;  /* 0x0000000b56027211 */ /* 0x001fe200078008ff */
[----:B------:R-:W-:-:S03]  /*dfd0*/  ULDC.64 UR8, c[0x0][0x208] ;  /* 0x0000820000087ab9 */ /* 0x000fc60000000a00 */
[----:B------:R-:W-:-:S05]  /*dfe0*/  LEA.HI.X R3, R86, R9, R85, 0x1, P0 ;  /* 0x0000000956037211 */ /* 0x000fca00000f0c55 */
[----:B------:R0:W-:Y:S01]  /*dff0*/  ST.E.128 desc[UR8][R2.64], R72 ;  /* 0x0000004802007985 */ /* 0x0001e2000c101d08 */
[----:B------:R-:W-:Y:S05]  /*e000*/  BRA `(.L_x_218) ;  /* 0x0000002400f87947 */ /* 0x000fea0003800000 */
.L_x_211:
[----:B------:R-:W-:Y:S01]  /*e010*/  ULDC.64 UR14, c[0x0][0xb08] ;  /* 0x0002c200000e7ab9 */ /* 0x000fe20000000a00 */
[----:B------:R-:W-:Y:S01]  /*e020*/  R2UR UR19, R213 ;  /* 0x00000000d51372ca */ /* 0x000fe200000e0000 */
[----:B------:R-:W-:Y:S01]  /*e030*/  UIMAD UR13, UR16, UR14, URZ ;  /* 0x0000000e100d72a4 */ /* 0x000fe2000f8e023f */
[----:B------:R-:W-:Y:S01]  /*e040*/  R2UR UR18, R212 ;  /* 0x00000000d41272ca */ /* 0x000fe200000e0000 */
[----:B------:R-:W-:Y:S01]  /*e050*/  UIMAD.WIDE.U32 UR10, UR4, UR14, URZ ;  /* 0x0000000e040a72a5 */ /* 0x000fe2000f8e003f */
[----:B------:R-:W-:Y:S01]  /*e060*/  IMAD.MOV.U32 R5, RZ, RZ, R8 ;  /* 0x000000ffff057224 */ /* 0x000fe200078e0008 */
[----:B------:R-:W-:Y:S01]  /*e070*/  UIMAD UR13, UR4, UR15, UR13 ;  /* 0x0000000f040d72a4 */ /* 0x000fe2000f8e020d */
[----:B------:R-:W-:Y:S01]  /*e080*/  ISETP.GE.AND P0, PT, R12, UR12, PT ;  /* 0x0000000c0c007c0c */ /* 0x000fe2000bf06270 */
[----:B------:R-:W-:Y:S01]  /*e090*/  USHF.R.S32.HI UR4, URZ, 0x1f, UR9 ;  /* 0x0000001f3f047899 */ /* 0x000fe20008011409 */
[C---:B------:R-:W-:Y:S01]  /*e0a0*/  VIADD R175, R19.reuse, 0x20 ;  /* 0x0000002013af7836 */ /* 0x040fe20000000000 */
[----:B------:R-:W-:Y:S01]  /*e0b0*/  UIADD3 UR11, UR11, UR13, URZ ;  /* 0x0000000d0b0b7290 */ /* 0x000fe2000fffe03f */
[C---:B------:R-:W-:Y:S01]  /*e0c0*/  VIADD R177, R19.reuse, 0x18 ;  /* 0x0000001813b17836 */ /* 0x040fe20000000000 */
[----:B------:R-:W-:Y:S01]  /*e0d0*/  ULDC.64 UR14, c[0x0][0xb38] ;  /* 0x0002ce00000e7ab9 */ /* 0x000fe20000000a00 */
[----:B------:R-:W-:Y:S01]  /*e0e0*/  ULDC.64 UR16, c[0x0][0xb40] ;  /* 0x0002d00000107ab9 */ /* 0x000fe20000000a00 */
[----:B------:R-:W-:Y:S01]  /*e0f0*/  UIMAD.WIDE.U32 UR10, UR19, UR14, UR10 ;  /* 0x0000000e130a72a5 */ /* 0x000fe2000f8e000a */
[C---:B------:R-:W-:Y:S01]  /*e100*/  VIADD R179, R19.reuse, 0x10 ;  /* 0x0000001013b37836 */ /* 0x040fe20000000000 */
[----:B------:R-:W-:Y:S01]  /*e110*/  UIMAD UR4, UR4, UR16, URZ ;  /* 0x00000010040472a4 */ /* 0x000fe2000f8e023f */
[----:B------:R-:W-:Y:S01]  /*e120*/  VIADD R181, R19, 0x8 ;  /* 0x0000000813b57836 */ /* 0x000fe20000000000 */
[----:B------:R-:W-:Y:S01]  /*e130*/  UIMAD UR11, UR19, UR15, UR11 ;  /* 0x0000000f130b72a4 */ /* 0x000fe2000f8e020b */
[----:B------:R-:W-:Y:S01]  /*e140*/  BSSY B1, `(.L_x_219) ;  /* 0x00000cc000017945 */ /* 0x000fe20003800000 */
[----:B------:R-:W-:Y:S01]  /*e150*/  UIMAD UR4, UR9, UR17, UR4 ;  /* 0x00000011090472a4 */ /* 0x000fe2000f8e0204 */
[----:B------:R-:W-:Y:S01]  /*e160*/  SHF.R.S32.HI R22, RZ, 0x1f, R214 ;  /* 0x0000001fff167819 */ /* 0x000fe200000114d6 */
[----:B------:R-:W-:Y:S01]  /*e170*/  UIMAD.WIDE.U32 UR10, UR9, UR16, UR10 ;  /* 0x00000010090a72a5 */ /* 0x000fe2000f8e000a */
[----:B------:R-:W-:Y:S01]  /*e180*/  SHF.R.S32.HI R152, RZ, 0x1f, R215 ;  /* 0x0000001fff987819 */ /* 0x000fe200000114d7 */
[----:B------:R-:W-:Y:S01]  /*e190*/  ULDC.64 UR14, c[0x0][0xb48] ;  /* 0x0002d200000e7ab9 */ /* 0x000fe20000000a00 */
[----:B------:R-:W-:Y:S01]  /*e1a0*/  @UP1 ULDC UR9, c[0x0][0xbec] ;  /* 0x0002fb0000091ab9 */ /* 0x000fe20000000800 */
[----:B------:R-:W-:Y:S01]  /*e1b0*/  UIADD3 UR11, UR11, UR4, URZ ;  /* 0x000000040b0b7290 */ /* 0x000fe2000fffe03f */
[----:B------:R-:W-:Y:S01]  /*e1c0*/  @P1 IMAD.HI.U32 R0, R8, UR9, RZ ;  /* 0x0000000908001c27 */ /* 0x000fe2000f8e00ff */
[----:B------:R-:W-:Y:S01]  /*e1d0*/  UIADD3 UR8, UR8, 0x38820, URZ ;  /* 0x0003882008087890 */ /* 0x000fe2000fffe03f */
[----:B------:R-:W-:Y:S01]  /*e1e0*/  SHF.R.S32.HI R153, RZ, 0x1f, R216 ;  /* 0x0000001fff997819 */ /* 0x000fe200000114d8 */
[----:B------:R-:W-:Y:S01]  /*e1f0*/  @UP1 ULDC UR4, c[0x0][0xbf0] ;  /* 0x0002fc0000041ab9 */ /* 0x000fe20000000800 */
[----:B------:R-:W-:Y:S01]  /*e200*/  UIMAD.WIDE.U32 UR10, UR18, UR14, UR10 ;  /* 0x0000000e120a72a5 */ /* 0x000fe2000f8e000a */
[----:B------:R-:W-:Y:S01]  /*e210*/  @P1 SHF.R.U32.HI R5, RZ, UR4, R0 ;  /* 0x00000004ff051c19 */ /* 0x000fe20008011600 */
[----:B------:R-:W-:Y:S01]  /*e220*/  UPRMT UR8, URZ, 0x654, UR8 ;  /* 0x000006543f087896 */ /* 0x000fe20008000008 */
[----:B------:R-:W-:Y:S01]  /*e230*/  SHF.R.S32.HI R154, RZ, 0x1f, R217 ;  /* 0x0000001fff9a7819 */ /* 0x000fe200000114d9 */
[----:B------:R-:W-:Y:S01]  /*e240*/  UIMAD UR4, UR18, UR15, UR11 ;  /* 0x0000000f120472a4 */ /* 0x000fe2000f8e020b */
[--C-:B------:R-:W-:Y:S01]  /*e250*/  SHF.R.S32.HI R0, RZ, 0x1f, R5.reuse ;  /* 0x0000001fff007819 */ /* 0x100fe20000011405 */
[----:B------:R-:W-:Y:S01]  /*e260*/  IMAD.MOV R7, RZ, RZ, -R5 ;  /* 0x000000ffff077224 */ /* 0x000fe200078e0a05 */
[----:B------:R-:W-:Y:S01]  /*e270*/  ULDC.64 UR14, c[0x0][0xb30] ;  /* 0x0002cc00000e7ab9 */ /* 0x000fe20000000a00 */
[----:B------:R-:W-:Y:S01]  /*e280*/  IMAD.U32 R3, RZ, RZ, UR11 ;  /* 0x0000000bff037e24 */ /* 0x000fe2000f8e00ff */
[----:B------:R-:W-:Y:S01]  /*e290*/  SHF.R.S32.HI R155, RZ, 0x1f, R218 ;  /* 0x0000001fff9b7819 */ /* 0x000fe200000114da */
[----:B------:R-:W-:Y:S01]  /*e2a0*/  IMAD R7, R7, UR20, R8 ;  /* 0x0000001407077c24 */ /* 0x000fe2000f8e0208 */
[----:B------:R-:W-:Y:S01]  /*e2b0*/  SYNCS.ARRIVE.TRANS64.RED.A1T0 RZ, [UR8], RZ ;  /* 0x000000ffffff79a7 */ /* 0x000fe20008100408 */
[----:B------:R-:W-:Y:S01]  /*e2c0*/  IMAD R0, R0, UR14, RZ ;  /* 0x0000000e00007c24 */ /* 0x000fe2000f8e02ff */
[----:B------:R-:W-:Y:S01]  /*e2d0*/  SHF.R.S32.HI R156, RZ, 0x1f, R219 ;  /* 0x0000001fff9c7819 */ /* 0x000fe200000114db */
[----:B------:R-:W-:Y:S01]  /*e2e0*/  IMAD.U32 R2, RZ, RZ, UR10 ;  /* 0x0000000aff027e24 */ /* 0x000fe2000f8e00ff */
[----:B------:R-:W-:Y:S01]  /*e2f0*/  ULDC.64 UR10, c[0x0][0xb28] ;  /* 0x0002ca00000a7ab9 */ /* 0x000fe20000000a00 */
[----:B------:R-:W-:Y:S01]  /*e300*/  IMAD.U32 R3, RZ, RZ, UR4 ;  /* 0x00000004ff037e24 */ /* 0x000fe2000f8e00ff */
[----:B------:R-:W-:Y:S01]  /*e310*/  SHF.R.S32.HI R157, RZ, 0x1f, R220 ;  /* 0x0000001fff9d7819 */ /* 0x000fe200000114dc */
[C---:B------:R-:W-:Y:S01]  /*e320*/  IMAD R9, R5.reuse, UR15, R0 ;  /* 0x0000000f05097c24 */ /* 0x040fe2000f8e0200 */
[----:B------:R-:W-:Y:S01]  /*e330*/  SHF.R.S32.HI R0, RZ, 0x1f, R7 ;  /* 0x0000001fff007819 */ /* 0x000fe20000011407 */
[----:B------:R-:W-:Y:S01]  /*e340*/  IMAD.WIDE.U32 R2, R5, UR14, R2 ;  /* 0x0000000e05027c25 */ /* 0x000fe2000f8e0002 */
[----:B------:R-:W-:-:S02]  /*e350*/  SHF.R.S32.HI R158, RZ, 0x1f, R221 ;  /* 0x0000001fff9e7819 */ /* 0x000fc400000114dd */
[----:B------:R-:W-:Y:S01]  /*e360*/  SHF.R.S32.HI R159, RZ, 0x1f, R222 ;  /* 0x0000001fff9f7819 */ /* 0x000fe200000114de */
[----:B------:R-:W-:Y:S01]  /*e370*/  IMAD R0, R0, UR10, RZ ;  /* 0x0000000a00007c24 */ /* 0x000fe2000f8e02ff */
[----:B------:R-:W-:Y:S01]  /*e380*/  SHF.R.S32.HI R160, RZ, 0x1f, R223 ;  /* 0x0000001fffa07819 */ /* 0x000fe200000114df */
[----:B------:R-:W-:Y:S01]  /*e390*/  IMAD.IADD R3, R3, 0x1, R9 ;  /* 0x0000000103037824 */ /* 0x000fe200078e0209 */
[----:B------:R-:W-:Y:S01]  /*e3a0*/  SHF.R.S32.HI R161, RZ, 0x1f, R224 ;  /* 0x0000001fffa17819 */ /* 0x000fe200000114e0 */
[C---:B------:R-:W-:Y:S01]  /*e3b0*/  IMAD R11, R7.reuse, UR11, R0 ;  /* 0x0000000b070b7c24 */ /* 0x040fe2000f8e0200 */
[----:B------:R-:W-:Y:S01]  /*e3c0*/  SHF.R.S32.HI R162, RZ, 0x1f, R225 ;  /* 0x0000001fffa27819 */ /* 0x000fe200000114e1 */
[----:B------:R-:W-:Y:S01]  /*e3d0*/  IMAD.WIDE.U32 R2, R7, UR10, R2 ;  /* 0x0000000a07027c25 */ /* 0x000fe2000f8e0002 */
[----:B------:R-:W-:Y:S01]  /*e3e0*/  ULDC.64 UR10, c[0x0][0xb00] ;  /* 0x0002c000000a7ab9 */ /* 0x000fe20000000a00 */
[----:B------:R-:W-:Y:S02]  /*e3f0*/  SHF.R.S32.HI R163, RZ, 0x1f, R226 ;  /* 0x0000001fffa37819 */ /* 0x000fe400000114e2 */
[----:B------:R-:W-:Y:S01]  /*e400*/  IMAD.IADD R11, R3, 0x1, R11 ;  /* 0x00000001030b7824 */ /* 0x000fe200078e020b */
[C---:B------:R-:W-:Y:S01]  /*e410*/  LEA R0, P1, R2.reuse, UR10, 0x2 ;  /* 0x0000000a02007c11 */ /* 0x040fe2000f8210ff */
[C---:B------:R-:W-:Y:S01]  /*e420*/  VIADD R174, R19.reuse, 0x20 ;  /* 0x0000002013ae7836 */ /* 0x040fe20000000000 */
[----:B------:R-:W-:Y:S01]  /*e430*/  SHF.R.S32.HI R164, RZ, 0x1f, R227 ;  /* 0x0000001fffa47819 */ /* 0x000fe200000114e3 */
[C---:B------:R-:W-:Y:S01]  /*e440*/  VIADD R176, R19.reuse, 0x18 ;  /* 0x0000001813b07836 */ /* 0x040fe20000000000 */
[----:B------:R-:W-:Y:S01]  /*e450*/  LEA.HI.X R11, R2, UR11, R11, 0x2, P1 ;  /* 0x0000000b020b7c11 */ /* 0x000fe200088f140b */
[C---:B------:R-:W-:Y:S01]  /*e460*/  VIADD R178, R19.reuse, 0x10 ;  /* 0x0000001013b27836 */ /* 0x040fe20000000000 */
[----:B------:R0:W1:Y:S01]  /*e470*/  SHFL.IDX PT, R2, R0, RZ, 0x1c1f ;  /* 0x001c1fff00027589 */ /* 0x00006200000e0000 */
[----:B------:R-:W-:Y:S01]  /*e480*/  SHF.R.S32.HI R165, RZ, 0x1f, R228 ;  /* 0x0000001fffa57819 */ /* 0x000fe200000114e4 */
[----:B------:R-:W-:Y:S01]  /*e490*/  VIADD R180, R19, 0x8 ;  /* 0x0000000813b47836 */ /* 0x000fe20000000000 */
[----:B------:R-:W-:Y:S01]  /*e4a0*/  SHF.R.S32.HI R166, RZ, 0x1f, R229 ;  /* 0x0000001fffa67819 */ /* 0x000fe200000114e5 */
[----:B------:R0:W2:Y:S01]  /*e4b0*/  SHFL.IDX PT, R3, R11, RZ, 0x1c1f ;  /* 0x001c1fff0b037589 */ /* 0x0000a200000e0000 */
[----:B------:R-:W-:-:S02]  /*e4c0*/  SHF.R.S32.HI R167, RZ, 0x1f, R230 ;  /* 0x0000001fffa77819 */ /* 0x000fc400000114e6 */
[----:B------:R-:W-:Y:S02]  /*e4d0*/  SHF.R.S32.HI R168, RZ, 0x1f, R231 ;  /* 0x0000001fffa87819 */ /* 0x000fe400000114e7 */
[----:B------:R-:W-:Y:S02]  /*e4e0*/  SHF.R.S32.HI R169, RZ, 0x1f, R232 ;  /* 0x0000001fffa97819 */ /* 0x000fe400000114e8 */
[----:B------:R-:W-:Y:S02]  /*e4f0*/  SHF.R.S32.HI R170, RZ, 0x1f, R233 ;  /* 0x0000001fffaa7819 */ /* 0x000fe400000114e9 */
[----:B------:R-:W-:Y:S02]  /*e500*/  SHF.R.S32.HI R171, RZ, 0x1f, R234 ;  /* 0x0000001fffab7819 */ /* 0x000fe400000114ea */
[----:B------:R-:W-:Y:S02]  /*e510*/  SHF.R.S32.HI R172, RZ, 0x1f, R235 ;  /* 0x0000001fffac7819 */ /* 0x000fe400000114eb */
[----:B------:R-:W-:-:S02]  /*e520*/  SHF.R.S32.HI R173, RZ, 0x1f, R236 ;  /* 0x0000001fffad7819 */ /* 0x000fc400000114ec */
[----:B------:R-:W-:Y:S02]  /*e530*/  SHF.R.S32.HI R175, RZ, 0x1f, R175 ;  /* 0x0000001fffaf7819 */ /* 0x000fe400000114af */
[----:B------:R-:W-:Y:S02]  /*e540*/  SHF.R.S32.HI R177, RZ, 0x1f, R177 ;  /* 0x0000001fffb17819 */ /* 0x000fe400000114b1 */
[----:B------:R-:W-:Y:S02]  /*e550*/  SHF.R.S32.HI R179, RZ, 0x1f, R179 ;  /* 0x0000001fffb37819 */ /* 0x000fe400000114b3 */
[----:B------:R-:W-:Y:S01]  /*e560*/  SHF.R.S32.HI R181, RZ, 0x1f, R181 ;  /* 0x0000001fffb57819 */ /* 0x000fe200000114b5 */
[----:B01----:R-:W-:Y:S06]  /*e570*/  @P0 BRA `(.L_x_220) ;  /* 0x0000000800200947 */ /* 0x003fec0003800000 */
[----:B------:R-:W-:Y:S01]  /*e580*/  ULDC UR4, c[0x0][0xac8] ;  /* 0x0002b20000047ab9 */ /* 0x000fe20000000800 */
[----:B------:R-:W-:Y:S01]  /*e590*/  ULDC.64 UR8, c[0x0][0x208] ;  /* 0x0000820000087ab9 */ /* 0x000fe20000000a00 */
[----:B------:R-:W-:Y:S02]  /*e5a0*/  ISETP.GE.AND P4, PT, R180, UR4, PT ;  /* 0x00000004b4007c0c */ /* 0x000fe4000bf86270 */
[----:B------:R-:W-:Y:S02]  /*e5b0*/  ISETP.GE.AND P3, PT, R178, UR4, PT ;  /* 0x00000004b2007c0c */ /* 0x000fe4000bf66270 */
[----:B------:R-:W-:Y:S02]  /*e5c0*/  ISETP.GE.AND P5, PT, R19, UR4, PT ;  /* 0x0000000413007c0c */ /* 0x000fe4000bfa6270 */
[----:B------:R-:W-:Y:S02]  /*e5d0*/  ISETP.GE.AND P1, PT, R174, UR4, PT ;  /* 0x00000004ae007c0c */ /* 0x000fe4000bf26270 */
[----:B------:R-:W-:-:S05]  /*e5e0*/  ISETP.GE.AND P0, PT, R176, UR4, PT ;  /* 0x00000004b0007c0c */ /* 0x000fca000bf06270 */
[-C--:B------:R-:W-:Y:S02]  /*e5f0*/  @!P4 LEA R4, P2, R180, R2.reuse, 0x2 ;  /* 0x00000002b404c211 */ /* 0x080fe400078410ff */
[----:B------:R-:W-:Y:S02]  /*e600*/  @!P3 LEA R6, P6, R178, R2, 0x2 ;  /* 0x00000002b206b211 */ /* 0x000fe400078c10ff */
[----:B--2---:R-:W-:Y:S01]  /*e610*/  @!P5 IMAD.WIDE R8, R19, 0x4, R2 ;  /* 0x000000041308d825 */ /* 0x004fe200078e0202 */
[-C--:B------:R-:W-:Y:S02]  /*e620*/  @!P4 LEA.HI.X R5, R180, R3.reuse, R181, 0x2, P2 ;  /* 0x00000003b405c211 */ /* 0x080fe400010f14b5 */
[----:B------:R-:W-:Y:S02]  /*e630*/  ISETP.GE.AND P2, PT, R236, UR4, PT ;  /* 0x00000004ec007c0c */ /* 0x000fe4000bf46270 */
[----:B------:R-:W-:Y:S01]  /*e640*/  @!P3 LEA.HI.X R7, R178, R3, R179, 0x2, P6 ;  /* 0x00000003b207b211 */ /* 0x000fe200030f14b3 */
[----:B------:R-:W-:Y:S04]  /*e650*/  @!P5 ST.E.64 desc[UR8][R8.64], R24 ;  /* 0x000000180800d985 */ /* 0x000fe8000c101b08 */
[----:B------:R0:W-:Y:S01]  /*e660*/  @!P4 ST.E.64 desc[UR8][R4.64], R28 ;  /* 0x0000001c0400c985 */ /* 0x0001e2000c101b08 */
[----:B------:R-:W-:-:S03]  /*e670*/  ISETP.GE.AND P4, PT, R234, UR4, PT ;  /* 0x00000004ea007c0c */ /* 0x000fc6000bf86270 */
[----:B------:R1:W-:Y:S01]  /*e680*/  @!P3 ST.E.64 desc[UR8][R6.64], R32 ;  /* 0x000000200600b985 */ /* 0x0003e2000c101b08 */
[----:B------:R-:W-:Y:S02]  /*e690*/  ISETP.GE.AND P3, PT, R235, UR4, PT ;  /* 0x00000004eb007c0c */ /* 0x000fe4000bf66270 */
[-C--:B0-----:R-:W-:Y:S02]  /*e6a0*/  @!P0 LEA R4, P6, R176, R2.reuse, 0x2 ;  /* 0x00000002b0048211 */ /* 0x081fe400078c10ff */
[-C--:B-1----:R-:W-:Y:S01]  /*e6b0*/  @!P1 LEA R6, P5, R174, R2.reuse, 0x2 ;  /* 0x00000002ae069211 */ /* 0x082fe200078a10ff */
[----:B------:R-:W-:Y:S01]  /*e6c0*/  VIADD R33, R19, 0xe8 ;  /* 0x000000e813217836 */ /* 0x000fe20000000000 */
[-C--:B------:R-:W-:Y:S02]  /*e6d0*/  @!P0 LEA.HI.X R5, R176, R3.reuse, R177, 0x2, P6 ;  /* 0x00000003b0058211 */ /* 0x080fe400030f14b1 */
[----:B------:R-:W-:Y:S02]  /*e6e0*/  @!P1 LEA.HI.X R7, R174, R3, R175, 0x2, P5 ;  /* 0x00000003ae079211 */ /* 0x000fe400028f14af */
[----:B------:R-:W-:Y:S01]  /*e6f0*/  ISETP.GE.AND P5, PT, R233, UR4, PT ;  /* 0x00000004e9007c0c */ /* 0x000fe2000bfa6270 */
[----:B------:R0:W-:Y:S01]  /*e700*/  @!P0 ST.E.64 desc[UR8][R4.64], R36 ;  /* 0x0000002404008985 */ /* 0x0001e2000c101b08 */
[----:B------:R-:W-:-:S02]  /*e710*/  @!P2 LEA R8, P6, R236, R2, 0x2 ;  /* 0x00000002ec08a211 */ /* 0x000fc400078c10ff */
[----:B------:R-:W-:Y:S01]  /*e720*/  ISETP.GE.AND P0, PT, R232, UR4, PT ;  /* 0x00000004e8007c0c */ /* 0x000fe2000bf06270 */
[----:B------:R1:W-:Y:S01]  /*e730*/  @!P1 ST.E.64 desc[UR8][R6.64], R40 ;  /* 0x0000002806009985 */ /* 0x0003e2000c101b08 */
[----:B------:R-:W-:Y:S02]  /*e740*/  @!P2 LEA.HI.X R9, R236, R3, R173, 0x2, P6 ;  /* 0x00000003ec09a211 */ /* 0x000fe400030f14ad */
[----:B------:R-:W-:-:S03]  /*e750*/  ISETP.GE.AND P1, PT, R231, UR4, PT ;  /* 0x00000004e7007c0c */ /* 0x000fc6000bf26270 */
[----:B------:R2:W-:Y:S01]  /*e760*/  @!P2 ST.E.64 desc[UR8][R8.64], R44 ;  /* 0x0000002c0800a985 */ /* 0x0005e2000c101b08 */
[CC--:B0-----:R-:W-:Y:S02]  /*e770*/  @!P3 LEA R4, P6, R235.reuse, R2.reuse, 0x2 ;  /* 0x00000002eb04b211 */ /* 0x0c1fe400078c10ff */
[CC--:B-1----:R-:W-:Y:S02]  /*e780*/  @!P4 LEA R6, P2, R234.reuse, R2.reuse, 0x2 ;  /* 0x00000002ea06c211 */ /* 0x0c2fe400078410ff */
[-C--:B------:R-:W-:Y:S02]  /*e790*/  @!P3 LEA.HI.X R5, R235, R3.reuse, R172, 0x2, P6 ;  /* 0x00000003eb05b211 */ /* 0x080fe400030f14ac */
[----:B------:R-:W-:Y:S02]  /*e7a0*/  @!P4 LEA.HI.X R7, R234, R3, R171, 0x2, P2 ;  /* 0x00000003ea07c211 */ /* 0x000fe400010f14ab */
[----:B--2---:R-:W-:Y:S01]  /*e7b0*/  @!P5 LEA R8, P6, R233, R2, 0x2 ;  /* 0x00000002e908d211 */ /* 0x004fe200078c10ff */
[----:B------:R0:W-:Y:S01]  /*e7c0*/  @!P3 ST.E.64 desc[UR8][R4.64], R48 ;  /* 0x000000300400b985 */ /* 0x0001e2000c101b08 */
[----:B------:R-:W-:-:S02]  /*e7d0*/  ISETP.GE.AND P2, PT, R230, UR4, PT ;  /* 0x00000004e6007c0c */ /* 0x000fc4000bf46270 */
[----:B------:R-:W-:Y:S01]  /*e7e0*/  @!P5 LEA.HI.X R9, R233, R3, R170, 0x2, P6 ;  /* 0x00000003e909d211 */ /* 0x000fe200030f14aa */
[----:B------:R1:W-:Y:S01]  /*e7f0*/  @!P4 ST.E.64 desc[UR8][R6.64], R52 ;  /* 0x000000340600c985 */ /* 0x0003e2000c101b08 */
[----:B------:R-:W-:-:S03]  /*e800*/  ISETP.GE.AND P3, PT, R229, UR4, PT ;  /* 0x00000004e5007c0c */ /* 0x000fc6000bf66270 */
[----:B------:R2:W-:Y:S01]  /*e810*/  @!P5 ST.E.64 desc[UR8][R8.64], R56 ;  /* 0x000000380800d985 */ /* 0x0005e2000c101b08 */
[CC--:B0-----:R-:W-:Y:S02]  /*e820*/  @!P0 LEA R4, P4, R232.reuse, R2.reuse, 0x2 ;  /* 0x00000002e8048211 */ /* 0x0c1fe400078810ff */
[C---:B-1----:R-:W-:Y:S02]  /*e830*/  @!P1 LEA R6, P5, R231.reuse, R2, 0x2 ;  /* 0x00000002e7069211 */ /* 0x042fe400078a10ff */
[-C--:B------:R-:W-:Y:S02]  /*e840*/  @!P0 LEA.HI.X R5, R232, R3.reuse, R169, 0x2, P4 ;  /* 0x00000003e8058211 */ /* 0x080fe400020f14a9 */
[----:B------:R-:W-:Y:S02]  /*e850*/  ISETP.GE.AND P4, PT, R228, UR4, PT ;  /* 0x00000004e4007c0c */ /* 0x000fe4000bf86270 */
[----:B------:R-:W-:Y:S01]  /*e860*/  @!P1 LEA.HI.X R7, R231, R3, R168, 0x2, P5 ;  /* 0x00000003e7079211 */ /* 0x000fe200028f14a8 */
[----:B------:R0:W-:Y:S01]  /*e870*/  @!P0 ST.E.64 desc[UR8][R4.64], R60 ;  /* 0x0000003c04008985 */ /* 0x0001e2000c101b08 */
[----:B------:R-:W-:-:S02]  /*e880*/  ISETP.GE.AND P5, PT, R227, UR4, PT ;  /* 0x00000004e3007c0c */ /* 0x000fc4000bfa6270 */
[C---:B--2---:R-:W-:Y:S01]  /*e890*/  @!P2 LEA R8, P6, R230.reuse, R2, 0x2 ;  /* 0x00000002e608a211 */ /* 0x044fe200078c10ff */
[----:B------:R1:W-:Y:S01]  /*e8a0*/  @!P1 ST.E.64 desc[UR8][R6.64], R64 ;  /* 0x0000004006009985 */ /* 0x0003e2000c101b08 */
[----:B------:R-:W-:Y:S02]  /*e8b0*/  ISETP.GE.AND P1, PT, R225, UR4, PT ;  /* 0x00000004e1007c0c */ /* 0x000fe4000bf26270 */
[----:B------:R-:W-:Y:S02]  /*e8c0*/  @!P2 LEA.HI.X R9, R230, R3, R167, 0x2, P6 ;  /* 0x00000003e609a211 */ /* 0x000fe400030f14a7 */
[----:B------:R-:W-:-:S03]  /*e8d0*/  ISETP.GE.AND P0, PT, R226, UR4, PT ;  /* 0x00000004e2007c0c */ /* 0x000fc6000bf06270 */
[----:B------:R2:W-:Y:S01]  /*e8e0*/  @!P2 ST.E.64 desc[UR8][R8.64], R68 ;  /* 0x000000440800a985 */ /* 0x0005e2000c101b08 */
[CC--:B0-----:R-:W-:Y:S02]  /*e8f0*/  @!P3 LEA R4, P6, R229.reuse, R2.reuse, 0x2 ;  /* 0x00000002e504b211 */ /* 0x0c1fe400078c10ff */
[CC--:B-1----:R-:W-:Y:S02]  /*e900*/  @!P4 LEA R6, P2, R228.reuse, R2.reuse, 0x2 ;  /* 0x00000002e406c211 */ /* 0x0c2fe400078410ff */
[-C--:B------:R-:W-:Y:S02]  /*e910*/  @!P3 LEA.HI.X R5, R229, R3.reuse, R166, 0x2, P6 ;  /* 0x00000003e505b211 */ /* 0x080fe400030f14a6 */
[----:B------:R-:W-:Y:S02]  /*e920*/  @!P4 LEA.HI.X R7, R228, R3, R165, 0x2, P2 ;  /* 0x00000003e407c211 */ /* 0x000fe400010f14a5 */
[----:B------:R-:W-:Y:S01]  /*e930*/  ISETP.GE.AND P2, PT, R224, UR4, PT ;  /* 0x00000004e0007c0c */ /* 0x000fe2000bf46270 */
[----:B------:R0:W-:Y:S01]  /*e940*/  @!P3 ST.E.64 desc[UR8][R4.64], R72 ;  /* 0x000000480400b985 */ /* 0x0001e2000c101b08 */
[----:B--2---:R-:W-:-:S03]  /*e950*/  @!P5 LEA R8, P6, R227, R2, 0x2 ;  /* 0x00000002e308d211 */ /* 0x004fc600078c10ff */
[----:B------:R1:W-:Y:S01]  /*e960*/  @!P4 ST.E.64 desc[UR8][R6.64], R76 ;  /* 0x0000004c0600c985 */ /* 0x0003e2000c101b08 */
[----:B------:R-:W-:Y:S02]  /*e970*/  @!P5 LEA.HI.X R9, R227, R3, R164, 0x2, P6 ;  /* 0x00000003e309d211 */ /* 0x000fe400030f14a4 */
[----:B------:R-:W-:-:S03]  /*e980*/  ISETP.GE.AND P4, PT, R222, UR4, PT ;  /* 0x00000004de007c0c */ /* 0x000fc6000bf86270 */
[----:B------:R2:W-:Y:S01]  /*e990*/  @!P5 ST.E.64 desc[UR8][R8.64], R80 ;  /* 0x000000500800d985 */ /* 0x0005e2000c101b08 */
[----:B------:R-:W-:Y:S02]  /*e9a0*/  ISETP.GE.AND P5, PT, R223, UR4, PT ;  /* 0x00000004df007c0c */ /* 0x000fe4000bfa6270 */
        /* <DEDUP_REMOVED lines=8> */
[----:B------:R-:W-:-:S05]  /*ea30*/  @!P2 LEA.HI.X R9, R224, R3, R161, 0x2, P6 ;  /* 0x00000003e009a211 */ /* 0x000fca00030f14a1 */
[----:B------:R2:W-:Y:S01]  /*ea40*/  @!P2 ST.E.64 desc[UR8][R8.64], R92 ;  /* 0x0000005c0800a985 */ /* 0x0005e2000c101b08 */
[----:B------:R-:W-:Y:S02]  /*ea50*/  ISETP.GE.AND P2, PT, R220, UR4, PT ;  /* 0x00000004dc007c0c */ /* 0x000fe4000bf46270 */
[CC--:B0-----:R-:W-:Y:S02]  /*ea60*/  @!P5 LEA R4, P1, R223.reuse, R2.reuse, 0x2 ;  /* 0x00000002df04d211 */ /* 0x0c1fe400078210ff */
[CC--:B-1----:R-:W-:Y:S02]  /*ea70*/  @!P4 LEA R6, P0, R222.reuse, R2.reuse, 0x2 ;  /* 0x00000002de06c211 */ /* 0x0c2fe400078010ff */
[-C--:B------:R-:W-:Y:S02]  /*ea80*/  @!P5 LEA.HI.X R5, R223, R3.reuse, R160, 0x2, P1 ;  /* 0x00000003df05d211 */ /* 0x080fe400008f14a0 */
[----:B------:R-:W-:Y:S02]  /*ea90*/  ISETP.GE.AND P1, PT, R219, UR4, PT ;  /* 0x00000004db007c0c */ /* 0x000fe4000bf26270 */
[----:B--2---:R-:W-:Y:S01]  /*eaa0*/  @!P3 LEA R8, P6, R221, R2, 0x2 ;  /* 0x00000002dd08b211 */ /* 0x004fe200078c10ff */
[----:B------:R-:W-:Y:S01]  /*eab0*/  @!P5 ST.E.64 desc[UR8][R4.64], R96 ;  /* 0x000000600400d985 */ /* 0x000fe2000c101b08 */
[----:B------:R-:W-:-:S02]  /*eac0*/  @!P4 LEA.HI.X R7, R222, R3, R159, 0x2, P0 ;  /* 0x00000003de07c211 */ /* 0x000fc400000f149f */
[----:B------:R-:W-:Y:S02]  /*ead0*/  @!P3 LEA.HI.X R9, R221, R3, R158, 0x2, P6 ;  /* 0x00000003dd09b211 */ /* 0x000fe400030f149e */
[----:B------:R-:W-:Y:S01]  /*eae0*/  ISETP.GE.AND P0, PT, R218, UR4, PT ;  /* 0x00000004da007c0c */ /* 0x000fe2000bf06270 */
[----:B------:R-:W-:Y:S01]  /*eaf0*/  @!P4 ST.E.64 desc[UR8][R6.64], R100 ;  /* 0x000000640600c985 */ /* 0x000fe2000c101b08 */
[-C--:B------:R-:W-:Y:S02]  /*eb00*/  @!P2 LEA R12, P6, R220, R2.reuse, 0x2 ;  /* 0x00000002dc0ca211 */ /* 0x080fe400078c10ff */
[----:B------:R-:W-:Y:S01]  /*eb10*/  ISETP.GE.AND P4, PT, R216, UR4, PT ;  /* 0x00000004d8007c0c */ /* 0x000fe2000bf86270 */
[----:B------:R0:W-:Y:S01]  /*eb20*/  @!P3 ST.E.64 desc[UR8][R8.64], R104 ;  /* 0x000000680800b985 */ /* 0x0001e2000c101b08 */
[----:B------:R-:W-:Y:S02]  /*eb30*/  ISETP.GE.AND P3, PT, R217, UR4, PT ;  /* 0x00000004d9007c0c */ /* 0x000fe4000bf66270 */
[----:B------:R-:W-:-:S02]  /*eb40*/  @!P1 LEA R14, P5, R219, R2, 0x2 ;  /* 0x00000002db0e9211 */ /* 0x000fc400078a10ff */
[-C--:B------:R-:W-:Y:S02]  /*eb50*/  @!P2 LEA.HI.X R13, R220, R3.reuse, R157, 0x2, P6 ;  /* 0x00000003dc0da211 */ /* 0x080fe400030f149d */
[-C--:B------:R-:W-:Y:S02]  /*eb60*/  @!P1 LEA.HI.X R15, R219, R3.reuse, R156, 0x2, P5 ;  /* 0x00000003db0f9211 */ /* 0x080fe400028f149c */
[CC--:B------:R-:W-:Y:S01]  /*eb70*/  @!P0 LEA R20, P6, R218.reuse, R2.reuse, 0x2 ;  /* 0x00000002da148211 */ /* 0x0c0fe200078c10ff */
[----:B------:R-:W-:Y:S01]  /*eb80*/  @!P2 ST.E.64 desc[UR8][R12.64], R108 ;  /* 0x0000006c0c00a985 */ /* 0x000fe2000c101b08 */
[----:B------:R-:W-:Y:S02]  /*eb90*/  ISETP.GE.AND P2, PT, R215, UR4, PT ;  /* 0x00000004d7007c0c */ /* 0x000fe4000bf46270 */
[----:B------:R-:W-:Y:S01]  /*eba0*/  @!P0 LEA.HI.X R21, R218, R3, R155, 0x2, P6 ;  /* 0x00000003da158211 */ /* 0x000fe200030f149b */
[----:B------:R1:W-:Y:S01]  /*ebb0*/  @!P1 ST.E.64 desc[UR8][R14.64], R112 ;  /* 0x000000700e009985 */ /* 0x0003e2000c101b08 */
[----:B------:R-:W-:-:S02]  /*ebc0*/  @!P3 LEA R24, P1, R217, R2, 0x2 ;  /* 0x00000002d918b211 */ /* 0x000fc400078210ff */
[-C--:B------:R-:W-:Y:S01]  /*ebd0*/  @!P4 LEA R28, P5, R216, R2.reuse, 0x2 ;  /* 0x00000002d81cc211 */ /* 0x080fe200078a10ff */
[----:B------:R2:W-:Y:S01]  /*ebe0*/  @!P0 ST.E.64 desc[UR8][R20.64], R116 ;  /* 0x0000007414008985 */ /* 0x0005e2000c101b08 */
[-C--:B------:R-:W-:Y:S02]  /*ebf0*/  @!P3 LEA.HI.X R25, R217, R3.reuse, R154, 0x2, P1 ;  /* 0x00000003d919b211 */ /* 0x080fe400008f149a */
[----:B------:R-:W-:Y:S02]  /*ec00*/  ISETP.GE.AND P1, PT, R214, UR4, PT ;  /* 0x00000004d6007c0c */ /* 0x000fe4000bf26270 */
[-C--:B------:R-:W-:Y:S01]  /*ec10*/  @!P4 LEA.HI.X R29, R216, R3.reuse, R153, 0x2, P5 ;  /* 0x00000003d81dc211 */ /* 0x080fe200028f1499 */
[----:B------:R3:W-:Y:S01]  /*ec20*/  @!P3 ST.E.64 desc[UR8][R24.64], R120 ;  /* 0x000000781800b985 */ /* 0x0007e2000c101b08 */
[----:B------:R-:W-:Y:S02]  /*ec30*/  ISETP.GE.AND P0, PT, R23, UR4, PT ;  /* 0x0000000417007c0c */ /* 0x000fe4000bf06270 */
[----:B0-----:R-:W-:Y:S01]  /*ec40*/  @!P2 LEA R8, P5, R215, R2, 0x2 ;  /* 0x00000002d708a211 */ /* 0x001fe200078a10ff */
[----:B------:R3:W-:Y:S01]  /*ec50*/  @!P4 ST.E.64 desc[UR8][R28.64], R124 ;  /* 0x0000007c1c00c985 */ /* 0x0007e2000c101b08 */
[----:B------:R-:W-:Y:S01]  /*ec60*/  ISETP.GE.AND P4, PT, R33, UR4, PT ;  /* 0x0000000421007c0c */ /* 0x000fe2000bf86270 */
[----:B-1----:R-:W-:Y:S01]  /*ec70*/  VIADD R15, R19, 0xf0 ;  /* 0x000000f0130f7836 */ /* 0x002fe20000000000 */
[----:B------:R-:W-:Y:S01]  /*ec80*/  @!P2 LEA.HI.X R9, R215, R3, R152, 0x2, P5 ;  /* 0x00000003d709a211 */ /* 0x000fe200028f1498 */
[----:B--2---:R-:W-:Y:S01]  /*ec90*/  VIADD R21, R19, 0xf8 ;  /* 0x000000f813157836 */ /* 0x004fe20000000000 */
[----:B------:R-:W-:-:S02]  /*eca0*/  SHF.R.S32.HI R5, RZ, 0x1f, R23 ;  /* 0x0000001fff057819 */ /* 0x000fc40000011417 */
[CC--:B------:R-:W-:Y:S01]  /*ecb0*/  @!P1 LEA R6, P6, R214.reuse, R2.reuse, 0x2 ;  /* 0x00000002d6069211 */ /* 0x0c0fe200078c10ff */
[----:B------:R3:W-:Y:S01]  /*ecc0*/  @!P2 ST.E.64 desc[UR8][R8.64], R128 ;  /* 0x000000800800a985 */ /* 0x0007e2000c101b08 */
[----:B------:R-:W-:Y:S02]  /*ecd0*/  ISETP.GE.AND P3, PT, R15, UR4, PT ;  /* 0x000000040f007c0c */ /* 0x000fe4000bf66270 */
[----:B------:R-:W-:Y:S02]  /*ece0*/  @!P0 LEA R4, P5, R23, R2, 0x2 ;  /* 0x0000000217048211 */ /* 0x000fe400078a10ff */
[-C--:B------:R-:W-:Y:S02]  /*ecf0*/  @!P1 LEA.HI.X R7, R214, R3.reuse, R22, 0x2, P6 ;  /* 0x00000003d6079211 */ /* 0x080fe400030f1416 */
[----:B------:R-:W-:Y:S02]  /*ed00*/  ISETP.GE.AND P6, PT, R21, UR4, PT ;  /* 0x0000000415007c0c */ /* 0x000fe4000bfc6270 */
[----:B------:R-:W-:Y:S01]  /*ed10*/  @!P0 LEA.HI.X R5, R23, R3, R5, 0x2, P5 ;  /* 0x0000000317058211 */ /* 0x000fe200028f1405 */
[----:B------:R3:W-:Y:S01]  /*ed20*/  @!P1 ST.E.64 desc[UR8][R6.64], R132 ;  /* 0x0000008406009985 */ /* 0x0007e2000c101b08 */
[----:B------:R-:W-:-:S02]  /*ed30*/  SHF.R.S32.HI R13, RZ, 0x1f, R33 ;  /* 0x0000001fff0d7819 */ /* 0x000fc40000011421 */
[CC--:B------:R-:W-:Y:S01]  /*ed40*/  @!P4 LEA R12, P5, R33.reuse, R2.reuse, 0x2 ;  /* 0x00000002210cc211 */ /* 0x0c0fe200078a10ff */
[----:B------:R3:W-:Y:S01]  /*ed50*/  @!P0 ST.E.64 desc[UR8][R4.64], R136 ;  /* 0x0000008804008985 */ /* 0x0007e2000c101b08 */
[----:B------:R-:W-:Y:S02]  /*ed60*/  SHF.R.S32.HI R18, RZ, 0x1f, R15 ;  /* 0x0000001fff127819 */ /* 0x000fe4000001140f */
[----:B------:R-:W-:Y:S02]  /*ed70*/  @!P4 LEA.HI.X R13, R33, R3, R13, 0x2, P5 ;  /* 0x00000003210dc211 */ /* 0x000fe400028f140d */
[----:B------:R-:W-:-:S03]  /*ed80*/  @!P3 LEA R14, P5, R15, R2, 0x2 ;  /* 0x000000020f0eb211 */ /* 0x000fc600078a10ff */
[----:B------:R3:W-:Y:S01]  /*ed90*/  @!P4 ST.E.64 desc[UR8][R12.64], R140 ;  /* 0x0000008c0c00c985 */ /* 0x0007e2000c101b08 */
[-C--:B------:R-:W-:Y:S02]  /*eda0*/  @!P3 LEA.HI.X R15, R15, R3.reuse, R18, 0x2, P5 ;  /* 0x000000030f0fb211 */ /* 0x080fe400028f1412 */
[----:B------:R-:W-:Y:S02]  /*edb0*/  SHF.R.S32.HI R18, RZ, 0x1f, R21 ;  /* 0x0000001fff127819 */ /* 0x000fe40000011415 */
[C---:B------:R-:W-:Y:S01]  /*edc0*/  @!P6 LEA R2, P5, R21.reuse, R2, 0x2 ;  /* 0x000000021502e211 */ /* 0x040fe200078a10ff */
[----:B------:R3:W-:Y:S03]  /*edd0*/  @!P3 ST.E.64 desc[UR8][R14.64], R144 ;  /* 0x000000900e00b985 */ /* 0x0007e6000c101b08 */
[----:B------:R-:W-:-:S05]  /*ede0*/  @!P6 LEA.HI.X R3, R21, R3, R18, 0x2, P5 ;  /* 0x000000031503e211 */ /* 0x000fca00028f1412 */
[----:B------:R3:W-:Y:S04]  /*edf0*/  @!P6 ST.E.64 desc[UR8][R2.64], R148 ;  /* 0x000000940200e985 */ /* 0x0007e8000c101b08 */
.L_x_220:
[----:B------:R-:W-:Y:S05]  /*ee00*/  BSYNC B1 ;  /* 0x0000000000017941 */ /* 0x000fea0003800000 */
.L_x_219:
[----:B------:R-:W-:Y:S01]  /*ee10*/  ISETP.GE.AND P0, PT, R10, UR12, PT ;  /* 0x0000000c0a007c0c */ /* 0x000fe2000bf06270 */
[----:B--23--:R0:W1:Y:S04]  /*ee20*/  SHFL.IDX PT, R3, R11, 0x1, 0x1c1f ;  /* 0x003c1f000b037f89 */ /* 0x00c06800000e0000 */
[----:B------:R0:W2:Y:S08]  /*ee30*/  SHFL.IDX PT, R2, R0, 0x1, 0x1c1f ;  /* 0x003c1f0000027f89 */ /* 0x0000b000000e0000 */
[----:B0-----:R-:W-:Y:S05]  /*ee40*/  @P0 BRA `(.L_x_218) ;  /* 0x0000001800680947 */ /* 0x001fea0003800000 */
[----:B------:R-:W-:Y:S01]  /*ee50*/  ULDC UR4, c[0x0][0xac8] ;  /* 0x0002b20000047ab9 */ /* 0x000fe20000000800 */
[----:B------:R-:W-:Y:S01]  /*ee60*/  ULDC.64 UR8, c[0x0][0x208] ;  /* 0x0000820000087ab9 */ /* 0x000fe20000000a00 */
[----:B------:R-:W-:Y:S01]  /*ee70*/  ISETP.GE.AND P5, PT, R180, UR4, PT ;  /* 0x00000004b4007c0c */ /* 0x000fe2000bfa6270 */
[C---:B------:R-:W-:Y:S01]  /*ee80*/  VIADD R25, R19.reuse, 0xe8 ;  /* 0x000000e813197836 */ /* 0x040fe20000000000 */
[C---:B------:R-:W-:Y:S01]  /*ee90*/  ISETP.GE.AND P4, PT, R19.reuse, UR4, PT ;  /* 0x0000000413007c0c */ /* 0x040fe2000bf86270 */
[----:B------:R-:W-:Y:S01]  /*eea0*/  VIADD R21, R19, 0xf0 ;  /* 0x000000f013157836 */ /* 0x000fe20000000000 */
[----:B------:R-:W-:Y:S02]  /*eeb0*/  ISETP.GE.AND P2, PT, R178, UR4, PT ;  /* 0x00000004b2007c0c */ /* 0x000fe4000bf46270 */
[----:B------:R-:W-:Y:S02]  /*eec0*/  ISETP.GE.AND P1, PT, R176, UR4, PT ;  /* 0x00000004b0007c0c */ /* 0x000fe4000bf26270 */
[----:B------:R-:W-:-:S02]  /*eed0*/  ISETP.GE.AND P0, PT, R174, UR4, PT ;  /* 0x00000004ae007c0c */ /* 0x000fc4000bf06270 */
[----:B------:R-:W-:Y:S02]  /*eee0*/  SHF.R.S32.HI R0, RZ, 0x1f, R25 ;  /* 0x0000001fff007819 */ /* 0x000fe40000011419 */
[----:B------:R-:W-:Y:S02]  /*eef0*/  SHF.R.S32.HI R18, RZ, 0x1f, R23 ;  /* 0x0000001fff127819 */ /* 0x000fe40000011417 */
[-C--:B--2---:R-:W-:Y:S01]  /*ef00*/  @!P5 LEA R6, P3, R180, R2.reuse, 0x2 ;  /* 0x00000002b406d211 */ /* 0x084fe200078610ff */
[----:B-1----:R-:W-:Y:S02]  /*ef10*/  @!P4 IMAD.WIDE R4, R19, 0x4, R2 ;  /* 0x000000041304c825 */ /* 0x002fe400078e0202 */
[----:B------:R-:W-:Y:S02]  /*ef20*/  @!P2 LEA R8, P6, R178, R2, 0x2 ;  /* 0x00000002b208a211 */ /* 0x000fe400078c10ff */
[----:B------:R-:W-:Y:S01]  /*ef30*/  @!P5 LEA.HI.X R7, R180, R3, R181, 0x2, P3 ;  /* 0x00000003b407d211 */ /* 0x000fe200018f14b5 */
[----:B------:R0:W-:Y:S01]  /*ef40*/  @!P4 ST.E.64 desc[UR8][R4.64], R26 ;  /* 0x0000001a0400c985 */ /* 0x0001e2000c101b08 */
[----:B------:R-:W-:-:S02]  /*ef50*/  ISETP.GE.AND P3, PT, R236, UR4, PT ;  /* 0x00000004ec007c0c */ /* 0x000fc4000bf66270 */
[-C--:B------:R-:W-:Y:S01]  /*ef60*/  @!P2 LEA.HI.X R9, R178, R3.reuse, R179, 0x2, P6 ;  /* 0x00000003b209a211 */ /* 0x080fe200030f14b3 */
[----:B------:R1:W-:Y:S01]  /*ef70*/  @!P5 ST.E.64 desc[UR8][R6.64], R30 ;  /* 0x0000001e0600d985 */ /* 0x0003e2000c101b08 */
[-C--:B------:R-:W-:Y:S02]  /*ef80*/  @!P1 LEA R10, P5, R176, R2.reuse, 0x2 ;  /* 0x00000002b00a9211 */ /* 0x080fe400078a10ff */
[----:B------:R-:W-:Y:S01]  /*ef90*/  ISETP.GE.AND P4, PT, R235, UR4, PT ;  /* 0x00000004eb007c0c */ /* 0x000fe2000bf86270 */
[----:B------:R2:W-:Y:S01]  /*efa0*/  @!P2 ST.E.64 desc[UR8][R8.64], R34 ;  /* 0x000000220800a985 */ /* 0x0005e2000c101b08 */
[----:B------:R-:W-:Y:S02]  /*efb0*/  @!P0 LEA R12, P6, R174, R2, 0x2 ;  /* 0x00000002ae0c8211 */ /* 0x000fe400078c10ff */
[----:B------:R-:W-:Y:S02]  /*efc0*/  @!P1 LEA.HI.X R11, R176, R3, R177, 0x2, P5 ;  /* 0x00000003b00b9211 */ /* 0x000fe400028f14b1 */
[----:B------:R-:W-:-:S02]  /*efd0*/  ISETP.GE.AND P5, PT, R234, UR4, PT ;  /* 0x00000004ea007c0c */ /* 0x000fc4000bfa6270 */
[-C--:B------:R-:W-:Y:S01]  /*efe0*/  @!P0 LEA.HI.X R13, R174, R3.reuse, R175, 0x2, P6 ;  /* 0x00000003ae0d8211 */ /* 0x080fe200030f14af */
[----:B------:R3:W-:Y:S01]  /*eff0*/  @!P1 ST.E.64 desc[UR8][R10.64], R38 ;  /* 0x000000260a009985 */ /* 0x0007e2000c101b08 */
[-C--:B0-----:R-:W-:Y:S02]  /*f000*/  @!P3 LEA R4, P6, R236, R2.reuse, 0x2 ;  /* 0x00000002ec04b211 */ /* 0x081fe400078c10ff */
[----:B------:R-:W-:Y:S01]  /*f010*/  ISETP.GE.AND P1, PT, R232, UR4, PT ;  /* 0x00000004e8007c0c */ /* 0x000fe2000bf26270 */
[----:B------:R0:W-:Y:S01]  /*f020*/  @!P0 ST.E.64 desc[UR8][R12.64], R42 ;  /* 0x0000002a0c008985 */ /* 0x0001e2000c101b08 */
[----:B------:R-:W-:Y:S02]  /*f030*/  ISETP.GE.AND P0, PT, R233, UR4, PT ;  /* 0x00000004e9007c0c */ /* 0x000fe4000bf06270 */
[----:B-1----:R-:W-:Y:S02]  /*f040*/  @!P4 LEA R6, P2, R235, R2, 0x2 ;  /* 0x00000002eb06c211 */ /* 0x002fe400078410ff */
[----:B------:R-:W-:-:S02]  /*f050*/  @!P3 LEA.HI.X R5, R236, R3, R173, 0x2, P6 ;  /* 0x00000003ec05b211 */ /* 0x000fc400030f14ad */
[CC--:B------:R-:W-:Y:S02]  /*f060*/  @!P5 LEA R14, P6, R234.reuse, R2.reuse, 0x2 ;  /* 0x00000002ea0ed211 */ /* 0x0c0fe400078c10ff */
[-C--:B------:R-:W-:Y:S01]  /*f070*/  @!P4 LEA.HI.X R7, R235, R3.reuse, R172, 0x2, P2 ;  /* 0x00000003eb07c211 */ /* 0x080fe200010f14ac */
[----:B------:R1:W-:Y:S01]  /*f080*/  @!P3 ST.E.64 desc[UR8][R4.64], R46 ;  /* 0x0000002e0400b985 */ /* 0x0003e2000c101b08 */
[----:B------:R-:W-:Y:S02]  /*f090*/  ISETP.GE.AND P2, PT, R231, UR4, PT ;  /* 0x00000004e7007c0c */ /* 0x000fe4000bf46270 */
[----:B------:R-:W-:Y:S01]  /*f0a0*/  @!P5 LEA.HI.X R15, R234, R3, R171, 0x2, P6 ;  /* 0x00000003ea0fd211 */ /* 0x000fe200030f14ab */
[----:B------:R4:W-:Y:S01]  /*f0b0*/  @!P4 ST.E.64 desc[UR8][R6.64], R50 ;  /* 0x000000320600c985 */ /* 0x0009e2000c101b08 */
[-C--:B--2---:R-:W-:Y:S02]  /*f0c0*/  @!P0 LEA R8, P4, R233, R2.reuse, 0x2 ;  /* 0x00000002e9088211 */ /* 0x084fe400078810ff */
[----:B------:R-:W-:Y:S01]  /*f0d0*/  ISETP.GE.AND P3, PT, R230, UR4, PT ;  /* 0x00000004e6007c0c */ /* 0x000fe2000bf66270 */
[----:B------:R2:W-:Y:S01]  /*f0e0*/  @!P5 ST.E.64 desc[UR8][R14.64], R54 ;  /* 0x000000360e00d985 */ /* 0x0005e2000c101b08 */
[----:B---3--:R-:W-:-:S02]  /*f0f0*/  @!P1 LEA R10, P5, R232, R2, 0x2 ;  /* 0x00000002e80a9211 */ /* 0x008fc400078a10ff */
[-C--:B------:R-:W-:Y:S02]  /*f100*/  @!P0 LEA.HI.X R9, R233, R3.reuse, R170, 0x2, P4 ;  /* 0x00000003e9098211 */ /* 0x080fe400020f14aa */
[----:B------:R-:W-:Y:S02]  /*f110*/  ISETP.GE.AND P4, PT, R229, UR4, PT ;  /* 0x00000004e5007c0c */ /* 0x000fe4000bf86270 */
[CC--:B0-----:R-:W-:Y:S01]  /*f120*/  @!P2 LEA R12, P6, R231.reuse, R2.reuse, 0x2 ;  /* 0x00000002e70ca211 */ /* 0x0c1fe200078c10ff */
[----:B------:R0:W-:Y:S01]  /*f130*/  @!P0 ST.E.64 desc[UR8][R8.64], R58 ;  /* 0x0000003a08008985 */ /* 0x0001e2000c101b08 */
[-C--:B------:R-:W-:Y:S02]  /*f140*/  @!P1 LEA.HI.X R11, R232, R3.reuse, R169, 0x2, P5 ;  /* 0x00000003e80b9211 */ /* 0x080fe400028f14a9 */
[----:B------:R-:W-:Y:S02]  /*f150*/  ISETP.GE.AND P5, PT, R228, UR4, PT ;  /* 0x00000004e4007c0c */ /* 0x000fe4000bfa6270 */
[----:B------:R-:W-:Y:S01]  /*f160*/  @!P2 LEA.HI.X R13, R231, R3, R168, 0x2, P6 ;  /* 0x00000003e70da211 */ /* 0x000fe200030f14a8 */
[----:B------:R3:W-:Y:S01]  /*f170*/  @!P1 ST.E.64 desc[UR8][R10.64], R62 ;  /* 0x0000003e0a009985 */ /* 0x0007e2000c101b08 */
[----:B-1----:R-:W-:-:S02]  /*f180*/  @!P3 LEA R4, P6, R230, R2, 0x2 ;  /* 0x00000002e604b211 */ /* 0x002fc400078c10ff */
[----:B------:R-:W-:Y:S01]  /*f190*/  ISETP.GE.AND P1, PT, R226, UR4, PT ;  /* 0x00000004e2007c0c */ /* 0x000fe2000bf26270 */
[----:B------:R1:W-:Y:S01]  /*f1a0*/  @!P2 ST.E.64 desc[UR8][R12.64], R66 ;  /* 0x000000420c00a985 */ /* 0x0003e2000c101b08 */
[----:B------:R-:W-:Y:S02]  /*f1b0*/  ISETP.GE.AND P2, PT, R227, UR4, PT ;  /* 0x00000004e3007c0c */ /* 0x000fe4000bf46270 */
[CC--:B----4-:R-:W-:Y:S02]  /*f1c0*/  @!P4 LEA R6, P0, R229.reuse, R2.reuse, 0x2 ;  /* 0x00000002e506c211 */ /* 0x0d0fe400078010ff */
[-C--:B------:R-:W-:Y:S02]  /*f1d0*/  @!P3 LEA.HI.X R5, R230, R3.reuse, R167, 0x2, P6 ;  /* 0x00000003e605b211 */ /* 0x080fe400030f14a7 */
[----:B--2---:R-:W-:Y:S02]  /*f1e0*/  @!P5 LEA R14, P6, R228, R2, 0x2 ;  /* 0x00000002e40ed211 */ /* 0x004fe400078c10ff */
[----:B------:R-:W-:Y:S01]  /*f1f0*/  @!P4 LEA.HI.X R7, R229, R3, R166, 0x2, P0 ;  /* 0x00000003e507c211 */ /* 0x000fe200000f14a6 */
[----:B------:R2:W-:Y:S01]  /*f200*/  @!P3 ST.E.64 desc[UR8][R4.64], R70 ;  /* 0x000000460400b985 */ /* 0x0005e2000c101b08 */
[----:B------:R-:W-:-:S02]  /*f210*/  ISETP.GE.AND P0, PT, R225, UR4, PT ;  /* 0x00000004e1007c0c */ /* 0x000fc4000bf06270 */
[-C--:B------:R-:W-:Y:S01]  /*f220*/  @!P5 LEA.HI.X R15, R228, R3.reuse, R165, 0x2, P6 ;  /* 0x00000003e40fd211 */ /* 0x080fe200030f14a5 */
[----:B------:R4:W-:Y:S01]  /*f230*/  @!P4 ST.E.64 desc[UR8][R6.64], R74 ;  /* 0x0000004a0600c985 */ /* 0x0009e2000c101b08 */
[-C--:B0-----:R-:W-:Y:S02]  /*f240*/  @!P2 LEA R8, P6, R227, R2.reuse, 0x2 ;  /* 0x00000002e308a211 */ /* 0x081fe400078c10ff */
[----:B------:R-:W-:Y:S01]  /*f250*/  ISETP.GE.AND P4, PT, R223, UR4, PT ;  /* 0x00000004df007c0c */ /* 0x000fe2000bf86270 */
[----:B------:R0:W-:Y:S01]  /*f260*/  @!P5 ST.E.64 desc[UR8][R14.64], R78 ;  /* 0x0000004e0e00d985 */ /* 0x0001e2000c101b08 */
[----:B------:R-:W-:Y:S02]  /*f270*/  ISETP.GE.AND P5, PT, R224, UR4, PT ;  /* 0x00000004e0007c0c */ /* 0x000fe4000bfa6270 */
[----:B---3--:R-:W-:Y:S02]  /*f280*/  @!P1 LEA R10, P3, R226, R2, 0x2 ;  /* 0x00000002e20a9211 */ /* 0x008fe400078610ff */
[----:B------:R-:W-:-:S02]  /*f290*/  @!P2 LEA.HI.X R9, R227, R3, R164, 0x2, P6 ;  /* 0x00000003e309a211 */ /* 0x000fc400030f14a4 */
[CC--:B-1----:R-:W-:Y:S02]  /*f2a0*/  @!P0 LEA R12, P6, R225.reuse, R2.reuse, 0x2 ;  /* 0x00000002e10c8211 */ /* 0x0c2fe400078c10ff */
[-C--:B------:R-:W-:Y:S01]  /*f2b0*/  @!P1 LEA.HI.X R11, R226, R3.reuse, R163, 0x2, P3 ;  /* 0x00000003e20b9211 */ /* 0x080fe200018f14a3 */
[----:B------:R1:W-:Y:S01]  /*f2c0*/  @!P2 ST.E.64 desc[UR8][R8.64], R82 ;  /* 0x000000520800a985 */ /* 0x0003e2000c101b08 */
[----:B------:R-:W-:Y:S02]  /*f2d0*/  @!P0 LEA.HI.X R13, R225, R3, R162, 0x2, P6 ;  /* 0x00000003e10d8211 */ /* 0x000fe400030f14a2 */
[----:B------:R-:W-:Y:S01]  /*f2e0*/  ISETP.GE.AND P3, PT, R222, UR4, PT ;  /* 0x00000004de007c0c */ /* 0x000fe2000bf66270 */
[----:B------:R3:W-:Y:S01]  /*f2f0*/  @!P1 ST.E.64 desc[UR8][R10.64], R86 ;  /* 0x000000560a009985 */ /* 0x0007e2000c101b08 */
[-C--:B--2---:R-:W-:Y:S02]  /*f300*/  @!P5 LEA R4, P2, R224, R2.reuse, 0x2 ;  /* 0x00000002e004d211 */ /* 0x084fe400078410ff */
[----:B----4-:R-:W-:Y:S01]  /*f310*/  @!P4 LEA R6, P1, R223, R2, 0x2 ;  /* 0x00000002df06c211 */ /* 0x010fe200078210ff */
[----:B------:R2:W-:Y:S01]  /*f320*/  @!P0 ST.E.64 desc[UR8][R12.64], R90 ;  /* 0x0000005a0c008985 */ /* 0x0005e2000c101b08 */
[----:B------:R-:W-:-:S02]  /*f330*/  ISETP.GE.AND P0, PT, R221, UR4, PT ;  /* 0x00000004dd007c0c */ /* 0x000fc4000bf06270 */
[-C--:B------:R-:W-:Y:S02]  /*f340*/  @!P5 LEA.HI.X R5, R224, R3.reuse, R161, 0x2, P2 ;  /* 0x00000003e005d211 */ /* 0x080fe400010f14a1 */
[----:B------:R-:W-:Y:S02]  /*f350*/  @!P4 LEA.HI.X R7, R223, R3, R160, 0x2, P1 ;  /* 0x00000003df07c211 */ /* 0x000fe400008f14a0 */
[----:B------:R-:W-:Y:S01]  /*f360*/  ISETP.GE.AND P2, PT, R220, UR4, PT ;  /* 0x00000004dc007c0c */ /* 0x000fe2000bf46270 */
[----:B------:R4:W-:Y:S01]  /*f370*/  @!P5 ST.E.64 desc[UR8][R4.64], R94 ;  /* 0x0000005e0400d985 */ /* 0x0009e2000c101b08 */
[----:B0-----:R-:W-:Y:S02]  /*f380*/  @!P3 LEA R14, P6, R222, R2, 0x2 ;  /* 0x00000002de0eb211 */ /* 0x001fe400078c10ff */
[----:B------:R-:W-:Y:S01]  /*f390*/  ISETP.GE.AND P1, PT, R219, UR4, PT ;  /* 0x00000004db007c0c */ /* 0x000fe2000bf26270 */
[----:B------:R0:W-:Y:S01]  /*f3a0*/  @!P4 ST.E.64 desc[UR8][R6.64], R98 ;  /* 0x000000620600c985 */ /* 0x0001e2000c101b08 */
[----:B------:R-:W-:-:S02]  /*f3b0*/  ISETP.GE.AND P4, PT, R218, UR4, PT ;  /* 0x00000004da007c0c */ /* 0x000fc4000bf86270 */
[-C--:B------:R-:W-:Y:S02]  /*f3c0*/  @!P3 LEA.HI.X R15, R222, R3.reuse, R159, 0x2, P6 ;  /* 0x00000003de0fb211 */ /* 0x080fe400030f149f */
[-C--:B-1----:R-:W-:Y:S02]  /*f3d0*/  @!P0 LEA R8, P6, R221, R2.reuse, 0x2 ;  /* 0x00000002dd088211 */ /* 0x082fe400078c10ff */
[----:B------:R-:W-:Y:S01]  /*f3e0*/  ISETP.GE.AND P5, PT, R217, UR4, PT ;  /* 0x00000004d9007c0c */ /* 0x000fe2000bfa6270 */
[----:B------:R1:W-:Y:S01]  /*f3f0*/  @!P3 ST.E.64 desc[UR8][R14.64], R102 ;  /* 0x000000660e00b985 */ /* 0x0003e2000c101b08 */
[-C--:B------:R-:W-:Y:S02]  /*f400*/  @!P0 LEA.HI.X R9, R221, R3.reuse, R158, 0x2, P6 ;  /* 0x00000003dd098211 */ /* 0x080fe400030f149e */
[CC--:B---3--:R-:W-:Y:S02]  /*f410*/  @!P2 LEA R10, P3, R220.reuse, R2.reuse, 0x2 ;  /* 0x00000002dc0aa211 */ /* 0x0c8fe400078610ff */
[----:B--2---:R-:W-:Y:S01]  /*f420*/  @!P1 LEA R12, P6, R219, R2, 0x2 ;  /* 0x00000002db0c9211 */ /* 0x004fe200078c10ff */
[----:B------:R2:W-:Y:S01]  /*f430*/  @!P0 ST.E.64 desc[UR8][R8.64], R106 ;  /* 0x0000006a08008985 */ /* 0x0005e2000c101b08 */
[----:B------:R-:W-:-:S02]  /*f440*/  @!P2 LEA.HI.X R11, R220, R3, R157, 0x2, P3 ;  /* 0x00000003dc0ba211 */ /* 0x000fc400018f149d */
[----:B------:R-:W-:Y:S02]  /*f450*/  ISETP.GE.AND P3, PT, R216, UR4, PT ;  /* 0x00000004d8007c0c */ /* 0x000fe4000bf66270 */
[CC--:B----4-:R-:W-:Y:S01]  /*f460*/  @!P4 LEA R4, P0, R218.reuse, R2.reuse, 0x2 ;  /* 0x00000002da04c211 */ /* 0x0d0fe200078010ff */
[----:B------:R3:W-:Y:S01]  /*f470*/  @!P2 ST.E.64 desc[UR8][R10.64], R110 ;  /* 0x0000006e0a00a985 */ /* 0x0007e2000c101b08 */
[-C--:B------:R-:W-:Y:S02]  /*f480*/  @!P1 LEA.HI.X R13, R219, R3.reuse, R156, 0x2, P6 ;  /* 0x00000003db0d9211 */ /* 0x080fe400030f149c */
[----:B------:R-:W-:Y:S02]  /*f490*/  @!P4 LEA.HI.X R5, R218, R3, R155, 0x2, P0 ;  /* 0x00000003da05c211 */ /* 0x000fe400000f149b */
[----:B------:R-:W-:Y:S01]  /*f4a0*/  ISETP.GE.AND P0, PT, R215, UR4, PT ;  /* 0x00000004d7007c0c */ /* 0x000fe2000bf06270 */
[----:B------:R-:W-:Y:S01]  /*f4b0*/  @!P1 ST.E.64 desc[UR8][R12.64], R114 ;  /* 0x000000720c009985 */ /* 0x000fe2000c101b08 */
[----:B0-----:R-:W-:-:S02]  /*f4c0*/  @!P5 LEA R6, P6, R217, R2, 0x2 ;  /* 0x00000002d906d211 */ /* 0x001fc400078c10ff */
[----:B------:R-:W-:Y:S01]  /*f4d0*/  ISETP.GE.AND P1, PT, R25, UR4, PT ;  /* 0x0000000419007c0c */ /* 0x000fe2000bf26270 */
[----:B------:R0:W-:Y:S01]  /*f4e0*/  @!P4 ST.E.64 desc[UR8][R4.64], R118 ;  /* 0x000000760400c985 */ /* 0x0001e2000c101b08 */
[-C--:B------:R-:W-:Y:S02]  /*f4f0*/  @!P5 LEA.HI.X R7, R217, R3.reuse, R154, 0x2, P6 ;  /* 0x00000003d907d211 */ /* 0x080fe400030f149a */
[----:B-1----:R-:W-:Y:S02]  /*f500*/  @!P3 LEA R14, P2, R216, R2, 0x2 ;  /* 0x00000002d80eb211 */ /* 0x002fe400078410ff */
[----:B------:R-:W-:Y:S01]  /*f510*/  ISETP.GE.AND P4, PT, R214, UR4, PT ;  /* 0x00000004d6007c0c */ /* 0x000fe2000bf86270 */
[----:B------:R1:W-:Y:S01]  /*f520*/  @!P5 ST.E.64 desc[UR8][R6.64], R122 ;  /* 0x0000007a0600d985 */ /* 0x0003e2000c101b08 */
[----:B------:R-:W-:Y:S02]  /*f530*/  ISETP.GE.AND P5, PT, R23, UR4, PT ;  /* 0x0000000417007c0c */ /* 0x000fe4000bfa6270 */
[----:B------:R-:W-:-:S02]  /*f540*/  @!P3 LEA.HI.X R15, R216, R3, R153, 0x2, P2 ;  /* 0x00000003d80fb211 */ /* 0x000fc400010f1499 */
[----:B------:R-:W-:Y:S02]  /*f550*/  ISETP.GE.AND P2, PT, R21, UR4, PT ;  /* 0x0000000415007c0c */ /* 0x000fe4000bf46270 */
[-C--:B--2---:R-:W-:Y:S01]  /*f560*/  @!P0 LEA R8, P6, R215, R2.reuse, 0x2 ;  /* 0x00000002d7088211 */ /* 0x084fe200078c10ff */
[----:B------:R2:W-:Y:S01]  /*f570*/  @!P3 ST.E.64 desc[UR8][R14.64], R126 ;  /* 0x0000007e0e00b985 */ /* 0x0005e2000c101b08 */
[-C--:B---3--:R-:W-:Y:S02]  /*f580*/  @!P1 LEA R10, P3, R25, R2.reuse, 0x2 ;  /* 0x00000002190a9211 */ /* 0x088fe400078610ff */
[-C--:B------:R-:W-:Y:S02]  /*f590*/  @!P0 LEA.HI.X R9, R215, R3.reuse, R152, 0x2, P6 ;  /* 0x00000003d7098211 */ /* 0x080fe400030f1498 */
[-C--:B0-----:R-:W-:Y:S02]  /*f5a0*/  @!P4 LEA R4, P6, R214, R2.reuse, 0x2 ;  /* 0x00000002d604c211 */ /* 0x081fe400078c10ff */
[----:B------:R-:W-:Y:S01]  /*f5b0*/  @!P1 LEA.HI.X R11, R25, R3, R0, 0x2, P3 ;  /* 0x00000003190b9211 */ /* 0x000fe200018f1400 */
[----:B------:R0:W-:Y:S01]  /*f5c0*/  @!P0 ST.E.64 desc[UR8][R8.64], R130 ;  /* 0x0000008208008985 */ /* 0x0001e2000c101b08 */
[----:B-1----:R-:W-:-:S02]  /*f5d0*/  @!P5 LEA R6, P3, R23, R2, 0x2 ;  /* 0x000000021706d211 */ /* 0x002fc400078610ff */
[-C--:B------:R-:W-:Y:S02]  /*f5e0*/  @!P4 LEA.HI.X R5, R214, R3.reuse, R22, 0x2, P6 ;  /* 0x00000003d605c211 */ /* 0x080fe400030f1416 */
[----:B------:R-:W-:Y:S01]  /*f5f0*/  SHF.R.S32.HI R0, RZ, 0x1f, R21 ;  /* 0x0000001fff007819 */ /* 0x000fe20000011415 */
[----:B--2---:R-:W-:Y:S01]  /*f600*/  VIADD R15, R19, 0xf8 ;  /* 0x000000f8130f7836 */ /* 0x004fe20000000000 */
[----:B------:R-:W-:Y:S01]  /*f610*/  @!P2 LEA R12, P6, R21, R2, 0x2 ;  /* 0x00000002150ca211 */ /* 0x000fe200078c10ff */
[----:B------:R0:W-:Y:S01]  /*f620*/  @!P4 ST.E.64 desc[UR8][R4.64], R134 ;  /* 0x000000860400c985 */ /* 0x0001e2000c101b08 */
[-C--:B------:R-:W-:Y:S02]  /*f630*/  @!P5 LEA.HI.X R7, R23, R3.reuse, R18, 0x2, P3 ;  /* 0x000000031707d211 */ /* 0x080fe400018f1412 */
[----:B------:R-:W-:Y:S02]  /*f640*/  ISETP.GE.AND P0, PT, R15, UR4, PT ;  /* 0x000000040f007c0c */ /* 0x000fe4000bf06270 */
[----:B------:R-:W-:Y:S01]  /*f650*/  @!P2 LEA.HI.X R13, R21, R3, R0, 0x2, P6 ;  /* 0x00000003150da211 */ /* 0x000fe200030f1400 */
[----:B------:R0:W-:Y:S04]  /*f660*/  @!P5 ST.E.64 desc[UR8][R6.64], R138 ;  /* 0x0000008a0600d985 */ /* 0x0001e8000c101b08 */
[----:B------:R0:W-:Y:S04]  /*f670*/  @!P1 ST.E.64 desc[UR8][R10.64], R142 ;  /* 0x0000008e0a009985 */ /* 0x0001e8000c101b08 */
[----:B------:R0:W-:Y:S02]  /*f680*/  @!P2 ST.E.64 desc[UR8][R12.64], R146 ;  /* 0x000000920c00a985 */ /* 0x0001e4000c101b08 */
[----:B------:R-:W-:Y:S05]  /*f690*/  @P0 BRA `(.L_x_218) ;  /* 0x0000001000540947 */ /* 0x000fea0003800000 */
[----:B------:R-:W-:Y:S01]  /*f6a0*/  LEA R2, P0, R15, R2, 0x2 ;  /* 0x000000020f027211 */ /* 0x000fe200078010ff */
[----:B------:R-:W-:Y:S01]  /*f6b0*/  ULDC.64 UR8, c[0x0][0x208] ;  /* 0x0000820000087ab9 */ /* 0x000fe20000000a00 */
[----:B------:R-:W-:-:S04]  /*f6c0*/  SHF.R.S32.HI R0, RZ, 0x1f, R15 ;  /* 0x0000001fff007819 */ /* 0x000fc8000001140f */
[----:B------:R-:W-:-:S05]  /*f6d0*/  LEA.HI.X R3, R15, R3, R0, 0x2, P0 ;  /* 0x000000030f037211 */ /* 0x000fca00000f1400 */
[----:B------:R3:W-:Y:S01]  /*f6e0*/  ST.E.64 desc[UR8][R2.64], R150 ;  /* 0x0000009602007985 */ /* 0x0007e2000c101b08 */
[----:B------:R-:W-:Y:S05]  /*f6f0*/  BRA `(.L_x_218) ;  /* 0x00000010003c7947 */ /* 0x000fea0003800000 */
.L_x_209:
[----:B------:R-:W2:Y:S01]  /*f700*/  LDL R9, [R1+0x14] ;  /* 0x0000140001097983 */ /* 0x000ea20000100800 */
[----:B------:R-:W-:Y:S02]  /*f710*/  ULDC.64 UR8, c[0x0][0xc00] ;  /* 0x0003000000087ab9 */ /* 0x000fe40000000a00 */
[----:B------:R-:W-:Y:S01]  /*f720*/  UISETP.NE.U32.AND UP0, UPT, UR8, URZ, UPT ;  /* 0x0000003f0800728c */ /* 0x000fe2000bf05070 */
[----:B------:R-:W3:Y:S01]  /*f730*/  LDL R8, [R1+0x18] ;  /* 0x0000180001087983 */ /* 0x000ee20000100800 */
[----:B------:R-:W-:Y:S01]  /*f740*/  ULDC.64 UR12, c[0x0][0x208] ;  /* 0x00008200000c7ab9 */ /* 0x000fe20000000a00 */
[----:B------:R-:W-:Y:S01]  /*f750*/  R2UR UR10, R22 ;  /* 0x00000000160a72ca */ /* 0x000fe200000e0000 */
[----:B------:R-:W-:-:S03]  /*f760*/  UISETP.NE.AND.EX UP0, UPT, UR9, URZ, UPT, UP0 ;  /* 0x0000003f0900728c */ /* 0x000fc6000bf05300 */
[----:B------:R-:W-:-:S03]  /*f770*/  ULDC.64 UR8, c[0x0][0xc00] ;  /* 0x0003000000087ab9 */ /* 0x000fc60000000a00 */
[----:B------:R-:W-:Y:S02]  /*f780*/  PLOP3.LUT P1, PT, PT, PT, UP0, 0x80, 0x0 ;  /* 0x000000000000781c */ /* 0x000fe40003f2f008 */
[----:B--2---:R-:W-:Y:S01]  /*f790*/  R2UR UR4, R9 ;  /* 0x00000000090472ca */ /* 0x004fe200000e0000 */
[----:B------:R-:W0:Y:S01]  /*f7a0*/  S2R R6, SR_TID.X ;  /* 0x0000000000067919 */ /* 0x000e220000002100 */
[----:B---3--:R-:W-:-:S11]  /*f7b0*/  R2UR UR11, R8 ;  /* 0x00000000080b72ca */ /* 0x008fd600000e0000 */
[----:B------:R-:W-:-:S06]  /*f7c0*/  UIMAD.WIDE UR8, UR4, 0x4, UR8 ;  /* 0x00000004040878a5 */ /* 0x000fcc000f8e0208 */
[----:B------:R-:W-:Y:S02]  /*f7d0*/  IMAD.U32 R2, RZ, RZ, UR8 ;  /* 0x00000008ff027e24 */ /* 0x000fe4000f8e00ff */
[----:B------:R-:W-:Y:S01]  /*f7e0*/  IMAD.U32 R3, RZ, RZ, UR9 ;  /* 0x00000009ff037e24 */ /* 0x000fe2000f8e00ff */
[----:B------:R-:W-:-:S04]  /*f7f0*/  ULDC.64 UR8, c[0x0][0xc08] ;  /* 0x0003020000087ab9 */ /* 0x000fc80000000a00 */
[----:B------:R-:W2:Y:S01]  /*f800*/  @P1 LDG.E R7, desc[UR12][R2.64] ;  /* 0x0000000c02071981 */ /* 0x000ea2000c1e1900 */
[----:B------:R-:W-:-:S04]  /*f810*/  UISETP.NE.U32.AND UP1, UPT, UR8, URZ, UPT ;  /* 0x0000003f0800728c */ /* 0x000fc8000bf25070 */
[----:B------:R-:W-:-:S06]  /*f820*/  UISETP.NE.AND.EX UP1, UPT, UR9, URZ, UPT, UP1 ;  /* 0x0000003f0900728c */ /* 0x000fcc000bf25310 */
[----:B------:R-:W-:-:S05]  /*f830*/  PLOP3.LUT P2, PT, PT, PT, UP1, 0x80, 0x0 ;  /* 0x000000000000781c */ /* 0x000fca0003f4f018 */
[----:B------:R-:W-:-:S04]  /*f840*/  @UP1 ULEA UR8, UP2, UR4, UR8, 0x2 ;  /* 0x0000000804081291 */ /* 0x000fc8000f84103f */
[----:B------:R-:W-:Y:S02]  /*f850*/  @UP1 ULEA.HI.X UR9, UR4, UR9, UR11, 0x2, UP2 ;  /* 0x0000000904091291 */ /* 0x000fe400090f140b */
[----:B------:R-:W-:Y:S01]  /*f860*/  IMAD.U32 R4, RZ, RZ, UR8 ;  /* 0x00000008ff047e24 */ /* 0x000fe2000f8e00ff */
[----:B------:R-:W-:Y:S02]  /*f870*/  ULDC UR4, c[0x0][0xa88] ;  /* 0x0002a20000047ab9 */ /* 0x000fe40000000800 */
[----:B------:R-:W-:Y:S01]  /*f880*/  IMAD.U32 R0, RZ, RZ, UR4 ;  /* 0x00000004ff007e24 */ /* 0x000fe2000f8e00ff */
[----:B------:R-:W-:Y:S01]  /*f890*/  UMOV UR4, URZ ;  /* 0x0000003f00047c82 */ /* 0x000fe20008000000 */
[----:B------:R-:W-:Y:S01]  /*f8a0*/  UISETP.NE.AND UP1, UPT, UR10, URZ, UPT ;  /* 0x0000003f0a00728c */ /* 0x000fe2000bf25270 */
[----:B------:R-:W-:Y:S02]  /*f8b0*/  IMAD.U32 R5, RZ, RZ, UR9 ;  /* 0x00000009ff057e24 */ /* 0x000fe4000f8e00ff */
[----:B0-----:R-:W-:-:S03]  /*f8c0*/  VIADD R6, R6, 0xffffff80 ;  /* 0xffffff8006067836 */ /* 0x001fc60000000000 */
[----:B------:R0:W5:Y:S02]  /*f8d0*/  @P2 LDG.E R0, desc[UR12][R4.64] ;  /* 0x0000000c04002981 */ /* 0x000164000c1e1900 */
[----:B------:R-:W-:-:S03]  /*f8e0*/  ISETP.GT.AND P0, PT, R6, 0x7f, PT ;  /* 0x0000007f0600780c */ /* 0x000fc60003f04270 */
[----:B------:R-:W-:Y:S02]  /*f8f0*/  @!UP1 ULDC UR10, c[0x0][0xad4] ;  /* 0x0002b500000a9ab9 */ /* 0x000fe40000000800 */
[----:B------:R-:W-:Y:S01]  /*f900*/  IMAD.U32 R22, RZ, RZ, UR10 ;  /* 0x0000000aff167e24 */ /* 0x000fe2000f8e00ff */
[----:B--2---:R-:W-:-:S13]  /*f910*/  @P1 R2UR UR4, R7 ;  /* 0x00000000070412ca */ /* 0x004fda00000e0000 */
[----:B------:R-:W-:Y:S01]  /*f920*/  USHF.R.S32.HI UR21, URZ, 0x1f, UR4 ;  /* 0x0000001f3f157899 */ /* 0x000fe20008011404 */
[----:B0-----:R-:W-:Y:S11]  /*f930*/  @P2 BRA `(.L_x_221) ;  /* 0x0000000000142947 */ /* 0x001ff60003800000 */
[----:B------:R-:W-:Y:S05]  /*f940*/  @!P1 BRA `(.L_x_221) ;  /* 0x0000000000109947 */ /* 0x000fea0003800000 */
[----:B------:R-:W-:Y:S02]  /*f950*/  ULDC.64 UR8, c[0x0][0x208] ;  /* 0x0000820000087ab9 */ /* 0x000fe40000000a00 */
[----:B------:R-:W2:Y:S04]  /*f960*/  LDG.E R5, desc[UR8][R2.64] ;  /* 0x0000000802057981 */ /* 0x000ea8000c1e1900 */
[----:B-----5:R-:W2:Y:S02]  /*f970*/  LDG.E R0, desc[UR8][R2.64+0x4] ;  /* 0x0000040802007981 */ /* 0x020ea4000c1e1900 */
[----:B--2---:R-:W-:-:S07]  /*f980*/  IMAD.IADD R0, R0, 0x1, -R5 ;  /* 0x0000000100007824 */ /* 0x004fce00078e0a05 */
.L_x_221:
[----:B------:R-:W-:Y:S01]  /*f990*/  R2UR UR8, R9 ;  /* 0x00000000090872ca */ /* 0x000fe200000e0000 */
[----:B------:R-:W-:Y:S01]  /*f9a0*/  BSSY B1, `(.L_x_222) ;  /* 0x0000041000017945 */ /* 0x000fe20003800000 */
[----:B------:R-:W-:-:S11]  /*f9b0*/  R2UR UR9, R8 ;  /* 0x00000000080972ca */ /* 0x000fd600000e0000 */
[----:B------:R-:W-:Y:S02]  /*f9c0*/  USEL UR8, UR8, URZ, !UP0 ;  /* 0x0000003f08087287 */ /* 0x000fe4000c000000 */
[----:B------:R-:W-:Y:S01]  /*f9d0*/  USEL UR9, UR9, URZ, !UP0 ;  /* 0x0000003f09097287 */ /* 0x000fe2000c000000 */
[----:B------:R-:W-:Y:S11]  /*f9e0*/  @P0 BRA `(.L_x_223) ;  /* 0x0000000000f00947 */ /* 0x000ff60003800000 */
[----:B------:R-:W2:Y:S01]  /*f9f0*/  LDL R2, [R1+0x10] ;  /* 0x0000100001027983 */ /* 0x000ea20000100800 */
[----:B------:R-:W0:Y:S01]  /*fa00*/  LDC R9, c[0x0][0xbe8] ;  /* 0x0002fa00ff097b82 */ /* 0x000e220000000800 */
[----:B--2---:R-:W-:Y:S02]  /*fa10*/  R2UR UR10, R2 ;  /* 0x00000000020a72ca */ /* 0x004fe400000e0000 */
[----:B------:R-:W1:Y:S11]  /*fa20*/  S2R R2, SR_TID.X ;  /* 0x0000000000027919 */ /* 0x000e760000002100 */
[----:B------:R-:W-:-:S04]  /*fa30*/  IMAD.U32 R3, RZ, RZ, UR10 ;  /* 0x0000000aff037e24 */ /* 0x000fc8000f8e00ff */
[----:B-1----:R-:W-:Y:S02]  /*fa40*/  IMAD R2, R3, 0x80, R2 ;  /* 0x0000008003027824 */ /* 0x002fe400078e0202 */
[----:B0----5:R-:W-:Y:S02]  /*fa50*/  IMAD R3, R0, R9, RZ ;  /* 0x0000000900037224 */ /* 0x021fe400078e02ff */
[----:B------:R-:W-:-:S05]  /*fa60*/  VIADD R4, R2, 0xffffff80 ;  /* 0xffffff8002047836 */ /* 0x000fca0000000000 */
[----:B------:R-:W-:-:S13]  /*fa70*/  ISETP.GE.AND P0, PT, R4, R3, PT ;  /* 0x000000030400720c */ /* 0x000fda0003f06270 */
[----:B------:R-:W-:Y:S05]  /*fa80*/  @P0 BRA `(.L_x_223) ;  /* 0x0000000000c80947 */ /* 0x000fea0003800000 */
[----:B------:R-:W-:Y:S01]  /*fa90*/  ISETP.NE.AND P0, PT, R9, 0x1, PT ;  /* 0x000000010900780c */ /* 0x000fe20003f05270 */
[----:B------:R-:W-:Y:S01]  /*faa0*/  UMOV UR19, 0x9b8 ;  /* 0x000009b800137882 */ /* 0x000fe20000000000 */
[----:B------:R-:W-:Y:S01]  /*fab0*/  R2UR UR11, R22 ;  /* 0x00000000160b72ca */ /* 0x000fe200000e0000 */
[----:B------:R-:W-:Y:S01]  /*fac0*/  IMAD.MOV.U32 R5, RZ, RZ, R4 ;  /* 0x000000ffff057224 */ /* 0x000fe200078e0004 */
[----:B------:R-:W-:Y:S01]  /*fad0*/  R2UR UR10, R212 ;  /* 0x00000000d40a72ca */ /* 0x000fe200000e0000 */
[----:B------:R-:W-:Y:S01]  /*fae0*/  ULDC.64 UR24, c[0x0][0x208] ;  /* 0x0000820000187ab9 */ /* 0x000fe20000000a00 */
[----:B------:R-:W-:-:S07]  /*faf0*/  R2UR UR20, R213 ;  /* 0x00000000d51472ca */ /* 0x000fce00000e0000 */
[----:B------:R-:W0:Y:S02]  /*fb00*/  @P0 LDC R3, c[0x0][0xbec] ;  /* 0x0002fb00ff030b82 */ /* 0x000e240000000800 */
[----:B------:R-:W-:-:S04]  /*fb10*/  UISETP.GT.AND UP0, UPT, UR11, 0x1, UPT ;  /* 0x000000010b00788c */ /* 0x000fc8000bf04270 */
[----:B------:R-:W-:Y:S02]  /*fb20*/  USEL UR19, UR19, 0x978, UP0 ;  /* 0x0000097813137887 */ /* 0x000fe40008000000 */
[----:B------:R-:W1:Y:S01]  /*fb30*/  @P0 LDC R7, c[0x0][0xbf0] ;  /* 0x0002fc00ff070b82 */ /* 0x000e620000000800 */
[----:B------:R-:W-:-:S09]  /*fb40*/  USEL UR18, UR10, URZ, UP0 ;  /* 0x0000003f0a127287 */ /* 0x000fd20008000000 */
[----:B------:R-:W-:Y:S01]  /*fb50*/  ULDC.64 UR12, c[0x0][UR19+0x220] ;  /* 0x00008800130c7abb */ /* 0x000fe20008000a00 */
[----:B------:R-:W-:Y:S01]  /*fb60*/  ULDC.64 UR10, c[0x0][UR19+0x218] ;  /* 0x00008600130a7abb */ /* 0x000fe20008000a00 */
[----:B------:R-:W-:Y:S01]  /*fb70*/  ULDC.64 UR14, c[0x0][UR19+0x228] ;  /* 0x00008a00130e7abb */ /* 0x000fe20008000a00 */
[----:B------:R-:W-:Y:S02]  /*fb80*/  UIMAD UR13, UR13, UR8, URZ ;  /* 0x000000080d0d72a4 */ /* 0x000fe4000f8e023f */
[----:B------:R-:W-:Y:S01]  /*fb90*/  UIMAD.WIDE.U32 UR16, UR10, UR20, URZ ;  /* 0x000000140a1072a5 */ /* 0x000fe2000f8e003f */
[----:B0-----:R-:W-:Y:S01]  /*fba0*/  @P0 IMAD.HI.U32 R2, R4, R3, RZ ;  /* 0x0000000304020227 */ /* 0x001fe200078e00ff */
[----:B------:R-:W-:Y:S02]  /*fbb0*/  UIMAD UR20, UR11, UR20, URZ ;  /* 0x000000140b1472a4 */ /* 0x000fe4000f8e023f */
[----:B------:R-:W-:Y:S02]  /*fbc0*/  UIMAD.WIDE.U32 UR22, UR14, UR18, URZ ;  /* 0x000000120e1672a5 */ /* 0x000fe4000f8e003f */
[----:B------:R-:W-:-:S02]  /*fbd0*/  UIMAD.WIDE.U32 UR10, UR12, UR8, URZ ;  /* 0x000000080c0a72a5 */ /* 0x000fc4000f8e003f */
[----:B------:R-:W-:Y:S01]  /*fbe0*/  UIMAD UR14, UR15, UR18, URZ ;  /* 0x000000120f0e72a4 */ /* 0x000fe2000f8e023f */
[----:B-1----:R-:W-:Y:S01]  /*fbf0*/  @P0 SHF.R.U32.HI R5, RZ, R7, R2 ;  /* 0x00000007ff050219 */ /* 0x002fe20000011602 */
[----:B------:R-:W-:Y:S01]  /*fc00*/  UIMAD UR13, UR12, UR9, UR13 ;  /* 0x000000090c0d72a4 */ /* 0x000fe2000f8e020d */
[----:B------:R-:W-:Y:S01]  /*fc10*/  IMAD.U32 R2, RZ, RZ, UR22 ;  /* 0x00000016ff027e24 */ /* 0x000fe2000f8e00ff */
[----:B------:R-:W-:Y:S01]  /*fc20*/  UIADD3 UR16, UP1, UP2, UR10, UR16, UR4 ;  /* 0x000000100a107290 */ /* 0x000fe2000fa3e004 */
[----:B------:R-:W-:Y:S01]  /*fc30*/  IMAD.U32 R3, RZ, RZ, UR23 ;  /* 0x00000017ff037e24 */ /* 0x000fe2000f8e00ff */
[----:B------:R-:W-:Y:S01]  /*fc40*/  UIADD3 UR14, UR23, UR14, URZ ;  /* 0x0000000e170e7290 */ /* 0x000fe2000fffe03f */
[--C-:B------:R-:W-:Y:S01]  /*fc50*/  IMAD.MOV R7, RZ, RZ, -R5.reuse ;  /* 0x000000ffff077224 */ /* 0x100fe200078e0a05 */
[----:B------:R-:W-:Y:S02]  /*fc60*/  UIADD3 UR20, UR17, UR20, URZ ;  /* 0x0000001411147290 */ /* 0x000fe4000fffe03f */
[----:B------:R-:W-:Y:S01]  /*fc70*/  UIADD3 UR12, UR11, UR13, URZ ;  /* 0x0000000d0b0c7290 */ /* 0x000fe2000fffe03f */
[----:B------:R-:W-:Y:S01]  /*fc80*/  IMAD R7, R9, R7, R4 ;  /* 0x0000000709077224 */ /* 0x000fe200078e0204 */
[----:B------:R-:W-:Y:S01]  /*fc90*/  IADD3 R2, P0, P1, R5, UR16, R2 ;  /* 0x0000001005027c10 */ /* 0x000fe2000f91e002 */
[----:B------:R-:W-:Y:S01]  /*fca0*/  IMAD.U32 R8, RZ, RZ, UR14 ;  /* 0x0000000eff087e24 */ /* 0x000fe2000f8e00ff */
[----:B------:R-:W-:Y:S01]  /*fcb0*/  UIADD3.X UR12, UR12, UR20, UR21, UP1, UP2 ;  /* 0x000000140c0c7290 */ /* 0x000fe20008fe4415 */
[----:B------:R-:W-:Y:S01]  /*fcc0*/  SHF.R.S32.HI R5, RZ, 0x1f, R5 ;  /* 0x0000001fff057819 */ /* 0x000fe20000011405 */
[----:B------:R-:W-:Y:S01]  /*fcd0*/  ULDC.64 UR10, c[0x0][UR19+0x210] ;  /* 0x00008400130a7abb */ /* 0x000fe20008000a00 */
[----:B------:R-:W-:Y:S01]  /*fce0*/  SHF.R.S32.HI R4, RZ, 0x1f, R7 ;  /* 0x0000001fff047819 */ /* 0x000fe20000011407 */
[----:B------:R-:W-:-:S02]  /*fcf0*/  IMAD R9, R7, UR11, RZ ;  /* 0x0000000b07097c24 */ /* 0x000fc4000f8e02ff */
[----:B------:R-:W-:Y:S01]  /*fd00*/  IADD3.X R3, R5, UR12, R8, P0, P1 ;  /* 0x0000000c05037c10 */ /* 0x000fe200087e2408 */
[----:B------:R-:W-:Y:S01]  /*fd10*/  ULDC.64 UR12, c[0x0][0xba8] ;  /* 0x0002ea00000c7ab9 */ /* 0x000fe20000000a00 */
[----:B------:R-:W-:Y:S01]  /*fd20*/  IMAD R9, R4, UR10, R9 ;  /* 0x0000000a04097c24 */ /* 0x000fe2000f8e0209 */
[----:B------:R-:W-:Y:S01]  /*fd30*/  @!UP0 ULDC UR12, c[0x0][0xb50] ;  /* 0x0002d400000c8ab9 */ /* 0x000fe20000000800 */
[----:B------:R-:W-:Y:S01]  /*fd40*/  @!UP0 ULDC UR13, c[0x0][0xb54] ;  /* 0x0002d500000d8ab9 */ /* 0x000fe20000000800 */
[----:B------:R-:W-:-:S04]  /*fd50*/  IMAD.WIDE.U32 R2, R7, UR10, R2 ;  /* 0x0000000a07027c25 */ /* 0x000fc8000f8e0002 */
[----:B------:R-:W-:Y:S01]  /*fd60*/  IMAD.IADD R3, R3, 0x1, R9 ;  /* 0x0000000103037824 */ /* 0x000fe200078e0209 */
[----:B------:R-:W-:-:S04]  /*fd70*/  LEA R4, P0, R2, UR12, 0x2 ;  /* 0x0000000c02047c11 */ /* 0x000fc8000f8010ff */
[----:B------:R-:W-:Y:S01]  /*fd80*/  LEA.HI.X R5, R2, UR13, R3, 0x2, P0 ;  /* 0x0000000d02057c11 */ /* 0x000fe200080f1403 */
[----:B------:R-:W-:-:S05]  /*fd90*/  IMAD.MOV.U32 R3, RZ, RZ, -0x800000 ;  /* 0xff800000ff037424 */ /* 0x000fca00078e00ff */
[----:B------:R0:W-:Y:S03]  /*fda0*/  STG.E desc[UR24][R4.64], R3 ;  /* 0x0000000304007986 */ /* 0x0001e6000c101918 */
.L_x_223:
[----:B------:R-:W-:Y:S05]  /*fdb0*/  BSYNC B1 ;  /* 0x0000000000017941 */ /* 0x000fea0003800000 */
.L_x_222:
[----:B------:R-:W-:-:S13]  /*fdc0*/  R2UR UR10, R22 ;  /* 0x00000000160a72ca */ /* 0x000fda00000e0000 */
[----:B------:R-:W-:-:S06]  /*fdd0*/  UISETP.GT.AND UP0, UPT, UR10, 0x1, UPT ;  /* 0x000000010a00788c */ /* 0x000fcc000bf04270 */
[----:B------:R-:W-:-:S13]  /*fde0*/  PLOP3.LUT P0, PT, PT, PT, UP0, 0x80, 0x0 ;  /* 0x000000000000781c */ /* 0x000fda0003f0f008 */
[----:B------:R-:W-:Y:S05]  /*fdf0*/  @P0 BRA `(.L_x_218) ;  /* 0x00000008007c0947 */ /* 0x000fea0003800000 */
[----:B------:R-:W2:Y:S01]  /*fe00*/  LDL.LU R2, [R1+0x10] ;  /* 0x0000100001027983 */ /* 0x000ea20000300800 */
[----:B------:R-:W1:Y:S01]  /*fe10*/  LDC R11, c[0x0][0xbe8] ;  /* 0x0002fa00ff0b7b82 */ /* 0x000e620000000800 */
[----:B0-----:R-:W-:Y:S01]  /*fe20*/  SHF.R.S32.HI R3, RZ, 0x1f, R6 ;  /* 0x0000001fff037819 */ /* 0x001fe20000011406 */
[----:B------:R-:W-:Y:S01]  /*fe30*/  ULDC.64 UR12, c[0x0][0xaa0] ;  /* 0x0002a800000c7ab9 */ /* 0x000fe20000000a00 */
[----:B------:R-:W-:Y:S01]  /*fe40*/  R2UR UR15, R213 ;  /* 0x00000000d50f72ca */ /* 0x000fe200000e0000 */
[----:B------:R-:W-:Y:S01]  /*fe50*/  UIMAD.WIDE.U32 UR10, UR4, UR12, URZ ;  /* 0x0000000c040a72a5 */ /* 0x000fe2000f8e003f */
[----:B------:R-:W-:Y:S01]  /*fe60*/  BSSY B1, `(.L_x_224) ;  /* 0x0000053000017945 */ /* 0x000fe20003800000 */
[----:B------:R-:W-:-:S04]  /*fe70*/  UIMAD UR12, UR21, UR12, URZ ;  /* 0x0000000c150c72a4 */ /* 0x000fc8000f8e023f */
[----:B------:R-:W-:-:S04]  /*fe80*/  UIMAD UR12, UR4, UR13, UR12 ;  /* 0x0000000d040c72a4 */ /* 0x000fc8000f8e020c */
[----:B------:R-:W-:-:S03]  /*fe90*/  UIADD3 UR11, UR11, UR12, URZ ;  /* 0x0000000c0b0b7290 */ /* 0x000fc6000fffe03f */
[----:B------:R-:W-:Y:S02]  /*fea0*/  ULDC.64 UR12, c[0x0][0xae8] ;  /* 0x0002ba00000c7ab9 */ /* 0x000fe40000000a00 */
[----:B------:R-:W-:-:S04]  /*feb0*/  UIMAD.WIDE.U32 UR10, UR15, UR12, UR10 ;  /* 0x0000000c0f0a72a5 */ /* 0x000fc8000f8e000a */
[----:B------:R-:W-:Y:S01]  /*fec0*/  UIMAD UR11, UR15, UR13, UR11 ;  /* 0x0000000d0f0b72a4 */ /* 0x000fe2000f8e020b */
[----:B-1----:R-:W-:Y:S02]  /*fed0*/  ISETP.NE.AND P0, PT, R11, 0x1, PT ;  /* 0x000000010b00780c */ /* 0x002fe40003f05270 */
[----:B------:R-:W-:Y:S02]  /*fee0*/  ULDC.64 UR12, c[0x0][0xaf0] ;  /* 0x0002bc00000c7ab9 */ /* 0x000fe40000000a00 */
[----:B------:R-:W-:-:S04]  /*fef0*/  UIMAD UR9, UR9, UR12, URZ ;  /* 0x0000000c090972a4 */ /* 0x000fc8000f8e023f */
[----:B------:R-:W-:Y:S02]  /*ff00*/  UIMAD UR4, UR8, UR13, UR9 ;  /* 0x0000000d080472a4 */ /* 0x000fe4000f8e0209 */
[----:B------:R-:W-:-:S03]  /*ff10*/  UIMAD.WIDE.U32 UR8, UR8, UR12, UR10 ;  /* 0x0000000c080872a5 */ /* 0x000fc6000f8e000a */
[----:B------:R-:W0:Y:S01]  /*ff20*/  @P0 LDC R7, c[0x0][0xbf0] ;  /* 0x0002fc00ff070b82 */ /* 0x000e220000000800 */
[----:B------:R-:W-:Y:S01]  /*ff30*/  UIADD3 UR4, UR9, UR4, URZ ;  /* 0x0000000409047290 */ /* 0x000fe2000fffe03f */
[----:B------:R-:W-:Y:S01]  /*ff40*/  ULDC.64 UR10, c[0x0][0xae0] ;  /* 0x0002b800000a7ab9 */ /* 0x000fe20000000a00 */
[----:B--2---:R-:W-:Y:S02]  /*ff50*/  R2UR UR14, R2 ;  /* 0x00000000020e72ca */ /* 0x004fe400000e0000 */
[----:B------:R-:W-:-:S03]  /*ff60*/  LEA.HI R2, R3, R6, RZ, 0x3 ;  /* 0x0000000603027211 */ /* 0x000fc600078f18ff */
[----:B------:R-:W1:Y:S01]  /*ff70*/  @P0 LDC R3, c[0x0][0xbec] ;  /* 0x0002fb00ff030b82 */ /* 0x000e620000000800 */
[----:B------:R-:W-:Y:S02]  /*ff80*/  LOP3.LUT R5, R2, 0xfffffff8, RZ, 0xc0, !PT ;  /* 0xfffffff802057812 */ /* 0x000fe400078ec0ff */
[----:B------:R-:W-:-:S03]  /*ff90*/  SHF.R.S32.HI R13, RZ, 0x3, R2 ;  /* 0x00000003ff0d7819 */ /* 0x000fc60000011402 */
[----:B------:R-:W-:Y:S02]  /*ffa0*/  IMAD.IADD R8, R6, 0x1, -R5 ;  /* 0x0000000106087824 */ /* 0x000fe400078e0a05 */
[----:B------:R-:W-:Y:S02]  /*ffb0*/  IMAD.U32 R5, RZ, RZ, UR14 ;  /* 0x0000000eff057e24 */ /* 0x000fe4000f8e00ff */
[----:B------:R-:W-:-:S04]  /*ffc0*/  IMAD R2, R8, 0x20, R13 ;  /* 0x0000002008027824 */ /* 0x000fc800078e020d */
[----:B------:R-:W-:-:S04]  /*ffd0*/  IMAD R6, R5, 0x80, R2 ;  /* 0x0000008005067824 */ /* 0x000fc800078e0202 */
[----:B------:R-:W-:Y:S02]  /*ffe0*/  IMAD.MOV.U32 R5, RZ, RZ, R6 ;  /* 0x000000ffff057224 */ /* 0x000fe400078e0006 */
[----:B-1----:R-:W-:-:S04]  /*fff0*/  @P0 IMAD.HI.U32 R2, R6, R3, RZ ;  /* 0x0000000306020227 */ /* 0x002fc800078e00ff */
[----:B------:R-:W-:Y:S01]  /*10000*/  IMAD.U32 R3, RZ, RZ, UR9 ;  /* 0x00000009ff037e24 */ /* 0x000fe2000f8e00ff */
[----:B0-----:R-:W-:Y:S01]  /*10010*/  @P0 SHF.R.U32.HI R5, RZ, R7, R2 ;  /* 0x00000007ff050219 */ /* 0x001fe20000011602 */
[----:B------:R-:W-:Y:S01]  /*10020*/  IMAD.U32 R2, RZ, RZ, UR8 ;  /* 0x00000008ff027e24 */ /* 0x000fe2000f8e00ff */
[----:B------:R-:W-:Y:S01]  /*10030*/  ULDC.64 UR8, c[0x0][0xad8] ;  /* 0x0002b60000087ab9 */ /* 0x000fe20000000a00 */
[----:B------:R-:W-:Y:S01]  /*10040*/  IMAD.U32 R3, RZ, RZ, UR4 ;  /* 0x00000004ff037e24 */ /* 0x000fe2000f8e00ff */
[--C-:B------:R-:W-:Y:S01]  /*10050*/  SHF.R.S32.HI R4, RZ, 0x1f, R5.reuse ;  /* 0x0000001fff047819 */ /* 0x100fe20000011405 */
[----:B------:R-:W-:Y:S02]  /*10060*/  IMAD.MOV R7, RZ, RZ, -R5 ;  /* 0x000000ffff077224 */ /* 0x000fe400078e0a05 */
[----:B------:R-:W-:-:S04]  /*10070*/  IMAD.WIDE.U32 R2, R5, UR10, R2 ;  /* 0x0000000a05027c25 */ /* 0x000fc8000f8e0002 */
[----:B------:R-:W-:Y:S02]  /*10080*/  IMAD R7, R11, R7, R6 ;  /* 0x000000070b077224 */ /* 0x000fe400078e0206 */
[----:B------:R-:W-:Y:S02]  /*10090*/  IMAD R4, R4, UR10, RZ ;  /* 0x0000000a04047c24 */ /* 0x000fe4000f8e02ff */
[----:B------:R-:W-:Y:S02]  /*100a0*/  IMAD.U32 R6, RZ, RZ, UR14 ;  /* 0x0000000eff067e24 */ /* 0x000fe4000f8e00ff */
[----:B------:R-:W-:Y:S01]  /*100b0*/  IMAD R9, R5, UR11, R4 ;  /* 0x0000000b05097c24 */ /* 0x000fe2000f8e0204 */
[----:B------:R-:W-:Y:S01]  /*100c0*/  SHF.R.S32.HI R4, RZ, 0x1f, R7 ;  /* 0x0000001fff047819 */ /* 0x000fe20000011407 */
[----:B------:R-:W-:Y:S02]  /*100d0*/  IMAD R6, R6, 0x80, R13 ;  /* 0x0000008006067824 */ /* 0x000fe400078e020d */
[----:B------:R-:W-:-:S02]  /*100e0*/  IMAD.IADD R3, R3, 0x1, R9 ;  /* 0x0000000103037824 */ /* 0x000fc400078e0209 */
[----:B------:R-:W-:Y:S02]  /*100f0*/  IMAD R4, R4, UR8, RZ ;  /* 0x0000000804047c24 */ /* 0x000fe4000f8e02ff */
[----:B------:R-:W-:-:S04]  /*10100*/  IMAD.WIDE.U32 R2, R7, UR8, R2 ;  /* 0x0000000807027c25 */ /* 0x000fc8000f8e0002 */
[----:B------:R-:W-:Y:S01]  /*10110*/  IMAD R5, R7, UR9, R4 ;  /* 0x0000000907057c24 */ /* 0x000fe2000f8e0204 */
[----:B------:R-:W-:Y:S01]  /*10120*/  ULDC.64 UR8, c[0x0][0xa80] ;  /* 0x0002a00000087ab9 */ /* 0x000fe20000000a00 */
[----:B-----5:R-:W-:Y:S02]  /*10130*/  IMAD R11, R0, R11, RZ ;  /* 0x0000000b000b7224 */ /* 0x020fe400078e02ff */
[----:B------:R-:W-:Y:S02]  /*10140*/  VIADD R4, R6, 0x40 ;  /* 0x0000004006047836 */ /* 0x000fe40000000000 */
[----:B------:R-:W-:Y:S01]  /*10150*/  IMAD.IADD R3, R3, 0x1, R5 ;  /* 0x0000000103037824 */ /* 0x000fe200078e0205 */
[----:B------:R-:W-:Y:S01]  /*10160*/  LEA R5, P2, R2, UR8, 0x1 ;  /* 0x0000000802057c11 */ /* 0x000fe2000f8408ff */
[----:B------:R-:W-:Y:S01]  /*10170*/  VIADD R0, R6, 0x20 ;  /* 0x0000002006007836 */ /* 0x000fe20000000000 */
[----:B------:R-:W-:Y:S01]  /*10180*/  ISETP.GE.AND P0, PT, R4, R11, PT ;  /* 0x0000000b0400720c */ /* 0x000fe20003f06270 */
[----:B------:R-:W-:Y:S01]  /*10190*/  IMAD.SHL.U32 R7, R8, 0x8, RZ ;  /* 0x0000000808077824 */ /* 0x000fe200078e00ff */
[----:B------:R-:W-:-:S02]  /*101a0*/  LEA.HI.X R4, R2, UR9, R3, 0x1, P2 ;  /* 0x0000000902047c11 */ /* 0x000fc400090f0c03 */
[-C--:B------:R-:W-:Y:S01]  /*101b0*/  ISETP.GE.AND P2, PT, R6, R11.reuse, PT ;  /* 0x0000000b0600720c */ /* 0x080fe20003f46270 */
[C---:B------:R-:W-:Y:S01]  /*101c0*/  VIADD R15, R7.reuse, 0xc0 ;  /* 0x000000c0070f7836 */ /* 0x040fe20000000000 */
[----:B------:R-:W-:Y:S01]  /*101d0*/  ISETP.GE.AND P1, PT, R0, R11, PT ;  /* 0x0000000b0000720c */ /* 0x000fe20003f26270 */
[C---:B------:R-:W-:Y:S01]  /*101e0*/  VIADD R9, R7.reuse, 0x40 ;  /* 0x0000004007097836 */ /* 0x040fe20000000000 */
[----:B------:R0:W1:Y:S01]  /*101f0*/  SHFL.IDX PT, R2, R5, RZ, 0x181f ;  /* 0x00181fff05027589 */ /* 0x00006200000e0000 */
[----:B------:R-:W-:Y:S01]  /*10200*/  VIADD R13, R7, 0x80 ;  /* 0x00000080070d7836 */ /* 0x000fe20000000000 */
[----:B------:R-:W-:Y:S02]  /*10210*/  SHF.R.S32.HI R14, RZ, 0x1f, R7 ;  /* 0x0000001fff0e7819 */ /* 0x000fe40000011407 */
[----:B------:R0:W2:Y:S01]  /*10220*/  SHFL.IDX PT, R0, R4, RZ, 0x181f ;  /* 0x00181fff04007589 */ /* 0x0000a200000e0000 */
[----:B------:R-:W-:Y:S02]  /*10230*/  SHF.R.S32.HI R8, RZ, 0x1f, R15 ;  /* 0x0000001fff087819 */ /* 0x000fe4000001140f */
[----:B------:R-:W-:-:S02]  /*10240*/  SHF.R.S32.HI R10, RZ, 0x1f, R9 ;  /* 0x0000001fff0a7819 */ /* 0x000fc40000011409 */
[----:B------:R-:W-:Y:S01]  /*10250*/  SHF.R.S32.HI R12, RZ, 0x1f, R13 ;  /* 0x0000001fff0c7819 */ /* 0x000fe2000001140d */
[----:B------:R-:W-:Y:S06]  /*10260*/  @P2 BRA `(.L_x_225) ;  /* 0x0000000000482947 */ /* 0x000fec0003800000 */
        /* <DEDUP_REMOVED lines=9> */
[----:B------:R3:W-:Y:S01]  /*10300*/  @!P5 ST.E.128 desc[UR8][R20.64], RZ ;  /* 0x000000ff1400d985 */ /* 0x0007e2000c101d08 */
[----:B------:R-:W-:Y:S02]  /*10310*/  @!P4 LEA.HI.X R25, R9, R0, R10, 0x1, P6 ;  /* 0x000000000919c211 */ /* 0x000fe400030f0c0a */
[----:B------:R-:W-:-:S03]  /*10320*/  @!P3 LEA R26, P6, R13, R2, 0x1 ;  /* 0x000000020d1ab211 */ /* 0x000fc600078c08ff */
[----:B------:R3:W-:Y:S01]  /*10330*/  @!P4 ST.E.128 desc[UR8][R24.64], RZ ;  /* 0x000000ff1800c985 */ /* 0x0007e2000c101d08 */
[----:B------:R-:W-:Y:S02]  /*10340*/  @!P3 LEA.HI.X R27, R13, R0, R12, 0x1, P6 ;  /* 0x000000000d1bb211 */ /* 0x000fe400030f0c0c */
[----:B------:R-:W-:-:S03]  /*10350*/  @!P2 LEA R2, P6, R15, R2, 0x1 ;  /* 0x000000020f02a211 */ /* 0x000fc600078c08ff */
[----:B------:R3:W-:Y:S01]  /*10360*/  @!P3 ST.E.128 desc[UR8][R26.64], RZ ;  /* 0x000000ff1a00b985 */ /* 0x0007e2000c101d08 */
[----:B------:R-:W-:-:S05]  /*10370*/  @!P2 LEA.HI.X R3, R15, R0, R8, 0x1, P6 ;  /* 0x000000000f03a211 */ /* 0x000fca00030f0c08 */
[----:B------:R3:W-:Y:S04]  /*10380*/  @!P2 ST.E.128 desc[UR8][R2.64], RZ ;  /* 0x000000ff0200a985 */ /* 0x0007e8000c101d08 */
.L_x_225:
[----:B------:R-:W-:Y:S05]  /*10390*/  BSYNC B1 ;  /* 0x0000000000017941 */ /* 0x000fea0003800000 */
.L_x_224:
[----:B--2---:R2:W4:Y:S01]  /*103a0*/  SHFL.IDX PT, R0, R4, 0x1, 0x181f ;  /* 0x00381f0004007f89 */ /* 0x00452200000e0000 */
[----:B------:R-:W-:Y:S03]  /*103b0*/  BSSY B1, `(.L_x_226) ;  /* 0x0000015000017945 */ /* 0x000fe60003800000 */
[----:B-1-3--:R2:W1:Y:S01]  /*103c0*/  SHFL.IDX PT, R2, R5, 0x1, 0x181f ;  /* 0x00381f0005027f89 */ /* 0x00a46200000e0000 */
[----:B------:R-:W-:Y:S05]  /*103d0*/  @P1 BRA `(.L_x_227) ;  /* 0x0000000000481947 */ /* 0x000fea0003800000 */
[----:B------:R-:W-:Y:S01]  /*103e0*/  ULDC UR4, c[0x0][0xac8] ;  /* 0x0002b20000047ab9 */ /* 0x000fe20000000800 */
[----:B------:R-:W-:Y:S01]  /*103f0*/  ULDC.64 UR8, c[0x0][0x208] ;  /* 0x0000820000087ab9 */ /* 0x000fe20000000a00 */
[----:B------:R-:W-:Y:S02]  /*10400*/  ISETP.GE.AND P4, PT, R7, UR4, PT ;  /* 0x0000000407007c0c */ /* 0x000fe4000bf86270 */
[----:B------:R-:W-:Y:S02]  /*10410*/  ISETP.GE.AND P3, PT, R9, UR4, PT ;  /* 0x0000000409007c0c */ /* 0x000fe4000bf66270 */
[----:B------:R-:W-:Y:S02]  /*10420*/  ISETP.GE.AND P2, PT, R13, UR4, PT ;  /* 0x000000040d007c0c */ /* 0x000fe4000bf46270 */
[----:B------:R-:W-:-:S07]  /*10430*/  ISETP.GE.AND P1, PT, R15, UR4, PT ;  /* 0x000000040f007c0c */ /* 0x000fce000bf26270 */
[-C--:B-1----:R-:W-:Y:S02]  /*10440*/  @!P4 LEA R20, P6, R7, R2.reuse, 0x1 ;  /* 0x000000020714c211 */ /* 0x082fe400078c08ff */
[----:B------:R-:W-:Y:S02]  /*10450*/  @!P3 LEA R24, P5, R9, R2, 0x1 ;  /* 0x000000020918b211 */ /* 0x000fe400078a08ff */
[----:B----4-:R-:W-:Y:S02]  /*10460*/  @!P4 LEA.HI.X R21, R7, R0, R14, 0x1, P6 ;  /* 0x000000000715c211 */ /* 0x010fe400030f0c0e */
[----:B------:R-:W-:Y:S02]  /*10470*/  @!P2 LEA R26, P6, R13, R2, 0x1 ;  /* 0x000000020d1aa211 */ /* 0x000fe400078c08ff */
[----:B------:R-:W-:Y:S01]  /*10480*/  @!P3 LEA.HI.X R25, R9, R0, R10, 0x1, P5 ;  /* 0x000000000919b211 */ /* 0x000fe200028f0c0a */
[----:B------:R3:W-:Y:S01]  /*10490*/  @!P4 ST.E.128 desc[UR8][R20.64], RZ ;  /* 0x000000ff1400c985 */ /* 0x0007e2000c101d08 */
[----:B------:R-:W-:-:S02]  /*104a0*/  @!P1 LEA R2, P5, R15, R2, 0x1 ;  /* 0x000000020f029211 */ /* 0x000fc400078a08ff */
[-C--:B------:R-:W-:Y:S01]  /*104b0*/  @!P2 LEA.HI.X R27, R13, R0.reuse, R12, 0x1, P6 ;  /* 0x000000000d1ba211 */ /* 0x080fe200030f0c0c */
[----:B------:R3:W-:Y:S01]  /*104c0*/  @!P3 ST.E.128 desc[UR8][R24.64], RZ ;  /* 0x000000ff1800b985 */ /* 0x0007e2000c101d08 */
[----:B------:R-:W-:-:S03]  /*104d0*/  @!P1 LEA.HI.X R3, R15, R0, R8, 0x1, P5 ;  /* 0x000000000f039211 */ /* 0x000fc600028f0c08 */
[----:B------:R3:W-:Y:S04]  /*104e0*/  @!P2 ST.E.128 desc[UR8][R26.64], RZ ;  /* 0x000000ff1a00a985 */ /* 0x0007e8000c101d08 */
[----:B------:R3:W-:Y:S02]  /*104f0*/  @!P1 ST.E.128 desc[UR8][R2.64], RZ ;  /* 0x000000ff02009985 */ /* 0x0007e4000c101d08 */
.L_x_227:
[----:B------:R-:W-:Y:S05]  /*10500*/  BSYNC B1 ;  /* 0x0000000000017941 */ /* 0x000fea0003800000 */
.L_x_226:
[----:B----4-:R4:W0:Y:S01]  /*10510*/  SHFL.IDX PT, R0, R4, 0x2, 0x181f ;  /* 0x00581f0004007f89 */ /* 0x01082200000e0000 */
        /* <DEDUP_REMOVED lines=10> */
[-C--:B------:R-:W-:Y:S02]  /*105c0*/  @!P2 LEA R24, P5, R9, R2.reuse, 0x1 ;  /* 0x000000020918a211 */ /* 0x080fe400078a08ff */
[----:B------:R-:W-:Y:S02]  /*105d0*/  @!P1 LEA R26, P4, R13, R2, 0x1 ;  /* 0x000000020d1a9211 */ /* 0x000fe400078808ff */
[----:B0-----:R-:W-:Y:S02]  /*105e0*/  @!P3 LEA.HI.X R21, R7, R0, R14, 0x1, P6 ;  /* 0x000000000715b211 */ /* 0x001fe400030f0c0e */
[----:B------:R-:W-:Y:S02]  /*105f0*/  @!P0 LEA R2, P6, R15, R2, 0x1 ;  /* 0x000000020f028211 */ /* 0x000fe400078c08ff */
[-C--:B------:R-:W-:Y:S01]  /*10600*/  @!P2 LEA.HI.X R25, R9, R0.reuse, R10, 0x1, P5 ;  /* 0x000000000919a211 */ /* 0x080fe200028f0c0a */
[----:B------:R3:W-:Y:S01]  /*10610*/  @!P3 ST.E.128 desc[UR8][R20.64], RZ ;  /* 0x000000ff1400b985 */ /* 0x0007e2000c101d08 */
[----:B------:R-:W-:-:S02]  /*10620*/  @!P1 LEA.HI.X R27, R13, R0, R12, 0x1, P4 ;  /* 0x000000000d1b9211 */ /* 0x000fc400020f0c0c */
[----:B------:R-:W-:Y:S01]  /*10630*/  @!P0 LEA.HI.X R3, R15, R0, R8, 0x1, P6 ;  /* 0x000000000f038211 */ /* 0x000fe200030f0c08 */
[----:B------:R3:W-:Y:S04]  /*10640*/  @!P2 ST.E.128 desc[UR8][R24.64], RZ ;  /* 0x000000ff1800a985 */ /* 0x0007e8000c101d08 */
[----:B------:R3:W-:Y:S04]  /*10650*/  @!P1 ST.E.128 desc[UR8][R26.64], RZ ;  /* 0x000000ff1a009985 */ /* 0x0007e8000c101d08 */
[----:B------:R3:W-:Y:S02]  /*10660*/  @!P0 ST.E.128 desc[UR8][R2.64], RZ ;  /* 0x000000ff02008985 */ /* 0x0007e4000c101d08 */
.L_x_229:
[----:B------:R-:W-:Y:S05]  /*10670*/  BSYNC B1 ;  /* 0x0000000000017941 */ /* 0x000fea0003800000 */
.L_x_228:
[----:B0-----:R-:W-:Y:S01]  /*10680*/  VIADD R0, R6, 0x60 ;  /* 0x0000006006007836 */ /* 0x001fe20000000000 */
[----:B--2-4-:R-:W0:Y:S04]  /*10690*/  SHFL.IDX PT, R4, R4, 0x3, 0x181f ;  /* 0x00781f0004047f89 */ /* 0x014e2800000e0000 */
[----:B------:R-:W-:Y:S01]  /*106a0*/  ISETP.GE.AND P0, PT, R0, R11, PT ;  /* 0x0000000b0000720c */ /* 0x000fe20003f06270 */
[----:B-1-3--:R1:W2:-:S12]  /*106b0*/  SHFL.IDX PT, R2, R5, 0x3, 0x181f ;  /* 0x00781f0005027f89 */ /* 0x00a29800000e0000 */
[----:B-1----:R-:W-:Y:S05]  /*106c0*/  @P0 BRA `(.L_x_218) ;  /* 0x0000000000480947 */ /* 0x002fea0003800000 */
[----:B------:R-:W-:Y:S01]  /*106d0*/  ULDC UR4, c[0x0][0xac8] ;  /* 0x0002b20000047ab9 */ /* 0x000fe20000000800 */
[----:B------:R-:W-:Y:S01]  /*106e0*/  ULDC.64 UR8, c[0x0][0x208] ;  /* 0x0000820000087ab9 */ /* 0x000fe20000000a00 */
[----:B------:R-:W-:Y:S02]  /*106f0*/  ISETP.GE.AND P3, PT, R7, UR4, PT ;  /* 0x0000000407007c0c */ /* 0x000fe4000bf66270 */
[----:B------:R-:W-:Y:S02]  /*10700*/  ISETP.GE.AND P2, PT, R9, UR4, PT ;  /* 0x0000000409007c0c */ /* 0x000fe4000bf46270 */
[----:B------:R-:W-:Y:S02]  /*10710*/  ISETP.GE.AND P1, PT, R13, UR4, PT ;  /* 0x000000040d007c0c */ /* 0x000fe4000bf26270 */
[----:B------:R-:W-:-:S07]  /*10720*/  ISETP.GE.AND P0, PT, R15, UR4, PT ;  /* 0x000000040f007c0c */ /* 0x000fce000bf06270 */
[----:B--2---:R-:W-:-:S04]  /*10730*/  @!P3 LEA R6, P4, R7, R2, 0x1 ;  /* 0x000000020706b211 */ /* 0x004fc800078808ff */
[----:B0-----:R-:W-:Y:S02]  /*10740*/  @!P3 LEA.HI.X R7, R7, R4, R14, 0x1, P4 ;  /* 0x000000040707b211 */ /* 0x001fe400020f0c0e */
[-C--:B------:R-:W-:Y:S02]  /*10750*/  @!P2 LEA R20, P4, R9, R2.reuse, 0x1 ;  /* 0x000000020914a211 */ /* 0x080fe400078808ff */
[-C--:B------:R-:W-:Y:S01]  /*10760*/  @!P1 LEA R24, P5, R13, R2.reuse, 0x1 ;  /* 0x000000020d189211 */ /* 0x080fe200078a08ff */
[----:B------:R0:W-:Y:S01]  /*10770*/  @!P3 ST.E.128 desc[UR8][R6.64], RZ ;  /* 0x000000ff0600b985 */ /* 0x0001e2000c101d08 */
[----:B------:R-:W-:Y:S02]  /*10780*/  @!P0 LEA R2, P6, R15, R2, 0x1 ;  /* 0x000000020f028211 */ /* 0x000fe400078c08ff */
[-C--:B------:R-:W-:Y:S02]  /*10790*/  @!P2 LEA.HI.X R21, R9, R4.reuse, R10, 0x1, P4 ;  /* 0x000000040915a211 */ /* 0x080fe400020f0c0a */
[----:B------:R-:W-:-:S02]  /*107a0*/  @!P1 LEA.HI.X R25, R13, R4, R12, 0x1, P5 ;  /* 0x000000040d199211 */ /* 0x000fc400028f0c0c */
[----:B------:R-:W-:Y:S01]  /*107b0*/  @!P0 LEA.HI.X R3, R15, R4, R8, 0x1, P6 ;  /* 0x000000040f038211 */ /* 0x000fe200030f0c08 */
[----:B------:R0:W-:Y:S04]  /*107c0*/  @!P2 ST.E.128 desc[UR8][R20.64], RZ ;  /* 0x000000ff1400a985 */ /* 0x0001e8000c101d08 */
[----:B------:R0:W-:Y:S04]  /*107d0*/  @!P1 ST.E.128 desc[UR8][R24.64], RZ ;  /* 0x000000ff18009985 */ /* 0x0001e8000c101d08 */
[----:B------:R0:W-:Y:S02]  /*107e0*/  @!P0 ST.E.128 desc[UR8][R2.64], RZ ;  /* 0x000000ff02008985 */ /* 0x0001e4000c101d08 */
.L_x_218:
[----:B------:R-:W-:Y:S05]  /*107f0*/  BSYNC B0 ;  /* 0x0000000000007941 */ /* 0x000fea0003800000 */
.L_x_208:
[----:B------:R-:W-:Y:S02]  /*10800*/  ULDC UR4, c[0x0][0xc3c] ;  /* 0x00030f0000047ab9 */ /* 0x000fe40000000800 */
[----:B------:R-:W-:-:S06]  /*10810*/  UISETP.GE.AND UP0, UPT, UR7, UR4, UPT ;  /* 0x000000040700728c */ /* 0x000fcc000bf06270 */
[----:B------:R-:W-:-:S13]  /*10820*/  PLOP3.LUT P0, PT, PT, PT, UP0, 0x80, 0x0 ;  /* 0x000000000000781c */ /* 0x000fda0003f0f008 */
[----:B------:R-:W-:Y:S05]  /*10830*/  @!P0 BRA `(.L_x_230) ;  /* 0xffffff0800448947 */ /* 0x000fea000383ffff */
[----:B------:R-:W-:Y:S05]  /*10840*/  EXIT ;  /* 0x000000000000794d */ /* 0x000fea0003800000 */
.L_x_182:
[----:B------:R-:W-:-:S08]  /*10850*/  NOP ;  /* 0x0000000000007918 */ /* 0x000fd00000000000 */
[----:B0-----:R-:W0:-:S00]  /*10860*/  USETMAXREG.DEALLOC.CTAPOOL 0x18 ;  /* 0x00000018000079c8 */ /* 0x001e0000080e0500 */
[----:B0-----:R-:W-:Y:S01]  /*10870*/  LOP3.LUT R0, R0, 0x3, RZ, 0xc0, !PT ;  /* 0x0000000300007812 */ /* 0x001fe200078ec0ff */
[----:B------:R-:W-:-:S05]  /*10880*/  IMAD.MOV.U32 R7, RZ, RZ, RZ ;  /* 0x000000ffff077224 */ /* 0x000fca00078e00ff */
[----:B------:R-:W0:Y:S02]  /*10890*/  SHFL.IDX PT, R0, R0, RZ, 0x1f ;  /* 0x00001fff00007589 */ /* 0x000e2400000e0000 */
[----:B0-----:R-:W-:-:S04]  /*108a0*/  ISETP.NE.AND P0, PT, R0, RZ, PT ;  /* 0x000000ff0000720c */ /* 0x001fc80003f05270 */
[----:B------:R-:W-:-:S05]  /*108b0*/  P2R R0, PR, RZ, 0x1 ;  /* 0x00000001ff007803 */ /* 0x000fca0000000000 */
[----:B------:R0:W-:Y:S04]  /*108c0*/  STL [R1+0x5c], R0 ;  /* 0x00005c0001007387 */ /* 0x0001e80000100800 */
[----:B------:R-:W-:Y:S05]  /*108d0*/  @!P0 BRA `(.L_x_231) ;  /* 0x0000000000248947 */ /* 0x000fea0003800000 */
[----:B------:R-:W1:Y:S08]  /*108e0*/  S2UR UR5, SR_CgaCtaId ;  /* 0x00000000000579c3 */ /* 0x000e700000008800 */
[----:B------:R-:W-:Y:S06]  /*108f0*/  BAR.SYNC.DEFER_BLOCKING 0x5, 0x180 ;  /* 0x0146000000007b1d */ /* 0x000fec0000010000 */
[----:B------:R-:W-:-:S02]  /*10900*/  UMOV UR4, 0x400 ;  /* 0x0000040000047882 */ /* 0x000fc40000000000 */
[----:B-1----:R-:W-:-:S09]  /*10910*/  ULEA UR4, UR5, UR4, 0x18 ;  /* 0x0000000405047291 */ /* 0x002fd2000f8ec03f */
[----:B------:R-:W1:Y:S04]  /*10920*/  LDS.128 R8, [UR4+0x388d0] ;  /* 0x0388d004ff087984 */ /* 0x000e680008000c00 */
[----:B-1----:R2:W-:Y:S04]  /*10930*/  STL.64 [R1], R8 ;  /* 0x0000000801007387 */ /* 0x0025e80000100a00 */
[----:B------:R2:W-:Y:S01]  /*10940*/  STL.64 [R1+0x8], R10 ;  /* 0x0000080a01007387 */ /* 0x0005e20000100a00 */
[----:B------:R-:W-:Y:S06]  /*10950*/  BAR.ARV 0x4, 0x180 ;  /* 0x0106000000007b1d */ /* 0x000fec0000002000 */
[----:B------:R-:W-:Y:S05]  /*10960*/  BRA `(.L_x_232) ;  /* 0x0000000800ac7947 */ /* 0x000fea0003800000 */
.L_x_231:
[----:B0-----:R-:W-:Y:S01]  /*10970*/  LOP3.LUT R0, R6, 0x1f, RZ, 0xc0, !PT ;  /* 0x0000001f06007812 */ /* 0x001fe200078ec0ff */
[----:B------:R-:W-:Y:S01]  /*10980*/  ULDC UR4, c[0x0][0xc3c] ;  /* 0x00030f0000047ab9 */ /* 0x000fe20000000800 */
[----:B------:R-:W-:Y:S01]  /*10990*/  ULDC.64 UR6, c[0x0][0x208] ;  /* 0x0000820000067ab9 */ /* 0x000fe20000000a00 */
[----:B------:R-:W-:Y:S01]  /*109a0*/  IMAD.MOV.U32 R10, RZ, RZ, RZ ;  /* 0x000000ffff0a7224 */ /* 0x000fe200078e00ff */
[----:B------:R-:W-:Y:S01]  /*109b0*/  ISETP.NE.AND P0, PT, R0, 0x1f, PT ;  /* 0x0000001f0000780c */ /* 0x000fe20003f05270 */
[----:B------:R-:W-:-:S03]  /*109c0*/  ULDC UR5, c[0x0][0xc38] ;  /* 0x00030e0000057ab9 */ /* 0x000fc60000000800 */
[----:B------:R-:W-:-:S13]  /*109d0*/  ISETP.GE.OR P1, PT, R0, UR4, !P0 ;  /* 0x0000000400007c0c */ /* 0x000fda000c726670 */
[----:B------:R-:W0:Y:S08]  /*109e0*/  @!P1 LDC.64 R2, c[0x0][0xc80] ;  /* 0x00032000ff029b82 */ /* 0x000e300000000a00 */
[----:B------:R-:W1:Y:S01]  /*109f0*/  @!P1 LDC.64 R4, c[0x0][0xc78] ;  /* 0x00031e00ff049b82 */ /* 0x000e620000000a00 */
[----:B0-----:R-:W-:-:S05]  /*10a00*/  @!P1 IMAD.WIDE.U32 R2, R0, 0x4, R2 ;  /* 0x0000000400029825 */ /* 0x001fca00078e0002 */
[----:B------:R1:W2:Y:S02]  /*10a10*/  @!P1 LDG.E R7, desc[UR6][R2.64] ;  /* 0x0000000602079981 */ /* 0x0002a4000c1e1900 */
[----:B-1----:R-:W-:-:S05]  /*10a20*/  @!P1 IMAD.WIDE.U32 R2, R0, 0x4, R4 ;  /* 0x0000000400029825 */ /* 0x002fca00078e0004 */
[----:B------:R-:W2:Y:S01]  /*10a30*/  @!P1 LDG.E R10, desc[UR6][R2.64] ;  /* 0x00000006020a9981 */ /* 0x000ea2000c1e1900 */
[C---:B------:R-:W-:Y:S01]  /*10a40*/  ISETP.NE.AND P1, PT, R0.reuse, RZ, PT ;  /* 0x000000ff0000720c */ /* 0x040fe20003f25270 */
[----:B------:R-:W0:Y:S01]  /*10a50*/  S2UR UR6, SR_CTAID.X ;  /* 0x00000000000679c3 */ /* 0x000e220000002500 */
[C---:B------:R-:W-:Y:S01]  /*10a60*/  ISETP.GE.U32.AND P2, PT, R0.reuse, 0x2, PT ;  /* 0x000000020000780c */ /* 0x040fe20003f46070 */
[----:B------:R-:W-:Y:S01]  /*10a70*/  UMOV UR4, URZ ;  /* 0x0000003f00047c82 */ /* 0x000fe20008000000 */
[C---:B------:R-:W-:Y:S02]  /*10a80*/  ISETP.GE.U32.AND P3, PT, R0.reuse, 0x4, PT ;  /* 0x000000040000780c */ /* 0x040fe40003f66070 */
[C---:B------:R-:W-:Y:S02]  /*10a90*/  ISETP.GE.U32.AND P4, PT, R0.reuse, 0x8, PT ;  /* 0x000000080000780c */ /* 0x040fe40003f86070 */
[----:B------:R-:W-:Y:S01]  /*10aa0*/  ISETP.GE.U32.AND P5, PT, R0, 0x10, PT ;  /* 0x000000100000780c */ /* 0x000fe20003fa6070 */
[----:B--2---:R-:W-:-:S05]  /*10ab0*/  IMAD R4, R7, R10, RZ ;  /* 0x0000000a07047224 */ /* 0x004fca00078e02ff */
[----:B------:R-:W1:Y:S02]  /*10ac0*/  SHFL.UP PT, R5, R4, 0x1, RZ ;  /* 0x0420000004057989 */ /* 0x000e6400000e00ff */
[----:B-1----:R-:W-:-:S05]  /*10ad0*/  SEL R5, R5, RZ, P1 ;  /* 0x000000ff05057207 */ /* 0x002fca0000800000 */
[----:B------:R-:W-:-:S05]  /*10ae0*/  IMAD.IADD R5, R4, 0x1, R5 ;  /* 0x0000000104057824 */ /* 0x000fca00078e0205 */
        /* <DEDUP_REMOVED lines=12> */
[----:B------:R-:W1:Y:S02]  /*10bb0*/  SHFL.IDX PT, R8, R2, 0x1f, 0x1f ;  /* 0x03e01f0002087f89 */ /* 0x000e6400000e0000 */
[----:B-1----:R-:W-:-:S04]  /*10bc0*/  IMAD R8, R8, UR5, RZ ;  /* 0x0000000508087c24 */ /* 0x002fc8000f8e02ff */
[----:B------:R-:W-:Y:S01]  /*10bd0*/  IMAD.MOV.U32 R11, RZ, RZ, R8 ;  /* 0x000000ffff0b7224 */ /* 0x000fe200078e0008 */
[----:B0-----:R-:W-:-:S13]  /*10be0*/  ISETP.GT.AND P6, PT, R8, UR6, PT ;  /* 0x0000000608007c0c */ /* 0x001fda000bfc4270 */
[----:B------:R-:W-:Y:S05]  /*10bf0*/  @P6 BRA `(.L_x_233) ;  /* 0x0000000000a86947 */ /* 0x000fea0003800000 */
[----:B------:R-:W-:Y:S01]  /*10c00*/  IMAD.MOV.U32 R8, RZ, RZ, R11 ;  /* 0x000000ffff087224 */ /* 0x000fe200078e000b */
[----:B------:R-:W-:Y:S01]  /*10c10*/  UMOV UR4, URZ ;  /* 0x0000003f00047c82 */ /* 0x000fe20008000000 */
[----:B------:R-:W-:-:S05]  /*10c20*/  ULDC UR5, c[0x0][0xc38] ;  /* 0x00030e0000057ab9 */ /* 0x000fca0000000800 */
.L_x_235:
[----:B------:R-:W0:Y:S01]  /*10c30*/  LDC R2, c[0x0][0xc3c] ;  /* 0x00030f00ff027b82 */ /* 0x000e220000000800 */
[----:B------:R-:W-:Y:S01]  /*10c40*/  ULDC UR7, c[0x0][0xc3c] ;  /* 0x00030f0000077ab9 */ /* 0x000fe20000000800 */
[----:B------:R-:W-:Y:S01]  /*10c50*/  UIADD3 UR4, UR4, 0x1f, URZ ;  /* 0x0000001f04047890 */ /* 0x000fe2000fffe03f */
[----:B------:R-:W-:-:S05]  /*10c60*/  IMAD.U32 R3, RZ, RZ, UR7 ;  /* 0x00000007ff037e24 */ /* 0x000fca000f8e00ff */
[----:B------:R1:W-:Y:S01]  /*10c70*/  STL [R1+0xc], R3 ;  /* 0x00000c0301007387 */ /* 0x0003e20000100800 */
[----:B0-----:R-:W-:-:S13]  /*10c80*/  ISETP.LE.AND P6, PT, R2, UR4, PT ;  /* 0x0000000402007c0c */ /* 0x001fda000bfc3270 */
[----:B-1----:R-:W-:Y:S05]  /*10c90*/  @P6 BRA `(.L_x_234) ;  /* 0x0000000400a86947 */ /* 0x002fea0003800000 */
[----:B------:R-:W-:Y:S01]  /*10ca0*/  VIADD R9, R0, UR4 ;  /* 0x0000000400097c36 */ /* 0x000fe20008000000 */
[----:B------:R-:W-:Y:S01]  /*10cb0*/  ULDC.64 UR8, c[0x0][0x208] ;  /* 0x0000820000087ab9 */ /* 0x000fe20000000a00 */
[----:B------:R-:W-:-:S03]  /*10cc0*/  IMAD.MOV.U32 R7, RZ, RZ, RZ ;  /* 0x000000ffff077224 */ /* 0x000fc600078e00ff */
[----:B------:R-:W-:-:S13]  /*10cd0*/  ISETP.GE.OR P6, PT, R9, R2, !P0 ;  /* 0x000000020900720c */ /* 0x000fda00047c6670 */
[----:B------:R-:W0:Y:S08]  /*10ce0*/  @!P6 LDC.64 R2, c[0x0][0xc80] ;  /* 0x00032000ff02eb82 */ /* 0x000e300000000a00 */
[----:B------:R-:W1:Y:S01]  /*10cf0*/  @!P6 LDC.64 R4, c[0x0][0xc78] ;  /* 0x00031e00ff04eb82 */ /* 0x000e620000000a00 */
[----:B------:R-:W-:Y:S02]  /*10d00*/  IMAD.MOV.U32 R10, RZ, RZ, RZ ;  /* 0x000000ffff0a7224 */ /* 0x000fe400078e00ff */
[----:B0-----:R-:W-:-:S05]  /*10d10*/  @!P6 IMAD.WIDE R2, R9, 0x4, R2 ;  /* 0x000000040902e825 */ /* 0x001fca00078e0202 */
[----:B------:R1:W2:Y:S02]  /*10d20*/  @!P6 LDG.E R7, desc[UR8][R2.64] ;  /* 0x000000080207e981 */ /* 0x0002a4000c1e1900 */
[----:B-1----:R-:W-:-:S05]  /*10d30*/  @!P6 IMAD.WIDE R2, R9, 0x4, R4 ;  /* 0x000000040902e825 */ /* 0x002fca00078e0204 */
[----:B------:R-:W2:Y:S02]  /*10d40*/  @!P6 LDG.E R10, desc[UR8][R2.64] ;  /* 0x00000008020ae981 */ /* 0x000ea4000c1e1900 */
[----:B--2---:R-:W-:-:S05]  /*10d50*/  IMAD R11, R7, R10, RZ ;  /* 0x0000000a070b7224 */ /* 0x004fca00078e02ff */
[----:B------:R-:W0:Y:S02]  /*10d60*/  SHFL.UP PT, R4, R11, 0x1, RZ ;  /* 0x042000000b047989 */ /* 0x000e2400000e00ff */
[----:B0-----:R-:W-:-:S05]  /*10d70*/  SEL R4, R4, RZ, P1 ;  /* 0x000000ff04047207 */ /* 0x001fca0000800000 */
[----:B------:R-:W-:-:S05]  /*10d80*/  IMAD.IADD R4, R11, 0x1, R4 ;  /* 0x000000010b047824 */ /* 0x000fca00078e0204 */
        /* <DEDUP_REMOVED lines=12> */
[----:B------:R-:W0:Y:S02]  /*10e50*/  SHFL.IDX PT, R4, R2, 0x1f, 0x1f ;  /* 0x03e01f0002047f89 */ /* 0x000e2400000e0000 */
[----:B0-----:R-:W-:-:S04]  /*10e60*/  IMAD R11, R4, UR5, RZ ;  /* 0x00000005040b7c24 */ /* 0x001fc8000f8e02ff */
[----:B------:R-:W-:-:S05]  /*10e70*/  IMAD.IADD R8, R11, 0x1, R8 ;  /* 0x000000010b087824 */ /* 0x000fca00078e0208 */
[----:B------:R-:W-:-:S13]  /*10e80*/  ISETP.GT.AND P6, PT, R8, UR6, PT ;  /* 0x0000000608007c0c */ /* 0x000fda000bfc4270 */
[----:B------:R-:W-:Y:S05]  /*10e90*/  @!P6 BRA `(.L_x_235) ;  /* 0xfffffffc0064e947 */ /* 0x000fea000383ffff */
.L_x_233:
[----:B------:R-:W-:Y:S02]  /*10ea0*/  IMAD.IADD R11, R8, 0x1, -R11 ;  /* 0x00000001080b7824 */ /* 0x000fe400078e0a0b */
[----:B------:R-:W-:Y:S02]  /*10eb0*/  IMAD.MOV.U32 R14, RZ, RZ, RZ ;  /* 0x000000ffff0e7224 */ /* 0x000fe400078e00ff */
[----:B------:R-:W-:-:S05]  /*10ec0*/  IMAD R3, R2, UR5, R11 ;  /* 0x0000000502037c24 */ /* 0x000fca000f8e020b */
[----:B------:R-:W-:-:S13]  /*10ed0*/  ISETP.GT.AND P0, PT, R3, UR6, PT ;  /* 0x0000000603007c0c */ /* 0x000fda000bf04270 */
[----:B------:R-:W-:-:S04]  /*10ee0*/  VOTE.ANY R12, PT, !P0 ;  /* 0x00000000000c7806 */ /* 0x000fc800040e0100 */
[----:B------:R-:W0:Y:S01]  /*10ef0*/  POPC R4, R12 ;  /* 0x0000000c00047309 */ /* 0x000e220000000000 */
[----:B------:R-:W-:Y:S01]  /*10f00*/  ISETP.NE.AND P0, PT, R12, RZ, PT ;  /* 0x000000ff0c00720c */ /* 0x000fe20003f05270 */
[----:B0-----:R-:W0:Y:S04]  /*10f10*/  SHFL.IDX PT, R7, R7, R4, 0x1f ;  /* 0x00001f0407077589 */ /* 0x001e2800000e0000 */
[----:B------:R-:W1:Y:S01]  /*10f20*/  SHFL.IDX PT, R9, R10, R4, 0x1f ;  /* 0x00001f040a097589 */ /* 0x000e6200000e0000 */
[----:B0-----:R-:W-:-:S04]  /*10f30*/  IABS R5, R7 ;  /* 0x0000000700057213 */ /* 0x001fc80000000000 */
[----:B------:R-:W0:Y:S01]  /*10f40*/  I2F.RP R13, R5 ;  /* 0x00000005000d7306 */ /* 0x000e220000209400 */
[----:B-1----:R-:W-:-:S07]  /*10f50*/  IABS R8, R9 ;  /* 0x0000000900087213 */ /* 0x002fce0000000000 */
[----:B------:R-:W-:Y:S08]  /*10f60*/  I2F.RP R12, R8 ;  /* 0x00000008000c7306 */ /* 0x000ff00000209400 */
[----:B0-----:R-:W0:Y:S02]  /*10f70*/  MUFU.RCP R13, R13 ;  /* 0x0000000d000d7308 */ /* 0x001e240000001000 */
[----:B0-----:R-:W-:-:S06]  /*10f80*/  VIADD R3, R13, 0xffffffe ;  /* 0x0ffffffe0d037836 */ /* 0x001fcc0000000000 */
[----:B------:R-:W0:Y:S02]  /*10f90*/  F2I.FTZ.U32.TRUNC.NTZ R3, R3 ;  /* 0x0000000300037305 */ /* 0x000e24000021f000 */
[----:B0-----:R-:W-:Y:S01]  /*10fa0*/  IMAD.MOV R16, RZ, RZ, -R3 ;  /* 0x000000ffff107224 */ /* 0x001fe200078e0a03 */
[----:B------:R-:W-:Y:S06]  /*10fb0*/  @!P0 BRA `(.L_x_236) ;  /* 0x0000000000088947 */ /* 0x000fec0003800000 */
[----:B------:R-:W-:-:S05]  /*10fc0*/  VIADD R13, R4, 0xffffffff ;  /* 0xffffffff040d7836 */ /* 0x000fca0000000000 */
[----:B------:R0:W1:Y:S02]  /*10fd0*/  SHFL.IDX PT, R14, R2, R13, 0x1f ;  /* 0x00001f0d020e7589 */ /* 0x00006400000e0000 */
.L_x_236:
[----:B-1----:R-:W-:Y:S01]  /*10fe0*/  IMAD R10, R14, UR5, R11 ;  /* 0x000000050e0a7c24 */ /* 0x002fe2000f8e020b */
[----:B------:R-:W1:Y:S01]  /*10ff0*/  MUFU.RCP R12, R12 ;  /* 0x0000000c000c7308 */ /* 0x000e620000001000 */
[----:B------:R-:W-:Y:S02]  /*11000*/  IMAD R11, R16, R5, RZ ;  /* 0x00000005100b7224 */ /* 0x000fe400078e02ff */
[----:B0-----:R-:W-:Y:S01]  /*11010*/  IMAD.MOV.U32 R2, RZ, RZ, RZ ;  /* 0x000000ffff027224 */ /* 0x001fe200078e00ff */
[----:B------:R0:W-:Y:S03]  /*11020*/  STL [R1], R10 ;  /* 0x0000000a01007387 */ /* 0x0001e60000100800 */
[----:B------:R-:W-:Y:S01]  /*11030*/  IMAD.HI.U32 R2, R3, R11, R2 ;  /* 0x0000000b03027227 */ /* 0x000fe200078e0002 */
[----:B------:R-:W-:-:S05]  /*11040*/  IABS R11, R7 ;  /* 0x00000007000b7213 */ /* 0x000fca0000000000 */
[----:B------:R-:W-:Y:S01]  /*11050*/  IMAD.MOV R14, RZ, RZ, -R11 ;  /* 0x000000ffff0e7224 */ /* 0x000fe200078e0a0b */
[----:B0-----:R-:W-:-:S04]  /*11060*/  IADD3 R10, -R10, UR6, RZ ;  /* 0x000000060a0a7c10 */ /* 0x001fc8000fffe1ff */
[----:B------:R-:W-:-:S05]  /*11070*/  IABS R3, R10 ;  /* 0x0000000a00037213 */ /* 0x000fca0000000000 */
[----:B------:R-:W-:-:S04]  /*11080*/  IMAD.HI.U32 R11, R2, R3, RZ ;  /* 0x00000003020b7227 */ /* 0x000fc800078e00ff */
[----:B------:R-:W-:Y:S02]  /*11090*/  IMAD R2, R11, R14, R3 ;  /* 0x0000000e0b027224 */ /* 0x000fe400078e0203 */
[----:B-1----:R-:W-:-:S03]  /*110a0*/  VIADD R3, R12, 0xffffffe ;  /* 0x0ffffffe0c037836 */ /* 0x002fc60000000000 */
[----:B------:R-:W-:-:S03]  /*110b0*/  ISETP.GT.U32.AND P1, PT, R5, R2, PT ;  /* 0x000000020500720c */ /* 0x000fc60003f24070 */
[----:B------:R-:W0:Y:S10]  /*110c0*/  F2I.FTZ.U32.TRUNC.NTZ R3, R3 ;  /* 0x0000000300037305 */ /* 0x000e34000021f000 */
[----:B------:R-:W-:-:S02]  /*110d0*/  @!P1 IMAD.IADD R2, R2, 0x1, -R5 ;  /* 0x0000000102029824 */ /* 0x000fc400078e0a05 */
[----:B------:R-:W-:Y:S01]  /*110e0*/  @!P1 VIADD R11, R11, 0x1 ;  /* 0x000000010b0b9836 */ /* 0x000fe20000000000 */
[----:B------:R-:W-:Y:S02]  /*110f0*/  ISETP.NE.AND P1, PT, R7, RZ, PT ;  /* 0x000000ff0700720c */ /* 0x000fe40003f25270 */
[----:B------:R-:W-:Y:S01]  /*11100*/  ISETP.GE.U32.AND P0, PT, R2, R5, PT ;  /* 0x000000050200720c */ /* 0x000fe20003f06070 */
[----:B0-----:R-:W-:Y:S02]  /*11110*/  IMAD.MOV R5, RZ, RZ, -R3 ;  /* 0x000000ffff057224 */ /* 0x001fe400078e0a03 */
[----:B------:R-:W-:Y:S02]  /*11120*/  IMAD.MOV.U32 R2, RZ, RZ, RZ ;  /* 0x000000ffff027224 */ /* 0x000fe400078e00ff */
[----:B------:R-:W-:-:S04]  /*11130*/  IMAD R5, R5, R8, RZ ;  /* 0x0000000805057224 */ /* 0x000fc800078e02ff */
[----:B------:R-:W-:Y:S01]  /*11140*/  IMAD.HI.U32 R5, R3, R5, R2 ;  /* 0x0000000503057227 */ /* 0x000fe200078e0002 */
[----:B------:R-:W-:Y:S02]  /*11150*/  LOP3.LUT R2, R10, R7, RZ, 0x3c, !PT ;  /* 0x000000070a027212 */ /* 0x000fe400078e3cff */
[----:B------:R-:W-:Y:S01]  /*11160*/  IABS R3, R9 ;  /* 0x0000000900037213 */ /* 0x000fe20000000000 */
[----:B------:R-:W-:Y:S01]  /*11170*/  @P0 VIADD R11, R11, 0x1 ;  /* 0x000000010b0b0836 */ /* 0x000fe20000000000 */
[----:B------:R-:W-:-:S03]  /*11180*/  ISETP.GE.AND P2, PT, R2, RZ, PT ;  /* 0x000000ff0200720c */ /* 0x000fc60003f46270 */
[----:B------:R-:W-:-:S10]  /*11190*/  IMAD.MOV R3, RZ, RZ, -R3 ;  /* 0x000000ffff037224 */ /* 0x000fd400078e0a03 */
[----:B------:R-:W-:Y:S01]  /*111a0*/  @!P2 IMAD.MOV R11, RZ, RZ, -R11 ;  /* 0x000000ffff0ba224 */ /* 0x000fe200078e0a0b */
[----:B------:R-:W-:-:S04]  /*111b0*/  @!P1 LOP3.LUT R11, RZ, R7, RZ, 0x33, !PT ;  /* 0x00000007ff0b9212 */ /* 0x000fc800078e33ff */
[-C--:B------:R-:W-:Y:S01]  /*111c0*/  IABS R2, R11.reuse ;  /* 0x0000000b00027213 */ /* 0x080fe20000000000 */
[----:B------:R-:W-:-:S04]  /*111d0*/  IMAD R7, R7, R11, RZ ;  /* 0x0000000b07077224 */ /* 0x000fc800078e02ff */
[----:B------:R-:W-:-:S04]  /*111e0*/  IMAD.HI.U32 R5, R5, R2, RZ ;  /* 0x0000000205057227 */ /* 0x000fc800078e00ff */
[----:B------:R-:W-:Y:S01]  /*111f0*/  IMAD R3, R5, R3, R2 ;  /* 0x0000000305037224 */ /* 0x000fe200078e0202 */
[----:B------:R-:W-:-:S04]  /*11200*/  LOP3.LUT R2, R11, R9, RZ, 0x3c, !PT ;  /* 0x000000090b027212 */ /* 0x000fc800078e3cff */
[----:B------:R-:W-:Y:S02]  /*11210*/  ISETP.GT.U32.AND P1, PT, R8, R3, PT ;  /* 0x000000030800720c */ /* 0x000fe40003f24070 */
[----:B------:R-:W-:-:S11]  /*11220*/  ISETP.GE.AND P2, PT, R2, RZ, PT ;  /* 0x000000ff0200720c */ /* 0x000fd60003f46270 */
[----:B------:R-:W-:Y:S02]  /*11230*/  @!P1 IMAD.IADD R3, R3, 0x1, -R8 ;  /* 0x0000000103039824 */ /* 0x000fe400078e0a08 */
[----:B------:R-:W-:Y:S01]  /*11240*/  @!P1 VIADD R5, R5, 0x1 ;  /* 0x0000000105059836 */ /* 0x000fe20000000000 */
[----:B------:R-:W-:Y:S02]  /*11250*/  ISETP.NE.AND P1, PT, R9, RZ, PT ;  /* 0x000000ff0900720c */ /* 0x000fe40003f25270 */
[----:B------:R-:W-:-:S13]  /*11260*/  ISETP.GE.U32.AND P0, PT, R3, R8, PT ;  /* 0x000000080300720c */ /* 0x000fda0003f06070 */
[----:B------:R-:W-:-:S04]  /*11270*/  @P0 VIADD R5, R5, 0x1 ;  /* 0x0000000105050836 */ /* 0x000fc80000000000 */
[----:B------:R-:W-:Y:S01]  /*11280*/  @!P2 IMAD.MOV R5, RZ, RZ, -R5 ;  /* 0x000000ffff05a224 */ /* 0x000fe200078e0a05 */
[----:B------:R-:W-:-:S05]  /*11290*/  @!P1 LOP3.LUT R5, RZ, R9, RZ, 0x33, !PT ;  /* 0x00000009ff059212 */ /* 0x000fca00078e33ff */
[----:B------:R-:W-:-:S04]  /*112a0*/  IMAD.MOV R2, RZ, RZ, -R5 ;  /* 0x000000ffff027224 */ /* 0x000fc800078e0a05 */
[C---:B------:R-:W-:Y:S02]  /*112b0*/  IMAD R11, R9.reuse, R2, R11 ;  /* 0x00000002090b7224 */ /* 0x040fe400078e020b */
[----:B------:R-:W-:Y:S02]  /*112c0*/  IMAD R2, R9, 0x1000000, R5 ;  /* 0x0100000009027824 */ /* 0x000fe400078e0205 */
[----:B------:R-:W-:Y:S02]  /*112d0*/  IMAD.IADD R5, R10, 0x1, -R7 ;  /* 0x000000010a057824 */ /* 0x000fe400078e0a07 */
[----:B------:R-:W-:Y:S02]  /*112e0*/  IMAD R3, R11, 0x10000, R2 ;  /* 0x000100000b037824 */ /* 0x000fe400078e0202 */
[----:B------:R-:W-:Y:S01]  /*112f0*/  VIADD R2, R4, UR4 ;  /* 0x0000000404027c36 */ /* 0x000fe20008000000 */
[----:B------:R1:W-:Y:S04]  /*11300*/  STL [R1+0x4], R5 ;  /* 0x0000040501007387 */ /* 0x0003e80000100800 */
[----:B------:R1:W-:Y:S04]  /*11310*/  STL [R1+0xc], R2 ;  /* 0x00000c0201007387 */ /* 0x0003e80000100800 */
[----:B------:R1:W-:Y:S01]  /*11320*/  STL [R1+0x8], R3 ;  /* 0x0000080301007387 */ /* 0x0003e20000100800 */
[----:B------:R-:W-:Y:S05]  /*11330*/  BRA `(.L_x_237) ;  /* 0x0000000000107947 */ /* 0x000fea0003800000 */
.L_x_234:
[----:B------:R-:W-:Y:S01]  /*11340*/  IMAD.U32 R2, RZ, RZ, UR6 ;  /* 0x00000006ff027e24 */ /* 0x000fe2000f8e00ff */
[----:B------:R0:W-:Y:S04]  /*11350*/  STL [R1+0x4], RZ ;  /* 0x000004ff01007387 */ /* 0x0001e80000100800 */
[----:B------:R0:W-:Y:S04]  /*11360*/  STL [R1+0x8], RZ ;  /* 0x000008ff01007387 */ /* 0x0001e80000100800 */
[----:B------:R0:W-:Y:S02]  /*11370*/  STL [R1], R2 ;  /* 0x0000000201007387 */ /* 0x0001e40000100800 */
.L_x_237:
[----:B------:R-:W2:Y:S04]  /*11380*/  LDL R8, [R1] ;  /* 0x0000000001087983 */ /* 0x000ea80000100800 */
[----:B------:R-:W2:Y:S04]  /*11390*/  LDL R9, [R1+0x4] ;  /* 0x0000040001097983 */ /* 0x000ea80000100800 */
[----:B------:R-:W2:Y:S04]  /*113a0*/  LDL R10, [R1+0x8] ;  /* 0x00000800010a7983 */ /* 0x000ea80000100800 */
[----:B------:R-:W2:Y:S01]  /*113b0*/  LDL R11, [R1+0xc] ;  /* 0x00000c00010b7983 */ /* 0x000ea20000100800 */
[----:B------:R-:W-:-:S13]  /*113c0*/  ISETP.NE.AND P0, PT, R0, RZ, PT ;  /* 0x000000ff0000720c */ /* 0x000fda0003f05270 */
[----:B-1----:R-:W1:Y:S01]  /*113d0*/  @!P0 S2R R3, SR_CgaCtaId ;  /* 0x0000000000038919 */ /* 0x002e620000008800 */
[----:B------:R-:W-:-:S04]  /*113e0*/  @!P0 MOV R0, 0x400 ;  /* 0x0000040000008802 */ /* 0x000fc80000000f00 */
[----:B-1----:R-:W-:-:S05]  /*113f0*/  @!P0 LEA R0, R3, R0, 0x18 ;  /* 0x0000000003008211 */ /* 0x002fca00078ec0ff */
[----:B--2---:R1:W-:Y:S01]  /*11400*/  @!P0 STS.128 [R0+0x388d0], R8 ;  /* 0x0388d00800008388 */ /* 0x0043e20000000c00 */
[----:B------:R-:W-:Y:S06]  /*11410*/  BAR.ARV 0x5, 0x180 ;  /* 0x0146000000007b1d */ /* 0x000fec0000002000 */
.L_x_232:
[----:B01----:R-:W3:Y:S01]  /*11420*/  LDL R0, [R1+0xc] ;  /* 0x00000c0001007983 */ /* 0x003ee20000100800 */
[----:B------:R-:W-:Y:S01]  /*11430*/  ULDC UR4, c[0x0][0xc3c] ;  /* 0x00030f0000047ab9 */ /* 0x000fe20000000800 */
[----:B------:R-:W-:Y:S02]  /*11440*/  IMAD.MOV.U32 R19, RZ, RZ, RZ ;  /* 0x000000ffff137224 */ /* 0x000fe400078e00ff */
[----:B------:R0:W-:Y:S01]  /*11450*/  STL [R1+0x48], RZ ;  /* 0x000048ff01007387 */ /* 0x0001e20000100800 */
[----:B---3--:R-:W-:Y:S01]  /*11460*/  ISETP.GE.AND P0, PT, R0, UR4, PT ;  /* 0x0000000400007c0c */ /* 0x008fe2000bf06270 */
[----:B------:R-:W-:-:S05]  /*11470*/  IMAD.MOV.U32 R0, RZ, RZ, 0x1 ;  /* 0x00000001ff007424 */ /* 0x000fca00078e00ff */
[----:B------:R0:W-:Y:S07]  /*11480*/  STL [R1+0x14], R0 ;  /* 0x0000140001007387 */ /* 0x0001ee0000100800 */
[----:B------:R-:W-:Y:S05]  /*11490*/  @P0 BRA `(.L_x_238) ;  /* 0x0000006400100947 */ /* 0x000fea0003800000 */
[----:B------:R-:W1:Y:S01]  /*114a0*/  S2UR UR5, SR_CgaCtaId ;  /* 0x00000000000579c3 */ /* 0x000e620000008800 */
[C---:B0-----:R-:W-:Y:S01]  /*114b0*/  IMAD.SHL.U32 R0, R6.reuse, 0x8, RZ ;  /* 0x0000000806007824 */ /* 0x041fe200078e00ff */
[----:B------:R-:W-:Y:S01]  /*114c0*/  LOP3.LUT R4, R6, 0x7f, RZ, 0xc0, !PT ;  /* 0x0000007f06047812 */ /* 0x000fe200078ec0ff */
[----:B------:R-:W-:Y:S01]  /*114d0*/  UMOV UR4, 0x400 ;  /* 0x0000040000047882 */ /* 0x000fe20000000000 */
[----:B------:R-:W-:Y:S01]  /*114e0*/  BSSY B8, `(.L_x_238) ;  /* 0x000063f000087945 */ /* 0x000fe20003800000 */
[----:B------:R-:W-:Y:S01]  /*114f0*/  IMAD.MOV.U32 R19, RZ, RZ, RZ ;  /* 0x000000ffff137224 */ /* 0x000fe200078e00ff */
[----:B------:R-:W-:Y:S01]  /*11500*/  LOP3.LUT R3, R0, 0x1f8, RZ, 0xc0, !PT ;  /* 0x000001f800037812 */ /* 0x000fe200078ec0ff */
[----:B------:R-:W-:Y:S01]  /*11510*/  IMAD.SHL.U32 R2, R4, 0x8, RZ ;  /* 0x0000000804027824 */ /* 0x000fe200078e00ff */
[----:B------:R-:W-:Y:S01]  /*11520*/  LOP3.LUT R0, R0, 0x38, RZ, 0xc0, !PT ;  /* 0x0000003800007812 */ /* 0x000fe200078ec0ff */
[----:B------:R-:W-:Y:S01]  /*11530*/  ULDC UR38, c[0x0][0xc] ;  /* 0x0000030000267ab9 */ /* 0x000fe20000000800 */
[----:B------:R-:W-:Y:S01]  /*11540*/  LOP3.LUT R3, R3, 0x38, R6, 0x78, !PT ;  /* 0x0000003803037812 */ /* 0x000fe200078e7806 */
[----:B------:R-:W-:Y:S01]  /*11550*/  IMAD.SHL.U32 R6, R6, 0x10, RZ ;  /* 0x0000001006067824 */ /* 0x000fe200078e00ff */
[----:B------:R-:W-:-:S02]  /*11560*/  ULDC.64 UR36, c[0x0][0x198] ;  /* 0x0000660000247ab9 */ /* 0x000fc40000000a00 */
[----:B------:R-:W-:Y:S02]  /*11570*/  LOP3.LUT R3, R3, 0x200, R2, 0xf8, !PT ;  /* 0x0000020003037812 */ /* 0x000fe400078ef802 */
[----:B------:R-:W-:-:S04]  /*11580*/  SHF.R.U32.HI R2, RZ, 0x3, R4 ;  /* 0x00000003ff027819 */ /* 0x000fc80000011604 */
[----:B------:R-:W-:Y:S01]  /*11590*/  LOP3.LUT R4, R2, 0x70, R6, 0xf8, !PT ;  /* 0x0000007002047812 */ /* 0x000fe200078ef806 */
[----:B------:R-:W-:Y:S01]  /*115a0*/  IMAD.MOV.U32 R2, RZ, RZ, 0x1 ;  /* 0x00000001ff027424 */ /* 0x000fe200078e00ff */
[----:B-1----:R-:W-:-:S06]  /*115b0*/  ULEA UR4, UR5, UR4, 0x18 ;  /* 0x0000000405047291 */ /* 0x002fcc000f8ec03f */
[----:B------:R-:W-:-:S04]  /*115c0*/  IMAD.U32 R18, RZ, RZ, UR4 ;  /* 0x00000004ff127e24 */ /* 0x000fc8000f8e00ff */
[----:B------:R-:W-:-:S05]  /*115d0*/  IMAD R3, R3, 0x2, R18 ;  /* 0x0000000203037824 */ /* 0x000fca00078e0212 */
[----:B------:R0:W-:Y:S04]  /*115e0*/  STL [R1+0x24], R3 ;  /* 0x0000240301007387 */ /* 0x0001e80000100800 */
[----:B------:R1:W-:Y:S04]  /*115f0*/  STL [R1+0x14], R2 ;  /* 0x0000140201007387 */ /* 0x0003e80000100800 */
[----:B------:R3:W-:Y:S01]  /*11600*/  STL [R1+0x48], RZ ;  /* 0x000048ff01007387 */ /* 0x0007e20000100800 */
[C---:B0-----:R-:W-:Y:S02]  /*11610*/  LOP3.LUT R3, R0.reuse, 0x40, RZ, 0xfc, !PT ;  /* 0x0000004000037812 */ /* 0x041fe400078efcff */
[----:B-1----:R-:W-:-:S02]  /*11620*/  LOP3.LUT R2, R0, 0x80, RZ, 0xfc, !PT ;  /* 0x0000008000027812 */ /* 0x002fc400078efcff */
[----:B---3--:R-:W-:-:S07]  /*11630*/  LOP3.LUT R0, R0, 0xc0, RZ, 0xfc, !PT ;  /* 0x000000c000007812 */ /* 0x008fce00078efcff */
.L_x_351:
[----:B------:R-:W3:Y:S01]  /*11640*/  LDL R0, [R1+0xc] ;  /* 0x00000c0001007983 */ /* 0x000ee20000100800 */
[----:B------:R-:W3:Y:S01]  /*11650*/  LDC.64 R2, c[0x0][0xc88] ;  /* 0x00032200ff027b82 */ /* 0x000ee20000000a00 */
[----:B------:R-:W-:Y:S01]  /*11660*/  ULDC.64 UR4, c[0x0][0x208] ;  /* 0x0000820000047ab9 */ /* 0x000fe20000000a00 */
[----:B---3--:R-:W-:-:S05]  /*11670*/  IMAD.WIDE R2, R0, 0x4, R2 ;  /* 0x0000000400027825 */ /* 0x008fca00078e0202 */
[----:B--2---:R-:W2:Y:S01]  /*11680*/  LDG.E R10, desc[UR4][R2.64] ;  /* 0x00000004020a7981 */ /* 0x004ea2000c1e1900 */
[----:B------:R-:W-:Y:S05]  /*11690*/  YIELD ;  /* 0x0000000000007946 */ /* 0x000fea0003800000 */
[----:B------:R-:W-:Y:S01]  /*116a0*/  ULDC.64 UR4, c[0x0][0xa28] ;  /* 0x00028a0000047ab9 */ /* 0x000fe20000000a00 */
[----:B------:R-:W-:Y:S01]  /*116b0*/  IMAD.MOV.U32 R0, RZ, RZ, RZ ;  /* 0x000000ffff007224 */ /* 0x000fe200078e00ff */
[----:B------:R-:W-:Y:S01]  /*116c0*/  ISETP.NE.U32.AND P0, PT, RZ, UR4, PT ;  /* 0x00000004ff007c0c */ /* 0x000fe2000bf05070 */
[----:B------:R-:W-:Y:S01]  /*116d0*/  ULDC.64 UR10, c[0x0][0x208] ;  /* 0x00008200000a7ab9 */ /* 0x000fe20000000a00 */
[----:B-1----:R-:W-:Y:S01]  /*116e0*/  IMAD.MOV.U32 R6, RZ, RZ, RZ ;  /* 0x000000ffff067224 */ /* 0x002fe200078e00ff */
[----:B------:R-:W-:Y:S01]  /*116f0*/  ULDC.64 UR6, c[0x0][0xa18] ;  /* 0x0002860000067ab9 */ /* 0x000fe20000000a00 */
[----:B------:R-:W-:Y:S01]  /*11700*/  ISETP.NE.AND.EX P0, PT, RZ, UR5, PT, P0 ;  /* 0x00000005ff007c0c */ /* 0x000fe2000bf05300 */
[----:B------:R-:W-:Y:S01]  /*11710*/  ULDC.64 UR8, c[0x0][0xa08] ;  /* 0x0002820000087ab9 */ /* 0x000fe20000000a00 */
[----:B--2---:R-:W-:Y:S01]  /*11720*/  SHF.R.S32.HI R4, RZ, 0x1f, R10 ;  /* 0x0000001fff047819 */ /* 0x004fe2000001140a */
[----:B------:R-:W-:-:S10]  /*11730*/  IMAD.SHL.U32 R17, R10, 0x4, RZ ;  /* 0x000000040a117824 */ /* 0x000fd400078e00ff */
[C---:B------:R-:W-:Y:S01]  /*11740*/  @P0 LEA R2, P1, R10.reuse, UR4, 0x2 ;  /* 0x000000040a020c11 */ /* 0x040fe2000f8210ff */
[----:B------:R-:W-:Y:S03]  /*11750*/  STL [R1+0x2c], R10 ;  /* 0x00002c0a01007387 */ /* 0x000fe60000100800 */
[C-C-:B------:R-:W-:Y:S01]  /*11760*/  @P0 LEA.HI.X R3, R10.reuse, UR5, R4.reuse, 0x2, P1 ;  /* 0x000000050a030c11 */ /* 0x140fe200088f1404 */
[----:B------:R-:W-:Y:S01]  /*11770*/  ULDC.64 UR4, c[0x0][0xa00] ;  /* 0x0002800000047ab9 */ /* 0x000fe20000000a00 */
[----:B------:R-:W-:Y:S01]  /*11780*/  SHF.L.U64.HI R9, R10, 0x2, R4 ;  /* 0x000000020a097819 */ /* 0x000fe20000010204 */
[----:B0-----:R0:W-:Y:S01]  /*11790*/  STL [R1+0x3c], R4 ;  /* 0x00003c0401007387 */ /* 0x0011e20000100800 */
[----:B------:R-:W-:-:S03]  /*117a0*/  ISETP.NE.U32.AND P1, PT, RZ, UR4, PT ;  /* 0x00000004ff007c0c */ /* 0x000fc6000bf25070 */
[----:B------:R1:W5:Y:S01]  /*117b0*/  @P0 LDG.E R0, desc[UR10][R2.64] ;  /* 0x0000000a02000981 */ /* 0x000362000c1e1900 */
[----:B------:R-:W-:Y:S01]  /*117c0*/  ISETP.NE.AND.EX P1, PT, RZ, UR5, PT, P1 ;  /* 0x00000005ff007c0c */ /* 0x000fe2000bf25310 */
[----:B------:R-:W-:Y:S01]  /*117d0*/  IMAD.MOV.U32 R8, RZ, RZ, RZ ;  /* 0x000000ffff087224 */ /* 0x000fe200078e00ff */
[----:B------:R-:W-:Y:S01]  /*117e0*/  ISETP.NE.U32.AND P2, PT, RZ, UR6, PT ;  /* 0x00000006ff007c0c */ /* 0x000fe2000bf45070 */
[----:B------:R-:W-:Y:S01]  /*117f0*/  STL [R1+0x1c], R9 ;  /* 0x00001c0901007387 */ /* 0x000fe20000100800 */
[----:B------:R-:W-:Y:S02]  /*11800*/  ISETP.NE.U32.AND P0, PT, RZ, UR8, PT ;  /* 0x00000008ff007c0c */ /* 0x000fe4000bf05070 */
[C---:B0-----:R-:W-:Y:S02]  /*11810*/  IADD3 R4, P4, R17.reuse, UR8, RZ ;  /* 0x0000000811047c10 */ /* 0x041fe4000ff9e0ff */
[----:B-1----:R-:W-:Y:S02]  /*11820*/  IADD3 R2, P3, R17, UR4, RZ ;  /* 0x0000000411027c10 */ /* 0x002fe4000ff7e0ff */
[----:B------:R-:W-:-:S02]  /*11830*/  ISETP.NE.AND.EX P2, PT, RZ, UR7, PT, P2 ;  /* 0x00000007ff007c0c */ /* 0x000fc4000bf45320 */
[C---:B------:R-:W-:Y:S02]  /*11840*/  IADD3.X R3, R9.reuse, UR5, RZ, P3, !PT ;  /* 0x0000000509037c10 */ /* 0x040fe40009ffe4ff */
[----:B------:R-:W-:Y:S02]  /*11850*/  ISETP.NE.AND.EX P0, PT, RZ, UR9, PT, P0 ;  /* 0x00000009ff007c0c */ /* 0x000fe4000bf05300 */
[----:B------:R-:W-:Y:S01]  /*11860*/  IADD3.X R5, R9, UR9, RZ, P4, !PT ;  /* 0x0000000909057c10 */ /* 0x000fe2000a7fe4ff */
[----:B------:R-:W2:Y:S01]  /*11870*/  @P1 LDG.E R6, desc[UR10][R2.64] ;  /* 0x0000000a02061981 */ /* 0x000ea2000c1e1900 */
[----:B------:R-:W-:Y:S02]  /*11880*/  ULDC UR4, c[0x0][0x288] ;  /* 0x0000a20000047ab9 */ /* 0x000fe40000000800 */
[----:B------:R-:W-:Y:S01]  /*11890*/  IMAD.U32 R11, RZ, RZ, UR4 ;  /* 0x00000004ff0b7e24 */ /* 0x000fe2000f8e00ff */
[----:B------:R-:W-:-:S06]  /*118a0*/  ULDC.64 UR4, c[0x0][0x418] ;  /* 0x0001060000047ab9 */ /* 0x000fcc0000000a00 */
[----:B------:R-:W5:Y:S04]  /*118b0*/  @P0 LDG.E R8, desc[UR10][R4.64] ;  /* 0x0000000a04080981 */ /* 0x000f68000c1e1900 */
[----:B--2---:R0:W-:Y:S02]  /*118c0*/  STL [R1+0x30], R6 ;  /* 0x0000300601007387 */ /* 0x0041e40000100800 */
[----:B0-----:R-:W-:-:S04]  /*118d0*/  @P2 IADD3 R6, P3, R17, UR6, RZ ;  /* 0x0000000611062c10 */ /* 0x001fc8000ff7e0ff */
[----:B------:R-:W-:-:S05]  /*118e0*/  @P2 IADD3.X R7, R9, UR7, RZ, P3, !PT ;  /* 0x0000000709072c10 */ /* 0x000fca0009ffe4ff */
[----:B------:R0:W2:Y:S01]  /*118f0*/  @P2 LDG.E R11, desc[UR10][R6.64] ;  /* 0x0000000a060b2981 */ /* 0x0000a2000c1e1900 */
[----:B------:R-:W-:-:S03]  /*11900*/  UISETP.NE.U32.AND UP0, UPT, UR4, URZ, UPT ;  /* 0x0000003f0400728c */ /* 0x000fc6000bf05070 */
[----:B------:R-:W-:Y:S01]  /*11910*/  ULDC UR4, c[0x0][0x424] ;  /* 0x0001090000047ab9 */ /* 0x000fe20000000800 */
[----:B------:R-:W-:-:S03]  /*11920*/  UISETP.NE.AND.EX UP0, UPT, UR5, URZ, UPT, UP0 ;  /* 0x0000003f0500728c */ /* 0x000fc6000bf05300 */
[----:B------:R-:W-:Y:S01]  /*11930*/  ULDC UR5, c[0x0][0x2f0] ;  /* 0x0000bc0000057ab9 */ /* 0x000fe20000000800 */
[----:B------:R-:W-:-:S04]  /*11940*/  USEL UR4, UR4, 0x1, UP0 ;  /* 0x0000000104047887 */ /* 0x000fc80008000000 */
[----:B------:R-:W-:-:S06]  /*11950*/  UIMAD UR4, UR4, UR5, URZ ;  /* 0x00000005040472a4 */ /* 0x000fcc000f8e023f */
[----:B0-----:R-:W-:Y:S01]  /*11960*/  IMAD.U32 R6, RZ, RZ, UR4 ;  /* 0x00000004ff067e24 */ /* 0x001fe2000f8e00ff */
[----:B--2---:R0:W-:Y:S01]  /*11970*/  STL [R1+0x40], R11 ;  /* 0x0000400b01007387 */ /* 0x0041e20000100800 */
[----:B------:R-:W-:Y:S05]  /*11980*/  @P2 BRA `(.L_x_239) ;  /* 0x0000000000182947 */ /* 0x000fea0003800000 */
[----:B------:R-:W-:Y:S05]  /*11990*/  @!P1 BRA `(.L_x_239) ;  /* 0x0000000000149947 */ /* 0x000fea0003800000 */
[----:B------:R-:W-:Y:S02]  /*119a0*/  ULDC.64 UR4, c[0x0][0x208] ;  /* 0x0000820000047ab9 */ /* 0x000fe40000000a00 */
[----:B------:R-:W2:Y:S04]  /*119b0*/  LDG.E R7, desc[UR4][R2.64] ;  /* 0x0000000402077981 */ /* 0x000ea8000c1e1900 */
[----:B------:R-:W2:Y:S02]  /*119c0*/  LDG.E R2, desc[UR4][R2.64+0x4] ;  /* 0x0000040402027981 */ /* 0x000ea4000c1e1900 */
[----:B--2---:R-:W-:-:S05]  /*119d0*/  IMAD.IADD R2, R2, 0x1, -R7 ;  /* 0x0000000102027824 */ /* 0x004fca00078e0a07 */
[----:B------:R1:W-:Y:S02]  /*119e0*/  STL [R1+0x40], R2 ;  /* 0x0000400201007387 */ /* 0x0003e40000100800 */
.L_x_239:
[----:B------:R-:W1:Y:S01]  /*119f0*/  LDL.LU R7, [R1+0x8] ;  /* 0x0000080001077983 */ /* 0x000e620000300800 */
[----:B------:R-:W-:Y:S02]  /*11a00*/  ULDC.64 UR4, c[0x0][0xa20] ;  /* 0x0002880000047ab9 */ /* 0x000fe40000000a00 */
[----:B------:R-:W-:-:S04]  /*11a10*/  ISETP.NE.U32.AND P1, PT, RZ, UR4, PT ;  /* 0x00000004ff007c0c */ /* 0x000fc8000bf25070 */
[----:B------:R-:W-:Y:S02]  /*11a20*/  ISETP.NE.AND.EX P1, PT, RZ, UR5, PT, P1 ;  /* 0x00000005ff007c0c */ /* 0x000fe4000bf25310 */
[C---:B-1----:R-:W-:Y:S02]  /*11a30*/  LOP3.LUT R2, R7.reuse, 0xff000000, RZ, 0xc0, !PT ;  /* 0xff00000007027812 */ /* 0x042fe400078ec0ff */
[C---:B------:R-:W-:Y:S02]  /*11a40*/  LOP3.LUT R3, R7.reuse, 0xff0000, RZ, 0xc0, !PT ;  /* 0x00ff000007037812 */ /* 0x040fe400078ec0ff */
[----:B------:R-:W-:Y:S02]  /*11a50*/  SHF.R.U32.HI R2, RZ, 0x8, R2 ;  /* 0x00000008ff027819 */ /* 0x000fe40000011602 */
[----:B------:R-:W-:Y:S01]  /*11a60*/  LOP3.LUT R16, R7, 0xffff, RZ, 0xc0, !PT ;  /* 0x0000ffff07107812 */ /* 0x000fe200078ec0ff */
[----:B-----5:R-:W-:Y:S01]  /*11a70*/  IMAD.IADD R7, R8, 0x1, R0 ;  /* 0x0000000108077824 */ /* 0x020fe200078e0200 */
[----:B------:R-:W-:Y:S01]  /*11a80*/  LEA.HI R2, R3, R2, RZ, 0x10 ;  /* 0x0000000203027211 */ /* 0x000fe200078f80ff */
[----:B------:R-:W-:-:S05]  /*11a90*/  IMAD.MOV.U32 R3, RZ, RZ, R10 ;  /* 0x000000ffff037224 */ /* 0x000fca00078e000a */
[----:B------:R1:W-:Y:S04]  /*11aa0*/  STL [R1+0x10], R3 ;  /* 0x0000100301007387 */ /* 0x0003e80000100800 */
[----:B------:R1:W-:Y:S01]  /*11ab0*/  STL [R1+0x18], R7 ;  /* 0x0000180701007387 */ /* 0x0003e20000100800 */
[----:B------:R-:W-:Y:S05]  /*11ac0*/  @!P1 BRA `(.L_x_240) ;  /* 0x0000000000149947 */ /* 0x000fea0003800000 */
[----:B------:R-:W-:Y:S01]  /*11ad0*/  IADD3 R6, P0, R17, UR4, RZ ;  /* 0x0000000411067c10 */ /* 0x000fe2000ff1e0ff */
[----:B------:R-:W-:-:S03]  /*11ae0*/  ULDC.64 UR6, c[0x0][0x208] ;  /* 0x0000820000067ab9 */ /* 0x000fc60000000a00 */
[----:B-1----:R-:W-:-:S05]  /*11af0*/  IADD3.X R7, R9, UR5, RZ, P0, !PT ;  /* 0x0000000509077c10 */ /* 0x002fca00087fe4ff */
[----:B------:R2:W5:Y:S01]  /*11b00*/  LDG.E R6, desc[UR6][R6.64] ;  /* 0x0000000606067981 */ /* 0x000562000c1e1900 */
[----:B------:R-:W-:Y:S05]  /*11b10*/  BRA `(.L_x_241) ;  /* 0x0000000000147947 */ /* 0x000fea0003800000 */
.L_x_240:
[----:B------:R-:W-:Y:S05]  /*11b20*/  @!P0 BRA `(.L_x_241) ;  /* 0x0000000000108947 */ /* 0x000fea0003800000 */
[----:B------:R-:W-:Y:S02]  /*11b30*/  ULDC.64 UR4, c[0x0][0x208] ;  /* 0x0000820000047ab9 */ /* 0x000fe40000000a00 */
[----:B------:R-:W2:Y:S04]  /*11b40*/  LDG.E R6, desc[UR4][R4.64] ;  /* 0x0000000404067981 */ /* 0x000ea8000c1e1900 */
[----:B------:R-:W2:Y:S02]  /*11b50*/  LDG.E R4, desc[UR4][R4.64+0x4] ;  /* 0x0000040404047981 */ /* 0x000ea4000c1e1900 */
[----:B--2---:R-:W-:-:S07]  /*11b60*/  IMAD.IADD R6, R4, 0x1, -R6 ;  /* 0x0000000104067824 */ /* 0x004fce00078e0a06 */
.L_x_241:
[----:B-----5:R-:W-:Y:S01]  /*11b70*/  IMAD.IADD R6, R6, 0x1, -R0 ;  /* 0x0000000106067824 */ /* 0x020fe200078e0a00 */
[----:B------:R-:W-:Y:S01]  /*11b80*/  LOP3.LUT R9, R2, 0xff, RZ, 0xc0, !PT ;  /* 0x000000ff02097812 */ /* 0x000fe200078ec0ff */
[----:B------:R-:W-:Y:S01]  /*11b90*/  IMAD.MOV.U32 R4, RZ, RZ, RZ ;  /* 0x000000ffff047224 */ /* 0x000fe200078e00ff */
[----:B------:R-:W-:Y:S01]  /*11ba0*/  BSSY B0, `(.L_x_242) ;  /* 0x000002a000007945 */ /* 0x000fe20003800000 */
[C---:B------:R-:W-:Y:S01]  /*11bb0*/  VIADD R0, R6.reuse, 0x4f ;  /* 0x0000004f06007836 */ /* 0x040fe20000000000 */
[----:B------:R-:W-:Y:S01]  /*11bc0*/  ISETP.GE.AND P0, PT, R6, 0x1, PT ;  /* 0x000000010600780c */ /* 0x000fe20003f06270 */
[----:B------:R-:W-:Y:S01]  /*11bd0*/  IMAD.MOV.U32 R10, RZ, RZ, R4 ;  /* 0x000000ffff0a7224 */ /* 0x000fe200078e0004 */
[----:B------:R3:W-:Y:S01]  /*11be0*/  STL [R1+0x34], R4 ;  /* 0x0000340401007387 */ /* 0x0007e20000100800 */
[----:B------:R-:W-:-:S05]  /*11bf0*/  IMAD.HI R0, R0, 0x66666667, RZ ;  /* 0x6666666700007827 */ /* 0x000fca00078e02ff */
[----:B-1----:R-:W-:-:S04]  /*11c00*/  SHF.R.U32.HI R3, RZ, 0x1f, R0 ;  /* 0x0000001fff037819 */ /* 0x002fc80000011600 */
[----:B------:R-:W-:-:S05]  /*11c10*/  LEA.HI.SX32 R8, R0, R3, 0x1b ;  /* 0x0000000300087211 */ /* 0x000fca00078fdaff */
[----:B------:R3:W-:Y:S04]  /*11c20*/  STL [R1+0x44], R8 ;  /* 0x0000440801007387 */ /* 0x0007e80000100800 */
[----:B------:R3:W-:Y:S01]  /*11c30*/  STL [R1+0x58], R9 ;  /* 0x0000580901007387 */ /* 0x0007e20000100800 */
[----:B------:R-:W-:Y:S05]  /*11c40*/  @!P0 BRA `(.L_x_243) ;  /* 0x00000000007c8947 */ /* 0x000fea0003800000 */
[----:B------:R-:W-:-:S04]  /*11c50*/  SHF.R.U32.HI R0, RZ, 0x10, R2 ;  /* 0x00000010ff007819 */ /* 0x000fc80000011602 */
[----:B------:R-:W-:-:S13]  /*11c60*/  ISETP.NE.AND P0, PT, R0, RZ, PT ;  /* 0x000000ff0000720c */ /* 0x000fda0003f05270 */
[----:B------:R-:W3:Y:S02]  /*11c70*/  @!P0 LDC R0, c[0x0][0x9f0] ;  /* 0x00027c00ff008b82 */ /* 0x000ee40000000800 */
[----:B---3--:R-:W-:-:S04]  /*11c80*/  IABS R4, R0 ;  /* 0x0000000000047213 */ /* 0x008fc80000000000 */
[----:B------:R-:W1:Y:S08]  /*11c90*/  I2F.RP R2, R4 ;  /* 0x0000000400027306 */ /* 0x000e700000209400 */
[----:B-1----:R-:W1:Y:S02]  /*11ca0*/  MUFU.RCP R2, R2 ;  /* 0x0000000200027308 */ /* 0x002e640000001000 */
[----:B-1----:R-:W-:-:S06]  /*11cb0*/  VIADD R2, R2, 0xffffffe ;  /* 0x0ffffffe02027836 */ /* 0x002fcc0000000000 */
[----:B------:R-:W1:Y:S02]  /*11cc0*/  F2I.FTZ.U32.TRUNC.NTZ R3, R2 ;  /* 0x0000000200037305 */ /* 0x000e64000021f000 */
[----:B-1----:R-:W-:-:S04]  /*11cd0*/  IMAD.MOV R2, RZ, RZ, -R3 ;  /* 0x000000ffff027224 */ /* 0x002fc800078e0a03 */
[----:B------:R-:W-:Y:S02]  /*11ce0*/  IMAD R5, R2, R4, RZ ;  /* 0x0000000402057224 */ /* 0x000fe400078e02ff */
[----:B------:R-:W-:-:S04]  /*11cf0*/  IMAD.MOV.U32 R2, RZ, RZ, RZ ;  /* 0x000000ffff027224 */ /* 0x000fc800078e00ff */
[----:B--2---:R-:W-:Y:S01]  /*11d00*/  IMAD.HI.U32 R7, R3, R5, R2 ;  /* 0x0000000503077227 */ /* 0x004fe200078e0002 */
[----:B------:R-:W-:Y:S02]  /*11d10*/  IABS R2, R0 ;  /* 0x0000000000027213 */ /* 0x000fe40000000000 */
[----:B------:R-:W-:-:S03]  /*11d20*/  IADD3 R5, R0, -0x1, R8 ;  /* 0xffffffff00057810 */ /* 0x000fc60007ffe008 */
[----:B------:R-:W-:Y:S01]  /*11d30*/  IMAD.MOV R2, RZ, RZ, -R2 ;  /* 0x000000ffff027224 */ /* 0x000fe200078e0a02 */
[----:B------:R-:W-:Y:S02]  /*11d40*/  IABS R3, R5 ;  /* 0x0000000500037213 */ /* 0x000fe40000000000 */
[----:B------:R-:W-:Y:S01]  /*11d50*/  LOP3.LUT R5, R5, R0, RZ, 0x3c, !PT ;  /* 0x0000000005057212 */ /* 0x000fe200078e3cff */
[----:B------:R-:W-:Y:S02]  /*11d60*/  IMAD.MOV.U32 R6, RZ, RZ, R2 ;  /* 0x000000ffff067224 */ /* 0x000fe400078e0002 */
[----:B------:R-:W-:Y:S01]  /*11d70*/  IMAD.HI.U32 R2, R7, R3, RZ ;  /* 0x0000000307027227 */ /* 0x000fe200078e00ff */
[----:B------:R-:W-:-:S03]  /*11d80*/  ISETP.GE.AND P2, PT, R5, RZ, PT ;  /* 0x000000ff0500720c */ /* 0x000fc60003f46270 */
[----:B------:R-:W-:-:S05]  /*11d90*/  IMAD R3, R2, R6, R3 ;  /* 0x0000000602037224 */ /* 0x000fca00078e0203 */
[----:B------:R-:W-:-:S13]  /*11da0*/  ISETP.GT.U32.AND P1, PT, R4, R3, PT ;  /* 0x000000030400720c */ /* 0x000fda0003f24070 */
[----:B------:R-:W-:Y:S02]  /*11db0*/  @!P1 IMAD.IADD R3, R3, 0x1, -R4 ;  /* 0x0000000103039824 */ /* 0x000fe400078e0a04 */
[----:B------:R-:W-:Y:S01]  /*11dc0*/  @!P1 VIADD R2, R2, 0x1 ;  /* 0x0000000102029836 */ /* 0x000fe20000000000 */
[----:B------:R-:W-:Y:S02]  /*11dd0*/  ISETP.NE.AND P1, PT, R0, RZ, PT ;  /* 0x000000ff0000720c */ /* 0x000fe40003f25270 */
[----:B------:R-:W-:-:S13]  /*11de0*/  ISETP.GE.U32.AND P0, PT, R3, R4, PT ;  /* 0x000000040300720c */ /* 0x000fda0003f06070 */
[----:B------:R-:W-:-:S04]  /*11df0*/  @P0 VIADD R2, R2, 0x1 ;  /* 0x0000000102020836 */ /* 0x000fc80000000000 */
[----:B------:R-:W-:Y:S01]  /*11e00*/  @!P2 IMAD.MOV R2, RZ, RZ, -R2 ;  /* 0x000000ffff02a224 */ /* 0x000fe200078e0a02 */
[----:B------:R-:W-:-:S05]  /*11e10*/  @!P1 LOP3.LUT R2, RZ, R0, RZ, 0x33, !PT ;  /* 0x00000000ff029212 */ /* 0x000fca00078e33ff */
[----:B------:R-:W-:-:S05]  /*11e20*/  IMAD.MOV.U32 R10, RZ, RZ, R2 ;  /* 0x000000ffff0a7224 */ /* 0x000fca00078e0002 */
[----:B------:R1:W-:Y:S02]  /*11e30*/  STL [R1+0x34], R10 ;  /* 0x0000340a01007387 */ /* 0x0003e40000100800 */
.L_x_243:
[----:B------:R-:W-:Y:S05]  /*11e40*/  BSYNC B0 ;  /* 0x0000000000007941 */ /* 0x000fea0003800000 */
.L_x_242:
[----:B------:R-:W-:Y:S01]  /*11e50*/  IMAD.MOV.U32 R0, RZ, RZ, R10 ;  /* 0x000000ffff007224 */ /* 0x000fe200078e000a */
[----:B------:R-:W-:Y:S03]  /*11e60*/  BSSY B7, `(.L_x_244) ;  /* 0x00004ca000077945 */ /* 0x000fe60003800000 */
[----:B------:R-:W-:-:S05]  /*11e70*/  IMAD R2, R9, R0, RZ ;  /* 0x0000000009027224 */ /* 0x000fca00078e02ff */
[----:B------:R-:W-:Y:S01]  /*11e80*/  VIADDMNMX R0, R2, R0, R8, PT ;  /* 0x0000000002007246 */ /* 0x000fe20003800108 */
[----:B------:R4:W-:Y:S03]  /*11e90*/  STL [R1+0x28], R2 ;  /* 0x0000280201007387 */ /* 0x0009e60000100800 */
[----:B------:R-:W-:Y:S01]  /*11ea0*/  ISETP.GT.AND P0, PT, R0, R2, PT ;  /* 0x000000020000720c */ /* 0x000fe20003f04270 */
[----:B------:R4:W-:-:S12]  /*11eb0*/  STL [R1+0x38], R0 ;  /* 0x0000380001007387 */ /* 0x0009d80000100800 */
[----:B----4-:R-:W-:Y:S05]  /*11ec0*/  @P0 BRA `(.L_x_245) ;  /* 0x00000000004c0947 */ /* 0x010fea0003800000 */
[----:B------:R-:W4:Y:S02]  /*11ed0*/  S2R R0, SR_TID.X ;  /* 0x0000000000007919 */ /* 0x000f240000002100 */
[----:B----4-:R-:W-:-:S04]  /*11ee0*/  LOP3.LUT R0, R0, 0x7f, RZ, 0xc0, !PT ;  /* 0x0000007f00007812 */ /* 0x010fc800078ec0ff */
[----:B------:R-:W-:-:S13]  /*11ef0*/  ISETP.NE.AND P0, PT, R0, RZ, PT ;  /* 0x000000ff0000720c */ /* 0x000fda0003f05270 */
[----:B------:R-:W-:Y:S05]  /*11f00*/  @P0 BRA `(.L_x_246) ;  /* 0x0000004800fc0947 */ /* 0x000fea0003800000 */
[----:B------:R-:W4:Y:S01]  /*11f10*/  S2R R3, SR_LANEID ;  /* 0x0000000000037919 */ /* 0x000f220000000000 */
[----:B------:R-:W-:Y:S01]  /*11f20*/  VOTEU.ANY UR4, UPT, PT ;  /* 0x0000000000047886 */ /* 0x000fe200038e0100 */
[----:B------:R-:W-:Y:S01]  /*11f30*/  ULDC.64 UR6, c[0x0][0x208] ;  /* 0x0000820000067ab9 */ /* 0x000fe20000000a00 */
[----:B------:R-:W4:Y:S08]  /*11f40*/  FLO.U32 R0, UR4 ;  /* 0x0000000400007d00 */ /* 0x000f3000080e0000 */
[----:B------:R-:W5:Y:S01]  /*11f50*/  POPC R5, UR4 ;  /* 0x0000000400057d09 */ /* 0x000f620008000000 */
[----:B----4-:R-:W-:-:S02]  /*11f60*/  ISETP.EQ.U32.AND P0, PT, R0, R3, PT ;  /* 0x000000030000720c */ /* 0x010fc40003f02070 */
[----:B------:R-:W5:Y:S11]  /*11f70*/  LDC.64 R2, c[0x0][0xc60] ;  /* 0x00031800ff027b82 */ /* 0x000f760000000a00 */
[----:B-----5:R-:W4:Y:S01]  /*11f80*/  @P0 ATOMG.E.ADD.STRONG.GPU PT, R3, desc[UR6][R2.64], R5 ;  /* 0x00000005020309a8 */ /* 0x020f2200081ee1c6 */
[----:B---3--:R-:W3:Y:S02]  /*11f90*/  S2R R4, SR_LTMASK ;  /* 0x0000000000047919 */ /* 0x008ee40000003900 */
[----:B---3--:R-:W-:-:S04]  /*11fa0*/  LOP3.LUT R4, R4, UR4, RZ, 0xc0, !PT ;  /* 0x0000000404047c12 */ /* 0x008fc8000f8ec0ff */
[----:B--2---:R-:W2:Y:S01]  /*11fb0*/  POPC R7, R4 ;  /* 0x0000000400077309 */ /* 0x004ea20000000000 */
[----:B----4-:R-:W2:Y:S02]  /*11fc0*/  SHFL.IDX PT, R0, R3, R0, 0x1f ;  /* 0x00001f0003007589 */ /* 0x010ea400000e0000 */
[----:B--2---:R-:W-:-:S05]  /*11fd0*/  IADD3 R0, R0, UR38, R7 ;  /* 0x0000002600007c10 */ /* 0x004fca000fffe007 */
[----:B------:R4:W-:Y:S01]  /*11fe0*/  STL [R1], R0 ;  /* 0x0000000001007387 */ /* 0x0009e20000100800 */
[----:B------:R-:W-:Y:S05]  /*11ff0*/  BRA `(.L_x_246) ;  /* 0x0000004800c07947 */ /* 0x000fea0003800000 */
.L_x_245:
[----:B------:R-:W-:Y:S01]  /*12000*/  VIADD R0, R18, 0x24400 ;  /* 0x0002440012007836 */ /* 0x000fe20000000000 */
[----:B------:R-:W-:Y:S04]  /*12010*/  BSSY B6, `(.L_x_247) ;  /* 0x0000013000067945 */ /* 0x000fe80003800000 */
[----:B------:R-:W-:-:S13]  /*12020*/  LOP3.LUT P0, RZ, R0, 0x3ff, RZ, 0xc0, !PT ;  /* 0x000003ff00ff7812 */ /* 0x000fda000780c0ff */
[----:B------:R-:W-:Y:S05]  /*12030*/  @!P0 BRA `(.L_x_248) ;  /* 0x0000000000408947 */ /* 0x000fea0003800000 */
[----:B------:R-:W-:Y:S01]  /*12040*/  MOV R2, 0x0 ;  /* 0x0000000000027802 */ /* 0x000fe20000000f00 */
[----:B------:R-:W-:Y:S01]  /*12050*/  ULDC.64 UR6, c[0x4][0x1b8] ;  /* 0x01006e0000067ab9 */ /* 0x000fe20000000a00 */
[----:B------:R-:W-:Y:S01]  /*12060*/  ULDC.64 UR8, c[0x4][0x1c0] ;  /* 0x0100700000087ab9 */ /* 0x000fe20000000a00 */
[----:B------:R-:W-:Y:S01]  /*12070*/  ULDC.64 UR4, c[0x4][0x118] ;  /* 0x0100460000047ab9 */ /* 0x000fe20000000a00 */
[----:B---3--:R-:W-:Y:S02]  /*12080*/  IMAD.U32 R4, RZ, RZ, UR6 ;  /* 0x00000006ff047e24 */ /* 0x008fe4000f8e00ff */
[----:B------:R-:W3:Y:S01]  /*12090*/  LDC.64 R2, c[0x4][R2] ;  /* 0x0100000002027b82 */ /* 0x000ee20000000a00 */
[----:B------:R-:W-:Y:S02]  /*120a0*/  IMAD.U32 R5, RZ, RZ, UR7 ;  /* 0x00000007ff057e24 */ /* 0x000fe4000f8e00ff */
[----:B------:R-:W-:Y:S02]  /*120b0*/  IMAD.U32 R6, RZ, RZ, UR8 ;  /* 0x00000008ff067e24 */ /* 0x000fe4000f8e00ff */
[----:B--2---:R-:W-:-:S02]  /*120c0*/  IMAD.U32 R7, RZ, RZ, UR9 ;  /* 0x00000009ff077e24 */ /* 0x004fc4000f8e00ff */
[----:B-1----:R-:W-:Y:S02]  /*120d0*/  IMAD.U32 R10, RZ, RZ, UR4 ;  /* 0x00000004ff0a7e24 */ /* 0x002fe4000f8e00ff */
[----:B0-----:R-:W-:Y:S02]  /*120e0*/  IMAD.U32 R11, RZ, RZ, UR5 ;  /* 0x00000005ff0b7e24 */ /* 0x001fe4000f8e00ff */
[----:B------:R-:W-:Y:S02]  /*120f0*/  IMAD.MOV.U32 R8, RZ, RZ, 0x70 ;  /* 0x00000070ff087424 */ /* 0x000fe400078e00ff */
[----:B------:R-:W-:Y:S02]  /*12100*/  IMAD.MOV.U32 R12, RZ, RZ, 0x1 ;  /* 0x00000001ff0c7424 */ /* 0x000fe400078e00ff */
[----:B------:R-:W-:-:S07]  /*12110*/  IMAD.MOV.U32 R13, RZ, RZ, RZ ;  /* 0x000000ffff0d7224 */ /* 0x000fce00078e00ff */
[----:B------:R-:W-:-:S07]  /*12120*/  LEPC R20, `(.L_x_248) ;  /* 0x000000001014794e */ /* 0x000fce0000000000 */
[----:B---3--:R-:W-:Y:S05]  /*12130*/  CALL.ABS.NOINC R2 ;  /* 0x0000000002007343 */ /* 0x008fea0003c00000 */
.L_x_248:
[----:B------:R-:W-:Y:S05]  /*12140*/  BSYNC B6 ;  /* 0x0000000000067941 */ /* 0x000fea0003800000 */
.L_x_247:
        /* <DEDUP_REMOVED lines=8> */
[----:B------:R4:W4:Y:S01]  /*121d0*/  LDC.64 R2, c[0x4][R0] ;  /* 0x0100000000027b82 */ /* 0x0009220000000a00 */
[----:B---3--:R-:W-:Y:S02]  /*121e0*/  IMAD.U32 R4, RZ, RZ, UR6 ;  /* 0x00000006ff047e24 */ /* 0x008fe4000f8e00ff */
        /* <DEDUP_REMOVED lines=9> */
[----:B----4-:R-:W-:Y:S05]  /*12280*/  CALL.ABS.NOINC R2 ;  /* 0x0000000002007343 */ /* 0x010fea0003c00000 */
.L_x_251:
[----:B------:R-:W-:Y:S01]  /*12290*/  MOV R2, 0x0 ;  /* 0x0000000000027802 */ /* 0x000fe20000000f00 */
[----:B------:R-:W-:Y:S01]  /*122a0*/  ULDC.64 UR6, c[0x4][0x1b8] ;  /* 0x01006e0000067ab9 */ /* 0x000fe20000000a00 */
[----:B------:R-:W-:Y:S01]  /*122b0*/  ULDC.64 UR8, c[0x4][0x1c0] ;  /* 0x0100700000087ab9 */ /* 0x000fe20000000a00 */
[----:B------:R-:W-:Y:S01]  /*122c0*/  ULDC.64 UR4, c[0x4][0x128] ;  /* 0x01004a0000047ab9 */ /* 0x000fe20000000a00 */
[----:B------:R-:W-:Y:S02]  /*122d0*/  IMAD.U32 R4, RZ, RZ, UR6 ;  /* 0x00000006ff047e24 */ /* 0x000fe4000f8e00ff */
[----:B------:R-:W0:Y:S01]  /*122e0*/  LDC.64 R2, c[0x4][R2] ;  /* 0x0100000002027b82 */ /* 0x000e220000000a00 */
[----:B------:R-:W-:Y:S02]  /*122f0*/  IMAD.U32 R5, RZ, RZ, UR7 ;  /* 0x00000007ff057e24 */ /* 0x000fe4000f8e00ff */
[----:B------:R-:W-:Y:S02]  /*12300*/  IMAD.U32 R6, RZ, RZ, UR8 ;  /* 0x00000008ff067e24 */ /* 0x000fe4000f8e00ff */
[----:B------:R-:W-:-:S02]  /*12310*/  IMAD.U32 R7, RZ, RZ, UR9 ;  /* 0x00000009ff077e24 */ /* 0x000fc4000f8e00ff */
[----:B------:R-:W-:Y:S02]  /*12320*/  IMAD.U32 R10, RZ, RZ, UR4 ;  /* 0x00000004ff0a7e24 */ /* 0x000fe4000f8e00ff */
[----:B------:R-:W-:Y:S02]  /*12330*/  IMAD.U32 R11, RZ, RZ, UR5 ;  /* 0x00000005ff0b7e24 */ /* 0x000fe4000f8e00ff */
[----:B------:R-:W-:Y:S02]  /*12340*/  IMAD.MOV.U32 R8, RZ, RZ, 0x70 ;  /* 0x00000070ff087424 */ /* 0x000fe400078e00ff */
[----:B------:R-:W-:Y:S02]  /*12350*/  IMAD.MOV.U32 R12, RZ, RZ, 0x1 ;  /* 0x00000001ff0c7424 */ /* 0x000fe400078e00ff */
[----:B------:R-:W-:-:S07]  /*12360*/  IMAD.MOV.U32 R13, RZ, RZ, RZ ;  /* 0x000000ffff0d7224 */ /* 0x000fce00078e00ff */
[----:B------:R-:W-:-:S07]  /*12370*/  LEPC R20, `(.L_x_250) ;  /* 0x000000001014794e */ /* 0x000fce0000000000 */
[----:B0-----:R-:W-:Y:S05]  /*12380*/  CALL.ABS.NOINC R2 ;  /* 0x0000000002007343 */ /* 0x001fea0003c00000 */
.L_x_250:
[----:B------:R-:W-:Y:S05]  /*12390*/  BSYNC B6 ;  /* 0x0000000000067941 */ /* 0x000fea0003800000 */
.L_x_249:
[----:B---3--:R-:W3:Y:S01]  /*123a0*/  LDL.LU R4, [R1+0x1c] ;  /* 0x00001c0001047983 */ /* 0x008ee20000300800 */
[----:B------:R-:W-:-:S03]  /*123b0*/  ULDC.64 UR4, c[0x0][0x9f8] ;  /* 0x00027e0000047ab9 */ /* 0x000fc60000000a00 */
[----:B--2---:R-:W2:Y:S01]  /*123c0*/  LDL R7, [R1+0x10] ;  /* 0x0000100001077983 */ /* 0x004ea20000100800 */
[----:B------:R-:W-:Y:S01]  /*123d0*/  ISETP.NE.U32.AND P0, PT, RZ, UR4, PT ;  /* 0x00000004ff007c0c */ /* 0x000fe2000bf05070 */
[----:B------:R-:W-:Y:S02]  /*123e0*/  ULDC.64 UR6, c[0x0][0x208] ;  /* 0x0000820000067ab9 */ /* 0x000fe40000000a00 */
[----:B------:R-:W4:Y:S01]  /*123f0*/  LDL R0, [R1+0x38] ;  /* 0x0000380001007983 */ /* 0x000f220000100800 */
[----:B------:R-:W-:-:S13]  /*12400*/  ISETP.NE.AND.EX P0, PT, RZ, UR5, PT, P0 ;  /* 0x00000005ff007c0c */ /* 0x000fda000bf05300 */
[----:B------:R-:W-:-:S04]  /*12410*/  @P0 IADD3 R2, P1, R17, UR4, RZ ;  /* 0x0000000411020c10 */ /* 0x000fc8000ff3e0ff */
[----:B---3--:R-:W-:Y:S01]  /*12420*/  @P0 IADD3.X R3, R4, UR5, RZ, P1, !PT ;  /* 0x0000000504030c10 */ /* 0x008fe20008ffe4ff */
[----:B------:R-:W-:-:S04]  /*12430*/  ULDC.64 UR4, c[0x0][0xa08] ;  /* 0x0002820000047ab9 */ /* 0x000fc80000000a00 */
[----:B--2---:R2:W3:Y:S02]  /*12440*/  @P0 LDG.E R7, desc[UR6][R2.64] ;  /* 0x0000000602070981 */ /* 0x0044e4000c1e1900 */
[----:B--2---:R-:W2:Y:S01]  /*12450*/  LDC.64 R2, c[0x0][0x418] ;  /* 0x00010600ff027b82 */ /* 0x004ea20000000a00 */
[----:B----4-:R-:W-:Y:S01]  /*12460*/  VIADD R0, R0, 0xffffffff ;  /* 0xffffffff00007836 */ /* 0x010fe20000000000 */
[----:B---3--:R-:W-:Y:S01]  /*12470*/  SHF.R.S32.HI R8, RZ, 0x1f, R7 ;  /* 0x0000001fff087819 */ /* 0x008fe20000011407 */
[----:B------:R3:W-:Y:S04]  /*12480*/  @P0 STL [R1+0x10], R7 ;  /* 0x0000100701000387 */ /* 0x0007e80000100800 */
[----:B------:R3:W-:Y:S01]  /*12490*/  STL [R1+0x1c], R8 ;  /* 0x00001c0801007387 */ /* 0x0007e20000100800 */
[----:B--2---:R-:W-:Y:S01]  /*124a0*/  LOP3.LUT P0, RZ, R2, UR4, RZ, 0xfc, !PT ;  /* 0x0000000402ff7c12 */ /* 0x004fe2000f80fcff */
[----:B------:R-:W-:-:S03]  /*124b0*/  UMOV UR4, 0xffffffff ;  /* 0xffffffff00047882 */ /* 0x000fc60000000000 */
[----:B------:R-:W-:-:S04]  /*124c0*/  LOP3.LUT P0, RZ, R3, UR5, RZ, 0xfc, P0 ;  /* 0x0000000503ff7c12 */ /* 0x000fc8000800fcff */
[----:B------:R-:W-:Y:S01]  /*124d0*/  SEL R17, R7, RZ, !P0 ;  /* 0x000000ff07117207 */ /* 0x000fe20004000000 */
[----:B---3--:R-:W-:Y:S08]  /*124e0*/  BRA.DIV UR4, `(.L_x_252) ;  /* 0x0000005a045c7947 */ /* 0x008ff0000b800000 */
[----:B------:R-:W2:Y:S02]  /*124f0*/  S2R R4, SR_TID.X ;  /* 0x0000000000047919 */ /* 0x000ea40000002100 */
[----:B--2---:R-:W-:-:S04]  /*12500*/  SHF.R.U32.HI R4, RZ, 0x5, R4 ;  /* 0x00000005ff047819 */ /* 0x004fc80000011604 */
[----:B------:R-:W-:-:S05]  /*12510*/  LOP3.LUT R4, R4, 0x3, RZ, 0xc0, !PT ;  /* 0x0000000304047812 */ /* 0x000fca00078ec0ff */
[----:B------:R2:W3:Y:S02]  /*12520*/  SHFL.IDX PT, R14, R4, RZ, 0x1f ;  /* 0x00001fff040e7589 */ /* 0x0004e400000e0000 */
.L_x_367:
[----:B------:R-:W-:Y:S01]  /*12530*/  PLOP3.LUT P1, PT, PT, PT, PT, 0x8, 0x0 ;  /* 0x000000000000781c */ /* 0x000fe20003f2e170 */
[----:B------:R4:W-:Y:S01]  /*12540*/  STL [R1+0x8], R0 ;  /* 0x0000080001007387 */ /* 0x0009e20000100800 */
[----:B---3--:R-:W-:Y:S02]  /*12550*/  ISETP.NE.AND P0, PT, R14, RZ, PT ;  /* 0x000000ff0e00720c */ /* 0x008fe40003f05270 */
[----:B--2---:R-:W-:-:S05]  /*12560*/  P2R R4, PR, RZ, 0x2 ;  /* 0x00000002ff047803 */ /* 0x004fca0000000000 */
[----:B------:R4:W-:Y:S06]  /*12570*/  STL [R1+0x20], R4 ;  /* 0x0000200401007387 */ /* 0x0009ec0000100800 */
[----:B------:R-:W-:Y:S05]  /*12580*/  @P0 BRA `(.L_x_253) ;  /* 0x0000000400440947 */ /* 0x000fea0003800000 */
[----:B------:R-:W-:-:S03]  /*12590*/  UMOV UR4, 0xffffffff ;  /* 0xffffffff00047882 */ /* 0x000fc60000000000 */
[----:B------:R-:W-:Y:S05]  /*125a0*/  BRA.DIV UR4, `(.L_x_254) ;  /* 0x0000005a04607947 */ /* 0x000fea000b800000 */
[----:B------:R-:W-:-:S13]  /*125b0*/  ELECT P6, URZ, PT ;  /* 0x00000000003f782f */ /* 0x000fda00038c0000 */
.L_x_370:
[----:B------:R-:W-:Y:S05]  /*125c0*/  @!P6 BRA `(.L_x_253) ;  /* 0x000000040034e947 */ /* 0x000fea0003800000 */
[----:B------:R-:W-:-:S04]  /*125d0*/  ISETP.NE.U32.AND P0, PT, R2, RZ, PT ;  /* 0x000000ff0200720c */ /* 0x000fc80003f05070 */
[----:B------:R-:W-:-:S13]  /*125e0*/  ISETP.NE.AND.EX P0, PT, R3, RZ, PT, P0 ;  /* 0x000000ff0300720c */ /* 0x000fda0003f05300 */
[----:B------:R-:W-:Y:S05]  /*125f0*/  @!P0 BRA `(.L_x_255) ;  /* 0x0000000000548947 */ /* 0x000fea0003800000 */
[----:B------:R-:W2:Y:S01]  /*12600*/  LDC R6, c[0x0][0x43c] ;  /* 0x00010f00ff067b82 */ /* 0x000ea20000000800 */
[----:B------:R-:W-:Y:S01]  /*12610*/  IMAD.MOV.U32 R9, RZ, RZ, R0 ;  /* 0x000000ffff097224 */ /* 0x000fe200078e0000 */
[----:B------:R-:W-:Y:S01]  /*12620*/  ULDC.64 UR4, c[0x0][0x428] ;  /* 0x00010a0000047ab9 */ /* 0x000fe20000000a00 */
[----:B------:R-:W-:Y:S02]  /*12630*/  ULDC.64 UR6, c[0x0][0x208] ;  /* 0x0000820000067ab9 */ /* 0x000fe40000000a00 */
[----:B----4-:R-:W-:Y:S01]  /*12640*/  IMAD.MOV.U32 R0, RZ, RZ, R9 ;  /* 0x000000ffff007224 */ /* 0x010fe200078e0009 */
[----:B--2---:R-:W-:-:S13]  /*12650*/  ISETP.NE.AND P0, PT, R6, 0x1, PT ;  /* 0x000000010600780c */ /* 0x004fda0003f05270 */
[----:B------:R-:W2:Y:S02]  /*12660*/  @P0 LDC.64 R4, c[0x0][0x440] ;  /* 0x00011000ff040b82 */ /* 0x000ea40000000a00 */
[----:B--2---:R-:W-:-:S05]  /*12670*/  @P0 IMAD.HI.U32 R4, R9, R4, RZ ;  /* 0x0000000409040227 */ /* 0x004fca00078e00ff */
[----:B------:R-:W-:-:S04]  /*12680*/  @P0 SHF.R.U32.HI R0, RZ, R5, R4 ;  /* 0x00000005ff000219 */ /* 0x000fc80000011604 */
[--C-:B------:R-:W-:Y:S01]  /*12690*/  SHF.R.S32.HI R5, RZ, 0x1f, R0.reuse ;  /* 0x0000001fff057819 */ /* 0x100fe20000011400 */
[----:B------:R-:W-:-:S04]  /*126a0*/  IMAD.MOV R4, RZ, RZ, -R0 ;  /* 0x000000ffff047224 */ /* 0x000fc800078e0a00 */
[----:B------:R-:W-:Y:S02]  /*126b0*/  IMAD R9, R6, R4, R9 ;  /* 0x0000000406097224 */ /* 0x000fe400078e0209 */
[----:B------:R-:W-:Y:S02]  /*126c0*/  IMAD R6, R8, UR4, RZ ;  /* 0x0000000408067c24 */ /* 0x000fe4000f8e02ff */
[----:B------:R-:W-:Y:S01]  /*126d0*/  IMAD.MOV.U32 R4, RZ, RZ, R0 ;  /* 0x000000ffff047224 */ /* 0x000fe200078e0000 */
[----:B------:R2:W-:Y:S01]  /*126e0*/  STL [R1+0x8], R9 ;  /* 0x0000080901007387 */ /* 0x0005e20000100800 */
[C---:B------:R-:W-:Y:S02]  /*126f0*/  IMAD R0, R7.reuse, UR5, R6 ;  /* 0x0000000507007c24 */ /* 0x040fe4000f8e0206 */
[----:B------:R-:W-:-:S04]  /*12700*/  IMAD.WIDE.U32 R4, R7, UR4, R4 ;  /* 0x0000000407047c25 */ /* 0x000fc8000f8e0004 */
[----:B------:R-:W-:Y:S01]  /*12710*/  IMAD.IADD R0, R5, 0x1, R0 ;  /* 0x0000000105007824 */ /* 0x000fe200078e0200 */
[----:B------:R-:W-:-:S04]  /*12720*/  LEA R2, P0, R4, R2, 0x2 ;  /* 0x0000000204027211 */ /* 0x000fc800078010ff */
[----:B------:R-:W-:-:S05]  /*12730*/  LEA.HI.X R3, R4, R3, R0, 0x2, P0 ;  /* 0x0000000304037211 */ /* 0x000fca00000f1400 */
[----:B------:R2:W5:Y:S04]  /*12740*/  LDG.E R17, desc[UR6][R2.64] ;  /* 0x0000000602117981 */ /* 0x000568000c1e1900 */
.L_x_255:
[----:B--2---:R-:W2:Y:S01]  /*12750*/  LDL R2, [R1+0x14] ;  /* 0x0000140001027983 */ /* 0x004ea20000100800 */
[----:B----4-:R-:W-:Y:S01]  /*12760*/  IMAD R0, R19, 0x8, R18 ;  /* 0x0000000813007824 */ /* 0x010fe200078e0212 */
[----:B--2---:R-:W-:-:S04]  /*12770*/  SHF.L.U32 R2, R2, 0x1f, RZ ;  /* 0x0000001f02027819 */ /* 0x004fc800000006ff */
[----:B------:R-:W2:Y:S02]  /*12780*/  SYNCS.PHASECHK.TRANS64.TRYWAIT P0, [R0+URZ+0x38840], R2 ;  /* 0x03884002000075a7 */ /* 0x000ea4000800017f */
[----:B--2---:R-:W-:Y:S05]  /*12790*/  @!P0 BRA `(.L_x_256) ;  /* 0x0000005800048947 */ /* 0x004fea0003800000 */
.L_x_371:
[----:B------:R-:W3:Y:S02]  /*127a0*/  S2R R3, SR_TID.X ;  /* 0x0000000000037919 */ /* 0x000ee40000002100 */
[----:B---3--:R-:W-:-:S04]  /*127b0*/  LOP3.LUT R3, R3, 0x7f, RZ, 0xc0, !PT ;  /* 0x0000007f03037812 */ /* 0x008fc800078ec0ff */
[----:B------:R-:W-:-:S13]  /*127c0*/  ISETP.NE.AND P0, PT, R3, RZ, PT ;  /* 0x000000ff0300720c */ /* 0x000fda0003f05270 */
[----:B------:R-:W-:Y:S05]  /*127d0*/  @P0 BRA `(.L_x_257) ;  /* 0x00000000001c0947 */ /* 0x000fea0003800000 */
[----:B------:R-:W3:Y:S01]  /*127e0*/  S2R R3, SR_TID.X ;  /* 0x0000000000037919 */ /* 0x000ee20000002100 */
[----:B--2---:R-:W-:-:S04]  /*127f0*/  IMAD.MOV.U32 R2, RZ, RZ, 0xa000 ;  /* 0x0000a000ff027424 */ /* 0x004fc800078e00ff */
[----:B------:R4:W-:Y:S01]  /*12800*/  SYNCS.ARRIVE.TRANS64 RZ, [R0+URZ+0x38830], R2 ;  /* 0x0388300200ff79a7 */ /* 0x0009e2000800003f */
[----:B---3--:R-:W-:-:S04]  /*12810*/  LOP3.LUT R3, R3, 0x1f, RZ, 0xc0, !PT ;  /* 0x0000001f03037812 */ /* 0x008fc800078ec0ff */
[----:B------:R-:W-:-:S13]  /*12820*/  ISETP.NE.AND P0, PT, R3, RZ, PT ;  /* 0x000000ff0300720c */ /* 0x000fda0003f05270 */
[----:B----4-:R-:W-:Y:S05]  /*12830*/  @!P0 BRA `(.L_x_257) ;  /* 0x0000000000048947 */ /* 0x010fea0003800000 */
[----:B------:R-:W-:Y:S01]  /*12840*/  BPT.TRAP 0x1 ;  /* 0x000000040000795c */ /* 0x000fe20000300000 */
.L_x_257:
[----:B------:R-:W3:Y:S04]  /*12850*/  LDL R3, [R1+0x8] ;  /* 0x0000080001037983 */ /* 0x000ee80000100800 */
[----:B--2---:R-:W2:Y:S01]  /*12860*/  LDL R2, [R1+0x18] ;  /* 0x0000180001027983 */ /* 0x004ea20000100800 */
[----:B------:R-:W-:Y:S01]  /*12870*/  R2UR UR9, R0 ;  /* 0x00000000000972ca */ /* 0x000fe200000e0000 */
[----:B------:R-:W-:Y:S01]  /*12880*/  IMAD R0, R19, 0xa000, R18 ;  /* 0x0000a00013007824 */ /* 0x000fe200078e0212 */
[----:B------:R-:W-:Y:S01]  /*12890*/  UIADD3 UR4, UP0, UR36, 0x370, URZ ;  /* 0x0000037024047890 */ /* 0x000fe2000ff1e03f */
[----:B------:R-:W-:Y:S01]  /*128a0*/  R2UR UR12, R16 ;  /* 0x00000000100c72ca */ /* 0x000fe200000e0000 */
[----:B------:R-:W-:Y:S01]  /*128b0*/  UMOV UR10, URZ ;  /* 0x0000003f000a7c82 */ /* 0x000fe20008000000 */
[----:B-----5:R-:W-:Y:S01]  /*128c0*/  R2UR UR13, R17 ;  /* 0x00000000110d72ca */ /* 0x020fe200000e0000 */
[----:B------:R-:W-:Y:S01]  /*128d0*/  UMOV UR6, 0x0 ;  /* 0x0000000000067882 */ /* 0x000fe20000000000 */
[----:B------:R-:W-:Y:S01]  /*128e0*/  R2UR UR14, R0 ;  /* 0x00000000000e72ca */ /* 0x000fe200000e0000 */
[----:B------:R-:W-:Y:S01]  /*128f0*/  UMOV UR7, 0x14f00000 ;  /* 0x14f0000000077882 */ /* 0x000fe20000000000 */
[----:B------:R-:W-:Y:S01]  /*12900*/  UMOV UR16, 0x40 ;  /* 0x0000004000107882 */ /* 0x000fe20000000000 */
[----:B------:R-:W-:-:S03]  /*12910*/  PLOP3.LUT P0, PT, PT, PT, PT, 0x80, 0x0 ;  /* 0x000000000000781c */ /* 0x000fc60003f0f070 */
[----:B------:R-:W-:Y:S01]  /*12920*/  UIADD3 UR9, UR9, 0x38830, URZ ;  /* 0x0003883009097890 */ /* 0x000fe2000fffe03f */
[----:B------:R-:W-:-:S05]  /*12930*/  P2R R0, PR, RZ, 0x1 ;  /* 0x00000001ff007803 */ /* 0x000fca0000000000 */
[----:B------:R4:W-:Y:S01]  /*12940*/  STL [R1+0x20], R0 ;  /* 0x0000200001007387 */ /* 0x0009e20000100800 */
[----:B------:R-:W-:Y:S02]  /*12950*/  UIADD3 UR8, UR14, 0x24400, URZ ;  /* 0x000244000e087890 */ /* 0x000fe4000fffe03f */
[----:B------:R-:W-:Y:S02]  /*12960*/  UIADD3 UR15, UR14, 0x26c00, URZ ;  /* 0x00026c000e0f7890 */ /* 0x000fe4000fffe03f */
[----:B------:R-:W-:Y:S02]  /*12970*/  UIADD3 UR17, UR14, 0x29400, URZ ;  /* 0x000294000e117890 */ /* 0x000fe4000fffe03f */
[----:B------:R-:W-:-:S03]  /*12980*/  UIADD3 UR18, UR14, 0x2bc00, URZ ;  /* 0x0002bc000e127890 */ /* 0x000fc6000fffe03f */
[----:B------:R-:W-:Y:S01]  /*12990*/  UMOV UR14, 0x80 ;  /* 0x00000080000e7882 */ /* 0x000fe20000000000 */
[----:B---3--:R-:W-:Y:S02]  /*129a0*/  R2UR UR11, R3 ;  /* 0x00000000030b72ca */ /* 0x008fe400000e0000 */
[----:B--2---:R-:W-:-:S13]  /*129b0*/  R2UR UR5, R2 ;  /* 0x00000000020572ca */ /* 0x004fda00000e0000 */
[----:B------:R-:W-:Y:S02]  /*129c0*/  UIMAD UR11, UR11, 0x50, UR5 ;  /* 0x000000500b0b78a4 */ /* 0x000fe4000f8e0205 */
[----:B------:R-:W-:-:S09]  /*129d0*/  UIADD3.X UR5, URZ, UR37, URZ, UP0, !UPT ;  /* 0x000000253f057290 */ /* 0x000fd200087fe43f */
[----:B------:R2:W-:Y:S02]  /*129e0*/  UTMALDG.4D [UR8], [UR4], desc[UR6] ;  /* 0x00000608040075b4 */ /* 0x0005e40008019000 */
[----:B--2---:R-:W-:Y:S01]  /*129f0*/  UMOV UR8, UR15 ;  /* 0x0000000f00087c82 */ /* 0x004fe20008000000 */
[----:B------:R-:W-:Y:S02]  /*12a00*/  UMOV UR10, UR16 ;  /* 0x00000010000a7c82 */ /* 0x000fe40008000000 */
[----:B------:R2:W-:Y:S02]  /*12a10*/  UTMALDG.4D [UR8], [UR4], desc[UR6] ;  /* 0x00000608040075b4 */ /* 0x0005e40008019000 */
[----:B--2---:R-:W-:Y:S01]  /*12a20*/  UMOV UR8, UR17 ;  /* 0x0000001100087c82 */ /* 0x004fe20008000000 */
[----:B------:R-:W-:Y:S01]  /*12a30*/  UMOV UR10, UR14 ;  /* 0x0000000e000a7c82 */ /* 0x000fe20008000000 */
[----:B------:R-:W-:Y:S01]  /*12a40*/  UMOV UR14, 0xc0 ;  /* 0x000000c0000e7882 */ /* 0x000fe20000000000 */
[----:B------:R2:W-:Y:S02]  /*12a50*/  UTMALDG.4D [UR8], [UR4], desc[UR6] ;  /* 0x00000608040075b4 */ /* 0x0005e40008019000 */
[----:B--2---:R-:W-:Y:S01]  /*12a60*/  UMOV UR8, UR18 ;  /* 0x0000001200087c82 */ /* 0x004fe20008000000 */
[----:B------:R-:W-:-:S02]  /*12a70*/  UMOV UR10, UR14 ;  /* 0x0000000e000a7c82 */ /* 0x000fc40008000000 */
[----:B------:R4:W-:Y:S02]  /*12a80*/  UTMALDG.4D [UR8], [UR4], desc[UR6] ;  /* 0x00000608040075b4 */ /* 0x0009e40008019000 */
[----:B----4-:R-:W-:Y:S01]  /*12a90*/  NOP ;  /* 0x0000000000007918 */ /* 0x010fe20000000000 */
.L_x_253:
[----:B------:R-:W2:Y:S04]  /*12aa0*/  LDL.LU R3, [R1+0x30] ;  /* 0x0000300001037983 */ /* 0x000ea80000300800 */
[----:B------:R-:W3:Y:S04]  /*12ab0*/  LDL.LU R5, [R1+0x2c] ;  /* 0x00002c0001057983 */ /* 0x000ee80000300800 */
[----:B----4-:R-:W4:Y:S01]  /*12ac0*/  LDL.LU R4, [R1+0x3c] ;  /* 0x00003c0001047983 */ /* 0x010f220000300800 */
[----:B------:R-:W-:Y:S05]  /*12ad0*/  WARPSYNC.ALL ;  /* 0x0000000000007948 */ /* 0x000fea0003800000 */
[----:B------:R-:W-:Y:S01]  /*12ae0*/  ULDC.64 UR6, c[0x0][0xa00] ;  /* 0x0002800000067ab9 */ /* 0x000fe20000000a00 */
[----:B------:R-:W-:Y:S01]  /*12af0*/  ULDC.64 UR4, c[0x0][0x298] ;  /* 0x0000a60000047ab9 */ /* 0x000fe20000000a00 */
[----:B------:R-:W-:Y:S01]  /*12b00*/  BAR.SYNC.DEFER_BLOCKING 0x8, 0x180 ;  /* 0x0206000000007b1d */ /* 0x000fe20000010000 */
[----:B------:R-:W-:Y:S01]  /*12b10*/  ISETP.NE.U32.AND P0, PT, RZ, UR6, PT ;  /* 0x00000006ff007c0c */ /* 0x000fe2000bf05070 */
[----:B------:R-:W-:-:S03]  /*12b20*/  VIADD R2, R18, 0x14400 ;  /* 0x0001440012027836 */ /* 0x000fc60000000000 */
[----:B------:R-:W-:Y:S01]  /*12b30*/  ISETP.NE.AND.EX P0, PT, RZ, UR7, PT, P0 ;  /* 0x00000007ff007c0c */ /* 0x000fe2000bf05300 */
[----:B------:R-:W-:Y:S01]  /*12b40*/  BSSY B6, `(.L_x_258) ;  /* 0x000001e000067945 */ /* 0x000fe20003800000 */
[----:B------:R-:W-:Y:S02]  /*12b50*/  LOP3.LUT P1, RZ, R2, 0x3ff, RZ, 0xc0, !PT ;  /* 0x000003ff02ff7812 */ /* 0x000fe4000782c0ff */
[----:B--2---:R-:W-:Y:S02]  /*12b60*/  SHF.R.S32.HI R0, RZ, 0x1f, R3 ;  /* 0x0000001fff007819 */ /* 0x004fe40000011403 */
[----:B---3--:R-:W-:-:S03]  /*12b70*/  SEL R5, R5, RZ, !P0 ;  /* 0x000000ff05057207 */ /* 0x008fc60004000000 */
[----:B------:R-:W-:Y:S01]  /*12b80*/  IMAD R0, R0, UR4, RZ ;  /* 0x0000000400007c24 */ /* 0x000fe2000f8e02ff */
[----:B----4-:R-:W-:-:S03]  /*12b90*/  SEL R4, R4, RZ, !P0 ;  /* 0x000000ff04047207 */ /* 0x010fc60004000000 */
[C---:B------:R-:W-:Y:S02]  /*12ba0*/  IMAD R0, R3.reuse, UR5, R0 ;  /* 0x0000000503007c24 */ /* 0x040fe4000f8e0200 */
[----:B------:R-:W-:-:S04]  /*12bb0*/  IMAD.WIDE.U32 R2, R3, UR4, RZ ;  /* 0x0000000403027c25 */ /* 0x000fc8000f8e00ff */
[----:B------:R-:W-:Y:S01]  /*12bc0*/  IMAD.IADD R0, R3, 0x1, R0 ;  /* 0x0000000103007824 */ /* 0x000fe200078e0200 */
[----:B------:R2:W-:Y:S04]  /*12bd0*/  STL.64 [R1+0x50], R2 ;  /* 0x0000500201007387 */ /* 0x0005e80000100a00 */
[----:B------:R2:W-:Y:S04]  /*12be0*/  STL [R1+0x2c], R5 ;  /* 0x00002c0501007387 */ /* 0x0005e80000100800 */
[----:B------:R2:W-:Y:S04]  /*12bf0*/  STL [R1+0x3c], R4 ;  /* 0x00003c0401007387 */ /* 0x0005e80000100800 */
[----:B------:R2:W-:Y:S01]  /*12c00*/  STL [R1+0x30], R0 ;  /* 0x0000300001007387 */ /* 0x0005e20000100800 */
[----:B------:R-:W-:Y:S05]  /*12c10*/  @!P1 BRA `(.L_x_259) ;  /* 0x0000000000409947 */ /* 0x000fea0003800000 */
[----:B--2---:R-:W-:Y:S01]  /*12c20*/  MOV R2, 0x0 ;  /* 0x0000000000027802 */ /* 0x004fe20000000f00 */
[----:B------:R-:W-:Y:S01]  /*12c30*/  ULDC.64 UR6, c[0x4][0x1b8] ;  /* 0x01006e0000067ab9 */ /* 0x000fe20000000a00 */
[----:B------:R-:W-:Y:S01]  /*12c40*/  ULDC.64 UR8, c[0x4][0x1c0] ;  /* 0x0100700000087ab9 */ /* 0x000fe20000000a00 */
[----:B------:R-:W-:Y:S01]  /*12c50*/  ULDC.64 UR4, c[0x4][0x130] ;  /* 0x01004c0000047ab9 */ /* 0x000fe20000000a00 */
[----:B------:R-:W-:Y:S02]  /*12c60*/  IMAD.U32 R4, RZ, RZ, UR6 ;  /* 0x00000006ff047e24 */ /* 0x000fe4000f8e00ff */
[----:B------:R-:W2:Y:S01]  /*12c70*/  LDC.64 R2, c[0x4][R2] ;  /* 0x0100000002027b82 */ /* 0x000ea20000000a00 */
[----:B------:R-:W-:Y:S02]  /*12c80*/  IMAD.U32 R5, RZ, RZ, UR7 ;  /* 0x00000007ff057e24 */ /* 0x000fe4000f8e00ff */
[----:B------:R-:W-:Y:S02]  /*12c90*/  IMAD.U32 R6, RZ, RZ, UR8 ;  /* 0x00000008ff067e24 */ /* 0x000fe4000f8e00ff */
[----:B------:R-:W-:-:S02]  /*12ca0*/  IMAD.U32 R7, RZ, RZ, UR9 ;  /* 0x00000009ff077e24 */ /* 0x000fc4000f8e00ff */
[----:B-1----:R-:W-:Y:S02]  /*12cb0*/  IMAD.U32 R10, RZ, RZ, UR4 ;  /* 0x00000004ff0a7e24 */ /* 0x002fe4000f8e00ff */
[----:B0-----:R-:W-:Y:S02]  /*12cc0*/  IMAD.U32 R11, RZ, RZ, UR5 ;  /* 0x00000005ff0b7e24 */ /* 0x001fe4000f8e00ff */
[----:B------:R-:W-:Y:S02]  /*12cd0*/  IMAD.MOV.U32 R8, RZ, RZ, 0x70 ;  /* 0x00000070ff087424 */ /* 0x000fe400078e00ff */
[----:B------:R-:W-:Y:S02]  /*12ce0*/  IMAD.MOV.U32 R12, RZ, RZ, 0x1 ;  /* 0x00000001ff0c7424 */ /* 0x000fe400078e00ff */
[----:B------:R-:W-:-:S07]  /*12cf0*/  IMAD.MOV.U32 R13, RZ, RZ, RZ ;  /* 0x000000ffff0d7224 */ /* 0x000fce00078e00ff */
[----:B------:R-:W-:-:S07]  /*12d00*/  LEPC R20, `(.L_x_259) ;  /* 0x000000001014794e */ /* 0x000fce0000000000 */
[----:B--2---:R-:W-:Y:S05]  /*12d10*/  CALL.ABS.NOINC R2 ;  /* 0x0000000002007343 */ /* 0x004fea0003c00000 */
.L_x_259:
[----:B------:R-:W-:Y:S05]  /*12d20*/  BSYNC B6 ;  /* 0x0000000000067941 */ /* 0x000fea0003800000 */
.L_x_258:
[----:B--2---:R-:W2:Y:S01]  /*12d30*/  LDL.LU R0, [R1+0x3c] ;  /* 0x00003c0001007983 */ /* 0x004ea20000300800 */
[----:B------:R-:W-:Y:S01]  /*12d40*/  ULDC.64 UR4, c[0x0][0x2d8] ;  /* 0x0000b60000047ab9 */ /* 0x000fe20000000a00 */
[----:B------:R-:W3:Y:S01]  /*12d50*/  LDC R8, c[0x0][0x448] ;  /* 0x00011200ff087b82 */ /* 0x000ee20000000800 */
[----:B------:R-:W-:Y:S01]  /*12d60*/  ULDC.64 UR6, c[0x0][0x280] ;  /* 0x0000a00000067ab9 */ /* 0x000fe20000000a00 */
[----:B------:R-:W4:Y:S04]  /*12d70*/  LDL.LU R5, [R1+0x30] ;  /* 0x0000300001057983 */ /* 0x000f280000300800 */
[----:B------:R-:W4:Y:S04]  /*12d80*/  LDL.LU.64 R2, [R1+0x50] ;  /* 0x0000500001027983 */ /* 0x000f280000300a00 */
[----:B------:R-:W2:Y:S01]  /*12d90*/  LDL.LU R4, [R1+0x2c] ;  /* 0x00002c0001047983 */ /* 0x000ea20000300800 */
[----:B---3--:R-:W-:Y:S01]  /*12da0*/  ISETP.NE.AND P0, PT, R8, 0x1, PT ;  /* 0x000000010800780c */ /* 0x008fe20003f05270 */
[----:B------:R-:W3:-:S12]  /*12db0*/  S2R R9, SR_TID.X ;  /* 0x0000000000097919 */ /* 0x000ed80000002100 */
[----:B------:R-:W0:Y:S01]  /*12dc0*/  @P0 LDC R7, c[0x0][0x450] ;  /* 0x00011400ff070b82 */ /* 0x000e220000000800 */
[----:B----4-:R-:W-:Y:S02]  /*12dd0*/  IMAD.MOV.U32 R3, RZ, RZ, R5 ;  /* 0x000000ffff037224 */ /* 0x010fe400078e0005 */
[----:B------:R-:W4:Y:S01]  /*12de0*/  LDL.LU R5, [R1+0x4] ;  /* 0x0000040001057983 */ /* 0x000f220000300800 */
[----:B---3--:R-:W-:Y:S02]  /*12df0*/  IMAD.SHL.U32 R9, R9, 0x8, RZ ;  /* 0x0000000809097824 */ /* 0x008fe400078e00ff */
[C---:B------:R-:W-:Y:S01]  /*12e00*/  IMAD.WIDE.U32 R2, R16.reuse, UR4, R2 ;  /* 0x0000000410027c25 */ /* 0x040fe2000f8e0002 */
[----:B-1----:R-:W1:Y:S02]  /*12e10*/  S2R R10, SR_TID.X ;  /* 0x00000000000a7919 */ /* 0x002e640000002100 */
[----:B------:R-:W-:Y:S01]  /*12e20*/  LOP3.LUT R9, R9, 0x38, RZ, 0xc0, !PT ;  /* 0x0000003809097812 */ /* 0x000fe200078ec0ff */
[----:B------:R-:W-:Y:S01]  /*12e30*/  IMAD R3, R16, UR5, R3 ;  /* 0x0000000510037c24 */ /* 0x000fe2000f8e0203 */
[----:B------:R-:W-:-:S02]  /*12e40*/  ULDC.64 UR4, c[0x0][0x2e0] ;  /* 0x0000b80000047ab9 */ /* 0x000fc40000000a00 */
[----:B--2---:R-:W-:Y:S01]  /*12e50*/  IMAD R0, R0, UR4, RZ ;  /* 0x0000000400007c24 */ /* 0x004fe2000f8e02ff */
[C---:B------:R-:W-:Y:S01]  /*12e60*/  LOP3.LUT R12, R9.reuse, 0x40, RZ, 0xfc, !PT ;  /* 0x00000040090c7812 */ /* 0x040fe200078efcff */
[C---:B------:R-:W-:Y:S01]  /*12e70*/  IMAD.WIDE.U32 R2, R4.reuse, UR4, R2 ;  /* 0x0000000404027c25 */ /* 0x040fe2000f8e0002 */
[C---:B0-----:R-:W-:Y:S02]  /*12e80*/  LOP3.LUT R11, R9.reuse, 0x80, RZ, 0xfc, !PT ;  /* 0x00000080090b7812 */ /* 0x041fe400078efcff */
[----:B------:R-:W-:Y:S01]  /*12e90*/  LOP3.LUT R9, R9, 0xc0, RZ, 0xfc, !PT ;  /* 0x000000c009097812 */ /* 0x000fe200078efcff */
[----:B------:R-:W-:Y:S01]  /*12ea0*/  IMAD R0, R4, UR5, R0 ;  /* 0x0000000504007c24 */ /* 0x000fe2000f8e0200 */
[----:B------:R-:W-:Y:S01]  /*12eb0*/  ULDC.64 UR4, c[0x0][0x2d0] ;  /* 0x0000b40000047ab9 */ /* 0x000fe20000000a00 */
[----:B------:R-:W0:Y:S02]  /*12ec0*/  S2R R4, SR_TID.X ;  /* 0x0000000000047919 */ /* 0x000e240000002100 */
[----:B------:R-:W-:-:S02]  /*12ed0*/  IMAD.IADD R3, R3, 0x1, R0 ;  /* 0x0000000103037824 */ /* 0x000fc400078e0200 */
[----:B-1----:R-:W-:-:S05]  /*12ee0*/  IMAD.SHL.U32 R10, R10, 0x8, RZ ;  /* 0x000000080a0a7824 */ /* 0x002fca00078e00ff */
[----:B------:R-:W-:Y:S02]  /*12ef0*/  LOP3.LUT R10, R10, 0x38, RZ, 0xc0, !PT ;  /* 0x000000380a0a7812 */ /* 0x000fe400078ec0ff */
[----:B0-----:R-:W-:-:S04]  /*12f00*/  LOP3.LUT R4, R4, 0x7f, RZ, 0xc0, !PT ;  /* 0x0000007f04047812 */ /* 0x001fc800078ec0ff */
[----:B------:R-:W-:Y:S02]  /*12f10*/  SHF.R.U32.HI R6, RZ, 0x3, R4 ;  /* 0x00000003ff067819 */ /* 0x000fe40000011604 */
[----:B------:R-:W0:Y:S02]  /*12f20*/  S2R R4, SR_TID.X ;  /* 0x0000000000047919 */ /* 0x000e240000002100 */
[----:B0-----:R-:W-:-:S05]  /*12f30*/  IMAD.SHL.U32 R4, R4, 0x10, RZ ;  /* 0x0000001004047824 */ /* 0x001fca00078e00ff */
[----:B------:R-:W-:Y:S02]  /*12f40*/  LOP3.LUT R4, R6, 0x70, R4, 0xf8, !PT ;  /* 0x0000007006047812 */ /* 0x000fe400078ef804 */
[----:B------:R-:W0:Y:S01]  /*12f50*/  @P0 LDC R6, c[0x0][0x44c] ;  /* 0x00011300ff060b82 */ /* 0x000e220000000800 */
[----:B----4-:R-:W-:-:S05]  /*12f60*/  IMAD.SHL.U32 R5, R5, 0x80, RZ ;  /* 0x0000008005057824 */ /* 0x010fca00078e00ff */
[----:B------:R-:W-:-:S05]  /*12f70*/  LOP3.LUT R0, R4, R5, RZ, 0xfc, !PT ;  /* 0x0000000504007212 */ /* 0x000fca00078efcff */
[----:B0-----:R-:W-:-:S04]  /*12f80*/  @P0 IMAD.HI.U32 R6, R0, R6, RZ ;  /* 0x0000000600060227 */ /* 0x001fc800078e00ff */
[----:B------:R-:W-:Y:S01]  /*12f90*/  IMAD.MOV.U32 R4, RZ, RZ, R0 ;  /* 0x000000ffff047224 */ /* 0x000fe200078e0000 */
[----:B------:R-:W-:-:S05]  /*12fa0*/  @P0 SHF.R.U32.HI R4, RZ, R7, R6 ;  /* 0x00000007ff040219 */ /* 0x000fca0000011606 */
[----:B------:R-:W-:Y:S02]  /*12fb0*/  IMAD.MOV R6, RZ, RZ, -R4 ;  /* 0x000000ffff067224 */ /* 0x000fe400078e0a04 */
[----:B------:R-:W-:-:S04]  /*12fc0*/  IMAD.WIDE.U32 R2, R4, UR4, R2 ;  /* 0x0000000404027c25 */ /* 0x000fc8000f8e0002 */
[----:B------:R-:W-:Y:S01]  /*12fd0*/  IMAD R0, R8, R6, R0 ;  /* 0x0000000608007224 */ /* 0x000fe200078e0200 */
[----:B------:R-:W-:-:S05]  /*12fe0*/  SHF.R.S32.HI R6, RZ, 0x1f, R4 ;  /* 0x0000001fff067819 */ /* 0x000fca0000011404 */
[----:B------:R-:W-:-:S04]  /*12ff0*/  IMAD R6, R6, UR4, RZ ;  /* 0x0000000406067c24 */ /* 0x000fc8000f8e02ff */
[----:B------:R-:W-:Y:S01]  /*13000*/  IMAD R4, R4, UR5, R6 ;  /* 0x0000000504047c24 */ /* 0x000fe2000f8e0206 */
[----:B------:R-:W-:-:S03]  /*13010*/  ULDC.64 UR4, c[0x0][0x2c8] ;  /* 0x0000b20000047ab9 */ /* 0x000fc60000000a00 */
[----:B------:R-:W-:Y:S01]  /*13020*/  IMAD.IADD R3, R3, 0x1, R4 ;  /* 0x0000000103037824 */ /* 0x000fe200078e0204 */
[----:B------:R-:W-:Y:S01]  /*13030*/  SHF.R.S32.HI R4, RZ, 0x1f, R0 ;  /* 0x0000001fff047819 */ /* 0x000fe20000011400 */
[----:B------:R-:W-:-:S04]  /*13040*/  IMAD.WIDE.U32 R2, R0, UR4, R2 ;  /* 0x0000000400027c25 */ /* 0x000fc8000f8e0002 */
[----:B------:R-:W-:Y:S01]  /*13050*/  IMAD R4, R4, UR4, RZ ;  /* 0x0000000404047c24 */ /* 0x000fe2000f8e02ff */
[----:B------:R-:W-:Y:S02]  /*13060*/  ULDC UR4, c[0x0][0x2b8] ;  /* 0x0000ae0000047ab9 */ /* 0x000fe40000000800 */
[----:B------:R-:W-:Y:S01]  /*13070*/  ISETP.GE.AND P3, PT, R9, UR4, PT ;  /* 0x0000000409007c0c */ /* 0x000fe2000bf66270 */
[----:B------:R-:W-:Y:S01]  /*13080*/  IMAD R0, R0, UR5, R4 ;  /* 0x0000000500007c24 */ /* 0x000fe2000f8e0204 */
[----:B------:R0:W5:Y:S01]  /*13090*/  LDL R9, [R1+0x24] ;  /* 0x0000240001097983 */ /* 0x0001620000100800 */
[----:B------:R-:W-:Y:S02]  /*130a0*/  LEA R4, P4, R2, UR6, 0x1 ;  /* 0x0000000602047c11 */ /* 0x000fe4000f8808ff */
[----:B------:R-:W-:Y:S01]  /*130b0*/  IMAD.IADD R0, R3, 0x1, R0 ;  /* 0x0000000103007824 */ /* 0x000fe200078e0200 */
[----:B------:R-:W-:Y:S02]  /*130c0*/  ISETP.GE.AND P0, PT, R10, UR4, PT ;  /* 0x000000040a007c0c */ /* 0x000fe4000bf06270 */
[----:B------:R-:W-:-:S02]  /*130d0*/  ISETP.GE.AND P1, PT, R12, UR4, PT ;  /* 0x000000040c007c0c */ /* 0x000fc4000bf26270 */
[----:B------:R-:W-:Y:S01]  /*130e0*/  ISETP.GE.AND P2, PT, R11, UR4, PT ;  /* 0x000000040b007c0c */ /* 0x000fe2000bf46270 */
[----:B------:R-:W-:Y:S01]  /*130f0*/  UMOV UR4, 0xffffffff ;  /* 0xffffffff00047882 */ /* 0x000fe20000000000 */
[----:B------:R-:W-:Y:S02]  /*13100*/  LEA.HI.X R3, R2, UR7, R0, 0x1, P4 ;  /* 0x0000000702037c11 */ /* 0x000fe4000a0f0c00 */
[----:B0-----:R-:W-:Y:S09]  /*13110*/  BRA.DIV UR4, `(.L_x_260) ;  /* 0x0000004e04b87947 */ /* 0x001ff2000b800000 */
[----:B------:R-:W2:Y:S01]  /*13120*/  LDL.LU R6, [R1+0x40] ;  /* 0x0000400001067983 */ /* 0x000ea20000300800 */
[----:B------:R-:W0:Y:S02]  /*13130*/  S2R R7, SR_TID.X ;  /* 0x0000000000077919 */ /* 0x000e240000002100 */
[----:B0-----:R-:W-:-:S04]  /*13140*/  LOP3.LUT R7, R7, 0x7f, RZ, 0xc0, !PT ;  /* 0x0000007f07077812 */ /* 0x001fc800078ec0ff */
[----:B------:R-:W-:Y:S02]  /*13150*/  SHF.R.U32.HI R11, RZ, 0x3, R7 ;  /* 0x00000003ff0b7819 */ /* 0x000fe40000011607 */
[----:B------:R-:W0:Y:S03]  /*13160*/  SHFL.IDX PT, R7, R4, RZ, 0x181f ;  /* 0x00181fff04077589 */ /* 0x000e2600000e0000 */
[----:B------:R-:W-:Y:S01]  /*13170*/  IMAD.IADD R0, R11, 0x1, R5 ;  /* 0x000000010b007824 */ /* 0x000fe200078e0205 */
[----:B------:R-:W-:-:S03]  /*13180*/  ULDC.64 UR4, c[0x0][0x208] ;  /* 0x0000820000047ab9 */ /* 0x000fc60000000a00 */
[----:B------:R-:W-:Y:S02]  /*13190*/  VIADD R5, R0, 0x10 ;  /* 0x0000001000057836 */ /* 0x000fe40000000000 */
[----:B--2---:R-:W-:Y:S02]  /*131a0*/  IMAD R2, R6, R8, RZ ;  /* 0x0000000806027224 */ /* 0x004fe400078e02ff */
[----:B------:R-:W1:Y:S03]  /*131b0*/  SHFL.IDX PT, R6, R3, RZ, 0x181f ;  /* 0x00181fff03067589 */ /* 0x000e6600000e0000 */
[----:B------:R-:W-:-:S13]  /*131c0*/  ISETP.GE.AND P5, PT, R0, R2, PT ;  /* 0x000000020000720c */ /* 0x000fda0003fa6270 */
[----:B0-----:R-:W-:-:S05]  /*131d0*/  @!P5 LEA R7, P4, R10, R7, 0x1 ;  /* 0x000000070a07d211 */ /* 0x001fca00078808ff */
[----:B-1----:R-:W-:-:S05]  /*131e0*/  @!P5 IMAD.X R6, RZ, RZ, R6, P4 ;  /* 0x000000ffff06d224 */ /* 0x002fca00020e0606 */
[----:B------:R-:W-:-:S04]  /*131f0*/  @!P5 LOP3.LUT R7, R7, R6, RZ, 0x3c, !PT ;  /* 0x000000060707d212 */ /* 0x000fc800078e3cff */
[----:B------:R-:W-:-:S04]  /*13200*/  @!P5 LOP3.LUT R6, R7, R6, RZ, 0x3c, !PT ;  /* 0x000000060706d212 */ /* 0x000fc800078e3cff */
[----:B------:R-:W-:-:S05]  /*13210*/  @!P5 LOP3.LUT R7, R7, R6, RZ, 0x3c, !PT ;  /* 0x000000060707d212 */ /* 0x000fca00078e3cff */
[----:B------:R-:W-:Y:S01]  /*13220*/  @!PT LDS RZ, [RZ] ;  /* 0x00000000fffff984 */ /* 0x000fe20000000800 */
[----:B-----5:R-:W-:Y:S04]  /*13230*/  @!P5 LDGSTS.E.BYPASS.LTC128B.128 [R9+0x14400], desc[UR4][R6.64], !P0 ;  /* 0x144000000609dfae */ /* 0x020fe8000c101d44 */
[----:B------:R-:W-:Y:S04]  /*13240*/  @!P5 LDGSTS.E.BYPASS.LTC128B.128 [R9+0x18400], desc[UR4][R6.64+0x80], !P1 ;  /* 0x184000800609dfae */ /* 0x000fe8000c901d44 */
[----:B------:R-:W-:Y:S04]  /*13250*/  @!P5 LDGSTS.E.BYPASS.LTC128B.128 [R9+0x1c400], desc[UR4][R6.64+0x100], !P2 ;  /* 0x1c4001000609dfae */ /* 0x000fe8000d101d44 */
[----:B------:R0:W-:Y:S01]  /*13260*/  @!P5 LDGSTS.E.BYPASS.LTC128B.128 [R9+0x20400], desc[UR4][R6.64+0x180], !P3 ;  /* 0x204001800609dfae */ /* 0x0001e2000d901d44 */
[----:B------:R-:W-:-:S03]  /*13270*/  ISETP.GE.AND P5, PT, R5, R2, PT ;  /* 0x000000020500720c */ /* 0x000fc60003fa6270 */
[----:B------:R-:W1:Y:S04]  /*13280*/  SHFL.IDX PT, R5, R4, 0x1, 0x181f ;  /* 0x00381f0004057f89 */ /* 0x000e6800000e0000 */
[----:B0-----:R-:W0:Y:S06]  /*13290*/  SHFL.IDX PT, R6, R3, 0x1, 0x181f ;  /* 0x00381f0003067f89 */ /* 0x001e2c00000e0000 */
[----:B-1----:R-:W-:-:S05]  /*132a0*/  @!P5 LEA R5, P4, R10, R5, 0x1 ;  /* 0x000000050a05d211 */ /* 0x002fca00078808ff */
[----:B0-----:R-:W-:-:S04]  /*132b0*/  @!P5 IMAD.X R6, RZ, RZ, R6, P4 ;  /* 0x000000ffff06d224 */ /* 0x001fc800020e0606 */
[----:B------:R-:W-:Y:S02]  /*132c0*/  @!P5 IMAD.MOV.U32 R7, RZ, RZ, R6 ;  /* 0x000000ffff07d224 */ /* 0x000fe400078e0006 */
[----:B------:R-:W-:Y:S02]  /*132d0*/  @!P5 IMAD.MOV.U32 R6, RZ, RZ, R5 ;  /* 0x000000ffff06d224 */ /* 0x000fe400078e0005 */
[----:B------:R-:W-:-:S03]  /*132e0*/  VIADD R5, R0, 0x20 ;  /* 0x0000002000057836 */ /* 0x000fc60000000000 */
[----:B------:R-:W-:Y:S04]  /*132f0*/  @!P5 LDGSTS.E.BYPASS.LTC128B.128 [R9+0x14c00], desc[UR4][R6.64], !P0 ;  /* 0x14c000000609dfae */ /* 0x000fe8000c101d44 */
        /* <DEDUP_REMOVED lines=53> */
[----:B------:R-:W0:Y:S06]  /*13650*/  SHFL.IDX PT, R8, R3, 0x6, 0x181f ;  /* 0x00d81f0003087f89 */ /* 0x000e2c00000e0000 */
[----:B-1----:R-:W-:-:S05]  /*13660*/  @!P5 LEA R5, P4, R10, R5, 0x1 ;  /* 0x000000050a05d211 */ /* 0x002fca00078808ff */
[----:B0-----:R-:W-:-:S04]  /*13670*/  @!P5 IMAD.X R6, RZ, RZ, R8, P4 ;  /* 0x000000ffff06d224 */ /* 0x001fc800020e0608 */
[----:B------:R-:W-:Y:S02]  /*13680*/  @!P5 IMAD.MOV.U32 R7, RZ, RZ, R6 ;  /* 0x000000ffff07d224 */ /* 0x000fe400078e0006 */
[----:B------:R-:W-:Y:S02]  /*13690*/  @!P5 IMAD.MOV.U32 R6, RZ, RZ, R5 ;  /* 0x000000ffff06d224 */ /* 0x000fe400078e0005 */
[----:B------:R0:W1:Y:S04]  /*136a0*/  SHFL.IDX PT, R5, R3, 0x7, 0x181f ;  /* 0x00f81f0003057f89 */ /* 0x00006800000e0000 */
[----:B------:R0:W-:Y:S04]  /*136b0*/  @!P5 LDGSTS.E.BYPASS.LTC128B.128 [R9+0x17400], desc[UR4][R6.64], !P0 ;  /* 0x174000000609dfae */ /* 0x0001e8000c101d44 */
[----:B------:R0:W-:Y:S04]  /*136c0*/  @!P5 LDGSTS.E.BYPASS.LTC128B.128 [R9+0x1b400], desc[UR4][R6.64+0x80], !P1 ;  /* 0x1b4000800609dfae */ /* 0x0001e8000c901d44 */
[----:B------:R0:W-:Y:S04]  /*136d0*/  @!P5 LDGSTS.E.BYPASS.LTC128B.128 [R9+0x1f400], desc[UR4][R6.64+0x100], !P2 ;  /* 0x1f4001000609dfae */ /* 0x0001e8000d101d44 */
[----:B------:R0:W-:Y:S04]  /*136e0*/  @!P5 LDGSTS.E.BYPASS.LTC128B.128 [R9+0x23400], desc[UR4][R6.64+0x180], !P3 ;  /* 0x234001800609dfae */ /* 0x0001e8000d901d44 */
[----:B------:R0:W2:Y:S02]  /*136f0*/  SHFL.IDX PT, R3, R4, 0x7, 0x181f ;  /* 0x00f81f0004037f89 */ /* 0x0000a400000e0000 */
.L_x_388:
[----:B------:R-:W-:Y:S01]  /*13700*/  VIADD R0, R0, 0x70 ;  /* 0x0000007000007836 */ /* 0x000fe20000000000 */
[----:B------:R-:W-:Y:S04]  /*13710*/  BSSY B0, `(.L_x_261) ;  /* 0x000000d000007945 */ /* 0x000fe80003800000 */
[----:B------:R-:W-:-:S13]  /*13720*/  ISETP.GE.AND P4, PT, R0, R2, PT ;  /* 0x000000020000720c */ /* 0x000fda0003f86270 */
[----:B------:R-:W-:Y:S05]  /*13730*/  @P4 BRA `(.L_x_262) ;  /* 0x0000000000284947 */ /* 0x000fea0003800000 */
[----:B--2---:R-:W-:Y:S01]  /*13740*/  LEA R2, P4, R10, R3, 0x1 ;  /* 0x000000030a027211 */ /* 0x004fe200078808ff */
[----:B------:R-:W-:-:S04]  /*13750*/  ULDC.64 UR4, c[0x0][0x208] ;  /* 0x0000820000047ab9 */ /* 0x000fc80000000a00 */
[----:B01----:R-:W-:-:S05]  /*13760*/  IMAD.X R3, RZ, RZ, R5, P4 ;  /* 0x000000ffff037224 */ /* 0x003fca00020e0605 */
[----:B------:R-:W-:Y:S01]  /*13770*/  @!PT LDS RZ, [RZ] ;  /* 0x00000000fffff984 */ /* 0x000fe20000000800 */
[----:B------:R-:W-:Y:S01]  /*13780*/  @!PT LDS RZ, [RZ] ;  /* 0x00000000fffff984 */ /* 0x000fe20000000800 */
[----:B------:R-:W-:Y:S01]  /*13790*/  @!PT LDS RZ, [RZ] ;  /* 0x00000000fffff984 */ /* 0x000fe20000000800 */
[----:B------:R3:W-:Y:S04]  /*137a0*/  LDGSTS.E.BYPASS.LTC128B.128 [R9+0x17c00], desc[UR4][R2.64], !P0 ;  /* 0x17c0000002097fae */ /* 0x0007e8000c101d44 */
[----:B------:R3:W-:Y:S04]  /*137b0*/  LDGSTS.E.BYPASS.LTC128B.128 [R9+0x1bc00], desc[UR4][R2.64+0x80], !P1 ;  /* 0x1bc0008002097fae */ /* 0x0007e8000c901d44 */
[----:B------:R3:W-:Y:S04]  /*137c0*/  LDGSTS.E.BYPASS.LTC128B.128 [R9+0x1fc00], desc[UR4][R2.64+0x100], !P2 ;  /* 0x1fc0010002097fae */ /* 0x0007e8000d101d44 */
[----:B------:R3:W-:Y:S02]  /*137d0*/  LDGSTS.E.BYPASS.LTC128B.128 [R9+0x23c00], desc[UR4][R2.64+0x180], !P3 ;  /* 0x23c0018002097fae */ /* 0x0007e4000d901d44 */
.L_x_262:
[----:B------:R-:W-:Y:S05]  /*137e0*/  BSYNC B0 ;  /* 0x0000000000007941 */ /* 0x000fea0003800000 */
.L_x_261:
[----:B------:R-:W-:Y:S01]  /*137f0*/  NOP ;  /* 0x0000000000007918 */ /* 0x000fe20000000000 */
[----:B------:R-:W-:Y:S01]  /*13800*/  PLOP3.LUT P0, PT, PT, PT, PT, 0x80, 0x0 ;  /* 0x000000000000781c */ /* 0x000fe20003f0f070 */
[----:B0-----:R-:W-:-:S12]  /*13810*/  VIADD R6, R18, 0x38800 ;  /* 0x0003880012067836 */ /* 0x001fd80000000000 */
.L_x_263:
[----:B------:R-:W-:Y:S02]  /*13820*/  PLOP3.LUT P1, PT, P1, P0, PT, 0xa2, 0x0 ;  /* 0x000000000000781c */ /* 0x000fe40000f21472 */
[----:B------:R-:W-:-:S08]  /*13830*/  @P0 R2UR P1, UR4, R18 ;  /* 0x00000000120402ca */ /* 0x000fd00000020000 */
[----:B------:R-:W-:-:S05]  /*13840*/  @P0 PLOP3.LUT P0, PT, P1, PT, PT, 0x80, 0x0 ;  /* 0x000000000000081c */ /* 0x000fca0000f0f070 */
[----:B------:R-:W-:Y:S01]  /*13850*/  @!P1 SYNCS.ARRIVE.TRANS64.RED.A0T1 RZ, [UR4+0x38800], RZ ;  /* 0x038800ffffff99a7 */ /* 0x000fe20008200404 */
[----:B------:R-:W-:Y:S07]  /*13860*/  @!P1 ARRIVES.LDGSTSBAR.64.TRANSCNT [UR4+0x38800] ;  /* 0x03880000ff0099b0 */ /* 0x000fee0008000a84 */
[----:B------:R-:W-:Y:S05]  /*13870*/  @P0 BRA.U.ANY `(.L_x_263) ;  /* 0xfffffffd00e80947 */ /* 0x000fea000393ffff */
[----:B---3--:R-:W3:Y:S02]  /*13880*/  LDL.LU R2, [R1+0x48] ;  /* 0x0000480001027983 */ /* 0x008ee40000300800 */
[----:B---3--:R-:W-:-:S05]  /*13890*/  VIADD R2, R2, 0x1 ;  /* 0x0000000102027836 */ /* 0x008fca0000000000 */
[----:B------:R0:W-:Y:S01]  /*138a0*/  STL [R1+0x48], R2 ;  /* 0x0000480201007387 */ /* 0x0001e20000100800 */
[----:B------:R-:W-:-:S04]  /*138b0*/  LEA.HI R0, R2, R2, RZ, 0x1 ;  /* 0x0000000202007211 */ /* 0x000fc800078f08ff */
[----:B------:R-:W-:-:S05]  /*138c0*/  LOP3.LUT R0, R0, 0xfffffffe, RZ, 0xc0, !PT ;  /* 0xfffffffe00007812 */ /* 0x000fca00078ec0ff */
[----:B------:R-:W-:-:S05]  /*138d0*/  IMAD.IADD R0, R2, 0x1, -R0 ;  /* 0x0000000102007824 */ /* 0x000fca00078e0a00 */
[----:B------:R-:W-:Y:S01]  /*138e0*/  SHF.L.U32 R0, R0, 0x1f, RZ ;  /* 0x0000001f00007819 */ /* 0x000fe200000006ff */
[----:B------:R-:W-:Y:S01]  /*138f0*/  NOP ;  /* 0x0000000000007918 */ /* 0x000fe20000000000 */
[----:B------:R0:W-:Y:S01]  /*13900*/  SYNCS.ARRIVE.TRANS64.A1T0 RZ, [R18+URZ+0x38800], RZ ;  /* 0x038800ff12ff79a7 */ /* 0x0001e2000810003f */
[----:B------:R-:W-:Y:S01]  /*13910*/  BSSY B0, `(.L_x_264) ;  /* 0x0000003000007945 */ /* 0x000fe20003800000 */
[----:B------:R-:W3:Y:S03]  /*13920*/  SYNCS.PHASECHK.TRANS64.TRYWAIT P0, [R18+URZ+0x38820], R0 ;  /* 0x03882000120075a7 */ /* 0x000ee6000800017f */
[----:B0--3--:R-:W-:Y:S05]  /*13930*/  @!P0 BRA `(.L_x_265) ;  /* 0x0000005000bc8947 */ /* 0x009fea0003800000 */
.L_x_389:
[----:B------:R-:W-:Y:S05]  /*13940*/  BSYNC B0 ;  /* 0x0000000000007941 */ /* 0x000fea0003800000 */
.L_x_264:
[----:B------:R-:W0:Y:S04]  /*13950*/  LDL R2, [R1+0x38] ;  /* 0x0000380001027983 */ /* 0x000e280000100800 */
[----:B--2---:R-:W2:Y:S01]  /*13960*/  LDL R3, [R1+0x28] ;  /* 0x0000280001037983 */ /* 0x004ea20000100800 */
[----:B------:R-:W-:Y:S01]  /*13970*/  BSSY B0, `(.L_x_266) ;  /* 0x00002a3000007945 */ /* 0x000fe20003800000 */
[----:B0-----:R-:W-:-:S05]  /*13980*/  VIADD R0, R2, 0xfffffffe ;  /* 0xfffffffe02007836 */ /* 0x001fca0000000000 */
[----:B--2---:R-:W-:-:S13]  /*13990*/  ISETP.GE.AND P0, PT, R0, R3, PT ;  /* 0x000000030000720c */ /* 0x004fda0003f06270 */
[----:B------:R-:W-:Y:S05]  /*139a0*/  @!P0 BRA `(.L_x_267) ;  /* 0x00000028007c8947 */ /* 0x000fea0003800000 */
[----:B------:R-:W2:Y:S04]  /*139b0*/  LDL.LU R2, [R1+0x58] ;  /* 0x0000580001027983 */ /* 0x000ea80000300800 */
[----:B-1----:R-:W3:Y:S04]  /*139c0*/  LDL.LU R5, [R1+0x34] ;  /* 0x0000340001057983 */ /* 0x002ee80000300800 */
[----:B------:R-:W4:Y:S01]  /*139d0*/  LDL.LU R4, [R1+0x44] ;  /* 0x0000440001047983 */ /* 0x000f220000300800 */
[----:B------:R-:W-:Y:S01]  /*139e0*/  LOP3.LUT R10, RZ, R3, RZ, 0x33, !PT ;  /* 0x00000003ff0a7212 */ /* 0x000fe200078e33ff */
[----:B------:R-:W-:Y:S01]  /*139f0*/  BSSY B2, `(.L_x_268) ;  /* 0x00000e5000027945 */ /* 0x000fe20003800000 */
[----:B--2---:R-:W-:-:S04]  /*13a00*/  VIADD R2, R2, 0x1 ;  /* 0x0000000102027836 */ /* 0x004fc80000000000 */
[----:B---3--:R-:W-:-:S05]  /*13a10*/  IMAD R2, R2, R5, RZ ;  /* 0x0000000502027224 */ /* 0x008fca00078e02ff */
[----:B----4-:R-:W-:-:S05]  /*13a20*/  VIMNMX R8, R4, R2, PT ;  /* 0x0000000204087248 */ /* 0x010fca0003fe0100 */
[----:B------:R-:W-:-:S05]  /*13a30*/  IMAD.MOV R2, RZ, RZ, -R8 ;  /* 0x000000ffff027224 */ /* 0x000fca00078e0a08 */
[----:B------:R-:W-:-:S05]  /*13a40*/  VIADDMNMX R10, R2, 0x1, R10, !PT ;  /* 0x00000001020a7846 */ /* 0x000fca000780010a */
[----:B------:R-:W-:-:S05]  /*13a50*/  IMAD.IADD R2, R8, 0x1, R10 ;  /* 0x0000000108027824 */ /* 0x000fca00078e020a */
[----:B------:R-:W-:-:S04]  /*13a60*/  LOP3.LUT R2, R2, 0x1, RZ, 0xc0, !PT ;  /* 0x0000000102027812 */ /* 0x000fc800078ec0ff */
[----:B------:R-:W-:-:S13]  /*13a70*/  ISETP.NE.U32.AND P0, PT, R2, 0x1, PT ;  /* 0x000000010200780c */ /* 0x000fda0003f05070 */
[----:B------:R-:W-:Y:S05]  /*13a80*/  @P0 BRA `(.L_x_269) ;  /* 0x0000000c006c0947 */ /* 0x000fea0003800000 */
[----:B------:R-:W2:Y:S04]  /*13a90*/  LDL R4, [R1+0x20] ;  /* 0x0000200001047983 */ /* 0x000ea80000100800 */
[----:B------:R-:W3:Y:S01]  /*13aa0*/  LDL R3, [R1+0x14] ;  /* 0x0000140001037983 */ /* 0x000ee20000100800 */
[----:B------:R-:W-:Y:S01]  /*13ab0*/  VIADD R9, R19, 0x1 ;  /* 0x0000000113097836 */ /* 0x000fe20000000000 */
[----:B------:R-:W-:Y:S04]  /*13ac0*/  BSSY B1, `(.L_x_270) ;  /* 0x00000d3000017945 */ /* 0x000fe80003800000 */
[----:B------:R-:W-:-:S04]  /*13ad0*/  ISETP.NE.AND P0, PT, R9, 0x2, PT ;  /* 0x000000020900780c */ /* 0x000fc80003f05270 */
[----:B------:R-:W-:Y:S02]  /*13ae0*/  SEL R11, RZ, 0x1, P0 ;  /* 0x00000001ff0b7807 */ /* 0x000fe40000000000 */
[----:B------:R-:W-:Y:S02]  /*13af0*/  SEL R9, R9, RZ, P0 ;  /* 0x000000ff09097207 */ /* 0x000fe40000000000 */
[----:B--2---:R-:W-:Y:S02]  /*13b00*/  ISETP.NE.AND P1, PT, R4, RZ, PT ;  /* 0x000000ff0400720c */ /* 0x004fe40003f25270 */
[----:B---3--:R-:W-:-:S11]  /*13b10*/  LOP3.LUT R11, R3, R11, RZ, 0x3c, !PT ;  /* 0x0000000b030b7212 */ /* 0x008fd600078e3cff */
[----:B------:R-:W-:Y:S05]  /*13b20*/  @!P1 BRA `(.L_x_271) ;  /* 0x0000000c00309947 */ /* 0x000fea0003800000 */
[----:B------:R-:W-:Y:S01]  /*13b30*/  ULDC.64 UR4, c[0x0][0x418] ;  /* 0x0001060000047ab9 */ /* 0x000fe20000000a00 */
[----:B------:R-:W-:Y:S01]  /*13b40*/  IMAD.MOV.U32 R5, RZ, RZ, R17 ;  /* 0x000000ffff057224 */ /* 0x000fe200078e0011 */
[----:B------:R-:W-:-:S04]  /*13b50*/  ISETP.NE.U32.AND P0, PT, RZ, UR4, PT ;  /* 0x00000004ff007c0c */ /* 0x000fc8000bf05070 */
[----:B------:R-:W-:-:S13]  /*13b60*/  ISETP.NE.AND.EX P0, PT, RZ, UR5, PT, P0 ;  /* 0x00000005ff007c0c */ /* 0x000fda000bf05300 */
[----:B------:R-:W-:Y:S05]  /*13b70*/  @!P0 BRA `(.L_x_272) ;  /* 0x0000000000508947 */ /* 0x000fea0003800000 */
[----:B------:R-:W2:Y:S01]  /*13b80*/  LDL R12, [R1+0x1c] ;  /* 0x00001c00010c7983 */ /* 0x000ea20000100800 */
[----:B------:R-:W0:Y:S01]  /*13b90*/  LDC R5, c[0x0][0x43c] ;  /* 0x00010f00ff057b82 */ /* 0x000e220000000800 */
[----:B------:R-:W-:Y:S02]  /*13ba0*/  ULDC.64 UR6, c[0x0][0x428] ;  /* 0x00010a0000067ab9 */ /* 0x000fe40000000a00 */
[----:B------:R-:W3:Y:S01]  /*13bb0*/  LDL R7, [R1+0x10] ;  /* 0x0000100001077983 */ /* 0x000ee20000100800 */
        /* <DEDUP_REMOVED lines=9> */
[----:B--2---:R-:W-:-:S04]  /*13c50*/  IMAD R4, R12, UR6, RZ ;  /* 0x000000060c047c24 */ /* 0x004fc8000f8e02ff */
[C---:B---3--:R-:W-:Y:S02]  /*13c60*/  IMAD R4, R7.reuse, UR7, R4 ;  /* 0x0000000707047c24 */ /* 0x048fe4000f8e0204 */
[----:B------:R-:W-:-:S04]  /*13c70*/  IMAD.WIDE.U32 R2, R7, UR6, R2 ;  /* 0x0000000607027c25 */ /* 0x000fc8000f8e0002 */
[----:B------:R-:W-:Y:S01]  /*13c80*/  IMAD.IADD R3, R4, 0x1, R3 ;  /* 0x0000000104037824 */ /* 0x000fe200078e0203 */
[----:B------:R-:W-:-:S04]  /*13c90*/  LEA R4, P0, R2, UR4, 0x2 ;  /* 0x0000000402047c11 */ /* 0x000fc8000f8010ff */
[----:B------:R-:W-:-:S06]  /*13ca0*/  LEA.HI.X R5, R2, UR5, R3, 0x2, P0 ;  /* 0x0000000502057c11 */ /* 0x000fcc00080f1403 */
[----:B------:R0:W5:Y:S03]  /*13cb0*/  LDG.E R5, desc[UR8][R4.64] ;  /* 0x0000000804057981 */ /* 0x000166000c1e1900 */
.L_x_272:
[----:B------:R-:W-:Y:S01]  /*13cc0*/  IMAD R3, R9, 0x8, R18 ;  /* 0x0000000809037824 */ /* 0x000fe200078e0212 */
[----:B------:R-:W-:Y:S01]  /*13cd0*/  SHF.L.U32 R2, R11, 0x1f, RZ ;  /* 0x0000001f0b027819 */ /* 0x000fe200000006ff */
[----:B------:R-:W-:Y:S03]  /*13ce0*/  BSSY B3, `(.L_x_273) ;  /* 0x0000003000037945 */ /* 0x000fe60003800000 */
[----:B------:R-:W1:Y:S02]  /*13cf0*/  SYNCS.PHASECHK.TRANS64.TRYWAIT P0, [R3+URZ+0x38840], R2 ;  /* 0x03884002030075a7 */ /* 0x000e64000800017f */
[----:B-1----:R-:W-:Y:S05]  /*13d00*/  @!P0 BRA `(.L_x_274) ;  /* 0x0000004c00dc8947 */ /* 0x002fea0003800000 */
.L_x_390:
[----:B------:R-:W-:Y:S05]  /*13d10*/  BSYNC B3 ;  /* 0x0000000000037941 */ /* 0x000fea0003800000 */
.L_x_273:
[----:B0-----:R-:W0:Y:S01]  /*13d20*/  S2R R4, SR_TID.X ;  /* 0x0000000000047919 */ /* 0x001e220000002100 */
[----:B------:R-:W-:Y:S01]  /*13d30*/  BSSY B3, `(.L_x_275) ;  /* 0x000000b000037945 */ /* 0x000fe20003800000 */
[----:B0-----:R-:W-:-:S04]  /*13d40*/  LOP3.LUT R4, R4, 0x7f, RZ, 0xc0, !PT ;  /* 0x0000007f04047812 */ /* 0x001fc800078ec0ff */
[----:B------:R-:W-:-:S13]  /*13d50*/  ISETP.NE.AND P1, PT, R4, RZ, PT ;  /* 0x000000ff0400720c */ /* 0x000fda0003f25270 */
[----:B------:R-:W-:Y:S05]  /*13d60*/  @P1 BRA `(.L_x_276) ;  /* 0x00000000001c1947 */ /* 0x000fea0003800000 */
[----:B------:R-:W0:Y:S01]  /*13d70*/  S2R R4, SR_TID.X ;  /* 0x0000000000047919 */ /* 0x000e220000002100 */
[----:B-1----:R-:W-:-:S04]  /*13d80*/  IMAD.MOV.U32 R2, RZ, RZ, 0xa000 ;  /* 0x0000a000ff027424 */ /* 0x002fc800078e00ff */
[----:B------:R2:W-:Y:S01]  /*13d90*/  SYNCS.ARRIVE.TRANS64 RZ, [R3+URZ+0x38830], R2 ;  /* 0x0388300203ff79a7 */ /* 0x0005e2000800003f */
[----:B0-----:R-:W-:-:S04]  /*13da0*/  LOP3.LUT R4, R4, 0x1f, RZ, 0xc0, !PT ;  /* 0x0000001f04047812 */ /* 0x001fc800078ec0ff */
[----:B------:R-:W-:-:S13]  /*13db0*/  ISETP.NE.AND P0, PT, R4, RZ, PT ;  /* 0x000000ff0400720c */ /* 0x000fda0003f05270 */
[----:B--2---:R-:W-:Y:S05]  /*13dc0*/  @!P0 BRA `(.L_x_276) ;  /* 0x0000000000048947 */ /* 0x004fea0003800000 */
[----:B------:R-:W-:Y:S01]  /*13dd0*/  BPT.TRAP 0x1 ;  /* 0x000000040000795c */ /* 0x000fe20000300000 */
.L_x_276:
[----:B------:R-:W-:Y:S05]  /*13de0*/  BSYNC B3 ;  /* 0x0000000000037941 */ /* 0x000fea0003800000 */
.L_x_275:
[----:B-1----:R-:W2:Y:S01]  /*13df0*/  LDL R2, [R1+0x18] ;  /* 0x0000180001027983 */ /* 0x002ea20000100800 */
[----:B------:R-:W-:Y:S01]  /*13e00*/  IMAD.MOV.U32 R14, RZ, RZ, RZ ;  /* 0x000000ffff0e7224 */ /* 0x000fe200078e00ff */
[----:B------:R-:W-:Y:S01]  /*13e10*/  UIADD3 UR4, UP0, UR36, 0x370, URZ ;  /* 0x0000037024047890 */ /* 0x000fe2000ff1e03f */
[----:B------:R-:W-:Y:S01]  /*13e20*/  IMAD R4, R9, 0xa000, R18 ;  /* 0x0000a00009047824 */ /* 0x000fe200078e0212 */
[----:B------:R-:W-:Y:S01]  /*13e30*/  PLOP3.LUT P0, PT, PT, PT, PT, 0x80, 0x0 ;  /* 0x000000000000781c */ /* 0x000fe20003f0f070 */
[----:B------:R-:W-:Y:S01]  /*13e40*/  VIADD R3, R3, 0x38830 ;  /* 0x0003883003037836 */ /* 0x000fe20000000000 */
[----:B------:R-:W-:Y:S01]  /*13e50*/  R2UR UR10, R14 ;  /* 0x000000000e0a72ca */ /* 0x000fe200000e0000 */
[----:B------:R-:W-:Y:S01]  /*13e60*/  VIADD R7, R4, 0x24400 ;  /* 0x0002440004077836 */ /* 0x000fe20000000000 */
[----:B------:R-:W-:Y:S01]  /*13e70*/  UIADD3.X UR5, URZ, UR37, URZ, UP0, !UPT ;  /* 0x000000253f057290 */ /* 0x000fe200087fe43f */
[----:B------:R-:W-:Y:S01]  /*13e80*/  UMOV UR6, 0x0 ;  /* 0x0000000000067882 */ /* 0x000fe20000000000 */
[----:B------:R-:W-:Y:S01]  /*13e90*/  UMOV UR7, 0x14f00000 ;  /* 0x14f0000000077882 */ /* 0x000fe20000000000 */
[----:B--2---:R-:W-:-:S10]  /*13ea0*/  IMAD R2, R0, 0x50, R2 ;  /* 0x0000005000027824 */ /* 0x004fd400078e0202 */
.L_x_277:
[----:B------:R-:W-:-:S13]  /*13eb0*/  @P0 ELECT P2, URZ, PT ;  /* 0x00000000003f082f */ /* 0x000fda0003840000 */
[----:B-----5:R-:W-:Y:S02]  /*13ec0*/  @P2 R2UR UR13, R5 ;  /* 0x00000000050d22ca */ /* 0x020fe400000e0000 */
[----:B------:R-:W-:Y:S02]  /*13ed0*/  @P2 R2UR UR12, R16 ;  /* 0x00000000100c22ca */ /* 0x000fe400000e0000 */
[----:B------:R-:W-:Y:S02]  /*13ee0*/  @P2 R2UR UR11, R2 ;  /* 0x00000000020b22ca */ /* 0x000fe400000e0000 */
[----:B------:R-:W-:Y:S02]  /*13ef0*/  @P2 R2UR UR9, R3 ;  /* 0x00000000030922ca */ /* 0x000fe400000e0000 */
[----:B------:R-:W-:Y:S02]  /*13f00*/  @P2 R2UR UR8, R7 ;  /* 0x00000000070822ca */ /* 0x000fe400000e0000 */
[----:B------:R-:W-:-:S02]  /*13f10*/  @P2 PLOP3.LUT P0, PT, P2, PT, PT, 0x8, 0x0 ;  /* 0x000000000000281c */ /* 0x000fc4000170e170 */
[----:B------:R-:W-:-:S09]  /*13f20*/  PLOP3.LUT P2, PT, PT, PT, PT, 0x8, 0x0 ;  /* 0x000000000000781c */ /* 0x000fd20003f4e170 */
[----:B------:R0:W-:Y:S02]  /*13f30*/  UTMALDG.4D [UR8], [UR4], desc[UR6] ;  /* 0x00000608040075b4 */ /* 0x0001e40008019000 */
[----:B0-----:R-:W-:Y:S05]  /*13f40*/  @P0 BRA.U.ANY `(.L_x_277) ;  /* 0xfffffffd00d80947 */ /* 0x001fea000393ffff */
[----:B------:R-:W-:Y:S01]  /*13f50*/  IMAD.MOV.U32 R21, RZ, RZ, 0x40 ;  /* 0x00000040ff157424 */ /* 0x000fe200078e00ff */
[----:B------:R-:W-:Y:S01]  /*13f60*/  PLOP3.LUT P0, PT, PT, PT, PT, 0x80, 0x0 ;  /* 0x000000000000781c */ /* 0x000fe20003f0f070 */
[----:B------:R-:W-:Y:S01]  /*13f70*/  VIADD R7, R4, 0x26c00 ;  /* 0x00026c0004077836 */ /* 0x000fe20000000000 */
[----:B------:R-:W-:Y:S01]  /*13f80*/  UMOV UR6, 0x0 ;  /* 0x0000000000067882 */ /* 0x000fe20000000000 */
[----:B------:R-:W-:Y:S01]  /*13f90*/  UMOV UR7, 0x14f00000 ;  /* 0x14f0000000077882 */ /* 0x000fe20000000000 */
[----:B------:R-:W-:-:S15]  /*13fa0*/  R2UR UR10, R21 ;  /* 0x00000000150a72ca */ /* 0x000fde00000e0000 */
.L_x_278:
[----:B------:R-:W-:-:S13]  /*13fb0*/  @P0 ELECT P2, URZ, PT ;  /* 0x00000000003f082f */ /* 0x000fda0003840000 */
[----:B------:R-:W-:Y:S02]  /*13fc0*/  @P2 R2UR UR13, R5 ;  /* 0x00000000050d22ca */ /* 0x000fe400000e0000 */
        /* <DEDUP_REMOVED lines=14> */
.L_x_279:
        /* <DEDUP_REMOVED lines=16> */
.L_x_280:
        /* <DEDUP_REMOVED lines=10> */
[----:B------:R-:W2:Y:S01]  /*14250*/  LDL.LU R7, [R1+0x14] ;  /* 0x0000140001077983 */ /* 0x000ea20000300800 */
[----:B------:R-:W-:Y:S01]  /*14260*/  IMAD R3, R19, 0x8, R6 ;  /* 0x0000000813037824 */ /* 0x000fe200078e0206 */
[----:B------:R-:W-:Y:S01]  /*14270*/  BSSY B3, `(.L_x_281) ;  /* 0x0000004000037945 */ /* 0x000fe20003800000 */
[----:B--2---:R-:W-:-:S04]  /*14280*/  SHF.L.U32 R2, R7, 0x1f, RZ ;  /* 0x0000001f07027819 */ /* 0x004fc800000006ff */
[----:B------:R-:W0:Y:S02]  /*14290*/  SYNCS.PHASECHK.TRANS64.TRYWAIT P0, [R3+URZ+0x60], R2 ;  /* 0x00006002030075a7 */ /* 0x000e24000800017f */
[----:B0-----:R-:W-:Y:S05]  /*142a0*/  @!P0 BRA `(.L_x_282) ;  /* 0x0000004800888947 */ /* 0x001fea0003800000 */
.L_x_391:
[----:B------:R-:W-:Y:S05]  /*142b0*/  BSYNC B3 ;  /* 0x0000000000037941 */ /* 0x000fea0003800000 */
.L_x_281:
[----:B------:R-:W-:Y:S01]  /*142c0*/  BSSY B3, `(.L_x_283) ;  /* 0x000000c000037945 */ /* 0x000fe20003800000 */
[----:B------:R-:W-:Y:S02]  /*142d0*/  IMAD.MOV.U32 R12, RZ, RZ, 0x0 ;  /* 0x00000000ff0c7424 */ /* 0x000fe400078e00ff */
[----:B------:R-:W-:Y:S01]  /*142e0*/  IMAD.MOV.U32 R13, RZ, RZ, 0x14f00000 ;  /* 0x14f00000ff0d7424 */ /* 0x000fe200078e00ff */
[----:B------:R-:W-:Y:S06]  /*142f0*/  @P1 BRA `(.L_x_284) ;  /* 0x0000000000201947 */ /* 0x000fec0003800000 */
[----:B------:R-:W1:Y:S01]  /*14300*/  S2R R4, SR_TID.X ;  /* 0x0000000000047919 */ /* 0x000e620000002100 */
[----:B0-----:R-:W-:Y:S02]  /*14310*/  IMAD R2, R19, 0x8, R18 ;  /* 0x0000000813027824 */ /* 0x001fe400078e0212 */
[----:B------:R-:W-:-:S04]  /*14320*/  IMAD.MOV.U32 R3, RZ, RZ, 0xa000 ;  /* 0x0000a000ff037424 */ /* 0x000fc800078e00ff */
[----:B------:R2:W-:Y:S01]  /*14330*/  SYNCS.ARRIVE.TRANS64 RZ, [R2+URZ+0x38850], R3 ;  /* 0x0388500302ff79a7 */ /* 0x0005e2000800003f */
[----:B-1----:R-:W-:-:S04]  /*14340*/  LOP3.LUT R4, R4, 0x1f, RZ, 0xc0, !PT ;  /* 0x0000001f04047812 */ /* 0x002fc800078ec0ff */
[----:B------:R-:W-:-:S13]  /*14350*/  ISETP.NE.AND P0, PT, R4, RZ, PT ;  /* 0x000000ff0400720c */ /* 0x000fda0003f05270 */
[----:B--2---:R-:W-:Y:S05]  /*14360*/  @!P0 BRA `(.L_x_284) ;  /* 0x0000000000048947 */ /* 0x004fea0003800000 */
[----:B------:R-:W-:Y:S01]  /*14370*/  BPT.TRAP 0x1 ;  /* 0x000000040000795c */ /* 0x000fe20000300000 */
.L_x_284:
[----:B------:R-:W-:Y:S05]  /*14380*/  BSYNC B3 ;  /* 0x0000000000037941 */ /* 0x000fea0003800000 */
.L_x_283:
[----:B------:R-:W2:Y:S04]  /*14390*/  LDL R7, [R1+0x18] ;  /* 0x0000180001077983 */ /* 0x000ea80000100800 */
[----:B------:R-:W2:Y:S01]  /*143a0*/  LDL.LU R4, [R1+0x8] ;  /* 0x0000080001047983 */ /* 0x000ea20000300800 */
[----:B------:R-:W-:Y:S01]  /*143b0*/  R2UR UR10, R14 ;  /* 0x000000000e0a72ca */ /* 0x000fe200000e0000 */
[C-C-:B0-----:R-:W-:Y:S01]  /*143c0*/  IMAD R3, R19.reuse, 0x8, R18.reuse ;  /* 0x0000000813037824 */ /* 0x141fe200078e0212 */
[----:B------:R-:W-:Y:S01]  /*143d0*/  R2UR UR6, R12 ;  /* 0x000000000c0672ca */ /* 0x000fe200000e0000 */
[----:B------:R-:W-:Y:S01]  /*143e0*/  IMAD R2, R19, 0xa000, R18 ;  /* 0x0000a00013027824 */ /* 0x000fe200078e0212 */
[----:B------:R-:W-:Y:S01]  /*143f0*/  R2UR UR7, R13 ;  /* 0x000000000d0772ca */ /* 0x000fe200000e0000 */
[----:B------:R-:W-:Y:S01]  /*14400*/  UIADD3 UR4, UP0, UR36, 0x470, URZ ;  /* 0x0000047024047890 */ /* 0x000fe2000ff1e03f */
[----:B------:R-:W-:Y:S01]  /*14410*/  PLOP3.LUT P0, PT, PT, PT, PT, 0x80, 0x0 ;  /* 0x000000000000781c */ /* 0x000fe20003f0f070 */
[----:B------:R-:W-:-:S02]  /*14420*/  VIADD R3, R3, 0x38850 ;  /* 0x0003885003037836 */ /* 0x000fc40000000000 */
[----:B------:R-:W-:Y:S01]  /*14430*/  UIADD3.X UR5, URZ, UR37, URZ, UP0, !UPT ;  /* 0x000000253f057290 */ /* 0x000fe200087fe43f */
[----:B--2---:R-:W-:Y:S02]  /*14440*/  IMAD R4, R4, 0x50, R7 ;  /* 0x0000005004047824 */ /* 0x004fe400078e0207 */
[----:B------:R-:W-:-:S09]  /*14450*/  VIADD R7, R2, 0x400 ;  /* 0x0000040002077836 */ /* 0x000fd20000000000 */
.L_x_285:
        /* <DEDUP_REMOVED lines=10> */
[----:B------:R-:W-:Y:S01]  /*14500*/  R2UR UR10, R21 ;  /* 0x00000000150a72ca */ /* 0x000fe200000e0000 */
[----:B------:R-:W-:Y:S01]  /*14510*/  VIADD R7, R2, 0x2c00 ;  /* 0x00002c0002077836 */ /* 0x000fe20000000000 */
[----:B------:R-:W-:Y:S02]  /*14520*/  R2UR UR6, R12 ;  /* 0x000000000c0672ca */ /* 0x000fe400000e0000 */
[----:B------:R-:W-:Y:S02]  /*14530*/  R2UR UR7, R13 ;  /* 0x000000000d0772ca */ /* 0x000fe400000e0000 */
[----:B------:R-:W-:-:S13]  /*14540*/  PLOP3.LUT P0, PT, PT, PT, PT, 0x80, 0x0 ;  /* 0x000000000000781c */ /* 0x000fda0003f0f070 */
.L_x_286:
        /* <DEDUP_REMOVED lines=15> */
.L_x_287:
        /* <DEDUP_REMOVED lines=15> */
.L_x_288:
        /* <DEDUP_REMOVED lines=10> */
[----:B------:R0:W-:Y:S01]  /*147d0*/  STL [R1+0x8], R0 ;  /* 0x0000080001007387 */ /* 0x0001e20000100800 */
[----:B------:R-:W-:-:S07]  /*147e0*/  IMAD.MOV.U32 R17, RZ, RZ, R5 ;  /* 0x000000ffff117224 */ /* 0x000fce00078e0005 */
.L_x_271:
[----:B------:R-:W-:Y:S05]  /*147f0*/  BSYNC B1 ;  /* 0x0000000000017941 */ /* 0x000fea0003800000 */
.L_x_270:
[----:B0-----:R-:W2:Y:S01]  /*14800*/  LDL.LU R0, [R1+0x38] ;  /* 0x0000380001007983 */ /* 0x001ea20000300800 */
[----:B------:R-:W-:-:S03]  /*14810*/  IMAD.MOV.U32 R19, RZ, RZ, R9 ;  /* 0x000000ffff137224 */ /* 0x000fc600078e0009 */
[----:B------:R0:W-:Y:S02]  /*14820*/  STL [R1+0x14], R11 ;  /* 0x0000140b01007387 */ /* 0x0001e40000100800 */
[----:B0-2---:R-:W-:-:S07]  /*14830*/  VIADD R0, R0, 0xfffffffd ;  /* 0xfffffffd00007836 */ /* 0x005fce0000000000 */
.L_x_269:
[----:B------:R-:W-:Y:S05]  /*14840*/  BSYNC B2 ;  /* 0x0000000000027941 */ /* 0x000fea0003800000 */
.L_x_268:
[----:B------:R-:W-:Y:S01]  /*14850*/  VIADD R10, R10, 0xfffffffe ;  /* 0xfffffffe0a0a7836 */ /* 0x000fe20000000000 */
[----:B------:R-:W-:-:S04]  /*14860*/  LOP3.LUT R8, RZ, R8, RZ, 0x33, !PT ;  /* 0x00000008ff087212 */ /* 0x000fc800078e33ff */
[----:B------:R-:W-:-:S13]  /*14870*/  ISETP.NE.AND P0, PT, R10, R8, PT ;  /* 0x000000080a00720c */ /* 0x000fda0003f05270 */
[----:B------:R-:W-:Y:S05]  /*14880*/  @!P0 BRA `(.L_x_267) ;  /* 0x0000001800c48947 */ /* 0x000fea0003800000 */
[----:B------:R-:W-:-:S07]  /*14890*/  IMAD.MOV.U32 R9, RZ, RZ, R17 ;  /* 0x000000ffff097224 */ /* 0x000fce00078e0011 */
.L_x_327:
[----:B------:R-:W2:Y:S04]  /*148a0*/  LDL R3, [R1+0x20] ;  /* 0x0000200001037983 */ /* 0x000ea80000100800 */
[----:B------:R-:W3:Y:S01]  /*148b0*/  LDL R2, [R1+0x14] ;  /* 0x0000140001027983 */ /* 0x000ee20000100800 */
[----:B------:R-:W-:Y:S01]  /*148c0*/  VIADD R4, R19, 0x1 ;  /* 0x0000000113047836 */ /* 0x000fe20000000000 */
[----:B------:R-:W-:Y:S05]  /*148d0*/  YIELD ;  /* 0x0000000000007946 */ /* 0x000fea0003800000 */
[----:B------:R-:W-:Y:S01]  /*148e0*/  ISETP.NE.AND P0, PT, R4, 0x2, PT ;  /* 0x000000020400780c */ /* 0x000fe20003f05270 */
[----:B------:R-:W-:Y:S03]  /*148f0*/  BSSY B1, `(.L_x_289) ;  /* 0x00000d0000017945 */ /* 0x000fe60003800000 */
[----:B------:R-:W-:-:S02]  /*14900*/  SEL R5, RZ, 0x1, P0 ;  /* 0x00000001ff057807 */ /* 0x000fc40000000000 */
[----:B------:R-:W-:Y:S02]  /*14910*/  SEL R4, R4, RZ, P0 ;  /* 0x000000ff04047207 */ /* 0x000fe40000000000 */
[----:B--2---:R-:W-:Y:S02]  /*14920*/  ISETP.NE.AND P1, PT, R3, RZ, PT ;  /* 0x000000ff0300720c */ /* 0x004fe40003f25270 */
[----:B---3--:R-:W-:-:S11]  /*14930*/  LOP3.LUT R5, R2, R5, RZ, 0x3c, !PT ;  /* 0x0000000502057212 */ /* 0x008fd600078e3cff */
[----:B01----:R-:W-:Y:S05]  /*14940*/  @!P1 BRA `(.L_x_290) ;  /* 0x0000000c00289947 */ /* 0x003fea0003800000 */
        /* <DEDUP_REMOVED lines=14> */
[----:B------:R-:W-:-:S04]  /*14a30*/  @P0 SHF.R.U32.HI R2, RZ, R3, R7 ;  /* 0x00000003ff020219 */ /* 0x000fc80000011607 */
[--C-:B------:R-:W-:Y:S01]  /*14a40*/  SHF.R.S32.HI R3, RZ, 0x1f, R2.reuse ;  /* 0x0000001fff037819 */ /* 0x100fe20000011402 */
[----:B------:R-:W-:-:S04]  /*14a50*/  IMAD.MOV R7, RZ, RZ, -R2 ;  /* 0x000000ffff077224 */ /* 0x000fc800078e0a02 */
[----:B------:R-:W-:Y:S02]  /*14a60*/  IMAD R7, R8, R7, R0 ;  /* 0x0000000708077224 */ /* 0x000fe400078e0200 */
[----:B--2---:R-:W-:-:S04]  /*14a70*/  IMAD R8, R11, UR6, RZ ;  /* 0x000000060b087c24 */ /* 0x004fc8000f8e02ff */
[C---:B---3--:R-:W-:Y:S02]  /*14a80*/  IMAD R8, R10.reuse, UR7, R8 ;  /* 0x000000070a087c24 */ /* 0x048fe4000f8e0208 */
[----:B------:R-:W-:-:S04]  /*14a90*/  IMAD.WIDE.U32 R2, R10, UR6, R2 ;  /* 0x000000060a027c25 */ /* 0x000fc8000f8e0002 */
[----:B------:R-:W-:Y:S01]  /*14aa0*/  IMAD.IADD R3, R8, 0x1, R3 ;  /* 0x0000000108037824 */ /* 0x000fe200078e0203 */
[----:B------:R-:W-:-:S04]  /*14ab0*/  LEA R8, P0, R2, UR4, 0x2 ;  /* 0x0000000402087c11 */ /* 0x000fc8000f8010ff */
[----:B------:R-:W-:-:S06]  /*14ac0*/  LEA.HI.X R9, R2, UR5, R3, 0x2, P0 ;  /* 0x0000000502097c11 */ /* 0x000fcc00080f1403 */
[----:B------:R0:W5:Y:S03]  /*14ad0*/  LDG.E R9, desc[UR8][R8.64] ;  /* 0x0000000808097981 */ /* 0x000166000c1e1900 */
.L_x_291:
[----:B------:R-:W-:Y:S01]  /*14ae0*/  IMAD R3, R4, 0x8, R18 ;  /* 0x0000000804037824 */ /* 0x000fe200078e0212 */
[----:B------:R-:W-:Y:S01]  /*14af0*/  SHF.L.U32 R2, R5, 0x1f, RZ ;  /* 0x0000001f05027819 */ /* 0x000fe200000006ff */
[----:B------:R-:W-:Y:S03]  /*14b00*/  BSSY B2, `(.L_x_292) ;  /* 0x0000003000027945 */ /* 0x000fe60003800000 */
[----:B------:R-:W1:Y:S02]  /*14b10*/  SYNCS.PHASECHK.TRANS64.TRYWAIT P0, [R3+URZ+0x38840], R2 ;  /* 0x03884002030075a7 */ /* 0x000e64000800017f */
[----:B-1----:R-:W-:Y:S05]  /*14b20*/  @!P0 BRA `(.L_x_293) ;  /* 0x00000040007c8947 */ /* 0x002fea0003800000 */
.L_x_392:
[----:B------:R-:W-:Y:S05]  /*14b30*/  BSYNC B2 ;  /* 0x0000000000027941 */ /* 0x000fea0003800000 */
.L_x_292:
        /* <DEDUP_REMOVED lines=12> */
.L_x_295:
[----:B------:R-:W-:Y:S05]  /*14c00*/  BSYNC B2 ;  /* 0x0000000000027941 */ /* 0x000fea0003800000 */
.L_x_294:
        /* <DEDUP_REMOVED lines=12> */
.L_x_296:
        /* <DEDUP_REMOVED lines=16> */
.L_x_297:
        /* <DEDUP_REMOVED lines=16> */
.L_x_298:
        /* <DEDUP_REMOVED lines=16> */
.L_x_299:
        /* <DEDUP_REMOVED lines=16> */
.L_x_393:
[----:B------:R-:W-:Y:S05]  /*150d0*/  BSYNC B2 ;  /* 0x0000000000027941 */ /* 0x000fea0003800000 */
.L_x_300:
[----:B------:R-:W-:Y:S01]  /*150e0*/  BSSY B2, `(.L_x_302) ;  /* 0x000000b000027945 */ /* 0x000fe20003800000 */
[----:B------:R-:W-:Y:S02]  /*150f0*/  IMAD.MOV.U32 R10, RZ, RZ, 0x0 ;  /* 0x00000000ff0a7424 */ /* 0x000fe400078e00ff */
[----:B------:R-:W-:Y:S01]  /*15100*/  IMAD.MOV.U32 R11, RZ, RZ, 0x14f00000 ;  /* 0x14f00000ff0b7424 */ /* 0x000fe200078e00ff */
[----:B------:R-:W-:Y:S06]  /*15110*/  @P1 BRA `(.L_x_303) ;  /* 0x00000000001c1947 */ /* 0x000fec0003800000 */
[----:B------:R-:W1:Y:S01]  /*15120*/  S2R R8, SR_TID.X ;  /* 0x0000000000087919 */ /* 0x000e620000002100 */
[----:B0-----:R-:W-:-:S04]  /*15130*/  IMAD.MOV.U32 R3, RZ, RZ, 0xa000 ;  /* 0x0000a000ff037424 */ /* 0x001fc800078e00ff */
[----:B------:R2:W-:Y:S01]  /*15140*/  SYNCS.ARRIVE.TRANS64 RZ, [R2+URZ+0x50], R3 ;  /* 0x0000500302ff79a7 */ /* 0x0005e2000800003f */
[----:B-1----:R-:W-:-:S04]  /*15150*/  LOP3.LUT R8, R8, 0x1f, RZ, 0xc0, !PT ;  /* 0x0000001f08087812 */ /* 0x002fc800078ec0ff */
[----:B------:R-:W-:-:S13]  /*15160*/  ISETP.NE.AND P0, PT, R8, RZ, PT ;  /* 0x000000ff0800720c */ /* 0x000fda0003f05270 */
[----:B--2---:R-:W-:Y:S05]  /*15170*/  @!P0 BRA `(.L_x_303) ;  /* 0x0000000000048947 */ /* 0x004fea0003800000 */
[----:B------:R-:W-:Y:S01]  /*15180*/  BPT.TRAP 0x1 ;  /* 0x000000040000795c */ /* 0x000fe20000300000 */
.L_x_303:
[----:B------:R-:W-:Y:S05]  /*15190*/  BSYNC B2 ;  /* 0x0000000000027941 */ /* 0x000fea0003800000 */
.L_x_302:
[----:B------:R-:W2:Y:S04]  /*151a0*/  LDL R8, [R1+0x18] ;  /* 0x0000180001087983 */ /* 0x000ea80000100800 */
[----:B0-----:R-:W2:Y:S01]  /*151b0*/  LDL.LU R3, [R1+0x8] ;  /* 0x0000080001037983 */ /* 0x001ea20000300800 */
[----:B------:R-:W-:Y:S01]  /*151c0*/  R2UR UR10, R12 ;  /* 0x000000000c0a72ca */ /* 0x000fe200000e0000 */
[----:B------:R-:W-:Y:S01]  /*151d0*/  IMAD R19, R19, 0xa000, R18 ;  /* 0x0000a00013137824 */ /* 0x000fe200078e0212 */
[----:B------:R-:W-:Y:S01]  /*151e0*/  R2UR UR6, R10 ;  /* 0x000000000a0672ca */ /* 0x000fe200000e0000 */
[----:B------:R-:W-:Y:S01]  /*151f0*/  UIADD3 UR4, UP0, UR36, 0x470, URZ ;  /* 0x0000047024047890 */ /* 0x000fe2000ff1e03f */
[----:B------:R-:W-:Y:S01]  /*15200*/  R2UR UR7, R11 ;  /* 0x000000000b0772ca */ /* 0x000fe200000e0000 */
[----:B------:R-:W-:Y:S01]  /*15210*/  VIADD R2, R2, 0x50 ;  /* 0x0000005002027836 */ /* 0x000fe20000000000 */
[----:B------:R-:W-:Y:S01]  /*15220*/  PLOP3.LUT P0, PT, PT, PT, PT, 0x80, 0x0 ;  /* 0x000000000000781c */ /* 0x000fe20003f0f070 */
[----:B------:R-:W-:Y:S01]  /*15230*/  UIADD3.X UR5, URZ, UR37, URZ, UP0, !UPT ;  /* 0x000000253f057290 */ /* 0x000fe200087fe43f */
[----:B--2---:R-:W-:-:S02]  /*15240*/  IMAD R3, R3, 0x50, R8 ;  /* 0x0000005003037824 */ /* 0x004fc400078e0208 */
[----:B------:R-:W-:-:S09]  /*15250*/  VIADD R8, R19, 0x400 ;  /* 0x0000040013087836 */ /* 0x000fd20000000000 */
.L_x_304:
        /* <DEDUP_REMOVED lines=15> */
.L_x_305:
        /* <DEDUP_REMOVED lines=15> */
.L_x_306:
        /* <DEDUP_REMOVED lines=15> */
.L_x_307:
        /* <DEDUP_REMOVED lines=12> */
.L_x_290:
[----:B------:R-:W-:Y:S05]  /*155f0*/  BSYNC B1 ;  /* 0x0000000000017941 */ /* 0x000fea0003800000 */
.L_x_289:
[----:B------:R-:W2:Y:S01]  /*15600*/  LDL R2, [R1+0x20] ;  /* 0x0000200001027983 */ /* 0x000ea20000100800 */
[----:B------:R-:W-:Y:S01]  /*15610*/  VIADD R19, R4, 0x1 ;  /* 0x0000000104137836 */ /* 0x000fe20000000000 */
[----:B------:R-:W-:Y:S01]  /*15620*/  BSSY B1, `(.L_x_308) ;  /* 0x00000d3000017945 */ /* 0x000fe20003800000 */
[----:B0-----:R-:W-:-:S03]  /*15630*/  VIADD R7, R0, 0xffffffff ;  /* 0xffffffff00077836 */ /* 0x001fc60000000000 */
[----:B------:R-:W-:-:S04]  /*15640*/  ISETP.NE.AND P0, PT, R19, 0x2, PT ;  /* 0x000000021300780c */ /* 0x000fc80003f05270 */
[----:B------:R-:W-:Y:S02]  /*15650*/  SEL R19, R19, RZ, P0 ;  /* 0x000000ff13137207 */ /* 0x000fe40000000000 */
[----:B--2---:R-:W-:Y:S02]  /*15660*/  ISETP.NE.AND P1, PT, R2, RZ, PT ;  /* 0x000000ff0200720c */ /* 0x004fe40003f25270 */
[----:B------:R-:W-:-:S04]  /*15670*/  SEL R2, RZ, 0x1, P0 ;  /* 0x00000001ff027807 */ /* 0x000fc80000000000 */
[----:B------:R-:W-:-:S05]  /*15680*/  LOP3.LUT R12, R5, R2, RZ, 0x3c, !PT ;  /* 0x00000002050c7212 */ /* 0x000fca00078e3cff */
[----:B------:R0:W-:Y:S02]  /*15690*/  STL [R1+0x14], R12 ;  /* 0x0000140c01007387 */ /* 0x0001e40000100800 */
[----:B------:R-:W-:Y:S05]  /*156a0*/  @!P1 BRA `(.L_x_309) ;  /* 0x0000000c00289947 */ /* 0x000fea0003800000 */
[----:B------:R-:W-:Y:S01]  /*156b0*/  ULDC.64 UR4, c[0x0][0x418] ;  /* 0x0001060000047ab9 */ /* 0x000fe20000000a00 */
[----:B------:R-:W-:Y:S01]  /*156c0*/  IMAD.MOV.U32 R8, RZ, RZ, R7 ;  /* 0x000000ffff087224 */ /* 0x000fe200078e0007 */
[----:B------:R-:W-:-:S04]  /*156d0*/  ISETP.NE.U32.AND P0, PT, RZ, UR4, PT ;  /* 0x00000004ff007c0c */ /* 0x000fc8000bf05070 */
[----:B------:R-:W-:-:S13]  /*156e0*/  ISETP.NE.AND.EX P0, PT, RZ, UR5, PT, P0 ;  /* 0x00000005ff007c0c */ /* 0x000fda000bf05300 */
[----:B------:R-:W-:Y:S05]  /*156f0*/  @!P0 BRA `(.L_x_310) ;  /* 0x0000000000508947 */ /* 0x000fea0003800000 */
[----:B------:R-:W2:Y:S01]  /*15700*/  LDL R11, [R1+0x1c] ;  /* 0x00001c00010b7983 */ /* 0x000ea20000100800 */
[----:B------:R-:W1:Y:S01]  /*15710*/  LDC R9, c[0x0][0x43c] ;  /* 0x00010f00ff097b82 */ /* 0x000e620000000800 */
[----:B------:R-:W-:Y:S02]  /*15720*/  ULDC.64 UR6, c[0x0][0x428] ;  /* 0x00010a0000067ab9 */ /* 0x000fe40000000a00 */
[----:B------:R-:W3:Y:S01]  /*15730*/  LDL R10, [R1+0x10] ;  /* 0x00001000010a7983 */ /* 0x000ee20000100800 */
[----:B------:R-:W-:Y:S01]  /*15740*/  ULDC.64 UR8, c[0x0][0x208] ;  /* 0x0000820000087ab9 */ /* 0x000fe20000000a00 */
[----:B-1----:R-:W-:-:S13]  /*15750*/  ISETP.NE.AND P0, PT, R9, 0x1, PT ;  /* 0x000000010900780c */ /* 0x002fda0003f05270 */
[----:B------:R-:W1:Y:S02]  /*15760*/  @P0 LDC.64 R2, c[0x0][0x440] ;  /* 0x00011000ff020b82 */ /* 0x000e640000000a00 */
[----:B-1----:R-:W-:-:S04]  /*15770*/  @P0 IMAD.HI.U32 R8, R7, R2, RZ ;  /* 0x0000000207080227 */ /* 0x002fc800078e00ff */
        /* <DEDUP_REMOVED lines=10> */
[----:B------:R-:W-:-:S05]  /*15820*/  LEA.HI.X R11, R2, UR5, R9, 0x2, P0 ;  /* 0x00000005020b7c11 */ /* 0x000fca00080f1409 */
[----:B------:R1:W5:Y:S04]  /*15830*/  LDG.E R9, desc[UR8][R10.64] ;  /* 0x000000080a097981 */ /* 0x000368000c1e1900 */
.L_x_310:
[----:B------:R-:W-:Y:S01]  /*15840*/  IMAD R2, R19, 0x8, R18 ;  /* 0x0000000813027824 */ /* 0x000fe200078e0212 */
[----:B------:R-:W-:Y:S01]  /*15850*/  SHF.L.U32 R3, R12, 0x1f, RZ ;  /* 0x0000001f0c037819 */ /* 0x000fe200000006ff */
[----:B------:R-:W-:Y:S03]  /*15860*/  BSSY B2, `(.L_x_311) ;  /* 0x0000003000027945 */ /* 0x000fe60003800000 */
[----:B------:R-:W2:Y:S02]  /*15870*/  SYNCS.PHASECHK.TRANS64.TRYWAIT P0, [R2+URZ+0x38840], R3 ;  /* 0x03884003020075a7 */ /* 0x000ea4000800017f */
[----:B--2---:R-:W-:Y:S05]  /*15880*/  @!P0 BRA `(.L_x_312) ;  /* 0x00000034004c8947 */ /* 0x004fea0003800000 */
.L_x_394:
[----:B------:R-:W-:Y:S05]  /*15890*/  BSYNC B2 ;  /* 0x0000000000027941 */ /* 0x000fea0003800000 */
.L_x_311:
[----:B-1----:R-:W1:Y:S01]  /*158a0*/  S2R R10, SR_TID.X ;  /* 0x00000000000a7919 */ /* 0x002e620000002100 */
[----:B------:R-:W-:Y:S01]  /*158b0*/  BSSY B2, `(.L_x_313) ;  /* 0x000000b000027945 */ /* 0x000fe20003800000 */
[----:B-1----:R-:W-:-:S04]  /*158c0*/  LOP3.LUT R10, R10, 0x7f, RZ, 0xc0, !PT ;  /* 0x0000007f0a0a7812 */ /* 0x002fc800078ec0ff */
[----:B------:R-:W-:-:S13]  /*158d0*/  ISETP.NE.AND P1, PT, R10, RZ, PT ;  /* 0x000000ff0a00720c */ /* 0x000fda0003f25270 */
[----:B------:R-:W-:Y:S05]  /*158e0*/  @P1 BRA `(.L_x_314) ;  /* 0x00000000001c1947 */ /* 0x000fea0003800000 */
[----:B------:R-:W1:Y:S01]  /*158f0*/  S2R R10, SR_TID.X ;  /* 0x00000000000a7919 */ /* 0x000e620000002100 */
[----:B--2---:R-:W-:-:S04]  /*15900*/  IMAD.MOV.U32 R3, RZ, RZ, 0xa000 ;  /* 0x0000a000ff037424 */ /* 0x004fc800078e00ff */
[----:B------:R3:W-:Y:S01]  /*15910*/  SYNCS.ARRIVE.TRANS64 RZ, [R2+URZ+0x38830], R3 ;  /* 0x0388300302ff79a7 */ /* 0x0007e2000800003f */
[----:B-1----:R-:W-:-:S04]  /*15920*/  LOP3.LUT R10, R10, 0x1f, RZ, 0xc0, !PT ;  /* 0x0000001f0a0a7812 */ /* 0x002fc800078ec0ff */
[----:B------:R-:W-:-:S13]  /*15930*/  ISETP.NE.AND P0, PT, R10, RZ, PT ;  /* 0x000000ff0a00720c */ /* 0x000fda0003f05270 */
[----:B---3--:R-:W-:Y:S05]  /*15940*/  @!P0 BRA `(.L_x_314) ;  /* 0x0000000000048947 */ /* 0x008fea0003800000 */
[----:B------:R-:W-:Y:S01]  /*15950*/  BPT.TRAP 0x1 ;  /* 0x000000040000795c */ /* 0x000fe20000300000 */
.L_x_314:
[----:B------:R-:W-:Y:S05]  /*15960*/  BSYNC B2 ;  /* 0x0000000000027941 */ /* 0x000fea0003800000 */
.L_x_313:
[----:B--2---:R-:W2:Y:S01]  /*15970*/  LDL R2, [R1+0x18] ;  /* 0x0000180001027983 */ /* 0x004ea20000100800 */
[----:B0-----:R-:W-:Y:S01]  /*15980*/  IMAD.MOV.U32 R12, RZ, RZ, RZ ;  /* 0x000000ffff0c7224 */ /* 0x001fe200078e00ff */
[----:B------:R-:W-:Y:S01]  /*15990*/  UIADD3 UR4, UP0, UR36, 0x370, URZ ;  /* 0x0000037024047890 */ /* 0x000fe2000ff1e03f */
[C---:B------:R-:W-:Y:S01]  /*159a0*/  IMAD R3, R19.reuse, 0x8, R6 ;  /* 0x0000000813037824 */ /* 0x040fe200078e0206 */
[----:B------:R-:W-:Y:S01]  /*159b0*/  PLOP3.LUT P0, PT, PT, PT, PT, 0x80, 0x0 ;  /* 0x000000000000781c */ /* 0x000fe20003f0f070 */
[----:B------:R-:W-:Y:S01]  /*159c0*/  IMAD R10, R19, 0xa000, R18 ;  /* 0x0000a000130a7824 */ /* 0x000fe200078e0212 */
[----:B------:R-:W-:Y:S01]  /*159d0*/  R2UR UR10, R12 ;  /* 0x000000000c0a72ca */ /* 0x000fe200000e0000 */
[----:B------:R-:W-:Y:S01]  /*159e0*/  VIADD R3, R3, 0x30 ;  /* 0x0000003003037836 */ /* 0x000fe20000000000 */
[----:B------:R-:W-:Y:S01]  /*159f0*/  UIADD3.X UR5, URZ, UR37, URZ, UP0, !UPT ;  /* 0x000000253f057290 */ /* 0x000fe200087fe43f */
[----:B------:R-:W-:Y:S01]  /*15a00*/  VIADD R11, R10, 0x24400 ;  /* 0x000244000a0b7836 */ /* 0x000fe20000000000 */
[----:B------:R-:W-:Y:S01]  /*15a10*/  UMOV UR6, 0x0 ;  /* 0x0000000000067882 */ /* 0x000fe20000000000 */
[----:B------:R-:W-:Y:S01]  /*15a20*/  UMOV UR7, 0x14f00000 ;  /* 0x14f0000000077882 */ /* 0x000fe20000000000 */
[----:B--2---:R-:W-:-:S09]  /*15a30*/  IMAD R2, R8, 0x50, R2 ;  /* 0x0000005008027824 */ /* 0x004fd200078e0202 */
.L_x_315:
        /* <DEDUP_REMOVED lines=16> */
.L_x_316:
        /* <DEDUP_REMOVED lines=16> */
.L_x_317:
        /* <DEDUP_REMOVED lines=16> */
.L_x_318:
        /* <DEDUP_REMOVED lines=10> */
[----:B------:R-:W-:Y:S01]  /*15de0*/  SHF.L.U32 R5, R5, 0x1f, RZ ;  /* 0x0000001f05057819 */ /* 0x000fe200000006ff */
[----:B------:R-:W-:Y:S01]  /*15df0*/  IMAD R2, R4, 0x8, R6 ;  /* 0x0000000804027824 */ /* 0x000fe200078e0206 */
[----:B------:R-:W-:Y:S03]  /*15e00*/  BSSY B2, `(.L_x_319) ;  /* 0x0000003000027945 */ /* 0x000fe60003800000 */
[----:B------:R-:W0:Y:S02]  /*15e10*/  SYNCS.PHASECHK.TRANS64.TRYWAIT P0, [R2+URZ+0x60], R5 ;  /* 0x00006005020075a7 */ /* 0x000e24000800017f */
[----:B0-----:R-:W-:Y:S05]  /*15e20*/  @!P0 BRA `(.L_x_320) ;  /* 0x0000002c00f88947 */ /* 0x001fea0003800000 */
.L_x_395:
[----:B------:R-:W-:Y:S05]  /*15e30*/  BSYNC B2 ;  /* 0x0000000000027941 */ /* 0x000fea0003800000 */
.L_x_319:
[----:B------:R-:W-:Y:S01]  /*15e40*/  BSSY B2, `(.L_x_321) ;  /* 0x000000b000027945 */ /* 0x000fe20003800000 */
[----:B------:R-:W-:Y:S02]  /*15e50*/  IMAD.MOV.U32 R10, RZ, RZ, 0x0 ;  /* 0x00000000ff0a7424 */ /* 0x000fe400078e00ff */
[----:B------:R-:W-:Y:S01]  /*15e60*/  IMAD.MOV.U32 R11, RZ, RZ, 0x14f00000 ;  /* 0x14f00000ff0b7424 */ /* 0x000fe200078e00ff */
[----:B------:R-:W-:Y:S06]  /*15e70*/  @P1 BRA `(.L_x_322) ;  /* 0x00000000001c1947 */ /* 0x000fec0003800000 */
[----:B0-----:R-:W0:Y:S01]  /*15e80*/  S2R R5, SR_TID.X ;  /* 0x0000000000057919 */ /* 0x001e220000002100 */
[----:B------:R-:W-:-:S04]  /*15e90*/  IMAD.MOV.U32 R3, RZ, RZ, 0xa000 ;  /* 0x0000a000ff037424 */ /* 0x000fc800078e00ff */
[----:B------:R1:W-:Y:S01]  /*15ea0*/  SYNCS.ARRIVE.TRANS64 RZ, [R2+URZ+0x50], R3 ;  /* 0x0000500302ff79a7 */ /* 0x0003e2000800003f */
[----:B0-----:R-:W-:-:S04]  /*15eb0*/  LOP3.LUT R5, R5, 0x1f, RZ, 0xc0, !PT ;  /* 0x0000001f05057812 */ /* 0x001fc800078ec0ff */
[----:B------:R-:W-:-:S13]  /*15ec0*/  ISETP.NE.AND P0, PT, R5, RZ, PT ;  /* 0x000000ff0500720c */ /* 0x000fda0003f05270 */
[----:B-1----:R-:W-:Y:S05]  /*15ed0*/  @!P0 BRA `(.L_x_322) ;  /* 0x0000000000048947 */ /* 0x002fea0003800000 */
[----:B------:R-:W-:Y:S01]  /*15ee0*/  BPT.TRAP 0x1 ;  /* 0x000000040000795c */ /* 0x000fe20000300000 */
.L_x_322:
[----:B------:R-:W-:Y:S05]  /*15ef0*/  BSYNC B2 ;  /* 0x0000000000027941 */ /* 0x000fea0003800000 */
.L_x_321:
[----:B0-----:R-:W2:Y:S04]  /*15f00*/  LDL R5, [R1+0x18] ;  /* 0x0000180001057983 */ /* 0x001ea80000100800 */
[----:B------:R-:W2:Y:S01]  /*15f10*/  LDL.LU R3, [R1+0x8] ;  /* 0x0000080001037983 */ /* 0x000ea20000300800 */
        /* <DEDUP_REMOVED lines=10> */
.L_x_323:
        /* <DEDUP_REMOVED lines=15> */
.L_x_324:
        /* <DEDUP_REMOVED lines=15> */
.L_x_325:
        /* <DEDUP_REMOVED lines=15> */
.L_x_326:
        /* <DEDUP_REMOVED lines=12> */
.L_x_309:
[----:B------:R-:W-:Y:S05]  /*16350*/  BSYNC B1 ;  /* 0x0000000000017941 */ /* 0x000fea0003800000 */
.L_x_308:
[----:B------:R-:W2:Y:S01]  /*16360*/  LDL R2, [R1+0x28] ;  /* 0x0000280001027983 */ /* 0x000ea20000100800 */
[----:B------:R-:W-:Y:S01]  /*16370*/  VIADD R0, R0, 0xfffffffe ;  /* 0xfffffffe00007836 */ /* 0x000fe20000000000 */
[----:B--2---:R-:W-:-:S13]  /*16380*/  ISETP.GT.AND P0, PT, R7, R2, PT ;  /* 0x000000020700720c */ /* 0x004fda0003f04270 */
[----:B------:R-:W-:Y:S05]  /*16390*/  @P0 BRA `(.L_x_327) ;  /* 0xffffffe400400947 */ /* 0x000fea000383ffff */
.L_x_267:
[----:B------:R-:W-:Y:S05]  /*163a0*/  BSYNC B0 ;  /* 0x0000000000007941 */ /* 0x000fea0003800000 */
.L_x_266:
[----:B------:R-:W2:Y:S01]  /*163b0*/  S2R R3, SR_TID.X ;  /* 0x0000000000037919 */ /* 0x000ea20000002100 */
[----:B------:R-:W-:Y:S01]  /*163c0*/  BSSY B0, `(.L_x_328) ;  /* 0x0000012000007945 */ /* 0x000fe20003800000 */
[----:B--2---:R-:W-:-:S04]  /*163d0*/  LOP3.LUT R3, R3, 0x7f, RZ, 0xc0, !PT ;  /* 0x0000007f03037812 */ /* 0x004fc800078ec0ff */
[----:B------:R-:W-:-:S13]  /*163e0*/  ISETP.NE.AND P0, PT, R3, RZ, PT ;  /* 0x000000ff0300720c */ /* 0x000fda0003f05270 */
[----:B------:R-:W-:Y:S05]  /*163f0*/  @P0 BRA `(.L_x_329) ;  /* 0x0000000000380947 */ /* 0x000fea0003800000 */
[----:B------:R-:W2:Y:S01]  /*16400*/  S2R R2, SR_LANEID ;  /* 0x0000000000027919 */ /* 0x000ea20000000000 */
[----:B------:R-:W-:Y:S01]  /*16410*/  VOTEU.ANY UR4, UPT, PT ;  /* 0x0000000000047886 */ /* 0x000fe200038e0100 */
[----:B-1----:R-:W1:Y:S01]  /*16420*/  LDC.64 R4, c[0x0][0xc60] ;  /* 0x00031800ff047b82 */ /* 0x002e620000000a00 */
[----:B------:R-:W2:Y:S01]  /*16430*/  FLO.U32 R0, UR4 ;  /* 0x0000000400007d00 */ /* 0x000ea200080e0000 */
[----:B------:R-:W-:Y:S01]  /*16440*/  ULDC.64 UR6, c[0x0][0x208] ;  /* 0x0000820000067ab9 */ /* 0x000fe20000000a00 */
[----:B--2---:R-:W-:-:S06]  /*16450*/  ISETP.EQ.U32.AND P0, PT, R0, R2, PT ;  /* 0x000000020000720c */ /* 0x004fcc0003f02070 */
[----:B------:R-:W1:Y:S07]  /*16460*/  POPC R2, UR4 ;  /* 0x0000000400027d09 */ /* 0x000e6e0008000000 */
[----:B-1----:R-:W2:Y:S04]  /*16470*/  @P0 ATOMG.E.ADD.STRONG.GPU PT, R2, desc[UR6][R4.64], R2 ;  /* 0x00000002040209a8 */ /* 0x002ea800081ee1c6 */
[----:B--2---:R1:W2:Y:S02]  /*16480*/  SHFL.IDX PT, R2, R2, R0, 0x1f ;  /* 0x00001f0002027589 */ /* 0x0042a400000e0000 */
[----:B-1----:R-:W1:Y:S02]  /*16490*/  S2R R0, SR_LTMASK ;  /* 0x0000000000007919 */ /* 0x002e640000003900 */
[----:B-1----:R-:W-:-:S06]  /*164a0*/  LOP3.LUT R0, R0, UR4, RZ, 0xc0, !PT ;  /* 0x0000000400007c12 */ /* 0x002fcc000f8ec0ff */
[----:B------:R-:W2:Y:S02]  /*164b0*/  POPC R0, R0 ;  /* 0x0000000000007309 */ /* 0x000ea40000000000 */
[----:B--2---:R-:W-:-:S05]  /*164c0*/  IADD3 R0, R2, UR38, R0 ;  /* 0x0000002602007c10 */ /* 0x004fca000fffe000 */
[----:B------:R2:W-:Y:S02]  /*164d0*/  STL [R1], R0 ;  /* 0x0000000001007387 */ /* 0x0005e40000100800 */
.L_x_329:
[----:B------:R-:W-:Y:S05]  /*164e0*/  BSYNC B0 ;  /* 0x0000000000007941 */ /* 0x000fea0003800000 */
.L_x_328:
[----:B--2---:R-:W2:Y:S01]  /*164f0*/  LDL.LU R0, [R1+0x20] ;  /* 0x0000200001007983 */ /* 0x004ea20000300800 */
[----:B------:R-:W-:Y:S01]  /*16500*/  BSSY B0, `(.L_x_330) ;  /* 0x0000058000007945 */ /* 0x000fe20003800000 */
[----:B--2---:R-:W-:-:S13]  /*16510*/  ISETP.NE.AND P0, PT, R0, RZ, PT ;  /* 0x000000ff0000720c */ /* 0x004fda0003f05270 */
[----:B------:R-:W-:Y:S05]  /*16520*/  @!P0 BRA `(.L_x_331) ;  /* 0x0000000400548947 */ /* 0x000fea0003800000 */
[----:B------:R-:W2:Y:S01]  /*16530*/  LDL R2, [R1+0x14] ;  /* 0x0000140001027983 */ /* 0x000ea20000100800 */
[----:B------:R-:W-:Y:S01]  /*16540*/  IMAD R0, R19, 0x8, R18 ;  /* 0x0000000813007824 */ /* 0x000fe200078e0212 */
[----:B------:R-:W-:Y:S01]  /*16550*/  BSSY B1, `(.L_x_332) ;  /* 0x0000005000017945 */ /* 0x000fe20003800000 */
[----:B------:R-:W-:Y:S02]  /*16560*/  ISETP.NE.AND P1, PT, R3, RZ, PT ;  /* 0x000000ff0300720c */ /* 0x000fe40003f25270 */
[----:B--2---:R-:W-:-:S04]  /*16570*/  SHF.L.U32 R2, R2, 0x1f, RZ ;  /* 0x0000001f02027819 */ /* 0x004fc800000006ff */
[----:B------:R-:W2:Y:S02]  /*16580*/  SYNCS.PHASECHK.TRANS64.TRYWAIT P0, [R0+URZ+0x38860], R2 ;  /* 0x03886002000075a7 */ /* 0x000ea4000800017f */
[----:B--2---:R-:W-:Y:S05]  /*16590*/  @!P0 BRA `(.L_x_333) ;  /* 0x0000002800308947 */ /* 0x004fea0003800000 */
.L_x_396:
[----:B------:R-:W-:Y:S05]  /*165a0*/  BSYNC B1 ;  /* 0x0000000000017941 */ /* 0x000fea0003800000 */
.L_x_332:
[----:B------:R-:W-:Y:S04]  /*165b0*/  BSSY B1, `(.L_x_334) ;  /* 0x0000009000017945 */ /* 0x000fe80003800000 */
        /* <DEDUP_REMOVED lines=8> */
.L_x_335:
[----:B------:R-:W-:Y:S05]  /*16640*/  BSYNC B1 ;  /* 0x0000000000017941 */ /* 0x000fea0003800000 */
.L_x_334:
[----:B------:R-:W3:Y:S04]  /*16650*/  LDL.LU R3, [R1+0x18] ;  /* 0x0000180001037983 */ /* 0x000ee80000300800 */
[----:B--2---:R-:W3:Y:S01]  /*16660*/  LDL.LU R2, [R1+0x8] ;  /* 0x0000080001027983 */ /* 0x004ee20000300800 */
[----:B------:R-:W-:Y:S01]  /*16670*/  UIADD3 UR4, UP0, UR36, 0x470, URZ ;  /* 0x0000047024047890 */ /* 0x000fe2000ff1e03f */
[----:B------:R-:W-:Y:S01]  /*16680*/  PLOP3.LUT P0, PT, PT, PT, PT, 0x80, 0x0 ;  /* 0x000000000000781c */ /* 0x000fe20003f0f070 */
[----:B------:R-:W-:Y:S01]  /*16690*/  VIADD R0, R0, 0x38850 ;  /* 0x0003885000007836 */ /* 0x000fe20000000000 */
[----:B------:R-:W-:Y:S01]  /*166a0*/  UMOV UR6, 0x0 ;  /* 0x0000000000067882 */ /* 0x000fe20000000000 */
[----:B------:R-:W-:Y:S01]  /*166b0*/  UIADD3.X UR5, URZ, UR37, URZ, UP0, !UPT ;  /* 0x000000253f057290 */ /* 0x000fe200087fe43f */
[----:B------:R-:W-:Y:S01]  /*166c0*/  UMOV UR7, 0x14f00000 ;  /* 0x14f0000000077882 */ /* 0x000fe20000000000 */
[----:B------:R-:W-:Y:S01]  /*166d0*/  UMOV UR10, URZ ;  /* 0x0000003f000a7c82 */ /* 0x000fe20008000000 */
[----:B---3--:R-:W-:-:S02]  /*166e0*/  IMAD R3, R2, 0x50, R3 ;  /* 0x0000005002037824 */ /* 0x008fc400078e0203 */
[----:B------:R-:W-:-:S04]  /*166f0*/  IMAD R2, R19, 0xa000, R18 ;  /* 0x0000a00013027824 */ /* 0x000fc800078e0212 */
[----:B------:R-:W-:-:S07]  /*16700*/  VIADD R4, R2, 0x400 ;  /* 0x0000040002047836 */ /* 0x000fce0000000000 */
.L_x_336:
        /* <DEDUP_REMOVED lines=9> */
[----:B--2---:R-:W-:Y:S05]  /*167a0*/  @P0 BRA.U.ANY `(.L_x_336) ;  /* 0xfffffffd00d80947 */ /* 0x004fea000393ffff */
[----:B------:R-:W-:Y:S01]  /*167b0*/  PLOP3.LUT P0, PT, PT, PT, PT, 0x80, 0x0 ;  /* 0x000000000000781c */ /* 0x000fe20003f0f070 */
[----:B------:R-:W-:Y:S01]  /*167c0*/  VIADD R4, R2, 0x2c00 ;  /* 0x00002c0002047836 */ /* 0x000fe20000000000 */
[----:B------:R-:W-:Y:S01]  /*167d0*/  UMOV UR6, 0x0 ;  /* 0x0000000000067882 */ /* 0x000fe20000000000 */
[----:B------:R-:W-:Y:S01]  /*167e0*/  UMOV UR7, 0x14f00000 ;  /* 0x14f0000000077882 */ /* 0x000fe20000000000 */
[----:B------:R-:W-:-:S09]  /*167f0*/  UMOV UR10, 0x40 ;  /* 0x00000040000a7882 */ /* 0x000fd20000000000 */
.L_x_337:
        /* <DEDUP_REMOVED lines=15> */
.L_x_338:
        /* <DEDUP_REMOVED lines=15> */
.L_x_339:
        /* <DEDUP_REMOVED lines=10> */
.L_x_331:
[----:B------:R-:W-:Y:S05]  /*16a80*/  BSYNC B0 ;  /* 0x0000000000007941 */ /* 0x000fea0003800000 */
.L_x_330:
[----:B------:R-:W2:Y:S01]  /*16a90*/  LDL.LU R4, [R1+0x14] ;  /* 0x0000140001047983 */ /* 0x000ea20000300800 */
[----:B------:R-:W-:-:S05]  /*16aa0*/  VIADD R19, R19, 0x1 ;  /* 0x0000000113137836 */ /* 0x000fca0000000000 */
[----:B------:R-:W-:-:S04]  /*16ab0*/  ISETP.NE.AND P0, PT, R19, 0x2, PT ;  /* 0x000000021300780c */ /* 0x000fc80003f05270 */
[----:B------:R-:W-:Y:S02]  /*16ac0*/  SEL R0, RZ, 0x1, P0 ;  /* 0x00000001ff007807 */ /* 0x000fe40000000000 */
[----:B------:R-:W-:Y:S02]  /*16ad0*/  SEL R19, R19, RZ, P0 ;  /* 0x000000ff13137207 */ /* 0x000fe40000000000 */
[----:B--2---:R-:W-:-:S05]  /*16ae0*/  LOP3.LUT R4, R4, R0, RZ, 0x3c, !PT ;  /* 0x0000000004047212 */ /* 0x004fca00078e3cff */
[----:B------:R2:W-:Y:S02]  /*16af0*/  STL [R1+0x14], R4 ;  /* 0x0000140401007387 */ /* 0x0005e40000100800 */
.L_x_246:
[----:B------:R-:W-:Y:S05]  /*16b00*/  BSYNC B7 ;  /* 0x0000000000077941 */ /* 0x000fea0003800000 */
.L_x_244:
[----:B----4-:R-:W4:Y:S02]  /*16b10*/  LDL R0, [R1+0x5c] ;  /* 0x00005c0001007983 */ /* 0x010f240000100800 */
[----:B----4-:R-:W-:-:S13]  /*16b20*/  ISETP.NE.AND P0, PT, R0, RZ, PT ;  /* 0x000000ff0000720c */ /* 0x010fda0003f05270 */
[----:B------:R-:W-:Y:S05]  /*16b30*/  @!P0 BRA `(.L_x_340) ;  /* 0x00000000002c8947 */ /* 0x000fea0003800000 */
[----:B------:R-:W-:Y:S05]  /*16b40*/  WARPSYNC.ALL ;  /* 0x0000000000007948 */ /* 0x000fea0003800000 */
[----:B------:R-:W4:Y:S08]  /*16b50*/  S2UR UR5, SR_CgaCtaId ;  /* 0x00000000000579c3 */ /* 0x000f300000008800 */
[----:B------:R-:W-:Y:S06]  /*16b60*/  BAR.SYNC.DEFER_BLOCKING 0x5, 0x180 ;  /* 0x0146000000007b1d */ /* 0x000fec0000010000 */
[----:B------:R-:W-:-:S02]  /*16b70*/  UMOV UR4, 0x400 ;  /* 0x0000040000047882 */ /* 0x000fc40000000000 */
[----:B----4-:R-:W-:-:S06]  /*16b80*/  ULEA UR4, UR5, UR4, 0x18 ;  /* 0x0000000405047291 */ /* 0x010fcc000f8ec03f */
[----:B------:R-:W-:-:S05]  /*16b90*/  IMAD.U32 R18, RZ, RZ, UR4 ;  /* 0x00000004ff127e24 */ /* 0x000fca000f8e00ff */
[----:B-123--:R-:W1:Y:S04]  /*16ba0*/  LDS.128 R4, [R18+0x388d0] ;  /* 0x0388d00012047984 */ /* 0x00ee680000000c00 */
[----:B-1----:R1:W-:Y:S04]  /*16bb0*/  STL.64 [R1], R4 ;  /* 0x0000000401007387 */ /* 0x0023e80000100a00 */
[----:B------:R1:W-:Y:S01]  /*16bc0*/  STL.64 [R1+0x8], R6 ;  /* 0x0000080601007387 */ /* 0x0003e20000100a00 */
[----:B------:R-:W-:Y:S06]  /*16bd0*/  BAR.ARV 0x4, 0x180 ;  /* 0x0106000000007b1d */ /* 0x000fec0000002000 */
[----:B------:R-:W-:Y:S05]  /*16be0*/  BRA `(.L_x_341) ;  /* 0x0000000c00287947 */ /* 0x000fea0003800000 */
.L_x_340:
[----:B------:R-:W4:Y:S01]  /*16bf0*/  S2R R16, SR_TID.X ;  /* 0x0000000000107919 */ /* 0x000f220000002100 */
[----:B------:R-:W-:Y:S01]  /*16c00*/  UMOV UR4, 0xffffffff ;  /* 0xffffffff00047882 */ /* 0x000fe20000000000 */
[----:B----4-:R-:W-:-:S04]  /*16c10*/  LOP3.LUT R16, R16, 0x1f, RZ, 0xc0, !PT ;  /* 0x0000001f10107812 */ /* 0x010fc800078ec0ff */
[----:B------:R-:W-:Y:S01]  /*16c20*/  ISETP.NE.AND P0, PT, R16, 0x1f, PT ;  /* 0x0000001f1000780c */ /* 0x000fe20003f05270 */
[----:B------:R-:W-:-:S12]  /*16c30*/  BRA.DIV UR4, `(.L_x_342) ;  /* 0x00000022049c7947 */ /* 0x000fd8000b800000 */
[----:B------:R-:W4:Y:S01]  /*16c40*/  LDL.LU R3, [R1] ;  /* 0x0000000001037983 */ /* 0x000f220000300800 */
[----:B------:R-:W-:-:S03]  /*16c50*/  ULDC UR4, c[0x0][0xc3c] ;  /* 0x00030f0000047ab9 */ /* 0x000fc60000000800 */
[----:B-1----:R-:W5:Y:S01]  /*16c60*/  LDL R5, [R1+0xc] ;  /* 0x00000c0001057983 */ /* 0x002f620000100800 */
[----:B------:R-:W-:Y:S01]  /*16c70*/  ULDC.64 UR6, c[0x0][0x208] ;  /* 0x0000820000067ab9 */ /* 0x000fe20000000a00 */
[----:B----4-:R-:W-:Y:S02]  /*16c80*/  IMAD.MOV.U32 R10, RZ, RZ, R3 ;  /* 0x000000ffff0a7224 */ /* 0x010fe400078e0003 */
[----:B-----5:R-:W-:-:S05]  /*16c90*/  IMAD.IADD R0, R5, 0x1, R16 ;  /* 0x0000000105007824 */ /* 0x020fca00078e0210 */
[----:B------:R-:W-:-:S13]  /*16ca0*/  ISETP.GE.OR P1, PT, R0, UR4, !P0 ;  /* 0x0000000400007c0c */ /* 0x000fda000c726670 */
[----:B------:R-:W1:Y:S08]  /*16cb0*/  @!P1 LDC.64 R2, c[0x0][0xc80] ;  /* 0x00032000ff029b82 */ /* 0x000e700000000a00 */
[----:B--23--:R-:W2:Y:S01]  /*16cc0*/  @!P1 LDC.64 R4, c[0x0][0xc78] ;  /* 0x00031e00ff049b82 */ /* 0x00cea20000000a00 */
[----:B-1----:R-:W-:-:S05]  /*16cd0*/  @!P1 IMAD.WIDE R2, R0, 0x4, R2 ;  /* 0x0000000400029825 */ /* 0x002fca00078e0202 */
[----:B------:R2:W3:Y:S02]  /*16ce0*/  @!P1 LDG.E R7, desc[UR6][R2.64] ;  /* 0x0000000602079981 */ /* 0x0004e4000c1e1900 */
[----:B--2---:R-:W-:-:S06]  /*16cf0*/  @!P1 IMAD.WIDE R2, R0, 0x4, R4 ;  /* 0x0000000400029825 */ /* 0x004fcc00078e0204 */
[----:B------:R-:W2:Y:S01]  /*16d00*/  @!P1 LDG.E R2, desc[UR6][R2.64] ;  /* 0x0000000602029981 */ /* 0x000ea2000c1e1900 */
[----:B------:R-:W-:Y:S01]  /*16d10*/  IMAD.MOV.U32 R6, RZ, RZ, RZ ;  /* 0x000000ffff067224 */ /* 0x000fe200078e00ff */
[C---:B------:R-:W-:Y:S01]  /*16d20*/  ISETP.GE.U32.AND P2, PT, R16.reuse, 0x2, PT ;  /* 0x000000021000780c */ /* 0x040fe20003f46070 */
[----:B------:R-:W-:Y:S01]  /*16d30*/  IMAD.MOV.U32 R4, RZ, RZ, RZ ;  /* 0x000000ffff047224 */ /* 0x000fe200078e00ff */
[C---:B------:R-:W-:Y:S01]  /*16d40*/  ISETP.GE.U32.AND P3, PT, R16.reuse, 0x4, PT ;  /* 0x000000041000780c */ /* 0x040fe20003f66070 */
[----:B------:R-:W-:Y:S01]  /*16d50*/  SHFL.IDX PT, R0, R10, RZ, 0x1f ;  /* 0x00001fff0a007589 */ /* 0x000fe200000e0000 */
[C---:B------:R-:W-:Y:S02]  /*16d60*/  ISETP.GE.U32.AND P4, PT, R16.reuse, 0x8, PT ;  /* 0x000000081000780c */ /* 0x040fe40003f86070 */
[----:B------:R-:W-:Y:S01]  /*16d70*/  ISETP.GE.U32.AND P5, PT, R16, 0x10, PT ;  /* 0x000000101000780c */ /* 0x000fe20003fa6070 */
[----:B------:R-:W-:Y:S01]  /*16d80*/  SHFL.IDX PT, R8, R10, 0x1, 0x1f ;  /* 0x00201f000a087f89 */ /* 0x000fe200000e0000 */
[----:B---3--:R-:W-:-:S02]  /*16d90*/  @!P1 IMAD.MOV.U32 R6, RZ, RZ, R7 ;  /* 0x000000ffff069224 */ /* 0x008fc400078e0007 */
[----:B------:R-:W-:Y:S02]  /*16da0*/  IMAD.MOV.U32 R7, RZ, RZ, RZ ;  /* 0x000000ffff077224 */ /* 0x000fe400078e00ff */
[----:B--2---:R-:W-:Y:S01]  /*16db0*/  @!P1 IMAD.MOV.U32 R7, RZ, RZ, R2 ;  /* 0x000000ffff079224 */ /* 0x004fe200078e0002 */
[----:B------:R-:W-:-:S03]  /*16dc0*/  ISETP.NE.AND P1, PT, R16, RZ, PT ;  /* 0x000000ff1000720c */ /* 0x000fc60003f25270 */
[----:B------:R-:W-:-:S05]  /*16dd0*/  IMAD R2, R7, R6, RZ ;  /* 0x0000000607027224 */ /* 0x000fca00078e02ff */
        /* <DEDUP_REMOVED lines=15> */
[----:B------:R1:W2:Y:S02]  /*16ed0*/  SHFL.IDX PT, R9, R2, 0x1f, 0x1f ;  /* 0x03e01f0002097f89 */ /* 0x0002a400000e0000 */
.L_x_406:
[----:B------:R-:W-:Y:S02]  /*16ee0*/  ULDC UR4, c[0x0][0xc38] ;  /* 0x00030e0000047ab9 */ /* 0x000fe40000000800 */
[----:B------:R-:W-:-:S04]  /*16ef0*/  IMAD.U32 R3, RZ, RZ, UR4 ;  /* 0x00000004ff037e24 */ /* 0x000fc8000f8e00ff */
[----:B--2---:R-:W-:-:S04]  /*16f00*/  IMAD R9, R9, R3, RZ ;  /* 0x0000000309097224 */ /* 0x004fc800078e02ff */
[----:B------:R-:W-:-:S05]  /*16f10*/  IMAD.IADD R5, R8, 0x1, R9 ;  /* 0x0000000108057824 */ /* 0x000fca00078e0209 */
[----:B------:R-:W-:-:S13]  /*16f20*/  ISETP.GT.AND P6, PT, R5, R0, PT ;  /* 0x000000000500720c */ /* 0x000fda0003fc4270 */
[----:B------:R-:W-:Y:S05]  /*16f30*/  @P6 BRA `(.L_x_343) ;  /* 0x0000000000b06947 */ /* 0x000fea0003800000 */
.L_x_346:
[----:B------:R-:W2:Y:S01]  /*16f40*/  LDL.LU R3, [R1+0xc] ;  /* 0x00000c0001037983 */ /* 0x000ea20000300800 */
[----:B-1----:R-:W1:Y:S01]  /*16f50*/  LDC R2, c[0x0][0xc3c] ;  /* 0x00030f00ff027b82 */ /* 0x002e620000000800 */
[----:B--2---:R-:W-:-:S05]  /*16f60*/  VIADD R3, R3, 0x1f ;  /* 0x0000001f03037836 */ /* 0x004fca0000000000 */
[----:B-1----:R-:W-:-:S13]  /*16f70*/  ISETP.GE.AND P6, PT, R3, R2, PT ;  /* 0x000000020300720c */ /* 0x002fda0003fc6270 */
[----:B------:R-:W-:Y:S05]  /*16f80*/  @P6 BRA `(.L_x_344) ;  /* 0x0000000400d86947 */ /* 0x000fea0003800000 */
[----:B------:R-:W1:Y:S01]  /*16f90*/  S2R R6, SR_TID.X ;  /* 0x0000000000067919 */ /* 0x000e620000002100 */
[----:B------:R-:W-:Y:S01]  /*16fa0*/  ULDC.64 UR4, c[0x0][0x208] ;  /* 0x0000820000047ab9 */ /* 0x000fe20000000a00 */
[----:B------:R2:W-:Y:S01]  /*16fb0*/  STL [R1+0xc], R3 ;  /* 0x00000c0301007387 */ /* 0x0005e20000100800 */
[----:B-1----:R-:W-:-:S05]  /*16fc0*/  LOP3.LUT R6, R6, 0x1f, RZ, 0xc0, !PT ;  /* 0x0000001f06067812 */ /* 0x002fca00078ec0ff */
[----:B------:R-:W-:Y:S02]  /*16fd0*/  IMAD.IADD R7, R3, 0x1, R6 ;  /* 0x0000000103077824 */ /* 0x000fe400078e0206 */
[----:B------:R-:W-:-:S03]  /*16fe0*/  IMAD.MOV.U32 R6, RZ, RZ, RZ ;  /* 0x000000ffff067224 */ /* 0x000fc600078e00ff */
[----:B------:R-:W-:-:S13]  /*16ff0*/  ISETP.GE.OR P6, PT, R7, R2, !P0 ;  /* 0x000000020700720c */ /* 0x000fda00047c6670 */
[----:B--2---:R-:W1:Y:S02]  /*17000*/  @!P6 LDC.64 R2, c[0x0][0xc80] ;  /* 0x00032000ff02eb82 */ /* 0x004e640000000a00 */
[----:B-1----:R-:W-:-:S05]  /*17010*/  @!P6 IMAD.WIDE R2, R7, 0x4, R2 ;  /* 0x000000040702e825 */ /* 0x002fca00078e0202 */
[----:B------:R1:W2:Y:S02]  /*17020*/  @!P6 LDG.E R6, desc[UR4][R2.64] ;  /* 0x000000040206e981 */ /* 0x0002a4000c1e1900 */
[----:B-1----:R-:W1:Y:S02]  /*17030*/  @!P6 LDC.64 R2, c[0x0][0xc78] ;  /* 0x00031e00ff02eb82 */ /* 0x002e640000000a00 */
[----:B-1----:R-:W-:-:S04]  /*17040*/  @!P6 IMAD.WIDE R2, R7, 0x4, R2 ;  /* 0x000000040702e825 */ /* 0x002fc800078e0202 */
[----:B------:R-:W-:-:S06]  /*17050*/  IMAD.MOV.U32 R7, RZ, RZ, RZ ;  /* 0x000000ffff077224 */ /* 0x000fcc00078e00ff */
[----:B------:R-:W2:Y:S01]  /*17060*/  @!P6 LDG.E R7, desc[UR4][R2.64] ;  /* 0x000000040207e981 */ /* 0x000ea2000c1e1900 */
[----:B------:R-:W-:Y:S01]  /*17070*/  UMOV UR4, 0xffffffff ;  /* 0xffffffff00047882 */ /* 0x000fe20000000000 */
[----:B--2---:R-:W-:Y:S02]  /*17080*/  IMAD R2, R7, R6, RZ ;  /* 0x0000000607027224 */ /* 0x004fe400078e02ff */
[----:B------:R-:W-:Y:S05]  /*17090*/  BRA.DIV UR4, `(.L_x_345) ;  /* 0x0000002204e87947 */ /* 0x000fea000b800000 */
        /* <DEDUP_REMOVED lines=16> */
.L_x_414:
[----:B------:R-:W-:Y:S02]  /*171a0*/  ULDC UR4, c[0x0][0xc38] ;  /* 0x00030e0000047ab9 */ /* 0x000fe40000000800 */
[----:B------:R-:W-:-:S04]  /*171b0*/  IMAD.U32 R3, RZ, RZ, UR4 ;  /* 0x00000004ff037e24 */ /* 0x000fc8000f8e00ff */
[----:B--2---:R-:W-:-:S04]  /*171c0*/  IMAD R9, R9, R3, RZ ;  /* 0x0000000309097224 */ /* 0x004fc800078e02ff */
[----:B------:R-:W-:-:S05]  /*171d0*/  IMAD.IADD R5, R9, 0x1, R5 ;  /* 0x0000000109057824 */ /* 0x000fca00078e0205 */
[----:B------:R-:W-:-:S13]  /*171e0*/  ISETP.GT.AND P6, PT, R5, R0, PT ;  /* 0x000000000500720c */ /* 0x000fda0003fc4270 */
[----:B------:R-:W-:Y:S05]  /*171f0*/  @!P6 BRA `(.L_x_346) ;  /* 0xfffffffc0050e947 */ /* 0x000fea000383ffff */
.L_x_343:
[----:B------:R-:W-:Y:S01]  /*17200*/  IMAD.IADD R9, R5, 0x1, -R9 ;  /* 0x0000000105097824 */ /* 0x000fe200078e0a09 */
[----:B------:R-:W-:-:S03]  /*17210*/  UMOV UR4, 0xffffffff ;  /* 0xffffffff00047882 */ /* 0x000fc60000000000 */
[----:B------:R-:W-:-:S05]  /*17220*/  IMAD R5, R2, R3, R9 ;  /* 0x0000000302057224 */ /* 0x000fca00078e0209 */
[----:B------:R-:W-:Y:S01]  /*17230*/  ISETP.GT.AND P6, PT, R5, R0, PT ;  /* 0x000000000500720c */ /* 0x000fe20003fc4270 */
[----:B------:R-:W-:-:S12]  /*17240*/  BRA.DIV UR4, `(.L_x_347) ;  /* 0x0000002604547947 */ /* 0x000fd8000b800000 */
[----:B------:R-:W-:-:S04]  /*17250*/  VOTE.ANY R8, PT, !P6 ;  /* 0x0000000000087806 */ /* 0x000fc800070e0100 */
[----:B------:R-:W2:Y:S02]  /*17260*/  POPC R5, R8 ;  /* 0x0000000800057309 */ /* 0x000ea40000000000 */
[----:B--2---:R2:W3:Y:S04]  /*17270*/  SHFL.IDX PT, R6, R6, R5, 0x1f ;  /* 0x00001f0506067589 */ /* 0x0044e800000e0000 */
[----:B------:R2:W4:Y:S02]  /*17280*/  SHFL.IDX PT, R7, R7, R5, 0x1f ;  /* 0x00001f0507077589 */ /* 0x00052400000e0000 */
.L_x_419:
[----:B------:R-:W-:-:S13]  /*17290*/  ISETP.NE.AND P0, PT, R8, RZ, PT ;  /* 0x000000ff0800720c */ /* 0x000fda0003f05270 */
[----:B------:R-:W-:Y:S05]  /*172a0*/  @!P0 BRA `(.L_x_348) ;  /* 0x0000000000148947 */ /* 0x000fea0003800000 */
[----:B------:R-:W-:Y:S01]  /*172b0*/  UMOV UR4, 0xffffffff ;  /* 0xffffffff00047882 */ /* 0x000fe20000000000 */
[----:B0-----:R-:W-:Y:S02]  /*172c0*/  VIADD R12, R5, 0xffffffff ;  /* 0xffffffff050c7836 */ /* 0x001fe40000000000 */
[----:B------:R-:W-:Y:S05]  /*172d0*/  BRA.DIV UR4, `(.L_x_349) ;  /* 0x00000026048c7947 */ /* 0x000fea000b800000 */
[----:B-1----:R0:W1:Y:S02]  /*172e0*/  SHFL.IDX PT, R2, R2, R12, 0x1f ;  /* 0x00001f0c02027589 */ /* 0x00206400000e0000 */
.L_x_422:
[----:B-1----:R-:W-:-:S07]  /*172f0*/  IMAD.MOV.U32 R4, RZ, RZ, R2 ;  /* 0x000000ffff047224 */ /* 0x002fce00078e0002 */
.L_x_348:
[----:B------:R-:W5:Y:S01]  /*17300*/  LDL.LU R10, [R1+0xc] ;  /* 0x00000c00010a7983 */ /* 0x000f620000300800 */
[----:B------:R-:W-:Y:S01]  /*17310*/  IMAD R9, R4, R3, R9 ;  /* 0x0000000304097224 */ /* 0x000fe200078e0209 */
[----:B---3--:R-:W-:-:S03]  /*17320*/  IABS R4, R6 ;  /* 0x0000000600047213 */ /* 0x008fc60000000000 */
[----:B------:R-:W-:Y:S01]  /*17330*/  IMAD.IADD R0, R0, 0x1, -R9 ;  /* 0x0000000100007824 */ /* 0x000fe200078e0a09 */
[----:B-1----:R-:W1:Y:S01]  /*17340*/  I2F.RP R2, R4 ;  /* 0x0000000400027306 */ /* 0x002e620000209400 */
[----:B------:R3:W-:Y:S02]  /*17350*/  STL [R1], R9 ;  /* 0x0000000901007387 */ /* 0x0007e40000100800 */
[----:B---3--:R-:W-:-:S05]  /*17360*/  IABS R9, R6 ;  /* 0x0000000600097213 */ /* 0x008fca0000000000 */
[----:B-1----:R-:W1:Y:S01]  /*17370*/  MUFU.RCP R2, R2 ;  /* 0x0000000200027308 */ /* 0x002e620000001000 */
[----:B------:R-:W-:Y:S02]  /*17380*/  IMAD.MOV R9, RZ, RZ, -R9 ;  /* 0x000000ffff097224 */ /* 0x000fe400078e0a09 */
[----:B-1----:R-:W-:-:S05]  /*17390*/  VIADD R2, R2, 0xffffffe ;  /* 0x0ffffffe02027836 */ /* 0x002fca0000000000 */
[----:B------:R-:W1:Y:S02]  /*173a0*/  F2I.FTZ.U32.TRUNC.NTZ R3, R2 ;  /* 0x0000000200037305 */ /* 0x000e64000021f000 */
[----:B-1----:R-:W-:-:S04]  /*173b0*/  IMAD.MOV R2, RZ, RZ, -R3 ;  /* 0x000000ffff027224 */ /* 0x002fc800078e0a03 */
[----:B------:R-:W-:Y:S02]  /*173c0*/  IMAD R8, R2, R4, RZ ;  /* 0x0000000402087224 */ /* 0x000fe400078e02ff */
[----:B------:R-:W-:-:S04]  /*173d0*/  IMAD.MOV.U32 R2, RZ, RZ, RZ ;  /* 0x000000ffff027224 */ /* 0x000fc800078e00ff */
[----:B------:R-:W-:Y:S01]  /*173e0*/  IMAD.HI.U32 R2, R3, R8, R2 ;  /* 0x0000000803027227 */ /* 0x000fe200078e0002 */
[----:B------:R-:W-:-:S05]  /*173f0*/  IABS R3, R0 ;  /* 0x0000000000037213 */ /* 0x000fca0000000000 */
[----:B------:R-:W-:-:S04]  /*17400*/  IMAD.HI.U32 R8, R2, R3, RZ ;  /* 0x0000000302087227 */ /* 0x000fc800078e00ff */
[----:B------:R-:W-:-:S05]  /*17410*/  IMAD R3, R8, R9, R3 ;  /* 0x0000000908037224 */ /* 0x000fca00078e0203 */
[----:B------:R-:W-:-:S13]  /*17420*/  ISETP.GT.U32.AND P1, PT, R4, R3, PT ;  /* 0x000000030400720c */ /* 0x000fda0003f24070 */
[----:B------:R-:W-:Y:S02]  /*17430*/  @!P1 IMAD.IADD R3, R3, 0x1, -R4 ;  /* 0x0000000103039824 */ /* 0x000fe400078e0a04 */
[----:B------:R-:W-:Y:S01]  /*17440*/  @!P1 VIADD R8, R8, 0x1 ;  /* 0x0000000108089836 */ /* 0x000fe20000000000 */
[----:B------:R-:W-:Y:S02]  /*17450*/  ISETP.NE.AND P1, PT, R6, RZ, PT ;  /* 0x000000ff0600720c */ /* 0x000fe40003f25270 */
[----:B------:R-:W-:Y:S02]  /*17460*/  ISETP.GE.U32.AND P0, PT, R3, R4, PT ;  /* 0x000000040300720c */ /* 0x000fe40003f06070 */
[----:B----4-:R-:W-:-:S04]  /*17470*/  IABS R4, R7 ;  /* 0x0000000700047213 */ /* 0x010fc80000000000 */
[----:B------:R-:W1:Y:S07]  /*17480*/  I2F.RP R2, R4 ;  /* 0x0000000400027306 */ /* 0x000e6e0000209400 */
[----:B------:R-:W-:Y:S01]  /*17490*/  @P0 VIADD R8, R8, 0x1 ;  /* 0x0000000108080836 */ /* 0x000fe20000000000 */
[----:B-1----:R-:W1:Y:S02]  /*174a0*/  MUFU.RCP R2, R2 ;  /* 0x0000000200027308 */ /* 0x002e640000001000 */
[----:B-1----:R-:W-:-:S06]  /*174b0*/  VIADD R2, R2, 0xffffffe ;  /* 0x0ffffffe02027836 */ /* 0x002fcc0000000000 */
[----:B------:R-:W1:Y:S02]  /*174c0*/  F2I.FTZ.U32.TRUNC.NTZ R3, R2 ;  /* 0x0000000200037305 */ /* 0x000e64000021f000 */
[----:B-1----:R-:W-:-:S04]  /*174d0*/  IMAD.MOV R2, RZ, RZ, -R3 ;  /* 0x000000ffff027224 */ /* 0x002fc800078e0a03 */
[----:B------:R-:W-:Y:S02]  /*174e0*/  IMAD R9, R2, R4, RZ ;  /* 0x0000000402097224 */ /* 0x000fe400078e02ff */
[----:B------:R-:W-:-:S04]  /*174f0*/  IMAD.MOV.U32 R2, RZ, RZ, RZ ;  /* 0x000000ffff027224 */ /* 0x000fc800078e00ff */
[----:B------:R-:W-:Y:S01]  /*17500*/  IMAD.HI.U32 R2, R3, R9, R2 ;  /* 0x0000000903027227 */ /* 0x000fe200078e0002 */
[----:B------:R-:W-:Y:S02]  /*17510*/  LOP3.LUT R3, R0, R6, RZ, 0x3c, !PT ;  /* 0x0000000600037212 */ /* 0x000fe400078e3cff */
[----:B------:R-:W-:Y:S02]  /*17520*/  IABS R9, R7 ;  /* 0x0000000700097213 */ /* 0x000fe40000000000 */
[----:B------:R-:W-:-:S03]  /*17530*/  ISETP.GE.AND P2, PT, R3, RZ, PT ;  /* 0x000000ff0300720c */ /* 0x000fc60003f46270 */
[----:B------:R-:W-:-:S10]  /*17540*/  IMAD.MOV R9, RZ, RZ, -R9 ;  /* 0x000000ffff097224 */ /* 0x000fd400078e0a09 */
[----:B------:R-:W-:Y:S01]  /*17550*/  @!P2 IMAD.MOV R8, RZ, RZ, -R8 ;  /* 0x000000ffff08a224 */ /* 0x000fe200078e0a08 */
[----:B------:R-:W-:-:S04]  /*17560*/  @!P1 LOP3.LUT R8, RZ, R6, RZ, 0x33, !PT ;  /* 0x00000006ff089212 */ /* 0x000fc800078e33ff */
[-C--:B------:R-:W-:Y:S01]  /*17570*/  IABS R3, R8.reuse ;  /* 0x0000000800037213 */ /* 0x080fe20000000000 */
[----:B------:R-:W-:-:S04]  /*17580*/  IMAD R6, R6, R8, RZ ;  /* 0x0000000806067224 */ /* 0x000fc800078e02ff */
[----:B------:R-:W-:-:S04]  /*17590*/  IMAD.HI.U32 R2, R2, R3, RZ ;  /* 0x0000000302027227 */ /* 0x000fc800078e00ff */
[----:B------:R-:W-:-:S05]  /*175a0*/  IMAD R3, R2, R9, R3 ;  /* 0x0000000902037224 */ /* 0x000fca00078e0203 */
[----:B------:R-:W-:-:S13]  /*175b0*/  ISETP.GT.U32.AND P1, PT, R4, R3, PT ;  /* 0x000000030400720c */ /* 0x000fda0003f24070 */
[----:B------:R-:W-:Y:S02]  /*175c0*/  @!P1 IMAD.IADD R3, R3, 0x1, -R4 ;  /* 0x0000000103039824 */ /* 0x000fe400078e0a04 */
[----:B------:R-:W-:Y:S01]  /*175d0*/  @!P1 VIADD R2, R2, 0x1 ;  /* 0x0000000102029836 */ /* 0x000fe20000000000 */
[----:B------:R-:W-:Y:S02]  /*175e0*/  ISETP.NE.AND P1, PT, R7, RZ, PT ;  /* 0x000000ff0700720c */ /* 0x000fe40003f25270 */
[----:B------:R-:W-:Y:S01]  /*175f0*/  ISETP.GE.U32.AND P0, PT, R3, R4, PT ;  /* 0x000000040300720c */ /* 0x000fe20003f06070 */
[----:B------:R-:W-:Y:S01]  /*17600*/  IMAD.IADD R4, R0, 0x1, -R6 ;  /* 0x0000000100047824 */ /* 0x000fe200078e0a06 */
[----:B------:R-:W-:-:S04]  /*17610*/  LOP3.LUT R3, R8, R7, RZ, 0x3c, !PT ;  /* 0x0000000708037212 */ /* 0x000fc800078e3cff */
[----:B------:R-:W-:-:S07]  /*17620*/  ISETP.GE.AND P2, PT, R3, RZ, PT ;  /* 0x000000ff0300720c */ /* 0x000fce0003f46270 */
[----:B------:R-:W-:-:S06]  /*17630*/  @P0 VIADD R2, R2, 0x1 ;  /* 0x0000000102020836 */ /* 0x000fcc0000000000 */
[----:B------:R-:W-:Y:S01]  /*17640*/  @!P2 IMAD.MOV R2, RZ, RZ, -R2 ;  /* 0x000000ffff02a224 */ /* 0x000fe200078e0a02 */
[----:B------:R-:W-:-:S05]  /*17650*/  @!P1 LOP3.LUT R2, RZ, R7, RZ, 0x33, !PT ;  /* 0x00000007ff029212 */ /* 0x000fca00078e33ff */
[--C-:B------:R-:W-:Y:S02]  /*17660*/  IMAD.MOV R3, RZ, RZ, -R2.reuse ;  /* 0x000000ffff037224 */ /* 0x100fe400078e0a02 */
[C---:B------:R-:W-:Y:S02]  /*17670*/  IMAD R2, R7.reuse, 0x1000000, R2 ;  /* 0x0100000007027824 */ /* 0x040fe400078e0202 */
[----:B------:R-:W-:-:S04]  /*17680*/  IMAD R3, R7, R3, R8 ;  /* 0x0000000307037224 */ /* 0x000fc800078e0208 */
[----:B------:R-:W-:-:S05]  /*17690*/  IMAD R0, R3, 0x10000, R2 ;  /* 0x0001000003007824 */ /* 0x000fca00078e0202 */
[----:B------:R1:W-:Y:S01]  /*176a0*/  STL [R1+0x8], R0 ;  /* 0x0000080001007387 */ /* 0x0003e20000100800 */
[----:B-----5:R-:W-:-:S05]  /*176b0*/  IMAD.IADD R10, R5, 0x1, R10 ;  /* 0x00000001050a7824 */ /* 0x020fca00078e020a */
[----:B------:R1:W-:Y:S04]  /*176c0*/  STL [R1+0xc], R10 ;  /* 0x00000c0a01007387 */ /* 0x0003e80000100800 */
[----:B------:R1:W-:Y:S01]  /*176d0*/  STL [R1+0x4], R4 ;  /* 0x0000040401007387 */ /* 0x0003e20000100800 */
[----:B------:R-:W-:Y:S05]  /*176e0*/  BRA `(.L_x_350) ;  /* 0x0000000000287947 */ /* 0x000fea0003800000 */
.L_x_344:
[----:B------:R-:W-:Y:S01]  /*176f0*/  UMOV UR4, URZ ;  /* 0x0000003f00047c82 */ /* 0x000fe20008000000 */
[----:B------:R-:W-:Y:S01]  /*17700*/  ULDC UR6, c[0x0][0xc3c] ;  /* 0x00030f0000067ab9 */ /* 0x000fe20000000800 */
[----:B------:R-:W-:Y:S01]  /*17710*/  UMOV UR5, URZ ;  /* 0x0000003f00057c82 */ /* 0x000fe20008000000 */
[----:B------:R1:W-:Y:S01]  /*17720*/  STL [R1], R0 ;  /* 0x0000000001007387 */ /* 0x0003e20000100800 */
[----:B------:R-:W-:Y:S02]  /*17730*/  IMAD.U32 R3, RZ, RZ, UR4 ;  /* 0x00000004ff037e24 */ /* 0x000fe4000f8e00ff */
[----:B------:R-:W-:-:S03]  /*17740*/  IMAD.U32 R2, RZ, RZ, UR5 ;  /* 0x00000005ff027e24 */ /* 0x000fc6000f8e00ff */
[----:B------:R2:W-:Y:S01]  /*17750*/  STL [R1+0x4], R3 ;  /* 0x0000040301007387 */ /* 0x0005e20000100800 */
[----:B-1----:R-:W-:-:S05]  /*17760*/  IMAD.U32 R0, RZ, RZ, UR6 ;  /* 0x00000006ff007e24 */ /* 0x002fca000f8e00ff */
[----:B------:R2:W-:Y:S04]  /*17770*/  STL [R1+0xc], R0 ;  /* 0x00000c0001007387 */ /* 0x0005e80000100800 */
[----:B------:R2:W-:Y:S02]  /*17780*/  STL [R1+0x8], R2 ;  /* 0x0000080201007387 */ /* 0x0005e40000100800 */
.L_x_350:
[----:B--2---:R-:W2:Y:S04]  /*17790*/  LDL R2, [R1+0xc] ;  /* 0x00000c0001027983 */ /* 0x004ea80000100800 */
[----:B------:R-:W3:Y:S04]  /*177a0*/  LDL R3, [R1+0x8] ;  /* 0x0000080001037983 */ /* 0x000ee80000100800 */
[----:B------:R-:W4:Y:S04]  /*177b0*/  LDL R5, [R1+0x4] ;  /* 0x0000040001057983 */ /* 0x000f280000100800 */
[----:B-1----:R-:W4:Y:S01]  /*177c0*/  LDL R4, [R1] ;  /* 0x0000000001047983 */ /* 0x002f220000100800 */
[----:B------:R-:W1:Y:S01]  /*177d0*/  S2R R0, SR_TID.X ;  /* 0x0000000000007919 */ /* 0x000e620000002100 */
[----:B------:R-:W-:Y:S05]  /*177e0*/  WARPSYNC.ALL ;  /* 0x0000000000007948 */ /* 0x000fea0003800000 */
[----:B-1----:R-:W-:Y:S01]  /*177f0*/  LOP3.LUT R0, R0, 0x1f, RZ, 0xc0, !PT ;  /* 0x0000001f00007812 */ /* 0x002fe200078ec0ff */
[----:B------:R-:W-:Y:S03]  /*17800*/  BAR.SYNC.DEFER_BLOCKING 0x4, 0x180 ;  /* 0x0106000000007b1d */ /* 0x000fe60000010000 */
[----:B------:R-:W-:-:S13]  /*17810*/  ISETP.NE.AND P0, PT, R0, RZ, PT ;  /* 0x000000ff0000720c */ /* 0x000fda0003f05270 */
[----:B------:R-:W1:Y:S01]  /*17820*/  @!P0 S2R R0, SR_CgaCtaId ;  /* 0x0000000000008919 */ /* 0x000e620000008800 */
[----:B--2---:R-:W-:Y:S01]  /*17830*/  IMAD.MOV.U32 R7, RZ, RZ, R2 ;  /* 0x000000ffff077224 */ /* 0x004fe200078e0002 */
[----:B------:R-:W-:Y:S01]  /*17840*/  @!P0 MOV R2, 0x400 ;  /* 0x0000040000028802 */ /* 0x000fe20000000f00 */
[----:B---3--:R-:W-:-:S03]  /*17850*/  IMAD.MOV.U32 R6, RZ, RZ, R3 ;  /* 0x000000ffff067224 */ /* 0x008fc600078e0003 */
[----:B-1----:R-:W-:-:S05]  /*17860*/  @!P0 LEA R18, R0, R2, 0x18 ;  /* 0x0000000200128211 */ /* 0x002fca00078ec0ff */
[----:B----4-:R2:W-:Y:S01]  /*17870*/  @!P0 STS.128 [R18+0x388d0], R4 ;  /* 0x0388d00412008388 */ /* 0x0105e20000000c00 */
[----:B------:R-:W-:Y:S06]  /*17880*/  BAR.ARV 0x5, 0x180 ;  /* 0x0146000000007b1d */ /* 0x000fec0000002000 */
.L_x_341:
[----:B------:R-:W3:Y:S01]  /*17890*/  LDL R0, [R1+0xc] ;  /* 0x00000c0001007983 */ /* 0x000ee20000100800 */
[----:B------:R-:W-:Y:S02]  /*178a0*/  ULDC UR4, c[0x0][0xc3c] ;  /* 0x00030f0000047ab9 */ /* 0x000fe40000000800 */
[----:B---3--:R-:W-:-:S13]  /*178b0*/  ISETP.GE.AND P0, PT, R0, UR4, PT ;  /* 0x0000000400007c0c */ /* 0x008fda000bf06270 */
[----:B------:R-:W-:Y:S05]  /*178c0*/  @!P0 BRA `(.L_x_351) ;  /* 0xffffff9c005c8947 */ /* 0x000fea000383ffff */
[----:B------:R-:W-:Y:S05]  /*178d0*/  BSYNC B8 ;  /* 0x0000000000087941 */ /* 0x000fea0003800000 */
.L_x_238:
[----:B0-----:R-:W3:Y:S01]  /*178e0*/  LDL.LU R0, [R1+0x48] ;  /* 0x0000480001007983 */ /* 0x001ee20000300800 */
[----:B------:R-:W-:Y:S01]  /*178f0*/  BSSY B0, `(.L_x_352) ;  /* 0x000000b000007945 */ /* 0x000fe20003800000 */
[----:B-12---:R-:W0:Y:S01]  /*17900*/  S2R R5, SR_CgaCtaId ;  /* 0x0000000000057919 */ /* 0x006e220000008800 */
[----:B---3--:R-:W-:-:S05]  /*17910*/  VIADD R0, R0, 0x1 ;  /* 0x0000000100007836 */ /* 0x008fca0000000000 */
[----:B------:R-:W-:-:S04]  /*17920*/  LEA.HI R2, R0, R0, RZ, 0x1 ;  /* 0x0000000000027211 */ /* 0x000fc800078f08ff */
[----:B------:R-:W-:-:S05]  /*17930*/  LOP3.LUT R3, R2, 0xfffffffe, RZ, 0xc0, !PT ;  /* 0xfffffffe02037812 */ /* 0x000fca00078ec0ff */
[----:B------:R-:W-:Y:S01]  /*17940*/  IMAD.IADD R3, R0, 0x1, -R3 ;  /* 0x0000000100037824 */ /* 0x000fe200078e0a03 */
[----:B------:R-:W-:-:S04]  /*17950*/  MOV R0, 0x400 ;  /* 0x0000040000007802 */ /* 0x000fc80000000f00 */
[----:B0-----:R-:W-:Y:S02]  /*17960*/  LEA R0, R5, R0, 0x18 ;  /* 0x0000000005007211 */ /* 0x001fe400078ec0ff */
[----:B------:R-:W-:-:S04]  /*17970*/  SHF.L.U32 R3, R3, 0x1f, RZ ;  /* 0x0000001f03037819 */ /* 0x000fc800000006ff */
[----:B------:R-:W0:Y:S02]  /*17980*/  SYNCS.PHASECHK.TRANS64.TRYWAIT P0, [R0+URZ+0x38820], R3 ;  /* 0x03882003000075a7 */ /* 0x000e24000800017f */
[----:B0-----:R-:W-:Y:S05]  /*17990*/  @!P0 BRA `(.L_x_353) ;  /* 0x0000002000048947 */ /* 0x001fea0003800000 */
.L_x_423:
[----:B------:R-:W-:Y:S05]  /*179a0*/  BSYNC B0 ;  /* 0x0000000000007941 */ /* 0x000fea0003800000 */
.L_x_352:
[----:B------:R-:W-:-:S03]  /*179b0*/  UMOV UR4, 0xffffffff ;  /* 0xffffffff00047882 */ /* 0x000fc60000000000 */
[----:B------:R-:W-:Y:S05]  /*179c0*/  BRA.DIV UR4, `(.L_x_354) ;  /* 0x00000022040c7947 */ /* 0x000fea000b800000 */
[----:B------:R-:W1:Y:S02]  /*179d0*/  S2R R2, SR_TID.X ;  /* 0x0000000000027919 */ /* 0x000e640000002100 */
[----:B-1----:R-:W-:-:S04]  /*179e0*/  SHF.R.U32.HI R2, RZ, 0x5, R2 ;  /* 0x00000005ff027819 */ /* 0x002fc80000011602 */
[----:B------:R-:W-:-:S05]  /*179f0*/  LOP3.LUT R2, R2, 0x3, RZ, 0xc0, !PT ;  /* 0x0000000302027812 */ /* 0x000fca00078ec0ff */
[----:B------:R1:W2:Y:S02]  /*17a00*/  SHFL.IDX PT, R14, R2, RZ, 0x1f ;  /* 0x00001fff020e7589 */ /* 0x0002a400000e0000 */
.L_x_426:
[----:B--2---:R-:W-:Y:S01]  /*17a10*/  ISETP.NE.AND P0, PT, R14, RZ, PT ;  /* 0x000000ff0e00720c */ /* 0x004fe20003f05270 */
[----:B------:R-:W-:-:S12]  /*17a20*/  BSSY B0, `(.L_x_355) ;  /* 0x0000027000007945 */ /* 0x000fd80003800000 */
[----:B------:R-:W-:Y:S05]  /*17a30*/  @P0 BRA `(.L_x_356) ;  /* 0x0000000000940947 */ /* 0x000fea0003800000 */
[----:B------:R-:W-:-:S03]  /*17a40*/  UMOV UR4, 0xffffffff ;  /* 0xffffffff00047882 */ /* 0x000fc60000000000 */
[----:B------:R-:W-:Y:S05]  /*17a50*/  BRA.DIV UR4, `(.L_x_357) ;  /* 0x00000022041c7947 */ /* 0x000fea000b800000 */
[----:B------:R-:W-:-:S13]  /*17a60*/  ELECT P6, URZ, PT ;  /* 0x00000000003f782f */ /* 0x000fda00038c0000 */
.L_x_429:
[----:B------:R-:W-:Y:S05]  /*17a70*/  @!P6 BRA `(.L_x_356) ;  /* 0x000000000084e947 */ /* 0x000fea0003800000 */
[----:B-1----:R-:W2:Y:S02]  /*17a80*/  LDL R2, [R1+0x70] ;  /* 0x0000700001027983 */ /* 0x002ea40000100800 */
[----:B--2---:R-:W-:-:S13]  /*17a90*/  R2UR UR4, R2 ;  /* 0x00000000020472ca */ /* 0x004fda00000e0000 */
[----:B------:R-:W-:-:S06]  /*17aa0*/  ULOP3.LUT UR4, UR4, 0x2, URZ, 0xfc, !UPT ;  /* 0x0000000204047892 */ /* 0x000fcc000f8efc3f */
[----:B------:R-:W-:-:S05]  /*17ab0*/  IMAD.U32 R2, RZ, RZ, UR4 ;  /* 0x00000004ff027e24 */ /* 0x000fca000f8e00ff */
[----:B------:R-:W-:-:S13]  /*17ac0*/  ISETP.NE.AND P2, PT, R2, 0x3, PT ;  /* 0x000000030200780c */ /* 0x000fda0003f45270 */
[----:B------:R-:W-:Y:S05]  /*17ad0*/  @!P2 BRA `(.L_x_358) ;  /* 0x000000000004a947 */ /* 0x000fea0003800000 */
[----:B------:R-:W-:Y:S01]  /*17ae0*/  BPT.TRAP 0x1 ;  /* 0x000000040000795c */ /* 0x000fe20000300000 */
.L_x_358:
[----:B------:R-:W2:Y:S01]  /*17af0*/  LDL.LU R7, [R1+0x14] ;  /* 0x0000140001077983 */ /* 0x000ea20000300800 */
[----:B------:R-:W-:Y:S02]  /*17b00*/  VIADD R2, R0, 0x38840 ;  /* 0x0003884000027836 */ /* 0x000fe40000000000 */
[C---:B0-----:R-:W-:Y:S02]  /*17b10*/  VIADD R3, R19.reuse, 0x1 ;  /* 0x0000000113037836 */ /* 0x041fe40000000000 */
[----:B------:R-:W-:-:S03]  /*17b20*/  IMAD R6, R19, 0x8, R2 ;  /* 0x0000000813067824 */ /* 0x000fc600078e0202 */
[----:B------:R-:W-:-:S04]  /*17b30*/  ISETP.NE.AND P1, PT, R3, 0x2, PT ;  /* 0x000000020300780c */ /* 0x000fc80003f25270 */
[----:B------:R-:W-:Y:S02]  /*17b40*/  SEL R4, RZ, 0x1, P1 ;  /* 0x00000001ff047807 */ /* 0x000fe40000800000 */
[----:B------:R-:W-:Y:S02]  /*17b50*/  SEL R3, R3, RZ, P1 ;  /* 0x000000ff03037207 */ /* 0x000fe40000800000 */
[C---:B--2---:R-:W-:Y:S02]  /*17b60*/  SHF.L.U32 R5, R7.reuse, 0x1f, RZ ;  /* 0x0000001f07057819 */ /* 0x044fe400000006ff */
[----:B------:R-:W-:Y:S01]  /*17b70*/  LOP3.LUT R4, R7, R4, RZ, 0x3c, !PT ;  /* 0x0000000407047212 */ /* 0x000fe200078e3cff */
[----:B------:R-:W-:Y:S01]  /*17b80*/  IMAD R7, R3, 0x8, R2 ;  /* 0x0000000803077824 */ /* 0x000fe200078e0202 */
[----:B------:R-:W0:Y:S02]  /*17b90*/  SYNCS.PHASECHK.TRANS64.TRYWAIT P0, [R6+URZ], R5 ;  /* 0x00000005060075a7 */ /* 0x000e24000800017f */
[----:B------:R-:W-:Y:S01]  /*17ba0*/  SHF.L.U32 R2, R4, 0x1f, RZ ;  /* 0x0000001f04027819 */ /* 0x000fe200000006ff */
[----:B0-----:R-:W-:Y:S06]  /*17bb0*/  @!P0 BRA `(.L_x_359) ;  /* 0x0000001c00e48947 */ /* 0x001fec0003800000 */
.L_x_430:
[----:B------:R-:W1:Y:S02]  /*17bc0*/  SYNCS.PHASECHK.TRANS64.TRYWAIT P0, [R7+URZ], R2 ;  /* 0x00000002070075a7 */ /* 0x000e64000800017f */
[----:B-1----:R-:W-:Y:S05]  /*17bd0*/  @!P0 BRA `(.L_x_360) ;  /* 0x0000001c00f08947 */ /* 0x002fea0003800000 */
.L_x_431:
[----:B------:R-:W-:Y:S05]  /*17be0*/  @!P2 BRA `(.L_x_361) ;  /* 0x000000000004a947 */ /* 0x000fea0003800000 */
[----:B------:R-:W-:Y:S01]  /*17bf0*/  BPT.TRAP 0x1 ;  /* 0x000000040000795c */ /* 0x000fe20000300000 */
.L_x_361:
[----:B------:R-:W-:-:S04]  /*17c00*/  VIADD R0, R0, 0x38860 ;  /* 0x0003886000007836 */ /* 0x000fc80000000000 */
[----:B------:R-:W-:-:S04]  /*17c10*/  IMAD R4, R19, 0x8, R0 ;  /* 0x0000000813047824 */ /* 0x000fc800078e0200 */
[----:B------:R-:W2:Y:S02]  /*17c20*/  SYNCS.PHASECHK.TRANS64.TRYWAIT P0, [R4+URZ], R5 ;  /* 0x00000005040075a7 */ /* 0x000ea4000800017f */
[----:B--2---:R-:W-:Y:S05]  /*17c30*/  @!P0 BRA `(.L_x_362) ;  /* 0x0000001c00ec8947 */ /* 0x004fea0003800000 */
.L_x_432:
[----:B------:R-:W-:-:S07]  /*17c40*/  IMAD R3, R3, 0x8, R0 ;  /* 0x0000000803037824 */ /* 0x000fce00078e0200 */
.L_x_363:
[----:B---3--:R3:W4:Y:S02]  /*17c50*/  SYNCS.PHASECHK.TRANS64.TRYWAIT P0, [R3+URZ], R2 ;  /* 0x00000002030075a7 */ /* 0x008724000800017f */
[----:B----4-:R-:W-:Y:S05]  /*17c60*/  @!P0 NANOSLEEP.SYNCS 0x989680 ;  /* 0x009896800000895d */ /* 0x010fea0003900000 */
[----:B------:R-:W4:Y:S02]  /*17c70*/  @!P0 SYNCS.PHASECHK.TRANS64 P0, [R3+URZ], R2 ;  /* 0x00000002030085a7 */ /* 0x000f24000800007f */
[----:B----4-:R-:W-:Y:S05]  /*17c80*/  @!P0 BRA `(.L_x_363) ;  /* 0xfffffffc00f08947 */ /* 0x010fea000383ffff */
.L_x_356:
[----:B------:R-:W-:Y:S05]  /*17c90*/  BSYNC B0 ;  /* 0x0000000000007941 */ /* 0x000fea0003800000 */
.L_x_355:
[----:B------:R-:W-:Y:S05]  /*17ca0*/  EXIT ;  /* 0x000000000000794d */ /* 0x000fea0003800000 */
.L_x_189:
[----:B0-----:R0:W1:Y:S02]  /*17cb0*/  SYNCS.PHASECHK.TRANS64.TRYWAIT P1, [R5+URZ+0x38800], R0 ;  /* 0x03880000050075a7 */ /* 0x001064000802017f */
[----:B-1----:R-:W-:Y:S05]  /*17cc0*/  @!P1 NANOSLEEP.SYNCS 0x989680 ;  /* 0x009896800000995d */ /* 0x002fea0003900000 */
[----:B------:R-:W1:Y:S02]  /*17cd0*/  @!P1 SYNCS.PHASECHK.TRANS64 P1, [R5+URZ+0x38800], R0 ;  /* 0x03880000050095a7 */ /* 0x000e64000802007f */
[----:B-1----:R-:W-:Y:S05]  /*17ce0*/  @!P1 BRA `(.L_x_189) ;  /* 0xfffffffc00f09947 */ /* 0x002fea000383ffff */
[----:B------:R-:W-:Y:S05]  /*17cf0*/  BRA `(.L_x_364) ;  /* 0xfffffea000e07947 */ /* 0x000fea000383ffff */
.L_x_193:
[----:B-1----:R1:W2:Y:S02]  /*17d00*/  SYNCS.PHASECHK.TRANS64.TRYWAIT P2, [R0+URZ+0x38830], R3 ;  /* 0x03883003000075a7 */ /* 0x0022a4000804017f */
[----:B--2---:R-:W-:Y:S05]  /*17d10*/  @!P2 NANOSLEEP.SYNCS 0x989680 ;  /* 0x009896800000a95d */ /* 0x004fea0003900000 */
[----:B------:R-:W2:Y:S02]  /*17d20*/  @!P2 SYNCS.PHASECHK.TRANS64 P2, [R0+URZ+0x38830], R3 ;  /* 0x038830030000a5a7 */ /* 0x000ea4000804007f */
[----:B--2---:R-:W-:Y:S05]  /*17d30*/  @!P2 BRA `(.L_x_193) ;  /* 0xfffffffc00f0a947 */ /* 0x004fea000383ffff */
[----:B------:R-:W-:Y:S05]  /*17d40*/  BRA `(.L_x_192) ;  /* 0xfffffea400087947 */ /* 0x000fea000383ffff */
.L_x_198:
[----:B-1----:R-:W-:-:S04]  /*17d50*/  IMAD.U32 R4, RZ, RZ, UR61 ;  /* 0x0000003dff047e24 */ /* 0x002fc8000f8e00ff */
[----:B------:R1:W2:Y:S03]  /*17d60*/  SYNCS.PHASECHK.TRANS64.TRYWAIT P2, [R4+URZ+0x38830], R3 ;  /* 0x03883003040075a7 */ /* 0x0002a6000804017f */
[----:B--2---:R-:W-:Y:S05]  /*17d70*/  @!P2 NANOSLEEP.SYNCS 0x989680 ;  /* 0x009896800000a95d */ /* 0x004fea0003900000 */
[----:B------:R-:W2:Y:S02]  /*17d80*/  @!P2 SYNCS.PHASECHK.TRANS64 P2, [R4+URZ+0x38830], R3 ;  /* 0x038830030400a5a7 */ /* 0x000ea4000804007f */
[----:B--2---:R-:W-:Y:S05]  /*17d90*/  @!P2 BRA `(.L_x_198) ;  /* 0xfffffffc00eca947 */ /* 0x004fea000383ffff */
[----:B------:R-:W-:Y:S05]  /*17da0*/  BRA `(.L_x_197) ;  /* 0xfffffee800bc7947 */ /* 0x000fea000383ffff */
.L_x_202:
[----:B---3--:R-:W-:-:S04]  /*17db0*/  IMAD.U32 R2, RZ, RZ, UR6 ;  /* 0x00000006ff027e24 */ /* 0x008fc8000f8e00ff */
[----:B------:R3:W4:Y:S03]  /*17dc0*/  SYNCS.PHASECHK.TRANS64.TRYWAIT P2, [R2+URZ+0x38850], R0 ;  /* 0x03885000020075a7 */ /* 0x000726000804017f */
[----:B----4-:R-:W-:Y:S05]  /*17dd0*/  @!P2 NANOSLEEP.SYNCS 0x989680 ;  /* 0x009896800000a95d */ /* 0x010fea0003900000 */
[----:B------:R-:W4:Y:S02]  /*17de0*/  @!P2 SYNCS.PHASECHK.TRANS64 P2, [R2+URZ+0x38850], R0 ;  /* 0x038850000200a5a7 */ /* 0x000f24000804007f */
[----:B----4-:R-:W-:Y:S05]  /*17df0*/  @!P2 BRA `(.L_x_202) ;  /* 0xfffffffc00eca947 */ /* 0x010fea000383ffff */
[----:B------:R-:W-:Y:S05]  /*17e00*/  BRA `(.L_x_201) ;  /* 0xffffff1000e47947 */ /* 0x000fea000383ffff */
.L_x_207:
[----:B-1----:R1:W2:Y:S02]  /*17e10*/  SYNCS.PHASECHK.TRANS64.TRYWAIT P0, [R0+URZ+0x38850], R7 ;  /* 0x03885007000075a7 */ /* 0x0022a4000800017f */
[----:B--2---:R-:W-:Y:S05]  /*17e20*/  @!P0 NANOSLEEP.SYNCS 0x989680 ;  /* 0x009896800000895d */ /* 0x004fea0003900000 */
[----:B------:R-:W2:Y:S02]  /*17e30*/  @!P0 SYNCS.PHASECHK.TRANS64 P0, [R0+URZ+0x38850], R7 ;  /* 0x03885007000085a7 */ /* 0x000ea4000800007f */
[----:B--2---:R-:W-:Y:S05]  /*17e40*/  @!P0 BRA `(.L_x_207) ;  /* 0xfffffffc00f08947 */ /* 0x004fea000383ffff */
[----:B------:R-:W-:Y:S05]  /*17e50*/  BRA `(.L_x_206) ;  /* 0xffffff3000207947 */ /* 0x000fea000383ffff */
.L_x_252:
[----:B------:R-:W2:Y:S01]  /*17e60*/  S2R R4, SR_TID.X ;  /* 0x0000000000047919 */ /* 0x000ea20000002100 */
[----:B------:R-:W-:Y:S01]  /*17e70*/  BSSY B0, `(.L_x_365) ;  /* 0x000000a000007945 */ /* 0x000fe20003800000 */
[----:B------:R-:W-:Y:S02]  /*17e80*/  IMAD.MOV.U32 R12, RZ, RZ, RZ ;  /* 0x000000ffff0c7224 */ /* 0x000fe400078e00ff */
[----:B0-----:R-:W-:Y:S02]  /*17e90*/  IMAD.MOV.U32 R11, RZ, RZ, 0x1f ;  /* 0x0000001fff0b7424 */ /* 0x001fe400078e00ff */
[----:B------:R-:W-:Y:S01]  /*17ea0*/  IMAD.MOV.U32 R15, RZ, RZ, -0x1 ;  /* 0xffffffffff0f7424 */ /* 0x000fe200078e00ff */
[----:B--2---:R-:W-:-:S04]  /*17eb0*/  SHF.R.U32.HI R4, RZ, 0x5, R4 ;  /* 0x00000005ff047819 */ /* 0x004fc80000011604 */
[----:B------:R-:W-:-:S05]  /*17ec0*/  LOP3.LUT R4, R4, 0x3, RZ, 0xc0, !PT ;  /* 0x0000000304047812 */ /* 0x000fca00078ec0ff */
[----:B------:R-:W-:-:S07]  /*17ed0*/  IMAD.MOV.U32 R13, RZ, RZ, R4 ;  /* 0x000000ffff0d7224 */ /* 0x000fce00078e0004 */
[----:B-1----:R-:W-:Y:S05]  /*17ee0*/  WARPSYNC.COLLECTIVE R15, `(.L_x_366) ;  /* 0x000000000f087348 */ /* 0x002fea0003c00000 */
[----:B------:R0:W2:Y:S02]  /*17ef0*/  SHFL.IDX P6, R14, R13, R12, R11 ;  /* 0x0000000c0d0e7389 */ /* 0x0000a400000c000b */
[----:B012---:R-:W-:Y:S01]  /*17f00*/  ENDCOLLECTIVE ;  /* 0x000000000000791b */ /* 0x007fe20003800000 */
.L_x_366:
[----:B------:R-:W-:Y:S05]  /*17f10*/  BSYNC B0 ;  /* 0x0000000000007941 */ /* 0x000fea0003800000 */
.L_x_365:
[----:B------:R-:W-:Y:S05]  /*17f20*/  BRA `(.L_x_367) ;  /* 0xffffffa400807947 */ /* 0x000fea000383ffff */
.L_x_254:
[----:B------:R-:W-:Y:S01]  /*17f30*/  BSSY B0, `(.L_x_368) ;  /* 0x0000006000007945 */ /* 0x000fe20003800000 */
[----:B------:R-:W-:-:S07]  /*17f40*/  IMAD.MOV.U32 R15, RZ, RZ, -0x1 ;  /* 0xffffffffff0f7424 */ /* 0x000fce00078e00ff */
[----:B01--4-:R-:W-:Y:S05]  /*17f50*/  WARPSYNC.COLLECTIVE R15, `(.L_x_369) ;  /* 0x000000000f0c7348 */ /* 0x013fea0003c00000 */
[----:B------:R-:W-:Y:S02]  /*17f60*/  ELECT P6, UR62, PT ;  /* 0x00000000003e782f */ /* 0x000fe400038c0000 */
[----:B------:R-:W-:Y:S01]  /*17f70*/  MOV R14, UR62 ;  /* 0x0000003e000e7c02 */ /* 0x000fe20008000f00 */
[----:B01--4-:R-:W-:Y:S10]  /*17f80*/  ENDCOLLECTIVE ;  /* 0x000000000000791b */ /* 0x013ff40003800000 */
.L_x_369:
[----:B------:R-:W-:Y:S05]  /*17f90*/  BSYNC B0 ;  /* 0x0000000000007941 */ /* 0x000fea0003800000 */
.L_x_368:
[----:B------:R-:W-:Y:S05]  /*17fa0*/  BRA `(.L_x_370) ;  /* 0xffffffa400847947 */ /* 0x000fea000383ffff */
.L_x_256:
[----:B--2---:R2:W3:Y:S02]  /*17fb0*/  SYNCS.PHASECHK.TRANS64.TRYWAIT P0, [R0+URZ+0x38840], R2 ;  /* 0x03884002000075a7 */ /* 0x0044e4000800017f */
[----:B---3--:R-:W-:Y:S05]  /*17fc0*/  @!P0 NANOSLEEP.SYNCS 0x989680 ;  /* 0x009896800000895d */ /* 0x008fea0003900000 */
[----:B------:R-:W3:Y:S02]  /*17fd0*/  @!P0 SYNCS.PHASECHK.TRANS64 P0, [R0+URZ+0x38840], R2 ;  /* 0x03884002000085a7 */ /* 0x000ee4000800007f */
[----:B---3--:R-:W-:Y:S05]  /*17fe0*/  @!P0 BRA `(.L_x_256) ;  /* 0xfffffffc00f08947 */ /* 0x008fea000383ffff */
[----:B------:R-:W-:Y:S05]  /*17ff0*/  BRA `(.L_x_371) ;  /* 0xffffffa400e87947 */ /* 0x000fea000383ffff */
.L_x_260:
[----:B------:R-:W2:Y:S01]  /*18000*/  LDL.LU R11, [R1+0x40] ;  /* 0x00004000010b7983 */ /* 0x000ea20000300800 */
[----:B------:R-:W-:Y:S02]  /*18010*/  IMAD.MOV.U32 R13, RZ, RZ, R3 ;  /* 0x000000ffff0d7224 */ /* 0x000fe400078e0003 */
[----:B------:R-:W-:Y:S01]  /*18020*/  IMAD.MOV.U32 R12, RZ, RZ, RZ ;  /* 0x000000ffff0c7224 */ /* 0x000fe200078e00ff */
[----:B------:R-:W0:Y:S01]  /*18030*/  S2R R7, SR_TID.X ;  /* 0x0000000000077919 */ /* 0x000e220000002100 */
[----:B------:R-:W-:Y:S01]  /*18040*/  IMAD.MOV.U32 R15, RZ, RZ, -0x1 ;  /* 0xffffffffff0f7424 */ /* 0x000fe200078e00ff */
[----:B0-----:R-:W-:-:S04]  /*18050*/  LOP3.LUT R7, R7, 0x7f, RZ, 0xc0, !PT ;  /* 0x0000007f07077812 */ /* 0x001fc800078ec0ff */
[----:B------:R-:W-:-:S05]  /*18060*/  SHF.R.U32.HI R0, RZ, 0x3, R7 ;  /* 0x00000003ff007819 */ /* 0x000fca0000011607 */
[----:B------:R-:W-:-:S04]  /*18070*/  IMAD.IADD R0, R0, 0x1, R5 ;  /* 0x0000000100007824 */ /* 0x000fc800078e0205 */
[----:B------:R-:W-:Y:S02]  /*18080*/  VIADD R5, R0, 0x10 ;  /* 0x0000001000057836 */ /* 0x000fe40000000000 */
[----:B--2---:R-:W-:Y:S02]  /*18090*/  IMAD R2, R11, R8, RZ ;  /* 0x000000080b027224 */ /* 0x004fe400078e02ff */
[----:B------:R-:W-:-:S03]  /*180a0*/  IMAD.MOV.U32 R11, RZ, RZ, 0x181f ;  /* 0x0000181fff0b7424 */ /* 0x000fc600078e00ff */
[----:B------:R-:W-:-:S13]  /*180b0*/  ISETP.GE.AND P5, PT, R0, R2, PT ;  /* 0x000000020000720c */ /* 0x000fda0003fa6270 */
[----:B-----5:R-:W-:Y:S05]  /*180c0*/  WARPSYNC.COLLECTIVE R15, `(.L_x_372) ;  /* 0x000000000f087348 */ /* 0x020fea0003c00000 */
[----:B------:R0:W1:Y:S02]  /*180d0*/  SHFL.IDX P6, R14, R13, R12, R11 ;  /* 0x0000000c0d0e7389 */ /* 0x00006400000c000b */
[----:B01---5:R-:W-:Y:S01]  /*180e0*/  ENDCOLLECTIVE ;  /* 0x000000000000791b */ /* 0x023fe20003800000 */
.L_x_372:
[----:B------:R-:W-:Y:S02]  /*180f0*/  IMAD.MOV.U32 R13, RZ, RZ, R4 ;  /* 0x000000ffff0d7224 */ /* 0x000fe400078e0004 */
[----:B------:R-:W-:-:S07]  /*18100*/  IMAD.MOV.U32 R6, RZ, RZ, R14 ;  /* 0x000000ffff067224 */ /* 0x000fce00078e000e */
[----:B------:R-:W-:Y:S05]  /*18110*/  WARPSYNC.COLLECTIVE R15, `(.L_x_373) ;  /* 0x000000000f087348 */ /* 0x000fea0003c00000 */
[----:B------:R0:W1:Y:S02]  /*18120*/  SHFL.IDX P6, R14, R13, R12, R11 ;  /* 0x0000000c0d0e7389 */ /* 0x00006400000c000b */
[----:B01----:R-:W-:Y:S01]  /*18130*/  ENDCOLLECTIVE ;  /* 0x000000000000791b */ /* 0x003fe20003800000 */
.L_x_373:
[----:B------:R-:W-:Y:S01]  /*18140*/  ULDC.64 UR4, c[0x0][0x208] ;  /* 0x0000820000047ab9 */ /* 0x000fe20000000a00 */
[----:B------:R-:W-:Y:S02]  /*18150*/  IMAD.MOV.U32 R13, RZ, RZ, R3 ;  /* 0x000000ffff0d7224 */ /* 0x000fe400078e0003 */
[----:B------:R-:W-:Y:S02]  /*18160*/  IMAD.MOV.U32 R12, RZ, RZ, 0x1 ;  /* 0x00000001ff0c7424 */ /* 0x000fe400078e00ff */
[----:B------:R-:W-:-:S05]  /*18170*/  IMAD.MOV.U32 R7, RZ, RZ, R14 ;  /* 0x000000ffff077224 */ /* 0x000fca00078e000e */
[----:B------:R-:W-:-:S05]  /*18180*/  @!P5 LEA R7, P4, R10, R7, 0x1 ;  /* 0x000000070a07d211 */ /* 0x000fca00078808ff */
[----:B------:R-:W-:-:S05]  /*18190*/  @!P5 IMAD.X R6, RZ, RZ, R6, P4 ;  /* 0x000000ffff06d224 */ /* 0x000fca00020e0606 */
[----:B------:R-:W-:-:S04]  /*181a0*/  @!P5 LOP3.LUT R7, R7, R6, RZ, 0x3c, !PT ;  /* 0x000000060707d212 */ /* 0x000fc800078e3cff */
[----:B------:R-:W-:-:S04]  /*181b0*/  @!P5 LOP3.LUT R6, R7, R6, RZ, 0x3c, !PT ;  /* 0x000000060706d212 */ /* 0x000fc800078e3cff */
[----:B------:R-:W-:-:S05]  /*181c0*/  @!P5 LOP3.LUT R7, R7, R6, RZ, 0x3c, !PT ;  /* 0x000000060707d212 */ /* 0x000fca00078e3cff */
        /* <DEDUP_REMOVED lines=11> */
.L_x_374:
[----:B------:R-:W-:Y:S02]  /*18280*/  IMAD.MOV.U32 R13, RZ, RZ, R4 ;  /* 0x000000ffff0d7224 */ /* 0x000fe400078e0004 */
[----:B------:R-:W-:-:S07]  /*18290*/  IMAD.MOV.U32 R6, RZ, RZ, R14 ;  /* 0x000000ffff067224 */ /* 0x000fce00078e000e */
[----:B------:R-:W-:Y:S05]  /*182a0*/  WARPSYNC.COLLECTIVE R15, `(.L_x_375) ;  /* 0x000000000f087348 */ /* 0x000fea0003c00000 */
[----:B------:R0:W1:Y:S02]  /*182b0*/  SHFL.IDX P6, R14, R13, R12, R11 ;  /* 0x0000000c0d0e7389 */ /* 0x00006400000c000b */
[----:B01----:R-:W-:Y:S01]  /*182c0*/  ENDCOLLECTIVE ;  /* 0x000000000000791b */ /* 0x003fe20003800000 */
.L_x_375:
[----:B------:R-:W-:Y:S01]  /*182d0*/  ULDC.64 UR4, c[0x0][0x208] ;  /* 0x0000820000047ab9 */ /* 0x000fe20000000a00 */
[----:B------:R-:W-:Y:S02]  /*182e0*/  IMAD.MOV.U32 R13, RZ, RZ, R3 ;  /* 0x000000ffff0d7224 */ /* 0x000fe400078e0003 */
[----:B------:R-:W-:Y:S02]  /*182f0*/  IMAD.MOV.U32 R12, RZ, RZ, 0x2 ;  /* 0x00000002ff0c7424 */ /* 0x000fe400078e00ff */
[----:B------:R-:W-:-:S05]  /*18300*/  IMAD.MOV.U32 R5, RZ, RZ, R14 ;  /* 0x000000ffff057224 */ /* 0x000fca00078e000e */
[----:B------:R-:W-:-:S05]  /*18310*/  @!P5 LEA R5, P4, R10, R5, 0x1 ;  /* 0x000000050a05d211 */ /* 0x000fca00078808ff */
[----:B------:R-:W-:-:S04]  /*18320*/  @!P5 IMAD.X R6, RZ, RZ, R6, P4 ;  /* 0x000000ffff06d224 */ /* 0x000fc800020e0606 */
[----:B------:R-:W-:Y:S02]  /*18330*/  @!P5 IMAD.MOV.U32 R7, RZ, RZ, R6 ;  /* 0x000000ffff07d224 */ /* 0x000fe400078e0006 */
[----:B------:R-:W-:Y:S02]  /*18340*/  @!P5 IMAD.MOV.U32 R6, RZ, RZ, R5 ;  /* 0x000000ffff06d224 */ /* 0x000fe400078e0005 */
[----:B------:R-:W-:-:S03]  /*18350*/  VIADD R5, R0, 0x20 ;  /* 0x0000002000057836 */ /* 0x000fc60000000000 */
        /* <DEDUP_REMOVED lines=11> */
.L_x_376:
[----:B------:R-:W-:Y:S02]  /*18410*/  IMAD.MOV.U32 R13, RZ, RZ, R4 ;  /* 0x000000ffff0d7224 */ /* 0x000fe400078e0004 */
[----:B------:R-:W-:-:S07]  /*18420*/  IMAD.MOV.U32 R6, RZ, RZ, R14 ;  /* 0x000000ffff067224 */ /* 0x000fce00078e000e */
[----:B------:R-:W-:Y:S05]  /*18430*/  WARPSYNC.COLLECTIVE R15, `(.L_x_377) ;  /* 0x000000000f087348 */ /* 0x000fea0003c00000 */
[----:B------:R0:W1:Y:S02]  /*18440*/  SHFL.IDX P6, R14, R13, R12, R11 ;  /* 0x0000000c0d0e7389 */ /* 0x00006400000c000b */
[----:B01----:R-:W-:Y:S01]  /*18450*/  ENDCOLLECTIVE ;  /* 0x000000000000791b */ /* 0x003fe20003800000 */
.L_x_377:
        /* <DEDUP_REMOVED lines=20> */
.L_x_378:
[----:B------:R-:W-:Y:S02]  /*185a0*/  IMAD.MOV.U32 R13, RZ, RZ, R4 ;  /* 0x000000ffff0d7224 */ /* 0x000fe400078e0004 */
[----:B------:R-:W-:-:S07]  /*185b0*/  IMAD.MOV.U32 R6, RZ, RZ, R14 ;  /* 0x000000ffff067224 */ /* 0x000fce00078e000e */
[----:B------:R-:W-:Y:S05]  /*185c0*/  WARPSYNC.COLLECTIVE R15, `(.L_x_379) ;  /* 0x000000000f087348 */ /* 0x000fea0003c00000 */
[----:B------:R0:W1:Y:S02]  /*185d0*/  SHFL.IDX P6, R14, R13, R12, R11 ;  /* 0x0000000c0d0e7389 */ /* 0x00006400000c000b */
[----:B01----:R-:W-:Y:S01]  /*185e0*/  ENDCOLLECTIVE ;  /* 0x000000000000791b */ /* 0x003fe20003800000 */
.L_x_379:
        /* <DEDUP_REMOVED lines=20> */
.L_x_380:
[----:B------:R-:W-:Y:S02]  /*18730*/  IMAD.MOV.U32 R13, RZ, RZ, R4 ;  /* 0x000000ffff0d7224 */ /* 0x000fe400078e0004 */
[----:B------:R-:W-:-:S07]  /*18740*/  IMAD.MOV.U32 R6, RZ, RZ, R14 ;  /* 0x000000ffff067224 */ /* 0x000fce00078e000e */
[----:B------:R-:W-:Y:S05]  /*18750*/  WARPSYNC.COLLECTIVE R15, `(.L_x_381) ;  /* 0x000000000f087348 */ /* 0x000fea0003c00000 */
[----:B------:R0:W1:Y:S02]  /*18760*/  SHFL.IDX P6, R14, R13, R12, R11 ;  /* 0x0000000c0d0e7389 */ /* 0x00006400000c000b */
[----:B01----:R-:W-:Y:S01]  /*18770*/  ENDCOLLECTIVE ;  /* 0x000000000000791b */ /* 0x003fe20003800000 */
.L_x_381:
        /* <DEDUP_REMOVED lines=20> */
.L_x_382:
[----:B------:R-:W-:Y:S02]  /*188c0*/  IMAD.MOV.U32 R13, RZ, RZ, R4 ;  /* 0x000000ffff0d7224 */ /* 0x000fe400078e0004 */
[----:B------:R-:W-:-:S07]  /*188d0*/  IMAD.MOV.U32 R6, RZ, RZ, R14 ;  /* 0x000000ffff067224 */ /* 0x000fce00078e000e */
[----:B------:R-:W-:Y:S05]  /*188e0*/  WARPSYNC.COLLECTIVE R15, `(.L_x_383) ;  /* 0x000000000f087348 */ /* 0x000fea0003c00000 */
[----:B------:R0:W1:Y:S02]  /*188f0*/  SHFL.IDX P6, R14, R13, R12, R11 ;  /* 0x0000000c0d0e7389 */ /* 0x00006400000c000b */
[----:B01----:R-:W-:Y:S01]  /*18900*/  ENDCOLLECTIVE ;  /* 0x000000000000791b */ /* 0x003fe20003800000 */
.L_x_383:
[----:B------:R-:W-:Y:S01]  /*18910*/  ULDC.64 UR4, c[0x0][0x208] ;  /* 0x0000820000047ab9 */ /* 0x000fe20000000a00 */
[----:B------:R-:W-:Y:S02]  /*18920*/  IMAD.MOV.U32 R13, RZ, RZ, R3 ;  /* 0x000000ffff0d7224 */ /* 0x000fe400078e0003 */
[----:B------:R-:W-:Y:S02]  /*18930*/  IMAD.MOV.U32 R12, RZ, RZ, 0x6 ;  /* 0x00000006ff0c7424 */ /* 0x000fe400078e00ff */
[----:B------:R-:W-:-:S05]  /*18940*/  IMAD.MOV.U32 R5, RZ, RZ, R14 ;  /* 0x000000ffff057224 */ /* 0x000fca00078e000e */
[----:B------:R-:W-:-:S05]  /*18950*/  @!P5 LEA R5, P4, R10, R5, 0x1 ;  /* 0x000000050a05d211 */ /* 0x000fca00078808ff */
[----:B------:R-:W-:-:S04]  /*18960*/  @!P5 IMAD.X R6, RZ, RZ, R6, P4 ;  /* 0x000000ffff06d224 */ /* 0x000fc800020e0606 */
[----:B------:R-:W-:Y:S02]  /*18970*/  @!P5 IMAD.MOV.U32 R7, RZ, RZ, R6 ;  /* 0x000000ffff07d224 */ /* 0x000fe400078e0006 */
[----:B------:R-:W-:-:S05]  /*18980*/  @!P5 IMAD.MOV.U32 R6, RZ, RZ, R5 ;  /* 0x000000ffff06d224 */ /* 0x000fca00078e0005 */
        /* <DEDUP_REMOVED lines=10> */
.L_x_384:
[----:B------:R-:W-:-:S05]  /*18a30*/  VIADD R7, R0, 0x60 ;  /* 0x0000006000077836 */ /* 0x000fca0000000000 */
[----:B------:R-:W-:Y:S01]  /*18a40*/  ISETP.GE.AND P5, PT, R7, R2, PT ;  /* 0x000000020700720c */ /* 0x000fe20003fa6270 */
[----:B------:R-:W-:Y:S02]  /*18a50*/  IMAD.MOV.U32 R13, RZ, RZ, R4 ;  /* 0x000000ffff0d7224 */ /* 0x000fe400078e0004 */
[----:B------:R-:W-:-:S10]  /*18a60*/  IMAD.MOV.U32 R8, RZ, RZ, R14 ;  /* 0x000000ffff087224 */ /* 0x000fd400078e000e */
[----:B------:R-:W-:Y:S05]  /*18a70*/  WARPSYNC.COLLECTIVE R15, `(.L_x_385) ;  /* 0x000000000f087348 */ /* 0x000fea0003c00000 */
[----:B------:R0:W1:Y:S02]  /*18a80*/  SHFL.IDX P6, R14, R13, R12, R11 ;  /* 0x0000000c0d0e7389 */ /* 0x00006400000c000b */
[----:B01----:R-:W-:Y:S01]  /*18a90*/  ENDCOLLECTIVE ;  /* 0x000000000000791b */ /* 0x003fe20003800000 */
.L_x_385:
        /* <DEDUP_REMOVED lines=18> */
.L_x_386:
[----:B------:R-:W-:Y:S02]  /*18bc0*/  IMAD.MOV.U32 R13, RZ, RZ, R4 ;  /* 0x000000ffff0d7224 */ /* 0x000fe400078e0004 */
[----:B------:R-:W-:-:S07]  /*18bd0*/  IMAD.MOV.U32 R5, RZ, RZ, R14 ;  /* 0x000000ffff057224 */ /* 0x000fce00078e000e */
[----:B------:R-:W-:Y:S05]  /*18be0*/  WARPSYNC.COLLECTIVE R15, `(.L_x_387) ;  /* 0x000000000f087348 */ /* 0x000fea0003c00000 */
[----:B------:R0:W1:Y:S02]  /*18bf0*/  SHFL.IDX P6, R14, R13, R12, R11 ;  /* 0x0000000c0d0e7389 */ /* 0x00006400000c000b */
[----:B01----:R-:W-:Y:S01]  /*18c00*/  ENDCOLLECTIVE ;  /* 0x000000000000791b */ /* 0x003fe20003800000 */
.L_x_387:
[----:B------:R-:W-:Y:S01]  /*18c10*/  IMAD.MOV.U32 R3, RZ, RZ, R14 ;  /* 0x000000ffff037224 */ /* 0x000fe200078e000e */
[----:B------:R-:W-:Y:S06]  /*18c20*/  BRA `(.L_x_388) ;  /* 0xffffffa800b47947 */ /* 0x000fec000383ffff */
.L_x_265:
[----:B0-----:R0:W3:Y:S02]  /*18c30*/  SYNCS.PHASECHK.TRANS64.TRYWAIT P0, [R18+URZ+0x38820], R0 ;  /* 0x03882000120075a7 */ /* 0x0010e4000800017f */
[----:B---3--:R-:W-:Y:S05]  /*18c40*/  @!P0 NANOSLEEP.SYNCS 0x989680 ;  /* 0x009896800000895d */ /* 0x008fea0003900000 */
[----:B------:R-:W3:Y:S02]  /*18c50*/  @!P0 SYNCS.PHASECHK.TRANS64 P0, [R18+URZ+0x38820], R0 ;  /* 0x03882000120085a7 */ /* 0x000ee4000800007f */
[----:B---3--:R-:W-:Y:S05]  /*18c60*/  @!P0 BRA `(.L_x_265) ;  /* 0xfffffffc00f08947 */ /* 0x008fea000383ffff */
[----:B------:R-:W-:Y:S05]  /*18c70*/  BRA `(.L_x_389) ;  /* 0xffffffac00307947 */ /* 0x000fea000383ffff */
.L_x_274:
[----:B-1----:R1:W2:Y:S02]  /*18c80*/  SYNCS.PHASECHK.TRANS64.TRYWAIT P0, [R3+URZ+0x38840], R2 ;  /* 0x03884002030075a7 */ /* 0x0022a4000800017f */
[----:B--2---:R-:W-:Y:S05]  /*18c90*/  @!P0 NANOSLEEP.SYNCS 0x989680 ;  /* 0x009896800000895d */ /* 0x004fea0003900000 */
[----:B------:R-:W2:Y:S02]  /*18ca0*/  @!P0 SYNCS.PHASECHK.TRANS64 P0, [R3+URZ+0x38840], R2 ;  /* 0x03884002030085a7 */ /* 0x000ea4000800007f */
[----:B--2---:R-:W-:Y:S05]  /*18cb0*/  @!P0 BRA `(.L_x_274) ;  /* 0xfffffffc00f08947 */ /* 0x004fea000383ffff */
[----:B------:R-:W-:Y:S05]  /*18cc0*/  BRA `(.L_x_390) ;  /* 0xffffffb000107947 */ /* 0x000fea000383ffff */
.L_x_282:
[----:B0-----:R0:W1:Y:S02]  /*18cd0*/  SYNCS.PHASECHK.TRANS64.TRYWAIT P0, [R3+URZ+0x60], R2 ;  /* 0x00006002030075a7 */ /* 0x001064000800017f */
[----:B-1----:R-:W-:Y:S05]  /*18ce0*/  @!P0 NANOSLEEP.SYNCS 0x989680 ;  /* 0x009896800000895d */ /* 0x002fea0003900000 */
[----:B------:R-:W1:Y:S02]  /*18cf0*/  @!P0 SYNCS.PHASECHK.TRANS64 P0, [R3+URZ+0x60], R2 ;  /* 0x00006002030085a7 */ /* 0x000e64000800007f */
[----:B-1----:R-:W-:Y:S05]  /*18d00*/  @!P0 BRA `(.L_x_282) ;  /* 0xfffffffc00f08947 */ /* 0x002fea000383ffff */
[----:B------:R-:W-:Y:S05]  /*18d10*/  BRA `(.L_x_391) ;  /* 0xffffffb400647947 */ /* 0x000fea000383ffff */
.L_x_293:
[----:B-1----:R1:W2:Y:S02]  /*18d20*/  SYNCS.PHASECHK.TRANS64.TRYWAIT P0, [R3+URZ+0x38840], R2 ;  /* 0x03884002030075a7 */ /* 0x0022a4000800017f */
[----:B--2---:R-:W-:Y:S05]  /*18d30*/  @!P0 NANOSLEEP.SYNCS 0x989680 ;  /* 0x009896800000895d */ /* 0x004fea0003900000 */
[----:B------:R-:W2:Y:S02]  /*18d40*/  @!P0 SYNCS.PHASECHK.TRANS64 P0, [R3+URZ+0x38840], R2 ;  /* 0x03884002030085a7 */ /* 0x000ea4000800007f */
[----:B--2---:R-:W-:Y:S05]  /*18d50*/  @!P0 BRA `(.L_x_293) ;  /* 0xfffffffc00f08947 */ /* 0x004fea000383ffff */
[----:B------:R-:W-:Y:S05]  /*18d60*/  BRA `(.L_x_392) ;  /* 0xffffffbc00707947 */ /* 0x000fea000383ffff */
.L_x_301:
[----:B0-----:R0:W1:Y:S02]  /*18d70*/  SYNCS.PHASECHK.TRANS64.TRYWAIT P0, [R2+URZ+0x60], R3 ;  /* 0x00006003020075a7 */ /* 0x001064000800017f */
[----:B-1----:R-:W-:Y:S05]  /*18d80*/  @!P0 NANOSLEEP.SYNCS 0x989680 ;  /* 0x009896800000895d */ /* 0x002fea0003900000 */
[----:B------:R-:W1:Y:S02]  /*18d90*/  @!P0 SYNCS.PHASECHK.TRANS64 P0, [R2+URZ+0x60], R3 ;  /* 0x00006003020085a7 */ /* 0x000e64000800007f */
[----:B-1----:R-:W-:Y:S05]  /*18da0*/  @!P0 BRA `(.L_x_301) ;  /* 0xfffffffc00f08947 */ /* 0x002fea000383ffff */
[----:B------:R-:W-:Y:S05]  /*18db0*/  BRA `(.L_x_393) ;  /* 0xffffffc000c47947 */ /* 0x000fea000383ffff */
.L_x_312:
[----:B--2---:R2:W3:Y:S02]  /*18dc0*/  SYNCS.PHASECHK.TRANS64.TRYWAIT P0, [R2+URZ+0x38840], R3 ;  /* 0x03884003020075a7 */ /* 0x0044e4000800017f */
[----:B---3--:R-:W-:Y:S05]  /*18dd0*/  @!P0 NANOSLEEP.SYNCS 0x989680 ;  /* 0x009896800000895d */ /* 0x008fea0003900000 */
[----:B------:R-:W3:Y:S02]  /*18de0*/  @!P0 SYNCS.PHASECHK.TRANS64 P0, [R2+URZ+0x38840], R3 ;  /* 0x03884003020085a7 */ /* 0x000ee4000800007f */
[----:B---3--:R-:W-:Y:S05]  /*18df0*/  @!P0 BRA `(.L_x_312) ;  /* 0xfffffffc00f08947 */ /* 0x008fea000383ffff */
[----:B------:R-:W-:Y:S05]  /*18e00*/  BRA `(.L_x_394) ;  /* 0xffffffc800a07947 */ /* 0x000fea000383ffff */
.L_x_320:
[----:B0-----:R0:W1:Y:S02]  /*18e10*/  SYNCS.PHASECHK.TRANS64.TRYWAIT P0, [R2+URZ+0x60], R5 ;  /* 0x00006005020075a7 */ /* 0x001064000800017f */
[----:B-1----:R-:W-:Y:S05]  /*18e20*/  @!P0 NANOSLEEP.SYNCS 0x989680 ;  /* 0x009896800000895d */ /* 0x002fea0003900000 */
[----:B------:R-:W1:Y:S02]  /*18e30*/  @!P0 SYNCS.PHASECHK.TRANS64 P0, [R2+URZ+0x60], R5 ;  /* 0x00006005020085a7 */ /* 0x000e64000800007f */
[----:B-1----:R-:W-:Y:S05]  /*18e40*/  @!P0 BRA `(.L_x_320) ;  /* 0xfffffffc00f08947 */ /* 0x002fea000383ffff */
[----:B------:R-:W-:Y:S05]  /*18e50*/  BRA `(.L_x_395) ;  /* 0xffffffcc00f47947 */ /* 0x000fea000383ffff */
.L_x_333:
[----:B--2---:R2:W3:Y:S02]  /*18e60*/  SYNCS.PHASECHK.TRANS64.TRYWAIT P0, [R0+URZ+0x38860], R2 ;  /* 0x03886002000075a7 */ /* 0x0044e4000800017f */
[----:B---3--:R-:W-:Y:S05]  /*18e70*/  @!P0 NANOSLEEP.SYNCS 0x989680 ;  /* 0x009896800000895d */ /* 0x008fea0003900000 */
[----:B------:R-:W3:Y:S02]  /*18e80*/  @!P0 SYNCS.PHASECHK.TRANS64 P0, [R0+URZ+0x38860], R2 ;  /* 0x03886002000085a7 */ /* 0x000ee4000800007f */
[----:B---3--:R-:W-:Y:S05]  /*18e90*/  @!P0 BRA `(.L_x_333) ;  /* 0xfffffffc00f08947 */ /* 0x008fea000383ffff */
[----:B------:R-:W-:Y:S05]  /*18ea0*/  BRA `(.L_x_396) ;  /* 0xffffffd400bc7947 */ /* 0x000fea000383ffff */
.L_x_342:
[----:B------:R-:W4:Y:S01]  /*18eb0*/  LDL R3, [R1] ;  /* 0x0000000001037983 */ /* 0x000f220000100800 */
[----:B------:R-:W-:Y:S01]  /*18ec0*/  BSSY B0, `(.L_x_397) ;  /* 0x0000008000007945 */ /* 0x000fe20003800000 */
[----:B0-----:R-:W-:Y:S02]  /*18ed0*/  IMAD.MOV.U32 R12, RZ, RZ, RZ ;  /* 0x000000ffff0c7224 */ /* 0x001fe400078e00ff */
[----:B------:R-:W-:Y:S02]  /*18ee0*/  IMAD.MOV.U32 R11, RZ, RZ, 0x1f ;  /* 0x0000001fff0b7424 */ /* 0x000fe400078e00ff */
[----:B------:R-:W-:Y:S02]  /*18ef0*/  IMAD.MOV.U32 R15, RZ, RZ, -0x1 ;  /* 0xffffffffff0f7424 */ /* 0x000fe400078e00ff */
[----:B----4-:R-:W-:-:S07]  /*18f00*/  IMAD.MOV.U32 R13, RZ, RZ, R3 ;  /* 0x000000ffff0d7224 */ /* 0x010fce00078e0003 */
[----:B-123--:R-:W-:Y:S05]  /*18f10*/  WARPSYNC.COLLECTIVE R15, `(.L_x_398) ;  /* 0x000000000f087348 */ /* 0x00efea0003c00000 */
[----:B------:R0:W4:Y:S02]  /*18f20*/  SHFL.IDX P6, R14, R13, R12, R11 ;  /* 0x0000000c0d0e7389 */ /* 0x00012400000c000b */
[----:B01234-:R-:W-:Y:S01]  /*18f30*/  ENDCOLLECTIVE ;  /* 0x000000000000791b */ /* 0x01ffe20003800000 */
.L_x_398:
[----:B------:R-:W-:Y:S05]  /*18f40*/  BSYNC B0 ;  /* 0x0000000000007941 */ /* 0x000fea0003800000 */
.L_x_397:
[----:B------:R0:W5:Y:S01]  /*18f50*/  LDL R2, [R1+0xc] ;  /* 0x00000c0001027983 */ /* 0x0001620000100800 */
[----:B------:R-:W-:Y:S02]  /*18f60*/  IMAD.MOV.U32 R13, RZ, RZ, R3 ;  /* 0x000000ffff0d7224 */ /* 0x000fe400078e0003 */
[----:B------:R-:W-:Y:S02]  /*18f70*/  IMAD.MOV.U32 R12, RZ, RZ, 0x1 ;  /* 0x00000001ff0c7424 */ /* 0x000fe400078e00ff */
[----:B------:R-:W-:Y:S02]  /*18f80*/  IMAD.MOV.U32 R11, RZ, RZ, 0x1f ;  /* 0x0000001fff0b7424 */ /* 0x000fe400078e00ff */
[----:B------:R-:W-:Y:S02]  /*18f90*/  IMAD.MOV.U32 R15, RZ, RZ, -0x1 ;  /* 0xffffffffff0f7424 */ /* 0x000fe400078e00ff */
[----:B0-----:R-:W-:-:S07]  /*18fa0*/  IMAD.MOV.U32 R0, RZ, RZ, R14 ;  /* 0x000000ffff007224 */ /* 0x001fce00078e000e */
[----:B-----5:R-:W-:Y:S05]  /*18fb0*/  WARPSYNC.COLLECTIVE R15, `(.L_x_399) ;  /* 0x000000000f087348 */ /* 0x020fea0003c00000 */
[----:B------:R0:W1:Y:S02]  /*18fc0*/  SHFL.IDX P6, R14, R13, R12, R11 ;  /* 0x0000000c0d0e7389 */ /* 0x00006400000c000b */
[----:B01---5:R-:W-:Y:S01]  /*18fd0*/  ENDCOLLECTIVE ;  /* 0x000000000000791b */ /* 0x023fe20003800000 */
.L_x_399:
[----:B------:R-:W-:Y:S01]  /*18fe0*/  ULDC UR4, c[0x0][0xc3c] ;  /* 0x00030f0000047ab9 */ /* 0x000fe20000000800 */
[----:B------:R-:W-:Y:S01]  /*18ff0*/  ULDC.64 UR6, c[0x0][0x208] ;  /* 0x0000820000067ab9 */ /* 0x000fe20000000a00 */
[----:B------:R-:W-:Y:S02]  /*19000*/  IMAD.IADD R6, R2, 0x1, R16 ;  /* 0x0000000102067824 */ /* 0x000fe400078e0210 */
[----:B------:R-:W-:Y:S02]  /*19010*/  IMAD.MOV.U32 R11, RZ, RZ, RZ ;  /* 0x000000ffff0b7224 */ /* 0x000fe400078e00ff */
[----:B------:R-:W-:Y:S01]  /*19020*/  IMAD.MOV.U32 R8, RZ, RZ, R14 ;  /* 0x000000ffff087224 */ /* 0x000fe200078e000e */
[----:B------:R-:W-:-:S13]  /*19030*/  ISETP.GE.OR P1, PT, R6, UR4, !P0 ;  /* 0x0000000406007c0c */ /* 0x000fda000c726670 */
[----:B------:R-:W0:Y:S08]  /*19040*/  @!P1 LDC.64 R2, c[0x0][0xc80] ;  /* 0x00032000ff029b82 */ /* 0x000e300000000a00 */
[----:B------:R-:W1:Y:S01]  /*19050*/  @!P1 LDC.64 R4, c[0x0][0xc78] ;  /* 0x00031e00ff049b82 */ /* 0x000e620000000a00 */
[----:B0-----:R-:W-:-:S05]  /*19060*/  @!P1 IMAD.WIDE R2, R6, 0x4, R2 ;  /* 0x0000000406029825 */ /* 0x001fca00078e0202 */
[----:B------:R1:W2:Y:S02]  /*19070*/  @!P1 LDG.E R7, desc[UR6][R2.64] ;  /* 0x0000000602079981 */ /* 0x0002a4000c1e1900 */
[----:B-1----:R-:W-:-:S06]  /*19080*/  @!P1 IMAD.WIDE R2, R6, 0x4, R4 ;  /* 0x0000000406029825 */ /* 0x002fcc00078e0204 */
[----:B------:R-:W3:Y:S01]  /*19090*/  @!P1 LDG.E R2, desc[UR6][R2.64] ;  /* 0x0000000602029981 */ /* 0x000ee2000c1e1900 */
[----:B------:R-:W-:Y:S01]  /*190a0*/  IMAD.MOV.U32 R6, RZ, RZ, RZ ;  /* 0x000000ffff067224 */ /* 0x000fe200078e00ff */
[C---:B------:R-:W-:Y:S01]  /*190b0*/  ISETP.GE.U32.AND P2, PT, R16.reuse, 0x2, PT ;  /* 0x000000021000780c */ /* 0x040fe20003f46070 */
[----:B------:R-:W-:Y:S01]  /*190c0*/  IMAD.MOV.U32 R4, RZ, RZ, RZ ;  /* 0x000000ffff047224 */ /* 0x000fe200078e00ff */
[C---:B------:R-:W-:Y:S02]  /*190d0*/  ISETP.GE.U32.AND P3, PT, R16.reuse, 0x4, PT ;  /* 0x000000041000780c */ /* 0x040fe40003f66070 */
[C---:B------:R-:W-:Y:S02]  /*190e0*/  ISETP.GE.U32.AND P4, PT, R16.reuse, 0x8, PT ;  /* 0x000000081000780c */ /* 0x040fe40003f86070 */
[----:B------:R-:W-:Y:S01]  /*190f0*/  ISETP.GE.U32.AND P5, PT, R16, 0x10, PT ;  /* 0x000000101000780c */ /* 0x000fe20003fa6070 */
[----:B--2---:R-:W-:Y:S02]  /*19100*/  @!P1 IMAD.MOV.U32 R6, RZ, RZ, R7 ;  /* 0x000000ffff069224 */ /* 0x004fe400078e0007 */
[----:B------:R-:W-:-:S02]  /*19110*/  IMAD.MOV.U32 R7, RZ, RZ, RZ ;  /* 0x000000ffff077224 */ /* 0x000fc400078e00ff */
[----:B---3--:R-:W-:Y:S01]  /*19120*/  @!P1 IMAD.MOV.U32 R7, RZ, RZ, R2 ;  /* 0x000000ffff079224 */ /* 0x008fe200078e0002 */
[----:B------:R-:W-:-:S03]  /*19130*/  ISETP.NE.AND P1, PT, R16, RZ, PT ;  /* 0x000000ff1000720c */ /* 0x000fc60003f25270 */
[----:B------:R-:W-:-:S04]  /*19140*/  IMAD R2, R7, R6, RZ ;  /* 0x0000000607027224 */ /* 0x000fc800078e02ff */
[----:B------:R-:W-:-:S07]  /*19150*/  IMAD.MOV.U32 R13, RZ, RZ, R2 ;  /* 0x000000ffff0d7224 */ /* 0x000fce00078e0002 */
[----:B------:R-:W-:Y:S05]  /*19160*/  WARPSYNC.COLLECTIVE R15, `(.L_x_400) ;  /* 0x000000000f087348 */ /* 0x000fea0003c00000 */
[----:B------:R0:W1:Y:S02]  /*19170*/  SHFL.UP P6, R14, R13, R12, R11 ;  /* 0x0400000c0d0e7389 */ /* 0x00006400000c000b */
[----:B01----:R-:W-:Y:S01]  /*19180*/  ENDCOLLECTIVE ;  /* 0x000000000000791b */ /* 0x003fe20003800000 */
.L_x_400:
[----:B------:R-:W-:Y:S02]  /*19190*/  IMAD.MOV.U32 R12, RZ, RZ, 0x2 ;  /* 0x00000002ff0c7424 */ /* 0x000fe400078e00ff */
[----:B------:R-:W-:-:S05]  /*191a0*/  IMAD.MOV.U32 R3, RZ, RZ, R14 ;  /* 0x000000ffff037224 */ /* 0x000fca00078e000e */
[----:B------:R-:W-:-:S05]  /*191b0*/  SEL R3, R3, RZ, P1 ;  /* 0x000000ff03037207 */ /* 0x000fca0000800000 */
[----:B------:R-:W-:-:S04]  /*191c0*/  IMAD.IADD R2, R2, 0x1, R3 ;  /* 0x0000000102027824 */ /* 0x000fc800078e0203 */
[----:B------:R-:W-:-:S07]  /*191d0*/  IMAD.MOV.U32 R13, RZ, RZ, R2 ;  /* 0x000000ffff0d7224 */ /* 0x000fce00078e0002 */
[----:B------:R-:W-:Y:S05]  /*191e0*/  WARPSYNC.COLLECTIVE R15, `(.L_x_401) ;  /* 0x000000000f087348 */ /* 0x000fea0003c00000 */
[----:B------:R0:W1:Y:S02]  /*191f0*/  SHFL.UP P6, R14, R13, R12, R11 ;  /* 0x0400000c0d0e7389 */ /* 0x00006400000c000b */
[----:B01----:R-:W-:Y:S01]  /*19200*/  ENDCOLLECTIVE ;  /* 0x000000000000791b */ /* 0x003fe20003800000 */
.L_x_401:
        /* <DEDUP_REMOVED lines=8> */
.L_x_402:
        /* <DEDUP_REMOVED lines=8> */
.L_x_403:
        /* <DEDUP_REMOVED lines=8> */
.L_x_404:
[----:B------:R-:W-:Y:S02]  /*19390*/  IMAD.MOV.U32 R12, RZ, RZ, 0x1f ;  /* 0x0000001fff0c7424 */ /* 0x000fe400078e00ff */
[----:B------:R-:W-:Y:S02]  /*193a0*/  IMAD.MOV.U32 R11, RZ, RZ, 0x1f ;  /* 0x0000001fff0b7424 */ /* 0x000fe400078e00ff */
[----:B------:R-:W-:-:S05]  /*193b0*/  IMAD.MOV.U32 R3, RZ, RZ, R14 ;  /* 0x000000ffff037224 */ /* 0x000fca00078e000e */
[----:B------:R-:W-:-:S05]  /*193c0*/  SEL R3, R3, RZ, P5 ;  /* 0x000000ff03037207 */ /* 0x000fca0002800000 */
[----:B------:R-:W-:-:S04]  /*193d0*/  IMAD.IADD R2, R2, 0x1, R3 ;  /* 0x0000000102027824 */ /* 0x000fc800078e0203 */
[----:B------:R-:W-:-:S07]  /*193e0*/  IMAD.MOV.U32 R13, RZ, RZ, R2 ;  /* 0x000000ffff0d7224 */ /* 0x000fce00078e0002 */
[----:B------:R-:W-:Y:S05]  /*193f0*/  WARPSYNC.COLLECTIVE R15, `(.L_x_405) ;  /* 0x000000000f087348 */ /* 0x000fea0003c00000 */
[----:B------:R0:W1:Y:S02]  /*19400*/  SHFL.IDX P6, R14, R13, R12, R11 ;  /* 0x0000000c0d0e7389 */ /* 0x00006400000c000b */
[----:B01----:R-:W-:Y:S01]  /*19410*/  ENDCOLLECTIVE ;  /* 0x000000000000791b */ /* 0x003fe20003800000 */
.L_x_405:
[----:B------:R-:W-:Y:S01]  /*19420*/  IMAD.MOV.U32 R9, RZ, RZ, R14 ;  /* 0x000000ffff097224 */ /* 0x000fe200078e000e */
[----:B------:R-:W-:Y:S06]  /*19430*/  BRA `(.L_x_406) ;  /* 0xffffffd800a87947 */ /* 0x000fec000383ffff */
.L_x_345:
[----:B------:R-:W-:Y:S01]  /*19440*/  BSSY B0, `(.L_x_407) ;  /* 0x0000008000007945 */ /* 0x000fe20003800000 */
[----:B------:R-:W-:Y:S02]  /*19450*/  IMAD.MOV.U32 R13, RZ, RZ, R2 ;  /* 0x000000ffff0d7224 */ /* 0x000fe400078e0002 */
[----:B0-----:R-:W-:Y:S02]  /*19460*/  IMAD.MOV.U32 R12, RZ, RZ, 0x1 ;  /* 0x00000001ff0c7424 */ /* 0x001fe400078e00ff */
[----:B------:R-:W-:Y:S02]  /*19470*/  IMAD.MOV.U32 R11, RZ, RZ, RZ ;  /* 0x000000ffff0b7224 */ /* 0x000fe400078e00ff */
[----:B------:R-:W-:-:S07]  /*19480*/  IMAD.MOV.U32 R15, RZ, RZ, -0x1 ;  /* 0xffffffffff0f7424 */ /* 0x000fce00078e00ff */
[----:B------:R-:W-:Y:S05]  /*19490*/  WARPSYNC.COLLECTIVE R15, `(.L_x_408) ;  /* 0x000000000f087348 */ /* 0x000fea0003c00000 */
[----:B------:R0:W1:Y:S02]  /*194a0*/  SHFL.UP P6, R14, R13, R12, R11 ;  /* 0x0400000c0d0e7389 */ /* 0x00006400000c000b */
[----:B01----:R-:W-:Y:S01]  /*194b0*/  ENDCOLLECTIVE ;  /* 0x000000000000791b */ /* 0x003fe20003800000 */
.L_x_408:
[----:B------:R-:W-:Y:S05]  /*194c0*/  BSYNC B0 ;  /* 0x0000000000007941 */ /* 0x000fea0003800000 */
.L_x_407:
[----:B------:R-:W-:Y:S02]  /*194d0*/  IMAD.MOV.U32 R3, RZ, RZ, R14 ;  /* 0x000000ffff037224 */ /* 0x000fe400078e000e */
[----:B------:R-:W-:Y:S02]  /*194e0*/  IMAD.MOV.U32 R12, RZ, RZ, 0x2 ;  /* 0x00000002ff0c7424 */ /* 0x000fe400078e00ff */
[----:B------:R-:W-:Y:S01]  /*194f0*/  IMAD.MOV.U32 R11, RZ, RZ, RZ ;  /* 0x000000ffff0b7224 */ /* 0x000fe200078e00ff */
[----:B------:R-:W-:Y:S01]  /*19500*/  SEL R3, R3, RZ, P1 ;  /* 0x000000ff03037207 */ /* 0x000fe20000800000 */
[----:B------:R-:W-:-:S04]  /*19510*/  IMAD.MOV.U32 R15, RZ, RZ, -0x1 ;  /* 0xffffffffff0f7424 */ /* 0x000fc800078e00ff */
[----:B------:R-:W-:-:S04]  /*19520*/  IMAD.IADD R2, R2, 0x1, R3 ;  /* 0x0000000102027824 */ /* 0x000fc800078e0203 */
[----:B------:R-:W-:-:S07]  /*19530*/  IMAD.MOV.U32 R13, RZ, RZ, R2 ;  /* 0x000000ffff0d7224 */ /* 0x000fce00078e0002 */
[----:B------:R-:W-:Y:S05]  /*19540*/  WARPSYNC.COLLECTIVE R15, `(.L_x_409) ;  /* 0x000000000f087348 */ /* 0x000fea0003c00000 */
[----:B------:R0:W1:Y:S02]  /*19550*/  SHFL.UP P6, R14, R13, R12, R11 ;  /* 0x0400000c0d0e7389 */ /* 0x00006400000c000b */
[----:B01----:R-:W-:Y:S01]  /*19560*/  ENDCOLLECTIVE ;  /* 0x000000000000791b */ /* 0x003fe20003800000 */
.L_x_409:
        /* <DEDUP_REMOVED lines=8> */
.L_x_410:
        /* <DEDUP_REMOVED lines=8> */
.L_x_411:
        /* <DEDUP_REMOVED lines=8> */
.L_x_412:
        /* <DEDUP_REMOVED lines=9> */
.L_x_413:
[----:B------:R-:W-:Y:S01]  /*19780*/  IMAD.MOV.U32 R9, RZ, RZ, R14 ;  /* 0x000000ffff097224 */ /* 0x000fe200078e000e */
[----:B------:R-:W-:Y:S06]  /*19790*/  BRA `(.L_x_414) ;  /* 0xffffffd800807947 */ /* 0x000fec000383ffff */
.L_x_347:
[----:B------:R-:W-:Y:S01]  /*197a0*/  BSSY B0, `(.L_x_415) ;  /* 0x0000006000007945 */ /* 0x000fe20003800000 */
[----:B------:R-:W-:Y:S01]  /*197b0*/  PLOP3.LUT P6, PT, P6, PT, PT, 0x8, 0x0 ;  /* 0x000000000000781c */ /* 0x000fe200037ce170 */
[----:B------:R-:W-:-:S12]  /*197c0*/  IMAD.MOV.U32 R15, RZ, RZ, -0x1 ;  /* 0xffffffffff0f7424 */ /* 0x000fd800078e00ff */
[----:B01----:R-:W-:Y:S05]  /*197d0*/  WARPSYNC.COLLECTIVE R15, `(.L_x_416) ;  /* 0x000000000f087348 */ /* 0x003fea0003c00000 */
[----:B------:R-:W-:Y:S01]  /*197e0*/  VOTE.ANY R14, PT, P6 ;  /* 0x00000000000e7806 */ /* 0x000fe200030e0100 */
[----:B01----:R-:W-:Y:S06]  /*197f0*/  ENDCOLLECTIVE ;  /* 0x000000000000791b */ /* 0x003fec0003800000 */
.L_x_416:
[----:B------:R-:W-:Y:S05]  /*19800*/  BSYNC B0 ;  /* 0x0000000000007941 */ /* 0x000fea0003800000 */
.L_x_415:
[----:B------:R-:W-:Y:S02]  /*19810*/  IMAD.MOV.U32 R8, RZ, RZ, R14 ;  /* 0x000000ffff087224 */ /* 0x000fe400078e000e */
[----:B------:R-:W-:Y:S02]  /*19820*/  IMAD.MOV.U32 R13, RZ, RZ, R6 ;  /* 0x000000ffff0d7224 */ /* 0x000fe400078e0006 */
[----:B------:R-:W0:Y:S01]  /*19830*/  POPC R5, R8 ;  /* 0x0000000800057309 */ /* 0x000e220000000000 */
[----:B------:R-:W-:Y:S02]  /*19840*/  IMAD.MOV.U32 R11, RZ, RZ, 0x1f ;  /* 0x0000001fff0b7424 */ /* 0x000fe400078e00ff */
[----:B------:R-:W-:Y:S02]  /*19850*/  IMAD.MOV.U32 R15, RZ, RZ, -0x1 ;  /* 0xffffffffff0f7424 */ /* 0x000fe400078e00ff */
[----:B0-----:R-:W-:-:S07]  /*19860*/  IMAD.MOV.U32 R12, RZ, RZ, R5 ;  /* 0x000000ffff0c7224 */ /* 0x001fce00078e0005 */
[----:B------:R-:W-:Y:S05]  /*19870*/  WARPSYNC.COLLECTIVE R15, `(.L_x_417) ;  /* 0x000000000f087348 */ /* 0x000fea0003c00000 */
[----:B------:R0:W1:Y:S02]  /*19880*/  SHFL.IDX P6, R14, R13, R12, R11 ;  /* 0x0000000c0d0e7389 */ /* 0x00006400000c000b */
[----:B01----:R-:W-:Y:S01]  /*19890*/  ENDCOLLECTIVE ;  /* 0x000000000000791b */ /* 0x003fe20003800000 */
.L_x_417:
[----:B------:R-:W-:Y:S02]  /*198a0*/  IMAD.MOV.U32 R13, RZ, RZ, R7 ;  /* 0x000000ffff0d7224 */ /* 0x000fe400078e0007 */
[----:B------:R-:W-:-:S07]  /*198b0*/  IMAD.MOV.U32 R6, RZ, RZ, R14 ;  /* 0x000000ffff067224 */ /* 0x000fce00078e000e */
[----:B------:R-:W-:Y:S05]  /*198c0*/  WARPSYNC.COLLECTIVE R15, `(.L_x_418) ;  /* 0x000000000f087348 */ /* 0x000fea0003c00000 */
[----:B------:R0:W1:Y:S02]  /*198d0*/  SHFL.IDX P6, R14, R13, R12, R11 ;  /* 0x0000000c0d0e7389 */ /* 0x00006400000c000b */
[----:B01----:R-:W-:Y:S01]  /*198e0*/  ENDCOLLECTIVE ;  /* 0x000000000000791b */ /* 0x003fe20003800000 */
.L_x_418:
[----:B------:R-:W-:Y:S01]  /*198f0*/  IMAD.MOV.U32 R7, RZ, RZ, R14 ;  /* 0x000000ffff077224 */ /* 0x000fe200078e000e */
[----:B------:R-:W-:Y:S06]  /*19900*/  BRA `(.L_x_419) ;  /* 0xffffffd800607947 */ /* 0x000fec000383ffff */
.L_x_349:
[----:B------:R-:W-:Y:S01]  /*19910*/  BSSY B0, `(.L_x_420) ;  /* 0x0000007000007945 */ /* 0x000fe20003800000 */
[----:B------:R-:W-:Y:S02]  /*19920*/  IMAD.MOV.U32 R13, RZ, RZ, R2 ;  /* 0x000000ffff0d7224 */ /* 0x000fe400078e0002 */
[----:B------:R-:W-:Y:S02]  /*19930*/  IMAD.MOV.U32 R11, RZ, RZ, 0x1f ;  /* 0x0000001fff0b7424 */ /* 0x000fe400078e00ff */
[----:B------:R-:W-:-:S07]  /*19940*/  IMAD.MOV.U32 R15, RZ, RZ, -0x1 ;  /* 0xffffffffff0f7424 */ /* 0x000fce00078e00ff */
[----:B-1234-:R-:W-:Y:S05]  /*19950*/  WARPSYNC.COLLECTIVE R15, `(.L_x_421) ;  /* 0x000000000f087348 */ /* 0x01efea0003c00000 */
[----:B------:R0:W0:Y:S02]  /*19960*/  SHFL.IDX P6, R14, R13, R12, R11 ;  /* 0x0000000c0d0e7389 */ /* 0x00002400000c000b */
[----:B01234-:R-:W-:Y:S01]  /*19970*/  ENDCOLLECTIVE ;  /* 0x000000000000791b */ /* 0x01ffe20003800000 */
.L_x_421:
[----:B------:R-:W-:Y:S05]  /*19980*/  BSYNC B0 ;  /* 0x0000000000007941 */ /* 0x000fea0003800000 */
.L_x_420:
[----:B------:R-:W-:Y:S01]  /*19990*/  IMAD.MOV.U32 R2, RZ, RZ, R14 ;  /* 0x000000ffff027224 */ /* 0x000fe200078e000e */
[----:B------:R-:W-:Y:S06]  /*199a0*/  BRA `(.L_x_422) ;  /* 0xffffffd800507947 */ /* 0x000fec000383ffff */
.L_x_353:
[----:B0-----:R0:W1:Y:S02]  /*199b0*/  SYNCS.PHASECHK.TRANS64.TRYWAIT P0, [R0+URZ+0x38820], R3 ;  /* 0x03882003000075a7 */ /* 0x001064000800017f */
[----:B-1----:R-:W-:Y:S05]  /*199c0*/  @!P0 NANOSLEEP.SYNCS 0x989680 ;  /* 0x009896800000895d */ /* 0x002fea0003900000 */
[----:B------:R-:W1:Y:S02]  /*199d0*/  @!P0 SYNCS.PHASECHK.TRANS64 P0, [R0+URZ+0x38820], R3 ;  /* 0x03882003000085a7 */ /* 0x000e64000800007f */
[----:B-1----:R-:W-:Y:S05]  /*199e0*/  @!P0 BRA `(.L_x_353) ;  /* 0xfffffffc00f08947 */ /* 0x002fea000383ffff */
[----:B------:R-:W-:Y:S05]  /*199f0*/  BRA `(.L_x_423) ;  /* 0xffffffdc00e87947 */ /* 0x000fea000383ffff */
.L_x_354:
[----:B------:R-:W1:Y:S01]  /*19a00*/  S2R R2, SR_TID.X ;  /* 0x0000000000027919 */ /* 0x000e620000002100 */
[----:B------:R-:W-:Y:S01]  /*19a10*/  BSSY B0, `(.L_x_424) ;  /* 0x000000a000007945 */ /* 0x000fe20003800000 */
[----:B------:R-:W-:Y:S02]  /*19a20*/  IMAD.MOV.U32 R12, RZ, RZ, RZ ;  /* 0x000000ffff0c7224 */ /* 0x000fe400078e00ff */
[----:B------:R-:W-:Y:S02]  /*19a30*/  IMAD.MOV.U32 R11, RZ, RZ, 0x1f ;  /* 0x0000001fff0b7424 */ /* 0x000fe400078e00ff */
[----:B------:R-:W-:Y:S01]  /*19a40*/  IMAD.MOV.U32 R15, RZ, RZ, -0x1 ;  /* 0xffffffffff0f7424 */ /* 0x000fe200078e00ff */
[----:B-1----:R-:W-:-:S04]  /*19a50*/  SHF.R.U32.HI R2, RZ, 0x5, R2 ;  /* 0x00000005ff027819 */ /* 0x002fc80000011602 */
[----:B------:R-:W-:-:S05]  /*19a60*/  LOP3.LUT R2, R2, 0x3, RZ, 0xc0, !PT ;  /* 0x0000000302027812 */ /* 0x000fca00078ec0ff */
[----:B------:R-:W-:-:S07]  /*19a70*/  IMAD.MOV.U32 R13, RZ, RZ, R2 ;  /* 0x000000ffff0d7224 */ /* 0x000fce00078e0002 */
[----:B0-----:R-:W-:Y:S05]  /*19a80*/  WARPSYNC.COLLECTIVE R15, `(.L_x_425) ;  /* 0x000000000f087348 */ /* 0x001fea0003c00000 */
[----:B------:R1:W2:Y:S02]  /*19a90*/  SHFL.IDX P6, R14, R13, R12, R11 ;  /* 0x0000000c0d0e7389 */ /* 0x0002a400000c000b */
[----:B012---:R-:W-:Y:S01]  /*19aa0*/  ENDCOLLECTIVE ;  /* 0x000000000000791b */ /* 0x007fe20003800000 */
.L_x_425:
[----:B------:R-:W-:Y:S05]  /*19ab0*/  BSYNC B0 ;  /* 0x0000000000007941 */ /* 0x000fea0003800000 */
.L_x_424:
[----:B------:R-:W-:Y:S05]  /*19ac0*/  BRA `(.L_x_426) ;  /* 0xffffffdc00d07947 */ /* 0x000fea000383ffff */
.L_x_357:
[----:B------:R-:W-:Y:S01]  /*19ad0*/  BSSY B1, `(.L_x_427) ;  /* 0x0000006000017945 */ /* 0x000fe20003800000 */
[----:B------:R-:W-:-:S07]  /*19ae0*/  IMAD.MOV.U32 R15, RZ, RZ, -0x1 ;  /* 0xffffffffff0f7424 */ /* 0x000fce00078e00ff */
[----:B01----:R-:W-:Y:S05]  /*19af0*/  WARPSYNC.COLLECTIVE R15, `(.L_x_428) ;  /* 0x000000000f0c7348 */ /* 0x003fea0003c00000 */
[----:B------:R-:W-:Y:S02]  /*19b00*/  ELECT P6, UR62, PT ;  /* 0x00000000003e782f */ /* 0x000fe400038c0000 */
[----:B------:R-:W-:Y:S01]  /*19b10*/  MOV R14, UR62 ;  /* 0x0000003e000e7c02 */ /* 0x000fe20008000f00 */
[----:B01----:R-:W-:Y:S10]  /*19b20*/  ENDCOLLECTIVE ;  /* 0x000000000000791b */ /* 0x003ff40003800000 */
.L_x_428:
[----:B------:R-:W-:Y:S05]  /*19b30*/  BSYNC B1 ;  /* 0x0000000000017941 */ /* 0x000fea0003800000 */
.L_x_427:
[----:B------:R-:W-:Y:S05]  /*19b40*/  BRA `(.L_x_429) ;  /* 0xffffffdc00c87947 */ /* 0x000fea000383ffff */
.L_x_359:
[----:B0-----:R0:W1:Y:S02]  /*19b50*/  SYNCS.PHASECHK.TRANS64.TRYWAIT P0, [R6+URZ], R5 ;  /* 0x00000005060075a7 */ /* 0x001064000800017f */
[----:B-1----:R-:W-:Y:S05]  /*19b60*/  @!P0 NANOSLEEP.SYNCS 0x989680 ;  /* 0x009896800000895d */ /* 0x002fea0003900000 */
[----:B------:R-:W1:Y:S02]  /*19b70*/  @!P0 SYNCS.PHASECHK.TRANS64 P0, [R6+URZ], R5 ;  /* 0x00000005060085a7 */ /* 0x000e64000800007f */
[----:B-1----:R-:W-:Y:S05]  /*19b80*/  @!P0 BRA `(.L_x_359) ;  /* 0xfffffffc00f08947 */ /* 0x002fea000383ffff */
[----:B------:R-:W-:Y:S05]  /*19b90*/  BRA `(.L_x_430) ;  /* 0xffffffe000087947 */ /* 0x000fea000383ffff */
.L_x_360:
[----:B-1----:R1:W2:Y:S02]  /*19ba0*/  SYNCS.PHASECHK.TRANS64.TRYWAIT P0, [R7+URZ], R2 ;  /* 0x00000002070075a7 */ /* 0x0022a4000800017f */
[----:B--2---:R-:W-:Y:S05]  /*19bb0*/  @!P0 NANOSLEEP.SYNCS 0x989680 ;  /* 0x009896800000895d */ /* 0x004fea0003900000 */
[----:B------:R-:W2:Y:S02]  /*19bc0*/  @!P0 SYNCS.PHASECHK.TRANS64 P0, [R7+URZ], R2 ;  /* 0x00000002070085a7 */ /* 0x000ea4000800007f */
[----:B--2---:R-:W-:Y:S05]  /*19bd0*/  @!P0 BRA `(.L_x_360) ;  /* 0xfffffffc00f08947 */ /* 0x004fea000383ffff */
[----:B------:R-:W-:Y:S05]  /*19be0*/  BRA `(.L_x_431) ;  /* 0xffffffdc00fc7947 */ /* 0x000fea000383ffff */
.L_x_362:
[----:B--2---:R2:W3:Y:S02]  /*19bf0*/  SYNCS.PHASECHK.TRANS64.TRYWAIT P0, [R4+URZ], R5 ;  /* 0x00000005040075a7 */ /* 0x0044e4000800017f */
[----:B---3--:R-:W-:Y:S05]  /*19c00*/  @!P0 NANOSLEEP.SYNCS 0x989680 ;  /* 0x009896800000895d */ /* 0x008fea0003900000 */
[----:B------:R-:W3:Y:S02]  /*19c10*/  @!P0 SYNCS.PHASECHK.TRANS64 P0, [R4+URZ], R5 ;  /* 0x00000005040085a7 */ /* 0x000ee4000800007f */
[----:B---3--:R-:W-:Y:S05]  /*19c20*/  @!P0 BRA `(.L_x_362) ;  /* 0xfffffffc00f08947 */ /* 0x008fea000383ffff */
[----:B------:R-:W-:Y:S05]  /*19c30*/  BRA `(.L_x_432) ;  /* 0xffffffe000007947 */ /* 0x000fea000383ffff */
.L_x_433:
        /* <DEDUP_REMOVED lines=12> */
.L_x_14840:


//--------------------- .text._ZN7cutlass13device_kernelIN5flash11enable_sm90INS1_16FlashAttnFwdSm90INS1_25CollectiveMainloopFwdSm90ILi2EN4cute5tupleIJNS5_1CILi1EEES8_S8_EEENS6_IJNS7_ILi128EEENS7_ILi80EEENS7_ILi256EEEEEELi256ENS_6half_tEfNS_4arch4Sm90ELb0ELb0ELb1ELb1ELb0ELb1ELb0ELb1ELb1ELb1ELb1ELb0EEENS1_21CollectiveEpilogueFwdINS6_IJSA_SC_SB_EEES9_SE_SG_Li256ELb1ELb1ELb1ELb0EEENS1_36VarlenDynamicPersistentTileSchedulerILi128ELi80ELi256ELi128ELb1ELb1ELb1ELb0ELb1ELb1EEEEEEEEEvNT_6ParamsE --------------------------
	.section	.text._ZN7cutlass13device_kernelIN5flash11enable_sm90INS1_16FlashAttnFwdSm90INS1_25CollectiveMainloopFwdSm90ILi2EN4cute5tupleIJNS5_1CILi1EEES8_S8_EEENS6_IJNS7_ILi128EEENS7_ILi80EEENS7_ILi256EEEEEELi256ENS_6half_tEfNS_4arch4Sm90ELb0ELb0ELb1ELb1ELb0ELb1ELb0ELb1ELb1ELb1ELb1ELb0EEENS1_21CollectiveEpilogueFwdINS6_IJSA_SC_SB_EEES9_SE_SG_Li256ELb1ELb1ELb1ELb0EEENS1_36VarlenDynamicPersistentTileSchedulerILi128ELi80ELi256ELi128ELb1ELb1ELb1ELb0ELb1ELb1EEEEEEEEEvNT_6ParamsE,"ax",@progbits
	.align	128
.text._ZN7cutlass13device_kernelIN5flash11enable_sm90INS1_16FlashAttnFwdSm90INS1_25CollectiveMainloopFwdSm90ILi2EN4cute5tupleIJNS5_1CILi1EEES8_S8_EEENS6_IJNS7_ILi128EEENS7_ILi80EEENS7_ILi256EEEEEELi256ENS_6half_tEfNS_4arch4Sm90ELb0ELb0ELb1ELb1ELb0ELb1ELb0ELb1ELb1ELb1ELb1ELb0EEENS1_21CollectiveEpilogueFwdINS6_IJSA_SC_SB_EEES9_SE_SG_Li256ELb1ELb1ELb1ELb0EEENS1_36VarlenDynamicPersistentTileSchedulerILi128ELi80ELi256ELi128ELb1ELb1ELb1ELb0ELb1ELb1EEEEEEEEEvNT_6ParamsE:
        .type           _ZN7cutlass13device_kernelIN5flash11enable_sm90INS1_16FlashAttnFwdSm90INS1_25CollectiveMainloopFwdSm90ILi2EN4cute5tupleIJNS5_1CILi1EEES8_S8_EEENS6_IJNS7_ILi128EEENS7_ILi80EEENS7_ILi256EEEEEELi256ENS_6half_tEfNS_4arch4Sm90ELb0ELb0ELb1ELb1ELb0ELb1ELb0ELb1ELb1ELb1ELb1ELb0EEENS1_21CollectiveEpilogueFwdINS6_IJSA_SC_SB_EEES9_SE_SG_Li256ELb1ELb1ELb1ELb0EEENS1_36VarlenDynamicPersistentTileSchedulerILi128ELi80ELi256ELi128ELb1ELb1ELb1ELb0ELb1ELb1EEEEEEEEEvNT_6ParamsE,@function
        .size           _ZN7cutlass13device_kernelIN5flash11enable_sm90INS1_16FlashAttnFwdSm90INS1_25CollectiveMainloopFwdSm90ILi2EN4cute5tupleIJNS5_1CILi1EEES8_S8_EEENS6_IJNS7_ILi128EEENS7_ILi80EEENS7_ILi256EEEEEELi256ENS_6half_tEfNS_4arch4Sm90ELb0ELb0ELb1ELb1ELb0ELb1ELb0ELb1ELb1ELb1ELb1ELb0EEENS1_21CollectiveEpilogueFwdINS6_IJSA_SC_SB_EEES9_SE_SG_Li256ELb1ELb1ELb1ELb0EEENS1_36VarlenDynamicPersistentTileSchedulerILi128ELi80ELi256ELi128ELb1ELb1ELb1ELb0ELb1ELb1EEEEEEEEEvNT_6ParamsE,(.L_x_14841 - _ZN7cutlass13device_kernelIN5flash11enable_sm90INS1_16FlashAttnFwdSm90INS1_25CollectiveMainloopFwdSm90ILi2EN4cute5tupleIJNS5_1CILi1EEES8_S8_EEENS6_IJNS7_ILi128EEENS7_ILi80EEENS7_ILi256EEEEEELi256ENS_6half_tEfNS_4arch4Sm90ELb0ELb0ELb1ELb1ELb0ELb1ELb0ELb1ELb1ELb1ELb1ELb0EEENS1_21CollectiveEpilogueFwdINS6_IJSA_SC_SB_EEES9_SE_SG_Li256ELb1ELb1ELb1ELb0EEENS1_36VarlenDynamicPersistentTileSchedulerILi128ELi80ELi256ELi128ELb1ELb1ELb1ELb0ELb1ELb1EEEEEEEEEvNT_6ParamsE)
        .other          _ZN7cutlass13device_kernelIN5flash11enable_sm90INS1_16FlashAttnFwdSm90INS1_25CollectiveMainloopFwdSm90ILi2EN4cute5tupleIJNS5_1CILi1EEES8_S8_EEENS6_IJNS7_ILi128EEENS7_ILi80EEENS7_ILi256EEEEEELi256ENS_6half_tEfNS_4arch4Sm90ELb0ELb0ELb1ELb1ELb0ELb1ELb0ELb1ELb1ELb1ELb1ELb0EEENS1_21CollectiveEpilogueFwdINS6_IJSA_SC_SB_EEES9_SE_SG_Li256ELb1ELb1ELb1ELb0EEENS1_36VarlenDynamicPersistentTileSchedulerILi128ELi80ELi256ELi128ELb1ELb1ELb1ELb0ELb1ELb1EEEEEEEEEvNT_6ParamsE,@"STO_CUDA_ENTRY STV_DEFAULT"
_ZN7cutlass13device_kernelIN5flash11enable_sm90INS1_16FlashAttnFwdSm90INS1_25CollectiveMainloopFwdSm90ILi2EN4cute5tupleIJNS5_1CILi1EEES8_S8_EEENS6_IJNS7_ILi128EEENS7_ILi80EEENS7_ILi256EEEEEELi256ENS_6half_tEfNS_4arch4Sm90ELb0ELb0ELb1ELb1ELb0ELb1ELb0ELb1ELb1ELb1ELb1ELb0EEENS1_21CollectiveEpilogueFwdINS6_IJSA_SC_SB_EEES9_SE_SG_Li256ELb1ELb1ELb1ELb0EEENS1_36VarlenDynamicPersistentTileSchedulerILi128ELi80ELi256ELi128ELb1ELb1ELb1ELb0ELb1ELb1EEEEEEEEEvNT_6ParamsE:
        /* <DEDUP_REMOVED lines=13> */
[----:B------:R-:W-:Y:S02]  /*00d0*/  UIADD3 UR10, UP2, UR4, 0x570, URZ ;  /* 0x00000570040a7890 */ /* 0x000fe4000ff5e03f */
[----:B------:R-:W-:Y:S02]  /*00e0*/  UIADD3 UR4, UP3, UR4, 0x670, URZ ;  /* 0x0000067004047890 */ /* 0x000fe4000ff7e03f */
[----:B------:R-:W-:-:S02]  /*00f0*/  UIADD3.X UR7, URZ, UR5, URZ, UP0, !UPT ;  /* 0x000000053f077290 */ /* 0x000fc400087fe43f */
[----:B------:R-:W-:Y:S02]  /*0100*/  UIADD3.X UR9, URZ, UR5, URZ, UP1, !UPT ;  /* 0x000000053f097290 */ /* 0x000fe40008ffe43f */
[----:B------:R-:W-:Y:S02]  /*0110*/  UIADD3.X UR11, URZ, UR5, URZ, UP2, !UPT ;  /* 0x000000053f0b7290 */ /* 0x000fe400097fe43f */
[----:B------:R-:W-:-:S03]  /*0120*/  UIADD3.X UR5, URZ, UR5, URZ, UP3, !UPT ;  /* 0x000000053f057290 */ /* 0x000fc60009ffe43f */
[----:B------:R0:W-:Y:S02]  /*0130*/  UTMACCTL.PF [UR6] ;  /* 0x00000000060079b9 */ /* 0x0001e40008040000 */
[----:B------:R0:W-:Y:S02]  /*0140*/  UTMACCTL.PF [UR8] ;  /* 0x00000000080079b9 */ /* 0x0001e40008040000 */
[----:B------:R0:W-:Y:S02]  /*0150*/  UTMACCTL.PF [UR10] ;  /* 0x000000000a0079b9 */ /* 0x0001e40008040000 */
[----:B------:R0:W-:Y:S02]  /*0160*/  UTMACCTL.PF [UR4] ;  /* 0x00000000040079b9 */ /* 0x0001e40008040000 */
[----:B0-----:R-:W-:Y:S01]  /*0170*/  NOP ;  /* 0x0000000000007918 */ /* 0x001fe20000000000 */
.L_x_435:
[----:B------:R-:W-:Y:S05]  /*0180*/  BSYNC B0 ;  /* 0x0000000000007941 */ /* 0x000fea0003800000 */
.L_x_434:
        /* <DEDUP_REMOVED lines=41> */
.L_x_436:
        /* <DEDUP_REMOVED lines=22> */
.L_x_437:
        /* <DEDUP_REMOVED lines=18> */
.L_x_438:
        /* <DEDUP_REMOVED lines=22> */
.L_x_439:
        /* <DEDUP_REMOVED lines=22> */
.L_x_440:
[----:B------:R-:W-:Y:S01]  /*0960*/  PLOP3.LUT P0, PT, PT, PT, UP0, 0x80, 0x0 ;  /* 0x000000000000781c */ /* 0x000fe20003f0f008 */
[----:B------:R-:W-:Y:S01]  /*0970*/  UMOV UR60, 0x1 ;  /* 0x00000001003c7882 */ /* 0x000fe20000000000 */
[----:B------:R-:W-:Y:S01]  /*0980*/  NOP ;  /* 0x0000000000007918 */ /* 0x000fe20000000000 */
[----:B------:R-:W-:Y:S01]  /*0990*/  USEL UR60, UR60, 0x2, !UP0 ;  /* 0x000000023c3c7887 */ /* 0x000fe2000c000000 */
[----:B------:R-:W-:Y:S01]  /*09a0*/  BSSY B9, `(.L_x_441) ;  /* 0x0002b51000097945 */ /* 0x000fe20003800000 */
[----:B012-4-:R-:W-:Y:S08]  /*09b0*/  BAR.SYNC.DEFER_BLOCKING 0x0 ;  /* 0x0000000000007b1d */ /* 0x017ff00000010000 */
[----:B------:R-:W-:Y:S05]  /*09c0*/  @!P0 BRA `(.L_x_442) ;  /* 0x00000220007c8947 */ /* 0x000fea0003800000 */
.L_x_443:
[----:B------:R-:W-:-:S08]  /*09d0*/  NOP ;  /* 0x0000000000007918 */ /* 0x000fd00000000000 */
[----:B------:R-:W0:Y:S02]  /*09e0*/  USETMAXREG.TRY_ALLOC.CTAPOOL UP0, 0xf0 ;  /* 0x000000f0000079c8 */ /* 0x000e240008000600 */
[----:B0-----:R-:W-:-:S13]  /*09f0*/  PLOP3.LUT P0, PT, PT, PT, UP0, 0x80, 0x0 ;  /* 0x000000000000781c */ /* 0x001fda0003f0f008 */
[----:B------:R-:W-:Y:S05]  /*0a00*/  @!P0 BRA `(.L_x_443) ;  /* 0xfffffffc00f08947 */ /* 0x000fea000383ffff */
[----:B------:R-:W0:Y:S08]  /*0a10*/  S2UR UR5, SR_CgaCtaId ;  /* 0x00000000000579c3 */ /* 0x000e300000008800 */
[----:B------:R-:W-:Y:S06]  /*0a20*/  BAR.ARV 0x8, 0x180 ;  /* 0x0206000000007b1d */ /* 0x000fec0000002000 */
[----:B------:R-:W-:-:S02]  /*0a30*/  UMOV UR4, 0x400 ;  /* 0x0000040000047882 */ /* 0x000fc40000000000 */
[----:B------:R-:W-:Y:S01]  /*0a40*/  BAR.SYNC.DEFER_BLOCKING 0x5, 0x180 ;  /* 0x0146000000007b1d */ /* 0x000fe20000010000 */
[----:B0-----:R-:W-:-:S06]  /*0a50*/  ULEA UR4, UR5, UR4, 0x18 ;  /* 0x0000000405047291 */ /* 0x001fcc000f8ec03f */
[----:B------:R-:W-:Y:S01]  /*0a60*/  IMAD.U32 R18, RZ, RZ, UR4 ;  /* 0x00000004ff127e24 */ /* 0x000fe2000f8e00ff */
[----:B------:R-:W-:-:S04]  /*0a70*/  ULDC UR4, c[0x0][0xc3c] ;  /* 0x00030f0000047ab9 */ /* 0x000fc80000000800 */
[----:B------:R-:W0:Y:S01]  /*0a80*/  LDS.128 R140, [R18+0x388d0] ;  /* 0x0388d000128c7984 */ /* 0x000e220000000c00 */
[----:B------:R-:W-:Y:S06]  /*0a90*/  BAR.ARV 0x4, 0x180 ;  /* 0x0106000000007b1d */ /* 0x000fec0000002000 */
[----:B0-----:R-:W-:-:S13]  /*0aa0*/  ISETP.GE.AND P0, PT, R143, UR4, PT ;  /* 0x000000048f007c0c */ /* 0x001fda000bf06270 */
[----:B------:R-:W-:Y:S05]  /*0ab0*/  @P0 BRA `(.L_x_444) ;  /* 0x000002b000fc0947 */ /* 0x000fea0003800000 */
[----:B------:R-:W-:Y:S01]  /*0ac0*/  VIADD R6, R6, 0xffffff80 ;  /* 0xffffff8006067836 */ /* 0x000fe20000000000 */
[----:B------:R-:W-:Y:S01]  /*0ad0*/  R2UR UR4, R18 ;  /* 0x00000000120472ca */ /* 0x000fe200000e0000 */
[----:B------:R-:W-:Y:S01]  /*0ae0*/  ULOP3.LUT UR5, UR60, 0x1, URZ, 0xfc, !UPT ;  /* 0x000000013c057892 */ /* 0x000fe2000f8efc3f */
[----:B------:R-:W-:Y:S01]  /*0af0*/  IMAD.MOV.U32 R19, RZ, RZ, RZ ;  /* 0x000000ffff137224 */ /* 0x000fe200078e00ff */
[----:B------:R-:W-:Y:S02]  /*0b00*/  CS2R R220, SRZ ;  /* 0x0000000000dc7805 */ /* 0x000fe4000001ff00 */
[----:B------:R-:W-:Y:S01]  /*0b10*/  SHF.R.S32.HI R3, RZ, 0x1f, R6 ;  /* 0x0000001fff037819 */ /* 0x000fe20000011406 */
[----:B------:R-:W-:-:S03]  /*0b20*/  IMAD.MOV.U32 R217, RZ, RZ, RZ ;  /* 0x000000ffffd97224 */ /* 0x000fc600078e00ff */
[CC--:B------:R-:W-:Y:S02]  /*0b30*/  LEA.HI R0, R3.reuse, R6.reuse, RZ, 0x7 ;  /* 0x0000000603007211 */ /* 0x0c0fe400078f38ff */
[CC--:B------:R-:W-:Y:S02]  /*0b40*/  LEA.HI R4, R3.reuse, R6.reuse, RZ, 0x5 ;  /* 0x0000000603047211 */ /* 0x0c0fe400078f28ff */
[----:B------:R-:W-:Y:S01]  /*0b50*/  LOP3.LUT R5, R0, 0xffffff80, RZ, 0xc0, !PT ;  /* 0xffffff8000057812 */ /* 0x000fe200078ec0ff */
[----:B------:R-:W-:Y:S01]  /*0b60*/  UIADD3 UR4, UR4, 0x14400, URZ ;  /* 0x0001440004047890 */ /* 0x000fe2000fffe03f */
[CC--:B------:R-:W-:Y:S02]  /*0b70*/  LEA.HI R2, R3.reuse, R6.reuse, RZ, 0x4 ;  /* 0x0000000603027211 */ /* 0x0c0fe400078f20ff */
[CC--:B------:R-:W-:Y:S01]  /*0b80*/  LEA.HI R212, R3.reuse, R6.reuse, RZ, 0x3 ;  /* 0x0000000603d47211 */ /* 0x0c0fe200078f18ff */
[----:B------:R-:W-:Y:S01]  /*0b90*/  IMAD.IADD R14, R6, 0x1, -R5 ;  /* 0x00000001060e7824 */ /* 0x000fe200078e0a05 */
[----:B------:R-:W-:-:S02]  /*0ba0*/  LEA.HI R7, R3, R6, RZ, 0x2 ;  /* 0x0000000603077211 */ /* 0x000fc400078f10ff */
[----:B------:R-:W-:Y:S02]  /*0bb0*/  LEA.HI R8, R3, R6, RZ, 0x6 ;  /* 0x0000000603087211 */ /* 0x000fe400078f30ff */
[----:B------:R-:W-:Y:S01]  /*0bc0*/  SHF.L.U32 R4, R4, 0x5, RZ ;  /* 0x0000000504047819 */ /* 0x000fe200000006ff */
[----:B------:R-:W-:Y:S01]  /*0bd0*/  STL [R1+0x10c], R14 ;  /* 0x00010c0e01007387 */ /* 0x000fe20000100800 */
[----:B------:R-:W-:Y:S02]  /*0be0*/  LOP3.LUT R3, R2, 0x3fffff0, RZ, 0xc0, !PT ;  /* 0x03fffff002037812 */ /* 0x000fe400078ec0ff */
[----:B------:R-:W-:Y:S02]  /*0bf0*/  LOP3.LUT R233, R212, 0xfffffff8, RZ, 0xc0, !PT ;  /* 0xfffffff8d4e97812 */ /* 0x000fe400078ec0ff */
[----:B------:R-:W-:Y:S01]  /*0c00*/  LOP3.LUT R7, R7, 0xfffffffc, RZ, 0xc0, !PT ;  /* 0xfffffffc07077812 */ /* 0x000fe200078ec0ff */
[C---:B------:R-:W-:Y:S01]  /*0c10*/  IMAD.IADD R3, R6.reuse, 0x1, -R3 ;  /* 0x0000000106037824 */ /* 0x040fe200078e0a03 */
[----:B------:R-:W-:Y:S01]  /*0c20*/  SHF.R.S32.HI R9, RZ, 0x1f, R14 ;  /* 0x0000001fff097819 */ /* 0x000fe2000001140e */
[----:B------:R-:W-:Y:S01]  /*0c30*/  IMAD.IADD R233, R6, 0x1, -R233 ;  /* 0x0000000106e97824 */ /* 0x000fe200078e0ae9 */
[----:B------:R-:W-:-:S02]  /*0c40*/  LOP3.LUT R4, R4, 0xfffffc00, RZ, 0xc0, !PT ;  /* 0xfffffc0004047812 */ /* 0x000fc400078ec0ff */
[----:B------:R-:W-:Y:S01]  /*0c50*/  IADD3 R10, R6, -R7, RZ ;  /* 0x80000007060a7210 */ /* 0x000fe20007ffe0ff */
[----:B------:R-:W-:Y:S01]  /*0c60*/  IMAD.SHL.U32 R22, R233, 0x4, RZ ;  /* 0x00000004e9167824 */ /* 0x000fe200078e00ff */
[----:B------:R-:W-:Y:S01]  /*0c70*/  LEA.HI R6, R9, R14, RZ, 0x2 ;  /* 0x0000000e09067211 */ /* 0x000fe200078f10ff */
[----:B------:R-:W-:Y:S01]  /*0c80*/  IMAD R7, R3, 0x40, R4 ;  /* 0x0000004003077824 */ /* 0x000fe200078e0204 */
[----:B------:R-:W-:Y:S01]  /*0c90*/  SHF.R.S32.HI R5, RZ, 0x4, R2 ;  /* 0x00000004ff057819 */ /* 0x000fe20000011402 */
[----:B------:R-:W-:Y:S01]  /*0ca0*/  IMAD.SHL.U32 R16, R233, 0x8, RZ ;  /* 0x00000008e9107824 */ /* 0x000fe200078e00ff */
[--C-:B------:R-:W-:Y:S01]  /*0cb0*/  SHF.R.S32.HI R4, RZ, 0x2, R6.reuse ;  /* 0x00000002ff047819 */ /* 0x100fe20000011406 */
[----:B------:R-:W-:Y:S01]  /*0cc0*/  VIADD R215, R22, 0x20 ;  /* 0x0000002016d77836 */ /* 0x000fe20000000000 */
[----:B------:R-:W-:Y:S01]  /*0cd0*/  SHF.R.S32.HI R11, RZ, 0x1f, R6 ;  /* 0x0000001fff0b7819 */ /* 0x000fe20000011406 */
[----:B------:R-:W-:Y:S01]  /*0ce0*/  VIADD R218, R16, 0x80 ;  /* 0x0000008010da7836 */ /* 0x000fe20000000000 */
[----:B------:R-:W-:Y:S01]  /*0cf0*/  LEA.HI R2, R2, R5, RZ, 0x1 ;  /* 0x0000000502027211 */ /* 0x000fe200078f08ff */
[----:B------:R-:W-:Y:S01]  /*0d00*/  VIADD R216, R22, 0x60 ;  /* 0x0000006016d87836 */ /* 0x000fe20000000000 */
[----:B------:R-:W-:-:S02]  /*0d10*/  SHF.R.S32.HI R3, RZ, 0x7, R0 ;  /* 0x00000007ff037819 */ /* 0x000fc40000011400 */
[----:B------:R-:W-:Y:S02]  /*0d20*/  SHF.R.S32.HI R212, RZ, 0x3, R212 ;  /* 0x00000003ffd47819 */ /* 0x000fe400000114d4 */
[----:B------:R-:W-:Y:S02]  /*0d30*/  LEA.HI R11, R11, R4, RZ, 0x3 ;  /* 0x000000040b0b7211 */ /* 0x000fe400078f18ff */
[----:B------:R-:W-:Y:S01]  /*0d40*/  LOP3.LUT R2, R2, 0x1ffffffe, RZ, 0xc0, !PT ;  /* 0x1ffffffe02027812 */ /* 0x000fe200078ec0ff */
[----:B------:R-:W-:Y:S01]  /*0d50*/  VIADD R12, R212, 0x60 ;  /* 0x00000060d40c7836 */ /* 0x000fe20000000000 */
[----:B------:R-:W-:Y:S02]  /*0d60*/  LEA.HI R0, R0, R3, RZ, 0x1 ;  /* 0x0000000300007211 */ /* 0x000fe400078f08ff */
[----:B------:R-:W-:Y:S01]  /*0d70*/  LOP3.LUT R11, R11, 0xfffffff8, RZ, 0xc0, !PT ;  /* 0xfffffff80b0b7812 */ /* 0x000fe200078ec0ff */
[----:B------:R-:W-:Y:S01]  /*0d80*/  IMAD.IADD R2, R5, 0x1, -R2 ;  /* 0x0000000105027824 */ /* 0x000fe200078e0a02 */
[----:B------:R-:W-:-:S02]  /*0d90*/  LEA.HI R9, R9, R14, RZ, 0x5 ;  /* 0x0000000e09097211 */ /* 0x000fc400078f28ff */
[----:B------:R-:W-:Y:S01]  /*0da0*/  LOP3.LUT R0, R0, 0x3fffffe, RZ, 0xc0, !PT ;  /* 0x03fffffe00007812 */ /* 0x000fe200078ec0ff */
[----:B------:R-:W-:Y:S01]  /*0db0*/  IMAD.IADD R4, R4, 0x1, -R11 ;  /* 0x0000000104047824 */ /* 0x000fe200078e0a0b */
[----:B------:R-:W-:Y:S01]  /*0dc0*/  SHF.R.S32.HI R9, RZ, 0x5, R9 ;  /* 0x00000005ff097819 */ /* 0x000fe20000011409 */
[----:B------:R-:W-:Y:S01]  /*0dd0*/  IMAD R2, R2, 0x8, R7 ;  /* 0x0000000802027824 */ /* 0x000fe200078e0207 */
[----:B------:R-:W-:Y:S01]  /*0de0*/  SHF.R.S32.HI R13, RZ, 0x1f, R12 ;  /* 0x0000001fff0d7819 */ /* 0x000fe2000001140c */
[----:B------:R-:W-:Y:S01]  /*0df0*/  VIADD R7, R212, 0x20 ;  /* 0x00000020d4077836 */ /* 0x000fe20000000000 */
[----:B------:R-:W-:Y:S01]  /*0e00*/  IADD3 R0, R3, -R0, RZ ;  /* 0x8000000003007210 */ /* 0x000fe20007ffe0ff */
[----:B------:R-:W-:Y:S01]  /*0e10*/  IMAD R9, R9, 0x10, R4 ;  /* 0x0000001009097824 */ /* 0x000fe200078e0204 */
[----:B------:R-:W-:Y:S01]  /*0e20*/  LEA.HI R13, R13, R12, RZ, 0x3 ;  /* 0x0000000c0d0d7211 */ /* 0x000fe200078f18ff */
[----:B------:R-:W-:Y:S01]  /*0e30*/  IMAD.SHL.U32 R12, R12, 0x40, RZ ;  /* 0x000000400c0c7824 */ /* 0x000fe200078e00ff */
[----:B------:R-:W-:Y:S01]  /*0e40*/  IADD3 R214, R22, 0x40, RZ ;  /* 0x0000004016d67810 */ /* 0x000fe20007ffe0ff */
[----:B------:R-:W-:Y:S01]  /*0e50*/  IMAD R9, R0, 0x40, R9 ;  /* 0x0000004000097824 */ /* 0x000fe200078e0209 */
[----:B------:R-:W-:Y:S01]  /*0e60*/  IADD3 R4, R212, 0x40, RZ ;  /* 0x00000040d4047810 */ /* 0x000fe20007ffe0ff */
[----:B------:R0:W-:Y:S01]  /*0e70*/  STL [R1+0x1ac], R2 ;  /* 0x0001ac0201007387 */ /* 0x0001e20000100800 */
[----:B------:R-:W-:Y:S01]  /*0e80*/  SHF.R.S32.HI R0, RZ, 0x1f, R7 ;  /* 0x0000001fff007819 */ /* 0x000fe20000011407 */
[----:B------:R-:W-:Y:S01]  /*0e90*/  IMAD.IADD R213, R22, 0x1, R214 ;  /* 0x0000000116d57824 */ /* 0x000fe200078e02d6 */
[----:B------:R-:W-:Y:S01]  /*0ea0*/  LOP3.LUT R15, R12, 0x1c0, RZ, 0xc0, !PT ;  /* 0x000001c00c0f7812 */ /* 0x000fe200078ec0ff */
[----:B------:R-:W-:Y:S01]  /*0eb0*/  IMAD.SHL.U32 R222, R4, 0x40, RZ ;  /* 0x0000004004de7824 */ /* 0x000fe200078e00ff */
[----:B------:R-:W-:Y:S01]  /*0ec0*/  SHF.L.U32 R13, R13, 0x6, RZ ;  /* 0x000000060d0d7819 */ /* 0x000fe200000006ff */
[----:B------:R-:W-:Y:S01]  /*0ed0*/  IMAD.SHL.U32 R223, R7, 0x40, RZ ;  /* 0x0000004007df7824 */ /* 0x000fe200078e00ff */
[----:B------:R-:W-:-:S02]  /*0ee0*/  LEA.HI R0, R0, R7, RZ, 0x3 ;  /* 0x0000000700007211 */ /* 0x000fc400078f18ff */
[----:B------:R-:W-:Y:S02]  /*0ef0*/  LEA.HI R3, R10, R10, RZ, 0x1 ;  /* 0x0000000a0a037211 */ /* 0x000fe400078f08ff */
[----:B0-----:R-:W-:Y:S01]  /*0f00*/  SHF.R.S32.HI R2, RZ, 0x1f, R4 ;  /* 0x0000001fff027819 */ /* 0x001fe20000011404 */
[----:B------:R-:W-:Y:S01]  /*0f10*/  IMAD.SHL.U32 R0, R0, 0x40, RZ ;  /* 0x0000004000007824 */ /* 0x000fe200078e00ff */
[----:B------:R-:W-:Y:S02]  /*0f20*/  SHF.R.U32.HI R5, RZ, 0x3, R15 ;  /* 0x00000003ff057819 */ /* 0x000fe4000001160f */
[----:B------:R-:W-:Y:S01]  /*0f30*/  LOP3.LUT R12, R15, 0x38, R16, 0xf8, !PT ;  /* 0x000000380f0c7812 */ /* 0x000fe200078ef810 */
[----:B------:R-:W-:Y:S01]  /*0f40*/  IMAD.SHL.U32 R15, R212, 0x40, RZ ;  /* 0x00000040d40f7824 */ /* 0x000fe200078e00ff */
[----:B------:R-:W-:Y:S02]  /*0f50*/  LOP3.LUT R11, R13, 0xfffffe00, RZ, 0xc0, !PT ;  /* 0xfffffe000d0b7812 */ /* 0x000fe400078ec0ff */
[----:B------:R-:W-:-:S02]  /*0f60*/  LEA.HI R2, R2, R4, RZ, 0x3 ;  /* 0x0000000402027211 */ /* 0x000fc400078f18ff */
[----:B------:R-:W-:Y:S01]  /*0f70*/  SHF.R.S32.HI R4, RZ, 0x1f, R213 ;  /* 0x0000001fff047819 */ /* 0x000fe200000114d5 */
[----:B------:R0:W-:Y:S01]  /*0f80*/  STL [R1+0x104], R11 ;  /* 0x0001040b01007387 */ /* 0x0001e20000100800 */
[----:B------:R-:W-:Y:S01]  /*0f90*/  LOP3.LUT R3, R3, 0x1ffffffe, RZ, 0xc0, !PT ;  /* 0x1ffffffe03037812 */ /* 0x000fe200078ec0ff */
[----:B------:R-:W-:Y:S01]  /*0fa0*/  IMAD.SHL.U32 R2, R2, 0x40, RZ ;  /* 0x0000004002027824 */ /* 0x000fe200078e00ff */
[----:B------:R-:W-:Y:S01]  /*0fb0*/  LOP3.LUT R12, R11, R12, R5, 0xf6, !PT ;  /* 0x0000000c0b0c7212 */ /* 0x000fe200078ef605 */
[----:B------:R-:W-:Y:S01]  /*0fc0*/  STL [R1+0x1a4], R9 ;  /* 0x0001a40901007387 */ /* 0x000fe20000100800 */
[----:B------:R-:W-:Y:S01]  /*0fd0*/  LEA.HI R5, R4, R213, RZ, 0x3 ;  /* 0x000000d504057211 */ /* 0x000fe200078f18ff */
[----:B------:R-:W-:Y:S01]  /*0fe0*/  IMAD.IADD R10, R10, 0x1, -R3 ;  /* 0x000000010a0a7824 */ /* 0x000fe200078e0a03 */
[----:B------:R-:W-:Y:S01]  /*0ff0*/  LOP3.LUT R222, R222, 0x1c0, RZ, 0xc0, !PT ;  /* 0x000001c0dede7812 */ /* 0x000fe200078ec0ff */
[----:B------:R-:W-:Y:S01]  /*1000*/  STL [R1+0x60], RZ ;  /* 0x000060ff01007387 */ /* 0x000fe20000100800 */
[----:B------:R-:W-:-:S02]  /*1010*/  LOP3.LUT R227, R0, 0xfffffe00, RZ, 0xc0, !PT ;  /* 0xfffffe0000e37812 */ /* 0x000fc400078ec0ff */
[----:B------:R-:W-:Y:S02]  /*1020*/  LOP3.LUT R3, R15, 0x1c0, RZ, 0xc0, !PT ;  /* 0x000001c00f037812 */ /* 0x000fe400078ec0ff */
[----:B------:R-:W-:Y:S02]  /*1030*/  LOP3.LUT R0, R5, 0x38, RZ, 0xc0, !PT ;  /* 0x0000003805007812 */ /* 0x000fe400078ec0ff */
[----:B------:R-:W-:Y:S02]  /*1040*/  SHF.L.U32 R8, R8, 0x3, RZ ;  /* 0x0000000308087819 */ /* 0x000fe400000006ff */
[----:B0-----:R-:W-:Y:S02]  /*1050*/  SHF.R.U32.HI R11, RZ, 0x3, R222 ;  /* 0x00000003ff0b7819 */ /* 0x001fe400000116de */
[----:B------:R-:W-:Y:S02]  /*1060*/  LOP3.LUT R7, R222, 0x38, R5, 0xf8, !PT ;  /* 0x00000038de077812 */ /* 0x000fe400078ef805 */
[----:B------:R-:W-:-:S02]  /*1070*/  SHF.R.U32.HI R229, RZ, 0x3, R3 ;  /* 0x00000003ffe57819 */ /* 0x000fc40000011603 */
[----:B------:R-:W-:Y:S02]  /*1080*/  LOP3.LUT R0, R0, 0x1c0, R15, 0xf8, !PT ;  /* 0x000001c000007812 */ /* 0x000fe400078ef80f */
[----:B------:R-:W-:Y:S02]  /*1090*/  LOP3.LUT R223, R223, 0x1c0, RZ, 0xc0, !PT ;  /* 0x000001c0dfdf7812 */ /* 0x000fe400078ec0ff */
[----:B------:R-:W-:Y:S02]  /*10a0*/  LEA.HI R4, R4, R213, RZ, 0x6 ;  /* 0x000000d504047211 */ /* 0x000fe400078f30ff */
[----:B------:R-:W-:Y:S02]  /*10b0*/  LOP3.LUT R228, R8, 0xfffffe00, RZ, 0xc0, !PT ;  /* 0xfffffe0008e47812 */ /* 0x000fe400078ec0ff */
[----:B------:R-:W-:Y:S02]  /*10c0*/  LOP3.LUT R6, R6, 0x7ffffffc, RZ, 0xc0, !PT ;  /* 0x7ffffffc06067812 */ /* 0x000fe400078ec0ff */
[----:B------:R-:W-:-:S02]  /*10d0*/  LOP3.LUT R8, R7, R11, RZ, 0x3c, !PT ;  /* 0x0000000b07087212 */ /* 0x000fc400078e3cff */
[----:B------:R-:W-:Y:S01]  /*10e0*/  LOP3.LUT R225, R2, 0xfffffe00, RZ, 0xc0, !PT ;  /* 0xfffffe0002e17812 */ /* 0x000fe200078ec0ff */
[----:B------:R-:W-:Y:S01]  /*10f0*/  IMAD.IADD R6, R14, 0x1, -R6 ;  /* 0x000000010e067824 */ /* 0x000fe200078e0a06 */
[----:B------:R-:W-:Y:S01]  /*1100*/  LOP3.LUT R7, R0, R229, RZ, 0x3c, !PT ;  /* 0x000000e500077212 */ /* 0x000fe200078e3cff */
[----:B------:R-:W-:Y:S01]  /*1110*/  IMAD.U32 R0, RZ, RZ, UR5 ;  /* 0x00000005ff007e24 */ /* 0x000fe2000f8e00ff */
[----:B------:R-:W-:Y:S01]  /*1120*/  SHF.R.U32.HI R13, RZ, 0x3, R223 ;  /* 0x00000003ff0d7819 */ /* 0x000fe200000116df */
[----:B------:R-:W-:Y:S01]  /*1130*/  IMAD.SHL.U32 R45, R6, 0x2, RZ ;  /* 0x00000002062d7824 */ /* 0x000fe200078e00ff */
[----:B------:R-:W-:Y:S02]  /*1140*/  SHF.L.U32 R4, R4, 0x7, RZ ;  /* 0x0000000704047819 */ /* 0x000fe400000006ff */
[----:B------:R-:W-:Y:S01]  /*1150*/  LOP3.LUT R2, R223, 0x38, R5, 0xf8, !PT ;  /* 0x00000038df027812 */ /* 0x000fe200078ef805 */
[C---:B------:R-:W-:Y:S01]  /*1160*/  VIADD R44, R45.reuse, 0x8 ;  /* 0x000000082d2c7836 */ /* 0x040fe20000000000 */
[----:B------:R-:W-:Y:S01]  /*1170*/  IADD3 R219, R16, 0xc0, RZ ;  /* 0x000000c010db7810 */ /* 0x000fe20007ffe0ff */
[C---:B------:R-:W-:Y:S01]  /*1180*/  VIADD R41, R45.reuse, 0x18 ;  /* 0x000000182d297836 */ /* 0x040fe20000000000 */
[----:B------:R-:W-:Y:S01]  /*1190*/  SHF.R.S32.HI R0, RZ, 0x1f, R212 ;  /* 0x0000001fff007819 */ /* 0x000fe200000114d4 */
[C---:B------:R-:W-:Y:S01]  /*11a0*/  VIADD R40, R45.reuse, 0x20 ;  /* 0x000000202d287836 */ /* 0x040fe20000000000 */
[----:B------:R-:W-:Y:S01]  /*11b0*/  MOV R0, UR4 ;  /* 0x0000000400007c02 */ /* 0x000fe20008000f00 */
[----:B------:R-:W-:Y:S01]  /*11c0*/  VIADD R39, R45, 0x28 ;  /* 0x000000282d277836 */ /* 0x000fe20000000000 */
[----:B------:R-:W-:Y:S01]  /*11d0*/  LOP3.LUT R231, R3, 0x38, R16, 0xf8, !PT ;  /* 0x0000003803e77812 */ /* 0x000fe200078ef810 */
[C---:B------:R-:W-:Y:S01]  /*11e0*/  VIADD R37, R45.reuse, 0x38 ;  /* 0x000000382d257836 */ /* 0x040fe20000000000 */
[----:B------:R-:W-:Y:S01]  /*11f0*/  SHF.R.S32.HI R14, RZ, 0x1f, R218 ;  /* 0x0000001fff0e7819 */ /* 0x000fe200000114da */
[----:B------:R0:W-:Y:S01]  /*1200*/  STL [R1+0x108], R0 ;  /* 0x0001080001007387 */ /* 0x0001e20000100800 */
[----:B------:R-:W-:Y:S01]  /*1210*/  LOP3.LUT R4, R4, 0xffffe000, RZ, 0xc0, !PT ;  /* 0xffffe00004047812 */ /* 0x000fe200078ec0ff */
[C---:B------:R-:W-:Y:S01]  /*1220*/  VIADD R36, R45.reuse, 0x40 ;  /* 0x000000402d247836 */ /* 0x040fe20000000000 */
[----:B------:R-:W-:Y:S01]  /*1230*/  LOP3.LUT R2, R2, R13, RZ, 0x3c, !PT ;  /* 0x0000000d02027212 */ /* 0x000fe200078e3cff */
[----:B------:R-:W-:Y:S01]  /*1240*/  STL [R1+0x70], R14 ;  /* 0x0000700e01007387 */ /* 0x000fe20000100800 */
[----:B------:R-:W-:Y:S01]  /*1250*/  SHF.R.S32.HI R3, RZ, 0x1f, R219 ;  /* 0x0000001fff037819 */ /* 0x000fe200000114db */
[C---:B------:R-:W-:Y:S01]  /*1260*/  VIADD R35, R45.reuse, 0x48 ;  /* 0x000000482d237836 */ /* 0x040fe20000000000 */
[-C--:B------:R-:W-:Y:S01]  /*1270*/  IADD3 R2, R2, R4.reuse, R227 ;  /* 0x0000000402027210 */ /* 0x080fe20007ffe0e3 */
[----:B------:R-:W-:Y:S01]  /*1280*/  VIADD R33, R45, 0x58 ;  /* 0x000000582d217836 */ /* 0x000fe20000000000 */
[-C--:B------:R-:W-:Y:S01]  /*1290*/  IADD3 R8, R8, R4.reuse, R225 ;  /* 0x0000000408087210 */ /* 0x080fe20007ffe0e1 */
[----:B------:R1:W-:Y:S01]  /*12a0*/  STL [R1+0x6c], R3 ;  /* 0x00006c0301007387 */ /* 0x0003e20000100800 */
[----:B------:R-:W-:Y:S01]  /*12b0*/  IADD3 R7, R7, R4, R228 ;  /* 0x0000000407077210 */ /* 0x000fe20007ffe0e4 */
[----:B------:R-:W-:Y:S01]  /*12c0*/  VIADD R32, R45, 0x60 ;  /* 0x000000602d207836 */ /* 0x000fe20000000000 */
[--C-:B0-----:R-:W-:Y:S01]  /*12d0*/  LOP3.LUT R0, R223, 0x38, R16.reuse, 0xf8, !PT ;  /* 0x00000038df007812 */ /* 0x101fe200078ef810 */
[----:B------:R-:W-:Y:S01]  /*12e0*/  STL [R1+0x7c], R45 ;  /* 0x00007c2d01007387 */ /* 0x000fe20000100800 */
[----:B------:R-:W-:Y:S01]  /*12f0*/  LOP3.LUT R4, R222, 0x38, R16, 0xf8, !PT ;  /* 0x00000038de047812 */ /* 0x000fe200078ef810 */
[----:B------:R-:W-:Y:S01]  /*1300*/  VIADD R31, R45, 0x68 ;  /* 0x000000682d1f7836 */ /* 0x000fe20000000000 */
[----:B------:R-:W-:Y:S01]  /*1310*/  LOP3.LUT R0, R227, R0, R13, 0xf6, !PT ;  /* 0x00000000e3007212 */ /* 0x000fe200078ef60d */
[----:B------:R-:W-:Y:S01]  /*1320*/  VIADD R29, R45, 0x78 ;  /* 0x000000782d1d7836 */ /* 0x000fe20000000000 */
[----:B------:R-:W-:Y:S01]  /*1330*/  LOP3.LUT R4, R225, R4, R11, 0xf6, !PT ;  /* 0x00000004e1047212 */ /* 0x000fe200078ef60b */
[C---:B------:R-:W-:Y:S01]  /*1340*/  VIADD R28, R45.reuse, 0x80 ;  /* 0x000000802d1c7836 */ /* 0x040fe20000000000 */
[----:B-1----:R-:W-:Y:S01]  /*1350*/  SHF.R.S32.HI R3, RZ, 0x3, R5 ;  /* 0x00000003ff037819 */ /* 0x002fe20000011405 */
[----:B------:R-:W-:Y:S01]  /*1360*/  VIADD R27, R45, 0x88 ;  /* 0x000000882d1b7836 */ /* 0x000fe20000000000 */
[----:B------:R-:W-:Y:S01]  /*1370*/  LOP3.LUT R43, R5, 0xfffffff8, RZ, 0xc0, !PT ;  /* 0xfffffff8052b7812 */ /* 0x000fe200078ec0ff */
[C---:B------:R-:W-:Y:S01]  /*1380*/  VIADD R25, R45.reuse, 0x98 ;  /* 0x000000982d197836 */ /* 0x040fe20000000000 */
[----:B------:R-:W-:Y:S01]  /*1390*/  LEA R5, R12, UR4, 0x1 ;  /* 0x000000040c057c11 */ /* 0x000fe2000f8e08ff */
[----:B------:R0:W-:Y:S01]  /*13a0*/  STL [R1+0x14], R3 ;  /* 0x0000140301007387 */ /* 0x0001e20000100800 */
[C---:B------:R-:W-:Y:S01]  /*13b0*/  IADD3 R42, R45.reuse, 0x10, RZ ;  /* 0x000000102d2a7810 */ /* 0x040fe20007ffe0ff */
[C---:B------:R-:W-:Y:S01]  /*13c0*/  VIADD R24, R45.reuse, 0xa0 ;  /* 0x000000a02d187836 */ /* 0x040fe20000000000 */
[C---:B------:R-:W-:Y:S01]  /*13d0*/  IADD3 R38, R45.reuse, 0x30, RZ ;  /* 0x000000302d267810 */ /* 0x040fe20007ffe0ff */
[----:B------:R-:W-:Y:S01]  /*13e0*/  STL [R1+0x18c], R5 ;  /* 0x00018c0501007387 */ /* 0x000fe20000100800 */
[C---:B------:R-:W-:Y:S01]  /*13f0*/  IADD3 R34, R45.reuse, 0x50, RZ ;  /* 0x000000502d227810 */ /* 0x040fe20007ffe0ff */
[C---:B------:R-:W-:Y:S01]  /*1400*/  VIADD R21, R45.reuse, 0xa8 ;  /* 0x000000a82d157836 */ /* 0x040fe20000000000 */
[C---:B------:R-:W-:Y:S01]  /*1410*/  IADD3 R30, R45.reuse, 0x70, RZ ;  /* 0x000000702d1e7810 */ /* 0x040fe20007ffe0ff */
[----:B------:R1:W-:Y:S01]  /*1420*/  STL [R1+0x68], R43 ;  /* 0x0000682b01007387 */ /* 0x0003e20000100800 */
[C---:B------:R-:W-:Y:S01]  /*1430*/  IADD3 R26, R45.reuse, 0x90, RZ ;  /* 0x000000902d1a7810 */ /* 0x040fe20007ffe0ff */
[C---:B------:R-:W-:Y:S01]  /*1440*/  VIADD R15, R45.reuse, 0xb8 ;  /* 0x000000b82d0f7836 */ /* 0x040fe20000000000 */
[----:B0-----:R-:W-:Y:S01]  /*1450*/  LEA R3, R0, UR4, 0x1 ;  /* 0x0000000400037c11 */ /* 0x001fe2000f8e08ff */
[C---:B------:R-:W-:Y:S01]  /*1460*/  VIADD R14, R45.reuse, 0xc0 ;  /* 0x000000c02d0e7836 */ /* 0x040fe20000000000 */
[----:B------:R-:W-:Y:S01]  /*1470*/  LEA R0, R4, UR4, 0x1 ;  /* 0x0000000404007c11 */ /* 0x000fe2000f8e08ff */
[C---:B------:R-:W-:Y:S01]  /*1480*/  VIADD R13, R45.reuse, 0xc8 ;  /* 0x000000c82d0d7836 */ /* 0x040fe20000000000 */
[C---:B------:R-:W-:Y:S01]  /*1490*/  IADD3 R20, R45.reuse, 0xb0, RZ ;  /* 0x000000b02d147810 */ /* 0x040fe20007ffe0ff */
[----:B------:R0:W-:Y:S01]  /*14a0*/  STL [R1+0x19c], R3 ;  /* 0x00019c0301007387 */ /* 0x0001e20000100800 */
[C---:B------:R-:W-:Y:S01]  /*14b0*/  IADD3 R12, R45.reuse, 0xd0, RZ ;  /* 0x000000d02d0c7810 */ /* 0x040fe20007ffe0ff */
[C---:B------:R-:W-:Y:S01]  /*14c0*/  VIADD R11, R45.reuse, 0xd8 ;  /* 0x000000d82d0b7836 */ /* 0x040fe20000000000 */
[----:B------:R-:W-:Y:S01]  /*14d0*/  SHF.R.S32.HI R4, RZ, 0x1f, R44 ;  /* 0x0000001fff047819 */ /* 0x000fe2000001142c */
[----:B------:R2:W-:Y:S01]  /*14e0*/  STL [R1+0x194], R0 ;  /* 0x0001940001007387 */ /* 0x0005e20000100800 */
[C---:B------:R-:W-:Y:S01]  /*14f0*/  VIADD R6, R45.reuse, 0xe0 ;  /* 0x000000e02d067836 */ /* 0x040fe20000000000 */
[----:B-1----:R-:W-:Y:S01]  /*1500*/  SHF.R.S32.HI R43, RZ, 0x1f, R43 ;  /* 0x0000001fff2b7819 */ /* 0x002fe2000001142b */
[----:B------:R-:W-:Y:S01]  /*1510*/  VIADD R5, R45, 0xe8 ;  /* 0x000000e82d057836 */ /* 0x000fe20000000000 */
[----:B------:R-:W-:Y:S01]  /*1520*/  STL [R1+0xf8], R44 ;  /* 0x0000f82c01007387 */ /* 0x000fe20000100800 */
[----:B------:R-:W-:-:S02]  /*1530*/  LOP3.LUT R231, R228, R231, R229, 0xf6, !PT ;  /* 0x000000e7e4e77212 */ /* 0x000fc400078ef6e5 */
[C---:B0-----:R-:W-:Y:S01]  /*1540*/  IADD3 R3, R45.reuse, 0xf0, RZ ;  /* 0x000000f02d037810 */ /* 0x041fe20007ffe0ff */
[----:B------:R-:W-:Y:S01]  /*1550*/  STL [R1+0xf4], R42 ;  /* 0x0000f42a01007387 */ /* 0x000fe20000100800 */
[----:B------:R-:W-:Y:S01]  /*1560*/  SHF.R.S32.HI R17, RZ, 0x1f, R16 ;  /* 0x0000001fff117819 */ /* 0x000fe20000011410 */
[----:B--2---:R-:W-:Y:S01]  /*1570*/  VIADD R0, R45, 0xf8 ;  /* 0x000000f82d007836 */ /* 0x004fe20000000000 */
[----:B------:R-:W-:Y:S01]  /*1580*/  LEA R230, R231, UR4, 0x1 ;  /* 0x00000004e7e67c11 */ /* 0x000fe2000f8e08ff */
[----:B------:R0:W-:Y:S04]  /*1590*/  STL [R1+0xf0], R41 ;  /* 0x0000f02901007387 */ /* 0x0001e80000100800 */
[----:B------:R-:W-:Y:S04]  /*15a0*/  STL [R1+0xec], R40 ;  /* 0x0000ec2801007387 */ /* 0x000fe80000100800 */
[----:B------:R1:W-:Y:S01]  /*15b0*/  STL [R1+0xe8], R39 ;  /* 0x0000e82701007387 */ /* 0x0003e20000100800 */
[----:B0-----:R-:W-:-:S03]  /*15c0*/  SHF.R.S32.HI R41, RZ, 0x1f, R41 ;  /* 0x0000001fff297819 */ /* 0x001fc60000011429 */
[----:B------:R0:W-:Y:S04]  /*15d0*/  STL [R1+0xe4], R38 ;  /* 0x0000e42601007387 */ /* 0x0001e80000100800 */
[----:B------:R-:W-:Y:S01]  /*15e0*/  STL [R1+0xe0], R37 ;  /* 0x0000e02501007387 */ /* 0x000fe20000100800 */
[----:B-1----:R-:W-:-:S03]  /*15f0*/  SHF.R.S32.HI R39, RZ, 0x1f, R39 ;  /* 0x0000001fff277819 */ /* 0x002fc60000011427 */
        /* <DEDUP_REMOVED lines=38> */
[----:B------:R2:W-:Y:S01]  /*1860*/  STL [R1+0x84], R3 ;  /* 0x0000840301007387 */ /* 0x0005e20000100800 */
[----:B-1----:R-:W-:-:S03]  /*1870*/  SHF.R.S32.HI R5, RZ, 0x1f, R5 ;  /* 0x0000001fff057819 */ /* 0x002fc60000011405 */
[----:B------:R-:W-:Y:S01]  /*1880*/  STL [R1+0x100], R43 ;  /* 0x0001002b01007387 */ /* 0x000fe20000100800 */
[----:B0-----:R-:W-:-:S03]  /*1890*/  SHF.R.S32.HI R4, RZ, 0x1f, R42 ;  /* 0x0000001fff047819 */ /* 0x001fc6000001142a */
[----:B------:R-:W-:Y:S01]  /*18a0*/  STL [R1+0x80], R0 ;  /* 0x0000800001007387 */ /* 0x000fe20000100800 */
[----:B--2---:R-:W-:-:S03]  /*18b0*/  SHF.R.S32.HI R3, RZ, 0x1f, R3 ;  /* 0x0000001fff037819 */ /* 0x004fc60000011403 */
[----:B------:R0:W-:Y:S04]  /*18c0*/  STL [R1+0x184], R4 ;  /* 0x0001840401007387 */ /* 0x0001e80000100800 */
[----:B------:R-:W-:Y:S01]  /*18d0*/  STL [R1+0x180], R41 ;  /* 0x0001802901007387 */ /* 0x000fe20000100800 */
[----:B0-----:R-:W-:-:S05]  /*18e0*/  SHF.R.S32.HI R4, RZ, 0x1f, R40 ;  /* 0x0000001fff047819 */ /* 0x001fca0000011428 */
[----:B------:R0:W-:Y:S04]  /*18f0*/  STL [R1+0x17c], R4 ;  /* 0x00017c0401007387 */ /* 0x0001e80000100800 */
[----:B------:R-:W-:Y:S04]  /*1900*/  STL [R1+0x178], R39 ;  /* 0x0001782701007387 */ /* 0x000fe80000100800 */
        /* <DEDUP_REMOVED lines=32> */
[----:B------:R1:W-:Y:S01]  /*1b10*/  STL [R1+0x114], R3 ;  /* 0x0001140301007387 */ /* 0x0003e20000100800 */
[----:B0-----:R-:W-:Y:S01]  /*1b20*/  SHF.R.S32.HI R4, RZ, 0x1f, R0 ;  /* 0x0000001fff047819 */ /* 0x001fe20000011400 */
[----:B------:R-:W-:-:S04]  /*1b30*/  IMAD R0, R10, 0x8, R9 ;  /* 0x000000080a007824 */ /* 0x000fc800078e0209 */
[----:B------:R-:W-:Y:S01]  /*1b40*/  STL [R1+0x110], R4 ;  /* 0x0001100401007387 */ /* 0x000fe20000100800 */
[----:B-1----:R-:W-:-:S03]  /*1b50*/  LEA R3, R2, UR4, 0x1 ;  /* 0x0000000402037c11 */ /* 0x002fc6000f8e08ff */
[----:B------:R0:W-:Y:S01]  /*1b60*/  STL [R1+0x1a8], R0 ;  /* 0x0001a80001007387 */ /* 0x0001e20000100800 */
[----:B------:R-:W-:-:S03]  /*1b70*/  LEA R2, R8, UR4, 0x1 ;  /* 0x0000000408027c11 */ /* 0x000fc6000f8e08ff */
[----:B------:R1:W-:Y:S01]  /*1b80*/  STL [R1+0x198], R3 ;  /* 0x0001980301007387 */ /* 0x0003e20000100800 */
[----:B0-----:R-:W-:-:S05]  /*1b90*/  LEA R0, R7, UR4, 0x1 ;  /* 0x0000000407007c11 */ /* 0x001fca000f8e08ff */
[----:B------:R1:W-:Y:S04]  /*1ba0*/  STL [R1+0x1a0], R0 ;  /* 0x0001a00001007387 */ /* 0x0003e80000100800 */
[----:B------:R1:W-:Y:S02]  /*1bb0*/  STL [R1+0x190], R2 ;  /* 0x0001900201007387 */ /* 0x0003e40000100800 */
.L_x_676:
[----:B01234-:R-:W0:Y:S01]  /*1bc0*/  LDC.64 R2, c[0x0][0xc88] ;  /* 0x00032200ff027b82 */ /* 0x01fe220000000a00 */
[----:B------:R-:W-:Y:S01]  /*1bd0*/  ULDC.64 UR10, c[0x0][0x208] ;  /* 0x00008200000a7ab9 */ /* 0x000fe20000000a00 */
[----:B------:R-:W-:Y:S01]  /*1be0*/  ULDC.64 UR4, c[0x0][0xa28] ;  /* 0x00028a0000047ab9 */ /* 0x000fe20000000a00 */
[----:B------:R-:W-:Y:S01]  /*1bf0*/  ULDC.64 UR8, c[0x0][0xa18] ;  /* 0x0002860000087ab9 */ /* 0x000fe20000000a00 */
[----:B------:R-:W-:Y:S01]  /*1c00*/  ULDC.64 UR6, c[0x0][0xa08] ;  /* 0x0002820000067ab9 */ /* 0x000fe20000000a00 */
[----:B0-----:R-:W-:-:S05]  /*1c10*/  IMAD.WIDE R2, R143, 0x4, R2 ;  /* 0x000000048f027825 */ /* 0x001fca00078e0202 */
[----:B------:R-:W2:Y:S01]  /*1c20*/  LDG.E R235, desc[UR10][R2.64] ;  /* 0x0000000a02eb7981 */ /* 0x000ea2000c1e1900 */
[----:B------:R-:W-:Y:S01]  /*1c30*/  ISETP.NE.U32.AND P2, PT, RZ, UR4, PT ;  /* 0x00000004ff007c0c */ /* 0x000fe2000bf45070 */
[----:B------:R-:W-:Y:S01]  /*1c40*/  IMAD.MOV.U32 R113, RZ, RZ, RZ ;  /* 0x000000ffff717224 */ /* 0x000fe200078e00ff */
[----:B------:R-:W-:Y:S02]  /*1c50*/  ISETP.NE.U32.AND P1, PT, RZ, UR8, PT ;  /* 0x00000008ff007c0c */ /* 0x000fe4000bf25070 */
[----:B------:R-:W-:Y:S02]  /*1c60*/  ISETP.NE.AND.EX P2, PT, RZ, UR5, PT, P2 ;  /* 0x00000005ff007c0c */ /* 0x000fe4000bf45320 */
[----:B------:R-:W-:Y:S02]  /*1c70*/  ISETP.NE.AND.EX P1, PT, RZ, UR9, PT, P1 ;  /* 0x00000009ff007c0c */ /* 0x000fe4000bf25310 */
[----:B------:R-:W-:Y:S02]  /*1c80*/  MOV R7, RZ ;  /* 0x000000ff00077202 */ /* 0x000fe40000000f00 */
[----:B------:R-:W-:-:S04]  /*1c90*/  ISETP.NE.U32.AND P0, PT, RZ, UR6, PT ;  /* 0x00000006ff007c0c */ /* 0x000fc8000bf05070 */
[----:B------:R-:W-:Y:S02]  /*1ca0*/  ISETP.NE.AND.EX P0, PT, RZ, UR7, PT, P0 ;  /* 0x00000007ff007c0c */ /* 0x000fe4000bf05300 */
[C---:B------:R-:W-:Y:S02]  /*1cb0*/  LOP3.LUT R6, R142.reuse, 0xff000000, RZ, 0xc0, !PT ;  /* 0xff0000008e067812 */ /* 0x040fe400078ec0ff */
[----:B------:R-:W-:Y:S02]  /*1cc0*/  LOP3.LUT R232, R142, 0xffff, RZ, 0xc0, !PT ;  /* 0x0000ffff8ee87812 */ /* 0x000fe400078ec0ff */
[----:B--2---:R-:W-:Y:S01]  /*1cd0*/  SHF.R.S32.HI R0, RZ, 0x1f, R235 ;  /* 0x0000001fff007819 */ /* 0x004fe200000114eb */
[C---:B------:R-:W-:Y:S01]  /*1ce0*/  IMAD.SHL.U32 R236, R235.reuse, 0x4, RZ ;  /* 0x00000004ebec7824 */ /* 0x040fe200078e00ff */
[C---:B------:R-:W-:Y:S01]  /*1cf0*/  @P2 LEA R4, P3, R235.reuse, UR4, 0x2 ;  /* 0x00000004eb042c11 */ /* 0x040fe2000f8610ff */
[----:B------:R-:W-:Y:S01]  /*1d00*/  ULDC UR4, c[0x0][0x288] ;  /* 0x0000a20000047ab9 */ /* 0x000fe20000000800 */
[C-C-:B------:R-:W-:Y:S01]  /*1d10*/  SHF.L.U64.HI R237, R235.reuse, 0x2, R0.reuse ;  /* 0x00000002ebed7819 */ /* 0x140fe20000010200 */
[----:B------:R0:W-:Y:S01]  /*1d20*/  STL [R1+0xfc], R0 ;  /* 0x0000fc0001007387 */ /* 0x0001e20000100800 */
[----:B------:R-:W-:Y:S01]  /*1d30*/  @P2 LEA.HI.X R5, R235, UR5, R0, 0x2, P3 ;  /* 0x00000005eb052c11 */ /* 0x000fe200098f1400 */
[----:B-----5:R-:W-:Y:S01]  /*1d40*/  IMAD.U32 R146, RZ, RZ, UR4 ;  /* 0x00000004ff927e24 */ /* 0x020fe2000f8e00ff */
[----:B------:R-:W-:Y:S01]  /*1d50*/  ULDC.64 UR4, c[0x0][0x418] ;  /* 0x0001060000047ab9 */ /* 0x000fe20000000a00 */
[----:B------:R1:W-:Y:S01]  /*1d60*/  STL [R1+0x74], R141 ;  /* 0x0000748d01007387 */ /* 0x0003e20000100800 */
[----:B------:R-:W-:Y:S01]  /*1d70*/  UISETP.NE.U32.AND UP0, UPT, UR4, URZ, UPT ;  /* 0x0000003f0400728c */ /* 0x000fe2000bf05070 */
[----:B------:R-:W-:-:S02]  /*1d80*/  IADD3 R2, P4, R236, UR6, RZ ;  /* 0x00000006ec027c10 */ /* 0x000fc4000ff9e0ff */
[----:B------:R2:W5:Y:S01]  /*1d90*/  @P2 LDG.E R7, desc[UR10][R4.64] ;  /* 0x0000000a04072981 */ /* 0x000562000c1e1900 */
[----:B------:R-:W-:Y:S01]  /*1da0*/  UISETP.NE.AND.EX UP0, UPT, UR5, URZ, UPT, UP0 ;  /* 0x0000003f0500728c */ /* 0x000fe2000bf05300 */
[C---:B------:R-:W-:Y:S01]  /*1db0*/  IADD3.X R3, R237.reuse, UR7, RZ, P4, !PT ;  /* 0x00000007ed037c10 */ /* 0x040fe2000a7fe4ff */
[----:B------:R-:W-:Y:S01]  /*1dc0*/  ULDC UR4, c[0x0][0x424] ;  /* 0x0001090000047ab9 */ /* 0x000fe20000000800 */
[----:B------:R-:W-:Y:S01]  /*1dd0*/  ULDC.64 UR6, c[0x0][0xa20] ;  /* 0x0002880000067ab9 */ /* 0x000fe20000000a00 */
[----:B--2---:R-:W-:Y:S01]  /*1de0*/  @P1 IADD3 R4, P2, R236, UR8, RZ ;  /* 0x00000008ec041c10 */ /* 0x004fe2000ff5e0ff */
[----:B------:R-:W-:Y:S01]  /*1df0*/  USEL UR4, UR4, 0x1, UP0 ;  /* 0x0000000104047887 */ /* 0x000fe20008000000 */
[----:B0-----:R-:W-:Y:S01]  /*1e00*/  LOP3.LUT R0, R142, 0xff0000, RZ, 0xc0, !PT ;  /* 0x00ff00008e007812 */ /* 0x001fe200078ec0ff */
[----:B------:R-:W-:Y:S01]  /*1e10*/  ULDC UR5, c[0x0][0x2f0] ;  /* 0x0000bc0000057ab9 */ /* 0x000fe20000000800 */
[----:B------:R-:W-:Y:S01]  /*1e20*/  @P1 IADD3.X R5, R237, UR9, RZ, P2, !PT ;  /* 0x00000009ed051c10 */ /* 0x000fe200097fe4ff */
[----:B------:R-:W5:Y:S01]  /*1e30*/  @P0 LDG.E R113, desc[UR10][R2.64] ;  /* 0x0000000a02710981 */ /* 0x000f62000c1e1900 */
[----:B------:R-:W-:Y:S01]  /*1e40*/  ISETP.NE.U32.AND P2, PT, RZ, UR6, PT ;  /* 0x00000006ff007c0c */ /* 0x000fe2000bf45070 */
[----:B------:R-:W-:-:S02]  /*1e50*/  UIMAD UR4, UR4, UR5, URZ ;  /* 0x00000005040472a4 */ /* 0x000fc4000f8e023f */
[----:B------:R0:W5:Y:S01]  /*1e60*/  @P1 LDG.E R146, desc[UR10][R4.64] ;  /* 0x0000000a04921981 */ /* 0x000162000c1e1900 */
[----:B------:R-:W-:Y:S01]  /*1e70*/  ISETP.NE.AND.EX P2, PT, RZ, UR7, PT, P2 ;  /* 0x00000007ff007c0c */ /* 0x000fe2000bf45320 */
[----:B------:R-:W-:Y:S01]  /*1e80*/  ULDC UR5, c[0x0][0x348] ;  /* 0x0000d20000057ab9 */ /* 0x000fe20000000800 */
[----:B0-----:R-:W-:-:S04]  /*1e90*/  SHF.R.U32.HI R5, RZ, 0x8, R6 ;  /* 0x00000008ff057819 */ /* 0x001fc80000011606 */
[----:B------:R-:W-:Y:S01]  /*1ea0*/  LEA.HI R234, R0, R5, RZ, 0x10 ;  /* 0x0000000500ea7211 */ /* 0x000fe200078f80ff */
[----:B-1----:R-:W-:Y:S06]  /*1eb0*/  @P1 BRA `(.L_x_445) ;  /* 0x0000000000281947 */ /* 0x002fec0003800000 */
[----:B------:R-:W-:Y:S02]  /*1ec0*/  ULDC.64 UR8, c[0x0][0xa00] ;  /* 0x0002800000087ab9 */ /* 0x000fe40000000a00 */
[----:B------:R-:W-:-:S04]  /*1ed0*/  ISETP.NE.U32.AND P1, PT, RZ, UR8, PT ;  /* 0x00000008ff007c0c */ /* 0x000fc8000bf25070 */
[----:B------:R-:W-:-:S13]  /*1ee0*/  ISETP.NE.AND.EX P1, PT, RZ, UR9, PT, P1 ;  /* 0x00000009ff007c0c */ /* 0x000fda000bf25310 */
[----:B------:R-:W-:Y:S05]  /*1ef0*/  @!P1 BRA `(.L_x_445) ;  /* 0x0000000000189947 */ /* 0x000fea0003800000 */
[----:B------:R-:W0:Y:S01]  /*1f00*/  LDC.64 R4, c[0x0][0xa00] ;  /* 0x00028000ff047b82 */ /* 0x000e220000000a00 */
[----:B------:R-:W-:Y:S01]  /*1f10*/  ULDC.64 UR8, c[0x0][0x208] ;  /* 0x0000820000087ab9 */ /* 0x000fe20000000a00 */
[----:B0-----:R-:W-:-:S05]  /*1f20*/  IMAD.WIDE R4, R235, 0x4, R4 ;  /* 0x00000004eb047825 */ /* 0x001fca00078e0204 */
[----:B-----5:R-:W2:Y:S04]  /*1f30*/  LDG.E R146, desc[UR8][R4.64] ;  /* 0x0000000804927981 */ /* 0x020ea8000c1e1900 */
[----:B------:R-:W2:Y:S02]  /*1f40*/  LDG.E R9, desc[UR8][R4.64+0x4] ;  /* 0x0000040804097981 */ /* 0x000ea4000c1e1900 */
[----:B--2---:R-:W-:-:S07]  /*1f50*/  IMAD.IADD R146, R9, 0x1, -R146 ;  /* 0x0000000109927824 */ /* 0x004fce00078e0a92 */
.L_x_445:
[----:B------:R-:W-:Y:S01]  /*1f60*/  MOV R24, UR5 ;  /* 0x0000000500187c02 */ /* 0x000fe20008000f00 */
[----:B------:R-:W-:Y:S01]  /*1f70*/  IMAD.U32 R26, RZ, RZ, UR4 ;  /* 0x00000004ff1a7e24 */ /* 0x000fe2000f8e00ff */
[----:B------:R-:W-:Y:S06]  /*1f80*/  @!P2 BRA `(.L_x_446) ;  /* 0x000000000014a947 */ /* 0x000fec0003800000 */
[----:B------:R-:W-:Y:S01]  /*1f90*/  IADD3 R2, P0, R236, UR6, RZ ;  /* 0x00000006ec027c10 */ /* 0x000fe2000ff1e0ff */
[----:B------:R-:W-:-:S03]  /*1fa0*/  ULDC.64 UR4, c[0x0][0x208] ;  /* 0x0000820000047ab9 */ /* 0x000fc60000000a00 */
[----:B------:R-:W-:-:S05]  /*1fb0*/  IADD3.X R3, R237, UR7, RZ, P0, !PT ;  /* 0x00000007ed037c10 */ /* 0x000fca00087fe4ff */
[----:B------:R0:W5:Y:S01]  /*1fc0*/  LDG.E R26, desc[UR4][R2.64] ;  /* 0x00000004021a7981 */ /* 0x000162000c1e1900 */
[----:B------:R-:W-:Y:S05]  /*1fd0*/  BRA `(.L_x_447) ;  /* 0x0000000000147947 */ /* 0x000fea0003800000 */
.L_x_446:
[----:B------:R-:W-:Y:S05]  /*1fe0*/  @!P0 BRA `(.L_x_447) ;  /* 0x0000000000108947 */ /* 0x000fea0003800000 */
[----:B------:R-:W-:Y:S02]  /*1ff0*/  ULDC.64 UR4, c[0x0][0x208] ;  /* 0x0000820000047ab9 */ /* 0x000fe40000000a00 */
[----:B------:R-:W2:Y:S04]  /*2000*/  LDG.E R5, desc[UR4][R2.64] ;  /* 0x0000000402057981 */ /* 0x000ea8000c1e1900 */
[----:B------:R-:W2:Y:S02]  /*2010*/  LDG.E R26, desc[UR4][R2.64+0x4] ;  /* 0x00000404021a7981 */ /* 0x000ea4000c1e1900 */
[----:B--2---:R-:W-:-:S07]  /*2020*/  IMAD.IADD R26, R26, 0x1, -R5 ;  /* 0x000000011a1a7824 */ /* 0x004fce00078e0a05 */
.L_x_447:
[----:B------:R-:W-:Y:S01]  /*2030*/  ULDC.64 UR4, c[0x0][0xa10] ;  /* 0x0002840000047ab9 */ /* 0x000fe20000000a00 */
[----:B------:R-:W2:Y:S01]  /*2040*/  LDL.LU R4, [R1+0x10] ;  /* 0x0000100001047983 */ /* 0x000ea20000300800 */
[----:B------:R-:W-:Y:S01]  /*2050*/  ISETP.NE.U32.AND P0, PT, RZ, UR4, PT ;  /* 0x00000004ff007c0c */ /* 0x000fe2000bf05070 */
[----:B------:R-:W-:-:S03]  /*2060*/  ULDC.64 UR6, c[0x0][0x208] ;  /* 0x0000820000067ab9 */ /* 0x000fc60000000a00 */
[----:B------:R-:W-:Y:S01]  /*2070*/  ISETP.NE.AND.EX P0, PT, RZ, UR5, PT, P0 ;  /* 0x00000005ff007c0c */ /* 0x000fe2000bf05300 */
[----:B------:R-:W-:-:S12]  /*2080*/  ULDC.64 UR4, c[0x0][0xa30] ;  /* 0x00028c0000047ab9 */ /* 0x000fd80000000a00 */
[----:B0-----:R-:W0:Y:S02]  /*2090*/  @P0 LDC.64 R2, c[0x0][0xa10] ;  /* 0x00028400ff020b82 */ /* 0x001e240000000a00 */
[----:B0-----:R-:W-:-:S05]  /*20a0*/  @P0 IMAD.WIDE R2, R235, 0x4, R2 ;  /* 0x00000004eb020825 */ /* 0x001fca00078e0202 */
[----:B------:R-:W3:Y:S04]  /*20b0*/  @P0 LDG.E R0, desc[UR6][R2.64] ;  /* 0x0000000602000981 */ /* 0x000ee8000c1e1900 */
[----:B------:R0:W3:Y:S01]  /*20c0*/  @P0 LDG.E R5, desc[UR6][R2.64+0x4] ;  /* 0x0000040602050981 */ /* 0x0000e2000c1e1900 */
[----:B-----5:R-:W-:Y:S01]  /*20d0*/  IADD3 R9, R26, -R7, RZ ;  /* 0x800000071a097210 */ /* 0x020fe20007ffe0ff */
[----:B------:R-:W-:Y:S01]  /*20e0*/  IMAD.MOV.U32 R139, RZ, RZ, R26 ;  /* 0x000000ffff8b7224 */ /* 0x000fe200078e001a */
[----:B------:R-:W-:Y:S02]  /*20f0*/  ISETP.NE.U32.AND P1, PT, RZ, UR4, PT ;  /* 0x00000004ff007c0c */ /* 0x000fe4000bf25070 */
[----:B------:R-:W-:Y:S02]  /*2100*/  LOP3.LUT R10, R234, 0xff, RZ, 0xc0, !PT ;  /* 0x000000ffea0a7812 */ /* 0x000fe400078ec0ff */
[----:B------:R-:W-:-:S03]  /*2110*/  ISETP.NE.AND.EX P1, PT, RZ, UR5, PT, P1 ;  /* 0x00000005ff007c0c */ /* 0x000fc6000bf25310 */
[----:B------:R1:W-:Y:S01]  /*2120*/  STL [R1+0x78], R10 ;  /* 0x0000780a01007387 */ /* 0x0003e20000100800 */
[----:B------:R-:W-:Y:S09]  /*2130*/  BSSY B0, `(.L_x_448) ;  /* 0x000002e000007945 */ /* 0x000ff20003800000 */
[----:B0-----:R-:W-:-:S04]  /*2140*/  @P1 IADD3 R2, P2, R236, UR4, RZ ;  /* 0x00000004ec021c10 */ /* 0x001fc8000ff5e0ff */
[----:B------:R-:W-:Y:S02]  /*2150*/  @P1 IADD3.X R3, R237, UR5, RZ, P2, !PT ;  /* 0x00000005ed031c10 */ /* 0x000fe400097fe4ff */
[----:B------:R-:W-:-:S03]  /*2160*/  SHF.R.U32.HI R234, RZ, 0x10, R234 ;  /* 0x00000010ffea7819 */ /* 0x000fc600000116ea */
[----:B------:R0:W5:Y:S02]  /*2170*/  @P1 LDG.E R139, desc[UR6][R2.64] ;  /* 0x00000006028b1981 */ /* 0x000164000c1e1900 */
[----:B0-----:R-:W-:Y:S02]  /*2180*/  MOV R3, RZ ;  /* 0x000000ff00037202 */ /* 0x001fe40000000f00 */
[----:B--2---:R-:W-:Y:S01]  /*2190*/  LOP3.LUT R4, R4, 0xfffffffb, RZ, 0xc0, !PT ;  /* 0xfffffffb04047812 */ /* 0x004fe200078ec0ff */
[----:B---3--:R-:W-:-:S04]  /*21a0*/  @P0 IMAD.IADD R24, R5, 0x1, -R0 ;  /* 0x0000000105180824 */ /* 0x008fc800078e0a00 */
[----:B------:R-:W-:-:S04]  /*21b0*/  IMAD.IADD R147, R9, 0x1, R24 ;  /* 0x0000000109937824 */ /* 0x000fc800078e0218 */
[C---:B------:R-:W-:Y:S01]  /*21c0*/  VIADD R0, R147.reuse, 0x4f ;  /* 0x0000004f93007836 */ /* 0x040fe20000000000 */
[----:B------:R-:W-:-:S03]  /*21d0*/  ISETP.GE.AND P3, PT, R147, 0x1, PT ;  /* 0x000000019300780c */ /* 0x000fc60003f66270 */
[----:B------:R-:W-:-:S05]  /*21e0*/  IMAD.HI R0, R0, 0x66666667, RZ ;  /* 0x6666666700007827 */ /* 0x000fca00078e02ff */
[----:B------:R-:W-:-:S04]  /*21f0*/  SHF.R.U32.HI R5, RZ, 0x1f, R0 ;  /* 0x0000001fff057819 */ /* 0x000fc80000011600 */
[----:B------:R-:W-:Y:S02]  /*2200*/  LEA.HI.SX32 R144, R0, R5, 0x1b ;  /* 0x0000000500907211 */ /* 0x000fe400078fdaff */
[----:B------:R-:W-:-:S05]  /*2210*/  @P3 LOP3.LUT R4, R4, 0x4, RZ, 0xfc, !PT ;  /* 0x0000000404043812 */ /* 0x000fca00078efcff */
[----:B------:R1:W-:Y:S01]  /*2220*/  STL [R1+0x10], R4 ;  /* 0x0000100401007387 */ /* 0x0003e20000100800 */
[----:B------:R-:W-:Y:S05]  /*2230*/  @!P3 BRA `(.L_x_449) ;  /* 0x000000000074b947 */ /* 0x000fea0003800000 */
[----:B------:R-:W-:Y:S01]  /*2240*/  ISETP.NE.AND P0, PT, R234, RZ, PT ;  /* 0x000000ffea00720c */ /* 0x000fe20003f05270 */
[----:B------:R-:W-:-:S03]  /*2250*/  ULDC UR4, c[0x0][0x9f0] ;  /* 0x00027c0000047ab9 */ /* 0x000fc60000000800 */
[----:B------:R-:W-:-:S04]  /*2260*/  SEL R11, R234, UR4, P0 ;  /* 0x00000004ea0b7c07 */ /* 0x000fc80008000000 */
[-C--:B------:R-:W-:Y:S02]  /*2270*/  IABS R5, R11.reuse ;  /* 0x0000000b00057213 */ /* 0x080fe40000000000 */
[----:B------:R-:W-:Y:S02]  /*2280*/  IADD3 R0, R144, -0x1, R11 ;  /* 0xffffffff90007810 */ /* 0x000fe40007ffe00b */
[----:B-1----:R-:W0:Y:S01]  /*2290*/  I2F.RP R4, R5 ;  /* 0x0000000500047306 */ /* 0x002e220000209400 */
        /* <DEDUP_REMOVED lines=20> */
[----:B------:R-:W-:-:S05]  /*23e0*/  @P0 IADD3 R3, R3, 0x1, RZ ;  /* 0x0000000103030810 */ /* 0x000fca0007ffe0ff */
[----:B------:R-:W-:Y:S01]  /*23f0*/  @!P2 IMAD.MOV R3, RZ, RZ, -R3 ;  /* 0x000000ffff03a224 */ /* 0x000fe200078e0a03 */
[----:B------:R-:W-:-:S07]  /*2400*/  @!P1 LOP3.LUT R3, RZ, R11, RZ, 0x33, !PT ;  /* 0x0000000bff039212 */ /* 0x000fce00078e33ff */
.L_x_449:
[----:B------:R-:W-:Y:S05]  /*2410*/  BSYNC B0 ;  /* 0x0000000000007941 */ /* 0x000fea0003800000 */
.L_x_448:
[----:B------:R-:W-:Y:S01]  /*2420*/  IMAD R0, R10, R3, RZ ;  /* 0x000000030a007224 */ /* 0x000fe200078e02ff */
[----:B------:R-:W-:-:S04]  /*2430*/  PLOP3.LUT P2, PT, PT, PT, PT, 0x80, 0x0 ;  /* 0x000000000000781c */ /* 0x000fc80003f4f070 */
[C---:B------:R-:W-:Y:S01]  /*2440*/  VIADDMNMX R3, R0.reuse, R3, R144, PT ;  /* 0x0000000300037246 */ /* 0x040fe20003800190 */
[----:B------:R-:W-:-:S04]  /*2450*/  IMAD R0, R0, 0x50, -R9 ;  /* 0x0000005000007824 */ /* 0x000fc800078e0a09 */
[----:B------:R-:W-:Y:S01]  /*2460*/  IMAD R3, R3, 0x50, -R9 ;  /* 0x0000005003037824 */ /* 0x000fe200078e0a09 */
[----:B------:R-:W-:-:S04]  /*2470*/  VIMNMX R0, RZ, R0, !PT ;  /* 0x00000000ff007248 */ /* 0x000fc80007fe0100 */
[----:B------:R-:W-:Y:S01]  /*2480*/  VIMNMX R3, R3, R24, PT ;  /* 0x0000001803037248 */ /* 0x000fe20003fe0100 */
[----:B------:R-:W-:-:S03]  /*2490*/  IMAD.WIDE.U32 R118, R0, -0x33333333, RZ ;  /* 0xcccccccd00767825 */ /* 0x000fc600078e00ff */
[----:B------:R-:W-:Y:S02]  /*24a0*/  ISETP.GT.AND P0, PT, R3, R0, PT ;  /* 0x000000000300720c */ /* 0x000fe40003f04270 */
[----:B------:R-:W-:-:S05]  /*24b0*/  SHF.R.U32.HI R118, RZ, 0x6, R119 ;  /* 0x00000006ff767819 */ /* 0x000fca0000011677 */
[----:B------:R-:W-:-:S06]  /*24c0*/  IMAD.MOV.U32 R2, RZ, RZ, R118 ;  /* 0x000000ffff027224 */ /* 0x000fcc00078e0076 */
[----:B------:R-:W-:-:S04]  /*24d0*/  @P0 VIADD R0, R3, 0x4f ;  /* 0x0000004f03000836 */ /* 0x000fc80000000000 */
[----:B------:R-:W-:-:S05]  /*24e0*/  @P0 IMAD.HI R0, R0, 0x66666667, RZ ;  /* 0x6666666700000827 */ /* 0x000fca00078e02ff */
[----:B------:R-:W-:-:S04]  /*24f0*/  @P0 SHF.R.U32.HI R3, RZ, 0x1f, R0 ;  /* 0x0000001fff030819 */ /* 0x000fc80000011600 */
[----:B------:R-:W-:-:S04]  /*2500*/  @P0 LEA.HI.SX32 R2, R0, R3, 0x1b ;  /* 0x0000000300020211 */ /* 0x000fc800078fdaff */
[----:B------:R-:W-:-:S13]  /*2510*/  ISETP.GT.AND P0, PT, R2, R118, PT ;  /* 0x000000760200720c */ /* 0x000fda0003f04270 */
[----:B------:R-:W-:Y:S05]  /*2520*/  @!P0 BRA `(.L_x_450) ;  /* 0x0000009000608947 */ /* 0x000fea0003800000 */
[----:B------:R-:W-:Y:S01]  /*2530*/  IADD3 R0, R18, 0x24400, RZ ;  /* 0x0002440012007810 */ /* 0x000fe20007ffe0ff */
[----:B------:R-:W-:Y:S03]  /*2540*/  BSSY B6, `(.L_x_451) ;  /* 0x0000013000067945 */ /* 0x000fe60003800000 */
[----:B------:R-:W-:-:S13]  /*2550*/  LOP3.LUT P0, RZ, R0, 0x3ff, RZ, 0xc0, !PT ;  /* 0x000003ff00ff7812 */ /* 0x000fda000780c0ff */
[----:B------:R-:W-:Y:S05]  /*2560*/  @!P0 BRA `(.L_x_452) ;  /* 0x0000000000408947 */ /* 0x000fea0003800000 */
[----:B------:R-:W-:Y:S01]  /*2570*/  MOV R14, 0x0 ;  /* 0x00000000000e7802 */ /* 0x000fe20000000f00 */
[----:B------:R-:W-:Y:S01]  /*2580*/  ULDC.64 UR4, c[0x4][0x1b8] ;  /* 0x01006e0000047ab9 */ /* 0x000fe20000000a00 */
[----:B------:R-:W-:Y:S01]  /*2590*/  ULDC.64 UR6, c[0x4][0x128] ;  /* 0x01004a0000067ab9 */ /* 0x000fe20000000a00 */
[----:B-1----:R-:W-:Y:S01]  /*25a0*/  IMAD.U32 R4, RZ, RZ, UR4 ;  /* 0x00000004ff047e24 */ /* 0x002fe2000f8e00ff */
[----:B------:R-:W-:Y:S01]  /*25b0*/  MOV R12, 0x1 ;  /* 0x00000001000c7802 */ /* 0x000fe20000000f00 */
[----:B------:R-:W-:Y:S01]  /*25c0*/  IMAD.U32 R5, RZ, RZ, UR5 ;  /* 0x00000005ff057e24 */ /* 0x000fe2000f8e00ff */
[----:B------:R-:W0:Y:S01]  /*25d0*/  LDC.64 R14, c[0x4][R14] ;  /* 0x010000000e0e7b82 */ /* 0x000e220000000a00 */
[----:B------:R-:W-:Y:S01]  /*25e0*/  ULDC.64 UR4, c[0x4][0x1c0] ;  /* 0x0100700000047ab9 */ /* 0x000fe20000000a00 */
[----:B------:R-:W-:Y:S01]  /*25f0*/  IMAD.U32 R10, RZ, RZ, UR6 ;  /* 0x00000006ff0a7e24 */ /* 0x000fe2000f8e00ff */
[----:B------:R-:W-:Y:S01]  /*2600*/  MOV R7, UR5 ;  /* 0x0000000500077c02 */ /* 0x000fe20008000f00 */
[----:B------:R-:W-:-:S02]  /*2610*/  IMAD.U32 R6, RZ, RZ, UR4 ;  /* 0x00000004ff067e24 */ /* 0x000fc4000f8e00ff */
[----:B------:R-:W-:Y:S02]  /*2620*/  IMAD.U32 R11, RZ, RZ, UR7 ;  /* 0x00000007ff0b7e24 */ /* 0x000fe4000f8e00ff */
[----:B------:R-:W-:Y:S02]  /*2630*/  IMAD.MOV.U32 R8, RZ, RZ, 0x70 ;  /* 0x00000070ff087424 */ /* 0x000fe400078e00ff */
[----:B------:R-:W-:-:S07]  /*2640*/  IMAD.MOV.U32 R13, RZ, RZ, RZ ;  /* 0x000000ffff0d7224 */ /* 0x000fce00078e00ff */
[----:B------:R-:W-:-:S07]  /*2650*/  LEPC R20, `(.L_x_452) ;  /* 0x000000001014794e */ /* 0x000fce0000000000 */
[----:B0----5:R-:W-:Y:S05]  /*2660*/  CALL.ABS.NOINC R14 ;  /* 0x000000000e007343 */ /* 0x021fea0003c00000 */
.L_x_452:
[----:B------:R-:W-:Y:S05]  /*2670*/  BSYNC B6 ;  /* 0x0000000000067941 */ /* 0x000fea0003800000 */
.L_x_451:
[----:B------:R-:W-:Y:S01]  /*2680*/  VIADD R0, R18, 0x400 ;  /* 0x0000040012007836 */ /* 0x000fe20000000000 */
[----:B------:R-:W-:Y:S04]  /*2690*/  BSSY B6, `(.L_x_453) ;  /* 0x0000013000067945 */ /* 0x000fe80003800000 */
[----:B------:R-:W-:-:S13]  /*26a0*/  LOP3.LUT P0, RZ, R0, 0x3ff, RZ, 0xc0, !PT ;  /* 0x000003ff00ff7812 */ /* 0x000fda000780c0ff */
[----:B------:R-:W-:Y:S05]  /*26b0*/  @!P0 BRA `(.L_x_454) ;  /* 0x0000000000408947 */ /* 0x000fea0003800000 */
[----:B------:R-:W-:Y:S01]  /*26c0*/  MOV R14, 0x0 ;  /* 0x00000000000e7802 */ /* 0x000fe20000000f00 */
[----:B------:R-:W-:Y:S01]  /*26d0*/  ULDC.64 UR4, c[0x4][0x1b8] ;  /* 0x01006e0000047ab9 */ /* 0x000fe20000000a00 */
[----:B------:R-:W-:Y:S01]  /*26e0*/  ULDC.64 UR6, c[0x4][0x128] ;  /* 0x01004a0000067ab9 */ /* 0x000fe20000000a00 */
[----:B-1----:R-:W-:Y:S01]  /*26f0*/  IMAD.U32 R4, RZ, RZ, UR4 ;  /* 0x00000004ff047e24 */ /* 0x002fe2000f8e00ff */
[----:B------:R-:W-:Y:S01]  /*2700*/  MOV R5, UR5 ;  /* 0x0000000500057c02 */ /* 0x000fe20008000f00 */
[----:B------:R-:W-:Y:S01]  /*2710*/  ULDC.64 UR4, c[0x4][0x1c0] ;  /* 0x0100700000047ab9 */ /* 0x000fe20000000a00 */
        /* <DEDUP_REMOVED lines=9> */
[----:B0----5:R-:W-:Y:S05]  /*27b0*/  CALL.ABS.NOINC R14 ;  /* 0x000000000e007343 */ /* 0x021fea0003c00000 */
.L_x_454:
[----:B------:R-:W-:Y:S05]  /*27c0*/  BSYNC B6 ;  /* 0x0000000000067941 */ /* 0x000fea0003800000 */
.L_x_453:
[----:B------:R-:W-:Y:S01]  /*27d0*/  ULDC.64 UR4, c[0x0][0x9f8] ;  /* 0x00027e0000047ab9 */ /* 0x000fe20000000a00 */
[----:B------:R-:W-:Y:S01]  /*27e0*/  MOV R0, R235 ;  /* 0x000000eb00007202 */ /* 0x000fe20000000f00 */
[----:B------:R-:W-:Y:S01]  /*27f0*/  ULDC.64 UR6, c[0x0][0x208] ;  /* 0x0000820000067ab9 */ /* 0x000fe20000000a00 */
[----:B------:R-:W-:Y:S01]  /*2800*/  ISETP.NE.U32.AND P0, PT, RZ, UR4, PT ;  /* 0x00000004ff007c0c */ /* 0x000fe2000bf05070 */
[----:B------:R-:W0:Y:S01]  /*2810*/  LDC.64 R98, c[0x0][0x300] ;  /* 0x0000c000ff627b82 */ /* 0x000e220000000a00 */
[----:B------:R-:W-:Y:S01]  /*2820*/  IMAD.IADD R113, R113, 0x1, R26 ;  /* 0x0000000171717824 */ /* 0x000fe200078e021a */
[----:B------:R-:W-:Y:S01]  /*2830*/  ULDC.64 UR8, c[0x0][0xa08] ;  /* 0x0002820000087ab9 */ /* 0x000fe20000000a00 */
[----:B------:R-:W-:-:S05]  /*2840*/  ISETP.NE.AND.EX P0, PT, RZ, UR5, PT, P0 ;  /* 0x00000005ff007c0c */ /* 0x000fca000bf05300 */
[----:B------:R-:W2:Y:S08]  /*2850*/  LDC R115, c[0x0][0x3f4] ;  /* 0x0000fd00ff737b82 */ /* 0x000eb00000000800 */
[----:B-1----:R-:W-:Y:S01]  /*2860*/  @P0 IADD3 R4, P1, R236, UR4, RZ ;  /* 0x00000004ec040c10 */ /* 0x002fe2000ff3e0ff */
[----:B------:R-:W1:Y:S03]  /*2870*/  LDC.64 R104, c[0x0][0x3f8] ;  /* 0x0000fe00ff687b82 */ /* 0x000e660000000a00 */
[----:B------:R-:W-:Y:S01]  /*2880*/  @P0 IADD3.X R5, R237, UR5, RZ, P1, !PT ;  /* 0x00000005ed050c10 */ /* 0x000fe20008ffe4ff */
[----:B------:R-:W-:-:S04]  /*2890*/  ULDC.64 UR4, c[0x0][0x330] ;  /* 0x0000cc0000047ab9 */ /* 0x000fc80000000a00 */
[----:B------:R3:W4:Y:S01]  /*28a0*/  @P0 LDG.E R0, desc[UR6][R4.64] ;  /* 0x0000000604000981 */ /* 0x000722000c1e1900 */
[----:B------:R-:W-:Y:S01]  /*28b0*/  ULDC UR6, c[0x0][0x2f4] ;  /* 0x0000bd0000067ab9 */ /* 0x000fe20000000800 */
[----:B------:R-:W-:Y:S01]  /*28c0*/  SHF.R.S32.HI R3, RZ, 0x1f, R113 ;  /* 0x0000001fff037819 */ /* 0x000fe20000011471 */
[-C--:B0-----:R-:W-:Y:S01]  /*28d0*/  IMAD.WIDE.U32 R96, R113, R98.reuse, RZ ;  /* 0x0000006271607225 */ /* 0x081fe200078e00ff */
[----:B------:R-:W-:Y:S01]  /*28e0*/  ISETP.GE.AND P1, PT, R213, UR6, PT ;  /* 0x00000006d5007c0c */ /* 0x000fe2000bf26270 */
[----:B------:R-:W0:Y:S01]  /*28f0*/  LDC.64 R110, c[0x0][0x408] ;  /* 0x00010200ff6e7b82 */ /* 0x000e220000000a00 */
[----:B------:R-:W-:Y:S01]  /*2900*/  ISETP.GE.AND P0, PT, R16, UR6, PT ;  /* 0x0000000610007c0c */ /* 0x000fe2000bf06270 */
[-C--:B------:R-:W-:Y:S01]  /*2910*/  IMAD R6, R3, R98.reuse, RZ ;  /* 0x0000006203067224 */ /* 0x080fe200078e02ff */
[----:B------:R-:W-:Y:S01]  /*2920*/  SHF.R.S32.HI R20, RZ, 0x1f, R212 ;  /* 0x0000001fff147819 */ /* 0x000fe200000114d4 */
[----:B------:R-:W-:Y:S01]  /*2930*/  IMAD.WIDE.U32 R94, R232, UR4, R16 ;  /* 0x00000004e85e7c25 */ /* 0x000fe2000f8e0010 */
[----:B---3--:R-:W-:Y:S01]  /*2940*/  SEL R5, RZ, 0xffffffff, P1 ;  /* 0xffffffffff057807 */ /* 0x008fe20000800000 */
[----:B------:R-:W3:Y:S01]  /*2950*/  S2R R174, SR_TID.X ;  /* 0x0000000000ae7919 */ /* 0x000ee20000002100 */
[----:B------:R-:W-:Y:S01]  /*2960*/  SEL R4, RZ, 0x1, P0 ;  /* 0x00000001ff047807 */ /* 0x000fe20000000000 */
[----:B------:R-:W-:Y:S01]  /*2970*/  IMAD R7, R113, R99, R6 ;  /* 0x0000006371077224 */ /* 0x000fe200078e0206 */
[----:B------:R-:W-:Y:S01]  /*2980*/  ISETP.GE.AND P1, PT, R218, UR6, PT ;  /* 0x00000006da007c0c */ /* 0x000fe2000bf26270 */
[----:B------:R-:W-:Y:S01]  /*2990*/  IMAD.SHL.U32 R5, R5, 0x2, RZ ;  /* 0x0000000205057824 */ /* 0x000fe200078e00ff */
[----:B------:R-:W-:Y:S01]  /*29a0*/  ISETP.NE.U32.AND P0, PT, RZ, UR8, PT ;  /* 0x00000008ff007c0c */ /* 0x000fe2000bf05070 */
[----:B------:R-:W-:Y:S01]  /*29b0*/  IMAD.IADD R97, R97, 0x1, R7 ;  /* 0x0000000161617824 */ /* 0x000fe200078e0207 */
[----:B------:R-:W-:Y:S01]  /*29c0*/  SEL R27, RZ, 0x4, P1 ;  /* 0x00000004ff1b7807 */ /* 0x000fe20000800000 */
[C---:B------:R-:W-:Y:S01]  /*29d0*/  IMAD R95, R232.reuse, UR5, R95 ;  /* 0x00000005e85f7c24 */ /* 0x040fe2000f8e025f */
[----:B------:R-:W-:Y:S01]  /*29e0*/  LOP3.LUT R4, R5, 0x2, R4, 0xe2, !PT ;  /* 0x0000000205047812 */ /* 0x000fe200078ee204 */
[----:B------:R-:W-:Y:S01]  /*29f0*/  ULDC.64 UR4, c[0x0][0x308] ;  /* 0x0000c20000047ab9 */ /* 0x000fe20000000a00 */
[----:B------:R-:W-:Y:S01]  /*2a00*/  ISETP.NE.AND.EX P0, PT, RZ, UR9, PT, P0 ;  /* 0x00000009ff007c0c */ /* 0x000fe2000bf05300 */
[----:B------:R-:W-:Y:S01]  /*2a10*/  IMAD.WIDE.U32 R96, R232, UR4, R96 ;  /* 0x00000004e8607c25 */ /* 0x000fe2000f8e0060 */
[----:B------:R-:W-:Y:S01]  /*2a20*/  LOP3.LUT R27, R4, R27, RZ, 0xfc, !PT ;  /* 0x0000001b041b7212 */ /* 0x000fe200078efcff */
[----:B------:R-:W-:Y:S01]  /*2a30*/  ULDC.64 UR8, c[0x0][0x338] ;  /* 0x0000ce0000087ab9 */ /* 0x000fe20000000a00 */
[--C-:B------:R-:W-:Y:S01]  /*2a40*/  SHF.R.S32.HI R23, RZ, 0x1f, R22.reuse ;  /* 0x0000001fff177819 */ /* 0x100fe20000011416 */
[----:B------:R-:W-:Y:S01]  /*2a50*/  IMAD R97, R232, UR5, R97 ;  /* 0x00000005e8617c24 */ /* 0x000fe2000f8e0261 */
[----:B------:R-:W-:Y:S01]  /*2a60*/  ULDC.64 UR4, c[0x0][0x310] ;  /* 0x0000c40000047ab9 */ /* 0x000fe20000000a00 */
[----:B------:R-:W-:Y:S01]  /*2a70*/  IMAD R7, R20, R98, RZ ;  /* 0x0000006214077224 */ /* 0x000fe200078e02ff */
[----:B------:R-:W-:Y:S01]  /*2a80*/  SHF.R.U32.HI R25, RZ, 0x3, R223 ;  /* 0x00000003ff197819 */ /* 0x000fe200000116df */
[----:B-1----:R-:W-:Y:S01]  /*2a90*/  IMAD.WIDE.U32 R100, R212, R104, R22 ;  /* 0x00000068d4647225 */ /* 0x002fe200078e0016 */
[----:B------:R-:W-:-:S02]  /*2aa0*/  SHF.R.U32.HI R21, RZ, 0x3, R222 ;  /* 0x00000003ff157819 */ /* 0x000fc400000116de */
[----:B------:R-:W-:Y:S01]  /*2ab0*/  ISETP.GE.AND P2, PT, R219, UR6, PT ;  /* 0x00000006db007c0c */ /* 0x000fe2000bf46270 */
[C---:B------:R-:W-:Y:S01]  /*2ac0*/  IMAD R92, R212.reuse, R99, R7 ;  /* 0x00000063d45c7224 */ /* 0x040fe200078e0207 */
[C---:B------:R-:W-:Y:S01]  /*2ad0*/  IADD3 R13, R212.reuse, 0x20, RZ ;  /* 0x00000020d40d7810 */ /* 0x040fe20007ffe0ff */
[C---:B------:R-:W-:Y:S01]  /*2ae0*/  IMAD.WIDE.U32 R102, R212.reuse, R104, R16 ;  /* 0x00000068d4667225 */ /* 0x040fe200078e0010 */
[----:B------:R-:W-:Y:S02]  /*2af0*/  IADD3 R112, P3, R212, R113, RZ ;  /* 0x00000071d4707210 */ /* 0x000fe40007f7e0ff */
[----:B------:R-:W-:Y:S01]  /*2b00*/  SHF.L.U64.HI R127, R98, 0x5, R99 ;  /* 0x00000005627f7819 */ /* 0x000fe20000010263 */
[-C--:B0-----:R-:W-:Y:S01]  /*2b10*/  IMAD.WIDE.U32 R106, R212, R110.reuse, R22 ;  /* 0x0000006ed46a7225 */ /* 0x081fe200078e0016 */
[----:B------:R-:W-:Y:S02]  /*2b20*/  SHF.L.U64.HI R129, R98, 0x6, R99 ;  /* 0x0000000662817819 */ /* 0x000fe40000010263 */
[----:B------:R-:W-:Y:S01]  /*2b30*/  SHF.R.S32.HI R142, RZ, 0x1f, R13 ;  /* 0x0000001fff8e7819 */ /* 0x000fe2000001140d */
[----:B------:R-:W-:Y:S01]  /*2b40*/  IMAD.WIDE.U32 R108, R212, R110, R16 ;  /* 0x0000006ed46c7225 */ /* 0x000fe200078e0010 */
[----:B------:R-:W-:-:S02]  /*2b50*/  SHF.L.U64.HI R35, R104, 0x5, R105 ;  /* 0x0000000568237819 */ /* 0x000fc40000010269 */
[----:B------:R-:W-:Y:S01]  /*2b60*/  SHF.L.U64.HI R34, R104, 0x6, R105 ;  /* 0x0000000668227819 */ /* 0x000fe20000010269 */
[----:B------:R-:W-:Y:S01]  /*2b70*/  IMAD.SHL.U32 R28, R212, 0x40, RZ ;  /* 0x00000040d41c7824 */ /* 0x000fe200078e00ff */
[----:B------:R-:W-:Y:S01]  /*2b80*/  SHF.L.U32 R33, R104, 0x5, RZ ;  /* 0x0000000568217819 */ /* 0x000fe200000006ff */
[----:B------:R-:W-:Y:S01]  /*2b90*/  IMAD R119, R99, 0x50, RZ ;  /* 0x0000005063777824 */ /* 0x000fe200078e02ff */
[--C-:B------:R-:W-:Y:S01]  /*2ba0*/  SHF.L.U64.HI R31, R110, 0x5, R111.reuse ;  /* 0x000000056e1f7819 */ /* 0x100fe2000001026f */
[----:B------:R-:W-:Y:S01]  /*2bb0*/  IMAD.SHL.U32 R128, R98, 0x20, RZ ;  /* 0x0000002062807824 */ /* 0x000fe200078e00ff */
[----:B------:R-:W-:Y:S01]  /*2bc0*/  SHF.L.U64.HI R30, R110, 0x6, R111 ;  /* 0x000000066e1e7819 */ /* 0x000fe2000001026f */
[----:B------:R-:W-:Y:S01]  /*2bd0*/  IMAD.SHL.U32 R130, R98, 0x40, RZ ;  /* 0x0000004062827824 */ /* 0x000fe200078e00ff */
[----:B---3--:R-:W-:Y:S01]  /*2be0*/  LEA.HI R174, R174, 0x8, RZ, 0x19 ;  /* 0x00000008aeae7811 */ /* 0x008fe200078fc8ff */
[----:B------:R-:W-:Y:S02]  /*2bf0*/  VIADD R11, R212, 0x40 ;  /* 0x00000040d40b7836 */ /* 0x000fe40000000000 */
[----:B------:R-:W-:-:S02]  /*2c00*/  IMAD R121, R105, 0x50, RZ ;  /* 0x0000005069797824 */ /* 0x000fc400078e02ff */
[----:B------:R-:W-:Y:S01]  /*2c10*/  IMAD.SHL.U32 R32, R104, 0x40, RZ ;  /* 0x0000004068207824 */ /* 0x000fe200078e00ff */
[----:B------:R-:W-:Y:S01]  /*2c20*/  SHF.R.S32.HI R140, RZ, 0x1f, R11 ;  /* 0x0000001fff8c7819 */ /* 0x000fe2000001140b */
[----:B------:R-:W-:Y:S02]  /*2c30*/  IMAD.SHL.U32 R29, R110, 0x20, RZ ;  /* 0x000000206e1d7824 */ /* 0x000fe400078e00ff */
[----:B------:R-:W-:Y:S01]  /*2c40*/  IMAD.X R113, R20, 0x1, R3, P3 ;  /* 0x0000000114717824 */ /* 0x000fe200018e0603 */
[----:B----4-:R-:W-:-:S04]  /*2c50*/  SHF.R.S32.HI R5, RZ, 0x1f, R0 ;  /* 0x0000001fff057819 */ /* 0x010fc80000011400 */
[----:B------:R-:W-:Y:S02]  /*2c60*/  SEL R4, R5, RZ, !P0 ;  /* 0x000000ff05047207 */ /* 0x000fe40004000000 */
[----:B------:R-:W-:Y:S01]  /*2c70*/  SEL R5, R0, RZ, !P0 ;  /* 0x000000ff00057207 */ /* 0x000fe20004000000 */
[----:B------:R-:W-:Y:S01]  /*2c80*/  IMAD R0, R20, R104, RZ ;  /* 0x0000006814007224 */ /* 0x000fe200078e02ff */
[----:B--2---:R-:W-:Y:S01]  /*2c90*/  ISETP.GE.AND P0, PT, R16, R115, PT ;  /* 0x000000731000720c */ /* 0x004fe20003f06270 */
[C---:B------:R-:W-:Y:S02]  /*2ca0*/  IMAD R6, R4.reuse, UR8, RZ ;  /* 0x0000000804067c24 */ /* 0x040fe4000f8e02ff */
[----:B------:R-:W-:Y:S02]  /*2cb0*/  IMAD R4, R4, UR4, RZ ;  /* 0x0000000404047c24 */ /* 0x000fe4000f8e02ff */
[----:B------:R-:W-:-:S04]  /*2cc0*/  IMAD.WIDE.U32 R94, R5, UR8, R94 ;  /* 0x00000008055e7c25 */ /* 0x000fc8000f8e005e */
[C---:B------:R-:W-:Y:S02]  /*2cd0*/  IMAD R6, R5.reuse, UR9, R6 ;  /* 0x0000000905067c24 */ /* 0x040fe4000f8e0206 */
[C---:B------:R-:W-:Y:S02]  /*2ce0*/  IMAD R93, R5.reuse, UR5, R4 ;  /* 0x00000005055d7c24 */ /* 0x040fe4000f8e0204 */
[----:B------:R-:W-:-:S04]  /*2cf0*/  IMAD.WIDE.U32 R96, R5, UR4, R96 ;  /* 0x0000000405607c25 */ /* 0x000fc8000f8e0060 */
[----:B------:R-:W-:Y:S01]  /*2d00*/  IMAD.WIDE.U32 R4, R212, R98, R16 ;  /* 0x00000062d4047225 */ /* 0x000fe200078e0010 */
[----:B------:R-:W-:-:S03]  /*2d10*/  IADD3 R93, R97, R93, RZ ;  /* 0x0000005d615d7210 */ /* 0x000fc60007ffe0ff */
[----:B------:R-:W-:Y:S01]  /*2d20*/  IMAD R7, R212, R105, R0 ;  /* 0x00000069d4077224 */ /* 0x000fe200078e0200 */
[----:B------:R-:W-:Y:S01]  /*2d30*/  IADD3 R114, P1, R96, R4, RZ ;  /* 0x0000000460727210 */ /* 0x000fe20007f3e0ff */
[----:B------:R-:W-:Y:S02]  /*2d40*/  IMAD R0, R20, R110, RZ ;  /* 0x0000006e14007224 */ /* 0x000fe400078e02ff */
[----:B------:R-:W-:Y:S01]  /*2d50*/  IMAD.IADD R101, R101, 0x1, R7 ;  /* 0x0000000165657824 */ /* 0x000fe200078e0207 */
[----:B------:R-:W-:Y:S01]  /*2d60*/  IADD3.X R92, R93, R5, R92, P1, !PT ;  /* 0x000000055d5c7210 */ /* 0x000fe20000ffe45c */
[----:B------:R-:W-:Y:S01]  /*2d70*/  IMAD.IADD R103, R7, 0x1, R103 ;  /* 0x0000000107677824 */ /* 0x000fe200078e0267 */
[----:B------:R-:W-:Y:S01]  /*2d80*/  SEL R5, R115, RZ, P0 ;  /* 0x000000ff73057207 */ /* 0x000fe20000000000 */
[----:B------:R-:W-:Y:S01]  /*2d90*/  IMAD R7, R212, R111, R0 ;  /* 0x0000006fd4077224 */ /* 0x000fe200078e0200 */
[----:B------:R-:W-:Y:S01]  /*2da0*/  ISETP.GE.AND P1, PT, R213, R115, PT ;  /* 0x00000073d500720c */ /* 0x000fe20003f26270 */
[----:B------:R-:W-:-:S03]  /*2db0*/  IMAD.WIDE.U32 R98, R98, 0x50, RZ ;  /* 0x0000005062627825 */ /* 0x000fc600078e00ff */
[----:B------:R-:W-:Y:S01]  /*2dc0*/  SEL R4, R115, RZ, P1 ;  /* 0x000000ff73047207 */ /* 0x000fe20000800000 */
[----:B------:R-:W-:Y:S01]  /*2dd0*/  IMAD.IADD R5, R16, 0x1, R5 ;  /* 0x0000000110057824 */ /* 0x000fe200078e0205 */
[----:B------:R-:W-:Y:S01]  /*2de0*/  IADD3 R107, R107, R7, RZ ;  /* 0x000000076b6b7210 */ /* 0x000fe20007ffe0ff */
[----:B------:R-:W-:Y:S01]  /*2df0*/  IMAD.IADD R109, R7, 0x1, R109 ;  /* 0x00000001076d7824 */ /* 0x000fe200078e026d */
[----:B------:R-:W-:Y:S01]  /*2e00*/  IADD3 R119, R99, R119, RZ ;  /* 0x0000007763777210 */ /* 0x000fe20007ffe0ff */
[----:B------:R-:W-:Y:S01]  /*2e10*/  IMAD.IADD R12, R213, 0x1, R4 ;  /* 0x00000001d50c7824 */ /* 0x000fe200078e0204 */
[----:B------:R-:W-:Y:S01]  /*2e20*/  SHF.R.S32.HI R0, RZ, 0x1f, R5 ;  /* 0x0000001fff007819 */ /* 0x000fe20000011405 */
[----:B-----5:R-:W-:-:S03]  /*2e30*/  IMAD.WIDE.U32 R100, R139, R104, R100 ;  /* 0x000000688b647225 */ /* 0x020fc600078e0064 */
[CC--:B------:R-:W-:Y:S01]  /*2e40*/  LEA.HI R14, R0.reuse, R5.reuse, RZ, 0x3 ;  /* 0x00000005000e7211 */ /* 0x0c0fe200078f18ff */
[C---:B------:R-:W-:Y:S01]  /*2e50*/  IMAD.WIDE.U32 R102, R139.reuse, R104, R102 ;  /* 0x000000688b667225 */ /* 0x040fe200078e0066 */
[----:B------:R-:W-:Y:S02]  /*2e60*/  LEA.HI R0, R0, R5, RZ, 0x6 ;  /* 0x0000000500007211 */ /* 0x000fe400078f30ff */
[----:B------:R-:W-:Y:S01]  /*2e70*/  SHF.R.S32.HI R5, RZ, 0x1f, R12 ;  /* 0x0000001fff057819 */ /* 0x000fe2000001140c */
[-C--:B------:R-:W-:Y:S01]  /*2e80*/  IMAD.WIDE.U32 R106, R139, R110.reuse, R106 ;  /* 0x0000006e8b6a7225 */ /* 0x080fe200078e006a */
[----:B------:R-:W-:Y:S02]  /*2e90*/  SHF.R.S32.HI R4, RZ, 0x6, R0 ;  /* 0x00000006ff047819 */ /* 0x000fe40000011400 */
[----:B------:R-:W-:Y:S01]  /*2ea0*/  LOP3.LUT R0, R223, 0x38, R14, 0xf8, !PT ;  /* 0x00000038df007812 */ /* 0x000fe200078ef80e */
[----:B------:R-:W-:Y:S01]  /*2eb0*/  IMAD.WIDE.U32 R108, R139, R110, R108 ;  /* 0x0000006e8b6c7225 */ /* 0x000fe200078e006c */
[----:B------:R-:W-:-:S02]  /*2ec0*/  LOP3.LUT R8, R222, 0x38, R14, 0xf8, !PT ;  /* 0x00000038de087812 */ /* 0x000fc400078ef80e */
[----:B------:R-:W-:Y:S01]  /*2ed0*/  LOP3.LUT R7, R0, R25, RZ, 0x3c, !PT ;  /* 0x0000001900077212 */ /* 0x000fe200078e3cff */
[C---:B------:R-:W-:Y:S01]  /*2ee0*/  IMAD R136, R4.reuse, 0x1400, R227 ;  /* 0x0000140004887824 */ /* 0x040fe200078e02e3 */
[CC--:B------:R-:W-:Y:S01]  /*2ef0*/  LEA.HI R0, R5.reuse, R12.reuse, RZ, 0x6 ;  /* 0x0000000c05007211 */ /* 0x0c0fe200078f30ff */
[----:B------:R-:W-:Y:S01]  /*2f00*/  IMAD R132, R4, 0x1400, R225 ;  /* 0x0000140004847824 */ /* 0x000fe200078e02e1 */
[----:B------:R-:W-:Y:S01]  /*2f10*/  LOP3.LUT R9, R8, R21, RZ, 0x3c, !PT ;  /* 0x0000001508097212 */ /* 0x000fe200078e3cff */
[----:B------:R-:W-:Y:S01]  /*2f20*/  IMAD R138, R4, 0x1400, R228 ;  /* 0x00001400048a7824 */ /* 0x000fe200078e02e4 */
[----:B------:R-:W-:Y:S01]  /*2f30*/  LEA.HI R12, R5, R12, RZ, 0x3 ;  /* 0x0000000c050c7211 */ /* 0x000fe200078f18ff */
[----:B------:R-:W-:Y:S01]  /*2f40*/  IMAD.IADD R136, R136, 0x1, R7 ;  /* 0x0000000188887824 */ /* 0x000fe200078e0207 */
[----:B------:R-:W-:Y:S01]  /*2f50*/  SHF.R.S32.HI R8, RZ, 0x6, R0 ;  /* 0x00000006ff087819 */ /* 0x000fe20000011400 */
[----:B------:R-:W-:Y:S01]  /*2f60*/  IMAD.SHL.U32 R115, R115, 0x2, RZ ;  /* 0x0000000273737824 */ /* 0x000fe200078e00ff */
[----:B------:R-:W-:Y:S01]  /*2f70*/  LOP3.LUT R0, R14, 0x38, RZ, 0xc0, !PT ;  /* 0x000000380e007812 */ /* 0x000fe200078ec0ff */
[----:B------:R-:W-:Y:S01]  /*2f80*/  IMAD.IADD R6, R95, 0x1, R6 ;  /* 0x000000015f067824 */ /* 0x000fe200078e0206 */
[----:B------:R-:W-:Y:S01]  /*2f90*/  LOP3.LUT R5, R12, 0x38, RZ, 0xc0, !PT ;  /* 0x000000380c057812 */ /* 0x000fe200078ec0ff */
[----:B------:R-:W-:Y:S01]  /*2fa0*/  IMAD R137, R8, 0x1400, R228 ;  /* 0x0000140008897824 */ /* 0x000fe200078e02e4 */
[--C-:B------:R-:W-:Y:S01]  /*2fb0*/  LOP3.LUT R0, R0, 0x1c0, R28.reuse, 0xf8, !PT ;  /* 0x000001c000007812 */ /* 0x100fe200078ef81c */
[C---:B------:R-:W-:Y:S01]  /*2fc0*/  IMAD R133, R8.reuse, 0x1400, R227 ;  /* 0x0000140008857824 */ /* 0x040fe200078e02e3 */
[----:B------:R-:W-:Y:S01]  /*2fd0*/  LOP3.LUT R4, R5, 0x1c0, R28, 0xf8, !PT ;  /* 0x000001c005047812 */ /* 0x000fe200078ef81c */
[----:B------:R-:W-:Y:S01]  /*2fe0*/  IMAD R131, R8, 0x1400, R225 ;  /* 0x0000140008837824 */ /* 0x000fe200078e02e1 */
[----:B------:R-:W-:Y:S01]  /*2ff0*/  LOP3.LUT R5, R0, R229, RZ, 0x3c, !PT ;  /* 0x000000e500057212 */ /* 0x000fe200078e3cff */
[----:B------:R-:W-:Y:S01]  /*3000*/  IMAD.SHL.U32 R28, R110, 0x40, RZ ;  /* 0x000000406e1c7824 */ /* 0x000fe200078e00ff */
[----:B------:R-:W-:-:S02]  /*3010*/  LOP3.LUT R7, R223, 0x38, R12, 0xf8, !PT ;  /* 0x00000038df077812 */ /* 0x000fc400078ef80c */
[----:B------:R-:W-:Y:S02]  /*3020*/  IADD3 R138, R138, R5, RZ ;  /* 0x000000058a8a7210 */ /* 0x000fe40007ffe0ff */
[----:B------:R-:W-:Y:S02]  /*3030*/  SHF.R.S32.HI R5, RZ, 0x1f, R139 ;  /* 0x0000001fff057819 */ /* 0x000fe4000001148b */
[----:B------:R-:W-:Y:S02]  /*3040*/  LOP3.LUT R8, R7, R25, RZ, 0x3c, !PT ;  /* 0x0000001907087212 */ /* 0x000fe400078e3cff */
[----:B------:R-:W-:Y:S01]  /*3050*/  IADD3 R132, R132, R9, RZ ;  /* 0x0000000984847210 */ /* 0x000fe20007ffe0ff */
[----:B------:R-:W-:Y:S01]  /*3060*/  IMAD R0, R5, R104, RZ ;  /* 0x0000006805007224 */ /* 0x000fe200078e02ff */
[----:B------:R-:W-:Y:S01]  /*3070*/  LOP3.LUT R9, R222, 0x38, R12, 0xf8, !PT ;  /* 0x00000038de097812 */ /* 0x000fe200078ef80c */
[----:B------:R-:W-:Y:S01]  /*3080*/  IMAD.IADD R133, R133, 0x1, R8 ;  /* 0x0000000185857824 */ /* 0x000fe200078e0208 */
[----:B------:R-:W-:Y:S01]  /*3090*/  LOP3.LUT R4, R4, R229, RZ, 0x3c, !PT ;  /* 0x000000e504047212 */ /* 0x000fe200078e3cff */
[----:B------:R-:W-:Y:S01]  /*30a0*/  IMAD R25, R139, R105, R0 ;  /* 0x000000698b197224 */ /* 0x000fe200078e0200 */
[----:B------:R-:W-:Y:S01]  /*30b0*/  LOP3.LUT R10, R9, R21, RZ, 0x3c, !PT ;  /* 0x00000015090a7212 */ /* 0x000fe200078e3cff */
[----:B------:R-:W-:Y:S01]  /*30c0*/  IMAD R0, R5, R110, RZ ;  /* 0x0000006e05007224 */ /* 0x000fe200078e02ff */
[----:B------:R-:W-:Y:S01]  /*30d0*/  SHF.R.S32.HI R15, RZ, 0x3, R14 ;  /* 0x00000003ff0f7819 */ /* 0x000fe2000001140e */
[----:B------:R-:W-:Y:S01]  /*30e0*/  IMAD R5, R111, 0x50, RZ ;  /* 0x000000506f057824 */ /* 0x000fe200078e02ff */
[----:B------:R-:W-:Y:S01]  /*30f0*/  SHF.R.S32.HI R13, RZ, 0x3, R12 ;  /* 0x00000003ff0d7819 */ /* 0x000fe2000001140c */
[----:B------:R-:W-:Y:S01]  /*3100*/  IMAD R7, R139, R111, R0 ;  /* 0x0000006f8b077224 */ /* 0x000fe200078e0200 */
[----:B------:R-:W-:Y:S01]  /*3110*/  SEL R0, RZ, 0x8, P2 ;  /* 0x00000008ff007807 */ /* 0x000fe20001000000 */
[----:B------:R-:W-:Y:S01]  /*3120*/  IMAD.WIDE.U32 R104, R104, 0x50, RZ ;  /* 0x0000005068687825 */ /* 0x000fe200078e00ff */
[----:B------:R-:W-:-:S02]  /*3130*/  LOP3.LUT R14, R14, 0xfffffff8, RZ, 0xc0, !PT ;  /* 0xfffffff80e0e7812 */ /* 0x000fc400078ec0ff */
[C---:B------:R-:W-:Y:S01]  /*3140*/  LOP3.LUT R0, R27.reuse, R0, RZ, 0xfc, !PT ;  /* 0x000000001b007212 */ /* 0x040fe200078efcff */
[----:B------:R-:W-:Y:S01]  /*3150*/  IMAD.WIDE.U32 R110, R110, 0x50, RZ ;  /* 0x000000506e6e7825 */ /* 0x000fe200078e00ff */
[----:B------:R-:W-:Y:S02]  /*3160*/  LOP3.LUT R12, R12, 0xfffffff8, RZ, 0xc0, !PT ;  /* 0xfffffff80c0c7812 */ /* 0x000fe400078ec0ff */
[----:B------:R-:W-:Y:S01]  /*3170*/  LOP3.LUT R27, R27, 0x1, RZ, 0xc0, !PT ;  /* 0x000000011b1b7812 */ /* 0x000fe200078ec0ff */
[----:B------:R-:W-:Y:S01]  /*3180*/  IMAD.IADD R131, R131, 0x1, R10 ;  /* 0x0000000183837824 */ /* 0x000fe200078e020a */
[C---:B------:R-:W-:Y:S01]  /*3190*/  LOP3.LUT R11, R0.reuse, 0x2, RZ, 0xc0, !PT ;  /* 0x00000002000b7812 */ /* 0x040fe200078ec0ff */
[----:B------:R-:W-:Y:S01]  /*31a0*/  IMAD.IADD R26, R101, 0x1, R25 ;  /* 0x00000001651a7824 */ /* 0x000fe200078e0219 */
[----:B------:R-:W-:Y:S01]  /*31b0*/  IADD3 R25, R25, R103, RZ ;  /* 0x0000006719197210 */ /* 0x000fe20007ffe0ff */
[----:B------:R-:W-:Y:S01]  /*31c0*/  IMAD.IADD R21, R107, 0x1, R7 ;  /* 0x000000016b157824 */ /* 0x000fe200078e0207 */
[C---:B------:R-:W-:Y:S01]  /*31d0*/  LOP3.LUT R10, R0.reuse, 0x4, RZ, 0xc0, !PT ;  /* 0x00000004000a7812 */ /* 0x040fe200078ec0ff */
[----:B------:R-:W-:Y:S01]  /*31e0*/  IMAD.IADD R20, R7, 0x1, R109 ;  /* 0x0000000107147824 */ /* 0x000fe200078e026d */
[----:B------:R-:W-:Y:S01]  /*31f0*/  LOP3.LUT R9, R0, 0x8, RZ, 0xc0, !PT ;  /* 0x0000000800097812 */ /* 0x000fe200078ec0ff */
[----:B------:R-:W-:Y:S01]  /*3200*/  IMAD.IADD R137, R137, 0x1, R4 ;  /* 0x0000000189897824 */ /* 0x000fe200078e0204 */
[----:B------:R-:W-:Y:S01]  /*3210*/  SHF.R.S32.HI R8, RZ, 0x1f, R14 ;  /* 0x0000001fff087819 */ /* 0x000fe2000001140e */
[----:B------:R-:W-:Y:S01]  /*3220*/  IMAD.IADD R121, R105, 0x1, R121 ;  /* 0x0000000169797824 */ /* 0x000fe200078e0279 */
[----:B------:R-:W-:Y:S01]  /*3230*/  SHF.R.S32.HI R7, RZ, 0x1f, R12 ;  /* 0x0000001fff077819 */ /* 0x000fe2000001140c */
[----:B------:R-:W-:-:S07]  /*3240*/  IMAD.IADD R126, R111, 0x1, R5 ;  /* 0x000000016f7e7824 */ /* 0x000fce00078e0205 */
.L_x_562:
[----:B--234-:R-:W2:Y:S01]  /*3250*/  LDL.LU R39, [R1+0x10] ;  /* 0x0000100001277983 */ /* 0x01cea20000300800 */
[----:B0-----:R-:W0:Y:S01]  /*3260*/  LDC.64 R116, c[0x0][0x2e8] ;  /* 0x0000ba00ff747b82 */ /* 0x001e220000000a00 */
[----:B------:R-:W-:Y:S01]  /*3270*/  IADD3 R2, R2, -0x1, RZ ;  /* 0xffffffff02027810 */ /* 0x000fe20007ffe0ff */
[----:B------:R-:W-:Y:S05]  /*3280*/  YIELD ;  /* 0x0000000000007946 */ /* 0x000fea0003800000 */
[----:B------:R-:W-:Y:S01]  /*3290*/  SHF.R.S32.HI R3, RZ, 0x1f, R2 ;  /* 0x0000001fff037819 */ /* 0x000fe20000011402 */
[-C--:B------:R-:W-:Y:S01]  /*32a0*/  IMAD R0, R119, R2.reuse, RZ ;  /* 0x0000000277007224 */ /* 0x080fe200078e02ff */
[----:B------:R-:W1:Y:S01]  /*32b0*/  LDC R120, c[0x0][0x3f4] ;  /* 0x0000fd00ff787b82 */ /* 0x000e620000000800 */
[----:B------:R-:W-:Y:S01]  /*32c0*/  IMAD.WIDE.U32 R122, R98, R2, RZ ;  /* 0x00000002627a7225 */ /* 0x000fe200078e00ff */
[----:B------:R-:W-:Y:S03]  /*32d0*/  BSSY B0, `(.L_x_455) ;  /* 0x00007bf000007945 */ /* 0x000fe60003800000 */
[----:B------:R-:W-:Y:S01]  /*32e0*/  IMAD R37, R3, R98, R0 ;  /* 0x0000006203257224 */ /* 0x000fe200078e0200 */
[----:B------:R-:W-:-:S03]  /*32f0*/  IADD3 R5, P2, P3, R114, R122, R128 ;  /* 0x0000007a72057210 */ /* 0x000fc60007b5e080 */
[----:B------:R-:W-:Y:S01]  /*3300*/  IMAD.IADD R88, R123, 0x1, R37 ;  /* 0x000000017b587824 */ /* 0x000fe200078e0225 */
[----:B------:R-:W-:-:S04]  /*3310*/  IADD3 R37, P5, R114, R122, RZ ;  /* 0x0000007a72257210 */ /* 0x000fc80007fbe0ff */
[----:B------:R-:W-:Y:S01]  /*3320*/  IADD3.X R36, R92, R88, R127, P2, P3 ;  /* 0x000000585c247210 */ /* 0x000fe200017e647f */
[----:B------:R-:W-:Y:S01]  /*3330*/  IMAD.X R38, R88, 0x1, R92, P5 ;  /* 0x0000000158267824 */ /* 0x000fe200028e065c */
[----:B------:R-:W-:Y:S02]  /*3340*/  IADD3 R0, P3, P4, R114, R122, R130 ;  /* 0x0000007a72007210 */ /* 0x000fe40007c7e082 */
[C---:B0-----:R-:W-:Y:S02]  /*3350*/  LEA R60, P2, R37.reuse, R116, 0x1 ;  /* 0x00000074253c7211 */ /* 0x041fe400078408ff */
[----:B------:R-:W-:Y:S02]  /*3360*/  IADD3.X R4, R92, R88, R129, P3, P4 ;  /* 0x000000585c047210 */ /* 0x000fe40001fe8481 */
[----:B------:R-:W-:Y:S02]  /*3370*/  LEA R44, P3, R0, R116, 0x1 ;  /* 0x00000074002c7211 */ /* 0x000fe400078608ff */
[----:B------:R-:W-:-:S02]  /*3380*/  LEA.HI.X R61, R37, R117, R38, 0x1, P2 ;  /* 0x00000075253d7211 */ /* 0x000fc400010f0c26 */
[----:B------:R-:W-:Y:S02]  /*3390*/  LEA.HI.X R45, R0, R117, R4, 0x1, P3 ;  /* 0x00000075002d7211 */ /* 0x000fe400018f0c04 */
[----:B------:R-:W-:Y:S02]  /*33a0*/  ISETP.GT.AND P3, PT, R2, R118, PT ;  /* 0x000000760200720c */ /* 0x000fe40003f64270 */
[----:B-1----:R-:W-:Y:S02]  /*33b0*/  ISETP.GE.AND P2, PT, R120, 0x1, PT ;  /* 0x000000017800780c */ /* 0x002fe40003f46270 */
[----:B------:R-:W-:-:S04]  /*33c0*/  LEA R46, P5, R5, R116, 0x1 ;  /* 0x00000074052e7211 */ /* 0x000fc800078a08ff */
[----:B------:R-:W-:Y:S01]  /*33d0*/  LEA.HI.X R47, R5, R117, R36, 0x1, P5 ;  /* 0x00000075052f7211 */ /* 0x000fe200028f0c24 */
[----:B------:R-:W-:-:S04]  /*33e0*/  IMAD R5, R19, 0x5000, R231 ;  /* 0x0000500013057824 */ /* 0x000fc800078e02e7 */
[----:B------:R-:W-:Y:S01]  /*33f0*/  IMAD R5, R5, 0x2, R18 ;  /* 0x0000000205057824 */ /* 0x000fe200078e0212 */
[----:B--2---:R-:W-:-:S04]  /*3400*/  LOP3.LUT R39, R39, 0xfffffffd, RZ, 0xc0, !PT ;  /* 0xfffffffd27277812 */ /* 0x004fc800078ec0ff */
[----:B------:R-:W-:-:S05]  /*3410*/  @P3 LOP3.LUT R39, R39, 0x2, RZ, 0xfc, !PT ;  /* 0x0000000227273812 */ /* 0x000fca00078efcff */
[----:B------:R0:W-:Y:S01]  /*3420*/  STL [R1+0x10], R39 ;  /* 0x0000102701007387 */ /* 0x0001e20000100800 */
[----:B------:R-:W-:Y:S05]  /*3430*/  @!P2 BRA `(.L_x_456) ;  /* 0x0000007400a0a947 */ /* 0x000fea0003800000 */
[----:B------:R-:W-:Y:S01]  /*3440*/  ULDC.U8 UR4, c[0x0][0x410] ;  /* 0x0001040000047ab9 */ /* 0x000fe20000000000 */
[-C--:B------:R-:W-:Y:S01]  /*3450*/  IMAD R37, R121, R2.reuse, RZ ;  /* 0x0000000279257224 */ /* 0x080fe200078e02ff */
[----:B------:R-:W-:Y:S01]  /*3460*/  ISETP.NE.AND P2, PT, RZ, UR4, PT ;  /* 0x00000004ff007c0c */ /* 0x000fe2000bf45270 */
[----:B------:R-:W-:Y:S02]  /*3470*/  IMAD R0, R126, R2, RZ ;  /* 0x000000027e007224 */ /* 0x000fe400078e02ff */
[----:B------:R-:W-:Y:S02]  /*3480*/  IMAD R37, R3, R104, R37 ;  /* 0x0000006803257224 */ /* 0x000fe400078e0225 */
[----:B------:R-:W-:Y:S02]  /*3490*/  IMAD R4, R2, -0x50, R24 ;  /* 0xffffffb002047824 */ /* 0x000fe400078e0218 */
[----:B------:R-:W-:-:S03]  /*34a0*/  IMAD.WIDE.U32 R86, R104, R2, RZ ;  /* 0x0000000268567225 */ /* 0x000fc600078e00ff */
[----:B------:R-:W-:Y:S01]  /*34b0*/  VIMNMX R4, R4, 0x50, PT ;  /* 0x0000005004047848 */ /* 0x000fe20003fe0100 */
[----:B------:R-:W-:Y:S01]  /*34c0*/  IMAD R3, R3, R110, R0 ;  /* 0x0000006e03037224 */ /* 0x000fe200078e0200 */
[----:B------:R-:W-:Y:S01]  /*34d0*/  IADD3 R0, R87, R37, RZ ;  /* 0x0000002557007210 */ /* 0x000fe20007ffe0ff */
[----:B------:R-:W-:-:S04]  /*34e0*/  IMAD.WIDE.U32 R84, R110, R2, RZ ;  /* 0x000000026e547225 */ /* 0x000fc800078e00ff */
[----:B------:R-:W-:Y:S01]  /*34f0*/  IMAD.IADD R3, R85, 0x1, R3 ;  /* 0x0000000155037824 */ /* 0x000fe200078e0203 */
[----:B------:R-:W-:Y:S06]  /*3500*/  @!P2 BRA `(.L_x_457) ;  /* 0x0000003400b4a947 */ /* 0x000fec0003800000 */
[----:B------:R-:W-:Y:S01]  /*3510*/  ISETP.GE.AND P3, PT, R212, R4, PT ;  /* 0x00000004d400720c */ /* 0x000fe20003f66270 */
[----:B------:R-:W-:Y:S01]  /*3520*/  BSSY B1, `(.L_x_458) ;  /* 0x000002a000017945 */ /* 0x000fe20003800000 */
        /* <DEDUP_REMOVED lines=8> */
[----:B------:R-:W-:Y:S01]  /*35b0*/  CS2R R124, SRZ ;  /* 0x00000000007c7805 */ /* 0x000fe2000001ff00 */
[----:B------:R-:W-:Y:S06]  /*35c0*/  @P3 BRA `(.L_x_459) ;  /* 0x00000000007c3947 */ /* 0x000fec0003800000 */
[----:B------:R-:W-:Y:S01]  /*35d0*/  IADD3 R36, P4, R100, R86, RZ ;  /* 0x0000005664247210 */ /* 0x000fe20007f9e0ff */
[----:B------:R-:W-:Y:S01]  /*35e0*/  ULDC.64 UR4, c[0x0][0x3e8] ;  /* 0x0000fa0000047ab9 */ /* 0x000fe20000000a00 */
[----:B------:R-:W-:Y:S01]  /*35f0*/  IADD3 R37, P2, R106, R84, RZ ;  /* 0x000000546a257210 */ /* 0x000fe20007f5e0ff */
[----:B------:R-:W-:Y:S01]  /*3600*/  ULDC.64 UR6, c[0x0][0x400] ;  /* 0x0001000000067ab9 */ /* 0x000fe20000000a00 */
[----:B------:R-:W-:Y:S01]  /*3610*/  CS2R R122, SRZ ;  /* 0x00000000007a7805 */ /* 0x000fe2000001ff00 */
[----:B0-----:R-:W-:Y:S01]  /*3620*/  IMAD.X R39, R0, 0x1, R26, P4 ;  /* 0x0000000100277824 */ /* 0x001fe200020e061a */
[----:B------:R-:W-:Y:S01]  /*3630*/  LEA R38, P4, R36, UR4, 0x1 ;  /* 0x0000000424267c11 */ /* 0x000fe2000f8808ff */
[----:B------:R-:W-:Y:S01]  /*3640*/  IMAD.X R40, R3, 0x1, R21, P2 ;  /* 0x0000000103287824 */ /* 0x000fe200010e0615 */
[----:B------:R-:W-:Y:S02]  /*3650*/  CS2R R90, SRZ ;  /* 0x00000000005a7805 */ /* 0x000fe4000001ff00 */
[----:B------:R-:W-:-:S02]  /*3660*/  CS2R R124, SRZ ;  /* 0x00000000007c7805 */ /* 0x000fc4000001ff00 */
[----:B------:R-:W-:Y:S02]  /*3670*/  LEA.HI.X R39, R36, UR5, R39, 0x1, P4 ;  /* 0x0000000524277c11 */ /* 0x000fe4000a0f0c27 */
[----:B------:R-:W-:Y:S02]  /*3680*/  CS2R R116, SRZ ;  /* 0x0000000000747805 */ /* 0x000fe4000001ff00 */
[C---:B------:R-:W-:Y:S01]  /*3690*/  LEA R36, P2, R37.reuse, UR6, 0x1 ;  /* 0x0000000625247c11 */ /* 0x040fe2000f8408ff */
[----:B------:R-:W-:Y:S01]  /*36a0*/  ULDC.64 UR8, c[0x0][0x208] ;  /* 0x0000820000087ab9 */ /* 0x000fe20000000a00 */
[-C--:B------:R-:W-:Y:S02]  /*36b0*/  ISETP.GE.AND P4, PT, R22, R120.reuse, PT ;  /* 0x000000781600720c */ /* 0x080fe40003f86270 */
[----:B------:R-:W-:Y:S02]  /*36c0*/  LEA.HI.X R37, R37, UR7, R40, 0x1, P2 ;  /* 0x0000000725257c11 */ /* 0x000fe400090f0c28 */
[----:B------:R-:W-:-:S02]  /*36d0*/  ISETP.GE.AND P2, PT, R215, R120, PT ;  /* 0x00000078d700720c */ /* 0x000fc40003f46270 */
[----:B------:R-:W-:-:S07]  /*36e0*/  CS2R R82, SRZ ;  /* 0x0000000000527805 */ /* 0x000fce000001ff00 */
[----:B------:R1:W5:Y:S04]  /*36f0*/  @!P4 LDG.E.64 R122, desc[UR8][R38.64] ;  /* 0x00000008267ac981 */ /* 0x000368000c1e1b00 */
[----:B------:R1:W5:Y:S01]  /*3700*/  @!P4 LDG.E.64 R124, desc[UR8][R36.64] ;  /* 0x00000008247cc981 */ /* 0x000362000c1e1b00 */
[----:B------:R-:W-:-:S03]  /*3710*/  ISETP.GE.AND P4, PT, R214, R120, PT ;  /* 0x00000078d600720c */ /* 0x000fc60003f86270 */
[----:B------:R1:W5:Y:S04]  /*3720*/  @!P2 LDG.E.64 R90, desc[UR8][R38.64+0x40] ;  /* 0x00004008265aa981 */ /* 0x000368000c1e1b00 */
[----:B------:R1:W5:Y:S01]  /*3730*/  @!P2 LDG.E.64 R116, desc[UR8][R36.64+0x40] ;  /* 0x000040082474a981 */ /* 0x000362000c1e1b00 */
[----:B------:R-:W-:Y:S02]  /*3740*/  ISETP.GE.AND P2, PT, R216, R120, PT ;  /* 0x00000078d800720c */ /* 0x000fe40003f46270 */
[----:B------:R-:W-:Y:S02]  /*3750*/  CS2R R78, SRZ ;  /* 0x00000000004e7805 */ /* 0x000fe4000001ff00 */
[----:B------:R-:W-:Y:S02]  /*3760*/  CS2R R88, SRZ ;  /* 0x0000000000587805 */ /* 0x000fe4000001ff00 */
[----:B------:R-:W-:Y:S01]  /*3770*/  CS2R R80, SRZ ;  /* 0x0000000000507805 */ /* 0x000fe2000001ff00 */
[----:B------:R1:W5:Y:S04]  /*3780*/  @!P4 LDG.E.64 R82, desc[UR8][R38.64+0x80] ;  /* 0x000080082652c981 */ /* 0x000368000c1e1b00 */
[----:B------:R1:W5:Y:S04]  /*3790*/  @!P4 LDG.E.64 R88, desc[UR8][R36.64+0x80] ;  /* 0x000080082458c981 */ /* 0x000368000c1e1b00 */
[----:B------:R1:W5:Y:S04]  /*37a0*/  @!P2 LDG.E.64 R78, desc[UR8][R38.64+0xc0] ;  /* 0x0000c008264ea981 */ /* 0x000368000c1e1b00 */
[----:B------:R1:W5:Y:S02]  /*37b0*/  @!P2 LDG.E.64 R80, desc[UR8][R36.64+0xc0] ;  /* 0x0000c0082450a981 */ /* 0x000364000c1e1b00 */
.L_x_459:
[----:B------:R-:W-:Y:S05]  /*37c0*/  BSYNC B1 ;  /* 0x0000000000017941 */ /* 0x000fea0003800000 */
.L_x_458:
[----:B-1---5:R-:W-:Y:S01]  /*37d0*/  MOV R37, R78 ;  /* 0x0000004e00257202 */ /* 0x022fe20000000f00 */
[----:B------:R-:W-:Y:S01]  /*37e0*/  IMAD.MOV.U32 R36, RZ, RZ, R79 ;  /* 0x000000ffff247224 */ /* 0x000fe200078e004f */
[----:B------:R-:W-:Y:S01]  /*37f0*/  BSSY B1, `(.L_x_460) ;  /* 0x0000043000017945 */ /* 0x000fe20003800000 */
[----:B------:R-:W-:Y:S01]  /*3800*/  VIADD R40, R212, 0x20 ;  /* 0x00000020d4287836 */ /* 0x000fe20000000000 */
[----:B------:R-:W-:Y:S01]  /*3810*/  PRMT R161, R37, 0x7610, R161 ;  /* 0x0000761025a17816 */ /* 0x000fe200000000a1 */
[----:B------:R-:W-:Y:S01]  /*3820*/  IMAD.MOV.U32 R38, RZ, RZ, R83 ;  /* 0x000000ffff267224 */ /* 0x000fe200078e0053 */
[----:B------:R-:W-:Y:S01]  /*3830*/  PRMT R160, R36, 0x7610, R160 ;  /* 0x0000761024a07816 */ /* 0x000fe200000000a0 */
[----:B------:R-:W-:Y:S01]  /*3840*/  IMAD.MOV.U32 R37, RZ, RZ, R91 ;  /* 0x000000ffff257224 */ /* 0x000fe200078e005b */
[----:B------:R-:W-:Y:S01]  /*3850*/  MOV R36, R90 ;  /* 0x0000005a00247202 */ /* 0x000fe20000000f00 */
[----:B0-----:R-:W-:Y:S01]  /*3860*/  IMAD.MOV.U32 R39, RZ, RZ, R82 ;  /* 0x000000ffff277224 */ /* 0x001fe200078e0052 */
[----:B------:R-:W-:-:S02]  /*3870*/  ISETP.GE.AND P4, PT, R40, R4, PT ;  /* 0x000000042800720c */ /* 0x000fc40003f86270 */
[----:B------:R-:W-:Y:S02]  /*3880*/  CS2R R66, SRZ ;  /* 0x0000000000427805 */ /* 0x000fe4000001ff00 */
[----:B------:R-:W-:Y:S01]  /*3890*/  PRMT R162, R38, 0x7610, R162 ;  /* 0x0000761026a27816 */ /* 0x000fe200000000a2 */
[----:B------:R-:W-:Y:S01]  /*38a0*/  IMAD.MOV.U32 R38, RZ, RZ, R123 ;  /* 0x000000ffff267224 */ /* 0x000fe200078e007b */
[----:B------:R-:W-:Y:S01]  /*38b0*/  PRMT R164, R36, 0x5410, R37 ;  /* 0x0000541024a47816 */ /* 0x000fe20000000025 */
[----:B------:R-:W-:Y:S01]  /*38c0*/  IMAD.MOV.U32 R37, RZ, RZ, R122 ;  /* 0x000000ffff257224 */ /* 0x000fe200078e007a */
[----:B------:R-:W-:Y:S01]  /*38d0*/  PRMT R163, R39, 0x7610, R163 ;  /* 0x0000761027a37816 */ /* 0x000fe200000000a3 */
[----:B------:R-:W-:Y:S01]  /*38e0*/  IMAD.MOV.U32 R36, RZ, RZ, R81 ;  /* 0x000000ffff247224 */ /* 0x000fe200078e0051 */
[----:B------:R-:W-:Y:S02]  /*38f0*/  MOV R39, R80 ;  /* 0x0000005000277202 */ /* 0x000fe40000000f00 */
[----:B------:R-:W-:-:S02]  /*3900*/  CS2R R70, SRZ ;  /* 0x0000000000467805 */ /* 0x000fc4000001ff00 */
[----:B------:R-:W-:Y:S01]  /*3910*/  PRMT R165, R37, 0x5410, R38 ;  /* 0x0000541025a57816 */ /* 0x000fe20000000026 */
[----:B------:R-:W-:Y:S01]  /*3920*/  IMAD.MOV.U32 R38, RZ, RZ, R89 ;  /* 0x000000ffff267224 */ /* 0x000fe200078e0059 */
[----:B------:R-:W-:Y:S01]  /*3930*/  PRMT R161, R161, 0x5410, R39 ;  /* 0x00005410a1a17816 */ /* 0x000fe20000000027 */
[----:B------:R-:W-:Y:S01]  /*3940*/  IMAD.MOV.U32 R39, RZ, RZ, R88 ;  /* 0x000000ffff277224 */ /* 0x000fe200078e0058 */
[----:B------:R-:W-:Y:S01]  /*3950*/  PRMT R160, R160, 0x5410, R36 ;  /* 0x00005410a0a07816 */ /* 0x000fe20000000024 */
[----:B------:R-:W-:Y:S01]  /*3960*/  IMAD.MOV.U32 R37, RZ, RZ, R117 ;  /* 0x000000ffff257224 */ /* 0x000fe200078e0075 */
[----:B------:R-:W-:Y:S02]  /*3970*/  MOV R36, R116 ;  /* 0x0000007400247202 */ /* 0x000fe40000000f00 */
[----:B------:R-:W-:Y:S02]  /*3980*/  CS2R R74, SRZ ;  /* 0x00000000004a7805 */ /* 0x000fe4000001ff00 */
[----:B------:R-:W-:-:S02]  /*3990*/  PRMT R163, R163, 0x5410, R39 ;  /* 0x00005410a3a37816 */ /* 0x000fc40000000027 */
[----:B------:R-:W-:Y:S02]  /*39a0*/  CS2R R64, SRZ ;  /* 0x0000000000407805 */ /* 0x000fe4000001ff00 */
[----:B------:R-:W-:Y:S02]  /*39b0*/  PRMT R162, R162, 0x5410, R38 ;  /* 0x00005410a2a27816 */ /* 0x000fe40000000026 */
[----:B------:R-:W-:Y:S02]  /*39c0*/  CS2R R68, SRZ ;  /* 0x0000000000447805 */ /* 0x000fe4000001ff00 */
[----:B------:R-:W-:Y:S02]  /*39d0*/  PRMT R166, R36, 0x5410, R37 ;  /* 0x0000541024a67816 */ /* 0x000fe40000000025 */
[----:B------:R-:W-:Y:S01]  /*39e0*/  CS2R R72, SRZ ;  /* 0x0000000000487805 */ /* 0x000fe2000001ff00 */
[----:B------:R-:W-:Y:S01]  /*39f0*/  IMAD.MOV.U32 R40, RZ, RZ, R124 ;  /* 0x000000ffff287224 */ /* 0x000fe200078e007c */
[----:B------:R-:W-:-:S02]  /*3a00*/  MOV R41, R125 ;  /* 0x0000007d00297202 */ /* 0x000fc40000000f00 */
[----:B------:R-:W-:Y:S01]  /*3a10*/  CS2R R76, SRZ ;  /* 0x00000000004c7805 */ /* 0x000fe2000001ff00 */
[----:B------:R-:W-:Y:S06]  /*3a20*/  @P4 BRA `(.L_x_461) ;  /* 0x00000000007c4947 */ /* 0x000fec0003800000 */
[----:B------:R-:W-:Y:S01]  /*3a30*/  IADD3 R36, P2, P5, R100, R86, R33 ;  /* 0x0000005664247210 */ /* 0x000fe20007d5e021 */
[----:B------:R-:W-:Y:S01]  /*3a40*/  ULDC.64 UR4, c[0x0][0x3e8] ;  /* 0x0000fa0000047ab9 */ /* 0x000fe20000000a00 */
[----:B------:R-:W-:Y:S01]  /*3a50*/  ULDC.64 UR6, c[0x0][0x400] ;  /* 0x0001000000067ab9 */ /* 0x000fe20000000a00 */
[----:B------:R-:W-:Y:S02]  /*3a60*/  CS2R R74, SRZ ;  /* 0x00000000004a7805 */ /* 0x000fe4000001ff00 */
[----:B------:R-:W-:Y:S02]  /*3a70*/  IADD3.X R39, R26, R0, R35, P2, P5 ;  /* 0x000000001a277210 */ /* 0x000fe400017ea423 */
[----:B------:R-:W-:Y:S02]  /*3a80*/  CS2R R76, SRZ ;  /* 0x00000000004c7805 */ /* 0x000fe4000001ff00 */
[----:B------:R-:W-:Y:S01]  /*3a90*/  IADD3 R37, P2, P5, R106, R84, R29 ;  /* 0x000000546a257210 */ /* 0x000fe20007d5e01d */
[----:B------:R-:W-:-:S03]  /*3aa0*/  ULDC.64 UR8, c[0x0][0x208] ;  /* 0x0000820000087ab9 */ /* 0x000fc60000000a00 */
[----:B------:R-:W-:Y:S02]  /*3ab0*/  IADD3.X R42, R21, R3, R31, P2, P5 ;  /* 0x00000003152a7210 */ /* 0x000fe400017ea41f */
[----:B------:R-:W-:-:S04]  /*3ac0*/  LEA R38, P2, R36, UR4, 0x1 ;  /* 0x0000000424267c11 */ /* 0x000fc8000f8408ff */
[----:B------:R-:W-:Y:S02]  /*3ad0*/  LEA.HI.X R39, R36, UR5, R39, 0x1, P2 ;  /* 0x0000000524277c11 */ /* 0x000fe400090f0c27 */
[----:B------:R-:W-:-:S04]  /*3ae0*/  LEA R36, P2, R37, UR6, 0x1 ;  /* 0x0000000625247c11 */ /* 0x000fc8000f8408ff */
[----:B------:R-:W-:Y:S02]  /*3af0*/  LEA.HI.X R37, R37, UR7, R42, 0x1, P2 ;  /* 0x0000000725257c11 */ /* 0x000fe400090f0c2a */
[----:B------:R-:W-:Y:S02]  /*3b00*/  ISETP.GE.AND P2, PT, R22, R120, PT ;  /* 0x000000781600720c */ /* 0x000fe40003f46270 */
[----:B------:R-:W-:Y:S02]  /*3b10*/  CS2R R70, SRZ ;  /* 0x0000000000467805 */ /* 0x000fe4000001ff00 */
[----:B------:R-:W-:-:S09]  /*3b20*/  CS2R R72, SRZ ;  /* 0x0000000000487805 */ /* 0x000fd2000001ff00 */
[----:B------:R0:W5:Y:S04]  /*3b30*/  @!P2 LDG.E.64 R74, desc[UR8][R38.64] ;  /* 0x00000008264aa981 */ /* 0x000168000c1e1b00 */
[----:B------:R0:W5:Y:S01]  /*3b40*/  @!P2 LDG.E.64 R76, desc[UR8][R36.64] ;  /* 0x00000008244ca981 */ /* 0x000162000c1e1b00 */
        /* <DEDUP_REMOVED lines=10> */
[----:B------:R-:W-:-:S13]  /*3bf0*/  ISETP.GE.AND P2, PT, R216, R120, PT ;  /* 0x00000078d800720c */ /* 0x000fda0003f46270 */
[----:B------:R0:W5:Y:S04]  /*3c00*/  @!P2 LDG.E.64 R62, desc[UR8][R38.64+0xc0] ;  /* 0x0000c008263ea981 */ /* 0x000168000c1e1b00 */
[----:B------:R0:W5:Y:S02]  /*3c10*/  @!P2 LDG.E.64 R64, desc[UR8][R36.64+0xc0] ;  /* 0x0000c0082440a981 */ /* 0x000164000c1e1b00 */
.L_x_461:
[----:B------:R-:W-:Y:S05]  /*3c20*/  BSYNC B1 ;  /* 0x0000000000017941 */ /* 0x000fea0003800000 */
.L_x_460:
[----:B0----5:R-:W-:Y:S01]  /*3c30*/  IMAD.MOV.U32 R37, RZ, RZ, R62 ;  /* 0x000000ffff257224 */ /* 0x021fe200078e003e */
[----:B------:R-:W-:Y:S01]  /*3c40*/  IADD3 R42, R212, 0x40, RZ ;  /* 0x00000040d42a7810 */ /* 0x000fe20007ffe0ff */
[----:B------:R-:W-:Y:S01]  /*3c50*/  IMAD.MOV.U32 R36, RZ, RZ, R63 ;  /* 0x000000ffff247224 */ /* 0x000fe200078e003f */
[----:B------:R-:W-:Y:S01]  /*3c60*/  MOV R38, R67 ;  /* 0x0000004300267202 */ /* 0x000fe20000000f00 */
[----:B------:R-:W-:Y:S01]  /*3c70*/  IMAD.MOV.U32 R39, RZ, RZ, R66 ;  /* 0x000000ffff277224 */ /* 0x000fe200078e0042 */
[----:B------:R-:W-:Y:S01]  /*3c80*/  ISETP.GE.AND P5, PT, R42, R4, PT ;  /* 0x000000042a00720c */ /* 0x000fe20003fa6270 */
[----:B------:R-:W-:Y:S01]  /*3c90*/  BSSY B1, `(.L_x_462) ;  /* 0x0000040000017945 */ /* 0x000fe20003800000 */
[----:B------:R-:W-:Y:S01]  /*3ca0*/  PRMT R148, R36, 0x5410, R37 ;  /* 0x0000541024947816 */ /* 0x000fe20000000025 */
[----:B------:R-:W-:Y:S01]  /*3cb0*/  IMAD.MOV.U32 R37, RZ, RZ, R70 ;  /* 0x000000ffff257224 */ /* 0x000fe200078e0046 */
[----:B------:R-:W-:Y:S01]  /*3cc0*/  PRMT R151, R39, 0x5410, R38 ;  /* 0x0000541027977816 */ /* 0x000fe20000000026 */
[----:B------:R-:W-:Y:S01]  /*3cd0*/  IMAD.MOV.U32 R36, RZ, RZ, R71 ;  /* 0x000000ffff247224 */ /* 0x000fe200078e0047 */
[----:B------:R-:W-:Y:S01]  /*3ce0*/  MOV R38, R75 ;  /* 0x0000004b00267202 */ /* 0x000fe20000000f00 */
[----:B------:R-:W-:Y:S01]  /*3cf0*/  IMAD.MOV.U32 R39, RZ, RZ, R74 ;  /* 0x000000ffff277224 */ /* 0x000fe200078e004a */
[----:B------:R-:W-:Y:S01]  /*3d00*/  PRMT R153, R153, 0x5410, R37 ;  /* 0x0000541099997816 */ /* 0x000fe20000000025 */
[----:B------:R-:W-:Y:S01]  /*3d10*/  IMAD.MOV.U32 R37, RZ, RZ, R64 ;  /* 0x000000ffff257224 */ /* 0x000fe200078e0040 */
[----:B------:R-:W-:Y:S01]  /*3d20*/  PRMT R154, R36, 0x7610, R154 ;  /* 0x00007610249a7816 */ /* 0x000fe2000000009a */
[----:B------:R-:W-:Y:S01]  /*3d30*/  IMAD.MOV.U32 R36, RZ, RZ, R65 ;  /* 0x000000ffff247224 */ /* 0x000fe200078e0041 */
[----:B------:R-:W-:-:S02]  /*3d40*/  PRMT R167, R40, 0x5410, R41 ;  /* 0x0000541028a77816 */ /* 0x000fc40000000029 */
[----:B------:R-:W-:Y:S02]  /*3d50*/  CS2R R42, SRZ ;  /* 0x00000000002a7805 */ /* 0x000fe4000001ff00 */
[----:B------:R-:W-:Y:S02]  /*3d60*/  PRMT R158, R38, 0x5410, R39 ;  /* 0x00005410269e7816 */ /* 0x000fe40000000027 */
[----:B------:R-:W-:Y:S02]  /*3d70*/  CS2R R48, SRZ ;  /* 0x0000000000307805 */ /* 0x000fe4000001ff00 */
[----:B------:R-:W-:Y:S01]  /*3d80*/  PRMT R149, R37, 0x5410, R36 ;  /* 0x0000541025957816 */ /* 0x000fe20000000024 */
[----:B------:R-:W-:Y:S01]  /*3d90*/  IMAD.MOV.U32 R37, RZ, RZ, R68 ;  /* 0x000000ffff257224 */ /* 0x000fe200078e0044 */
[----:B------:R-:W-:Y:S02]  /*3da0*/  MOV R36, R69 ;  /* 0x0000004500247202 */ /* 0x000fe40000000f00 */
[----:B------:R-:W-:-:S02]  /*3db0*/  CS2R R54, SRZ ;  /* 0x0000000000367805 */ /* 0x000fc4000001ff00 */
[----:B------:R-:W-:Y:S02]  /*3dc0*/  CS2R R56, SRZ ;  /* 0x0000000000387805 */ /* 0x000fe4000001ff00 */
[----:B------:R-:W-:Y:S02]  /*3dd0*/  CS2R R40, SRZ ;  /* 0x0000000000287805 */ /* 0x000fe4000001ff00 */
[----:B------:R-:W-:Y:S01]  /*3de0*/  PRMT R152, R37, 0x5410, R36 ;  /* 0x0000541025987816 */ /* 0x000fe20000000024 */
[----:B------:R-:W-:Y:S01]  /*3df0*/  IMAD.MOV.U32 R37, RZ, RZ, R72 ;  /* 0x000000ffff257224 */ /* 0x000fe200078e0048 */
[----:B------:R-:W-:Y:S01]  /*3e00*/  CS2R R50, SRZ ;  /* 0x0000000000327805 */ /* 0x000fe2000001ff00 */
[----:B------:R-:W-:Y:S01]  /*3e10*/  IMAD.MOV.U32 R36, RZ, RZ, R73 ;  /* 0x000000ffff247224 */ /* 0x000fe200078e0049 */
[----:B------:R-:W-:Y:S02]  /*3e20*/  CS2R R52, SRZ ;  /* 0x0000000000347805 */ /* 0x000fe4000001ff00 */
[----:B------:R-:W-:-:S02]  /*3e30*/  CS2R R58, SRZ ;  /* 0x00000000003a7805 */ /* 0x000fc4000001ff00 */
[----:B------:R-:W-:Y:S01]  /*3e40*/  PRMT R154, R154, 0x5410, R37 ;  /* 0x000054109a9a7816 */ /* 0x000fe20000000025 */
[----:B------:R-:W-:Y:S01]  /*3e50*/  IMAD.MOV.U32 R37, RZ, RZ, R76 ;  /* 0x000000ffff257224 */ /* 0x000fe200078e004c */
[----:B------:R-:W-:Y:S01]  /*3e60*/  PRMT R155, R36, 0x7610, R155 ;  /* 0x00007610249b7816 */ /* 0x000fe2000000009b */
[----:B------:R-:W-:-:S05]  /*3e70*/  IMAD.MOV.U32 R36, RZ, RZ, R77 ;  /* 0x000000ffff247224 */ /* 0x000fca00078e004d */
[----:B------:R-:W-:Y:S01]  /*3e80*/  PRMT R157, R36, 0x5410, R37 ;  /* 0x00005410249d7816 */ /* 0x000fe20000000025 */
[----:B------:R-:W-:Y:S06]  /*3e90*/  @P5 BRA `(.L_x_463) ;  /* 0x00000000007c5947 */ /* 0x000fec0003800000 */
[----:B------:R-:W-:Y:S01]  /*3ea0*/  IADD3 R86, P2, P6, R100, R32, R86 ;  /* 0x0000002064567210 */ /* 0x000fe20007e5e056 */
[----:B------:R-:W-:Y:S01]  /*3eb0*/  ULDC.64 UR4, c[0x0][0x3e8] ;  /* 0x0000fa0000047ab9 */ /* 0x000fe20000000a00 */
[----:B------:R-:W-:Y:S02]  /*3ec0*/  CS2R R56, SRZ ;  /* 0x0000000000387805 */ /* 0x000fe4000001ff00 */
[----:B------:R-:W-:Y:S02]  /*3ed0*/  CS2R R58, SRZ ;  /* 0x00000000003a7805 */ /* 0x000fe4000001ff00 */
[----:B------:R-:W-:Y:S01]  /*3ee0*/  IADD3.X R0, R26, R34, R0, P2, P6 ;  /* 0x000000221a007210 */ /* 0x000fe200017ec400 */
[----:B------:R-:W-:Y:S01]  /*3ef0*/  ULDC.64 UR6, c[0x0][0x208] ;  /* 0x0000820000067ab9 */ /* 0x000fe20000000a00 */
[----:B------:R-:W-:-:S04]  /*3f00*/  IADD3 R84, P2, P6, R106, R28, R84 ;  /* 0x0000001c6a547210 */ /* 0x000fc80007e5e054 */
[----:B------:R-:W-:Y:S02]  /*3f10*/  IADD3.X R3, R21, R30, R3, P2, P6 ;  /* 0x0000001e15037210 */ /* 0x000fe400017ec403 */
[----:B------:R-:W-:-:S04]  /*3f20*/  LEA R38, P2, R86, UR4, 0x1 ;  /* 0x0000000456267c11 */ /* 0x000fc8000f8408ff */
[----:B------:R-:W-:Y:S01]  /*3f30*/  LEA.HI.X R39, R86, UR5, R0, 0x1, P2 ;  /* 0x0000000556277c11 */ /* 0x000fe200090f0c00 */
[----:B------:R-:W-:Y:S02]  /*3f40*/  ULDC.64 UR4, c[0x0][0x400] ;  /* 0x0001000000047ab9 */ /* 0x000fe40000000a00 */
        /* <DEDUP_REMOVED lines=20> */
.L_x_463:
[----:B------:R-:W-:Y:S05]  /*4090*/  BSYNC B1 ;  /* 0x0000000000017941 */ /* 0x000fea0003800000 */
.L_x_462:
[----:B-----5:R-:W-:Y:S01]  /*40a0*/  IMAD.MOV.U32 R3, RZ, RZ, R42 ;  /* 0x000000ffff037224 */ /* 0x020fe200078e002a */
[----:B------:R-:W-:Y:S01]  /*40b0*/  ULOP3.LUT UR4, UR60, 0x1, URZ, 0xfc, !UPT ;  /* 0x000000013c047892 */ /* 0x000fe2000f8efc3f */
[----:B------:R-:W-:-:S03]  /*40c0*/  IMAD.MOV.U32 R0, RZ, RZ, R43 ;  /* 0x000000ffff007224 */ /* 0x000fc600078e002b */
[----:B------:R-:W-:Y:S02]  /*40d0*/  UISETP.NE.AND UP0, UPT, UR4, 0x3, UPT ;  /* 0x000000030400788c */ /* 0x000fe4000bf05270 */
[----:B------:R-:W-:Y:S01]  /*40e0*/  PRMT R134, R3, 0x5410, R0 ;  /* 0x0000541003867816 */ /* 0x000fe20000000000 */
[----:B------:R-:W-:Y:S01]  /*40f0*/  IMAD.MOV.U32 R0, RZ, RZ, R49 ;  /* 0x000000ffff007224 */ /* 0x000fe200078e0031 */
[----:B------:R-:W-:Y:S02]  /*4100*/  MOV R3, R48 ;  /* 0x0000003000037202 */ /* 0x000fe40000000f00 */
[----:B------:R-:W-:Y:S02]  /*4110*/  PLOP3.LUT P2, PT, PT, PT, UP0, 0x80, 0x0 ;  /* 0x000000000000781c */ /* 0x000fe40003f4f008 */
[----:B------:R-:W-:Y:S01]  /*4120*/  PRMT R143, R3, 0x5410, R0 ;  /* 0x00005410038f7816 */ /* 0x000fe20000000000 */
[----:B------:R-:W-:Y:S02]  /*4130*/  IMAD.MOV.U32 R3, RZ, RZ, R54 ;  /* 0x000000ffff037224 */ /* 0x000fe400078e0036 */
[----:B------:R-:W-:-:S05]  /*4140*/  IMAD.MOV.U32 R0, RZ, RZ, R55 ;  /* 0x000000ffff007224 */ /* 0x000fca00078e0037 */
[----:B------:R-:W-:Y:S01]  /*4150*/  PRMT R150, R3, 0x5410, R0 ;  /* 0x0000541003967816 */ /* 0x000fe20000000000 */
[----:B------:R-:W-:Y:S01]  /*4160*/  IMAD.MOV.U32 R0, RZ, RZ, R57 ;  /* 0x000000ffff007224 */ /* 0x000fe200078e0039 */
[----:B------:R-:W-:-:S04]  /*4170*/  MOV R3, R56 ;  /* 0x0000003800037202 */ /* 0x000fc80000000f00 */
[----:B------:R-:W-:Y:S01]  /*4180*/  PRMT R153, R3, 0x7610, R153 ;  /* 0x0000761003997816 */ /* 0x000fe20000000099 */
[----:B------:R-:W-:Y:S01]  /*4190*/  IMAD.MOV.U32 R3, RZ, RZ, R40 ;  /* 0x000000ffff037224 */ /* 0x000fe200078e0028 */
[----:B------:R-:W-:Y:S01]  /*41a0*/  PRMT R155, R155, 0x5410, R0 ;  /* 0x000054109b9b7816 */ /* 0x000fe20000000000 */
[----:B------:R-:W-:-:S05]  /*41b0*/  IMAD.MOV.U32 R0, RZ, RZ, R41 ;  /* 0x000000ffff007224 */ /* 0x000fca00078e0029 */
[----:B------:R-:W-:Y:S02]  /*41c0*/  PRMT R135, R3, 0x5410, R0 ;  /* 0x0000541003877816 */ /* 0x000fe40000000000 */
[----:B------:R-:W-:-:S04]  /*41d0*/  MOV R0, R50 ;  /* 0x0000003200007202 */ /* 0x000fc80000000f00 */
[----:B------:R-:W-:Y:S01]  /*41e0*/  PRMT R145, R0, 0x7610, R145 ;  /* 0x0000761000917816 */ /* 0x000fe20000000091 */
[----:B------:R-:W-:-:S05]  /*41f0*/  IMAD.MOV.U32 R0, RZ, RZ, R51 ;  /* 0x000000ffff007224 */ /* 0x000fca00078e0033 */
[----:B------:R-:W-:Y:S01]  /*4200*/  PRMT R145, R145, 0x5410, R0 ;  /* 0x0000541091917816 */ /* 0x000fe20000000000 */
[----:B------:R-:W-:-:S05]  /*4210*/  IMAD.MOV.U32 R0, RZ, RZ, R52 ;  /* 0x000000ffff007224 */ /* 0x000fca00078e0034 */
[----:B------:R-:W-:Y:S01]  /*4220*/  PRMT R156, R0, 0x7610, R156 ;  /* 0x00007610009c7816 */ /* 0x000fe2000000009c */
[----:B------:R-:W-:-:S05]  /*4230*/  IMAD.MOV.U32 R0, RZ, RZ, R53 ;  /* 0x000000ffff007224 */ /* 0x000fca00078e0035 */
[----:B------:R-:W-:Y:S02]  /*4240*/  PRMT R156, R156, 0x5410, R0 ;  /* 0x000054109c9c7816 */ /* 0x000fe40000000000 */
[----:B------:R-:W-:-:S04]  /*4250*/  MOV R0, R58 ;  /* 0x0000003a00007202 */ /* 0x000fc80000000f00 */
[----:B------:R-:W-:Y:S01]  /*4260*/  PRMT R159, R0, 0x7610, R159 ;  /* 0x00007610009f7816 */ /* 0x000fe2000000009f */
[----:B------:R-:W-:-:S05]  /*4270*/  IMAD.MOV.U32 R0, RZ, RZ, R59 ;  /* 0x000000ffff007224 */ /* 0x000fca00078e003b */
[----:B------:R-:W-:Y:S01]  /*4280*/  PRMT R159, R159, 0x5410, R0 ;  /* 0x000054109f9f7816 */ /* 0x000fe20000000000 */
[----:B------:R-:W-:Y:S06]  /*4290*/  @!P2 BRA `(.L_x_464) ;  /* 0x000000000004a947 */ /* 0x000fec0003800000 */
[----:B------:R-:W-:Y:S01]  /*42a0*/  BPT.TRAP 0x1 ;  /* 0x000000040000795c */ /* 0x000fe20000300000 */
.L_x_464:
[----:B------:R-:W-:Y:S01]  /*42b0*/  IMAD R3, R19, 0x8, R18 ;  /* 0x0000000813037824 */ /* 0x000fe200078e0212 */
[----:B------:R-:W-:Y:S01]  /*42c0*/  SHF.L.U32 R0, R217, 0x1f, RZ ;  /* 0x0000001fd9007819 */ /* 0x000fe200000006ff */
[----:B------:R-:W-:Y:S03]  /*42d0*/  BSSY B1, `(.L_x_465) ;  /* 0x0000003000017945 */ /* 0x000fe60003800000 */
[----:B------:R-:W1:Y:S02]  /*42e0*/  SYNCS.PHASECHK.TRANS64.TRYWAIT P6, [R3+URZ+0x38890], R0 ;  /* 0x03889000030075a7 */ /* 0x000e6400080c017f */
[----:B-1----:R-:W-:Y:S05]  /*42f0*/  @!P6 BRA `(.L_x_466) ;  /* 0x0000027800f4e947 */ /* 0x002fea0003800000 */
.L_x_858:
[----:B------:R-:W-:Y:S05]  /*4300*/  BSYNC B1 ;  /* 0x0000000000017941 */ /* 0x000fea0003800000 */
.L_x_465:
[----:B------:R-:W-:Y:S04]  /*4310*/  BSSY B1, `(.L_x_467) ;  /* 0x00000d4000017945 */ /* 0x000fe80003800000 */
[----:B------:R-:W-:Y:S05]  /*4320*/  @P3 BRA `(.L_x_468) ;  /* 0x0000000c00483947 */ /* 0x000fea0003800000 */
[----:B------:R-:W-:Y:S01]  /*4330*/  ISETP.NE.AND P3, PT, R27, RZ, PT ;  /* 0x000000ff1b00720c */ /* 0x000fe20003f65270 */
[----:B------:R-:W-:-:S12]  /*4340*/  BSSY B2, `(.L_x_469) ;  /* 0x0000033000027945 */ /* 0x000fd80003800000 */
[----:B------:R-:W-:Y:S05]  /*4350*/  @!P3 BRA `(.L_x_470) ;  /* 0x0000000000c4b947 */ /* 0x000fea0003800000 */
[----:B0-----:R0:W2:Y:S01]  /*4360*/  LDS.128 R36, [R5+0x24400] ;  /* 0x0244000005247984 */ /* 0x0010a20000000c00 */
[----:B------:R-:W-:Y:S01]  /*4370*/  ISETP.GE.AND P3, PT, R22, R120, PT ;  /* 0x000000781600720c */ /* 0x000fe20003f66270 */
[----:B------:R-:W-:-:S12]  /*4380*/  BSSY B3, `(.L_x_471) ;  /* 0x000002c000037945 */ /* 0x000fd80003800000 */
[----:B0-----:R-:W-:Y:S05]  /*4390*/  @P3 BRA `(.L_x_472) ;  /* 0x0000000000a83947 */ /* 0x001fea0003800000 */
[----:B------:R-:W-:Y:S01]  /*43a0*/  SHF.R.U64 R85, R124, 0x10, R125 ;  /* 0x000000107c557819 */ /* 0x000fe2000000127d */
[--C-:B--2---:R-:W-:Y:S01]  /*43b0*/  HADD2.F32 R86, -RZ, R37.reuse.H1_H1 ;  /* 0x30000025ff567230 */ /* 0x104fe20000004100 */
[----:B------:R-:W-:Y:S01]  /*43c0*/  SHF.R.U64 R84, R122, 0x10, R123 ;  /* 0x000000107a547819 */ /* 0x000fe2000000127b */
[----:B------:R-:W-:Y:S01]  /*43d0*/  HADD2.F32 R87, -RZ, R37.H0_H0 ;  /* 0x20000025ff577230 */ /* 0x000fe20000004100 */
[----:B------:R-:W-:Y:S01]  /*43e0*/  SHF.R.U32.HI R124, RZ, 0x10, R125 ;  /* 0x00000010ff7c7819 */ /* 0x000fe2000001167d */
[----:B------:R-:W-:Y:S01]  /*43f0*/  HADD2.F32 R85, -RZ, R85.H0_H0 ;  /* 0x20000055ff557230 */ /* 0x000fe20000004100 */
[----:B------:R-:W-:Y:S01]  /*4400*/  SHF.R.U32.HI R122, RZ, 0x10, R123 ;  /* 0x00000010ff7a7819 */ /* 0x000fe2000001167b */
[----:B------:R-:W-:Y:S02]  /*4410*/  HADD2.F32 R84, -RZ, R84.H0_H0 ;  /* 0x20000054ff547230 */ /* 0x000fe40000004100 */
[----:B------:R-:W-:Y:S02]  /*4420*/  HADD2.F32 R124, -RZ, R124.H0_H0 ;  /* 0x2000007cff7c7230 */ /* 0x000fe40000004100 */
[-C--:B------:R-:W-:Y:S01]  /*4430*/  FMUL.FTZ R37, R86, R85.reuse ;  /* 0x0000005556257220 */ /* 0x080fe20000410000 */
[----:B------:R-:W-:Y:S01]  /*4440*/  FMUL.FTZ R85, R87, R85 ;  /* 0x0000005557557220 */ /* 0x000fe20000410000 */
[----:B------:R-:W-:-:S02]  /*4450*/  HADD2.F32 R122, -RZ, R122.H0_H0 ;  /* 0x2000007aff7a7230 */ /* 0x000fc40000004100 */
[-C--:B------:R-:W-:Y:S01]  /*4460*/  FFMA.FTZ R37, R87, R84.reuse, -R37 ;  /* 0x0000005457257223 */ /* 0x080fe20000010825 */
[----:B------:R-:W-:Y:S01]  /*4470*/  FFMA.FTZ R84, R86, R84, R85 ;  /* 0x0000005456547223 */ /* 0x000fe20000010055 */
[--C-:B------:R-:W-:Y:S02]  /*4480*/  HADD2.F32 R85, -RZ, R39.reuse.H1_H1 ;  /* 0x30000027ff557230 */ /* 0x100fe40000004100 */
[----:B------:R-:W-:Y:S02]  /*4490*/  HADD2.F32 R86, -RZ, R39.H0_H0 ;  /* 0x20000027ff567230 */ /* 0x000fe40000004100 */
[----:B------:R-:W-:Y:S02]  /*44a0*/  HADD2.F32 R87, -RZ, R165.H0_H0 ;  /* 0x200000a5ff577230 */ /* 0x000fe40000004100 */
[----:B------:R-:W-:Y:S01]  /*44b0*/  FMUL.FTZ R39, R85, R124 ;  /* 0x0000007c55277220 */ /* 0x000fe20000410000 */
[----:B------:R-:W-:Y:S01]  /*44c0*/  HADD2.F32 R123, -RZ, R36.H0_H0 ;  /* 0x20000024ff7b7230 */ /* 0x000fe20000004100 */
[----:B------:R-:W-:-:S02]  /*44d0*/  F2FP.F16.F32.PACK_AB R37, R84, R37 ;  /* 0x000000255425723e */ /* 0x000fc400000000ff */
[C---:B------:R-:W-:Y:S01]  /*44e0*/  FFMA.FTZ R39, R86.reuse, R122, -R39 ;  /* 0x0000007a56277223 */ /* 0x040fe20000010827 */
[----:B------:R-:W-:-:S04]  /*44f0*/  FMUL.FTZ R86, R86, R124 ;  /* 0x0000007c56567220 */ /* 0x000fc80000410000 */
[----:B------:R-:W-:Y:S01]  /*4500*/  FFMA.FTZ R85, R85, R122, R86 ;  /* 0x0000007a55557223 */ /* 0x000fe20000010056 */
[----:B------:R-:W-:Y:S02]  /*4510*/  HADD2.F32 R122, -RZ, R167.H0_H0 ;  /* 0x200000a7ff7a7230 */ /* 0x000fe40000004100 */
[----:B------:R-:W-:Y:S02]  /*4520*/  HADD2.F32 R86, -RZ, R36.H1_H1 ;  /* 0x30000024ff567230 */ /* 0x000fe40000004100 */
[----:B------:R-:W-:-:S03]  /*4530*/  F2FP.F16.F32.PACK_AB R39, R85, R39 ;  /* 0x000000275527723e */ /* 0x000fc600000000ff */
[----:B------:R-:W-:-:S04]  /*4540*/  FMUL.FTZ R36, R86, R122 ;  /* 0x0000007a56247220 */ /* 0x000fc80000410000 */
[C---:B------:R-:W-:Y:S01]  /*4550*/  FFMA.FTZ R36, R123.reuse, R87, -R36 ;  /* 0x000000577b247223 */ /* 0x040fe20000010824 */
[----:B------:R-:W-:Y:S01]  /*4560*/  FMUL.FTZ R123, R123, R122 ;  /* 0x0000007a7b7b7220 */ /* 0x000fe20000410000 */
[----:B------:R-:W-:-:S03]  /*4570*/  IMAD.MOV.U32 R122, RZ, RZ, R38 ;  /* 0x000000ffff7a7224 */ /* 0x000fc600078e0026 */
[----:B------:R-:W-:Y:S01]  /*4580*/  FFMA.FTZ R86, R86, R87, R123 ;  /* 0x0000005756567223 */ /* 0x000fe2000001007b */
[----:B------:R-:W-:Y:S02]  /*4590*/  HADD2.F32 R123, -RZ, R167.H1_H1 ;  /* 0x300000a7ff7b7230 */ /* 0x000fe40000004100 */
[--C-:B------:R-:W-:Y:S02]  /*45a0*/  HADD2.F32 R38, -RZ, R122.reuse.H1_H1 ;  /* 0x3000007aff267230 */ /* 0x100fe40000004100 */
[----:B------:R-:W-:Y:S01]  /*45b0*/  HADD2.F32 R124, -RZ, R122.H0_H0 ;  /* 0x2000007aff7c7230 */ /* 0x000fe20000004100 */
[----:B------:R-:W-:Y:S01]  /*45c0*/  F2FP.F16.F32.PACK_AB R36, R86, R36 ;  /* 0x000000245624723e */ /* 0x000fe200000000ff */
[----:B------:R-:W-:Y:S02]  /*45d0*/  HADD2.F32 R87, -RZ, R165.H1_H1 ;  /* 0x300000a5ff577230 */ /* 0x000fe40000004100 */
[-C--:B------:R-:W-:Y:S01]  /*45e0*/  FMUL.FTZ R122, R38, R123.reuse ;  /* 0x0000007b267a7220 */ /* 0x080fe20000410000 */
[----:B------:R-:W-:-:S03]  /*45f0*/  FMUL.FTZ R123, R124, R123 ;  /* 0x0000007b7c7b7220 */ /* 0x000fc60000410000 */
[-C--:B------:R-:W-:Y:S01]  /*4600*/  FFMA.FTZ R122, R124, R87.reuse, -R122 ;  /* 0x000000577c7a7223 */ /* 0x080fe2000001087a */
[----:B------:R-:W-:-:S05]  /*4610*/  FFMA.FTZ R123, R38, R87, R123 ;  /* 0x00000057267b7223 */ /* 0x000fca000001007b */
[----:B------:R-:W-:-:S04]  /*4620*/  F2FP.F16.F32.PACK_AB R122, R123, R122 ;  /* 0x0000007a7b7a723e */ /* 0x000fc800000000ff */
[----:B------:R-:W-:-:S07]  /*4630*/  MOV R38, R122 ;  /* 0x0000007a00267202 */ /* 0x000fce0000000f00 */
.L_x_472:
[----:B------:R-:W-:Y:S05]  /*4640*/  BSYNC B3 ;  /* 0x0000000000037941 */ /* 0x000fea0003800000 */
.L_x_471:
[----:B------:R-:W-:Y:S02]  /*4650*/  ULDC.64 UR4, c[0x0][0x208] ;  /* 0x0000820000047ab9 */ /* 0x000fe40000000a00 */
[----:B--2---:R2:W-:Y:S03]  /*4660*/  STG.E.128 desc[UR4][R60.64], R36 ;  /* 0x000000243c007986 */ /* 0x0045e6000c101d04 */
.L_x_470:
[----:B------:R-:W-:Y:S05]  /*4670*/  BSYNC B2 ;  /* 0x0000000000027941 */ /* 0x000fea0003800000 */
.L_x_469:
[----:B------:R-:W-:Y:S01]  /*4680*/  ISETP.NE.AND P3, PT, R11, RZ, PT ;  /* 0x000000ff0b00720c */ /* 0x000fe20003f65270 */
[----:B------:R-:W-:-:S12]  /*4690*/  BSSY B2, `(.L_x_473) ;  /* 0x0000031000027945 */ /* 0x000fd80003800000 */
[----:B------:R-:W-:Y:S05]  /*46a0*/  @!P3 BRA `(.L_x_474) ;  /* 0x0000000000bcb947 */ /* 0x000fea0003800000 */
[----:B0-2---:R0:W2:Y:S01]  /*46b0*/  LDS.128 R36, [R5+0x26c00] ;  /* 0x026c000005247984 */ /* 0x0050a20000000c00 */
        /* <DEDUP_REMOVED lines=29> */
[-C--:B------:R-:W-:Y:S01]  /*4890*/  FMUL.FTZ R36, R86, R90.reuse ;  /* 0x0000005a56247220 */ /* 0x080fe20000410000 */
[----:B------:R-:W-:-:S03]  /*48a0*/  FMUL.FTZ R90, R91, R90 ;  /* 0x0000005a5b5a7220 */ /* 0x000fc60000410000 */
[-C--:B------:R-:W-:Y:S01]  /*48b0*/  FFMA.FTZ R36, R91, R87.reuse, -R36 ;  /* 0x000000575b247223 */ /* 0x080fe20000010824 */
[----:B------:R-:W-:Y:S01]  /*48c0*/  FFMA.FTZ R86, R86, R87, R90 ;  /* 0x0000005756567223 */ /* 0x000fe2000001005a */
[----:B------:R-:W-:Y:S02]  /*48d0*/  HADD2.F32 R87, -RZ, R166.H1_H1 ;  /* 0x300000a6ff577230 */ /* 0x000fe40000004100 */
[----:B------:R-:W-:Y:S02]  /*48e0*/  HADD2.F32 R90, -RZ, R38.H1_H1 ;  /* 0x30000026ff5a7230 */ /* 0x000fe40000004100 */
[----:B------:R-:W-:Y:S01]  /*48f0*/  HADD2.F32 R91, -RZ, R164.H1_H1 ;  /* 0x300000a4ff5b7230 */ /* 0x000fe20000004100 */
[----:B------:R-:W-:Y:S01]  /*4900*/  F2FP.F16.F32.PACK_AB R36, R86, R36 ;  /* 0x000000245624723e */ /* 0x000fe200000000ff */
[----:B------:R-:W-:Y:S02]  /*4910*/  HADD2.F32 R38, -RZ, R38.H0_H0 ;  /* 0x20000026ff267230 */ /* 0x000fe40000004100 */
[----:B------:R-:W-:-:S04]  /*4920*/  FMUL.FTZ R116, R90, R87 ;  /* 0x000000575a747220 */ /* 0x000fc80000410000 */
[C---:B------:R-:W-:Y:S01]  /*4930*/  FFMA.FTZ R116, R38.reuse, R91, -R116 ;  /* 0x0000005b26747223 */ /* 0x040fe20000010874 */
[----:B------:R-:W-:-:S04]  /*4940*/  FMUL.FTZ R38, R38, R87 ;  /* 0x0000005726267220 */ /* 0x000fc80000410000 */
[----:B------:R-:W-:-:S05]  /*4950*/  FFMA.FTZ R38, R90, R91, R38 ;  /* 0x0000005b5a267223 */ /* 0x000fca0000010026 */
[----:B------:R-:W-:-:S07]  /*4960*/  F2FP.F16.F32.PACK_AB R38, R38, R116 ;  /* 0x000000742626723e */ /* 0x000fce00000000ff */
.L_x_476:
[----:B------:R-:W-:Y:S05]  /*4970*/  BSYNC B3 ;  /* 0x0000000000037941 */ /* 0x000fea0003800000 */
.L_x_475:
[----:B------:R-:W-:Y:S02]  /*4980*/  ULDC.64 UR4, c[0x0][0x208] ;  /* 0x0000820000047ab9 */ /* 0x000fe40000000a00 */
[----:B--2---:R3:W-:Y:S03]  /*4990*/  STG.E.128 desc[UR4][R60.64+0x80], R36 ;  /* 0x000080243c007986 */ /* 0x0047e6000c101d04 */
.L_x_474:
[----:B------:R-:W-:Y:S05]  /*49a0*/  BSYNC B2 ;  /* 0x0000000000027941 */ /* 0x000fea0003800000 */
.L_x_473:
[----:B------:R-:W-:Y:S01]  /*49b0*/  ISETP.NE.AND P3, PT, R10, RZ, PT ;  /* 0x000000ff0a00720c */ /* 0x000fe20003f65270 */
[----:B------:R-:W-:-:S12]  /*49c0*/  BSSY B2, `(.L_x_477) ;  /* 0x0000034000027945 */ /* 0x000fd80003800000 */
[----:B------:R-:W-:Y:S05]  /*49d0*/  @!P3 BRA `(.L_x_478) ;  /* 0x0000000000c8b947 */ /* 0x000fea0003800000 */
[----:B0-23--:R0:W2:Y:S01]  /*49e0*/  LDS.128 R36, [R5+0x29400] ;  /* 0x0294000005247984 */ /* 0x00d0a20000000c00 */
[----:B------:R-:W-:Y:S01]  /*49f0*/  ISETP.GE.AND P3, PT, R214, R120, PT ;  /* 0x00000078d600720c */ /* 0x000fe20003f66270 */
[----:B------:R-:W-:-:S12]  /*4a00*/  BSSY B3, `(.L_x_479) ;  /* 0x000002d000037945 */ /* 0x000fd80003800000 */
[----:B0-----:R-:W-:Y:S05]  /*4a10*/  @P3 BRA `(.L_x_480) ;  /* 0x0000000000ac3947 */ /* 0x001fea0003800000 */
[--C-:B------:R-:W-:Y:S01]  /*4a20*/  SHF.R.U64 R84, R82, 0x10, R83.reuse ;  /* 0x0000001052547819 */ /* 0x100fe20000001253 */
[----:B--2---:R-:W-:Y:S01]  /*4a30*/  IMAD.MOV.U32 R87, RZ, RZ, R36 ;  /* 0x000000ffff577224 */ /* 0x004fe200078e0024 */
[----:B------:R-:W-:Y:S01]  /*4a40*/  SHF.R.U32.HI R82, RZ, 0x10, R83 ;  /* 0x00000010ff527819 */ /* 0x000fe20000011653 */
[----:B------:R-:W-:Y:S01]  /*4a50*/  IMAD.MOV.U32 R83, RZ, RZ, R37 ;  /* 0x000000ffff537224 */ /* 0x000fe200078e0025 */
[--C-:B------:R-:W-:Y:S01]  /*4a60*/  SHF.R.U64 R85, R88, 0x10, R89.reuse ;  /* 0x0000001058557819 */ /* 0x100fe20000001259 */
[----:B------:R-:W-:Y:S01]  /*4a70*/  HADD2.F32 R84, -RZ, R84.H0_H0 ;  /* 0x20000054ff547230 */ /* 0x000fe20000004100 */
[----:B------:R-:W-:Y:S01]  /*4a80*/  SHF.R.U32.HI R88, RZ, 0x10, R89 ;  /* 0x00000010ff587819 */ /* 0x000fe20000011659 */
[----:B------:R-:W-:Y:S02]  /*4a90*/  HADD2.F32 R36, -RZ, R87.H1_H1 ;  /* 0x30000057ff247230 */ /* 0x000fe40000004100 */
[----:B------:R-:W-:Y:S02]  /*4aa0*/  HADD2.F32 R37, -RZ, R85.H0_H0 ;  /* 0x20000055ff257230 */ /* 0x000fe40000004100 */
[----:B------:R-:W-:-:S02]  /*4ab0*/  HADD2.F32 R85, -RZ, R83.H1_H1 ;  /* 0x30000053ff557230 */ /* 0x000fc40000004100 */
[----:B------:R-:W-:Y:S02]  /*4ac0*/  HADD2.F32 R86, -RZ, R83.H0_H0 ;  /* 0x20000053ff567230 */ /* 0x000fe40000004100 */
[----:B------:R-:W-:Y:S02]  /*4ad0*/  HADD2.F32 R88, -RZ, R88.H0_H0 ;  /* 0x20000058ff587230 */ /* 0x000fe40000004100 */
[CC--:B------:R-:W-:Y:S01]  /*4ae0*/  FMUL.FTZ R83, R85.reuse, R37.reuse ;  /* 0x0000002555537220 */ /* 0x0c0fe20000410000 */
[----:B------:R-:W-:Y:S02]  /*4af0*/  HADD2.F32 R87, -RZ, R87.H0_H0 ;  /* 0x20000057ff577230 */ /* 0x000fe40000004100 */
[C---:B------:R-:W-:Y:S01]  /*4b00*/  FMUL.FTZ R37, R86.reuse, R37 ;  /* 0x0000002556257220 */ /* 0x040fe20000410000 */
[-C--:B------:R-:W-:Y:S01]  /*4b10*/  FFMA.FTZ R83, R86, R84.reuse, -R83 ;  /* 0x0000005456537223 */ /* 0x080fe20000010853 */
[----:B------:R-:W-:Y:S02]  /*4b20*/  HADD2.F32 R86, -RZ, R163.H1_H1 ;  /* 0x300000a3ff567230 */ /* 0x000fe40000004100 */
[----:B------:R-:W-:Y:S01]  /*4b30*/  FFMA.FTZ R37, R85, R84, R37 ;  /* 0x0000005455257223 */ /* 0x000fe20000010025 */
[----:B------:R-:W-:-:S02]  /*4b40*/  IMAD.MOV.U32 R84, RZ, RZ, R39 ;  /* 0x000000ffff547224 */ /* 0x000fc400078e0027 */
[----:B------:R-:W-:Y:S02]  /*4b50*/  HADD2.F32 R85, -RZ, R82.H0_H0 ;  /* 0x20000052ff557230 */ /* 0x000fe40000004100 */
[----:B------:R-:W-:Y:S01]  /*4b60*/  F2FP.F16.F32.PACK_AB R37, R37, R83 ;  /* 0x000000532525723e */ /* 0x000fe200000000ff */
[--C-:B------:R-:W-:Y:S02]  /*4b70*/  HADD2.F32 R39, -RZ, R84.reuse.H1_H1 ;  /* 0x30000054ff277230 */ /* 0x100fe40000004100 */
[----:B------:R-:W-:-:S03]  /*4b80*/  HADD2.F32 R84, -RZ, R84.H0_H0 ;  /* 0x20000054ff547230 */ /* 0x000fc60000004100 */
[----:B------:R-:W-:-:S04]  /*4b90*/  FMUL.FTZ R82, R39, R88 ;  /* 0x0000005827527220 */ /* 0x000fc80000410000 */
[C---:B------:R-:W-:Y:S01]  /*4ba0*/  FFMA.FTZ R82, R84.reuse, R85, -R82 ;  /* 0x0000005554527223 */ /* 0x040fe20000010852 */
[----:B------:R-:W-:-:S04]  /*4bb0*/  FMUL.FTZ R84, R84, R88 ;  /* 0x0000005854547220 */ /* 0x000fc80000410000 */
[----:B------:R-:W-:Y:S01]  /*4bc0*/  FFMA.FTZ R39, R39, R85, R84 ;  /* 0x0000005527277223 */ /* 0x000fe20000010054 */
[----:B------:R-:W-:Y:S02]  /*4bd0*/  HADD2.F32 R84, -RZ, R163.H0_H0 ;  /* 0x200000a3ff547230 */ /* 0x000fe40000004100 */
[CC--:B------:R-:W-:Y:S01]  /*4be0*/  FMUL.FTZ R85, R36.reuse, R86.reuse ;  /* 0x0000005624557220 */ /* 0x0c0fe20000410000 */
[----:B------:R-:W-:Y:S01]  /*4bf0*/  FMUL.FTZ R86, R87, R86 ;  /* 0x0000005657567220 */ /* 0x000fe20000410000 */
[----:B------:R-:W-:Y:S02]  /*4c00*/  F2FP.F16.F32.PACK_AB R39, R39, R82 ;  /* 0x000000522727723e */ /* 0x000fe400000000ff */
[-C--:B------:R-:W-:Y:S01]  /*4c10*/  FFMA.FTZ R85, R87, R84.reuse, -R85 ;  /* 0x0000005457557223 */ /* 0x080fe20000010855 */
[----:B------:R-:W-:Y:S01]  /*4c20*/  FFMA.FTZ R36, R36, R84, R86 ;  /* 0x0000005424247223 */ /* 0x000fe20000010056 */
[----:B------:R-:W-:Y:S02]  /*4c30*/  HADD2.F32 R84, -RZ, R162.H1_H1 ;  /* 0x300000a2ff547230 */ /* 0x000fe40000004100 */
[----:B------:R-:W-:-:S02]  /*4c40*/  HADD2.F32 R86, -RZ, R38.H1_H1 ;  /* 0x30000026ff567230 */ /* 0x000fc40000004100 */
[----:B------:R-:W-:Y:S01]  /*4c50*/  HADD2.F32 R87, -RZ, R162.H0_H0 ;  /* 0x200000a2ff577230 */ /* 0x000fe20000004100 */
[----:B------:R-:W-:Y:S01]  /*4c60*/  F2FP.F16.F32.PACK_AB R36, R36, R85 ;  /* 0x000000552424723e */ /* 0x000fe200000000ff */
[----:B------:R-:W-:Y:S02]  /*4c70*/  HADD2.F32 R38, -RZ, R38.H0_H0 ;  /* 0x20000026ff267230 */ /* 0x000fe40000004100 */
[----:B------:R-:W-:-:S04]  /*4c80*/  FMUL.FTZ R88, R86, R84 ;  /* 0x0000005456587220 */ /* 0x000fc80000410000 */
[C---:B------:R-:W-:Y:S01]  /*4c90*/  FFMA.FTZ R88, R38.reuse, R87, -R88 ;  /* 0x0000005726587223 */ /* 0x040fe20000010858 */
[----:B------:R-:W-:-:S04]  /*4ca0*/  FMUL.FTZ R38, R38, R84 ;  /* 0x0000005426267220 */ /* 0x000fc80000410000 */
[----:B------:R-:W-:-:S05]  /*4cb0*/  FFMA.FTZ R38, R86, R87, R38 ;  /* 0x0000005756267223 */ /* 0x000fca0000010026 */
[----:B------:R-:W-:-:S07]  /*4cc0*/  F2FP.F16.F32.PACK_AB R38, R38, R88 ;  /* 0x000000582626723e */ /* 0x000fce00000000ff */
.L_x_480:
[----:B------:R-:W-:Y:S05]  /*4cd0*/  BSYNC B3 ;  /* 0x0000000000037941 */ /* 0x000fea0003800000 */
.L_x_479:
[----:B------:R-:W-:Y:S02]  /*4ce0*/  ULDC.64 UR4, c[0x0][0x208] ;  /* 0x0000820000047ab9 */ /* 0x000fe40000000a00 */
[----:B--2---:R4:W-:Y:S03]  /*4cf0*/  STG.E.128 desc[UR4][R60.64+0x100], R36 ;  /* 0x000100243c007986 */ /* 0x0049e6000c101d04 */
.L_x_478:
[----:B------:R-:W-:Y:S05]  /*4d00*/  BSYNC B2 ;  /* 0x0000000000027941 */ /* 0x000fea0003800000 */
.L_x_477:
[----:B------:R-:W-:-:S13]  /*4d10*/  ISETP.NE.AND P3, PT, R9, RZ, PT ;  /* 0x000000ff0900720c */ /* 0x000fda0003f65270 */
[----:B------:R-:W-:Y:S05]  /*4d20*/  @!P3 BRA `(.L_x_468) ;  /* 0x0000000000c8b947 */ /* 0x000fea0003800000 */
[----:B0-234-:R0:W2:Y:S01]  /*4d30*/  LDS.128 R36, [R5+0x2bc00] ;  /* 0x02bc000005247984 */ /* 0x01d0a20000000c00 */
[----:B------:R-:W-:Y:S01]  /*4d40*/  ISETP.GE.AND P3, PT, R216, R120, PT ;  /* 0x00000078d800720c */ /* 0x000fe20003f66270 */
[----:B------:R-:W-:-:S12]  /*4d50*/  BSSY B2, `(.L_x_481) ;  /* 0x000002d000027945 */ /* 0x000fd80003800000 */
[----:B0-----:R-:W-:Y:S05]  /*4d60*/  @P3 BRA `(.L_x_482) ;  /* 0x0000000000ac3947 */ /* 0x001fea0003800000 */
[--C-:B------:R-:W-:Y:S02]  /*4d70*/  SHF.R.U64 R82, R78, 0x10, R79.reuse ;  /* 0x000000104e527819 */ /* 0x100fe4000000124f */
[----:B------:R-:W-:Y:S02]  /*4d80*/  SHF.R.U32.HI R78, RZ, 0x10, R79 ;  /* 0x00000010ff4e7819 */ /* 0x000fe4000001164f */
[--C-:B------:R-:W-:Y:S01]  /*4d90*/  SHF.R.U64 R83, R80, 0x10, R81.reuse ;  /* 0x0000001050537819 */ /* 0x100fe20000001251 */
[----:B------:R-:W-:Y:S01]  /*4da0*/  HADD2.F32 R82, -RZ, R82.H0_H0 ;  /* 0x20000052ff527230 */ /* 0x000fe20000004100 */
[----:B--2---:R-:W-:Y:S02]  /*4db0*/  MOV R79, R37 ;  /* 0x00000025004f7202 */ /* 0x004fe40000000f00 */
[----:B------:R-:W-:Y:S01]  /*4dc0*/  SHF.R.U32.HI R80, RZ, 0x10, R81 ;  /* 0x00000010ff507819 */ /* 0x000fe20000011651 */
[----:B------:R-:W-:Y:S02]  /*4dd0*/  HADD2.F32 R37, -RZ, R83.H0_H0 ;  /* 0x20000053ff257230 */ /* 0x000fe40000004100 */
[----:B------:R-:W-:-:S02]  /*4de0*/  HADD2.F32 R81, -RZ, R79.H1_H1 ;  /* 0x3000004fff517230 */ /* 0x000fc40000004100 */
[----:B------:R-:W-:Y:S02]  /*4df0*/  HADD2.F32 R83, -RZ, R79.H0_H0 ;  /* 0x2000004fff537230 */ /* 0x000fe40000004100 */
[----:B------:R-:W-:Y:S02]  /*4e00*/  HADD2.F32 R80, -RZ, R80.H0_H0 ;  /* 0x20000050ff507230 */ /* 0x000fe40000004100 */
[-C--:B------:R-:W-:Y:S01]  /*4e10*/  FMUL.FTZ R79, R81, R37.reuse ;  /* 0x00000025514f7220 */ /* 0x080fe20000410000 */
[----:B------:R-:W-:-:S03]  /*4e20*/  FMUL.FTZ R37, R83, R37 ;  /* 0x0000002553257220 */ /* 0x000fc60000410000 */
[-C--:B------:R-:W-:Y:S01]  /*4e30*/  FFMA.FTZ R79, R83, R82.reuse, -R79 ;  /* 0x00000052534f7223 */ /* 0x080fe2000001084f */
[----:B------:R-:W-:Y:S02]  /*4e40*/  IMAD.MOV.U32 R83, RZ, RZ, R36 ;  /* 0x000000ffff537224 */ /* 0x000fe400078e0024 */
[----:B------:R-:W-:Y:S01]  /*4e50*/  FFMA.FTZ R37, R81, R82, R37 ;  /* 0x0000005251257223 */ /* 0x000fe20000010025 */
[----:B------:R-:W-:Y:S02]  /*4e60*/  IMAD.MOV.U32 R81, RZ, RZ, R39 ;  /* 0x000000ffff517224 */ /* 0x000fe400078e0027 */
[----:B------:R-:W-:Y:S02]  /*4e70*/  HADD2.F32 R82, -RZ, R78.H0_H0 ;  /* 0x2000004eff527230 */ /* 0x000fe40000004100 */
[----:B------:R-:W-:Y:S01]  /*4e80*/  HADD2.F32 R36, -RZ, R83.H1_H1 ;  /* 0x30000053ff247230 */ /* 0x000fe20000004100 */
[----:B------:R-:W-:Y:S01]  /*4e90*/  F2FP.F16.F32.PACK_AB R37, R37, R79 ;  /* 0x0000004f2525723e */ /* 0x000fe200000000ff */
[----:B------:R-:W-:-:S02]  /*4ea0*/  HADD2.F32 R39, -RZ, R81.H1_H1 ;  /* 0x30000051ff277230 */ /* 0x000fc40000004100 */
[----:B------:R-:W-:Y:S02]  /*4eb0*/  HADD2.F32 R81, -RZ, R81.H0_H0 ;  /* 0x20000051ff517230 */ /* 0x000fe40000004100 */
[----:B------:R-:W-:Y:S02]  /*4ec0*/  HADD2.F32 R83, -RZ, R83.H0_H0 ;  /* 0x20000053ff537230 */ /* 0x000fe40000004100 */
[-C--:B------:R-:W-:Y:S01]  /*4ed0*/  FMUL.FTZ R78, R39, R80.reuse ;  /* 0x00000050274e7220 */ /* 0x080fe20000410000 */
[----:B------:R-:W-:-:S03]  /*4ee0*/  FMUL.FTZ R80, R81, R80 ;  /* 0x0000005051507220 */ /* 0x000fc60000410000 */
[-C--:B------:R-:W-:Y:S01]  /*4ef0*/  FFMA.FTZ R78, R81, R82.reuse, -R78 ;  /* 0x00000052514e7223 */ /* 0x080fe2000001084e */
[----:B------:R-:W-:Y:S01]  /*4f00*/  FFMA.FTZ R39, R39, R82, R80 ;  /* 0x0000005227277223 */ /* 0x000fe20000010050 */
[--C-:B------:R-:W-:Y:S02]  /*4f10*/  HADD2.F32 R82, -RZ, R161.reuse.H1_H1 ;  /* 0x300000a1ff527230 */ /* 0x100fe40000004100 */
[----:B------:R-:W-:Y:S02]  /*4f20*/  HADD2.F32 R80, -RZ, R161.H0_H0 ;  /* 0x200000a1ff507230 */ /* 0x000fe40000004100 */
[----:B------:R-:W-:Y:S01]  /*4f30*/  F2FP.F16.F32.PACK_AB R39, R39, R78 ;  /* 0x0000004e2727723e */ /* 0x000fe200000000ff */
[-C--:B------:R-:W-:Y:S01]  /*4f40*/  FMUL.FTZ R81, R36, R82.reuse ;  /* 0x0000005224517220 */ /* 0x080fe20000410000 */
[----:B------:R-:W-:-:S03]  /*4f50*/  FMUL.FTZ R82, R83, R82 ;  /* 0x0000005253527220 */ /* 0x000fc60000410000 */
[-C--:B------:R-:W-:Y:S01]  /*4f60*/  FFMA.FTZ R81, R83, R80.reuse, -R81 ;  /* 0x0000005053517223 */ /* 0x080fe20000010851 */
[----:B------:R-:W-:Y:S01]  /*4f70*/  FFMA.FTZ R36, R36, R80, R82 ;  /* 0x0000005024247223 */ /* 0x000fe20000010052 */
[----:B------:R-:W-:Y:S02]  /*4f80*/  HADD2.F32 R80, -RZ, R160.H1_H1 ;  /* 0x300000a0ff507230 */ /* 0x000fe40000004100 */
[----:B------:R-:W-:Y:S02]  /*4f90*/  HADD2.F32 R82, -RZ, R38.H1_H1 ;  /* 0x30000026ff527230 */ /* 0x000fe40000004100 */
        /* <DEDUP_REMOVED lines=8> */
.L_x_482:
[----:B------:R-:W-:Y:S05]  /*5020*/  BSYNC B2 ;  /* 0x0000000000027941 */ /* 0x000fea0003800000 */
.L_x_481:
[----:B------:R-:W-:Y:S02]  /*5030*/  ULDC.64 UR4, c[0x0][0x208] ;  /* 0x0000820000047ab9 */ /* 0x000fe40000000a00 */
[----:B--2---:R0:W-:Y:S03]  /*5040*/  STG.E.128 desc[UR4][R60.64+0x180], R36 ;  /* 0x000180243c007986 */ /* 0x0041e6000c101d04 */
.L_x_468:
[----:B------:R-:W-:Y:S05]  /*5050*/  BSYNC B1 ;  /* 0x0000000000017941 */ /* 0x000fea0003800000 */
.L_x_467:
[----:B------:R-:W-:Y:S04]  /*5060*/  BSSY B1, `(.L_x_483) ;  /* 0x00000dc000017945 */ /* 0x000fe80003800000 */
[----:B------:R-:W-:Y:S05]  /*5070*/  @P4 BRA `(.L_x_484) ;  /* 0x0000000c00684947 */ /* 0x000fea0003800000 */
[----:B------:R-:W-:Y:S01]  /*5080*/  ISETP.NE.AND P3, PT, R27, RZ, PT ;  /* 0x000000ff1b00720c */ /* 0x000fe20003f65270 */
[----:B------:R-:W-:-:S12]  /*5090*/  BSSY B2, `(.L_x_485) ;  /* 0x0000035000027945 */ /* 0x000fd80003800000 */
[----:B------:R-:W-:Y:S05]  /*50a0*/  @!P3 BRA `(.L_x_486) ;  /* 0x0000000000ccb947 */ /* 0x000fea0003800000 */
[----:B0-234-:R0:W2:Y:S01]  /*50b0*/  LDS.128 R36, [R5+0x25400] ;  /* 0x0254000005247984 */ /* 0x01d0a20000000c00 */
[----:B------:R-:W-:Y:S01]  /*50c0*/  ISETP.GE.AND P3, PT, R22, R120, PT ;  /* 0x000000781600720c */ /* 0x000fe20003f66270 */
[----:B------:R-:W-:-:S12]  /*50d0*/  BSSY B3, `(.L_x_487) ;  /* 0x000002e000037945 */ /* 0x000fd80003800000 */
[----:B0-----:R-:W-:Y:S05]  /*50e0*/  @P3 BRA `(.L_x_488) ;  /* 0x0000000000b03947 */ /* 0x001fea0003800000 */
[--C-:B------:R-:W-:Y:S02]  /*50f0*/  SHF.R.U64 R60, R74, 0x10, R75.reuse ;  /* 0x000000104a3c7819 */ /* 0x100fe4000000124b */
[----:B------:R-:W-:Y:S01]  /*5100*/  SHF.R.U32.HI R74, RZ, 0x10, R75 ;  /* 0x00000010ff4a7819 */ /* 0x000fe2000001164b */
[----:B--2---:R-:W-:Y:S01]  /*5110*/  IMAD.MOV.U32 R75, RZ, RZ, R37 ;  /* 0x000000ffff4b7224 */ /* 0x004fe200078e0025 */
[--C-:B------:R-:W-:Y:S01]  /*5120*/  SHF.R.U64 R61, R76, 0x10, R77.reuse ;  /* 0x000000104c3d7819 */ /* 0x100fe2000000124d */
[----:B------:R-:W-:Y:S01]  /*5130*/  HADD2.F32 R60, -RZ, R60.H0_H0 ;  /* 0x2000003cff3c7230 */ /* 0x000fe20000004100 */
[----:B------:R-:W-:Y:S01]  /*5140*/  SHF.R.U32.HI R76, RZ, 0x10, R77 ;  /* 0x00000010ff4c7819 */ /* 0x000fe2000001164d */
[----:B------:R-:W-:Y:S02]  /*5150*/  HADD2.F32 R74, -RZ, R74.H0_H0 ;  /* 0x2000004aff4a7230 */ /* 0x000fe40000004100 */
[----:B------:R-:W-:Y:S02]  /*5160*/  HADD2.F32 R37, -RZ, R61.H0_H0 ;  /* 0x2000003dff257230 */ /* 0x000fe40000004100 */
[----:B------:R-:W-:-:S02]  /*5170*/  HADD2.F32 R61, -RZ, R75.H1_H1 ;  /* 0x3000004bff3d7230 */ /* 0x000fc40000004100 */
[----:B------:R-:W-:Y:S02]  /*5180*/  HADD2.F32 R75, -RZ, R75.H0_H0 ;  /* 0x2000004bff4b7230 */ /* 0x000fe40000004100 */
[----:B------:R-:W-:Y:S02]  /*5190*/  HADD2.F32 R76, -RZ, R76.H0_H0 ;  /* 0x2000004cff4c7230 */ /* 0x000fe40000004100 */
[-C--:B------:R-:W-:Y:S01]  /*51a0*/  FMUL.FTZ R77, R61, R37.reuse ;  /* 0x000000253d4d7220 */ /* 0x080fe20000410000 */
[----:B------:R-:W-:-:S03]  /*51b0*/  FMUL.FTZ R37, R75, R37 ;  /* 0x000000254b257220 */ /* 0x000fc60000410000 */
[-C--:B------:R-:W-:Y:S01]  /*51c0*/  FFMA.FTZ R77, R75, R60.reuse, -R77 ;  /* 0x0000003c4b4d7223 */ /* 0x080fe2000001084d */
[--C-:B------:R-:W-:Y:S02]  /*51d0*/  HADD2.F32 R75, -RZ, R158.reuse.H1_H1 ;  /* 0x3000009eff4b7230 */ /* 0x100fe40000004100 */
[----:B------:R-:W-:Y:S01]  /*51e0*/  FFMA.FTZ R60, R61, R60, R37 ;  /* 0x0000003c3d3c7223 */ /* 0x000fe20000010025 */
[----:B------:R-:W-:Y:S01]  /*51f0*/  MOV R37, R39 ;  /* 0x0000002700257202 */ /* 0x000fe20000000f00 */
[----:B------:R-:W-:-:S03]  /*5200*/  HADD2.F32 R158, -RZ, R158.H0_H0 ;  /* 0x2000009eff9e7230 */ /* 0x000fc60000004100 */
[----:B------:R-:W-:Y:S01]  /*5210*/  F2FP.F16.F32.PACK_AB R60, R60, R77 ;  /* 0x0000004d3c3c723e */ /* 0x000fe200000000ff */
[--C-:B------:R-:W-:Y:S02]  /*5220*/  HADD2.F32 R39, -RZ, R37.reuse.H1_H1 ;  /* 0x30000025ff277230 */ /* 0x100fe40000004100 */
[----:B------:R-:W-:-:S03]  /*5230*/  HADD2.F32 R37, -RZ, R37.H0_H0 ;  /* 0x20000025ff257230 */ /* 0x000fc60000004100 */
[----:B------:R-:W-:-:S04]  /*5240*/  FMUL.FTZ R61, R39, R76 ;  /* 0x0000004c273d7220 */ /* 0x000fc80000410000 */
[C---:B------:R-:W-:Y:S01]  /*5250*/  FFMA.FTZ R61, R37.reuse, R74, -R61 ;  /* 0x0000004a253d7223 */ /* 0x040fe2000001083d */
[----:B------:R-:W-:-:S04]  /*5260*/  FMUL.FTZ R37, R37, R76 ;  /* 0x0000004c25257220 */ /* 0x000fc80000410000 */
[----:B------:R-:W-:Y:S01]  /*5270*/  FFMA.FTZ R37, R39, R74, R37 ;  /* 0x0000004a27257223 */ /* 0x000fe20000010025 */
[--C-:B------:R-:W-:Y:S02]  /*5280*/  HADD2.F32 R39, -RZ, R157.reuse.H1_H1 ;  /* 0x3000009dff277230 */ /* 0x100fe40000004100 */
[--C-:B------:R-:W-:Y:S02]  /*5290*/  HADD2.F32 R74, -RZ, R36.reuse.H1_H1 ;  /* 0x30000024ff4a7230 */ /* 0x100fe40000004100 */
[----:B------:R-:W-:Y:S01]  /*52a0*/  HADD2.F32 R36, -RZ, R36.H0_H0 ;  /* 0x20000024ff247230 */ /* 0x000fe20000004100 */
[----:B------:R-:W-:Y:S01]  /*52b0*/  F2FP.F16.F32.PACK_AB R61, R37, R61 ;  /* 0x0000003d253d723e */ /* 0x000fe200000000ff */
[----:B------:R-:W-:Y:S02]  /*52c0*/  HADD2.F32 R157, -RZ, R157.H0_H0 ;  /* 0x2000009dff9d7230 */ /* 0x000fe40000004100 */
[----:B------:R-:W-:Y:S01]  /*52d0*/  FMUL.FTZ R76, R74, R39 ;  /* 0x000000274a4c7220 */ /* 0x000fe20000410000 */
[----:B------:R-:W-:-:S03]  /*52e0*/  IMAD.MOV.U32 R37, RZ, RZ, R60 ;  /* 0x000000ffff257224 */ /* 0x000fc600078e003c */
[C---:B------:R-:W-:Y:S01]  /*52f0*/  FFMA.FTZ R76, R36.reuse, R75, -R76 ;  /* 0x0000004b244c7223 */ /* 0x040fe2000001084c */
[----:B------:R-:W-:Y:S01]  /*5300*/  FMUL.FTZ R36, R36, R39 ;  /* 0x0000002724247220 */ /* 0x000fe20000410000 */
[--C-:B------:R-:W-:Y:S02]  /*5310*/  HADD2.F32 R39, -RZ, R38.reuse.H1_H1 ;  /* 0x30000026ff277230 */ /* 0x100fe40000004100 */
[----:B------:R-:W-:Y:S02]  /*5320*/  HADD2.F32 R38, -RZ, R38.H0_H0 ;  /* 0x20000026ff267230 */ /* 0x000fe40000004100 */
[----:B------:R-:W-:Y:S01]  /*5330*/  FFMA.FTZ R36, R74, R75, R36 ;  /* 0x0000004b4a247223 */ /* 0x000fe20000010024 */
[----:B------:R-:W-:-:S04]  /*5340*/  FMUL.FTZ R74, R39, R157 ;  /* 0x0000009d274a7220 */ /* 0x000fc80000410000 */
[----:B------:R-:W-:Y:S01]  /*5350*/  F2FP.F16.F32.PACK_AB R36, R36, R76 ;  /* 0x0000004c2424723e */ /* 0x000fe200000000ff */
[C---:B------:R-:W-:Y:S01]  /*5360*/  FFMA.FTZ R74, R38.reuse, R158, -R74 ;  /* 0x0000009e264a7223 */ /* 0x040fe2000001084a */
[----:B------:R-:W-:-:S04]  /*5370*/  FMUL.FTZ R38, R38, R157 ;  /* 0x0000009d26267220 */ /* 0x000fc80000410000 */
[----:B------:R-:W-:Y:S01]  /*5380*/  FFMA.FTZ R38, R39, R158, R38 ;  /* 0x0000009e27267223 */ /* 0x000fe20000010026 */
[----:B------:R-:W-:-:S04]  /*5390*/  IMAD.MOV.U32 R39, RZ, RZ, R61 ;  /* 0x000000ffff277224 */ /* 0x000fc800078e003d */
[----:B------:R-:W-:-:S07]  /*53a0*/  F2FP.F16.F32.PACK_AB R38, R38, R74 ;  /* 0x0000004a2626723e */ /* 0x000fce00000000ff */
.L_x_488:
[----:B------:R-:W-:Y:S05]  /*53b0*/  BSYNC B3 ;  /* 0x0000000000037941 */ /* 0x000fea0003800000 */
.L_x_487:
[----:B------:R-:W-:Y:S02]  /*53c0*/  ULDC.64 UR4, c[0x0][0x208] ;  /* 0x0000820000047ab9 */ /* 0x000fe40000000a00 */
[----:B--2---:R0:W-:Y:S03]  /*53d0*/  STG.E.128 desc[UR4][R46.64], R36 ;  /* 0x000000242e007986 */ /* 0x0041e6000c101d04 */
.L_x_486:
[----:B------:R-:W-:Y:S05]  /*53e0*/  BSYNC B2 ;  /* 0x0000000000027941 */ /* 0x000fea0003800000 */
.L_x_485:
        /* <DEDUP_REMOVED lines=21> */
[----:B------:R-:W-:Y:S02]  /*5540*/  HADD2.F32 R71, -RZ, R153.H1_H1 ;  /* 0x30000099ff477230 */ /* 0x000fe40000004100 */
[----:B------:R-:W-:Y:S01]  /*5550*/  FFMA.FTZ R60, R61, R60, R37 ;  /* 0x0000003c3d3c7223 */ /* 0x000fe20000010025 */
[----:B------:R-:W-:-:S04]  /*5560*/  MOV R37, R39 ;  /* 0x0000002700257202 */ /* 0x000fc80000000f00 */
[----:B------:R-:W-:Y:S01]  /*5570*/  F2FP.F16.F32.PACK_AB R60, R60, R73 ;  /* 0x000000493c3c723e */ /* 0x000fe200000000ff */
[--C-:B------:R-:W-:Y:S02]  /*5580*/  HADD2.F32 R39, -RZ, R37.reuse.H1_H1 ;  /* 0x30000025ff277230 */ /* 0x100fe40000004100 */
[----:B------:R-:W-:-:S03]  /*5590*/  HADD2.F32 R37, -RZ, R37.H0_H0 ;  /* 0x20000025ff257230 */ /* 0x000fc60000004100 */
[----:B------:R-:W-:-:S04]  /*55a0*/  FMUL.FTZ R61, R39, R72 ;  /* 0x00000048273d7220 */ /* 0x000fc80000410000 */
[C---:B------:R-:W-:Y:S01]  /*55b0*/  FFMA.FTZ R61, R37.reuse, R70, -R61 ;  /* 0x00000046253d7223 */ /* 0x040fe2000001083d */
[----:B------:R-:W-:-:S04]  /*55c0*/  FMUL.FTZ R37, R37, R72 ;  /* 0x0000004825257220 */ /* 0x000fc80000410000 */
[----:B------:R-:W-:Y:S01]  /*55d0*/  FFMA.FTZ R37, R39, R70, R37 ;  /* 0x0000004627257223 */ /* 0x000fe20000010025 */
[----:B------:R-:W-:Y:S02]  /*55e0*/  HADD2.F32 R39, -RZ, R154.H1_H1 ;  /* 0x3000009aff277230 */ /* 0x000fe40000004100 */
        /* <DEDUP_REMOVED lines=8> */
[----:B------:R-:W-:-:S03]  /*5670*/  HADD2.F32 R39, -RZ, R155.H0_H0 ;  /* 0x2000009bff277230 */ /* 0x000fc60000004100 */
[----:B------:R-:W-:Y:S01]  /*5680*/  FFMA.FTZ R36, R70, R71, R36 ;  /* 0x0000004746247223 */ /* 0x000fe20000010024 */
[--C-:B------:R-:W-:Y:S02]  /*5690*/  HADD2.F32 R70, -RZ, R38.reuse.H1_H1 ;  /* 0x30000026ff467230 */ /* 0x100fe40000004100 */
[----:B------:R-:W-:Y:S02]  /*56a0*/  HADD2.F32 R38, -RZ, R38.H0_H0 ;  /* 0x20000026ff267230 */ /* 0x000fe40000004100 */
[----:B------:R-:W-:Y:S01]  /*56b0*/  F2FP.F16.F32.PACK_AB R36, R36, R72 ;  /* 0x000000482424723e */ /* 0x000fe200000000ff */
[----:B------:R-:W-:-:S04]  /*56c0*/  FMUL.FTZ R71, R70, R39 ;  /* 0x0000002746477220 */ /* 0x000fc80000410000 */
[C---:B------:R-:W-:Y:S01]  /*56d0*/  FFMA.FTZ R71, R38.reuse, R154, -R71 ;  /* 0x0000009a26477223 */ /* 0x040fe20000010847 */
[----:B------:R-:W-:Y:S01]  /*56e0*/  FMUL.FTZ R38, R38, R39 ;  /* 0x0000002726267220 */ /* 0x000fe20000410000 */
[----:B------:R-:W-:-:S03]  /*56f0*/  IMAD.MOV.U32 R39, RZ, RZ, R61 ;  /* 0x000000ffff277224 */ /* 0x000fc600078e003d */
[----:B------:R-:W-:-:S05]  /*5700*/  FFMA.FTZ R38, R70, R154, R38 ;  /* 0x0000009a46267223 */ /* 0x000fca0000010026 */
[----:B------:R-:W-:-:S07]  /*5710*/  F2FP.F16.F32.PACK_AB R38, R38, R71 ;  /* 0x000000472626723e */ /* 0x000fce00000000ff */
.L_x_492:
[----:B------:R-:W-:Y:S05]  /*5720*/  BSYNC B3 ;  /* 0x0000000000037941 */ /* 0x000fea0003800000 */
.L_x_491:
[----:B------:R-:W-:Y:S02]  /*5730*/  ULDC.64 UR4, c[0x0][0x208] ;  /* 0x0000820000047ab9 */ /* 0x000fe40000000a00 */
[----:B--2---:R0:W-:Y:S03]  /*5740*/  STG.E.128 desc[UR4][R46.64+0x80], R36 ;  /* 0x000080242e007986 */ /* 0x0041e6000c101d04 */
.L_x_490:
[----:B------:R-:W-:Y:S05]  /*5750*/  BSYNC B2 ;  /* 0x0000000000027941 */ /* 0x000fea0003800000 */
.L_x_489:
        /* <DEDUP_REMOVED lines=21> */
[--C-:B------:R-:W-:Y:S02]  /*58b0*/  HADD2.F32 R67, -RZ, R151.reuse.H0_H0 ;  /* 0x20000097ff437230 */ /* 0x100fe40000004100 */
[----:B------:R-:W-:Y:S01]  /*58c0*/  FFMA.FTZ R60, R61, R60, R37 ;  /* 0x0000003c3d3c7223 */ /* 0x000fe20000010025 */
[----:B------:R-:W-:Y:S01]  /*58d0*/  MOV R37, R39 ;  /* 0x0000002700257202 */ /* 0x000fe20000000f00 */
[----:B------:R-:W-:-:S03]  /*58e0*/  HADD2.F32 R151, -RZ, R151.H1_H1 ;  /* 0x30000097ff977230 */ /* 0x000fc60000004100 */
        /* <DEDUP_REMOVED lines=8> */
[--C-:B------:R-:W-:Y:S02]  /*5970*/  HADD2.F32 R66, -RZ, R36.reuse.H1_H1 ;  /* 0x30000024ff427230 */ /* 0x100fe40000004100 */
[----:B------:R-:W-:Y:S01]  /*5980*/  HADD2.F32 R36, -RZ, R36.H0_H0 ;  /* 0x20000024ff247230 */ /* 0x000fe20000004100 */
[----:B------:R-:W-:Y:S01]  /*5990*/  F2FP.F16.F32.PACK_AB R61, R37, R61 ;  /* 0x0000003d253d723e */ /* 0x000fe200000000ff */
[----:B------:R-:W-:Y:S02]  /*59a0*/  HADD2.F32 R152, -RZ, R152.H1_H1 ;  /* 0x30000098ff987230 */ /* 0x000fe40000004100 */
        /* <DEDUP_REMOVED lines=14> */
.L_x_496:
[----:B------:R-:W-:Y:S05]  /*5a90*/  BSYNC B3 ;  /* 0x0000000000037941 */ /* 0x000fea0003800000 */
.L_x_495:
[----:B------:R-:W-:Y:S02]  /*5aa0*/  ULDC.64 UR4, c[0x0][0x208] ;  /* 0x0000820000047ab9 */ /* 0x000fe40000000a00 */
[----:B--2---:R0:W-:Y:S03]  /*5ab0*/  STG.E.128 desc[UR4][R46.64+0x100], R36 ;  /* 0x000100242e007986 */ /* 0x0041e6000c101d04 */
.L_x_494:
[----:B------:R-:W-:Y:S05]  /*5ac0*/  BSYNC B2 ;  /* 0x0000000000027941 */ /* 0x000fea0003800000 */
.L_x_493:
[----:B------:R-:W-:-:S13]  /*5ad0*/  ISETP.NE.AND P3, PT, R9, RZ, PT ;  /* 0x000000ff0900720c */ /* 0x000fda0003f65270 */
        /* <DEDUP_REMOVED lines=30> */
[--C-:B------:R-:W-:Y:S02]  /*5cc0*/  HADD2.F32 R39, -RZ, R149.reuse.H0_H0 ;  /* 0x20000095ff277230 */ /* 0x100fe40000004100 */
        /* <DEDUP_REMOVED lines=18> */
.L_x_498:
[----:B------:R-:W-:Y:S05]  /*5df0*/  BSYNC B2 ;  /* 0x0000000000027941 */ /* 0x000fea0003800000 */
.L_x_497:
[----:B------:R-:W-:Y:S02]  /*5e00*/  ULDC.64 UR4, c[0x0][0x208] ;  /* 0x0000820000047ab9 */ /* 0x000fe40000000a00 */
[----:B--2---:R0:W-:Y:S03]  /*5e10*/  STG.E.128 desc[UR4][R46.64+0x180], R36 ;  /* 0x000180242e007986 */ /* 0x0041e6000c101d04 */
.L_x_484:
[----:B------:R-:W-:Y:S05]  /*5e20*/  BSYNC B1 ;  /* 0x0000000000017941 */ /* 0x000fea0003800000 */
.L_x_483:
        /* <DEDUP_REMOVED lines=8> */
[----:B------:R-:W-:Y:S01]  /*5eb0*/  SHF.R.U64 R58, R58, 0x10, R59 ;  /* 0x000000103a3a7819 */ /* 0x000fe2000000123b */
[----:B--2---:R-:W-:Y:S01]  /*5ec0*/  IMAD.MOV.U32 R47, RZ, RZ, R37 ;  /* 0x000000ffff2f7224 */ /* 0x004fe200078e0025 */
[--C-:B------:R-:W-:Y:S01]  /*5ed0*/  SHF.R.U64 R46, R56, 0x10, R57.reuse ;  /* 0x00000010382e7819 */ /* 0x100fe20000001239 */
[----:B------:R-:W-:Y:S01]  /*5ee0*/  HADD2.F32 R153, -RZ, R153.H0_H0 ;  /* 0x20000099ff997230 */ /* 0x000fe20000004100 */
[----:B------:R-:W-:Y:S01]  /*5ef0*/  SHF.R.U32.HI R57, RZ, 0x10, R57 ;  /* 0x00000010ff397819 */ /* 0x000fe20000011639 */
[----:B------:R-:W-:Y:S02]  /*5f00*/  HADD2.F32 R58, -RZ, R58.H0_H0 ;  /* 0x2000003aff3a7230 */ /* 0x000fe40000004100 */
[--C-:B------:R-:W-:Y:S02]  /*5f10*/  HADD2.F32 R37, -RZ, R47.reuse.H1_H1 ;  /* 0x3000002fff257230 */ /* 0x100fe40000004100 */
[----:B------:R-:W-:Y:S02]  /*5f20*/  HADD2.F32 R47, -RZ, R47.H0_H0 ;  /* 0x2000002fff2f7230 */ /* 0x000fe40000004100 */
[----:B------:R-:W-:-:S02]  /*5f30*/  HADD2.F32 R46, -RZ, R46.H0_H0 ;  /* 0x2000002eff2e7230 */ /* 0x000fc40000004100 */
[-C--:B------:R-:W-:Y:S01]  /*5f40*/  FMUL.FTZ R56, R37, R58.reuse ;  /* 0x0000003a25387220 */ /* 0x080fe20000410000 */
[----:B------:R-:W-:Y:S02]  /*5f50*/  HADD2.F32 R57, -RZ, R57.H0_H0 ;  /* 0x20000039ff397230 */ /* 0x000fe40000004100 */
[C---:B------:R-:W-:Y:S01]  /*5f60*/  FMUL.FTZ R58, R47.reuse, R58 ;  /* 0x0000003a2f3a7220 */ /* 0x040fe20000410000 */
[----:B------:R-:W-:Y:S02]  /*5f70*/  HADD2.F32 R155, -RZ, R155.H1_H1 ;  /* 0x3000009bff9b7230 */ /* 0x000fe40000004100 */
[-C--:B------:R-:W-:Y:S01]  /*5f80*/  FFMA.FTZ R56, R47, R46.reuse, -R56 ;  /* 0x0000002e2f387223 */ /* 0x080fe20000010838 */
[----:B------:R-:W-:Y:S01]  /*5f90*/  FFMA.FTZ R58, R37, R46, R58 ;  /* 0x0000002e253a7223 */ /* 0x000fe2000001003a */
[----:B------:R-:W-:Y:S01]  /*5fa0*/  SHF.R.U32.HI R46, RZ, 0x10, R59 ;  /* 0x00000010ff2e7819 */ /* 0x000fe2000001163b */
[--C-:B------:R-:W-:Y:S02]  /*5fb0*/  HADD2.F32 R37, -RZ, R39.reuse.H1_H1 ;  /* 0x30000027ff257230 */ /* 0x100fe40000004100 */
[----:B------:R-:W-:Y:S01]  /*5fc0*/  HADD2.F32 R39, -RZ, R39.H0_H0 ;  /* 0x20000027ff277230 */ /* 0x000fe20000004100 */
[----:B------:R-:W-:Y:S01]  /*5fd0*/  F2FP.F16.F32.PACK_AB R56, R58, R56 ;  /* 0x000000383a38723e */ /* 0x000fe200000000ff */
[----:B------:R-:W-:-:S05]  /*5fe0*/  HADD2.F32 R46, -RZ, R46.H0_H0 ;  /* 0x2000002eff2e7230 */ /* 0x000fca0000004100 */
[-C--:B------:R-:W-:Y:S01]  /*5ff0*/  FMUL.FTZ R47, R37, R46.reuse ;  /* 0x0000002e252f7220 */ /* 0x080fe20000410000 */
[----:B------:R-:W-:-:S03]  /*6000*/  FMUL.FTZ R46, R39, R46 ;  /* 0x0000002e272e7220 */ /* 0x000fc60000410000 */
[-C--:B------:R-:W-:Y:S01]  /*6010*/  FFMA.FTZ R47, R39, R57.reuse, -R47 ;  /* 0x00000039272f7223 */ /* 0x080fe2000001082f */
[----:B------:R-:W-:Y:S01]  /*6020*/  FFMA.FTZ R46, R37, R57, R46 ;  /* 0x00000039252e7223 */ /* 0x000fe2000001002e */
[--C-:B------:R-:W-:Y:S02]  /*6030*/  HADD2.F32 R37, -RZ, R36.reuse.H0_H0 ;  /* 0x20000024ff257230 */ /* 0x100fe40000004100 */
[----:B------:R-:W-:Y:S02]  /*6040*/  HADD2.F32 R36, -RZ, R36.H1_H1 ;  /* 0x30000024ff247230 */ /* 0x000fe40000004100 */
[--C-:B------:R-:W-:Y:S01]  /*6050*/  HADD2.F32 R39, -RZ, R159.reuse.H0_H0 ;  /* 0x2000009fff277230 */ /* 0x100fe20000004100 */
[----:B------:R-:W-:Y:S01]  /*6060*/  F2FP.F16.F32.PACK_AB R46, R46, R47 ;  /* 0x0000002f2e2e723e */ /* 0x000fe200000000ff */
[----:B------:R-:W-:-:S03]  /*6070*/  HADD2.F32 R159, -RZ, R159.H1_H1 ;  /* 0x3000009fff9f7230 */ /* 0x000fc60000004100 */
[-C--:B------:R-:W-:Y:S01]  /*6080*/  FMUL.FTZ R57, R36, R39.reuse ;  /* 0x0000002724397220 */ /* 0x080fe20000410000 */
[----:B------:R-:W-:-:S03]  /*6090*/  FMUL.FTZ R39, R37, R39 ;  /* 0x0000002725277220 */ /* 0x000fc60000410000 */
[-C--:B------:R-:W-:Y:S01]  /*60a0*/  FFMA.FTZ R57, R37, R153.reuse, -R57 ;  /* 0x0000009925397223 */ /* 0x080fe20000010839 */
[----:B------:R-:W-:Y:S01]  /*60b0*/  FFMA.FTZ R39, R36, R153, R39 ;  /* 0x0000009924277223 */ /* 0x000fe20000010027 */
[--C-:B------:R-:W-:Y:S02]  /*60c0*/  HADD2.F32 R36, -RZ, R38.reuse.H0_H0 ;  /* 0x20000026ff247230 */ /* 0x100fe40000004100 */
[----:B------:R-:W-:Y:S02]  /*60d0*/  HADD2.F32 R38, -RZ, R38.H1_H1 ;  /* 0x30000026ff267230 */ /* 0x000fe40000004100 */
[----:B------:R-:W-:-:S03]  /*60e0*/  F2FP.F16.F32.PACK_AB R39, R39, R57 ;  /* 0x000000392727723e */ /* 0x000fc600000000ff */
[-C--:B------:R-:W-:Y:S01]  /*60f0*/  FMUL.FTZ R37, R38, R159.reuse ;  /* 0x0000009f26257220 */ /* 0x080fe20000410000 */
[----:B------:R-:W-:-:S03]  /*6100*/  FMUL.FTZ R159, R36, R159 ;  /* 0x0000009f249f7220 */ /* 0x000fc60000410000 */
[-C--:B------:R-:W-:Y:S01]  /*6110*/  FFMA.FTZ R37, R36, R155.reuse, -R37 ;  /* 0x0000009b24257223 */ /* 0x080fe20000010825 */
[----:B------:R-:W-:Y:S01]  /*6120*/  FFMA.FTZ R159, R38, R155, R159 ;  /* 0x0000009b269f7223 */ /* 0x000fe2000001009f */
[----:B------:R-:W-:Y:S01]  /*6130*/  MOV R36, R39 ;  /* 0x0000002700247202 */ /* 0x000fe20000000f00 */
[----:B------:R-:W-:-:S03]  /*6140*/  IMAD.MOV.U32 R39, RZ, RZ, R46 ;  /* 0x000000ffff277224 */ /* 0x000fc600078e002e */
[----:B------:R-:W-:Y:S01]  /*6150*/  F2FP.F16.F32.PACK_AB R159, R159, R37 ;  /* 0x000000259f9f723e */ /* 0x000fe200000000ff */
[----:B------:R-:W-:-:S04]  /*6160*/  IMAD.MOV.U32 R37, RZ, RZ, R56 ;  /* 0x000000ffff257224 */ /* 0x000fc800078e0038 */
[----:B------:R-:W-:-:S07]  /*6170*/  IMAD.MOV.U32 R38, RZ, RZ, R159 ;  /* 0x000000ffff267224 */ /* 0x000fce00078e009f */
.L_x_503:
[----:B------:R-:W-:Y:S05]  /*6180*/  BSYNC B2 ;  /* 0x0000000000027941 */ /* 0x000fea0003800000 */
.L_x_502:
[----:B------:R-:W-:Y:S02]  /*6190*/  ULDC.64 UR4, c[0x0][0x208] ;  /* 0x0000820000047ab9 */ /* 0x000fe40000000a00 */
[----:B--2---:R0:W-:Y:S03]  /*61a0*/  STG.E.128 desc[UR4][R44.64], R36 ;  /* 0x000000242c007986 */ /* 0x0041e6000c101d04 */
.L_x_501:
[----:B------:R-:W-:Y:S05]  /*61b0*/  BSYNC B1 ;  /* 0x0000000000017941 */ /* 0x000fea0003800000 */
.L_x_500:
[----:B------:R-:W-:Y:S01]  /*61c0*/  ISETP.NE.AND P3, PT, R11, RZ, PT ;  /* 0x000000ff0b00720c */ /* 0x000fe20003f65270 */
[----:B------:R-:W-:-:S12]  /*61d0*/  BSSY B1, `(.L_x_504) ;  /* 0x0000036000017945 */ /* 0x000fd80003800000 */
[----:B------:R-:W-:Y:S05]  /*61e0*/  @!P3 BRA `(.L_x_505) ;  /* 0x0000000000d0b947 */ /* 0x000fea0003800000 */
[----:B0-234-:R0:W2:Y:S01]  /*61f0*/  LDS.128 R36, [R5+0x28c00] ;  /* 0x028c000005247984 */ /* 0x01d0a20000000c00 */
[----:B------:R-:W-:Y:S01]  /*6200*/  ISETP.GE.AND P3, PT, R215, R120, PT ;  /* 0x00000078d700720c */ /* 0x000fe20003f66270 */
[----:B------:R-:W-:-:S12]  /*6210*/  BSSY B2, `(.L_x_506) ;  /* 0x000002f000027945 */ /* 0x000fd80003800000 */
[----:B0-----:R-:W-:Y:S05]  /*6220*/  @P3 BRA `(.L_x_507) ;  /* 0x0000000000b43947 */ /* 0x001fea0003800000 */
[----:B------:R-:W-:Y:S02]  /*6230*/  SHF.R.U64 R56, R52, 0x10, R53 ;  /* 0x0000001034387819 */ /* 0x000fe40000001235 */
[----:B--2---:R-:W-:Y:S02]  /*6240*/  MOV R47, R37 ;  /* 0x00000025002f7202 */ /* 0x004fe40000000f00 */
[--C-:B------:R-:W-:Y:S01]  /*6250*/  SHF.R.U64 R46, R54, 0x10, R55.reuse ;  /* 0x00000010362e7819 */ /* 0x100fe20000001237 */
[----:B------:R-:W-:Y:S01]  /*6260*/  HADD2.F32 R56, -RZ, R56.H0_H0 ;  /* 0x20000038ff387230 */ /* 0x000fe20000004100 */
[----:B------:R-:W-:Y:S01]  /*6270*/  SHF.R.U32.HI R54, RZ, 0x10, R55 ;  /* 0x00000010ff367819 */ /* 0x000fe20000011637 */
[--C-:B------:R-:W-:Y:S02]  /*6280*/  HADD2.F32 R37, -RZ, R47.reuse.H1_H1 ;  /* 0x3000002fff257230 */ /* 0x100fe40000004100 */
[----:B------:R-:W-:Y:S02]  /*6290*/  HADD2.F32 R47, -RZ, R47.H0_H0 ;  /* 0x2000002fff2f7230 */ /* 0x000fe40000004100 */
[----:B------:R-:W-:-:S02]  /*62a0*/  HADD2.F32 R46, -RZ, R46.H0_H0 ;  /* 0x2000002eff2e7230 */ /* 0x000fc40000004100 */
[-C--:B------:R-:W-:Y:S01]  /*62b0*/  FMUL.FTZ R52, R37, R56.reuse ;  /* 0x0000003825347220 */ /* 0x080fe20000410000 */
[----:B------:R-:W-:Y:S02]  /*62c0*/  HADD2.F32 R54, -RZ, R54.H0_H0 ;  /* 0x20000036ff367230 */ /* 0x000fe40000004100 */
[C---:B------:R-:W-:Y:S01]  /*62d0*/  FMUL.FTZ R56, R47.reuse, R56 ;  /* 0x000000382f387220 */ /* 0x040fe20000410000 */
[----:B------:R-:W-:-:S03]  /*62e0*/  FFMA.FTZ R52, R47, R46, -R52 ;  /* 0x0000002e2f347223 */ /* 0x000fc60000010834 */
[----:B------:R-:W-:Y:S01]  /*62f0*/  FFMA.FTZ R56, R37, R46, R56 ;  /* 0x0000002e25387223 */ /* 0x000fe20000010038 */
[----:B------:R-:W-:Y:S01]  /*6300*/  SHF.R.U32.HI R46, RZ, 0x10, R53 ;  /* 0x00000010ff2e7819 */ /* 0x000fe20000011635 */
[--C-:B------:R-:W-:Y:S02]  /*6310*/  HADD2.F32 R37, -RZ, R39.reuse.H1_H1 ;  /* 0x30000027ff257230 */ /* 0x100fe40000004100 */
[----:B------:R-:W-:Y:S01]  /*6320*/  HADD2.F32 R39, -RZ, R39.H0_H0 ;  /* 0x20000027ff277230 */ /* 0x000fe20000004100 */
[----:B------:R-:W-:Y:S01]  /*6330*/  F2FP.F16.F32.PACK_AB R52, R56, R52 ;  /* 0x000000343834723e */ /* 0x000fe200000000ff */
[----:B------:R-:W-:Y:S02]  /*6340*/  HADD2.F32 R46, -RZ, R46.H0_H0 ;  /* 0x2000002eff2e7230 */ /* 0x000fe40000004100 */
[--C-:B------:R-:W-:Y:S02]  /*6350*/  HADD2.F32 R53, -RZ, R150.reuse.H0_H0 ;  /* 0x20000096ff357230 */ /* 0x100fe40000004100 */
[----:B------:R-:W-:-:S02]  /*6360*/  HADD2.F32 R150, -RZ, R150.H1_H1 ;  /* 0x30000096ff967230 */ /* 0x000fc40000004100 */
[-C--:B------:R-:W-:Y:S01]  /*6370*/  FMUL.FTZ R47, R37, R46.reuse ;  /* 0x0000002e252f7220 */ /* 0x080fe20000410000 */
[----:B------:R-:W-:-:S03]  /*6380*/  FMUL.FTZ R46, R39, R46 ;  /* 0x0000002e272e7220 */ /* 0x000fc60000410000 */
[-C--:B------:R-:W-:Y:S01]  /*6390*/  FFMA.FTZ R47, R39, R54.reuse, -R47 ;  /* 0x00000036272f7223 */ /* 0x080fe2000001082f */
[----:B------:R-:W-:Y:S01]  /*63a0*/  FFMA.FTZ R46, R37, R54, R46 ;  /* 0x00000036252e7223 */ /* 0x000fe2000001002e */
[----:B------:R-:W-:Y:S02]  /*63b0*/  HADD2.F32 R37, -RZ, R156.H0_H0 ;  /* 0x2000009cff257230 */ /* 0x000fe40000004100 */
[--C-:B------:R-:W-:Y:S02]  /*63c0*/  HADD2.F32 R39, -RZ, R36.reuse.H1_H1 ;  /* 0x30000024ff277230 */ /* 0x100fe40000004100 */
[----:B------:R-:W-:Y:S01]  /*63d0*/  HADD2.F32 R36, -RZ, R36.H0_H0 ;  /* 0x20000024ff247230 */ /* 0x000fe20000004100 */
[----:B------:R-:W-:Y:S01]  /*63e0*/  F2FP.F16.F32.PACK_AB R46, R46, R47 ;  /* 0x0000002f2e2e723e */ /* 0x000fe200000000ff */
[----:B------:R-:W-:Y:S02]  /*63f0*/  HADD2.F32 R156, -RZ, R156.H1_H1 ;  /* 0x3000009cff9c7230 */ /* 0x000fe40000004100 */
[-C--:B------:R-:W-:Y:S01]  /*6400*/  FMUL.FTZ R54, R39, R37.reuse ;  /* 0x0000002527367220 */ /* 0x080fe20000410000 */
[----:B------:R-:W-:-:S03]  /*6410*/  FMUL.FTZ R37, R36, R37 ;  /* 0x0000002524257220 */ /* 0x000fc60000410000 */
[-C--:B------:R-:W-:Y:S01]  /*6420*/  FFMA.FTZ R54, R36, R53.reuse, -R54 ;  /* 0x0000003524367223 */ /* 0x080fe20000010836 */
[--C-:B------:R-:W-:Y:S02]  /*6430*/  HADD2.F32 R36, -RZ, R38.reuse.H1_H1 ;  /* 0x30000026ff247230 */ /* 0x100fe40000004100 */
[----:B------:R-:W-:Y:S01]  /*6440*/  FFMA.FTZ R37, R39, R53, R37 ;  /* 0x0000003527257223 */ /* 0x000fe20000010025 */
[----:B------:R-:W-:Y:S02]  /*6450*/  HADD2.F32 R38, -RZ, R38.H0_H0 ;  /* 0x20000026ff267230 */ /* 0x000fe40000004100 */
[----:B------:R-:W-:Y:S02]  /*6460*/  FMUL.FTZ R39, R36, R156 ;  /* 0x0000009c24277220 */ /* 0x000fe40000410000 */
[----:B------:R-:W-:Y:S01]  /*6470*/  F2FP.F16.F32.PACK_AB R37, R37, R54 ;  /* 0x000000362525723e */ /* 0x000fe200000000ff */
[C---:B------:R-:W-:Y:S01]  /*6480*/  FMUL.FTZ R156, R38.reuse, R156 ;  /* 0x0000009c269c7220 */ /* 0x040fe20000410000 */
[----:B------:R-:W-:-:S03]  /*6490*/  FFMA.FTZ R39, R38, R150, -R39 ;  /* 0x0000009626277223 */ /* 0x000fc60000010827 */
[----:B------:R-:W-:Y:S01]  /*64a0*/  FFMA.FTZ R156, R36, R150, R156 ;  /* 0x00000096249c7223 */ /* 0x000fe2000001009c */
[----:B------:R-:W-:Y:S02]  /*64b0*/  IMAD.MOV.U32 R36, RZ, RZ, R37 ;  /* 0x000000ffff247224 */ /* 0x000fe400078e0025 */
[----:B------:R-:W-:Y:S02]  /*64c0*/  IMAD.MOV.U32 R37, RZ, RZ, R52 ;  /* 0x000000ffff257224 */ /* 0x000fe400078e0034 */
[----:B------:R-:W-:-:S05]  /*64d0*/  F2FP.F16.F32.PACK_AB R39, R156, R39 ;  /* 0x000000279c27723e */ /* 0x000fca00000000ff */
[----:B------:R-:W-:Y:S01]  /*64e0*/  IMAD.MOV.U32 R38, RZ, RZ, R39 ;  /* 0x000000ffff267224 */ /* 0x000fe200078e0027 */
[----:B------:R-:W-:-:S07]  /*64f0*/  MOV R39, R46 ;  /* 0x0000002e00277202 */ /* 0x000fce0000000f00 */
.L_x_507:
[----:B------:R-:W-:Y:S05]  /*6500*/  BSYNC B2 ;  /* 0x0000000000027941 */ /* 0x000fea0003800000 */
.L_x_506:
[----:B------:R-:W-:Y:S02]  /*6510*/  ULDC.64 UR4, c[0x0][0x208] ;  /* 0x0000820000047ab9 */ /* 0x000fe40000000a00 */
[----:B--2---:R0:W-:Y:S03]  /*6520*/  STG.E.128 desc[UR4][R44.64+0x80], R36 ;  /* 0x000080242c007986 */ /* 0x0041e6000c101d04 */
.L_x_505:
[----:B------:R-:W-:Y:S05]  /*6530*/  BSYNC B1 ;  /* 0x0000000000017941 */ /* 0x000fea0003800000 */
.L_x_504:
        /* <DEDUP_REMOVED lines=9> */
[----:B--2---:R-:W-:Y:S01]  /*65d0*/  HADD2.F32 R51, -RZ, R39.H1_H1 ;  /* 0x30000027ff337230 */ /* 0x004fe20000004100 */
[--C-:B------:R-:W-:Y:S01]  /*65e0*/  SHF.R.U64 R46, R48, 0x10, R49.reuse ;  /* 0x00000010302e7819 */ /* 0x100fe20000001231 */
[----:B------:R-:W-:Y:S01]  /*65f0*/  HADD2.F32 R47, -RZ, R47.H0_H0 ;  /* 0x2000002fff2f7230 */ /* 0x000fe20000004100 */
[----:B------:R-:W-:Y:S01]  /*6600*/  SHF.R.U32.HI R48, RZ, 0x10, R49 ;  /* 0x00000010ff307819 */ /* 0x000fe20000011631 */
[--C-:B------:R-:W-:Y:S02]  /*6610*/  HADD2.F32 R49, -RZ, R37.reuse.H1_H1 ;  /* 0x30000025ff317230 */ /* 0x100fe40000004100 */
[----:B------:R-:W-:Y:S02]  /*6620*/  HADD2.F32 R37, -RZ, R37.H0_H0 ;  /* 0x20000025ff257230 */ /* 0x000fe40000004100 */
[----:B------:R-:W-:-:S02]  /*6630*/  HADD2.F32 R50, -RZ, R50.H0_H0 ;  /* 0x20000032ff327230 */ /* 0x000fc40000004100 */
[----:B------:R-:W-:Y:S02]  /*6640*/  HADD2.F32 R46, -RZ, R46.H0_H0 ;  /* 0x2000002eff2e7230 */ /* 0x000fe40000004100 */
[-C--:B------:R-:W-:Y:S01]  /*6650*/  FMUL.FTZ R53, R37, R47.reuse ;  /* 0x0000002f25357220 */ /* 0x080fe20000410000 */
[----:B------:R-:W-:Y:S02]  /*6660*/  HADD2.F32 R52, -RZ, R48.H0_H0 ;  /* 0x20000030ff347230 */ /* 0x000fe40000004100 */
[----:B------:R-:W-:Y:S01]  /*6670*/  FMUL.FTZ R48, R49, R47 ;  /* 0x0000002f31307220 */ /* 0x000fe20000410000 */
[----:B------:R-:W-:Y:S02]  /*6680*/  HADD2.F32 R39, -RZ, R39.H0_H0 ;  /* 0x20000027ff277230 */ /* 0x000fe40000004100 */
[----:B------:R-:W-:Y:S01]  /*6690*/  FMUL.FTZ R47, R51, R50 ;  /* 0x00000032332f7220 */ /* 0x000fe20000410000 */
[-C--:B------:R-:W-:Y:S01]  /*66a0*/  FFMA.FTZ R53, R49, R46.reuse, R53 ;  /* 0x0000002e31357223 */ /* 0x080fe20000010035 */
[----:B------:R-:W-:Y:S01]  /*66b0*/  FFMA.FTZ R48, R37, R46, -R48 ;  /* 0x0000002e25307223 */ /* 0x000fe20000010830 */
[----:B------:R-:W-:-:S02]  /*66c0*/  HADD2.F32 R46, -RZ, R36.H1_H1 ;  /* 0x30000024ff2e7230 */ /* 0x000fc40000004100 */
[C---:B------:R-:W-:Y:S01]  /*66d0*/  FMUL.FTZ R50, R39.reuse, R50 ;  /* 0x0000003227327220 */ /* 0x040fe20000410000 */
[----:B------:R-:W-:Y:S01]  /*66e0*/  FFMA.FTZ R47, R39, R52, -R47 ;  /* 0x00000034272f7223 */ /* 0x000fe2000001082f */
[--C-:B------:R-:W-:Y:S01]  /*66f0*/  HADD2.F32 R39, -RZ, R145.reuse.H0_H0 ;  /* 0x20000091ff277230 */ /* 0x100fe20000004100 */
[----:B------:R-:W-:Y:S01]  /*6700*/  F2FP.F16.F32.PACK_AB R48, R53, R48 ;  /* 0x000000303530723e */ /* 0x000fe200000000ff */
[----:B------:R-:W-:Y:S02]  /*6710*/  HADD2.F32 R36, -RZ, R36.H0_H0 ;  /* 0x20000024ff247230 */ /* 0x000fe40000004100 */
[----:B------:R-:W-:Y:S01]  /*6720*/  FFMA.FTZ R50, R51, R52, R50 ;  /* 0x0000003433327223 */ /* 0x000fe20000010032 */
[----:B------:R-:W-:Y:S02]  /*6730*/  HADD2.F32 R145, -RZ, R145.H1_H1 ;  /* 0x30000091ff917230 */ /* 0x000fe40000004100 */
[----:B------:R-:W-:Y:S01]  /*6740*/  FMUL.FTZ R51, R46, R39 ;  /* 0x000000272e337220 */ /* 0x000fe20000410000 */
[----:B------:R-:W-:-:S02]  /*6750*/  HADD2.F32 R49, -RZ, R38.H1_H1 ;  /* 0x30000026ff317230 */ /* 0x000fc40000004100 */
[----:B------:R-:W-:Y:S01]  /*6760*/  FMUL.FTZ R52, R36, R39 ;  /* 0x0000002724347220 */ /* 0x000fe20000410000 */
[----:B------:R-:W-:Y:S01]  /*6770*/  HADD2.F32 R38, -RZ, R38.H0_H0 ;  /* 0x20000026ff267230 */ /* 0x000fe20000004100 */
[----:B------:R-:W-:Y:S01]  /*6780*/  F2FP.F16.F32.PACK_AB R47, R50, R47 ;  /* 0x0000002f322f723e */ /* 0x000fe200000000ff */
[--C-:B------:R-:W-:Y:S02]  /*6790*/  HADD2.F32 R37, -RZ, R143.reuse.H0_H0 ;  /* 0x2000008fff257230 */ /* 0x100fe40000004100 */
[CC--:B------:R-:W-:Y:S01]  /*67a0*/  FMUL.FTZ R39, R49.reuse, R145.reuse ;  /* 0x0000009131277220 */ /* 0x0c0fe20000410000 */
[----:B------:R-:W-:Y:S02]  /*67b0*/  HADD2.F32 R143, -RZ, R143.H1_H1 ;  /* 0x3000008fff8f7230 */ /* 0x000fe40000004100 */
[----:B------:R-:W-:Y:S01]  /*67c0*/  FMUL.FTZ R145, R38, R145 ;  /* 0x0000009126917220 */ /* 0x000fe20000410000 */
[-C--:B------:R-:W-:Y:S01]  /*67d0*/  FFMA.FTZ R51, R36, R37.reuse, -R51 ;  /* 0x0000002524337223 */ /* 0x080fe20000010833 */
[----:B------:R-:W-:Y:S01]  /*67e0*/  FFMA.FTZ R52, R46, R37, R52 ;  /* 0x000000252e347223 */ /* 0x000fe20000010034 */
[-C--:B------:R-:W-:Y:S01]  /*67f0*/  FFMA.FTZ R39, R38, R143.reuse, -R39 ;  /* 0x0000008f26277223 */ /* 0x080fe20000010827 */
[----:B------:R-:W-:Y:S01]  /*6800*/  FFMA.FTZ R145, R49, R143, R145 ;  /* 0x0000008f31917223 */ /* 0x000fe20000010091 */
[----:B------:R-:W-:-:S02]  /*6810*/  IMAD.MOV.U32 R37, RZ, RZ, R48 ;  /* 0x000000ffff257224 */ /* 0x000fc400078e0030 */
[----:B------:R-:W-:Y:S02]  /*6820*/  F2FP.F16.F32.PACK_AB R51, R52, R51 ;  /* 0x000000333433723e */ /* 0x000fe400000000ff */
[----:B------:R-:W-:-:S03]  /*6830*/  F2FP.F16.F32.PACK_AB R39, R145, R39 ;  /* 0x000000279127723e */ /* 0x000fc600000000ff */
[----:B------:R-:W-:Y:S02]  /*6840*/  IMAD.MOV.U32 R36, RZ, RZ, R51 ;  /* 0x000000ffff247224 */ /* 0x000fe400078e0033 */
[----:B------:R-:W-:Y:S01]  /*6850*/  IMAD.MOV.U32 R38, RZ, RZ, R39 ;  /* 0x000000ffff267224 */ /* 0x000fe200078e0027 */
[----:B------:R-:W-:-:S07]  /*6860*/  MOV R39, R47 ;  /* 0x0000002f00277202 */ /* 0x000fce0000000f00 */
.L_x_511:
[----:B------:R-:W-:Y:S05]  /*6870*/  BSYNC B2 ;  /* 0x0000000000027941 */ /* 0x000fea0003800000 */
.L_x_510:
[----:B------:R-:W-:Y:S02]  /*6880*/  ULDC.64 UR4, c[0x0][0x208] ;  /* 0x0000820000047ab9 */ /* 0x000fe40000000a00 */
[----:B--2---:R0:W-:Y:S03]  /*6890*/  STG.E.128 desc[UR4][R44.64+0x100], R36 ;  /* 0x000100242c007986 */ /* 0x0041e6000c101d04 */
.L_x_509:
[----:B------:R-:W-:Y:S05]  /*68a0*/  BSYNC B1 ;  /* 0x0000000000017941 */ /* 0x000fea0003800000 */
.L_x_508:
[----:B------:R-:W-:-:S13]  /*68b0*/  ISETP.NE.AND P3, PT, R9, RZ, PT ;  /* 0x000000ff0900720c */ /* 0x000fda0003f65270 */
[----:B------:R-:W-:Y:S05]  /*68c0*/  @!P3 BRA `(.L_x_499) ;  /* 0x00000044007cb947 */ /* 0x000fea0003800000 */
[----:B0-234-:R0:W2:Y:S01]  /*68d0*/  LDS.128 R36, [R5+0x2dc00] ;  /* 0x02dc000005247984 */ /* 0x01d0a20000000c00 */
[----:B------:R-:W-:Y:S01]  /*68e0*/  ISETP.GE.AND P3, PT, R216, R120, PT ;  /* 0x00000078d800720c */ /* 0x000fe20003f66270 */
[----:B------:R-:W-:-:S12]  /*68f0*/  BSSY B1, `(.L_x_512) ;  /* 0x000002b000017945 */ /* 0x000fd80003800000 */
[----:B0-----:R-:W-:Y:S05]  /*6900*/  @P3 BRA `(.L_x_513) ;  /* 0x0000000000a43947 */ /* 0x001fea0003800000 */
[--C-:B------:R-:W-:Y:S01]  /*6910*/  SHF.R.U64 R40, R40, 0x10, R41.reuse ;  /* 0x0000001028287819 */ /* 0x100fe20000001229 */
[--C-:B--2---:R-:W-:Y:S01]  /*6920*/  HADD2.F32 R46, -RZ, R37.reuse.H1_H1 ;  /* 0x30000025ff2e7230 */ /* 0x104fe20000004100 */
[----:B------:R-:W-:Y:S01]  /*6930*/  SHF.R.U32.HI R41, RZ, 0x10, R41 ;  /* 0x00000010ff297819 */ /* 0x000fe20000011629 */
[----:B------:R-:W-:Y:S01]  /*6940*/  HADD2.F32 R37, -RZ, R37.H0_H0 ;  /* 0x20000025ff257230 */ /* 0x000fe20000004100 */
[--C-:B------:R-:W-:Y:S01]  /*6950*/  SHF.R.U64 R42, R42, 0x10, R43.reuse ;  /* 0x000000102a2a7819 */ /* 0x100fe2000000122b */
[----:B------:R-:W-:Y:S01]  /*6960*/  HADD2.F32 R40, -RZ, R40.H0_H0 ;  /* 0x20000028ff287230 */ /* 0x000fe20000004100 */
[----:B------:R-:W-:Y:S01]  /*6970*/  SHF.R.U32.HI R43, RZ, 0x10, R43 ;  /* 0x00000010ff2b7819 */ /* 0x000fe2000001162b */
[----:B------:R-:W-:Y:S02]  /*6980*/  HADD2.F32 R41, -RZ, R41.H0_H0 ;  /* 0x20000029ff297230 */ /* 0x000fe40000004100 */
[--C-:B------:R-:W-:Y:S02]  /*6990*/  HADD2.F32 R47, -RZ, R39.reuse.H1_H1 ;  /* 0x30000027ff2f7230 */ /* 0x100fe40000004100 */
[----:B------:R-:W-:Y:S01]  /*69a0*/  FMUL.FTZ R49, R37, R40 ;  /* 0x0000002825317220 */ /* 0x000fe20000410000 */
[----:B------:R-:W-:-:S02]  /*69b0*/  HADD2.F32 R39, -RZ, R39.H0_H0 ;  /* 0x20000027ff277230 */ /* 0x000fc40000004100 */
[----:B------:R-:W-:Y:S02]  /*69c0*/  HADD2.F32 R42, -RZ, R42.H0_H0 ;  /* 0x2000002aff2a7230 */ /* 0x000fe40000004100 */
[----:B------:R-:W-:Y:S02]  /*69d0*/  HADD2.F32 R48, -RZ, R43.H0_H0 ;  /* 0x2000002bff307230 */ /* 0x000fe40000004100 */
[C---:B------:R-:W-:Y:S01]  /*69e0*/  FMUL.FTZ R43, R46.reuse, R40 ;  /* 0x000000282e2b7220 */ /* 0x040fe20000410000 */
[-C--:B------:R-:W-:Y:S01]  /*69f0*/  FMUL.FTZ R40, R47, R41.reuse ;  /* 0x000000292f287220 */ /* 0x080fe20000410000 */
[----:B------:R-:W-:Y:S02]  /*6a00*/  FMUL.FTZ R41, R39, R41 ;  /* 0x0000002927297220 */ /* 0x000fe40000410000 */
[-C--:B------:R-:W-:Y:S01]  /*6a10*/  FFMA.FTZ R43, R37, R42.reuse, -R43 ;  /* 0x0000002a252b7223 */ /* 0x080fe2000001082b */
[----:B------:R-:W-:Y:S01]  /*6a20*/  FFMA.FTZ R42, R46, R42, R49 ;  /* 0x0000002a2e2a7223 */ /* 0x000fe20000010031 */
[----:B------:R-:W-:Y:S01]  /*6a30*/  FFMA.FTZ R40, R39, R48, -R40 ;  /* 0x0000003027287223 */ /* 0x000fe20000010828 */
[----:B------:R-:W-:-:S02]  /*6a40*/  HADD2.F32 R46, -RZ, R36.H1_H1 ;  /* 0x30000024ff2e7230 */ /* 0x000fc40000004100 */
[----:B------:R-:W-:Y:S01]  /*6a50*/  FFMA.FTZ R41, R47, R48, R41 ;  /* 0x000000302f297223 */ /* 0x000fe20000010029 */
[--C-:B------:R-:W-:Y:S02]  /*6a60*/  HADD2.F32 R39, -RZ, R135.reuse.H0_H0 ;  /* 0x20000087ff277230 */ /* 0x100fe40000004100 */
[----:B------:R-:W-:Y:S02]  /*6a70*/  HADD2.F32 R36, -RZ, R36.H0_H0 ;  /* 0x20000024ff247230 */ /* 0x000fe40000004100 */
[----:B------:R-:W-:Y:S02]  /*6a80*/  HADD2.F32 R135, -RZ, R135.H1_H1 ;  /* 0x30000087ff877230 */ /* 0x000fe40000004100 */
[-C--:B------:R-:W-:Y:S01]  /*6a90*/  FMUL.FTZ R47, R46, R39.reuse ;  /* 0x000000272e2f7220 */ /* 0x080fe20000410000 */
[--C-:B------:R-:W-:Y:S02]  /*6aa0*/  HADD2.F32 R48, -RZ, R38.reuse.H1_H1 ;  /* 0x30000026ff307230 */ /* 0x100fe40000004100 */
[----:B------:R-:W-:Y:S01]  /*6ab0*/  FMUL.FTZ R51, R36, R39 ;  /* 0x0000002724337220 */ /* 0x000fe20000410000 */
[----:B------:R-:W-:Y:S01]  /*6ac0*/  HADD2.F32 R38, -RZ, R38.H0_H0 ;  /* 0x20000026ff267230 */ /* 0x000fe20000004100 */
[----:B------:R-:W-:Y:S01]  /*6ad0*/  F2FP.F16.F32.PACK_AB R40, R41, R40 ;  /* 0x000000282928723e */ /* 0x000fe200000000ff */
[----:B------:R-:W-:-:S02]  /*6ae0*/  HADD2.F32 R49, -RZ, R134.H1_H1 ;  /* 0x30000086ff317230 */ /* 0x000fc40000004100 */
[-C--:B------:R-:W-:Y:S01]  /*6af0*/  FMUL.FTZ R39, R48, R135.reuse ;  /* 0x0000008730277220 */ /* 0x080fe20000410000 */
[----:B------:R-:W-:Y:S02]  /*6b00*/  HADD2.F32 R37, -RZ, R134.H0_H0 ;  /* 0x20000086ff257230 */ /* 0x000fe40000004100 */
[C---:B------:R-:W-:Y:S01]  /*6b10*/  FMUL.FTZ R135, R38.reuse, R135 ;  /* 0x0000008726877220 */ /* 0x040fe20000410000 */
[----:B------:R-:W-:-:S03]  /*6b20*/  FFMA.FTZ R39, R38, R49, -R39 ;  /* 0x0000003126277223 */ /* 0x000fc60000010827 */
[----:B------:R-:W-:Y:S01]  /*6b30*/  FFMA.FTZ R48, R48, R49, R135 ;  /* 0x0000003130307223 */ /* 0x000fe20000010087 */
[-C--:B------:R-:W-:Y:S01]  /*6b40*/  FFMA.FTZ R47, R36, R37.reuse, -R47 ;  /* 0x00000025242f7223 */ /* 0x080fe2000001082f */
[----:B------:R-:W-:Y:S01]  /*6b50*/  FFMA.FTZ R46, R46, R37, R51 ;  /* 0x000000252e2e7223 */ /* 0x000fe20000010033 */
[----:B------:R-:W-:Y:S02]  /*6b60*/  F2FP.F16.F32.PACK_AB R37, R42, R43 ;  /* 0x0000002b2a25723e */ /* 0x000fe400000000ff */
[----:B------:R-:W-:Y:S01]  /*6b70*/  F2FP.F16.F32.PACK_AB R38, R48, R39 ;  /* 0x000000273026723e */ /* 0x000fe200000000ff */
[----:B------:R-:W-:Y:S01]  /*6b80*/  IMAD.MOV.U32 R39, RZ, RZ, R40 ;  /* 0x000000ffff277224 */ /* 0x000fe200078e0028 */
[----:B------:R-:W-:-:S07]  /*6b90*/  F2FP.F16.F32.PACK_AB R36, R46, R47 ;  /* 0x0000002f2e24723e */ /* 0x000fce00000000ff */
.L_x_513:
[----:B------:R-:W-:Y:S05]  /*6ba0*/  BSYNC B1 ;  /* 0x0000000000017941 */ /* 0x000fea0003800000 */
.L_x_512:
[----:B------:R-:W-:Y:S02]  /*6bb0*/  ULDC.64 UR4, c[0x0][0x208] ;  /* 0x0000820000047ab9 */ /* 0x000fe40000000a00 */
[----:B--2---:R0:W-:Y:S01]  /*6bc0*/  STG.E.128 desc[UR4][R44.64+0x180], R36 ;  /* 0x000180242c007986 */ /* 0x0041e2000c101d04 */
[----:B------:R-:W-:Y:S05]  /*6bd0*/  BRA `(.L_x_499) ;  /* 0x0000004000b87947 */ /* 0x000fea0003800000 */
.L_x_457:
[----:B------:R-:W-:Y:S01]  /*6be0*/  ISETP.GE.AND P4, PT, R212, R4, PT ;  /* 0x00000004d400720c */ /* 0x000fe20003f86270 */
[----:B------:R-:W-:Y:S01]  /*6bf0*/  BSSY B1, `(.L_x_514) ;  /* 0x0000024000017945 */ /* 0x000fe20003800000 */
[----:B------:R-:W-:Y:S02]  /*6c00*/  CS2R R54, SRZ ;  /* 0x0000000000367805 */ /* 0x000fe4000001ff00 */
[----:B0-----:R-:W-:Y:S02]  /*6c10*/  CS2R R38, SRZ ;  /* 0x0000000000267805 */ /* 0x001fe4000001ff00 */
        /* <DEDUP_REMOVED lines=13> */
[----:B------:R-:W-:Y:S01]  /*6cf0*/  IMAD.X R39, R0, 0x1, R25, P3 ;  /* 0x0000000100277824 */ /* 0x000fe200018e0619 */
[----:B------:R-:W-:Y:S01]  /*6d00*/  LEA R44, P3, R38, UR4, 0x1 ;  /* 0x00000004262c7c11 */ /* 0x000fe2000f8608ff */
[----:B------:R-:W-:Y:S01]  /*6d10*/  IMAD.X R37, R3, 0x1, R20, P2 ;  /* 0x0000000103257824 */ /* 0x000fe200010e0614 */
[----:B------:R-:W-:Y:S02]  /*6d20*/  ISETP.GE.AND P2, PT, R16, R120, PT ;  /* 0x000000781000720c */ /* 0x000fe40003f46270 */
[----:B------:R-:W-:-:S02]  /*6d30*/  CS2R R40, SRZ ;  /* 0x0000000000287805 */ /* 0x000fc4000001ff00 */
[----:B------:R-:W-:Y:S02]  /*6d40*/  LEA.HI.X R45, R38, UR5, R39, 0x1, P3 ;  /* 0x00000005262d7c11 */ /* 0x000fe400098f0c27 */
[----:B------:R-:W-:Y:S02]  /*6d50*/  CS2R R38, SRZ ;  /* 0x0000000000267805 */ /* 0x000fe4000001ff00 */
[----:B------:R-:W-:Y:S01]  /*6d60*/  LEA R52, P3, R36, UR6, 0x1 ;  /* 0x0000000624347c11 */ /* 0x000fe2000f8608ff */
[----:B------:R-:W-:-:S03]  /*6d70*/  ULDC.64 UR8, c[0x0][0x208] ;  /* 0x0000820000087ab9 */ /* 0x000fc60000000a00 */
[----:B------:R-:W-:Y:S02]  /*6d80*/  LEA.HI.X R53, R36, UR7, R37, 0x1, P3 ;  /* 0x0000000724357c11 */ /* 0x000fe400098f0c25 */
[----:B------:R-:W-:Y:S02]  /*6d90*/  CS2R R36, SRZ ;  /* 0x0000000000247805 */ /* 0x000fe4000001ff00 */
[----:B------:R-:W-:Y:S02]  /*6da0*/  ISETP.GE.AND P3, PT, R213, R120, PT ;  /* 0x00000078d500720c */ /* 0x000fe40003f66270 */
[----:B------:R-:W-:Y:S02]  /*6db0*/  CS2R R50, SRZ ;  /* 0x0000000000327805 */ /* 0x000fe4000001ff00 */
[----:B------:R-:W-:Y:S01]  /*6dc0*/  CS2R R48, SRZ ;  /* 0x0000000000307805 */ /* 0x000fe2000001ff00 */
[----:B------:R-:W5:Y:S01]  /*6dd0*/  @!P2 LDG.E.128 R40, desc[UR8][R44.64] ;  /* 0x000000082c28a981 */ /* 0x000f62000c1e1d00 */
[----:B------:R-:W-:-:S04]  /*6de0*/  CS2R R46, SRZ ;  /* 0x00000000002e7805 */ /* 0x000fc8000001ff00 */
[----:B------:R-:W5:Y:S04]  /*6df0*/  @!P2 LDG.E.128 R48, desc[UR8][R52.64] ;  /* 0x000000083430a981 */ /* 0x000f68000c1e1d00 */
[----:B------:R0:W5:Y:S02]  /*6e00*/  @!P3 LDG.E.128 R36, desc[UR8][R44.64+0x80] ;  /* 0x000080082c24b981 */ /* 0x000164000c1e1d00 */
[----:B0-----:R-:W-:-:S06]  /*6e10*/  CS2R R44, SRZ ;  /* 0x00000000002c7805 */ /* 0x001fcc000001ff00 */
[----:B------:R0:W5:Y:S02]  /*6e20*/  @!P3 LDG.E.128 R44, desc[UR8][R52.64+0x80] ;  /* 0x00008008342cb981 */ /* 0x000164000c1e1d00 */
.L_x_515:
[----:B------:R-:W-:Y:S05]  /*6e30*/  BSYNC B1 ;  /* 0x0000000000017941 */ /* 0x000fea0003800000 */
.L_x_514:
[----:B------:R-:W2:Y:S01]  /*6e40*/  LDL.LU R60, [R1+0x10] ;  /* 0x00001000013c7983 */ /* 0x000ea20000300800 */
[----:B------:R-:W-:Y:S01]  /*6e50*/  VIADD R58, R212, 0x20 ;  /* 0x00000020d43a7836 */ /* 0x000fe20000000000 */
[----:B0----5:R-:W-:Y:S01]  /*6e60*/  MOV R53, R38 ;  /* 0x0000002600357202 */ /* 0x021fe20000000f00 */
[----:B------:R-:W-:Y:S01]  /*6e70*/  IMAD.MOV.U32 R52, RZ, RZ, R39 ;  /* 0x000000ffff347224 */ /* 0x000fe200078e0027 */
[----:B------:R-:W-:Y:S01]  /*6e80*/  BSSY B1, `(.L_x_516) ;  /* 0x0000042000017945 */ /* 0x000fe20003800000 */
[----:B------:R-:W-:Y:S01]  /*6e90*/  IMAD.MOV.U32 R56, RZ, RZ, R37 ;  /* 0x000000ffff387224 */ /* 0x000fe200078e0025 */
[----:B------:R-:W-:Y:S01]  /*6ea0*/  PRMT R171, R53, 0x7610, R171 ;  /* 0x0000761035ab7816 */ /* 0x000fe200000000ab */
[----:B------:R-:W-:Y:S01]  /*6eb0*/  IMAD.MOV.U32 R53, RZ, RZ, R43 ;  /* 0x000000ffff357224 */ /* 0x000fe200078e002b */
[----:B------:R-:W-:Y:S01]  /*6ec0*/  ISETP.GE.AND P2, PT, R58, R4, PT ;  /* 0x000000043a00720c */ /* 0x000fe20003f46270 */
[----:B------:R-:W-:Y:S01]  /*6ed0*/  IMAD.MOV.U32 R57, RZ, RZ, R36 ;  /* 0x000000ffff397224 */ /* 0x000fe200078e0024 */
[----:B------:R-:W-:-:S02]  /*6ee0*/  PRMT R173, R52, 0x7610, R173 ;  /* 0x0000761034ad7816 */ /* 0x000fc400000000ad */
[----:B------:R-:W-:Y:S02]  /*6ef0*/  CS2R R58, SRZ ;  /* 0x00000000003a7805 */ /* 0x000fe4000001ff00 */
[----:B------:R-:W-:Y:S02]  /*6f00*/  MOV R52, R42 ;  /* 0x0000002a00347202 */ /* 0x000fe40000000f00 */
[----:B------:R-:W-:Y:S02]  /*6f10*/  CS2R R62, SRZ ;  /* 0x00000000003e7805 */ /* 0x000fe4000001ff00 */
[----:B------:R-:W-:Y:S01]  /*6f20*/  PRMT R175, R56, 0x7610, R175 ;  /* 0x0000761038af7816 */ /* 0x000fe200000000af */
[----:B------:R-:W-:Y:S01]  /*6f30*/  IMAD.MOV.U32 R56, RZ, RZ, R41 ;  /* 0x000000ffff387224 */ /* 0x000fe200078e0029 */
[----:B------:R-:W-:Y:S01]  /*6f40*/  PRMT R177, R53, 0x7610, R177 ;  /* 0x0000761035b17816 */ /* 0x000fe200000000b1 */
[----:B------:R-:W-:Y:S01]  /*6f50*/  IMAD.MOV.U32 R53, RZ, RZ, R40 ;  /* 0x000000ffff357224 */ /* 0x000fe200078e0028 */
[----:B------:R-:W-:-:S02]  /*6f60*/  PRMT R172, R57, 0x7610, R172 ;  /* 0x0000761039ac7816 */ /* 0x000fc400000000ac */
[----:B------:R-:W-:Y:S02]  /*6f70*/  CS2R R66, SRZ ;  /* 0x0000000000427805 */ /* 0x000fe4000001ff00 */
        /* <DEDUP_REMOVED lines=8> */
[----:B------:R-:W-:Y:S01]  /*7000*/  PRMT R171, R171, 0x5410, R57 ;  /* 0x00005410abab7816 */ /* 0x000fe20000000039 */
[----:B------:R-:W-:Y:S01]  /*7010*/  IMAD.MOV.U32 R57, RZ, RZ, R44 ;  /* 0x000000ffff397224 */ /* 0x000fe200078e002c */
[----:B------:R-:W-:-:S02]  /*7020*/  PRMT R173, R173, 0x5410, R52 ;  /* 0x00005410adad7816 */ /* 0x000fc40000000034 */
[----:B------:R-:W-:Y:S02]  /*7030*/  CS2R R64, SRZ ;  /* 0x0000000000407805 */ /* 0x000fe4000001ff00 */
[----:B------:R-:W-:Y:S02]  /*7040*/  MOV R52, R50 ;  /* 0x0000003200347202 */ /* 0x000fe40000000f00 */
[----:B------:R-:W-:Y:S02]  /*7050*/  PRMT R172, R172, 0x5410, R57 ;  /* 0x00005410acac7816 */ /* 0x000fe40000000039 */
[----:B------:R-:W-:Y:S02]  /*7060*/  PRMT R175, R175, 0x5410, R56 ;  /* 0x00005410afaf7816 */ /* 0x000fe40000000038 */
[----:B------:R-:W-:Y:S02]  /*7070*/  CS2R R56, SRZ ;  /* 0x0000000000387805 */ /* 0x000fe4000001ff00 */
[----:B------:R-:W-:-:S02]  /*7080*/  PRMT R176, R176, 0x5410, R52 ;  /* 0x00005410b0b07816 */ /* 0x000fc40000000034 */
[----:B------:R-:W-:Y:S02]  /*7090*/  PRMT R178, R53, 0x7610, R178 ;  /* 0x0000761035b27816 */ /* 0x000fe400000000b2 */
[----:B------:R-:W-:Y:S02]  /*70a0*/  CS2R R52, SRZ ;  /* 0x0000000000347805 */ /* 0x000fe4000001ff00 */
[----:B------:R-:W-:Y:S02]  /*70b0*/  MOV R71, R49 ;  /* 0x0000003100477202 */ /* 0x000fe40000000f00 */
[----:B--2---:R-:W-:-:S04]  /*70c0*/  LOP3.LUT R60, R60, 0xfffffffe, RZ, 0xc0, !PT ;  /* 0xfffffffe3c3c7812 */ /* 0x004fc800078ec0ff */
[----:B------:R-:W-:-:S05]  /*70d0*/  @P2 LOP3.LUT R60, R60, 0x1, RZ, 0xfc, !PT ;  /* 0x000000013c3c2812 */ /* 0x000fca00078efcff */
[----:B------:R0:W-:Y:S02]  /*70e0*/  STL [R1+0x10], R60 ;  /* 0x0000103c01007387 */ /* 0x0001e40000100800 */
[----:B0-----:R-:W-:Y:S01]  /*70f0*/  CS2R R60, SRZ ;  /* 0x00000000003c7805 */ /* 0x001fe2000001ff00 */
[----:B------:R-:W-:Y:S06]  /*7100*/  @P2 BRA `(.L_x_517) ;  /* 0x0000000000642947 */ /* 0x000fec0003800000 */
[----:B------:R-:W-:Y:S01]  /*7110*/  IADD3 R54, P2, P3, R102, R86, R33 ;  /* 0x0000005666367210 */ /* 0x000fe20007b5e021 */
[----:B------:R-:W-:Y:S01]  /*7120*/  ULDC.64 UR4, c[0x0][0x3e8] ;  /* 0x0000fa0000047ab9 */ /* 0x000fe20000000a00 */
[----:B------:R-:W-:Y:S02]  /*7130*/  CS2R R58, SRZ ;  /* 0x00000000003a7805 */ /* 0x000fe4000001ff00 */
[----:B------:R-:W-:Y:S02]  /*7140*/  CS2R R56, SRZ ;  /* 0x0000000000387805 */ /* 0x000fe4000001ff00 */
[----:B------:R-:W-:Y:S02]  /*7150*/  IADD3.X R55, R25, R0, R35, P2, P3 ;  /* 0x0000000019377210 */ /* 0x000fe400017e6423 */
[----:B------:R-:W-:Y:S02]  /*7160*/  CS2R R66, SRZ ;  /* 0x0000000000427805 */ /* 0x000fe4000001ff00 */
[----:B------:R-:W-:-:S02]  /*7170*/  IADD3 R52, P2, P3, R108, R84, R29 ;  /* 0x000000546c347210 */ /* 0x000fc40007b5e01d */
[----:B------:R-:W-:Y:S01]  /*7180*/  CS2R R64, SRZ ;  /* 0x0000000000407805 */ /* 0x000fe2000001ff00 */
[----:B------:R-:W-:Y:S01]  /*7190*/  ULDC.64 UR6, c[0x0][0x208] ;  /* 0x0000820000067ab9 */ /* 0x000fe20000000a00 */
        /* <DEDUP_REMOVED lines=9> */
[----:B------:R-:W5:Y:S04]  /*7230*/  @!P2 LDG.E.128 R56, desc[UR6][R60.64] ;  /* 0x000000063c38a981 */ /* 0x000f68000c1e1d00 */
[----:B------:R-:W5:Y:S01]  /*7240*/  @!P2 LDG.E.128 R64, desc[UR6][R68.64] ;  /* 0x000000064440a981 */ /* 0x000f62000c1e1d00 */
[----:B------:R-:W-:Y:S02]  /*7250*/  ISETP.GE.AND P2, PT, R213, R120, PT ;  /* 0x00000078d500720c */ /* 0x000fe40003f46270 */
[----:B------:R-:W-:-:S11]  /*7260*/  CS2R R62, SRZ ;  /* 0x00000000003e7805 */ /* 0x000fd6000001ff00 */
[----:B------:R0:W5:Y:S02]  /*7270*/  @!P2 LDG.E.128 R52, desc[UR6][R60.64+0x80] ;  /* 0x000080063c34a981 */ /* 0x000164000c1e1d00 */
[----:B0-----:R-:W-:-:S06]  /*7280*/  CS2R R60, SRZ ;  /* 0x00000000003c7805 */ /* 0x001fcc000001ff00 */
[----:B------:R0:W5:Y:S02]  /*7290*/  @!P2 LDG.E.128 R60, desc[UR6][R68.64+0x80] ;  /* 0x00008006443ca981 */ /* 0x000164000c1e1d00 */
.L_x_517:
[----:B------:R-:W-:Y:S05]  /*72a0*/  BSYNC B1 ;  /* 0x0000000000017941 */ /* 0x000fea0003800000 */
.L_x_516:
[----:B0----5:R-:W-:Y:S01]  /*72b0*/  IMAD.MOV.U32 R69, RZ, RZ, R54 ;  /* 0x000000ffff457224 */ /* 0x021fe200078e0036 */
[----:B------:R-:W-:Y:S01]  /*72c0*/  IADD3 R72, R212, 0x40, RZ ;  /* 0x00000040d4487810 */ /* 0x000fe20007ffe0ff */
[----:B------:R-:W-:Y:S01]  /*72d0*/  IMAD.MOV.U32 R68, RZ, RZ, R55 ;  /* 0x000000ffff447224 */ /* 0x000fe200078e0037 */
[----:B------:R-:W-:Y:S01]  /*72e0*/  PRMT R153, R71, 0x7610, R153 ;  /* 0x0000761047997816 */ /* 0x000fe20000000099 */
[----:B------:R-:W-:Y:S01]  /*72f0*/  IMAD.MOV.U32 R71, RZ, RZ, R52 ;  /* 0x000000ffff477224 */ /* 0x000fe200078e0034 */
[----:B------:R-:W-:Y:S01]  /*7300*/  ISETP.GE.AND P3, PT, R72, R4, PT ;  /* 0x000000044800720c */ /* 0x000fe20003f66270 */
[----:B------:R-:W-:Y:S01]  /*7310*/  BSSY B1, `(.L_x_518) ;  /* 0x0000035000017945 */ /* 0x000fe20003800000 */
[----:B------:R-:W-:Y:S01]  /*7320*/  PRMT R163, R69, 0x5410, R68 ;  /* 0x0000541045a37816 */ /* 0x000fe20000000044 */
[----:B------:R-:W-:Y:S01]  /*7330*/  IMAD.MOV.U32 R69, RZ, RZ, R58 ;  /* 0x000000ffff457224 */ /* 0x000fe200078e003a */
[----:B------:R-:W-:Y:S01]  /*7340*/  PRMT R178, R178, 0x5410, R70 ;  /* 0x00005410b2b27816 */ /* 0x000fe20000000046 */
[----:B------:R-:W-:Y:S01]  /*7350*/  IMAD.MOV.U32 R68, RZ, RZ, R59 ;  /* 0x000000ffff447224 */ /* 0x000fe200078e003b */
[----:B------:R-:W-:-:S02]  /*7360*/  MOV R70, R53 ;  /* 0x0000003500467202 */ /* 0x000fc40000000f00 */
[----:B------:R-:W-:Y:S02]  /*7370*/  CS2R R74, SRZ ;  /* 0x00000000004a7805 */ /* 0x000fe4000001ff00 */
[----:B------:R-:W-:Y:S02]  /*7380*/  CS2R R72, SRZ ;  /* 0x0000000000487805 */ /* 0x000fe4000001ff00 */
[----:B------:R-:W-:Y:S02]  /*7390*/  CS2R R78, SRZ ;  /* 0x00000000004e7805 */ /* 0x000fe4000001ff00 */
[----:B------:R-:W-:Y:S01]  /*73a0*/  PRMT R167, R69, 0x5410, R68 ;  /* 0x0000541045a77816 */ /* 0x000fe20000000044 */
[----:B------:R-:W-:Y:S01]  /*73b0*/  IMAD.MOV.U32 R69, RZ, RZ, R62 ;  /* 0x000000ffff457224 */ /* 0x000fe200078e003e */
[----:B------:R-:W-:Y:S01]  /*73c0*/  PRMT R164, R71, 0x5410, R70 ;  /* 0x0000541047a47816 */ /* 0x000fe20000000046 */
[----:B------:R-:W-:Y:S01]  /*73d0*/  IMAD.MOV.U32 R68, RZ, RZ, R63 ;  /* 0x000000ffff447224 */ /* 0x000fe200078e003f */
[----:B------:R-:W-:Y:S01]  /*73e0*/  MOV R70, R57 ;  /* 0x0000003900467202 */ /* 0x000fe20000000f00 */
[----:B------:R-:W-:Y:S01]  /*73f0*/  IMAD.MOV.U32 R71, RZ, RZ, R56 ;  /* 0x000000ffff477224 */ /* 0x000fe200078e0038 */
[----:B------:R-:W-:-:S02]  /*7400*/  CS2R R76, SRZ ;  /* 0x00000000004c7805 */ /* 0x000fc4000001ff00 */
[----:B------:R-:W-:Y:S02]  /*7410*/  CS2R R82, SRZ ;  /* 0x0000000000527805 */ /* 0x000fe4000001ff00 */
[----:B------:R-:W-:Y:S01]  /*7420*/  PRMT R165, R69, 0x5410, R68 ;  /* 0x0000541045a57816 */ /* 0x000fe20000000044 */
[----:B------:R-:W-:Y:S01]  /*7430*/  IMAD.MOV.U32 R69, RZ, RZ, R60 ;  /* 0x000000ffff457224 */ /* 0x000fe200078e003c */
[----:B------:R-:W-:Y:S02]  /*7440*/  MOV R68, R61 ;  /* 0x0000003d00447202 */ /* 0x000fe40000000f00 */
[----:B------:R-:W-:Y:S02]  /*7450*/  CS2R R80, SRZ ;  /* 0x0000000000507805 */ /* 0x000fe4000001ff00 */
[----:B------:R-:W-:Y:S02]  /*7460*/  PRMT R168, R71, 0x5410, R70 ;  /* 0x0000541047a87816 */ /* 0x000fe40000000046 */
[----:B------:R-:W-:-:S02]  /*7470*/  CS2R R70, SRZ ;  /* 0x0000000000467805 */ /* 0x000fc4000001ff00 */
[----:B------:R-:W-:Y:S01]  /*7480*/  PRMT R166, R69, 0x5410, R68 ;  /* 0x0000541045a67816 */ /* 0x000fe20000000044 */
[----:B------:R-:W-:Y:S02]  /*7490*/  IMAD.MOV.U32 R69, RZ, RZ, R66 ;  /* 0x000000ffff457224 */ /* 0x000fe400078e0042 */
[----:B------:R-:W-:-:S05]  /*74a0*/  IMAD.MOV.U32 R68, RZ, RZ, R67 ;  /* 0x000000ffff447224 */ /* 0x000fca00078e0043 */
[----:B------:R-:W-:Y:S01]  /*74b0*/  PRMT R169, R69, 0x5410, R68 ;  /* 0x0000541045a97816 */ /* 0x000fe20000000044 */
[----:B------:R-:W-:Y:S02]  /*74c0*/  IMAD.MOV.U32 R69, RZ, RZ, R64 ;  /* 0x000000ffff457224 */ /* 0x000fe400078e0040 */
[----:B------:R-:W-:-:S05]  /*74d0*/  IMAD.MOV.U32 R68, RZ, RZ, R65 ;  /* 0x000000ffff447224 */ /* 0x000fca00078e0041 */
[----:B------:R-:W-:Y:S02]  /*74e0*/  PRMT R170, R69, 0x5410, R68 ;  /* 0x0000541045aa7816 */ /* 0x000fe40000000044 */
[----:B------:R-:W-:Y:S01]  /*74f0*/  CS2R R68, SRZ ;  /* 0x0000000000447805 */ /* 0x000fe2000001ff00 */
[----:B------:R-:W-:Y:S06]  /*7500*/  @P3 BRA `(.L_x_519) ;  /* 0x0000000000543947 */ /* 0x000fec0003800000 */
[----:B------:R-:W-:Y:S01]  /*7510*/  IADD3 R86, P2, P5, R102, R32, R86 ;  /* 0x0000002066567210 */ /* 0x000fe20007d5e056 */
[----:B------:R-:W-:Y:S01]  /*7520*/  ULDC.64 UR4, c[0x0][0x3e8] ;  /* 0x0000fa0000047ab9 */ /* 0x000fe20000000a00 */
[----:B------:R-:W-:Y:S02]  /*7530*/  ULDC.64 UR6, c[0x0][0x208] ;  /* 0x0000820000067ab9 */ /* 0x000fe40000000a00 */
[----:B------:R-:W-:Y:S02]  /*7540*/  IADD3.X R0, R25, R34, R0, P2, P5 ;  /* 0x0000002219007210 */ /* 0x000fe400017ea400 */
        /* <DEDUP_REMOVED lines=17> */
.L_x_519:
[----:B------:R-:W-:Y:S05]  /*7660*/  BSYNC B1 ;  /* 0x0000000000017941 */ /* 0x000fea0003800000 */
.L_x_518:
        /* <DEDUP_REMOVED lines=15> */
[----:B------:R-:W-:Y:S02]  /*7760*/  IMAD.MOV.U32 R3, RZ, RZ, R78 ;  /* 0x000000ffff037224 */ /* 0x000fe400078e004e */
        /* <DEDUP_REMOVED lines=16> */
.L_x_520:
[----:B------:R-:W-:Y:S01]  /*7870*/  IMAD R3, R19, 0x8, R18 ;  /* 0x0000000813037824 */ /* 0x000fe200078e0212 */
[----:B------:R-:W-:Y:S01]  /*7880*/  SHF.L.U32 R0, R217, 0x1f, RZ ;  /* 0x0000001fd9007819 */ /* 0x000fe200000006ff */
[----:B------:R-:W1:Y:S01]  /*7890*/  LDC R143, c[0x0][0x2f4] ;  /* 0x0000bd00ff8f7b82 */ /* 0x000e620000000800 */
[----:B------:R-:W-:Y:S01]  /*78a0*/  BSSY B1, `(.L_x_521) ;  /* 0x0000004000017945 */ /* 0x000fe20003800000 */
[----:B------:R-:W-:Y:S01]  /*78b0*/  IMAD.MOV.U32 R123, RZ, RZ, R88 ;  /* 0x000000ffff7b7224 */ /* 0x000fe200078e0058 */
[----:B------:R-:W2:Y:S02]  /*78c0*/  SYNCS.PHASECHK.TRANS64.TRYWAIT P5, [R3+URZ+0x38890], R0 ;  /* 0x03889000030075a7 */ /* 0x000ea400080a017f */
[----:B--2---:R-:W-:Y:S05]  /*78d0*/  @!P5 BRA `(.L_x_522) ;  /* 0x000002440090d947 */ /* 0x004fea0003800000 */
.L_x_859:
[----:B------:R-:W-:Y:S05]  /*78e0*/  BSYNC B1 ;  /* 0x0000000000017941 */ /* 0x000fea0003800000 */
.L_x_521:
[----:B------:R-:W3:Y:S01]  /*78f0*/  LDC.64 R124, c[0x0][0x300] ;  /* 0x0000c000ff7c7b82 */ /* 0x000ee20000000a00 */
[----:B------:R-:W-:Y:S01]  /*7900*/  BSSY B1, `(.L_x_523) ;  /* 0x000010c000017945 */ /* 0x000fe20003800000 */
[----:B-1----:R-:W-:-:S03]  /*7910*/  IADD3 R145, -R115, R143, RZ ;  /* 0x0000008f73917210 */ /* 0x002fc60007ffe1ff */
[----:B------:R-:W-:Y:S05]  /*7920*/  @P4 BRA `(.L_x_524) ;  /* 0x0000001000244947 */ /* 0x000fea0003800000 */
[----:B------:R-:W-:Y:S01]  /*7930*/  ISETP.NE.AND P4, PT, R27, RZ, PT ;  /* 0x000000ff1b00720c */ /* 0x000fe20003f85270 */
[-C--:B---3--:R-:W-:Y:S01]  /*7940*/  IMAD.WIDE.U32 R134, R212, R124.reuse, R122 ;  /* 0x0000007cd4867225 */ /* 0x088fe200078e007a */
[----:B0-----:R-:W-:Y:S01]  /*7950*/  SHF.R.S32.HI R84, RZ, 0x1f, R212 ;  /* 0x0000001fff547819 */ /* 0x001fe200000114d4 */
[----:B------:R-:W-:Y:S04]  /*7960*/  BSSY B2, `(.L_x_525) ;  /* 0x0000084000027945 */ /* 0x000fe80003800000 */
[----:B------:R-:W-:-:S04]  /*7970*/  IMAD R148, R84, R124, RZ ;  /* 0x0000007c54947224 */ /* 0x000fc800078e02ff */
[----:B------:R-:W-:-:S04]  /*7980*/  IMAD R148, R212, R125, R148 ;  /* 0x0000007dd4947224 */ /* 0x000fc800078e0294 */
[----:B------:R-:W-:Y:S01]  /*7990*/  IMAD.IADD R148, R148, 0x1, R135 ;  /* 0x0000000194947824 */ /* 0x000fe200078e0287 */
[----:B------:R-:W-:Y:S06]  /*79a0*/  @!P4 BRA `(.L_x_526) ;  /* 0x0000000400fcc947 */ /* 0x000fec0003800000 */
[----:B------:R-:W-:Y:S01]  /*79b0*/  SEL R84, R115, R145, !P0 ;  /* 0x0000009173547207 */ /* 0x000fe20004000000 */
[----:B------:R-:W-:Y:S01]  /*79c0*/  IMAD.SHL.U32 R86, R212, 0x40, RZ ;  /* 0x00000040d4567824 */ /* 0x000fe200078e00ff */
[----:B------:R-:W-:Y:S01]  /*79d0*/  ISETP.GE.AND P4, PT, R16, R120, PT ;  /* 0x000000781000720c */ /* 0x000fe20003f86270 */
[----:B------:R-:W-:Y:S01]  /*79e0*/  BSSY B3, `(.L_x_527) ;  /* 0x000006e000037945 */ /* 0x000fe20003800000 */
[----:B------:R-:W-:-:S04]  /*79f0*/  SHF.R.S32.HI R85, RZ, 0x1f, R84 ;  /* 0x0000001fff557819 */ /* 0x000fc80000011454 */
[----:B------:R-:W-:-:S04]  /*7a00*/  LEA.HI R84, R85, R84, RZ, 0x4 ;  /* 0x0000005455547211 */ /* 0x000fc800078f20ff */
[----:B------:R-:W-:-:S04]  /*7a10*/  LEA.HI.SX32 R84, R84, R15, 0x1c ;  /* 0x0000000f54547211 */ /* 0x000fc800078fe2ff */
[----:B------:R-:W-:Y:S01]  /*7a20*/  SHF.R.S32.HI R85, RZ, 0x1f, R84 ;  /* 0x0000001fff557819 */ /* 0x000fe20000011454 */
[----:B------:R-:W-:-:S03]  /*7a30*/  IMAD.SHL.U32 R149, R84, 0x8, RZ ;  /* 0x0000000854957824 */ /* 0x000fc600078e00ff */
[----:B------:R-:W-:Y:S02]  /*7a40*/  LEA.HI R84, R85, R84, RZ, 0x3 ;  /* 0x0000005455547211 */ /* 0x000fe400078f18ff */
[----:B------:R-:W-:Y:S02]  /*7a50*/  LOP3.LUT R85, R149, 0x38, RZ, 0xc0, !PT ;  /* 0x0000003895557812 */ /* 0x000fe400078ec0ff */
[----:B------:R-:W-:Y:S02]  /*7a60*/  SHF.R.S32.HI R84, RZ, 0x3, R84 ;  /* 0x00000003ff547819 */ /* 0x000fe40000011454 */
[----:B------:R-:W-:-:S03]  /*7a70*/  LOP3.LUT R85, R85, 0x1c0, R86, 0xf8, !PT ;  /* 0x000001c055557812 */ /* 0x000fc600078ef856 */
[----:B------:R-:W-:Y:S01]  /*7a80*/  IMAD R84, R84, 0x1400, R228 ;  /* 0x0000140054547824 */ /* 0x000fe200078e02e4 */
[----:B------:R-:W-:-:S04]  /*7a90*/  LOP3.LUT R85, R85, R229, RZ, 0x3c, !PT ;  /* 0x000000e555557212 */ /* 0x000fc800078e3cff */
[----:B------:R-:W-:-:S05]  /*7aa0*/  IADD3 R84, R84, R85, RZ ;  /* 0x0000005554547210 */ /* 0x000fca0007ffe0ff */
[C---:B------:R-:W-:Y:S02]  /*7ab0*/  IMAD R88, R19.reuse, 0x5000, R84 ;  /* 0x0000500013587824 */ /* 0x040fe400078e0254 */
[----:B------:R-:W-:Y:S02]  /*7ac0*/  IMAD R84, R19, 0x5000, R138 ;  /* 0x0000500013547824 */ /* 0x000fe400078e028a */
[--C-:B------:R-:W-:Y:S02]  /*7ad0*/  IMAD R88, R88, 0x2, R18.reuse ;  /* 0x0000000258587824 */ /* 0x100fe400078e0212 */
[----:B------:R-:W-:-:S04]  /*7ae0*/  IMAD R84, R84, 0x2, R18 ;  /* 0x0000000254547824 */ /* 0x000fc800078e0212 */
[----:B------:R-:W0:Y:S04]  /*7af0*/  LDS.128 R88, [R88+0x24400] ;  /* 0x0244000058587984 */ /* 0x000e280000000c00 */
[----:B------:R-:W1:Y:S01]  /*7b00*/  LDS.128 R84, [R84+0x24400] ;  /* 0x0244000054547984 */ /* 0x000e620000000c00 */
[----:B------:R-:W-:Y:S05]  /*7b10*/  @P4 BRA `(.L_x_528) ;  /* 0x0000000400684947 */ /* 0x000fea0003800000 */
[----:B0-----:R-:W-:Y:S01]  /*7b20*/  IMAD.MOV.U32 R151, RZ, RZ, R89 ;  /* 0x000000ffff977224 */ /* 0x001fe200078e0059 */
[----:B-1----:R-:W-:Y:S01]  /*7b30*/  MOV R150, R85 ;  /* 0x0000005500967202 */ /* 0x002fe20000000f00 */
[----:B------:R-:W-:Y:S01]  /*7b40*/  HADD2.F32 R153, -RZ, R153.H0_H0 ;  /* 0x20000099ff997230 */ /* 0x000fe20000004100 */
[--C-:B------:R-:W-:Y:S01]  /*7b50*/  SHF.R.U64 R40, R40, 0x10, R41.reuse ;  /* 0x0000001028287819 */ /* 0x100fe20000001229 */
[----:B------:R-:W-:Y:S01]  /*7b60*/  HADD2.F32 R152, -RZ, R152.H0_H0 ;  /* 0x20000098ff987230 */ /* 0x000fe20000004100 */
[----:B------:R-:W-:Y:S01]  /*7b70*/  SHF.R.U32.HI R41, RZ, 0x10, R41 ;  /* 0x00000010ff297819 */ /* 0x000fe20000011629 */
[----:B------:R-:W-:Y:S01]  /*7b80*/  HADD2.F32 R85, -RZ, R151.H0_H0 ;  /* 0x20000097ff557230 */ /* 0x000fe20000004100 */
[----:B------:R-:W-:Y:S01]  /*7b90*/  SHF.R.U64 R48, R48, 0x10, R49 ;  /* 0x0000001030307819 */ /* 0x000fe20000001231 */
[--C-:B------:R-:W-:Y:S01]  /*7ba0*/  HADD2.F32 R154, -RZ, R150.reuse.H0_H0 ;  /* 0x20000096ff9a7230 */ /* 0x100fe20000004100 */
[----:B------:R-:W-:Y:S01]  /*7bb0*/  SHF.R.U64 R42, R42, 0x10, R43 ;  /* 0x000000102a2a7819 */ /* 0x000fe2000000122b */
[----:B------:R-:W-:-:S02]  /*7bc0*/  HADD2.F32 R150, -RZ, R150.H1_H1 ;  /* 0x30000096ff967230 */ /* 0x000fc40000004100 */
[CC--:B------:R-:W-:Y:S01]  /*7bd0*/  FMUL.FTZ R89, R85.reuse, R153.reuse ;  /* 0x0000009955597220 */ /* 0x0c0fe20000410000 */
[----:B------:R-:W-:Y:S02]  /*7be0*/  HADD2.F32 R48, -RZ, R48.H0_H0 ;  /* 0x20000030ff307230 */ /* 0x000fe40000004100 */
[C---:B------:R-:W-:Y:S01]  /*7bf0*/  FMUL.FTZ R153, R154.reuse, R153 ;  /* 0x000000999a997220 */ /* 0x040fe20000410000 */
[----:B------:R-:W-:Y:S02]  /*7c00*/  HADD2.F32 R42, -RZ, R42.H0_H0 ;  /* 0x2000002aff2a7230 */ /* 0x000fe40000004100 */
[-C--:B------:R-:W-:Y:S01]  /*7c10*/  FFMA.FTZ R89, R154, R152.reuse, -R89 ;  /* 0x000000989a597223 */ /* 0x080fe20000010859 */
[----:B------:R-:W-:Y:S01]  /*7c20*/  FFMA.FTZ R85, R85, R152, R153 ;  /* 0x0000009855557223 */ /* 0x000fe20000010099 */
[----:B------:R-:W-:Y:S01]  /*7c30*/  SHF.R.U32.HI R152, RZ, 0x10, R49 ;  /* 0x00000010ff987819 */ /* 0x000fe20000011631 */
[----:B------:R-:W-:Y:S02]  /*7c40*/  HADD2.F32 R49, -RZ, R151.H1_H1 ;  /* 0x30000097ff317230 */ /* 0x000fe40000004100 */
[----:B------:R-:W-:-:S02]  /*7c50*/  HADD2.F32 R151, -RZ, R41.H0_H0 ;  /* 0x20000029ff977230 */ /* 0x000fc40000004100 */
[----:B------:R-:W-:Y:S02]  /*7c60*/  HADD2.F32 R152, -RZ, R152.H0_H0 ;  /* 0x20000098ff987230 */ /* 0x000fe40000004100 */
[----:B------:R-:W-:-:S03]  /*7c70*/  HADD2.F32 R153, -RZ, R178.H0_H0 ;  /* 0x200000b2ff997230 */ /* 0x000fc60000004100 */
[-C--:B------:R-:W-:Y:S01]  /*7c80*/  FMUL.FTZ R41, R49, R152.reuse ;  /* 0x0000009831297220 */ /* 0x080fe20000410000 */
[----:B------:R-:W-:-:S03]  /*7c90*/  FMUL.FTZ R152, R150, R152 ;  /* 0x0000009896987220 */ /* 0x000fc60000410000 */
[-C--:B------:R-:W-:Y:S01]  /*7ca0*/  FFMA.FTZ R41, R150, R151.reuse, -R41 ;  /* 0x0000009796297223 */ /* 0x080fe20000010829 */
[----:B------:R-:W-:Y:S01]  /*7cb0*/  FFMA.FTZ R49, R49, R151, R152 ;  /* 0x0000009731317223 */ /* 0x000fe20000010098 */
[----:B------:R-:W-:Y:S02]  /*7cc0*/  IMAD.MOV.U32 R151, RZ, RZ, R91 ;  /* 0x000000ffff977224 */ /* 0x000fe400078e005b */
[----:B------:R-:W-:Y:S01]  /*7cd0*/  IMAD.MOV.U32 R150, RZ, RZ, R87 ;  /* 0x000000ffff967224 */ /* 0x000fe200078e0057 */
[----:B------:R-:W-:Y:S01]  /*7ce0*/  F2FP.F16.F32.PACK_AB R41, R41, R89 ;  /* 0x000000592929723e */ /* 0x000fe200000000ff */
[----:B------:R-:W-:Y:S01]  /*7cf0*/  HADD2.F32 R152, -RZ, R177.H0_H0 ;  /* 0x200000b1ff987230 */ /* 0x000fe20000004100 */
[----:B------:R-:W-:Y:S01]  /*7d00*/  F2FP.F16.F32.PACK_AB R49, R49, R85 ;  /* 0x000000553131723e */ /* 0x000fe200000000ff */
[----:B------:R-:W-:Y:S01]  /*7d10*/  HADD2.F32 R91, -RZ, R151.H0_H0 ;  /* 0x20000097ff5b7230 */ /* 0x000fe20000004100 */
[----:B------:R-:W-:Y:S01]  /*7d20*/  MOV R85, R41 ;  /* 0x0000002900557202 */ /* 0x000fe20000000f00 */
[----:B------:R-:W-:-:S02]  /*7d30*/  HADD2.F32 R154, -RZ, R150.H0_H0 ;  /* 0x20000096ff9a7230 */ /* 0x000fc40000004100 */
[----:B------:R-:W-:Y:S02]  /*7d40*/  HADD2.F32 R150, -RZ, R150.H1_H1 ;  /* 0x30000096ff967230 */ /* 0x000fe40000004100 */
[CC--:B------:R-:W-:Y:S01]  /*7d50*/  FMUL.FTZ R87, R91.reuse, R153.reuse ;  /* 0x000000995b577220 */ /* 0x0c0fe20000410000 */
[----:B------:R-:W-:Y:S02]  /*7d60*/  IMAD.MOV.U32 R89, RZ, RZ, R49 ;  /* 0x000000ffff597224 */ /* 0x000fe400078e0031 */
[C---:B------:R-:W-:Y:S01]  /*7d70*/  FMUL.FTZ R153, R154.reuse, R153 ;  /* 0x000000999a997220 */ /* 0x040fe20000410000 */
[-C--:B------:R-:W-:Y:S01]  /*7d80*/  FFMA.FTZ R87, R154, R152.reuse, -R87 ;  /* 0x000000989a577223 */ /* 0x080fe20000010857 */
[----:B------:R-:W-:Y:S02]  /*7d90*/  HADD2.F32 R154, -RZ, R178.H1_H1 ;  /* 0x300000b2ff9a7230 */ /* 0x000fe40000004100 */
[----:B------:R-:W-:Y:S01]  /*7da0*/  FFMA.FTZ R91, R91, R152, R153 ;  /* 0x000000985b5b7223 */ /* 0x000fe20000010099 */
[----:B------:R-:W-:-:S02]  /*7db0*/  SHF.R.U32.HI R152, RZ, 0x10, R43 ;  /* 0x00000010ff987819 */ /* 0x000fc4000001162b */
[--C-:B------:R-:W-:Y:S02]  /*7dc0*/  SHF.R.U64 R43, R50, 0x10, R51.reuse ;  /* 0x00000010322b7819 */ /* 0x100fe40000001233 */
[----:B------:R-:W-:Y:S01]  /*7dd0*/  SHF.R.U32.HI R50, RZ, 0x10, R51 ;  /* 0x00000010ff327819 */ /* 0x000fe20000011633 */
[----:B------:R-:W-:Y:S02]  /*7de0*/  HADD2.F32 R51, -RZ, R151.H1_H1 ;  /* 0x30000097ff337230 */ /* 0x000fe40000004100 */
[----:B------:R-:W-:Y:S02]  /*7df0*/  HADD2.F32 R152, -RZ, R152.H0_H0 ;  /* 0x20000098ff987230 */ /* 0x000fe40000004100 */
[----:B------:R-:W-:Y:S02]  /*7e00*/  HADD2.F32 R151, -RZ, R50.H0_H0 ;  /* 0x20000032ff977230 */ /* 0x000fe40000004100 */
[----:B------:R-:W-:-:S03]  /*7e10*/  HADD2.F32 R43, -RZ, R43.H0_H0 ;  /* 0x2000002bff2b7230 */ /* 0x000fc60000004100 */
[----:B------:R-:W-:-:S04]  /*7e20*/  FMUL.FTZ R50, R51, R151 ;  /* 0x0000009733327220 */ /* 0x000fc80000410000 */
[CC--:B------:R-:W-:Y:S01]  /*7e30*/  FFMA.FTZ R50, R150.reuse, R152.reuse, -R50 ;  /* 0x0000009896327223 */ /* 0x0c0fe20000010832 */
[----:B------:R-:W-:Y:S01]  /*7e40*/  FMUL.FTZ R150, R150, R151 ;  /* 0x0000009796967220 */ /* 0x000fe20000410000 */
[--C-:B------:R-:W-:Y:S02]  /*7e50*/  HADD2.F32 R151, -RZ, R88.reuse.H0_H0 ;  /* 0x20000058ff977230 */ /* 0x100fe40000004100 */
[----:B------:R-:W-:Y:S02]  /*7e60*/  HADD2.F32 R88, -RZ, R88.H1_H1 ;  /* 0x30000058ff587230 */ /* 0x000fe40000004100 */
[----:B------:R-:W-:Y:S01]  /*7e70*/  FFMA.FTZ R51, R51, R152, R150 ;  /* 0x0000009833337223 */ /* 0x000fe20000010096 */
[----:B------:R-:W-:Y:S02]  /*7e80*/  HADD2.F32 R150, -RZ, R84.H0_H0 ;  /* 0x20000054ff967230 */ /* 0x000fe40000004100 */
[-C--:B------:R-:W-:Y:S01]  /*7e90*/  FMUL.FTZ R153, R151, R154.reuse ;  /* 0x0000009a97997220 */ /* 0x080fe20000410000 */
[----:B------:R-:W-:Y:S01]  /*7ea0*/  HADD2.F32 R152, -RZ, R177.H1_H1 ;  /* 0x300000b1ff987230 */ /* 0x000fe20000004100 */
[----:B------:R-:W-:Y:S01]  /*7eb0*/  F2FP.F16.F32.PACK_AB R87, R50, R87 ;  /* 0x000000573257723e */ /* 0x000fe200000000ff */
[----:B------:R-:W-:Y:S01]  /*7ec0*/  FMUL.FTZ R154, R150, R154 ;  /* 0x0000009a969a7220 */ /* 0x000fe20000410000 */
[----:B------:R-:W-:-:S02]  /*7ed0*/  F2FP.F16.F32.PACK_AB R91, R51, R91 ;  /* 0x0000005b335b723e */ /* 0x000fc400000000ff */
[-C--:B------:R-:W-:Y:S01]  /*7ee0*/  FFMA.FTZ R150, R150, R152.reuse, -R153 ;  /* 0x0000009896967223 */ /* 0x080fe20000010899 */
[----:B------:R-:W-:Y:S01]  /*7ef0*/  FFMA.FTZ R151, R151, R152, R154 ;  /* 0x0000009897977223 */ /* 0x000fe2000001009a */
[----:B------:R-:W-:Y:S02]  /*7f00*/  HADD2.F32 R152, -RZ, R84.H1_H1 ;  /* 0x30000054ff987230 */ /* 0x000fe40000004100 */
[----:B------:R-:W-:Y:S02]  /*7f10*/  HADD2.F32 R84, -RZ, R40.H0_H0 ;  /* 0x20000028ff547230 */ /* 0x000fe40000004100 */
[-C--:B------:R-:W-:Y:S01]  /*7f20*/  FMUL.FTZ R40, R88, R48.reuse ;  /* 0x0000003058287220 */ /* 0x080fe20000410000 */
[--C-:B------:R-:W-:Y:S02]  /*7f30*/  HADD2.F32 R154, -RZ, R176.reuse.H1_H1 ;  /* 0x300000b0ff9a7230 */ /* 0x100fe40000004100 */
[C---:B------:R-:W-:Y:S01]  /*7f40*/  FMUL.FTZ R48, R152.reuse, R48 ;  /* 0x0000003098307220 */ /* 0x040fe20000410000 */
[----:B------:R-:W-:Y:S01]  /*7f50*/  FFMA.FTZ R40, R152, R84, -R40 ;  /* 0x0000005498287223 */ /* 0x000fe20000010828 */
[----:B------:R-:W-:-:S02]  /*7f60*/  HADD2.F32 R152, -RZ, R176.H0_H0 ;  /* 0x200000b0ff987230 */ /* 0x000fc40000004100 */
[----:B------:R-:W-:Y:S01]  /*7f70*/  FFMA.FTZ R48, R88, R84, R48 ;  /* 0x0000005458307223 */ /* 0x000fe20000010030 */
[----:B------:R-:W-:Y:S02]  /*7f80*/  HADD2.F32 R84, -RZ, R90.H0_H0 ;  /* 0x2000005aff547230 */ /* 0x000fe40000004100 */
[----:B------:R-:W-:Y:S01]  /*7f90*/  HADD2.F32 R88, -RZ, R86.H0_H0 ;  /* 0x20000056ff587230 */ /* 0x000fe20000004100 */
[----:B------:R-:W-:Y:S01]  /*7fa0*/  F2FP.F16.F32.PACK_AB R40, R40, R150 ;  /* 0x000000962828723e */ /* 0x000fe200000000ff */
[----:B------:R-:W-:Y:S02]  /*7fb0*/  HADD2.F32 R90, -RZ, R90.H1_H1 ;  /* 0x3000005aff5a7230 */ /* 0x000fe40000004100 */
[-C--:B------:R-:W-:Y:S01]  /*7fc0*/  FMUL.FTZ R153, R84, R154.reuse ;  /* 0x0000009a54997220 */ /* 0x080fe20000410000 */
[----:B------:R-:W-:Y:S02]  /*7fd0*/  HADD2.F32 R86, -RZ, R86.H1_H1 ;  /* 0x30000056ff567230 */ /* 0x000fe40000004100 */
[----:B------:R-:W-:Y:S01]  /*7fe0*/  FMUL.FTZ R154, R88, R154 ;  /* 0x0000009a589a7220 */ /* 0x000fe20000410000 */
[----:B------:R-:W-:Y:S01]  /*7ff0*/  F2FP.F16.F32.PACK_AB R48, R48, R151 ;  /* 0x000000973030723e */ /* 0x000fe200000000ff */
[----:B------:R-:W-:-:S02]  /*8000*/  FFMA.FTZ R153, R88, R152, -R153 ;  /* 0x0000009858997223 */ /* 0x000fc40000010899 */
[----:B------:R-:W-:Y:S01]  /*8010*/  FFMA.FTZ R154, R84, R152, R154 ;  /* 0x00000098549a7223 */ /* 0x000fe2000001009a */
[-C--:B------:R-:W-:Y:S01]  /*8020*/  FMUL.FTZ R84, R90, R43.reuse ;  /* 0x0000002b5a547220 */ /* 0x080fe20000410000 */
[C---:B------:R-:W-:Y:S01]  /*8030*/  FMUL.FTZ R43, R86.reuse, R43 ;  /* 0x0000002b562b7220 */ /* 0x040fe20000410000 */
[----:B------:R-:W-:Y:S02]  /*8040*/  IMAD.MOV.U32 R88, RZ, RZ, R48 ;  /* 0x000000ffff587224 */ /* 0x000fe400078e0030 */
[-C--:B------:R-:W-:Y:S01]  /*8050*/  FFMA.FTZ R84, R86, R42.reuse, -R84 ;  /* 0x0000002a56547223 */ /* 0x080fe20000010854 */
[----:B------:R-:W-:-:S04]  /*8060*/  FFMA.FTZ R43, R90, R42, R43 ;  /* 0x0000002a5a2b7223 */ /* 0x000fc8000001002b */
[----:B------:R-:W-:Y:S01]  /*8070*/  F2FP.F16.F32.PACK_AB R153, R84, R153 ;  /* 0x000000995499723e */ /* 0x000fe200000000ff */
[----:B------:R-:W-:Y:S01]  /*8080*/  IMAD.MOV.U32 R84, RZ, RZ, R40 ;  /* 0x000000ffff547224 */ /* 0x000fe200078e0028 */
[----:B------:R-:W-:-:S03]  /*8090*/  F2FP.F16.F32.PACK_AB R43, R43, R154 ;  /* 0x0000009a2b2b723e */ /* 0x000fc600000000ff */
[----:B------:R-:W-:Y:S01]  /*80a0*/  IMAD.MOV.U32 R86, RZ, RZ, R153 ;  /* 0x000000ffff567224 */ /* 0x000fe200078e0099 */
[----:B------:R-:W-:-:S07]  /*80b0*/  MOV R90, R43 ;  /* 0x0000002b005a7202 */ /* 0x000fce0000000f00 */
.L_x_528:
[----:B------:R-:W-:Y:S05]  /*80c0*/  BSYNC B3 ;  /* 0x0000000000037941 */ /* 0x000fea0003800000 */
.L_x_527:
[----:B------:R-:W-:Y:S01]  /*80d0*/  ISETP.GE.AND P4, PT, R149, R143, PT ;  /* 0x0000008f9500720c */ /* 0x000fe20003f86270 */
[----:B------:R-:W-:-:S12]  /*80e0*/  ULDC.64 UR4, c[0x0][0x208] ;  /* 0x0000820000047ab9 */ /* 0x000fd80000000a00 */
[--C-:B------:R-:W-:Y:S02]  /*80f0*/  @!P4 SHF.R.S32.HI R43, RZ, 0x1f, R149.reuse ;  /* 0x0000001fff2bc819 */ /* 0x100fe40000011495 */
[----:B------:R-:W-:-:S04]  /*8100*/  @!P4 IADD3 R149, P5, P6, R96, R134, R149 ;  /* 0x000000866095c210 */ /* 0x000fc80007ebe095 */
[----:B------:R-:W-:Y:S02]  /*8110*/  @!P4 IADD3.X R43, R93, R148, R43, P5, P6 ;  /* 0x000000945d2bc210 */ /* 0x000fe40002fec42b */
[----:B------:R-:W-:-:S04]  /*8120*/  IADD3 R41, P5, P6, R96, R134, R14 ;  /* 0x0000008660297210 */ /* 0x000fc80007ebe00e */
[----:B------:R-:W-:Y:S02]  /*8130*/  IADD3.X R42, R93, R148, R8, P5, P6 ;  /* 0x000000945d2a7210 */ /* 0x000fe40002fec408 */
[----:B------:R-:W-:-:S04]  /*8140*/  LEA R40, P5, R41, R116, 0x1 ;  /* 0x0000007429287211 */ /* 0x000fc800078a08ff */
[----:B------:R-:W-:Y:S02]  /*8150*/  LEA.HI.X R41, R41, R117, R42, 0x1, P5 ;  /* 0x0000007529297211 */ /* 0x000fe400028f0c2a */
[----:B------:R-:W-:-:S03]  /*8160*/  @!P4 LEA R42, P5, R149, R116, 0x1 ;  /* 0x00000074952ac211 */ /* 0x000fc600078a08ff */
[----:B-1----:R1:W-:Y:S01]  /*8170*/  STG.E.128 desc[UR4][R40.64], R84 ;  /* 0x0000005428007986 */ /* 0x0023e2000c101d04 */
[----:B------:R-:W-:-:S05]  /*8180*/  @!P4 LEA.HI.X R43, R149, R117, R43, 0x1, P5 ;  /* 0x00000075952bc211 */ /* 0x000fca00028f0c2b */
[----:B0-----:R1:W-:Y:S04]  /*8190*/  @!P4 STG.E.128 desc[UR4][R42.64], R88 ;  /* 0x000000582a00c986 */ /* 0x0013e8000c101d04 */
.L_x_526:
[----:B------:R-:W-:Y:S05]  /*81a0*/  BSYNC B2 ;  /* 0x0000000000027941 */ /* 0x000fea0003800000 */
.L_x_525:
[----:B------:R-:W-:-:S13]  /*81b0*/  ISETP.NE.AND P4, PT, R11, RZ, PT ;  /* 0x000000ff0b00720c */ /* 0x000fda0003f85270 */
[----:B------:R-:W-:Y:S05]  /*81c0*/  @!P4 BRA `(.L_x_524) ;  /* 0x0000000400fcc947 */ /* 0x000fea0003800000 */
[----:B-1----:R-:W-:Y:S01]  /*81d0*/  SEL R40, R115, R145, !P1 ;  /* 0x0000009173287207 */ /* 0x002fe20004800000 */
        /* <DEDUP_REMOVED lines=13> */
[----:B------:R-:W-:-:S05]  /*82b0*/  LOP3.LUT R41, R41, R229, RZ, 0x3c, !PT ;  /* 0x000000e529297212 */ /* 0x000fca00078e3cff */
[----:B------:R-:W-:-:S04]  /*82c0*/  IMAD.IADD R40, R40, 0x1, R41 ;  /* 0x0000000128287824 */ /* 0x000fc800078e0229 */
[C---:B------:R-:W-:Y:S02]  /*82d0*/  IMAD R48, R19.reuse, 0x5000, R40 ;  /* 0x0000500013307824 */ /* 0x040fe400078e0228 */
[----:B------:R-:W-:Y:S02]  /*82e0*/  IMAD R40, R19, 0x5000, R137 ;  /* 0x0000500013287824 */ /* 0x000fe400078e0289 */
[----:B------:R-:W-:-:S03]  /*82f0*/  IMAD R48, R48, 0x2, R18 ;  /* 0x0000000230307824 */ /* 0x000fc600078e0212 */
[----:B------:R-:W-:-:S03]  /*8300*/  LEA R40, R40, R18, 0x1 ;  /* 0x0000001228287211 */ /* 0x000fc600078e08ff */
[----:B------:R-:W0:Y:S04]  /*8310*/  LDS.128 R48, [R48+0x24400] ;  /* 0x0244000030307984 */ /* 0x000e280000000c00 */
[----:B------:R-:W1:Y:S01]  /*8320*/  LDS.128 R40, [R40+0x24400] ;  /* 0x0244000028287984 */ /* 0x000e620000000c00 */
[----:B------:R-:W-:Y:S05]  /*8330*/  @P4 BRA `(.L_x_530) ;  /* 0x0000000400684947 */ /* 0x000fea0003800000 */
[----:B0-----:R-:W-:Y:S01]  /*8340*/  IMAD.MOV.U32 R86, RZ, RZ, R49 ;  /* 0x000000ffff567224 */ /* 0x001fe200078e0031 */
[----:B------:R-:W-:Y:S01]  /*8350*/  SHF.R.U64 R36, R36, 0x10, R37 ;  /* 0x0000001024247819 */ /* 0x000fe20000001225 */
[----:B-1----:R-:W-:Y:S01]  /*8360*/  IMAD.MOV.U32 R85, RZ, RZ, R41 ;  /* 0x000000ffff557224 */ /* 0x002fe200078e0029 */
[----:B------:R-:W-:Y:S01]  /*8370*/  SHF.R.U32.HI R37, RZ, 0x10, R37 ;  /* 0x00000010ff257819 */ /* 0x000fe20000011625 */
[----:B------:R-:W-:Y:S01]  /*8380*/  HADD2.F32 R87, -RZ, R175.H1_H1 ;  /* 0x300000afff577230 */ /* 0x000fe20000004100 */
[----:B------:R-:W-:Y:S01]  /*8390*/  SHF.R.U64 R38, R38, 0x10, R39 ;  /* 0x0000001026267819 */ /* 0x000fe20000001227 */
[----:B------:R-:W-:Y:S02]  /*83a0*/  HADD2.F32 R41, -RZ, R86.H0_H0 ;  /* 0x20000056ff297230 */ /* 0x000fe40000004100 */
[----:B------:R-:W-:Y:S02]  /*83b0*/  HADD2.F32 R89, -RZ, R85.H0_H0 ;  /* 0x20000055ff597230 */ /* 0x000fe40000004100 */
[----:B------:R-:W-:-:S02]  /*83c0*/  HADD2.F32 R88, -RZ, R175.H0_H0 ;  /* 0x200000afff587230 */ /* 0x000fc40000004100 */
[-C--:B------:R-:W-:Y:S01]  /*83d0*/  FMUL.FTZ R49, R41, R87.reuse ;  /* 0x0000005729317220 */ /* 0x080fe20000410000 */
[----:B------:R-:W-:Y:S02]  /*83e0*/  HADD2.F32 R86, -RZ, R86.H1_H1 ;  /* 0x30000056ff567230 */ /* 0x000fe40000004100 */
[C---:B------:R-:W-:Y:S01]  /*83f0*/  FMUL.FTZ R87, R89.reuse, R87 ;  /* 0x0000005759577220 */ /* 0x040fe20000410000 */
[----:B------:R-:W-:Y:S02]  /*8400*/  HADD2.F32 R37, -RZ, R37.H0_H0 ;  /* 0x20000025ff257230 */ /* 0x000fe40000004100 */
[-C--:B------:R-:W-:Y:S01]  /*8410*/  FFMA.FTZ R49, R89, R88.reuse, -R49 ;  /* 0x0000005859317223 */ /* 0x080fe20000010831 */
[----:B------:R-:W-:Y:S02]  /*8420*/  HADD2.F32 R38, -RZ, R38.H0_H0 ;  /* 0x20000026ff267230 */ /* 0x000fe40000004100 */
[----:B------:R-:W-:Y:S01]  /*8430*/  FFMA.FTZ R41, R41, R88, R87 ;  /* 0x0000005829297223 */ /* 0x000fe20000010057 */
[--C-:B------:R-:W-:Y:S01]  /*8440*/  SHF.R.U32.HI R87, RZ, 0x10, R45.reuse ;  /* 0x00000010ff577819 */ /* 0x100fe2000001162d */
[----:B------:R-:W-:Y:S01]  /*8450*/  HADD2.F32 R88, -RZ, R173.H1_H1 ;  /* 0x300000adff587230 */ /* 0x000fe20000004100 */
[----:B------:R-:W-:Y:S01]  /*8460*/  SHF.R.U64 R45, R44, 0x10, R45 ;  /* 0x000000102c2d7819 */ /* 0x000fe2000000122d */
[----:B------:R-:W-:-:S02]  /*8470*/  HADD2.F32 R44, -RZ, R85.H1_H1 ;  /* 0x30000055ff2c7230 */ /* 0x000fc40000004100 */
[----:B------:R-:W-:Y:S02]  /*8480*/  HADD2.F32 R87, -RZ, R87.H0_H0 ;  /* 0x20000057ff577230 */ /* 0x000fe40000004100 */
[----:B------:R-:W-:-:S03]  /*8490*/  HADD2.F32 R45, -RZ, R45.H0_H0 ;  /* 0x2000002dff2d7230 */ /* 0x000fc60000004100 */
[-C--:B------:R-:W-:Y:S01]  /*84a0*/  FMUL.FTZ R85, R86, R87.reuse ;  /* 0x0000005756557220 */ /* 0x080fe20000410000 */
[----:B------:R-:W-:-:S03]  /*84b0*/  FMUL.FTZ R87, R44, R87 ;  /* 0x000000572c577220 */ /* 0x000fc60000410000 */
[-C--:B------:R-:W-:Y:S01]  /*84c0*/  FFMA.FTZ R44, R44, R37.reuse, -R85 ;  /* 0x000000252c2c7223 */ /* 0x080fe20000010855 */
[----:B------:R-:W-:Y:S02]  /*84d0*/  HADD2.F32 R85, -RZ, R51.H0_H0 ;  /* 0x20000033ff557230 */ /* 0x000fe40000004100 */
[----:B------:R-:W-:Y:S01]  /*84e0*/  FFMA.FTZ R37, R86, R37, R87 ;  /* 0x0000002556257223 */ /* 0x000fe20000010057 */
[----:B------:R-:W-:Y:S02]  /*84f0*/  HADD2.F32 R86, -RZ, R173.H0_H0 ;  /* 0x200000adff567230 */ /* 0x000fe40000004100 */
[--C-:B------:R-:W-:Y:S02]  /*8500*/  HADD2.F32 R87, -RZ, R43.reuse.H0_H0 ;  /* 0x2000002bff577230 */ /* 0x100fe40000004100 */
[----:B------:R-:W-:Y:S01]  /*8510*/  FMUL.FTZ R89, R85, R88 ;  /* 0x0000005855597220 */ /* 0x000fe20000410000 */
[----:B------:R-:W-:Y:S01]  /*8520*/  HADD2.F32 R43, -RZ, R43.H1_H1 ;  /* 0x3000002bff2b7230 */ /* 0x000fe20000004100 */
[----:B------:R-:W-:-:S02]  /*8530*/  F2FP.F16.F32.PACK_AB R44, R44, R49 ;  /* 0x000000312c2c723e */ /* 0x000fc400000000ff */
[C---:B------:R-:W-:Y:S01]  /*8540*/  FFMA.FTZ R89, R87.reuse, R86, -R89 ;  /* 0x0000005657597223 */ /* 0x040fe20000010859 */
[----:B------:R-:W-:Y:S01]  /*8550*/  FMUL.FTZ R87, R87, R88 ;  /* 0x0000005857577220 */ /* 0x000fe20000410000 */
[----:B------:R-:W-:Y:S01]  /*8560*/  HADD2.F32 R88, -RZ, R172.H1_H1 ;  /* 0x300000acff587230 */ /* 0x000fe20000004100 */
[----:B------:R-:W-:Y:S01]  /*8570*/  F2FP.F16.F32.PACK_AB R37, R37, R41 ;  /* 0x000000292525723e */ /* 0x000fe200000000ff */
[----:B------:R-:W-:Y:S02]  /*8580*/  IMAD.MOV.U32 R41, RZ, RZ, R44 ;  /* 0x000000ffff297224 */ /* 0x000fe400078e002c */
[----:B------:R-:W-:Y:S01]  /*8590*/  FFMA.FTZ R87, R85, R86, R87 ;  /* 0x0000005655577223 */ /* 0x000fe20000010057 */
[----:B------:R-:W-:Y:S02]  /*85a0*/  SHF.R.U32.HI R85, RZ, 0x10, R39 ;  /* 0x00000010ff557819 */ /* 0x000fe40000011627 */
[--C-:B------:R-:W-:Y:S01]  /*85b0*/  SHF.R.U64 R39, R46, 0x10, R47.reuse ;  /* 0x000000102e277819 */ /* 0x100fe2000000122f */
[----:B------:R-:W-:Y:S01]  /*85c0*/  HADD2.F32 R46, -RZ, R51.H1_H1 ;  /* 0x30000033ff2e7230 */ /* 0x000fe20000004100 */
[----:B------:R-:W-:Y:S01]  /*85d0*/  SHF.R.U32.HI R47, RZ, 0x10, R47 ;  /* 0x00000010ff2f7819 */ /* 0x000fe2000001162f */
[----:B------:R-:W-:-:S02]  /*85e0*/  HADD2.F32 R85, -RZ, R85.H0_H0 ;  /* 0x20000055ff557230 */ /* 0x000fc40000004100 */
[----:B------:R-:W-:Y:S02]  /*85f0*/  HADD2.F32 R39, -RZ, R39.H0_H0 ;  /* 0x20000027ff277230 */ /* 0x000fe40000004100 */
[----:B------:R-:W-:Y:S02]  /*8600*/  HADD2.F32 R47, -RZ, R47.H0_H0 ;  /* 0x2000002fff2f7230 */ /* 0x000fe40000004100 */
[----:B------:R-:W-:-:S03]  /*8610*/  IMAD.MOV.U32 R49, RZ, RZ, R37 ;  /* 0x000000ffff317224 */ /* 0x000fc600078e0025 */
[----:B------:R-:W-:-:S04]  /*8620*/  FMUL.FTZ R51, R46, R47 ;  /* 0x0000002f2e337220 */ /* 0x000fc80000410000 */
[C---:B------:R-:W-:Y:S01]  /*8630*/  FFMA.FTZ R51, R43.reuse, R85, -R51 ;  /* 0x000000552b337223 */ /* 0x040fe20000010833 */
[----:B------:R-:W-:Y:S01]  /*8640*/  FMUL.FTZ R43, R43, R47 ;  /* 0x0000002f2b2b7220 */ /* 0x000fe20000410000 */
[----:B------:R-:W-:-:S03]  /*8650*/  HADD2.F32 R47, -RZ, R172.H0_H0 ;  /* 0x200000acff2f7230 */ /* 0x000fc60000004100 */
[----:B------:R-:W-:Y:S01]  /*8660*/  FFMA.FTZ R43, R46, R85, R43 ;  /* 0x000000552e2b7223 */ /* 0x000fe2000001002b */
[----:B------:R-:W-:Y:S01]  /*8670*/  HADD2.F32 R46, -RZ, R48.H0_H0 ;  /* 0x20000030ff2e7230 */ /* 0x000fe20000004100 */
[----:B------:R-:W-:Y:S01]  /*8680*/  F2FP.F16.F32.PACK_AB R51, R51, R89 ;  /* 0x000000593333723e */ /* 0x000fe200000000ff */
[----:B------:R-:W-:Y:S02]  /*8690*/  HADD2.F32 R85, -RZ, R40.H0_H0 ;  /* 0x20000028ff557230 */ /* 0x000fe40000004100 */
[----:B------:R-:W-:Y:S02]  /*86a0*/  HADD2.F32 R48, -RZ, R48.H1_H1 ;  /* 0x30000030ff307230 */ /* 0x000fe40000004100 */
[-C--:B------:R-:W-:Y:S01]  /*86b0*/  FMUL.FTZ R86, R46, R88.reuse ;  /* 0x000000582e567220 */ /* 0x080fe20000410000 */
[----:B------:R-:W-:Y:S01]  /*86c0*/  F2FP.F16.F32.PACK_AB R87, R43, R87 ;  /* 0x000000572b57723e */ /* 0x000fe200000000ff */
[----:B------:R-:W-:Y:S01]  /*86d0*/  FMUL.FTZ R88, R85, R88 ;  /* 0x0000005855587220 */ /* 0x000fe20000410000 */
[----:B------:R-:W-:-:S02]  /*86e0*/  IMAD.MOV.U32 R43, RZ, RZ, R51 ;  /* 0x000000ffff2b7224 */ /* 0x000fc400078e0033 */
[-C--:B------:R-:W-:Y:S01]  /*86f0*/  FFMA.FTZ R86, R85, R47.reuse, -R86 ;  /* 0x0000002f55567223 */ /* 0x080fe20000010856 */
[----:B------:R-:W-:Y:S02]  /*8700*/  HADD2.F32 R85, -RZ, R171.H1_H1 ;  /* 0x300000abff557230 */ /* 0x000fe40000004100 */
[----:B------:R-:W-:Y:S01]  /*8710*/  FFMA.FTZ R88, R46, R47, R88 ;  /* 0x0000002f2e587223 */ /* 0x000fe20000010058 */
[----:B------:R-:W-:Y:S02]  /*8720*/  HADD2.F32 R46, -RZ, R40.H1_H1 ;  /* 0x30000028ff2e7230 */ /* 0x000fe40000004100 */
[----:B------:R-:W-:Y:S02]  /*8730*/  HADD2.F32 R40, -RZ, R36.H0_H0 ;  /* 0x20000024ff287230 */ /* 0x000fe40000004100 */
[-C--:B------:R-:W-:Y:S01]  /*8740*/  FMUL.FTZ R36, R48, R45.reuse ;  /* 0x0000002d30247220 */ /* 0x080fe20000410000 */
[--C-:B------:R-:W-:Y:S02]  /*8750*/  HADD2.F32 R47, -RZ, R42.reuse.H0_H0 ;  /* 0x2000002aff2f7230 */ /* 0x100fe40000004100 */
[----:B------:R-:W-:Y:S01]  /*8760*/  FMUL.FTZ R45, R46, R45 ;  /* 0x0000002d2e2d7220 */ /* 0x000fe20000410000 */
[----:B------:R-:W-:-:S02]  /*8770*/  HADD2.F32 R42, -RZ, R42.H1_H1 ;  /* 0x3000002aff2a7230 */ /* 0x000fc40000004100 */
[-C--:B------:R-:W-:Y:S01]  /*8780*/  FFMA.FTZ R36, R46, R40.reuse, -R36 ;  /* 0x000000282e247223 */ /* 0x080fe20000010824 */
[----:B------:R-:W-:Y:S02]  /*8790*/  HADD2.F32 R46, -RZ, R171.H0_H0 ;  /* 0x200000abff2e7230 */ /* 0x000fe40000004100 */
[----:B------:R-:W-:Y:S01]  /*87a0*/  FFMA.FTZ R40, R48, R40, R45 ;  /* 0x0000002830287223 */ /* 0x000fe2000001002d */
[--C-:B------:R-:W-:Y:S02]  /*87b0*/  HADD2.F32 R45, -RZ, R50.reuse.H0_H0 ;  /* 0x20000032ff2d7230 */ /* 0x100fe40000004100 */
[----:B------:R-:W-:Y:S01]  /*87c0*/  HADD2.F32 R50, -RZ, R50.H1_H1 ;  /* 0x30000032ff327230 */ /* 0x000fe20000004100 */
[----:B------:R-:W-:Y:S01]  /*87d0*/  F2FP.F16.F32.PACK_AB R36, R36, R86 ;  /* 0x000000562424723e */ /* 0x000fe200000000ff */
[----:B------:R-:W-:Y:S02]  /*87e0*/  IMAD.MOV.U32 R51, RZ, RZ, R87 ;  /* 0x000000ffff337224 */ /* 0x000fe400078e0057 */
[-C--:B------:R-:W-:Y:S01]  /*87f0*/  FMUL.FTZ R48, R45, R85.reuse ;  /* 0x000000552d307220 */ /* 0x080fe20000410000 */
[----:B------:R-:W-:Y:S01]  /*8800*/  FMUL.FTZ R85, R47, R85 ;  /* 0x000000552f557220 */ /* 0x000fe20000410000 */
[----:B------:R-:W-:-:S02]  /*8810*/  F2FP.F16.F32.PACK_AB R88, R40, R88 ;  /* 0x000000582858723e */ /* 0x000fc400000000ff */
[-C--:B------:R-:W-:Y:S01]  /*8820*/  FFMA.FTZ R48, R47, R46.reuse, -R48 ;  /* 0x0000002e2f307223 */ /* 0x080fe20000010830 */
[----:B------:R-:W-:Y:S01]  /*8830*/  FFMA.FTZ R85, R45, R46, R85 ;  /* 0x0000002e2d557223 */ /* 0x000fe20000010055 */
[-C--:B------:R-:W-:Y:S01]  /*8840*/  FMUL.FTZ R45, R50, R39.reuse ;  /* 0x00000027322d7220 */ /* 0x080fe20000410000 */
[C---:B------:R-:W-:Y:S01]  /*8850*/  FMUL.FTZ R39, R42.reuse, R39 ;  /* 0x000000272a277220 */ /* 0x040fe20000410000 */
[----:B------:R-:W-:Y:S02]  /*8860*/  MOV R40, R36 ;  /* 0x0000002400287202 */ /* 0x000fe40000000f00 */
[-C--:B------:R-:W-:Y:S01]  /*8870*/  FFMA.FTZ R45, R42, R38.reuse, -R45 ;  /* 0x000000262a2d7223 */ /* 0x080fe2000001082d */
[----:B------:R-:W-:-:S04]  /*8880*/  FFMA.FTZ R39, R50, R38, R39 ;  /* 0x0000002632277223 */ /* 0x000fc80000010027 */
[----:B------:R-:W-:Y:S01]  /*8890*/  F2FP.F16.F32.PACK_AB R45, R45, R48 ;  /* 0x000000302d2d723e */ /* 0x000fe200000000ff */
[----:B------:R-:W-:Y:S01]  /*88a0*/  IMAD.MOV.U32 R48, RZ, RZ, R88 ;  /* 0x000000ffff307224 */ /* 0x000fe200078e0058 */
[----:B------:R-:W-:Y:S02]  /*88b0*/  F2FP.F16.F32.PACK_AB R39, R39, R85 ;  /* 0x000000552727723e */ /* 0x000fe400000000ff */
[----:B------:R-:W-:-:S03]  /*88c0*/  MOV R42, R45 ;  /* 0x0000002d002a7202 */ /* 0x000fc60000000f00 */
[----:B------:R-:W-:-:S07]  /*88d0*/  IMAD.MOV.U32 R50, RZ, RZ, R39 ;  /* 0x000000ffff327224 */ /* 0x000fce00078e0027 */
.L_x_530:
[----:B------:R-:W-:Y:S05]  /*88e0*/  BSYNC B2 ;  /* 0x0000000000027941 */ /* 0x000fea0003800000 */
.L_x_529:
        /* <DEDUP_REMOVED lines=13> */
.L_x_524:
[----:B------:R-:W-:Y:S05]  /*89c0*/  BSYNC B1 ;  /* 0x0000000000017941 */ /* 0x000fea0003800000 */
.L_x_523:
[----:B----4-:R-:W4:Y:S01]  /*89d0*/  LDL R36, [R1+0x10] ;  /* 0x0000100001247983 */ /* 0x010f220000100800 */
[----:B------:R-:W-:Y:S01]  /*89e0*/  BSSY B1, `(.L_x_531) ;  /* 0x0000106000017945 */ /* 0x000fe20003800000 */
[----:B----4-:R-:W-:-:S13]  /*89f0*/  LOP3.LUT P4, RZ, R36, 0x1, RZ, 0xc0, !PT ;  /* 0x0000000124ff7812 */ /* 0x010fda000788c0ff */
[----:B------:R-:W-:Y:S05]  /*8a00*/  @P4 BRA `(.L_x_532) ;  /* 0x00000010000c4947 */ /* 0x000fea0003800000 */
[----:B------:R-:W-:Y:S01]  /*8a10*/  ISETP.NE.AND P4, PT, R27, RZ, PT ;  /* 0x000000ff1b00720c */ /* 0x000fe20003f85270 */
[-C--:B---3--:R-:W-:Y:S01]  /*8a20*/  IMAD R50, R142, R124.reuse, RZ ;  /* 0x0000007c8e327224 */ /* 0x088fe200078e02ff */
[----:B------:R-:W-:Y:S01]  /*8a30*/  IADD3 R36, R212, 0x20, RZ ;  /* 0x00000020d4247810 */ /* 0x000fe20007ffe0ff */
[----:B------:R-:W-:Y:S04]  /*8a40*/  BSSY B2, `(.L_x_533) ;  /* 0x0000081000027945 */ /* 0x000fe80003800000 */
[C---:B------:R-:W-:Y:S02]  /*8a50*/  IMAD R50, R36.reuse, R125, R50 ;  /* 0x0000007d24327224 */ /* 0x040fe400078e0232 */
[----:B------:R-:W-:-:S04]  /*8a60*/  IMAD.WIDE.U32 R44, R36, R124, R122 ;  /* 0x0000007c242c7225 */ /* 0x000fc800078e007a */
[----:B------:R-:W-:Y:S01]  /*8a70*/  IMAD.IADD R50, R45, 0x1, R50 ;  /* 0x000000012d327824 */ /* 0x000fe200078e0232 */
[----:B------:R-:W-:Y:S06]  /*8a80*/  @!P4 BRA `(.L_x_534) ;  /* 0x0000000400f0c947 */ /* 0x000fec0003800000 */
[----:B------:R-:W-:Y:S01]  /*8a90*/  SEL R36, R115, R145, !P0 ;  /* 0x0000009173247207 */ /* 0x000fe20004000000 */
[----:B------:R-:W-:Y:S01]  /*8aa0*/  BSSY B3, `(.L_x_535) ;  /* 0x000006d000037945 */ /* 0x000fe20003800000 */
[----:B------:R-:W-:Y:S02]  /*8ab0*/  SHF.R.U32.HI R38, RZ, 0x3, R223 ;  /* 0x00000003ff267819 */ /* 0x000fe400000116df */
[----:B------:R-:W-:Y:S02]  /*8ac0*/  SHF.R.S32.HI R37, RZ, 0x1f, R36 ;  /* 0x0000001fff257819 */ /* 0x000fe40000011424 */
[----:B------:R-:W-:Y:S02]  /*8ad0*/  ISETP.GE.AND P4, PT, R16, R120, PT ;  /* 0x000000781000720c */ /* 0x000fe40003f86270 */
[----:B------:R-:W-:-:S04]  /*8ae0*/  LEA.HI R37, R37, R36, RZ, 0x4 ;  /* 0x0000002425257211 */ /* 0x000fc800078f20ff */
[----:B------:R-:W-:-:S04]  /*8af0*/  LEA.HI.SX32 R46, R37, R15, 0x1c ;  /* 0x0000000f252e7211 */ /* 0x000fc800078fe2ff */
[----:B------:R-:W-:-:S04]  /*8b00*/  SHF.R.S32.HI R37, RZ, 0x1f, R46 ;  /* 0x0000001fff257819 */ /* 0x000fc8000001142e */
[----:B------:R-:W-:Y:S01]  /*8b10*/  LEA.HI R37, R37, R46, RZ, 0x3 ;  /* 0x0000002e25257211 */ /* 0x000fe200078f18ff */
[----:B------:R-:W-:-:S03]  /*8b20*/  IMAD.SHL.U32 R46, R46, 0x8, RZ ;  /* 0x000000082e2e7824 */ /* 0x000fc600078e00ff */
[----:B------:R-:W-:Y:S02]  /*8b30*/  SHF.R.S32.HI R37, RZ, 0x3, R37 ;  /* 0x00000003ff257819 */ /* 0x000fe40000011425 */
[----:B------:R-:W-:-:S03]  /*8b40*/  LOP3.LUT R36, R223, 0x38, R46, 0xf8, !PT ;  /* 0x00000038df247812 */ /* 0x000fc600078ef82e */
[----:B------:R-:W-:Y:S01]  /*8b50*/  IMAD R37, R37, 0x1400, R227 ;  /* 0x0000140025257824 */ /* 0x000fe200078e02e3 */
[----:B------:R-:W-:-:S05]  /*8b60*/  LOP3.LUT R36, R36, R38, RZ, 0x3c, !PT ;  /* 0x0000002624247212 */ /* 0x000fca00078e3cff */
[----:B------:R-:W-:-:S04]  /*8b70*/  IMAD.IADD R36, R37, 0x1, R36 ;  /* 0x0000000125247824 */ /* 0x000fc800078e0224 */
[C---:B-1----:R-:W-:Y:S02]  /*8b80*/  IMAD R40, R19.reuse, 0x5000, R36 ;  /* 0x0000500013287824 */ /* 0x042fe400078e0224 */
[----:B------:R-:W-:Y:S02]  /*8b90*/  IMAD R36, R19, 0x5000, R136 ;  /* 0x0000500013247824 */ /* 0x000fe400078e0288 */
[----:B------:R-:W-:-:S03]  /*8ba0*/  IMAD R40, R40, 0x2, R18 ;  /* 0x0000000228287824 */ /* 0x000fc600078e0212 */
[----:B------:R-:W-:-:S03]  /*8bb0*/  LEA R36, R36, R18, 0x1 ;  /* 0x0000001224247211 */ /* 0x000fc600078e08ff */
[----:B------:R-:W1:Y:S04]  /*8bc0*/  LDS.128 R40, [R40+0x24400] ;  /* 0x0244000028287984 */ /* 0x000e680000000c00 */
[----:B------:R-:W3:Y:S01]  /*8bd0*/  LDS.128 R36, [R36+0x24400] ;  /* 0x0244000024247984 */ /* 0x000ee20000000c00 */
[----:B------:R-:W-:Y:S05]  /*8be0*/  @P4 BRA `(.L_x_536) ;  /* 0x0000000400604947 */ /* 0x000fea0003800000 */
[----:B------:R-:W-:Y:S01]  /*8bf0*/  HADD2.F32 R48, -RZ, R170.H1_H1 ;  /* 0x300000aaff307230 */ /* 0x000fe20000004100 */
[----:B------:R-:W-:Y:S01]  /*8c00*/  SHF.R.U64 R64, R64, 0x10, R65 ;  /* 0x0000001040407819 */ /* 0x000fe20000001241 */
[----:B-1----:R-:W-:Y:S02]  /*8c10*/  HADD2.F32 R47, -RZ, R41.H0_H0 ;  /* 0x20000029ff2f7230 */ /* 0x002fe40000004100 */
[----:B---3--:R-:W-:Y:S02]  /*8c20*/  HADD2.F32 R51, -RZ, R37.H0_H0 ;  /* 0x20000025ff337230 */ /* 0x008fe40000004100 */
[----:B------:R-:W-:Y:S02]  /*8c30*/  HADD2.F32 R49, -RZ, R168.H1_H1 ;  /* 0x300000a8ff317230 */ /* 0x000fe40000004100 */
[-C--:B0-----:R-:W-:Y:S01]  /*8c40*/  FMUL.FTZ R84, R47, R48.reuse ;  /* 0x000000302f547220 */ /* 0x081fe20000410000 */
[----:B------:R-:W-:Y:S02]  /*8c50*/  HADD2.F32 R170, -RZ, R170.H0_H0 ;  /* 0x200000aaffaa7230 */ /* 0x000fe40000004100 */
[----:B------:R-:W-:Y:S01]  /*8c60*/  FMUL.FTZ R48, R51, R48 ;  /* 0x0000003033307220 */ /* 0x000fe20000410000 */
[----:B------:R-:W-:-:S02]  /*8c70*/  HADD2.F32 R168, -RZ, R168.H0_H0 ;  /* 0x200000a8ffa87230 */ /* 0x000fc40000004100 */
[-C--:B------:R-:W-:Y:S01]  /*8c80*/  FFMA.FTZ R84, R51, R49.reuse, -R84 ;  /* 0x0000003133547223 */ /* 0x080fe20000010854 */
[----:B------:R-:W-:Y:S02]  /*8c90*/  HADD2.F32 R51, -RZ, R41.H1_H1 ;  /* 0x30000029ff337230 */ /* 0x000fe40000004100 */
[----:B------:R-:W-:Y:S01]  /*8ca0*/  FFMA.FTZ R47, R47, R49, R48 ;  /* 0x000000312f2f7223 */ /* 0x000fe20000010030 */
[----:B------:R-:W-:Y:S01]  /*8cb0*/  SHF.R.U32.HI R49, RZ, 0x10, R65 ;  /* 0x00000010ff317819 */ /* 0x000fe20000011641 */
[----:B------:R-:W-:Y:S01]  /*8cc0*/  HADD2.F32 R41, -RZ, R37.H1_H1 ;  /* 0x30000025ff297230 */ /* 0x000fe20000004100 */
[--C-:B------:R-:W-:Y:S01]  /*8cd0*/  SHF.R.U64 R48, R56, 0x10, R57.reuse ;  /* 0x0000001038307819 */ /* 0x100fe20000001239 */
[----:B------:R-:W-:Y:S01]  /*8ce0*/  HADD2.F32 R64, -RZ, R64.H0_H0 ;  /* 0x20000040ff407230 */ /* 0x000fe20000004100 */
[----:B------:R-:W-:Y:S01]  /*8cf0*/  SHF.R.U32.HI R56, RZ, 0x10, R57 ;  /* 0x00000010ff387819 */ /* 0x000fe20000011639 */
[----:B------:R-:W-:Y:S02]  /*8d00*/  HADD2.F32 R49, -RZ, R49.H0_H0 ;  /* 0x20000031ff317230 */ /* 0x000fe40000004100 */
[----:B------:R-:W-:-:S02]  /*8d10*/  HADD2.F32 R57, -RZ, R39.H0_H0 ;  /* 0x20000027ff397230 */ /* 0x000fc40000004100 */
[----:B------:R-:W-:Y:S02]  /*8d20*/  HADD2.F32 R56, -RZ, R56.H0_H0 ;  /* 0x20000038ff387230 */ /* 0x000fe40000004100 */
[-C--:B------:R-:W-:Y:S01]  /*8d30*/  FMUL.FTZ R37, R51, R49.reuse ;  /* 0x0000003133257220 */ /* 0x080fe20000410000 */
[C---:B------:R-:W-:Y:S01]  /*8d40*/  FMUL.FTZ R49, R41.reuse, R49 ;  /* 0x0000003129317220 */ /* 0x040fe20000410000 */
[----:B------:R-:W-:Y:S02]  /*8d50*/  HADD2.F32 R39, -RZ, R39.H1_H1 ;  /* 0x30000027ff277230 */ /* 0x000fe40000004100 */
[-C--:B------:R-:W-:Y:S01]  /*8d60*/  FFMA.FTZ R41, R41, R56.reuse, -R37 ;  /* 0x0000003829297223 */ /* 0x080fe20000010825 */
[----:B------:R-:W-:Y:S01]  /*8d70*/  FFMA.FTZ R37, R51, R56, R49 ;  /* 0x0000003833257223 */ /* 0x000fe20000010031 */
[----:B------:R-:W-:Y:S02]  /*8d80*/  HADD2.F32 R49, -RZ, R169.H1_H1 ;  /* 0x300000a9ff317230 */ /* 0x000fe40000004100 */
[----:B------:R-:W-:Y:S01]  /*8d90*/  HADD2.F32 R51, -RZ, R43.H0_H0 ;  /* 0x2000002bff337230 */ /* 0x000fe20000004100 */
[----:B------:R-:W-:Y:S01]  /*8da0*/  F2FP.F16.F32.PACK_AB R41, R41, R84 ;  /* 0x000000542929723e */ /* 0x000fe200000000ff */
[----:B------:R-:W-:Y:S01]  /*8db0*/  HADD2.F32 R56, -RZ, R167.H1_H1 ;  /* 0x300000a7ff387230 */ /* 0x000fe20000004100 */
[----:B------:R-:W-:Y:S01]  /*8dc0*/  F2FP.F16.F32.PACK_AB R47, R37, R47 ;  /* 0x0000002f252f723e */ /* 0x000fe200000000ff */
[----:B------:R-:W-:-:S02]  /*8dd0*/  HADD2.F32 R43, -RZ, R43.H1_H1 ;  /* 0x3000002bff2b7230 */ /* 0x000fc40000004100 */
[-C--:B------:R-:W-:Y:S01]  /*8de0*/  FMUL.FTZ R65, R51, R49.reuse ;  /* 0x0000003133417220 */ /* 0x080fe20000410000 */
[C---:B------:R-:W-:Y:S01]  /*8df0*/  FMUL.FTZ R49, R57.reuse, R49 ;  /* 0x0000003139317220 */ /* 0x040fe20000410000 */
[----:B------:R-:W-:Y:S02]  /*8e00*/  HADD2.F32 R48, -RZ, R48.H0_H0 ;  /* 0x20000030ff307230 */ /* 0x000fe40000004100 */
[-C--:B------:R-:W-:Y:S01]  /*8e10*/  FFMA.FTZ R65, R57, R56.reuse, -R65 ;  /* 0x0000003839417223 */ /* 0x080fe20000010841 */
[----:B------:R-:W-:Y:S01]  /*8e20*/  FFMA.FTZ R49, R51, R56, R49 ;  /* 0x0000003833317223 */ /* 0x000fe20000010031 */
[--C-:B------:R-:W-:Y:S01]  /*8e30*/  SHF.R.U64 R56, R66, 0x10, R67.reuse ;  /* 0x0000001042387819 */ /* 0x100fe20000001243 */
[----:B------:R-:W-:Y:S01]  /*8e40*/  HADD2.F32 R169, -RZ, R169.H0_H0 ;  /* 0x200000a9ffa97230 */ /* 0x000fe20000004100 */
[----:B------:R-:W-:Y:S01]  /*8e50*/  SHF.R.U32.HI R66, RZ, 0x10, R67 ;  /* 0x00000010ff427819 */ /* 0x000fe20000011643 */
[----:B------:R-:W-:Y:S01]  /*8e60*/  HADD2.F32 R167, -RZ, R167.H0_H0 ;  /* 0x200000a7ffa77230 */ /* 0x000fe20000004100 */
[--C-:B------:R-:W-:Y:S01]  /*8e70*/  SHF.R.U64 R51, R58, 0x10, R59.reuse ;  /* 0x000000103a337819 */ /* 0x100fe2000000123b */
[----:B------:R-:W-:Y:S01]  /*8e80*/  HADD2.F32 R56, -RZ, R56.H0_H0 ;  /* 0x20000038ff387230 */ /* 0x000fe20000004100 */
[----:B------:R-:W-:Y:S01]  /*8e90*/  SHF.R.U32.HI R58, RZ, 0x10, R59 ;  /* 0x00000010ff3a7819 */ /* 0x000fe2000001163b */
[----:B------:R-:W-:-:S02]  /*8ea0*/  HADD2.F32 R66, -RZ, R66.H0_H0 ;  /* 0x20000042ff427230 */ /* 0x000fc40000004100 */
[----:B------:R-:W-:Y:S02]  /*8eb0*/  HADD2.F32 R51, -RZ, R51.H0_H0 ;  /* 0x20000033ff337230 */ /* 0x000fe40000004100 */
[----:B------:R-:W-:Y:S02]  /*8ec0*/  HADD2.F32 R58, -RZ, R58.H0_H0 ;  /* 0x2000003aff3a7230 */ /* 0x000fe40000004100 */
[----:B------:R-:W-:Y:S01]  /*8ed0*/  FMUL.FTZ R57, R43, R66 ;  /* 0x000000422b397220 */ /* 0x000fe20000410000 */
[----:B------:R-:W-:Y:S02]  /*8ee0*/  IMAD.MOV.U32 R37, RZ, RZ, R41 ;  /* 0x000000ffff257224 */ /* 0x000fe400078e0029 */
[----:B------:R-:W-:Y:S02]  /*8ef0*/  IMAD.MOV.U32 R41, RZ, RZ, R47 ;  /* 0x000000ffff297224 */ /* 0x000fe400078e002f */
[C---:B------:R-:W-:Y:S01]  /*8f00*/  FFMA.FTZ R57, R39.reuse, R58, -R57 ;  /* 0x0000003a27397223 */ /* 0x040fe20000010839 */
[----:B------:R-:W-:-:S04]  /*8f10*/  FMUL.FTZ R39, R39, R66 ;  /* 0x0000004227277220 */ /* 0x000fc80000410000 */
[----:B------:R-:W-:Y:S01]  /*8f20*/  FFMA.FTZ R39, R43, R58, R39 ;  /* 0x0000003a2b277223 */ /* 0x000fe20000010027 */
[----:B------:R-:W-:Y:S01]  /*8f30*/  HADD2.F32 R43, -RZ, R40.H0_H0 ;  /* 0x20000028ff2b7230 */ /* 0x000fe20000004100 */
[----:B------:R-:W-:Y:S01]  /*8f40*/  F2FP.F16.F32.PACK_AB R57, R57, R65 ;  /* 0x000000413939723e */ /* 0x000fe200000000ff */
[----:B------:R-:W-:Y:S02]  /*8f50*/  HADD2.F32 R58, -RZ, R36.H0_H0 ;  /* 0x20000024ff3a7230 */ /* 0x000fe40000004100 */
[----:B------:R-:W-:Y:S02]  /*8f60*/  HADD2.F32 R40, -RZ, R40.H1_H1 ;  /* 0x30000028ff287230 */ /* 0x000fe40000004100 */
[-C--:B------:R-:W-:Y:S01]  /*8f70*/  FMUL.FTZ R59, R43, R170.reuse ;  /* 0x000000aa2b3b7220 */ /* 0x080fe20000410000 */
[----:B------:R-:W-:Y:S02]  /*8f80*/  HADD2.F32 R36, -RZ, R36.H1_H1 ;  /* 0x30000024ff247230 */ /* 0x000fe40000004100 */
[C---:B------:R-:W-:Y:S01]  /*8f90*/  FMUL.FTZ R170, R58.reuse, R170 ;  /* 0x000000aa3aaa7220 */ /* 0x040fe20000410000 */
[----:B------:R-:W-:Y:S01]  /*8fa0*/  F2FP.F16.F32.PACK_AB R49, R39, R49 ;  /* 0x000000312731723e */ /* 0x000fe200000000ff */
[----:B------:R-:W-:Y:S01]  /*8fb0*/  FFMA.FTZ R59, R58, R168, -R59 ;  /* 0x000000a83a3b7223 */ /* 0x000fe2000001083b */
[----:B------:R-:W-:-:S02]  /*8fc0*/  IMAD.MOV.U32 R39, RZ, RZ, R57 ;  /* 0x000000ffff277224 */ /* 0x000fc400078e0039 */
[----:B------:R-:W-:Y:S01]  /*8fd0*/  FFMA.FTZ R170, R43, R168, R170 ;  /* 0x000000a82baa7223 */ /* 0x000fe200000100aa */
[-C--:B------:R-:W-:Y:S01]  /*8fe0*/  FMUL.FTZ R43, R40, R64.reuse ;  /* 0x00000040282b7220 */ /* 0x080fe20000410000 */
[----:B------:R-:W-:-:S03]  /*8ff0*/  FMUL.FTZ R64, R36, R64 ;  /* 0x0000004024407220 */ /* 0x000fc60000410000 */
[-C--:B------:R-:W-:Y:S01]  /*9000*/  FFMA.FTZ R43, R36, R48.reuse, -R43 ;  /* 0x00000030242b7223 */ /* 0x080fe2000001082b */
        /* <DEDUP_REMOVED lines=18> */
[----:B------:R-:W-:Y:S01]  /*9130*/  F2FP.F16.F32.PACK_AB R56, R56, R169 ;  /* 0x000000a93838723e */ /* 0x000fe200000000ff */
[----:B------:R-:W-:Y:S02]  /*9140*/  IMAD.MOV.U32 R43, RZ, RZ, R49 ;  /* 0x000000ffff2b7224 */ /* 0x000fe400078e0031 */
[----:B------:R-:W-:Y:S01]  /*9150*/  IMAD.MOV.U32 R38, RZ, RZ, R48 ;  /* 0x000000ffff267224 */ /* 0x000fe200078e0030 */
[----:B------:R-:W-:-:S07]  /*9160*/  MOV R42, R56 ;  /* 0x00000038002a7202 */ /* 0x000fce0000000f00 */
.L_x_536:
[----:B------:R-:W-:Y:S05]  /*9170*/  BSYNC B3 ;  /* 0x0000000000037941 */ /* 0x000fea0003800000 */
.L_x_535:
        /* <DEDUP_REMOVED lines=10> */
[----:B---3--:R3:W-:Y:S01]  /*9220*/  STG.E.128 desc[UR4][R46.64], R36 ;  /* 0x000000242e007986 */ /* 0x0087e2000c101d04 */
[----:B------:R-:W-:-:S05]  /*9230*/  @!P4 LEA.HI.X R49, R51, R117, R49, 0x1, P5 ;  /* 0x000000753331c211 */ /* 0x000fca00028f0c31 */
[----:B-1----:R3:W-:Y:S04]  /*9240*/  @!P4 STG.E.128 desc[UR4][R48.64], R40 ;  /* 0x000000283000c986 */ /* 0x0027e8000c101d04 */
.L_x_534:
[----:B------:R-:W-:Y:S05]  /*9250*/  BSYNC B2 ;  /* 0x0000000000027941 */ /* 0x000fea0003800000 */
.L_x_533:
[----:B------:R-:W-:-:S13]  /*9260*/  ISETP.NE.AND P4, PT, R11, RZ, PT ;  /* 0x000000ff0b00720c */ /* 0x000fda0003f85270 */
[----:B------:R-:W-:Y:S05]  /*9270*/  @!P4 BRA `(.L_x_532) ;  /* 0x0000000400f0c947 */ /* 0x000fea0003800000 */
[----:B---3--:R-:W-:Y:S01]  /*9280*/  SEL R36, R115, R145, !P1 ;  /* 0x0000009173247207 */ /* 0x008fe20004800000 */
        /* <DEDUP_REMOVED lines=26> */
[-C--:B------:R-:W-:Y:S01]  /*9430*/  FMUL.FTZ R56, R47, R48.reuse ;  /* 0x000000302f387220 */ /* 0x080fe20000410000 */
        /* <DEDUP_REMOVED lines=82> */
.L_x_538:
[----:B------:R-:W-:Y:S05]  /*9960*/  BSYNC B2 ;  /* 0x0000000000027941 */ /* 0x000fea0003800000 */
.L_x_537:
        /* <DEDUP_REMOVED lines=13> */
.L_x_532:
[----:B------:R-:W-:Y:S05]  /*9a40*/  BSYNC B1 ;  /* 0x0000000000017941 */ /* 0x000fea0003800000 */
.L_x_531:
[----:B---34-:R-:W-:Y:S02]  /*9a50*/  VIADD R37, R212, 0x40 ;  /* 0x00000040d4257836 */ /* 0x018fe40000000000 */
[-C--:B------:R-:W-:Y:S02]  /*9a60*/  IMAD R36, R140, R124.reuse, RZ ;  /* 0x0000007c8c247224 */ /* 0x080fe400078e02ff */
[----:B------:R-:W-:-:S04]  /*9a70*/  IMAD.WIDE.U32 R122, R37, R124, R122 ;  /* 0x0000007c257a7225 */ /* 0x000fc800078e007a */
[----:B------:R-:W-:Y:S01]  /*9a80*/  IMAD R36, R37, R125, R36 ;  /* 0x0000007d25247224 */ /* 0x000fe200078e0224 */
[----:B------:R-:W-:Y:S06]  /*9a90*/  @P3 BRA `(.L_x_499) ;  /* 0x0000001400083947 */ /* 0x000fec0003800000 */
[----:B------:R-:W-:Y:S01]  /*9aa0*/  ISETP.NE.AND P3, PT, R27, RZ, PT ;  /* 0x000000ff1b00720c */ /* 0x000fe20003f65270 */
[----:B------:R-:W-:Y:S01]  /*9ab0*/  BSSY B1, `(.L_x_539) ;  /* 0x000007f000017945 */ /* 0x000fe20003800000 */
[----:B------:R-:W-:-:S11]  /*9ac0*/  IMAD.IADD R46, R123, 0x1, R36 ;  /* 0x000000017b2e7824 */ /* 0x000fd600078e0224 */
[----:B------:R-:W-:Y:S05]  /*9ad0*/  @!P3 BRA `(.L_x_540) ;  /* 0x0000000400f0b947 */ /* 0x000fea0003800000 */
        /* <DEDUP_REMOVED lines=8> */
[----:B------:R-:W-:Y:S02]  /*9b60*/  LEA.HI R37, R37, R44, RZ, 0x3 ;  /* 0x0000002c25257211 */ /* 0x000fe400078f18ff */
[----:B------:R-:W-:Y:S02]  /*9b70*/  SHF.L.U32 R44, R44, 0x3, RZ ;  /* 0x000000032c2c7819 */ /* 0x000fe400000006ff */
[----:B------:R-:W-:Y:S02]  /*9b80*/  SHF.R.S32.HI R37, RZ, 0x3, R37 ;  /* 0x00000003ff257819 */ /* 0x000fe40000011425 */
[----:B------:R-:W-:-:S03]  /*9b90*/  LOP3.LUT R36, R222, 0x38, R44, 0xf8, !PT ;  /* 0x00000038de247812 */ /* 0x000fc600078ef82c */
[----:B------:R-:W-:Y:S01]  /*9ba0*/  IMAD R37, R37, 0x1400, R225 ;  /* 0x0000140025257824 */ /* 0x000fe200078e02e1 */
[----:B------:R-:W-:-:S05]  /*9bb0*/  LOP3.LUT R36, R36, R38, RZ, 0x3c, !PT ;  /* 0x0000002624247212 */ /* 0x000fca00078e3cff */
[----:B------:R-:W-:-:S04]  /*9bc0*/  IMAD.IADD R36, R37, 0x1, R36 ;  /* 0x0000000125247824 */ /* 0x000fc800078e0224 */
[C---:B-1----:R-:W-:Y:S02]  /*9bd0*/  IMAD R40, R19.reuse, 0x5000, R36 ;  /* 0x0000500013287824 */ /* 0x042fe400078e0224 */
[----:B------:R-:W-:Y:S02]  /*9be0*/  IMAD R36, R19, 0x5000, R132 ;  /* 0x0000500013247824 */ /* 0x000fe400078e0284 */
[--C-:B------:R-:W-:Y:S02]  /*9bf0*/  IMAD R40, R40, 0x2, R18.reuse ;  /* 0x0000000228287824 */ /* 0x100fe400078e0212 */
[----:B------:R-:W-:-:S04]  /*9c00*/  IMAD R36, R36, 0x2, R18 ;  /* 0x0000000224247824 */ /* 0x000fc800078e0212 */
        /* <DEDUP_REMOVED lines=11> */
[----:B------:R-:W-:-:S02]  /*9cc0*/  HADD2.F32 R51, -RZ, R159.H1_H1 ;  /* 0x3000009fff337230 */ /* 0x000fc40000004100 */
[-C--:B------:R-:W-:Y:S01]  /*9cd0*/  FFMA.FTZ R50, R49, R48.reuse, -R50 ;  /* 0x0000003031327223 */ /* 0x080fe20000010832 */
[----:B------:R-:W-:Y:S02]  /*9ce0*/  HADD2.F32 R49, -RZ, R41.H1_H1 ;  /* 0x30000029ff317230 */ /* 0x000fe40000004100 */
[----:B------:R-:W-:Y:S01]  /*9cf0*/  FFMA.FTZ R45, R45, R48, R47 ;  /* 0x000000302d2d7223 */ /* 0x000fe2000001002f */
[----:B------:R-:W-:Y:S01]  /*9d00*/  SHF.R.U32.HI R48, RZ, 0x10, R81 ;  /* 0x00000010ff307819 */ /* 0x000fe20000011651 */
[----:B------:R-:W-:Y:S01]  /*9d10*/  HADD2.F32 R41, -RZ, R37.H1_H1 ;  /* 0x30000025ff297230 */ /* 0x000fe20000004100 */
[--C-:B------:R-:W-:Y:S01]  /*9d20*/  SHF.R.U64 R47, R72, 0x10, R73.reuse ;  /* 0x00000010482f7819 */ /* 0x100fe20000001249 */
[----:B------:R-:W-:Y:S01]  /*9d30*/  HADD2.F32 R39, -RZ, R39.H1_H1 ;  /* 0x30000027ff277230 */ /* 0x000fe20000004100 */
[----:B------:R-:W-:Y:S01]  /*9d40*/  SHF.R.U32.HI R72, RZ, 0x10, R73 ;  /* 0x00000010ff487819 */ /* 0x000fe20000011649 */
[----:B------:R-:W-:Y:S02]  /*9d50*/  HADD2.F32 R48, -RZ, R48.H0_H0 ;  /* 0x20000030ff307230 */ /* 0x000fe40000004100 */
[----:B------:R-:W-:-:S02]  /*9d60*/  HADD2.F32 R162, -RZ, R162.H0_H0 ;  /* 0x200000a2ffa27230 */ /* 0x000fc40000004100 */
[----:B------:R-:W-:Y:S02]  /*9d70*/  HADD2.F32 R72, -RZ, R72.H0_H0 ;  /* 0x20000048ff487230 */ /* 0x000fe40000004100 */
[-C--:B------:R-:W-:Y:S01]  /*9d80*/  FMUL.FTZ R37, R49, R48.reuse ;  /* 0x0000003031257220 */ /* 0x080fe20000410000 */
[C---:B------:R-:W-:Y:S01]  /*9d90*/  FMUL.FTZ R48, R41.reuse, R48 ;  /* 0x0000003029307220 */ /* 0x040fe20000410000 */
[----:B------:R-:W-:Y:S02]  /*9da0*/  HADD2.F32 R54, -RZ, R36.H0_H0 ;  /* 0x20000024ff367230 */ /* 0x000fe40000004100 */
[-C--:B------:R-:W-:Y:S01]  /*9db0*/  FFMA.FTZ R41, R41, R72.reuse, -R37 ;  /* 0x0000004829297223 */ /* 0x080fe20000010825 */
[----:B------:R-:W-:Y:S01]  /*9dc0*/  FFMA.FTZ R37, R49, R72, R48 ;  /* 0x0000004831257223 */ /* 0x000fe20000010030 */
[----:B------:R-:W-:Y:S02]  /*9dd0*/  HADD2.F32 R48, -RZ, R161.H1_H1 ;  /* 0x300000a1ff307230 */ /* 0x000fe40000004100 */
[--C-:B------:R-:W-:Y:S01]  /*9de0*/  HADD2.F32 R49, -RZ, R43.reuse.H0_H0 ;  /* 0x2000002bff317230 */ /* 0x100fe20000004100 */
[----:B------:R-:W-:Y:S01]  /*9df0*/  F2FP.F16.F32.PACK_AB R41, R41, R50 ;  /* 0x000000322929723e */ /* 0x000fe200000000ff */
[----:B------:R-:W-:Y:S01]  /*9e00*/  HADD2.F32 R43, -RZ, R43.H1_H1 ;  /* 0x3000002bff2b7230 */ /* 0x000fe20000004100 */
[----:B------:R-:W-:Y:S01]  /*9e10*/  F2FP.F16.F32.PACK_AB R45, R37, R45 ;  /* 0x0000002d252d723e */ /* 0x000fe200000000ff */
[----:B------:R-:W-:-:S02]  /*9e20*/  HADD2.F32 R160, -RZ, R160.H0_H0 ;  /* 0x200000a0ffa07230 */ /* 0x000fc40000004100 */
[CC--:B------:R-:W-:Y:S01]  /*9e30*/  FMUL.FTZ R53, R49.reuse, R48.reuse ;  /* 0x0000003031357220 */ /* 0x0c0fe20000410000 */
[C---:B------:R-:W-:Y:S01]  /*9e40*/  FMUL.FTZ R48, R52.reuse, R48 ;  /* 0x0000003034307220 */ /* 0x040fe20000410000 */
[----:B------:R-:W-:Y:S02]  /*9e50*/  HADD2.F32 R80, -RZ, R80.H0_H0 ;  /* 0x20000050ff507230 */ /* 0x000fe40000004100 */
[-C--:B------:R-:W-:Y:S01]  /*9e60*/  FFMA.FTZ R53, R52, R51.reuse, -R53 ;  /* 0x0000003334357223 */ /* 0x080fe20000010835 */
[----:B------:R-:W-:Y:S01]  /*9e70*/  FFMA.FTZ R48, R49, R51, R48 ;  /* 0x0000003331307223 */ /* 0x000fe20000010030 */
[--C-:B------:R-:W-:Y:S01]  /*9e80*/  SHF.R.U64 R51, R82, 0x10, R83.reuse ;  /* 0x0000001052337819 */ /* 0x100fe20000001253 */
[----:B------:R-:W-:Y:S01]  /*9e90*/  HADD2.F32 R36, -RZ, R36.H1_H1 ;  /* 0x30000024ff247230 */ /* 0x000fe20000004100 */
        /* <DEDUP_REMOVED lines=9> */
[----:B------:R-:W-:Y:S02]  /*9f30*/  HADD2.F32 R51, -RZ, R51.H0_H0 ;  /* 0x20000033ff337230 */ /* 0x000fe40000004100 */
[----:B------:R-:W-:Y:S02]  /*9f40*/  HADD2.F32 R49, -RZ, R49.H0_H0 ;  /* 0x20000031ff317230 */ /* 0x000fe40000004100 */
[C---:B------:R-:W-:Y:S01]  /*9f50*/  FFMA.FTZ R52, R39.reuse, R74, -R52 ;  /* 0x0000004a27347223 */ /* 0x040fe20000010834 */
[----:B------:R-:W-:Y:S01]  /*9f60*/  FMUL.FTZ R39, R39, R82 ;  /* 0x0000005227277220 */ /* 0x000fe20000410000 */
[----:B------:R-:W-:-:S02]  /*9f70*/  IMAD.MOV.U32 R37, RZ, RZ, R41 ;  /* 0x000000ffff257224 */ /* 0x000fc400078e0029 */
[----:B------:R-:W-:Y:S02]  /*9f80*/  IMAD.MOV.U32 R41, RZ, RZ, R45 ;  /* 0x000000ffff297224 */ /* 0x000fe400078e002d */
[----:B------:R-:W-:Y:S01]  /*9f90*/  FFMA.FTZ R39, R43, R74, R39 ;  /* 0x0000004a2b277223 */ /* 0x000fe20000010027 */
[--C-:B------:R-:W-:Y:S01]  /*9fa0*/  HADD2.F32 R43, -RZ, R40.reuse.H0_H0 ;  /* 0x20000028ff2b7230 */ /* 0x100fe20000004100 */
[----:B------:R-:W-:Y:S01]  /*9fb0*/  F2FP.F16.F32.PACK_AB R52, R52, R53 ;  /* 0x000000353434723e */ /* 0x000fe200000000ff */
[----:B------:R-:W-:Y:S02]  /*9fc0*/  HADD2.F32 R40, -RZ, R40.H1_H1 ;  /* 0x30000028ff287230 */ /* 0x000fe40000004100 */
[----:B------:R-:W-:Y:S01]  /*9fd0*/  F2FP.F16.F32.PACK_AB R48, R39, R48 ;  /* 0x000000302730723e */ /* 0x000fe200000000ff */
[-C--:B------:R-:W-:Y:S01]  /*9fe0*/  FMUL.FTZ R55, R43, R162.reuse ;  /* 0x000000a22b377220 */ /* 0x080fe20000410000 */
[----:B------:R-:W-:Y:S01]  /*9ff0*/  FMUL.FTZ R162, R54, R162 ;  /* 0x000000a236a27220 */ /* 0x000fe20000410000 */
[----:B------:R-:W-:-:S02]  /*a000*/  IMAD.MOV.U32 R39, RZ, RZ, R52 ;  /* 0x000000ffff277224 */ /* 0x000fc400078e0034 */
[-C--:B------:R-:W-:Y:S01]  /*a010*/  FFMA.FTZ R55, R54, R160.reuse, -R55 ;  /* 0x000000a036377223 */ /* 0x080fe20000010837 */
        /* <DEDUP_REMOVED lines=20> */
[----:B------:R-:W-:Y:S02]  /*a160*/  F2FP.F16.F32.PACK_AB R47, R36, R47 ;  /* 0x0000002f242f723e */ /* 0x000fe400000000ff */
[----:B------:R-:W-:Y:S02]  /*a170*/  F2FP.F16.F32.PACK_AB R51, R51, R161 ;  /* 0x000000a13333723e */ /* 0x000fe400000000ff */
[----:B------:R-:W-:Y:S01]  /*a180*/  MOV R36, R43 ;  /* 0x0000002b00247202 */ /* 0x000fe20000000f00 */
[----:B------:R-:W-:Y:S01]  /*a190*/  IMAD.MOV.U32 R43, RZ, RZ, R48 ;  /* 0x000000ffff2b7224 */ /* 0x000fe200078e0030 */
[----:B------:R-:W-:Y:S01]  /*a1a0*/  MOV R38, R47 ;  /* 0x0000002f00267202 */ /* 0x000fe20000000f00 */
[----:B------:R-:W-:-:S07]  /*a1b0*/  IMAD.MOV.U32 R42, RZ, RZ, R51 ;  /* 0x000000ffff2a7224 */ /* 0x000fce00078e0033 */
.L_x_542:
[----:B------:R-:W-:Y:S05]  /*a1c0*/  BSYNC B2 ;  /* 0x0000000000027941 */ /* 0x000fea0003800000 */
.L_x_541:
        /* <DEDUP_REMOVED lines=8> */
[----:B------:R-:W-:-:S05]  /*a250*/  LEA.HI.X R45, R45, R117, R49, 0x1, P4 ;  /* 0x000000752d2d7211 */ /* 0x000fca00020f0c31 */
[----:B---3--:R3:W-:Y:S02]  /*a260*/  STG.E.128 desc[UR4][R44.64], R36 ;  /* 0x000000242c007986 */ /* 0x0087e4000c101d04 */
[----:B---3--:R-:W-:-:S04]  /*a270*/  @!P3 LEA R36, P4, R48, R116, 0x1 ;  /* 0x000000743024b211 */ /* 0x008fc800078808ff */
[----:B------:R-:W-:-:S05]  /*a280*/  @!P3 LEA.HI.X R37, R48, R117, R47, 0x1, P4 ;  /* 0x000000753025b211 */ /* 0x000fca00020f0c2f */
[----:B-1----:R3:W-:Y:S04]  /*a290*/  @!P3 STG.E.128 desc[UR4][R36.64], R40 ;  /* 0x000000282400b986 */ /* 0x0027e8000c101d04 */
.L_x_540:
[----:B------:R-:W-:Y:S05]  /*a2a0*/  BSYNC B1 ;  /* 0x0000000000017941 */ /* 0x000fea0003800000 */
.L_x_539:
[----:B------:R-:W-:-:S13]  /*a2b0*/  ISETP.NE.AND P3, PT, R11, RZ, PT ;  /* 0x000000ff0b00720c */ /* 0x000fda0003f65270 */
[----:B------:R-:W-:Y:S05]  /*a2c0*/  @!P3 BRA `(.L_x_499) ;  /* 0x0000000800fcb947 */ /* 0x000fea0003800000 */
[----:B------:R-:W-:Y:S01]  /*a2d0*/  SEL R145, R115, R145, !P1 ;  /* 0x0000009173917207 */ /* 0x000fe20004800000 */
[----:B------:R-:W-:Y:S01]  /*a2e0*/  BSSY B1, `(.L_x_543) ;  /* 0x000006d000017945 */ /* 0x000fe20003800000 */
[----:B------:R-:W-:Y:S02]  /*a2f0*/  SHF.R.U32.HI R38, RZ, 0x3, R222 ;  /* 0x00000003ff267819 */ /* 0x000fe400000116de */
[----:B---3--:R-:W-:Y:S02]  /*a300*/  SHF.R.S32.HI R36, RZ, 0x1f, R145 ;  /* 0x0000001fff247819 */ /* 0x008fe40000011491 */
        /* <DEDUP_REMOVED lines=10> */
[----:B------:R-:W-:Y:S02]  /*a3b0*/  IMAD.IADD R37, R37, 0x1, R36 ;  /* 0x0000000125257824 */ /* 0x000fe400078e0224 */
[C---:B------:R-:W-:Y:S02]  /*a3c0*/  IMAD R36, R19.reuse, 0x5000, R131 ;  /* 0x0000500013247824 */ /* 0x040fe400078e0283 */
[----:B-1----:R-:W-:Y:S02]  /*a3d0*/  IMAD R40, R19, 0x5000, R37 ;  /* 0x0000500013287824 */ /* 0x002fe400078e0225 */
[--C-:B------:R-:W-:Y:S02]  /*a3e0*/  IMAD R36, R36, 0x2, R18.reuse ;  /* 0x0000000224247824 */ /* 0x100fe400078e0212 */
[----:B------:R-:W-:-:S04]  /*a3f0*/  IMAD R40, R40, 0x2, R18 ;  /* 0x0000000228287824 */ /* 0x000fc800078e0212 */
[----:B------:R-:W1:Y:S04]  /*a400*/  LDS.128 R36, [R36+0x24400] ;  /* 0x0244000024247984 */ /* 0x000e680000000c00 */
[----:B------:R-:W3:Y:S01]  /*a410*/  LDS.128 R40, [R40+0x24400] ;  /* 0x0244000028287984 */ /* 0x000ee20000000c00 */
[----:B------:R-:W-:Y:S05]  /*a420*/  @P3 BRA `(.L_x_544) ;  /* 0x0000000400603947 */ /* 0x000fea0003800000 */
[----:B------:R-:W-:Y:S01]  /*a430*/  HADD2.F32 R49, -RZ, R158.H1_H1 ;  /* 0x3000009eff317230 */ /* 0x000fe20000004100 */
[----:B------:R-:W-:Y:S01]  /*a440*/  SHF.R.U64 R76, R76, 0x10, R77 ;  /* 0x000000104c4c7819 */ /* 0x000fe2000000124d */
[----:B---3--:R-:W-:Y:S01]  /*a450*/  HADD2.F32 R44, -RZ, R41.H0_H0 ;  /* 0x20000029ff2c7230 */ /* 0x008fe20000004100 */
[----:B------:R-:W-:Y:S01]  /*a460*/  SHF.R.U64 R68, R68, 0x10, R69 ;  /* 0x0000001044447819 */ /* 0x000fe20000001245 */
[----:B-1----:R-:W-:Y:S01]  /*a470*/  HADD2.F32 R45, -RZ, R37.H0_H0 ;  /* 0x20000025ff2d7230 */ /* 0x002fe20000004100 */
[----:B------:R-:W-:Y:S01]  /*a480*/  SHF.R.U64 R78, R78, 0x10, R79 ;  /* 0x000000104e4e7819 */ /* 0x000fe2000000124f */
[----:B------:R-:W-:Y:S02]  /*a490*/  HADD2.F32 R48, -RZ, R156.H1_H1 ;  /* 0x3000009cff307230 */ /* 0x000fe40000004100 */
[-C--:B------:R-:W-:Y:S01]  /*a4a0*/  FMUL.FTZ R50, R44, R49.reuse ;  /* 0x000000312c327220 */ /* 0x080fe20000410000 */
[----:B------:R-:W-:Y:S02]  /*a4b0*/  HADD2.F32 R158, -RZ, R158.H0_H0 ;  /* 0x2000009eff9e7230 */ /* 0x000fe40000004100 */
[----:B------:R-:W-:Y:S01]  /*a4c0*/  FMUL.FTZ R49, R45, R49 ;  /* 0x000000312d317220 */ /* 0x000fe20000410000 */
[----:B------:R-:W-:-:S02]  /*a4d0*/  HADD2.F32 R156, -RZ, R156.H0_H0 ;  /* 0x2000009cff9c7230 */ /* 0x000fc40000004100 */
[-C--:B------:R-:W-:Y:S01]  /*a4e0*/  FFMA.FTZ R45, R45, R48.reuse, -R50 ;  /* 0x000000302d2d7223 */ /* 0x080fe20000010832 */
[----:B------:R-:W-:Y:S01]  /*a4f0*/  SHF.R.U32.HI R50, RZ, 0x10, R69 ;  /* 0x00000010ff327819 */ /* 0x000fe20000011645 */
[----:B------:R-:W-:Y:S01]  /*a500*/  FFMA.FTZ R44, R44, R48, R49 ;  /* 0x000000302c2c7223 */ /* 0x000fe20000010031 */
[----:B------:R-:W-:Y:S01]  /*a510*/  SHF.R.U32.HI R49, RZ, 0x10, R77 ;  /* 0x00000010ff317819 */ /* 0x000fe2000001164d */
[----:B------:R-:W-:Y:S01]  /*a520*/  HADD2.F32 R48, -RZ, R41.H1_H1 ;  /* 0x30000029ff307230 */ /* 0x000fe20000004100 */
[----:B------:R-:W-:Y:S01]  /*a530*/  SHF.R.U64 R70, R70, 0x10, R71 ;  /* 0x0000001046467819 */ /* 0x000fe20000001247 */
[----:B------:R-:W-:Y:S02]  /*a540*/  HADD2.F32 R76, -RZ, R76.H0_H0 ;  /* 0x2000004cff4c7230 */ /* 0x000fe40000004100 */
[----:B------:R-:W-:Y:S02]  /*a550*/  HADD2.F32 R41, -RZ, R49.H0_H0 ;  /* 0x20000031ff297230 */ /* 0x000fe40000004100 */
[----:B------:R-:W-:-:S02]  /*a560*/  HADD2.F32 R49, -RZ, R37.H1_H1 ;  /* 0x30000025ff317230 */ /* 0x000fc40000004100 */
[----:B------:R-:W-:Y:S02]  /*a570*/  HADD2.F32 R37, -RZ, R50.H0_H0 ;  /* 0x20000032ff257230 */ /* 0x000fe40000004100 */
[CC--:B------:R-:W-:Y:S01]  /*a580*/  FMUL.FTZ R50, R48.reuse, R41.reuse ;  /* 0x0000002930327220 */ /* 0x0c0fe20000410000 */
[----:B------:R-:W-:Y:S02]  /*a590*/  HADD2.F32 R68, -RZ, R68.H0_H0 ;  /* 0x20000044ff447230 */ /* 0x000fe40000004100 */
[C---:B------:R-:W-:Y:S01]  /*a5a0*/  FMUL.FTZ R51, R49.reuse, R41 ;  /* 0x0000002931337220 */ /* 0x040fe20000410000 */
[----:B------:R-:W-:Y:S02]  /*a5b0*/  HADD2.F32 R78, -RZ, R78.H0_H0 ;  /* 0x2000004eff4e7230 */ /* 0x000fe40000004100 */
[-C--:B------:R-:W-:Y:S01]  /*a5c0*/  FFMA.FTZ R41, R49, R37.reuse, -R50 ;  /* 0x0000002531297223 */ /* 0x080fe20000010832 */
[----:B------:R-:W-:Y:S02]  /*a5d0*/  HADD2.F32 R50, -RZ, R157.H1_H1 ;  /* 0x3000009dff327230 */ /* 0x000fe40000004100 */
[----:B------:R-:W-:Y:S01]  /*a5e0*/  FFMA.FTZ R37, R48, R37, R51 ;  /* 0x0000002530257223 */ /* 0x000fe20000010033 */
[----:B------:R-:W-:-:S02]  /*a5f0*/  HADD2.F32 R48, -RZ, R43.H0_H0 ;  /* 0x2000002bff307230 */ /* 0x000fc40000004100 */
[----:B------:R-:W-:Y:S01]  /*a600*/  HADD2.F32 R49, -RZ, R39.H0_H0 ;  /* 0x20000027ff317230 */ /* 0x000fe20000004100 */
[----:B------:R-:W-:Y:S01]  /*a610*/  F2FP.F16.F32.PACK_AB R41, R41, R45 ;  /* 0x0000002d2929723e */ /* 0x000fe200000000ff */
[----:B------:R-:W-:Y:S02]  /*a620*/  HADD2.F32 R51, -RZ, R155.H1_H1 ;  /* 0x3000009bff337230 */ /* 0x000fe40000004100 */
[CC--:B------:R-:W-:Y:S01]  /*a630*/  FMUL.FTZ R52, R48.reuse, R50.reuse ;  /* 0x0000003230347220 */ /* 0x0c0fe20000410000 */
[----:B------:R-:W-:Y:S02]  /*a640*/  HADD2.F32 R43, -RZ, R43.H1_H1 ;  /* 0x3000002bff2b7230 */ /* 0x000fe40000004100 */
[C---:B------:R-:W-:Y:S01]  /*a650*/  FMUL.FTZ R50, R49.reuse, R50 ;  /* 0x0000003231327220 */ /* 0x040fe20000410000 */
[----:B------:R-:W-:Y:S02]  /*a660*/  HADD2.F32 R39, -RZ, R39.H1_H1 ;  /* 0x30000027ff277230 */ /* 0x000fe40000004100 */
[-C--:B------:R-:W-:Y:S01]  /*a670*/  FFMA.FTZ R52, R49, R51.reuse, -R52 ;  /* 0x0000003331347223 */ /* 0x080fe20000010834 */
[----:B------:R-:W-:Y:S01]  /*a680*/  SHF.R.U32.HI R49, RZ, 0x10, R71 ;  /* 0x00000010ff317819 */ /* 0x000fe20000011647 */
[----:B------:R-:W-:Y:S01]  /*a690*/  FFMA.FTZ R50, R48, R51, R50 ;  /* 0x0000003330327223 */ /* 0x000fe20000010032 */
[----:B------:R-:W-:Y:S01]  /*a6a0*/  SHF.R.U32.HI R48, RZ, 0x10, R79 ;  /* 0x00000010ff307819 */ /* 0x000fe2000001164f */
[----:B------:R-:W-:Y:S01]  /*a6b0*/  HADD2.F32 R157, -RZ, R157.H0_H0 ;  /* 0x2000009dff9d7230 */ /* 0x000fe20000004100 */
[----:B------:R-:W-:Y:S01]  /*a6c0*/  F2FP.F16.F32.PACK_AB R44, R37, R44 ;  /* 0x0000002c252c723e */ /* 0x000fe200000000ff */
[----:B------:R-:W-:-:S02]  /*a6d0*/  HADD2.F32 R49, -RZ, R49.H0_H0 ;  /* 0x20000031ff317230 */ /* 0x000fc40000004100 */
[----:B------:R-:W-:Y:S02]  /*a6e0*/  HADD2.F32 R48, -RZ, R48.H0_H0 ;  /* 0x20000030ff307230 */ /* 0x000fe40000004100 */
[----:B------:R-:W-:Y:S02]  /*a6f0*/  HADD2.F32 R155, -RZ, R155.H0_H0 ;  /* 0x2000009bff9b7230 */ /* 0x000fe40000004100 */
[----:B------:R-:W-:Y:S02]  /*a700*/  HADD2.F32 R70, -RZ, R70.H0_H0 ;  /* 0x20000046ff467230 */ /* 0x000fe40000004100 */
[-C--:B------:R-:W-:Y:S01]  /*a710*/  FMUL.FTZ R51, R43, R48.reuse ;  /* 0x000000302b337220 */ /* 0x080fe20000410000 */
[C---:B------:R-:W-:Y:S01]  /*a720*/  FMUL.FTZ R48, R39.reuse, R48 ;  /* 0x0000003027307220 */ /* 0x040fe20000410000 */
[----:B------:R-:W-:Y:S02]  /*a730*/  IMAD.MOV.U32 R37, RZ, RZ, R41 ;  /* 0x000000ffff257224 */ /* 0x000fe400078e0029 */
[-C--:B------:R-:W-:Y:S01]  /*a740*/  FFMA.FTZ R51, R39, R49.reuse, -R51 ;  /* 0x0000003127337223 */ /* 0x080fe20000010833 */
[----:B------:R-:W-:Y:S01]  /*a750*/  FFMA.FTZ R48, R43, R49, R48 ;  /* 0x000000312b307223 */ /* 0x000fe20000010030 */
[----:B------:R-:W-:-:S02]  /*a760*/  HADD2.F32 R39, -RZ, R40.H0_H0 ;  /* 0x20000028ff277230 */ /* 0x000fc40000004100 */
[----:B------:R-:W-:Y:S01]  /*a770*/  HADD2.F32 R43, -RZ, R36.H0_H0 ;  /* 0x20000024ff2b7230 */ /* 0x000fe20000004100 */
[----:B------:R-:W-:Y:S01]  /*a780*/  F2FP.F16.F32.PACK_AB R51, R51, R52 ;  /* 0x000000343333723e */ /* 0x000fe200000000ff */
        /* <DEDUP_REMOVED lines=32> */
[----:B------:R-:W-:Y:S02]  /*a990*/  IMAD.MOV.U32 R42, RZ, RZ, R78 ;  /* 0x000000ffff2a7224 */ /* 0x000fe400078e004e */
[----:B------:R-:W-:-:S07]  /*a9a0*/  IMAD.MOV.U32 R43, RZ, RZ, R48 ;  /* 0x000000ffff2b7224 */ /* 0x000fce00078e0030 */
.L_x_544:
[----:B------:R-:W-:Y:S05]  /*a9b0*/  BSYNC B1 ;  /* 0x0000000000017941 */ /* 0x000fea0003800000 */
.L_x_543:
[----:B------:R-:W-:Y:S01]  /*a9c0*/  IADD3 R45, P3, P4, R96, R122, R12 ;  /* 0x0000007a602d7210 */ /* 0x000fe20007c7e00c */
[----:B------:R-:W-:-:S03]  /*a9d0*/  ULDC.64 UR4, c[0x0][0x208] ;  /* 0x0000820000047ab9 */ /* 0x000fc60000000a00 */
[----:B------:R-:W-:Y:S02]  /*a9e0*/  IADD3.X R48, R93, R46, R7, P3, P4 ;  /* 0x0000002e5d307210 */ /* 0x000fe40001fe8407 */
[----:B------:R-:W-:-:S04]  /*a9f0*/  LEA R44, P3, R45, R116, 0x1 ;  /* 0x000000742d2c7211 */ /* 0x000fc800078608ff */
[----:B------:R-:W-:Y:S02]  /*aa00*/  LEA.HI.X R45, R45, R117, R48, 0x1, P3 ;  /* 0x000000752d2d7211 */ /* 0x000fe400018f0c30 */
[----:B------:R-:W-:-:S03]  /*aa10*/  ISETP.GE.AND P3, PT, R47, R143, PT ;  /* 0x0000008f2f00720c */ /* 0x000fc60003f66270 */
[----:B-1----:R4:W-:Y:S10]  /*aa20*/  STG.E.128 desc[UR4][R44.64], R36 ;  /* 0x000000242c007986 */ /* 0x0029f4000c101d04 */
[----:B------:R-:W-:Y:S05]  /*aa30*/  @P3 BRA `(.L_x_499) ;  /* 0x0000000400203947 */ /* 0x000fea0003800000 */
[--C-:B------:R-:W-:Y:S01]  /*aa40*/  IADD3 R122, P3, P4, R96, R122, R47.reuse ;  /* 0x0000007a607a7210 */ /* 0x100fe20007c7e02f */
[----:B------:R-:W-:Y:S01]  /*aa50*/  ULDC.64 UR4, c[0x0][0x208] ;  /* 0x0000820000047ab9 */ /* 0x000fe20000000a00 */
[----:B------:R-:W-:-:S04]  /*aa60*/  SHF.R.S32.HI R47, RZ, 0x1f, R47 ;  /* 0x0000001fff2f7819 */ /* 0x000fc8000001142f */
[----:B------:R-:W-:Y:S02]  /*aa70*/  IADD3.X R46, R93, R46, R47, P3, P4 ;  /* 0x0000002e5d2e7210 */ /* 0x000fe40001fe842f */
[----:B------:R-:W-:-:S04]  /*aa80*/  LEA R116, P3, R122, R116, 0x1 ;  /* 0x000000747a747211 */ /* 0x000fc800078608ff */
[----:B------:R-:W-:-:S05]  /*aa90*/  LEA.HI.X R117, R122, R117, R46, 0x1, P3 ;  /* 0x000000757a757211 */ /* 0x000fca00018f0c2e */
[----:B---3--:R1:W-:Y:S01]  /*aaa0*/  STG.E.128 desc[UR4][R116.64], R40 ;  /* 0x0000002874007986 */ /* 0x0083e2000c101d04 */
[----:B------:R-:W-:Y:S05]  /*aab0*/  BRA `(.L_x_499) ;  /* 0x0000000400007947 */ /* 0x000fea0003800000 */
.L_x_456:
[----:B------:R-:W-:-:S04]  /*aac0*/  ULOP3.LUT UR4, UR60, 0x1, URZ, 0xfc, !UPT ;  /* 0x000000013c047892 */ /* 0x000fc8000f8efc3f */
[----:B------:R-:W-:-:S06]  /*aad0*/  UISETP.NE.AND UP0, UPT, UR4, 0x3, UPT ;  /* 0x000000030400788c */ /* 0x000fcc000bf05270 */
[----:B------:R-:W-:-:S13]  /*aae0*/  PLOP3.LUT P2, PT, PT, PT, UP0, 0x80, 0x0 ;  /* 0x000000000000781c */ /* 0x000fda0003f4f008 */
[----:B------:R-:W-:Y:S05]  /*aaf0*/  @!P2 BRA `(.L_x_545) ;  /* 0x000000000004a947 */ /* 0x000fea0003800000 */
[----:B------:R-:W-:Y:S01]  /*ab00*/  BPT.TRAP 0x1 ;  /* 0x000000040000795c */ /* 0x000fe20000300000 */
.L_x_545:
[----:B------:R-:W-:Y:S01]  /*ab10*/  LEA R3, R19, R18, 0x3 ;  /* 0x0000001213037211 */ /* 0x000fe200078e18ff */
[----:B------:R-:W-:Y:S01]  /*ab20*/  IMAD R4, R2, -0x50, R24 ;  /* 0xffffffb002047824 */ /* 0x000fe200078e0218 */
[----:B------:R-:W-:Y:S01]  /*ab30*/  SHF.L.U32 R0, R217, 0x1f, RZ ;  /* 0x0000001fd9007819 */ /* 0x000fe200000006ff */
[----:B------:R-:W-:Y:S03]  /*ab40*/  BSSY B1, `(.L_x_546) ;  /* 0x0000005000017945 */ /* 0x000fe60003800000 */
[----:B------:R-:W1:Y:S01]  /*ab50*/  SYNCS.PHASECHK.TRANS64.TRYWAIT P4, [R3+URZ+0x38890], R0 ;  /* 0x03889000030075a7 */ /* 0x000e62000808017f */
[----:B------:R-:W-:-:S04]  /*ab60*/  VIMNMX R4, R4, 0x50, PT ;  /* 0x0000005004047848 */ /* 0x000fc80003fe0100 */
[----:B------:R-:W-:Y:S01]  /*ab70*/  ISETP.GE.AND P3, PT, R212, R4, PT ;  /* 0x00000004d400720c */ /* 0x000fe20003f66270 */
[----:B-1----:R-:W-:-:S12]  /*ab80*/  @!P4 BRA `(.L_x_547) ;  /* 0x0000021000f8c947 */ /* 0x002fd80003800000 */
.L_x_860:
[----:B------:R-:W-:Y:S05]  /*ab90*/  BSYNC B1 ;  /* 0x0000000000017941 */ /* 0x000fea0003800000 */
.L_x_546:
[----:B------:R-:W-:Y:S04]  /*aba0*/  BSSY B1, `(.L_x_548) ;  /* 0x000000f000017945 */ /* 0x000fe80003800000 */
[----:B------:R-:W-:Y:S05]  /*abb0*/  @P3 BRA `(.L_x_549) ;  /* 0x0000000000343947 */ /* 0x000fea0003800000 */
[----:B------:R-:W-:Y:S01]  /*abc0*/  ISETP.NE.AND P4, PT, R27, RZ, PT ;  /* 0x000000ff1b00720c */ /* 0x000fe20003f85270 */
[----:B------:R-:W-:Y:S01]  /*abd0*/  ULDC.64 UR4, c[0x0][0x208] ;  /* 0x0000820000047ab9 */ /* 0x000fe20000000a00 */
[----:B------:R-:W-:-:S11]  /*abe0*/  ISETP.NE.AND P3, PT, R11, RZ, PT ;  /* 0x000000ff0b00720c */ /* 0x000fd60003f65270 */
[----:B0-----:R-:W0:Y:S04]  /*abf0*/  @P4 LDS.128 R36, [R5+0x24400] ;  /* 0x0244000005244984 */ /* 0x001e280000000c00 */
[----:B------:R-:W2:Y:S04]  /*ac00*/  @P3 LDS.128 R40, [R5+0x26c00] ;  /* 0x026c000005283984 */ /* 0x000ea80000000c00 */
[----:B0-----:R-:W-:Y:S01]  /*ac10*/  @P4 STG.E.128 desc[UR4][R60.64], R36 ;  /* 0x000000243c004986 */ /* 0x001fe2000c101d04 */
[----:B------:R-:W-:-:S03]  /*ac20*/  ISETP.NE.AND P4, PT, R10, RZ, PT ;  /* 0x000000ff0a00720c */ /* 0x000fc60003f85270 */
[----:B--2---:R-:W-:Y:S01]  /*ac30*/  @P3 STG.E.128 desc[UR4][R60.64+0x80], R40 ;  /* 0x000080283c003986 */ /* 0x004fe2000c101d04 */
[----:B------:R-:W-:-:S09]  /*ac40*/  ISETP.NE.AND P3, PT, R9, RZ, PT ;  /* 0x000000ff0900720c */ /* 0x000fd20003f65270 */
[----:B------:R-:W0:Y:S04]  /*ac50*/  @P4 LDS.128 R36, [R5+0x29400] ;  /* 0x0294000005244984 */ /* 0x000e280000000c00 */
[----:B------:R-:W2:Y:S04]  /*ac60*/  @P3 LDS.128 R40, [R5+0x2bc00] ;  /* 0x02bc000005283984 */ /* 0x000ea80000000c00 */
[----:B0-----:R3:W-:Y:S04]  /*ac70*/  @P4 STG.E.128 desc[UR4][R60.64+0x100], R36 ;  /* 0x000100243c004986 */ /* 0x0017e8000c101d04 */
[----:B--2---:R3:W-:Y:S02]  /*ac80*/  @P3 STG.E.128 desc[UR4][R60.64+0x180], R40 ;  /* 0x000180283c003986 */ /* 0x0047e4000c101d04 */
.L_x_549:
[----:B------:R-:W-:Y:S05]  /*ac90*/  BSYNC B1 ;  /* 0x0000000000017941 */ /* 0x000fea0003800000 */
.L_x_548:
[----:B---3--:R-:W-:Y:S01]  /*aca0*/  VIADD R36, R212, 0x20 ;  /* 0x00000020d4247836 */ /* 0x008fe20000000000 */
[----:B------:R-:W-:Y:S04]  /*acb0*/  BSSY B1, `(.L_x_550) ;  /* 0x0000010000017945 */ /* 0x000fe80003800000 */
[----:B------:R-:W-:-:S13]  /*acc0*/  ISETP.GE.AND P3, PT, R36, R4, PT ;  /* 0x000000042400720c */ /* 0x000fda0003f66270 */
        /* <DEDUP_REMOVED lines=14> */
.L_x_551:
[----:B------:R-:W-:Y:S05]  /*adb0*/  BSYNC B1 ;  /* 0x0000000000017941 */ /* 0x000fea0003800000 */
.L_x_550:
[----:B---3--:R-:W-:-:S05]  /*adc0*/  VIADD R36, R212, 0x40 ;  /* 0x00000040d4247836 */ /* 0x008fca0000000000 */
        /* <DEDUP_REMOVED lines=15> */
.L_x_499:
[----:B------:R-:W-:Y:S05]  /*aec0*/  BSYNC B0 ;  /* 0x0000000000007941 */ /* 0x000fea0003800000 */
.L_x_455:
[----:B0-234-:R-:W0:Y:S01]  /*aed0*/  S2R R36, SR_TID.X ;  /* 0x0000000000247919 */ /* 0x01de220000002100 */
[----:B------:R-:W-:Y:S01]  /*aee0*/  @!PT LDS RZ, [RZ] ;  /* 0x00000000fffff984 */ /* 0x000fe20000000800 */
[----:B------:R-:W-:Y:S01]  /*aef0*/  @!PT LDS RZ, [RZ] ;  /* 0x00000000fffff984 */ /* 0x000fe20000000800 */
[----:B------:R-:W-:Y:S01]  /*af00*/  @!PT LDS RZ, [RZ] ;  /* 0x00000000fffff984 */ /* 0x000fe20000000800 */
[----:B------:R-:W-:Y:S01]  /*af10*/  @!PT LDS RZ, [RZ] ;  /* 0x00000000fffff984 */ /* 0x000fe20000000800 */
[----:B------:R2:W-:Y:S06]  /*af20*/  MEMBAR.ALL.CTA ;  /* 0x0000000000007992 */ /* 0x0005ec0000008000 */
[----:B--2---:R-:W2:Y:S01]  /*af30*/  FENCE.VIEW.ASYNC.S ;  /* 0x00000000000073c6 */ /* 0x004ea20000000000 */
[----:B------:R-:W-:Y:S05]  /*af40*/  WARPSYNC.ALL ;  /* 0x0000000000007948 */ /* 0x000fea0003800000 */
[----:B------:R-:W-:Y:S01]  /*af50*/  BSSY B0, `(.L_x_552) ;  /* 0x0000009000007945 */ /* 0x000fe20003800000 */
[----:B0-----:R-:W-:Y:S01]  /*af60*/  LOP3.LUT R36, R36, 0x7f, RZ, 0xc0, !PT ;  /* 0x0000007f24247812 */ /* 0x001fe200078ec0ff */
[----:B--2---:R0:W-:Y:S03]  /*af70*/  BAR.SYNC.DEFER_BLOCKING R174, 0x80 ;  /* 0x000200ae0000751d */ /* 0x0041e60000010000 */
[----:B------:R-:W-:-:S13]  /*af80*/  ISETP.NE.AND P3, PT, R36, RZ, PT ;  /* 0x000000ff2400720c */ /* 0x000fda0003f65270 */
[----:B------:R-:W-:-:S05]  /*af90*/  @!P3 VIADD R36, R3, 0x388a0 ;  /* 0x000388a00324b836 */ /* 0x000fca0000000000 */
[----:B------:R-:W-:-:S04]  /*afa0*/  @!P3 PRMT R36, RZ, 0x654, R36 ;  /* 0x00000654ff24b816 */ /* 0x000fc80000000024 */
[----:B------:R0:W-:Y:S01]  /*afb0*/  @!P3 SYNCS.ARRIVE.TRANS64.RED.A1T0 RZ, [R36+URZ], RZ ;  /* 0x000000ff24ffb9a7 */ /* 0x0001e2000810043f */
[----:B------:R-:W-:Y:S05]  /*afc0*/  @!P2 BRA `(.L_x_553) ;  /* 0x000000000004a947 */ /* 0x000fea0003800000 */
[----:B------:R-:W-:Y:S01]  /*afd0*/  BPT.TRAP 0x1 ;  /* 0x000000040000795c */ /* 0x000fe20000300000 */
.L_x_553:
[----:B------:R-:W-:Y:S05]  /*afe0*/  BSYNC B0 ;  /* 0x0000000000007941 */ /* 0x000fea0003800000 */
.L_x_552:
[----:B------:R-:W2:Y:S01]  /*aff0*/  SYNCS.PHASECHK.TRANS64.TRYWAIT P4, [R3+URZ+0x388b0], R0 ;  /* 0x0388b000030075a7 */ /* 0x000ea2000808017f */
[----:B------:R-:W-:Y:S01]  /*b000*/  ULDC UR61, c[0x0][0x2f4] ;  /* 0x0000bd00003d7ab9 */ /* 0x000fe20000000800 */
[----:B------:R-:W-:Y:S01]  /*b010*/  ULDC.64 UR56, c[0x0][0x328] ;  /* 0x0000ca0000387ab9 */ /* 0x000fe20000000a00 */
[----:B------:R-:W-:Y:S01]  /*b020*/  ULDC.64 UR58, c[0x0][0x318] ;  /* 0x0000c600003a7ab9 */ /* 0x000fe20000000a00 */
[----:B------:R-:W-:Y:S01]  /*b030*/  BSSY B0, `(.L_x_554) ;  /* 0x0000004000007945 */ /* 0x000fe20003800000 */
[----:B------:R-:W-:Y:S01]  /*b040*/  ISETP.GE.AND P2, PT, R212, R4, PT ;  /* 0x00000004d400720c */ /* 0x000fe20003f46270 */
[----:B------:R-:W-:Y:S02]  /*b050*/  IMAD.WIDE R44, R2, 0x50, R112 ;  /* 0x00000050022c7825 */ /* 0x000fe400078e0270 */
[----:B--2---:R-:W-:Y:S10]  /*b060*/  @!P4 BRA `(.L_x_555) ;  /* 0x0000020c00d4c947 */ /* 0x004ff40003800000 */
.L_x_861:
[----:B------:R-:W-:Y:S05]  /*b070*/  BSYNC B0 ;  /* 0x0000000000007941 */ /* 0x000fea0003800000 */
.L_x_554:
[----:B------:R-:W-:Y:S04]  /*b080*/  BSSY B0, `(.L_x_556) ;  /* 0x0000017000007945 */ /* 0x000fe80003800000 */
[----:B------:R-:W-:Y:S05]  /*b090*/  @P2 BRA `(.L_x_557) ;  /* 0x0000000000542947 */ /* 0x000fea0003800000 */
[----:B0-----:R-:W-:Y:S01]  /*b0a0*/  MOV R36, R94 ;  /* 0x0000005e00247202 */ /* 0x001fe20000000f00 */
[----:B------:R-:W-:Y:S01]  /*b0b0*/  IMAD R39, R45, UR56, RZ ;  /* 0x000000382d277c24 */ /* 0x000fe2000f8e02ff */
[----:B------:R-:W-:Y:S01]  /*b0c0*/  ISETP.GE.AND P4, PT, R16, UR61, PT ;  /* 0x0000003d10007c0c */ /* 0x000fe2000bf86270 */
[----:B------:R-:W-:Y:S01]  /*b0d0*/  IMAD.MOV.U32 R37, RZ, RZ, R6 ;  /* 0x000000ffff257224 */ /* 0x000fe200078e0006 */
[----:B------:R-:W-:Y:S01]  /*b0e0*/  ULDC.64 UR4, c[0x0][0x208] ;  /* 0x0000820000047ab9 */ /* 0x000fe20000000a00 */
[C---:B------:R-:W-:Y:S02]  /*b0f0*/  IMAD R39, R44.reuse, UR57, R39 ;  /* 0x000000392c277c24 */ /* 0x040fe4000f8e0227 */
[----:B------:R-:W-:-:S04]  /*b100*/  IMAD.WIDE.U32 R36, R44, UR56, R36 ;  /* 0x000000382c247c25 */ /* 0x000fc8000f8e0024 */
[----:B------:R-:W-:Y:S01]  /*b110*/  IMAD.IADD R37, R37, 0x1, R39 ;  /* 0x0000000125257824 */ /* 0x000fe200078e0227 */
[----:B------:R-:W-:-:S04]  /*b120*/  LEA R46, P2, R36, UR58, 0x1 ;  /* 0x0000003a242e7c11 */ /* 0x000fc8000f8408ff */
[----:B------:R-:W-:Y:S02]  /*b130*/  LEA.HI.X R47, R36, UR59, R37, 0x1, P2 ;  /* 0x0000003b242f7c11 */ /* 0x000fe400090f0c25 */
[----:B------:R-:W-:Y:S01]  /*b140*/  ISETP.GE.AND P2, PT, R213, UR61, PT ;  /* 0x0000003dd5007c0c */ /* 0x000fe2000bf46270 */
[----:B------:R-:W0:-:S12]  /*b150*/  @!P4 LDS.128 R36, [R5+0x400] ;  /* 0x000400000524c984 */ /* 0x000e180000000c00 */
[----:B-1----:R-:W1:Y:S04]  /*b160*/  @!P2 LDS.128 R40, [R5+0x2c00] ;  /* 0x002c00000528a984 */ /* 0x002e680000000c00 */
[----:B0-----:R-:W-:Y:S01]  /*b170*/  @!P4 STG.E.128 desc[UR4][R46.64], R36 ;  /* 0x000000242e00c986 */ /* 0x001fe2000c101d04 */
[----:B------:R-:W-:-:S03]  /*b180*/  ISETP.GE.AND P4, PT, R218, UR61, PT ;  /* 0x0000003dda007c0c */ /* 0x000fc6000bf86270 */
[----:B-1----:R-:W-:Y:S01]  /*b190*/  @!P2 STG.E.128 desc[UR4][R46.64+0x80], R40 ;  /* 0x000080282e00a986 */ /* 0x002fe2000c101d04 */
[----:B------:R-:W-:-:S09]  /*b1a0*/  ISETP.GE.AND P2, PT, R219, UR61, PT ;  /* 0x0000003ddb007c0c */ /* 0x000fd2000bf46270 */
[----:B------:R-:W0:Y:S04]  /*b1b0*/  @!P4 LDS.128 R36, [R5+0x5400] ;  /* 0x005400000524c984 */ /* 0x000e280000000c00 */
[----:B------:R-:W1:Y:S04]  /*b1c0*/  @!P2 LDS.128 R40, [R5+0x7c00] ;  /* 0x007c00000528a984 */ /* 0x000e680000000c00 */
[----:B0-----:R3:W-:Y:S04]  /*b1d0*/  @!P4 STG.E.128 desc[UR4][R46.64+0x100], R36 ;  /* 0x000100242e00c986 */ /* 0x0017e8000c101d04 */
[----:B-1----:R3:W-:Y:S02]  /*b1e0*/  @!P2 STG.E.128 desc[UR4][R46.64+0x180], R40 ;  /* 0x000180282e00a986 */ /* 0x0027e4000c101d04 */
.L_x_557:
[----:B------:R-:W-:Y:S05]  /*b1f0*/  BSYNC B0 ;  /* 0x0000000000007941 */ /* 0x000fea0003800000 */
.L_x_556:
[----:B-12---:R-:W-:Y:S01]  /*b200*/  VIADD R0, R212, 0x20 ;  /* 0x00000020d4007836 */ /* 0x006fe20000000000 */
[----:B------:R-:W-:Y:S04]  /*b210*/  BSSY B0, `(.L_x_558) ;  /* 0x000001a000007945 */ /* 0x000fe80003800000 */
[----:B------:R-:W-:-:S13]  /*b220*/  ISETP.GE.AND P2, PT, R0, R4, PT ;  /* 0x000000040000720c */ /* 0x000fda0003f46270 */
[----:B------:R-:W-:Y:S05]  /*b230*/  @P2 BRA `(.L_x_559) ;  /* 0x00000000005c2947 */ /* 0x000fea0003800000 */
[----:B---3--:R-:W-:Y:S01]  /*b240*/  IADD3 R39, P2, R44, 0x20, RZ ;  /* 0x000000202c277810 */ /* 0x008fe20007f5e0ff */
[----:B0-----:R-:W-:Y:S01]  /*b250*/  IMAD.MOV.U32 R36, RZ, RZ, R94 ;  /* 0x000000ffff247224 */ /* 0x001fe200078e005e */
[----:B------:R-:W-:Y:S01]  /*b260*/  ISETP.GE.AND P4, PT, R16, UR61, PT ;  /* 0x0000003d10007c0c */ /* 0x000fe2000bf86270 */
[----:B------:R-:W-:Y:S01]  /*b270*/  IMAD.MOV.U32 R37, RZ, RZ, R6 ;  /* 0x000000ffff257224 */ /* 0x000fe200078e0006 */
[----:B------:R-:W-:Y:S01]  /*b280*/  IADD3.X R0, RZ, R45, RZ, P2, !PT ;  /* 0x0000002dff007210 */ /* 0x000fe200017fe4ff */
[----:B------:R-:W-:Y:S01]  /*b290*/  ULDC.64 UR4, c[0x0][0x208] ;  /* 0x0000820000047ab9 */ /* 0x000fe20000000a00 */
[----:B------:R-:W-:-:S04]  /*b2a0*/  IMAD.WIDE.U32 R36, R39, UR56, R36 ;  /* 0x0000003827247c25 */ /* 0x000fc8000f8e0024 */
[----:B------:R-:W-:Y:S01]  /*b2b0*/  IMAD R0, R0, UR56, RZ ;  /* 0x0000003800007c24 */ /* 0x000fe2000f8e02ff */
[----:B------:R-:W-:-:S03]  /*b2c0*/  LEA R46, P2, R36, UR58, 0x1 ;  /* 0x0000003a242e7c11 */ /* 0x000fc6000f8408ff */
[----:B------:R-:W-:-:S04]  /*b2d0*/  IMAD R39, R39, UR57, R0 ;  /* 0x0000003927277c24 */ /* 0x000fc8000f8e0200 */
[----:B------:R-:W-:-:S05]  /*b2e0*/  IMAD.IADD R37, R37, 0x1, R39 ;  /* 0x0000000125257824 */ /* 0x000fca00078e0227 */
[----:B------:R-:W-:Y:S02]  /*b2f0*/  LEA.HI.X R47, R36, UR59, R37, 0x1, P2 ;  /* 0x0000003b242f7c11 */ /* 0x000fe400090f0c25 */
[----:B------:R-:W-:Y:S01]  /*b300*/  ISETP.GE.AND P2, PT, R213, UR61, PT ;  /* 0x0000003dd5007c0c */ /* 0x000fe2000bf46270 */
[----:B------:R-:W0:-:S12]  /*b310*/  @!P4 LDS.128 R36, [R5+0x1400] ;  /* 0x001400000524c984 */ /* 0x000e180000000c00 */
[----:B------:R-:W1:Y:S04]  /*b320*/  @!P2 LDS.128 R40, [R5+0x3c00] ;  /* 0x003c00000528a984 */ /* 0x000e680000000c00 */
        /* <DEDUP_REMOVED lines=8> */
.L_x_559:
[----:B------:R-:W-:Y:S05]  /*b3b0*/  BSYNC B0 ;  /* 0x0000000000007941 */ /* 0x000fea0003800000 */
.L_x_558:
[----:B------:R-:W-:Y:S01]  /*b3c0*/  IADD3 R0, R212, 0x40, RZ ;  /* 0x00000040d4007810 */ /* 0x000fe20007ffe0ff */
[----:B------:R-:W-:Y:S03]  /*b3d0*/  BSSY B0, `(.L_x_560) ;  /* 0x000001a000007945 */ /* 0x000fe60003800000 */
[----:B------:R-:W-:-:S13]  /*b3e0*/  ISETP.GE.AND P2, PT, R0, R4, PT ;  /* 0x000000040000720c */ /* 0x000fda0003f46270 */
[----:B------:R-:W-:Y:S05]  /*b3f0*/  @P2 BRA `(.L_x_561) ;  /* 0x00000000005c2947 */ /* 0x000fea0003800000 */
[----:B--23--:R-:W-:Y:S01]  /*b400*/  IADD3 R39, P2, R44, 0x40, RZ ;  /* 0x000000402c277810 */ /* 0x00cfe20007f5e0ff */
[----:B0-----:R-:W-:Y:S01]  /*b410*/  IMAD.MOV.U32 R36, RZ, RZ, R94 ;  /* 0x000000ffff247224 */ /* 0x001fe200078e005e */
[----:B------:R-:W-:Y:S01]  /*b420*/  ISETP.GE.AND P4, PT, R16, UR61, PT ;  /* 0x0000003d10007c0c */ /* 0x000fe2000bf86270 */
[----:B------:R-:W-:Y:S01]  /*b430*/  IMAD.MOV.U32 R37, RZ, RZ, R6 ;  /* 0x000000ffff257224 */ /* 0x000fe200078e0006 */
[----:B------:R-:W-:Y:S01]  /*b440*/  ULDC.64 UR4, c[0x0][0x208] ;  /* 0x0000820000047ab9 */ /* 0x000fe20000000a00 */
[----:B------:R-:W-:Y:S02]  /*b450*/  IMAD.X R44, RZ, RZ, R45, P2 ;  /* 0x000000ffff2c7224 */ /* 0x000fe400010e062d */
[----:B------:R-:W-:-:S04]  /*b460*/  IMAD.WIDE.U32 R36, R39, UR56, R36 ;  /* 0x0000003827247c25 */ /* 0x000fc8000f8e0024 */
[----:B------:R-:W-:-:S04]  /*b470*/  IMAD R44, R44, UR56, RZ ;  /* 0x000000382c2c7c24 */ /* 0x000fc8000f8e02ff */
[----:B------:R-:W-:Y:S01]  /*b480*/  IMAD R39, R39, UR57, R44 ;  /* 0x0000003927277c24 */ /* 0x000fe2000f8e022c */
[----:B------:R-:W-:-:S04]  /*b490*/  LEA R44, P2, R36, UR58, 0x1 ;  /* 0x0000003a242c7c11 */ /* 0x000fc8000f8408ff */
[----:B------:R-:W-:-:S04]  /*b4a0*/  IADD3 R37, R37, R39, RZ ;  /* 0x0000002725257210 */ /* 0x000fc80007ffe0ff */
        /* <DEDUP_REMOVED lines=12> */
.L_x_561:
[----:B------:R-:W-:Y:S05]  /*b570*/  BSYNC B0 ;  /* 0x0000000000007941 */ /* 0x000fea0003800000 */
.L_x_560:
[----:B------:R-:W5:Y:S01]  /*b580*/  LDL R0, [R1+0x10] ;  /* 0x0000100001007983 */ /* 0x000f620000100800 */
[----:B------:R-:W-:Y:S01]  /*b590*/  @!P3 VIADD R3, R3, 0x388c0 ;  /* 0x000388c00303b836 */ /* 0x000fe20000000000 */
[----:B------:R-:W-:Y:S01]  /*b5a0*/  PLOP3.LUT P2, PT, PT, PT, PT, 0x8, 0x0 ;  /* 0x000000000000781c */ /* 0x000fe20003f4e170 */
[----:B------:R-:W-:Y:S01]  /*b5b0*/  VIADD R19, R19, 0x1 ;  /* 0x0000000113137836 */ /* 0x000fe20000000000 */
[----:B------:R-:W-:Y:S01]  /*b5c0*/  @!PT LDS RZ, [RZ] ;  /* 0x00000000fffff984 */ /* 0x000fe20000000800 */
[----:B------:R-:W-:Y:S01]  /*b5d0*/  @!PT LDS RZ, [RZ] ;  /* 0x00000000fffff984 */ /* 0x000fe20000000800 */
[----:B------:R-:W-:Y:S01]  /*b5e0*/  @!PT LDS RZ, [RZ] ;  /* 0x00000000fffff984 */ /* 0x000fe20000000800 */
[----:B------:R-:W-:Y:S01]  /*b5f0*/  @!PT LDS RZ, [RZ] ;  /* 0x00000000fffff984 */ /* 0x000fe20000000800 */
[----:B------:R1:W-:Y:S06]  /*b600*/  MEMBAR.ALL.CTA ;  /* 0x0000000000007992 */ /* 0x0003ec0000008000 */
[----:B-1----:R-:W1:Y:S01]  /*b610*/  FENCE.VIEW.ASYNC.S ;  /* 0x00000000000073c6 */ /* 0x002e620000000000 */
[----:B------:R-:W-:Y:S01]  /*b620*/  @!P3 PRMT R3, RZ, 0x654, R3 ;  /* 0x00000654ff03b816 */ /* 0x000fe20000000003 */
[----:B-1----:R1:W-:Y:S06]  /*b630*/  BAR.SYNC.DEFER_BLOCKING R174, 0x80 ;  /* 0x000200ae0000751d */ /* 0x0023ec0000010000 */
[----:B------:R1:W-:Y:S01]  /*b640*/  @!P3 SYNCS.ARRIVE.TRANS64.RED.A1T0 RZ, [R3+URZ], RZ ;  /* 0x000000ff03ffb9a7 */ /* 0x0003e2000810043f */
[----:B------:R-:W-:-:S04]  /*b650*/  ISETP.NE.AND P3, PT, R19, 0x2, PT ;  /* 0x000000021300780c */ /* 0x000fc80003f65270 */
[----:B------:R-:W-:Y:S02]  /*b660*/  SEL R19, R19, RZ, P3 ;  /* 0x000000ff13137207 */ /* 0x000fe40001800000 */
[----:B-----5:R-:W-:Y:S02]  /*b670*/  LOP3.LUT P4, RZ, R0, 0x2, RZ, 0xc0, !PT ;  /* 0x0000000200ff7812 */ /* 0x020fe4000788c0ff */
[----:B------:R-:W-:-:S04]  /*b680*/  SEL R0, RZ, 0x1, P3 ;  /* 0x00000001ff007807 */ /* 0x000fc80001800000 */
[----:B------:R-:W-:-:S07]  /*b690*/  LOP3.LUT R217, R217, R0, RZ, 0x3c, !PT ;  /* 0x00000000d9d97212 */ /* 0x000fce00078e3cff */
[----:B-1----:R-:W-:Y:S05]  /*b6a0*/  @P4 BRA `(.L_x_562) ;  /* 0xffffff7800e84947 */ /* 0x002fea000383ffff */
.L_x_450:
[----:B------:R-:W-:Y:S01]  /*b6b0*/  BSSY B0, `(.L_x_563) ;  /* 0x0000005000007945 */ /* 0x000fe20003800000 */
[----:B------:R-:W-:-:S03]  /*b6c0*/  IMAD.MOV.U32 R3, RZ, RZ, RZ ;  /* 0x000000ffff037224 */ /* 0x000fc600078e00ff */
[----:B------:R-:W-:Y:S05]  /*b6d0*/  @P2 BRA `(.L_x_564) ;  /* 0x0000000000082947 */ /* 0x000fea0003800000 */
[----:B------:R-:W0:Y:S02]  /*b6e0*/  FENCE.VIEW.ASYNC.G ;  /* 0x00000000000073c6 */ /* 0x000e240000000100 */
[----:B0-----:R-:W-:Y:S06]  /*b6f0*/  BAR.ARV 0xc, 0x180 ;  /* 0x0306000000007b1d */ /* 0x001fec0000002000 */
.L_x_564:
[----:B------:R-:W-:Y:S05]  /*b700*/  BSYNC B0 ;  /* 0x0000000000007941 */ /* 0x000fea0003800000 */
.L_x_563:
[----:B------:R-:W2:Y:S01]  /*b710*/  LDL R0, [R1+0x10] ;  /* 0x0000100001007983 */ /* 0x000ea20000100800 */
[----:B------:R-:W-:Y:S01]  /*b720*/  BSSY B0, `(.L_x_565) ;  /* 0x0000020000007945 */ /* 0x000fe20003800000 */
[----:B--2---:R-:W-:-:S13]  /*b730*/  LOP3.LUT P0, RZ, R0, 0x4, RZ, 0xc0, !PT ;  /* 0x0000000400ff7812 */ /* 0x004fda000780c0ff */
[----:B------:R-:W-:Y:S05]  /*b740*/  @!P0 BRA `(.L_x_566) ;  /* 0x0000000000748947 */ /* 0x000fea0003800000 */
[----:B------:R-:W-:Y:S01]  /*b750*/  ISETP.NE.AND P0, PT, R234, RZ, PT ;  /* 0x000000ffea00720c */ /* 0x000fe20003f05270 */
[----:B------:R-:W-:-:S03]  /*b760*/  ULDC UR4, c[0x0][0x9f0] ;  /* 0x00027c0000047ab9 */ /* 0x000fc60000000800 */
[----:B------:R-:W-:-:S04]  /*b770*/  SEL R9, R234, UR4, P0 ;  /* 0x00000004ea097c07 */ /* 0x000fc80008000000 */
[-C--:B------:R-:W-:Y:S02]  /*b780*/  IABS R5, R9.reuse ;  /* 0x0000000900057213 */ /* 0x080fe40000000000 */
[----:B------:R-:W-:Y:S02]  /*b790*/  IABS R8, R9 ;  /* 0x0000000900087213 */ /* 0x000fe40000000000 */
[----:B-1----:R-:W1:Y:S01]  /*b7a0*/  I2F.RP R4, R5 ;  /* 0x0000000500047306 */ /* 0x002e620000209400 */
[----:B------:R-:W-:Y:S02]  /*b7b0*/  IADD3 R0, R144, -0x1, R9 ;  /* 0xffffffff90007810 */ /* 0x000fe40007ffe009 */
[----:B------:R-:W-:-:S05]  /*b7c0*/  IMAD.MOV R8, RZ, RZ, -R8 ;  /* 0x000000ffff087224 */ /* 0x000fca00078e0a08 */
[----:B-1----:R-:W1:Y:S02]  /*b7d0*/  MUFU.RCP R4, R4 ;  /* 0x0000000400047308 */ /* 0x002e640000001000 */
[----:B-1----:R-:W-:Y:S02]  /*b7e0*/  IADD3 R2, R4, 0xffffffe, RZ ;  /* 0x0ffffffe04027810 */ /* 0x002fe40007ffe0ff */
[----:B------:R-:W-:-:S04]  /*b7f0*/  IABS R4, R0 ;  /* 0x0000000000047213 */ /* 0x000fc80000000000 */
[----:B------:R1:W2:Y:S01]  /*b800*/  F2I.FTZ.U32.TRUNC.NTZ R3, R2 ;  /* 0x0000000200037305 */ /* 0x0002a2000021f000 */
[----:B------:R-:W-:-:S04]  /*b810*/  LOP3.LUT R0, R0, R9, RZ, 0x3c, !PT ;  /* 0x0000000900007212 */ /* 0x000fc800078e3cff */
[----:B------:R-:W-:Y:S01]  /*b820*/  ISETP.GE.AND P2, PT, R0, RZ, PT ;  /* 0x000000ff0000720c */ /* 0x000fe20003f46270 */
[----:B-1----:R-:W-:Y:S02]  /*b830*/  IMAD.MOV.U32 R2, RZ, RZ, RZ ;  /* 0x000000ffff027224 */ /* 0x002fe400078e00ff */
[----:B--2---:R-:W-:-:S04]  /*b840*/  IMAD.MOV R6, RZ, RZ, -R3 ;  /* 0x000000ffff067224 */ /* 0x004fc800078e0a03 */
[----:B------:R-:W-:-:S04]  /*b850*/  IMAD R7, R6, R5, RZ ;  /* 0x0000000506077224 */ /* 0x000fc800078e02ff */
[----:B------:R-:W-:Y:S01]  /*b860*/  IMAD.HI.U32 R3, R3, R7, R2 ;  /* 0x0000000703037227 */ /* 0x000fe200078e0002 */
[----:B------:R-:W-:-:S05]  /*b870*/  MOV R2, R8 ;  /* 0x0000000800027202 */ /* 0x000fca0000000f00 */
        /* <DEDUP_REMOVED lines=9> */
[----:B------:R-:W-:-:S07]  /*b910*/  @!P1 LOP3.LUT R3, RZ, R9, RZ, 0x33, !PT ;  /* 0x00000009ff039212 */ /* 0x000fce00078e33ff */
.L_x_566:
[----:B------:R-:W-:Y:S05]  /*b920*/  BSYNC B0 ;  /* 0x0000000000007941 */ /* 0x000fea0003800000 */
.L_x_565:
[----:B------:R-:W2:Y:S01]  /*b930*/  LDL R0, [R1+0x78] ;  /* 0x0000780001007983 */ /* 0x000ea20000100800 */
[----:B------:R-:W-:Y:S02]  /*b940*/  PLOP3.LUT P0, PT, PT, PT, PT, 0x80, 0x0 ;  /* 0x000000000000781c */ /* 0x000fe40003f0f070 */
        /* <DEDUP_REMOVED lines=24> */
[----:B----4-:R-:W-:Y:S02]  /*bad0*/  CS2R R44, SRZ ;  /* 0x00000000002c7805 */ /* 0x010fe4000001ff00 */
[----:B------:R-:W-:Y:S02]  /*bae0*/  CS2R R102, SRZ ;  /* 0x0000000000667805 */ /* 0x000fe4000001ff00 */
[----:B---3--:R-:W-:Y:S02]  /*baf0*/  CS2R R40, SRZ ;  /* 0x0000000000287805 */ /* 0x008fe4000001ff00 */
[----:B------:R-:W-:Y:S02]  /*bb00*/  CS2R R104, SRZ ;  /* 0x0000000000687805 */ /* 0x000fe4000001ff00 */
[----:B0-----:R-:W-:-:S02]  /*bb10*/  CS2R R36, SRZ ;  /* 0x0000000000247805 */ /* 0x001fc4000001ff00 */
        /* <DEDUP_REMOVED lines=13> */
[----:B-1----:R-:W-:Y:S02]  /*bbf0*/  CS2R R10, SRZ ;  /* 0x00000000000a7805 */ /* 0x002fe4000001ff00 */
        /* <DEDUP_REMOVED lines=21> */
[----:B--2---:R-:W-:-:S05]  /*bd50*/  IMAD R226, R0, R3, RZ ;  /* 0x0000000300e27224 */ /* 0x004fca00078e02ff */
[----:B------:R-:W-:Y:S02]  /*bd60*/  VIADDMNMX R92, R226, R3, R144, PT ;  /* 0x00000003e25c7246 */ /* 0x000fe40003800190 */
[----:B------:R-:W-:Y:S02]  /*bd70*/  CS2R R2, SRZ ;  /* 0x0000000000027805 */ /* 0x000fe4000001ff00 */
[----:B------:R-:W-:-:S13]  /*bd80*/  ISETP.GT.AND P1, PT, R92, R226, PT ;  /* 0x000000e25c00720c */ /* 0x000fda0003f24270 */
[----:B------:R-:W-:Y:S05]  /*bd90*/  @!P1 BRA `(.L_x_567) ;  /* 0x0000012400a09947 */ /* 0x000fea0003800000 */
[----:B------:R-:W2:Y:S02]  /*bda0*/  LDL R0, [R1+0x108] ;  /* 0x0001080001007983 */ /* 0x000ea40000100800 */
[----:B--2---:R-:W-:Y:S02]  /*bdb0*/  R2UR UR4, R0 ;  /* 0x00000000000472ca */ /* 0x004fe400000e0000 */
[----:B------:R-:W0:Y:S11]  /*bdc0*/  S2R R0, SR_TID.X ;  /* 0x0000000000007919 */ /* 0x000e360000002100 */
[----:B------:R-:W-:-:S06]  /*bdd0*/  ULOP3.LUT UP0, URZ, UR4, 0x9f, URZ, 0xc0, !UPT ;  /* 0x0000009f043f7892 */ /* 0x000fcc000f80c03f */
[----:B------:R-:W-:Y:S01]  /*bde0*/  PLOP3.LUT P0, PT, PT, PT, UP0, 0x80, 0x0 ;  /* 0x000000000000781c */ /* 0x000fe20003f0f008 */
[----:B0-----:R-:W-:-:S05]  /*bdf0*/  VIADD R0, R0, 0xffffff80 ;  /* 0xffffff8000007836 */ /* 0x001fca0000000000 */
[----:B------:R-:W-:-:S04]  /*be00*/  SHF.R.S32.HI R3, RZ, 0x1f, R0 ;  /* 0x0000001fff037819 */ /* 0x000fc80000011400 */
[----:B------:R-:W-:-:S04]  /*be10*/  LEA.HI R3, R3, R0, RZ, 0x7 ;  /* 0x0000000003037211 */ /* 0x000fc800078f38ff */
[----:B------:R-:W-:-:S06]  /*be20*/  SHF.R.S32.HI R0, RZ, 0x7, R3 ;  /* 0x00000007ff007819 */ /* 0x000fcc0000011403 */
[----:B------:R-:W0:Y:S02]  /*be30*/  SHFL.IDX PT, R0, R0, RZ, 0x1f ;  /* 0x00001fff00007589 */ /* 0x000e2400000e0000 */
[----:B0-----:R-:W-:-:S04]  /*be40*/  LEA.HI R2, R0, R0, RZ, 0x1 ;  /* 0x0000000000027211 */ /* 0x001fc800078f08ff */
[----:B------:R-:W-:-:S05]  /*be50*/  LOP3.LUT R3, R2, 0x1e, RZ, 0xc0, !PT ;  /* 0x0000001e02037812 */ /* 0x000fca00078ec0ff */
[----:B------:R-:W-:-:S05]  /*be60*/  IMAD.IADD R3, R0, 0x1, -R3 ;  /* 0x0000000100037824 */ /* 0x000fca00078e0a03 */
[----:B------:R-:W-:-:S04]  /*be70*/  LEA R3, R3, UR4, 0xd ;  /* 0x0000000403037c11 */ /* 0x000fc8000f8e68ff */
[----:B------:R-:W-:-:S04]  /*be80*/  SHF.R.U32.HI R2, RZ, 0x4, R3 ;  /* 0x00000004ff027819 */ /* 0x000fc80000011603 */
[----:B------:R-:W-:Y:S01]  /*be90*/  LOP3.LUT R2, R2, 0x3fff, RZ, 0xc0, !PT ;  /* 0x00003fff02027812 */ /* 0x000fe200078ec0ff */
[----:B------:R-:W-:Y:S06]  /*bea0*/  @!P0 BRA `(.L_x_568) ;  /* 0x0000000000408947 */ /* 0x000fec0003800000 */
[----:B------:R-:W-:Y:S01]  /*beb0*/  MOV R14, 0x0 ;  /* 0x00000000000e7802 */ /* 0x000fe20000000f00 */
[----:B------:R-:W-:Y:S01]  /*bec0*/  ULDC.64 UR4, c[0x4][0x1b8] ;  /* 0x01006e0000047ab9 */ /* 0x000fe20000000a00 */
[----:B------:R-:W-:Y:S01]  /*bed0*/  ULDC.64 UR6, c[0x4][0x1c0] ;  /* 0x0100700000067ab9 */ /* 0x000fe20000000a00 */
[----:B------:R-:W-:Y:S01]  /*bee0*/  IMAD.U32 R4, RZ, RZ, UR4 ;  /* 0x00000004ff047e24 */ /* 0x000fe2000f8e00ff */
        /* <DEDUP_REMOVED lines=12> */
.L_x_568:
[----:B------:R-:W-:Y:S02]  /*bfb0*/  ULDC UR4, c[0x0][0x3f4] ;  /* 0x0000fd0000047ab9 */ /* 0x000fe40000000800 */
[----:B------:R-:W-:-:S13]  /*bfc0*/  ISETP.LT.AND P0, PT, RZ, UR4, PT ;  /* 0x00000004ff007c0c */ /* 0x000fda000bf01270 */
[----:B------:R-:W-:Y:S05]  /*bfd0*/  @P0 BRA `(.L_x_569) ;  /* 0x0000000000400947 */ /* 0x000fea0003800000 */
[----:B------:R-:W2:Y:S02]  /*bfe0*/  LDL R20, [R1+0x60] ;  /* 0x0000600001147983 */ /* 0x000ea40000100800 */
[----:B--2---:R-:W-:-:S04]  /*bff0*/  LEA.HI R0, R20, R20, RZ, 0x1 ;  /* 0x0000001414007211 */ /* 0x004fc800078f08ff */
[----:B------:R-:W-:-:S04]  /*c000*/  LOP3.LUT R0, R0, 0xfffffffe, RZ, 0xc0, !PT ;  /* 0xfffffffe00007812 */ /* 0x000fc800078ec0ff */
[----:B------:R-:W-:-:S04]  /*c010*/  IADD3 R0, R20, -R0, RZ ;  /* 0x8000000014007210 */ /* 0x000fc80007ffe0ff */
[----:B------:R-:W-:-:S04]  /*c020*/  SHF.L.U32 R3, R0, 0x1f, RZ ;  /* 0x0000001f00037819 */ /* 0x000fc800000006ff */
[----:B------:R0:W1:Y:S03]  /*c030*/  SYNCS.PHASECHK.TRANS64.TRYWAIT P0, [R18+URZ+0x38800], R3 ;  /* 0x03880003120075a7 */ /* 0x000066000800017f */
[----:B-1----:R-:W-:Y:S05]  /*c040*/  @!P0 NANOSLEEP.SYNCS 0x989680 ;  /* 0x009896800000895d */ /* 0x002fea0003900000 */
[----:B------:R-:W1:Y:S01]  /*c050*/  @!P0 SYNCS.PHASECHK.TRANS64 P0, [R18+URZ+0x38800], R3 ;  /* 0x03880003120085a7 */ /* 0x000e62000800007f */
[----:B------:R-:W-:Y:S04]  /*c060*/  BSSY B0, `(.L_x_570) ;  /* 0x0000006000007945 */ /* 0x000fe80003800000 */
[----:B-1----:R-:W-:Y:S05]  /*c070*/  @P0 BRA `(.L_x_571) ;  /* 0x0000000000100947 */ /* 0x002fea0003800000 */
.L_x_572:
[----:B-1----:R1:W2:Y:S02]  /*c080*/  SYNCS.PHASECHK.TRANS64.TRYWAIT P0, [R18+URZ+0x38800], R3 ;  /* 0x03880003120075a7 */ /* 0x0022a4000800017f */
[----:B--2---:R-:W-:Y:S05]  /*c090*/  @!P0 NANOSLEEP.SYNCS 0x989680 ;  /* 0x009896800000895d */ /* 0x004fea0003900000 */
[----:B------:R-:W2:Y:S02]  /*c0a0*/  @!P0 SYNCS.PHASECHK.TRANS64 P0, [R18+URZ+0x38800], R3 ;  /* 0x03880003120085a7 */ /* 0x000ea4000800007f */
[----:B--2---:R-:W-:Y:S05]  /*c0b0*/  @!P0 BRA `(.L_x_572) ;  /* 0xfffffffc00f08947 */ /* 0x004fea000383ffff */
.L_x_571:
[----:B------:R-:W-:Y:S05]  /*c0c0*/  BSYNC B0 ;  /* 0x0000000000007941 */ /* 0x000fea0003800000 */
.L_x_570:
[----:B------:R-:W-:Y:S05]  /*c0d0*/  BRA `(.L_x_573) ;  /* 0x0000006c00347947 */ /* 0x000fea0003800000 */
.L_x_569:
[----:B------:R-:W2:Y:S01]  /*c0e0*/  LDL R0, [R1+0x108] ;  /* 0x0001080001007983 */ /* 0x000ea20000100800 */
[----:B------:R-:W-:Y:S01]  /*c0f0*/  ULDC.64 UR4, c[0x0][0x3f8] ;  /* 0x0000fe0000047ab9 */ /* 0x000fe20000000a00 */
[----:B------:R-:W-:Y:S01]  /*c100*/  ULDC.64 UR6, c[0x0][0x408] ;  /* 0x0001020000067ab9 */ /* 0x000fe20000000a00 */
[----:B-----5:R-:W-:Y:S01]  /*c110*/  IMAD.WIDE.U32 R4, R139, UR4, RZ ;  /* 0x000000048b047c25 */ /* 0x020fe2000f8e00ff */
[----:B--2---:R-:W-:Y:S02]  /*c120*/  R2UR UR8, R0 ;  /* 0x00000000000872ca */ /* 0x004fe400000e0000 */
[----:B------:R-:W-:-:S05]  /*c130*/  SHF.R.S32.HI R0, RZ, 0x1f, R139 ;  /* 0x0000001fff007819 */ /* 0x000fca000001148b */
[C---:B------:R-:W-:Y:S02]  /*c140*/  IMAD R6, R0.reuse, UR4, RZ ;  /* 0x0000000400067c24 */ /* 0x040fe4000f8e02ff */
[----:B------:R-:W-:Y:S02]  /*c150*/  IMAD R0, R0, UR6, RZ ;  /* 0x0000000600007c24 */ /* 0x000fe4000f8e02ff */
[C---:B------:R-:W-:Y:S01]  /*c160*/  IMAD R25, R139.reuse, UR5, R6 ;  /* 0x000000058b197c24 */ /* 0x040fe2000f8e0206 */
[----:B------:R-:W-:Y:S01]  /*c170*/  ULDC.64 UR4, c[0x0][0x3e8] ;  /* 0x0000fa0000047ab9 */ /* 0x000fe20000000a00 */
[----:B------:R-:W-:Y:S01]  /*c180*/  ULOP3.LUT UP0, URZ, UR8, 0x3ff, URZ, 0xc0, !UPT ;  /* 0x000003ff083f7892 */ /* 0x000fe2000f80c03f */
[C---:B------:R-:W-:Y:S01]  /*c190*/  IMAD R29, R139.reuse, UR7, R0 ;  /* 0x000000078b1d7c24 */ /* 0x040fe2000f8e0200 */
[----:B------:R-:W-:Y:S01]  /*c1a0*/  LEA R24, P0, R4, UR4, 0x1 ;  /* 0x0000000404187c11 */ /* 0x000fe2000f8008ff */
[----:B------:R-:W-:Y:S01]  /*c1b0*/  IMAD.WIDE.U32 R6, R139, UR6, RZ ;  /* 0x000000068b067c25 */ /* 0x000fe2000f8e00ff */
[----:B------:R-:W-:-:S02]  /*c1c0*/  ULDC.64 UR6, c[0x0][0x400] ;  /* 0x0001000000067ab9 */ /* 0x000fc40000000a00 */
[----:B------:R-:W-:Y:S01]  /*c1d0*/  PLOP3.LUT P2, PT, PT, PT, UP0, 0x80, 0x0 ;  /* 0x000000000000781c */ /* 0x000fe20003f4f008 */
[----:B------:R-:W-:Y:S01]  /*c1e0*/  IMAD.IADD R25, R25, 0x1, R5 ;  /* 0x0000000119197824 */ /* 0x000fe200078e0205 */
[----:B------:R-:W-:Y:S01]  /*c1f0*/  LEA R30, P1, R6, UR6, 0x1 ;  /* 0x00000006061e7c11 */ /* 0x000fe2000f8208ff */
[----:B------:R-:W-:-:S03]  /*c200*/  IMAD.IADD R29, R29, 0x1, R7 ;  /* 0x000000011d1d7824 */ /* 0x000fc600078e0207 */
[----:B------:R-:W-:Y:S02]  /*c210*/  LEA.HI.X R25, R4, UR5, R25, 0x1, P0 ;  /* 0x0000000504197c11 */ /* 0x000fe400080f0c19 */
[----:B------:R-:W-:-:S05]  /*c220*/  LEA.HI.X R29, R6, UR7, R29, 0x1, P1 ;  /* 0x00000007061d7c11 */ /* 0x000fca00088f0c1d */
[----:B------:R-:W-:Y:S05]  /*c230*/  @!P2 BRA `(.L_x_574) ;  /* 0x000000000040a947 */ /* 0x000fea0003800000 */
        /* <DEDUP_REMOVED lines=16> */
.L_x_574:
[----:B------:R-:W-:Y:S01]  /*c340*/  ULDC.U8 UR4, c[0x0][0x410] ;  /* 0x0001040000047ab9 */ /* 0x000fe20000000000 */
[----:B------:R-:W-:Y:S01]  /*c350*/  BSSY B0, `(.L_x_575) ;  /* 0x000069d000007945 */ /* 0x000fe20003800000 */
[----:B------:R-:W-:Y:S02]  /*c360*/  ISETP.NE.AND P0, PT, RZ, UR4, PT ;  /* 0x00000004ff007c0c */ /* 0x000fe4000bf05270 */
[----:B------:R-:W-:-:S11]  /*c370*/  LEA R6, R141, R212, 0x7 ;  /* 0x000000d48d067211 */ /* 0x000fd600078e38ff */
[----:B------:R-:W-:Y:S05]  /*c380*/  @!P0 BRA `(.L_x_576) ;  /* 0x0000003000b88947 */ /* 0x000fea0003800000 */
[----:B------:R-:W-:-:S03]  /*c390*/  UMOV UR4, 0xffffffff ;  /* 0xffffffff00047882 */ /* 0x000fc60000000000 */
[----:B------:R-:W-:Y:S05]  /*c3a0*/  BRA.DIV UR4, `(.L_x_577) ;  /* 0x000001fe04187947 */ /* 0x000fea000b800000 */
[----:B------:R0:W1:Y:S04]  /*c3b0*/  SHFL.IDX PT, R0, R25, RZ, 0x181f ;  /* 0x00181fff19007589 */ /* 0x00006800000e0000 */
[----:B------:R0:W2:Y:S04]  /*c3c0*/  SHFL.IDX PT, R3, R24, RZ, 0x181f ;  /* 0x00181fff18037589 */ /* 0x0000a800000e0000 */
[----:B------:R-:W3:Y:S04]  /*c3d0*/  SHFL.IDX PT, R29, R29, RZ, 0x181f ;  /* 0x00181fff1d1d7589 */ /* 0x000ee800000e0000 */
[----:B------:R0:W4:Y:S02]  /*c3e0*/  SHFL.IDX PT, R32, R30, RZ, 0x181f ;  /* 0x00181fff1e207589 */ /* 0x00012400000e0000 */
.L_x_867:
[----:B------:R-:W-:Y:S01]  /*c3f0*/  ULDC UR4, c[0x0][0x448] ;  /* 0x0001120000047ab9 */ /* 0x000fe20000000800 */
[----:B------:R-:W-:Y:S01]  /*c400*/  BSSY B1, `(.L_x_578) ;  /* 0x000003e000017945 */ /* 0x000fe20003800000 */
[----:B------:R-:W-:Y:S01]  /*c410*/  IMAD R33, R146, UR4, RZ ;  /* 0x0000000492217c24 */ /* 0x000fe2000f8e02ff */
[----:B------:R-:W-:Y:S02]  /*c420*/  CS2R R4, SRZ ;  /* 0x0000000000047805 */ /* 0x000fe4000001ff00 */
[----:B------:R-:W-:Y:S02]  /*c430*/  CS2R R10, SRZ ;  /* 0x00000000000a7805 */ /* 0x000fe4000001ff00 */
[----:B------:R-:W-:Y:S02]  /*c440*/  CS2R R12, SRZ ;  /* 0x00000000000c7805 */ /* 0x000fe4000001ff00 */
[----:B------:R-:W-:Y:S02]  /*c450*/  CS2R R20, SRZ ;  /* 0x0000000000147805 */ /* 0x000fe4000001ff00 */
[----:B------:R-:W-:Y:S01]  /*c460*/  ISETP.GE.AND P0, PT, R6, R33, PT ;  /* 0x000000210600720c */ /* 0x000fe20003f06270 */
[----:B------:R-:W-:Y:S01]  /*c470*/  IMAD R33, R141, -0x80, R33 ;  /* 0xffffff808d217824 */ /* 0x000fe200078e0221 */
[----:B0-----:R-:W-:-:S02]  /*c480*/  CS2R R30, SRZ ;  /* 0x00000000001e7805 */ /* 0x001fc4000001ff00 */
[----:B------:R-:W-:Y:S02]  /*c490*/  CS2R R6, SRZ ;  /* 0x0000000000067805 */ /* 0x000fe4000001ff00 */
[----:B------:R-:W-:Y:S02]  /*c4a0*/  CS2R R8, SRZ ;  /* 0x0000000000087805 */ /* 0x000fe4000001ff00 */
[----:B------:R-:W-:-:S05]  /*c4b0*/  CS2R R14, SRZ ;  /* 0x00000000000e7805 */ /* 0x000fca000001ff00 */
[----:B------:R-:W-:Y:S05]  /*c4c0*/  @P0 BRA `(.L_x_579) ;  /* 0x0000000000c40947 */ /* 0x000fea0003800000 */
[----:B------:R-:W-:Y:S01]  /*c4d0*/  ULDC UR4, c[0x0][0x3f4] ;  /* 0x0000fd0000047ab9 */ /* 0x000fe20000000800 */
[----:B------:R-:W-:Y:S01]  /*c4e0*/  SHF.R.S32.HI R9, RZ, 0x1f, R214 ;  /* 0x0000001fff097819 */ /* 0x000fe200000114d6 */
[C---:B------:R-:W-:Y:S01]  /*c4f0*/  IMAD.SHL.U32 R6, R215.reuse, 0x2, RZ ;  /* 0x00000002d7067824 */ /* 0x040fe200078e00ff */
[----:B------:R-:W-:Y:S01]  /*c500*/  ISETP.GE.AND P3, PT, R22, UR4, PT ;  /* 0x0000000416007c0c */ /* 0x000fe2000bf66270 */
[C---:B------:R-:W-:Y:S01]  /*c510*/  IMAD.SHL.U32 R24, R214.reuse, 0x2, RZ ;  /* 0x00000002d6187824 */ /* 0x040fe200078e00ff */
[----:B------:R-:W-:Y:S02]  /*c520*/  ISETP.GE.AND P2, PT, R215, UR4, PT ;  /* 0x00000004d7007c0c */ /* 0x000fe4000bf46270 */
[----:B------:R-:W-:Y:S02]  /*c530*/  CS2R R20, SRZ ;  /* 0x0000000000147805 */ /* 0x000fe4000001ff00 */
[----:B------:R-:W-:Y:S01]  /*c540*/  ISETP.GE.AND P1, PT, R214, UR4, PT ;  /* 0x00000004d6007c0c */ /* 0x000fe2000bf26270 */
[----:B------:R-:W-:Y:S01]  /*c550*/  IMAD.SHL.U32 R28, R216, 0x2, RZ ;  /* 0x00000002d81c7824 */ /* 0x000fe200078e00ff */
[----:B------:R-:W-:Y:S01]  /*c560*/  SHF.R.S32.HI R4, RZ, 0x1f, R215 ;  /* 0x0000001fff047819 */ /* 0x000fe200000114d7 */
[----:B------:R-:W-:Y:S01]  /*c570*/  ULDC.64 UR6, c[0x0][0x208] ;  /* 0x0000820000067ab9 */ /* 0x000fe20000000a00 */
[----:B------:R-:W-:-:S02]  /*c580*/  SHF.L.U64.HI R25, R214, 0x1, R9 ;  /* 0x00000001d6197819 */ /* 0x000fc40000010209 */
[----:B------:R-:W-:Y:S02]  /*c590*/  CS2R R14, SRZ ;  /* 0x00000000000e7805 */ /* 0x000fe4000001ff00 */
[----:B------:R-:W-:Y:S02]  /*c5a0*/  ISETP.GE.AND P0, PT, R216, UR4, PT ;  /* 0x00000004d8007c0c */ /* 0x000fe4000bf06270 */
[----:B------:R-:W-:Y:S01]  /*c5b0*/  SHF.L.U64.HI R5, R215, 0x1, R4 ;  /* 0x00000001d7057819 */ /* 0x000fe20000010204 */
[----:B----4-:R-:W-:Y:S01]  /*c5c0*/  @!P3 IMAD.MOV.U32 R12, RZ, RZ, R32 ;  /* 0x000000ffff0cb224 */ /* 0x010fe200078e0020 */
[----:B-1----:R-:W-:Y:S01]  /*c5d0*/  @!P3 MOV R9, R0 ;  /* 0x000000000009b202 */ /* 0x002fe20000000f00 */
[----:B---3--:R-:W-:Y:S01]  /*c5e0*/  @!P3 IMAD.MOV.U32 R13, RZ, RZ, R29 ;  /* 0x000000ffff0db224 */ /* 0x008fe200078e001d */
[----:B--2---:R-:W-:Y:S01]  /*c5f0*/  @!P2 IADD3 R10, P4, R3, R6, RZ ;  /* 0x00000006030aa210 */ /* 0x004fe20007f9e0ff */
[----:B------:R-:W-:Y:S01]  /*c600*/  @!P3 IMAD.MOV.U32 R8, RZ, RZ, R3 ;  /* 0x000000ffff08b224 */ /* 0x000fe200078e0003 */
[----:B------:R-:W-:Y:S01]  /*c610*/  SHF.R.S32.HI R7, RZ, 0x1f, R216 ;  /* 0x0000001fff077819 */ /* 0x000fe200000114d8 */
[----:B------:R-:W-:Y:S01]  /*c620*/  @!P3 IMAD.WIDE R30, R22, 0x2, R12 ;  /* 0x00000002161eb825 */ /* 0x000fe200078e020c */
[----:B------:R-:W-:-:S02]  /*c630*/  CS2R R12, SRZ ;  /* 0x00000000000c7805 */ /* 0x000fc4000001ff00 */
[----:B------:R-:W-:Y:S01]  /*c640*/  @!P2 IADD3.X R11, R0, R5, RZ, P4, !PT ;  /* 0x00000005000ba210 */ /* 0x000fe200027fe4ff */
[----:B------:R-:W-:Y:S01]  /*c650*/  @!P3 IMAD.WIDE R8, R22, 0x2, R8 ;  /* 0x000000021608b825 */ /* 0x000fe200078e0208 */
[----:B------:R-:W-:Y:S01]  /*c660*/  @!P2 IADD3 R6, P6, R32, R6, RZ ;  /* 0x000000062006a210 */ /* 0x000fe20007fde0ff */
[----:B------:R0:W5:Y:S01]  /*c670*/  @!P3 LD.E.64 R14, desc[UR6][R30.64] ;  /* 0x000000061e0eb980 */ /* 0x000162000c101b00 */
[-C--:B------:R-:W-:Y:S02]  /*c680*/  @!P1 IADD3 R4, P5, R3, R24.reuse, RZ ;  /* 0x0000001803049210 */ /* 0x080fe40007fbe0ff */
[----:B------:R-:W-:Y:S01]  /*c690*/  SHF.L.U64.HI R34, R216, 0x1, R7 ;  /* 0x00000001d8227819 */ /* 0x000fe20000010207 */
[----:B------:R1:W5:Y:S01]  /*c6a0*/  @!P3 LD.E.64 R20, desc[UR6][R8.64] ;  /* 0x000000060814b980 */ /* 0x000362000c101b00 */
[----:B------:R-:W-:Y:S01]  /*c6b0*/  @!P2 IMAD.X R7, R29, 0x1, R5, P6 ;  /* 0x000000011d07a824 */ /* 0x000fe200030e0605 */
[----:B------:R-:W-:Y:S01]  /*c6c0*/  @!P1 IADD3 R24, P4, R32, R24, RZ ;  /* 0x0000001820189210 */ /* 0x000fe20007f9e0ff */
[----:B------:R-:W-:Y:S01]  /*c6d0*/  @!P1 IMAD.X R5, R0, 0x1, R25, P5 ;  /* 0x0000000100059824 */ /* 0x000fe200028e0619 */
[----:B------:R2:W5:Y:S01]  /*c6e0*/  @!P2 LD.E.64 R12, desc[UR6][R10.64] ;  /* 0x000000060a0ca980 */ /* 0x000562000c101b00 */
[----:B------:R-:W-:-:S02]  /*c6f0*/  @!P0 IADD3 R26, P6, R3, R28, RZ ;  /* 0x0000001c031a8210 */ /* 0x000fc40007fde0ff */
[----:B------:R-:W-:Y:S01]  /*c700*/  @!P0 IADD3 R28, P5, R32, R28, RZ ;  /* 0x0000001c201c8210 */ /* 0x000fe20007fbe0ff */
[C---:B------:R-:W-:Y:S01]  /*c710*/  @!P1 IMAD.X R25, R29.reuse, 0x1, R25, P4 ;  /* 0x000000011d199824 */ /* 0x040fe200020e0619 */
[----:B0-----:R-:W-:Y:S02]  /*c720*/  CS2R R30, SRZ ;  /* 0x00000000001e7805 */ /* 0x001fe4000001ff00 */
[----:B-1----:R-:W-:Y:S02]  /*c730*/  CS2R R8, SRZ ;  /* 0x0000000000087805 */ /* 0x002fe4000001ff00 */
[----:B------:R-:W-:Y:S01]  /*c740*/  @!P0 IADD3.X R27, R0, R34, RZ, P6, !PT ;  /* 0x00000022001b8210 */ /* 0x000fe200037fe4ff */
[----:B------:R-:W-:Y:S01]  /*c750*/  @!P0 IMAD.X R29, R29, 0x1, R34, P5 ;  /* 0x000000011d1d8824 */ /* 0x000fe200028e0622 */
[----:B--2---:R-:W-:Y:S02]  /*c760*/  CS2R R10, SRZ ;  /* 0x00000000000a7805 */ /* 0x004fe4000001ff00 */
[----:B------:R0:W5:Y:S04]  /*c770*/  @!P2 LD.E.64 R8, desc[UR6][R6.64] ;  /* 0x000000060608a980 */ /* 0x000168000c101b00 */
[----:B------:R1:W5:Y:S04]  /*c780*/  @!P1 LD.E.64 R10, desc[UR6][R4.64] ;  /* 0x00000006040a9980 */ /* 0x000368000c101b00 */
[----:B------:R2:W5:Y:S01]  /*c790*/  @!P0 LD.E.64 R30, desc[UR6][R28.64] ;  /* 0x000000061c1e8980 */ /* 0x000562000c101b00 */
[----:B0-----:R-:W-:-:S02]  /*c7a0*/  CS2R R6, SRZ ;  /* 0x0000000000067805 */ /* 0x001fc4000001ff00 */
[----:B-1----:R-:W-:-:S04]  /*c7b0*/  CS2R R4, SRZ ;  /* 0x0000000000047805 */ /* 0x002fc8000001ff00 */
[----:B------:R2:W5:Y:S04]  /*c7c0*/  @!P1 LD.E.64 R6, desc[UR6][R24.64] ;  /* 0x0000000618069980 */ /* 0x000568000c101b00 */
[----:B------:R2:W5:Y:S02]  /*c7d0*/  @!P0 LD.E.64 R4, desc[UR6][R26.64] ;  /* 0x000000061a048980 */ /* 0x000564000c101b00 */
.L_x_579:
[----:B------:R-:W-:Y:S05]  /*c7e0*/  BSYNC B1 ;  /* 0x0000000000017941 */ /* 0x000fea0003800000 */
.L_x_578:
[----:B--23--:R-:W1:Y:S01]  /*c7f0*/  LDL R29, [R1+0x60] ;  /* 0x00006000011d7983 */ /* 0x00ce620000100800 */
[----:B-----5:R-:W-:Y:S01]  /*c800*/  IMAD.MOV.U32 R25, RZ, RZ, R20 ;  /* 0x000000ffff197224 */ /* 0x020fe200078e0014 */
[--C-:B------:R-:W-:Y:S01]  /*c810*/  SHF.R.U64 R26, R20, 0x10, R21.reuse ;  /* 0x00000010141a7819 */ /* 0x100fe20000001215 */
[----:B------:R-:W-:Y:S01]  /*c820*/  IMAD.MOV.U32 R24, RZ, RZ, R21 ;  /* 0x000000ffff187224 */ /* 0x000fe200078e0015 */
[----:B------:R-:W-:Y:S01]  /*c830*/  MOV R20, R12 ;  /* 0x0000000c00147202 */ /* 0x000fe20000000f00 */
[----:B------:R-:W-:Y:S01]  /*c840*/  IMAD.MOV.U32 R27, RZ, RZ, R14 ;  /* 0x000000ffff1b7224 */ /* 0x000fe200078e000e */
[----:B------:R-:W-:Y:S01]  /*c850*/  SHF.R.U64 R36, R12, 0x10, R13 ;  /* 0x000000100c247819 */ /* 0x000fe2000000120d */
[----:B------:R-:W-:Y:S01]  /*c860*/  IMAD.MOV.U32 R12, RZ, RZ, R10 ;  /* 0x000000ffff0c7224 */ /* 0x000fe200078e000a */
[----:B------:R-:W-:Y:S01]  /*c870*/  SHF.R.U64 R38, R10, 0x10, R11 ;  /* 0x000000100a267819 */ /* 0x000fe2000000120b */
[--C-:B------:R-:W-:Y:S01]  /*c880*/  IMAD.MOV.U32 R10, RZ, RZ, R5.reuse ;  /* 0x000000ffff0a7224 */ /* 0x100fe200078e0005 */
[----:B------:R-:W-:Y:S01]  /*c890*/  SHF.R.U64 R40, R4, 0x10, R5 ;  /* 0x0000001004287819 */ /* 0x000fe20000001205 */
[----:B------:R-:W-:Y:S01]  /*c8a0*/  IMAD.MOV.U32 R28, RZ, RZ, R15 ;  /* 0x000000ffff1c7224 */ /* 0x000fe200078e000f */
[----:B------:R-:W-:Y:S01]  /*c8b0*/  SHF.R.U32.HI R41, RZ, 0x10, R5 ;  /* 0x00000010ff297819 */ /* 0x000fe20000011605 */
[----:B------:R-:W-:Y:S01]  /*c8c0*/  IMAD.MOV.U32 R34, RZ, RZ, R9 ;  /* 0x000000ffff227224 */ /* 0x000fe200078e0009 */
[----:B------:R-:W-:Y:S01]  /*c8d0*/  SHF.R.U32.HI R35, RZ, 0x10, R21 ;  /* 0x00000010ff237819 */ /* 0x000fe20000011615 */
[--C-:B------:R-:W-:Y:S01]  /*c8e0*/  IMAD.MOV.U32 R21, RZ, RZ, R13.reuse ;  /* 0x000000ffff157224 */ /* 0x100fe200078e000d */
[----:B------:R-:W-:Y:S01]  /*c8f0*/  SHF.R.U32.HI R37, RZ, 0x10, R13 ;  /* 0x00000010ff257819 */ /* 0x000fe2000001160d */
[----:B------:R-:W-:Y:S01]  /*c900*/  IMAD.MOV.U32 R13, RZ, RZ, R11 ;  /* 0x000000ffff0d7224 */ /* 0x000fe200078e000b */
[----:B------:R-:W-:Y:S01]  /*c910*/  SHF.R.U64 R42, R14, 0x10, R15 ;  /* 0x000000100e2a7819 */ /* 0x000fe2000000120f */
[----:B------:R-:W-:Y:S01]  /*c920*/  IMAD.MOV.U32 R14, RZ, RZ, R6 ;  /* 0x000000ffff0e7224 */ /* 0x000fe200078e0006 */
[----:B------:R-:W-:Y:S01]  /*c930*/  MOV R3, R4 ;  /* 0x0000000400037202 */ /* 0x000fe20000000f00 */
[----:B----4-:R-:W-:Y:S01]  /*c940*/  IMAD.MOV.U32 R32, RZ, RZ, R8 ;  /* 0x000000ffff207224 */ /* 0x010fe200078e0008 */
[----:B------:R-:W-:Y:S01]  /*c950*/  SHF.R.U64 R44, R8, 0x10, R9 ;  /* 0x00000010082c7819 */ /* 0x000fe20000001209 */
[----:B------:R-:W-:Y:S01]  /*c960*/  IMAD.MOV.U32 R4, RZ, RZ, R31 ;  /* 0x000000ffff047224 */ /* 0x000fe200078e001f */
[----:B------:R-:W-:Y:S01]  /*c970*/  SHF.R.U32.HI R45, RZ, 0x10, R9 ;  /* 0x00000010ff2d7819 */ /* 0x000fe20000011609 */
[----:B------:R-:W-:Y:S01]  /*c980*/  IMAD.MOV.U32 R9, RZ, RZ, R30 ;  /* 0x000000ffff097224 */ /* 0x000fe200078e001e */
[----:B------:R-:W-:Y:S01]  /*c990*/  SHF.R.U64 R6, R6, 0x10, R7 ;  /* 0x0000001006067819 */ /* 0x000fe20000001207 */
[----:B------:R-:W-:Y:S01]  /*c9a0*/  BSSY B1, `(.L_x_580) ;  /* 0x000001e000017945 */ /* 0x000fe20003800000 */
[----:B------:R-:W-:-:S02]  /*c9b0*/  SHF.R.U32.HI R39, RZ, 0x10, R11 ;  /* 0x00000010ff277819 */ /* 0x000fc4000001160b */
[----:B------:R-:W-:Y:S02]  /*c9c0*/  SHF.R.U32.HI R43, RZ, 0x10, R15 ;  /* 0x00000010ff2b7819 */ /* 0x000fe4000001160f */
[----:B------:R-:W-:Y:S02]  /*c9d0*/  PRMT R11, R12, 0x5410, R13 ;  /* 0x000054100c0b7816 */ /* 0x000fe4000000000d */
[----:B------:R-:W-:Y:S02]  /*c9e0*/  SHF.R.U64 R30, R30, 0x10, R31 ;  /* 0x000000101e1e7819 */ /* 0x000fe4000000121f */
[----:B------:R-:W-:Y:S02]  /*c9f0*/  PRMT R25, R25, 0x5410, R24 ;  /* 0x0000541019197816 */ /* 0x000fe40000000018 */
[----:B------:R-:W-:Y:S02]  /*ca00*/  PRMT R15, R20, 0x5410, R21 ;  /* 0x00005410140f7816 */ /* 0x000fe40000000015 */
[----:B------:R-:W-:-:S02]  /*ca10*/  PRMT R27, R27, 0x5410, R28 ;  /* 0x000054101b1b7816 */ /* 0x000fc4000000001c */
[----:B------:R-:W-:Y:S02]  /*ca20*/  SHF.R.U32.HI R31, RZ, 0x10, R31 ;  /* 0x00000010ff1f7819 */ /* 0x000fe4000001161f */
[----:B------:R-:W-:Y:S02]  /*ca30*/  PRMT R26, R26, 0x5410, R35 ;  /* 0x000054101a1a7816 */ /* 0x000fe40000000023 */
[----:B------:R-:W-:Y:S02]  /*ca40*/  PRMT R20, R36, 0x5410, R37 ;  /* 0x0000541024147816 */ /* 0x000fe40000000025 */
[----:B------:R-:W-:Y:S02]  /*ca50*/  PRMT R12, R38, 0x5410, R39 ;  /* 0x00005410260c7816 */ /* 0x000fe40000000027 */
[----:B------:R-:W-:Y:S02]  /*ca60*/  PRMT R3, R3, 0x5410, R10 ;  /* 0x0000541003037816 */ /* 0x000fe4000000000a */
[----:B------:R-:W-:-:S02]  /*ca70*/  PRMT R8, R40, 0x5410, R41 ;  /* 0x0000541028087816 */ /* 0x000fc40000000029 */
[----:B------:R-:W-:Y:S02]  /*ca80*/  PRMT R28, R42, 0x5410, R43 ;  /* 0x000054102a1c7816 */ /* 0x000fe4000000002b */
[----:B------:R-:W-:Y:S02]  /*ca90*/  PRMT R21, R32, 0x5410, R34 ;  /* 0x0000541020157816 */ /* 0x000fe40000000022 */
[----:B------:R-:W-:Y:S02]  /*caa0*/  PRMT R24, R44, 0x5410, R45 ;  /* 0x000054102c187816 */ /* 0x000fe4000000002d */
[----:B------:R-:W-:Y:S02]  /*cab0*/  PRMT R9, R9, 0x5410, R4 ;  /* 0x0000541009097816 */ /* 0x000fe40000000004 */
[----:B-1----:R-:W-:-:S04]  /*cac0*/  LEA.HI R0, R29, R29, RZ, 0x1 ;  /* 0x0000001d1d007211 */ /* 0x002fc800078f08ff */
[----:B------:R-:W-:-:S04]  /*cad0*/  LOP3.LUT R0, R0, 0xfffffffe, RZ, 0xc0, !PT ;  /* 0xfffffffe00007812 */ /* 0x000fc800078ec0ff */
[----:B------:R-:W-:Y:S02]  /*cae0*/  IADD3 R0, R29, -R0, RZ ;  /* 0x800000001d007210 */ /* 0x000fe40007ffe0ff */
[----:B------:R-:W-:Y:S02]  /*caf0*/  MOV R29, R7 ;  /* 0x00000007001d7202 */ /* 0x000fe40000000f00 */
[----:B------:R-:W-:Y:S02]  /*cb00*/  SHF.L.U32 R5, R0, 0x1f, RZ ;  /* 0x0000001f00057819 */ /* 0x000fe400000006ff */
[----:B------:R-:W-:Y:S02]  /*cb10*/  SHF.R.U32.HI R7, RZ, 0x10, R7 ;  /* 0x00000010ff077819 */ /* 0x000fe40000011607 */
[----:B------:R-:W0:Y:S01]  /*cb20*/  SYNCS.PHASECHK.TRANS64.TRYWAIT P0, [R18+URZ+0x38800], R5 ;  /* 0x03880005120075a7 */ /* 0x000e22000800017f */
[----:B------:R-:W-:Y:S02]  /*cb30*/  VIMNMX R0, R33, 0x80, PT ;  /* 0x0000008021007848 */ /* 0x000fe40003fe0100 */
[----:B------:R-:W-:-:S02]  /*cb40*/  PRMT R13, R14, 0x5410, R29 ;  /* 0x000054100e0d7816 */ /* 0x000fc4000000001d */
[----:B------:R-:W-:Y:S02]  /*cb50*/  ISETP.GE.AND P1, PT, R212, R0, PT ;  /* 0x00000000d400720c */ /* 0x000fe40003f26270 */
[----:B------:R-:W-:Y:S01]  /*cb60*/  PRMT R14, R6, 0x5410, R7 ;  /* 0x00005410060e7816 */ /* 0x000fe20000000007 */
[----:B0-----:R-:W-:Y:S10]  /*cb70*/  @!P0 BRA `(.L_x_581) ;  /* 0x000001f400988947 */ /* 0x001ff40003800000 */
.L_x_868:
[----:B------:R-:W-:Y:S05]  /*cb80*/  BSYNC B1 ;  /* 0x0000000000017941 */ /* 0x000fea0003800000 */
.L_x_580:
[----:B------:R-:W-:Y:S01]  /*cb90*/  BSSY B1, `(.L_x_582) ;  /* 0x00000aa000017945 */ /* 0x000fe20003800000 */
[----:B------:R-:W-:-:S03]  /*cba0*/  PRMT R10, R30, 0x5410, R31 ;  /* 0x000054101e0a7816 */ /* 0x000fc6000000001f */
[----:B------:R-:W-:Y:S05]  /*cbb0*/  @P1 BRA `(.L_x_583) ;  /* 0x00000008009c1947 */ /* 0x000fea0003800000 */
[----:B0-----:R-:W0:Y:S01]  /*cbc0*/  LDC R5, c[0x0][0x3f4] ;  /* 0x0000fd00ff057b82 */ /* 0x001e220000000800 */
[----:B------:R-:W-:Y:S01]  /*cbd0*/  BSSY B2, `(.L_x_584) ;  /* 0x000002c000027945 */ /* 0x000fe20003800000 */
[-C--:B0-----:R-:W-:Y:S02]  /*cbe0*/  ISETP.GE.AND P0, PT, R22, R5.reuse, PT ;  /* 0x000000051600720c */ /* 0x081fe40003f06270 */
[-C--:B------:R-:W-:Y:S02]  /*cbf0*/  ISETP.GE.AND P1, PT, R215, R5.reuse, PT ;  /* 0x00000005d700720c */ /* 0x080fe40003f26270 */
[-C--:B------:R-:W-:Y:S02]  /*cc00*/  ISETP.GE.AND P2, PT, R214, R5.reuse, PT ;  /* 0x00000005d600720c */ /* 0x080fe40003f46270 */
[----:B------:R-:W-:-:S07]  /*cc10*/  ISETP.GE.AND P3, PT, R216, R5, PT ;  /* 0x00000005d800720c */ /* 0x000fce0003f66270 */
[----:B------:R-:W-:Y:S06]  /*cc20*/  @P0 BRA `(.L_x_585) ;  /* 0x0000000000980947 */ /* 0x000fec0003800000 */
[----:B------:R-:W0:Y:S01]  /*cc30*/  LDS.128 R4, [R230] ;  /* 0x00000000e6047984 */ /* 0x000e220000000c00 */
[----:B------:R-:W-:Y:S02]  /*cc40*/  HADD2.F32 R35, -RZ, R27.H0_H0 ;  /* 0x2000001bff237230 */ /* 0x000fe40000004100 */
[----:B------:R-:W-:Y:S02]  /*cc50*/  HADD2.F32 R33, -RZ, R25.H0_H0 ;  /* 0x20000019ff217230 */ /* 0x000fe40000004100 */
[----:B------:R-:W-:Y:S02]  /*cc60*/  HADD2.F32 R34, -RZ, R26.H0_H0 ;  /* 0x2000001aff227230 */ /* 0x000fe40000004100 */
[----:B------:R-:W-:Y:S02]  /*cc70*/  HADD2.F32 R36, -RZ, R28.H0_H0 ;  /* 0x2000001cff247230 */ /* 0x000fe40000004100 */
[--C-:B0-----:R-:W-:Y:S02]  /*cc80*/  HADD2.F32 R29, -RZ, R4.reuse.H0_H0 ;  /* 0x20000004ff1d7230 */ /* 0x101fe40000004100 */
[----:B------:R-:W-:-:S02]  /*cc90*/  HADD2.F32 R4, -RZ, R4.H1_H1 ;  /* 0x30000004ff047230 */ /* 0x000fc40000004100 */
[--C-:B------:R-:W-:Y:S02]  /*cca0*/  HADD2.F32 R30, -RZ, R5.reuse.H0_H0 ;  /* 0x20000005ff1e7230 */ /* 0x100fe40000004100 */
[----:B------:R-:W-:Y:S02]  /*ccb0*/  HADD2.F32 R5, -RZ, R5.H1_H1 ;  /* 0x30000005ff057230 */ /* 0x000fe40000004100 */
[C---:B------:R-:W-:Y:S01]  /*ccc0*/  FMUL.FTZ R38, R4.reuse, R35 ;  /* 0x0000002304267220 */ /* 0x040fe20000410000 */
[-C--:B------:R-:W-:Y:S01]  /*ccd0*/  FMUL.FTZ R4, R4, R33.reuse ;  /* 0x0000002104047220 */ /* 0x080fe20000410000 */
[--C-:B------:R-:W-:Y:S02]  /*cce0*/  HADD2.F32 R31, -RZ, R6.reuse.H0_H0 ;  /* 0x20000006ff1f7230 */ /* 0x100fe40000004100 */
[----:B------:R-:W-:Y:S02]  /*ccf0*/  HADD2.F32 R32, -RZ, R7.H0_H0 ;  /* 0x20000007ff207230 */ /* 0x000fe40000004100 */
[----:B------:R-:W-:Y:S01]  /*cd00*/  FMUL.FTZ R37, R5, R36 ;  /* 0x0000002405257220 */ /* 0x000fe20000410000 */
[C---:B------:R-:W-:Y:S01]  /*cd10*/  FFMA.FTZ R38, R29.reuse, R33, -R38 ;  /* 0x000000211d267223 */ /* 0x040fe20000010826 */
[----:B------:R-:W-:Y:S01]  /*cd20*/  FFMA.FTZ R35, R29, R35, R4 ;  /* 0x000000231d237223 */ /* 0x000fe20000010004 */
[----:B------:R-:W-:Y:S01]  /*cd30*/  FMUL.FTZ R39, R5, R34 ;  /* 0x0000002205277220 */ /* 0x000fe20000410000 */
[----:B------:R-:W-:-:S02]  /*cd40*/  HADD2.F32 R6, -RZ, R6.H1_H1 ;  /* 0x30000006ff067230 */ /* 0x000fc40000004100 */
[C---:B------:R-:W-:Y:S01]  /*cd50*/  FFMA.FTZ R37, R30.reuse, R34, -R37 ;  /* 0x000000221e257223 */ /* 0x040fe20000010825 */
[----:B------:R-:W-:Y:S02]  /*cd60*/  HADD2.F32 R7, -RZ, R7.H1_H1 ;  /* 0x30000007ff077230 */ /* 0x000fe40000004100 */
[----:B------:R-:W-:Y:S01]  /*cd70*/  FFMA.FTZ R30, R30, R36, R39 ;  /* 0x000000241e1e7223 */ /* 0x000fe20000010027 */
[----:B------:R-:W-:Y:S02]  /*cd80*/  HADD2.F32 R29, -RZ, R27.H1_H1 ;  /* 0x3000001bff1d7230 */ /* 0x000fe40000004100 */
[----:B------:R-:W-:Y:S02]  /*cd90*/  HADD2.F32 R4, -RZ, R25.H1_H1 ;  /* 0x30000019ff047230 */ /* 0x000fe40000004100 */
[----:B------:R-:W-:Y:S02]  /*cda0*/  HADD2.F32 R33, -RZ, R28.H1_H1 ;  /* 0x3000001cff217230 */ /* 0x000fe40000004100 */
[----:B------:R-:W-:Y:S01]  /*cdb0*/  FMUL.FTZ R34, R6, R29 ;  /* 0x0000001d06227220 */ /* 0x000fe20000410000 */
[----:B------:R-:W-:-:S02]  /*cdc0*/  HADD2.F32 R5, -RZ, R26.H1_H1 ;  /* 0x3000001aff057230 */ /* 0x000fc40000004100 */
[-C--:B------:R-:W-:Y:S01]  /*cdd0*/  FMUL.FTZ R36, R6, R4.reuse ;  /* 0x0000000406247220 */ /* 0x080fe20000410000 */
[----:B------:R-:W-:Y:S01]  /*cde0*/  FMUL.FTZ R39, R7, R33 ;  /* 0x0000002107277220 */ /* 0x000fe20000410000 */
[----:B------:R-:W-:Y:S01]  /*cdf0*/  FFMA.FTZ R6, R31, R4, -R34 ;  /* 0x000000041f067223 */ /* 0x000fe20000010822 */
[----:B------:R-:W-:Y:S01]  /*ce00*/  FMUL.FTZ R40, R7, R5 ;  /* 0x0000000507287220 */ /* 0x000fe20000410000 */
[----:B------:R-:W-:Y:S01]  /*ce10*/  FFMA.FTZ R29, R31, R29, R36 ;  /* 0x0000001d1f1d7223 */ /* 0x000fe20000010024 */
[C---:B------:R-:W-:Y:S01]  /*ce20*/  FFMA.FTZ R7, R32.reuse, R5, -R39 ;  /* 0x0000000520077223 */ /* 0x040fe20000010827 */
[----:B------:R-:W-:Y:S01]  /*ce30*/  F2FP.F16.F32.PACK_AB R4, R35, R38 ;  /* 0x000000262304723e */ /* 0x000fe200000000ff */
[----:B------:R-:W-:Y:S01]  /*ce40*/  FFMA.FTZ R40, R32, R33, R40 ;  /* 0x0000002120287223 */ /* 0x000fe20000010028 */
[----:B------:R-:W-:Y:S02]  /*ce50*/  F2FP.F16.F32.PACK_AB R5, R30, R37 ;  /* 0x000000251e05723e */ /* 0x000fe400000000ff */
[----:B------:R-:W-:-:S02]  /*ce60*/  F2FP.F16.F32.PACK_AB R6, R29, R6 ;  /* 0x000000061d06723e */ /* 0x000fc400000000ff */
[----:B------:R-:W-:-:S05]  /*ce70*/  F2FP.F16.F32.PACK_AB R7, R40, R7 ;  /* 0x000000072807723e */ /* 0x000fca00000000ff */
[----:B------:R0:W-:Y:S02]  /*ce80*/  STS.128 [R230], R4 ;  /* 0x00000004e6007388 */ /* 0x0001e40000000c00 */
.L_x_585:
[----:B------:R-:W-:Y:S05]  /*ce90*/  BSYNC B2 ;  /* 0x0000000000027941 */ /* 0x000fea0003800000 */
.L_x_584:
[----:B------:R-:W-:Y:S04]  /*cea0*/  BSSY B2, `(.L_x_586) ;  /* 0x0000028000027945 */ /* 0x000fe80003800000 */
[----:B------:R-:W-:Y:S05]  /*ceb0*/  @P1 BRA `(.L_x_587) ;  /* 0x0000000000981947 */ /* 0x000fea0003800000 */
[----:B0-----:R-:W0:Y:S01]  /*cec0*/  LDS.128 R4, [R230+0x4000] ;  /* 0x00400000e6047984 */ /* 0x001e220000000c00 */
        /* <DEDUP_REMOVED lines=36> */
[----:B------:R1:W-:Y:S02]  /*d110*/  STS.128 [R230+0x4000], R4 ;  /* 0x00400004e6007388 */ /* 0x0003e40000000c00 */
.L_x_587:
[----:B------:R-:W-:Y:S05]  /*d120*/  BSYNC B2 ;  /* 0x0000000000027941 */ /* 0x000fea0003800000 */
.L_x_586:
[----:B------:R-:W-:Y:S04]  /*d130*/  BSSY B2, `(.L_x_588) ;  /* 0x0000028000027945 */ /* 0x000fe80003800000 */
[----:B------:R-:W-:Y:S05]  /*d140*/  @P2 BRA `(.L_x_589) ;  /* 0x0000000000982947 */ /* 0x000fea0003800000 */
[----:B01----:R-:W0:Y:S01]  /*d150*/  LDS.128 R4, [R230+0x8000] ;  /* 0x00800000e6047984 */ /* 0x003e220000000c00 */
        /* <DEDUP_REMOVED lines=37> */
.L_x_589:
[----:B------:R-:W-:Y:S05]  /*d3b0*/  BSYNC B2 ;  /* 0x0000000000027941 */ /* 0x000fea0003800000 */
.L_x_588:
[----:B------:R-:W-:Y:S05]  /*d3c0*/  @P3 BRA `(.L_x_583) ;  /* 0x0000000000983947 */ /* 0x000fea0003800000 */
[----:B012---:R-:W0:Y:S01]  /*d3d0*/  LDS.128 R4, [R230+0xc000] ;  /* 0x00c00000e6047984 */ /* 0x007e220000000c00 */
        /* <DEDUP_REMOVED lines=37> */
.L_x_583:
[----:B------:R-:W-:Y:S05]  /*d630*/  BSYNC B1 ;  /* 0x0000000000017941 */ /* 0x000fea0003800000 */
.L_x_582:
[----:B0123--:R-:W-:Y:S01]  /*d640*/  VIADD R4, R212, 0x20 ;  /* 0x00000020d4047836 */ /* 0x00ffe20000000000 */
[----:B------:R-:W-:Y:S04]  /*d650*/  BSSY B1, `(.L_x_590) ;  /* 0x00000aa000017945 */ /* 0x000fe80003800000 */
[----:B------:R-:W-:-:S13]  /*d660*/  ISETP.GE.AND P0, PT, R4, R0, PT ;  /* 0x000000000400720c */ /* 0x000fda0003f06270 */
[----:B------:R-:W-:Y:S05]  /*d670*/  @P0 BRA `(.L_x_591) ;  /* 0x00000008009c0947 */ /* 0x000fea0003800000 */
[----:B------:R-:W0:Y:S01]  /*d680*/  LDC R5, c[0x0][0x3f4] ;  /* 0x0000fd00ff057b82 */ /* 0x000e220000000800 */
[----:B------:R-:W-:Y:S01]  /*d690*/  BSSY B2, `(.L_x_592) ;  /* 0x000002c000027945 */ /* 0x000fe20003800000 */
[-C--:B0-----:R-:W-:Y:S02]  /*d6a0*/  ISETP.GE.AND P0, PT, R22, R5.reuse, PT ;  /* 0x000000051600720c */ /* 0x081fe40003f06270 */
[-C--:B------:R-:W-:Y:S02]  /*d6b0*/  ISETP.GE.AND P1, PT, R215, R5.reuse, PT ;  /* 0x00000005d700720c */ /* 0x080fe40003f26270 */
[-C--:B------:R-:W-:Y:S02]  /*d6c0*/  ISETP.GE.AND P2, PT, R214, R5.reuse, PT ;  /* 0x00000005d600720c */ /* 0x080fe40003f46270 */
[----:B------:R-:W-:-:S07]  /*d6d0*/  ISETP.GE.AND P3, PT, R216, R5, PT ;  /* 0x00000005d800720c */ /* 0x000fce0003f66270 */
[----:B------:R-:W-:Y:S06]  /*d6e0*/  @P0 BRA `(.L_x_593) ;  /* 0x0000000000980947 */ /* 0x000fec0003800000 */
[----:B------:R-:W0:Y:S01]  /*d6f0*/  LDS.128 R4, [R230+0x1000] ;  /* 0x00100000e6047984 */ /* 0x000e220000000c00 */
[----:B------:R-:W-:Y:S02]  /*d700*/  HADD2.F32 R37, -RZ, R27.H0_H0 ;  /* 0x2000001bff257230 */ /* 0x000fe40000004100 */
[----:B------:R-:W-:Y:S02]  /*d710*/  HADD2.F32 R35, -RZ, R25.H0_H0 ;  /* 0x20000019ff237230 */ /* 0x000fe40000004100 */
[----:B------:R-:W-:Y:S02]  /*d720*/  HADD2.F32 R40, -RZ, R28.H0_H0 ;  /* 0x2000001cff287230 */ /* 0x000fe40000004100 */
[----:B------:R-:W-:Y:S02]  /*d730*/  HADD2.F32 R38, -RZ, R26.H0_H0 ;  /* 0x2000001aff267230 */ /* 0x000fe40000004100 */
[----:B------:R-:W-:Y:S02]  /*d740*/  HADD2.F32 R39, -RZ, R27.H1_H1 ;  /* 0x3000001bff277230 */ /* 0x000fe40000004100 */
[----:B------:R-:W-:-:S02]  /*d750*/  HADD2.F32 R42, -RZ, R28.H1_H1 ;  /* 0x3000001cff2a7230 */ /* 0x000fc40000004100 */
[--C-:B0-----:R-:W-:Y:S02]  /*d760*/  HADD2.F32 R29, -RZ, R4.reuse.H0_H0 ;  /* 0x20000004ff1d7230 */ /* 0x101fe40000004100 */
[----:B------:R-:W-:Y:S02]  /*d770*/  HADD2.F32 R4, -RZ, R4.H1_H1 ;  /* 0x30000004ff047230 */ /* 0x000fe40000004100 */
[--C-:B------:R-:W-:Y:S02]  /*d780*/  HADD2.F32 R30, -RZ, R5.reuse.H0_H0 ;  /* 0x20000005ff1e7230 */ /* 0x100fe40000004100 */
[----:B------:R-:W-:Y:S02]  /*d790*/  HADD2.F32 R5, -RZ, R5.H1_H1 ;  /* 0x30000005ff057230 */ /* 0x000fe40000004100 */
[-C--:B------:R-:W-:Y:S01]  /*d7a0*/  FMUL.FTZ R34, R37, R4.reuse ;  /* 0x0000000425227220 */ /* 0x080fe20000410000 */
[----:B------:R-:W-:Y:S01]  /*d7b0*/  FMUL.FTZ R36, R35, R4 ;  /* 0x0000000423247220 */ /* 0x000fe20000410000 */
[----:B------:R-:W-:-:S02]  /*d7c0*/  HADD2.F32 R31, -RZ, R6.H0_H0 ;  /* 0x20000006ff1f7230 */ /* 0x000fc40000004100 */
[----:B------:R-:W-:Y:S01]  /*d7d0*/  FMUL.FTZ R33, R40, R5 ;  /* 0x0000000528217220 */ /* 0x000fe20000410000 */
[----:B------:R-:W-:Y:S01]  /*d7e0*/  FFMA.FTZ R4, R35, R29, -R34 ;  /* 0x0000001d23047223 */ /* 0x000fe20000010822 */
[--C-:B------:R-:W-:Y:S02]  /*d7f0*/  HADD2.F32 R32, -RZ, R7.reuse.H0_H0 ;  /* 0x20000007ff207230 */ /* 0x100fe40000004100 */
[C---:B------:R-:W-:Y:S01]  /*d800*/  FMUL.FTZ R35, R38.reuse, R5 ;  /* 0x0000000526237220 */ /* 0x040fe20000410000 */
[----:B------:R-:W-:Y:S02]  /*d810*/  HADD2.F32 R6, -RZ, R6.H1_H1 ;  /* 0x30000006ff067230 */ /* 0x000fe40000004100 */
[----:B------:R-:W-:Y:S01]  /*d820*/  FFMA.FTZ R29, R37, R29, R36 ;  /* 0x0000001d251d7223 */ /* 0x000fe20000010024 */
[----:B------:R-:W-:Y:S02]  /*d830*/  HADD2.F32 R7, -RZ, R7.H1_H1 ;  /* 0x30000007ff077230 */ /* 0x000fe40000004100 */
[----:B------:R-:W-:Y:S01]  /*d840*/  FFMA.FTZ R5, R38, R30, -R33 ;  /* 0x0000001e26057223 */ /* 0x000fe20000010821 */
[----:B------:R-:W-:-:S02]  /*d850*/  HADD2.F32 R37, -RZ, R25.H1_H1 ;  /* 0x30000019ff257230 */ /* 0x000fc40000004100 */
[----:B------:R-:W-:Y:S01]  /*d860*/  FFMA.FTZ R30, R40, R30, R35 ;  /* 0x0000001e281e7223 */ /* 0x000fe20000010023 */
[----:B------:R-:W-:Y:S02]  /*d870*/  HADD2.F32 R38, -RZ, R26.H1_H1 ;  /* 0x3000001aff267230 */ /* 0x000fe40000004100 */
[-C--:B------:R-:W-:Y:S01]  /*d880*/  FMUL.FTZ R34, R39, R6.reuse ;  /* 0x0000000627227220 */ /* 0x080fe20000410000 */
[-C--:B------:R-:W-:Y:S01]  /*d890*/  FMUL.FTZ R33, R42, R7.reuse ;  /* 0x000000072a217220 */ /* 0x080fe20000410000 */
[----:B------:R-:W-:Y:S01]  /*d8a0*/  FMUL.FTZ R36, R37, R6 ;  /* 0x0000000625247220 */ /* 0x000fe20000410000 */
[----:B------:R-:W-:Y:S01]  /*d8b0*/  F2FP.F16.F32.PACK_AB R4, R29, R4 ;  /* 0x000000041d04723e */ /* 0x000fe200000000ff */
[C---:B------:R-:W-:Y:S01]  /*d8c0*/  FMUL.FTZ R35, R38.reuse, R7 ;  /* 0x0000000726237220 */ /* 0x040fe20000410000 */
[-C--:B------:R-:W-:Y:S01]  /*d8d0*/  FFMA.FTZ R6, R37, R31.reuse, -R34 ;  /* 0x0000001f25067223 */ /* 0x080fe20000010822 */
[-C--:B------:R-:W-:Y:S01]  /*d8e0*/  FFMA.FTZ R7, R38, R32.reuse, -R33 ;  /* 0x0000002026077223 */ /* 0x080fe20000010821 */
[----:B------:R-:W-:Y:S01]  /*d8f0*/  FFMA.FTZ R31, R39, R31, R36 ;  /* 0x0000001f271f7223 */ /* 0x000fe20000010024 */
[----:B------:R-:W-:Y:S01]  /*d900*/  FFMA.FTZ R32, R42, R32, R35 ;  /* 0x000000202a207223 */ /* 0x000fe20000010023 */
[----:B------:R-:W-:-:S03]  /*d910*/  F2FP.F16.F32.PACK_AB R5, R30, R5 ;  /* 0x000000051e05723e */ /* 0x000fc600000000ff */
[----:B------:R-:W-:Y:S02]  /*d920*/  F2FP.F16.F32.PACK_AB R6, R31, R6 ;  /* 0x000000061f06723e */ /* 0x000fe400000000ff */
[----:B------:R-:W-:-:S05]  /*d930*/  F2FP.F16.F32.PACK_AB R7, R32, R7 ;  /* 0x000000072007723e */ /* 0x000fca00000000ff */
[----:B------:R0:W-:Y:S02]  /*d940*/  STS.128 [R230+0x1000], R4 ;  /* 0x00100004e6007388 */ /* 0x0001e40000000c00 */
.L_x_593:
[----:B------:R-:W-:Y:S05]  /*d950*/  BSYNC B2 ;  /* 0x0000000000027941 */ /* 0x000fea0003800000 */
.L_x_592:
[----:B------:R-:W-:Y:S04]  /*d960*/  BSSY B2, `(.L_x_594) ;  /* 0x0000028000027945 */ /* 0x000fe80003800000 */
[----:B------:R-:W-:Y:S05]  /*d970*/  @P1 BRA `(.L_x_595) ;  /* 0x0000000000981947 */ /* 0x000fea0003800000 */
[----:B0-----:R-:W0:Y:S01]  /*d980*/  LDS.128 R4, [R230+0x5000] ;  /* 0x00500000e6047984 */ /* 0x001e220000000c00 */
        /* <DEDUP_REMOVED lines=37> */
.L_x_595:
[----:B------:R-:W-:Y:S05]  /*dbe0*/  BSYNC B2 ;  /* 0x0000000000027941 */ /* 0x000fea0003800000 */
.L_x_594:
[----:B------:R-:W-:Y:S04]  /*dbf0*/  BSSY B2, `(.L_x_596) ;  /* 0x0000028000027945 */ /* 0x000fe80003800000 */
[----:B------:R-:W-:Y:S05]  /*dc00*/  @P2 BRA `(.L_x_597) ;  /* 0x0000000000982947 */ /* 0x000fea0003800000 */
[----:B01----:R-:W0:Y:S01]  /*dc10*/  LDS.128 R4, [R230+0x9000] ;  /* 0x00900000e6047984 */ /* 0x003e220000000c00 */
        /* <DEDUP_REMOVED lines=37> */
.L_x_597:
[----:B------:R-:W-:Y:S05]  /*de70*/  BSYNC B2 ;  /* 0x0000000000027941 */ /* 0x000fea0003800000 */
.L_x_596:
[----:B------:R-:W-:Y:S05]  /*de80*/  @P3 BRA `(.L_x_591) ;  /* 0x0000000000983947 */ /* 0x000fea0003800000 */
[----:B012---:R-:W0:Y:S01]  /*de90*/  LDS.128 R4, [R230+0xd000] ;  /* 0x00d00000e6047984 */ /* 0x007e220000000c00 */
        /* <DEDUP_REMOVED lines=37> */
.L_x_591:
[----:B------:R-:W-:Y:S05]  /*e0f0*/  BSYNC B1 ;  /* 0x0000000000017941 */ /* 0x000fea0003800000 */
.L_x_590:
[----:B0123--:R-:W-:Y:S01]  /*e100*/  IADD3 R4, R212, 0x40, RZ ;  /* 0x00000040d4047810 */ /* 0x00ffe20007ffe0ff */
[----:B------:R-:W-:Y:S03]  /*e110*/  BSSY B1, `(.L_x_598) ;  /* 0x00000aa000017945 */ /* 0x000fe60003800000 */
        /* <DEDUP_REMOVED lines=47> */
.L_x_601:
[----:B------:R-:W-:Y:S05]  /*e410*/  BSYNC B2 ;  /* 0x0000000000027941 */ /* 0x000fea0003800000 */
.L_x_600:
        /* <DEDUP_REMOVED lines=40> */
.L_x_603:
[----:B------:R-:W-:Y:S05]  /*e6a0*/  BSYNC B2 ;  /* 0x0000000000027941 */ /* 0x000fea0003800000 */
.L_x_602:
        /* <DEDUP_REMOVED lines=40> */
.L_x_605:
[----:B------:R-:W-:Y:S05]  /*e930*/  BSYNC B2 ;  /* 0x0000000000027941 */ /* 0x000fea0003800000 */
.L_x_604:
        /* <DEDUP_REMOVED lines=39> */
.L_x_599:
[----:B------:R-:W-:Y:S05]  /*ebb0*/  BSYNC B1 ;  /* 0x0000000000017941 */ /* 0x000fea0003800000 */
.L_x_598:
[----:B0123--:R-:W-:-:S05]  /*ebc0*/  VIADD R5, R212, 0x60 ;  /* 0x00000060d4057836 */ /* 0x00ffca0000000000 */
        /* <DEDUP_REMOVED lines=18> */
[-C--:B------:R-:W-:Y:S01]  /*ecf0*/  FMUL.FTZ R33, R36, R4.reuse ;  /* 0x0000000424217220 */ /* 0x080fe20000410000 */
[C---:B------:R-:W-:Y:S01]  /*ed00*/  FMUL.FTZ R35, R34.reuse, R4 ;  /* 0x0000000422237220 */ /* 0x040fe20000410000 */
[----:B------:R-:W-:Y:S02]  /*ed10*/  HADD2.F32 R30, -RZ, R6.H0_H0 ;  /* 0x20000006ff1e7230 */ /* 0x000fe40000004100 */
[-C--:B------:R-:W-:Y:S01]  /*ed20*/  FMUL.FTZ R32, R39, R5.reuse ;  /* 0x0000000527207220 */ /* 0x080fe20000410000 */
[-C--:B------:R-:W-:Y:S01]  /*ed30*/  FFMA.FTZ R4, R34, R0.reuse, -R33 ;  /* 0x0000000022047223 */ /* 0x080fe20000010821 */
[----:B------:R-:W-:Y:S01]  /*ed40*/  FFMA.FTZ R35, R36, R0, R35 ;  /* 0x0000000024237223 */ /* 0x000fe20000010023 */
[----:B------:R-:W-:Y:S01]  /*ed50*/  FMUL.FTZ R0, R37, R5 ;  /* 0x0000000525007220 */ /* 0x000fe20000410000 */
[----:B------:R-:W-:-:S02]  /*ed60*/  HADD2.F32 R31, -RZ, R7.H0_H0 ;  /* 0x20000007ff1f7230 */ /* 0x000fc40000004100 */
[-C--:B------:R-:W-:Y:S01]  /*ed70*/  FFMA.FTZ R5, R37, R29.reuse, -R32 ;  /* 0x0000001d25057223 */ /* 0x080fe20000010820 */
[----:B------:R-:W-:Y:S02]  /*ed80*/  HADD2.F32 R6, -RZ, R6.H1_H1 ;  /* 0x30000006ff067230 */ /* 0x000fe40000004100 */
[----:B------:R-:W-:Y:S01]  /*ed90*/  FFMA.FTZ R0, R39, R29, R0 ;  /* 0x0000001d27007223 */ /* 0x000fe20000010000 */
[----:B------:R-:W-:Y:S01]  /*eda0*/  HADD2.F32 R7, -RZ, R7.H1_H1 ;  /* 0x30000007ff077230 */ /* 0x000fe20000004100 */
[----:B------:R-:W-:Y:S01]  /*edb0*/  F2FP.F16.F32.PACK_AB R4, R35, R4 ;  /* 0x000000042304723e */ /* 0x000fe200000000ff */
[----:B------:R-:W-:Y:S02]  /*edc0*/  HADD2.F32 R34, -RZ, R27.H1_H1 ;  /* 0x3000001bff227230 */ /* 0x000fe40000004100 */
[----:B------:R-:W-:Y:S01]  /*edd0*/  HADD2.F32 R32, -RZ, R25.H1_H1 ;  /* 0x30000019ff207230 */ /* 0x000fe20000004100 */
[----:B------:R-:W-:Y:S01]  /*ede0*/  F2FP.F16.F32.PACK_AB R5, R0, R5 ;  /* 0x000000050005723e */ /* 0x000fe200000000ff */
[----:B------:R-:W-:-:S02]  /*edf0*/  HADD2.F32 R37, -RZ, R28.H1_H1 ;  /* 0x3000001cff257230 */ /* 0x000fc40000004100 */
[-C--:B------:R-:W-:Y:S01]  /*ee00*/  FMUL.FTZ R25, R34, R6.reuse ;  /* 0x0000000622197220 */ /* 0x080fe20000410000 */
[----:B------:R-:W-:Y:S02]  /*ee10*/  HADD2.F32 R33, -RZ, R26.H1_H1 ;  /* 0x3000001aff217230 */ /* 0x000fe40000004100 */
[C---:B------:R-:W-:Y:S01]  /*ee20*/  FMUL.FTZ R27, R32.reuse, R6 ;  /* 0x00000006201b7220 */ /* 0x040fe20000410000 */
[-C--:B------:R-:W-:Y:S01]  /*ee30*/  FMUL.FTZ R26, R37, R7.reuse ;  /* 0x00000007251a7220 */ /* 0x080fe20000410000 */
[-C--:B------:R-:W-:Y:S01]  /*ee40*/  FFMA.FTZ R6, R32, R30.reuse, -R25 ;  /* 0x0000001e20067223 */ /* 0x080fe20000010819 */
[C---:B------:R-:W-:Y:S01]  /*ee50*/  FMUL.FTZ R28, R33.reuse, R7 ;  /* 0x00000007211c7220 */ /* 0x040fe20000410000 */
[----:B------:R-:W-:Y:S01]  /*ee60*/  FFMA.FTZ R27, R34, R30, R27 ;  /* 0x0000001e221b7223 */ /* 0x000fe2000001001b */
[-C--:B------:R-:W-:Y:S02]  /*ee70*/  FFMA.FTZ R7, R33, R31.reuse, -R26 ;  /* 0x0000001f21077223 */ /* 0x080fe4000001081a */
[----:B------:R-:W-:-:S02]  /*ee80*/  FFMA.FTZ R28, R37, R31, R28 ;  /* 0x0000001f251c7223 */ /* 0x000fc4000001001c */
[----:B------:R-:W-:-:S03]  /*ee90*/  F2FP.F16.F32.PACK_AB R6, R27, R6 ;  /* 0x000000061b06723e */ /* 0x000fc600000000ff */
[----:B------:R-:W-:-:S05]  /*eea0*/  F2FP.F16.F32.PACK_AB R7, R28, R7 ;  /* 0x000000071c07723e */ /* 0x000fca00000000ff */
[----:B------:R0:W-:Y:S02]  /*eeb0*/  STS.128 [R230+0x3000], R4 ;  /* 0x00300004e6007388 */ /* 0x0001e40000000c00 */
.L_x_608:
[----:B------:R-:W-:Y:S05]  /*eec0*/  BSYNC B1 ;  /* 0x0000000000017941 */ /* 0x000fea0003800000 */
.L_x_607:
        /* <DEDUP_REMOVED lines=40> */
.L_x_610:
[----:B------:R-:W-:Y:S05]  /*f150*/  BSYNC B1 ;  /* 0x0000000000017941 */ /* 0x000fea0003800000 */
.L_x_609:
        /* <DEDUP_REMOVED lines=40> */
.L_x_612:
[----:B------:R-:W-:Y:S05]  /*f3e0*/  BSYNC B1 ;  /* 0x0000000000017941 */ /* 0x000fea0003800000 */
.L_x_611:
        /* <DEDUP_REMOVED lines=38> */
[----:B------:R3:W-:Y:S01]  /*f650*/  STS.128 [R230+0xf000], R4 ;  /* 0x00f00004e6007388 */ /* 0x0007e20000000c00 */
[----:B------:R-:W-:Y:S05]  /*f660*/  BRA `(.L_x_606) ;  /* 0x0000003400ac7947 */ /* 0x000fea0003800000 */
.L_x_576:
[----:B------:R-:W-:-:S03]  /*f670*/  UMOV UR4, 0xffffffff ;  /* 0xffffffff00047882 */ /* 0x000fc60000000000 */
[----:B------:R-:W-:Y:S05]  /*f680*/  BRA.DIV UR4, `(.L_x_613) ;  /* 0x000001ca04e87947 */ /* 0x000fea000b800000 */
[----:B------:R0:W1:Y:S04]  /*f690*/  SHFL.IDX PT, R0, R25, RZ, 0x181f ;  /* 0x00181fff19007589 */ /* 0x00006800000e0000 */
[----:B------:R0:W2:Y:S04]  /*f6a0*/  SHFL.IDX PT, R3, R24, RZ, 0x181f ;  /* 0x00181fff18037589 */ /* 0x0000a800000e0000 */
[----:B------:R-:W3:Y:S04]  /*f6b0*/  SHFL.IDX PT, R29, R29, RZ, 0x181f ;  /* 0x00181fff1d1d7589 */ /* 0x000ee800000e0000 */
[----:B0-----:R-:W4:Y:S02]  /*f6c0*/  SHFL.IDX PT, R30, R30, RZ, 0x181f ;  /* 0x00181fff1e1e7589 */ /* 0x001f2400000e0000 */
.L_x_874:
        /* <DEDUP_REMOVED lines=9> */
[----:B------:R-:W-:-:S02]  /*f760*/  CS2R R6, SRZ ;  /* 0x0000000000067805 */ /* 0x000fc4000001ff00 */
[----:B------:R-:W-:Y:S02]  /*f770*/  CS2R R14, SRZ ;  /* 0x00000000000e7805 */ /* 0x000fe4000001ff00 */
[----:B------:R-:W-:Y:S02]  /*f780*/  CS2R R24, SRZ ;  /* 0x0000000000187805 */ /* 0x000fe4000001ff00 */
[----:B------:R-:W-:-:S05]  /*f790*/  CS2R R26, SRZ ;  /* 0x00000000001a7805 */ /* 0x000fca000001ff00 */
[----:B------:R-:W-:Y:S05]  /*f7a0*/  @P0 BRA `(.L_x_615) ;  /* 0x0000000000780947 */ /* 0x000fea0003800000 */
[----:B------:R-:W3:Y:S01]  /*f7b0*/  LDL R20, [R1+0x14] ;  /* 0x0000140001147983 */ /* 0x000ee20000100800 */
[----:B------:R-:W-:Y:S01]  /*f7c0*/  ULDC UR4, c[0x0][0x3f4] ;  /* 0x0000fd0000047ab9 */ /* 0x000fe20000000800 */
[----:B--2---:R-:W-:Y:S01]  /*f7d0*/  IMAD.MOV.U32 R4, RZ, RZ, R3 ;  /* 0x000000ffff047224 */ /* 0x004fe200078e0003 */
[----:B------:R-:W-:Y:S01]  /*f7e0*/  ISETP.GE.AND P2, PT, R16, UR4, PT ;  /* 0x0000000410007c0c */ /* 0x000fe2000bf46270 */
[----:B-1----:R-:W-:Y:S01]  /*f7f0*/  IMAD.MOV.U32 R5, RZ, RZ, R0 ;  /* 0x000000ffff057224 */ /* 0x002fe200078e0000 */
[----:B------:R-:W-:Y:S02]  /*f800*/  ISETP.GE.AND P3, PT, R213, UR4, PT ;  /* 0x00000004d5007c0c */ /* 0x000fe4000bf66270 */
[----:B------:R-:W-:Y:S02]  /*f810*/  CS2R R24, SRZ ;  /* 0x0000000000187805 */ /* 0x000fe4000001ff00 */
[----:B------:R-:W-:Y:S01]  /*f820*/  CS2R R26, SRZ ;  /* 0x00000000001a7805 */ /* 0x000fe2000001ff00 */
[----:B----4-:R-:W-:Y:S01]  /*f830*/  IMAD.MOV.U32 R6, RZ, RZ, R30 ;  /* 0x000000ffff067224 */ /* 0x010fe200078e001e */
[----:B------:R-:W-:Y:S01]  /*f840*/  ULDC.64 UR6, c[0x0][0x208] ;  /* 0x0000820000067ab9 */ /* 0x000fe20000000a00 */
[----:B---3--:R-:W-:-:S04]  /*f850*/  IMAD.MOV.U32 R7, RZ, RZ, R29 ;  /* 0x000000ffff077224 */ /* 0x008fc800078e001d */
[C---:B------:R-:W-:Y:S02]  /*f860*/  @!P2 SHF.L.U32 R28, R16.reuse, 0x1, RZ ;  /* 0x00000001101ca819 */ /* 0x040fe400000006ff */
[----:B------:R-:W-:Y:S02]  /*f870*/  @!P2 SHF.L.U64.HI R8, R16, 0x1, R17 ;  /* 0x000000011008a819 */ /* 0x000fe40000010211 */
[----:B------:R-:W-:Y:S02]  /*f880*/  CS2R R10, SRZ ;  /* 0x00000000000a7805 */ /* 0x000fe4000001ff00 */
[----:B------:R-:W-:Y:S02]  /*f890*/  CS2R R12, SRZ ;  /* 0x00000000000c7805 */ /* 0x000fe4000001ff00 */
[----:B------:R-:W-:Y:S01]  /*f8a0*/  CS2R R14, SRZ ;  /* 0x00000000000e7805 */ /* 0x000fe2000001ff00 */
[----:B------:R-:W-:Y:S01]  /*f8b0*/  @!P3 IMAD.SHL.U32 R31, R20, 0x8, RZ ;  /* 0x00000008141fb824 */ /* 0x000fe200078e00ff */
[----:B------:R-:W-:-:S02]  /*f8c0*/  @!P2 IADD3 R20, P0, R3, R28, RZ ;  /* 0x0000001c0314a210 */ /* 0x000fc40007f1e0ff */
[----:B------:R-:W-:Y:S01]  /*f8d0*/  @!P2 IADD3 R28, P1, R30, R28, RZ ;  /* 0x0000001c1e1ca210 */ /* 0x000fe20007f3e0ff */
[----:B------:R-:W-:Y:S01]  /*f8e0*/  @!P3 IMAD.WIDE R4, R31, 0x2, R4 ;  /* 0x000000021f04b825 */ /* 0x000fe200078e0204 */
[----:B------:R-:W-:-:S03]  /*f8f0*/  @!P2 IADD3.X R21, R0, R8, RZ, P0, !PT ;  /* 0x000000080015a210 */ /* 0x000fc600007fe4ff */
[----:B------:R-:W-:Y:S01]  /*f900*/  @!P3 IMAD.WIDE R30, R31, 0x2, R6 ;  /* 0x000000021f1eb825 */ /* 0x000fe200078e0206 */
[----:B------:R0:W5:Y:S01]  /*f910*/  @!P3 LD.E.128 R24, desc[UR6][R4.64] ;  /* 0x000000060418b980 */ /* 0x000162000c101d00 */
[----:B------:R-:W-:Y:S02]  /*f920*/  CS2R R6, SRZ ;  /* 0x0000000000067805 */ /* 0x000fe4000001ff00 */
[----:B------:R-:W-:Y:S01]  /*f930*/  @!P2 IMAD.X R29, R29, 0x1, R8, P1 ;  /* 0x000000011d1da824 */ /* 0x000fe200008e0608 */
[----:B------:R-:W-:Y:S01]  /*f940*/  CS2R R8, SRZ ;  /* 0x0000000000087805 */ /* 0x000fe2000001ff00 */
[----:B------:R1:W5:Y:S01]  /*f950*/  @!P2 LD.E.128 R12, desc[UR6][R20.64] ;  /* 0x00000006140ca980 */ /* 0x000362000c101d00 */
[----:B0-----:R-:W-:-:S04]  /*f960*/  CS2R R4, SRZ ;  /* 0x0000000000047805 */ /* 0x001fc8000001ff00 */
[----:B------:R1:W5:Y:S04]  /*f970*/  @!P3 LD.E.128 R8, desc[UR6][R30.64] ;  /* 0x000000061e08b980 */ /* 0x000368000c101d00 */
[----:B------:R1:W5:Y:S02]  /*f980*/  @!P2 LD.E.128 R4, desc[UR6][R28.64] ;  /* 0x000000061c04a980 */ /* 0x000364000c101d00 */
.L_x_615:
[----:B------:R-:W-:Y:S05]  /*f990*/  BSYNC B1 ;  /* 0x0000000000017941 */ /* 0x000fea0003800000 */
.L_x_614:
[----:B-1----:R-:W4:Y:S01]  /*f9a0*/  LDL R21, [R1+0x60] ;  /* 0x0000600001157983 */ /* 0x002f220000100800 */
[--C-:B-----5:R-:W-:Y:S01]  /*f9b0*/  IMAD.MOV.U32 R20, RZ, RZ, R13.reuse ;  /* 0x000000ffff147224 */ /* 0x120fe200078e000d */
[--C-:B------:R-:W-:Y:S01]  /*f9c0*/  SHF.R.U64 R28, R12, 0x10, R13.reuse ;  /* 0x000000100c1c7819 */ /* 0x100fe2000000120d */
[----:B--2---:R-:W-:Y:S01]  /*f9d0*/  IMAD.MOV.U32 R3, RZ, RZ, R12 ;  /* 0x000000ffff037224 */ /* 0x004fe200078e000c */
[----:B------:R-:W-:Y:S01]  /*f9e0*/  SHF.R.U32.HI R34, RZ, 0x10, R13 ;  /* 0x00000010ff227819 */ /* 0x000fe2000001160d */
[--C-:B------:R-:W-:Y:S01]  /*f9f0*/  IMAD.MOV.U32 R13, RZ, RZ, R15.reuse ;  /* 0x000000ffff0d7224 */ /* 0x100fe200078e000f */
[--C-:B------:R-:W-:Y:S01]  /*fa00*/  SHF.R.U64 R35, R14, 0x10, R15.reuse ;  /* 0x000000100e237819 */ /* 0x100fe2000000120f */
[----:B---3--:R-:W-:Y:S01]  /*fa10*/  IMAD.MOV.U32 R29, RZ, RZ, R4 ;  /* 0x000000ffff1d7224 */ /* 0x008fe200078e0004 */
[----:B------:R-:W-:Y:S01]  /*fa20*/  SHF.R.U32.HI R36, RZ, 0x10, R15 ;  /* 0x00000010ff247819 */ /* 0x000fe2000001160f */
[--C-:B------:R-:W-:Y:S01]  /*fa30*/  IMAD.MOV.U32 R15, RZ, RZ, R5.reuse ;  /* 0x000000ffff0f7224 */ /* 0x100fe200078e0005 */
[--C-:B------:R-:W-:Y:S01]  /*fa40*/  SHF.R.U64 R41, R4, 0x10, R5.reuse ;  /* 0x0000001004297819 */ /* 0x100fe20000001205 */
[----:B------:R-:W-:Y:S01]  /*fa50*/  IMAD.MOV.U32 R31, RZ, RZ, R6 ;  /* 0x000000ffff1f7224 */ /* 0x000fe200078e0006 */
[----:B------:R-:W-:Y:S01]  /*fa60*/  SHF.R.U32.HI R42, RZ, 0x10, R5 ;  /* 0x00000010ff2a7819 */ /* 0x000fe20000011605 */
[----:B----4-:R-:W-:Y:S01]  /*fa70*/  IMAD.MOV.U32 R30, RZ, RZ, R25 ;  /* 0x000000ffff1e7224 */ /* 0x010fe200078e0019 */
[----:B------:R-:W-:Y:S01]  /*fa80*/  MOV R12, R14 ;  /* 0x0000000e000c7202 */ /* 0x000fe20000000f00 */
[----:B------:R-:W-:Y:S01]  /*fa90*/  IMAD.MOV.U32 R14, RZ, RZ, R24 ;  /* 0x000000ffff0e7224 */ /* 0x000fe200078e0018 */
[--C-:B------:R-:W-:Y:S01]  /*faa0*/  SHF.R.U64 R43, R6, 0x10, R7.reuse ;  /* 0x00000010062b7819 */ /* 0x100fe20000001207 */
[--C-:B------:R-:W-:Y:S01]  /*fab0*/  IMAD.MOV.U32 R4, RZ, RZ, R7.reuse ;  /* 0x000000ffff047224 */ /* 0x100fe200078e0007 */
[----:B------:R-:W-:Y:S01]  /*fac0*/  SHF.R.U32.HI R44, RZ, 0x10, R7 ;  /* 0x00000010ff2c7819 */ /* 0x000fe20000011607 */
[----:B------:R-:W-:Y:S01]  /*fad0*/  IMAD.MOV.U32 R6, RZ, RZ, R8 ;  /* 0x000000ffff067224 */ /* 0x000fe200078e0008 */
[----:B------:R-:W-:Y:S01]  /*fae0*/  SHF.R.U64 R45, R8, 0x10, R9 ;  /* 0x00000010082d7819 */ /* 0x000fe20000001209 */
[----:B------:R-:W-:Y:S01]  /*faf0*/  IMAD.MOV.U32 R33, RZ, RZ, R27 ;  /* 0x000000ffff217224 */ /* 0x000fe200078e001b */
[----:B------:R-:W-:Y:S01]  /*fb00*/  SHF.R.U64 R37, R24, 0x10, R25 ;  /* 0x0000001018257819 */ /* 0x000fe20000001219 */
[----:B------:R-:W-:Y:S01]  /*fb10*/  IMAD.MOV.U32 R8, RZ, RZ, R11 ;  /* 0x000000ffff087224 */ /* 0x000fe200078e000b */
[----:B------:R-:W-:Y:S01]  /*fb20*/  MOV R7, R9 ;  /* 0x0000000900077202 */ /* 0x000fe20000000f00 */
[----:B------:R-:W-:Y:S01]  /*fb30*/  BSSY B1, `(.L_x_616) ;  /* 0x0000020000017945 */ /* 0x000fe20003800000 */
[----:B------:R-:W-:-:S02]  /*fb40*/  SHF.R.U32.HI R38, RZ, 0x10, R25 ;  /* 0x00000010ff267819 */ /* 0x000fc40000011619 */
[----:B------:R-:W-:Y:S02]  /*fb50*/  MOV R24, R26 ;  /* 0x0000001a00187202 */ /* 0x000fe40000000f00 */
[--C-:B------:R-:W-:Y:S02]  /*fb60*/  SHF.R.U64 R39, R26, 0x10, R27.reuse ;  /* 0x000000101a277819 */ /* 0x100fe4000000121b */
[----:B------:R-:W-:Y:S02]  /*fb70*/  SHF.R.U32.HI R40, RZ, 0x10, R27 ;  /* 0x00000010ff287819 */ /* 0x000fe4000001161b */
[----:B------:R-:W-:Y:S02]  /*fb80*/  SHF.R.U32.HI R9, RZ, 0x10, R9 ;  /* 0x00000010ff097819 */ /* 0x000fe40000011609 */
[----:B------:R-:W-:Y:S02]  /*fb90*/  PRMT R25, R3, 0x5410, R20 ;  /* 0x0000541003197816 */ /* 0x000fe40000000014 */
[----:B------:R-:W-:-:S02]  /*fba0*/  PRMT R26, R28, 0x5410, R34 ;  /* 0x000054101c1a7816 */ /* 0x000fc40000000022 */
[----:B------:R-:W-:Y:S02]  /*fbb0*/  PRMT R27, R12, 0x5410, R13 ;  /* 0x000054100c1b7816 */ /* 0x000fe4000000000d */
        /* <DEDUP_REMOVED lines=9> */
[----:B------:R-:W-:Y:S02]  /*fc50*/  PRMT R20, R45, 0x5410, R9 ;  /* 0x000054102d147816 */ /* 0x000fe40000000009 */
[----:B------:R-:W-:-:S04]  /*fc60*/  LEA.HI R0, R21, R21, RZ, 0x1 ;  /* 0x0000001515007211 */ /* 0x000fc800078f08ff */
[----:B------:R-:W-:-:S04]  /*fc70*/  LOP3.LUT R0, R0, 0xfffffffe, RZ, 0xc0, !PT ;  /* 0xfffffffe00007812 */ /* 0x000fc800078ec0ff */
[----:B------:R-:W-:Y:S01]  /*fc80*/  IADD3 R0, R21, -R0, RZ ;  /* 0x8000000015007210 */ /* 0x000fe20007ffe0ff */
[----:B------:R-:W-:Y:S01]  /*fc90*/  IMAD.MOV.U32 R21, RZ, RZ, R10 ;  /* 0x000000ffff157224 */ /* 0x000fe200078e000a */
[--C-:B------:R-:W-:Y:S02]  /*fca0*/  SHF.R.U64 R10, R10, 0x10, R11.reuse ;  /* 0x000000100a0a7819 */ /* 0x100fe4000000120b */
[----:B------:R-:W-:Y:S02]  /*fcb0*/  SHF.L.U32 R5, R0, 0x1f, RZ ;  /* 0x0000001f00057819 */ /* 0x000fe400000006ff */
[----:B------:R-:W-:Y:S02]  /*fcc0*/  VIMNMX R0, R32, 0x80, PT ;  /* 0x0000008020007848 */ /* 0x000fe40003fe0100 */
[----:B------:R-:W0:Y:S01]  /*fcd0*/  SYNCS.PHASECHK.TRANS64.TRYWAIT P0, [R18+URZ+0x38800], R5 ;  /* 0x03880005120075a7 */ /* 0x000e22000800017f */
[----:B------:R-:W-:Y:S02]  /*fce0*/  SHF.R.U32.HI R11, RZ, 0x10, R11 ;  /* 0x00000010ff0b7819 */ /* 0x000fe4000001160b */
[----:B------:R-:W-:-:S02]  /*fcf0*/  PRMT R32, R43, 0x5410, R44 ;  /* 0x000054102b207816 */ /* 0x000fc4000000002c */
[----:B------:R-:W-:Y:S02]  /*fd00*/  ISETP.GE.AND P1, PT, R212, R0, PT ;  /* 0x00000000d400720c */ /* 0x000fe40003f26270 */
[----:B------:R-:W-:Y:S01]  /*fd10*/  PRMT R21, R21, 0x5410, R8 ;  /* 0x0000541015157816 */ /* 0x000fe20000000008 */
[----:B0-----:R-:W-:Y:S10]  /*fd20*/  @!P0 BRA `(.L_x_617) ;  /* 0x000001c400b48947 */ /* 0x001ff40003800000 */
.L_x_875:
[----:B------:R-:W-:Y:S05]  /*fd30*/  BSYNC B1 ;  /* 0x0000000000017941 */ /* 0x000fea0003800000 */
.L_x_616:
[----:B------:R-:W-:Y:S01]  /*fd40*/  BSSY B1, `(.L_x_618) ;  /* 0x00000bb000017945 */ /* 0x000fe20003800000 */
[----:B------:R-:W-:-:S03]  /*fd50*/  PRMT R24, R10, 0x5410, R11 ;  /* 0x000054100a187816 */ /* 0x000fc6000000000b */
[----:B------:R-:W-:Y:S05]  /*fd60*/  @P1 BRA `(.L_x_619) ;  /* 0x0000000800e01947 */ /* 0x000fea0003800000 */
[----:B------:R-:W1:Y:S01]  /*fd70*/  LDC R34, c[0x0][0x3f4] ;  /* 0x0000fd00ff227b82 */ /* 0x000e620000000800 */
[----:B------:R-:W-:Y:S01]  /*fd80*/  BSSY B2, `(.L_x_620) ;  /* 0x000005c000027945 */ /* 0x000fe20003800000 */
[----:B------:R-:W-:Y:S01]  /*fd90*/  IMAD.SHL.U32 R51, R212, 0x40, RZ ;  /* 0x00000040d4337824 */ /* 0x000fe200078e00ff */
[-C--:B-1----:R-:W-:Y:S02]  /*fda0*/  ISETP.GE.AND P0, PT, R16, R34.reuse, PT ;  /* 0x000000221000720c */ /* 0x082fe40003f06270 */
[----:B------:R-:W-:-:S11]  /*fdb0*/  ISETP.GE.AND P1, PT, R213, R34, PT ;  /* 0x00000022d500720c */ /* 0x000fd60003f26270 */
[----:B------:R-:W-:Y:S05]  /*fdc0*/  @P0 BRA `(.L_x_621) ;  /* 0x00000004005c0947 */ /* 0x000fea0003800000 */
[----:B------:R-:W-:Y:S01]  /*fdd0*/  LEA.HI R4, R34, R233, RZ, 0x1d ;  /* 0x000000e922047211 */ /* 0x000fe200078fe8ff */
[----:B------:R-:W-:Y:S02]  /*fde0*/  HADD2.F32 R46, -RZ, R29.H0_H0 ;  /* 0x2000001dff2e7230 */ /* 0x000fe40000004100 */
[----:B------:R-:W-:Y:S01]  /*fdf0*/  HADD2.F32 R45, -RZ, R25.H0_H0 ;  /* 0x20000019ff2d7230 */ /* 0x000fe20000004100 */
[----:B------:R-:W-:Y:S01]  /*fe00*/  SHF.R.S32.HI R7, RZ, 0x1f, R4 ;  /* 0x0000001fff077819 */ /* 0x000fe20000011404 */
[----:B------:R-:W-:Y:S01]  /*fe10*/  HADD2.F32 R47, -RZ, R30.H0_H0 ;  /* 0x2000001eff2f7230 */ /* 0x000fe20000004100 */
[----:B0-----:R-:W-:Y:S02]  /*fe20*/  SHF.L.U32 R5, R4, 0x3, RZ ;  /* 0x0000000304057819 */ /* 0x001fe400000006ff */
[----:B------:R-:W-:Y:S02]  /*fe30*/  LEA.HI R7, R7, R4, RZ, 0x3 ;  /* 0x0000000407077211 */ /* 0x000fe400078f18ff */
[----:B------:R-:W-:-:S03]  /*fe40*/  LOP3.LUT R5, R5, 0x38, RZ, 0xc0, !PT ;  /* 0x0000003805057812 */ /* 0x000fc600078ec0ff */
[----:B------:R-:W-:Y:S01]  /*fe50*/  IMAD.SHL.U32 R7, R7, 0x400, RZ ;  /* 0x0000040007077824 */ /* 0x000fe200078e00ff */
[----:B------:R-:W-:-:S04]  /*fe60*/  LOP3.LUT R4, R5, 0x1c0, R51, 0xf8, !PT ;  /* 0x000001c005047812 */ /* 0x000fc800078ef833 */
[----:B------:R-:W-:Y:S02]  /*fe70*/  LOP3.LUT R8, R4, R229, RZ, 0x3c, !PT ;  /* 0x000000e504087212 */ /* 0x000fe400078e3cff */
[----:B------:R-:W-:Y:S02]  /*fe80*/  LOP3.LUT R9, R7, 0x7fffe000, RZ, 0xc0, !PT ;  /* 0x7fffe00007097812 */ /* 0x000fe400078ec0ff */
[----:B------:R-:W0:Y:S02]  /*fe90*/  LDS.128 R4, [R230] ;  /* 0x00000000e6047984 */ /* 0x000e240000000c00 */
[----:B------:R-:W-:-:S05]  /*fea0*/  IADD3 R9, R8, R9, R228 ;  /* 0x0000000908097210 */ /* 0x000fca0007ffe0e4 */
[----:B------:R-:W-:-:S05]  /*feb0*/  IMAD R33, R9, 0x2, R18 ;  /* 0x0000000209217824 */ /* 0x000fca00078e0212 */
[----:B------:R-:W1:Y:S01]  /*fec0*/  LDS.128 R8, [R33+0x14400] ;  /* 0x0144000021087984 */ /* 0x000e620000000c00 */
[--C-:B0-----:R-:W-:Y:S02]  /*fed0*/  HADD2.F32 R35, -RZ, R4.reuse.H0_H0 ;  /* 0x20000004ff237230 */ /* 0x101fe40000004100 */
[--C-:B------:R-:W-:Y:S02]  /*fee0*/  HADD2.F32 R38, -RZ, R5.reuse.H0_H0 ;  /* 0x20000005ff267230 */ /* 0x100fe40000004100 */
[----:B------:R-:W-:Y:S02]  /*fef0*/  HADD2.F32 R37, -RZ, R4.H1_H1 ;  /* 0x30000004ff257230 */ /* 0x000fe40000004100 */
[----:B------:R-:W-:Y:S02]  /*ff00*/  HADD2.F32 R39, -RZ, R5.H1_H1 ;  /* 0x30000005ff277230 */ /* 0x000fe40000004100 */
[--C-:B------:R-:W-:Y:S02]  /*ff10*/  HADD2.F32 R5, -RZ, R6.reuse.H0_H0 ;  /* 0x20000006ff057230 */ /* 0x100fe40000004100 */
[----:B------:R-:W-:-:S02]  /*ff20*/  HADD2.F32 R6, -RZ, R6.H1_H1 ;  /* 0x30000006ff067230 */ /* 0x000fc40000004100 */
[----:B-1----:R-:W-:Y:S02]  /*ff30*/  HADD2.F32 R36, -RZ, R8.H0_H0 ;  /* 0x20000008ff247230 */ /* 0x002fe40000004100 */
[--C-:B------:R-:W-:Y:S02]  /*ff40*/  HADD2.F32 R43, -RZ, R10.reuse.H0_H0 ;  /* 0x2000000aff2b7230 */ /* 0x100fe40000004100 */
[----:B------:R-:W-:Y:S02]  /*ff50*/  HADD2.F32 R44, -RZ, R10.H1_H1 ;  /* 0x3000000aff2c7230 */ /* 0x000fe40000004100 */
[C---:B------:R-:W-:Y:S01]  /*ff60*/  FMUL.FTZ R10, R36.reuse, R46 ;  /* 0x0000002e240a7220 */ /* 0x040fe20000410000 */
[--C-:B------:R-:W-:Y:S02]  /*ff70*/  HADD2.F32 R41, -RZ, R9.reuse.H0_H0 ;  /* 0x20000009ff297230 */ /* 0x100fe40000004100 */
[----:B------:R-:W-:Y:S01]  /*ff80*/  FMUL.FTZ R48, R36, R45 ;  /* 0x0000002d24307220 */ /* 0x000fe20000410000 */
[----:B------:R-:W-:-:S02]  /*ff90*/  HADD2.F32 R42, -RZ, R9.H1_H1 ;  /* 0x30000009ff2a7230 */ /* 0x000fc40000004100 */
[C---:B------:R-:W-:Y:S01]  /*ffa0*/  FFMA.FTZ R9, R35.reuse, R45, -R10 ;  /* 0x0000002d23097223 */ /* 0x040fe2000001080a */
[----:B------:R-:W-:Y:S02]  /*ffb0*/  HADD2.F32 R40, -RZ, R8.H1_H1 ;  /* 0x30000008ff287230 */ /* 0x000fe40000004100 */
[----:B------:R-:W-:Y:S01]  /*ffc0*/  FFMA.FTZ R10, R35, R46, R48 ;  /* 0x0000002e230a7223 */ /* 0x000fe20000010030 */
[----:B------:R-:W-:Y:S02]  /*ffd0*/  HADD2.F32 R36, -RZ, R26.H0_H0 ;  /* 0x2000001aff247230 */ /* 0x000fe40000004100 */
[----:B------:R-:W-:Y:S02]  /*ffe0*/  HADD2.F32 R45, -RZ, R29.H1_H1 ;  /* 0x3000001dff2d7230 */ /* 0x000fe40000004100 */
[C---:B------:R-:W-:Y:S01]  /*fff0*/  FMUL.FTZ R50, R40.reuse, R47 ;  /* 0x0000002f28327220 */ /* 0x040fe20000410000 */
[----:B------:R-:W-:Y:S02]  /*10000*/  HADD2.F32 R35, -RZ, R25.H1_H1 ;  /* 0x30000019ff237230 */ /* 0x000fe40000004100 */
[----:B------:R-:W-:Y:S01]  /*10010*/  FMUL.FTZ R46, R40, R36 ;  /* 0x00000024282e7220 */ /* 0x000fe20000410000 */
[----:B------:R-:W-:-:S02]  /*10020*/  HADD2.F32 R40, -RZ, R30.H1_H1 ;  /* 0x3000001eff287230 */ /* 0x000fc40000004100 */
[----:B------:R-:W-:Y:S01]  /*10030*/  FMUL.FTZ R49, R41, R45 ;  /* 0x0000002d29317220 */ /* 0x000fe20000410000 */
[----:B------:R-:W-:Y:S01]  /*10040*/  FFMA.FTZ R36, R37, R36, -R50 ;  /* 0x0000002425247223 */ /* 0x000fe20000010832 */
[----:B------:R-:W-:Y:S01]  /*10050*/  FMUL.FTZ R48, R41, R35 ;  /* 0x0000002329307220 */ /* 0x000fe20000410000 */
[----:B------:R-:W-:Y:S01]  /*10060*/  FFMA.FTZ R47, R37, R47, R46 ;  /* 0x0000002f252f7223 */ /* 0x000fe2000001002e */
[----:B------:R-:W-:Y:S01]  /*10070*/  FFMA.FTZ R49, R38, R35, -R49 ;  /* 0x0000002326317223 */ /* 0x000fe20000010831 */
[----:B------:R-:W-:Y:S02]  /*10080*/  HADD2.F32 R35, -RZ, R26.H1_H1 ;  /* 0x3000001aff237230 */ /* 0x000fe40000004100 */
[----:B------:R-:W-:Y:S01]  /*10090*/  FMUL.FTZ R50, R42, R40 ;  /* 0x000000282a327220 */ /* 0x000fe20000410000 */
[----:B------:R-:W-:Y:S01]  /*100a0*/  FFMA.FTZ R48, R38, R45, R48 ;  /* 0x0000002d26307223 */ /* 0x000fe20000010030 */
[----:B------:R-:W-:Y:S02]  /*100b0*/  HADD2.F32 R46, -RZ, R31.H0_H0 ;  /* 0x2000001fff2e7230 */ /* 0x000fe40000004100 */
[----:B------:R-:W-:-:S02]  /*100c0*/  HADD2.F32 R37, -RZ, R32.H0_H0 ;  /* 0x20000020ff257230 */ /* 0x000fc40000004100 */
[-C--:B------:R-:W-:Y:S01]  /*100d0*/  FMUL.FTZ R42, R42, R35.reuse ;  /* 0x000000232a2a7220 */ /* 0x080fe20000410000 */
[----:B------:R-:W-:Y:S02]  /*100e0*/  HADD2.F32 R38, -RZ, R27.H0_H0 ;  /* 0x2000001bff267230 */ /* 0x000fe40000004100 */
[----:B------:R-:W-:Y:S01]  /*100f0*/  FFMA.FTZ R50, R39, R35, -R50 ;  /* 0x0000002327327223 */ /* 0x000fe20000010832 */
[----:B------:R-:W-:Y:S02]  /*10100*/  HADD2.F32 R35, -RZ, R28.H0_H0 ;  /* 0x2000001cff237230 */ /* 0x000fe40000004100 */
[C---:B------:R-:W-:Y:S01]  /*10110*/  FMUL.FTZ R52, R43.reuse, R46 ;  /* 0x0000002e2b347220 */ /* 0x040fe20000410000 */
[C---:B------:R-:W-:Y:S01]  /*10120*/  FMUL.FTZ R41, R44.reuse, R37 ;  /* 0x000000252c297220 */ /* 0x040fe20000410000 */
[----:B------:R-:W-:Y:S01]  /*10130*/  FMUL.FTZ R43, R43, R38 ;  /* 0x000000262b2b7220 */ /* 0x000fe20000410000 */
[--C-:B------:R-:W-:Y:S02]  /*10140*/  HADD2.F32 R8, -RZ, R11.reuse.H0_H0 ;  /* 0x2000000bff087230 */ /* 0x100fe40000004100 */
[----:B------:R-:W-:Y:S01]  /*10150*/  FFMA.FTZ R39, R39, R40, R42 ;  /* 0x0000002827277223 */ /* 0x000fe2000001002a */
[-C--:B------:R-:W-:Y:S01]  /*10160*/  FMUL.FTZ R45, R44, R35.reuse ;  /* 0x000000232c2d7220 */ /* 0x080fe20000410000 */
[----:B------:R-:W-:Y:S01]  /*10170*/  FFMA.FTZ R41, R6, R35, -R41 ;  /* 0x0000002306297223 */ /* 0x000fe20000010829 */
[----:B------:R-:W-:-:S02]  /*10180*/  HADD2.F32 R11, -RZ, R11.H1_H1 ;  /* 0x3000000bff0b7230 */ /* 0x000fc40000004100 */
[C---:B------:R-:W-:Y:S01]  /*10190*/  FFMA.FTZ R52, R5.reuse, R38, -R52 ;  /* 0x0000002605347223 */ /* 0x040fe20000010834 */
[----:B------:R-:W-:Y:S01]  /*101a0*/  FFMA.FTZ R43, R5, R46, R43 ;  /* 0x0000002e052b7223 */ /* 0x000fe2000001002b */
[----:B------:R-:W-:Y:S02]  /*101b0*/  HADD2.F32 R35, -RZ, R31.H1_H1 ;  /* 0x3000001fff237230 */ /* 0x000fe40000004100 */
[----:B------:R-:W-:Y:S01]  /*101c0*/  FFMA.FTZ R42, R6, R37, R45 ;  /* 0x00000025062a7223 */ /* 0x000fe2000001002d */
[----:B------:R-:W-:Y:S02]  /*101d0*/  HADD2.F32 R40, -RZ, R32.H1_H1 ;  /* 0x30000020ff287230 */ /* 0x000fe40000004100 */
[----:B------:R-:W-:Y:S02]  /*101e0*/  HADD2.F32 R5, -RZ, R27.H1_H1 ;  /* 0x3000001bff057230 */ /* 0x000fe40000004100 */
[----:B------:R-:W-:Y:S01]  /*101f0*/  FMUL.FTZ R37, R8, R35 ;  /* 0x0000002308257220 */ /* 0x000fe20000410000 */
[----:B------:R-:W-:-:S02]  /*10200*/  HADD2.F32 R38, -RZ, R28.H1_H1 ;  /* 0x3000001cff267230 */ /* 0x000fc40000004100 */
[C---:B------:R-:W-:Y:S01]  /*10210*/  FMUL.FTZ R6, R11.reuse, R40 ;  /* 0x000000280b067220 */ /* 0x040fe20000410000 */
[--C-:B------:R-:W-:Y:S02]  /*10220*/  HADD2.F32 R4, -RZ, R7.reuse.H0_H0 ;  /* 0x20000007ff047230 */ /* 0x100fe40000004100 */
[-C--:B------:R-:W-:Y:S01]  /*10230*/  FMUL.FTZ R8, R8, R5.reuse ;  /* 0x0000000508087220 */ /* 0x080fe20000410000 */
[----:B------:R-:W-:Y:S02]  /*10240*/  HADD2.F32 R7, -RZ, R7.H1_H1 ;  /* 0x30000007ff077230 */ /* 0x000fe40000004100 */
[-C--:B------:R-:W-:Y:S01]  /*10250*/  FMUL.FTZ R45, R11, R38.reuse ;  /* 0x000000260b2d7220 */ /* 0x080fe20000410000 */
[C---:B------:R-:W-:Y:S01]  /*10260*/  FFMA.FTZ R37, R4.reuse, R5, -R37 ;  /* 0x0000000504257223 */ /* 0x040fe20000010825 */
[----:B------:R-:W-:Y:S01]  /*10270*/  FFMA.FTZ R11, R4, R35, R8 ;  /* 0x00000023040b7223 */ /* 0x000fe20000010008 */
[C---:B------:R-:W-:Y:S01]  /*10280*/  FFMA.FTZ R38, R7.reuse, R38, -R6 ;  /* 0x0000002607267223 */ /* 0x040fe20000010806 */
[----:B------:R-:W-:Y:S01]  /*10290*/  FFMA.FTZ R40, R7, R40, R45 ;  /* 0x0000002807287223 */ /* 0x000fe2000001002d */
[----:B------:R-:W-:-:S02]  /*102a0*/  F2FP.F16.F32.PACK_AB R4, R36, R9 ;  /* 0x000000092404723e */ /* 0x000fc400000000ff */
[----:B------:R-:W-:Y:S02]  /*102b0*/  F2FP.F16.F32.PACK_AB R8, R47, R10 ;  /* 0x0000000a2f08723e */ /* 0x000fe400000000ff */
[----:B------:R-:W-:Y:S02]  /*102c0*/  F2FP.F16.F32.PACK_AB R5, R50, R49 ;  /* 0x000000313205723e */ /* 0x000fe400000000ff */
[----:B------:R-:W-:Y:S02]  /*102d0*/  F2FP.F16.F32.PACK_AB R6, R41, R52 ;  /* 0x000000342906723e */ /* 0x000fe400000000ff */
[----:B------:R-:W-:Y:S02]  /*102e0*/  F2FP.F16.F32.PACK_AB R7, R38, R37 ;  /* 0x000000252607723e */ /* 0x000fe400000000ff */
[----:B------:R-:W-:Y:S02]  /*102f0*/  F2FP.F16.F32.PACK_AB R9, R39, R48 ;  /* 0x000000302709723e */ /* 0x000fe400000000ff */
[----:B------:R-:W-:Y:S01]  /*10300*/  F2FP.F16.F32.PACK_AB R10, R42, R43 ;  /* 0x0000002b2a0a723e */ /* 0x000fe200000000ff */
[----:B------:R1:W-:Y:S01]  /*10310*/  STS.128 [R230], R4 ;  /* 0x00000004e6007388 */ /* 0x0003e20000000c00 */
[----:B------:R-:W-:-:S05]  /*10320*/  F2FP.F16.F32.PACK_AB R11, R40, R11 ;  /* 0x0000000b280b723e */ /* 0x000fca00000000ff */
[----:B------:R1:W-:Y:S02]  /*10330*/  STS.128 [R33+0x14400], R8 ;  /* 0x0144000821007388 */ /* 0x0003e40000000c00 */
.L_x_621:
[----:B------:R-:W-:Y:S05]  /*10340*/  BSYNC B2 ;  /* 0x0000000000027941 */ /* 0x000fea0003800000 */
.L_x_620:
[----:B------:R-:W-:Y:S05]  /*10350*/  @P1 BRA `(.L_x_619) ;  /* 0x0000000400641947 */ /* 0x000fea0003800000 */
[----:B-1----:R-:W2:Y:S04]  /*10360*/  LDL R4, [R1+0x14] ;  /* 0x0000140001047983 */ /* 0x002ea80000100800 */
[----:B------:R-:W3:Y:S01]  /*10370*/  LDL R52, [R1+0x1a0] ;  /* 0x0001a00001347983 */ /* 0x000ee20000100800 */
[----:B------:R-:W-:Y:S02]  /*10380*/  HADD2.F32 R46, -RZ, R15.H0_H0 ;  /* 0x2000000fff2e7230 */ /* 0x000fe40000004100 */
[----:B------:R-:W-:Y:S02]  /*10390*/  HADD2.F32 R44, -RZ, R3.H0_H0 ;  /* 0x20000003ff2c7230 */ /* 0x000fe40000004100 */
[----:B------:R-:W-:Y:S02]  /*103a0*/  HADD2.F32 R45, -RZ, R20.H0_H0 ;  /* 0x20000014ff2d7230 */ /* 0x000fe40000004100 */
[----:B------:R-:W-:Y:S01]  /*103b0*/  HADD2.F32 R48, -RZ, R15.H1_H1 ;  /* 0x3000000fff307230 */ /* 0x000fe20000004100 */
[----:B--2---:R-:W-:-:S04]  /*103c0*/  LEA.HI R34, R34, R4, RZ, 0x1d ;  /* 0x0000000422227211 */ /* 0x004fc800078fe8ff */
[----:B0-----:R-:W-:Y:S01]  /*103d0*/  SHF.R.S32.HI R5, RZ, 0x1f, R34 ;  /* 0x0000001fff057819 */ /* 0x001fe20000011422 */
[----:B------:R-:W-:-:S03]  /*103e0*/  IMAD.SHL.U32 R4, R34, 0x8, RZ ;  /* 0x0000000822047824 */ /* 0x000fc600078e00ff */
[----:B------:R-:W-:Y:S02]  /*103f0*/  LEA.HI R5, R5, R34, RZ, 0x3 ;  /* 0x0000002205057211 */ /* 0x000fe400078f18ff */
[----:B------:R-:W-:Y:S02]  /*10400*/  LOP3.LUT R4, R4, 0x38, RZ, 0xc0, !PT ;  /* 0x0000003804047812 */ /* 0x000fe400078ec0ff */
[----:B------:R-:W-:Y:S02]  /*10410*/  SHF.L.U32 R5, R5, 0xa, RZ ;  /* 0x0000000a05057819 */ /* 0x000fe400000006ff */
[----:B------:R-:W-:Y:S02]  /*10420*/  LOP3.LUT R4, R4, 0x1c0, R51, 0xf8, !PT ;  /* 0x000001c004047812 */ /* 0x000fe400078ef833 */
[----:B------:R-:W-:Y:S02]  /*10430*/  LOP3.LUT R9, R5, 0x7fffe000, RZ, 0xc0, !PT ;  /* 0x7fffe00005097812 */ /* 0x000fe400078ec0ff */
[----:B------:R-:W-:-:S02]  /*10440*/  LOP3.LUT R8, R4, R229, RZ, 0x3c, !PT ;  /* 0x000000e504087212 */ /* 0x000fc400078e3cff */
[----:B---3--:R-:W0:Y:S02]  /*10450*/  LDS.128 R4, [R52] ;  /* 0x0000000034047984 */ /* 0x008e240000000c00 */
[----:B------:R-:W-:-:S05]  /*10460*/  IADD3 R9, R8, R9, R228 ;  /* 0x0000000908097210 */ /* 0x000fca0007ffe0e4 */
[----:B------:R-:W-:-:S05]  /*10470*/  IMAD R33, R9, 0x2, R18 ;  /* 0x0000000209217824 */ /* 0x000fca00078e0212 */
[----:B------:R-:W1:Y:S01]  /*10480*/  LDS.128 R8, [R33+0x14400] ;  /* 0x0144000021087984 */ /* 0x000e620000000c00 */
[--C-:B0-----:R-:W-:Y:S02]  /*10490*/  HADD2.F32 R35, -RZ, R4.reuse.H0_H0 ;  /* 0x20000004ff237230 */ /* 0x101fe40000004100 */
[----:B------:R-:W-:Y:S02]  /*104a0*/  HADD2.F32 R36, -RZ, R4.H1_H1 ;  /* 0x30000004ff247230 */ /* 0x000fe40000004100 */
[--C-:B------:R-:W-:Y:S02]  /*104b0*/  HADD2.F32 R37, -RZ, R5.reuse.H0_H0 ;  /* 0x20000005ff257230 */ /* 0x100fe40000004100 */
[----:B------:R-:W-:Y:S02]  /*104c0*/  HADD2.F32 R38, -RZ, R5.H1_H1 ;  /* 0x30000005ff267230 */ /* 0x000fe40000004100 */
[--C-:B------:R-:W-:Y:S02]  /*104d0*/  HADD2.F32 R34, -RZ, R6.reuse.H0_H0 ;  /* 0x20000006ff227230 */ /* 0x100fe40000004100 */
[----:B------:R-:W-:-:S02]  /*104e0*/  HADD2.F32 R6, -RZ, R6.H1_H1 ;  /* 0x30000006ff067230 */ /* 0x000fc40000004100 */
[--C-:B-1----:R-:W-:Y:S02]  /*104f0*/  HADD2.F32 R39, -RZ, R8.reuse.H0_H0 ;  /* 0x20000008ff277230 */ /* 0x102fe40000004100 */
[----:B------:R-:W-:Y:S02]  /*10500*/  HADD2.F32 R40, -RZ, R8.H1_H1 ;  /* 0x30000008ff287230 */ /* 0x000fe40000004100 */
[----:B------:R-:W-:Y:S02]  /*10510*/  HADD2.F32 R41, -RZ, R9.H0_H0 ;  /* 0x20000009ff297230 */ /* 0x000fe40000004100 */
[C---:B------:R-:W-:Y:S01]  /*10520*/  FMUL.FTZ R8, R39.reuse, R46 ;  /* 0x0000002e27087220 */ /* 0x040fe20000410000 */
[-C--:B------:R-:W-:Y:S01]  /*10530*/  FMUL.FTZ R50, R39, R44.reuse ;  /* 0x0000002c27327220 */ /* 0x080fe20000410000 */
[----:B------:R-:W-:Y:S02]  /*10540*/  HADD2.F32 R39, -RZ, R12.H0_H0 ;  /* 0x2000000cff277230 */ /* 0x000fe40000004100 */
[----:B------:R-:W-:Y:S01]  /*10550*/  FMUL.FTZ R47, R40, R45 ;  /* 0x0000002d282f7220 */ /* 0x000fe20000410000 */
[----:B------:R-:W-:Y:S01]  /*10560*/  FFMA.FTZ R8, R35, R44, -R8 ;  /* 0x0000002c23087223 */ /* 0x000fe20000010808 */
[----:B------:R-:W-:-:S02]  /*10570*/  HADD2.F32 R44, -RZ, R3.H1_H1 ;  /* 0x30000003ff2c7230 */ /* 0x000fc40000004100 */
[----:B------:R-:W-:Y:S02]  /*10580*/  HADD2.F32 R42, -RZ, R9.H1_H1 ;  /* 0x30000009ff2a7230 */ /* 0x000fe40000004100 */
[----:B------:R-:W-:Y:S01]  /*10590*/  FFMA.FTZ R9, R35, R46, R50 ;  /* 0x0000002e23097223 */ /* 0x000fe20000010032 */
[-C--:B------:R-:W-:Y:S01]  /*105a0*/  FMUL.FTZ R49, R40, R39.reuse ;  /* 0x0000002728317220 */ /* 0x080fe20000410000 */
[----:B------:R-:W-:Y:S01]  /*105b0*/  FFMA.FTZ R35, R36, R39, -R47 ;  /* 0x0000002724237223 */ /* 0x000fe2000001082f */
[C---:B------:R-:W-:Y:S01]  /*105c0*/  FMUL.FTZ R40, R41.reuse, R48 ;  /* 0x0000003029287220 */ /* 0x040fe20000410000 */
[----:B------:R-:W-:Y:S02]  /*105d0*/  HADD2.F32 R47, -RZ, R20.H1_H1 ;  /* 0x30000014ff2f7230 */ /* 0x000fe40000004100 */
[-C--:B------:R-:W-:Y:S01]  /*105e0*/  FMUL.FTZ R41, R41, R44.reuse ;  /* 0x0000002c29297220 */ /* 0x080fe20000410000 */
[----:B------:R-:W-:Y:S02]  /*105f0*/  HADD2.F32 R39, -RZ, R12.H1_H1 ;  /* 0x3000000cff277230 */ /* 0x000fe40000004100 */
[----:B------:R-:W-:Y:S01]  /*10600*/  FFMA.FTZ R44, R37, R44, -R40 ;  /* 0x0000002c252c7223 */ /* 0x000fe20000010828 */
[----:B------:R-:W-:-:S02]  /*10610*/  HADD2.F32 R43, -RZ, R10.H0_H0 ;  /* 0x2000000aff2b7230 */ /* 0x000fc40000004100 */
[----:B------:R-:W-:Y:S01]  /*10620*/  FFMA.FTZ R41, R37, R48, R41 ;  /* 0x0000003025297223 */ /* 0x000fe20000010029 */
[----:B------:R-:W-:Y:S01]  /*10630*/  FFMA.FTZ R46, R36, R45, R49 ;  /* 0x0000002d242e7223 */ /* 0x000fe20000010031 */
[C---:B------:R-:W-:Y:S01]  /*10640*/  FMUL.FTZ R37, R42.reuse, R47 ;  /* 0x0000002f2a257220 */ /* 0x040fe20000410000 */
[----:B------:R-:W-:Y:S02]  /*10650*/  HADD2.F32 R40, -RZ, R21.H0_H0 ;  /* 0x20000015ff287230 */ /* 0x000fe40000004100 */
[-C--:B------:R-:W-:Y:S01]  /*10660*/  FMUL.FTZ R49, R42, R39.reuse ;  /* 0x000000272a317220 */ /* 0x080fe20000410000 */
[----:B------:R-:W-:Y:S02]  /*10670*/  HADD2.F32 R36, -RZ, R13.H0_H0 ;  /* 0x2000000dff247230 */ /* 0x000fe40000004100 */
[----:B------:R-:W-:Y:S01]  /*10680*/  FFMA.FTZ R45, R38, R39, -R37 ;  /* 0x00000027262d7223 */ /* 0x000fe20000010825 */
[----:B------:R-:W-:Y:S02]  /*10690*/  HADD2.F32 R10, -RZ, R10.H1_H1 ;  /* 0x3000000aff0a7230 */ /* 0x000fe40000004100 */
[----:B------:R-:W-:Y:S01]  /*106a0*/  FMUL.FTZ R51, R43, R40 ;  /* 0x000000282b337220 */ /* 0x000fe20000410000 */
[----:B------:R-:W-:-:S02]  /*106b0*/  HADD2.F32 R39, -RZ, R24.H0_H0 ;  /* 0x20000018ff277230 */ /* 0x000fc40000004100 */
[-C--:B------:R-:W-:Y:S01]  /*106c0*/  FMUL.FTZ R43, R43, R36.reuse ;  /* 0x000000242b2b7220 */ /* 0x080fe20000410000 */
[----:B------:R-:W-:Y:S02]  /*106d0*/  HADD2.F32 R37, -RZ, R14.H0_H0 ;  /* 0x2000000eff257230 */ /* 0x000fe40000004100 */
[----:B------:R-:W-:Y:S01]  /*106e0*/  FFMA.FTZ R42, R38, R47, R49 ;  /* 0x0000002f262a7223 */ /* 0x000fe20000010031 */
[--C-:B------:R-:W-:Y:S02]  /*106f0*/  HADD2.F32 R5, -RZ, R11.reuse.H0_H0 ;  /* 0x2000000bff057230 */ /* 0x100fe40000004100 */
[----:B------:R-:W-:Y:S01]  /*10700*/  FFMA.FTZ R51, R34, R36, -R51 ;  /* 0x0000002422337223 */ /* 0x000fe20000010833 */
[----:B------:R-:W-:Y:S02]  /*10710*/  HADD2.F32 R11, -RZ, R11.H1_H1 ;  /* 0x3000000bff0b7230 */ /* 0x000fe40000004100 */
[----:B------:R-:W-:Y:S01]  /*10720*/  FMUL.FTZ R47, R10, R39 ;  /* 0x000000270a2f7220 */ /* 0x000fe20000410000 */
[----:B------:R-:W-:Y:S01]  /*10730*/  FFMA.FTZ R43, R34, R40, R43 ;  /* 0x00000028222b7223 */ /* 0x000fe2000001002b */
[----:B------:R-:W-:Y:S01]  /*10740*/  FMUL.FTZ R49, R10, R37 ;  /* 0x000000250a317220 */ /* 0x000fe20000410000 */
[----:B------:R-:W-:-:S02]  /*10750*/  HADD2.F32 R36, -RZ, R21.H1_H1 ;  /* 0x30000015ff247230 */ /* 0x000fc40000004100 */
[C---:B------:R-:W-:Y:S01]  /*10760*/  FFMA.FTZ R40, R6.reuse, R37, -R47 ;  /* 0x0000002506287223 */ /* 0x040fe2000001082f */
[----:B------:R-:W-:Y:S02]  /*10770*/  HADD2.F32 R38, -RZ, R24.H1_H1 ;  /* 0x30000018ff267230 */ /* 0x000fe40000004100 */
[----:B------:R-:W-:Y:S01]  /*10780*/  FFMA.FTZ R48, R6, R39, R49 ;  /* 0x0000002706307223 */ /* 0x000fe20000010031 */
[----:B------:R-:W-:Y:S02]  /*10790*/  HADD2.F32 R10, -RZ, R13.H1_H1 ;  /* 0x3000000dff0a7230 */ /* 0x000fe40000004100 */
[----:B------:R-:W-:Y:S01]  /*107a0*/  FMUL.FTZ R37, R5, R36 ;  /* 0x0000002405257220 */ /* 0x000fe20000410000 */
[----:B------:R-:W-:Y:S02]  /*107b0*/  HADD2.F32 R34, -RZ, R14.H1_H1 ;  /* 0x3000000eff227230 */ /* 0x000fe40000004100 */
[----:B------:R-:W-:Y:S01]  /*107c0*/  FMUL.FTZ R6, R11, R38 ;  /* 0x000000260b067220 */ /* 0x000fe20000410000 */
[----:B------:R-:W-:-:S02]  /*107d0*/  HADD2.F32 R4, -RZ, R7.H0_H0 ;  /* 0x20000007ff047230 */ /* 0x000fc40000004100 */
[----:B------:R-:W-:Y:S01]  /*107e0*/  FMUL.FTZ R5, R5, R10 ;  /* 0x0000000a05057220 */ /* 0x000fe20000410000 */
[----:B------:R-:W-:Y:S02]  /*107f0*/  HADD2.F32 R7, -RZ, R7.H1_H1 ;  /* 0x30000007ff077230 */ /* 0x000fe40000004100 */
[----:B------:R-:W-:Y:S01]  /*10800*/  FMUL.FTZ R39, R11, R34 ;  /* 0x000000220b277220 */ /* 0x000fe20000410000 */
[C---:B------:R-:W-:Y:S01]  /*10810*/  FFMA.FTZ R37, R4.reuse, R10, -R37 ;  /* 0x0000000a04257223 */ /* 0x040fe20000010825 */
[----:B------:R-:W-:Y:S01]  /*10820*/  FFMA.FTZ R11, R4, R36, R5 ;  /* 0x00000024040b7223 */ /* 0x000fe20000010005 */
[C---:B------:R-:W-:Y:S01]  /*10830*/  FFMA.FTZ R34, R7.reuse, R34, -R6 ;  /* 0x0000002207227223 */ /* 0x040fe20000010806 */
[----:B------:R-:W-:Y:S01]  /*10840*/  FFMA.FTZ R38, R7, R38, R39 ;  /* 0x0000002607267223 */ /* 0x000fe20000010027 */
[----:B------:R-:W-:Y:S02]  /*10850*/  F2FP.F16.F32.PACK_AB R4, R35, R8 ;  /* 0x000000082304723e */ /* 0x000fe400000000ff */
[----:B------:R-:W-:-:S02]  /*10860*/  F2FP.F16.F32.PACK_AB R8, R46, R9 ;  /* 0x000000092e08723e */ /* 0x000fc400000000ff */
        /* <DEDUP_REMOVED lines=8> */
.L_x_619:
[----:B------:R-:W-:Y:S05]  /*108f0*/  BSYNC B1 ;  /* 0x0000000000017941 */ /* 0x000fea0003800000 */
.L_x_618:
[----:B-12---:R-:W-:Y:S01]  /*10900*/  VIADD R4, R212, 0x20 ;  /* 0x00000020d4047836 */ /* 0x006fe20000000000 */
[----:B------:R-:W-:Y:S04]  /*10910*/  BSSY B1, `(.L_x_622) ;  /* 0x00000ba000017945 */ /* 0x000fe80003800000 */
[----:B------:R-:W-:-:S13]  /*10920*/  ISETP.GE.AND P0, PT, R4, R0, PT ;  /* 0x000000000400720c */ /* 0x000fda0003f06270 */
[----:B------:R-:W-:Y:S05]  /*10930*/  @P0 BRA `(.L_x_623) ;  /* 0x0000000800dc0947 */ /* 0x000fea0003800000 */
[----:B------:R-:W1:Y:S01]  /*10940*/  LDC R34, c[0x0][0x3f4] ;  /* 0x0000fd00ff227b82 */ /* 0x000e620000000800 */
[----:B------:R-:W-:Y:S01]  /*10950*/  BSSY B2, `(.L_x_624) ;  /* 0x000005c000027945 */ /* 0x000fe20003800000 */
[----:B------:R-:W-:Y:S02]  /*10960*/  SHF.R.U32.HI R52, RZ, 0x3, R223 ;  /* 0x00000003ff347819 */ /* 0x000fe400000116df */
[-C--:B-1----:R-:W-:Y:S02]  /*10970*/  ISETP.GE.AND P0, PT, R16, R34.reuse, PT ;  /* 0x000000221000720c */ /* 0x082fe40003f06270 */
[----:B------:R-:W-:-:S11]  /*10980*/  ISETP.GE.AND P1, PT, R213, R34, PT ;  /* 0x00000022d500720c */ /* 0x000fd60003f26270 */
[----:B------:R-:W-:Y:S05]  /*10990*/  @P0 BRA `(.L_x_625) ;  /* 0x00000004005c0947 */ /* 0x000fea0003800000 */
[----:B------:R-:W2:Y:S01]  /*109a0*/  LDL R54, [R1+0x19c] ;  /* 0x00019c0001367983 */ /* 0x000ea20000100800 */
[----:B------:R-:W-:Y:S01]  /*109b0*/  LEA.HI R4, R34, R233, RZ, 0x1d ;  /* 0x000000e922047211 */ /* 0x000fe200078fe8ff */
[----:B------:R-:W-:Y:S02]  /*109c0*/  HADD2.F32 R48, -RZ, R29.H0_H0 ;  /* 0x2000001dff307230 */ /* 0x000fe40000004100 */
[----:B------:R-:W-:Y:S01]  /*109d0*/  HADD2.F32 R46, -RZ, R25.H0_H0 ;  /* 0x20000019ff2e7230 */ /* 0x000fe20000004100 */
[----:B0-----:R-:W-:Y:S01]  /*109e0*/  SHF.R.S32.HI R5, RZ, 0x1f, R4 ;  /* 0x0000001fff057819 */ /* 0x001fe20000011404 */
[----:B------:R-:W-:Y:S02]  /*109f0*/  IMAD.SHL.U32 R6, R4, 0x8, RZ ;  /* 0x0000000804067824 */ /* 0x000fe400078e00ff */
[--C-:B------:R-:W-:Y:S01]  /*10a00*/  HADD2.F32 R49, -RZ, R30.reuse.H0_H0 ;  /* 0x2000001eff317230 */ /* 0x100fe20000004100 */
[----:B------:R-:W-:Y:S01]  /*10a10*/  LEA.HI R5, R5, R4, RZ, 0x3 ;  /* 0x0000000405057211 */ /* 0x000fe200078f18ff */
[----:B------:R-:W-:Y:S01]  /*10a20*/  HADD2.F32 R51, -RZ, R30.H1_H1 ;  /* 0x3000001eff337230 */ /* 0x000fe20000004100 */
[----:B------:R-:W-:Y:S01]  /*10a30*/  LOP3.LUT R4, R223, 0x38, R6, 0xf8, !PT ;  /* 0x00000038df047812 */ /* 0x000fe200078ef806 */
[--C-:B------:R-:W-:Y:S01]  /*10a40*/  HADD2.F32 R53, -RZ, R31.reuse.H0_H0 ;  /* 0x2000001fff357230 */ /* 0x100fe20000004100 */
[----:B------:R-:W-:Y:S01]  /*10a50*/  SHF.L.U32 R5, R5, 0xa, RZ ;  /* 0x0000000a05057819 */ /* 0x000fe200000006ff */
[----:B------:R-:W-:Y:S01]  /*10a60*/  HADD2.F32 R50, -RZ, R31.H1_H1 ;  /* 0x3000001fff327230 */ /* 0x000fe20000004100 */
[----:B------:R-:W-:-:S02]  /*10a70*/  LOP3.LUT R8, R4, R52, RZ, 0x3c, !PT ;  /* 0x0000003404087212 */ /* 0x000fc400078e3cff */
[----:B------:R-:W-:-:S04]  /*10a80*/  LOP3.LUT R33, R5, 0x7fffe000, RZ, 0xc0, !PT ;  /* 0x7fffe00005217812 */ /* 0x000fc800078ec0ff */
[----:B------:R-:W-:-:S05]  /*10a90*/  IADD3 R33, R8, R33, R227 ;  /* 0x0000002108217210 */ /* 0x000fca0007ffe0e3 */
[----:B------:R-:W-:-:S05]  /*10aa0*/  IMAD R33, R33, 0x2, R18 ;  /* 0x0000000221217824 */ /* 0x000fca00078e0212 */
[----:B------:R-:W0:Y:S02]  /*10ab0*/  LDS.128 R8, [R33+0x14400] ;  /* 0x0144000021087984 */ /* 0x000e240000000c00 */
[----:B0-----:R-:W-:Y:S02]  /*10ac0*/  HADD2.F32 R40, -RZ, R8.H1_H1 ;  /* 0x30000008ff287230 */ /* 0x001fe40000004100 */
[--C-:B------:R-:W-:Y:S02]  /*10ad0*/  HADD2.F32 R43, -RZ, R10.reuse.H0_H0 ;  /* 0x2000000aff2b7230 */ /* 0x100fe40000004100 */
[----:B------:R-:W-:Y:S02]  /*10ae0*/  HADD2.F32 R44, -RZ, R10.H1_H1 ;  /* 0x3000000aff2c7230 */ /* 0x000fe40000004100 */
[----:B------:R-:W-:Y:S01]  /*10af0*/  FMUL.FTZ R10, R49, R40 ;  /* 0x00000028310a7220 */ /* 0x000fe20000410000 */
[--C-:B------:R-:W-:Y:S02]  /*10b00*/  HADD2.F32 R41, -RZ, R9.reuse.H0_H0 ;  /* 0x20000009ff297230 */ /* 0x100fe40000004100 */
[----:B------:R-:W-:-:S02]  /*10b10*/  HADD2.F32 R42, -RZ, R9.H1_H1 ;  /* 0x30000009ff2a7230 */ /* 0x000fc40000004100 */
[--C-:B------:R-:W-:Y:S02]  /*10b20*/  HADD2.F32 R9, -RZ, R11.reuse.H0_H0 ;  /* 0x2000000bff097230 */ /* 0x100fe40000004100 */
[----:B------:R-:W-:Y:S01]  /*10b30*/  HADD2.F32 R11, -RZ, R11.H1_H1 ;  /* 0x3000000bff0b7230 */ /* 0x000fe20000004100 */
[----:B--2---:R-:W0:Y:S02]  /*10b40*/  LDS.128 R4, [R54] ;  /* 0x0000000036047984 */ /* 0x004e240000000c00 */
[--C-:B0-----:R-:W-:Y:S02]  /*10b50*/  HADD2.F32 R38, -RZ, R5.reuse.H0_H0 ;  /* 0x20000005ff267230 */ /* 0x101fe40000004100 */
[----:B------:R-:W-:Y:S02]  /*10b60*/  HADD2.F32 R39, -RZ, R5.H1_H1 ;  /* 0x30000005ff277230 */ /* 0x000fe40000004100 */
[----:B------:R-:W-:Y:S02]  /*10b70*/  HADD2.F32 R5, -RZ, R8.H0_H0 ;  /* 0x20000008ff057230 */ /* 0x000fe40000004100 */
[----:B------:R-:W-:-:S02]  /*10b80*/  HADD2.F32 R36, -RZ, R4.H0_H0 ;  /* 0x20000004ff247230 */ /* 0x000fc40000004100 */
[----:B------:R-:W-:Y:S02]  /*10b90*/  HADD2.F32 R37, -RZ, R4.H1_H1 ;  /* 0x30000004ff257230 */ /* 0x000fe40000004100 */
[-C--:B------:R-:W-:Y:S01]  /*10ba0*/  FMUL.FTZ R45, R48, R5.reuse ;  /* 0x00000005302d7220 */ /* 0x080fe20000410000 */
[C---:B------:R-:W-:Y:S01]  /*10bb0*/  FMUL.FTZ R47, R46.reuse, R5 ;  /* 0x000000052e2f7220 */ /* 0x040fe20000410000 */
[----:B------:R-:W-:Y:S02]  /*10bc0*/  HADD2.F32 R35, -RZ, R6.H0_H0 ;  /* 0x20000006ff237230 */ /* 0x000fe40000004100 */
[-C--:B------:R-:W-:Y:S01]  /*10bd0*/  FFMA.FTZ R5, R46, R36.reuse, -R45 ;  /* 0x000000242e057223 */ /* 0x080fe2000001082d */
[----:B------:R-:W-:Y:S02]  /*10be0*/  HADD2.F32 R45, -RZ, R26.H0_H0 ;  /* 0x2000001aff2d7230 */ /* 0x000fe40000004100 */
[----:B------:R-:W-:Y:S01]  /*10bf0*/  FFMA.FTZ R8, R48, R36, R47 ;  /* 0x0000002430087223 */ /* 0x000fe2000001002f */
[----:B------:R-:W-:-:S02]  /*10c00*/  HADD2.F32 R46, -RZ, R29.H1_H1 ;  /* 0x3000001dff2e7230 */ /* 0x000fc40000004100 */
[----:B------:R-:W-:Y:S02]  /*10c10*/  HADD2.F32 R36, -RZ, R25.H1_H1 ;  /* 0x30000019ff247230 */ /* 0x000fe40000004100 */
[C---:B------:R-:W-:Y:S01]  /*10c20*/  FMUL.FTZ R40, R45.reuse, R40 ;  /* 0x000000282d287220 */ /* 0x040fe20000410000 */
[----:B------:R-:W-:Y:S01]  /*10c30*/  FFMA.FTZ R10, R45, R37, -R10 ;  /* 0x000000252d0a7223 */ /* 0x000fe2000001080a */
[----:B------:R-:W-:Y:S01]  /*10c40*/  FMUL.FTZ R45, R46, R41 ;  /* 0x000000292e2d7220 */ /* 0x000fe20000410000 */
[----:B------:R-:W-:Y:S02]  /*10c50*/  HADD2.F32 R47, -RZ, R26.H1_H1 ;  /* 0x3000001aff2f7230 */ /* 0x000fe40000004100 */
[----:B------:R-:W-:Y:S01]  /*10c60*/  FFMA.FTZ R37, R49, R37, R40 ;  /* 0x0000002531257223 */ /* 0x000fe20000010028 */
[C---:B------:R-:W-:Y:S01]  /*10c70*/  FMUL.FTZ R41, R36.reuse, R41 ;  /* 0x0000002924297220 */ /* 0x040fe20000410000 */
[----:B------:R-:W-:Y:S02]  /*10c80*/  HADD2.F32 R49, -RZ, R27.H0_H0 ;  /* 0x2000001bff317230 */ /* 0x000fe40000004100 */
[----:B------:R-:W-:Y:S01]  /*10c90*/  FFMA.FTZ R45, R36, R38, -R45 ;  /* 0x00000026242d7223 */ /* 0x000fe2000001082d */
[----:B------:R-:W-:Y:S01]  /*10ca0*/  FMUL.FTZ R36, R51, R42 ;  /* 0x0000002a33247220 */ /* 0x000fe20000410000 */
[----:B------:R-:W-:Y:S01]  /*10cb0*/  FFMA.FTZ R41, R46, R38, R41 ;  /* 0x000000262e297223 */ /* 0x000fe20000010029 */
[----:B------:R-:W-:Y:S01]  /*10cc0*/  FMUL.FTZ R42, R47, R42 ;  /* 0x0000002a2f2a7220 */ /* 0x000fe20000410000 */
[----:B------:R-:W-:-:S02]  /*10cd0*/  HADD2.F32 R48, -RZ, R32.H0_H0 ;  /* 0x20000020ff307230 */ /* 0x000fc40000004100 */
[-C--:B------:R-:W-:Y:S01]  /*10ce0*/  FMUL.FTZ R38, R53, R43.reuse ;  /* 0x0000002b35267220 */ /* 0x080fe20000410000 */
[----:B------:R-:W-:Y:S02]  /*10cf0*/  HADD2.F32 R46, -RZ, R28.H0_H0 ;  /* 0x2000001cff2e7230 */ /* 0x000fe40000004100 */
[----:B------:R-:W-:Y:S01]  /*10d00*/  FMUL.FTZ R40, R49, R43 ;  /* 0x0000002b31287220 */ /* 0x000fe20000410000 */
[----:B------:R-:W-:Y:S02]  /*10d10*/  HADD2.F32 R6, -RZ, R6.H1_H1 ;  /* 0x30000006ff067230 */ /* 0x000fe40000004100 */
[-C--:B------:R-:W-:Y:S01]  /*10d20*/  FFMA.FTZ R36, R47, R39.reuse, -R36 ;  /* 0x000000272f247223 */ /* 0x080fe20000010824 */
[----:B------:R-:W-:Y:S01]  /*10d30*/  FFMA.FTZ R42, R51, R39, R42 ;  /* 0x00000027332a7223 */ /* 0x000fe2000001002a */
[-C--:B------:R-:W-:Y:S01]  /*10d40*/  FFMA.FTZ R38, R49, R35.reuse, -R38 ;  /* 0x0000002331267223 */ /* 0x080fe20000010826 */
[----:B------:R-:W-:Y:S01]  /*10d50*/  FFMA.FTZ R40, R53, R35, R40 ;  /* 0x0000002335287223 */ /* 0x000fe20000010028 */
[-C--:B------:R-:W-:Y:S01]  /*10d60*/  FMUL.FTZ R39, R48, R44.reuse ;  /* 0x0000002c30277220 */ /* 0x080fe20000410000 */
[----:B------:R-:W-:Y:S01]  /*10d70*/  FMUL.FTZ R35, R46, R44 ;  /* 0x0000002c2e237220 */ /* 0x000fe20000410000 */
[----:B------:R-:W-:-:S02]  /*10d80*/  HADD2.F32 R49, -RZ, R32.H1_H1 ;  /* 0x30000020ff317230 */ /* 0x000fc40000004100 */
[----:B------:R-:W-:Y:S01]  /*10d90*/  FMUL.FTZ R43, R50, R9 ;  /* 0x00000009322b7220 */ /* 0x000fe20000410000 */
[----:B------:R-:W-:Y:S02]  /*10da0*/  HADD2.F32 R44, -RZ, R27.H1_H1 ;  /* 0x3000001bff2c7230 */ /* 0x000fe40000004100 */
[-C--:B------:R-:W-:Y:S01]  /*10db0*/  FFMA.FTZ R39, R46, R6.reuse, -R39 ;  /* 0x000000062e277223 */ /* 0x080fe20000010827 */
[----:B------:R-:W-:Y:S02]  /*10dc0*/  HADD2.F32 R47, -RZ, R28.H1_H1 ;  /* 0x3000001cff2f7230 */ /* 0x000fe40000004100 */
[----:B------:R-:W-:Y:S01]  /*10dd0*/  FFMA.FTZ R35, R48, R6, R35 ;  /* 0x0000000630237223 */ /* 0x000fe20000010023 */
[--C-:B------:R-:W-:Y:S02]  /*10de0*/  HADD2.F32 R4, -RZ, R7.reuse.H0_H0 ;  /* 0x20000007ff047230 */ /* 0x100fe40000004100 */
[----:B------:R-:W-:Y:S01]  /*10df0*/  FMUL.FTZ R6, R49, R11 ;  /* 0x0000000b31067220 */ /* 0x000fe20000410000 */
[----:B------:R-:W-:-:S02]  /*10e00*/  HADD2.F32 R7, -RZ, R7.H1_H1 ;  /* 0x30000007ff077230 */ /* 0x000fc40000004100 */
[C---:B------:R-:W-:Y:S01]  /*10e10*/  FMUL.FTZ R9, R44.reuse, R9 ;  /* 0x000000092c097220 */ /* 0x040fe20000410000 */
[----:B------:R-:W-:Y:S01]  /*10e20*/  FMUL.FTZ R46, R47, R11 ;  /* 0x0000000b2f2e7220 */ /* 0x000fe20000410000 */
[----:B------:R-:W-:Y:S01]  /*10e30*/  FFMA.FTZ R43, R44, R4, -R43 ;  /* 0x000000042c2b7223 */ /* 0x000fe2000001082b */
[----:B------:R-:W-:Y:S01]  /*10e40*/  F2FP.F16.F32.PACK_AB R8, R37, R8 ;  /* 0x000000082508723e */ /* 0x000fe200000000ff */
[-C--:B------:R-:W-:Y:S01]  /*10e50*/  FFMA.FTZ R44, R47, R7.reuse, -R6 ;  /* 0x000000072f2c7223 */ /* 0x080fe20000010806 */
[----:B------:R-:W-:Y:S01]  /*10e60*/  FFMA.FTZ R11, R50, R4, R9 ;  /* 0x00000004320b7223 */ /* 0x000fe20000010009 */
[----:B------:R-:W-:Y:S01]  /*10e70*/  FFMA.FTZ R46, R49, R7, R46 ;  /* 0x00000007312e7223 */ /* 0x000fe2000001002e */
[----:B------:R-:W-:Y:S02]  /*10e80*/  F2FP.F16.F32.PACK_AB R4, R10, R5 ;  /* 0x000000050a04723e */ /* 0x000fe400000000ff */
[----:B------:R-:W-:Y:S02]  /*10e90*/  F2FP.F16.F32.PACK_AB R5, R36, R45 ;  /* 0x0000002d2405723e */ /* 0x000fe400000000ff */
[----:B------:R-:W-:-:S02]  /*10ea0*/  F2FP.F16.F32.PACK_AB R6, R39, R38 ;  /* 0x000000262706723e */ /* 0x000fc400000000ff */
[----:B------:R-:W-:Y:S02]  /*10eb0*/  F2FP.F16.F32.PACK_AB R7, R44, R43 ;  /* 0x0000002b2c07723e */ /* 0x000fe400000000ff */
[----:B------:R-:W-:Y:S02]  /*10ec0*/  F2FP.F16.F32.PACK_AB R9, R42, R41 ;  /* 0x000000292a09723e */ /* 0x000fe400000000ff */
[----:B------:R-:W-:Y:S01]  /*10ed0*/  F2FP.F16.F32.PACK_AB R10, R35, R40 ;  /* 0x00000028230a723e */ /* 0x000fe200000000ff */
[----:B------:R1:W-:Y:S01]  /*10ee0*/  STS.128 [R54], R4 ;  /* 0x0000000436007388 */ /* 0x0003e20000000c00 */
[----:B------:R-:W-:-:S05]  /*10ef0*/  F2FP.F16.F32.PACK_AB R11, R46, R11 ;  /* 0x0000000b2e0b723e */ /* 0x000fca00000000ff */
[----:B------:R1:W-:Y:S02]  /*10f00*/  STS.128 [R33+0x14400], R8 ;  /* 0x0144000821007388 */ /* 0x0003e40000000c00 */
.L_x_625:
[----:B------:R-:W-:Y:S05]  /*10f10*/  BSYNC B2 ;  /* 0x0000000000027941 */ /* 0x000fea0003800000 */
.L_x_624:
[----:B------:R-:W-:Y:S05]  /*10f20*/  @P1 BRA `(.L_x_623) ;  /* 0x0000000400601947 */ /* 0x000fea0003800000 */
[----:B-1----:R-:W2:Y:S04]  /*10f30*/  LDL R4, [R1+0x14] ;  /* 0x0000140001047983 */ /* 0x002ea80000100800 */
[----:B------:R-:W3:Y:S01]  /*10f40*/  LDL R51, [R1+0x198] ;  /* 0x0001980001337983 */ /* 0x000ee20000100800 */
[----:B------:R-:W-:Y:S02]  /*10f50*/  HADD2.F32 R47, -RZ, R15.H0_H0 ;  /* 0x2000000fff2f7230 */ /* 0x000fe40000004100 */
[----:B------:R-:W-:Y:S02]  /*10f60*/  HADD2.F32 R45, -RZ, R3.H0_H0 ;  /* 0x20000003ff2d7230 */ /* 0x000fe40000004100 */
[----:B------:R-:W-:Y:S02]  /*10f70*/  HADD2.F32 R46, -RZ, R20.H0_H0 ;  /* 0x20000014ff2e7230 */ /* 0x000fe40000004100 */
[----:B------:R-:W-:-:S02]  /*10f80*/  HADD2.F32 R44, -RZ, R12.H0_H0 ;  /* 0x2000000cff2c7230 */ /* 0x000fc40000004100 */
[----:B------:R-:W-:Y:S02]  /*10f90*/  HADD2.F32 R49, -RZ, R15.H1_H1 ;  /* 0x3000000fff317230 */ /* 0x000fe40000004100 */
[----:B------:R-:W-:Y:S02]  /*10fa0*/  HADD2.F32 R48, -RZ, R20.H1_H1 ;  /* 0x30000014ff307230 */ /* 0x000fe40000004100 */
[----:B------:R-:W-:Y:S01]  /*10fb0*/  HADD2.F32 R50, -RZ, R21.H0_H0 ;  /* 0x20000015ff327230 */ /* 0x000fe20000004100 */
[----:B--2---:R-:W-:-:S04]  /*10fc0*/  LEA.HI R34, R34, R4, RZ, 0x1d ;  /* 0x0000000422227211 */ /* 0x004fc800078fe8ff */
[----:B0-----:R-:W-:Y:S01]  /*10fd0*/  SHF.R.S32.HI R5, RZ, 0x1f, R34 ;  /* 0x0000001fff057819 */ /* 0x001fe20000011422 */
[----:B------:R-:W-:-:S03]  /*10fe0*/  IMAD.SHL.U32 R4, R34, 0x8, RZ ;  /* 0x0000000822047824 */ /* 0x000fc600078e00ff */
[----:B------:R-:W-:Y:S02]  /*10ff0*/  LEA.HI R5, R5, R34, RZ, 0x3 ;  /* 0x0000002205057211 */ /* 0x000fe400078f18ff */
[----:B------:R-:W-:-:S03]  /*11000*/  LOP3.LUT R4, R223, 0x38, R4, 0xf8, !PT ;  /* 0x00000038df047812 */ /* 0x000fc600078ef804 */
[----:B------:R-:W-:Y:S01]  /*11010*/  IMAD.SHL.U32 R5, R5, 0x400, RZ ;  /* 0x0000040005057824 */ /* 0x000fe200078e00ff */
[----:B------:R-:W-:Y:S01]  /*11020*/  LOP3.LUT R8, R4, R52, RZ, 0x3c, !PT ;  /* 0x0000003404087212 */ /* 0x000fe200078e3cff */
[----:B------:R-:W-:-:S03]  /*11030*/  HADD2.F32 R52, -RZ, R24.H0_H0 ;  /* 0x20000018ff347230 */ /* 0x000fc60000004100 */
[----:B------:R-:W-:Y:S02]  /*11040*/  LOP3.LUT R33, R5, 0x7fffe000, RZ, 0xc0, !PT ;  /* 0x7fffe00005217812 */ /* 0x000fe400078ec0ff */
[----:B---3--:R-:W0:Y:S02]  /*11050*/  LDS.128 R4, [R51] ;  /* 0x0000000033047984 */ /* 0x008e240000000c00 */
[----:B------:R-:W-:-:S04]  /*11060*/  IADD3 R33, R8, R33, R227 ;  /* 0x0000002108217210 */ /* 0x000fc80007ffe0e3 */
[----:B------:R-:W-:-:S05]  /*11070*/  LEA R33, R33, R18, 0x1 ;  /* 0x0000001221217211 */ /* 0x000fca00078e08ff */
        /* <DEDUP_REMOVED lines=9> */
[--C-:B------:R-:W-:Y:S02]  /*11110*/  HADD2.F32 R42, -RZ, R10.reuse.H0_H0 ;  /* 0x2000000aff2a7230 */ /* 0x100fe40000004100 */
[-C--:B------:R-:W-:Y:S01]  /*11120*/  FMUL.FTZ R8, R47, R5.reuse ;  /* 0x000000052f087220 */ /* 0x080fe20000410000 */
[----:B------:R-:W-:Y:S02]  /*11130*/  HADD2.F32 R43, -RZ, R10.H1_H1 ;  /* 0x3000000aff2b7230 */ /* 0x000fe40000004100 */
[----:B------:R-:W-:Y:S01]  /*11140*/  FMUL.FTZ R10, R45, R5 ;  /* 0x000000052d0a7220 */ /* 0x000fe20000410000 */
[----:B------:R-:W-:-:S02]  /*11150*/  HADD2.F32 R40, -RZ, R9.H0_H0 ;  /* 0x20000009ff287230 */ /* 0x000fc40000004100 */
[----:B------:R-:W-:Y:S01]  /*11160*/  FFMA.FTZ R5, R45, R35, -R8 ;  /* 0x000000232d057223 */ /* 0x000fe20000010808 */
[----:B------:R-:W-:Y:S01]  /*11170*/  FMUL.FTZ R45, R46, R39 ;  /* 0x000000272e2d7220 */ /* 0x000fe20000410000 */
[----:B------:R-:W-:Y:S01]  /*11180*/  FFMA.FTZ R8, R47, R35, R10 ;  /* 0x000000232f087223 */ /* 0x000fe2000001000a */
[----:B------:R-:W-:Y:S02]  /*11190*/  HADD2.F32 R35, -RZ, R3.H1_H1 ;  /* 0x30000003ff237230 */ /* 0x000fe40000004100 */
[C---:B------:R-:W-:Y:S01]  /*111a0*/  FMUL.FTZ R39, R44.reuse, R39 ;  /* 0x000000272c277220 */ /* 0x040fe20000410000 */
[----:B------:R-:W-:Y:S01]  /*111b0*/  FFMA.FTZ R10, R44, R36, -R45 ;  /* 0x000000242c0a7223 */ /* 0x000fe2000001082d */
[----:B------:R-:W-:Y:S02]  /*111c0*/  HADD2.F32 R41, -RZ, R9.H1_H1 ;  /* 0x30000009ff297230 */ /* 0x000fe40000004100 */
[----:B------:R-:W-:Y:S01]  /*111d0*/  FMUL.FTZ R44, R49, R40 ;  /* 0x00000028312c7220 */ /* 0x000fe20000410000 */
[----:B------:R-:W-:Y:S01]  /*111e0*/  FFMA.FTZ R39, R46, R36, R39 ;  /* 0x000000242e277223 */ /* 0x000fe20000010027 */
[----:B------:R-:W-:Y:S01]  /*111f0*/  FMUL.FTZ R40, R35, R40 ;  /* 0x0000002823287220 */ /* 0x000fe20000410000 */
[----:B------:R-:W-:-:S02]  /*11200*/  HADD2.F32 R36, -RZ, R12.H1_H1 ;  /* 0x3000000cff247230 */ /* 0x000fc40000004100 */
[----:B------:R-:W-:Y:S01]  /*11210*/  FFMA.FTZ R44, R35, R37, -R44 ;  /* 0x00000025232c7223 */ /* 0x000fe2000001082c */
[----:B------:R-:W-:Y:S01]  /*11220*/  FMUL.FTZ R35, R48, R41 ;  /* 0x0000002930237220 */ /* 0x000fe20000410000 */
[----:B------:R-:W-:Y:S02]  /*11230*/  HADD2.F32 R46, -RZ, R13.H0_H0 ;  /* 0x2000000dff2e7230 */ /* 0x000fe40000004100 */
[----:B------:R-:W-:Y:S01]  /*11240*/  FFMA.FTZ R40, R49, R37, R40 ;  /* 0x0000002531287223 */ /* 0x000fe20000010028 */
[C---:B------:R-:W-:Y:S01]  /*11250*/  FMUL.FTZ R41, R36.reuse, R41 ;  /* 0x0000002924297220 */ /* 0x040fe20000410000 */
[----:B------:R-:W-:Y:S01]  /*11260*/  FFMA.FTZ R35, R36, R38, -R35 ;  /* 0x0000002624237223 */ /* 0x000fe20000010823 */
[----:B------:R-:W-:Y:S02]  /*11270*/  HADD2.F32 R36, -RZ, R14.H0_H0 ;  /* 0x2000000eff247230 */ /* 0x000fe40000004100 */
[-C--:B------:R-:W-:Y:S01]  /*11280*/  FMUL.FTZ R37, R50, R42.reuse ;  /* 0x0000002a32257220 */ /* 0x080fe20000410000 */
[----:B------:R-:W-:Y:S01]  /*11290*/  FMUL.FTZ R45, R46, R42 ;  /* 0x0000002a2e2d7220 */ /* 0x000fe20000410000 */
[----:B------:R-:W-:Y:S01]  /*112a0*/  FMUL.FTZ R47, R52, R43 ;  /* 0x0000002b342f7220 */ /* 0x000fe20000410000 */
[----:B------:R-:W-:-:S02]  /*112b0*/  HADD2.F32 R9, -RZ, R11.H0_H0 ;  /* 0x2000000bff097230 */ /* 0x000fc40000004100 */
[-C--:B------:R-:W-:Y:S01]  /*112c0*/  FFMA.FTZ R37, R46, R34.reuse, -R37 ;  /* 0x000000222e257223 */ /* 0x080fe20000010825 */
[----:B------:R-:W-:Y:S01]  /*112d0*/  FFMA.FTZ R45, R50, R34, R45 ;  /* 0x00000022322d7223 */ /* 0x000fe2000001002d */
[----:B------:R-:W-:Y:S01]  /*112e0*/  FMUL.FTZ R43, R36, R43 ;  /* 0x0000002b242b7220 */ /* 0x000fe20000410000 */
[----:B------:R-:W-:Y:S02]  /*112f0*/  HADD2.F32 R46, -RZ, R21.H1_H1 ;  /* 0x30000015ff2e7230 */ /* 0x000fe40000004100 */
[----:B------:R-:W-:Y:S01]  /*11300*/  FFMA.FTZ R41, R48, R38, R41 ;  /* 0x0000002630297223 */ /* 0x000fe20000010029 */
[----:B------:R-:W-:Y:S02]  /*11310*/  HADD2.F32 R11, -RZ, R11.H1_H1 ;  /* 0x3000000bff0b7230 */ /* 0x000fe40000004100 */
[-C--:B------:R-:W-:Y:S01]  /*11320*/  FFMA.FTZ R34, R36, R6.reuse, -R47 ;  /* 0x0000000624227223 */ /* 0x080fe2000001082f */
[----:B------:R-:W-:Y:S02]  /*11330*/  HADD2.F32 R49, -RZ, R24.H1_H1 ;  /* 0x30000018ff317230 */ /* 0x000fe40000004100 */
[----:B------:R-:W-:Y:S01]  /*11340*/  FFMA.FTZ R36, R52, R6, R43 ;  /* 0x0000000634247223 */ /* 0x000fe2000001002b */
[----:B------:R-:W-:-:S02]  /*11350*/  HADD2.F32 R38, -RZ, R13.H1_H1 ;  /* 0x3000000dff267230 */ /* 0x000fc40000004100 */
[----:B------:R-:W-:Y:S01]  /*11360*/  FMUL.FTZ R43, R46, R9 ;  /* 0x000000092e2b7220 */ /* 0x000fe20000410000 */
[----:B------:R-:W-:Y:S02]  /*11370*/  HADD2.F32 R47, -RZ, R14.H1_H1 ;  /* 0x3000000eff2f7230 */ /* 0x000fe40000004100 */
[----:B------:R-:W-:Y:S01]  /*11380*/  FMUL.FTZ R6, R49, R11 ;  /* 0x0000000b31067220 */ /* 0x000fe20000410000 */
[--C-:B------:R-:W-:Y:S02]  /*11390*/  HADD2.F32 R4, -RZ, R7.reuse.H0_H0 ;  /* 0x20000007ff047230 */ /* 0x100fe40000004100 */
[C---:B------:R-:W-:Y:S01]  /*113a0*/  FMUL.FTZ R9, R38.reuse, R9 ;  /* 0x0000000926097220 */ /* 0x040fe20000410000 */
[----:B------:R-:W-:Y:S02]  /*113b0*/  HADD2.F32 R7, -RZ, R7.H1_H1 ;  /* 0x30000007ff077230 */ /* 0x000fe40000004100 */
[----:B------:R-:W-:Y:S01]  /*113c0*/  FMUL.FTZ R42, R47, R11 ;  /* 0x0000000b2f2a7220 */ /* 0x000fe20000410000 */
[----:B------:R-:W-:Y:S01]  /*113d0*/  F2FP.F16.F32.PACK_AB R8, R39, R8 ;  /* 0x000000082708723e */ /* 0x000fe200000000ff */
[-C--:B------:R-:W-:Y:S01]  /*113e0*/  FFMA.FTZ R43, R38, R4.reuse, -R43 ;  /* 0x00000004262b7223 */ /* 0x080fe2000001082b */
[----:B------:R-:W-:Y:S01]  /*113f0*/  FFMA.FTZ R11, R46, R4, R9 ;  /* 0x000000042e0b7223 */ /* 0x000fe20000010009 */
[-C--:B------:R-:W-:Y:S01]  /*11400*/  FFMA.FTZ R38, R47, R7.reuse, -R6 ;  /* 0x000000072f267223 */ /* 0x080fe20000010806 */
[----:B------:R-:W-:Y:S01]  /*11410*/  FFMA.FTZ R42, R49, R7, R42 ;  /* 0x00000007312a7223 */ /* 0x000fe2000001002a */
        /* <DEDUP_REMOVED lines=9> */
.L_x_623:
[----:B------:R-:W-:Y:S05]  /*114b0*/  BSYNC B1 ;  /* 0x0000000000017941 */ /* 0x000fea0003800000 */
.L_x_622:
        /* <DEDUP_REMOVED lines=14> */
[----:B------:R-:W-:Y:S01]  /*115a0*/  SHF.R.S32.HI R7, RZ, 0x1f, R4 ;  /* 0x0000001fff077819 */ /* 0x000fe20000011404 */
[----:B0-----:R-:W-:Y:S02]  /*115b0*/  IMAD.SHL.U32 R5, R4, 0x8, RZ ;  /* 0x0000000804057824 */ /* 0x001fe400078e00ff */
[--C-:B------:R-:W-:Y:S01]  /*115c0*/  HADD2.F32 R49, -RZ, R30.reuse.H0_H0 ;  /* 0x2000001eff317230 */ /* 0x100fe20000004100 */
[----:B------:R-:W-:Y:S01]  /*115d0*/  LEA.HI R7, R7, R4, RZ, 0x3 ;  /* 0x0000000407077211 */ /* 0x000fe200078f18ff */
[----:B------:R-:W-:Y:S01]  /*115e0*/  HADD2.F32 R51, -RZ, R30.H1_H1 ;  /* 0x3000001eff337230 */ /* 0x000fe20000004100 */
[----:B------:R-:W-:Y:S01]  /*115f0*/  LOP3.LUT R4, R222, 0x38, R5, 0xf8, !PT ;  /* 0x00000038de047812 */ /* 0x000fe200078ef805 */
[----:B------:R-:W-:-:S02]  /*11600*/  HADD2.F32 R53, -RZ, R31.H0_H0 ;  /* 0x2000001fff357230 */ /* 0x000fc40000004100 */
[----:B------:R-:W-:Y:S01]  /*11610*/  IMAD.SHL.U32 R7, R7, 0x400, RZ ;  /* 0x0000040007077824 */ /* 0x000fe200078e00ff */
[----:B------:R-:W-:Y:S01]  /*11620*/  LOP3.LUT R8, R4, R52, RZ, 0x3c, !PT ;  /* 0x0000003404087212 */ /* 0x000fe200078e3cff */
[----:B------:R-:W-:-:S03]  /*11630*/  HADD2.F32 R50, -RZ, R31.H1_H1 ;  /* 0x3000001fff327230 */ /* 0x000fc60000004100 */
[----:B------:R-:W-:-:S04]  /*11640*/  LOP3.LUT R33, R7, 0x7fffe000, RZ, 0xc0, !PT ;  /* 0x7fffe00007217812 */ /* 0x000fc800078ec0ff */
[----:B------:R-:W-:-:S04]  /*11650*/  IADD3 R33, R8, R33, R225 ;  /* 0x0000002108217210 */ /* 0x000fc80007ffe0e1 */
[----:B------:R-:W-:-:S05]  /*11660*/  LEA R33, R33, R18, 0x1 ;  /* 0x0000001221217211 */ /* 0x000fca00078e08ff */
        /* <DEDUP_REMOVED lines=70> */
.L_x_629:
[----:B------:R-:W-:Y:S05]  /*11ad0*/  BSYNC B2 ;  /* 0x0000000000027941 */ /* 0x000fea0003800000 */
.L_x_628:
        /* <DEDUP_REMOVED lines=11> */
[----:B------:R-:W-:Y:S01]  /*11b90*/  SHF.R.S32.HI R7, RZ, 0x1f, R34 ;  /* 0x0000001fff077819 */ /* 0x000fe20000011422 */
[----:B0-----:R-:W-:-:S03]  /*11ba0*/  IMAD.SHL.U32 R5, R34, 0x8, RZ ;  /* 0x0000000822057824 */ /* 0x001fc600078e00ff */
[----:B------:R-:W-:Y:S02]  /*11bb0*/  LEA.HI R7, R7, R34, RZ, 0x3 ;  /* 0x0000002207077211 */ /* 0x000fe400078f18ff */
[----:B------:R-:W-:-:S03]  /*11bc0*/  LOP3.LUT R4, R222, 0x38, R5, 0xf8, !PT ;  /* 0x00000038de047812 */ /* 0x000fc600078ef805 */
[----:B------:R-:W-:Y:S01]  /*11bd0*/  IMAD.SHL.U32 R7, R7, 0x400, RZ ;  /* 0x0000040007077824 */ /* 0x000fe200078e00ff */
[----:B------:R-:W-:Y:S01]  /*11be0*/  LOP3.LUT R8, R4, R52, RZ, 0x3c, !PT ;  /* 0x0000003404087212 */ /* 0x000fe200078e3cff */
[----:B------:R-:W-:-:S03]  /*11bf0*/  HADD2.F32 R52, -RZ, R24.H0_H0 ;  /* 0x20000018ff347230 */ /* 0x000fc60000004100 */
[----:B------:R-:W-:Y:S02]  /*11c00*/  LOP3.LUT R33, R7, 0x7fffe000, RZ, 0xc0, !PT ;  /* 0x7fffe00007217812 */ /* 0x000fe400078ec0ff */
        /* <DEDUP_REMOVED lines=70> */
.L_x_627:
[----:B------:R-:W-:Y:S05]  /*12070*/  BSYNC B1 ;  /* 0x0000000000017941 */ /* 0x000fea0003800000 */
.L_x_626:
[----:B012---:R-:W-:-:S04]  /*12080*/  IADD3 R5, R212, 0x60, RZ ;  /* 0x00000060d4057810 */ /* 0x007fc80007ffe0ff */
[----:B------:R-:W-:-:S13]  /*12090*/  ISETP.GE.AND P0, PT, R5, R0, PT ;  /* 0x000000000500720c */ /* 0x000fda0003f06270 */
[----:B------:R-:W-:Y:S05]  /*120a0*/  @P0 BRA `(.L_x_606) ;  /* 0x0000000c001c0947 */ /* 0x000fea0003800000 */
[----:B------:R0:W5:Y:S01]  /*120b0*/  LDL R47, [R1+0x104] ;  /* 0x00010400012f7983 */ /* 0x0001620000100800 */
[----:B------:R-:W1:Y:S01]  /*120c0*/  LDC R0, c[0x0][0x3f4] ;  /* 0x0000fd00ff007b82 */ /* 0x000e620000000800 */
[----:B------:R-:W-:Y:S01]  /*120d0*/  VIADD R49, R212, 0x60 ;  /* 0x00000060d4317836 */ /* 0x000fe20000000000 */
[----:B------:R-:W-:Y:S03]  /*120e0*/  BSSY B1, `(.L_x_630) ;  /* 0x000005e000017945 */ /* 0x000fe60003800000 */
[----:B------:R-:W-:-:S05]  /*120f0*/  IMAD.SHL.U32 R49, R49, 0x40, RZ ;  /* 0x0000004031317824 */ /* 0x000fca00078e00ff */
[----:B------:R-:W-:Y:S02]  /*12100*/  LOP3.LUT R49, R49, 0x1c0, RZ, 0xc0, !PT ;  /* 0x000001c031317812 */ /* 0x000fe400078ec0ff */
[-C--:B-1----:R-:W-:Y:S02]  /*12110*/  ISETP.GE.AND P0, PT, R16, R0.reuse, PT ;  /* 0x000000001000720c */ /* 0x082fe40003f06270 */
[----:B------:R-:W-:-:S11]  /*12120*/  ISETP.GE.AND P1, PT, R213, R0, PT ;  /* 0x00000000d500720c */ /* 0x000fd60003f26270 */
[----:B0-----:R-:W-:Y:S05]  /*12130*/  @P0 BRA `(.L_x_631) ;  /* 0x0000000400600947 */ /* 0x001fea0003800000 */
[----:B------:R-:W2:Y:S01]  /*12140*/  LDL R51, [R1+0x18c] ;  /* 0x00018c0001337983 */ /* 0x000ea20000100800 */
[----:B------:R-:W-:Y:S01]  /*12150*/  LEA.HI R4, R0, R233, RZ, 0x1d ;  /* 0x000000e900047211 */ /* 0x000fe200078fe8ff */
[----:B------:R-:W-:Y:S01]  /*12160*/  HADD2.F32 R45, -RZ, R29.H0_H0 ;  /* 0x2000001dff2d7230 */ /* 0x000fe20000004100 */
[----:B------:R-:W-:Y:S01]  /*12170*/  SHF.R.U32.HI R9, RZ, 0x3, R49 ;  /* 0x00000003ff097819 */ /* 0x000fe20000011631 */
[--C-:B------:R-:W-:Y:S01]  /*12180*/  HADD2.F32 R43, -RZ, R25.reuse.H0_H0 ;  /* 0x20000019ff2b7230 */ /* 0x100fe20000004100 */
[----:B------:R-:W-:Y:S01]  /*12190*/  SHF.R.S32.HI R7, RZ, 0x1f, R4 ;  /* 0x0000001fff077819 */ /* 0x000fe20000011404 */
[----:B------:R-:W-:Y:S02]  /*121a0*/  IMAD.SHL.U32 R5, R4, 0x8, RZ ;  /* 0x0000000804057824 */ /* 0x000fe400078e00ff */
[--C-:B------:R-:W-:Y:S01]  /*121b0*/  HADD2.F32 R48, -RZ, R30.reuse.H0_H0 ;  /* 0x2000001eff307230 */ /* 0x100fe20000004100 */
[----:B------:R-:W-:Y:S01]  /*121c0*/  LEA.HI R7, R7, R4, RZ, 0x3 ;  /* 0x0000000407077211 */ /* 0x000fe200078f18ff */
[----:B------:R-:W-:Y:S01]  /*121d0*/  HADD2.F32 R25, -RZ, R25.H1_H1 ;  /* 0x30000019ff197230 */ /* 0x000fe20000004100 */
[----:B------:R-:W-:Y:S01]  /*121e0*/  LOP3.LUT R4, R49, 0x38, R5, 0xf8, !PT ;  /* 0x0000003831047812 */ /* 0x000fe200078ef805 */
[----:B------:R-:W-:Y:S01]  /*121f0*/  HADD2.F32 R50, -RZ, R30.H1_H1 ;  /* 0x3000001eff327230 */ /* 0x000fe20000004100 */
[----:B------:R-:W-:Y:S01]  /*12200*/  SHF.L.U32 R7, R7, 0xa, RZ ;  /* 0x0000000a07077819 */ /* 0x000fe200000006ff */
[----:B------:R-:W-:Y:S01]  /*12210*/  HADD2.F32 R30, -RZ, R27.H0_H0 ;  /* 0x2000001bff1e7230 */ /* 0x000fe20000004100 */
[----:B------:R-:W-:Y:S01]  /*12220*/  LOP3.LUT R8, R4, R9, RZ, 0x3c, !PT ;  /* 0x0000000904087212 */ /* 0x000fe200078e3cff */
[----:B------:R-:W-:Y:S01]  /*12230*/  HADD2.F32 R52, -RZ, R32.H0_H0 ;  /* 0x20000020ff347230 */ /* 0x000fe20000004100 */
[----:B------:R-:W-:-:S04]  /*12240*/  LOP3.LUT R33, R7, 0x7fffe000, RZ, 0xc0, !PT ;  /* 0x7fffe00007217812 */ /* 0x000fc800078ec0ff */
[----:B-----5:R-:W-:-:S05]  /*12250*/  IADD3 R33, R8, R33, R47 ;  /* 0x0000002108217210 */ /* 0x020fca0007ffe02f */
[----:B------:R-:W-:-:S05]  /*12260*/  IMAD R33, R33, 0x2, R18 ;  /* 0x0000000221217824 */ /* 0x000fca00078e0212 */
[----:B------:R-:W0:Y:S02]  /*12270*/  LDS.128 R8, [R33+0x14400] ;  /* 0x0144000021087984 */ /* 0x000e240000000c00 */
[----:B0-----:R-:W-:Y:S02]  /*12280*/  HADD2.F32 R39, -RZ, R8.H1_H1 ;  /* 0x30000008ff277230 */ /* 0x001fe40000004100 */
[--C-:B------:R-:W-:Y:S02]  /*12290*/  HADD2.F32 R40, -RZ, R9.reuse.H0_H0 ;  /* 0x20000009ff287230 */ /* 0x100fe40000004100 */
[----:B------:R-:W-:Y:S02]  /*122a0*/  HADD2.F32 R41, -RZ, R9.H1_H1 ;  /* 0x30000009ff297230 */ /* 0x000fe40000004100 */
[--C-:B------:R-:W-:Y:S02]  /*122b0*/  HADD2.F32 R42, -RZ, R10.reuse.H0_H0 ;  /* 0x2000000aff2a7230 */ /* 0x100fe40000004100 */
[----:B------:R-:W-:Y:S01]  /*122c0*/  HADD2.F32 R10, -RZ, R10.H1_H1 ;  /* 0x3000000aff0a7230 */ /* 0x000fe20000004100 */
[----:B--2---:R-:W0:Y:S02]  /*122d0*/  LDS.128 R4, [R51] ;  /* 0x0000000033047984 */ /* 0x004e240000000c00 */
[----:B0-----:R-:W-:-:S02]  /*122e0*/  HADD2.F32 R37, -RZ, R5.H0_H0 ;  /* 0x20000005ff257230 */ /* 0x001fc40000004100 */
[----:B------:R-:W-:Y:S02]  /*122f0*/  HADD2.F32 R38, -RZ, R5.H1_H1 ;  /* 0x30000005ff267230 */ /* 0x000fe40000004100 */
[----:B------:R-:W-:Y:S02]  /*12300*/  HADD2.F32 R5, -RZ, R8.H0_H0 ;  /* 0x20000008ff057230 */ /* 0x000fe40000004100 */
[--C-:B------:R-:W-:Y:S02]  /*12310*/  HADD2.F32 R35, -RZ, R4.reuse.H0_H0 ;  /* 0x20000004ff237230 */ /* 0x100fe40000004100 */
[----:B------:R-:W-:Y:S02]  /*12320*/  HADD2.F32 R36, -RZ, R4.H1_H1 ;  /* 0x30000004ff247230 */ /* 0x000fe40000004100 */
[-C--:B------:R-:W-:Y:S01]  /*12330*/  FMUL.FTZ R44, R45, R5.reuse ;  /* 0x000000052d2c7220 */ /* 0x080fe20000410000 */
[----:B------:R-:W-:Y:S01]  /*12340*/  FMUL.FTZ R46, R43, R5 ;  /* 0x000000052b2e7220 */ /* 0x000fe20000410000 */
[----:B------:R-:W-:-:S02]  /*12350*/  HADD2.F32 R34, -RZ, R6.H0_H0 ;  /* 0x20000006ff227230 */ /* 0x000fc40000004100 */
[-C--:B------:R-:W-:Y:S01]  /*12360*/  FFMA.FTZ R5, R43, R35.reuse, -R44 ;  /* 0x000000232b057223 */ /* 0x080fe2000001082c */
[----:B------:R-:W-:Y:S02]  /*12370*/  HADD2.F32 R43, -RZ, R29.H1_H1 ;  /* 0x3000001dff2b7230 */ /* 0x000fe40000004100 */
[----:B------:R-:W-:Y:S01]  /*12380*/  FFMA.FTZ R9, R45, R35, R46 ;  /* 0x000000232d097223 */ /* 0x000fe2000001002e */
[--C-:B------:R-:W-:Y:S02]  /*12390*/  HADD2.F32 R44, -RZ, R26.reuse.H0_H0 ;  /* 0x2000001aff2c7230 */ /* 0x100fe40000004100 */
[-C--:B------:R-:W-:Y:S01]  /*123a0*/  FMUL.FTZ R29, R48, R39.reuse ;  /* 0x00000027301d7220 */ /* 0x080fe20000410000 */
[----:B------:R-:W-:Y:S02]  /*123b0*/  HADD2.F32 R26, -RZ, R26.H1_H1 ;  /* 0x3000001aff1a7230 */ /* 0x000fe40000004100 */
[-C--:B------:R-:W-:Y:S01]  /*123c0*/  FMUL.FTZ R46, R43, R40.reuse ;  /* 0x000000282b2e7220 */ /* 0x080fe20000410000 */
[C---:B------:R-:W-:Y:S01]  /*123d0*/  FMUL.FTZ R40, R25.reuse, R40 ;  /* 0x0000002819287220 */ /* 0x040fe20000410000 */
[C---:B------:R-:W-:Y:S01]  /*123e0*/  FMUL.FTZ R39, R44.reuse, R39 ;  /* 0x000000272c277220 */ /* 0x040fe20000410000 */
[-C--:B------:R-:W-:Y:S01]  /*123f0*/  FFMA.FTZ R44, R44, R36.reuse, -R29 ;  /* 0x000000242c2c7223 */ /* 0x080fe2000001081d */
[----:B------:R-:W-:Y:S01]  /*12400*/  FFMA.FTZ R46, R25, R37, -R46 ;  /* 0x00000025192e7223 */ /* 0x000fe2000001082e */
[----:B------:R-:W-:Y:S01]  /*12410*/  FMUL.FTZ R25, R50, R41 ;  /* 0x0000002932197220 */ /* 0x000fe20000410000 */
[----:B------:R-:W-:Y:S01]  /*12420*/  FFMA.FTZ R36, R48, R36, R39 ;  /* 0x0000002430247223 */ /* 0x000fe20000010027 */
[----:B------:R-:W-:-:S02]  /*12430*/  HADD2.F32 R48, -RZ, R31.H0_H0 ;  /* 0x2000001fff307230 */ /* 0x000fc40000004100 */
[C---:B------:R-:W-:Y:S01]  /*12440*/  FMUL.FTZ R41, R26.reuse, R41 ;  /* 0x000000291a297220 */ /* 0x040fe20000410000 */
[----:B------:R-:W-:Y:S01]  /*12450*/  FFMA.FTZ R25, R26, R38, -R25 ;  /* 0x000000261a197223 */ /* 0x000fe20000010819 */
[----:B------:R-:W-:Y:S02]  /*12460*/  HADD2.F32 R26, -RZ, R28.H0_H0 ;  /* 0x2000001cff1a7230 */ /* 0x000fe40000004100 */
[----:B------:R-:W-:Y:S01]  /*12470*/  FFMA.FTZ R40, R43, R37, R40 ;  /* 0x000000252b287223 */ /* 0x000fe20000010028 */
[----:B------:R-:W-:Y:S02]  /*12480*/  HADD2.F32 R6, -RZ, R6.H1_H1 ;  /* 0x30000006ff067230 */ /* 0x000fe40000004100 */
[-C--:B------:R-:W-:Y:S01]  /*12490*/  FMUL.FTZ R29, R48, R42.reuse ;  /* 0x0000002a301d7220 */ /* 0x080fe20000410000 */
[----:B------:R-:W-:Y:S01]  /*124a0*/  FMUL.FTZ R35, R30, R42 ;  /* 0x0000002a1e237220 */ /* 0x000fe20000410000 */
[----:B------:R-:W-:Y:S01]  /*124b0*/  FMUL.FTZ R37, R52, R10 ;  /* 0x0000000a34257220 */ /* 0x000fe20000410000 */
[----:B------:R-:W-:-:S02]  /*124c0*/  HADD2.F32 R8, -RZ, R11.H0_H0 ;  /* 0x2000000bff087230 */ /* 0x000fc40000004100 */
[-C--:B------:R-:W-:Y:S01]  /*124d0*/  FFMA.FTZ R29, R30, R34.reuse, -R29 ;  /* 0x000000221e1d7223 */ /* 0x080fe2000001081d */
[----:B------:R-:W-:Y:S01]  /*124e0*/  FFMA.FTZ R35, R48, R34, R35 ;  /* 0x0000002230237223 */ /* 0x000fe20000010023 */
[C---:B------:R-:W-:Y:S01]  /*124f0*/  FMUL.FTZ R39, R26.reuse, R10 ;  /* 0x0000000a1a277220 */ /* 0x040fe20000410000 */
[----:B------:R-:W-:Y:S02]  /*12500*/  HADD2.F32 R11, -RZ, R11.H1_H1 ;  /* 0x3000000bff0b7230 */ /* 0x000fe40000004100 */
[-C--:B------:R-:W-:Y:S01]  /*12510*/  FFMA.FTZ R10, R26, R6.reuse, -R37 ;  /* 0x000000061a0a7223 */ /* 0x080fe20000010825 */
[----:B------:R-:W-:Y:S02]  /*12520*/  HADD2.F32 R34, -RZ, R31.H1_H1 ;  /* 0x3000001fff227230 */ /* 0x000fe40000004100 */
[----:B------:R-:W-:Y:S01]  /*12530*/  FFMA.FTZ R26, R52, R6, R39 ;  /* 0x00000006341a7223 */ /* 0x000fe20000010027 */
[----:B------:R-:W-:Y:S02]  /*12540*/  HADD2.F32 R30, -RZ, R27.H1_H1 ;  /* 0x3000001bff1e7230 */ /* 0x000fe40000004100 */
[----:B------:R-:W-:Y:S01]  /*12550*/  FFMA.FTZ R41, R50, R38, R41 ;  /* 0x0000002632297223 */ /* 0x000fe20000010029 */
[----:B------:R-:W-:-:S02]  /*12560*/  HADD2.F32 R43, -RZ, R32.H1_H1 ;  /* 0x30000020ff2b7230 */ /* 0x000fc40000004100 */
[-C--:B------:R-:W-:Y:S01]  /*12570*/  FMUL.FTZ R27, R34, R8.reuse ;  /* 0x00000008221b7220 */ /* 0x080fe20000410000 */
[----:B------:R-:W-:Y:S02]  /*12580*/  HADD2.F32 R37, -RZ, R28.H1_H1 ;  /* 0x3000001cff257230 */ /* 0x000fe40000004100 */
[C---:B------:R-:W-:Y:S01]  /*12590*/  FMUL.FTZ R31, R30.reuse, R8 ;  /* 0x000000081e1f7220 */ /* 0x040fe20000410000 */
[--C-:B------:R-:W-:Y:S02]  /*125a0*/  HADD2.F32 R4, -RZ, R7.reuse.H0_H0 ;  /* 0x20000007ff047230 */ /* 0x100fe40000004100 */
[-C--:B------:R-:W-:Y:S01]  /*125b0*/  FMUL.FTZ R6, R43, R11.reuse ;  /* 0x0000000b2b067220 */ /* 0x080fe20000410000 */
[----:B------:R-:W-:Y:S02]  /*125c0*/  HADD2.F32 R7, -RZ, R7.H1_H1 ;  /* 0x30000007ff077230 */ /* 0x000fe40000004100 */
[C---:B------:R-:W-:Y:S01]  /*125d0*/  FMUL.FTZ R8, R37.reuse, R11 ;  /* 0x0000000b25087220 */ /* 0x040fe20000410000 */
        /* <DEDUP_REMOVED lines=14> */
.L_x_631:
[----:B------:R-:W-:Y:S05]  /*126c0*/  BSYNC B1 ;  /* 0x0000000000017941 */ /* 0x000fea0003800000 */
.L_x_630:
[----:B------:R-:W-:Y:S05]  /*126d0*/  @P1 BRA `(.L_x_606) ;  /* 0x0000000400901947 */ /* 0x000fea0003800000 */
[----:B0-----:R-:W2:Y:S04]  /*126e0*/  LDL R4, [R1+0x108] ;  /* 0x0001080001047983 */ /* 0x001ea80000100800 */
[----:B------:R-:W3:Y:S01]  /*126f0*/  LDL R5, [R1+0x14] ;  /* 0x0000140001057983 */ /* 0x000ee20000100800 */
[----:B------:R-:W-:Y:S01]  /*12700*/  SHF.R.U32.HI R7, RZ, 0x3, R49 ;  /* 0x00000003ff077819 */ /* 0x000fe20000011631 */
[----:B------:R-:W-:Y:S02]  /*12710*/  HADD2.F32 R34, -RZ, R3.H0_H0 ;  /* 0x20000003ff227230 */ /* 0x000fe40000004100 */
[----:B------:R-:W-:Y:S02]  /*12720*/  HADD2.F32 R36, -RZ, R15.H0_H0 ;  /* 0x2000000fff247230 */ /* 0x000fe40000004100 */
[----:B------:R-:W-:-:S02]  /*12730*/  HADD2.F32 R38, -RZ, R20.H0_H0 ;  /* 0x20000014ff267230 */ /* 0x000fc40000004100 */
[----:B------:R-:W-:Y:S02]  /*12740*/  HADD2.F32 R39, -RZ, R3.H1_H1 ;  /* 0x30000003ff277230 */ /* 0x000fe40000004100 */
[----:B------:R-:W-:Y:S02]  /*12750*/  HADD2.F32 R41, -RZ, R15.H1_H1 ;  /* 0x3000000fff297230 */ /* 0x000fe40000004100 */
[----:B------:R-:W-:Y:S01]  /*12760*/  HADD2.F32 R43, -RZ, R20.H1_H1 ;  /* 0x30000014ff2b7230 */ /* 0x000fe20000004100 */
[----:B--2---:R-:W-:Y:S02]  /*12770*/  R2UR UR4, R4 ;  /* 0x00000000040472ca */ /* 0x004fe400000e0000 */
[----:B------:R-:W-:Y:S01]  /*12780*/  SHF.R.S32.HI R4, RZ, 0x1f, R213 ;  /* 0x0000001fff047819 */ /* 0x000fe200000114d5 */
[----:B---3--:R-:W-:-:S03]  /*12790*/  IMAD.MOV.U32 R6, RZ, RZ, R5 ;  /* 0x000000ffff067224 */ /* 0x008fc600078e0005 */
[CC--:B------:R-:W-:Y:S02]  /*127a0*/  LEA.HI R5, R4.reuse, R213.reuse, RZ, 0x6 ;  /* 0x000000d504057211 */ /* 0x0c0fe400078f30ff */
[----:B------:R-:W-:Y:S02]  /*127b0*/  LEA.HI R4, R4, R213, RZ, 0x3 ;  /* 0x000000d504047211 */ /* 0x000fe400078f18ff */
[----:B------:R-:W-:Y:S01]  /*127c0*/  LEA.HI R0, R0, R6, RZ, 0x1d ;  /* 0x0000000600007211 */ /* 0x000fe200078fe8ff */
[----:B------:R-:W-:Y:S01]  /*127d0*/  IMAD.SHL.U32 R6, R5, 0x80, RZ ;  /* 0x0000008005067824 */ /* 0x000fe200078e00ff */
[----:B------:R-:W-:Y:S02]  /*127e0*/  LOP3.LUT R4, R49, 0x38, R4, 0xf8, !PT ;  /* 0x0000003831047812 */ /* 0x000fe400078ef804 */
[----:B------:R-:W-:Y:S02]  /*127f0*/  SHF.R.S32.HI R5, RZ, 0x1f, R0 ;  /* 0x0000001fff057819 */ /* 0x000fe40000011400 */
[----:B------:R-:W-:-:S02]  /*12800*/  LOP3.LUT R9, R4, R7, RZ, 0x3c, !PT ;  /* 0x0000000704097212 */ /* 0x000fc400078e3cff */
[----:B------:R-:W-:Y:S02]  /*12810*/  LEA.HI R5, R5, R0, RZ, 0x3 ;  /* 0x0000000005057211 */ /* 0x000fe400078f18ff */
[----:B------:R-:W-:-:S03]  /*12820*/  SHF.L.U32 R4, R0, 0x3, RZ ;  /* 0x0000000300047819 */ /* 0x000fc600000006ff */
[----:B------:R-:W-:Y:S01]  /*12830*/  IMAD.SHL.U32 R5, R5, 0x400, RZ ;  /* 0x0000040005057824 */ /* 0x000fe200078e00ff */
[----:B------:R-:W-:-:S04]  /*12840*/  LOP3.LUT R4, R49, 0x38, R4, 0xf8, !PT ;  /* 0x0000003831047812 */ /* 0x000fc800078ef804 */
[----:B------:R-:W-:Y:S02]  /*12850*/  LOP3.LUT R8, R4, R7, RZ, 0x3c, !PT ;  /* 0x0000000704087212 */ /* 0x000fe400078e3cff */
[----:B------:R-:W-:-:S04]  /*12860*/  LOP3.LUT R25, R5, 0x7fffe000, RZ, 0xc0, !PT ;  /* 0x7fffe00005197812 */ /* 0x000fc800078ec0ff */
[----:B-----5:R-:W-:Y:S02]  /*12870*/  IADD3 R25, R8, R25, R47 ;  /* 0x0000001908197210 */ /* 0x020fe40007ffe02f */
[----:B------:R-:W-:-:S03]  /*12880*/  LOP3.LUT R6, R6, 0xffffe000, RZ, 0xc0, !PT ;  /* 0xffffe00006067812 */ /* 0x000fc600078ec0ff */
[----:B------:R-:W-:Y:S01]  /*12890*/  IMAD R25, R25, 0x2, R18 ;  /* 0x0000000219197824 */ /* 0x000fe200078e0212 */
[----:B------:R-:W-:-:S04]  /*128a0*/  IADD3 R0, R9, R6, R47 ;  /* 0x0000000609007210 */ /* 0x000fc80007ffe02f */
[----:B------:R-:W0:Y:S01]  /*128b0*/  LDS.128 R8, [R25+0x14400] ;  /* 0x0144000019087984 */ /* 0x000e220000000c00 */
[----:B------:R-:W-:-:S05]  /*128c0*/  LEA R0, R0, UR4, 0x1 ;  /* 0x0000000400007c11 */ /* 0x000fca000f8e08ff */
[----:B------:R-:W1:Y:S01]  /*128d0*/  LDS.128 R4, [R0] ;  /* 0x0000000000047984 */ /* 0x000e620000000c00 */
[--C-:B0-----:R-:W-:Y:S02]  /*128e0*/  HADD2.F32 R30, -RZ, R8.reuse.H0_H0 ;  /* 0x20000008ff1e7230 */ /* 0x101fe40000004100 */
[----:B------:R-:W-:-:S03]  /*128f0*/  HADD2.F32 R8, -RZ, R8.H1_H1 ;  /* 0x30000008ff087230 */ /* 0x000fc60000004100 */
[-C--:B------:R-:W-:Y:S01]  /*12900*/  FMUL.FTZ R35, R36, R30.reuse ;  /* 0x0000001e24237220 */ /* 0x080fe20000410000 */
[----:B------:R-:W-:Y:S01]  /*12910*/  FMUL.FTZ R37, R34, R30 ;  /* 0x0000001e22257220 */ /* 0x000fe20000410000 */
[----:B------:R-:W-:Y:S02]  /*12920*/  HADD2.F32 R30, -RZ, R12.H0_H0 ;  /* 0x2000000cff1e7230 */ /* 0x000fe40000004100 */
[--C-:B-1----:R-:W-:Y:S02]  /*12930*/  HADD2.F32 R26, -RZ, R4.reuse.H0_H0 ;  /* 0x20000004ff1a7230 */ /* 0x102fe40000004100 */
[----:B------:R-:W-:Y:S02]  /*12940*/  HADD2.F32 R4, -RZ, R4.H1_H1 ;  /* 0x30000004ff047230 */ /* 0x000fe40000004100 */
[-C--:B------:R-:W-:Y:S01]  /*12950*/  FMUL.FTZ R3, R30, R8.reuse ;  /* 0x000000081e037220 */ /* 0x080fe20000410000 */
[--C-:B------:R-:W-:Y:S02]  /*12960*/  HADD2.F32 R31, -RZ, R9.reuse.H0_H0 ;  /* 0x20000009ff1f7230 */ /* 0x100fe40000004100 */
[----:B------:R-:W-:Y:S01]  /*12970*/  FMUL.FTZ R15, R38, R8 ;  /* 0x00000008260f7220 */ /* 0x000fe20000410000 */
[----:B------:R-:W-:-:S02]  /*12980*/  HADD2.F32 R9, -RZ, R9.H1_H1 ;  /* 0x30000009ff097230 */ /* 0x000fc40000004100 */
[-C--:B------:R-:W-:Y:S01]  /*12990*/  FFMA.FTZ R20, R38, R4.reuse, R3 ;  /* 0x0000000426147223 */ /* 0x080fe20000010003 */
[----:B------:R-:W-:Y:S02]  /*129a0*/  HADD2.F32 R3, -RZ, R12.H1_H1 ;  /* 0x3000000cff037230 */ /* 0x000fe40000004100 */
[----:B------:R-:W-:Y:S01]  /*129b0*/  FFMA.FTZ R8, R30, R4, -R15 ;  /* 0x000000041e087223 */ /* 0x000fe2000001080f */
[--C-:B------:R-:W-:Y:S02]  /*129c0*/  HADD2.F32 R27, -RZ, R5.reuse.H0_H0 ;  /* 0x20000005ff1b7230 */ /* 0x100fe40000004100 */
[-C--:B------:R-:W-:Y:S01]  /*129d0*/  FMUL.FTZ R4, R43, R9.reuse ;  /* 0x000000092b047220 */ /* 0x080fe20000410000 */
[----:B------:R-:W-:Y:S02]  /*129e0*/  HADD2.F32 R5, -RZ, R5.H1_H1 ;  /* 0x30000005ff057230 */ /* 0x000fe40000004100 */
[----:B------:R-:W-:Y:S01]  /*129f0*/  FMUL.FTZ R12, R3, R9 ;  /* 0x00000009030c7220 */ /* 0x000fe20000410000 */
[----:B------:R-:W-:-:S02]  /*12a00*/  HADD2.F32 R32, -RZ, R10.H0_H0 ;  /* 0x2000000aff207230 */ /* 0x000fc40000004100 */
[----:B------:R-:W-:Y:S02]  /*12a10*/  HADD2.F32 R10, -RZ, R10.H1_H1 ;  /* 0x3000000aff0a7230 */ /* 0x000fe40000004100 */
[----:B------:R-:W-:Y:S02]  /*12a20*/  HADD2.F32 R38, -RZ, R24.H0_H0 ;  /* 0x20000018ff267230 */ /* 0x000fe40000004100 */
[----:B------:R-:W-:Y:S01]  /*12a30*/  FFMA.FTZ R3, R3, R5, -R4 ;  /* 0x0000000503037223 */ /* 0x000fe20000010804 */
[----:B------:R-:W-:Y:S02]  /*12a40*/  HADD2.F32 R28, -RZ, R6.H0_H0 ;  /* 0x20000006ff1c7230 */ /* 0x000fe40000004100 */
[-C--:B------:R-:W-:Y:S01]  /*12a50*/  FFMA.FTZ R35, R34, R26.reuse, -R35 ;  /* 0x0000001a22237223 */ /* 0x080fe20000010823 */
[----:B------:R-:W-:Y:S01]  /*12a60*/  FFMA.FTZ R37, R36, R26, R37 ;  /* 0x0000001a24257223 */ /* 0x000fe20000010025 */
[----:B------:R-:W-:Y:S02]  /*12a70*/  HADD2.F32 R4, -RZ, R14.H0_H0 ;  /* 0x2000000eff047230 */ /* 0x000fe40000004100 */
[----:B------:R-:W-:Y:S01]  /*12a80*/  FMUL.FTZ R26, R41, R31 ;  /* 0x0000001f291a7220 */ /* 0x000fe20000410000 */
[----:B------:R-:W-:-:S02]  /*12a90*/  HADD2.F32 R6, -RZ, R6.H1_H1 ;  /* 0x30000006ff067230 */ /* 0x000fc40000004100 */
[----:B------:R-:W-:Y:S01]  /*12aa0*/  FFMA.FTZ R9, R43, R5, R12 ;  /* 0x000000052b097223 */ /* 0x000fe2000001000c */
[-C--:B------:R-:W-:Y:S01]  /*12ab0*/  FMUL.FTZ R5, R38, R10.reuse ;  /* 0x0000000a26057220 */ /* 0x080fe20000410000 */
[C---:B------:R-:W-:Y:S01]  /*12ac0*/  FMUL.FTZ R30, R39.reuse, R31 ;  /* 0x0000001f271e7220 */ /* 0x040fe20000410000 */
[----:B------:R-:W-:Y:S02]  /*12ad0*/  HADD2.F32 R33, -RZ, R11.H0_H0 ;  /* 0x2000000bff217230 */ /* 0x000fe40000004100 */
[----:B------:R-:W-:Y:S01]  /*12ae0*/  FFMA.FTZ R26, R39, R27, -R26 ;  /* 0x0000001b271a7223 */ /* 0x000fe2000001081a */
[----:B------:R-:W-:Y:S02]  /*12af0*/  HADD2.F32 R36, -RZ, R21.H0_H0 ;  /* 0x20000015ff247230 */ /* 0x000fe40000004100 */
[C---:B------:R-:W-:Y:S01]  /*12b00*/  FMUL.FTZ R31, R4.reuse, R10 ;  /* 0x0000000a041f7220 */ /* 0x040fe20000410000 */
[----:B------:R-:W-:Y:S02]  /*12b10*/  HADD2.F32 R11, -RZ, R11.H1_H1 ;  /* 0x3000000bff0b7230 */ /* 0x000fe40000004100 */
[----:B------:R-:W-:Y:S01]  /*12b20*/  FFMA.FTZ R10, R4, R6, -R5 ;  /* 0x00000006040a7223 */ /* 0x000fe20000010805 */
[----:B------:R-:W-:-:S02]  /*12b30*/  HADD2.F32 R34, -RZ, R13.H0_H0 ;  /* 0x2000000dff227230 */ /* 0x000fc40000004100 */
[----:B------:R-:W-:Y:S02]  /*12b40*/  HADD2.F32 R21, -RZ, R21.H1_H1 ;  /* 0x30000015ff157230 */ /* 0x000fe40000004100 */
[----:B------:R-:W-:Y:S02]  /*12b50*/  HADD2.F32 R39, -RZ, R24.H1_H1 ;  /* 0x30000018ff277230 */ /* 0x000fe40000004100 */
[----:B------:R-:W-:Y:S02]  /*12b60*/  HADD2.F32 R13, -RZ, R13.H1_H1 ;  /* 0x3000000dff0d7230 */ /* 0x000fe40000004100 */
[----:B------:R-:W-:Y:S02]  /*12b70*/  HADD2.F32 R5, -RZ, R14.H1_H1 ;  /* 0x3000000eff057230 */ /* 0x000fe40000004100 */
[--C-:B------:R-:W-:Y:S02]  /*12b80*/  HADD2.F32 R29, -RZ, R7.reuse.H0_H0 ;  /* 0x20000007ff1d7230 */ /* 0x100fe40000004100 */
[----:B------:R-:W-:Y:S01]  /*12b90*/  FFMA.FTZ R30, R41, R27, R30 ;  /* 0x0000001b291e7223 */ /* 0x000fe2000001001e */
[----:B------:R-:W-:-:S02]  /*12ba0*/  HADD2.F32 R7, -RZ, R7.H1_H1 ;  /* 0x30000007ff077230 */ /* 0x000fc40000004100 */
[----:B------:R-:W-:Y:S01]  /*12bb0*/  FMUL.FTZ R15, R36, R32 ;  /* 0x00000020240f7220 */ /* 0x000fe20000410000 */
[----:B------:R-:W-:Y:S01]  /*12bc0*/  FFMA.FTZ R12, R38, R6, R31 ;  /* 0x00000006260c7223 */ /* 0x000fe2000001001f */
[----:B------:R-:W-:Y:S01]  /*12bd0*/  FMUL.FTZ R4, R21, R33 ;  /* 0x0000002115047220 */ /* 0x000fe20000410000 */
[----:B------:R-:W-:Y:S01]  /*12be0*/  FMUL.FTZ R14, R39, R11 ;  /* 0x0000000b270e7220 */ /* 0x000fe20000410000 */
[C---:B------:R-:W-:Y:S01]  /*12bf0*/  FMUL.FTZ R27, R34.reuse, R32 ;  /* 0x00000020221b7220 */ /* 0x040fe20000410000 */
[----:B------:R-:W-:Y:S01]  /*12c00*/  FMUL.FTZ R6, R13, R33 ;  /* 0x000000210d067220 */ /* 0x000fe20000410000 */
[----:B------:R-:W-:Y:S01]  /*12c10*/  FMUL.FTZ R24, R5, R11 ;  /* 0x0000000b05187220 */ /* 0x000fe20000410000 */
[-C--:B------:R-:W-:Y:S01]  /*12c20*/  FFMA.FTZ R15, R34, R28.reuse, -R15 ;  /* 0x0000001c220f7223 */ /* 0x080fe2000001080f */
[----:B------:R-:W-:Y:S01]  /*12c30*/  FFMA.FTZ R11, R13, R29, -R4 ;  /* 0x0000001d0d0b7223 */ /* 0x000fe20000010804 */
[----:B------:R-:W-:Y:S01]  /*12c40*/  FFMA.FTZ R14, R5, R7, -R14 ;  /* 0x00000007050e7223 */ /* 0x000fe2000001080e */
[----:B------:R-:W-:Y:S01]  /*12c50*/  FFMA.FTZ R27, R36, R28, R27 ;  /* 0x0000001c241b7223 */ /* 0x000fe2000001001b */
[----:B------:R-:W-:Y:S01]  /*12c60*/  FFMA.FTZ R29, R21, R29, R6 ;  /* 0x0000001d151d7223 */ /* 0x000fe20000010006 */
[----:B------:R-:W-:Y:S01]  /*12c70*/  FFMA.FTZ R24, R39, R7, R24 ;  /* 0x0000000727187223 */ /* 0x000fe20000010018 */
[----:B------:R-:W-:-:S02]  /*12c80*/  F2FP.F16.F32.PACK_AB R4, R8, R35 ;  /* 0x000000230804723e */ /* 0x000fc400000000ff */
[----:B------:R-:W-:Y:S02]  /*12c90*/  F2FP.F16.F32.PACK_AB R5, R3, R26 ;  /* 0x0000001a0305723e */ /* 0x000fe400000000ff */
[----:B------:R-:W-:Y:S02]  /*12ca0*/  F2FP.F16.F32.PACK_AB R6, R10, R15 ;  /* 0x0000000f0a06723e */ /* 0x000fe400000000ff */
[----:B------:R-:W-:Y:S02]  /*12cb0*/  F2FP.F16.F32.PACK_AB R7, R14, R11 ;  /* 0x0000000b0e07723e */ /* 0x000fe400000000ff */
[----:B------:R-:W-:Y:S02]  /*12cc0*/  F2FP.F16.F32.PACK_AB R8, R20, R37 ;  /* 0x000000251408723e */ /* 0x000fe400000000ff */
[----:B------:R-:W-:Y:S02]  /*12cd0*/  F2FP.F16.F32.PACK_AB R9, R9, R30 ;  /* 0x0000001e0909723e */ /* 0x000fe400000000ff */
[----:B------:R-:W-:-:S02]  /*12ce0*/  F2FP.F16.F32.PACK_AB R10, R12, R27 ;  /* 0x0000001b0c0a723e */ /* 0x000fc400000000ff */
[----:B------:R-:W-:Y:S01]  /*12cf0*/  F2FP.F16.F32.PACK_AB R11, R24, R29 ;  /* 0x0000001d180b723e */ /* 0x000fe200000000ff */
[----:B------:R1:W-:Y:S04]  /*12d00*/  STS.128 [R0], R4 ;  /* 0x0000000400007388 */ /* 0x0003e80000000c00 */
[----:B------:R1:W-:Y:S02]  /*12d10*/  STS.128 [R25+0x14400], R8 ;  /* 0x0144000819007388 */ /* 0x0003e40000000c00 */
.L_x_606:
[----:B------:R-:W-:Y:S05]  /*12d20*/  BSYNC B0 ;  /* 0x0000000000007941 */ /* 0x000fea0003800000 */
.L_x_575:
[----:B------:R-:W-:Y:S01]  /*12d30*/  @!PT LDS RZ, [RZ] ;  /* 0x00000000fffff984 */ /* 0x000fe20000000800 */
[----:B------:R-:W-:Y:S01]  /*12d40*/  @!PT LDS RZ, [RZ] ;  /* 0x00000000fffff984 */ /* 0x000fe20000000800 */
[----:B------:R-:W-:Y:S01]  /*12d50*/  @!PT LDS RZ, [RZ] ;  /* 0x00000000fffff984 */ /* 0x000fe20000000800 */
[----:B------:R-:W-:Y:S01]  /*12d60*/  @!PT LDS RZ, [RZ] ;  /* 0x00000000fffff984 */ /* 0x000fe20000000800 */
[----:B------:R4:W-:Y:S06]  /*12d70*/  MEMBAR.ALL.CTA ;  /* 0x0000000000007992 */ /* 0x0009ec0000008000 */
[----:B----4-:R-:W4:Y:S01]  /*12d80*/  FENCE.VIEW.ASYNC.S ;  /* 0x00000000000073c6 */ /* 0x010f220000000000 */
[----:B------:R-:W-:Y:S05]  /*12d90*/  WARPSYNC.ALL ;  /* 0x0000000000007948 */ /* 0x000fea0003800000 */
[----:B----4-:R-:W-:Y:S06]  /*12da0*/  BAR.SYNC.DEFER_BLOCKING 0xd, 0x100 ;  /* 0x0344000000007b1d */ /* 0x010fec0000010000 */
.L_x_573:
[----:B------:R-:W-:-:S06]  /*12db0*/  ULOP3.LUT UR4, UR60, 0x1, URZ, 0xfc, !UPT ;  /* 0x000000013c047892 */ /* 0x000fcc000f8efc3f */
[----:B-1----:R-:W-:-:S05]  /*12dc0*/  IMAD.U32 R0, RZ, RZ, UR4 ;  /* 0x00000004ff007e24 */ /* 0x002fca000f8e00ff */
[----:B------:R-:W-:-:S13]  /*12dd0*/  ISETP.NE.AND P0, PT, R0, 0x3, PT ;  /* 0x000000030000780c */ /* 0x000fda0003f05270 */
[----:B------:R-:W-:Y:S05]  /*12de0*/  @!P0 BRA `(.L_x_632) ;  /* 0x0000000000048947 */ /* 0x000fea0003800000 */
[----:B------:R-:W-:Y:S01]  /*12df0*/  BPT.TRAP 0x1 ;  /* 0x000000040000795c */ /* 0x000fe20000300000 */
.L_x_632:
[----:B------:R-:W-:Y:S02]  /*12e00*/  LEA R0, R220, R18, 0x3 ;  /* 0x00000012dc007211 */ /* 0x000fe400078e18ff */
[----:B0-----:R-:W-:-:S04]  /*12e10*/  SHF.L.U32 R3, R221, 0x1f, RZ ;  /* 0x0000001fdd037819 */ /* 0x001fc800000006ff */
[----:B------:R0:W1:Y:S01]  /*12e20*/  SYNCS.PHASECHK.TRANS64.TRYWAIT P2, [R0+URZ+0x38830], R3 ;  /* 0x03883003000075a7 */ /* 0x000062000804017f */
[----:B------:R-:W-:Y:S05]  /*12e30*/  @!P0 BRA `(.L_x_633) ;  /* 0x0000000000048947 */ /* 0x000fea0003800000 */
[----:B------:R-:W-:Y:S01]  /*12e40*/  BPT.TRAP 0x1 ;  /* 0x000000040000795c */ /* 0x000fe20000300000 */
.L_x_633:
[----:B--23--:R-:W2:Y:S01]  /*12e50*/  S2R R4, SR_TID.X ;  /* 0x0000000000047919 */ /* 0x00cea20000002100 */
[----:B------:R-:W-:Y:S01]  /*12e60*/  IMAD.MOV.U32 R151, RZ, RZ, RZ ;  /* 0x000000ffff977224 */ /* 0x000fe200078e00ff */
[----:B--2---:R-:W-:-:S04]  /*12e70*/  LOP3.LUT R4, R4, 0x7f, RZ, 0xc0, !PT ;  /* 0x0000007f04047812 */ /* 0x004fc800078ec0ff */
[----:B------:R-:W-:Y:S01]  /*12e80*/  ISETP.NE.AND P1, PT, R4, RZ, PT ;  /* 0x000000ff0400720c */ /* 0x000fe20003f25270 */
[----:B-1----:R-:W-:-:S12]  /*12e90*/  @P2 BRA `(.L_x_634) ;  /* 0x0000000000082947 */ /* 0x002fd80003800000 */
[----:B------:R-:W1:Y:S02]  /*12ea0*/  SYNCS.PHASECHK.TRANS64.TRYWAIT P2, [R0+URZ+0x38830], R3 ;  /* 0x03883003000075a7 */ /* 0x000e64000804017f */
[----:B-1----:R-:W-:Y:S05]  /*12eb0*/  @!P2 BRA `(.L_x_635) ;  /* 0x000001940064a947 */ /* 0x002fea0003800000 */
.L_x_634:
[----:B------:R-:W-:Y:S05]  /*12ec0*/  WARPSYNC.ALL ;  /* 0x0000000000007948 */ /* 0x000fea0003800000 */
[----:B01----:R-:W-:Y:S01]  /*12ed0*/  VIADD R3, R18, 0x24400 ;  /* 0x0002440012037836 */ /* 0x003fe20000000000 */
[----:B------:R-:W-:Y:S01]  /*12ee0*/  R2UR UR20, R2 ;  /* 0x00000000021472ca */ /* 0x000fe200000e0000 */
[----:B------:R-:W-:Y:S01]  /*12ef0*/  WARPGROUP.ARRIVE ;  /* 0x00000000000079c5 */ /* 0x000fe20000000000 */
[----:B------:R-:W-:Y:S01]  /*12f00*/  UMOV UR5, 0x40000040 ;  /* 0x4000004000057882 */ /* 0x000fe20000000000 */
[----:B------:R-:W-:Y:S01]  /*12f10*/  MOV R5, 0x40000040 ;  /* 0x4000004000057802 */ /* 0x000fe20000000f00 */
[----:B------:R-:W-:Y:S01]  /*12f20*/  UMOV UR17, UR5 ;  /* 0x0000000500117c82 */ /* 0x000fe20008000000 */
[----:B------:R-:W-:Y:S01]  /*12f30*/  SHF.R.U32.HI R3, RZ, 0x4, R3 ;  /* 0x00000004ff037819 */ /* 0x000fe20000011603 */
[----:B------:R-:W-:Y:S01]  /*12f40*/  IMAD.U32 R13, RZ, RZ, UR5 ;  /* 0x00000005ff0d7e24 */ /* 0x000fe2000f8e00ff */
[----:B------:R-:W-:Y:S01]  /*12f50*/  UMOV UR9, UR17 ;  /* 0x0000001100097c82 */ /* 0x000fe20008000000 */
[----:B------:R-:W-:Y:S01]  /*12f60*/  IMAD.MOV.U32 R7, RZ, RZ, 0x40000040 ;  /* 0x40000040ff077424 */ /* 0x000fe200078e00ff */
[----:B------:R-:W-:Y:S01]  /*12f70*/  LOP3.LUT R3, R3, 0x3fff, RZ, 0xc0, !PT ;  /* 0x00003fff03037812 */ /* 0x000fe200078ec0ff */
[----:B------:R-:W-:Y:S01]  /*12f80*/  UMOV UR13, UR17 ;  /* 0x00000011000d7c82 */ /* 0x000fe20008000000 */
[----:B------:R-:W-:Y:S01]  /*12f90*/  IMAD.MOV.U32 R9, RZ, RZ, 0x40000040 ;  /* 0x40000040ff097424 */ /* 0x000fe200078e00ff */
[----:B------:R-:W-:Y:S01]  /*12fa0*/  UMOV UR25, 0x40000040 ;  /* 0x4000004000197882 */ /* 0x000fe20000000000 */
[----:B------:R-:W-:Y:S01]  /*12fb0*/  LOP3.LUT R224, R3, 0x10000, RZ, 0xfc, !PT ;  /* 0x0001000003e07812 */ /* 0x000fe200078efcff */
[----:B------:R-:W-:Y:S01]  /*12fc0*/  IMAD.MOV.U32 R3, RZ, RZ, 0x40000040 ;  /* 0x40000040ff037424 */ /* 0x000fe200078e00ff */
[----:B------:R-:W-:Y:S01]  /*12fd0*/  ULOP3.LUT UR20, UR20, 0x10000, URZ, 0xfc, !UPT ;  /* 0x0001000014147892 */ /* 0x000fe2000f8efc3f */
[----:B------:R-:W-:Y:S01]  /*12fe0*/  R2UR UR11, R7 ;  /* 0x00000000070b72ca */ /* 0x000fe200000e0000 */
[----:B------:R-:W-:Y:S01]  /*12ff0*/  IMAD.MOV.U32 R7, RZ, RZ, 0x40000040 ;  /* 0x40000040ff077424 */ /* 0x000fe200078e00ff */
[----:B------:R-:W-:Y:S01]  /*13000*/  R2UR UR27, R9 ;  /* 0x00000000091b72ca */ /* 0x000fe200000e0000 */
[----:B------:R-:W-:Y:S01]  /*13010*/  IMAD R2, R220, 0xa00, R224 ;  /* 0x00000a00dc027824 */ /* 0x000fe200078e02e0 */
[----:B------:R-:W-:Y:S01]  /*13020*/  R2UR UR7, R3 ;  /* 0x00000000030772ca */ /* 0x000fe200000e0000 */
[----:B------:R-:W-:Y:S01]  /*13030*/  IMAD.MOV.U32 R9, RZ, RZ, 0x40000040 ;  /* 0x40000040ff097424 */ /* 0x000fe200078e00ff */
[----:B------:R-:W-:Y:S01]  /*13040*/  UMOV UR4, UR20 ;  /* 0x0000001400047c82 */ /* 0x000fe20008000000 */
[C---:B------:R-:W-:Y:S01]  /*13050*/  VIADD R4, R2.reuse, 0x80 ;  /* 0x0000008002047836 */ /* 0x040fe20000000000 */
[C---:B------:R-:W-:Y:S01]  /*13060*/  R2UR UR6, R2.reuse ;  /* 0x00000000020672ca */ /* 0x040fe200000e0000 */
[----:B------:R-:W-:Y:S01]  /*13070*/  UMOV UR16, UR4 ;  /* 0x0000000400107c82 */ /* 0x000fe20008000000 */
[----:B------:R-:W-:Y:S01]  /*13080*/  MOV R12, UR4 ;  /* 0x00000004000c7c02 */ /* 0x000fe20008000f00 */
[----:B------:R-:W-:Y:S01]  /*13090*/  VIADD R6, R2, 0x100 ;  /* 0x0000010002067836 */ /* 0x000fe20000000000 */
[----:B------:R-:W-:Y:S01]  /*130a0*/  UMOV UR8, UR16 ;  /* 0x0000001000087c82 */ /* 0x000fe20008000000 */
[----:B------:R-:W-:Y:S01]  /*130b0*/  UMOV UR12, UR16 ;  /* 0x00000010000c7c82 */ /* 0x000fe20008000000 */
[----:B------:R-:W-:Y:S01]  /*130c0*/  R2UR UR19, R7 ;  /* 0x00000000071372ca */ /* 0x000fe200000e0000 */
[----:B------:R-:W-:Y:S01]  /*130d0*/  IMAD.MOV.U32 R7, RZ, RZ, 0x40000040 ;  /* 0x40000040ff077424 */ /* 0x000fe200078e00ff */
[----:B------:R-:W-:Y:S01]  /*130e0*/  R2UR UR10, R6 ;  /* 0x00000000060a72ca */ /* 0x000fe200000e0000 */
[C---:B------:R-:W-:Y:S01]  /*130f0*/  VIADD R6, R2.reuse, 0x200 ;  /* 0x0000020002067836 */ /* 0x040fe20000000000 */
[----:B------:R-:W-:Y:S01]  /*13100*/  IADD3 R8, R2, 0x2, RZ ;  /* 0x0000000202087810 */ /* 0x000fe20007ffe0ff */
[----:B------:R0:W-:Y:S01]  /*13110*/  STL.64 [R1+0x58], R12 ;  /* 0x0000580c01007387 */ /* 0x0001e20000100a00 */
[----:B------:R-:W-:Y:S01]  /*13120*/  P2R R10, PR, RZ, 0x1 ;  /* 0x00000001ff0a7803 */ /* 0x000fe20000000000 */
[----:B------:R-:W-:Y:S01]  /*13130*/  HGMMA.64x16x16.F32 R56, gdesc[UR4], RZ, !UPT, gsb0 ;  /* 0x00200000043879f0 */ /* 0x000fe2000c0008ff */
[----:B------:R-:W-:Y:S01]  /*13140*/  R2UR UR6, R4 ;  /* 0x00000000040672ca */ /* 0x000fe200000e0000 */
[----:B------:R-:W-:Y:S01]  /*13150*/  UMOV UR4, UR16 ;  /* 0x0000001000047c82 */ /* 0x000fe20008000000 */
[----:B------:R-:W-:Y:S01]  /*13160*/  R2UR UR7, R5 ;  /* 0x00000000050772ca */ /* 0x000fe200000e0000 */
[----:B------:R-:W-:Y:S01]  /*13170*/  UMOV UR5, UR17 ;  /* 0x0000001100057c82 */ /* 0x000fe20008000000 */
[----:B------:R-:W-:Y:S01]  /*13180*/  VIADD R4, R2, 0x180 ;  /* 0x0000018002047836 */ /* 0x000fe20000000000 */
[----:B------:R-:W-:Y:S01]  /*13190*/  R2UR UR18, R6 ;  /* 0x00000000061272ca */ /* 0x000fe200000e0000 */
[----:B------:R-:W-:Y:S01]  /*131a0*/  IMAD.MOV.U32 R5, RZ, RZ, 0x40000040 ;  /* 0x40000040ff057424 */ /* 0x000fe200078e00ff */
[----:B------:R-:W-:Y:S01]  /*131b0*/  R2UR UR26, R8 ;  /* 0x00000000081a72ca */ /* 0x000fe200000e0000 */
[----:B------:R-:W-:Y:S01]  /*131c0*/  VIADD R6, R2, 0x102 ;  /* 0x0000010202067836 */ /* 0x000fe20000000000 */
[----:B------:R-:W-:Y:S01]  /*131d0*/  R2UR UR14, R4 ;  /* 0x00000000040e72ca */ /* 0x000fe200000e0000 */
[----:B------:R-:W-:Y:S01]  /*131e0*/  VIADD R4, R2, 0x82 ;  /* 0x0000008202047836 */ /* 0x000fe20000000000 */
[----:B------:R-:W-:Y:S01]  /*131f0*/  R2UR UR15, R5 ;  /* 0x00000000050f72ca */ /* 0x000fe200000e0000 */
[----:B0-----:R-:W-:Y:S01]  /*13200*/  IMAD.U32 R13, RZ, RZ, UR25 ;  /* 0x00000019ff0d7e24 */ /* 0x001fe2000f8e00ff */
[----:B------:R-:W-:-:S02]  /*13210*/  MOV R5, 0x40000040 ;  /* 0x4000004000057802 */ /* 0x000fc40000000f00 */
[----:B------:R-:W-:Y:S01]  /*13220*/  IADD3 R8, R2, 0x4, RZ ;  /* 0x0000000402087810 */ /* 0x000fe20007ffe0ff */
[----:B------:R-:W-:Y:S02]  /*13230*/  WARPGROUP.DEPBAR.LE gsb0, 0x0 ;  /* 0x00008000000079c5 */ /* 0x000fe40000010000 */
[----:B------:R-:W-:-:S06]  /*13240*/  WARPGROUP.ARRIVE ;  /* 0x00000000000079c5 */ /* 0x000fcc0000000000 */
[----:B------:R-:W-:Y:S01]  /*13250*/  HGMMA.64x16x16.F32 R48, gdesc[UR4], RZ, !UPT, gsb0 ;  /* 0x00200000043079f0 */ /* 0x000fe2000c0008ff */
[----:B------:R-:W-:-:S07]  /*13260*/  UIADD3 UR4, UR20, 0x2, URZ ;  /* 0x0000000214047890 */ /* 0x000fce000fffe03f */
[----:B------:R-:W-:Y:S02]  /*13270*/  UMOV UR24, UR4 ;  /* 0x0000000400187c82 */ /* 0x000fe40008000000 */
[----:B------:R-:W-:-:S05]  /*13280*/  MOV R12, UR24 ;  /* 0x00000018000c7c02 */ /* 0x000fca0008000f00 */
[----:B------:R0:W-:Y:S01]  /*13290*/  STL.64 [R1+0x50], R12 ;  /* 0x0000500c01007387 */ /* 0x0001e20000100a00 */
[----:B------:R-:W-:Y:S02]  /*132a0*/  WARPGROUP.DEPBAR.LE gsb0, 0x0 ;  /* 0x00008000000079c5 */ /* 0x000fe40000010000 */
[----:B-----5:R-:W-:-:S06]  /*132b0*/  WARPGROUP.ARRIVE ;  /* 0x00000000000079c5 */ /* 0x020fcc0000000000 */
[----:B------:R-:W-:Y:S01]  /*132c0*/  HGMMA.64x16x16.F32 R40, gdesc[UR8], RZ, !UPT, gsb0 ;  /* 0x00200000082879f0 */ /* 0x000fe2000c0008ff */
[----:B------:R-:W-:Y:S01]  /*132d0*/  UMOV UR8, UR24 ;  /* 0x0000001800087c82 */ /* 0x000fe20008000000 */
[----:B------:R-:W-:Y:S01]  /*132e0*/  UMOV UR9, UR25 ;  /* 0x0000001900097c82 */ /* 0x000fe20008000000 */
[----:B------:R-:W-:Y:S01]  /*132f0*/  UMOV UR4, UR8 ;  /* 0x0000000800047c82 */ /* 0x000fe20008000000 */
[----:B------:R-:W-:Y:S01]  /*13300*/  UMOV UR5, UR9 ;  /* 0x0000000900057c82 */ /* 0x000fe20008000000 */
[----:B------:R-:W-:Y:S02]  /*13310*/  WARPGROUP.DEPBAR.LE gsb0, 0x0 ;  /* 0x00008000000079c5 */ /* 0x000fe40000010000 */
[----:B------:R-:W-:-:S06]  /*13320*/  WARPGROUP.ARRIVE ;  /* 0x00000000000079c5 */ /* 0x000fcc0000000000 */
[----:B------:R-:W-:Y:S01]  /*13330*/  HGMMA.64x16x16.F32 R32, gdesc[UR12], RZ, !UPT, gsb0 ;  /* 0x002000000c2079f0 */ /* 0x000fe2000c0008ff */
[----:B------:R-:W-:Y:S01]  /*13340*/  R2UR UR14, R4 ;  /* 0x00000000040e72ca */ /* 0x000fe200000e0000 */
[----:B------:R-:W-:Y:S01]  /*13350*/  UMOV UR12, UR8 ;  /* 0x00000008000c7c82 */ /* 0x000fe20008000000 */
[----:B------:R-:W-:Y:S01]  /*13360*/  R2UR UR15, R5 ;  /* 0x00000000050f72ca */ /* 0x000fe200000e0000 */
[----:B------:R-:W-:Y:S01]  /*13370*/  UMOV UR13, UR9 ;  /* 0x00000009000d7c82 */ /* 0x000fe20008000000 */
[----:B------:R-:W-:Y:S02]  /*13380*/  VIADD R4, R2, 0x182 ;  /* 0x0000018202047836 */ /* 0x000fe40000000000 */
[----:B------:R-:W-:-:S03]  /*13390*/  IMAD.MOV.U32 R5, RZ, RZ, 0x40000040 ;  /* 0x40000040ff057424 */ /* 0x000fc600078e00ff */
[----:B------:R-:W-:Y:S01]  /*133a0*/  R2UR UR6, R4 ;  /* 0x00000000040672ca */ /* 0x000fe200000e0000 */
[----:B------:R-:W-:Y:S01]  /*133b0*/  VIADD R4, R2, 0x84 ;  /* 0x0000008402047836 */ /* 0x000fe20000000000 */
[----:B------:R-:W-:Y:S02]  /*133c0*/  R2UR UR7, R5 ;  /* 0x00000000050772ca */ /* 0x000fe400000e0000 */
[----:B------:R-:W-:Y:S01]  /*133d0*/  MOV R5, 0x40000040 ;  /* 0x4000004000057802 */ /* 0x000fe20000000f00 */
        /* <DEDUP_REMOVED lines=11> */
[----:B------:R-:W-:Y:S01]  /*13490*/  R2UR UR11, R7 ;  /* 0x00000000070b72ca */ /* 0x000fe200000e0000 */
[----:B------:R-:W-:Y:S01]  /*134a0*/  IMAD.MOV.U32 R7, RZ, RZ, 0x40000040 ;  /* 0x40000040ff077424 */ /* 0x000fe200078e00ff */
[----:B------:R-:W-:Y:S02]  /*134b0*/  WARPGROUP.DEPBAR.LE gsb0, 0x0 ;  /* 0x00008000000079c5 */ /* 0x000fe40000010000 */
[----:B------:R-:W-:-:S06]  /*134c0*/  WARPGROUP.ARRIVE ;  /* 0x00000000000079c5 */ /* 0x000fcc0000000000 */
[----:B------:R-:W-:Y:S01]  /*134d0*/  HGMMA.64x16x16.F32 R56, gdesc[UR24], R56, gsb0 ;  /* 0x00200000183879f0 */ /* 0x000fe20008000838 */
[----:B------:R-:W-:Y:S01]  /*134e0*/  R2UR UR26, R8 ;  /* 0x00000000081a72ca */ /* 0x000fe200000e0000 */
[----:B------:R-:W-:Y:S01]  /*134f0*/  UMOV UR25, 0x40000040 ;  /* 0x4000004000197882 */ /* 0x000fe20000000000 */
[----:B------:R-:W-:Y:S01]  /*13500*/  R2UR UR27, R9 ;  /* 0x00000000091b72ca */ /* 0x000fe200000e0000 */
[----:B------:R-:W-:Y:S01]  /*13510*/  IMAD.MOV.U32 R9, RZ, RZ, 0x40000040 ;  /* 0x40000040ff097424 */ /* 0x000fe200078e00ff */
[----:B------:R-:W-:Y:S01]  /*13520*/  IADD3 R8, R2, 0x6, RZ ;  /* 0x0000000602087810 */ /* 0x000fe20007ffe0ff */
[----:B0-----:R-:W-:Y:S01]  /*13530*/  IMAD.U32 R13, RZ, RZ, UR25 ;  /* 0x00000019ff0d7e24 */ /* 0x001fe2000f8e00ff */
[----:B------:R-:W-:Y:S02]  /*13540*/  WARPGROUP.DEPBAR.LE gsb0, 0x0 ;  /* 0x00008000000079c5 */ /* 0x000fe40000010000 */
[----:B------:R-:W-:-:S06]  /*13550*/  WARPGROUP.ARRIVE ;  /* 0x00000000000079c5 */ /* 0x000fcc0000000000 */
[----:B------:R-:W-:Y:S01]  /*13560*/  HGMMA.64x16x16.F32 R48, gdesc[UR12], R48, gsb0 ;  /* 0x002000000c3079f0 */ /* 0x000fe20008000830 */
[----:B------:R-:W-:-:S07]  /*13570*/  UIADD3 UR12, UR20, 0x4, URZ ;  /* 0x00000004140c7890 */ /* 0x000fce000fffe03f */
[----:B------:R-:W-:Y:S02]  /*13580*/  UMOV UR24, UR12 ;  /* 0x0000000c00187c82 */ /* 0x000fe40008000000 */
[----:B------:R-:W-:-:S05]  /*13590*/  MOV R12, UR24 ;  /* 0x00000018000c7c02 */ /* 0x000fca0008000f00 */
[----:B------:R0:W-:Y:S01]  /*135a0*/  STL.64 [R1+0x48], R12 ;  /* 0x0000480c01007387 */ /* 0x0001e20000100a00 */
[----:B------:R-:W-:Y:S02]  /*135b0*/  WARPGROUP.DEPBAR.LE gsb0, 0x0 ;  /* 0x00008000000079c5 */ /* 0x000fe40000010000 */
[----:B------:R-:W-:-:S06]  /*135c0*/  WARPGROUP.ARRIVE ;  /* 0x00000000000079c5 */ /* 0x000fcc0000000000 */
[----:B------:R-:W-:Y:S01]  /*135d0*/  HGMMA.64x16x16.F32 R40, gdesc[UR16], R40, gsb0 ;  /* 0x00200000102879f0 */ /* 0x000fe20008000828 */
[----:B------:R-:W-:Y:S01]  /*135e0*/  UMOV UR16, UR24 ;  /* 0x0000001800107c82 */ /* 0x000fe20008000000 */
[----:B------:R-:W-:Y:S01]  /*135f0*/  UMOV UR17, UR25 ;  /* 0x0000001900117c82 */ /* 0x000fe20008000000 */
[----:B------:R-:W-:Y:S01]  /*13600*/  UMOV UR12, UR16 ;  /* 0x00000010000c7c82 */ /* 0x000fe20008000000 */
[----:B------:R-:W-:Y:S01]  /*13610*/  UMOV UR13, UR17 ;  /* 0x00000011000d7c82 */ /* 0x000fe20008000000 */
[----:B------:R-:W-:Y:S02]  /*13620*/  WARPGROUP.DEPBAR.LE gsb0, 0x0 ;  /* 0x00008000000079c5 */ /* 0x000fe40000010000 */
[----:B------:R-:W-:-:S06]  /*13630*/  WARPGROUP.ARRIVE ;  /* 0x00000000000079c5 */ /* 0x000fcc0000000000 */
[----:B------:R-:W-:Y:S01]  /*13640*/  HGMMA.64x16x16.F32 R32, gdesc[UR4], R32, gsb0 ;  /* 0x00200000042079f0 */ /* 0x000fe20008000820 */
        /* <DEDUP_REMOVED lines=35> */
[----:B------:R-:W-:Y:S01]  /*13880*/  UIADD3 UR4, UR20, 0x6, URZ ;  /* 0x0000000614047890 */ /* 0x000fe2000fffe03f */
[----:B------:R-:W-:Y:S01]  /*13890*/  R2UR UR6, R4 ;  /* 0x00000000040672ca */ /* 0x000fe200000e0000 */
[----:B------:R-:W-:Y:S01]  /*138a0*/  VIADD R4, R2, 0x186 ;  /* 0x0000018602047836 */ /* 0x000fe20000000000 */
[----:B------:R-:W-:Y:S01]  /*138b0*/  R2UR UR7, R5 ;  /* 0x00000000050772ca */ /* 0x000fe200000e0000 */
[----:B------:R-:W-:-:S03]  /*138c0*/  IMAD.MOV.U32 R5, RZ, RZ, 0x40000040 ;  /* 0x40000040ff057424 */ /* 0x000fc600078e00ff */
[----:B------:R-:W-:Y:S02]  /*138d0*/  UMOV UR24, UR4 ;  /* 0x0000000400187c82 */ /* 0x000fe40008000000 */
[----:B------:R-:W-:-:S05]  /*138e0*/  MOV R12, UR24 ;  /* 0x00000018000c7c02 */ /* 0x000fca0008000f00 */
[----:B------:R0:W-:Y:S01]  /*138f0*/  STL.64 [R1+0x40], R12 ;  /* 0x0000400c01007387 */ /* 0x0001e20000100a00 */
[----:B------:R-:W-:Y:S02]  /*13900*/  WARPGROUP.DEPBAR.LE gsb0, 0x0 ;  /* 0x00008000000079c5 */ /* 0x000fe40000010000 */
[----:B------:R-:W-:-:S06]  /*13910*/  WARPGROUP.ARRIVE ;  /* 0x00000000000079c5 */ /* 0x000fcc0000000000 */
[----:B------:R-:W-:Y:S01]  /*13920*/  HGMMA.64x16x16.F32 R40, gdesc[UR8], R40, gsb0 ;  /* 0x00200000082879f0 */ /* 0x000fe20008000828 */
        /* <DEDUP_REMOVED lines=8> */
[----:B------:R-:W-:Y:S01]  /*139b0*/  VIADD R4, R2, 0x300 ;  /* 0x0000030002047836 */ /* 0x000fe20000000000 */
[----:B------:R-:W-:Y:S02]  /*139c0*/  R2UR UR15, R5 ;  /* 0x00000000050f72ca */ /* 0x000fe400000e0000 */
[----:B------:R-:W-:Y:S01]  /*139d0*/  MOV R5, 0x40000040 ;  /* 0x4000004000057802 */ /* 0x000fe20000000f00 */
[----:B------:R-:W-:Y:S02]  /*139e0*/  WARPGROUP.DEPBAR.LE gsb0, 0x0 ;  /* 0x00008000000079c5 */ /* 0x000fe40000010000 */
[----:B------:R-:W-:-:S06]  /*139f0*/  WARPGROUP.ARRIVE ;  /* 0x00000000000079c5 */ /* 0x000fcc0000000000 */
[----:B------:R-:W-:Y:S01]  /*13a00*/  HGMMA.64x16x16.F32 R24, gdesc[UR16], R24, gsb0 ;  /* 0x00200000101879f0 */ /* 0x000fe20008000818 */
[----:B------:R-:W-:Y:S01]  /*13a10*/  UMOV UR16, UR24 ;  /* 0x0000001800107c82 */ /* 0x000fe20008000000 */
[----:B------:R-:W-:Y:S01]  /*13a20*/  UMOV UR17, UR25 ;  /* 0x0000001900117c82 */ /* 0x000fe20008000000 */
[----:B------:R-:W-:Y:S01]  /*13a30*/  UMOV UR4, UR16 ;  /* 0x0000001000047c82 */ /* 0x000fe20008000000 */
[----:B------:R-:W-:Y:S01]  /*13a40*/  UMOV UR5, UR17 ;  /* 0x0000001100057c82 */ /* 0x000fe20008000000 */
[----:B------:R-:W-:Y:S01]  /*13a50*/  UMOV UR8, UR16 ;  /* 0x0000001000087c82 */ /* 0x000fe20008000000 */
[----:B------:R-:W-:Y:S01]  /*13a60*/  UMOV UR9, UR17 ;  /* 0x0000001100097c82 */ /* 0x000fe20008000000 */
[----:B------:R-:W-:Y:S01]  /*13a70*/  UMOV UR12, UR16 ;  /* 0x00000010000c7c82 */ /* 0x000fe20008000000 */
[----:B------:R-:W-:Y:S01]  /*13a80*/  UMOV UR13, UR17 ;  /* 0x00000011000d7c82 */ /* 0x000fe20008000000 */
[----:B------:R-:W-:Y:S01]  /*13a90*/  R2UR UR18, R6 ;  /* 0x00000000061272ca */ /* 0x000fe200000e0000 */
[----:B------:R-:W-:Y:S01]  /*13aa0*/  VIADD R6, R2, 0x380 ;  /* 0x0000038002067836 */ /* 0x000fe20000000000 */
[----:B------:R-:W-:Y:S01]  /*13ab0*/  R2UR UR19, R7 ;  /* 0x00000000071372ca */ /* 0x000fe200000e0000 */
[----:B------:R-:W-:Y:S01]  /*13ac0*/  IMAD.MOV.U32 R7, RZ, RZ, 0x40000040 ;  /* 0x40000040ff077424 */ /* 0x000fe200078e00ff */
[----:B------:R-:W-:-:S02]  /*13ad0*/  WARPGROUP.DEPBAR.LE gsb0, 0x0 ;  /* 0x00008000000079c5 */ /* 0x000fc40000010000 */
        /* <DEDUP_REMOVED lines=263> */
[----:B------:R-:W-:Y:S01]  /*14b50*/  UIADD3 UR4, UR20, 0x802, URZ ;  /* 0x0000080214047890 */ /* 0x000fe2000fffe03f */
[----:B------:R-:W-:Y:S02]  /*14b60*/  R2UR UR6, R4 ;  /* 0x00000000040672ca */ /* 0x000fe400000e0000 */
[----:B------:R-:W-:-:S04]  /*14b70*/  R2UR UR7, R5 ;  /* 0x00000000050772ca */ /* 0x000fc800000e0000 */
[----:B------:R-:W-:Y:S02]  /*14b80*/  UMOV UR24, UR4 ;  /* 0x0000000400187c82 */ /* 0x000fe40008000000 */
[----:B------:R-:W-:Y:S01]  /*14b90*/  MOV R12, UR24 ;  /* 0x00000018000c7c02 */ /* 0x000fe20008000f00 */
[----:B------:R-:W-:Y:S02]  /*14ba0*/  WARPGROUP.DEPBAR.LE gsb0, 0x0 ;  /* 0x00008000000079c5 */ /* 0x000fe40000010000 */
[----:B------:R-:W-:Y:S01]  /*14bb0*/  WARPGROUP.ARRIVE ;  /* 0x00000000000079c5 */ /* 0x000fe20000000000 */
[----:B------:R-:W-:Y:S01]  /*14bc0*/  VIADD R4, R2, 0x584 ;  /* 0x0000058402047836 */ /* 0x000fe20000000000 */
[----:B------:R-:W-:Y:S01]  /*14bd0*/  MOV R5, 0x40000040 ;  /* 0x4000004000057802 */ /* 0x000fe20000000f00 */
[----:B------:R-:W-:Y:S01]  /*14be0*/  UIADD3 UR52, UR20, 0x806, URZ ;  /* 0x0000080614347890 */ /* 0x000fe2000fffe03f */
[----:B------:R0:W-:Y:S02]  /*14bf0*/  STL.64 [R1+0x8], R12 ;  /* 0x0000080c01007387 */ /* 0x0001e40000100a00 */
[----:B------:R-:W-:Y:S01]  /*14c00*/  HGMMA.64x16x16.F32 R32, gdesc[UR8], R32, gsb0 ;  /* 0x00200000082079f0 */ /* 0x000fe20008000820 */
[----:B------:R-:W-:Y:S01]  /*14c10*/  UMOV UR8, UR24 ;  /* 0x0000001800087c82 */ /* 0x000fe20008000000 */
[----:B------:R-:W-:Y:S01]  /*14c20*/  UMOV UR9, UR25 ;  /* 0x0000001900097c82 */ /* 0x000fe20008000000 */
[----:B------:R-:W-:Y:S01]  /*14c30*/  UMOV UR16, UR8 ;  /* 0x0000000800107c82 */ /* 0x000fe20008000000 */
[----:B------:R-:W-:Y:S01]  /*14c40*/  UMOV UR17, UR9 ;  /* 0x0000000900117c82 */ /* 0x000fe20008000000 */
[----:B------:R-:W-:Y:S01]  /*14c50*/  UMOV UR4, UR8 ;  /* 0x0000000800047c82 */ /* 0x000fe20008000000 */
[----:B------:R-:W-:Y:S01]  /*14c60*/  UMOV UR5, UR9 ;  /* 0x0000000900057c82 */ /* 0x000fe20008000000 */
[----:B------:R-:W-:Y:S01]  /*14c70*/  UMOV UR53, 0x40000040 ;  /* 0x4000004000357882 */ /* 0x000fe20000000000 */
[----:B------:R-:W-:Y:S01]  /*14c80*/  UIADD3 UR48, UR20, 0xc00, URZ ;  /* 0x00000c0014307890 */ /* 0x000fe2000fffe03f */
[----:B------:R-:W2:Y:S01]  /*14c90*/  LDL R64, [R1+0x7c] ;  /* 0x00007c0001407983 */ /* 0x000ea20000100800 */
        /* <DEDUP_REMOVED lines=9> */
[----:B------:R-:W-:Y:S02]  /*14d30*/  R2UR UR10, R6 ;  /* 0x00000000060a72ca */ /* 0x000fe400000e0000 */
[----:B------:R-:W-:Y:S01]  /*14d40*/  R2UR UR11, R7 ;  /* 0x00000000070b72ca */ /* 0x000fe200000e0000 */
[----:B------:R-:W-:Y:S02]  /*14d50*/  WARPGROUP.DEPBAR.LE gsb0, 0x0 ;  /* 0x00008000000079c5 */ /* 0x000fe40000010000 */
[----:B------:R-:W-:-:S06]  /*14d60*/  WARPGROUP.ARRIVE ;  /* 0x00000000000079c5 */ /* 0x000fcc0000000000 */
[----:B------:R-:W-:Y:S01]  /*14d70*/  HGMMA.64x16x16.F32 R56, gdesc[UR24], R56, gsb0 ;  /* 0x00200000183879f0 */ /* 0x000fe20008000838 */
[----:B------:R-:W-:Y:S01]  /*14d80*/  R2UR UR26, R8 ;  /* 0x00000000081a72ca */ /* 0x000fe200000e0000 */
[----:B------:R-:W-:Y:S01]  /*14d90*/  UMOV UR25, 0x40000040 ;  /* 0x4000004000197882 */ /* 0x000fe20000000000 */
[----:B------:R-:W-:Y:S01]  /*14da0*/  R2UR UR27, R9 ;  /* 0x00000000091b72ca */ /* 0x000fe200000e0000 */
[----:B------:R-:W-:Y:S02]  /*14db0*/  WARPGROUP.DEPBAR.LE gsb0, 0x0 ;  /* 0x00008000000079c5 */ /* 0x000fe40000010000 */
[----:B------:R-:W-:Y:S01]  /*14dc0*/  WARPGROUP.ARRIVE ;  /* 0x00000000000079c5 */ /* 0x000fe20000000000 */
[C---:B------:R-:W-:Y:S02]  /*14dd0*/  VIADD R6, R2.reuse, 0x604 ;  /* 0x0000060402067836 */ /* 0x040fe40000000000 */
[----:B------:R-:W-:Y:S01]  /*14de0*/  IMAD.MOV.U32 R7, RZ, RZ, 0x40000040 ;  /* 0x40000040ff077424 */ /* 0x000fe200078e00ff */
[----:B------:R-:W-:Y:S01]  /*14df0*/  IADD3 R8, R2, 0x506, RZ ;  /* 0x0000050602087810 */ /* 0x000fe20007ffe0ff */
[----:B------:R-:W-:Y:S01]  /*14e00*/  UMOV UR49, 0x40000040 ;  /* 0x4000004000317882 */ /* 0x000fe20000000000 */
[----:B------:R-:W-:Y:S01]  /*14e10*/  HGMMA.64x16x16.F32 R48, gdesc[UR16], R48, gsb0 ;  /* 0x00200000103079f0 */ /* 0x000fe20008000830 */
[----:B------:R-:W-:Y:S01]  /*14e20*/  UIADD3 UR44, UR20, 0xc02, URZ ;  /* 0x00000c02142c7890 */ /* 0x000fe2000fffe03f */
[----:B------:R-:W-:Y:S01]  /*14e30*/  UMOV UR45, 0x40000040 ;  /* 0x40000040002d7882 */ /* 0x000fe20000000000 */
[----:B------:R-:W-:Y:S01]  /*14e40*/  UIADD3 UR40, UR20, 0xc04, URZ ;  /* 0x00000c0414287890 */ /* 0x000fe2000fffe03f */
[----:B------:R-:W-:Y:S01]  /*14e50*/  UMOV UR41, 0x40000040 ;  /* 0x4000004000297882 */ /* 0x000fe20000000000 */
[----:B------:R-:W-:Y:S01]  /*14e60*/  UIADD3 UR36, UR20, 0xc06, URZ ;  /* 0x00000c0614247890 */ /* 0x000fe2000fffe03f */
[----:B------:R-:W-:Y:S01]  /*14e70*/  UMOV UR37, 0x40000040 ;  /* 0x4000004000257882 */ /* 0x000fe20000000000 */
[----:B------:R-:W-:-:S02]  /*14e80*/  IMAD.MOV.U32 R3, RZ, RZ, 0x40000040 ;  /* 0x40000040ff037424 */ /* 0x000fc400078e00ff */
[----:B0-----:R-:W-:Y:S01]  /*14e90*/  IMAD.U32 R13, RZ, RZ, UR25 ;  /* 0x00000019ff0d7e24 */ /* 0x001fe2000f8e00ff */
[----:B------:R-:W-:Y:S02]  /*14ea0*/  WARPGROUP.DEPBAR.LE gsb0, 0x0 ;  /* 0x00008000000079c5 */ /* 0x000fe40000010000 */
[----:B------:R-:W-:-:S06]  /*14eb0*/  WARPGROUP.ARRIVE ;  /* 0x00000000000079c5 */ /* 0x000fcc0000000000 */
[----:B------:R-:W-:Y:S01]  /*14ec0*/  HGMMA.64x16x16.F32 R40, gdesc[UR12], R40, gsb0 ;  /* 0x002000000c2879f0 */ /* 0x000fe20008000828 */
[----:B------:R-:W-:-:S07]  /*14ed0*/  UIADD3 UR12, UR20, 0x804, URZ ;  /* 0x00000804140c7890 */ /* 0x000fce000fffe03f */
[----:B------:R-:W-:Y:S01]  /*14ee0*/  UMOV UR24, UR12 ;  /* 0x0000000c00187c82 */ /* 0x000fe20008000000 */
[----:B------:R-:W-:Y:S01]  /*14ef0*/  R2UR UR18, R4 ;  /* 0x00000000041272ca */ /* 0x000fe200000e0000 */
[----:B------:R-:W-:Y:S02]  /*14f00*/  WARPGROUP.DEPBAR.LE gsb0, 0x0 ;  /* 0x00008000000079c5 */ /* 0x000fe40000010000 */
[----:B------:R-:W-:Y:S01]  /*14f10*/  WARPGROUP.ARRIVE ;  /* 0x00000000000079c5 */ /* 0x000fe20000000000 */
[----:B------:R-:W-:Y:S02]  /*14f20*/  R2UR UR19, R5 ;  /* 0x00000000051372ca */ /* 0x000fe400000e0000 */
[----:B------:R-:W-:Y:S02]  /*14f30*/  R2UR UR14, R6 ;  /* 0x00000000060e72ca */ /* 0x000fe400000e0000 */
[----:B------:R-:W-:Y:S01]  /*14f40*/  R2UR UR15, R7 ;  /* 0x00000000070f72ca */ /* 0x000fe200000e0000 */
[----:B------:R-:W-:Y:S01]  /*14f50*/  HGMMA.64x16x16.F32 R32, gdesc[UR4], R32, gsb0 ;  /* 0x00200000042079f0 */ /* 0x000fe20008000820 */
[----:B------:R-:W-:Y:S01]  /*14f60*/  IMAD.MOV.U32 R9, RZ, RZ, 0x40000040 ;  /* 0x40000040ff097424 */ /* 0x000fe200078e00ff */
[----:B------:R-:W-:-:S02]  /*14f70*/  R2UR UR54, R8 ;  /* 0x00000000083672ca */ /* 0x000fc400000e0000 */
[----:B------:R-:W-:Y:S01]  /*14f80*/  MOV R12, UR24 ;  /* 0x00000018000c7c02 */ /* 0x000fe20008000f00 */
        /* <DEDUP_REMOVED lines=13> */
[----:B------:R-:W-:Y:S01]  /*15060*/  UMOV UR12, UR4 ;  /* 0x00000004000c7c82 */ /* 0x000fe20008000000 */
[----:B------:R-:W-:Y:S01]  /*15070*/  UMOV UR13, UR5 ;  /* 0x00000005000d7c82 */ /* 0x000fe20008000000 */
[----:B------:R-:W-:Y:S01]  /*15080*/  VIADD R4, R2, 0x684 ;  /* 0x0000068402047836 */ /* 0x000fe20000000000 */
[----:B------:R-:W-:Y:S02]  /*15090*/  WARPGROUP.DEPBAR.LE gsb0, 0x0 ;  /* 0x00008000000079c5 */ /* 0x000fe40000010000 */
[----:B------:R-:W-:-:S06]  /*150a0*/  WARPGROUP.ARRIVE ;  /* 0x00000000000079c5 */ /* 0x000fcc0000000000 */
[----:B------:R-:W-:Y:S01]  /*150b0*/  HGMMA.64x16x16.F32 R40, gdesc[UR12], R40, gsb0 ;  /* 0x002000000c2879f0 */ /* 0x000fe20008000828 */
[----:B------:R-:W-:Y:S01]  /*150c0*/  IMAD.MOV.U32 R5, RZ, RZ, 0x40000040 ;  /* 0x40000040ff057424 */ /* 0x000fe200078e00ff */
[----:B------:R-:W-:-:S04]  /*150d0*/  R2UR UR10, R4 ;  /* 0x00000000040a72ca */ /* 0x000fc800000e0000 */
[----:B------:R-:W-:Y:S01]  /*150e0*/  R2UR UR11, R5 ;  /* 0x00000000050b72ca */ /* 0x000fe200000e0000 */
[----:B------:R-:W-:Y:S01]  /*150f0*/  UMOV UR8, UR4 ;  /* 0x0000000400087c82 */ /* 0x000fe20008000000 */
[----:B------:R-:W-:Y:S01]  /*15100*/  UMOV UR9, UR5 ;  /* 0x0000000500097c82 */ /* 0x000fe20008000000 */
[----:B------:R-:W-:Y:S02]  /*15110*/  WARPGROUP.DEPBAR.LE gsb0, 0x0 ;  /* 0x00008000000079c5 */ /* 0x000fe40000010000 */
[----:B------:R-:W-:-:S08]  /*15120*/  WARPGROUP.ARRIVE ;  /* 0x00000000000079c5 */ /* 0x000fd00000000000 */
[----:B------:R-:W-:Y:S01]  /*15130*/  HGMMA.64x16x16.F32 R32, gdesc[UR8], R32, gsb0 ;  /* 0x00200000082079f0 */ /* 0x000fe20008000820 */
[----:B------:R-:W-:Y:S02]  /*15140*/  VIADD R6, R2, 0x704 ;  /* 0x0000070402067836 */ /* 0x000fe40000000000 */
[----:B------:R-:W-:-:S03]  /*15150*/  IMAD.MOV.U32 R7, RZ, RZ, 0x40000040 ;  /* 0x40000040ff077424 */ /* 0x000fc600078e00ff */
[----:B------:R-:W-:Y:S02]  /*15160*/  R2UR UR6, R6 ;  /* 0x00000000060672ca */ /* 0x000fe400000e0000 */
[----:B------:R-:W-:Y:S01]  /*15170*/  R2UR UR7, R7 ;  /* 0x00000000070772ca */ /* 0x000fe200000e0000 */
[----:B------:R-:W-:Y:S02]  /*15180*/  WARPGROUP.DEPBAR.LE gsb0, 0x0 ;  /* 0x00008000000079c5 */ /* 0x000fe40000010000 */
[----:B------:R-:W-:-:S10]  /*15190*/  WARPGROUP.ARRIVE ;  /* 0x00000000000079c5 */ /* 0x000fd40000000000 */
[----:B------:R-:W-:Y:S01]  /*151a0*/  HGMMA.64x16x16.F32 R24, gdesc[UR4], R24, gsb0 ;  /* 0x00200000041879f0 */ /* 0x000fe20008000818 */
[----:B------:R-:W-:Y:S01]  /*151b0*/  R2UR UR55, R9 ;  /* 0x00000000093772ca */ /* 0x000fe200000e0000 */
[----:B------:R-:W-:Y:S01]  /*151c0*/  IMAD.MOV.U32 R5, RZ, RZ, 0x40000040 ;  /* 0x40000040ff057424 */ /* 0x000fe200078e00ff */
[----:B------:R-:W-:Y:S01]  /*151d0*/  IADD3 R4, R2, 0x586, RZ ;  /* 0x0000058602047810 */ /* 0x000fe20007ffe0ff */
[----:B------:R-:W-:Y:S02]  /*151e0*/  WARPGROUP.DEPBAR.LE gsb0, 0x0 ;  /* 0x00008000000079c5 */ /* 0x000fe40000010000 */
[----:B------:R-:W-:-:S08]  /*151f0*/  WARPGROUP.ARRIVE ;  /* 0x00000000000079c5 */ /* 0x000fd00000000000 */
[----:B------:R-:W-:Y:S01]  /*15200*/  HGMMA.64x16x16.F32 R56, gdesc[UR52], R56, gsb0 ;  /* 0x00200000343879f0 */ /* 0x000fe20008000838 */
[----:B------:R-:W-:Y:S02]  /*15210*/  R2UR UR18, R4 ;  /* 0x00000000041272ca */ /* 0x000fe400000e0000 */
[----:B------:R-:W-:Y:S01]  /*15220*/  R2UR UR19, R5 ;  /* 0x00000000051372ca */ /* 0x000fe200000e0000 */
[----:B------:R-:W-:Y:S01]  /*15230*/  UMOV UR16, UR52 ;  /* 0x0000003400107c82 */ /* 0x000fe20008000000 */
[----:B------:R-:W-:Y:S01]  /*15240*/  UMOV UR17, UR53 ;  /* 0x0000003500117c82 */ /* 0x000fe20008000000 */
[----:B------:R-:W-:Y:S02]  /*15250*/  WARPGROUP.DEPBAR.LE gsb0, 0x0 ;  /* 0x00008000000079c5 */ /* 0x000fe40000010000 */
[----:B------:R-:W-:-:S08]  /*15260*/  WARPGROUP.ARRIVE ;  /* 0x00000000000079c5 */ /* 0x000fd00000000000 */
[----:B------:R-:W-:Y:S01]  /*15270*/  HGMMA.64x16x16.F32 R48, gdesc[UR16], R48, gsb0 ;  /* 0x00200000103079f0 */ /* 0x000fe20008000830 */
[----:B------:R-:W-:Y:S01]  /*15280*/  VIADD R6, R2, 0x606 ;  /* 0x0000060602067836 */ /* 0x000fe20000000000 */
[----:B------:R-:W-:-:S04]  /*15290*/  MOV R7, 0x40000040 ;  /* 0x4000004000077802 */ /* 0x000fc80000000f00 */
[----:B------:R-:W-:Y:S02]  /*152a0*/  R2UR UR14, R6 ;  /* 0x00000000060e72ca */ /* 0x000fe400000e0000 */
        /* <DEDUP_REMOVED lines=67> */
[----:B------:R-:W-:Y:S01]  /*156e0*/  IMAD.MOV.U32 R9, RZ, RZ, 0x40000040 ;  /* 0x40000040ff097424 */ /* 0x000fe200078e00ff */
[----:B------:R-:W-:-:S04]  /*156f0*/  IADD3 R8, R2, 0x782, RZ ;  /* 0x0000078202087810 */ /* 0x000fc80007ffe0ff */
[----:B------:R-:W-:Y:S02]  /*15700*/  R2UR UR46, R8 ;  /* 0x00000000082e72ca */ /* 0x000fe400000e0000 */
[----:B------:R-:W-:Y:S01]  /*15710*/  R2UR UR47, R9 ;  /* 0x00000000092f72ca */ /* 0x000fe200000e0000 */
[----:B------:R-:W-:Y:S02]  /*15720*/  WARPGROUP.DEPBAR.LE gsb0, 0x0 ;  /* 0x00008000000079c5 */ /* 0x000fe40000010000 */
[----:B------:R-:W-:-:S10]  /*15730*/  WARPGROUP.ARRIVE ;  /* 0x00000000000079c5 */ /* 0x000fd40000000000 */
[----:B------:R-:W-:Y:S01]  /*15740*/  HGMMA.64x16x16.F32 R56, gdesc[UR44], R56, gsb0 ;  /* 0x002000002c3879f0 */ /* 0x000fe20008000838 */
[----:B------:R-:W-:Y:S01]  /*15750*/  IMAD.MOV.U32 R5, RZ, RZ, 0x40000040 ;  /* 0x40000040ff057424 */ /* 0x000fe200078e00ff */
[----:B------:R-:W-:-:S04]  /*15760*/  IADD3 R4, R2, 0x802, RZ ;  /* 0x0000080202047810 */ /* 0x000fc80007ffe0ff */
        /* <DEDUP_REMOVED lines=69> */
[----:B------:R-:W-:Y:S01]  /*15bc0*/  IMAD.MOV.U32 R7, RZ, RZ, 0x40000040 ;  /* 0x40000040ff077424 */ /* 0x000fe200078e00ff */
[----:B------:R-:W-:Y:S01]  /*15bd0*/  UMOV UR4, UR40 ;  /* 0x0000002800047c82 */ /* 0x000fe20008000000 */
[----:B------:R-:W-:Y:S01]  /*15be0*/  UMOV UR5, UR41 ;  /* 0x0000002900057c82 */ /* 0x000fe20008000000 */
[----:B------:R-:W-:Y:S01]  /*15bf0*/  R2UR UR6, R6 ;  /* 0x00000000060672ca */ /* 0x000fe200000e0000 */
[----:B------:R-:W-:Y:S01]  /*15c00*/  IMAD.MOV.U32 R9, RZ, RZ, 0x40000040 ;  /* 0x40000040ff097424 */ /* 0x000fe200078e00ff */
[----:B------:R-:W-:Y:S02]  /*15c10*/  R2UR UR7, R7 ;  /* 0x00000000070772ca */ /* 0x000fe400000e0000 */
[C---:B------:R-:W-:Y:S01]  /*15c20*/  IADD3 R8, R2.reuse, 0x786, RZ ;  /* 0x0000078602087810 */ /* 0x040fe20007ffe0ff */
[----:B------:R-:W-:Y:S01]  /*15c30*/  IMAD.MOV.U32 R5, RZ, RZ, 0x40000040 ;  /* 0x40000040ff057424 */ /* 0x000fe200078e00ff */
[----:B------:R-:W-:Y:S01]  /*15c40*/  IADD3 R4, R2, 0x806, RZ ;  /* 0x0000080602047810 */ /* 0x000fe20007ffe0ff */
[----:B------:R-:W-:Y:S01]  /*15c50*/  ULDC UR8, c[0x0][0x9d8] ;  /* 0x0002760000087ab9 */ /* 0x000fe20000000800 */
[----:B------:R-:W-:-:S02]  /*15c60*/  WARPGROUP.DEPBAR.LE gsb0, 0x0 ;  /* 0x00008000000079c5 */ /* 0x000fc40000010000 */
[----:B------:R-:W-:-:S06]  /*15c70*/  WARPGROUP.ARRIVE ;  /* 0x00000000000079c5 */ /* 0x000fcc0000000000 */
[----:B------:R-:W-:Y:S01]  /*15c80*/  HGMMA.64x16x16.F32 R24, gdesc[UR4], R24, gsb0 ;  /* 0x00200000041879f0 */ /* 0x000fe20008000818 */
[----:B------:R-:W-:Y:S02]  /*15c90*/  R2UR UR38, R8 ;  /* 0x00000000082672ca */ /* 0x000fe400000e0000 */
[----:B------:R-:W-:Y:S01]  /*15ca0*/  R2UR UR39, R9 ;  /* 0x00000000092772ca */ /* 0x000fe200000e0000 */
[----:B------:R-:W-:Y:S02]  /*15cb0*/  WARPGROUP.DEPBAR.LE gsb0, 0x0 ;  /* 0x00008000000079c5 */ /* 0x000fe40000010000 */
[----:B------:R-:W-:-:S10]  /*15cc0*/  WARPGROUP.ARRIVE ;  /* 0x00000000000079c5 */ /* 0x000fd40000000000 */
[----:B------:R-:W-:Y:S01]  /*15cd0*/  HGMMA.64x16x16.F32 R56, gdesc[UR36], R56, gsb0 ;  /* 0x00200000243879f0 */ /* 0x000fe20008000838 */
[----:B------:R-:W-:Y:S02]  /*15ce0*/  R2UR UR6, R4 ;  /* 0x00000000040672ca */ /* 0x000fe400000e0000 */
[----:B------:R-:W-:Y:S01]  /*15cf0*/  R2UR UR7, R5 ;  /* 0x00000000050772ca */ /* 0x000fe200000e0000 */
[----:B------:R-:W-:Y:S01]  /*15d00*/  UMOV UR4, UR36 ;  /* 0x0000002400047c82 */ /* 0x000fe20008000000 */
[----:B------:R-:W-:Y:S01]  /*15d10*/  UMOV UR5, UR37 ;  /* 0x0000002500057c82 */ /* 0x000fe20008000000 */
[----:B------:R0:W-:Y:S01]  /*15d20*/  STL.64 [R1], R12 ;  /* 0x0000000c01007387 */ /* 0x0001e20000100a00 */
[----:B--2---:R-:W-:Y:S01]  /*15d30*/  IADD3 R147, R147, 0x50, -R64 ;  /* 0x0000005093937810 */ /* 0x004fe20007ffe840 */
[----:B------:R-:W-:Y:S01]  /*15d40*/  @!P1 VIADD R0, R0, 0x38840 ;  /* 0x0003884000009836 */ /* 0x000fe20000000000 */
[----:B------:R-:W-:Y:S01]  /*15d50*/  ULDC UR39, c[0x0][0x9d8] ;  /* 0x0002760000277ab9 */ /* 0x000fe20000000800 */
[----:B------:R-:W-:Y:S01]  /*15d60*/  ULDC UR38, c[0x0][0x988] ;  /* 0x0002620000267ab9 */ /* 0x000fe20000000800 */
[----:B------:R-:W-:-:S02]  /*15d70*/  WARPGROUP.DEPBAR.LE gsb0, 0x0 ;  /* 0x00008000000079c5 */ /* 0x000fc40000010000 */
[----:B------:R-:W-:-:S06]  /*15d80*/  WARPGROUP.ARRIVE ;  /* 0x00000000000079c5 */ /* 0x000fcc0000000000 */
        /* <DEDUP_REMOVED lines=20> */
[----:B------:R-:W-:-:S04]  /*15ed0*/  R2UR UR7, R3 ;  /* 0x00000000030772ca */ /* 0x000fc800000e0000 */
[----:B------:R-:W-:Y:S01]  /*15ee0*/  R2UR UR6, R2 ;  /* 0x00000000020672ca */ /* 0x000fe200000e0000 */
[----:B------:R-:W-:Y:S01]  /*15ef0*/  FMUL.FTZ R6, R56, UR8 ;  /* 0x0000000838067c20 */ /* 0x000fe20008410000 */
[----:B0-----:R-:W-:Y:S01]  /*15f00*/  FMUL.FTZ R12, R59, UR8 ;  /* 0x000000083b0c7c20 */ /* 0x001fe20008410000 */
[----:B------:R-:W-:Y:S01]  /*15f10*/  FMUL.FTZ R7, R57, UR8 ;  /* 0x0000000839077c20 */ /* 0x000fe20008410000 */
[----:B------:R-:W-:Y:S01]  /*15f20*/  FMUL.FTZ R20, R62, UR8 ;  /* 0x000000083e147c20 */ /* 0x000fe20008410000 */
[----:B------:R-:W-:Y:S01]  /*15f30*/  FMUL.FTZ R8, R60, UR8 ;  /* 0x000000083c087c20 */ /* 0x000fe20008410000 */
[----:B------:R-:W-:Y:S01]  /*15f40*/  UMOV UR4, UR36 ;  /* 0x0000002400047c82 */ /* 0x000fe20008000000 */
[----:B------:R-:W0:Y:S01]  /*15f50*/  MUFU.TANH R6, R6 ;  /* 0x0000000600067308 */ /* 0x000e220000002400 */
[----:B------:R-:W-:Y:S01]  /*15f60*/  UMOV UR5, UR37 ;  /* 0x0000002500057c82 */ /* 0x000fe20008000000 */
[----:B------:R-:W-:Y:S01]  /*15f70*/  FMUL.FTZ R11, R61, UR8 ;  /* 0x000000083d0b7c20 */ /* 0x000fe20008410000 */
[----:B------:R-:W-:-:S05]  /*15f80*/  FMUL.FTZ R9, R58, UR8 ;  /* 0x000000083a097c20 */ /* 0x000fca0008410000 */
[----:B------:R-:W1:Y:S01]  /*15f90*/  MUFU.TANH R12, R12 ;  /* 0x0000000c000c7308 */ /* 0x000e620000002400 */
[----:B------:R-:W-:Y:S01]  /*15fa0*/  FMUL.FTZ R13, R48, UR8 ;  /* 0x00000008300d7c20 */ /* 0x000fe20008410000 */
[----:B------:R-:W-:-:S06]  /*15fb0*/  IMAD R2, R92, -0x50, R147 ;  /* 0xffffffb05c027824 */ /* 0x000fcc00078e0293 */
[----:B------:R-:W2:Y:S01]  /*15fc0*/  MUFU.TANH R7, R7 ;  /* 0x0000000700077308 */ /* 0x000ea20000002400 */
[----:B------:R-:W-:Y:S01]  /*15fd0*/  FMUL.FTZ R14, R49, UR8 ;  /* 0x00000008310e7c20 */ /* 0x000fe20008410000 */
[----:B------:R-:W-:-:S06]  /*15fe0*/  FMUL.FTZ R49, R51, UR8 ;  /* 0x0000000833317c20 */ /* 0x000fcc0008410000 */
[----:B------:R-:W3:Y:S01]  /*15ff0*/  MUFU.TANH R20, R20 ;  /* 0x0000001400147308 */ /* 0x000ee20000002400 */
[----:B------:R-:W-:Y:S02]  /*16000*/  WARPGROUP.DEPBAR.LE gsb0, 0x0 ;  /* 0x00008000000079c5 */ /* 0x000fe40000010000 */
[----:B------:R-:W-:-:S05]  /*16010*/  WARPGROUP.ARRIVE ;  /* 0x00000000000079c5 */ /* 0x000fca0000000000 */
[----:B------:R-:W4:Y:S01]  /*16020*/  MUFU.TANH R8, R8 ;  /* 0x0000000800087308 */ /* 0x000f220000002400 */
[----:B------:R-:W-:Y:S01]  /*16030*/  HGMMA.64x16x16.F32 R24, gdesc[UR4], R24, gsb0 ;  /* 0x00200000041879f0 */ /* 0x000fe20008000818 */
[----:B------:R-:W-:-:S06]  /*16040*/  FMUL.FTZ R5, R40, UR8 ;  /* 0x0000000828057c20 */ /* 0x000fcc0008410000 */
[----:B------:R-:W4:Y:S01]  /*16050*/  MUFU.TANH R11, R11 ;  /* 0x0000000b000b7308 */ /* 0x000f220000002400 */
[----:B------:R-:W-:Y:S01]  /*16060*/  FMUL.FTZ R40, R41, UR8 ;  /* 0x0000000829287c20 */ /* 0x000fe20008410000 */
[----:B------:R-:W-:Y:S01]  /*16070*/  ISETP.GT.AND P6, PT, R2, RZ, PT ;  /* 0x000000ff0200720c */ /* 0x000fe20003fc4270 */
[----:B------:R-:W-:Y:S01]  /*16080*/  FMUL.FTZ R41, R42, UR8 ;  /* 0x000000082a297c20 */ /* 0x000fe20008410000 */
[----:B------:R-:W-:Y:S01]  /*16090*/  ISETP.GT.AND P5, PT, R2, 0x1, PT ;  /* 0x000000010200780c */ /* 0x000fe20003fa4270 */
[----:B------:R-:W-:-:S03]  /*160a0*/  FMUL.FTZ R42, R44, UR8 ;  /* 0x000000082c2a7c20 */ /* 0x000fc60008410000 */
[----:B------:R-:W4:Y:S01]  /*160b0*/  MUFU.TANH R9, R9 ;  /* 0x0000000900097308 */ /* 0x000f220000002400 */
[----:B------:R-:W-:Y:S01]  /*160c0*/  FMUL.FTZ R21, R52, UR8 ;  /* 0x0000000834157c20 */ /* 0x000fe20008410000 */
[----:B------:R-:W-:Y:S01]  /*160d0*/  FMUL.FTZ R44, R45, UR8 ;  /* 0x000000082d2c7c20 */ /* 0x000fe20008410000 */
[----:B0-----:R-:W-:-:S05]  /*160e0*/  FSEL R45, R6, -INF , P6 ;  /* 0xff800000062d7808 */ /* 0x001fca0003000000 */
[----:B------:R-:W0:Y:S01]  /*160f0*/  MUFU.TANH R13, R13 ;  /* 0x0000000d000d7308 */ /* 0x000e220000002400 */
[----:B------:R-:W-:Y:S01]  /*16100*/  ISETP.GT.AND P4, PT, R2, 0x8, PT ;  /* 0x000000080200780c */ /* 0x000fe20003f84270 */
[----:B------:R-:W-:Y:S01]  /*16110*/  FMUL.FTZ R15, R63, UR8 ;  /* 0x000000083f0f7c20 */ /* 0x000fe20008410000 */
[----:B-1----:R-:W-:Y:S01]  /*16120*/  FSEL R6, R12, -INF , P5 ;  /* 0xff8000000c067808 */ /* 0x002fe20002800000 */
[----:B------:R-:W-:Y:S01]  /*16130*/  FMUL.FTZ R51, R55, UR8 ;  /* 0x0000000837337c20 */ /* 0x000fe20008410000 */
[----:B--2---:R-:W-:-:S03]  /*16140*/  FSEL R12, R7, -INF , P5 ;  /* 0xff800000070c7808 */ /* 0x004fc60002800000 */
[----:B------:R-:W1:Y:S01]  /*16150*/  MUFU.TANH R49, R49 ;  /* 0x0000003100317308 */ /* 0x000e620000002400 */
[----:B------:R-:W-:Y:S01]  /*16160*/  FMUL.FTZ R4, R53, UR8 ;  /* 0x0000000835047c20 */ /* 0x000fe20008410000 */
[----:B------:R-:W-:Y:S01]  /*16170*/  FMUL.FTZ R52, R46, UR8 ;  /* 0x000000082e347c20 */ /* 0x000fe20008410000 */
[----:B------:R-:W-:Y:S01]  /*16180*/  FMUL.FTZ R46, R47, UR8 ;  /* 0x000000082f2e7c20 */ /* 0x000fe20008410000 */
[----:B---3--:R-:W-:-:S04]  /*16190*/  FSEL R7, R20, -INF , P4 ;  /* 0xff80000014077808 */ /* 0x008fc80002000000 */
[----:B------:R-:W2:Y:S01]  /*161a0*/  MUFU.TANH R14, R14 ;  /* 0x0000000e000e7308 */ /* 0x000ea20000002400 */
[----:B------:R-:W-:Y:S01]  /*161b0*/  FMUL.FTZ R48, R50, UR8 ;  /* 0x0000000832307c20 */ /* 0x000fe20008410000 */
[C---:B------:R-:W-:Y:S02]  /*161c0*/  ISETP.GT.AND P2, PT, R2.reuse, 0x9, PT ;  /* 0x000000090200780c */ /* 0x040fe40003f44270 */
[----:B------:R-:W-:Y:S01]  /*161d0*/  ISETP.GT.AND P3, PT, R2, 0x10, PT ;  /* 0x000000100200780c */ /* 0x000fe20003f64270 */
[----:B------:R-:W-:Y:S01]  /*161e0*/  FMUL.FTZ R43, R43, UR8 ;  /* 0x000000082b2b7c20 */ /* 0x000fe20008410000 */
[----:B----4-:R-:W-:Y:S01]  /*161f0*/  FSEL R47, R8, -INF , P4 ;  /* 0xff800000082f7808 */ /* 0x010fe20002000000 */
[----:B------:R-:W-:Y:S01]  /*16200*/  FMUL.FTZ R67, R32, UR8 ;  /* 0x0000000820437c20 */ /* 0x000fe20008410000 */
[----:B------:R-:W3:Y:S01]  /*16210*/  MUFU.TANH R21, R21 ;  /* 0x0000001500157308 */ /* 0x000ee20000002400 */
[----:B------:R-:W-:Y:S01]  /*16220*/  FMNMX.FTZ R20, R45, R12, !PT ;  /* 0x0000000c2d147209 */ /* 0x000fe20007810000 */
[----:B------:R-:W-:Y:S01]  /*16230*/  FMUL.FTZ R69, R33, UR8 ;  /* 0x0000000821457c20 */ /* 0x000fe20008410000 */
[----:B------:R-:W-:Y:S01]  /*16240*/  FSEL R55, R11, -INF , P2 ;  /* 0xff8000000b377808 */ /* 0x000fe20001000000 */
[----:B------:R-:W-:Y:S01]  /*16250*/  FMUL.FTZ R36, R36, UR8 ;  /* 0x0000000824247c20 */ /* 0x000fe20008410000 */
[----:B------:R-:W-:Y:S01]  /*16260*/  FMNMX.FTZ R20, R47, R20, !PT ;  /* 0x000000142f147209 */ /* 0x000fe20007810000 */
[----:B------:R-:W-:Y:S01]  /*16270*/  FMUL.FTZ R37, R37, UR8 ;  /* 0x0000000825257c20 */ /* 0x000fe20008410000 */
[----:B------:R-:W-:Y:S01]  /*16280*/  FMUL.FTZ R35, R35, UR8 ;  /* 0x0000000823237c20 */ /* 0x000fe20008410000 */
[----:B------:R-:W4:Y:S01]  /*16290*/  MUFU.TANH R15, R15 ;  /* 0x0000000f000f7308 */ /* 0x000f220000002400 */
[----:B------:R-:W-:Y:S01]  /*162a0*/  FSEL R3, R9, -INF , P6 ;  /* 0xff80000009037808 */ /* 0x000fe20003000000 */
[----:B------:R-:W-:Y:S01]  /*162b0*/  FMUL.FTZ R50, R54, UR8 ;  /* 0x0000000836327c20 */ /* 0x000fe20008410000 */
[----:B------:R-:W-:Y:S01]  /*162c0*/  ISETP.GT.AND P6, PT, R2, 0x11, PT ;  /* 0x000000110200780c */ /* 0x000fe20003fc4270 */
[----:B------:R-:W-:Y:S01]  /*162d0*/  FMUL.FTZ R38, R38, UR8 ;  /* 0x0000000826267c20 */ /* 0x000fe20008410000 */
[----:B------:R-:W-:-:S03]  /*162e0*/  ULDC UR4, c[0x0][0x988] ;  /* 0x0002620000047ab9 */ /* 0x000fc60000000800 */
[----:B------:R-:W4:Y:S01]  /*162f0*/  MUFU.TANH R51, R51 ;  /* 0x0000003300337308 */ /* 0x000f220000002400 */
[----:B0-----:R-:W-:Y:S02]  /*16300*/  FSEL R53, R13, -INF , P3 ;  /* 0xff8000000d357808 */ /* 0x001fe40001800000 */
[----:B------:R-:W-:-:S05]  /*16310*/  FMNMX.FTZ R20, R55, R20, !PT ;  /* 0x0000001437147209 */ /* 0x000fca0007810000 */
[----:B------:R-:W0:Y:S01]  /*16320*/  MUFU.TANH R4, R4 ;  /* 0x0000000400047308 */ /* 0x000e220000002400 */
[----:B-1----:R-:W-:-:S07]  /*16330*/  FSEL R13, R49, -INF , P6 ;  /* 0xff800000310d7808 */ /* 0x002fce0003000000 */
[----:B------:R-:W1:Y:S01]  /*16340*/  MUFU.TANH R48, R48 ;  /* 0x0000003000307308 */ /* 0x000e620000002400 */
[----:B------:R-:W-:Y:S02]  /*16350*/  ISETP.GT.AND P5, PT, R2, 0x18, PT ;  /* 0x000000180200780c */ /* 0x000fe40003fa4270 */
[----:B--2---:R-:W-:-:S05]  /*16360*/  FSEL R49, R14, -INF , P6 ;  /* 0xff8000000e317808 */ /* 0x004fca0003000000 */
[----:B------:R-:W2:Y:S01]  /*16370*/  MUFU.TANH R5, R5 ;  /* 0x0000000500057308 */ /* 0x000ea20000002400 */
[----:B------:R-:W-:Y:S02]  /*16380*/  FMNMX.FTZ R20, R53, R20, !PT ;  /* 0x0000001435147209 */ /* 0x000fe40007810000 */
[----:B------:R-:W-:-:S05]  /*16390*/  ISETP.GT.AND P4, PT, R2, 0x19, PT ;  /* 0x000000190200780c */ /* 0x000fca0003f84270 */
[----:B------:R-:W2:Y:S01]  /*163a0*/  MUFU.TANH R40, R40 ;  /* 0x0000002800287308 */ /* 0x000ea20000002400 */
[----:B---3--:R-:W-:Y:S02]  /*163b0*/  FSEL R57, R21, -INF , P5 ;  /* 0xff80000015397808 */ /* 0x008fe40002800000 */
[----:B------:R-:W-:-:S05]  /*163c0*/  FMNMX.FTZ R20, R49, R20, !PT ;  /* 0x0000001431147209 */ /* 0x000fca0007810000 */
[----:B------:R-:W3:Y:S01]  /*163d0*/  MUFU.TANH R50, R50 ;  /* 0x0000003200327308 */ /* 0x000ee20000002400 */
[----:B----4-:R-:W-:Y:S02]  /*163e0*/  FSEL R9, R15, -INF , P2 ;  /* 0xff8000000f097808 */ /* 0x010fe40001000000 */
[----:B------:R-:W-:-:S05]  /*163f0*/  FSEL R21, R51, -INF , P4 ;  /* 0xff80000033157808 */ /* 0x000fca0002000000 */
[----:B------:R-:W4:Y:S01]  /*16400*/  MUFU.TANH R42, R42 ;  /* 0x0000002a002a7308 */ /* 0x000f220000002400 */
[----:B------:R-:W-:Y:S02]  /*16410*/  ISETP.GT.AND P2, PT, R2, 0x20, PT ;  /* 0x000000200200780c */ /* 0x000fe40003f44270 */
[----:B0-----:R-:W-:Y:S02]  /*16420*/  FSEL R51, R4, -INF , P4 ;  /* 0xff80000004337808 */ /* 0x001fe40002000000 */
[----:B------:R-:W-:-:S03]  /*16430*/  FMNMX.FTZ R20, R57, R20, !PT ;  /* 0x0000001439147209 */ /* 0x000fc60007810000 */
[----:B------:R-:W0:Y:S01]  /*16440*/  MUFU.TANH R44, R44 ;  /* 0x0000002c002c7308 */ /* 0x000e220000002400 */
[----:B-1----:R-:W-:Y:S02]  /*16450*/  FSEL R11, R48, -INF , P3 ;  /* 0xff800000300b7808 */ /* 0x002fe40001800000 */
[----:B------:R-:W-:Y:S02]  /*16460*/  ISETP.GT.AND P3, PT, R2, 0x21, PT ;  /* 0x000000210200780c */ /* 0x000fe40003f64270 */
[----:B--2---:R-:W-:-:S03]  /*16470*/  FSEL R59, R5, -INF , P2 ;  /* 0xff800000053b7808 */ /* 0x004fc60001000000 */
[----:B------:R-:W-:Y:S01]  /*16480*/  MUFU.TANH R43, R43 ;  /* 0x0000002b002b7308 */ /* 0x000fe20000002400 */
[----:B------:R-:W-:Y:S02]  /*16490*/  FMNMX.FTZ R20, R51, R20, !PT ;  /* 0x0000001433147209 */ /* 0x000fe40007810000 */
[----:B------:R-:W-:-:S05]  /*164a0*/  ISETP.GT.AND P6, PT, R2, 0x28, PT ;  /* 0x000000280200780c */ /* 0x000fca0003fc4270 */
[----:B------:R-:W1:Y:S01]  /*164b0*/  MUFU.TANH R67, R67 ;  /* 0x0000004300437308 */ /* 0x000e620000002400 */
[----:B------:R-:W-:Y:S02]  /*164c0*/  FSEL R61, R40, -INF , P3 ;  /* 0xff800000283d7808 */ /* 0x000fe40001800000 */
[----:B------:R-:W-:-:S05]  /*164d0*/  FMNMX.FTZ R20, R59, R20, !PT ;  /* 0x000000143b147209 */ /* 0x000fca0007810000 */
[----:B------:R-:W2:Y:S01]  /*164e0*/  MUFU.TANH R41, R41 ;  /* 0x0000002900297308 */ /* 0x000ea20000002400 */
[----:B---3--:R-:W-:Y:S01]  /*164f0*/  FSEL R15, R50, -INF , P5 ;  /* 0xff800000320f7808 */ /* 0x008fe20002800000 */
[----:B------:R-:W-:-:S06]  /*16500*/  WARPGROUP.DEPBAR.LE gsb0, 0x0 ;  /* 0x00008000000079c5 */ /* 0x000fcc0000010000 */
[----:B------:R-:W3:Y:S01]  /*16510*/  MUFU.TANH R69, R69 ;  /* 0x0000004500457308 */ /* 0x000ee20000002400 */
[----:B------:R-:W-:Y:S01]  /*16520*/  FMUL.FTZ R32, R34, UR8 ;  /* 0x0000000822207c20 */ /* 0x000fe20008410000 */
[----:B------:R-:W-:Y:S01]  /*16530*/  ISETP.GT.AND P5, PT, R2, 0x29, PT ;  /* 0x000000290200780c */ /* 0x000fe20003fa4270 */
[----:B------:R-:W-:Y:S01]  /*16540*/  FMUL.FTZ R24, R24, UR8 ;  /* 0x0000000818187c20 */ /* 0x000fe20008410000 */
[----:B----4-:R-:W-:Y:S02]  /*16550*/  FSEL R63, R42, -INF , P6 ;  /* 0xff8000002a3f7808 */ /* 0x010fe40003000000 */
[----:B------:R-:W-:Y:S02]  /*16560*/  FMNMX.FTZ R20, R61, R20, !PT ;  /* 0x000000143d147209 */ /* 0x000fe40007810000 */
[----:B------:R-:W4:Y:S01]  /*16570*/  MUFU.TANH R52, R52 ;  /* 0x0000003400347308 */ /* 0x000f220000002400 */
[----:B------:R-:W-:Y:S01]  /*16580*/  ISETP.GT.AND P4, PT, R2, 0x30, PT ;  /* 0x000000300200780c */ /* 0x000fe20003f84270 */
[----:B------:R-:W-:Y:S01]  /*16590*/  FMUL.FTZ R4, R25, UR8 ;  /* 0x0000000819047c20 */ /* 0x000fe20008410000 */
[----:B0-----:R-:W-:-:S05]  /*165a0*/  FSEL R65, R44, -INF , P5 ;  /* 0xff8000002c417808 */ /* 0x001fca0002800000 */
[----:B------:R-:W0:Y:S01]  /*165b0*/  MUFU.TANH R36, R36 ;  /* 0x0000002400247308 */ /* 0x000e220000002400 */
[----:B------:R-:W-:-:S07]  /*165c0*/  FMNMX.FTZ R20, R63, R20, !PT ;  /* 0x000000143f147209 */ /* 0x000fce0007810000 */
[----:B------:R-:W0:Y:S01]  /*165d0*/  MUFU.TANH R46, R46 ;  /* 0x0000002e002e7308 */ /* 0x000e220000002400 */
[----:B-1----:R-:W-:Y:S01]  /*165e0*/  FSEL R67, R67, -INF , P4 ;  /* 0xff80000043437808 */ /* 0x002fe20002000000 */
[----:B------:R-:W-:Y:S01]  /*165f0*/  FMUL.FTZ R28, R28, UR8 ;  /* 0x000000081c1c7c20 */ /* 0x000fe20008410000 */
[----:B------:R-:W-:-:S05]  /*16600*/  FMNMX.FTZ R20, R65, R20, !PT ;  /* 0x0000001441147209 */ /* 0x000fca0007810000 */
[----:B------:R-:W1:Y:S01]  /*16610*/  MUFU.TANH R37, R37 ;  /* 0x0000002500257308 */ /* 0x000e620000002400 */
[----:B--2---:R-:W-:-:S07]  /*16620*/  FSEL R33, R41, -INF , P2 ;  /* 0xff80000029217808 */ /* 0x004fce0001000000 */
[----:B------:R-:W2:Y:S01]  /*16630*/  MUFU.TANH R32, R32 ;  /* 0x0000002000207308 */ /* 0x000ea20000002400 */
[----:B------:R-:W-:-:S07]  /*16640*/  ISETP.GT.AND P2, PT, R2, 0x38, PT ;  /* 0x000000380200780c */ /* 0x000fce0003f44270 */
[----:B------:R3:W-:Y:S01]  /*16650*/  MUFU.TANH R8, R35 ;  /* 0x0000002300087308 */ /* 0x0007e20000002400 */
[----:B------:R-:W-:Y:S01]  /*16660*/  FMNMX.FTZ R20, R67, R20, !PT ;  /* 0x0000001443147209 */ /* 0x000fe20007810000 */
[----:B------:R-:W-:-:S06]  /*16670*/  FMUL.FTZ R5, R29, UR8 ;  /* 0x000000081d057c20 */ /* 0x000fcc0008410000 */
[----:B------:R-:W2:Y:S01]  /*16680*/  MUFU.TANH R24, R24 ;  /* 0x0000001800187308 */ /* 0x000ea20000002400 */
[----:B---3--:R-:W-:Y:S02]  /*16690*/  FSEL R35, R43, -INF , P3 ;  /* 0xff8000002b237808 */ /* 0x008fe40001800000 */
[----:B------:R-:W-:-:S04]  /*166a0*/  ISETP.GT.AND P3, PT, R2, 0x31, PT ;  /* 0x000000310200780c */ /* 0x000fc80003f64270 */
[----:B------:R-:W-:Y:S01]  /*166b0*/  FSEL R69, R69, -INF , P3 ;  /* 0xff80000045457808 */ /* 0x000fe20001800000 */
[----:B------:R-:W3:Y:S01]  /*166c0*/  MUFU.TANH R4, R4 ;  /* 0x0000000400047308 */ /* 0x000ee20000002400 */
[----:B----4-:R-:W-:Y:S02]  /*166d0*/  FSEL R25, R52, -INF , P6 ;  /* 0xff80000034197808 */ /* 0x010fe40003000000 */
[----:B------:R-:W-:Y:S02]  /*166e0*/  ISETP.GT.AND P6, PT, R2, 0x39, PT ;  /* 0x000000390200780c */ /* 0x000fe40003fc4270 */
[----:B0-----:R-:W-:-:S03]  /*166f0*/  FSEL R71, R36, -INF , P2 ;  /* 0xff80000024477808 */ /* 0x001fc60001000000 */
[----:B------:R-:W0:Y:S01]  /*16700*/  MUFU.TANH R38, R38 ;  /* 0x0000002600267308 */ /* 0x000e220000002400 */
[----:B------:R-:W-:Y:S02]  /*16710*/  FMNMX.FTZ R20, R69, R20, !PT ;  /* 0x0000001445147209 */ /* 0x000fe40007810000 */
[----:B------:R-:W-:-:S05]  /*16720*/  FSEL R29, R46, -INF , P5 ;  /* 0xff8000002e1d7808 */ /* 0x000fca0002800000 */
[----:B------:R-:W4:Y:S01]  /*16730*/  MUFU.TANH R28, R28 ;  /* 0x0000001c001c7308 */ /* 0x000f220000002400 */
[----:B------:R-:W-:Y:S02]  /*16740*/  ISETP.GT.AND P5, PT, R2, 0x40, PT ;  /* 0x000000400200780c */ /* 0x000fe40003fa4270 */
[----:B-1----:R-:W-:Y:S02]  /*16750*/  FSEL R73, R37, -INF , P6 ;  /* 0xff80000025497808 */ /* 0x002fe40003000000 */
[----:B------:R-:W-:-:S03]  /*16760*/  FMNMX.FTZ R20, R71, R20, !PT ;  /* 0x0000001447147209 */ /* 0x000fc60007810000 */
[----:B------:R-:W1:Y:S01]  /*16770*/  MUFU.TANH R5, R5 ;  /* 0x0000000500057308 */ /* 0x000e620000002400 */
[----:B--2---:R-:W-:Y:S02]  /*16780*/  FSEL R41, R32, -INF , P4 ;  /* 0xff80000020297808 */ /* 0x004fe40002000000 */
[----:B------:R-:W-:Y:S02]  /*16790*/  ISETP.GT.AND P4, PT, R2, 0x41, PT ;  /* 0x000000410200780c */ /* 0x000fe40003f84270 */
[----:B------:R-:W-:Y:S02]  /*167a0*/  FSEL R75, R24, -INF , P5 ;  /* 0xff800000184b7808 */ /* 0x000fe40002800000 */
[----:B------:R-:W-:Y:S02]  /*167b0*/  FMNMX.FTZ R20, R73, R20, !PT ;  /* 0x0000001449147209 */ /* 0x000fe40007810000 */
[----:B------:R-:W-:Y:S02]  /*167c0*/  FSEL R43, R8, -INF , P3 ;  /* 0xff800000082b7808 */ /* 0x000fe40001800000 */
[----:B------:R-:W-:-:S02]  /*167d0*/  ISETP.GT.AND P3, PT, R2, 0x48, PT ;  /* 0x000000480200780c */ /* 0x000fc40003f64270 */
[----:B---3--:R-:W-:Y:S02]  /*167e0*/  FSEL R77, R4, -INF , P4 ;  /* 0xff800000044d7808 */ /* 0x008fe40002000000 */
[----:B------:R-:W-:Y:S02]  /*167f0*/  FMNMX.FTZ R20, R75, R20, !PT ;  /* 0x000000144b147209 */ /* 0x000fe40007810000 */
[----:B0-----:R-:W-:Y:S02]  /*16800*/  FSEL R37, R38, -INF , P2 ;  /* 0xff80000026257808 */ /* 0x001fe40001000000 */
[----:B------:R-:W-:Y:S02]  /*16810*/  ISETP.GT.AND P2, PT, R2, 0x49, PT ;  /* 0x000000490200780c */ /* 0x000fe40003f44270 */
[----:B----4-:R-:W-:Y:S02]  /*16820*/  FSEL R81, R28, -INF , P3 ;  /* 0xff8000001c517808 */ /* 0x010fe40001800000 */
[----:B------:R-:W-:-:S02]  /*16830*/  FMNMX.FTZ R20, R77, R20, !PT ;  /* 0x000000144d147209 */ /* 0x000fc40007810000 */
[----:B-1----:R-:W-:Y:S02]  /*16840*/  FSEL R79, R5, -INF , P2 ;  /* 0xff800000054f7808 */ /* 0x002fe40001000000 */
[----:B------:R-:W-:-:S04]  /*16850*/  FMNMX.FTZ R20, R81, R20, !PT ;  /* 0x0000001451147209 */ /* 0x000fc80007810000 */
[----:B------:R-:W-:-:S05]  /*16860*/  FMNMX.FTZ R20, R79, R20, !PT ;  /* 0x000000144f147209 */ /* 0x000fca0007810000 */
[----:B------:R-:W0:Y:S02]  /*16870*/  SHFL.BFLY PT, R5, R20, 0x2, 0x1f ;  /* 0x0c401f0014057f89 */ /* 0x000e2400000e0000 */
[----:B0-----:R-:W-:-:S05]  /*16880*/  FMNMX.FTZ R4, R20, R5, !PT ;  /* 0x0000000514047209 */ /* 0x001fca0007810000 */
[----:B------:R-:W0:Y:S01]  /*16890*/  SHFL.BFLY PT, R5, R4, 0x1, 0x1f ;  /* 0x0c201f0004057f89 */ /* 0x000e2200000e0000 */
[----:B------:R-:W-:Y:S02]  /*168a0*/  MOV R2, UR4 ;  /* 0x0000000400027c02 */ /* 0x000fe40008000f00 */
[----:B0-----:R-:W-:-:S04]  /*168b0*/  FMNMX.FTZ R5, R4, R5, !PT ;  /* 0x0000000504057209 */ /* 0x001fc80007810000 */
[C---:B------:R-:W-:Y:S01]  /*168c0*/  FSETP.NEU.FTZ.AND P0, PT, R5.reuse, -INF , PT ;  /* 0xff8000000500780b */ /* 0x040fe20003f1d000 */
[----:B------:R-:W-:-:S05]  /*168d0*/  FMUL.FTZ R8, R5, R2 ;  /* 0x0000000205087220 */ /* 0x000fca0000410000 */
[----:B------:R-:W-:Y:S02]  /*168e0*/  FSEL R8, R8, RZ, P0 ;  /* 0x000000ff08087208 */ /* 0x000fe40000000000 */
[----:B------:R-:W-:Y:S02]  /*168f0*/  ISETP.NE.AND P0, PT, R10, RZ, PT ;  /* 0x000000ff0a00720c */ /* 0x000fe40003f05270 */
[----:B------:R-:W-:-:S04]  /*16900*/  FMNMX.FTZ R10, R3, R6, !PT ;  /* 0x00000006030a7209 */ /* 0x000fc80007810000 */
[----:B------:R-:W-:-:S04]  /*16910*/  FMNMX.FTZ R10, R7, R10, !PT ;  /* 0x0000000a070a7209 */ /* 0x000fc80007810000 */
[----:B------:R-:W-:-:S04]  /*16920*/  FMNMX.FTZ R10, R9, R10, !PT ;  /* 0x0000000a090a7209 */ /* 0x000fc80007810000 */
[----:B------:R-:W-:-:S04]  /*16930*/  FMNMX.FTZ R10, R11, R10, !PT ;  /* 0x0000000a0b0a7209 */ /* 0x000fc80007810000 */
[----:B------:R-:W-:-:S04]  /*16940*/  FMNMX.FTZ R14, R13, R10, !PT ;  /* 0x0000000a0d0e7209 */ /* 0x000fc80007810000 */
[----:B------:R-:W-:-:S04]  /*16950*/  FMNMX.FTZ R14, R15, R14, !PT ;  /* 0x0000000e0f0e7209 */ /* 0x000fc80007810000 */
[----:B------:R-:W-:Y:S01]  /*16960*/  FMNMX.FTZ R14, R21, R14, !PT ;  /* 0x0000000e150e7209 */ /* 0x000fe20007810000 */
[----:B------:R-:W-:-:S03]  /*16970*/  FMUL.FTZ R39, R39, UR8 ;  /* 0x0000000827277c20 */ /* 0x000fc60008410000 */
[----:B------:R-:W-:Y:S01]  /*16980*/  FMNMX.FTZ R14, R33, R14, !PT ;  /* 0x0000000e210e7209 */ /* 0x000fe20007810000 */
[----:B------:R-:W-:-:S03]  /*16990*/  FMUL.FTZ R26, R26, UR8 ;  /* 0x000000081a1a7c20 */ /* 0x000fc60008410000 */
[----:B------:R-:W-:Y:S01]  /*169a0*/  FMNMX.FTZ R14, R35, R14, !PT ;  /* 0x0000000e230e7209 */ /* 0x000fe20007810000 */
[----:B------:R-:W0:Y:S03]  /*169b0*/  MUFU.TANH R39, R39 ;  /* 0x0000002700277308 */ /* 0x000e260000002400 */
[----:B------:R-:W-:Y:S01]  /*169c0*/  FMNMX.FTZ R14, R25, R14, !PT ;  /* 0x0000000e190e7209 */ /* 0x000fe20007810000 */
[----:B------:R-:W-:Y:S01]  /*169d0*/  FMUL.FTZ R27, R27, UR8 ;  /* 0x000000081b1b7c20 */ /* 0x000fe20008410000 */
[----:B------:R-:W-:Y:S02]  /*169e0*/  FMUL.FTZ R30, R30, UR8 ;  /* 0x000000081e1e7c20 */ /* 0x000fe40008410000 */
[----:B------:R-:W-:Y:S01]  /*169f0*/  FMNMX.FTZ R14, R29, R14, !PT ;  /* 0x0000000e1d0e7209 */ /* 0x000fe20007810000 */
[----:B------:R-:W1:Y:S03]  /*16a00*/  MUFU.TANH R26, R26 ;  /* 0x0000001a001a7308 */ /* 0x000e660000002400 */
[----:B------:R-:W-:Y:S01]  /*16a10*/  FMNMX.FTZ R14, R41, R14, !PT ;  /* 0x0000000e290e7209 */ /* 0x000fe20007810000 */
[----:B------:R-:W-:-:S04]  /*16a20*/  FMUL.FTZ R31, R31, UR8 ;  /* 0x000000081f1f7c20 */ /* 0x000fc80008410000 */
[----:B------:R-:W2:Y:S01]  /*16a30*/  MUFU.TANH R4, R27 ;  /* 0x0000001b00047308 */ /* 0x000ea20000002400 */
[----:B------:R-:W-:Y:S02]  /*16a40*/  FMNMX.FTZ R14, R43, R14, !PT ;  /* 0x0000000e2b0e7209 */ /* 0x000fe40007810000 */
[----:B0-----:R-:W-:-:S05]  /*16a50*/  FSEL R39, R39, -INF , P6 ;  /* 0xff80000027277808 */ /* 0x001fca0003000000 */
[----:B------:R-:W0:Y:S01]  /*16a60*/  MUFU.TANH R30, R30 ;  /* 0x0000001e001e7308 */ /* 0x000e220000002400 */
[----:B------:R-:W-:Y:S01]  /*16a70*/  FMNMX.FTZ R14, R37, R14, !PT ;  /* 0x0000000e250e7209 */ /* 0x000fe20007810000 */
[----:B------:R-:W-:Y:S01]  /*16a80*/  FFMA.FTZ R208, R45, R2, -R8 ;  /* 0x000000022dd07223 */ /* 0x000fe20000010808 */
[----:B-1----:R-:W-:-:S05]  /*16a90*/  FSEL R45, R26, -INF , P5 ;  /* 0xff8000001a2d7808 */ /* 0x002fca0002800000 */
[----:B------:R1:W3:Y:S01]  /*16aa0*/  MUFU.TANH R10, R31 ;  /* 0x0000001f000a7308 */ /* 0x0002e20000002400 */
[----:B------:R-:W-:Y:S01]  /*16ab0*/  FMNMX.FTZ R14, R39, R14, !PT ;  /* 0x0000000e270e7209 */ /* 0x000fe20007810000 */
[--C-:B------:R-:W-:Y:S01]  /*16ac0*/  FFMA.FTZ R210, R47, R2, -R8.reuse ;  /* 0x000000022fd27223 */ /* 0x100fe20000010808 */
[----:B--2---:R-:W-:Y:S02]  /*16ad0*/  FSEL R47, R4, -INF , P4 ;  /* 0xff800000042f7808 */ /* 0x004fe40002000000 */
[----:B------:R-:W-:Y:S01]  /*16ae0*/  FMNMX.FTZ R14, R45, R14, !PT ;  /* 0x0000000e2d0e7209 */ /* 0x000fe20007810000 */
[--C-:B------:R-:W-:Y:S01]  /*16af0*/  FFMA.FTZ R204, R53, R2, -R8.reuse ;  /* 0x0000000235cc7223 */ /* 0x100fe20000010808 */
[----:B0-----:R-:W-:Y:S02]  /*16b00*/  FSEL R53, R30, -INF , P3 ;  /* 0xff8000001e357808 */ /* 0x001fe40001800000 */
[----:B------:R-:W-:Y:S01]  /*16b10*/  FMNMX.FTZ R14, R47, R14, !PT ;  /* 0x0000000e2f0e7209 */ /* 0x000fe20007810000 */
[----:B-1----:R-:W-:-:S03]  /*16b20*/  FFMA.FTZ R31, R55, R2, -R8 ;  /* 0x00000002371f7223 */ /* 0x002fc60000010808 */
[----:B------:R-:W-:Y:S02]  /*16b30*/  FMNMX.FTZ R14, R53, R14, !PT ;  /* 0x0000000e350e7209 */ /* 0x000fe40007810000 */
[----:B---3--:R-:W-:-:S04]  /*16b40*/  FSEL R55, R10, -INF , P2 ;  /* 0xff8000000a377808 */ /* 0x008fc80001000000 */
[----:B------:R-:W-:-:S05]  /*16b50*/  FMNMX.FTZ R14, R55, R14, !PT ;  /* 0x0000000e370e7209 */ /* 0x000fca0007810000 */
[----:B------:R-:W0:Y:S02]  /*16b60*/  SHFL.BFLY PT, R83, R14, 0x2, 0x1f ;  /* 0x0c401f000e537f89 */ /* 0x000e2400000e0000 */
[----:B0-----:R-:W-:-:S05]  /*16b70*/  FMNMX.FTZ R83, R14, R83, !PT ;  /* 0x000000530e537209 */ /* 0x001fca0007810000 */
[----:B------:R-:W0:Y:S01]  /*16b80*/  SHFL.BFLY PT, R4, R83, 0x1, 0x1f ;  /* 0x0c201f0053047f89 */ /* 0x000e2200000e0000 */
[----:B------:R-:W-:Y:S01]  /*16b90*/  FFMA.FTZ R27, R12, R2, -R8 ;  /* 0x000000020c1b7223 */ /* 0x000fe20000010808 */
[----:B------:R-:W-:Y:S08]  /*16ba0*/  MUFU.EX2 R208, R208 ;  /* 0x000000d000d07308 */ /* 0x000ff00000000800 */
[----:B------:R-:W1:Y:S01]  /*16bb0*/  MUFU.EX2 R27, R27 ;  /* 0x0000001b001b7308 */ /* 0x000e620000000800 */
[----:B0-----:R-:W-:-:S04]  /*16bc0*/  FMNMX.FTZ R4, R83, R4, !PT ;  /* 0x0000000453047209 */ /* 0x001fc80007810000 */
[C---:B------:R-:W-:Y:S01]  /*16bd0*/  FSETP.NEU.FTZ.AND P2, PT, R4.reuse, -INF , PT ;  /* 0xff8000000400780b */ /* 0x040fe20003f5d000 */
[----:B------:R-:W-:-:S05]  /*16be0*/  FMUL.FTZ R14, R4, R2 ;  /* 0x00000002040e7220 */ /* 0x000fca0000410000 */
[----:B------:R-:W-:Y:S01]  /*16bf0*/  FSEL R14, R14, RZ, P2 ;  /* 0x000000ff0e0e7208 */ /* 0x000fe20001000000 */
[----:B------:R-:W0:Y:S04]  /*16c00*/  MUFU.EX2 R210, R210 ;  /* 0x000000d200d27308 */ /* 0x000e280000000800 */
[-CC-:B------:R-:W-:Y:S01]  /*16c10*/  FFMA.FTZ R209, R3, R2.reuse, -R14.reuse ;  /* 0x0000000203d17223 */ /* 0x180fe2000001080e */
[-CC-:B------:R-:W-:Y:S01]  /*16c20*/  FFMA.FTZ R6, R6, R2.reuse, -R14.reuse ;  /* 0x0000000206067223 */ /* 0x180fe2000001080e */
[-C--:B------:R-:W-:Y:S01]  /*16c30*/  FFMA.FTZ R211, R7, R2.reuse, -R14 ;  /* 0x0000000207d37223 */ /* 0x080fe2000001080e */
[-CC-:B------:R-:W-:Y:S01]  /*16c40*/  FFMA.FTZ R206, R57, R2.reuse, -R8.reuse ;  /* 0x0000000239ce7223 */ /* 0x180fe20000010808 */
[----:B------:R-:W2:Y:S01]  /*16c50*/  MUFU.EX2 R31, R31 ;  /* 0x0000001f001f7308 */ /* 0x000ea20000000800 */
[-CC-:B------:R-:W-:Y:S01]  /*16c60*/  FFMA.FTZ R200, R59, R2.reuse, -R8.reuse ;  /* 0x000000023bc87223 */ /* 0x180fe20000010808 */
[-CC-:B------:R-:W-:Y:S01]  /*16c70*/  FFMA.FTZ R57, R61, R2.reuse, -R8.reuse ;  /* 0x000000023d397223 */ /* 0x180fe20000010808 */
[-CC-:B------:R-:W-:Y:S01]  /*16c80*/  FFMA.FTZ R202, R63, R2.reuse, -R8.reuse ;  /* 0x000000023fca7223 */ /* 0x180fe20000010808 */
[-CC-:B------:R-:W-:Y:S01]  /*16c90*/  FFMA.FTZ R59, R65, R2.reuse, -R8.reuse ;  /* 0x00000002413b7223 */ /* 0x180fe20000010808 */
        /* <DEDUP_REMOVED lines=10> */
[-C--:B------:R-:W-:Y:S01]  /*16d40*/  FFMA.FTZ R67, R79, R2.reuse, -R8 ;  /* 0x000000024f437223 */ /* 0x080fe20000010808 */
[----:B------:R-:W3:Y:S01]  /*16d50*/  MUFU.EX2 R6, R6 ;  /* 0x0000000600067308 */ /* 0x000ee20000000800 */
[-CC-:B------:R-:W-:Y:S01]  /*16d60*/  FFMA.FTZ R8, R9, R2.reuse, -R14.reuse ;  /* 0x0000000209087223 */ /* 0x180fe2000001080e */
[----:B------:R-:W-:Y:S01]  /*16d70*/  FFMA.FTZ R205, R11, R2, -R14 ;  /* 0x000000020bcd7223 */ /* 0x000fe2000001080e */
[----:B-1----:R-:W-:-:S05]  /*16d80*/  FADD.FTZ R3, R208, R27 ;  /* 0x0000001bd0037221 */ /* 0x002fca0000010000 */
[----:B------:R-:W1:Y:S01]  /*16d90*/  MUFU.EX2 R204, R204 ;  /* 0x000000cc00cc7308 */ /* 0x000e620000000800 */
[----:B------:R-:W-:-:S07]  /*16da0*/  FFMA.FTZ R10, R13, R2, -R14 ;  /* 0x000000020d0a7223 */ /* 0x000fce000001080e */
[----:B------:R-:W4:Y:S01]  /*16db0*/  MUFU.EX2 R211, R211 ;  /* 0x000000d300d37308 */ /* 0x000f220000000800 */
[----:B0-----:R-:W-:-:S07]  /*16dc0*/  FADD.FTZ R26, R210, R3 ;  /* 0x00000003d21a7221 */ /* 0x001fce0000010000 */
[----:B------:R-:W0:Y:S01]  /*16dd0*/  MUFU.EX2 R49, R49 ;  /* 0x0000003100317308 */ /* 0x000e220000000800 */
[----:B------:R-:W-:-:S07]  /*16de0*/  FFMA.FTZ R207, R15, R2, -R14 ;  /* 0x000000020fcf7223 */ /* 0x000fce000001080e */
[----:B------:R-:W0:Y:S01]  /*16df0*/  MUFU.EX2 R8, R8 ;  /* 0x0000000800087308 */ /* 0x000e220000000800 */
[----:B--2---:R-:W-:Y:S01]  /*16e00*/  FADD.FTZ R3, R31, R26 ;  /* 0x0000001a1f037221 */ /* 0x004fe20000010000 */
[----:B---3--:R-:W-:-:S06]  /*16e10*/  FADD.FTZ R28, R209, R6 ;  /* 0x00000006d11c7221 */ /* 0x008fcc0000010000 */
[----:B------:R-:W2:Y:S01]  /*16e20*/  MUFU.EX2 R206, R206 ;  /* 0x000000ce00ce7308 */ /* 0x000ea20000000800 */
[----:B------:R-:W-:-:S07]  /*16e30*/  FFMA.FTZ R12, R21, R2, -R14 ;  /* 0x00000002150c7223 */ /* 0x000fce000001080e */
[----:B------:R-:W3:Y:S01]  /*16e40*/  MUFU.EX2 R205, R205 ;  /* 0x000000cd00cd7308 */ /* 0x000ee20000000800 */
[----:B-1----:R-:W-:Y:S01]  /*16e50*/  FADD.FTZ R26, R204, R3 ;  /* 0x00000003cc1a7221 */ /* 0x002fe20000010000 */
[----:B----4-:R-:W-:-:S06]  /*16e60*/  FADD.FTZ R3, R211, R28 ;  /* 0x0000001cd3037221 */ /* 0x010fcc0000010000 */
[----:B------:R-:W1:Y:S01]  /*16e70*/  MUFU.EX2 R51, R51 ;  /* 0x0000003300337308 */ /* 0x000e620000000800 */
[----:B------:R-:W-:-:S07]  /*16e80*/  FFMA.FTZ R201, R33, R2, -R14 ;  /* 0x0000000221c97223 */ /* 0x000fce000001080e */
[----:B------:R-:W4:Y:S01]  /*16e90*/  MUFU.EX2 R10, R10 ;  /* 0x0000000a000a7308 */ /* 0x000f220000000800 */
[----:B0-----:R-:W-:Y:S01]  /*16ea0*/  FADD.FTZ R7, R49, R26 ;  /* 0x0000001a31077221 */ /* 0x001fe20000010000 */
[----:B------:R-:W-:-:S06]  /*16eb0*/  FADD.FTZ R28, R8, R3 ;  /* 0x00000003081c7221 */ /* 0x000fcc0000010000 */
        /* <DEDUP_REMOVED lines=31> */
[----:B------:R-:W-:-:S07]  /*170b0*/  @!P1 PRMT R0, RZ, 0x654, R0 ;  /* 0x00000654ff009816 */ /* 0x000fce0000000000 */
[----:B------:R-:W0:Y:S01]  /*170c0*/  MUFU.EX2 R197, R197 ;  /* 0x000000c500c57308 */ /* 0x000e220000000800 */
[----:B------:R-:W-:Y:S01]  /*170d0*/  FFMA.FTZ R39, R39, R2, -R14 ;  /* 0x0000000227277223 */ /* 0x000fe2000001080e */
[----:B--2---:R-:W-:-:S06]  /*170e0*/  FADD.FTZ R30, R196, R7 ;  /* 0x00000007c41e7221 */ /* 0x004fcc0000010000 */
[----:B------:R-:W2:Y:S01]  /*170f0*/  MUFU.EX2 R63, R63 ;  /* 0x0000003f003f7308 */ /* 0x000ea20000000800 */
[----:B---3--:R-:W-:Y:S01]  /*17100*/  FADD.FTZ R3, R203, R28 ;  /* 0x0000001ccb037221 */ /* 0x008fe20000010000 */
[----:B------:R-:W-:Y:S01]  /*17110*/  FFMA.FTZ R45, R45, R2, -R14 ;  /* 0x000000022d2d7223 */ /* 0x000fe2000001080e */
[----:B------:R3:W-:Y:S05]  /*17120*/  @!P1 SYNCS.ARRIVE.TRANS64.RED.A1T0 RZ, [R0+URZ], RZ ;  /* 0x000000ff00ff99a7 */ /* 0x0007ea000810043f */
[----:B------:R-:W2:Y:S01]  /*17130*/  MUFU.EX2 R26, R26 ;  /* 0x0000001a001a7308 */ /* 0x000ea20000000800 */
[----:B-1----:R-:W-:Y:S01]  /*17140*/  FADD.FTZ R7, R61, R30 ;  /* 0x0000001e3d077221 */ /* 0x002fe20000010000 */
[----:B----4-:R-:W-:-:S06]  /*17150*/  FADD.FTZ R28, R24, R3 ;  /* 0x00000003181c7221 */ /* 0x010fcc0000010000 */
[----:B------:R-:W1:Y:S08]  /*17160*/  MUFU.EX2 R192, R192 ;  /* 0x000000c000c07308 */ /* 0x000e700000000800 */
[----:B------:R-:W4:Y:S01]  /*17170*/  MUFU.EX2 R199, R199 ;  /* 0x000000c700c77308 */ /* 0x000f220000000800 */
[----:B------:R-:W-:Y:S01]  /*17180*/  FFMA.FTZ R47, R47, R2, -R14 ;  /* 0x000000022f2f7223 */ /* 0x000fe2000001080e */
[----:B0-----:R-:W-:-:S06]  /*17190*/  FADD.FTZ R30, R198, R7 ;  /* 0x00000007c61e7221 */ /* 0x001fcc0000010000 */
[----:B------:R-:W0:Y:S01]  /*171a0*/  MUFU.EX2 R65, R65 ;  /* 0x0000004100417308 */ /* 0x000e220000000800 */
[----:B------:R-:W-:Y:S01]  /*171b0*/  FADD.FTZ R3, R197, R28 ;  /* 0x0000001cc5037221 */ /* 0x000fe20000010000 */
[----:B------:R-:W-:-:S06]  /*171c0*/  FFMA.FTZ R53, R53, R2, -R14 ;  /* 0x0000000235357223 */ /* 0x000fcc000001080e */
[----:B---3--:R-:W3:Y:S01]  /*171d0*/  MUFU.EX2 R0, R39 ;  /* 0x0000002700007308 */ /* 0x008ee20000000800 */
[----:B------:R-:W-:Y:S01]  /*171e0*/  FFMA.FTZ R55, R55, R2, -R14 ;  /* 0x0000000237377223 */ /* 0x000fe2000001080e */
[----:B--2---:R-:W-:Y:S01]  /*171f0*/  FADD.FTZ R7, R63, R30 ;  /* 0x0000001e3f077221 */ /* 0x004fe20000010000 */
[----:B------:R-:W-:-:S05]  /*17200*/  FADD.FTZ R28, R26, R3 ;  /* 0x000000031a1c7221 */ /* 0x000fca0000010000 */
[----:B------:R-:W2:Y:S01]  /*17210*/  MUFU.EX2 R45, R45 ;  /* 0x0000002d002d7308 */ /* 0x000ea20000000800 */
[----:B-1----:R-:W-:Y:S01]  /*17220*/  FADD.FTZ R30, R192, R7 ;  /* 0x00000007c01e7221 */ /* 0x002fe20000010000 */
[----:B----4-:R-:W-:-:S06]  /*17230*/  FADD.FTZ R3, R199, R28 ;  /* 0x0000001cc7037221 */ /* 0x010fcc0000010000 */
[----:B------:R-:W1:Y:S01]  /*17240*/  MUFU.EX2 R14, R47 ;  /* 0x0000002f000e7308 */ /* 0x000e620000000800 */
[----:B0-----:R-:W-:Y:S01]  /*17250*/  FADD.FTZ R7, R65, R30 ;  /* 0x0000001e41077221 */ /* 0x001fe20000010000 */
[----:B---3--:R-:W-:-:S06]  /*17260*/  FADD.FTZ R30, R0, R3 ;  /* 0x00000003001e7221 */ /* 0x008fcc0000010000 */
[----:B------:R-:W0:Y:S01]  /*17270*/  MUFU.EX2 R53, R53 ;  /* 0x0000003500357308 */ /* 0x000e220000000800 */
[----:B--2---:R-:W-:Y:S01]  /*17280*/  FADD.FTZ R3, R45, R30 ;  /* 0x0000001e2d037221 */ /* 0x004fe20000010000 */
[----:B------:R-:W-:-:S03]  /*17290*/  F2FP.F16.F32.PACK_AB R209, R6, R209 ;  /* 0x000000d106d1723e */ /* 0x000fc600000000ff */
[----:B-1----:R-:W-:-:S03]  /*172a0*/  FADD.FTZ R6, R14, R3 ;  /* 0x000000030e067221 */ /* 0x002fc60000010000 */
[----:B------:R-:W1:Y:S01]  /*172b0*/  MUFU.EX2 R194, R194 ;  /* 0x000000c200c27308 */ /* 0x000e620000000800 */
[----:B0-----:R-:W-:Y:S01]  /*172c0*/  FADD.FTZ R3, R53, R6 ;  /* 0x0000000635037221 */ /* 0x001fe20000010000 */
[----:B------:R-:W-:-:S06]  /*172d0*/  VIADD R6, R92, 0xfffffffe ;  /* 0xfffffffe5c067836 */ /* 0x000fcc0000000000 */
[----:B------:R-:W0:Y:S01]  /*172e0*/  MUFU.EX2 R67, R67 ;  /* 0x0000004300437308 */ /* 0x000e220000000800 */
[----:B------:R-:W-:-:S07]  /*172f0*/  ISETP.GE.AND P2, PT, R6, R226, PT ;  /* 0x000000e20600720c */ /* 0x000fce0003f46270 */
[----:B------:R-:W2:Y:S01]  /*17300*/  MUFU.EX2 R28, R55 ;  /* 0x00000037001c7308 */ /* 0x000ea20000000800 */
[----:B-1----:R-:W-:Y:S01]  /*17310*/  FADD.FTZ R32, R194, R7 ;  /* 0x00000007c2207221 */ /* 0x002fe20000010000 */
[----:B------:R-:W-:Y:S01]  /*17320*/  BSSY B0, `(.L_x_636) ;  /* 0x00005b4000007945 */ /* 0x000fe20003800000 */
[----:B------:R-:W-:Y:S01]  /*17330*/  F2FP.F16.F32.PACK_AB R207, R12, R207 ;  /* 0x000000cf0ccf723e */ /* 0x000fe200000000ff */
[--C-:B------:R-:W-:Y:S01]  /*17340*/  IMAD.MOV.U32 R150, RZ, RZ, R151.reuse ;  /* 0x000000ffff967224 */ /* 0x100fe200078e0097 */
[----:B------:R-:W-:Y:S01]  /*17350*/  F2FP.F16.F32.PACK_AB R208, R27, R208 ;  /* 0x000000d01bd0723e */ /* 0x000fe200000000ff */
[--C-:B------:R-:W-:Y:S01]  /*17360*/  IMAD.MOV.U32 R149, RZ, RZ, R151.reuse ;  /* 0x000000ffff957224 */ /* 0x100fe200078e0097 */
[----:B------:R-:W-:Y:S01]  /*17370*/  F2FP.F16.F32.PACK_AB R210, R31, R210 ;  /* 0x000000d21fd2723e */ /* 0x000fe200000000ff */
[--C-:B------:R-:W-:Y:S01]  /*17380*/  IMAD.MOV.U32 R148, RZ, RZ, R151.reuse ;  /* 0x000000ffff947224 */ /* 0x100fe200078e0097 */
[----:B------:R-:W-:Y:S01]  /*17390*/  F2FP.F16.F32.PACK_AB R204, R49, R204 ;  /* 0x000000cc31cc723e */ /* 0x000fe200000000ff */
[----:B0-----:R-:W-:Y:S01]  /*173a0*/  FADD.FTZ R13, R67, R32 ;  /* 0x00000020430d7221 */ /* 0x001fe20000010000 */
[----:B------:R-:W-:Y:S01]  /*173b0*/  F2FP.F16.F32.PACK_AB R206, R51, R206 ;  /* 0x000000ce33ce723e */ /* 0x000fe200000000ff */
[--C-:B------:R-:W-:Y:S01]  /*173c0*/  IMAD.MOV.U32 R146, RZ, RZ, R151.reuse ;  /* 0x000000ffff927224 */ /* 0x100fe200078e0097 */
[----:B------:R-:W-:Y:S01]  /*173d0*/  F2FP.F16.F32.PACK_AB R200, R57, R200 ;  /* 0x000000c839c8723e */ /* 0x000fe200000000ff */
[--C-:B------:R-:W-:Y:S01]  /*173e0*/  IMAD.MOV.U32 R145, RZ, RZ, R151.reuse ;  /* 0x000000ffff917224 */ /* 0x100fe200078e0097 */
[----:B------:R-:W-:Y:S01]  /*173f0*/  F2FP.F16.F32.PACK_AB R202, R59, R202 ;  /* 0x000000ca3bca723e */ /* 0x000fe200000000ff */
[----:B------:R-:W-:Y:S01]  /*17400*/  IMAD.MOV.U32 R144, RZ, RZ, R151 ;  /* 0x000000ffff907224 */ /* 0x000fe200078e0097 */
[----:B------:R-:W-:Y:S01]  /*17410*/  F2FP.F16.F32.PACK_AB R196, R61, R196 ;  /* 0x000000c43dc4723e */ /* 0x000fe200000000ff */
[----:B--2---:R-:W-:Y:S01]  /*17420*/  FADD.FTZ R12, R28, R3 ;  /* 0x000000031c0c7221 */ /* 0x004fe20000010000 */
[----:B------:R-:W-:Y:S01]  /*17430*/  F2FP.F16.F32.PACK_AB R198, R63, R198 ;  /* 0x000000c63fc6723e */ /* 0x000fe200000000ff */
[--C-:B------:R-:W-:Y:S01]  /*17440*/  IMAD.MOV.U32 R142, RZ, RZ, R151.reuse ;  /* 0x000000ffff8e7224 */ /* 0x100fe200078e0097 */
        /* <DEDUP_REMOVED lines=9> */
[----:B------:R-:W-:Y:S01]  /*174e0*/  IMAD.MOV.U32 R0, RZ, RZ, 0x3f800000 ;  /* 0x3f800000ff007424 */ /* 0x000fe200078e00ff */
        /* <DEDUP_REMOVED lines=10> */
[----:B------:R-:W-:Y:S01]  /*17590*/  MOV R3, 0x3f800000 ;  /* 0x3f80000000037802 */ /* 0x000fe20000000f00 */
        /* <DEDUP_REMOVED lines=111> */
[----:B------:R-:W-:Y:S06]  /*17c90*/  @!P2 BRA `(.L_x_637) ;  /* 0x000000500070a947 */ /* 0x000fec0003800000 */
[----:B------:R-:W-:Y:S01]  /*17ca0*/  MOV R7, R4 ;  /* 0x0000000400077202 */ /* 0x000fe20000000f00 */
[----:B------:R-:W-:Y:S01]  /*17cb0*/  IMAD.MOV.U32 R8, RZ, RZ, R5 ;  /* 0x000000ffff087224 */ /* 0x000fe200078e0005 */
[----:B------:R-:W-:Y:S01]  /*17cc0*/  MOV R0, 0x3f800000 ;  /* 0x3f80000000007802 */ /* 0x000fe20000000f00 */
[----:B------:R-:W-:Y:S01]  /*17cd0*/  IMAD.MOV.U32 R9, RZ, RZ, R221 ;  /* 0x000000ffff097224 */ /* 0x000fe200078e00dd */
[----:B------:R-:W-:Y:S01]  /*17ce0*/  CS2R R150, SRZ ;  /* 0x0000000000967805 */ /* 0x000fe2000001ff00 */
[----:B------:R-:W-:Y:S01]  /*17cf0*/  IMAD.MOV.U32 R10, RZ, RZ, R220 ;  /* 0x000000ffff0a7224 */ /* 0x000fe200078e00dc */
        /* <DEDUP_REMOVED lines=62> */
[----:B------:R-:W-:-:S07]  /*180e0*/  CS2R R24, SRZ ;  /* 0x0000000000187805 */ /* 0x000fce000001ff00 */
.L_x_648:
[----:B------:R-:W-:-:S05]  /*180f0*/  VIADD R2, R10, 0x1 ;  /* 0x000000010a027836 */ /* 0x000fca0000000000 */
[----:B------:R-:W-:-:S04]  /*18100*/  ISETP.NE.AND P2, PT, R2, 0x2, PT ;  /* 0x000000020200780c */ /* 0x000fc80003f45270 */
[----:B------:R-:W-:Y:S02]  /*18110*/  SEL R2, R2, RZ, P2 ;  /* 0x000000ff02027207 */ /* 0x000fe40001000000 */
[----:B------:R-:W-:-:S03]  /*18120*/  SEL R221, RZ, 0x1, P2 ;  /* 0x00000001ffdd7807 */ /* 0x000fc60001000000 */
[----:B------:R-:W-:Y:S01]  /*18130*/  IMAD.MOV.U32 R220, RZ, RZ, R2 ;  /* 0x000000ffffdc7224 */ /* 0x000fe200078e0002 */
[----:B------:R-:W-:Y:S01]  /*18140*/  LOP3.LUT R221, R9, R221, RZ, 0x3c, !PT ;  /* 0x000000dd09dd7212 */ /* 0x000fe200078e3cff */
[----:B------:R-:W-:Y:S06]  /*18150*/  @!P0 BRA `(.L_x_638) ;  /* 0x0000000000048947 */ /* 0x000fec0003800000 */
[----:B------:R-:W-:Y:S01]  /*18160*/  BPT.TRAP 0x1 ;  /* 0x000000040000795c */ /* 0x000fe20000300000 */
.L_x_638:
[----:B------:R-:W-:Y:S01]  /*18170*/  IMAD R11, R2, 0x8, R18 ;  /* 0x00000008020b7824 */ /* 0x000fe200078e0212 */
[----:B------:R-:W-:-:S04]  /*18180*/  SHF.L.U32 R4, R221, 0x1f, RZ ;  /* 0x0000001fdd047819 */ /* 0x000fc800000006ff */
[----:B------:R0:W1:Y:S01]  /*18190*/  SYNCS.PHASECHK.TRANS64.TRYWAIT P2, [R11+URZ+0x38830], R4 ;  /* 0x038830040b0075a7 */ /* 0x000062000804017f */
[----:B------:R-:W-:Y:S05]  /*181a0*/  @!P0 BRA `(.L_x_639) ;  /* 0x0000000000048947 */ /* 0x000fea0003800000 */
[----:B------:R-:W-:Y:S01]  /*181b0*/  BPT.TRAP 0x1 ;  /* 0x000000040000795c */ /* 0x000fe20000300000 */
.L_x_639:
[----:B------:R-:W-:Y:S01]  /*181c0*/  IMAD R2, R220, 0xa00, R224 ;  /* 0x00000a00dc027824 */ /* 0x000fe200078e02e0 */
[----:B------:R-:W-:Y:S03]  /*181d0*/  BSSY B1, `(.L_x_640) ;  /* 0x0000006000017945 */ /* 0x000fe60003800000 */
[C---:B------:R-:W-:Y:S01]  /*181e0*/  VIADD R20, R2.reuse, 0x100 ;  /* 0x0000010002147836 */ /* 0x040fe20000000000 */
[----:B------:R-:W-:Y:S01]  /*181f0*/  IADD3 R15, R2, 0x80, RZ ;  /* 0x00000080020f7810 */ /* 0x000fe20007ffe0ff */
[----:B-1----:R-:W-:Y:S06]  /*18200*/  @P2 BRA `(.L_x_641) ;  /* 0x0000000000082947 */ /* 0x002fec0003800000 */
[----:B------:R-:W1:Y:S02]  /*18210*/  SYNCS.PHASECHK.TRANS64.TRYWAIT P2, [R11+URZ+0x38830], R4 ;  /* 0x038830040b0075a7 */ /* 0x000e64000804017f */
[----:B-1----:R-:W-:Y:S05]  /*18220*/  @!P2 BRA `(.L_x_642) ;  /* 0x00000140009ca947 */ /* 0x002fea0003800000 */
.L_x_641:
[----:B------:R-:W-:Y:S05]  /*18230*/  BSYNC B1 ;  /* 0x0000000000017941 */ /* 0x000fea0003800000 */
.L_x_640:
[----:B------:R-:W2:Y:S04]  /*18240*/  LDL.64 R152, [R1+0x50] ;  /* 0x0000500001987983 */ /* 0x000ea80000100a00 */
[----:B------:R-:W3:Y:S01]  /*18250*/  LDL.64 R154, [R1+0x58] ;  /* 0x00005800019a7983 */ /* 0x000ee20000100a00 */
[----:B01----:R-:W-:Y:S02]  /*18260*/  IMAD.MOV.U32 R4, RZ, RZ, R2 ;  /* 0x000000ffff047224 */ /* 0x003fe400078e0002 */
[----:B------:R-:W-:-:S03]  /*18270*/  IMAD.MOV.U32 R5, RZ, RZ, 0x40000040 ;  /* 0x40000040ff057424 */ /* 0x000fc600078e00ff */
[----:B------:R-:W-:Y:S02]  /*18280*/  R2UR UR14, R4 ;  /* 0x00000000040e72ca */ /* 0x000fe400000e0000 */
[C---:B------:R-:W-:Y:S01]  /*18290*/  R2UR UR15, R5.reuse ;  /* 0x00000000050f72ca */ /* 0x040fe200000e0000 */
[----:B------:R-:W-:Y:S01]  /*182a0*/  WARPGROUP.ARRIVE ;  /* 0x00000000000079c5 */ /* 0x000fe20000000000 */
[----:B------:R-:W-:Y:S01]  /*182b0*/  IMAD.MOV.U32 R4, RZ, RZ, R15 ;  /* 0x000000ffff047224 */ /* 0x000fe200078e000f */
[----:B------:R-:W-:-:S04]  /*182c0*/  R2UR UR11, R5 ;  /* 0x00000000050b72ca */ /* 0x000fc800000e0000 */
[----:B------:R-:W-:Y:S01]  /*182d0*/  R2UR UR10, R4 ;  /* 0x00000000040a72ca */ /* 0x000fe200000e0000 */
[----:B------:R-:W-:Y:S01]  /*182e0*/  IMAD.MOV.U32 R21, RZ, RZ, 0x40000040 ;  /* 0x40000040ff157424 */ /* 0x000fe200078e00ff */
[----:B------:R-:W-:-:S04]  /*182f0*/  R2UR UR6, R20 ;  /* 0x00000000140672ca */ /* 0x000fc800000e0000 */
[----:B------:R-:W-:Y:S02]  /*18300*/  R2UR UR7, R21 ;  /* 0x00000000150772ca */ /* 0x000fe400000e0000 */
[----:B------:R-:W-:Y:S02]  /*18310*/  IADD3 R14, R2, 0x180, RZ ;  /* 0x00000180020e7810 */ /* 0x000fe40007ffe0ff */
[----:B------:R-:W-:Y:S02]  /*18320*/  MOV R15, 0x40000040 ;  /* 0x40000040000f7802 */ /* 0x000fe40000000f00 */
[----:B--2---:R-:W-:Y:S02]  /*18330*/  R2UR UR30, R152 ;  /* 0x00000000981e72ca */ /* 0x004fe400000e0000 */
[----:B------:R-:W-:Y:S02]  /*18340*/  R2UR UR31, R153 ;  /* 0x00000000991f72ca */ /* 0x000fe400000e0000 */
[----:B---3--:R-:W-:Y:S01]  /*18350*/  R2UR UR16, R154 ;  /* 0x000000009a1072ca */ /* 0x008fe200000e0000 */
[----:B------:R-:W2:Y:S01]  /*18360*/  LDL.64 R152, [R1+0x48] ;  /* 0x0000480001987983 */ /* 0x000ea20000100a00 */
[----:B------:R-:W-:Y:S01]  /*18370*/  R2UR UR17, R155 ;  /* 0x000000009b1172ca */ /* 0x000fe200000e0000 */
[----:B------:R-:W-:Y:S01]  /*18380*/  VIADD R4, R2, 0x200 ;  /* 0x0000020002047836 */ /* 0x000fe20000000000 */
[----:B------:R-:W-:Y:S01]  /*18390*/  R2UR UR19, R5 ;  /* 0x00000000051372ca */ /* 0x000fe200000e0000 */
[----:B------:R-:W3:Y:S08]  /*183a0*/  LDL.64 R20, [R1+0x40] ;  /* 0x0000400001147983 */ /* 0x000ef00000100a00 */
[----:B------:R-:W-:-:S02]  /*183b0*/  UMOV UR12, UR16 ;  /* 0x00000010000c7c82 */ /* 0x000fc40008000000 */
[----:B------:R-:W-:Y:S02]  /*183c0*/  UMOV UR13, UR17 ;  /* 0x00000011000d7c82 */ /* 0x000fe40008000000 */
[----:B------:R-:W-:Y:S01]  /*183d0*/  HGMMA.64x16x16.F32 R184, gdesc[UR12], RZ, !UPT, gsb0 ;  /* 0x002000000cb879f0 */ /* 0x000fe2000c0008ff */
[----:B------:R-:W-:Y:S01]  /*183e0*/  UMOV UR8, UR16 ;  /* 0x0000001000087c82 */ /* 0x000fe20008000000 */
[----:B------:R-:W-:Y:S01]  /*183f0*/  UMOV UR9, UR17 ;  /* 0x0000001100097c82 */ /* 0x000fe20008000000 */
[----:B------:R-:W-:Y:S02]  /*18400*/  WARPGROUP.DEPBAR.LE gsb0, 0x0 ;  /* 0x00008000000079c5 */ /* 0x000fe40000010000 */
[----:B------:R-:W-:-:S06]  /*18410*/  WARPGROUP.ARRIVE ;  /* 0x00000000000079c5 */ /* 0x000fcc0000000000 */
[----:B------:R-:W-:Y:S01]  /*18420*/  HGMMA.64x16x16.F32 R176, gdesc[UR8], RZ, !UPT, gsb0 ;  /* 0x0020000008b079f0 */ /* 0x000fe2000c0008ff */
[----:B------:R-:W-:Y:S01]  /*18430*/  UMOV UR4, UR16 ;  /* 0x0000001000047c82 */ /* 0x000fe20008000000 */
[----:B------:R-:W-:Y:S01]  /*18440*/  UMOV UR5, UR17 ;  /* 0x0000001100057c82 */ /* 0x000fe20008000000 */
[----:B------:R-:W-:Y:S02]  /*18450*/  WARPGROUP.DEPBAR.LE gsb0, 0x0 ;  /* 0x00008000000079c5 */ /* 0x000fe40000010000 */
[----:B------:R-:W-:-:S06]  /*18460*/  WARPGROUP.ARRIVE ;  /* 0x00000000000079c5 */ /* 0x000fcc0000000000 */
[----:B------:R-:W-:Y:S01]  /*18470*/  HGMMA.64x16x16.F32 R168, gdesc[UR4], RZ, !UPT, gsb0 ;  /* 0x0020000004a879f0 */ /* 0x000fe2000c0008ff */
[----:B------:R-:W-:Y:S02]  /*18480*/  R2UR UR22, R14 ;  /* 0x000000000e1672ca */ /* 0x000fe400000e0000 */
[----:B------:R-:W-:Y:S01]  /*18490*/  R2UR UR23, R15 ;  /* 0x000000000f1772ca */ /* 0x000fe200000e0000 */
[----:B------:R-:W-:Y:S01]  /*184a0*/  UMOV UR20, UR16 ;  /* 0x0000001000147c82 */ /* 0x000fe20008000000 */
[----:B------:R-:W-:Y:S01]  /*184b0*/  UMOV UR21, UR17 ;  /* 0x0000001100157c82 */ /* 0x000fe20008000000 */
[----:B------:R-:W-:Y:S02]  /*184c0*/  WARPGROUP.DEPBAR.LE gsb0, 0x0 ;  /* 0x00008000000079c5 */ /* 0x000fe40000010000 */
[----:B------:R-:W-:-:S08]  /*184d0*/  WARPGROUP.ARRIVE ;  /* 0x00000000000079c5 */ /* 0x000fd00000000000 */
[----:B------:R-:W-:Y:S01]  /*184e0*/  HGMMA.64x16x16.F32 R160, gdesc[UR20], RZ, !UPT, gsb0 ;  /* 0x0020000014a079f0 */ /* 0x000fe2000c0008ff */
[----:B------:R-:W-:Y:S01]  /*184f0*/  R2UR UR18, R4 ;  /* 0x00000000041272ca */ /* 0x000fe200000e0000 */
[----:B------:R-:W-:Y:S02]  /*18500*/  VIADD R14, R2, 0x2 ;  /* 0x00000002020e7836 */ /* 0x000fe40000000000 */
[----:B------:R-:W-:Y:S01]  /*18510*/  IMAD.MOV.U32 R15, RZ, RZ, 0x40000040 ;  /* 0x40000040ff0f7424 */ /* 0x000fe200078e00ff */
[----:B------:R-:W-:Y:S02]  /*18520*/  WARPGROUP.DEPBAR.LE gsb0, 0x0 ;  /* 0x00008000000079c5 */ /* 0x000fe40000010000 */
[----:B--2---:R-:W-:Y:S02]  /*18530*/  R2UR UR28, R152 ;  /* 0x00000000981c72ca */ /* 0x004fe400000e0000 */
[----:B------:R-:W-:Y:S02]  /*18540*/  R2UR UR29, R153 ;  /* 0x00000000991d72ca */ /* 0x000fe400000e0000 */
        /* <DEDUP_REMOVED lines=24> */
[----:B------:R-:W-:Y:S01]  /*186d0*/  VIADD R4, R2, 0x182 ;  /* 0x0000018202047836 */ /* 0x000fe20000000000 */
[----:B------:R-:W-:Y:S01]  /*186e0*/  MOV R5, 0x40000040 ;  /* 0x4000004000057802 */ /* 0x000fe20000000f00 */
[----:B------:R-:W-:Y:S01]  /*186f0*/  UMOV UR4, UR30 ;  /* 0x0000001e00047c82 */ /* 0x000fe20008000000 */
[----:B------:R-:W-:Y:S01]  /*18700*/  UMOV UR5, UR31 ;  /* 0x0000001f00057c82 */ /* 0x000fe20008000000 */
[----:B------:R-:W-:Y:S01]  /*18710*/  UMOV UR20, UR30 ;  /* 0x0000001e00147c82 */ /* 0x000fe20008000000 */
[----:B------:R-:W-:-:S02]  /*18720*/  WARPGROUP.DEPBAR.LE gsb0, 0x0 ;  /* 0x00008000000079c5 */ /* 0x000fc40000010000 */
[----:B------:R-:W-:Y:S01]  /*18730*/  WARPGROUP.ARRIVE ;  /* 0x00000000000079c5 */ /* 0x000fe20000000000 */
[----:B------:R-:W-:Y:S01]  /*18740*/  UMOV UR21, UR31 ;  /* 0x0000001f00157c82 */ /* 0x000fe20008000000 */
[----:B------:R-:W-:Y:S01]  /*18750*/  UMOV UR16, UR28 ;  /* 0x0000001c00107c82 */ /* 0x000fe20008000000 */
[----:B------:R-:W-:Y:S01]  /*18760*/  UMOV UR17, UR29 ;  /* 0x0000001d00117c82 */ /* 0x000fe20008000000 */
[----:B------:R-:W-:Y:S01]  /*18770*/  UMOV UR12, UR28 ;  /* 0x0000001c000c7c82 */ /* 0x000fe20008000000 */
[----:B------:R-:W-:Y:S01]  /*18780*/  UMOV UR13, UR29 ;  /* 0x0000001d000d7c82 */ /* 0x000fe20008000000 */
[----:B------:R-:W-:Y:S01]  /*18790*/  HGMMA.64x16x16.F32 R168, gdesc[UR8], R168, gsb0 ;  /* 0x0020000008a879f0 */ /* 0x000fe200080008a8 */
[----:B------:R-:W-:Y:S01]  /*187a0*/  R2UR UR6, R4 ;  /* 0x00000000040672ca */ /* 0x000fe200000e0000 */
[----:B------:R-:W-:Y:S01]  /*187b0*/  UMOV UR24, UR28 ;  /* 0x0000001c00187c82 */ /* 0x000fe20008000000 */
[----:B------:R-:W-:Y:S01]  /*187c0*/  R2UR UR7, R5 ;  /* 0x00000000050772ca */ /* 0x000fe200000e0000 */
[----:B------:R-:W-:Y:S01]  /*187d0*/  VIADD R4, R2, 0x202 ;  /* 0x0000020202047836 */ /* 0x000fe20000000000 */
[----:B------:R-:W-:Y:S01]  /*187e0*/  UMOV UR25, UR29 ;  /* 0x0000001d00197c82 */ /* 0x000fe20008000000 */
[----:B------:R-:W2:Y:S01]  /*187f0*/  LDL.64 R14, [R1+0x38] ;  /* 0x00003800010e7983 */ /* 0x000ea20000100a00 */
[----:B------:R-:W-:-:S02]  /*18800*/  WARPGROUP.DEPBAR.LE gsb0, 0x0 ;  /* 0x00008000000079c5 */ /* 0x000fc40000010000 */
[----:B------:R-:W-:-:S07]  /*18810*/  WARPGROUP.ARRIVE ;  /* 0x00000000000079c5 */ /* 0x000fce0000000000 */
[----:B------:R-:W-:Y:S01]  /*18820*/  HGMMA.64x16x16.F32 R160, gdesc[UR4], R160, gsb0 ;  /* 0x0020000004a079f0 */ /* 0x000fe200080008a0 */
[----:B------:R-:W-:Y:S01]  /*18830*/  IMAD.MOV.U32 R5, RZ, RZ, 0x40000040 ;  /* 0x40000040ff057424 */ /* 0x000fe200078e00ff */
[----:B------:R-:W-:-:S04]  /*18840*/  R2UR UR22, R4 ;  /* 0x00000000041672ca */ /* 0x000fc800000e0000 */
        /* <DEDUP_REMOVED lines=8> */
[----:B------:R-:W-:Y:S02]  /*188d0*/  WARPGROUP.DEPBAR.LE gsb0, 0x0 ;  /* 0x00008000000079c5 */ /* 0x000fe40000010000 */
[----:B------:R-:W-:-:S10]  /*188e0*/  WARPGROUP.ARRIVE ;  /* 0x00000000000079c5 */ /* 0x000fd40000000000 */
        /* <DEDUP_REMOVED lines=34> */
[----:B------:R-:W-:Y:S01]  /*18b10*/  IMAD.MOV.U32 R5, RZ, RZ, 0x40000040 ;  /* 0x40000040ff057424 */ /* 0x000fe200078e00ff */
[----:B---3--:R-:W-:Y:S02]  /*18b20*/  R2UR UR30, R20 ;  /* 0x00000000141e72ca */ /* 0x008fe400000e0000 */
[----:B------:R-:W-:Y:S02]  /*18b30*/  R2UR UR31, R21 ;  /* 0x00000000151f72ca */ /* 0x000fe400000e0000 */
[----:B------:R-:W-:Y:S01]  /*18b40*/  R2UR UR22, R4 ;  /* 0x00000000041672ca */ /* 0x000fe200000e0000 */
[----:B------:R-:W3:Y:S01]  /*18b50*/  LDL.64 R20, [R1+0x30] ;  /* 0x0000300001147983 */ /* 0x000ee20000100a00 */
[----:B------:R-:W-:-:S07]  /*18b60*/  R2UR UR23, R5 ;  /* 0x00000000051772ca */ /* 0x000fce00000e0000 */
[----:B------:R-:W-:Y:S02]  /*18b70*/  UMOV UR20, UR30 ;  /* 0x0000001e00147c82 */ /* 0x000fe40008000000 */
[----:B------:R-:W-:Y:S01]  /*18b80*/  UMOV UR21, UR31 ;  /* 0x0000001f00157c82 */ /* 0x000fe20008000000 */
[----:B------:R-:W-:Y:S02]  /*18b90*/  WARPGROUP.DEPBAR.LE gsb0, 0x0 ;  /* 0x00008000000079c5 */ /* 0x000fe40000010000 */
[----:B------:R-:W-:-:S06]  /*18ba0*/  WARPGROUP.ARRIVE ;  /* 0x00000000000079c5 */ /* 0x000fcc0000000000 */
        /* <DEDUP_REMOVED lines=38> */
[----:B------:R-:W-:Y:S02]  /*18e10*/  MOV R5, 0x40000040 ;  /* 0x4000004000057802 */ /* 0x000fe40000000f00 */
[----:B--2---:R-:W-:Y:S02]  /*18e20*/  R2UR UR28, R14 ;  /* 0x000000000e1c72ca */ /* 0x004fe400000e0000 */
[----:B------:R-:W-:Y:S02]  /*18e30*/  R2UR UR29, R15 ;  /* 0x000000000f1d72ca */ /* 0x000fe400000e0000 */
[----:B------:R-:W-:Y:S01]  /*18e40*/  R2UR UR26, R4 ;  /* 0x00000000041a72ca */ /* 0x000fe200000e0000 */
[----:B------:R-:W2:Y:S01]  /*18e50*/  LDL.64 R14, [R1+0x28] ;  /* 0x00002800010e7983 */ /* 0x000ea20000100a00 */
[----:B------:R-:W-:-:S07]  /*18e60*/  R2UR UR27, R5 ;  /* 0x00000000051b72ca */ /* 0x000fce00000e0000 */
[----:B------:R-:W-:Y:S02]  /*18e70*/  UMOV UR24, UR28 ;  /* 0x0000001c00187c82 */ /* 0x000fe40008000000 */
[----:B------:R-:W-:Y:S01]  /*18e80*/  UMOV UR25, UR29 ;  /* 0x0000001d00197c82 */ /* 0x000fe20008000000 */
[----:B------:R-:W-:Y:S02]  /*18e90*/  WARPGROUP.DEPBAR.LE gsb0, 0x0 ;  /* 0x00008000000079c5 */ /* 0x000fe40000010000 */
        /* <DEDUP_REMOVED lines=187> */
[----:B------:R-:W2:Y:S01]  /*19a50*/  LDL.64 R14, [R1] ;  /* 0x00000000010e7983 */ /* 0x000ea20000100a00 */
        /* <DEDUP_REMOVED lines=46> */
[----:B------:R-:W-:Y:S02]  /*19d40*/  R2UR UR14, R4 ;  /* 0x00000000040e72ca */ /* 0x000fe400000e0000 */
        /* <DEDUP_REMOVED lines=445> */
.L_x_643:
[----:B------:R-:W-:Y:S01]  /*1b920*/  SHF.L.U32 R0, R9, 0x1f, RZ ;  /* 0x0000001f09007819 */ /* 0x000fe200000006ff */
[----:B------:R-:W-:-:S04]  /*1b930*/  IMAD R9, R10, 0x8, R18 ;  /* 0x000000080a097824 */ /* 0x000fc800078e0212 */
[----:B------:R0:W1:Y:S01]  /*1b940*/  SYNCS.PHASECHK.TRANS64.TRYWAIT P2, [R9+URZ+0x38850], R0 ;  /* 0x03885000090075a7 */ /* 0x000062000804017f */
[----:B------:R-:W-:Y:S05]  /*1b950*/  @!P0 BRA `(.L_x_644) ;  /* 0x0000000000048947 */ /* 0x000fea0003800000 */
[----:B------:R-:W-:Y:S01]  /*1b960*/  BPT.TRAP 0x1 ;  /* 0x000000040000795c */ /* 0x000fe20000300000 */
.L_x_644:
[----:B------:R-:W-:Y:S04]  /*1b970*/  BSSY B1, `(.L_x_645) ;  /* 0x0000004000017945 */ /* 0x000fe80003800000 */
[----:B-1----:R-:W-:Y:S05]  /*1b980*/  @P2 BRA `(.L_x_646) ;  /* 0x0000000000082947 */ /* 0x002fea0003800000 */
[----:B------:R-:W1:Y:S02]  /*1b990*/  SYNCS.PHASECHK.TRANS64.TRYWAIT P2, [R9+URZ+0x38850], R0 ;  /* 0x03885000090075a7 */ /* 0x000e64000804017f */
[----:B-1----:R-:W-:Y:S05]  /*1b9a0*/  @!P2 BRA `(.L_x_647) ;  /* 0x0000010800d0a947 */ /* 0x002fea0003800000 */
.L_x_646:
[----:B------:R-:W-:Y:S05]  /*1b9b0*/  BSYNC B1 ;  /* 0x0000000000017941 */ /* 0x000fea0003800000 */
.L_x_645:
[----:B01----:R-:W-:Y:S01]  /*1b9c0*/  IADD3 R0, R18, 0x400, RZ ;  /* 0x0000040012007810 */ /* 0x003fe20007ffe0ff */
[----:B------:R-:W-:Y:S01]  /*1b9d0*/  IMAD.MOV.U32 R3, RZ, RZ, 0x40000040 ;  /* 0x40000040ff037424 */ /* 0x000fe200078e00ff */
[----:B------:R-:W-:Y:S01]  /*1b9e0*/  WARPGROUP.ARRIVE ;  /* 0x00000000000079c5 */ /* 0x000fe20000000000 */
[----:B------:R-:W-:Y:S01]  /*1b9f0*/  IMAD.MOV.U32 R5, RZ, RZ, 0x40000040 ;  /* 0x40000040ff057424 */ /* 0x000fe200078e00ff */
[----:B------:R-:W-:Y:S01]  /*1ba00*/  SHF.R.U32.HI R0, RZ, 0x4, R0 ;  /* 0x00000004ff007819 */ /* 0x000fe20000011600 */
[----:B------:R-:W-:Y:S01]  /*1ba10*/  FMUL.FTZ R20, R188, UR39 ;  /* 0x00000027bc147c20 */ /* 0x000fe20008410000 */
[----:B------:R-:W-:Y:S01]  /*1ba20*/  R2UR UR7, R3 ;  /* 0x00000000030772ca */ /* 0x000fe200000e0000 */
[----:B------:R-:W-:Y:S01]  /*1ba30*/  FMUL.FTZ R21, R189, UR39 ;  /* 0x00000027bd157c20 */ /* 0x000fe20008410000 */
[----:B------:R-:W-:Y:S01]  /*1ba40*/  LOP3.LUT R0, R0, 0x3fff, RZ, 0xc0, !PT ;  /* 0x00003fff00007812 */ /* 0x000fe200078ec0ff */
[----:B------:R-:W-:Y:S01]  /*1ba50*/  FMUL.FTZ R177, R177, UR39 ;  /* 0x00000027b1b17c20 */ /* 0x000fe20008410000 */
[----:B------:R-:W-:Y:S01]  /*1ba60*/  FMUL.FTZ R180, R180, UR39 ;  /* 0x00000027b4b47c20 */ /* 0x000fe20008410000 */
[----:B------:R-:W-:Y:S01]  /*1ba70*/  MUFU.TANH R20, R20 ;  /* 0x0000001400147308 */ /* 0x000fe20000002400 */
[----:B------:R-:W-:Y:S01]  /*1ba80*/  LOP3.LUT R0, R0, 0x2800000, RZ, 0xfc, !PT ;  /* 0x0280000000007812 */ /* 0x000fe200078efcff */
[----:B------:R-:W-:Y:S01]  /*1ba90*/  FMUL.FTZ R181, R181, UR39 ;  /* 0x00000027b5b57c20 */ /* 0x000fe20008410000 */
[----:B------:R-:W-:Y:S01]  /*1baa0*/  FMUL.FTZ R168, R168, UR39 ;  /* 0x00000027a8a87c20 */ /* 0x000fe20008410000 */
[----:B------:R-:W-:Y:S01]  /*1bab0*/  FMUL.FTZ R169, R169, UR39 ;  /* 0x00000027a9a97c20 */ /* 0x000fe20008410000 */
[----:B------:R-:W-:Y:S01]  /*1bac0*/  FMUL.FTZ R172, R172, UR39 ;  /* 0x00000027acac7c20 */ /* 0x000fe20008410000 */
[----:B------:R-:W-:-:S02]  /*1bad0*/  IMAD R2, R10, 0xa00, R0 ;  /* 0x00000a000a027824 */ /* 0x000fc400078e0200 */
[----:B------:R-:W-:Y:S01]  /*1bae0*/  FMUL.FTZ R0, R184, UR39 ;  /* 0x00000027b8007c20 */ /* 0x000fe20008410000 */
[----:B------:R-:W-:Y:S01]  /*1baf0*/  MUFU.TANH R21, R21 ;  /* 0x0000001500157308 */ /* 0x000fe20000002400 */
[----:B------:R-:W-:Y:S01]  /*1bb00*/  FMUL.FTZ R173, R173, UR39 ;  /* 0x00000027adad7c20 */ /* 0x000fe20008410000 */
[C---:B------:R-:W-:Y:S01]  /*1bb10*/  VIADD R4, R2.reuse, 0x80 ;  /* 0x0000008002047836 */ /* 0x040fe20000000000 */
[----:B------:R-:W-:Y:S01]  /*1bb20*/  R2UR UR6, R2 ;  /* 0x00000000020672ca */ /* 0x000fe200000e0000 */
[----:B------:R-:W-:Y:S01]  /*1bb30*/  FMUL.FTZ R160, R160, UR39 ;  /* 0x00000027a0a07c20 */ /* 0x000fe20008410000 */
[----:B------:R-:W-:Y:S01]  /*1bb40*/  FMUL.FTZ R161, R161, UR39 ;  /* 0x00000027a1a17c20 */ /* 0x000fe20008410000 */
[----:B------:R-:W-:Y:S01]  /*1bb50*/  FMUL.FTZ R164, R164, UR39 ;  /* 0x00000027a4a47c20 */ /* 0x000fe20008410000 */
[----:B------:R-:W-:Y:S01]  /*1bb60*/  FMUL.FTZ R165, R165, UR39 ;  /* 0x00000027a5a57c20 */ /* 0x000fe20008410000 */
[----:B------:R-:W0:Y:S01]  /*1bb70*/  MUFU.TANH R0, R0 ;  /* 0x0000000000007308 */ /* 0x000e220000002400 */
[----:B------:R-:W-:Y:S01]  /*1bb80*/  FMUL.FTZ R152, R152, UR39 ;  /* 0x0000002798987c20 */ /* 0x000fe20008410000 */
[----:B------:R-:W-:Y:S01]  /*1bb90*/  FMUL.FTZ R157, R157, UR39 ;  /* 0x000000279d9d7c20 */ /* 0x000fe20008410000 */
[----:B------:R-:W-:-:S02]  /*1bba0*/  IMAD.MOV.U32 R3, RZ, RZ, 0x40000040 ;  /* 0x40000040ff037424 */ /* 0x000fc400078e00ff */
[----:B------:R-:W-:Y:S01]  /*1bbb0*/  FMUL.FTZ R10, R186, UR39 ;  /* 0x00000027ba0a7c20 */ /* 0x000fe20008410000 */
[----:B------:R-:W-:Y:S01]  /*1bbc0*/  FMUL.FTZ R14, R187, UR39 ;  /* 0x00000027bb0e7c20 */ /* 0x000fe20008410000 */
[----:B------:R-:W-:Y:S01]  /*1bbd0*/  FMUL.FTZ R15, R190, UR39 ;  /* 0x00000027be0f7c20 */ /* 0x000fe20008410000 */
[----:B------:R-:W-:Y:S01]  /*1bbe0*/  FMUL.FTZ R184, R191, UR39 ;  /* 0x00000027bfb87c20 */ /* 0x000fe20008410000 */
[----:B------:R-:W-:Y:S01]  /*1bbf0*/  HGMMA.64x256x16.F32 R24, R208, gdesc[UR4].tnspB, R24, gsb0 ;  /* 0x43e00004d0187df0 */ /* 0x000fe20008000818 */
[----:B------:R-:W-:Y:S01]  /*1bc00*/  R2UR UR6, R4 ;  /* 0x00000000040672ca */ /* 0x000fe200000e0000 */
[----:B------:R-:W-:Y:S01]  /*1bc10*/  MUFU.TANH R177, R177 ;  /* 0x000000b100b17308 */ /* 0x000fe20000002400 */
[----:B------:R-:W-:Y:S01]  /*1bc20*/  R2UR UR7, R5 ;  /* 0x00000000050772ca */ /* 0x000fe200000e0000 */
[----:B------:R-:W-:Y:S01]  /*1bc30*/  IMAD.MOV.U32 R5, RZ, RZ, 0x40000040 ;  /* 0x40000040ff057424 */ /* 0x000fe200078e00ff */
[----:B------:R-:W-:Y:S01]  /*1bc40*/  IADD3 R4, R2, 0x100, RZ ;  /* 0x0000010002047810 */ /* 0x000fe20007ffe0ff */
[----:B------:R-:W-:Y:S01]  /*1bc50*/  FMUL.FTZ R170, R170, UR39 ;  /* 0x00000027aaaa7c20 */ /* 0x000fe20008410000 */
[----:B------:R-:W-:Y:S01]  /*1bc60*/  FMUL.FTZ R171, R171, UR39 ;  /* 0x00000027abab7c20 */ /* 0x000fe20008410000 */
[----:B------:R-:W-:Y:S01]  /*1bc70*/  FMUL.FTZ R174, R174, UR39 ;  /* 0x00000027aeae7c20 */ /* 0x000fe20008410000 */
[----:B------:R-:W-:Y:S01]  /*1bc80*/  FMUL.FTZ R175, R175, UR39 ;  /* 0x00000027afaf7c20 */ /* 0x000fe20008410000 */
        /* <DEDUP_REMOVED lines=10> */
[----:B------:R-:W-:-:S02]  /*1bd30*/  @!P1 IADD3 R9, R9, 0x38860, RZ ;  /* 0x0003886009099810 */ /* 0x000fc40007ffe0ff */
[C---:B------:R-:W-:Y:S01]  /*1bd40*/  ISETP.GT.AND P2, PT, R6.reuse, R226, PT ;  /* 0x000000e20600720c */ /* 0x040fe20003f44270 */
[----:B------:R-:W-:-:S03]  /*1bd50*/  VIADD R6, R6, 0xffffffff ;  /* 0xffffffff06067836 */ /* 0x000fc60000000000 */
        /* <DEDUP_REMOVED lines=27> */
[----:B------:R-:W-:-:S06]  /*1bf10*/  WARPGROUP.ARRIVE ;  /* 0x00000000000079c5 */ /* 0x000fcc0000000000 */
[----:B------:R-:W-:Y:S01]  /*1bf20*/  HGMMA.64x256x16.F32 R24, R204, gdesc[UR4].tnspB, R24, gsb0 ;  /* 0x43e00004cc187df0 */ /* 0x000fe20008000818 */
[----:B------:R-:W-:Y:S01]  /*1bf30*/  R2UR UR6, R4 ;  /* 0x00000000040672ca */ /* 0x000fe200000e0000 */
[C---:B------:R-:W-:Y:S01]  /*1bf40*/  VIADD R4, R2.reuse, 0x180 ;  /* 0x0000018002047836 */ /* 0x040fe20000000000 */
[----:B------:R-:W-:Y:S01]  /*1bf50*/  R2UR UR7, R5 ;  /* 0x00000000050772ca */ /* 0x000fe200000e0000 */
[----:B------:R-:W-:Y:S01]  /*1bf60*/  IMAD.MOV.U32 R5, RZ, RZ, 0x40000040 ;  /* 0x40000040ff057424 */ /* 0x000fe200078e00ff */
[----:B------:R-:W-:Y:S01]  /*1bf70*/  IADD3 R2, R2, 0x200, RZ ;  /* 0x0000020002027810 */ /* 0x000fe20007ffe0ff */
[----:B------:R-:W-:Y:S02]  /*1bf80*/  WARPGROUP.DEPBAR.LE gsb0, 0x0 ;  /* 0x00008000000079c5 */ /* 0x000fe40000010000 */
[----:B------:R-:W-:-:S15]  /*1bf90*/  WARPGROUP.ARRIVE ;  /* 0x00000000000079c5 */ /* 0x000fde0000000000 */
[----:B------:R-:W-:-:S05]  /*1bfa0*/  NOP ;  /* 0x0000000000007918 */ /* 0x000fca0000000000 */
[----:B------:R-:W-:Y:S01]  /*1bfb0*/  HGMMA.64x256x16.F32 R24, R200, gdesc[UR4].tnspB, R24, gsb0 ;  /* 0x43e00004c8187df0 */ /* 0x000fe20008000818 */
[----:B------:R-:W-:Y:S01]  /*1bfc0*/  R2UR UR6, R4 ;  /* 0x00000000040672ca */ /* 0x000fe200000e0000 */
[----:B------:R-:W-:Y:S01]  /*1bfd0*/  FMUL.FTZ R4, R185, UR39 ;  /* 0x00000027b9047c20 */ /* 0x000fe20008410000 */
[----:B------:R-:W-:Y:S01]  /*1bfe0*/  R2UR UR7, R5 ;  /* 0x00000000050772ca */ /* 0x000fe200000e0000 */
[----:B------:R-:W-:Y:S01]  /*1bff0*/  FMUL.FTZ R185, R176, UR39 ;  /* 0x00000027b0b97c20 */ /* 0x000fe20008410000 */
[----:B------:R-:W-:Y:S01]  /*1c000*/  FMUL.FTZ R176, R178, UR39 ;  /* 0x00000027b2b07c20 */ /* 0x000fe20008410000 */
[----:B------:R-:W-:Y:S01]  /*1c010*/  FMUL.FTZ R178, R179, UR39 ;  /* 0x00000027b3b27c20 */ /* 0x000fe20008410000 */
[----:B------:R-:W-:Y:S01]  /*1c020*/  FMUL.FTZ R179, R182, UR39 ;  /* 0x00000027b6b37c20 */ /* 0x000fe20008410000 */
[----:B------:R-:W1:Y:S01]  /*1c030*/  MUFU.TANH R4, R4 ;  /* 0x0000000400047308 */ /* 0x000e620000002400 */
[----:B------:R-:W-:Y:S01]  /*1c040*/  FMUL.FTZ R182, R153, UR39 ;  /* 0x0000002799b67c20 */ /* 0x000fe20008410000 */
[----:B------:R-:W-:Y:S01]  /*1c050*/  FMUL.FTZ R153, R156, UR39 ;  /* 0x000000279c997c20 */ /* 0x000fe20008410000 */
[----:B------:R-:W-:-:S05]  /*1c060*/  FMUL.FTZ R156, R183, UR39 ;  /* 0x00000027b79c7c20 */ /* 0x000fca0008410000 */
[----:B------:R-:W2:Y:S08]  /*1c070*/  MUFU.TANH R185, R185 ;  /* 0x000000b900b97308 */ /* 0x000eb00000002400 */
[----:B------:R-:W3:Y:S08]  /*1c080*/  MUFU.TANH R182, R182 ;  /* 0x000000b600b67308 */ /* 0x000ef00000002400 */
[----:B------:R-:W4:Y:S08]  /*1c090*/  MUFU.TANH R153, R153 ;  /* 0x0000009900997308 */ /* 0x000f300000002400 */
[----:B------:R-:W5:Y:S08]  /*1c0a0*/  MUFU.TANH R176, R176 ;  /* 0x000000b000b07308 */ /* 0x000f700000002400 */
[----:B------:R-:W5:Y:S08]  /*1c0b0*/  MUFU.TANH R178, R178 ;  /* 0x000000b200b27308 */ /* 0x000f700000002400 */
[----:B------:R-:W5:Y:S08]  /*1c0c0*/  MUFU.TANH R179, R179 ;  /* 0x000000b300b37308 */ /* 0x000f700000002400 */
[----:B------:R-:W5:Y:S01]  /*1c0d0*/  MUFU.TANH R156, R156 ;  /* 0x0000009c009c7308 */ /* 0x000f620000002400 */
[----:B------:R-:W-:-:S02]  /*1c0e0*/  WARPGROUP.DEPBAR.LE gsb0, 0x0 ;  /* 0x00008000000079c5 */ /* 0x000fc40000010000 */
[----:B------:R-:W-:-:S06]  /*1c0f0*/  WARPGROUP.ARRIVE ;  /* 0x00000000000079c5 */ /* 0x000fcc0000000000 */
[----:B------:R-:W-:Y:S01]  /*1c100*/  HGMMA.64x256x16.F32 R24, R196, gdesc[UR4].tnspB, R24, gsb0 ;  /* 0x43e00004c4187df0 */ /* 0x000fe20008000818 */
[----:B------:R-:W-:Y:S02]  /*1c110*/  R2UR UR6, R2 ;  /* 0x00000000020672ca */ /* 0x000fe400000e0000 */
[----:B0-----:R-:W-:Y:S02]  /*1c120*/  FMNMX.FTZ R2, R0, R8, !PT ;  /* 0x0000000800027209 */ /* 0x001fe40007810000 */
[----:B------:R-:W-:Y:S02]  /*1c130*/  R2UR UR7, R3 ;  /* 0x00000000030772ca */ /* 0x000fe400000e0000 */
[----:B-1----:R-:W-:Y:S02]  /*1c140*/  FMNMX.FTZ R2, R4, R2, !PT ;  /* 0x0000000204027209 */ /* 0x002fe40007810000 */
[----:B------:R-:W-:Y:S02]  /*1c150*/  FMNMX.FTZ R3, R10, R7, !PT ;  /* 0x000000070a037209 */ /* 0x000fe40007810000 */
[----:B------:R-:W-:-:S02]  /*1c160*/  FMNMX.FTZ R2, R20, R2, !PT ;  /* 0x0000000214027209 */ /* 0x000fc40007810000 */
[----:B------:R-:W-:Y:S02]  /*1c170*/  FMNMX.FTZ R3, R14, R3, !PT ;  /* 0x000000030e037209 */ /* 0x000fe40007810000 */
[----:B------:R-:W-:Y:S02]  /*1c180*/  FMNMX.FTZ R2, R21, R2, !PT ;  /* 0x0000000215027209 */ /* 0x000fe40007810000 */
[----:B------:R-:W-:Y:S02]  /*1c190*/  FMNMX.FTZ R3, R15, R3, !PT ;  /* 0x000000030f037209 */ /* 0x000fe40007810000 */
[----:B--2---:R-:W-:-:S04]  /*1c1a0*/  FMNMX.FTZ R2, R185, R2, !PT ;  /* 0x00000002b9027209 */ /* 0x004fc80007810000 */
[----:B------:R-:W-:-:S04]  /*1c1b0*/  FMNMX.FTZ R2, R177, R2, !PT ;  /* 0x00000002b1027209 */ /* 0x000fc80007810000 */
        /* <DEDUP_REMOVED lines=11> */
[----:B---3--:R-:W-:-:S04]  /*1c270*/  FMNMX.FTZ R2, R182, R2, !PT ;  /* 0x00000002b6027209 */ /* 0x008fc80007810000 */
[----:B----4-:R-:W-:-:S04]  /*1c280*/  FMNMX.FTZ R2, R153, R2, !PT ;  /* 0x0000000299027209 */ /* 0x010fc80007810000 */
[----:B------:R-:W-:-:S05]  /*1c290*/  FMNMX.FTZ R5, R157, R2, !PT ;  /* 0x000000029d057209 */ /* 0x000fca0007810000 */
[----:B------:R-:W0:Y:S02]  /*1c2a0*/  SHFL.BFLY PT, R2, R5, 0x2, 0x1f ;  /* 0x0c401f0005027f89 */ /* 0x000e2400000e0000 */
[----:B0-----:R-:W-:-:S05]  /*1c2b0*/  FMNMX.FTZ R5, R5, R2, !PT ;  /* 0x0000000205057209 */ /* 0x001fca0007810000 */
[----:B------:R-:W0:Y:S02]  /*1c2c0*/  SHFL.BFLY PT, R2, R5, 0x1, 0x1f ;  /* 0x0c201f0005027f89 */ /* 0x000e2400000e0000 */
[----:B0-----:R-:W-:Y:S01]  /*1c2d0*/  FMNMX.FTZ R5, R5, R2, !PT ;  /* 0x0000000205057209 */ /* 0x001fe20007810000 */
[----:B------:R-:W-:-:S04]  /*1c2e0*/  IMAD.U32 R2, RZ, RZ, UR38 ;  /* 0x00000026ff027e24 */ /* 0x000fc8000f8e00ff */
[----:B------:R-:W-:-:S04]  /*1c2f0*/  FADD.FTZ R8, -R5, R8 ;  /* 0x0000000805087221 */ /* 0x000fc80000010100 */
[----:B------:R-:W-:Y:S01]  /*1c300*/  FMUL.FTZ R183, R8, R2 ;  /* 0x0000000208b77220 */ /* 0x000fe20000410000 */
[----:B------:R-:W-:-:S03]  /*1c310*/  FMNMX.FTZ R8, R184, R3, !PT ;  /* 0x00000003b8087209 */ /* 0x000fc60007810000 */
[----:B------:R0:W-:Y:S01]  /*1c320*/  MUFU.EX2 R3, R183 ;  /* 0x000000b700037308 */ /* 0x0001e20000000800 */
[----:B-----5:R-:W-:-:S04]  /*1c330*/  FMNMX.FTZ R8, R176, R8, !PT ;  /* 0x00000008b0087209 */ /* 0x020fc80007810000 */
[----:B------:R-:W-:Y:S01]  /*1c340*/  FMNMX.FTZ R8, R178, R8, !PT ;  /* 0x00000008b2087209 */ /* 0x000fe20007810000 */
[----:B0-----:R-:W-:-:S04]  /*1c350*/  FMUL.FTZ R183, R5, R2 ;  /* 0x0000000205b77220 */ /* 0x001fc80000410000 */
        /* <DEDUP_REMOVED lines=14> */
[----:B------:R-:W0:Y:S01]  /*1c440*/  MUFU.EX2 R208, R208 ;  /* 0x000000d000d07308 */ /* 0x000e220000000800 */
[-CC-:B------:R-:W-:Y:S01]  /*1c450*/  FFMA.FTZ R200, R168, R2.reuse, -R183.reuse ;  /* 0x00000002a8c87223 */ /* 0x180fe200000108b7 */
[--C-:B------:R-:W-:Y:S01]  /*1c460*/  FFMA.FTZ R168, R169, R2, -R183.reuse ;  /* 0x00000002a9a87223 */ /* 0x100fe200000108b7 */
[----:B------:R-:W-:Y:S01]  /*1c470*/  FMNMX.FTZ R0, R174, R0, !PT ;  /* 0x00000000ae007209 */ /* 0x000fe20007810000 */
[-CC-:B------:R-:W-:Y:S01]  /*1c480*/  FFMA.FTZ R202, R172, R2.reuse, -R183.reuse ;  /* 0x00000002acca7223 */ /* 0x180fe200000108b7 */
[----:B------:R-:W-:-:S02]  /*1c490*/  FFMA.FTZ R169, R173, R2, -R183 ;  /* 0x00000002ada97223 */ /* 0x000fc400000108b7 */
[----:B------:R-:W-:Y:S01]  /*1c4a0*/  FMNMX.FTZ R0, R175, R0, !PT ;  /* 0x00000000af007209 */ /* 0x000fe20007810000 */
[----:B------:R-:W1:Y:S03]  /*1c4b0*/  MUFU.EX2 R210, R210 ;  /* 0x000000d200d27308 */ /* 0x000e660000000800 */
[----:B------:R-:W-:-:S04]  /*1c4c0*/  FMNMX.FTZ R0, R162, R0, !PT ;  /* 0x00000000a2007209 */ /* 0x000fc80007810000 */
[----:B------:R-:W-:Y:S01]  /*1c4d0*/  FMNMX.FTZ R0, R163, R0, !PT ;  /* 0x00000000a3007209 */ /* 0x000fe20007810000 */
[----:B------:R-:W2:Y:S01]  /*1c4e0*/  MUFU.EX2 R186, R186 ;  /* 0x000000ba00ba7308 */ /* 0x000ea20000000800 */
[----:B0-----:R-:W-:Y:S01]  /*1c4f0*/  FFMA.FTZ R13, R3, R13, R208 ;  /* 0x0000000d030d7223 */ /* 0x001fe200000100d0 */
[----:B------:R-:W-:Y:S02]  /*1c500*/  F2FP.F16.F32.PACK_AB R208, R8, R208 ;  /* 0x000000d008d0723e */ /* 0x000fe400000000ff */
[----:B------:R-:W-:Y:S01]  /*1c510*/  FMNMX.FTZ R0, R166, R0, !PT ;  /* 0x00000000a6007209 */ /* 0x000fe20007810000 */
[----:B------:R-:W-:-:S03]  /*1c520*/  FADD.FTZ R13, R8, R13 ;  /* 0x0000000d080d7221 */ /* 0x000fc60000010000 */
        /* <DEDUP_REMOVED lines=8> */
[----:B------:R-:W0:Y:S04]  /*1c5b0*/  SHFL.BFLY PT, R4, R0, 0x2, 0x1f ;  /* 0x0c401f0000047f89 */ /* 0x000e2800000e0000 */
[----:B------:R-:W-:Y:S08]  /*1c5c0*/  MUFU.EX2 R21, R21 ;  /* 0x0000001500157308 */ /* 0x000ff00000000800 */
[----:B------:R-:W-:Y:S08]  /*1c5d0*/  MUFU.EX2 R200, R200 ;  /* 0x000000c800c87308 */ /* 0x000ff00000000800 */
[----:B------:R-:W-:Y:S01]  /*1c5e0*/  MUFU.EX2 R168, R168 ;  /* 0x000000a800a87308 */ /* 0x000fe20000000800 */
[----:B0-----:R-:W-:-:S07]  /*1c5f0*/  FMNMX.FTZ R0, R0, R4, !PT ;  /* 0x0000000400007209 */ /* 0x001fce0007810000 */
[----:B------:R-:W-:Y:S01]  /*1c600*/  MUFU.EX2 R202, R202 ;  /* 0x000000ca00ca7308 */ /* 0x000fe20000000800 */
[----:B------:R-:W0:Y:S07]  /*1c610*/  SHFL.BFLY PT, R4, R0, 0x1, 0x1f ;  /* 0x0c201f0000047f89 */ /* 0x000e2e00000e0000 */
[----:B------:R-:W-:Y:S01]  /*1c620*/  MUFU.EX2 R169, R169 ;  /* 0x000000a900a97308 */ /* 0x000fe20000000800 */
[----:B------:R-:W-:Y:S02]  /*1c630*/  WARPGROUP.DEPBAR.LE gsb0, 0x0 ;  /* 0x00008000000079c5 */ /* 0x000fe40000010000 */
[----:B------:R-:W-:Y:S01]  /*1c640*/  WARPGROUP.ARRIVE ;  /* 0x00000000000079c5 */ /* 0x000fe20000000000 */
[-CC-:B------:R-:W-:Y:S01]  /*1c650*/  FFMA.FTZ R196, R160, R2.reuse, -R183.reuse ;  /* 0x00000002a0c47223 */ /* 0x180fe200000108b7 */
[--C-:B------:R-:W-:Y:S01]  /*1c660*/  FFMA.FTZ R160, R161, R2, -R183.reuse ;  /* 0x00000002a1a07223 */ /* 0x100fe200000108b7 */
[----:B0-----:R-:W-:Y:S01]  /*1c670*/  FMNMX.FTZ R4, R0, R4, !PT ;  /* 0x0000000400047209 */ /* 0x001fe20007810000 */
[-CC-:B------:R-:W-:Y:S01]  /*1c680*/  FFMA.FTZ R198, R164, R2.reuse, -R183.reuse ;  /* 0x00000002a4c67223 */ /* 0x180fe200000108b7 */
[----:B------:R-:W-:Y:S01]  /*1c690*/  FFMA.FTZ R161, R165, R2, -R183 ;  /* 0x00000002a5a17223 */ /* 0x000fe200000108b7 */
[----:B------:R-:W-:Y:S01]  /*1c6a0*/  HGMMA.64x256x16.F32 R24, R192, gdesc[UR4].tnspB, R24, gsb0 ;  /* 0x43e00004c0187df0 */ /* 0x000fe20008000818 */
[----:B------:R-:W-:Y:S01]  /*1c6b0*/  MUFU.EX2 R196, R196 ;  /* 0x000000c400c47308 */ /* 0x000fe20000000800 */
[----:B------:R-:W-:-:S04]  /*1c6c0*/  FADD.FTZ R0, -R4, R7 ;  /* 0x0000000704007221 */ /* 0x000fc80000010100 */
[----:B------:R-:W-:-:S03]  /*1c6d0*/  FMUL.FTZ R0, R0, R2 ;  /* 0x0000000200007220 */ /* 0x000fc60000410000 */
[----:B------:R0:W-:Y:S08]  /*1c6e0*/  MUFU.EX2 R7, R157 ;  /* 0x0000009d00077308 */ /* 0x0001f00000000800 */
[----:B------:R-:W-:Y:S01]  /*1c6f0*/  MUFU.EX2 R0, R0 ;  /* 0x0000000000007308 */ /* 0x000fe20000000800 */
[----:B0-----:R-:W-:-:S05]  /*1c700*/  @!P1 VIADD R157, R11, 0x38840 ;  /* 0x000388400b9d9836 */ /* 0x001fca0000000000 */
[----:B------:R-:W-:Y:S02]  /*1c710*/  @!P1 PRMT R157, RZ, 0x654, R157 ;  /* 0x00000654ff9d9816 */ /* 0x000fe4000000009d */
[----:B------:R-:W-:Y:S08]  /*1c720*/  MUFU.EX2 R160, R160 ;  /* 0x000000a000a07308 */ /* 0x000ff00000000800 */
[----:B------:R-:W-:Y:S08]  /*1c730*/  MUFU.EX2 R198, R198 ;  /* 0x000000c600c67308 */ /* 0x000ff00000000800 */
[----:B------:R-:W-:Y:S01]  /*1c740*/  MUFU.EX2 R161, R161 ;  /* 0x000000a100a17308 */ /* 0x000fe20000000800 */
[----:B------:R-:W-:-:S02]  /*1c750*/  WARPGROUP.DEPBAR.LE gsb0, 0x0 ;  /* 0x00008000000079c5 */ /* 0x000fc40000010000 */
[-CC-:B------:R-:W-:Y:S01]  /*1c760*/  FFMA.FTZ R194, R153, R2.reuse, -R183.reuse ;  /* 0x0000000299c27223 */ /* 0x180fe200000108b7 */
[-C--:B------:R-:W-:Y:S01]  /*1c770*/  FMUL.FTZ R153, R4, R2.reuse ;  /* 0x0000000204997220 */ /* 0x080fe20000410000 */
[----:B------:R1:W-:Y:S01]  /*1c780*/  @!P1 SYNCS.ARRIVE.TRANS64.RED.A1T0 RZ, [R157+URZ], RZ ;  /* 0x000000ff9dff99a7 */ /* 0x0003e2000810043f */
[-CC-:B------:R-:W-:Y:S01]  /*1c790*/  FFMA.FTZ R192, R152, R2.reuse, -R183.reuse ;  /* 0x0000000298c07223 */ /* 0x180fe200000108b7 */
[-C--:B------:R-:W-:Y:S01]  /*1c7a0*/  FFMA.FTZ R152, R182, R2.reuse, -R183 ;  /* 0x00000002b6987223 */ /* 0x080fe200000108b7 */
[-CC-:B------:R-:W-:Y:S01]  /*1c7b0*/  FFMA.FTZ R209, R10, R2.reuse, -R153.reuse ;  /* 0x000000020ad17223 */ /* 0x180fe20000010899 */
[-CC-:B------:R-:W-:Y:S01]  /*1c7c0*/  FFMA.FTZ R10, R14, R2.reuse, -R153.reuse ;  /* 0x000000020e0a7223 */ /* 0x180fe20000010899 */
[-CC-:B------:R-:W-:Y:S01]  /*1c7d0*/  FFMA.FTZ R211, R15, R2.reuse, -R153.reuse ;  /* 0x000000020fd37223 */ /* 0x180fe20000010899 */
[-CC-:B------:R-:W-:Y:S01]  /*1c7e0*/  FFMA.FTZ R14, R184, R2.reuse, -R153.reuse ;  /* 0x00000002b80e7223 */ /* 0x180fe20000010899 */
[-CC-:B------:R-:W-:Y:S01]  /*1c7f0*/  FFMA.FTZ R205, R176, R2.reuse, -R153.reuse ;  /* 0x00000002b0cd7223 */ /* 0x180fe20000010899 */
[-CC-:B------:R-:W-:Y:S01]  /*1c800*/  FFMA.FTZ R15, R178, R2.reuse, -R153.reuse ;  /* 0x00000002b20f7223 */ /* 0x180fe20000010899 */
[----:B------:R-:W0:Y:S01]  /*1c810*/  MUFU.EX2 R209, R209 ;  /* 0x000000d100d17308 */ /* 0x000e220000000800 */
[-CC-:B------:R-:W-:Y:S01]  /*1c820*/  FFMA.FTZ R207, R179, R2.reuse, -R153.reuse ;  /* 0x00000002b3cf7223 */ /* 0x180fe20000010899 */
[-C--:B------:R-:W-:Y:S01]  /*1c830*/  FFMA.FTZ R156, R156, R2.reuse, -R153 ;  /* 0x000000029c9c7223 */ /* 0x080fe20000010899 */
[----:B-1----:R-:W-:Y:S01]  /*1c840*/  FADD.FTZ R157, R210, R13 ;  /* 0x0000000dd29d7221 */ /* 0x002fe20000010000 */
[-CC-:B------:R-:W-:Y:S01]  /*1c850*/  FFMA.FTZ R201, R170, R2.reuse, -R153.reuse ;  /* 0x00000002aac97223 */ /* 0x180fe20000010899 */
[-CC-:B------:R-:W-:Y:S01]  /*1c860*/  FFMA.FTZ R171, R171, R2.reuse, -R153.reuse ;  /* 0x00000002abab7223 */ /* 0x180fe20000010899 */
[-C--:B------:R-:W-:Y:S01]  /*1c870*/  FFMA.FTZ R203, R174, R2.reuse, -R153 ;  /* 0x00000002aecb7223 */ /* 0x080fe20000010899 */
[----:B--2---:R-:W-:Y:S01]  /*1c880*/  FADD.FTZ R157, R186, R157 ;  /* 0x0000009dba9d7221 */ /* 0x004fe20000010000 */
[----:B------:R-:W1:Y:S01]  /*1c890*/  MUFU.EX2 R10, R10 ;  /* 0x0000000a000a7308 */ /* 0x000e620000000800 */
[-CC-:B------:R-:W-:Y:S01]  /*1c8a0*/  FFMA.FTZ R175, R175, R2.reuse, -R153.reuse ;  /* 0x00000002afaf7223 */ /* 0x180fe20000010899 */
[-CC-:B------:R-:W-:Y:S01]  /*1c8b0*/  FFMA.FTZ R197, R162, R2.reuse, -R153.reuse ;  /* 0x00000002a2c57223 */ /* 0x180fe20000010899 */
[-CC-:B------:R-:W-:Y:S01]  /*1c8c0*/  FFMA.FTZ R163, R163, R2.reuse, -R153.reuse ;  /* 0x00000002a3a37223 */ /* 0x180fe20000010899 */
[-CC-:B------:R-:W-:Y:S01]  /*1c8d0*/  FFMA.FTZ R199, R166, R2.reuse, -R153.reuse ;  /* 0x00000002a6c77223 */ /* 0x180fe20000010899 */
[-CC-:B------:R-:W-:Y:S01]  /*1c8e0*/  FFMA.FTZ R167, R167, R2.reuse, -R153.reuse ;  /* 0x00000002a7a77223 */ /* 0x180fe20000010899 */
[-CC-:B------:R-:W-:Y:S01]  /*1c8f0*/  FFMA.FTZ R155, R155, R2.reuse, -R153.reuse ;  /* 0x000000029b9b7223 */ /* 0x180fe20000010899 */
[----:B------:R-:W-:Y:S01]  /*1c900*/  FFMA.FTZ R158, R158, R2, -R153 ;  /* 0x000000029e9e7223 */ /* 0x000fe20000010899 */
[----:B------:R-:W2:Y:S01]  /*1c910*/  MUFU.EX2 R211, R211 ;  /* 0x000000d300d37308 */ /* 0x000ea20000000800 */
[----:B0-----:R-:W-:Y:S01]  /*1c920*/  FFMA.FTZ R12, R0, R12, R209 ;  /* 0x0000000c000c7223 */ /* 0x001fe200000100d1 */
[----:B------:R-:W-:-:S06]  /*1c930*/  F2FP.F16.F32.PACK_AB R210, R186, R210 ;  /* 0x000000d2bad2723e */ /* 0x000fcc00000000ff */
[----:B------:R-:W0:Y:S01]  /*1c940*/  MUFU.EX2 R14, R14 ;  /* 0x0000000e000e7308 */ /* 0x000e220000000800 */
[C---:B-1----:R-:W-:Y:S01]  /*1c950*/  FADD.FTZ R12, R10.reuse, R12 ;  /* 0x0000000c0a0c7221 */ /* 0x042fe20000010000 */
[----:B------:R-:W-:Y:S01]  /*1c960*/  F2FP.F16.F32.PACK_AB R209, R10, R209 ;  /* 0x000000d10ad1723e */ /* 0x000fe200000000ff */
[----:B------:R-:W-:-:S05]  /*1c970*/  IMAD.MOV.U32 R10, RZ, RZ, R220 ;  /* 0x000000ffff0a7224 */ /* 0x000fca00078e00dc */
[----:B------:R-:W1:Y:S01]  /*1c980*/  MUFU.EX2 R205, R205 ;  /* 0x000000cd00cd7308 */ /* 0x000e620000000800 */
[----:B--2---:R-:W-:-:S07]  /*1c990*/  FADD.FTZ R13, R211, R12 ;  /* 0x0000000cd30d7221 */ /* 0x004fce0000010000 */
[----:B------:R-:W2:Y:S01]  /*1c9a0*/  MUFU.EX2 R15, R15 ;  /* 0x0000000f000f7308 */ /* 0x000ea20000000800 */
[C---:B0-----:R-:W-:Y:S01]  /*1c9b0*/  FADD.FTZ R13, R14.reuse, R13 ;  /* 0x0000000d0e0d7221 */ /* 0x041fe20000010000 */
[----:B------:R-:W-:-:S06]  /*1c9c0*/  F2FP.F16.F32.PACK_AB R211, R14, R211 ;  /* 0x000000d30ed3723e */ /* 0x000fcc00000000ff */
[----:B------:R-:W0:Y:S08]  /*1c9d0*/  MUFU.EX2 R207, R207 ;  /* 0x000000cf00cf7308 */ /* 0x000e300000000800 */
[----:B------:R3:W4:Y:S08]  /*1c9e0*/  MUFU.EX2 R11, R156 ;  /* 0x0000009c000b7308 */ /* 0x0007300000000800 */
[----:B------:R-:W5:Y:S01]  /*1c9f0*/  MUFU.EX2 R201, R201 ;  /* 0x000000c900c97308 */ /* 0x000f620000000800 */
[----:B---3--:R-:W-:-:S04]  /*1ca00*/  @!P1 PRMT R156, RZ, 0x654, R9 ;  /* 0x00000654ff9c9816 */ /* 0x008fc80000000009 */
[----:B------:R3:W-:Y:S03]  /*1ca10*/  @!P1 SYNCS.ARRIVE.TRANS64.RED.A1T0 RZ, [R156+URZ], RZ ;  /* 0x000000ff9cff99a7 */ /* 0x0007e6000810043f */
[----:B------:R-:W5:Y:S01]  /*1ca20*/  MUFU.EX2 R9, R171 ;  /* 0x000000ab00097308 */ /* 0x000f620000000800 */
[-CC-:B---3--:R-:W-:Y:S01]  /*1ca30*/  FFMA.FTZ R156, R154, R2.reuse, -R153.reuse ;  /* 0x000000029a9c7223 */ /* 0x188fe20000010899 */
[----:B------:R-:W-:Y:S01]  /*1ca40*/  FFMA.FTZ R153, R159, R2, -R153 ;  /* 0x000000029f997223 */ /* 0x000fe20000010899 */
[----:B------:R-:W-:Y:S01]  /*1ca50*/  FADD.FTZ R159, R204, R157 ;  /* 0x0000009dcc9f7221 */ /* 0x000fe20000010000 */
[----:B-1----:R-:W-:-:S04]  /*1ca60*/  FADD.FTZ R157, R205, R13 ;  /* 0x0000000dcd9d7221 */ /* 0x002fc80000010000 */
[----:B------:R-:W1:Y:S01]  /*1ca70*/  MUFU.EX2 R203, R203 ;  /* 0x000000cb00cb7308 */ /* 0x000e620000000800 */
[C---:B------:R-:W-:Y:S01]  /*1ca80*/  F2FP.F16.F32.PACK_AB R204, R20.reuse, R204 ;  /* 0x000000cc14cc723e */ /* 0x040fe200000000ff */
[----:B------:R-:W-:Y:S01]  /*1ca90*/  FADD.FTZ R13, R20, R159 ;  /* 0x0000009f140d7221 */ /* 0x000fe20000010000 */
[C---:B--2---:R-:W-:Y:S01]  /*1caa0*/  FADD.FTZ R157, R15.reuse, R157 ;  /* 0x0000009d0f9d7221 */ /* 0x044fe20000010000 */
[----:B------:R-:W-:Y:S02]  /*1cab0*/  F2FP.F16.F32.PACK_AB R205, R15, R205 ;  /* 0x000000cd0fcd723e */ /* 0x000fe400000000ff */
[----:B------:R-:W-:Y:S01]  /*1cac0*/  FADD.FTZ R13, R206, R13 ;  /* 0x0000000dce0d7221 */ /* 0x000fe20000010000 */
[----:B0-----:R-:W-:Y:S01]  /*1cad0*/  FADD.FTZ R157, R207, R157 ;  /* 0x0000009dcf9d7221 */ /* 0x001fe20000010000 */
[----:B------:R-:W0:Y:S01]  /*1cae0*/  MUFU.EX2 R154, R175 ;  /* 0x000000af009a7308 */ /* 0x000e220000000800 */
[C---:B------:R-:W-:Y:S01]  /*1caf0*/  F2FP.F16.F32.PACK_AB R206, R21.reuse, R206 ;  /* 0x000000ce15ce723e */ /* 0x040fe200000000ff */
[----:B------:R-:W-:Y:S01]  /*1cb00*/  FADD.FTZ R13, R21, R13 ;  /* 0x0000000d150d7221 */ /* 0x000fe20000010000 */
[C---:B----4-:R-:W-:Y:S01]  /*1cb10*/  FADD.FTZ R157, R11.reuse, R157 ;  /* 0x0000009d0b9d7221 */ /* 0x050fe20000010000 */
[----:B------:R-:W-:-:S02]  /*1cb20*/  F2FP.F16.F32.PACK_AB R207, R11, R207 ;  /* 0x000000cf0bcf723e */ /* 0x000fc400000000ff */
[----:B------:R-:W-:Y:S01]  /*1cb30*/  FADD.FTZ R13, R200, R13 ;  /* 0x0000000dc80d7221 */ /* 0x000fe20000010000 */
[----:B-----5:R-:W-:Y:S01]  /*1cb40*/  FADD.FTZ R157, R201, R157 ;  /* 0x0000009dc99d7221 */ /* 0x020fe20000010000 */
[----:B------:R-:W2:Y:S01]  /*1cb50*/  MUFU.EX2 R197, R197 ;  /* 0x000000c500c57308 */ /* 0x000ea20000000800 */
[C---:B------:R-:W-:Y:S01]  /*1cb60*/  F2FP.F16.F32.PACK_AB R201, R9.reuse, R201 ;  /* 0x000000c909c9723e */ /* 0x040fe200000000ff */
[C---:B------:R-:W-:Y:S01]  /*1cb70*/  FADD.FTZ R13, R168.reuse, R13 ;  /* 0x0000000da80d7221 */ /* 0x040fe20000010000 */
[----:B------:R-:W-:Y:S01]  /*1cb80*/  FADD.FTZ R157, R9, R157 ;  /* 0x0000009d099d7221 */ /* 0x000fe20000010000 */
[----:B------:R-:W-:Y:S01]  /*1cb90*/  F2FP.F16.F32.PACK_AB R200, R168, R200 ;  /* 0x000000c8a8c8723e */ /* 0x000fe200000000ff */
[----:B------:R-:W-:Y:S02]  /*1cba0*/  IMAD.MOV.U32 R9, RZ, RZ, R221 ;  /* 0x000000ffff097224 */ /* 0x000fe400078e00dd */
[----:B------:R-:W-:Y:S01]  /*1cbb0*/  FADD.FTZ R13, R202, R13 ;  /* 0x0000000dca0d7221 */ /* 0x000fe20000010000 */
[----:B-1----:R-:W-:Y:S01]  /*1cbc0*/  FADD.FTZ R157, R203, R157 ;  /* 0x0000009dcb9d7221 */ /* 0x002fe20000010000 */
[----:B------:R-:W1:Y:S01]  /*1cbd0*/  MUFU.EX2 R12, R163 ;  /* 0x000000a3000c7308 */ /* 0x000e620000000800 */
[C---:B------:R-:W-:Y:S01]  /*1cbe0*/  F2FP.F16.F32.PACK_AB R202, R169.reuse, R202 ;  /* 0x000000caa9ca723e */ /* 0x040fe200000000ff */
[----:B------:R-:W-:Y:S01]  /*1cbf0*/  FADD.FTZ R13, R169, R13 ;  /* 0x0000000da90d7221 */ /* 0x000fe20000010000 */
[C---:B0-----:R-:W-:Y:S01]  /*1cc00*/  FADD.FTZ R157, R154.reuse, R157 ;  /* 0x0000009d9a9d7221 */ /* 0x041fe20000010000 */
[----:B------:R-:W-:-:S02]  /*1cc10*/  F2FP.F16.F32.PACK_AB R203, R154, R203 ;  /* 0x000000cb9acb723e */ /* 0x000fc400000000ff */
[----:B------:R-:W-:Y:S01]  /*1cc20*/  FADD.FTZ R13, R196, R13 ;  /* 0x0000000dc40d7221 */ /* 0x000fe20000010000 */
[C---:B------:R-:W-:Y:S01]  /*1cc30*/  F2FP.F16.F32.PACK_AB R196, R160.reuse, R196 ;  /* 0x000000c4a0c4723e */ /* 0x040fe200000000ff */
[----:B------:R-:W0:Y:S01]  /*1cc40*/  MUFU.EX2 R199, R199 ;  /* 0x000000c700c77308 */ /* 0x000e220000000800 */
[----:B--2---:R-:W-:Y:S01]  /*1cc50*/  FADD.FTZ R157, R197, R157 ;  /* 0x0000009dc59d7221 */ /* 0x004fe20000010000 */
[----:B------:R-:W-:-:S04]  /*1cc60*/  FADD.FTZ R13, R160, R13 ;  /* 0x0000000da00d7221 */ /* 0x000fc80000010000 */
[----:B------:R-:W-:Y:S01]  /*1cc70*/  FADD.FTZ R13, R198, R13 ;  /* 0x0000000dc60d7221 */ /* 0x000fe20000010000 */
[C---:B------:R-:W-:Y:S01]  /*1cc80*/  F2FP.F16.F32.PACK_AB R198, R161.reuse, R198 ;  /* 0x000000c6a1c6723e */ /* 0x040fe200000000ff */
[----:B------:R-:W2:Y:S01]  /*1cc90*/  MUFU.EX2 R8, R167 ;  /* 0x000000a700087308 */ /* 0x000ea20000000800 */
[C---:B-1----:R-:W-:Y:S01]  /*1cca0*/  FADD.FTZ R157, R12.reuse, R157 ;  /* 0x0000009d0c9d7221 */ /* 0x042fe20000010000 */
[----:B------:R-:W-:Y:S01]  /*1ccb0*/  FADD.FTZ R13, R161, R13 ;  /* 0x0000000da10d7221 */ /* 0x000fe20000010000 */
[----:B------:R-:W-:-:S05]  /*1ccc0*/  F2FP.F16.F32.PACK_AB R197, R12, R197 ;  /* 0x000000c50cc5723e */ /* 0x000fca00000000ff */
[----:B------:R-:W1:Y:S01]  /*1ccd0*/  MUFU.EX2 R192, R192 ;  /* 0x000000c000c07308 */ /* 0x000e620000000800 */
[----:B0-----:R-:W-:-:S07]  /*1cce0*/  FADD.FTZ R157, R199, R157 ;  /* 0x0000009dc79d7221 */ /* 0x001fce0000010000 */
[----:B------:R-:W0:Y:S01]  /*1ccf0*/  MUFU.EX2 R156, R156 ;  /* 0x0000009c009c7308 */ /* 0x000e220000000800 */
[C---:B--2---:R-:W-:Y:S01]  /*1cd00*/  FADD.FTZ R157, R8.reuse, R157 ;  /* 0x0000009d089d7221 */ /* 0x044fe20000010000 */
[----:B------:R-:W-:Y:S01]  /*1cd10*/  F2FP.F16.F32.PACK_AB R199, R8, R199 ;  /* 0x000000c708c7723e */ /* 0x000fe200000000ff */
[----:B------:R-:W-:-:S05]  /*1cd20*/  IMAD.MOV.U32 R8, RZ, RZ, R5 ;  /* 0x000000ffff087224 */ /* 0x000fca00078e0005 */
[----:B------:R-:W2:Y:S01]  /*1cd30*/  MUFU.EX2 R152, R152 ;  /* 0x0000009800987308 */ /* 0x000ea20000000800 */
[----:B-1----:R-:W-:-:S07]  /*1cd40*/  FADD.FTZ R13, R192, R13 ;  /* 0x0000000dc00d7221 */ /* 0x002fce0000010000 */
[----:B------:R-:W1:Y:S01]  /*1cd50*/  MUFU.EX2 R155, R155 ;  /* 0x0000009b009b7308 */ /* 0x000e620000000800 */
[----:B0-----:R-:W-:-:S07]  /*1cd60*/  FADD.FTZ R157, R156, R157 ;  /* 0x0000009d9c9d7221 */ /* 0x001fce0000010000 */
[----:B------:R-:W0:Y:S01]  /*1cd70*/  MUFU.EX2 R194, R194 ;  /* 0x000000c200c27308 */ /* 0x000e220000000800 */
[C---:B--2---:R-:W-:Y:S01]  /*1cd80*/  FADD.FTZ R13, R152.reuse, R13 ;  /* 0x0000000d980d7221 */ /* 0x044fe20000010000 */
[----:B------:R-:W-:-:S06]  /*1cd90*/  F2FP.F16.F32.PACK_AB R192, R152, R192 ;  /* 0x000000c098c0723e */ /* 0x000fcc00000000ff */
[----:B------:R-:W2:Y:S01]  /*1cda0*/  MUFU.EX2 R158, R158 ;  /* 0x0000009e009e7308 */ /* 0x000ea20000000800 */
[C---:B-1----:R-:W-:Y:S01]  /*1cdb0*/  FADD.FTZ R157, R155.reuse, R157 ;  /* 0x0000009d9b9d7221 */ /* 0x042fe20000010000 */
[----:B------:R-:W-:-:S06]  /*1cdc0*/  F2FP.F16.F32.PACK_AB R193, R155, R156 ;  /* 0x0000009c9bc1723e */ /* 0x000fcc00000000ff */
[----:B------:R-:W1:Y:S01]  /*1cdd0*/  MUFU.EX2 R153, R153 ;  /* 0x0000009900997308 */ /* 0x000e620000000800 */
[----:B0-----:R-:W-:Y:S01]  /*1cde0*/  FADD.FTZ R13, R194, R13 ;  /* 0x0000000dc20d7221 */ /* 0x001fe20000010000 */
[----:B------:R-:W-:-:S03]  /*1cdf0*/  F2FP.F16.F32.PACK_AB R194, R7, R194 ;  /* 0x000000c207c2723e */ /* 0x000fc600000000ff */
[----:B------:R-:W-:Y:S01]  /*1ce00*/  FADD.FTZ R13, R7, R13 ;  /* 0x0000000d070d7221 */ /* 0x000fe20000010000 */
[----:B------:R-:W-:Y:S01]  /*1ce10*/  MOV R7, R4 ;  /* 0x0000000400077202 */ /* 0x000fe20000000f00 */
[----:B--2---:R-:W-:-:S04]  /*1ce20*/  FADD.FTZ R157, R158, R157 ;  /* 0x0000009d9e9d7221 */ /* 0x004fc80000010000 */
[C---:B-1----:R-:W-:Y:S01]  /*1ce30*/  FADD.FTZ R12, R153.reuse, R157 ;  /* 0x0000009d990c7221 */ /* 0x042fe20000010000 */
[----:B------:R-:W-:Y:S01]  /*1ce40*/  F2FP.F16.F32.PACK_AB R195, R153, R158 ;  /* 0x0000009e99c3723e */ /* 0x000fe200000000ff */
[----:B------:R-:W-:Y:S06]  /*1ce50*/  @P2 BRA `(.L_x_648) ;  /* 0xffffffb000a42947 */ /* 0x000fec000383ffff */
.L_x_637:
[----:B------:R-:W-:Y:S05]  /*1ce60*/  BSYNC B0 ;  /* 0x0000000000007941 */ /* 0x000fea0003800000 */
.L_x_636:
        /* <DEDUP_REMOVED lines=131> */
.L_x_649:
[----:B------:R-:W-:Y:S01]  /*1d6a0*/  IMAD R3, R220, 0x8, R18 ;  /* 0x00000008dc037824 */ /* 0x000fe200078e0212 */
[----:B------:R-:W-:-:S04]  /*1d6b0*/  SHF.L.U32 R0, R221, 0x1f, RZ ;  /* 0x0000001fdd007819 */ /* 0x000fc800000006ff */
[----:B------:R0:W1:Y:S01]  /*1d6c0*/  SYNCS.PHASECHK.TRANS64.TRYWAIT P2, [R3+URZ+0x38850], R0 ;  /* 0x03885000030075a7 */ /* 0x000062000804017f */
[----:B------:R-:W-:Y:S05]  /*1d6d0*/  @!P0 BRA `(.L_x_650) ;  /* 0x0000000000048947 */ /* 0x000fea0003800000 */
[----:B------:R-:W-:Y:S01]  /*1d6e0*/  BPT.TRAP 0x1 ;  /* 0x000000040000795c */ /* 0x000fe20000300000 */
.L_x_650:
[----:B------:R-:W-:Y:S04]  /*1d6f0*/  BSSY B0, `(.L_x_651) ;  /* 0x0000004000007945 */ /* 0x000fe80003800000 */
[----:B-1----:R-:W-:Y:S05]  /*1d700*/  @P2 BRA `(.L_x_652) ;  /* 0x0000000000082947 */ /* 0x002fea0003800000 */
[----:B------:R-:W1:Y:S02]  /*1d710*/  SYNCS.PHASECHK.TRANS64.TRYWAIT P0, [R3+URZ+0x38850], R0 ;  /* 0x03885000030075a7 */ /* 0x000e64000800017f */
[----:B-1----:R-:W-:Y:S05]  /*1d720*/  @!P0 BRA `(.L_x_653) ;  /* 0x000000ec00848947 */ /* 0x002fea0003800000 */
.L_x_652:
[----:B------:R-:W-:Y:S05]  /*1d730*/  BSYNC B0 ;  /* 0x0000000000007941 */ /* 0x000fea0003800000 */
.L_x_651:
[----:B------:R-:W-:Y:S01]  /*1d740*/  VIADD R18, R18, 0x400 ;  /* 0x0000040012127836 */ /* 0x000fe20000000000 */
[----:B------:R-:W2:Y:S01]  /*1d750*/  LDL.LU R168, [R1+0x60] ;  /* 0x0000600001a87983 */ /* 0x000ea20000300800 */
[----:B------:R-:W-:Y:S01]  /*1d760*/  MOV R7, 0x40000040 ;  /* 0x4000004000077802 */ /* 0x000fe20000000f00 */
[----:B------:R-:W-:Y:S01]  /*1d770*/  WARPGROUP.ARRIVE ;  /* 0x00000000000079c5 */ /* 0x000fe20000000000 */
[----:B------:R-:W-:Y:S01]  /*1d780*/  IMAD.MOV.U32 R9, RZ, RZ, 0x40000040 ;  /* 0x40000040ff097424 */ /* 0x000fe200078e00ff */
[----:B------:R-:W-:Y:S01]  /*1d790*/  SHF.R.U32.HI R18, RZ, 0x4, R18 ;  /* 0x00000004ff127819 */ /* 0x000fe20000011612 */
[----:B01----:R-:W0:Y:S01]  /*1d7a0*/  SHFL.BFLY PT, R0, R13, 0x2, 0x1f ;  /* 0x0c401f000d007f89 */ /* 0x003e2200000e0000 */
[----:B------:R-:W-:Y:S01]  /*1d7b0*/  R2UR UR7, R7 ;  /* 0x00000000070772ca */ /* 0x000fe200000e0000 */
[----:B------:R-:W-:Y:S01]  /*1d7c0*/  IMAD.MOV.U32 R166, RZ, RZ, -0x800000 ;  /* 0xff800000ffa67424 */ /* 0x000fe200078e00ff */
[----:B------:R-:W-:Y:S01]  /*1d7d0*/  LOP3.LUT R18, R18, 0x3fff, RZ, 0xc0, !PT ;  /* 0x00003fff12127812 */ /* 0x000fe200078ec0ff */
[----:B------:R-:W-:Y:S01]  /*1d7e0*/  @!P1 VIADD R3, R3, 0x38860 ;  /* 0x0003886003039836 */ /* 0x000fe20000000000 */
[----:B------:R-:W-:Y:S01]  /*1d7f0*/  MOV R7, 0x40000040 ;  /* 0x4000004000077802 */ /* 0x000fe20000000f00 */
[----:B------:R-:W-:Y:S01]  /*1d800*/  IMAD.MOV.U32 R167, RZ, RZ, -0x800000 ;  /* 0xff800000ffa77424 */ /* 0x000fe200078e00ff */
[----:B------:R-:W-:-:S02]  /*1d810*/  LOP3.LUT R18, R18, 0x2800000, RZ, 0xfc, !PT ;  /* 0x0280000012127812 */ /* 0x000fc400078efcff */
[----:B------:R-:W-:-:S03]  /*1d820*/  @!P1 PRMT R3, RZ, 0x654, R3 ;  /* 0x00000654ff039816 */ /* 0x000fc60000000003 */
[C---:B------:R-:W-:Y:S01]  /*1d830*/  IMAD R6, R220.reuse, 0xa00, R18 ;  /* 0x00000a00dc067824 */ /* 0x040fe200078e0212 */
[----:B------:R-:W-:Y:S01]  /*1d840*/  IADD3 R220, R220, 0x1, RZ ;  /* 0x00000001dcdc7810 */ /* 0x000fe20007ffe0ff */
[----:B------:R-:W-:Y:S02]  /*1d850*/  IMAD.MOV.U32 R18, RZ, RZ, RZ ;  /* 0x000000ffff127224 */ /* 0x000fe400078e00ff */
[C---:B------:R-:W-:Y:S01]  /*1d860*/  VIADD R8, R6.reuse, 0x80 ;  /* 0x0000008006087836 */ /* 0x040fe20000000000 */
[----:B------:R-:W-:Y:S02]  /*1d870*/  R2UR UR6, R6 ;  /* 0x00000000060672ca */ /* 0x000fe400000e0000 */
[----:B------:R-:W-:-:S04]  /*1d880*/  ISETP.NE.AND P2, PT, R220, 0x2, PT ;  /* 0x00000002dc00780c */ /* 0x000fc80003f45270 */
[----:B------:R-:W-:Y:S01]  /*1d890*/  SEL R220, R220, RZ, P2 ;  /* 0x000000ffdcdc7207 */ /* 0x000fe20001000000 */
[----:B0-----:R-:W-:-:S06]  /*1d8a0*/  FADD.FTZ R0, R0, R13 ;  /* 0x0000000d00007221 */ /* 0x001fcc0000010000 */
[----:B------:R-:W-:Y:S01]  /*1d8b0*/  HGMMA.64x256x16.F32 R24, R208, gdesc[UR4].tnspB, R24, gsb0 ;  /* 0x43e00004d0187df0 */ /* 0x000fe20008000818 */
[----:B------:R-:W-:Y:S01]  /*1d8c0*/  R2UR UR6, R8 ;  /* 0x00000000080672ca */ /* 0x000fe200000e0000 */
[----:B------:R-:W-:Y:S01]  /*1d8d0*/  VIADD R8, R6, 0x100 ;  /* 0x0000010006087836 */ /* 0x000fe20000000000 */
[----:B------:R-:W-:Y:S02]  /*1d8e0*/  R2UR UR7, R9 ;  /* 0x00000000090772ca */ /* 0x000fe400000e0000 */
[----:B------:R-:W-:Y:S01]  /*1d8f0*/  MOV R9, 0x40000040 ;  /* 0x4000004000097802 */ /* 0x000fe20000000f00 */
        /* <DEDUP_REMOVED lines=23> */
[----:B------:R-:W0:Y:S04]  /*1da70*/  SHFL.BFLY PT, R6, R12, 0x2, 0x1f ;  /* 0x0c401f000c067f89 */ /* 0x000e2800000e0000 */
[----:B------:R-:W1:Y:S01]  /*1da80*/  SHFL.BFLY PT, R7, R0, 0x1, 0x1f ;  /* 0x0c201f0000077f89 */ /* 0x000e6200000e0000 */
[----:B0-----:R-:W-:Y:S01]  /*1da90*/  FADD.FTZ R6, R6, R12 ;  /* 0x0000000c06067221 */ /* 0x001fe20000010000 */
[----:B-1----:R-:W-:-:S04]  /*1daa0*/  FADD.FTZ R0, R0, R7 ;  /* 0x0000000700007221 */ /* 0x002fc80000010000 */
[----:B------:R-:W0:Y:S01]  /*1dab0*/  SHFL.BFLY PT, R8, R6, 0x1, 0x1f ;  /* 0x0c201f0006087f89 */ /* 0x000e2200000e0000 */
[----:B------:R-:W-:-:S13]  /*1dac0*/  FSETP.NE.FTZ.AND P0, PT, R0, RZ, PT ;  /* 0x000000ff0000720b */ /* 0x000fda0003f15000 */
[----:B------:R-:W1:Y:S01]  /*1dad0*/  @P0 MUFU.LG2 R7, R0 ;  /* 0x0000000000070308 */ /* 0x000e620000000c00 */
[----:B0-----:R-:W-:Y:S01]  /*1dae0*/  FADD.FTZ R6, R6, R8 ;  /* 0x0000000806067221 */ /* 0x001fe20000010000 */
[----:B------:R-:W-:-:S06]  /*1daf0*/  @P0 FMUL.FTZ R8, R2, 0.69314718246459960938 ;  /* 0x3f31721802080820 */ /* 0x000fcc0000410000 */
[----:B------:R0:W-:Y:S01]  /*1db00*/  @P0 MUFU.RCP R18, R0 ;  /* 0x0000000000120308 */ /* 0x0001e20000001000 */
[----:B------:R-:W-:Y:S01]  /*1db10*/  FSETP.NE.FTZ.AND P3, PT, R6, RZ, PT ;  /* 0x000000ff0600720b */ /* 0x000fe20003f75000 */
[----:B-1----:R-:W-:Y:S01]  /*1db20*/  @P0 FMUL.FTZ R7, R7, 0.69314718246459960938 ;  /* 0x3f31721807070820 */ /* 0x002fe20000410000 */
[----:B0-----:R-:W-:-:S03]  /*1db30*/  IMAD.MOV.U32 R0, RZ, RZ, RZ ;  /* 0x000000ffff007224 */ /* 0x001fc600078e00ff */
[----:B------:R-:W-:Y:S01]  /*1db40*/  @P0 FFMA.FTZ R166, R8, R5, R7 ;  /* 0x0000000508a60223 */ /* 0x000fe20000010007 */
[----:B------:R-:W-:-:S07]  /*1db50*/  PLOP3.LUT P0, PT, PT, PT, PT, 0x8, 0x0 ;  /* 0x000000000000781c */ /* 0x000fce0003f0e170 */
[----:B------:R-:W0:Y:S08]  /*1db60*/  @P3 MUFU.LG2 R5, R6 ;  /* 0x0000000600053308 */ /* 0x000e300000000c00 */
[----:B------:R1:W2:Y:S02]  /*1db70*/  @P3 MUFU.RCP R0, R6 ;  /* 0x0000000600003308 */ /* 0x0002a40000001000 */
[----:B-1----:R-:W-:Y:S01]  /*1db80*/  @P3 FMUL.FTZ R6, R2, 0.69314718246459960938 ;  /* 0x3f31721802063820 */ /* 0x002fe20000410000 */
[----:B------:R-:W-:Y:S01]  /*1db90*/  SEL R2, RZ, 0x1, P2 ;  /* 0x00000001ff027807 */ /* 0x000fe20001000000 */
[----:B0-----:R-:W-:-:S03]  /*1dba0*/  @P3 FMUL.FTZ R5, R5, 0.69314718246459960938 ;  /* 0x3f31721805053820 */ /* 0x001fc60000410000 */
[----:B------:R-:W-:Y:S01]  /*1dbb0*/  LOP3.LUT R221, R221, R2, RZ, 0x3c, !PT ;  /* 0x00000002dddd7212 */ /* 0x000fe200078e3cff */
[----:B------:R-:W-:Y:S01]  /*1dbc0*/  @P3 FFMA.FTZ R167, R6, R4, R5 ;  /* 0x0000000406a73223 */ /* 0x000fe20000010005 */
[----:B------:R-:W-:Y:S02]  /*1dbd0*/  WARPGROUP.DEPBAR.LE gsb0, 0x0 ;  /* 0x00008000000079c5 */ /* 0x000fe40000010000 */
[----:B------:R-:W-:-:S06]  /*1dbe0*/  WARPGROUP.ARRIVE ;  /* 0x00000000000079c5 */ /* 0x000fcc0000000000 */
[----:B------:R-:W-:Y:S03]  /*1dbf0*/  HGMMA.64x256x16.F32 R24, R192, gdesc[UR4].tnspB, R24, gsb0 ;  /* 0x43e00004c0187df0 */ /* 0x000fe60008000818 */
[----:B------:R-:W-:Y:S02]  /*1dc00*/  WARPGROUP.DEPBAR.LE gsb0, 0x0 ;  /* 0x00008000000079c5 */ /* 0x000fe40000010000 */
[----:B------:R0:W-:Y:S01]  /*1dc10*/  @!P1 SYNCS.ARRIVE.TRANS64.RED.A1T0 RZ, [R3+URZ], RZ ;  /* 0x000000ff03ff99a7 */ /* 0x0001e2000810043f */
[-C--:B------:R-:W-:Y:S01]  /*1dc20*/  FMUL.FTZ R152, R48, R18.reuse ;  /* 0x0000001230987220 */ /* 0x080fe20000410000 */
[-C--:B------:R-:W-:Y:S01]  /*1dc30*/  FMUL.FTZ R153, R49, R18.reuse ;  /* 0x0000001231997220 */ /* 0x080fe20000410000 */
[-C--:B------:R-:W-:Y:S01]  /*1dc40*/  FMUL.FTZ R2, R52, R18.reuse ;  /* 0x0000001234027220 */ /* 0x080fe20000410000 */
[-C--:B------:R-:W-:Y:S01]  /*1dc50*/  FMUL.FTZ R4, R56, R18.reuse ;  /* 0x0000001238047220 */ /* 0x080fe20000410000 */
[-C--:B------:R-:W-:Y:S01]  /*1dc60*/  FMUL.FTZ R5, R57, R18.reuse ;  /* 0x0000001239057220 */ /* 0x080fe20000410000 */
[-C--:B------:R-:W-:Y:S01]  /*1dc70*/  FMUL.FTZ R48, R108, R18.reuse ;  /* 0x000000126c307220 */ /* 0x080fe20000410000 */
[-C--:B------:R-:W-:Y:S01]  /*1dc80*/  FMUL.FTZ R49, R109, R18.reuse ;  /* 0x000000126d317220 */ /* 0x080fe20000410000 */
        /* <DEDUP_REMOVED lines=19> */
[-C--:B--2---:R-:W-:Y:S01]  /*1ddc0*/  FMUL.FTZ R108, R114, R0.reuse ;  /* 0x00000000726c7220 */ /* 0x084fe20000410000 */
        /* <DEDUP_REMOVED lines=100> */
[----:B------:R-:W-:-:S07]  /*1e410*/  FMUL.FTZ R129, R151, R0 ;  /* 0x0000000097817220 */ /* 0x000fce0000410000 */
.L_x_567:
[----:B------:R-:W0:Y:S08]  /*1e420*/  S2UR UR5, SR_CgaCtaId ;  /* 0x00000000000579c3 */ /* 0x000e300000008800 */
[----:B------:R-:W-:Y:S06]  /*1e430*/  BAR.SYNC.DEFER_BLOCKING 0x5, 0x180 ;  /* 0x0146000000007b1d */ /* 0x000fec0000010000 */
[----:B------:R-:W-:Y:S01]  /*1e440*/  UMOV UR4, 0x400 ;  /* 0x0000040000047882 */ /* 0x000fe20000000000 */
[----:B------:R-:W-:Y:S01]  /*1e450*/  BSSY B0, `(.L_x_654) ;  /* 0x0000472000007945 */ /* 0x000fe20003800000 */
[----:B0-----:R-:W-:-:S06]  /*1e460*/  ULEA UR4, UR5, UR4, 0x18 ;  /* 0x0000000405047291 */ /* 0x001fcc000f8ec03f */
[----:B------:R-:W-:-:S05]  /*1e470*/  MOV R18, UR4 ;  /* 0x0000000400127c02 */ /* 0x000fca0008000f00 */
[----:B------:R0:W1:Y:S01]  /*1e480*/  LDS.128 R140, [R18+0x388d0] ;  /* 0x0388d000128c7984 */ /* 0x0000620000000c00 */
[----:B------:R-:W-:Y:S06]  /*1e490*/  BAR.ARV 0x4, 0x180 ;  /* 0x0106000000007b1d */ /* 0x000fec0000002000 */
[----:B------:R-:W-:Y:S05]  /*1e4a0*/  @P0 BRA `(.L_x_655) ;  /* 0x0000003800180947 */ /* 0x000fea0003800000 */
[----:B------:R-:W2:Y:S01]  /*1e4b0*/  LDL R92, [R1+0x1ac] ;  /* 0x0001ac00015c7983 */ /* 0x000ea20000100800 */
[----:B------:R-:W-:Y:S01]  /*1e4c0*/  F2FP.F16.F32.PACK_AB R94, R163, R162 ;  /* 0x000000a2a35e723e */ /* 0x000fe200000000ff */
[----:B------:R-:W-:Y:S01]  /*1e4d0*/  ULDC.64 UR6, c[0x0][0xc00] ;  /* 0x0003000000067ab9 */ /* 0x000fe20000000a00 */
[----:B------:R-:W-:Y:S01]  /*1e4e0*/  F2FP.F16.F32.PACK_AB R95, R31, R30 ;  /* 0x0000001e1f5f723e */ /* 0x000fe200000000ff */
[----:B------:R-:W3:Y:S01]  /*1e4f0*/  S2R R0, SR_SWINHI ;  /* 0x0000000000007919 */ /* 0x000ee20000002f00 */
[----:B------:R-:W-:Y:S01]  /*1e500*/  F2FP.F16.F32.PACK_AB R96, R161, R160 ;  /* 0x000000a0a160723e */ /* 0x000fe200000000ff */
[----:B------:R-:W-:Y:S01]  /*1e510*/  ULDC.64 UR4, c[0x0][0xc08] ;  /* 0x0003020000047ab9 */ /* 0x000fe20000000a00 */
[----:B------:R-:W-:Y:S01]  /*1e520*/  F2FP.F16.F32.PACK_AB R97, R35, R34 ;  /* 0x000000222361723e */ /* 0x000fe200000000ff */
[----:B------:R-:W-:Y:S01]  /*1e530*/  ULDC.64 UR8, c[0x0][0x208] ;  /* 0x0000820000087ab9 */ /* 0x000fe20000000a00 */
[----:B------:R-:W-:Y:S02]  /*1e540*/  F2FP.F16.F32.PACK_AB R98, R159, R158 ;  /* 0x0000009e9f62723e */ /* 0x000fe400000000ff */
[----:B------:R-:W-:Y:S01]  /*1e550*/  F2FP.F16.F32.PACK_AB R99, R39, R38 ;  /* 0x000000262763723e */ /* 0x000fe200000000ff */
[----:B------:R-:W-:Y:S01]  /*1e560*/  BAR.SYNC.DEFER_BLOCKING 0x1, 0x100 ;  /* 0x0044000000007b1d */ /* 0x000fe20000010000 */
[----:B------:R-:W-:-:S04]  /*1e570*/  ISETP.NE.U32.AND P1, PT, RZ, UR6, PT ;  /* 0x00000006ff007c0c */ /* 0x000fc8000bf25070 */
[----:B------:R-:W-:Y:S02]  /*1e580*/  ISETP.NE.AND.EX P1, PT, RZ, UR7, PT, P1 ;  /* 0x00000007ff007c0c */ /* 0x000fe4000bf25310 */
[----:B------:R-:W-:Y:S02]  /*1e590*/  MOV R130, R18 ;  /* 0x0000001200827202 */ /* 0x000fe40000000f00 */
[----:B---3--:R-:W-:-:S03]  /*1e5a0*/  MOV R131, R0 ;  /* 0x0000000000837202 */ /* 0x008fc60000000f00 */
[----:B--2---:R-:W-:-:S04]  /*1e5b0*/  IMAD.WIDE R132, R92, 0x2, R130 ;  /* 0x000000025c847825 */ /* 0x004fc800078e0282 */
[----:B------:R-:W-:Y:S01]  /*1e5c0*/  IMAD.MOV.U32 R93, RZ, RZ, R133 ;  /* 0x000000ffff5d7224 */ /* 0x000fe200078e0085 */
[----:B------:R-:W-:-:S04]  /*1e5d0*/  LOP3.LUT R0, R132, 0x380, RZ, 0xc0, !PT ;  /* 0x0000038084007812 */ /* 0x000fc800078ec0ff */
[----:B------:R-:W-:-:S04]  /*1e5e0*/  SHF.R.U64 R0, R0, 0x3, RZ ;  /* 0x0000000300007819 */ /* 0x000fc800000012ff */
[----:B------:R-:W-:-:S04]  /*1e5f0*/  LOP3.LUT R92, R0, R132, RZ, 0x3c, !PT ;  /* 0x00000084005c7212 */ /* 0x000fc800078e3cff */
[----:B------:R-:W-:Y:S02]  /*1e600*/  MOV R0, R92 ;  /* 0x0000005c00007202 */ /* 0x000fe40000000f00 */
[----:B------:R-:W-:Y:S02]  /*1e610*/  F2FP.F16.F32.PACK_AB R92, R165, R164 ;  /* 0x000000a4a55c723e */ /* 0x000fe400000000ff */
[----:B------:R-:W-:-:S05]  /*1e620*/  F2FP.F16.F32.PACK_AB R93, R27, R26 ;  /* 0x0000001a1b5d723e */ /* 0x000fca00000000ff */
[----:B------:R2:W-:Y:S02]  /*1e630*/  STSM.16.M88.4 [R0], R92 ;  /* 0x0000005c00007844 */ /* 0x0005e40000000200 */
[----:B--2---:R-:W-:Y:S02]  /*1e640*/  IADD3 R92, P0, R132, 0x20, RZ ;  /* 0x00000020845c7810 */ /* 0x004fe40007f1e0ff */
[----:B------:R-:W-:Y:S02]  /*1e650*/  F2FP.F16.F32.PACK_AB R94, R155, R154 ;  /* 0x0000009a9b5e723e */ /* 0x000fe400000000ff */
[----:B------:R-:W-:Y:S01]  /*1e660*/  LOP3.LUT R0, R92, 0x380, RZ, 0xc0, !PT ;  /* 0x000003805c007812 */ /* 0x000fe200078ec0ff */
[----:B------:R-:W-:Y:S01]  /*1e670*/  IMAD.X R93, RZ, RZ, R133, P0 ;  /* 0x000000ffff5d7224 */ /* 0x000fe200000e0685 */
[----:B------:R-:W-:Y:S02]  /*1e680*/  F2FP.F16.F32.PACK_AB R95, R47, R46 ;  /* 0x0000002e2f5f723e */ /* 0x000fe400000000ff */
[----:B------:R-:W-:-:S04]  /*1e690*/  SHF.R.U64 R0, R0, 0x3, RZ ;  /* 0x0000000300007819 */ /* 0x000fc800000012ff */
[----:B------:R-:W-:-:S04]  /*1e6a0*/  LOP3.LUT R92, R0, R92, RZ, 0x3c, !PT ;  /* 0x0000005c005c7212 */ /* 0x000fc800078e3cff */
[----:B------:R-:W-:-:S05]  /*1e6b0*/  MOV R92, R92 ;  /* 0x0000005c005c7202 */ /* 0x000fca0000000f00 */
[----:B------:R2:W-:Y:S02]  /*1e6c0*/  STSM.16.M88.4 [R92], R96 ;  /* 0x000000605c007844 */ /* 0x0005e40000000200 */
[----:B--2---:R-:W-:Y:S02]  /*1e6d0*/  IADD3 R92, P0, R132, 0x40, RZ ;  /* 0x00000040845c7810 */ /* 0x004fe40007f1e0ff */
[----:B------:R-:W-:Y:S02]  /*1e6e0*/  F2FP.F16.F32.PACK_AB R96, R153, R152 ;  /* 0x000000989960723e */ /* 0x000fe400000000ff */
[----:B------:R-:W-:Y:S01]  /*1e6f0*/  LOP3.LUT R0, R92, 0x380, RZ, 0xc0, !PT ;  /* 0x000003805c007812 */ /* 0x000fe200078ec0ff */
[----:B------:R-:W-:Y:S01]  /*1e700*/  IMAD.X R93, RZ, RZ, R133, P0 ;  /* 0x000000ffff5d7224 */ /* 0x000fe200000e0685 */
[----:B------:R-:W-:Y:S02]  /*1e710*/  F2FP.F16.F32.PACK_AB R97, R51, R50 ;  /* 0x000000323361723e */ /* 0x000fe400000000ff */
[----:B------:R-:W-:-:S02]  /*1e720*/  SHF.R.U64 R0, R0, 0x3, RZ ;  /* 0x0000000300007819 */ /* 0x000fc400000012ff */
[----:B------:R-:W-:Y:S02]  /*1e730*/  F2FP.F16.F32.PACK_AB R98, R3, R2 ;  /* 0x000000020362723e */ /* 0x000fe400000000ff */
[----:B------:R-:W-:Y:S02]  /*1e740*/  LOP3.LUT R92, R0, R92, RZ, 0x3c, !PT ;  /* 0x0000005c005c7212 */ /* 0x000fe400078e3cff */
[----:B------:R-:W-:Y:S02]  /*1e750*/  F2FP.F16.F32.PACK_AB R99, R55, R54 ;  /* 0x000000363763723e */ /* 0x000fe400000000ff */
[----:B------:R-:W-:Y:S02]  /*1e760*/  MOV R0, R92 ;  /* 0x0000005c00007202 */ /* 0x000fe40000000f00 */
[----:B------:R-:W-:Y:S02]  /*1e770*/  F2FP.F16.F32.PACK_AB R92, R157, R156 ;  /* 0x0000009c9d5c723e */ /* 0x000fe400000000ff */
[----:B------:R-:W-:-:S05]  /*1e780*/  F2FP.F16.F32.PACK_AB R93, R43, R42 ;  /* 0x0000002a2b5d723e */ /* 0x000fca00000000ff */
[----:B------:R2:W-:Y:S02]  /*1e790*/  STSM.16.M88.4 [R0], R92 ;  /* 0x0000005c00007844 */ /* 0x0005e40000000200 */
[----:B--2---:R-:W-:Y:S02]  /*1e7a0*/  IADD3 R92, P0, R132, 0x60, RZ ;  /* 0x00000060845c7810 */ /* 0x004fe40007f1e0ff */
[----:B------:R-:W-:Y:S02]  /*1e7b0*/  F2FP.F16.F32.PACK_AB R94, R7, R6 ;  /* 0x00000006075e723e */ /* 0x000fe400000000ff */
[----:B------:R-:W-:Y:S02]  /*1e7c0*/  LOP3.LUT R0, R92, 0x380, RZ, 0xc0, !PT ;  /* 0x000003805c007812 */ /* 0x000fe400078ec0ff */
[----:B------:R-:W-:Y:S02]  /*1e7d0*/  IADD3.X R93, RZ, R133, RZ, P0, !PT ;  /* 0x00000085ff5d7210 */ /* 0x000fe400007fe4ff */
[----:B------:R-:W-:-:S02]  /*1e7e0*/  SHF.R.U64 R0, R0, 0x3, RZ ;  /* 0x0000000300007819 */ /* 0x000fc400000012ff */
[----:B------:R-:W-:Y:S02]  /*1e7f0*/  F2FP.F16.F32.PACK_AB R95, R63, R62 ;  /* 0x0000003e3f5f723e */ /* 0x000fe400000000ff */
        /* <DEDUP_REMOVED lines=126> */
[----:B--2---:R-:W-:-:S04]  /*1efe0*/  IADD3 R0, P0, R132, 0xc060, RZ ;  /* 0x0000c06084007810 */ /* 0x004fc80007f1e0ff */
[----:B------:R-:W-:Y:S02]  /*1eff0*/  LOP3.LUT R92, R0, 0x380, RZ, 0xc0, !PT ;  /* 0x00000380005c7812 */ /* 0x000fe400078ec0ff */
[----:B------:R-:W-:Y:S02]  /*1f000*/  IADD3.X R133, RZ, R133, RZ, P0, !PT ;  /* 0x00000085ff857210 */ /* 0x000fe400007fe4ff */
[----:B------:R-:W-:-:S04]  /*1f010*/  SHF.R.U64 R92, R92, 0x3, RZ ;  /* 0x000000035c5c7819 */ /* 0x000fc800000012ff */
[----:B------:R-:W-:Y:S01]  /*1f020*/  LOP3.LUT R132, R92, R0, RZ, 0x3c, !PT ;  /* 0x000000005c847212 */ /* 0x000fe200078e3cff */
[----:B------:R-:W-:Y:S01]  /*1f030*/  IMAD.MOV.U32 R0, RZ, RZ, RZ ;  /* 0x000000ffff007224 */ /* 0x000fe200078e00ff */
[----:B------:R-:W-:Y:S02]  /*1f040*/  IADD3 R92, P0, R236, UR6, RZ ;  /* 0x00000006ec5c7c10 */ /* 0x000fe4000ff1e0ff */
[----:B------:R-:W-:Y:S02]  /*1f050*/  MOV R132, R132 ;  /* 0x0000008400847202 */ /* 0x000fe40000000f00 */
[----:B------:R-:W-:Y:S02]  /*1f060*/  IADD3.X R93, R237, UR7, RZ, P0, !PT ;  /* 0x00000007ed5d7c10 */ /* 0x000fe400087fe4ff */
[----:B------:R-:W-:Y:S01]  /*1f070*/  ISETP.NE.U32.AND P0, PT, RZ, UR4, PT ;  /* 0x00000004ff007c0c */ /* 0x000fe2000bf05070 */
[----:B------:R2:W-:Y:S01]  /*1f080*/  STSM.16.M88.4 [R132], R96 ;  /* 0x0000006084007844 */ /* 0x0005e20000000200 */
[----:B------:R-:W-:Y:S02]  /*1f090*/  BAR.SYNC.DEFER_BLOCKING 0x1, 0x100 ;  /* 0x0044000000007b1d */ /* 0x000fe40000010000 */
[----:B------:R-:W-:-:S13]  /*1f0a0*/  ISETP.NE.AND.EX P0, PT, RZ, UR5, PT, P0 ;  /* 0x00000005ff007c0c */ /* 0x000fda000bf05300 */
[----:B------:R-:W-:Y:S01]  /*1f0b0*/  @P0 IADD3 R236, P2, R236, UR4, RZ ;  /* 0x00000004ecec0c10 */ /* 0x000fe2000ff5e0ff */
[----:B------:R-:W-:-:S03]  /*1f0c0*/  ULDC UR4, c[0x0][0xa88] ;  /* 0x0002a20000047ab9 */ /* 0x000fc60000000800 */
[----:B------:R-:W-:Y:S01]  /*1f0d0*/  @P0 IADD3.X R237, R237, UR5, RZ, P2, !PT ;  /* 0x00000005eded0c10 */ /* 0x000fe200097fe4ff */
[----:B--2---:R-:W-:Y:S01]  /*1f0e0*/  IMAD.U32 R132, RZ, RZ, UR4 ;  /* 0x00000004ff847e24 */ /* 0x004fe2000f8e00ff */
[----:B------:R-:W-:Y:S01]  /*1f0f0*/  ISETP.NE.AND P2, PT, R234, RZ, PT ;  /* 0x000000ffea00720c */ /* 0x000fe20003f45270 */
[----:B------:R-:W-:-:S03]  /*1f100*/  ULDC UR4, c[0x0][0xad4] ;  /* 0x0002b50000047ab9 */ /* 0x000fc60000000800 */
[----:B------:R-:W-:Y:S01]  /*1f110*/  SEL R234, R234, UR4, P2 ;  /* 0x00000004eaea7c07 */ /* 0x000fe20009000000 */
[----:B------:R-:W-:Y:S01]  /*1f120*/  IMAD.MOV.U32 R98, RZ, RZ, 0x9b8 ;  /* 0x000009b8ff627424 */ /* 0x000fe200078e00ff */
[----:B------:R2:W5:Y:S02]  /*1f130*/  @P1 LDG.E R0, desc[UR8][R92.64] ;  /* 0x000000085c001981 */ /* 0x000564000c1e1900 */
[----:B------:R-:W-:Y:S02]  /*1f140*/  ISETP.GT.AND P2, PT, R234, 0x1, PT ;  /* 0x00000001ea00780c */ /* 0x000fe40003f44270 */
[----:B------:R2:W5:Y:S02]  /*1f150*/  @P0 LDG.E R132, desc[UR8][R236.64] ;  /* 0x00000008ec840981 */ /* 0x000564000c1e1900 */
[----:B------:R-:W-:-:S04]  /*1f160*/  SEL R98, R98, 0x978, P2 ;  /* 0x0000097862627807 */ /* 0x000fc80001000000 */
[----:B------:R2:W3:Y:S08]  /*1f170*/  LDC.64 R96, c[0x0][R98+0x220] ;  /* 0x0000880062607b82 */ /* 0x0004f00000000a00 */
[----:B------:R2:W4:Y:S01]  /*1f180*/  LDC.64 R94, c[0x0][R98+0x218] ;  /* 0x00008600625e7b82 */ /* 0x0005220000000a00 */
[----:B------:R-:W-:Y:S05]  /*1f190*/  @P0 BRA `(.L_x_656) ;  /* 0x0000000000140947 */ /* 0x000fea0003800000 */
[----:B------:R-:W-:Y:S05]  /*1f1a0*/  @!P1 BRA `(.L_x_656) ;  /* 0x0000000000109947 */ /* 0x000fea0003800000 */
[----:B------:R-:W-:Y:S02]  /*1f1b0*/  ULDC.64 UR4, c[0x0][0x208] ;  /* 0x0000820000047ab9 */ /* 0x000fe40000000a00 */
[----:B-----5:R-:W3:Y:S04]  /*1f1c0*/  LDG.E R132, desc[UR4][R92.64] ;  /* 0x000000045c847981 */ /* 0x020ee8000c1e1900 */
[----:B--2---:R-:W3:Y:S02]  /*1f1d0*/  LDG.E R92, desc[UR4][R92.64+0x4] ;  /* 0x000004045c5c7981 */ /* 0x004ee4000c1e1900 */
[----:B---3--:R-:W-:-:S07]  /*1f1e0*/  IADD3 R132, -R132, R92, RZ ;  /* 0x0000005c84847210 */ /* 0x008fce0007ffe1ff */
.L_x_656:
[----:B------:R-:W3:Y:S01]  /*1f1f0*/  LDL.LU R99, [R1+0xfc] ;  /* 0x0000fc0001637983 */ /* 0x000ee20000300800 */
[----:B------:R-:W0:Y:S03]  /*1f200*/  LDC R136, c[0x0][0xbe8] ;  /* 0x0002fa00ff887b82 */ /* 0x000e260000000800 */
[----:B------:R-:W3:Y:S04]  /*1f210*/  LDL R137, [R1+0x78] ;  /* 0x0000780001897983 */ /* 0x000ee80000100800 */
[----:B------:R-:W3:Y:S04]  /*1f220*/  LDL R144, [R1+0x1a8] ;  /* 0x0001a80001907983 */ /* 0x000ee80000100800 */
[----:B------:R-:W3:Y:S04]  /*1f230*/  LDL R138, [R1+0x74] ;  /* 0x00007400018a7983 */ /* 0x000ee80000100800 */
[----:B-1----:R-:W3:Y:S04]  /*1f240*/  LDL R140, [R1+0x1a4] ;  /* 0x0001a400018c7983 */ /* 0x002ee80000100800 */
[----:B-----5:R-:W3:Y:S01]  /*1f250*/  LDL R139, [R1+0x10c] ;  /* 0x00010c00018b7983 */ /* 0x020ee20000100800 */
[----:B--2---:R-:W1:Y:S01]  /*1f260*/  LDC.64 R92, c[0x0][R98+0x228] ;  /* 0x00008a00625c7b82 */ /* 0x004e620000000a00 */
[----:B------:R-:W-:-:S04]  /*1f270*/  ISETP.NE.U32.AND P0, PT, RZ, UR6, PT ;  /* 0x00000006ff007c0c */ /* 0x000fc8000bf05070 */
[----:B------:R-:W-:Y:S02]  /*1f280*/  ISETP.NE.AND.EX P0, PT, RZ, UR7, PT, P0 ;  /* 0x00000007ff007c0c */ /* 0x000fe4000bf05300 */
[----:B0-----:R-:W-:Y:S02]  /*1f290*/  ISETP.NE.AND P1, PT, R136, 0x1, PT ;  /* 0x000000018800780c */ /* 0x001fe40003f25270 */
[----:B------:R-:W-:Y:S01]  /*1f2a0*/  SEL R235, R235, RZ, !P0 ;  /* 0x000000ffebeb7207 */ /* 0x000fe20004000000 */
[-C--:B----4-:R-:W-:Y:S02]  /*1f2b0*/  IMAD R134, R95, R232.reuse, RZ ;  /* 0x000000e85f867224 */ /* 0x090fe400078e02ff */
[----:B------:R-:W-:-:S04]  /*1f2c0*/  IMAD.WIDE.U32 R94, R94, R232, RZ ;  /* 0x000000e85e5e7225 */ /* 0x000fc800078e00ff */
[----:B---3--:R-:W-:Y:S02]  /*1f2d0*/  IMAD R97, R97, R235, RZ ;  /* 0x000000eb61617224 */ /* 0x008fe400078e02ff */
[----:B------:R-:W-:Y:S02]  /*1f2e0*/  IMAD.IADD R135, R95, 0x1, R134 ;  /* 0x000000015f877824 */ /* 0x000fe400078e0286 */
[----:B------:R-:W0:Y:S01]  /*1f2f0*/  @P1 LDC R95, c[0x0][0xbec] ;  /* 0x0002fb00ff5f1b82 */ /* 0x000e220000000800 */
[----:B------:R-:W-:Y:S01]  /*1f300*/  ULDC.64 UR4, c[0x0][0x208] ;  /* 0x0000820000047ab9 */ /* 0x000fe20000000a00 */
[----:B------:R-:W-:-:S05]  /*1f310*/  SEL R133, R99, RZ, !P0 ;  /* 0x000000ff63857207 */ /* 0x000fca0004000000 */
[C---:B------:R-:W-:Y:S02]  /*1f320*/  IMAD R133, R96.reuse, R133, R97 ;  /* 0x0000008560857224 */ /* 0x040fe400078e0261 */
[----:B------:R-:W-:-:S03]  /*1f330*/  IMAD.WIDE.U32 R96, R96, R235, RZ ;  /* 0x000000eb60607225 */ /* 0x000fc600078e00ff */
[----:B------:R-:W-:Y:S02]  /*1f340*/  IADD3 R99, P0, P3, R96, R94, R0 ;  /* 0x0000005e60637210 */ /* 0x000fe40007b1e000 */
[----:B------:R-:W2:Y:S01]  /*1f350*/  @P1 LDC R94, c[0x0][0xbf0] ;  /* 0x0002fc00ff5e1b82 */ /* 0x000ea20000000800 */
[----:B------:R-:W-:Y:S01]  /*1f360*/  SEL R96, R137, RZ, P2 ;  /* 0x000000ff89607207 */ /* 0x000fe20001000000 */
[----:B------:R-:W-:-:S04]  /*1f370*/  IMAD.IADD R133, R97, 0x1, R133 ;  /* 0x0000000161857824 */ /* 0x000fc800078e0285 */
[-C--:B-1----:R-:W-:Y:S01]  /*1f380*/  IMAD R134, R93, R96.reuse, RZ ;  /* 0x000000605d867224 */ /* 0x082fe200078e02ff */
[----:B------:R-:W-:Y:S01]  /*1f390*/  SHF.R.S32.HI R93, RZ, 0x1f, R0 ;  /* 0x0000001fff5d7819 */ /* 0x000fe20000011400 */
[----:B------:R-:W-:-:S03]  /*1f3a0*/  IMAD.WIDE.U32 R96, R92, R96, RZ ;  /* 0x000000605c607225 */ /* 0x000fc600078e00ff */
[----:B------:R-:W-:Y:S01]  /*1f3b0*/  IADD3.X R92, R133, R135, R93, P0, P3 ;  /* 0x00000087855c7210 */ /* 0x000fe200007e645d */
[----:B------:R-:W-:-:S04]  /*1f3c0*/  IMAD R133, R138, 0x80, R144 ;  /* 0x000000808a857824 */ /* 0x000fc800078e0290 */
[----:B0-----:R-:W-:Y:S01]  /*1f3d0*/  @P1 IMAD.HI.U32 R95, R133, R95, RZ ;  /* 0x0000005f855f1227 */ /* 0x001fe200078e00ff */
[----:B------:R-:W-:-:S04]  /*1f3e0*/  MOV R135, R133 ;  /* 0x0000008500877202 */ /* 0x000fc80000000f00 */
[----:B--2---:R-:W-:Y:S02]  /*1f3f0*/  @P1 SHF.R.U32.HI R135, RZ, R94, R95 ;  /* 0x0000005eff871219 */ /* 0x004fe4000001165f */
[----:B------:R0:W1:Y:S02]  /*1f400*/  LDC.64 R94, c[0x0][R98+0x210] ;  /* 0x00008400625e7b82 */ /* 0x0000640000000a00 */
[----:B------:R-:W-:-:S06]  /*1f410*/  IADD3 R96, P0, P3, R135, R99, R96 ;  /* 0x0000006387607210 */ /* 0x000fcc0007b1e060 */
[----:B0-----:R-:W0:Y:S01]  /*1f420*/  LDC.64 R98, c[0x0][0xba8] ;  /* 0x0002ea00ff627b82 */ /* 0x001e220000000a00 */
[----:B------:R-:W-:Y:S01]  /*1f430*/  IMAD.IADD R134, R97, 0x1, R134 ;  /* 0x0000000161867824 */ /* 0x000fe200078e0286 */
[----:B------:R-:W-:-:S04]  /*1f440*/  SHF.R.S32.HI R97, RZ, 0x1f, R135 ;  /* 0x0000001fff617819 */ /* 0x000fc80000011487 */
[----:B------:R-:W-:Y:S01]  /*1f450*/  IADD3.X R97, R97, R92, R134, P0, P3 ;  /* 0x0000005c61617210 */ /* 0x000fe200007e6486 */
[----:B------:R-:W-:-:S04]  /*1f460*/  IMAD.MOV R134, RZ, RZ, -R135 ;  /* 0x000000ffff867224 */ /* 0x000fc800078e0a87 */
[----:B------:R-:W-:Y:S01]  /*1f470*/  IMAD R134, R136, R134, R133 ;  /* 0x0000008688867224 */ /* 0x000fe200078e0285 */
[----:B0-----:R-:W0:Y:S08]  /*1f480*/  @!P2 LDC R98, c[0x0][0xb50] ;  /* 0x0002d400ff62ab82 */ /* 0x001e300000000800 */
[----:B------:R-:W2:Y:S01]  /*1f490*/  @!P2 LDC R99, c[0x0][0xb54] ;  /* 0x0002d500ff63ab82 */ /* 0x000ea20000000800 */
[----:B------:R-:W-:Y:S01]  /*1f4a0*/  SHF.R.S32.HI R92, RZ, 0x1f, R134 ;  /* 0x0000001fff5c7819 */ /* 0x000fe20000011486 */
[----:B-1----:R-:W-:-:S02]  /*1f4b0*/  IMAD R95, R95, R134, RZ ;  /* 0x000000865f5f7224 */ /* 0x002fc400078e02ff */
[----:B------:R-:W-:-:S04]  /*1f4c0*/  IMAD.WIDE.U32 R96, R94, R134, R96 ;  /* 0x000000865e607225 */ /* 0x000fc800078e0060 */
[----:B------:R-:W-:Y:S01]  /*1f4d0*/  IMAD R92, R94, R92, R95 ;  /* 0x0000005c5e5c7224 */ /* 0x000fe200078e025f */
[----:B0-----:R-:W-:-:S03]  /*1f4e0*/  LEA R98, P0, R96, R98, 0x2 ;  /* 0x0000006260627211 */ /* 0x001fc600078010ff */
[----:B------:R-:W-:-:S05]  /*1f4f0*/  IMAD.IADD R92, R97, 0x1, R92 ;  /* 0x00000001615c7824 */ /* 0x000fca00078e025c */
[----:B--2---:R-:W-:Y:S01]  /*1f500*/  LEA.HI.X R92, R96, R99, R92, 0x2, P0 ;  /* 0x00000063605c7211 */ /* 0x004fe200000f145c */
[----:B------:R-:W-:Y:S01]  /*1f510*/  SHFL.IDX PT, R94, R98, RZ, 0x1c1f ;  /* 0x001c1fff625e7589 */ /* 0x000fe200000e0000 */
[----:B------:R-:W-:-:S03]  /*1f520*/  LEA R99, R138, R140, 0x7 ;  /* 0x0000008c8a637211 */ /* 0x000fc600078e38ff */
[----:B------:R-:W0:Y:S04]  /*1f530*/  SHFL.IDX PT, R95, R92, RZ, 0x1c1f ;  /* 0x001c1fff5c5f7589 */ /* 0x000e2800000e0000 */
[----:B------:R1:W-:Y:S04]  /*1f540*/  SHFL.IDX PT, R96, R98, 0x1, 0x1c1f ;  /* 0x003c1f0062607f89 */ /* 0x0003e800000e0000 */
[----:B------:R2:W3:Y:S01]  /*1f550*/  SHFL.IDX PT, R97, R92, 0x1, 0x1c1f ;  /* 0x003c1f005c617f89 */ /* 0x0004e200000e0000 */
[----:B------:R-:W-:Y:S01]  /*1f560*/  LOP3.LUT P0, RZ, R139, 0x3, RZ, 0xc0, !PT ;  /* 0x000000038bff7812 */ /* 0x000fe2000780c0ff */
[----:B-1----:R-:W-:-:S02]  /*1f570*/  VIADD R98, R99, 0x8 ;  /* 0x0000000863627836 */ /* 0x002fc40000000000 */
[----:B--2---:R-:W-:-:S05]  /*1f580*/  IMAD R92, R132, R136, RZ ;  /* 0x00000088845c7224 */ /* 0x004fca00078e02ff */
[-C--:B------:R-:W-:Y:S02]  /*1f590*/  ISETP.GE.OR P3, PT, R99, R92.reuse, P0 ;  /* 0x0000005c6300720c */ /* 0x080fe40000766670 */
[----:B------:R-:W-:-:S11]  /*1f5a0*/  ISETP.GE.OR P0, PT, R98, R92, P0 ;  /* 0x0000005c6200720c */ /* 0x000fd60000706670 */
[----:B0-----:R0:W-:Y:S04]  /*1f5b0*/  @!P3 ST.E desc[UR4][R94.64], R166 ;  /* 0x000000a65e00b985 */ /* 0x0011e8000c101904 */
[----:B---3--:R0:W-:Y:S01]  /*1f5c0*/  @!P0 ST.E desc[UR4][R96.64], R167 ;  /* 0x000000a760008985 */ /* 0x0081e2000c101904 */
[----:B------:R-:W-:Y:S05]  /*1f5d0*/  @P2 BRA `(.L_x_657) ;  /* 0x0000000c00ec2947 */ /* 0x000fea0003800000 */
[----:B------:R1:W5:Y:S01]  /*1f5e0*/  LDL R86, [R1+0x100] ;  /* 0x0001000001567983 */ /* 0x0003620000100800 */
[----:B------:R-:W-:Y:S01]  /*1f5f0*/  IMAD.SHL.U32 R139, R212, 0x40, RZ ;  /* 0x00000040d48b7824 */ /* 0x000fe200078e00ff */
[----:B------:R-:W2:Y:S01]  /*1f600*/  @P1 LDC R21, c[0x0][0xbec] ;  /* 0x0002fb00ff151b82 */ /* 0x000ea20000000800 */
[----:B------:R-:W-:Y:S01]  /*1f610*/  ULDC.64 UR4, c[0x0][0x208] ;  /* 0x0000820000047ab9 */ /* 0x000fe20000000a00 */
[----:B------:R1:W5:Y:S01]  /*1f620*/  LDL R85, [R1+0x68] ;  /* 0x0000680001557983 */ /* 0x0003620000100800 */
[----:B------:R-:W-:-:S03]  /*1f630*/  IMAD R3, R233, 0x8, R139 ;  /* 0x00000008e9037824 */ /* 0x000fc600078e028b */
[----:B------:R1:W5:Y:S01]  /*1f640*/  LDL R84, [R1+0x70] ;  /* 0x0000700001547983 */ /* 0x0003620000100800 */
[----:B------:R-:W-:Y:S01]  /*1f650*/  IMAD.WIDE R130, R3, 0x2, R130 ;  /* 0x0000000203827825 */ /* 0x000fe200078e0282 */
[----:B------:R-:W3:Y:S02]  /*1f660*/  @P1 LDC R77, c[0x0][0xbf0] ;  /* 0x0002fc00ff4d1b82 */ /* 0x000ee40000000800 */
[----:B------:R1:W5:Y:S01]  /*1f670*/  LDL R82, [R1+0x6c] ;  /* 0x00006c0001527983 */ /* 0x0003620000100800 */
[C---:B------:R-:W-:Y:S02]  /*1f680*/  IADD3 R9, P4, R130.reuse, 0x1000, RZ ;  /* 0x0000100082097810 */ /* 0x040fe40007f9e0ff */
[C---:B------:R-:W-:Y:S02]  /*1f690*/  IADD3 R13, P3, R130.reuse, 0x2000, RZ ;  /* 0x00002000820d7810 */ /* 0x040fe40007f7e0ff */
[----:B------:R-:W-:Y:S02]  /*1f6a0*/  IADD3 R25, P2, R130, 0x3000, RZ ;  /* 0x0000300082197810 */ /* 0x000fe40007f5e0ff */
[----:B------:R-:W-:-:S02]  /*1f6b0*/  LOP3.LUT R8, R9, 0x380, RZ, 0xc0, !PT ;  /* 0x0000038009087812 */ /* 0x000fc400078ec0ff */
[----:B------:R-:W-:Y:S02]  /*1f6c0*/  LOP3.LUT R12, R13, 0x380, RZ, 0xc0, !PT ;  /* 0x000003800d0c7812 */ /* 0x000fe400078ec0ff */
[----:B------:R-:W-:Y:S02]  /*1f6d0*/  LOP3.LUT R24, R25, 0x380, RZ, 0xc0, !PT ;  /* 0x0000038019187812 */ /* 0x000fe400078ec0ff */
[----:B------:R-:W-:Y:S02]  /*1f6e0*/  SHF.R.U64 R8, R8, 0x3, RZ ;  /* 0x0000000308087819 */ /* 0x000fe400000012ff */
[----:B------:R-:W-:Y:S02]  /*1f6f0*/  SHF.R.U64 R12, R12, 0x3, RZ ;  /* 0x000000030c0c7819 */ /* 0x000fe400000012ff */
[----:B------:R-:W-:Y:S02]  /*1f700*/  SHF.R.U64 R24, R24, 0x3, RZ ;  /* 0x0000000318187819 */ /* 0x000fe400000012ff */
[----:B------:R-:W-:-:S02]  /*1f710*/  LOP3.LUT R8, R8, R9, RZ, 0x3c, !PT ;  /* 0x0000000908087212 */ /* 0x000fc400078e3cff */
[----:B------:R-:W-:Y:S01]  /*1f720*/  LOP3.LUT R12, R12, R13, RZ, 0x3c, !PT ;  /* 0x0000000d0c0c7212 */ /* 0x000fe200078e3cff */
[--C-:B------:R-:W-:Y:S01]  /*1f730*/  IMAD.X R13, RZ, RZ, R131.reuse, P3 ;  /* 0x000000ffff0d7224 */ /* 0x100fe200018e0683 */
[----:B------:R-:W-:Y:S01]  /*1f740*/  LOP3.LUT R24, R24, R25, RZ, 0x3c, !PT ;  /* 0x0000001918187212 */ /* 0x000fe200078e3cff */
[----:B------:R-:W-:Y:S01]  /*1f750*/  IMAD.X R25, RZ, RZ, R131, P2 ;  /* 0x000000ffff197224 */ /* 0x000fe200010e0683 */
[----:B------:R-:W-:Y:S02]  /*1f760*/  IADD3.X R9, RZ, R131, RZ, P4, !PT ;  /* 0x00000083ff097210 */ /* 0x000fe400027fe4ff */
[C---:B------:R-:W-:Y:S01]  /*1f770*/  IADD3 R29, P0, R130.reuse, 0x4000, RZ ;  /* 0x00004000821d7810 */ /* 0x040fe20007f1e0ff */
[----:B------:R-:W5:Y:S01]  /*1f780*/  LD.E.128 R12, desc[UR4][R12.64] ;  /* 0x000000040c0c7980 */ /* 0x000f62000c101d00 */
[C---:B------:R-:W-:Y:S02]  /*1f790*/  IADD3 R33, P6, R130.reuse, 0x5000, RZ ;  /* 0x0000500082217810 */ /* 0x040fe40007fde0ff */
[C---:B------:R-:W-:Y:S01]  /*1f7a0*/  IADD3 R37, P5, R130.reuse, 0x6000, RZ ;  /* 0x0000600082257810 */ /* 0x040fe20007fbe0ff */
[----:B------:R-:W5:Y:S01]  /*1f7b0*/  LD.E.128 R8, desc[UR4][R8.64] ;  /* 0x0000000408087980 */ /* 0x000f62000c101d00 */
[----:B------:R-:W-:-:S02]  /*1f7c0*/  IADD3 R41, P4, R130, 0x7000, RZ ;  /* 0x0000700082297810 */ /* 0x000fc40007f9e0ff */
[C---:B------:R-:W-:Y:S01]  /*1f7d0*/  IADD3 R45, P3, R130.reuse, 0x8000, RZ ;  /* 0x00008000822d7810 */ /* 0x040fe20007f7e0ff */
[----:B------:R-:W5:Y:S01]  /*1f7e0*/  LD.E.128 R24, desc[UR4][R24.64] ;  /* 0x0000000418187980 */ /* 0x000f62000c101d00 */
[----:B------:R-:W-:Y:S02]  /*1f7f0*/  IADD3 R49, P2, R130, 0x9000, RZ ;  /* 0x0000900082317810 */ /* 0x000fe40007f5e0ff */
[----:B------:R-:W-:Y:S02]  /*1f800*/  LOP3.LUT R28, R29, 0x380, RZ, 0xc0, !PT ;  /* 0x000003801d1c7812 */ /* 0x000fe400078ec0ff */
[----:B------:R-:W-:Y:S02]  /*1f810*/  LOP3.LUT R32, R33, 0x380, RZ, 0xc0, !PT ;  /* 0x0000038021207812 */ /* 0x000fe400078ec0ff */
[----:B------:R-:W-:Y:S02]  /*1f820*/  LOP3.LUT R36, R37, 0x380, RZ, 0xc0, !PT ;  /* 0x0000038025247812 */ /* 0x000fe400078ec0ff */
[----:B------:R-:W-:-:S02]  /*1f830*/  LOP3.LUT R40, R41, 0x380, RZ, 0xc0, !PT ;  /* 0x0000038029287812 */ /* 0x000fc400078ec0ff */
[----:B------:R-:W-:Y:S02]  /*1f840*/  LOP3.LUT R44, R45, 0x380, RZ, 0xc0, !PT ;  /* 0x000003802d2c7812 */ /* 0x000fe400078ec0ff */
[----:B------:R-:W-:Y:S02]  /*1f850*/  LOP3.LUT R48, R49, 0x380, RZ, 0xc0, !PT ;  /* 0x0000038031307812 */ /* 0x000fe400078ec0ff */
[----:B------:R-:W-:Y:S02]  /*1f860*/  SHF.R.U64 R28, R28, 0x3, RZ ;  /* 0x000000031c1c7819 */ /* 0x000fe400000012ff */
[----:B------:R-:W-:Y:S02]  /*1f870*/  SHF.R.U64 R32, R32, 0x3, RZ ;  /* 0x0000000320207819 */ /* 0x000fe400000012ff */
[----:B------:R-:W-:Y:S02]  /*1f880*/  SHF.R.U64 R36, R36, 0x3, RZ ;  /* 0x0000000324247819 */ /* 0x000fe400000012ff */
[----:B------:R-:W-:-:S02]  /*1f890*/  SHF.R.U64 R40, R40, 0x3, RZ ;  /* 0x0000000328287819 */ /* 0x000fc400000012ff */
[----:B------:R-:W-:Y:S02]  /*1f8a0*/  SHF.R.U64 R44, R44, 0x3, RZ ;  /* 0x000000032c2c7819 */ /* 0x000fe400000012ff */
[----:B------:R-:W-:Y:S02]  /*1f8b0*/  SHF.R.U64 R48, R48, 0x3, RZ ;  /* 0x0000000330307819 */ /* 0x000fe400000012ff */
[----:B------:R-:W-:Y:S01]  /*1f8c0*/  LOP3.LUT R28, R28, R29, RZ, 0x3c, !PT ;  /* 0x0000001d1c1c7212 */ /* 0x000fe200078e3cff */
[--C-:B------:R-:W-:Y:S01]  /*1f8d0*/  IMAD.X R29, RZ, RZ, R131.reuse, P0 ;  /* 0x000000ffff1d7224 */ /* 0x100fe200000e0683 */
[----:B------:R-:W-:Y:S02]  /*1f8e0*/  LOP3.LUT R32, R32, R33, RZ, 0x3c, !PT ;  /* 0x0000002120207212 */ /* 0x000fe400078e3cff */
        /* <DEDUP_REMOVED lines=8> */
[----:B------:R-:W-:-:S02]  /*1f970*/  IADD3.X R33, RZ, R131, RZ, P6, !PT ;  /* 0x00000083ff217210 */ /* 0x000fc400037fe4ff */
[C---:B------:R-:W-:Y:S01]  /*1f980*/  IADD3 R53, P0, R130.reuse, 0xa000, RZ ;  /* 0x0000a00082357810 */ /* 0x040fe20007f1e0ff */
[----:B------:R-:W5:Y:S01]  /*1f990*/  LD.E.128 R36, desc[UR4][R36.64] ;  /* 0x0000000424247980 */ /* 0x000f62000c101d00 */
[C---:B------:R-:W-:Y:S02]  /*1f9a0*/  IADD3 R57, P6, R130.reuse, 0xb000, RZ ;  /* 0x0000b00082397810 */ /* 0x040fe40007fde0ff */
[C---:B------:R-:W-:Y:S01]  /*1f9b0*/  IADD3 R61, P5, R130.reuse, 0xc000, RZ ;  /* 0x0000c000823d7810 */ /* 0x040fe20007fbe0ff */
[----:B------:R-:W5:Y:S01]  /*1f9c0*/  LD.E.128 R32, desc[UR4][R32.64] ;  /* 0x0000000420207980 */ /* 0x000f62000c101d00 */
[C---:B------:R-:W-:Y:S02]  /*1f9d0*/  IADD3 R65, P4, R130.reuse, 0xd000, RZ ;  /* 0x0000d00082417810 */ /* 0x040fe40007f9e0ff */
[----:B------:R-:W-:Y:S01]  /*1f9e0*/  IADD3 R69, P3, R130, 0xe000, RZ ;  /* 0x0000e00082457810 */ /* 0x000fe20007f7e0ff */
[----:B------:R-:W5:Y:S01]  /*1f9f0*/  LD.E.128 R40, desc[UR4][R40.64] ;  /* 0x0000000428287980 */ /* 0x000f62000c101d00 */
[----:B------:R-:W-:-:S02]  /*1fa00*/  IADD3.X R49, RZ, R131, RZ, P2, !PT ;  /* 0x00000083ff317210 */ /* 0x000fc400017fe4ff */
[----:B------:R-:W-:Y:S01]  /*1fa10*/  IADD3 R3, P2, R130, 0xf000, RZ ;  /* 0x0000f00082037810 */ /* 0x000fe20007f5e0ff */
[----:B------:R-:W5:Y:S01]  /*1fa20*/  LD.E.128 R44, desc[UR4][R44.64] ;  /* 0x000000042c2c7980 */ /* 0x000f62000c101d00 */
[----:B------:R-:W-:Y:S02]  /*1fa30*/  LOP3.LUT R52, R53, 0x380, RZ, 0xc0, !PT ;  /* 0x0000038035347812 */ /* 0x000fe400078ec0ff */
[----:B------:R-:W-:Y:S01]  /*1fa40*/  LOP3.LUT R56, R57, 0x380, RZ, 0xc0, !PT ;  /* 0x0000038039387812 */ /* 0x000fe200078ec0ff */
[----:B------:R-:W-:Y:S01]  /*1fa50*/  IMAD.X R73, RZ, RZ, R131, P2 ;  /* 0x000000ffff497224 */ /* 0x000fe200010e0683 */
[----:B------:R-:W-:Y:S01]  /*1fa60*/  LOP3.LUT R60, R61, 0x380, RZ, 0xc0, !PT ;  /* 0x000003803d3c7812 */ /* 0x000fe200078ec0ff */
[----:B------:R-:W5:Y:S01]  /*1fa70*/  LD.E.128 R48, desc[UR4][R48.64] ;  /* 0x0000000430307980 */ /* 0x000f62000c101d00 */
        /* <DEDUP_REMOVED lines=18> */
[----:B------:R-:W5:Y:S01]  /*1fba0*/  LD.E.128 R52, desc[UR4][R52.64] ;  /* 0x0000000434347980 */ /* 0x000f62000c101d00 */
[----:B------:R-:W-:Y:S01]  /*1fbb0*/  LOP3.LUT R68, R68, R69, RZ, 0x3c, !PT ;  /* 0x0000004544447212 */ /* 0x000fe200078e3cff */
[--C-:B------:R-:W-:Y:S01]  /*1fbc0*/  IMAD.X R69, RZ, RZ, R131.reuse, P3 ;  /* 0x000000ffff457224 */ /* 0x100fe200018e0683 */
[----:B------:R-:W-:Y:S01]  /*1fbd0*/  LOP3.LUT R4, R5, R130, RZ, 0x3c, !PT ;  /* 0x0000008205047212 */ /* 0x000fe200078e3cff */
[----:B------:R-:W-:Y:S01]  /*1fbe0*/  IMAD.MOV.U32 R5, RZ, RZ, R131 ;  /* 0x000000ffff057224 */ /* 0x000fe200078e0083 */
[----:B------:R-:W-:Y:S01]  /*1fbf0*/  IADD3.X R65, RZ, R131, RZ, P4, !PT ;  /* 0x00000083ff417210 */ /* 0x000fe200027fe4ff */
[----:B------:R-:W5:Y:S01]  /*1fc00*/  LD.E.128 R56, desc[UR4][R56.64] ;  /* 0x0000000438387980 */ /* 0x000f62000c101d00 */
[----:B------:R-:W-:-:S03]  /*1fc10*/  LOP3.LUT R72, R2, R3, RZ, 0x3c, !PT ;  /* 0x0000000302487212 */ /* 0x000fc600078e3cff */
[----:B------:R-:W5:Y:S04]  /*1fc20*/  LD.E.128 R4, desc[UR4][R4.64] ;  /* 0x0000000404047980 */ /* 0x000f68000c101d00 */
[----:B------:R-:W5:Y:S04]  /*1fc30*/  LD.E.128 R60, desc[UR4][R60.64] ;  /* 0x000000043c3c7980 */ /* 0x000f68000c101d00 */
[----:B------:R-:W5:Y:S04]  /*1fc40*/  LD.E.128 R64, desc[UR4][R64.64] ;  /* 0x0000000440407980 */ /* 0x000f68000c101d00 */
[----:B------:R-:W5:Y:S04]  /*1fc50*/  LD.E.128 R68, desc[UR4][R68.64] ;  /* 0x0000000444447980 */ /* 0x000f68000c101d00 */
[----:B------:R-:W5:Y:S01]  /*1fc60*/  LD.E.128 R72, desc[UR4][R72.64] ;  /* 0x0000000448487980 */ /* 0x000f62000c101d00 */
[----:B------:R-:W-:-:S02]  /*1fc70*/  ULDC.64 UR4, c[0x0][0xaa0] ;  /* 0x0002a80000047ab9 */ /* 0x000fc40000000a00 */
[----:B------:R-:W-:Y:S01]  /*1fc80*/  IMAD R93, R93, UR4, RZ ;  /* 0x000000045d5d7c24 */ /* 0x000fe2000f8e02ff */
[----:B------:R-:W-:Y:S01]  /*1fc90*/  SHF.R.S32.HI R20, RZ, 0x1f, R235 ;  /* 0x0000001fff147819 */ /* 0x000fe200000114eb */
[C---:B------:R-:W-:Y:S01]  /*1fca0*/  IMAD.WIDE.U32 R2, R0.reuse, UR4, RZ ;  /* 0x0000000400027c25 */ /* 0x040fe2000f8e00ff */
[----:B------:R-:W-:Y:S01]  /*1fcb0*/  @!PT LDS RZ, [RZ] ;  /* 0x00000000fffff984 */ /* 0x000fe20000000800 */
[----:B------:R-:W-:Y:S01]  /*1fcc0*/  @!PT LDS RZ, [RZ] ;  /* 0x00000000fffff984 */ /* 0x000fe20000000800 */
[----:B------:R-:W-:Y:S01]  /*1fcd0*/  @!PT LDS RZ, [RZ] ;  /* 0x00000000fffff984 */ /* 0x000fe20000000800 */
[----:B------:R-:W-:Y:S01]  /*1fce0*/  @!PT LDS RZ, [RZ] ;  /* 0x00000000fffff984 */ /* 0x000fe20000000800 */
[----:B------:R4:W-:Y:S06]  /*1fcf0*/  MEMBAR.ALL.CTA ;  /* 0x0000000000007992 */ /* 0x0009ec0000008000 */
[----:B----4-:R-:W4:Y:S01]  /*1fd00*/  FENCE.VIEW.ASYNC.S ;  /* 0x00000000000073c6 */ /* 0x010f220000000000 */
[----:B------:R-:W-:Y:S01]  /*1fd10*/  IMAD R93, R0, UR5, R93 ;  /* 0x00000005005d7c24 */ /* 0x000fe2000f8e025d */
[----:B------:R-:W-:Y:S01]  /*1fd20*/  ULDC.64 UR4, c[0x0][0xae8] ;  /* 0x0002ba0000047ab9 */ /* 0x000fe20000000a00 */
[----:B------:R-:W-:-:S03]  /*1fd30*/  IMAD R0, R233, 0x20, R212 ;  /* 0x00000020e9007824 */ /* 0x000fc600078e02d4 */
[----:B------:R-:W-:Y:S01]  /*1fd40*/  IADD3 R3, R3, R93, RZ ;  /* 0x0000005d03037210 */ /* 0x000fe20007ffe0ff */
[----:B------:R-:W-:Y:S02]  /*1fd50*/  IMAD R76, R138, 0x80, R0 ;  /* 0x000000808a4c7824 */ /* 0x000fe400078e0200 */
[----:B------:R-:W-:-:S04]  /*1fd60*/  IMAD.WIDE.U32 R2, R232, UR4, R2 ;  /* 0x00000004e8027c25 */ /* 0x000fc8000f8e0002 */
[----:B--2---:R-:W-:-:S04]  /*1fd70*/  @P1 IMAD.HI.U32 R0, R76, R21, RZ ;  /* 0x000000154c001227 */ /* 0x004fc800078e00ff */
[----:B------:R-:W-:Y:S01]  /*1fd80*/  IMAD R3, R232, UR5, R3 ;  /* 0x00000005e8037c24 */ /* 0x000fe2000f8e0203 */
[----:B------:R-:W-:Y:S01]  /*1fd90*/  ULDC.64 UR4, c[0x0][0xaf0] ;  /* 0x0002bc0000047ab9 */ /* 0x000fe20000000a00 */
[----:B------:R-:W-:Y:S01]  /*1fda0*/  IMAD.MOV.U32 R21, RZ, RZ, R76 ;  /* 0x000000ffff157224 */ /* 0x000fe200078e004c */
[----:B---3--:R-:W-:Y:S01]  /*1fdb0*/  @P1 SHF.R.U32.HI R21, RZ, R77, R0 ;  /* 0x0000004dff151219 */ /* 0x008fe20000011600 */
[----:B------:R-:W-:Y:S02]  /*1fdc0*/  IMAD R20, R20, UR4, RZ ;  /* 0x0000000414147c24 */ /* 0x000fe4000f8e02ff */
[----:B------:R-:W-:Y:S01]  /*1fdd0*/  IMAD.WIDE.U32 R2, R235, UR4, R2 ;  /* 0x00000004eb027c25 */ /* 0x000fe2000f8e0002 */
[----:B------:R-:W-:Y:S02]  /*1fde0*/  SHF.R.S32.HI R0, RZ, 0x1f, R21 ;  /* 0x0000001fff007819 */ /* 0x000fe40000011415 */
[----:B------:R-:W-:Y:S01]  /*1fdf0*/  IADD3 R79, -R21, RZ, RZ ;  /* 0x000000ff154f7210 */ /* 0x000fe20007ffe1ff */
[----:B------:R-:W-:Y:S01]  /*1fe00*/  IMAD R77, R235, UR5, R20 ;  /* 0x00000005eb4d7c24 */ /* 0x000fe2000f8e0214 */
[----:B------:R-:W-:-:S02]  /*1fe10*/  ULDC.64 UR4, c[0x0][0xae0] ;  /* 0x0002b80000047ab9 */ /* 0x000fc40000000a00 */
[----:B------:R-:W-:Y:S02]  /*1fe20*/  IMAD R0, R0, UR4, RZ ;  /* 0x0000000400007c24 */ /* 0x000fe4000f8e02ff */
[----:B------:R-:W-:Y:S02]  /*1fe30*/  IMAD.IADD R3, R3, 0x1, R77 ;  /* 0x0000000103037824 */ /* 0x000fe400078e024d */
[----:B------:R-:W-:Y:S02]  /*1fe40*/  IMAD R77, R136, R79, R76 ;  /* 0x0000004f884d7224 */ /* 0x000fe400078e024c */
[C---:B------:R-:W-:Y:S02]  /*1fe50*/  IMAD R79, R21.reuse, UR5, R0 ;  /* 0x00000005154f7c24 */ /* 0x040fe4000f8e0200 */
[----:B------:R-:W-:Y:S01]  /*1fe60*/  IMAD.WIDE.U32 R2, R21, UR4, R2 ;  /* 0x0000000415027c25 */ /* 0x000fe2000f8e0002 */
[----:B------:R-:W-:Y:S01]  /*1fe70*/  SHF.R.S32.HI R0, RZ, 0x1f, R77 ;  /* 0x0000001fff007819 */ /* 0x000fe2000001144d */
[----:B------:R-:W-:-:S02]  /*1fe80*/  ULDC.64 UR4, c[0x0][0xad8] ;  /* 0x0002b60000047ab9 */ /* 0x000fc40000000a00 */
[----:B------:R-:W-:Y:S02]  /*1fe90*/  IMAD.IADD R3, R3, 0x1, R79 ;  /* 0x0000000103037824 */ /* 0x000fe400078e024f */
[----:B------:R-:W-:Y:S02]  /*1fea0*/  IMAD R0, R0, UR4, RZ ;  /* 0x0000000400007c24 */ /* 0x000fe4000f8e02ff */
[----:B------:R-:W-:Y:S02]  /*1feb0*/  IMAD R81, R138, 0x80, R212 ;  /* 0x000000808a517824 */ /* 0x000fe400078e02d4 */
[C---:B------:R-:W-:Y:S02]  /*1fec0*/  IMAD R79, R77.reuse, UR5, R0 ;  /* 0x000000054d4f7c24 */ /* 0x040fe4000f8e0200 */
[----:B------:R-:W-:Y:S01]  /*1fed0*/  IMAD.WIDE.U32 R2, R77, UR4, R2 ;  /* 0x000000044d027c25 */ /* 0x000fe2000f8e0002 */
[----:B------:R-:W-:Y:S01]  /*1fee0*/  ISETP.GE.AND P2, PT, R81, R92, PT ;  /* 0x0000005c5100720c */ /* 0x000fe20003f46270 */
[----:B------:R-:W-:-:S02]  /*1fef0*/  ULDC.64 UR4, c[0x0][0xa80] ;  /* 0x0002a00000047ab9 */ /* 0x000fc40000000a00 */
[----:B------:R-:W-:Y:S01]  /*1ff00*/  IMAD.IADD R3, R3, 0x1, R79 ;  /* 0x0000000103037824 */ /* 0x000fe200078e024f */
[----:B------:R-:W-:Y:S01]  /*1ff10*/  LEA R0, P3, R2, UR4, 0x1 ;  /* 0x0000000402007c11 */ /* 0x000fe2000f8608ff */
[----:B------:R-:W-:Y:S01]  /*1ff20*/  VIADD R20, R18, 0x38820 ;  /* 0x0003882012147836 */ /* 0x000fe20000000000 */
[----:B------:R-:W-:Y:S02]  /*1ff30*/  IADD3 R21, R81, 0x20, RZ ;  /* 0x0000002051157810 */ /* 0x000fe40007ffe0ff */
[----:B------:R-:W-:Y:S02]  /*1ff40*/  LEA.HI.X R80, R2, UR5, R3, 0x1, P3 ;  /* 0x0000000502507c11 */ /* 0x000fe400098f0c03 */
[----:B------:R-:W-:Y:S02]  /*1ff50*/  PRMT R20, RZ, 0x654, R20 ;  /* 0x00000654ff147816 */ /* 0x000fe40000000014 */
[-C--:B------:R-:W-:Y:S01]  /*1ff60*/  ISETP.GE.AND P1, PT, R21, R92.reuse, PT ;  /* 0x0000005c1500720c */ /* 0x080fe20003f26270 */
[----:B------:R-:W-:Y:S01]  /*1ff70*/  VIADD R21, R81, 0x40 ;  /* 0x0000004051157836 */ /* 0x000fe20000000000 */
[----:B----4-:R1:W-:Y:S01]  /*1ff80*/  SYNCS.ARRIVE.TRANS64.RED.A1T0 RZ, [R20+URZ], RZ ;  /* 0x000000ff14ff79a7 */ /* 0x0103e2000810043f */
[----:B------:R1:W2:Y:S01]  /*1ff90*/  SHFL.IDX PT, R83, R0, RZ, 0x181f ;  /* 0x00181fff00537589 */ /* 0x0002a200000e0000 */
[----:B------:R-:W-:Y:S03]  /*1ffa0*/  BSSY B1, `(.L_x_658) ;  /* 0x0000016000017945 */ /* 0x000fe60003800000 */
[----:B------:R1:W3:Y:S01]  /*1ffb0*/  SHFL.IDX PT, R79, R80, RZ, 0x181f ;  /* 0x00181fff504f7589 */ /* 0x0002e200000e0000 */
[----:B------:R-:W-:Y:S01]  /*1ffc0*/  ISETP.GE.AND P0, PT, R21, R92, PT ;  /* 0x0000005c1500720c */ /* 0x000fe20003f06270 */
[----:B------:R-:W-:-:S12]  /*1ffd0*/  @P2 BRA `(.L_x_659) ;  /* 0x0000000000482947 */ /* 0x000fd80003800000 */
[----:B------:R-:W-:Y:S01]  /*1ffe0*/  ULDC UR4, c[0x0][0xac8] ;  /* 0x0002b20000047ab9 */ /* 0x000fe20000000800 */
[----:B------:R-:W-:Y:S01]  /*1fff0*/  ULDC.64 UR6, c[0x0][0x208] ;  /* 0x0000820000067ab9 */ /* 0x000fe20000000a00 */
[----:B------:R-:W-:Y:S02]  /*20000*/  ISETP.GE.AND P5, PT, R16, UR4, PT ;  /* 0x0000000410007c0c */ /* 0x000fe4000bfa6270 */
[----:B------:R-:W-:Y:S02]  /*20010*/  ISETP.GE.AND P4, PT, R213, UR4, PT ;  /* 0x00000004d5007c0c */ /* 0x000fe4000bf86270 */
[----:B------:R-:W-:Y:S02]  /*20020*/  ISETP.GE.AND P3, PT, R218, UR4, PT ;  /* 0x00000004da007c0c */ /* 0x000fe4000bf66270 */
[----:B------:R-:W-:-:S07]  /*20030*/  ISETP.GE.AND P2, PT, R219, UR4, PT ;  /* 0x00000004db007c0c */ /* 0x000fce000bf46270 */
[----:B--2---:R-:W-:-:S04]  /*20040*/  @!P5 LEA R2, P6, R16, R83, 0x1 ;  /* 0x000000531002d211 */ /* 0x004fc800078c08ff */
[----:B---3--:R-:W-:Y:S02]  /*20050*/  @!P5 LEA.HI.X R3, R16, R79, R17, 0x1, P6 ;  /* 0x0000004f1003d211 */ /* 0x008fe400030f0c11 */
[----:B-1---5:R-:W-:-:S03]  /*20060*/  @!P4 LEA R20, P6, R85, R83, 0x1 ;  /* 0x000000535514c211 */ /* 0x022fc600078c08ff */
[----:B------:R4:W-:Y:S01]  /*20070*/  @!P5 ST.E.128 desc[UR6][R2.64], R4 ;  /* 0x000000040200d985 */ /* 0x0009e2000c101d06 */
        /* <DEDUP_REMOVED lines=8> */
.L_x_659:
[----:B------:R-:W-:Y:S05]  /*20100*/  BSYNC B1 ;  /* 0x0000000000017941 */ /* 0x000fea0003800000 */
.L_x_658:
[----:B----4-:R4:W0:Y:S01]  /*20110*/  SHFL.IDX PT, R21, R80, 0x1, 0x181f ;  /* 0x00381f0050157f89 */ /* 0x01082200000e0000 */
[----:B------:R-:W-:Y:S03]  /*20120*/  BSSY B1, `(.L_x_660) ;  /* 0x0000015000017945 */ /* 0x000fe60003800000 */
[----:B-----5:R4:W0:Y:S01]  /*20130*/  SHFL.IDX PT, R7, R0, 0x1, 0x181f ;  /* 0x00381f0000077f89 */ /* 0x02082200000e0000 */
[----:B------:R-:W-:Y:S05]  /*20140*/  @P1 BRA `(.L_x_661) ;  /* 0x0000000000481947 */ /* 0x000fea0003800000 */
[----:B------:R-:W-:Y:S01]  /*20150*/  ULDC UR4, c[0x0][0xac8] ;  /* 0x0002b20000047ab9 */ /* 0x000fe20000000800 */
[----:B------:R-:W-:Y:S01]  /*20160*/  ULDC.64 UR6, c[0x0][0x208] ;  /* 0x0000820000067ab9 */ /* 0x000fe20000000a00 */
[----:B------:R-:W-:Y:S02]  /*20170*/  ISETP.GE.AND P4, PT, R16, UR4, PT ;  /* 0x0000000410007c0c */ /* 0x000fe4000bf86270 */
[----:B------:R-:W-:Y:S02]  /*20180*/  ISETP.GE.AND P3, PT, R213, UR4, PT ;  /* 0x00000004d5007c0c */ /* 0x000fe4000bf66270 */
[----:B------:R-:W-:Y:S02]  /*20190*/  ISETP.GE.AND P2, PT, R218, UR4, PT ;  /* 0x00000004da007c0c */ /* 0x000fe4000bf46270 */
[----:B------:R-:W-:-:S07]  /*201a0*/  ISETP.GE.AND P1, PT, R219, UR4, PT ;  /* 0x00000004db007c0c */ /* 0x000fce000bf26270 */
[CC--:B0-----:R-:W-:Y:S02]  /*201b0*/  @!P4 LEA R2, P6, R16.reuse, R7.reuse, 0x1 ;  /* 0x000000071002c211 */ /* 0x0c1fe400078c08ff */
[C---:B------:R-:W-:Y:S02]  /*201c0*/  @!P3 LEA R4, P5, R85.reuse, R7, 0x1 ;  /* 0x000000075504b211 */ /* 0x040fe400078a08ff */
[----:B------:R-:W-:Y:S02]  /*201d0*/  @!P4 LEA.HI.X R3, R16, R21, R17, 0x1, P6 ;  /* 0x000000151003c211 */ /* 0x000fe400030f0c11 */
[----:B------:R-:W-:Y:S02]  /*201e0*/  @!P2 LEA R6, P6, R218, R7, 0x1 ;  /* 0x00000007da06a211 */ /* 0x000fe400078c08ff */
[----:B------:R-:W-:Y:S01]  /*201f0*/  @!P3 LEA.HI.X R5, R85, R21, R86, 0x1, P5 ;  /* 0x000000155505b211 */ /* 0x000fe200028f0c56 */
[----:B------:R0:W-:Y:S01]  /*20200*/  @!P4 ST.E.128 desc[UR6][R2.64], R8 ;  /* 0x000000080200c985 */ /* 0x0001e2000c101d06 */
[----:B-1----:R-:W-:-:S02]  /*20210*/  @!P1 LEA R20, P5, R219, R7, 0x1 ;  /* 0x00000007db149211 */ /* 0x002fc400078a08ff */
[-C--:B------:R-:W-:Y:S01]  /*20220*/  @!P2 LEA.HI.X R7, R218, R21.reuse, R84, 0x1, P6 ;  /* 0x00000015da07a211 */ /* 0x080fe200030f0c54 */
[----:B------:R0:W-:Y:S01]  /*20230*/  @!P3 ST.E.128 desc[UR6][R4.64], R32 ;  /* 0x000000200400b985 */ /* 0x0001e2000c101d06 */
[----:B------:R-:W-:-:S03]  /*20240*/  @!P1 LEA.HI.X R21, R219, R21, R82, 0x1, P5 ;  /* 0x00000015db159211 */ /* 0x000fc600028f0c52 */
[----:B------:R0:W-:Y:S04]  /*20250*/  @!P2 ST.E.128 desc[UR6][R6.64], R48 ;  /* 0x000000300600a985 */ /* 0x0001e8000c101d06 */
[----:B------:R0:W-:Y:S02]  /*20260*/  @!P1 ST.E.128 desc[UR6][R20.64], R64 ;  /* 0x0000004014009985 */ /* 0x0001e4000c101d06 */
.L_x_661:
[----:B------:R-:W-:Y:S05]  /*20270*/  BSYNC B1 ;  /* 0x0000000000017941 */ /* 0x000fea0003800000 */
.L_x_660:
[----:B0-----:R0:W0:Y:S01]  /*20280*/  SHFL.IDX PT, R9, R80, 0x2, 0x181f ;  /* 0x00581f0050097f89 */ /* 0x00102200000e0000 */
        /* <DEDUP_REMOVED lines=16> */
[----:B------:R-:W-:-:S02]  /*20390*/  @!P1 LEA.HI.X R7, R218, R9, R84, 0x1, P4 ;  /* 0x00000009da079211 */ /* 0x000fc400020f0c54 */
[----:B------:R-:W-:Y:S01]  /*203a0*/  @!P0 LEA.HI.X R9, R219, R9, R82, 0x1, P6 ;  /* 0x00000009db098211 */ /* 0x000fe200030f0c52 */
[----:B------:R0:W-:Y:S04]  /*203b0*/  @!P2 ST.E.128 desc[UR6][R4.64], R36 ;  /* 0x000000240400a985 */ /* 0x0001e8000c101d06 */
[----:B------:R0:W-:Y:S04]  /*203c0*/  @!P1 ST.E.128 desc[UR6][R6.64], R52 ;  /* 0x0000003406009985 */ /* 0x0001e8000c101d06 */
[----:B------:R0:W-:Y:S02]  /*203d0*/  @!P0 ST.E.128 desc[UR6][R8.64], R68 ;  /* 0x0000004408008985 */ /* 0x0001e4000c101d06 */
.L_x_663:
[----:B------:R-:W-:Y:S05]  /*203e0*/  BSYNC B1 ;  /* 0x0000000000017941 */ /* 0x000fea0003800000 */
.L_x_662:
[----:B------:R-:W-:Y:S01]  /*203f0*/  IADD3 R81, R81, 0x60, RZ ;  /* 0x0000006051517810 */ /* 0x000fe20007ffe0ff */
[----:B0-----:R0:W0:Y:S03]  /*20400*/  SHFL.IDX PT, R9, R80, 0x3, 0x181f ;  /* 0x00781f0050097f89 */ /* 0x00102600000e0000 */
[----:B------:R-:W-:Y:S01]  /*20410*/  ISETP.GE.AND P0, PT, R81, R92, PT ;  /* 0x0000005c5100720c */ /* 0x000fe20003f06270 */
[----:B------:R0:W0:-:S12]  /*20420*/  SHFL.IDX PT, R11, R0, 0x3, 0x181f ;  /* 0x00781f00000b7f89 */ /* 0x00001800000e0000 */
[----:B------:R-:W-:Y:S05]  /*20430*/  @P0 BRA `(.L_x_664) ;  /* 0x0000002400cc0947 */ /* 0x000fea0003800000 */
[----:B------:R-:W-:Y:S01]  /*20440*/  ULDC UR4, c[0x0][0xac8] ;  /* 0x0002b20000047ab9 */ /* 0x000fe20000000800 */
[----:B------:R-:W-:Y:S01]  /*20450*/  ULDC.64 UR6, c[0x0][0x208] ;  /* 0x0000820000067ab9 */ /* 0x000fe20000000a00 */
[----:B------:R-:W-:Y:S02]  /*20460*/  ISETP.GE.AND P3, PT, R16, UR4, PT ;  /* 0x0000000410007c0c */ /* 0x000fe4000bf66270 */
[----:B------:R-:W-:Y:S02]  /*20470*/  ISETP.GE.AND P4, PT, R213, UR4, PT ;  /* 0x00000004d5007c0c */ /* 0x000fe4000bf86270 */
[----:B------:R-:W-:-:S09]  /*20480*/  ISETP.GE.AND P5, PT, R218, UR4, PT ;  /* 0x00000004da007c0c */ /* 0x000fd2000bfa6270 */
[CC--:B0-----:R-:W-:Y:S02]  /*20490*/  @!P3 LEA R2, P0, R16.reuse, R11.reuse, 0x1 ;  /* 0x0000000b1002b211 */ /* 0x0c1fe400078008ff */
[----:B------:R-:W-:Y:S02]  /*204a0*/  @!P4 LEA R4, P1, R85, R11, 0x1 ;  /* 0x0000000b5504c211 */ /* 0x000fe400078208ff */
[----:B------:R-:W-:Y:S02]  /*204b0*/  @!P3 LEA.HI.X R3, R16, R9, R17, 0x1, P0 ;  /* 0x000000091003b211 */ /* 0x000fe400000f0c11 */
[----:B------:R-:W-:Y:S02]  /*204c0*/  ISETP.GE.AND P0, PT, R219, UR4, PT ;  /* 0x00000004db007c0c */ /* 0x000fe4000bf06270 */
[----:B------:R-:W-:Y:S01]  /*204d0*/  @!P5 LEA R6, P2, R218, R11, 0x1 ;  /* 0x0000000bda06d211 */ /* 0x000fe200078408ff */
[----:B------:R0:W-:Y:S01]  /*204e0*/  @!P3 ST.E.128 desc[UR6][R2.64], R24 ;  /* 0x000000180200b985 */ /* 0x0001e2000c101d06 */
[----:B------:R-:W-:-:S02]  /*204f0*/  @!P4 LEA.HI.X R5, R85, R9, R86, 0x1, P1 ;  /* 0x000000095505c211 */ /* 0x000fc400008f0c56 */
[----:B------:R-:W-:-:S03]  /*20500*/  @!P5 LEA.HI.X R7, R218, R9, R84, 0x1, P2 ;  /* 0x00000009da07d211 */ /* 0x000fc600010f0c54 */
        /* <DEDUP_REMOVED lines=8> */
.L_x_657:
[----:B0-----:R-:W0:Y:S01]  /*20590*/  @P1 LDC R95, c[0x0][0xbec] ;  /* 0x0002fb00ff5f1b82 */ /* 0x001e220000000800 */
[----:B------:R-:W-:Y:S01]  /*205a0*/  ULDC.64 UR4, c[0x0][0xb08] ;  /* 0x0002c20000047ab9 */ /* 0x000fe20000000a00 */
[----:B------:R-:W-:Y:S01]  /*205b0*/  IMAD.MOV.U32 R96, RZ, RZ, R133 ;  /* 0x000000ffff607224 */ /* 0x000fe200078e0085 */
[----:B------:R1:W5:Y:S01]  /*205c0*/  LDL R209, [R1+0x7c] ;  /* 0x00007c0001d17983 */ /* 0x0003620000100800 */
[----:B------:R-:W-:-:S03]  /*205d0*/  IMAD R93, R93, UR4, RZ ;  /* 0x000000045d5d7c24 */ /* 0x000fc6000f8e02ff */
[----:B------:R1:W5:Y:S01]  /*205e0*/  LDL R208, [R1+0x188] ;  /* 0x0001880001d07983 */ /* 0x0003620000100800 */
[----:B------:R-:W2:Y:S01]  /*205f0*/  @P1 LDC R94, c[0x0][0xbf0] ;  /* 0x0002fc00ff5e1b82 */ /* 0x000ea20000000800 */
[----:B------:R-:W-:Y:S02]  /*20600*/  IMAD R93, R0, UR5, R93 ;  /* 0x00000005005d7c24 */ /* 0x000fe4000f8e025d */
[----:B------:R1:W5:Y:S04]  /*20610*/  LDL R207, [R1+0xf8] ;  /* 0x0000f80001cf7983 */ /* 0x0003680000100800 */
[----:B------:R1:W5:Y:S04]  /*20620*/  LDL R206, [R1+0x184] ;  /* 0x0001840001ce7983 */ /* 0x0003680000100800 */
[----:B------:R1:W5:Y:S04]  /*20630*/  LDL R205, [R1+0xf4] ;  /* 0x0000f40001cd7983 */ /* 0x0003680000100800 */
[----:B------:R1:W5:Y:S01]  /*20640*/  LDL R204, [R1+0x180] ;  /* 0x0001800001cc7983 */ /* 0x0003620000100800 */
[----:B0-----:R-:W-:-:S03]  /*20650*/  @P1 IMAD.HI.U32 R95, R133, R95, RZ ;  /* 0x0000005f855f1227 */ /* 0x001fc600078e00ff */
[----:B------:R1:W5:Y:S04]  /*20660*/  LDL R203, [R1+0xf0] ;  /* 0x0000f00001cb7983 */ /* 0x0003680000100800 */
[----:B------:R1:W5:Y:S01]  /*20670*/  LDL R202, [R1+0x17c] ;  /* 0x00017c0001ca7983 */ /* 0x0003620000100800 */
[----:B--2---:R-:W-:Y:S01]  /*20680*/  @P1 SHF.R.U32.HI R96, RZ, R94, R95 ;  /* 0x0000005eff601219 */ /* 0x004fe2000001165f */
[----:B------:R-:W-:Y:S01]  /*20690*/  IMAD.WIDE.U32 R94, R0, UR4, RZ ;  /* 0x00000004005e7c25 */ /* 0x000fe2000f8e00ff */
[----:B------:R-:W-:Y:S01]  /*206a0*/  ULDC.64 UR4, c[0x0][0xb38] ;  /* 0x0002ce0000047ab9 */ /* 0x000fe20000000a00 */
[----:B------:R-:W-:Y:S01]  /*206b0*/  SHF.R.S32.HI R0, RZ, 0x1f, R235 ;  /* 0x0000001fff007819 */ /* 0x000fe200000114eb */
[----:B------:R1:W5:Y:S01]  /*206c0*/  LDL R201, [R1+0xec] ;  /* 0x0000ec0001c97983 */ /* 0x0003620000100800 */
[----:B------:R-:W-:Y:S01]  /*206d0*/  IMAD.IADD R95, R95, 0x1, R93 ;  /* 0x000000015f5f7824 */ /* 0x000fe200078e025d */
[----:B------:R-:W-:-:S02]  /*206e0*/  SHF.R.S32.HI R93, RZ, 0x1f, R96 ;  /* 0x0000001fff5d7819 */ /* 0x000fc40000011460 */
[----:B------:R1:W5:Y:S01]  /*206f0*/  LDL R200, [R1+0x178] ;  /* 0x0001780001c87983 */ /* 0x0003620000100800 */
[----:B------:R-:W-:-:S03]  /*20700*/  IMAD.WIDE.U32 R94, R232, UR4, R94 ;  /* 0x00000004e85e7c25 */ /* 0x000fc6000f8e005e */
[----:B------:R1:W5:Y:S01]  /*20710*/  LDL R199, [R1+0xe8] ;  /* 0x0000e80001c77983 */ /* 0x0003620000100800 */
[----:B------:R-:W-:Y:S01]  /*20720*/  IMAD R95, R232, UR5, R95 ;  /* 0x00000005e85f7c24 */ /* 0x000fe2000f8e025f */
[----:B------:R-:W-:Y:S02]  /*20730*/  ULDC.64 UR4, c[0x0][0xb40] ;  /* 0x0002d00000047ab9 */ /* 0x000fe40000000a00 */
[----:B------:R-:W-:Y:S01]  /*20740*/  IMAD R0, R0, UR4, RZ ;  /* 0x0000000400007c24 */ /* 0x000fe2000f8e02ff */
[----:B------:R1:W5:Y:S01]  /*20750*/  LDL R198, [R1+0x174] ;  /* 0x0001740001c67983 */ /* 0x0003620000100800 */
[----:B------:R-:W-:-:S03]  /*20760*/  IMAD.WIDE.U32 R94, R235, UR4, R94 ;  /* 0x00000004eb5e7c25 */ /* 0x000fc6000f8e005e */
[----:B------:R1:W5:Y:S01]  /*20770*/  LDL R197, [R1+0xe4] ;  /* 0x0000e40001c57983 */ /* 0x0003620000100800 */
[----:B------:R-:W-:Y:S01]  /*20780*/  IMAD R0, R235, UR5, R0 ;  /* 0x00000005eb007c24 */ /* 0x000fe2000f8e0200 */
[----:B------:R-:W-:Y:S02]  /*20790*/  ULDC.64 UR4, c[0x0][0xb48] ;  /* 0x0002d20000047ab9 */ /* 0x000fe40000000a00 */
[----:B------:R1:W5:Y:S01]  /*207a0*/  LDL R196, [R1+0x170] ;  /* 0x0001700001c47983 */ /* 0x0003620000100800 */
[----:B------:R-:W-:Y:S01]  /*207b0*/  IMAD.IADD R95, R95, 0x1, R0 ;  /* 0x000000015f5f7824 */ /* 0x000fe200078e0200 */
[----:B------:R-:W-:Y:S02]  /*207c0*/  IADD3 R0, -R96, RZ, RZ ;  /* 0x000000ff60007210 */ /* 0x000fe40007ffe1ff */
[----:B------:R1:W5:Y:S01]  /*207d0*/  LDL R195, [R1+0xe0] ;  /* 0x0000e00001c37983 */ /* 0x0003620000100800 */
[----:B------:R-:W-:-:S03]  /*207e0*/  IMAD.WIDE.U32 R94, R137, UR4, R94 ;  /* 0x00000004895e7c25 */ /* 0x000fc6000f8e005e */
[----:B------:R1:W5:Y:S01]  /*207f0*/  LDL R194, [R1+0x16c] ;  /* 0x00016c0001c27983 */ /* 0x0003620000100800 */
[----:B------:R-:W-:Y:S02]  /*20800*/  IMAD R0, R136, R0, R133 ;  /* 0x0000000088007224 */ /* 0x000fe400078e0285 */
[----:B------:R-:W-:Y:S01]  /*20810*/  IMAD R95, R137, UR5, R95 ;  /* 0x00000005895f7c24 */ /* 0x000fe2000f8e025f */
[----:B------:R1:W5:Y:S01]  /*20820*/  LDL R193, [R1+0xdc] ;  /* 0x0000dc0001c17983 */ /* 0x0003620000100800 */
[----:B------:R-:W-:-:S03]  /*20830*/  ULDC.64 UR4, c[0x0][0xb30] ;  /* 0x0002cc0000047ab9 */ /* 0x000fc60000000a00 */
[----:B------:R1:W5:Y:S04]  /*20840*/  LDL R192, [R1+0x168] ;  /* 0x0001680001c07983 */ /* 0x0003680000100800 */
        /* <DEDUP_REMOVED lines=44> */
[----:B------:R1:W5:Y:S01]  /*20b10*/  LDL R130, [R1+0x80] ;  /* 0x0000800001827983 */ /* 0x0003620000100800 */
[----:B------:R-:W-:-:S02]  /*20b20*/  IMAD R93, R93, UR4, RZ ;  /* 0x000000045d5d7c24 */ /* 0x000fc4000f8e02ff */
[----:B------:R-:W-:-:S04]  /*20b30*/  IMAD.WIDE.U32 R94, R96, UR4, R94 ;  /* 0x00000004605e7c25 */ /* 0x000fc8000f8e005e */
[----:B------:R-:W-:Y:S01]  /*20b40*/  IMAD R93, R96, UR5, R93 ;  /* 0x00000005605d7c24 */ /* 0x000fe2000f8e025d */
[----:B------:R-:W-:Y:S01]  /*20b50*/  SHF.R.S32.HI R96, RZ, 0x1f, R0 ;  /* 0x0000001fff607819 */ /* 0x000fe20000011400 */
[----:B------:R-:W-:Y:S02]  /*20b60*/  ULDC.64 UR4, c[0x0][0xb28] ;  /* 0x0002ca0000047ab9 */ /* 0x000fe40000000a00 */
[----:B------:R-:W-:Y:S02]  /*20b70*/  IMAD.IADD R95, R95, 0x1, R93 ;  /* 0x000000015f5f7824 */ /* 0x000fe400078e025d */
[----:B------:R-:W-:Y:S02]  /*20b80*/  IMAD R96, R96, UR4, RZ ;  /* 0x0000000460607c24 */ /* 0x000fe4000f8e02ff */
[----:B------:R-:W-:-:S04]  /*20b90*/  IMAD.WIDE.U32 R94, R0, UR4, R94 ;  /* 0x00000004005e7c25 */ /* 0x000fc8000f8e005e */
[----:B------:R-:W-:Y:S01]  /*20ba0*/  IMAD R96, R0, UR5, R96 ;  /* 0x0000000500607c24 */ /* 0x000fe2000f8e0260 */
[----:B------:R-:W-:Y:S02]  /*20bb0*/  ULDC.64 UR4, c[0x0][0xb00] ;  /* 0x0002c00000047ab9 */ /* 0x000fe40000000a00 */
[----:B------:R-:W-:Y:S01]  /*20bc0*/  LEA R0, P0, R94, UR4, 0x2 ;  /* 0x000000045e007c11 */ /* 0x000fe2000f8010ff */
[----:B------:R-:W-:-:S05]  /*20bd0*/  IMAD.IADD R93, R95, 0x1, R96 ;  /* 0x000000015f5d7824 */ /* 0x000fca00078e0260 */
[----:B------:R-:W-:Y:S01]  /*20be0*/  LEA.HI.X R93, R94, UR5, R93, 0x2, P0 ;  /* 0x000000055e5d7c11 */ /* 0x000fe200080f145d */
[----:B------:R-:W-:Y:S01]  /*20bf0*/  VIADD R94, R18, 0x38820 ;  /* 0x00038820125e7836 */ /* 0x000fe20000000000 */
[----:B------:R-:W-:-:S04]  /*20c00*/  ISETP.GE.AND P0, PT, R99, R92, PT ;  /* 0x0000005c6300720c */ /* 0x000fc80003f06270 */
[----:B------:R-:W-:Y:S01]  /*20c10*/  PRMT R94, RZ, 0x654, R94 ;  /* 0x00000654ff5e7816 */ /* 0x000fe2000000005e */
[----:B------:R1:W0:Y:S01]  /*20c20*/  SHFL.IDX PT, R95, R93, RZ, 0x1c1f ;  /* 0x001c1fff5d5f7589 */ /* 0x00022200000e0000 */
[----:B------:R-:W-:Y:S02]  /*20c30*/  BSSY B1, `(.L_x_665) ;  /* 0x0000085000017945 */ /* 0x000fe40003800000 */
[----:B------:R2:W-:Y:S02]  /*20c40*/  SYNCS.ARRIVE.TRANS64.RED.A1T0 RZ, [R94+URZ], RZ ;  /* 0x000000ff5eff79a7 */ /* 0x0005e4000810043f */
[----:B--2---:R1:W2:Y:S03]  /*20c50*/  SHFL.IDX PT, R94, R0, RZ, 0x1c1f ;  /* 0x001c1fff005e7589 */ /* 0x0042a600000e0000 */
[----:B------:R-:W-:Y:S05]  /*20c60*/  @P0 BRA `(.L_x_666) ;  /* 0x0000000800040947 */ /* 0x000fea0003800000 */
[----:B------:R-:W-:Y:S01]  /*20c70*/  ULDC UR4, c[0x0][0xac8] ;  /* 0x0002b20000047ab9 */ /* 0x000fe20000000800 */
[----:B------:R-:W-:Y:S01]  /*20c80*/  ULDC.64 UR6, c[0x0][0x208] ;  /* 0x0000820000067ab9 */ /* 0x000fe20000000a00 */
[----:B-----5:R-:W-:Y:S02]  /*20c90*/  ISETP.GE.AND P0, PT, R209, UR4, PT ;  /* 0x00000004d1007c0c */ /* 0x020fe4000bf06270 */
[----:B------:R-:W-:Y:S02]  /*20ca0*/  ISETP.GE.AND P5, PT, R187, UR4, PT ;  /* 0x00000004bb007c0c */ /* 0x000fe4000bfa6270 */
[----:B------:R-:W-:Y:S02]  /*20cb0*/  ISETP.GE.AND P4, PT, R185, UR4, PT ;  /* 0x00000004b9007c0c */ /* 0x000fe4000bf86270 */
[----:B------:R-:W-:-:S07]  /*20cc0*/  ISETP.GE.AND P3, PT, R183, UR4, PT ;  /* 0x00000004b7007c0c */ /* 0x000fce000bf66270 */
[----:B0-2---:R-:W-:-:S05]  /*20cd0*/  @!P0 IMAD.WIDE R96, R209, 0x4, R94 ;  /* 0x00000004d1608825 */ /* 0x005fca00078e025e */
[----:B------:R0:W-:Y:S01]  /*20ce0*/  @!P0 ST.E.64 desc[UR6][R96.64], R164 ;  /* 0x000000a460008985 */ /* 0x0001e2000c101b06 */
[----:B------:R-:W-:-:S13]  /*20cf0*/  ISETP.GE.AND P0, PT, R207, UR4, PT ;  /* 0x00000004cf007c0c */ /* 0x000fda000bf06270 */
[----:B0-----:R-:W-:-:S04]  /*20d00*/  @!P0 LEA R96, P1, R207, R94, 0x2 ;  /* 0x0000005ecf608211 */ /* 0x001fc800078210ff */
[----:B------:R-:W-:Y:S02]  /*20d10*/  @!P0 LEA.HI.X R97, R207, R95, R208, 0x2, P1 ;  /* 0x0000005fcf618211 */ /* 0x000fe400008f14d0 */
[----:B------:R-:W-:-:S03]  /*20d20*/  ISETP.GE.AND P1, PT, R203, UR4, PT ;  /* 0x00000004cb007c0c */ /* 0x000fc6000bf26270 */
[----:B------:R0:W-:Y:S01]  /*20d30*/  @!P0 ST.E.64 desc[UR6][R96.64], R162 ;  /* 0x000000a260008985 */ /* 0x0001e2000c101b06 */
[----:B------:R-:W-:-:S13]  /*20d40*/  ISETP.GE.AND P0, PT, R205, UR4, PT ;  /* 0x00000004cd007c0c */ /* 0x000fda000bf06270 */
[----:B0-----:R-:W-:-:S04]  /*20d50*/  @!P0 LEA R96, P2, R205, R94, 0x2 ;  /* 0x0000005ecd608211 */ /* 0x001fc800078410ff */
[----:B------:R-:W-:-:S05]  /*20d60*/  @!P0 LEA.HI.X R97, R205, R95, R206, 0x2, P2 ;  /* 0x0000005fcd618211 */ /* 0x000fca00010f14ce */
[----:B------:R0:W-:Y:S01]  /*20d70*/  @!P0 ST.E.64 desc[UR6][R96.64], R160 ;  /* 0x000000a060008985 */ /* 0x0001e2000c101b06 */
[----:B------:R-:W-:Y:S02]  /*20d80*/  ISETP.GE.AND P0, PT, R201, UR4, PT ;  /* 0x00000004c9007c0c */ /* 0x000fe4000bf06270 */
        /* <DEDUP_REMOVED lines=25> */
[----:B------:R-:W-:Y:S02]  /*20f20*/  @!P1 LEA.HI.X R3, R191, R95, R192, 0x2, P2 ;  /* 0x0000005fbf039211 */ /* 0x000fe400010f14c0 */
[----:B------:R-:W-:-:S03]  /*20f30*/  @!P4 LEA R4, P2, R185, R94, 0x2 ;  /* 0x0000005eb904c211 */ /* 0x000fc600078410ff */
[----:B------:R0:W-:Y:S01]  /*20f40*/  @!P1 ST.E.64 desc[UR6][R2.64], R6 ;  /* 0x0000000602009985 */ /* 0x0001e2000c101b06 */
[----:B------:R-:W-:Y:S02]  /*20f50*/  @!P4 LEA.HI.X R5, R185, R95, R186, 0x2, P2 ;  /* 0x0000005fb905c211 */ /* 0x000fe400010f14ba */
[----:B------:R-:W-:Y:S02]  /*20f60*/  ISETP.GE.AND P2, PT, R177, UR4, PT ;  /* 0x00000004b1007c0c */ /* 0x000fe4000bf46270 */
[----:B0-----:R-:W-:-:S04]  /*20f70*/  @!P0 LEA R2, P1, R189, R94, 0x2 ;  /* 0x0000005ebd028211 */ /* 0x001fc800078210ff */
[----:B------:R-:W-:Y:S02]  /*20f80*/  @!P0 LEA.HI.X R3, R189, R95, R190, 0x2, P1 ;  /* 0x0000005fbd038211 */ /* 0x000fe400008f14be */
[----:B------:R-:W-:-:S03]  /*20f90*/  ISETP.GE.AND P1, PT, R179, UR4, PT ;  /* 0x00000004b3007c0c */ /* 0x000fc6000bf26270 */
[----:B------:R0:W-:Y:S01]  /*20fa0*/  @!P0 ST.E.64 desc[UR6][R2.64], R8 ;  /* 0x0000000802008985 */ /* 0x0001e2000c101b06 */
[----:B------:R-:W-:Y:S02]  /*20fb0*/  ISETP.GE.AND P0, PT, R181, UR4, PT ;  /* 0x00000004b5007c0c */ /* 0x000fe4000bf06270 */
[----:B0-----:R-:W-:-:S04]  /*20fc0*/  @!P5 LEA R2, P6, R187, R94, 0x2 ;  /* 0x0000005ebb02d211 */ /* 0x001fc800078c10ff */
[----:B------:R-:W-:Y:S02]  /*20fd0*/  @!P5 LEA.HI.X R3, R187, R95, R188, 0x2, P6 ;  /* 0x0000005fbb03d211 */ /* 0x000fe400030f14bc */
[----:B------:R-:W-:-:S03]  /*20fe0*/  @!P3 LEA R6, P6, R183, R94, 0x2 ;  /* 0x0000005eb706b211 */ /* 0x000fc600078c10ff */
[----:B------:R0:W-:Y:S01]  /*20ff0*/  @!P5 ST.E.64 desc[UR6][R2.64], R10 ;  /* 0x0000000a0200d985 */ /* 0x0001e2000c101b06 */
[----:B------:R-:W-:-:S03]  /*21000*/  @!P3 LEA.HI.X R7, R183, R95, R184, 0x2, P6 ;  /* 0x0000005fb707b211 */ /* 0x000fc600030f14b8 */
[----:B------:R2:W-:Y:S04]  /*21010*/  @!P4 ST.E.64 desc[UR6][R4.64], R12 ;  /* 0x0000000c0400c985 */ /* 0x0005e8000c101b06 */
[----:B------:R3:W-:Y:S01]  /*21020*/  @!P3 ST.E.64 desc[UR6][R6.64], R14 ;  /* 0x0000000e0600b985 */ /* 0x0007e2000c101b06 */
[----:B------:R-:W-:Y:S02]  /*21030*/  ISETP.GE.AND P3, PT, R175, UR4, PT ;  /* 0x00000004af007c0c */ /* 0x000fe4000bf66270 */
[----:B0-----:R-:W-:-:S04]  /*21040*/  @!P0 LEA R2, P4, R181, R94, 0x2 ;  /* 0x0000005eb5028211 */ /* 0x001fc800078810ff */
[-C--:B------:R-:W-:Y:S02]  /*21050*/  @!P0 LEA.HI.X R3, R181, R95.reuse, R182, 0x2, P4 ;  /* 0x0000005fb5038211 */ /* 0x080fe400020f14b6 */
[----:B------:R-:W-:Y:S02]  /*21060*/  ISETP.GE.AND P4, PT, R173, UR4, PT ;  /* 0x00000004ad007c0c */ /* 0x000fe4000bf86270 */
[-C--:B--2---:R-:W-:Y:S01]  /*21070*/  @!P1 LEA R4, P5, R179, R94.reuse, 0x2 ;  /* 0x0000005eb3049211 */ /* 0x084fe200078a10ff */
[----:B------:R0:W-:Y:S01]  /*21080*/  @!P0 ST.E.64 desc[UR6][R2.64], R20 ;  /* 0x0000001402008985 */ /* 0x0001e2000c101b06 */
[----:B---3--:R-:W-:Y:S02]  /*21090*/  @!P2 LEA R6, P6, R177, R94, 0x2 ;  /* 0x0000005eb106a211 */ /* 0x008fe400078c10ff */
[----:B------:R-:W-:Y:S02]  /*210a0*/  @!P1 LEA.HI.X R5, R179, R95, R180, 0x2, P5 ;  /* 0x0000005fb3059211 */ /* 0x000fe400028f14b4 */
[----:B------:R-:W-:-:S02]  /*210b0*/  ISETP.GE.AND P5, PT, R171, UR4, PT ;  /* 0x00000004ab007c0c */ /* 0x000fc4000bfa6270 */
[----:B------:R-:W-:Y:S01]  /*210c0*/  @!P2 LEA.HI.X R7, R177, R95, R178, 0x2, P6 ;  /* 0x0000005fb107a211 */ /* 0x000fe200030f14b2 */
[----:B------:R2:W-:Y:S01]  /*210d0*/  @!P1 ST.E.64 desc[UR6][R4.64], R24 ;  /* 0x0000001804009985 */ /* 0x0005e2000c101b06 */
[----:B------:R-:W-:-:S03]  /*210e0*/  ISETP.GE.AND P1, PT, R167, UR4, PT ;  /* 0x00000004a7007c0c */ /* 0x000fc6000bf26270 */
[----:B------:R3:W-:Y:S01]  /*210f0*/  @!P2 ST.E.64 desc[UR6][R6.64], R28 ;  /* 0x0000001c0600a985 */ /* 0x0007e2000c101b06 */
[----:B------:R-:W-:Y:S02]  /*21100*/  ISETP.GE.AND P2, PT, R169, UR4, PT ;  /* 0x00000004a9007c0c */ /* 0x000fe4000bf46270 */
[----:B0-----:R-:W-:-:S04]  /*21110*/  @!P3 LEA R2, P6, R175, R94, 0x2 ;  /* 0x0000005eaf02b211 */ /* 0x001fc800078c10ff */
[----:B------:R-:W-:Y:S02]  /*21120*/  @!P3 LEA.HI.X R3, R175, R95, R176, 0x2, P6 ;  /* 0x0000005faf03b211 */ /* 0x000fe400030f14b0 */
[----:B--2---:R-:W-:-:S03]  /*21130*/  @!P4 LEA R4, P0, R173, R94, 0x2 ;  /* 0x0000005ead04c211 */ /* 0x004fc600078010ff */
[----:B------:R0:W-:Y:S01]  /*21140*/  @!P3 ST.E.64 desc[UR6][R2.64], R32 ;  /* 0x000000200200b985 */ /* 0x0001e2000c101b06 */
[-C--:B------:R-:W-:Y:S02]  /*21150*/  @!P4 LEA.HI.X R5, R173, R95.reuse, R174, 0x2, P0 ;  /* 0x0000005fad05c211 */ /* 0x080fe400000f14ae */
[----:B------:R-:W-:Y:S02]  /*21160*/  ISETP.GE.AND P0, PT, R151, UR4, PT ;  /* 0x0000000497007c0c */ /* 0x000fe4000bf06270 */
[-C--:B---3--:R-:W-:Y:S01]  /*21170*/  @!P5 LEA R6, P6, R171, R94.reuse, 0x2 ;  /* 0x0000005eab06d211 */ /* 0x088fe200078c10ff */
[----:B------:R2:W-:Y:S01]  /*21180*/  @!P4 ST.E.64 desc[UR6][R4.64], R36 ;  /* 0x000000240400c985 */ /* 0x0005e2000c101b06 */
[----:B------:R-:W-:Y:S02]  /*21190*/  ISETP.GE.AND P4, PT, R147, UR4, PT ;  /* 0x0000000493007c0c */ /* 0x000fe4000bf86270 */
[----:B------:R-:W-:Y:S02]  /*211a0*/  @!P5 LEA.HI.X R7, R171, R95, R172, 0x2, P6 ;  /* 0x0000005fab07d211 */ /* 0x000fe400030f14ac */
[----:B0-----:R-:W-:-:S03]  /*211b0*/  @!P2 LEA R2, P6, R169, R94, 0x2 ;  /* 0x0000005ea902a211 */ /* 0x001fc600078c10ff */
[----:B------:R0:W-:Y:S01]  /*211c0*/  @!P5 ST.E.64 desc[UR6][R6.64], R40 ;  /* 0x000000280600d985 */ /* 0x0001e2000c101b06 */
[----:B------:R-:W-:Y:S02]  /*211d0*/  ISETP.GE.AND P5, PT, R149, UR4, PT ;  /* 0x0000000495007c0c */ /* 0x000fe4000bfa6270 */
[----:B------:R-:W-:Y:S02]  /*211e0*/  @!P2 LEA.HI.X R3, R169, R95, R170, 0x2, P6 ;  /* 0x0000005fa903a211 */ /* 0x000fe400030f14aa */
[----:B--2---:R-:W-:-:S03]  /*211f0*/  @!P1 LEA R4, P3, R167, R94, 0x2 ;  /* 0x0000005ea7049211 */ /* 0x004fc600078610ff */
[----:B------:R2:W-:Y:S01]  /*21200*/  @!P2 ST.E.64 desc[UR6][R2.64], R44 ;  /* 0x0000002c0200a985 */ /* 0x0005e2000c101b06 */
[-C--:B------:R-:W-:Y:S02]  /*21210*/  @!P1 LEA.HI.X R5, R167, R95.reuse, R168, 0x2, P3 ;  /* 0x0000005fa7059211 */ /* 0x080fe400018f14a8 */
[----:B------:R-:W-:Y:S02]  /*21220*/  ISETP.GE.AND P3, PT, R145, UR4, PT ;  /* 0x0000000491007c0c */ /* 0x000fe4000bf66270 */
[CC--:B0-----:R-:W-:Y:S01]  /*21230*/  @!P0 LEA R6, P6, R151.reuse, R94.reuse, 0x2 ;  /* 0x0000005e97068211 */ /* 0x0c1fe200078c10ff */
[----:B------:R0:W-:Y:S03]  /*21240*/  @!P1 ST.E.64 desc[UR6][R4.64], R48 ;  /* 0x0000003004009985 */ /* 0x0001e6000c101b06 */
[----:B------:R-:W-:Y:S02]  /*21250*/  @!P0 LEA.HI.X R7, R151, R95, R166, 0x2, P6 ;  /* 0x0000005f97078211 */ /* 0x000fe400030f14a6 */
[----:B--2---:R-:W-:-:S03]  /*21260*/  @!P5 LEA R2, P1, R149, R94, 0x2 ;  /* 0x0000005e9502d211 */ /* 0x004fc600078210ff */
[----:B------:R2:W-:Y:S01]  /*21270*/  @!P0 ST.E.64 desc[UR6][R6.64], R52 ;  /* 0x0000003406008985 */ /* 0x0005e2000c101b06 */
[----:B------:R-:W-:Y:S02]  /*21280*/  ISETP.GE.AND P0, PT, R140, UR4, PT ;  /* 0x000000048c007c0c */ /* 0x000fe4000bf06270 */
[-C--:B------:R-:W-:Y:S02]  /*21290*/  @!P5 LEA.HI.X R3, R149, R95.reuse, R150, 0x2, P1 ;  /* 0x0000005f9503d211 */ /* 0x080fe400008f1496 */
[----:B------:R-:W-:Y:S02]  /*212a0*/  ISETP.GE.AND P1, PT, R138, UR4, PT ;  /* 0x000000048a007c0c */ /* 0x000fe4000bf26270 */
[C---:B0-----:R-:W-:Y:S01]  /*212b0*/  @!P4 LEA R4, P2, R147.reuse, R94, 0x2 ;  /* 0x0000005e9304c211 */ /* 0x041fe200078410ff */
[----:B------:R0:W-:Y:S03]  /*212c0*/  @!P5 ST.E.64 desc[UR6][R2.64], R56 ;  /* 0x000000380200d985 */ /* 0x0001e6000c101b06 */
[----:B------:R-:W-:-:S02]  /*212d0*/  @!P4 LEA.HI.X R5, R147, R95, R148, 0x2, P2 ;  /* 0x0000005f9305c211 */ /* 0x000fc400010f1494 */
[----:B------:R-:W-:Y:S02]  /*212e0*/  ISETP.GE.AND P2, PT, R132, UR4, PT ;  /* 0x0000000484007c0c */ /* 0x000fe4000bf46270 */
[CC--:B--2---:R-:W-:Y:S01]  /*212f0*/  @!P3 LEA R6, P6, R145.reuse, R94.reuse, 0x2 ;  /* 0x0000005e9106b211 */ /* 0x0c4fe200078c10ff */
[----:B------:R2:W-:Y:S01]  /*21300*/  @!P4 ST.E.64 desc[UR6][R4.64], R60 ;  /* 0x0000003c0400c985 */ /* 0x0005e2000c101b06 */
[----:B------:R-:W-:Y:S02]  /*21310*/  ISETP.GE.AND P4, PT, R136, UR4, PT ;  /* 0x0000000488007c0c */ /* 0x000fe4000bf86270 */
[----:B------:R-:W-:Y:S02]  /*21320*/  @!P3 LEA.HI.X R7, R145, R95, R146, 0x2, P6 ;  /* 0x0000005f9107b211 */ /* 0x000fe400030f1492 */
[----:B0-----:R-:W-:-:S03]  /*21330*/  @!P0 LEA R2, P5, R140, R94, 0x2 ;  /* 0x0000005e8c028211 */ /* 0x001fc600078a10ff */
[----:B------:R0:W-:Y:S01]  /*21340*/  @!P3 ST.E.64 desc[UR6][R6.64], R64 ;  /* 0x000000400600b985 */ /* 0x0001e2000c101b06 */
[----:B------:R-:W-:Y:S02]  /*21350*/  ISETP.GE.AND P3, PT, R134, UR4, PT ;  /* 0x0000000486007c0c */ /* 0x000fe4000bf66270 */
[-C--:B------:R-:W-:Y:S02]  /*21360*/  @!P0 LEA.HI.X R3, R140, R95.reuse, R144, 0x2, P5 ;  /* 0x0000005f8c038211 */ /* 0x080fe400028f1490 */
[----:B------:R-:W-:Y:S02]  /*21370*/  ISETP.GE.AND P5, PT, R130, UR4, PT ;  /* 0x0000000482007c0c */ /* 0x000fe4000bfa6270 */
[C---:B--2---:R-:W-:Y:S01]  /*21380*/  @!P1 LEA R4, P6, R138.reuse, R94, 0x2 ;  /* 0x0000005e8a049211 */ /* 0x044fe200078c10ff */
[----:B------:R2:W-:Y:S03]  /*21390*/  @!P0 ST.E.64 desc[UR6][R2.64], R68 ;  /* 0x0000004402008985 */ /* 0x0005e6000c101b06 */
[----:B------:R-:W-:-:S03]  /*213a0*/  @!P1 LEA.HI.X R5, R138, R95, R139, 0x2, P6 ;  /* 0x0000005f8a059211 */ /* 0x000fc600030f148b */
[CC--:B0-----:R-:W-:Y:S02]  /*213b0*/  @!P3 LEA R6, P6, R134.reuse, R94.reuse, 0x2 ;  /* 0x0000005e8606b211 */ /* 0x0c1fe400078c10ff */
[----:B------:R0:W-:Y:S02]  /*213c0*/  @!P1 ST.E.64 desc[UR6][R4.64], R72 ;  /* 0x0000004804009985 */ /* 0x0001e4000c101b06 */
[----:B------:R-:W-:Y:S02]  /*213d0*/  @!P3 LEA.HI.X R7, R134, R95, R135, 0x2, P6 ;  /* 0x0000005f8607b211 */ /* 0x000fe400030f1487 */
[----:B--2---:R-:W-:-:S04]  /*213e0*/  @!P4 LEA R2, P0, R136, R94, 0x2 ;  /* 0x0000005e8802c211 */ /* 0x004fc800078010ff */
[-C--:B------:R-:W-:Y:S02]  /*213f0*/  @!P4 LEA.HI.X R3, R136, R95.reuse, R137, 0x2, P0 ;  /* 0x0000005f8803c211 */ /* 0x080fe400000f1489 */
[-C--:B------:R-:W-:Y:S02]  /*21400*/  @!P5 LEA R8, P0, R130, R94.reuse, 0x2 ;  /* 0x0000005e8208d211 */ /* 0x080fe400078010ff */
[----:B0-----:R-:W-:Y:S01]  /*21410*/  @!P2 LEA R4, P1, R132, R94, 0x2 ;  /* 0x0000005e8404a211 */ /* 0x001fe200078210ff */
[----:B------:R3:W-:Y:S01]  /*21420*/  @!P4 ST.E.64 desc[UR6][R2.64], R76 ;  /* 0x0000004c0200c985 */ /* 0x0007e2000c101b06 */
[-C--:B------:R-:W-:Y:S02]  /*21430*/  @!P5 LEA.HI.X R9, R130, R95.reuse, R131, 0x2, P0 ;  /* 0x0000005f8209d211 */ /* 0x080fe400000f1483 */
[----:B------:R-:W-:Y:S01]  /*21440*/  @!P2 LEA.HI.X R5, R132, R95, R133, 0x2, P1 ;  /* 0x0000005f8405a211 */ /* 0x000fe200008f1485 */
[----:B------:R3:W-:Y:S04]  /*21450*/  @!P3 ST.E.64 desc[UR6][R6.64], R80 ;  /* 0x000000500600b985 */ /* 0x0007e8000c101b06 */
[----:B------:R3:W-:Y:S04]  /*21460*/  @!P2 ST.E.64 desc[UR6][R4.64], R84 ;  /* 0x000000540400a985 */ /* 0x0007e8000c101b06 */
[----:B------:R3:W-:Y:S02]  /*21470*/  @!P5 ST.E.64 desc[UR6][R8.64], R88 ;  /* 0x000000580800d985 */ /* 0x0007e4000c101b06 */
.L_x_666:
[----:B------:R-:W-:Y:S05]  /*21480*/  BSYNC B1 ;  /* 0x0000000000017941 */ /* 0x000fea0003800000 */
.L_x_665:
[----:B------:R-:W-:Y:S01]  /*21490*/  ISETP.GE.AND P0, PT, R98, R92, PT ;  /* 0x0000005c6200720c */ /* 0x000fe20003f06270 */
[----:B---3--:R3:W4:Y:S04]  /*214a0*/  SHFL.IDX PT, R3, R93, 0x1, 0x1c1f ;  /* 0x003c1f005d037f89 */ /* 0x00872800000e0000 */
[----:B------:R3:W0:Y:S08]  /*214b0*/  SHFL.IDX PT, R2, R0, 0x1, 0x1c1f ;  /* 0x003c1f0000027f89 */ /* 0x00063000000e0000 */
[----:B---3--:R-:W-:Y:S05]  /*214c0*/  @P0 BRA `(.L_x_664) ;  /* 0x0000001400a80947 */ /* 0x008fea0003800000 */
[----:B------:R-:W-:Y:S01]  /*214d0*/  ULDC UR4, c[0x0][0xac8] ;  /* 0x0002b20000047ab9 */ /* 0x000fe20000000800 */
[----:B------:R-:W-:Y:S01]  /*214e0*/  ULDC.64 UR6, c[0x0][0x208] ;  /* 0x0000820000067ab9 */ /* 0x000fe20000000a00 */
[----:B-----5:R-:W-:Y:S02]  /*214f0*/  ISETP.GE.AND P3, PT, R209, UR4, PT ;  /* 0x00000004d1007c0c */ /* 0x020fe4000bf66270 */
[----:B------:R-:W-:Y:S02]  /*21500*/  ISETP.GE.AND P2, PT, R207, UR4, PT ;  /* 0x00000004cf007c0c */ /* 0x000fe4000bf46270 */
[----:B------:R-:W-:Y:S02]  /*21510*/  ISETP.GE.AND P1, PT, R205, UR4, PT ;  /* 0x00000004cd007c0c */ /* 0x000fe4000bf26270 */
[----:B------:R-:W-:Y:S02]  /*21520*/  ISETP.GE.AND P0, PT, R203, UR4, PT ;  /* 0x00000004cb007c0c */ /* 0x000fe4000bf06270 */
[----:B------:R-:W-:-:S05]  /*21530*/  ISETP.GE.AND P4, PT, R199, UR4, PT ;  /* 0x00000004c7007c0c */ /* 0x000fca000bf86270 */
[----:B0---4-:R-:W-:-:S04]  /*21540*/  @!P3 IMAD.WIDE R4, R209, 0x4, R2 ;  /* 0x00000004d104b825 */ /* 0x011fc800078e0202 */
[-C--:B------:R-:W-:Y:S01]  /*21550*/  @!P1 LEA R6, P5, R205, R2.reuse, 0x2 ;  /* 0x00000002cd069211 */ /* 0x080fe200078a10ff */
[----:B------:R0:W-:Y:S01]  /*21560*/  @!P3 ST.E.64 desc[UR6][R4.64], R26 ;  /* 0x0000001a0400b985 */ /* 0x0001e2000c101b06 */
[----:B------:R-:W-:Y:S02]  /*21570*/  ISETP.GE.AND P3, PT, R201, UR4, PT ;  /* 0x00000004c9007c0c */ /* 0x000fe4000bf66270 */
[----:B------:R-:W-:Y:S02]  /*21580*/  @!P1 LEA.HI.X R7, R205, R3, R206, 0x2, P5 ;  /* 0x00000003cd079211 */ /* 0x000fe400028f14ce */
        /* <DEDUP_REMOVED lines=9> */
[-C--:B0-----:R-:W-:Y:S02]  /*21620*/  @!P3 LEA R4, P1, R201, R2.reuse, 0x2 ;  /* 0x00000002c904b211 */ /* 0x081fe400078210ff */
[----:B---3--:R-:W-:Y:S02]  /*21630*/  @!P4 LEA R6, P2, R199, R2, 0x2 ;  /* 0x00000002c706c211 */ /* 0x008fe400078410ff */
[----:B------:R-:W-:-:S02]  /*21640*/  @!P3 LEA.HI.X R5, R201, R3, R202, 0x2, P1 ;  /* 0x00000003c905b211 */ /* 0x000fc400008f14ca */
[----:B------:R-:W-:Y:S02]  /*21650*/  ISETP.GE.AND P1, PT, R193, UR4, PT ;  /* 0x00000004c1007c0c */ /* 0x000fe4000bf26270 */
[-C--:B------:R-:W-:Y:S01]  /*21660*/  @!P4 LEA.HI.X R7, R199, R3.reuse, R200, 0x2, P2 ;  /* 0x00000003c707c211 */ /* 0x080fe200010f14c8 */
[----:B------:R0:W-:Y:S01]  /*21670*/  @!P3 ST.E.64 desc[UR6][R4.64], R42 ;  /* 0x0000002a0400b985 */ /* 0x0001e2000c101b06 */
[----:B------:R-:W-:Y:S02]  /*21680*/  ISETP.GE.AND P2, PT, R191, UR4, PT ;  /* 0x00000004bf007c0c */ /* 0x000fe4000bf46270 */
[----:B----4-:R-:W-:Y:S01]  /*21690*/  @!P5 LEA R8, P6, R197, R2, 0x2 ;  /* 0x00000002c508d211 */ /* 0x010fe200078c10ff */
[----:B------:R3:W-:Y:S01]  /*216a0*/  @!P4 ST.E.64 desc[UR6][R6.64], R46 ;  /* 0x0000002e0600c985 */ /* 0x0007e2000c101b06 */
[----:B------:R-:W-:Y:S02]  /*216b0*/  ISETP.GE.AND P3, PT, R189, UR4, PT ;  /* 0x00000004bd007c0c */ /* 0x000fe4000bf66270 */
[----:B------:R-:W-:-:S02]  /*216c0*/  @!P5 LEA.HI.X R9, R197, R3, R198, 0x2, P6 ;  /* 0x00000003c509d211 */ /* 0x000fc400030f14c6 */
[----:B------:R-:W-:-:S03]  /*216d0*/  ISETP.GE.AND P4, PT, R187, UR4, PT ;  /* 0x00000004bb007c0c */ /* 0x000fc6000bf86270 */
[----:B------:R4:W-:Y:S01]  /*216e0*/  @!P5 ST.E.64 desc[UR6][R8.64], R50 ;  /* 0x000000320800d985 */ /* 0x0009e2000c101b06 */
[-C--:B0-----:R-:W-:Y:S02]  /*216f0*/  @!P0 LEA R4, P6, R195, R2.reuse, 0x2 ;  /* 0x00000002c3048211 */ /* 0x081fe400078c10ff */
[-C--:B---3--:R-:W-:Y:S02]  /*21700*/  @!P1 LEA R6, P5, R193, R2.reuse, 0x2 ;  /* 0x00000002c1069211 */ /* 0x088fe400078a10ff */
[-C--:B------:R-:W-:Y:S02]  /*21710*/  @!P0 LEA.HI.X R5, R195, R3.reuse, R196, 0x2, P6 ;  /* 0x00000003c3058211 */ /* 0x080fe400030f14c4 */
[----:B------:R-:W-:Y:S02]  /*21720*/  @!P1 LEA.HI.X R7, R193, R3, R194, 0x2, P5 ;  /* 0x00000003c1079211 */ /* 0x000fe400028f14c2 */
[----:B------:R-:W-:Y:S01]  /*21730*/  ISETP.GE.AND P5, PT, R185, UR4, PT ;  /* 0x00000004b9007c0c */ /* 0x000fe2000bfa6270 */
[----:B------:R0:W-:Y:S01]  /*21740*/  @!P0 ST.E.64 desc[UR6][R4.64], R54 ;  /* 0x0000003604008985 */ /* 0x0001e2000c101b06 */
[----:B----4-:R-:W-:-:S02]  /*21750*/  @!P2 LEA R8, P6, R191, R2, 0x2 ;  /* 0x00000002bf08a211 */ /* 0x010fc400078c10ff */
[----:B------:R-:W-:Y:S01]  /*21760*/  ISETP.GE.AND P0, PT, R183, UR4, PT ;  /* 0x00000004b7007c0c */ /* 0x000fe2000bf06270 */
[----:B------:R3:W-:Y:S01]  /*21770*/  @!P1 ST.E.64 desc[UR6][R6.64], R58 ;  /* 0x0000003a06009985 */ /* 0x0007e2000c101b06 */
[----:B------:R-:W-:Y:S02]  /*21780*/  @!P2 LEA.HI.X R9, R191, R3, R192, 0x2, P6 ;  /* 0x00000003bf09a211 */ /* 0x000fe400030f14c0 */
        /* <DEDUP_REMOVED lines=8> */
[----:B----4-:R-:W-:-:S03]  /*21810*/  @!P5 LEA R8, P6, R185, R2, 0x2 ;  /* 0x00000002b908d211 */ /* 0x010fc600078c10ff */
[----:B------:R3:W-:Y:S01]  /*21820*/  @!P4 ST.E.64 desc[UR6][R6.64], R70 ;  /* 0x000000460600c985 */ /* 0x0007e2000c101b06 */
[----:B------:R-:W-:-:S05]  /*21830*/  @!P5 LEA.HI.X R9, R185, R3, R186, 0x2, P6 ;  /* 0x00000003b909d211 */ /* 0x000fca00030f14ba */
[----:B------:R4:W-:Y:S01]  /*21840*/  @!P5 ST.E.64 desc[UR6][R8.64], R74 ;  /* 0x0000004a0800d985 */ /* 0x0009e2000c101b06 */
[----:B------:R-:W-:Y:S02]  /*21850*/  ISETP.GE.AND P5, PT, R177, UR4, PT ;  /* 0x00000004b1007c0c */ /* 0x000fe4000bfa6270 */
[----:B0-----:R-:W-:-:S04]  /*21860*/  @!P0 LEA R4, P4, R183, R2, 0x2 ;  /* 0x00000002b7048211 */ /* 0x001fc800078810ff */
[-C--:B------:R-:W-:Y:S02]  /*21870*/  @!P0 LEA.HI.X R5, R183, R3.reuse, R184, 0x2, P4 ;  /* 0x00000003b7058211 */ /* 0x080fe400020f14b8 */
[----:B------:R-:W-:Y:S02]  /*21880*/  ISETP.GE.AND P4, PT, R175, UR4, PT ;  /* 0x00000004af007c0c */ /* 0x000fe4000bf86270 */
[-C--:B---3--:R-:W-:Y:S01]  /*21890*/  @!P1 LEA R6, P3, R181, R2.reuse, 0x2 ;  /* 0x00000002b5069211 */ /* 0x088fe200078610ff */
[----:B------:R0:W-:Y:S01]  /*218a0*/  @!P0 ST.E.64 desc[UR6][R4.64], R78 ;  /* 0x0000004e04008985 */ /* 0x0001e2000c101b06 */
[----:B----4-:R-:W-:Y:S02]  /*218b0*/  @!P2 LEA R8, P6, R179, R2, 0x2 ;  /* 0x00000002b308a211 */ /* 0x010fe400078c10ff */
        /* <DEDUP_REMOVED lines=9> */
[----:B---3--:R-:W-:-:S03]  /*21950*/  @!P4 LEA R6, P0, R175, R2, 0x2 ;  /* 0x00000002af06c211 */ /* 0x008fc600078010ff */
[----:B------:R0:W-:Y:S01]  /*21960*/  @!P5 ST.E.64 desc[UR6][R4.64], R90 ;  /* 0x0000005a0400d985 */ /* 0x0001e2000c101b06 */
[----:B------:R-:W-:Y:S02]  /*21970*/  ISETP.GE.AND P5, PT, R151, UR4, PT ;  /* 0x0000000497007c0c */ /* 0x000fe4000bfa6270 */
[-C--:B------:R-:W-:Y:S02]  /*21980*/  @!P4 LEA.HI.X R7, R175, R3.reuse, R176, 0x2, P0 ;  /* 0x00000003af07c211 */ /* 0x080fe400000f14b0 */
[----:B------:R-:W-:Y:S02]  /*21990*/  ISETP.GE.AND P0, PT, R167, UR4, PT ;  /* 0x00000004a7007c0c */ /* 0x000fe4000bf06270 */
[----:B----4-:R-:W-:Y:S01]  /*219a0*/  @!P3 LEA R8, P6, R173, R2, 0x2 ;  /* 0x00000002ad08b211 */ /* 0x010fe200078c10ff */
[----:B------:R3:W-:Y:S01]  /*219b0*/  @!P4 ST.E.64 desc[UR6][R6.64], R100 ;  /* 0x000000640600c985 */ /* 0x0007e2000c101b06 */
[----:B------:R-:W-:Y:S02]  /*219c0*/  ISETP.GE.AND P4, PT, R149, UR4, PT ;  /* 0x0000000495007c0c */ /* 0x000fe4000bf86270 */
[----:B------:R-:W-:-:S02]  /*219d0*/  @!P3 LEA.HI.X R9, R173, R3, R174, 0x2, P6 ;  /* 0x00000003ad09b211 */ /* 0x000fc400030f14ae */
[----:B0-----:R-:W-:-:S03]  /*219e0*/  @!P2 LEA R4, P6, R171, R2, 0x2 ;  /* 0x00000002ab04a211 */ /* 0x001fc600078c10ff */
[----:B------:R0:W-:Y:S01]  /*219f0*/  @!P3 ST.E.64 desc[UR6][R8.64], R104 ;  /* 0x000000680800b985 */ /* 0x0001e2000c101b06 */
[----:B------:R-:W-:Y:S02]  /*21a00*/  @!P2 LEA.HI.X R5, R171, R3, R172, 0x2, P6 ;  /* 0x00000003ab05a211 */ /* 0x000fe400030f14ac */
[----:B---3--:R-:W-:-:S03]  /*21a10*/  @!P1 LEA R6, P3, R169, R2, 0x2 ;  /* 0x00000002a9069211 */ /* 0x008fc600078610ff */
[----:B------:R3:W-:Y:S01]  /*21a20*/  @!P2 ST.E.64 desc[UR6][R4.64], R102 ;  /* 0x000000660400a985 */ /* 0x0007e2000c101b06 */
[-C--:B------:R-:W-:Y:S02]  /*21a30*/  @!P1 LEA.HI.X R7, R169, R3.reuse, R170, 0x2, P3 ;  /* 0x00000003a9079211 */ /* 0x080fe400018f14aa */
[----:B------:R-:W-:Y:S02]  /*21a40*/  ISETP.GE.AND P3, PT, R147, UR4, PT ;  /* 0x0000000493007c0c */ /* 0x000fe4000bf66270 */
[CC--:B0-----:R-:W-:Y:S01]  /*21a50*/  @!P0 LEA R8, P6, R167.reuse, R2.reuse, 0x2 ;  /* 0x00000002a7088211 */ /* 0x0c1fe200078c10ff */
[----:B------:R0:W-:Y:S03]  /*21a60*/  @!P1 ST.E.64 desc[UR6][R6.64], R106 ;  /* 0x0000006a06009985 */ /* 0x0001e6000c101b06 */
[----:B------:R-:W-:Y:S02]  /*21a70*/  @!P0 LEA.HI.X R9, R167, R3, R168, 0x2, P6 ;  /* 0x00000003a7098211 */ /* 0x000fe400030f14a8 */
[----:B---3--:R-:W-:-:S03]  /*21a80*/  @!P5 LEA R4, P1, R151, R2, 0x2 ;  /* 0x000000029704d211 */ /* 0x008fc600078210ff */
        /* <DEDUP_REMOVED lines=8> */
[CC--:B---3--:R-:W-:Y:S01]  /*21b10*/  @!P3 LEA R8, P6, R147.reuse, R2.reuse, 0x2 ;  /* 0x000000029308b211 */ /* 0x0c8fe200078c10ff */
[----:B------:R3:W-:Y:S01]  /*21b20*/  @!P4 ST.E.64 desc[UR6][R6.64], R112 ;  /* 0x000000700600c985 */ /* 0x0007e2000c101b06 */
[----:B------:R-:W-:Y:S02]  /*21b30*/  ISETP.GE.AND P4, PT, R138, UR4, PT ;  /* 0x000000048a007c0c */ /* 0x000fe4000bf86270 */
[----:B------:R-:W-:Y:S02]  /*21b40*/  @!P3 LEA.HI.X R9, R147, R3, R148, 0x2, P6 ;  /* 0x000000039309b211 */ /* 0x000fe400030f1494 */
[----:B0-----:R-:W-:-:S03]  /*21b50*/  @!P1 LEA R4, P6, R140, R2, 0x2 ;  /* 0x000000028c049211 */ /* 0x001fc600078c10ff */
[----:B------:R0:W-:Y:S01]  /*21b60*/  @!P3 ST.E.64 desc[UR6][R8.64], R114 ;  /* 0x000000720800b985 */ /* 0x0001e2000c101b06 */
[----:B------:R-:W-:Y:S02]  /*21b70*/  ISETP.GE.AND P3, PT, R136, UR4, PT ;  /* 0x0000000488007c0c */ /* 0x000fe4000bf66270 */
[----:B------:R-:W-:Y:S02]  /*21b80*/  @!P1 LEA.HI.X R5, R140, R3, R144, 0x2, P6 ;  /* 0x000000038c059211 */ /* 0x000fe400030f1490 */
[----:B---3--:R-:W-:-:S04]  /*21b90*/  @!P0 LEA R6, P5, R145, R2, 0x2 ;  /* 0x0000000291068211 */ /* 0x008fc800078a10ff */
[----:B------:R-:W-:Y:S02]  /*21ba0*/  @!P0 LEA.HI.X R7, R145, R3, R146, 0x2, P5 ;  /* 0x0000000391078211 */ /* 0x000fe400028f1492 */
[----:B------:R-:W-:-:S03]  /*21bb0*/  ISETP.GE.AND P5, PT, R132, UR4, PT ;  /* 0x0000000484007c0c */ /* 0x000fc6000bfa6270 */
[----:B------:R3:W-:Y:S04]  /*21bc0*/  @!P0 ST.E.64 desc[UR6][R6.64], R116 ;  /* 0x0000007406008985 */ /* 0x0007e8000c101b06 */
[----:B------:R4:W-:Y:S01]  /*21bd0*/  @!P1 ST.E.64 desc[UR6][R4.64], R118 ;  /* 0x0000007604009985 */ /* 0x0009e2000c101b06 */
[----:B0-----:R-:W-:-:S04]  /*21be0*/  @!P2 LEA R8, P1, R134, R2, 0x2 ;  /* 0x000000028608a211 */ /* 0x001fc800078210ff */
[----:B------:R-:W-:Y:S02]  /*21bf0*/  @!P2 LEA.HI.X R9, R134, R3, R135, 0x2, P1 ;  /* 0x000000038609a211 */ /* 0x000fe400008f1487 */
[----:B---3--:R-:W-:-:S04]  /*21c00*/  @!P4 LEA R6, P0, R138, R2, 0x2 ;  /* 0x000000028a06c211 */ /* 0x008fc800078010ff */
[-C--:B------:R-:W-:Y:S02]  /*21c10*/  @!P4 LEA.HI.X R7, R138, R3.reuse, R139, 0x2, P0 ;  /* 0x000000038a07c211 */ /* 0x080fe400000f148b */
[-C--:B------:R-:W-:Y:S02]  /*21c20*/  @!P5 LEA R10, P0, R132, R2.reuse, 0x2 ;  /* 0x00000002840ad211 */ /* 0x080fe400078010ff */
[----:B----4-:R-:W-:Y:S01]  /*21c30*/  @!P3 LEA R4, P6, R136, R2, 0x2 ;  /* 0x000000028804b211 */ /* 0x010fe200078c10ff */
[----:B------:R0:W-:Y:S01]  /*21c40*/  @!P4 ST.E.64 desc[UR6][R6.64], R120 ;  /* 0x000000780600c985 */ /* 0x0001e2000c101b06 */
[-C--:B------:R-:W-:Y:S02]  /*21c50*/  @!P5 LEA.HI.X R11, R132, R3.reuse, R133, 0x2, P0 ;  /* 0x00000003840bd211 */ /* 0x080fe400000f1485 */
[----:B------:R-:W-:Y:S02]  /*21c60*/  ISETP.GE.AND P0, PT, R130, UR4, PT ;  /* 0x0000000482007c0c */ /* 0x000fe4000bf06270 */
[----:B------:R-:W-:-:S05]  /*21c70*/  @!P3 LEA.HI.X R5, R136, R3, R137, 0x2, P6 ;  /* 0x000000038805b211 */ /* 0x000fca00030f1489 */
[----:B------:R0:W-:Y:S04]  /*21c80*/  @!P3 ST.E.64 desc[UR6][R4.64], R122 ;  /* 0x0000007a0400b985 */ /* 0x0001e8000c101b06 */
[----:B------:R0:W-:Y:S04]  /*21c90*/  @!P2 ST.E.64 desc[UR6][R8.64], R124 ;  /* 0x0000007c0800a985 */ /* 0x0001e8000c101b06 */
[----:B------:R0:W-:Y:S01]  /*21ca0*/  @!P5 ST.E.64 desc[UR6][R10.64], R126 ;  /* 0x0000007e0a00d985 */ /* 0x0001e2000c101b06 */
[----:B------:R-:W-:Y:S05]  /*21cb0*/  @P0 BRA `(.L_x_664) ;  /* 0x0000000c00ac0947 */ /* 0x000fea0003800000 */
[----:B------:R-:W-:Y:S01]  /*21cc0*/  LEA R2, P0, R130, R2, 0x2 ;  /* 0x0000000282027211 */ /* 0x000fe200078010ff */
[----:B------:R-:W-:-:S03]  /*21cd0*/  ULDC.64 UR4, c[0x0][0x208] ;  /* 0x0000820000047ab9 */ /* 0x000fc60000000a00 */
[----:B------:R-:W-:-:S05]  /*21ce0*/  LEA.HI.X R3, R130, R3, R131, 0x2, P0 ;  /* 0x0000000382037211 */ /* 0x000fca00000f1483 */
[----:B------:R3:W-:Y:S01]  /*21cf0*/  ST.E.64 desc[UR4][R2.64], R128 ;  /* 0x0000008002007985 */ /* 0x0007e2000c101b04 */
[----:B------:R-:W-:Y:S05]  /*21d00*/  BRA `(.L_x_664) ;  /* 0x0000000c00987947 */ /* 0x000fea0003800000 */
.L_x_655:
[----:B------:R-:W-:Y:S01]  /*21d10*/  ULDC.64 UR6, c[0x0][0xc08] ;  /* 0x0003020000067ab9 */ /* 0x000fe20000000a00 */
[----:B------:R-:W-:Y:S01]  /*21d20*/  ULDC.64 UR4, c[0x0][0xc00] ;  /* 0x0003000000047ab9 */ /* 0x000fe20000000a00 */
[----:B------:R-:W-:Y:S01]  /*21d30*/  ISETP.NE.U32.AND P1, PT, RZ, UR6, PT ;  /* 0x00000006ff007c0c */ /* 0x000fe2000bf25070 */
[----:B------:R-:W-:Y:S01]  /*21d40*/  ULDC.64 UR8, c[0x0][0x208] ;  /* 0x0000820000087ab9 */ /* 0x000fe20000000a00 */
[----:B------:R-:W-:Y:S02]  /*21d50*/  IADD3 R2, P2, R236, UR4, RZ ;  /* 0x00000004ec027c10 */ /* 0x000fe4000ff5e0ff */
[----:B------:R-:W-:Y:S02]  /*21d60*/  ISETP.NE.AND.EX P1, PT, RZ, UR7, PT, P1 ;  /* 0x00000007ff007c0c */ /* 0x000fe4000bf25310 */
[----:B------:R-:W-:Y:S01]  /*21d70*/  IADD3.X R3, R237, UR5, RZ, P2, !PT ;  /* 0x00000005ed037c10 */ /* 0x000fe200097fe4ff */
[----:B------:R-:W2:Y:S01]  /*21d80*/  S2R R4, SR_TID.X ;  /* 0x0000000000047919 */ /* 0x000ea20000002100 */
[----:B------:R-:W-:-:S02]  /*21d90*/  ISETP.NE.U32.AND P0, PT, RZ, UR4, PT ;  /* 0x00000004ff007c0c */ /* 0x000fc4000bf05070 */
[----:B------:R-:W-:Y:S02]  /*21da0*/  MOV R15, RZ ;  /* 0x000000ff000f7202 */ /* 0x000fe40000000f00 */
[----:B------:R-:W-:-:S05]  /*21db0*/  ISETP.NE.AND.EX P0, PT, RZ, UR5, PT, P0 ;  /* 0x00000005ff007c0c */ /* 0x000fca000bf05300 */
[----:B------:R-:W-:-:S04]  /*21dc0*/  @P1 IADD3 R236, P2, R236, UR6, RZ ;  /* 0x00000006ecec1c10 */ /* 0x000fc8000ff5e0ff */
[----:B------:R-:W-:Y:S02]  /*21dd0*/  @P1 IADD3.X R237, R237, UR7, RZ, P2, !PT ;  /* 0x00000007eded1c10 */ /* 0x000fe400097fe4ff */
[----:B------:R-:W-:Y:S01]  /*21de0*/  ISETP.NE.AND P2, PT, R234, RZ, PT ;  /* 0x000000ffea00720c */ /* 0x000fe20003f45270 */
[----:B------:R-:W-:Y:S01]  /*21df0*/  ULDC UR4, c[0x0][0xa88] ;  /* 0x0002a20000047ab9 */ /* 0x000fe20000000800 */
[----:B------:R3:W5:Y:S01]  /*21e00*/  @P0 LDG.E R15, desc[UR8][R2.64] ;  /* 0x00000008020f0981 */ /* 0x000762000c1e1900 */
[----:B------:R-:W-:-:S06]  /*21e10*/  IMAD.U32 R0, RZ, RZ, UR4 ;  /* 0x00000004ff007e24 */ /* 0x000fcc000f8e00ff */
[----:B------:R3:W5:Y:S04]  /*21e20*/  @P1 LDG.E R0, desc[UR8][R236.64] ;  /* 0x00000008ec001981 */ /* 0x000768000c1e1900 */
[----:B------:R-:W4:Y:S01]  /*21e30*/  @!P2 LDC R234, c[0x0][0xad4] ;  /* 0x0002b500ffeaab82 */ /* 0x000f220000000800 */
[----:B--2---:R-:W-:-:S05]  /*21e40*/  VIADD R5, R4, 0xffffff80 ;  /* 0xffffff8004057836 */ /* 0x004fca0000000000 */
[----:B------:R-:W-:Y:S02]  /*21e50*/  ISETP.GT.AND P3, PT, R5, 0x7f, PT ;  /* 0x0000007f0500780c */ /* 0x000fe40003f64270 */
[----:B----4-:R-:W-:Y:S01]  /*21e60*/  ISETP.GT.AND P2, PT, R234, 0x1, PT ;  /* 0x00000001ea00780c */ /* 0x010fe20003f44270 */
[----:B---3--:R-:W-:-:S12]  /*21e70*/  @P1 BRA `(.L_x_667) ;  /* 0x0000000000141947 */ /* 0x008fd80003800000 */
[----:B------:R-:W-:Y:S05]  /*21e80*/  @!P0 BRA `(.L_x_667) ;  /* 0x0000000000108947 */ /* 0x000fea0003800000 */
[----:B------:R-:W-:Y:S02]  /*21e90*/  ULDC.64 UR4, c[0x0][0x208] ;  /* 0x0000820000047ab9 */ /* 0x000fe40000000a00 */
[----:B------:R-:W2:Y:S04]  /*21ea0*/  LDG.E R5, desc[UR4][R2.64] ;  /* 0x0000000402057981 */ /* 0x000ea8000c1e1900 */
[----:B-----5:R-:W2:Y:S02]  /*21eb0*/  LDG.E R0, desc[UR4][R2.64+0x4] ;  /* 0x0000040402007981 */ /* 0x020ea4000c1e1900 */
[----:B--2---:R-:W-:-:S07]  /*21ec0*/  IMAD.IADD R0, R0, 0x1, -R5 ;  /* 0x0000000100007824 */ /* 0x004fce00078e0a05 */
.L_x_667:
[----:B------:R-:W2:Y:S01]  /*21ed0*/  LDL.LU R2, [R1+0xfc] ;  /* 0x0000fc0001027983 */ /* 0x000ea20000300800 */
[----:B------:R-:W-:Y:S01]  /*21ee0*/  BSSY B1, `(.L_x_668) ;  /* 0x0000039000017945 */ /* 0x000fe20003800000 */
[----:B------:R-:W-:Y:S02]  /*21ef0*/  SEL R235, R235, RZ, !P0 ;  /* 0x000000ffebeb7207 */ /* 0x000fe40004000000 */
[----:B-----5:R-:W-:Y:S02]  /*21f00*/  SHF.R.S32.HI R24, RZ, 0x1f, R15 ;  /* 0x0000001fff187819 */ /* 0x020fe4000001140f */
[----:B--2---:R-:W-:Y:S01]  /*21f10*/  SEL R26, R2, RZ, !P0 ;  /* 0x000000ff021a7207 */ /* 0x004fe20004000000 */
[----:B------:R-:W-:Y:S06]  /*21f20*/  @P3 BRA `(.L_x_669) ;  /* 0x0000000000d03947 */ /* 0x000fec0003800000 */
[----:B------:R-:W2:Y:S01]  /*21f30*/  LDL R2, [R1+0x74] ;  /* 0x0000740001027983 */ /* 0x000ea20000100800 */
[----:B------:R-:W3:Y:S02]  /*21f40*/  LDC R29, c[0x0][0xbe8] ;  /* 0x0002fa00ff1d7b82 */ /* 0x000ee40000000800 */
[----:B---3--:R-:W-:Y:S01]  /*21f50*/  IMAD R3, R0, R29, RZ ;  /* 0x0000001d00037224 */ /* 0x008fe200078e02ff */
[----:B--2---:R-:W-:-:S05]  /*21f60*/  LEA R2, R2, R4, 0x7 ;  /* 0x0000000402027211 */ /* 0x004fca00078e38ff */
[----:B------:R-:W-:-:S05]  /*21f70*/  VIADD R28, R2, 0xffffff80 ;  /* 0xffffff80021c7836 */ /* 0x000fca0000000000 */
[----:B------:R-:W-:-:S13]  /*21f80*/  ISETP.GE.AND P0, PT, R28, R3, PT ;  /* 0x000000031c00720c */ /* 0x000fda0003f06270 */
[----:B------:R-:W-:Y:S05]  /*21f90*/  @P0 BRA `(.L_x_669) ;  /* 0x0000000000b40947 */ /* 0x000fea0003800000 */
[----:B------:R-:W2:Y:S01]  /*21fa0*/  LDL.LU R30, [R1+0x78] ;  /* 0x00007800011e7983 */ /* 0x000ea20000300800 */
[----:B------:R-:W-:Y:S01]  /*21fb0*/  IMAD.MOV.U32 R20, RZ, RZ, 0x9b8 ;  /* 0x000009b8ff147424 */ /* 0x000fe200078e00ff */
[----:B------:R-:W-:Y:S01]  /*21fc0*/  ISETP.GT.AND P0, PT, R234, 0x1, PT ;  /* 0x00000001ea00780c */ /* 0x000fe20003f04270 */
[----:B------:R-:W3:Y:S01]  /*21fd0*/  LDC.64 R8, c[0x0][0xba8] ;  /* 0x0002ea00ff087b82 */ /* 0x000ee20000000a00 */
[----:B------:R-:W-:Y:S01]  /*21fe0*/  ISETP.NE.AND P1, PT, R29, 0x1, PT ;  /* 0x000000011d00780c */ /* 0x000fe20003f25270 */
[----:B------:R-:W-:Y:S01]  /*21ff0*/  IMAD.MOV.U32 R21, RZ, RZ, R28 ;  /* 0x000000ffff157224 */ /* 0x000fe200078e001c */
[----:B------:R-:W-:Y:S01]  /*22000*/  SEL R20, R20, 0x978, P0 ;  /* 0x0000097814147807 */ /* 0x000fe20000000000 */
[----:B------:R-:W-:-:S04]  /*22010*/  ULDC.64 UR4, c[0x0][0x208] ;  /* 0x0000820000047ab9 */ /* 0x000fc80000000a00 */
[----:B------:R-:W4:Y:S08]  /*22020*/  LDC.64 R2, c[0x0][R20+0x220] ;  /* 0x0000880014027b82 */ /* 0x000f300000000a00 */
[----:B------:R-:W5:Y:S08]  /*22030*/  LDC.64 R10, c[0x0][R20+0x218] ;  /* 0x00008600140a7b82 */ /* 0x000f700000000a00 */
[----:B------:R-:W0:Y:S08]  /*22040*/  LDC.64 R4, c[0x0][R20+0x228] ;  /* 0x00008a0014047b82 */ /* 0x000e300000000a00 */
[----:B------:R-:W1:Y:S08]  /*22050*/  @P1 LDC R13, c[0x0][0xbec] ;  /* 0x0002fb00ff0d1b82 */ /* 0x000e700000000800 */
[----:B------:R-:W0:Y:S08]  /*22060*/  LDC.64 R6, c[0x0][R20+0x210] ;  /* 0x0000840014067b82 */ /* 0x000e300000000a00 */
[----:B------:R-:W0:Y:S01]  /*22070*/  @P1 LDC R27, c[0x0][0xbf0] ;  /* 0x0002fc00ff1b1b82 */ /* 0x000e220000000800 */
[----:B-1----:R-:W-:-:S07]  /*22080*/  @P1 IMAD.HI.U32 R14, R28, R13, RZ ;  /* 0x0000000d1c0e1227 */ /* 0x002fce00078e00ff */
[----:B---3--:R-:W1:Y:S01]  /*22090*/  @!P0 LDC R8, c[0x0][0xb50] ;  /* 0x0002d400ff088b82 */ /* 0x008e620000000800 */
[-C--:B----4-:R-:W-:Y:S02]  /*220a0*/  IMAD R3, R3, R235.reuse, RZ ;  /* 0x000000eb03037224 */ /* 0x090fe400078e02ff */
[----:B------:R-:W-:-:S05]  /*220b0*/  IMAD.WIDE.U32 R12, R2, R235, RZ ;  /* 0x000000eb020c7225 */ /* 0x000fca00078e00ff */
[----:B------:R-:W3:Y:S01]  /*220c0*/  @!P0 LDC R9, c[0x0][0xb54] ;  /* 0x0002d500ff098b82 */ /* 0x000ee20000000800 */
[-C--:B-----5:R-:W-:Y:S02]  /*220d0*/  IMAD R25, R11, R232.reuse, RZ ;  /* 0x000000e80b197224 */ /* 0x0a0fe400078e02ff */
[----:B------:R-:W-:Y:S01]  /*220e0*/  IMAD.WIDE.U32 R10, R10, R232, RZ ;  /* 0x000000e80a0a7225 */ /* 0x000fe200078e00ff */
[----:B0-----:R-:W-:-:S03]  /*220f0*/  @P1 SHF.R.U32.HI R21, RZ, R27, R14 ;  /* 0x0000001bff151219 */ /* 0x001fc6000001160e */
[----:B------:R-:W-:Y:S01]  /*22100*/  IMAD R27, R2, R26, R3 ;  /* 0x0000001a021b7224 */ /* 0x000fe200078e0203 */
[----:B------:R-:W-:Y:S02]  /*22110*/  IADD3 R25, R11, R25, RZ ;  /* 0x000000190b197210 */ /* 0x000fe40007ffe0ff */
[----:B------:R-:W-:Y:S01]  /*22120*/  IADD3 R10, P1, P3, R12, R10, R15 ;  /* 0x0000000a0c0a7210 */ /* 0x000fe20007b3e00f */
[----:B------:R-:W-:Y:S02]  /*22130*/  IMAD.MOV R2, RZ, RZ, -R21 ;  /* 0x000000ffff027224 */ /* 0x000fe400078e0a15 */
[----:B------:R-:W-:Y:S01]  /*22140*/  IMAD.IADD R27, R13, 0x1, R27 ;  /* 0x000000010d1b7824 */ /* 0x000fe200078e021b */
[----:B--2---:R-:W-:-:S05]  /*22150*/  SEL R3, R30, RZ, P0 ;  /* 0x000000ff1e037207 */ /* 0x004fca0000000000 */
[-C--:B------:R-:W-:Y:S02]  /*22160*/  IMAD R11, R5, R3.reuse, RZ ;  /* 0x00000003050b7224 */ /* 0x080fe400078e02ff */
[----:B------:R-:W-:-:S04]  /*22170*/  IMAD.WIDE.U32 R4, R4, R3, RZ ;  /* 0x0000000304047225 */ /* 0x000fc800078e00ff */
[----:B------:R-:W-:Y:S01]  /*22180*/  IMAD R3, R29, R2, R28 ;  /* 0x000000021d037224 */ /* 0x000fe200078e021c */
[----:B------:R-:W-:Y:S01]  /*22190*/  IADD3.X R2, R27, R25, R24, P1, P3 ;  /* 0x000000191b027210 */ /* 0x000fe20000fe6418 */
[----:B------:R-:W-:Y:S01]  /*221a0*/  IMAD.IADD R11, R5, 0x1, R11 ;  /* 0x00000001050b7824 */ /* 0x000fe200078e020b */
[----:B------:R-:W-:Y:S02]  /*221b0*/  IADD3 R4, P0, P1, R21, R10, R4 ;  /* 0x0000000a15047210 */ /* 0x000fe4000791e004 */
[----:B------:R-:W-:-:S04]  /*221c0*/  SHF.R.S32.HI R21, RZ, 0x1f, R21 ;  /* 0x0000001fff157819 */ /* 0x000fc80000011415 */
[----:B------:R-:W-:Y:S01]  /*221d0*/  IADD3.X R5, R21, R2, R11, P0, P1 ;  /* 0x0000000215057210 */ /* 0x000fe200007e240b */
[-C--:B------:R-:W-:Y:S01]  /*221e0*/  IMAD R2, R7, R3.reuse, RZ ;  /* 0x0000000307027224 */ /* 0x080fe200078e02ff */
[----:B------:R-:W-:Y:S01]  /*221f0*/  SHF.R.S32.HI R11, RZ, 0x1f, R3 ;  /* 0x0000001fff0b7819 */ /* 0x000fe20000011403 */
[----:B------:R-:W-:-:S04]  /*22200*/  IMAD.WIDE.U32 R4, R6, R3, R4 ;  /* 0x0000000306047225 */ /* 0x000fc800078e0004 */
[----:B------:R-:W-:Y:S01]  /*22210*/  IMAD R11, R6, R11, R2 ;  /* 0x0000000b060b7224 */ /* 0x000fe200078e0202 */
[----:B-1----:R-:W-:Y:S01]  /*22220*/  LEA R8, P0, R4, R8, 0x2 ;  /* 0x0000000804087211 */ /* 0x002fe200078010ff */
[----:B------:R-:W-:-:S03]  /*22230*/  IMAD.MOV.U32 R3, RZ, RZ, -0x800000 ;  /* 0xff800000ff037424 */ /* 0x000fc600078e00ff */
[----:B------:R-:W-:-:S04]  /*22240*/  IADD3 R2, R5, R11, RZ ;  /* 0x0000000b05027210 */ /* 0x000fc80007ffe0ff */
[----:B---3--:R-:W-:-:S05]  /*22250*/  LEA.HI.X R9, R4, R9, R2, 0x2, P0 ;  /* 0x0000000904097211 */ /* 0x008fca00000f1402 */
[----:B------:R2:W-:Y:S02]  /*22260*/  STG.E desc[UR4][R8.64], R3 ;  /* 0x0000000308007986 */ /* 0x0005e4000c101904 */
.L_x_669:
[----:B------:R-:W-:Y:S05]  /*22270*/  BSYNC B1 ;  /* 0x0000000000017941 */ /* 0x000fea0003800000 */
.L_x_668:
[----:B------:R-:W-:Y:S05]  /*22280*/  @P2 BRA `(.L_x_664) ;  /* 0x0000000800382947 */ /* 0x000fea0003800000 */
[----:B--2---:R-:W2:Y:S01]  /*22290*/  LDL.LU R8, [R1+0x74] ;  /* 0x0000740001087983 */ /* 0x004ea20000300800 */
[----:B------:R-:W3:Y:S01]  /*222a0*/  LDC R11, c[0x0][0xbe8] ;  /* 0x0002fa00ff0b7b82 */ /* 0x000ee20000000800 */
[----:B------:R-:W-:Y:S01]  /*222b0*/  ULDC.64 UR4, c[0x0][0xaa0] ;  /* 0x0002a80000047ab9 */ /* 0x000fe20000000a00 */
[----:B------:R-:W-:Y:S01]  /*222c0*/  IMAD R4, R233, 0x20, R212 ;  /* 0x00000020e9047824 */ /* 0x000fe200078e02d4 */
[----:B------:R4:W5:Y:S01]  /*222d0*/  LDL R21, [R1+0x14] ;  /* 0x0000140001157983 */ /* 0x0009620000100800 */
[----:B------:R-:W-:-:S03]  /*222e0*/  ULDC.64 UR6, c[0x0][0xaf0] ;  /* 0x0002bc0000067ab9 */ /* 0x000fc60000000a00 */
[----:B------:R4:W5:Y:S01]  /*222f0*/  LDL R20, [R1+0x70] ;  /* 0x0000700001147983 */ /* 0x0009620000100800 */
[----:B------:R-:W-:-:S03]  /*22300*/  IMAD R2, R24, UR4, RZ ;  /* 0x0000000418027c24 */ /* 0x000fc6000f8e02ff */
[----:B------:R4:W5:Y:S01]  /*22310*/  LDL R14, [R1+0x6c] ;  /* 0x00006c00010e7983 */ /* 0x0009620000100800 */
[C---:B------:R-:W-:Y:S02]  /*22320*/  IMAD R5, R15.reuse, UR5, R2 ;  /* 0x000000050f057c24 */ /* 0x040fe4000f8e0202 */
[----:B------:R-:W-:Y:S01]  /*22330*/  IMAD.WIDE.U32 R2, R15, UR4, RZ ;  /* 0x000000040f027c25 */ /* 0x000fe2000f8e00ff */
[----:B------:R-:W-:-:S03]  /*22340*/  ULDC.64 UR4, c[0x0][0xae8] ;  /* 0x0002ba0000047ab9 */ /* 0x000fc60000000a00 */
[----:B------:R-:W-:Y:S02]  /*22350*/  IMAD.IADD R3, R3, 0x1, R5 ;  /* 0x0000000103037824 */ /* 0x000fe400078e0205 */
[----:B------:R-:W-:Y:S01]  /*22360*/  IMAD.WIDE.U32 R2, R232, UR4, R2 ;  /* 0x00000004e8027c25 */ /* 0x000fe2000f8e0002 */
[----:B---3--:R-:W-:-:S03]  /*22370*/  ISETP.NE.AND P0, PT, R11, 0x1, PT ;  /* 0x000000010b00780c */ /* 0x008fc60003f05270 */
[----:B------:R-:W-:Y:S01]  /*22380*/  IMAD R3, R232, UR5, R3 ;  /* 0x00000005e8037c24 */ /* 0x000fe2000f8e0203 */
[----:B------:R-:W-:Y:S01]  /*22390*/  ULDC.64 UR4, c[0x0][0xae0] ;  /* 0x0002b80000047ab9 */ /* 0x000fe20000000a00 */
[----:B------:R-:W-:-:S08]  /*223a0*/  IMAD.WIDE.U32 R2, R235, UR6, R2 ;  /* 0x00000006eb027c25 */ /* 0x000fd0000f8e0002 */
[----:B------:R-:W3:Y:S08]  /*223b0*/  @P0 LDC R6, c[0x0][0xbec] ;  /* 0x0002fb00ff060b82 */ /* 0x000ef00000000800 */
[----:B------:R-:W0:Y:S01]  /*223c0*/  @P0 LDC R7, c[0x0][0xbf0] ;  /* 0x0002fc00ff070b82 */ /* 0x000e220000000800 */
[----:B------:R-:W-:Y:S01]  /*223d0*/  IMAD R13, R0, R11, RZ ;  /* 0x0000000b000d7224 */ /* 0x000fe200078e02ff */
[----:B------:R-:W-:Y:S01]  /*223e0*/  BSSY B1, `(.L_x_670) ;  /* 0x0000033000017945 */ /* 0x000fe20003800000 */
[C---:B--2---:R-:W-:Y:S01]  /*223f0*/  LEA R9, R8.reuse, R4, 0x7 ;  /* 0x0000000408097211 */ /* 0x044fe200078e38ff */
[----:B------:R-:W-:-:S04]  /*22400*/  IMAD R12, R8, 0x80, R212 ;  /* 0x00000080080c7824 */ /* 0x000fc800078e02d4 */
[----:B---3--:R-:W-:-:S04]  /*22410*/  @P0 IMAD.HI.U32 R4, R9, R6, RZ ;  /* 0x0000000609040227 */ /* 0x008fc800078e00ff */
[----:B------:R-:W-:Y:S01]  /*22420*/  IMAD.MOV.U32 R5, RZ, RZ, R9 ;  /* 0x000000ffff057224 */ /* 0x000fe200078e0009 */
[----:B0-----:R-:W-:Y:S01]  /*22430*/  @P0 SHF.R.U32.HI R5, RZ, R7, R4 ;  /* 0x00000007ff050219 */ /* 0x001fe20000011604 */
[----:B------:R-:W-:-:S03]  /*22440*/  IMAD R6, R26, UR6, RZ ;  /* 0x000000061a067c24 */ /* 0x000fc6000f8e02ff */
[--C-:B------:R-:W-:Y:S01]  /*22450*/  SHF.R.S32.HI R4, RZ, 0x1f, R5.reuse ;  /* 0x0000001fff047819 */ /* 0x100fe20000011405 */
[----:B------:R-:W-:Y:S02]  /*22460*/  IMAD R7, R235, UR7, R6 ;  /* 0x00000007eb077c24 */ /* 0x000fe4000f8e0206 */
[----:B------:R-:W-:Y:S02]  /*22470*/  IMAD.MOV R6, RZ, RZ, -R5 ;  /* 0x000000ffff067224 */ /* 0x000fe400078e0a05 */
[----:B------:R-:W-:Y:S02]  /*22480*/  IMAD.IADD R3, R3, 0x1, R7 ;  /* 0x0000000103037824 */ /* 0x000fe400078e0207 */
[----:B------:R-:W-:Y:S02]  /*22490*/  IMAD R4, R4, UR4, RZ ;  /* 0x0000000404047c24 */ /* 0x000fe4000f8e02ff */
[----:B------:R-:W-:Y:S02]  /*224a0*/  IMAD R7, R11, R6, R9 ;  /* 0x000000060b077224 */ /* 0x000fe400078e0209 */
[----:B------:R-:W-:-:S02]  /*224b0*/  IMAD R9, R5, UR5, R4 ;  /* 0x0000000505097c24 */ /* 0x000fc4000f8e0204 */
[----:B------:R-:W-:Y:S01]  /*224c0*/  IMAD.WIDE.U32 R2, R5, UR4, R2 ;  /* 0x0000000405027c25 */ /* 0x000fe2000f8e0002 */
[----:B------:R-:W-:Y:S01]  /*224d0*/  SHF.R.S32.HI R4, RZ, 0x1f, R7 ;  /* 0x0000001fff047819 */ /* 0x000fe20000011407 */
[----:B------:R-:W-:-:S03]  /*224e0*/  ULDC.64 UR4, c[0x0][0xad8] ;  /* 0x0002b60000047ab9 */ /* 0x000fc60000000a00 */
[----:B------:R-:W-:Y:S01]  /*224f0*/  IADD3 R3, R3, R9, RZ ;  /* 0x0000000903037210 */ /* 0x000fe20007ffe0ff */
[----:B------:R-:W-:Y:S01]  /*22500*/  IMAD R4, R4, UR4, RZ ;  /* 0x0000000404047c24 */ /* 0x000fe2000f8e02ff */
[----:B------:R-:W-:-:S03]  /*22510*/  ISETP.GE.AND P2, PT, R12, R13, PT ;  /* 0x0000000d0c00720c */ /* 0x000fc60003f46270 */
[C---:B------:R-:W-:Y:S02]  /*22520*/  IMAD R5, R7.reuse, UR5, R4 ;  /* 0x0000000507057c24 */ /* 0x040fe4000f8e0204 */
[----:B------:R-:W-:Y:S01]  /*22530*/  IMAD.WIDE.U32 R2, R7, UR4, R2 ;  /* 0x0000000407027c25 */ /* 0x000fe2000f8e0002 */
[----:B------:R-:W-:-:S03]  /*22540*/  ULDC.64 UR4, c[0x0][0xa80] ;  /* 0x0002a00000047ab9 */ /* 0x000fc60000000a00 */
[----:B------:R-:W-:Y:S01]  /*22550*/  VIADD R0, R12, 0x20 ;  /* 0x000000200c007836 */ /* 0x000fe20000000000 */
[----:B------:R-:W-:Y:S02]  /*22560*/  IADD3 R3, R3, R5, RZ ;  /* 0x0000000503037210 */ /* 0x000fe40007ffe0ff */
[----:B------:R-:W-:Y:S02]  /*22570*/  LEA R10, P3, R2, UR4, 0x1 ;  /* 0x00000004020a7c11 */ /* 0x000fe4000f8608ff */
[-C--:B------:R-:W-:Y:S02]  /*22580*/  ISETP.GE.AND P1, PT, R0, R13.reuse, PT ;  /* 0x0000000d0000720c */ /* 0x080fe40003f26270 */
[----:B------:R-:W-:Y:S01]  /*22590*/  LEA.HI.X R11, R2, UR5, R3, 0x1, P3 ;  /* 0x00000005020b7c11 */ /* 0x000fe200098f0c03 */
[----:B------:R-:W-:Y:S01]  /*225a0*/  VIADD R0, R12, 0x40 ;  /* 0x000000400c007836 */ /* 0x000fe20000000000 */
[----:B------:R4:W0:Y:S04]  /*225b0*/  SHFL.IDX PT, R8, R10, RZ, 0x181f ;  /* 0x00181fff0a087589 */ /* 0x00082800000e0000 */
[----:B------:R4:W2:Y:S01]  /*225c0*/  SHFL.IDX PT, R9, R11, RZ, 0x181f ;  /* 0x00181fff0b097589 */ /* 0x0008a200000e0000 */
        /* <DEDUP_REMOVED lines=8> */
[----:B0-----:R-:W-:-:S04]  /*22650*/  @!P5 LEA R6, P6, R16, R8, 0x1 ;  /* 0x000000081006d211 */ /* 0x001fc800078c08ff */
[-C--:B--2---:R-:W-:Y:S02]  /*22660*/  @!P5 LEA.HI.X R7, R16, R9.reuse, R17, 0x1, P6 ;  /* 0x000000091007d211 */ /* 0x084fe400030f0c11 */
[CC--:B------:R-:W-:Y:S01]  /*22670*/  @!P3 LEA R4, P6, R218.reuse, R8.reuse, 0x1 ;  /* 0x00000008da04b211 */ /* 0x0c0fe200078c08ff */
[----:B-----5:R-:W-:Y:S02]  /*22680*/  @!P4 IMAD.SHL.U32 R15, R21, 0x8, RZ ;  /* 0x00000008150fc824 */ /* 0x020fe400078e00ff */
[----:B------:R3:W-:Y:S01]  /*22690*/  @!P5 ST.E.128 desc[UR6][R6.64], RZ ;  /* 0x000000ff0600d985 */ /* 0x0007e2000c101d06 */
[----:B------:R-:W-:Y:S02]  /*226a0*/  @!P3 LEA.HI.X R5, R218, R9, R20, 0x1, P6 ;  /* 0x00000009da05b211 */ /* 0x000fe400030f0c14 */
[----:B------:R-:W-:-:S04]  /*226b0*/  @!P2 LEA R2, P6, R219, R8, 0x1 ;  /* 0x00000008db02a211 */ /* 0x000fc800078c08ff */
[----:B------:R-:W-:Y:S01]  /*226c0*/  @!P2 LEA.HI.X R3, R219, R9, R14, 0x1, P6 ;  /* 0x00000009db03a211 */ /* 0x000fe200030f0c0e */
[----:B------:R-:W-:-:S05]  /*226d0*/  @!P4 IMAD.WIDE R8, R15, 0x2, R8 ;  /* 0x000000020f08c825 */ /* 0x000fca00078e0208 */
[----:B------:R3:W-:Y:S04]  /*226e0*/  @!P4 ST.E.128 desc[UR6][R8.64], RZ ;  /* 0x000000ff0800c985 */ /* 0x0007e8000c101d06 */
[----:B------:R3:W-:Y:S04]  /*226f0*/  @!P3 ST.E.128 desc[UR6][R4.64], RZ ;  /* 0x000000ff0400b985 */ /* 0x0007e8000c101d06 */
[----:B------:R3:W-:Y:S02]  /*22700*/  @!P2 ST.E.128 desc[UR6][R2.64], RZ ;  /* 0x000000ff0200a985 */ /* 0x0007e4000c101d06 */
.L_x_671:
[----:B------:R-:W-:Y:S05]  /*22710*/  BSYNC B1 ;  /* 0x0000000000017941 */ /* 0x000fea0003800000 */
.L_x_670:
[----:B--23--:R2:W3:Y:S01]  /*22720*/  SHFL.IDX PT, R9, R11, 0x1, 0x181f ;  /* 0x00381f000b097f89 */ /* 0x00c4e200000e0000 */
[----:B------:R-:W-:Y:S03]  /*22730*/  BSSY B1, `(.L_x_672) ;  /* 0x0000015000017945 */ /* 0x000fe60003800000 */
[----:B0-----:R2:W0:Y:S01]  /*22740*/  SHFL.IDX PT, R8, R10, 0x1, 0x181f ;  /* 0x00381f000a087f89 */ /* 0x00142200000e0000 */
        /* <DEDUP_REMOVED lines=9> */
[-C--:B---3--:R-:W-:Y:S02]  /*227e0*/  @!P4 LEA.HI.X R7, R16, R9.reuse, R17, 0x1, P6 ;  /* 0x000000091007c211 */ /* 0x088fe400030f0c11 */
[----:B------:R-:W-:Y:S01]  /*227f0*/  @!P1 LEA R2, P6, R219, R8, 0x1 ;  /* 0x00000008db029211 */ /* 0x000fe200078c08ff */
[----:B-----5:R-:W-:Y:S01]  /*22800*/  @!P3 IMAD.SHL.U32 R15, R21, 0x8, RZ ;  /* 0x00000008150fb824 */ /* 0x020fe200078e00ff */
[-C--:B------:R-:W-:Y:S01]  /*22810*/  @!P2 LEA.HI.X R5, R218, R9.reuse, R20, 0x1, P5 ;  /* 0x00000009da05a211 */ /* 0x080fe200028f0c14 */
[----:B------:R0:W-:Y:S01]  /*22820*/  @!P4 ST.E.128 desc[UR6][R6.64], RZ ;  /* 0x000000ff0600c985 */ /* 0x0001e2000c101d06 */
[----:B------:R-:W-:Y:S01]  /*22830*/  @!P1 LEA.HI.X R3, R219, R9, R14, 0x1, P6 ;  /* 0x00000009db039211 */ /* 0x000fe200030f0c0e */
[----:B------:R-:W-:-:S05]  /*22840*/  @!P3 IMAD.WIDE R8, R15, 0x2, R8 ;  /* 0x000000020f08b825 */ /* 0x000fca00078e0208 */
[----:B------:R0:W-:Y:S04]  /*22850*/  @!P3 ST.E.128 desc[UR6][R8.64], RZ ;  /* 0x000000ff0800b985 */ /* 0x0001e8000c101d06 */
[----:B------:R0:W-:Y:S04]  /*22860*/  @!P2 ST.E.128 desc[UR6][R4.64], RZ ;  /* 0x000000ff0400a985 */ /* 0x0001e8000c101d06 */
[----:B------:R0:W-:Y:S02]  /*22870*/  @!P1 ST.E.128 desc[UR6][R2.64], RZ ;  /* 0x000000ff02009985 */ /* 0x0001e4000c101d06 */
.L_x_673:
[----:B------:R-:W-:Y:S05]  /*22880*/  BSYNC B1 ;  /* 0x0000000000017941 */ /* 0x000fea0003800000 */
.L_x_672:
[----:B0--3--:R0:W3:Y:S01]  /*22890*/  SHFL.IDX PT, R9, R11, 0x2, 0x181f ;  /* 0x00581f000b097f89 */ /* 0x0090e200000e0000 */
        /* <DEDUP_REMOVED lines=12> */
[----:B-----5:R-:W-:Y:S01]  /*22960*/  @!P4 IMAD.SHL.U32 R15, R21, 0x8, RZ ;  /* 0x00000008150fc824 */ /* 0x020fe200078e00ff */
[-C--:B---3--:R-:W-:Y:S02]  /*22970*/  @!P3 LEA.HI.X R7, R16, R9.reuse, R17, 0x1, P0 ;  /* 0x000000091007b211 */ /* 0x088fe400000f0c11 */
[-C--:B------:R-:W-:Y:S02]  /*22980*/  @!P5 LEA.HI.X R5, R218, R9.reuse, R20, 0x1, P1 ;  /* 0x00000009da05d211 */ /* 0x080fe400008f0c14 */
[----:B------:R-:W-:Y:S01]  /*22990*/  @!P6 LEA.HI.X R3, R219, R9, R14, 0x1, P2 ;  /* 0x00000009db03e211 */ /* 0x000fe200010f0c0e */
[----:B------:R-:W-:Y:S01]  /*229a0*/  @!P4 IMAD.WIDE R8, R15, 0x2, R8 ;  /* 0x000000020f08c825 */ /* 0x000fe200078e0208 */
[----:B------:R0:W-:Y:S04]  /*229b0*/  @!P3 ST.E.128 desc[UR6][R6.64], RZ ;  /* 0x000000ff0600b985 */ /* 0x0001e8000c101d06 */
[----:B------:R0:W-:Y:S04]  /*229c0*/  @!P4 ST.E.128 desc[UR6][R8.64], RZ ;  /* 0x000000ff0800c985 */ /* 0x0001e8000c101d06 */
[----:B------:R0:W-:Y:S04]  /*229d0*/  @!P5 ST.E.128 desc[UR6][R4.64], RZ ;  /* 0x000000ff0400d985 */ /* 0x0001e8000c101d06 */
[----:B------:R0:W-:Y:S02]  /*229e0*/  @!P6 ST.E.128 desc[UR6][R2.64], RZ ;  /* 0x000000ff0200e985 */ /* 0x0001e4000c101d06 */
.L_x_675:
[----:B------:R-:W-:Y:S05]  /*229f0*/  BSYNC B1 ;  /* 0x0000000000017941 */ /* 0x000fea0003800000 */
.L_x_674:
[----:B------:R-:W-:Y:S01]  /*22a00*/  IADD3 R0, R12, 0x60, RZ ;  /* 0x000000600c007810 */ /* 0x000fe20007ffe0ff */
[----:B0--3--:R3:W0:Y:S03]  /*22a10*/  SHFL.IDX PT, R9, R11, 0x3, 0x181f ;  /* 0x00781f000b097f89 */ /* 0x00962600000e0000 */
[----:B------:R-:W-:Y:S01]  /*22a20*/  ISETP.GE.AND P0, PT, R0, R13, PT ;  /* 0x0000000d0000720c */ /* 0x000fe20003f06270 */
[----:B------:R3:W0:-:S12]  /*22a30*/  SHFL.IDX PT, R8, R10, 0x3, 0x181f ;  /* 0x00781f000a087f89 */ /* 0x00061800000e0000 */
[----:B---3--:R-:W-:Y:S05]  /*22a40*/  @P0 BRA `(.L_x_664) ;  /* 0x0000000000480947 */ /* 0x008fea0003800000 */
        /* <DEDUP_REMOVED lines=9> */
[----:B--2-45:R-:W-:Y:S01]  /*22ae0*/  @!P4 IMAD.SHL.U32 R11, R21, 0x8, RZ ;  /* 0x00000008150bc824 */ /* 0x034fe200078e00ff */
[-C--:B------:R-:W-:Y:S02]  /*22af0*/  @!P3 LEA.HI.X R7, R16, R9.reuse, R17, 0x1, P0 ;  /* 0x000000091007b211 */ /* 0x080fe400000f0c11 */
[-C--:B------:R-:W-:Y:S02]  /*22b00*/  @!P5 LEA.HI.X R5, R218, R9.reuse, R20, 0x1, P1 ;  /* 0x00000009da05d211 */ /* 0x080fe400008f0c14 */
[----:B------:R-:W-:Y:S01]  /*22b10*/  @!P6 LEA.HI.X R3, R219, R9, R14, 0x1, P2 ;  /* 0x00000009db03e211 */ /* 0x000fe200010f0c0e */
[----:B------:R-:W-:Y:S01]  /*22b20*/  @!P4 IMAD.WIDE R8, R11, 0x2, R8 ;  /* 0x000000020b08c825 */ /* 0x000fe200078e0208 */
[----:B------:R3:W-:Y:S04]  /*22b30*/  @!P3 ST.E.128 desc[UR6][R6.64], RZ ;  /* 0x000000ff0600b985 */ /* 0x0007e8000c101d06 */
[----:B------:R3:W-:Y:S04]  /*22b40*/  @!P4 ST.E.128 desc[UR6][R8.64], RZ ;  /* 0x000000ff0800c985 */ /* 0x0007e8000c101d06 */
[----:B------:R3:W-:Y:S04]  /*22b50*/  @!P5 ST.E.128 desc[UR6][R4.64], RZ ;  /* 0x000000ff0400d985 */ /* 0x0007e8000c101d06 */
[----:B------:R3:W-:Y:S02]  /*22b60*/  @!P6 ST.E.128 desc[UR6][R2.64], RZ ;  /* 0x000000ff0200e985 */ /* 0x0007e4000c101d06 */
.L_x_664:
[----:B------:R-:W-:Y:S05]  /*22b70*/  BSYNC B0 ;  /* 0x0000000000007941 */ /* 0x000fea0003800000 */
.L_x_654:
[----:B------:R-:W-:Y:S02]  /*22b80*/  ULDC UR4, c[0x0][0xc3c] ;  /* 0x00030f0000047ab9 */ /* 0x000fe40000000800 */
[----:B-1----:R-:W-:-:S13]  /*22b90*/  ISETP.GE.AND P0, PT, R143, UR4, PT ;  /* 0x000000048f007c0c */ /* 0x002fda000bf06270 */
[----:B------:R-:W-:Y:S05]  /*22ba0*/  @!P0 BRA `(.L_x_676) ;  /* 0xfffffdf000048947 */ /* 0x000fea000383ffff */
[----:B------:R-:W-:Y:S05]  /*22bb0*/  BRA `(.L_x_444) ;  /* 0x0000009000bc7947 */ /* 0x000fea0003800000 */
.L_x_442:
[----:B------:R-:W-:-:S08]  /*22bc0*/  NOP ;  /* 0x0000000000007918 */ /* 0x000fd00000000000 */
[----:B------:R-:W0:-:S00]  /*22bd0*/  USETMAXREG.DEALLOC.CTAPOOL 0x18 ;  /* 0x00000018000079c8 */ /* 0x000e0000080e0500 */
[----:B0-----:R-:W2:Y:S01]  /*22be0*/  LDL.LU R2, [R1+0x10] ;  /* 0x0000100001027983 */ /* 0x001ea20000300800 */
[----:B------:R-:W-:Y:S01]  /*22bf0*/  LOP3.LUT R0, R0, 0x3, RZ, 0xc0, !PT ;  /* 0x0000000300007812 */ /* 0x000fe200078ec0ff */
[----:B------:R-:W-:-:S05]  /*22c00*/  IMAD.MOV.U32 R7, RZ, RZ, RZ ;  /* 0x000000ffff077224 */ /* 0x000fca00078e00ff */
[----:B------:R-:W0:Y:S02]  /*22c10*/  SHFL.IDX PT, R0, R0, RZ, 0x1f ;  /* 0x00001fff00007589 */ /* 0x000e2400000e0000 */
[----:B0-----:R-:W-:Y:S02]  /*22c20*/  ISETP.NE.AND P0, PT, R0, RZ, PT ;  /* 0x000000ff0000720c */ /* 0x001fe40003f05270 */
[----:B--2---:R-:W-:-:S11]  /*22c30*/  LOP3.LUT R2, R2, 0xffffffef, RZ, 0xc0, !PT ;  /* 0xffffffef02027812 */ /* 0x004fd600078ec0ff */
[----:B------:R-:W-:-:S05]  /*22c40*/  @P0 LOP3.LUT R2, R2, 0x10, RZ, 0xfc, !PT ;  /* 0x0000001002020812 */ /* 0x000fca00078efcff */
[----:B------:R0:W-:Y:S01]  /*22c50*/  STL [R1+0x10], R2 ;  /* 0x0000100201007387 */ /* 0x0001e20000100800 */
        /* <DEDUP_REMOVED lines=10> */
.L_x_677:
[----:B------:R-:W-:Y:S01]  /*22d00*/  LOP3.LUT R0, R6, 0x1f, RZ, 0xc0, !PT ;  /* 0x0000001f06007812 */ /* 0x000fe200078ec0ff */
[----:B------:R-:W-:Y:S01]  /*22d10*/  ULDC UR4, c[0x0][0xc3c] ;  /* 0x00030f0000047ab9 */ /* 0x000fe20000000800 */
[----:B------:R-:W-:Y:S01]  /*22d20*/  ULDC.64 UR6, c[0x0][0x208] ;  /* 0x0000820000067ab9 */ /* 0x000fe20000000a00 */
[----:B------:R-:W-:Y:S01]  /*22d30*/  IMAD.MOV.U32 R10, RZ, RZ, RZ ;  /* 0x000000ffff0a7224 */ /* 0x000fe200078e00ff */
[----:B------:R-:W-:Y:S01]  /*22d40*/  ISETP.NE.AND P0, PT, R0, 0x1f, PT ;  /* 0x0000001f0000780c */ /* 0x000fe20003f05270 */
[----:B------:R-:W-:-:S03]  /*22d50*/  ULDC UR5, c[0x0][0xc38] ;  /* 0x00030e0000057ab9 */ /* 0x000fc60000000800 */
[----:B------:R-:W-:-:S13]  /*22d60*/  ISETP.GE.OR P1, PT, R0, UR4, !P0 ;  /* 0x0000000400007c0c */ /* 0x000fda000c726670 */
[----:B0-----:R-:W0:Y:S08]  /*22d70*/  @!P1 LDC.64 R2, c[0x0][0xc80] ;  /* 0x00032000ff029b82 */ /* 0x001e300000000a00 */
        /* <DEDUP_REMOVED lines=14> */
[----:B-1----:R-:W-:-:S04]  /*22e60*/  SEL R5, R5, RZ, P1 ;  /* 0x000000ff05057207 */ /* 0x002fc80000800000 */
[----:B------:R-:W-:-:S05]  /*22e70*/  IADD3 R5, R4, R5, RZ ;  /* 0x0000000504057210 */ /* 0x000fca0007ffe0ff */
        /* <DEDUP_REMOVED lines=10> */
[----:B-1----:R-:W-:-:S04]  /*22f20*/  SEL R2, R2, RZ, P5 ;  /* 0x000000ff02027207 */ /* 0x002fc80002800000 */
[----:B------:R-:W-:-:S05]  /*22f30*/  IADD3 R2, R3, R2, RZ ;  /* 0x0000000203027210 */ /* 0x000fca0007ffe0ff */
        /* <DEDUP_REMOVED lines=8> */
.L_x_681:
[----:B------:R-:W0:Y:S01]  /*22fc0*/  LDC R2, c[0x0][0xc3c] ;  /* 0x00030f00ff027b82 */ /* 0x000e220000000800 */
[----:B------:R-:W-:Y:S01]  /*22fd0*/  ULDC UR7, c[0x0][0xc3c] ;  /* 0x00030f0000077ab9 */ /* 0x000fe20000000800 */
[----:B------:R-:W-:Y:S01]  /*22fe0*/  UIADD3 UR4, UR4, 0x1f, URZ ;  /* 0x0000001f04047890 */ /* 0x000fe2000fffe03f */
[----:B------:R-:W-:-:S05]  /*22ff0*/  IMAD.U32 R3, RZ, RZ, UR7 ;  /* 0x00000007ff037e24 */ /* 0x000fca000f8e00ff */
[----:B------:R1:W-:Y:S01]  /*23000*/  STL [R1+0xc], R3 ;  /* 0x00000c0301007387 */ /* 0x0003e20000100800 */
[----:B0-----:R-:W-:-:S13]  /*23010*/  ISETP.LE.AND P6, PT, R2, UR4, PT ;  /* 0x0000000402007c0c */ /* 0x001fda000bfc3270 */
[----:B-1----:R-:W-:Y:S05]  /*23020*/  @P6 BRA `(.L_x_680) ;  /* 0x0000000400a86947 */ /* 0x002fea0003800000 */
[----:B------:R-:W-:Y:S01]  /*23030*/  IADD3 R9, R0, UR4, RZ ;  /* 0x0000000400097c10 */ /* 0x000fe2000fffe0ff */
[----:B------:R-:W-:Y:S01]  /*23040*/  IMAD.MOV.U32 R7, RZ, RZ, RZ ;  /* 0x000000ffff077224 */ /* 0x000fe200078e00ff */
[----:B------:R-:W-:Y:S02]  /*23050*/  ULDC.64 UR8, c[0x0][0x208] ;  /* 0x0000820000087ab9 */ /* 0x000fe40000000a00 */
        /* <DEDUP_REMOVED lines=13> */
[----:B0-----:R-:W-:-:S04]  /*23130*/  SEL R5, R5, RZ, P2 ;  /* 0x000000ff05057207 */ /* 0x001fc80001000000 */
[----:B------:R-:W-:-:S05]  /*23140*/  IADD3 R5, R4, R5, RZ ;  /* 0x0000000504057210 */ /* 0x000fca0007ffe0ff */
        /* <DEDUP_REMOVED lines=10> */
[----:B0-----:R-:W-:-:S05]  /*231f0*/  IMAD R11, R4, UR5, RZ ;  /* 0x00000005040b7c24 */ /* 0x001fca000f8e02ff */
[----:B------:R-:W-:-:S04]  /*23200*/  IADD3 R8, R11, R8, RZ ;  /* 0x000000080b087210 */ /* 0x000fc80007ffe0ff */
[----:B------:R-:W-:-:S13]  /*23210*/  ISETP.GT.AND P6, PT, R8, UR6, PT ;  /* 0x0000000608007c0c */ /* 0x000fda000bfc4270 */
[----:B------:R-:W-:Y:S05]  /*23220*/  @!P6 BRA `(.L_x_681) ;  /* 0xfffffffc0064e947 */ /* 0x000fea000383ffff */
.L_x_679:
[----:B------:R-:W-:Y:S01]  /*23230*/  IMAD.IADD R11, R8, 0x1, -R11 ;  /* 0x00000001080b7824 */ /* 0x000fe200078e0a0b */
[----:B------:R-:W-:-:S03]  /*23240*/  MOV R14, RZ ;  /* 0x000000ff000e7202 */ /* 0x000fc60000000f00 */
        /* <DEDUP_REMOVED lines=18> */
.L_x_682:
        /* <DEDUP_REMOVED lines=11> */
[----:B------:R-:W-:Y:S01]  /*23420*/  IMAD R2, R11, R14, R3 ;  /* 0x0000000e0b027224 */ /* 0x000fe200078e0203 */
[----:B-1----:R-:W-:-:S04]  /*23430*/  IADD3 R3, R12, 0xffffffe, RZ ;  /* 0x0ffffffe0c037810 */ /* 0x002fc80007ffe0ff */
[----:B------:R-:W-:Y:S02]  /*23440*/  ISETP.GT.U32.AND P1, PT, R5, R2, PT ;  /* 0x000000020500720c */ /* 0x000fe40003f24070 */
[----:B------:R-:W0:Y:S11]  /*23450*/  F2I.FTZ.U32.TRUNC.NTZ R3, R3 ;  /* 0x0000000300037305 */ /* 0x000e36000021f000 */
[----:B------:R-:W-:Y:S01]  /*23460*/  @!P1 IMAD.IADD R2, R2, 0x1, -R5 ;  /* 0x0000000102029824 */ /* 0x000fe200078e0a05 */
[----:B------:R-:W-:-:S02]  /*23470*/  @!P1 IADD3 R11, R11, 0x1, RZ ;  /* 0x000000010b0b9810 */ /* 0x000fc40007ffe0ff */
        /* <DEDUP_REMOVED lines=20> */
[-C--:B------:R-:W-:Y:S01]  /*235c0*/  @!P1 IADD3 R3, R3, -R8.reuse, RZ ;  /* 0x8000000803039210 */ /* 0x080fe20007ffe0ff */
[----:B------:R-:W-:Y:S01]  /*235d0*/  @!P1 VIADD R5, R5, 0x1 ;  /* 0x0000000105059836 */ /* 0x000fe20000000000 */
[----:B------:R-:W-:Y:S02]  /*235e0*/  ISETP.NE.AND P1, PT, R9, RZ, PT ;  /* 0x000000ff0900720c */ /* 0x000fe40003f25270 */
[----:B------:R-:W-:-:S13]  /*235f0*/  ISETP.GE.U32.AND P0, PT, R3, R8, PT ;  /* 0x000000080300720c */ /* 0x000fda0003f06070 */
[----:B------:R-:W-:-:S04]  /*23600*/  @P0 VIADD R5, R5, 0x1 ;  /* 0x0000000105050836 */ /* 0x000fc80000000000 */
[----:B------:R-:W-:Y:S01]  /*23610*/  @!P2 IMAD.MOV R5, RZ, RZ, -R5 ;  /* 0x000000ffff05a224 */ /* 0x000fe200078e0a05 */
[----:B------:R-:W-:-:S04]  /*23620*/  @!P1 LOP3.LUT R5, RZ, R9, RZ, 0x33, !PT ;  /* 0x00000009ff059212 */ /* 0x000fc800078e33ff */
[----:B------:R-:W-:-:S05]  /*23630*/  IADD3 R2, -R5, RZ, RZ ;  /* 0x000000ff05027210 */ /* 0x000fca0007ffe1ff */
[C---:B------:R-:W-:Y:S02]  /*23640*/  IMAD R11, R9.reuse, R2, R11 ;  /* 0x00000002090b7224 */ /* 0x040fe400078e020b */
[----:B------:R-:W-:Y:S02]  /*23650*/  IMAD R2, R9, 0x1000000, R5 ;  /* 0x0100000009027824 */ /* 0x000fe400078e0205 */
[----:B------:R-:W-:Y:S02]  /*23660*/  IMAD.IADD R5, R10, 0x1, -R7 ;  /* 0x000000010a057824 */ /* 0x000fe400078e0a07 */
[----:B------:R-:W-:Y:S01]  /*23670*/  IMAD R3, R11, 0x10000, R2 ;  /* 0x000100000b037824 */ /* 0x000fe200078e0202 */
[----:B------:R-:W-:Y:S02]  /*23680*/  IADD3 R2, R4, UR4, RZ ;  /* 0x0000000404027c10 */ /* 0x000fe4000fffe0ff */
[----:B------:R1:W-:Y:S04]  /*23690*/  STL [R1+0x4], R5 ;  /* 0x0000040501007387 */ /* 0x0003e80000100800 */
[----:B------:R1:W-:Y:S04]  /*236a0*/  STL [R1+0xc], R2 ;  /* 0x00000c0201007387 */ /* 0x0003e80000100800 */
[----:B------:R1:W-:Y:S01]  /*236b0*/  STL [R1+0x8], R3 ;  /* 0x0000080301007387 */ /* 0x0003e20000100800 */
[----:B------:R-:W-:Y:S05]  /*236c0*/  BRA `(.L_x_683) ;  /* 0x0000000000107947 */ /* 0x000fea0003800000 */
.L_x_680:
[----:B------:R-:W-:Y:S01]  /*236d0*/  IMAD.U32 R2, RZ, RZ, UR6 ;  /* 0x00000006ff027e24 */ /* 0x000fe2000f8e00ff */
[----:B------:R0:W-:Y:S04]  /*236e0*/  STL [R1+0x4], RZ ;  /* 0x000004ff01007387 */ /* 0x0001e80000100800 */
[----:B------:R0:W-:Y:S04]  /*236f0*/  STL [R1+0x8], RZ ;  /* 0x000008ff01007387 */ /* 0x0001e80000100800 */
[----:B------:R0:W-:Y:S02]  /*23700*/  STL [R1], R2 ;  /* 0x0000000201007387 */ /* 0x0001e40000100800 */
.L_x_683:
        /* <DEDUP_REMOVED lines=10> */
.L_x_678:
[----:B-1----:R-:W3:Y:S01]  /*237b0*/  LDL R0, [R1+0xc] ;  /* 0x00000c0001007983 */ /* 0x002ee20000100800 */
[----:B------:R-:W-:Y:S01]  /*237c0*/  ULDC UR4, c[0x0][0xc3c] ;  /* 0x00030f0000047ab9 */ /* 0x000fe20000000800 */
[----:B------:R-:W-:Y:S01]  /*237d0*/  IMAD.MOV.U32 R19, RZ, RZ, RZ ;  /* 0x000000ffff137224 */ /* 0x000fe200078e00ff */
[----:B---3--:R-:W-:Y:S01]  /*237e0*/  ISETP.GE.AND P0, PT, R0, UR4, PT ;  /* 0x0000000400007c0c */ /* 0x008fe2000bf06270 */
[----:B------:R-:W-:-:S05]  /*237f0*/  IMAD.MOV.U32 R0, RZ, RZ, 0x1 ;  /* 0x00000001ff007424 */ /* 0x000fca00078e00ff */
[----:B------:R1:W-:Y:S04]  /*23800*/  STL [R1+0x18], R0 ;  /* 0x0000180001007387 */ /* 0x0003e80000100800 */
[----:B------:R1:W-:Y:S03]  /*23810*/  STL [R1+0x64], RZ ;  /* 0x000064ff01007387 */ /* 0x0003e60000100800 */
[----:B------:R-:W-:Y:S05]  /*23820*/  @P0 BRA `(.L_x_684) ;  /* 0x0000008000c00947 */ /* 0x000fea0003800000 */
[----:B------:R-:W3:Y:S01]  /*23830*/  LDL.LU R4, [R1+0x10] ;  /* 0x0000100001047983 */ /* 0x000ee20000300800 */
[C---:B-1----:R-:W-:Y:S01]  /*23840*/  SHF.L.U32 R0, R6.reuse, 0x3, RZ ;  /* 0x0000000306007819 */ /* 0x042fe200000006ff */
[----:B------:R-:W1:Y:S01]  /*23850*/  S2UR UR5, SR_CgaCtaId ;  /* 0x00000000000579c3 */ /* 0x000e620000008800 */
[----:B------:R-:W-:Y:S01]  /*23860*/  LOP3.LUT R5, R6, 0x7f, RZ, 0xc0, !PT ;  /* 0x0000007f06057812 */ /* 0x000fe200078ec0ff */
[----:B------:R-:W-:Y:S01]  /*23870*/  UMOV UR4, 0x400 ;  /* 0x0000040000047882 */ /* 0x000fe20000000000 */
[C---:B------:R-:W-:Y:S01]  /*23880*/  LOP3.LUT R3, R0.reuse, 0x1f8, RZ, 0xc0, !PT ;  /* 0x000001f800037812 */ /* 0x040fe200078ec0ff */
[----:B------:R-:W-:Y:S01]  /*23890*/  BSSY B8, `(.L_x_684) ;  /* 0x0000829000087945 */ /* 0x000fe20003800000 */
[C---:B------:R-:W-:Y:S01]  /*238a0*/  ISETP.NE.AND P1, PT, R5.reuse, RZ, PT ;  /* 0x000000ff0500720c */ /* 0x040fe20003f25270 */
[----:B0-----:R-:W-:Y:S01]  /*238b0*/  IMAD.SHL.U32 R2, R5, 0x8, RZ ;  /* 0x0000000805027824 */ /* 0x001fe200078e00ff */
[----:B------:R-:W-:Y:S01]  /*238c0*/  LOP3.LUT R3, R3, 0x38, R6, 0x78, !PT ;  /* 0x0000003803037812 */ /* 0x000fe200078e7806 */
[----:B------:R-:W-:Y:S01]  /*238d0*/  IMAD.MOV.U32 R19, RZ, RZ, RZ ;  /* 0x000000ffff137224 */ /* 0x000fe200078e00ff */
[----:B------:R-:W-:Y:S01]  /*238e0*/  LOP3.LUT R0, R0, 0x38, RZ, 0xc0, !PT ;  /* 0x0000003800007812 */ /* 0x000fe200078ec0ff */
[----:B------:R-:W-:Y:S01]  /*238f0*/  ULDC.64 UR38, c[0x0][0x198] ;  /* 0x0000660000267ab9 */ /* 0x000fe20000000a00 */
[----:B------:R-:W-:Y:S01]  /*23900*/  LOP3.LUT R3, R3, 0x200, R2, 0xf8, !PT ;  /* 0x0000020003037812 */ /* 0x000fe200078ef802 */
[----:B------:R-:W-:Y:S01]  /*23910*/  ULOP3.LUT UR37, UR60, 0x2, URZ, 0xfc, !UPT ;  /* 0x000000023c257892 */ /* 0x000fe2000f8efc3f */
[C---:B------:R-:W-:Y:S01]  /*23920*/  LOP3.LUT P0, R2, R6.reuse, 0x1f, RZ, 0xc0, !PT ;  /* 0x0000001f06027812 */ /* 0x040fe2000780c0ff */
[----:B------:R-:W-:Y:S01]  /*23930*/  IMAD.SHL.U32 R6, R6, 0x10, RZ ;  /* 0x0000001006067824 */ /* 0x000fe200078e00ff */
[----:B------:R-:W-:-:S03]  /*23940*/  ULDC UR36, c[0x0][0xc] ;  /* 0x0000030000247ab9 */ /* 0x000fc60000000800 */
[----:B------:R0:W-:Y:S01]  /*23950*/  STL [R1+0x30], R2 ;  /* 0x0000300201007387 */ /* 0x0001e20000100800 */
[----:B-1----:R-:W-:Y:S01]  /*23960*/  ULEA UR4, UR5, UR4, 0x18 ;  /* 0x0000000405047291 */ /* 0x002fe2000f8ec03f */
[----:B0-----:R-:W-:-:S05]  /*23970*/  SHF.R.U32.HI R2, RZ, 0x3, R5 ;  /* 0x00000003ff027819 */ /* 0x001fca0000011605 */
[----:B------:R-:W-:Y:S01]  /*23980*/  IMAD.U32 R18, RZ, RZ, UR4 ;  /* 0x00000004ff127e24 */ /* 0x000fe2000f8e00ff */
[----:B---3--:R-:W-:-:S04]  /*23990*/  LOP3.LUT R4, R4, 0xfffffffd, RZ, 0xc0, !PT ;  /* 0xfffffffd04047812 */ /* 0x008fc800078ec0ff */
[----:B------:R-:W-:-:S04]  /*239a0*/  @P1 LOP3.LUT R4, R4, 0x2, RZ, 0xfc, !PT ;  /* 0x0000000204041812 */ /* 0x000fc800078efcff */
[----:B------:R-:W-:-:S04]  /*239b0*/  LOP3.LUT R4, R4, 0xfffffffe, RZ, 0xc0, !PT ;  /* 0xfffffffe04047812 */ /* 0x000fc800078ec0ff */
[----:B------:R-:W-:Y:S02]  /*239c0*/  @P0 LOP3.LUT R4, R4, 0x1, RZ, 0xfc, !PT ;  /* 0x0000000104040812 */ /* 0x000fe400078efcff */
[----:B------:R-:W-:Y:S02]  /*239d0*/  ISETP.NE.OR P0, PT, R5, RZ, !P0 ;  /* 0x000000ff0500720c */ /* 0x000fe40004705670 */
[----:B------:R-:W-:Y:S02]  /*239e0*/  LOP3.LUT R4, R4, 0xfffffff7, RZ, 0xc0, !PT ;  /* 0xfffffff704047812 */ /* 0x000fe400078ec0ff */
[----:B------:R-:W-:Y:S02]  /*239f0*/  LOP3.LUT R5, R2, 0x70, R6, 0xf8, !PT ;  /* 0x0000007002057812 */ /* 0x000fe400078ef806 */
[----:B------:R-:W-:Y:S02]  /*23a00*/  LEA R2, R3, R18, 0x1 ;  /* 0x0000001203027211 */ /* 0x000fe400078e08ff */
[----:B------:R-:W-:-:S03]  /*23a10*/  LOP3.LUT R3, R0, 0x40, RZ, 0xfc, !PT ;  /* 0x0000004000037812 */ /* 0x000fc600078efcff */
[----:B------:R0:W-:Y:S02]  /*23a20*/  STL [R1+0x2c], R2 ;  /* 0x00002c0201007387 */ /* 0x0001e40000100800 */
[----:B------:R-:W-:Y:S02]  /*23a30*/  @P0 LOP3.LUT R4, R4, 0x8, RZ, 0xfc, !PT ;  /* 0x0000000804040812 */ /* 0x000fe400078efcff */
[----:B------:R-:W-:Y:S04]  /*23a40*/  STL [R1+0x64], RZ ;  /* 0x000064ff01007387 */ /* 0x000fe80000100800 */
[----:B------:R1:W-:Y:S01]  /*23a50*/  STL [R1+0x10], R4 ;  /* 0x0000100401007387 */ /* 0x0003e20000100800 */
[----:B0-----:R-:W-:-:S05]  /*23a60*/  IMAD.MOV.U32 R2, RZ, RZ, 0x1 ;  /* 0x00000001ff027424 */ /* 0x001fca00078e00ff */
[----:B------:R0:W-:Y:S01]  /*23a70*/  STL [R1+0x24], R2 ;  /* 0x0000240201007387 */ /* 0x0001e20000100800 */
[----:B-1----:R-:W-:-:S03]  /*23a80*/  IMAD.MOV.U32 R4, RZ, RZ, 0x1 ;  /* 0x00000001ff047424 */ /* 0x002fc600078e00ff */
[----:B------:R1:W-:Y:S04]  /*23a90*/  STL [R1+0x20], RZ ;  /* 0x000020ff01007387 */ /* 0x0003e80000100800 */
[----:B------:R1:W-:Y:S01]  /*23aa0*/  STL [R1+0x18], R4 ;  /* 0x0000180401007387 */ /* 0x0003e20000100800 */
[C---:B0-----:R-:W-:Y:S02]  /*23ab0*/  LOP3.LUT R2, R0.reuse, 0x80, RZ, 0xfc, !PT ;  /* 0x0000008000027812 */ /* 0x041fe400078efcff */
[----:B------:R-:W-:-:S07]  /*23ac0*/  LOP3.LUT R0, R0, 0xc0, RZ, 0xfc, !PT ;  /* 0x000000c000007812 */ /* 0x000fce00078efcff */
.L_x_847:
[----:B------:R-:W3:Y:S01]  /*23ad0*/  LDL R0, [R1+0xc] ;  /* 0x00000c0001007983 */ /* 0x000ee20000100800 */
[----:B------:R-:W3:Y:S01]  /*23ae0*/  LDC.64 R2, c[0x0][0xc88] ;  /* 0x00032200ff027b82 */ /* 0x000ee20000000a00 */
[----:B------:R-:W-:Y:S01]  /*23af0*/  ULDC.64 UR4, c[0x0][0x208] ;  /* 0x0000820000047ab9 */ /* 0x000fe20000000a00 */
[----:B---3--:R-:W-:-:S05]  /*23b00*/  IMAD.WIDE R2, R0, 0x4, R2 ;  /* 0x0000000400027825 */ /* 0x008fca00078e0202 */
[----:B-1----:R-:W1:Y:S01]  /*23b10*/  LDG.E R15, desc[UR4][R2.64] ;  /* 0x00000004020f7981 */ /* 0x002e62000c1e1900 */
[----:B------:R-:W-:Y:S05]  /*23b20*/  YIELD ;  /* 0x0000000000007946 */ /* 0x000fea0003800000 */
[----:B------:R-:W-:Y:S01]  /*23b30*/  ULDC.64 UR4, c[0x0][0xa28] ;  /* 0x00028a0000047ab9 */ /* 0x000fe20000000a00 */
[----:B------:R-:W-:Y:S01]  /*23b40*/  ULDC.64 UR10, c[0x0][0xa18] ;  /* 0x00028600000a7ab9 */ /* 0x000fe20000000a00 */
[----:B------:R-:W-:Y:S01]  /*23b50*/  ISETP.NE.U32.AND P0, PT, RZ, UR4, PT ;  /* 0x00000004ff007c0c */ /* 0x000fe2000bf05070 */
[----:B------:R-:W-:Y:S01]  /*23b60*/  ULDC.64 UR6, c[0x0][0xa08] ;  /* 0x0002820000067ab9 */ /* 0x000fe20000000a00 */
[----:B------:R-:W-:Y:S01]  /*23b70*/  ISETP.NE.U32.AND P3, PT, RZ, UR10, PT ;  /* 0x0000000aff007c0c */ /* 0x000fe2000bf65070 */
[----:B------:R-:W-:Y:S01]  /*23b80*/  ULDC.64 UR12, c[0x0][0x208] ;  /* 0x00008200000c7ab9 */ /* 0x000fe20000000a00 */
[----:B------:R-:W-:Y:S01]  /*23b90*/  ISETP.NE.AND.EX P0, PT, RZ, UR5, PT, P0 ;  /* 0x00000005ff007c0c */ /* 0x000fe2000bf05300 */
[----:B------:R-:W-:Y:S01]  /*23ba0*/  IMAD.MOV.U32 R12, RZ, RZ, RZ ;  /* 0x000000ffff0c7224 */ /* 0x000fe200078e00ff */
[----:B------:R-:W-:Y:S01]  /*23bb0*/  ISETP.NE.AND.EX P3, PT, RZ, UR11, PT, P3 ;  /* 0x0000000bff007c0c */ /* 0x000fe2000bf65330 */
[----:B------:R-:W-:Y:S01]  /*23bc0*/  ULDC.64 UR8, c[0x0][0xa10] ;  /* 0x0002840000087ab9 */ /* 0x000fe20000000a00 */
[----:B------:R-:W-:-:S02]  /*23bd0*/  MOV R0, RZ ;  /* 0x000000ff00007202 */ /* 0x000fc40000000f00 */
[----:B-1----:R-:W-:Y:S01]  /*23be0*/  SHF.R.S32.HI R4, RZ, 0x1f, R15 ;  /* 0x0000001fff047819 */ /* 0x002fe2000001140f */
[----:B------:R-:W-:-:S06]  /*23bf0*/  IMAD.SHL.U32 R14, R15, 0x4, RZ ;  /* 0x000000040f0e7824 */ /* 0x000fcc00078e00ff */
[C---:B------:R-:W-:Y:S01]  /*23c00*/  @P0 LEA R2, P1, R15.reuse, UR4, 0x2 ;  /* 0x000000040f020c11 */ /* 0x040fe2000f8210ff */
[----:B------:R-:W-:Y:S01]  /*23c10*/  STL [R1+0x38], R15 ;  /* 0x0000380f01007387 */ /* 0x000fe20000100800 */
[C-C-:B------:R-:W-:Y:S02]  /*23c20*/  SHF.L.U64.HI R13, R15.reuse, 0x2, R4.reuse ;  /* 0x000000020f0d7819 */ /* 0x140fe40000010204 */
[----:B------:R-:W-:Y:S01]  /*23c30*/  @P0 LEA.HI.X R3, R15, UR5, R4, 0x2, P1 ;  /* 0x000000050f030c11 */ /* 0x000fe200088f1404 */
[----:B------:R-:W-:Y:S01]  /*23c40*/  ULDC.64 UR4, c[0x0][0xa00] ;  /* 0x0002800000047ab9 */ /* 0x000fe20000000a00 */
[C---:B--2---:R-:W-:Y:S01]  /*23c50*/  @P3 IADD3 R8, P1, R14.reuse, UR10, RZ ;  /* 0x0000000a0e083c10 */ /* 0x044fe2000ff3e0ff */
[----:B------:R0:W-:Y:S03]  /*23c60*/  STL [R1+0x58], R4 ;  /* 0x0000580401007387 */ /* 0x0001e60000100800 */
[----:B------:R-:W-:Y:S01]  /*23c70*/  @P3 IADD3.X R9, R13, UR11, RZ, P1, !PT ;  /* 0x0000000b0d093c10 */ /* 0x000fe20008ffe4ff */
[----:B------:R1:W5:Y:S01]  /*23c80*/  @P0 LDG.E R0, desc[UR12][R2.64] ;  /* 0x0000000c02000981 */ /* 0x000362000c1e1900 */
[----:B------:R-:W-:-:S02]  /*23c90*/  IADD3 R6, P1, R14, UR6, RZ ;  /* 0x000000060e067c10 */ /* 0x000fc4000ff3e0ff */
[----:B------:R-:W-:Y:S02]  /*23ca0*/  CS2R R10, SRZ ;  /* 0x00000000000a7805 */ /* 0x000fe4000001ff00 */
[----:B------:R-:W-:Y:S01]  /*23cb0*/  ISETP.NE.U32.AND P2, PT, RZ, UR6, PT ;  /* 0x00000006ff007c0c */ /* 0x000fe2000bf45070 */
[----:B------:R-:W-:Y:S01]  /*23cc0*/  STL [R1+0x28], R14 ;  /* 0x0000280e01007387 */ /* 0x000fe20000100800 */
[----:B------:R-:W-:Y:S02]  /*23cd0*/  IADD3.X R7, R13, UR7, RZ, P1, !PT ;  /* 0x000000070d077c10 */ /* 0x000fe40008ffe4ff */
[----:B------:R-:W-:Y:S01]  /*23ce0*/  ISETP.NE.U32.AND P1, PT, RZ, UR4, PT ;  /* 0x00000004ff007c0c */ /* 0x000fe2000bf25070 */
[----:B------:R-:W-:Y:S01]  /*23cf0*/  STL [R1+0x3c], R13 ;  /* 0x00003c0d01007387 */ /* 0x000fe20000100800 */
[----:B------:R-:W-:Y:S02]  /*23d00*/  ISETP.NE.AND.EX P2, PT, RZ, UR7, PT, P2 ;  /* 0x00000007ff007c0c */ /* 0x000fe4000bf45320 */
[----:B------:R-:W-:-:S02]  /*23d10*/  ISETP.NE.AND.EX P1, PT, RZ, UR5, PT, P1 ;  /* 0x00000005ff007c0c */ /* 0x000fc4000bf25310 */
[----:B-1----:R-:W-:-:S04]  /*23d20*/  IADD3 R2, P0, R14, UR4, RZ ;  /* 0x000000040e027c10 */ /* 0x002fc8000ff1e0ff */
[----:B------:R-:W-:Y:S01]  /*23d30*/  IADD3.X R3, R13, UR5, RZ, P0, !PT ;  /* 0x000000050d037c10 */ /* 0x000fe200087fe4ff */
[----:B------:R-:W-:Y:S01]  /*23d40*/  ULDC UR4, c[0x0][0x288] ;  /* 0x0000a20000047ab9 */ /* 0x000fe20000000800 */
[----:B0-----:R-:W-:-:S03]  /*23d50*/  IADD3 R4, P0, R14, UR8, RZ ;  /* 0x000000080e047c10 */ /* 0x001fc6000ff1e0ff */
[----:B------:R-:W5:Y:S01]  /*23d60*/  @P2 LDG.E R11, desc[UR12][R6.64] ;  /* 0x0000000c060b2981 */ /* 0x000f62000c1e1900 */
[----:B------:R-:W-:Y:S02]  /*23d70*/  IADD3.X R5, R13, UR9, RZ, P0, !PT ;  /* 0x000000090d057c10 */ /* 0x000fe400087fe4ff */
[----:B------:R-:W-:Y:S01]  /*23d80*/  ISETP.NE.U32.AND P0, PT, RZ, UR8, PT ;  /* 0x00000008ff007c0c */ /* 0x000fe2000bf05070 */
[----:B------:R-:W2:Y:S03]  /*23d90*/  @P1 LDG.E R12, desc[UR12][R2.64] ;  /* 0x0000000c020c1981 */ /* 0x000ea6000c1e1900 */
[----:B------:R-:W-:-:S13]  /*23da0*/  ISETP.NE.AND.EX P0, PT, RZ, UR9, PT, P0 ;  /* 0x00000009ff007c0c */ /* 0x000fda000bf05300 */
[----:B------:R-:W5:Y:S04]  /*23db0*/  @P0 LDG.E R10, desc[UR12][R4.64] ;  /* 0x0000000c040a0981 */ /* 0x000f68000c1e1900 */
[----:B--2---:R0:W-:Y:S02]  /*23dc0*/  STL [R1+0x4c], R12 ;  /* 0x00004c0c01007387 */ /* 0x0041e40000100800 */
[----:B0-----:R-:W-:Y:S01]  /*23dd0*/  IMAD.U32 R12, RZ, RZ, UR4 ;  /* 0x00000004ff0c7e24 */ /* 0x001fe2000f8e00ff */
[----:B------:R-:W-:-:S05]  /*23de0*/  ULDC.64 UR4, c[0x0][0x418] ;  /* 0x0001060000047ab9 */ /* 0x000fca0000000a00 */
[----:B------:R0:W2:Y:S01]  /*23df0*/  @P3 LDG.E R12, desc[UR12][R8.64] ;  /* 0x0000000c080c3981 */ /* 0x0000a2000c1e1900 */
[----:B------:R-:W-:-:S03]  /*23e00*/  UISETP.NE.U32.AND UP0, UPT, UR4, URZ, UPT ;  /* 0x0000003f0400728c */ /* 0x000fc6000bf05070 */
[----:B------:R-:W-:Y:S01]  /*23e10*/  ULDC UR4, c[0x0][0x424] ;  /* 0x0001090000047ab9 */ /* 0x000fe20000000800 */
[----:B------:R-:W-:-:S03]  /*23e20*/  UISETP.NE.AND.EX UP0, UPT, UR5, URZ, UPT, UP0 ;  /* 0x0000003f0500728c */ /* 0x000fc6000bf05300 */
[----:B------:R-:W-:Y:S01]  /*23e30*/  ULDC UR5, c[0x0][0x2f0] ;  /* 0x0000bc0000057ab9 */ /* 0x000fe20000000800 */
[----:B------:R-:W-:-:S04]  /*23e40*/  USEL UR4, UR4, 0x1, UP0 ;  /* 0x0000000104047887 */ /* 0x000fc80008000000 */
[----:B------:R-:W-:-:S03]  /*23e50*/  UIMAD UR4, UR4, UR5, URZ ;  /* 0x00000005040472a4 */ /* 0x000fc6000f8e023f */
[----:B------:R-:W-:Y:S02]  /*23e60*/  ULDC UR5, c[0x0][0x348] ;  /* 0x0000d20000057ab9 */ /* 0x000fe40000000800 */
[----:B0-----:R-:W-:Y:S01]  /*23e70*/  MOV R9, UR5 ;  /* 0x0000000500097c02 */ /* 0x001fe20008000f00 */
[----:B------:R-:W-:Y:S01]  /*23e80*/  IMAD.U32 R8, RZ, RZ, UR4 ;  /* 0x00000004ff087e24 */ /* 0x000fe2000f8e00ff */
[----:B--2---:R0:W-:Y:S01]  /*23e90*/  STL [R1+0x5c], R12 ;  /* 0x00005c0c01007387 */ /* 0x0041e20000100800 */
[----:B------:R-:W-:Y:S05]  /*23ea0*/  @P3 BRA `(.L_x_685) ;  /* 0x0000000000183947 */ /* 0x000fea0003800000 */
[----:B------:R-:W-:Y:S05]  /*23eb0*/  @!P1 BRA `(.L_x_685) ;  /* 0x0000000000149947 */ /* 0x000fea0003800000 */
[----:B------:R-:W-:Y:S02]  /*23ec0*/  ULDC.64 UR4, c[0x0][0x208] ;  /* 0x0000820000047ab9 */ /* 0x000fe40000000a00 */
[----:B0-----:R-:W2:Y:S04]  /*23ed0*/  LDG.E R12, desc[UR4][R2.64] ;  /* 0x00000004020c7981 */ /* 0x001ea8000c1e1900 */
[----:B------:R-:W2:Y:S02]  /*23ee0*/  LDG.E R2, desc[UR4][R2.64+0x4] ;  /* 0x0000040402027981 */ /* 0x000ea4000c1e1900 */
[----:B--2---:R-:W-:-:S05]  /*23ef0*/  IMAD.IADD R2, R2, 0x1, -R12 ;  /* 0x0000000102027824 */ /* 0x004fca00078e0a0c */
[----:B------:R1:W-:Y:S02]  /*23f00*/  STL [R1+0x5c], R2 ;  /* 0x00005c0201007387 */ /* 0x0003e40000100800 */
.L_x_685:
[----:B------:R-:W2:Y:S01]  /*23f10*/  LDL.LU R3, [R1+0x8] ;  /* 0x0000080001037983 */ /* 0x000ea20000300800 */
[----:B0-----:R-:W-:Y:S01]  /*23f20*/  MOV R12, R15 ;  /* 0x0000000f000c7202 */ /* 0x001fe20000000f00 */
[----:B------:R-:W-:Y:S02]  /*23f30*/  ULDC.64 UR4, c[0x0][0xa20] ;  /* 0x0002880000047ab9 */ /* 0x000fe40000000a00 */
[----:B------:R-:W-:Y:S02]  /*23f40*/  ISETP.NE.U32.AND P1, PT, RZ, UR4, PT ;  /* 0x00000004ff007c0c */ /* 0x000fe4000bf25070 */
[----:B------:R0:W-:Y:S02]  /*23f50*/  STL [R1+0x14], R12 ;  /* 0x0000140c01007387 */ /* 0x0001e40000100800 */
[----:B------:R-:W-:Y:S02]  /*23f60*/  ISETP.NE.AND.EX P1, PT, RZ, UR5, PT, P1 ;  /* 0x00000005ff007c0c */ /* 0x000fe4000bf25310 */
[----:B--2---:R-:W-:-:S02]  /*23f70*/  LOP3.LUT R17, R3, 0xff000000, RZ, 0xc0, !PT ;  /* 0xff00000003117812 */ /* 0x004fc400078ec0ff */
[C---:B-1----:R-:W-:Y:S02]  /*23f80*/  LOP3.LUT R2, R3.reuse, 0xff0000, RZ, 0xc0, !PT ;  /* 0x00ff000003027812 */ /* 0x042fe400078ec0ff */
[----:B------:R-:W-:Y:S02]  /*23f90*/  SHF.R.U32.HI R17, RZ, 0x8, R17 ;  /* 0x00000008ff117819 */ /* 0x000fe40000011611 */
[----:B------:R-:W-:Y:S02]  /*23fa0*/  LOP3.LUT R16, R3, 0xffff, RZ, 0xc0, !PT ;  /* 0x0000ffff03107812 */ /* 0x000fe400078ec0ff */
[----:B------:R-:W-:Y:S01]  /*23fb0*/  LEA.HI R17, R2, R17, RZ, 0x10 ;  /* 0x0000001102117211 */ /* 0x000fe200078f80ff */
[----:B-----5:R-:W-:-:S05]  /*23fc0*/  IMAD.IADD R2, R11, 0x1, R0 ;  /* 0x000000010b027824 */ /* 0x020fca00078e0200 */
[----:B------:R0:W-:Y:S01]  /*23fd0*/  STL [R1+0x1c], R2 ;  /* 0x00001c0201007387 */ /* 0x0001e20000100800 */
[----:B------:R-:W-:Y:S05]  /*23fe0*/  @!P1 BRA `(.L_x_686) ;  /* 0x0000000000149947 */ /* 0x000fea0003800000 */
[----:B0-----:R-:W-:Y:S01]  /*23ff0*/  IADD3 R2, P1, R14, UR4, RZ ;  /* 0x000000040e027c10 */ /* 0x001fe2000ff3e0ff */
[----:B------:R-:W-:-:S03]  /*24000*/  ULDC.64 UR6, c[0x0][0x208] ;  /* 0x0000820000067ab9 */ /* 0x000fc60000000a00 */
[----:B------:R-:W-:-:S05]  /*24010*/  IADD3.X R3, R13, UR5, RZ, P1, !PT ;  /* 0x000000050d037c10 */ /* 0x000fca0008ffe4ff */
[----:B------:R1:W5:Y:S01]  /*24020*/  LDG.E R8, desc[UR6][R2.64] ;  /* 0x0000000602087981 */ /* 0x000362000c1e1900 */
[----:B------:R-:W-:Y:S05]  /*24030*/  BRA `(.L_x_687) ;  /* 0x0000000000147947 */ /* 0x000fea0003800000 */
.L_x_686:
[----:B------:R-:W-:Y:S05]  /*24040*/  @!P2 BRA `(.L_x_687) ;  /* 0x000000000010a947 */ /* 0x000fea0003800000 */
[----:B------:R-:W-:Y:S02]  /*24050*/  ULDC.64 UR4, c[0x0][0x208] ;  /* 0x0000820000047ab9 */ /* 0x000fe40000000a00 */
[----:B------:R-:W2:Y:S04]  /*24060*/  LDG.E R8, desc[UR4][R6.64] ;  /* 0x0000000406087981 */ /* 0x000ea8000c1e1900 */
[----:B------:R-:W2:Y:S02]  /*24070*/  LDG.E R6, desc[UR4][R6.64+0x4] ;  /* 0x0000040406067981 */ /* 0x000ea4000c1e1900 */
[----:B--2---:R-:W-:-:S07]  /*24080*/  IMAD.IADD R8, R6, 0x1, -R8 ;  /* 0x0000000106087824 */ /* 0x004fce00078e0a08 */
.L_x_687:
[----:B------:R-:W-:Y:S01]  /*24090*/  ULDC.64 UR4, c[0x0][0x208] ;  /* 0x0000820000047ab9 */ /* 0x000fe20000000a00 */
[----:B-----5:R-:W-:Y:S01]  /*240a0*/  IMAD.IADD R6, R8, 0x1, -R0 ;  /* 0x0000000108067824 */ /* 0x020fe200078e0a00 */
[----:B-1----:R-:W2:Y:S04]  /*240b0*/  LDL.LU R3, [R1+0x10] ;  /* 0x0000100001037983 */ /* 0x002ea80000300800 */
[----:B------:R-:W3:Y:S04]  /*240c0*/  @P0 LDG.E R0, desc[UR4][R4.64] ;  /* 0x0000000404000981 */ /* 0x000ee8000c1e1900 */
[----:B------:R-:W3:Y:S01]  /*240d0*/  @P0 LDG.E R4, desc[UR4][R4.64+0x4] ;  /* 0x0000040404040981 */ /* 0x000ee2000c1e1900 */
[----:B------:R-:W-:Y:S01]  /*240e0*/  LOP3.LUT R13, R17, 0xff, RZ, 0xc0, !PT ;  /* 0x000000ff110d7812 */ /* 0x000fe200078ec0ff */
[----:B------:R-:W-:Y:S01]  /*240f0*/  BSSY B0, `(.L_x_688) ;  /* 0x000002d000007945 */ /* 0x000fe20003800000 */
[----:B------:R-:W-:-:S02]  /*24100*/  SHF.R.U32.HI R17, RZ, 0x10, R17 ;  /* 0x00000010ff117819 */ /* 0x000fc40000011611 */
[----:B--2---:R-:W-:Y:S01]  /*24110*/  LOP3.LUT R3, R3, 0xfffffffb, RZ, 0xc0, !PT ;  /* 0xfffffffb03037812 */ /* 0x004fe200078ec0ff */
[----:B---3--:R-:W-:-:S05]  /*24120*/  @P0 IMAD.IADD R9, R4, 0x1, -R0 ;  /* 0x0000000104090824 */ /* 0x008fca00078e0a00 */
[----:B0-----:R-:W-:-:S04]  /*24130*/  IADD3 R2, R6, R9, RZ ;  /* 0x0000000906027210 */ /* 0x001fc80007ffe0ff */
[C---:B------:R-:W-:Y:S01]  /*24140*/  ISETP.GE.AND P1, PT, R2.reuse, 0x1, PT ;  /* 0x000000010200780c */ /* 0x040fe20003f26270 */
[----:B------:R-:W-:-:S04]  /*24150*/  VIADD R0, R2, 0x4f ;  /* 0x0000004f02007836 */ /* 0x000fc80000000000 */
[----:B------:R-:W-:-:S05]  /*24160*/  IMAD.HI R0, R0, 0x66666667, RZ ;  /* 0x6666666700007827 */ /* 0x000fca00078e02ff */
[----:B------:R-:W-:-:S03]  /*24170*/  SHF.R.U32.HI R2, RZ, 0x1f, R0 ;  /* 0x0000001fff027819 */ /* 0x000fc60000011600 */
[----:B------:R-:W-:Y:S02]  /*24180*/  @P1 LOP3.LUT R3, R3, 0x4, RZ, 0xfc, !PT ;  /* 0x0000000403031812 */ /* 0x000fe400078efcff */
[----:B------:R-:W-:Y:S01]  /*24190*/  LEA.HI.SX32 R11, R0, R2, 0x1b ;  /* 0x00000002000b7211 */ /* 0x000fe200078fdaff */
[----:B------:R-:W-:-:S04]  /*241a0*/  IMAD.MOV.U32 R0, RZ, RZ, RZ ;  /* 0x000000ffff007224 */ /* 0x000fc800078e00ff */
[----:B------:R0:W-:Y:S04]  /*241b0*/  STL [R1+0x40], R11 ;  /* 0x0000400b01007387 */ /* 0x0001e80000100800 */
[----:B------:R0:W-:Y:S04]  /*241c0*/  STL [R1+0x60], R13 ;  /* 0x0000600d01007387 */ /* 0x0001e80000100800 */
[----:B------:R0:W-:Y:S01]  /*241d0*/  STL [R1+0x10], R3 ;  /* 0x0000100301007387 */ /* 0x0001e20000100800 */
[----:B------:R-:W-:Y:S05]  /*241e0*/  @!P1 BRA `(.L_x_689) ;  /* 0x0000000000749947 */ /* 0x000fea0003800000 */
[----:B------:R-:W-:Y:S01]  /*241f0*/  ISETP.NE.AND P1, PT, R17, RZ, PT ;  /* 0x000000ff1100720c */ /* 0x000fe20003f25270 */
[----:B------:R-:W-:-:S03]  /*24200*/  ULDC UR4, c[0x0][0x9f0] ;  /* 0x00027c0000047ab9 */ /* 0x000fc60000000800 */
[----:B------:R-:W-:-:S04]  /*24210*/  SEL R2, R17, UR4, P1 ;  /* 0x0000000411027c07 */ /* 0x000fc80008800000 */
[----:B0-----:R-:W-:-:S04]  /*24220*/  IABS R3, R2 ;  /* 0x0000000200037213 */ /* 0x001fc80000000000 */
[----:B------:R-:W0:Y:S08]  /*24230*/  I2F.RP R4, R3 ;  /* 0x0000000300047306 */ /* 0x000e300000209400 */
[----:B0-----:R-:W0:Y:S02]  /*24240*/  MUFU.RCP R4, R4 ;  /* 0x0000000400047308 */ /* 0x001e240000001000 */
[----:B0-----:R-:W-:-:S06]  /*24250*/  VIADD R4, R4, 0xffffffe ;  /* 0x0ffffffe04047836 */ /* 0x001fcc0000000000 */
[----:B------:R0:W1:Y:S02]  /*24260*/  F2I.FTZ.U32.TRUNC.NTZ R5, R4 ;  /* 0x0000000400057305 */ /* 0x000064000021f000 */
[----:B0-----:R-:W-:Y:S01]  /*24270*/  IMAD.MOV.U32 R4, RZ, RZ, RZ ;  /* 0x000000ffff047224 */ /* 0x001fe200078e00ff */
[----:B-1----:R-:W-:-:S05]  /*24280*/  IADD3 R0, RZ, -R5, RZ ;  /* 0x80000005ff007210 */ /* 0x002fca0007ffe0ff */
[----:B------:R-:W-:-:S04]  /*24290*/  IMAD R0, R0, R3, RZ ;  /* 0x0000000300007224 */ /* 0x000fc800078e02ff */
[----:B------:R-:W-:Y:S01]  /*242a0*/  IMAD.HI.U32 R8, R5, R0, R4 ;  /* 0x0000000005087227 */ /* 0x000fe200078e0004 */
[----:B------:R-:W-:Y:S02]  /*242b0*/  IABS R0, R2 ;  /* 0x0000000200007213 */ /* 0x000fe40000000000 */
[----:B------:R-:W-:-:S03]  /*242c0*/  IADD3 R5, R2, -0x1, R11 ;  /* 0xffffffff02057810 */ /* 0x000fc60007ffe00b */
[----:B------:R-:W-:Y:S01]  /*242d0*/  IMAD.MOV R0, RZ, RZ, -R0 ;  /* 0x000000ffff007224 */ /* 0x000fe200078e0a00 */
[----:B------:R-:W-:Y:S02]  /*242e0*/  IABS R4, R5 ;  /* 0x0000000500047213 */ /* 0x000fe40000000000 */
[----:B------:R-:W-:Y:S01]  /*242f0*/  LOP3.LUT R5, R5, R2, RZ, 0x3c, !PT ;  /* 0x0000000205057212 */ /* 0x000fe200078e3cff */
[----:B------:R-:W-:Y:S02]  /*24300*/  IMAD.MOV.U32 R7, RZ, RZ, R0 ;  /* 0x000000ffff077224 */ /* 0x000fe400078e0000 */
[----:B------:R-:W-:-:S04]  /*24310*/  IMAD.HI.U32 R0, R8, R4, RZ ;  /* 0x0000000408007227 */ /* 0x000fc800078e00ff */
[----:B------:R-:W-:-:S05]  /*24320*/  IMAD R4, R0, R7, R4 ;  /* 0x0000000700047224 */ /* 0x000fca00078e0204 */
[----:B------:R-:W-:-:S13]  /*24330*/  ISETP.GT.U32.AND P1, PT, R3, R4, PT ;  /* 0x000000040300720c */ /* 0x000fda0003f24070 */
[----:B------:R-:W-:Y:S01]  /*24340*/  @!P1 IADD3 R4, R4, -R3, RZ ;  /* 0x8000000304049210 */ /* 0x000fe20007ffe0ff */
[----:B------:R-:W-:-:S03]  /*24350*/  @!P1 VIADD R0, R0, 0x1 ;  /* 0x0000000100009836 */ /* 0x000fc60000000000 */
[----:B------:R-:W-:-:S13]  /*24360*/  ISETP.GE.U32.AND P1, PT, R4, R3, PT ;  /* 0x000000030400720c */ /* 0x000fda0003f26070 */
[----:B------:R-:W-:Y:S01]  /*24370*/  @P1 VIADD R0, R0, 0x1 ;  /* 0x0000000100001836 */ /* 0x000fe20000000000 */
[----:B------:R-:W-:-:S13]  /*24380*/  ISETP.GE.AND P1, PT, R5, RZ, PT ;  /* 0x000000ff0500720c */ /* 0x000fda0003f26270 */
[----:B------:R-:W-:Y:S01]  /*24390*/  @!P1 IMAD.MOV R0, RZ, RZ, -R0 ;  /* 0x000000ffff009224 */ /* 0x000fe200078e0a00 */
[----:B------:R-:W-:-:S13]  /*243a0*/  ISETP.NE.AND P1, PT, R2, RZ, PT ;  /* 0x000000ff0200720c */ /* 0x000fda0003f25270 */
[----:B------:R-:W-:-:S07]  /*243b0*/  @!P1 LOP3.LUT R0, RZ, R2, RZ, 0x33, !PT ;  /* 0x00000002ff009212 */ /* 0x000fce00078e33ff */
.L_x_689:
[----:B------:R-:W-:Y:S05]  /*243c0*/  BSYNC B0 ;  /* 0x0000000000007941 */ /* 0x000fea0003800000 */
.L_x_688:
[----:B------:R-:W-:Y:S01]  /*243d0*/  IMAD R2, R13, R0, RZ ;  /* 0x000000000d027224 */ /* 0x000fe200078e02ff */
[----:B------:R-:W-:Y:S01]  /*243e0*/  BSSY B0, `(.L_x_690) ;  /* 0x0000199000007945 */ /* 0x000fe20003800000 */
[----:B------:R-:W-:-:S03]  /*243f0*/  PLOP3.LUT P5, PT, PT, PT, PT, 0x80, 0x0 ;  /* 0x000000000000781c */ /* 0x000fc60003faf070 */
[C---:B------:R-:W-:Y:S01]  /*24400*/  VIADDMNMX R0, R2.reuse, R0, R11, PT ;  /* 0x0000000002007246 */ /* 0x040fe2000380010b */
[----:B------:R-:W-:-:S04]  /*24410*/  IMAD R2, R2, 0x50, -R6 ;  /* 0x0000005002027824 */ /* 0x000fc800078e0a06 */
[----:B------:R-:W-:Y:S01]  /*24420*/  IMAD R6, R0, 0x50, -R6 ;  /* 0x0000005000067824 */ /* 0x000fe200078e0a06 */
[----:B------:R-:W-:-:S04]  /*24430*/  VIMNMX R0, RZ, R2, !PT ;  /* 0x00000002ff007248 */ /* 0x000fc80007fe0100 */
[----:B------:R-:W-:Y:S01]  /*24440*/  VIMNMX R9, R6, R9, PT ;  /* 0x0000000906097248 */ /* 0x000fe20003fe0100 */
[----:B0-----:R-:W-:-:S03]  /*24450*/  IMAD.WIDE.U32 R2, R0, -0x33333333, RZ ;  /* 0xcccccccd00027825 */ /* 0x001fc600078e00ff */
[----:B------:R-:W-:-:S13]  /*24460*/  ISETP.GT.AND P1, PT, R9, R0, PT ;  /* 0x000000000900720c */ /* 0x000fda0003f24270 */
[----:B------:R-:W-:Y:S02]  /*24470*/  @P1 IADD3 R4, R9, 0x4f, RZ ;  /* 0x0000004f09041810 */ /* 0x000fe40007ffe0ff */
[----:B------:R-:W-:-:S03]  /*24480*/  SHF.R.U32.HI R9, RZ, 0x6, R3 ;  /* 0x00000006ff097819 */ /* 0x000fc60000011603 */
[----:B------:R-:W-:-:S04]  /*24490*/  @P1 IMAD.HI R0, R4, 0x66666667, RZ ;  /* 0x6666666704001827 */ /* 0x000fc800078e02ff */
[----:B------:R-:W-:Y:S01]  /*244a0*/  IMAD.MOV.U32 R7, RZ, RZ, R9 ;  /* 0x000000ffff077224 */ /* 0x000fe200078e0009 */
[----:B------:R-:W-:-:S04]  /*244b0*/  @P1 SHF.R.U32.HI R2, RZ, 0x1f, R0 ;  /* 0x0000001fff021819 */ /* 0x000fc80000011600 */
[----:B------:R-:W-:-:S04]  /*244c0*/  @P1 LEA.HI.SX32 R7, R0, R2, 0x1b ;  /* 0x0000000200071211 */ /* 0x000fc800078fdaff */
[----:B------:R-:W-:-:S13]  /*244d0*/  ISETP.GT.AND P1, PT, R7, R9, PT ;  /* 0x000000090700720c */ /* 0x000fda0003f24270 */
[----:B------:R-:W-:Y:S05]  /*244e0*/  @!P1 BRA `(.L_x_691) ;  /* 0x0000001800209947 */ /* 0x000fea0003800000 */
[----:B------:R-:W-:Y:S01]  /*244f0*/  UMOV UR4, 0xffffffff ;  /* 0xffffffff00047882 */ /* 0x000fe20000000000 */
[----:B------:R-:W-:Y:S02]  /*24500*/  SEL R0, R12, RZ, !P0 ;  /* 0x000000ff0c007207 */ /* 0x000fe40004000000 */
[----:B------:R-:W-:Y:S05]  /*24510*/  BRA.DIV UR4, `(.L_x_692) ;  /* 0x00000082041c7947 */ /* 0x000fea000b800000 */
[----:B------:R-:W0:Y:S02]  /*24520*/  S2R R2, SR_TID.X ;  /* 0x0000000000027919 */ /* 0x000e240000002100 */
[----:B0-----:R-:W-:-:S04]  /*24530*/  SHF.R.U32.HI R2, RZ, 0x5, R2 ;  /* 0x00000005ff027819 */ /* 0x001fc80000011602 */
[----:B------:R-:W-:-:S05]  /*24540*/  LOP3.LUT R2, R2, 0x3, RZ, 0xc0, !PT ;  /* 0x0000000302027812 */ /* 0x000fca00078ec0ff */
[----:B------:R0:W1:Y:S02]  /*24550*/  SHFL.IDX PT, R14, R2, RZ, 0x1f ;  /* 0x00001fff020e7589 */ /* 0x00006400000e0000 */
.L_x_878:
[----:B-1----:R-:W-:Y:S02]  /*24560*/  ISETP.NE.AND P0, PT, R14, RZ, PT ;  /* 0x000000ff0e00720c */ /* 0x002fe40003f05270 */
[----:B------:R-:W-:-:S11]  /*24570*/  PLOP3.LUT P2, PT, PT, PT, PT, 0x8, 0x0 ;  /* 0x000000000000781c */ /* 0x000fd60003f4e170 */
[----:B------:R-:W-:Y:S05]  /*24580*/  @P0 BRA `(.L_x_693) ;  /* 0x00000000000c0947 */ /* 0x000fea0003800000 */
[----:B------:R-:W-:-:S03]  /*24590*/  UMOV UR4, 0xffffffff ;  /* 0xffffffff00047882 */ /* 0x000fc60000000000 */
[----:B------:R-:W-:Y:S05]  /*245a0*/  BRA.DIV UR4, `(.L_x_694) ;  /* 0x00000082042c7947 */ /* 0x000fea000b800000 */
[----:B------:R-:W-:-:S13]  /*245b0*/  ELECT P2, URZ, PT ;  /* 0x00000000003f782f */ /* 0x000fda0003840000 */
.L_x_693:
[----:B0-----:R-:W2:Y:S01]  /*245c0*/  LDL R2, [R1+0x64] ;  /* 0x0000640001027983 */ /* 0x001ea20000100800 */
[----:B------:R-:W-:Y:S01]  /*245d0*/  BSSY B1, `(.L_x_695) ;  /* 0x0000008000017945 */ /* 0x000fe20003800000 */
[----:B--2---:R-:W-:-:S05]  /*245e0*/  VIADD R2, R2, 0x1 ;  /* 0x0000000102027836 */ /* 0x004fca0000000000 */
[----:B------:R-:W-:-:S04]  /*245f0*/  LEA.HI R3, R2, R2, RZ, 0x1 ;  /* 0x0000000202037211 */ /* 0x000fc800078f08ff */
[----:B------:R-:W-:-:S05]  /*24600*/  LOP3.LUT R3, R3, 0xfffffffe, RZ, 0xc0, !PT ;  /* 0xfffffffe03037812 */ /* 0x000fca00078ec0ff */
[----:B------:R-:W-:-:S05]  /*24610*/  IMAD.IADD R2, R2, 0x1, -R3 ;  /* 0x0000000102027824 */ /* 0x000fca00078e0a03 */
[----:B------:R-:W-:-:S04]  /*24620*/  SHF.L.U32 R2, R2, 0x1f, RZ ;  /* 0x0000001f02027819 */ /* 0x000fc800000006ff */
[----:B------:R-:W0:Y:S02]  /*24630*/  SYNCS.PHASECHK.TRANS64.TRYWAIT P0, [R18+URZ+0x38820], R2 ;  /* 0x03882002120075a7 */ /* 0x000e24000800017f */
[----:B0-----:R-:W-:Y:S05]  /*24640*/  @!P0 BRA `(.L_x_696) ;  /* 0x0000008000288947 */ /* 0x001fea0003800000 */
.L_x_881:
[----:B------:R-:W-:Y:S05]  /*24650*/  BSYNC B1 ;  /* 0x0000000000017941 */ /* 0x000fea0003800000 */
.L_x_695:
[----:B------:R-:W-:Y:S04]  /*24660*/  BSSY B1, `(.L_x_697) ;  /* 0x00000ab000017945 */ /* 0x000fe80003800000 */
[----:B------:R-:W-:Y:S05]  /*24670*/  @!P2 BRA `(.L_x_698) ;  /* 0x0000000800a4a947 */ /* 0x000fea0003800000 */
[----:B------:R-:W2:Y:S04]  /*24680*/  LDL R5, [R1+0x20] ;  /* 0x0000200001057983 */ /* 0x000ea80000100800 */
[----:B------:R-:W3:Y:S01]  /*24690*/  LDL R4, [R1+0x24] ;  /* 0x0000240001047983 */ /* 0x000ee20000100800 */
[----:B------:R-:W-:Y:S01]  /*246a0*/  BSSY B2, `(.L_x_699) ;  /* 0x0000008000027945 */ /* 0x000fe20003800000 */
[----:B------:R-:W1:Y:S02]  /*246b0*/  S2R R3, SR_TID.X ;  /* 0x0000000000037919 */ /* 0x000e640000002100 */
[----:B-1----:R-:W-:-:S04]  /*246c0*/  LOP3.LUT R3, R3, 0x7f, RZ, 0xc0, !PT ;  /* 0x0000007f03037812 */ /* 0x002fc800078ec0ff */
[----:B------:R-:W-:Y:S02]  /*246d0*/  ISETP.NE.AND P4, PT, R3, RZ, PT ;  /* 0x000000ff0300720c */ /* 0x000fe40003f85270 */
[----:B--2---:R-:W-:Y:S02]  /*246e0*/  LEA R6, R5, R18, 0x3 ;  /* 0x0000001205067211 */ /* 0x004fe400078e18ff */
[----:B---3--:R-:W-:-:S04]  /*246f0*/  SHF.L.U32 R8, R4, 0x1f, RZ ;  /* 0x0000001f04087819 */ /* 0x008fc800000006ff */
[----:B------:R-:W1:Y:S02]  /*24700*/  SYNCS.PHASECHK.TRANS64.TRYWAIT P0, [R6+URZ+0x388a0], R8 ;  /* 0x0388a008060075a7 */ /* 0x000e64000800017f */
[----:B-1----:R-:W-:Y:S05]  /*24710*/  @!P0 BRA `(.L_x_700) ;  /* 0x0000008000088947 */ /* 0x002fea0003800000 */
.L_x_882:
[----:B------:R-:W-:Y:S05]  /*24720*/  BSYNC B2 ;  /* 0x0000000000027941 */ /* 0x000fea0003800000 */
.L_x_699:
[----:B------:R-:W-:Y:S04]  /*24730*/  BSSY B2, `(.L_x_701) ;  /* 0x0000008000027945 */ /* 0x000fe80003800000 */
[----:B------:R-:W-:Y:S05]  /*24740*/  @P4 BRA `(.L_x_702) ;  /* 0x0000000000184947 */ /* 0x000fea0003800000 */
[----:B0-----:R-:W2:Y:S02]  /*24750*/  LDL R2, [R1+0x10] ;  /* 0x0000100001027983 */ /* 0x001ea40000100800 */
[----:B--2---:R-:W-:Y:S01]  /*24760*/  LOP3.LUT P0, RZ, R2, 0x1, RZ, 0xc0, !PT ;  /* 0x0000000102ff7812 */ /* 0x004fe2000780c0ff */
[----:B------:R-:W-:-:S04]  /*24770*/  IMAD.MOV.U32 R2, RZ, RZ, 0xa000 ;  /* 0x0000a000ff027424 */ /* 0x000fc800078e00ff */
[----:B------:R2:W-:Y:S08]  /*24780*/  SYNCS.ARRIVE.TRANS64 RZ, [R6+URZ+0x38890], R2 ;  /* 0x0388900206ff79a7 */ /* 0x0005f0000800003f */
[----:B------:R-:W-:Y:S05]  /*24790*/  @!P0 BRA `(.L_x_702) ;  /* 0x0000000000048947 */ /* 0x000fea0003800000 */
[----:B------:R-:W-:Y:S01]  /*247a0*/  BPT.TRAP 0x1 ;  /* 0x000000040000795c */ /* 0x000fe20000300000 */
.L_x_702:
[----:B------:R-:W-:Y:S05]  /*247b0*/  BSYNC B2 ;  /* 0x0000000000027941 */ /* 0x000fea0003800000 */
.L_x_701:
[----:B0-2---:R-:W2:Y:S01]  /*247c0*/  LDL R2, [R1+0x20] ;  /* 0x0000200001027983 */ /* 0x005ea20000100800 */
[----:B------:R-:W-:Y:S01]  /*247d0*/  IMAD.MOV.U32 R11, RZ, RZ, RZ ;  /* 0x000000ffff0b7224 */ /* 0x000fe200078e00ff */
[----:B------:R-:W-:Y:S01]  /*247e0*/  UIADD3 UR4, UP0, UR38, 0x570, URZ ;  /* 0x0000057026047890 */ /* 0x000fe2000ff1e03f */
[----:B------:R-:W-:Y:S01]  /*247f0*/  IMAD R3, R7, 0x50, R10 ;  /* 0x0000005007037824 */ /* 0x000fe200078e020a */
[----:B------:R-:W-:Y:S01]  /*24800*/  PLOP3.LUT P0, PT, PT, PT, PT, 0x80, 0x0 ;  /* 0x000000000000781c */ /* 0x000fe20003f0f070 */
[----:B------:R-:W-:Y:S01]  /*24810*/  UMOV UR6, 0x0 ;  /* 0x0000000000067882 */ /* 0x000fe20000000000 */
[----:B------:R-:W-:Y:S01]  /*24820*/  R2UR UR10, R11 ;  /* 0x000000000b0a72ca */ /* 0x000fe200000e0000 */
[----:B------:R-:W-:Y:S01]  /*24830*/  VIADD R3, R3, 0xffffffb0 ;  /* 0xffffffb003037836 */ /* 0x000fe20000000000 */
[----:B------:R-:W-:Y:S01]  /*24840*/  UMOV UR7, 0x12f00000 ;  /* 0x12f0000000077882 */ /* 0x000fe20000000000 */
[----:B------:R-:W-:Y:S01]  /*24850*/  UIADD3.X UR5, URZ, UR39, URZ, UP0, !UPT ;  /* 0x000000273f057290 */ /* 0x000fe200087fe43f */
[----:B--2---:R-:W-:Y:S01]  /*24860*/  IMAD R5, R2, 0xa000, R18 ;  /* 0x0000a00002057824 */ /* 0x004fe200078e0212 */
[----:B------:R-:W-:-:S03]  /*24870*/  IADD3 R2, R6, 0x38890, RZ ;  /* 0x0003889006027810 */ /* 0x000fc60007ffe0ff */
[----:B------:R-:W-:-:S07]  /*24880*/  VIADD R4, R5, 0x24400 ;  /* 0x0002440005047836 */ /* 0x000fce0000000000 */
.L_x_703:
        /* <DEDUP_REMOVED lines=11> */
[----:B------:R-:W-:Y:S01]  /*24940*/  IADD3 R4, R5, 0x26c00, RZ ;  /* 0x00026c0005047810 */ /* 0x000fe20007ffe0ff */
[----:B------:R-:W-:Y:S01]  /*24950*/  UMOV UR6, 0x0 ;  /* 0x0000000000067882 */ /* 0x000fe20000000000 */
[----:B------:R-:W-:Y:S01]  /*24960*/  PLOP3.LUT P0, PT, PT, PT, PT, 0x80, 0x0 ;  /* 0x000000000000781c */ /* 0x000fe20003f0f070 */
[----:B------:R-:W-:Y:S01]  /*24970*/  UMOV UR7, 0x12f00000 ;  /* 0x12f0000000077882 */ /* 0x000fe20000000000 */
[----:B------:R-:W-:-:S15]  /*24980*/  R2UR UR10, R20 ;  /* 0x00000000140a72ca */ /* 0x000fde00000e0000 */
.L_x_704:
        /* <DEDUP_REMOVED lines=16> */
.L_x_705:
        /* <DEDUP_REMOVED lines=10> */
[----:B------:R-:W-:Y:S01]  /*24b30*/  MOV R14, 0xc0 ;  /* 0x000000c0000e7802 */ /* 0x000fe20000000f00 */
[----:B------:R-:W-:Y:S01]  /*24b40*/  VIADD R4, R5, 0x2bc00 ;  /* 0x0002bc0005047836 */ /* 0x000fe20000000000 */
[----:B------:R-:W-:Y:S01]  /*24b50*/  PLOP3.LUT P0, PT, PT, PT, PT, 0x80, 0x0 ;  /* 0x000000000000781c */ /* 0x000fe20003f0f070 */
[----:B------:R-:W-:Y:S01]  /*24b60*/  UMOV UR6, 0x0 ;  /* 0x0000000000067882 */ /* 0x000fe20000000000 */
[----:B------:R-:W-:Y:S01]  /*24b70*/  R2UR UR10, R14 ;  /* 0x000000000e0a72ca */ /* 0x000fe200000e0000 */
[----:B------:R-:W-:-:S14]  /*24b80*/  UMOV UR7, 0x12f00000 ;  /* 0x12f0000000077882 */ /* 0x000fdc0000000000 */
.L_x_706:
        /* <DEDUP_REMOVED lines=10> */
[----:B------:R-:W0:Y:S01]  /*24c30*/  SYNCS.PHASECHK.TRANS64.TRYWAIT P0, [R6+URZ+0x388c0], R8 ;  /* 0x0388c008060075a7 */ /* 0x000e22000800017f */
[----:B------:R-:W-:Y:S04]  /*24c40*/  BSSY B2, `(.L_x_707) ;  /* 0x0000002000027945 */ /* 0x000fe80003800000 */
[----:B0-----:R-:W-:Y:S05]  /*24c50*/  @!P0 BRA `(.L_x_708) ;  /* 0x0000007800cc8947 */ /* 0x001fea0003800000 */
.L_x_883:
[----:B------:R-:W-:Y:S05]  /*24c60*/  BSYNC B2 ;  /* 0x0000000000027941 */ /* 0x000fea0003800000 */
.L_x_707:
[----:B------:R-:W-:Y:S01]  /*24c70*/  BSSY B2, `(.L_x_709) ;  /* 0x000000a000027945 */ /* 0x000fe20003800000 */
[----:B------:R-:W-:Y:S01]  /*24c80*/  IMAD.MOV.U32 R12, RZ, RZ, 0x0 ;  /* 0x00000000ff0c7424 */ /* 0x000fe200078e00ff */
[----:B------:R-:W-:Y:S02]  /*24c90*/  MOV R13, 0x12f00000 ;  /* 0x12f00000000d7802 */ /* 0x000fe40000000f00 */
[----:B------:R-:W-:Y:S05]  /*24ca0*/  @P4 BRA `(.L_x_710) ;  /* 0x0000000000184947 */ /* 0x000fea0003800000 */
[----:B------:R-:W2:Y:S02]  /*24cb0*/  LDL R2, [R1+0x10] ;  /* 0x0000100001027983 */ /* 0x000ea40000100800 */
[----:B--2---:R-:W-:Y:S01]  /*24cc0*/  LOP3.LUT P0, RZ, R2, 0x1, RZ, 0xc0, !PT ;  /* 0x0000000102ff7812 */ /* 0x004fe2000780c0ff */
[----:B------:R-:W-:-:S04]  /*24cd0*/  IMAD.MOV.U32 R2, RZ, RZ, 0xa000 ;  /* 0x0000a000ff027424 */ /* 0x000fc800078e00ff */
[----:B------:R2:W-:Y:S08]  /*24ce0*/  SYNCS.ARRIVE.TRANS64 RZ, [R6+URZ+0x388b0], R2 ;  /* 0x0388b00206ff79a7 */ /* 0x0005f0000800003f */
[----:B------:R-:W-:Y:S05]  /*24cf0*/  @!P0 BRA `(.L_x_710) ;  /* 0x0000000000048947 */ /* 0x000fea0003800000 */
[----:B------:R-:W-:Y:S01]  /*24d00*/  BPT.TRAP 0x1 ;  /* 0x000000040000795c */ /* 0x000fe20000300000 */
.L_x_710:
[----:B------:R-:W-:Y:S05]  /*24d10*/  BSYNC B2 ;  /* 0x0000000000027941 */ /* 0x000fea0003800000 */
.L_x_709:
[----:B------:R-:W-:Y:S01]  /*24d20*/  R2UR UR10, R11 ;  /* 0x000000000b0a72ca */ /* 0x000fe200000e0000 */
[----:B------:R-:W-:Y:S01]  /*24d30*/  UIADD3 UR4, UP0, UR38, 0x670, URZ ;  /* 0x0000067026047890 */ /* 0x000fe2000ff1e03f */
[----:B------:R-:W-:Y:S01]  /*24d40*/  R2UR UR6, R12 ;  /* 0x000000000c0672ca */ /* 0x000fe200000e0000 */
[----:B--2---:R-:W-:Y:S01]  /*24d50*/  VIADD R2, R6, 0x388b0 ;  /* 0x000388b006027836 */ /* 0x004fe20000000000 */
[----:B------:R-:W-:Y:S01]  /*24d60*/  R2UR UR7, R13 ;  /* 0x000000000d0772ca */ /* 0x000fe200000e0000 */
[----:B------:R-:W-:Y:S01]  /*24d70*/  UIADD3.X UR5, URZ, UR39, URZ, UP0, !UPT ;  /* 0x000000273f057290 */ /* 0x000fe200087fe43f */
[----:B------:R-:W-:Y:S02]  /*24d80*/  PLOP3.LUT P0, PT, PT, PT, PT, 0x80, 0x0 ;  /* 0x000000000000781c */ /* 0x000fe40003f0f070 */
[----:B------:R-:W-:-:S11]  /*24d90*/  IADD3 R4, R5, 0x400, RZ ;  /* 0x0000040005047810 */ /* 0x000fd60007ffe0ff */
.L_x_711:
        /* <DEDUP_REMOVED lines=10> */
[----:B------:R-:W-:Y:S01]  /*24e40*/  R2UR UR10, R20 ;  /* 0x00000000140a72ca */ /* 0x000fe200000e0000 */
[----:B------:R-:W-:Y:S01]  /*24e50*/  VIADD R4, R5, 0x2c00 ;  /* 0x00002c0005047836 */ /* 0x000fe20000000000 */
[----:B------:R-:W-:Y:S02]  /*24e60*/  R2UR UR6, R12 ;  /* 0x000000000c0672ca */ /* 0x000fe400000e0000 */
[----:B------:R-:W-:Y:S02]  /*24e70*/  R2UR UR7, R13 ;  /* 0x000000000d0772ca */ /* 0x000fe400000e0000 */
[----:B------:R-:W-:-:S13]  /*24e80*/  PLOP3.LUT P0, PT, PT, PT, PT, 0x80, 0x0 ;  /* 0x000000000000781c */ /* 0x000fda0003f0f070 */
.L_x_712:
        /* <DEDUP_REMOVED lines=15> */
.L_x_713:
        /* <DEDUP_REMOVED lines=10> */
[----:B------:R-:W-:Y:S02]  /*25020*/  R2UR UR10, R14 ;  /* 0x000000000e0a72ca */ /* 0x000fe400000e0000 */
[----:B------:R-:W-:Y:S02]  /*25030*/  R2UR UR6, R12 ;  /* 0x000000000c0672ca */ /* 0x000fe400000e0000 */
[----:B------:R-:W-:Y:S02]  /*25040*/  R2UR UR7, R13 ;  /* 0x000000000d0772ca */ /* 0x000fe400000e0000 */
[----:B------:R-:W-:Y:S02]  /*25050*/  PLOP3.LUT P0, PT, PT, PT, PT, 0x80, 0x0 ;  /* 0x000000000000781c */ /* 0x000fe40003f0f070 */
[----:B------:R-:W-:-:S11]  /*25060*/  IADD3 R5, R5, 0x7c00, RZ ;  /* 0x00007c0005057810 */ /* 0x000fd60007ffe0ff */
.L_x_714:
        /* <DEDUP_REMOVED lines=10> */
.L_x_698:
[----:B------:R-:W-:Y:S05]  /*25110*/  BSYNC B1 ;  /* 0x0000000000017941 */ /* 0x000fea0003800000 */
.L_x_697:
[----:B01----:R-:W2:Y:S04]  /*25120*/  LDL.LU R6, [R1+0x20] ;  /* 0x0000200001067983 */ /* 0x003ea80000300800 */
[----:B------:R-:W3:Y:S01]  /*25130*/  LDL.LU R4, [R1+0x24] ;  /* 0x0000240001047983 */ /* 0x000ee20000300800 */
[----:B------:R-:W-:Y:S01]  /*25140*/  VIADD R7, R7, 0xfffffffe ;  /* 0xfffffffe07077836 */ /* 0x000fe20000000000 */
[----:B------:R-:W-:Y:S01]  /*25150*/  PLOP3.LUT P5, PT, PT, PT, PT, 0x8, 0x0 ;  /* 0x000000000000781c */ /* 0x000fe20003fae170 */
[----:B--2---:R-:W-:-:S05]  /*25160*/  VIADD R2, R6, 0x1 ;  /* 0x0000000106027836 */ /* 0x004fca0000000000 */
[----:B------:R-:W-:-:S04]  /*25170*/  ISETP.NE.AND P0, PT, R2, 0x2, PT ;  /* 0x000000020200780c */ /* 0x000fc80003f05270 */
[----:B------:R-:W-:Y:S02]  /*25180*/  SEL R3, RZ, 0x1, P0 ;  /* 0x00000001ff037807 */ /* 0x000fe40000000000 */
[----:B------:R-:W-:Y:S02]  /*25190*/  SEL R2, R2, RZ, P0 ;  /* 0x000000ff02027207 */ /* 0x000fe40000000000 */
[----:B---3--:R-:W-:Y:S02]  /*251a0*/  LOP3.LUT R4, R4, R3, RZ, 0x3c, !PT ;  /* 0x0000000304047212 */ /* 0x008fe400078e3cff */
[----:B------:R-:W-:-:S03]  /*251b0*/  ISETP.GE.AND P0, PT, R7, R9, PT ;  /* 0x000000090700720c */ /* 0x000fc60003f06270 */
[----:B------:R0:W-:Y:S04]  /*251c0*/  STL [R1+0x24], R4 ;  /* 0x0000240401007387 */ /* 0x0001e80000100800 */
[----:B------:R0:W-:Y:S06]  /*251d0*/  STL [R1+0x20], R2 ;  /* 0x0000200201007387 */ /* 0x0001ec0000100800 */
[----:B------:R-:W-:Y:S05]  /*251e0*/  @!P0 BRA `(.L_x_691) ;  /* 0x0000000800e08947 */ /* 0x000fea0003800000 */
.L_x_733:
[----:B------:R-:W-:Y:S05]  /*251f0*/  YIELD ;  /* 0x0000000000007946 */ /* 0x000fea0003800000 */
[----:B------:R-:W-:Y:S04]  /*25200*/  BSSY B1, `(.L_x_715) ;  /* 0x00000aa000017945 */ /* 0x000fe80003800000 */
[----:B-1----:R-:W-:Y:S05]  /*25210*/  @!P2 BRA `(.L_x_716) ;  /* 0x0000000800a0a947 */ /* 0x002fea0003800000 */
[----:B------:R-:W2:Y:S04]  /*25220*/  LDL R3, [R1+0x20] ;  /* 0x0000200001037983 */ /* 0x000ea80000100800 */
[----:B0-----:R-:W3:Y:S01]  /*25230*/  LDL R2, [R1+0x24] ;  /* 0x0000240001027983 */ /* 0x001ee20000100800 */
[----:B------:R-:W-:Y:S01]  /*25240*/  BSSY B2, `(.L_x_717) ;  /* 0x0000005000027945 */ /* 0x000fe20003800000 */
[----:B--2---:R-:W-:Y:S02]  /*25250*/  LEA R6, R3, R18, 0x3 ;  /* 0x0000001203067211 */ /* 0x004fe400078e18ff */
[----:B---3--:R-:W-:-:S04]  /*25260*/  SHF.L.U32 R5, R2, 0x1f, RZ ;  /* 0x0000001f02057819 */ /* 0x008fc800000006ff */
[----:B------:R-:W0:Y:S02]  /*25270*/  SYNCS.PHASECHK.TRANS64.TRYWAIT P0, [R6+URZ+0x388a0], R5 ;  /* 0x0388a005060075a7 */ /* 0x000e24000800017f */
[----:B0-----:R-:W-:Y:S05]  /*25280*/  @!P0 BRA `(.L_x_718) ;  /* 0x0000007400548947 */ /* 0x001fea0003800000 */
.L_x_884:
[----:B------:R-:W-:Y:S05]  /*25290*/  BSYNC B2 ;  /* 0x0000000000027941 */ /* 0x000fea0003800000 */
.L_x_717:
[----:B------:R-:W1:Y:S01]  /*252a0*/  S2R R2, SR_TID.X ;  /* 0x0000000000027919 */ /* 0x000e620000002100 */
[----:B------:R-:W-:Y:S01]  /*252b0*/  BSSY B2, `(.L_x_719) ;  /* 0x000000a000027945 */ /* 0x000fe20003800000 */
[----:B-1----:R-:W-:-:S04]  /*252c0*/  LOP3.LUT R2, R2, 0x7f, RZ, 0xc0, !PT ;  /* 0x0000007f02027812 */ /* 0x002fc800078ec0ff */
[----:B------:R-:W-:-:S13]  /*252d0*/  ISETP.NE.AND P1, PT, R2, RZ, PT ;  /* 0x000000ff0200720c */ /* 0x000fda0003f25270 */
[----:B------:R-:W-:Y:S05]  /*252e0*/  @P1 BRA `(.L_x_720) ;  /* 0x0000000000181947 */ /* 0x000fea0003800000 */
[----:B------:R-:W2:Y:S02]  /*252f0*/  LDL R2, [R1+0x10] ;  /* 0x0000100001027983 */ /* 0x000ea40000100800 */
[----:B--2---:R-:W-:Y:S01]  /*25300*/  LOP3.LUT P0, RZ, R2, 0x1, RZ, 0xc0, !PT ;  /* 0x0000000102ff7812 */ /* 0x004fe2000780c0ff */
[----:B------:R-:W-:-:S04]  /*25310*/  IMAD.MOV.U32 R2, RZ, RZ, 0xa000 ;  /* 0x0000a000ff027424 */ /* 0x000fc800078e00ff */
[----:B------:R1:W-:Y:S08]  /*25320*/  SYNCS.ARRIVE.TRANS64 RZ, [R6+URZ+0x38890], R2 ;  /* 0x0388900206ff79a7 */ /* 0x0003f0000800003f */
[----:B------:R-:W-:Y:S05]  /*25330*/  @!P0 BRA `(.L_x_720) ;  /* 0x0000000000048947 */ /* 0x000fea0003800000 */
[----:B------:R-:W-:Y:S01]  /*25340*/  BPT.TRAP 0x1 ;  /* 0x000000040000795c */ /* 0x000fe20000300000 */
.L_x_720:
[----:B------:R-:W-:Y:S05]  /*25350*/  BSYNC B2 ;  /* 0x0000000000027941 */ /* 0x000fea0003800000 */
.L_x_719:
[----:B-1----:R-:W2:Y:S01]  /*25360*/  LDL R2, [R1+0x20] ;  /* 0x0000200001027983 */ /* 0x002ea20000100800 */
[----:B------:R-:W-:Y:S01]  /*25370*/  IMAD.MOV.U32 R11, RZ, RZ, RZ ;  /* 0x000000ffff0b7224 */ /* 0x000fe200078e00ff */
[----:B------:R-:W-:Y:S01]  /*25380*/  UIADD3 UR4, UP0, UR38, 0x570, URZ ;  /* 0x0000057026047890 */ /* 0x000fe2000ff1e03f */
[----:B------:R-:W-:Y:S01]  /*25390*/  IMAD R3, R7, 0x50, R10 ;  /* 0x0000005007037824 */ /* 0x000fe200078e020a */
[----:B------:R-:W-:Y:S01]  /*253a0*/  PLOP3.LUT P0, PT, PT, PT, PT, 0x80, 0x0 ;  /* 0x000000000000781c */ /* 0x000fe20003f0f070 */
[----:B------:R-:W-:Y:S01]  /*253b0*/  UMOV UR6, 0x0 ;  /* 0x0000000000067882 */ /* 0x000fe20000000000 */
[----:B------:R-:W-:Y:S01]  /*253c0*/  R2UR UR10, R11 ;  /* 0x000000000b0a72ca */ /* 0x000fe200000e0000 */
[----:B------:R-:W-:Y:S01]  /*253d0*/  UIADD3.X UR5, URZ, UR39, URZ, UP0, !UPT ;  /* 0x000000273f057290 */ /* 0x000fe200087fe43f */
[----:B------:R-:W-:Y:S01]  /*253e0*/  UMOV UR7, 0x12f00000 ;  /* 0x12f0000000077882 */ /* 0x000fe20000000000 */
[----:B--2---:R-:W-:Y:S01]  /*253f0*/  IMAD R4, R2, 0xa000, R18 ;  /* 0x0000a00002047824 */ /* 0x004fe200078e0212 */
[----:B------:R-:W-:-:S03]  /*25400*/  IADD3 R2, R6, 0x38890, RZ ;  /* 0x0003889006027810 */ /* 0x000fc60007ffe0ff */
[----:B------:R-:W-:-:S08]  /*25410*/  VIADD R8, R4, 0x24400 ;  /* 0x0002440004087836 */ /* 0x000fd00000000000 */
.L_x_721:
        /* <DEDUP_REMOVED lines=9> */
[----:B-1----:R-:W-:Y:S05]  /*254b0*/  @P0 BRA.U.ANY `(.L_x_721) ;  /* 0xfffffffd00d80947 */ /* 0x002fea000393ffff */
[----:B------:R-:W-:Y:S01]  /*254c0*/  IMAD.MOV.U32 R20, RZ, RZ, 0x40 ;  /* 0x00000040ff147424 */ /* 0x000fe200078e00ff */
[----:B------:R-:W-:Y:S01]  /*254d0*/  IADD3 R8, R4, 0x26c00, RZ ;  /* 0x00026c0004087810 */ /* 0x000fe20007ffe0ff */
[----:B------:R-:W-:Y:S01]  /*254e0*/  UMOV UR6, 0x0 ;  /* 0x0000000000067882 */ /* 0x000fe20000000000 */
[----:B------:R-:W-:Y:S01]  /*254f0*/  PLOP3.LUT P0, PT, PT, PT, PT, 0x80, 0x0 ;  /* 0x000000000000781c */ /* 0x000fe20003f0f070 */
[----:B------:R-:W-:Y:S01]  /*25500*/  UMOV UR7, 0x12f00000 ;  /* 0x12f0000000077882 */ /* 0x000fe20000000000 */
[----:B------:R-:W-:-:S15]  /*25510*/  R2UR UR10, R20 ;  /* 0x00000000140a72ca */ /* 0x000fde00000e0000 */
.L_x_722:
        /* <DEDUP_REMOVED lines=11> */
[----:B------:R-:W-:Y:S01]  /*255d0*/  PLOP3.LUT P0, PT, PT, PT, PT, 0x80, 0x0 ;  /* 0x000000000000781c */ /* 0x000fe20003f0f070 */
[----:B------:R-:W-:Y:S01]  /*255e0*/  VIADD R8, R4, 0x29400 ;  /* 0x0002940004087836 */ /* 0x000fe20000000000 */
[----:B------:R-:W-:Y:S01]  /*255f0*/  UMOV UR6, 0x0 ;  /* 0x0000000000067882 */ /* 0x000fe20000000000 */
[----:B------:R-:W-:Y:S01]  /*25600*/  UMOV UR7, 0x12f00000 ;  /* 0x12f0000000077882 */ /* 0x000fe20000000000 */
[----:B------:R-:W-:-:S15]  /*25610*/  R2UR UR10, R15 ;  /* 0x000000000f0a72ca */ /* 0x000fde00000e0000 */
.L_x_723:
        /* <DEDUP_REMOVED lines=10> */
[----:B------:R-:W-:Y:S01]  /*256c0*/  MOV R14, 0xc0 ;  /* 0x000000c0000e7802 */ /* 0x000fe20000000f00 */
[----:B------:R-:W-:Y:S01]  /*256d0*/  VIADD R8, R4, 0x2bc00 ;  /* 0x0002bc0004087836 */ /* 0x000fe20000000000 */
[----:B------:R-:W-:Y:S01]  /*256e0*/  PLOP3.LUT P0, PT, PT, PT, PT, 0x80, 0x0 ;  /* 0x000000000000781c */ /* 0x000fe20003f0f070 */
[----:B------:R-:W-:Y:S01]  /*256f0*/  UMOV UR6, 0x0 ;  /* 0x0000000000067882 */ /* 0x000fe20000000000 */
[----:B------:R-:W-:Y:S01]  /*25700*/  R2UR UR10, R14 ;  /* 0x000000000e0a72ca */ /* 0x000fe200000e0000 */
[----:B------:R-:W-:-:S14]  /*25710*/  UMOV UR7, 0x12f00000 ;  /* 0x12f0000000077882 */ /* 0x000fdc0000000000 */
.L_x_724:
        /* <DEDUP_REMOVED lines=10> */
[----:B------:R-:W1:Y:S01]  /*257c0*/  SYNCS.PHASECHK.TRANS64.TRYWAIT P0, [R6+URZ+0x388c0], R5 ;  /* 0x0388c005060075a7 */ /* 0x000e62000800017f */
[----:B------:R-:W-:Y:S04]  /*257d0*/  BSSY B2, `(.L_x_725) ;  /* 0x0000002000027945 */ /* 0x000fe80003800000 */
[----:B-1----:R-:W-:Y:S05]  /*257e0*/  @!P0 BRA `(.L_x_726) ;  /* 0x0000007000108947 */ /* 0x002fea0003800000 */
.L_x_885:
[----:B------:R-:W-:Y:S05]  /*257f0*/  BSYNC B2 ;  /* 0x0000000000027941 */ /* 0x000fea0003800000 */
.L_x_725:
        /* <DEDUP_REMOVED lines=10> */
.L_x_728:
[----:B------:R-:W-:Y:S05]  /*258a0*/  BSYNC B2 ;  /* 0x0000000000027941 */ /* 0x000fea0003800000 */
.L_x_727:
[----:B------:R-:W-:Y:S01]  /*258b0*/  R2UR UR10, R11 ;  /* 0x000000000b0a72ca */ /* 0x000fe200000e0000 */
[----:B------:R-:W-:Y:S01]  /*258c0*/  UIADD3 UR4, UP0, UR38, 0x670, URZ ;  /* 0x0000067026047890 */ /* 0x000fe2000ff1e03f */
[----:B------:R-:W-:Y:S01]  /*258d0*/  R2UR UR6, R12 ;  /* 0x000000000c0672ca */ /* 0x000fe200000e0000 */
[----:B012---:R-:W-:Y:S01]  /*258e0*/  VIADD R6, R6, 0x388b0 ;  /* 0x000388b006067836 */ /* 0x007fe20000000000 */
[----:B------:R-:W-:Y:S01]  /*258f0*/  R2UR UR7, R13 ;  /* 0x000000000d0772ca */ /* 0x000fe200000e0000 */
[----:B------:R-:W-:Y:S01]  /*25900*/  UIADD3.X UR5, URZ, UR39, URZ, UP0, !UPT ;  /* 0x000000273f057290 */ /* 0x000fe200087fe43f */
[----:B------:R-:W-:Y:S02]  /*25910*/  IADD3 R2, R4, 0x400, RZ ;  /* 0x0000040004027810 */ /* 0x000fe40007ffe0ff */
[----:B------:R-:W-:-:S13]  /*25920*/  PLOP3.LUT P0, PT, PT, PT, PT, 0x80, 0x0 ;  /* 0x000000000000781c */ /* 0x000fda0003f0f070 */
.L_x_729:
        /* <DEDUP_REMOVED lines=15> */
.L_x_730:
        /* <DEDUP_REMOVED lines=15> */
.L_x_731:
        /* <DEDUP_REMOVED lines=10> */
[----:B------:R-:W-:Y:S02]  /*25bb0*/  R2UR UR10, R14 ;  /* 0x000000000e0a72ca */ /* 0x000fe400000e0000 */
[----:B------:R-:W-:Y:S02]  /*25bc0*/  R2UR UR6, R12 ;  /* 0x000000000c0672ca */ /* 0x000fe400000e0000 */
[----:B------:R-:W-:Y:S02]  /*25bd0*/  R2UR UR7, R13 ;  /* 0x000000000d0772ca */ /* 0x000fe400000e0000 */
[----:B------:R-:W-:Y:S02]  /*25be0*/  IADD3 R4, R4, 0x7c00, RZ ;  /* 0x00007c0004047810 */ /* 0x000fe40007ffe0ff */
[----:B------:R-:W-:-:S13]  /*25bf0*/  PLOP3.LUT P0, PT, PT, PT, PT, 0x80, 0x0 ;  /* 0x000000000000781c */ /* 0x000fda0003f0f070 */
.L_x_732:
        /* <DEDUP_REMOVED lines=10> */
.L_x_716:
[----:B------:R-:W-:Y:S05]  /*25ca0*/  BSYNC B1 ;  /* 0x0000000000017941 */ /* 0x000fea0003800000 */
.L_x_715:
[----:B0-----:R-:W2:Y:S04]  /*25cb0*/  LDL.LU R2, [R1+0x20] ;  /* 0x0000200001027983 */ /* 0x001ea80000300800 */
[----:B------:R-:W3:Y:S01]  /*25cc0*/  LDL.LU R5, [R1+0x24] ;  /* 0x0000240001057983 */ /* 0x000ee20000300800 */
[----:B--2---:R-:W-:-:S05]  /*25cd0*/  VIADD R2, R2, 0x1 ;  /* 0x0000000102027836 */ /* 0x004fca0000000000 */
[----:B------:R-:W-:-:S04]  /*25ce0*/  ISETP.NE.AND P0, PT, R2, 0x2, PT ;  /* 0x000000020200780c */ /* 0x000fc80003f05270 */
[----:B------:R-:W-:Y:S02]  /*25cf0*/  SEL R3, RZ, 0x1, P0 ;  /* 0x00000001ff037807 */ /* 0x000fe40000000000 */
[----:B------:R-:W-:Y:S02]  /*25d00*/  SEL R2, R2, RZ, P0 ;  /* 0x000000ff02027207 */ /* 0x000fe40000000000 */
[----:B---3--:R-:W-:Y:S02]  /*25d10*/  LOP3.LUT R5, R5, R3, RZ, 0x3c, !PT ;  /* 0x0000000305057212 */ /* 0x008fe400078e3cff */
[C---:B------:R-:W-:Y:S01]  /*25d20*/  ISETP.GT.AND P0, PT, R7.reuse, R9, PT ;  /* 0x000000090700720c */ /* 0x040fe20003f04270 */
[----:B------:R-:W-:Y:S02]  /*25d30*/  VIADD R7, R7, 0xffffffff ;  /* 0xffffffff07077836 */ /* 0x000fe40000000000 */
[----:B------:R1:W-:Y:S04]  /*25d40*/  STL [R1+0x24], R5 ;  /* 0x0000240501007387 */ /* 0x0003e80000100800 */
[----:B------:R1:W-:Y:S06]  /*25d50*/  STL [R1+0x20], R2 ;  /* 0x0000200201007387 */ /* 0x0003ec0000100800 */
[----:B------:R-:W-:Y:S05]  /*25d60*/  @P0 BRA `(.L_x_733) ;  /* 0xfffffff400200947 */ /* 0x000fea000383ffff */
.L_x_691:
[----:B------:R-:W-:Y:S05]  /*25d70*/  BSYNC B0 ;  /* 0x0000000000007941 */ /* 0x000fea0003800000 */
.L_x_690:
[----:B01----:R-:W2:Y:S04]  /*25d80*/  LDL R2, [R1+0x10] ;  /* 0x0000100001027983 */ /* 0x003ea80000100800 */
[----:B------:R0:W5:Y:S01]  /*25d90*/  LDL R8, [R1+0x40] ;  /* 0x0000400001087983 */ /* 0x0001620000100800 */
[----:B------:R-:W-:Y:S05]  /*25da0*/  @!P5 WARPSYNC.ALL ;  /* 0x000000000000d948 */ /* 0x000fea0003800000 */
[----:B------:R0:W-:Y:S01]  /*25db0*/  STL [R1+0x44], RZ ;  /* 0x000044ff01007387 */ /* 0x0001e20000100800 */
[----:B------:R-:W-:Y:S01]  /*25dc0*/  BSSY B0, `(.L_x_734) ;  /* 0x0000021000007945 */ /* 0x000fe20003800000 */
[----:B------:R-:W-:Y:S01]  /*25dd0*/  @!P5 BAR.SYNC.DEFER_BLOCKING 0xc, 0x180 ;  /* 0x030600000000db1d */ /* 0x000fe20000010000 */
[----:B--2---:R-:W-:-:S13]  /*25de0*/  LOP3.LUT P0, RZ, R2, 0x4, RZ, 0xc0, !PT ;  /* 0x0000000402ff7812 */ /* 0x004fda000780c0ff */
[----:B0-----:R-:W-:Y:S05]  /*25df0*/  @!P0 BRA `(.L_x_735) ;  /* 0x0000000000748947 */ /* 0x001fea0003800000 */
[----:B------:R-:W-:-:S13]  /*25e00*/  ISETP.NE.AND P0, PT, R17, RZ, PT ;  /* 0x000000ff1100720c */ /* 0x000fda0003f05270 */
[----:B------:R-:W0:Y:S02]  /*25e10*/  @!P0 LDC R17, c[0x0][0x9f0] ;  /* 0x00027c00ff118b82 */ /* 0x000e240000000800 */
[----:B0-----:R-:W-:-:S04]  /*25e20*/  IABS R0, R17 ;  /* 0x0000001100007213 */ /* 0x001fc80000000000 */
[----:B------:R-:W0:Y:S08]  /*25e30*/  I2F.RP R2, R0 ;  /* 0x0000000000027306 */ /* 0x000e300000209400 */
[----:B0-----:R-:W0:Y:S02]  /*25e40*/  MUFU.RCP R2, R2 ;  /* 0x0000000200027308 */ /* 0x001e240000001000 */
[----:B0-----:R-:W-:-:S06]  /*25e50*/  IADD3 R2, R2, 0xffffffe, RZ ;  /* 0x0ffffffe02027810 */ /* 0x001fcc0007ffe0ff */
[----:B------:R-:W0:Y:S02]  /*25e60*/  F2I.FTZ.U32.TRUNC.NTZ R3, R2 ;  /* 0x0000000200037305 */ /* 0x000e24000021f000 */
[----:B0-----:R-:W-:-:S04]  /*25e70*/  IMAD.MOV R2, RZ, RZ, -R3 ;  /* 0x000000ffff027224 */ /* 0x001fc800078e0a03 */
[----:B------:R-:W-:Y:S02]  /*25e80*/  IMAD R4, R2, R0, RZ ;  /* 0x0000000002047224 */ /* 0x000fe400078e02ff */
[----:B------:R-:W-:-:S04]  /*25e90*/  IMAD.MOV.U32 R2, RZ, RZ, RZ ;  /* 0x000000ffff027224 */ /* 0x000fc800078e00ff */
[----:B------:R-:W-:Y:S01]  /*25ea0*/  IMAD.HI.U32 R6, R3, R4, R2 ;  /* 0x0000000403067227 */ /* 0x000fe200078e0002 */
[-C--:B------:R-:W-:Y:S02]  /*25eb0*/  IABS R2, R17.reuse ;  /* 0x0000001100027213 */ /* 0x080fe40000000000 */
[----:B-----5:R-:W-:Y:S02]  /*25ec0*/  IADD3 R4, R8, -0x1, R17 ;  /* 0xffffffff08047810 */ /* 0x020fe40007ffe011 */
[----:B------:R-:W-:Y:S02]  /*25ed0*/  IADD3 R2, RZ, -R2, RZ ;  /* 0x80000002ff027210 */ /* 0x000fe40007ffe0ff */
[----:B------:R-:W-:Y:S02]  /*25ee0*/  IABS R3, R4 ;  /* 0x0000000400037213 */ /* 0x000fe40000000000 */
[----:B------:R-:W-:Y:S01]  /*25ef0*/  LOP3.LUT R4, R4, R17, RZ, 0x3c, !PT ;  /* 0x0000001104047212 */ /* 0x000fe200078e3cff */
[----:B------:R-:W-:-:S02]  /*25f00*/  IMAD.MOV.U32 R5, RZ, RZ, R2 ;  /* 0x000000ffff057224 */ /* 0x000fc400078e0002 */
[----:B------:R-:W-:Y:S01]  /*25f10*/  IMAD.HI.U32 R2, R6, R3, RZ ;  /* 0x0000000306027227 */ /* 0x000fe200078e00ff */
[----:B------:R-:W-:-:S03]  /*25f20*/  ISETP.GE.AND P1, PT, R4, RZ, PT ;  /* 0x000000ff0400720c */ /* 0x000fc60003f26270 */
[----:B------:R-:W-:-:S05]  /*25f30*/  IMAD R3, R2, R5, R3 ;  /* 0x0000000502037224 */ /* 0x000fca00078e0203 */
[----:B------:R-:W-:-:S13]  /*25f40*/  ISETP.GT.U32.AND P2, PT, R0, R3, PT ;  /* 0x000000030000720c */ /* 0x000fda0003f44070 */
[----:B------:R-:W-:Y:S01]  /*25f50*/  @!P2 IMAD.IADD R3, R3, 0x1, -R0 ;  /* 0x000000010303a824 */ /* 0x000fe200078e0a00 */
[----:B------:R-:W-:Y:S02]  /*25f60*/  @!P2 IADD3 R2, R2, 0x1, RZ ;  /* 0x000000010202a810 */ /* 0x000fe40007ffe0ff */
[----:B------:R-:W-:Y:S02]  /*25f70*/  ISETP.NE.AND P2, PT, R17, RZ, PT ;  /* 0x000000ff1100720c */ /* 0x000fe40003f45270 */
[----:B------:R-:W-:-:S13]  /*25f80*/  ISETP.GE.U32.AND P0, PT, R3, R0, PT ;  /* 0x000000000300720c */ /* 0x000fda0003f06070 */
[----:B------:R-:W-:-:S04]  /*25f90*/  @P0 VIADD R2, R2, 0x1 ;  /* 0x0000000102020836 */ /* 0x000fc80000000000 */
[----:B------:R-:W-:Y:S01]  /*25fa0*/  @!P1 IMAD.MOV R2, RZ, RZ, -R2 ;  /* 0x000000ffff029224 */ /* 0x000fe200078e0a02 */
[----:B------:R-:W-:-:S05]  /*25fb0*/  @!P2 LOP3.LUT R2, RZ, R17, RZ, 0x33, !PT ;  /* 0x00000011ff02a212 */ /* 0x000fca00078e33ff */
[----:B------:R0:W-:Y:S02]  /*25fc0*/  STL [R1+0x44], R2 ;  /* 0x0000440201007387 */ /* 0x0001e40000100800 */
.L_x_735:
[----:B------:R-:W-:Y:S05]  /*25fd0*/  BSYNC B0 ;  /* 0x0000000000007941 */ /* 0x000fea0003800000 */
.L_x_734:
[----:B------:R-:W2:Y:S04]  /*25fe0*/  LDL R0, [R1+0x44] ;  /* 0x0000440001007983 */ /* 0x000ea80000100800 */
[----:B0-----:R-:W2:Y:S01]  /*25ff0*/  LDL R2, [R1+0x60] ;  /* 0x0000600001027983 */ /* 0x001ea20000100800 */
[----:B------:R-:W-:Y:S01]  /*26000*/  BSSY B7, `(.L_x_736) ;  /* 0x00004d6000077945 */ /* 0x000fe20003800000 */
[----:B--2---:R-:W-:-:S05]  /*26010*/  IMAD R2, R2, R0, RZ ;  /* 0x0000000002027224 */ /* 0x004fca00078e02ff */
[----:B-----5:R-:W-:Y:S01]  /*26020*/  VIADDMNMX R0, R2, R0, R8, PT ;  /* 0x0000000002007246 */ /* 0x020fe20003800108 */
[----:B------:R0:W-:Y:S03]  /*26030*/  STL [R1+0x34], R2 ;  /* 0x0000340201007387 */ /* 0x0001e60000100800 */
[----:B------:R-:W-:Y:S01]  /*26040*/  ISETP.GT.AND P0, PT, R0, R2, PT ;  /* 0x000000020000720c */ /* 0x000fe20003f04270 */
[----:B------:R0:W-:-:S12]  /*26050*/  STL [R1+0x48], R0 ;  /* 0x0000480001007387 */ /* 0x0001d80000100800 */
[----:B0-----:R-:W-:Y:S05]  /*26060*/  @P0 BRA `(.L_x_737) ;  /* 0x00000000004c0947 */ /* 0x001fea0003800000 */
[----:B------:R-:W0:Y:S02]  /*26070*/  S2R R0, SR_TID.X ;  /* 0x0000000000007919 */ /* 0x000e240000002100 */
[----:B0-----:R-:W-:-:S04]  /*26080*/  LOP3.LUT R0, R0, 0x7f, RZ, 0xc0, !PT ;  /* 0x0000007f00007812 */ /* 0x001fc800078ec0ff */
[----:B------:R-:W-:-:S13]  /*26090*/  ISETP.NE.AND P1, PT, R0, RZ, PT ;  /* 0x000000ff0000720c */ /* 0x000fda0003f25270 */
[----:B------:R-:W-:Y:S05]  /*260a0*/  @P1 BRA `(.L_x_738) ;  /* 0x0000004c002c1947 */ /* 0x000fea0003800000 */
[----:B------:R-:W0:Y:S01]  /*260b0*/  S2R R3, SR_LANEID ;  /* 0x0000000000037919 */ /* 0x000e220000000000 */
[----:B------:R-:W-:Y:S01]  /*260c0*/  VOTEU.ANY UR4, UPT, PT ;  /* 0x0000000000047886 */ /* 0x000fe200038e0100 */
[----:B------:R-:W1:Y:S01]  /*260d0*/  LDC.64 R4, c[0x0][0xc60] ;  /* 0x00031800ff047b82 */ /* 0x000e620000000a00 */
[----:B------:R-:W0:Y:S01]  /*260e0*/  FLO.U32 R0, UR4 ;  /* 0x0000000400007d00 */ /* 0x000e2200080e0000 */
[----:B------:R-:W-:-:S07]  /*260f0*/  ULDC.64 UR6, c[0x0][0x208] ;  /* 0x0000820000067ab9 */ /* 0x000fce0000000a00 */
[----:B------:R-:W1:Y:S01]  /*26100*/  POPC R2, UR4 ;  /* 0x0000000400027d09 */ /* 0x000e620008000000 */
[----:B0-----:R-:W-:-:S13]  /*26110*/  ISETP.EQ.U32.AND P0, PT, R0, R3, PT ;  /* 0x000000030000720c */ /* 0x001fda0003f02070 */
[----:B-1----:R-:W2:Y:S01]  /*26120*/  @P0 ATOMG.E.ADD.STRONG.GPU PT, R5, desc[UR6][R4.64], R2 ;  /* 0x00000002040509a8 */ /* 0x002ea200081ee1c6 */
[----:B------:R-:W0:Y:S02]  /*26130*/  S2R R3, SR_LTMASK ;  /* 0x0000000000037919 */ /* 0x000e240000003900 */
[----:B0-----:R-:W-:-:S06]  /*26140*/  LOP3.LUT R3, R3, UR4, RZ, 0xc0, !PT ;  /* 0x0000000403037c12 */ /* 0x001fcc000f8ec0ff */
[----:B------:R-:W0:Y:S01]  /*26150*/  POPC R3, R3 ;  /* 0x0000000300037309 */ /* 0x000e220000000000 */
[----:B--2---:R-:W0:Y:S02]  /*26160*/  SHFL.IDX PT, R0, R5, R0, 0x1f ;  /* 0x00001f0005007589 */ /* 0x004e2400000e0000 */
[----:B0-----:R-:W-:-:S05]  /*26170*/  IADD3 R0, R0, UR36, R3 ;  /* 0x0000002400007c10 */ /* 0x001fca000fffe003 */
[----:B------:R0:W-:Y:S01]  /*26180*/  STL [R1], R0 ;  /* 0x0000000001007387 */ /* 0x0001e20000100800 */
[----:B------:R-:W-:Y:S05]  /*26190*/  BRA `(.L_x_738) ;  /* 0x0000004800f07947 */ /* 0x000fea0003800000 */
.L_x_737:
[----:B------:R-:W-:Y:S01]  /*261a0*/  IADD3 R0, R18, 0x24400, RZ ;  /* 0x0002440012007810 */ /* 0x000fe20007ffe0ff */
[----:B------:R-:W-:Y:S03]  /*261b0*/  BSSY B6, `(.L_x_739) ;  /* 0x0000013000067945 */ /* 0x000fe60003800000 */
[----:B------:R-:W-:-:S13]  /*261c0*/  LOP3.LUT P0, RZ, R0, 0x3ff, RZ, 0xc0, !PT ;  /* 0x000003ff00ff7812 */ /* 0x000fda000780c0ff */
        /* <DEDUP_REMOVED lines=10> */
[----:B------:R-:W-:Y:S01]  /*26270*/  IMAD.U32 R7, RZ, RZ, UR9 ;  /* 0x00000009ff077e24 */ /* 0x000fe2000f8e00ff */
[----:B------:R-:W-:Y:S01]  /*26280*/  MOV R13, RZ ;  /* 0x000000ff000d7202 */ /* 0x000fe20000000f00 */
[----:B------:R-:W-:-:S02]  /*26290*/  IMAD.U32 R10, RZ, RZ, UR4 ;  /* 0x00000004ff0a7e24 */ /* 0x000fc4000f8e00ff */
[----:B------:R-:W-:Y:S02]  /*262a0*/  IMAD.MOV.U32 R8, RZ, RZ, 0x70 ;  /* 0x00000070ff087424 */ /* 0x000fe400078e00ff */
[----:B------:R-:W-:-:S07]  /*262b0*/  IMAD.MOV.U32 R12, RZ, RZ, 0x1 ;  /* 0x00000001ff0c7424 */ /* 0x000fce00078e00ff */
[----:B------:R-:W-:-:S07]  /*262c0*/  LEPC R20, `(.L_x_740) ;  /* 0x000000001014794e */ /* 0x000fce0000000000 */
[----:B0-----:R-:W-:Y:S05]  /*262d0*/  CALL.ABS.NOINC R2 ;  /* 0x0000000002007343 */ /* 0x001fea0003c00000 */
.L_x_740:
[----:B------:R-:W-:Y:S05]  /*262e0*/  BSYNC B6 ;  /* 0x0000000000067941 */ /* 0x000fea0003800000 */
.L_x_739:
        /* <DEDUP_REMOVED lines=8> */
[----:B------:R0:W1:Y:S01]  /*26370*/  LDC.64 R2, c[0x4][R17] ;  /* 0x0100000011027b82 */ /* 0x0000620000000a00 */
[----:B------:R-:W-:Y:S01]  /*26380*/  IMAD.U32 R4, RZ, RZ, UR6 ;  /* 0x00000006ff047e24 */ /* 0x000fe2000f8e00ff */
[----:B------:R-:W-:Y:S01]  /*26390*/  MOV R5, UR7 ;  /* 0x0000000700057c02 */ /* 0x000fe20008000f00 */
[----:B------:R-:W-:Y:S01]  /*263a0*/  IMAD.U32 R6, RZ, RZ, UR8 ;  /* 0x00000008ff067e24 */ /* 0x000fe2000f8e00ff */
[----:B------:R-:W-:Y:S01]  /*263b0*/  MOV R10, UR4 ;  /* 0x00000004000a7c02 */ /* 0x000fe20008000f00 */
[----:B------:R-:W-:Y:S01]  /*263c0*/  IMAD.U32 R7, RZ, RZ, UR9 ;  /* 0x00000009ff077e24 */ /* 0x000fe2000f8e00ff */
[----:B------:R-:W-:Y:S01]  /*263d0*/  MOV R12, 0x1 ;  /* 0x00000001000c7802 */ /* 0x000fe20000000f00 */
[----:B------:R-:W-:-:S02]  /*263e0*/  IMAD.U32 R11, RZ, RZ, UR5 ;  /* 0x00000005ff0b7e24 */ /* 0x000fc4000f8e00ff */
[----:B------:R-:W-:Y:S02]  /*263f0*/  IMAD.MOV.U32 R8, RZ, RZ, 0x70 ;  /* 0x00000070ff087424 */ /* 0x000fe400078e00ff */
[----:B0-----:R-:W-:-:S07]  /*26400*/  IMAD.MOV.U32 R13, RZ, RZ, RZ ;  /* 0x000000ffff0d7224 */ /* 0x001fce00078e00ff */
[----:B------:R-:W-:-:S07]  /*26410*/  LEPC R20, `(.L_x_743) ;  /* 0x000000001014794e */ /* 0x000fce0000000000 */
[----:B-1----:R-:W-:Y:S05]  /*26420*/  CALL.ABS.NOINC R2 ;  /* 0x0000000002007343 */ /* 0x002fea0003c00000 */
.L_x_743:
[----:B------:R0:W1:Y:S01]  /*26430*/  LDC.64 R2, c[0x4][R17] ;  /* 0x0100000011027b82 */ /* 0x0000620000000a00 */
[----:B------:R-:W-:Y:S01]  /*26440*/  ULDC.64 UR4, c[0x4][0x1b8] ;  /* 0x01006e0000047ab9 */ /* 0x000fe20000000a00 */
[----:B------:R-:W-:Y:S01]  /*26450*/  ULDC.64 UR6, c[0x4][0x1c0] ;  /* 0x0100700000067ab9 */ /* 0x000fe20000000a00 */
[----:B------:R-:W-:Y:S01]  /*26460*/  ULDC.64 UR8, c[0x4][0x128] ;  /* 0x01004a0000087ab9 */ /* 0x000fe20000000a00 */
        /* <DEDUP_REMOVED lines=11> */
.L_x_742:
[----:B------:R-:W-:Y:S05]  /*26520*/  BSYNC B6 ;  /* 0x0000000000067941 */ /* 0x000fea0003800000 */
.L_x_741:
[----:B------:R-:W2:Y:S01]  /*26530*/  LDL.LU R2, [R1+0x28] ;  /* 0x0000280001027983 */ /* 0x000ea20000300800 */
[----:B------:R-:W-:-:S03]  /*26540*/  ULDC.64 UR4, c[0x0][0x9f8] ;  /* 0x00027e0000047ab9 */ /* 0x000fc60000000a00 */
[----:B------:R-:W3:Y:S04]  /*26550*/  LDL.LU R0, [R1+0x3c] ;  /* 0x00003c0001007983 */ /* 0x000ee80000300800 */
[----:B------:R-:W4:Y:S01]  /*26560*/  LDL R7, [R1+0x14] ;  /* 0x0000140001077983 */ /* 0x000f220000100800 */
[----:B------:R-:W-:Y:S01]  /*26570*/  ISETP.NE.U32.AND P0, PT, RZ, UR4, PT ;  /* 0x00000004ff007c0c */ /* 0x000fe2000bf05070 */
[----:B------:R-:W-:Y:S02]  /*26580*/  ULDC.64 UR6, c[0x0][0x208] ;  /* 0x0000820000067ab9 */ /* 0x000fe40000000a00 */
[----:B------:R-:W5:Y:S01]  /*26590*/  LDL R17, [R1+0x48] ;  /* 0x0000480001117983 */ /* 0x000f620000100800 */
[----:B------:R-:W-:-:S13]  /*265a0*/  ISETP.NE.AND.EX P0, PT, RZ, UR5, PT, P0 ;  /* 0x00000005ff007c0c */ /* 0x000fda000bf05300 */
[----:B--2---:R-:W-:-:S04]  /*265b0*/  @P0 IADD3 R2, P1, R2, UR4, RZ ;  /* 0x0000000402020c10 */ /* 0x004fc8000ff3e0ff */
[----:B---3--:R-:W-:Y:S01]  /*265c0*/  @P0 IADD3.X R3, R0, UR5, RZ, P1, !PT ;  /* 0x0000000500030c10 */ /* 0x008fe20008ffe4ff */
[----:B------:R-:W-:-:S04]  /*265d0*/  ULDC.64 UR4, c[0x0][0xa08] ;  /* 0x0002820000047ab9 */ /* 0x000fc80000000a00 */
[----:B----4-:R0:W2:Y:S02]  /*265e0*/  @P0 LDG.E R7, desc[UR6][R2.64] ;  /* 0x0000000602070981 */ /* 0x0100a4000c1e1900 */
[----:B0-----:R-:W0:Y:S01]  /*265f0*/  LDC.64 R2, c[0x0][0x418] ;  /* 0x00010600ff027b82 */ /* 0x001e220000000a00 */
[----:B-----5:R-:W-:Y:S01]  /*26600*/  VIADD R0, R17, 0xffffffff ;  /* 0xffffffff11007836 */ /* 0x020fe20000000000 */
[----:B--2---:R-:W-:Y:S01]  /*26610*/  SHF.R.S32.HI R8, RZ, 0x1f, R7 ;  /* 0x0000001fff087819 */ /* 0x004fe20000011407 */
[----:B------:R1:W-:Y:S04]  /*26620*/  @P0 STL [R1+0x14], R7 ;  /* 0x0000140701000387 */ /* 0x0003e80000100800 */
[----:B------:R1:W-:Y:S01]  /*26630*/  STL [R1+0x28], R8 ;  /* 0x0000280801007387 */ /* 0x0003e20000100800 */
[----:B0-----:R-:W-:Y:S01]  /*26640*/  LOP3.LUT P0, RZ, R2, UR4, RZ, 0xfc, !PT ;  /* 0x0000000402ff7c12 */ /* 0x001fe2000f80fcff */
[----:B------:R-:W-:-:S03]  /*26650*/  UMOV UR4, 0xffffffff ;  /* 0xffffffff00047882 */ /* 0x000fc60000000000 */
[----:B------:R-:W-:-:S04]  /*26660*/  LOP3.LUT P0, RZ, R3, UR5, RZ, 0xfc, P0 ;  /* 0x0000000503ff7c12 */ /* 0x000fc8000800fcff */
[----:B------:R-:W-:Y:S01]  /*26670*/  SEL R17, R7, RZ, !P0 ;  /* 0x000000ff07117207 */ /* 0x000fe20004000000 */
[----:B-1----:R-:W-:Y:S08]  /*26680*/  BRA.DIV UR4, `(.L_x_744) ;  /* 0x00000062047c7947 */ /* 0x002ff0000b800000 */
[----:B------:R-:W0:Y:S02]  /*26690*/  S2R R4, SR_TID.X ;  /* 0x0000000000047919 */ /* 0x000e240000002100 */
[----:B0-----:R-:W-:-:S04]  /*266a0*/  SHF.R.U32.HI R4, RZ, 0x5, R4 ;  /* 0x00000005ff047819 */ /* 0x001fc80000011604 */
[----:B------:R-:W-:-:S05]  /*266b0*/  LOP3.LUT R4, R4, 0x3, RZ, 0xc0, !PT ;  /* 0x0000000304047812 */ /* 0x000fca00078ec0ff */
[----:B------:R0:W1:Y:S02]  /*266c0*/  SHFL.IDX PT, R14, R4, RZ, 0x1f ;  /* 0x00001fff040e7589 */ /* 0x00006400000e0000 */
.L_x_888:
[----:B0-----:R-:W2:Y:S01]  /*266d0*/  LDL.LU R4, [R1+0x10] ;  /* 0x0000100001047983 */ /* 0x001ea20000300800 */
[----:B------:R-:W-:Y:S02]  /*266e0*/  PLOP3.LUT P1, PT, PT, PT, PT, 0x8, 0x0 ;  /* 0x000000000000781c */ /* 0x000fe40003f2e170 */
[----:B-1----:R-:W-:Y:S01]  /*266f0*/  ISETP.NE.AND P0, PT, R14, RZ, PT ;  /* 0x000000ff0e00720c */ /* 0x002fe20003f05270 */
[----:B------:R0:W-:Y:S01]  /*26700*/  STL [R1+0x8], R0 ;  /* 0x0000080001007387 */ /* 0x0001e20000100800 */
[----:B--2---:R-:W-:-:S09]  /*26710*/  LOP3.LUT R4, R4, 0xfffffffb, RZ, 0xc0, !PT ;  /* 0xfffffffb04047812 */ /* 0x004fd200078ec0ff */
[----:B------:R-:W-:-:S05]  /*26720*/  @P1 LOP3.LUT R4, R4, 0x4, RZ, 0xfc, !PT ;  /* 0x0000000404041812 */ /* 0x000fca00078efcff */
[----:B------:R0:W-:Y:S01]  /*26730*/  STL [R1+0x10], R4 ;  /* 0x0000100401007387 */ /* 0x0001e20000100800 */
[----:B------:R-:W-:Y:S05]  /*26740*/  @P0 BRA `(.L_x_745) ;  /* 0x0000000400440947 */ /* 0x000fea0003800000 */
[----:B------:R-:W-:-:S03]  /*26750*/  UMOV UR4, 0xffffffff ;  /* 0xffffffff00047882 */ /* 0x000fc60000000000 */
[----:B------:R-:W-:Y:S05]  /*26760*/  BRA.DIV UR4, `(.L_x_746) ;  /* 0x0000006204787947 */ /* 0x000fea000b800000 */
[----:B------:R-:W-:-:S13]  /*26770*/  ELECT P6, URZ, PT ;  /* 0x00000000003f782f */ /* 0x000fda00038c0000 */
.L_x_891:
[----:B------:R-:W-:Y:S05]  /*26780*/  @!P6 BRA `(.L_x_745) ;  /* 0x000000040034e947 */ /* 0x000fea0003800000 */
[----:B------:R-:W-:-:S04]  /*26790*/  ISETP.NE.U32.AND P0, PT, R2, RZ, PT ;  /* 0x000000ff0200720c */ /* 0x000fc80003f05070 */
[----:B------:R-:W-:-:S13]  /*267a0*/  ISETP.NE.AND.EX P0, PT, R3, RZ, PT, P0 ;  /* 0x000000ff0300720c */ /* 0x000fda0003f05300 */
[----:B------:R-:W-:Y:S05]  /*267b0*/  @!P0 BRA `(.L_x_747) ;  /* 0x0000000000548947 */ /* 0x000fea0003800000 */
[----:B------:R-:W1:Y:S01]  /*267c0*/  LDC R6, c[0x0][0x43c] ;  /* 0x00010f00ff067b82 */ /* 0x000e620000000800 */
[----:B------:R-:W-:Y:S01]  /*267d0*/  MOV R9, R0 ;  /* 0x0000000000097202 */ /* 0x000fe20000000f00 */
[----:B------:R-:W-:Y:S01]  /*267e0*/  ULDC.64 UR4, c[0x0][0x428] ;  /* 0x00010a0000047ab9 */ /* 0x000fe20000000a00 */
[----:B------:R-:W-:-:S03]  /*267f0*/  ULDC.64 UR6, c[0x0][0x208] ;  /* 0x0000820000067ab9 */ /* 0x000fc60000000a00 */
[----:B0-----:R-:W-:Y:S01]  /*26800*/  IMAD.MOV.U32 R0, RZ, RZ, R9 ;  /* 0x000000ffff007224 */ /* 0x001fe200078e0009 */
[----:B-1----:R-:W-:-:S13]  /*26810*/  ISETP.NE.AND P0, PT, R6, 0x1, PT ;  /* 0x000000010600780c */ /* 0x002fda0003f05270 */
[----:B------:R-:W0:Y:S02]  /*26820*/  @P0 LDC.64 R4, c[0x0][0x440] ;  /* 0x00011000ff040b82 */ /* 0x000e240000000a00 */
[----:B0-----:R-:W-:-:S05]  /*26830*/  @P0 IMAD.HI.U32 R4, R9, R4, RZ ;  /* 0x0000000409040227 */ /* 0x001fca00078e00ff */
[----:B------:R-:W-:-:S04]  /*26840*/  @P0 SHF.R.U32.HI R0, RZ, R5, R4 ;  /* 0x00000005ff000219 */ /* 0x000fc80000011604 */
[--C-:B------:R-:W-:Y:S01]  /*26850*/  SHF.R.S32.HI R5, RZ, 0x1f, R0.reuse ;  /* 0x0000001fff057819 */ /* 0x100fe20000011400 */
[----:B------:R-:W-:-:S04]  /*26860*/  IMAD.MOV R4, RZ, RZ, -R0 ;  /* 0x000000ffff047224 */ /* 0x000fc800078e0a00 */
[----:B------:R-:W-:Y:S01]  /*26870*/  IMAD R9, R6, R4, R9 ;  /* 0x0000000406097224 */ /* 0x000fe200078e0209 */
[----:B------:R-:W-:Y:S01]  /*26880*/  MOV R4, R0 ;  /* 0x0000000000047202 */ /* 0x000fe20000000f00 */
[----:B------:R-:W-:-:S03]  /*26890*/  IMAD R6, R8, UR4, RZ ;  /* 0x0000000408067c24 */ /* 0x000fc6000f8e02ff */
[----:B------:R1:W-:Y:S01]  /*268a0*/  STL [R1+0x8], R9 ;  /* 0x0000080901007387 */ /* 0x0003e20000100800 */
[----:B------:R-:W-:-:S04]  /*268b0*/  IMAD.WIDE.U32 R4, R7, UR4, R4 ;  /* 0x0000000407047c25 */ /* 0x000fc8000f8e0004 */
[----:B------:R-:W-:Y:S01]  /*268c0*/  IMAD R0, R7, UR5, R6 ;  /* 0x0000000507007c24 */ /* 0x000fe2000f8e0206 */
[----:B------:R-:W-:-:S03]  /*268d0*/  LEA R2, P0, R4, R2, 0x2 ;  /* 0x0000000204027211 */ /* 0x000fc600078010ff */
[----:B------:R-:W-:-:S05]  /*268e0*/  IMAD.IADD R0, R5, 0x1, R0 ;  /* 0x0000000105007824 */ /* 0x000fca00078e0200 */
[----:B------:R-:W-:-:S05]  /*268f0*/  LEA.HI.X R3, R4, R3, R0, 0x2, P0 ;  /* 0x0000000304037211 */ /* 0x000fca00000f1400 */
[----:B------:R1:W5:Y:S02]  /*26900*/  LDG.E R17, desc[UR6][R2.64] ;  /* 0x0000000602117981 */ /* 0x000364000c1e1900 */
.L_x_747:
[----:B-1----:R-:W2:Y:S01]  /*26910*/  LDL R2, [R1+0x18] ;  /* 0x0000180001027983 */ /* 0x002ea20000100800 */
[----:B0-----:R-:W-:Y:S01]  /*26920*/  IMAD R0, R19, 0x8, R18 ;  /* 0x0000000813007824 */ /* 0x001fe200078e0212 */
[----:B--2---:R-:W-:-:S04]  /*26930*/  SHF.L.U32 R2, R2, 0x1f, RZ ;  /* 0x0000001f02027819 */ /* 0x004fc800000006ff */
[----:B------:R-:W0:Y:S02]  /*26940*/  SYNCS.PHASECHK.TRANS64.TRYWAIT P0, [R0+URZ+0x38840], R2 ;  /* 0x03884002000075a7 */ /* 0x000e24000800017f */
[----:B0-----:R-:W-:Y:S05]  /*26950*/  @!P0 BRA `(.L_x_748) ;  /* 0x00000060001c8947 */ /* 0x001fea0003800000 */
.L_x_892:
[----:B------:R1:W5:Y:S01]  /*26960*/  LDL R3, [R1+0x10] ;  /* 0x0000100001037983 */ /* 0x0003620000100800 */
[----:B------:R-:W2:Y:S02]  /*26970*/  S2R R4, SR_TID.X ;  /* 0x0000000000047919 */ /* 0x000ea40000002100 */
[----:B--2---:R-:W-:-:S04]  /*26980*/  LOP3.LUT R4, R4, 0x7f, RZ, 0xc0, !PT ;  /* 0x0000007f04047812 */ /* 0x004fc800078ec0ff */
[----:B------:R-:W-:-:S13]  /*26990*/  ISETP.NE.AND P0, PT, R4, RZ, PT ;  /* 0x000000ff0400720c */ /* 0x000fda0003f05270 */
[----:B-1----:R-:W-:Y:S05]  /*269a0*/  @P0 BRA `(.L_x_749) ;  /* 0x0000000000140947 */ /* 0x002fea0003800000 */
[----:B-----5:R-:W-:Y:S02]  /*269b0*/  LOP3.LUT P1, RZ, R3, 0x1, RZ, 0xc0, !PT ;  /* 0x0000000103ff7812 */ /* 0x020fe4000782c0ff */
[----:B0-----:R-:W-:-:S04]  /*269c0*/  MOV R2, 0xa000 ;  /* 0x0000a00000027802 */ /* 0x001fc80000000f00 */
[----:B------:R1:W-:Y:S07]  /*269d0*/  SYNCS.ARRIVE.TRANS64 RZ, [R0+URZ+0x38830], R2 ;  /* 0x0388300200ff79a7 */ /* 0x0003ee000800003f */
[----:B------:R-:W-:Y:S05]  /*269e0*/  @!P1 BRA `(.L_x_749) ;  /* 0x0000000000049947 */ /* 0x000fea0003800000 */
[----:B------:R-:W-:Y:S01]  /*269f0*/  BPT.TRAP 0x1 ;  /* 0x000000040000795c */ /* 0x000fe20000300000 */
.L_x_749:
[----:B------:R-:W2:Y:S04]  /*26a00*/  LDL R4, [R1+0x8] ;  /* 0x0000080001047983 */ /* 0x000ea80000100800 */
[----:B01----:R-:W3:Y:S01]  /*26a10*/  LDL R2, [R1+0x1c] ;  /* 0x00001c0001027983 */ /* 0x003ee20000100800 */
        /* <DEDUP_REMOVED lines=9> */
[----:B------:R-:W-:Y:S01]  /*26ab0*/  PLOP3.LUT P0, PT, PT, PT, PT, 0x80, 0x0 ;  /* 0x000000000000781c */ /* 0x000fe20003f0f070 */
[----:B------:R-:W-:Y:S01]  /*26ac0*/  UMOV UR17, 0x40 ;  /* 0x0000004000117882 */ /* 0x000fe20000000000 */
[----:B------:R-:W-:-:S02]  /*26ad0*/  LOP3.LUT R3, R3, 0xfffffffb, RZ, 0xc0, !PT ;  /* 0xfffffffb03037812 */ /* 0x000fc400078ec0ff */
[----:B------:R-:W-:-:S07]  /*26ae0*/  UIADD3 UR9, UR9, 0x38830, URZ ;  /* 0x0003883009097890 */ /* 0x000fce000fffe03f */
[----:B------:R-:W-:Y:S02]  /*26af0*/  UIADD3 UR8, UR14, 0x24400, URZ ;  /* 0x000244000e087890 */ /* 0x000fe4000fffe03f */
[----:B------:R-:W-:Y:S01]  /*26b00*/  UIADD3 UR15, UR14, 0x26c00, URZ ;  /* 0x00026c000e0f7890 */ /* 0x000fe2000fffe03f */
[----:B------:R-:W-:Y:S01]  /*26b10*/  @P0 LOP3.LUT R3, R3, 0x4, RZ, 0xfc, !PT ;  /* 0x0000000403030812 */ /* 0x000fe200078efcff */
[----:B------:R-:W-:Y:S02]  /*26b20*/  UIADD3 UR16, UR14, 0x29400, URZ ;  /* 0x000294000e107890 */ /* 0x000fe4000fffe03f */
[----:B------:R-:W-:Y:S02]  /*26b30*/  UIADD3 UR14, UR14, 0x2bc00, URZ ;  /* 0x0002bc000e0e7890 */ /* 0x000fe4000fffe03f */
[----:B------:R1:W-:Y:S01]  /*26b40*/  STL [R1+0x10], R3 ;  /* 0x0000100301007387 */ /* 0x0003e20000100800 */
[----:B--2---:R-:W-:Y:S02]  /*26b50*/  R2UR UR11, R4 ;  /* 0x00000000040b72ca */ /* 0x004fe400000e0000 */
[----:B---3--:R-:W-:-:S13]  /*26b60*/  R2UR UR5, R2 ;  /* 0x00000000020572ca */ /* 0x008fda00000e0000 */
[----:B------:R-:W-:Y:S02]  /*26b70*/  UIMAD UR11, UR11, 0x50, UR5 ;  /* 0x000000500b0b78a4 */ /* 0x000fe4000f8e0205 */
[----:B------:R-:W-:-:S09]  /*26b80*/  UIADD3.X UR5, URZ, UR39, URZ, UP0, !UPT ;  /* 0x000000273f057290 */ /* 0x000fd200087fe43f */
[----:B------:R0:W-:Y:S02]  /*26b90*/  UTMALDG.4D [UR8], [UR4], desc[UR6] ;  /* 0x00000608040075b4 */ /* 0x0001e40008019000 */
[----:B0-----:R-:W-:Y:S01]  /*26ba0*/  UMOV UR8, UR15 ;  /* 0x0000000f00087c82 */ /* 0x001fe20008000000 */
[----:B------:R-:W-:Y:S01]  /*26bb0*/  UMOV UR10, UR17 ;  /* 0x00000011000a7c82 */ /* 0x000fe20008000000 */
[----:B------:R-:W-:Y:S01]  /*26bc0*/  UMOV UR15, 0x80 ;  /* 0x00000080000f7882 */ /* 0x000fe20000000000 */
[----:B------:R0:W-:Y:S02]  /*26bd0*/  UTMALDG.4D [UR8], [UR4], desc[UR6] ;  /* 0x00000608040075b4 */ /* 0x0001e40008019000 */
[----:B0-----:R-:W-:Y:S01]  /*26be0*/  UMOV UR8, UR16 ;  /* 0x0000001000087c82 */ /* 0x001fe20008000000 */
[----:B------:R-:W-:Y:S01]  /*26bf0*/  UMOV UR10, UR15 ;  /* 0x0000000f000a7c82 */ /* 0x000fe20008000000 */
[----:B------:R-:W-:Y:S01]  /*26c00*/  UMOV UR15, 0xc0 ;  /* 0x000000c0000f7882 */ /* 0x000fe20000000000 */
[----:B------:R0:W-:Y:S02]  /*26c10*/  UTMALDG.4D [UR8], [UR4], desc[UR6] ;  /* 0x00000608040075b4 */ /* 0x0001e40008019000 */
[----:B0-----:R-:W-:Y:S01]  /*26c20*/  UMOV UR8, UR14 ;  /* 0x0000000e00087c82 */ /* 0x001fe20008000000 */
[----:B------:R-:W-:-:S02]  /*26c30*/  UMOV UR10, UR15 ;  /* 0x0000000f000a7c82 */ /* 0x000fc40008000000 */
[----:B------:R1:W-:Y:S02]  /*26c40*/  UTMALDG.4D [UR8], [UR4], desc[UR6] ;  /* 0x00000608040075b4 */ /* 0x0003e40008019000 */
[----:B-1----:R-:W-:Y:S01]  /*26c50*/  NOP ;  /* 0x0000000000007918 */ /* 0x002fe20000000000 */
.L_x_745:
[----:B------:R-:W2:Y:S04]  /*26c60*/  LDL.LU R3, [R1+0x4c] ;  /* 0x00004c0001037983 */ /* 0x000ea80000300800 */
[----:B------:R-:W3:Y:S04]  /*26c70*/  LDL.LU R5, [R1+0x38] ;  /* 0x0000380001057983 */ /* 0x000ee80000300800 */
[----:B0-----:R-:W4:Y:S01]  /*26c80*/  LDL.LU R4, [R1+0x58] ;  /* 0x0000580001047983 */ /* 0x001f220000300800 */
        /* <DEDUP_REMOVED lines=21> */
[----:B0-----:R-:W-:Y:S01]  /*26de0*/  MOV R2, 0x0 ;  /* 0x0000000000027802 */ /* 0x001fe20000000f00 */
[----:B------:R-:W-:Y:S01]  /*26df0*/  ULDC.64 UR4, c[0x4][0x1b8] ;  /* 0x01006e0000047ab9 */ /* 0x000fe20000000a00 */
[----:B------:R-:W-:Y:S01]  /*26e00*/  ULDC.64 UR6, c[0x4][0x1c0] ;  /* 0x0100700000067ab9 */ /* 0x000fe20000000a00 */
[----:B------:R-:W-:Y:S01]  /*26e10*/  ULDC.64 UR8, c[0x4][0x130] ;  /* 0x01004c0000087ab9 */ /* 0x000fe20000000a00 */
[----:B------:R-:W-:Y:S01]  /*26e20*/  MOV R4, UR4 ;  /* 0x0000000400047c02 */ /* 0x000fe20008000f00 */
[----:B------:R-:W-:Y:S01]  /*26e30*/  IMAD.U32 R5, RZ, RZ, UR5 ;  /* 0x00000005ff057e24 */ /* 0x000fe2000f8e00ff */
[----:B------:R-:W0:Y:S01]  /*26e40*/  LDC.64 R2, c[0x4][R2] ;  /* 0x0100000002027b82 */ /* 0x000e220000000a00 */
[----:B------:R-:W-:Y:S01]  /*26e50*/  IMAD.U32 R6, RZ, RZ, UR6 ;  /* 0x00000006ff067e24 */ /* 0x000fe2000f8e00ff */
[----:B------:R-:W-:Y:S01]  /*26e60*/  MOV R7, UR7 ;  /* 0x0000000700077c02 */ /* 0x000fe20008000f00 */
[----:B------:R-:W-:Y:S01]  /*26e70*/  IMAD.U32 R10, RZ, RZ, UR8 ;  /* 0x00000008ff0a7e24 */ /* 0x000fe2000f8e00ff */
[----:B------:R-:W-:Y:S01]  /*26e80*/  MOV R8, 0x70 ;  /* 0x0000007000087802 */ /* 0x000fe20000000f00 */
[----:B------:R-:W-:-:S02]  /*26e90*/  IMAD.U32 R11, RZ, RZ, UR9 ;  /* 0x00000009ff0b7e24 */ /* 0x000fc4000f8e00ff */
[----:B------:R-:W-:Y:S02]  /*26ea0*/  IMAD.MOV.U32 R12, RZ, RZ, 0x1 ;  /* 0x00000001ff0c7424 */ /* 0x000fe400078e00ff */
[----:B------:R-:W-:-:S07]  /*26eb0*/  IMAD.MOV.U32 R13, RZ, RZ, RZ ;  /* 0x000000ffff0d7224 */ /* 0x000fce00078e00ff */
[----:B------:R-:W-:-:S07]  /*26ec0*/  LEPC R20, `(.L_x_751) ;  /* 0x000000001014794e */ /* 0x000fce0000000000 */
[----:B0-----:R-:W-:Y:S05]  /*26ed0*/  CALL.ABS.NOINC R2 ;  /* 0x0000000002007343 */ /* 0x001fea0003c00000 */
.L_x_751:
[----:B------:R-:W-:Y:S05]  /*26ee0*/  BSYNC B6 ;  /* 0x0000000000067941 */ /* 0x000fea0003800000 */
.L_x_750:
[----:B0-----:R-:W2:Y:S01]  /*26ef0*/  LDL.LU R0, [R1+0x4c] ;  /* 0x00004c0001007983 */ /* 0x001ea20000300800 */
[----:B------:R-:W-:Y:S01]  /*26f00*/  ULDC.64 UR4, c[0x0][0x2d8] ;  /* 0x0000b60000047ab9 */ /* 0x000fe20000000a00 */
[----:B------:R-:W0:Y:S02]  /*26f10*/  LDC R8, c[0x0][0x448] ;  /* 0x00011200ff087b82 */ /* 0x000e240000000800 */
[----:B------:R-:W3:Y:S04]  /*26f20*/  LDL.LU R5, [R1+0x3c] ;  /* 0x00003c0001057983 */ /* 0x000ee80000300800 */
[----:B------:R-:W3:Y:S04]  /*26f30*/  LDL.LU.64 R2, [R1+0x50] ;  /* 0x0000500001027983 */ /* 0x000ee80000300a00 */
[----:B------:R-:W4:Y:S01]  /*26f40*/  LDL.LU R4, [R1+0x38] ;  /* 0x0000380001047983 */ /* 0x000f220000300800 */
[----:B0-----:R-:W-:-:S13]  /*26f50*/  ISETP.NE.AND P0, PT, R8, 0x1, PT ;  /* 0x000000010800780c */ /* 0x001fda0003f05270 */
[----:B------:R-:W0:Y:S01]  /*26f60*/  @P0 LDC R7, c[0x0][0x450] ;  /* 0x00011400ff070b82 */ /* 0x000e220000000800 */
[----:B---3--:R-:W-:Y:S02]  /*26f70*/  MOV R3, R5 ;  /* 0x0000000500037202 */ /* 0x008fe40000000f00 */
[----:B------:R-:W3:Y:S01]  /*26f80*/  LDL.LU R5, [R1+0x4] ;  /* 0x0000040001057983 */ /* 0x000ee20000300800 */
[C---:B------:R-:W-:Y:S01]  /*26f90*/  IMAD.WIDE.U32 R2, R16.reuse, UR4, R2 ;  /* 0x0000000410027c25 */ /* 0x040fe2000f8e0002 */
[----:B------:R-:W1:Y:S03]  /*26fa0*/  S2R R10, SR_TID.X ;  /* 0x00000000000a7919 */ /* 0x000e660000002100 */
[----:B------:R-:W-:Y:S01]  /*26fb0*/  IMAD R3, R16, UR5, R3 ;  /* 0x0000000510037c24 */ /* 0x000fe2000f8e0203 */
[----:B------:R-:W-:Y:S01]  /*26fc0*/  ULDC.64 UR4, c[0x0][0x2e0] ;  /* 0x0000b80000047ab9 */ /* 0x000fe20000000a00 */
[----:B------:R-:W5:Y:S01]  /*26fd0*/  S2R R9, SR_TID.X ;  /* 0x0000000000097919 */ /* 0x000f620000002100 */
[----:B--2---:R-:W-:-:S02]  /*26fe0*/  IMAD R0, R0, UR4, RZ ;  /* 0x0000000400007c24 */ /* 0x004fc4000f8e02ff */
[----:B----4-:R-:W-:-:S04]  /*26ff0*/  IMAD.WIDE.U32 R2, R4, UR4, R2 ;  /* 0x0000000404027c25 */ /* 0x010fc8000f8e0002 */
[----:B------:R-:W-:Y:S01]  /*27000*/  IMAD R0, R4, UR5, R0 ;  /* 0x0000000504007c24 */ /* 0x000fe2000f8e0200 */
[----:B------:R-:W-:Y:S01]  /*27010*/  ULDC.64 UR4, c[0x0][0x2d0] ;  /* 0x0000b40000047ab9 */ /* 0x000fe20000000a00 */
[----:B------:R-:W2:Y:S02]  /*27020*/  S2R R4, SR_TID.X ;  /* 0x0000000000047919 */ /* 0x000ea40000002100 */
[----:B------:R-:W-:Y:S01]  /*27030*/  IMAD.IADD R3, R3, 0x1, R0 ;  /* 0x0000000103037824 */ /* 0x000fe200078e0200 */
[----:B-1----:R-:W-:-:S04]  /*27040*/  SHF.L.U32 R10, R10, 0x3, RZ ;  /* 0x000000030a0a7819 */ /* 0x002fc800000006ff */
[----:B------:R-:W-:Y:S01]  /*27050*/  LOP3.LUT R10, R10, 0x38, RZ, 0xc0, !PT ;  /* 0x000000380a0a7812 */ /* 0x000fe200078ec0ff */
[----:B-----5:R-:W-:-:S03]  /*27060*/  IMAD.SHL.U32 R9, R9, 0x8, RZ ;  /* 0x0000000809097824 */ /* 0x020fc600078e00ff */
[C---:B------:R-:W-:Y:S02]  /*27070*/  LOP3.LUT R12, R10.reuse, 0x40, RZ, 0xfc, !PT ;  /* 0x000000400a0c7812 */ /* 0x040fe400078efcff */
[----:B------:R-:W-:Y:S02]  /*27080*/  LOP3.LUT R11, R10, 0x80, RZ, 0xfc, !PT ;  /* 0x000000800a0b7812 */ /* 0x000fe400078efcff */
[----:B------:R-:W-:Y:S02]  /*27090*/  LOP3.LUT R9, R9, 0x38, RZ, 0xc0, !PT ;  /* 0x0000003809097812 */ /* 0x000fe400078ec0ff */
[----:B--2---:R-:W-:Y:S02]  /*270a0*/  LOP3.LUT R4, R4, 0x7f, RZ, 0xc0, !PT ;  /* 0x0000007f04047812 */ /* 0x004fe400078ec0ff */
[----:B------:R-:W-:Y:S02]  /*270b0*/  LOP3.LUT R10, R10, 0xc0, RZ, 0xfc, !PT ;  /* 0x000000c00a0a7812 */ /* 0x000fe400078efcff */
[----:B------:R-:W-:-:S02]  /*270c0*/  SHF.R.U32.HI R6, RZ, 0x3, R4 ;  /* 0x00000003ff067819 */ /* 0x000fc40000011604 */
[----:B------:R-:W1:Y:S02]  /*270d0*/  S2R R4, SR_TID.X ;  /* 0x0000000000047919 */ /* 0x000e640000002100 */
[----:B-1----:R-:W-:-:S05]  /*270e0*/  IMAD.SHL.U32 R4, R4, 0x10, RZ ;  /* 0x0000001004047824 */ /* 0x002fca00078e00ff */
[----:B------:R-:W-:Y:S02]  /*270f0*/  LOP3.LUT R4, R6, 0x70, R4, 0xf8, !PT ;  /* 0x0000007006047812 */ /* 0x000fe400078ef804 */
[----:B------:R-:W1:Y:S01]  /*27100*/  @P0 LDC R6, c[0x0][0x44c] ;  /* 0x00011300ff060b82 */ /* 0x000e620000000800 */
[----:B---3--:R-:W-:-:S04]  /*27110*/  SHF.L.U32 R5, R5, 0x7, RZ ;  /* 0x0000000705057819 */ /* 0x008fc800000006ff */
[----:B------:R-:W-:-:S05]  /*27120*/  LOP3.LUT R4, R4, R5, RZ, 0xfc, !PT ;  /* 0x0000000504047212 */ /* 0x000fca00078efcff */
[----:B-1----:R-:W-:-:S04]  /*27130*/  @P0 IMAD.HI.U32 R6, R4, R6, RZ ;  /* 0x0000000604060227 */ /* 0x002fc800078e00ff */
[----:B------:R-:W-:Y:S01]  /*27140*/  IMAD.MOV.U32 R0, RZ, RZ, R4 ;  /* 0x000000ffff007224 */ /* 0x000fe200078e0004 */
[----:B0-----:R-:W-:-:S05]  /*27150*/  @P0 SHF.R.U32.HI R0, RZ, R7, R6 ;  /* 0x00000007ff000219 */ /* 0x001fca0000011606 */
[----:B------:R-:W-:Y:S02]  /*27160*/  IMAD.MOV R6, RZ, RZ, -R0 ;  /* 0x000000ffff067224 */ /* 0x000fe400078e0a00 */
[----:B------:R-:W-:-:S04]  /*27170*/  IMAD.WIDE.U32 R2, R0, UR4, R2 ;  /* 0x0000000400027c25 */ /* 0x000fc8000f8e0002 */
[----:B------:R-:W-:Y:S01]  /*27180*/  IMAD R4, R8, R6, R4 ;  /* 0x0000000608047224 */ /* 0x000fe200078e0204 */
[----:B------:R-:W-:-:S05]  /*27190*/  SHF.R.S32.HI R6, RZ, 0x1f, R0 ;  /* 0x0000001fff067819 */ /* 0x000fca0000011400 */
[----:B------:R-:W-:-:S04]  /*271a0*/  IMAD R6, R6, UR4, RZ ;  /* 0x0000000406067c24 */ /* 0x000fc8000f8e02ff */
[----:B------:R-:W-:Y:S01]  /*271b0*/  IMAD R0, R0, UR5, R6 ;  /* 0x0000000500007c24 */ /* 0x000fe2000f8e0206 */
[----:B------:R-:W-:-:S04]  /*271c0*/  ULDC.64 UR4, c[0x0][0x2c8] ;  /* 0x0000b20000047ab9 */ /* 0x000fc80000000a00 */
[----:B------:R-:W-:Y:S02]  /*271d0*/  IADD3 R3, R3, R0, RZ ;  /* 0x0000000003037210 */ /* 0x000fe40007ffe0ff */
[----:B------:R-:W-:Y:S01]  /*271e0*/  SHF.R.S32.HI R0, RZ, 0x1f, R4 ;  /* 0x0000001fff007819 */ /* 0x000fe20000011404 */
[----:B------:R-:W-:-:S04]  /*271f0*/  IMAD.WIDE.U32 R2, R4, UR4, R2 ;  /* 0x0000000404027c25 */ /* 0x000fc8000f8e0002 */
[----:B------:R-:W-:-:S04]  /*27200*/  IMAD R0, R0, UR4, RZ ;  /* 0x0000000400007c24 */ /* 0x000fc8000f8e02ff */
[----:B------:R-:W-:Y:S01]  /*27210*/  IMAD R4, R4, UR5, R0 ;  /* 0x0000000504047c24 */ /* 0x000fe2000f8e0200 */
[----:B------:R-:W-:-:S03]  /*27220*/  ULDC.64 UR4, c[0x0][0x280] ;  /* 0x0000a00000047ab9 */ /* 0x000fc60000000a00 */
[----:B------:R-:W-:Y:S01]  /*27230*/  IMAD.IADD R3, R3, 0x1, R4 ;  /* 0x0000000103037824 */ /* 0x000fe200078e0204 */
[C---:B------:R-:W-:Y:S01]  /*27240*/  LEA R4, P0, R2.reuse, UR4, 0x1 ;  /* 0x0000000402047c11 */ /* 0x040fe2000f8008ff */
[----:B------:R-:W-:Y:S02]  /*27250*/  ULDC UR4, c[0x0][0x2b8] ;  /* 0x0000ae0000047ab9 */ /* 0x000fe40000000800 */
[----:B------:R-:W-:Y:S02]  /*27260*/  ISETP.GE.AND P4, PT, R9, UR4, PT ;  /* 0x0000000409007c0c */ /* 0x000fe4000bf86270 */
[----:B------:R-:W-:Y:S01]  /*27270*/  LEA.HI.X R3, R2, UR5, R3, 0x1, P0 ;  /* 0x0000000502037c11 */ /* 0x000fe200080f0c03 */
[----:B------:R-:W-:Y:S01]  /*27280*/  UMOV UR5, 0xffffffff ;  /* 0xffffffff00057882 */ /* 0x000fe20000000000 */
[----:B------:R-:W-:Y:S02]  /*27290*/  ISETP.GE.AND P3, PT, R12, UR4, PT ;  /* 0x000000040c007c0c */ /* 0x000fe4000bf66270 */
[----:B------:R-:W-:-:S02]  /*272a0*/  ISETP.GE.AND P0, PT, R11, UR4, PT ;  /* 0x000000040b007c0c */ /* 0x000fc4000bf06270 */
[----:B------:R-:W-:Y:S01]  /*272b0*/  ISETP.GE.AND P1, PT, R10, UR4, PT ;  /* 0x000000040a007c0c */ /* 0x000fe2000bf26270 */
[----:B------:R-:W-:-:S12]  /*272c0*/  BRA.DIV UR5, `(.L_x_752) ;  /* 0x0000005605d47947 */ /* 0x000fd8000b800000 */
[----:B------:R-:W2:Y:S04]  /*272d0*/  LDL.LU R6, [R1+0x5c] ;  /* 0x00005c0001067983 */ /* 0x000ea80000300800 */
[----:B------:R-:W3:Y:S01]  /*272e0*/  LDL R10, [R1+0x2c] ;  /* 0x00002c00010a7983 */ /* 0x000ee20000100800 */
[----:B------:R-:W0:Y:S02]  /*272f0*/  S2R R7, SR_TID.X ;  /* 0x0000000000077919 */ /* 0x000e240000002100 */
[----:B0-----:R-:W-:-:S04]  /*27300*/  LOP3.LUT R7, R7, 0x7f, RZ, 0xc0, !PT ;  /* 0x0000007f07077812 */ /* 0x001fc800078ec0ff */
[----:B------:R-:W-:Y:S02]  /*27310*/  SHF.R.U32.HI R11, RZ, 0x3, R7 ;  /* 0x00000003ff0b7819 */ /* 0x000fe40000011607 */
[----:B------:R-:W0:Y:S03]  /*27320*/  SHFL.IDX PT, R7, R4, RZ, 0x181f ;  /* 0x00181fff04077589 */ /* 0x000e2600000e0000 */
[----:B------:R-:W-:Y:S01]  /*27330*/  IMAD.IADD R0, R11, 0x1, R5 ;  /* 0x000000010b007824 */ /* 0x000fe200078e0205 */
[----:B------:R-:W-:Y:S01]  /*27340*/  ULDC.64 UR4, c[0x0][0x208] ;  /* 0x0000820000047ab9 */ /* 0x000fe20000000a00 */
[----:B------:R-:W-:Y:S01]  /*27350*/  SHFL.IDX PT, R5, R4, 0x1, 0x181f ;  /* 0x00381f0004057f89 */ /* 0x000fe200000e0000 */
[----:B--2---:R-:W-:-:S03]  /*27360*/  IMAD R2, R6, R8, RZ ;  /* 0x0000000806027224 */ /* 0x004fc600078e02ff */
[----:B------:R-:W1:Y:S02]  /*27370*/  SHFL.IDX PT, R6, R3, RZ, 0x181f ;  /* 0x00181fff03067589 */ /* 0x000e6400000e0000 */
[----:B------:R-:W-:-:S13]  /*27380*/  ISETP.GE.AND P2, PT, R0, R2, PT ;  /* 0x000000020000720c */ /* 0x000fda0003f46270 */
[----:B0-----:R-:W-:-:S05]  /*27390*/  @!P2 LEA R7, P5, R9, R7, 0x1 ;  /* 0x000000070907a211 */ /* 0x001fca00078a08ff */
[----:B-1----:R-:W-:-:S05]  /*273a0*/  @!P2 IMAD.X R6, RZ, RZ, R6, P5 ;  /* 0x000000ffff06a224 */ /* 0x002fca00028e0606 */
[----:B------:R-:W-:-:S04]  /*273b0*/  @!P2 LOP3.LUT R7, R7, R6, RZ, 0x3c, !PT ;  /* 0x000000060707a212 */ /* 0x000fc800078e3cff */
[----:B------:R-:W-:-:S04]  /*273c0*/  @!P2 LOP3.LUT R6, R7, R6, RZ, 0x3c, !PT ;  /* 0x000000060706a212 */ /* 0x000fc800078e3cff */
[----:B------:R-:W-:-:S05]  /*273d0*/  @!P2 LOP3.LUT R7, R7, R6, RZ, 0x3c, !PT ;  /* 0x000000060707a212 */ /* 0x000fca00078e3cff */
[----:B---3--:R-:W-:Y:S04]  /*273e0*/  @!P2 LDGSTS.E.BYPASS.LTC128B.128 [R10+0x14400], desc[UR4][R6.64], !P4 ;  /* 0x14400000060aafae */ /* 0x008fe8000e101d44 */
[----:B------:R-:W-:Y:S04]  /*273f0*/  @!P2 LDGSTS.E.BYPASS.LTC128B.128 [R10+0x18400], desc[UR4][R6.64+0x80], !P3 ;  /* 0x18400080060aafae */ /* 0x000fe8000d901d44 */
[----:B------:R-:W-:Y:S04]  /*27400*/  @!P2 LDGSTS.E.BYPASS.LTC128B.128 [R10+0x1c400], desc[UR4][R6.64+0x100], !P0 ;  /* 0x1c400100060aafae */ /* 0x000fe8000c101d44 */
[----:B------:R0:W-:Y:S04]  /*27410*/  @!P2 LDGSTS.E.BYPASS.LTC128B.128 [R10+0x20400], desc[UR4][R6.64+0x180], !P1 ;  /* 0x20400180060aafae */ /* 0x0001e8000c901d44 */
[----:B0-----:R-:W0:Y:S01]  /*27420*/  SHFL.IDX PT, R7, R3, 0x1, 0x181f ;  /* 0x00381f0003077f89 */ /* 0x001e2200000e0000 */
[----:B------:R-:W-:-:S04]  /*27430*/  IADD3 R6, R0, 0x10, RZ ;  /* 0x0000001000067810 */ /* 0x000fc80007ffe0ff */
[----:B------:R-:W-:-:S13]  /*27440*/  ISETP.GE.AND P2, PT, R6, R2, PT ;  /* 0x000000020600720c */ /* 0x000fda0003f46270 */
[----:B------:R-:W-:-:S05]  /*27450*/  @!P2 LEA R5, P5, R9, R5, 0x1 ;  /* 0x000000050905a211 */ /* 0x000fca00078a08ff */
[----:B0-----:R-:W-:-:S04]  /*27460*/  @!P2 IMAD.X R6, RZ, RZ, R7, P5 ;  /* 0x000000ffff06a224 */ /* 0x001fc800028e0607 */
[----:B------:R-:W-:Y:S01]  /*27470*/  @!P2 IMAD.MOV.U32 R7, RZ, RZ, R6 ;  /* 0x000000ffff07a224 */ /* 0x000fe200078e0006 */
[----:B------:R-:W-:Y:S02]  /*27480*/  @!P2 MOV R6, R5 ;  /* 0x000000050006a202 */ /* 0x000fe40000000f00 */
[----:B------:R-:W0:Y:S04]  /*27490*/  SHFL.IDX PT, R5, R4, 0x2, 0x181f ;  /* 0x00581f0004057f89 */ /* 0x000e2800000e0000 */
[----:B------:R-:W-:Y:S04]  /*274a0*/  @!P2 LDGSTS.E.BYPASS.LTC128B.128 [R10+0x14c00], desc[UR4][R6.64], !P4 ;  /* 0x14c00000060aafae */ /* 0x000fe8000e101d44 */
[----:B------:R-:W-:Y:S04]  /*274b0*/  @!P2 LDGSTS.E.BYPASS.LTC128B.128 [R10+0x18c00], desc[UR4][R6.64+0x80], !P3 ;  /* 0x18c00080060aafae */ /* 0x000fe8000d901d44 */
[----:B------:R-:W-:Y:S04]  /*274c0*/  @!P2 LDGSTS.E.BYPASS.LTC128B.128 [R10+0x1cc00], desc[UR4][R6.64+0x100], !P0 ;  /* 0x1cc00100060aafae */ /* 0x000fe8000c101d44 */
[----:B------:R1:W-:Y:S04]  /*274d0*/  @!P2 LDGSTS.E.BYPASS.LTC128B.128 [R10+0x20c00], desc[UR4][R6.64+0x180], !P1 ;  /* 0x20c00180060aafae */ /* 0x0003e8000c901d44 */
[----:B-1----:R-:W1:Y:S01]  /*274e0*/  SHFL.IDX PT, R7, R3, 0x2, 0x181f ;  /* 0x00581f0003077f89 */ /* 0x002e6200000e0000 */
[----:B------:R-:W-:-:S05]  /*274f0*/  VIADD R6, R0, 0x20 ;  /* 0x0000002000067836 */ /* 0x000fca0000000000 */
[----:B------:R-:W-:-:S13]  /*27500*/  ISETP.GE.AND P2, PT, R6, R2, PT ;  /* 0x000000020600720c */ /* 0x000fda0003f46270 */
[----:B0-----:R-:W-:-:S05]  /*27510*/  @!P2 LEA R5, P5, R9, R5, 0x1 ;  /* 0x000000050905a211 */ /* 0x001fca00078a08ff */
[----:B-1----:R-:W-:-:S05]  /*27520*/  @!P2 IMAD.X R6, RZ, RZ, R7, P5 ;  /* 0x000000ffff06a224 */ /* 0x002fca00028e0607 */
[----:B------:R-:W-:Y:S01]  /*27530*/  @!P2 MOV R7, R6 ;  /* 0x000000060007a202 */ /* 0x000fe20000000f00 */
[----:B------:R-:W-:Y:S02]  /*27540*/  @!P2 IMAD.MOV.U32 R6, RZ, RZ, R5 ;  /* 0x000000ffff06a224 */ /* 0x000fe400078e0005 */
        /* <DEDUP_REMOVED lines=8> */
[----:B0-----:R-:W-:-:S04]  /*275d0*/  @!P2 LEA R5, P5, R9, R5, 0x1 ;  /* 0x000000050905a211 */ /* 0x001fc800078a08ff */
[----:B-1----:R-:W-:-:S05]  /*275e0*/  @!P2 IADD3.X R6, RZ, R7, RZ, P5, !PT ;  /* 0x00000007ff06a210 */ /* 0x002fca0002ffe4ff */
[----:B------:R-:W-:Y:S02]  /*275f0*/  @!P2 IMAD.MOV.U32 R7, RZ, RZ, R6 ;  /* 0x000000ffff07a224 */ /* 0x000fe400078e0006 */
[----:B------:R-:W-:Y:S02]  /*27600*/  @!P2 IMAD.MOV.U32 R6, RZ, RZ, R5 ;  /* 0x000000ffff06a224 */ /* 0x000fe400078e0005 */
[----:B------:R-:W0:Y:S04]  /*27610*/  SHFL.IDX PT, R5, R4, 0x4, 0x181f ;  /* 0x00981f0004057f89 */ /* 0x000e2800000e0000 */
[----:B------:R-:W-:Y:S04]  /*27620*/  @!P2 LDGSTS.E.BYPASS.LTC128B.128 [R10+0x15c00], desc[UR4][R6.64], !P4 ;  /* 0x15c00000060aafae */ /* 0x000fe8000e101d44 */
[----:B------:R-:W-:Y:S04]  /*27630*/  @!P2 LDGSTS.E.BYPASS.LTC128B.128 [R10+0x19c00], desc[UR4][R6.64+0x80], !P3 ;  /* 0x19c00080060aafae */ /* 0x000fe8000d901d44 */
[----:B------:R-:W-:Y:S04]  /*27640*/  @!P2 LDGSTS.E.BYPASS.LTC128B.128 [R10+0x1dc00], desc[UR4][R6.64+0x100], !P0 ;  /* 0x1dc00100060aafae */ /* 0x000fe8000c101d44 */
[----:B------:R1:W-:Y:S04]  /*27650*/  @!P2 LDGSTS.E.BYPASS.LTC128B.128 [R10+0x21c00], desc[UR4][R6.64+0x180], !P1 ;  /* 0x21c00180060aafae */ /* 0x0003e8000c901d44 */
[----:B-1----:R-:W1:Y:S01]  /*27660*/  SHFL.IDX PT, R7, R3, 0x4, 0x181f ;  /* 0x00981f0003077f89 */ /* 0x002e6200000e0000 */
[----:B------:R-:W-:-:S04]  /*27670*/  IADD3 R6, R0, 0x40, RZ ;  /* 0x0000004000067810 */ /* 0x000fc80007ffe0ff */
[----:B------:R-:W-:-:S13]  /*27680*/  ISETP.GE.AND P2, PT, R6, R2, PT ;  /* 0x000000020600720c */ /* 0x000fda0003f46270 */
[----:B0-----:R-:W-:-:S05]  /*27690*/  @!P2 LEA R5, P5, R9, R5, 0x1 ;  /* 0x000000050905a211 */ /* 0x001fca00078a08ff */
[----:B-1----:R-:W-:-:S04]  /*276a0*/  @!P2 IMAD.X R6, RZ, RZ, R7, P5 ;  /* 0x000000ffff06a224 */ /* 0x002fc800028e0607 */
        /* <DEDUP_REMOVED lines=32> */
.L_x_909:
[----:B------:R-:W-:Y:S01]  /*278b0*/  IADD3 R0, R0, 0x70, RZ ;  /* 0x0000007000007810 */ /* 0x000fe20007ffe0ff */
[----:B------:R-:W-:Y:S03]  /*278c0*/  BSSY B0, `(.L_x_753) ;  /* 0x000000e000007945 */ /* 0x000fe60003800000 */
[----:B------:R-:W-:-:S13]  /*278d0*/  ISETP.GE.AND P2, PT, R0, R2, PT ;  /* 0x000000020000720c */ /* 0x000fda0003f46270 */
[----:B------:R-:W-:Y:S05]  /*278e0*/  @P2 BRA `(.L_x_754) ;  /* 0x00000000002c2947 */ /* 0x000fea0003800000 */
[----:B0-----:R-:W3:Y:S01]  /*278f0*/  LDL R4, [R1+0x2c] ;  /* 0x00002c0001047983 */ /* 0x001ee20000100800 */
[----:B--2---:R-:W-:Y:S01]  /*27900*/  LEA R2, P2, R9, R3, 0x1 ;  /* 0x0000000309027211 */ /* 0x004fe200078408ff */
[----:B------:R-:W-:-:S04]  /*27910*/  ULDC.64 UR4, c[0x0][0x208] ;  /* 0x0000820000047ab9 */ /* 0x000fc80000000a00 */
[----:B-1----:R-:W-:-:S05]  /*27920*/  IMAD.X R3, RZ, RZ, R5, P2 ;  /* 0x000000ffff037224 */ /* 0x002fca00010e0605 */
[----:B------:R-:W-:Y:S01]  /*27930*/  @!PT LDS RZ, [RZ] ;  /* 0x00000000fffff984 */ /* 0x000fe20000000800 */
[----:B------:R-:W-:Y:S01]  /*27940*/  @!PT LDS RZ, [RZ] ;  /* 0x00000000fffff984 */ /* 0x000fe20000000800 */
[----:B------:R-:W-:Y:S01]  /*27950*/  @!PT LDS RZ, [RZ] ;  /* 0x00000000fffff984 */ /* 0x000fe20000000800 */
[----:B---3--:R3:W-:Y:S04]  /*27960*/  LDGSTS.E.BYPASS.LTC128B.128 [R4+0x17c00], desc[UR4][R2.64], !P4 ;  /* 0x17c0000002047fae */ /* 0x0087e8000e101d44 */
[----:B------:R3:W-:Y:S04]  /*27970*/  LDGSTS.E.BYPASS.LTC128B.128 [R4+0x1bc00], desc[UR4][R2.64+0x80], !P3 ;  /* 0x1bc0008002047fae */ /* 0x0007e8000d901d44 */
[----:B------:R3:W-:Y:S04]  /*27980*/  LDGSTS.E.BYPASS.LTC128B.128 [R4+0x1fc00], desc[UR4][R2.64+0x100], !P0 ;  /* 0x1fc0010002047fae */ /* 0x0007e8000c101d44 */
[----:B------:R3:W-:Y:S02]  /*27990*/  LDGSTS.E.BYPASS.LTC128B.128 [R4+0x23c00], desc[UR4][R2.64+0x180], !P1 ;  /* 0x23c0018002047fae */ /* 0x0007e4000c901d44 */
.L_x_754:
[----:B------:R-:W-:Y:S05]  /*279a0*/  BSYNC B0 ;  /* 0x0000000000007941 */ /* 0x000fea0003800000 */
.L_x_753:
[----:B------:R-:W-:Y:S01]  /*279b0*/  NOP ;  /* 0x0000000000007918 */ /* 0x000fe20000000000 */
[----:B------:R-:W-:-:S13]  /*279c0*/  PLOP3.LUT P0, PT, PT, PT, PT, 0x80, 0x0 ;  /* 0x000000000000781c */ /* 0x000fda0003f0f070 */
.L_x_755:
        /* <DEDUP_REMOVED lines=10> */
[----:B------:R-:W-:-:S04]  /*27a70*/  LOP3.LUT R0, R0, 0xfffffffe, RZ, 0xc0, !PT ;  /* 0xfffffffe00007812 */ /* 0x000fc800078ec0ff */
[----:B------:R-:W-:-:S04]  /*27a80*/  IADD3 R0, R2, -R0, RZ ;  /* 0x8000000002007210 */ /* 0x000fc80007ffe0ff */
[----:B------:R-:W-:Y:S01]  /*27a90*/  SHF.L.U32 R0, R0, 0x1f, RZ ;  /* 0x0000001f00007819 */ /* 0x000fe200000006ff */
[----:B------:R-:W-:Y:S01]  /*27aa0*/  NOP ;  /* 0x0000000000007918 */ /* 0x000fe20000000000 */
[----:B------:R3:W-:Y:S01]  /*27ab0*/  SYNCS.ARRIVE.TRANS64.A1T0 RZ, [R18+URZ+0x38800], RZ ;  /* 0x038800ff12ff79a7 */ /* 0x0007e2000810003f */
[----:B------:R-:W-:Y:S01]  /*27ac0*/  BSSY B0, `(.L_x_756) ;  /* 0x0000003000007945 */ /* 0x000fe20003800000 */
[----:B------:R-:W4:Y:S03]  /*27ad0*/  SYNCS.PHASECHK.TRANS64.TRYWAIT P0, [R18+URZ+0x38820], R0 ;  /* 0x03882000120075a7 */ /* 0x000f26000800017f */
[----:B---34-:R-:W-:Y:S05]  /*27ae0*/  @!P0 BRA `(.L_x_757) ;  /* 0x0000005800dc8947 */ /* 0x018fea0003800000 */
.L_x_910:
[----:B------:R-:W-:Y:S05]  /*27af0*/  BSYNC B0 ;  /* 0x0000000000007941 */ /* 0x000fea0003800000 */
.L_x_756:
[----:B------:R-:W3:Y:S04]  /*27b00*/  LDL R2, [R1+0x48] ;  /* 0x0000480001027983 */ /* 0x000ee80000100800 */
[----:B0-2---:R-:W2:Y:S01]  /*27b10*/  LDL R3, [R1+0x34] ;  /* 0x0000340001037983 */ /* 0x005ea20000100800 */
[----:B------:R-:W-:Y:S01]  /*27b20*/  BSSY B0, `(.L_x_758) ;  /* 0x00002a9000007945 */ /* 0x000fe20003800000 */
[----:B---3--:R-:W-:-:S05]  /*27b30*/  VIADD R0, R2, 0xfffffffe ;  /* 0xfffffffe02007836 */ /* 0x008fca0000000000 */
[----:B--2---:R-:W-:-:S13]  /*27b40*/  ISETP.GE.AND P0, PT, R0, R3, PT ;  /* 0x000000030000720c */ /* 0x004fda0003f06270 */
[----:B------:R-:W-:Y:S05]  /*27b50*/  @!P0 BRA `(.L_x_759) ;  /* 0x0000002800948947 */ /* 0x000fea0003800000 */
[----:B------:R-:W2:Y:S04]  /*27b60*/  LDL.LU R2, [R1+0x60] ;  /* 0x0000600001027983 */ /* 0x000ea80000300800 */
[----:B-1----:R-:W3:Y:S04]  /*27b70*/  LDL.LU R5, [R1+0x44] ;  /* 0x0000440001057983 */ /* 0x002ee80000300800 */
[----:B------:R-:W4:Y:S01]  /*27b80*/  LDL.LU R4, [R1+0x40] ;  /* 0x0000400001047983 */ /* 0x000f220000300800 */
[----:B------:R-:W-:Y:S01]  /*27b90*/  BSSY B2, `(.L_x_760) ;  /* 0x00000e7000027945 */ /* 0x000fe20003800000 */
[----:B--2---:R-:W-:-:S04]  /*27ba0*/  VIADD R2, R2, 0x1 ;  /* 0x0000000102027836 */ /* 0x004fc80000000000 */
[----:B---3--:R-:W-:-:S05]  /*27bb0*/  IMAD R2, R2, R5, RZ ;  /* 0x0000000502027224 */ /* 0x008fca00078e02ff */
[----:B----4-:R-:W-:Y:S02]  /*27bc0*/  VIMNMX R7, R4, R2, PT ;  /* 0x0000000204077248 */ /* 0x010fe40003fe0100 */
[----:B------:R-:W-:Y:S02]  /*27bd0*/  LOP3.LUT R2, RZ, R3, RZ, 0x33, !PT ;  /* 0x00000003ff027212 */ /* 0x000fe400078e33ff */
[----:B------:R-:W-:-:S04]  /*27be0*/  IADD3 R9, -R7, RZ, RZ ;  /* 0x000000ff07097210 */ /* 0x000fc80007ffe1ff */
        /* <DEDUP_REMOVED lines=12> */
[----:B--2---:R-:W-:Y:S02]  /*27cb0*/  LOP3.LUT P1, RZ, R4, 0x4, RZ, 0xc0, !PT ;  /* 0x0000000404ff7812 */ /* 0x004fe4000782c0ff */
[----:B---3--:R-:W-:-:S11]  /*27cc0*/  LOP3.LUT R10, R3, R10, RZ, 0x3c, !PT ;  /* 0x0000000a030a7212 */ /* 0x008fd600078e3cff */
[----:B------:R-:W-:Y:S05]  /*27cd0*/  @!P1 BRA `(.L_x_763) ;  /* 0x0000000c00349947 */ /* 0x000fea0003800000 */
[----:B------:R-:W-:Y:S01]  /*27ce0*/  ULDC.64 UR4, c[0x0][0x418] ;  /* 0x0001060000047ab9 */ /* 0x000fe20000000a00 */
[----:B------:R-:W-:Y:S02]  /*27cf0*/  MOV R4, R17 ;  /* 0x0000001100047202 */ /* 0x000fe40000000f00 */
        /* <DEDUP_REMOVED lines=18> */
[----:B------:R-:W-:-:S05]  /*27e20*/  IMAD.WIDE.U32 R2, R6, UR6, R2 ;  /* 0x0000000606027c25 */ /* 0x000fca000f8e0002 */
[----:B------:R-:W-:Y:S02]  /*27e30*/  IADD3 R3, R4, R3, RZ ;  /* 0x0000000304037210 */ /* 0x000fe40007ffe0ff */
[----:B------:R-:W-:-:S04]  /*27e40*/  LEA R4, P0, R2, UR4, 0x2 ;  /* 0x0000000402047c11 */ /* 0x000fc8000f8010ff */
[----:B------:R-:W-:-:S05]  /*27e50*/  LEA.HI.X R5, R2, UR5, R3, 0x2, P0 ;  /* 0x0000000502057c11 */ /* 0x000fca00080f1403 */
[----:B------:R0:W5:Y:S04]  /*27e60*/  LDG.E R4, desc[UR8][R4.64] ;  /* 0x0000000804047981 */ /* 0x000168000c1e1900 */
.L_x_764:
[----:B------:R-:W-:Y:S01]  /*27e70*/  IMAD R3, R8, 0x8, R18 ;  /* 0x0000000808037824 */ /* 0x000fe200078e0212 */
[----:B------:R-:W-:Y:S01]  /*27e80*/  SHF.L.U32 R2, R10, 0x1f, RZ ;  /* 0x0000001f0a027819 */ /* 0x000fe200000006ff */
[----:B------:R-:W-:Y:S03]  /*27e90*/  BSSY B3, `(.L_x_765) ;  /* 0x0000003000037945 */ /* 0x000fe60003800000 */
[----:B------:R-:W1:Y:S02]  /*27ea0*/  SYNCS.PHASECHK.TRANS64.TRYWAIT P0, [R3+URZ+0x38840], R2 ;  /* 0x03884002030075a7 */ /* 0x000e64000800017f */
[----:B-1----:R-:W-:Y:S05]  /*27eb0*/  @!P0 BRA `(.L_x_766) ;  /* 0x0000005400fc8947 */ /* 0x002fea0003800000 */
.L_x_911:
[----:B------:R-:W-:Y:S05]  /*27ec0*/  BSYNC B3 ;  /* 0x0000000000037941 */ /* 0x000fea0003800000 */
.L_x_765:
[----:B0-----:R-:W0:Y:S01]  /*27ed0*/  S2R R5, SR_TID.X ;  /* 0x0000000000057919 */ /* 0x001e220000002100 */
[----:B------:R-:W-:Y:S01]  /*27ee0*/  BSSY B3, `(.L_x_767) ;  /* 0x000000a000037945 */ /* 0x000fe20003800000 */
[----:B0-----:R-:W-:-:S04]  /*27ef0*/  LOP3.LUT R5, R5, 0x7f, RZ, 0xc0, !PT ;  /* 0x0000007f05057812 */ /* 0x001fc800078ec0ff */
[----:B------:R-:W-:-:S13]  /*27f00*/  ISETP.NE.AND P0, PT, R5, RZ, PT ;  /* 0x000000ff0500720c */ /* 0x000fda0003f05270 */
[----:B------:R-:W-:Y:S05]  /*27f10*/  @P0 BRA `(.L_x_768) ;  /* 0x0000000000180947 */ /* 0x000fea0003800000 */
[----:B------:R-:W2:Y:S01]  /*27f20*/  LDL R5, [R1+0x10] ;  /* 0x0000100001057983 */ /* 0x000ea20000100800 */
[----:B-1----:R-:W-:-:S04]  /*27f30*/  IMAD.MOV.U32 R2, RZ, RZ, 0xa000 ;  /* 0x0000a000ff027424 */ /* 0x002fc800078e00ff */
[----:B------:R0:W-:Y:S01]  /*27f40*/  SYNCS.ARRIVE.TRANS64 RZ, [R3+URZ+0x38830], R2 ;  /* 0x0388300203ff79a7 */ /* 0x0001e2000800003f */
[----:B--2---:R-:W-:-:S13]  /*27f50*/  LOP3.LUT P1, RZ, R5, 0x1, RZ, 0xc0, !PT ;  /* 0x0000000105ff7812 */ /* 0x004fda000782c0ff */
[----:B0-----:R-:W-:Y:S05]  /*27f60*/  @!P1 BRA `(.L_x_768) ;  /* 0x0000000000049947 */ /* 0x001fea0003800000 */
[----:B------:R-:W-:Y:S01]  /*27f70*/  BPT.TRAP 0x1 ;  /* 0x000000040000795c */ /* 0x000fe20000300000 */
.L_x_768:
[----:B------:R-:W-:Y:S05]  /*27f80*/  BSYNC B3 ;  /* 0x0000000000037941 */ /* 0x000fea0003800000 */
.L_x_767:
[----:B-1----:R-:W2:Y:S01]  /*27f90*/  LDL R2, [R1+0x1c] ;  /* 0x00001c0001027983 */ /* 0x002ea20000100800 */
[----:B------:R-:W-:Y:S01]  /*27fa0*/  MOV R11, RZ ;  /* 0x000000ff000b7202 */ /* 0x000fe20000000f00 */
[----:B------:R-:W-:Y:S01]  /*27fb0*/  IMAD R6, R8, 0xa000, R18 ;  /* 0x0000a00008067824 */ /* 0x000fe200078e0212 */
[----:B------:R-:W-:Y:S01]  /*27fc0*/  UIADD3 UR4, UP0, UR38, 0x370, URZ ;  /* 0x0000037026047890 */ /* 0x000fe2000ff1e03f */
        /* <DEDUP_REMOVED lines=8> */
.L_x_769:
        /* <DEDUP_REMOVED lines=16> */
.L_x_770:
        /* <DEDUP_REMOVED lines=12> */
[----:B------:R-:W-:Y:S01]  /*28210*/  UMOV UR6, 0x0 ;  /* 0x0000000000067882 */ /* 0x000fe20000000000 */
[----:B------:R-:W-:Y:S01]  /*28220*/  IADD3 R5, R6, 0x29400, RZ ;  /* 0x0002940006057810 */ /* 0x000fe20007ffe0ff */
[----:B------:R-:W-:Y:S01]  /*28230*/  UMOV UR7, 0x14f00000 ;  /* 0x14f0000000077882 */ /* 0x000fe20000000000 */
[----:B------:R-:W-:-:S15]  /*28240*/  R2UR UR10, R13 ;  /* 0x000000000d0a72ca */ /* 0x000fde00000e0000 */
.L_x_771:
        /* <DEDUP_REMOVED lines=16> */
.L_x_772:
        /* <DEDUP_REMOVED lines=11> */
[----:B------:R-:W-:Y:S01]  /*28400*/  LEA R2, R19, R18, 0x3 ;  /* 0x0000001213027211 */ /* 0x000fe200078e18ff */
[----:B------:R-:W-:Y:S01]  /*28410*/  BSSY B3, `(.L_x_773) ;  /* 0x0000004000037945 */ /* 0x000fe20003800000 */
[----:B--2---:R-:W-:-:S04]  /*28420*/  SHF.L.U32 R3, R6, 0x1f, RZ ;  /* 0x0000001f06037819 */ /* 0x004fc800000006ff */
[----:B------:R-:W0:Y:S02]  /*28430*/  SYNCS.PHASECHK.TRANS64.TRYWAIT P0, [R2+URZ+0x38860], R3 ;  /* 0x03886003020075a7 */ /* 0x000e24000800017f */
[----:B0-----:R-:W-:Y:S05]  /*28440*/  @!P0 BRA `(.L_x_774) ;  /* 0x0000005000ac8947 */ /* 0x001fea0003800000 */
.L_x_912:
[----:B------:R-:W-:Y:S05]  /*28450*/  BSYNC B3 ;  /* 0x0000000000037941 */ /* 0x000fea0003800000 */
.L_x_773:
[----:B------:R-:W1:Y:S01]  /*28460*/  S2R R5, SR_TID.X ;  /* 0x0000000000057919 */ /* 0x000e620000002100 */
[----:B------:R-:W-:-:S04]  /*28470*/  UPRMT UR4, UR37, 0x9910, URZ ;  /* 0x0000991025047896 */ /* 0x000fc8000800003f */
[----:B------:R-:W-:Y:S01]  /*28480*/  UISETP.NE.AND UP0, UPT, UR4, 0x2, UPT ;  /* 0x000000020400788c */ /* 0x000fe2000bf05270 */
[----:B-1----:R-:W-:-:S04]  /*28490*/  LOP3.LUT R5, R5, 0x7f, RZ, 0xc0, !PT ;  /* 0x0000007f05057812 */ /* 0x002fc800078ec0ff */
[----:B------:R-:W-:-:S13]  /*284a0*/  ISETP.NE.AND P0, PT, R5, RZ, PT ;  /* 0x000000ff0500720c */ /* 0x000fda0003f05270 */
[----:B0-----:R-:W-:-:S04]  /*284b0*/  @!P0 IMAD.MOV.U32 R3, RZ, RZ, 0xa000 ;  /* 0x0000a000ff038424 */ /* 0x001fc800078e00ff */
[----:B------:R0:W-:Y:S01]  /*284c0*/  @!P0 SYNCS.ARRIVE.TRANS64 RZ, [R2+URZ+0x38850], R3 ;  /* 0x0388500302ff89a7 */ /* 0x0001e2000800003f */
[----:B------:R-:W-:-:S13]  /*284d0*/  PLOP3.LUT P0, PT, PT, PT, UP0, 0x80, 0x0 ;  /* 0x000000000000781c */ /* 0x000fda0003f0f008 */
[----:B0-----:R-:W-:Y:S05]  /*284e0*/  @P0 BRA `(.L_x_775) ;  /* 0x0000000000040947 */ /* 0x001fea0003800000 */
[----:B------:R-:W-:Y:S01]  /*284f0*/  BPT.TRAP 0x1 ;  /* 0x000000040000795c */ /* 0x000fe20000300000 */
.L_x_775:
[----:B------:R-:W2:Y:S01]  /*28500*/  LDL R3, [R1+0x10] ;  /* 0x0000100001037983 */ /* 0x000ea20000100800 */
[----:B------:R-:W-:Y:S01]  /*28510*/  BSSY B3, `(.L_x_776) ;  /* 0x0000004000037945 */ /* 0x000fe20003800000 */
[----:B--2---:R-:W-:-:S13]  /*28520*/  LOP3.LUT P0, RZ, R3, 0x8, RZ, 0xc0, !PT ;  /* 0x0000000803ff7812 */ /* 0x004fda000780c0ff */
[----:B------:R-:W-:Y:S05]  /*28530*/  @P0 BRA `(.L_x_777) ;  /* 0x0000000000040947 */ /* 0x000fea0003800000 */
[----:B------:R-:W-:Y:S01]  /*28540*/  BPT.TRAP 0x1 ;  /* 0x000000040000795c */ /* 0x000fe20000300000 */
.L_x_777:
[----:B------:R-:W-:Y:S05]  /*28550*/  BSYNC B3 ;  /* 0x0000000000037941 */ /* 0x000fea0003800000 */
.L_x_776:
[----:B------:R-:W2:Y:S04]  /*28560*/  LDL R6, [R1+0x1c] ;  /* 0x00001c0001067983 */ /* 0x000ea80000100800 */
[----:B------:R-:W2:Y:S01]  /*28570*/  LDL.LU R5, [R1+0x8] ;  /* 0x0000080001057983 */ /* 0x000ea20000300800 */
[----:B------:R-:W-:Y:S01]  /*28580*/  R2UR UR10, R11 ;  /* 0x000000000b0a72ca */ /* 0x000fe200000e0000 */
[----:B------:R-:W-:Y:S01]  /*28590*/  IMAD R3, R19, 0xa000, R18 ;  /* 0x0000a00013037824 */ /* 0x000fe200078e0212 */
[----:B------:R-:W-:Y:S01]  /*285a0*/  UIADD3 UR4, UP0, UR38, 0x470, URZ ;  /* 0x0000047026047890 */ /* 0x000fe2000ff1e03f */
[----:B------:R-:W-:Y:S01]  /*285b0*/  PLOP3.LUT P0, PT, PT, PT, PT, 0x80, 0x0 ;  /* 0x000000000000781c */ /* 0x000fe20003f0f070 */
[----:B------:R-:W-:Y:S01]  /*285c0*/  VIADD R2, R2, 0x38850 ;  /* 0x0003885002027836 */ /* 0x000fe20000000000 */
[----:B------:R-:W-:Y:S01]  /*285d0*/  UMOV UR6, 0x0 ;  /* 0x0000000000067882 */ /* 0x000fe20000000000 */
[----:B------:R-:W-:Y:S01]  /*285e0*/  UIADD3.X UR5, URZ, UR39, URZ, UP0, !UPT ;  /* 0x000000273f057290 */ /* 0x000fe200087fe43f */
[----:B------:R-:W-:Y:S01]  /*285f0*/  UMOV UR7, 0x14f00000 ;  /* 0x14f0000000077882 */ /* 0x000fe20000000000 */
[----:B--2---:R-:W-:Y:S01]  /*28600*/  IMAD R5, R5, 0x50, R6 ;  /* 0x0000005005057824 */ /* 0x004fe200078e0206 */
[----:B------:R-:W-:-:S09]  /*28610*/  IADD3 R6, R3, 0x400, RZ ;  /* 0x0000040003067810 */ /* 0x000fd20007ffe0ff */
.L_x_778:
        /* <DEDUP_REMOVED lines=12> */
[----:B------:R-:W-:Y:S01]  /*286e0*/  PLOP3.LUT P0, PT, PT, PT, PT, 0x80, 0x0 ;  /* 0x000000000000781c */ /* 0x000fe20003f0f070 */
[----:B------:R-:W-:Y:S01]  /*286f0*/  UMOV UR6, 0x0 ;  /* 0x0000000000067882 */ /* 0x000fe20000000000 */
[----:B------:R-:W-:-:S11]  /*28700*/  UMOV UR7, 0x14f00000 ;  /* 0x14f0000000077882 */ /* 0x000fd60000000000 */
.L_x_779:
        /* <DEDUP_REMOVED lines=15> */
.L_x_780:
        /* <DEDUP_REMOVED lines=11> */
[----:B------:R-:W-:Y:S01]  /*288b0*/  UMOV UR6, 0x0 ;  /* 0x0000000000067882 */ /* 0x000fe20000000000 */
[----:B------:R-:W-:Y:S01]  /*288c0*/  PLOP3.LUT P0, PT, PT, PT, PT, 0x80, 0x0 ;  /* 0x000000000000781c */ /* 0x000fe20003f0f070 */
[----:B------:R-:W-:Y:S01]  /*288d0*/  UMOV UR7, 0x14f00000 ;  /* 0x14f0000000077882 */ /* 0x000fe20000000000 */
[----:B------:R-:W-:-:S11]  /*288e0*/  IADD3 R3, R3, 0x7c00, RZ ;  /* 0x00007c0003037810 */ /* 0x000fd60007ffe0ff */
.L_x_781:
        /* <DEDUP_REMOVED lines=12> */
.L_x_763:
[----:B------:R-:W-:Y:S05]  /*289b0*/  BSYNC B1 ;  /* 0x0000000000017941 */ /* 0x000fea0003800000 */
.L_x_762:
[----:B0-----:R-:W2:Y:S01]  /*289c0*/  LDL.LU R0, [R1+0x48] ;  /* 0x0000480001007983 */ /* 0x001ea20000300800 */
[----:B------:R-:W-:-:S03]  /*289d0*/  MOV R19, R8 ;  /* 0x0000000800137202 */ /* 0x000fc60000000f00 */
[----:B------:R0:W-:Y:S02]  /*289e0*/  STL [R1+0x18], R10 ;  /* 0x0000180a01007387 */ /* 0x0001e40000100800 */
[----:B0-2---:R-:W-:-:S07]  /*289f0*/  VIADD R0, R0, 0xfffffffd ;  /* 0xfffffffd00007836 */ /* 0x005fce0000000000 */
.L_x_761:
[----:B------:R-:W-:Y:S05]  /*28a00*/  BSYNC B2 ;  /* 0x0000000000027941 */ /* 0x000fea0003800000 */
.L_x_760:
[----:B------:R-:W-:Y:S01]  /*28a10*/  VIADD R9, R9, 0xfffffffe ;  /* 0xfffffffe09097836 */ /* 0x000fe20000000000 */
[----:B------:R-:W-:-:S04]  /*28a20*/  LOP3.LUT R7, RZ, R7, RZ, 0x33, !PT ;  /* 0x00000007ff077212 */ /* 0x000fc800078e33ff */
[----:B------:R-:W-:-:S13]  /*28a30*/  ISETP.NE.AND P0, PT, R9, R7, PT ;  /* 0x000000070900720c */ /* 0x000fda0003f05270 */
[----:B------:R-:W-:Y:S05]  /*28a40*/  @!P0 BRA `(.L_x_759) ;  /* 0x0000001800d88947 */ /* 0x000fea0003800000 */
[----:B------:R-:W-:-:S07]  /*28a50*/  IMAD.MOV.U32 R9, RZ, RZ, R17 ;  /* 0x000000ffff097224 */ /* 0x000fce00078e0011 */
.L_x_822:
[----:B------:R-:W2:Y:S04]  /*28a60*/  LDL R3, [R1+0x10] ;  /* 0x0000100001037983 */ /* 0x000ea80000100800 */
[----:B------:R-:W3:Y:S01]  /*28a70*/  LDL R2, [R1+0x18] ;  /* 0x0000180001027983 */ /* 0x000ee20000100800 */
[----:B------:R-:W-:Y:S01]  /*28a80*/  IADD3 R4, R19, 0x1, RZ ;  /* 0x0000000113047810 */ /* 0x000fe20007ffe0ff */
[----:B------:R-:W-:Y:S05]  /*28a90*/  YIELD ;  /* 0x0000000000007946 */ /* 0x000fea0003800000 */
[----:B------:R-:W-:Y:S01]  /*28aa0*/  ISETP.NE.AND P0, PT, R4, 0x2, PT ;  /* 0x000000020400780c */ /* 0x000fe20003f05270 */
[----:B------:R-:W-:Y:S03]  /*28ab0*/  BSSY B1, `(.L_x_782) ;  /* 0x00000d3000017945 */ /* 0x000fe60003800000 */
[----:B------:R-:W-:-:S02]  /*28ac0*/  SEL R5, RZ, 0x1, P0 ;  /* 0x00000001ff057807 */ /* 0x000fc40000000000 */
[----:B------:R-:W-:Y:S02]  /*28ad0*/  SEL R4, R4, RZ, P0 ;  /* 0x000000ff04047207 */ /* 0x000fe40000000000 */
[----:B--2---:R-:W-:Y:S02]  /*28ae0*/  LOP3.LUT P1, RZ, R3, 0x4, RZ, 0xc0, !PT ;  /* 0x0000000403ff7812 */ /* 0x004fe4000782c0ff */
        /* <DEDUP_REMOVED lines=17> */
[----:B------:R-:W-:Y:S02]  /*28c00*/  IADD3 R6, -R2, RZ, RZ ;  /* 0x000000ff02067210 */ /* 0x000fe40007ffe1ff */
[----:B------:R-:W-:-:S03]  /*28c10*/  SHF.R.S32.HI R3, RZ, 0x1f, R2 ;  /* 0x0000001fff037819 */ /* 0x000fc60000011402 */
        /* <DEDUP_REMOVED lines=8> */
.L_x_784:
[----:B------:R-:W-:Y:S01]  /*28ca0*/  IMAD R3, R4, 0x8, R18 ;  /* 0x0000000804037824 */ /* 0x000fe200078e0212 */
[----:B------:R-:W-:Y:S01]  /*28cb0*/  SHF.L.U32 R2, R5, 0x1f, RZ ;  /* 0x0000001f05027819 */ /* 0x000fe200000006ff */
[----:B------:R-:W-:Y:S03]  /*28cc0*/  BSSY B2, `(.L_x_785) ;  /* 0x0000003000027945 */ /* 0x000fe60003800000 */
[----:B------:R-:W1:Y:S02]  /*28cd0*/  SYNCS.PHASECHK.TRANS64.TRYWAIT P0, [R3+URZ+0x38840], R2 ;  /* 0x03884002030075a7 */ /* 0x000e64000800017f */
[----:B-1----:R-:W-:Y:S05]  /*28ce0*/  @!P0 BRA `(.L_x_786) ;  /* 0x0000004800988947 */ /* 0x002fea0003800000 */
.L_x_913:
[----:B------:R-:W-:Y:S05]  /*28cf0*/  BSYNC B2 ;  /* 0x0000000000027941 */ /* 0x000fea0003800000 */
.L_x_785:
[----:B------:R-:W2:Y:S01]  /*28d00*/  S2R R7, SR_TID.X ;  /* 0x0000000000077919 */ /* 0x000ea20000002100 */
[----:B------:R-:W-:Y:S01]  /*28d10*/  BSSY B2, `(.L_x_787) ;  /* 0x000000a000027945 */ /* 0x000fe20003800000 */
[----:B--2---:R-:W-:-:S04]  /*28d20*/  LOP3.LUT R7, R7, 0x7f, RZ, 0xc0, !PT ;  /* 0x0000007f07077812 */ /* 0x004fc800078ec0ff */
[----:B------:R-:W-:-:S13]  /*28d30*/  ISETP.NE.AND P0, PT, R7, RZ, PT ;  /* 0x000000ff0700720c */ /* 0x000fda0003f05270 */
[----:B------:R-:W-:Y:S05]  /*28d40*/  @P0 BRA `(.L_x_788) ;  /* 0x0000000000180947 */ /* 0x000fea0003800000 */
[----:B------:R-:W2:Y:S01]  /*28d50*/  LDL R7, [R1+0x10] ;  /* 0x0000100001077983 */ /* 0x000ea20000100800 */
[----:B-1----:R-:W-:-:S04]  /*28d60*/  MOV R2, 0xa000 ;  /* 0x0000a00000027802 */ /* 0x002fc80000000f00 */
[----:B------:R3:W-:Y:S01]  /*28d70*/  SYNCS.ARRIVE.TRANS64 RZ, [R3+URZ+0x38830], R2 ;  /* 0x0388300203ff79a7 */ /* 0x0007e2000800003f */
[----:B--2---:R-:W-:-:S13]  /*28d80*/  LOP3.LUT P1, RZ, R7, 0x1, RZ, 0xc0, !PT ;  /* 0x0000000107ff7812 */ /* 0x004fda000782c0ff */
[----:B---3--:R-:W-:Y:S05]  /*28d90*/  @!P1 BRA `(.L_x_788) ;  /* 0x0000000000049947 */ /* 0x008fea0003800000 */
[----:B------:R-:W-:Y:S01]  /*28da0*/  BPT.TRAP 0x1 ;  /* 0x000000040000795c */ /* 0x000fe20000300000 */
.L_x_788:
[----:B------:R-:W-:Y:S05]  /*28db0*/  BSYNC B2 ;  /* 0x0000000000027941 */ /* 0x000fea0003800000 */
.L_x_787:
[----:B-1----:R-:W2:Y:S01]  /*28dc0*/  LDL R2, [R1+0x1c] ;  /* 0x00001c0001027983 */ /* 0x002ea20000100800 */
[----:B------:R-:W-:Y:S01]  /*28dd0*/  IMAD.MOV.U32 R10, RZ, RZ, RZ ;  /* 0x000000ffff0a7224 */ /* 0x000fe200078e00ff */
[----:B------:R-:W-:Y:S01]  /*28de0*/  UIADD3 UR4, UP0, UR38, 0x370, URZ ;  /* 0x0000037026047890 */ /* 0x000fe2000ff1e03f */
[----:B------:R-:W-:Y:S01]  /*28df0*/  IMAD R7, R4, 0xa000, R18 ;  /* 0x0000a00004077824 */ /* 0x000fe200078e0212 */
[----:B------:R-:W-:Y:S01]  /*28e00*/  PLOP3.LUT P0, PT, PT, PT, PT, 0x80, 0x0 ;  /* 0x000000000000781c */ /* 0x000fe20003f0f070 */
[----:B------:R-:W-:Y:S01]  /*28e10*/  VIADD R3, R3, 0x38830 ;  /* 0x0003883003037836 */ /* 0x000fe20000000000 */
[----:B------:R-:W-:Y:S01]  /*28e20*/  R2UR UR10, R10 ;  /* 0x000000000a0a72ca */ /* 0x000fe200000e0000 */
[----:B------:R-:W-:Y:S01]  /*28e30*/  UIADD3.X UR5, URZ, UR39, URZ, UP0, !UPT ;  /* 0x000000273f057290 */ /* 0x000fe200087fe43f */
[----:B0-----:R-:W-:Y:S01]  /*28e40*/  IADD3 R8, R7, 0x24400, RZ ;  /* 0x0002440007087810 */ /* 0x001fe20007ffe0ff */
[----:B------:R-:W-:Y:S01]  /*28e50*/  UMOV UR6, 0x0 ;  /* 0x0000000000067882 */ /* 0x000fe20000000000 */
[----:B------:R-:W-:Y:S01]  /*28e60*/  UMOV UR7, 0x14f00000 ;  /* 0x14f0000000077882 */ /* 0x000fe20000000000 */
[----:B--2---:R-:W-:-:S10]  /*28e70*/  IMAD R2, R6, 0x50, R2 ;  /* 0x0000005006027824 */ /* 0x004fd400078e0202 */
.L_x_789:
        /* <DEDUP_REMOVED lines=16> */
.L_x_790:
        /* <DEDUP_REMOVED lines=16> */
.L_x_791:
        /* <DEDUP_REMOVED lines=16> */
.L_x_792:
        /* <DEDUP_REMOVED lines=16> */
.L_x_914:
[----:B------:R-:W-:Y:S05]  /*29280*/  BSYNC B2 ;  /* 0x0000000000027941 */ /* 0x000fea0003800000 */
.L_x_793:
        /* <DEDUP_REMOVED lines=10> */
.L_x_795:
[----:B------:R-:W2:Y:S01]  /*29330*/  LDL R3, [R1+0x10] ;  /* 0x0000100001037983 */ /* 0x000ea20000100800 */
[----:B------:R-:W-:Y:S01]  /*29340*/  BSSY B2, `(.L_x_796) ;  /* 0x0000004000027945 */ /* 0x000fe20003800000 */
[----:B--2---:R-:W-:-:S13]  /*29350*/  LOP3.LUT P0, RZ, R3, 0x8, RZ, 0xc0, !PT ;  /* 0x0000000803ff7812 */ /* 0x004fda000780c0ff */
[----:B------:R-:W-:Y:S05]  /*29360*/  @P0 BRA `(.L_x_797) ;  /* 0x0000000000040947 */ /* 0x000fea0003800000 */
[----:B------:R-:W-:Y:S01]  /*29370*/  BPT.TRAP 0x1 ;  /* 0x000000040000795c */ /* 0x000fe20000300000 */
.L_x_797:
[----:B------:R-:W-:Y:S05]  /*29380*/  BSYNC B2 ;  /* 0x0000000000027941 */ /* 0x000fea0003800000 */
.L_x_796:
[----:B------:R-:W2:Y:S04]  /*29390*/  LDL R7, [R1+0x1c] ;  /* 0x00001c0001077983 */ /* 0x000ea80000100800 */
[----:B------:R-:W2:Y:S01]  /*293a0*/  LDL.LU R3, [R1+0x8] ;  /* 0x0000080001037983 */ /* 0x000ea20000300800 */
[----:B------:R-:W-:Y:S01]  /*293b0*/  R2UR UR10, R10 ;  /* 0x000000000a0a72ca */ /* 0x000fe200000e0000 */
[----:B------:R-:W-:Y:S01]  /*293c0*/  IMAD R19, R19, 0xa000, R18 ;  /* 0x0000a00013137824 */ /* 0x000fe200078e0212 */
[----:B------:R-:W-:Y:S01]  /*293d0*/  UIADD3 UR4, UP0, UR38, 0x470, URZ ;  /* 0x0000047026047890 */ /* 0x000fe2000ff1e03f */
[----:B------:R-:W-:Y:S01]  /*293e0*/  PLOP3.LUT P0, PT, PT, PT, PT, 0x80, 0x0 ;  /* 0x000000000000781c */ /* 0x000fe20003f0f070 */
[----:B------:R-:W-:Y:S01]  /*293f0*/  UMOV UR6, 0x0 ;  /* 0x0000000000067882 */ /* 0x000fe20000000000 */
[----:B------:R-:W-:Y:S01]  /*29400*/  IADD3 R2, R2, 0x38850, RZ ;  /* 0x0003885002027810 */ /* 0x000fe20007ffe0ff */
[----:B------:R-:W-:Y:S01]  /*29410*/  UIADD3.X UR5, URZ, UR39, URZ, UP0, !UPT ;  /* 0x000000273f057290 */ /* 0x000fe200087fe43f */
[----:B------:R-:W-:Y:S01]  /*29420*/  UMOV UR7, 0x14f00000 ;  /* 0x14f0000000077882 */ /* 0x000fe20000000000 */
[----:B--2---:R-:W-:-:S02]  /*29430*/  IMAD R3, R3, 0x50, R7 ;  /* 0x0000005003037824 */ /* 0x004fc400078e0207 */
[----:B------:R-:W-:-:S08]  /*29440*/  VIADD R7, R19, 0x400 ;  /* 0x0000040013077836 */ /* 0x000fd00000000000 */
.L_x_798:
        /* <DEDUP_REMOVED lines=15> */
.L_x_799:
        /* <DEDUP_REMOVED lines=15> */
.L_x_800:
        /* <DEDUP_REMOVED lines=15> */
.L_x_801:
        /* <DEDUP_REMOVED lines=12> */
.L_x_783:
[----:B------:R-:W-:Y:S05]  /*297e0*/  BSYNC B1 ;  /* 0x0000000000017941 */ /* 0x000fea0003800000 */
.L_x_782:
[----:B------:R-:W2:Y:S01]  /*297f0*/  LDL R2, [R1+0x10] ;  /* 0x0000100001027983 */ /* 0x000ea20000100800 */
[----:B------:R-:W-:Y:S01]  /*29800*/  IADD3 R19, R4, 0x1, RZ ;  /* 0x0000000104137810 */ /* 0x000fe20007ffe0ff */
[----:B------:R-:W-:Y:S01]  /*29810*/  BSSY B1, `(.L_x_802) ;  /* 0x00000d5000017945 */ /* 0x000fe20003800000 */
[----:B0-----:R-:W-:Y:S02]  /*29820*/  VIADD R6, R0, 0xffffffff ;  /* 0xffffffff00067836 */ /* 0x001fe40000000000 */
[----:B------:R-:W-:-:S04]  /*29830*/  ISETP.NE.AND P0, PT, R19, 0x2, PT ;  /* 0x000000021300780c */ /* 0x000fc80003f05270 */
[----:B------:R-:W-:Y:S02]  /*29840*/  SEL R19, R19, RZ, P0 ;  /* 0x000000ff13137207 */ /* 0x000fe40000000000 */
[----:B--2---:R-:W-:Y:S02]  /*29850*/  LOP3.LUT P1, RZ, R2, 0x4, RZ, 0xc0, !PT ;  /* 0x0000000402ff7812 */ /* 0x004fe4000782c0ff */
        /* <DEDUP_REMOVED lines=16> */
[----:B-1----:R-:W-:Y:S01]  /*29960*/  @P0 IMAD.HI.U32 R7, R6, R2, RZ ;  /* 0x0000000206070227 */ /* 0x002fe200078e00ff */
[----:B------:R-:W-:-:S04]  /*29970*/  MOV R2, R6 ;  /* 0x0000000600027202 */ /* 0x000fc80000000f00 */
        /* <DEDUP_REMOVED lines=11> */
.L_x_804:
[----:B------:R-:W-:Y:S01]  /*29a30*/  LEA R3, R19, R18, 0x3 ;  /* 0x0000001213037211 */ /* 0x000fe200078e18ff */
[----:B------:R-:W-:Y:S01]  /*29a40*/  BSSY B2, `(.L_x_805) ;  /* 0x0000004000027945 */ /* 0x000fe20003800000 */
[----:B------:R-:W-:-:S04]  /*29a50*/  SHF.L.U32 R2, R10, 0x1f, RZ ;  /* 0x0000001f0a027819 */ /* 0x000fc800000006ff */
[----:B------:R-:W2:Y:S02]  /*29a60*/  SYNCS.PHASECHK.TRANS64.TRYWAIT P0, [R3+URZ+0x38840], R2 ;  /* 0x03884002030075a7 */ /* 0x000ea4000800017f */
[----:B--2---:R-:W-:Y:S05]  /*29a70*/  @!P0 BRA `(.L_x_806) ;  /* 0x0000003c005c8947 */ /* 0x004fea0003800000 */
.L_x_915:
[----:B------:R-:W-:Y:S05]  /*29a80*/  BSYNC B2 ;  /* 0x0000000000027941 */ /* 0x000fea0003800000 */
.L_x_805:
[----:B-1----:R-:W1:Y:S01]  /*29a90*/  S2R R8, SR_TID.X ;  /* 0x0000000000087919 */ /* 0x002e620000002100 */
[----:B------:R-:W-:Y:S01]  /*29aa0*/  BSSY B2, `(.L_x_807) ;  /* 0x000000a000027945 */ /* 0x000fe20003800000 */
[----:B-1----:R-:W-:-:S04]  /*29ab0*/  LOP3.LUT R8, R8, 0x7f, RZ, 0xc0, !PT ;  /* 0x0000007f08087812 */ /* 0x002fc800078ec0ff */
[----:B------:R-:W-:-:S13]  /*29ac0*/  ISETP.NE.AND P0, PT, R8, RZ, PT ;  /* 0x000000ff0800720c */ /* 0x000fda0003f05270 */
[----:B------:R-:W-:Y:S05]  /*29ad0*/  @P0 BRA `(.L_x_808) ;  /* 0x0000000000180947 */ /* 0x000fea0003800000 */
[----:B------:R-:W3:Y:S01]  /*29ae0*/  LDL R8, [R1+0x10] ;  /* 0x0000100001087983 */ /* 0x000ee20000100800 */
[----:B--2---:R-:W-:-:S04]  /*29af0*/  IMAD.MOV.U32 R2, RZ, RZ, 0xa000 ;  /* 0x0000a000ff027424 */ /* 0x004fc800078e00ff */
[----:B------:R1:W-:Y:S01]  /*29b00*/  SYNCS.ARRIVE.TRANS64 RZ, [R3+URZ+0x38830], R2 ;  /* 0x0388300203ff79a7 */ /* 0x0003e2000800003f */
[----:B---3--:R-:W-:-:S13]  /*29b10*/  LOP3.LUT P1, RZ, R8, 0x1, RZ, 0xc0, !PT ;  /* 0x0000000108ff7812 */ /* 0x008fda000782c0ff */
[----:B-1----:R-:W-:Y:S05]  /*29b20*/  @!P1 BRA `(.L_x_808) ;  /* 0x0000000000049947 */ /* 0x002fea0003800000 */
[----:B------:R-:W-:Y:S01]  /*29b30*/  BPT.TRAP 0x1 ;  /* 0x000000040000795c */ /* 0x000fe20000300000 */
.L_x_808:
[----:B------:R-:W-:Y:S05]  /*29b40*/  BSYNC B2 ;  /* 0x0000000000027941 */ /* 0x000fea0003800000 */
.L_x_807:
[----:B--2---:R-:W2:Y:S01]  /*29b50*/  LDL R2, [R1+0x1c] ;  /* 0x00001c0001027983 */ /* 0x004ea20000100800 */
[----:B------:R-:W-:Y:S01]  /*29b60*/  IMAD.MOV.U32 R11, RZ, RZ, RZ ;  /* 0x000000ffff0b7224 */ /* 0x000fe200078e00ff */
[----:B------:R-:W-:Y:S01]  /*29b70*/  UIADD3 UR4, UP0, UR38, 0x370, URZ ;  /* 0x0000037026047890 */ /* 0x000fe2000ff1e03f */
[----:B------:R-:W-:Y:S01]  /*29b80*/  IMAD R8, R19, 0xa000, R18 ;  /* 0x0000a00013087824 */ /* 0x000fe200078e0212 */
[----:B------:R-:W-:Y:S01]  /*29b90*/  PLOP3.LUT P0, PT, PT, PT, PT, 0x80, 0x0 ;  /* 0x000000000000781c */ /* 0x000fe20003f0f070 */
[----:B------:R-:W-:Y:S01]  /*29ba0*/  UMOV UR6, 0x0 ;  /* 0x0000000000067882 */ /* 0x000fe20000000000 */
[----:B------:R-:W-:Y:S01]  /*29bb0*/  R2UR UR10, R11 ;  /* 0x000000000b0a72ca */ /* 0x000fe200000e0000 */
[----:B0-----:R-:W-:Y:S01]  /*29bc0*/  VIADD R10, R8, 0x24400 ;  /* 0x00024400080a7836 */ /* 0x001fe20000000000 */
[----:B------:R-:W-:Y:S01]  /*29bd0*/  IADD3 R3, R3, 0x38830, RZ ;  /* 0x0003883003037810 */ /* 0x000fe20007ffe0ff */
[----:B------:R-:W-:Y:S01]  /*29be0*/  UIADD3.X UR5, URZ, UR39, URZ, UP0, !UPT ;  /* 0x000000273f057290 */ /* 0x000fe200087fe43f */
[----:B------:R-:W-:Y:S01]  /*29bf0*/  UMOV UR7, 0x14f00000 ;  /* 0x14f0000000077882 */ /* 0x000fe20000000000 */
[----:B--2---:R-:W-:-:S10]  /*29c00*/  IMAD R2, R7, 0x50, R2 ;  /* 0x0000005007027824 */ /* 0x004fd400078e0202 */
.L_x_809:
        /* <DEDUP_REMOVED lines=16> */
.L_x_810:
        /* <DEDUP_REMOVED lines=16> */
.L_x_811:
        /* <DEDUP_REMOVED lines=16> */
.L_x_812:
        /* <DEDUP_REMOVED lines=15> */
.L_x_916:
[----:B------:R-:W-:Y:S05]  /*2a000*/  BSYNC B2 ;  /* 0x0000000000027941 */ /* 0x000fea0003800000 */
.L_x_813:
[----:B------:R-:W1:Y:S01]  /*2a010*/  S2R R3, SR_TID.X ;  /* 0x0000000000037919 */ /* 0x000e620000002100 */
[----:B------:R-:W-:-:S04]  /*2a020*/  UPRMT UR4, UR37, 0x9910, URZ ;  /* 0x0000991025047896 */ /* 0x000fc8000800003f */
[----:B------:R-:W-:Y:S01]  /*2a030*/  UISETP.NE.AND UP0, UPT, UR4, 0x2, UPT ;  /* 0x000000020400788c */ /* 0x000fe2000bf05270 */
[----:B-1----:R-:W-:-:S04]  /*2a040*/  LOP3.LUT R3, R3, 0x7f, RZ, 0xc0, !PT ;  /* 0x0000007f03037812 */ /* 0x002fc800078ec0ff */
[----:B------:R-:W-:-:S13]  /*2a050*/  ISETP.NE.AND P0, PT, R3, RZ, PT ;  /* 0x000000ff0300720c */ /* 0x000fda0003f05270 */
[----:B------:R-:W-:-:S04]  /*2a060*/  @!P0 MOV R3, 0xa000 ;  /* 0x0000a00000038802 */ /* 0x000fc80000000f00 */
[----:B------:R1:W-:Y:S01]  /*2a070*/  @!P0 SYNCS.ARRIVE.TRANS64 RZ, [R2+URZ+0x38850], R3 ;  /* 0x0388500302ff89a7 */ /* 0x0003e2000800003f */
[----:B------:R-:W-:-:S13]  /*2a080*/  PLOP3.LUT P0, PT, PT, PT, UP0, 0x80, 0x0 ;  /* 0x000000000000781c */ /* 0x000fda0003f0f008 */
[----:B-1----:R-:W-:Y:S05]  /*2a090*/  @P0 BRA `(.L_x_815) ;  /* 0x0000000000040947 */ /* 0x002fea0003800000 */
[----:B------:R-:W-:Y:S01]  /*2a0a0*/  BPT.TRAP 0x1 ;  /* 0x000000040000795c */ /* 0x000fe20000300000 */
.L_x_815:
[----:B------:R-:W2:Y:S01]  /*2a0b0*/  LDL R3, [R1+0x10] ;  /* 0x0000100001037983 */ /* 0x000ea20000100800 */
[----:B------:R-:W-:Y:S01]  /*2a0c0*/  BSSY B2, `(.L_x_816) ;  /* 0x0000004000027945 */ /* 0x000fe20003800000 */
[----:B--2---:R-:W-:-:S13]  /*2a0d0*/  LOP3.LUT P0, RZ, R3, 0x8, RZ, 0xc0, !PT ;  /* 0x0000000803ff7812 */ /* 0x004fda000780c0ff */
[----:B------:R-:W-:Y:S05]  /*2a0e0*/  @P0 BRA `(.L_x_817) ;  /* 0x0000000000040947 */ /* 0x000fea0003800000 */
[----:B------:R-:W-:Y:S01]  /*2a0f0*/  BPT.TRAP 0x1 ;  /* 0x000000040000795c */ /* 0x000fe20000300000 */
.L_x_817:
[----:B------:R-:W-:Y:S05]  /*2a100*/  BSYNC B2 ;  /* 0x0000000000027941 */ /* 0x000fea0003800000 */
.L_x_816:
[----:B0-----:R-:W2:Y:S04]  /*2a110*/  LDL R5, [R1+0x1c] ;  /* 0x00001c0001057983 */ /* 0x001ea80000100800 */
        /* <DEDUP_REMOVED lines=9> */
[----:B--2---:R-:W-:-:S02]  /*2a1b0*/  IMAD R3, R3, 0x50, R5 ;  /* 0x0000005003037824 */ /* 0x004fc400078e0205 */
[----:B------:R-:W-:-:S08]  /*2a1c0*/  VIADD R5, R4, 0x400 ;  /* 0x0000040004057836 */ /* 0x000fd00000000000 */
.L_x_818:
        /* <DEDUP_REMOVED lines=15> */
.L_x_819:
        /* <DEDUP_REMOVED lines=15> */
.L_x_820:
        /* <DEDUP_REMOVED lines=15> */
.L_x_821:
        /* <DEDUP_REMOVED lines=11> */
[----:B------:R-:W-:-:S07]  /*2a550*/  MOV R17, R9 ;  /* 0x0000000900117202 */ /* 0x000fce0000000f00 */
.L_x_803:
[----:B------:R-:W-:Y:S05]  /*2a560*/  BSYNC B1 ;  /* 0x0000000000017941 */ /* 0x000fea0003800000 */
.L_x_802:
[----:B------:R-:W2:Y:S01]  /*2a570*/  LDL R2, [R1+0x34] ;  /* 0x0000340001027983 */ /* 0x000ea20000100800 */
[----:B------:R-:W-:Y:S01]  /*2a580*/  VIADD R0, R0, 0xfffffffe ;  /* 0xfffffffe00007836 */ /* 0x000fe20000000000 */
[----:B--2---:R-:W-:-:S13]  /*2a590*/  ISETP.GT.AND P0, PT, R6, R2, PT ;  /* 0x000000020600720c */ /* 0x004fda0003f04270 */
[----:B------:R-:W-:Y:S05]  /*2a5a0*/  @P0 BRA `(.L_x_822) ;  /* 0xffffffe4002c0947 */ /* 0x000fea000383ffff */
.L_x_759:
[----:B------:R-:W-:Y:S05]  /*2a5b0*/  BSYNC B0 ;  /* 0x0000000000007941 */ /* 0x000fea0003800000 */
.L_x_758:
        /* <DEDUP_REMOVED lines=19> */
.L_x_824:
[----:B------:R-:W-:Y:S05]  /*2a6f0*/  BSYNC B0 ;  /* 0x0000000000007941 */ /* 0x000fea0003800000 */
.L_x_823:
[----:B--2---:R-:W2:Y:S01]  /*2a700*/  LDL R0, [R1+0x10] ;  /* 0x0000100001007983 */ /* 0x004ea20000100800 */
[----:B------:R-:W-:Y:S01]  /*2a710*/  BSSY B0, `(.L_x_825) ;  /* 0x000005d000007945 */ /* 0x000fe20003800000 */
[----:B--2---:R-:W-:-:S13]  /*2a720*/  LOP3.LUT P0, RZ, R0, 0x4, RZ, 0xc0, !PT ;  /* 0x0000000400ff7812 */ /* 0x004fda000780c0ff */
[----:B------:R-:W-:Y:S05]  /*2a730*/  @!P0 BRA `(.L_x_826) ;  /* 0x0000000400688947 */ /* 0x000fea0003800000 */
[----:B------:R-:W2:Y:S01]  /*2a740*/  LDL R2, [R1+0x18] ;  /* 0x0000180001027983 */ /* 0x000ea20000100800 */
[----:B------:R-:W-:Y:S01]  /*2a750*/  IMAD R0, R19, 0x8, R18 ;  /* 0x0000000813007824 */ /* 0x000fe200078e0212 */
[----:B------:R-:W-:Y:S01]  /*2a760*/  BSSY B1, `(.L_x_827) ;  /* 0x0000004000017945 */ /* 0x000fe20003800000 */
[----:B--2---:R-:W-:-:S04]  /*2a770*/  SHF.L.U32 R2, R2, 0x1f, RZ ;  /* 0x0000001f02027819 */ /* 0x004fc800000006ff */
[----:B------:R-:W2:Y:S02]  /*2a780*/  SYNCS.PHASECHK.TRANS64.TRYWAIT P0, [R0+URZ+0x38860], R2 ;  /* 0x03886002000075a7 */ /* 0x000ea4000800017f */
[----:B--2---:R-:W-:Y:S05]  /*2a790*/  @!P0 BRA `(.L_x_828) ;  /* 0x00000030003c8947 */ /* 0x004fea0003800000 */
.L_x_917:
[----:B------:R-:W-:Y:S05]  /*2a7a0*/  BSYNC B1 ;  /* 0x0000000000017941 */ /* 0x000fea0003800000 */
.L_x_827:
[----:B------:R-:W3:Y:S01]  /*2a7b0*/  S2R R3, SR_TID.X ;  /* 0x0000000000037919 */ /* 0x000ee20000002100 */
[----:B------:R-:W-:-:S04]  /*2a7c0*/  UPRMT UR4, UR37, 0x9910, URZ ;  /* 0x0000991025047896 */ /* 0x000fc8000800003f */
[----:B------:R-:W-:Y:S01]  /*2a7d0*/  UISETP.NE.AND UP0, UPT, UR4, 0x2, UPT ;  /* 0x000000020400788c */ /* 0x000fe2000bf05270 */
[----:B---3--:R-:W-:-:S04]  /*2a7e0*/  LOP3.LUT R3, R3, 0x7f, RZ, 0xc0, !PT ;  /* 0x0000007f03037812 */ /* 0x008fc800078ec0ff */
[----:B------:R-:W-:-:S13]  /*2a7f0*/  ISETP.NE.AND P0, PT, R3, RZ, PT ;  /* 0x000000ff0300720c */ /* 0x000fda0003f05270 */
[----:B--2---:R-:W-:-:S04]  /*2a800*/  @!P0 MOV R2, 0xa000 ;  /* 0x0000a00000028802 */ /* 0x004fc80000000f00 */
[----:B------:R2:W-:Y:S01]  /*2a810*/  @!P0 SYNCS.ARRIVE.TRANS64 RZ, [R0+URZ+0x38850], R2 ;  /* 0x0388500200ff89a7 */ /* 0x0005e2000800003f */
[----:B------:R-:W-:-:S13]  /*2a820*/  PLOP3.LUT P0, PT, PT, PT, UP0, 0x80, 0x0 ;  /* 0x000000000000781c */ /* 0x000fda0003f0f008 */
[----:B--2---:R-:W-:Y:S05]  /*2a830*/  @P0 BRA `(.L_x_829) ;  /* 0x0000000000040947 */ /* 0x004fea0003800000 */
[----:B------:R-:W-:Y:S01]  /*2a840*/  BPT.TRAP 0x1 ;  /* 0x000000040000795c */ /* 0x000fe20000300000 */
.L_x_829:
[----:B------:R-:W2:Y:S01]  /*2a850*/  LDL R2, [R1+0x10] ;  /* 0x0000100001027983 */ /* 0x000ea20000100800 */
[----:B------:R-:W-:Y:S01]  /*2a860*/  BSSY B1, `(.L_x_830) ;  /* 0x0000004000017945 */ /* 0x000fe20003800000 */
[----:B--2---:R-:W-:-:S13]  /*2a870*/  LOP3.LUT P0, RZ, R2, 0x8, RZ, 0xc0, !PT ;  /* 0x0000000802ff7812 */ /* 0x004fda000780c0ff */
[----:B------:R-:W-:Y:S05]  /*2a880*/  @P0 BRA `(.L_x_831) ;  /* 0x0000000000040947 */ /* 0x000fea0003800000 */
[----:B------:R-:W-:Y:S01]  /*2a890*/  BPT.TRAP 0x1 ;  /* 0x000000040000795c */ /* 0x000fe20000300000 */
.L_x_831:
[----:B------:R-:W-:Y:S05]  /*2a8a0*/  BSYNC B1 ;  /* 0x0000000000017941 */ /* 0x000fea0003800000 */
.L_x_830:
[----:B------:R-:W2:Y:S04]  /*2a8b0*/  LDL.LU R3, [R1+0x1c] ;  /* 0x00001c0001037983 */ /* 0x000ea80000300800 */
[----:B------:R-:W2:Y:S01]  /*2a8c0*/  LDL.LU R2, [R1+0x8] ;  /* 0x0000080001027983 */ /* 0x000ea20000300800 */
[----:B------:R-:W-:Y:S01]  /*2a8d0*/  UIADD3 UR4, UP0, UR38, 0x470, URZ ;  /* 0x0000047026047890 */ /* 0x000fe2000ff1e03f */
[----:B------:R-:W-:Y:S01]  /*2a8e0*/  PLOP3.LUT P0, PT, PT, PT, PT, 0x80, 0x0 ;  /* 0x000000000000781c */ /* 0x000fe20003f0f070 */
[----:B------:R-:W-:Y:S01]  /*2a8f0*/  VIADD R0, R0, 0x38850 ;  /* 0x0003885000007836 */ /* 0x000fe20000000000 */
[----:B------:R-:W-:Y:S01]  /*2a900*/  UMOV UR6, 0x0 ;  /* 0x0000000000067882 */ /* 0x000fe20000000000 */
[----:B------:R-:W-:Y:S01]  /*2a910*/  UIADD3.X UR5, URZ, UR39, URZ, UP0, !UPT ;  /* 0x000000273f057290 */ /* 0x000fe200087fe43f */
[----:B------:R-:W-:Y:S01]  /*2a920*/  UMOV UR7, 0x14f00000 ;  /* 0x14f0000000077882 */ /* 0x000fe20000000000 */
[----:B------:R-:W-:Y:S01]  /*2a930*/  UMOV UR10, URZ ;  /* 0x0000003f000a7c82 */ /* 0x000fe20008000000 */
[----:B--2---:R-:W-:-:S02]  /*2a940*/  IMAD R3, R2, 0x50, R3 ;  /* 0x0000005002037824 */ /* 0x004fc400078e0203 */
[----:B------:R-:W-:-:S04]  /*2a950*/  IMAD R2, R19, 0xa000, R18 ;  /* 0x0000a00013027824 */ /* 0x000fc800078e0212 */
[----:B------:R-:W-:-:S07]  /*2a960*/  VIADD R4, R2, 0x400 ;  /* 0x0000040002047836 */ /* 0x000fce0000000000 */
.L_x_832:
        /* <DEDUP_REMOVED lines=11> */
[----:B------:R-:W-:Y:S01]  /*2aa20*/  UMOV UR6, 0x0 ;  /* 0x0000000000067882 */ /* 0x000fe20000000000 */
[----:B------:R-:W-:Y:S01]  /*2aa30*/  IADD3 R4, R2, 0x2c00, RZ ;  /* 0x00002c0002047810 */ /* 0x000fe20007ffe0ff */
[----:B------:R-:W-:Y:S01]  /*2aa40*/  UMOV UR7, 0x14f00000 ;  /* 0x14f0000000077882 */ /* 0x000fe20000000000 */
[----:B------:R-:W-:-:S09]  /*2aa50*/  UMOV UR10, 0x40 ;  /* 0x00000040000a7882 */ /* 0x000fd20000000000 */
.L_x_833:
        /* <DEDUP_REMOVED lines=15> */
.L_x_834:
        /* <DEDUP_REMOVED lines=15> */
.L_x_835:
        /* <DEDUP_REMOVED lines=10> */
.L_x_826:
[----:B------:R-:W-:Y:S05]  /*2ace0*/  BSYNC B0 ;  /* 0x0000000000007941 */ /* 0x000fea0003800000 */
.L_x_825:
[----:B------:R-:W2:Y:S01]  /*2acf0*/  LDL.LU R4, [R1+0x18] ;  /* 0x0000180001047983 */ /* 0x000ea20000300800 */
[----:B------:R-:W-:-:S04]  /*2ad00*/  IADD3 R19, R19, 0x1, RZ ;  /* 0x0000000113137810 */ /* 0x000fc80007ffe0ff */
[----:B------:R-:W-:-:S04]  /*2ad10*/  ISETP.NE.AND P0, PT, R19, 0x2, PT ;  /* 0x000000021300780c */ /* 0x000fc80003f05270 */
[----:B------:R-:W-:Y:S02]  /*2ad20*/  SEL R0, RZ, 0x1, P0 ;  /* 0x00000001ff007807 */ /* 0x000fe40000000000 */
[----:B------:R-:W-:Y:S02]  /*2ad30*/  SEL R19, R19, RZ, P0 ;  /* 0x000000ff13137207 */ /* 0x000fe40000000000 */
[----:B--2---:R-:W-:-:S05]  /*2ad40*/  LOP3.LUT R4, R4, R0, RZ, 0x3c, !PT ;  /* 0x0000000004047212 */ /* 0x004fca00078e3cff */
[----:B------:R2:W-:Y:S02]  /*2ad50*/  STL [R1+0x18], R4 ;  /* 0x0000180401007387 */ /* 0x0005e40000100800 */
.L_x_738:
[----:B------:R-:W-:Y:S05]  /*2ad60*/  BSYNC B7 ;  /* 0x0000000000077941 */ /* 0x000fea0003800000 */
.L_x_736:
[----:B------:R-:W3:Y:S02]  /*2ad70*/  LDL R9, [R1+0x10] ;  /* 0x0000100001097983 */ /* 0x000ee40000100800 */
[----:B---3--:R-:W-:-:S13]  /*2ad80*/  LOP3.LUT P0, RZ, R9, 0x10, RZ, 0xc0, !PT ;  /* 0x0000001009ff7812 */ /* 0x008fda000780c0ff */
[----:B------:R-:W-:Y:S05]  /*2ad90*/  @!P0 BRA `(.L_x_836) ;  /* 0x00000000002c8947 */ /* 0x000fea0003800000 */
[----:B------:R-:W-:Y:S05]  /*2ada0*/  WARPSYNC.ALL ;  /* 0x0000000000007948 */ /* 0x000fea0003800000 */
[----:B------:R-:W3:Y:S08]  /*2adb0*/  S2UR UR5, SR_CgaCtaId ;  /* 0x00000000000579c3 */ /* 0x000ef00000008800 */
[----:B------:R-:W-:Y:S06]  /*2adc0*/  BAR.SYNC.DEFER_BLOCKING 0x5, 0x180 ;  /* 0x0146000000007b1d */ /* 0x000fec0000010000 */
[----:B------:R-:W-:-:S02]  /*2add0*/  UMOV UR4, 0x400 ;  /* 0x0000040000047882 */ /* 0x000fc40000000000 */
[----:B---3--:R-:W-:-:S06]  /*2ade0*/  ULEA UR4, UR5, UR4, 0x18 ;  /* 0x0000000405047291 */ /* 0x008fcc000f8ec03f */
[----:B------:R-:W-:-:S05]  /*2adf0*/  IMAD.U32 R18, RZ, RZ, UR4 ;  /* 0x00000004ff127e24 */ /* 0x000fca000f8e00ff */
[----:B-12---:R-:W1:Y:S04]  /*2ae00*/  LDS.128 R4, [R18+0x388d0] ;  /* 0x0388d00012047984 */ /* 0x006e680000000c00 */
[----:B-1----:R1:W-:Y:S04]  /*2ae10*/  STL.64 [R1], R4 ;  /* 0x0000000401007387 */ /* 0x0023e80000100a00 */
[----:B------:R1:W-:Y:S01]  /*2ae20*/  STL.64 [R1+0x8], R6 ;  /* 0x0000080601007387 */ /* 0x0003e20000100a00 */
[----:B------:R-:W-:Y:S06]  /*2ae30*/  BAR.ARV 0x4, 0x180 ;  /* 0x0106000000007b1d */ /* 0x000fec0000002000 */
[----:B------:R-:W-:Y:S05]  /*2ae40*/  BRA `(.L_x_837) ;  /* 0x0000000c00247947 */ /* 0x000fea0003800000 */
.L_x_836:
[----:B------:R-:W3:Y:S01]  /*2ae50*/  LDL R17, [R1+0x30] ;  /* 0x0000300001117983 */ /* 0x000ee20000100800 */
[----:B------:R-:W-:Y:S01]  /*2ae60*/  UMOV UR4, 0xffffffff ;  /* 0xffffffff00047882 */ /* 0x000fe20000000000 */
[----:B---3--:R-:W-:Y:S02]  /*2ae70*/  ISETP.NE.AND P5, PT, R17, 0x1f, PT ;  /* 0x0000001f1100780c */ /* 0x008fe40003fa5270 */
[----:B------:R-:W-:Y:S11]  /*2ae80*/  BRA.DIV UR4, `(.L_x_838) ;  /* 0x0000002a04947947 */ /* 0x000ff6000b800000 */
[----:B------:R-:W0:Y:S01]  /*2ae90*/  LDL R3, [R1+0xc] ;  /* 0x00000c0001037983 */ /* 0x000e220000100800 */
[----:B------:R-:W-:-:S03]  /*2aea0*/  ULDC UR4, c[0x0][0xc3c] ;  /* 0x00030f0000047ab9 */ /* 0x000fc60000000800 */
[----:B------:R-:W3:Y:S01]  /*2aeb0*/  LDL.LU R2, [R1] ;  /* 0x0000000001027983 */ /* 0x000ee20000300800 */
[----:B------:R-:W-:Y:S01]  /*2aec0*/  LOP3.LUT P4, RZ, R9, 0x1, RZ, 0xc0, !PT ;  /* 0x0000000109ff7812 */ /* 0x000fe2000788c0ff */
[----:B------:R-:W-:Y:S01]  /*2aed0*/  ULDC.64 UR6, c[0x0][0x208] ;  /* 0x0000820000067ab9 */ /* 0x000fe20000000a00 */
[----:B0-----:R-:W-:Y:S01]  /*2aee0*/  IMAD.IADD R0, R3, 0x1, R17 ;  /* 0x0000000103007824 */ /* 0x001fe200078e0211 */
[----:B---3--:R-:W-:-:S04]  /*2aef0*/  MOV R9, R2 ;  /* 0x0000000200097202 */ /* 0x008fc80000000f00 */
[----:B------:R-:W-:-:S13]  /*2af00*/  ISETP.GE.OR P0, PT, R0, UR4, !P5 ;  /* 0x0000000400007c0c */ /* 0x000fda000ef06670 */
[----:B------:R-:W0:Y:S08]  /*2af10*/  @!P0 LDC.64 R2, c[0x0][0xc80] ;  /* 0x00032000ff028b82 */ /* 0x000e300000000a00 */
[----:B-1----:R-:W1:Y:S01]  /*2af20*/  @!P0 LDC.64 R6, c[0x0][0xc78] ;  /* 0x00031e00ff068b82 */ /* 0x002e620000000a00 */
[----:B0-----:R-:W-:-:S05]  /*2af30*/  @!P0 IMAD.WIDE R2, R0, 0x4, R2 ;  /* 0x0000000400028825 */ /* 0x001fca00078e0202 */
[----:B------:R1:W3:Y:S02]  /*2af40*/  @!P0 LDG.E R8, desc[UR6][R2.64] ;  /* 0x0000000602088981 */ /* 0x0002e4000c1e1900 */
[----:B-1----:R-:W-:-:S06]  /*2af50*/  @!P0 IMAD.WIDE R2, R0, 0x4, R6 ;  /* 0x0000000400028825 */ /* 0x002fcc00078e0206 */
[----:B------:R-:W4:Y:S01]  /*2af60*/  @!P0 LDG.E R2, desc[UR6][R2.64] ;  /* 0x0000000602028981 */ /* 0x000f22000c1e1900 */
[----:B--2---:R-:W-:Y:S01]  /*2af70*/  IMAD.MOV.U32 R4, RZ, RZ, RZ ;  /* 0x000000ffff047224 */ /* 0x004fe200078e00ff */
[----:B------:R-:W-:Y:S01]  /*2af80*/  MOV R6, RZ ;  /* 0x000000ff00067202 */ /* 0x000fe20000000f00 */
[----:B------:R-:W-:Y:S01]  /*2af90*/  IMAD.MOV.U32 R10, RZ, RZ, RZ ;  /* 0x000000ffff0a7224 */ /* 0x000fe200078e00ff */
[C---:B------:R-:W-:Y:S01]  /*2afa0*/  ISETP.GE.U32.AND P1, PT, R17.reuse, 0x4, PT ;  /* 0x000000041100780c */ /* 0x040fe20003f26070 */
[----:B------:R-:W-:Y:S01]  /*2afb0*/  SHFL.IDX PT, R5, R9, RZ, 0x1f ;  /* 0x00001fff09057589 */ /* 0x000fe200000e0000 */
[C---:B------:R-:W-:Y:S02]  /*2afc0*/  ISETP.GE.U32.AND P2, PT, R17.reuse, 0x8, PT ;  /* 0x000000081100780c */ /* 0x040fe40003f46070 */
[----:B------:R-:W-:Y:S01]  /*2afd0*/  ISETP.GE.U32.AND P3, PT, R17, 0x10, PT ;  /* 0x000000101100780c */ /* 0x000fe20003f66070 */
[----:B------:R-:W-:Y:S01]  /*2afe0*/  SHFL.IDX PT, R0, R9, 0x1, 0x1f ;  /* 0x00201f0009007f89 */ /* 0x000fe200000e0000 */
[----:B---3--:R-:W-:-:S02]  /*2aff0*/  @!P0 IMAD.MOV.U32 R4, RZ, RZ, R8 ;  /* 0x000000ffff048224 */ /* 0x008fc400078e0008 */
[----:B----4-:R-:W-:Y:S01]  /*2b000*/  @!P0 IMAD.MOV.U32 R6, RZ, RZ, R2 ;  /* 0x000000ffff068224 */ /* 0x010fe200078e0002 */
[----:B------:R-:W-:-:S03]  /*2b010*/  ISETP.GE.U32.AND P0, PT, R17, 0x2, PT ;  /* 0x000000021100780c */ /* 0x000fc60003f06070 */
[----:B------:R-:W-:-:S05]  /*2b020*/  IMAD R2, R6, R4, RZ ;  /* 0x0000000406027224 */ /* 0x000fca00078e02ff */
        /* <DEDUP_REMOVED lines=13> */
[----:B0-----:R-:W-:-:S04]  /*2b100*/  SEL R3, R3, RZ, P3 ;  /* 0x000000ff03037207 */ /* 0x001fc80001800000 */
[----:B------:R-:W-:-:S05]  /*2b110*/  IADD3 R7, R2, R3, RZ ;  /* 0x0000000302077210 */ /* 0x000fca0007ffe0ff */
[----:B------:R0:W1:Y:S02]  /*2b120*/  SHFL.IDX PT, R16, R7, 0x1f, 0x1f ;  /* 0x03e01f0007107f89 */ /* 0x00006400000e0000 */
.L_x_927:
[----:B------:R-:W-:Y:S02]  /*2b130*/  ULDC UR4, c[0x0][0xc38] ;  /* 0x00030e0000047ab9 */ /* 0x000fe40000000800 */
[----:B------:R-:W-:-:S04]  /*2b140*/  IMAD.U32 R2, RZ, RZ, UR4 ;  /* 0x00000004ff027e24 */ /* 0x000fc8000f8e00ff */
[----:B-1----:R-:W-:-:S05]  /*2b150*/  IMAD R16, R16, R2, RZ ;  /* 0x0000000210107224 */ /* 0x002fca00078e02ff */
[----:B------:R-:W-:-:S04]  /*2b160*/  IADD3 R0, R0, R16, RZ ;  /* 0x0000001000007210 */ /* 0x000fc80007ffe0ff */
[----:B------:R-:W-:-:S13]  /*2b170*/  ISETP.GT.AND P4, PT, R0, R5, PT ;  /* 0x000000050000720c */ /* 0x000fda0003f84270 */
[----:B------:R-:W-:Y:S05]  /*2b180*/  @P4 BRA `(.L_x_839) ;  /* 0x0000000000b44947 */ /* 0x000fea0003800000 */
.L_x_842:
[----:B------:R-:W2:Y:S01]  /*2b190*/  LDL.LU R3, [R1+0xc] ;  /* 0x00000c0001037983 */ /* 0x000ea20000300800 */
[----:B------:R-:W1:Y:S01]  /*2b1a0*/  LDC R2, c[0x0][0xc3c] ;  /* 0x00030f00ff027b82 */ /* 0x000e620000000800 */
[----:B--2---:R-:W-:-:S05]  /*2b1b0*/  VIADD R3, R3, 0x1f ;  /* 0x0000001f03037836 */ /* 0x004fca0000000000 */
[----:B-1----:R-:W-:-:S13]  /*2b1c0*/  ISETP.GE.AND P4, PT, R3, R2, PT ;  /* 0x000000020300720c */ /* 0x002fda0003f86270 */
[----:B------:R-:W-:Y:S05]  /*2b1d0*/  @P4 BRA `(.L_x_840) ;  /* 0x0000000400dc4947 */ /* 0x000fea0003800000 */
[----:B------:R-:W2:Y:S01]  /*2b1e0*/  LDL R4, [R1+0x30] ;  /* 0x0000300001047983 */ /* 0x000ea20000100800 */
[----:B------:R-:W-:-:S03]  /*2b1f0*/  ULDC.64 UR4, c[0x0][0x208] ;  /* 0x0000820000047ab9 */ /* 0x000fc60000000a00 */
[----:B------:R1:W-:Y:S01]  /*2b200*/  STL [R1+0xc], R3 ;  /* 0x00000c0301007387 */ /* 0x0003e20000100800 */
[----:B--2---:R-:W-:Y:S01]  /*2b210*/  IMAD.IADD R6, R3, 0x1, R4 ;  /* 0x0000000103067824 */ /* 0x004fe200078e0204 */
[----:B------:R-:W-:-:S04]  /*2b220*/  MOV R4, RZ ;  /* 0x000000ff00047202 */ /* 0x000fc80000000f00 */
[----:B------:R-:W-:-:S13]  /*2b230*/  ISETP.GE.OR P4, PT, R6, R2, !P5 ;  /* 0x000000020600720c */ /* 0x000fda0006f86670 */
[----:B-1----:R-:W1:Y:S02]  /*2b240*/  @!P4 LDC.64 R2, c[0x0][0xc80] ;  /* 0x00032000ff02cb82 */ /* 0x002e640000000a00 */
        /* <DEDUP_REMOVED lines=9> */
[----:B------:R-:W2:Y:S02]  /*2b2e0*/  LDL R3, [R1+0x10] ;  /* 0x0000100001037983 */ /* 0x000ea40000100800 */
[----:B--2---:R-:W-:Y:S02]  /*2b2f0*/  LOP3.LUT P4, RZ, R3, 0x1, RZ, 0xc0, !PT ;  /* 0x0000000103ff7812 */ /* 0x004fe4000788c0ff */
[----:B------:R-:W1:Y:S02]  /*2b300*/  SHFL.UP PT, R3, R2, 0x1, RZ ;  /* 0x0420000002037989 */ /* 0x000e6400000e00ff */
[----:B-1----:R-:W-:-:S05]  /*2b310*/  SEL R3, R3, RZ, P4 ;  /* 0x000000ff03037207 */ /* 0x002fca0002000000 */
[----:B------:R-:W-:-:S05]  /*2b320*/  IMAD.IADD R2, R2, 0x1, R3 ;  /* 0x0000000102027824 */ /* 0x000fca00078e0203 */
        /* <DEDUP_REMOVED lines=11> */
[----:B0-----:R-:W-:-:S05]  /*2b3e0*/  IADD3 R7, R2, R3, RZ ;  /* 0x0000000302077210 */ /* 0x001fca0007ffe0ff */
[----:B------:R0:W1:Y:S02]  /*2b3f0*/  SHFL.IDX PT, R16, R7, 0x1f, 0x1f ;  /* 0x03e01f0007107f89 */ /* 0x00006400000e0000 */
.L_x_935:
[----:B------:R-:W-:Y:S02]  /*2b400*/  ULDC UR4, c[0x0][0xc38] ;  /* 0x00030e0000047ab9 */ /* 0x000fe40000000800 */
[----:B------:R-:W-:-:S04]  /*2b410*/  IMAD.U32 R2, RZ, RZ, UR4 ;  /* 0x00000004ff027e24 */ /* 0x000fc8000f8e00ff */
[----:B-1----:R-:W-:-:S04]  /*2b420*/  IMAD R16, R16, R2, RZ ;  /* 0x0000000210107224 */ /* 0x002fc800078e02ff */
[----:B------:R-:W-:-:S05]  /*2b430*/  IMAD.IADD R0, R16, 0x1, R0 ;  /* 0x0000000110007824 */ /* 0x000fca00078e0200 */
[----:B------:R-:W-:-:S13]  /*2b440*/  ISETP.GT.AND P4, PT, R0, R5, PT ;  /* 0x000000050000720c */ /* 0x000fda0003f84270 */
[----:B------:R-:W-:Y:S05]  /*2b450*/  @!P4 BRA `(.L_x_842) ;  /* 0xfffffffc004cc947 */ /* 0x000fea000383ffff */
.L_x_839:
[----:B------:R-:W-:Y:S01]  /*2b460*/  IADD3 R16, -R16, R0, RZ ;  /* 0x0000000010107210 */ /* 0x000fe20007ffe1ff */
[----:B------:R-:W-:-:S04]  /*2b470*/  UMOV UR4, 0xffffffff ;  /* 0xffffffff00047882 */ /* 0x000fc80000000000 */
[----:B------:R-:W-:-:S05]  /*2b480*/  IMAD R0, R7, R2, R16 ;  /* 0x0000000207007224 */ /* 0x000fca00078e0210 */
[----:B------:R-:W-:Y:S01]  /*2b490*/  ISETP.GT.AND P6, PT, R0, R5, PT ;  /* 0x000000050000720c */ /* 0x000fe20003fc4270 */
[----:B------:R-:W-:-:S12]  /*2b4a0*/  BRA.DIV UR4, `(.L_x_843) ;  /* 0x0000002e044c7947 */ /* 0x000fd8000b800000 */
[----:B------:R-:W-:-:S04]  /*2b4b0*/  VOTE.ANY R3, PT, !P6 ;  /* 0x0000000000037806 */ /* 0x000fc800070e0100 */
[----:B------:R-:W1:Y:S02]  /*2b4c0*/  POPC R0, R3 ;  /* 0x0000000300007309 */ /* 0x000e640000000000 */
[----:B-1----:R1:W2:Y:S04]  /*2b4d0*/  SHFL.IDX PT, R4, R4, R0, 0x1f ;  /* 0x00001f0004047589 */ /* 0x0022a800000e0000 */
[----:B------:R1:W3:Y:S02]  /*2b4e0*/  SHFL.IDX PT, R6, R6, R0, 0x1f ;  /* 0x00001f0006067589 */ /* 0x0002e400000e0000 */
.L_x_940:
[----:B------:R-:W-:-:S13]  /*2b4f0*/  ISETP.NE.AND P0, PT, R3, RZ, PT ;  /* 0x000000ff0300720c */ /* 0x000fda0003f05270 */
[----:B------:R-:W-:Y:S05]  /*2b500*/  @!P0 BRA `(.L_x_844) ;  /* 0x0000000000148947 */ /* 0x000fea0003800000 */
[----:B------:R-:W-:Y:S01]  /*2b510*/  UMOV UR4, 0xffffffff ;  /* 0xffffffff00047882 */ /* 0x000fe20000000000 */
[----:B------:R-:W-:Y:S02]  /*2b520*/  VIADD R12, R0, 0xffffffff ;  /* 0xffffffff000c7836 */ /* 0x000fe40000000000 */
[----:B------:R-:W-:Y:S05]  /*2b530*/  BRA.DIV UR4, `(.L_x_845) ;  /* 0x0000002e04847947 */ /* 0x000fea000b800000 */
[----:B0-----:R0:W4:Y:S02]  /*2b540*/  SHFL.IDX PT, R7, R7, R12, 0x1f ;  /* 0x00001f0c07077589 */ /* 0x00112400000e0000 */
.L_x_943:
[----:B----4-:R-:W-:-:S07]  /*2b550*/  IMAD.MOV.U32 R10, RZ, RZ, R7 ;  /* 0x000000ffff0a7224 */ /* 0x010fce00078e0007 */
.L_x_844:
[----:B------:R-:W4:Y:S01]  /*2b560*/  LDL.LU R11, [R1+0xc] ;  /* 0x00000c00010b7983 */ /* 0x000f220000300800 */
[----:B--2---:R-:W-:Y:S01]  /*2b570*/  IABS R3, R4 ;  /* 0x0000000400037213 */ /* 0x004fe20000000000 */
[----:B------:R-:W-:Y:S02]  /*2b580*/  IMAD R2, R10, R2, R16 ;  /* 0x000000020a027224 */ /* 0x000fe400078e0210 */
[----:B------:R-:W-:Y:S01]  /*2b590*/  IMAD.MOV.U32 R8, RZ, RZ, RZ ;  /* 0x000000ffff087224 */ /* 0x000fe200078e00ff */
[----:B0-----:R-:W0:Y:S02]  /*2b5a0*/  I2F.RP R7, R3 ;  /* 0x0000000300077306 */ /* 0x001e240000209400 */
[----:B------:R-:W-:Y:S01]  /*2b5b0*/  IADD3 R5, R5, -R2, RZ ;  /* 0x8000000205057210 */ /* 0x000fe20007ffe0ff */
[----:B------:R2:W-:Y:S03]  /*2b5c0*/  STL [R1], R2 ;  /* 0x0000000201007387 */ /* 0x0005e60000100800 */
[----:B--2---:R-:W-:-:S02]  /*2b5d0*/  IABS R2, R5 ;  /* 0x0000000500027213 */ /* 0x004fc40000000000 */
[----:B0-----:R-:W0:Y:S02]  /*2b5e0*/  MUFU.RCP R7, R7 ;  /* 0x0000000700077308 */ /* 0x001e240000001000 */
[----:B0-----:R-:W-:-:S06]  /*2b5f0*/  IADD3 R7, R7, 0xffffffe, RZ ;  /* 0x0ffffffe07077810 */ /* 0x001fcc0007ffe0ff */
[----:B------:R-:W0:Y:S02]  /*2b600*/  F2I.FTZ.U32.TRUNC.NTZ R9, R7 ;  /* 0x0000000700097305 */ /* 0x000e24000021f000 */
[----:B0-----:R-:W-:-:S04]  /*2b610*/  IMAD.MOV R7, RZ, RZ, -R9 ;  /* 0x000000ffff077224 */ /* 0x001fc800078e0a09 */
[----:B------:R-:W-:-:S04]  /*2b620*/  IMAD R7, R7, R3, RZ ;  /* 0x0000000307077224 */ /* 0x000fc800078e02ff */
[----:B------:R-:W-:Y:S01]  /*2b630*/  IMAD.HI.U32 R7, R9, R7, R8 ;  /* 0x0000000709077227 */ /* 0x000fe200078e0008 */
[----:B------:R-:W-:-:S05]  /*2b640*/  IABS R8, R4 ;  /* 0x0000000400087213 */ /* 0x000fca0000000000 */
[----:B------:R-:W-:Y:S02]  /*2b650*/  IMAD.MOV R8, RZ, RZ, -R8 ;  /* 0x000000ffff087224 */ /* 0x000fe400078e0a08 */
[----:B------:R-:W-:-:S04]  /*2b660*/  IMAD.HI.U32 R7, R7, R2, RZ ;  /* 0x0000000207077227 */ /* 0x000fc800078e00ff */
[----:B------:R-:W-:Y:S01]  /*2b670*/  IMAD R2, R7, R8, R2 ;  /* 0x0000000807027224 */ /* 0x000fe200078e0202 */
[----:B---3--:R-:W-:-:S04]  /*2b680*/  IABS R8, R6 ;  /* 0x0000000600087213 */ /* 0x008fc80000000000 */
[----:B------:R-:W-:-:S13]  /*2b690*/  ISETP.GT.U32.AND P2, PT, R3, R2, PT ;  /* 0x000000020300720c */ /* 0x000fda0003f44070 */
[----:B------:R-:W-:Y:S01]  /*2b6a0*/  @!P2 IMAD.IADD R2, R2, 0x1, -R3 ;  /* 0x000000010202a824 */ /* 0x000fe200078e0a03 */
[----:B------:R-:W-:Y:S02]  /*2b6b0*/  @!P2 IADD3 R7, R7, 0x1, RZ ;  /* 0x000000010707a810 */ /* 0x000fe40007ffe0ff */
[----:B------:R-:W-:Y:S02]  /*2b6c0*/  ISETP.NE.AND P2, PT, R4, RZ, PT ;  /* 0x000000ff0400720c */ /* 0x000fe40003f45270 */
[----:B------:R-:W-:Y:S02]  /*2b6d0*/  ISETP.GE.U32.AND P0, PT, R2, R3, PT ;  /* 0x000000030200720c */ /* 0x000fe40003f06070 */
[----:B------:R-:W0:Y:S11]  /*2b6e0*/  I2F.RP R2, R8 ;  /* 0x0000000800027306 */ /* 0x000e360000209400 */
[----:B------:R-:W-:Y:S01]  /*2b6f0*/  @P0 VIADD R7, R7, 0x1 ;  /* 0x0000000107070836 */ /* 0x000fe20000000000 */
[----:B0-----:R-:W0:Y:S02]  /*2b700*/  MUFU.RCP R2, R2 ;  /* 0x0000000200027308 */ /* 0x001e240000001000 */
[----:B0-----:R-:W-:-:S06]  /*2b710*/  IADD3 R2, R2, 0xffffffe, RZ ;  /* 0x0ffffffe02027810 */ /* 0x001fcc0007ffe0ff */
[----:B------:R-:W0:Y:S02]  /*2b720*/  F2I.FTZ.U32.TRUNC.NTZ R3, R2 ;  /* 0x0000000200037305 */ /* 0x000e24000021f000 */
[----:B0-----:R-:W-:-:S04]  /*2b730*/  IMAD.MOV R2, RZ, RZ, -R3 ;  /* 0x000000ffff027224 */ /* 0x001fc800078e0a03 */
[----:B------:R-:W-:Y:S02]  /*2b740*/  IMAD R9, R2, R8, RZ ;  /* 0x0000000802097224 */ /* 0x000fe400078e02ff */
[----:B------:R-:W-:-:S04]  /*2b750*/  IMAD.MOV.U32 R2, RZ, RZ, RZ ;  /* 0x000000ffff027224 */ /* 0x000fc800078e00ff */
[----:B------:R-:W-:Y:S01]  /*2b760*/  IMAD.HI.U32 R2, R3, R9, R2 ;  /* 0x0000000903027227 */ /* 0x000fe200078e0002 */
[----:B------:R-:W-:Y:S02]  /*2b770*/  LOP3.LUT R3, R5, R4, RZ, 0x3c, !PT ;  /* 0x0000000405037212 */ /* 0x000fe400078e3cff */
[----:B------:R-:W-:Y:S02]  /*2b780*/  IABS R9, R6 ;  /* 0x0000000600097213 */ /* 0x000fe40000000000 */
[----:B------:R-:W-:Y:S02]  /*2b790*/  ISETP.GE.AND P1, PT, R3, RZ, PT ;  /* 0x000000ff0300720c */ /* 0x000fe40003f26270 */
[----:B------:R-:W-:-:S11]  /*2b7a0*/  IADD3 R9, RZ, -R9, RZ ;  /* 0x80000009ff097210 */ /* 0x000fd60007ffe0ff */
[----:B------:R-:W-:Y:S01]  /*2b7b0*/  @!P1 IMAD.MOV R7, RZ, RZ, -R7 ;  /* 0x000000ffff079224 */ /* 0x000fe200078e0a07 */
[----:B------:R-:W-:-:S04]  /*2b7c0*/  @!P2 LOP3.LUT R7, RZ, R4, RZ, 0x33, !PT ;  /* 0x00000004ff07a212 */ /* 0x000fc800078e33ff */
[-C--:B------:R-:W-:Y:S01]  /*2b7d0*/  IABS R3, R7.reuse ;  /* 0x0000000700037213 */ /* 0x080fe20000000000 */
[----:B------:R-:W-:-:S04]  /*2b7e0*/  IMAD R4, R4, R7, RZ ;  /* 0x0000000704047224 */ /* 0x000fc800078e02ff */
[----:B------:R-:W-:-:S04]  /*2b7f0*/  IMAD.HI.U32 R2, R2, R3, RZ ;  /* 0x0000000302027227 */ /* 0x000fc800078e00ff */
[----:B------:R-:W-:Y:S02]  /*2b800*/  IMAD R3, R2, R9, R3 ;  /* 0x0000000902037224 */ /* 0x000fe400078e0203 */
[----:B------:R-:W-:-:S03]  /*2b810*/  IMAD.IADD R4, R5, 0x1, -R4 ;  /* 0x0000000105047824 */ /* 0x000fc600078e0a04 */
[----:B------:R-:W-:-:S13]  /*2b820*/  ISETP.GT.U32.AND P2, PT, R8, R3, PT ;  /* 0x000000030800720c */ /* 0x000fda0003f44070 */
[----:B------:R-:W-:Y:S02]  /*2b830*/  @!P2 IMAD.IADD R3, R3, 0x1, -R8 ;  /* 0x000000010303a824 */ /* 0x000fe400078e0a08 */
[----:B------:R-:W-:Y:S01]  /*2b840*/  @!P2 VIADD R2, R2, 0x1 ;  /* 0x000000010202a836 */ /* 0x000fe20000000000 */
[----:B------:R-:W-:Y:S02]  /*2b850*/  ISETP.NE.AND P2, PT, R6, RZ, PT ;  /* 0x000000ff0600720c */ /* 0x000fe40003f45270 */
[----:B------:R-:W-:Y:S02]  /*2b860*/  ISETP.GE.U32.AND P0, PT, R3, R8, PT ;  /* 0x000000080300720c */ /* 0x000fe40003f06070 */
[----:B------:R-:W-:-:S04]  /*2b870*/  LOP3.LUT R3, R7, R6, RZ, 0x3c, !PT ;  /* 0x0000000607037212 */ /* 0x000fc800078e3cff */
[----:B------:R-:W-:-:S07]  /*2b880*/  ISETP.GE.AND P1, PT, R3, RZ, PT ;  /* 0x000000ff0300720c */ /* 0x000fce0003f26270 */
[----:B------:R-:W-:-:S06]  /*2b890*/  @P0 IADD3 R2, R2, 0x1, RZ ;  /* 0x0000000102020810 */ /* 0x000fcc0007ffe0ff */
[----:B------:R-:W-:Y:S01]  /*2b8a0*/  @!P1 IMAD.MOV R2, RZ, RZ, -R2 ;  /* 0x000000ffff029224 */ /* 0x000fe200078e0a02 */
[----:B------:R-:W-:-:S05]  /*2b8b0*/  @!P2 LOP3.LUT R2, RZ, R6, RZ, 0x33, !PT ;  /* 0x00000006ff02a212 */ /* 0x000fca00078e33ff */
[----:B------:R-:W-:Y:S01]  /*2b8c0*/  IMAD.MOV R3, RZ, RZ, -R2 ;  /* 0x000000ffff037224 */ /* 0x000fe200078e0a02 */
[----:B------:R-:W-:-:S03]  /*2b8d0*/  LEA R2, R6, R2, 0x18 ;  /* 0x0000000206027211 */ /* 0x000fc600078ec0ff */
[----:B------:R-:W-:Y:S02]  /*2b8e0*/  IMAD R3, R6, R3, R7 ;  /* 0x0000000306037224 */ /* 0x000fe400078e0207 */
[----:B----4-:R-:W-:-:S03]  /*2b8f0*/  IMAD.IADD R11, R0, 0x1, R11 ;  /* 0x00000001000b7824 */ /* 0x010fc600078e020b */
[----:B-1----:R-:W-:-:S05]  /*2b900*/  LEA R0, R3, R2, 0x10 ;  /* 0x0000000203007211 */ /* 0x002fca00078e80ff */
[----:B------:R2:W-:Y:S04]  /*2b910*/  STL [R1+0x8], R0 ;  /* 0x0000080001007387 */ /* 0x0005e80000100800 */
[----:B------:R2:W-:Y:S04]  /*2b920*/  STL [R1+0xc], R11 ;  /* 0x00000c0b01007387 */ /* 0x0005e80000100800 */
[----:B------:R2:W-:Y:S01]  /*2b930*/  STL [R1+0x4], R4 ;  /* 0x0000040401007387 */ /* 0x0005e20000100800 */
[----:B------:R-:W-:Y:S05]  /*2b940*/  BRA `(.L_x_846) ;  /* 0x0000000000287947 */ /* 0x000fea0003800000 */
.L_x_840:
[----:B------:R-:W-:Y:S01]  /*2b950*/  UMOV UR4, URZ ;  /* 0x0000003f00047c82 */ /* 0x000fe20008000000 */
[----:B------:R-:W-:Y:S01]  /*2b960*/  ULDC UR6, c[0x0][0xc3c] ;  /* 0x00030f0000067ab9 */ /* 0x000fe20000000800 */
[----:B------:R-:W-:Y:S01]  /*2b970*/  UMOV UR5, URZ ;  /* 0x0000003f00057c82 */ /* 0x000fe20008000000 */
[----:B------:R-:W-:Y:S01]  /*2b980*/  IMAD.U32 R3, RZ, RZ, UR4 ;  /* 0x00000004ff037e24 */ /* 0x000fe2000f8e00ff */
[----:B------:R-:W-:Y:S01]  /*2b990*/  MOV R0, UR6 ;  /* 0x0000000600007c02 */ /* 0x000fe20008000f00 */
[----:B------:R-:W-:Y:S01]  /*2b9a0*/  IMAD.U32 R2, RZ, RZ, UR5 ;  /* 0x00000005ff027e24 */ /* 0x000fe2000f8e00ff */
[----:B------:R1:W-:Y:S04]  /*2b9b0*/  STL [R1], R5 ;  /* 0x0000000501007387 */ /* 0x0003e80000100800 */
[----:B------:R1:W-:Y:S04]  /*2b9c0*/  STL [R1+0x4], R3 ;  /* 0x0000040301007387 */ /* 0x0003e80000100800 */
[----:B------:R1:W-:Y:S04]  /*2b9d0*/  STL [R1+0xc], R0 ;  /* 0x00000c0001007387 */ /* 0x0003e80000100800 */
[----:B------:R1:W-:Y:S02]  /*2b9e0*/  STL [R1+0x8], R2 ;  /* 0x0000080201007387 */ /* 0x0003e40000100800 */
.L_x_846:
[----:B-12---:R-:W2:Y:S04]  /*2b9f0*/  LDL R0, [R1+0x30] ;  /* 0x0000300001007983 */ /* 0x006ea80000100800 */
[----:B------:R-:W0:Y:S04]  /*2ba00*/  LDL R2, [R1+0xc] ;  /* 0x00000c0001027983 */ /* 0x000e280000100800 */
[----:B------:R-:W3:Y:S04]  /*2ba10*/  LDL R3, [R1+0x8] ;  /* 0x0000080001037983 */ /* 0x000ee80000100800 */
[----:B------:R-:W4:Y:S04]  /*2ba20*/  LDL R4, [R1] ;  /* 0x0000000001047983 */ /* 0x000f280000100800 */
[----:B------:R-:W4:Y:S01]  /*2ba30*/  LDL R5, [R1+0x4] ;  /* 0x0000040001057983 */ /* 0x000f220000100800 */
[----:B------:R-:W-:Y:S05]  /*2ba40*/  WARPSYNC.ALL ;  /* 0x0000000000007948 */ /* 0x000fea0003800000 */
[----:B------:R-:W-:Y:S01]  /*2ba50*/  BAR.SYNC.DEFER_BLOCKING 0x4, 0x180 ;  /* 0x0106000000007b1d */ /* 0x000fe20000010000 */
[----:B--2---:R-:W-:-:S13]  /*2ba60*/  ISETP.NE.AND P0, PT, R0, RZ, PT ;  /* 0x000000ff0000720c */ /* 0x004fda0003f05270 */
[----:B------:R-:W1:Y:S01]  /*2ba70*/  @!P0 S2R R0, SR_CgaCtaId ;  /* 0x0000000000008919 */ /* 0x000e620000008800 */
[----:B0-----:R-:W-:Y:S01]  /*2ba80*/  IMAD.MOV.U32 R7, RZ, RZ, R2 ;  /* 0x000000ffff077224 */ /* 0x001fe200078e0002 */
[----:B------:R-:W-:Y:S01]  /*2ba90*/  @!P0 MOV R2, 0x400 ;  /* 0x0000040000028802 */ /* 0x000fe20000000f00 */
[----:B---3--:R-:W-:-:S03]  /*2baa0*/  IMAD.MOV.U32 R6, RZ, RZ, R3 ;  /* 0x000000ffff067224 */ /* 0x008fc600078e0003 */
[----:B-1----:R-:W-:-:S05]  /*2bab0*/  @!P0 LEA R18, R0, R2, 0x18 ;  /* 0x0000000200128211 */ /* 0x002fca00078ec0ff */
[----:B----4-:R0:W-:Y:S01]  /*2bac0*/  @!P0 STS.128 [R18+0x388d0], R4 ;  /* 0x0388d00412008388 */ /* 0x0101e20000000c00 */
[----:B------:R-:W-:Y:S06]  /*2bad0*/  BAR.ARV 0x5, 0x180 ;  /* 0x0146000000007b1d */ /* 0x000fec0000002000 */
.L_x_837:
[----:B0-----:R-:W2:Y:S01]  /*2bae0*/  LDL R0, [R1+0xc] ;  /* 0x00000c0001007983 */ /* 0x001ea20000100800 */
[----:B------:R-:W-:Y:S02]  /*2baf0*/  ULDC UR4, c[0x0][0xc3c] ;  /* 0x00030f0000047ab9 */ /* 0x000fe40000000800 */
[----:B--2---:R-:W-:-:S13]  /*2bb00*/  ISETP.GE.AND P0, PT, R0, UR4, PT ;  /* 0x0000000400007c0c */ /* 0x004fda000bf06270 */
[----:B------:R-:W-:Y:S05]  /*2bb10*/  @!P0 BRA `(.L_x_847) ;  /* 0xffffff7c00ec8947 */ /* 0x000fea000383ffff */
[----:B------:R-:W-:Y:S05]  /*2bb20*/  BSYNC B8 ;  /* 0x0000000000087941 */ /* 0x000fea0003800000 */
.L_x_684:
[----:B-1----:R-:W3:Y:S01]  /*2bb30*/  LDL.LU R0, [R1+0x64] ;  /* 0x0000640001007983 */ /* 0x002ee20000300800 */
[----:B------:R-:W-:Y:S01]  /*2bb40*/  BSSY B0, `(.L_x_848) ;  /* 0x000000b000007945 */ /* 0x000fe20003800000 */
[----:B------:R-:W1:Y:S01]  /*2bb50*/  S2R R5, SR_CgaCtaId ;  /* 0x0000000000057919 */ /* 0x000e620000008800 */
[----:B---3--:R-:W-:-:S04]  /*2bb60*/  IADD3 R0, R0, 0x1, RZ ;  /* 0x0000000100007810 */ /* 0x008fc80007ffe0ff */
[----:B0-----:R-:W-:-:S04]  /*2bb70*/  LEA.HI R2, R0, R0, RZ, 0x1 ;  /* 0x0000000000027211 */ /* 0x001fc800078f08ff */
[----:B------:R-:W-:-:S05]  /*2bb80*/  LOP3.LUT R3, R2, 0xfffffffe, RZ, 0xc0, !PT ;  /* 0xfffffffe02037812 */ /* 0x000fca00078ec0ff */
[----:B------:R-:W-:Y:S01]  /*2bb90*/  IMAD.IADD R3, R0, 0x1, -R3 ;  /* 0x0000000100037824 */ /* 0x000fe200078e0a03 */
[----:B------:R-:W-:-:S04]  /*2bba0*/  MOV R0, 0x400 ;  /* 0x0000040000007802 */ /* 0x000fc80000000f00 */
[----:B-1----:R-:W-:Y:S02]  /*2bbb0*/  LEA R0, R5, R0, 0x18 ;  /* 0x0000000005007211 */ /* 0x002fe400078ec0ff */
[----:B------:R-:W-:-:S04]  /*2bbc0*/  SHF.L.U32 R3, R3, 0x1f, RZ ;  /* 0x0000001f03037819 */ /* 0x000fc800000006ff */
[----:B------:R-:W0:Y:S02]  /*2bbd0*/  SYNCS.PHASECHK.TRANS64.TRYWAIT P0, [R0+URZ+0x38820], R3 ;  /* 0x03882003000075a7 */ /* 0x000e24000800017f */
[----:B0-----:R-:W-:Y:S05]  /*2bbe0*/  @!P0 BRA `(.L_x_849) ;  /* 0x0000002800008947 */ /* 0x001fea0003800000 */
.L_x_944:
[----:B------:R-:W-:Y:S05]  /*2bbf0*/  BSYNC B0 ;  /* 0x0000000000007941 */ /* 0x000fea0003800000 */
.L_x_848:
[----:B------:R-:W-:-:S03]  /*2bc00*/  UMOV UR4, 0xffffffff ;  /* 0xffffffff00047882 */ /* 0x000fc60000000000 */
[----:B------:R-:W-:Y:S05]  /*2bc10*/  BRA.DIV UR4, `(.L_x_850) ;  /* 0x0000002a04087947 */ /* 0x000fea000b800000 */
[----:B------:R-:W1:Y:S02]  /*2bc20*/  S2R R2, SR_TID.X ;  /* 0x0000000000027919 */ /* 0x000e640000002100 */
[----:B-1----:R-:W-:-:S04]  /*2bc30*/  SHF.R.U32.HI R2, RZ, 0x5, R2 ;  /* 0x00000005ff027819 */ /* 0x002fc80000011602 */
[----:B------:R-:W-:-:S05]  /*2bc40*/  LOP3.LUT R2, R2, 0x3, RZ, 0xc0, !PT ;  /* 0x0000000302027812 */ /* 0x000fca00078ec0ff */
[----:B------:R1:W3:Y:S02]  /*2bc50*/  SHFL.IDX PT, R14, R2, RZ, 0x1f ;  /* 0x00001fff020e7589 */ /* 0x0002e400000e0000 */
.L_x_947:
[----:B---3--:R-:W-:-:S13]  /*2bc60*/  ISETP.NE.AND P0, PT, R14, RZ, PT ;  /* 0x000000ff0e00720c */ /* 0x008fda0003f05270 */
[----:B------:R-:W-:Y:S05]  /*2bc70*/  @P0 BRA `(.L_x_444) ;  /* 0x00000000008c0947 */ /* 0x000fea0003800000 */
[----:B------:R-:W-:-:S03]  /*2bc80*/  UMOV UR4, 0xffffffff ;  /* 0xffffffff00047882 */ /* 0x000fc60000000000 */
[----:B------:R-:W-:Y:S05]  /*2bc90*/  BRA.DIV UR4, `(.L_x_851) ;  /* 0x0000002a041c7947 */ /* 0x000fea000b800000 */
[----:B------:R-:W-:-:S13]  /*2bca0*/  ELECT P6, URZ, PT ;  /* 0x00000000003f782f */ /* 0x000fda00038c0000 */
.L_x_950:
[----:B------:R-:W-:Y:S05]  /*2bcb0*/  @!P6 BRA `(.L_x_444) ;  /* 0x00000000007ce947 */ /* 0x000fea0003800000 */
[----:B------:R-:W-:-:S06]  /*2bcc0*/  ULOP3.LUT UR4, UR60, 0x2, URZ, 0xfc, !UPT ;  /* 0x000000023c047892 */ /* 0x000fcc000f8efc3f */
[----:B-1----:R-:W-:-:S05]  /*2bcd0*/  IMAD.U32 R2, RZ, RZ, UR4 ;  /* 0x00000004ff027e24 */ /* 0x002fca000f8e00ff */
[----:B------:R-:W-:-:S13]  /*2bce0*/  ISETP.NE.AND P2, PT, R2, 0x3, PT ;  /* 0x000000030200780c */ /* 0x000fda0003f45270 */
[----:B------:R-:W-:Y:S05]  /*2bcf0*/  @!P2 BRA `(.L_x_852) ;  /* 0x000000000004a947 */ /* 0x000fea0003800000 */
[----:B------:R-:W-:Y:S01]  /*2bd00*/  BPT.TRAP 0x1 ;  /* 0x000000040000795c */ /* 0x000fe20000300000 */
.L_x_852:
[----:B------:R-:W3:Y:S01]  /*2bd10*/  LDL.LU R7, [R1+0x18] ;  /* 0x0000180001077983 */ /* 0x000ee20000300800 */
[----:B------:R-:W-:Y:S01]  /*2bd20*/  IADD3 R2, R0, 0x38840, RZ ;  /* 0x0003884000027810 */ /* 0x000fe20007ffe0ff */
[----:B0-----:R-:W-:-:S04]  /*2bd30*/  VIADD R3, R19, 0x1 ;  /* 0x0000000113037836 */ /* 0x001fc80000000000 */
[----:B------:R-:W-:Y:S01]  /*2bd40*/  IMAD R6, R19, 0x8, R2 ;  /* 0x0000000813067824 */ /* 0x000fe200078e0202 */
[----:B------:R-:W-:-:S04]  /*2bd50*/  ISETP.NE.AND P1, PT, R3, 0x2, PT ;  /* 0x000000020300780c */ /* 0x000fc80003f25270 */
[----:B------:R-:W-:Y:S02]  /*2bd60*/  SEL R4, RZ, 0x1, P1 ;  /* 0x00000001ff047807 */ /* 0x000fe40000800000 */
[----:B------:R-:W-:Y:S02]  /*2bd70*/  SEL R3, R3, RZ, P1 ;  /* 0x000000ff03037207 */ /* 0x000fe40000800000 */
[C---:B---3--:R-:W-:Y:S02]  /*2bd80*/  SHF.L.U32 R5, R7.reuse, 0x1f, RZ ;  /* 0x0000001f07057819 */ /* 0x048fe400000006ff */
[----:B------:R-:W-:Y:S02]  /*2bd90*/  LOP3.LUT R4, R7, R4, RZ, 0x3c, !PT ;  /* 0x0000000407047212 */ /* 0x000fe400078e3cff */
[----:B------:R-:W0:Y:S01]  /*2bda0*/  SYNCS.PHASECHK.TRANS64.TRYWAIT P0, [R6+URZ], R5 ;  /* 0x00000005060075a7 */ /* 0x000e22000800017f */
[----:B------:R-:W-:Y:S02]  /*2bdb0*/  LEA R7, R3, R2, 0x3 ;  /* 0x0000000203077211 */ /* 0x000fe400078e18ff */
[----:B------:R-:W-:Y:S01]  /*2bdc0*/  SHF.L.U32 R2, R4, 0x1f, RZ ;  /* 0x0000001f04027819 */ /* 0x000fe200000006ff */
[----:B0-----:R-:W-:Y:S06]  /*2bdd0*/  @!P0 BRA `(.L_x_853) ;  /* 0x0000002400ec8947 */ /* 0x001fec0003800000 */
.L_x_951:
[----:B------:R-:W1:Y:S02]  /*2bde0*/  SYNCS.PHASECHK.TRANS64.TRYWAIT P0, [R7+URZ], R2 ;  /* 0x00000002070075a7 */ /* 0x000e64000800017f */
[----:B-1----:R-:W-:Y:S05]  /*2bdf0*/  @!P0 BRA `(.L_x_854) ;  /* 0x0000002400f88947 */ /* 0x002fea0003800000 */
.L_x_952:
[----:B------:R-:W-:Y:S05]  /*2be00*/  @!P2 BRA `(.L_x_855) ;  /* 0x000000000004a947 */ /* 0x000fea0003800000 */
[----:B------:R-:W-:Y:S01]  /*2be10*/  BPT.TRAP 0x1 ;  /* 0x000000040000795c */ /* 0x000fe20000300000 */
.L_x_855:
[----:B------:R-:W-:-:S04]  /*2be20*/  VIADD R0, R0, 0x38860 ;  /* 0x0003886000007836 */ /* 0x000fc80000000000 */
[----:B------:R-:W-:-:S04]  /*2be30*/  IMAD R4, R19, 0x8, R0 ;  /* 0x0000000813047824 */ /* 0x000fc800078e0200 */
[----:B------:R-:W3:Y:S02]  /*2be40*/  SYNCS.PHASECHK.TRANS64.TRYWAIT P0, [R4+URZ], R5 ;  /* 0x00000005040075a7 */ /* 0x000ee4000800017f */
[----:B---3--:R-:W-:Y:S05]  /*2be50*/  @!P0 BRA `(.L_x_856) ;  /* 0x0000002400f48947 */ /* 0x008fea0003800000 */
.L_x_953:
[----:B------:R-:W-:-:S07]  /*2be60*/  LEA R3, R3, R0, 0x3 ;  /* 0x0000000003037211 */ /* 0x000fce00078e18ff */
.L_x_857:
[----:B----4-:R4:W0:Y:S02]  /*2be70*/  SYNCS.PHASECHK.TRANS64.TRYWAIT P0, [R3+URZ], R2 ;  /* 0x00000002030075a7 */ /* 0x010824000800017f */
[----:B0-----:R-:W-:Y:S05]  /*2be80*/  @!P0 NANOSLEEP.SYNCS 0x989680 ;  /* 0x009896800000895d */ /* 0x001fea0003900000 */
[----:B------:R-:W0:Y:S02]  /*2be90*/  @!P0 SYNCS.PHASECHK.TRANS64 P0, [R3+URZ], R2 ;  /* 0x00000002030085a7 */ /* 0x000e24000800007f */
[----:B0-----:R-:W-:Y:S05]  /*2bea0*/  @!P0 BRA `(.L_x_857) ;  /* 0xfffffffc00f08947 */ /* 0x001fea000383ffff */
.L_x_444:
[----:B------:R-:W-:Y:S05]  /*2beb0*/  BSYNC B9 ;  /* 0x0000000000097941 */ /* 0x000fea0003800000 */
.L_x_441:
[----:B------:R-:W-:Y:S05]  /*2bec0*/  EXIT ;  /* 0x000000000000794d */ /* 0x000fea0003800000 */
.L_x_466:
[----:B-1----:R1:W2:Y:S02]  /*2bed0*/  SYNCS.PHASECHK.TRANS64.TRYWAIT P6, [R3+URZ+0x38890], R0 ;  /* 0x03889000030075a7 */ /* 0x0022a400080c017f */
[----:B--2---:R-:W-:Y:S05]  /*2bee0*/  @!P6 NANOSLEEP.SYNCS 0x989680 ;  /* 0x009896800000e95d */ /* 0x004fea0003900000 */
[----:B------:R-:W2:Y:S02]  /*2bef0*/  @!P6 SYNCS.PHASECHK.TRANS64 P6, [R3+URZ+0x38890], R0 ;  /* 0x038890000300e5a7 */ /* 0x000ea400080c007f */
[----:B--2---:R-:W-:Y:S05]  /*2bf00*/  @!P6 BRA `(.L_x_466) ;  /* 0xfffffffc00f0e947 */ /* 0x004fea000383ffff */
[----:B------:R-:W-:Y:S05]  /*2bf10*/  BRA `(.L_x_858) ;  /* 0xfffffd8000f87947 */ /* 0x000fea000383ffff */
.L_x_522:
[----:B--2---:R2:W3:Y:S02]  /*2bf20*/  SYNCS.PHASECHK.TRANS64.TRYWAIT P5, [R3+URZ+0x38890], R0 ;  /* 0x03889000030075a7 */ /* 0x0044e400080a017f */
[----:B---3--:R-:W-:Y:S05]  /*2bf30*/  @!P5 NANOSLEEP.SYNCS 0x989680 ;  /* 0x009896800000d95d */ /* 0x008fea0003900000 */
[----:B------:R-:W3:Y:S02]  /*2bf40*/  @!P5 SYNCS.PHASECHK.TRANS64 P5, [R3+URZ+0x38890], R0 ;  /* 0x038890000300d5a7 */ /* 0x000ee400080a007f */
[----:B---3--:R-:W-:Y:S05]  /*2bf50*/  @!P5 BRA `(.L_x_522) ;  /* 0xfffffffc00f0d947 */ /* 0x008fea000383ffff */
[----:B------:R-:W-:Y:S05]  /*2bf60*/  BRA `(.L_x_859) ;  /* 0xfffffdb8005c7947 */ /* 0x000fea000383ffff */
.L_x_547:
[----:B-1----:R1:W2:Y:S02]  /*2bf70*/  SYNCS.PHASECHK.TRANS64.TRYWAIT P4, [R3+URZ+0x38890], R0 ;  /* 0x03889000030075a7 */ /* 0x0022a4000808017f */
[----:B--2---:R-:W-:Y:S05]  /*2bf80*/  @!P4 NANOSLEEP.SYNCS 0x989680 ;  /* 0x009896800000c95d */ /* 0x004fea0003900000 */
[----:B------:R-:W2:Y:S02]  /*2bf90*/  @!P4 SYNCS.PHASECHK.TRANS64 P4, [R3+URZ+0x38890], R0 ;  /* 0x038890000300c5a7 */ /* 0x000ea4000808007f */
[----:B--2---:R-:W-:Y:S05]  /*2bfa0*/  @!P4 BRA `(.L_x_547) ;  /* 0xfffffffc00f0c947 */ /* 0x004fea000383ffff */
[----:B------:R-:W-:Y:S05]  /*2bfb0*/  BRA `(.L_x_860) ;  /* 0xfffffde800f47947 */ /* 0x000fea000383ffff */
.L_x_555:
[----:B--2---:R2:W3:Y:S02]  /*2bfc0*/  SYNCS.PHASECHK.TRANS64.TRYWAIT P4, [R3+URZ+0x388b0], R0 ;  /* 0x0388b000030075a7 */ /* 0x0044e4000808017f */
[----:B---3--:R-:W-:Y:S05]  /*2bfd0*/  @!P4 NANOSLEEP.SYNCS 0x989680 ;  /* 0x009896800000c95d */ /* 0x008fea0003900000 */
[----:B------:R-:W3:Y:S02]  /*2bfe0*/  @!P4 SYNCS.PHASECHK.TRANS64 P4, [R3+URZ+0x388b0], R0 ;  /* 0x0388b0000300c5a7 */ /* 0x000ee4000808007f */
[----:B---3--:R-:W-:Y:S05]  /*2bff0*/  @!P4 BRA `(.L_x_555) ;  /* 0xfffffffc00f0c947 */ /* 0x008fea000383ffff */
[----:B------:R-:W-:Y:S05]  /*2c000*/  BRA `(.L_x_861) ;  /* 0xfffffdf000187947 */ /* 0x000fea000383ffff */
.L_x_577:
[----:B------:R-:W-:Y:S01]  /*2c010*/  BSSY B1, `(.L_x_862) ;  /* 0x0000008000017945 */ /* 0x000fe20003800000 */
[----:B------:R-:W-:Y:S01]  /*2c020*/  IMAD.MOV.U32 R13, RZ, RZ, R25 ;  /* 0x000000ffff0d7224 */ /* 0x000fe200078e0019 */
[----:B------:R-:W-:Y:S01]  /*2c030*/  MOV R11, 0x181f ;  /* 0x0000181f000b7802 */ /* 0x000fe20000000f00 */
[----:B------:R-:W-:Y:S02]  /*2c040*/  IMAD.MOV.U32 R12, RZ, RZ, RZ ;  /* 0x000000ffff0c7224 */ /* 0x000fe400078e00ff */
[----:B------:R-:W-:-:S07]  /*2c050*/  IMAD.MOV.U32 R15, RZ, RZ, -0x1 ;  /* 0xffffffffff0f7424 */ /* 0x000fce00078e00ff */
[----:B------:R-:W-:Y:S05]  /*2c060*/  WARPSYNC.COLLECTIVE R15, `(.L_x_863) ;  /* 0x000000000f087348 */ /* 0x000fea0003c00000 */
[----:B------:R0:W1:Y:S02]  /*2c070*/  SHFL.IDX P6, R14, R13, R12, R11 ;  /* 0x0000000c0d0e7389 */ /* 0x00006400000c000b */
[----:B01----:R-:W-:Y:S01]  /*2c080*/  ENDCOLLECTIVE ;  /* 0x000000000000791b */ /* 0x003fe20003800000 */
.L_x_863:
[----:B------:R-:W-:Y:S05]  /*2c090*/  BSYNC B1 ;  /* 0x0000000000017941 */ /* 0x000fea0003800000 */
.L_x_862:
[----:B------:R-:W-:Y:S01]  /*2c0a0*/  MOV R13, R24 ;  /* 0x00000018000d7202 */ /* 0x000fe20000000f00 */
[----:B------:R-:W-:Y:S01]  /*2c0b0*/  IMAD.MOV.U32 R12, RZ, RZ, RZ ;  /* 0x000000ffff0c7224 */ /* 0x000fe200078e00ff */
[----:B------:R-:W-:Y:S01]  /*2c0c0*/  MOV R15, 0xffffffff ;  /* 0xffffffff000f7802 */ /* 0x000fe20000000f00 */
[----:B------:R-:W-:Y:S02]  /*2c0d0*/  IMAD.MOV.U32 R11, RZ, RZ, 0x181f ;  /* 0x0000181fff0b7424 */ /* 0x000fe400078e00ff */
[----:B------:R-:W-:-:S07]  /*2c0e0*/  IMAD.MOV.U32 R0, RZ, RZ, R14 ;  /* 0x000000ffff007224 */ /* 0x000fce00078e000e */
[----:B------:R-:W-:Y:S05]  /*2c0f0*/  WARPSYNC.COLLECTIVE R15, `(.L_x_864) ;  /* 0x000000000f087348 */ /* 0x000fea0003c00000 */
[----:B------:R0:W1:Y:S02]  /*2c100*/  SHFL.IDX P6, R14, R13, R12, R11 ;  /* 0x0000000c0d0e7389 */ /* 0x00006400000c000b */
[----:B01----:R-:W-:Y:S01]  /*2c110*/  ENDCOLLECTIVE ;  /* 0x000000000000791b */ /* 0x003fe20003800000 */
.L_x_864:
[----:B------:R-:W-:Y:S02]  /*2c120*/  IMAD.MOV.U32 R13, RZ, RZ, R29 ;  /* 0x000000ffff0d7224 */ /* 0x000fe400078e001d */
[----:B------:R-:W-:-:S07]  /*2c130*/  IMAD.MOV.U32 R3, RZ, RZ, R14 ;  /* 0x000000ffff037224 */ /* 0x000fce00078e000e */
[----:B------:R-:W-:Y:S05]  /*2c140*/  WARPSYNC.COLLECTIVE R15, `(.L_x_865) ;  /* 0x000000000f087348 */ /* 0x000fea0003c00000 */
[----:B------:R0:W1:Y:S02]  /*2c150*/  SHFL.IDX P6, R14, R13, R12, R11 ;  /* 0x0000000c0d0e7389 */ /* 0x00006400000c000b */
[----:B01----:R-:W-:Y:S01]  /*2c160*/  ENDCOLLECTIVE ;  /* 0x000000000000791b */ /* 0x003fe20003800000 */
.L_x_865:
[----:B------:R-:W-:Y:S01]  /*2c170*/  IMAD.MOV.U32 R13, RZ, RZ, R30 ;  /* 0x000000ffff0d7224 */ /* 0x000fe200078e001e */
[----:B------:R-:W-:-:S07]  /*2c180*/  MOV R29, R14 ;  /* 0x0000000e001d7202 */ /* 0x000fce0000000f00 */
[----:B------:R-:W-:Y:S05]  /*2c190*/  WARPSYNC.COLLECTIVE R15, `(.L_x_866) ;  /* 0x000000000f087348 */ /* 0x000fea0003c00000 */
[----:B------:R0:W1:Y:S02]  /*2c1a0*/  SHFL.IDX P6, R14, R13, R12, R11 ;  /* 0x0000000c0d0e7389 */ /* 0x00006400000c000b */
[----:B01----:R-:W-:Y:S01]  /*2c1b0*/  ENDCOLLECTIVE ;  /* 0x000000000000791b */ /* 0x003fe20003800000 */
.L_x_866:
[----:B------:R-:W-:Y:S01]  /*2c1c0*/  IMAD.MOV.U32 R32, RZ, RZ, R14 ;  /* 0x000000ffff207224 */ /* 0x000fe200078e000e */
[----:B------:R-:W-:Y:S06]  /*2c1d0*/  BRA `(.L_x_867) ;  /* 0xfffffe0000847947 */ /* 0x000fec000383ffff */
.L_x_581:
[----:B0-----:R0:W1:Y:S02]  /*2c1e0*/  SYNCS.PHASECHK.TRANS64.TRYWAIT P0, [R18+URZ+0x38800], R5 ;  /* 0x03880005120075a7 */ /* 0x001064000800017f */
[----:B-1----:R-:W-:Y:S05]  /*2c1f0*/  @!P0 NANOSLEEP.SYNCS 0x989680 ;  /* 0x009896800000895d */ /* 0x002fea0003900000 */
[----:B------:R-:W1:Y:S02]  /*2c200*/  @!P0 SYNCS.PHASECHK.TRANS64 P0, [R18+URZ+0x38800], R5 ;  /* 0x03880005120085a7 */ /* 0x000e64000800007f */
[----:B-1----:R-:W-:Y:S05]  /*2c210*/  @!P0 BRA `(.L_x_581) ;  /* 0xfffffffc00f08947 */ /* 0x002fea000383ffff */
[----:B------:R-:W-:Y:S05]  /*2c220*/  BRA `(.L_x_868) ;  /* 0xfffffe0800547947 */ /* 0x000fea000383ffff */
.L_x_613:
[----:B------:R-:W-:Y:S01]  /*2c230*/  BSSY B1, `(.L_x_869) ;  /* 0x0000008000017945 */ /* 0x000fe20003800000 */
[----:B------:R-:W-:Y:S01]  /*2c240*/  MOV R13, R25 ;  /* 0x00000019000d7202 */ /* 0x000fe20000000f00 */
[----:B------:R-:W-:Y:S01]  /*2c250*/  IMAD.MOV.U32 R12, RZ, RZ, RZ ;  /* 0x000000ffff0c7224 */ /* 0x000fe200078e00ff */
[----:B------:R-:W-:Y:S01]  /*2c260*/  MOV R15, 0xffffffff ;  /* 0xffffffff000f7802 */ /* 0x000fe20000000f00 */
[----:B------:R-:W-:-:S07]  /*2c270*/  IMAD.MOV.U32 R11, RZ, RZ, 0x181f ;  /* 0x0000181fff0b7424 */ /* 0x000fce00078e00ff */
[----:B------:R-:W-:Y:S05]  /*2c280*/  WARPSYNC.COLLECTIVE R15, `(.L_x_870) ;  /* 0x000000000f087348 */ /* 0x000fea0003c00000 */
[----:B------:R0:W1:Y:S02]  /*2c290*/  SHFL.IDX P6, R14, R13, R12, R11 ;  /* 0x0000000c0d0e7389 */ /* 0x00006400000c000b */
[----:B01----:R-:W-:Y:S01]  /*2c2a0*/  ENDCOLLECTIVE ;  /* 0x000000000000791b */ /* 0x003fe20003800000 */
.L_x_870:
[----:B------:R-:W-:Y:S05]  /*2c2b0*/  BSYNC B1 ;  /* 0x0000000000017941 */ /* 0x000fea0003800000 */
.L_x_869:
[----:B------:R-:W-:Y:S01]  /*2c2c0*/  IMAD.MOV.U32 R13, RZ, RZ, R24 ;  /* 0x000000ffff0d7224 */ /* 0x000fe200078e0018 */
[----:B------:R-:W-:Y:S01]  /*2c2d0*/  MOV R12, RZ ;  /* 0x000000ff000c7202 */ /* 0x000fe20000000f00 */
[----:B------:R-:W-:Y:S02]  /*2c2e0*/  IMAD.MOV.U32 R11, RZ, RZ, 0x181f ;  /* 0x0000181fff0b7424 */ /* 0x000fe400078e00ff */
[----:B------:R-:W-:Y:S02]  /*2c2f0*/  IMAD.MOV.U32 R15, RZ, RZ, -0x1 ;  /* 0xffffffffff0f7424 */ /* 0x000fe400078e00ff */
[----:B------:R-:W-:-:S07]  /*2c300*/  IMAD.MOV.U32 R0, RZ, RZ, R14 ;  /* 0x000000ffff007224 */ /* 0x000fce00078e000e */
[----:B------:R-:W-:Y:S05]  /*2c310*/  WARPSYNC.COLLECTIVE R15, `(.L_x_871) ;  /* 0x000000000f087348 */ /* 0x000fea0003c00000 */
[----:B------:R0:W1:Y:S02]  /*2c320*/  SHFL.IDX P6, R14, R13, R12, R11 ;  /* 0x0000000c0d0e7389 */ /* 0x00006400000c000b */
[----:B01----:R-:W-:Y:S01]  /*2c330*/  ENDCOLLECTIVE ;  /* 0x000000000000791b */ /* 0x003fe20003800000 */
.L_x_871:
[----:B------:R-:W-:Y:S01]  /*2c340*/  IMAD.MOV.U32 R13, RZ, RZ, R29 ;  /* 0x000000ffff0d7224 */ /* 0x000fe200078e001d */
[----:B------:R-:W-:-:S07]  /*2c350*/  MOV R3, R14 ;  /* 0x0000000e00037202 */ /* 0x000fce0000000f00 */
[----:B------:R-:W-:Y:S05]  /*2c360*/  WARPSYNC.COLLECTIVE R15, `(.L_x_872) ;  /* 0x000000000f087348 */ /* 0x000fea0003c00000 */
[----:B------:R0:W1:Y:S02]  /*2c370*/  SHFL.IDX P6, R14, R13, R12, R11 ;  /* 0x0000000c0d0e7389 */ /* 0x00006400000c000b */
[----:B01----:R-:W-:Y:S01]  /*2c380*/  ENDCOLLECTIVE ;  /* 0x000000000000791b */ /* 0x003fe20003800000 */
.L_x_872:
[----:B------:R-:W-:Y:S01]  /*2c390*/  MOV R13, R30 ;  /* 0x0000001e000d7202 */ /* 0x000fe20000000f00 */
[----:B------:R-:W-:-:S07]  /*2c3a0*/  IMAD.MOV.U32 R29, RZ, RZ, R14 ;  /* 0x000000ffff1d7224 */ /* 0x000fce00078e000e */
[----:B------:R-:W-:Y:S05]  /*2c3b0*/  WARPSYNC.COLLECTIVE R15, `(.L_x_873) ;  /* 0x000000000f087348 */ /* 0x000fea0003c00000 */
[----:B------:R0:W1:Y:S02]  /*2c3c0*/  SHFL.IDX P6, R14, R13, R12, R11 ;  /* 0x0000000c0d0e7389 */ /* 0x00006400000c000b */
[----:B01----:R-:W-:Y:S01]  /*2c3d0*/  ENDCOLLECTIVE ;  /* 0x000000000000791b */ /* 0x003fe20003800000 */
.L_x_873:
[----:B------:R-:W-:Y:S01]  /*2c3e0*/  IMAD.MOV.U32 R30, RZ, RZ, R14 ;  /* 0x000000ffff1e7224 */ /* 0x000fe200078e000e */
[----:B------:R-:W-:Y:S06]  /*2c3f0*/  BRA `(.L_x_874) ;  /* 0xfffffe3000b47947 */ /* 0x000fec000383ffff */
.L_x_617:
[----:B0-----:R0:W1:Y:S02]  /*2c400*/  SYNCS.PHASECHK.TRANS64.TRYWAIT P0, [R18+URZ+0x38800], R5 ;  /* 0x03880005120075a7 */ /* 0x001064000800017f */
[----:B-1----:R-:W-:Y:S05]  /*2c410*/  @!P0 NANOSLEEP.SYNCS 0x989680 ;  /* 0x009896800000895d */ /* 0x002fea0003900000 */
[----:B------:R-:W1:Y:S02]  /*2c420*/  @!P0 SYNCS.PHASECHK.TRANS64 P0, [R18+URZ+0x38800], R5 ;  /* 0x03880005120085a7 */ /* 0x000e64000800007f */
[----:B-1----:R-:W-:Y:S05]  /*2c430*/  @!P0 BRA `(.L_x_617) ;  /* 0xfffffffc00f08947 */ /* 0x002fea000383ffff */
[----:B------:R-:W-:Y:S05]  /*2c440*/  BRA `(.L_x_875) ;  /* 0xfffffe3800387947 */ /* 0x000fea000383ffff */
.L_x_635:
[----:B-1----:R1:W2:Y:S02]  /*2c450*/  SYNCS.PHASECHK.TRANS64.TRYWAIT P2, [R0+URZ+0x38830], R3 ;  /* 0x03883003000075a7 */ /* 0x0022a4000804017f */
[----:B--2---:R-:W-:Y:S05]  /*2c460*/  @!P2 NANOSLEEP.SYNCS 0x989680 ;  /* 0x009896800000a95d */ /* 0x004fea0003900000 */
[----:B------:R-:W2:Y:S02]  /*2c470*/  @!P2 SYNCS.PHASECHK.TRANS64 P2, [R0+URZ+0x38830], R3 ;  /* 0x038830030000a5a7 */ /* 0x000ea4000804007f */
[----:B--2---:R-:W-:Y:S05]  /*2c480*/  @!P2 BRA `(.L_x_635) ;  /* 0xfffffffc00f0a947 */ /* 0x004fea000383ffff */
[----:B------:R-:W-:Y:S05]  /*2c490*/  BRA `(.L_x_634) ;  /* 0xfffffe6800887947 */ /* 0x000fea000383ffff */
.L_x_642:
[----:B-1----:R1:W2:Y:S02]  /*2c4a0*/  SYNCS.PHASECHK.TRANS64.TRYWAIT P2, [R11+URZ+0x38830], R4 ;  /* 0x038830040b0075a7 */ /* 0x0022a4000804017f */
[----:B--2---:R-:W-:Y:S05]  /*2c4b0*/  @!P2 NANOSLEEP.SYNCS 0x989680 ;  /* 0x009896800000a95d */ /* 0x004fea0003900000 */
[----:B------:R-:W2:Y:S02]  /*2c4c0*/  @!P2 SYNCS.PHASECHK.TRANS64 P2, [R11+URZ+0x38830], R4 ;  /* 0x038830040b00a5a7 */ /* 0x000ea4000804007f */
[----:B--2---:R-:W-:Y:S05]  /*2c4d0*/  @!P2 BRA `(.L_x_642) ;  /* 0xfffffffc00f0a947 */ /* 0x004fea000383ffff */
[----:B------:R-:W-:Y:S05]  /*2c4e0*/  BRA `(.L_x_641) ;  /* 0xfffffebc00507947 */ /* 0x000fea000383ffff */
.L_x_647:
[----:B-1----:R1:W2:Y:S02]  /*2c4f0*/  SYNCS.PHASECHK.TRANS64.TRYWAIT P2, [R9+URZ+0x38850], R0 ;  /* 0x03885000090075a7 */ /* 0x0022a4000804017f */
[----:B--2---:R-:W-:Y:S05]  /*2c500*/  @!P2 NANOSLEEP.SYNCS 0x989680 ;  /* 0x009896800000a95d */ /* 0x004fea0003900000 */
[----:B------:R-:W2:Y:S02]  /*2c510*/  @!P2 SYNCS.PHASECHK.TRANS64 P2, [R9+URZ+0x38850], R0 ;  /* 0x038850000900a5a7 */ /* 0x000ea4000804007f */
[----:B--2---:R-:W-:Y:S05]  /*2c520*/  @!P2 BRA `(.L_x_647) ;  /* 0xfffffffc00f0a947 */ /* 0x004fea000383ffff */
[----:B------:R-:W-:Y:S05]  /*2c530*/  BRA `(.L_x_646) ;  /* 0xfffffef4001c7947 */ /* 0x000fea000383ffff */
.L_x_653:
[----:B-1----:R1:W2:Y:S02]  /*2c540*/  SYNCS.PHASECHK.TRANS64.TRYWAIT P0, [R3+URZ+0x38850], R0 ;  /* 0x03885000030075a7 */ /* 0x0022a4000800017f */
[----:B--2---:R-:W-:Y:S05]  /*2c550*/  @!P0 NANOSLEEP.SYNCS 0x989680 ;  /* 0x009896800000895d */ /* 0x004fea0003900000 */
[----:B------:R-:W2:Y:S02]  /*2c560*/  @!P0 SYNCS.PHASECHK.TRANS64 P0, [R3+URZ+0x38850], R0 ;  /* 0x03885000030085a7 */ /* 0x000ea4000800007f */
[----:B--2---:R-:W-:Y:S05]  /*2c570*/  @!P0 BRA `(.L_x_653) ;  /* 0xfffffffc00f08947 */ /* 0x004fea000383ffff */
[----:B------:R-:W-:Y:S05]  /*2c580*/  BRA `(.L_x_652) ;  /* 0xffffff1000687947 */ /* 0x000fea000383ffff */
.L_x_692:
[----:B------:R-:W0:Y:S01]  /*2c590*/  S2R R5, SR_TID.X ;  /* 0x0000000000057919 */ /* 0x000e220000002100 */
[----:B------:R-:W-:Y:S01]  /*2c5a0*/  BSSY B1, `(.L_x_876) ;  /* 0x000000a000017945 */ /* 0x000fe20003800000 */
[----:B------:R-:W-:Y:S01]  /*2c5b0*/  MOV R12, RZ ;  /* 0x000000ff000c7202 */ /* 0x000fe20000000f00 */
[----:B------:R-:W-:Y:S02]  /*2c5c0*/  IMAD.MOV.U32 R11, RZ, RZ, 0x1f ;  /* 0x0000001fff0b7424 */ /* 0x000fe400078e00ff */
[----:B------:R-:W-:Y:S01]  /*2c5d0*/  IMAD.MOV.U32 R15, RZ, RZ, -0x1 ;  /* 0xffffffffff0f7424 */ /* 0x000fe200078e00ff */
[----:B0-----:R-:W-:-:S04]  /*2c5e0*/  SHF.R.U32.HI R5, RZ, 0x5, R5 ;  /* 0x00000005ff057819 */ /* 0x001fc80000011605 */
[----:B------:R-:W-:-:S05]  /*2c5f0*/  LOP3.LUT R5, R5, 0x3, RZ, 0xc0, !PT ;  /* 0x0000000305057812 */ /* 0x000fca00078ec0ff */
[----:B------:R-:W-:-:S07]  /*2c600*/  IMAD.MOV.U32 R13, RZ, RZ, R5 ;  /* 0x000000ffff0d7224 */ /* 0x000fce00078e0005 */
[----:B------:R-:W-:Y:S05]  /*2c610*/  WARPSYNC.COLLECTIVE R15, `(.L_x_877) ;  /* 0x000000000f087348 */ /* 0x000fea0003c00000 */
[----:B------:R0:W1:Y:S02]  /*2c620*/  SHFL.IDX P6, R14, R13, R12, R11 ;  /* 0x0000000c0d0e7389 */ /* 0x00006400000c000b */
[----:B01----:R-:W-:Y:S01]  /*2c630*/  ENDCOLLECTIVE ;  /* 0x000000000000791b */ /* 0x003fe20003800000 */
.L_x_877:
[----:B------:R-:W-:Y:S05]  /*2c640*/  BSYNC B1 ;  /* 0x0000000000017941 */ /* 0x000fea0003800000 */
.L_x_876:
[----:B------:R-:W-:Y:S05]  /*2c650*/  BRA `(.L_x_878) ;  /* 0xffffff7c00c07947 */ /* 0x000fea000383ffff */
.L_x_694:
[----:B------:R-:W-:Y:S01]  /*2c660*/  BSSY B1, `(.L_x_879) ;  /* 0x0000006000017945 */ /* 0x000fe20003800000 */
[----:B------:R-:W-:-:S07]  /*2c670*/  MOV R15, 0xffffffff ;  /* 0xffffffff000f7802 */ /* 0x000fce0000000f00 */
[----:B0-----:R-:W-:Y:S05]  /*2c680*/  WARPSYNC.COLLECTIVE R15, `(.L_x_880) ;  /* 0x000000000f0c7348 */ /* 0x001fea0003c00000 */
[----:B------:R-:W-:Y:S02]  /*2c690*/  ELECT P6, UR62, PT ;  /* 0x00000000003e782f */ /* 0x000fe400038c0000 */
[----:B------:R-:W-:Y:S01]  /*2c6a0*/  MOV R14, UR62 ;  /* 0x0000003e000e7c02 */ /* 0x000fe20008000f00 */
[----:B0-----:R-:W-:Y:S10]  /*2c6b0*/  ENDCOLLECTIVE ;  /* 0x000000000000791b */ /* 0x001ff40003800000 */
.L_x_880:
[----:B------:R-:W-:Y:S05]  /*2c6c0*/  BSYNC B1 ;  /* 0x0000000000017941 */ /* 0x000fea0003800000 */
.L_x_879:
[----:B------:R-:W-:Y:S01]  /*2c6d0*/  PLOP3.LUT P2, PT, P6, PT, PT, 0x80, 0x0 ;  /* 0x000000000000781c */ /* 0x000fe2000374f070 */
[----:B------:R-:W-:-:S12]  /*2c6e0*/  BRA `(.L_x_693) ;  /* 0xffffff7c00b47947 */ /* 0x000fd8000383ffff */
.L_x_696:
[----:B0-----:R0:W1:Y:S02]  /*2c6f0*/  SYNCS.PHASECHK.TRANS64.TRYWAIT P0, [R18+URZ+0x38820], R2 ;  /* 0x03882002120075a7 */ /* 0x001064000800017f */
[----:B-1----:R-:W-:Y:S05]  /*2c700*/  @!P0 NANOSLEEP.SYNCS 0x989680 ;  /* 0x009896800000895d */ /* 0x002fea0003900000 */
[----:B------:R-:W1:Y:S02]  /*2c710*/  @!P0 SYNCS.PHASECHK.TRANS64 P0, [R18+URZ+0x38820], R2 ;  /* 0x03882002120085a7 */ /* 0x000e64000800007f */
[----:B-1----:R-:W-:Y:S05]  /*2c720*/  @!P0 BRA `(.L_x_696) ;  /* 0xfffffffc00f08947 */ /* 0x002fea000383ffff */
[----:B------:R-:W-:Y:S05]  /*2c730*/  BRA `(.L_x_881) ;  /* 0xffffff7c00c47947 */ /* 0x000fea000383ffff */
.L_x_700:
[----:B-1----:R1:W2:Y:S02]  /*2c740*/  SYNCS.PHASECHK.TRANS64.TRYWAIT P0, [R6+URZ+0x388a0], R8 ;  /* 0x0388a008060075a7 */ /* 0x0022a4000800017f */
[----:B--2---:R-:W-:Y:S05]  /*2c750*/  @!P0 NANOSLEEP.SYNCS 0x989680 ;  /* 0x009896800000895d */ /* 0x004fea0003900000 */
[----:B------:R-:W2:Y:S02]  /*2c760*/  @!P0 SYNCS.PHASECHK.TRANS64 P0, [R6+URZ+0x388a0], R8 ;  /* 0x0388a008060085a7 */ /* 0x000ea4000800007f */
[----:B--2---:R-:W-:Y:S05]  /*2c770*/  @!P0 BRA `(.L_x_700) ;  /* 0xfffffffc00f08947 */ /* 0x004fea000383ffff */
[----:B------:R-:W-:Y:S05]  /*2c780*/  BRA `(.L_x_882) ;  /* 0xffffff7c00e47947 */ /* 0x000fea000383ffff */
.L_x_708:
[----:B0-----:R0:W2:Y:S02]  /*2c790*/  SYNCS.PHASECHK.TRANS64.TRYWAIT P0, [R6+URZ+0x388c0], R8 ;  /* 0x0388c008060075a7 */ /* 0x0010a4000800017f */
[----:B--2---:R-:W-:Y:S05]  /*2c7a0*/  @!P0 NANOSLEEP.SYNCS 0x989680 ;  /* 0x009896800000895d */ /* 0x004fea0003900000 */
[----:B------:R-:W2:Y:S02]  /*2c7b0*/  @!P0 SYNCS.PHASECHK.TRANS64 P0, [R6+URZ+0x388c0], R8 ;  /* 0x0388c008060085a7 */ /* 0x000ea4000800007f */
[----:B--2---:R-:W-:Y:S05]  /*2c7c0*/  @!P0 BRA `(.L_x_708) ;  /* 0xfffffffc00f08947 */ /* 0x004fea000383ffff */
[----:B------:R-:W-:Y:S05]  /*2c7d0*/  BRA `(.L_x_883) ;  /* 0xffffff8400207947 */ /* 0x000fea000383ffff */
.L_x_718:
[----:B0-----:R0:W1:Y:S02]  /*2c7e0*/  SYNCS.PHASECHK.TRANS64.TRYWAIT P0, [R6+URZ+0x388a0], R5 ;  /* 0x0388a005060075a7 */ /* 0x001064000800017f */
[----:B-1----:R-:W-:Y:S05]  /*2c7f0*/  @!P0 NANOSLEEP.SYNCS 0x989680 ;  /* 0x009896800000895d */ /* 0x002fea0003900000 */
[----:B------:R-:W1:Y:S02]  /*2c800*/  @!P0 SYNCS.PHASECHK.TRANS64 P0, [R6+URZ+0x388a0], R5 ;  /* 0x0388a005060085a7 */ /* 0x000e64000800007f */
[----:B-1----:R-:W-:Y:S05]  /*2c810*/  @!P0 BRA `(.L_x_718) ;  /* 0xfffffffc00f08947 */ /* 0x002fea000383ffff */
[----:B------:R-:W-:Y:S05]  /*2c820*/  BRA `(.L_x_884) ;  /* 0xffffff8800987947 */ /* 0x000fea000383ffff */
.L_x_726:
[----:B-1----:R1:W2:Y:S02]  /*2c830*/  SYNCS.PHASECHK.TRANS64.TRYWAIT P0, [R6+URZ+0x388c0], R5 ;  /* 0x0388c005060075a7 */ /* 0x0022a4000800017f */
[----:B--2---:R-:W-:Y:S05]  /*2c840*/  @!P0 NANOSLEEP.SYNCS 0x989680 ;  /* 0x009896800000895d */ /* 0x004fea0003900000 */
[----:B------:R-:W2:Y:S02]  /*2c850*/  @!P0 SYNCS.PHASECHK.TRANS64 P0, [R6+URZ+0x388c0], R5 ;  /* 0x0388c005060085a7 */ /* 0x000ea4000800007f */
[----:B--2---:R-:W-:Y:S05]  /*2c860*/  @!P0 BRA `(.L_x_726) ;  /* 0xfffffffc00f08947 */ /* 0x004fea000383ffff */
[----:B------:R-:W-:Y:S05]  /*2c870*/  BRA `(.L_x_885) ;  /* 0xffffff8c00dc7947 */ /* 0x000fea000383ffff */
.L_x_744:
[----:B------:R-:W0:Y:S01]  /*2c880*/  S2R R4, SR_TID.X ;  /* 0x0000000000047919 */ /* 0x000e220000002100 */
[----:B------:R-:W-:Y:S01]  /*2c890*/  BSSY B0, `(.L_x_886) ;  /* 0x000000a000007945 */ /* 0x000fe20003800000 */
[----:B------:R-:W-:Y:S01]  /*2c8a0*/  IMAD.MOV.U32 R12, RZ, RZ, RZ ;  /* 0x000000ffff0c7224 */ /* 0x000fe200078e00ff */
[----:B------:R-:W-:Y:S01]  /*2c8b0*/  MOV R11, 0x1f ;  /* 0x0000001f000b7802 */ /* 0x000fe20000000f00 */
[----:B------:R-:W-:Y:S01]  /*2c8c0*/  IMAD.MOV.U32 R15, RZ, RZ, -0x1 ;  /* 0xffffffffff0f7424 */ /* 0x000fe200078e00ff */
[----:B0-----:R-:W-:-:S04]  /*2c8d0*/  SHF.R.U32.HI R4, RZ, 0x5, R4 ;  /* 0x00000005ff047819 */ /* 0x001fc80000011604 */
[----:B------:R-:W-:-:S05]  /*2c8e0*/  LOP3.LUT R4, R4, 0x3, RZ, 0xc0, !PT ;  /* 0x0000000304047812 */ /* 0x000fca00078ec0ff */
[----:B------:R-:W-:-:S07]  /*2c8f0*/  IMAD.MOV.U32 R13, RZ, RZ, R4 ;  /* 0x000000ffff0d7224 */ /* 0x000fce00078e0004 */
[----:B------:R-:W-:Y:S05]  /*2c900*/  WARPSYNC.COLLECTIVE R15, `(.L_x_887) ;  /* 0x000000000f087348 */ /* 0x000fea0003c00000 */
[----:B------:R0:W1:Y:S02]  /*2c910*/  SHFL.IDX P6, R14, R13, R12, R11 ;  /* 0x0000000c0d0e7389 */ /* 0x00006400000c000b */
[----:B01----:R-:W-:Y:S01]  /*2c920*/  ENDCOLLECTIVE ;  /* 0x000000000000791b */ /* 0x003fe20003800000 */
.L_x_887:
[----:B------:R-:W-:Y:S05]  /*2c930*/  BSYNC B0 ;  /* 0x0000000000007941 */ /* 0x000fea0003800000 */
.L_x_886:
[----:B------:R-:W-:Y:S05]  /*2c940*/  BRA `(.L_x_888) ;  /* 0xffffff9c00607947 */ /* 0x000fea000383ffff */
.L_x_746:
[----:B------:R-:W-:Y:S01]  /*2c950*/  BSSY B0, `(.L_x_889) ;  /* 0x0000006000007945 */ /* 0x000fe20003800000 */
[----:B------:R-:W-:-:S07]  /*2c960*/  IMAD.MOV.U32 R15, RZ, RZ, -0x1 ;  /* 0xffffffffff0f7424 */ /* 0x000fce00078e00ff */
[----:B0-----:R-:W-:Y:S05]  /*2c970*/  WARPSYNC.COLLECTIVE R15, `(.L_x_890) ;  /* 0x000000000f0c7348 */ /* 0x001fea0003c00000 */
[----:B------:R-:W-:Y:S02]  /*2c980*/  ELECT P6, UR62, PT ;  /* 0x00000000003e782f */ /* 0x000fe400038c0000 */
[----:B------:R-:W-:Y:S01]  /*2c990*/  MOV R14, UR62 ;  /* 0x0000003e000e7c02 */ /* 0x000fe20008000f00 */
[----:B0-----:R-:W-:Y:S10]  /*2c9a0*/  ENDCOLLECTIVE ;  /* 0x000000000000791b */ /* 0x001ff40003800000 */
.L_x_890:
[----:B------:R-:W-:Y:S05]  /*2c9b0*/  BSYNC B0 ;  /* 0x0000000000007941 */ /* 0x000fea0003800000 */
.L_x_889:
[----:B------:R-:W-:Y:S05]  /*2c9c0*/  BRA `(.L_x_891) ;  /* 0xffffff9c006c7947 */ /* 0x000fea000383ffff */
.L_x_748:
[----:B0-----:R0:W1:Y:S02]  /*2c9d0*/  SYNCS.PHASECHK.TRANS64.TRYWAIT P0, [R0+URZ+0x38840], R2 ;  /* 0x03884002000075a7 */ /* 0x001064000800017f */
[----:B-1----:R-:W-:Y:S05]  /*2c9e0*/  @!P0 NANOSLEEP.SYNCS 0x989680 ;  /* 0x009896800000895d */ /* 0x002fea0003900000 */
[----:B------:R-:W1:Y:S02]  /*2c9f0*/  @!P0 SYNCS.PHASECHK.TRANS64 P0, [R0+URZ+0x38840], R2 ;  /* 0x03884002000085a7 */ /* 0x000e64000800007f */
[----:B-1----:R-:W-:Y:S05]  /*2ca00*/  @!P0 BRA `(.L_x_748) ;  /* 0xfffffffc00f08947 */ /* 0x002fea000383ffff */
[----:B------:R-:W-:Y:S05]  /*2ca10*/  BRA `(.L_x_892) ;  /* 0xffffff9c00d07947 */ /* 0x000fea000383ffff */
.L_x_752:
[----:B------:R0:W5:Y:S01]  /*2ca20*/  LDL.LU R10, [R1+0x5c] ;  /* 0x00005c00010a7983 */ /* 0x0001620000300800 */
[----:B------:R-:W-:Y:S01]  /*2ca30*/  MOV R13, R3 ;  /* 0x00000003000d7202 */ /* 0x000fe20000000f00 */
[----:B------:R-:W-:Y:S01]  /*2ca40*/  IMAD.MOV.U32 R12, RZ, RZ, RZ ;  /* 0x000000ffff0c7224 */ /* 0x000fe200078e00ff */
[----:B------:R-:W-:Y:S01]  /*2ca50*/  MOV R15, 0xffffffff ;  /* 0xffffffff000f7802 */ /* 0x000fe20000000f00 */
[----:B------:R-:W1:Y:S01]  /*2ca60*/  S2R R7, SR_TID.X ;  /* 0x0000000000077919 */ /* 0x000e620000002100 */
[----:B------:R-:W-:-:S07]  /*2ca70*/  IMAD.MOV.U32 R11, RZ, RZ, 0x181f ;  /* 0x0000181fff0b7424 */ /* 0x000fce00078e00ff */
[----:B01---5:R-:W-:Y:S05]  /*2ca80*/  WARPSYNC.COLLECTIVE R15, `(.L_x_893) ;  /* 0x000000000f087348 */ /* 0x023fea0003c00000 */
[----:B------:R2:W3:Y:S02]  /*2ca90*/  SHFL.IDX P6, R14, R13, R12, R11 ;  /* 0x0000000c0d0e7389 */ /* 0x0004e400000c000b */
[----:B0123-5:R-:W-:Y:S01]  /*2caa0*/  ENDCOLLECTIVE ;  /* 0x000000000000791b */ /* 0x02ffe20003800000 */
.L_x_893:
[----:B------:R-:W-:Y:S02]  /*2cab0*/  IMAD.MOV.U32 R13, RZ, RZ, R4 ;  /* 0x000000ffff0d7224 */ /* 0x000fe400078e0004 */
[----:B------:R-:W-:-:S07]  /*2cac0*/  IMAD.MOV.U32 R6, RZ, RZ, R14 ;  /* 0x000000ffff067224 */ /* 0x000fce00078e000e */
[----:B------:R-:W-:Y:S05]  /*2cad0*/  WARPSYNC.COLLECTIVE R15, `(.L_x_894) ;  /* 0x000000000f087348 */ /* 0x000fea0003c00000 */
[----:B------:R0:W1:Y:S02]  /*2cae0*/  SHFL.IDX P6, R14, R13, R12, R11 ;  /* 0x0000000c0d0e7389 */ /* 0x00006400000c000b */
[----:B01----:R-:W-:Y:S01]  /*2caf0*/  ENDCOLLECTIVE ;  /* 0x000000000000791b */ /* 0x003fe20003800000 */
.L_x_894:
[----:B------:R-:W-:-:S04]  /*2cb00*/  LOP3.LUT R7, R7, 0x7f, RZ, 0xc0, !PT ;  /* 0x0000007f07077812 */ /* 0x000fc800078ec0ff */
[----:B------:R-:W-:Y:S01]  /*2cb10*/  SHF.R.U32.HI R0, RZ, 0x3, R7 ;  /* 0x00000003ff007819 */ /* 0x000fe20000011607 */
[----:B------:R-:W-:Y:S02]  /*2cb20*/  IMAD R2, R10, R8, RZ ;  /* 0x000000080a027224 */ /* 0x000fe400078e02ff */
[----:B------:R-:W2:Y:S02]  /*2cb30*/  LDL R10, [R1+0x2c] ;  /* 0x00002c00010a7983 */ /* 0x000ea40000100800 */
[----:B------:R-:W-:Y:S01]  /*2cb40*/  IMAD.IADD R0, R0, 0x1, R5 ;  /* 0x0000000100007824 */ /* 0x000fe200078e0205 */
[----:B------:R-:W-:Y:S01]  /*2cb50*/  MOV R7, R14 ;  /* 0x0000000e00077202 */ /* 0x000fe20000000f00 */
[----:B------:R-:W-:Y:S01]  /*2cb60*/  ULDC.64 UR4, c[0x0][0x208] ;  /* 0x0000820000047ab9 */ /* 0x000fe20000000a00 */
[----:B------:R-:W-:Y:S02]  /*2cb70*/  IMAD.MOV.U32 R13, RZ, RZ, R3 ;  /* 0x000000ffff0d7224 */ /* 0x000fe400078e0003 */
[C---:B------:R-:W-:Y:S01]  /*2cb80*/  ISETP.GE.AND P2, PT, R0.reuse, R2, PT ;  /* 0x000000020000720c */ /* 0x040fe20003f46270 */
[----:B------:R-:W-:Y:S01]  /*2cb90*/  IMAD.MOV.U32 R12, RZ, RZ, 0x1 ;  /* 0x00000001ff0c7424 */ /* 0x000fe200078e00ff */
[----:B------:R-:W-:-:S11]  /*2cba0*/  IADD3 R5, R0, 0x10, RZ ;  /* 0x0000001000057810 */ /* 0x000fd60007ffe0ff */
        /* <DEDUP_REMOVED lines=8> */
[----:B--2---:R0:W-:Y:S04]  /*2cc30*/  @!P2 LDGSTS.E.BYPASS.LTC128B.128 [R10+0x14400], desc[UR4][R6.64], !P4 ;  /* 0x14400000060aafae */ /* 0x0041e8000e101d44 */
[----:B------:R0:W-:Y:S04]  /*2cc40*/  @!P2 LDGSTS.E.BYPASS.LTC128B.128 [R10+0x18400], desc[UR4][R6.64+0x80], !P3 ;  /* 0x18400080060aafae */ /* 0x0001e8000d901d44 */
[----:B------:R0:W-:Y:S04]  /*2cc50*/  @!P2 LDGSTS.E.BYPASS.LTC128B.128 [R10+0x1c400], desc[UR4][R6.64+0x100], !P0 ;  /* 0x1c400100060aafae */ /* 0x0001e8000c101d44 */
[----:B------:R0:W-:Y:S01]  /*2cc60*/  @!P2 LDGSTS.E.BYPASS.LTC128B.128 [R10+0x20400], desc[UR4][R6.64+0x180], !P1 ;  /* 0x20400180060aafae */ /* 0x0001e2000c901d44 */
[----:B------:R-:W-:-:S13]  /*2cc70*/  ISETP.GE.AND P2, PT, R5, R2, PT ;  /* 0x000000020500720c */ /* 0x000fda0003f46270 */
[----:B0-----:R-:W-:Y:S05]  /*2cc80*/  WARPSYNC.COLLECTIVE R15, `(.L_x_895) ;  /* 0x000000000f087348 */ /* 0x001fea0003c00000 */
[----:B------:R1:W2:Y:S02]  /*2cc90*/  SHFL.IDX P6, R14, R13, R12, R11 ;  /* 0x0000000c0d0e7389 */ /* 0x0002a400000c000b */
[----:B012---:R-:W-:Y:S01]  /*2cca0*/  ENDCOLLECTIVE ;  /* 0x000000000000791b */ /* 0x007fe20003800000 */
.L_x_895:
[----:B------:R-:W-:Y:S01]  /*2ccb0*/  IMAD.MOV.U32 R13, RZ, RZ, R4 ;  /* 0x000000ffff0d7224 */ /* 0x000fe200078e0004 */
[----:B------:R-:W-:-:S07]  /*2ccc0*/  MOV R7, R14 ;  /* 0x0000000e00077202 */ /* 0x000fce0000000f00 */
[----:B------:R-:W-:Y:S05]  /*2ccd0*/  WARPSYNC.COLLECTIVE R15, `(.L_x_896) ;  /* 0x000000000f087348 */ /* 0x000fea0003c00000 */
[----:B------:R0:W1:Y:S02]  /*2cce0*/  SHFL.IDX P6, R14, R13, R12, R11 ;  /* 0x0000000c0d0e7389 */ /* 0x00006400000c000b */
[----:B01----:R-:W-:Y:S01]  /*2ccf0*/  ENDCOLLECTIVE ;  /* 0x000000000000791b */ /* 0x003fe20003800000 */
.L_x_896:
[----:B------:R-:W-:Y:S01]  /*2cd00*/  ULDC.64 UR4, c[0x0][0x208] ;  /* 0x0000820000047ab9 */ /* 0x000fe20000000a00 */
[----:B------:R-:W-:Y:S02]  /*2cd10*/  IMAD.MOV.U32 R13, RZ, RZ, R3 ;  /* 0x000000ffff0d7224 */ /* 0x000fe400078e0003 */
[----:B------:R-:W-:Y:S02]  /*2cd20*/  IMAD.MOV.U32 R12, RZ, RZ, 0x2 ;  /* 0x00000002ff0c7424 */ /* 0x000fe400078e00ff */
[----:B------:R-:W-:-:S05]  /*2cd30*/  IMAD.MOV.U32 R5, RZ, RZ, R14 ;  /* 0x000000ffff057224 */ /* 0x000fca00078e000e */
[----:B------:R-:W-:-:S04]  /*2cd40*/  @!P2 LEA R5, P5, R9, R5, 0x1 ;  /* 0x000000050905a211 */ /* 0x000fc800078a08ff */
[----:B------:R-:W-:-:S05]  /*2cd50*/  @!P2 IADD3.X R6, RZ, R7, RZ, P5, !PT ;  /* 0x00000007ff06a210 */ /* 0x000fca0002ffe4ff */
[----:B------:R-:W-:Y:S02]  /*2cd60*/  @!P2 IMAD.MOV.U32 R7, RZ, RZ, R6 ;  /* 0x000000ffff07a224 */ /* 0x000fe400078e0006 */
[----:B------:R-:W-:Y:S01]  /*2cd70*/  @!P2 IMAD.MOV.U32 R6, RZ, RZ, R5 ;  /* 0x000000ffff06a224 */ /* 0x000fe200078e0005 */
[----:B------:R-:W-:-:S04]  /*2cd80*/  IADD3 R5, R0, 0x20, RZ ;  /* 0x0000002000057810 */ /* 0x000fc80007ffe0ff */
        /* <DEDUP_REMOVED lines=11> */
.L_x_897:
[----:B------:R-:W-:Y:S01]  /*2ce40*/  IMAD.MOV.U32 R13, RZ, RZ, R4 ;  /* 0x000000ffff0d7224 */ /* 0x000fe200078e0004 */
[----:B------:R-:W-:-:S07]  /*2ce50*/  MOV R7, R14 ;  /* 0x0000000e00077202 */ /* 0x000fce0000000f00 */
[----:B------:R-:W-:Y:S05]  /*2ce60*/  WARPSYNC.COLLECTIVE R15, `(.L_x_898) ;  /* 0x000000000f087348 */ /* 0x000fea0003c00000 */
[----:B------:R0:W1:Y:S02]  /*2ce70*/  SHFL.IDX P6, R14, R13, R12, R11 ;  /* 0x0000000c0d0e7389 */ /* 0x00006400000c000b */
[----:B01----:R-:W-:Y:S01]  /*2ce80*/  ENDCOLLECTIVE ;  /* 0x000000000000791b */ /* 0x003fe20003800000 */
.L_x_898:
        /* <DEDUP_REMOVED lines=20> */
.L_x_899:
[----:B------:R-:W-:Y:S01]  /*2cfd0*/  IMAD.MOV.U32 R13, RZ, RZ, R4 ;  /* 0x000000ffff0d7224 */ /* 0x000fe200078e0004 */
[----:B------:R-:W-:-:S07]  /*2cfe0*/  MOV R7, R14 ;  /* 0x0000000e00077202 */ /* 0x000fce0000000f00 */
[----:B------:R-:W-:Y:S05]  /*2cff0*/  WARPSYNC.COLLECTIVE R15, `(.L_x_900) ;  /* 0x000000000f087348 */ /* 0x000fea0003c00000 */
[----:B------:R0:W1:Y:S02]  /*2d000*/  SHFL.IDX P6, R14, R13, R12, R11 ;  /* 0x0000000c0d0e7389 */ /* 0x00006400000c000b */
[----:B01----:R-:W-:Y:S01]  /*2d010*/  ENDCOLLECTIVE ;  /* 0x000000000000791b */ /* 0x003fe20003800000 */
.L_x_900:
        /* <DEDUP_REMOVED lines=20> */
.L_x_901:
[----:B------:R-:W-:Y:S01]  /*2d160*/  IMAD.MOV.U32 R13, RZ, RZ, R4 ;  /* 0x000000ffff0d7224 */ /* 0x000fe200078e0004 */
[----:B------:R-:W-:-:S07]  /*2d170*/  MOV R7, R14 ;  /* 0x0000000e00077202 */ /* 0x000fce0000000f00 */
[----:B------:R-:W-:Y:S05]  /*2d180*/  WARPSYNC.COLLECTIVE R15, `(.L_x_902) ;  /* 0x000000000f087348 */ /* 0x000fea0003c00000 */
[----:B------:R0:W1:Y:S02]  /*2d190*/  SHFL.IDX P6, R14, R13, R12, R11 ;  /* 0x0000000c0d0e7389 */ /* 0x00006400000c000b */
[----:B01----:R-:W-:Y:S01]  /*2d1a0*/  ENDCOLLECTIVE ;  /* 0x000000000000791b */ /* 0x003fe20003800000 */
.L_x_902:
        /* <DEDUP_REMOVED lines=20> */
.L_x_903:
[----:B------:R-:W-:Y:S01]  /*2d2f0*/  IMAD.MOV.U32 R13, RZ, RZ, R4 ;  /* 0x000000ffff0d7224 */ /* 0x000fe200078e0004 */
[----:B------:R-:W-:-:S07]  /*2d300*/  MOV R7, R14 ;  /* 0x0000000e00077202 */ /* 0x000fce0000000f00 */
[----:B------:R-:W-:Y:S05]  /*2d310*/  WARPSYNC.COLLECTIVE R15, `(.L_x_904) ;  /* 0x000000000f087348 */ /* 0x000fea0003c00000 */
[----:B------:R0:W1:Y:S02]  /*2d320*/  SHFL.IDX P6, R14, R13, R12, R11 ;  /* 0x0000000c0d0e7389 */ /* 0x00006400000c000b */
[----:B01----:R-:W-:Y:S01]  /*2d330*/  ENDCOLLECTIVE ;  /* 0x000000000000791b */ /* 0x003fe20003800000 */
.L_x_904:
        /* <DEDUP_REMOVED lines=20> */
.L_x_905:
[----:B------:R-:W-:Y:S01]  /*2d480*/  IMAD.MOV.U32 R13, RZ, RZ, R4 ;  /* 0x000000ffff0d7224 */ /* 0x000fe200078e0004 */
[----:B------:R-:W-:-:S07]  /*2d490*/  MOV R7, R14 ;  /* 0x0000000e00077202 */ /* 0x000fce0000000f00 */
[----:B------:R-:W-:Y:S05]  /*2d4a0*/  WARPSYNC.COLLECTIVE R15, `(.L_x_906) ;  /* 0x000000000f087348 */ /* 0x000fea0003c00000 */
[----:B------:R0:W1:Y:S02]  /*2d4b0*/  SHFL.IDX P6, R14, R13, R12, R11 ;  /* 0x0000000c0d0e7389 */ /* 0x00006400000c000b */
[----:B01----:R-:W-:Y:S01]  /*2d4c0*/  ENDCOLLECTIVE ;  /* 0x000000000000791b */ /* 0x003fe20003800000 */
.L_x_906:
[----:B------:R-:W-:Y:S01]  /*2d4d0*/  ULDC.64 UR4, c[0x0][0x208] ;  /* 0x0000820000047ab9 */ /* 0x000fe20000000a00 */
[----:B------:R-:W-:Y:S01]  /*2d4e0*/  MOV R13, R3 ;  /* 0x00000003000d7202 */ /* 0x000fe20000000f00 */
[----:B------:R-:W-:Y:S02]  /*2d4f0*/  IMAD.MOV.U32 R12, RZ, RZ, 0x7 ;  /* 0x00000007ff0c7424 */ /* 0x000fe400078e00ff */
[----:B------:R-:W-:-:S05]  /*2d500*/  IMAD.MOV.U32 R5, RZ, RZ, R14 ;  /* 0x000000ffff057224 */ /* 0x000fca00078e000e */
[----:B------:R-:W-:-:S04]  /*2d510*/  @!P2 LEA R5, P5, R9, R5, 0x1 ;  /* 0x000000050905a211 */ /* 0x000fc800078a08ff */
[----:B------:R-:W-:-:S05]  /*2d520*/  @!P2 IADD3.X R6, RZ, R7, RZ, P5, !PT ;  /* 0x00000007ff06a210 */ /* 0x000fca0002ffe4ff */
        /* <DEDUP_REMOVED lines=12> */
.L_x_907:
[----:B------:R-:W-:Y:S01]  /*2d5f0*/  MOV R13, R4 ;  /* 0x00000004000d7202 */ /* 0x000fe20000000f00 */
[----:B------:R-:W-:-:S07]  /*2d600*/  IMAD.MOV.U32 R5, RZ, RZ, R14 ;  /* 0x000000ffff057224 */ /* 0x000fce00078e000e */
[----:B------:R-:W-:Y:S05]  /*2d610*/  WARPSYNC.COLLECTIVE R15, `(.L_x_908) ;  /* 0x000000000f087348 */ /* 0x000fea0003c00000 */
[----:B------:R0:W1:Y:S02]  /*2d620*/  SHFL.IDX P6, R14, R13, R12, R11 ;  /* 0x0000000c0d0e7389 */ /* 0x00006400000c000b */
[----:B01----:R-:W-:Y:S01]  /*2d630*/  ENDCOLLECTIVE ;  /* 0x000000000000791b */ /* 0x003fe20003800000 */
.L_x_908:
[----:B------:R-:W-:Y:S01]  /*2d640*/  IMAD.MOV.U32 R3, RZ, RZ, R14 ;  /* 0x000000ffff037224 */ /* 0x000fe200078e000e */
[----:B------:R-:W-:Y:S06]  /*2d650*/  BRA `(.L_x_909) ;  /* 0xffffffa000947947 */ /* 0x000fec000383ffff */
.L_x_757:
[----:B---3--:R3:W4:Y:S02]  /*2d660*/  SYNCS.PHASECHK.TRANS64.TRYWAIT P0, [R18+URZ+0x38820], R0 ;  /* 0x03882000120075a7 */ /* 0x008724000800017f */
[----:B----4-:R-:W-:Y:S05]  /*2d670*/  @!P0 NANOSLEEP.SYNCS 0x989680 ;  /* 0x009896800000895d */ /* 0x010fea0003900000 */
[----:B------:R-:W4:Y:S02]  /*2d680*/  @!P0 SYNCS.PHASECHK.TRANS64 P0, [R18+URZ+0x38820], R0 ;  /* 0x03882000120085a7 */ /* 0x000f24000800007f */
[----:B----4-:R-:W-:Y:S05]  /*2d690*/  @!P0 BRA `(.L_x_757) ;  /* 0xfffffffc00f08947 */ /* 0x010fea000383ffff */
[----:B------:R-:W-:Y:S05]  /*2d6a0*/  BRA `(.L_x_910) ;  /* 0xffffffa400107947 */ /* 0x000fea000383ffff */
.L_x_766:
[----:B-1----:R1:W2:Y:S02]  /*2d6b0*/  SYNCS.PHASECHK.TRANS64.TRYWAIT P0, [R3+URZ+0x38840], R2 ;  /* 0x03884002030075a7 */ /* 0x0022a4000800017f */
[----:B--2---:R-:W-:Y:S05]  /*2d6c0*/  @!P0 NANOSLEEP.SYNCS 0x989680 ;  /* 0x009896800000895d */ /* 0x004fea0003900000 */
[----:B------:R-:W2:Y:S02]  /*2d6d0*/  @!P0 SYNCS.PHASECHK.TRANS64 P0, [R3+URZ+0x38840], R2 ;  /* 0x03884002030085a7 */ /* 0x000ea4000800007f */
[----:B--2---:R-:W-:Y:S05]  /*2d6e0*/  @!P0 BRA `(.L_x_766) ;  /* 0xfffffffc00f08947 */ /* 0x004fea000383ffff */
[----:B------:R-:W-:Y:S05]  /*2d6f0*/  BRA `(.L_x_911) ;  /* 0xffffffa400f07947 */ /* 0x000fea000383ffff */
.L_x_774:
[----:B0-----:R0:W1:Y:S02]  /*2d700*/  SYNCS.PHASECHK.TRANS64.TRYWAIT P0, [R2+URZ+0x38860], R3 ;  /* 0x03886003020075a7 */ /* 0x001064000800017f */
[----:B-1----:R-:W-:Y:S05]  /*2d710*/  @!P0 NANOSLEEP.SYNCS 0x989680 ;  /* 0x009896800000895d */ /* 0x002fea0003900000 */
[----:B------:R-:W1:Y:S02]  /*2d720*/  @!P0 SYNCS.PHASECHK.TRANS64 P0, [R2+URZ+0x38860], R3 ;  /* 0x03886003020085a7 */ /* 0x000e64000800007f */
[----:B-1----:R-:W-:Y:S05]  /*2d730*/  @!P0 BRA `(.L_x_774) ;  /* 0xfffffffc00f08947 */ /* 0x002fea000383ffff */
[----:B------:R-:W-:Y:S05]  /*2d740*/  BRA `(.L_x_912) ;  /* 0xffffffac00407947 */ /* 0x000fea000383ffff */
.L_x_786:
[----:B-1----:R1:W2:Y:S02]  /*2d750*/  SYNCS.PHASECHK.TRANS64.TRYWAIT P0, [R3+URZ+0x38840], R2 ;  /* 0x03884002030075a7 */ /* 0x0022a4000800017f */
[----:B--2---:R-:W-:Y:S05]  /*2d760*/  @!P0 NANOSLEEP.SYNCS 0x989680 ;  /* 0x009896800000895d */ /* 0x004fea0003900000 */
[----:B------:R-:W2:Y:S02]  /*2d770*/  @!P0 SYNCS.PHASECHK.TRANS64 P0, [R3+URZ+0x38840], R2 ;  /* 0x03884002030085a7 */ /* 0x000ea4000800007f */
[----:B--2---:R-:W-:Y:S05]  /*2d780*/  @!P0 BRA `(.L_x_786) ;  /* 0xfffffffc00f08947 */ /* 0x004fea000383ffff */
[----:B------:R-:W-:Y:S05]  /*2d790*/  BRA `(.L_x_913) ;  /* 0xffffffb400547947 */ /* 0x000fea000383ffff */
.L_x_794:
[----:B0-----:R0:W1:Y:S02]  /*2d7a0*/  SYNCS.PHASECHK.TRANS64.TRYWAIT P0, [R2+URZ+0x38860], R3 ;  /* 0x03886003020075a7 */ /* 0x001064000800017f */
[----:B-1----:R-:W-:Y:S05]  /*2d7b0*/  @!P0 NANOSLEEP.SYNCS 0x989680 ;  /* 0x009896800000895d */ /* 0x002fea0003900000 */
[----:B------:R-:W1:Y:S02]  /*2d7c0*/  @!P0 SYNCS.PHASECHK.TRANS64 P0, [R2+URZ+0x38860], R3 ;  /* 0x03886003020085a7 */ /* 0x000e64000800007f */
[----:B-1----:R-:W-:Y:S05]  /*2d7d0*/  @!P0 BRA `(.L_x_794) ;  /* 0xfffffffc00f08947 */ /* 0x002fea000383ffff */
[----:B------:R-:W-:Y:S05]  /*2d7e0*/  BRA `(.L_x_914) ;  /* 0xffffffb800a47947 */ /* 0x000fea000383ffff */
.L_x_806:
[----:B--2---:R2:W3:Y:S02]  /*2d7f0*/  SYNCS.PHASECHK.TRANS64.TRYWAIT P0, [R3+URZ+0x38840], R2 ;  /* 0x03884002030075a7 */ /* 0x0044e4000800017f */
[----:B---3--:R-:W-:Y:S05]  /*2d800*/  @!P0 NANOSLEEP.SYNCS 0x989680 ;  /* 0x009896800000895d */ /* 0x008fea0003900000 */
[----:B------:R-:W3:Y:S02]  /*2d810*/  @!P0 SYNCS.PHASECHK.TRANS64 P0, [R3+URZ+0x38840], R2 ;  /* 0x03884002030085a7 */ /* 0x000ee4000800007f */
[----:B---3--:R-:W-:Y:S05]  /*2d820*/  @!P0 BRA `(.L_x_806) ;  /* 0xfffffffc00f08947 */ /* 0x008fea000383ffff */
[----:B------:R-:W-:Y:S05]  /*2d830*/  BRA `(.L_x_915) ;  /* 0xffffffc000907947 */ /* 0x000fea000383ffff */
.L_x_814:
[----:B0-----:R0:W1:Y:S02]  /*2d840*/  SYNCS.PHASECHK.TRANS64.TRYWAIT P0, [R2+URZ+0x38860], R5 ;  /* 0x03886005020075a7 */ /* 0x001064000800017f */
[----:B-1----:R-:W-:Y:S05]  /*2d850*/  @!P0 NANOSLEEP.SYNCS 0x989680 ;  /* 0x009896800000895d */ /* 0x002fea0003900000 */
[----:B------:R-:W1:Y:S02]  /*2d860*/  @!P0 SYNCS.PHASECHK.TRANS64 P0, [R2+URZ+0x38860], R5 ;  /* 0x03886005020085a7 */ /* 0x000e64000800007f */
[----:B-1----:R-:W-:Y:S05]  /*2d870*/  @!P0 BRA `(.L_x_814) ;  /* 0xfffffffc00f08947 */ /* 0x002fea000383ffff */
[----:B------:R-:W-:Y:S05]  /*2d880*/  BRA `(.L_x_916) ;  /* 0xffffffc400dc7947 */ /* 0x000fea000383ffff */
.L_x_828:
[----:B--2---:R2:W3:Y:S02]  /*2d890*/  SYNCS.PHASECHK.TRANS64.TRYWAIT P0, [R0+URZ+0x38860], R2 ;  /* 0x03886002000075a7 */ /* 0x0044e4000800017f */
[----:B---3--:R-:W-:Y:S05]  /*2d8a0*/  @!P0 NANOSLEEP.SYNCS 0x989680 ;  /* 0x009896800000895d */ /* 0x008fea0003900000 */
[----:B------:R-:W3:Y:S02]  /*2d8b0*/  @!P0 SYNCS.PHASECHK.TRANS64 P0, [R0+URZ+0x38860], R2 ;  /* 0x03886002000085a7 */ /* 0x000ee4000800007f */
[----:B---3--:R-:W-:Y:S05]  /*2d8c0*/  @!P0 BRA `(.L_x_828) ;  /* 0xfffffffc00f08947 */ /* 0x008fea000383ffff */
[----:B------:R-:W-:Y:S05]  /*2d8d0*/  BRA `(.L_x_917) ;  /* 0xffffffcc00b07947 */ /* 0x000fea000383ffff */
.L_x_838:
[----:B0-----:R-:W3:Y:S01]  /*2d8e0*/  LDL R0, [R1] ;  /* 0x0000000001007983 */ /* 0x001ee20000100800 */
[----:B------:R-:W-:Y:S01]  /*2d8f0*/  BSSY B0, `(.L_x_918) ;  /* 0x0000008000007945 */ /* 0x000fe20003800000 */
[----:B------:R-:W-:Y:S01]  /*2d900*/  MOV R12, RZ ;  /* 0x000000ff000c7202 */ /* 0x000fe20000000f00 */
[----:B------:R-:W-:Y:S02]  /*2d910*/  IMAD.MOV.U32 R11, RZ, RZ, 0x1f ;  /* 0x0000001fff0b7424 */ /* 0x000fe400078e00ff */
[----:B------:R-:W-:Y:S02]  /*2d920*/  IMAD.MOV.U32 R15, RZ, RZ, -0x1 ;  /* 0xffffffffff0f7424 */ /* 0x000fe400078e00ff */
[----:B---3--:R-:W-:-:S07]  /*2d930*/  IMAD.MOV.U32 R13, RZ, RZ, R0 ;  /* 0x000000ffff0d7224 */ /* 0x008fce00078e0000 */
[----:B-12---:R-:W-:Y:S05]  /*2d940*/  WARPSYNC.COLLECTIVE R15, `(.L_x_919) ;  /* 0x000000000f087348 */ /* 0x006fea0003c00000 */
[----:B------:R0:W3:Y:S02]  /*2d950*/  SHFL.IDX P6, R14, R13, R12, R11 ;  /* 0x0000000c0d0e7389 */ /* 0x0000e400000c000b */
[----:B0123--:R-:W-:Y:S01]  /*2d960*/  ENDCOLLECTIVE ;  /* 0x000000000000791b */ /* 0x00ffe20003800000 */
.L_x_919:
[----:B------:R-:W-:Y:S05]  /*2d970*/  BSYNC B0 ;  /* 0x0000000000007941 */ /* 0x000fea0003800000 */
.L_x_918:
[----:B------:R0:W5:Y:S01]  /*2d980*/  LDL R2, [R1+0xc] ;  /* 0x00000c0001027983 */ /* 0x0001620000100800 */
[----:B------:R-:W-:Y:S01]  /*2d990*/  IMAD.MOV.U32 R13, RZ, RZ, R0 ;  /* 0x000000ffff0d7224 */ /* 0x000fe200078e0000 */
[----:B------:R-:W-:Y:S01]  /*2d9a0*/  MOV R11, 0x1f ;  /* 0x0000001f000b7802 */ /* 0x000fe20000000f00 */
[----:B------:R-:W-:Y:S01]  /*2d9b0*/  IMAD.MOV.U32 R12, RZ, RZ, 0x1 ;  /* 0x00000001ff0c7424 */ /* 0x000fe200078e00ff */
[----:B------:R-:W-:Y:S01]  /*2d9c0*/  MOV R5, R14 ;  /* 0x0000000e00057202 */ /* 0x000fe20000000f00 */
[----:B------:R-:W-:Y:S01]  /*2d9d0*/  IMAD.MOV.U32 R15, RZ, RZ, -0x1 ;  /* 0xffffffffff0f7424 */ /* 0x000fe200078e00ff */
[----:B------:R-:W-:-:S13]  /*2d9e0*/  LOP3.LUT P1, RZ, R9, 0x1, RZ, 0xc0, !PT ;  /* 0x0000000109ff7812 */ /* 0x000fda000782c0ff */
[----:B0----5:R-:W-:Y:S05]  /*2d9f0*/  WARPSYNC.COLLECTIVE R15, `(.L_x_920) ;  /* 0x000000000f087348 */ /* 0x021fea0003c00000 */
[----:B------:R1:W2:Y:S02]  /*2da00*/  SHFL.IDX P6, R14, R13, R12, R11 ;  /* 0x0000000c0d0e7389 */ /* 0x0002a400000c000b */
[----:B012--5:R-:W-:Y:S01]  /*2da10*/  ENDCOLLECTIVE ;  /* 0x000000000000791b */ /* 0x027fe20003800000 */
.L_x_920:
[----:B------:R-:W-:Y:S01]  /*2da20*/  ULDC UR4, c[0x0][0xc3c] ;  /* 0x00030f0000047ab9 */ /* 0x000fe20000000800 */
[----:B------:R-:W-:Y:S01]  /*2da30*/  ULDC.64 UR6, c[0x0][0x208] ;  /* 0x0000820000067ab9 */ /* 0x000fe20000000a00 */
[----:B------:R-:W-:Y:S02]  /*2da40*/  IADD3 R4, R2, R17, RZ ;  /* 0x0000001102047210 */ /* 0x000fe40007ffe0ff */
[----:B------:R-:W-:Y:S01]  /*2da50*/  CS2R R10, SRZ ;  /* 0x00000000000a7805 */ /* 0x000fe2000001ff00 */
        /* <DEDUP_REMOVED lines=9> */
[----:B------:R-:W-:Y:S02]  /*2daf0*/  MOV R6, RZ ;  /* 0x000000ff00067202 */ /* 0x000fe40000000f00 */
[C---:B------:R-:W-:Y:S02]  /*2db00*/  ISETP.GE.U32.AND P2, PT, R17.reuse, 0x8, PT ;  /* 0x000000081100780c */ /* 0x040fe40003f46070 */
[C---:B------:R-:W-:Y:S01]  /*2db10*/  ISETP.GE.U32.AND P3, PT, R17.reuse, 0x10, PT ;  /* 0x000000101100780c */ /* 0x040fe20003f66070 */
[----:B--2---:R-:W-:Y:S02]  /*2db20*/  @!P0 IMAD.MOV.U32 R4, RZ, RZ, R8 ;  /* 0x000000ffff048224 */ /* 0x004fe400078e0008 */
[----:B---3--:R-:W-:Y:S01]  /*2db30*/  @!P0 IMAD.MOV.U32 R6, RZ, RZ, R2 ;  /* 0x000000ffff068224 */ /* 0x008fe200078e0002 */
[----:B------:R-:W-:-:S03]  /*2db40*/  ISETP.GE.U32.AND P0, PT, R17, 0x2, PT ;  /* 0x000000021100780c */ /* 0x000fc60003f06070 */
[----:B------:R-:W-:-:S04]  /*2db50*/  IMAD R2, R6, R4, RZ ;  /* 0x0000000406027224 */ /* 0x000fc800078e02ff */
[----:B------:R-:W-:-:S07]  /*2db60*/  IMAD.MOV.U32 R13, RZ, RZ, R2 ;  /* 0x000000ffff0d7224 */ /* 0x000fce00078e0002 */
[----:B------:R-:W-:Y:S05]  /*2db70*/  WARPSYNC.COLLECTIVE R15, `(.L_x_921) ;  /* 0x000000000f087348 */ /* 0x000fea0003c00000 */
[----:B------:R0:W1:Y:S02]  /*2db80*/  SHFL.UP P6, R14, R13, R12, R11 ;  /* 0x0400000c0d0e7389 */ /* 0x00006400000c000b */
[----:B01----:R-:W-:Y:S01]  /*2db90*/  ENDCOLLECTIVE ;  /* 0x000000000000791b */ /* 0x003fe20003800000 */
.L_x_921:
[----:B------:R-:W-:Y:S02]  /*2dba0*/  MOV R12, 0x2 ;  /* 0x00000002000c7802 */ /* 0x000fe40000000f00 */
[----:B------:R-:W-:-:S04]  /*2dbb0*/  MOV R3, R14 ;  /* 0x0000000e00037202 */ /* 0x000fc80000000f00 */
[----:B------:R-:W-:Y:S02]  /*2dbc0*/  SEL R3, R3, RZ, P1 ;  /* 0x000000ff03037207 */ /* 0x000fe40000800000 */
[----:B------:R-:W-:-:S03]  /*2dbd0*/  ISETP.GE.U32.AND P1, PT, R17, 0x4, PT ;  /* 0x000000041100780c */ /* 0x000fc60003f26070 */
[----:B------:R-:W-:-:S04]  /*2dbe0*/  IMAD.IADD R2, R2, 0x1, R3 ;  /* 0x0000000102027824 */ /* 0x000fc800078e0203 */
[----:B------:R-:W-:-:S07]  /*2dbf0*/  IMAD.MOV.U32 R13, RZ, RZ, R2 ;  /* 0x000000ffff0d7224 */ /* 0x000fce00078e0002 */
[----:B------:R-:W-:Y:S05]  /*2dc00*/  WARPSYNC.COLLECTIVE R15, `(.L_x_922) ;  /* 0x000000000f087348 */ /* 0x000fea0003c00000 */
[----:B------:R0:W1:Y:S02]  /*2dc10*/  SHFL.UP P6, R14, R13, R12, R11 ;  /* 0x0400000c0d0e7389 */ /* 0x00006400000c000b */
[----:B01----:R-:W-:Y:S01]  /*2dc20*/  ENDCOLLECTIVE ;  /* 0x000000000000791b */ /* 0x003fe20003800000 */
.L_x_922:
[----:B------:R-:W-:Y:S02]  /*2dc30*/  IMAD.MOV.U32 R12, RZ, RZ, 0x4 ;  /* 0x00000004ff0c7424 */ /* 0x000fe400078e00ff */
[----:B------:R-:W-:-:S05]  /*2dc40*/  IMAD.MOV.U32 R3, RZ, RZ, R14 ;  /* 0x000000ffff037224 */ /* 0x000fca00078e000e */
[----:B------:R-:W-:-:S05]  /*2dc50*/  SEL R3, R3, RZ, P0 ;  /* 0x000000ff03037207 */ /* 0x000fca0000000000 */
[----:B------:R-:W-:-:S05]  /*2dc60*/  IMAD.IADD R2, R2, 0x1, R3 ;  /* 0x0000000102027824 */ /* 0x000fca00078e0203 */
[----:B------:R-:W-:-:S07]  /*2dc70*/  MOV R13, R2 ;  /* 0x00000002000d7202 */ /* 0x000fce0000000f00 */
[----:B------:R-:W-:Y:S05]  /*2dc80*/  WARPSYNC.COLLECTIVE R15, `(.L_x_923) ;  /* 0x000000000f087348 */ /* 0x000fea0003c00000 */
[----:B------:R0:W1:Y:S02]  /*2dc90*/  SHFL.UP P6, R14, R13, R12, R11 ;  /* 0x0400000c0d0e7389 */ /* 0x00006400000c000b */
[----:B01----:R-:W-:Y:S01]  /*2dca0*/  ENDCOLLECTIVE ;  /* 0x000000000000791b */ /* 0x003fe20003800000 */
.L_x_923:
[----:B------:R-:W-:Y:S02]  /*2dcb0*/  IMAD.MOV.U32 R12, RZ, RZ, 0x8 ;  /* 0x00000008ff0c7424 */ /* 0x000fe400078e00ff */
[----:B------:R-:W-:-:S05]  /*2dcc0*/  IMAD.MOV.U32 R3, RZ, RZ, R14 ;  /* 0x000000ffff037224 */ /* 0x000fca00078e000e */
[----:B------:R-:W-:-:S04]  /*2dcd0*/  SEL R3, R3, RZ, P1 ;  /* 0x000000ff03037207 */ /* 0x000fc80000800000 */
[----:B------:R-:W-:-:S05]  /*2dce0*/  IADD3 R2, R2, R3, RZ ;  /* 0x0000000302027210 */ /* 0x000fca0007ffe0ff */
[----:B------:R-:W-:-:S07]  /*2dcf0*/  IMAD.MOV.U32 R13, RZ, RZ, R2 ;  /* 0x000000ffff0d7224 */ /* 0x000fce00078e0002 */
[----:B------:R-:W-:Y:S05]  /*2dd00*/  WARPSYNC.COLLECTIVE R15, `(.L_x_924) ;  /* 0x000000000f087348 */ /* 0x000fea0003c00000 */
[----:B------:R0:W1:Y:S02]  /*2dd10*/  SHFL.UP P6, R14, R13, R12, R11 ;  /* 0x0400000c0d0e7389 */ /* 0x00006400000c000b */
[----:B01----:R-:W-:Y:S01]  /*2dd20*/  ENDCOLLECTIVE ;  /* 0x000000000000791b */ /* 0x003fe20003800000 */
.L_x_924:
[----:B------:R-:W-:Y:S02]  /*2dd30*/  MOV R12, 0x10 ;  /* 0x00000010000c7802 */ /* 0x000fe40000000f00 */
[----:B------:R-:W-:-:S04]  /*2dd40*/  MOV R3, R14 ;  /* 0x0000000e00037202 */ /* 0x000fc80000000f00 */
[----:B------:R-:W-:-:S05]  /*2dd50*/  SEL R3, R3, RZ, P2 ;  /* 0x000000ff03037207 */ /* 0x000fca0001000000 */
[----:B------:R-:W-:-:S04]  /*2dd60*/  IMAD.IADD R2, R2, 0x1, R3 ;  /* 0x0000000102027824 */ /* 0x000fc800078e0203 */
[----:B------:R-:W-:-:S07]  /*2dd70*/  IMAD.MOV.U32 R13, RZ, RZ, R2 ;  /* 0x000000ffff0d7224 */ /* 0x000fce00078e0002 */
[----:B------:R-:W-:Y:S05]  /*2dd80*/  WARPSYNC.COLLECTIVE R15, `(.L_x_925) ;  /* 0x000000000f087348 */ /* 0x000fea0003c00000 */
[----:B------:R0:W1:Y:S02]  /*2dd90*/  SHFL.UP P6, R14, R13, R12, R11 ;  /* 0x0400000c0d0e7389 */ /* 0x00006400000c000b */
[----:B01----:R-:W-:Y:S01]  /*2dda0*/  ENDCOLLECTIVE ;  /* 0x000000000000791b */ /* 0x003fe20003800000 */
.L_x_925:
[----:B------:R-:W-:Y:S02]  /*2ddb0*/  IMAD.MOV.U32 R12, RZ, RZ, 0x1f ;  /* 0x0000001fff0c7424 */ /* 0x000fe400078e00ff */
[----:B------:R-:W-:Y:S02]  /*2ddc0*/  IMAD.MOV.U32 R11, RZ, RZ, 0x1f ;  /* 0x0000001fff0b7424 */ /* 0x000fe400078e00ff */
[----:B------:R-:W-:-:S05]  /*2ddd0*/  IMAD.MOV.U32 R3, RZ, RZ, R14 ;  /* 0x000000ffff037224 */ /* 0x000fca00078e000e */
[----:B------:R-:W-:-:S05]  /*2dde0*/  SEL R3, R3, RZ, P3 ;  /* 0x000000ff03037207 */ /* 0x000fca0001800000 */
[----:B------:R-:W-:-:S05]  /*2ddf0*/  IMAD.IADD R7, R2, 0x1, R3 ;  /* 0x0000000102077824 */ /* 0x000fca00078e0203 */
[----:B------:R-:W-:-:S07]  /*2de00*/  MOV R13, R7 ;  /* 0x00000007000d7202 */ /* 0x000fce0000000f00 */
[----:B------:R-:W-:Y:S05]  /*2de10*/  WARPSYNC.COLLECTIVE R15, `(.L_x_926) ;  /* 0x000000000f087348 */ /* 0x000fea0003c00000 */
[----:B------:R0:W1:Y:S02]  /*2de20*/  SHFL.IDX P6, R14, R13, R12, R11 ;  /* 0x0000000c0d0e7389 */ /* 0x00006400000c000b */
[----:B01----:R-:W-:Y:S01]  /*2de30*/  ENDCOLLECTIVE ;  /* 0x000000000000791b */ /* 0x003fe20003800000 */
.L_x_926:
[----:B------:R-:W-:Y:S01]  /*2de40*/  MOV R16, R14 ;  /* 0x0000000e00107202 */ /* 0x000fe20000000f00 */
[----:B------:R-:W-:Y:S06]  /*2de50*/  BRA `(.L_x_927) ;  /* 0xffffffd000b47947 */ /* 0x000fec000383ffff */
.L_x_841:
[----:B------:R-:W-:Y:S01]  /*2de60*/  BSSY B0, `(.L_x_928) ;  /* 0x0000008000007945 */ /* 0x000fe20003800000 */
[----:B------:R-:W-:Y:S01]  /*2de70*/  IMAD.MOV.U32 R13, RZ, RZ, R2 ;  /* 0x000000ffff0d7224 */ /* 0x000fe200078e0002 */
[----:B------:R-:W-:Y:S01]  /*2de80*/  MOV R11, RZ ;  /* 0x000000ff000b7202 */ /* 0x000fe20000000f00 */
[----:B------:R-:W-:Y:S02]  /*2de90*/  IMAD.MOV.U32 R12, RZ, RZ, 0x1 ;  /* 0x00000001ff0c7424 */ /* 0x000fe400078e00ff */
[----:B------:R-:W-:-:S07]  /*2dea0*/  IMAD.MOV.U32 R15, RZ, RZ, -0x1 ;  /* 0xffffffffff0f7424 */ /* 0x000fce00078e00ff */
[----:B0-----:R-:W-:Y:S05]  /*2deb0*/  WARPSYNC.COLLECTIVE R15, `(.L_x_929) ;  /* 0x000000000f087348 */ /* 0x001fea0003c00000 */
[----:B------:R1:W2:Y:S02]  /*2dec0*/  SHFL.UP P6, R14, R13, R12, R11 ;  /* 0x0400000c0d0e7389 */ /* 0x0002a400000c000b */
[----:B012---:R-:W-:Y:S01]  /*2ded0*/  ENDCOLLECTIVE ;  /* 0x000000000000791b */ /* 0x007fe20003800000 */
.L_x_929:
[----:B------:R-:W-:Y:S05]  /*2dee0*/  BSYNC B0 ;  /* 0x0000000000007941 */ /* 0x000fea0003800000 */
.L_x_928:
[----:B------:R-:W2:Y:S01]  /*2def0*/  LDL R7, [R1+0x10] ;  /* 0x0000100001077983 */ /* 0x000ea20000100800 */
[----:B------:R-:W-:Y:S01]  /*2df00*/  IMAD.MOV.U32 R3, RZ, RZ, R14 ;  /* 0x000000ffff037224 */ /* 0x000fe200078e000e */
[----:B------:R-:W-:Y:S01]  /*2df10*/  MOV R11, RZ ;  /* 0x000000ff000b7202 */ /* 0x000fe20000000f00 */
[----:B------:R-:W-:Y:S02]  /*2df20*/  IMAD.MOV.U32 R12, RZ, RZ, 0x2 ;  /* 0x00000002ff0c7424 */ /* 0x000fe400078e00ff */
[----:B------:R-:W-:Y:S01]  /*2df30*/  IMAD.MOV.U32 R15, RZ, RZ, -0x1 ;  /* 0xffffffffff0f7424 */ /* 0x000fe200078e00ff */
[----:B--2---:R-:W-:-:S04]  /*2df40*/  LOP3.LUT P4, RZ, R7, 0x1, RZ, 0xc0, !PT ;  /* 0x0000000107ff7812 */ /* 0x004fc8000788c0ff */
[----:B------:R-:W-:-:S04]  /*2df50*/  SEL R3, R3, RZ, P4 ;  /* 0x000000ff03037207 */ /* 0x000fc80002000000 */
[----:B------:R-:W-:-:S05]  /*2df60*/  IADD3 R2, R2, R3, RZ ;  /* 0x0000000302027210 */ /* 0x000fca0007ffe0ff */
[----:B------:R-:W-:-:S07]  /*2df70*/  IMAD.MOV.U32 R13, RZ, RZ, R2 ;  /* 0x000000ffff0d7224 */ /* 0x000fce00078e0002 */
[----:B------:R-:W-:Y:S05]  /*2df80*/  WARPSYNC.COLLECTIVE R15, `(.L_x_930) ;  /* 0x000000000f087348 */ /* 0x000fea0003c00000 */
[----:B------:R0:W1:Y:S02]  /*2df90*/  SHFL.UP P6, R14, R13, R12, R11 ;  /* 0x0400000c0d0e7389 */ /* 0x00006400000c000b */
[----:B01----:R-:W-:Y:S01]  /*2dfa0*/  ENDCOLLECTIVE ;  /* 0x000000000000791b */ /* 0x003fe20003800000 */
.L_x_930:
        /* <DEDUP_REMOVED lines=8> */
.L_x_931:
        /* <DEDUP_REMOVED lines=8> */
.L_x_932:
        /* <DEDUP_REMOVED lines=8> */
.L_x_933:
[----:B------:R-:W-:Y:S01]  /*2e130*/  IMAD.MOV.U32 R12, RZ, RZ, 0x1f ;  /* 0x0000001fff0c7424 */ /* 0x000fe200078e00ff */
[----:B------:R-:W-:Y:S01]  /*2e140*/  MOV R11, 0x1f ;  /* 0x0000001f000b7802 */ /* 0x000fe20000000f00 */
[----:B------:R-:W-:-:S05]  /*2e150*/  IMAD.MOV.U32 R3, RZ, RZ, R14 ;  /* 0x000000ffff037224 */ /* 0x000fca00078e000e */
[----:B------:R-:W-:-:S04]  /*2e160*/  SEL R3, R3, RZ, P3 ;  /* 0x000000ff03037207 */ /* 0x000fc80001800000 */
[----:B------:R-:W-:-:S05]  /*2e170*/  IADD3 R7, R2, R3, RZ ;  /* 0x0000000302077210 */ /* 0x000fca0007ffe0ff */
[----:B------:R-:W-:-:S07]  /*2e180*/  IMAD.MOV.U32 R13, RZ, RZ, R7 ;  /* 0x000000ffff0d7224 */ /* 0x000fce00078e0007 */
[----:B------:R-:W-:Y:S05]  /*2e190*/  WARPSYNC.COLLECTIVE R15, `(.L_x_934) ;  /* 0x000000000f087348 */ /* 0x000fea0003c00000 */
[----:B------:R0:W1:Y:S02]  /*2e1a0*/  SHFL.IDX P6, R14, R13, R12, R11 ;  /* 0x0000000c0d0e7389 */ /* 0x00006400000c000b */
[----:B01----:R-:W-:Y:S01]  /*2e1b0*/  ENDCOLLECTIVE ;  /* 0x000000000000791b */ /* 0x003fe20003800000 */
.L_x_934:
[----:B------:R-:W-:Y:S01]  /*2e1c0*/  IMAD.MOV.U32 R16, RZ, RZ, R14 ;  /* 0x000000ffff107224 */ /* 0x000fe200078e000e */
[----:B------:R-:W-:Y:S06]  /*2e1d0*/  BRA `(.L_x_935) ;  /* 0xffffffd000887947 */ /* 0x000fec000383ffff */
.L_x_843:
[----:B------:R-:W-:Y:S01]  /*2e1e0*/  BSSY B0, `(.L_x_936) ;  /* 0x0000006000007945 */ /* 0x000fe20003800000 */
[----:B------:R-:W-:Y:S01]  /*2e1f0*/  PLOP3.LUT P6, PT, P6, PT, PT, 0x8, 0x0 ;  /* 0x000000000000781c */ /* 0x000fe200037ce170 */
[----:B------:R-:W-:-:S12]  /*2e200*/  IMAD.MOV.U32 R15, RZ, RZ, -0x1 ;  /* 0xffffffffff0f7424 */ /* 0x000fd800078e00ff */
[----:B0-----:R-:W-:Y:S05]  /*2e210*/  WARPSYNC.COLLECTIVE R15, `(.L_x_937) ;  /* 0x000000000f087348 */ /* 0x001fea0003c00000 */
[----:B------:R-:W-:Y:S01]  /*2e220*/  VOTE.ANY R14, PT, P6 ;  /* 0x00000000000e7806 */ /* 0x000fe200030e0100 */
[----:B0-----:R-:W-:Y:S06]  /*2e230*/  ENDCOLLECTIVE ;  /* 0x000000000000791b */ /* 0x001fec0003800000 */
.L_x_937:
[----:B------:R-:W-:Y:S05]  /*2e240*/  BSYNC B0 ;  /* 0x0000000000007941 */ /* 0x000fea0003800000 */
.L_x_936:
[----:B------:R-:W-:Y:S01]  /*2e250*/  MOV R3, R14 ;  /* 0x0000000e00037202 */ /* 0x000fe20000000f00 */
[----:B------:R-:W-:Y:S01]  /*2e260*/  IMAD.MOV.U32 R13, RZ, RZ, R4 ;  /* 0x000000ffff0d7224 */ /* 0x000fe200078e0004 */
[----:B------:R-:W-:Y:S01]  /*2e270*/  MOV R11, 0x1f ;  /* 0x0000001f000b7802 */ /* 0x000fe20000000f00 */
[----:B------:R-:W-:Y:S01]  /*2e280*/  IMAD.MOV.U32 R15, RZ, RZ, -0x1 ;  /* 0xffffffffff0f7424 */ /* 0x000fe200078e00ff */
[----:B------:R-:W0:Y:S02]  /*2e290*/  POPC R0, R3 ;  /* 0x0000000300007309 */ /* 0x000e240000000000 */
[----:B0-----:R-:W-:-:S07]  /*2e2a0*/  IMAD.MOV.U32 R12, RZ, RZ, R0 ;  /* 0x000000ffff0c7224 */ /* 0x001fce00078e0000 */
[----:B------:R-:W-:Y:S05]  /*2e2b0*/  WARPSYNC.COLLECTIVE R15, `(.L_x_938) ;  /* 0x000000000f087348 */ /* 0x000fea0003c00000 */
[----:B------:R0:W1:Y:S02]  /*2e2c0*/  SHFL.IDX P6, R14, R13, R12, R11 ;  /* 0x0000000c0d0e7389 */ /* 0x00006400000c000b */
[----:B01----:R-:W-:Y:S01]  /*2e2d0*/  ENDCOLLECTIVE ;  /* 0x000000000000791b */ /* 0x003fe20003800000 */
.L_x_938:
[----:B------:R-:W-:Y:S01]  /*2e2e0*/  MOV R13, R6 ;  /* 0x00000006000d7202 */ /* 0x000fe20000000f00 */
[----:B------:R-:W-:-:S07]  /*2e2f0*/  IMAD.MOV.U32 R4, RZ, RZ, R14 ;  /* 0x000000ffff047224 */ /* 0x000fce00078e000e */
[----:B------:R-:W-:Y:S05]  /*2e300*/  WARPSYNC.COLLECTIVE R15, `(.L_x_939) ;  /* 0x000000000f087348 */ /* 0x000fea0003c00000 */
[----:B------:R0:W1:Y:S02]  /*2e310*/  SHFL.IDX P6, R14, R13, R12, R11 ;  /* 0x0000000c0d0e7389 */ /* 0x00006400000c000b */
[----:B01----:R-:W-:Y:S01]  /*2e320*/  ENDCOLLECTIVE ;  /* 0x000000000000791b */ /* 0x003fe20003800000 */
.L_x_939:
[----:B------:R-:W-:Y:S01]  /*2e330*/  IMAD.MOV.U32 R6, RZ, RZ, R14 ;  /* 0x000000ffff067224 */ /* 0x000fe200078e000e */
[----:B------:R-:W-:Y:S06]  /*2e340*/  BRA `(.L_x_940) ;  /* 0xffffffd000687947 */ /* 0x000fec000383ffff */
.L_x_845:
[----:B------:R-:W-:Y:S01]  /*2e350*/  BSSY B0, `(.L_x_941) ;  /* 0x0000007000007945 */ /* 0x000fe20003800000 */
[----:B------:R-:W-:Y:S01]  /*2e360*/  IMAD.MOV.U32 R13, RZ, RZ, R7 ;  /* 0x000000ffff0d7224 */ /* 0x000fe200078e0007 */
[----:B------:R-:W-:Y:S01]  /*2e370*/  MOV R11, 0x1f ;  /* 0x0000001f000b7802 */ /* 0x000fe20000000f00 */
[----:B------:R-:W-:-:S07]  /*2e380*/  IMAD.MOV.U32 R15, RZ, RZ, -0x1 ;  /* 0xffffffffff0f7424 */ /* 0x000fce00078e00ff */
[----:B0123--:R-:W-:Y:S05]  /*2e390*/  WARPSYNC.COLLECTIVE R15, `(.L_x_942) ;  /* 0x000000000f087348 */ /* 0x00ffea0003c00000 */
[----:B------:R4:W0:Y:S02]  /*2e3a0*/  SHFL.IDX P6, R14, R13, R12, R11 ;  /* 0x0000000c0d0e7389 */ /* 0x00082400000c000b */
[----:B01234-:R-:W-:Y:S01]  /*2e3b0*/  ENDCOLLECTIVE ;  /* 0x000000000000791b */ /* 0x01ffe20003800000 */
.L_x_942:
[----:B------:R-:W-:Y:S05]  /*2e3c0*/  BSYNC B0 ;  /* 0x0000000000007941 */ /* 0x000fea0003800000 */
.L_x_941:
[----:B------:R-:W-:Y:S01]  /*2e3d0*/  IMAD.MOV.U32 R7, RZ, RZ, R14 ;  /* 0x000000ffff077224 */ /* 0x000fe200078e000e */
[----:B------:R-:W-:Y:S06]  /*2e3e0*/  BRA `(.L_x_943) ;  /* 0xffffffd000587947 */ /* 0x000fec000383ffff */
.L_x_849:
[----:B0-----:R0:W1:Y:S02]  /*2e3f0*/  SYNCS.PHASECHK.TRANS64.TRYWAIT P0, [R0+URZ+0x38820], R3 ;  /* 0x03882003000075a7 */ /* 0x001064000800017f */
[----:B-1----:R-:W-:Y:S05]  /*2e400*/  @!P0 NANOSLEEP.SYNCS 0x989680 ;  /* 0x009896800000895d */ /* 0x002fea0003900000 */
[----:B------:R-:W1:Y:S02]  /*2e410*/  @!P0 SYNCS.PHASECHK.TRANS64 P0, [R0+URZ+0x38820], R3 ;  /* 0x03882003000085a7 */ /* 0x000e64000800007f */
[----:B-1----:R-:W-:Y:S05]  /*2e420*/  @!P0 BRA `(.L_x_849) ;  /* 0xfffffffc00f08947 */ /* 0x002fea000383ffff */
[----:B------:R-:W-:Y:S05]  /*2e430*/  BRA `(.L_x_944) ;  /* 0xffffffd400ec7947 */ /* 0x000fea000383ffff */
.L_x_850:
[----:B------:R-:W1:Y:S01]  /*2e440*/  S2R R2, SR_TID.X ;  /* 0x0000000000027919 */ /* 0x000e620000002100 */
[----:B------:R-:W-:Y:S01]  /*2e450*/  BSSY B0, `(.L_x_945) ;  /* 0x000000a000007945 */ /* 0x000fe20003800000 */
[----:B------:R-:W-:Y:S01]  /*2e460*/  IMAD.MOV.U32 R12, RZ, RZ, RZ ;  /* 0x000000ffff0c7224 */ /* 0x000fe200078e00ff */
[----:B------:R-:W-:Y:S01]  /*2e470*/  MOV R15, 0xffffffff ;  /* 0xffffffff000f7802 */ /* 0x000fe20000000f00 */
[----:B--2---:R-:W-:Y:S01]  /*2e480*/  IMAD.MOV.U32 R11, RZ, RZ, 0x1f ;  /* 0x0000001fff0b7424 */ /* 0x004fe200078e00ff */
[----:B-1----:R-:W-:-:S04]  /*2e490*/  SHF.R.U32.HI R2, RZ, 0x5, R2 ;  /* 0x00000005ff027819 */ /* 0x002fc80000011602 */
[----:B------:R-:W-:-:S04]  /*2e4a0*/  LOP3.LUT R2, R2, 0x3, RZ, 0xc0, !PT ;  /* 0x0000000302027812 */ /* 0x000fc800078ec0ff */
[----:B------:R-:W-:-:S07]  /*2e4b0*/  MOV R13, R2 ;  /* 0x00000002000d7202 */ /* 0x000fce0000000f00 */
[----:B0-----:R-:W-:Y:S05]  /*2e4c0*/  WARPSYNC.COLLECTIVE R15, `(.L_x_946) ;  /* 0x000000000f087348 */ /* 0x001fea0003c00000 */
[----:B------:R1:W2:Y:S02]  /*2e4d0*/  SHFL.IDX P6, R14, R13, R12, R11 ;  /* 0x0000000c0d0e7389 */ /* 0x0002a400000c000b */
[----:B012---:R-:W-:Y:S01]  /*2e4e0*/  ENDCOLLECTIVE ;  /* 0x000000000000791b */ /* 0x007fe20003800000 */
.L_x_946:
[----:B------:R-:W-:Y:S05]  /*2e4f0*/  BSYNC B0 ;  /* 0x0000000000007941 */ /* 0x000fea0003800000 */
.L_x_945:
[----:B------:R-:W-:Y:S05]  /*2e500*/  BRA `(.L_x_947) ;  /* 0xffffffd400d47947 */ /* 0x000fea000383ffff */
.L_x_851:
[----:B------:R-:W-:Y:S01]  /*2e510*/  BSSY B0, `(.L_x_948) ;  /* 0x0000006000007945 */ /* 0x000fe20003800000 */
[----:B------:R-:W-:-:S07]  /*2e520*/  IMAD.MOV.U32 R15, RZ, RZ, -0x1 ;  /* 0xffffffffff0f7424 */ /* 0x000fce00078e00ff */
[----:B012---:R-:W-:Y:S05]  /*2e530*/  WARPSYNC.COLLECTIVE R15, `(.L_x_949) ;  /* 0x000000000f0c7348 */ /* 0x007fea0003c00000 */
[----:B------:R-:W-:Y:S02]  /*2e540*/  ELECT P6, UR62, PT ;  /* 0x00000000003e782f */ /* 0x000fe400038c0000 */
[----:B------:R-:W-:Y:S01]  /*2e550*/  MOV R14, UR62 ;  /* 0x0000003e000e7c02 */ /* 0x000fe20008000f00 */
[----:B012---:R-:W-:Y:S10]  /*2e560*/  ENDCOLLECTIVE ;  /* 0x000000000000791b */ /* 0x007ff40003800000 */
.L_x_949:
[----:B------:R-:W-:Y:S05]  /*2e570*/  BSYNC B0 ;  /* 0x0000000000007941 */ /* 0x000fea0003800000 */
.L_x_948:
[----:B------:R-:W-:Y:S05]  /*2e580*/  BRA `(.L_x_950) ;  /* 0xffffffd400c87947 */ /* 0x000fea000383ffff */
.L_x_853:
[----:B0-----:R0:W1:Y:S02]  /*2e590*/  SYNCS.PHASECHK.TRANS64.TRYWAIT P0, [R6+URZ], R5 ;  /* 0x00000005060075a7 */ /* 0x001064000800017f */
[----:B-1----:R-:W-:Y:S05]  /*2e5a0*/  @!P0 NANOSLEEP.SYNCS 0x989680 ;  /* 0x009896800000895d */ /* 0x002fea0003900000 */
[----:B------:R-:W1:Y:S02]  /*2e5b0*/  @!P0 SYNCS.PHASECHK.TRANS64 P0, [R6+URZ], R5 ;  /* 0x00000005060085a7 */ /* 0x000e64000800007f */
[----:B-1----:R-:W-:Y:S05]  /*2e5c0*/  @!P0 BRA `(.L_x_853) ;  /* 0xfffffffc00f08947 */ /* 0x002fea000383ffff */
[----:B------:R-:W-:Y:S05]  /*2e5d0*/  BRA `(.L_x_951) ;  /* 0xffffffd800007947 */ /* 0x000fea000383ffff */
.L_x_854:
[----:B-1----:R1:W3:Y:S02]  /*2e5e0*/  SYNCS.PHASECHK.TRANS64.TRYWAIT P0, [R7+URZ], R2 ;  /* 0x00000002070075a7 */ /* 0x0022e4000800017f */
[----:B---3--:R-:W-:Y:S05]  /*2e5f0*/  @!P0 NANOSLEEP.SYNCS 0x989680 ;  /* 0x009896800000895d */ /* 0x008fea0003900000 */
[----:B------:R-:W3:Y:S02]  /*2e600*/  @!P0 SYNCS.PHASECHK.TRANS64 P0, [R7+URZ], R2 ;  /* 0x00000002070085a7 */ /* 0x000ee4000800007f */
[----:B---3--:R-:W-:Y:S05]  /*2e610*/  @!P0 BRA `(.L_x_854) ;  /* 0xfffffffc00f08947 */ /* 0x008fea000383ffff */
[----:B------:R-:W-:Y:S05]  /*2e620*/  BRA `(.L_x_952) ;  /* 0xffffffd400f47947 */ /* 0x000fea000383ffff */
.L_x_856:
[----:B---3--:R3:W4:Y:S02]  /*2e630*/  SYNCS.PHASECHK.TRANS64.TRYWAIT P0, [R4+URZ], R5 ;  /* 0x00000005040075a7 */ /* 0x008724000800017f */
[----:B----4-:R-:W-:Y:S05]  /*2e640*/  @!P0 NANOSLEEP.SYNCS 0x989680 ;  /* 0x009896800000895d */ /* 0x010fea0003900000 */
[----:B------:R-:W4:Y:S02]  /*2e650*/  @!P0 SYNCS.PHASECHK.TRANS64 P0, [R4+URZ], R5 ;  /* 0x00000005040085a7 */ /* 0x000f24000800007f */
[----:B----4-:R-:W-:Y:S05]  /*2e660*/  @!P0 BRA `(.L_x_856) ;  /* 0xfffffffc00f08947 */ /* 0x010fea000383ffff */
[----:B------:R-:W-:Y:S05]  /*2e670*/  BRA `(.L_x_953) ;  /* 0xffffffd400f87947 */ /* 0x000fea000383ffff */
.L_x_954:
        /* <DEDUP_REMOVED lines=16> */
.L_x_14841:


//--------------------- .text._ZN7cutlass13device_kernelIN5flash11enable_sm90INS1_16FlashAttnFwdSm90INS1_25CollectiveMainloopFwdSm90ILi2EN4cute5tupleIJNS5_1CILi1EEES8_S8_EEENS6_IJNS7_ILi128EEENS7_ILi64EEENS7_ILi256EEEEEELi256ENS_6half_tEfNS_4arch4Sm90ELb0ELb1ELb1ELb0ELb0ELb0ELb0ELb1ELb1ELb1ELb1ELb0EEENS1_21CollectiveEpilogueFwdINS6_IJSA_SC_SB_EEES9_SE_SG_Li256ELb0ELb1ELb1ELb0EEENS1_19SingleTileSchedulerILb0ELb1ELb1ELi128EEEEEEEEEvNT_6ParamsE --------------------------
	.section	.text._ZN7cutlass13device_kernelIN5flash11enable_sm90INS1_16FlashAttnFwdSm90INS1_25CollectiveMainloopFwdSm90ILi2EN4cute5tupleIJNS5_1CILi1EEES8_S8_EEENS6_IJNS7_ILi128EEENS7_ILi64EEENS7_ILi256EEEEEELi256ENS_6half_tEfNS_4arch4Sm90ELb0ELb1ELb1ELb0ELb0ELb0ELb0ELb1ELb1ELb1ELb1ELb0EEENS1_21CollectiveEpilogueFwdINS6_IJSA_SC_SB_EEES9_SE_SG_Li256ELb0ELb1ELb1ELb0EEENS1_19SingleTileSchedulerILb0ELb1ELb1ELi128EEEEEEEEEvNT_6ParamsE,"ax",@progbits
	.align	128
.text._ZN7cutlass13device_kernelIN5flash11enable_sm90INS1_16FlashAttnFwdSm90INS1_25CollectiveMainloopFwdSm90ILi2EN4cute5tupleIJNS5_1CILi1EEES8_S8_EEENS6_IJNS7_ILi128EEENS7_ILi64EEENS7_ILi256EEEEEELi256ENS_6half_tEfNS_4arch4Sm90ELb0ELb1ELb1ELb0ELb0ELb0ELb0ELb1ELb1ELb1ELb1ELb0EEENS1_21CollectiveEpilogueFwdINS6_IJSA_SC_SB_EEES9_SE_SG_Li256ELb0ELb1ELb1ELb0EEENS1_19SingleTileSchedulerILb0ELb1ELb1ELi128EEEEEEEEEvNT_6ParamsE:
        .type           _ZN7cutlass13device_kernelIN5flash11enable_sm90INS1_16FlashAttnFwdSm90INS1_25CollectiveMainloopFwdSm90ILi2EN4cute5tupleIJNS5_1CILi1EEES8_S8_EEENS6_IJNS7_ILi128EEENS7_ILi64EEENS7_ILi256EEEEEELi256ENS_6half_tEfNS_4arch4Sm90ELb0ELb1ELb1ELb0ELb0ELb0ELb0ELb1ELb1ELb1ELb1ELb0EEENS1_21CollectiveEpilogueFwdINS6_IJSA_SC_SB_EEES9_SE_SG_Li256ELb0ELb1ELb1ELb0EEENS1_19SingleTileSchedulerILb0ELb1ELb1ELi128EEEEEEEEEvNT_6ParamsE,@function
        .size           _ZN7cutlass13device_kernelIN5flash11enable_sm90INS1_16FlashAttnFwdSm90INS1_25CollectiveMainloopFwdSm90ILi2EN4cute5tupleIJNS5_1CILi1EEES8_S8_EEENS6_IJNS7_ILi128EEENS7_ILi64EEENS7_ILi256EEEEEELi256ENS_6half_tEfNS_4arch4Sm90ELb0ELb1ELb1ELb0ELb0ELb0ELb0ELb1ELb1ELb1ELb1ELb0EEENS1_21CollectiveEpilogueFwdINS6_IJSA_SC_SB_EEES9_SE_SG_Li256ELb0ELb1ELb1ELb0EEENS1_19SingleTileSchedulerILb0ELb1ELb1ELi128EEEEEEEEEvNT_6ParamsE,(.L_x_14842 - _ZN7cutlass13device_kernelIN5flash11enable_sm90INS1_16FlashAttnFwdSm90INS1_25CollectiveMainloopFwdSm90ILi2EN4cute5tupleIJNS5_1CILi1EEES8_S8_EEENS6_IJNS7_ILi128EEENS7_ILi64EEENS7_ILi256EEEEEELi256ENS_6half_tEfNS_4arch4Sm90ELb0ELb1ELb1ELb0ELb0ELb0ELb0ELb1ELb1ELb1ELb1ELb0EEENS1_21CollectiveEpilogueFwdINS6_IJSA_SC_SB_EEES9_SE_SG_Li256ELb0ELb1ELb1ELb0EEENS1_19SingleTileSchedulerILb0ELb1ELb1ELi128EEEEEEEEEvNT_6ParamsE)
        .other          _ZN7cutlass13device_kernelIN5flash11enable_sm90INS1_16FlashAttnFwdSm90INS1_25CollectiveMainloopFwdSm90ILi2EN4cute5tupleIJNS5_1CILi1EEES8_S8_EEENS6_IJNS7_ILi128EEENS7_ILi64EEENS7_ILi256EEEEEELi256ENS_6half_tEfNS_4arch4Sm90ELb0ELb1ELb1ELb0ELb0ELb0ELb0ELb1ELb1ELb1ELb1ELb0EEENS1_21CollectiveEpilogueFwdINS6_IJSA_SC_SB_EEES9_SE_SG_Li256ELb0ELb1ELb1ELb0EEENS1_19SingleTileSchedulerILb0ELb1ELb1ELi128EEEEEEEEEvNT_6ParamsE,@"STO_CUDA_ENTRY STV_DEFAULT"
_ZN7cutlass13device_kernelIN5flash11enable_sm90INS1_16FlashAttnFwdSm90INS1_25CollectiveMainloopFwdSm90ILi2EN4cute5tupleIJNS5_1CILi1EEES8_S8_EEENS6_IJNS7_ILi128EEENS7_ILi64EEENS7_ILi256EEEEEELi256ENS_6half_tEfNS_4arch4Sm90ELb0ELb1ELb1ELb0ELb0ELb0ELb0ELb1ELb1ELb1ELb1ELb0EEENS1_21CollectiveEpilogueFwdINS6_IJSA_SC_SB_EEES9_SE_SG_Li256ELb0ELb1ELb1ELb0EEENS1_19SingleTileSchedulerILb0ELb1ELb1ELi128EEEEEEEEEvNT_6ParamsE:
        /* <DEDUP_REMOVED lines=18> */
.L_x_956:
[----:B------:R-:W-:Y:S05]  /*0120*/  BSYNC B0 ;  /* 0x0000000000007941 */ /* 0x000fea0003800000 */
.L_x_955:
        /* <DEDUP_REMOVED lines=41> */
.L_x_957:
        /* <DEDUP_REMOVED lines=22> */
.L_x_958:
        /* <DEDUP_REMOVED lines=18> */
.L_x_959:
        /* <DEDUP_REMOVED lines=22> */
.L_x_960:
        /* <DEDUP_REMOVED lines=22> */
.L_x_961:
[----:B0-----:R-:W-:Y:S01]  /*0900*/  UMOV UR4, 0x1 ;  /* 0x0000000100047882 */ /* 0x001fe20000000000 */
[----:B------:R-:W-:Y:S01]  /*0910*/  PLOP3.LUT P0, PT, PT, PT, UP0, 0x80, 0x0 ;  /* 0x000000000000781c */ /* 0x000fe20003f0f008 */
[----:B------:R-:W-:Y:S01]  /*0920*/  USEL UR4, UR4, 0x2, !UP0 ;  /* 0x0000000204047887 */ /* 0x000fe2000c000000 */
[----:B------:R-:W-:Y:S01]  /*0930*/  NOP ;  /* 0x0000000000007918 */ /* 0x000fe20000000000 */
[----:B------:R-:W-:Y:S04]  /*0940*/  BSSY B6, `(.L_x_962) ;  /* 0x0001474000067945 */ /* 0x000fe80003800000 */
[----:B------:R-:W-:-:S05]  /*0950*/  IMAD.U32 R2, RZ, RZ, UR4 ;  /* 0x00000004ff027e24 */ /* 0x000fca000f8e00ff */
[----:B------:R0:W-:Y:S01]  /*0960*/  STL [R1+0xc], R2 ;  /* 0x00000c0201007387 */ /* 0x0001e20000100800 */
[----:B-12-4-:R-:W-:Y:S06]  /*0970*/  BAR.SYNC.DEFER_BLOCKING 0x0 ;  /* 0x0000000000007b1d */ /* 0x016fec0000010000 */
[----:B------:R-:W-:Y:S05]  /*0980*/  @!P0 BRA `(.L_x_963) ;  /* 0x000000f800908947 */ /* 0x000fea0003800000 */
.L_x_964:
[----:B------:R-:W-:-:S08]  /*0990*/  NOP ;  /* 0x0000000000007918 */ /* 0x000fd00000000000 */
[----:B------:R-:W1:Y:S02]  /*09a0*/  USETMAXREG.TRY_ALLOC.CTAPOOL UP0, 0xf0 ;  /* 0x000000f0000079c8 */ /* 0x000e640008000600 */
[----:B-1----:R-:W-:-:S13]  /*09b0*/  PLOP3.LUT P0, PT, PT, PT, UP0, 0x80, 0x0 ;  /* 0x000000000000781c */ /* 0x002fda0003f0f008 */
[----:B------:R-:W-:Y:S05]  /*09c0*/  @!P0 BRA `(.L_x_964) ;  /* 0xfffffffc00f08947 */ /* 0x000fea000383ffff */
[----:B------:R-:W1:Y:S01]  /*09d0*/  S2UR UR6, SR_CTAID.Y ;  /* 0x00000000000679c3 */ /* 0x000e620000002600 */
[----:B------:R-:W-:Y:S02]  /*09e0*/  ULDC UR7, c[0x0][0xc50] ;  /* 0x0003140000077ab9 */ /* 0x000fe40000000800 */
[----:B------:R-:W-:-:S05]  /*09f0*/  UISETP.NE.AND UP0, UPT, UR7, 0x1, UPT ;  /* 0x000000010700788c */ /* 0x000fca000bf05270 */
[----:B------:R-:W2:Y:S06]  /*0a00*/  S2UR UR8, SR_CTAID.Z ;  /* 0x00000000000879c3 */ /* 0x000eac0000002700 */
[----:B------:R-:W-:Y:S01]  /*0a10*/  @UP0 ULDC UR4, c[0x0][0xc54] ;  /* 0x0003150000040ab9 */ /* 0x000fe20000000800 */
[----:B------:R-:W-:Y:S01]  /*0a20*/  @UP0 ULDC UR9, c[0x0][0xc58] ;  /* 0x0003160000090ab9 */ /* 0x000fe20000000800 */
[----:B-1----:R-:W-:Y:S02]  /*0a30*/  UIMAD.WIDE.U32 UR4, UR6, UR4, URZ ;  /* 0x00000004060472a5 */ /* 0x002fe4000f8e003f */
[----:B------:R-:W-:-:S02]  /*0a40*/  UMOV UR10, UR6 ;  /* 0x00000006000a7c82 */ /* 0x000fc40008000000 */
[----:B------:R-:W-:Y:S01]  /*0a50*/  @UP0 USHF.R.U32.HI UR10, URZ, UR9, UR5 ;  /* 0x000000093f0a0299 */ /* 0x000fe20008011605 */
[----:B------:R-:W-:Y:S06]  /*0a60*/  BAR.ARV 0x8, 0x180 ;  /* 0x0206000000007b1d */ /* 0x000fec0000002000 */
[----:B------:R-:W-:Y:S01]  /*0a70*/  IMAD.U32 R0, RZ, RZ, UR10 ;  /* 0x0000000aff007e24 */ /* 0x000fe2000f8e00ff */
[----:B--2---:R-:W-:Y:S01]  /*0a80*/  ISETP.LE.AND P0, PT, RZ, UR8, PT ;  /* 0x00000008ff007c0c */ /* 0x004fe2000bf03270 */
[----:B------:R-:W-:-:S03]  /*0a90*/  UIADD3 UR4, -UR10, URZ, URZ ;  /* 0x0000003f0a047290 */ /* 0x000fc6000fffe13f */
[----:B------:R3:W-:Y:S01]  /*0aa0*/  STL [R1], R0 ;  /* 0x0000000001007387 */ /* 0x0007e20000100800 */
[----:B------:R-:W-:-:S08]  /*0ab0*/  UIMAD UR6, UR7, UR4, UR6 ;  /* 0x00000004070672a4 */ /* 0x000fd0000f8e0206 */
[----:B------:R-:W-:Y:S05]  /*0ac0*/  @!P0 BRA `(.L_x_965) ;  /* 0x00000144006c8947 */ /* 0x000fea0003800000 */
[----:B------:R-:W1:Y:S01]  /*0ad0*/  S2UR UR38, SR_CTAID.X ;  /* 0x00000000002679c3 */ /* 0x000e620000002500 */
[----:B------:R-:W-:Y:S01]  /*0ae0*/  ULDC UR7, c[0x0][0x448] ;  /* 0x0001120000077ab9 */ /* 0x000fe20000000800 */
[----:B------:R-:W-:Y:S01]  /*0af0*/  ULDC.64 UR4, c[0x0][0x418] ;  /* 0x0001060000047ab9 */ /* 0x000fe20000000a00 */
[----:B---3--:R-:W2:Y:S01]  /*0b00*/  S2R R0, SR_TID.X ;  /* 0x0000000000007919 */ /* 0x008ea20000002100 */
[----:B------:R-:W-:Y:S02]  /*0b10*/  UISETP.NE.AND UP1, UPT, UR7, 0x1, UPT ;  /* 0x000000010700788c */ /* 0x000fe4000bf25270 */
[----:B------:R-:W-:Y:S01]  /*0b20*/  UISETP.NE.U32.AND UP0, UPT, UR4, URZ, UPT ;  /* 0x0000003f0400728c */ /* 0x000fe2000bf05070 */
[----:B------:R-:W-:Y:S01]  /*0b30*/  ULDC UR7, c[0x0][0x424] ;  /* 0x0001090000077ab9 */ /* 0x000fe20000000800 */
[----:B------:R-:W-:Y:S02]  /*0b40*/  ULDC UR42, c[0x0][0x288] ;  /* 0x0000a200002a7ab9 */ /* 0x000fe40000000800 */
[----:B------:R-:W-:-:S02]  /*0b50*/  UISETP.NE.AND.EX UP0, UPT, UR5, URZ, UPT, UP0 ;  /* 0x0000003f0500728c */ /* 0x000fc4000bf05300 */
[----:B------:R-:W-:Y:S01]  /*0b60*/  UIADD3 UR10, -UR42, 0x1, URZ ;  /* 0x000000012a0a7890 */ /* 0x000fe2000fffe13f */
[----:B------:R-:W-:Y:S01]  /*0b70*/  ULDC.64 UR4, c[0x0][0x9e0] ;  /* 0x0002780000047ab9 */ /* 0x000fe20000000a00 */
[----:B------:R-:W-:Y:S02]  /*0b80*/  USEL UR12, UR7, 0x1, UP0 ;  /* 0x00000001070c7887 */ /* 0x000fe40008000000 */
[----:B------:R-:W-:Y:S01]  /*0b90*/  UISETP.GE.AND UP0, UPT, UR5, 0x1, UPT ;  /* 0x000000010500788c */ /* 0x000fe2000bf06270 */
[----:B------:R-:W-:Y:S01]  /*0ba0*/  @UP1 ULDC UR9, c[0x0][0x44c] ;  /* 0x0001130000091ab9 */ /* 0x000fe20000000800 */
[----:B------:R-:W-:Y:S01]  /*0bb0*/  ULDC UR13, c[0x0][0x2f0] ;  /* 0x0000bc00000d7ab9 */ /* 0x000fe20000000800 */
[----:B------:R-:W-:Y:S01]  /*0bc0*/  @UP1 ULDC UR11, c[0x0][0x450] ;  /* 0x00011400000b1ab9 */ /* 0x000fe20000000800 */
[----:B------:R-:W-:Y:S02]  /*0bd0*/  UIMAD UR10, UR12, UR13, UR10 ;  /* 0x0000000d0c0a72a4 */ /* 0x000fe4000f8e020a */
[----:B------:R-:W-:Y:S01]  /*0be0*/  PLOP3.LUT P1, PT, PT, PT, UP0, 0x80, 0x0 ;  /* 0x000000000000781c */ /* 0x000fe20003f2f008 */
[----:B-1----:R-:W-:Y:S01]  /*0bf0*/  USHF.L.U32 UR38, UR38, 0x7, URZ ;  /* 0x0000000726267899 */ /* 0x002fe2000800063f */
[----:B------:R-:W-:-:S03]  /*0c00*/  IMAD.U32 R17, RZ, RZ, UR12 ;  /* 0x0000000cff117e24 */ /* 0x000fc6000f8e00ff */
[----:B------:R-:W-:Y:S02]  /*0c10*/  @UP1 UIADD3 UR8, UR38, 0x7f, URZ ;  /* 0x0000007f26081890 */ /* 0x000fe4000fffe03f */
[----:B------:R-:W-:Y:S02]  /*0c20*/  UIADD3 UR7, UR38, 0x7f, URZ ;  /* 0x0000007f26077890 */ /* 0x000fe4000fffe03f */
[----:B------:R-:W-:Y:S01]  /*0c30*/  UIMAD.WIDE.U32 UR8, UR8, UR9, URZ ;  /* 0x00000009080872a5 */ /* 0x000fe2000f8e003f */
[----:B--2---:R-:W-:-:S03]  /*0c40*/  VIADD R18, R0, 0xffffff80 ;  /* 0xffffff8000127836 */ /* 0x004fc60000000000 */
[----:B------:R-:W-:-:S04]  /*0c50*/  @UP1 USHF.R.U32.HI UR7, URZ, UR11, UR9 ;  /* 0x0000000b3f071299 */ /* 0x000fc80008011609 */
[----:B------:R-:W-:-:S04]  /*0c60*/  UIADD3 UR10, UR10, UR7, URZ ;  /* 0x000000070a0a7290 */ /* 0x000fc8000fffe03f */
[----:B------:R-:W-:Y:S01]  /*0c70*/  UIADD3 UR4, UR10, UR4, URZ ;  /* 0x000000040a047290 */ /* 0x000fe2000fffe03f */
[----:B------:R-:W-:Y:S11]  /*0c80*/  @!P1 BRA `(.L_x_966) ;  /* 0x0000000000449947 */ /* 0x000ff60003800000 */
[----:B------:R-:W-:Y:S01]  /*0c90*/  ISETP.LT.AND P0, PT, RZ, UR10, PT ;  /* 0x0000000aff007c0c */ /* 0x000fe2000bf01270 */
[----:B------:R-:W-:-:S12]  /*0ca0*/  UIADD3 UR7, UR10, -0x1, URZ ;  /* 0xffffffff0a077890 */ /* 0x000fd8000fffe03f */
[----:B------:R-:W-:Y:S05]  /*0cb0*/  @P0 BRA `(.L_x_967) ;  /* 0x00000000001c0947 */ /* 0x000fea0003800000 */
[----:B------:R-:W-:Y:S02]  /*0cc0*/  UISETP.NE.AND UP0, UPT, UR5, 0x1, UPT ;  /* 0x000000010500788c */ /* 0x000fe4000bf05270 */
[----:B------:R-:W-:-:S09]  /*0cd0*/  UIADD3 UR7, -UR10, URZ, URZ ;  /* 0x0000003f0a077290 */ /* 0x000fd2000fffe13f */
[----:B------:R-:W-:Y:S02]  /*0ce0*/  @UP0 ULDC.64 UR10, c[0x0][0x9e8] ;  /* 0x00027a00000a0ab9 */ /* 0x000fe40000000a00 */
[----:B------:R-:W-:-:S04]  /*0cf0*/  UIMAD.WIDE.U32 UR8, UR7, UR10, URZ ;  /* 0x0000000a070872a5 */ /* 0x000fc8000f8e003f */
[----:B------:R-:W-:-:S04]  /*0d00*/  @UP0 USHF.R.U32.HI UR7, URZ, UR11, UR9 ;  /* 0x0000000b3f070299 */ /* 0x000fc80008011609 */
[----:B------:R-:W-:Y:S01]  /*0d10*/  ULOP3.LUT UR7, URZ, UR7, URZ, 0x33, !UPT ;  /* 0x000000073f077292 */ /* 0x000fe2000f8e333f */
[----:B------:R-:W-:Y:S11]  /*0d20*/  BRA `(.L_x_968) ;  /* 0x0000000000107947 */ /* 0x000ff60003800000 */
.L_x_967:
[----:B------:R-:W-:-:S11]  /*0d30*/  UISETP.NE.AND UP0, UPT, UR5, 0x1, UPT ;  /* 0x000000010500788c */ /* 0x000fd6000bf05270 */
[----:B------:R-:W-:Y:S02]  /*0d40*/  @UP0 ULDC.64 UR10, c[0x0][0x9e8] ;  /* 0x00027a00000a0ab9 */ /* 0x000fe40000000a00 */
[----:B------:R-:W-:-:S04]  /*0d50*/  UIMAD.WIDE.U32 UR8, UR7, UR10, URZ ;  /* 0x0000000a070872a5 */ /* 0x000fc8000f8e003f */
[----:B------:R-:W-:-:S12]  /*0d60*/  @UP0 USHF.R.U32.HI UR7, URZ, UR11, UR9 ;  /* 0x0000000b3f070299 */ /* 0x000fd80008011609 */
.L_x_968:
[----:B------:R-:W-:-:S04]  /*0d70*/  UIMAD UR7, UR7, UR5, UR5 ;  /* 0x00000005070772a4 */ /* 0x000fc8000f8e0205 */
[----:B------:R-:W-:-:S04]  /*0d80*/  UISETP.LT.AND UP0, UPT, UR4, UR7, UPT ;  /* 0x000000070400728c */ /* 0x000fc8000bf01270 */
[----:B------:R-:W-:-:S12]  /*0d90*/  USEL UR4, UR4, UR7, UP0 ;  /* 0x0000000704047287 */ /* 0x000fd80008000000 */
.L_x_966:
[----:B------:R-:W-:Y:S01]  /*0da0*/  R2UR UR15, R17 ;  /* 0x00000000110f72ca */ /* 0x000fe200000e0000 */
[----:B------:R-:W-:Y:S01]  /*0db0*/  UIADD3 UR10, UR4, 0x3f, URZ ;  /* 0x0000003f040a7890 */ /* 0x000fe2000fffe03f */
[----:B------:R-:W-:Y:S01]  /*0dc0*/  @UP1 ULDC UR8, c[0x0][0x44c] ;  /* 0x0001130000081ab9 */ /* 0x000fe20000000800 */
[----:B------:R-:W-:Y:S02]  /*0dd0*/  @UP1 ULDC UR14, c[0x0][0x450] ;  /* 0x00011400000e1ab9 */ /* 0x000fe40000000800 */
[----:B------:R-:W-:Y:S02]  /*0de0*/  USHF.R.S32.HI UR11, URZ, 0x1f, UR10 ;  /* 0x0000001f3f0b7899 */ /* 0x000fe4000801140a */
[----:B------:R-:W-:Y:S02]  /*0df0*/  UIMAD.WIDE.U32 UR8, UR38, UR8, URZ ;  /* 0x00000008260872a5 */ /* 0x000fe4000f8e003f */
[----:B------:R-:W-:Y:S01]  /*0e00*/  ULEA.HI UR11, UR11, UR10, URZ, 0x6 ;  /* 0x0000000a0b0b7291 */ /* 0x000fe2000f8f303f */
[----:B------:R-:W-:Y:S01]  /*0e10*/  UMOV UR12, UR38 ;  /* 0x00000026000c7c82 */ /* 0x000fe20008000000 */
[----:B------:R-:W-:-:S02]  /*0e20*/  @UP1 USHF.R.U32.HI UR12, URZ, UR14, UR9 ;  /* 0x0000000e3f0c1299 */ /* 0x000fc40008011609 */
[----:B------:R-:W-:Y:S02]  /*0e30*/  UIMAD UR7, UR15, UR13, 0x3f ;  /* 0x0000003f0f0774a4 */ /* 0x000fe4000f8e020d */
[----:B------:R-:W-:Y:S02]  /*0e40*/  USHF.R.S32.HI UR11, URZ, 0x6, UR11 ;  /* 0x000000063f0b7899 */ /* 0x000fe4000801140b */
[----:B------:R-:W-:Y:S02]  /*0e50*/  USHF.R.S32.HI UR4, URZ, 0x1f, UR7 ;  /* 0x0000001f3f047899 */ /* 0x000fe40008011407 */
[----:B------:R-:W-:Y:S02]  /*0e60*/  UIMAD UR42, UR15, UR13, -UR42 ;  /* 0x0000000d0f2a72a4 */ /* 0x000fe4000f8e0a2a */
[----:B------:R-:W-:Y:S02]  /*0e70*/  ULEA.HI UR4, UR4, UR7, URZ, 0x6 ;  /* 0x0000000704047291 */ /* 0x000fe4000f8f303f */
[----:B------:R-:W-:-:S02]  /*0e80*/  UIADD3 UR7, UR42, UR12, URZ ;  /* 0x0000000c2a077290 */ /* 0x000fc4000fffe03f */
[----:B------:R-:W-:Y:S01]  /*0e90*/  USHF.R.S32.HI UR4, URZ, 0x6, UR4 ;  /* 0x000000063f047899 */ /* 0x000fe20008011404 */
[----:B------:R-:W-:-:S03]  /*0ea0*/  ULDC UR8, c[0x0][0x9dc] ;  /* 0x0002770000087ab9 */ /* 0x000fc60000000800 */
[----:B------:R-:W-:-:S04]  /*0eb0*/  UISETP.LT.AND UP0, UPT, UR4, UR11, UPT ;  /* 0x0000000b0400728c */ /* 0x000fc8000bf01270 */
[----:B------:R-:W-:Y:S02]  /*0ec0*/  USEL UR11, UR4, UR11, UP0 ;  /* 0x0000000b040b7287 */ /* 0x000fe40008000000 */
[----:B------:R-:W-:Y:S01]  /*0ed0*/  UIADD3 UR4, UR7, -UR8, URZ ;  /* 0x8000000807047290 */ /* 0x000fe2000fffe03f */
[----:B------:R-:W-:Y:S11]  /*0ee0*/  @!P1 BRA `(.L_x_969) ;  /* 0x0000000000449947 */ /* 0x000ff60003800000 */
[----:B------:R-:W-:-:S06]  /*0ef0*/  UISETP.GT.AND UP0, UPT, UR7, -0x1, UPT ;  /* 0xffffffff0700788c */ /* 0x000fcc000bf04270 */
[----:B------:R-:W-:-:S13]  /*0f00*/  PLOP3.LUT P0, PT, PT, PT, UP0, 0x80, 0x0 ;  /* 0x000000000000781c */ /* 0x000fda0003f0f008 */
[----:B------:R-:W-:Y:S05]  /*0f10*/  @P0 BRA `(.L_x_970) ;  /* 0x00000000001c0947 */ /* 0x000fea0003800000 */
[----:B------:R-:W-:Y:S02]  /*0f20*/  UISETP.NE.AND UP0, UPT, UR5, 0x1, UPT ;  /* 0x000000010500788c */ /* 0x000fe4000bf05270 */
[----:B------:R-:W-:-:S09]  /*0f30*/  ULOP3.LUT UR7, URZ, UR7, URZ, 0x33, !UPT ;  /* 0x000000073f077292 */ /* 0x000fd2000f8e333f */
[----:B------:R-:W-:Y:S02]  /*0f40*/  @UP0 ULDC.64 UR12, c[0x0][0x9e8] ;  /* 0x00027a00000c0ab9 */ /* 0x000fe40000000a00 */
[----:B------:R-:W-:-:S04]  /*0f50*/  UIMAD.WIDE.U32 UR8, UR7, UR12, URZ ;  /* 0x0000000c070872a5 */ /* 0x000fc8000f8e003f */
[----:B------:R-:W-:-:S04]  /*0f60*/  @UP0 USHF.R.U32.HI UR7, URZ, UR13, UR9 ;  /* 0x0000000d3f070299 */ /* 0x000fc80008011609 */
[----:B------:R-:W-:Y:S01]  /*0f70*/  ULOP3.LUT UR7, URZ, UR7, URZ, 0x33, !UPT ;  /* 0x000000073f077292 */ /* 0x000fe2000f8e333f */
[----:B------:R-:W-:Y:S11]  /*0f80*/  BRA `(.L_x_971) ;  /* 0x0000000000107947 */ /* 0x000ff60003800000 */
.L_x_970:
[----:B------:R-:W-:-:S11]  /*0f90*/  UISETP.NE.AND UP0, UPT, UR5, 0x1, UPT ;  /* 0x000000010500788c */ /* 0x000fd6000bf05270 */
[----:B------:R-:W-:Y:S02]  /*0fa0*/  @UP0 ULDC.64 UR12, c[0x0][0x9e8] ;  /* 0x00027a00000c0ab9 */ /* 0x000fe40000000a00 */
[----:B------:R-:W-:-:S04]  /*0fb0*/  UIMAD.WIDE.U32 UR8, UR7, UR12, URZ ;  /* 0x0000000c070872a5 */ /* 0x000fc8000f8e003f */
[----:B------:R-:W-:-:S12]  /*0fc0*/  @UP0 USHF.R.U32.HI UR7, URZ, UR13, UR9 ;  /* 0x0000000d3f070299 */ /* 0x000fd80008011609 */
.L_x_971:
[----:B------:R-:W-:-:S04]  /*0fd0*/  UIMAD UR5, UR7, UR5, URZ ;  /* 0x00000005070572a4 */ /* 0x000fc8000f8e023f */
[----:B------:R-:W-:-:S04]  /*0fe0*/  UISETP.LT.AND UP0, UPT, UR4, UR5, UPT ;  /* 0x000000050400728c */ /* 0x000fc8000bf01270 */
[----:B------:R-:W-:-:S12]  /*0ff0*/  USEL UR4, UR4, UR5, !UP0 ;  /* 0x0000000504047287 */ /* 0x000fd8000c000000 */
.L_x_969:
[----:B------:R-:W-:Y:S02]  /*1000*/  USHF.R.S32.HI UR5, URZ, 0x1f, UR4 ;  /* 0x0000001f3f057899 */ /* 0x000fe40008011404 */
[----:B------:R-:W-:Y:S02]  /*1010*/  USHF.R.U32.HI UR12, URZ, 0x10, UR6 ;  /* 0x000000103f0c7899 */ /* 0x000fe40008011606 */
[----:B------:R-:W-:Y:S02]  /*1020*/  ULEA.HI UR5, UR5, UR4, URZ, 0x6 ;  /* 0x0000000405057291 */ /* 0x000fe4000f8f303f */
[----:B------:R-:W-:Y:S02]  /*1030*/  ULOP3.LUT UR7, UR6, 0xffff, URZ, 0xc0, !UPT ;  /* 0x0000ffff06077892 */ /* 0x000fe4000f8ec03f */
[----:B------:R-:W-:Y:S01]  /*1040*/  USHF.R.S32.HI UR5, URZ, 0x6, UR5 ;  /* 0x000000063f057899 */ /* 0x000fe20008011405 */
[----:B------:R-:W-:-:S03]  /*1050*/  UMOV UR4, URZ ;  /* 0x0000003f00047c82 */ /* 0x000fc60008000000 */
[----:B------:R-:W-:-:S04]  /*1060*/  UISETP.LT.AND UP0, UPT, URZ, UR5, UPT ;  /* 0x000000053f00728c */ /* 0x000fc8000bf01270 */
[----:B------:R-:W-:Y:S02]  /*1070*/  USEL UR10, URZ, UR5, !UP0 ;  /* 0x000000053f0a7287 */ /* 0x000fe4000c000000 */
[----:B------:R-:W-:Y:S02]  /*1080*/  UISETP.NE.AND UP0, UPT, UR12, URZ, UPT ;  /* 0x0000003f0c00728c */ /* 0x000fe4000bf05270 */
[----:B------:R-:W-:-:S06]  /*1090*/  UISETP.GT.AND UP1, UPT, UR11, UR10, UPT ;  /* 0x0000000a0b00728c */ /* 0x000fcc000bf24270 */
[----:B------:R-:W-:-:S03]  /*10a0*/  PLOP3.LUT P0, PT, PT, PT, UP1, 0x80, 0x0 ;  /* 0x000000000000781c */ /* 0x000fc60003f0f018 */
[----:B------:R-:W-:-:S10]  /*10b0*/  @!UP0 ULDC UR12, c[0x0][0x9f0] ;  /* 0x00027c00000c8ab9 */ /* 0x000fd40000000800 */
[----:B------:R-:W-:Y:S05]  /*10c0*/  @!P0 BRA `(.L_x_972) ;  /* 0x0000000000888947 */ /* 0x000fea0003800000 */
[----:B------:R-:W-:Y:S01]  /*10d0*/  MOV R3, UR12 ;  /* 0x0000000c00037c02 */ /* 0x000fe20008000f00 */
[----:B------:R-:W-:-:S03]  /*10e0*/  UIADD3 UR4, UR12, -0x1, UR11 ;  /* 0xffffffff0c047890 */ /* 0x000fc6000fffe00b */
[-C--:B------:R-:W-:Y:S01]  /*10f0*/  IABS R0, R3.reuse ;  /* 0x0000000300007213 */ /* 0x080fe20000000000 */
[----:B------:R-:W-:Y:S01]  /*1100*/  UIADD3 UR6, -UR10, UR4, URZ ;  /* 0x000000040a067290 */ /* 0x000fe2000fffe13f */
[----:B------:R-:W-:Y:S02]  /*1110*/  IABS R5, R3 ;  /* 0x0000000300057213 */ /* 0x000fe40000000000 */
[----:B------:R-:W-:Y:S01]  /*1120*/  R2UR UR13, R0 ;  /* 0x00000000000d72ca */ /* 0x000fe200000e0000 */
[----:B------:R-:W-:Y:S02]  /*1130*/  UMOV UR4, URZ ;  /* 0x0000003f00047c82 */ /* 0x000fe40008000000 */
[----:B------:R-:W-:Y:S01]  /*1140*/  IMAD.U32 R4, RZ, RZ, UR6 ;  /* 0x00000006ff047e24 */ /* 0x000fe2000f8e00ff */
[----:B------:R-:W-:-:S04]  /*1150*/  ULOP3.LUT UR6, UR6, UR12, URZ, 0x3c, !UPT ;  /* 0x0000000c06067292 */ /* 0x000fc8000f8e3c3f */
[----:B------:R-:W-:-:S05]  /*1160*/  IABS R4, R4 ;  /* 0x0000000400047213 */ /* 0x000fca0000000000 */
[----:B------:R-:W1:Y:S01]  /*1170*/  I2F.RP R0, UR13 ;  /* 0x0000000d00007d06 */ /* 0x000e620008209400 */
[----:B------:R-:W-:-:S05]  /*1180*/  IMAD.MOV.U32 R3, RZ, RZ, R4 ;  /* 0x000000ffff037224 */ /* 0x000fca00078e0004 */
[----:B------:R-:W-:Y:S02]  /*1190*/  R2UR UR9, R3 ;  /* 0x00000000030972ca */ /* 0x000fe400000e0000 */
[----:B-1----:R-:W0:Y:S02]  /*11a0*/  MUFU.RCP R0, R0 ;  /* 0x0000000000007308 */ /* 0x002e240000001000 */
[----:B0-----:R-:W-:Y:S02]  /*11b0*/  VIADD R2, R0, 0xffffffe ;  /* 0x0ffffffe00027836 */ /* 0x001fe40000000000 */
        /* <DEDUP_REMOVED lines=19> */
.L_x_972:
[----:B------:R-:W-:Y:S01]  /*12f0*/  UIMAD UR5, UR7, UR4, UR10 ;  /* 0x00000004070572a4 */ /* 0x000fe2000f8e020a */
[----:B------:R-:W-:Y:S01]  /*1300*/  IMAD.U32 R0, RZ, RZ, UR11 ;  /* 0x0000000bff007e24 */ /* 0x000fe2000f8e00ff */
[----:B------:R-:W-:Y:S01]  /*1310*/  MOV R3, UR4 ;  /* 0x0000000400037c02 */ /* 0x000fe20008000f00 */
[----:B0-----:R-:W-:Y:S01]  /*1320*/  IMAD.MOV.U32 R2, RZ, RZ, RZ ;  /* 0x000000ffff027224 */ /* 0x001fe200078e00ff */
[----:B------:R-:W-:Y:S02]  /*1330*/  PLOP3.LUT P0, PT, PT, PT, PT, 0x80, 0x0 ;  /* 0x000000000000781c */ /* 0x000fe40003f0f070 */
[----:B------:R-:W-:Y:S02]  /*1340*/  CS2R R150, SRZ ;  /* 0x0000000000967805 */ /* 0x000fe4000001ff00 */
[----:B------:R-:W-:Y:S01]  /*1350*/  VIADDMNMX R0, R3, UR5, R0, PT ;  /* 0x0000000503007c46 */ /* 0x000fe2000b800100 */
[----:B------:R-:W-:Y:S01]  /*1360*/  IMAD.U32 R22, RZ, RZ, UR5 ;  /* 0x00000005ff167e24 */ /* 0x000fe2000f8e00ff */
[----:B------:R-:W-:-:S02]  /*1370*/  CS2R R148, SRZ ;  /* 0x0000000000947805 */ /* 0x000fc4000001ff00 */
[----:B------:R-:W-:Y:S02]  /*1380*/  CS2R R146, SRZ ;  /* 0x0000000000927805 */ /* 0x000fe4000001ff00 */
[----:B------:R-:W-:Y:S01]  /*1390*/  R2UR UR39, R0 ;  /* 0x00000000002772ca */ /* 0x000fe200000e0000 */
[----:B------:R-:W-:Y:S01]  /*13a0*/  IMAD.MOV.U32 R0, RZ, RZ, RZ ;  /* 0x000000ffff007224 */ /* 0x000fe200078e00ff */
        /* <DEDUP_REMOVED lines=10> */
[----:B------:R-:W-:Y:S01]  /*1450*/  CS2R R124, SRZ ;  /* 0x00000000007c7805 */ /* 0x000fe2000001ff00 */
[----:B------:R-:W-:Y:S01]  /*1460*/  UISETP.GT.AND UP0, UPT, UR39, UR5, UPT ;  /* 0x000000052700728c */ /* 0x000fe2000bf04270 */
[----:B------:R-:W-:Y:S02]  /*1470*/  CS2R R122, SRZ ;  /* 0x00000000007a7805 */ /* 0x000fe4000001ff00 */
[----:B------:R-:W-:Y:S02]  /*1480*/  CS2R R120, SRZ ;  /* 0x0000000000787805 */ /* 0x000fe4000001ff00 */
[----:B------:R-:W-:Y:S02]  /*1490*/  CS2R R118, SRZ ;  /* 0x0000000000767805 */ /* 0x000fe4000001ff00 */
[----:B------:R-:W-:Y:S02]  /*14a0*/  CS2R R116, SRZ ;  /* 0x0000000000747805 */ /* 0x000fe4000001ff00 */
[----:B------:R-:W-:-:S02]  /*14b0*/  CS2R R114, SRZ ;  /* 0x0000000000727805 */ /* 0x000fc4000001ff00 */
[----:B------:R-:W-:Y:S02]  /*14c0*/  PLOP3.LUT P1, PT, PT, PT, UP0, 0x80, 0x0 ;  /* 0x000000000000781c */ /* 0x000fe40003f2f008 */
        /* <DEDUP_REMOVED lines=45> */
[----:B------:R-:W-:Y:S06]  /*17a0*/  @!P1 BRA `(.L_x_973) ;  /* 0x000000c400a49947 */ /* 0x000fec0003800000 */
[----:B------:R-:W-:Y:S01]  /*17b0*/  SHF.R.S32.HI R19, RZ, 0x1f, R18 ;  /* 0x0000001fff137819 */ /* 0x000fe20000011412 */
[----:B------:R-:W0:Y:S01]  /*17c0*/  S2UR UR7, SR_CgaCtaId ;  /* 0x00000000000779c3 */ /* 0x000e220000008800 */
[----:B------:R-:W-:Y:S02]  /*17d0*/  UMOV UR6, 0x400 ;  /* 0x0000040000067882 */ /* 0x000fe40000000000 */
[----:B------:R-:W-:-:S04]  /*17e0*/  LEA.HI R23, R19, R18, RZ, 0x7 ;  /* 0x0000001213177211 */ /* 0x000fc800078f38ff */
[----:B------:R-:W-:-:S05]  /*17f0*/  SHF.R.S32.HI R56, RZ, 0x7, R23 ;  /* 0x00000007ff387819 */ /* 0x000fca0000011417 */
[----:B------:R-:W1:Y:S01]  /*1800*/  SHFL.IDX PT, R0, R56, RZ, 0x1f ;  /* 0x00001fff38007589 */ /* 0x000e6200000e0000 */
[----:B0-----:R-:W-:-:S04]  /*1810*/  ULEA UR8, UR7, UR6, 0x18 ;  /* 0x0000000607087291 */ /* 0x001fc8000f8ec03f */
[----:B------:R-:W-:Y:S02]  /*1820*/  UIADD3 UR6, UR8, 0x10400, URZ ;  /* 0x0001040008067890 */ /* 0x000fe4000fffe03f */
[----:B------:R-:W-:Y:S02]  /*1830*/  IMAD.U32 R16, RZ, RZ, UR8 ;  /* 0x00000008ff107e24 */ /* 0x000fe4000f8e00ff */
        /* <DEDUP_REMOVED lines=15> */
[----:B------:R-:W-:Y:S01]  /*1930*/  MOV R5, UR5 ;  /* 0x0000000500057c02 */ /* 0x000fe20008000f00 */
[----:B------:R-:W-:Y:S01]  /*1940*/  ULDC.64 UR4, c[0x4][0x1c0] ;  /* 0x0100700000047ab9 */ /* 0x000fe20000000a00 */
        /* <DEDUP_REMOVED lines=9> */
.L_x_974:
[----:B------:R-:W-:Y:S02]  /*19e0*/  R2UR UR4, R16 ;  /* 0x00000000100472ca */ /* 0x000fe400000e0000 */
[----:B------:R-:W-:-:S11]  /*19f0*/  SHF.L.U32 R0, RZ, 0x1f, RZ ;  /* 0x0000001fff007819 */ /* 0x000fd600000006ff */
[----:B------:R-:W0:Y:S02]  /*1a00*/  SYNCS.PHASECHK.TRANS64.TRYWAIT P0, [UR4+0x30800], R0 ;  /* 0x03080000ff0075a7 */ /* 0x000e240008000144 */
[----:B0-----:R-:W-:Y:S05]  /*1a10*/  @!P0 BRA `(.L_x_975) ;  /* 0x0000013400a08947 */ /* 0x001fea0003800000 */
.L_x_1149:
[----:B------:R-:W2:Y:S02]  /*1a20*/  LDL R2, [R1+0xc] ;  /* 0x00000c0001027983 */ /* 0x000ea40000100800 */
[----:B--2---:R-:W-:-:S13]  /*1a30*/  R2UR UR4, R2 ;  /* 0x00000000020472ca */ /* 0x004fda00000e0000 */
[----:B------:R-:W-:-:S06]  /*1a40*/  ULOP3.LUT UR4, UR4, 0x1, URZ, 0xfc, !UPT ;  /* 0x0000000104047892 */ /* 0x000fcc000f8efc3f */
[----:B------:R-:W-:-:S05]  /*1a50*/  IMAD.U32 R2, RZ, RZ, UR4 ;  /* 0x00000004ff027e24 */ /* 0x000fca000f8e00ff */
[----:B------:R-:W-:-:S13]  /*1a60*/  ISETP.NE.AND P4, PT, R2, 0x3, PT ;  /* 0x000000030200780c */ /* 0x000fda0003f85270 */
[----:B------:R-:W-:Y:S05]  /*1a70*/  @!P4 BRA `(.L_x_976) ;  /* 0x000000000004c947 */ /* 0x000fea0003800000 */
[----:B------:R-:W-:Y:S01]  /*1a80*/  BPT.TRAP 0x1 ;  /* 0x000000040000795c */ /* 0x000fe20000300000 */
.L_x_976:
[----:B------:R-:W-:-:S13]  /*1a90*/  R2UR UR4, R16 ;  /* 0x00000000100472ca */ /* 0x000fda00000e0000 */
[----:B------:R1:W2:Y:S01]  /*1aa0*/  SYNCS.PHASECHK.TRANS64.TRYWAIT P0, [UR4+0x30830], R0 ;  /* 0x03083000ff0075a7 */ /* 0x0002a20008000144 */
[----:B------:R-:W-:Y:S05]  /*1ab0*/  @!P4 BRA `(.L_x_977) ;  /* 0x000000000004c947 */ /* 0x000fea0003800000 */
[----:B------:R-:W-:Y:S01]  /*1ac0*/  BPT.TRAP 0x1 ;  /* 0x000000040000795c */ /* 0x000fe20000300000 */
.L_x_977:
[----:B------:R-:W3:Y:S01]  /*1ad0*/  S2R R2, SR_TID.X ;  /* 0x0000000000027919 */ /* 0x000ee20000002100 */
[----:B------:R-:W-:-:S05]  /*1ae0*/  IMAD.U32 R6, RZ, RZ, UR36 ;  /* 0x00000024ff067e24 */ /* 0x000fca000f8e00ff */
[----:B------:R-:W-:Y:S02]  /*1af0*/  LOP3.LUT R6, R6, 0x10000, RZ, 0xfc, !PT ;  /* 0x0001000006067812 */ /* 0x000fe400078efcff */
[----:B---3--:R-:W-:-:S04]  /*1b00*/  LOP3.LUT R2, R2, 0x7f, RZ, 0xc0, !PT ;  /* 0x0000007f02027812 */ /* 0x008fc800078ec0ff */
[----:B------:R-:W-:Y:S01]  /*1b10*/  ISETP.NE.AND P5, PT, R2, RZ, PT ;  /* 0x000000ff0200720c */ /* 0x000fe20003fa5270 */
[----:B--2---:R-:W-:-:S12]  /*1b20*/  @P0 BRA `(.L_x_978) ;  /* 0x00000000000c0947 */ /* 0x004fd80003800000 */
[----:B------:R-:W-:-:S13]  /*1b30*/  R2UR UR4, R16 ;  /* 0x00000000100472ca */ /* 0x000fda00000e0000 */
[----:B------:R-:W2:Y:S02]  /*1b40*/  SYNCS.PHASECHK.TRANS64.TRYWAIT P0, [UR4+0x30830], R0 ;  /* 0x03083000ff0075a7 */ /* 0x000ea40008000144 */
[----:B--2---:R-:W-:Y:S05]  /*1b50*/  @!P0 BRA `(.L_x_979) ;  /* 0x00000134006c8947 */ /* 0x004fea0003800000 */
.L_x_978:
[----:B------:R-:W-:Y:S05]  /*1b60*/  WARPSYNC.ALL ;  /* 0x0000000000007948 */ /* 0x000fea0003800000 */
[----:B------:R-:W-:Y:S01]  /*1b70*/  IMAD.MOV.U32 R7, RZ, RZ, 0x40000040 ;  /* 0x40000040ff077424 */ /* 0x000fe200078e00ff */
[----:B------:R-:W-:Y:S01]  /*1b80*/  R2UR UR14, R16 ;  /* 0x00000000100e72ca */ /* 0x000fe200000e0000 */
[----:B------:R-:W-:Y:S01]  /*1b90*/  WARPGROUP.ARRIVE ;  /* 0x00000000000079c5 */ /* 0x000fe20000000000 */
[----:B------:R-:W-:Y:S01]  /*1ba0*/  R2UR UR8, R6 ;  /* 0x00000000060872ca */ /* 0x000fe200000e0000 */
[----:B------:R-:W-:Y:S01]  /*1bb0*/  UMOV UR11, 0x40000040 ;  /* 0x40000040000b7882 */ /* 0x000fe20000000000 */
[----:B------:R-:W-:Y:S01]  /*1bc0*/  R2UR UR9, R7 ;  /* 0x00000000070972ca */ /* 0x000fe200000e0000 */
[----:B------:R-:W-:Y:S01]  /*1bd0*/  UMOV UR13, 0x40000040 ;  /* 0x40000040000d7882 */ /* 0x000fe20000000000 */
[----:B------:R-:W-:Y:S01]  /*1be0*/  UMOV UR7, 0x40000040 ;  /* 0x4000004000077882 */ /* 0x000fe20000000000 */
[----:B------:R-:W-:Y:S01]  /*1bf0*/  UMOV UR5, UR13 ;  /* 0x0000000d00057c82 */ /* 0x000fe20008000000 */
[----:B------:R-:W-:Y:S01]  /*1c00*/  IMAD.U32 R11, RZ, RZ, UR13 ;  /* 0x0000000dff0b7e24 */ /* 0x000fe2000f8e00ff */
[----:B------:R-:W-:Y:S01]  /*1c10*/  UMOV UR13, 0x40000040 ;  /* 0x40000040000d7882 */ /* 0x000fe20000000000 */
[----:B------:R-:W-:Y:S01]  /*1c20*/  UMOV UR17, 0x40000040 ;  /* 0x4000004000117882 */ /* 0x000fe20000000000 */
[----:B------:R-:W-:Y:S01]  /*1c30*/  UMOV UR21, 0x40000040 ;  /* 0x4000004000157882 */ /* 0x000fe20000000000 */
[----:B------:R-:W-:Y:S01]  /*1c40*/  UMOV UR25, 0x40000040 ;  /* 0x4000004000197882 */ /* 0x000fe20000000000 */
[----:B------:R-:W-:Y:S01]  /*1c50*/  UIADD3 UR4, UR14, 0x20400, URZ ;  /* 0x000204000e047890 */ /* 0x000fe2000fffe03f */
[----:B------:R-:W-:Y:S01]  /*1c60*/  LOP3.LUT R23, R23, 0xffffff80, RZ, 0xc0, !PT ;  /* 0xffffff8017177812 */ /* 0x000fe200078ec0ff */
[----:B------:R-:W-:Y:S01]  /*1c70*/  UMOV UR29, 0x40000040 ;  /* 0x40000040001d7882 */ /* 0x000fe20000000000 */
[----:B------:R-:W-:Y:S01]  /*1c80*/  UMOV UR33, 0x40000040 ;  /* 0x4000004000217882 */ /* 0x000fe20000000000 */
[----:B------:R-:W-:Y:S01]  /*1c90*/  USHF.R.U32.HI UR4, URZ, 0x4, UR4 ;  /* 0x000000043f047899 */ /* 0x000fe20008011604 */
[----:B------:R-:W-:Y:S01]  /*1ca0*/  IADD3 R23, R18, -R23, RZ ;  /* 0x8000001712177210 */ /* 0x000fe20007ffe0ff */
[----:B------:R-:W-:Y:S01]  /*1cb0*/  UMOV UR37, 0x40000040 ;  /* 0x4000004000257882 */ /* 0x000fe20000000000 */
[----:B------:R-:W-:Y:S01]  /*1cc0*/  UMOV UR41, 0x40000040 ;  /* 0x4000004000297882 */ /* 0x000fe20000000000 */
[----:B------:R-:W-:Y:S01]  /*1cd0*/  ULOP3.LUT UR4, UR4, 0x3fff, URZ, 0xc0, !UPT ;  /* 0x00003fff04047892 */ /* 0x000fe2000f8ec03f */
[----:B01----:R-:W-:Y:S01]  /*1ce0*/  SHF.R.S32.HI R0, RZ, 0x1f, R23 ;  /* 0x0000001fff007819 */ /* 0x003fe20000011417 */
[----:B------:R-:W-:Y:S01]  /*1cf0*/  UMOV UR45, 0x40000040 ;  /* 0x40000040002d7882 */ /* 0x000fe20000000000 */
[----:B------:R-:W-:Y:S01]  /*1d00*/  UMOV UR49, 0x40000040 ;  /* 0x4000004000317882 */ /* 0x000fe20000000000 */
[----:B------:R-:W-:Y:S01]  /*1d10*/  ULOP3.LUT UR15, UR4, 0x10000, URZ, 0xfc, !UPT ;  /* 0x00010000040f7892 */ /* 0x000fe2000f8efc3f */
[----:B------:R-:W-:Y:S01]  /*1d20*/  LEA.HI R19, R19, R18, RZ, 0x2 ;  /* 0x0000001213137211 */ /* 0x000fe200078f10ff */
[----:B------:R-:W-:Y:S01]  /*1d30*/  UMOV UR53, 0x40000040 ;  /* 0x4000004000357882 */ /* 0x000fe20000000000 */
[----:B------:R-:W-:Y:S01]  /*1d40*/  LEA.HI R3, R56, R56, RZ, 0x1 ;  /* 0x0000003838037211 */ /* 0x000fe200078f08ff */
[----:B------:R-:W-:Y:S01]  /*1d50*/  UIADD3 UR6, UR15, 0x2, URZ ;  /* 0x000000020f067890 */ /* 0x000fe2000fffe03f */
[-C--:B------:R-:W-:Y:S01]  /*1d60*/  LEA.HI R2, R0, R23.reuse, RZ, 0x2 ;  /* 0x0000001700027211 */ /* 0x080fe200078f10ff */
[----:B------:R-:W-:Y:S01]  /*1d70*/  IMAD.U32 R20, RZ, RZ, UR15 ;  /* 0x0000000fff147e24 */ /* 0x000fe2000f8e00ff */
[----:B------:R-:W-:Y:S01]  /*1d80*/  UMOV UR10, UR15 ;  /* 0x0000000f000a7c82 */ /* 0x000fe20008000000 */
[----:B------:R-:W-:Y:S01]  /*1d90*/  LOP3.LUT R19, R19, 0xfffffffc, RZ, 0xc0, !PT ;  /* 0xfffffffc13137812 */ /* 0x000fe200078ec0ff */
[----:B------:R-:W-:Y:S01]  /*1da0*/  HGMMA.64x64x16.F32 R24, gdesc[UR8], RZ, !UPT, gsb0 ;  /* 0x00e00000081879f0 */ /* 0x000fe2000c0008ff */
[----:B------:R-:W-:Y:S01]  /*1db0*/  R2UR UR10, R6 ;  /* 0x00000000060a72ca */ /* 0x000fe200000e0000 */
[----:B------:R-:W-:Y:S01]  /*1dc0*/  UMOV UR9, 0x40000040 ;  /* 0x4000004000097882 */ /* 0x000fe20000000000 */
[----:B------:R-:W-:Y:S01]  /*1dd0*/  LOP3.LUT R9, R3, 0x3fffffe, RZ, 0xc0, !PT ;  /* 0x03fffffe03097812 */ /* 0x000fe200078ec0ff */
[----:B------:R-:W-:Y:S01]  /*1de0*/  IMAD.U32 R15, RZ, RZ, UR9 ;  /* 0x00000009ff0f7e24 */ /* 0x000fe2000f8e00ff */
[----:B------:R-:W-:Y:S01]  /*1df0*/  LEA.HI R3, R0, R23, RZ, 0x5 ;  /* 0x0000001700037211 */ /* 0x000fe200078f28ff */
[----:B------:R-:W-:Y:S01]  /*1e00*/  IMAD.IADD R19, R18, 0x1, -R19 ;  /* 0x0000000112137824 */ /* 0x000fe200078e0a13 */
[--C-:B------:R-:W-:Y:S01]  /*1e10*/  SHF.R.S32.HI R0, RZ, 0x2, R2.reuse ;  /* 0x00000002ff007819 */ /* 0x100fe20000011402 */
[----:B------:R-:W-:Y:S01]  /*1e20*/  IMAD.IADD R9, R56, 0x1, -R9 ;  /* 0x0000000138097824 */ /* 0x000fe200078e0a09 */
[----:B------:R-:W-:Y:S01]  /*1e30*/  SHF.R.S32.HI R5, RZ, 0x1f, R2 ;  /* 0x0000001fff057819 */ /* 0x000fe20000011402 */
[----:B------:R-:W-:Y:S01]  /*1e40*/  ULEA UR27, UR39, 0xffffffc0, 0x6 ;  /* 0xffffffc0271b7891 */ /* 0x000fe2000f8e303f */
[----:B------:R-:W-:-:S02]  /*1e50*/  SHF.R.S32.HI R3, RZ, 0x5, R3 ;  /* 0x00000005ff037819 */ /* 0x000fc40000011403 */
[-C--:B------:R-:W-:Y:S01]  /*1e60*/  LEA.HI R5, R5, R0.reuse, RZ, 0x3 ;  /* 0x0000000005057211 */ /* 0x080fe200078f18ff */
[----:B------:R-:W-:Y:S01]  /*1e70*/  UIADD3 UR4, UR10, 0x2, URZ ;  /* 0x000000020a047890 */ /* 0x000fe2000fffe03f */
[----:B------:R-:W-:Y:S01]  /*1e80*/  LEA.HI R4, R19, R19, RZ, 0x1 ;  /* 0x0000001313047211 */ /* 0x000fe200078f08ff */
[----:B------:R-:W-:Y:S01]  /*1e90*/  UIADD3 UR16, UR10, 0x402, URZ ;  /* 0x000004020a107890 */ /* 0x000fe2000fffe03f */
[----:B------:R-:W-:Y:S01]  /*1ea0*/  LEA R3, R3, UR38, 0x4 ;  /* 0x0000002603037c11 */ /* 0x000fe2000f8e20ff */
[----:B------:R-:W-:Y:S01]  /*1eb0*/  UIADD3 UR20, UR10, 0x404, URZ ;  /* 0x000004040a147890 */ /* 0x000fe2000fffe03f */
[----:B------:R-:W-:Y:S01]  /*1ec0*/  LOP3.LUT R5, R5, 0xfffffff8, RZ, 0xc0, !PT ;  /* 0xfffffff805057812 */ /* 0x000fe200078ec0ff */
[----:B------:R-:W-:Y:S01]  /*1ed0*/  UIADD3 UR24, UR10, 0x406, URZ ;  /* 0x000004060a187890 */ /* 0x000fe2000fffe03f */
[----:B------:R-:W-:Y:S01]  /*1ee0*/  LOP3.LUT R4, R4, 0x1ffffffe, RZ, 0xc0, !PT ;  /* 0x1ffffffe04047812 */ /* 0x000fe200078ec0ff */
[----:B------:R-:W-:Y:S01]  /*1ef0*/  UMOV UR12, UR4 ;  /* 0x00000004000c7c82 */ /* 0x000fe20008000000 */
[----:B------:R-:W-:Y:S01]  /*1f00*/  UIADD3 UR28, UR10, 0x800, URZ ;  /* 0x000008000a1c7890 */ /* 0x000fe2000fffe03f */
[----:B------:R-:W-:Y:S01]  /*1f10*/  MOV R10, UR12 ;  /* 0x0000000c000a7c02 */ /* 0x000fe20008000f00 */
[----:B------:R-:W-:Y:S01]  /*1f20*/  UMOV UR4, UR12 ;  /* 0x0000000c00047c82 */ /* 0x000fe20008000000 */
[----:B------:R-:W-:Y:S01]  /*1f30*/  UIADD3 UR12, UR10, 0x400, URZ ;  /* 0x000004000a0c7890 */ /* 0x000fe2000fffe03f */
[----:B------:R-:W-:Y:S01]  /*1f40*/  IADD3 R0, R3, R0, -R5 ;  /* 0x0000000003007210 */ /* 0x000fe20007ffe805 */
[----:B------:R-:W-:Y:S01]  /*1f50*/  UIADD3 UR32, UR10, 0x802, URZ ;  /* 0x000008020a207890 */ /* 0x000fe2000fffe03f */
[----:B------:R-:W-:Y:S01]  /*1f60*/  IMAD.IADD R19, R19, 0x1, -R4 ;  /* 0x0000000113137824 */ /* 0x000fe200078e0a04 */
[----:B------:R-:W-:Y:S01]  /*1f70*/  UIADD3 UR36, UR10, 0x804, URZ ;  /* 0x000008040a247890 */ /* 0x000fe2000fffe03f */
[----:B------:R-:W-:Y:S01]  /*1f80*/  R2UR UR11, R17 ;  /* 0x00000000110b72ca */ /* 0x000fe200000e0000 */
[----:B------:R-:W-:Y:S01]  /*1f90*/  UIADD3 UR40, UR10, 0x806, URZ ;  /* 0x000008060a287890 */ /* 0x000fe2000fffe03f */
[----:B------:R-:W-:Y:S01]  /*1fa0*/  IMAD R0, R9, 0x40, R0 ;  /* 0x0000004009007824 */ /* 0x000fe200078e0200 */
[----:B------:R-:W-:Y:S01]  /*1fb0*/  UIADD3 UR44, UR10, 0xc00, URZ ;  /* 0x00000c000a2c7890 */ /* 0x000fe2000fffe03f */
[----:B------:R-:W-:Y:S01]  /*1fc0*/  LOP3.LUT R2, R2, 0x7ffffffc, RZ, 0xc0, !PT ;  /* 0x7ffffffc02027812 */ /* 0x000fe200078ec0ff */
[----:B------:R-:W-:Y:S01]  /*1fd0*/  UIADD3 UR48, UR10, 0xc02, URZ ;  /* 0x00000c020a307890 */ /* 0x000fe2000fffe03f */
[----:B------:R-:W-:Y:S01]  /*1fe0*/  IMAD R19, R19, 0x8, R0 ;  /* 0x0000000813137824 */ /* 0x000fe200078e0200 */
[----:B------:R-:W-:-:S02]  /*1ff0*/  UIADD3 UR52, UR10, 0xc04, URZ ;  /* 0x00000c040a347890 */ /* 0x000fc4000fffe03f */
[----:B------:R-:W-:Y:S02]  /*2000*/  IMAD.IADD R5, R23, 0x1, -R2 ;  /* 0x0000000117057824 */ /* 0x000fe400078e0a02 */
[----:B------:R-:W-:Y:S01]  /*2010*/  MOV R3, R19 ;  /* 0x0000001300037202 */ /* 0x000fe20000000f00 */
[----:B------:R-:W-:Y:S02]  /*2020*/  WARPGROUP.DEPBAR.LE gsb0, 0x0 ;  /* 0x00008000000079c5 */ /* 0x000fe40000010000 */
[----:B------:R-:W-:-:S06]  /*2030*/  WARPGROUP.ARRIVE ;  /* 0x00000000000079c5 */ /* 0x000fcc0000000000 */
[----:B------:R-:W-:Y:S01]  /*2040*/  HGMMA.64x64x16.F32 R24, gdesc[UR4], R24, gsb0 ;  /* 0x00e00000041879f0 */ /* 0x000fe20008000818 */
[----:B------:R-:W-:Y:S02]  /*2050*/  UIADD3 UR4, UR10, 0x4, URZ ;  /* 0x000000040a047890 */ /* 0x000fe4000fffe03f */
[----:B------:R-:W-:Y:S01]  /*2060*/  UIADD3 UR6, UR15, 0x4, URZ ;  /* 0x000000040f067890 */ /* 0x000fe2000fffe03f */
[----:B------:R-:W-:Y:S01]  /*2070*/  UMOV UR5, UR9 ;  /* 0x0000000900057c82 */ /* 0x000fe20008000000 */
[----:B------:R-:W-:Y:S01]  /*2080*/  UMOV UR7, 0x40000040 ;  /* 0x4000004000077882 */ /* 0x000fe20000000000 */
[----:B------:R-:W-:Y:S02]  /*2090*/  UMOV UR9, 0x40000040 ;  /* 0x4000004000097882 */ /* 0x000fe40000000000 */
[----:B------:R-:W-:Y:S02]  /*20a0*/  UMOV UR8, UR4 ;  /* 0x0000000400087c82 */ /* 0x000fe40008000000 */
[----:B------:R-:W-:Y:S01]  /*20b0*/  UMOV UR4, UR8 ;  /* 0x0000000800047c82 */ /* 0x000fe20008000000 */
[----:B------:R-:W-:Y:S01]  /*20c0*/  IMAD.U32 R14, RZ, RZ, UR8 ;  /* 0x00000008ff0e7e24 */ /* 0x000fe2000f8e00ff */
[----:B------:R-:W-:-:S02]  /*20d0*/  UIADD3 UR8, UR10, 0x6, URZ ;  /* 0x000000060a087890 */ /* 0x000fc4000fffe03f */
[----:B------:R-:W-:Y:S01]  /*20e0*/  UIADD3 UR10, UR10, 0xc06, URZ ;  /* 0x00000c060a0a7890 */ /* 0x000fe2000fffe03f */
[----:B------:R-:W-:Y:S02]  /*20f0*/  WARPGROUP.DEPBAR.LE gsb0, 0x0 ;  /* 0x00008000000079c5 */ /* 0x000fe40000010000 */
[----:B------:R-:W-:-:S06]  /*2100*/  WARPGROUP.ARRIVE ;  /* 0x00000000000079c5 */ /* 0x000fcc0000000000 */
[----:B------:R-:W-:Y:S01]  /*2110*/  HGMMA.64x64x16.F32 R24, gdesc[UR4], R24, gsb0 ;  /* 0x00e00000041879f0 */ /* 0x000fe20008000818 */
[----:B------:R-:W-:Y:S01]  /*2120*/  UIADD3 UR6, UR15, 0x6, URZ ;  /* 0x000000060f067890 */ /* 0x000fe2000fffe03f */
[----:B------:R-:W-:Y:S01]  /*2130*/  UMOV UR4, UR8 ;  /* 0x0000000800047c82 */ /* 0x000fe20008000000 */
[----:B------:R-:W-:Y:S01]  /*2140*/  UMOV UR5, UR9 ;  /* 0x0000000900057c82 */ /* 0x000fe20008000000 */
[----:B------:R-:W-:Y:S01]  /*2150*/  UMOV UR7, 0x40000040 ;  /* 0x4000004000077882 */ /* 0x000fe20000000000 */
        /* <DEDUP_REMOVED lines=82> */
[----:B------:R-:W-:Y:S01]  /*2680*/  UMOV UR5, 0x40000040 ;  /* 0x4000004000057882 */ /* 0x000fe20000000000 */
[----:B------:R-:W-:Y:S01]  /*2690*/  UMOV UR7, 0x40000040 ;  /* 0x4000004000077882 */ /* 0x000fe20000000000 */
[----:B------:R-:W-:Y:S01]  /*26a0*/  IMAD.U32 R12, RZ, RZ, UR4 ;  /* 0x00000004ff0c7e24 */ /* 0x000fe2000f8e00ff */
[----:B------:R-:W-:Y:S01]  /*26b0*/  ULDC UR10, c[0x0][0x2f0] ;  /* 0x0000bc00000a7ab9 */ /* 0x000fe20000000800 */
[----:B------:R-:W-:Y:S02]  /*26c0*/  IMAD.U32 R13, RZ, RZ, UR5 ;  /* 0x00000005ff0d7e24 */ /* 0x000fe4000f8e00ff */
[----:B------:R-:W-:Y:S01]  /*26d0*/  IMAD.U32 R9, RZ, RZ, UR10 ;  /* 0x0000000aff097e24 */ /* 0x000fe2000f8e00ff */
[----:B------:R-:W-:-:S02]  /*26e0*/  WARPGROUP.DEPBAR.LE gsb0, 0x0 ;  /* 0x00008000000079c5 */ /* 0x000fc40000010000 */
[----:B------:R-:W-:-:S06]  /*26f0*/  WARPGROUP.ARRIVE ;  /* 0x00000000000079c5 */ /* 0x000fcc0000000000 */
[----:B------:R-:W-:Y:S01]  /*2700*/  HGMMA.64x64x16.F32 R24, gdesc[UR4], R24, gsb0 ;  /* 0x00e00000041879f0 */ /* 0x000fe20008000818 */
[----:B------:R-:W-:Y:S01]  /*2710*/  ULDC UR4, c[0x0][0x448] ;  /* 0x0001120000047ab9 */ /* 0x000fe20000000800 */
[----:B------:R-:W-:Y:S01]  /*2720*/  ULDC UR7, c[0x0][0x9d8] ;  /* 0x0002760000077ab9 */ /* 0x000fe20000000800 */
[----:B------:R-:W-:-:S03]  /*2730*/  UISETP.NE.AND UP0, UPT, UR4, 0x1, UPT ;  /* 0x000000010400788c */ /* 0x000fc6000bf05270 */
[----:B------:R-:W-:Y:S02]  /*2740*/  UMOV UR4, 0xffffffc0 ;  /* 0xffffffc000047882 */ /* 0x000fe40000000000 */
[----:B------:R-:W-:Y:S01]  /*2750*/  UIMAD UR4, UR39, UR4, 0x40 ;  /* 0x00000040270474a4 */ /* 0x000fe2000f8e0204 */
[----:B------:R-:W-:Y:S02]  /*2760*/  PLOP3.LUT P0, PT, PT, PT, UP0, 0x80, 0x0 ;  /* 0x000000000000781c */ /* 0x000fe40003f0f008 */
[----:B------:R-:W-:Y:S01]  /*2770*/  PLOP3.LUT P1, PT, PT, PT, UP0, 0x80, 0x0 ;  /* 0x000000000000781c */ /* 0x000fe20003f2f008 */
[----:B------:R-:W-:Y:S02]  /*2780*/  UIMAD UR6, UR11, UR10, UR4 ;  /* 0x0000000a0b0672a4 */ /* 0x000fe4000f8e0204 */
[----:B------:R-:W-:-:S04]  /*2790*/  @UP0 ULDC UR5, c[0x0][0x44c] ;  /* 0x0001130000050ab9 */ /* 0x000fc80000000800 */
[----:B------:R-:W-:-:S04]  /*27a0*/  MOV R18, UR6 ;  /* 0x0000000600127c02 */ /* 0x000fc80008000f00 */
[----:B------:R-:W-:Y:S01]  /*27b0*/  @P0 IMAD.HI.U32 R0, R19, UR5, RZ ;  /* 0x0000000513000c27 */ /* 0x000fe2000f8e00ff */
[----:B------:R-:W-:-:S03]  /*27c0*/  @UP0 ULDC UR5, c[0x0][0x450] ;  /* 0x0001140000050ab9 */ /* 0x000fc60000000800 */
[----:B------:R-:W-:Y:S01]  /*27d0*/  IMAD R18, R5, -0x2, R18 ;  /* 0xfffffffe05127824 */ /* 0x000fe200078e0212 */
[----:B------:R-:W-:Y:S01]  /*27e0*/  @P1 SHF.R.U32.HI R3, RZ, UR5, R0 ;  /* 0x00000005ff031c19 */ /* 0x000fe20008011600 */
[----:B------:R-:W-:Y:S01]  /*27f0*/  UIADD3 UR5, UR4, 0x1, URZ ;  /* 0x0000000104057890 */ /* 0x000fe2000fffe03f */
[----:B------:R-:W-:-:S03]  /*2800*/  IMAD.U32 R0, RZ, RZ, UR14 ;  /* 0x0000000eff007e24 */ /* 0x000fc6000f8e00ff */
[----:B------:R-:W0:Y:S01]  /*2810*/  SHFL.IDX PT, R61, R3, RZ, 0x1c1f ;  /* 0x001c1fff033d7589 */ /* 0x000e2200000e0000 */
[----:B------:R-:W-:Y:S02]  /*2820*/  @!P5 VIADD R0, R0, 0x30840 ;  /* 0x000308400000d836 */ /* 0x000fe40000000000 */
[----:B------:R-:W-:Y:S01]  /*2830*/  IMAD.U32 R2, RZ, RZ, UR5 ;  /* 0x00000005ff027e24 */ /* 0x000fe2000f8e00ff */
[----:B------:R-:W-:Y:S02]  /*2840*/  ULDC UR5, c[0x0][0x9dc] ;  /* 0x0002770000057ab9 */ /* 0x000fe40000000800 */
[----:B------:R-:W-:Y:S01]  /*2850*/  ULOP3.LUT UR14, URZ, UR5, URZ, 0x33, !UPT ;  /* 0x000000053f0e7292 */ /* 0x000fe2000f8e333f */
[----:B------:R-:W-:Y:S01]  /*2860*/  IMAD R2, R5, -0x2, R2 ;  /* 0xfffffffe05027824 */ /* 0x000fe200078e0202 */
[----:B------:R-:W-:-:S03]  /*2870*/  @!P5 PRMT R0, RZ, 0x654, R0 ;  /* 0x00000654ff00d816 */ /* 0x000fc60000000000 */
[----:B------:R-:W-:Y:S01]  /*2880*/  IMAD R2, R9, UR11, R2 ;  /* 0x0000000b09027c24 */ /* 0x000fe2000f8e0202 */
[----:B------:R-:W-:Y:S01]  /*2890*/  ULDC UR11, c[0x0][0x288] ;  /* 0x0000a200000b7ab9 */ /* 0x000fe20000000800 */
[----:B------:R-:W-:Y:S02]  /*28a0*/  IMAD.U32 R21, RZ, RZ, UR14 ;  /* 0x0000000eff157e24 */ /* 0x000fe4000f8e00ff */
[----:B------:R-:W-:Y:S01]  /*28b0*/  VIADD R9, R2, -UR11 ;  /* 0x8000000b02097c36 */ /* 0x000fe20008000000 */
[----:B------:R-:W-:Y:S02]  /*28c0*/  WARPGROUP.DEPBAR.LE gsb0, 0x0 ;  /* 0x00008000000079c5 */ /* 0x000fe40000010000 */
[----:B------:R-:W-:Y:S01]  /*28d0*/  FMUL.FTZ R24, R24, UR7 ;  /* 0x0000000718187c20 */ /* 0x000fe20008410000 */
[----:B------:R-:W-:Y:S01]  /*28e0*/  FMUL.FTZ R25, R25, UR7 ;  /* 0x0000000719197c20 */ /* 0x000fe20008410000 */
[----:B------:R-:W-:Y:S01]  /*28f0*/  FMUL.FTZ R26, R26, UR7 ;  /* 0x000000071a1a7c20 */ /* 0x000fe20008410000 */
[----:B------:R-:W-:Y:S01]  /*2900*/  FMUL.FTZ R27, R27, UR7 ;  /* 0x000000071b1b7c20 */ /* 0x000fe20008410000 */
[----:B------:R-:W1:Y:S01]  /*2910*/  MUFU.TANH R57, R24 ;  /* 0x0000001800397308 */ /* 0x000e620000002400 */
[----:B------:R-:W-:Y:S01]  /*2920*/  FMUL.FTZ R28, R28, UR7 ;  /* 0x000000071c1c7c20 */ /* 0x000fe20008410000 */
[----:B------:R-:W-:Y:S01]  /*2930*/  FMUL.FTZ R29, R29, UR7 ;  /* 0x000000071d1d7c20 */ /* 0x000fe20008410000 */
[----:B------:R-:W-:Y:S01]  /*2940*/  FMUL.FTZ R30, R30, UR7 ;  /* 0x000000071e1e7c20 */ /* 0x000fe20008410000 */
[----:B------:R-:W-:Y:S01]  /*2950*/  FMUL.FTZ R31, R31, UR7 ;  /* 0x000000071f1f7c20 */ /* 0x000fe20008410000 */
[----:B------:R-:W-:Y:S01]  /*2960*/  FMUL.FTZ R32, R32, UR7 ;  /* 0x0000000720207c20 */ /* 0x000fe20008410000 */
[----:B------:R-:W-:Y:S01]  /*2970*/  FMUL.FTZ R33, R33, UR7 ;  /* 0x0000000721217c20 */ /* 0x000fe20008410000 */
[----:B------:R-:W-:Y:S01]  /*2980*/  FMUL.FTZ R34, R34, UR7 ;  /* 0x0000000722227c20 */ /* 0x000fe20008410000 */
[----:B------:R2:W3:Y:S01]  /*2990*/  MUFU.TANH R58, R25 ;  /* 0x00000019003a7308 */ /* 0x0004e20000002400 */
[----:B------:R-:W-:Y:S01]  /*29a0*/  FMUL.FTZ R35, R35, UR7 ;  /* 0x0000000723237c20 */ /* 0x000fe20008410000 */
[----:B------:R-:W-:Y:S01]  /*29b0*/  FMUL.FTZ R36, R36, UR7 ;  /* 0x0000000724247c20 */ /* 0x000fe20008410000 */
[----:B------:R-:W-:Y:S01]  /*29c0*/  FMUL.FTZ R37, R37, UR7 ;  /* 0x0000000725257c20 */ /* 0x000fe20008410000 */
[----:B------:R-:W-:Y:S01]  /*29d0*/  FMUL.FTZ R39, R39, UR7 ;  /* 0x0000000727277c20 */ /* 0x000fe20008410000 */
[----:B------:R-:W-:Y:S01]  /*29e0*/  FMUL.FTZ R40, R40, UR7 ;  /* 0x0000000728287c20 */ /* 0x000fe20008410000 */
[----:B------:R-:W-:Y:S01]  /*29f0*/  FMUL.FTZ R41, R41, UR7 ;  /* 0x0000000729297c20 */ /* 0x000fe20008410000 */
[----:B------:R-:W-:Y:S01]  /*2a00*/  FMUL.FTZ R42, R42, UR7 ;  /* 0x000000072a2a7c20 */ /* 0x000fe20008410000 */
[----:B------:R-:W-:Y:S01]  /*2a10*/  FMUL.FTZ R43, R43, UR7 ;  /* 0x000000072b2b7c20 */ /* 0x000fe20008410000 */
[----:B--2---:R-:W2:Y:S01]  /*2a20*/  LDC.64 R24, c[0x0][0x9e0] ;  /* 0x00027800ff187b82 */ /* 0x004ea20000000a00 */
        /* <DEDUP_REMOVED lines=12> */
[----:B------:R-:W4:Y:S01]  /*2af0*/  MUFU.TANH R26, R26 ;  /* 0x0000001a001a7308 */ /* 0x000f220000002400 */
[----:B------:R-:W-:Y:S01]  /*2b00*/  FMUL.FTZ R38, R38, UR7 ;  /* 0x0000000726267c20 */ /* 0x000fe20008410000 */
[----:B------:R0:W-:Y:S06]  /*2b10*/  @!P5 SYNCS.ARRIVE.TRANS64.RED.A1T0 RZ, [R0+URZ], RZ ;  /* 0x000000ff00ffd9a7 */ /* 0x0001ec000810043f */
[----:B------:R-:W0:Y:S01]  /*2b20*/  MUFU.TANH R27, R27 ;  /* 0x0000001b001b7308 */ /* 0x000e220000002400 */
[----:B--2---:R-:W-:Y:S01]  /*2b30*/  ISETP.GE.AND P6, PT, R25, 0x1, PT ;  /* 0x000000011900780c */ /* 0x004fe20003fc6270 */
[----:B------:R-:W-:-:S06]  /*2b40*/  IMAD.IADD R23, R9, 0x1, R24 ;  /* 0x0000000109177824 */ /* 0x000fcc00078e0218 */
[----:B------:R-:W2:Y:S01]  /*2b50*/  MUFU.TANH R28, R28 ;  /* 0x0000001c001c7308 */ /* 0x000ea20000002400 */
[----:B0-----:R-:W-:-:S07]  /*2b60*/  VIADDMNMX R0, R61, R23, R18, PT ;  /* 0x000000173d007246 */ /* 0x001fce0003800112 */
[----:B------:R-:W0:Y:S08]  /*2b70*/  MUFU.TANH R29, R29 ;  /* 0x0000001d001d7308 */ /* 0x000e300000002400 */
        /* <DEDUP_REMOVED lines=25> */
[----:B------:R5:W0:Y:S02]  /*2d10*/  MUFU.TANH R59, R38 ;  /* 0x00000026003b7308 */ /* 0x000a240000002400 */
[----:B-----5:R-:W-:-:S04]  /*2d20*/  VIADD R38, R9, UR14 ;  /* 0x0000000e09267c36 */ /* 0x020fc80008000000 */
[----:B------:R-:W-:Y:S01]  /*2d30*/  IMAD.IADD R2, R38, 0x1, R61 ;  /* 0x0000000126027824 */ /* 0x000fe200078e023d */
[----:B-1234-:R-:W-:Y:S06]  /*2d40*/  @!P6 BRA `(.L_x_980) ;  /* 0x00000000005ce947 */ /* 0x01efec0003800000 */
[----:B------:R-:W-:Y:S01]  /*2d50*/  R2UR UR5, R17 ;  /* 0x00000000110572ca */ /* 0x000fe200000e0000 */
[----:B------:R-:W-:Y:S01]  /*2d60*/  BSSY B0, `(.L_x_981) ;  /* 0x0000011000007945 */ /* 0x000fe20003800000 */
[----:B------:R-:W-:-:S11]  /*2d70*/  MOV R4, UR10 ;  /* 0x0000000a00047c02 */ /* 0x000fd60008000f00 */
[----:B------:R-:W-:-:S04]  /*2d80*/  IMAD R4, R4, UR5, R61 ;  /* 0x0000000504047c24 */ /* 0x000fc8000f8e023d */
[----:B------:R-:W-:-:S05]  /*2d90*/  VIADD R4, R4, -UR11 ;  /* 0x8000000b04047c36 */ /* 0x000fca0008000000 */
[----:B------:R-:W-:-:S13]  /*2da0*/  ISETP.GT.AND P0, PT, R4, -0x1, PT ;  /* 0xffffffff0400780c */ /* 0x000fda0003f04270 */
[----:B------:R-:W-:Y:S05]  /*2db0*/  @P0 BRA `(.L_x_982) ;  /* 0x00000000001c0947 */ /* 0x000fea0003800000 */
[----:B------:R-:W-:Y:S02]  /*2dc0*/  ISETP.NE.AND P0, PT, R25, 0x1, PT ;  /* 0x000000011900780c */ /* 0x000fe40003f05270 */
[----:B------:R-:W-:-:S11]  /*2dd0*/  LOP3.LUT R9, RZ, R4, RZ, 0x33, !PT ;  /* 0x00000004ff097212 */ /* 0x000fd600078e33ff */
[----:B------:R-:W1:Y:S02]  /*2de0*/  @P0 LDC.64 R60, c[0x0][0x9e8] ;  /* 0x00027a00ff3c0b82 */ /* 0x000e640000000a00 */
[----:B-1----:R-:W-:-:S05]  /*2df0*/  @P0 IMAD.HI.U32 R4, R9, R60, RZ ;  /* 0x0000003c09040227 */ /* 0x002fca00078e00ff */
[----:B------:R-:W-:-:S04]  /*2e00*/  @P0 SHF.R.U32.HI R9, RZ, R61, R4 ;  /* 0x0000003dff090219 */ /* 0x000fc80000011604 */
[----:B------:R-:W-:Y:S01]  /*2e10*/  LOP3.LUT R4, RZ, R9, RZ, 0x33, !PT ;  /* 0x00000009ff047212 */ /* 0x000fe200078e33ff */
[----:B------:R-:W-:Y:S06]  /*2e20*/  BRA `(.L_x_983) ;  /* 0x0000000000107947 */ /* 0x000fec0003800000 */
.L_x_982:
[----:B------:R-:W-:-:S13]  /*2e30*/  ISETP.NE.AND P0, PT, R25, 0x1, PT ;  /* 0x000000011900780c */ /* 0x000fda0003f05270 */
[----:B------:R-:W1:Y:S02]  /*2e40*/  @P0 LDC.64 R8, c[0x0][0x9e8] ;  /* 0x00027a00ff080b82 */ /* 0x000e640000000a00 */
[----:B-1----:R-:W-:-:S05]  /*2e50*/  @P0 IMAD.HI.U32 R8, R4, R8, RZ ;  /* 0x0000000804080227 */ /* 0x002fca00078e00ff */
[----:B------:R-:W-:-:S07]  /*2e60*/  @P0 SHF.R.U32.HI R4, RZ, R9, R8 ;  /* 0x00000009ff040219 */ /* 0x000fce0000011608 */
.L_x_983:
[----:B------:R-:W-:Y:S05]  /*2e70*/  BSYNC B0 ;  /* 0x0000000000007941 */ /* 0x000fea0003800000 */
.L_x_981:
[----:B------:R-:W-:-:S04]  /*2e80*/  IMAD R4, R4, R25, -UR27 ;  /* 0x8000001b04047e24 */ /* 0x000fc8000f8e0219 */
[----:B------:R-:W-:-:S05]  /*2e90*/  IMAD R9, R5, -0x2, R4 ;  /* 0xfffffffe05097824 */ /* 0x000fca00078e0204 */
[----:B------:R-:W-:Y:S02]  /*2ea0*/  VIMNMX R2, R2, R9, !PT ;  /* 0x0000000902027248 */ /* 0x000fe40007fe0100 */
[----:B------:R-:W-:-:S07]  /*2eb0*/  VIADDMNMX R0, R9, R25, R0, PT ;  /* 0x0000001909007246 */ /* 0x000fce0003800100 */
.L_x_980:
[----:B------:R-:W-:Y:S01]  /*2ec0*/  UISETP.GE.AND UP1, UPT, UR4, 0x2, UPT ;  /* 0x000000020400788c */ /* 0x000fe2000bf26270 */
[----:B------:R-:W1:Y:S01]  /*2ed0*/  SHFL.IDX PT, R3, R3, 0x1, 0x1c1f ;  /* 0x003c1f0003037f89 */ /* 0x000e6200000e0000 */
[----:B------:R-:W-:Y:S02]  /*2ee0*/  UISETP.GE.AND UP4, UPT, UR4, 0x9, UPT ;  /* 0x000000090400788c */ /* 0x000fe4000bf86270 */
[----:B------:R-:W-:Y:S02]  /*2ef0*/  UISETP.GE.AND UP2, UPT, UR4, 0x1, UPT ;  /* 0x000000010400788c */ /* 0x000fe4000bf46270 */
[----:B------:R-:W-:Y:S01]  /*2f00*/  PLOP3.LUT P1, PT, PT, PT, UP1, 0x40, 0x0 ;  /* 0x000000000000781c */ /* 0x000fe20003f2e818 */
[----:B------:R-:W-:Y:S01]  /*2f10*/  UP2UR UR26, UPR, URZ, 0x2 ;  /* 0x000000023f1a7883 */ /* 0x000fe20008000000 */
[----:B------:R-:W-:Y:S01]  /*2f20*/  PLOP3.LUT P0, PT, PT, PT, UP4, 0x40, 0x0 ;  /* 0x000000000000781c */ /* 0x000fe20003f0e848 */
[----:B------:R-:W-:Y:S01]  /*2f30*/  UISETP.GE.AND UP1, UPT, UR4, 0x12, UPT ;  /* 0x000000120400788c */ /* 0x000fe2000bf26270 */
[----:B------:R-:W-:Y:S01]  /*2f40*/  ISETP.GT.AND P1, PT, R2, 0x1, P1 ;  /* 0x000000010200780c */ /* 0x000fe20000f24270 */
[----:B------:R-:W-:Y:S01]  /*2f50*/  UISETP.GE.AND UP3, UPT, UR4, 0xa, UPT ;  /* 0x0000000a0400788c */ /* 0x000fe2000bf66270 */
[----:B------:R-:W-:Y:S01]  /*2f60*/  PLOP3.LUT P2, PT, PT, PT, UP2, 0x40, 0x0 ;  /* 0x000000000000781c */ /* 0x000fe20003f4e828 */
[----:B------:R-:W-:Y:S01]  /*2f70*/  UP2UR UR18, UPR, URZ, 0x2 ;  /* 0x000000023f127883 */ /* 0x000fe20008000000 */
[----:B------:R-:W-:Y:S01]  /*2f80*/  ISETP.LT.OR P1, PT, R0, 0x2, P1 ;  /* 0x000000020000780c */ /* 0x000fe20000f21670 */
[----:B------:R-:W-:Y:S01]  /*2f90*/  UP2UR UR23, UPR, URZ, 0x4 ;  /* 0x000000043f177883 */ /* 0x000fe20008000000 */
[C---:B------:R-:W-:Y:S01]  /*2fa0*/  ISETP.GT.AND P0, PT, R2.reuse, 0x8, P0 ;  /* 0x000000080200780c */ /* 0x040fe20000704270 */
[----:B------:R-:W-:Y:S01]  /*2fb0*/  UISETP.GE.AND UP2, UPT, UR4, 0x11, UPT ;  /* 0x000000110400788c */ /* 0x000fe2000bf46270 */
[----:B------:R-:W-:Y:S01]  /*2fc0*/  ISETP.GT.AND P2, PT, R2, RZ, P2 ;  /* 0x000000ff0200720c */ /* 0x000fe20001744270 */
[----:B------:R-:W-:Y:S01]  /*2fd0*/  UP2UR UR22, UPR, URZ, 0x10 ;  /* 0x000000103f167883 */ /* 0x000fe20008000000 */
[----:B------:R-:W-:Y:S01]  /*2fe0*/  FSEL R61, R58, -INF , !P1 ;  /* 0xff8000003a3d7808 */ /* 0x000fe20004800000 */
[----:B------:R-:W-:Y:S01]  /*2ff0*/  UP2UR UR15, UPR, URZ, 0x4 ;  /* 0x000000043f0f7883 */ /* 0x000fe20008000000 */
[----:B------:R-:W-:Y:S01]  /*3000*/  PLOP3.LUT P1, PT, PT, PT, UP1, 0x40, 0x0 ;  /* 0x000000000000781c */ /* 0x000fe20003f2e818 */
[----:B------:R-:W-:Y:S01]  /*3010*/  UISETP.GE.AND UP1, UPT, UR4, 0x19, UPT ;  /* 0x000000190400788c */ /* 0x000fe2000bf26270 */
[----:B------:R-:W-:Y:S01]  /*3020*/  PLOP3.LUT P3, PT, PT, PT, UP3, 0x40, 0x0 ;  /* 0x000000000000781c */ /* 0x000fe20003f6e838 */
[----:B------:R-:W-:Y:S01]  /*3030*/  UP2UR UR5, UPR, URZ, 0x8 ;  /* 0x000000083f057883 */ /* 0x000fe20008000000 */
[C---:B------:R-:W-:Y:S01]  /*3040*/  ISETP.LT.OR P0, PT, R0.reuse, 0x9, P0 ;  /* 0x000000090000780c */ /* 0x040fe20000701670 */
[----:B------:R-:W-:Y:S01]  /*3050*/  UP2UR UR19, UPR, URZ, 0x2 ;  /* 0x000000023f137883 */ /* 0x000fe20008000000 */
[----:B------:R-:W-:Y:S01]  /*3060*/  ISETP.LT.OR P2, PT, R0, 0x1, P2 ;  /* 0x000000010000780c */ /* 0x000fe20001741670 */
[----:B------:R-:W-:Y:S01]  /*3070*/  UISETP.GE.AND UP3, UPT, UR4, 0x31, UPT ;  /* 0x000000310400788c */ /* 0x000fe2000bf66270 */
[----:B------:R-:W-:Y:S01]  /*3080*/  ISETP.GT.AND P3, PT, R2, 0x9, P3 ;  /* 0x000000090200780c */ /* 0x000fe20001f64270 */
[----:B------:R-:W-:Y:S01]  /*3090*/  UISETP.GE.AND UP4, UPT, UR4, 0x32, UPT ;  /* 0x000000320400788c */ /* 0x000fe2000bf86270 */
[----:B------:R-:W-:Y:S01]  /*30a0*/  FSEL R63, R28, -INF , !P0 ;  /* 0xff8000001c3f7808 */ /* 0x000fe20004000000 */
[----:B------:R-:W-:Y:S01]  /*30b0*/  UISETP.GE.AND UP5, UPT, UR4, 0x39, UPT ;  /* 0x000000390400788c */ /* 0x000fe2000bfa6270 */
[----:B------:R-:W-:Y:S01]  /*30c0*/  FSEL R57, R57, -INF , !P2 ;  /* 0xff80000039397808 */ /* 0x000fe20005000000 */
[----:B------:R-:W-:Y:S01]  /*30d0*/  UISETP.GE.AND UP6, UPT, UR4, 0x3a, UPT ;  /* 0x0000003a0400788c */ /* 0x000fe2000bfc6270 */
[----:B------:R-:W-:Y:S01]  /*30e0*/  PLOP3.LUT P0, PT, PT, PT, UP1, 0x40, 0x0 ;  /* 0x000000000000781c */ /* 0x000fe20003f0e818 */
[----:B------:R-:W-:Y:S01]  /*30f0*/  UISETP.GE.AND UP1, UPT, UR4, 0x1a, UPT ;  /* 0x0000001a0400788c */ /* 0x000fe2000bf26270 */
[----:B------:R-:W-:Y:S01]  /*3100*/  PLOP3.LUT P2, PT, PT, PT, UP2, 0x40, 0x0 ;  /* 0x000000000000781c */ /* 0x000fe20003f4e828 */
[----:B------:R-:W-:Y:S01]  /*3110*/  UISETP.GE.AND UP2, UPT, UR4, 0x2a, UPT ;  /* 0x0000002a0400788c */ /* 0x000fe2000bf46270 */
[----:B------:R-:W-:Y:S01]  /*3120*/  ISETP.LT.OR P3, PT, R0, 0xa, P3 ;  /* 0x0000000a0000780c */ /* 0x000fe20001f61670 */
[----:B------:R-:W-:Y:S01]  /*3130*/  UP2UR UR6, UPR, URZ, 0x2 ;  /* 0x000000023f067883 */ /* 0x000fe20008000000 */
[----:B------:R-:W-:-:S02]  /*3140*/  ISETP.GT.AND P2, PT, R2, 0x10, P2 ;  /* 0x000000100200780c */ /* 0x000fc40001744270 */
[----:B0-----:R-:W-:Y:S02]  /*3150*/  FSEL R65, R29, -INF , !P3 ;  /* 0xff8000001d417808 */ /* 0x001fe40005800000 */
[----:B------:R-:W-:Y:S01]  /*3160*/  PLOP3.LUT P3, PT, PT, PT, UP1, 0x40, 0x0 ;  /* 0x000000000000781c */ /* 0x000fe20003f6e818 */
[----:B------:R-:W-:Y:S01]  /*3170*/  UISETP.GE.AND UP1, UPT, UR4, 0x21, UPT ;  /* 0x000000210400788c */ /* 0x000fe2000bf26270 */
[----:B------:R-:W-:Y:S02]  /*3180*/  ISETP.LT.OR P2, PT, R0, 0x11, P2 ;  /* 0x000000110000780c */ /* 0x000fe40001741670 */
[----:B------:R-:W-:Y:S01]  /*3190*/  ISETP.GT.AND P1, PT, R2, 0x11, P1 ;  /* 0x000000110200780c */ /* 0x000fe20000f24270 */
[----:B------:R-:W-:Y:S01]  /*31a0*/  UP2UR UR14, UPR, URZ, 0x2 ;  /* 0x000000023f0e7883 */ /* 0x000fe20008000000 */
[----:B------:R-:W-:Y:S02]  /*31b0*/  FSEL R67, R32, -INF , !P2 ;  /* 0xff80000020437808 */ /* 0x000fe40005000000 */
[----:B------:R-:W-:Y:S01]  /*31c0*/  PLOP3.LUT P2, PT, PT, PT, UP1, 0x40, 0x0 ;  /* 0x000000000000781c */ /* 0x000fe20003f4e818 */
[----:B------:R-:W-:Y:S01]  /*31d0*/  UISETP.GE.AND UP1, UPT, UR4, 0x22, UPT ;  /* 0x000000220400788c */ /* 0x000fe2000bf26270 */
[----:B------:R-:W-:-:S02]  /*31e0*/  ISETP.LT.OR P1, PT, R0, 0x12, P1 ;  /* 0x000000120000780c */ /* 0x000fc40000f21670 */
[C---:B------:R-:W-:Y:S01]  /*31f0*/  ISETP.GT.AND P0, PT, R2.reuse, 0x18, P0 ;  /* 0x000000180200780c */ /* 0x040fe20000704270 */
[----:B------:R-:W-:Y:S01]  /*3200*/  UP2UR UR7, UPR, URZ, 0x2 ;  /* 0x000000023f077883 */ /* 0x000fe20008000000 */
[----:B------:R-:W-:Y:S02]  /*3210*/  ISETP.GT.AND P3, PT, R2, 0x19, P3 ;  /* 0x000000190200780c */ /* 0x000fe40001f64270 */
[----:B------:R-:W-:Y:S02]  /*3220*/  FSEL R69, R33, -INF , !P1 ;  /* 0xff80000021457808 */ /* 0x000fe40004800000 */
[----:B------:R-:W-:Y:S01]  /*3230*/  PLOP3.LUT P1, PT, PT, PT, UP1, 0x40, 0x0 ;  /* 0x000000000000781c */ /* 0x000fe20003f2e818 */
[----:B------:R-:W-:Y:S01]  /*3240*/  UISETP.GE.AND UP1, UPT, UR4, 0x29, UPT ;  /* 0x000000290400788c */ /* 0x000fe2000bf26270 */
[C---:B------:R-:W-:Y:S02]  /*3250*/  ISETP.LT.OR P0, PT, R0.reuse, 0x19, P0 ;  /* 0x000000190000780c */ /* 0x040fe40000701670 */
[----:B------:R-:W-:-:S02]  /*3260*/  ISETP.LT.OR P3, PT, R0, 0x1a, P3 ;  /* 0x0000001a0000780c */ /* 0x000fc40001f61670 */
[----:B------:R-:W-:Y:S02]  /*3270*/  FSEL R71, R36, -INF , !P0 ;  /* 0xff80000024477808 */ /* 0x000fe40004000000 */
[----:B------:R-:W-:Y:S02]  /*3280*/  FSEL R73, R37, -INF , !P3 ;  /* 0xff80000025497808 */ /* 0x000fe40005800000 */
[----:B------:R-:W-:Y:S02]  /*3290*/  PLOP3.LUT P0, PT, PT, PT, UP1, 0x40, 0x0 ;  /* 0x000000000000781c */ /* 0x000fe40003f0e818 */
[----:B------:R-:W-:Y:S02]  /*32a0*/  PLOP3.LUT P3, PT, PT, PT, UP2, 0x40, 0x0 ;  /* 0x000000000000781c */ /* 0x000fe40003f6e828 */
[C---:B------:R-:W-:Y:S02]  /*32b0*/  ISETP.GT.AND P2, PT, R2.reuse, 0x20, P2 ;  /* 0x000000200200780c */ /* 0x040fe40001744270 */
[----:B------:R-:W-:-:S02]  /*32c0*/  ISETP.GT.AND P1, PT, R2, 0x21, P1 ;  /* 0x000000210200780c */ /* 0x000fc40000f24270 */
[C---:B------:R-:W-:Y:S02]  /*32d0*/  ISETP.GT.AND P0, PT, R2.reuse, 0x28, P0 ;  /* 0x000000280200780c */ /* 0x040fe40000704270 */
[----:B------:R-:W-:Y:S02]  /*32e0*/  ISETP.GT.AND P3, PT, R2, 0x29, P3 ;  /* 0x000000290200780c */ /* 0x000fe40001f64270 */
[C---:B------:R-:W-:Y:S02]  /*32f0*/  ISETP.LT.OR P2, PT, R0.reuse, 0x21, P2 ;  /* 0x000000210000780c */ /* 0x040fe40001741670 */
[C---:B------:R-:W-:Y:S02]  /*3300*/  ISETP.LT.OR P1, PT, R0.reuse, 0x22, P1 ;  /* 0x000000220000780c */ /* 0x040fe40000f21670 */
[C---:B------:R-:W-:Y:S02]  /*3310*/  ISETP.LT.OR P0, PT, R0.reuse, 0x29, P0 ;  /* 0x000000290000780c */ /* 0x040fe40000701670 */
[----:B------:R-:W-:-:S02]  /*3320*/  ISETP.LT.OR P3, PT, R0, 0x2a, P3 ;  /* 0x0000002a0000780c */ /* 0x000fc40001f61670 */
[----:B------:R-:W-:Y:S02]  /*3330*/  FSEL R75, R40, -INF , !P2 ;  /* 0xff800000284b7808 */ /* 0x000fe40005000000 */
[----:B------:R-:W-:Y:S02]  /*3340*/  FSEL R77, R41, -INF , !P1 ;  /* 0xff800000294d7808 */ /* 0x000fe40004800000 */
[----:B------:R-:W-:Y:S02]  /*3350*/  FSEL R79, R44, -INF , !P0 ;  /* 0xff8000002c4f7808 */ /* 0x000fe40004000000 */
[----:B------:R-:W-:Y:S02]  /*3360*/  FSEL R81, R45, -INF , !P3 ;  /* 0xff8000002d517808 */ /* 0x000fe40005800000 */
[----:B------:R-:W-:Y:S02]  /*3370*/  PLOP3.LUT P2, PT, PT, PT, UP3, 0x40, 0x0 ;  /* 0x000000000000781c */ /* 0x000fe40003f4e838 */
[----:B------:R-:W-:-:S02]  /*3380*/  PLOP3.LUT P1, PT, PT, PT, UP4, 0x40, 0x0 ;  /* 0x000000000000781c */ /* 0x000fc40003f2e848 */
[----:B------:R-:W-:Y:S02]  /*3390*/  PLOP3.LUT P0, PT, PT, PT, UP5, 0x40, 0x0 ;  /* 0x000000000000781c */ /* 0x000fe40003f0e858 */
[----:B------:R-:W-:Y:S02]  /*33a0*/  PLOP3.LUT P3, PT, PT, PT, UP6, 0x40, 0x0 ;  /* 0x000000000000781c */ /* 0x000fe40003f6e868 */
[C---:B------:R-:W-:Y:S02]  /*33b0*/  ISETP.GT.AND P2, PT, R2.reuse, 0x30, P2 ;  /* 0x000000300200780c */ /* 0x040fe40001744270 */
[C---:B------:R-:W-:Y:S02]  /*33c0*/  ISETP.GT.AND P1, PT, R2.reuse, 0x31, P1 ;  /* 0x000000310200780c */ /* 0x040fe40000f24270 */
[C---:B------:R-:W-:Y:S02]  /*33d0*/  ISETP.GT.AND P0, PT, R2.reuse, 0x38, P0 ;  /* 0x000000380200780c */ /* 0x040fe40000704270 */
[----:B------:R-:W-:Y:S01]  /*33e0*/  ISETP.GT.AND P3, PT, R2, 0x39, P3 ;  /* 0x000000390200780c */ /* 0x000fe20001f64270 */
[----:B-1----:R-:W-:Y:S01]  /*33f0*/  IMAD.IADD R2, R38, 0x1, R3 ;  /* 0x0000000126027824 */ /* 0x002fe200078e0203 */
[----:B------:R-:W-:-:S02]  /*3400*/  ISETP.LT.OR P2, PT, R0, 0x31, P2 ;  /* 0x000000310000780c */ /* 0x000fc40001741670 */
[C---:B------:R-:W-:Y:S02]  /*3410*/  ISETP.LT.OR P1, PT, R0.reuse, 0x32, P1 ;  /* 0x000000320000780c */ /* 0x040fe40000f21670 */
[C---:B------:R-:W-:Y:S02]  /*3420*/  ISETP.LT.OR P0, PT, R0.reuse, 0x39, P0 ;  /* 0x000000390000780c */ /* 0x040fe40000701670 */
[----:B------:R-:W-:Y:S02]  /*3430*/  ISETP.LT.OR P3, PT, R0, 0x3a, P3 ;  /* 0x0000003a0000780c */ /* 0x000fe40001f61670 */
[----:B------:R-:W-:Y:S02]  /*3440*/  VIADDMNMX R0, R3, R23, R18, PT ;  /* 0x0000001703007246 */ /* 0x000fe40003800112 */
[----:B------:R-:W-:Y:S02]  /*3450*/  FSEL R83, R48, -INF , !P2 ;  /* 0xff80000030537808 */ /* 0x000fe40005000000 */
[----:B------:R-:W-:-:S02]  /*3460*/  FSEL R85, R49, -INF , !P1 ;  /* 0xff80000031557808 */ /* 0x000fc40004800000 */
[----:B------:R-:W-:Y:S02]  /*3470*/  FSEL R87, R52, -INF , !P0 ;  /* 0xff80000034577808 */ /* 0x000fe40004000000 */
[----:B------:R-:W-:Y:S01]  /*3480*/  FSEL R53, R53, -INF , !P3 ;  /* 0xff80000035357808 */ /* 0x000fe20005800000 */
[----:B------:R-:W-:Y:S06]  /*3490*/  @!P6 BRA `(.L_x_984) ;  /* 0x00000000005ce947 */ /* 0x000fec0003800000 */
[----:B------:R-:W-:Y:S01]  /*34a0*/  R2UR UR4, R17 ;  /* 0x00000000110472ca */ /* 0x000fe200000e0000 */
[----:B------:R-:W-:Y:S01]  /*34b0*/  IMAD.U32 R4, RZ, RZ, UR10 ;  /* 0x0000000aff047e24 */ /* 0x000fe2000f8e00ff */
[----:B------:R-:W-:Y:S11]  /*34c0*/  BSSY B0, `(.L_x_985) ;  /* 0x0000010000007945 */ /* 0x000ff60003800000 */
[----:B------:R-:W-:-:S04]  /*34d0*/  IMAD R3, R4, UR4, R3 ;  /* 0x0000000404037c24 */ /* 0x000fc8000f8e0203 */
[----:B------:R-:W-:-:S05]  /*34e0*/  VIADD R3, R3, -UR11 ;  /* 0x8000000b03037c36 */ /* 0x000fca0008000000 */
[----:B------:R-:W-:-:S13]  /*34f0*/  ISETP.GT.AND P0, PT, R3, -0x1, PT ;  /* 0xffffffff0300780c */ /* 0x000fda0003f04270 */
[----:B------:R-:W-:Y:S05]  /*3500*/  @P0 BRA `(.L_x_986) ;  /* 0x00000000001c0947 */ /* 0x000fea0003800000 */
[----:B------:R-:W-:Y:S02]  /*3510*/  ISETP.NE.AND P0, PT, R25, 0x1, PT ;  /* 0x000000011900780c */ /* 0x000fe40003f05270 */
[----:B------:R-:W-:-:S11]  /*3520*/  LOP3.LUT R3, RZ, R3, RZ, 0x33, !PT ;  /* 0x00000003ff037212 */ /* 0x000fd600078e33ff */
[----:B------:R-:W0:Y:S02]  /*3530*/  @P0 LDC.64 R8, c[0x0][0x9e8] ;  /* 0x00027a00ff080b82 */ /* 0x000e240000000a00 */
[----:B0-----:R-:W-:-:S05]  /*3540*/  @P0 IMAD.HI.U32 R4, R3, R8, RZ ;  /* 0x0000000803040227 */ /* 0x001fca00078e00ff */
[----:B------:R-:W-:-:S04]  /*3550*/  @P0 SHF.R.U32.HI R3, RZ, R9, R4 ;  /* 0x00000009ff030219 */ /* 0x000fc80000011604 */
[----:B------:R-:W-:Y:S01]  /*3560*/  LOP3.LUT R3, RZ, R3, RZ, 0x33, !PT ;  /* 0x00000003ff037212 */ /* 0x000fe200078e33ff */
[----:B------:R-:W-:Y:S06]  /*3570*/  BRA `(.L_x_987) ;  /* 0x0000000000107947 */ /* 0x000fec0003800000 */
.L_x_986:
[----:B------:R-:W-:-:S13]  /*3580*/  ISETP.NE.AND P0, PT, R25, 0x1, PT ;  /* 0x000000011900780c */ /* 0x000fda0003f05270 */
[----:B------:R-:W0:Y:S02]  /*3590*/  @P0 LDC.64 R8, c[0x0][0x9e8] ;  /* 0x00027a00ff080b82 */ /* 0x000e240000000a00 */
[----:B0-----:R-:W-:-:S05]  /*35a0*/  @P0 IMAD.HI.U32 R4, R3, R8, RZ ;  /* 0x0000000803040227 */ /* 0x001fca00078e00ff */
[----:B------:R-:W-:-:S07]  /*35b0*/  @P0 SHF.R.U32.HI R3, RZ, R9, R4 ;  /* 0x00000009ff030219 */ /* 0x000fce0000011604 */
.L_x_987:
[----:B------:R-:W-:Y:S05]  /*35c0*/  BSYNC B0 ;  /* 0x0000000000007941 */ /* 0x000fea0003800000 */
.L_x_985:
[----:B------:R-:W-:-:S04]  /*35d0*/  IMAD R4, R3, R25, -UR27 ;  /* 0x8000001b03047e24 */ /* 0x000fc8000f8e0219 */
[----:B------:R-:W-:-:S05]  /*35e0*/  IMAD R3, R5, -0x2, R4 ;  /* 0xfffffffe05037824 */ /* 0x000fca00078e0204 */
[----:B------:R-:W-:Y:S02]  /*35f0*/  VIMNMX R2, R2, R3, !PT ;  /* 0x0000000302027248 */ /* 0x000fe40007fe0100 */
[----:B------:R-:W-:-:S07]  /*3600*/  VIADDMNMX R0, R3, R25, R0, PT ;  /* 0x0000001903007246 */ /* 0x000fce0003800100 */
.L_x_984:
[----:B------:R-:W-:Y:S01]  /*3610*/  FMNMX.FTZ R3, R57, R61, !PT ;  /* 0x0000003d39037209 */ /* 0x000fe20007810000 */
[----:B------:R-:W-:Y:S02]  /*3620*/  UP2UR UR4, UPR, URZ, 0x8 ;  /* 0x000000083f047883 */ /* 0x000fe40008000000 */
[----:B------:R-:W-:Y:S01]  /*3630*/  UISETP.NE.AND UP3, UPT, UR22, URZ, UPT ;  /* 0x0000003f1600728c */ /* 0x000fe2000bf65270 */
[----:B------:R-:W-:Y:S01]  /*3640*/  FMNMX.FTZ R3, R63, R3, !PT ;  /* 0x000000033f037209 */ /* 0x000fe20007810000 */
[----:B------:R-:W-:Y:S02]  /*3650*/  UP2UR UR22, UPR, URZ, 0x10 ;  /* 0x000000103f167883 */ /* 0x000fe40008000000 */
[----:B------:R-:W-:Y:S01]  /*3660*/  UISETP.NE.AND UP4, UPT, UR26, URZ, UPT ;  /* 0x0000003f1a00728c */ /* 0x000fe2000bf85270 */
[----:B------:R-:W-:Y:S01]  /*3670*/  FMNMX.FTZ R3, R65, R3, !PT ;  /* 0x0000000341037209 */ /* 0x000fe20007810000 */
[----:B------:R-:W-:Y:S01]  /*3680*/  UP2UR UR26, UPR, URZ, 0x20 ;  /* 0x000000203f1a7883 */ /* 0x000fe20008000000 */
[----:B------:R-:W-:Y:S01]  /*3690*/  PLOP3.LUT P2, PT, PT, PT, UP3, 0x40, 0x0 ;  /* 0x000000000000781c */ /* 0x000fe20003f4e838 */
[----:B------:R-:W-:Y:S01]  /*36a0*/  UISETP.NE.AND UP5, UPT, UR23, URZ, UPT ;  /* 0x0000003f1700728c */ /* 0x000fe2000bfa5270 */
[----:B------:R-:W-:Y:S01]  /*36b0*/  FMNMX.FTZ R3, R67, R3, !PT ;  /* 0x0000000343037209 */ /* 0x000fe20007810000 */
[----:B------:R-:W-:Y:S01]  /*36c0*/  UP2UR UR27, UPR, URZ, 0x1 ;  /* 0x000000013f1b7883 */ /* 0x000fe20008000000 */
[----:B------:R-:W-:Y:S01]  /*36d0*/  PLOP3.LUT P1, PT, PT, PT, UP4, 0x40, 0x0 ;  /* 0x000000000000781c */ /* 0x000fe20003f2e848 */
[----:B------:R-:W-:Y:S01]  /*36e0*/  UISETP.NE.AND UP0, UPT, UR15, URZ, UPT ;  /* 0x0000003f0f00728c */ /* 0x000fe2000bf05270 */
[----:B------:R-:W-:Y:S01]  /*36f0*/  FMNMX.FTZ R3, R69, R3, !PT ;  /* 0x0000000345037209 */ /* 0x000fe20007810000 */
[----:B------:R-:W-:Y:S01]  /*3700*/  UISETP.NE.AND UP3, UPT, UR18, URZ, UPT ;  /* 0x0000003f1200728c */ /* 0x000fe2000bf65270 */
[----:B------:R-:W-:Y:S01]  /*3710*/  PLOP3.LUT P3, PT, PT, PT, UP5, 0x40, 0x0 ;  /* 0x000000000000781c */ /* 0x000fe20003f6e858 */
[----:B------:R-:W-:Y:S01]  /*3720*/  UISETP.NE.AND UP5, UPT, UR5, URZ, UPT ;  /* 0x0000003f0500728c */ /* 0x000fe2000bfa5270 */
[----:B------:R-:W-:Y:S01]  /*3730*/  FMNMX.FTZ R3, R71, R3, !PT ;  /* 0x0000000347037209 */ /* 0x000fe20007810000 */
[----:B------:R-:W-:Y:S01]  /*3740*/  UISETP.NE.AND UP4, UPT, UR19, URZ, UPT ;  /* 0x0000003f1300728c */ /* 0x000fe2000bf85270 */
[C---:B------:R-:W-:Y:S01]  /*3750*/  ISETP.GT.AND P3, PT, R2.reuse, RZ, P3 ;  /* 0x000000ff0200720c */ /* 0x040fe20001f64270 */
[----:B------:R-:W-:Y:S01]  /*3760*/  ULDC UR5, c[0x0][0x988] ;  /* 0x0002620000057ab9 */ /* 0x000fe20000000800 */
[----:B------:R-:W-:Y:S01]  /*3770*/  FMNMX.FTZ R3, R73, R3, !PT ;  /* 0x0000000349037209 */ /* 0x000fe20007810000 */
[----:B------:R-:W-:Y:S01]  /*3780*/  UP2UR UR23, UPR, URZ, 0x40 ;  /* 0x000000403f177883 */ /* 0x000fe20008000000 */
[----:B------:R-:W-:Y:S01]  /*3790*/  ISETP.GT.AND P1, PT, R2, 0x1, P1 ;  /* 0x000000010200780c */ /* 0x000fe20000f24270 */
[----:B------:R-:W-:Y:S01]  /*37a0*/  UISETP.NE.AND UP6, UPT, UR14, URZ, UPT ;  /* 0x0000003f0e00728c */ /* 0x000fe2000bfc5270 */
[----:B------:R-:W-:-:S02]  /*37b0*/  FMNMX.FTZ R3, R75, R3, !PT ;  /* 0x000000034b037209 */ /* 0x000fc40007810000 */
[C---:B------:R-:W-:Y:S02]  /*37c0*/  ISETP.LT.OR P3, PT, R0.reuse, 0x1, P3 ;  /* 0x000000010000780c */ /* 0x040fe40001f61670 */
[----:B------:R-:W-:Y:S02]  /*37d0*/  FMNMX.FTZ R3, R77, R3, !PT ;  /* 0x000000034d037209 */ /* 0x000fe40007810000 */
[----:B------:R-:W-:Y:S02]  /*37e0*/  ISETP.LT.OR P1, PT, R0, 0x2, P1 ;  /* 0x000000020000780c */ /* 0x000fe40000f21670 */
[----:B------:R-:W-:Y:S02]  /*37f0*/  FMNMX.FTZ R3, R79, R3, !PT ;  /* 0x000000034f037209 */ /* 0x000fe40007810000 */
[----:B------:R-:W-:Y:S02]  /*3800*/  ISETP.GT.AND P2, PT, R2, 0x8, P2 ;  /* 0x000000080200780c */ /* 0x000fe40001744270 */
[----:B------:R-:W-:-:S02]  /*3810*/  FMNMX.FTZ R3, R81, R3, !PT ;  /* 0x0000000351037209 */ /* 0x000fc40007810000 */
[----:B------:R-:W-:Y:S02]  /*3820*/  ISETP.LT.OR P2, PT, R0, 0x9, P2 ;  /* 0x000000090000780c */ /* 0x000fe40001741670 */
[----:B------:R-:W-:Y:S02]  /*3830*/  FMNMX.FTZ R3, R83, R3, !PT ;  /* 0x0000000353037209 */ /* 0x000fe40007810000 */
[----:B------:R-:W-:Y:S02]  /*3840*/  FSEL R18, R30, -INF , !P2 ;  /* 0xff8000001e127808 */ /* 0x000fe40005000000 */
[----:B------:R-:W-:Y:S02]  /*3850*/  FMNMX.FTZ R3, R85, R3, !PT ;  /* 0x0000000355037209 */ /* 0x000fe40007810000 */
[----:B------:R-:W-:Y:S01]  /*3860*/  PLOP3.LUT P2, PT, PT, PT, UP4, 0x40, 0x0 ;  /* 0x000000000000781c */ /* 0x000fe20003f4e848 */
[----:B------:R-:W-:Y:S01]  /*3870*/  UISETP.NE.AND UP4, UPT, UR22, URZ, UPT ;  /* 0x0000003f1600728c */ /* 0x000fe2000bf85270 */
[----:B------:R-:W-:-:S02]  /*3880*/  FMNMX.FTZ R3, R87, R3, !PT ;  /* 0x0000000357037209 */ /* 0x000fc40007810000 */
[----:B------:R-:W-:Y:S02]  /*3890*/  ISETP.GT.AND P2, PT, R2, 0x18, P2 ;  /* 0x000000180200780c */ /* 0x000fe40001744270 */
[----:B------:R-:W-:Y:S02]  /*38a0*/  FMNMX.FTZ R3, R53, R3, !PT ;  /* 0x0000000335037209 */ /* 0x000fe40007810000 */
[----:B------:R-:W-:-:S03]  /*38b0*/  ISETP.LT.OR P2, PT, R0, 0x19, P2 ;  /* 0x000000190000780c */ /* 0x000fc60001741670 */
[----:B------:R-:W0:Y:S01]  /*38c0*/  SHFL.BFLY PT, R4, R3, 0x2, 0x1f ;  /* 0x0c401f0003047f89 */ /* 0x000e2200000e0000 */
[----:B------:R-:W-:Y:S02]  /*38d0*/  FSEL R28, R59, -INF , !P2 ;  /* 0xff8000003b1c7808 */ /* 0x000fe40005000000 */
[----:B------:R-:W-:-:S04]  /*38e0*/  PLOP3.LUT P2, PT, PT, PT, UP1, 0x40, 0x0 ;  /* 0x000000000000781c */ /* 0x000fc80003f4e818 */
[----:B------:R-:W-:-:S04]  /*38f0*/  ISETP.GT.AND P2, PT, R2, 0x28, P2 ;  /* 0x000000280200780c */ /* 0x000fc80001744270 */
[----:B------:R-:W-:Y:S02]  /*3900*/  ISETP.LT.OR P2, PT, R0, 0x29, P2 ;  /* 0x000000290000780c */ /* 0x000fe40001741670 */
[----:B0-----:R-:W-:-:S05]  /*3910*/  FMNMX.FTZ R9, R3, R4, !PT ;  /* 0x0000000403097209 */ /* 0x001fca0007810000 */
[----:B------:R-:W0:Y:S02]  /*3920*/  SHFL.BFLY PT, R4, R9, 0x1, 0x1f ;  /* 0x0c201f0009047f89 */ /* 0x000e2400000e0000 */
[----:B0-----:R-:W-:Y:S02]  /*3930*/  FMNMX.FTZ R4, R9, R4, !PT ;  /* 0x0000000409047209 */ /* 0x001fe40007810000 */
[----:B------:R-:W-:Y:S02]  /*3940*/  FSEL R9, R27, -INF , !P1 ;  /* 0xff8000001b097808 */ /* 0x000fe40004800000 */
[C---:B------:R-:W-:Y:S01]  /*3950*/  FSETP.NEU.FTZ.AND P0, PT, R4.reuse, -INF , PT ;  /* 0xff8000000400780b */ /* 0x040fe20003f1d000 */
[----:B------:R-:W-:Y:S01]  /*3960*/  FMUL.FTZ R8, R4, UR5 ;  /* 0x0000000504087c20 */ /* 0x000fe20008410000 */
[----:B------:R-:W-:Y:S01]  /*3970*/  PLOP3.LUT P1, PT, PT, PT, UP3, 0x40, 0x0 ;  /* 0x000000000000781c */ /* 0x000fe20003f2e838 */
[----:B------:R-:W-:-:S03]  /*3980*/  UISETP.NE.AND UP3, UPT, UR4, URZ, UPT ;  /* 0x0000003f0400728c */ /* 0x000fc6000bf65270 */
[----:B------:R-:W-:Y:S02]  /*3990*/  FSEL R38, R8, RZ, P0 ;  /* 0x000000ff08267208 */ /* 0x000fe40000000000 */
[----:B------:R-:W-:Y:S01]  /*39a0*/  PLOP3.LUT P0, PT, PT, PT, UP5, 0x40, 0x0 ;  /* 0x000000000000781c */ /* 0x000fe20003f0e858 */
[----:B------:R-:W-:Y:S01]  /*39b0*/  UISETP.NE.AND UP5, UPT, UR6, URZ, UPT ;  /* 0x0000003f0600728c */ /* 0x000fe2000bfa5270 */
[----:B------:R-:W-:Y:S01]  /*39c0*/  FSEL R8, R26, -INF , !P3 ;  /* 0xff8000001a087808 */ /* 0x000fe20005800000 */
[--C-:B------:R-:W-:Y:S01]  /*39d0*/  FFMA.FTZ R36, R57, UR5, -R38.reuse ;  /* 0x0000000539247c23 */ /* 0x100fe20008010826 */
[----:B------:R-:W-:Y:S01]  /*39e0*/  PLOP3.LUT P3, PT, PT, PT, UP0, 0x40, 0x0 ;  /* 0x000000000000781c */ /* 0x000fe20003f6e808 */
[----:B------:R-:W-:Y:S01]  /*39f0*/  UISETP.NE.AND UP0, UPT, UR7, URZ, UPT ;  /* 0x0000003f0700728c */ /* 0x000fe2000bf05270 */
[C---:B------:R-:W-:Y:S01]  /*3a00*/  ISETP.GT.AND P0, PT, R2.reuse, 0x9, P0 ;  /* 0x000000090200780c */ /* 0x040fe20000704270 */
[----:B------:R-:W-:Y:S01]  /*3a10*/  MUFU.EX2 R196, R36 ;  /* 0x0000002400c47308 */ /* 0x000fe20000000800 */
[----:B------:R-:W-:Y:S01]  /*3a20*/  ISETP.GT.AND P3, PT, R2, 0x10, P3 ;  /* 0x000000100200780c */ /* 0x000fe20001f64270 */
[--C-:B------:R-:W-:Y:S01]  /*3a30*/  FFMA.FTZ R37, R61, UR5, -R38.reuse ;  /* 0x000000053d257c23 */ /* 0x100fe20008010826 */
[----:B------:R-:W-:Y:S01]  /*3a40*/  ISETP.LT.OR P0, PT, R0, 0xa, P0 ;  /* 0x0000000a0000780c */ /* 0x000fe20000701670 */
[--C-:B------:R-:W-:Y:S01]  /*3a50*/  FFMA.FTZ R40, R63, UR5, -R38.reuse ;  /* 0x000000053f287c23 */ /* 0x100fe20008010826 */
[----:B------:R-:W-:Y:S01]  /*3a60*/  FMNMX.FTZ R3, R8, R9, !PT ;  /* 0x0000000908037209 */ /* 0x000fe20007810000 */
[--C-:B------:R-:W-:Y:S01]  /*3a70*/  FFMA.FTZ R41, R65, UR5, -R38.reuse ;  /* 0x0000000541297c23 */ /* 0x100fe20008010826 */
[----:B------:R-:W-:Y:S01]  /*3a80*/  FSEL R23, R31, -INF , !P0 ;  /* 0xff8000001f177808 */ /* 0x000fe20004000000 */
[--C-:B------:R-:W-:Y:S01]  /*3a90*/  FFMA.FTZ R44, R71, UR5, -R38.reuse ;  /* 0x00000005472c7c23 */ /* 0x100fe20008010826 */
[----:B------:R-:W-:Y:S01]  /*3aa0*/  ISETP.LT.OR P3, PT, R0, 0x11, P3 ;  /* 0x000000110000780c */ /* 0x000fe20001f61670 */
[----:B------:R-:W-:Y:S01]  /*3ab0*/  MUFU.EX2 R40, R40 ;  /* 0x0000002800287308 */ /* 0x000fe20000000800 */
[----:B------:R-:W-:Y:S01]  /*3ac0*/  ISETP.GT.AND P1, PT, R2, 0x11, P1 ;  /* 0x000000110200780c */ /* 0x000fe20000f24270 */
[--C-:B------:R-:W-:Y:S01]  /*3ad0*/  FFMA.FTZ R45, R73, UR5, -R38.reuse ;  /* 0x00000005492d7c23 */ /* 0x100fe20008010826 */
[----:B------:R-:W-:Y:S01]  /*3ae0*/  FMNMX.FTZ R30, R18, R3, !PT ;  /* 0x00000003121e7209 */ /* 0x000fe20007810000 */
[--C-:B------:R-:W-:Y:S01]  /*3af0*/  FFMA.FTZ R48, R79, UR5, -R38.reuse ;  /* 0x000000054f307c23 */ /* 0x100fe20008010826 */
[----:B------:R-:W-:Y:S01]  /*3b00*/  PLOP3.LUT P0, PT, PT, PT, UP5, 0x40, 0x0 ;  /* 0x000000000000781c */ /* 0x000fe20003f0e858 */
[----:B------:R-:W-:Y:S01]  /*3b10*/  UISETP.NE.AND UP5, UPT, UR26, URZ, UPT ;  /* 0x0000003f1a00728c */ /* 0x000fe2000bfa5270 */
[----:B------:R-:W-:Y:S01]  /*3b20*/  FSEL R26, R34, -INF , !P3 ;  /* 0xff800000221a7808 */ /* 0x000fe20005800000 */
[----:B------:R-:W-:Y:S01]  /*3b30*/  FFMA.FTZ R49, R81, UR5, -R38 ;  /* 0x0000000551317c23 */ /* 0x000fe20008010826 */
[----:B------:R-:W-:Y:S01]  /*3b40*/  ISETP.LT.OR P1, PT, R0, 0x12, P1 ;  /* 0x000000120000780c */ /* 0x000fe20000f21670 */
[----:B------:R-:W-:Y:S01]  /*3b50*/  MUFU.EX2 R41, R41 ;  /* 0x0000002900297308 */ /* 0x000fe20000000800 */
[----:B------:R-:W-:-:S02]  /*3b60*/  FMNMX.FTZ R3, R23, R30, !PT ;  /* 0x0000001e17037209 */ /* 0x000fc40007810000 */
[----:B------:R-:W-:Y:S01]  /*3b70*/  PLOP3.LUT P3, PT, PT, PT, UP6, 0x40, 0x0 ;  /* 0x000000000000781c */ /* 0x000fe20003f6e868 */
[----:B------:R-:W-:Y:S01]  /*3b80*/  UISETP.NE.AND UP6, UPT, UR23, URZ, UPT ;  /* 0x0000003f1700728c */ /* 0x000fe2000bfc5270 */
[----:B------:R-:W-:Y:S02]  /*3b90*/  FSEL R27, R35, -INF , !P1 ;  /* 0xff800000231b7808 */ /* 0x000fe40004800000 */
[----:B------:R-:W-:Y:S01]  /*3ba0*/  ISETP.GT.AND P0, PT, R2, 0x19, P0 ;  /* 0x000000190200780c */ /* 0x000fe20000704270 */
[----:B------:R-:W-:Y:S01]  /*3bb0*/  MUFU.EX2 R44, R44 ;  /* 0x0000002c002c7308 */ /* 0x000fe20000000800 */
[----:B------:R-:W-:Y:S02]  /*3bc0*/  FMNMX.FTZ R32, R26, R3, !PT ;  /* 0x000000031a207209 */ /* 0x000fe40007810000 */
[----:B------:R-:W-:Y:S01]  /*3bd0*/  PLOP3.LUT P1, PT, PT, PT, UP0, 0x40, 0x0 ;  /* 0x000000000000781c */ /* 0x000fe20003f2e808 */
[----:B------:R-:W-:Y:S01]  /*3be0*/  UISETP.NE.AND UP0, UPT, UR27, URZ, UPT ;  /* 0x0000003f1b00728c */ /* 0x000fe2000bf05270 */
[----:B------:R-:W-:-:S02]  /*3bf0*/  ISETP.GT.AND P3, PT, R2, 0x20, P3 ;  /* 0x000000200200780c */ /* 0x000fc40001f64270 */
[C---:B------:R-:W-:Y:S01]  /*3c00*/  ISETP.LT.OR P0, PT, R0.reuse, 0x1a, P0 ;  /* 0x0000001a0000780c */ /* 0x040fe20000701670 */
[----:B------:R-:W-:Y:S01]  /*3c10*/  MUFU.EX2 R45, R45 ;  /* 0x0000002d002d7308 */ /* 0x000fe20000000800 */
[----:B------:R-:W-:Y:S02]  /*3c20*/  FMNMX.FTZ R3, R27, R32, !PT ;  /* 0x000000201b037209 */ /* 0x000fe40007810000 */
[----:B------:R-:W-:Y:S02]  /*3c30*/  ISETP.LT.OR P3, PT, R0, 0x21, P3 ;  /* 0x000000210000780c */ /* 0x000fe40001f61670 */
[----:B------:R-:W-:Y:S02]  /*3c40*/  FSEL R29, R39, -INF , !P0 ;  /* 0xff800000271d7808 */ /* 0x000fe40004000000 */
[----:B------:R-:W-:Y:S01]  /*3c50*/  ISETP.GT.AND P1, PT, R2, 0x21, P1 ;  /* 0x000000210200780c */ /* 0x000fe20000f24270 */
[----:B------:R-:W0:Y:S01]  /*3c60*/  MUFU.EX2 R39, R37 ;  /* 0x0000002500277308 */ /* 0x000e220000000800 */
[----:B------:R-:W-:Y:S01]  /*3c70*/  FMNMX.FTZ R34, R28, R3, !PT ;  /* 0x000000031c227209 */ /* 0x000fe20007810000 */
[----:B------:R-:W-:Y:S01]  /*3c80*/  @UP0 ULDC UR6, c[0x0][0x44c] ;  /* 0x0001130000060ab9 */ /* 0x000fe20000000800 */
[----:B------:R-:W-:Y:S01]  /*3c90*/  PLOP3.LUT P0, PT, PT, PT, UP2, 0x40, 0x0 ;  /* 0x000000000000781c */ /* 0x000fe20003f0e828 */
[----:B------:R-:W-:Y:S01]  /*3ca0*/  UIMAD.WIDE.U32 UR6, UR38, UR6, URZ ;  /* 0x00000006260672a5 */ /* 0x000fe2000f8e003f */
[----:B------:R-:W-:Y:S01]  /*3cb0*/  FSEL R30, R42, -INF , !P3 ;  /* 0xff8000002a1e7808 */ /* 0x000fe20005800000 */
[--C-:B------:R-:W-:Y:S01]  /*3cc0*/  FFMA.FTZ R42, R67, UR5, -R38.reuse ;  /* 0x00000005432a7c23 */ /* 0x100fe20008010826 */
[----:B------:R-:W-:Y:S01]  /*3cd0*/  ISETP.LT.OR P1, PT, R0, 0x22, P1 ;  /* 0x000000220000780c */ /* 0x000fe20000f21670 */
[----:B------:R-:W-:Y:S01]  /*3ce0*/  MUFU.EX2 R48, R48 ;  /* 0x0000003000307308 */ /* 0x000fe20000000800 */
[----:B------:R-:W-:Y:S01]  /*3cf0*/  FMNMX.FTZ R3, R29, R34, !PT ;  /* 0x000000221d037209 */ /* 0x000fe20007810000 */
[----:B------:R-:W-:Y:S01]  /*3d00*/  @UP0 ULDC UR4, c[0x0][0x450] ;  /* 0x0001140000040ab9 */ /* 0x000fe20000000800 */
[----:B------:R-:W-:Y:S01]  /*3d10*/  ISETP.GT.AND P0, PT, R2, 0x29, P0 ;  /* 0x000000290200780c */ /* 0x000fe20000704270 */
[----:B------:R-:W-:Y:S01]  /*3d20*/  @UP0 USHF.R.U32.HI UR38, URZ, UR4, UR7 ;  /* 0x000000043f260299 */ /* 0x000fe20008011607 */
[----:B------:R-:W-:Y:S01]  /*3d30*/  PLOP3.LUT P3, PT, PT, PT, UP3, 0x40, 0x0 ;  /* 0x000000000000781c */ /* 0x000fe20003f6e838 */
[----:B------:R-:W-:Y:S01]  /*3d40*/  UIADD3 UR6, UR39, -0x2, URZ ;  /* 0xfffffffe27067890 */ /* 0x000fe2000fffe03f */
[----:B------:R-:W-:Y:S01]  /*3d50*/  FSEL R31, R43, -INF , !P1 ;  /* 0xff8000002b1f7808 */ /* 0x000fe20004800000 */
[----:B------:R-:W-:Y:S01]  /*3d60*/  FFMA.FTZ R43, R69, UR5, -R38 ;  /* 0x00000005452b7c23 */ /* 0x000fe20008010826 */
[----:B------:R-:W-:Y:S01]  /*3d70*/  FMNMX.FTZ R34, R30, R3, !PT ;  /* 0x000000031e227209 */ /* 0x000fe20007810000 */
[----:B------:R-:W-:Y:S01]  /*3d80*/  MUFU.EX2 R42, R42 ;  /* 0x0000002a002a7308 */ /* 0x000fe20000000800 */
[----:B------:R-:W-:Y:S01]  /*3d90*/  ISETP.LT.OR P0, PT, R0, 0x2a, P0 ;  /* 0x0000002a0000780c */ /* 0x000fe20000701670 */
[----:B------:R-:W-:Y:S01]  /*3da0*/  UIADD3 UR38, UR42, UR38, URZ ;  /* 0x000000262a267290 */ /* 0x000fe2000fffe03f */
[----:B------:R-:W-:-:S02]  /*3db0*/  PLOP3.LUT P1, PT, PT, PT, UP4, 0x40, 0x0 ;  /* 0x000000000000781c */ /* 0x000fc40003f2e848 */
[----:B------:R-:W-:Y:S01]  /*3dc0*/  FSEL R32, R46, -INF , !P2 ;  /* 0xff8000002e207808 */ /* 0x000fe20005000000 */
[--C-:B------:R-:W-:Y:S01]  /*3dd0*/  FFMA.FTZ R46, R75, UR5, -R38.reuse ;  /* 0x000000054b2e7c23 */ /* 0x100fe20008010826 */
[----:B------:R-:W-:Y:S01]  /*3de0*/  ISETP.GT.AND P3, PT, R2, 0x30, P3 ;  /* 0x000000300200780c */ /* 0x000fe20001f64270 */
[----:B------:R-:W1:Y:S01]  /*3df0*/  MUFU.EX2 R43, R43 ;  /* 0x0000002b002b7308 */ /* 0x000e620000000800 */
[----:B------:R-:W-:Y:S01]  /*3e00*/  FMNMX.FTZ R3, R31, R34, !PT ;  /* 0x000000221f037209 */ /* 0x000fe20007810000 */
[----:B------:R-:W-:Y:S01]  /*3e10*/  VIADD R24, R24, UR38 ;  /* 0x0000002618187c36 */ /* 0x000fe20008000000 */
[----:B------:R-:W-:Y:S01]  /*3e20*/  FSEL R33, R47, -INF , !P0 ;  /* 0xff8000002f217808 */ /* 0x000fe20004000000 */
[----:B------:R-:W-:Y:S01]  /*3e30*/  FFMA.FTZ R47, R77, UR5, -R38 ;  /* 0x000000054d2f7c23 */ /* 0x000fe20008010826 */
[----:B------:R-:W-:Y:S02]  /*3e40*/  PLOP3.LUT P2, PT, PT, PT, UP5, 0x40, 0x0 ;  /* 0x000000000000781c */ /* 0x000fe40003f4e858 */
[----:B------:R-:W-:Y:S01]  /*3e50*/  PLOP3.LUT P0, PT, PT, PT, UP6, 0x40, 0x0 ;  /* 0x000000000000781c */ /* 0x000fe20003f0e868 */
[----:B------:R-:W-:Y:S01]  /*3e60*/  MUFU.EX2 R46, R46 ;  /* 0x0000002e002e7308 */ /* 0x000fe20000000800 */
[----:B------:R-:W-:-:S02]  /*3e70*/  ISETP.GT.AND P1, PT, R2, 0x31, P1 ;  /* 0x000000310200780c */ /* 0x000fc40000f24270 */
[----:B------:R-:W-:Y:S02]  /*3e80*/  ISETP.LT.OR P3, PT, R0, 0x31, P3 ;  /* 0x000000310000780c */ /* 0x000fe40001f61670 */
[----:B------:R-:W-:Y:S02]  /*3e90*/  FMNMX.FTZ R34, R32, R3, !PT ;  /* 0x0000000320227209 */ /* 0x000fe40007810000 */
[C---:B------:R-:W-:Y:S01]  /*3ea0*/  ISETP.GT.AND P2, PT, R2.reuse, 0x38, P2 ;  /* 0x000000380200780c */ /* 0x040fe20001744270 */
[----:B------:R-:W2:Y:S01]  /*3eb0*/  MUFU.EX2 R47, R47 ;  /* 0x0000002f002f7308 */ /* 0x000ea20000000800 */
[----:B------:R-:W-:Y:S02]  /*3ec0*/  ISETP.GT.AND P0, PT, R2, 0x39, P0 ;  /* 0x000000390200780c */ /* 0x000fe40000704270 */
[----:B------:R-:W-:Y:S02]  /*3ed0*/  ISETP.LT.OR P1, PT, R0, 0x32, P1 ;  /* 0x000000320000780c */ /* 0x000fe40000f21670 */
[----:B------:R-:W-:Y:S01]  /*3ee0*/  FSEL R2, R50, -INF , !P3 ;  /* 0xff80000032027808 */ /* 0x000fe20005800000 */
[----:B------:R-:W-:Y:S01]  /*3ef0*/  FFMA.FTZ R50, R83, UR5, -R38 ;  /* 0x0000000553327c23 */ /* 0x000fe20008010826 */
[----:B------:R-:W-:Y:S01]  /*3f00*/  FMNMX.FTZ R3, R33, R34, !PT ;  /* 0x0000002221037209 */ /* 0x000fe20007810000 */
[----:B------:R-:W3:Y:S01]  /*3f10*/  MUFU.EX2 R49, R49 ;  /* 0x0000003100317308 */ /* 0x000ee20000000800 */
[----:B------:R-:W-:-:S02]  /*3f20*/  ISETP.LT.OR P2, PT, R0, 0x39, P2 ;  /* 0x000000390000780c */ /* 0x000fc40001741670 */
[----:B------:R-:W-:Y:S01]  /*3f30*/  FSEL R34, R51, -INF , !P1 ;  /* 0xff80000033227808 */ /* 0x000fe20004800000 */
[----:B------:R-:W-:Y:S01]  /*3f40*/  FFMA.FTZ R51, R85, UR5, -R38 ;  /* 0x0000000555337c23 */ /* 0x000fe20008010826 */
[----:B------:R-:W-:Y:S02]  /*3f50*/  FMNMX.FTZ R3, R2, R3, !PT ;  /* 0x0000000302037209 */ /* 0x000fe40007810000 */
[----:B------:R-:W-:Y:S01]  /*3f60*/  ISETP.LT.OR P0, PT, R0, 0x3a, P0 ;  /* 0x0000003a0000780c */ /* 0x000fe20000701670 */
[----:B------:R-:W-:Y:S01]  /*3f70*/  MUFU.EX2 R50, R50 ;  /* 0x0000003200327308 */ /* 0x000fe20000000800 */
[----:B------:R-:W-:Y:S02]  /*3f80*/  FSEL R0, R54, -INF , !P2 ;  /* 0xff80000036007808 */ /* 0x000fe40005000000 */
[----:B------:R-:W-:Y:S02]  /*3f90*/  FMNMX.FTZ R3, R34, R3, !PT ;  /* 0x0000000322037209 */ /* 0x000fe40007810000 */
[----:B------:R-:W-:Y:S01]  /*3fa0*/  FSEL R35, R55, -INF , !P0 ;  /* 0xff80000037237808 */ /* 0x000fe20004000000 */
[----:B0-----:R-:W-:Y:S01]  /*3fb0*/  FADD.FTZ R55, R196, R39 ;  /* 0x00000027c4377221 */ /* 0x001fe20000010000 */
[----:B------:R-:W-:Y:S01]  /*3fc0*/  FMNMX.FTZ R36, R0, R3, !PT ;  /* 0x0000000300247209 */ /* 0x000fe20007810000 */
[----:B------:R-:W0:Y:S01]  /*3fd0*/  MUFU.EX2 R51, R51 ;  /* 0x0000003300337308 */ /* 0x000e220000000800 */
[----:B------:R-:W-:-:S02]  /*3fe0*/  F2FP.F16.F32.PACK_AB R196, R39, R196 ;  /* 0x000000c427c4723e */ /* 0x000fc400000000ff */
[----:B------:R-:W-:Y:S02]  /*3ff0*/  FMNMX.FTZ R36, R35, R36, !PT ;  /* 0x0000002423247209 */ /* 0x000fe40007810000 */
[----:B------:R-:W-:Y:S02]  /*4000*/  F2FP.F16.F32.PACK_AB R198, R41, R40 ;  /* 0x0000002829c6723e */ /* 0x000fe400000000ff */
[----:B-1----:R-:W-:Y:S01]  /*4010*/  F2FP.F16.F32.PACK_AB R192, R43, R42 ;  /* 0x0000002a2bc0723e */ /* 0x002fe200000000ff */
[----:B------:R-:W1:Y:S01]  /*4020*/  SHFL.BFLY PT, R3, R36, 0x2, 0x1f ;  /* 0x0c401f0024037f89 */ /* 0x000e6200000e0000 */
[----:B------:R-:W-:Y:S02]  /*4030*/  F2FP.F16.F32.PACK_AB R194, R45, R44 ;  /* 0x0000002c2dc2723e */ /* 0x000fe400000000ff */
[----:B--2---:R-:W-:Y:S02]  /*4040*/  F2FP.F16.F32.PACK_AB R188, R47, R46 ;  /* 0x0000002e2fbc723e */ /* 0x004fe400000000ff */
[----:B---3--:R-:W-:-:S02]  /*4050*/  F2FP.F16.F32.PACK_AB R190, R49, R48 ;  /* 0x0000003031be723e */ /* 0x008fc400000000ff */
[----:B0-----:R-:W-:Y:S02]  /*4060*/  F2FP.F16.F32.PACK_AB R184, R51, R50 ;  /* 0x0000003233b8723e */ /* 0x001fe400000000ff */
[----:B-1----:R-:W-:-:S05]  /*4070*/  FMNMX.FTZ R37, R36, R3, !PT ;  /* 0x0000000324257209 */ /* 0x002fca0007810000 */
[----:B------:R-:W0:Y:S02]  /*4080*/  SHFL.BFLY PT, R36, R37, 0x1, 0x1f ;  /* 0x0c201f0025247f89 */ /* 0x000e2400000e0000 */
[----:B0-----:R-:W-:Y:S01]  /*4090*/  FMNMX.FTZ R3, R37, R36, !PT ;  /* 0x0000002425037209 */ /* 0x001fe20007810000 */
[--C-:B------:R-:W-:Y:S01]  /*40a0*/  FFMA.FTZ R36, R87, UR5, -R38.reuse ;  /* 0x0000000557247c23 */ /* 0x100fe20008010826 */
[----:B------:R-:W-:Y:S02]  /*40b0*/  FFMA.FTZ R38, R53, UR5, -R38 ;  /* 0x0000000535267c23 */ /* 0x000fe40008010826 */
[C---:B------:R-:W-:Y:S01]  /*40c0*/  FSETP.NEU.FTZ.AND P0, PT, R3.reuse, -INF , PT ;  /* 0xff8000000300780b */ /* 0x040fe20003f1d000 */
[----:B------:R-:W-:Y:S02]  /*40d0*/  FMUL.FTZ R37, R3, UR5 ;  /* 0x0000000503257c20 */ /* 0x000fe40008410000 */
[----:B------:R-:W-:Y:S03]  /*40e0*/  MUFU.EX2 R36, R36 ;  /* 0x0000002400247308 */ /* 0x000fe60000000800 */
[----:B------:R-:W-:-:S05]  /*40f0*/  FSEL R53, R37, RZ, P0 ;  /* 0x000000ff25357208 */ /* 0x000fca0000000000 */
[--C-:B------:R-:W-:Y:S01]  /*4100*/  FFMA.FTZ R8, R8, UR5, -R53.reuse ;  /* 0x0000000508087c23 */ /* 0x100fe20008010835 */
[--C-:B------:R-:W-:Y:S01]  /*4110*/  FFMA.FTZ R9, R9, UR5, -R53.reuse ;  /* 0x0000000509097c23 */ /* 0x100fe20008010835 */
[--C-:B------:R-:W-:Y:S01]  /*4120*/  FFMA.FTZ R18, R18, UR5, -R53.reuse ;  /* 0x0000000512127c23 */ /* 0x100fe20008010835 */
[--C-:B------:R-:W-:Y:S01]  /*4130*/  FFMA.FTZ R23, R23, UR5, -R53.reuse ;  /* 0x0000000517177c23 */ /* 0x100fe20008010835 */
[--C-:B------:R-:W-:Y:S01]  /*4140*/  FFMA.FTZ R26, R26, UR5, -R53.reuse ;  /* 0x000000051a1a7c23 */ /* 0x100fe20008010835 */
[--C-:B------:R-:W-:Y:S01]  /*4150*/  FFMA.FTZ R27, R27, UR5, -R53.reuse ;  /* 0x000000051b1b7c23 */ /* 0x100fe20008010835 */
[----:B------:R-:W-:Y:S01]  /*4160*/  MUFU.EX2 R8, R8 ;  /* 0x0000000800087308 */ /* 0x000fe20000000800 */
[--C-:B------:R-:W-:Y:S01]  /*4170*/  FFMA.FTZ R28, R28, UR5, -R53.reuse ;  /* 0x000000051c1c7c23 */ /* 0x100fe20008010835 */
[--C-:B------:R-:W-:Y:S01]  /*4180*/  FFMA.FTZ R29, R29, UR5, -R53.reuse ;  /* 0x000000051d1d7c23 */ /* 0x100fe20008010835 */
[--C-:B------:R-:W-:Y:S01]  /*4190*/  FFMA.FTZ R30, R30, UR5, -R53.reuse ;  /* 0x000000051e1e7c23 */ /* 0x100fe20008010835 */
[--C-:B------:R-:W-:Y:S01]  /*41a0*/  FFMA.FTZ R31, R31, UR5, -R53.reuse ;  /* 0x000000051f1f7c23 */ /* 0x100fe20008010835 */
[--C-:B------:R-:W-:Y:S01]  /*41b0*/  FFMA.FTZ R32, R32, UR5, -R53.reuse ;  /* 0x0000000520207c23 */ /* 0x100fe20008010835 */
[--C-:B------:R-:W-:Y:S01]  /*41c0*/  FFMA.FTZ R33, R33, UR5, -R53.reuse ;  /* 0x0000000521217c23 */ /* 0x100fe20008010835 */
[--C-:B------:R-:W-:Y:S01]  /*41d0*/  FFMA.FTZ R2, R2, UR5, -R53.reuse ;  /* 0x0000000502027c23 */ /* 0x100fe20008010835 */
[----:B------:R-:W0:Y:S01]  /*41e0*/  MUFU.EX2 R9, R9 ;  /* 0x0000000900097308 */ /* 0x000e220000000800 */
[--C-:B------:R-:W-:Y:S01]  /*41f0*/  FFMA.FTZ R34, R34, UR5, -R53.reuse ;  /* 0x0000000522227c23 */ /* 0x100fe20008010835 */
[--C-:B------:R-:W-:Y:S01]  /*4200*/  FFMA.FTZ R0, R0, UR5, -R53.reuse ;  /* 0x0000000500007c23 */ /* 0x100fe20008010835 */
[----:B------:R-:W-:-:S05]  /*4210*/  FFMA.FTZ R35, R35, UR5, -R53 ;  /* 0x0000000523237c23 */ /* 0x000fca0008010835 */
[----:B------:R1:W2:Y:S08]  /*4220*/  MUFU.EX2 R199, R18 ;  /* 0x0000001200c77308 */ /* 0x0002b00000000800 */
[----:B------:R3:W4:Y:S01]  /*4230*/  MUFU.EX2 R52, R23 ;  /* 0x0000001700347308 */ /* 0x0007220000000800 */
[----:B-1----:R-:W-:Y:S01]  /*4240*/  FADD.FTZ R18, R40, R55 ;  /* 0x0000003728127221 */ /* 0x002fe20000010000 */
[----:B0-----:R-:W-:-:S06]  /*4250*/  F2FP.F16.F32.PACK_AB R197, R9, R8 ;  /* 0x0000000809c5723e */ /* 0x001fcc00000000ff */
[----:B------:R-:W-:Y:S01]  /*4260*/  MUFU.EX2 R26, R26 ;  /* 0x0000001a001a7308 */ /* 0x000fe20000000800 */
[----:B---3--:R-:W-:-:S04]  /*4270*/  FADD.FTZ R23, R41, R18 ;  /* 0x0000001229177221 */ /* 0x008fc80000010000 */
[----:B------:R-:W-:-:S03]  /*4280*/  FADD.FTZ R18, R42, R23 ;  /* 0x000000172a127221 */ /* 0x000fc60000010000 */
[----:B------:R-:W0:Y:S01]  /*4290*/  MUFU.EX2 R27, R27 ;  /* 0x0000001b001b7308 */ /* 0x000e220000000800 */
[----:B------:R-:W-:Y:S01]  /*42a0*/  FADD.FTZ R23, R43, R18 ;  /* 0x000000122b177221 */ /* 0x000fe20000010000 */
[----:B------:R-:W-:-:S06]  /*42b0*/  FADD.FTZ R18, R8, R9 ;  /* 0x0000000908127221 */ /* 0x000fcc0000010000 */
[----:B------:R1:W3:Y:S08]  /*42c0*/  MUFU.EX2 R37, R38 ;  /* 0x0000002600257308 */ /* 0x0002f00000000800 */
[----:B------:R-:W5:Y:S01]  /*42d0*/  MUFU.EX2 R28, R28 ;  /* 0x0000001c001c7308 */ /* 0x000f620000000800 */
[----:B-1----:R-:W-:Y:S01]  /*42e0*/  FADD.FTZ R38, R44, R23 ;  /* 0x000000172c267221 */ /* 0x002fe20000010000 */
[----:B--2---:R-:W-:Y:S01]  /*42f0*/  FADD.FTZ R23, R199, R18 ;  /* 0x00000012c7177221 */ /* 0x004fe20000010000 */
[----:B----4-:R-:W-:-:S02]  /*4300*/  F2FP.F16.F32.PACK_AB R199, R52, R199 ;  /* 0x000000c734c7723e */ /* 0x010fc400000000ff */
[----:B------:R-:W-:Y:S01]  /*4310*/  FADD.FTZ R55, R45, R38 ;  /* 0x000000262d377221 */ /* 0x000fe20000010000 */
[----:B------:R-:W-:Y:S01]  /*4320*/  FADD.FTZ R23, R52, R23 ;  /* 0x0000001734177221 */ /* 0x000fe20000010000 */
[----:B0-----:R-:W-:Y:S01]  /*4330*/  F2FP.F16.F32.PACK_AB R193, R27, R26 ;  /* 0x0000001a1bc1723e */ /* 0x001fe200000000ff */
[----:B------:R-:W0:Y:S01]  /*4340*/  MUFU.EX2 R29, R29 ;  /* 0x0000001d001d7308 */ /* 0x000e220000000800 */
[----:B------:R-:W-:Y:S01]  /*4350*/  FADD.FTZ R38, R46, R55 ;  /* 0x000000372e267221 */ /* 0x000fe20000010000 */
[----:B------:R-:W-:Y:S01]  /*4360*/  FADD.FTZ R18, R26, R23 ;  /* 0x000000171a127221 */ /* 0x000fe20000010000 */
[----:B---3--:R-:W-:Y:S02]  /*4370*/  F2FP.F16.F32.PACK_AB R186, R37, R36 ;  /* 0x0000002425ba723e */ /* 0x008fe400000000ff */
[----:B------:R-:W-:Y:S01]  /*4380*/  FADD.FTZ R55, R47, R38 ;  /* 0x000000262f377221 */ /* 0x000fe20000010000 */
[----:B------:R-:W-:Y:S02]  /*4390*/  FADD.FTZ R23, R27, R18 ;  /* 0x000000121b177221 */ /* 0x000fe40000010000 */
[----:B------:R-:W1:Y:S01]  /*43a0*/  MUFU.EX2 R30, R30 ;  /* 0x0000001e001e7308 */ /* 0x000e620000000800 */
[----:B------:R-:W-:Y:S01]  /*43b0*/  FADD.FTZ R38, R48, R55 ;  /* 0x0000003730267221 */ /* 0x000fe20000010000 */
[----:B-----5:R-:W-:-:S03]  /*43c0*/  FADD.FTZ R18, R28, R23 ;  /* 0x000000171c127221 */ /* 0x020fc60000010000 */
[----:B------:R-:W-:-:S03]  /*43d0*/  FADD.FTZ R39, R49, R38 ;  /* 0x0000002631277221 */ /* 0x000fc60000010000 */
[----:B------:R-:W2:Y:S01]  /*43e0*/  MUFU.EX2 R31, R31 ;  /* 0x0000001f001f7308 */ /* 0x000ea20000000800 */
[C---:B0-----:R-:W-:Y:S01]  /*43f0*/  FADD.FTZ R23, R29.reuse, R18 ;  /* 0x000000121d177221 */ /* 0x041fe20000010000 */
[----:B------:R-:W-:Y:S01]  /*4400*/  FADD.FTZ R38, R50, R39 ;  /* 0x0000002732267221 */ /* 0x000fe20000010000 */
[----:B------:R-:W-:-:S03]  /*4410*/  F2FP.F16.F32.PACK_AB R195, R29, R28 ;  /* 0x0000001c1dc3723e */ /* 0x000fc600000000ff */
[----:B------:R-:W-:Y:S02]  /*4420*/  FADD.FTZ R39, R51, R38 ;  /* 0x0000002633277221 */ /* 0x000fe40000010000 */
[----:B------:R-:W-:Y:S01]  /*4430*/  MUFU.EX2 R32, R32 ;  /* 0x0000002000207308 */ /* 0x000fe20000000800 */
[----:B-1----:R-:W-:-:S07]  /*4440*/  FADD.FTZ R18, R30, R23 ;  /* 0x000000171e127221 */ /* 0x002fce0000010000 */
[----:B------:R-:W0:Y:S01]  /*4450*/  MUFU.EX2 R33, R33 ;  /* 0x0000002100217308 */ /* 0x000e220000000800 */
[C---:B--2---:R-:W-:Y:S01]  /*4460*/  FADD.FTZ R23, R31.reuse, R18 ;  /* 0x000000121f177221 */ /* 0x044fe20000010000 */
[----:B------:R-:W-:Y:S01]  /*4470*/  FADD.FTZ R18, R36, R39 ;  /* 0x0000002724127221 */ /* 0x000fe20000010000 */
[----:B------:R-:W-:-:S03]  /*4480*/  F2FP.F16.F32.PACK_AB R189, R31, R30 ;  /* 0x0000001e1fbd723e */ /* 0x000fc600000000ff */
[----:B------:R-:W-:Y:S02]  /*4490*/  FADD.FTZ R18, R37, R18 ;  /* 0x0000001225127221 */ /* 0x000fe40000010000 */
[----:B------:R-:W1:Y:S08]  /*44a0*/  MUFU.EX2 R2, R2 ;  /* 0x0000000200027308 */ /* 0x000e700000000800 */
[----:B------:R2:W3:Y:S01]  /*44b0*/  MUFU.EX2 R185, R34 ;  /* 0x0000002200b97308 */ /* 0x0004e20000000800 */
[----:B0-----:R-:W-:-:S07]  /*44c0*/  F2FP.F16.F32.PACK_AB R191, R33, R32 ;  /* 0x0000002021bf723e */ /* 0x001fce00000000ff */
[----:B------:R-:W0:Y:S01]  /*44d0*/  MUFU.EX2 R0, R0 ;  /* 0x0000000000007308 */ /* 0x000e220000000800 */
[----:B--2---:R-:W-:-:S04]  /*44e0*/  FADD.FTZ R34, R32, R23 ;  /* 0x0000001720227221 */ /* 0x004fc80000010000 */
[----:B------:R-:W-:-:S03]  /*44f0*/  FADD.FTZ R23, R33, R34 ;  /* 0x0000002221177221 */ /* 0x000fc60000010000 */
[----:B------:R-:W2:Y:S01]  /*4500*/  MUFU.EX2 R35, R35 ;  /* 0x0000002300237308 */ /* 0x000ea20000000800 */
[----:B-1----:R-:W-:-:S04]  /*4510*/  FADD.FTZ R8, R2, R23 ;  /* 0x0000001702087221 */ /* 0x002fc80000010000 */
[C---:B---3--:R-:W-:Y:S01]  /*4520*/  FADD.FTZ R9, R185.reuse, R8 ;  /* 0x00000008b9097221 */ /* 0x048fe20000010000 */
[----:B------:R-:W-:-:S03]  /*4530*/  F2FP.F16.F32.PACK_AB R185, R185, R2 ;  /* 0x00000002b9b9723e */ /* 0x000fc600000000ff */
[----:B0-----:R-:W-:-:S04]  /*4540*/  FADD.FTZ R8, R0, R9 ;  /* 0x0000000900087221 */ /* 0x001fc80000010000 */
[C---:B--2---:R-:W-:Y:S01]  /*4550*/  FADD.FTZ R9, R35.reuse, R8 ;  /* 0x0000000823097221 */ /* 0x044fe20000010000 */
[----:B------:R-:W-:Y:S01]  /*4560*/  F2FP.F16.F32.PACK_AB R187, R35, R0 ;  /* 0x0000000023bb723e */ /* 0x000fe200000000ff */
[----:B------:R-:W-:Y:S06]  /*4570*/  @!P6 BRA `(.L_x_988) ;  /* 0x000000000044e947 */ /* 0x000fec0003800000 */
[----:B------:R-:W-:Y:S01]  /*4580*/  ISETP.LT.AND P0, PT, RZ, UR38, PT ;  /* 0x00000026ff007c0c */ /* 0x000fe2000bf01270 */
[----:B------:R-:W-:-:S06]  /*4590*/  UIADD3 UR4, UR38, -0x1, URZ ;  /* 0xffffffff26047890 */ /* 0x000fcc000fffe03f */
[----:B------:R-:W-:-:S06]  /*45a0*/  MOV R0, UR4 ;  /* 0x0000000400007c02 */ /* 0x000fcc0008000f00 */
[----:B------:R-:W-:Y:S05]  /*45b0*/  @P0 BRA `(.L_x_989) ;  /* 0x00000000001c0947 */ /* 0x000fea0003800000 */
[----:B------:R-:W-:Y:S01]  /*45c0*/  ISETP.NE.AND P0, PT, R25, 0x1, PT ;  /* 0x000000011900780c */ /* 0x000fe20003f05270 */
[----:B------:R-:W-:-:S12]  /*45d0*/  IMAD R23, RZ, RZ, -UR38 ;  /* 0x80000026ff177e24 */ /* 0x000fd8000f8e02ff */
[----:B------:R-:W0:Y:S02]  /*45e0*/  @P0 LDC.64 R26, c[0x0][0x9e8] ;  /* 0x00027a00ff1a0b82 */ /* 0x000e240000000a00 */
[----:B0-----:R-:W-:-:S05]  /*45f0*/  @P0 IMAD.HI.U32 R0, R23, R26, RZ ;  /* 0x0000001a17000227 */ /* 0x001fca00078e00ff */
[----:B------:R-:W-:-:S04]  /*4600*/  @P0 SHF.R.U32.HI R23, RZ, R27, R0 ;  /* 0x0000001bff170219 */ /* 0x000fc80000011600 */
[----:B------:R-:W-:Y:S01]  /*4610*/  LOP3.LUT R0, RZ, R23, RZ, 0x33, !PT ;  /* 0x00000017ff007212 */ /* 0x000fe200078e33ff */
[----:B------:R-:W-:Y:S06]  /*4620*/  BRA `(.L_x_990) ;  /* 0x0000000000107947 */ /* 0x000fec0003800000 */
.L_x_989:
[----:B------:R-:W-:-:S13]  /*4630*/  ISETP.NE.AND P0, PT, R25, 0x1, PT ;  /* 0x000000011900780c */ /* 0x000fda0003f05270 */
[----:B------:R-:W0:Y:S02]  /*4640*/  @P0 LDC.64 R26, c[0x0][0x9e8] ;  /* 0x00027a00ff1a0b82 */ /* 0x000e240000000a00 */
[----:B0-----:R-:W-:-:S05]  /*4650*/  @P0 IMAD.HI.U32 R2, R0, R26, RZ ;  /* 0x0000001a00020227 */ /* 0x001fca00078e00ff */
[----:B------:R-:W-:-:S07]  /*4660*/  @P0 SHF.R.U32.HI R0, RZ, R27, R2 ;  /* 0x0000001bff000219 */ /* 0x000fce0000011602 */
.L_x_990:
[----:B------:R-:W-:-:S05]  /*4670*/  IMAD R25, R0, R25, R25 ;  /* 0x0000001900197224 */ /* 0x000fca00078e0219 */
[----:B------:R-:W-:-:S07]  /*4680*/  VIMNMX R24, R24, R25, PT ;  /* 0x0000001918187248 */ /* 0x000fce0003fe0100 */
.L_x_988:
[----:B------:R-:W-:Y:S01]  /*4690*/  R2UR UR4, R22 ;  /* 0x00000000160472ca */ /* 0x000fe200000e0000 */
[----:B------:R-:W-:Y:S01]  /*46a0*/  UMOV UR7, URZ ;  /* 0x0000003f00077c82 */ /* 0x000fe20008000000 */
[----:B------:R-:W-:Y:S01]  /*46b0*/  SHF.R.S32.HI R23, RZ, 0x1f, R24 ;  /* 0x0000001fff177819 */ /* 0x000fe20000011418 */
[----:B------:R-:W-:Y:S01]  /*46c0*/  IMAD.U32 R8, RZ, RZ, UR7 ;  /* 0x00000007ff087e24 */ /* 0x000fe2000f8e00ff */
[----:B------:R-:W-:Y:S01]  /*46d0*/  CS2R R150, SRZ ;  /* 0x0000000000967805 */ /* 0x000fe2000001ff00 */
[----:B------:R-:W-:Y:S01]  /*46e0*/  IMAD.MOV.U32 R0, RZ, RZ, 0x3f800000 ;  /* 0x3f800000ff007424 */ /* 0x000fe200078e00ff */
[----:B------:R-:W-:Y:S01]  /*46f0*/  LEA.HI R23, R23, R24, RZ, 0x6 ;  /* 0x0000001817177211 */ /* 0x000fe200078f30ff */
[----:B------:R-:W-:Y:S01]  /*4700*/  IMAD.MOV.U32 R2, RZ, RZ, 0x3f800000 ;  /* 0x3f800000ff027424 */ /* 0x000fe200078e00ff */
[----:B------:R-:W-:Y:S02]  /*4710*/  CS2R R148, SRZ ;  /* 0x0000000000947805 */ /* 0x000fe4000001ff00 */
[----:B------:R-:W-:-:S02]  /*4720*/  CS2R R146, SRZ ;  /* 0x0000000000927805 */ /* 0x000fc4000001ff00 */
[----:B------:R-:W-:Y:S02]  /*4730*/  SHF.R.S32.HI R23, RZ, 0x6, R23 ;  /* 0x00000006ff177819 */ /* 0x000fe40000011417 */
[----:B------:R-:W-:Y:S02]  /*4740*/  CS2R R144, SRZ ;  /* 0x0000000000907805 */ /* 0x000fe4000001ff00 */
[----:B------:R-:W-:Y:S02]  /*4750*/  CS2R R142, SRZ ;  /* 0x00000000008e7805 */ /* 0x000fe4000001ff00 */
[----:B------:R-:W-:Y:S02]  /*4760*/  CS2R R140, SRZ ;  /* 0x00000000008c7805 */ /* 0x000fe4000001ff00 */
[----:B------:R-:W-:Y:S01]  /*4770*/  VIMNMX R23, R23, UR4, !PT ;  /* 0x0000000417177c48 */ /* 0x000fe2000ffe0100 */
[----:B------:R-:W-:Y:S01]  /*4780*/  UMOV UR4, URZ ;  /* 0x0000003f00047c82 */ /* 0x000fe20008000000 */
[----:B------:R-:W-:-:S02]  /*4790*/  CS2R R138, SRZ ;  /* 0x00000000008a7805 */ /* 0x000fc4000001ff00 */
[----:B------:R-:W-:Y:S02]  /*47a0*/  CS2R R136, SRZ ;  /* 0x0000000000887805 */ /* 0x000fe4000001ff00 */
[----:B------:R-:W-:Y:S02]  /*47b0*/  ISETP.LE.AND P0, PT, R23, UR6, PT ;  /* 0x0000000617007c0c */ /* 0x000fe4000bf03270 */
        /* <DEDUP_REMOVED lines=57> */
[----:B------:R-:W-:Y:S01]  /*4b50*/  UMOV UR4, URZ ;  /* 0x0000003f00047c82 */ /* 0x000fe20008000000 */
[----:B------:R-:W-:Y:S01]  /*4b60*/  MOV R2, 0x3f800000 ;  /* 0x3f80000000027802 */ /* 0x000fe20000000f00 */
[----:B------:R-:W-:Y:S01]  /*4b70*/  IMAD.U32 R202, RZ, RZ, UR4 ;  /* 0x00000004ffca7e24 */ /* 0x000fe2000f8e00ff */
[----:B------:R-:W-:Y:S01]  /*4b80*/  UMOV UR60, URZ ;  /* 0x0000003f003c7c82 */ /* 0x000fe20008000000 */
[----:B------:R-:W-:Y:S01]  /*4b90*/  IMAD.MOV.U32 R0, RZ, RZ, 0x3f800000 ;  /* 0x3f800000ff007424 */ /* 0x000fe200078e00ff */
[----:B------:R-:W-:Y:S01]  /*4ba0*/  ULDC UR7, c[0x0][0x9d8] ;  /* 0x0002760000077ab9 */ /* 0x000fe20000000800 */
[----:B------:R-:W-:-:S07]  /*4bb0*/  IMAD.MOV.U32 R151, RZ, RZ, RZ ;  /* 0x000000ffff977224 */ /* 0x000fce00078e00ff */
.L_x_1008:
[----:B------:R-:W-:Y:S01]  /*4bc0*/  R2UR UR10, R202 ;  /* 0x00000000ca0a72ca */ /* 0x000fe200000e0000 */
[----:B------:R-:W-:-:S04]  /*4bd0*/  UIADD3 UR4, UR60, 0x1, URZ ;  /* 0x000000013c047890 */ /* 0x000fc8000fffe03f */
[----:B------:R-:W-:-:S04]  /*4be0*/  UISETP.NE.AND UP1, UPT, UR4, 0x2, UPT ;  /* 0x000000020400788c */ /* 0x000fc8000bf25270 */
[----:B------:R-:W-:Y:S02]  /*4bf0*/  USEL UR5, URZ, 0x1, UP1 ;  /* 0x000000013f057887 */ /* 0x000fe40008800000 */
[----:B------:R-:W-:Y:S02]  /*4c00*/  USEL UR4, UR4, URZ, UP1 ;  /* 0x0000003f04047287 */ /* 0x000fe40008800000 */
[----:B------:R-:W-:-:S06]  /*4c10*/  ULOP3.LUT UR5, UR10, UR5, URZ, 0x3c, !UPT ;  /* 0x000000050a057292 */ /* 0x000fcc000f8e3c3f */
[----:B------:R-:W-:Y:S01]  /*4c20*/  IMAD.U32 R8, RZ, RZ, UR5 ;  /* 0x00000005ff087e24 */ /* 0x000fe2000f8e00ff */
[----:B------:R-:W-:Y:S06]  /*4c30*/  @!P4 BRA `(.L_x_992) ;  /* 0x000000000004c947 */ /* 0x000fec0003800000 */
[----:B------:R-:W-:Y:S01]  /*4c40*/  BPT.TRAP 0x1 ;  /* 0x000000040000795c */ /* 0x000fe20000300000 */
.L_x_992:
[----:B------:R-:W-:Y:S02]  /*4c50*/  R2UR UR10, R16 ;  /* 0x00000000100a72ca */ /* 0x000fe400000e0000 */
[----:B------:R-:W-:-:S11]  /*4c60*/  R2UR UR5, R8 ;  /* 0x00000000080572ca */ /* 0x000fd600000e0000 */
[----:B------:R-:W-:Y:S02]  /*4c70*/  ULEA UR61, UR4, UR10, 0x3 ;  /* 0x0000000a043d7291 */ /* 0x000fe4000f8e183f */
[----:B------:R-:W-:-:S05]  /*4c80*/  IMAD.U32 R152, RZ, RZ, UR5 ;  /* 0x00000005ff987e24 */ /* 0x000fca000f8e00ff */
[----:B------:R-:W-:-:S04]  /*4c90*/  SHF.L.U32 R152, R152, 0x1f, RZ ;  /* 0x0000001f98987819 */ /* 0x000fc800000006ff */
[----:B------:R0:W1:Y:S01]  /*4ca0*/  SYNCS.PHASECHK.TRANS64.TRYWAIT P0, [UR61+0x30830], R152 ;  /* 0x03083098ff0075a7 */ /* 0x000062000800017d */
[----:B------:R-:W-:Y:S05]  /*4cb0*/  @!P4 BRA `(.L_x_993) ;  /* 0x000000000004c947 */ /* 0x000fea0003800000 */
[----:B------:R-:W-:Y:S01]  /*4cc0*/  BPT.TRAP 0x1 ;  /* 0x000000040000795c */ /* 0x000fe20000300000 */
.L_x_993:
[----:B-1----:R-:W-:Y:S05]  /*4cd0*/  @P0 BRA `(.L_x_994) ;  /* 0x0000000000080947 */ /* 0x002fea0003800000 */
[----:B------:R-:W1:Y:S02]  /*4ce0*/  SYNCS.PHASECHK.TRANS64.TRYWAIT P0, [UR61+0x30830], R152 ;  /* 0x03083098ff0075a7 */ /* 0x000e64000800017d */
[----:B-1----:R-:W-:Y:S05]  /*4cf0*/  @!P0 BRA `(.L_x_995) ;  /* 0x0000010400208947 */ /* 0x002fea0003800000 */
.L_x_994:
[----:B------:R-:W-:Y:S01]  /*4d00*/  R2UR UR5, R20 ;  /* 0x00000000140572ca */ /* 0x000fe200000e0000 */
[----:B01----:R-:W-:Y:S01]  /*4d10*/  WARPGROUP.ARRIVE ;  /* 0x00000000000079c5 */ /* 0x003fe20000000000 */
[----:B------:R-:W-:Y:S01]  /*4d20*/  R2UR UR56, R6 ;  /* 0x00000000063872ca */ /* 0x000fe200000e0000 */
[----:B------:R-:W-:Y:S01]  /*4d30*/  UMOV UR59, 0x40000040 ;  /* 0x40000040003b7882 */ /* 0x000fe20000000000 */
[----:B------:R-:W-:Y:S01]  /*4d40*/  R2UR UR57, R7 ;  /* 0x00000000073972ca */ /* 0x000fe200000e0000 */
[----:B------:R-:W-:Y:S01]  /*4d50*/  UMOV UR55, 0x40000040 ;  /* 0x4000004000377882 */ /* 0x000fe20000000000 */
[----:B------:R-:W-:Y:S01]  /*4d60*/  MOV R200, UR53 ;  /* 0x0000003500c87c02 */ /* 0x000fe20008000f00 */
[----:B------:R-:W-:Y:S01]  /*4d70*/  UMOV UR11, 0x40000040 ;  /* 0x40000040000b7882 */ /* 0x000fe20000000000 */
[----:B------:R-:W-:Y:S01]  /*4d80*/  MOV R201, UR52 ;  /* 0x0000003400c97c02 */ /* 0x000fe20008000f00 */
[----:B------:R-:W-:Y:S01]  /*4d90*/  UMOV UR15, 0x40000040 ;  /* 0x40000040000f7882 */ /* 0x000fe20000000000 */
[----:B------:R-:W-:Y:S01]  /*4da0*/  R2UR UR52, R10 ;  /* 0x000000000a3472ca */ /* 0x000fe200000e0000 */
[----:B------:R-:W-:Y:S01]  /*4db0*/  UMOV UR19, 0x40000040 ;  /* 0x4000004000137882 */ /* 0x000fe20000000000 */
[----:B------:R-:W-:Y:S01]  /*4dc0*/  R2UR UR53, R11 ;  /* 0x000000000b3572ca */ /* 0x000fe200000e0000 */
[----:B------:R-:W-:Y:S01]  /*4dd0*/  ULEA UR5, UR4, UR5, 0xb ;  /* 0x0000000504057291 */ /* 0x000fe2000f8e583f */
        /* <DEDUP_REMOVED lines=9> */
[----:B------:R-:W-:Y:S01]  /*4e70*/  HGMMA.64x64x16.F32 R152, gdesc[UR56], RZ, !UPT, gsb0 ;  /* 0x00e00000389879f0 */ /* 0x000fe2000c0008ff */
[----:B------:R-:W-:Y:S01]  /*4e80*/  UMOV UR54, UR10 ;  /* 0x0000000a00367c82 */ /* 0x000fe20008000000 */
[----:B------:R-:W-:Y:S01]  /*4e90*/  R2UR UR56, R14 ;  /* 0x000000000e3872ca */ /* 0x000fe200000e0000 */
[----:B------:R-:W-:Y:S01]  /*4ea0*/  UIADD3 UR10, UR5, 0x4, URZ ;  /* 0x00000004050a7890 */ /* 0x000fe2000fffe03f */
[----:B------:R-:W-:Y:S01]  /*4eb0*/  R2UR UR57, R15 ;  /* 0x000000000f3972ca */ /* 0x000fe200000e0000 */
[----:B------:R-:W-:Y:S01]  /*4ec0*/  UMOV UR59, 0x40000040 ;  /* 0x40000040003b7882 */ /* 0x000fe20000000000 */
[----:B------:R-:W-:Y:S01]  /*4ed0*/  UIADD3 UR22, UR5, 0x204, URZ ;  /* 0x0000020405167890 */ /* 0x000fe2000fffe03f */
[-C--:B------:R-:W-:Y:S01]  /*4ee0*/  FMUL.FTZ R29, R29, R0.reuse ;  /* 0x000000001d1d7220 */ /* 0x080fe20000410000 */
[----:B------:R-:W-:Y:S01]  /*4ef0*/  UIADD3 UR26, UR5, 0x206, URZ ;  /* 0x00000206051a7890 */ /* 0x000fe2000fffe03f */
[-C--:B------:R-:W-:Y:S01]  /*4f00*/  FMUL.FTZ R32, R32, R0.reuse ;  /* 0x0000000020207220 */ /* 0x080fe20000410000 */
[----:B------:R-:W-:Y:S01]  /*4f10*/  UMOV UR58, UR10 ;  /* 0x0000000a003a7c82 */ /* 0x000fe20008000000 */
        /* <DEDUP_REMOVED lines=72> */
[----:B------:R-:W-:Y:S01]  /*53a0*/  HGMMA.64x64x16.F32 R152, gdesc[UR52], R152, gsb0 ;  /* 0x00e00000349879f0 */ /* 0x000fe20008000898 */
[----:B------:R-:W-:Y:S01]  /*53b0*/  R2UR UR53, R200 ;  /* 0x00000000c83572ca */ /* 0x000fe200000e0000 */
[----:B------:R-:W-:Y:S01]  /*53c0*/  UIADD3 UR54, UR5, 0x604, URZ ;  /* 0x0000060405367890 */ /* 0x000fe2000fffe03f */
[----:B------:R-:W-:Y:S01]  /*53d0*/  R2UR UR52, R201 ;  /* 0x00000000c93472ca */ /* 0x000fe200000e0000 */
[----:B------:R-:W-:Y:S01]  /*53e0*/  UMOV UR55, 0x40000040 ;  /* 0x4000004000377882 */ /* 0x000fe20000000000 */
[----:B------:R-:W-:Y:S01]  /*53f0*/  UIADD3 UR5, UR5, 0x606, URZ ;  /* 0x0000060605057890 */ /* 0x000fe2000fffe03f */
        /* <DEDUP_REMOVED lines=68> */
[----:B------:R-:W-:Y:S01]  /*5840*/  HGMMA.64x64x16.F32 R152, gdesc[UR56], R152, gsb0 ;  /* 0x00e00000389879f0 */ /* 0x000fe20008000898 */
[----:B------:R-:W-:Y:S01]  /*5850*/  R2UR UR56, R12 ;  /* 0x000000000c3872ca */ /* 0x000fe200000e0000 */
[----:B------:R-:W-:Y:S01]  /*5860*/  UMOV UR58, UR5 ;  /* 0x00000005003a7c82 */ /* 0x000fe20008000000 */
[----:B------:R-:W-:Y:S01]  /*5870*/  R2UR UR57, R13 ;  /* 0x000000000d3972ca */ /* 0x000fe200000e0000 */
[----:B------:R-:W-:Y:S01]  /*5880*/  UMOV UR59, 0x40000040 ;  /* 0x40000040003b7882 */ /* 0x000fe20000000000 */
[----:B------:R-:W-:Y:S02]  /*5890*/  WARPGROUP.DEPBAR.LE gsb0, 0x0 ;  /* 0x00008000000079c5 */ /* 0x000fe40000010000 */
[----:B------:R-:W-:-:S06]  /*58a0*/  WARPGROUP.ARRIVE ;  /* 0x00000000000079c5 */ /* 0x000fcc0000000000 */
[----:B------:R-:W-:Y:S03]  /*58b0*/  HGMMA.64x64x16.F32 R152, gdesc[UR8], R152, gsb0 ;  /* 0x00e00000089879f0 */ /* 0x000fe60008000898 */
        /* <DEDUP_REMOVED lines=37> */
[----:B------:R-:W-:Y:S05]  /*5b10*/  @!P4 BRA `(.L_x_996) ;  /* 0x000000000004c947 */ /* 0x000fea0003800000 */
[----:B------:R-:W-:Y:S01]  /*5b20*/  BPT.TRAP 0x1 ;  /* 0x000000040000795c */ /* 0x000fe20000300000 */
.L_x_996:
        /* <DEDUP_REMOVED lines=8> */
.L_x_997:
[----:B-1----:R-:W-:Y:S05]  /*5bb0*/  @P0 BRA `(.L_x_998) ;  /* 0x0000000000080947 */ /* 0x002fea0003800000 */
[----:B------:R-:W1:Y:S02]  /*5bc0*/  SYNCS.PHASECHK.TRANS64.TRYWAIT P0, [UR14+0x30850], R0 ;  /* 0x03085000ff0075a7 */ /* 0x000e64000800014e */
[----:B-1----:R-:W-:Y:S05]  /*5bd0*/  @!P0 BRA `(.L_x_999) ;  /* 0x000000f400808947 */ /* 0x002fea0003800000 */
.L_x_998:
[----:B------:R-:W-:Y:S01]  /*5be0*/  R2UR UR5, R16 ;  /* 0x00000000100572ca */ /* 0x000fe200000e0000 */
[----:B------:R-:W-:Y:S01]  /*5bf0*/  WARPGROUP.ARRIVE ;  /* 0x00000000000079c5 */ /* 0x000fe20000000000 */
[----:B------:R-:W-:Y:S01]  /*5c00*/  UMOV UR11, 0x40000040 ;  /* 0x40000040000b7882 */ /* 0x000fe20000000000 */
[----:B------:R-:W-:Y:S01]  /*5c10*/  PLOP3.LUT P0, PT, PT, PT, UP0, 0x80, 0x0 ;  /* 0x000000000000781c */ /* 0x000fe20003f0f008 */
[----:B------:R-:W-:Y:S01]  /*5c20*/  FMUL.FTZ R157, R157, UR7 ;  /* 0x000000079d9d7c20 */ /* 0x000fe20008410000 */
[----:B------:R-:W-:Y:S01]  /*5c30*/  PLOP3.LUT P1, PT, PT, PT, UP0, 0x80, 0x0 ;  /* 0x000000000000781c */ /* 0x000fe20003f2f008 */
[----:B------:R-:W-:Y:S01]  /*5c40*/  FMUL.FTZ R2, R155, UR7 ;  /* 0x000000079b027c20 */ /* 0x000fe20008410000 */
[----:B------:R-:W-:Y:S01]  /*5c50*/  FMUL.FTZ R155, R162, UR7 ;  /* 0x00000007a29b7c20 */ /* 0x000fe20008410000 */
[----:B------:R-:W-:Y:S01]  /*5c60*/  FMUL.FTZ R162, R175, UR7 ;  /* 0x00000007afa27c20 */ /* 0x000fe20008410000 */
[----:B------:R-:W-:Y:S01]  /*5c70*/  MOV R175, R19 ;  /* 0x0000001300af7202 */ /* 0x000fe20000000f00 */
[----:B------:R-:W-:Y:S01]  /*5c80*/  USHF.L.U32 UR15, UR6, 0x6, URZ ;  /* 0x00000006060f7899 */ /* 0x000fe2000800063f */
[----:B------:R-:W-:Y:S01]  /*5c90*/  R2UR UR19, R17 ;  /* 0x00000000111372ca */ /* 0x000fe200000e0000 */
[----:B01----:R-:W-:Y:S01]  /*5ca0*/  FMUL.FTZ R0, R154, UR7 ;  /* 0x000000079a007c20 */ /* 0x003fe20008410000 */
[----:B------:R-:W-:Y:S01]  /*5cb0*/  UIADD3 UR5, UR5, 0x400, URZ ;  /* 0x0000040005057890 */ /* 0x000fe2000fffe03f */
[----:B------:R-:W-:Y:S01]  /*5cc0*/  FMUL.FTZ R154, R159, UR7 ;  /* 0x000000079f9a7c20 */ /* 0x000fe20008410000 */
[----:B------:R-:W-:Y:S01]  /*5cd0*/  ULDC UR22, c[0x0][0x2f0] ;  /* 0x0000bc0000167ab9 */ /* 0x000fe20000000800 */
[----:B------:R-:W-:Y:S01]  /*5ce0*/  FMUL.FTZ R159, R170, UR7 ;  /* 0x00000007aa9f7c20 */ /* 0x000fe20008410000 */
[----:B------:R-:W-:Y:S01]  /*5cf0*/  USHF.R.U32.HI UR5, URZ, 0x4, UR5 ;  /* 0x000000043f057899 */ /* 0x000fe20008011605 */
[----:B------:R-:W-:Y:S01]  /*5d00*/  FMUL.FTZ R170, R173, UR7 ;  /* 0x00000007adaa7c20 */ /* 0x000fe20008410000 */
[----:B------:R-:W-:Y:S01]  /*5d10*/  FMUL.FTZ R152, R152, UR7 ;  /* 0x0000000798987c20 */ /* 0x000fe20008410000 */
[----:B------:R-:W-:Y:S01]  /*5d20*/  FMUL.FTZ R165, R165, UR7 ;  /* 0x00000007a5a57c20 */ /* 0x000fe20008410000 */
[----:B------:R-:W-:Y:S01]  /*5d30*/  ULOP3.LUT UR5, UR5, 0x3fff, URZ, 0xc0, !UPT ;  /* 0x00003fff05057892 */ /* 0x000fe2000f8ec03f */
[----:B------:R-:W-:Y:S01]  /*5d40*/  FMUL.FTZ R172, R172, UR7 ;  /* 0x00000007acac7c20 */ /* 0x000fe20008410000 */
[----:B------:R-:W-:Y:S01]  /*5d50*/  FMUL.FTZ R180, R180, UR7 ;  /* 0x00000007b4b47c20 */ /* 0x000fe20008410000 */
[----:B------:R-:W-:Y:S01]  /*5d60*/  FMUL.FTZ R181, R181, UR7 ;  /* 0x00000007b5b57c20 */ /* 0x000fe20008410000 */
[----:B------:R-:W-:Y:S01]  /*5d70*/  ULOP3.LUT UR5, UR5, 0x2000000, URZ, 0xfc, !UPT ;  /* 0x0200000005057892 */ /* 0x000fe2000f8efc3f */
[----:B------:R-:W-:Y:S01]  /*5d80*/  R2UR UR18, R21 ;  /* 0x00000000151272ca */ /* 0x000fe200000e0000 */
[----:B------:R-:W-:Y:S01]  /*5d90*/  FMUL.FTZ R182, R182, UR7 ;  /* 0x00000007b6b67c20 */ /* 0x000fe20008410000 */
[----:B------:R-:W0:Y:S01]  /*5da0*/  MUFU.TANH R152, R152 ;  /* 0x0000009800987308 */ /* 0x000e220000002400 */
[----:B------:R-:W-:-:S07]  /*5db0*/  ULEA UR5, UR60, UR5, 0xb ;  /* 0x000000053c057291 */ /* 0x000fce000f8e583f */
[----:B------:R-:W-:Y:S01]  /*5dc0*/  UMOV UR10, UR5 ;  /* 0x00000005000a7c82 */ /* 0x000fe20008000000 */
[----:B------:R-:W1:Y:S01]  /*5dd0*/  MUFU.TANH R0, R0 ;  /* 0x0000000000007308 */ /* 0x000e620000002400 */
[----:B------:R-:W-:Y:S01]  /*5de0*/  HGMMA.64x256x16.F32 R24, R196, gdesc[UR8].tnspB, R24, gsb0 ;  /* 0x43e00008c4187df0 */ /* 0x000fe20008000818 */
[----:B------:R-:W-:Y:S01]  /*5df0*/  UIADD3 UR10, UR5, 0x80, URZ ;  /* 0x00000080050a7890 */ /* 0x000fe2000fffe03f */
[----:B------:R-:W-:-:S05]  /*5e00*/  UMOV UR11, 0x40000040 ;  /* 0x40000040000b7882 */ /* 0x000fca0000000000 */
[----:B------:R-:W2:Y:S08]  /*5e10*/  MUFU.TANH R2, R2 ;  /* 0x0000000200027308 */ /* 0x000eb00000002400 */
[----:B------:R-:W3:Y:S08]  /*5e20*/  MUFU.TANH R154, R154 ;  /* 0x0000009a009a7308 */ /* 0x000ef00000002400 */
[----:B------:R-:W4:Y:S08]  /*5e30*/  MUFU.TANH R155, R155 ;  /* 0x0000009b009b7308 */ /* 0x000f300000002400 */
[----:B------:R-:W0:Y:S08]  /*5e40*/  MUFU.TANH R165, R165 ;  /* 0x000000a500a57308 */ /* 0x000e300000002400 */
[----:B------:R-:W0:Y:S08]  /*5e50*/  MUFU.TANH R159, R159 ;  /* 0x0000009f009f7308 */ /* 0x000e300000002400 */
[----:B------:R-:W0:Y:S08]  /*5e60*/  MUFU.TANH R172, R172 ;  /* 0x000000ac00ac7308 */ /* 0x000e300000002400 */
[----:B------:R-:W0:Y:S08]  /*5e70*/  MUFU.TANH R170, R170 ;  /* 0x000000aa00aa7308 */ /* 0x000e300000002400 */
[----:B------:R-:W0:Y:S08]  /*5e80*/  MUFU.TANH R162, R162 ;  /* 0x000000a200a27308 */ /* 0x000e300000002400 */
[----:B------:R-:W0:Y:S08]  /*5e90*/  MUFU.TANH R180, R180 ;  /* 0x000000b400b47308 */ /* 0x000e300000002400 */
[----:B------:R-:W0:Y:S01]  /*5ea0*/  MUFU.TANH R181, R181 ;  /* 0x000000b500b57308 */ /* 0x000e220000002400 */
[----:B------:R-:W-:-:S02]  /*5eb0*/  WARPGROUP.DEPBAR.LE gsb0, 0x0 ;  /* 0x00008000000079c5 */ /* 0x000fc40000010000 */
        /* <DEDUP_REMOVED lines=9> */
[----:B------:R-:W-:Y:S02]  /*5f50*/  UMOV UR11, 0x40000040 ;  /* 0x40000040000b7882 */ /* 0x000fe40000000000 */
[----:B------:R-:W-:Y:S01]  /*5f60*/  @UP0 ULDC UR5, c[0x0][0x44c] ;  /* 0x0001130000050ab9 */ /* 0x000fe20000000800 */
[----:B------:R-:W-:Y:S02]  /*5f70*/  WARPGROUP.DEPBAR.LE gsb0, 0x0 ;  /* 0x00008000000079c5 */ /* 0x000fe40000010000 */
[----:B------:R-:W-:Y:S01]  /*5f80*/  WARPGROUP.ARRIVE ;  /* 0x00000000000079c5 */ /* 0x000fe20000000000 */
[----:B------:R-:W-:Y:S01]  /*5f90*/  FMUL.FTZ R188, R153, UR7 ;  /* 0x0000000799bc7c20 */ /* 0x000fe20008410000 */
[----:B------:R-:W-:Y:S01]  /*5fa0*/  FMUL.FTZ R153, R158, UR7 ;  /* 0x000000079e997c20 */ /* 0x000fe20008410000 */
[----:B------:R-:W-:Y:S01]  /*5fb0*/  FMUL.FTZ R191, R169, UR7 ;  /* 0x00000007a9bf7c20 */ /* 0x000fe20008410000 */
[----:B------:R-:W-:Y:S01]  /*5fc0*/  FMUL.FTZ R158, R167, UR7 ;  /* 0x00000007a79e7c20 */ /* 0x000fe20008410000 */
[----:B------:R-:W-:-:S15]  /*5fd0*/  FMUL.FTZ R190, R168, UR7 ;  /* 0x00000007a8be7c20 */ /* 0x000fde0008410000 */
[----:B------:R-:W-:-:S01]  /*5fe0*/  NOP ;  /* 0x0000000000007918 */ /* 0x000fc20000000000 */
[----:B------:R-:W-:Y:S01]  /*5ff0*/  HGMMA.64x256x16.F32 R24, R184, gdesc[UR8].tnspB, R24, gsb0 ;  /* 0x43e00008b8187df0 */ /* 0x000fe20008000818 */
[----:B------:R-:W-:Y:S01]  /*6000*/  FMUL.FTZ R189, R156, UR7 ;  /* 0x000000079cbd7c20 */ /* 0x000fe20008410000 */
[----:B------:R-:W-:Y:S01]  /*6010*/  UMOV UR10, UR22 ;  /* 0x00000016000a7c82 */ /* 0x000fe20008000000 */
[----:B------:R-:W-:Y:S01]  /*6020*/  FMUL.FTZ R156, R163, UR7 ;  /* 0x00000007a39c7c20 */ /* 0x000fe20008410000 */
[----:B------:R-:W-:Y:S01]  /*6030*/  FMUL.FTZ R163, R178, UR7 ;  /* 0x00000007b2a37c20 */ /* 0x000fe20008410000 */
[----:B------:R-:W-:Y:S01]  /*6040*/  IMAD.U32 R173, RZ, RZ, UR10 ;  /* 0x0000000affad7e24 */ /* 0x000fe2000f8e00ff */
[----:B------:R-:W-:Y:S01]  /*6050*/  ULDC UR22, c[0x0][0x288] ;  /* 0x0000a20000167ab9 */ /* 0x000fe20000000800 */
[----:B------:R-:W0:Y:S01]  /*6060*/  MUFU.TANH R188, R188 ;  /* 0x000000bc00bc7308 */ /* 0x000e220000002400 */
[----:B------:R-:W-:-:S07]  /*6070*/  UMOV UR11, UR22 ;  /* 0x00000016000b7c82 */ /* 0x000fce0008000000 */
[----:B------:R-:W0:Y:S08]  /*6080*/  MUFU.TANH R189, R189 ;  /* 0x000000bd00bd7308 */ /* 0x000e300000002400 */
[----:B------:R-:W0:Y:S08]  /*6090*/  MUFU.TANH R153, R153 ;  /* 0x0000009900997308 */ /* 0x000e300000002400 */
[----:B------:R-:W0:Y:S08]  /*60a0*/  MUFU.TANH R156, R156 ;  /* 0x0000009c009c7308 */ /* 0x000e300000002400 */
[----:B------:R-:W0:Y:S08]  /*60b0*/  MUFU.TANH R158, R158 ;  /* 0x0000009e009e7308 */ /* 0x000e300000002400 */
[----:B------:R-:W0:Y:S08]  /*60c0*/  MUFU.TANH R190, R190 ;  /* 0x000000be00be7308 */ /* 0x000e300000002400 */
[----:B------:R-:W0:Y:S08]  /*60d0*/  MUFU.TANH R191, R191 ;  /* 0x000000bf00bf7308 */ /* 0x000e300000002400 */
[----:B------:R-:W0:Y:S01]  /*60e0*/  MUFU.TANH R163, R163 ;  /* 0x000000a300a37308 */ /* 0x000e220000002400 */
[----:B------:R-:W-:-:S07]  /*60f0*/  WARPGROUP.DEPBAR.LE gsb0, 0x0 ;  /* 0x00008000000079c5 */ /* 0x000fce0000010000 */
[----:B------:R5:W0:Y:S01]  /*6100*/  MUFU.TANH R184, R157 ;  /* 0x0000009d00b87308 */ /* 0x000a220000002400 */
        /* <DEDUP_REMOVED lines=8> */
[----:B-----5:R-:W-:Y:S01]  /*6190*/  FMUL.FTZ R157, R166, UR7 ;  /* 0x00000007a69d7c20 */ /* 0x020fe20008410000 */
[----:B------:R-:W-:Y:S01]  /*61a0*/  @P0 IMAD.HI.U32 R166, R19, UR5, RZ ;  /* 0x0000000513a60c27 */ /* 0x000fe2000f8e00ff */
[----:B------:R-:W-:Y:S01]  /*61b0*/  @UP0 ULDC UR5, c[0x0][0x450] ;  /* 0x0001140000050ab9 */ /* 0x000fe20000000800 */
[----:B------:R-:W0:Y:S03]  /*61c0*/  MUFU.TANH R185, R185 ;  /* 0x000000b900b97308 */ /* 0x000e260000002400 */
[----:B------:R-:W-:Y:S01]  /*61d0*/  @P1 SHF.R.U32.HI R175, RZ, UR5, R166 ;  /* 0x00000005ffaf1c19 */ /* 0x000fe200080116a6 */
[----:B------:R-:W-:Y:S01]  /*61e0*/  IMAD.U32 R166, RZ, RZ, UR61 ;  /* 0x0000003dffa67e24 */ /* 0x000fe2000f8e00ff */
[----:B------:R-:W-:-:S03]  /*61f0*/  UIADD3 UR5, -UR15, 0x1, URZ ;  /* 0x000000010f057890 */ /* 0x000fc6000fffe13f */
[----:B------:R-:W-:Y:S01]  /*6200*/  @!P5 VIADD R166, R166, 0x30840 ;  /* 0x00030840a6a6d836 */ /* 0x000fe20000000000 */
[----:B------:R-:W5:Y:S01]  /*6210*/  SHFL.IDX PT, R169, R175, RZ, 0x1c1f ;  /* 0x001c1fffafa97589 */ /* 0x000f6200000e0000 */
[----:B------:R-:W0:Y:S01]  /*6220*/  MUFU.TANH R186, R186 ;  /* 0x000000ba00ba7308 */ /* 0x000e220000002400 */
[----:B------:R-:W-:Y:S02]  /*6230*/  IMAD.U32 R168, RZ, RZ, UR5 ;  /* 0x00000005ffa87e24 */ /* 0x000fe4000f8e00ff */
[----:B------:R-:W-:Y:S02]  /*6240*/  @!P5 PRMT R167, RZ, 0x654, R166 ;  /* 0x00000654ffa7d816 */ /* 0x000fe400000000a6 */
[----:B------:R-:W-:Y:S02]  /*6250*/  IMAD R168, R5, -0x2, R168 ;  /* 0xfffffffe05a87824 */ /* 0x000fe400078e02a8 */
[----:B------:R1:W-:Y:S01]  /*6260*/  @!P5 SYNCS.ARRIVE.TRANS64.RED.A1T0 RZ, [R167+URZ], RZ ;  /* 0x000000ffa7ffd9a7 */ /* 0x0003e2000810043f */
[----:B------:R-:W0:Y:S01]  /*6270*/  MUFU.TANH R187, R187 ;  /* 0x000000bb00bb7308 */ /* 0x000e220000002400 */
[----:B------:R-:W-:Y:S01]  /*6280*/  IMAD R168, R173, UR19, R168 ;  /* 0x00000013ada87c24 */ /* 0x000fe2000f8e02a8 */
[----:B------:R-:W-:-:S03]  /*6290*/  ULDC UR19, c[0x0][0x9e0] ;  /* 0x0002780000137ab9 */ /* 0x000fc60000000800 */
[----:B------:R-:W-:Y:S02]  /*62a0*/  VIADD R168, R168, -UR11 ;  /* 0x8000000ba8a87c36 */ /* 0x000fe40008000000 */
[----:B-1----:R-:W-:Y:S01]  /*62b0*/  FMUL.FTZ R167, R183, UR7 ;  /* 0x00000007b7a77c20 */ /* 0x002fe20008410000 */
[----:B------:R-:W1:Y:S01]  /*62c0*/  MUFU.TANH R157, R157 ;  /* 0x0000009d009d7308 */ /* 0x000e620000002400 */
[C---:B------:R-:W-:Y:S01]  /*62d0*/  VIADD R192, R168.reuse, UR18 ;  /* 0x00000012a8c07c36 */ /* 0x040fe20008000000 */
[----:B------:R-:W-:-:S05]  /*62e0*/  IADD3 R183, R168, UR19, RZ ;  /* 0x00000013a8b77c10 */ /* 0x000fca000fffe0ff */
[--C-:B-----5:R-:W-:Y:S01]  /*62f0*/  IMAD.IADD R178, R183, 0x1, R169.reuse ;  /* 0x00000001b7b27824 */ /* 0x120fe200078e02a9 */
[----:B------:R-:W0:Y:S01]  /*6300*/  MUFU.TANH R160, R160 ;  /* 0x000000a000a07308 */ /* 0x000e220000002400 */
[----:B------:R-:W-:-:S07]  /*6310*/  IMAD.IADD R179, R192, 0x1, R169 ;  /* 0x00000001c0b37824 */ /* 0x000fce00078e02a9 */
[----:B------:R-:W0:Y:S08]  /*6320*/  MUFU.TANH R161, R161 ;  /* 0x000000a100a17308 */ /* 0x000e300000002400 */
[----:B------:R-:W0:Y:S08]  /*6330*/  MUFU.TANH R171, R171 ;  /* 0x000000ab00ab7308 */ /* 0x000e300000002400 */
[----:B------:R-:W0:Y:S08]  /*6340*/  MUFU.TANH R176, R176 ;  /* 0x000000b000b07308 */ /* 0x000e300000002400 */
[----:B------:R-:W0:Y:S08]  /*6350*/  MUFU.TANH R164, R164 ;  /* 0x000000a400a47308 */ /* 0x000e300000002400 */
[----:B------:R0:W0:Y:S08]  /*6360*/  MUFU.TANH R166, R182 ;  /* 0x000000b600a67308 */ /* 0x0000300000002400 */
[----:B------:R-:W0:Y:S01]  /*6370*/  MUFU.TANH R167, R167 ;  /* 0x000000a700a77308 */ /* 0x000e220000002400 */
[----:B-1234-:R-:W-:Y:S05]  /*6380*/  @!P6 BRA `(.L_x_1000) ;  /* 0x00000000006ce947 */ /* 0x01efea0003800000 */
[----:B------:R-:W-:Y:S01]  /*6390*/  R2UR UR5, R17 ;  /* 0x00000000110572ca */ /* 0x000fe200000e0000 */
[----:B------:R-:W-:Y:S01]  /*63a0*/  IMAD.U32 R168, RZ, RZ, UR10 ;  /* 0x0000000affa87e24 */ /* 0x000fe2000f8e00ff */
[----:B------:R-:W-:Y:S11]  /*63b0*/  BSSY B0, `(.L_x_1001) ;  /* 0x0000014000007945 */ /* 0x000ff60003800000 */
[----:B------:R-:W-:-:S04]  /*63c0*/  IMAD R168, R168, UR5, R169 ;  /* 0x00000005a8a87c24 */ /* 0x000fc8000f8e02a9 */
[----:B------:R-:W-:-:S05]  /*63d0*/  VIADD R173, R168, -UR11 ;  /* 0x8000000ba8ad7c36 */ /* 0x000fca0008000000 */
[----:B------:R-:W-:-:S13]  /*63e0*/  ISETP.GT.AND P0, PT, R173, -0x1, PT ;  /* 0xffffffffad00780c */ /* 0x000fda0003f04270 */
[----:B------:R-:W-:Y:S05]  /*63f0*/  @P0 BRA `(.L_x_1002) ;  /* 0x0000000000240947 */ /* 0x000fea0003800000 */
[----:B------:R-:W-:Y:S01]  /*6400*/  ULDC UR5, c[0x0][0x9e4] ;  /* 0x0002790000057ab9 */ /* 0x000fe20000000800 */
[----:B------:R-:W-:Y:S02]  /*6410*/  LOP3.LUT R173, RZ, R173, RZ, 0x33, !PT ;  /* 0x000000adffad7212 */ /* 0x000fe400078e33ff */
[----:B------:R-:W-:-:S04]  /*6420*/  MOV R177, UR5 ;  /* 0x0000000500b17c02 */ /* 0x000fc80008000f00 */
[----:B------:R-:W-:-:S13]  /*6430*/  ISETP.NE.AND P0, PT, R177, 0x1, PT ;  /* 0x00000001b100780c */ /* 0x000fda0003f05270 */
[----:B------:R-:W1:Y:S02]  /*6440*/  @P0 LDC.64 R168, c[0x0][0x9e8] ;  /* 0x00027a00ffa80b82 */ /* 0x000e640000000a00 */
[----:B-1----:R-:W-:-:S05]  /*6450*/  @P0 IMAD.HI.U32 R168, R173, R168, RZ ;  /* 0x000000a8ada80227 */ /* 0x002fca00078e00ff */
[----:B------:R-:W-:-:S04]  /*6460*/  @P0 SHF.R.U32.HI R173, RZ, R169, R168 ;  /* 0x000000a9ffad0219 */ /* 0x000fc800000116a8 */
[----:B------:R-:W-:Y:S01]  /*6470*/  LOP3.LUT R173, RZ, R173, RZ, 0x33, !PT ;  /* 0x000000adffad7212 */ /* 0x000fe200078e33ff */
[----:B------:R-:W-:Y:S06]  /*6480*/  BRA `(.L_x_1003) ;  /* 0x0000000000187947 */ /* 0x000fec0003800000 */
.L_x_1002:
[----:B------:R-:W-:Y:S02]  /*6490*/  ULDC UR5, c[0x0][0x9e4] ;  /* 0x0002790000057ab9 */ /* 0x000fe40000000800 */
[----:B------:R-:W-:-:S05]  /*64a0*/  IMAD.U32 R177, RZ, RZ, UR5 ;  /* 0x00000005ffb17e24 */ /* 0x000fca000f8e00ff */
[----:B------:R-:W-:-:S13]  /*64b0*/  ISETP.NE.AND P0, PT, R177, 0x1, PT ;  /* 0x00000001b100780c */ /* 0x000fda0003f05270 */
[----:B------:R-:W1:Y:S02]  /*64c0*/  @P0 LDC.64 R168, c[0x0][0x9e8] ;  /* 0x00027a00ffa80b82 */ /* 0x000e640000000a00 */
[----:B-1----:R-:W-:-:S05]  /*64d0*/  @P0 IMAD.HI.U32 R168, R173, R168, RZ ;  /* 0x000000a8ada80227 */ /* 0x002fca00078e00ff */
[----:B------:R-:W-:-:S07]  /*64e0*/  @P0 SHF.R.U32.HI R173, RZ, R169, R168 ;  /* 0x000000a9ffad0219 */ /* 0x000fce00000116a8 */
.L_x_1003:
[----:B------:R-:W-:Y:S05]  /*64f0*/  BSYNC B0 ;  /* 0x0000000000007941 */ /* 0x000fea0003800000 */
.L_x_1001:
[----:B------:R-:W-:-:S04]  /*6500*/  IMAD R168, R173, R177, -UR15 ;  /* 0x8000000fada87e24 */ /* 0x000fc8000f8e02b1 */
[----:B------:R-:W-:-:S05]  /*6510*/  IMAD R168, R5, -0x2, R168 ;  /* 0xfffffffe05a87824 */ /* 0x000fca00078e02a8 */
[----:B------:R-:W-:Y:S02]  /*6520*/  VIADDMNMX R178, R168, R177, R178, PT ;  /* 0x000000b1a8b27246 */ /* 0x000fe400038001b2 */
[----:B------:R-:W-:-:S07]  /*6530*/  VIMNMX R179, R179, R168, !PT ;  /* 0x000000a8b3b37248 */ /* 0x000fce0007fe0100 */
.L_x_1000:
[----:B------:R-:W-:-:S06]  /*6540*/  UISETP.GT.AND UP1, UPT, UR6, -0x1, UPT ;  /* 0xffffffff0600788c */ /* 0x000fcc000bf24270 */
[----:B------:R-:W-:-:S04]  /*6550*/  PLOP3.LUT P0, PT, PT, PT, UP1, 0x80, 0x0 ;  /* 0x000000000000781c */ /* 0x000fc80003f0f018 */
[C---:B------:R-:W-:Y:S02]  /*6560*/  ISETP.GT.AND P1, PT, R179.reuse, RZ, P0 ;  /* 0x000000ffb300720c */ /* 0x040fe40000724270 */
[C---:B------:R-:W-:Y:S02]  /*6570*/  ISETP.GT.AND P3, PT, R179.reuse, 0x1, P0 ;  /* 0x00000001b300780c */ /* 0x040fe40000764270 */
[----:B------:R-:W-:Y:S02]  /*6580*/  ISETP.LT.OR P2, PT, R178, 0x1, P1 ;  /* 0x00000001b200780c */ /* 0x000fe40000f41670 */
[C---:B------:R-:W-:Y:S02]  /*6590*/  ISETP.GT.AND P1, PT, R179.reuse, 0x8, P0 ;  /* 0x00000008b300780c */ /* 0x040fe40000724270 */
[----:B0-----:R-:W-:Y:S02]  /*65a0*/  FSEL R177, R152, -INF , !P2 ;  /* 0xff80000098b17808 */ /* 0x001fe40005000000 */
[----:B------:R-:W-:Y:S01]  /*65b0*/  ISETP.GT.AND P2, PT, R179, 0x9, P0 ;  /* 0x00000009b300780c */ /* 0x000fe20000744270 */
[----:B------:R-:W0:Y:S01]  /*65c0*/  SHFL.IDX PT, R152, R175, 0x1, 0x1c1f ;  /* 0x003c1f00af987f89 */ /* 0x000e2200000e0000 */
[----:B------:R-:W-:-:S02]  /*65d0*/  ISETP.LT.OR P1, PT, R178, 0x9, P1 ;  /* 0x00000009b200780c */ /* 0x000fc40000f21670 */
[C---:B------:R-:W-:Y:S02]  /*65e0*/  ISETP.LT.OR P3, PT, R178.reuse, 0x2, P3 ;  /* 0x00000002b200780c */ /* 0x040fe40001f61670 */
[----:B------:R-:W-:Y:S02]  /*65f0*/  ISETP.LT.OR P2, PT, R178, 0xa, P2 ;  /* 0x0000000ab200780c */ /* 0x000fe40001741670 */
[----:B------:R-:W-:Y:S02]  /*6600*/  FSEL R189, R189, -INF , !P1 ;  /* 0xff800000bdbd7808 */ /* 0x000fe40004800000 */
[----:B------:R-:W-:Y:S02]  /*6610*/  FSEL R188, R188, -INF , !P3 ;  /* 0xff800000bcbc7808 */ /* 0x000fe40005800000 */
[----:B------:R-:W-:Y:S02]  /*6620*/  ISETP.GT.AND P1, PT, R179, 0x11, P0 ;  /* 0x00000011b300780c */ /* 0x000fe40000724270 */
[----:B------:R-:W-:-:S02]  /*6630*/  FSEL R184, R184, -INF , !P2 ;  /* 0xff800000b8b87808 */ /* 0x000fc40005000000 */
[C---:B------:R-:W-:Y:S02]  /*6640*/  ISETP.GT.AND P3, PT, R179.reuse, 0x10, P0 ;  /* 0x00000010b300780c */ /* 0x040fe40000764270 */
[----:B------:R-:W-:Y:S02]  /*6650*/  ISETP.GT.AND P2, PT, R179, 0x18, P0 ;  /* 0x00000018b300780c */ /* 0x000fe40000744270 */
[C---:B------:R-:W-:Y:S02]  /*6660*/  ISETP.LT.OR P1, PT, R178.reuse, 0x12, P1 ;  /* 0x00000012b200780c */ /* 0x040fe40000f21670 */
[C---:B------:R-:W-:Y:S02]  /*6670*/  ISETP.LT.OR P3, PT, R178.reuse, 0x11, P3 ;  /* 0x00000011b200780c */ /* 0x040fe40001f61670 */
[----:B------:R-:W-:Y:S02]  /*6680*/  ISETP.LT.OR P2, PT, R178, 0x19, P2 ;  /* 0x00000019b200780c */ /* 0x000fe40001741670 */
[----:B------:R-:W-:-:S02]  /*6690*/  FSEL R186, R186, -INF , !P1 ;  /* 0xff800000baba7808 */ /* 0x000fc40004800000 */
[----:B------:R-:W-:Y:S02]  /*66a0*/  FSEL R185, R185, -INF , !P3 ;  /* 0xff800000b9b97808 */ /* 0x000fe40005800000 */
[----:B------:R-:W-:Y:S02]  /*66b0*/  ISETP.GT.AND P1, PT, R179, 0x20, P0 ;  /* 0x00000020b300780c */ /* 0x000fe40000724270 */
[----:B------:R-:W-:Y:S02]  /*66c0*/  FSEL R187, R187, -INF , !P2 ;  /* 0xff800000bbbb7808 */ /* 0x000fe40005000000 */
[C---:B------:R-:W-:Y:S02]  /*66d0*/  ISETP.GT.AND P3, PT, R179.reuse, 0x19, P0 ;  /* 0x00000019b300780c */ /* 0x040fe40000764270 */
[----:B------:R-:W-:Y:S02]  /*66e0*/  ISETP.GT.AND P2, PT, R179, 0x21, P0 ;  /* 0x00000021b300780c */ /* 0x000fe40000744270 */
        /* <DEDUP_REMOVED lines=14> */
[----:B------:R-:W-:Y:S02]  /*67d0*/  FSEL R170, R171, -INF , !P2 ;  /* 0xff800000abaa7808 */ /* 0x000fe40005000000 */
[C---:B------:R-:W-:Y:S02]  /*67e0*/  ISETP.GT.AND P3, PT, R179.reuse, 0x31, P0 ;  /* 0x00000031b300780c */ /* 0x040fe40000764270 */
[C---:B------:R-:W-:Y:S02]  /*67f0*/  ISETP.GT.AND P1, PT, R179.reuse, 0x38, P0 ;  /* 0x00000038b300780c */ /* 0x040fe40000724270 */
[----:B------:R-:W-:Y:S01]  /*6800*/  ISETP.GT.AND P2, PT, R179, 0x39, P0 ;  /* 0x00000039b300780c */ /* 0x000fe20000744270 */
[----:B0-----:R-:W-:Y:S01]  /*6810*/  IMAD.IADD R179, R192, 0x1, R152 ;  /* 0x00000001c0b37824 */ /* 0x001fe200078e0298 */
[----:B------:R-:W-:-:S02]  /*6820*/  ISETP.LT.OR P3, PT, R178, 0x32, P3 ;  /* 0x00000032b200780c */ /* 0x000fc40001f61670 */
[C---:B------:R-:W-:Y:S02]  /*6830*/  ISETP.LT.OR P1, PT, R178.reuse, 0x39, P1 ;  /* 0x00000039b200780c */ /* 0x040fe40000f21670 */
[----:B------:R-:W-:Y:S01]  /*6840*/  ISETP.LT.OR P2, PT, R178, 0x3a, P2 ;  /* 0x0000003ab200780c */ /* 0x000fe20001741670 */
[----:B------:R-:W-:Y:S01]  /*6850*/  IMAD.IADD R178, R183, 0x1, R152 ;  /* 0x00000001b7b27824 */ /* 0x000fe200078e0298 */
[----:B------:R-:W-:Y:S02]  /*6860*/  FSEL R176, R176, -INF , !P3 ;  /* 0xff800000b0b07808 */ /* 0x000fe40005800000 */
        /* <DEDUP_REMOVED lines=14> */
[----:B------:R-:W0:Y:S02]  /*6950*/  @P1 LDC.64 R168, c[0x0][0x9e8] ;  /* 0x00027a00ffa81b82 */ /* 0x000e240000000a00 */
[----:B0-----:R-:W-:-:S05]  /*6960*/  @P1 IMAD.HI.U32 R168, R181, R168, RZ ;  /* 0x000000a8b5a81227 */ /* 0x001fca00078e00ff */
[----:B------:R-:W-:-:S04]  /*6970*/  @P1 SHF.R.U32.HI R181, RZ, R169, R168 ;  /* 0x000000a9ffb51219 */ /* 0x000fc800000116a8 */
[----:B------:R-:W-:Y:S01]  /*6980*/  LOP3.LUT R181, RZ, R181, RZ, 0x33, !PT ;  /* 0x000000b5ffb57212 */ /* 0x000fe200078e33ff */
[----:B------:R-:W-:Y:S06]  /*6990*/  BRA `(.L_x_1007) ;  /* 0x0000000000187947 */ /* 0x000fec0003800000 */
.L_x_1006:
[----:B------:R-:W-:Y:S02]  /*69a0*/  ULDC UR5, c[0x0][0x9e4] ;  /* 0x0002790000057ab9 */ /* 0x000fe40000000800 */
[----:B------:R-:W-:-:S05]  /*69b0*/  IMAD.U32 R183, RZ, RZ, UR5 ;  /* 0x00000005ffb77e24 */ /* 0x000fca000f8e00ff */
[----:B------:R-:W-:-:S13]  /*69c0*/  ISETP.NE.AND P1, PT, R183, 0x1, PT ;  /* 0x00000001b700780c */ /* 0x000fda0003f25270 */
[----:B------:R-:W0:Y:S02]  /*69d0*/  @P1 LDC.64 R168, c[0x0][0x9e8] ;  /* 0x00027a00ffa81b82 */ /* 0x000e240000000a00 */
[----:B0-----:R-:W-:-:S05]  /*69e0*/  @P1 IMAD.HI.U32 R168, R181, R168, RZ ;  /* 0x000000a8b5a81227 */ /* 0x001fca00078e00ff */
[----:B------:R-:W-:-:S07]  /*69f0*/  @P1 SHF.R.U32.HI R181, RZ, R169, R168 ;  /* 0x000000a9ffb51219 */ /* 0x000fce00000116a8 */
.L_x_1007:
[----:B------:R-:W-:Y:S05]  /*6a00*/  BSYNC B0 ;  /* 0x0000000000007941 */ /* 0x000fea0003800000 */
.L_x_1005:
[----:B------:R-:W-:-:S04]  /*6a10*/  IMAD R152, R181, R183, -UR15 ;  /* 0x8000000fb5987e24 */ /* 0x000fc8000f8e02b7 */
[----:B------:R-:W-:-:S05]  /*6a20*/  IMAD R152, R5, -0x2, R152 ;  /* 0xfffffffe05987824 */ /* 0x000fca00078e0298 */
[----:B------:R-:W-:Y:S02]  /*6a30*/  VIADDMNMX R178, R152, R183, R178, PT ;  /* 0x000000b798b27246 */ /* 0x000fe400038001b2 */
[----:B------:R-:W-:-:S07]  /*6a40*/  VIMNMX R179, R179, R152, !PT ;  /* 0x00000098b3b37248 */ /* 0x000fce0007fe0100 */
.L_x_1004:
[----:B------:R-:W-:Y:S01]  /*6a50*/  FMNMX.FTZ R169, R177, R4, !PT ;  /* 0x00000004b1a97209 */ /* 0x000fe20007810000 */
[----:B------:R-:W-:Y:S01]  /*6a60*/  ULDC UR5, c[0x0][0x988] ;  /* 0x0002620000057ab9 */ /* 0x000fe20000000800 */
[----:B------:R-:W-:Y:S01]  /*6a70*/  ISETP.GT.AND P1, PT, R179, 0x1, P0 ;  /* 0x00000001b300780c */ /* 0x000fe20000724270 */
[----:B------:R-:W-:Y:S01]  /*6a80*/  UMOV UR60, UR4 ;  /* 0x00000004003c7c82 */ /* 0x000fe20008000000 */
[----:B------:R-:W-:Y:S02]  /*6a90*/  FMNMX.FTZ R152, R188, R169, !PT ;  /* 0x000000a9bc987209 */ /* 0x000fe40007810000 */
[----:B------:R-:W-:Y:S02]  /*6aa0*/  ISETP.LT.OR P1, PT, R178, 0x2, P1 ;  /* 0x00000002b200780c */ /* 0x000fe40000f21670 */
[----:B------:R-:W-:Y:S02]  /*6ab0*/  FMNMX.FTZ R169, R189, R152, !PT ;  /* 0x00000098bda97209 */ /* 0x000fe40007810000 */
[----:B------:R-:W-:-:S02]  /*6ac0*/  FSEL R2, R2, -INF , !P1 ;  /* 0xff80000002027808 */ /* 0x000fc40004800000 */
[----:B------:R-:W-:Y:S02]  /*6ad0*/  FMNMX.FTZ R152, R184, R169, !PT ;  /* 0x000000a9b8987209 */ /* 0x000fe40007810000 */
[----:B------:R-:W-:Y:S02]  /*6ae0*/  ISETP.GT.AND P1, PT, R179, RZ, P0 ;  /* 0x000000ffb300720c */ /* 0x000fe40000724270 */
[----:B------:R-:W-:Y:S02]  /*6af0*/  FMNMX.FTZ R169, R185, R152, !PT ;  /* 0x00000098b9a97209 */ /* 0x000fe40007810000 */
[----:B------:R-:W-:Y:S02]  /*6b00*/  ISETP.LT.OR P1, PT, R178, 0x1, P1 ;  /* 0x00000001b200780c */ /* 0x000fe40000f21670 */
[----:B------:R-:W-:Y:S02]  /*6b10*/  FMNMX.FTZ R152, R186, R169, !PT ;  /* 0x000000a9ba987209 */ /* 0x000fe40007810000 */
[----:B------:R-:W-:-:S02]  /*6b20*/  ISETP.GT.AND P2, PT, R179, 0x8, P0 ;  /* 0x00000008b300780c */ /* 0x000fc40000744270 */
[----:B------:R-:W-:Y:S02]  /*6b30*/  FMNMX.FTZ R169, R187, R152, !PT ;  /* 0x00000098bba97209 */ /* 0x000fe40007810000 */
[----:B------:R-:W-:Y:S02]  /*6b40*/  ISETP.GT.AND P3, PT, R179, 0x9, P0 ;  /* 0x00000009b300780c */ /* 0x000fe40000764270 */
[----:B------:R-:W-:Y:S02]  /*6b50*/  FMNMX.FTZ R169, R174, R169, !PT ;  /* 0x000000a9aea97209 */ /* 0x000fe40007810000 */
[----:B------:R-:W-:Y:S02]  /*6b60*/  ISETP.LT.OR P2, PT, R178, 0x9, P2 ;  /* 0x00000009b200780c */ /* 0x000fe40001741670 */
[----:B------:R-:W-:Y:S02]  /*6b70*/  FMNMX.FTZ R152, R190, R169, !PT ;  /* 0x000000a9be987209 */ /* 0x000fe40007810000 */
[----:B------:R-:W-:-:S02]  /*6b80*/  ISETP.LT.OR P3, PT, R178, 0xa, P3 ;  /* 0x0000000ab200780c */ /* 0x000fc40001f61670 */
[----:B------:R-:W-:Y:S02]  /*6b90*/  FMNMX.FTZ R169, R173, R152, !PT ;  /* 0x00000098ada97209 */ /* 0x000fe40007810000 */
[----:B------:R-:W-:Y:S02]  /*6ba0*/  FSEL R153, R153, -INF , !P2 ;  /* 0xff80000099997808 */ /* 0x000fe40005000000 */
[----:B------:R-:W-:Y:S02]  /*6bb0*/  FMNMX.FTZ R152, R172, R169, !PT ;  /* 0x000000a9ac987209 */ /* 0x000fe40007810000 */
[----:B------:R-:W-:Y:S02]  /*6bc0*/  FSEL R154, R154, -INF , !P3 ;  /* 0xff8000009a9a7808 */ /* 0x000fe40005800000 */
[----:B------:R-:W-:Y:S02]  /*6bd0*/  FMNMX.FTZ R169, R165, R152, !PT ;  /* 0x00000098a5a97209 */ /* 0x000fe40007810000 */
[----:B------:R-:W-:-:S02]  /*6be0*/  ISETP.GT.AND P2, PT, R179, 0x10, P0 ;  /* 0x00000010b300780c */ /* 0x000fc40000744270 */
[----:B------:R-:W-:Y:S02]  /*6bf0*/  FMNMX.FTZ R169, R170, R169, !PT ;  /* 0x000000a9aaa97209 */ /* 0x000fe40007810000 */
[----:B------:R-:W-:Y:S02]  /*6c00*/  ISETP.GT.AND P3, PT, R179, 0x11, P0 ;  /* 0x00000011b300780c */ /* 0x000fe40000764270 */
[----:B------:R-:W-:Y:S02]  /*6c10*/  FMNMX.FTZ R152, R176, R169, !PT ;  /* 0x000000a9b0987209 */ /* 0x000fe40007810000 */
[C---:B------:R-:W-:Y:S02]  /*6c20*/  ISETP.LT.OR P2, PT, R178.reuse, 0x11, P2 ;  /* 0x00000011b200780c */ /* 0x040fe40001741670 */
[----:B------:R-:W-:Y:S02]  /*6c30*/  FMNMX.FTZ R152, R175, R152, !PT ;  /* 0x00000098af987209 */ /* 0x000fe40007810000 */
[----:B------:R-:W-:-:S02]  /*6c40*/  ISETP.LT.OR P3, PT, R178, 0x12, P3 ;  /* 0x00000012b200780c */ /* 0x000fc40001f61670 */
[----:B------:R-:W-:Y:S02]  /*6c50*/  FMNMX.FTZ R168, R171, R152, !PT ;  /* 0x00000098aba87209 */ /* 0x000fe40007810000 */
[----:B------:R-:W-:Y:S02]  /*6c60*/  FSEL R155, R155, -INF , !P2 ;  /* 0xff8000009b9b7808 */ /* 0x000fe40005000000 */
[----:B------:R-:W-:Y:S01]  /*6c70*/  FSEL R156, R156, -INF , !P3 ;  /* 0xff8000009c9c7808 */ /* 0x000fe20005800000 */
[----:B------:R-:W0:Y:S01]  /*6c80*/  SHFL.BFLY PT, R169, R168, 0x2, 0x1f ;  /* 0x0c401f00a8a97f89 */ /* 0x000e2200000e0000 */
[C---:B------:R-:W-:Y:S02]  /*6c90*/  ISETP.GT.AND P3, PT, R179.reuse, 0x20, P0 ;  /* 0x00000020b300780c */ /* 0x040fe40000764270 */
[----:B------:R-:W-:Y:S02]  /*6ca0*/  ISETP.GT.AND P2, PT, R179, 0x19, P0 ;  /* 0x00000019b300780c */ /* 0x000fe40000744270 */
[----:B------:R-:W-:-:S02]  /*6cb0*/  ISETP.LT.OR P3, PT, R178, 0x21, P3 ;  /* 0x00000021b200780c */ /* 0x000fc40001f61670 */
[----:B------:R-:W-:Y:S02]  /*6cc0*/  ISETP.LT.OR P2, PT, R178, 0x1a, P2 ;  /* 0x0000001ab200780c */ /* 0x000fe40001741670 */
[----:B------:R-:W-:Y:S02]  /*6cd0*/  FSEL R159, R159, -INF , !P3 ;  /* 0xff8000009f9f7808 */ /* 0x000fe40005800000 */
[----:B------:R-:W-:Y:S02]  /*6ce0*/  FSEL R158, R158, -INF , !P2 ;  /* 0xff8000009e9e7808 */ /* 0x000fe40005000000 */
[----:B------:R-:W-:-:S04]  /*6cf0*/  ISETP.GT.AND P2, PT, R179, 0x28, P0 ;  /* 0x00000028b300780c */ /* 0x000fc80000744270 */
[----:B------:R-:W-:-:S04]  /*6d00*/  ISETP.LT.OR P2, PT, R178, 0x29, P2 ;  /* 0x00000029b200780c */ /* 0x000fc80001741670 */
[----:B------:R-:W-:Y:S02]  /*6d10*/  FSEL R161, R161, -INF , !P2 ;  /* 0xff800000a1a17808 */ /* 0x000fe40005000000 */
[C---:B------:R-:W-:Y:S02]  /*6d20*/  ISETP.GT.AND P2, PT, R179.reuse, 0x30, P0 ;  /* 0x00000030b300780c */ /* 0x040fe40000744270 */
[----:B0-----:R-:W-:Y:S02]  /*6d30*/  FMNMX.FTZ R169, R168, R169, !PT ;  /* 0x000000a9a8a97209 */ /* 0x001fe40007810000 */
[----:B------:R-:W-:Y:S02]  /*6d40*/  FSEL R168, R0, -INF , !P1 ;  /* 0xff80000000a87808 */ /* 0x000fe40004800000 */
[----:B------:R-:W-:Y:S01]  /*6d50*/  ISETP.GT.AND P1, PT, R179, 0x18, P0 ;  /* 0x00000018b300780c */ /* 0x000fe20000724270 */
[----:B------:R-:W0:Y:S01]  /*6d60*/  SHFL.BFLY PT, R152, R169, 0x1, 0x1f ;  /* 0x0c201f00a9987f89 */ /* 0x000e2200000e0000 */
[----:B------:R-:W-:-:S02]  /*6d70*/  ISETP.LT.OR P2, PT, R178, 0x31, P2 ;  /* 0x00000031b200780c */ /* 0x000fc40001741670 */
[C---:B------:R-:W-:Y:S02]  /*6d80*/  ISETP.LT.OR P1, PT, R178.reuse, 0x19, P1 ;  /* 0x00000019b200780c */ /* 0x040fe40000f21670 */
[----:B------:R-:W-:Y:S02]  /*6d90*/  FSEL R163, R163, -INF , !P2 ;  /* 0xff800000a3a37808 */ /* 0x000fe40005000000 */
[----:B------:R-:W-:Y:S02]  /*6da0*/  FSEL R157, R157, -INF , !P1 ;  /* 0xff8000009d9d7808 */ /* 0x000fe40004800000 */
[C---:B------:R-:W-:Y:S02]  /*6db0*/  ISETP.GT.AND P1, PT, R179.reuse, 0x21, P0 ;  /* 0x00000021b300780c */ /* 0x040fe40000724270 */
[----:B------:R-:W-:Y:S02]  /*6dc0*/  ISETP.GT.AND P2, PT, R179, 0x38, P0 ;  /* 0x00000038b300780c */ /* 0x000fe40000744270 */
[----:B------:R-:W-:-:S02]  /*6dd0*/  ISETP.LT.OR P1, PT, R178, 0x22, P1 ;  /* 0x00000022b200780c */ /* 0x000fc40000f21670 */
[----:B------:R-:W-:Y:S02]  /*6de0*/  ISETP.LT.OR P2, PT, R178, 0x39, P2 ;  /* 0x00000039b200780c */ /* 0x000fe40001741670 */
[----:B------:R-:W-:Y:S02]  /*6df0*/  FSEL R160, R160, -INF , !P1 ;  /* 0xff800000a0a07808 */ /* 0x000fe40004800000 */
[----:B------:R-:W-:Y:S02]  /*6e00*/  ISETP.GT.AND P1, PT, R179, 0x29, P0 ;  /* 0x00000029b300780c */ /* 0x000fe40000724270 */
[----:B------:R-:W-:Y:S02]  /*6e10*/  FSEL R166, R166, -INF , !P2 ;  /* 0xff800000a6a67808 */ /* 0x000fe40005000000 */
[----:B------:R-:W-:Y:S02]  /*6e20*/  ISETP.LT.OR P1, PT, R178, 0x2a, P1 ;  /* 0x0000002ab200780c */ /* 0x000fe40000f21670 */
[----:B0-----:R-:W-:-:S02]  /*6e30*/  FMNMX.FTZ R152, R169, R152, !PT ;  /* 0x00000098a9987209 */ /* 0x001fc40007810000 */
[----:B------:R-:W-:Y:S02]  /*6e40*/  FMNMX.FTZ R169, R168, R3, !PT ;  /* 0x00000003a8a97209 */ /* 0x000fe40007810000 */
[----:B------:R-:W-:Y:S02]  /*6e50*/  FSETP.NEU.FTZ.AND P3, PT, R152, -INF , PT ;  /* 0xff8000009800780b */ /* 0x000fe40003f7d000 */
[----:B------:R-:W-:Y:S02]  /*6e60*/  FMNMX.FTZ R0, R2, R169, !PT ;  /* 0x000000a902007209 */ /* 0x000fe40007810000 */
[----:B------:R-:W-:Y:S02]  /*6e70*/  FSEL R162, R162, -INF , !P1 ;  /* 0xff800000a2a27808 */ /* 0x000fe40004800000 */
[----:B------:R-:W-:Y:S02]  /*6e80*/  FMNMX.FTZ R169, R153, R0, !PT ;  /* 0x0000000099a97209 */ /* 0x000fe40007810000 */
[----:B------:R-:W-:-:S02]  /*6e90*/  ISETP.GT.AND P1, PT, R179, 0x31, P0 ;  /* 0x00000031b300780c */ /* 0x000fc40000724270 */
[----:B------:R-:W-:Y:S02]  /*6ea0*/  FMNMX.FTZ R0, R154, R169, !PT ;  /* 0x000000a99a007209 */ /* 0x000fe40007810000 */
[----:B------:R-:W-:Y:S02]  /*6eb0*/  ISETP.LT.OR P1, PT, R178, 0x32, P1 ;  /* 0x00000032b200780c */ /* 0x000fe40000f21670 */
[----:B------:R-:W-:Y:S01]  /*6ec0*/  FMNMX.FTZ R169, R155, R0, !PT ;  /* 0x000000009ba97209 */ /* 0x000fe20007810000 */
[----:B------:R-:W-:Y:S01]  /*6ed0*/  FMUL.FTZ R0, R152, UR5 ;  /* 0x0000000598007c20 */ /* 0x000fe20008410000 */
[----:B------:R-:W-:Y:S02]  /*6ee0*/  ISETP.GT.AND P0, PT, R179, 0x39, P0 ;  /* 0x00000039b300780c */ /* 0x000fe40000704270 */
[----:B------:R-:W-:Y:S02]  /*6ef0*/  FMNMX.FTZ R180, R156, R169, !PT ;  /* 0x000000a99cb47209 */ /* 0x000fe40007810000 */
[----:B------:R-:W-:-:S02]  /*6f00*/  FSEL R0, R0, RZ, P3 ;  /* 0x000000ff00007208 */ /* 0x000fc40001800000 */
[----:B------:R-:W-:Y:S02]  /*6f10*/  FMNMX.FTZ R169, R157, R180, !PT ;  /* 0x000000b49da97209 */ /* 0x000fe40007810000 */
[----:B------:R-:W-:Y:S01]  /*6f20*/  FSEL R164, R164, -INF , !P1 ;  /* 0xff800000a4a47808 */ /* 0x000fe20004800000 */
[--C-:B------:R-:W-:Y:S01]  /*6f30*/  FFMA.FTZ R181, R177, UR5, -R0.reuse ;  /* 0x00000005b1b57c23 */ /* 0x100fe20008010800 */
[----:B------:R-:W-:Y:S01]  /*6f40*/  FMNMX.FTZ R180, R158, R169, !PT ;  /* 0x000000a99eb47209 */ /* 0x000fe20007810000 */
[--C-:B------:R-:W-:Y:S01]  /*6f50*/  FFMA.FTZ R194, R187, UR5, -R0.reuse ;  /* 0x00000005bbc27c23 */ /* 0x100fe20008010800 */
[----:B------:R-:W-:Y:S01]  /*6f60*/  ISETP.LT.OR P0, PT, R178, 0x3a, P0 ;  /* 0x0000003ab200780c */ /* 0x000fe20000701670 */
[----:B------:R0:W-:Y:S01]  /*6f70*/  MUFU.EX2 R169, R181 ;  /* 0x000000b500a97308 */ /* 0x0001e20000000800 */
[----:B------:R-:W-:Y:S01]  /*6f80*/  FMNMX.FTZ R177, R159, R180, !PT ;  /* 0x000000b49fb17209 */ /* 0x000fe20007810000 */
[--C-:B------:R-:W-:Y:S01]  /*6f90*/  FFMA.FTZ R184, R184, UR5, -R0.reuse ;  /* 0x00000005b8b87c23 */ /* 0x100fe20008010800 */
[--C-:B------:R-:W-:Y:S01]  /*6fa0*/  FFMA.FTZ R196, R188, UR5, -R0.reuse ;  /* 0x00000005bcc47c23 */ /* 0x100fe20008010800 */
[--C-:B------:R-:W-:Y:S01]  /*6fb0*/  FFMA.FTZ R192, R185, UR5, -R0.reuse ;  /* 0x00000005b9c07c23 */ /* 0x100fe20008010800 */
[----:B------:R-:W-:Y:S01]  /*6fc0*/  FMNMX.FTZ R180, R160, R177, !PT ;  /* 0x000000b1a0b47209 */ /* 0x000fe20007810000 */
[--C-:B------:R-:W-:Y:S01]  /*6fd0*/  FFMA.FTZ R188, R190, UR5, -R0.reuse ;  /* 0x00000005bebc7c23 */ /* 0x100fe20008010800 */
[--C-:B------:R-:W-:Y:S01]  /*6fe0*/  FFMA.FTZ R198, R189, UR5, -R0.reuse ;  /* 0x00000005bdc67c23 */ /* 0x100fe20008010800 */
[--C-:B------:R-:W-:Y:S01]  /*6ff0*/  FFMA.FTZ R173, R173, UR5, -R0.reuse ;  /* 0x00000005adad7c23 */ /* 0x100fe20008010800 */
[----:B------:R-:W-:Y:S01]  /*7000*/  FMNMX.FTZ R177, R161, R180, !PT ;  /* 0x000000b4a1b17209 */ /* 0x000fe20007810000 */
[--C-:B0-----:R-:W-:Y:S01]  /*7010*/  FFMA.FTZ R181, R174, UR5, -R0.reuse ;  /* 0x00000005aeb57c23 */ /* 0x101fe20008010800 */
[--C-:B------:R-:W-:Y:S01]  /*7020*/  FFMA.FTZ R190, R172, UR5, -R0.reuse ;  /* 0x00000005acbe7c23 */ /* 0x100fe20008010800 */
[--C-:B------:R-:W-:Y:S01]  /*7030*/  FFMA.FTZ R185, R176, UR5, -R0.reuse ;  /* 0x00000005b0b97c23 */ /* 0x100fe20008010800 */
[----:B------:R-:W-:Y:S01]  /*7040*/  FMNMX.FTZ R180, R162, R177, !PT ;  /* 0x000000b1a2b47209 */ /* 0x000fe20007810000 */
[----:B------:R-:W-:Y:S01]  /*7050*/  FFMA.FTZ R171, R171, UR5, -R0 ;  /* 0x00000005abab7c23 */ /* 0x000fe20008010800 */
[----:B------:R-:W-:Y:S02]  /*7060*/  MUFU.EX2 R196, R196 ;  /* 0x000000c400c47308 */ /* 0x000fe40000000800 */
[----:B------:R-:W-:-:S04]  /*7070*/  FMNMX.FTZ R177, R163, R180, !PT ;  /* 0x000000b4a3b17209 */ /* 0x000fc80007810000 */
[----:B------:R-:W-:Y:S02]  /*7080*/  FMNMX.FTZ R179, R164, R177, !PT ;  /* 0x000000b1a4b37209 */ /* 0x000fe40007810000 */
[----:B------:R-:W-:Y:S01]  /*7090*/  FSEL R177, R167, -INF , !P0 ;  /* 0xff800000a7b17808 */ /* 0x000fe20004000000 */
[----:B------:R-:W-:Y:S01]  /*70a0*/  MUFU.EX2 R198, R198 ;  /* 0x000000c600c67308 */ /* 0x000fe20000000800 */
[----:B------:R-:W-:Y:S01]  /*70b0*/  FMNMX.FTZ R178, R166, R179, !PT ;  /* 0x000000b3a6b27209 */ /* 0x000fe20007810000 */
[--C-:B------:R-:W-:Y:S01]  /*70c0*/  FFMA.FTZ R179, R186, UR5, -R0.reuse ;  /* 0x00000005bab37c23 */ /* 0x100fe20008010800 */
[----:B------:R-:W-:Y:S01]  /*70d0*/  FFMA.FTZ R186, R175, UR5, -R0 ;  /* 0x00000005afba7c23 */ /* 0x000fe20008010800 */
[----:B------:R-:W-:Y:S02]  /*70e0*/  FSEL R175, R152, RZ, P3 ;  /* 0x000000ff98af7208 */ /* 0x000fe40001800000 */
[----:B------:R-:W-:Y:S02]  /*70f0*/  FMNMX.FTZ R178, R177, R178, !PT ;  /* 0x000000b2b1b27209 */ /* 0x000fe40007810000 */
[----:B------:R0:W-:Y:S01]  /*7100*/  MUFU.EX2 R167, R184 ;  /* 0x000000b800a77308 */ /* 0x0001e20000000800 */
[----:B------:R-:W-:-:S02]  /*7110*/  FADD.FTZ R175, -R175, R4 ;  /* 0x00000004afaf7221 */ /* 0x000fc40000010100 */
[----:B------:R-:W1:Y:S05]  /*7120*/  SHFL.BFLY PT, R183, R178, 0x2, 0x1f ;  /* 0x0c401f00b2b77f89 */ /* 0x000e6a00000e0000 */
[----:B------:R-:W-:Y:S01]  /*7130*/  MUFU.EX2 R192, R192 ;  /* 0x000000c000c07308 */ /* 0x000fe20000000800 */
[----:B0-----:R-:W-:-:S07]  /*7140*/  FFMA.FTZ R184, R170, UR5, -R0 ;  /* 0x00000005aab87c23 */ /* 0x001fce0008010800 */
[----:B------:R-:W-:Y:S08]  /*7150*/  MUFU.EX2 R179, R179 ;  /* 0x000000b300b37308 */ /* 0x000ff00000000800 */
[----:B------:R-:W-:Y:S01]  /*7160*/  MUFU.EX2 R194, R194 ;  /* 0x000000c200c27308 */ /* 0x000fe20000000800 */
[----:B-1----:R-:W-:Y:S01]  /*7170*/  FMNMX.FTZ R174, R178, R183, !PT ;  /* 0x000000b7b2ae7209 */ /* 0x002fe20007810000 */
[----:B------:R-:W-:Y:S01]  /*7180*/  FFMA.FTZ R183, R165, UR5, -R0 ;  /* 0x00000005a5b77c23 */ /* 0x000fe20008010800 */
[----:B------:R-:W-:-:S03]  /*7190*/  FMUL.FTZ R0, R175, UR5 ;  /* 0x00000005af007c20 */ /* 0x000fc60008410000 */
[----:B------:R-:W0:Y:S02]  /*71a0*/  SHFL.BFLY PT, R187, R174, 0x1, 0x1f ;  /* 0x0c201f00aebb7f89 */ /* 0x000e2400000e0000 */
[----:B------:R-:W-:Y:S08]  /*71b0*/  MUFU.EX2 R181, R181 ;  /* 0x000000b500b57308 */ /* 0x000ff00000000800 */
[----:B------:R-:W1:Y:S08]  /*71c0*/  MUFU.EX2 R0, R0 ;  /* 0x0000000000007308 */ /* 0x000e700000000800 */
[----:B------:R-:W-:Y:S01]  /*71d0*/  MUFU.EX2 R188, R188 ;  /* 0x000000bc00bc7308 */ /* 0x000fe20000000800 */
[----:B0-----:R-:W-:-:S07]  /*71e0*/  FMNMX.FTZ R165, R174, R187, !PT ;  /* 0x000000bbaea57209 */ /* 0x001fce0007810000 */
[----:B------:R-:W-:Y:S01]  /*71f0*/  MUFU.EX2 R173, R173 ;  /* 0x000000ad00ad7308 */ /* 0x000fe20000000800 */
[C---:B------:R-:W-:Y:S01]  /*7200*/  FSETP.NEU.FTZ.AND P0, PT, R165.reuse, -INF , PT ;  /* 0xff800000a500780b */ /* 0x040fe20003f1d000 */
[----:B------:R-:W-:-:S06]  /*7210*/  FMUL.FTZ R4, R165, UR5 ;  /* 0x00000005a5047c20 */ /* 0x000fcc0008410000 */
[----:B------:R-:W-:Y:S01]  /*7220*/  MUFU.EX2 R190, R190 ;  /* 0x000000be00be7308 */ /* 0x000fe20000000800 */
[----:B------:R-:W-:-:S05]  /*7230*/  FSEL R175, R4, RZ, P0 ;  /* 0x000000ff04af7208 */ /* 0x000fca0000000000 */
[--C-:B------:R-:W-:Y:S01]  /*7240*/  FFMA.FTZ R4, R2, UR5, -R175.reuse ;  /* 0x0000000502047c23 */ /* 0x100fe200080108af */
[----:B------:R-:W-:Y:S01]  /*7250*/  FSEL R2, R165, RZ, P0 ;  /* 0x000000ffa5027208 */ /* 0x000fe20000000000 */
[--C-:B------:R-:W-:Y:S01]  /*7260*/  FFMA.FTZ R197, R168, UR5, -R175.reuse ;  /* 0x00000005a8c57c23 */ /* 0x100fe200080108af */
[--C-:B------:R-:W-:Y:S01]  /*7270*/  FFMA.FTZ R199, R153, UR5, -R175.reuse ;  /* 0x0000000599c77c23 */ /* 0x100fe200080108af */
[--C-:B------:R-:W-:Y:S01]  /*7280*/  FFMA.FTZ R154, R154, UR5, -R175.reuse ;  /* 0x000000059a9a7c23 */ /* 0x100fe200080108af */
[----:B------:R-:W-:Y:S01]  /*7290*/  FFMA.FTZ R193, R155, UR5, -R175 ;  /* 0x000000059bc17c23 */ /* 0x000fe200080108af */
[----:B------:R-:W-:Y:S01]  /*72a0*/  FADD.FTZ R2, -R2, R3 ;  /* 0x0000000302027221 */ /* 0x000fe20000010100 */
[----:B------:R-:W-:Y:S01]  /*72b0*/  MUFU.EX2 R4, R4 ;  /* 0x0000000400047308 */ /* 0x000fe20000000800 */
[----:B-1----:R-:W-:Y:S01]  /*72c0*/  FFMA.FTZ R3, R0, R18, R169 ;  /* 0x0000001200037223 */ /* 0x002fe200000100a9 */
[--C-:B------:R-:W-:Y:S01]  /*72d0*/  FFMA.FTZ R156, R156, UR5, -R175.reuse ;  /* 0x000000059c9c7c23 */ /* 0x100fe200080108af */
[----:B------:R-:W-:Y:S01]  /*72e0*/  FMUL.FTZ R2, R2, UR5 ;  /* 0x0000000502027c20 */ /* 0x000fe20008410000 */
[----:B------:R-:W-:Y:S01]  /*72f0*/  FFMA.FTZ R195, R157, UR5, -R175 ;  /* 0x000000059dc37c23 */ /* 0x000fe200080108af */
[----:B------:R-:W-:Y:S01]  /*7300*/  FADD.FTZ R3, R196, R3 ;  /* 0x00000003c4037221 */ /* 0x000fe20000010000 */
[--C-:B------:R-:W-:Y:S01]  /*7310*/  FFMA.FTZ R158, R158, UR5, -R175.reuse ;  /* 0x000000059e9e7c23 */ /* 0x100fe200080108af */
[----:B------:R-:W-:Y:S01]  /*7320*/  FFMA.FTZ R189, R159, UR5, -R175 ;  /* 0x000000059fbd7c23 */ /* 0x000fe200080108af */
[----:B------:R-:W-:Y:S01]  /*7330*/  MUFU.EX2 R197, R197 ;  /* 0x000000c500c57308 */ /* 0x000fe20000000800 */
[----:B------:R-:W-:Y:S01]  /*7340*/  FADD.FTZ R18, R198, R3 ;  /* 0x00000003c6127221 */ /* 0x000fe20000010000 */
[--C-:B------:R-:W-:Y:S01]  /*7350*/  FFMA.FTZ R160, R160, UR5, -R175.reuse ;  /* 0x00000005a0a07c23 */ /* 0x100fe200080108af */
[--C-:B------:R-:W-:Y:S01]  /*7360*/  FFMA.FTZ R161, R161, UR5, -R175.reuse ;  /* 0x00000005a1a17c23 */ /* 0x100fe200080108af */
[--C-:B------:R-:W-:Y:S01]  /*7370*/  FFMA.FTZ R162, R162, UR5, -R175.reuse ;  /* 0x00000005a2a27c23 */ /* 0x100fe200080108af */
[----:B------:R-:W-:Y:S01]  /*7380*/  FADD.FTZ R3, R167, R18 ;  /* 0x00000012a7037221 */ /* 0x000fe20000010000 */
[--C-:B------:R-:W-:Y:S01]  /*7390*/  FFMA.FTZ R163, R163, UR5, -R175.reuse ;  /* 0x00000005a3a37c23 */ /* 0x100fe200080108af */
[----:B------:R-:W-:Y:S01]  /*73a0*/  FFMA.FTZ R164, R164, UR5, -R175 ;  /* 0x00000005a4a47c23 */ /* 0x000fe200080108af */
[----:B------:R-:W0:Y:S01]  /*73b0*/  MUFU.EX2 R2, R2 ;  /* 0x0000000200027308 */ /* 0x000e220000000800 */
[----:B------:R-:W-:Y:S01]  /*73c0*/  FADD.FTZ R168, R192, R3 ;  /* 0x00000003c0a87221 */ /* 0x000fe20000010000 */
[--C-:B------:R-:W-:Y:S01]  /*73d0*/  FFMA.FTZ R166, R166, UR5, -R175.reuse ;  /* 0x00000005a6a67c23 */ /* 0x100fe200080108af */
[----:B------:R-:W-:Y:S01]  /*73e0*/  FFMA.FTZ R175, R177, UR5, -R175 ;  /* 0x00000005b1af7c23 */ /* 0x000fe200080108af */
[----:B------:R-:W-:Y:S01]  /*73f0*/  IMAD.U32 R153, RZ, RZ, UR14 ;  /* 0x0000000eff997e24 */ /* 0x000fe2000f8e00ff */
[----:B------:R-:W-:-:S02]  /*7400*/  R2UR UR14, R8 ;  /* 0x00000000080e72ca */ /* 0x000fc400000e0000 */
[----:B------:R-:W-:Y:S01]  /*7410*/  ISETP.LT.AND P0, PT, R23, UR6, PT ;  /* 0x0000000617007c0c */ /* 0x000fe2000bf01270 */
[----:B------:R-:W1:Y:S01]  /*7420*/  MUFU.EX2 R199, R199 ;  /* 0x000000c700c77308 */ /* 0x000e620000000800 */
[----:B------:R-:W-:Y:S01]  /*7430*/  @!P5 VIADD R153, R153, 0x30860 ;  /* 0x000308609999d836 */ /* 0x000fe20000000000 */
[----:B------:R-:W-:Y:S01]  /*7440*/  UIADD3 UR6, UR6, -0x1, URZ ;  /* 0xffffffff06067890 */ /* 0x000fe2000fffe03f */
[----:B------:R-:W-:Y:S02]  /*7450*/  F2FP.F16.F32.PACK_AB R196, R196, R169 ;  /* 0x000000a9c4c4723e */ /* 0x000fe400000000ff */
[----:B------:R-:W-:Y:S02]  /*7460*/  F2FP.F16.F32.PACK_AB R198, R167, R198 ;  /* 0x000000c6a7c6723e */ /* 0x000fe400000000ff */
[----:B------:R-:W-:Y:S01]  /*7470*/  @!P5 PRMT R153, RZ, 0x654, R153 ;  /* 0x00000654ff99d816 */ /* 0x000fe20000000099 */
[----:B------:R-:W2:Y:S01]  /*7480*/  MUFU.EX2 R154, R154 ;  /* 0x0000009a009a7308 */ /* 0x000ea20000000800 */
[----:B0-----:R-:W-:Y:S01]  /*7490*/  FFMA.FTZ R9, R2, R9, R197 ;  /* 0x0000000902097223 */ /* 0x001fe200000100c5 */
[----:B------:R-:W-:Y:S01]  /*74a0*/  MOV R202, UR14 ;  /* 0x0000000e00ca7c02 */ /* 0x000fe20008000f00 */
[----:B------:R0:W-:Y:S01]  /*74b0*/  @!P5 SYNCS.ARRIVE.TRANS64.RED.A1T0 RZ, [R153+URZ], RZ ;  /* 0x000000ff99ffd9a7 */ /* 0x0001e2000810043f */
[C---:B------:R-:W-:Y:S01]  /*74c0*/  F2FP.F16.F32.PACK_AB R197, R4.reuse, R197 ;  /* 0x000000c504c5723e */ /* 0x040fe200000000ff */
[----:B------:R-:W-:Y:S01]  /*74d0*/  FADD.FTZ R18, R4, R9 ;  /* 0x0000000904127221 */ /* 0x000fe20000010000 */
[C---:B------:R-:W-:Y:S01]  /*74e0*/  FADD.FTZ R9, R179.reuse, R168 ;  /* 0x000000a8b3097221 */ /* 0x040fe20000010000 */
[----:B------:R-:W-:Y:S01]  /*74f0*/  F2FP.F16.F32.PACK_AB R192, R179, R192 ;  /* 0x000000c0b3c0723e */ /* 0x000fe200000000ff */
[----:B------:R-:W3:Y:S01]  /*7500*/  MUFU.EX2 R193, R193 ;  /* 0x000000c100c17308 */ /* 0x000ee20000000800 */
[----:B-1----:R-:W-:Y:S01]  /*7510*/  FADD.FTZ R3, R199, R18 ;  /* 0x00000012c7037221 */ /* 0x002fe20000010000 */
[----:B------:R-:W-:Y:S01]  /*7520*/  FADD.FTZ R168, R194, R9 ;  /* 0x00000009c2a87221 */ /* 0x000fe20000010000 */
[----:B------:R-:W-:Y:S01]  /*7530*/  F2FP.F16.F32.PACK_AB R194, R181, R194 ;  /* 0x000000c2b5c2723e */ /* 0x000fe200000000ff */
[----:B------:R-:W-:-:S02]  /*7540*/  IMAD.MOV.U32 R4, RZ, RZ, R152 ;  /* 0x000000ffff047224 */ /* 0x000fc400078e0098 */
[----:B------:R-:W-:Y:S02]  /*7550*/  FADD.FTZ R9, R181, R168 ;  /* 0x000000a8b5097221 */ /* 0x000fe40000010000 */
[----:B------:R-:W1:Y:S01]  /*7560*/  MUFU.EX2 R156, R156 ;  /* 0x0000009c009c7308 */ /* 0x000e620000000800 */
[----:B--2---:R-:W-:Y:S01]  /*7570*/  FADD.FTZ R18, R154, R3 ;  /* 0x000000039a127221 */ /* 0x004fe20000010000 */
[----:B------:R-:W-:Y:S01]  /*7580*/  FADD.FTZ R168, R188, R9 ;  /* 0x00000009bca87221 */ /* 0x000fe20000010000 */
[C---:B------:R-:W-:Y:S02]  /*7590*/  F2FP.F16.F32.PACK_AB R188, R173.reuse, R188 ;  /* 0x000000bcadbc723e */ /* 0x040fe400000000ff */
[----:B------:R-:W-:Y:S01]  /*75a0*/  F2FP.F16.F32.PACK_AB R199, R154, R199 ;  /* 0x000000c79ac7723e */ /* 0x000fe200000000ff */
[----:B------:R-:W-:Y:S02]  /*75b0*/  FADD.FTZ R9, R173, R168 ;  /* 0x000000a8ad097221 */ /* 0x000fe40000010000 */
[----:B------:R-:W2:Y:S01]  /*75c0*/  MUFU.EX2 R195, R195 ;  /* 0x000000c300c37308 */ /* 0x000ea20000000800 */
[----:B---3--:R-:W-:-:S07]  /*75d0*/  FADD.FTZ R3, R193, R18 ;  /* 0x00000012c1037221 */ /* 0x008fce0000010000 */
[----:B------:R-:W3:Y:S01]  /*75e0*/  MUFU.EX2 R158, R158 ;  /* 0x0000009e009e7308 */ /* 0x000ee20000000800 */
[C---:B-1----:R-:W-:Y:S01]  /*75f0*/  FADD.FTZ R18, R156.reuse, R3 ;  /* 0x000000039c127221 */ /* 0x042fe20000010000 */
[----:B------:R-:W-:-:S06]  /*7600*/  F2FP.F16.F32.PACK_AB R193, R156, R193 ;  /* 0x000000c19cc1723e */ /* 0x000fcc00000000ff */
[----:B------:R-:W1:Y:S01]  /*7610*/  MUFU.EX2 R189, R189 ;  /* 0x000000bd00bd7308 */ /* 0x000e620000000800 */
[----:B--2---:R-:W-:-:S07]  /*7620*/  FADD.FTZ R3, R195, R18 ;  /* 0x00000012c3037221 */ /* 0x004fce0000010000 */
[----:B------:R-:W2:Y:S01]  /*7630*/  MUFU.EX2 R160, R160 ;  /* 0x000000a000a07308 */ /* 0x000ea20000000800 */
[C---:B---3--:R-:W-:Y:S01]  /*7640*/  FADD.FTZ R18, R158.reuse, R3 ;  /* 0x000000039e127221 */ /* 0x048fe20000010000 */
[----:B------:R-:W-:-:S06]  /*7650*/  F2FP.F16.F32.PACK_AB R195, R158, R195 ;  /* 0x000000c39ec3723e */ /* 0x000fcc00000000ff */
[----:B------:R-:W3:Y:S01]  /*7660*/  MUFU.EX2 R170, R161 ;  /* 0x000000a100aa7308 */ /* 0x000ee20000000800 */
[----:B-1----:R-:W-:-:S07]  /*7670*/  FADD.FTZ R3, R189, R18 ;  /* 0x00000012bd037221 */ /* 0x002fce0000010000 */
[----:B------:R1:W4:Y:S01]  /*7680*/  MUFU.EX2 R191, R162 ;  /* 0x000000a200bf7308 */ /* 0x0003220000000800 */
[C---:B--2---:R-:W-:Y:S01]  /*7690*/  FADD.FTZ R3, R160.reuse, R3 ;  /* 0x00000003a0037221 */ /* 0x044fe20000010000 */
[----:B------:R-:W-:-:S06]  /*76a0*/  F2FP.F16.F32.PACK_AB R189, R160, R189 ;  /* 0x000000bda0bd723e */ /* 0x000fcc00000000ff */
[----:B------:R-:W2:Y:S01]  /*76b0*/  MUFU.EX2 R183, R183 ;  /* 0x000000b700b77308 */ /* 0x000ea20000000800 */
[----:B---3--:R-:W-:Y:S01]  /*76c0*/  FADD.FTZ R3, R170, R3 ;  /* 0x00000003aa037221 */ /* 0x008fe20000010000 */
[----:B-1----:R-:W-:-:S06]  /*76d0*/  FADD.FTZ R162, R190, R9 ;  /* 0x00000009bea27221 */ /* 0x002fcc0000010000 */
[----:B------:R-:W1:Y:S01]  /*76e0*/  MUFU.EX2 R172, R163 ;  /* 0x000000a300ac7308 */ /* 0x000e620000000800 */
[C---:B----4-:R-:W-:Y:S01]  /*76f0*/  FADD.FTZ R3, R191.reuse, R3 ;  /* 0x00000003bf037221 */ /* 0x050fe20000010000 */
[----:B------:R-:W-:-:S06]  /*7700*/  F2FP.F16.F32.PACK_AB R191, R191, R170 ;  /* 0x000000aabfbf723e */ /* 0x000fcc00000000ff */
[----:B------:R-:W3:Y:S01]  /*7710*/  MUFU.EX2 R184, R184 ;  /* 0x000000b800b87308 */ /* 0x000ee20000000800 */
[C---:B--2---:R-:W-:Y:S01]  /*7720*/  FADD.FTZ R9, R183.reuse, R162 ;  /* 0x000000a2b7097221 */ /* 0x044fe20000010000 */
[----:B------:R-:W-:-:S06]  /*7730*/  F2FP.F16.F32.PACK_AB R190, R183, R190 ;  /* 0x000000beb7be723e */ /* 0x000fcc00000000ff */
[----:B------:R-:W2:Y:S01]  /*7740*/  MUFU.EX2 R164, R164 ;  /* 0x000000a400a47308 */ /* 0x000ea20000000800 */
[----:B-1----:R-:W-:-:S07]  /*7750*/  FADD.FTZ R3, R172, R3 ;  /* 0x00000003ac037221 */ /* 0x002fce0000010000 */
[----:B------:R-:W1:Y:S01]  /*7760*/  MUFU.EX2 R185, R185 ;  /* 0x000000b900b97308 */ /* 0x000e620000000800 */
[----:B---3--:R-:W-:-:S07]  /*7770*/  FADD.FTZ R18, R184, R9 ;  /* 0x00000009b8127221 */ /* 0x008fce0000010000 */
[----:B------:R-:W3:Y:S01]  /*7780*/  MUFU.EX2 R166, R166 ;  /* 0x000000a600a67308 */ /* 0x000ee20000000800 */
[----:B--2---:R-:W-:-:S07]  /*7790*/  FADD.FTZ R3, R164, R3 ;  /* 0x00000003a4037221 */ /* 0x004fce0000010000 */
[----:B------:R-:W2:Y:S01]  /*77a0*/  MUFU.EX2 R186, R186 ;  /* 0x000000ba00ba7308 */ /* 0x000ea20000000800 */
[C---:B-1----:R-:W-:Y:S01]  /*77b0*/  FADD.FTZ R9, R185.reuse, R18 ;  /* 0x00000012b9097221 */ /* 0x042fe20000010000 */
[----:B------:R-:W-:Y:S02]  /*77c0*/  F2FP.F16.F32.PACK_AB R184, R185, R184 ;  /* 0x000000b8b9b8723e */ /* 0x000fe400000000ff */
[----:B------:R-:W-:-:S04]  /*77d0*/  F2FP.F16.F32.PACK_AB R185, R164, R172 ;  /* 0x000000aca4b9723e */ /* 0x000fc800000000ff */
[----:B------:R-:W1:Y:S01]  /*77e0*/  MUFU.EX2 R175, R175 ;  /* 0x000000af00af7308 */ /* 0x000e620000000800 */
[----:B---3--:R-:W-:-:S07]  /*77f0*/  FADD.FTZ R3, R166, R3 ;  /* 0x00000003a6037221 */ /* 0x008fce0000010000 */
[----:B------:R-:W3:Y:S01]  /*7800*/  MUFU.EX2 R171, R171 ;  /* 0x000000ab00ab7308 */ /* 0x000ee20000000800 */
[----:B--2---:R-:W-:Y:S01]  /*7810*/  FADD.FTZ R18, R186, R9 ;  /* 0x00000009ba127221 */ /* 0x004fe20000010000 */
[C---:B-1----:R-:W-:Y:S01]  /*7820*/  FADD.FTZ R9, R175.reuse, R3 ;  /* 0x00000003af097221 */ /* 0x042fe20000010000 */
[----:B------:R-:W-:Y:S01]  /*7830*/  F2FP.F16.F32.PACK_AB R187, R175, R166 ;  /* 0x000000a6afbb723e */ /* 0x000fe200000000ff */
[----:B------:R-:W-:Y:S02]  /*7840*/  IMAD.MOV.U32 R3, RZ, RZ, R165 ;  /* 0x000000ffff037224 */ /* 0x000fe400078e00a5 */
[C---:B---3--:R-:W-:Y:S01]  /*7850*/  FADD.FTZ R18, R171.reuse, R18 ;  /* 0x00000012ab127221 */ /* 0x048fe20000010000 */
[----:B------:R-:W-:Y:S01]  /*7860*/  F2FP.F16.F32.PACK_AB R186, R171, R186 ;  /* 0x000000baabba723e */ /* 0x000fe200000000ff */
[----:B0-----:R-:W-:Y:S06]  /*7870*/  @P0 BRA `(.L_x_1008) ;  /* 0xffffffd000d00947 */ /* 0x001fec000383ffff */
[----:B------:R-:W-:Y:S02]  /*7880*/  IMAD.MOV.U32 R3, RZ, RZ, R165 ;  /* 0x000000ffff037224 */ /* 0x000fe400078e00a5 */
[----:B------:R-:W-:-:S07]  /*7890*/  IMAD.MOV.U32 R4, RZ, RZ, R152 ;  /* 0x000000ffff047224 */ /* 0x000fce00078e0098 */
.L_x_991:
[----:B------:R-:W0:Y:S01]  /*78a0*/  S2UR UR7, SR_CTAID.X ;  /* 0x00000000000779c3 */ /* 0x000e220000002500 */
[----:B------:R-:W-:Y:S01]  /*78b0*/  ULDC UR14, c[0x0][0x448] ;  /* 0x00011200000e7ab9 */ /* 0x000fe20000000800 */
[----:B------:R-:W-:Y:S01]  /*78c0*/  R2UR UR19, R17 ;  /* 0x00000000111372ca */ /* 0x000fe200000e0000 */
[----:B------:R-:W-:Y:S02]  /*78d0*/  UISETP.NE.AND UP0, UPT, UR14, 0x1, UPT ;  /* 0x000000010e00788c */ /* 0x000fe4000bf05270 */
[----:B------:R-:W-:-:S09]  /*78e0*/  UIADD3 UR11, -UR11, 0x1, URZ ;  /* 0x000000010b0b7890 */ /* 0x000fd2000fffe13f */
[----:B------:R-:W-:Y:S01]  /*78f0*/  @UP0 ULDC UR14, c[0x0][0x44c] ;  /* 0x00011300000e0ab9 */ /* 0x000fe20000000800 */
[----:B------:R-:W-:Y:S02]  /*7900*/  UIMAD UR11, UR19, UR10, UR11 ;  /* 0x0000000a130b72a4 */ /* 0x000fe4000f8e020b */
[----:B0-----:R-:W-:-:S03]  /*7910*/  ULEA UR18, UR7, 0x7f, 0x7 ;  /* 0x0000007f07127891 */ /* 0x001fc6000f8e383f */
[----:B------:R-:W-:Y:S01]  /*7920*/  ULDC UR7, c[0x0][0x9e4] ;  /* 0x0002790000077ab9 */ /* 0x000fe20000000800 */
[----:B------:R-:W-:Y:S02]  /*7930*/  UIMAD.WIDE.U32 UR14, UR18, UR14, URZ ;  /* 0x0000000e120e72a5 */ /* 0x000fe4000f8e003f */
[----:B------:R-:W-:Y:S01]  /*7940*/  UISETP.GE.AND UP1, UPT, UR7, 0x1, UPT ;  /* 0x000000010700788c */ /* 0x000fe2000bf26270 */
[----:B------:R-:W-:Y:S01]  /*7950*/  UMOV UR10, UR18 ;  /* 0x00000012000a7c82 */ /* 0x000fe20008000000 */
[----:B------:R-:W-:Y:S02]  /*7960*/  @UP0 ULDC UR18, c[0x0][0x450] ;  /* 0x0001140000120ab9 */ /* 0x000fe40000000800 */
[----:B------:R-:W-:Y:S02]  /*7970*/  @UP0 USHF.R.U32.HI UR10, URZ, UR18, UR15 ;  /* 0x000000123f0a0299 */ /* 0x000fe4000801160f */
[----:B------:R-:W-:Y:S01]  /*7980*/  PLOP3.LUT P6, PT, PT, PT, UP1, 0x80, 0x0 ;  /* 0x000000000000781c */ /* 0x000fe20003fcf018 */
[----:B------:R-:W-:Y:S01]  /*7990*/  ULDC UR18, c[0x0][0x9dc] ;  /* 0x0002770000127ab9 */ /* 0x000fe20000000800 */
[----:B------:R-:W-:-:S04]  /*79a0*/  UIADD3 UR10, UR11, UR10, URZ ;  /* 0x0000000a0b0a7290 */ /* 0x000fc8000fffe03f */
[----:B------:R-:W-:-:S07]  /*79b0*/  UIADD3 UR18, UR10, -UR18, URZ ;  /* 0x800000120a127290 */ /* 0x000fce000fffe03f */
[----:B------:R-:W-:Y:S05]  /*79c0*/  @!P6 BRA `(.L_x_1009) ;  /* 0x000000000048e947 */ /* 0x000fea0003800000 */
[----:B------:R-:W-:Y:S02]  /*79d0*/  UMOV UR19, UR10 ;  /* 0x0000000a00137c82 */ /* 0x000fe40008000000 */
        /* <DEDUP_REMOVED lines=10> */
.L_x_1010:
[----:B------:R-:W-:-:S11]  /*7a80*/  UISETP.NE.AND UP1, UPT, UR7, 0x1, UPT ;  /* 0x000000010700788c */ /* 0x000fd6000bf25270 */
[----:B------:R-:W-:Y:S02]  /*7a90*/  @UP1 ULDC.64 UR10, c[0x0][0x9e8] ;  /* 0x00027a00000a1ab9 */ /* 0x000fe40000000a00 */
[----:B------:R-:W-:-:S04]  /*7aa0*/  UIMAD.WIDE.U32 UR14, UR19, UR10, URZ ;  /* 0x0000000a130e72a5 */ /* 0x000fc8000f8e003f */
[----:B------:R-:W-:-:S12]  /*7ab0*/  @UP1 USHF.R.U32.HI UR19, URZ, UR11, UR15 ;  /* 0x0000000b3f131299 */ /* 0x000fd8000801160f */
.L_x_1011:
[----:B------:R-:W-:-:S04]  /*7ac0*/  UIMAD UR7, UR19, UR7, URZ ;  /* 0x00000007130772a4 */ /* 0x000fc8000f8e023f */
[----:B------:R-:W-:-:S04]  /*7ad0*/  UISETP.LT.AND UP1, UPT, UR18, UR7, UPT ;  /* 0x000000071200728c */ /* 0x000fc8000bf21270 */
[----:B------:R-:W-:-:S12]  /*7ae0*/  USEL UR18, UR18, UR7, !UP1 ;  /* 0x0000000712127287 */ /* 0x000fd8000c800000 */
.L_x_1009:
[----:B------:R-:W-:Y:S01]  /*7af0*/  UIADD3 UR18, UR18, 0x3f, URZ ;  /* 0x0000003f12127890 */ /* 0x000fe2000fffe03f */
[----:B------:R-:W-:-:S03]  /*7b00*/  R2UR UR10, R22 ;  /* 0x00000000160a72ca */ /* 0x000fc600000e0000 */
[----:B------:R-:W-:-:S04]  /*7b10*/  USHF.R.S32.HI UR7, URZ, 0x1f, UR18 ;  /* 0x0000001f3f077899 */ /* 0x000fc80008011412 */
[----:B------:R-:W-:-:S04]  /*7b20*/  ULEA.HI UR7, UR7, UR18, URZ, 0x6 ;  /* 0x0000001207077291 */ /* 0x000fc8000f8f303f */
[----:B------:R-:W-:-:S04]  /*7b30*/  USHF.R.S32.HI UR7, URZ, 0x6, UR7 ;  /* 0x000000063f077899 */ /* 0x000fc80008011407 */
[----:B------:R-:W-:-:S04]  /*7b40*/  UISETP.LT.AND UP1, UPT, UR10, UR7, UPT ;  /* 0x000000070a00728c */ /* 0x000fc8000bf21270 */
[----:B------:R-:W-:-:S04]  /*7b50*/  USEL UR10, UR10, UR7, !UP1 ;  /* 0x000000070a0a7287 */ /* 0x000fc8000c800000 */
[----:B------:R-:W-:Y:S02]  /*7b60*/  UISETP.GE.AND UP1, UPT, UR6, UR10, UPT ;  /* 0x0000000a0600728c */ /* 0x000fe4000bf26270 */
[----:B------:R-:W-:-:S04]  /*7b70*/  IMAD.U32 R202, RZ, RZ, UR10 ;  /* 0x0000000affca7e24 */ /* 0x000fc8000f8e00ff */
[----:B------:R-:W-:-:S13]  /*7b80*/  PLOP3.LUT P0, PT, PT, PT, UP1, 0x80, 0x0 ;  /* 0x000000000000781c */ /* 0x000fda0003f0f018 */
[----:B------:R-:W-:Y:S05]  /*7b90*/  @!P0 BRA `(.L_x_1012) ;  /* 0x0000002000448947 */ /* 0x000fea0003800000 */
[----:B------:R-:W-:Y:S01]  /*7ba0*/  R2UR UR61, R8 ;  /* 0x00000000083d72ca */ /* 0x000fe200000e0000 */
[----:B------:R-:W-:Y:S01]  /*7bb0*/  IMAD.MOV.U32 R200, RZ, RZ, R3 ;  /* 0x000000ffffc87224 */ /* 0x000fe200078e0003 */
[----:B------:R-:W-:Y:S01]  /*7bc0*/  MOV R203, UR6 ;  /* 0x0000000600cb7c02 */ /* 0x000fe20008000f00 */
[----:B------:R-:W-:Y:S01]  /*7bd0*/  IMAD.MOV.U32 R201, RZ, RZ, R4 ;  /* 0x000000ffffc97224 */ /* 0x000fe200078e0004 */
[----:B------:R-:W-:Y:S01]  /*7be0*/  UMOV UR7, UR4 ;  /* 0x0000000400077c82 */ /* 0x000fe20008000000 */
[----:B------:R-:W-:-:S10]  /*7bf0*/  ULDC UR6, c[0x0][0x9d8] ;  /* 0x0002760000067ab9 */ /* 0x000fd40000000800 */
.L_x_1021:
        /* <DEDUP_REMOVED lines=8> */
.L_x_1013:
        /* <DEDUP_REMOVED lines=8> */
.L_x_1014:
[----:B-1----:R-:W-:Y:S05]  /*7d00*/  @P0 BRA `(.L_x_1015) ;  /* 0x0000000000080947 */ /* 0x002fea0003800000 */
[----:B------:R-:W1:Y:S02]  /*7d10*/  SYNCS.PHASECHK.TRANS64.TRYWAIT P0, [UR60+0x30830], R3 ;  /* 0x03083003ff0075a7 */ /* 0x000e64000800017c */
[----:B-1----:R-:W-:Y:S05]  /*7d20*/  @!P0 BRA `(.L_x_1016) ;  /* 0x000000d400448947 */ /* 0x002fea0003800000 */
.L_x_1015:
[----:B------:R-:W-:Y:S01]  /*7d30*/  R2UR UR5, R20 ;  /* 0x00000000140572ca */ /* 0x000fe200000e0000 */
[----:B------:R-:W-:Y:S01]  /*7d40*/  WARPGROUP.ARRIVE ;  /* 0x00000000000079c5 */ /* 0x000fe20000000000 */
[----:B------:R-:W-:Y:S01]  /*7d50*/  R2UR UR56, R6 ;  /* 0x00000000063872ca */ /* 0x000fe200000e0000 */
[----:B------:R-:W-:Y:S01]  /*7d60*/  UMOV UR59, 0x40000040 ;  /* 0x40000040003b7882 */ /* 0x000fe20000000000 */
[----:B------:R-:W-:Y:S01]  /*7d70*/  R2UR UR57, R7 ;  /* 0x00000000073972ca */ /* 0x000fe200000e0000 */
[----:B------:R-:W-:Y:S01]  /*7d80*/  UMOV UR11, 0x40000040 ;  /* 0x40000040000b7882 */ /* 0x000fe20000000000 */
[----:B------:R-:W-:Y:S01]  /*7d90*/  UMOV UR15, 0x40000040 ;  /* 0x40000040000f7882 */ /* 0x000fe20000000000 */
[----:B------:R-:W-:Y:S01]  /*7da0*/  UMOV UR19, 0x40000040 ;  /* 0x4000004000137882 */ /* 0x000fe20000000000 */
[----:B------:R-:W-:Y:S01]  /*7db0*/  UMOV UR23, 0x40000040 ;  /* 0x4000004000177882 */ /* 0x000fe20000000000 */
[----:B------:R-:W-:Y:S01]  /*7dc0*/  UMOV UR27, 0x40000040 ;  /* 0x40000040001b7882 */ /* 0x000fe20000000000 */
[----:B------:R-:W-:Y:S01]  /*7dd0*/  UMOV UR31, 0x40000040 ;  /* 0x40000040001f7882 */ /* 0x000fe20000000000 */
[----:B------:R-:W-:Y:S01]  /*7de0*/  UMOV UR35, 0x40000040 ;  /* 0x4000004000237882 */ /* 0x000fe20000000000 */
[----:B------:R-:W-:Y:S01]  /*7df0*/  UMOV UR39, 0x40000040 ;  /* 0x4000004000277882 */ /* 0x000fe20000000000 */
        /* <DEDUP_REMOVED lines=88> */
[----:B------:R-:W-:Y:S01]  /*8380*/  FMUL.FTZ R149, R149, R0 ;  /* 0x0000000095957220 */ /* 0x000fe20000410000 */
        /* <DEDUP_REMOVED lines=73> */
[----:B------:R-:W-:Y:S01]  /*8820*/  UIADD3 UR58, UR5, 0x606, URZ ;  /* 0x00000606053a7890 */ /* 0x000fe2000fffe03f */
        /* <DEDUP_REMOVED lines=44> */
.L_x_1017:
[----:B------:R-:W-:Y:S01]  /*8af0*/  R2UR UR5, R16 ;  /* 0x00000000100572ca */ /* 0x000fe200000e0000 */
[----:B------:R-:W-:-:S05]  /*8b00*/  IMAD.U32 R0, RZ, RZ, UR61 ;  /* 0x0000003dff007e24 */ /* 0x000fca000f8e00ff */
[----:B------:R-:W-:-:S07]  /*8b10*/  SHF.L.U32 R0, R0, 0x1f, RZ ;  /* 0x0000001f00007819 */ /* 0x000fce00000006ff */
[----:B------:R-:W-:-:S09]  /*8b20*/  ULEA UR14, UR7, UR5, 0x3 ;  /* 0x00000005070e7291 */ /* 0x000fd2000f8e183f */
[----:B------:R2:W3:Y:S01]  /*8b30*/  SYNCS.PHASECHK.TRANS64.TRYWAIT P0, [UR14+0x30850], R0 ;  /* 0x03085000ff0075a7 */ /* 0x0004e2000800014e */
[----:B------:R-:W-:Y:S05]  /*8b40*/  @!P4 BRA `(.L_x_1018) ;  /* 0x000000000004c947 */ /* 0x000fea0003800000 */
[----:B------:R-:W-:Y:S01]  /*8b50*/  BPT.TRAP 0x1 ;  /* 0x000000040000795c */ /* 0x000fe20000300000 */
.L_x_1018:
[----:B---3--:R-:W-:Y:S05]  /*8b60*/  @P0 BRA `(.L_x_1019) ;  /* 0x0000000000080947 */ /* 0x008fea0003800000 */
[----:B------:R-:W3:Y:S02]  /*8b70*/  SYNCS.PHASECHK.TRANS64.TRYWAIT P0, [UR14+0x30850], R0 ;  /* 0x03085000ff0075a7 */ /* 0x000ee4000800014e */
[----:B---3--:R-:W-:Y:S05]  /*8b80*/  @!P0 BRA `(.L_x_1020) ;  /* 0x000000c400c48947 */ /* 0x008fea0003800000 */
.L_x_1019:
[----:B------:R-:W-:Y:S01]  /*8b90*/  R2UR UR5, R16 ;  /* 0x00000000100572ca */ /* 0x000fe200000e0000 */
[----:B------:R-:W-:Y:S01]  /*8ba0*/  WARPGROUP.ARRIVE ;  /* 0x00000000000079c5 */ /* 0x000fe20000000000 */
[----:B------:R-:W-:Y:S01]  /*8bb0*/  UMOV UR11, 0x40000040 ;  /* 0x40000040000b7882 */ /* 0x000fe20000000000 */
[----:B------:R-:W-:Y:S01]  /*8bc0*/  FMUL.FTZ R2, R152, UR6 ;  /* 0x0000000698027c20 */ /* 0x000fe20008410000 */
[----:B01----:R-:W-:Y:S01]  /*8bd0*/  FMUL.FTZ R3, R153, UR6 ;  /* 0x0000000699037c20 */ /* 0x003fe20008410000 */
[----:B------:R-:W-:Y:S01]  /*8be0*/  FMUL.FTZ R152, R155, UR6 ;  /* 0x000000069b987c20 */ /* 0x000fe20008410000 */
[----:B------:R-:W-:Y:S01]  /*8bf0*/  FMUL.FTZ R155, R156, UR6 ;  /* 0x000000069c9b7c20 */ /* 0x000fe20008410000 */
[----:B------:R-:W-:Y:S01]  /*8c00*/  FMUL.FTZ R156, R157, UR6 ;  /* 0x000000069d9c7c20 */ /* 0x000fe20008410000 */
[----:B------:R-:W-:Y:S01]  /*8c10*/  FMUL.FTZ R157, R160, UR6 ;  /* 0x00000006a09d7c20 */ /* 0x000fe20008410000 */
[----:B------:R-:W2:Y:S01]  /*8c20*/  MUFU.TANH R2, R2 ;  /* 0x0000000200027308 */ /* 0x000ea20000002400 */
        /* <DEDUP_REMOVED lines=8> */
[----:B------:R-:W0:Y:S01]  /*8cb0*/  MUFU.TANH R3, R3 ;  /* 0x0000000300037308 */ /* 0x000e220000002400 */
[----:B------:R-:W-:Y:S01]  /*8cc0*/  FMUL.FTZ R161, R168, UR6 ;  /* 0x00000006a8a17c20 */ /* 0x000fe20008410000 */
[----:B------:R-:W-:Y:S01]  /*8cd0*/  FMUL.FTZ R168, R173, UR6 ;  /* 0x00000006ada87c20 */ /* 0x000fe20008410000 */
[----:B------:R-:W-:Y:S01]  /*8ce0*/  ULOP3.LUT UR5, UR5, 0x3fff, URZ, 0xc0, !UPT ;  /* 0x00003fff05057892 */ /* 0x000fe2000f8ec03f */
[----:B------:R-:W-:Y:S01]  /*8cf0*/  FMUL.FTZ R164, R169, UR6 ;  /* 0x00000006a9a47c20 */ /* 0x000fe20008410000 */
[----:B------:R-:W-:Y:S01]  /*8d00*/  FMUL.FTZ R165, R172, UR6 ;  /* 0x00000006aca57c20 */ /* 0x000fe20008410000 */
[----:B------:R-:W-:Y:S01]  /*8d10*/  FMUL.FTZ R172, R177, UR6 ;  /* 0x00000006b1ac7c20 */ /* 0x000fe20008410000 */
[----:B------:R-:W-:Y:S01]  /*8d20*/  ULOP3.LUT UR5, UR5, 0x2000000, URZ, 0xfc, !UPT ;  /* 0x0200000005057892 */ /* 0x000fe2000f8efc3f */
[----:B------:R-:W1:Y:S01]  /*8d30*/  MUFU.TANH R155, R155 ;  /* 0x0000009b009b7308 */ /* 0x000e620000002400 */
[----:B--2---:R-:W-:Y:S01]  /*8d40*/  FMNMX.FTZ R0, R2, R201, !PT ;  /* 0x000000c902007209 */ /* 0x004fe20007810000 */
[----:B------:R-:W-:Y:S01]  /*8d50*/  FMUL.FTZ R169, R176, UR6 ;  /* 0x00000006b0a97c20 */ /* 0x000fe20008410000 */
[----:B------:R-:W-:Y:S01]  /*8d60*/  ULEA UR7, UR7, UR5, 0xb ;  /* 0x0000000507077291 */ /* 0x000fe2000f8e583f */
[----:B------:R-:W-:Y:S01]  /*8d70*/  FMUL.FTZ R176, R181, UR6 ;  /* 0x00000006b5b07c20 */ /* 0x000fe20008410000 */
[----:B------:R-:W-:Y:S01]  /*8d80*/  FMUL.FTZ R162, R162, UR6 ;  /* 0x00000006a2a27c20 */ /* 0x000fe20008410000 */
[----:B------:R-:W-:Y:S01]  /*8d90*/  FMUL.FTZ R163, R163, UR6 ;  /* 0x00000006a3a37c20 */ /* 0x000fe20008410000 */
[----:B------:R-:W-:Y:S01]  /*8da0*/  FMUL.FTZ R166, R166, UR6 ;  /* 0x00000006a6a67c20 */ /* 0x000fe20008410000 */
[----:B------:R-:W2:Y:S01]  /*8db0*/  MUFU.TANH R156, R156 ;  /* 0x0000009c009c7308 */ /* 0x000ea20000002400 */
[----:B0-----:R-:W-:Y:S01]  /*8dc0*/  FMNMX.FTZ R0, R3, R0, !PT ;  /* 0x0000000003007209 */ /* 0x001fe20007810000 */
[----:B------:R-:W-:Y:S01]  /*8dd0*/  UMOV UR10, UR7 ;  /* 0x00000007000a7c82 */ /* 0x000fe20008000000 */
[----:B------:R-:W-:Y:S01]  /*8de0*/  FMUL.FTZ R167, R167, UR6 ;  /* 0x00000006a7a77c20 */ /* 0x000fe20008410000 */
[----:B------:R-:W-:Y:S01]  /*8df0*/  HGMMA.64x256x16.F32 R24, R196, gdesc[UR8].tnspB, R24, gsb0 ;  /* 0x43e00008c4187df0 */ /* 0x000fe20008000818 */
[----:B------:R-:W-:Y:S01]  /*8e00*/  UIADD3 UR10, UR7, 0x80, URZ ;  /* 0x00000080070a7890 */ /* 0x000fe2000fffe03f */
[----:B------:R-:W-:Y:S01]  /*8e10*/  FMUL.FTZ R170, R170, UR6 ;  /* 0x00000006aaaa7c20 */ /* 0x000fe20008410000 */
[----:B------:R-:W-:Y:S01]  /*8e20*/  UMOV UR11, 0x40000040 ;  /* 0x40000040000b7882 */ /* 0x000fe20000000000 */
[----:B------:R-:W0:Y:S01]  /*8e30*/  MUFU.TANH R157, R157 ;  /* 0x0000009d009d7308 */ /* 0x000e220000002400 */
[----:B-1----:R-:W-:Y:S01]  /*8e40*/  FMNMX.FTZ R173, R155, R0, !PT ;  /* 0x000000009bad7209 */ /* 0x002fe20007810000 */
[----:B------:R-:W-:Y:S01]  /*8e50*/  FMUL.FTZ R171, R171, UR6 ;  /* 0x00000006abab7c20 */ /* 0x000fe20008410000 */
[----:B------:R-:W-:Y:S01]  /*8e60*/  FMUL.FTZ R174, R174, UR6 ;  /* 0x00000006aeae7c20 */ /* 0x000fe20008410000 */
[----:B------:R-:W-:Y:S01]  /*8e70*/  FMUL.FTZ R175, R175, UR6 ;  /* 0x00000006afaf7c20 */ /* 0x000fe20008410000 */
[----:B------:R-:W-:Y:S01]  /*8e80*/  ULDC UR15, c[0x0][0x988] ;  /* 0x00026200000f7ab9 */ /* 0x000fe20000000800 */
[----:B------:R-:W-:Y:S01]  /*8e90*/  R2UR UR18, R202 ;  /* 0x00000000ca1272ca */ /* 0x000fe200000e0000 */
[----:B------:R-:W-:Y:S01]  /*8ea0*/  UMOV UR5, UR15 ;  /* 0x0000000f00057c82 */ /* 0x000fe20008000000 */
[----:B------:R-:W1:Y:S01]  /*8eb0*/  MUFU.TANH R158, R158 ;  /* 0x0000009e009e7308 */ /* 0x000e620000002400 */
[----:B--2---:R-:W-:-:S02]  /*8ec0*/  FMNMX.FTZ R0, R156, R173, !PT ;  /* 0x000000ad9c007209 */ /* 0x004fc40007810000 */
[----:B------:R-:W-:Y:S02]  /*8ed0*/  R2UR UR15, R203 ;  /* 0x00000000cb0f72ca */ /* 0x000fe400000e0000 */
[----:B------:R-:W-:-:S03]  /*8ee0*/  R2UR UR61, R8 ;  /* 0x00000000083d72ca */ /* 0x000fc600000e0000 */
[----:B------:R-:W2:Y:S01]  /*8ef0*/  MUFU.TANH R159, R159 ;  /* 0x0000009f009f7308 */ /* 0x000ea20000002400 */
[----:B0-----:R-:W-:-:S07]  /*8f00*/  FMNMX.FTZ R173, R157, R0, !PT ;  /* 0x000000009dad7209 */ /* 0x001fce0007810000 */
[----:B------:R-:W0:Y:S01]  /*8f10*/  MUFU.TANH R160, R160 ;  /* 0x000000a000a07308 */ /* 0x000e220000002400 */
[----:B-1----:R-:W-:Y:S01]  /*8f20*/  FMNMX.FTZ R0, R158, R173, !PT ;  /* 0x000000ad9e007209 */ /* 0x002fe20007810000 */
[----:B------:R-:W-:Y:S01]  /*8f30*/  FMUL.FTZ R173, R180, UR6 ;  /* 0x00000006b4ad7c20 */ /* 0x000fe20008410000 */
[----:B------:R-:W-:Y:S01]  /*8f40*/  FMUL.FTZ R180, R183, UR6 ;  /* 0x00000006b7b47c20 */ /* 0x000fe20008410000 */
[----:B------:R-:W-:-:S04]  /*8f50*/  UISETP.GT.AND UP1, UPT, UR15, UR18, UPT ;  /* 0x000000120f00728c */ /* 0x000fc8000bf24270 */
[----:B------:R-:W1:Y:S01]  /*8f60*/  MUFU.TANH R161, R161 ;  /* 0x000000a100a17308 */ /* 0x000e620000002400 */
[----:B--2---:R-:W-:Y:S02]  /*8f70*/  FMNMX.FTZ R177, R159, R0, !PT ;  /* 0x000000009fb17209 */ /* 0x004fe40007810000 */
[----:B------:R-:W-:-:S05]  /*8f80*/  PLOP3.LUT P0, PT, PT, PT, UP1, 0x80, 0x0 ;  /* 0x000000000000781c */ /* 0x000fca0003f0f018 */
        /* <DEDUP_REMOVED lines=17> */
[----:B--2---:R-:W-:-:S05]  /*90a0*/  FMNMX.FTZ R177, R176, R177, !PT ;  /* 0x000000b1b0b17209 */ /* 0x004fca0007810000 */
[----:B------:R-:W2:Y:S02]  /*90b0*/  SHFL.BFLY PT, R0, R177, 0x2, 0x1f ;  /* 0x0c401f00b1007f89 */ /* 0x000ea400000e0000 */
[----:B------:R-:W3:Y:S01]  /*90c0*/  MUFU.TANH R153, R153 ;  /* 0x0000009900997308 */ /* 0x000ee20000002400 */
[----:B0-----:R-:W-:-:S07]  /*90d0*/  FMNMX.FTZ R181, R23, R200, !PT ;  /* 0x000000c817b57209 */ /* 0x001fce0007810000 */
[----:B------:R-:W0:Y:S08]  /*90e0*/  MUFU.TANH R154, R154 ;  /* 0x0000009a009a7308 */ /* 0x000e300000002400 */
[----:B------:R-:W4:Y:S01]  /*90f0*/  MUFU.TANH R162, R162 ;  /* 0x000000a200a27308 */ /* 0x000f220000002400 */
[----:B--2---:R-:W-:Y:S01]  /*9100*/  FMNMX.FTZ R4, R177, R0, !PT ;  /* 0x00000000b1047209 */ /* 0x004fe20007810000 */
[----:B------:R-:W-:-:S06]  /*9110*/  FMUL.FTZ R177, R178, UR6 ;  /* 0x00000006b2b17c20 */ /* 0x000fcc0008410000 */
[----:B------:R-:W2:Y:S01]  /*9120*/  MUFU.TANH R163, R163 ;  /* 0x000000a300a37308 */ /* 0x000ea20000002400 */
[----:B-1----:R-:W-:Y:S01]  /*9130*/  FMNMX.FTZ R0, R152, R181, !PT ;  /* 0x000000b598007209 */ /* 0x002fe20007810000 */
[----:B------:R-:W-:Y:S01]  /*9140*/  FMUL.FTZ R178, R179, UR6 ;  /* 0x00000006b3b27c20 */ /* 0x000fe20008410000 */
[----:B------:R-:W-:Y:S02]  /*9150*/  FMUL.FTZ R179, R182, UR6 ;  /* 0x00000006b6b37c20 */ /* 0x000fe40008410000 */
[----:B---3--:R-:W-:-:S03]  /*9160*/  FMNMX.FTZ R181, R153, R0, !PT ;  /* 0x0000000099b57209 */ /* 0x008fc60007810000 */
[----:B------:R-:W1:Y:S01]  /*9170*/  MUFU.TANH R166, R166 ;  /* 0x000000a600a67308 */ /* 0x000e620000002400 */
[----:B0-----:R-:W-:-:S04]  /*9180*/  FMNMX.FTZ R181, R154, R181, !PT ;  /* 0x000000b59ab57209 */ /* 0x001fc80007810000 */
[----:B----4-:R-:W-:-:S03]  /*9190*/  FMNMX.FTZ R0, R162, R181, !PT ;  /* 0x000000b5a2007209 */ /* 0x010fc60007810000 */
[----:B------:R-:W0:Y:S01]  /*91a0*/  MUFU.TANH R167, R167 ;  /* 0x000000a700a77308 */ /* 0x000e220000002400 */
[----:B--2---:R-:W-:-:S07]  /*91b0*/  FMNMX.FTZ R181, R163, R0, !PT ;  /* 0x00000000a3b57209 */ /* 0x004fce0007810000 */
[----:B------:R-:W2:Y:S01]  /*91c0*/  MUFU.TANH R170, R170 ;  /* 0x000000aa00aa7308 */ /* 0x000ea20000002400 */
[----:B-1----:R-:W-:-:S07]  /*91d0*/  FMNMX.FTZ R0, R166, R181, !PT ;  /* 0x000000b5a6007209 */ /* 0x002fce0007810000 */
[----:B------:R-:W1:Y:S01]  /*91e0*/  MUFU.TANH R171, R171 ;  /* 0x000000ab00ab7308 */ /* 0x000e620000002400 */
[----:B0-----:R-:W-:-:S07]  /*91f0*/  FMNMX.FTZ R181, R167, R0, !PT ;  /* 0x00000000a7b57209 */ /* 0x001fce0007810000 */
[----:B------:R-:W0:Y:S08]  /*9200*/  MUFU.TANH R174, R174 ;  /* 0x000000ae00ae7308 */ /* 0x000e300000002400 */
[----:B------:R-:W3:Y:S08]  /*9210*/  MUFU.TANH R175, R175 ;  /* 0x000000af00af7308 */ /* 0x000ef00000002400 */
[----:B------:R-:W4:Y:S08]  /*9220*/  MUFU.TANH R177, R177 ;  /* 0x000000b100b17308 */ /* 0x000f300000002400 */
[----:B------:R-:W5:Y:S08]  /*9230*/  MUFU.TANH R178, R178 ;  /* 0x000000b200b27308 */ /* 0x000f700000002400 */
[----:B------:R-:W5:Y:S08]  /*9240*/  MUFU.TANH R179, R179 ;  /* 0x000000b300b37308 */ /* 0x000f700000002400 */
[----:B------:R-:W5:Y:S01]  /*9250*/  MUFU.TANH R180, R180 ;  /* 0x000000b400b47308 */ /* 0x000f620000002400 */
        /* <DEDUP_REMOVED lines=11> */
[----:B------:R-:W-:Y:S01]  /*9310*/  UMOV UR7, UR4 ;  /* 0x0000000400077c82 */ /* 0x000fe20008000000 */
[----:B------:R-:W-:Y:S02]  /*9320*/  WARPGROUP.DEPBAR.LE gsb0, 0x0 ;  /* 0x00008000000079c5 */ /* 0x000fe40000010000 */
[----:B------:R-:W-:Y:S01]  /*9330*/  WARPGROUP.ARRIVE ;  /* 0x00000000000079c5 */ /* 0x000fe20000000000 */
[----:B------:R-:W2:-:S15]  /*9340*/  SHFL.BFLY PT, R189, R4, 0x1, 0x1f ;  /* 0x0c201f0004bd7f89 */ /* 0x000e9e00000e0000 */
[----:B------:R-:W-:-:S05]  /*9350*/  NOP ;  /* 0x0000000000007918 */ /* 0x000fca0000000000 */
[----:B------:R-:W-:Y:S01]  /*9360*/  HGMMA.64x256x16.F32 R24, R184, gdesc[UR8].tnspB, R24, gsb0 ;  /* 0x43e00008b8187df0 */ /* 0x000fe20008000818 */
[----:B------:R-:W-:-:S06]  /*9370*/  UIADD3 UR10, UR15, -0x1, URZ ;  /* 0xffffffff0f0a7890 */ /* 0x000fcc000fffe03f */
[----:B------:R-:W-:Y:S01]  /*9380*/  IMAD.U32 R203, RZ, RZ, UR10 ;  /* 0x0000000affcb7e24 */ /* 0x000fe2000f8e00ff */
[----:B--2---:R-:W-:-:S05]  /*9390*/  FMNMX.FTZ R4, R4, R189, !PT ;  /* 0x000000bd04047209 */ /* 0x004fca0007810000 */
[C---:B------:R-:W-:Y:S01]  /*93a0*/  FADD.FTZ R182, -R4.reuse, R201 ;  /* 0x000000c904b67221 */ /* 0x040fe20000010100 */
[----:B------:R-:W-:Y:S01]  /*93b0*/  FMUL.FTZ R189, R4, UR5 ;  /* 0x0000000504bd7c20 */ /* 0x000fe20008410000 */
[----:B------:R-:W-:Y:S02]  /*93c0*/  IMAD.MOV.U32 R201, RZ, RZ, R4 ;  /* 0x000000ffffc97224 */ /* 0x000fe400078e0004 */
[----:B------:R-:W-:Y:S01]  /*93d0*/  FMUL.FTZ R188, R182, UR5 ;  /* 0x00000005b6bc7c20 */ /* 0x000fe20008410000 */
[----:B------:R-:W-:Y:S01]  /*93e0*/  FMNMX.FTZ R182, R170, R181, !PT ;  /* 0x000000b5aab67209 */ /* 0x000fe20007810000 */
[--C-:B------:R-:W-:Y:S01]  /*93f0*/  FFMA.FTZ R181, R2, UR5, -R189.reuse ;  /* 0x0000000502b57c23 */ /* 0x100fe200080108bd */
[--C-:B------:R-:W-:Y:S01]  /*9400*/  FFMA.FTZ R196, R3, UR5, -R189.reuse ;  /* 0x0000000503c47c23 */ /* 0x100fe200080108bd */
[--C-:B------:R-:W-:Y:S01]  /*9410*/  FFMA.FTZ R198, R155, UR5, -R189.reuse ;  /* 0x000000059bc67c23 */ /* 0x100fe200080108bd */
[----:B-1----:R-:W-:Y:S01]  /*9420*/  FMNMX.FTZ R183, R171, R182, !PT ;  /* 0x000000b6abb77209 */ /* 0x002fe20007810000 */
[--C-:B------:R-:W-:Y:S01]  /*9430*/  FFMA.FTZ R155, R156, UR5, -R189.reuse ;  /* 0x000000059c9b7c23 */ /* 0x100fe200080108bd */
[----:B------:R1:W-:Y:S01]  /*9440*/  MUFU.EX2 R0, R188 ;  /* 0x000000bc00007308 */ /* 0x0003e20000000800 */
[--C-:B------:R-:W-:Y:S01]  /*9450*/  FFMA.FTZ R192, R157, UR5, -R189.reuse ;  /* 0x000000059dc07c23 */ /* 0x100fe200080108bd */
[----:B0-----:R-:W-:Y:S01]  /*9460*/  FMNMX.FTZ R2, R174, R183, !PT ;  /* 0x000000b7ae027209 */ /* 0x001fe20007810000 */
[--C-:B------:R-:W-:Y:S01]  /*9470*/  FFMA.FTZ R157, R158, UR5, -R189.reuse ;  /* 0x000000059e9d7c23 */ /* 0x100fe200080108bd */
[--C-:B------:R-:W-:Y:S01]  /*9480*/  FFMA.FTZ R194, R159, UR5, -R189.reuse ;  /* 0x000000059fc27c23 */ /* 0x100fe200080108bd */
[--C-:B------:R-:W-:Y:S01]  /*9490*/  FFMA.FTZ R159, R160, UR5, -R189.reuse ;  /* 0x00000005a09f7c23 */ /* 0x100fe200080108bd */
[----:B---3--:R-:W-:Y:S01]  /*94a0*/  FMNMX.FTZ R2, R175, R2, !PT ;  /* 0x00000002af027209 */ /* 0x008fe20007810000 */
[--C-:B------:R-:W-:Y:S01]  /*94b0*/  FFMA.FTZ R190, R165, UR5, -R189.reuse ;  /* 0x00000005a5be7c23 */ /* 0x100fe200080108bd */
[----:B------:R-:W-:Y:S01]  /*94c0*/  MUFU.EX2 R181, R181 ;  /* 0x000000b500b57308 */ /* 0x000fe20000000800 */
[--C-:B-1----:R-:W-:Y:S01]  /*94d0*/  FFMA.FTZ R188, R161, UR5, -R189.reuse ;  /* 0x00000005a1bc7c23 */ /* 0x102fe200080108bd */
[----:B----4-:R-:W-:Y:S01]  /*94e0*/  FMNMX.FTZ R3, R177, R2, !PT ;  /* 0x00000002b1037209 */ /* 0x010fe20007810000 */
[--C-:B------:R-:W-:Y:S01]  /*94f0*/  FFMA.FTZ R161, R164, UR5, -R189.reuse ;  /* 0x00000005a4a17c23 */ /* 0x100fe200080108bd */
[----:B------:R-:W-:-:S02]  /*9500*/  FFMA.FTZ R165, R168, UR5, -R189 ;  /* 0x00000005a8a57c23 */ /* 0x000fc400080108bd */
[----:B-----5:R-:W-:Y:S02]  /*9510*/  FMNMX.FTZ R2, R178, R3, !PT ;  /* 0x00000003b2027209 */ /* 0x020fe40007810000 */
[----:B------:R-:W-:Y:S02]  /*9520*/  MUFU.EX2 R196, R196 ;  /* 0x000000c400c47308 */ /* 0x000fe40000000800 */
[----:B------:R-:W-:-:S04]  /*9530*/  FMNMX.FTZ R3, R179, R2, !PT ;  /* 0x00000002b3037209 */ /* 0x000fc80007810000 */
[----:B------:R-:W-:Y:S02]  /*9540*/  FMNMX.FTZ R3, R180, R3, !PT ;  /* 0x00000003b4037209 */ /* 0x000fe40007810000 */
[----:B------:R-:W-:Y:S03]  /*9550*/  MUFU.EX2 R198, R198 ;  /* 0x000000c600c67308 */ /* 0x000fe60000000800 */
[----:B------:R-:W0:Y:S05]  /*9560*/  SHFL.BFLY PT, R2, R3, 0x2, 0x1f ;  /* 0x0c401f0003027f89 */ /* 0x000e2a00000e0000 */
[----:B------:R-:W-:Y:S08]  /*9570*/  MUFU.EX2 R155, R155 ;  /* 0x0000009b009b7308 */ /* 0x000ff00000000800 */
[----:B------:R-:W-:Y:S08]  /*9580*/  MUFU.EX2 R192, R192 ;  /* 0x000000c000c07308 */ /* 0x000ff00000000800 */
[----:B------:R-:W-:Y:S01]  /*9590*/  MUFU.EX2 R157, R157 ;  /* 0x0000009d009d7308 */ /* 0x000fe20000000800 */
[----:B0-----:R-:W-:-:S05]  /*95a0*/  FMNMX.FTZ R2, R3, R2, !PT ;  /* 0x0000000203027209 */ /* 0x001fca0007810000 */
[----:B------:R-:W0:Y:S02]  /*95b0*/  SHFL.BFLY PT, R3, R2, 0x1, 0x1f ;  /* 0x0c201f0002037f89 */ /* 0x000e2400000e0000 */
[----:B------:R-:W-:Y:S08]  /*95c0*/  MUFU.EX2 R194, R194 ;  /* 0x000000c200c27308 */ /* 0x000ff00000000800 */
[----:B------:R-:W-:Y:S08]  /*95d0*/  MUFU.EX2 R159, R159 ;  /* 0x0000009f009f7308 */ /* 0x000ff00000000800 */
[----:B------:R-:W-:Y:S01]  /*95e0*/  MUFU.EX2 R188, R188 ;  /* 0x000000bc00bc7308 */ /* 0x000fe20000000800 */
[----:B0-----:R-:W-:-:S07]  /*95f0*/  FMNMX.FTZ R3, R2, R3, !PT ;  /* 0x0000000302037209 */ /* 0x001fce0007810000 */
[----:B------:R-:W-:Y:S01]  /*9600*/  MUFU.EX2 R161, R161 ;  /* 0x000000a100a17308 */ /* 0x000fe20000000800 */
[C---:B------:R-:W-:Y:S01]  /*9610*/  FADD.FTZ R2, -R3.reuse, R200 ;  /* 0x000000c803027221 */ /* 0x040fe20000010100 */
[----:B------:R-:W-:Y:S01]  /*9620*/  FMUL.FTZ R156, R3, UR5 ;  /* 0x00000005039c7c20 */ /* 0x000fe20008410000 */
[----:B------:R-:W-:Y:S02]  /*9630*/  IMAD.MOV.U32 R200, RZ, RZ, R3 ;  /* 0x000000ffffc87224 */ /* 0x000fe400078e0003 */
[----:B------:R-:W-:Y:S01]  /*9640*/  FMUL.FTZ R2, R2, UR5 ;  /* 0x0000000502027c20 */ /* 0x000fe20008410000 */
        /* <DEDUP_REMOVED lines=12> */
[----:B------:R-:W1:Y:S01]  /*9710*/  MUFU.EX2 R2, R2 ;  /* 0x0000000200027308 */ /* 0x000e620000000800 */
[----:B0-----:R-:W-:-:S02]  /*9720*/  IMAD.U32 R23, RZ, RZ, UR60 ;  /* 0x0000003cff177e24 */ /* 0x001fc4000f8e00ff */
[--C-:B------:R-:W-:Y:S01]  /*9730*/  FFMA.FTZ R175, R175, UR5, -R156.reuse ;  /* 0x00000005afaf7c23 */ /* 0x100fe2000801089c */
[--C-:B------:R-:W-:Y:S01]  /*9740*/  FFMA.FTZ R177, R177, UR5, -R156.reuse ;  /* 0x00000005b1b17c23 */ /* 0x100fe2000801089c */
[--C-:B------:R-:W-:Y:S01]  /*9750*/  FFMA.FTZ R178, R178, UR5, -R156.reuse ;  /* 0x00000005b2b27c23 */ /* 0x100fe2000801089c */
[----:B------:R-:W-:Y:S02]  /*9760*/  @!P5 VIADD R23, R23, 0x30840 ;  /* 0x000308401717d836 */ /* 0x000fe40000000000 */
[--C-:B------:R-:W-:Y:S01]  /*9770*/  FFMA.FTZ R179, R179, UR5, -R156.reuse ;  /* 0x00000005b3b37c23 */ /* 0x100fe2000801089c */
[----:B------:R-:W-:Y:S01]  /*9780*/  FFMA.FTZ R156, R180, UR5, -R156 ;  /* 0x00000005b49c7c23 */ /* 0x000fe2000801089c */
[----:B------:R0:W2:Y:S01]  /*9790*/  MUFU.EX2 R158, R152 ;  /* 0x00000098009e7308 */ /* 0x0000a20000000800 */
[----:B------:R-:W-:-:S07]  /*97a0*/  @!P5 PRMT R23, RZ, 0x654, R23 ;  /* 0x00000654ff17d816 */ /* 0x000fce0000000017 */
[----:B------:R-:W3:Y:S01]  /*97b0*/  MUFU.EX2 R160, R153 ;  /* 0x0000009900a07308 */ /* 0x000ee20000000800 */
[----:B-1----:R-:W-:Y:S01]  /*97c0*/  FFMA.FTZ R9, R2, R9, R197 ;  /* 0x0000000902097223 */ /* 0x002fe200000100c5 */
[----:B0-----:R-:W-:-:S05]  /*97d0*/  MOV R152, UR14 ;  /* 0x0000000e00987c02 */ /* 0x001fca0008000f00 */
[----:B------:R-:W-:Y:S01]  /*97e0*/  @!P5 VIADD R152, R152, 0x30860 ;  /* 0x000308609898d836 */ /* 0x000fe20000000000 */
[----:B------:R-:W0:Y:S01]  /*97f0*/  MUFU.EX2 R154, R154 ;  /* 0x0000009a009a7308 */ /* 0x000e220000000800 */
[C---:B--2---:R-:W-:Y:S01]  /*9800*/  FADD.FTZ R9, R158.reuse, R9 ;  /* 0x000000099e097221 */ /* 0x044fe20000010000 */
[----:B------:R-:W-:Y:S02]  /*9810*/  F2FP.F16.F32.PACK_AB R197, R158, R197 ;  /* 0x000000c59ec5723e */ /* 0x000fe400000000ff */
[----:B------:R-:W-:-:S04]  /*9820*/  @!P5 PRMT R152, RZ, 0x654, R152 ;  /* 0x00000654ff98d816 */ /* 0x000fc80000000098 */
[----:B------:R-:W1:Y:S01]  /*9830*/  MUFU.EX2 R162, R162 ;  /* 0x000000a200a27308 */ /* 0x000e620000000800 */
[----:B---3--:R-:W-:-:S07]  /*9840*/  FADD.FTZ R9, R160, R9 ;  /* 0x00000009a0097221 */ /* 0x008fce0000010000 */
        /* <DEDUP_REMOVED lines=13> */
[----:B------:R-:W-:Y:S01]  /*9920*/  MUFU.EX2 R190, R190 ;  /* 0x000000be00be7308 */ /* 0x000fe20000000800 */
[----:B--2---:R-:W-:-:S07]  /*9930*/  FADD.FTZ R9, R170, R9 ;  /* 0x00000009aa097221 */ /* 0x004fce0000010000 */
[----:B------:R-:W1:Y:S01]  /*9940*/  MUFU.EX2 R174, R174 ;  /* 0x000000ae00ae7308 */ /* 0x000e620000000800 */
[----:B0-----:R-:W-:-:S07]  /*9950*/  FADD.FTZ R9, R171, R9 ;  /* 0x00000009ab097221 */ /* 0x001fce0000010000 */
[----:B------:R-:W-:Y:S08]  /*9960*/  MUFU.EX2 R165, R165 ;  /* 0x000000a500a57308 */ /* 0x000ff00000000800 */
[----:B------:R-:W0:Y:S01]  /*9970*/  MUFU.EX2 R175, R175 ;  /* 0x000000af00af7308 */ /* 0x000e220000000800 */
[----:B-1----:R-:W-:-:S07]  /*9980*/  FADD.FTZ R9, R174, R9 ;  /* 0x00000009ae097221 */ /* 0x002fce0000010000 */
[----:B------:R-:W-:Y:S08]  /*9990*/  MUFU.EX2 R178, R178 ;  /* 0x000000b200b27308 */ /* 0x000ff00000000800 */
[----:B------:R-:W-:Y:S01]  /*99a0*/  MUFU.EX2 R154, R179 ;  /* 0x000000b3009a7308 */ /* 0x000fe20000000800 */
[C---:B0-----:R-:W-:Y:S01]  /*99b0*/  FADD.FTZ R9, R175.reuse, R9 ;  /* 0x00000009af097221 */ /* 0x041fe20000010000 */
[----:B------:R-:W-:-:S06]  /*99c0*/  F2FP.F16.F32.PACK_AB R191, R175, R174 ;  /* 0x000000aeafbf723e */ /* 0x000fcc00000000ff */
[----:B------:R-:W0:Y:S01]  /*99d0*/  MUFU.EX2 R156, R156 ;  /* 0x0000009c009c7308 */ /* 0x000e220000000800 */
[----:B------:R-:W-:Y:S02]  /*99e0*/  WARPGROUP.DEPBAR.LE gsb0, 0x0 ;  /* 0x00008000000079c5 */ /* 0x000fe40000010000 */
[----:B------:R1:W-:Y:S01]  /*99f0*/  @!P5 SYNCS.ARRIVE.TRANS64.RED.A1T0 RZ, [R23+URZ], RZ ;  /* 0x000000ff17ffd9a7 */ /* 0x0003e2000810043f */
[--C-:B------:R-:W-:Y:S01]  /*9a00*/  FFMA.FTZ R184, R169, UR5, -R189.reuse ;  /* 0x00000005a9b87c23 */ /* 0x100fe200080108bd */
[--C-:B------:R-:W-:Y:S01]  /*9a10*/  FFMA.FTZ R169, R172, UR5, -R189.reuse ;  /* 0x00000005aca97c23 */ /* 0x100fe200080108bd */
[--C-:B------:R-:W-:Y:S01]  /*9a20*/  FFMA.FTZ R186, R173, UR5, -R189.reuse ;  /* 0x00000005adba7c23 */ /* 0x100fe200080108bd */
[----:B------:R-:W-:Y:S01]  /*9a30*/  FFMA.FTZ R173, R176, UR5, -R189 ;  /* 0x00000005b0ad7c23 */ /* 0x000fe200080108bd */
[----:B------:R-:W-:Y:S02]  /*9a40*/  F2FP.F16.F32.PACK_AB R189, R171, R170 ;  /* 0x000000aaabbd723e */ /* 0x000fe400000000ff */
[----:B------:R-:W-:Y:S01]  /*9a50*/  MUFU.EX2 R184, R184 ;  /* 0x000000b800b87308 */ /* 0x000fe20000000800 */
[----:B-1----:R-:W-:Y:S01]  /*9a60*/  FFMA.FTZ R23, R0, R18, R181 ;  /* 0x0000001200177223 */ /* 0x002fe200000100b5 */
[----:B------:R1:W-:Y:S01]  /*9a70*/  @!P5 SYNCS.ARRIVE.TRANS64.RED.A1T0 RZ, [R152+URZ], RZ ;  /* 0x000000ff98ffd9a7 */ /* 0x0003e2000810043f */
[----:B0-----:R-:W-:-:S02]  /*9a80*/  F2FP.F16.F32.PACK_AB R187, R156, R154 ;  /* 0x0000009a9cbb723e */ /* 0x001fc400000000ff */
[C---:B------:R-:W-:Y:S01]  /*9a90*/  FADD.FTZ R23, R196.reuse, R23 ;  /* 0x00000017c4177221 */ /* 0x040fe20000010000 */
[----:B------:R-:W-:Y:S02]  /*9aa0*/  F2FP.F16.F32.PACK_AB R196, R196, R181 ;  /* 0x000000b5c4c4723e */ /* 0x000fe400000000ff */
[----:B------:R-:W-:Y:S01]  /*9ab0*/  MUFU.EX2 R169, R169 ;  /* 0x000000a900a97308 */ /* 0x000fe20000000800 */
[----:B------:R-:W-:Y:S01]  /*9ac0*/  FADD.FTZ R18, R198, R23 ;  /* 0x00000017c6127221 */ /* 0x000fe20000010000 */
[----:B------:R-:W-:-:S03]  /*9ad0*/  F2FP.F16.F32.PACK_AB R198, R155, R198 ;  /* 0x000000c69bc6723e */ /* 0x000fc600000000ff */
[----:B------:R-:W-:-:S03]  /*9ae0*/  FADD.FTZ R23, R155, R18 ;  /* 0x000000129b177221 */ /* 0x000fc60000010000 */
[----:B-1----:R-:W0:Y:S01]  /*9af0*/  MUFU.EX2 R152, R177 ;  /* 0x000000b100987308 */ /* 0x002e220000000800 */
[----:B------:R-:W-:Y:S01]  /*9b00*/  FADD.FTZ R18, R192, R23 ;  /* 0x00000017c0127221 */ /* 0x000fe20000010000 */
[----:B------:R-:W-:-:S03]  /*9b10*/  F2FP.F16.F32.PACK_AB R192, R157, R192 ;  /* 0x000000c09dc0723e */ /* 0x000fc600000000ff */
[----:B------:R-:W-:-:S03]  /*9b20*/  FADD.FTZ R23, R157, R18 ;  /* 0x000000129d177221 */ /* 0x000fc60000010000 */
[----:B------:R-:W1:Y:S01]  /*9b30*/  MUFU.EX2 R186, R186 ;  /* 0x000000ba00ba7308 */ /* 0x000e620000000800 */
[----:B------:R-:W-:Y:S01]  /*9b40*/  FADD.FTZ R18, R194, R23 ;  /* 0x00000017c2127221 */ /* 0x000fe20000010000 */
[----:B------:R-:W-:-:S03]  /*9b50*/  F2FP.F16.F32.PACK_AB R194, R159, R194 ;  /* 0x000000c29fc2723e */ /* 0x000fc600000000ff */
[----:B------:R-:W-:-:S03]  /*9b60*/  FADD.FTZ R23, R159, R18 ;  /* 0x000000129f177221 */ /* 0x000fc60000010000 */
[----:B------:R-:W2:Y:S01]  /*9b70*/  MUFU.EX2 R173, R173 ;  /* 0x000000ad00ad7308 */ /* 0x000ea20000000800 */
[----:B------:R-:W-:Y:S01]  /*9b80*/  FADD.FTZ R18, R188, R23 ;  /* 0x00000017bc127221 */ /* 0x000fe20000010000 */
[----:B0-----:R-:W-:Y:S01]  /*9b90*/  FADD.FTZ R9, R152, R9 ;  /* 0x0000000998097221 */ /* 0x001fe20000010000 */
[C---:B------:R-:W-:Y:S02]  /*9ba0*/  F2FP.F16.F32.PACK_AB R188, R161.reuse, R188 ;  /* 0x000000bca1bc723e */ /* 0x040fe400000000ff */
[----:B------:R-:W-:Y:S01]  /*9bb0*/  FADD.FTZ R23, R161, R18 ;  /* 0x00000012a1177221 */ /* 0x000fe20000010000 */
[C---:B------:R-:W-:Y:S01]  /*9bc0*/  FADD.FTZ R9, R178.reuse, R9 ;  /* 0x00000009b2097221 */ /* 0x040fe20000010000 */
[----:B------:R-:W-:Y:S02]  /*9bd0*/  F2FP.F16.F32.PACK_AB R185, R178, R152 ;  /* 0x00000098b2b9723e */ /* 0x000fe400000000ff */
[----:B------:R-:W-:Y:S01]  /*9be0*/  FADD.FTZ R18, R190, R23 ;  /* 0x00000017be127221 */ /* 0x000fe20000010000 */
[----:B------:R-:W-:Y:S01]  /*9bf0*/  FADD.FTZ R9, R154, R9 ;  /* 0x000000099a097221 */ /* 0x000fe20000010000 */
[----:B------:R-:W-:-:S02]  /*9c00*/  F2FP.F16.F32.PACK_AB R190, R165, R190 ;  /* 0x000000bea5be723e */ /* 0x000fc400000000ff */
[----:B------:R-:W-:Y:S01]  /*9c10*/  FADD.FTZ R23, R165, R18 ;  /* 0x00000012a5177221 */ /* 0x000fe20000010000 */
[----:B------:R-:W-:-:S03]  /*9c20*/  FADD.FTZ R9, R156, R9 ;  /* 0x000000099c097221 */ /* 0x000fc60000010000 */
[----:B------:R-:W-:Y:S01]  /*9c30*/  FADD.FTZ R18, R184, R23 ;  /* 0x00000017b8127221 */ /* 0x000fe20000010000 */
[----:B------:R-:W-:-:S03]  /*9c40*/  F2FP.F16.F32.PACK_AB R184, R169, R184 ;  /* 0x000000b8a9b8723e */ /* 0x000fc600000000ff */
[----:B------:R-:W-:-:S04]  /*9c50*/  FADD.FTZ R23, R169, R18 ;  /* 0x00000012a9177221 */ /* 0x000fc80000010000 */
[----:B-1----:R-:W-:Y:S01]  /*9c60*/  FADD.FTZ R18, R186, R23 ;  /* 0x00000017ba127221 */ /* 0x002fe20000010000 */
[----:B--2---:R-:W-:-:S03]  /*9c70*/  F2FP.F16.F32.PACK_AB R186, R173, R186 ;  /* 0x000000baadba723e */ /* 0x004fc600000000ff */
[----:B------:R-:W-:Y:S01]  /*9c80*/  FADD.FTZ R18, R173, R18 ;  /* 0x00000012ad127221 */ /* 0x000fe20000010000 */
[----:B------:R-:W-:Y:S06]  /*9c90*/  @P0 BRA `(.L_x_1021) ;  /* 0xffffffdc00d80947 */ /* 0x000fec000383ffff */
[----:B------:R-:W-:-:S05]  /*9ca0*/  UMOV UR6, UR10 ;  /* 0x0000000a00067c82 */ /* 0x000fca0008000000 */
.L_x_1012:
[----:B------:R-:W-:-:S13]  /*9cb0*/  R2UR UR7, R22 ;  /* 0x00000000160772ca */ /* 0x000fda00000e0000 */
[----:B------:R-:W-:-:S06]  /*9cc0*/  UISETP.GE.AND UP1, UPT, UR6, UR7, UPT ;  /* 0x000000070600728c */ /* 0x000fcc000bf26270 */
[----:B------:R-:W-:-:S13]  /*9cd0*/  PLOP3.LUT P0, PT, PT, PT, UP1, 0x80, 0x0 ;  /* 0x000000000000781c */ /* 0x000fda0003f0f018 */
[----:B------:R-:W-:Y:S05]  /*9ce0*/  @!P0 BRA `(.L_x_1022) ;  /* 0x0000002c00248947 */ /* 0x000fea0003800000 */
[----:B------:R-:W-:Y:S01]  /*9cf0*/  R2UR UR5, R8 ;  /* 0x00000000080572ca */ /* 0x000fe200000e0000 */
[----:B------:R-:W-:Y:S01]  /*9d00*/  IMAD.MOV.U32 R200, RZ, RZ, R3 ;  /* 0x000000ffffc87224 */ /* 0x000fe200078e0003 */
[----:B------:R-:W-:Y:S01]  /*9d10*/  MOV R23, R4 ;  /* 0x0000000400177202 */ /* 0x000fe20000000f00 */
[----:B------:R-:W-:Y:S01]  /*9d20*/  UMOV UR60, UR4 ;  /* 0x00000004003c7c82 */ /* 0x000fe20008000000 */
[----:B------:R-:W-:-:S09]  /*9d30*/  ULDC UR7, c[0x0][0x9d8] ;  /* 0x0002760000077ab9 */ /* 0x000fd20000000800 */
[----:B------:R-:W-:-:S07]  /*9d40*/  IMAD.U32 R201, RZ, RZ, UR5 ;  /* 0x00000005ffc97e24 */ /* 0x000fce000f8e00ff */
.L_x_1039:
        /* <DEDUP_REMOVED lines=9> */
.L_x_1023:
        /* <DEDUP_REMOVED lines=8> */
.L_x_1024:
[----:B-1----:R-:W-:Y:S05]  /*9e60*/  @P0 BRA `(.L_x_1025) ;  /* 0x0000000000080947 */ /* 0x002fea0003800000 */
[----:B------:R-:W1:Y:S02]  /*9e70*/  SYNCS.PHASECHK.TRANS64.TRYWAIT P0, [UR61+0x30830], R3 ;  /* 0x03083003ff0075a7 */ /* 0x000e64000800017d */
[----:B-1----:R-:W-:Y:S05]  /*9e80*/  @!P0 BRA `(.L_x_1026) ;  /* 0x000000b4001c8947 */ /* 0x002fea0003800000 */
.L_x_1025:
        /* <DEDUP_REMOVED lines=220> */
.L_x_1027:
[----:B------:R-:W-:Y:S02]  /*ac50*/  R2UR UR10, R16 ;  /* 0x00000000100a72ca */ /* 0x000fe400000e0000 */
[----:B------:R-:W-:-:S11]  /*ac60*/  R2UR UR5, R201 ;  /* 0x00000000c90572ca */ /* 0x000fd600000e0000 */
[----:B------:R-:W-:Y:S02]  /*ac70*/  ULEA UR14, UR60, UR10, 0x3 ;  /* 0x0000000a3c0e7291 */ /* 0x000fe4000f8e183f */
[----:B------:R-:W-:-:S05]  /*ac80*/  IMAD.U32 R0, RZ, RZ, UR5 ;  /* 0x00000005ff007e24 */ /* 0x000fca000f8e00ff */
[----:B------:R-:W-:-:S04]  /*ac90*/  SHF.L.U32 R0, R0, 0x1f, RZ ;  /* 0x0000001f00007819 */ /* 0x000fc800000006ff */
[----:B------:R2:W3:Y:S01]  /*aca0*/  SYNCS.PHASECHK.TRANS64.TRYWAIT P0, [UR14+0x30850], R0 ;  /* 0x03085000ff0075a7 */ /* 0x0004e2000800014e */
[----:B------:R-:W-:Y:S05]  /*acb0*/  @!P4 BRA `(.L_x_1028) ;  /* 0x000000000004c947 */ /* 0x000fea0003800000 */
[----:B------:R-:W-:Y:S01]  /*acc0*/  BPT.TRAP 0x1 ;  /* 0x000000040000795c */ /* 0x000fe20000300000 */
.L_x_1028:
[----:B---3--:R-:W-:Y:S05]  /*acd0*/  @P0 BRA `(.L_x_1029) ;  /* 0x0000000000080947 */ /* 0x008fea0003800000 */
[----:B------:R-:W3:Y:S02]  /*ace0*/  SYNCS.PHASECHK.TRANS64.TRYWAIT P0, [UR14+0x30850], R0 ;  /* 0x03085000ff0075a7 */ /* 0x000ee4000800014e */
[----:B---3--:R-:W-:Y:S05]  /*acf0*/  @!P0 BRA `(.L_x_1030) ;  /* 0x000000a400988947 */ /* 0x008fea0003800000 */
.L_x_1029:
[----:B------:R-:W-:Y:S01]  /*ad00*/  R2UR UR5, R16 ;  /* 0x00000000100572ca */ /* 0x000fe200000e0000 */
[----:B------:R-:W-:Y:S01]  /*ad10*/  WARPGROUP.ARRIVE ;  /* 0x00000000000079c5 */ /* 0x000fe20000000000 */
[----:B------:R-:W-:Y:S01]  /*ad20*/  UMOV UR11, 0x40000040 ;  /* 0x40000040000b7882 */ /* 0x000fe20000000000 */
[----:B------:R-:W-:Y:S01]  /*ad30*/  PLOP3.LUT P0, PT, PT, PT, UP0, 0x80, 0x0 ;  /* 0x000000000000781c */ /* 0x000fe20003f0f008 */
[----:B------:R-:W-:Y:S01]  /*ad40*/  FMUL.FTZ R2, R155, UR7 ;  /* 0x000000079b027c20 */ /* 0x000fe20008410000 */
[----:B------:R-:W-:Y:S01]  /*ad50*/  FMUL.FTZ R155, R166, UR7 ;  /* 0x00000007a69b7c20 */ /* 0x000fe20008410000 */
[----:B-1----:R-:W-:Y:S01]  /*ad60*/  FMUL.FTZ R4, R152, UR7 ;  /* 0x0000000798047c20 */ /* 0x002fe20008410000 */
[----:B------:R-:W-:Y:S01]  /*ad70*/  FMUL.FTZ R152, R159, UR7 ;  /* 0x000000079f987c20 */ /* 0x000fe20008410000 */
[----:B------:R-:W-:Y:S01]  /*ad80*/  FMUL.FTZ R159, R174, UR7 ;  /* 0x00000007ae9f7c20 */ /* 0x000fe20008410000 */
[----:B------:R-:W-:Y:S02]  /*ad90*/  IMAD.MOV.U32 R174, RZ, RZ, R19 ;  /* 0x000000ffffae7224 */ /* 0x000fe400078e0013 */
[----:B------:R-:W-:Y:S01]  /*ada0*/  FMUL.FTZ R176, R176, UR7 ;  /* 0x00000007b0b07c20 */ /* 0x000fe20008410000 */
[----:B------:R-:W-:Y:S01]  /*adb0*/  R2UR UR22, R17 ;  /* 0x00000000111672ca */ /* 0x000fe200000e0000 */
[----:B------:R-:W-:Y:S01]  /*adc0*/  FMUL.FTZ R157, R157, UR7 ;  /* 0x000000079d9d7c20 */ /* 0x000fe20008410000 */
[----:B------:R-:W-:Y:S01]  /*add0*/  UIADD3 UR5, UR5, 0x400, URZ ;  /* 0x0000040005057890 */ /* 0x000fe2000fffe03f */
[----:B0-2---:R-:W-:Y:S01]  /*ade0*/  FMUL.FTZ R0, R154, UR7 ;  /* 0x000000079a007c20 */ /* 0x005fe20008410000 */
[----:B------:R-:W-:Y:S01]  /*adf0*/  ULDC UR18, c[0x0][0x2f0] ;  /* 0x0000bc0000127ab9 */ /* 0x000fe20000000800 */
[----:B------:R-:W-:Y:S01]  /*ae00*/  FMUL.FTZ R3, R158, UR7 ;  /* 0x000000079e037c20 */ /* 0x000fe20008410000 */
[----:B------:R-:W-:Y:S01]  /*ae10*/  USHF.R.U32.HI UR5, URZ, 0x4, UR5 ;  /* 0x000000043f057899 */ /* 0x000fe20008011605 */
[----:B------:R-:W-:Y:S01]  /*ae20*/  FMUL.FTZ R154, R163, UR7 ;  /* 0x00000007a39a7c20 */ /* 0x000fe20008410000 */
[----:B------:R-:W-:Y:S01]  /*ae30*/  R2UR UR15, R21 ;  /* 0x00000000150f72ca */ /* 0x000fe200000e0000 */
[----:B------:R-:W-:Y:S01]  /*ae40*/  FMUL.FTZ R161, R161, UR7 ;  /* 0x00000007a1a17c20 */ /* 0x000fe20008410000 */
[----:B------:R-:W-:Y:S01]  /*ae50*/  ULOP3.LUT UR5, UR5, 0x3fff, URZ, 0xc0, !UPT ;  /* 0x00003fff05057892 */ /* 0x000fe2000f8ec03f */
[----:B------:R-:W-:Y:S01]  /*ae60*/  FMUL.FTZ R164, R164, UR7 ;  /* 0x00000007a4a47c20 */ /* 0x000fe20008410000 */
[----:B------:R-:W-:Y:S01]  /*ae70*/  FMUL.FTZ R165, R165, UR7 ;  /* 0x00000007a5a57c20 */ /* 0x000fe20008410000 */
[----:B------:R-:W-:Y:S01]  /*ae80*/  FMUL.FTZ R158, R171, UR7 ;  /* 0x00000007ab9e7c20 */ /* 0x000fe20008410000 */
[----:B------:R-:W-:Y:S01]  /*ae90*/  ULOP3.LUT UR5, UR5, 0x2000000, URZ, 0xfc, !UPT ;  /* 0x0200000005057892 */ /* 0x000fe2000f8efc3f */
[----:B------:R-:W-:Y:S01]  /*aea0*/  FMUL.FTZ R163, R178, UR7 ;  /* 0x00000007b2a37c20 */ /* 0x000fe20008410000 */
[----:B------:R-:W-:Y:S01]  /*aeb0*/  FMUL.FTZ R181, R181, UR7 ;  /* 0x00000007b5b57c20 */ /* 0x000fe20008410000 */
[----:B------:R-:W-:Y:S01]  /*aec0*/  FMUL.FTZ R177, R177, UR7 ;  /* 0x00000007b1b17c20 */ /* 0x000fe20008410000 */
[----:B------:R-:W-:Y:S01]  /*aed0*/  ULEA UR5, UR60, UR5, 0xb ;  /* 0x000000053c057291 */ /* 0x000fe2000f8e583f */
[----:B------:R-:W-:Y:S01]  /*aee0*/  FMUL.FTZ R182, R182, UR7 ;  /* 0x00000007b6b67c20 */ /* 0x000fe20008410000 */
[----:B------:R-:W0:Y:S01]  /*aef0*/  MUFU.TANH R4, R4 ;  /* 0x0000000400047308 */ /* 0x000e220000002400 */
[----:B------:R-:W-:Y:S01]  /*af00*/  ULDC UR19, c[0x0][0x288] ;  /* 0x0000a20000137ab9 */ /* 0x000fe20000000800 */
[----:B------:R-:W-:-:S03]  /*af10*/  FMUL.FTZ R180, R180, UR7 ;  /* 0x00000007b4b47c20 */ /* 0x000fc60008410000 */
[----:B------:R-:W-:Y:S02]  /*af20*/  UMOV UR10, UR5 ;  /* 0x00000005000a7c82 */ /* 0x000fe40008000000 */
[----:B------:R-:W-:Y:S01]  /*af30*/  HGMMA.64x256x16.F32 R24, R196, gdesc[UR8].tnspB, R24, gsb0 ;  /* 0x43e00008c4187df0 */ /* 0x000fe20008000818 */
[----:B------:R-:W-:Y:S01]  /*af40*/  UIADD3 UR10, UR5, 0x80, URZ ;  /* 0x00000080050a7890 */ /* 0x000fe2000fffe03f */
[----:B------:R-:W1:Y:S01]  /*af50*/  MUFU.TANH R0, R0 ;  /* 0x0000000000007308 */ /* 0x000e620000002400 */
[----:B------:R-:W-:-:S07]  /*af60*/  UMOV UR11, 0x40000040 ;  /* 0x40000040000b7882 */ /* 0x000fce0000000000 */
        /* <DEDUP_REMOVED lines=18> */
[----:B------:R-:W-:Y:S01]  /*b090*/  WARPGROUP.ARRIVE ;  /* 0x00000000000079c5 */ /* 0x000fe20000000000 */
[----:B------:R-:W-:Y:S01]  /*b0a0*/  IMAD.U32 R195, RZ, RZ, UR18 ;  /* 0x00000012ffc37e24 */ /* 0x000fe2000f8e00ff */
[----:B------:R-:W-:Y:S01]  /*b0b0*/  ULDC UR18, c[0x0][0x9e0] ;  /* 0x0002780000127ab9 */ /* 0x000fe20000000800 */
[----:B------:R-:W0:-:S15]  /*b0c0*/  MUFU.TANH R192, R180 ;  /* 0x000000b400c07308 */ /* 0x000e1e0000002400 */
[----:B------:R-:W-:-:S05]  /*b0d0*/  NOP ;  /* 0x0000000000007918 */ /* 0x000fca0000000000 */
[----:B------:R-:W-:Y:S01]  /*b0e0*/  HGMMA.64x256x16.F32 R24, R188, gdesc[UR8].tnspB, R24, gsb0 ;  /* 0x43e00008bc187df0 */ /* 0x000fe20008000818 */
[----:B------:R-:W-:Y:S01]  /*b0f0*/  UIADD3 UR10, UR5, 0x180, URZ ;  /* 0x00000180050a7890 */ /* 0x000fe2000fffe03f */
[----:B------:R-:W-:Y:S02]  /*b100*/  UMOV UR11, 0x40000040 ;  /* 0x40000040000b7882 */ /* 0x000fe40000000000 */
[----:B------:R-:W-:Y:S02]  /*b110*/  @UP0 ULDC UR5, c[0x0][0x44c] ;  /* 0x0001130000050ab9 */ /* 0x000fe40000000800 */
[----:B------:R-:W-:Y:S01]  /*b120*/  @P0 IMAD.HI.U32 R166, R19, UR5, RZ ;  /* 0x0000000513a60c27 */ /* 0x000fe2000f8e00ff */
[----:B------:R-:W-:-:S04]  /*b130*/  @UP0 ULDC UR5, c[0x0][0x450] ;  /* 0x0001140000050ab9 */ /* 0x000fc80000000800 */
[----:B------:R-:W-:Y:S02]  /*b140*/  @P0 SHF.R.U32.HI R174, RZ, UR5, R166 ;  /* 0x00000005ffae0c19 */ /* 0x000fe400080116a6 */
[----:B------:R-:W-:-:S05]  /*b150*/  MOV R166, UR61 ;  /* 0x0000003d00a67c02 */ /* 0x000fca0008000f00 */
[----:B------:R-:W-:Y:S01]  /*b160*/  @!P5 VIADD R166, R166, 0x30840 ;  /* 0x00030840a6a6d836 */ /* 0x000fe20000000000 */
[----:B------:R-:W-:Y:S02]  /*b170*/  WARPGROUP.DEPBAR.LE gsb0, 0x0 ;  /* 0x00008000000079c5 */ /* 0x000fe40000010000 */
[----:B------:R-:W-:Y:S01]  /*b180*/  WARPGROUP.ARRIVE ;  /* 0x00000000000079c5 */ /* 0x000fe20000000000 */
[----:B------:R-:W-:Y:S01]  /*b190*/  FMUL.FTZ R189, R156, UR7 ;  /* 0x000000079cbd7c20 */ /* 0x000fe20008410000 */
[----:B------:R5:W0:Y:S01]  /*b1a0*/  MUFU.TANH R190, R176 ;  /* 0x000000b000be7308 */ /* 0x000a220000002400 */
[----:B------:R-:W-:Y:S01]  /*b1b0*/  FMUL.FTZ R156, R167, UR7 ;  /* 0x00000007a79c7c20 */ /* 0x000fe20008410000 */
[----:B------:R-:W-:Y:S01]  /*b1c0*/  @!P5 PRMT R167, RZ, 0x654, R166 ;  /* 0x00000654ffa7d816 */ /* 0x000fe200000000a6 */
[----:B------:R-:W-:Y:S02]  /*b1d0*/  FMUL.FTZ R188, R153, UR7 ;  /* 0x0000000799bc7c20 */ /* 0x000fe40008410000 */
[----:B------:R-:W-:Y:S01]  /*b1e0*/  HGMMA.64x256x16.F32 R24, R184, gdesc[UR8].tnspB, R24, gsb0 ;  /* 0x43e00008b8187df0 */ /* 0x000fe20008000818 */
[----:B------:R-:W-:Y:S01]  /*b1f0*/  USHF.L.U32 UR10, UR6, 0x6, URZ ;  /* 0x00000006060a7899 */ /* 0x000fe2000800063f */
[----:B------:R-:W-:Y:S01]  /*b200*/  FMUL.FTZ R153, R162, UR7 ;  /* 0x00000007a2997c20 */ /* 0x000fe20008410000 */
[----:B------:R-:W-:Y:S01]  /*b210*/  FMUL.FTZ R162, R179, UR7 ;  /* 0x00000007b3a27c20 */ /* 0x000fe20008410000 */
[----:B------:R-:W0:Y:S01]  /*b220*/  MUFU.TANH R189, R189 ;  /* 0x000000bd00bd7308 */ /* 0x000e220000002400 */
[----:B------:R-:W-:Y:S01]  /*b230*/  UIADD3 UR5, -UR10, 0x1, URZ ;  /* 0x000000010a057890 */ /* 0x000fe2000fffe13f */
[----:B-----5:R-:W5:Y:S06]  /*b240*/  SHFL.IDX PT, R176, R174, RZ, 0x1c1f ;  /* 0x001c1fffaeb07589 */ /* 0x020f6c00000e0000 */
[----:B------:R-:W0:Y:S08]  /*b250*/  MUFU.TANH R188, R188 ;  /* 0x000000bc00bc7308 */ /* 0x000e300000002400 */
[----:B------:R-:W0:Y:S08]  /*b260*/  MUFU.TANH R153, R153 ;  /* 0x0000009900997308 */ /* 0x000e300000002400 */
[----:B------:R-:W0:Y:S08]  /*b270*/  MUFU.TANH R156, R156 ;  /* 0x0000009c009c7308 */ /* 0x000e300000002400 */
[----:B------:R-:W0:Y:S08]  /*b280*/  MUFU.TANH R191, R177 ;  /* 0x000000b100bf7308 */ /* 0x000e300000002400 */
[----:B------:R-:W0:Y:S08]  /*b290*/  MUFU.TANH R162, R162 ;  /* 0x000000a200a27308 */ /* 0x000e300000002400 */
[----:B------:R-:W0:Y:S01]  /*b2a0*/  MUFU.TANH R166, R182 ;  /* 0x000000b600a67308 */ /* 0x000e220000002400 */
[----:B------:R-:W-:-:S02]  /*b2b0*/  WARPGROUP.DEPBAR.LE gsb0, 0x0 ;  /* 0x00008000000079c5 */ /* 0x000fc40000010000 */
[----:B------:R-:W-:Y:S01]  /*b2c0*/  FMUL.FTZ R186, R168, UR7 ;  /* 0x00000007a8ba7c20 */ /* 0x000fe20008410000 */
[----:B------:R-:W-:-:S04]  /*b2d0*/  IMAD.U32 R168, RZ, RZ, UR5 ;  /* 0x00000005ffa87e24 */ /* 0x000fc8000f8e00ff */
[----:B------:R1:W0:Y:S01]  /*b2e0*/  MUFU.TANH R184, R157 ;  /* 0x0000009d00b87308 */ /* 0x0002220000002400 */
[----:B------:R-:W-:Y:S01]  /*b2f0*/  FMUL.FTZ R185, R160, UR7 ;  /* 0x00000007a0b97c20 */ /* 0x000fe20008410000 */
[----:B------:R2:W-:Y:S01]  /*b300*/  @!P5 SYNCS.ARRIVE.TRANS64.RED.A1T0 RZ, [R167+URZ], RZ ;  /* 0x000000ffa7ffd9a7 */ /* 0x0005e2000810043f */
[----:B------:R-:W-:Y:S01]  /*b310*/  FMUL.FTZ R187, R169, UR7 ;  /* 0x00000007a9bb7c20 */ /* 0x000fe20008410000 */
[----:B------:R-:W-:Y:S01]  /*b320*/  FMUL.FTZ R160, R175, UR7 ;  /* 0x00000007afa07c20 */ /* 0x000fe20008410000 */
[----:B------:R-:W-:-:S03]  /*b330*/  IMAD R168, R5, -0x2, R168 ;  /* 0xfffffffe05a87824 */ /* 0x000fc600078e02a8 */
[----:B------:R-:W0:Y:S01]  /*b340*/  MUFU.TANH R185, R185 ;  /* 0x000000b900b97308 */ /* 0x000e220000002400 */
[----:B-1----:R-:W-:Y:S01]  /*b350*/  FMUL.FTZ R157, R170, UR7 ;  /* 0x00000007aa9d7c20 */ /* 0x002fe20008410000 */
[----:B------:R-:W-:Y:S01]  /*b360*/  FMUL.FTZ R170, R172, UR7 ;  /* 0x00000007acaa7c20 */ /* 0x000fe20008410000 */
[----:B------:R-:W-:Y:S01]  /*b370*/  FMUL.FTZ R172, R173, UR7 ;  /* 0x00000007adac7c20 */ /* 0x000fe20008410000 */
[----:B--2---:R-:W-:Y:S01]  /*b380*/  FMUL.FTZ R167, R183, UR7 ;  /* 0x00000007b7a77c20 */ /* 0x004fe20008410000 */
[----:B------:R-:W-:-:S03]  /*b390*/  IMAD R168, R195, UR22, R168 ;  /* 0x00000016c3a87c24 */ /* 0x000fc6000f8e02a8 */
[----:B------:R-:W1:Y:S01]  /*b3a0*/  MUFU.TANH R186, R186 ;  /* 0x000000ba00ba7308 */ /* 0x000e620000002400 */
[----:B------:R-:W-:-:S04]  /*b3b0*/  VIADD R168, R168, -UR19 ;  /* 0x80000013a8a87c36 */ /* 0x000fc80008000000 */
[C---:B------:R-:W-:Y:S01]  /*b3c0*/  VIADD R183, R168.reuse, UR18 ;  /* 0x00000012a8b77c36 */ /* 0x040fe20008000000 */
[----:B------:R-:W-:Y:S02]  /*b3d0*/  IADD3 R193, R168, UR15, RZ ;  /* 0x0000000fa8c17c10 */ /* 0x000fe4000fffe0ff */
[----:B------:R-:W2:Y:S01]  /*b3e0*/  MUFU.TANH R187, R187 ;  /* 0x000000bb00bb7308 */ /* 0x000ea20000002400 */
[--C-:B-----5:R-:W-:Y:S02]  /*b3f0*/  IMAD.IADD R179, R183, 0x1, R176.reuse ;  /* 0x00000001b7b37824 */ /* 0x120fe400078e02b0 */
[----:B------:R-:W-:-:S05]  /*b400*/  IMAD.IADD R180, R193, 0x1, R176 ;  /* 0x00000001c1b47824 */ /* 0x000fca00078e02b0 */
[----:B------:R-:W0:Y:S08]  /*b410*/  MUFU.TANH R157, R157 ;  /* 0x0000009d009d7308 */ /* 0x000e300000002400 */
[----:B------:R-:W0:Y:S08]  /*b420*/  MUFU.TANH R170, R170 ;  /* 0x000000aa00aa7308 */ /* 0x000e300000002400 */
[----:B------:R-:W0:Y:S08]  /*b430*/  MUFU.TANH R172, R172 ;  /* 0x000000ac00ac7308 */ /* 0x000e300000002400 */
[----:B------:R-:W0:Y:S08]  /*b440*/  MUFU.TANH R160, R160 ;  /* 0x000000a000a07308 */ /* 0x000e300000002400 */
[----:B------:R-:W0:Y:S01]  /*b450*/  MUFU.TANH R167, R167 ;  /* 0x000000a700a77308 */ /* 0x000e220000002400 */
[----:B-1234-:R-:W-:Y:S05]  /*b460*/  @!P6 BRA `(.L_x_1031) ;  /* 0x00000000006ce947 */ /* 0x01efea0003800000 */
[----:B------:R-:W-:Y:S01]  /*b470*/  R2UR UR11, R17 ;  /* 0x00000000110b72ca */ /* 0x000fe200000e0000 */
[----:B------:R-:W-:Y:S01]  /*b480*/  ULDC UR5, c[0x0][0x288] ;  /* 0x0000a20000057ab9 */ /* 0x000fe20000000800 */
[----:B------:R-:W-:Y:S11]  /*b490*/  BSSY B0, `(.L_x_1032) ;  /* 0x0000014000007945 */ /* 0x000ff60003800000 */
[----:B------:R-:W-:-:S04]  /*b4a0*/  IMAD R168, R195, UR11, R176 ;  /* 0x0000000bc3a87c24 */ /* 0x000fc8000f8e02b0 */
[----:B------:R-:W-:-:S05]  /*b4b0*/  VIADD R171, R168, -UR5 ;  /* 0x80000005a8ab7c36 */ /* 0x000fca0008000000 */
[----:B------:R-:W-:-:S13]  /*b4c0*/  ISETP.GT.AND P0, PT, R171, -0x1, PT ;  /* 0xffffffffab00780c */ /* 0x000fda0003f04270 */
[----:B------:R-:W-:Y:S05]  /*b4d0*/  @P0 BRA `(.L_x_1033) ;  /* 0x0000000000240947 */ /* 0x000fea0003800000 */
[----:B------:R-:W-:Y:S01]  /*b4e0*/  ULDC UR5, c[0x0][0x9e4] ;  /* 0x0002790000057ab9 */ /* 0x000fe20000000800 */
[----:B------:R-:W-:Y:S01]  /*b4f0*/  LOP3.LUT R171, RZ, R171, RZ, 0x33, !PT ;  /* 0x000000abffab7212 */ /* 0x000fe200078e33ff */
[----:B------:R-:W-:-:S05]  /*b500*/  IMAD.U32 R176, RZ, RZ, UR5 ;  /* 0x00000005ffb07e24 */ /* 0x000fca000f8e00ff */
[----:B------:R-:W-:-:S13]  /*b510*/  ISETP.NE.AND P0, PT, R176, 0x1, PT ;  /* 0x00000001b000780c */ /* 0x000fda0003f05270 */
[----:B------:R-:W1:Y:S02]  /*b520*/  @P0 LDC.64 R168, c[0x0][0x9e8] ;  /* 0x00027a00ffa80b82 */ /* 0x000e640000000a00 */
[----:B-1----:R-:W-:-:S05]  /*b530*/  @P0 IMAD.HI.U32 R168, R171, R168, RZ ;  /* 0x000000a8aba80227 */ /* 0x002fca00078e00ff */
[----:B------:R-:W-:-:S04]  /*b540*/  @P0 SHF.R.U32.HI R171, RZ, R169, R168 ;  /* 0x000000a9ffab0219 */ /* 0x000fc800000116a8 */
[----:B------:R-:W-:Y:S01]  /*b550*/  LOP3.LUT R171, RZ, R171, RZ, 0x33, !PT ;  /* 0x000000abffab7212 */ /* 0x000fe200078e33ff */
[----:B------:R-:W-:Y:S06]  /*b560*/  BRA `(.L_x_1034) ;  /* 0x0000000000187947 */ /* 0x000fec0003800000 */
.L_x_1033:
[----:B------:R-:W-:Y:S02]  /*b570*/  ULDC UR5, c[0x0][0x9e4] ;  /* 0x0002790000057ab9 */ /* 0x000fe40000000800 */
[----:B------:R-:W-:-:S05]  /*b580*/  IMAD.U32 R176, RZ, RZ, UR5 ;  /* 0x00000005ffb07e24 */ /* 0x000fca000f8e00ff */
[----:B------:R-:W-:-:S13]  /*b590*/  ISETP.NE.AND P0, PT, R176, 0x1, PT ;  /* 0x00000001b000780c */ /* 0x000fda0003f05270 */
[----:B------:R-:W1:Y:S02]  /*b5a0*/  @P0 LDC.64 R168, c[0x0][0x9e8] ;  /* 0x00027a00ffa80b82 */ /* 0x000e640000000a00 */
[----:B-1----:R-:W-:-:S05]  /*b5b0*/  @P0 IMAD.HI.U32 R168, R171, R168, RZ ;  /* 0x000000a8aba80227 */ /* 0x002fca00078e00ff */
[----:B------:R-:W-:-:S07]  /*b5c0*/  @P0 SHF.R.U32.HI R171, RZ, R169, R168 ;  /* 0x000000a9ffab0219 */ /* 0x000fce00000116a8 */
.L_x_1034:
[----:B------:R-:W-:Y:S05]  /*b5d0*/  BSYNC B0 ;  /* 0x0000000000007941 */ /* 0x000fea0003800000 */
.L_x_1032:
[----:B------:R-:W-:-:S04]  /*b5e0*/  IMAD R168, R171, R176, -UR10 ;  /* 0x8000000aaba87e24 */ /* 0x000fc8000f8e02b0 */
[----:B------:R-:W-:-:S05]  /*b5f0*/  IMAD R168, R5, -0x2, R168 ;  /* 0xfffffffe05a87824 */ /* 0x000fca00078e02a8 */
[----:B------:R-:W-:Y:S02]  /*b600*/  VIADDMNMX R179, R168, R176, R179, PT ;  /* 0x000000b0a8b37246 */ /* 0x000fe400038001b3 */
[----:B------:R-:W-:-:S07]  /*b610*/  VIMNMX R180, R180, R168, !PT ;  /* 0x000000a8b4b47248 */ /* 0x000fce0007fe0100 */
.L_x_1031:
[----:B------:R-:W-:-:S06]  /*b620*/  UISETP.GT.AND UP1, UPT, UR6, -0x1, UPT ;  /* 0xffffffff0600788c */ /* 0x000fcc000bf24270 */
[----:B------:R-:W-:-:S04]  /*b630*/  PLOP3.LUT P0, PT, PT, PT, UP1, 0x80, 0x0 ;  /* 0x000000000000781c */ /* 0x000fc80003f0f018 */
[C---:B------:R-:W-:Y:S02]  /*b640*/  ISETP.GT.AND P1, PT, R180.reuse, RZ, P0 ;  /* 0x000000ffb400720c */ /* 0x040fe40000724270 */
[C---:B------:R-:W-:Y:S02]  /*b650*/  ISETP.GT.AND P3, PT, R180.reuse, 0x1, P0 ;  /* 0x00000001b400780c */ /* 0x040fe40000764270 */
[C---:B------:R-:W-:Y:S02]  /*b660*/  ISETP.LT.OR P2, PT, R179.reuse, 0x1, P1 ;  /* 0x00000001b300780c */ /* 0x040fe40000f41670 */
[----:B------:R-:W-:Y:S02]  /*b670*/  ISETP.GT.AND P1, PT, R180, 0x8, P0 ;  /* 0x00000008b400780c */ /* 0x000fe40000724270 */
        /* <DEDUP_REMOVED lines=8> */
[----:B------:R-:W-:Y:S02]  /*b700*/  FSEL R184, R184, -INF , !P2 ;  /* 0xff800000b8b87808 */ /* 0x000fe40005000000 */
[----:B------:R-:W-:-:S02]  /*b710*/  ISETP.GT.AND P3, PT, R180, 0x10, P0 ;  /* 0x00000010b400780c */ /* 0x000fc40000764270 */
        /* <DEDUP_REMOVED lines=10> */
[----:B------:R-:W-:Y:S02]  /*b7c0*/  ISETP.GT.AND P2, PT, R180, 0x21, P0 ;  /* 0x00000021b400780c */ /* 0x000fe40000744270 */
        /* <DEDUP_REMOVED lines=21> */
[----:B------:R-:W-:Y:S02]  /*b920*/  ISETP.LT.OR P2, PT, R179, 0x3a, P2 ;  /* 0x0000003ab300780c */ /* 0x000fe40001741670 */
[----:B------:R-:W-:Y:S02]  /*b930*/  IADD3 R179, R183, R4, RZ ;  /* 0x00000004b7b37210 */ /* 0x000fe40007ffe0ff */
[----:B------:R-:W-:Y:S02]  /*b940*/  FSEL R174, R191, -INF , !P3 ;  /* 0xff800000bfae7808 */ /* 0x000fe40005800000 */
[----:B------:R-:W-:Y:S02]  /*b950*/  FSEL R170, R192, -INF , !P1 ;  /* 0xff800000c0aa7808 */ /* 0x000fe40004800000 */
[----:B------:R-:W-:Y:S01]  /*b960*/  FSEL R161, R181, -INF , !P2 ;  /* 0xff800000b5a17808 */ /* 0x000fe20005000000 */
[----:B------:R-:W-:Y:S06]  /*b970*/  @!P6 BRA `(.L_x_1035) ;  /* 0x00000000006ce947 */ /* 0x000fec0003800000 */
        /* <DEDUP_REMOVED lines=11> */
[----:B------:R-:W0:Y:S02]  /*ba30*/  @P1 LDC.64 R164, c[0x0][0x9e8] ;  /* 0x00027a00ffa41b82 */ /* 0x000e240000000a00 */
[----:B0-----:R-:W-:-:S05]  /*ba40*/  @P1 IMAD.HI.U32 R164, R181, R164, RZ ;  /* 0x000000a4b5a41227 */ /* 0x001fca00078e00ff */
[----:B------:R-:W-:-:S04]  /*ba50*/  @P1 SHF.R.U32.HI R181, RZ, R165, R164 ;  /* 0x000000a5ffb51219 */ /* 0x000fc800000116a4 */
[----:B------:R-:W-:Y:S01]  /*ba60*/  LOP3.LUT R181, RZ, R181, RZ, 0x33, !PT ;  /* 0x000000b5ffb57212 */ /* 0x000fe200078e33ff */
[----:B------:R-:W-:Y:S06]  /*ba70*/  BRA `(.L_x_1038) ;  /* 0x0000000000187947 */ /* 0x000fec0003800000 */
.L_x_1037:
[----:B------:R-:W-:Y:S02]  /*ba80*/  ULDC UR5, c[0x0][0x9e4] ;  /* 0x0002790000057ab9 */ /* 0x000fe40000000800 */
[----:B------:R-:W-:-:S05]  /*ba90*/  IMAD.U32 R182, RZ, RZ, UR5 ;  /* 0x00000005ffb67e24 */ /* 0x000fca000f8e00ff */
[----:B------:R-:W-:-:S13]  /*baa0*/  ISETP.NE.AND P1, PT, R182, 0x1, PT ;  /* 0x00000001b600780c */ /* 0x000fda0003f25270 */
[----:B------:R-:W0:Y:S02]  /*bab0*/  @P1 LDC.64 R164, c[0x0][0x9e8] ;  /* 0x00027a00ffa41b82 */ /* 0x000e240000000a00 */
[----:B0-----:R-:W-:-:S05]  /*bac0*/  @P1 IMAD.HI.U32 R164, R181, R164, RZ ;  /* 0x000000a4b5a41227 */ /* 0x001fca00078e00ff */
[----:B------:R-:W-:-:S07]  /*bad0*/  @P1 SHF.R.U32.HI R181, RZ, R165, R164 ;  /* 0x000000a5ffb51219 */ /* 0x000fce00000116a4 */
.L_x_1038:
[----:B------:R-:W-:Y:S05]  /*bae0*/  BSYNC B0 ;  /* 0x0000000000007941 */ /* 0x000fea0003800000 */
.L_x_1036:
[----:B------:R-:W-:-:S04]  /*baf0*/  IMAD R4, R181, R182, -UR10 ;  /* 0x8000000ab5047e24 */ /* 0x000fc8000f8e02b6 */
[----:B------:R-:W-:-:S05]  /*bb00*/  IMAD R4, R5, -0x2, R4 ;  /* 0xfffffffe05047824 */ /* 0x000fca00078e0204 */
[----:B------:R-:W-:Y:S02]  /*bb10*/  VIADDMNMX R179, R4, R182, R179, PT ;  /* 0x000000b604b37246 */ /* 0x000fe400038001b3 */
[----:B------:R-:W-:-:S07]  /*bb20*/  VIMNMX R180, R180, R4, !PT ;  /* 0x00000004b4b47248 */ /* 0x000fce0007fe0100 */
.L_x_1035:
        /* <DEDUP_REMOVED lines=9> */
[C---:B------:R-:W-:Y:S02]  /*bbc0*/  ISETP.GT.AND P1, PT, R180.reuse, RZ, P0 ;  /* 0x000000ffb400720c */ /* 0x040fe40000724270 */
[----:B------:R-:W-:Y:S02]  /*bbd0*/  FMNMX.FTZ R4, R185, R4, !PT ;  /* 0x00000004b9047209 */ /* 0x000fe40007810000 */
[----:B------:R-:W-:Y:S02]  /*bbe0*/  ISETP.GT.AND P2, PT, R180, 0x8, P0 ;  /* 0x00000008b400780c */ /* 0x000fe40000744270 */
[----:B------:R-:W-:Y:S02]  /*bbf0*/  FMNMX.FTZ R165, R171, R4, !PT ;  /* 0x00000004aba57209 */ /* 0x000fe40007810000 */
[----:B------:R-:W-:-:S02]  /*bc00*/  ISETP.LT.OR P1, PT, R179, 0x1, P1 ;  /* 0x00000001b300780c */ /* 0x000fc40000f21670 */
[----:B------:R-:W-:Y:S02]  /*bc10*/  FMNMX.FTZ R4, R168, R165, !PT ;  /* 0x000000a5a8047209 */ /* 0x000fe40007810000 */
[----:B------:R-:W-:Y:S02]  /*bc20*/  ISETP.LT.OR P2, PT, R179, 0x9, P2 ;  /* 0x00000009b300780c */ /* 0x000fe40001741670 */
[----:B------:R-:W-:Y:S02]  /*bc30*/  FMNMX.FTZ R4, R177, R4, !PT ;  /* 0x00000004b1047209 */ /* 0x000fe40007810000 */
[----:B------:R-:W-:Y:S02]  /*bc40*/  ISETP.GT.AND P3, PT, R180, 0x9, P0 ;  /* 0x00000009b400780c */ /* 0x000fe40000764270 */
[----:B------:R-:W-:Y:S02]  /*bc50*/  FMNMX.FTZ R165, R173, R4, !PT ;  /* 0x00000004ada57209 */ /* 0x000fe40007810000 */
[----:B------:R-:W-:-:S02]  /*bc60*/  FSEL R2, R3, -INF , !P2 ;  /* 0xff80000003027808 */ /* 0x000fc40005000000 */
        /* <DEDUP_REMOVED lines=13> */
[C---:B------:R-:W-:Y:S02]  /*bd40*/  ISETP.LT.OR P3, PT, R179.reuse, 0x12, P3 ;  /* 0x00000012b300780c */ /* 0x040fe40001f61670 */
[----:B------:R-:W-:Y:S01]  /*bd50*/  ISETP.GT.AND P2, PT, R180, 0x19, P0 ;  /* 0x00000019b400780c */ /* 0x000fe20000744270 */
[----:B------:R-:W0:Y:S01]  /*bd60*/  SHFL.BFLY PT, R4, R165, 0x2, 0x1f ;  /* 0x0c401f00a5047f89 */ /* 0x000e2200000e0000 */
[----:B------:R-:W-:Y:S02]  /*bd70*/  FSEL R154, R154, -INF , !P3 ;  /* 0xff8000009a9a7808 */ /* 0x000fe40005800000 */
[----:B------:R-:W-:Y:S02]  /*bd80*/  ISETP.GT.AND P3, PT, R180, 0x20, P0 ;  /* 0x00000020b400780c */ /* 0x000fe40000764270 */
[----:B------:R-:W-:-:S02]  /*bd90*/  ISETP.LT.OR P2, PT, R179, 0x1a, P2 ;  /* 0x0000001ab300780c */ /* 0x000fc40001741670 */
[----:B------:R-:W-:Y:S02]  /*bda0*/  ISETP.LT.OR P3, PT, R179, 0x21, P3 ;  /* 0x00000021b300780c */ /* 0x000fe40001f61670 */
[----:B------:R-:W-:Y:S02]  /*bdb0*/  FSEL R156, R156, -INF , !P2 ;  /* 0xff8000009c9c7808 */ /* 0x000fe40005000000 */
[----:B------:R-:W-:Y:S02]  /*bdc0*/  ISETP.GT.AND P2, PT, R180, 0x28, P0 ;  /* 0x00000028b400780c */ /* 0x000fe40000744270 */
[----:B------:R-:W-:Y:S02]  /*bdd0*/  FSEL R157, R157, -INF , !P3 ;  /* 0xff8000009d9d7808 */ /* 0x000fe40005800000 */
[----:B------:R-:W-:Y:S02]  /*bde0*/  ISETP.LT.OR P2, PT, R179, 0x29, P2 ;  /* 0x00000029b300780c */ /* 0x000fe40001741670 */
[----:B------:R-:W-:-:S02]  /*bdf0*/  R2UR UR10, R22 ;  /* 0x00000000160a72ca */ /* 0x000fc400000e0000 */
[----:B------:R-:W-:Y:S02]  /*be00*/  FSEL R159, R159, -INF , !P2 ;  /* 0xff8000009f9f7808 */ /* 0x000fe40005000000 */
[----:B------:R-:W-:Y:S02]  /*be10*/  ISETP.GT.AND P2, PT, R180, 0x30, P0 ;  /* 0x00000030b400780c */ /* 0x000fe40000744270 */
[----:B0-----:R-:W-:Y:S02]  /*be20*/  FMNMX.FTZ R181, R165, R4, !PT ;  /* 0x00000004a5b57209 */ /* 0x001fe40007810000 */
[----:B------:R-:W-:Y:S02]  /*be30*/  FSEL R165, R0, -INF , !P1 ;  /* 0xff80000000a57808 */ /* 0x000fe40004800000 */
[----:B------:R-:W-:Y:S01]  /*be40*/  ISETP.GT.AND P1, PT, R180, 0x18, P0 ;  /* 0x00000018b400780c */ /* 0x000fe20000724270 */
[----:B------:R-:W0:Y:S01]  /*be50*/  SHFL.BFLY PT, R4, R181, 0x1, 0x1f ;  /* 0x0c201f00b5047f89 */ /* 0x000e2200000e0000 */
[----:B------:R-:W-:Y:S01]  /*be60*/  FMNMX.FTZ R3, R165, R200, !PT ;  /* 0x000000c8a5037209 */ /* 0x000fe20007810000 */
[----:B------:R-:W-:Y:S01]  /*be70*/  UISETP.GT.AND UP1, UPT, UR6, UR10, UPT ;  /* 0x0000000a0600728c */ /* 0x000fe2000bf24270 */
[----:B------:R-:W-:Y:S01]  /*be80*/  ISETP.LT.OR P1, PT, R179, 0x19, P1 ;  /* 0x00000019b300780c */ /* 0x000fe20000f21670 */
[----:B------:R-:W-:Y:S01]  /*be90*/  UIADD3 UR6, UR6, -0x1, URZ ;  /* 0xffffffff06067890 */ /* 0x000fe2000fffe03f */
[----:B------:R-:W-:-:S02]  /*bea0*/  FMNMX.FTZ R3, R164, R3, !PT ;  /* 0x00000003a4037209 */ /* 0x000fc40007810000 */
[----:B------:R-:W-:Y:S02]  /*beb0*/  FSEL R155, R155, -INF , !P1 ;  /* 0xff8000009b9b7808 */ /* 0x000fe40004800000 */
[----:B------:R-:W-:Y:S02]  /*bec0*/  FMNMX.FTZ R3, R2, R3, !PT ;  /* 0x0000000302037209 */ /* 0x000fe40007810000 */
[----:B------:R-:W-:Y:S02]  /*bed0*/  ISETP.GT.AND P1, PT, R180, 0x21, P0 ;  /* 0x00000021b400780c */ /* 0x000fe40000724270 */
[----:B------:R-:W-:Y:S02]  /*bee0*/  FMNMX.FTZ R0, R152, R3, !PT ;  /* 0x0000000398007209 */ /* 0x000fe40007810000 */
[----:B------:R-:W-:Y:S02]  /*bef0*/  ISETP.LT.OR P1, PT, R179, 0x22, P1 ;  /* 0x00000022b300780c */ /* 0x000fe40000f21670 */
[----:B------:R-:W-:-:S02]  /*bf00*/  FMNMX.FTZ R3, R153, R0, !PT ;  /* 0x0000000099037209 */ /* 0x000fc40007810000 */
[----:B------:R-:W-:Y:S02]  /*bf10*/  FSEL R158, R158, -INF , !P1 ;  /* 0xff8000009e9e7808 */ /* 0x000fe40004800000 */
[----:B------:R-:W-:Y:S02]  /*bf20*/  FMNMX.FTZ R0, R154, R3, !PT ;  /* 0x000000039a007209 */ /* 0x000fe40007810000 */
[----:B------:R-:W-:Y:S02]  /*bf30*/  ISETP.GT.AND P1, PT, R180, 0x29, P0 ;  /* 0x00000029b400780c */ /* 0x000fe40000724270 */
[----:B------:R-:W-:Y:S02]  /*bf40*/  FMNMX.FTZ R3, R155, R0, !PT ;  /* 0x000000009b037209 */ /* 0x000fe40007810000 */
[----:B------:R-:W-:Y:S02]  /*bf50*/  ISETP.LT.OR P1, PT, R179, 0x2a, P1 ;  /* 0x0000002ab300780c */ /* 0x000fe40000f21670 */
[----:B------:R-:W-:-:S02]  /*bf60*/  FMNMX.FTZ R0, R156, R3, !PT ;  /* 0x000000039c007209 */ /* 0x000fc40007810000 */
[----:B------:R-:W-:Y:S02]  /*bf70*/  ISETP.LT.OR P2, PT, R179, 0x31, P2 ;  /* 0x00000031b300780c */ /* 0x000fe40001741670 */
[----:B------:R-:W-:Y:S02]  /*bf80*/  FMNMX.FTZ R3, R157, R0, !PT ;  /* 0x000000009d037209 */ /* 0x000fe40007810000 */
[----:B------:R-:W-:Y:S02]  /*bf90*/  FSEL R160, R160, -INF , !P1 ;  /* 0xff800000a0a07808 */ /* 0x000fe40004800000 */
[----:B------:R-:W-:Y:S02]  /*bfa0*/  FMNMX.FTZ R0, R158, R3, !PT ;  /* 0x000000039e007209 */ /* 0x000fe40007810000 */
[----:B0-----:R-:W-:Y:S02]  /*bfb0*/  FMNMX.FTZ R4, R181, R4, !PT ;  /* 0x00000004b5047209 */ /* 0x001fe40007810000 */
[----:B------:R-:W-:-:S02]  /*bfc0*/  ISETP.GT.AND P1, PT, R180, 0x31, P0 ;  /* 0x00000031b400780c */ /* 0x000fc40000724270 */
[----:B------:R-:W-:Y:S01]  /*bfd0*/  FMNMX.FTZ R3, R159, R0, !PT ;  /* 0x000000009f037209 */ /* 0x000fe20007810000 */
[----:B------:R-:W-:Y:S01]  /*bfe0*/  FMUL.FTZ R181, R4, UR5 ;  /* 0x0000000504b57c20 */ /* 0x000fe20008410000 */
[----:B------:R-:W-:Y:S02]  /*bff0*/  FSEL R163, R163, -INF , !P2 ;  /* 0xff800000a3a37808 */ /* 0x000fe40005000000 */
[----:B------:R-:W-:Y:S02]  /*c000*/  ISETP.GT.AND P2, PT, R180, 0x38, P0 ;  /* 0x00000038b400780c */ /* 0x000fe40000744270 */
[----:B------:R-:W-:Y:S02]  /*c010*/  ISETP.LT.OR P1, PT, R179, 0x32, P1 ;  /* 0x00000032b300780c */ /* 0x000fe40000f21670 */
[----:B------:R-:W-:Y:S02]  /*c020*/  FMNMX.FTZ R0, R160, R3, !PT ;  /* 0x00000003a0007209 */ /* 0x000fe40007810000 */
[----:B------:R-:W-:-:S02]  /*c030*/  FSETP.NEU.FTZ.AND P3, PT, R4, -INF , PT ;  /* 0xff8000000400780b */ /* 0x000fc40003f7d000 */
[----:B------:R-:W-:Y:S02]  /*c040*/  ISETP.GT.AND P0, PT, R180, 0x39, P0 ;  /* 0x00000039b400780c */ /* 0x000fe40000704270 */
[----:B------:R-:W-:Y:S02]  /*c050*/  ISETP.LT.OR P2, PT, R179, 0x39, P2 ;  /* 0x00000039b300780c */ /* 0x000fe40001741670 */
[----:B------:R-:W-:Y:S02]  /*c060*/  FSEL R162, R162, -INF , !P1 ;  /* 0xff800000a2a27808 */ /* 0x000fe40004800000 */
[----:B------:R-:W-:Y:S02]  /*c070*/  FMNMX.FTZ R3, R163, R0, !PT ;  /* 0x00000000a3037209 */ /* 0x000fe40007810000 */
[----:B------:R-:W-:Y:S02]  /*c080*/  FSEL R182, R181, RZ, P3 ;  /* 0x000000ffb5b67208 */ /* 0x000fe40001800000 */
[----:B------:R-:W-:-:S02]  /*c090*/  ISETP.LT.OR P0, PT, R179, 0x3a, P0 ;  /* 0x0000003ab300780c */ /* 0x000fc40000701670 */
[----:B------:R-:W-:Y:S01]  /*c0a0*/  FSEL R166, R166, -INF , !P2 ;  /* 0xff800000a6a67808 */ /* 0x000fe20005000000 */
[--C-:B------:R-:W-:Y:S01]  /*c0b0*/  FFMA.FTZ R181, R178, UR5, -R182.reuse ;  /* 0x00000005b2b57c23 */ /* 0x100fe200080108b6 */
[----:B------:R-:W-:Y:S01]  /*c0c0*/  FMNMX.FTZ R3, R162, R3, !PT ;  /* 0x00000003a2037209 */ /* 0x000fe20007810000 */
[--C-:B------:R-:W-:Y:S01]  /*c0d0*/  FFMA.FTZ R194, R168, UR5, -R182.reuse ;  /* 0x00000005a8c27c23 */ /* 0x100fe200080108b6 */
[----:B------:R-:W-:Y:S01]  /*c0e0*/  FSEL R178, R167, -INF , !P0 ;  /* 0xff800000a7b27808 */ /* 0x000fe20004000000 */
[--C-:B------:R-:W-:Y:S01]  /*c0f0*/  FFMA.FTZ R196, R188, UR5, -R182.reuse ;  /* 0x00000005bcc47c23 */ /* 0x100fe200080108b6 */
[----:B------:R-:W-:Y:S01]  /*c100*/  FMNMX.FTZ R3, R166, R3, !PT ;  /* 0x00000003a6037209 */ /* 0x000fe20007810000 */
[----:B------:R-:W-:Y:S01]  /*c110*/  MUFU.EX2 R181, R181 ;  /* 0x000000b500b57308 */ /* 0x000fe20000000800 */
[----:B------:R-:W-:Y:S01]  /*c120*/  FSEL R168, R4, RZ, P3 ;  /* 0x000000ff04a87208 */ /* 0x000fe20001800000 */
[--C-:B------:R-:W-:Y:S01]  /*c130*/  FFMA.FTZ R198, R189, UR5, -R182.reuse ;  /* 0x00000005bdc67c23 */ /* 0x100fe200080108b6 */
[----:B------:R-:W-:Y:S01]  /*c140*/  FMNMX.FTZ R3, R178, R3, !PT ;  /* 0x00000003b2037209 */ /* 0x000fe20007810000 */
[--C-:B------:R-:W-:Y:S01]  /*c150*/  FFMA.FTZ R184, R184, UR5, -R182.reuse ;  /* 0x00000005b8b87c23 */ /* 0x100fe200080108b6 */
[--C-:B------:R-:W-:Y:S01]  /*c160*/  FFMA.FTZ R192, R185, UR5, -R182.reuse ;  /* 0x00000005b9c07c23 */ /* 0x100fe200080108b6 */
[----:B------:R-:W-:Y:S01]  /*c170*/  FADD.FTZ R168, -R168, R23 ;  /* 0x00000017a8a87221 */ /* 0x000fe20000010100 */
[--C-:B------:R-:W-:Y:S01]  /*c180*/  FFMA.FTZ R171, R171, UR5, -R182.reuse ;  /* 0x00000005abab7c23 */ /* 0x100fe200080108b6 */
[----:B------:R-:W0:Y:S01]  /*c190*/  SHFL.BFLY PT, R0, R3, 0x2, 0x1f ;  /* 0x0c401f0003007f89 */ /* 0x000e2200000e0000 */
[----:B------:R-:W-:Y:S01]  /*c1a0*/  MUFU.EX2 R196, R196 ;  /* 0x000000c400c47308 */ /* 0x000fe20000000800 */
[----:B------:R-:W-:Y:S01]  /*c1b0*/  FMUL.FTZ R168, R168, UR5 ;  /* 0x00000005a8a87c20 */ /* 0x000fe20008410000 */
[--C-:B------:R-:W-:Y:S01]  /*c1c0*/  FFMA.FTZ R177, R177, UR5, -R182.reuse ;  /* 0x00000005b1b17c23 */ /* 0x100fe200080108b6 */
[--C-:B------:R-:W-:Y:S01]  /*c1d0*/  FFMA.FTZ R188, R173, UR5, -R182.reuse ;  /* 0x00000005adbc7c23 */ /* 0x100fe200080108b6 */
[--C-:B------:R-:W-:Y:S01]  /*c1e0*/  FFMA.FTZ R173, R176, UR5, -R182.reuse ;  /* 0x00000005b0ad7c23 */ /* 0x100fe200080108b6 */
[--C-:B------:R-:W-:Y:S01]  /*c1f0*/  FFMA.FTZ R190, R175, UR5, -R182.reuse ;  /* 0x00000005afbe7c23 */ /* 0x100fe200080108b6 */
[--C-:B------:R-:W-:Y:S01]  /*c200*/  FFMA.FTZ R175, R172, UR5, -R182.reuse ;  /* 0x00000005acaf7c23 */ /* 0x100fe200080108b6 */
[--C-:B------:R-:W-:Y:S01]  /*c210*/  FFMA.FTZ R186, R170, UR5, -R182.reuse ;  /* 0x00000005aaba7c23 */ /* 0x100fe200080108b6 */
[----:B------:R-:W-:Y:S01]  /*c220*/  MUFU.EX2 R198, R198 ;  /* 0x000000c600c67308 */ /* 0x000fe20000000800 */
[----:B------:R-:W-:Y:S01]  /*c230*/  FFMA.FTZ R161, R161, UR5, -R182 ;  /* 0x00000005a1a17c23 */ /* 0x000fe200080108b6 */
[----:B------:R-:W-:-:S06]  /*c240*/  R2UR UR10, R8 ;  /* 0x00000000080a72ca */ /* 0x000fcc00000e0000 */
[----:B------:R1:W-:Y:S01]  /*c250*/  MUFU.EX2 R167, R184 ;  /* 0x000000b800a77308 */ /* 0x0003e20000000800 */
[----:B0-----:R-:W-:-:S07]  /*c260*/  FMNMX.FTZ R0, R3, R0, !PT ;  /* 0x0000000003007209 */ /* 0x001fce0007810000 */
[----:B------:R-:W-:Y:S01]  /*c270*/  MUFU.EX2 R192, R192 ;  /* 0x000000c000c07308 */ /* 0x000fe20000000800 */
[--C-:B-1----:R-:W-:Y:S01]  /*c280*/  FFMA.FTZ R184, R169, UR5, -R182.reuse ;  /* 0x00000005a9b87c23 */ /* 0x102fe200080108b6 */
[----:B------:R-:W-:Y:S01]  /*c290*/  FFMA.FTZ R169, R174, UR5, -R182 ;  /* 0x00000005aea97c23 */ /* 0x000fe200080108b6 */
[----:B------:R-:W-:Y:S01]  /*c2a0*/  IMAD.U32 R201, RZ, RZ, UR10 ;  /* 0x0000000affc97e24 */ /* 0x000fe2000f8e00ff */
[----:B------:R-:W0:Y:S04]  /*c2b0*/  SHFL.BFLY PT, R3, R0, 0x1, 0x1f ;  /* 0x0c201f0000037f89 */ /* 0x000e2800000e0000 */
[----:B------:R-:W-:Y:S08]  /*c2c0*/  MUFU.EX2 R171, R171 ;  /* 0x000000ab00ab7308 */ /* 0x000ff00000000800 */
[----:B------:R-:W-:Y:S08]  /*c2d0*/  MUFU.EX2 R194, R194 ;  /* 0x000000c200c27308 */ /* 0x000ff00000000800 */
[----:B------:R-:W-:Y:S01]  /*c2e0*/  MUFU.EX2 R177, R177 ;  /* 0x000000b100b17308 */ /* 0x000fe20000000800 */
[----:B0-----:R-:W-:-:S04]  /*c2f0*/  FMNMX.FTZ R3, R0, R3, !PT ;  /* 0x0000000300037209 */ /* 0x001fc80007810000 */
[C---:B------:R-:W-:Y:S01]  /*c300*/  FSETP.NEU.FTZ.AND P0, PT, R3.reuse, -INF , PT ;  /* 0xff8000000300780b */ /* 0x040fe20003f1d000 */
[----:B------:R-:W-:Y:S02]  /*c310*/  FMUL.FTZ R0, R3, UR5 ;  /* 0x0000000503007c20 */ /* 0x000fe40008410000 */
[----:B------:R-:W-:Y:S03]  /*c320*/  MUFU.EX2 R188, R188 ;  /* 0x000000bc00bc7308 */ /* 0x000fe60000000800 */
[----:B------:R-:W-:-:S05]  /*c330*/  FSEL R179, R0, RZ, P0 ;  /* 0x000000ff00b37208 */ /* 0x000fca0000000000 */
[----:B------:R-:W0:Y:S01]  /*c340*/  MUFU.EX2 R0, R168 ;  /* 0x000000a800007308 */ /* 0x000e220000000800 */
[--C-:B------:R-:W-:Y:S01]  /*c350*/  FFMA.FTZ R193, R153, UR5, -R179.reuse ;  /* 0x0000000599c17c23 */ /* 0x100fe200080108b3 */
[----:B------:R-:W-:Y:S01]  /*c360*/  FSEL R153, R3, RZ, P0 ;  /* 0x000000ff03997208 */ /* 0x000fe20000000000 */
[--C-:B------:R-:W-:Y:S01]  /*c370*/  FFMA.FTZ R197, R165, UR5, -R179.reuse ;  /* 0x00000005a5c57c23 */ /* 0x100fe200080108b3 */
[--C-:B------:R-:W-:Y:S01]  /*c380*/  FFMA.FTZ R164, R164, UR5, -R179.reuse ;  /* 0x00000005a4a47c23 */ /* 0x100fe200080108b3 */
[--C-:B------:R-:W-:Y:S01]  /*c390*/  FFMA.FTZ R199, R2, UR5, -R179.reuse ;  /* 0x0000000502c77c23 */ /* 0x100fe200080108b3 */
[--C-:B------:R-:W-:Y:S01]  /*c3a0*/  FFMA.FTZ R152, R152, UR5, -R179.reuse ;  /* 0x0000000598987c23 */ /* 0x100fe200080108b3 */
[----:B------:R-:W-:Y:S01]  /*c3b0*/  FADD.FTZ R153, -R153, R200 ;  /* 0x000000c899997221 */ /* 0x000fe20000010100 */
[--C-:B------:R-:W-:Y:S01]  /*c3c0*/  FFMA.FTZ R195, R155, UR5, -R179.reuse ;  /* 0x000000059bc37c23 */ /* 0x100fe200080108b3 */
[----:B------:R-:W-:Y:S01]  /*c3d0*/  MUFU.EX2 R197, R197 ;  /* 0x000000c500c57308 */ /* 0x000fe20000000800 */
[--C-:B------:R-:W-:Y:S01]  /*c3e0*/  FFMA.FTZ R154, R154, UR5, -R179.reuse ;  /* 0x000000059a9a7c23 */ /* 0x100fe200080108b3 */
[----:B------:R-:W-:Y:S01]  /*c3f0*/  FMUL.FTZ R153, R153, UR5 ;  /* 0x0000000599997c20 */ /* 0x000fe20008410000 */
[--C-:B------:R-:W-:Y:S01]  /*c400*/  FFMA.FTZ R156, R156, UR5, -R179.reuse ;  /* 0x000000059c9c7c23 */ /* 0x100fe200080108b3 */
[--C-:B------:R-:W-:Y:S01]  /*c410*/  FFMA.FTZ R189, R157, UR5, -R179.reuse ;  /* 0x000000059dbd7c23 */ /* 0x100fe200080108b3 */
[--C-:B------:R-:W-:Y:S01]  /*c420*/  FFMA.FTZ R158, R158, UR5, -R179.reuse ;  /* 0x000000059e9e7c23 */ /* 0x100fe200080108b3 */
[--C-:B------:R-:W-:Y:S01]  /*c430*/  FFMA.FTZ R159, R159, UR5, -R179.reuse ;  /* 0x000000059f9f7c23 */ /* 0x100fe200080108b3 */
[----:B------:R-:W-:Y:S01]  /*c440*/  FFMA.FTZ R160, R160, UR5, -R179 ;  /* 0x00000005a0a07c23 */ /* 0x000fe200080108b3 */
[----:B------:R-:W1:Y:S01]  /*c450*/  MUFU.EX2 R2, R153 ;  /* 0x0000009900027308 */ /* 0x000e620000000800 */
[----:B0-----:R-:W-:Y:S01]  /*c460*/  FFMA.FTZ R155, R0, R18, R181 ;  /* 0x00000012009b7223 */ /* 0x001fe200000100b5 */
[--C-:B------:R-:W-:Y:S01]  /*c470*/  FFMA.FTZ R163, R163, UR5, -R179.reuse ;  /* 0x00000005a3a37c23 */ /* 0x100fe200080108b3 */
[--C-:B------:R-:W-:Y:S01]  /*c480*/  FFMA.FTZ R162, R162, UR5, -R179.reuse ;  /* 0x00000005a2a27c23 */ /* 0x100fe200080108b3 */
[----:B------:R-:W-:Y:S01]  /*c490*/  FFMA.FTZ R166, R166, UR5, -R179 ;  /* 0x00000005a6a67c23 */ /* 0x000fe200080108b3 */
[----:B------:R-:W-:Y:S01]  /*c4a0*/  FADD.FTZ R155, R196, R155 ;  /* 0x0000009bc49b7221 */ /* 0x000fe20000010000 */
[----:B------:R-:W-:Y:S01]  /*c4b0*/  FFMA.FTZ R178, R178, UR5, -R179 ;  /* 0x00000005b2b27c23 */ /* 0x000fe200080108b3 */
[----:B------:R-:W-:Y:S01]  /*c4c0*/  PLOP3.LUT P0, PT, PT, PT, UP1, 0x80, 0x0 ;  /* 0x000000000000781c */ /* 0x000fe20003f0f018 */
[----:B------:R-:W0:Y:S01]  /*c4d0*/  MUFU.EX2 R164, R164 ;  /* 0x000000a400a47308 */ /* 0x000e220000000800 */
[----:B------:R-:W-:Y:S01]  /*c4e0*/  FADD.FTZ R18, R198, R155 ;  /* 0x0000009bc6127221 */ /* 0x000fe20000010000 */
[----:B------:R-:W-:Y:S01]  /*c4f0*/  F2FP.F16.F32.PACK_AB R196, R196, R181 ;  /* 0x000000b5c4c4723e */ /* 0x000fe200000000ff */
[----:B------:R-:W-:Y:S01]  /*c500*/  IMAD.MOV.U32 R200, RZ, RZ, R3 ;  /* 0x000000ffffc87224 */ /* 0x000fe200078e0003 */
[C---:B------:R-:W-:Y:S01]  /*c510*/  F2FP.F16.F32.PACK_AB R198, R167.reuse, R198 ;  /* 0x000000c6a7c6723e */ /* 0x040fe200000000ff */
[----:B------:R-:W-:-:S03]  /*c520*/  FADD.FTZ R155, R167, R18 ;  /* 0x00000012a79b7221 */ /* 0x000fc60000010000 */
[----:B------:R-:W2:Y:S01]  /*c530*/  MUFU.EX2 R199, R199 ;  /* 0x000000c700c77308 */ /* 0x000ea20000000800 */
[----:B-1----:R-:W-:Y:S01]  /*c540*/  FFMA.FTZ R9, R2, R9, R197 ;  /* 0x0000000902097223 */ /* 0x002fe200000100c5 */
[----:B------:R-:W-:Y:S01]  /*c550*/  FADD.FTZ R168, R192, R155 ;  /* 0x0000009bc0a87221 */ /* 0x000fe20000010000 */
[----:B------:R-:W-:Y:S01]  /*c560*/  IMAD.U32 R155, RZ, RZ, UR14 ;  /* 0x0000000eff9b7e24 */ /* 0x000fe2000f8e00ff */
[C---:B------:R-:W-:Y:S02]  /*c570*/  F2FP.F16.F32.PACK_AB R192, R171.reuse, R192 ;  /* 0x000000c0abc0723e */ /* 0x040fe400000000ff */
[----:B------:R-:W-:Y:S02]  /*c580*/  FADD.FTZ R153, R171, R168 ;  /* 0x000000a8ab997221 */ /* 0x000fe40000010000 */
[----:B------:R-:W1:Y:S01]  /*c590*/  MUFU.EX2 R152, R152 ;  /* 0x0000009800987308 */ /* 0x000e620000000800 */
[----:B0-----:R-:W-:Y:S01]  /*c5a0*/  FADD.FTZ R18, R164, R9 ;  /* 0x00000009a4127221 */ /* 0x001fe20000010000 */
[----:B------:R-:W-:Y:S01]  /*c5b0*/  FADD.FTZ R168, R194, R153 ;  /* 0x00000099c2a87221 */ /* 0x000fe20000010000 */
[----:B------:R-:W-:-:S02]  /*c5c0*/  @!P5 IADD3 R155, R155, 0x30860, RZ ;  /* 0x000308609b9bd810 */ /* 0x000fc40007ffe0ff */
[C---:B------:R-:W-:Y:S01]  /*c5d0*/  F2FP.F16.F32.PACK_AB R194, R177.reuse, R194 ;  /* 0x000000c2b1c2723e */ /* 0x040fe200000000ff */
[----:B------:R-:W-:Y:S01]  /*c5e0*/  FADD.FTZ R153, R177, R168 ;  /* 0x000000a8b1997221 */ /* 0x000fe20000010000 */
[----:B------:R-:W-:Y:S01]  /*c5f0*/  @!P5 PRMT R155, RZ, 0x654, R155 ;  /* 0x00000654ff9bd816 */ /* 0x000fe2000000009b */
[----:B------:R-:W0:Y:S01]  /*c600*/  MUFU.EX2 R193, R193 ;  /* 0x000000c100c17308 */ /* 0x000e220000000800 */
[----:B--2---:R-:W-:Y:S01]  /*c610*/  FADD.FTZ R9, R199, R18 ;  /* 0x00000012c7097221 */ /* 0x004fe20000010000 */
[----:B------:R-:W-:Y:S01]  /*c620*/  FADD.FTZ R168, R188, R153 ;  /* 0x00000099bca87221 */ /* 0x000fe20000010000 */
[----:B------:R2:W-:Y:S01]  /*c630*/  @!P5 SYNCS.ARRIVE.TRANS64.RED.A1T0 RZ, [R155+URZ], RZ ;  /* 0x000000ff9bffd9a7 */ /* 0x0005e2000810043f */
[----:B------:R-:W-:-:S04]  /*c640*/  F2FP.F16.F32.PACK_AB R197, R164, R197 ;  /* 0x000000c5a4c5723e */ /* 0x000fc800000000ff */
[----:B------:R-:W3:Y:S01]  /*c650*/  MUFU.EX2 R154, R154 ;  /* 0x0000009a009a7308 */ /* 0x000ee20000000800 */
[C---:B-1----:R-:W-:Y:S01]  /*c660*/  FADD.FTZ R18, R152.reuse, R9 ;  /* 0x0000000998127221 */ /* 0x042fe20000010000 */
[----:B------:R-:W-:-:S06]  /*c670*/  F2FP.F16.F32.PACK_AB R199, R152, R199 ;  /* 0x000000c798c7723e */ /* 0x000fcc00000000ff */
[----:B------:R-:W1:Y:S01]  /*c680*/  MUFU.EX2 R195, R195 ;  /* 0x000000c300c37308 */ /* 0x000e620000000800 */
[----:B0-----:R-:W-:-:S07]  /*c690*/  FADD.FTZ R9, R193, R18 ;  /* 0x00000012c1097221 */ /* 0x001fce0000010000 */
[----:B------:R-:W0:Y:S01]  /*c6a0*/  MUFU.EX2 R156, R156 ;  /* 0x0000009c009c7308 */ /* 0x000e220000000800 */
[C---:B---3--:R-:W-:Y:S01]  /*c6b0*/  FADD.FTZ R18, R154.reuse, R9 ;  /* 0x000000099a127221 */ /* 0x048fe20000010000 */
[----:B------:R-:W-:-:S06]  /*c6c0*/  F2FP.F16.F32.PACK_AB R193, R154, R193 ;  /* 0x000000c19ac1723e */ /* 0x000fcc00000000ff */
[----:B------:R-:W3:Y:S01]  /*c6d0*/  MUFU.EX2 R189, R189 ;  /* 0x000000bd00bd7308 */ /* 0x000ee20000000800 */
[----:B-1----:R-:W-:-:S07]  /*c6e0*/  FADD.FTZ R9, R195, R18 ;  /* 0x00000012c3097221 */ /* 0x002fce0000010000 */
[----:B------:R-:W1:Y:S01]  /*c6f0*/  MUFU.EX2 R173, R173 ;  /* 0x000000ad00ad7308 */ /* 0x000e620000000800 */
[C---:B0-----:R-:W-:Y:S01]  /*c700*/  FADD.FTZ R18, R156.reuse, R9 ;  /* 0x000000099c127221 */ /* 0x041fe20000010000 */
[----:B------:R-:W-:-:S06]  /*c710*/  F2FP.F16.F32.PACK_AB R195, R156, R195 ;  /* 0x000000c39cc3723e */ /* 0x000fcc00000000ff */
[----:B------:R-:W0:Y:S01]  /*c720*/  MUFU.EX2 R158, R158 ;  /* 0x0000009e009e7308 */ /* 0x000e220000000800 */
[----:B---3--:R-:W-:-:S07]  /*c730*/  FADD.FTZ R9, R189, R18 ;  /* 0x00000012bd097221 */ /* 0x008fce0000010000 */
[----:B------:R-:W-:Y:S01]  /*c740*/  MUFU.EX2 R190, R190 ;  /* 0x000000be00be7308 */ /* 0x000fe20000000800 */
[C---:B-1----:R-:W-:Y:S01]  /*c750*/  FADD.FTZ R153, R173.reuse, R168 ;  /* 0x000000a8ad997221 */ /* 0x042fe20000010000 */
[----:B------:R-:W-:-:S06]  /*c760*/  F2FP.F16.F32.PACK_AB R188, R173, R188 ;  /* 0x000000bcadbc723e */ /* 0x000fcc00000000ff */
[----:B------:R-:W1:Y:S01]  /*c770*/  MUFU.EX2 R170, R159 ;  /* 0x0000009f00aa7308 */ /* 0x000e620000000800 */
[C---:B0-----:R-:W-:Y:S01]  /*c780*/  FADD.FTZ R9, R158.reuse, R9 ;  /* 0x000000099e097221 */ /* 0x041fe20000010000 */
[----:B------:R-:W-:-:S06]  /*c790*/  F2FP.F16.F32.PACK_AB R189, R158, R189 ;  /* 0x000000bd9ebd723e */ /* 0x000fcc00000000ff */
[----:B------:R-:W0:Y:S08]  /*c7a0*/  MUFU.EX2 R175, R175 ;  /* 0x000000af00af7308 */ /* 0x000e300000000800 */
[----:B------:R3:W4:Y:S01]  /*c7b0*/  MUFU.EX2 R191, R160 ;  /* 0x000000a000bf7308 */ /* 0x0007220000000800 */
[----:B-1----:R-:W-:-:S07]  /*c7c0*/  FADD.FTZ R9, R170, R9 ;  /* 0x00000009aa097221 */ /* 0x002fce0000010000 */
[----:B------:R-:W1:Y:S01]  /*c7d0*/  MUFU.EX2 R184, R184 ;  /* 0x000000b800b87308 */ /* 0x000e620000000800 */
[----:B---3--:R-:W-:Y:S01]  /*c7e0*/  FADD.FTZ R160, R190, R153 ;  /* 0x00000099bea07221 */ /* 0x008fe20000010000 */
[----:B0-----:R-:W-:-:S03]  /*c7f0*/  F2FP.F16.F32.PACK_AB R190, R175, R190 ;  /* 0x000000beafbe723e */ /* 0x001fc600000000ff */
[----:B------:R-:W-:-:S03]  /*c800*/  FADD.FTZ R153, R175, R160 ;  /* 0x000000a0af997221 */ /* 0x000fc60000010000 */
[----:B------:R-:W0:Y:S01]  /*c810*/  MUFU.EX2 R172, R163 ;  /* 0x000000a300ac7308 */ /* 0x000e220000000800 */
[C---:B----4-:R-:W-:Y:S01]  /*c820*/  FADD.FTZ R9, R191.reuse, R9 ;  /* 0x00000009bf097221 */ /* 0x050fe20000010000 */
[----:B------:R-:W-:-:S06]  /*c830*/  F2FP.F16.F32.PACK_AB R191, R191, R170 ;  /* 0x000000aabfbf723e */ /* 0x000fcc00000000ff */
[----:B------:R-:W3:Y:S01]  /*c840*/  MUFU.EX2 R169, R169 ;  /* 0x000000a900a97308 */ /* 0x000ee20000000800 */
[----:B-1----:R-:W-:-:S07]  /*c850*/  FADD.FTZ R18, R184, R153 ;  /* 0x00000099b8127221 */ /* 0x002fce0000010000 */
[----:B------:R-:W1:Y:S01]  /*c860*/  MUFU.EX2 R162, R162 ;  /* 0x000000a200a27308 */ /* 0x000e620000000800 */
[----:B0-----:R-:W-:-:S07]  /*c870*/  FADD.FTZ R9, R172, R9 ;  /* 0x00000009ac097221 */ /* 0x001fce0000010000 */
[----:B------:R-:W0:Y:S01]  /*c880*/  MUFU.EX2 R186, R186 ;  /* 0x000000ba00ba7308 */ /* 0x000e220000000800 */
[C---:B---3--:R-:W-:Y:S01]  /*c890*/  FADD.FTZ R153, R169.reuse, R18 ;  /* 0x00000012a9997221 */ /* 0x048fe20000010000 */
[----:B------:R-:W-:-:S06]  /*c8a0*/  F2FP.F16.F32.PACK_AB R184, R169, R184 ;  /* 0x000000b8a9b8723e */ /* 0x000fcc00000000ff */
[----:B------:R-:W3:Y:S01]  /*c8b0*/  MUFU.EX2 R166, R166 ;  /* 0x000000a600a67308 */ /* 0x000ee20000000800 */
[C---:B-1----:R-:W-:Y:S01]  /*c8c0*/  FADD.FTZ R9, R162.reuse, R9 ;  /* 0x00000009a2097221 */ /* 0x042fe20000010000 */
[----:B------:R-:W-:-:S06]  /*c8d0*/  F2FP.F16.F32.PACK_AB R185, R162, R172 ;  /* 0x000000aca2b9723e */ /* 0x000fcc00000000ff */
[----:B------:R-:W1:Y:S01]  /*c8e0*/  MUFU.EX2 R23, R161 ;  /* 0x000000a100177308 */ /* 0x000e620000000800 */
[----:B0-----:R-:W-:-:S07]  /*c8f0*/  FADD.FTZ R18, R186, R153 ;  /* 0x00000099ba127221 */ /* 0x001fce0000010000 */
[----:B------:R-:W0:Y:S01]  /*c900*/  MUFU.EX2 R178, R178 ;  /* 0x000000b200b27308 */ /* 0x000e220000000800 */
[----:B---3--:R-:W-:Y:S01]  /*c910*/  FADD.FTZ R9, R166, R9 ;  /* 0x00000009a6097221 */ /* 0x008fe20000010000 */
[C---:B-1----:R-:W-:Y:S01]  /*c920*/  FADD.FTZ R18, R23.reuse, R18 ;  /* 0x0000001217127221 */ /* 0x042fe20000010000 */
[----:B------:R-:W-:Y:S01]  /*c930*/  F2FP.F16.F32.PACK_AB R186, R23, R186 ;  /* 0x000000ba17ba723e */ /* 0x000fe200000000ff */
[----:B------:R-:W-:Y:S02]  /*c940*/  IMAD.MOV.U32 R23, RZ, RZ, R4 ;  /* 0x000000ffff177224 */ /* 0x000fe400078e0004 */
[C---:B0-----:R-:W-:Y:S01]  /*c950*/  FADD.FTZ R9, R178.reuse, R9 ;  /* 0x00000009b2097221 */ /* 0x041fe20000010000 */
[----:B------:R-:W-:Y:S01]  /*c960*/  F2FP.F16.F32.PACK_AB R187, R178, R166 ;  /* 0x000000a6b2bb723e */ /* 0x000fe200000000ff */
[----:B--2---:R-:W-:Y:S06]  /*c970*/  @P0 BRA `(.L_x_1039) ;  /* 0xffffffd000f40947 */ /* 0x004fec000383ffff */
.L_x_1022:
        /* <DEDUP_REMOVED lines=131> */
.L_x_1040:
        /* <DEDUP_REMOVED lines=8> */
.L_x_1041:
[----:B-1----:R-:W-:Y:S05]  /*d230*/  @P0 BRA `(.L_x_1042) ;  /* 0x0000000000080947 */ /* 0x002fea0003800000 */
[----:B------:R-:W1:Y:S02]  /*d240*/  SYNCS.PHASECHK.TRANS64.TRYWAIT P0, [UR7+0x30850], R0 ;  /* 0x03085000ff0075a7 */ /* 0x000e640008000147 */
[----:B-1----:R-:W-:Y:S05]  /*d250*/  @!P0 BRA `(.L_x_1043) ;  /* 0x0000008000588947 */ /* 0x002fea0003800000 */
.L_x_1042:
[----:B------:R-:W-:Y:S01]  /*d260*/  R2UR UR6, R16 ;  /* 0x00000000100672ca */ /* 0x000fe200000e0000 */
[----:B------:R-:W-:Y:S01]  /*d270*/  WARPGROUP.ARRIVE ;  /* 0x00000000000079c5 */ /* 0x000fe20000000000 */
[----:B------:R-:W-:Y:S01]  /*d280*/  UMOV UR11, 0x40000040 ;  /* 0x40000040000b7882 */ /* 0x000fe20000000000 */
[----:B-1----:R-:W1:Y:S01]  /*d290*/  SHFL.BFLY PT, R5, R18, 0x2, 0x1f ;  /* 0x0c401f0012057f89 */ /* 0x002e6200000e0000 */
[----:B------:R-:W-:Y:S02]  /*d2a0*/  IMAD.MOV.U32 R6, RZ, RZ, RZ ;  /* 0x000000ffff067224 */ /* 0x000fe400078e00ff */
[----:B------:R-:W-:Y:S01]  /*d2b0*/  IMAD.U32 R13, RZ, RZ, UR5 ;  /* 0x00000005ff0d7e24 */ /* 0x000fe2000f8e00ff */
[----:B0-----:R-:W0:Y:S06]  /*d2c0*/  SHFL.BFLY PT, R0, R9, 0x2, 0x1f ;  /* 0x0c401f0009007f89 */ /* 0x001e2c00000e0000 */
[----:B------:R-:W-:-:S04]  /*d2d0*/  UIADD3 UR6, UR6, 0x400, URZ ;  /* 0x0000040006067890 */ /* 0x000fc8000fffe03f */
[----:B------:R-:W-:-:S04]  /*d2e0*/  USHF.R.U32.HI UR6, URZ, 0x4, UR6 ;  /* 0x000000043f067899 */ /* 0x000fc80008011606 */
[----:B------:R-:W-:-:S04]  /*d2f0*/  ULOP3.LUT UR6, UR6, 0x3fff, URZ, 0xc0, !UPT ;  /* 0x00003fff06067892 */ /* 0x000fc8000f8ec03f */
[----:B------:R-:W-:Y:S01]  /*d300*/  ULOP3.LUT UR6, UR6, 0x2000000, URZ, 0xfc, !UPT ;  /* 0x0200000006067892 */ /* 0x000fe2000f8efc3f */
[----:B-1----:R-:W-:-:S03]  /*d310*/  FADD.FTZ R5, R5, R18 ;  /* 0x0000001205057221 */ /* 0x002fc60000010000 */
[----:B------:R-:W-:Y:S01]  /*d320*/  ULEA UR4, UR4, UR6, 0xb ;  /* 0x0000000604047291 */ /* 0x000fe2000f8e583f */
[----:B0-----:R-:W-:Y:S01]  /*d330*/  FADD.FTZ R2, R0, R9 ;  /* 0x0000000900027221 */ /* 0x001fe20000010000 */
[----:B------:R-:W-:Y:S02]  /*d340*/  IMAD.U32 R9, RZ, RZ, UR7 ;  /* 0x00000007ff097e24 */ /* 0x000fe4000f8e00ff */
[----:B------:R-:W-:Y:S01]  /*d350*/  UIADD3 UR6, UR4, 0x80, URZ ;  /* 0x0000008004067890 */ /* 0x000fe2000fffe03f */
[----:B------:R-:W0:Y:S02]  /*d360*/  SHFL.BFLY PT, R0, R5, 0x1, 0x1f ;  /* 0x0c201f0005007f89 */ /* 0x000e2400000e0000 */
[----:B------:R-:W-:Y:S01]  /*d370*/  UMOV UR10, UR4 ;  /* 0x00000004000a7c82 */ /* 0x000fe20008000000 */
[----:B------:R-:W-:Y:S01]  /*d380*/  @!P5 IADD3 R9, R9, 0x30860, RZ ;  /* 0x000308600909d810 */ /* 0x000fe20007ffe0ff */
[----:B------:R-:W-:Y:S01]  /*d390*/  HGMMA.64x256x16.F32 R24, R196, gdesc[UR8].tnspB, R24, gsb0 ;  /* 0x43e00008c4187df0 */ /* 0x000fe20008000818 */
[----:B------:R-:W-:Y:S01]  /*d3a0*/  UMOV UR11, 0x40000040 ;  /* 0x40000040000b7882 */ /* 0x000fe20000000000 */
[----:B------:R-:W-:Y:S01]  /*d3b0*/  UMOV UR10, UR6 ;  /* 0x00000006000a7c82 */ /* 0x000fe20008000000 */
[----:B------:R-:W-:Y:S01]  /*d3c0*/  UIADD3 UR6, UR4, 0x100, URZ ;  /* 0x0000010004067890 */ /* 0x000fe2000fffe03f */
[----:B------:R-:W1:Y:S01]  /*d3d0*/  SHFL.BFLY PT, R7, R2, 0x1, 0x1f ;  /* 0x0c201f0002077f89 */ /* 0x000e6200000e0000 */
[----:B------:R-:W-:Y:S01]  /*d3e0*/  UIADD3 UR4, UR4, 0x180, URZ ;  /* 0x0000018004047890 */ /* 0x000fe2000fffe03f */
[----:B------:R-:W-:Y:S01]  /*d3f0*/  @!P5 PRMT R9, RZ, 0x654, R9 ;  /* 0x00000654ff09d816 */ /* 0x000fe20000000009 */
[----:B0-----:R-:W-:Y:S01]  /*d400*/  FADD.FTZ R11, R5, R0 ;  /* 0x00000000050b7221 */ /* 0x001fe20000010000 */
[----:B------:R-:W-:-:S02]  /*d410*/  IMAD.MOV.U32 R5, RZ, RZ, RZ ;  /* 0x000000ffff057224 */ /* 0x000fc400078e00ff */
[----:B------:R-:W-:Y:S02]  /*d420*/  IMAD.MOV.U32 R0, RZ, RZ, -0x800000 ;  /* 0xff800000ff007424 */ /* 0x000fe400078e00ff */
[----:B------:R-:W-:Y:S01]  /*d430*/  FSETP.NE.FTZ.AND P0, PT, R11, RZ, PT ;  /* 0x000000ff0b00720b */ /* 0x000fe20003f15000 */
[----:B-1----:R-:W-:Y:S01]  /*d440*/  FADD.FTZ R12, R2, R7 ;  /* 0x00000007020c7221 */ /* 0x002fe20000010000 */
[----:B------:R-:W-:Y:S01]  /*d450*/  MOV R7, UR5 ;  /* 0x0000000500077c02 */ /* 0x000fe20008000f00 */
[----:B------:R-:W-:-:S03]  /*d460*/  IMAD.MOV.U32 R2, RZ, RZ, -0x800000 ;  /* 0xff800000ff027424 */ /* 0x000fc600078e00ff */
[----:B------:R-:W-:-:S07]  /*d470*/  FSETP.NE.FTZ.AND P1, PT, R12, RZ, PT ;  /* 0x000000ff0c00720b */ /* 0x000fce0003f35000 */
[----:B------:R-:W0:Y:S01]  /*d480*/  @P0 MUFU.LG2 R8, R11 ;  /* 0x0000000b00080308 */ /* 0x000e220000000c00 */
[----:B------:R-:W-:-:S07]  /*d490*/  @P0 FMUL.FTZ R7, R7, 0.69314718246459960938 ;  /* 0x3f31721807070820 */ /* 0x000fce0000410000 */
[----:B------:R-:W1:Y:S01]  /*d4a0*/  @P1 MUFU.LG2 R10, R12 ;  /* 0x0000000c000a1308 */ /* 0x000e620000000c00 */
[----:B------:R-:W-:-:S07]  /*d4b0*/  @P1 FMUL.FTZ R13, R13, 0.69314718246459960938 ;  /* 0x3f3172180d0d1820 */ /* 0x000fce0000410000 */
        /* <DEDUP_REMOVED lines=10> */
[----:B------:R-:W-:Y:S01]  /*d560*/  UMOV UR10, UR6 ;  /* 0x00000006000a7c82 */ /* 0x000fe20008000000 */
[----:B------:R-:W-:Y:S01]  /*d570*/  UMOV UR11, 0x40000040 ;  /* 0x40000040000b7882 */ /* 0x000fe20000000000 */
[----:B------:R-:W-:Y:S02]  /*d580*/  WARPGROUP.DEPBAR.LE gsb0, 0x0 ;  /* 0x00008000000079c5 */ /* 0x000fe40000010000 */
[----:B------:R-:W-:-:S15]  /*d590*/  WARPGROUP.ARRIVE ;  /* 0x00000000000079c5 */ /* 0x000fde0000000000 */
[----:B------:R-:W-:-:S08]  /*d5a0*/  NOP ;  /* 0x0000000000007918 */ /* 0x000fd00000000000 */
        /* <DEDUP_REMOVED lines=137> */
.L_x_973:
[----:B------:R-:W-:Y:S05]  /*de40*/  @P0 BRA `(.L_x_1044) ;  /* 0x0000002000640947 */ /* 0x000fea0003800000 */
[----:B------:R-:W2:Y:S01]  /*de50*/  LDL R3, [R1] ;  /* 0x0000000001037983 */ /* 0x000ea20000100800 */
[----:B------:R-:W0:Y:S01]  /*de60*/  S2UR UR12, SR_CTAID.Z ;  /* 0x00000000000c79c3 */ /* 0x000e220000002700 */
[----:B------:R-:W-:Y:S01]  /*de70*/  ULDC.64 UR8, c[0x0][0xbd0] ;  /* 0x0002f40000087ab9 */ /* 0x000fe20000000a00 */
[----:B------:R-:W-:Y:S01]  /*de80*/  ULDC.64 UR14, c[0x0][0x208] ;  /* 0x00008200000e7ab9 */ /* 0x000fe20000000a00 */
[----:B------:R-:W1:Y:S01]  /*de90*/  S2R R22, SR_CTAID.X ;  /* 0x0000000000167919 */ /* 0x000e620000002500 */
[----:B------:R-:W-:Y:S04]  /*dea0*/  BSSY B0, `(.L_x_1045) ;  /* 0x000014d000007945 */ /* 0x000fe80003800000 */
[----:B------:R-:W3:Y:S08]  /*deb0*/  LDC.64 R18, c[0x0][0xbd8] ;  /* 0x0002f600ff127b82 */ /* 0x000ef00000000a00 */
[----:B------:R-:W4:Y:S08]  /*dec0*/  S2UR UR11, SR_CTAID.Y ;  /* 0x00000000000b79c3 */ /* 0x000f300000002600 */
[----:B------:R-:W4:Y:S01]  /*ded0*/  LDC R23, c[0x0][0xc50] ;  /* 0x00031400ff177b82 */ /* 0x000f220000000800 */
[----:B0-----:R-:W-:-:S07]  /*dee0*/  USHF.R.S32.HI UR10, URZ, 0x1f, UR12 ;  /* 0x0000001f3f0a7899 */ /* 0x001fce000801140c */
[----:B------:R-:W0:Y:S08]  /*def0*/  LDC.64 R20, c[0x0][0xb40] ;  /* 0x0002d000ff147b82 */ /* 0x000e300000000a00 */
[----:B------:R-:W-:Y:S01]  /*df00*/  BAR.SYNC.DEFER_BLOCKING 0x1, 0x100 ;  /* 0x0044000000007b1d */ /* 0x000fe20000010000 */
[----:B--2---:R-:W-:-:S05]  /*df10*/  R2UR UR13, R3 ;  /* 0x00000000030d72ca */ /* 0x004fca00000e0000 */
[----:B------:R-:W2:Y:S08]  /*df20*/  S2R R3, SR_TID.X ;  /* 0x0000000000037919 */ /* 0x000eb00000002100 */
[----:B------:R-:W-:Y:S02]  /*df30*/  USHF.R.S32.HI UR7, URZ, 0x1f, UR13 ;  /* 0x0000001f3f077899 */ /* 0x000fe4000801140d */
[----:B------:R-:W-:-:S02]  /*df40*/  UIMAD.WIDE.U32 UR4, UR13, UR8, URZ ;  /* 0x000000080d0472a5 */ /* 0x000fc4000f8e003f */
[----:B------:R-:W-:-:S04]  /*df50*/  UIMAD UR6, UR7, UR8, URZ ;  /* 0x00000008070672a4 */ /* 0x000fc8000f8e023f */
[----:B------:R-:W-:-:S03]  /*df60*/  UIMAD UR6, UR13, UR9, UR6 ;  /* 0x000000090d0672a4 */ /* 0x000fc6000f8e0206 */
[----:B------:R-:W-:Y:S01]  /*df70*/  ULDC.64 UR8, c[0x0][0xb38] ;  /* 0x0002ce0000087ab9 */ /* 0x000fe20000000a00 */
[----:B------:R-:W-:Y:S02]  /*df80*/  UIADD3 UR6, UR5, UR6, URZ ;  /* 0x0000000605067290 */ /* 0x000fe4000fffe03f */
[----:B------:R-:W-:Y:S01]  /*df90*/  UIMAD UR7, UR7, UR8, URZ ;  /* 0x00000008070772a4 */ /* 0x000fe2000f8e023f */
[----:B--2---:R-:W-:-:S05]  /*dfa0*/  VIADD R5, R3, 0xffffff80 ;  /* 0xffffff8003057836 */ /* 0x004fca0000000000 */
[----:B------:R-:W-:-:S04]  /*dfb0*/  SHF.R.S32.HI R4, RZ, 0x1f, R5 ;  /* 0x0000001fff047819 */ /* 0x000fc80000011405 */
[CC--:B------:R-:W-:Y:S02]  /*dfc0*/  LEA.HI R6, R4.reuse, R5.reuse, RZ, 0x7 ;  /* 0x0000000504067211 */ /* 0x0c0fe400078f38ff */
[----:B------:R-:W-:Y:S02]  /*dfd0*/  LEA.HI R11, R4, R5, RZ, 0x2 ;  /* 0x00000005040b7211 */ /* 0x000fe400078f10ff */
[----:B------:R-:W-:Y:S02]  /*dfe0*/  LOP3.LUT R8, R6, 0xffffff80, RZ, 0xc0, !PT ;  /* 0xffffff8006087812 */ /* 0x000fe400078ec0ff */
[----:B------:R-:W-:-:S03]  /*dff0*/  SHF.R.S32.HI R7, RZ, 0x7, R6 ;  /* 0x00000007ff077819 */ /* 0x000fc60000011406 */
[----:B------:R-:W-:Y:S01]  /*e000*/  IMAD.IADD R3, R5, 0x1, -R8 ;  /* 0x0000000105037824 */ /* 0x000fe200078e0a08 */
[----:B------:R-:W-:Y:S01]  /*e010*/  LEA.HI R4, R6, R7, RZ, 0x1 ;  /* 0x0000000706047211 */ /* 0x000fe200078f08ff */
[----:B------:R-:W2:Y:S01]  /*e020*/  LDC R8, c[0x0][0xbe8] ;  /* 0x0002fa00ff087b82 */ /* 0x000ea20000000800 */
[----:B------:R-:W-:Y:S02]  /*e030*/  LOP3.LUT R6, R11, 0xfffffffc, RZ, 0xc0, !PT ;  /* 0xfffffffc0b067812 */ /* 0x000fe400078ec0ff */
[----:B------:R-:W-:Y:S02]  /*e040*/  SHF.R.S32.HI R12, RZ, 0x1f, R3 ;  /* 0x0000001fff0c7819 */ /* 0x000fe40000011403 */
[----:B------:R-:W-:Y:S01]  /*e050*/  LOP3.LUT R4, R4, 0x3fffffe, RZ, 0xc0, !PT ;  /* 0x03fffffe04047812 */ /* 0x000fe200078ec0ff */
[----:B------:R-:W-:Y:S01]  /*e060*/  IMAD.IADD R5, R5, 0x1, -R6 ;  /* 0x0000000105057824 */ /* 0x000fe200078e0a06 */
[CC--:B------:R-:W-:Y:S02]  /*e070*/  LEA.HI R10, R12.reuse, R3.reuse, RZ, 0x2 ;  /* 0x000000030c0a7211 */ /* 0x0c0fe400078f10ff */
[----:B------:R-:W-:Y:S01]  /*e080*/  LEA.HI R12, R12, R3, RZ, 0x5 ;  /* 0x000000030c0c7211 */ /* 0x000fe200078f28ff */
[----:B------:R-:W-:Y:S01]  /*e090*/  IMAD.IADD R6, R7, 0x1, -R4 ;  /* 0x0000000107067824 */ /* 0x000fe200078e0a04 */
[----:B------:R-:W-:-:S02]  /*e0a0*/  SHF.R.S32.HI R9, RZ, 0x2, R10 ;  /* 0x00000002ff097819 */ /* 0x000fc4000001140a */
[----:B------:R-:W-:Y:S02]  /*e0b0*/  SHF.R.S32.HI R14, RZ, 0x1f, R10 ;  /* 0x0000001fff0e7819 */ /* 0x000fe4000001140a */
[----:B------:R-:W-:Y:S02]  /*e0c0*/  LEA.HI R7, R5, R5, RZ, 0x1 ;  /* 0x0000000505077211 */ /* 0x000fe400078f08ff */
[----:B------:R-:W-:Y:S02]  /*e0d0*/  LEA.HI R14, R14, R9, RZ, 0x3 ;  /* 0x000000090e0e7211 */ /* 0x000fe400078f18ff */
[----:B------:R-:W-:Y:S02]  /*e0e0*/  LOP3.LUT R10, R10, 0x7ffffffc, RZ, 0xc0, !PT ;  /* 0x7ffffffc0a0a7812 */ /* 0x000fe400078ec0ff */
[----:B------:R-:W-:Y:S02]  /*e0f0*/  LOP3.LUT R14, R14, 0xfffffff8, RZ, 0xc0, !PT ;  /* 0xfffffff80e0e7812 */ /* 0x000fe400078ec0ff */
[----:B--2---:R-:W-:-:S03]  /*e100*/  ISETP.NE.AND P0, PT, R8, 0x1, PT ;  /* 0x000000010800780c */ /* 0x004fc60003f05270 */
[----:B------:R-:W-:Y:S01]  /*e110*/  IMAD.IADD R4, R9, 0x1, -R14 ;  /* 0x0000000109047824 */ /* 0x000fe200078e0a0e */
[----:B------:R-:W-:Y:S02]  /*e120*/  LOP3.LUT R14, R7, 0x1ffffffe, RZ, 0xc0, !PT ;  /* 0x1ffffffe070e7812 */ /* 0x000fe400078ec0ff */
[----:B------:R-:W-:Y:S01]  /*e130*/  SHF.R.S32.HI R7, RZ, 0x5, R12 ;  /* 0x00000005ff077819 */ /* 0x000fe2000001140c */
[----:B---3--:R-:W-:Y:S01]  /*e140*/  IMAD R12, R18, UR10, RZ ;  /* 0x0000000a120c7c24 */ /* 0x008fe2000f8e02ff */
[----:B------:R-:W-:Y:S01]  /*e150*/  IADD3 R16, R5, -R14, RZ ;  /* 0x8000000e05107210 */ /* 0x000fe20007ffe0ff */
[----:B------:R-:W-:Y:S02]  /*e160*/  IMAD.U32 R5, RZ, RZ, UR5 ;  /* 0x00000005ff057e24 */ /* 0x000fe4000f8e00ff */
[----:B------:R-:W-:Y:S02]  /*e170*/  IMAD R7, R7, 0x10, R4 ;  /* 0x0000001007077824 */ /* 0x000fe400078e0204 */
[----:B------:R-:W-:Y:S01]  /*e180*/  IMAD.U32 R4, RZ, RZ, UR4 ;  /* 0x00000004ff047e24 */ /* 0x000fe2000f8e00ff */
[----:B------:R-:W2:Y:S01]  /*e190*/  @P0 LDC R14, c[0x0][0xbec] ;  /* 0x0002fb00ff0e0b82 */ /* 0x000ea20000000800 */
[----:B------:R-:W-:Y:S01]  /*e1a0*/  IMAD R9, R6, 0x40, R7 ;  /* 0x0000004006097824 */ /* 0x000fe200078e0207 */
[----:B------:R-:W-:Y:S01]  /*e1b0*/  UIMAD.WIDE.U32 UR4, UR13, UR8, URZ ;  /* 0x000000080d0472a5 */ /* 0x000fe2000f8e003f */
[----:B------:R-:W-:Y:S01]  /*e1c0*/  IMAD.U32 R5, RZ, RZ, UR6 ;  /* 0x00000006ff057e24 */ /* 0x000fe2000f8e00ff */
[----:B------:R-:W-:Y:S01]  /*e1d0*/  UIMAD UR6, UR13, UR9, UR7 ;  /* 0x000000090d0672a4 */ /* 0x000fe2000f8e0207 */
[----:B------:R-:W-:Y:S01]  /*e1e0*/  IMAD R15, R19, UR12, R12 ;  /* 0x0000000c130f7c24 */ /* 0x000fe2000f8e020c */
[----:B------:R-:W-:Y:S01]  /*e1f0*/  LEA R6, R16, R9, 0x3 ;  /* 0x0000000910067211 */ /* 0x000fe200078e18ff */
[----:B------:R-:W-:Y:S01]  /*e200*/  IMAD R16, RZ, RZ, -UR13 ;  /* 0x8000000dff107e24 */ /* 0x000fe2000f8e02ff */
[----:B------:R-:W3:Y:S01]  /*e210*/  @P0 LDC R152, c[0x0][0xbec] ;  /* 0x0002fb00ff980b82 */ /* 0x000ee20000000800 */
[----:B------:R-:W-:Y:S01]  /*e220*/  UIADD3 UR6, UR5, UR6, URZ ;  /* 0x0000000605067290 */ /* 0x000fe2000fffe03f */
[----:B------:R-:W-:Y:S01]  /*e230*/  IMAD.WIDE.U32 R4, R18, UR12, R4 ;  /* 0x0000000c12047c25 */ /* 0x000fe2000f8e0004 */
[----:B------:R-:W-:-:S03]  /*e240*/  ULDC.64 UR8, c[0x0][0xb28] ;  /* 0x0002ca0000087ab9 */ /* 0x000fc60000000a00 */
[----:B-1----:R-:W-:Y:S02]  /*e250*/  IMAD R11, R22, 0x80, R6 ;  /* 0x00000080160b7824 */ /* 0x002fe400078e0206 */
[----:B------:R-:W1:Y:S01]  /*e260*/  @P0 LDC R17, c[0x0][0xbf0] ;  /* 0x0002fc00ff110b82 */ /* 0x000e620000000800 */
[----:B----4-:R-:W-:Y:S02]  /*e270*/  IMAD R23, R23, R16, UR11 ;  /* 0x0000000b17177e24 */ /* 0x010fe4000f8e0210 */
[----:B------:R-:W-:Y:S01]  /*e280*/  IMAD.U32 R7, RZ, RZ, UR5 ;  /* 0x00000005ff077e24 */ /* 0x000fe2000f8e00ff */
[----:B------:R-:W-:Y:S01]  /*e290*/  MOV R13, R11 ;  /* 0x0000000b000d7202 */ /* 0x000fe20000000f00 */
[----:B------:R-:W-:Y:S01]  /*e2a0*/  IMAD.U32 R6, RZ, RZ, UR4 ;  /* 0x00000004ff067e24 */ /* 0x000fe2000f8e00ff */
[----:B------:R-:W-:Y:S01]  /*e2b0*/  SHF.R.S32.HI R16, RZ, 0x1f, R23 ;  /* 0x0000001fff107819 */ /* 0x000fe20000011417 */
[----:B------:R-:W-:Y:S01]  /*e2c0*/  IMAD.U32 R7, RZ, RZ, UR6 ;  /* 0x00000006ff077e24 */ /* 0x000fe2000f8e00ff */
[----:B------:R-:W4:Y:S01]  /*e2d0*/  @P0 LDC R153, c[0x0][0xbf0] ;  /* 0x0002fc00ff990b82 */ /* 0x000f220000000800 */
[----:B--2---:R-:W-:Y:S01]  /*e2e0*/  @P0 IMAD.HI.U32 R12, R11, R14, RZ ;  /* 0x0000000e0b0c0227 */ /* 0x004fe200078e00ff */
[----:B------:R-:W-:Y:S01]  /*e2f0*/  ULDC.64 UR4, c[0x0][0xbe0] ;  /* 0x0002f80000047ab9 */ /* 0x000fe20000000a00 */
[----:B------:R-:W-:-:S02]  /*e300*/  ULDC.64 UR6, c[0x0][0xb48] ;  /* 0x0002d20000067ab9 */ /* 0x000fc40000000a00 */
[----:B------:R-:W-:Y:S02]  /*e310*/  IMAD.IADD R5, R5, 0x1, R15 ;  /* 0x0000000105057824 */ /* 0x000fe400078e020f */
[----:B0-----:R-:W-:Y:S02]  /*e320*/  IMAD R14, R20, UR10, RZ ;  /* 0x0000000a140e7c24 */ /* 0x001fe4000f8e02ff */
[----:B---3--:R-:W-:-:S04]  /*e330*/  @P0 IMAD.HI.U32 R152, R11, R152, RZ ;  /* 0x000000980b980227 */ /* 0x008fc800078e00ff */
[----:B------:R-:W-:Y:S01]  /*e340*/  IMAD.WIDE.U32 R6, R20, UR12, R6 ;  /* 0x0000000c14067c25 */ /* 0x000fe2000f8e0006 */
[----:B-1----:R-:W-:-:S03]  /*e350*/  @P0 SHF.R.U32.HI R13, RZ, R17, R12 ;  /* 0x00000011ff0d0219 */ /* 0x002fc6000001160c */
[----:B------:R-:W-:Y:S02]  /*e360*/  IMAD R17, R21, UR12, R14 ;  /* 0x0000000c15117c24 */ /* 0x000fe4000f8e020e */
[----:B------:R-:W-:Y:S02]  /*e370*/  IMAD.MOV.U32 R15, RZ, RZ, R11 ;  /* 0x000000ffff0f7224 */ /* 0x000fe400078e000b */
[----:B------:R-:W-:Y:S02]  /*e380*/  IMAD R12, R16, UR4, RZ ;  /* 0x00000004100c7c24 */ /* 0x000fe4000f8e02ff */
[----:B------:R-:W-:Y:S01]  /*e390*/  IMAD.WIDE.U32 R4, R23, UR4, R4 ;  /* 0x0000000417047c25 */ /* 0x000fe2000f8e0004 */
[----:B----4-:R-:W-:-:S03]  /*e3a0*/  @P0 SHF.R.U32.HI R15, RZ, R153, R152 ;  /* 0x00000099ff0f0219 */ /* 0x010fc60000011698 */
[----:B------:R-:W-:Y:S01]  /*e3b0*/  IMAD.IADD R7, R7, 0x1, R17 ;  /* 0x0000000107077824 */ /* 0x000fe200078e0211 */
[----:B------:R-:W-:Y:S01]  /*e3c0*/  SHF.R.S32.HI R17, RZ, 0x1f, R13 ;  /* 0x0000001fff117819 */ /* 0x000fe2000001140d */
[----:B------:R-:W-:Y:S01]  /*e3d0*/  IMAD R14, R23, UR5, R12 ;  /* 0x00000005170e7c24 */ /* 0x000fe2000f8e020c */
[----:B------:R-:W-:Y:S01]  /*e3e0*/  IADD3 R4, P0, R13, R4, RZ ;  /* 0x000000040d047210 */ /* 0x000fe20007f1e0ff */
[----:B------:R-:W-:Y:S01]  /*e3f0*/  IMAD R16, R16, UR6, RZ ;  /* 0x0000000610107c24 */ /* 0x000fe2000f8e02ff */
[----:B------:R-:W-:Y:S01]  /*e400*/  SHF.R.S32.HI R12, RZ, 0x1f, R15 ;  /* 0x0000001fff0c7819 */ /* 0x000fe2000001140f */
[----:B------:R-:W-:Y:S01]  /*e410*/  IMAD.MOV R13, RZ, RZ, -R13 ;  /* 0x000000ffff0d7224 */ /* 0x000fe200078e0a0d */
[----:B------:R-:W-:Y:S01]  /*e420*/  ULDC.64 UR4, c[0x0][0xb30] ;  /* 0x0002cc0000047ab9 */ /* 0x000fe20000000a00 */
[----:B------:R-:W-:Y:S01]  /*e430*/  IMAD R19, R23, UR7, R16 ;  /* 0x0000000717137c24 */ /* 0x000fe2000f8e0210 */
[----:B------:R-:W-:Y:S01]  /*e440*/  IADD3.X R5, R17, R5, R14, P0, !PT ;  /* 0x0000000511057210 */ /* 0x000fe200007fe40e */
[----:B------:R-:W-:Y:S01]  /*e450*/  IMAD.WIDE.U32 R6, R23, UR6, R6 ;  /* 0x0000000617067c25 */ /* 0x000fe2000f8e0006 */
[----:B------:R-:W-:-:S03]  /*e460*/  ULDC.64 UR6, c[0x0][0xbc8] ;  /* 0x0002f20000067ab9 */ /* 0x000fc60000000a00 */
[----:B------:R-:W-:Y:S01]  /*e470*/  IMAD.MOV R16, RZ, RZ, -R15 ;  /* 0x000000ffff107224 */ /* 0x000fe200078e0a0f */
[----:B------:R-:W-:Y:S01]  /*e480*/  IADD3 R7, R7, R19, RZ ;  /* 0x0000001307077210 */ /* 0x000fe20007ffe0ff */
[----:B------:R-:W-:Y:S02]  /*e490*/  IMAD R12, R12, UR4, RZ ;  /* 0x000000040c0c7c24 */ /* 0x000fe4000f8e02ff */
        /* <DEDUP_REMOVED lines=18> */
[----:B------:R-:W-:Y:S02]  /*e5c0*/  ULDC UR6, c[0x0][0xa88] ;  /* 0x0002a20000067ab9 */ /* 0x000fe40000000800 */
[----:B------:R-:W-:Y:S01]  /*e5d0*/  IMAD.IADD R5, R5, 0x1, R15 ;  /* 0x0000000105057824 */ /* 0x000fe200078e020f */
[----:B------:R-:W-:Y:S01]  /*e5e0*/  LEA R6, P1, R12, UR8, 0x2 ;  /* 0x000000080c067c11 */ /* 0x000fe2000f8210ff */
[----:B------:R-:W-:Y:S01]  /*e5f0*/  IMAD.IADD R7, R13, 0x1, R17 ;  /* 0x000000010d077824 */ /* 0x000fe200078e0211 */
[----:B------:R-:W-:Y:S01]  /*e600*/  SHFL.IDX PT, R14, R16, 0x1, 0x1c1f ;  /* 0x003c1f00100e7f89 */ /* 0x000fe200000e0000 */
[----:B------:R-:W-:Y:S01]  /*e610*/  IMAD R11, R22, 0x80, R9 ;  /* 0x00000080160b7824 */ /* 0x000fe200078e0209 */
[----:B------:R-:W-:Y:S01]  /*e620*/  LEA.HI.X R17, R4, UR7, R5, 0x2, P0 ;  /* 0x0000000704117c11 */ /* 0x000fe200080f1405 */
[----:B0-----:R-:W-:Y:S01]  /*e630*/  ULEA UR4, UR5, UR4, 0x18 ;  /* 0x0000000405047291 */ /* 0x001fe2000f8ec03f */
[----:B------:R-:W-:Y:S01]  /*e640*/  LEA.HI.X R7, R12, UR9, R7, 0x2, P1 ;  /* 0x000000090c077c11 */ /* 0x000fe200088f1407 */
[----:B------:R-:W-:Y:S01]  /*e650*/  IMAD R8, R8, UR6, RZ ;  /* 0x0000000608087c24 */ /* 0x000fe2000f8e02ff */
[----:B------:R-:W-:Y:S01]  /*e660*/  SHFL.IDX PT, R12, R16, RZ, 0x1c1f ;  /* 0x001c1fff100c7589 */ /* 0x000fe200000e0000 */
[----:B------:R-:W-:Y:S01]  /*e670*/  LOP3.LUT P0, RZ, R3, 0x3, RZ, 0xc0, !PT ;  /* 0x0000000303ff7812 */ /* 0x000fe2000780c0ff */
[C---:B------:R-:W-:Y:S01]  /*e680*/  VIADD R9, R11.reuse, 0x8 ;  /* 0x000000080b097836 */ /* 0x040fe20000000000 */
[----:B------:R-:W-:Y:S01]  /*e690*/  UIADD3 UR4, UR4, 0x30820, URZ ;  /* 0x0003082004047890 */ /* 0x000fe2000fffe03f */
[----:B------:R-:W0:Y:S01]  /*e6a0*/  SHFL.IDX PT, R13, R17, RZ, 0x1c1f ;  /* 0x001c1fff110d7589 */ /* 0x000e2200000e0000 */
[----:B------:R-:W-:-:S02]  /*e6b0*/  ISETP.GE.OR P1, PT, R11, R8, P0 ;  /* 0x000000080b00720c */ /* 0x000fc40000726670 */
[-C--:B------:R-:W-:Y:S01]  /*e6c0*/  ISETP.GE.OR P0, PT, R9, R8.reuse, P0 ;  /* 0x000000080900720c */ /* 0x080fe20000706670 */
[----:B------:R-:W1:Y:S01]  /*e6d0*/  SHFL.IDX PT, R15, R17, 0x1, 0x1c1f ;  /* 0x003c1f00110f7f89 */ /* 0x000e6200000e0000 */
[----:B------:R-:W-:Y:S01]  /*e6e0*/  ISETP.GE.AND P2, PT, R11, R8, PT ;  /* 0x000000080b00720c */ /* 0x000fe20003f46270 */
[----:B------:R-:W-:Y:S01]  /*e6f0*/  UPRMT UR4, URZ, 0x654, UR4 ;  /* 0x000006543f047896 */ /* 0x000fe20008000004 */
[----:B------:R-:W-:Y:S01]  /*e700*/  IADD3 R3, R3, -R10, RZ ;  /* 0x8000000a03037210 */ /* 0x000fe20007ffe0ff */
[----:B------:R2:W3:Y:S04]  /*e710*/  SHFL.IDX PT, R4, R6, RZ, 0x1c1f ;  /* 0x001c1fff06047589 */ /* 0x0004e800000e0000 */
[----:B------:R2:W4:Y:S01]  /*e720*/  SHFL.IDX PT, R5, R7, RZ, 0x1c1f ;  /* 0x001c1fff07057589 */ /* 0x00052200000e0000 */
[----:B------:R-:W-:-:S02]  /*e730*/  IMAD.SHL.U32 R3, R3, 0x2, RZ ;  /* 0x0000000203037824 */ /* 0x000fc400078e00ff */
[----:B------:R-:W-:Y:S01]  /*e740*/  SYNCS.ARRIVE.TRANS64.RED.A1T0 RZ, [UR4], RZ ;  /* 0x000000ffffff79a7 */ /* 0x000fe20008100404 */
[----:B0-----:R2:W-:Y:S04]  /*e750*/  @!P1 ST.E desc[UR14][R12.64], R0 ;  /* 0x000000000c009985 */ /* 0x0015e8000c10190e */
[----:B-1----:R2:W-:Y:S01]  /*e760*/  @!P0 ST.E desc[UR14][R14.64], R2 ;  /* 0x000000020e008985 */ /* 0x0025e2000c10190e */
[----:B------:R-:W-:Y:S05]  /*e770*/  @P2 BRA `(.L_x_1046) ;  /* 0x0000000800fc2947 */ /* 0x000fea0003800000 */
[C---:B--2---:R-:W-:Y:S01]  /*e780*/  VIADD R0, R3.reuse, 0x8 ;  /* 0x0000000803007836 */ /* 0x044fe20000000000 */
[----:B------:R-:W-:Y:S01]  /*e790*/  ULDC UR4, c[0x0][0xac8] ;  /* 0x0002b20000047ab9 */ /* 0x000fe20000000800 */
[C---:B------:R-:W-:Y:S01]  /*e7a0*/  VIADD R2, R3.reuse, 0x10 ;  /* 0x0000001003027836 */ /* 0x040fe20000000000 */
[C---:B------:R-:W-:Y:S01]  /*e7b0*/  ISETP.GE.AND P2, PT, R3.reuse, UR4, PT ;  /* 0x0000000403007c0c */ /* 0x040fe2000bf46270 */
[C---:B------:R-:W-:Y:S01]  /*e7c0*/  VIADD R10, R3.reuse, 0x18 ;  /* 0x00000018030a7836 */ /* 0x040fe20000000000 */
[----:B------:R-:W-:Y:S01]  /*e7d0*/  ISETP.GE.AND P3, PT, R0, UR4, PT ;  /* 0x0000000400007c0c */ /* 0x000fe2000bf66270 */
[C---:B------:R-:W-:Y:S01]  /*e7e0*/  VIADD R18, R3.reuse, 0x20 ;  /* 0x0000002003127836 */ /* 0x040fe20000000000 */
[----:B------:R-:W-:Y:S01]  /*e7f0*/  ISETP.GE.AND P4, PT, R2, UR4, PT ;  /* 0x0000000402007c0c */ /* 0x000fe2000bf86270 */
[----:B------:R-:W-:Y:S01]  /*e800*/  ULDC.64 UR6, c[0x0][0x208] ;  /* 0x0000820000067ab9 */ /* 0x000fe20000000a00 */
[----:B------:R-:W-:Y:S01]  /*e810*/  ISETP.GE.AND P5, PT, R10, UR4, PT ;  /* 0x000000040a007c0c */ /* 0x000fe2000bfa6270 */
[C---:B------:R-:W-:Y:S01]  /*e820*/  VIADD R20, R3.reuse, 0x40 ;  /* 0x0000004003147836 */ /* 0x040fe20000000000 */
[C---:B------:R-:W-:Y:S01]  /*e830*/  IADD3 R19, R3.reuse, 0x28, RZ ;  /* 0x0000002803137810 */ /* 0x040fe20007ffe0ff */
[C---:B------:R-:W-:Y:S01]  /*e840*/  VIADD R21, R3.reuse, 0x48 ;  /* 0x0000004803157836 */ /* 0x040fe20000000000 */
[----:B------:R-:W-:Y:S01]  /*e850*/  ISETP.GE.AND P0, PT, R18, UR4, PT ;  /* 0x0000000412007c0c */ /* 0x000fe2000bf06270 */
[----:B------:R-:W-:Y:S01]  /*e860*/  VIADD R22, R3, 0x50 ;  /* 0x0000005003167836 */ /* 0x000fe20000000000 */
[----:B------:R-:W-:-:S03]  /*e870*/  ISETP.GE.AND P1, PT, R19, UR4, PT ;  /* 0x0000000413007c0c */ /* 0x000fc6000bf26270 */
[----:B------:R-:W-:Y:S02]  /*e880*/  @!P3 LEA.HI R0, R0, R0, RZ, 0x1 ;  /* 0x000000000000b211 */ /* 0x000fe400078f08ff */
[----:B------:R-:W-:Y:S02]  /*e890*/  @!P4 LEA.HI R2, R2, R2, RZ, 0x1 ;  /* 0x000000020202c211 */ /* 0x000fe400078f08ff */
[----:B------:R-:W-:Y:S02]  /*e8a0*/  @!P5 LEA.HI R10, R10, R10, RZ, 0x1 ;  /* 0x0000000a0a0ad211 */ /* 0x000fe400078f08ff */
[----:B------:R-:W-:Y:S01]  /*e8b0*/  @!P3 LOP3.LUT R13, R0, 0xfffffffe, RZ, 0xc0, !PT ;  /* 0xfffffffe000db812 */ /* 0x000fe200078ec0ff */
[C---:B------:R-:W-:Y:S01]  /*e8c0*/  VIADD R0, R3.reuse, 0x30 ;  /* 0x0000003003007836 */ /* 0x040fe20000000000 */
[----:B------:R-:W-:Y:S01]  /*e8d0*/  @!P4 LOP3.LUT R15, R2, 0xfffffffe, RZ, 0xc0, !PT ;  /* 0xfffffffe020fc812 */ /* 0x000fe200078ec0ff */
[C---:B------:R-:W-:Y:S01]  /*e8e0*/  VIADD R2, R3.reuse, 0x38 ;  /* 0x0000003803027836 */ /* 0x040fe20000000000 */
[----:B------:R-:W-:Y:S01]  /*e8f0*/  @!P5 LOP3.LUT R17, R10, 0xfffffffe, RZ, 0xc0, !PT ;  /* 0xfffffffe0a11d812 */ /* 0x000fe200078ec0ff */
[----:B---34-:R-:W-:Y:S01]  /*e900*/  @!P2 IMAD.WIDE R10, R3, 0x4, R4 ;  /* 0x00000004030aa825 */ /* 0x018fe200078e0204 */
[----:B------:R-:W-:-:S02]  /*e910*/  ISETP.GE.AND P6, PT, R22, UR4, PT ;  /* 0x0000000416007c0c */ /* 0x000fc4000bfc6270 */
[----:B------:R-:W-:Y:S01]  /*e920*/  @!P0 LEA.HI R18, R18, R18, RZ, 0x1 ;  /* 0x0000001212128211 */ /* 0x000fe200078f08ff */
[--C-:B------:R-:W-:Y:S01]  /*e930*/  @!P3 IMAD.WIDE R12, R13, 0x4, R4.reuse ;  /* 0x000000040d0cb825 */ /* 0x100fe200078e0204 */
[----:B------:R0:W-:Y:S01]  /*e940*/  @!P2 ST.E.64 desc[UR6][R10.64], R24 ;  /* 0x000000180a00a985 */ /* 0x0001e2000c101b06 */
[----:B------:R-:W-:Y:S02]  /*e950*/  ISETP.GE.AND P2, PT, R0, UR4, PT ;  /* 0x0000000400007c0c */ /* 0x000fe4000bf46270 */
[--C-:B------:R-:W-:Y:S01]  /*e960*/  @!P4 IMAD.WIDE R14, R15, 0x4, R4.reuse ;  /* 0x000000040f0ec825 */ /* 0x100fe200078e0204 */
[----:B------:R1:W-:Y:S01]  /*e970*/  @!P3 ST.E.64 desc[UR6][R12.64], R28 ;  /* 0x0000001c0c00b985 */ /* 0x0003e2000c101b06 */
[----:B------:R-:W-:Y:S02]  /*e980*/  ISETP.GE.AND P3, PT, R2, UR4, PT ;  /* 0x0000000402007c0c */ /* 0x000fe4000bf66270 */
[----:B------:R-:W-:Y:S01]  /*e990*/  @!P5 IMAD.WIDE R16, R17, 0x4, R4 ;  /* 0x000000041110d825 */ /* 0x000fe200078e0204 */
[----:B------:R2:W-:Y:S01]  /*e9a0*/  @!P4 ST.E.64 desc[UR6][R14.64], R32 ;  /* 0x000000200e00c985 */ /* 0x0005e2000c101b06 */
[----:B------:R-:W-:-:S02]  /*e9b0*/  ISETP.GE.AND P4, PT, R20, UR4, PT ;  /* 0x0000000414007c0c */ /* 0x000fc4000bf86270 */
[----:B------:R-:W-:Y:S01]  /*e9c0*/  @!P1 LEA.HI R19, R19, R19, RZ, 0x1 ;  /* 0x0000001313139211 */ /* 0x000fe200078f08ff */
[----:B------:R3:W-:Y:S01]  /*e9d0*/  @!P5 ST.E.64 desc[UR6][R16.64], R36 ;  /* 0x000000241000d985 */ /* 0x0007e2000c101b06 */
[----:B------:R-:W-:Y:S01]  /*e9e0*/  ISETP.GE.AND P5, PT, R21, UR4, PT ;  /* 0x0000000415007c0c */ /* 0x000fe2000bfa6270 */
[----:B0-----:R-:W-:Y:S01]  /*e9f0*/  VIADD R25, R3, 0x60 ;  /* 0x0000006003197836 */ /* 0x001fe20000000000 */
[----:B------:R-:W-:Y:S02]  /*ea00*/  @!P0 LOP3.LUT R11, R18, 0xfffffffe, RZ, 0xc0, !PT ;  /* 0xfffffffe120b8812 */ /* 0x000fe400078ec0ff */
[----:B------:R-:W-:Y:S02]  /*ea10*/  @!P2 LEA.HI R0, R0, R0, RZ, 0x1 ;  /* 0x000000000000a211 */ /* 0x000fe400078f08ff */
[----:B-1----:R-:W-:Y:S01]  /*ea20*/  @!P1 LOP3.LUT R13, R19, 0xfffffffe, RZ, 0xc0, !PT ;  /* 0xfffffffe130d9812 */ /* 0x002fe200078ec0ff */
[----:B------:R-:W-:Y:S01]  /*ea30*/  @!P0 IMAD.WIDE R10, R11, 0x4, R4 ;  /* 0x000000040b0a8825 */ /* 0x000fe200078e0204 */
[----:B------:R-:W-:-:S02]  /*ea40*/  @!P3 LEA.HI R2, R2, R2, RZ, 0x1 ;  /* 0x000000020202b211 */ /* 0x000fc400078f08ff */
[----:B------:R-:W-:Y:S01]  /*ea50*/  @!P4 LEA.HI R20, R20, R20, RZ, 0x1 ;  /* 0x000000141414c211 */ /* 0x000fe200078f08ff */
[----:B------:R-:W-:Y:S01]  /*ea60*/  @!P1 IMAD.WIDE R12, R13, 0x4, R4 ;  /* 0x000000040d0c9825 */ /* 0x000fe200078e0204 */
[----:B------:R-:W-:Y:S01]  /*ea70*/  @!P6 LEA.HI R22, R22, R22, RZ, 0x1 ;  /* 0x000000161616e211 */ /* 0x000fe200078f08ff */
[----:B------:R0:W-:Y:S01]  /*ea80*/  @!P0 ST.E.64 desc[UR6][R10.64], R40 ;  /* 0x000000280a008985 */ /* 0x0001e2000c101b06 */
[----:B------:R-:W-:Y:S02]  /*ea90*/  @!P5 LEA.HI R21, R21, R21, RZ, 0x1 ;  /* 0x000000151515d211 */ /* 0x000fe400078f08ff */
[----:B--2---:R-:W-:Y:S01]  /*eaa0*/  @!P2 LOP3.LUT R15, R0, 0xfffffffe, RZ, 0xc0, !PT ;  /* 0xfffffffe000fa812 */ /* 0x004fe200078ec0ff */
[----:B------:R1:W-:Y:S01]  /*eab0*/  @!P1 ST.E.64 desc[UR6][R12.64], R44 ;  /* 0x0000002c0c009985 */ /* 0x0003e2000c101b06 */
[----:B---3--:R-:W-:Y:S01]  /*eac0*/  @!P3 LOP3.LUT R17, R2, 0xfffffffe, RZ, 0xc0, !PT ;  /* 0xfffffffe0211b812 */ /* 0x008fe200078ec0ff */
[C---:B------:R-:W-:Y:S01]  /*ead0*/  VIADD R0, R3.reuse, 0x68 ;  /* 0x0000006803007836 */ /* 0x040fe20000000000 */
[----:B------:R-:W-:Y:S01]  /*eae0*/  @!P4 LOP3.LUT R19, R20, 0xfffffffe, RZ, 0xc0, !PT ;  /* 0xfffffffe1413c812 */ /* 0x000fe200078ec0ff */
[----:B------:R-:W-:Y:S01]  /*eaf0*/  VIADD R2, R3, 0x70 ;  /* 0x0000007003027836 */ /* 0x000fe20000000000 */
[----:B------:R-:W-:Y:S01]  /*eb00*/  @!P5 LOP3.LUT R21, R21, 0xfffffffe, RZ, 0xc0, !PT ;  /* 0xfffffffe1515d812 */ /* 0x000fe200078ec0ff */
[C---:B------:R-:W-:Y:S01]  /*eb10*/  VIADD R20, R3.reuse, 0x78 ;  /* 0x0000007803147836 */ /* 0x040fe20000000000 */
[----:B------:R-:W-:-:S02]  /*eb20*/  IADD3 R24, R3, 0x58, RZ ;  /* 0x0000005803187810 */ /* 0x000fc40007ffe0ff */
[----:B------:R-:W-:Y:S01]  /*eb30*/  @!P6 LOP3.LUT R23, R22, 0xfffffffe, RZ, 0xc0, !PT ;  /* 0xfffffffe1617e812 */ /* 0x000fe200078ec0ff */
[--C-:B0-----:R-:W-:Y:S01]  /*eb40*/  @!P2 IMAD.WIDE R10, R15, 0x4, R4.reuse ;  /* 0x000000040f0aa825 */ /* 0x101fe200078e0204 */
[----:B------:R-:W-:Y:S02]  /*eb50*/  ISETP.GE.AND P1, PT, R24, UR4, PT ;  /* 0x0000000418007c0c */ /* 0x000fe4000bf26270 */
[----:B------:R-:W-:Y:S01]  /*eb60*/  ISETP.GE.AND P0, PT, R25, UR4, PT ;  /* 0x0000000419007c0c */ /* 0x000fe2000bf06270 */
[--C-:B-1----:R-:W-:Y:S01]  /*eb70*/  @!P3 IMAD.WIDE R12, R17, 0x4, R4.reuse ;  /* 0x00000004110cb825 */ /* 0x102fe200078e0204 */
[----:B------:R0:W-:Y:S01]  /*eb80*/  @!P2 ST.E.64 desc[UR6][R10.64], R48 ;  /* 0x000000300a00a985 */ /* 0x0001e2000c101b06 */
[----:B------:R-:W-:Y:S02]  /*eb90*/  IADD3 R22, R3, 0x88, RZ ;  /* 0x0000008803167810 */ /* 0x000fe40007ffe0ff */
[----:B------:R-:W-:Y:S01]  /*eba0*/  @!P4 IMAD.WIDE R14, R19, 0x4, R4 ;  /* 0x00000004130ec825 */ /* 0x000fe200078e0204 */
[----:B------:R1:W-:Y:S01]  /*ebb0*/  @!P3 ST.E.64 desc[UR6][R12.64], R52 ;  /* 0x000000340c00b985 */ /* 0x0003e2000c101b06 */
[----:B------:R-:W-:-:S02]  /*ebc0*/  ISETP.GE.AND P2, PT, R0, UR4, PT ;  /* 0x0000000400007c0c */ /* 0x000fc4000bf46270 */
[--C-:B------:R-:W-:Y:S01]  /*ebd0*/  @!P5 IMAD.WIDE R16, R21, 0x4, R4.reuse ;  /* 0x000000041510d825 */ /* 0x100fe200078e0204 */
[----:B------:R2:W-:Y:S01]  /*ebe0*/  @!P4 ST.E.64 desc[UR6][R14.64], R56 ;  /* 0x000000380e00c985 */ /* 0x0005e2000c101b06 */
[----:B------:R-:W-:Y:S02]  /*ebf0*/  ISETP.GE.AND P3, PT, R22, UR4, PT ;  /* 0x0000000416007c0c */ /* 0x000fe4000bf66270 */
[----:B------:R-:W-:Y:S01]  /*ec00*/  @!P6 IMAD.WIDE R18, R23, 0x4, R4 ;  /* 0x000000041712e825 */ /* 0x000fe200078e0204 */
[----:B------:R3:W-:Y:S01]  /*ec10*/  @!P5 ST.E.64 desc[UR6][R16.64], R60 ;  /* 0x0000003c1000d985 */ /* 0x0007e2000c101b06 */
[----:B------:R-:W-:Y:S02]  /*ec20*/  ISETP.GE.AND P5, PT, R20, UR4, PT ;  /* 0x0000000414007c0c */ /* 0x000fe4000bfa6270 */
[----:B------:R-:W-:Y:S01]  /*ec30*/  VIADD R21, R3, 0x80 ;  /* 0x0000008003157836 */ /* 0x000fe20000000000 */
[----:B------:R4:W-:Y:S01]  /*ec40*/  @!P6 ST.E.64 desc[UR6][R18.64], R64 ;  /* 0x000000401200e985 */ /* 0x0009e2000c101b06 */
[----:B------:R-:W-:-:S02]  /*ec50*/  ISETP.GE.AND P6, PT, R2, UR4, PT ;  /* 0x0000000402007c0c */ /* 0x000fc4000bfc6270 */
[----:B------:R-:W-:Y:S02]  /*ec60*/  @!P1 LEA.HI R24, R24, R24, RZ, 0x1 ;  /* 0x0000001818189211 */ /* 0x000fe400078f08ff */
[----:B------:R-:W-:Y:S02]  /*ec70*/  ISETP.GE.AND P4, PT, R21, UR4, PT ;  /* 0x0000000415007c0c */ /* 0x000fe4000bf86270 */
[----:B------:R-:W-:Y:S02]  /*ec80*/  @!P0 LEA.HI R25, R25, R25, RZ, 0x1 ;  /* 0x0000001919198211 */ /* 0x000fe400078f08ff */
[----:B0-----:R-:W-:Y:S01]  /*ec90*/  @!P1 LOP3.LUT R11, R24, 0xfffffffe, RZ, 0xc0, !PT ;  /* 0xfffffffe180b9812 */ /* 0x001fe200078ec0ff */
[----:B------:R-:W-:Y:S01]  /*eca0*/  VIADD R24, R3, 0x90 ;  /* 0x0000009003187836 */ /* 0x000fe20000000000 */
[----:B-1----:R-:W-:Y:S01]  /*ecb0*/  @!P0 LOP3.LUT R13, R25, 0xfffffffe, RZ, 0xc0, !PT ;  /* 0xfffffffe190d8812 */ /* 0x002fe200078ec0ff */
[----:B------:R-:W-:Y:S01]  /*ecc0*/  VIADD R25, R3, 0x98 ;  /* 0x0000009803197836 */ /* 0x000fe20000000000 */
[----:B------:R-:W-:Y:S01]  /*ecd0*/  @!P2 LEA.HI R0, R0, R0, RZ, 0x1 ;  /* 0x000000000000a211 */ /* 0x000fe200078f08ff */
[----:B------:R-:W-:Y:S01]  /*ece0*/  @!P1 IMAD.WIDE R10, R11, 0x4, R4 ;  /* 0x000000040b0a9825 */ /* 0x000fe200078e0204 */
[----:B------:R-:W-:-:S02]  /*ecf0*/  @!P6 LEA.HI R2, R2, R2, RZ, 0x1 ;  /* 0x000000020202e211 */ /* 0x000fc400078f08ff */
[----:B------:R-:W-:Y:S01]  /*ed00*/  @!P5 LEA.HI R20, R20, R20, RZ, 0x1 ;  /* 0x000000141414d211 */ /* 0x000fe200078f08ff */
[--C-:B------:R-:W-:Y:S01]  /*ed10*/  @!P0 IMAD.WIDE R12, R13, 0x4, R4.reuse ;  /* 0x000000040d0c8825 */ /* 0x100fe200078e0204 */
[----:B------:R-:W-:Y:S01]  /*ed20*/  @!P4 LEA.HI R21, R21, R21, RZ, 0x1 ;  /* 0x000000151515c211 */ /* 0x000fe200078f08ff */
[----:B------:R0:W-:Y:S01]  /*ed30*/  @!P1 ST.E.64 desc[UR6][R10.64], R68 ;  /* 0x000000440a009985 */ /* 0x0001e2000c101b06 */
[----:B------:R-:W-:Y:S02]  /*ed40*/  @!P3 LEA.HI R22, R22, R22, RZ, 0x1 ;  /* 0x000000161616b211 */ /* 0x000fe400078f08ff */
[----:B--2---:R-:W-:Y:S01]  /*ed50*/  @!P2 LOP3.LUT R15, R0, 0xfffffffe, RZ, 0xc0, !PT ;  /* 0xfffffffe000fa812 */ /* 0x004fe200078ec0ff */
[----:B------:R1:W-:Y:S01]  /*ed60*/  @!P0 ST.E.64 desc[UR6][R12.64], R72 ;  /* 0x000000480c008985 */ /* 0x0003e2000c101b06 */
[----:B---3--:R-:W-:Y:S01]  /*ed70*/  @!P6 LOP3.LUT R17, R2, 0xfffffffe, RZ, 0xc0, !PT ;  /* 0xfffffffe0211e812 */ /* 0x008fe200078ec0ff */
[C---:B------:R-:W-:Y:S01]  /*ed80*/  VIADD R0, R3.reuse, 0xa0 ;  /* 0x000000a003007836 */ /* 0x040fe20000000000 */
[----:B----4-:R-:W-:Y:S01]  /*ed90*/  @!P5 LOP3.LUT R19, R20, 0xfffffffe, RZ, 0xc0, !PT ;  /* 0xfffffffe1413d812 */ /* 0x010fe200078ec0ff */
[----:B------:R-:W-:Y:S01]  /*eda0*/  VIADD R2, R3, 0xa8 ;  /* 0x000000a803027836 */ /* 0x000fe20000000000 */
[----:B------:R-:W-:Y:S01]  /*edb0*/  @!P4 LOP3.LUT R21, R21, 0xfffffffe, RZ, 0xc0, !PT ;  /* 0xfffffffe1515c812 */ /* 0x000fe200078ec0ff */
[C---:B------:R-:W-:Y:S01]  /*edc0*/  VIADD R20, R3.reuse, 0xb0 ;  /* 0x000000b003147836 */ /* 0x040fe20000000000 */
[----:B------:R-:W-:Y:S01]  /*edd0*/  @!P3 LOP3.LUT R23, R22, 0xfffffffe, RZ, 0xc0, !PT ;  /* 0xfffffffe1617b812 */ /* 0x000fe200078ec0ff */
[----:B------:R-:W-:Y:S01]  /*ede0*/  VIADD R22, R3, 0xc0 ;  /* 0x000000c003167836 */ /* 0x000fe20000000000 */
[----:B------:R-:W-:Y:S01]  /*edf0*/  ISETP.GE.AND P0, PT, R24, UR4, PT ;  /* 0x0000000418007c0c */ /* 0x000fe2000bf06270 */
[----:B0-----:R-:W-:Y:S01]  /*ee00*/  @!P2 IMAD.WIDE R10, R15, 0x4, R4 ;  /* 0x000000040f0aa825 */ /* 0x001fe200078e0204 */
[----:B------:R-:W-:-:S03]  /*ee10*/  ISETP.GE.AND P1, PT, R25, UR4, PT ;  /* 0x0000000419007c0c */ /* 0x000fc6000bf26270 */
        /* <DEDUP_REMOVED lines=8> */
[----:B------:R-:W-:-:S02]  /*eea0*/  IADD3 R21, R3, 0xb8, RZ ;  /* 0x000000b803157810 */ /* 0x000fc40007ffe0ff */
[----:B------:R-:W-:Y:S01]  /*eeb0*/  @!P3 IMAD.WIDE R18, R23, 0x4, R4 ;  /* 0x000000041712b825 */ /* 0x000fe200078e0204 */
[----:B------:R3:W-:Y:S01]  /*eec0*/  @!P4 ST.E.64 desc[UR6][R16.64], R88 ;  /* 0x000000581000c985 */ /* 0x0007e2000c101b06 */
[----:B------:R-:W-:Y:S02]  /*eed0*/  ISETP.GE.AND P4, PT, R20, UR4, PT ;  /* 0x0000000414007c0c */ /* 0x000fe4000bf86270 */
[----:B------:R-:W-:Y:S01]  /*eee0*/  ISETP.GE.AND P5, PT, R21, UR4, PT ;  /* 0x0000000415007c0c */ /* 0x000fe2000bfa6270 */
[----:B------:R4:W-:Y:S01]  /*eef0*/  @!P3 ST.E.64 desc[UR6][R18.64], R92 ;  /* 0x0000005c1200b985 */ /* 0x0009e2000c101b06 */
[----:B------:R-:W-:Y:S02]  /*ef00*/  ISETP.GE.AND P3, PT, R2, UR4, PT ;  /* 0x0000000402007c0c */ /* 0x000fe4000bf66270 */
[----:B------:R-:W-:Y:S02]  /*ef10*/  @!P0 LEA.HI R24, R24, R24, RZ, 0x1 ;  /* 0x0000001818188211 */ /* 0x000fe400078f08ff */
[----:B------:R-:W-:-:S02]  /*ef20*/  @!P1 LEA.HI R25, R25, R25, RZ, 0x1 ;  /* 0x0000001919199211 */ /* 0x000fc400078f08ff */
[----:B0-----:R-:W-:Y:S02]  /*ef30*/  @!P0 LOP3.LUT R11, R24, 0xfffffffe, RZ, 0xc0, !PT ;  /* 0xfffffffe180b8812 */ /* 0x001fe400078ec0ff */
[----:B------:R-:W-:Y:S02]  /*ef40*/  @!P2 LEA.HI R0, R0, R0, RZ, 0x1 ;  /* 0x000000000000a211 */ /* 0x000fe400078f08ff */
[----:B-1----:R-:W-:Y:S01]  /*ef50*/  @!P1 LOP3.LUT R13, R25, 0xfffffffe, RZ, 0xc0, !PT ;  /* 0xfffffffe190d9812 */ /* 0x002fe200078ec0ff */
[--C-:B------:R-:W-:Y:S01]  /*ef60*/  @!P0 IMAD.WIDE R10, R11, 0x4, R4.reuse ;  /* 0x000000040b0a8825 */ /* 0x100fe200078e0204 */
[----:B------:R-:W-:Y:S02]  /*ef70*/  @!P4 LEA.HI R20, R20, R20, RZ, 0x1 ;  /* 0x000000141414c211 */ /* 0x000fe400078f08ff */
[----:B------:R-:W-:Y:S01]  /*ef80*/  @!P3 LEA.HI R2, R2, R2, RZ, 0x1 ;  /* 0x000000020202b211 */ /* 0x000fe200078f08ff */
[--C-:B------:R-:W-:Y:S01]  /*ef90*/  @!P1 IMAD.WIDE R12, R13, 0x4, R4.reuse ;  /* 0x000000040d0c9825 */ /* 0x100fe200078e0204 */
[----:B--2---:R-:W-:Y:S01]  /*efa0*/  @!P2 LOP3.LUT R15, R0, 0xfffffffe, RZ, 0xc0, !PT ;  /* 0xfffffffe000fa812 */ /* 0x004fe200078ec0ff */
[----:B------:R0:W-:Y:S01]  /*efb0*/  @!P0 ST.E.64 desc[UR6][R10.64], R96 ;  /* 0x000000600a008985 */ /* 0x0001e2000c101b06 */
[----:B------:R-:W-:Y:S01]  /*efc0*/  @!P5 LEA.HI R21, R21, R21, RZ, 0x1 ;  /* 0x000000151515d211 */ /* 0x000fe200078f08ff */
[----:B------:R-:W-:Y:S01]  /*efd0*/  VIADD R0, R3, 0xc8 ;  /* 0x000000c803007836 */ /* 0x000fe20000000000 */
[----:B---3--:R-:W-:Y:S01]  /*efe0*/  @!P3 LOP3.LUT R17, R2, 0xfffffffe, RZ, 0xc0, !PT ;  /* 0xfffffffe0211b812 */ /* 0x008fe200078ec0ff */
[--C-:B------:R-:W-:Y:S01]  /*eff0*/  @!P2 IMAD.WIDE R14, R15, 0x4, R4.reuse ;  /* 0x000000040f0ea825 */ /* 0x100fe200078e0204 */
[----:B------:R-:W-:Y:S01]  /*f000*/  @!P6 LEA.HI R22, R22, R22, RZ, 0x1 ;  /* 0x000000161616e211 */ /* 0x000fe200078f08ff */
[----:B------:R1:W-:Y:S01]  /*f010*/  @!P1 ST.E.64 desc[UR6][R12.64], R100 ;  /* 0x000000640c009985 */ /* 0x0003e2000c101b06 */
[----:B----4-:R-:W-:Y:S01]  /*f020*/  @!P4 LOP3.LUT R19, R20, 0xfffffffe, RZ, 0xc0, !PT ;  /* 0xfffffffe1413c812 */ /* 0x010fe200078ec0ff */
[----:B------:R-:W-:Y:S01]  /*f030*/  VIADD R2, R3, 0xd0 ;  /* 0x000000d003027836 */ /* 0x000fe20000000000 */
[----:B------:R-:W-:Y:S01]  /*f040*/  @!P5 LOP3.LUT R21, R21, 0xfffffffe, RZ, 0xc0, !PT ;  /* 0xfffffffe1515d812 */ /* 0x000fe200078ec0ff */
[----:B------:R2:W-:Y:S01]  /*f050*/  @!P2 ST.E.64 desc[UR6][R14.64], R104 ;  /* 0x000000680e00a985 */ /* 0x0005e2000c101b06 */
[----:B------:R-:W-:Y:S01]  /*f060*/  @!P6 LOP3.LUT R23, R22, 0xfffffffe, RZ, 0xc0, !PT ;  /* 0xfffffffe1617e812 */ /* 0x000fe200078ec0ff */
[----:B------:R-:W-:Y:S01]  /*f070*/  VIADD R20, R3, 0xd8 ;  /* 0x000000d803147836 */ /* 0x000fe20000000000 */
[----:B------:R-:W-:Y:S01]  /*f080*/  ISETP.GE.AND P0, PT, R0, UR4, PT ;  /* 0x0000000400007c0c */ /* 0x000fe2000bf06270 */
[----:B0-----:R-:W-:Y:S01]  /*f090*/  @!P3 IMAD.WIDE R10, R17, 0x4, R4 ;  /* 0x00000004110ab825 */ /* 0x001fe200078e0204 */
[----:B------:R-:W-:-:S02]  /*f0a0*/  ISETP.GE.AND P1, PT, R2, UR4, PT ;  /* 0x0000000402007c0c */ /* 0x000fc4000bf26270 */
[----:B------:R-:W-:Y:S01]  /*f0b0*/  ISETP.GE.AND P2, PT, R20, UR4, PT ;  /* 0x0000000414007c0c */ /* 0x000fe2000bf46270 */
[--C-:B------:R-:W-:Y:S01]  /*f0c0*/  @!P5 IMAD.WIDE R16, R21, 0x4, R4.reuse ;  /* 0x000000041510d825 */ /* 0x100fe200078e0204 */
[----:B------:R0:W-:Y:S03]  /*f0d0*/  @!P3 ST.E.64 desc[UR6][R10.64], R108 ;  /* 0x0000006c0a00b985 */ /* 0x0001e6000c101b06 */
[----:B-1----:R-:W-:Y:S01]  /*f0e0*/  @!P4 IMAD.WIDE R12, R19, 0x4, R4 ;  /* 0x00000004130cc825 */ /* 0x002fe200078e0204 */
[----:B--2---:R-:W-:-:S03]  /*f0f0*/  IADD3 R14, R3, 0xe8, RZ ;  /* 0x000000e8030e7810 */ /* 0x004fc60007ffe0ff */
[----:B------:R-:W-:Y:S01]  /*f100*/  @!P6 IMAD.WIDE R18, R23, 0x4, R4 ;  /* 0x000000041712e825 */ /* 0x000fe200078e0204 */
[----:B------:R1:W-:Y:S01]  /*f110*/  @!P4 ST.E.64 desc[UR6][R12.64], R112 ;  /* 0x000000700c00c985 */ /* 0x0003e2000c101b06 */
[----:B------:R-:W-:Y:S02]  /*f120*/  ISETP.GE.AND P4, PT, R14, UR4, PT ;  /* 0x000000040e007c0c */ /* 0x000fe4000bf86270 */
[C---:B------:R-:W-:Y:S01]  /*f130*/  VIADD R21, R3.reuse, 0xe0 ;  /* 0x000000e003157836 */ /* 0x040fe20000000000 */
[----:B------:R2:W-:Y:S01]  /*f140*/  @!P5 ST.E.64 desc[UR6][R16.64], R116 ;  /* 0x000000741000d985 */ /* 0x0005e2000c101b06 */
[C---:B------:R-:W-:Y:S01]  /*f150*/  VIADD R15, R3.reuse, 0xf0 ;  /* 0x000000f0030f7836 */ /* 0x040fe20000000000 */
[----:B------:R-:W-:Y:S01]  /*f160*/  @!P0 LEA.HI R0, R0, R0, RZ, 0x1 ;  /* 0x0000000000008211 */ /* 0x000fe200078f08ff */
[----:B0-----:R-:W-:Y:S01]  /*f170*/  VIADD R11, R3, 0xf8 ;  /* 0x000000f8030b7836 */ /* 0x001fe20000000000 */
[----:B------:R0:W-:Y:S01]  /*f180*/  @!P6 ST.E.64 desc[UR6][R18.64], R120 ;  /* 0x000000781200e985 */ /* 0x0001e2000c101b06 */
[----:B------:R-:W-:-:S02]  /*f190*/  ISETP.GE.AND P3, PT, R21, UR4, PT ;  /* 0x0000000415007c0c */ /* 0x000fc4000bf66270 */
[----:B------:R-:W-:Y:S02]  /*f1a0*/  ISETP.GE.AND P5, PT, R15, UR4, PT ;  /* 0x000000040f007c0c */ /* 0x000fe4000bfa6270 */
[----:B------:R-:W-:Y:S02]  /*f1b0*/  ISETP.GE.AND P6, PT, R11, UR4, PT ;  /* 0x000000040b007c0c */ /* 0x000fe4000bfc6270 */
[----:B------:R-:W-:Y:S02]  /*f1c0*/  @!P1 LEA.HI R2, R2, R2, RZ, 0x1 ;  /* 0x0000000202029211 */ /* 0x000fe400078f08ff */
[----:B------:R-:W-:Y:S02]  /*f1d0*/  @!P2 LEA.HI R20, R20, R20, RZ, 0x1 ;  /* 0x000000141414a211 */ /* 0x000fe400078f08ff */
[----:B------:R-:W-:Y:S02]  /*f1e0*/  @!P4 LEA.HI R14, R14, R14, RZ, 0x1 ;  /* 0x0000000e0e0ec211 */ /* 0x000fe400078f08ff */
[----:B-1----:R-:W-:-:S02]  /*f1f0*/  @!P1 LOP3.LUT R13, R2, 0xfffffffe, RZ, 0xc0, !PT ;  /* 0xfffffffe020d9812 */ /* 0x002fc400078ec0ff */
[----:B------:R-:W-:Y:S02]  /*f200*/  @!P3 LEA.HI R21, R21, R21, RZ, 0x1 ;  /* 0x000000151515b211 */ /* 0x000fe400078f08ff */
[----:B------:R-:W-:Y:S02]  /*f210*/  @!P5 LEA.HI R10, R15, R15, RZ, 0x1 ;  /* 0x0000000f0f0ad211 */ /* 0x000fe400078f08ff */
[----:B------:R-:W-:Y:S02]  /*f220*/  @!P6 LEA.HI R12, R11, R11, RZ, 0x1 ;  /* 0x0000000b0b0ce211 */ /* 0x000fe400078f08ff */
[----:B------:R-:W-:Y:S02]  /*f230*/  @!P0 LOP3.LUT R11, R0, 0xfffffffe, RZ, 0xc0, !PT ;  /* 0xfffffffe000b8812 */ /* 0x000fe400078ec0ff */
[----:B------:R-:W-:Y:S02]  /*f240*/  @!P2 LOP3.LUT R15, R20, 0xfffffffe, RZ, 0xc0, !PT ;  /* 0xfffffffe140fa812 */ /* 0x000fe400078ec0ff */
[----:B--2---:R-:W-:-:S02]  /*f250*/  @!P3 LOP3.LUT R17, R21, 0xfffffffe, RZ, 0xc0, !PT ;  /* 0xfffffffe1511b812 */ /* 0x004fc400078ec0ff */
[----:B0-----:R-:W-:Y:S01]  /*f260*/  @!P4 LOP3.LUT R19, R14, 0xfffffffe, RZ, 0xc0, !PT ;  /* 0xfffffffe0e13c812 */ /* 0x001fe200078ec0ff */
        /* <DEDUP_REMOVED lines=16> */
.L_x_1046:
[----:B------:R-:W-:Y:S05]  /*f370*/  BSYNC B0 ;  /* 0x0000000000007941 */ /* 0x000fea0003800000 */
.L_x_1045:
[----:B------:R-:W-:Y:S01]  /*f380*/  ISETP.GE.AND P0, PT, R9, R8, PT ;  /* 0x000000080900720c */ /* 0x000fe20003f06270 */
[----:B0---4-:R0:W1:Y:S04]  /*f390*/  SHFL.IDX PT, R5, R7, 0x1, 0x1c1f ;  /* 0x003c1f0007057f89 */ /* 0x01106800000e0000 */
[----:B---3--:R0:W3:Y:S08]  /*f3a0*/  SHFL.IDX PT, R4, R6, 0x1, 0x1c1f ;  /* 0x003c1f0006047f89 */ /* 0x0080f000000e0000 */
[----:B0-----:R-:W-:Y:S05]  /*f3b0*/  @P0 BRA `(.L_x_965) ;  /* 0x0000005c00300947 */ /* 0x001fea0003800000 */
[C---:B--2---:R-:W-:Y:S01]  /*f3c0*/  VIADD R0, R3.reuse, 0x8 ;  /* 0x0000000803007836 */ /* 0x044fe20000000000 */
[----:B------:R-:W-:Y:S01]  /*f3d0*/  ULDC UR4, c[0x0][0xac8] ;  /* 0x0002b20000047ab9 */ /* 0x000fe20000000800 */
[C---:B------:R-:W-:Y:S01]  /*f3e0*/  VIADD R2, R3.reuse, 0x10 ;  /* 0x0000001003027836 */ /* 0x040fe20000000000 */
[C---:B------:R-:W-:Y:S01]  /*f3f0*/  ISETP.GE.AND P0, PT, R3.reuse, UR4, PT ;  /* 0x0000000403007c0c */ /* 0x040fe2000bf06270 */
        /* <DEDUP_REMOVED lines=9> */
[----:B------:R-:W-:Y:S01]  /*f490*/  ISETP.GE.AND P6, PT, R13, UR4, PT ;  /* 0x000000040d007c0c */ /* 0x000fe2000bfc6270 */
[----:B------:R-:W-:Y:S01]  /*f4a0*/  VIADD R20, R3, 0x58 ;  /* 0x0000005803147836 */ /* 0x000fe20000000000 */
[----:B------:R-:W-:Y:S01]  /*f4b0*/  ISETP.GE.AND P3, PT, R15, UR4, PT ;  /* 0x000000040f007c0c */ /* 0x000fe2000bf66270 */
[----:B-1-3--:R-:W-:Y:S01]  /*f4c0*/  @!P0 IMAD.WIDE R6, R3, 0x4, R4 ;  /* 0x0000000403068825 */ /* 0x00afe200078e0204 */
[----:B------:R-:W-:-:S02]  /*f4d0*/  ISETP.GE.AND P4, PT, R16, UR4, PT ;  /* 0x0000000410007c0c */ /* 0x000fc4000bf86270 */
[----:B------:R-:W-:Y:S02]  /*f4e0*/  @!P1 LEA.HI R0, R0, R0, RZ, 0x1 ;  /* 0x0000000000009211 */ /* 0x000fe400078f08ff */
[----:B------:R-:W-:Y:S01]  /*f4f0*/  @!P2 LEA.HI R2, R2, R2, RZ, 0x1 ;  /* 0x000000020202a211 */ /* 0x000fe200078f08ff */
[----:B------:R0:W-:Y:S01]  /*f500*/  @!P0 ST.E.64 desc[UR6][R6.64], R26 ;  /* 0x0000001a06008985 */ /* 0x0001e2000c101b06 */
[----:B------:R-:W-:Y:S01]  /*f510*/  @!P1 LOP3.LUT R9, R0, 0xfffffffe, RZ, 0xc0, !PT ;  /* 0xfffffffe00099812 */ /* 0x000fe200078ec0ff */
[C---:B------:R-:W-:Y:S01]  /*f520*/  VIADD R0, R3.reuse, 0x28 ;  /* 0x0000002803007836 */ /* 0x040fe20000000000 */
[----:B------:R-:W-:Y:S01]  /*f530*/  @!P2 LOP3.LUT R11, R2, 0xfffffffe, RZ, 0xc0, !PT ;  /* 0xfffffffe020ba812 */ /* 0x000fe200078ec0ff */
[----:B------:R-:W-:Y:S01]  /*f540*/  VIADD R2, R3, 0x30 ;  /* 0x0000003003027836 */ /* 0x000fe20000000000 */
[----:B------:R-:W-:Y:S01]  /*f550*/  @!P5 LEA.HI R12, R12, R12, RZ, 0x1 ;  /* 0x0000000c0c0cd211 */ /* 0x000fe200078f08ff */
[----:B------:R-:W-:Y:S01]  /*f560*/  @!P1 IMAD.WIDE R8, R9, 0x4, R4 ;  /* 0x0000000409089825 */ /* 0x000fe200078e0204 */
[----:B------:R-:W-:-:S02]  /*f570*/  ISETP.GE.AND P0, PT, R0, UR4, PT ;  /* 0x0000000400007c0c */ /* 0x000fc4000bf06270 */
[----:B------:R-:W-:Y:S01]  /*f580*/  @!P6 LEA.HI R13, R13, R13, RZ, 0x1 ;  /* 0x0000000d0d0de211 */ /* 0x000fe200078f08ff */
[--C-:B------:R-:W-:Y:S01]  /*f590*/  @!P2 IMAD.WIDE R10, R11, 0x4, R4.reuse ;  /* 0x000000040b0aa825 */ /* 0x100fe200078e0204 */
[----:B------:R1:W-:Y:S01]  /*f5a0*/  @!P1 ST.E.64 desc[UR6][R8.64], R30 ;  /* 0x0000001e08009985 */ /* 0x0003e2000c101b06 */
[----:B------:R-:W-:Y:S02]  /*f5b0*/  ISETP.GE.AND P1, PT, R2, UR4, PT ;  /* 0x0000000402007c0c */ /* 0x000fe4000bf26270 */
[----:B0-----:R-:W-:Y:S01]  /*f5c0*/  @!P5 LOP3.LUT R7, R12, 0xfffffffe, RZ, 0xc0, !PT ;  /* 0xfffffffe0c07d812 */ /* 0x001fe200078ec0ff */
[----:B------:R0:W-:Y:S01]  /*f5d0*/  @!P2 ST.E.64 desc[UR6][R10.64], R34 ;  /* 0x000000220a00a985 */ /* 0x0001e2000c101b06 */
[----:B------:R-:W-:Y:S02]  /*f5e0*/  ISETP.GE.AND P2, PT, R14, UR4, PT ;  /* 0x000000040e007c0c */ /* 0x000fe4000bf46270 */
[----:B------:R-:W-:Y:S01]  /*f5f0*/  @!P4 LEA.HI R16, R16, R16, RZ, 0x1 ;  /* 0x000000101010c211 */ /* 0x000fe200078f08ff */
[----:B------:R-:W-:Y:S01]  /*f600*/  @!P5 IMAD.WIDE R6, R7, 0x4, R4 ;  /* 0x000000040706d825 */ /* 0x000fe200078e0204 */
[----:B------:R-:W-:-:S02]  /*f610*/  @!P0 LEA.HI R0, R0, R0, RZ, 0x1 ;  /* 0x0000000000008211 */ /* 0x000fc400078f08ff */
[----:B------:R-:W-:Y:S01]  /*f620*/  @!P4 LOP3.LUT R19, R16, 0xfffffffe, RZ, 0xc0, !PT ;  /* 0xfffffffe1013c812 */ /* 0x000fe200078ec0ff */
[----:B------:R-:W-:Y:S01]  /*f630*/  VIADD R16, R3, 0x70 ;  /* 0x0000007003107836 */ /* 0x000fe20000000000 */
[----:B------:R2:W-:Y:S01]  /*f640*/  @!P5 ST.E.64 desc[UR6][R6.64], R38 ;  /* 0x000000260600d985 */ /* 0x0005e2000c101b06 */
[----:B-1----:R-:W-:Y:S02]  /*f650*/  @!P6 LOP3.LUT R9, R13, 0xfffffffe, RZ, 0xc0, !PT ;  /* 0xfffffffe0d09e812 */ /* 0x002fe400078ec0ff */
[----:B------:R-:W-:Y:S02]  /*f660*/  @!P1 LEA.HI R2, R2, R2, RZ, 0x1 ;  /* 0x0000000202029211 */ /* 0x000fe400078f08ff */
[----:B------:R-:W-:Y:S01]  /*f670*/  @!P2 LEA.HI R14, R14, R14, RZ, 0x1 ;  /* 0x0000000e0e0ea211 */ /* 0x000fe200078f08ff */
[--C-:B------:R-:W-:Y:S01]  /*f680*/  @!P6 IMAD.WIDE R8, R9, 0x4, R4.reuse ;  /* 0x000000040908e825 */ /* 0x100fe200078e0204 */
[----:B0-----:R-:W-:Y:S02]  /*f690*/  @!P3 LEA.HI R10, R15, R15, RZ, 0x1 ;  /* 0x0000000f0f0ab211 */ /* 0x001fe400078f08ff */
[----:B------:R-:W-:Y:S01]  /*f6a0*/  @!P0 LOP3.LUT R11, R0, 0xfffffffe, RZ, 0xc0, !PT ;  /* 0xfffffffe000b8812 */ /* 0x000fe200078ec0ff */
[----:B------:R-:W-:Y:S01]  /*f6b0*/  VIADD R0, R3, 0x60 ;  /* 0x0000006003007836 */ /* 0x000fe20000000000 */
[----:B------:R-:W-:Y:S01]  /*f6c0*/  @!P1 LOP3.LUT R13, R2, 0xfffffffe, RZ, 0xc0, !PT ;  /* 0xfffffffe020d9812 */ /* 0x000fe200078ec0ff */
[----:B------:R0:W-:Y:S01]  /*f6d0*/  @!P6 ST.E.64 desc[UR6][R8.64], R42 ;  /* 0x0000002a0800e985 */ /* 0x0001e2000c101b06 */
[----:B------:R-:W-:Y:S01]  /*f6e0*/  @!P2 LOP3.LUT R15, R14, 0xfffffffe, RZ, 0xc0, !PT ;  /* 0xfffffffe0e0fa812 */ /* 0x000fe200078ec0ff */
[----:B--2---:R-:W-:Y:S01]  /*f6f0*/  @!P0 IMAD.WIDE R6, R11, 0x4, R4 ;  /* 0x000000040b068825 */ /* 0x004fe200078e0204 */
[----:B------:R-:W-:-:S02]  /*f700*/  @!P3 LOP3.LUT R17, R10, 0xfffffffe, RZ, 0xc0, !PT ;  /* 0xfffffffe0a11b812 */ /* 0x000fc400078ec0ff */
[----:B------:R-:W-:Y:S01]  /*f710*/  IADD3 R18, R3, 0x50, RZ ;  /* 0x0000005003127810 */ /* 0x000fe20007ffe0ff */
[--C-:B------:R-:W-:Y:S01]  /*f720*/  @!P2 IMAD.WIDE R10, R15, 0x4, R4.reuse ;  /* 0x000000040f0aa825 */ /* 0x100fe200078e0204 */
[----:B------:R-:W-:Y:S01]  /*f730*/  ISETP.GE.AND P6, PT, R20, UR4, PT ;  /* 0x0000000414007c0c */ /* 0x000fe2000bfc6270 */
[----:B------:R-:W-:Y:S01]  /*f740*/  @!P0 ST.E.64 desc[UR6][R6.64], R46 ;  /* 0x0000002e06008985 */ /* 0x000fe2000c101b06 */
[----:B------:R-:W-:Y:S01]  /*f750*/  ISETP.GE.AND P5, PT, R18, UR4, PT ;  /* 0x0000000412007c0c */ /* 0x000fe2000bfa6270 */
[----:B------:R-:W-:Y:S01]  /*f760*/  @!P4 IMAD.WIDE R14, R19, 0x4, R4 ;  /* 0x00000004130ec825 */ /* 0x000fe200078e0204 */
[----:B------:R-:W-:-:S03]  /*f770*/  IADD3 R19, R3, 0x80, RZ ;  /* 0x0000008003137810 */ /* 0x000fc60007ffe0ff */
[----:B0-----:R-:W-:Y:S01]  /*f780*/  @!P1 IMAD.WIDE R8, R13, 0x4, R4 ;  /* 0x000000040d089825 */ /* 0x001fe200078e0204 */
[----:B------:R-:W-:-:S03]  /*f790*/  ISETP.GE.AND P0, PT, R19, UR4, PT ;  /* 0x0000000413007c0c */ /* 0x000fc6000bf06270 */
[----:B------:R-:W-:Y:S01]  /*f7a0*/  @!P3 IMAD.WIDE R12, R17, 0x4, R4 ;  /* 0x00000004110cb825 */ /* 0x000fe200078e0204 */
[----:B------:R0:W-:Y:S01]  /*f7b0*/  @!P1 ST.E.64 desc[UR6][R8.64], R50 ;  /* 0x0000003208009985 */ /* 0x0001e2000c101b06 */
[----:B------:R-:W-:Y:S02]  /*f7c0*/  @!P6 LEA.HI R20, R20, R20, RZ, 0x1 ;  /* 0x000000141414e211 */ /* 0x000fe400078f08ff */
[C---:B------:R-:W-:Y:S01]  /*f7d0*/  VIADD R2, R3.reuse, 0x68 ;  /* 0x0000006803027836 */ /* 0x040fe20000000000 */
[----:B------:R1:W-:Y:S01]  /*f7e0*/  @!P2 ST.E.64 desc[UR6][R10.64], R54 ;  /* 0x000000360a00a985 */ /* 0x0003e2000c101b06 */
[----:B------:R-:W-:Y:S01]  /*f7f0*/  VIADD R17, R3, 0x78 ;  /* 0x0000007803117836 */ /* 0x000fe20000000000 */
[----:B------:R-:W-:Y:S02]  /*f800*/  ISETP.GE.AND P2, PT, R16, UR4, PT ;  /* 0x0000000410007c0c */ /* 0x000fe4000bf46270 */
[----:B------:R2:W-:Y:S01]  /*f810*/  @!P3 ST.E.64 desc[UR6][R12.64], R58 ;  /* 0x0000003a0c00b985 */ /* 0x0005e2000c101b06 */
[----:B------:R-:W-:-:S02]  /*f820*/  ISETP.GE.AND P3, PT, R2, UR4, PT ;  /* 0x0000000402007c0c */ /* 0x000fc4000bf66270 */
[----:B------:R-:W-:Y:S01]  /*f830*/  ISETP.GE.AND P1, PT, R17, UR4, PT ;  /* 0x0000000411007c0c */ /* 0x000fe2000bf26270 */
[----:B------:R3:W-:Y:S01]  /*f840*/  @!P4 ST.E.64 desc[UR6][R14.64], R62 ;  /* 0x0000003e0e00c985 */ /* 0x0007e2000c101b06 */
[----:B------:R-:W-:Y:S02]  /*f850*/  ISETP.GE.AND P4, PT, R0, UR4, PT ;  /* 0x0000000400007c0c */ /* 0x000fe4000bf86270 */
[----:B------:R-:W-:Y:S02]  /*f860*/  @!P5 LEA.HI R18, R18, R18, RZ, 0x1 ;  /* 0x000000121212d211 */ /* 0x000fe400078f08ff */
[----:B0-----:R-:W-:Y:S01]  /*f870*/  @!P6 LOP3.LUT R9, R20, 0xfffffffe, RZ, 0xc0, !PT ;  /* 0xfffffffe1409e812 */ /* 0x001fe200078ec0ff */
[C---:B------:R-:W-:Y:S01]  /*f880*/  VIADD R20, R3.reuse, 0x90 ;  /* 0x0000009003147836 */ /* 0x040fe20000000000 */
[----:B------:R-:W-:Y:S01]  /*f890*/  @!P5 LOP3.LUT R7, R18, 0xfffffffe, RZ, 0xc0, !PT ;  /* 0xfffffffe1207d812 */ /* 0x000fe200078ec0ff */
[----:B------:R-:W-:Y:S01]  /*f8a0*/  VIADD R18, R3, 0x88 ;  /* 0x0000008803127836 */ /* 0x000fe20000000000 */
[----:B------:R-:W-:Y:S01]  /*f8b0*/  @!P2 LEA.HI R16, R16, R16, RZ, 0x1 ;  /* 0x000000101010a211 */ /* 0x000fe200078f08ff */
[----:B------:R-:W-:Y:S01]  /*f8c0*/  @!P6 IMAD.WIDE R8, R9, 0x4, R4 ;  /* 0x000000040908e825 */ /* 0x000fe200078e0204 */
[----:B------:R-:W-:-:S02]  /*f8d0*/  @!P3 LEA.HI R2, R2, R2, RZ, 0x1 ;  /* 0x000000020202b211 */ /* 0x000fc400078f08ff */
[----:B------:R-:W-:Y:S01]  /*f8e0*/  @!P1 LEA.HI R17, R17, R17, RZ, 0x1 ;  /* 0x0000001111119211 */ /* 0x000fe200078f08ff */
[----:B------:R-:W-:Y:S01]  /*f8f0*/  @!P5 IMAD.WIDE R6, R7, 0x4, R4 ;  /* 0x000000040706d825 */ /* 0x000fe200078e0204 */
[----:B------:R-:W-:Y:S02]  /*f900*/  @!P4 LEA.HI R0, R0, R0, RZ, 0x1 ;  /* 0x000000000000c211 */ /* 0x000fe400078f08ff */
[----:B------:R-:W-:Y:S02]  /*f910*/  @!P0 LEA.HI R19, R19, R19, RZ, 0x1 ;  /* 0x0000001313138211 */ /* 0x000fe400078f08ff */
[----:B-1----:R-:W-:Y:S01]  /*f920*/  @!P4 LOP3.LUT R11, R0, 0xfffffffe, RZ, 0xc0, !PT ;  /* 0xfffffffe000bc812 */ /* 0x002fe200078ec0ff */
[----:B------:R0:W-:Y:S01]  /*f930*/  @!P5 ST.E.64 desc[UR6][R6.64], R66 ;  /* 0x000000420600d985 */ /* 0x0001e2000c101b06 */
[----:B--2---:R-:W-:Y:S01]  /*f940*/  @!P3 LOP3.LUT R13, R2, 0xfffffffe, RZ, 0xc0, !PT ;  /* 0xfffffffe020db812 */ /* 0x004fe200078ec0ff */
[----:B------:R-:W-:Y:S01]  /*f950*/  VIADD R0, R3, 0x98 ;  /* 0x0000009803007836 */ /* 0x000fe20000000000 */
[----:B---3--:R-:W-:Y:S01]  /*f960*/  @!P2 LOP3.LUT R15, R16, 0xfffffffe, RZ, 0xc0, !PT ;  /* 0xfffffffe100fa812 */ /* 0x008fe200078ec0ff */
[----:B------:R1:W-:Y:S01]  /*f970*/  @!P6 ST.E.64 desc[UR6][R8.64], R70 ;  /* 0x000000460800e985 */ /* 0x0003e2000c101b06 */
[----:B------:R-:W-:Y:S01]  /*f980*/  @!P1 LOP3.LUT R17, R17, 0xfffffffe, RZ, 0xc0, !PT ;  /* 0xfffffffe11119812 */ /* 0x000fe200078ec0ff */
[----:B------:R-:W-:Y:S01]  /*f990*/  VIADD R2, R3, 0xa0 ;  /* 0x000000a003027836 */ /* 0x000fe20000000000 */
[----:B------:R-:W-:Y:S01]  /*f9a0*/  @!P0 LOP3.LUT R19, R19, 0xfffffffe, RZ, 0xc0, !PT ;  /* 0xfffffffe13138812 */ /* 0x000fe200078ec0ff */
[----:B------:R-:W-:Y:S01]  /*f9b0*/  VIADD R16, R3, 0xa8 ;  /* 0x000000a803107836 */ /* 0x000fe20000000000 */
[----:B------:R-:W-:-:S02]  /*f9c0*/  ISETP.GE.AND P6, PT, R18, UR4, PT ;  /* 0x0000000412007c0c */ /* 0x000fc4000bfc6270 */
[----:B------:R-:W-:Y:S01]  /*f9d0*/  ISETP.GE.AND P5, PT, R20, UR4, PT ;  /* 0x0000000414007c0c */ /* 0x000fe2000bfa6270 */
[----:B0-----:R-:W-:-:S04]  /*f9e0*/  @!P4 IMAD.WIDE R6, R11, 0x4, R4 ;  /* 0x000000040b06c825 */ /* 0x001fc800078e0204 */
[--C-:B-1----:R-:W-:Y:S01]  /*f9f0*/  @!P3 IMAD.WIDE R8, R13, 0x4, R4.reuse ;  /* 0x000000040d08b825 */ /* 0x102fe200078e0204 */
[----:B------:R0:W-:Y:S01]  /*fa00*/  @!P4 ST.E.64 desc[UR6][R6.64], R74 ;  /* 0x0000004a0600c985 */ /* 0x0001e2000c101b06 */
[----:B------:R-:W-:Y:S02]  /*fa10*/  ISETP.GE.AND P4, PT, R2, UR4, PT ;  /* 0x0000000402007c0c */ /* 0x000fe4000bf86270 */
[--C-:B------:R-:W-:Y:S01]  /*fa20*/  @!P2 IMAD.WIDE R10, R15, 0x4, R4.reuse ;  /* 0x000000040f0aa825 */ /* 0x100fe200078e0204 */
[----:B------:R1:W-:Y:S01]  /*fa30*/  @!P3 ST.E.64 desc[UR6][R8.64], R78 ;  /* 0x0000004e0800b985 */ /* 0x0003e2000c101b06 */
[----:B------:R-:W-:Y:S02]  /*fa40*/  @!P6 LEA.HI R18, R18, R18, RZ, 0x1 ;  /* 0x000000121212e211 */ /* 0x000fe400078f08ff */
[----:B------:R-:W-:Y:S01]  /*fa50*/  @!P1 IMAD.WIDE R12, R17, 0x4, R4 ;  /* 0x00000004110c9825 */ /* 0x000fe200078e0204 */
[----:B------:R2:W-:Y:S01]  /*fa60*/  @!P2 ST.E.64 desc[UR6][R10.64], R82 ;  /* 0x000000520a00a985 */ /* 0x0005e2000c101b06 */
[----:B------:R-:W-:-:S02]  /*fa70*/  IADD3 R17, R3, 0xb0, RZ ;  /* 0x000000b003117810 */ /* 0x000fc40007ffe0ff */
[----:B------:R-:W-:Y:S01]  /*fa80*/  @!P0 IMAD.WIDE R14, R19, 0x4, R4 ;  /* 0x00000004130e8825 */ /* 0x000fe200078e0204 */
[----:B------:R3:W-:Y:S01]  /*fa90*/  @!P1 ST.E.64 desc[UR6][R12.64], R86 ;  /* 0x000000560c009985 */ /* 0x0007e2000c101b06 */
[----:B------:R-:W-:Y:S02]  /*faa0*/  @!P5 LEA.HI R20, R20, R20, RZ, 0x1 ;  /* 0x000000141414d211 */ /* 0x000fe400078f08ff */
[----:B------:R-:W-:Y:S01]  /*fab0*/  VIADD R19, R3, 0xb8 ;  /* 0x000000b803137836 */ /* 0x000fe20000000000 */
[----:B------:R4:W-:Y:S01]  /*fac0*/  @!P0 ST.E.64 desc[UR6][R14.64], R90 ;  /* 0x0000005a0e008985 */ /* 0x0009e2000c101b06 */
[----:B------:R-:W-:Y:S02]  /*fad0*/  ISETP.GE.AND P0, PT, R0, UR4, PT ;  /* 0x0000000400007c0c */ /* 0x000fe4000bf06270 */
[----:B------:R-:W-:Y:S02]  /*fae0*/  ISETP.GE.AND P3, PT, R16, UR4, PT ;  /* 0x0000000410007c0c */ /* 0x000fe4000bf66270 */
[----:B------:R-:W-:-:S02]  /*faf0*/  ISETP.GE.AND P2, PT, R17, UR4, PT ;  /* 0x0000000411007c0c */ /* 0x000fc4000bf46270 */
[----:B0-----:R-:W-:Y:S01]  /*fb00*/  @!P6 LOP3.LUT R7, R18, 0xfffffffe, RZ, 0xc0, !PT ;  /* 0xfffffffe1207e812 */ /* 0x001fe200078ec0ff */
[----:B------:R-:W-:Y:S01]  /*fb10*/  VIADD R18, R3, 0xc0 ;  /* 0x000000c003127836 */ /* 0x000fe20000000000 */
[----:B------:R-:W-:Y:S02]  /*fb20*/  ISETP.GE.AND P1, PT, R19, UR4, PT ;  /* 0x0000000413007c0c */ /* 0x000fe4000bf26270 */
[----:B-1----:R-:W-:Y:S01]  /*fb30*/  @!P5 LOP3.LUT R9, R20, 0xfffffffe, RZ, 0xc0, !PT ;  /* 0xfffffffe1409d812 */ /* 0x002fe200078ec0ff */
[--C-:B------:R-:W-:Y:S01]  /*fb40*/  @!P6 IMAD.WIDE R6, R7, 0x4, R4.reuse ;  /* 0x000000040706e825 */ /* 0x100fe200078e0204 */
[----:B------:R-:W-:Y:S02]  /*fb50*/  @!P4 LEA.HI R2, R2, R2, RZ, 0x1 ;  /* 0x000000020202c211 */ /* 0x000fe400078f08ff */
[----:B------:R-:W-:Y:S01]  /*fb60*/  @!P0 LEA.HI R0, R0, R0, RZ, 0x1 ;  /* 0x0000000000008211 */ /* 0x000fe200078f08ff */
[----:B------:R-:W-:Y:S01]  /*fb70*/  @!P5 IMAD.WIDE R8, R9, 0x4, R4 ;  /* 0x000000040908d825 */ /* 0x000fe200078e0204 */
[----:B------:R0:W-:Y:S01]  /*fb80*/  @!P6 ST.E.64 desc[UR6][R6.64], R94 ;  /* 0x0000005e0600e985 */ /* 0x0001e2000c101b06 */
[----:B------:R-:W-:-:S02]  /*fb90*/  @!P3 LEA.HI R16, R16, R16, RZ, 0x1 ;  /* 0x000000101010b211 */ /* 0x000fc400078f08ff */
[----:B--2---:R-:W-:Y:S01]  /*fba0*/  @!P0 LOP3.LUT R11, R0, 0xfffffffe, RZ, 0xc0, !PT ;  /* 0xfffffffe000b8812 */ /* 0x004fe200078ec0ff */
[----:B------:R1:W-:Y:S01]  /*fbb0*/  @!P5 ST.E.64 desc[UR6][R8.64], R98 ;  /* 0x000000620800d985 */ /* 0x0003e2000c101b06 */
[C---:B------:R-:W-:Y:S01]  /*fbc0*/  VIADD R20, R3.reuse, 0xc8 ;  /* 0x000000c803147836 */ /* 0x040fe20000000000 */
[----:B------:R-:W-:Y:S01]  /*fbd0*/  ISETP.GE.AND P5, PT, R18, UR4, PT ;  /* 0x0000000412007c0c */ /* 0x000fe2000bfa6270 */
[----:B------:R-:W-:Y:S01]  /*fbe0*/  VIADD R0, R3, 0xd0 ;  /* 0x000000d003007836 */ /* 0x000fe20000000000 */
[----:B------:R-:W-:Y:S02]  /*fbf0*/  @!P2 LEA.HI R17, R17, R17, RZ, 0x1 ;  /* 0x000000111111a211 */ /* 0x000fe400078f08ff */
[----:B------:R-:W-:Y:S02]  /*fc00*/  @!P1 LEA.HI R19, R19, R19, RZ, 0x1 ;  /* 0x0000001313139211 */ /* 0x000fe400078f08ff */
[----:B---3--:R-:W-:Y:S01]  /*fc10*/  @!P4 LOP3.LUT R13, R2, 0xfffffffe, RZ, 0xc0, !PT ;  /* 0xfffffffe020dc812 */ /* 0x008fe200078ec0ff */
[----:B------:R-:W-:Y:S01]  /*fc20*/  VIADD R2, R3, 0xd8 ;  /* 0x000000d803027836 */ /* 0x000fe20000000000 */
[----:B----4-:R-:W-:Y:S01]  /*fc30*/  @!P3 LOP3.LUT R15, R16, 0xfffffffe, RZ, 0xc0, !PT ;  /* 0xfffffffe100fb812 */ /* 0x010fe200078ec0ff */
[----:B0-----:R-:W-:Y:S01]  /*fc40*/  @!P0 IMAD.WIDE R6, R11, 0x4, R4 ;  /* 0x000000040b068825 */ /* 0x001fe200078e0204 */
[----:B------:R-:W-:-:S02]  /*fc50*/  @!P2 LOP3.LUT R17, R17, 0xfffffffe, RZ, 0xc0, !PT ;  /* 0xfffffffe1111a812 */ /* 0x000fc400078ec0ff */
[----:B------:R-:W-:Y:S01]  /*fc60*/  ISETP.GE.AND P6, PT, R20, UR4, PT ;  /* 0x0000000414007c0c */ /* 0x000fe2000bfc6270 */
[--C-:B-1----:R-:W-:Y:S01]  /*fc70*/  @!P4 IMAD.WIDE R8, R13, 0x4, R4.reuse ;  /* 0x000000040d08c825 */ /* 0x102fe200078e0204 */
[----:B------:R-:W-:Y:S01]  /*fc80*/  @!P1 LOP3.LUT R19, R19, 0xfffffffe, RZ, 0xc0, !PT ;  /* 0xfffffffe13139812 */ /* 0x000fe200078ec0ff */
[----:B------:R0:W-:Y:S01]  /*fc90*/  @!P0 ST.E.64 desc[UR6][R6.64], R102 ;  /* 0x0000006606008985 */ /* 0x0001e2000c101b06 */
[----:B------:R-:W-:Y:S01]  /*fca0*/  ISETP.GE.AND P0, PT, R0, UR4, PT ;  /* 0x0000000400007c0c */ /* 0x000fe2000bf06270 */
[--C-:B------:R-:W-:Y:S01]  /*fcb0*/  @!P3 IMAD.WIDE R10, R15, 0x4, R4.reuse ;  /* 0x000000040f0ab825 */ /* 0x100fe200078e0204 */
[----:B------:R-:W-:Y:S01]  /*fcc0*/  IADD3 R16, R3, 0xe0, RZ ;  /* 0x000000e003107810 */ /* 0x000fe20007ffe0ff */
[----:B------:R1:W-:Y:S01]  /*fcd0*/  @!P4 ST.E.64 desc[UR6][R8.64], R106 ;  /* 0x0000006a0800c985 */ /* 0x0003e2000c101b06 */
[----:B------:R-:W-:Y:S01]  /*fce0*/  @!P5 LEA.HI R18, R18, R18, RZ, 0x1 ;  /* 0x000000121212d211 */ /* 0x000fe200078f08ff */
[--C-:B------:R-:W-:Y:S02]  /*fcf0*/  @!P2 IMAD.WIDE R12, R17, 0x4, R4.reuse ;  /* 0x00000004110ca825 */ /* 0x100fe400078e0204 */
[----:B------:R2:W-:Y:S02]  /*fd00*/  @!P3 ST.E.64 desc[UR6][R10.64], R110 ;  /* 0x0000006e0a00b985 */ /* 0x0005e4000c101b06 */
[--C-:B------:R-:W-:Y:S01]  /*fd10*/  @!P1 IMAD.WIDE R14, R19, 0x4, R4.reuse ;  /* 0x00000004130e9825 */ /* 0x100fe200078e0204 */
[----:B------:R-:W-:Y:S01]  /*fd20*/  @!P6 LEA.HI R20, R20, R20, RZ, 0x1 ;  /* 0x000000141414e211 */ /* 0x000fe200078f08ff */
[----:B------:R3:W-:Y:S01]  /*fd30*/  @!P2 ST.E.64 desc[UR6][R12.64], R114 ;  /* 0x000000720c00a985 */ /* 0x0007e2000c101b06 */
[----:B------:R-:W-:Y:S01]  /*fd40*/  ISETP.GE.AND P2, PT, R16, UR4, PT ;  /* 0x0000000410007c0c */ /* 0x000fe2000bf46270 */
[C---:B------:R-:W-:Y:S01]  /*fd50*/  VIADD R17, R3.reuse, 0xe8 ;  /* 0x000000e803117836 */ /* 0x040fe20000000000 */
[----:B0-----:R-:W-:Y:S01]  /*fd60*/  @!P5 LOP3.LUT R7, R18, 0xfffffffe, RZ, 0xc0, !PT ;  /* 0xfffffffe1207d812 */ /* 0x001fe200078ec0ff */
[C---:B------:R-:W-:Y:S01]  /*fd70*/  VIADD R19, R3.reuse, 0xf0 ;  /* 0x000000f003137836 */ /* 0x040fe20000000000 */
[----:B------:R-:W-:Y:S01]  /*fd80*/  @!P1 ST.E.64 desc[UR6][R14.64], R118 ;  /* 0x000000760e009985 */ /* 0x000fe2000c101b06 */
[----:B------:R-:W-:Y:S01]  /*fd90*/  ISETP.GE.AND P1, PT, R2, UR4, PT ;  /* 0x0000000402007c0c */ /* 0x000fe2000bf26270 */
[----:B------:R-:W-:Y:S01]  /*fda0*/  VIADD R3, R3, 0xf8 ;  /* 0x000000f803037836 */ /* 0x000fe20000000000 */
[----:B------:R-:W-:Y:S01]  /*fdb0*/  ISETP.GE.AND P3, PT, R17, UR4, PT ;  /* 0x0000000411007c0c */ /* 0x000fe2000bf66270 */
[----:B------:R-:W-:Y:S01]  /*fdc0*/  @!P5 IMAD.WIDE R6, R7, 0x4, R4 ;  /* 0x000000040706d825 */ /* 0x000fe200078e0204 */
[----:B------:R-:W-:-:S02]  /*fdd0*/  ISETP.GE.AND P4, PT, R19, UR4, PT ;  /* 0x0000000413007c0c */ /* 0x000fc4000bf86270 */
[----:B------:R-:W-:Y:S02]  /*fde0*/  @!P0 LEA.HI R0, R0, R0, RZ, 0x1 ;  /* 0x0000000000008211 */ /* 0x000fe400078f08ff */
[----:B-1----:R-:W-:Y:S01]  /*fdf0*/  @!P6 LOP3.LUT R9, R20, 0xfffffffe, RZ, 0xc0, !PT ;  /* 0xfffffffe1409e812 */ /* 0x002fe200078ec0ff */
[----:B------:R0:W-:Y:S01]  /*fe00*/  @!P5 ST.E.64 desc[UR6][R6.64], R122 ;  /* 0x0000007a0600d985 */ /* 0x0001e2000c101b06 */
[----:B--2---:R-:W-:Y:S02]  /*fe10*/  @!P0 LOP3.LUT R11, R0, 0xfffffffe, RZ, 0xc0, !PT ;  /* 0xfffffffe000b8812 */ /* 0x004fe400078ec0ff */
[----:B------:R-:W-:Y:S01]  /*fe20*/  @!P2 LEA.HI R16, R16, R16, RZ, 0x1 ;  /* 0x000000101010a211 */ /* 0x000fe200078f08ff */
[----:B------:R-:W-:Y:S01]  /*fe30*/  @!P6 IMAD.WIDE R8, R9, 0x4, R4 ;  /* 0x000000040908e825 */ /* 0x000fe200078e0204 */
[----:B------:R-:W-:Y:S02]  /*fe40*/  @!P1 LEA.HI R2, R2, R2, RZ, 0x1 ;  /* 0x0000000202029211 */ /* 0x000fe400078f08ff */
[----:B------:R-:W-:-:S02]  /*fe50*/  @!P3 LEA.HI R17, R17, R17, RZ, 0x1 ;  /* 0x000000111111b211 */ /* 0x000fc400078f08ff */
[----:B------:R1:W-:Y:S01]  /*fe60*/  @!P6 ST.E.64 desc[UR6][R8.64], R126 ;  /* 0x0000007e0800e985 */ /* 0x0003e2000c101b06 */
[----:B------:R-:W-:Y:S02]  /*fe70*/  @!P4 LEA.HI R19, R19, R19, RZ, 0x1 ;  /* 0x000000131313c211 */ /* 0x000fe400078f08ff */
[----:B---3--:R-:W-:Y:S01]  /*fe80*/  @!P1 LOP3.LUT R13, R2, 0xfffffffe, RZ, 0xc0, !PT ;  /* 0xfffffffe020d9812 */ /* 0x008fe200078ec0ff */
[--C-:B0-----:R-:W-:Y:S01]  /*fe90*/  @!P0 IMAD.WIDE R6, R11, 0x4, R4.reuse ;  /* 0x000000040b068825 */ /* 0x101fe200078e0204 */
[----:B------:R-:W-:Y:S02]  /*fea0*/  @!P2 LOP3.LUT R15, R16, 0xfffffffe, RZ, 0xc0, !PT ;  /* 0xfffffffe100fa812 */ /* 0x000fe400078ec0ff */
[----:B------:R-:W-:Y:S02]  /*feb0*/  @!P3 LOP3.LUT R17, R17, 0xfffffffe, RZ, 0xc0, !PT ;  /* 0xfffffffe1111b812 */ /* 0x000fe400078ec0ff */
[----:B------:R0:W-:Y:S01]  /*fec0*/  @!P0 ST.E.64 desc[UR6][R6.64], R130 ;  /* 0x0000008206008985 */ /* 0x0001e2000c101b06 */
[----:B------:R-:W-:Y:S01]  /*fed0*/  ISETP.GE.AND P0, PT, R3, UR4, PT ;  /* 0x0000000403007c0c */ /* 0x000fe2000bf06270 */
[----:B------:R-:W-:Y:S01]  /*fee0*/  @!P2 IMAD.WIDE R10, R15, 0x4, R4 ;  /* 0x000000040f0aa825 */ /* 0x000fe200078e0204 */
[----:B------:R-:W-:-:S03]  /*fef0*/  @!P4 LOP3.LUT R19, R19, 0xfffffffe, RZ, 0xc0, !PT ;  /* 0xfffffffe1313c812 */ /* 0x000fc600078ec0ff */
[----:B-1----:R-:W-:-:S04]  /*ff00*/  @!P1 IMAD.WIDE R8, R13, 0x4, R4 ;  /* 0x000000040d089825 */ /* 0x002fc800078e0204 */
[--C-:B------:R-:W-:Y:S01]  /*ff10*/  @!P3 IMAD.WIDE R12, R17, 0x4, R4.reuse ;  /* 0x00000004110cb825 */ /* 0x100fe200078e0204 */
[----:B------:R0:W-:Y:S03]  /*ff20*/  @!P1 ST.E.64 desc[UR6][R8.64], R134 ;  /* 0x0000008608009985 */ /* 0x0001e6000c101b06 */
[----:B------:R-:W-:Y:S01]  /*ff30*/  @!P4 IMAD.WIDE R14, R19, 0x4, R4 ;  /* 0x00000004130ec825 */ /* 0x000fe200078e0204 */
[----:B------:R0:W-:Y:S04]  /*ff40*/  @!P2 ST.E.64 desc[UR6][R10.64], R138 ;  /* 0x0000008a0a00a985 */ /* 0x0001e8000c101b06 */
        /* <DEDUP_REMOVED lines=9> */
.L_x_1044:
        /* <DEDUP_REMOVED lines=12> */
[----:B------:R-:W2:Y:S01]  /*100a0*/  LDL R4, [R1] ;  /* 0x0000000001047983 */ /* 0x000ea20000100800 */
[----:B------:R-:W-:Y:S01]  /*100b0*/  ISETP.NE.AND P0, PT, R6, 0x1, PT ;  /* 0x000000010600780c */ /* 0x000fe20003f05270 */
[----:B------:R-:W-:Y:S01]  /*100c0*/  S2UR UR7, SR_CTAID.Z ;  /* 0x00000000000779c3 */ /* 0x000fe20000002700 */
[----:B------:R-:W-:Y:S01]  /*100d0*/  ULDC.64 UR8, c[0x0][0xbd0] ;  /* 0x0002f40000087ab9 */ /* 0x000fe20000000a00 */
[----:B------:R-:W-:Y:S01]  /*100e0*/  IMAD.MOV.U32 R5, RZ, RZ, R0 ;  /* 0x000000ffff057224 */ /* 0x000fe200078e0000 */
[----:B------:R-:W-:-:S05]  /*100f0*/  ULDC.64 UR12, c[0x0][0x208] ;  /* 0x00008200000c7ab9 */ /* 0x000fca0000000a00 */
[----:B------:R-:W0:Y:S08]  /*10100*/  LDC.64 R10, c[0x0][0xbd8] ;  /* 0x0002f600ff0a7b82 */ /* 0x000e300000000a00 */
[----:B------:R-:W1:Y:S08]  /*10110*/  @P0 LDC R7, c[0x0][0xbec] ;  /* 0x0002fb00ff070b82 */ /* 0x000e700000000800 */
[----:B------:R-:W3:Y:S08]  /*10120*/  @P0 LDC R9, c[0x0][0xbf0] ;  /* 0x0002fc00ff090b82 */ /* 0x000ef00000000800 */
[----:B------:R-:W4:Y:S08]  /*10130*/  S2UR UR10, SR_CTAID.Y ;  /* 0x00000000000a79c3 */ /* 0x000f300000002600 */
[----:B------:R-:W4:Y:S01]  /*10140*/  LDC R8, c[0x0][0xc50] ;  /* 0x00031400ff087b82 */ /* 0x000f220000000800 */
[----:B--2---:R-:W-:Y:S01]  /*10150*/  R2UR UR11, R4 ;  /* 0x00000000040b72ca */ /* 0x004fe200000e0000 */
[----:B-1----:R-:W-:-:S05]  /*10160*/  @P0 IMAD.HI.U32 R4, R0, R7, RZ ;  /* 0x0000000700040227 */ /* 0x002fca00078e00ff */
[----:B---3--:R-:W-:-:S07]  /*10170*/  @P0 SHF.R.U32.HI R5, RZ, R9, R4 ;  /* 0x00000009ff050219 */ /* 0x008fce0000011604 */
[----:B------:R-:W-:Y:S02]  /*10180*/  USHF.R.S32.HI UR6, URZ, 0x1f, UR11 ;  /* 0x0000001f3f067899 */ /* 0x000fe4000801140b */
[----:B------:R-:W-:Y:S01]  /*10190*/  IMAD R7, RZ, RZ, -UR11 ;  /* 0x8000000bff077e24 */ /* 0x000fe2000f8e02ff */
[----:B------:R-:W-:Y:S02]  /*101a0*/  UIMAD.WIDE.U32 UR4, UR11, UR8, URZ ;  /* 0x000000080b0472a5 */ /* 0x000fe4000f8e003f */
[----:B------:R-:W-:Y:S01]  /*101b0*/  UIMAD UR6, UR6, UR8, URZ ;  /* 0x00000008060672a4 */ /* 0x000fe2000f8e023f */
[----:B----4-:R-:W-:Y:S01]  /*101c0*/  IMAD R9, R8, R7, UR10 ;  /* 0x0000000a08097e24 */ /* 0x010fe2000f8e0207 */
[----:B------:R-:W-:Y:S01]  /*101d0*/  USHF.R.S32.HI UR8, URZ, 0x1f, UR7 ;  /* 0x0000001f3f087899 */ /* 0x000fe20008011407 */
[----:B------:R-:W-:Y:S01]  /*101e0*/  IADD3 R7, -R5, RZ, RZ ;  /* 0x000000ff05077210 */ /* 0x000fe20007ffe1ff */
[----:B------:R-:W-:Y:S01]  /*101f0*/  UIMAD UR6, UR11, UR9, UR6 ;  /* 0x000000090b0672a4 */ /* 0x000fe2000f8e0206 */
[----:B------:R-:W-:Y:S01]  /*10200*/  IMAD.U32 R3, RZ, RZ, UR5 ;  /* 0x00000005ff037e24 */ /* 0x000fe2000f8e00ff */
[----:B------:R-:W-:Y:S01]  /*10210*/  SHF.R.S32.HI R4, RZ, 0x1f, R9 ;  /* 0x0000001fff047819 */ /* 0x000fe20000011409 */
[----:B------:R-:W-:Y:S01]  /*10220*/  IMAD.U32 R2, RZ, RZ, UR4 ;  /* 0x00000004ff027e24 */ /* 0x000fe2000f8e00ff */
[----:B------:R-:W-:Y:S01]  /*10230*/  UIADD3 UR6, UR5, UR6, URZ ;  /* 0x0000000605067290 */ /* 0x000fe2000fffe03f */
[----:B0-----:R-:W-:-:S02]  /*10240*/  IMAD R12, R10, UR8, RZ ;  /* 0x000000080a0c7c24 */ /* 0x001fc4000f8e02ff */
[----:B------:R-:W-:Y:S01]  /*10250*/  ULDC.64 UR4, c[0x0][0xbe0] ;  /* 0x0002f80000047ab9 */ /* 0x000fe20000000a00 */
[----:B------:R-:W-:Y:S02]  /*10260*/  IMAD R7, R6, R7, R0 ;  /* 0x0000000706077224 */ /* 0x000fe400078e0200 */
[----:B------:R-:W-:Y:S02]  /*10270*/  IMAD.U32 R3, RZ, RZ, UR6 ;  /* 0x00000006ff037e24 */ /* 0x000fe4000f8e00ff */
[----:B------:R-:W-:Y:S01]  /*10280*/  IMAD R11, R11, UR7, R12 ;  /* 0x000000070b0b7c24 */ /* 0x000fe2000f8e020c */
[----:B------:R-:W-:Y:S01]  /*10290*/  SHF.R.S32.HI R0, RZ, 0x1f, R7 ;  /* 0x0000001fff007819 */ /* 0x000fe20000011407 */
[----:B------:R-:W-:-:S04]  /*102a0*/  IMAD.WIDE.U32 R2, R10, UR7, R2 ;  /* 0x000000070a027c25 */ /* 0x000fc8000f8e0002 */
[----:B------:R-:W-:Y:S02]  /*102b0*/  IMAD.IADD R3, R11, 0x1, R3 ;  /* 0x000000010b037824 */ /* 0x000fe400078e0203 */
[----:B------:R-:W-:Y:S02]  /*102c0*/  IMAD R4, R4, UR4, RZ ;  /* 0x0000000404047c24 */ /* 0x000fe4000f8e02ff */
[----:B------:R-:W-:-:S04]  /*102d0*/  IMAD.WIDE.U32 R2, R9, UR4, R2 ;  /* 0x0000000409027c25 */ /* 0x000fc8000f8e0002 */
[----:B------:R-:W-:Y:S01]  /*102e0*/  IMAD R4, R9, UR5, R4 ;  /* 0x0000000509047c24 */ /* 0x000fe2000f8e0204 */
[----:B------:R-:W-:Y:S01]  /*102f0*/  SHF.R.S32.HI R9, RZ, 0x1f, R5 ;  /* 0x0000001fff097819 */ /* 0x000fe20000011405 */
[----:B------:R-:W-:Y:S01]  /*10300*/  ULDC.64 UR4, c[0x0][0xbc8] ;  /* 0x0002f20000047ab9 */ /* 0x000fe20000000a00 */
[----:B------:R-:W-:Y:S01]  /*10310*/  IADD3 R2, P0, R5, R2, RZ ;  /* 0x0000000205027210 */ /* 0x000fe20007f1e0ff */
[----:B------:R-:W-:-:S03]  /*10320*/  IMAD R0, R0, UR4, RZ ;  /* 0x0000000400007c24 */ /* 0x000fc6000f8e02ff */
[----:B------:R-:W-:Y:S01]  /*10330*/  IADD3.X R3, R9, R3, R4, P0, !PT ;  /* 0x0000000309037210 */ /* 0x000fe200007fe404 */
[C---:B------:R-:W-:Y:S02]  /*10340*/  IMAD R5, R7.reuse, UR5, R0 ;  /* 0x0000000507057c24 */ /* 0x040fe4000f8e0200 */
[----:B------:R-:W-:Y:S01]  /*10350*/  IMAD.WIDE.U32 R2, R7, UR4, R2 ;  /* 0x0000000407027c25 */ /* 0x000fe2000f8e0002 */
[----:B------:R-:W-:-:S03]  /*10360*/  ULDC.64 UR4, c[0x0][0xba8] ;  /* 0x0002ea0000047ab9 */ /* 0x000fc60000000a00 */
[----:B------:R-:W-:Y:S01]  /*10370*/  IMAD.IADD R3, R3, 0x1, R5 ;  /* 0x0000000103037824 */ /* 0x000fe200078e0205 */
[----:B------:R-:W-:-:S04]  /*10380*/  LEA R4, P0, R2, UR4, 0x2 ;  /* 0x0000000402047c11 */ /* 0x000fc8000f8010ff */
[----:B------:R-:W-:Y:S01]  /*10390*/  LEA.HI.X R5, R2, UR5, R3, 0x2, P0 ;  /* 0x0000000502057c11 */ /* 0x000fe200080f1403 */
[----:B------:R-:W-:-:S05]  /*103a0*/  IMAD.MOV.U32 R3, RZ, RZ, -0x800000 ;  /* 0xff800000ff037424 */ /* 0x000fca00078e00ff */
[----:B------:R4:W-:Y:S01]  /*103b0*/  STG.E desc[UR12][R4.64], R3 ;  /* 0x0000000304007986 */ /* 0x0009e2000c10190c */
[----:B------:R-:W-:Y:S05]  /*103c0*/  BRA `(.L_x_965) ;  /* 0x0000004c002c7947 */ /* 0x000fea0003800000 */
.L_x_963:
        /* <DEDUP_REMOVED lines=18> */
.L_x_1047:
[----:B------:R-:W-:Y:S01]  /*104f0*/  ULDC UR7, c[0x0][0xc50] ;  /* 0x0003140000077ab9 */ /* 0x000fe20000000800 */
[----:B------:R-:W-:Y:S01]  /*10500*/  UMOV UR36, UR6 ;  /* 0x0000000600247c82 */ /* 0x000fe20008000000 */
[----:B------:R-:W-:-:S11]  /*10510*/  UISETP.NE.AND UP0, UPT, UR7, 0x1, UPT ;  /* 0x000000010700788c */ /* 0x000fd6000bf05270 */
[----:B------:R-:W-:Y:S01]  /*10520*/  @UP0 ULDC UR4, c[0x0][0xc54] ;  /* 0x0003150000040ab9 */ /* 0x000fe20000000800 */
[----:B------:R-:W-:Y:S01]  /*10530*/  @UP0 ULDC UR8, c[0x0][0xc58] ;  /* 0x0003160000080ab9 */ /* 0x000fe20000000800 */
[----:B------:R-:W-:-:S04]  /*10540*/  UIMAD.WIDE.U32 UR4, UR6, UR4, URZ ;  /* 0x00000004060472a5 */ /* 0x000fc8000f8e003f */
[----:B------:R-:W-:-:S12]  /*10550*/  @UP0 USHF.R.U32.HI UR36, URZ, UR8, UR5 ;  /* 0x000000083f240299 */ /* 0x000fd80008011605 */
.L_x_1048:
[----:B------:R-:W-:Y:S01]  /*10560*/  ISETP.GE.AND P0, PT, R18, RZ, PT ;  /* 0x000000ff1200720c */ /* 0x000fe20003f06270 */
[----:B------:R-:W-:Y:S01]  /*10570*/  UIADD3 UR44, -UR36, URZ, URZ ;  /* 0x0000003f242c7290 */ /* 0x000fe2000fffe13f */
[----:B------:R-:W-:Y:S01]  /*10580*/  IMAD.MOV.U32 R9, RZ, RZ, 0x1 ;  /* 0x00000001ff097424 */ /* 0x000fe200078e00ff */
[----:B------:R-:W-:Y:S01]  /*10590*/  MOV R3, 0x1 ;  /* 0x0000000100037802 */ /* 0x000fe20000000f00 */
[----:B------:R-:W-:Y:S01]  /*105a0*/  IMAD.MOV.U32 R0, RZ, RZ, RZ ;  /* 0x000000ffff007224 */ /* 0x000fe200078e00ff */
[----:B------:R-:W-:-:S08]  /*105b0*/  UIMAD UR44, UR7, UR44, UR6 ;  /* 0x0000002c072c72a4 */ /* 0x000fd0000f8e0206 */
[----:B------:R-:W-:Y:S05]  /*105c0*/  @!P0 BRA `(.L_x_1049) ;  /* 0x0000004400e48947 */ /* 0x000fea0003800000 */
[----:B------:R-:W0:Y:S01]  /*105d0*/  S2UR UR45, SR_CTAID.X ;  /* 0x00000000002d79c3 */ /* 0x000e220000002500 */
[----:B------:R-:W-:Y:S01]  /*105e0*/  ULDC.64 UR4, c[0x0][0x418] ;  /* 0x0001060000047ab9 */ /* 0x000fe20000000a00 */
[----:B------:R-:W-:Y:S01]  /*105f0*/  ULDC UR6, c[0x0][0x448] ;  /* 0x0001120000067ab9 */ /* 0x000fe20000000800 */
[----:B------:R-:W-:Y:S02]  /*10600*/  UISETP.NE.U32.AND UP0, UPT, UR4, URZ, UPT ;  /* 0x0000003f0400728c */ /* 0x000fe4000bf05070 */
[----:B------:R-:W-:Y:S02]  /*10610*/  UISETP.NE.AND UP1, UPT, UR6, 0x1, UPT ;  /* 0x000000010600788c */ /* 0x000fe4000bf25270 */
[----:B------:R-:W-:Y:S01]  /*10620*/  UISETP.NE.AND.EX UP0, UPT, UR5, URZ, UPT, UP0 ;  /* 0x0000003f0500728c */ /* 0x000fe2000bf05300 */
[----:B------:R-:W-:Y:S02]  /*10630*/  ULDC UR6, c[0x0][0x424] ;  /* 0x0001090000067ab9 */ /* 0x000fe40000000800 */
[----:B------:R-:W-:Y:S01]  /*10640*/  ULDC.64 UR4, c[0x0][0x9e0] ;  /* 0x0002780000047ab9 */ /* 0x000fe20000000a00 */
[----:B------:R-:W-:-:S02]  /*10650*/  USEL UR9, UR6, 0x1, UP0 ;  /* 0x0000000106097887 */ /* 0x000fc40008000000 */
[----:B------:R-:W-:Y:S01]  /*10660*/  UISETP.GE.AND UP0, UPT, UR5, 0x1, UPT ;  /* 0x000000010500788c */ /* 0x000fe2000bf06270 */
[----:B------:R-:W-:Y:S02]  /*10670*/  ULDC UR10, c[0x0][0x288] ;  /* 0x0000a200000a7ab9 */ /* 0x000fe40000000800 */
[----:B------:R-:W-:Y:S01]  /*10680*/  @UP1 ULDC UR7, c[0x0][0x44c] ;  /* 0x0001130000071ab9 */ /* 0x000fe20000000800 */
[----:B------:R-:W-:Y:S01]  /*10690*/  ULDC UR12, c[0x0][0x2f0] ;  /* 0x0000bc00000c7ab9 */ /* 0x000fe20000000800 */
[----:B------:R-:W-:Y:S01]  /*106a0*/  UIADD3 UR11, -UR10, 0x1, URZ ;  /* 0x000000010a0b7890 */ /* 0x000fe2000fffe13f */
[----:B------:R-:W-:Y:S01]  /*106b0*/  PLOP3.LUT P1, PT, PT, PT, UP0, 0x80, 0x0 ;  /* 0x000000000000781c */ /* 0x000fe20003f2f008 */
[----:B------:R-:W-:Y:S01]  /*106c0*/  UIMAD UR13, UR9, UR12, 0x3f ;  /* 0x0000003f090d74a4 */ /* 0x000fe2000f8e020c */
[----:B------:R-:W-:Y:S01]  /*106d0*/  @UP1 ULDC UR14, c[0x0][0x450] ;  /* 0x00011400000e1ab9 */ /* 0x000fe20000000800 */
[----:B------:R-:W-:Y:S02]  /*106e0*/  UIMAD UR11, UR9, UR12, UR11 ;  /* 0x0000000c090b72a4 */ /* 0x000fe4000f8e020b */
[----:B0-----:R-:W-:-:S04]  /*106f0*/  USHF.L.U32 UR45, UR45, 0x7, URZ ;  /* 0x000000072d2d7899 */ /* 0x001fc8000800063f */
[----:B------:R-:W-:-:S04]  /*10700*/  UIADD3 UR8, UR45, 0x7f, URZ ;  /* 0x0000007f2d087890 */ /* 0x000fc8000fffe03f */
[----:B------:R-:W-:-:S04]  /*10710*/  UIMAD.WIDE.U32 UR6, UR8, UR7, URZ ;  /* 0x00000007080672a5 */ /* 0x000fc8000f8e003f */
[----:B------:R-:W-:Y:S02]  /*10720*/  @UP1 USHF.R.U32.HI UR8, URZ, UR14, UR7 ;  /* 0x0000000e3f081299 */ /* 0x000fe40008011607 */
[----:B------:R-:W-:Y:S02]  /*10730*/  USHF.R.S32.HI UR7, URZ, 0x1f, UR13 ;  /* 0x0000001f3f077899 */ /* 0x000fe4000801140d */
[----:B------:R-:W-:Y:S02]  /*10740*/  UIADD3 UR6, UR11, UR8, URZ ;  /* 0x000000080b067290 */ /* 0x000fe4000fffe03f */
[----:B------:R-:W-:Y:S02]  /*10750*/  ULEA.HI UR7, UR7, UR13, URZ, 0x6 ;  /* 0x0000000d07077291 */ /* 0x000fe4000f8f303f */
[----:B------:R-:W-:Y:S02]  /*10760*/  UIADD3 UR4, UR6, UR4, URZ ;  /* 0x0000000406047290 */ /* 0x000fe4000fffe03f */
[----:B------:R-:W-:Y:S01]  /*10770*/  USHF.R.S32.HI UR43, URZ, 0x6, UR7 ;  /* 0x000000063f2b7899 */ /* 0x000fe20008011407 */
        /* <DEDUP_REMOVED lines=11> */
.L_x_1051:
[----:B------:R-:W-:-:S11]  /*10830*/  UISETP.NE.AND UP0, UPT, UR5, 0x1, UPT ;  /* 0x000000010500788c */ /* 0x000fd6000bf05270 */
[----:B------:R-:W-:Y:S02]  /*10840*/  @UP0 ULDC.64 UR14, c[0x0][0x9e8] ;  /* 0x00027a00000e0ab9 */ /* 0x000fe40000000a00 */
[----:B------:R-:W-:-:S04]  /*10850*/  UIMAD.WIDE.U32 UR6, UR8, UR14, URZ ;  /* 0x0000000e080672a5 */ /* 0x000fc8000f8e003f */
[----:B------:R-:W-:-:S12]  /*10860*/  @UP0 USHF.R.U32.HI UR8, URZ, UR15, UR7 ;  /* 0x0000000f3f080299 */ /* 0x000fd80008011607 */
.L_x_1052:
[----:B------:R-:W-:-:S04]  /*10870*/  UIMAD UR8, UR8, UR5, UR5 ;  /* 0x00000005080872a4 */ /* 0x000fc8000f8e0205 */
[----:B------:R-:W-:-:S04]  /*10880*/  UISETP.LT.AND UP0, UPT, UR4, UR8, UPT ;  /* 0x000000080400728c */ /* 0x000fc8000bf01270 */
[----:B------:R-:W-:-:S12]  /*10890*/  USEL UR4, UR4, UR8, UP0 ;  /* 0x0000000804047287 */ /* 0x000fd80008000000 */
.L_x_1050:
[----:B------:R-:W-:Y:S01]  /*108a0*/  UIADD3 UR4, UR4, 0x3f, URZ ;  /* 0x0000003f04047890 */ /* 0x000fe2000fffe03f */
[----:B------:R-:W-:Y:S01]  /*108b0*/  @UP1 ULDC UR6, c[0x0][0x44c] ;  /* 0x0001130000061ab9 */ /* 0x000fe20000000800 */
[----:B------:R-:W-:Y:S02]  /*108c0*/  @UP1 ULDC UR11, c[0x0][0x450] ;  /* 0x00011400000b1ab9 */ /* 0x000fe40000000800 */
[----:B------:R-:W-:Y:S02]  /*108d0*/  USHF.R.S32.HI UR8, URZ, 0x1f, UR4 ;  /* 0x0000001f3f087899 */ /* 0x000fe40008011404 */
[----:B------:R-:W-:Y:S02]  /*108e0*/  UIMAD.WIDE.U32 UR6, UR45, UR6, URZ ;  /* 0x000000062d0672a5 */ /* 0x000fe4000f8e003f */
[----:B------:R-:W-:Y:S02]  /*108f0*/  ULEA.HI UR8, UR8, UR4, URZ, 0x6 ;  /* 0x0000000408087291 */ /* 0x000fe4000f8f303f */
[----:B------:R-:W-:Y:S01]  /*10900*/  UIMAD UR9, UR9, UR12, -UR10 ;  /* 0x0000000c090972a4 */ /* 0x000fe2000f8e0a0a */
[----:B------:R-:W-:Y:S01]  /*10910*/  UMOV UR4, UR45 ;  /* 0x0000002d00047c82 */ /* 0x000fe20008000000 */
[----:B------:R-:W-:-:S02]  /*10920*/  USHF.R.S32.HI UR42, URZ, 0x6, UR8 ;  /* 0x000000063f2a7899 */ /* 0x000fc40008011408 */
[----:B------:R-:W-:Y:S02]  /*10930*/  @UP1 USHF.R.U32.HI UR4, URZ, UR11, UR7 ;  /* 0x0000000b3f041299 */ /* 0x000fe40008011607 */
[----:B------:R-:W-:Y:S02]  /*10940*/  UISETP.LT.AND UP0, UPT, UR43, UR42, UPT ;  /* 0x0000002a2b00728c */ /* 0x000fe4000bf01270 */
[----:B------:R-:W-:Y:S01]  /*10950*/  UIADD3 UR4, UR9, UR4, URZ ;  /* 0x0000000409047290 */ /* 0x000fe2000fffe03f */
[----:B------:R-:W-:Y:S01]  /*10960*/  ULDC UR8, c[0x0][0x9dc] ;  /* 0x0002770000087ab9 */ /* 0x000fe20000000800 */
        /* <DEDUP_REMOVED lines=13> */
.L_x_1054:
[----:B------:R-:W-:-:S11]  /*10a40*/  UISETP.NE.AND UP0, UPT, UR5, 0x1, UPT ;  /* 0x000000010500788c */ /* 0x000fd6000bf05270 */
[----:B------:R-:W-:Y:S02]  /*10a50*/  @UP0 ULDC.64 UR10, c[0x0][0x9e8] ;  /* 0x00027a00000a0ab9 */ /* 0x000fe40000000a00 */
[----:B------:R-:W-:-:S04]  /*10a60*/  UIMAD.WIDE.U32 UR6, UR4, UR10, URZ ;  /* 0x0000000a040672a5 */ /* 0x000fc8000f8e003f */
[----:B------:R-:W-:-:S12]  /*10a70*/  @UP0 USHF.R.U32.HI UR4, URZ, UR11, UR7 ;  /* 0x0000000b3f040299 */ /* 0x000fd80008011607 */
.L_x_1055:
[----:B------:R-:W-:-:S04]  /*10a80*/  UIMAD UR4, UR4, UR5, URZ ;  /* 0x00000005040472a4 */ /* 0x000fc8000f8e023f */
[----:B------:R-:W-:-:S04]  /*10a90*/  UISETP.LT.AND UP0, UPT, UR8, UR4, UPT ;  /* 0x000000040800728c */ /* 0x000fc8000bf01270 */
[----:B------:R-:W-:-:S12]  /*10aa0*/  USEL UR8, UR8, UR4, !UP0 ;  /* 0x0000000408087287 */ /* 0x000fd8000c000000 */
.L_x_1053:
        /* <DEDUP_REMOVED lines=13> */
[----:B------:R-:W-:Y:S01]  /*10b80*/  IMAD.U32 R3, RZ, RZ, UR10 ;  /* 0x0000000aff037e24 */ /* 0x000fe2000f8e00ff */
[----:B------:R-:W-:-:S04]  /*10b90*/  UIADD3 UR4, UR10, -0x1, UR12 ;  /* 0xffffffff0a047890 */ /* 0x000fc8000fffe00c */
[-C--:B------:R-:W-:Y:S01]  /*10ba0*/  IABS R0, R3.reuse ;  /* 0x0000000300007213 */ /* 0x080fe20000000000 */
[----:B------:R-:W-:Y:S01]  /*10bb0*/  UIADD3 UR6, -UR40, UR4, URZ ;  /* 0x0000000428067290 */ /* 0x000fe2000fffe13f */
[----:B------:R-:W-:Y:S02]  /*10bc0*/  IABS R3, R3 ;  /* 0x0000000300037213 */ /* 0x000fe40000000000 */
[----:B------:R-:W-:Y:S01]  /*10bd0*/  R2UR UR11, R0 ;  /* 0x00000000000b72ca */ /* 0x000fe200000e0000 */
[----:B------:R-:W-:Y:S02]  /*10be0*/  UMOV UR4, URZ ;  /* 0x0000003f00047c82 */ /* 0x000fe40008000000 */
[----:B------:R-:W-:-:S05]  /*10bf0*/  IMAD.MOV R3, RZ, RZ, -R3 ;  /* 0x000000ffff037224 */ /* 0x000fca00078e0a03 */
[----:B------:R-:W-:-:S05]  /*10c00*/  R2UR UR9, R3 ;  /* 0x00000000030972ca */ /* 0x000fca00000e0000 */
[----:B------:R-:W0:Y:S08]  /*10c10*/  I2F.RP R0, UR11 ;  /* 0x0000000b00007d06 */ /* 0x000e300008209400 */
[----:B0-----:R-:W0:Y:S02]  /*10c20*/  MUFU.RCP R0, R0 ;  /* 0x0000000000007308 */ /* 0x001e240000001000 */
[----:B0-----:R-:W-:Y:S01]  /*10c30*/  VIADD R2, R0, 0xffffffe ;  /* 0x0ffffffe00027836 */ /* 0x001fe20000000000 */
[----:B------:R-:W-:Y:S01]  /*10c40*/  IABS R0, UR6 ;  /* 0x0000000600007c13 */ /* 0x000fe20008000000 */
[----:B------:R-:W-:-:S03]  /*10c50*/  ULOP3.LUT UR6, UR6, UR10, URZ, 0x3c, !UPT ;  /* 0x0000000a06067292 */ /* 0x000fc6000f8e3c3f */
[----:B------:R-:W-:Y:S01]  /*10c60*/  R2UR UR8, R0 ;  /* 0x00000000000872ca */ /* 0x000fe200000e0000 */
[----:B------:R-:W0:Y:S02]  /*10c70*/  F2I.FTZ.U32.TRUNC.NTZ R2, R2 ;  /* 0x0000000200027305 */ /* 0x000e24000021f000 */
[----:B0-----:R-:W-:-:S13]  /*10c80*/  R2UR UR5, R2 ;  /* 0x00000000020572ca */ /* 0x001fda00000e0000 */
[----:B------:R-:W-:-:S04]  /*10c90*/  UIADD3 UR7, URZ, -UR5, URZ ;  /* 0x800000053f077290 */ /* 0x000fc8000fffe03f */
[----:B------:R-:W-:-:S04]  /*10ca0*/  UIMAD UR7, UR7, UR11, URZ ;  /* 0x0000000b070772a4 */ /* 0x000fc8000f8e023f */
[----:B------:R-:W-:-:S04]  /*10cb0*/  UIMAD.WIDE.U32 UR4, UR5, UR7, UR4 ;  /* 0x00000007050472a5 */ /* 0x000fc8000f8e0004 */
[----:B------:R-:W-:-:S04]  /*10cc0*/  UIMAD.WIDE.U32 UR4, UR5, UR8, URZ ;  /* 0x00000008050472a5 */ /* 0x000fc8000f8e003f */
[----:B------:R-:W-:-:S04]  /*10cd0*/  UIMAD UR4, UR5, UR9, UR8 ;  /* 0x00000009050472a4 */ /* 0x000fc8000f8e0208 */
[----:B------:R-:W-:-:S11]  /*10ce0*/  UISETP.GT.U32.AND UP1, UPT, UR11, UR4, UPT ;  /* 0x000000040b00728c */ /* 0x000fd6000bf24070 */
[----:B------:R-:W-:Y:S02]  /*10cf0*/  @!UP1 UIADD3 UR4, UR4, -UR11, URZ ;  /* 0x8000000b04049290 */ /* 0x000fe4000fffe03f */
[----:B------:R-:W-:Y:S02]  /*10d00*/  @!UP1 UIADD3 UR5, UR5, 0x1, URZ ;  /* 0x0000000105059890 */ /* 0x000fe4000fffe03f */
[----:B------:R-:W-:Y:S02]  /*10d10*/  UISETP.GE.U32.AND UP0, UPT, UR4, UR11, UPT ;  /* 0x0000000b0400728c */ /* 0x000fe4000bf06070 */
[----:B------:R-:W-:-:S09]  /*10d20*/  UISETP.GE.AND UP1, UPT, UR6, URZ, UPT ;  /* 0x0000003f0600728c */ /* 0x000fd2000bf26270 */
[----:B------:R-:W-:Y:S02]  /*10d30*/  @UP0 UIADD3 UR5, UR5, 0x1, URZ ;  /* 0x0000000105050890 */ /* 0x000fe4000fffe03f */
[----:B------:R-:W-:Y:S02]  /*10d40*/  UISETP.NE.AND UP0, UPT, UR10, URZ, UPT ;  /* 0x0000003f0a00728c */ /* 0x000fe4000bf05270 */
[----:B------:R-:W-:-:S09]  /*10d50*/  @!UP1 UIADD3 UR5, -UR5, URZ, URZ ;  /* 0x0000003f05059290 */ /* 0x000fd2000fffe13f */
[----:B------:R-:W-:-:S07]  /*10d60*/  @!UP0 ULOP3.LUT UR5, URZ, UR10, URZ, 0x33, !UPT ;  /* 0x0000000a3f058292 */ /* 0x000fce000f8e333f */
[----:B------:R-:W-:-:S05]  /*10d70*/  UMOV UR41, UR5 ;  /* 0x0000000500297c82 */ /* 0x000fca0008000000 */
.L_x_1056:
[----:B------:R-:W-:Y:S01]  /*10d80*/  UIMAD UR39, UR44, UR41, UR40 ;  /* 0x000000292c2772a4 */ /* 0x000fe2000f8e0228 */
[----:B------:R-:W-:Y:S02]  /*10d90*/  IMAD.U32 R0, RZ, RZ, UR12 ;  /* 0x0000000cff007e24 */ /* 0x000fe4000f8e00ff */
[----:B------:R-:W-:-:S03]  /*10da0*/  IMAD.MOV.U32 R9, RZ, RZ, 0x1 ;  /* 0x00000001ff097424 */ /* 0x000fc600078e00ff */
[----:B------:R-:W-:-:S05]  /*10db0*/  IMAD.U32 R3, RZ, RZ, UR39 ;  /* 0x00000027ff037e24 */ /* 0x000fca000f8e00ff */
[----:B------:R-:W-:Y:S01]  /*10dc0*/  VIADDMNMX R17, R3, UR41, R0, PT ;  /* 0x0000002903117c46 */ /* 0x000fe2000b800100 */
[----:B------:R-:W-:Y:S01]  /*10dd0*/  IMAD.MOV.U32 R3, RZ, RZ, 0x1 ;  /* 0x00000001ff037424 */ /* 0x000fe200078e00ff */
[----:B------:R-:W-:Y:S02]  /*10de0*/  MOV R0, RZ ;  /* 0x000000ff00007202 */ /* 0x000fe40000000f00 */
[----:B------:R-:W-:Y:S01]  /*10df0*/  ISETP.GT.AND P0, PT, R17, UR39, PT ;  /* 0x0000002711007c0c */ /* 0x000fe2000bf04270 */
[----:B------:R0:W-:-:S12]  /*10e00*/  STL [R1+0x8], R17 ;  /* 0x0000081101007387 */ /* 0x0001d80000100800 */
[----:B0-----:R-:W-:Y:S05]  /*10e10*/  @!P0 BRA `(.L_x_1049) ;  /* 0x0000003c00d08947 */ /* 0x001fea0003800000 */
        /* <DEDUP_REMOVED lines=14> */
[----:B------:R-:W-:Y:S02]  /*10f00*/  IMAD.U32 R5, RZ, RZ, UR7 ;  /* 0x00000007ff057e24 */ /* 0x000fe4000f8e00ff */
[----:B------:R-:W-:Y:S02]  /*10f10*/  IMAD.U32 R6, RZ, RZ, UR8 ;  /* 0x00000008ff067e24 */ /* 0x000fe4000f8e00ff */
[----:B------:R-:W-:-:S02]  /*10f20*/  IMAD.U32 R10, RZ, RZ, UR4 ;  /* 0x00000004ff0a7e24 */ /* 0x000fc4000f8e00ff */
[----:B------:R-:W-:Y:S02]  /*10f30*/  IMAD.U32 R11, RZ, RZ, UR5 ;  /* 0x00000005ff0b7e24 */ /* 0x000fe4000f8e00ff */
[----:B------:R-:W-:Y:S02]  /*10f40*/  IMAD.MOV.U32 R8, RZ, RZ, 0x70 ;  /* 0x00000070ff087424 */ /* 0x000fe400078e00ff */
[----:B------:R-:W-:Y:S02]  /*10f50*/  IMAD.MOV.U32 R12, RZ, RZ, 0x1 ;  /* 0x00000001ff0c7424 */ /* 0x000fe400078e00ff */
[----:B------:R-:W-:-:S07]  /*10f60*/  IMAD.MOV.U32 R13, RZ, RZ, RZ ;  /* 0x000000ffff0d7224 */ /* 0x000fce00078e00ff */
[----:B------:R-:W-:-:S07]  /*10f70*/  LEPC R20, `(.L_x_1057) ;  /* 0x000000001014794e */ /* 0x000fce0000000000 */
[----:B0-----:R-:W-:Y:S05]  /*10f80*/  CALL.ABS.NOINC R2 ;  /* 0x0000000002007343 */ /* 0x001fea0003c00000 */
.L_x_1057:
        /* <DEDUP_REMOVED lines=11> */
[----:B------:R-:W-:Y:S01]  /*11040*/  MOV R8, 0x70 ;  /* 0x0000007000087802 */ /* 0x000fe20000000f00 */
[----:B------:R-:W-:Y:S02]  /*11050*/  IMAD.U32 R6, RZ, RZ, UR8 ;  /* 0x00000008ff067e24 */ /* 0x000fe4000f8e00ff */
[----:B------:R-:W-:-:S02]  /*11060*/  IMAD.U32 R7, RZ, RZ, UR9 ;  /* 0x00000009ff077e24 */ /* 0x000fc4000f8e00ff */
[----:B------:R-:W-:Y:S02]  /*11070*/  IMAD.U32 R10, RZ, RZ, UR4 ;  /* 0x00000004ff0a7e24 */ /* 0x000fe4000f8e00ff */
[----:B------:R-:W-:Y:S02]  /*11080*/  IMAD.U32 R11, RZ, RZ, UR5 ;  /* 0x00000005ff0b7e24 */ /* 0x000fe4000f8e00ff */
[----:B------:R-:W-:Y:S02]  /*11090*/  IMAD.MOV.U32 R12, RZ, RZ, 0x1 ;  /* 0x00000001ff0c7424 */ /* 0x000fe400078e00ff */
[----:B0-----:R-:W-:-:S07]  /*110a0*/  IMAD.MOV.U32 R13, RZ, RZ, RZ ;  /* 0x000000ffff0d7224 */ /* 0x001fce00078e00ff */
[----:B------:R-:W-:-:S07]  /*110b0*/  LEPC R20, `(.L_x_1059) ;  /* 0x000000001014794e */ /* 0x000fce0000000000 */
[----:B-1----:R-:W-:Y:S05]  /*110c0*/  CALL.ABS.NOINC R2 ;  /* 0x0000000002007343 */ /* 0x002fea0003c00000 */
.L_x_1059:
[----:B------:R0:W1:Y:S01]  /*110d0*/  LDC.64 R2, c[0x4][R16] ;  /* 0x0100000010027b82 */ /* 0x0000620000000a00 */
[----:B------:R-:W-:Y:S01]  /*110e0*/  ULDC.64 UR6, c[0x4][0x1b8] ;  /* 0x01006e0000067ab9 */ /* 0x000fe20000000a00 */
[----:B------:R-:W-:Y:S01]  /*110f0*/  ULDC.64 UR8, c[0x4][0x1c0] ;  /* 0x0100700000087ab9 */ /* 0x000fe20000000a00 */
[----:B------:R-:W-:Y:S01]  /*11100*/  ULDC.64 UR4, c[0x4][0x150] ;  /* 0x0100540000047ab9 */ /* 0x000fe20000000a00 */
[----:B------:R-:W-:Y:S01]  /*11110*/  IMAD.U32 R4, RZ, RZ, UR6 ;  /* 0x00000006ff047e24 */ /* 0x000fe2000f8e00ff */
[----:B------:R-:W-:Y:S01]  /*11120*/  MOV R7, UR9 ;  /* 0x0000000900077c02 */ /* 0x000fe20008000f00 */
        /* <DEDUP_REMOVED lines=9> */
.L_x_1058:
        /* <DEDUP_REMOVED lines=8> */
[----:B------:R-:W-:Y:S01]  /*11240*/  IADD3 R17, R17, -0x1, RZ ;  /* 0xffffffff11117810 */ /* 0x000fe20007ffe0ff */
        /* <DEDUP_REMOVED lines=12> */
.L_x_1151:
        /* <DEDUP_REMOVED lines=8> */
.L_x_1154:
[----:B------:R-:W-:Y:S05]  /*11390*/  @!P6 BRA `(.L_x_1061) ;  /* 0x000000040020e947 */ /* 0x000fea0003800000 */
[----:B------:R-:W-:Y:S01]  /*113a0*/  IMAD.MOV.U32 R16, RZ, RZ, R18 ;  /* 0x000000ffff107224 */ /* 0x000fe200078e0012 */
[----:B------:R-:W-:Y:S06]  /*113b0*/  @!P1 BRA `(.L_x_1063) ;  /* 0x00000000004c9947 */ /* 0x000fec0003800000 */
[----:B------:R-:W1:Y:S01]  /*113c0*/  LDC R6, c[0x0][0x43c] ;  /* 0x00010f00ff067b82 */ /* 0x000e620000000800 */
[----:B0-----:R-:W-:Y:S01]  /*113d0*/  IMAD.MOV.U32 R0, RZ, RZ, R17 ;  /* 0x000000ffff007224 */ /* 0x001fe200078e0011 */
[----:B------:R-:W-:Y:S01]  /*113e0*/  ULDC.64 UR4, c[0x0][0x428] ;  /* 0x00010a0000047ab9 */ /* 0x000fe20000000a00 */
[----:B------:R-:W-:Y:S01]  /*113f0*/  ULDC.64 UR6, c[0x0][0x208] ;  /* 0x0000820000067ab9 */ /* 0x000fe20000000a00 */
[----:B------:R-:W-:-:S04]  /*11400*/  IMAD R7, R19, UR4, RZ ;  /* 0x0000000413077c24 */ /* 0x000fc8000f8e02ff */
[----:B------:R-:W-:Y:S01]  /*11410*/  IMAD R7, R18, UR5, R7 ;  /* 0x0000000512077c24 */ /* 0x000fe2000f8e0207 */
[----:B-1----:R-:W-:-:S13]  /*11420*/  ISETP.NE.AND P0, PT, R6, 0x1, PT ;  /* 0x000000010600780c */ /* 0x002fda0003f05270 */
[----:B------:R-:W0:Y:S02]  /*11430*/  @P0 LDC.64 R4, c[0x0][0x440] ;  /* 0x00011000ff040b82 */ /* 0x000e240000000a00 */
[----:B0-----:R-:W-:-:S05]  /*11440*/  @P0 IMAD.HI.U32 R4, R17, R4, RZ ;  /* 0x0000000411040227 */ /* 0x001fca00078e00ff */
[----:B------:R-:W-:-:S04]  /*11450*/  @P0 SHF.R.U32.HI R0, RZ, R5, R4 ;  /* 0x00000005ff000219 */ /* 0x000fc80000011604 */
[--C-:B------:R-:W-:Y:S01]  /*11460*/  SHF.R.S32.HI R5, RZ, 0x1f, R0.reuse ;  /* 0x0000001fff057819 */ /* 0x100fe20000011400 */
[----:B------:R-:W-:-:S04]  /*11470*/  IMAD.MOV.U32 R4, RZ, RZ, R0 ;  /* 0x000000ffff047224 */ /* 0x000fc800078e0000 */
[----:B------:R-:W-:-:S04]  /*11480*/  IMAD.WIDE.U32 R4, R18, UR4, R4 ;  /* 0x0000000412047c25 */ /* 0x000fc8000f8e0004 */
[----:B------:R-:W-:Y:S01]  /*11490*/  IMAD.IADD R5, R5, 0x1, R7 ;  /* 0x0000000105057824 */ /* 0x000fe200078e0207 */
[----:B------:R-:W-:-:S04]  /*114a0*/  LEA R2, P0, R4, R2, 0x2 ;  /* 0x0000000204027211 */ /* 0x000fc800078010ff */
[----:B------:R-:W-:-:S05]  /*114b0*/  LEA.HI.X R3, R4, R3, R5, 0x2, P0 ;  /* 0x0000000304037211 */ /* 0x000fca00000f1405 */
[----:B------:R1:W5:Y:S01]  /*114c0*/  LDG.E R16, desc[UR6][R2.64] ;  /* 0x0000000602107981 */ /* 0x000362000c1e1900 */
[----:B------:R-:W-:-:S04]  /*114d0*/  IMAD.MOV R0, RZ, RZ, -R0 ;  /* 0x000000ffff007224 */ /* 0x000fc800078e0a00 */
[----:B------:R-:W-:-:S07]  /*114e0*/  IMAD R17, R6, R0, R17 ;  /* 0x0000000006117224 */ /* 0x000fce00078e0211 */
.L_x_1063:
[----:B0-----:R-:W-:Y:S01]  /*114f0*/  MOV R0, 0x1 ;  /* 0x0000000100007802 */ /* 0x001fe20000000f00 */
[----:B------:R-:W1:Y:S03]  /*11500*/  S2R R8, SR_TID.X ;  /* 0x0000000000087919 */ /* 0x000e660000002100 */
[----:B------:R-:W-:-:S04]  /*11510*/  SHF.L.U32 R0, R0, 0x1f, RZ ;  /* 0x0000001f00007819 */ /* 0x000fc800000006ff */
[----:B------:R-:W0:Y:S01]  /*11520*/  SYNCS.PHASECHK.TRANS64.TRYWAIT P0, [UR38+0x30840], R0 ;  /* 0x03084000ff0075a7 */ /* 0x000e220008000166 */
[----:B-1----:R-:W-:-:S04]  /*11530*/  LOP3.LUT R2, R8, 0x7f, RZ, 0xc0, !PT ;  /* 0x0000007f08027812 */ /* 0x002fc800078ec0ff */
[----:B------:R-:W-:Y:S01]  /*11540*/  ISETP.NE.AND P1, PT, R2, RZ, PT ;  /* 0x000000ff0200720c */ /* 0x000fe20003f25270 */
[----:B0-----:R-:W-:-:S12]  /*11550*/  @!P0 BRA `(.L_x_1064) ;  /* 0x0000003c00f08947 */ /* 0x001fd80003800000 */
.L_x_1155:
[----:B------:R-:W-:Y:S05]  /*11560*/  @P1 BRA `(.L_x_1065) ;  /* 0x0000000000181947 */ /* 0x000fea0003800000 */
[----:B------:R-:W1:Y:S01]  /*11570*/  S2R R2, SR_TID.X ;  /* 0x0000000000027919 */ /* 0x000e620000002100 */
[----:B0-----:R-:W-:-:S04]  /*11580*/  IMAD.MOV.U32 R0, RZ, RZ, 0x8000 ;  /* 0x00008000ff007424 */ /* 0x001fc800078e00ff */
[----:B------:R2:W-:Y:S01]  /*11590*/  SYNCS.ARRIVE.TRANS64 RZ, [UR38+0x30830], R0 ;  /* 0x03083000ffff79a7 */ /* 0x0005e20008000026 */
[----:B-1----:R-:W-:-:S13]  /*115a0*/  LOP3.LUT P0, RZ, R2, 0x1f, RZ, 0xc0, !PT ;  /* 0x0000001f02ff7812 */ /* 0x002fda000780c0ff */
[----:B--2---:R-:W-:Y:S05]  /*115b0*/  @!P0 BRA `(.L_x_1065) ;  /* 0x0000000000048947 */ /* 0x004fea0003800000 */
[----:B------:R-:W-:Y:S01]  /*115c0*/  BPT.TRAP 0x1 ;  /* 0x000000040000795c */ /* 0x000fe20000300000 */
.L_x_1065:
        /* <DEDUP_REMOVED lines=10> */
[----:B------:R-:W-:Y:S01]  /*11670*/  USHF.L.U32 UR11, UR11, 0x6, URZ ;  /* 0x000000060b0b7899 */ /* 0x000fe2000800063f */
        /* <DEDUP_REMOVED lines=26> */
.L_x_1061:
        /* <DEDUP_REMOVED lines=21> */
[----:B01----:R-:W-:Y:S05]  /*11970*/  CALL.ABS.NOINC R2 ;  /* 0x0000000002007343 */ /* 0x003fea0003c00000 */
.L_x_1066:
[----:B------:R-:W1:Y:S01]  /*11980*/  LDC R6, c[0x0][0x448] ;  /* 0x00011200ff067b82 */ /* 0x000e620000000800 */
[----:B------:R-:W2:Y:S01]  /*11990*/  S2R R11, SR_TID.X ;  /* 0x00000000000b7919 */ /* 0x000ea20000002100 */
[----:B------:R-:W-:Y:S01]  /*119a0*/  USHF.R.S32.HI UR4, URZ, 0x1f, UR36 ;  /* 0x0000001f3f047899 */ /* 0x000fe20008011424 */
[----:B------:R-:W-:Y:S01]  /*119b0*/  ULDC.64 UR8, c[0x0][0x2d8] ;  /* 0x0000b60000087ab9 */ /* 0x000fe20000000a00 */
[----:B------:R-:W3:Y:S02]  /*119c0*/  S2R R10, SR_CTAID.Z ;  /* 0x00000000000a7919 */ /* 0x000ee40000002700 */
[----:B------:R-:W-:Y:S02]  /*119d0*/  UIMAD UR6, UR4, UR8, URZ ;  /* 0x00000008040672a4 */ /* 0x000fe4000f8e023f */
[----:B------:R-:W-:Y:S02]  /*119e0*/  UIMAD.WIDE.U32 UR4, UR36, UR8, URZ ;  /* 0x00000008240472a5 */ /* 0x000fe4000f8e003f */
[----:B------:R-:W-:-:S04]  /*119f0*/  UIMAD UR6, UR36, UR9, UR6 ;  /* 0x00000009240672a4 */ /* 0x000fc8000f8e0206 */
[----:B------:R-:W-:Y:S01]  /*11a00*/  UIADD3 UR5, UR5, UR6, URZ ;  /* 0x0000000605057290 */ /* 0x000fe2000fffe03f */
[----:B-1----:R-:W-:Y:S02]  /*11a10*/  ISETP.NE.AND P0, PT, R6, 0x1, PT ;  /* 0x000000010600780c */ /* 0x002fe40003f05270 */
[C---:B--2---:R-:W-:Y:S02]  /*11a20*/  LOP3.LUT R9, R11.reuse, 0x7f, RZ, 0xc0, !PT ;  /* 0x0000007f0b097812 */ /* 0x044fe400078ec0ff */
[----:B------:R-:W-:-:S09]  /*11a30*/  SHF.L.U32 R3, R11, 0x4, RZ ;  /* 0x000000040b037819 */ /* 0x000fd200000006ff */
[----:B------:R-:W1:Y:S01]  /*11a40*/  @P0 LDC R5, c[0x0][0x44c] ;  /* 0x00011300ff050b82 */ /* 0x000e620000000800 */
[----:B0-----:R-:W-:Y:S01]  /*11a50*/  SHF.R.U32.HI R0, RZ, 0x3, R9 ;  /* 0x00000003ff007819 */ /* 0x001fe20000011609 */
[----:B------:R-:W-:-:S03]  /*11a60*/  IMAD.SHL.U32 R9, R9, 0x8, RZ ;  /* 0x0000000809097824 */ /* 0x000fc600078e00ff */
[----:B------:R-:W-:-:S03]  /*11a70*/  LOP3.LUT R3, R0, 0x70, R3, 0xf8, !PT ;  /* 0x0000007000037812 */ /* 0x000fc600078ef803 */
[----:B------:R-:W0:Y:S02]  /*11a80*/  @P0 LDC R7, c[0x0][0x450] ;  /* 0x00011400ff070b82 */ /* 0x000e240000000800 */
[----:B------:R-:W-:-:S06]  /*11a90*/  VIADD R4, R3, UR45 ;  /* 0x0000002d03047c36 */ /* 0x000fcc0008000000 */
[----:B------:R-:W2:Y:S01]  /*11aa0*/  LDC.64 R2, c[0x0][0x2e0] ;  /* 0x0000b800ff027b82 */ /* 0x000ea20000000a00 */
[----:B-1----:R-:W-:-:S04]  /*11ab0*/  @P0 IMAD.HI.U32 R8, R4, R5, RZ ;  /* 0x0000000504080227 */ /* 0x002fc800078e00ff */
[----:B------:R-:W-:Y:S01]  /*11ac0*/  IMAD.MOV.U32 R5, RZ, RZ, R4 ;  /* 0x000000ffff057224 */ /* 0x000fe200078e0004 */
[----:B0-----:R-:W-:Y:S02]  /*11ad0*/  @P0 SHF.R.U32.HI R5, RZ, R7, R8 ;  /* 0x00000007ff050219 */ /* 0x001fe40000011608 */
[----:B---3--:R-:W-:-:S05]  /*11ae0*/  SHF.R.S32.HI R7, RZ, 0x1f, R10 ;  /* 0x0000001fff077819 */ /* 0x008fca000001140a */
[----:B--2---:R-:W-:-:S04]  /*11af0*/  IMAD R8, R7, R2, RZ ;  /* 0x0000000207087224 */ /* 0x004fc800078e02ff */
[C---:B------:R-:W-:Y:S01]  /*11b00*/  IMAD R7, R10.reuse, R3, R8 ;  /* 0x000000030a077224 */ /* 0x040fe200078e0208 */
[----:B------:R-:W-:Y:S01]  /*11b10*/  SHF.R.S32.HI R8, RZ, 0x1f, R5 ;  /* 0x0000001fff087819 */ /* 0x000fe20000011405 */
[----:B------:R-:W-:Y:S01]  /*11b20*/  IMAD.WIDE.U32 R2, R10, R2, UR4 ;  /* 0x000000040a027e25 */ /* 0x000fe2000f8e0002 */
[----:B------:R-:W-:-:S03]  /*11b30*/  ULDC.64 UR4, c[0x0][0x2d0] ;  /* 0x0000b40000047ab9 */ /* 0x000fc60000000a00 */
[----:B------:R-:W-:Y:S02]  /*11b40*/  IMAD.IADD R3, R3, 0x1, R7 ;  /* 0x0000000103037824 */ /* 0x000fe400078e0207 */
[----:B------:R-:W-:Y:S02]  /*11b50*/  IMAD.MOV R7, RZ, RZ, -R5 ;  /* 0x000000ffff077224 */ /* 0x000fe400078e0a05 */
[----:B------:R-:W-:Y:S02]  /*11b60*/  IMAD R8, R8, UR4, RZ ;  /* 0x0000000408087c24 */ /* 0x000fe4000f8e02ff */
[----:B------:R-:W-:Y:S02]  /*11b70*/  IMAD R4, R6, R7, R4 ;  /* 0x0000000706047224 */ /* 0x000fe400078e0204 */
[C---:B------:R-:W-:Y:S02]  /*11b80*/  IMAD R7, R5.reuse, UR5, R8 ;  /* 0x0000000505077c24 */ /* 0x040fe4000f8e0208 */
[----:B------:R-:W-:Y:S01]  /*11b90*/  IMAD.WIDE.U32 R2, R5, UR4, R2 ;  /* 0x0000000405027c25 */ /* 0x000fe2000f8e0002 */
[----:B------:R-:W-:Y:S01]  /*11ba0*/  SHF.R.S32.HI R5, RZ, 0x1f, R4 ;  /* 0x0000001fff057819 */ /* 0x000fe20000011404 */
[----:B------:R-:W-:-:S03]  /*11bb0*/  ULDC.64 UR4, c[0x0][0x2c8] ;  /* 0x0000b20000047ab9 */ /* 0x000fc60000000a00 */
[----:B------:R-:W-:Y:S01]  /*11bc0*/  IADD3 R3, R3, R7, RZ ;  /* 0x0000000703037210 */ /* 0x000fe20007ffe0ff */
[----:B------:R-:W-:-:S04]  /*11bd0*/  IMAD R5, R5, UR4, RZ ;  /* 0x0000000405057c24 */ /* 0x000fc8000f8e02ff */
[C---:B------:R-:W-:Y:S02]  /*11be0*/  IMAD R5, R4.reuse, UR5, R5 ;  /* 0x0000000504057c24 */ /* 0x040fe4000f8e0205 */
[----:B------:R-:W-:Y:S01]  /*11bf0*/  IMAD.WIDE.U32 R2, R4, UR4, R2 ;  /* 0x0000000404027c25 */ /* 0x000fe2000f8e0002 */
[----:B------:R-:W-:-:S03]  /*11c00*/  ULDC.64 UR4, c[0x0][0x280] ;  /* 0x0000a00000047ab9 */ /* 0x000fc60000000a00 */
[----:B------:R-:W-:Y:S01]  /*11c10*/  IMAD.IADD R7, R3, 0x1, R5 ;  /* 0x0000000103077824 */ /* 0x000fe200078e0205 */
[----:B------:R-:W-:Y:S01]  /*11c20*/  LEA R8, P0, R2, UR4, 0x1 ;  /* 0x0000000402087c11 */ /* 0x000fe2000f8008ff */
[----:B------:R-:W-:-:S03]  /*11c30*/  ULDC UR4, c[0x0][0x2b8] ;  /* 0x0000ae0000047ab9 */ /* 0x000fc60000000800 */
[----:B------:R-:W-:Y:S01]  /*11c40*/  LEA.HI.X R7, R2, UR5, R7, 0x1, P0 ;  /* 0x0000000502077c11 */ /* 0x000fe200080f0c07 */
[----:B------:R-:W-:-:S05]  /*11c50*/  IMAD.SHL.U32 R2, R11, 0x8, RZ ;  /* 0x000000080b027824 */ /* 0x000fca00078e00ff */
[C---:B------:R-:W-:Y:S02]  /*11c60*/  LOP3.LUT R3, R2.reuse, 0x1c0, RZ, 0xc0, !PT ;  /* 0x000001c002037812 */ /* 0x040fe400078ec0ff */
[----:B------:R-:W-:Y:S02]  /*11c70*/  LOP3.LUT R10, R2, 0x38, RZ, 0xc0, !PT ;  /* 0x00000038020a7812 */ /* 0x000fe400078ec0ff */
[----:B------:R-:W-:Y:S02]  /*11c80*/  LOP3.LUT R3, R3, 0x38, R2, 0xf8, !PT ;  /* 0x0000003803037812 */ /* 0x000fe400078ef802 */
[C---:B------:R-:W-:Y:S02]  /*11c90*/  LOP3.LUT R2, R10.reuse, 0x40, RZ, 0xfc, !PT ;  /* 0x000000400a027812 */ /* 0x040fe400078efcff */
[----:B------:R-:W-:Y:S02]  /*11ca0*/  ISETP.GE.AND P4, PT, R10, UR4, PT ;  /* 0x000000040a007c0c */ /* 0x000fe4000bf86270 */
[----:B------:R-:W-:-:S02]  /*11cb0*/  ISETP.GE.AND P2, PT, R2, UR4, PT ;  /* 0x0000000402007c0c */ /* 0x000fc4000bf46270 */
[----:B------:R-:W-:-:S04]  /*11cc0*/  LOP3.LUT R2, R10, 0x80, RZ, 0xfc, !PT ;  /* 0x000000800a027812 */ /* 0x000fc800078efcff */
[----:B------:R-:W-:Y:S02]  /*11cd0*/  ISETP.GE.AND P1, PT, R2, UR4, PT ;  /* 0x0000000402007c0c */ /* 0x000fe4000bf26270 */
[----:B------:R-:W-:-:S04]  /*11ce0*/  LOP3.LUT R2, R10, 0xc0, RZ, 0xfc, !PT ;  /* 0x000000c00a027812 */ /* 0x000fc800078efcff */
[----:B------:R-:W-:Y:S01]  /*11cf0*/  ISETP.GE.AND P0, PT, R2, UR4, PT ;  /* 0x0000000402007c0c */ /* 0x000fe2000bf06270 */
[----:B------:R-:W-:Y:S01]  /*11d00*/  UMOV UR4, 0xffffffff ;  /* 0xffffffff00047882 */ /* 0x000fe20000000000 */
[----:B------:R-:W-:-:S04]  /*11d10*/  LOP3.LUT R2, R3, 0x38, R11, 0x78, !PT ;  /* 0x0000003803027812 */ /* 0x000fc800078e780b */
[----:B------:R-:W-:Y:S01]  /*11d20*/  LOP3.LUT R9, R2, 0x200, R9, 0xf8, !PT ;  /* 0x0000020002097812 */ /* 0x000fe200078ef809 */
[----:B------:R-:W-:Y:S06]  /*11d30*/  BRA.DIV UR4, `(.L_x_1067) ;  /* 0x0000003a04107947 */ /* 0x000fec000b800000 */
[----:B------:R-:W0:Y:S01]  /*11d40*/  SHFL.IDX PT, R2, R7, RZ, 0x181f ;  /* 0x00181fff07027589 */ /* 0x000e2200000e0000 */
[----:B------:R-:W-:Y:S01]  /*11d50*/  ULDC UR4, c[0x0][0x288] ;  /* 0x0000a20000047ab9 */ /* 0x000fe20000000800 */
[----:B------:R-:W-:Y:S01]  /*11d60*/  VIADD R0, R0, UR45 ;  /* 0x0000002d00007c36 */ /* 0x000fe20008000000 */
[----:B------:R-:W-:Y:S01]  /*11d70*/  ULDC.64 UR6, c[0x0][0x208] ;  /* 0x0000820000067ab9 */ /* 0x000fe20000000a00 */
[----:B------:R-:W1:Y:S01]  /*11d80*/  SHFL.IDX PT, R14, R8, RZ, 0x181f ;  /* 0x00181fff080e7589 */ /* 0x000e6200000e0000 */
[----:B------:R-:W-:Y:S02]  /*11d90*/  IMAD R6, R6, UR4, RZ ;  /* 0x0000000406067c24 */ /* 0x000fe4000f8e02ff */
[C---:B------:R-:W-:Y:S01]  /*11da0*/  VIADD R11, R0.reuse, 0x10 ;  /* 0x00000010000b7836 */ /* 0x040fe20000000000 */
[----:B------:R-:W-:Y:S02]  /*11db0*/  SHFL.IDX PT, R5, R7, 0x1, 0x181f ;  /* 0x00381f0007057f89 */ /* 0x000fe400000e0000 */
[----:B------:R-:W-:-:S02]  /*11dc0*/  ISETP.GE.AND P3, PT, R0, R6, PT ;  /* 0x000000060000720c */ /* 0x000fc40003f66270 */
[----:B------:R-:W2:Y:S11]  /*11dd0*/  SHFL.IDX PT, R4, R8, 0x1, 0x181f ;  /* 0x00381f0008047f89 */ /* 0x000eb600000e0000 */
[----:B------:R-:W-:-:S02]  /*11de0*/  @!P3 LEA R21, R9, UR38, 0x1 ;  /* 0x000000260915bc11 */ /* 0x000fc4000f8e08ff */
[----:B0-----:R-:W-:Y:S01]  /*11df0*/  MOV R3, R2 ;  /* 0x0000000200037202 */ /* 0x001fe20000000f00 */
[----:B-1----:R-:W-:Y:S02]  /*11e00*/  IMAD.MOV.U32 R2, RZ, RZ, R14 ;  /* 0x000000ffff027224 */ /* 0x002fe400078e000e */
[----:B------:R-:W-:Y:S02]  /*11e10*/  SHFL.IDX PT, R14, R8, 0x7, 0x181f ;  /* 0x00f81f00080e7f89 */ /* 0x000fe400000e0000 */
[----:B------:R-:W-:-:S05]  /*11e20*/  @!P3 IMAD.WIDE.U32 R2, R10, 0x2, R2 ;  /* 0x000000020a02b825 */ /* 0x000fca00078e0002 */
[----:B------:R-:W-:Y:S04]  /*11e30*/  @!P3 LDGSTS.E.BYPASS.LTC128B.128 [R21+0x10400], desc[UR6][R2.64], !P4 ;  /* 0x104000000215bfae */ /* 0x000fe8000e101d46 */
[----:B------:R-:W-:Y:S04]  /*11e40*/  @!P3 LDGSTS.E.BYPASS.LTC128B.128 [R21+0x14400], desc[UR6][R2.64+0x80], !P2 ;  /* 0x144000800215bfae */ /* 0x000fe8000d101d46 */
[----:B------:R-:W-:Y:S04]  /*11e50*/  @!P3 LDGSTS.E.BYPASS.LTC128B.128 [R21+0x18400], desc[UR6][R2.64+0x100], !P1 ;  /* 0x184001000215bfae */ /* 0x000fe8000c901d46 */
[----:B------:R0:W-:Y:S01]  /*11e60*/  @!P3 LDGSTS.E.BYPASS.LTC128B.128 [R21+0x1c400], desc[UR6][R2.64+0x180], !P0 ;  /* 0x1c4001800215bfae */ /* 0x0001e2000c101d46 */
[----:B------:R-:W-:Y:S01]  /*11e70*/  ISETP.GE.AND P3, PT, R11, R6, PT ;  /* 0x000000060b00720c */ /* 0x000fe20003f66270 */
[----:B------:R-:W-:-:S02]  /*11e80*/  VIADD R11, R0, 0x20 ;  /* 0x00000020000b7836 */ /* 0x000fc40000000000 */
[----:B0-----:R-:W-:Y:S10]  /*11e90*/  SHFL.IDX PT, R3, R7, 0x2, 0x181f ;  /* 0x00581f0007037f89 */ /* 0x001ff400000e0000 */
[----:B--2---:R-:W-:Y:S01]  /*11ea0*/  @!P3 IMAD.WIDE.U32 R4, R10, 0x2, R4 ;  /* 0x000000020a04b825 */ /* 0x004fe200078e0004 */
[----:B------:R-:W-:Y:S01]  /*11eb0*/  @!P3 LEA R20, R9, UR38, 0x1 ;  /* 0x000000260914bc11 */ /* 0x000fe2000f8e08ff */
[----:B------:R-:W0:Y:S04]  /*11ec0*/  SHFL.IDX PT, R2, R8, 0x2, 0x181f ;  /* 0x00581f0008027f89 */ /* 0x000e2800000e0000 */
[----:B------:R-:W-:Y:S04]  /*11ed0*/  @!P3 LDGSTS.E.BYPASS.LTC128B.128 [R20+0x10c00], desc[UR6][R4.64], !P4 ;  /* 0x10c000000414bfae */ /* 0x000fe8000e101d46 */
[----:B------:R-:W-:Y:S04]  /*11ee0*/  @!P3 LDGSTS.E.BYPASS.LTC128B.128 [R20+0x14c00], desc[UR6][R4.64+0x80], !P2 ;  /* 0x14c000800414bfae */ /* 0x000fe8000d101d46 */
[----:B------:R-:W-:Y:S04]  /*11ef0*/  @!P3 LDGSTS.E.BYPASS.LTC128B.128 [R20+0x18c00], desc[UR6][R4.64+0x100], !P1 ;  /* 0x18c001000414bfae */ /* 0x000fe8000c901d46 */
[----:B------:R1:W-:Y:S01]  /*11f00*/  @!P3 LDGSTS.E.BYPASS.LTC128B.128 [R20+0x1cc00], desc[UR6][R4.64+0x180], !P0 ;  /* 0x1cc001800414bfae */ /* 0x0003e2000c101d46 */
[----:B------:R-:W-:Y:S01]  /*11f10*/  ISETP.GE.AND P3, PT, R11, R6, PT ;  /* 0x000000060b00720c */ /* 0x000fe20003f66270 */
[----:B------:R-:W-:-:S02]  /*11f20*/  VIADD R11, R0, 0x30 ;  /* 0x00000030000b7836 */ /* 0x000fc40000000000 */
[----:B-1----:R-:W-:Y:S10]  /*11f30*/  SHFL.IDX PT, R5, R7, 0x3, 0x181f ;  /* 0x00781f0007057f89 */ /* 0x002ff400000e0000 */
[----:B0-----:R-:W-:Y:S01]  /*11f40*/  @!P3 IMAD.WIDE.U32 R2, R10, 0x2, R2 ;  /* 0x000000020a02b825 */ /* 0x001fe200078e0002 */
[----:B------:R-:W-:Y:S01]  /*11f50*/  @!P3 LEA R21, R9, UR38, 0x1 ;  /* 0x000000260915bc11 */ /* 0x000fe2000f8e08ff */
[----:B------:R-:W0:Y:S04]  /*11f60*/  SHFL.IDX PT, R4, R8, 0x3, 0x181f ;  /* 0x00781f0008047f89 */ /* 0x000e2800000e0000 */
[----:B------:R-:W-:Y:S04]  /*11f70*/  @!P3 LDGSTS.E.BYPASS.LTC128B.128 [R21+0x11400], desc[UR6][R2.64], !P4 ;  /* 0x114000000215bfae */ /* 0x000fe8000e101d46 */
[----:B------:R-:W-:Y:S04]  /*11f80*/  @!P3 LDGSTS.E.BYPASS.LTC128B.128 [R21+0x15400], desc[UR6][R2.64+0x80], !P2 ;  /* 0x154000800215bfae */ /* 0x000fe8000d101d46 */
[----:B------:R-:W-:Y:S04]  /*11f90*/  @!P3 LDGSTS.E.BYPASS.LTC128B.128 [R21+0x19400], desc[UR6][R2.64+0x100], !P1 ;  /* 0x194001000215bfae */ /* 0x000fe8000c901d46 */
[----:B------:R1:W-:Y:S01]  /*11fa0*/  @!P3 LDGSTS.E.BYPASS.LTC128B.128 [R21+0x1d400], desc[UR6][R2.64+0x180], !P0 ;  /* 0x1d4001800215bfae */ /* 0x0003e2000c101d46 */
[----:B------:R-:W-:-:S02]  /*11fb0*/  ISETP.GE.AND P3, PT, R11, R6, PT ;  /* 0x000000060b00720c */ /* 0x000fc40003f66270 */
[----:B------:R-:W-:Y:S01]  /*11fc0*/  IADD3 R11, R0, 0x40, RZ ;  /* 0x00000040000b7810 */ /* 0x000fe20007ffe0ff */
        /* <DEDUP_REMOVED lines=24> */
[----:B------:R1:W-:Y:S04]  /*12150*/  @!P3 LDGSTS.E.BYPASS.LTC128B.128 [R20+0x12c00], desc[UR6][R4.64], !P4 ;  /* 0x12c000000414bfae */ /* 0x0003e8000e101d46 */
[----:B------:R1:W-:Y:S04]  /*12160*/  @!P3 LDGSTS.E.BYPASS.LTC128B.128 [R20+0x16c00], desc[UR6][R4.64+0x80], !P2 ;  /* 0x16c000800414bfae */ /* 0x0003e8000d101d46 */
[----:B------:R1:W-:Y:S04]  /*12170*/  @!P3 LDGSTS.E.BYPASS.LTC128B.128 [R20+0x1ac00], desc[UR6][R4.64+0x100], !P1 ;  /* 0x1ac001000414bfae */ /* 0x0003e8000c901d46 */
[----:B------:R1:W-:Y:S01]  /*12180*/  @!P3 LDGSTS.E.BYPASS.LTC128B.128 [R20+0x1ec00], desc[UR6][R4.64+0x180], !P0 ;  /* 0x1ec001800414bfae */ /* 0x0003e2000c101d46 */
[----:B------:R-:W-:-:S03]  /*12190*/  ISETP.GE.AND P3, PT, R11, R6, PT ;  /* 0x000000060b00720c */ /* 0x000fc60003f66270 */
[----:B------:R-:W2:Y:S10]  /*121a0*/  SHFL.IDX PT, R7, R7, 0x7, 0x181f ;  /* 0x00f81f0007077f89 */ /* 0x000eb400000e0000 */
[----:B0-----:R-:W-:Y:S01]  /*121b0*/  @!P3 IMAD.WIDE.U32 R2, R10, 0x2, R2 ;  /* 0x000000020a02b825 */ /* 0x001fe200078e0002 */
[----:B------:R-:W-:-:S05]  /*121c0*/  @!P3 LEA R21, R9, UR38, 0x1 ;  /* 0x000000260915bc11 */ /* 0x000fca000f8e08ff */
[----:B------:R1:W-:Y:S04]  /*121d0*/  @!P3 LDGSTS.E.BYPASS.LTC128B.128 [R21+0x13400], desc[UR6][R2.64], !P4 ;  /* 0x134000000215bfae */ /* 0x0003e8000e101d46 */
[----:B------:R1:W-:Y:S04]  /*121e0*/  @!P3 LDGSTS.E.BYPASS.LTC128B.128 [R21+0x17400], desc[UR6][R2.64+0x80], !P2 ;  /* 0x174000800215bfae */ /* 0x0003e8000d101d46 */
[----:B------:R1:W-:Y:S04]  /*121f0*/  @!P3 LDGSTS.E.BYPASS.LTC128B.128 [R21+0x1b400], desc[UR6][R2.64+0x100], !P1 ;  /* 0x1b4001000215bfae */ /* 0x0003e8000c901d46 */
[----:B--2---:R1:W-:Y:S02]  /*12200*/  @!P3 LDGSTS.E.BYPASS.LTC128B.128 [R21+0x1f400], desc[UR6][R2.64+0x180], !P0 ;  /* 0x1f4001800215bfae */ /* 0x0043e4000c101d46 */
.L_x_1172:
[----:B-1----:R-:W-:Y:S01]  /*12210*/  VIADD R3, R0, 0x70 ;  /* 0x0000007000037836 */ /* 0x002fe20000000000 */
        /* <DEDUP_REMOVED lines=15> */
.L_x_1069:
[----:B------:R-:W-:Y:S05]  /*12310*/  BSYNC B0 ;  /* 0x0000000000007941 */ /* 0x000fea0003800000 */
.L_x_1068:
[----:B------:R-:W-:Y:S01]  /*12320*/  NOP ;  /* 0x0000000000007918 */ /* 0x000fe20000000000 */
[----:B------:R-:W-:Y:S01]  /*12330*/  SYNCS.ARRIVE.TRANS64.RED.A0T1 RZ, [UR38+0x30800], RZ ;  /* 0x030800ffffff79a7 */ /* 0x000fe20008200426 */
[----:B------:R-:W-:Y:S01]  /*12340*/  IMAD.MOV.U32 R2, RZ, RZ, 0x1 ;  /* 0x00000001ff027424 */ /* 0x000fe200078e00ff */
[----:B------:R-:W-:Y:S04]  /*12350*/  ARRIVES.LDGSTSBAR.64.TRANSCNT [UR38+0x30800] ;  /* 0x03080000ff0079b0 */ /* 0x000fe80008000aa6 */
[----:B------:R-:W-:Y:S01]  /*12360*/  SHF.L.U32 R2, R2, 0x1f, RZ ;  /* 0x0000001f02027819 */ /* 0x000fe200000006ff */
[----:B------:R-:W-:Y:S01]  /*12370*/  NOP ;  /* 0x0000000000007918 */ /* 0x000fe20000000000 */
[----:B------:R-:W2:Y:S01]  /*12380*/  LDL.LU R3, [R1+0x8] ;  /* 0x0000080001037983 */ /* 0x000ea20000300800 */
[----:B------:R-:W-:Y:S01]  /*12390*/  SYNCS.ARRIVE.TRANS64.A1T0 RZ, [UR38+0x30800], RZ ;  /* 0x030800ffffff79a7 */ /* 0x000fe20008100026 */
[----:B------:R-:W1:Y:S01]  /*123a0*/  SYNCS.PHASECHK.TRANS64.TRYWAIT P0, [UR38+0x30820], R2 ;  /* 0x03082002ff0075a7 */ /* 0x000e620008000166 */
[----:B--2---:R-:W-:-:S05]  /*123b0*/  VIADD R0, R3, 0xfffffffe ;  /* 0xfffffffe03007836 */ /* 0x004fca0000000000 */
[----:B------:R-:W-:Y:S01]  /*123c0*/  ISETP.GE.AND P1, PT, R0, UR39, PT ;  /* 0x0000002700007c0c */ /* 0x000fe2000bf26270 */
[----:B-1----:R-:W-:-:S12]  /*123d0*/  @!P0 BRA `(.L_x_1070) ;  /* 0x0000003c002c8947 */ /* 0x002fd80003800000 */
.L_x_1173:
[----:B0-----:R-:W-:Y:S02]  /*123e0*/  IMAD.MOV.U32 R9, RZ, RZ, 0x1 ;  /* 0x00000001ff097424 */ /* 0x001fe400078e00ff */
[----:B------:R-:W-:Y:S01]  /*123f0*/  IMAD.MOV.U32 R8, RZ, RZ, RZ ;  /* 0x000000ffff087224 */ /* 0x000fe200078e00ff */
[----:B------:R-:W-:Y:S06]  /*12400*/  @!P1 BRA `(.L_x_1071) ;  /* 0x0000002000f09947 */ /* 0x000fec0003800000 */
[----:B------:R-:W-:Y:S01]  /*12410*/  UIADD3 UR4, UR44, 0x1, URZ ;  /* 0x000000012c047890 */ /* 0x000fe2000fffe03f */
[----:B------:R-:W0:Y:S01]  /*12420*/  S2R R4, SR_TID.X ;  /* 0x0000000000047919 */ /* 0x000e220000002100 */
[----:B------:R-:W-:Y:S01]  /*12430*/  ULOP3.LUT UR5, URZ, UR42, URZ, 0x33, !UPT ;  /* 0x0000002a3f057292 */ /* 0x000fe2000f8e333f */
[----:B------:R-:W-:Y:S01]  /*12440*/  IMAD.MOV.U32 R9, RZ, RZ, 0x1 ;  /* 0x00000001ff097424 */ /* 0x000fe200078e00ff */
[----:B------:R-:W-:-:S04]  /*12450*/  UIMAD UR4, UR4, UR41, URZ ;  /* 0x00000029040472a4 */ /* 0x000fc8000f8e023f */
[----:B-1----:R-:W-:Y:S01]  /*12460*/  MOV R3, UR5 ;  /* 0x0000000500037c02 */ /* 0x002fe20008000f00 */
[----:B------:R-:W-:Y:S01]  /*12470*/  ULOP3.LUT UR5, URZ, UR39, URZ, 0x33, !UPT ;  /* 0x000000273f057292 */ /* 0x000fe2000f8e333f */
[----:B------:R-:W-:Y:S01]  /*12480*/  LOP3.LUT R2, RZ, UR4, RZ, 0x33, !PT ;  /* 0x00000004ff027c12 */ /* 0x000fe2000f8e33ff */
[----:B------:R-:W-:-:S03]  /*12490*/  ULOP3.LUT UR4, URZ, UR43, URZ, 0x33, !UPT ;  /* 0x0000002b3f047292 */ /* 0x000fc6000f8e333f */
[----:B------:R-:W-:Y:S01]  /*124a0*/  VIADDMNMX R2, R2, -UR40, R3, !PT ;  /* 0x8000002802027c46 */ /* 0x000fe2000f800103 */
[----:B------:R-:W-:-:S03]  /*124b0*/  IMAD.MOV.U32 R3, RZ, RZ, 0x2 ;  /* 0x00000002ff037424 */ /* 0x000fc600078e00ff */
[----:B------:R-:W-:-:S04]  /*124c0*/  VIMNMX R2, R2, UR4, !PT ;  /* 0x0000000402027c48 */ /* 0x000fc8000ffe0100 */
[----:B------:R-:W-:-:S05]  /*124d0*/  VIADDMNMX R3, R2, R3, UR5, !PT ;  /* 0x0000000502037e46 */ /* 0x000fca000f800103 */
[----:B------:R-:W-:-:S05]  /*124e0*/  VIADD R5, R3, 0xfffffffe ;  /* 0xfffffffe03057836 */ /* 0x000fca0000000000 */
[-C--:B------:R-:W-:Y:S02]  /*124f0*/  ISETP.NE.AND P0, PT, R5, R2.reuse, PT ;  /* 0x000000020500720c */ /* 0x080fe40003f05270 */
[----:B------:R-:W-:Y:S02]  /*12500*/  LOP3.LUT R2, RZ, R2, RZ, 0x33, !PT ;  /* 0x00000002ff027212 */ /* 0x000fe400078e33ff */
[----:B0-----:R-:W-:Y:S02]  /*12510*/  LOP3.LUT R10, R4, 0x1f, RZ, 0xc0, !PT ;  /* 0x0000001f040a7812 */ /* 0x001fe400078ec0ff */
[----:B------:R-:W-:Y:S01]  /*12520*/  MOV R4, R16 ;  /* 0x0000001000047202 */ /* 0x000fe20000000f00 */
[----:B------:R-:W-:-:S05]  /*12530*/  IMAD.IADD R3, R3, 0x1, R2 ;  /* 0x0000000103037824 */ /* 0x000fca00078e0202 */
[----:B------:R-:W-:Y:S01]  /*12540*/  LOP3.LUT R12, R3, 0x1, RZ, 0xc0, !PT ;  /* 0x00000001030c7812 */ /* 0x000fe200078ec0ff */
[----:B------:R-:W-:Y:S06]  /*12550*/  @!P0 BRA `(.L_x_1072) ;  /* 0x0000001400c88947 */ /* 0x000fec0003800000 */
[----:B------:R-:W-:Y:S01]  /*12560*/  BSSY B0, `(.L_x_1072) ;  /* 0x0000171000007945 */ /* 0x000fe20003800000 */
[----:B------:R-:W-:Y:S02]  /*12570*/  IMAD.IADD R6, R3, 0x1, -R12 ;  /* 0x0000000103067824 */ /* 0x000fe400078e0a0c */
[----:B------:R-:W-:Y:S02]  /*12580*/  IMAD.MOV.U32 R7, RZ, RZ, 0x1 ;  /* 0x00000001ff077424 */ /* 0x000fe400078e00ff */
[----:B------:R-:W-:-:S07]  /*12590*/  IMAD.MOV.U32 R4, RZ, RZ, R16 ;  /* 0x000000ffff047224 */ /* 0x000fce00078e0010 */
.L_x_1111:
[----:B------:R-:W2:Y:S01]  /*125a0*/  LDL R2, [R1] ;  /* 0x0000000001027983 */ /* 0x000ea20000100800 */
[----:B------:R-:W-:Y:S01]  /*125b0*/  VIADD R6, R6, 0xfffffffe ;  /* 0xfffffffe06067836 */ /* 0x000fe20000000000 */
[----:B------:R-:W-:Y:S04]  /*125c0*/  BSSY B1, `(.L_x_1073) ;  /* 0x00000b3000017945 */ /* 0x000fe80003800000 */
[----:B------:R-:W-:Y:S02]  /*125d0*/  ISETP.NE.AND P2, PT, R6, RZ, PT ;  /* 0x000000ff0600720c */ /* 0x000fe40003f45270 */
[----:B--2---:R-:W-:-:S13]  /*125e0*/  ISETP.NE.AND P0, PT, R2, RZ, PT ;  /* 0x000000ff0200720c */ /* 0x004fda0003f05270 */
[----:B------:R-:W-:Y:S05]  /*125f0*/  @!P0 BRA `(.L_x_1074) ;  /* 0x0000000800bc8947 */ /* 0x000fea0003800000 */
[----:B------:R-:W2:Y:S01]  /*12600*/  LDL R2, [R1+0x4] ;  /* 0x0000040001027983 */ /* 0x000ea20000100800 */
[----:B------:R-:W-:Y:S02]  /*12610*/  MOV R9, R0 ;  /* 0x0000000000097202 */ /* 0x000fe40000000f00 */
        /* <DEDUP_REMOVED lines=12> */
[--C-:B------:R-:W-:Y:S01]  /*126e0*/  SHF.R.S32.HI R3, RZ, 0x1f, R2.reuse ;  /* 0x0000001fff037819 */ /* 0x100fe20000011402 */
[--C-:B------:R-:W-:Y:S02]  /*126f0*/  IMAD.MOV R5, RZ, RZ, -R2.reuse ;  /* 0x000000ffff057224 */ /* 0x100fe400078e0a02 */
[----:B------:R-:W-:Y:S01]  /*12700*/  IMAD.WIDE.U32 R2, R18, UR4, R2 ;  /* 0x0000000412027c25 */ /* 0x000fe2000f8e0002 */
[----:B------:R-:W-:-:S03]  /*12710*/  ULDC.64 UR4, c[0x0][0x418] ;  /* 0x0001060000047ab9 */ /* 0x000fc60000000a00 */
[----:B------:R-:W-:Y:S01]  /*12720*/  IMAD.IADD R3, R4, 0x1, R3 ;  /* 0x0000000104037824 */ /* 0x000fe200078e0203 */
[----:B------:R-:W-:Y:S01]  /*12730*/  LEA R4, P0, R2, UR4, 0x2 ;  /* 0x0000000402047c11 */ /* 0x000fe2000f8010ff */
[----:B------:R-:W-:-:S03]  /*12740*/  IMAD R9, R9, R5, R0 ;  /* 0x0000000509097224 */ /* 0x000fc600078e0200 */
[----:B------:R-:W-:-:S05]  /*12750*/  LEA.HI.X R5, R2, UR5, R3, 0x2, P0 ;  /* 0x0000000502057c11 */ /* 0x000fca00080f1403 */
[----:B------:R0:W5:Y:S04]  /*12760*/  LDG.E R4, desc[UR6][R4.64] ;  /* 0x0000000604047981 */ /* 0x000168000c1e1900 */
.L_x_1075:
[----:B------:R-:W1:Y:S01]  /*12770*/  S2R R2, SR_TID.X ;  /* 0x0000000000027919 */ /* 0x000e620000002100 */
[----:B------:R-:W-:Y:S01]  /*12780*/  BSSY B2, `(.L_x_1076) ;  /* 0x0000006000027945 */ /* 0x000fe20003800000 */
[----:B-1----:R-:W-:Y:S02]  /*12790*/  LOP3.LUT R3, R2, 0x7f, RZ, 0xc0, !PT ;  /* 0x0000007f02037812 */ /* 0x002fe400078ec0ff */
[----:B------:R-:W-:Y:S02]  /*127a0*/  SHF.L.U32 R2, R7, 0x1f, RZ ;  /* 0x0000001f07027819 */ /* 0x000fe400000006ff */
[----:B------:R-:W-:Y:S02]  /*127b0*/  ISETP.NE.AND P1, PT, R3, RZ, PT ;  /* 0x000000ff0300720c */ /* 0x000fe40003f25270 */
[----:B------:R-:W1:Y:S02]  /*127c0*/  SYNCS.PHASECHK.TRANS64.TRYWAIT P0, [UR38+0x30848], R2 ;  /* 0x03084802ff0075a7 */ /* 0x000e640008000166 */
[----:B-1----:R-:W-:Y:S09]  /*127d0*/  @!P0 BRA `(.L_x_1077) ;  /* 0x0000003800448947 */ /* 0x002ff20003800000 */
.L_x_1174:
[----:B------:R-:W-:Y:S05]  /*127e0*/  BSYNC B2 ;  /* 0x0000000000027941 */ /* 0x000fea0003800000 */
.L_x_1076:
[----:B------:R-:W-:Y:S04]  /*127f0*/  BSSY B2, `(.L_x_1078) ;  /* 0x0000007000027945 */ /* 0x000fe80003800000 */
[----:B------:R-:W-:Y:S05]  /*12800*/  @P1 BRA `(.L_x_1079) ;  /* 0x0000000000141947 */ /* 0x000fea0003800000 */
[----:B------:R-:W-:Y:S01]  /*12810*/  ISETP.NE.AND P0, PT, R10, RZ, PT ;  /* 0x000000ff0a00720c */ /* 0x000fe20003f05270 */
[----:B-1----:R-:W-:-:S04]  /*12820*/  IMAD.MOV.U32 R3, RZ, RZ, 0x8000 ;  /* 0x00008000ff037424 */ /* 0x002fc800078e00ff */
[----:B------:R2:W-:Y:S08]  /*12830*/  SYNCS.ARRIVE.TRANS64 RZ, [UR38+0x30838], R3 ;  /* 0x03083803ffff79a7 */ /* 0x0005f00008000026 */
[----:B--2---:R-:W-:Y:S05]  /*12840*/  @!P0 BRA `(.L_x_1079) ;  /* 0x0000000000048947 */ /* 0x004fea0003800000 */
[----:B------:R-:W-:Y:S01]  /*12850*/  BPT.TRAP 0x1 ;  /* 0x000000040000795c */ /* 0x000fe20000300000 */
.L_x_1079:
[----:B------:R-:W-:Y:S05]  /*12860*/  BSYNC B2 ;  /* 0x0000000000027941 */ /* 0x000fea0003800000 */
.L_x_1078:
[----:B------:R-:W-:Y:S01]  /*12870*/  MOV R14, RZ ;  /* 0x000000ff000e7202 */ /* 0x000fe20000000f00 */
[----:B------:R-:W-:Y:S01]  /*12880*/  ULDC.64 UR4, c[0x0][0x198] ;  /* 0x0000660000047ab9 */ /* 0x000fe20000000a00 */
[----:B------:R-:W-:Y:S01]  /*12890*/  PLOP3.LUT P0, PT, PT, PT, PT, 0x80, 0x0 ;  /* 0x000000000000781c */ /* 0x000fe20003f0f070 */
[----:B------:R-:W-:Y:S01]  /*128a0*/  UIADD3 UR4, UP0, UR4, 0x370, URZ ;  /* 0x0000037004047890 */ /* 0x000fe2000ff1e03f */
[----:B------:R-:W-:Y:S01]  /*128b0*/  R2UR UR34, R14 ;  /* 0x000000000e2272ca */ /* 0x000fe200000e0000 */
[----:B-1----:R-:W-:Y:S01]  /*128c0*/  IMAD.SHL.U32 R3, R9, 0x40, RZ ;  /* 0x0000004009037824 */ /* 0x002fe200078e00ff */
[----:B------:R-:W-:Y:S02]  /*128d0*/  UIADD3 UR32, UR38, 0x28400, URZ ;  /* 0x0002840026207890 */ /* 0x000fe4000fffe03f */
[----:B------:R-:W-:Y:S02]  /*128e0*/  UIADD3 UR33, UR38, 0x30838, URZ ;  /* 0x0003083826217890 */ /* 0x000fe4000fffe03f */
[----:B------:R-:W-:Y:S01]  /*128f0*/  UIADD3.X UR5, URZ, UR5, URZ, UP0, !UPT ;  /* 0x000000053f057290 */ /* 0x000fe200087fe43f */
[----:B------:R-:W-:Y:S01]  /*12900*/  UMOV UR6, 0x0 ;  /* 0x0000000000067882 */ /* 0x000fe20000000000 */
[----:B------:R-:W-:-:S10]  /*12910*/  UMOV UR7, 0x14f00000 ;  /* 0x14f0000000077882 */ /* 0x000fd40000000000 */
.L_x_1080:
[----:B------:R-:W-:-:S13]  /*12920*/  @P0 ELECT P3, URZ, PT ;  /* 0x00000000003f082f */ /* 0x000fda0003860000 */
[----:B-----5:R-:W-:Y:S02]  /*12930*/  @P3 R2UR UR37, R4 ;  /* 0x00000000042532ca */ /* 0x020fe400000e0000 */
        /* <DEDUP_REMOVED lines=11> */
.L_x_1081:
        /* <DEDUP_REMOVED lines=15> */
.L_x_1082:
        /* <DEDUP_REMOVED lines=15> */
.L_x_1083:
        /* <DEDUP_REMOVED lines=12> */
.L_x_1175:
[----:B------:R-:W-:Y:S05]  /*12c90*/  BSYNC B2 ;  /* 0x0000000000027941 */ /* 0x000fea0003800000 */
.L_x_1084:
[----:B------:R-:W-:Y:S01]  /*12ca0*/  BSSY B2, `(.L_x_1086) ;  /* 0x0000009000027945 */ /* 0x000fe20003800000 */
[----:B0-----:R-:W-:Y:S01]  /*12cb0*/  MOV R2, 0x0 ;  /* 0x0000000000027802 */ /* 0x001fe20000000f00 */
[----:B------:R-:W-:Y:S02]  /*12cc0*/  IMAD.MOV.U32 R3, RZ, RZ, 0x14f00000 ;  /* 0x14f00000ff037424 */ /* 0x000fe400078e00ff */
[----:B------:R-:W-:Y:S05]  /*12cd0*/  @P1 BRA `(.L_x_1087) ;  /* 0x0000000000141947 */ /* 0x000fea0003800000 */
[----:B------:R-:W-:Y:S01]  /*12ce0*/  ISETP.NE.AND P0, PT, R10, RZ, PT ;  /* 0x000000ff0a00720c */ /* 0x000fe20003f05270 */
[----:B------:R-:W-:-:S04]  /*12cf0*/  IMAD.MOV.U32 R15, RZ, RZ, 0x8000 ;  /* 0x00008000ff0f7424 */ /* 0x000fc800078e00ff */
[----:B------:R0:W-:Y:S08]  /*12d00*/  SYNCS.ARRIVE.TRANS64 RZ, [UR38+0x30850], R15 ;  /* 0x0308500fffff79a7 */ /* 0x0001f00008000026 */
[----:B0-----:R-:W-:Y:S05]  /*12d10*/  @!P0 BRA `(.L_x_1087) ;  /* 0x0000000000048947 */ /* 0x001fea0003800000 */
[----:B------:R-:W-:Y:S01]  /*12d20*/  BPT.TRAP 0x1 ;  /* 0x000000040000795c */ /* 0x000fe20000300000 */
.L_x_1087:
[----:B------:R-:W-:Y:S05]  /*12d30*/  BSYNC B2 ;  /* 0x0000000000027941 */ /* 0x000fea0003800000 */
.L_x_1086:
[----:B------:R-:W-:Y:S01]  /*12d40*/  R2UR UR6, R2 ;  /* 0x00000000020672ca */ /* 0x000fe200000e0000 */
[----:B------:R-:W-:Y:S01]  /*12d50*/  ULDC.64 UR4, c[0x0][0x198] ;  /* 0x0000660000047ab9 */ /* 0x000fe20000000a00 */
[----:B------:R-:W-:Y:S01]  /*12d60*/  R2UR UR7, R3 ;  /* 0x00000000030772ca */ /* 0x000fe200000e0000 */
[----:B------:R-:W-:Y:S01]  /*12d70*/  UIADD3 UR4, UP0, UR4, 0x470, URZ ;  /* 0x0000047004047890 */ /* 0x000fe2000ff1e03f */
[----:B------:R-:W-:Y:S01]  /*12d80*/  R2UR UR10, R14 ;  /* 0x000000000e0a72ca */ /* 0x000fe200000e0000 */
[----:B------:R-:W-:Y:S01]  /*12d90*/  IMAD.SHL.U32 R14, R17, 0x40, RZ ;  /* 0x00000040110e7824 */ /* 0x000fe200078e00ff */
[----:B------:R-:W-:Y:S01]  /*12da0*/  PLOP3.LUT P0, PT, PT, PT, PT, 0x80, 0x0 ;  /* 0x000000000000781c */ /* 0x000fe20003f0f070 */
[----:B------:R-:W-:Y:S02]  /*12db0*/  UIADD3 UR8, UR38, 0x400, URZ ;  /* 0x0000040026087890 */ /* 0x000fe4000fffe03f */
[----:B------:R-:W-:Y:S02]  /*12dc0*/  UIADD3 UR9, UR38, 0x30850, URZ ;  /* 0x0003085026097890 */ /* 0x000fe4000fffe03f */
[----:B------:R-:W-:-:S12]  /*12dd0*/  UIADD3.X UR5, URZ, UR5, URZ, UP0, !UPT ;  /* 0x000000053f057290 */ /* 0x000fd800087fe43f */
.L_x_1088:
        /* <DEDUP_REMOVED lines=13> */
.L_x_1089:
        /* <DEDUP_REMOVED lines=13> */
.L_x_1090:
        /* <DEDUP_REMOVED lines=13> */
.L_x_1091:
        /* <DEDUP_REMOVED lines=8> */
[----:B------:R-:W-:Y:S01]  /*130d0*/  IMAD.MOV.U32 R17, RZ, RZ, R9 ;  /* 0x000000ffff117224 */ /* 0x000fe200078e0009 */
[----:B------:R-:W-:-:S07]  /*130e0*/  MOV R16, R4 ;  /* 0x0000000400107202 */ /* 0x000fce0000000f00 */
.L_x_1074:
[----:B------:R-:W-:Y:S05]  /*130f0*/  BSYNC B1 ;  /* 0x0000000000017941 */ /* 0x000fea0003800000 */
.L_x_1073:
[----:B------:R-:W2:Y:S01]  /*13100*/  LDL R2, [R1] ;  /* 0x0000000001027983 */ /* 0x000ea20000100800 */
[----:B------:R-:W-:Y:S01]  /*13110*/  BSSY B1, `(.L_x_1092) ;  /* 0x00000b2000017945 */ /* 0x000fe20003800000 */
[----:B------:R-:W-:Y:S02]  /*13120*/  LOP3.LUT R9, R7, 0x1, RZ, 0x3c, !PT ;  /* 0x0000000107097812 */ /* 0x000fe400078e3cff */
[----:B--2---:R-:W-:-:S13]  /*13130*/  ISETP.NE.AND P0, PT, R2, RZ, PT ;  /* 0x000000ff0200720c */ /* 0x004fda0003f05270 */
[----:B------:R-:W-:Y:S05]  /*13140*/  @!P0 BRA `(.L_x_1093) ;  /* 0x0000000800b88947 */ /* 0x000fea0003800000 */
[----:B------:R-:W2:Y:S01]  /*13150*/  LDL R2, [R1+0x4] ;  /* 0x0000040001027983 */ /* 0x000ea20000100800 */
[----:B------:R-:W-:Y:S01]  /*13160*/  VIADD R11, R0, 0xffffffff ;  /* 0xffffffff000b7836 */ /* 0x000fe20000000000 */
        /* <DEDUP_REMOVED lines=21> */
.L_x_1094:
[----:B------:R-:W1:Y:S01]  /*132c0*/  S2R R2, SR_TID.X ;  /* 0x0000000000027919 */ /* 0x000e620000002100 */
[----:B------:R-:W-:Y:S01]  /*132d0*/  BSSY B2, `(.L_x_1095) ;  /* 0x0000006000027945 */ /* 0x000fe20003800000 */
[----:B-1----:R-:W-:Y:S02]  /*132e0*/  LOP3.LUT R3, R2, 0x7f, RZ, 0xc0, !PT ;  /* 0x0000007f02037812 */ /* 0x002fe400078ec0ff */
[----:B------:R-:W-:Y:S02]  /*132f0*/  SHF.L.U32 R2, R9, 0x1f, RZ ;  /* 0x0000001f09027819 */ /* 0x000fe400000006ff */
[----:B------:R-:W-:Y:S02]  /*13300*/  ISETP.NE.AND P1, PT, R3, RZ, PT ;  /* 0x000000ff0300720c */ /* 0x000fe40003f25270 */
[----:B------:R-:W1:Y:S02]  /*13310*/  SYNCS.PHASECHK.TRANS64.TRYWAIT P0, [UR38+0x30840], R2 ;  /* 0x03084002ff0075a7 */ /* 0x000e640008000166 */
[----:B-1----:R-:W-:Y:S09]  /*13320*/  @!P0 BRA `(.L_x_1096) ;  /* 0x0000002c00a08947 */ /* 0x002ff20003800000 */
.L_x_1176:
[----:B------:R-:W-:Y:S05]  /*13330*/  BSYNC B2 ;  /* 0x0000000000027941 */ /* 0x000fea0003800000 */
.L_x_1095:
[----:B------:R-:W-:Y:S04]  /*13340*/  BSSY B2, `(.L_x_1097) ;  /* 0x0000007000027945 */ /* 0x000fe80003800000 */
[----:B------:R-:W-:Y:S05]  /*13350*/  @P1 BRA `(.L_x_1098) ;  /* 0x0000000000141947 */ /* 0x000fea0003800000 */
[----:B------:R-:W-:Y:S02]  /*13360*/  ISETP.NE.AND P0, PT, R10, RZ, PT ;  /* 0x000000ff0a00720c */ /* 0x000fe40003f05270 */
[----:B-1----:R-:W-:-:S04]  /*13370*/  MOV R2, 0x8000 ;  /* 0x0000800000027802 */ /* 0x002fc80000000f00 */
[----:B------:R2:W-:Y:S07]  /*13380*/  SYNCS.ARRIVE.TRANS64 RZ, [UR38+0x30830], R2 ;  /* 0x03083002ffff79a7 */ /* 0x0005ee0008000026 */
[----:B------:R-:W-:Y:S05]  /*13390*/  @!P0 BRA `(.L_x_1098) ;  /* 0x0000000000048947 */ /* 0x000fea0003800000 */
[----:B------:R-:W-:Y:S01]  /*133a0*/  BPT.TRAP 0x1 ;  /* 0x000000040000795c */ /* 0x000fe20000300000 */
.L_x_1098:
[----:B------:R-:W-:Y:S05]  /*133b0*/  BSYNC B2 ;  /* 0x0000000000027941 */ /* 0x000fea0003800000 */
.L_x_1097:
[----:B------:R-:W-:Y:S01]  /*133c0*/  IMAD.MOV.U32 R15, RZ, RZ, RZ ;  /* 0x000000ffff0f7224 */ /* 0x000fe200078e00ff */
[----:B------:R-:W-:Y:S01]  /*133d0*/  ULDC.64 UR4, c[0x0][0x198] ;  /* 0x0000660000047ab9 */ /* 0x000fe20000000a00 */
[----:B------:R-:W-:Y:S01]  /*133e0*/  PLOP3.LUT P0, PT, PT, PT, PT, 0x80, 0x0 ;  /* 0x000000000000781c */ /* 0x000fe20003f0f070 */
[----:B------:R-:W-:Y:S01]  /*133f0*/  UIADD3 UR4, UP0, UR4, 0x370, URZ ;  /* 0x0000037004047890 */ /* 0x000fe2000ff1e03f */
[----:B-12---:R-:W-:Y:S01]  /*13400*/  IMAD.SHL.U32 R2, R11, 0x40, RZ ;  /* 0x000000400b027824 */ /* 0x006fe200078e00ff */
[----:B------:R-:W-:Y:S01]  /*13410*/  R2UR UR10, R15 ;  /* 0x000000000f0a72ca */ /* 0x000fe200000e0000 */
[----:B------:R-:W-:Y:S02]  /*13420*/  UIADD3 UR8, UR38, 0x20400, URZ ;  /* 0x0002040026087890 */ /* 0x000fe4000fffe03f */
[----:B------:R-:W-:Y:S02]  /*13430*/  UIADD3 UR9, UR38, 0x30830, URZ ;  /* 0x0003083026097890 */ /* 0x000fe4000fffe03f */
[----:B------:R-:W-:Y:S01]  /*13440*/  UIADD3.X UR5, URZ, UR5, URZ, UP0, !UPT ;  /* 0x000000053f057290 */ /* 0x000fe200087fe43f */
[----:B------:R-:W-:Y:S01]  /*13450*/  UMOV UR6, 0x0 ;  /* 0x0000000000067882 */ /* 0x000fe20000000000 */
[----:B------:R-:W-:-:S10]  /*13460*/  UMOV UR7, 0x14f00000 ;  /* 0x14f0000000077882 */ /* 0x000fd40000000000 */
.L_x_1099:
        /* <DEDUP_REMOVED lines=14> */
.L_x_1100:
        /* <DEDUP_REMOVED lines=14> */
.L_x_1101:
        /* <DEDUP_REMOVED lines=14> */
.L_x_1102:
        /* <DEDUP_REMOVED lines=12> */
.L_x_1177:
[----:B------:R-:W-:Y:S05]  /*137d0*/  BSYNC B2 ;  /* 0x0000000000027941 */ /* 0x000fea0003800000 */
.L_x_1103:
        /* <DEDUP_REMOVED lines=9> */
.L_x_1106:
[----:B------:R-:W-:Y:S05]  /*13870*/  BSYNC B2 ;  /* 0x0000000000027941 */ /* 0x000fea0003800000 */
.L_x_1105:
        /* <DEDUP_REMOVED lines=10> */
.L_x_1107:
        /* <DEDUP_REMOVED lines=13> */
.L_x_1108:
        /* <DEDUP_REMOVED lines=13> */
.L_x_1109:
        /* <DEDUP_REMOVED lines=13> */
.L_x_1110:
        /* <DEDUP_REMOVED lines=10> */
.L_x_1093:
[----:B------:R-:W-:Y:S05]  /*13c30*/  BSYNC B1 ;  /* 0x0000000000017941 */ /* 0x000fea0003800000 */
.L_x_1092:
[----:B------:R-:W-:Y:S02]  /*13c40*/  VIADD R0, R0, 0xfffffffe ;  /* 0xfffffffe00007836 */ /* 0x000fe40000000000 */
[----:B------:R-:W-:Y:S01]  /*13c50*/  IMAD.MOV.U32 R7, RZ, RZ, R9 ;  /* 0x000000ffff077224 */ /* 0x000fe200078e0009 */
[----:B------:R-:W-:Y:S06]  /*13c60*/  @P2 BRA `(.L_x_1111) ;  /* 0xffffffe8004c2947 */ /* 0x000fec000383ffff */
[----:B------:R-:W-:Y:S05]  /*13c70*/  BSYNC B0 ;  /* 0x0000000000007941 */ /* 0x000fea0003800000 */
.L_x_1072:
[----:B------:R-:W-:Y:S01]  /*13c80*/  ISETP.NE.AND P0, PT, R12, RZ, PT ;  /* 0x000000ff0c00720c */ /* 0x000fe20003f05270 */
[----:B------:R-:W-:-:S12]  /*13c90*/  BSSY B0, `(.L_x_1071) ;  /* 0x00000b3000007945 */ /* 0x000fd80003800000 */
[----:B------:R-:W-:Y:S05]  /*13ca0*/  @!P0 BRA `(.L_x_1112) ;  /* 0x0000000800c48947 */ /* 0x000fea0003800000 */
[----:B------:R-:W2:Y:S01]  /*13cb0*/  LDL R2, [R1] ;  /* 0x0000000001027983 */ /* 0x000ea20000100800 */
[----:B------:R-:W-:Y:S01]  /*13cc0*/  IMAD.MOV.U32 R8, RZ, RZ, 0x1 ;  /* 0x00000001ff087424 */ /* 0x000fe200078e00ff */
[----:B--2---:R-:W-:-:S13]  /*13cd0*/  ISETP.NE.AND P1, PT, R2, RZ, PT ;  /* 0x000000ff0200720c */ /* 0x004fda0003f25270 */
[----:B------:R-:W-:Y:S05]  /*13ce0*/  @!P1 BRA `(.L_x_1112) ;  /* 0x0000000800b49947 */ /* 0x000fea0003800000 */
[----:B------:R-:W2:Y:S02]  /*13cf0*/  LDL.LU R2, [R1+0x4] ;  /* 0x0000040001027983 */ /* 0x000ea40000300800 */
[----:B--2---:R-:W-:-:S13]  /*13d00*/  ISETP.NE.AND P1, PT, R2, RZ, PT ;  /* 0x000000ff0200720c */ /* 0x004fda0003f25270 */
[----:B------:R-:W-:Y:S05]  /*13d10*/  @!P1 BRA `(.L_x_1113) ;  /* 0x0000000000509947 */ /* 0x000fea0003800000 */
[----:B------:R-:W0:Y:S01]  /*13d20*/  LDC R7, c[0x0][0x43c] ;  /* 0x00010f00ff077b82 */ /* 0x000e220000000800 */
[----:B------:R-:W-:Y:S01]  /*13d30*/  MOV R6, R0 ;  /* 0x0000000000067202 */ /* 0x000fe20000000f00 */
        /* <DEDUP_REMOVED lines=16> */
[----:B------:R-:W-:-:S04]  /*13e40*/  IMAD.MOV R2, RZ, RZ, -R6 ;  /* 0x000000ffff027224 */ /* 0x000fc800078e0a06 */
[----:B------:R-:W-:-:S07]  /*13e50*/  IMAD R0, R7, R2, R0 ;  /* 0x0000000207007224 */ /* 0x000fce00078e0200 */
.L_x_1113:
[----:B------:R-:W1:Y:S01]  /*13e60*/  S2R R2, SR_TID.X ;  /* 0x0000000000027919 */ /* 0x000e620000002100 */
[----:B------:R-:W-:Y:S01]  /*13e70*/  BSSY B1, `(.L_x_1114) ;  /* 0x0000006000017945 */ /* 0x000fe20003800000 */
[----:B-1----:R-:W-:Y:S02]  /*13e80*/  LOP3.LUT R3, R2, 0x7f, RZ, 0xc0, !PT ;  /* 0x0000007f02037812 */ /* 0x002fe400078ec0ff */
[----:B------:R-:W-:Y:S02]  /*13e90*/  SHF.L.U32 R2, R9, 0x1f, RZ ;  /* 0x0000001f09027819 */ /* 0x000fe400000006ff */
[----:B------:R-:W-:Y:S02]  /*13ea0*/  ISETP.NE.AND P1, PT, R3, RZ, PT ;  /* 0x000000ff0300720c */ /* 0x000fe40003f25270 */
[----:B------:R-:W1:Y:S02]  /*13eb0*/  SYNCS.PHASECHK.TRANS64.TRYWAIT P0, [UR38+0x30848], R2 ;  /* 0x03084802ff0075a7 */ /* 0x000e640008000166 */
[----:B-1----:R-:W-:Y:S09]  /*13ec0*/  @!P0 BRA `(.L_x_1115) ;  /* 0x0000002000e88947 */ /* 0x002ff20003800000 */
.L_x_1178:
[----:B------:R-:W-:Y:S05]  /*13ed0*/  BSYNC B1 ;  /* 0x0000000000017941 */ /* 0x000fea0003800000 */
.L_x_1114:
[----:B------:R-:W-:Y:S04]  /*13ee0*/  BSSY B1, `(.L_x_1116) ;  /* 0x0000007000017945 */ /* 0x000fe80003800000 */
[----:B------:R-:W-:Y:S05]  /*13ef0*/  @P1 BRA `(.L_x_1117) ;  /* 0x0000000000141947 */ /* 0x000fea0003800000 */
[----:B------:R-:W-:Y:S01]  /*13f00*/  ISETP.NE.AND P0, PT, R10, RZ, PT ;  /* 0x000000ff0a00720c */ /* 0x000fe20003f05270 */
[----:B-1----:R-:W-:-:S04]  /*13f10*/  IMAD.MOV.U32 R3, RZ, RZ, 0x8000 ;  /* 0x00008000ff037424 */ /* 0x002fc800078e00ff */
[----:B------:R2:W-:Y:S08]  /*13f20*/  SYNCS.ARRIVE.TRANS64 RZ, [UR38+0x30838], R3 ;  /* 0x03083803ffff79a7 */ /* 0x0005f00008000026 */
[----:B--2---:R-:W-:Y:S05]  /*13f30*/  @!P0 BRA `(.L_x_1117) ;  /* 0x0000000000048947 */ /* 0x004fea0003800000 */
[----:B------:R-:W-:Y:S01]  /*13f40*/  BPT.TRAP 0x1 ;  /* 0x000000040000795c */ /* 0x000fe20000300000 */
.L_x_1117:
[----:B------:R-:W-:Y:S05]  /*13f50*/  BSYNC B1 ;  /* 0x0000000000017941 */ /* 0x000fea0003800000 */
.L_x_1116:
[----:B0-----:R-:W-:Y:S01]  /*13f60*/  MOV R5, RZ ;  /* 0x000000ff00057202 */ /* 0x001fe20000000f00 */
        /* <DEDUP_REMOVED lines=10> */
.L_x_1118:
        /* <DEDUP_REMOVED lines=14> */
.L_x_1119:
        /* <DEDUP_REMOVED lines=14> */
.L_x_1120:
        /* <DEDUP_REMOVED lines=14> */
.L_x_1121:
        /* <DEDUP_REMOVED lines=11> */
.L_x_1179:
[----:B------:R-:W-:Y:S05]  /*14360*/  BSYNC B1 ;  /* 0x0000000000017941 */ /* 0x000fea0003800000 */
.L_x_1122:
        /* <DEDUP_REMOVED lines=9> */
.L_x_1125:
[----:B------:R-:W-:Y:S05]  /*14400*/  BSYNC B1 ;  /* 0x0000000000017941 */ /* 0x000fea0003800000 */
.L_x_1124:
        /* <DEDUP_REMOVED lines=10> */
.L_x_1126:
        /* <DEDUP_REMOVED lines=13> */
.L_x_1127:
        /* <DEDUP_REMOVED lines=13> */
.L_x_1128:
        /* <DEDUP_REMOVED lines=13> */
.L_x_1129:
        /* <DEDUP_REMOVED lines=10> */
.L_x_1112:
[----:B------:R-:W-:Y:S05]  /*147c0*/  BSYNC B0 ;  /* 0x0000000000007941 */ /* 0x000fea0003800000 */
.L_x_1071:
[----:B------:R-:W2:Y:S01]  /*147d0*/  LDL.LU R0, [R1] ;  /* 0x0000000001007983 */ /* 0x000ea20000300800 */
[----:B------:R-:W-:Y:S01]  /*147e0*/  BSSY B0, `(.L_x_1130) ;  /* 0x0000051000007945 */ /* 0x000fe20003800000 */
[----:B--2---:R-:W-:-:S13]  /*147f0*/  ISETP.NE.AND P0, PT, R0, RZ, PT ;  /* 0x000000ff0000720c */ /* 0x004fda0003f05270 */
[----:B------:R-:W-:Y:S05]  /*14800*/  @!P0 BRA `(.L_x_1131) ;  /* 0x0000000400388947 */ /* 0x000fea0003800000 */
[----:B------:R-:W0:Y:S01]  /*14810*/  S2R R0, SR_TID.X ;  /* 0x0000000000007919 */ /* 0x000e220000002100 */
[----:B-1----:R-:W-:Y:S01]  /*14820*/  LEA R3, R8, UR38, 0x3 ;  /* 0x0000002608037c11 */ /* 0x002fe2000f8e18ff */
[----:B------:R-:W-:Y:S01]  /*14830*/  BSSY B1, `(.L_x_1132) ;  /* 0x0000006000017945 */ /* 0x000fe20003800000 */
[----:B0-----:R-:W-:Y:S02]  /*14840*/  LOP3.LUT R2, R0, 0x7f, RZ, 0xc0, !PT ;  /* 0x0000007f00027812 */ /* 0x001fe400078ec0ff */
[----:B------:R-:W-:Y:S02]  /*14850*/  SHF.L.U32 R0, R9, 0x1f, RZ ;  /* 0x0000001f09007819 */ /* 0x000fe400000006ff */
[----:B------:R-:W-:Y:S02]  /*14860*/  ISETP.NE.AND P1, PT, R2, RZ, PT ;  /* 0x000000ff0200720c */ /* 0x000fe40003f25270 */
[----:B------:R-:W0:Y:S02]  /*14870*/  SYNCS.PHASECHK.TRANS64.TRYWAIT P0, [R3+URZ+0x30860], R0 ;  /* 0x03086000030075a7 */ /* 0x000e24000800017f */
[----:B0-----:R-:W-:Y:S09]  /*14880*/  @!P0 BRA `(.L_x_1133) ;  /* 0x0000001800a88947 */ /* 0x001ff20003800000 */
.L_x_1180:
[----:B------:R-:W-:Y:S05]  /*14890*/  BSYNC B1 ;  /* 0x0000000000017941 */ /* 0x000fea0003800000 */
.L_x_1132:
[----:B------:R-:W-:Y:S04]  /*148a0*/  BSSY B1, `(.L_x_1134) ;  /* 0x0000008000017945 */ /* 0x000fe80003800000 */
[----:B------:R-:W-:Y:S05]  /*148b0*/  @P1 BRA `(.L_x_1135) ;  /* 0x0000000000181947 */ /* 0x000fea0003800000 */
[----:B------:R-:W1:Y:S01]  /*148c0*/  S2R R2, SR_TID.X ;  /* 0x0000000000027919 */ /* 0x000e620000002100 */
[----:B0-----:R-:W-:-:S04]  /*148d0*/  IMAD.MOV.U32 R0, RZ, RZ, 0x8000 ;  /* 0x00008000ff007424 */ /* 0x001fc800078e00ff */
[----:B------:R2:W-:Y:S01]  /*148e0*/  SYNCS.ARRIVE.TRANS64 RZ, [R3+URZ+0x30850], R0 ;  /* 0x0308500003ff79a7 */ /* 0x0005e2000800003f */
[----:B-1----:R-:W-:-:S13]  /*148f0*/  LOP3.LUT P0, RZ, R2, 0x1f, RZ, 0xc0, !PT ;  /* 0x0000001f02ff7812 */ /* 0x002fda000780c0ff */
[----:B--2---:R-:W-:Y:S05]  /*14900*/  @!P0 BRA `(.L_x_1135) ;  /* 0x0000000000048947 */ /* 0x004fea0003800000 */
[----:B------:R-:W-:Y:S01]  /*14910*/  BPT.TRAP 0x1 ;  /* 0x000000040000795c */ /* 0x000fe20000300000 */
.L_x_1135:
[----:B------:R-:W-:Y:S05]  /*14920*/  BSYNC B1 ;  /* 0x0000000000017941 */ /* 0x000fea0003800000 */
.L_x_1134:
[----:B------:R-:W-:Y:S01]  /*14930*/  R2UR UR4, R8 ;  /* 0x00000000080472ca */ /* 0x000fe200000e0000 */
[----:B------:R-:W-:Y:S01]  /*14940*/  ULDC.64 UR6, c[0x0][0x198] ;  /* 0x0000660000067ab9 */ /* 0x000fe20000000a00 */
[----:B------:R-:W-:Y:S01]  /*14950*/  R2UR UR9, R3 ;  /* 0x00000000030972ca */ /* 0x000fe200000e0000 */
[----:B------:R-:W-:Y:S01]  /*14960*/  UIADD3 UR6, UP0, UR6, 0x470, URZ ;  /* 0x0000047006067890 */ /* 0x000fe2000ff1e03f */
[----:B------:R-:W-:Y:S01]  /*14970*/  PLOP3.LUT P0, PT, PT, PT, PT, 0x80, 0x0 ;  /* 0x000000000000781c */ /* 0x000fe20003f0f070 */
[----:B------:R-:W-:Y:S01]  /*14980*/  IMAD.SHL.U32 R17, R17, 0x40, RZ ;  /* 0x0000004011117824 */ /* 0x000fe200078e00ff */
[----:B------:R-:W-:Y:S01]  /*14990*/  UMOV UR14, 0x0 ;  /* 0x00000000000e7882 */ /* 0x000fe20000000000 */
[----:B------:R-:W-:Y:S01]  /*149a0*/  UIADD3.X UR7, URZ, UR7, URZ, UP0, !UPT ;  /* 0x000000073f077290 */ /* 0x000fe200087fe43f */
[----:B------:R-:W-:Y:S01]  /*149b0*/  UMOV UR15, 0x14f00000 ;  /* 0x14f00000000f7882 */ /* 0x000fe20000000000 */
[----:B------:R-:W-:-:S04]  /*149c0*/  UMOV UR10, URZ ;  /* 0x0000003f000a7c82 */ /* 0x000fc80008000000 */
[----:B------:R-:W-:Y:S02]  /*149d0*/  ULEA UR4, UR4, UR38, 0xf ;  /* 0x0000002604047291 */ /* 0x000fe4000f8e783f */
[----:B------:R-:W-:Y:S02]  /*149e0*/  UIADD3 UR9, UR9, 0x30850, URZ ;  /* 0x0003085009097890 */ /* 0x000fe4000fffe03f */
[----:B------:R-:W-:-:S12]  /*149f0*/  UIADD3 UR8, UR4, 0x400, URZ ;  /* 0x0000040004087890 */ /* 0x000fd8000fffe03f */
.L_x_1136:
        /* <DEDUP_REMOVED lines=8> */
[----:B------:R-:W-:Y:S01]  /*14a80*/  PLOP3.LUT P0, PT, PT, PT, PT, 0x80, 0x0 ;  /* 0x000000000000781c */ /* 0x000fe20003f0f070 */
[----:B------:R-:W-:Y:S01]  /*14a90*/  UIADD3 UR8, UR4, 0x2400, URZ ;  /* 0x0000240004087890 */ /* 0x000fe2000fffe03f */
[----:B------:R-:W-:Y:S01]  /*14aa0*/  UMOV UR14, 0x0 ;  /* 0x00000000000e7882 */ /* 0x000fe20000000000 */
[----:B------:R-:W-:Y:S01]  /*14ab0*/  UMOV UR15, 0x14f00000 ;  /* 0x14f00000000f7882 */ /* 0x000fe20000000000 */
[----:B------:R-:W-:-:S09]  /*14ac0*/  UMOV UR10, 0x40 ;  /* 0x00000040000a7882 */ /* 0x000fd20000000000 */
.L_x_1137:
        /* <DEDUP_REMOVED lines=13> */
.L_x_1138:
        /* <DEDUP_REMOVED lines=10> */
[----:B------:R-:W-:Y:S02]  /*14c40*/  UMOV UR5, 0x14f00000 ;  /* 0x14f0000000057882 */ /* 0x000fe40000000000 */
[----:B------:R-:W-:Y:S01]  /*14c50*/  UMOV UR4, 0x0 ;  /* 0x0000000000047882 */ /* 0x000fe20000000000 */
[----:B------:R-:W-:-:S08]  /*14c60*/  UMOV UR10, 0xc0 ;  /* 0x000000c0000a7882 */ /* 0x000fd00000000000 */
.L_x_1139:
        /* <DEDUP_REMOVED lines=8> */
.L_x_1131:
[----:B------:R-:W-:Y:S05]  /*14cf0*/  BSYNC B0 ;  /* 0x0000000000007941 */ /* 0x000fea0003800000 */
.L_x_1130:
[----:B0-----:R-:W-:Y:S02]  /*14d00*/  VIADD R0, R8, 0x1 ;  /* 0x0000000108007836 */ /* 0x001fe40000000000 */
[----:B-1----:R-:W-:-:S03]  /*14d10*/  IMAD.MOV.U32 R3, RZ, RZ, RZ ;  /* 0x000000ffff037224 */ /* 0x002fc600078e00ff */
[----:B------:R-:W-:-:S04]  /*14d20*/  ISETP.NE.AND P0, PT, R0, 0x2, PT ;  /* 0x000000020000780c */ /* 0x000fc80003f05270 */
[----:B------:R-:W-:Y:S02]  /*14d30*/  SEL R2, RZ, 0x1, P0 ;  /* 0x00000001ff027807 */ /* 0x000fe40000000000 */
[----:B------:R-:W-:Y:S02]  /*14d40*/  SEL R0, R0, RZ, P0 ;  /* 0x000000ff00007207 */ /* 0x000fe40000000000 */
[----:B------:R-:W-:-:S07]  /*14d50*/  LOP3.LUT R9, R9, R2, RZ, 0x3c, !PT ;  /* 0x0000000209097212 */ /* 0x000fce00078e3cff */
.L_x_1049:
[----:B------:R-:W0:Y:S01]  /*14d60*/  S2R R5, SR_CgaCtaId ;  /* 0x0000000000057919 */ /* 0x000e220000008800 */
[----:B------:R-:W-:Y:S02]  /*14d70*/  MOV R2, 0x400 ;  /* 0x0000040000027802 */ /* 0x000fe40000000f00 */
[----:B------:R-:W-:Y:S02]  /*14d80*/  SHF.L.U32 R3, R3, 0x1f, RZ ;  /* 0x0000001f03037819 */ /* 0x000fe400000006ff */
[----:B0-----:R-:W-:-:S04]  /*14d90*/  LEA R2, R5, R2, 0x18 ;  /* 0x0000000205027211 */ /* 0x001fc800078ec0ff */
[----:B------:R-:W0:Y:S02]  /*14da0*/  SYNCS.PHASECHK.TRANS64.TRYWAIT P0, [R2+URZ+0x30820], R3 ;  /* 0x03082003020075a7 */ /* 0x000e24000800017f */
[----:B0-----:R-:W-:Y:S05]  /*14db0*/  @!P0 BRA `(.L_x_1140) ;  /* 0x0000001400708947 */ /* 0x001fea0003800000 */
.L_x_1181:
[----:B------:R-:W-:-:S03]  /*14dc0*/  UMOV UR4, 0xffffffff ;  /* 0xffffffff00047882 */ /* 0x000fc60000000000 */
[----:B------:R-:W-:Y:S05]  /*14dd0*/  BRA.DIV UR4, `(.L_x_1141) ;  /* 0x00000016047c7947 */ /* 0x000fea000b800000 */
[----:B0-----:R-:W0:Y:S02]  /*14de0*/  S2R R3, SR_TID.X ;  /* 0x0000000000037919 */ /* 0x001e240000002100 */
[----:B0-----:R-:W-:-:S04]  /*14df0*/  SHF.R.U32.HI R3, RZ, 0x5, R3 ;  /* 0x00000005ff037819 */ /* 0x001fc80000011603 */
[----:B------:R-:W-:-:S05]  /*14e00*/  LOP3.LUT R3, R3, 0x3, RZ, 0xc0, !PT ;  /* 0x0000000303037812 */ /* 0x000fca00078ec0ff */
[----:B------:R0:W1:Y:S02]  /*14e10*/  SHFL.IDX PT, R14, R3, RZ, 0x1f ;  /* 0x00001fff030e7589 */ /* 0x00006400000e0000 */
.L_x_1184:
[----:B-1----:R-:W-:-:S13]  /*14e20*/  ISETP.NE.AND P0, PT, R14, RZ, PT ;  /* 0x000000ff0e00720c */ /* 0x002fda0003f05270 */
[----:B------:R-:W-:Y:S05]  /*14e30*/  @P0 BRA `(.L_x_965) ;  /* 0x0000000000900947 */ /* 0x000fea0003800000 */
[----:B------:R-:W-:-:S03]  /*14e40*/  UMOV UR4, 0xffffffff ;  /* 0xffffffff00047882 */ /* 0x000fc60000000000 */
[----:B------:R-:W-:Y:S05]  /*14e50*/  BRA.DIV UR4, `(.L_x_1142) ;  /* 0x0000001604907947 */ /* 0x000fea000b800000 */
[----:B------:R-:W-:-:S13]  /*14e60*/  ELECT P6, URZ, PT ;  /* 0x00000000003f782f */ /* 0x000fda00038c0000 */
.L_x_1187:
[----:B------:R-:W-:Y:S05]  /*14e70*/  @!P6 BRA `(.L_x_965) ;  /* 0x000000000080e947 */ /* 0x000fea0003800000 */
[----:B0-----:R-:W2:Y:S02]  /*14e80*/  LDL R3, [R1+0xc] ;  /* 0x00000c0001037983 */ /* 0x001ea40000100800 */
[----:B--2---:R-:W-:-:S13]  /*14e90*/  R2UR UR4, R3 ;  /* 0x00000000030472ca */ /* 0x004fda00000e0000 */
[----:B------:R-:W-:-:S06]  /*14ea0*/  ULOP3.LUT UR4, UR4, 0x2, URZ, 0xfc, !UPT ;  /* 0x0000000204047892 */ /* 0x000fcc000f8efc3f */
[----:B------:R-:W-:-:S04]  /*14eb0*/  MOV R3, UR4 ;  /* 0x0000000400037c02 */ /* 0x000fc80008000f00 */
[----:B------:R-:W-:-:S13]  /*14ec0*/  ISETP.NE.AND P2, PT, R3, 0x3, PT ;  /* 0x000000030300780c */ /* 0x000fda0003f45270 */
[----:B------:R-:W-:Y:S05]  /*14ed0*/  @!P2 BRA `(.L_x_1143) ;  /* 0x000000000004a947 */ /* 0x000fea0003800000 */
[----:B------:R-:W-:Y:S01]  /*14ee0*/  BPT.TRAP 0x1 ;  /* 0x000000040000795c */ /* 0x000fe20000300000 */
.L_x_1143:
[----:B------:R-:W-:Y:S01]  /*14ef0*/  VIADD R7, R2, 0x30840 ;  /* 0x0003084002077836 */ /* 0x000fe20000000000 */
[----:B------:R-:W-:Y:S01]  /*14f00*/  SHF.L.U32 R5, R9, 0x1f, RZ ;  /* 0x0000001f09057819 */ /* 0x000fe200000006ff */
[C---:B------:R-:W-:Y:S02]  /*14f10*/  VIADD R3, R0.reuse, 0x1 ;  /* 0x0000000100037836 */ /* 0x040fe40000000000 */
[----:B------:R-:W-:-:S03]  /*14f20*/  IMAD R6, R0, 0x8, R7 ;  /* 0x0000000800067824 */ /* 0x000fc600078e0207 */
[C---:B------:R-:W-:Y:S01]  /*14f30*/  ISETP.NE.AND P1, PT, R3.reuse, 0x2, PT ;  /* 0x000000020300780c */ /* 0x040fe20003f25270 */
[----:B------:R-:W0:Y:S03]  /*14f40*/  SYNCS.PHASECHK.TRANS64.TRYWAIT P0, [R6+URZ], R5 ;  /* 0x00000005060075a7 */ /* 0x000e26000800017f */
[----:B------:R-:W-:Y:S02]  /*14f50*/  SEL R4, RZ, 0x1, P1 ;  /* 0x00000001ff047807 */ /* 0x000fe40000800000 */
[----:B------:R-:W-:Y:S02]  /*14f60*/  SEL R8, R3, RZ, P1 ;  /* 0x000000ff03087207 */ /* 0x000fe40000800000 */
[----:B------:R-:W-:-:S03]  /*14f70*/  LOP3.LUT R4, R9, R4, RZ, 0x3c, !PT ;  /* 0x0000000409047212 */ /* 0x000fc600078e3cff */
[----:B------:R-:W-:Y:S01]  /*14f80*/  IMAD R3, R8, 0x8, R7 ;  /* 0x0000000808037824 */ /* 0x000fe200078e0207 */
[----:B------:R-:W-:Y:S01]  /*14f90*/  SHF.L.U32 R4, R4, 0x1f, RZ ;  /* 0x0000001f04047819 */ /* 0x000fe200000006ff */
[----:B0-----:R-:W-:Y:S06]  /*14fa0*/  @!P0 BRA `(.L_x_1144) ;  /* 0x00000014005c8947 */ /* 0x001fec0003800000 */
.L_x_1188:
[----:B------:R-:W1:Y:S02]  /*14fb0*/  SYNCS.PHASECHK.TRANS64.TRYWAIT P0, [R3+URZ], R4 ;  /* 0x00000004030075a7 */ /* 0x000e64000800017f */
[----:B-1----:R-:W-:Y:S05]  /*14fc0*/  @!P0 BRA `(.L_x_1145) ;  /* 0x0000001400688947 */ /* 0x002fea0003800000 */
.L_x_1189:
[----:B------:R-:W-:Y:S05]  /*14fd0*/  @!P2 BRA `(.L_x_1146) ;  /* 0x000000000004a947 */ /* 0x000fea0003800000 */
[----:B------:R-:W-:Y:S01]  /*14fe0*/  BPT.TRAP 0x1 ;  /* 0x000000040000795c */ /* 0x000fe20000300000 */
.L_x_1146:
[----:B-1----:R-:W-:-:S05]  /*14ff0*/  IADD3 R3, R2, 0x30860, RZ ;  /* 0x0003086002037810 */ /* 0x002fca0007ffe0ff */
[----:B------:R-:W-:-:S04]  /*15000*/  IMAD R0, R0, 0x8, R3 ;  /* 0x0000000800007824 */ /* 0x000fc800078e0203 */
[----:B------:R-:W1:Y:S02]  /*15010*/  SYNCS.PHASECHK.TRANS64.TRYWAIT P0, [R0+URZ], R5 ;  /* 0x00000005000075a7 */ /* 0x000e64000800017f */
[----:B-1----:R-:W-:Y:S05]  /*15020*/  @!P0 BRA `(.L_x_1147) ;  /* 0x0000001400648947 */ /* 0x002fea0003800000 */
.L_x_1190:
[----:B------:R-:W-:-:S07]  /*15030*/  IMAD R3, R8, 0x8, R3 ;  /* 0x0000000808037824 */ /* 0x000fce00078e0203 */
.L_x_1148:
[----:B--2---:R2:W3:Y:S02]  /*15040*/  SYNCS.PHASECHK.TRANS64.TRYWAIT P0, [R3+URZ], R4 ;  /* 0x00000004030075a7 */ /* 0x0044e4000800017f */
[----:B---3--:R-:W-:Y:S05]  /*15050*/  @!P0 NANOSLEEP.SYNCS 0x989680 ;  /* 0x009896800000895d */ /* 0x008fea0003900000 */
[----:B------:R-:W3:Y:S02]  /*15060*/  @!P0 SYNCS.PHASECHK.TRANS64 P0, [R3+URZ], R4 ;  /* 0x00000004030085a7 */ /* 0x000ee4000800007f */
[----:B---3--:R-:W-:Y:S05]  /*15070*/  @!P0 BRA `(.L_x_1148) ;  /* 0xfffffffc00f08947 */ /* 0x008fea000383ffff */
.L_x_965:
[----:B------:R-:W-:Y:S05]  /*15080*/  BSYNC B6 ;  /* 0x0000000000067941 */ /* 0x000fea0003800000 */
.L_x_962:
[----:B------:R-:W-:Y:S05]  /*15090*/  EXIT ;  /* 0x000000000000794d */ /* 0x000fea0003800000 */
.L_x_975:
[----:B------:R-:W-:-:S13]  /*150a0*/  R2UR UR4, R16 ;  /* 0x00000000100472ca */ /* 0x000fda00000e0000 */
[----:B0-----:R-:W-:-:S04]  /*150b0*/  IMAD.U32 R3, RZ, RZ, UR4 ;  /* 0x00000004ff037e24 */ /* 0x001fc8000f8e00ff */
[----:B------:R0:W1:Y:S03]  /*150c0*/  SYNCS.PHASECHK.TRANS64.TRYWAIT P0, [R3+URZ+0x30800], R0 ;  /* 0x03080000030075a7 */ /* 0x000066000800017f */
[----:B-1----:R-:W-:Y:S05]  /*150d0*/  @!P0 NANOSLEEP.SYNCS 0x989680 ;  /* 0x009896800000895d */ /* 0x002fea0003900000 */
[----:B------:R-:W1:Y:S02]  /*150e0*/  @!P0 SYNCS.PHASECHK.TRANS64 P0, [R3+URZ+0x30800], R0 ;  /* 0x03080000030085a7 */ /* 0x000e64000800007f */
[----:B-1----:R-:W-:Y:S05]  /*150f0*/  @!P0 BRA `(.L_x_975) ;  /* 0xfffffffc00e88947 */ /* 0x002fea000383ffff */
[----:B------:R-:W-:Y:S05]  /*15100*/  BRA `(.L_x_1149) ;  /* 0xfffffec800447947 */ /* 0x000fea000383ffff */
.L_x_979:
[----:B------:R-:W-:-:S13]  /*15110*/  R2UR UR4, R16 ;  /* 0x00000000100472ca */ /* 0x000fda00000e0000 */
[----:B0-----:R-:W-:-:S04]  /*15120*/  IMAD.U32 R3, RZ, RZ, UR4 ;  /* 0x00000004ff037e24 */ /* 0x001fc8000f8e00ff */
[----:B------:R0:W2:Y:S03]  /*15130*/  SYNCS.PHASECHK.TRANS64.TRYWAIT P0, [R3+URZ+0x30830], R0 ;  /* 0x03083000030075a7 */ /* 0x0000a6000800017f */
[----:B--2---:R-:W-:Y:S05]  /*15140*/  @!P0 NANOSLEEP.SYNCS 0x989680 ;  /* 0x009896800000895d */ /* 0x004fea0003900000 */
[----:B------:R-:W2:Y:S02]  /*15150*/  @!P0 SYNCS.PHASECHK.TRANS64 P0, [R3+URZ+0x30830], R0 ;  /* 0x03083000030085a7 */ /* 0x000ea4000800007f */
[----:B--2---:R-:W-:Y:S05]  /*15160*/  @!P0 BRA `(.L_x_979) ;  /* 0xfffffffc00e88947 */ /* 0x004fea000383ffff */
[----:B------:R-:W-:Y:S05]  /*15170*/  BRA `(.L_x_978) ;  /* 0xfffffec800787947 */ /* 0x000fea000383ffff */
.L_x_995:
[----:B-1----:R-:W-:-:S04]  /*15180*/  MOV R153, UR61 ;  /* 0x0000003d00997c02 */ /* 0x002fc80008000f00 */
[----:B------:R1:W2:Y:S03]  /*15190*/  SYNCS.PHASECHK.TRANS64.TRYWAIT P0, [R153+URZ+0x30830], R152 ;  /* 0x03083098990075a7 */ /* 0x0002a6000800017f */
[----:B--2---:R-:W-:Y:S05]  /*151a0*/  @!P0 NANOSLEEP.SYNCS 0x989680 ;  /* 0x009896800000895d */ /* 0x004fea0003900000 */
[----:B------:R-:W2:Y:S02]  /*151b0*/  @!P0 SYNCS.PHASECHK.TRANS64 P0, [R153+URZ+0x30830], R152 ;  /* 0x03083098990085a7 */ /* 0x000ea4000800007f */
[----:B--2---:R-:W-:Y:S05]  /*151c0*/  @!P0 BRA `(.L_x_995) ;  /* 0xfffffffc00ec8947 */ /* 0x004fea000383ffff */
[----:B------:R-:W-:Y:S05]  /*151d0*/  BRA `(.L_x_994) ;  /* 0xfffffef800c87947 */ /* 0x000fea000383ffff */
.L_x_999:
[----:B-1----:R-:W-:-:S04]  /*151e0*/  IMAD.U32 R201, RZ, RZ, UR14 ;  /* 0x0000000effc97e24 */ /* 0x002fc8000f8e00ff */
[----:B------:R1:W2:Y:S03]  /*151f0*/  SYNCS.PHASECHK.TRANS64.TRYWAIT P0, [R201+URZ+0x30850], R0 ;  /* 0x03085000c90075a7 */ /* 0x0002a6000800017f */
[----:B--2---:R-:W-:Y:S05]  /*15200*/  @!P0 NANOSLEEP.SYNCS 0x989680 ;  /* 0x009896800000895d */ /* 0x004fea0003900000 */
[----:B------:R-:W2:Y:S02]  /*15210*/  @!P0 SYNCS.PHASECHK.TRANS64 P0, [R201+URZ+0x30850], R0 ;  /* 0x03085000c90085a7 */ /* 0x000ea4000800007f */
[----:B--2---:R-:W-:Y:S05]  /*15220*/  @!P0 BRA `(.L_x_999) ;  /* 0xfffffffc00ec8947 */ /* 0x004fea000383ffff */
[----:B------:R-:W-:Y:S05]  /*15230*/  BRA `(.L_x_998) ;  /* 0xffffff0800687947 */ /* 0x000fea000383ffff */
.L_x_1016:
[----:B-1----:R-:W-:-:S04]  /*15240*/  IMAD.U32 R4, RZ, RZ, UR60 ;  /* 0x0000003cff047e24 */ /* 0x002fc8000f8e00ff */
[----:B------:R1:W2:Y:S03]  /*15250*/  SYNCS.PHASECHK.TRANS64.TRYWAIT P0, [R4+URZ+0x30830], R3 ;  /* 0x03083003040075a7 */ /* 0x0002a6000800017f */
[----:B--2---:R-:W-:Y:S05]  /*15260*/  @!P0 NANOSLEEP.SYNCS 0x989680 ;  /* 0x009896800000895d */ /* 0x004fea0003900000 */
[----:B------:R-:W2:Y:S02]  /*15270*/  @!P0 SYNCS.PHASECHK.TRANS64 P0, [R4+URZ+0x30830], R3 ;  /* 0x03083003040085a7 */ /* 0x000ea4000800007f */
[----:B--2---:R-:W-:Y:S05]  /*15280*/  @!P0 BRA `(.L_x_1016) ;  /* 0xfffffffc00ec8947 */ /* 0x004fea000383ffff */
[----:B------:R-:W-:Y:S05]  /*15290*/  BRA `(.L_x_1015) ;  /* 0xffffff2800a47947 */ /* 0x000fea000383ffff */
.L_x_1020:
[----:B01----:R-:W-:-:S04]  /*152a0*/  IMAD.U32 R3, RZ, RZ, UR14 ;  /* 0x0000000eff037e24 */ /* 0x003fc8000f8e00ff */
[----:B------:R0:W1:Y:S03]  /*152b0*/  SYNCS.PHASECHK.TRANS64.TRYWAIT P0, [R3+URZ+0x30850], R0 ;  /* 0x03085000030075a7 */ /* 0x000066000800017f */
[----:B-1----:R-:W-:Y:S05]  /*152c0*/  @!P0 NANOSLEEP.SYNCS 0x989680 ;  /* 0x009896800000895d */ /* 0x002fea0003900000 */
[----:B------:R-:W1:Y:S02]  /*152d0*/  @!P0 SYNCS.PHASECHK.TRANS64 P0, [R3+URZ+0x30850], R0 ;  /* 0x03085000030085a7 */ /* 0x000e64000800007f */
[----:B-1----:R-:W-:Y:S05]  /*152e0*/  @!P0 BRA `(.L_x_1020) ;  /* 0xfffffffc00ec8947 */ /* 0x002fea000383ffff */
[----:B------:R-:W-:Y:S05]  /*152f0*/  BRA `(.L_x_1019) ;  /* 0xffffff3800247947 */ /* 0x000fea000383ffff */
.L_x_1026:
[----:B-1----:R-:W-:-:S04]  /*15300*/  IMAD.U32 R4, RZ, RZ, UR61 ;  /* 0x0000003dff047e24 */ /* 0x002fc8000f8e00ff */
[----:B------:R1:W2:Y:S03]  /*15310*/  SYNCS.PHASECHK.TRANS64.TRYWAIT P0, [R4+URZ+0x30830], R3 ;  /* 0x03083003040075a7 */ /* 0x0002a6000800017f */
[----:B--2---:R-:W-:Y:S05]  /*15320*/  @!P0 NANOSLEEP.SYNCS 0x989680 ;  /* 0x009896800000895d */ /* 0x004fea0003900000 */
[----:B------:R-:W2:Y:S02]  /*15330*/  @!P0 SYNCS.PHASECHK.TRANS64 P0, [R4+URZ+0x30830], R3 ;  /* 0x03083003040085a7 */ /* 0x000ea4000800007f */
[----:B--2---:R-:W-:Y:S05]  /*15340*/  @!P0 BRA `(.L_x_1026) ;  /* 0xfffffffc00ec8947 */ /* 0x004fea000383ffff */
[----:B------:R-:W-:Y:S05]  /*15350*/  BRA `(.L_x_1025) ;  /* 0xffffff4800cc7947 */ /* 0x000fea000383ffff */
.L_x_1030:
[----:B01----:R-:W-:-:S04]  /*15360*/  MOV R3, UR14 ;  /* 0x0000000e00037c02 */ /* 0x003fc80008000f00 */
[----:B------:R0:W1:Y:S03]  /*15370*/  SYNCS.PHASECHK.TRANS64.TRYWAIT P0, [R3+URZ+0x30850], R0 ;  /* 0x03085000030075a7 */ /* 0x000066000800017f */
[----:B-1----:R-:W-:Y:S05]  /*15380*/  @!P0 NANOSLEEP.SYNCS 0x989680 ;  /* 0x009896800000895d */ /* 0x002fea0003900000 */
[----:B------:R-:W1:Y:S02]  /*15390*/  @!P0 SYNCS.PHASECHK.TRANS64 P0, [R3+URZ+0x30850], R0 ;  /* 0x03085000030085a7 */ /* 0x000e64000800007f */
[----:B-1----:R-:W-:Y:S05]  /*153a0*/  @!P0 BRA `(.L_x_1030) ;  /* 0xfffffffc00ec8947 */ /* 0x002fea000383ffff */
[----:B------:R-:W-:Y:S05]  /*153b0*/  BRA `(.L_x_1029) ;  /* 0xffffff5800507947 */ /* 0x000fea000383ffff */
.L_x_1043:
[----:B-1----:R-:W-:-:S04]  /*153c0*/  IMAD.U32 R5, RZ, RZ, UR7 ;  /* 0x00000007ff057e24 */ /* 0x002fc8000f8e00ff */
[----:B------:R1:W2:Y:S03]  /*153d0*/  SYNCS.PHASECHK.TRANS64.TRYWAIT P0, [R5+URZ+0x30850], R0 ;  /* 0x03085000050075a7 */ /* 0x0002a6000800017f */
[----:B--2---:R-:W-:Y:S05]  /*153e0*/  @!P0 NANOSLEEP.SYNCS 0x989680 ;  /* 0x009896800000895d */ /* 0x004fea0003900000 */
[----:B------:R-:W2:Y:S02]  /*153f0*/  @!P0 SYNCS.PHASECHK.TRANS64 P0, [R5+URZ+0x30850], R0 ;  /* 0x03085000050085a7 */ /* 0x000ea4000800007f */
[----:B--2---:R-:W-:Y:S05]  /*15400*/  @!P0 BRA `(.L_x_1043) ;  /* 0xfffffffc00ec8947 */ /* 0x004fea000383ffff */
[----:B------:R-:W-:Y:S05]  /*15410*/  BRA `(.L_x_1042) ;  /* 0xffffff7c00907947 */ /* 0x000fea000383ffff */
.L_x_1060:
[----:B------:R-:W-:Y:S01]  /*15420*/  IMAD.MOV.U32 R13, RZ, RZ, R0 ;  /* 0x000000ffff0d7224 */ /* 0x000fe200078e0000 */
[----:B------:R-:W-:Y:S01]  /*15430*/  MOV R15, 0xffffffff ;  /* 0xffffffff000f7802 */ /* 0x000fe20000000f00 */
[----:B------:R-:W-:Y:S02]  /*15440*/  IMAD.MOV.U32 R12, RZ, RZ, RZ ;  /* 0x000000ffff0c7224 */ /* 0x000fe400078e00ff */
[----:B------:R-:W-:-:S07]  /*15450*/  IMAD.MOV.U32 R11, RZ, RZ, 0x1f ;  /* 0x0000001fff0b7424 */ /* 0x000fce00078e00ff */
[----:B------:R-:W-:Y:S05]  /*15460*/  WARPSYNC.COLLECTIVE R15, `(.L_x_1150) ;  /* 0x000000000f087348 */ /* 0x000fea0003c00000 */
[----:B------:R0:W1:Y:S02]  /*15470*/  SHFL.IDX P6, R14, R13, R12, R11 ;  /* 0x0000000c0d0e7389 */ /* 0x00006400000c000b */
[----:B01----:R-:W-:Y:S01]  /*15480*/  ENDCOLLECTIVE ;  /* 0x000000000000791b */ /* 0x003fe20003800000 */
.L_x_1150:
[----:B------:R-:W-:Y:S05]  /*15490*/  BRA `(.L_x_1151) ;  /* 0xffffffbc009c7947 */ /* 0x000fea000383ffff */
.L_x_1062:
[----:B------:R-:W-:Y:S01]  /*154a0*/  BSSY B0, `(.L_x_1152) ;  /* 0x0000006000007945 */ /* 0x000fe20003800000 */
[----:B------:R-:W-:-:S07]  /*154b0*/  IMAD.MOV.U32 R15, RZ, RZ, -0x1 ;  /* 0xffffffffff0f7424 */ /* 0x000fce00078e00ff */
[----:B0-----:R-:W-:Y:S05]  /*154c0*/  WARPSYNC.COLLECTIVE R15, `(.L_x_1153) ;  /* 0x000000000f0c7348 */ /* 0x001fea0003c00000 */
[----:B------:R-:W-:Y:S02]  /*154d0*/  ELECT P6, UR62, PT ;  /* 0x00000000003e782f */ /* 0x000fe400038c0000 */
[----:B------:R-:W-:Y:S01]  /*154e0*/  MOV R14, UR62 ;  /* 0x0000003e000e7c02 */ /* 0x000fe20008000f00 */
[----:B0-----:R-:W-:Y:S10]  /*154f0*/  ENDCOLLECTIVE ;  /* 0x000000000000791b */ /* 0x001ff40003800000 */
.L_x_1153:
[----:B------:R-:W-:Y:S05]  /*15500*/  BSYNC B0 ;  /* 0x0000000000007941 */ /* 0x000fea0003800000 */
.L_x_1152:
[----:B------:R-:W-:Y:S05]  /*15510*/  BRA `(.L_x_1154) ;  /* 0xffffffbc009c7947 */ /* 0x000fea000383ffff */
.L_x_1064:
[----:B0-----:R-:W-:-:S04]  /*15520*/  IMAD.U32 R3, RZ, RZ, UR38 ;  /* 0x00000026ff037e24 */ /* 0x001fc8000f8e00ff */
[----:B------:R0:W1:Y:S03]  /*15530*/  SYNCS.PHASECHK.TRANS64.TRYWAIT P0, [R3+URZ+0x30840], R0 ;  /* 0x03084000030075a7 */ /* 0x000066000800017f */
[----:B-1----:R-:W-:Y:S05]  /*15540*/  @!P0 NANOSLEEP.SYNCS 0x989680 ;  /* 0x009896800000895d */ /* 0x002fea0003900000 */
[----:B------:R-:W1:Y:S02]  /*15550*/  @!P0 SYNCS.PHASECHK.TRANS64 P0, [R3+URZ+0x30840], R0 ;  /* 0x03084000030085a7 */ /* 0x000e64000800007f */
[----:B-1----:R-:W-:Y:S05]  /*15560*/  @!P0 BRA `(.L_x_1064) ;  /* 0xfffffffc00ec8947 */ /* 0x002fea000383ffff */
[----:B------:R-:W-:Y:S05]  /*15570*/  BRA `(.L_x_1155) ;  /* 0xffffffbc00f87947 */ /* 0x000fea000383ffff */
.L_x_1067:
[----:B------:R-:W-:Y:S01]  /*15580*/  IMAD.MOV.U32 R13, RZ, RZ, R7 ;  /* 0x000000ffff0d7224 */ /* 0x000fe200078e0007 */
[----:B------:R-:W-:Y:S01]  /*15590*/  MOV R11, 0x181f ;  /* 0x0000181f000b7802 */ /* 0x000fe20000000f00 */
[----:B------:R-:W-:Y:S02]  /*155a0*/  IMAD.MOV.U32 R12, RZ, RZ, RZ ;  /* 0x000000ffff0c7224 */ /* 0x000fe400078e00ff */
[----:B------:R-:W-:Y:S02]  /*155b0*/  IMAD.MOV.U32 R15, RZ, RZ, -0x1 ;  /* 0xffffffffff0f7424 */ /* 0x000fe400078e00ff */
[----:B------:R-:W-:-:S07]  /*155c0*/  VIADD R0, R0, UR45 ;  /* 0x0000002d00007c36 */ /* 0x000fce0008000000 */
[----:B------:R-:W-:Y:S05]  /*155d0*/  WARPSYNC.COLLECTIVE R15, `(.L_x_1156) ;  /* 0x000000000f087348 */ /* 0x000fea0003c00000 */
[----:B------:R0:W1:Y:S02]  /*155e0*/  SHFL.IDX P6, R14, R13, R12, R11 ;  /* 0x0000000c0d0e7389 */ /* 0x00006400000c000b */
[----:B01----:R-:W-:Y:S01]  /*155f0*/  ENDCOLLECTIVE ;  /* 0x000000000000791b */ /* 0x003fe20003800000 */
.L_x_1156:
[----:B------:R-:W-:Y:S02]  /*15600*/  VIADD R5, R0, 0x10 ;  /* 0x0000001000057836 */ /* 0x000fe40000000000 */
[----:B------:R-:W-:Y:S02]  /*15610*/  IMAD.MOV.U32 R13, RZ, RZ, R8 ;  /* 0x000000ffff0d7224 */ /* 0x000fe400078e0008 */
[----:B------:R-:W-:-:S07]  /*15620*/  IMAD.MOV.U32 R2, RZ, RZ, R14 ;  /* 0x000000ffff027224 */ /* 0x000fce00078e000e */
[----:B------:R-:W-:Y:S05]  /*15630*/  WARPSYNC.COLLECTIVE R15, `(.L_x_1157) ;  /* 0x000000000f087348 */ /* 0x000fea0003c00000 */
[----:B------:R0:W1:Y:S02]  /*15640*/  SHFL.IDX P6, R14, R13, R12, R11 ;  /* 0x0000000c0d0e7389 */ /* 0x00006400000c000b */
[----:B01----:R-:W-:Y:S01]  /*15650*/  ENDCOLLECTIVE ;  /* 0x000000000000791b */ /* 0x003fe20003800000 */
.L_x_1157:
[----:B------:R-:W-:Y:S01]  /*15660*/  ULDC UR4, c[0x0][0x288] ;  /* 0x0000a20000047ab9 */ /* 0x000fe20000000800 */
[----:B------:R-:W-:Y:S01]  /*15670*/  ULDC.64 UR6, c[0x0][0x208] ;  /* 0x0000820000067ab9 */ /* 0x000fe20000000a00 */
[----:B------:R-:W-:Y:S01]  /*15680*/  IMAD R6, R6, UR4, RZ ;  /* 0x0000000406067c24 */ /* 0x000fe2000f8e02ff */
[----:B------:R-:W-:-:S04]  /*15690*/  MOV R3, R2 ;  /* 0x0000000200037202 */ /* 0x000fc80000000f00 */
[----:B------:R-:W-:Y:S01]  /*156a0*/  ISETP.GE.AND P3, PT, R0, R6, PT ;  /* 0x000000060000720c */ /* 0x000fe20003f66270 */
[----:B------:R-:W-:Y:S02]  /*156b0*/  IMAD.MOV.U32 R13, RZ, RZ, R7 ;  /* 0x000000ffff0d7224 */ /* 0x000fe400078e0007 */
[----:B------:R-:W-:-:S10]  /*156c0*/  IMAD.MOV.U32 R12, RZ, RZ, 0x1 ;  /* 0x00000001ff0c7424 */ /* 0x000fd400078e00ff */
[----:B------:R-:W-:Y:S01]  /*156d0*/  @!P3 LEA R21, R9, UR38, 0x1 ;  /* 0x000000260915bc11 */ /* 0x000fe2000f8e08ff */
        /* <DEDUP_REMOVED lines=13> */
.L_x_1158:
[----:B------:R-:W-:Y:S01]  /*157b0*/  VIADD R3, R0, 0x20 ;  /* 0x0000002000037836 */ /* 0x000fe20000000000 */
[----:B------:R-:W-:Y:S01]  /*157c0*/  @!P3 LEA R20, R9, UR38, 0x1 ;  /* 0x000000260914bc11 */ /* 0x000fe2000f8e08ff */
[----:B------:R-:W-:Y:S01]  /*157d0*/  IMAD.MOV.U32 R13, RZ, RZ, R8 ;  /* 0x000000ffff0d7224 */ /* 0x000fe200078e0008 */
[----:B------:R-:W-:-:S07]  /*157e0*/  MOV R5, R14 ;  /* 0x0000000e00057202 */ /* 0x000fce0000000f00 */
[----:B------:R-:W-:Y:S05]  /*157f0*/  WARPSYNC.COLLECTIVE R15, `(.L_x_1159) ;  /* 0x000000000f087348 */ /* 0x000fea0003c00000 */
[----:B------:R0:W1:Y:S02]  /*15800*/  SHFL.IDX P6, R14, R13, R12, R11 ;  /* 0x0000000c0d0e7389 */ /* 0x00006400000c000b */
[----:B01----:R-:W-:Y:S01]  /*15810*/  ENDCOLLECTIVE ;  /* 0x000000000000791b */ /* 0x003fe20003800000 */
.L_x_1159:
        /* <DEDUP_REMOVED lines=16> */
.L_x_1160:
[----:B------:R-:W-:Y:S01]  /*15920*/  VIADD R5, R0, 0x30 ;  /* 0x0000003000057836 */ /* 0x000fe20000000000 */
[----:B------:R-:W-:Y:S01]  /*15930*/  @!P3 LEA R21, R9, UR38, 0x1 ;  /* 0x000000260915bc11 */ /* 0x000fe2000f8e08ff */
[----:B------:R-:W-:Y:S02]  /*15940*/  IMAD.MOV.U32 R13, RZ, RZ, R8 ;  /* 0x000000ffff0d7224 */ /* 0x000fe400078e0008 */
[----:B------:R-:W-:-:S07]  /*15950*/  IMAD.MOV.U32 R3, RZ, RZ, R14 ;  /* 0x000000ffff037224 */ /* 0x000fce00078e000e */
[----:B------:R-:W-:Y:S05]  /*15960*/  WARPSYNC.COLLECTIVE R15, `(.L_x_1161) ;  /* 0x000000000f087348 */ /* 0x000fea0003c00000 */
[----:B------:R0:W1:Y:S02]  /*15970*/  SHFL.IDX P6, R14, R13, R12, R11 ;  /* 0x0000000c0d0e7389 */ /* 0x00006400000c000b */
[----:B01----:R-:W-:Y:S01]  /*15980*/  ENDCOLLECTIVE ;  /* 0x000000000000791b */ /* 0x003fe20003800000 */
.L_x_1161:
        /* <DEDUP_REMOVED lines=16> */
.L_x_1162:
[----:B------:R-:W-:Y:S02]  /*15a90*/  IADD3 R3, R0, 0x40, RZ ;  /* 0x0000004000037810 */ /* 0x000fe40007ffe0ff */
[----:B------:R-:W-:Y:S01]  /*15aa0*/  @!P3 LEA R20, R9, UR38, 0x1 ;  /* 0x000000260914bc11 */ /* 0x000fe2000f8e08ff */
[----:B------:R-:W-:Y:S02]  /*15ab0*/  IMAD.MOV.U32 R13, RZ, RZ, R8 ;  /* 0x000000ffff0d7224 */ /* 0x000fe400078e0008 */
[----:B------:R-:W-:-:S07]  /*15ac0*/  IMAD.MOV.U32 R5, RZ, RZ, R14 ;  /* 0x000000ffff057224 */ /* 0x000fce00078e000e */
[----:B------:R-:W-:Y:S05]  /*15ad0*/  WARPSYNC.COLLECTIVE R15, `(.L_x_1163) ;  /* 0x000000000f087348 */ /* 0x000fea0003c00000 */
[----:B------:R0:W1:Y:S02]  /*15ae0*/  SHFL.IDX P6, R14, R13, R12, R11 ;  /* 0x0000000c0d0e7389 */ /* 0x00006400000c000b */
[----:B01----:R-:W-:Y:S01]  /*15af0*/  ENDCOLLECTIVE ;  /* 0x000000000000791b */ /* 0x003fe20003800000 */
.L_x_1163:
[----:B------:R-:W-:Y:S01]  /*15b00*/  ULDC.64 UR4, c[0x0][0x208] ;  /* 0x0000820000047ab9 */ /* 0x000fe20000000a00 */
[----:B------:R-:W-:Y:S02]  /*15b10*/  IMAD.MOV.U32 R13, RZ, RZ, R7 ;  /* 0x000000ffff0d7224 */ /* 0x000fe400078e0007 */
        /* <DEDUP_REMOVED lines=14> */
.L_x_1164:
[----:B------:R-:W-:Y:S01]  /*15c00*/  VIADD R5, R0, 0x50 ;  /* 0x0000005000057836 */ /* 0x000fe20000000000 */
[----:B------:R-:W-:Y:S01]  /*15c10*/  @!P3 LEA R21, R9, UR38, 0x1 ;  /* 0x000000260915bc11 */ /* 0x000fe2000f8e08ff */
[----:B------:R-:W-:Y:S02]  /*15c20*/  IMAD.MOV.U32 R13, RZ, RZ, R8 ;  /* 0x000000ffff0d7224 */ /* 0x000fe400078e0008 */
[----:B------:R-:W-:-:S07]  /*15c30*/  IMAD.MOV.U32 R3, RZ, RZ, R14 ;  /* 0x000000ffff037224 */ /* 0x000fce00078e000e */
[----:B------:R-:W-:Y:S05]  /*15c40*/  WARPSYNC.COLLECTIVE R15, `(.L_x_1165) ;  /* 0x000000000f087348 */ /* 0x000fea0003c00000 */
[----:B------:R0:W1:Y:S02]  /*15c50*/  SHFL.IDX P6, R14, R13, R12, R11 ;  /* 0x0000000c0d0e7389 */ /* 0x00006400000c000b */
[----:B01----:R-:W-:Y:S01]  /*15c60*/  ENDCOLLECTIVE ;  /* 0x000000000000791b */ /* 0x003fe20003800000 */
.L_x_1165:
        /* <DEDUP_REMOVED lines=16> */
.L_x_1166:
[----:B------:R-:W-:Y:S01]  /*15d70*/  VIADD R3, R0, 0x60 ;  /* 0x0000006000037836 */ /* 0x000fe20000000000 */
[----:B------:R-:W-:Y:S02]  /*15d80*/  @!P3 LEA R20, R9, UR38, 0x1 ;  /* 0x000000260914bc11 */ /* 0x000fe4000f8e08ff */
[----:B------:R-:W-:Y:S01]  /*15d90*/  MOV R13, R8 ;  /* 0x00000008000d7202 */ /* 0x000fe20000000f00 */
[----:B------:R-:W-:-:S07]  /*15da0*/  IMAD.MOV.U32 R5, RZ, RZ, R14 ;  /* 0x000000ffff057224 */ /* 0x000fce00078e000e */
[----:B------:R-:W-:Y:S05]  /*15db0*/  WARPSYNC.COLLECTIVE R15, `(.L_x_1167) ;  /* 0x000000000f087348 */ /* 0x000fea0003c00000 */
[----:B------:R0:W1:Y:S02]  /*15dc0*/  SHFL.IDX P6, R14, R13, R12, R11 ;  /* 0x0000000c0d0e7389 */ /* 0x00006400000c000b */
[----:B01----:R-:W-:Y:S01]  /*15dd0*/  ENDCOLLECTIVE ;  /* 0x000000000000791b */ /* 0x003fe20003800000 */
.L_x_1167:
        /* <DEDUP_REMOVED lines=16> */
.L_x_1168:
[----:B------:R-:W-:Y:S01]  /*15ee0*/  @!P3 LEA R21, R9, UR38, 0x1 ;  /* 0x000000260915bc11 */ /* 0x000fe2000f8e08ff */
[----:B------:R-:W-:Y:S01]  /*15ef0*/  IMAD.MOV.U32 R13, RZ, RZ, R8 ;  /* 0x000000ffff0d7224 */ /* 0x000fe200078e0008 */
[----:B------:R-:W-:-:S07]  /*15f00*/  MOV R3, R14 ;  /* 0x0000000e00037202 */ /* 0x000fce0000000f00 */
[----:B------:R-:W-:Y:S05]  /*15f10*/  WARPSYNC.COLLECTIVE R15, `(.L_x_1169) ;  /* 0x000000000f087348 */ /* 0x000fea0003c00000 */
[----:B------:R0:W1:Y:S02]  /*15f20*/  SHFL.IDX P6, R14, R13, R12, R11 ;  /* 0x0000000c0d0e7389 */ /* 0x00006400000c000b */
[----:B01----:R-:W-:Y:S01]  /*15f30*/  ENDCOLLECTIVE ;  /* 0x000000000000791b */ /* 0x003fe20003800000 */
.L_x_1169:
        /* <DEDUP_REMOVED lines=15> */
.L_x_1170:
[----:B------:R-:W-:Y:S01]  /*16030*/  IMAD.MOV.U32 R13, RZ, RZ, R8 ;  /* 0x000000ffff0d7224 */ /* 0x000fe200078e0008 */
[----:B------:R-:W-:-:S07]  /*16040*/  MOV R7, R14 ;  /* 0x0000000e00077202 */ /* 0x000fce0000000f00 */
[----:B------:R-:W-:Y:S05]  /*16050*/  WARPSYNC.COLLECTIVE R15, `(.L_x_1171) ;  /* 0x000000000f087348 */ /* 0x000fea0003c00000 */
[----:B------:R0:W1:Y:S02]  /*16060*/  SHFL.IDX P6, R14, R13, R12, R11 ;  /* 0x0000000c0d0e7389 */ /* 0x00006400000c000b */
[----:B01----:R-:W-:Y:S01]  /*16070*/  ENDCOLLECTIVE ;  /* 0x000000000000791b */ /* 0x003fe20003800000 */
.L_x_1171:
[----:B------:R-:W-:Y:S05]  /*16080*/  BRA `(.L_x_1172) ;  /* 0xffffffc000607947 */ /* 0x000fea000383ffff */
.L_x_1070:
[----:B-1----:R-:W-:-:S04]  /*16090*/  IMAD.U32 R3, RZ, RZ, UR38 ;  /* 0x00000026ff037e24 */ /* 0x002fc8000f8e00ff */
[----:B------:R1:W2:Y:S03]  /*160a0*/  SYNCS.PHASECHK.TRANS64.TRYWAIT P0, [R3+URZ+0x30820], R2 ;  /* 0x03082002030075a7 */ /* 0x0002a6000800017f */
[----:B--2---:R-:W-:Y:S05]  /*160b0*/  @!P0 NANOSLEEP.SYNCS 0x989680 ;  /* 0x009896800000895d */ /* 0x004fea0003900000 */
[----:B------:R-:W2:Y:S02]  /*160c0*/  @!P0 SYNCS.PHASECHK.TRANS64 P0, [R3+URZ+0x30820], R2 ;  /* 0x03082002030085a7 */ /* 0x000ea4000800007f */
[----:B--2---:R-:W-:Y:S05]  /*160d0*/  @!P0 BRA `(.L_x_1070) ;  /* 0xfffffffc00ec8947 */ /* 0x004fea000383ffff */
[----:B------:R-:W-:Y:S05]  /*160e0*/  BRA `(.L_x_1173) ;  /* 0xffffffc000bc7947 */ /* 0x000fea000383ffff */
.L_x_1077:
[----:B-1----:R-:W-:-:S04]  /*160f0*/  IMAD.U32 R3, RZ, RZ, UR38 ;  /* 0x00000026ff037e24 */ /* 0x002fc8000f8e00ff */
[----:B------:R1:W2:Y:S03]  /*16100*/  SYNCS.PHASECHK.TRANS64.TRYWAIT P0, [R3+URZ+0x30848], R2 ;  /* 0x03084802030075a7 */ /* 0x0002a6000800017f */
[----:B--2---:R-:W-:Y:S05]  /*16110*/  @!P0 NANOSLEEP.SYNCS 0x989680 ;  /* 0x009896800000895d */ /* 0x004fea0003900000 */
[----:B------:R-:W2:Y:S02]  /*16120*/  @!P0 SYNCS.PHASECHK.TRANS64 P0, [R3+URZ+0x30848], R2 ;  /* 0x03084802030085a7 */ /* 0x000ea4000800007f */
[----:B--2---:R-:W-:Y:S05]  /*16130*/  @!P0 BRA `(.L_x_1077) ;  /* 0xfffffffc00ec8947 */ /* 0x004fea000383ffff */
[----:B------:R-:W-:Y:S05]  /*16140*/  BRA `(.L_x_1174) ;  /* 0xffffffc400a47947 */ /* 0x000fea000383ffff */
.L_x_1085:
[----:B0-----:R-:W-:-:S04]  /*16150*/  IMAD.U32 R3, RZ, RZ, UR38 ;  /* 0x00000026ff037e24 */ /* 0x001fc8000f8e00ff */
[----:B------:R0:W1:Y:S03]  /*16160*/  SYNCS.PHASECHK.TRANS64.TRYWAIT P0, [R3+URZ+0x30860], R2 ;  /* 0x03086002030075a7 */ /* 0x000066000800017f */
[----:B-1----:R-:W-:Y:S05]  /*16170*/  @!P0 NANOSLEEP.SYNCS 0x989680 ;  /* 0x009896800000895d */ /* 0x002fea0003900000 */
[----:B------:R-:W1:Y:S02]  /*16180*/  @!P0 SYNCS.PHASECHK.TRANS64 P0, [R3+URZ+0x30860], R2 ;  /* 0x03086002030085a7 */ /* 0x000e64000800007f */
[----:B-1----:R-:W-:Y:S05]  /*16190*/  @!P0 BRA `(.L_x_1085) ;  /* 0xfffffffc00ec8947 */ /* 0x002fea000383ffff */
[----:B------:R-:W-:Y:S05]  /*161a0*/  BRA `(.L_x_1175) ;  /* 0xffffffc800b87947 */ /* 0x000fea000383ffff */
.L_x_1096:
[----:B-1----:R-:W-:-:S04]  /*161b0*/  MOV R3, UR38 ;  /* 0x0000002600037c02 */ /* 0x002fc80008000f00 */
[----:B------:R1:W2:Y:S03]  /*161c0*/  SYNCS.PHASECHK.TRANS64.TRYWAIT P0, [R3+URZ+0x30840], R2 ;  /* 0x03084002030075a7 */ /* 0x0002a6000800017f */
[----:B--2---:R-:W-:Y:S05]  /*161d0*/  @!P0 NANOSLEEP.SYNCS 0x989680 ;  /* 0x009896800000895d */ /* 0x004fea0003900000 */
[----:B------:R-:W2:Y:S02]  /*161e0*/  @!P0 SYNCS.PHASECHK.TRANS64 P0, [R3+URZ+0x30840], R2 ;  /* 0x03084002030085a7 */ /* 0x000ea4000800007f */
[----:B--2---:R-:W-:Y:S05]  /*161f0*/  @!P0 BRA `(.L_x_1096) ;  /* 0xfffffffc00ec8947 */ /* 0x004fea000383ffff */
[----:B------:R-:W-:Y:S05]  /*16200*/  BRA `(.L_x_1176) ;  /* 0xffffffd000487947 */ /* 0x000fea000383ffff */
.L_x_1104:
[----:B0-----:R-:W-:-:S04]  /*16210*/  IMAD.U32 R3, RZ, RZ, UR38 ;  /* 0x00000026ff037e24 */ /* 0x001fc8000f8e00ff */
[----:B------:R0:W1:Y:S03]  /*16220*/  SYNCS.PHASECHK.TRANS64.TRYWAIT P0, [R3+URZ+0x30868], R2 ;  /* 0x03086802030075a7 */ /* 0x000066000800017f */
[----:B-1----:R-:W-:Y:S05]  /*16230*/  @!P0 NANOSLEEP.SYNCS 0x989680 ;  /* 0x009896800000895d */ /* 0x002fea0003900000 */
[----:B------:R-:W1:Y:S02]  /*16240*/  @!P0 SYNCS.PHASECHK.TRANS64 P0, [R3+URZ+0x30868], R2 ;  /* 0x03086802030085a7 */ /* 0x000e64000800007f */
[----:B-1----:R-:W-:Y:S05]  /*16250*/  @!P0 BRA `(.L_x_1104) ;  /* 0xfffffffc00ec8947 */ /* 0x002fea000383ffff */
[----:B------:R-:W-:Y:S05]  /*16260*/  BRA `(.L_x_1177) ;  /* 0xffffffd400587947 */ /* 0x000fea000383ffff */
.L_x_1115:
[----:B-1----:R-:W-:-:S04]  /*16270*/  IMAD.U32 R3, RZ, RZ, UR38 ;  /* 0x00000026ff037e24 */ /* 0x002fc8000f8e00ff */
[----:B------:R1:W2:Y:S03]  /*16280*/  SYNCS.PHASECHK.TRANS64.TRYWAIT P0, [R3+URZ+0x30848], R2 ;  /* 0x03084802030075a7 */ /* 0x0002a6000800017f */
[----:B--2---:R-:W-:Y:S05]  /*16290*/  @!P0 NANOSLEEP.SYNCS 0x989680 ;  /* 0x009896800000895d */ /* 0x004fea0003900000 */
[----:B------:R-:W2:Y:S02]  /*162a0*/  @!P0 SYNCS.PHASECHK.TRANS64 P0, [R3+URZ+0x30848], R2 ;  /* 0x03084802030085a7 */ /* 0x000ea4000800007f */
[----:B--2---:R-:W-:Y:S05]  /*162b0*/  @!P0 BRA `(.L_x_1115) ;  /* 0xfffffffc00ec8947 */ /* 0x004fea000383ffff */
[----:B------:R-:W-:Y:S05]  /*162c0*/  BRA `(.L_x_1178) ;  /* 0xffffffdc00007947 */ /* 0x000fea000383ffff */
.L_x_1123:
[----:B0-----:R-:W-:-:S04]  /*162d0*/  IMAD.U32 R3, RZ, RZ, UR38 ;  /* 0x00000026ff037e24 */ /* 0x001fc8000f8e00ff */
[----:B------:R0:W1:Y:S03]  /*162e0*/  SYNCS.PHASECHK.TRANS64.TRYWAIT P0, [R3+URZ+0x30860], R2 ;  /* 0x03086002030075a7 */ /* 0x000066000800017f */
[----:B-1----:R-:W-:Y:S05]  /*162f0*/  @!P0 NANOSLEEP.SYNCS 0x989680 ;  /* 0x009896800000895d */ /* 0x002fea0003900000 */
[----:B------:R-:W1:Y:S02]  /*16300*/  @!P0 SYNCS.PHASECHK.TRANS64 P0, [R3+URZ+0x30860], R2 ;  /* 0x03086002030085a7 */ /* 0x000e64000800007f */
[----:B-1----:R-:W-:Y:S05]  /*16310*/  @!P0 BRA `(.L_x_1123) ;  /* 0xfffffffc00ec8947 */ /* 0x002fea000383ffff */
[----:B------:R-:W-:Y:S05]  /*16320*/  BRA `(.L_x_1179) ;  /* 0xffffffe0000c7947 */ /* 0x000fea000383ffff */
.L_x_1133:
[----:B0-----:R0:W1:Y:S02]  /*16330*/  SYNCS.PHASECHK.TRANS64.TRYWAIT P0, [R3+URZ+0x30860], R0 ;  /* 0x03086000030075a7 */ /* 0x001064000800017f */
[----:B-1----:R-:W-:Y:S05]  /*16340*/  @!P0 NANOSLEEP.SYNCS 0x989680 ;  /* 0x009896800000895d */ /* 0x002fea0003900000 */
[----:B------:R-:W1:Y:S02]  /*16350*/  @!P0 SYNCS.PHASECHK.TRANS64 P0, [R3+URZ+0x30860], R0 ;  /* 0x03086000030085a7 */ /* 0x000e64000800007f */
[----:B-1----:R-:W-:Y:S05]  /*16360*/  @!P0 BRA `(.L_x_1133) ;  /* 0xfffffffc00f08947 */ /* 0x002fea000383ffff */
[----:B------:R-:W-:Y:S05]  /*16370*/  BRA `(.L_x_1180) ;  /* 0xffffffe400447947 */ /* 0x000fea000383ffff */
.L_x_1140:
[----:B0-----:R0:W1:Y:S02]  /*16380*/  SYNCS.PHASECHK.TRANS64.TRYWAIT P0, [R2+URZ+0x30820], R3 ;  /* 0x03082003020075a7 */ /* 0x001064000800017f */
[----:B-1----:R-:W-:Y:S05]  /*16390*/  @!P0 NANOSLEEP.SYNCS 0x989680 ;  /* 0x009896800000895d */ /* 0x002fea0003900000 */
[----:B------:R-:W1:Y:S02]  /*163a0*/  @!P0 SYNCS.PHASECHK.TRANS64 P0, [R2+URZ+0x30820], R3 ;  /* 0x03082003020085a7 */ /* 0x000e64000800007f */
[----:B-1----:R-:W-:Y:S05]  /*163b0*/  @!P0 BRA `(.L_x_1140) ;  /* 0xfffffffc00f08947 */ /* 0x002fea000383ffff */
[----:B------:R-:W-:Y:S05]  /*163c0*/  BRA `(.L_x_1181) ;  /* 0xffffffe8007c7947 */ /* 0x000fea000383ffff */
.L_x_1141:
[----:B------:R-:W1:Y:S01]  /*163d0*/  S2R R4, SR_TID.X ;  /* 0x0000000000047919 */ /* 0x000e620000002100 */
[----:B------:R-:W-:Y:S01]  /*163e0*/  BSSY B0, `(.L_x_1182) ;  /* 0x000000a000007945 */ /* 0x000fe20003800000 */
[----:B------:R-:W-:Y:S01]  /*163f0*/  MOV R12, RZ ;  /* 0x000000ff000c7202 */ /* 0x000fe20000000f00 */
        /* <DEDUP_REMOVED lines=8> */
.L_x_1183:
[----:B------:R-:W-:Y:S05]  /*16480*/  BSYNC B0 ;  /* 0x0000000000007941 */ /* 0x000fea0003800000 */
.L_x_1182:
[----:B------:R-:W-:Y:S05]  /*16490*/  BRA `(.L_x_1184) ;  /* 0xffffffe800607947 */ /* 0x000fea000383ffff */
.L_x_1142:
[----:B------:R-:W-:Y:S01]  /*164a0*/  BSSY B0, `(.L_x_1185) ;  /* 0x0000006000007945 */ /* 0x000fe20003800000 */
[----:B------:R-:W-:-:S07]  /*164b0*/  IMAD.MOV.U32 R15, RZ, RZ, -0x1 ;  /* 0xffffffffff0f7424 */ /* 0x000fce00078e00ff */
[----:B0-----:R-:W-:Y:S05]  /*164c0*/  WARPSYNC.COLLECTIVE R15, `(.L_x_1186) ;  /* 0x000000000f0c7348 */ /* 0x001fea0003c00000 */
[----:B------:R-:W-:Y:S02]  /*164d0*/  ELECT P6, UR62, PT ;  /* 0x00000000003e782f */ /* 0x000fe400038c0000 */
[----:B------:R-:W-:Y:S01]  /*164e0*/  MOV R14, UR62 ;  /* 0x0000003e000e7c02 */ /* 0x000fe20008000f00 */
[----:B0-----:R-:W-:Y:S10]  /*164f0*/  ENDCOLLECTIVE ;  /* 0x000000000000791b */ /* 0x001ff40003800000 */
.L_x_1186:
[----:B------:R-:W-:Y:S05]  /*16500*/  BSYNC B0 ;  /* 0x0000000000007941 */ /* 0x000fea0003800000 */
.L_x_1185:
[----:B------:R-:W-:Y:S05]  /*16510*/  BRA `(.L_x_1187) ;  /* 0xffffffe800547947 */ /* 0x000fea000383ffff */
.L_x_1144:
[----:B0-----:R0:W1:Y:S02]  /*16520*/  SYNCS.PHASECHK.TRANS64.TRYWAIT P0, [R6+URZ], R5 ;  /* 0x00000005060075a7 */ /* 0x001064000800017f */
[----:B-1----:R-:W-:Y:S05]  /*16530*/  @!P0 NANOSLEEP.SYNCS 0x989680 ;  /* 0x009896800000895d */ /* 0x002fea0003900000 */
[----:B------:R-:W1:Y:S02]  /*16540*/  @!P0 SYNCS.PHASECHK.TRANS64 P0, [R6+URZ], R5 ;  /* 0x00000005060085a7 */ /* 0x000e64000800007f */
[----:B-1----:R-:W-:Y:S05]  /*16550*/  @!P0 BRA `(.L_x_1144) ;  /* 0xfffffffc00f08947 */ /* 0x002fea000383ffff */
[----:B------:R-:W-:Y:S05]  /*16560*/  BRA `(.L_x_1188) ;  /* 0xffffffe800907947 */ /* 0x000fea000383ffff */
.L_x_1145:
[----:B-1----:R1:W2:Y:S02]  /*16570*/  SYNCS.PHASECHK.TRANS64.TRYWAIT P0, [R3+URZ], R4 ;  /* 0x00000004030075a7 */ /* 0x0022a4000800017f */
[----:B--2---:R-:W-:Y:S05]  /*16580*/  @!P0 NANOSLEEP.SYNCS 0x989680 ;  /* 0x009896800000895d */ /* 0x004fea0003900000 */
[----:B------:R-:W2:Y:S02]  /*16590*/  @!P0 SYNCS.PHASECHK.TRANS64 P0, [R3+URZ], R4 ;  /* 0x00000004030085a7 */ /* 0x000ea4000800007f */
[----:B--2---:R-:W-:Y:S05]  /*165a0*/  @!P0 BRA `(.L_x_1145) ;  /* 0xfffffffc00f08947 */ /* 0x004fea000383ffff */
[----:B------:R-:W-:Y:S05]  /*165b0*/  BRA `(.L_x_1189) ;  /* 0xffffffe800847947 */ /* 0x000fea000383ffff */
.L_x_1147:
[----:B-1----:R1:W2:Y:S02]  /*165c0*/  SYNCS.PHASECHK.TRANS64.TRYWAIT P0, [R0+URZ], R5 ;  /* 0x00000005000075a7 */ /* 0x0022a4000800017f */
[----:B--2---:R-:W-:Y:S05]  /*165d0*/  @!P0 NANOSLEEP.SYNCS 0x989680 ;  /* 0x009896800000895d */ /* 0x004fea0003900000 */
[----:B------:R-:W2:Y:S02]  /*165e0*/  @!P0 SYNCS.PHASECHK.TRANS64 P0, [R0+URZ], R5 ;  /* 0x00000005000085a7 */ /* 0x000ea4000800007f */
[----:B--2---:R-:W-:Y:S05]  /*165f0*/  @!P0 BRA `(.L_x_1147) ;  /* 0xfffffffc00f08947 */ /* 0x004fea000383ffff */
[----:B------:R-:W-:Y:S05]  /*16600*/  BRA `(.L_x_1190) ;  /* 0xffffffe800887947 */ /* 0x000fea000383ffff */
.L_x_1191:
        /* <DEDUP_REMOVED lines=15> */
.L_x_14842:


//--------------------- .text._ZN7cutlass13device_kernelIN5flash11enable_sm90INS1_16FlashAttnFwdSm90INS1_25CollectiveMainloopFwdSm90ILi2EN4cute5tupleIJNS5_1CILi1EEES8_S8_EEENS6_IJNS7_ILi128EEENS7_ILi64EEENS7_ILi256EEEEEELi256ENS_6half_tEfNS_4arch4Sm90ELb0ELb1ELb1ELb1ELb0ELb0ELb0ELb1ELb1ELb1ELb1ELb0EEENS1_21CollectiveEpilogueFwdINS6_IJSA_SC_SB_EEES9_SE_SG_Li256ELb1ELb1ELb1ELb0EEENS1_36VarlenDynamicPersistentTileSchedulerILi128ELi64ELi256ELi128ELb1ELb1ELb1ELb1ELb0ELb1EEEEEEEEEvNT_6ParamsE --------------------------
	.section	.text._ZN7cutlass13device_kernelIN5flash11enable_sm90INS1_16FlashAttnFwdSm90INS1_25CollectiveMainloopFwdSm90ILi2EN4cute5tupleIJNS5_1CILi1EEES8_S8_EEENS6_IJNS7_ILi128EEENS7_ILi64EEENS7_ILi256EEEEEELi256ENS_6half_tEfNS_4arch4Sm90ELb0ELb1ELb1ELb1ELb0ELb0ELb0ELb1ELb1ELb1ELb1ELb0EEENS1_21CollectiveEpilogueFwdINS6_IJSA_SC_SB_EEES9_SE_SG_Li256ELb1ELb1ELb1ELb0EEENS1_36VarlenDynamicPersistentTileSchedulerILi128ELi64ELi256ELi128ELb1ELb1ELb1ELb1ELb0ELb1EEEEEEEEEvNT_6ParamsE,"ax",@progbits
	.align	128
.text._ZN7cutlass13device_kernelIN5flash11enable_sm90INS1_16FlashAttnFwdSm90INS1_25CollectiveMainloopFwdSm90ILi2EN4cute5tupleIJNS5_1CILi1EEES8_S8_EEENS6_IJNS7_ILi128EEENS7_ILi64EEENS7_ILi256EEEEEELi256ENS_6half_tEfNS_4arch4Sm90ELb0ELb1ELb1ELb1ELb0ELb0ELb0ELb1ELb1ELb1ELb1ELb0EEENS1_21CollectiveEpilogueFwdINS6_IJSA_SC_SB_EEES9_SE_SG_Li256ELb1ELb1ELb1ELb0EEENS1_36VarlenDynamicPersistentTileSchedulerILi128ELi64ELi256ELi128ELb1ELb1ELb1ELb1ELb0ELb1EEEEEEEEEvNT_6ParamsE:
        .type           _ZN7cutlass13device_kernelIN5flash11enable_sm90INS1_16FlashAttnFwdSm90INS1_25CollectiveMainloopFwdSm90ILi2EN4cute5tupleIJNS5_1CILi1EEES8_S8_EEENS6_IJNS7_ILi128EEENS7_ILi64EEENS7_ILi256EEEEEELi256ENS_6half_tEfNS_4arch4Sm90ELb0ELb1ELb1ELb1ELb0ELb0ELb0ELb1ELb1ELb1ELb1ELb0EEENS1_21CollectiveEpilogueFwdINS6_IJSA_SC_SB_EEES9_SE_SG_Li256ELb1ELb1ELb1ELb0EEENS1_36VarlenDynamicPersistentTileSchedulerILi128ELi64ELi256ELi128ELb1ELb1ELb1ELb1ELb0ELb1EEEEEEEEEvNT_6ParamsE,@function
        .size           _ZN7cutlass13device_kernelIN5flash11enable_sm90INS1_16FlashAttnFwdSm90INS1_25CollectiveMainloopFwdSm90ILi2EN4cute5tupleIJNS5_1CILi1EEES8_S8_EEENS6_IJNS7_ILi128EEENS7_ILi64EEENS7_ILi256EEEEEELi256ENS_6half_tEfNS_4arch4Sm90ELb0ELb1ELb1ELb1ELb0ELb0ELb0ELb1ELb1ELb1ELb1ELb0EEENS1_21CollectiveEpilogueFwdINS6_IJSA_SC_SB_EEES9_SE_SG_Li256ELb1ELb1ELb1ELb0EEENS1_36VarlenDynamicPersistentTileSchedulerILi128ELi64ELi256ELi128ELb1ELb1ELb1ELb1ELb0ELb1EEEEEEEEEvNT_6ParamsE,(.L_x_14843 - _ZN7cutlass13device_kernelIN5flash11enable_sm90INS1_16FlashAttnFwdSm90INS1_25CollectiveMainloopFwdSm90ILi2EN4cute5tupleIJNS5_1CILi1EEES8_S8_EEENS6_IJNS7_ILi128EEENS7_ILi64EEENS7_ILi256EEEEEELi256ENS_6half_tEfNS_4arch4Sm90ELb0ELb1ELb1ELb1ELb0ELb0ELb0ELb1ELb1ELb1ELb1ELb0EEENS1_21CollectiveEpilogueFwdINS6_IJSA_SC_SB_EEES9_SE_SG_Li256ELb1ELb1ELb1ELb0EEENS1_36VarlenDynamicPersistentTileSchedulerILi128ELi64ELi256ELi128ELb1ELb1ELb1ELb1ELb0ELb1EEEEEEEEEvNT_6ParamsE)
        .other          _ZN7cutlass13device_kernelIN5flash11enable_sm90INS1_16FlashAttnFwdSm90INS1_25CollectiveMainloopFwdSm90ILi2EN4cute5tupleIJNS5_1CILi1EEES8_S8_EEENS6_IJNS7_ILi128EEENS7_ILi64EEENS7_ILi256EEEEEELi256ENS_6half_tEfNS_4arch4Sm90ELb0ELb1ELb1ELb1ELb0ELb0ELb0ELb1ELb1ELb1ELb1ELb0EEENS1_21CollectiveEpilogueFwdINS6_IJSA_SC_SB_EEES9_SE_SG_Li256ELb1ELb1ELb1ELb0EEENS1_36VarlenDynamicPersistentTileSchedulerILi128ELi64ELi256ELi128ELb1ELb1ELb1ELb1ELb0ELb1EEEEEEEEEvNT_6ParamsE,@"STO_CUDA_ENTRY STV_DEFAULT"
_ZN7cutlass13device_kernelIN5flash11enable_sm90INS1_16FlashAttnFwdSm90INS1_25CollectiveMainloopFwdSm90ILi2EN4cute5tupleIJNS5_1CILi1EEES8_S8_EEENS6_IJNS7_ILi128EEENS7_ILi64EEENS7_ILi256EEEEEELi256ENS_6half_tEfNS_4arch4Sm90ELb0ELb1ELb1ELb1ELb0ELb0ELb0ELb1ELb1ELb1ELb1ELb0EEENS1_21CollectiveEpilogueFwdINS6_IJSA_SC_SB_EEES9_SE_SG_Li256ELb1ELb1ELb1ELb0EEENS1_36VarlenDynamicPersistentTileSchedulerILi128ELi64ELi256ELi128ELb1ELb1ELb1ELb1ELb0ELb1EEEEEEEEEvNT_6ParamsE:
        /* <DEDUP_REMOVED lines=18> */
.L_x_1193:
[----:B------:R-:W-:Y:S05]  /*0120*/  BSYNC B0 ;  /* 0x0000000000007941 */ /* 0x000fea0003800000 */
.L_x_1192:
        /* <DEDUP_REMOVED lines=41> */
.L_x_1194:
        /* <DEDUP_REMOVED lines=22> */
.L_x_1195:
        /* <DEDUP_REMOVED lines=18> */
.L_x_1196:
        /* <DEDUP_REMOVED lines=22> */
.L_x_1197:
        /* <DEDUP_REMOVED lines=22> */
.L_x_1198:
        /* <DEDUP_REMOVED lines=8> */
.L_x_1200:
        /* <DEDUP_REMOVED lines=16> */
[----:B------:R-:W-:Y:S01]  /*0a80*/  R2UR UR5, R9 ;  /* 0x00000000090572ca */ /* 0x000fe200000e0000 */
[----:B------:R-:W-:Y:S01]  /*0a90*/  UMOV UR38, URZ ;  /* 0x0000003f00267c82 */ /* 0x000fe20008000000 */
[----:B------:R-:W-:Y:S01]  /*0aa0*/  R2UR UR7, R10 ;  /* 0x000000000a0772ca */ /* 0x000fe200000e0000 */
[----:B------:R-:W-:Y:S01]  /*0ab0*/  UMOV UR36, URZ ;  /* 0x0000003f00247c82 */ /* 0x000fe20008000000 */
[----:B------:R-:W-:Y:S02]  /*0ac0*/  SHF.R.S32.HI R3, RZ, 0x1f, R6 ;  /* 0x0000001fff037819 */ /* 0x000fe40000011406 */
[----:B------:R-:W-:Y:S02]  /*0ad0*/  R2UR UR6, R11 ;  /* 0x000000000b0672ca */ /* 0x000fe400000e0000 */
[----:B0-----:R-:W-:-:S02]  /*0ae0*/  LEA.HI R2, R3, R6, RZ, 0x5 ;  /* 0x0000000603027211 */ /* 0x001fc400078f28ff */
[----:B------:R-:W-:-:S03]  /*0af0*/  LEA.HI R4, R3, R6, RZ, 0x2 ;  /* 0x0000000603047211 */ /* 0x000fc600078f10ff */
[----:B------:R-:W-:Y:S01]  /*0b00*/  IMAD.SHL.U32 R7, R2, 0x20, RZ ;  /* 0x0000002002077824 */ /* 0x000fe200078e00ff */
[----:B------:R-:W-:-:S05]  /*0b10*/  LOP3.LUT R13, R4, 0xfffffffc, RZ, 0xc0, !PT ;  /* 0xfffffffc040d7812 */ /* 0x000fca00078ec0ff */
[----:B------:R-:W-:Y:S01]  /*0b20*/  IMAD.IADD R13, R6, 0x1, -R13 ;  /* 0x00000001060d7824 */ /* 0x000fe200078e0a0d */
[----:B--2---:R-:W-:Y:S02]  /*0b30*/  R2UR UR4, R0 ;  /* 0x00000000000472ca */ /* 0x004fe400000e0000 */
[CC--:B------:R-:W-:Y:S02]  /*0b40*/  LEA.HI R0, R3.reuse, R6.reuse, RZ, 0x7 ;  /* 0x0000000603007211 */ /* 0x0c0fe400078f38ff */
[----:B------:R-:W-:Y:S02]  /*0b50*/  LEA.HI R3, R3, R6, RZ, 0x4 ;  /* 0x0000000603037211 */ /* 0x000fe400078f20ff */
[----:B------:R-:W-:Y:S02]  /*0b60*/  LOP3.LUT R231, R0, 0xffffff80, RZ, 0xc0, !PT ;  /* 0xffffff8000e77812 */ /* 0x000fe400078ec0ff */
[----:B------:R-:W-:Y:S02]  /*0b70*/  SHF.R.S32.HI R2, RZ, 0x4, R3 ;  /* 0x00000004ff027819 */ /* 0x000fe40000011403 */
[C---:B------:R-:W-:Y:S01]  /*0b80*/  LOP3.LUT R5, R3.reuse, 0x3fffff0, RZ, 0xc0, !PT ;  /* 0x03fffff003057812 */ /* 0x040fe200078ec0ff */
[C---:B------:R-:W-:Y:S01]  /*0b90*/  IMAD.IADD R231, R6.reuse, 0x1, -R231 ;  /* 0x0000000106e77824 */ /* 0x040fe200078e0ae7 */
[----:B------:R-:W-:Y:S01]  /*0ba0*/  LEA.HI R4, R3, R2, RZ, 0x1 ;  /* 0x0000000203047211 */ /* 0x000fe200078f08ff */
[----:B------:R-:W-:Y:S01]  /*0bb0*/  ULOP3.LUT UR8, UR4, 0x1, URZ, 0xfc, !UPT ;  /* 0x0000000104087892 */ /* 0x000fe2000f8efc3f */
[----:B------:R-:W-:Y:S01]  /*0bc0*/  SHF.R.S32.HI R3, RZ, 0x7, R0 ;  /* 0x00000007ff037819 */ /* 0x000fe20000011400 */
[----:B------:R-:W-:Y:S01]  /*0bd0*/  IMAD.IADD R5, R6, 0x1, -R5 ;  /* 0x0000000106057824 */ /* 0x000fe200078e0a05 */
[----:B------:R-:W-:Y:S01]  /*0be0*/  SHF.R.S32.HI R8, RZ, 0x1f, R231 ;  /* 0x0000001fff087819 */ /* 0x000fe200000114e7 */
[----:B------:R-:W-:Y:S01]  /*0bf0*/  UMOV UR4, URZ ;  /* 0x0000003f00047c82 */ /* 0x000fe20008000000 */
[----:B------:R-:W-:Y:S01]  /*0c00*/  LOP3.LUT R6, R7, 0xfffffc00, RZ, 0xc0, !PT ;  /* 0xfffffc0007067812 */ /* 0x000fe200078ec0ff */
[----:B------:R-:W-:Y:S01]  /*0c10*/  IMAD.U32 R230, RZ, RZ, UR4 ;  /* 0x00000004ffe67e24 */ /* 0x000fe2000f8e00ff */
[----:B------:R-:W-:-:S02]  /*0c20*/  LEA.HI R9, R8, R231, RZ, 0x2 ;  /* 0x000000e708097211 */ /* 0x000fc400078f10ff */
[----:B------:R-:W-:Y:S01]  /*0c30*/  LEA.HI R0, R0, R3, RZ, 0x1 ;  /* 0x0000000300007211 */ /* 0x000fe200078f08ff */
[----:B------:R-:W-:Y:S01]  /*0c40*/  IMAD R6, R5, 0x40, R6 ;  /* 0x0000004005067824 */ /* 0x000fe200078e0206 */
[--C-:B------:R-:W-:Y:S02]  /*0c50*/  SHF.R.S32.HI R10, RZ, 0x2, R9.reuse ;  /* 0x00000002ff0a7819 */ /* 0x100fe40000011409 */
[----:B------:R-:W-:Y:S02]  /*0c60*/  SHF.R.S32.HI R11, RZ, 0x1f, R9 ;  /* 0x0000001fff0b7819 */ /* 0x000fe40000011409 */
[----:B------:R-:W-:Y:S02]  /*0c70*/  LOP3.LUT R7, R4, 0x1ffffffe, RZ, 0xc0, !PT ;  /* 0x1ffffffe04077812 */ /* 0x000fe400078ec0ff */
[----:B------:R-:W-:Y:S02]  /*0c80*/  LEA.HI R11, R11, R10, RZ, 0x3 ;  /* 0x0000000a0b0b7211 */ /* 0x000fe400078f18ff */
[----:B------:R-:W-:Y:S01]  /*0c90*/  LEA.HI R8, R8, R231, RZ, 0x5 ;  /* 0x000000e708087211 */ /* 0x000fe200078f28ff */
[----:B------:R-:W-:Y:S01]  /*0ca0*/  IMAD.IADD R7, R2, 0x1, -R7 ;  /* 0x0000000102077824 */ /* 0x000fe200078e0a07 */
[----:B------:R-:W-:-:S02]  /*0cb0*/  LOP3.LUT R11, R11, 0xfffffff8, RZ, 0xc0, !PT ;  /* 0xfffffff80b0b7812 */ /* 0x000fc400078ec0ff */
[----:B------:R-:W-:Y:S02]  /*0cc0*/  LOP3.LUT R0, R0, 0x3fffffe, RZ, 0xc0, !PT ;  /* 0x03fffffe00007812 */ /* 0x000fe400078ec0ff */
[----:B------:R-:W-:Y:S01]  /*0cd0*/  LOP3.LUT R4, R9, 0x7ffffffc, RZ, 0xc0, !PT ;  /* 0x7ffffffc09047812 */ /* 0x000fe200078ec0ff */
[----:B------:R-:W-:Y:S01]  /*0ce0*/  IMAD.IADD R11, R10, 0x1, -R11 ;  /* 0x000000010a0b7824 */ /* 0x000fe200078e0a0b */
[----:B------:R-:W-:Y:S01]  /*0cf0*/  SHF.R.S32.HI R8, RZ, 0x5, R8 ;  /* 0x00000005ff087819 */ /* 0x000fe20000011408 */
[----:B------:R-:W-:Y:S01]  /*0d00*/  IMAD.IADD R0, R3, 0x1, -R0 ;  /* 0x0000000103007824 */ /* 0x000fe200078e0a00 */
[----:B------:R-:W-:Y:S01]  /*0d10*/  LEA.HI R2, R13, R13, RZ, 0x1 ;  /* 0x0000000d0d027211 */ /* 0x000fe200078f08ff */
[----:B------:R-:W-:Y:S02]  /*0d20*/  IMAD.IADD R4, R231, 0x1, -R4 ;  /* 0x00000001e7047824 */ /* 0x000fe400078e0a04 */
[----:B------:R-:W-:Y:S01]  /*0d30*/  IMAD R3, R7, 0x8, R6 ;  /* 0x0000000807037824 */ /* 0x000fe200078e0206 */
[----:B------:R-:W-:Y:S01]  /*0d40*/  LOP3.LUT R2, R2, 0x1ffffffe, RZ, 0xc0, !PT ;  /* 0x1ffffffe02027812 */ /* 0x000fe200078ec0ff */
[----:B------:R-:W-:-:S02]  /*0d50*/  IMAD R11, R8, 0x10, R11 ;  /* 0x00000010080b7824 */ /* 0x000fc400078e020b */
[----:B------:R-:W-:Y:S01]  /*0d60*/  IMAD.SHL.U32 R16, R4, 0x2, RZ ;  /* 0x0000000204107824 */ /* 0x000fe200078e00ff */
[----:B------:R0:W-:Y:S01]  /*0d70*/  STL [R1+0x60], R3 ;  /* 0x0000600301007387 */ /* 0x0001e20000100800 */
[----:B------:R-:W-:Y:S02]  /*0d80*/  IMAD R0, R0, 0x40, R11 ;  /* 0x0000004000007824 */ /* 0x000fe400078e020b */
[C---:B------:R-:W-:Y:S01]  /*0d90*/  VIADD R228, R16.reuse, 0x8 ;  /* 0x0000000810e47836 */ /* 0x040fe20000000000 */
[----:B------:R-:W-:Y:S01]  /*0da0*/  SHF.R.S32.HI R4, RZ, 0x1f, R16 ;  /* 0x0000001fff047819 */ /* 0x000fe20000011410 */
[C---:B------:R-:W-:Y:S01]  /*0db0*/  VIADD R227, R16.reuse, 0x10 ;  /* 0x0000001010e37836 */ /* 0x040fe20000000000 */
[----:B------:R-:W-:Y:S01]  /*0dc0*/  STL [R1+0x5c], R0 ;  /* 0x00005c0001007387 */ /* 0x000fe20000100800 */
[C---:B------:R-:W-:Y:S02]  /*0dd0*/  VIADD R226, R16.reuse, 0x18 ;  /* 0x0000001810e27836 */ /* 0x040fe40000000000 */
[C---:B------:R-:W-:Y:S01]  /*0de0*/  VIADD R225, R16.reuse, 0x20 ;  /* 0x0000002010e17836 */ /* 0x040fe20000000000 */
[----:B------:R-:W-:Y:S01]  /*0df0*/  SHF.R.S32.HI R5, RZ, 0x1f, R227 ;  /* 0x0000001fff057819 */ /* 0x000fe200000114e3 */
[----:B0-----:R-:W-:Y:S01]  /*0e00*/  IMAD.U32 R3, RZ, RZ, UR8 ;  /* 0x00000008ff037e24 */ /* 0x001fe2000f8e00ff */
[----:B------:R-:W-:Y:S01]  /*0e10*/  SHF.R.S32.HI R4, RZ, 0x1f, R226 ;  /* 0x0000001fff047819 */ /* 0x000fe200000114e2 */
[----:B------:R-:W-:-:S02]  /*0e20*/  VIADD R224, R16, 0x28 ;  /* 0x0000002810e07836 */ /* 0x000fc40000000000 */
[C---:B------:R-:W-:Y:S01]  /*0e30*/  VIADD R223, R16.reuse, 0x30 ;  /* 0x0000003010df7836 */ /* 0x040fe20000000000 */
[----:B------:R0:W-:Y:S01]  /*0e40*/  STL [R1+0x64], R3 ;  /* 0x0000640301007387 */ /* 0x0001e20000100800 */
[C---:B------:R-:W-:Y:S01]  /*0e50*/  VIADD R222, R16.reuse, 0x38 ;  /* 0x0000003810de7836 */ /* 0x040fe20000000000 */
[----:B------:R-:W-:Y:S01]  /*0e60*/  SHF.R.S32.HI R5, RZ, 0x1f, R224 ;  /* 0x0000001fff057819 */ /* 0x000fe200000114e0 */
[C---:B------:R-:W-:Y:S01]  /*0e70*/  VIADD R221, R16.reuse, 0x40 ;  /* 0x0000004010dd7836 */ /* 0x040fe20000000000 */
[----:B------:R-:W-:Y:S01]  /*0e80*/  SHF.R.S32.HI R4, RZ, 0x1f, R223 ;  /* 0x0000001fff047819 */ /* 0x000fe200000114df */
[C---:B------:R-:W-:Y:S02]  /*0e90*/  VIADD R220, R16.reuse, 0x48 ;  /* 0x0000004810dc7836 */ /* 0x040fe40000000000 */
[C---:B------:R-:W-:Y:S01]  /*0ea0*/  VIADD R219, R16.reuse, 0x50 ;  /* 0x0000005010db7836 */ /* 0x040fe20000000000 */
[----:B------:R-:W-:Y:S01]  /*0eb0*/  SHF.R.S32.HI R5, RZ, 0x1f, R221 ;  /* 0x0000001fff057819 */ /* 0x000fe200000114dd */
[C---:B------:R-:W-:Y:S01]  /*0ec0*/  VIADD R218, R16.reuse, 0x58 ;  /* 0x0000005810da7836 */ /* 0x040fe20000000000 */
[----:B0-----:R-:W-:Y:S01]  /*0ed0*/  SHF.R.S32.HI R3, RZ, 0x1f, R228 ;  /* 0x0000001fff037819 */ /* 0x001fe200000114e4 */
        /* <DEDUP_REMOVED lines=32> */
[----:B------:R-:W-:Y:S01]  /*10e0*/  IMAD.IADD R2, R13, 0x1, -R2 ;  /* 0x000000010d027824 */ /* 0x000fe200078e0a02 */
[----:B------:R-:W-:Y:S01]  /*10f0*/  SHF.R.S32.HI R237, RZ, 0x1f, R206 ;  /* 0x0000001fffed7819 */ /* 0x000fe200000114ce */
[----:B------:R-:W-:Y:S01]  /*1100*/  VIADD R23, R16, 0xe0 ;  /* 0x000000e010177836 */ /* 0x000fe20000000000 */
[----:B------:R-:W-:Y:S01]  /*1110*/  SHF.R.S32.HI R235, RZ, 0x1f, R205 ;  /* 0x0000001fffeb7819 */ /* 0x000fe200000114cd */
[----:B------:R-:W-:Y:S01]  /*1120*/  IMAD R18, R2, 0x8, R0 ;  /* 0x0000000802127824 */ /* 0x000fe200078e0200 */
[----:B------:R-:W-:-:S02]  /*1130*/  SHF.R.S32.HI R234, RZ, 0x1f, R204 ;  /* 0x0000001fffea7819 */ /* 0x000fc400000114cc */
[----:B------:R-:W-:Y:S02]  /*1140*/  SHF.R.S32.HI R233, RZ, 0x1f, R203 ;  /* 0x0000001fffe97819 */ /* 0x000fe400000114cb */
[----:B------:R-:W-:-:S07]  /*1150*/  SHF.R.S32.HI R232, RZ, 0x1f, R202 ;  /* 0x0000001fffe87819 */ /* 0x000fce00000114ca */
.L_x_1304:
[----:B------:R-:W-:Y:S01]  /*1160*/  ULDC.64 UR8, c[0x0][0xa28] ;  /* 0x00028a0000087ab9 */ /* 0x000fe20000000a00 */
[----:B------:R-:W-:Y:S01]  /*1170*/  ULDC.64 UR12, c[0x0][0x208] ;  /* 0x00008200000c7ab9 */ /* 0x000fe20000000a00 */
[----:B------:R-:W-:-:S04]  /*1180*/  UISETP.NE.U32.AND UP0, UPT, UR8, URZ, UPT ;  /* 0x0000003f0800728c */ /* 0x000fc8000bf05070 */
[----:B------:R-:W-:-:S03]  /*1190*/  UISETP.NE.AND.EX UP0, UPT, UR9, URZ, UPT, UP0 ;  /* 0x0000003f0900728c */ /* 0x000fc6000bf05300 */
[----:B------:R-:W-:Y:S02]  /*11a0*/  ULDC.64 UR8, c[0x0][0xa18] ;  /* 0x0002860000087ab9 */ /* 0x000fe40000000a00 */
[----:B------:R-:W-:Y:S01]  /*11b0*/  UISETP.NE.U32.AND UP1, UPT, UR8, URZ, UPT ;  /* 0x0000003f0800728c */ /* 0x000fe2000bf25070 */
[----:B------:R-:W-:-:S03]  /*11c0*/  PLOP3.LUT P0, PT, PT, PT, UP0, 0x80, 0x0 ;  /* 0x000000000000781c */ /* 0x000fc60003f0f008 */
[----:B------:R-:W-:-:S03]  /*11d0*/  UISETP.NE.AND.EX UP1, UPT, UR9, URZ, UPT, UP1 ;  /* 0x0000003f0900728c */ /* 0x000fc6000bf25310 */
[----:B------:R-:W-:Y:S02]  /*11e0*/  @UP0 ULDC.64 UR8, c[0x0][0xa28] ;  /* 0x00028a0000080ab9 */ /* 0x000fe40000000a00 */
[----:B------:R-:W-:Y:S01]  /*11f0*/  @UP0 UIMAD.WIDE UR8, UR6, 0x4, UR8 ;  /* 0x00000004060808a5 */ /* 0x000fe2000f8e0208 */
[----:B------:R-:W-:-:S05]  /*1200*/  PLOP3.LUT P2, PT, PT, PT, UP1, 0x80, 0x0 ;  /* 0x000000000000781c */ /* 0x000fca0003f4f018 */
[----:B------:R-:W-:Y:S01]  /*1210*/  @UP1 ULDC.64 UR10, c[0x0][0xa18] ;  /* 0x00028600000a1ab9 */ /* 0x000fe20000000a00 */
[----:B01-3--:R-:W-:Y:S02]  /*1220*/  IMAD.U32 R2, RZ, RZ, UR8 ;  /* 0x00000008ff027e24 */ /* 0x00bfe4000f8e00ff */
[----:B------:R-:W-:Y:S01]  /*1230*/  IMAD.U32 R3, RZ, RZ, UR9 ;  /* 0x00000009ff037e24 */ /* 0x000fe2000f8e00ff */
[----:B------:R-:W-:Y:S02]  /*1240*/  @UP1 UIMAD.WIDE UR8, UR6, 0x4, UR10 ;  /* 0x00000004060818a5 */ /* 0x000fe4000f8e020a */
[----:B------:R-:W-:Y:S02]  /*1250*/  ULOP3.LUT UR4, UR7, 0xff0000, URZ, 0xc0, !UPT ;  /* 0x00ff000007047892 */ /* 0x000fe4000f8ec03f */
[----:B--2---:R-:W2:Y:S01]  /*1260*/  @P0 LDG.E R2, desc[UR12][R2.64] ;  /* 0x0000000c02020981 */ /* 0x004ea2000c1e1900 */
[----:B------:R-:W-:Y:S01]  /*1270*/  ULDC UR10, c[0x0][0x2f0] ;  /* 0x0000bc00000a7ab9 */ /* 0x000fe20000000800 */
[----:B------:R-:W-:-:S02]  /*1280*/  IMAD.U32 R4, RZ, RZ, UR8 ;  /* 0x00000008ff047e24 */ /* 0x000fc4000f8e00ff */
[----:B------:R-:W-:Y:S01]  /*1290*/  IMAD.U32 R5, RZ, RZ, UR9 ;  /* 0x00000009ff057e24 */ /* 0x000fe2000f8e00ff */
[----:B------:R-:W-:-:S04]  /*12a0*/  ULDC.64 UR8, c[0x0][0x418] ;  /* 0x0001060000087ab9 */ /* 0x000fc80000000a00 */
[----:B------:R-:W3:Y:S01]  /*12b0*/  @P2 LDG.E R4, desc[UR12][R4.64] ;  /* 0x0000000c04042981 */ /* 0x000ee2000c1e1900 */
[----:B------:R-:W-:Y:S02]  /*12c0*/  UISETP.NE.U32.AND UP0, UPT, UR8, URZ, UPT ;  /* 0x0000003f0800728c */ /* 0x000fe4000bf05070 */
[----:B------:R-:W-:Y:S02]  /*12d0*/  ULOP3.LUT UR8, UR7, 0xff000000, URZ, 0xc0, !UPT ;  /* 0xff00000007087892 */ /* 0x000fe4000f8ec03f */
[----:B------:R-:W-:Y:S01]  /*12e0*/  UISETP.NE.AND.EX UP0, UPT, UR9, URZ, UPT, UP0 ;  /* 0x0000003f0900728c */ /* 0x000fe2000bf05300 */
[----:B------:R-:W-:Y:S02]  /*12f0*/  ULDC.64 UR12, c[0x0][0xa20] ;  /* 0x00028800000c7ab9 */ /* 0x000fe40000000a00 */
[----:B------:R-:W-:Y:S01]  /*1300*/  ULDC UR9, c[0x0][0x424] ;  /* 0x0001090000097ab9 */ /* 0x000fe20000000800 */
[----:B------:R-:W-:Y:S01]  /*1310*/  ULOP3.LUT UR7, UR7, 0xffff, URZ, 0xc0, !UPT ;  /* 0x0000ffff07077892 */ /* 0x000fe2000f8ec03f */
[----:B------:R-:W-:Y:S01]  /*1320*/  ISETP.NE.U32.AND P1, PT, RZ, UR12, PT ;  /* 0x0000000cff007c0c */ /* 0x000fe2000bf25070 */
[----:B------:R-:W-:-:S02]  /*1330*/  USHF.R.U32.HI UR8, URZ, 0x8, UR8 ;  /* 0x000000083f087899 */ /* 0x000fc40008011608 */
[----:B------:R-:W-:Y:S01]  /*1340*/  USEL UR9, UR9, 0x1, UP0 ;  /* 0x0000000109097887 */ /* 0x000fe20008000000 */
[----:B------:R-:W-:Y:S01]  /*1350*/  ISETP.NE.AND.EX P1, PT, RZ, UR13, PT, P1 ;  /* 0x0000000dff007c0c */ /* 0x000fe2000bf25310 */
[----:B------:R-:W-:Y:S01]  /*1360*/  UMOV UR60, URZ ;  /* 0x0000003f003c7c82 */ /* 0x000fe20008000000 */
[----:B------:R-:W-:Y:S01]  /*1370*/  ULDC UR39, c[0x0][0x288] ;  /* 0x0000a20000277ab9 */ /* 0x000fe20000000800 */
[----:B------:R-:W-:Y:S01]  /*1380*/  ULEA.HI UR4, UR4, UR8, URZ, 0x10 ;  /* 0x0000000804047291 */ /* 0x000fe2000f8f803f */
[----:B------:R-:W-:Y:S01]  /*1390*/  IMAD.U32 R201, RZ, RZ, UR7 ;  /* 0x00000007ffc97e24 */ /* 0x000fe2000f8e00ff */
[----:B------:R-:W-:Y:S01]  /*13a0*/  UIMAD UR10, UR9, UR10, URZ ;  /* 0x0000000a090a72a4 */ /* 0x000fe2000f8e023f */
[----:B--2---:R-:W-:Y:S02]  /*13b0*/  @P0 R2UR UR60, R2 ;  /* 0x00000000023c02ca */ /* 0x004fe400000e0000 */
[----:B---3--:R-:W-:Y:S01]  /*13c0*/  @P2 R2UR UR39, R4 ;  /* 0x00000000042722ca */ /* 0x008fe200000e0000 */
[----:B----45:R-:W-:-:S14]  /*13d0*/  @P2 BRA `(.L_x_1201) ;  /* 0x0000000000382947 */ /* 0x030fdc0003800000 */
[----:B------:R-:W-:Y:S02]  /*13e0*/  ULDC.64 UR8, c[0x0][0xa00] ;  /* 0x0002800000087ab9 */ /* 0x000fe40000000a00 */
[----:B------:R-:W-:-:S04]  /*13f0*/  ISETP.NE.U32.AND P0, PT, RZ, UR8, PT ;  /* 0x00000008ff007c0c */ /* 0x000fc8000bf05070 */
[----:B------:R-:W-:-:S13]  /*1400*/  ISETP.NE.AND.EX P0, PT, RZ, UR9, PT, P0 ;  /* 0x00000009ff007c0c */ /* 0x000fda000bf05300 */
[----:B------:R-:W-:Y:S05]  /*1410*/  @!P0 BRA `(.L_x_1201) ;  /* 0x0000000000288947 */ /* 0x000fea0003800000 */
[----:B------:R-:W-:Y:S01]  /*1420*/  ULDC.64 UR8, c[0x0][0xa00] ;  /* 0x0002800000087ab9 */ /* 0x000fe20000000a00 */
[----:B------:R-:W-:Y:S01]  /*1430*/  ULDC.64 UR12, c[0x0][0x208] ;  /* 0x00008200000c7ab9 */ /* 0x000fe20000000a00 */
        /* <DEDUP_REMOVED lines=8> */
.L_x_1201:
[----:B------:R-:W-:Y:S01]  /*14c0*/  IMAD.U32 R229, RZ, RZ, UR6 ;  /* 0x00000006ffe57e24 */ /* 0x000fe2000f8e00ff */
[----:B------:R-:W-:Y:S06]  /*14d0*/  @!P1 BRA `(.L_x_1202) ;  /* 0x0000000000209947 */ /* 0x000fec0003800000 */
[----:B------:R-:W-:Y:S01]  /*14e0*/  ULDC.64 UR8, c[0x0][0xa20] ;  /* 0x0002880000087ab9 */ /* 0x000fe20000000a00 */
[----:B------:R-:W-:Y:S01]  /*14f0*/  ULDC.64 UR10, c[0x0][0x208] ;  /* 0x00008200000a7ab9 */ /* 0x000fe20000000a00 */
[----:B------:R-:W-:-:S06]  /*1500*/  UIMAD.WIDE UR6, UR6, 0x4, UR8 ;  /* 0x00000004060678a5 */ /* 0x000fcc000f8e0208 */
[----:B------:R-:W-:Y:S02]  /*1510*/  IMAD.U32 R2, RZ, RZ, UR6 ;  /* 0x00000006ff027e24 */ /* 0x000fe4000f8e00ff */
[----:B------:R-:W-:-:S05]  /*1520*/  IMAD.U32 R3, RZ, RZ, UR7 ;  /* 0x00000007ff037e24 */ /* 0x000fca000f8e00ff */
[----:B------:R-:W2:Y:S02]  /*1530*/  LDG.E R2, desc[UR10][R2.64] ;  /* 0x0000000a02027981 */ /* 0x000ea4000c1e1900 */
[----:B--2---:R-:W-:Y:S01]  /*1540*/  R2UR UR10, R2 ;  /* 0x00000000020a72ca */ /* 0x004fe200000e0000 */
[----:B------:R-:W-:-:S14]  /*1550*/  BRA `(.L_x_1203) ;  /* 0x0000000000387947 */ /* 0x000fdc0003800000 */
.L_x_1202:
        /* <DEDUP_REMOVED lines=14> */
.L_x_1203:
[----:B------:R-:W-:Y:S01]  /*1640*/  ULDC UR6, c[0x0][0x448] ;  /* 0x0001120000067ab9 */ /* 0x000fe20000000800 */
[----:B------:R-:W-:Y:S02]  /*1650*/  USHF.L.U32 UR61, UR5, 0x7, URZ ;  /* 0x00000007053d7899 */ /* 0x000fe4000800063f */
[----:B------:R-:W-:Y:S02]  /*1660*/  UISETP.NE.AND UP0, UPT, UR6, 0x1, UPT ;  /* 0x000000010600788c */ /* 0x000fe4000bf05270 */
[----:B------:R-:W-:Y:S01]  /*1670*/  UIADD3 UR5, UR61, 0x7f, URZ ;  /* 0x0000007f3d057890 */ /* 0x000fe2000fffe03f */
[----:B------:R-:W-:Y:S01]  /*1680*/  ULDC.64 UR6, c[0x0][0x9e0] ;  /* 0x0002780000067ab9 */ /* 0x000fe20000000a00 */
[----:B------:R-:W-:Y:S02]  /*1690*/  UIADD3 UR60, -UR60, UR10, URZ ;  /* 0x0000000a3c3c7290 */ /* 0x000fe4000fffe13f */
[----:B------:R-:W-:Y:S02]  /*16a0*/  UISETP.GE.AND UP1, UPT, UR7, 0x1, UPT ;  /* 0x000000010700788c */ /* 0x000fe4000bf26270 */
[----:B------:R-:W-:-:S03]  /*16b0*/  UIADD3 UR10, UR60, 0x1, -UR39 ;  /* 0x000000013c0a7890 */ /* 0x000fc6000fffe827 */
[----:B------:R-:W-:Y:S01]  /*16c0*/  @UP0 ULDC UR8, c[0x0][0x44c] ;  /* 0x0001130000080ab9 */ /* 0x000fe20000000800 */
[----:B------:R-:W-:Y:S01]  /*16d0*/  @UP0 ULDC UR11, c[0x0][0x450] ;  /* 0x00011400000b0ab9 */ /* 0x000fe20000000800 */
[----:B------:R-:W-:Y:S01]  /*16e0*/  UIMAD.WIDE.U32 UR8, UR5, UR8, URZ ;  /* 0x00000008050872a5 */ /* 0x000fe2000f8e003f */
[----:B------:R-:W-:-:S03]  /*16f0*/  PLOP3.LUT P1, PT, PT, PT, UP1, 0x80, 0x0 ;  /* 0x000000000000781c */ /* 0x000fc60003f2f018 */
[----:B------:R-:W-:-:S04]  /*1700*/  @UP0 USHF.R.U32.HI UR5, URZ, UR11, UR9 ;  /* 0x0000000b3f050299 */ /* 0x000fc80008011609 */
[----:B------:R-:W-:-:S04]  /*1710*/  UIADD3 UR10, UR10, UR5, URZ ;  /* 0x000000050a0a7290 */ /* 0x000fc8000fffe03f */
[----:B------:R-:W-:Y:S02]  /*1720*/  UIADD3 UR6, UR10, UR6, URZ ;  /* 0x000000060a067290 */ /* 0x000fe4000fffe03f */
[----:B------:R-:W-:Y:S10]  /*1730*/  @!P1 BRA `(.L_x_1204) ;  /* 0x0000000000449947 */ /* 0x000ff40003800000 */
        /* <DEDUP_REMOVED lines=10> */
.L_x_1205:
[----:B------:R-:W-:-:S11]  /*17e0*/  UISETP.NE.AND UP1, UPT, UR7, 0x1, UPT ;  /* 0x000000010700788c */ /* 0x000fd6000bf25270 */
[----:B------:R-:W-:Y:S02]  /*17f0*/  @UP1 ULDC.64 UR10, c[0x0][0x9e8] ;  /* 0x00027a00000a1ab9 */ /* 0x000fe40000000a00 */
[----:B------:R-:W-:-:S04]  /*1800*/  UIMAD.WIDE.U32 UR8, UR5, UR10, URZ ;  /* 0x0000000a050872a5 */ /* 0x000fc8000f8e003f */
[----:B------:R-:W-:-:S12]  /*1810*/  @UP1 USHF.R.U32.HI UR5, URZ, UR11, UR9 ;  /* 0x0000000b3f051299 */ /* 0x000fd80008011609 */
.L_x_1206:
[----:B------:R-:W-:-:S04]  /*1820*/  UIMAD UR5, UR5, UR7, UR7 ;  /* 0x00000007050572a4 */ /* 0x000fc8000f8e0207 */
[----:B------:R-:W-:-:S04]  /*1830*/  UISETP.LT.AND UP1, UPT, UR6, UR5, UPT ;  /* 0x000000050600728c */ /* 0x000fc8000bf21270 */
[----:B------:R-:W-:-:S12]  /*1840*/  USEL UR6, UR6, UR5, UP1 ;  /* 0x0000000506067287 */ /* 0x000fd80008800000 */
.L_x_1204:
[----:B------:R-:W-:Y:S02]  /*1850*/  UIADD3 UR5, UR60, 0x3f, URZ ;  /* 0x0000003f3c057890 */ /* 0x000fe4000fffe03f */
[----:B------:R-:W-:Y:S02]  /*1860*/  UIADD3 UR10, UR6, 0x3f, URZ ;  /* 0x0000003f060a7890 */ /* 0x000fe4000fffe03f */
[----:B------:R-:W-:Y:S02]  /*1870*/  USHF.R.S32.HI UR6, URZ, 0x1f, UR5 ;  /* 0x0000001f3f067899 */ /* 0x000fe40008011405 */
[----:B------:R-:W-:Y:S01]  /*1880*/  USHF.R.S32.HI UR11, URZ, 0x1f, UR10 ;  /* 0x0000001f3f0b7899 */ /* 0x000fe2000801140a */
[----:B------:R-:W-:Y:S01]  /*1890*/  @UP0 ULDC UR8, c[0x0][0x44c] ;  /* 0x0001130000080ab9 */ /* 0x000fe20000000800 */
[----:B------:R-:W-:Y:S02]  /*18a0*/  ULEA.HI UR6, UR6, UR5, URZ, 0x6 ;  /* 0x0000000506067291 */ /* 0x000fe4000f8f303f */
[----:B------:R-:W-:-:S02]  /*18b0*/  UIMAD.WIDE.U32 UR8, UR61, UR8, URZ ;  /* 0x000000083d0872a5 */ /* 0x000fc4000f8e003f */
[----:B------:R-:W-:Y:S01]  /*18c0*/  ULEA.HI UR11, UR11, UR10, URZ, 0x6 ;  /* 0x0000000a0b0b7291 */ /* 0x000fe2000f8f303f */
[----:B------:R-:W-:Y:S01]  /*18d0*/  @UP0 ULDC UR13, c[0x0][0x450] ;  /* 0x00011400000d0ab9 */ /* 0x000fe20000000800 */
[----:B------:R-:W-:Y:S01]  /*18e0*/  UMOV UR12, UR61 ;  /* 0x0000003d000c7c82 */ /* 0x000fe20008000000 */
[----:B------:R-:W-:Y:S02]  /*18f0*/  UIADD3 UR48, UR60, -UR39, URZ ;  /* 0x800000273c307290 */ /* 0x000fe4000fffe03f */
[----:B------:R-:W-:Y:S02]  /*1900*/  USHF.R.S32.HI UR6, URZ, 0x6, UR6 ;  /* 0x000000063f067899 */ /* 0x000fe40008011406 */
[----:B------:R-:W-:Y:S02]  /*1910*/  USHF.R.S32.HI UR11, URZ, 0x6, UR11 ;  /* 0x000000063f0b7899 */ /* 0x000fe4000801140b */
[----:B------:R-:W-:Y:S02]  /*1920*/  @UP0 USHF.R.U32.HI UR12, URZ, UR13, UR9 ;  /* 0x0000000d3f0c0299 */ /* 0x000fe40008011609 */
[----:B------:R-:W-:-:S02]  /*1930*/  UISETP.LT.AND UP0, UPT, UR6, UR11, UPT ;  /* 0x0000000b0600728c */ /* 0x000fc4000bf01270 */
        /* <DEDUP_REMOVED lines=15> */
.L_x_1208:
[----:B------:R-:W-:-:S11]  /*1a30*/  UISETP.NE.AND UP0, UPT, UR7, 0x1, UPT ;  /* 0x000000010700788c */ /* 0x000fd6000bf05270 */
[----:B------:R-:W-:Y:S02]  /*1a40*/  @UP0 ULDC.64 UR12, c[0x0][0x9e8] ;  /* 0x00027a00000c0ab9 */ /* 0x000fe40000000a00 */
[----:B------:R-:W-:-:S04]  /*1a50*/  UIMAD.WIDE.U32 UR8, UR5, UR12, URZ ;  /* 0x0000000c050872a5 */ /* 0x000fc8000f8e003f */
[----:B------:R-:W-:-:S12]  /*1a60*/  @UP0 USHF.R.U32.HI UR5, URZ, UR13, UR9 ;  /* 0x0000000d3f050299 */ /* 0x000fd80008011609 */
.L_x_1209:
[----:B------:R-:W-:-:S04]  /*1a70*/  UIMAD UR5, UR5, UR7, URZ ;  /* 0x00000007050572a4 */ /* 0x000fc8000f8e023f */
[----:B------:R-:W-:-:S04]  /*1a80*/  UISETP.LT.AND UP0, UPT, UR10, UR5, UPT ;  /* 0x000000050a00728c */ /* 0x000fc8000bf01270 */
[----:B------:R-:W-:-:S12]  /*1a90*/  USEL UR10, UR10, UR5, !UP0 ;  /* 0x000000050a0a7287 */ /* 0x000fd8000c000000 */
.L_x_1207:
[----:B------:R-:W-:Y:S02]  /*1aa0*/  USHF.R.S32.HI UR5, URZ, 0x1f, UR10 ;  /* 0x0000001f3f057899 */ /* 0x000fe4000801140a */
[----:B------:R-:W-:Y:S02]  /*1ab0*/  ULOP3.LUT UR7, UR4, 0xff, URZ, 0xc0, !UPT ;  /* 0x000000ff04077892 */ /* 0x000fe4000f8ec03f */
[----:B------:R-:W-:-:S04]  /*1ac0*/  ULEA.HI UR5, UR5, UR10, URZ, 0x6 ;  /* 0x0000000a05057291 */ /* 0x000fc8000f8f303f */
[----:B------:R-:W-:Y:S01]  /*1ad0*/  USHF.R.S32.HI UR5, URZ, 0x6, UR5 ;  /* 0x000000063f057899 */ /* 0x000fe20008011405 */
[----:B------:R-:W-:-:S03]  /*1ae0*/  IMAD.U32 R200, RZ, RZ, UR7 ;  /* 0x00000007ffc87e24 */ /* 0x000fc6000f8e00ff */
[----:B------:R-:W-:-:S04]  /*1af0*/  UISETP.LT.AND UP0, UPT, URZ, UR5, UPT ;  /* 0x000000053f00728c */ /* 0x000fc8000bf01270 */
[----:B------:R-:W-:Y:S02]  /*1b00*/  USEL UR10, URZ, UR5, !UP0 ;  /* 0x000000053f0a7287 */ /* 0x000fe4000c000000 */
[----:B------:R-:W-:Y:S02]  /*1b10*/  USHF.R.U32.HI UR5, URZ, 0x10, UR4 ;  /* 0x000000103f057899 */ /* 0x000fe40008011604 */
[----:B------:R-:W-:Y:S01]  /*1b20*/  UISETP.GT.AND UP0, UPT, UR6, UR10, UPT ;  /* 0x0000000a0600728c */ /* 0x000fe2000bf04270 */
[----:B------:R-:W-:-:S03]  /*1b30*/  UMOV UR4, URZ ;  /* 0x0000003f00047c82 */ /* 0x000fc60008000000 */
[----:B------:R-:W-:Y:S02]  /*1b40*/  IMAD.U32 R22, RZ, RZ, UR5 ;  /* 0x00000005ff167e24 */ /* 0x000fe4000f8e00ff */
[----:B------:R-:W-:-:S13]  /*1b50*/  PLOP3.LUT P0, PT, PT, PT, UP0, 0x80, 0x0 ;  /* 0x000000000000781c */ /* 0x000fda0003f0f008 */
[----:B------:R-:W-:Y:S05]  /*1b60*/  @!P0 BRA `(.L_x_1210) ;  /* 0x0000000000988947 */ /* 0x000fea0003800000 */
[----:B------:R-:W-:Y:S01]  /*1b70*/  R2UR UR5, R22 ;  /* 0x00000000160572ca */ /* 0x000fe200000e0000 */
[----:B------:R-:W-:-:S12]  /*1b80*/  ULDC UR4, c[0x0][0x9f0] ;  /* 0x00027c0000047ab9 */ /* 0x000fd80000000800 */
[----:B------:R-:W-:-:S04]  /*1b90*/  UISETP.NE.AND UP0, UPT, UR5, URZ, UPT ;  /* 0x0000003f0500728c */ /* 0x000fc8000bf05270 */
[----:B------:R-:W-:-:S04]  /*1ba0*/  USEL UR11, UR5, UR4, UP0 ;  /* 0x00000004050b7287 */ /* 0x000fc80008000000 */
[----:B------:R-:W-:Y:S02]  /*1bb0*/  UIADD3 UR4, UR11, -0x1, UR6 ;  /* 0xffffffff0b047890 */ /* 0x000fe4000fffe006 */
[----:B------:R-:W-:Y:S02]  /*1bc0*/  IMAD.U32 R3, RZ, RZ, UR11 ;  /* 0x0000000bff037e24 */ /* 0x000fe4000f8e00ff */
[----:B------:R-:W-:-:S03]  /*1bd0*/  UIADD3 UR7, -UR10, UR4, URZ ;  /* 0x000000040a077290 */ /* 0x000fc6000fffe13f */
[-C--:B------:R-:W-:Y:S01]  /*1be0*/  IABS R0, R3.reuse ;  /* 0x0000000300007213 */ /* 0x080fe20000000000 */
[----:B------:R-:W-:Y:S01]  /*1bf0*/  UMOV UR4, URZ ;  /* 0x0000003f00047c82 */ /* 0x000fe20008000000 */
[----:B------:R-:W-:Y:S01]  /*1c00*/  IABS R5, R3 ;  /* 0x0000000300057213 */ /* 0x000fe20000000000 */
[----:B------:R-:W-:Y:S01]  /*1c10*/  IMAD.U32 R4, RZ, RZ, UR7 ;  /* 0x00000007ff047e24 */ /* 0x000fe2000f8e00ff */
[----:B------:R-:W-:Y:S01]  /*1c20*/  R2UR UR12, R0 ;  /* 0x00000000000c72ca */ /* 0x000fe200000e0000 */
[----:B------:R-:W-:-:S03]  /*1c30*/  ULOP3.LUT UR7, UR7, UR11, URZ, 0x3c, !UPT ;  /* 0x0000000b07077292 */ /* 0x000fc6000f8e3c3f */
[----:B------:R-:W-:-:S05]  /*1c40*/  IABS R4, R4 ;  /* 0x0000000400047213 */ /* 0x000fca0000000000 */
[----:B------:R-:W-:-:S04]  /*1c50*/  IMAD.MOV.U32 R3, RZ, RZ, R4 ;  /* 0x000000ffff037224 */ /* 0x000fc800078e0004 */
[----:B------:R-:W0:Y:S01]  /*1c60*/  I2F.RP R0, UR12 ;  /* 0x0000000c00007d06 */ /* 0x000e220008209400 */
[----:B------:R-:W-:-:S07]  /*1c70*/  R2UR UR9, R3 ;  /* 0x00000000030972ca */ /* 0x000fce00000e0000 */
[----:B0-----:R-:W0:Y:S02]  /*1c80*/  MUFU.RCP R0, R0 ;  /* 0x0000000000007308 */ /* 0x001e240000001000 */
        /* <DEDUP_REMOVED lines=20> */
.L_x_1210:
[----:B------:R-:W-:Y:S01]  /*1dd0*/  R2UR UR5, R200 ;  /* 0x00000000c80572ca */ /* 0x000fe200000e0000 */
[----:B------:R-:W-:Y:S01]  /*1de0*/  IMAD.U32 R152, RZ, RZ, UR6 ;  /* 0x00000006ff987e24 */ /* 0x000fe2000f8e00ff */
[----:B------:R-:W-:Y:S01]  /*1df0*/  PLOP3.LUT P0, PT, PT, PT, PT, 0x80, 0x0 ;  /* 0x000000000000781c */ /* 0x000fe20003f0f070 */
[----:B------:R-:W-:Y:S01]  /*1e00*/  IMAD.U32 R3, RZ, RZ, UR4 ;  /* 0x00000004ff037e24 */ /* 0x000fe2000f8e00ff */
[----:B------:R-:W-:Y:S01]  /*1e10*/  CS2R R150, SRZ ;  /* 0x0000000000967805 */ /* 0x000fe2000001ff00 */
[----:B------:R-:W-:Y:S01]  /*1e20*/  IMAD.MOV.U32 R0, RZ, RZ, RZ ;  /* 0x000000ffff007224 */ /* 0x000fe200078e00ff */
[----:B------:R-:W-:Y:S01]  /*1e30*/  CS2R R148, SRZ ;  /* 0x0000000000947805 */ /* 0x000fe2000001ff00 */
[----:B------:R-:W-:Y:S01]  /*1e40*/  IMAD.MOV.U32 R4, RZ, RZ, RZ ;  /* 0x000000ffff047224 */ /* 0x000fe200078e00ff */
[----:B------:R-:W-:Y:S02]  /*1e50*/  CS2R R146, SRZ ;  /* 0x0000000000927805 */ /* 0x000fe4000001ff00 */
[----:B------:R-:W-:-:S02]  /*1e60*/  CS2R R144, SRZ ;  /* 0x0000000000907805 */ /* 0x000fc4000001ff00 */
[----:B------:R-:W-:Y:S02]  /*1e70*/  CS2R R142, SRZ ;  /* 0x00000000008e7805 */ /* 0x000fe4000001ff00 */
[----:B------:R-:W-:Y:S02]  /*1e80*/  CS2R R140, SRZ ;  /* 0x00000000008c7805 */ /* 0x000fe4000001ff00 */
[----:B------:R-:W-:Y:S01]  /*1e90*/  CS2R R138, SRZ ;  /* 0x00000000008a7805 */ /* 0x000fe2000001ff00 */
[----:B------:R-:W-:Y:S01]  /*1ea0*/  UIMAD UR5, UR5, UR4, UR10 ;  /* 0x00000004050572a4 */ /* 0x000fe2000f8e020a */
[----:B------:R-:W-:Y:S02]  /*1eb0*/  CS2R R136, SRZ ;  /* 0x0000000000887805 */ /* 0x000fe4000001ff00 */
[----:B------:R-:W-:Y:S02]  /*1ec0*/  CS2R R134, SRZ ;  /* 0x0000000000867805 */ /* 0x000fe4000001ff00 */
[----:B------:R-:W-:-:S02]  /*1ed0*/  CS2R R132, SRZ ;  /* 0x0000000000847805 */ /* 0x000fc4000001ff00 */
[----:B------:R-:W-:Y:S02]  /*1ee0*/  CS2R R130, SRZ ;  /* 0x0000000000827805 */ /* 0x000fe4000001ff00 */
[----:B------:R-:W-:Y:S02]  /*1ef0*/  CS2R R128, SRZ ;  /* 0x0000000000807805 */ /* 0x000fe4000001ff00 */
[----:B------:R-:W-:Y:S01]  /*1f00*/  VIADDMNMX R152, R3, UR5, R152, PT ;  /* 0x0000000503987c46 */ /* 0x000fe2000b800198 */
[----:B------:R-:W-:Y:S01]  /*1f10*/  IMAD.U32 R19, RZ, RZ, UR5 ;  /* 0x00000005ff137e24 */ /* 0x000fe2000f8e00ff */
[----:B------:R-:W-:Y:S02]  /*1f20*/  CS2R R126, SRZ ;  /* 0x00000000007e7805 */ /* 0x000fe4000001ff00 */
[----:B------:R-:W-:Y:S02]  /*1f30*/  CS2R R124, SRZ ;  /* 0x00000000007c7805 */ /* 0x000fe4000001ff00 */
[----:B------:R-:W-:-:S02]  /*1f40*/  ISETP.GT.AND P1, PT, R152, UR5, PT ;  /* 0x0000000598007c0c */ /* 0x000fc4000bf24270 */
        /* <DEDUP_REMOVED lines=87> */
.L_x_1212:
[----:B------:R-:W2:Y:S01]  /*24c0*/  LDL R2, [R1+0x64] ;  /* 0x0000640001027983 */ /* 0x000ea20000100800 */
[----:B------:R-:W-:-:S13]  /*24d0*/  R2UR UR6, R230 ;  /* 0x00000000e60672ca */ /* 0x000fda00000e0000 */
[----:B------:R-:W-:-:S04]  /*24e0*/  ULEA.HI UR4, UR6, UR6, URZ, 0x1 ;  /* 0x0000000606047291 */ /* 0x000fc8000f8f083f */
[----:B------:R-:W-:-:S04]  /*24f0*/  ULOP3.LUT UR4, UR4, 0xfffffffe, URZ, 0xc0, !UPT ;  /* 0xfffffffe04047892 */ /* 0x000fc8000f8ec03f */
[----:B------:R-:W-:-:S06]  /*2500*/  UIADD3 UR4, UR6, -UR4, URZ ;  /* 0x8000000406047290 */ /* 0x000fcc000fffe03f */
[----:B------:R-:W-:-:S05]  /*2510*/  IMAD.U32 R0, RZ, RZ, UR4 ;  /* 0x00000004ff007e24 */ /* 0x000fca000f8e00ff */
[----:B------:R-:W-:-:S04]  /*2520*/  SHF.L.U32 R0, R0, 0x1f, RZ ;  /* 0x0000001f00007819 */ /* 0x000fc800000006ff */
[----:B------:R-:W0:Y:S01]  /*2530*/  SYNCS.PHASECHK.TRANS64.TRYWAIT P1, [UR37+0x30800], R0 ;  /* 0x03080000ff0075a7 */ /* 0x000e220008020165 */
[----:B--2---:R-:W-:-:S13]  /*2540*/  R2UR UR5, R2 ;  /* 0x00000000020572ca */ /* 0x004fda00000e0000 */
[----:B------:R-:W-:-:S05]  /*2550*/  IMAD.U32 R2, RZ, RZ, UR5 ;  /* 0x00000005ff027e24 */ /* 0x000fca000f8e00ff */
[----:B------:R-:W-:Y:S01]  /*2560*/  ISETP.NE.AND P0, PT, R2, 0x3, PT ;  /* 0x000000030200780c */ /* 0x000fe20003f05270 */
[----:B0-----:R-:W-:-:S12]  /*2570*/  @!P1 BRA `(.L_x_1213) ;  /* 0x0000018400ac9947 */ /* 0x001fd80003800000 */
.L_x_1450:
[----:B------:R-:W-:Y:S05]  /*2580*/  @!P0 BRA `(.L_x_1214) ;  /* 0x0000000000048947 */ /* 0x000fea0003800000 */
[----:B------:R-:W-:Y:S01]  /*2590*/  BPT.TRAP 0x1 ;  /* 0x000000040000795c */ /* 0x000fe20000300000 */
.L_x_1214:
[----:B------:R-:W-:Y:S02]  /*25a0*/  IMAD.U32 R15, RZ, RZ, UR36 ;  /* 0x00000024ff0f7e24 */ /* 0x000fe4000f8e00ff */
[----:B0-----:R-:W-:-:S03]  /*25b0*/  IMAD.U32 R0, RZ, RZ, UR38 ;  /* 0x00000026ff007e24 */ /* 0x001fc6000f8e00ff */
[----:B------:R-:W-:Y:S02]  /*25c0*/  LEA R15, R15, UR37, 0x3 ;  /* 0x000000250f0f7c11 */ /* 0x000fe4000f8e18ff */
[----:B------:R-:W-:-:S04]  /*25d0*/  SHF.L.U32 R0, R0, 0x1f, RZ ;  /* 0x0000001f00007819 */ /* 0x000fc800000006ff */
[----:B------:R0:W1:Y:S01]  /*25e0*/  SYNCS.PHASECHK.TRANS64.TRYWAIT P2, [R15+URZ+0x30830], R0 ;  /* 0x030830000f0075a7 */ /* 0x000062000804017f */
[----:B------:R-:W-:Y:S05]  /*25f0*/  @!P0 BRA `(.L_x_1215) ;  /* 0x0000000000048947 */ /* 0x000fea0003800000 */
[----:B------:R-:W-:Y:S01]  /*2600*/  BPT.TRAP 0x1 ;  /* 0x000000040000795c */ /* 0x000fe20000300000 */
.L_x_1215:
[----:B------:R-:W2:Y:S02]  /*2610*/  S2R R2, SR_TID.X ;  /* 0x0000000000027919 */ /* 0x000ea40000002100 */
[----:B--2---:R-:W-:-:S04]  /*2620*/  LOP3.LUT R2, R2, 0x7f, RZ, 0xc0, !PT ;  /* 0x0000007f02027812 */ /* 0x004fc800078ec0ff */
[----:B------:R-:W-:Y:S01]  /*2630*/  ISETP.NE.AND P1, PT, R2, RZ, PT ;  /* 0x000000ff0200720c */ /* 0x000fe20003f25270 */
[----:B-1----:R-:W-:-:S12]  /*2640*/  @P2 BRA `(.L_x_1216) ;  /* 0x0000000000082947 */ /* 0x002fd80003800000 */
[----:B------:R-:W1:Y:S02]  /*2650*/  SYNCS.PHASECHK.TRANS64.TRYWAIT P2, [R15+URZ+0x30830], R0 ;  /* 0x030830000f0075a7 */ /* 0x000e64000804017f */
[----:B-1----:R-:W-:Y:S05]  /*2660*/  @!P2 BRA `(.L_x_1217) ;  /* 0x000001840088a947 */ /* 0x002fea0003800000 */
.L_x_1216:
[----:B------:R-:W-:Y:S05]  /*2670*/  WARPSYNC.ALL ;  /* 0x0000000000007948 */ /* 0x000fea0003800000 */
[----:B------:R-:W-:Y:S01]  /*2680*/  UIADD3 UR4, UR37, 0x20400, URZ ;  /* 0x0002040025047890 */ /* 0x000fe2000fffe03f */
[----:B------:R-:W-:Y:S01]  /*2690*/  WARPGROUP.ARRIVE ;  /* 0x00000000000079c5 */ /* 0x000fe20000000000 */
[----:B------:R-:W-:Y:S01]  /*26a0*/  UMOV UR9, 0x40000040 ;  /* 0x4000004000097882 */ /* 0x000fe20000000000 */
[----:B------:R-:W-:Y:S01]  /*26b0*/  UMOV UR11, 0x40000040 ;  /* 0x40000040000b7882 */ /* 0x000fe20000000000 */
[----:B------:R-:W-:Y:S01]  /*26c0*/  USHF.R.U32.HI UR4, URZ, 0x4, UR4 ;  /* 0x000000043f047899 */ /* 0x000fe20008011604 */
[----:B------:R-:W-:Y:S01]  /*26d0*/  IMAD.U32 R13, RZ, RZ, UR9 ;  /* 0x00000009ff0d7e24 */ /* 0x000fe2000f8e00ff */
[----:B------:R-:W-:Y:S01]  /*26e0*/  UMOV UR57, 0x40000040 ;  /* 0x4000004000397882 */ /* 0x000fe20000000000 */
[----:B------:R-:W-:Y:S01]  /*26f0*/  UMOV UR59, 0x40000040 ;  /* 0x40000040003b7882 */ /* 0x000fe20000000000 */
[----:B------:R-:W-:Y:S01]  /*2700*/  ULOP3.LUT UR4, UR4, 0x3fff, URZ, 0xc0, !UPT ;  /* 0x00003fff04047892 */ /* 0x000fe2000f8ec03f */
[----:B------:R-:W-:Y:S01]  /*2710*/  VIADD R2, R18, UR61 ;  /* 0x0000003d12027c36 */ /* 0x000fe20008000000 */
[----:B------:R-:W-:Y:S01]  /*2720*/  UMOV UR13, 0x40000040 ;  /* 0x40000040000d7882 */ /* 0x000fe20000000000 */
[----:B------:R-:W-:Y:S01]  /*2730*/  UMOV UR15, 0x40000040 ;  /* 0x40000040000f7882 */ /* 0x000fe20000000000 */
[----:B------:R-:W-:Y:S01]  /*2740*/  ULOP3.LUT UR5, UR4, 0x10000, URZ, 0xfc, !UPT ;  /* 0x0001000004057892 */ /* 0x000fe2000f8efc3f */
[----:B------:R-:W-:Y:S01]  /*2750*/  IMAD.MOV.U32 R3, RZ, RZ, R2 ;  /* 0x000000ffff037224 */ /* 0x000fe200078e0002 */
[----:B------:R-:W-:Y:S01]  /*2760*/  ULOP3.LUT UR4, UR40, 0x10000, URZ, 0xfc, !UPT ;  /* 0x0001000028047892 */ /* 0x000fe2000f8efc3f */
[----:B------:R-:W-:Y:S01]  /*2770*/  UMOV UR17, 0x40000040 ;  /* 0x4000004000117882 */ /* 0x000fe20000000000 */
[----:B------:R-:W-:-:S02]  /*2780*/  UMOV UR19, 0x40000040 ;  /* 0x4000004000137882 */ /* 0x000fc40000000000 */
[----:B------:R-:W-:Y:S01]  /*2790*/  IMAD.U32 R17, RZ, RZ, UR5 ;  /* 0x00000005ff117e24 */ /* 0x000fe2000f8e00ff */
[----:B------:R-:W-:Y:S02]  /*27a0*/  ULEA UR5, UR36, UR5, 0xb ;  /* 0x0000000524057291 */ /* 0x000fe4000f8e583f */
[----:B------:R-:W-:Y:S01]  /*27b0*/  UMOV UR8, UR4 ;  /* 0x0000000400087c82 */ /* 0x000fe20008000000 */
[----:B------:R-:W-:Y:S01]  /*27c0*/  UIADD3 UR6, UR4, 0x2, URZ ;  /* 0x0000000204067890 */ /* 0x000fe2000fffe03f */
[----:B------:R-:W-:Y:S01]  /*27d0*/  IMAD.U32 R12, RZ, RZ, UR8 ;  /* 0x00000008ff0c7e24 */ /* 0x000fe2000f8e00ff */
[----:B------:R-:W-:Y:S02]  /*27e0*/  UIADD3 UR7, UR5, 0x2, URZ ;  /* 0x0000000205077890 */ /* 0x000fe4000fffe03f */
[----:B------:R-:W-:Y:S01]  /*27f0*/  UMOV UR10, UR5 ;  /* 0x00000005000a7c82 */ /* 0x000fe20008000000 */
[----:B------:R-:W-:Y:S01]  /*2800*/  UIADD3 UR56, UR4, 0x402, URZ ;  /* 0x0000040204387890 */ /* 0x000fe2000fffe03f */
[----:B------:R-:W-:Y:S01]  /*2810*/  HGMMA.64x64x16.F32 R24, gdesc[UR8], RZ, !UPT, gsb0 ;  /* 0x00e00000081879f0 */ /* 0x000fe2000c0008ff */
[----:B------:R-:W-:Y:S01]  /*2820*/  UMOV UR8, UR6 ;  /* 0x0000000600087c82 */ /* 0x000fe20008000000 */
[----:B------:R-:W-:Y:S01]  /*2830*/  UMOV UR9, 0x40000040 ;  /* 0x4000004000097882 */ /* 0x000fe20000000000 */
[----:B------:R-:W-:Y:S01]  /*2840*/  UMOV UR10, UR7 ;  /* 0x00000007000a7c82 */ /* 0x000fe20008000000 */
[----:B------:R-:W-:Y:S01]  /*2850*/  UMOV UR11, 0x40000040 ;  /* 0x40000040000b7882 */ /* 0x000fe20000000000 */
[----:B------:R-:W-:Y:S01]  /*2860*/  UIADD3 UR6, UR4, 0x4, URZ ;  /* 0x0000000404067890 */ /* 0x000fe2000fffe03f */
[----:B------:R-:W-:Y:S01]  /*2870*/  IMAD.U32 R10, RZ, RZ, UR8 ;  /* 0x00000008ff0a7e24 */ /* 0x000fe2000f8e00ff */
[----:B------:R-:W-:Y:S01]  /*2880*/  UIADD3 UR7, UR5, 0x4, URZ ;  /* 0x0000000405077890 */ /* 0x000fe2000fffe03f */
[----:B------:R-:W-:Y:S01]  /*2890*/  IMAD.U32 R11, RZ, RZ, UR9 ;  /* 0x00000009ff0b7e24 */ /* 0x000fe2000f8e00ff */
[----:B------:R-:W-:-:S02]  /*28a0*/  UIADD3 UR58, UR5, 0x202, URZ ;  /* 0x00000202053a7890 */ /* 0x000fc4000fffe03f */
[----:B------:R-:W-:Y:S02]  /*28b0*/  UIADD3 UR12, UR4, 0x406, URZ ;  /* 0x00000406040c7890 */ /* 0x000fe4000fffe03f */
[----:B------:R-:W-:Y:S02]  /*28c0*/  UIADD3 UR14, UR5, 0x206, URZ ;  /* 0x00000206050e7890 */ /* 0x000fe4000fffe03f */
[----:B------:R-:W-:Y:S02]  /*28d0*/  UIADD3 UR16, UR4, 0x800, URZ ;  /* 0x0000080004107890 */ /* 0x000fe4000fffe03f */
[----:B------:R-:W-:Y:S02]  /*28e0*/  UIADD3 UR18, UR5, 0x400, URZ ;  /* 0x0000040005127890 */ /* 0x000fe4000fffe03f */
[----:B------:R-:W-:Y:S02]  /*28f0*/  UIADD3 UR20, UR4, 0x802, URZ ;  /* 0x0000080204147890 */ /* 0x000fe4000fffe03f */
[----:B------:R-:W-:Y:S01]  /*2900*/  UIADD3 UR22, UR5, 0x402, URZ ;  /* 0x0000040205167890 */ /* 0x000fe2000fffe03f */
[----:B------:R-:W-:Y:S01]  /*2910*/  UMOV UR21, 0x40000040 ;  /* 0x4000004000157882 */ /* 0x000fe20000000000 */
[----:B------:R-:W-:Y:S01]  /*2920*/  UMOV UR23, 0x40000040 ;  /* 0x4000004000177882 */ /* 0x000fe20000000000 */
[----:B------:R-:W-:-:S02]  /*2930*/  UIADD3 UR24, UR4, 0x804, URZ ;  /* 0x0000080404187890 */ /* 0x000fc4000fffe03f */
[----:B------:R-:W-:Y:S01]  /*2940*/  UIADD3 UR26, UR5, 0x404, URZ ;  /* 0x00000404051a7890 */ /* 0x000fe2000fffe03f */
[----:B------:R-:W-:Y:S01]  /*2950*/  UMOV UR25, 0x40000040 ;  /* 0x4000004000197882 */ /* 0x000fe20000000000 */
[----:B------:R-:W-:Y:S01]  /*2960*/  UMOV UR27, 0x40000040 ;  /* 0x40000040001b7882 */ /* 0x000fe20000000000 */
[----:B------:R-:W-:Y:S02]  /*2970*/  UIADD3 UR28, UR4, 0x806, URZ ;  /* 0x00000806041c7890 */ /* 0x000fe4000fffe03f */
[----:B------:R-:W-:Y:S01]  /*2980*/  UIADD3 UR30, UR5, 0x406, URZ ;  /* 0x00000406051e7890 */ /* 0x000fe2000fffe03f */
[----:B------:R-:W-:Y:S01]  /*2990*/  UMOV UR29, 0x40000040 ;  /* 0x40000040001d7882 */ /* 0x000fe20000000000 */
[----:B------:R-:W-:Y:S01]  /*29a0*/  UMOV UR31, 0x40000040 ;  /* 0x40000040001f7882 */ /* 0x000fe20000000000 */
        /* <DEDUP_REMOVED lines=16> */
[----:B------:R-:W-:-:S02]  /*2ab0*/  WARPGROUP.DEPBAR.LE gsb0, 0x0 ;  /* 0x00008000000079c5 */ /* 0x000fc40000010000 */
[----:B------:R-:W-:-:S06]  /*2ac0*/  WARPGROUP.ARRIVE ;  /* 0x00000000000079c5 */ /* 0x000fcc0000000000 */
[----:B------:R-:W-:Y:S01]  /*2ad0*/  HGMMA.64x64x16.F32 R24, gdesc[UR8], R24, gsb0 ;  /* 0x00e00000081879f0 */ /* 0x000fe20008000818 */
        /* <DEDUP_REMOVED lines=8> */
[----:B------:R-:W-:Y:S02]  /*2b60*/  WARPGROUP.DEPBAR.LE gsb0, 0x0 ;  /* 0x00008000000079c5 */ /* 0x000fe40000010000 */
        /* <DEDUP_REMOVED lines=17> */
[----:B------:R-:W-:Y:S02]  /*2c80*/  IMAD.U32 R4, RZ, RZ, UR8 ;  /* 0x00000008ff047e24 */ /* 0x000fe4000f8e00ff */
[----:B------:R-:W-:Y:S01]  /*2c90*/  IMAD.U32 R5, RZ, RZ, UR9 ;  /* 0x00000009ff057e24 */ /* 0x000fe2000f8e00ff */
[----:B------:R-:W-:Y:S02]  /*2ca0*/  WARPGROUP.DEPBAR.LE gsb0, 0x0 ;  /* 0x00008000000079c5 */ /* 0x000fe40000010000 */
[----:B------:R-:W-:-:S06]  /*2cb0*/  WARPGROUP.ARRIVE ;  /* 0x00000000000079c5 */ /* 0x000fcc0000000000 */
[----:B------:R-:W-:Y:S01]  /*2cc0*/  HGMMA.64x64x16.F32 R24, gdesc[UR8], R24, gsb0 ;  /* 0x00e00000081879f0 */ /* 0x000fe20008000818 */
[----:B------:R-:W-:Y:S02]  /*2cd0*/  UIADD3 UR8, UR4, 0x404, URZ ;  /* 0x0000040404087890 */ /* 0x000fe4000fffe03f */
[----:B------:R-:W-:Y:S01]  /*2ce0*/  UIADD3 UR10, UR5, 0x204, URZ ;  /* 0x00000204050a7890 */ /* 0x000fe2000fffe03f */
[----:B------:R-:W-:Y:S01]  /*2cf0*/  UMOV UR9, 0x40000040 ;  /* 0x4000004000097882 */ /* 0x000fe20000000000 */
[----:B------:R-:W-:Y:S01]  /*2d00*/  UMOV UR11, 0x40000040 ;  /* 0x40000040000b7882 */ /* 0x000fe20000000000 */
[----:B------:R-:W-:Y:S01]  /*2d10*/  ULDC UR5, c[0x0][0x448] ;  /* 0x0001120000057ab9 */ /* 0x000fe20000000800 */
[----:B------:R-:W-:Y:S01]  /*2d20*/  ULDC UR4, c[0x0][0x9d8] ;  /* 0x0002760000047ab9 */ /* 0x000fe20000000800 */
[----:B------:R-:W-:-:S06]  /*2d30*/  UISETP.NE.AND UP0, UPT, UR5, 0x1, UPT ;  /* 0x000000010500788c */ /* 0x000fcc000bf05270 */
[----:B------:R-:W-:Y:S02]  /*2d40*/  PLOP3.LUT P2, PT, PT, PT, UP0, 0x80, 0x0 ;  /* 0x000000000000781c */ /* 0x000fe40003f4f008 */
[----:B------:R-:W-:-:S03]  /*2d50*/  PLOP3.LUT P3, PT, PT, PT, UP0, 0x80, 0x0 ;  /* 0x000000000000781c */ /* 0x000fc60003f6f008 */
[----:B------:R-:W-:-:S08]  /*2d60*/  @UP0 ULDC UR5, c[0x0][0x44c] ;  /* 0x0001130000050ab9 */ /* 0x000fd00000000800 */
[----:B------:R-:W-:Y:S01]  /*2d70*/  @P2 IMAD.HI.U32 R14, R2, UR5, RZ ;  /* 0x00000005020e2c27 */ /* 0x000fe2000f8e00ff */
[----:B------:R-:W-:-:S03]  /*2d80*/  @UP0 ULDC UR5, c[0x0][0x450] ;  /* 0x0001140000050ab9 */ /* 0x000fc60000000800 */
[----:B------:R-:W-:Y:S01]  /*2d90*/  @!P1 VIADD R2, R15, 0x30840 ;  /* 0x000308400f029836 */ /* 0x000fe20000000000 */
[----:B------:R-:W-:Y:S01]  /*2da0*/  @P3 SHF.R.U32.HI R3, RZ, UR5, R14 ;  /* 0x00000005ff033c19 */ /* 0x000fe2000801160e */
[----:B01----:R-:W-:-:S03]  /*2db0*/  IMAD.MOV.U32 R15, RZ, RZ, -0x40 ;  /* 0xffffffc0ff0f7424 */ /* 0x003fc600078e00ff */
[----:B------:R-:W-:Y:S01]  /*2dc0*/  @!P1 PRMT R2, RZ, 0x654, R2 ;  /* 0x00000654ff029816 */ /* 0x000fe20000000002 */
[----:B------:R-:W0:Y:S01]  /*2dd0*/  SHFL.IDX PT, R59, R3, RZ, 0x1c1f ;  /* 0x001c1fff033b7589 */ /* 0x000e2200000e0000 */
[----:B------:R-:W-:Y:S02]  /*2de0*/  WARPGROUP.DEPBAR.LE gsb0, 0x0 ;  /* 0x00008000000079c5 */ /* 0x000fe40000010000 */
[----:B------:R-:W-:-:S06]  /*2df0*/  WARPGROUP.ARRIVE ;  /* 0x00000000000079c5 */ /* 0x000fcc0000000000 */
[----:B------:R-:W-:Y:S01]  /*2e00*/  HGMMA.64x64x16.F32 R24, gdesc[UR56], R24, gsb0 ;  /* 0x00e00000381879f0 */ /* 0x000fe20008000818 */
[----:B------:R-:W-:Y:S02]  /*2e10*/  ULDC UR58, c[0x0][0x9dc] ;  /* 0x00027700003a7ab9 */ /* 0x000fe40000000800 */
[----:B------:R-:W-:Y:S01]  /*2e20*/  ULOP3.LUT UR58, URZ, UR58, URZ, 0x33, !UPT ;  /* 0x0000003a3f3a7292 */ /* 0x000fe2000f8e333f */
        /* <DEDUP_REMOVED lines=63> */
[----:B------:R-:W-:Y:S01]  /*3220*/  ULDC.64 UR4, c[0x0][0x9e0] ;  /* 0x0002780000047ab9 */ /* 0x000fe20000000a00 */
[----:B------:R1:W2:Y:S01]  /*3230*/  MUFU.TANH R21, R31 ;  /* 0x0000001f00157308 */ /* 0x0002a20000002400 */
[----:B------:R-:W-:Y:S01]  /*3240*/  UISETP.GE.AND UP1, UPT, UR5, 0x1, UPT ;  /* 0x000000010500788c */ /* 0x000fe2000bf26270 */
[----:B------:R3:W-:Y:S05]  /*3250*/  @!P1 SYNCS.ARRIVE.TRANS64.RED.A1T0 RZ, [R2+URZ], RZ ;  /* 0x000000ff02ff99a7 */ /* 0x0007ea000810043f */
[----:B------:R-:W-:Y:S01]  /*3260*/  PLOP3.LUT P2, PT, PT, PT, UP1, 0x40, 0x0 ;  /* 0x000000000000781c */ /* 0x000fe20003f4e818 */
[----:B------:R-:W4:Y:S01]  /*3270*/  MUFU.TANH R24, R24 ;  /* 0x0000001800187308 */ /* 0x000f220000002400 */
[----:B-1----:R-:W-:-:S02]  /*3280*/  IMAD R31, R152, R15, 0x40 ;  /* 0x00000040981f7424 */ /* 0x002fc400078e020f */
[----:B------:R-:W-:-:S03]  /*3290*/  IMAD.U32 R15, RZ, RZ, UR39 ;  /* 0x00000027ff0f7e24 */ /* 0x000fc6000f8e00ff */
[----:B---3--:R-:W-:Y:S02]  /*32a0*/  IADD3 R2, -R16, 0x1, R31 ;  /* 0x0000000110027810 */ /* 0x008fe40007ffe11f */
[----:B------:R-:W1:Y:S02]  /*32b0*/  MUFU.TANH R25, R25 ;  /* 0x0000001900197308 */ /* 0x000e640000002400 */
[----:B------:R-:W-:-:S05]  /*32c0*/  IADD3 R2, -R15, UR60, R2 ;  /* 0x0000003c0f027c10 */ /* 0x000fca000fffe102 */
[C---:B------:R-:W-:Y:S01]  /*32d0*/  VIADD R57, R2.reuse, UR4 ;  /* 0x0000000402397c36 */ /* 0x040fe20008000000 */
[----:B------:R-:W3:Y:S01]  /*32e0*/  MUFU.TANH R0, R0 ;  /* 0x0000000000007308 */ /* 0x000ee20000002400 */
[----:B------:R-:W-:-:S04]  /*32f0*/  VIADD R56, R2, UR58 ;  /* 0x0000003a02387c36 */ /* 0x000fc80008000000 */
[----:B0-----:R-:W-:-:S03]  /*3300*/  IMAD.IADD R14, R56, 0x1, R59 ;  /* 0x00000001380e7824 */ /* 0x001fc600078e023b */
        /* <DEDUP_REMOVED lines=26> */
[----:B------:R5:W0:Y:S08]  /*34b0*/  MUFU.TANH R30, R46 ;  /* 0x0000002e001e7308 */ /* 0x000a300000002400 */
[----:B------:R2:W0:Y:S01]  /*34c0*/  MUFU.TANH R26, R38 ;  /* 0x00000026001a7308 */ /* 0x0004220000002400 */
[----:B-----5:R-:W-:-:S04]  /*34d0*/  IADD3 R46, -R16, UR60, R31 ;  /* 0x0000003c102e7c10 */ /* 0x020fc8000fffe11f */
[----:B------:R-:W-:Y:S02]  /*34e0*/  VIADDMNMX R2, R59, R57, R46, PT ;  /* 0x000000393b027246 */ /* 0x000fe4000380012e */
[----:B--2---:R-:W-:Y:S01]  /*34f0*/  LEA R38, R152, 0xffffffc0, 0x6 ;  /* 0xffffffc098267811 */ /* 0x004fe200078e30ff */
[----:B-1-34-:R-:W-:Y:S06]  /*3500*/  @P2 BRA `(.L_x_1218) ;  /* 0x00000000005c2947 */ /* 0x01afec0003800000 */
[----:B------:R-:W-:Y:S01]  /*3510*/  IMAD.U32 R58, RZ, RZ, UR39 ;  /* 0x00000027ff3a7e24 */ /* 0x000fe2000f8e00ff */
[----:B------:R-:W-:Y:S04]  /*3520*/  BSSY B0, `(.L_x_1219) ;  /* 0x0000011000007945 */ /* 0x000fe80003800000 */
[----:B------:R-:W-:-:S04]  /*3530*/  IADD3 R15, -R58, UR60, R59 ;  /* 0x0000003c3a0f7c10 */ /* 0x000fc8000fffe13b */
[----:B------:R-:W-:-:S13]  /*3540*/  ISETP.GT.AND P2, PT, R15, -0x1, PT ;  /* 0xffffffff0f00780c */ /* 0x000fda0003f44270 */
[----:B------:R-:W-:Y:S05]  /*3550*/  @P2 BRA `(.L_x_1220) ;  /* 0x0000000000202947 */ /* 0x000fea0003800000 */
[----:B------:R-:W-:Y:S01]  /*3560*/  UISETP.NE.AND UP2, UPT, UR5, 0x1, UPT ;  /* 0x000000010500788c */ /* 0x000fe2000bf45270 */
[----:B------:R-:W-:-:S05]  /*3570*/  LOP3.LUT R15, RZ, R15, RZ, 0x33, !PT ;  /* 0x0000000fff0f7212 */ /* 0x000fca00078e33ff */
[----:B------:R-:W-:-:S05]  /*3580*/  PLOP3.LUT P2, PT, PT, PT, UP2, 0x80, 0x0 ;  /* 0x000000000000781c */ /* 0x000fca0003f4f028 */
[----:B------:R-:W-:-:S08]  /*3590*/  @UP2 ULDC.64 UR6, c[0x0][0x9e8] ;  /* 0x00027a0000062ab9 */ /* 0x000fd00000000a00 */
[----:B------:R-:W-:-:S05]  /*35a0*/  @P2 IMAD.HI.U32 R58, R15, UR6, RZ ;  /* 0x000000060f3a2c27 */ /* 0x000fca000f8e00ff */
[----:B------:R-:W-:-:S04]  /*35b0*/  @P2 SHF.R.U32.HI R15, RZ, UR7, R58 ;  /* 0x00000007ff0f2c19 */ /* 0x000fc8000801163a */
[----:B------:R-:W-:Y:S01]  /*35c0*/  LOP3.LUT R15, RZ, R15, RZ, 0x33, !PT ;  /* 0x0000000fff0f7212 */ /* 0x000fe200078e33ff */
[----:B------:R-:W-:Y:S06]  /*35d0*/  BRA `(.L_x_1221) ;  /* 0x0000000000147947 */ /* 0x000fec0003800000 */
.L_x_1220:
[----:B------:R-:W-:-:S06]  /*35e0*/  UISETP.NE.AND UP2, UPT, UR5, 0x1, UPT ;  /* 0x000000010500788c */ /* 0x000fcc000bf45270 */
[----:B------:R-:W-:-:S05]  /*35f0*/  PLOP3.LUT P2, PT, PT, PT, UP2, 0x80, 0x0 ;  /* 0x000000000000781c */ /* 0x000fca0003f4f028 */
[----:B------:R-:W-:-:S08]  /*3600*/  @UP2 ULDC.64 UR6, c[0x0][0x9e8] ;  /* 0x00027a0000062ab9 */ /* 0x000fd00000000a00 */
[----:B------:R-:W-:-:S05]  /*3610*/  @P2 IMAD.HI.U32 R58, R15, UR6, RZ ;  /* 0x000000060f3a2c27 */ /* 0x000fca000f8e00ff */
[----:B------:R-:W-:-:S07]  /*3620*/  @P2 SHF.R.U32.HI R15, RZ, UR7, R58 ;  /* 0x00000007ff0f2c19 */ /* 0x000fce000801163a */
.L_x_1221:
[----:B------:R-:W-:Y:S05]  /*3630*/  BSYNC B0 ;  /* 0x0000000000007941 */ /* 0x000fea0003800000 */
.L_x_1219:
[----:B------:R-:W-:-:S04]  /*3640*/  IMAD R15, R15, UR5, -R38 ;  /* 0x000000050f0f7c24 */ /* 0x000fc8000f8e0a26 */
[----:B------:R-:W-:-:S05]  /*3650*/  IMAD.IADD R15, R15, 0x1, -R16 ;  /* 0x000000010f0f7824 */ /* 0x000fca00078e0a10 */
[----:B------:R-:W-:Y:S02]  /*3660*/  VIMNMX R14, R14, R15, !PT ;  /* 0x0000000f0e0e7248 */ /* 0x000fe40007fe0100 */
[----:B------:R-:W-:-:S07]  /*3670*/  VIADDMNMX R2, R15, UR5, R2, PT ;  /* 0x000000050f027c46 */ /* 0x000fce000b800102 */
.L_x_1218:
[C---:B------:R-:W-:Y:S01]  /*3680*/  ISETP.GE.AND P2, PT, R31.reuse, 0x2, PT ;  /* 0x000000021f00780c */ /* 0x040fe20003f46270 */
[----:B------:R-:W1:Y:S01]  /*3690*/  SHFL.IDX PT, R3, R3, 0x1, 0x1c1f ;  /* 0x003c1f0003037f89 */ /* 0x000e6200000e0000 */
[C---:B------:R-:W-:Y:S02]  /*36a0*/  ISETP.GE.AND P6, PT, R31.reuse, 0xa, PT ;  /* 0x0000000a1f00780c */ /* 0x040fe40003fc6270 */
[----:B------:R-:W-:Y:S02]  /*36b0*/  ISETP.GT.AND P4, PT, R14, 0x1, !P2 ;  /* 0x000000010e00780c */ /* 0x000fe40005784270 */
[----:B------:R-:W-:Y:S02]  /*36c0*/  ISETP.GE.AND P3, PT, R31, 0x9, PT ;  /* 0x000000091f00780c */ /* 0x000fe40003f66270 */
[----:B------:R-:W-:Y:S02]  /*36d0*/  ISETP.LT.OR P4, PT, R2, 0x2, P4 ;  /* 0x000000020200780c */ /* 0x000fe40002781670 */
[----:B------:R-:W-:-:S02]  /*36e0*/  ISETP.GT.AND P5, PT, R14, 0x8, !P3 ;  /* 0x000000080e00780c */ /* 0x000fc40005fa4270 */
[----:B------:R-:W-:Y:S02]  /*36f0*/  FSEL R58, R25, -INF , !P4 ;  /* 0xff800000193a7808 */ /* 0x000fe40006000000 */
[----:B------:R-:W-:Y:S02]  /*3700*/  ISETP.GT.AND P4, PT, R14, 0x9, !P6 ;  /* 0x000000090e00780c */ /* 0x000fe40007784270 */
[----:B------:R-:W-:Y:S02]  /*3710*/  P2R R25, PR, RZ, 0x40 ;  /* 0x00000040ff197803 */ /* 0x000fe40000000000 */
[----:B------:R-:W-:Y:S02]  /*3720*/  ISETP.LT.OR P4, PT, R2, 0xa, P4 ;  /* 0x0000000a0200780c */ /* 0x000fe40002781670 */
[----:B------:R-:W-:Y:S02]  /*3730*/  ISETP.GE.AND P6, PT, R31, 0x11, PT ;  /* 0x000000111f00780c */ /* 0x000fe40003fc6270 */
[----:B0-----:R-:W-:-:S02]  /*3740*/  FSEL R62, R29, -INF , !P4 ;  /* 0xff8000001d3e7808 */ /* 0x001fc40006000000 */
[----:B------:R-:W-:Y:S02]  /*3750*/  ISETP.LT.OR P5, PT, R2, 0x9, P5 ;  /* 0x000000090200780c */ /* 0x000fe40002fa1670 */
[----:B------:R-:W-:Y:S02]  /*3760*/  ISETP.GT.AND P4, PT, R14, 0x10, !P6 ;  /* 0x000000100e00780c */ /* 0x000fe40007784270 */
[----:B------:R-:W-:Y:S02]  /*3770*/  FSEL R60, R28, -INF , !P5 ;  /* 0xff8000001c3c7808 */ /* 0x000fe40006800000 */
[----:B------:R-:W-:Y:S02]  /*3780*/  ISETP.LT.OR P4, PT, R2, 0x11, P4 ;  /* 0x000000110200780c */ /* 0x000fe40002781670 */
[----:B------:R-:W-:Y:S02]  /*3790*/  ISETP.GE.AND P5, PT, R31, 0x12, PT ;  /* 0x000000121f00780c */ /* 0x000fe40003fa6270 */
[----:B------:R-:W-:-:S02]  /*37a0*/  FSEL R64, R32, -INF , !P4 ;  /* 0xff80000020407808 */ /* 0x000fc40006000000 */
[----:B------:R-:W-:Y:S02]  /*37b0*/  ISETP.GT.AND P4, PT, R14, 0x11, !P5 ;  /* 0x000000110e00780c */ /* 0x000fe40006f84270 */
[----:B------:R-:W-:Y:S02]  /*37c0*/  P2R R29, PR, RZ, 0x20 ;  /* 0x00000020ff1d7803 */ /* 0x000fe40000000000 */
[----:B------:R-:W-:Y:S02]  /*37d0*/  ISETP.LT.OR P4, PT, R2, 0x12, P4 ;  /* 0x000000120200780c */ /* 0x000fe40002781670 */
[----:B------:R-:W-:Y:S02]  /*37e0*/  ISETP.GE.AND P5, PT, R31, 0x19, PT ;  /* 0x000000191f00780c */ /* 0x000fe40003fa6270 */
[----:B------:R-:W-:Y:S02]  /*37f0*/  FSEL R66, R33, -INF , !P4 ;  /* 0xff80000021427808 */ /* 0x000fe40006000000 */
[----:B------:R-:W-:-:S02]  /*3800*/  ISETP.GT.AND P4, PT, R14, 0x18, !P5 ;  /* 0x000000180e00780c */ /* 0x000fc40006f84270 */
[----:B------:R-:W-:Y:S02]  /*3810*/  P2R R32, PR, RZ, 0x20 ;  /* 0x00000020ff207803 */ /* 0x000fe40000000000 */
[----:B------:R-:W-:Y:S02]  /*3820*/  ISETP.LT.OR P4, PT, R2, 0x19, P4 ;  /* 0x000000190200780c */ /* 0x000fe40002781670 */
[----:B------:R-:W-:Y:S02]  /*3830*/  ISETP.GE.AND P5, PT, R31, 0x1a, PT ;  /* 0x0000001a1f00780c */ /* 0x000fe40003fa6270 */
[----:B------:R-:W-:Y:S02]  /*3840*/  FSEL R68, R36, -INF , !P4 ;  /* 0xff80000024447808 */ /* 0x000fe40006000000 */
[----:B------:R-:W-:Y:S02]  /*3850*/  ISETP.GT.AND P4, PT, R14, 0x19, !P5 ;  /* 0x000000190e00780c */ /* 0x000fe40006f84270 */
[----:B------:R-:W-:-:S02]  /*3860*/  P2R R33, PR, RZ, 0x20 ;  /* 0x00000020ff217803 */ /* 0x000fc40000000000 */
[----:B------:R-:W-:Y:S02]  /*3870*/  ISETP.LT.OR P4, PT, R2, 0x1a, P4 ;  /* 0x0000001a0200780c */ /* 0x000fe40002781670 */
[----:B------:R-:W-:Y:S02]  /*3880*/  ISETP.GE.AND P5, PT, R31, 0x21, PT ;  /* 0x000000211f00780c */ /* 0x000fe40003fa6270 */
[----:B------:R-:W-:Y:S02]  /*3890*/  FSEL R70, R37, -INF , !P4 ;  /* 0xff80000025467808 */ /* 0x000fe40006000000 */
[----:B------:R-:W-:Y:S02]  /*38a0*/  ISETP.GT.AND P4, PT, R14, 0x20, !P5 ;  /* 0x000000200e00780c */ /* 0x000fe40006f84270 */
[----:B------:R-:W-:Y:S02]  /*38b0*/  P2R R37, PR, RZ, 0x20 ;  /* 0x00000020ff257803 */ /* 0x000fe40000000000 */
[----:B------:R-:W-:-:S02]  /*38c0*/  ISETP.LT.OR P4, PT, R2, 0x21, P4 ;  /* 0x000000210200780c */ /* 0x000fc40002781670 */
[C---:B------:R-:W-:Y:S02]  /*38d0*/  ISETP.GE.AND P5, PT, R31.reuse, 0x22, PT ;  /* 0x000000221f00780c */ /* 0x040fe40003fa6270 */
[----:B------:R-:W-:Y:S02]  /*38e0*/  FSEL R72, R40, -INF , !P4 ;  /* 0xff80000028487808 */ /* 0x000fe40006000000 */
[----:B------:R-:W-:Y:S02]  /*38f0*/  ISETP.GT.AND P4, PT, R14, 0x21, !P5 ;  /* 0x000000210e00780c */ /* 0x000fe40006f84270 */
[----:B------:R-:W-:Y:S02]  /*3900*/  P2R R40, PR, RZ, 0x20 ;  /* 0x00000020ff287803 */ /* 0x000fe40000000000 */
[----:B------:R-:W-:Y:S02]  /*3910*/  ISETP.LT.OR P4, PT, R2, 0x22, P4 ;  /* 0x000000220200780c */ /* 0x000fe40002781670 */
[----:B------:R-:W-:-:S02]  /*3920*/  ISETP.GE.AND P5, PT, R31, 0x29, PT ;  /* 0x000000291f00780c */ /* 0x000fc40003fa6270 */
[----:B------:R-:W-:Y:S02]  /*3930*/  FSEL R74, R41, -INF , !P4 ;  /* 0xff800000294a7808 */ /* 0x000fe40006000000 */
[----:B------:R-:W-:Y:S02]  /*3940*/  ISETP.GT.AND P4, PT, R14, 0x28, !P5 ;  /* 0x000000280e00780c */ /* 0x000fe40006f84270 */
[----:B------:R-:W-:Y:S02]  /*3950*/  P2R R41, PR, RZ, 0x20 ;  /* 0x00000020ff297803 */ /* 0x000fe40000000000 */
        /* <DEDUP_REMOVED lines=11> */
[----:B------:R-:W-:Y:S02]  /*3a10*/  P2R R28, PR, RZ, 0x40 ;  /* 0x00000040ff1c7803 */ /* 0x000fe40000000000 */
[----:B------:R-:W-:Y:S02]  /*3a20*/  FSEL R80, R48, -INF , !P4 ;  /* 0xff80000030507808 */ /* 0x000fe40006000000 */
[----:B------:R-:W-:-:S04]  /*3a30*/  ISETP.GE.AND P4, PT, R31, 0x32, PT ;  /* 0x000000321f00780c */ /* 0x000fc80003f86270 */
[----:B------:R-:W-:-:S04]  /*3a40*/  ISETP.GT.AND P5, PT, R14, 0x31, !P4 ;  /* 0x000000310e00780c */ /* 0x000fc800067a4270 */
[----:B------:R-:W-:-:S04]  /*3a50*/  ISETP.LT.OR P5, PT, R2, 0x32, P5 ;  /* 0x000000320200780c */ /* 0x000fc80002fa1670 */
[----:B------:R-:W-:Y:S02]  /*3a60*/  FSEL R82, R49, -INF , !P5 ;  /* 0xff80000031527808 */ /* 0x000fe40006800000 */
[----:B------:R-:W-:-:S04]  /*3a70*/  ISETP.GE.AND P5, PT, R31, 0x39, PT ;  /* 0x000000391f00780c */ /* 0x000fc80003fa6270 */
[----:B------:R-:W-:-:S04]  /*3a80*/  ISETP.GT.AND P6, PT, R14, 0x38, !P5 ;  /* 0x000000380e00780c */ /* 0x000fc80006fc4270 */
[----:B------:R-:W-:-:S04]  /*3a90*/  ISETP.LT.OR P6, PT, R2, 0x39, P6 ;  /* 0x000000390200780c */ /* 0x000fc800037c1670 */
[----:B------:R-:W-:Y:S02]  /*3aa0*/  FSEL R52, R52, -INF , !P6 ;  /* 0xff80000034347808 */ /* 0x000fe40007000000 */
[----:B------:R-:W-:-:S04]  /*3ab0*/  ISETP.GE.AND P6, PT, R31, 0x1, PT ;  /* 0x000000011f00780c */ /* 0x000fc80003fc6270 */
[----:B------:R-:W-:Y:S02]  /*3ac0*/  P2R R15, PR, RZ, 0x40 ;  /* 0x00000040ff0f7803 */ /* 0x000fe40000000000 */
[----:B------:R-:W-:-:S04]  /*3ad0*/  ISETP.GT.AND P6, PT, R14, RZ, !P6 ;  /* 0x000000ff0e00720c */ /* 0x000fc800077c4270 */
[----:B------:R-:W-:-:S04]  /*3ae0*/  ISETP.LT.OR P6, PT, R2, 0x1, P6 ;  /* 0x000000010200780c */ /* 0x000fc800037c1670 */
[----:B------:R-:W-:Y:S02]  /*3af0*/  FSEL R36, R24, -INF , !P6 ;  /* 0xff80000018247808 */ /* 0x000fe40007000000 */
[----:B------:R-:W-:-:S04]  /*3b00*/  ISETP.GE.AND P6, PT, R31, 0x3a, PT ;  /* 0x0000003a1f00780c */ /* 0x000fc80003fc6270 */
[----:B------:R-:W-:Y:S02]  /*3b10*/  P2R R31, PR, RZ, 0x40 ;  /* 0x00000040ff1f7803 */ /* 0x000fe40000000000 */
[----:B------:R-:W-:Y:S01]  /*3b20*/  ISETP.GT.AND P6, PT, R14, 0x39, !P6 ;  /* 0x000000390e00780c */ /* 0x000fe200077c4270 */
[----:B-1----:R-:W-:-:S03]  /*3b30*/  IMAD.IADD R14, R56, 0x1, R3 ;  /* 0x00000001380e7824 */ /* 0x002fc600078e0203 */
[----:B------:R-:W-:Y:S02]  /*3b40*/  ISETP.LT.OR P6, PT, R2, 0x3a, P6 ;  /* 0x0000003a0200780c */ /* 0x000fe400037c1670 */
[----:B------:R-:W-:Y:S02]  /*3b50*/  VIADDMNMX R2, R3, R57, R46, PT ;  /* 0x0000003903027246 */ /* 0x000fe4000380012e */
[----:B------:R-:W-:Y:S02]  /*3b60*/  FSEL R84, R53, -INF , !P6 ;  /* 0xff80000035547808 */ /* 0x000fe40007000000 */
[----:B------:R-:W-:-:S13]  /*3b70*/  PLOP3.LUT P6, PT, PT, PT, UP1, 0x40, 0x0 ;  /* 0x000000000000781c */ /* 0x000fda0003fce818 */
[----:B------:R-:W-:Y:S05]  /*3b80*/  @P6 BRA `(.L_x_1222) ;  /* 0x0000000000646947 */ /* 0x000fea0003800000 */
        /* <DEDUP_REMOVED lines=9> */
[----:B------:R-:W-:Y:S01]  /*3c20*/  @P6 IMAD.HI.U32 R24, R3, UR6, RZ ;  /* 0x0000000603186c27 */ /* 0x000fe2000f8e00ff */
[----:B------:R-:W-:-:S13]  /*3c30*/  PLOP3.LUT P6, PT, PT, PT, UP2, 0x80, 0x0 ;  /* 0x000000000000781c */ /* 0x000fda0003fcf028 */
[----:B------:R-:W-:-:S04]  /*3c40*/  @P6 SHF.R.U32.HI R3, RZ, UR7, R24 ;  /* 0x00000007ff036c19 */ /* 0x000fc80008011618 */
[----:B------:R-:W-:Y:S01]  /*3c50*/  LOP3.LUT R3, RZ, R3, RZ, 0x33, !PT ;  /* 0x00000003ff037212 */ /* 0x000fe200078e33ff */
[----:B------:R-:W-:Y:S06]  /*3c60*/  BRA `(.L_x_1225) ;  /* 0x0000000000187947 */ /* 0x000fec0003800000 */
.L_x_1224:
[----:B------:R-:W-:-:S06]  /*3c70*/  UISETP.NE.AND UP2, UPT, UR5, 0x1, UPT ;  /* 0x000000010500788c */ /* 0x000fcc000bf45270 */
[----:B------:R-:W-:-:S05]  /*3c80*/  PLOP3.LUT P6, PT, PT, PT, UP2, 0x80, 0x0 ;  /* 0x000000000000781c */ /* 0x000fca0003fcf028 */
[----:B------:R-:W-:-:S08]  /*3c90*/  @UP2 ULDC.64 UR6, c[0x0][0x9e8] ;  /* 0x00027a0000062ab9 */ /* 0x000fd00000000a00 */
[----:B------:R-:W-:Y:S01]  /*3ca0*/  @P6 IMAD.HI.U32 R24, R3, UR6, RZ ;  /* 0x0000000603186c27 */ /* 0x000fe2000f8e00ff */
[----:B------:R-:W-:-:S13]  /*3cb0*/  PLOP3.LUT P6, PT, PT, PT, UP2, 0x80, 0x0 ;  /* 0x000000000000781c */ /* 0x000fda0003fcf028 */
[----:B------:R-:W-:-:S07]  /*3cc0*/  @P6 SHF.R.U32.HI R3, RZ, UR7, R24 ;  /* 0x00000007ff036c19 */ /* 0x000fce0008011618 */
.L_x_1225:
[----:B------:R-:W-:Y:S05]  /*3cd0*/  BSYNC B0 ;  /* 0x0000000000007941 */ /* 0x000fea0003800000 */
.L_x_1223:
[----:B------:R-:W-:-:S04]  /*3ce0*/  IMAD R3, R3, UR5, -R38 ;  /* 0x0000000503037c24 */ /* 0x000fc8000f8e0a26 */
[----:B------:R-:W-:-:S05]  /*3cf0*/  IMAD.IADD R3, R3, 0x1, -R16 ;  /* 0x0000000103037824 */ /* 0x000fca00078e0a10 */
[----:B------:R-:W-:Y:S02]  /*3d00*/  VIMNMX R14, R14, R3, !PT ;  /* 0x000000030e0e7248 */ /* 0x000fe40007fe0100 */
[----:B------:R-:W-:-:S07]  /*3d10*/  VIADDMNMX R2, R3, UR5, R2, PT ;  /* 0x0000000503027c46 */ /* 0x000fce000b800102 */
.L_x_1222:
[----:B------:R-:W-:Y:S01]  /*3d20*/  ISETP.GT.AND P2, PT, R14, 0x1, !P2 ;  /* 0x000000010e00780c */ /* 0x000fe20005744270 */
[----:B------:R-:W-:Y:S01]  /*3d30*/  ULDC UR6, c[0x0][0x988] ;  /* 0x0002620000067ab9 */ /* 0x000fe20000000800 */
[----:B------:R-:W-:Y:S01]  /*3d40*/  ISETP.NE.AND P6, PT, R15, RZ, PT ;  /* 0x000000ff0f00720c */ /* 0x000fe20003fc5270 */
[----:B------:R-:W-:Y:S01]  /*3d50*/  @UP0 ULDC UR10, c[0x0][0x44c] ;  /* 0x00011300000a0ab9 */ /* 0x000fe20000000800 */
[----:B------:R-:W-:Y:S01]  /*3d60*/  ISETP.LT.OR P2, PT, R2, 0x2, P2 ;  /* 0x000000020200780c */ /* 0x000fe20001741670 */
[----:B------:R-:W-:Y:S01]  /*3d70*/  UIMAD.WIDE.U32 UR10, UR61, UR10, URZ ;  /* 0x0000000a3d0a72a5 */ /* 0x000fe2000f8e003f */
[----:B------:R-:W-:Y:S01]  /*3d80*/  FMNMX.FTZ R3, R36, R58, !PT ;  /* 0x0000003a24037209 */ /* 0x000fe20007810000 */
[----:B------:R-:W-:Y:S01]  /*3d90*/  @UP0 ULDC UR14, c[0x0][0x450] ;  /* 0x00011400000e0ab9 */ /* 0x000fe20000000800 */
[----:B------:R-:W-:Y:S01]  /*3da0*/  FSEL R15, R27, -INF , !P2 ;  /* 0xff8000001b0f7808 */ /* 0x000fe20005000000 */
[----:B------:R-:W-:Y:S01]  /*3db0*/  UMOV UR7, UR61 ;  /* 0x0000003d00077c82 */ /* 0x000fe20008000000 */
[----:B------:R-:W-:Y:S01]  /*3dc0*/  ISETP.NE.AND P2, PT, R25, RZ, PT ;  /* 0x000000ff1900720c */ /* 0x000fe20003f45270 */
[----:B------:R-:W-:Y:S01]  /*3dd0*/  @UP0 USHF.R.U32.HI UR7, URZ, UR14, UR11 ;  /* 0x0000000e3f070299 */ /* 0x000fe2000801160b */
[----:B------:R-:W-:-:S02]  /*3de0*/  FMNMX.FTZ R3, R60, R3, !PT ;  /* 0x000000033c037209 */ /* 0x000fc40007810000 */
[----:B------:R-:W-:Y:S01]  /*3df0*/  ISETP.GT.AND P2, PT, R14, 0x9, !P2 ;  /* 0x000000090e00780c */ /* 0x000fe20005744270 */
[----:B------:R-:W-:Y:S01]  /*3e00*/  UIADD3 UR48, UR48, UR7, URZ ;  /* 0x0000000730307290 */ /* 0x000fe2000fffe03f */
[----:B------:R-:W-:Y:S02]  /*3e10*/  FMNMX.FTZ R3, R62, R3, !PT ;  /* 0x000000033e037209 */ /* 0x000fe40007810000 */
[----:B------:R-:W-:Y:S01]  /*3e20*/  ISETP.LT.OR P2, PT, R2, 0xa, P2 ;  /* 0x0000000a0200780c */ /* 0x000fe20001741670 */
[----:B------:R-:W-:Y:S01]  /*3e30*/  UIADD3 UR4, UR48, UR4, URZ ;  /* 0x0000000430047290 */ /* 0x000fe2000fffe03f */
[----:B------:R-:W-:Y:S02]  /*3e40*/  FMNMX.FTZ R3, R64, R3, !PT ;  /* 0x0000000340037209 */ /* 0x000fe40007810000 */
[----:B------:R-:W-:Y:S02]  /*3e50*/  FSEL R21, R21, -INF , !P2 ;  /* 0xff80000015157808 */ /* 0x000fe40005000000 */
[----:B------:R-:W-:-:S02]  /*3e60*/  ISETP.NE.AND P2, PT, R28, RZ, PT ;  /* 0x000000ff1c00720c */ /* 0x000fc40003f45270 */
[----:B------:R-:W-:Y:S02]  /*3e70*/  FMNMX.FTZ R3, R66, R3, !PT ;  /* 0x0000000342037209 */ /* 0x000fe40007810000 */
[----:B------:R-:W-:Y:S02]  /*3e80*/  ISETP.GT.AND P2, PT, R14, 0x10, !P2 ;  /* 0x000000100e00780c */ /* 0x000fe40005744270 */
[----:B------:R-:W-:Y:S02]  /*3e90*/  FMNMX.FTZ R3, R68, R3, !PT ;  /* 0x0000000344037209 */ /* 0x000fe40007810000 */
[----:B------:R-:W-:Y:S02]  /*3ea0*/  ISETP.LT.OR P2, PT, R2, 0x11, P2 ;  /* 0x000000110200780c */ /* 0x000fe40001741670 */
[----:B------:R-:W-:Y:S02]  /*3eb0*/  FMNMX.FTZ R3, R70, R3, !PT ;  /* 0x0000000346037209 */ /* 0x000fe40007810000 */
[----:B------:R-:W-:-:S02]  /*3ec0*/  FSEL R24, R34, -INF , !P2 ;  /* 0xff80000022187808 */ /* 0x000fc40005000000 */
[----:B------:R-:W-:Y:S02]  /*3ed0*/  ISETP.NE.AND P2, PT, R29, RZ, PT ;  /* 0x000000ff1d00720c */ /* 0x000fe40003f45270 */
[----:B------:R-:W-:Y:S02]  /*3ee0*/  FMNMX.FTZ R3, R72, R3, !PT ;  /* 0x0000000348037209 */ /* 0x000fe40007810000 */
[----:B------:R-:W-:Y:S02]  /*3ef0*/  ISETP.GT.AND P2, PT, R14, 0x11, !P2 ;  /* 0x000000110e00780c */ /* 0x000fe40005744270 */
[----:B------:R-:W-:Y:S02]  /*3f00*/  FMNMX.FTZ R3, R74, R3, !PT ;  /* 0x000000034a037209 */ /* 0x000fe40007810000 */
[----:B------:R-:W-:Y:S02]  /*3f10*/  ISETP.LT.OR P2, PT, R2, 0x12, P2 ;  /* 0x000000120200780c */ /* 0x000fe40001741670 */
[----:B------:R-:W-:-:S02]  /*3f20*/  FMNMX.FTZ R3, R76, R3, !PT ;  /* 0x000000034c037209 */ /* 0x000fc40007810000 */
[----:B------:R-:W-:Y:S02]  /*3f30*/  FSEL R25, R35, -INF , !P2 ;  /* 0xff80000023197808 */ /* 0x000fe40005000000 */
[----:B------:R-:W-:Y:S02]  /*3f40*/  ISETP.NE.AND P2, PT, R32, RZ, PT ;  /* 0x000000ff2000720c */ /* 0x000fe40003f45270 */
[----:B------:R-:W-:Y:S02]  /*3f50*/  FMNMX.FTZ R3, R78, R3, !PT ;  /* 0x000000034e037209 */ /* 0x000fe40007810000 */
[----:B------:R-:W-:Y:S02]  /*3f60*/  ISETP.GT.AND P2, PT, R14, 0x18, !P2 ;  /* 0x000000180e00780c */ /* 0x000fe40005744270 */
[----:B------:R-:W-:Y:S02]  /*3f70*/  FMNMX.FTZ R3, R80, R3, !PT ;  /* 0x0000000350037209 */ /* 0x000fe40007810000 */
[----:B------:R-:W-:-:S02]  /*3f80*/  ISETP.LT.OR P2, PT, R2, 0x19, P2 ;  /* 0x000000190200780c */ /* 0x000fc40001741670 */
[----:B------:R-:W-:Y:S02]  /*3f90*/  FMNMX.FTZ R3, R82, R3, !PT ;  /* 0x0000000352037209 */ /* 0x000fe40007810000 */
[----:B------:R-:W-:Y:S02]  /*3fa0*/  FSEL R26, R26, -INF , !P2 ;  /* 0xff8000001a1a7808 */ /* 0x000fe40005000000 */
[----:B------:R-:W-:Y:S02]  /*3fb0*/  ISETP.NE.AND P2, PT, R33, RZ, PT ;  /* 0x000000ff2100720c */ /* 0x000fe40003f45270 */
[C---:B------:R-:W-:Y:S02]  /*3fc0*/  ISETP.GT.AND P3, PT, R14.reuse, 0x8, !P3 ;  /* 0x000000080e00780c */ /* 0x040fe40005f64270 */
[----:B------:R-:W-:Y:S02]  /*3fd0*/  ISETP.GT.AND P2, PT, R14, 0x19, !P2 ;  /* 0x000000190e00780c */ /* 0x000fe40005744270 */
[----:B------:R-:W-:-:S02]  /*3fe0*/  FMNMX.FTZ R3, R52, R3, !PT ;  /* 0x0000000334037209 */ /* 0x000fc40007810000 */
[C---:B------:R-:W-:Y:S02]  /*3ff0*/  ISETP.LT.OR P2, PT, R2.reuse, 0x1a, P2 ;  /* 0x0000001a0200780c */ /* 0x040fe40001741670 */
[----:B------:R-:W-:Y:S02]  /*4000*/  ISETP.LT.OR P3, PT, R2, 0x9, P3 ;  /* 0x000000090200780c */ /* 0x000fe40001f61670 */
[----:B------:R-:W-:Y:S02]  /*4010*/  FSEL R27, R39, -INF , !P2 ;  /* 0xff800000271b7808 */ /* 0x000fe40005000000 */
[----:B------:R-:W-:Y:S02]  /*4020*/  ISETP.NE.AND P2, PT, R37, RZ, PT ;  /* 0x000000ff2500720c */ /* 0x000fe40003f45270 */
[----:B------:R-:W-:Y:S02]  /*4030*/  FMNMX.FTZ R33, R84, R3, !PT ;  /* 0x0000000354217209 */ /* 0x000fe40007810000 */
[----:B------:R-:W-:-:S02]  /*4040*/  ISETP.GT.AND P2, PT, R14, 0x20, !P2 ;  /* 0x000000200e00780c */ /* 0x000fc40005744270 */
[----:B------:R-:W-:Y:S01]  /*4050*/  FSEL R20, R20, -INF , !P3 ;  /* 0xff80000014147808 */ /* 0x000fe20005800000 */
[----:B------:R-:W0:Y:S01]  /*4060*/  SHFL.BFLY PT, R32, R33, 0x2, 0x1f ;  /* 0x0c401f0021207f89 */ /* 0x000e2200000e0000 */
[----:B------:R-:W-:Y:S02]  /*4070*/  ISETP.LT.OR P2, PT, R2, 0x21, P2 ;  /* 0x000000210200780c */ /* 0x000fe40001741670 */
[----:B------:R-:W-:Y:S02]  /*4080*/  ISETP.NE.AND P3, PT, R41, RZ, PT ;  /* 0x000000ff2900720c */ /* 0x000fe40003f65270 */
[----:B------:R-:W-:Y:S02]  /*4090*/  FSEL R28, R42, -INF , !P2 ;  /* 0xff8000002a1c7808 */ /* 0x000fe40005000000 */
[----:B------:R-:W-:Y:S02]  /*40a0*/  ISETP.NE.AND P2, PT, R40, RZ, PT ;  /* 0x000000ff2800720c */ /* 0x000fe40003f45270 */
[----:B------:R-:W-:-:S02]  /*40b0*/  ISETP.GT.AND P4, PT, R14, 0x31, !P4 ;  /* 0x000000310e00780c */ /* 0x000fc40006784270 */
[C---:B------:R-:W-:Y:S02]  /*40c0*/  ISETP.GT.AND P2, PT, R14.reuse, 0x21, !P2 ;  /* 0x000000210e00780c */ /* 0x040fe40005744270 */
[----:B------:R-:W-:Y:S02]  /*40d0*/  ISETP.GT.AND P5, PT, R14, 0x38, !P5 ;  /* 0x000000380e00780c */ /* 0x000fe40006fa4270 */
[C---:B------:R-:W-:Y:S02]  /*40e0*/  ISETP.LT.OR P2, PT, R2.reuse, 0x22, P2 ;  /* 0x000000220200780c */ /* 0x040fe40001741670 */
[----:B------:R-:W-:Y:S02]  /*40f0*/  ISETP.LT.OR P4, PT, R2, 0x32, P4 ;  /* 0x000000320200780c */ /* 0x000fe40002781670 */
[----:B------:R-:W-:Y:S02]  /*4100*/  FSEL R29, R43, -INF , !P2 ;  /* 0xff8000002b1d7808 */ /* 0x000fe40005000000 */
[----:B------:R-:W-:-:S02]  /*4110*/  ISETP.GT.AND P2, PT, R14, 0x28, !P3 ;  /* 0x000000280e00780c */ /* 0x000fc40005f44270 */
[----:B------:R-:W-:Y:S02]  /*4120*/  ISETP.NE.AND P3, PT, R45, RZ, PT ;  /* 0x000000ff2d00720c */ /* 0x000fe40003f65270 */
[----:B------:R-:W-:Y:S02]  /*4130*/  ISETP.LT.OR P2, PT, R2, 0x29, P2 ;  /* 0x000000290200780c */ /* 0x000fe40001741670 */
[----:B0-----:R-:W-:Y:S02]  /*4140*/  FMNMX.FTZ R34, R33, R32, !PT ;  /* 0x0000002021227209 */ /* 0x001fe40007810000 */
[----:B------:R-:W-:Y:S02]  /*4150*/  FSEL R30, R30, -INF , !P2 ;  /* 0xff8000001e1e7808 */ /* 0x000fe40005000000 */
[----:B------:R-:W-:Y:S01]  /*4160*/  ISETP.GT.AND P2, PT, R14, RZ, !P6 ;  /* 0x000000ff0e00720c */ /* 0x000fe20007744270 */
[----:B------:R-:W0:Y:S01]  /*4170*/  SHFL.BFLY PT, R35, R34, 0x1, 0x1f ;  /* 0x0c201f0022237f89 */ /* 0x000e2200000e0000 */
[----:B------:R-:W-:-:S02]  /*4180*/  ISETP.NE.AND P6, PT, R31, RZ, PT ;  /* 0x000000ff1f00720c */ /* 0x000fc40003fc5270 */
[----:B------:R-:W-:Y:S02]  /*4190*/  ISETP.LT.OR P2, PT, R2, 0x1, P2 ;  /* 0x000000010200780c */ /* 0x000fe40001741670 */
[----:B------:R-:W-:Y:S02]  /*41a0*/  ISETP.GT.AND P3, PT, R14, 0x30, !P3 ;  /* 0x000000300e00780c */ /* 0x000fe40005f64270 */
[----:B------:R-:W-:Y:S02]  /*41b0*/  FSEL R0, R0, -INF , !P2 ;  /* 0xff80000000007808 */ /* 0x000fe40005000000 */
[----:B------:R-:W-:Y:S02]  /*41c0*/  ISETP.NE.AND P2, PT, R44, RZ, PT ;  /* 0x000000ff2c00720c */ /* 0x000fe40003f45270 */
[----:B------:R-:W-:Y:S02]  /*41d0*/  FMNMX.FTZ R3, R0, R15, !PT ;  /* 0x0000000f00037209 */ /* 0x000fe40007810000 */
[----:B------:R-:W-:-:S02]  /*41e0*/  ISETP.GT.AND P2, PT, R14, 0x29, !P2 ;  /* 0x000000290e00780c */ /* 0x000fc40005744270 */
[----:B------:R-:W-:Y:S02]  /*41f0*/  FMNMX.FTZ R32, R20, R3, !PT ;  /* 0x0000000314207209 */ /* 0x000fe40007810000 */
[C---:B------:R-:W-:Y:S02]  /*4200*/  ISETP.LT.OR P2, PT, R2.reuse, 0x2a, P2 ;  /* 0x0000002a0200780c */ /* 0x040fe40001741670 */
[----:B------:R-:W-:Y:S02]  /*4210*/  FMNMX.FTZ R3, R21, R32, !PT ;  /* 0x0000002015037209 */ /* 0x000fe40007810000 */
[----:B------:R-:W-:Y:S02]  /*4220*/  ISETP.LT.OR P3, PT, R2, 0x31, P3 ;  /* 0x000000310200780c */ /* 0x000fe40001f61670 */
[----:B------:R-:W-:Y:S02]  /*4230*/  FMNMX.FTZ R32, R24, R3, !PT ;  /* 0x0000000318207209 */ /* 0x000fe40007810000 */
[----:B0-----:R-:W-:-:S02]  /*4240*/  FMNMX.FTZ R3, R34, R35, !PT ;  /* 0x0000002322037209 */ /* 0x001fc40007810000 */
[----:B------:R-:W-:Y:S02]  /*4250*/  FMNMX.FTZ R31, R25, R32, !PT ;  /* 0x00000020191f7209 */ /* 0x000fe40007810000 */
[----:B------:R-:W-:Y:S01]  /*4260*/  ISETP.LT.OR P5, PT, R2, 0x39, P5 ;  /* 0x000000390200780c */ /* 0x000fe20002fa1670 */
[----:B------:R-:W-:Y:S01]  /*4270*/  FMUL.FTZ R34, R3, UR6 ;  /* 0x0000000603227c20 */ /* 0x000fe20008410000 */
[----:B------:R-:W-:Y:S02]  /*4280*/  FMNMX.FTZ R32, R26, R31, !PT ;  /* 0x0000001f1a207209 */ /* 0x000fe40007810000 */
[----:B------:R-:W-:Y:S02]  /*4290*/  FSEL R31, R47, -INF , !P2 ;  /* 0xff8000002f1f7808 */ /* 0x000fe40005000000 */
[----:B------:R-:W-:Y:S02]  /*42a0*/  FMNMX.FTZ R33, R27, R32, !PT ;  /* 0x000000201b217209 */ /* 0x000fe40007810000 */
[----:B------:R-:W-:-:S02]  /*42b0*/  FSETP.NEU.FTZ.AND P2, PT, R3, -INF , PT ;  /* 0xff8000000300780b */ /* 0x000fc40003f5d000 */
[----:B------:R-:W-:Y:S02]  /*42c0*/  FMNMX.FTZ R32, R28, R33, !PT ;  /* 0x000000211c207209 */ /* 0x000fe40007810000 */
[----:B------:R-:W-:Y:S02]  /*42d0*/  FSEL R37, R34, RZ, P2 ;  /* 0x000000ff22257208 */ /* 0x000fe40001000000 */
[----:B------:R-:W-:Y:S02]  /*42e0*/  FMNMX.FTZ R33, R29, R32, !PT ;  /* 0x000000201d217209 */ /* 0x000fe40007810000 */
[----:B------:R-:W-:Y:S01]  /*42f0*/  ISETP.GT.AND P2, PT, R14, 0x39, !P6 ;  /* 0x000000390e00780c */ /* 0x000fe20007744270 */
[--C-:B------:R-:W-:Y:S01]  /*4300*/  FFMA.FTZ R36, R36, UR6, -R37.reuse ;  /* 0x0000000624247c23 */ /* 0x100fe20008010825 */
[----:B------:R-:W-:Y:S01]  /*4310*/  FMNMX.FTZ R32, R30, R33, !PT ;  /* 0x000000211e207209 */ /* 0x000fe20007810000 */
[--C-:B------:R-:W-:Y:S01]  /*4320*/  FFMA.FTZ R38, R58, UR6, -R37.reuse ;  /* 0x000000063a267c23 */ /* 0x100fe20008010825 */
[----:B------:R-:W-:Y:S01]  /*4330*/  FSEL R14, R50, -INF , !P3 ;  /* 0xff800000320e7808 */ /* 0x000fe20005800000 */
[----:B------:R0:W-:Y:S01]  /*4340*/  MUFU.EX2 R196, R36 ;  /* 0x0000002400c47308 */ /* 0x0001e20000000800 */
[----:B------:R-:W-:Y:S01]  /*4350*/  FMNMX.FTZ R33, R31, R32, !PT ;  /* 0x000000201f217209 */ /* 0x000fe20007810000 */
[--C-:B------:R-:W-:Y:S01]  /*4360*/  FFMA.FTZ R40, R62, UR6, -R37.reuse ;  /* 0x000000063e287c23 */ /* 0x100fe20008010825 */
[----:B------:R-:W-:Y:S01]  /*4370*/  FSEL R32, R51, -INF , !P4 ;  /* 0xff80000033207808 */ /* 0x000fe20006000000 */
[--C-:B------:R-:W-:Y:S01]  /*4380*/  FFMA.FTZ R42, R64, UR6, -R37.reuse ;  /* 0x00000006402a7c23 */ /* 0x100fe20008010825 */
[----:B------:R-:W-:Y:S01]  /*4390*/  FMNMX.FTZ R35, R14, R33, !PT ;  /* 0x000000210e237209 */ /* 0x000fe20007810000 */
[--C-:B------:R-:W-:Y:S01]  /*43a0*/  FFMA.FTZ R44, R68, UR6, -R37.reuse ;  /* 0x00000006442c7c23 */ /* 0x100fe20008010825 */
[----:B------:R-:W-:Y:S01]  /*43b0*/  ISETP.LT.OR P2, PT, R2, 0x3a, P2 ;  /* 0x0000003a0200780c */ /* 0x000fe20001741670 */
[----:B------:R1:W-:Y:S01]  /*43c0*/  MUFU.EX2 R39, R38 ;  /* 0x0000002600277308 */ /* 0x0003e20000000800 */
[----:B------:R-:W-:Y:S01]  /*43d0*/  FSEL R33, R54, -INF , !P5 ;  /* 0xff80000036217808 */ /* 0x000fe20006800000 */
[--C-:B0-----:R-:W-:Y:S01]  /*43e0*/  FFMA.FTZ R36, R60, UR6, -R37.reuse ;  /* 0x000000063c247c23 */ /* 0x101fe20008010825 */
[----:B------:R-:W-:Y:S01]  /*43f0*/  FMNMX.FTZ R2, R32, R35, !PT ;  /* 0x0000002320027209 */ /* 0x000fe20007810000 */
[--C-:B------:R-:W-:Y:S01]  /*4400*/  FFMA.FTZ R45, R70, UR6, -R37.reuse ;  /* 0x00000006462d7c23 */ /* 0x100fe20008010825 */
[----:B------:R-:W-:Y:S01]  /*4410*/  FSEL R34, R55, -INF , !P2 ;  /* 0xff80000037227808 */ /* 0x000fe20005000000 */
[--C-:B------:R-:W-:Y:S01]  /*4420*/  FFMA.FTZ R46, R72, UR6, -R37.reuse ;  /* 0x00000006482e7c23 */ /* 0x100fe20008010825 */
[----:B------:R-:W-:Y:S01]  /*4430*/  FMNMX.FTZ R35, R33, R2, !PT ;  /* 0x0000000221237209 */ /* 0x000fe20007810000 */
[----:B------:R-:W-:Y:S01]  /*4440*/  MUFU.EX2 R198, R36 ;  /* 0x0000002400c67308 */ /* 0x000fe20000000800 */
[--C-:B-1----:R-:W-:Y:S01]  /*4450*/  FFMA.FTZ R38, R66, UR6, -R37.reuse ;  /* 0x0000000642267c23 */ /* 0x102fe20008010825 */
[--C-:B------:R-:W-:Y:S01]  /*4460*/  FFMA.FTZ R48, R78, UR6, -R37.reuse ;  /* 0x000000064e307c23 */ /* 0x100fe20008010825 */
[----:B------:R-:W-:Y:S01]  /*4470*/  FMNMX.FTZ R35, R34, R35, !PT ;  /* 0x0000002322237209 */ /* 0x000fe20007810000 */
[--C-:B------:R-:W-:Y:S01]  /*4480*/  FFMA.FTZ R50, R80, UR6, -R37.reuse ;  /* 0x0000000650327c23 */ /* 0x100fe20008010825 */
[----:B------:R-:W-:-:S03]  /*4490*/  FFMA.FTZ R51, R82, UR6, -R37 ;  /* 0x0000000652337c23 */ /* 0x000fc60008010825 */
[----:B------:R-:W0:Y:S01]  /*44a0*/  SHFL.BFLY PT, R2, R35, 0x2, 0x1f ;  /* 0x0c401f0023027f89 */ /* 0x000e2200000e0000 */
[----:B------:R1:W-:Y:S08]  /*44b0*/  MUFU.EX2 R41, R40 ;  /* 0x0000002800297308 */ /* 0x0003f00000000800 */
[----:B------:R-:W-:Y:S01]  /*44c0*/  MUFU.EX2 R42, R42 ;  /* 0x0000002a002a7308 */ /* 0x000fe20000000800 */
[----:B-1----:R-:W-:-:S07]  /*44d0*/  FFMA.FTZ R40, R74, UR6, -R37 ;  /* 0x000000064a287c23 */ /* 0x002fce0008010825 */
[----:B------:R1:W2:Y:S01]  /*44e0*/  MUFU.EX2 R43, R38 ;  /* 0x00000026002b7308 */ /* 0x0002a20000000800 */
[----:B0-----:R-:W-:-:S07]  /*44f0*/  FMNMX.FTZ R36, R35, R2, !PT ;  /* 0x0000000223247209 */ /* 0x001fce0007810000 */
[----:B------:R-:W-:Y:S01]  /*4500*/  MUFU.EX2 R44, R44 ;  /* 0x0000002c002c7308 */ /* 0x000fe20000000800 */
[----:B-1----:R-:W-:Y:S01]  /*4510*/  FFMA.FTZ R38, R76, UR6, -R37 ;  /* 0x000000064c267c23 */ /* 0x002fe20008010825 */
[----:B------:R-:W0:Y:S06]  /*4520*/  SHFL.BFLY PT, R35, R36, 0x1, 0x1f ;  /* 0x0c201f0024237f89 */ /* 0x000e2c00000e0000 */
[----:B------:R-:W1:Y:S01]  /*4530*/  MUFU.EX2 R45, R45 ;  /* 0x0000002d002d7308 */ /* 0x000e620000000800 */
[----:B--2---:R-:W-:-:S07]  /*4540*/  F2FP.F16.F32.PACK_AB R192, R43, R42 ;  /* 0x0000002a2bc0723e */ /* 0x004fce00000000ff */
[----:B------:R-:W-:Y:S08]  /*4550*/  MUFU.EX2 R46, R46 ;  /* 0x0000002e002e7308 */ /* 0x000ff00000000800 */
[----:B------:R-:W2:Y:S01]  /*4560*/  MUFU.EX2 R47, R40 ;  /* 0x00000028002f7308 */ /* 0x000ea20000000800 */
[----:B-1----:R-:W-:Y:S02]  /*4570*/  F2FP.F16.F32.PACK_AB R194, R45, R44 ;  /* 0x0000002c2dc2723e */ /* 0x002fe400000000ff */
[----:B0-----:R-:W-:Y:S01]  /*4580*/  FMNMX.FTZ R2, R36, R35, !PT ;  /* 0x0000002324027209 */ /* 0x001fe20007810000 */
[--C-:B------:R-:W-:Y:S01]  /*4590*/  FFMA.FTZ R35, R52, UR6, -R37.reuse ;  /* 0x0000000634237c23 */ /* 0x100fe20008010825 */
[----:B------:R-:W-:-:S02]  /*45a0*/  FFMA.FTZ R37, R84, UR6, -R37 ;  /* 0x0000000654257c23 */ /* 0x000fc40008010825 */
[C---:B------:R-:W-:Y:S01]  /*45b0*/  FSETP.NEU.FTZ.AND P2, PT, R2.reuse, -INF , PT ;  /* 0xff8000000200780b */ /* 0x040fe20003f5d000 */
[----:B------:R-:W-:Y:S01]  /*45c0*/  FMUL.FTZ R36, R2, UR6 ;  /* 0x0000000602247c20 */ /* 0x000fe20008410000 */
[----:B------:R-:W-:Y:S04]  /*45d0*/  MUFU.EX2 R186, R37 ;  /* 0x0000002500ba7308 */ /* 0x000fe80000000800 */
[----:B------:R-:W-:Y:S02]  /*45e0*/  FSEL R53, R36, RZ, P2 ;  /* 0x000000ff24357208 */ /* 0x000fe40001000000 */
[----:B------:R-:W-:Y:S02]  /*45f0*/  PLOP3.LUT P2, PT, PT, PT, UP1, 0x40, 0x0 ;  /* 0x000000000000781c */ /* 0x000fe40003f4e818 */
        /* <DEDUP_REMOVED lines=17> */
[----:B0-----:R-:W-:Y:S01]  /*4710*/  FADD.FTZ R15, R196, R39 ;  /* 0x00000027c40f7221 */ /* 0x001fe20000010000 */
[--C-:B------:R-:W-:Y:S01]  /*4720*/  FFMA.FTZ R33, R33, UR6, -R53.reuse ;  /* 0x0000000621217c23 */ /* 0x100fe20008010835 */
[----:B------:R-:W-:Y:S01]  /*4730*/  FFMA.FTZ R34, R34, UR6, -R53 ;  /* 0x0000000622227c23 */ /* 0x000fe20008010835 */
[----:B------:R-:W-:Y:S01]  /*4740*/  F2FP.F16.F32.PACK_AB R196, R39, R196 ;  /* 0x000000c427c4723e */ /* 0x000fe200000000ff */
[----:B------:R-:W-:Y:S01]  /*4750*/  FADD.FTZ R36, R198, R15 ;  /* 0x0000000fc6247221 */ /* 0x000fe20000010000 */
[----:B------:R-:W-:-:S02]  /*4760*/  F2FP.F16.F32.PACK_AB R198, R41, R198 ;  /* 0x000000c629c6723e */ /* 0x000fc400000000ff */
[----:B------:R-:W0:Y:S01]  /*4770*/  MUFU.EX2 R20, R20 ;  /* 0x0000001400147308 */ /* 0x000e220000000800 */
[----:B------:R-:W-:Y:S01]  /*4780*/  FADD.FTZ R15, R41, R36 ;  /* 0x00000024290f7221 */ /* 0x000fe20000010000 */
[----:B--2---:R-:W-:-:S03]  /*4790*/  F2FP.F16.F32.PACK_AB R188, R47, R46 ;  /* 0x0000002e2fbc723e */ /* 0x004fc600000000ff */
[----:B------:R-:W-:-:S03]  /*47a0*/  FADD.FTZ R36, R42, R15 ;  /* 0x0000000f2a247221 */ /* 0x000fc60000010000 */
[----:B------:R-:W2:Y:S01]  /*47b0*/  MUFU.EX2 R21, R21 ;  /* 0x0000001500157308 */ /* 0x000ea20000000800 */
[----:B------:R-:W-:-:S04]  /*47c0*/  FADD.FTZ R15, R43, R36 ;  /* 0x000000242b0f7221 */ /* 0x000fc80000010000 */
[----:B------:R-:W-:Y:S01]  /*47d0*/  FADD.FTZ R36, R44, R15 ;  /* 0x0000000f2c247221 */ /* 0x000fe20000010000 */
[----:B-1----:R-:W-:Y:S01]  /*47e0*/  FADD.FTZ R15, R0, R197 ;  /* 0x000000c5000f7221 */ /* 0x002fe20000010000 */
[----:B------:R-:W-:Y:S01]  /*47f0*/  F2FP.F16.F32.PACK_AB R197, R197, R0 ;  /* 0x00000000c5c5723e */ /* 0x000fe200000000ff */
[----:B------:R-:W1:Y:S01]  /*4800*/  MUFU.EX2 R24, R24 ;  /* 0x0000001800187308 */ /* 0x000e620000000800 */
[----:B------:R-:W-:Y:S01]  /*4810*/  FADD.FTZ R37, R45, R36 ;  /* 0x000000242d257221 */ /* 0x000fe20000010000 */
[----:B0-----:R-:W-:-:S03]  /*4820*/  FADD.FTZ R36, R20, R15 ;  /* 0x0000000f14247221 */ /* 0x001fc60000010000 */
[----:B------:R-:W-:-:S03]  /*4830*/  FADD.FTZ R40, R46, R37 ;  /* 0x000000252e287221 */ /* 0x000fc60000010000 */
[----:B------:R-:W0:Y:S01]  /*4840*/  MUFU.EX2 R25, R25 ;  /* 0x0000001900197308 */ /* 0x000e220000000800 */
[----:B--2---:R-:W-:Y:S01]  /*4850*/  FADD.FTZ R15, R21, R36 ;  /* 0x00000024150f7221 */ /* 0x004fe20000010000 */
[----:B------:R-:W-:Y:S01]  /*4860*/  FADD.FTZ R37, R47, R40 ;  /* 0x000000282f257221 */ /* 0x000fe20000010000 */
[----:B------:R-:W-:Y:S01]  /*4870*/  F2FP.F16.F32.PACK_AB R199, R21, R20 ;  /* 0x0000001415c7723e */ /* 0x000fe200000000ff */
[----:B------:R-:W-:Y:S02]  /*4880*/  VIADD R20, R152, 0xfffffffe ;  /* 0xfffffffe98147836 */ /* 0x000fe40000000000 */
[----:B------:R-:W-:Y:S02]  /*4890*/  FADD.FTZ R40, R38, R37 ;  /* 0x0000002526287221 */ /* 0x000fe40000010000 */
[----:B------:R-:W2:Y:S01]  /*48a0*/  MUFU.EX2 R26, R26 ;  /* 0x0000001a001a7308 */ /* 0x000ea20000000800 */
[----:B-1----:R-:W-:-:S07]  /*48b0*/  FADD.FTZ R36, R24, R15 ;  /* 0x0000000f18247221 */ /* 0x002fce0000010000 */
[----:B------:R-:W1:Y:S01]  /*48c0*/  MUFU.EX2 R27, R27 ;  /* 0x0000001b001b7308 */ /* 0x000e620000000800 */
[C---:B0-----:R-:W-:Y:S01]  /*48d0*/  FADD.FTZ R15, R25.reuse, R36 ;  /* 0x00000024190f7221 */ /* 0x041fe20000010000 */
[----:B------:R-:W-:-:S06]  /*48e0*/  F2FP.F16.F32.PACK_AB R193, R25, R24 ;  /* 0x0000001819c1723e */ /* 0x000fcc00000000ff */
[----:B------:R-:W0:Y:S01]  /*48f0*/  MUFU.EX2 R49, R48 ;  /* 0x0000003000317308 */ /* 0x000e220000000800 */
[----:B--2---:R-:W-:-:S07]  /*4900*/  FADD.FTZ R36, R26, R15 ;  /* 0x0000000f1a247221 */ /* 0x004fce0000010000 */
[----:B------:R-:W2:Y:S01]  /*4910*/  MUFU.EX2 R28, R28 ;  /* 0x0000001c001c7308 */ /* 0x000ea20000000800 */
[C---:B-1----:R-:W-:Y:S01]  /*4920*/  FADD.FTZ R15, R27.reuse, R36 ;  /* 0x000000241b0f7221 */ /* 0x042fe20000010000 */
[----:B------:R-:W-:-:S06]  /*4930*/  F2FP.F16.F32.PACK_AB R195, R27, R26 ;  /* 0x0000001a1bc3723e */ /* 0x000fcc00000000ff */
[----:B------:R-:W1:Y:S01]  /*4940*/  MUFU.EX2 R50, R50 ;  /* 0x0000003200327308 */ /* 0x000e620000000800 */
[C---:B0-----:R-:W-:Y:S01]  /*4950*/  FADD.FTZ R37, R49.reuse, R40 ;  /* 0x0000002831257221 */ /* 0x041fe20000010000 */
[----:B------:R-:W-:-:S06]  /*4960*/  F2FP.F16.F32.PACK_AB R190, R49, R38 ;  /* 0x0000002631be723e */ /* 0x000fcc00000000ff */
[----:B------:R-:W0:Y:S01]  /*4970*/  MUFU.EX2 R29, R29 ;  /* 0x0000001d001d7308 */ /* 0x000e220000000800 */
[----:B--2---:R-:W-:-:S07]  /*4980*/  FADD.FTZ R36, R28, R15 ;  /* 0x0000000f1c247221 */ /* 0x004fce0000010000 */
        /* <DEDUP_REMOVED lines=19> */
[----:B0-----:R-:W-:-:S04]  /*4ac0*/  FADD.FTZ R15, R35, R40 ;  /* 0x00000028230f7221 */ /* 0x001fc80000010000 */
[C---:B------:R-:W-:Y:S01]  /*4ad0*/  FADD.FTZ R15, R186.reuse, R15 ;  /* 0x0000000fba0f7221 */ /* 0x040fe20000010000 */
[----:B------:R-:W-:Y:S01]  /*4ae0*/  F2FP.F16.F32.PACK_AB R186, R186, R35 ;  /* 0x00000023baba723e */ /* 0x000fe200000000ff */
[----:B--2---:R-:W-:-:S04]  /*4af0*/  FADD.FTZ R21, R33, R0 ;  /* 0x0000000021157221 */ /* 0x004fc80000010000 */
[C---:B-1----:R-:W-:Y:S01]  /*4b00*/  FADD.FTZ R14, R34.reuse, R21 ;  /* 0x00000015220e7221 */ /* 0x042fe20000010000 */
[----:B------:R-:W-:Y:S01]  /*4b10*/  F2FP.F16.F32.PACK_AB R187, R34, R33 ;  /* 0x0000002122bb723e */ /* 0x000fe200000000ff */
[----:B------:R-:W-:Y:S06]  /*4b20*/  @P2 BRA `(.L_x_1226) ;  /* 0x0000000000442947 */ /* 0x000fec0003800000 */
        /* <DEDUP_REMOVED lines=10> */
.L_x_1227:
[----:B------:R-:W-:-:S11]  /*4bd0*/  UISETP.NE.AND UP2, UPT, UR5, 0x1, UPT ;  /* 0x000000010500788c */ /* 0x000fd6000bf45270 */
[----:B------:R-:W-:Y:S02]  /*4be0*/  @UP2 ULDC.64 UR10, c[0x0][0x9e8] ;  /* 0x00027a00000a2ab9 */ /* 0x000fe40000000a00 */
[----:B------:R-:W-:-:S04]  /*4bf0*/  UIMAD.WIDE.U32 UR14, UR7, UR10, URZ ;  /* 0x0000000a070e72a5 */ /* 0x000fc8000f8e003f */
[----:B------:R-:W-:-:S12]  /*4c00*/  @UP2 USHF.R.U32.HI UR7, URZ, UR11, UR15 ;  /* 0x0000000b3f072299 */ /* 0x000fd8000801160f */
.L_x_1228:
[----:B------:R-:W-:-:S04]  /*4c10*/  UIMAD UR5, UR7, UR5, UR5 ;  /* 0x00000005070572a4 */ /* 0x000fc8000f8e0205 */
[----:B------:R-:W-:-:S04]  /*4c20*/  UISETP.LT.AND UP2, UPT, UR4, UR5, UPT ;  /* 0x000000050400728c */ /* 0x000fc8000bf41270 */
[----:B------:R-:W-:-:S12]  /*4c30*/  USEL UR4, UR4, UR5, UP2 ;  /* 0x0000000504047287 */ /* 0x000fd80009000000 */
.L_x_1226:
[----:B------:R-:W-:Y:S01]  /*4c40*/  R2UR UR7, R19 ;  /* 0x00000000130772ca */ /* 0x000fe200000e0000 */
[----:B------:R-:W-:Y:S01]  /*4c50*/  USHF.R.S32.HI UR5, URZ, 0x1f, UR4 ;  /* 0x0000001f3f057899 */ /* 0x000fe20008011404 */
[----:B------:R-:W-:Y:S01]  /*4c60*/  IMAD.MOV.U32 R0, RZ, RZ, 0x3f800000 ;  /* 0x3f800000ff007424 */ /* 0x000fe200078e00ff */
[----:B------:R-:W-:Y:S01]  /*4c70*/  CS2R R150, SRZ ;  /* 0x0000000000967805 */ /* 0x000fe2000001ff00 */
[----:B------:R-:W-:Y:S01]  /*4c80*/  IMAD.MOV.U32 R152, RZ, RZ, 0x3f800000 ;  /* 0x3f800000ff987424 */ /* 0x000fe200078e00ff */
[----:B------:R-:W-:Y:S01]  /*4c90*/  ULEA.HI UR5, UR5, UR4, URZ, 0x6 ;  /* 0x0000000405057291 */ /* 0x000fe2000f8f303f */
[----:B------:R-:W-:Y:S02]  /*4ca0*/  CS2R R148, SRZ ;  /* 0x0000000000947805 */ /* 0x000fe4000001ff00 */
[----:B------:R-:W-:Y:S02]  /*4cb0*/  CS2R R146, SRZ ;  /* 0x0000000000927805 */ /* 0x000fe4000001ff00 */
[----:B------:R-:W-:Y:S01]  /*4cc0*/  CS2R R144, SRZ ;  /* 0x0000000000907805 */ /* 0x000fe2000001ff00 */
[----:B------:R-:W-:Y:S01]  /*4cd0*/  USHF.R.S32.HI UR5, URZ, 0x6, UR5 ;  /* 0x000000063f057899 */ /* 0x000fe20008011405 */
[----:B------:R-:W-:-:S02]  /*4ce0*/  CS2R R142, SRZ ;  /* 0x00000000008e7805 */ /* 0x000fc4000001ff00 */
[----:B------:R-:W-:Y:S02]  /*4cf0*/  CS2R R140, SRZ ;  /* 0x00000000008c7805 */ /* 0x000fe4000001ff00 */
[----:B------:R-:W-:Y:S01]  /*4d00*/  CS2R R138, SRZ ;  /* 0x00000000008a7805 */ /* 0x000fe2000001ff00 */
[----:B------:R-:W-:Y:S01]  /*4d10*/  UISETP.LT.AND UP2, UPT, UR7, UR5, UPT ;  /* 0x000000050700728c */ /* 0x000fe2000bf41270 */
[----:B------:R-:W-:Y:S02]  /*4d20*/  CS2R R136, SRZ ;  /* 0x0000000000887805 */ /* 0x000fe4000001ff00 */
[----:B------:R-:W-:Y:S02]  /*4d30*/  CS2R R134, SRZ ;  /* 0x0000000000867805 */ /* 0x000fe4000001ff00 */
[----:B------:R-:W-:Y:S01]  /*4d40*/  CS2R R132, SRZ ;  /* 0x0000000000847805 */ /* 0x000fe2000001ff00 */
[----:B------:R-:W-:Y:S01]  /*4d50*/  USEL UR54, UR7, UR5, !UP2 ;  /* 0x0000000507367287 */ /* 0x000fe2000d000000 */
[----:B------:R-:W-:-:S02]  /*4d60*/  CS2R R130, SRZ ;  /* 0x0000000000827805 */ /* 0x000fc4000001ff00 */
[----:B------:R-:W-:Y:S02]  /*4d70*/  CS2R R128, SRZ ;  /* 0x0000000000807805 */ /* 0x000fe4000001ff00 */
[----:B------:R-:W-:Y:S02]  /*4d80*/  CS2R R126, SRZ ;  /* 0x00000000007e7805 */ /* 0x000fe4000001ff00 */
[----:B------:R-:W-:Y:S02]  /*4d90*/  CS2R R124, SRZ ;  /* 0x00000000007c7805 */ /* 0x000fe4000001ff00 */
[----:B------:R-:W-:Y:S02]  /*4da0*/  CS2R R122, SRZ ;  /* 0x00000000007a7805 */ /* 0x000fe4000001ff00 */
[----:B------:R-:W-:Y:S02]  /*4db0*/  ISETP.GE.AND P2, PT, R20, UR54, PT ;  /* 0x0000003614007c0c */ /* 0x000fe4000bf46270 */
        /* <DEDUP_REMOVED lines=49> */
[----:B------:R-:W-:Y:S06]  /*50d0*/  @!P2 BRA `(.L_x_1229) ;  /* 0x0000002800eca947 */ /* 0x000fec0003800000 */
[----:B------:R-:W-:Y:S01]  /*50e0*/  IMAD.MOV.U32 R0, RZ, RZ, 0x3f800000 ;  /* 0x3f800000ff007424 */ /* 0x000fe200078e00ff */
[----:B------:R-:W-:Y:S01]  /*50f0*/  ULDC UR55, c[0x0][0x9e4] ;  /* 0x0002790000377ab9 */ /* 0x000fe20000000800 */
[----:B------:R-:W-:-:S07]  /*5100*/  IMAD.MOV.U32 R151, RZ, RZ, RZ ;  /* 0x000000ffff977224 */ /* 0x000fce00078e00ff */
.L_x_1246:
[----:B------:R-:W-:-:S04]  /*5110*/  UIADD3 UR4, UR36, 0x1, URZ ;  /* 0x0000000124047890 */ /* 0x000fc8000fffe03f */
[----:B------:R-:W-:-:S04]  /*5120*/  UISETP.NE.AND UP2, UPT, UR4, 0x2, UPT ;  /* 0x000000020400788c */ /* 0x000fc8000bf45270 */
[----:B------:R-:W-:Y:S02]  /*5130*/  USEL UR7, URZ, 0x1, UP2 ;  /* 0x000000013f077887 */ /* 0x000fe40009000000 */
[----:B------:R-:W-:Y:S02]  /*5140*/  USEL UR4, UR4, URZ, UP2 ;  /* 0x0000003f04047287 */ /* 0x000fe40009000000 */
[----:B------:R-:W-:Y:S01]  /*5150*/  ULOP3.LUT UR7, UR38, UR7, URZ, 0x3c, !UPT ;  /* 0x0000000726077292 */ /* 0x000fe2000f8e3c3f */
[----:B------:R-:W-:Y:S11]  /*5160*/  @!P0 BRA `(.L_x_1230) ;  /* 0x0000000000048947 */ /* 0x000ff60003800000 */
[----:B------:R-:W-:Y:S01]  /*5170*/  BPT.TRAP 0x1 ;  /* 0x000000040000795c */ /* 0x000fe20000300000 */
.L_x_1230:
[----:B------:R-:W-:Y:S01]  /*5180*/  ULEA UR5, UR4, UR37, 0x3 ;  /* 0x0000002504057291 */ /* 0x000fe2000f8e183f */
[----:B------:R-:W-:-:S05]  /*5190*/  IMAD.U32 R21, RZ, RZ, UR7 ;  /* 0x00000007ff157e24 */ /* 0x000fca000f8e00ff */
[----:B------:R-:W-:-:S04]  /*51a0*/  SHF.L.U32 R21, R21, 0x1f, RZ ;  /* 0x0000001f15157819 */ /* 0x000fc800000006ff */
[----:B------:R0:W1:Y:S01]  /*51b0*/  SYNCS.PHASECHK.TRANS64.TRYWAIT P2, [UR5+0x30830], R21 ;  /* 0x03083015ff0075a7 */ /* 0x0000620008040145 */
[----:B------:R-:W-:Y:S05]  /*51c0*/  @!P0 BRA `(.L_x_1231) ;  /* 0x0000000000048947 */ /* 0x000fea0003800000 */
[----:B------:R-:W-:Y:S01]  /*51d0*/  BPT.TRAP 0x1 ;  /* 0x000000040000795c */ /* 0x000fe20000300000 */
.L_x_1231:
[-C--:B------:R-:W-:Y:S01]  /*51e0*/  FMUL.FTZ R24, R24, R152.reuse ;  /* 0x0000009818187220 */ /* 0x080fe20000410000 */
[----:B------:R-:W-:Y:S01]  /*51f0*/  FMUL.FTZ R25, R25, R152 ;  /* 0x0000009819197220 */ /* 0x000fe20000410000 */
[----:B-1----:R-:W-:Y:S06]  /*5200*/  @P2 BRA `(.L_x_1232) ;  /* 0x0000000000082947 */ /* 0x002fec0003800000 */
[----:B------:R-:W1:Y:S02]  /*5210*/  SYNCS.PHASECHK.TRANS64.TRYWAIT P2, [UR5+0x30830], R21 ;  /* 0x03083015ff0075a7 */ /* 0x000e640008040145 */
[----:B-1----:R-:W-:Y:S05]  /*5220*/  @!P2 BRA `(.L_x_1233) ;  /* 0x0000015800aca947 */ /* 0x002fea0003800000 */
.L_x_1232:
[----:B------:R-:W-:Y:S01]  /*5230*/  R2UR UR6, R17 ;  /* 0x00000000110672ca */ /* 0x000fe200000e0000 */
[-C--:B------:R-:W-:Y:S01]  /*5240*/  FMUL.FTZ R28, R28, R152.reuse ;  /* 0x000000981c1c7220 */ /* 0x080fe20000410000 */
[----:B------:R-:W-:Y:S01]  /*5250*/  R2UR UR48, R12 ;  /* 0x000000000c3072ca */ /* 0x000fe200000e0000 */
[-C--:B------:R-:W-:Y:S01]  /*5260*/  FMUL.FTZ R29, R29, R152.reuse ;  /* 0x000000981d1d7220 */ /* 0x080fe20000410000 */
[----:B------:R-:W-:Y:S01]  /*5270*/  R2UR UR49, R13 ;  /* 0x000000000d3172ca */ /* 0x000fe200000e0000 */
        /* <DEDUP_REMOVED lines=8> */
[----:B------:R-:W-:Y:S01]  /*5300*/  ULEA UR6, UR4, UR6, 0xb ;  /* 0x0000000604067291 */ /* 0x000fe2000f8e583f */
        /* <DEDUP_REMOVED lines=52> */
[----:B------:R-:W-:Y:S01]  /*5650*/  UMOV UR50, UR6 ;  /* 0x0000000600327c82 */ /* 0x000fe20008000000 */
[----:B-1----:R-:W-:Y:S01]  /*5660*/  WARPGROUP.ARRIVE ;  /* 0x00000000000079c5 */ /* 0x002fe20000000000 */
[----:B------:R-:W-:Y:S01]  /*5670*/  UMOV UR51, 0x40000040 ;  /* 0x4000004000337882 */ /* 0x000fe20000000000 */
[----:B------:R-:W-:Y:S01]  /*5680*/  UIADD3 UR10, UR6, 0x204, URZ ;  /* 0x00000204060a7890 */ /* 0x000fe2000fffe03f */
[-C--:B------:R-:W-:Y:S01]  /*5690*/  FMUL.FTZ R26, R26, R0.reuse ;  /* 0x000000001a1a7220 */ /* 0x080fe20000410000 */
[----:B------:R-:W-:Y:S01]  /*56a0*/  UMOV UR11, 0x40000040 ;  /* 0x40000040000b7882 */ /* 0x000fe20000000000 */
[----:B------:R-:W-:Y:S01]  /*56b0*/  UIADD3 UR14, UR6, 0x206, URZ ;  /* 0x00000206060e7890 */ /* 0x000fe2000fffe03f */
[----:B------:R-:W-:Y:S01]  /*56c0*/  HGMMA.64x64x16.F32 R152, gdesc[UR48], RZ, !UPT, gsb0 ;  /* 0x00e00000309879f0 */ /* 0x000fe2000c0008ff */
[----:B------:R-:W-:Y:S01]  /*56d0*/  R2UR UR48, R10 ;  /* 0x000000000a3072ca */ /* 0x000fe200000e0000 */
[----:B------:R-:W-:Y:S01]  /*56e0*/  UIADD3 UR50, UR6, 0x2, URZ ;  /* 0x0000000206327890 */ /* 0x000fe2000fffe03f */
[----:B------:R-:W-:Y:S01]  /*56f0*/  R2UR UR49, R11 ;  /* 0x000000000b3172ca */ /* 0x000fe200000e0000 */
[----:B------:R-:W-:Y:S01]  /*5700*/  UMOV UR51, 0x40000040 ;  /* 0x4000004000337882 */ /* 0x000fe20000000000 */
        /* <DEDUP_REMOVED lines=84> */
[----:B------:R-:W-:Y:S01]  /*5c50*/  FMUL.FTZ R151, R151, R0 ;  /* 0x0000000097977220 */ /* 0x000fe20000410000 */
[----:B------:R-:W-:-:S02]  /*5c60*/  WARPGROUP.DEPBAR.LE gsb0, 0x0 ;  /* 0x00008000000079c5 */ /* 0x000fc40000010000 */
[----:B------:R-:W-:-:S07]  /*5c70*/  WARPGROUP.ARRIVE ;  /* 0x00000000000079c5 */ /* 0x000fce0000000000 */
[----:B------:R-:W-:Y:S01]  /*5c80*/  HGMMA.64x64x16.F32 R152, gdesc[UR48], R152, gsb0 ;  /* 0x00e00000309879f0 */ /* 0x000fe20008000898 */
[----:B------:R-:W-:Y:S01]  /*5c90*/  R2UR UR48, R6 ;  /* 0x00000000063072ca */ /* 0x000fe200000e0000 */
[----:B------:R-:W-:Y:S01]  /*5ca0*/  UIADD3 UR50, UR6, 0x6, URZ ;  /* 0x0000000606327890 */ /* 0x000fe2000fffe03f */
[----:B------:R-:W-:Y:S01]  /*5cb0*/  R2UR UR49, R7 ;  /* 0x00000000073172ca */ /* 0x000fe200000e0000 */
[----:B------:R-:W-:Y:S01]  /*5cc0*/  UMOV UR51, 0x40000040 ;  /* 0x4000004000337882 */ /* 0x000fe20000000000 */
[----:B------:R-:W-:Y:S02]  /*5cd0*/  WARPGROUP.DEPBAR.LE gsb0, 0x0 ;  /* 0x00008000000079c5 */ /* 0x000fe40000010000 */
[----:B------:R-:W-:-:S09]  /*5ce0*/  WARPGROUP.ARRIVE ;  /* 0x00000000000079c5 */ /* 0x000fd20000000000 */
        /* <DEDUP_REMOVED lines=8> */
[----:B------:R-:W-:Y:S01]  /*5d70*/  UIADD3 UR50, UR6, 0x202, URZ ;  /* 0x0000020206327890 */ /* 0x000fe2000fffe03f */
[----:B------:R-:W-:Y:S01]  /*5d80*/  UMOV UR51, 0x40000040 ;  /* 0x4000004000337882 */ /* 0x000fe20000000000 */
[----:B------:R-:W-:Y:S01]  /*5d90*/  UMOV UR48, UR56 ;  /* 0x0000003800307c82 */ /* 0x000fe20008000000 */
[----:B------:R-:W-:Y:S01]  /*5da0*/  UMOV UR49, UR57 ;  /* 0x0000003900317c82 */ /* 0x000fe20008000000 */
        /* <DEDUP_REMOVED lines=40> */
.L_x_1234:
[----:B------:R-:W-:Y:S01]  /*6030*/  ULEA UR14, UR36, UR37, 0x3 ;  /* 0x00000025240e7291 */ /* 0x000fe2000f8e183f */
[----:B------:R-:W-:-:S05]  /*6040*/  IMAD.U32 R0, RZ, RZ, UR38 ;  /* 0x00000026ff007e24 */ /* 0x000fca000f8e00ff */
[----:B------:R-:W-:-:S04]  /*6050*/  SHF.L.U32 R0, R0, 0x1f, RZ ;  /* 0x0000001f00007819 */ /* 0x000fc800000006ff */
[----:B------:R1:W2:Y:S01]  /*6060*/  SYNCS.PHASECHK.TRANS64.TRYWAIT P2, [UR14+0x30850], R0 ;  /* 0x03085000ff0075a7 */ /* 0x0002a2000804014e */
[----:B------:R-:W-:Y:S05]  /*6070*/  @!P0 BRA `(.L_x_1235) ;  /* 0x0000000000048947 */ /* 0x000fea0003800000 */
[----:B------:R-:W-:Y:S01]  /*6080*/  BPT.TRAP 0x1 ;  /* 0x000000040000795c */ /* 0x000fe20000300000 */
.L_x_1235:
[----:B--2---:R-:W-:Y:S05]  /*6090*/  @P2 BRA `(.L_x_1236) ;  /* 0x0000000000082947 */ /* 0x004fea0003800000 */
[----:B------:R-:W2:Y:S02]  /*60a0*/  SYNCS.PHASECHK.TRANS64.TRYWAIT P2, [UR14+0x30850], R0 ;  /* 0x03085000ff0075a7 */ /* 0x000ea4000804014e */
[----:B--2---:R-:W-:Y:S05]  /*60b0*/  @!P2 BRA `(.L_x_1237) ;  /* 0x0000014c0020a947 */ /* 0x004fea0003800000 */
.L_x_1236:
[----:B------:R-:W-:Y:S01]  /*60c0*/  UIADD3 UR6, UR37, 0x400, URZ ;  /* 0x0000040025067890 */ /* 0x000fe2000fffe03f */
[----:B------:R-:W-:Y:S01]  /*60d0*/  WARPGROUP.ARRIVE ;  /* 0x00000000000079c5 */ /* 0x000fe20000000000 */
[----:B------:R-:W-:Y:S01]  /*60e0*/  UMOV UR11, 0x40000040 ;  /* 0x40000040000b7882 */ /* 0x000fe20000000000 */
[----:B------:R-:W-:Y:S01]  /*60f0*/  PLOP3.LUT P2, PT, PT, PT, UP0, 0x80, 0x0 ;  /* 0x000000000000781c */ /* 0x000fe20003f4f008 */
[----:B------:R-:W-:Y:S01]  /*6100*/  USHF.R.U32.HI UR6, URZ, 0x4, UR6 ;  /* 0x000000043f067899 */ /* 0x000fe20008011606 */
[----:B------:R-:W-:-:S03]  /*6110*/  PLOP3.LUT P3, PT, PT, PT, UP0, 0x80, 0x0 ;  /* 0x000000000000781c */ /* 0x000fc60003f6f008 */
[----:B------:R-:W-:-:S04]  /*6120*/  ULOP3.LUT UR6, UR6, 0x3fff, URZ, 0xc0, !UPT ;  /* 0x00003fff06067892 */ /* 0x000fc8000f8ec03f */
[----:B------:R-:W-:-:S04]  /*6130*/  ULOP3.LUT UR6, UR6, 0x2000000, URZ, 0xfc, !UPT ;  /* 0x0200000006067892 */ /* 0x000fc8000f8efc3f */
[----:B------:R-:W-:-:S07]  /*6140*/  ULEA UR6, UR36, UR6, 0xb ;  /* 0x0000000624067291 */ /* 0x000fce000f8e583f */
[----:B------:R-:W-:Y:S02]  /*6150*/  UMOV UR10, UR6 ;  /* 0x00000006000a7c82 */ /* 0x000fe40008000000 */
        /* <DEDUP_REMOVED lines=15> */
[----:B------:R-:W-:Y:S02]  /*6250*/  ULDC UR6, c[0x0][0x9d8] ;  /* 0x0002760000067ab9 */ /* 0x000fe40000000800 */
[----:B01----:R-:W-:Y:S01]  /*6260*/  FMUL.FTZ R0, R154, UR6 ;  /* 0x000000069a007c20 */ /* 0x003fe20008410000 */
        /* <DEDUP_REMOVED lines=13> */
[----:B------:R-:W-:-:S02]  /*6340*/  IMAD.SHL.U32 R178, R20, 0x40, RZ ;  /* 0x0000004014b27824 */ /* 0x000fc400078e00ff */
        /* <DEDUP_REMOVED lines=14> */
[----:B------:R-:W0:Y:S08]  /*6430*/  MUFU.TANH R0, R0 ;  /* 0x0000000000007308 */ /* 0x000e300000002400 */
[----:B------:R-:W1:Y:S08]  /*6440*/  MUFU.TANH R21, R21 ;  /* 0x0000001500157308 */ /* 0x000e700000002400 */
        /* <DEDUP_REMOVED lines=27> */
[----:B------:R-:W-:Y:S01]  /*6600*/  WARPGROUP.ARRIVE ;  /* 0x00000000000079c5 */ /* 0x000fe20000000000 */
[----:B------:R-:W-:-:S05]  /*6610*/  IMAD.U32 R188, RZ, RZ, UR39 ;  /* 0x00000027ffbc7e24 */ /* 0x000fca000f8e00ff */
[----:B------:R-:W-:Y:S01]  /*6620*/  HGMMA.64x256x16.F32 R24, R184, gdesc[UR8].tnspB, R24, gsb0 ;  /* 0x43e00008b8187df0 */ /* 0x000fe20008000818 */
[----:B------:R-:W-:Y:S02]  /*6630*/  @UP0 ULDC UR10, c[0x0][0x44c] ;  /* 0x00011300000a0ab9 */ /* 0x000fe40000000800 */
[----:B------:R-:W-:Y:S02]  /*6640*/  WARPGROUP.DEPBAR.LE gsb0, 0x0 ;  /* 0x00008000000079c5 */ /* 0x000fe40000010000 */
[----:B------:R-:W-:Y:S02]  /*6650*/  VIADD R186, R18, UR61 ;  /* 0x0000003d12ba7c36 */ /* 0x000fe40008000000 */
[----:B------:R-:W-:Y:S01]  /*6660*/  FMUL.FTZ R184, R152, UR6 ;  /* 0x0000000698b87c20 */ /* 0x000fe20008410000 */
[----:B------:R-:W-:Y:S01]  /*6670*/  FMUL.FTZ R187, R180, UR6 ;  /* 0x00000006b4bb7c20 */ /* 0x000fe20008410000 */
[----:B------:R-:W-:Y:S01]  /*6680*/  FMUL.FTZ R185, R153, UR6 ;  /* 0x0000000699b97c20 */ /* 0x000fe20008410000 */
[----:B------:R-:W-:Y:S01]  /*6690*/  @P2 IMAD.HI.U32 R152, R186, UR10, RZ ;  /* 0x0000000aba982c27 */ /* 0x000fe2000f8e00ff */
[----:B------:R-:W-:-:S03]  /*66a0*/  @UP0 ULDC UR10, c[0x0][0x450] ;  /* 0x00011400000a0ab9 */ /* 0x000fc60000000800 */
[----:B------:R-:W-:Y:S01]  /*66b0*/  FMUL.FTZ R180, R183, UR6 ;  /* 0x00000006b7b47c20 */ /* 0x000fe20008410000 */
[----:B------:R-:W-:Y:S01]  /*66c0*/  PLOP3.LUT P2, PT, PT, PT, UP1, 0x40, 0x0 ;  /* 0x000000000000781c */ /* 0x000fe20003f4e818 */
[----:B------:R-:W0:Y:S01]  /*66d0*/  MUFU.TANH R184, R184 ;  /* 0x000000b800b87308 */ /* 0x000e220000002400 */
[----:B------:R-:W-:Y:S01]  /*66e0*/  @P3 SHF.R.U32.HI R186, RZ, UR10, R152 ;  /* 0x0000000affba3c19 */ /* 0x000fe20008011698 */
[----:B------:R-:W-:Y:S01]  /*66f0*/  IMAD.U32 R152, RZ, RZ, UR5 ;  /* 0x00000005ff987e24 */ /* 0x000fe2000f8e00ff */
[----:B------:R-:W-:-:S03]  /*6700*/  ULDC UR5, c[0x0][0x9e0] ;  /* 0x0002780000057ab9 */ /* 0x000fc60000000800 */
[----:B------:R-:W-:Y:S01]  /*6710*/  @!P1 VIADD R152, R152, 0x30840 ;  /* 0x0003084098989836 */ /* 0x000fe20000000000 */
[----:B------:R-:W5:Y:S01]  /*6720*/  SHFL.IDX PT, R190, R186, RZ, 0x1c1f ;  /* 0x001c1fffbabe7589 */ /* 0x000f6200000e0000 */
[----:B------:R-:W0:Y:S03]  /*6730*/  MUFU.TANH R185, R185 ;  /* 0x000000b900b97308 */ /* 0x000e260000002400 */
[----:B------:R-:W-:-:S04]  /*6740*/  @!P1 PRMT R152, RZ, 0x654, R152 ;  /* 0x00000654ff989816 */ /* 0x000fc80000000098 */
[----:B------:R1:W-:Y:S01]  /*6750*/  @!P1 SYNCS.ARRIVE.TRANS64.RED.A1T0 RZ, [R152+URZ], RZ ;  /* 0x000000ff98ff99a7 */ /* 0x0003e2000810043f */
[----:B------:R-:W0:Y:S01]  /*6760*/  MUFU.TANH R187, R187 ;  /* 0x000000bb00bb7308 */ /* 0x000e220000002400 */
[----:B-1----:R-:W-:-:S07]  /*6770*/  IADD3 R152, -R16, 0x1, -R178 ;  /* 0x0000000110987810 */ /* 0x002fce0007ffe9b2 */
[----:B------:R-:W1:Y:S01]  /*6780*/  MUFU.TANH R180, R180 ;  /* 0x000000b400b47308 */ /* 0x000e620000002400 */
[----:B------:R-:W-:-:S05]  /*6790*/  IADD3 R188, -R188, UR60, R152 ;  /* 0x0000003cbcbc7c10 */ /* 0x000fca000fffe198 */
[C---:B------:R-:W-:Y:S02]  /*67a0*/  VIADD R189, R188.reuse, UR5 ;  /* 0x00000005bcbd7c36 */ /* 0x040fe40008000000 */
[----:B------:R-:W-:Y:S02]  /*67b0*/  VIADD R188, R188, UR58 ;  /* 0x0000003abcbc7c36 */ /* 0x000fe40008000000 */
[--C-:B-----5:R-:W-:Y:S02]  /*67c0*/  IMAD.IADD R183, R189, 0x1, R190.reuse ;  /* 0x00000001bdb77824 */ /* 0x120fe400078e02be */
[----:B------:R-:W-:Y:S01]  /*67d0*/  IMAD.IADD R182, R188, 0x1, R190 ;  /* 0x00000001bcb67824 */ /* 0x000fe200078e02be */
[----:B0-234-:R-:W-:Y:S06]  /*67e0*/  @P2 BRA `(.L_x_1238) ;  /* 0x00000000005c2947 */ /* 0x01dfec0003800000 */
[----:B------:R-:W-:Y:S01]  /*67f0*/  IMAD.U32 R152, RZ, RZ, UR39 ;  /* 0x00000027ff987e24 */ /* 0x000fe2000f8e00ff */
[----:B------:R-:W-:Y:S04]  /*6800*/  BSSY B0, `(.L_x_1239) ;  /* 0x0000011000007945 */ /* 0x000fe80003800000 */
[----:B------:R-:W-:-:S04]  /*6810*/  IADD3 R190, -R152, UR60, R190 ;  /* 0x0000003c98be7c10 */ /* 0x000fc8000fffe1be */
[----:B------:R-:W-:-:S13]  /*6820*/  ISETP.GT.AND P2, PT, R190, -0x1, PT ;  /* 0xffffffffbe00780c */ /* 0x000fda0003f44270 */
[----:B------:R-:W-:Y:S05]  /*6830*/  @P2 BRA `(.L_x_1240) ;  /* 0x0000000000202947 */ /* 0x000fea0003800000 */
[----:B------:R-:W-:Y:S01]  /*6840*/  IMAD.U32 R191, RZ, RZ, UR55 ;  /* 0x00000037ffbf7e24 */ /* 0x000fe2000f8e00ff */
[----:B------:R-:W-:-:S04]  /*6850*/  LOP3.LUT R190, RZ, R190, RZ, 0x33, !PT ;  /* 0x000000beffbe7212 */ /* 0x000fc800078e33ff */
[----:B------:R-:W-:-:S13]  /*6860*/  ISETP.NE.AND P2, PT, R191, 0x1, PT ;  /* 0x00000001bf00780c */ /* 0x000fda0003f45270 */
[----:B------:R-:W0:Y:S02]  /*6870*/  @P2 LDC.64 R152, c[0x0][0x9e8] ;  /* 0x00027a00ff982b82 */ /* 0x000e240000000a00 */
[----:B0-----:R-:W-:-:S05]  /*6880*/  @P2 IMAD.HI.U32 R152, R190, R152, RZ ;  /* 0x00000098be982227 */ /* 0x001fca00078e00ff */
[----:B------:R-:W-:-:S04]  /*6890*/  @P2 SHF.R.U32.HI R190, RZ, R153, R152 ;  /* 0x00000099ffbe2219 */ /* 0x000fc80000011698 */
[----:B------:R-:W-:Y:S01]  /*68a0*/  LOP3.LUT R190, RZ, R190, RZ, 0x33, !PT ;  /* 0x000000beffbe7212 */ /* 0x000fe200078e33ff */
[----:B------:R-:W-:Y:S06]  /*68b0*/  BRA `(.L_x_1241) ;  /* 0x0000000000147947 */ /* 0x000fec0003800000 */
.L_x_1240:
[----:B------:R-:W-:-:S05]  /*68c0*/  IMAD.U32 R191, RZ, RZ, UR55 ;  /* 0x00000037ffbf7e24 */ /* 0x000fca000f8e00ff */
[----:B------:R-:W-:-:S13]  /*68d0*/  ISETP.NE.AND P2, PT, R191, 0x1, PT ;  /* 0x00000001bf00780c */ /* 0x000fda0003f45270 */
[----:B------:R-:W0:Y:S02]  /*68e0*/  @P2 LDC.64 R152, c[0x0][0x9e8] ;  /* 0x00027a00ff982b82 */ /* 0x000e240000000a00 */
[----:B0-----:R-:W-:-:S05]  /*68f0*/  @P2 IMAD.HI.U32 R152, R190, R152, RZ ;  /* 0x00000098be982227 */ /* 0x001fca00078e00ff */
[----:B------:R-:W-:-:S07]  /*6900*/  @P2 SHF.R.U32.HI R190, RZ, R153, R152 ;  /* 0x00000099ffbe2219 */ /* 0x000fce0000011698 */
.L_x_1241:
[----:B------:R-:W-:Y:S05]  /*6910*/  BSYNC B0 ;  /* 0x0000000000007941 */ /* 0x000fea0003800000 */
.L_x_1239:
[----:B------:R-:W-:-:S04]  /*6920*/  IMAD R190, R190, R191, -R178 ;  /* 0x000000bfbebe7224 */ /* 0x000fc800078e0ab2 */
[----:B------:R-:W-:-:S05]  /*6930*/  IMAD.IADD R190, R190, 0x1, -R16 ;  /* 0x00000001bebe7824 */ /* 0x000fca00078e0a10 */
[----:B------:R-:W-:Y:S02]  /*6940*/  VIADDMNMX R183, R190, R191, R183, PT ;  /* 0x000000bfbeb77246 */ /* 0x000fe400038001b7 */
[----:B------:R-:W-:-:S07]  /*6950*/  VIMNMX R182, R182, R190, !PT ;  /* 0x000000beb6b67248 */ /* 0x000fce0007fe0100 */
.L_x_1238:
[----:B------:R-:W-:Y:S01]  /*6960*/  ISETP.GT.AND P2, PT, R20, -0x1, PT ;  /* 0xffffffff1400780c */ /* 0x000fe20003f44270 */
[----:B------:R-:W0:Y:S03]  /*6970*/  SHFL.IDX PT, R186, R186, 0x1, 0x1c1f ;  /* 0x003c1f00baba7f89 */ /* 0x000e2600000e0000 */
[C---:B------:R-:W-:Y:S02]  /*6980*/  ISETP.GT.AND P5, PT, R182.reuse, RZ, P2 ;  /* 0x000000ffb600720c */ /* 0x040fe400017a4270 */
[C---:B------:R-:W-:Y:S02]  /*6990*/  ISETP.GT.AND P4, PT, R182.reuse, 0x1, P2 ;  /* 0x00000001b600780c */ /* 0x040fe40001784270 */
[----:B------:R-:W-:Y:S02]  /*69a0*/  ISETP.LT.OR P5, PT, R183, 0x1, P5 ;  /* 0x00000001b700780c */ /* 0x000fe40002fa1670 */
[----:B------:R-:W-:-:S02]  /*69b0*/  ISETP.GT.AND P6, PT, R182, 0x8, P2 ;  /* 0x00000008b600780c */ /* 0x000fc400017c4270 */
[----:B------:R-:W-:Y:S02]  /*69c0*/  FSEL R184, R184, -INF , !P5 ;  /* 0xff800000b8b87808 */ /* 0x000fe40006800000 */
[C---:B------:R-:W-:Y:S02]  /*69d0*/  ISETP.GT.AND P5, PT, R182.reuse, 0x10, P2 ;  /* 0x00000010b600780c */ /* 0x040fe400017a4270 */
[----:B------:R-:W-:Y:S02]  /*69e0*/  ISETP.GT.AND P3, PT, R182, 0x9, P2 ;  /* 0x00000009b600780c */ /* 0x000fe40001764270 */
[C---:B------:R-:W-:Y:S02]  /*69f0*/  ISETP.LT.OR P5, PT, R183.reuse, 0x11, P5 ;  /* 0x00000011b700780c */ /* 0x040fe40002fa1670 */
[----:B------:R-:W-:Y:S02]  /*6a00*/  ISETP.LT.OR P4, PT, R183, 0x2, P4 ;  /* 0x00000002b700780c */ /* 0x000fe40002781670 */
[----:B------:R-:W-:-:S02]  /*6a10*/  FSEL R160, R160, -INF , !P5 ;  /* 0xff800000a0a07808 */ /* 0x000fc40006800000 */
[----:B------:R-:W-:Y:S01]  /*6a20*/  ISETP.GT.AND P5, PT, R182, 0x20, P2 ;  /* 0x00000020b600780c */ /* 0x000fe200017a4270 */
[--C-:B0-----:R-:W-:Y:S01]  /*6a30*/  IMAD.IADD R189, R189, 0x1, R186.reuse ;  /* 0x00000001bdbd7824 */ /* 0x101fe200078e02ba */
[C---:B------:R-:W-:Y:S01]  /*6a40*/  ISETP.LT.OR P6, PT, R183.reuse, 0x9, P6 ;  /* 0x00000009b700780c */ /* 0x040fe200037c1670 */
[----:B------:R-:W-:Y:S01]  /*6a50*/  IMAD.IADD R188, R188, 0x1, R186 ;  /* 0x00000001bcbc7824 */ /* 0x000fe200078e02ba */
[C---:B------:R-:W-:Y:S02]  /*6a60*/  ISETP.LT.OR P3, PT, R183.reuse, 0xa, P3 ;  /* 0x0000000ab700780c */ /* 0x040fe40001f61670 */
[----:B------:R-:W-:Y:S02]  /*6a70*/  ISETP.LT.OR P5, PT, R183, 0x21, P5 ;  /* 0x00000021b700780c */ /* 0x000fe40002fa1670 */
[----:B------:R-:W-:Y:S02]  /*6a80*/  FSEL R185, R185, -INF , !P4 ;  /* 0xff800000b9b97808 */ /* 0x000fe40006000000 */
[----:B------:R-:W-:-:S02]  /*6a90*/  FSEL R156, R156, -INF , !P6 ;  /* 0xff8000009c9c7808 */ /* 0x000fc40007000000 */
[----:B------:R-:W-:Y:S02]  /*6aa0*/  FSEL R157, R157, -INF , !P3 ;  /* 0xff8000009d9d7808 */ /* 0x000fe40005800000 */
[C---:B------:R-:W-:Y:S02]  /*6ab0*/  ISETP.GT.AND P4, PT, R182.reuse, 0x11, P2 ;  /* 0x00000011b600780c */ /* 0x040fe40001784270 */
[C---:B------:R-:W-:Y:S02]  /*6ac0*/  ISETP.GT.AND P6, PT, R182.reuse, 0x18, P2 ;  /* 0x00000018b600780c */ /* 0x040fe400017c4270 */
[----:B------:R-:W-:Y:S02]  /*6ad0*/  ISETP.GT.AND P3, PT, R182, 0x19, P2 ;  /* 0x00000019b600780c */ /* 0x000fe40001764270 */
[----:B------:R-:W-:Y:S02]  /*6ae0*/  FSEL R168, R168, -INF , !P5 ;  /* 0xff800000a8a87808 */ /* 0x000fe40006800000 */
[----:B------:R-:W-:-:S02]  /*6af0*/  ISETP.GT.AND P5, PT, R182, 0x30, P2 ;  /* 0x00000030b600780c */ /* 0x000fc400017a4270 */
[C---:B------:R-:W-:Y:S02]  /*6b00*/  ISETP.LT.OR P4, PT, R183.reuse, 0x12, P4 ;  /* 0x00000012b700780c */ /* 0x040fe40002781670 */
[C---:B------:R-:W-:Y:S02]  /*6b10*/  ISETP.LT.OR P6, PT, R183.reuse, 0x19, P6 ;  /* 0x00000019b700780c */ /* 0x040fe400037c1670 */
        /* <DEDUP_REMOVED lines=9> */
[----:B------:R-:W-:-:S02]  /*6bb0*/  PLOP3.LUT P5, PT, PT, PT, UP1, 0x40, 0x0 ;  /* 0x000000000000781c */ /* 0x000fc40003fae818 */
[C---:B------:R-:W-:Y:S02]  /*6bc0*/  ISETP.LT.OR P4, PT, R183.reuse, 0x22, P4 ;  /* 0x00000022b700780c */ /* 0x040fe40002781670 */
[C---:B------:R-:W-:Y:S02]  /*6bd0*/  ISETP.LT.OR P6, PT, R183.reuse, 0x29, P6 ;  /* 0x00000029b700780c */ /* 0x040fe400037c1670 */
[----:B------:R-:W-:Y:S02]  /*6be0*/  ISETP.LT.OR P3, PT, R183, 0x2a, P3 ;  /* 0x0000002ab700780c */ /* 0x000fe40001f61670 */
[----:B------:R-:W-:Y:S02]  /*6bf0*/  FSEL R169, R169, -INF , !P4 ;  /* 0xff800000a9a97808 */ /* 0x000fe40006000000 */
[----:B------:R-:W-:Y:S02]  /*6c00*/  FSEL R172, R172, -INF , !P6 ;  /* 0xff800000acac7808 */ /* 0x000fe40007000000 */
[----:B------:R-:W-:-:S02]  /*6c10*/  FSEL R173, R173, -INF , !P3 ;  /* 0xff800000adad7808 */ /* 0x000fc40005800000 */
[C---:B------:R-:W-:Y:S02]  /*6c20*/  ISETP.GT.AND P4, PT, R182.reuse, 0x31, P2 ;  /* 0x00000031b600780c */ /* 0x040fe40001784270 */
[C---:B------:R-:W-:Y:S02]  /*6c30*/  ISETP.GT.AND P6, PT, R182.reuse, 0x38, P2 ;  /* 0x00000038b600780c */ /* 0x040fe400017c4270 */
[----:B------:R-:W-:Y:S02]  /*6c40*/  ISETP.GT.AND P3, PT, R182, 0x39, P2 ;  /* 0x00000039b600780c */ /* 0x000fe40001764270 */
[C---:B------:R-:W-:Y:S02]  /*6c50*/  ISETP.LT.OR P4, PT, R183.reuse, 0x32, P4 ;  /* 0x00000032b700780c */ /* 0x040fe40002781670 */
[C---:B------:R-:W-:Y:S02]  /*6c60*/  ISETP.LT.OR P6, PT, R183.reuse, 0x39, P6 ;  /* 0x00000039b700780c */ /* 0x040fe400037c1670 */
[----:B------:R-:W-:-:S02]  /*6c70*/  ISETP.LT.OR P3, PT, R183, 0x3a, P3 ;  /* 0x0000003ab700780c */ /* 0x000fc40001f61670 */
[----:B------:R-:W-:Y:S02]  /*6c80*/  FSEL R177, R177, -INF , !P4 ;  /* 0xff800000b1b17808 */ /* 0x000fe40006000000 */
[----:B------:R-:W-:Y:S02]  /*6c90*/  FSEL R187, R187, -INF , !P6 ;  /* 0xff800000bbbb7808 */ /* 0x000fe40007000000 */
[----:B------:R-:W-:Y:S01]  /*6ca0*/  FSEL R181, R181, -INF , !P3 ;  /* 0xff800000b5b57808 */ /* 0x000fe20005800000 */
[----:B------:R-:W-:Y:S06]  /*6cb0*/  @P5 BRA `(.L_x_1242) ;  /* 0x00000000005c5947 */ /* 0x000fec0003800000 */
        /* <DEDUP_REMOVED lines=13> */
.L_x_1244:
[----:B------:R-:W-:-:S05]  /*6d90*/  IMAD.U32 R182, RZ, RZ, UR55 ;  /* 0x00000037ffb67e24 */ /* 0x000fca000f8e00ff */
[----:B------:R-:W-:-:S13]  /*6da0*/  ISETP.NE.AND P3, PT, R182, 0x1, PT ;  /* 0x00000001b600780c */ /* 0x000fda0003f65270 */
[----:B------:R-:W0:Y:S02]  /*6db0*/  @P3 LDC.64 R152, c[0x0][0x9e8] ;  /* 0x00027a00ff983b82 */ /* 0x000e240000000a00 */
[----:B0-----:R-:W-:-:S05]  /*6dc0*/  @P3 IMAD.HI.U32 R152, R186, R152, RZ ;  /* 0x00000098ba983227 */ /* 0x001fca00078e00ff */
[----:B------:R-:W-:-:S07]  /*6dd0*/  @P3 SHF.R.U32.HI R186, RZ, R153, R152 ;  /* 0x00000099ffba3219 */ /* 0x000fce0000011698 */
.L_x_1245:
[----:B------:R-:W-:Y:S05]  /*6de0*/  BSYNC B0 ;  /* 0x0000000000007941 */ /* 0x000fea0003800000 */
.L_x_1243:
[----:B------:R-:W-:-:S04]  /*6df0*/  IMAD R178, R186, R182, -R178 ;  /* 0x000000b6bab27224 */ /* 0x000fc800078e0ab2 */
[----:B------:R-:W-:-:S05]  /*6e00*/  IMAD.IADD R178, R178, 0x1, -R16 ;  /* 0x00000001b2b27824 */ /* 0x000fca00078e0a10 */
[----:B------:R-:W-:Y:S02]  /*6e10*/  VIADDMNMX R189, R178, R182, R189, PT ;  /* 0x000000b6b2bd7246 */ /* 0x000fe400038001bd */
[----:B------:R-:W-:-:S07]  /*6e20*/  VIMNMX R188, R188, R178, !PT ;  /* 0x000000b2bcbc7248 */ /* 0x000fce0007fe0100 */
.L_x_1242:
[----:B------:R-:W-:Y:S01]  /*6e30*/  FMNMX.FTZ R152, R184, R3, !PT ;  /* 0x00000003b8987209 */ /* 0x000fe20007810000 */
[----:B------:R-:W-:Y:S01]  /*6e40*/  ULDC UR6, c[0x0][0x988] ;  /* 0x0002620000067ab9 */ /* 0x000fe20000000800 */
[----:B------:R-:W-:Y:S01]  /*6e50*/  ISETP.GT.AND P4, PT, R188, 0x9, P2 ;  /* 0x00000009bc00780c */ /* 0x000fe20001784270 */
[----:B------:R-:W-:Y:S01]  /*6e60*/  UMOV UR38, UR7 ;  /* 0x0000000700267c82 */ /* 0x000fe20008000000 */
[----:B------:R-:W-:Y:S01]  /*6e70*/  FMNMX.FTZ R152, R185, R152, !PT ;  /* 0x00000098b9987209 */ /* 0x000fe20007810000 */
[----:B------:R-:W-:Y:S01]  /*6e80*/  UMOV UR36, UR4 ;  /* 0x0000000400247c82 */ /* 0x000fe20008000000 */
[----:B------:R-:W-:Y:S02]  /*6e90*/  ISETP.LT.OR P4, PT, R189, 0xa, P4 ;  /* 0x0000000abd00780c */ /* 0x000fe40002781670 */
[----:B------:R-:W-:Y:S02]  /*6ea0*/  FMNMX.FTZ R152, R156, R152, !PT ;  /* 0x000000989c987209 */ /* 0x000fe40007810000 */
[----:B------:R-:W-:-:S02]  /*6eb0*/  FSEL R155, R155, -INF , !P4 ;  /* 0xff8000009b9b7808 */ /* 0x000fc40006000000 */
[----:B------:R-:W-:Y:S02]  /*6ec0*/  FMNMX.FTZ R152, R157, R152, !PT ;  /* 0x000000989d987209 */ /* 0x000fe40007810000 */
[----:B------:R-:W-:Y:S02]  /*6ed0*/  ISETP.GT.AND P4, PT, R188, 0x19, P2 ;  /* 0x00000019bc00780c */ /* 0x000fe40001784270 */
        /* <DEDUP_REMOVED lines=11> */
[----:B------:R-:W-:Y:S02]  /*6f90*/  ISETP.GT.AND P6, PT, R188, 0x8, P2 ;  /* 0x00000008bc00780c */ /* 0x000fe400017c4270 */
[----:B------:R-:W-:Y:S02]  /*6fa0*/  FMNMX.FTZ R152, R172, R152, !PT ;  /* 0x00000098ac987209 */ /* 0x000fe40007810000 */
[----:B------:R-:W-:Y:S02]  /*6fb0*/  ISETP.LT.OR P3, PT, R189, 0x2, P3 ;  /* 0x00000002bd00780c */ /* 0x000fe40001f61670 */
[----:B------:R-:W-:Y:S02]  /*6fc0*/  FMNMX.FTZ R152, R173, R152, !PT ;  /* 0x00000098ad987209 */ /* 0x000fe40007810000 */
[----:B------:R-:W-:-:S02]  /*6fd0*/  FSEL R0, R0, -INF , !P4 ;  /* 0xff80000000007808 */ /* 0x000fc40006000000 */
[----:B------:R-:W-:Y:S02]  /*6fe0*/  FMNMX.FTZ R152, R176, R152, !PT ;  /* 0x00000098b0987209 */ /* 0x000fe40007810000 */
[----:B------:R-:W-:Y:S02]  /*6ff0*/  ISETP.LT.OR P6, PT, R189, 0x9, P6 ;  /* 0x00000009bd00780c */ /* 0x000fe400037c1670 */
[----:B------:R-:W-:Y:S02]  /*7000*/  FMNMX.FTZ R152, R177, R152, !PT ;  /* 0x00000098b1987209 */ /* 0x000fe40007810000 */
[----:B------:R-:W-:Y:S02]  /*7010*/  FMNMX.FTZ R178, R0, R2, !PT ;  /* 0x0000000200b27209 */ /* 0x000fe40007810000 */
[----:B------:R-:W-:Y:S02]  /*7020*/  FMNMX.FTZ R152, R187, R152, !PT ;  /* 0x00000098bb987209 */ /* 0x000fe40007810000 */
[----:B------:R-:W-:-:S02]  /*7030*/  ISETP.GT.AND P5, PT, R188, 0x10, P2 ;  /* 0x00000010bc00780c */ /* 0x000fc400017a4270 */
[----:B------:R-:W-:Y:S02]  /*7040*/  FMNMX.FTZ R152, R181, R152, !PT ;  /* 0x00000098b5987209 */ /* 0x000fe40007810000 */
[----:B------:R-:W-:Y:S02]  /*7050*/  FSEL R154, R154, -INF , !P6 ;  /* 0xff8000009a9a7808 */ /* 0x000fe40007000000 */
[C---:B------:R-:W-:Y:S01]  /*7060*/  ISETP.LT.OR P5, PT, R189.reuse, 0x11, P5 ;  /* 0x00000011bd00780c */ /* 0x040fe20002fa1670 */
[----:B------:R-:W0:Y:S01]  /*7070*/  SHFL.BFLY PT, R153, R152, 0x2, 0x1f ;  /* 0x0c401f0098997f89 */ /* 0x000e2200000e0000 */
[----:B------:R-:W-:Y:S02]  /*7080*/  ISETP.GT.AND P6, PT, R188, 0x18, P2 ;  /* 0x00000018bc00780c */ /* 0x000fe400017c4270 */
[----:B------:R-:W-:Y:S02]  /*7090*/  FSEL R158, R158, -INF , !P5 ;  /* 0xff8000009e9e7808 */ /* 0x000fe40006800000 */
[----:B------:R-:W-:-:S02]  /*70a0*/  ISETP.LT.OR P6, PT, R189, 0x19, P6 ;  /* 0x00000019bd00780c */ /* 0x000fc400037c1670 */
[----:B------:R-:W-:Y:S02]  /*70b0*/  ISETP.GT.AND P5, PT, R188, 0x20, P2 ;  /* 0x00000020bc00780c */ /* 0x000fe400017a4270 */
[----:B------:R-:W-:Y:S02]  /*70c0*/  FSEL R162, R162, -INF , !P6 ;  /* 0xff800000a2a27808 */ /* 0x000fe40007000000 */
[----:B------:R-:W-:Y:S02]  /*70d0*/  ISETP.LT.OR P5, PT, R189, 0x21, P5 ;  /* 0x00000021bd00780c */ /* 0x000fe40002fa1670 */
[----:B------:R-:W-:Y:S02]  /*70e0*/  ISETP.GT.AND P6, PT, R188, 0x28, P2 ;  /* 0x00000028bc00780c */ /* 0x000fe400017c4270 */
[----:B------:R-:W-:Y:S02]  /*70f0*/  FSEL R166, R166, -INF , !P5 ;  /* 0xff800000a6a67808 */ /* 0x000fe40006800000 */
[----:B------:R-:W-:-:S02]  /*7100*/  ISETP.GT.AND P5, PT, R188, 0x29, P2 ;  /* 0x00000029bc00780c */ /* 0x000fc400017a4270 */
[C---:B------:R-:W-:Y:S02]  /*7110*/  ISETP.LT.OR P6, PT, R189.reuse, 0x29, P6 ;  /* 0x00000029bd00780c */ /* 0x040fe400037c1670 */
[----:B------:R-:W-:Y:S02]  /*7120*/  ISETP.LT.OR P5, PT, R189, 0x2a, P5 ;  /* 0x0000002abd00780c */ /* 0x000fe40002fa1670 */
[----:B------:R-:W-:Y:S02]  /*7130*/  FSEL R170, R170, -INF , !P6 ;  /* 0xff800000aaaa7808 */ /* 0x000fe40007000000 */
[----:B0-----:R-:W-:Y:S02]  /*7140*/  FMNMX.FTZ R152, R152, R153, !PT ;  /* 0x0000009998987209 */ /* 0x001fe40007810000 */
[----:B------:R-:W-:Y:S02]  /*7150*/  FSEL R153, R21, -INF , !P3 ;  /* 0xff80000015997808 */ /* 0x000fe40005800000 */
[----:B------:R-:W-:Y:S01]  /*7160*/  ISETP.GT.AND P3, PT, R188, 0x11, P2 ;  /* 0x00000011bc00780c */ /* 0x000fe20001764270 */
[----:B------:R-:W0:Y:S01]  /*7170*/  SHFL.BFLY PT, R21, R152, 0x1, 0x1f ;  /* 0x0c201f0098157f89 */ /* 0x000e2200000e0000 */
[----:B------:R-:W-:-:S02]  /*7180*/  FMNMX.FTZ R178, R153, R178, !PT ;  /* 0x000000b299b27209 */ /* 0x000fc40007810000 */
[----:B------:R-:W-:Y:S02]  /*7190*/  ISETP.LT.OR P3, PT, R189, 0x12, P3 ;  /* 0x00000012bd00780c */ /* 0x000fe40001f61670 */
[----:B------:R-:W-:Y:S02]  /*71a0*/  FMNMX.FTZ R178, R154, R178, !PT ;  /* 0x000000b29ab27209 */ /* 0x000fe40007810000 */
[----:B------:R-:W-:Y:S02]  /*71b0*/  FSEL R159, R159, -INF , !P3 ;  /* 0xff8000009f9f7808 */ /* 0x000fe40005800000 */
[----:B------:R-:W-:Y:S02]  /*71c0*/  FMNMX.FTZ R178, R155, R178, !PT ;  /* 0x000000b29bb27209 */ /* 0x000fe40007810000 */
[----:B------:R-:W-:Y:S02]  /*71d0*/  ISETP.GT.AND P3, PT, R188, 0x21, P2 ;  /* 0x00000021bc00780c */ /* 0x000fe40001764270 */
[----:B------:R-:W-:-:S02]  /*71e0*/  FMNMX.FTZ R178, R158, R178, !PT ;  /* 0x000000b29eb27209 */ /* 0x000fc40007810000 */
[----:B------:R-:W-:Y:S02]  /*71f0*/  ISETP.LT.OR P3, PT, R189, 0x22, P3 ;  /* 0x00000022bd00780c */ /* 0x000fe40001f61670 */
[----:B------:R-:W-:Y:S02]  /*7200*/  FMNMX.FTZ R178, R159, R178, !PT ;  /* 0x000000b29fb27209 */ /* 0x000fe40007810000 */
[----:B------:R-:W-:Y:S02]  /*7210*/  FSEL R167, R167, -INF , !P3 ;  /* 0xff800000a7a77808 */ /* 0x000fe40005800000 */
[----:B------:R-:W-:Y:S02]  /*7220*/  FMNMX.FTZ R178, R162, R178, !PT ;  /* 0x000000b2a2b27209 */ /* 0x000fe40007810000 */
[----:B------:R-:W-:Y:S02]  /*7230*/  ISETP.GT.AND P3, PT, R188, 0x30, P2 ;  /* 0x00000030bc00780c */ /* 0x000fe40001764270 */
[----:B------:R-:W-:-:S02]  /*7240*/  FMNMX.FTZ R178, R163, R178, !PT ;  /* 0x000000b2a3b27209 */ /* 0x000fc40007810000 */
[----:B------:R-:W-:Y:S02]  /*7250*/  ISETP.GT.AND P4, PT, R188, 0x31, P2 ;  /* 0x00000031bc00780c */ /* 0x000fe40001784270 */
[----:B------:R-:W-:Y:S02]  /*7260*/  FMNMX.FTZ R178, R166, R178, !PT ;  /* 0x000000b2a6b27209 */ /* 0x000fe40007810000 */
[----:B------:R-:W-:Y:S02]  /*7270*/  ISETP.LT.OR P3, PT, R189, 0x31, P3 ;  /* 0x00000031bd00780c */ /* 0x000fe40001f61670 */
[----:B------:R-:W-:Y:S02]  /*7280*/  FMNMX.FTZ R178, R167, R178, !PT ;  /* 0x000000b2a7b27209 */ /* 0x000fe40007810000 */
[----:B0-----:R-:W-:Y:S02]  /*7290*/  FMNMX.FTZ R21, R152, R21, !PT ;  /* 0x0000001598157209 */ /* 0x001fe40007810000 */
[----:B------:R-:W-:-:S02]  /*72a0*/  FSEL R171, R171, -INF , !P5 ;  /* 0xff800000abab7808 */ /* 0x000fc40006800000 */
[----:B------:R-:W-:Y:S01]  /*72b0*/  FMNMX.FTZ R182, R170, R178, !PT ;  /* 0x000000b2aab67209 */ /* 0x000fe20007810000 */
[----:B------:R-:W-:Y:S01]  /*72c0*/  FMUL.FTZ R152, R21, UR6 ;  /* 0x0000000615987c20 */ /* 0x000fe20008410000 */
[----:B------:R-:W-:Y:S02]  /*72d0*/  ISETP.GT.AND P6, PT, R188, 0x38, P2 ;  /* 0x00000038bc00780c */ /* 0x000fe400017c4270 */
[----:B------:R-:W-:Y:S02]  /*72e0*/  ISETP.LT.OR P4, PT, R189, 0x32, P4 ;  /* 0x00000032bd00780c */ /* 0x000fe40002781670 */
[----:B------:R-:W-:Y:S02]  /*72f0*/  FSEL R178, R174, -INF , !P3 ;  /* 0xff800000aeb27808 */ /* 0x000fe40005800000 */
        /* <DEDUP_REMOVED lines=12> */
[----:B-1----:R-:W-:Y:S01]  /*73c0*/  FSEL R180, R180, -INF , !P2 ;  /* 0xff800000b4b47808 */ /* 0x002fe20005000000 */
[--C-:B------:R-:W-:Y:S01]  /*73d0*/  FFMA.FTZ R164, R169, UR6, -R152.reuse ;  /* 0x00000006a9a47c23 */ /* 0x100fe20008010898 */
        /* <DEDUP_REMOVED lines=8> */
[--C-:B------:R-:W-:Y:S01]  /*7460*/  FFMA.FTZ R157, R157, UR6, -R152.reuse ;  /* 0x000000069d9d7c23 */ /* 0x100fe20008010898 */
[----:B------:R-:W0:Y:S01]  /*7470*/  SHFL.BFLY PT, R182, R156, 0x2, 0x1f ;  /* 0x0c401f009cb67f89 */ /* 0x000e2200000e0000 */
[--C-:B------:R-:W-:Y:S01]  /*7480*/  FFMA.FTZ R190, R172, UR6, -R152.reuse ;  /* 0x00000006acbe7c23 */ /* 0x100fe20008010898 */
[--C-:B------:R-:W-:Y:S01]  /*7490*/  FFMA.FTZ R165, R173, UR6, -R152.reuse ;  /* 0x00000006ada57c23 */ /* 0x100fe20008010898 */
[--C-:B------:R-:W-:Y:S01]  /*74a0*/  FFMA.FTZ R184, R176, UR6, -R152.reuse ;  /* 0x00000006b0b87c23 */ /* 0x100fe20008010898 */
[--C-:B------:R-:W-:Y:S01]  /*74b0*/  FFMA.FTZ R168, R177, UR6, -R152.reuse ;  /* 0x00000006b1a87c23 */ /* 0x100fe20008010898 */
[--C-:B------:R-:W-:Y:S01]  /*74c0*/  FFMA.FTZ R186, R187, UR6, -R152.reuse ;  /* 0x00000006bbba7c23 */ /* 0x100fe20008010898 */
[----:B------:R-:W-:Y:S01]  /*74d0*/  FFMA.FTZ R152, R181, UR6, -R152 ;  /* 0x00000006b5987c23 */ /* 0x000fe20008010898 */
        /* <DEDUP_REMOVED lines=8> */
[----:B0-----:R-:W-:-:S02]  /*7560*/  FMNMX.FTZ R156, R156, R169, !PT ;  /* 0x000000a99c9c7209 */ /* 0x001fc40007810000 */
[----:B------:R-:W-:-:S05]  /*7570*/  FSEL R169, R21, RZ, P5 ;  /* 0x000000ff15a97208 */ /* 0x000fca0002800000 */
[----:B------:R-:W-:Y:S01]  /*7580*/  MUFU.EX2 R194, R194 ;  /* 0x000000c200c27308 */ /* 0x000fe20000000800 */
[----:B------:R-:W-:Y:S01]  /*7590*/  FSETP.NEU.FTZ.AND P2, PT, R156, -INF , PT ;  /* 0xff8000009c00780b */ /* 0x000fe20003f5d000 */
[----:B------:R-:W-:-:S06]  /*75a0*/  FADD.FTZ R169, -R169, R3 ;  /* 0x00000003a9a97221 */ /* 0x000fcc0000010100 */
[----:B------:R0:W-:Y:S01]  /*75b0*/  MUFU.EX2 R3, R152 ;  /* 0x0000009800037308 */ /* 0x0001e20000000800 */
[----:B------:R-:W-:-:S07]  /*75c0*/  FMUL.FTZ R172, R169, UR6 ;  /* 0x00000006a9ac7c20 */ /* 0x000fce0008410000 */
[----:B------:R-:W-:Y:S01]  /*75d0*/  MUFU.EX2 R161, R161 ;  /* 0x000000a100a17308 */ /* 0x000fe20000000800 */
[----:B0-----:R-:W-:-:S05]  /*75e0*/  FMUL.FTZ R152, R156, UR6 ;  /* 0x000000069c987c20 */ /* 0x001fca0008410000 */
[----:B------:R-:W-:Y:S02]  /*75f0*/  FSEL R169, R152, RZ, P2 ;  /* 0x000000ff98a97208 */ /* 0x000fe40001000000 */
[----:B------:R-:W0:Y:S03]  /*7600*/  MUFU.EX2 R152, R172 ;  /* 0x000000ac00987308 */ /* 0x000e260000000800 */
[--C-:B------:R-:W-:Y:S01]  /*7610*/  FFMA.FTZ R197, R0, UR6, -R169.reuse ;  /* 0x0000000600c57c23 */ /* 0x100fe200080108a9 */
[----:B------:R-:W-:Y:S02]  /*7620*/  IMAD.U32 R0, RZ, RZ, UR14 ;  /* 0x0000000eff007e24 */ /* 0x000fe4000f8e00ff */
[--C-:B------:R-:W-:Y:S01]  /*7630*/  FFMA.FTZ R153, R153, UR6, -R169.reuse ;  /* 0x0000000699997c23 */ /* 0x100fe200080108a9 */
[--C-:B------:R-:W-:Y:S01]  /*7640*/  FFMA.FTZ R199, R154, UR6, -R169.reuse ;  /* 0x000000069ac77c23 */ /* 0x100fe200080108a9 */
[--C-:B------:R-:W-:Y:S01]  /*7650*/  FFMA.FTZ R154, R155, UR6, -R169.reuse ;  /* 0x000000069b9a7c23 */ /* 0x100fe200080108a9 */
[----:B------:R-:W-:Y:S01]  /*7660*/  @!P1 VIADD R0, R0, 0x30860 ;  /* 0x0003086000009836 */ /* 0x000fe20000000000 */
[----:B------:R-:W-:Y:S01]  /*7670*/  MUFU.EX2 R197, R197 ;  /* 0x000000c500c57308 */ /* 0x000fe20000000800 */
[--C-:B------:R-:W-:Y:S01]  /*7680*/  FFMA.FTZ R193, R158, UR6, -R169.reuse ;  /* 0x000000069ec17c23 */ /* 0x100fe200080108a9 */
[--C-:B------:R-:W-:Y:S01]  /*7690*/  FFMA.FTZ R155, R159, UR6, -R169.reuse ;  /* 0x000000069f9b7c23 */ /* 0x100fe200080108a9 */
[--C-:B------:R-:W-:Y:S01]  /*76a0*/  FFMA.FTZ R195, R162, UR6, -R169.reuse ;  /* 0x00000006a2c37c23 */ /* 0x100fe200080108a9 */
[----:B------:R-:W-:Y:S01]  /*76b0*/  @!P1 PRMT R0, RZ, 0x654, R0 ;  /* 0x00000654ff009816 */ /* 0x000fe20000000000 */
[--C-:B------:R-:W-:Y:S01]  /*76c0*/  FFMA.FTZ R166, R166, UR6, -R169.reuse ;  /* 0x00000006a6a67c23 */ /* 0x100fe200080108a9 */
[--C-:B------:R-:W-:Y:S01]  /*76d0*/  FFMA.FTZ R167, R167, UR6, -R169.reuse ;  /* 0x00000006a7a77c23 */ /* 0x100fe200080108a9 */
[--C-:B------:R-:W-:Y:S01]  /*76e0*/  FFMA.FTZ R170, R170, UR6, -R169.reuse ;  /* 0x00000006aaaa7c23 */ /* 0x100fe200080108a9 */
[----:B------:R1:W-:Y:S01]  /*76f0*/  @!P1 SYNCS.ARRIVE.TRANS64.RED.A1T0 RZ, [R0+URZ], RZ ;  /* 0x000000ff00ff99a7 */ /* 0x0003e2000810043f */
[----:B------:R-:W-:Y:S01]  /*7700*/  MUFU.EX2 R153, R153 ;  /* 0x0000009900997308 */ /* 0x000fe20000000800 */
[----:B0-----:R-:W-:Y:S01]  /*7710*/  FFMA.FTZ R15, R152, R15, R196 ;  /* 0x0000000f980f7223 */ /* 0x001fe200000100c4 */
[--C-:B------:R-:W-:Y:S01]  /*7720*/  FFMA.FTZ R171, R171, UR6, -R169.reuse ;  /* 0x00000006abab7c23 */ /* 0x100fe200080108a9 */
[--C-:B------:R-:W-:Y:S01]  /*7730*/  FFMA.FTZ R178, R178, UR6, -R169.reuse ;  /* 0x00000006b2b27c23 */ /* 0x100fe200080108a9 */
[----:B------:R-:W-:Y:S01]  /*7740*/  FFMA.FTZ R175, R175, UR6, -R169 ;  /* 0x00000006afaf7c23 */ /* 0x000fe200080108a9 */
[----:B------:R-:W-:Y:S01]  /*7750*/  FADD.FTZ R15, R174, R15 ;  /* 0x0000000fae0f7221 */ /* 0x000fe20000010000 */
[----:B------:R-:W-:Y:S01]  /*7760*/  FFMA.FTZ R179, R179, UR6, -R169 ;  /* 0x00000006b3b37c23 */ /* 0x000fe200080108a9 */
[----:B-1----:R-:W-:Y:S01]  /*7770*/  FSEL R0, R156, RZ, P2 ;  /* 0x000000ff9c007208 */ /* 0x002fe20001000000 */
[----:B------:R-:W-:Y:S01]  /*7780*/  MUFU.EX2 R199, R199 ;  /* 0x000000c700c77308 */ /* 0x000fe20000000800 */
[----:B------:R-:W-:Y:S01]  /*7790*/  FADD.FTZ R15, R198, R15 ;  /* 0x0000000fc60f7221 */ /* 0x000fe20000010000 */
[C---:B------:R-:W-:Y:S01]  /*77a0*/  ISETP.GT.AND P2, PT, R20.reuse, UR54, PT ;  /* 0x0000003614007c0c */ /* 0x040fe2000bf44270 */
[----:B------:R-:W-:-:S02]  /*77b0*/  VIADD R20, R20, 0xffffffff ;  /* 0xffffffff14147836 */ /* 0x000fc40000000000 */
[----:B------:R-:W-:Y:S01]  /*77c0*/  FADD.FTZ R0, -R0, R2 ;  /* 0x0000000200007221 */ /* 0x000fe20000010100 */
[----:B------:R-:W-:Y:S01]  /*77d0*/  FFMA.FTZ R2, R163, UR6, -R169 ;  /* 0x00000006a3027c23 */ /* 0x000fe200080108a9 */
[C---:B------:R-:W-:Y:S01]  /*77e0*/  FADD.FTZ R15, R157.reuse, R15 ;  /* 0x0000000f9d0f7221 */ /* 0x040fe20000010000 */
[----:B------:R-:W-:Y:S01]  /*77f0*/  FFMA.FTZ R169, R180, UR6, -R169 ;  /* 0x00000006b4a97c23 */ /* 0x000fe200080108a9 */
[----:B------:R-:W-:Y:S01]  /*7800*/  FMUL.FTZ R0, R0, UR6 ;  /* 0x0000000600007c20 */ /* 0x000fe20008410000 */
[----:B------:R-:W-:Y:S01]  /*7810*/  MUFU.EX2 R154, R154 ;  /* 0x0000009a009a7308 */ /* 0x000fe20000000800 */
[----:B------:R-:W-:Y:S01]  /*7820*/  FADD.FTZ R15, R192, R15 ;  /* 0x0000000fc00f7221 */ /* 0x000fe20000010000 */
[----:B------:R-:W-:Y:S02]  /*7830*/  F2FP.F16.F32.PACK_AB R196, R174, R196 ;  /* 0x000000c4aec4723e */ /* 0x000fe400000000ff */
[----:B------:R-:W-:Y:S01]  /*7840*/  F2FP.F16.F32.PACK_AB R198, R157, R198 ;  /* 0x000000c69dc6723e */ /* 0x000fe200000000ff */
[C---:B------:R-:W-:Y:S01]  /*7850*/  FADD.FTZ R15, R160.reuse, R15 ;  /* 0x0000000fa00f7221 */ /* 0x040fe20000010000 */
[----:B------:R-:W-:-:S02]  /*7860*/  F2FP.F16.F32.PACK_AB R192, R160, R192 ;  /* 0x000000c0a0c0723e */ /* 0x000fc400000000ff */
[----:B------:R-:W0:Y:S01]  /*7870*/  MUFU.EX2 R0, R0 ;  /* 0x0000000000007308 */ /* 0x000e220000000800 */
[----:B------:R-:W-:Y:S01]  /*7880*/  FADD.FTZ R15, R194, R15 ;  /* 0x0000000fc20f7221 */ /* 0x000fe20000010000 */
[----:B------:R-:W-:-:S03]  /*7890*/  F2FP.F16.F32.PACK_AB R194, R161, R194 ;  /* 0x000000c2a1c2723e */ /* 0x000fc600000000ff */
[----:B------:R-:W-:-:S03]  /*78a0*/  FADD.FTZ R15, R161, R15 ;  /* 0x0000000fa10f7221 */ /* 0x000fc60000010000 */
[----:B------:R-:W1:Y:S08]  /*78b0*/  MUFU.EX2 R193, R193 ;  /* 0x000000c100c17308 */ /* 0x000e700000000800 */
[----:B------:R-:W2:Y:S01]  /*78c0*/  MUFU.EX2 R155, R155 ;  /* 0x0000009b009b7308 */ /* 0x000ea20000000800 */
[----:B0-----:R-:W-:Y:S01]  /*78d0*/  FFMA.FTZ R14, R0, R14, R197 ;  /* 0x0000000e000e7223 */ /* 0x001fe200000100c5 */
[----:B------:R-:W-:-:S03]  /*78e0*/  F2FP.F16.F32.PACK_AB R197, R153, R197 ;  /* 0x000000c599c5723e */ /* 0x000fc600000000ff */
[----:B------:R-:W-:-:S03]  /*78f0*/  FADD.FTZ R14, R153, R14 ;  /* 0x0000000e990e7221 */ /* 0x000fc60000010000 */
[----:B------:R-:W0:Y:S01]  /*7900*/  MUFU.EX2 R195, R195 ;  /* 0x000000c300c37308 */ /* 0x000e220000000800 */
[----:B------:R-:W-:Y:S01]  /*7910*/  FADD.FTZ R14, R199, R14 ;  /* 0x0000000ec70e7221 */ /* 0x000fe20000010000 */
[----:B------:R-:W-:-:S03]  /*7920*/  F2FP.F16.F32.PACK_AB R199, R154, R199 ;  /* 0x000000c79ac7723e */ /* 0x000fc600000000ff */
[----:B------:R-:W-:-:S03]  /*7930*/  FADD.FTZ R14, R154, R14 ;  /* 0x0000000e9a0e7221 */ /* 0x000fc60000010000 */
[----:B------:R-:W3:Y:S01]  /*7940*/  MUFU.EX2 R2, R2 ;  /* 0x0000000200027308 */ /* 0x000ee20000000800 */
[----:B-1----:R-:W-:Y:S01]  /*7950*/  FADD.FTZ R14, R193, R14 ;  /* 0x0000000ec10e7221 */ /* 0x002fe20000010000 */
[----:B--2---:R-:W-:-:S03]  /*7960*/  F2FP.F16.F32.PACK_AB R193, R155, R193 ;  /* 0x000000c19bc1723e */ /* 0x004fc600000000ff */
[----:B------:R-:W-:-:S03]  /*7970*/  FADD.FTZ R14, R155, R14 ;  /* 0x0000000e9b0e7221 */ /* 0x000fc60000010000 */
[----:B------:R-:W1:Y:S01]  /*7980*/  MUFU.EX2 R188, R188 ;  /* 0x000000bc00bc7308 */ /* 0x000e620000000800 */
[----:B0-----:R-:W-:-:S07]  /*7990*/  FADD.FTZ R14, R195, R14 ;  /* 0x0000000ec30e7221 */ /* 0x001fce0000010000 */
[----:B------:R-:W0:Y:S01]  /*79a0*/  MUFU.EX2 R166, R166 ;  /* 0x000000a600a67308 */ /* 0x000e220000000800 */
[C---:B---3--:R-:W-:Y:S01]  /*79b0*/  FADD.FTZ R14, R2.reuse, R14 ;  /* 0x0000000e020e7221 */ /* 0x048fe20000010000 */
        /* <DEDUP_REMOVED lines=13> */
[----:B0-----:R-:W-:-:S07]  /*7a90*/  FADD.FTZ R15, R190, R15 ;  /* 0x0000000fbe0f7221 */ /* 0x001fce0000010000 */
        /* <DEDUP_REMOVED lines=16> */
[C---:B--2---:R-:W-:Y:S01]  /*7ba0*/  FADD.FTZ R14, R175.reuse, R14 ;  /* 0x0000000eaf0e7221 */ /* 0x044fe20000010000 */
[----:B------:R-:W-:-:S06]  /*7bb0*/  F2FP.F16.F32.PACK_AB R185, R175, R178 ;  /* 0x000000b2afb9723e */ /* 0x000fcc00000000ff */
[----:B------:R-:W2:Y:S01]  /*7bc0*/  MUFU.EX2 R169, R169 ;  /* 0x000000a900a97308 */ /* 0x000ea20000000800 */
[----:B-1----:R-:W-:Y:S01]  /*7bd0*/  FADD.FTZ R15, R186, R15 ;  /* 0x0000000fba0f7221 */ /* 0x002fe20000010000 */
[----:B------:R-:W-:-:S03]  /*7be0*/  F2FP.F16.F32.PACK_AB R186, R3, R186 ;  /* 0x000000ba03ba723e */ /* 0x000fc600000000ff */
[----:B------:R-:W-:Y:S01]  /*7bf0*/  FADD.FTZ R15, R3, R15 ;  /* 0x0000000f030f7221 */ /* 0x000fe20000010000 */
[----:B------:R-:W-:Y:S02]  /*7c00*/  IMAD.MOV.U32 R3, RZ, RZ, R21 ;  /* 0x000000ffff037224 */ /* 0x000fe400078e0015 */
[----:B0-----:R-:W-:-:S04]  /*7c10*/  FADD.FTZ R14, R179, R14 ;  /* 0x0000000eb30e7221 */ /* 0x001fc80000010000 */
[C---:B--2---:R-:W-:Y:S01]  /*7c20*/  FADD.FTZ R14, R169.reuse, R14 ;  /* 0x0000000ea90e7221 */ /* 0x044fe20000010000 */
[----:B------:R-:W-:Y:S01]  /*7c30*/  F2FP.F16.F32.PACK_AB R187, R169, R179 ;  /* 0x000000b3a9bb723e */ /* 0x000fe200000000ff */
[----:B------:R-:W-:Y:S06]  /*7c40*/  @P2 BRA `(.L_x_1246) ;  /* 0xffffffd400302947 */ /* 0x000fec000383ffff */
[----:B------:R-:W-:Y:S01]  /*7c50*/  IMAD.MOV.U32 R2, RZ, RZ, R156 ;  /* 0x000000ffff027224 */ /* 0x000fe200078e009c */
[----:B------:R-:W-:Y:S01]  /*7c60*/  UMOV UR36, UR4 ;  /* 0x0000000400247c82 */ /* 0x000fe20008000000 */
[----:B------:R-:W-:Y:S01]  /*7c70*/  IMAD.MOV.U32 R3, RZ, RZ, R21 ;  /* 0x000000ffff037224 */ /* 0x000fe200078e0015 */
[----:B------:R-:W-:-:S06]  /*7c80*/  UMOV UR38, UR7 ;  /* 0x0000000700267c82 */ /* 0x000fcc0008000000 */
.L_x_1229:
[----:B------:R-:W-:Y:S01]  /*7c90*/  ULDC UR4, c[0x0][0x448] ;  /* 0x0001120000047ab9 */ /* 0x000fe20000000800 */
[----:B------:R-:W-:Y:S01]  /*7ca0*/  ULDC UR7, c[0x0][0x9e4] ;  /* 0x0002790000077ab9 */ /* 0x000fe20000000800 */
[----:B------:R-:W-:Y:S02]  /*7cb0*/  UISETP.NE.AND UP0, UPT, UR4, 0x1, UPT ;  /* 0x000000010400788c */ /* 0x000fe4000bf05270 */
[----:B------:R-:W-:Y:S02]  /*7cc0*/  UISETP.GE.AND UP1, UPT, UR7, 0x1, UPT ;  /* 0x000000010700788c */ /* 0x000fe4000bf26270 */
[----:B------:R-:W-:Y:S02]  /*7cd0*/  UIADD3 UR11, UR61, 0x7f, URZ ;  /* 0x0000007f3d0b7890 */ /* 0x000fe4000fffe03f */
[----:B------:R-:W-:Y:S02]  /*7ce0*/  UIADD3 UR10, UR60, 0x1, -UR39 ;  /* 0x000000013c0a7890 */ /* 0x000fe4000fffe827 */
[----:B------:R-:W-:-:S03]  /*7cf0*/  PLOP3.LUT P5, PT, PT, PT, UP1, 0x80, 0x0 ;  /* 0x000000000000781c */ /* 0x000fc60003faf018 */
[----:B------:R-:W-:Y:S01]  /*7d00*/  @UP0 ULDC UR4, c[0x0][0x44c] ;  /* 0x0001130000040ab9 */ /* 0x000fe20000000800 */
[----:B------:R-:W-:Y:S01]  /*7d10*/  @UP0 ULDC UR14, c[0x0][0x450] ;  /* 0x00011400000e0ab9 */ /* 0x000fe20000000800 */
[----:B------:R-:W-:-:S04]  /*7d20*/  UIMAD.WIDE.U32 UR4, UR11, UR4, URZ ;  /* 0x000000040b0472a5 */ /* 0x000fc8000f8e003f */
[----:B------:R-:W-:-:S03]  /*7d30*/  @UP0 USHF.R.U32.HI UR11, URZ, UR14, UR5 ;  /* 0x0000000e3f0b0299 */ /* 0x000fc60008011605 */
[----:B------:R-:W-:Y:S01]  /*7d40*/  ULDC UR14, c[0x0][0x9dc] ;  /* 0x00027700000e7ab9 */ /* 0x000fe20000000800 */
[----:B------:R-:W-:-:S04]  /*7d50*/  UIADD3 UR15, UR10, UR11, URZ ;  /* 0x0000000b0a0f7290 */ /* 0x000fc8000fffe03f */
        /* <DEDUP_REMOVED lines=12> */
.L_x_1248:
[----:B------:R-:W-:-:S11]  /*7e20*/  UISETP.NE.AND UP1, UPT, UR7, 0x1, UPT ;  /* 0x000000010700788c */ /* 0x000fd6000bf25270 */
[----:B------:R-:W-:Y:S02]  /*7e30*/  @UP1 ULDC.64 UR4, c[0x0][0x9e8] ;  /* 0x00027a0000041ab9 */ /* 0x000fe40000000a00 */
[----:B------:R-:W-:-:S04]  /*7e40*/  UIMAD.WIDE.U32 UR10, UR15, UR4, URZ ;  /* 0x000000040f0a72a5 */ /* 0x000fc8000f8e003f */
[----:B------:R-:W-:-:S12]  /*7e50*/  @UP1 USHF.R.U32.HI UR15, URZ, UR5, UR11 ;  /* 0x000000053f0f1299 */ /* 0x000fd8000801160b */
.L_x_1249:
[----:B------:R-:W-:-:S04]  /*7e60*/  UIMAD UR7, UR15, UR7, URZ ;  /* 0x000000070f0772a4 */ /* 0x000fc8000f8e023f */
[----:B------:R-:W-:-:S04]  /*7e70*/  UISETP.LT.AND UP1, UPT, UR14, UR7, UPT ;  /* 0x000000070e00728c */ /* 0x000fc8000bf21270 */
[----:B------:R-:W-:-:S12]  /*7e80*/  USEL UR14, UR14, UR7, !UP1 ;  /* 0x000000070e0e7287 */ /* 0x000fd8000c800000 */
.L_x_1247:
[----:B------:R-:W-:Y:S01]  /*7e90*/  UIADD3 UR14, UR14, 0x3f, URZ ;  /* 0x0000003f0e0e7890 */ /* 0x000fe2000fffe03f */
[----:B------:R-:W-:-:S03]  /*7ea0*/  R2UR UR5, R19 ;  /* 0x00000000130572ca */ /* 0x000fc600000e0000 */
[----:B------:R-:W-:-:S04]  /*7eb0*/  USHF.R.S32.HI UR4, URZ, 0x1f, UR14 ;  /* 0x0000001f3f047899 */ /* 0x000fc8000801140e */
[----:B------:R-:W-:-:S04]  /*7ec0*/  ULEA.HI UR4, UR4, UR14, URZ, 0x6 ;  /* 0x0000000e04047291 */ /* 0x000fc8000f8f303f */
[----:B------:R-:W-:-:S04]  /*7ed0*/  USHF.R.S32.HI UR4, URZ, 0x6, UR4 ;  /* 0x000000063f047899 */ /* 0x000fc80008011404 */
[----:B------:R-:W-:-:S04]  /*7ee0*/  UISETP.LT.AND UP1, UPT, UR5, UR4, UPT ;  /* 0x000000040500728c */ /* 0x000fc8000bf21270 */
[----:B------:R-:W-:-:S06]  /*7ef0*/  USEL UR54, UR5, UR4, !UP1 ;  /* 0x0000000405367287 */ /* 0x000fcc000c800000 */
[----:B------:R-:W-:-:S13]  /*7f00*/  ISETP.GE.AND P2, PT, R20, UR54, PT ;  /* 0x0000003614007c0c */ /* 0x000fda000bf46270 */
[----:B------:R-:W-:Y:S05]  /*7f10*/  @!P2 BRA `(.L_x_1250) ;  /* 0x000000200030a947 */ /* 0x000fea0003800000 */
[----:B------:R-:W-:Y:S01]  /*7f20*/  IMAD.MOV.U32 R236, RZ, RZ, R2 ;  /* 0x000000ffffec7224 */ /* 0x000fe200078e0002 */
[----:B------:R-:W-:Y:S01]  /*7f30*/  UMOV UR7, UR38 ;  /* 0x0000002600077c82 */ /* 0x000fe20008000000 */
[----:B------:R-:W-:Y:S01]  /*7f40*/  IMAD.MOV.U32 R21, RZ, RZ, R3 ;  /* 0x000000ffff157224 */ /* 0x000fe200078e0003 */
[----:B------:R-:W-:Y:S01]  /*7f50*/  UMOV UR4, UR36 ;  /* 0x0000002400047c82 */ /* 0x000fe20008000000 */
[----:B------:R-:W-:-:S05]  /*7f60*/  ULDC UR5, c[0x0][0x9d8] ;  /* 0x0002760000057ab9 */ /* 0x000fca0000000800 */
.L_x_1259:
[----:B------:R-:W-:-:S04]  /*7f70*/  UIADD3 UR36, UR4, 0x1, URZ ;  /* 0x0000000104247890 */ /* 0x000fc8000fffe03f */
[----:B------:R-:W-:-:S04]  /*7f80*/  UISETP.NE.AND UP1, UPT, UR36, 0x2, UPT ;  /* 0x000000022400788c */ /* 0x000fc8000bf25270 */
[----:B------:R-:W-:Y:S02]  /*7f90*/  USEL UR38, URZ, 0x1, UP1 ;  /* 0x000000013f267887 */ /* 0x000fe40008800000 */
[----:B------:R-:W-:Y:S02]  /*7fa0*/  USEL UR36, UR36, URZ, UP1 ;  /* 0x0000003f24247287 */ /* 0x000fe40008800000 */
[----:B------:R-:W-:Y:S01]  /*7fb0*/  ULOP3.LUT UR38, UR7, UR38, URZ, 0x3c, !UPT ;  /* 0x0000002607267292 */ /* 0x000fe2000f8e3c3f */
[----:B------:R-:W-:Y:S11]  /*7fc0*/  @!P0 BRA `(.L_x_1251) ;  /* 0x0000000000048947 */ /* 0x000ff60003800000 */
[----:B------:R-:W-:Y:S01]  /*7fd0*/  BPT.TRAP 0x1 ;  /* 0x000000040000795c */ /* 0x000fe20000300000 */
.L_x_1251:
[----:B------:R-:W-:Y:S01]  /*7fe0*/  ULEA UR6, UR36, UR37, 0x3 ;  /* 0x0000002524067291 */ /* 0x000fe2000f8e183f */
[----:B------:R-:W-:-:S05]  /*7ff0*/  IMAD.U32 R2, RZ, RZ, UR38 ;  /* 0x00000026ff027e24 */ /* 0x000fca000f8e00ff */
[----:B------:R-:W-:-:S04]  /*8000*/  SHF.L.U32 R2, R2, 0x1f, RZ ;  /* 0x0000001f02027819 */ /* 0x000fc800000006ff */
[----:B------:R0:W1:Y:S01]  /*8010*/  SYNCS.PHASECHK.TRANS64.TRYWAIT P2, [UR6+0x30830], R2 ;  /* 0x03083002ff0075a7 */ /* 0x0000620008040146 */
[----:B------:R-:W-:Y:S05]  /*8020*/  @!P0 BRA `(.L_x_1252) ;  /* 0x0000000000048947 */ /* 0x000fea0003800000 */
[----:B------:R-:W-:Y:S01]  /*8030*/  BPT.TRAP 0x1 ;  /* 0x000000040000795c */ /* 0x000fe20000300000 */
.L_x_1252:
[-C--:B------:R-:W-:Y:S01]  /*8040*/  FMUL.FTZ R24, R24, R152.reuse ;  /* 0x0000009818187220 */ /* 0x080fe20000410000 */
[----:B------:R-:W-:Y:S01]  /*8050*/  FMUL.FTZ R25, R25, R152 ;  /* 0x0000009819197220 */ /* 0x000fe20000410000 */
[----:B-1----:R-:W-:Y:S06]  /*8060*/  @P2 BRA `(.L_x_1253) ;  /* 0x0000000000082947 */ /* 0x002fec0003800000 */
[----:B------:R-:W1:Y:S02]  /*8070*/  SYNCS.PHASECHK.TRANS64.TRYWAIT P2, [UR6+0x30830], R2 ;  /* 0x03083002ff0075a7 */ /* 0x000e640008040146 */
[----:B-1----:R-:W-:Y:S05]  /*8080*/  @!P2 BRA `(.L_x_1254) ;  /* 0x0000012c0044a947 */ /* 0x002fea0003800000 */
.L_x_1253:
        /* <DEDUP_REMOVED lines=67> */
[----:B------:R-:W-:Y:S01]  /*84c0*/  WARPGROUP.ARRIVE ;  /* 0x00000000000079c5 */ /* 0x000fe20000000000 */
        /* <DEDUP_REMOVED lines=156> */
.L_x_1255:
[----:B------:R-:W-:Y:S01]  /*8e90*/  ULEA UR10, UR4, UR37, 0x3 ;  /* 0x00000025040a7291 */ /* 0x000fe2000f8e183f */
[----:B------:R-:W-:-:S05]  /*8ea0*/  IMAD.U32 R0, RZ, RZ, UR7 ;  /* 0x00000007ff007e24 */ /* 0x000fca000f8e00ff */
[----:B------:R-:W-:-:S04]  /*8eb0*/  SHF.L.U32 R0, R0, 0x1f, RZ ;  /* 0x0000001f00007819 */ /* 0x000fc800000006ff */
[----:B------:R2:W3:Y:S01]  /*8ec0*/  SYNCS.PHASECHK.TRANS64.TRYWAIT P2, [UR10+0x30850], R0 ;  /* 0x03085000ff0075a7 */ /* 0x0004e2000804014a */
[----:B------:R-:W-:Y:S05]  /*8ed0*/  @!P0 BRA `(.L_x_1256) ;  /* 0x0000000000048947 */ /* 0x000fea0003800000 */
[----:B------:R-:W-:Y:S01]  /*8ee0*/  BPT.TRAP 0x1 ;  /* 0x000000040000795c */ /* 0x000fe20000300000 */
.L_x_1256:
[----:B---3--:R-:W-:Y:S05]  /*8ef0*/  @P2 BRA `(.L_x_1257) ;  /* 0x0000000000082947 */ /* 0x008fea0003800000 */
[----:B------:R-:W3:Y:S02]  /*8f00*/  SYNCS.PHASECHK.TRANS64.TRYWAIT P2, [UR10+0x30850], R0 ;  /* 0x03085000ff0075a7 */ /* 0x000ee4000804014a */
[----:B---3--:R-:W-:Y:S05]  /*8f10*/  @!P2 BRA `(.L_x_1258) ;  /* 0x0000011c00b8a947 */ /* 0x008fea0003800000 */
.L_x_1257:
[----:B------:R-:W-:Y:S01]  /*8f20*/  UIADD3 UR6, UR37, 0x400, URZ ;  /* 0x0000040025067890 */ /* 0x000fe2000fffe03f */
[----:B------:R-:W-:Y:S01]  /*8f30*/  WARPGROUP.ARRIVE ;  /* 0x00000000000079c5 */ /* 0x000fe20000000000 */
[----:B------:R-:W-:Y:S01]  /*8f40*/  UMOV UR7, 0x40000040 ;  /* 0x4000004000077882 */ /* 0x000fe20000000000 */
[----:B0-2---:R-:W-:Y:S01]  /*8f50*/  FMUL.FTZ R0, R152, UR5 ;  /* 0x0000000598007c20 */ /* 0x005fe20008410000 */
[----:B------:R-:W-:Y:S01]  /*8f60*/  USHF.R.U32.HI UR6, URZ, 0x4, UR6 ;  /* 0x000000043f067899 */ /* 0x000fe20008011606 */
[----:B-1----:R-:W-:Y:S01]  /*8f70*/  FMUL.FTZ R2, R153, UR5 ;  /* 0x0000000599027c20 */ /* 0x002fe20008410000 */
[----:B------:R-:W-:Y:S01]  /*8f80*/  FMUL.FTZ R156, R156, UR5 ;  /* 0x000000059c9c7c20 */ /* 0x000fe20008410000 */
[----:B------:R-:W-:Y:S01]  /*8f90*/  FMUL.FTZ R153, R154, UR5 ;  /* 0x000000059a997c20 */ /* 0x000fe20008410000 */
[----:B------:R-:W-:Y:S01]  /*8fa0*/  ULOP3.LUT UR6, UR6, 0x3fff, URZ, 0xc0, !UPT ;  /* 0x00003fff06067892 */ /* 0x000fe2000f8ec03f */
[----:B------:R-:W0:Y:S01]  /*8fb0*/  MUFU.TANH R0, R0 ;  /* 0x0000000000007308 */ /* 0x000e220000002400 */
[----:B------:R-:W-:Y:S01]  /*8fc0*/  FMUL.FTZ R157, R157, UR5 ;  /* 0x000000059d9d7c20 */ /* 0x000fe20008410000 */
[----:B------:R-:W-:Y:S01]  /*8fd0*/  FMUL.FTZ R154, R155, UR5 ;  /* 0x000000059b9a7c20 */ /* 0x000fe20008410000 */
[----:B------:R-:W-:Y:S01]  /*8fe0*/  ULOP3.LUT UR6, UR6, 0x2000000, URZ, 0xfc, !UPT ;  /* 0x0200000006067892 */ /* 0x000fe2000f8efc3f */
[----:B------:R-:W-:Y:S01]  /*8ff0*/  FMUL.FTZ R155, R158, UR5 ;  /* 0x000000059e9b7c20 */ /* 0x000fe20008410000 */
[----:B------:R-:W-:Y:S01]  /*9000*/  FMUL.FTZ R158, R159, UR5 ;  /* 0x000000059f9e7c20 */ /* 0x000fe20008410000 */
[----:B------:R-:W-:Y:S01]  /*9010*/  FMUL.FTZ R159, R160, UR5 ;  /* 0x00000005a09f7c20 */ /* 0x000fe20008410000 */
[----:B------:R-:W-:Y:S01]  /*9020*/  ULEA UR4, UR4, UR6, 0xb ;  /* 0x0000000604047291 */ /* 0x000fe2000f8e583f */
[----:B------:R-:W1:Y:S01]  /*9030*/  MUFU.TANH R2, R2 ;  /* 0x0000000200027308 */ /* 0x000e620000002400 */
[----:B------:R-:W-:Y:S01]  /*9040*/  FMUL.FTZ R160, R161, UR5 ;  /* 0x00000005a1a07c20 */ /* 0x000fe20008410000 */
[----:B------:R-:W-:Y:S01]  /*9050*/  FMUL.FTZ R161, R164, UR5 ;  /* 0x00000005a4a17c20 */ /* 0x000fe20008410000 */
[----:B------:R-:W-:Y:S01]  /*9060*/  FMUL.FTZ R164, R165, UR5 ;  /* 0x00000005a5a47c20 */ /* 0x000fe20008410000 */
[----:B------:R-:W-:Y:S01]  /*9070*/  FMUL.FTZ R165, R168, UR5 ;  /* 0x00000005a8a57c20 */ /* 0x000fe20008410000 */
[----:B------:R-:W-:Y:S01]  /*9080*/  FMUL.FTZ R168, R169, UR5 ;  /* 0x00000005a9a87c20 */ /* 0x000fe20008410000 */
[----:B------:R-:W-:Y:S01]  /*9090*/  UMOV UR6, UR4 ;  /* 0x0000000400067c82 */ /* 0x000fe20008000000 */
[----:B------:R-:W-:Y:S01]  /*90a0*/  FMUL.FTZ R169, R172, UR5 ;  /* 0x00000005aca97c20 */ /* 0x000fe20008410000 */
[----:B------:R-:W-:Y:S01]  /*90b0*/  HGMMA.64x256x16.F32 R24, R196, gdesc[UR4].tnspB, R24, gsb0 ;  /* 0x43e00004c4187df0 */ /* 0x000fe20008000818 */
[----:B------:R-:W-:Y:S01]  /*90c0*/  UIADD3 UR6, UR4, 0x80, URZ ;  /* 0x0000008004067890 */ /* 0x000fe2000fffe03f */
[----:B------:R-:W2:Y:S01]  /*90d0*/  MUFU.TANH R156, R156 ;  /* 0x0000009c009c7308 */ /* 0x000ea20000002400 */
[----:B------:R-:W-:Y:S01]  /*90e0*/  UMOV UR7, 0x40000040 ;  /* 0x4000004000077882 */ /* 0x000fe20000000000 */
[----:B0-----:R-:W-:Y:S01]  /*90f0*/  FMNMX.FTZ R3, R0, R21, !PT ;  /* 0x0000001500037209 */ /* 0x001fe20007810000 */
[----:B------:R-:W-:Y:S01]  /*9100*/  FMUL.FTZ R172, R173, UR5 ;  /* 0x00000005adac7c20 */ /* 0x000fe20008410000 */
[----:B------:R-:W-:Y:S01]  /*9110*/  FMUL.FTZ R173, R176, UR5 ;  /* 0x00000005b0ad7c20 */ /* 0x000fe20008410000 */
[----:B------:R-:W-:Y:S01]  /*9120*/  FMUL.FTZ R177, R177, UR5 ;  /* 0x00000005b1b17c20 */ /* 0x000fe20008410000 */
[----:B------:R-:W-:Y:S01]  /*9130*/  FMUL.FTZ R176, R180, UR5 ;  /* 0x00000005b4b07c20 */ /* 0x000fe20008410000 */
[----:B-1----:R-:W-:Y:S01]  /*9140*/  FMNMX.FTZ R3, R2, R3, !PT ;  /* 0x0000000302037209 */ /* 0x002fe20007810000 */
[----:B------:R-:W0:Y:S01]  /*9150*/  MUFU.TANH R157, R157 ;  /* 0x0000009d009d7308 */ /* 0x000e220000002400 */
[----:B------:R-:W-:Y:S01]  /*9160*/  FMUL.FTZ R180, R181, UR5 ;  /* 0x00000005b5b47c20 */ /* 0x000fe20008410000 */
[----:B------:R-:W-:Y:S01]  /*9170*/  FMUL.FTZ R162, R162, UR5 ;  /* 0x00000005a2a27c20 */ /* 0x000fe20008410000 */
[----:B------:R-:W-:Y:S01]  /*9180*/  FMUL.FTZ R163, R163, UR5 ;  /* 0x00000005a3a37c20 */ /* 0x000fe20008410000 */
[----:B------:R-:W-:Y:S01]  /*9190*/  FMUL.FTZ R166, R166, UR5 ;  /* 0x00000005a6a67c20 */ /* 0x000fe20008410000 */
[----:B------:R-:W-:Y:S01]  /*91a0*/  FMUL.FTZ R167, R167, UR5 ;  /* 0x00000005a7a77c20 */ /* 0x000fe20008410000 */
[----:B------:R-:W-:Y:S01]  /*91b0*/  FMUL.FTZ R170, R170, UR5 ;  /* 0x00000005aaaa7c20 */ /* 0x000fe20008410000 */
[----:B------:R-:W-:Y:S01]  /*91c0*/  FMUL.FTZ R171, R171, UR5 ;  /* 0x00000005abab7c20 */ /* 0x000fe20008410000 */
[----:B------:R-:W1:Y:S01]  /*91d0*/  MUFU.TANH R159, R159 ;  /* 0x0000009f009f7308 */ /* 0x000e620000002400 */
[----:B--2---:R-:W-:Y:S01]  /*91e0*/  FMNMX.FTZ R3, R156, R3, !PT ;  /* 0x000000039c037209 */ /* 0x004fe20007810000 */
[----:B------:R-:W-:Y:S01]  /*91f0*/  FMUL.FTZ R174, R174, UR5 ;  /* 0x00000005aeae7c20 */ /* 0x000fe20008410000 */
[----:B------:R-:W-:Y:S01]  /*9200*/  FMUL.FTZ R182, R182, UR5 ;  /* 0x00000005b6b67c20 */ /* 0x000fe20008410000 */
[----:B------:R-:W-:Y:S01]  /*9210*/  FMUL.FTZ R175, R175, UR5 ;  /* 0x00000005afaf7c20 */ /* 0x000fe20008410000 */
[----:B------:R-:W-:Y:S01]  /*9220*/  FMUL.FTZ R178, R178, UR5 ;  /* 0x00000005b2b27c20 */ /* 0x000fe20008410000 */
[----:B------:R-:W-:Y:S01]  /*9230*/  FMUL.FTZ R179, R179, UR5 ;  /* 0x00000005b3b37c20 */ /* 0x000fe20008410000 */
[C---:B------:R-:W-:Y:S01]  /*9240*/  ISETP.GT.AND P2, PT, R20.reuse, UR54, PT ;  /* 0x0000003614007c0c */ /* 0x040fe2000bf44270 */
[----:B------:R-:W2:Y:S01]  /*9250*/  MUFU.TANH R160, R160 ;  /* 0x000000a000a07308 */ /* 0x000ea20000002400 */
[----:B0-----:R-:W-:Y:S01]  /*9260*/  FMNMX.FTZ R3, R157, R3, !PT ;  /* 0x000000039d037209 */ /* 0x001fe20007810000 */
[----:B------:R-:W-:-:S06]  /*9270*/  VIADD R20, R20, 0xffffffff ;  /* 0xffffffff14147836 */ /* 0x000fcc0000000000 */
        /* <DEDUP_REMOVED lines=23> */
[----:B0-----:R-:W-:-:S05]  /*93f0*/  FMNMX.FTZ R3, R180, R3, !PT ;  /* 0x00000003b4037209 */ /* 0x001fca0007810000 */
[----:B------:R-:W0:Y:S02]  /*9400*/  SHFL.BFLY PT, R152, R3, 0x2, 0x1f ;  /* 0x0c401f0003987f89 */ /* 0x000e2400000e0000 */
[----:B------:R-:W-:Y:S01]  /*9410*/  MUFU.TANH R155, R155 ;  /* 0x0000009b009b7308 */ /* 0x000fe20000002400 */
[----:B-1----:R-:W-:-:S07]  /*9420*/  FMNMX.FTZ R181, R153, R236, !PT ;  /* 0x000000ec99b57209 */ /* 0x002fce0007810000 */
[----:B------:R-:W-:Y:S01]  /*9430*/  MUFU.TANH R158, R158 ;  /* 0x0000009e009e7308 */ /* 0x000fe20000002400 */
[----:B--2---:R-:W-:-:S07]  /*9440*/  FMNMX.FTZ R181, R154, R181, !PT ;  /* 0x000000b59ab57209 */ /* 0x004fce0007810000 */
[----:B------:R-:W-:Y:S01]  /*9450*/  MUFU.TANH R162, R162 ;  /* 0x000000a200a27308 */ /* 0x000fe20000002400 */
[----:B0-----:R-:W-:-:S07]  /*9460*/  FMNMX.FTZ R3, R3, R152, !PT ;  /* 0x0000009803037209 */ /* 0x001fce0007810000 */
[----:B------:R-:W-:Y:S01]  /*9470*/  MUFU.TANH R163, R163 ;  /* 0x000000a300a37308 */ /* 0x000fe20000002400 */
[----:B------:R-:W0:Y:S07]  /*9480*/  SHFL.BFLY PT, R152, R3, 0x1, 0x1f ;  /* 0x0c201f0003987f89 */ /* 0x000e2e00000e0000 */
[----:B------:R-:W-:Y:S08]  /*9490*/  MUFU.TANH R166, R166 ;  /* 0x000000a600a67308 */ /* 0x000ff00000002400 */
[----:B------:R-:W-:Y:S08]  /*94a0*/  MUFU.TANH R167, R167 ;  /* 0x000000a700a77308 */ /* 0x000ff00000002400 */
[----:B------:R-:W-:Y:S01]  /*94b0*/  MUFU.TANH R170, R170 ;  /* 0x000000aa00aa7308 */ /* 0x000fe20000002400 */
[----:B0-----:R-:W-:-:S07]  /*94c0*/  FMNMX.FTZ R3, R3, R152, !PT ;  /* 0x0000009803037209 */ /* 0x001fce0007810000 */
[----:B------:R-:W-:Y:S01]  /*94d0*/  MUFU.TANH R171, R171 ;  /* 0x000000ab00ab7308 */ /* 0x000fe20000002400 */
[----:B------:R-:W-:-:S07]  /*94e0*/  FADD.FTZ R21, -R3, R21 ;  /* 0x0000001503157221 */ /* 0x000fce0000010100 */
[----:B------:R-:W-:Y:S08]  /*94f0*/  MUFU.TANH R174, R174 ;  /* 0x000000ae00ae7308 */ /* 0x000ff00000002400 */
[----:B------:R-:W-:Y:S08]  /*9500*/  MUFU.TANH R175, R175 ;  /* 0x000000af00af7308 */ /* 0x000ff00000002400 */
[----:B------:R-:W-:Y:S08]  /*9510*/  MUFU.TANH R178, R178 ;  /* 0x000000b200b27308 */ /* 0x000ff00000002400 */
[----:B------:R-:W-:Y:S01]  /*9520*/  MUFU.TANH R179, R179 ;  /* 0x000000b300b37308 */ /* 0x000fe20000002400 */
        /* <DEDUP_REMOVED lines=13> */
[----:B------:R-:W-:-:S15]  /*9600*/  WARPGROUP.ARRIVE ;  /* 0x00000000000079c5 */ /* 0x000fde0000000000 */
[----:B------:R-:W-:-:S06]  /*9610*/  NOP ;  /* 0x0000000000007918 */ /* 0x000fcc0000000000 */
[----:B------:R-:W-:Y:S01]  /*9620*/  HGMMA.64x256x16.F32 R24, R184, gdesc[UR4].tnspB, R24, gsb0 ;  /* 0x43e00004b8187df0 */ /* 0x000fe20008000818 */
[----:B------:R-:W-:Y:S01]  /*9630*/  ULDC UR6, c[0x0][0x988] ;  /* 0x0002620000067ab9 */ /* 0x000fe20000000800 */
[----:B------:R-:W-:Y:S01]  /*9640*/  UMOV UR7, UR38 ;  /* 0x0000002600077c82 */ /* 0x000fe20008000000 */
[----:B------:R-:W-:-:S04]  /*9650*/  FMUL.FTZ R21, R21, UR6 ;  /* 0x0000000615157c20 */ /* 0x000fc80008410000 */
[----:B------:R0:W-:Y:S02]  /*9660*/  MUFU.EX2 R152, R21 ;  /* 0x0000001500987308 */ /* 0x0001e40000000800 */
[----:B0-----:R-:W-:-:S04]  /*9670*/  FMUL.FTZ R21, R3, UR6 ;  /* 0x0000000603157c20 */ /* 0x001fc80008410000 */
        /* <DEDUP_REMOVED lines=9> */
[--C-:B------:R-:W-:Y:S01]  /*9710*/  FFMA.FTZ R190, R169, UR6, -R21.reuse ;  /* 0x00000006a9be7c23 */ /* 0x100fe20008010815 */
[--C-:B------:R-:W-:Y:S01]  /*9720*/  FFMA.FTZ R160, R172, UR6, -R21.reuse ;  /* 0x00000006aca07c23 */ /* 0x100fe20008010815 */
[----:B------:R-:W-:-:S03]  /*9730*/  FFMA.FTZ R161, R177, UR6, -R21 ;  /* 0x00000006b1a17c23 */ /* 0x000fc60008010815 */
[----:B------:R-:W-:Y:S08]  /*9740*/  MUFU.EX2 R198, R198 ;  /* 0x000000c600c67308 */ /* 0x000ff00000000800 */
[----:B------:R-:W-:Y:S01]  /*9750*/  MUFU.EX2 R192, R192 ;  /* 0x000000c000c07308 */ /* 0x000fe20000000800 */
[----:B0-----:R-:W-:-:S07]  /*9760*/  FFMA.FTZ R15, R152, R15, R196 ;  /* 0x0000000f980f7223 */ /* 0x001fce00000100c4 */
        /* <DEDUP_REMOVED lines=8> */
[----:B------:R-:W-:Y:S01]  /*97f0*/  FMNMX.FTZ R184, R155, R181, !PT ;  /* 0x000000b59bb87209 */ /* 0x000fe20007810000 */
[----:B------:R-:W-:-:S04]  /*9800*/  FFMA.FTZ R185, R157, UR6, -R21 ;  /* 0x000000069db97c23 */ /* 0x000fc80008010815 */
[----:B------:R0:W1:Y:S01]  /*9810*/  MUFU.TANH R181, R182 ;  /* 0x000000b600b57308 */ /* 0x0000620000002400 */
[--C-:B------:R-:W-:Y:S01]  /*9820*/  FFMA.FTZ R157, R164, UR6, -R21.reuse ;  /* 0x00000006a49d7c23 */ /* 0x100fe20008010815 */
[----:B------:R-:W-:Y:S01]  /*9830*/  FMNMX.FTZ R184, R158, R184, !PT ;  /* 0x000000b89eb87209 */ /* 0x000fe20007810000 */
[----:B------:R-:W-:-:S03]  /*9840*/  FFMA.FTZ R186, R176, UR6, -R21 ;  /* 0x00000006b0ba7c23 */ /* 0x000fc60008010815 */
[----:B------:R-:W-:Y:S02]  /*9850*/  FMNMX.FTZ R184, R162, R184, !PT ;  /* 0x000000b8a2b87209 */ /* 0x000fe40007810000 */
[----:B------:R-:W-:Y:S01]  /*9860*/  MUFU.EX2 R185, R185 ;  /* 0x000000b900b97308 */ /* 0x000fe20000000800 */
[----:B0-----:R-:W-:Y:S01]  /*9870*/  FMUL.FTZ R182, R183, UR5 ;  /* 0x00000005b7b67c20 */ /* 0x001fe20008410000 */
[----:B------:R-:W-:-:S04]  /*9880*/  FMNMX.FTZ R184, R163, R184, !PT ;  /* 0x000000b8a3b87209 */ /* 0x000fc80007810000 */
[----:B------:R-:W-:Y:S01]  /*9890*/  FMNMX.FTZ R183, R166, R184, !PT ;  /* 0x000000b8a6b77209 */ /* 0x000fe20007810000 */
[--C-:B------:R-:W-:Y:S01]  /*98a0*/  FFMA.FTZ R184, R173, UR6, -R21.reuse ;  /* 0x00000006adb87c23 */ /* 0x100fe20008010815 */
[----:B------:R-:W-:Y:S01]  /*98b0*/  MUFU.TANH R182, R182 ;  /* 0x000000b600b67308 */ /* 0x000fe20000002400 */
[----:B------:R-:W-:Y:S01]  /*98c0*/  FFMA.FTZ R21, R180, UR6, -R21 ;  /* 0x00000006b4157c23 */ /* 0x000fe20008010815 */
[----:B------:R-:W-:-:S04]  /*98d0*/  FMNMX.FTZ R183, R167, R183, !PT ;  /* 0x000000b7a7b77209 */ /* 0x000fc80007810000 */
[----:B------:R-:W-:Y:S02]  /*98e0*/  FMNMX.FTZ R183, R170, R183, !PT ;  /* 0x000000b7aab77209 */ /* 0x000fe40007810000 */
[----:B------:R-:W-:Y:S02]  /*98f0*/  MUFU.EX2 R157, R157 ;  /* 0x0000009d009d7308 */ /* 0x000fe40000000800 */
[----:B------:R-:W-:-:S04]  /*9900*/  FMNMX.FTZ R183, R171, R183, !PT ;  /* 0x000000b7abb77209 */ /* 0x000fc80007810000 */
[----:B------:R-:W-:Y:S02]  /*9910*/  FMNMX.FTZ R0, R174, R183, !PT ;  /* 0x000000b7ae007209 */ /* 0x000fe40007810000 */
[----:B------:R-:W0:Y:S02]  /*9920*/  MUFU.EX2 R183, R2 ;  /* 0x0000000200b77308 */ /* 0x000e240000000800 */
[----:B------:R-:W-:-:S04]  /*9930*/  FMNMX.FTZ R0, R175, R0, !PT ;  /* 0x00000000af007209 */ /* 0x000fc80007810000 */
[----:B------:R-:W-:Y:S02]  /*9940*/  FMNMX.FTZ R0, R178, R0, !PT ;  /* 0x00000000b2007209 */ /* 0x000fe40007810000 */
[----:B------:R-:W-:Y:S02]  /*9950*/  MUFU.EX2 R184, R184 ;  /* 0x000000b800b87308 */ /* 0x000fe40000000800 */
[----:B------:R-:W-:-:S04]  /*9960*/  FMNMX.FTZ R0, R179, R0, !PT ;  /* 0x00000000b3007209 */ /* 0x000fc80007810000 */
[----:B-1----:R-:W-:Y:S02]  /*9970*/  FMNMX.FTZ R0, R181, R0, !PT ;  /* 0x00000000b5007209 */ /* 0x002fe40007810000 */
[----:B------:R-:W-:Y:S01]  /*9980*/  MUFU.EX2 R186, R186 ;  /* 0x000000ba00ba7308 */ /* 0x000fe20000000800 */
[C---:B0-----:R-:W-:Y:S01]  /*9990*/  FADD.FTZ R15, R183.reuse, R15 ;  /* 0x0000000fb70f7221 */ /* 0x041fe20000010000 */
[----:B------:R-:W-:Y:S02]  /*99a0*/  FMNMX.FTZ R0, R182, R0, !PT ;  /* 0x00000000b6007209 */ /* 0x000fe40007810000 */
[----:B------:R-:W-:Y:S01]  /*99b0*/  F2FP.F16.F32.PACK_AB R196, R183, R196 ;  /* 0x000000c4b7c4723e */ /* 0x000fe200000000ff */
[----:B------:R-:W-:Y:S01]  /*99c0*/  FADD.FTZ R15, R198, R15 ;  /* 0x0000000fc60f7221 */ /* 0x000fe20000010000 */
[----:B------:R-:W-:Y:S01]  /*99d0*/  F2FP.F16.F32.PACK_AB R198, R185, R198 ;  /* 0x000000c6b9c6723e */ /* 0x000fe200000000ff */
[----:B------:R-:W0:Y:S01]  /*99e0*/  SHFL.BFLY PT, R2, R0, 0x2, 0x1f ;  /* 0x0c401f0000027f89 */ /* 0x000e2200000e0000 */
[----:B------:R-:W-:Y:S01]  /*99f0*/  MUFU.EX2 R21, R21 ;  /* 0x0000001500157308 */ /* 0x000fe20000000800 */
[----:B0-----:R-:W-:-:S05]  /*9a00*/  FMNMX.FTZ R0, R0, R2, !PT ;  /* 0x0000000200007209 */ /* 0x001fca0007810000 */
[----:B------:R-:W0:Y:S02]  /*9a10*/  SHFL.BFLY PT, R2, R0, 0x1, 0x1f ;  /* 0x0c201f0000027f89 */ /* 0x000e2400000e0000 */
[----:B0-----:R-:W-:-:S05]  /*9a20*/  FMNMX.FTZ R2, R0, R2, !PT ;  /* 0x0000000200027209 */ /* 0x001fca0007810000 */
[C---:B------:R-:W-:Y:S01]  /*9a30*/  FMUL.FTZ R164, R2.reuse, UR6 ;  /* 0x0000000602a47c20 */ /* 0x040fe20008410000 */
[----:B------:R-:W-:Y:S01]  /*9a40*/  FADD.FTZ R0, -R2, R236 ;  /* 0x000000ec02007221 */ /* 0x000fe20000010100 */
[----:B------:R-:W-:Y:S02]  /*9a50*/  IMAD.MOV.U32 R236, RZ, RZ, R2 ;  /* 0x000000ffffec7224 */ /* 0x000fe400078e0002 */
[--C-:B------:R-:W-:Y:S01]  /*9a60*/  FFMA.FTZ R197, R153, UR6, -R164.reuse ;  /* 0x0000000699c57c23 */ /* 0x100fe200080108a4 */
[--C-:B------:R-:W-:Y:S01]  /*9a70*/  FFMA.FTZ R153, R154, UR6, -R164.reuse ;  /* 0x000000069a997c23 */ /* 0x100fe200080108a4 */
[----:B------:R-:W-:Y:S02]  /*9a80*/  IMAD.U32 R154, RZ, RZ, UR36 ;  /* 0x00000024ff9a7e24 */ /* 0x000fe4000f8e00ff */
[----:B------:R-:W-:Y:S01]  /*9a90*/  FMUL.FTZ R0, R0, UR6 ;  /* 0x0000000600007c20 */ /* 0x000fe20008410000 */
[--C-:B------:R-:W-:Y:S01]  /*9aa0*/  FFMA.FTZ R199, R155, UR6, -R164.reuse ;  /* 0x000000069bc77c23 */ /* 0x100fe200080108a4 */
[--C-:B------:R-:W-:Y:S01]  /*9ab0*/  FFMA.FTZ R155, R158, UR6, -R164.reuse ;  /* 0x000000069e9b7c23 */ /* 0x100fe200080108a4 */
[----:B------:R-:W-:Y:S01]  /*9ac0*/  MUFU.EX2 R197, R197 ;  /* 0x000000c500c57308 */ /* 0x000fe20000000800 */
[----:B------:R-:W-:Y:S01]  /*9ad0*/  @!P1 LEA R154, R154, UR37, 0x3 ;  /* 0x000000259a9a9c11 */ /* 0x000fe2000f8e18ff */
[--C-:B------:R-:W-:Y:S01]  /*9ae0*/  FFMA.FTZ R193, R162, UR6, -R164.reuse ;  /* 0x00000006a2c17c23 */ /* 0x100fe200080108a4 */
[--C-:B------:R-:W-:Y:S01]  /*9af0*/  FFMA.FTZ R163, R163, UR6, -R164.reuse ;  /* 0x00000006a3a37c23 */ /* 0x100fe200080108a4 */
[--C-:B------:R-:W-:Y:S01]  /*9b00*/  FFMA.FTZ R195, R166, UR6, -R164.reuse ;  /* 0x00000006a6c37c23 */ /* 0x100fe200080108a4 */
[----:B------:R-:W-:Y:S01]  /*9b10*/  FFMA.FTZ R170, R170, UR6, -R164 ;  /* 0x00000006aaaa7c23 */ /* 0x000fe200080108a4 */
[----:B------:R-:W-:-:S02]  /*9b20*/  @!P1 VIADD R154, R154, 0x30840 ;  /* 0x000308409a9a9836 */ /* 0x000fc40000000000 */
[--C-:B------:R-:W-:Y:S01]  /*9b30*/  FFMA.FTZ R171, R171, UR6, -R164.reuse ;  /* 0x00000006abab7c23 */ /* 0x100fe200080108a4 */
[----:B------:R-:W0:Y:S01]  /*9b40*/  MUFU.EX2 R0, R0 ;  /* 0x0000000000007308 */ /* 0x000e220000000800 */
[--C-:B------:R-:W-:Y:S01]  /*9b50*/  FFMA.FTZ R174, R174, UR6, -R164.reuse ;  /* 0x00000006aeae7c23 */ /* 0x100fe200080108a4 */
[----:B------:R-:W-:Y:S01]  /*9b60*/  FFMA.FTZ R175, R175, UR6, -R164 ;  /* 0x00000006afaf7c23 */ /* 0x000fe200080108a4 */
[----:B------:R-:W-:Y:S01]  /*9b70*/  @!P1 PRMT R154, RZ, 0x654, R154 ;  /* 0x00000654ff9a9816 */ /* 0x000fe2000000009a */
[--C-:B------:R-:W-:Y:S01]  /*9b80*/  FFMA.FTZ R178, R178, UR6, -R164.reuse ;  /* 0x00000006b2b27c23 */ /* 0x100fe200080108a4 */
[--C-:B------:R-:W-:Y:S01]  /*9b90*/  FFMA.FTZ R179, R179, UR6, -R164.reuse ;  /* 0x00000006b3b37c23 */ /* 0x100fe200080108a4 */
[----:B------:R-:W-:Y:S01]  /*9ba0*/  FFMA.FTZ R181, R181, UR6, -R164 ;  /* 0x00000006b5b57c23 */ /* 0x000fe200080108a4 */
[----:B------:R1:W-:Y:S01]  /*9bb0*/  @!P1 SYNCS.ARRIVE.TRANS64.RED.A1T0 RZ, [R154+URZ], RZ ;  /* 0x000000ff9aff99a7 */ /* 0x0003e2000810043f */
[----:B------:R-:W2:Y:S01]  /*9bc0*/  MUFU.EX2 R153, R153 ;  /* 0x0000009900997308 */ /* 0x000ea20000000800 */
[----:B-1----:R-:W-:-:S07]  /*9bd0*/  IMAD.U32 R154, RZ, RZ, UR10 ;  /* 0x0000000aff9a7e24 */ /* 0x002fce000f8e00ff */
[----:B------:R-:W1:Y:S01]  /*9be0*/  MUFU.EX2 R199, R199 ;  /* 0x000000c700c77308 */ /* 0x000e620000000800 */
[----:B0-----:R-:W-:Y:S01]  /*9bf0*/  FFMA.FTZ R162, R0, R14, R197 ;  /* 0x0000000e00a27223 */ /* 0x001fe200000100c5 */
[----:B------:R-:W-:Y:S01]  /*9c00*/  FADD.FTZ R14, R185, R15 ;  /* 0x0000000fb90e7221 */ /* 0x000fe20000010000 */
[----:B------:R-:W-:-:S03]  /*9c10*/  @!P1 VIADD R158, R154, 0x30860 ;  /* 0x000308609a9e9836 */ /* 0x000fc60000000000 */
[----:B------:R-:W-:Y:S01]  /*9c20*/  FADD.FTZ R14, R192, R14 ;  /* 0x0000000ec00e7221 */ /* 0x000fe20000010000 */
[C---:B------:R-:W-:Y:S01]  /*9c30*/  F2FP.F16.F32.PACK_AB R192, R156.reuse, R192 ;  /* 0x000000c09cc0723e */ /* 0x040fe200000000ff */
[----:B------:R-:W0:Y:S01]  /*9c40*/  MUFU.EX2 R155, R155 ;  /* 0x0000009b009b7308 */ /* 0x000e220000000800 */
[----:B------:R-:W-:Y:S01]  /*9c50*/  @!P1 PRMT R158, RZ, 0x654, R158 ;  /* 0x00000654ff9e9816 */ /* 0x000fe2000000009e */
[C---:B--2---:R-:W-:Y:S01]  /*9c60*/  FADD.FTZ R162, R153.reuse, R162 ;  /* 0x000000a299a27221 */ /* 0x044fe20000010000 */
[----:B------:R-:W-:Y:S01]  /*9c70*/  FADD.FTZ R14, R156, R14 ;  /* 0x0000000e9c0e7221 */ /* 0x000fe20000010000 */
[----:B------:R-:W-:Y:S01]  /*9c80*/  F2FP.F16.F32.PACK_AB R197, R153, R197 ;  /* 0x000000c599c5723e */ /* 0x000fe200000000ff */
[----:B------:R2:W-:Y:S02]  /*9c90*/  @!P1 SYNCS.ARRIVE.TRANS64.RED.A1T0 RZ, [R158+URZ], RZ ;  /* 0x000000ff9eff99a7 */ /* 0x0005e4000810043f */
[----:B------:R-:W-:Y:S01]  /*9ca0*/  FADD.FTZ R15, R194, R14 ;  /* 0x0000000ec20f7221 */ /* 0x000fe20000010000 */
[----:B------:R-:W3:Y:S01]  /*9cb0*/  MUFU.EX2 R193, R193 ;  /* 0x000000c100c17308 */ /* 0x000ee20000000800 */
[----:B-1----:R-:W-:Y:S01]  /*9cc0*/  FADD.FTZ R162, R199, R162 ;  /* 0x000000a2c7a27221 */ /* 0x002fe20000010000 */
[C---:B------:R-:W-:Y:S01]  /*9cd0*/  F2FP.F16.F32.PACK_AB R194, R157.reuse, R194 ;  /* 0x000000c29dc2723e */ /* 0x040fe200000000ff */
[----:B------:R-:W-:Y:S01]  /*9ce0*/  FADD.FTZ R15, R157, R15 ;  /* 0x0000000f9d0f7221 */ /* 0x000fe20000010000 */
[--C-:B--2---:R-:W-:Y:S01]  /*9cf0*/  FFMA.FTZ R158, R167, UR6, -R164.reuse ;  /* 0x00000006a79e7c23 */ /* 0x104fe200080108a4 */
[----:B------:R-:W-:-:S02]  /*9d00*/  FFMA.FTZ R164, R182, UR6, -R164 ;  /* 0x00000006b6a47c23 */ /* 0x000fc400080108a4 */
[----:B------:R-:W-:Y:S01]  /*9d10*/  FADD.FTZ R15, R188, R15 ;  /* 0x0000000fbc0f7221 */ /* 0x000fe20000010000 */
[----:B------:R-:W1:Y:S01]  /*9d20*/  MUFU.EX2 R154, R163 ;  /* 0x000000a3009a7308 */ /* 0x000e620000000800 */
[C---:B0-----:R-:W-:Y:S01]  /*9d30*/  FADD.FTZ R162, R155.reuse, R162 ;  /* 0x000000a29ba27221 */ /* 0x041fe20000010000 */
[----:B------:R-:W-:Y:S01]  /*9d40*/  F2FP.F16.F32.PACK_AB R199, R155, R199 ;  /* 0x000000c79bc7723e */ /* 0x000fe200000000ff */
[C---:B------:R-:W-:Y:S01]  /*9d50*/  FADD.FTZ R15, R159.reuse, R15 ;  /* 0x0000000f9f0f7221 */ /* 0x040fe20000010000 */
[----:B------:R-:W-:-:S03]  /*9d60*/  F2FP.F16.F32.PACK_AB R188, R159, R188 ;  /* 0x000000bc9fbc723e */ /* 0x000fc600000000ff */
[----:B------:R-:W-:Y:S01]  /*9d70*/  FADD.FTZ R15, R190, R15 ;  /* 0x0000000fbe0f7221 */ /* 0x000fe20000010000 */
[----:B------:R-:W0:Y:S01]  /*9d80*/  MUFU.EX2 R195, R195 ;  /* 0x000000c300c37308 */ /* 0x000e220000000800 */
[----:B---3--:R-:W-:Y:S01]  /*9d90*/  FADD.FTZ R162, R193, R162 ;  /* 0x000000a2c1a27221 */ /* 0x008fe20000010000 */
[C---:B------:R-:W-:Y:S01]  /*9da0*/  F2FP.F16.F32.PACK_AB R190, R160.reuse, R190 ;  /* 0x000000bea0be723e */ /* 0x040fe200000000ff */
[----:B------:R-:W-:-:S04]  /*9db0*/  FADD.FTZ R15, R160, R15 ;  /* 0x0000000fa00f7221 */ /* 0x000fc80000010000 */
[----:B------:R-:W-:Y:S01]  /*9dc0*/  FADD.FTZ R15, R184, R15 ;  /* 0x0000000fb80f7221 */ /* 0x000fe20000010000 */
[----:B------:R-:W2:Y:S01]  /*9dd0*/  MUFU.EX2 R158, R158 ;  /* 0x0000009e009e7308 */ /* 0x000ea20000000800 */
[C---:B-1----:R-:W-:Y:S01]  /*9de0*/  FADD.FTZ R162, R154.reuse, R162 ;  /* 0x000000a29aa27221 */ /* 0x042fe20000010000 */
[----:B------:R-:W-:Y:S01]  /*9df0*/  F2FP.F16.F32.PACK_AB R193, R154, R193 ;  /* 0x000000c19ac1723e */ /* 0x000fe200000000ff */
[C---:B------:R-:W-:Y:S01]  /*9e00*/  FADD.FTZ R15, R161.reuse, R15 ;  /* 0x0000000fa10f7221 */ /* 0x040fe20000010000 */
[----:B------:R-:W-:-:S03]  /*9e10*/  F2FP.F16.F32.PACK_AB R184, R161, R184 ;  /* 0x000000b8a1b8723e */ /* 0x000fc600000000ff */
[----:B------:R-:W-:Y:S01]  /*9e20*/  FADD.FTZ R154, R186, R15 ;  /* 0x0000000fba9a7221 */ /* 0x000fe20000010000 */
[----:B------:R-:W1:Y:S01]  /*9e30*/  MUFU.EX2 R170, R170 ;  /* 0x000000aa00aa7308 */ /* 0x000e620000000800 */
[----:B0-----:R-:W-:Y:S01]  /*9e40*/  FADD.FTZ R14, R195, R162 ;  /* 0x000000a2c30e7221 */ /* 0x001fe20000010000 */
[C---:B------:R-:W-:Y:S01]  /*9e50*/  F2FP.F16.F32.PACK_AB R186, R21.reuse, R186 ;  /* 0x000000ba15ba723e */ /* 0x040fe200000000ff */
[----:B------:R-:W-:Y:S01]  /*9e60*/  FADD.FTZ R15, R21, R154 ;  /* 0x0000009a150f7221 */ /* 0x000fe20000010000 */
[----:B------:R-:W-:-:S04]  /*9e70*/  IMAD.MOV.U32 R21, RZ, RZ, R3 ;  /* 0x000000ffff157224 */ /* 0x000fc800078e0003 */
[----:B------:R-:W0:Y:S01]  /*9e80*/  MUFU.EX2 R171, R171 ;  /* 0x000000ab00ab7308 */ /* 0x000e220000000800 */
[C---:B--2---:R-:W-:Y:S01]  /*9e90*/  FADD.FTZ R14, R158.reuse, R14 ;  /* 0x0000000e9e0e7221 */ /* 0x044fe20000010000 */
[----:B------:R-:W-:-:S06]  /*9ea0*/  F2FP.F16.F32.PACK_AB R195, R158, R195 ;  /* 0x000000c39ec3723e */ /* 0x000fcc00000000ff */
        /* <DEDUP_REMOVED lines=14> */
[----:B------:R-:W-:-:S03]  /*9f90*/  F2FP.F16.F32.PACK_AB R185, R179, R178 ;  /* 0x000000b2b3b9723e */ /* 0x000fc600000000ff */
[----:B-1----:R-:W-:-:S04]  /*9fa0*/  FADD.FTZ R153, R181, R14 ;  /* 0x0000000eb5997221 */ /* 0x002fc80000010000 */
[C---:B0-----:R-:W-:Y:S01]  /*9fb0*/  FADD.FTZ R14, R164.reuse, R153 ;  /* 0x00000099a40e7221 */ /* 0x041fe20000010000 */
[----:B------:R-:W-:Y:S01]  /*9fc0*/  F2FP.F16.F32.PACK_AB R187, R164, R181 ;  /* 0x000000b5a4bb723e */ /* 0x000fe200000000ff */
[----:B------:R-:W-:Y:S06]  /*9fd0*/  @P2 BRA `(.L_x_1259) ;  /* 0xffffffdc00e42947 */ /* 0x000fec000383ffff */
.L_x_1250:
[----:B------:R-:W-:-:S13]  /*9fe0*/  R2UR UR4, R19 ;  /* 0x00000000130472ca */ /* 0x000fda00000e0000 */
[----:B------:R-:W-:-:S13]  /*9ff0*/  ISETP.GE.AND P2, PT, R20, UR4, PT ;  /* 0x0000000414007c0c */ /* 0x000fda000bf46270 */
[----:B------:R-:W-:Y:S05]  /*a000*/  @!P2 BRA `(.L_x_1260) ;  /* 0x0000002800e0a947 */ /* 0x000fea0003800000 */
[----:B------:R-:W-:Y:S01]  /*a010*/  IMAD.MOV.U32 R21, RZ, RZ, R2 ;  /* 0x000000ffff157224 */ /* 0x000fe200078e0002 */
[----:B------:R-:W-:Y:S01]  /*a020*/  UMOV UR7, UR38 ;  /* 0x0000002600077c82 */ /* 0x000fe20008000000 */
[----:B------:R-:W-:Y:S01]  /*a030*/  IMAD.MOV.U32 R236, RZ, RZ, R3 ;  /* 0x000000ffffec7224 */ /* 0x000fe200078e0003 */
[----:B------:R-:W-:Y:S01]  /*a040*/  UMOV UR4, UR36 ;  /* 0x0000002400047c82 */ /* 0x000fe20008000000 */
[----:B------:R-:W-:Y:S01]  /*a050*/  ULDC UR54, c[0x0][0x9e4] ;  /* 0x0002790000367ab9 */ /* 0x000fe20000000800 */
[----:B------:R-:W-:-:S05]  /*a060*/  ULDC UR5, c[0x0][0x9d8] ;  /* 0x0002760000057ab9 */ /* 0x000fca0000000800 */
.L_x_1277:
[----:B------:R-:W-:-:S04]  /*a070*/  UIADD3 UR36, UR4, 0x1, URZ ;  /* 0x0000000104247890 */ /* 0x000fc8000fffe03f */
[----:B------:R-:W-:-:S04]  /*a080*/  UISETP.NE.AND UP1, UPT, UR36, 0x2, UPT ;  /* 0x000000022400788c */ /* 0x000fc8000bf25270 */
[----:B------:R-:W-:Y:S02]  /*a090*/  USEL UR38, URZ, 0x1, UP1 ;  /* 0x000000013f267887 */ /* 0x000fe40008800000 */
[----:B------:R-:W-:Y:S02]  /*a0a0*/  USEL UR36, UR36, URZ, UP1 ;  /* 0x0000003f24247287 */ /* 0x000fe40008800000 */
[----:B------:R-:W-:Y:S01]  /*a0b0*/  ULOP3.LUT UR38, UR7, UR38, URZ, 0x3c, !UPT ;  /* 0x0000002607267292 */ /* 0x000fe2000f8e3c3f */
[----:B------:R-:W-:Y:S11]  /*a0c0*/  @!P0 BRA `(.L_x_1261) ;  /* 0x0000000000048947 */ /* 0x000ff60003800000 */
[----:B------:R-:W-:Y:S01]  /*a0d0*/  BPT.TRAP 0x1 ;  /* 0x000000040000795c */ /* 0x000fe20000300000 */
.L_x_1261:
[----:B------:R-:W-:Y:S01]  /*a0e0*/  ULEA UR6, UR36, UR37, 0x3 ;  /* 0x0000002524067291 */ /* 0x000fe2000f8e183f */
[----:B------:R-:W-:-:S05]  /*a0f0*/  IMAD.U32 R2, RZ, RZ, UR38 ;  /* 0x00000026ff027e24 */ /* 0x000fca000f8e00ff */
[----:B------:R-:W-:-:S04]  /*a100*/  SHF.L.U32 R2, R2, 0x1f, RZ ;  /* 0x0000001f02027819 */ /* 0x000fc800000006ff */
[----:B------:R0:W1:Y:S01]  /*a110*/  SYNCS.PHASECHK.TRANS64.TRYWAIT P2, [UR6+0x30830], R2 ;  /* 0x03083002ff0075a7 */ /* 0x0000620008040146 */
[----:B------:R-:W-:Y:S05]  /*a120*/  @!P0 BRA `(.L_x_1262) ;  /* 0x0000000000048947 */ /* 0x000fea0003800000 */
[----:B------:R-:W-:Y:S01]  /*a130*/  BPT.TRAP 0x1 ;  /* 0x000000040000795c */ /* 0x000fe20000300000 */
.L_x_1262:
[-C--:B------:R-:W-:Y:S01]  /*a140*/  FMUL.FTZ R24, R24, R152.reuse ;  /* 0x0000009818187220 */ /* 0x080fe20000410000 */
[----:B------:R-:W-:Y:S01]  /*a150*/  FMUL.FTZ R25, R25, R152 ;  /* 0x0000009819197220 */ /* 0x000fe20000410000 */
[----:B-1----:R-:W-:Y:S06]  /*a160*/  @P2 BRA `(.L_x_1263) ;  /* 0x0000000000082947 */ /* 0x002fec0003800000 */
[----:B------:R-:W1:Y:S02]  /*a170*/  SYNCS.PHASECHK.TRANS64.TRYWAIT P2, [UR6+0x30830], R2 ;  /* 0x03083002ff0075a7 */ /* 0x000e640008040146 */
[----:B-1----:R-:W-:Y:S05]  /*a180*/  @!P2 BRA `(.L_x_1264) ;  /* 0x0000010c0034a947 */ /* 0x002fea0003800000 */
.L_x_1263:
        /* <DEDUP_REMOVED lines=224> */
.L_x_1265:
[----:B------:R-:W-:Y:S01]  /*af90*/  ULEA UR10, UR4, UR37, 0x3 ;  /* 0x00000025040a7291 */ /* 0x000fe2000f8e183f */
[----:B------:R-:W-:-:S05]  /*afa0*/  IMAD.U32 R0, RZ, RZ, UR7 ;  /* 0x00000007ff007e24 */ /* 0x000fca000f8e00ff */
[----:B------:R-:W-:-:S04]  /*afb0*/  SHF.L.U32 R0, R0, 0x1f, RZ ;  /* 0x0000001f00007819 */ /* 0x000fc800000006ff */
[----:B------:R2:W3:Y:S01]  /*afc0*/  SYNCS.PHASECHK.TRANS64.TRYWAIT P2, [UR10+0x30850], R0 ;  /* 0x03085000ff0075a7 */ /* 0x0004e2000804014a */
[----:B------:R-:W-:Y:S05]  /*afd0*/  @!P0 BRA `(.L_x_1266) ;  /* 0x0000000000048947 */ /* 0x000fea0003800000 */
[----:B------:R-:W-:Y:S01]  /*afe0*/  BPT.TRAP 0x1 ;  /* 0x000000040000795c */ /* 0x000fe20000300000 */
.L_x_1266:
[----:B---3--:R-:W-:Y:S05]  /*aff0*/  @P2 BRA `(.L_x_1267) ;  /* 0x0000000000082947 */ /* 0x008fea0003800000 */
[----:B------:R-:W3:Y:S02]  /*b000*/  SYNCS.PHASECHK.TRANS64.TRYWAIT P2, [UR10+0x30850], R0 ;  /* 0x03085000ff0075a7 */ /* 0x000ee4000804014a */
[----:B---3--:R-:W-:Y:S05]  /*b010*/  @!P2 BRA `(.L_x_1268) ;  /* 0x000000fc00a8a947 */ /* 0x008fea0003800000 */
.L_x_1267:
[----:B------:R-:W-:Y:S01]  /*b020*/  UIADD3 UR6, UR37, 0x400, URZ ;  /* 0x0000040025067890 */ /* 0x000fe2000fffe03f */
[----:B------:R-:W-:Y:S01]  /*b030*/  WARPGROUP.ARRIVE ;  /* 0x00000000000079c5 */ /* 0x000fe20000000000 */
[----:B------:R-:W-:Y:S01]  /*b040*/  UMOV UR7, 0x40000040 ;  /* 0x4000004000077882 */ /* 0x000fe20000000000 */
[----:B------:R-:W-:Y:S01]  /*b050*/  PLOP3.LUT P2, PT, PT, PT, UP0, 0x80, 0x0 ;  /* 0x000000000000781c */ /* 0x000fe20003f4f008 */
[----:B------:R-:W-:Y:S01]  /*b060*/  USHF.R.U32.HI UR6, URZ, 0x4, UR6 ;  /* 0x000000043f067899 */ /* 0x000fe20008011606 */
[----:B0-2---:R-:W-:Y:S01]  /*b070*/  FMUL.FTZ R0, R154, UR5 ;  /* 0x000000059a007c20 */ /* 0x005fe20008410000 */
[----:B------:R-:W-:Y:S01]  /*b080*/  FMUL.FTZ R154, R158, UR5 ;  /* 0x000000059e9a7c20 */ /* 0x000fe20008410000 */
        /* <DEDUP_REMOVED lines=20> */
[----:B------:R-:W-:Y:S01]  /*b1d0*/  FMUL.FTZ R172, R172, UR5 ;  /* 0x00000005acac7c20 */ /* 0x000fe20008410000 */
[----:B------:R-:W-:Y:S01]  /*b1e0*/  UMOV UR7, 0x40000040 ;  /* 0x4000004000077882 */ /* 0x000fe20000000000 */
[----:B------:R-:W-:Y:S01]  /*b1f0*/  FMUL.FTZ R173, R173, UR5 ;  /* 0x00000005adad7c20 */ /* 0x000fe20008410000 */
[----:B------:R-:W-:Y:S01]  /*b200*/  FMUL.FTZ R176, R176, UR5 ;  /* 0x00000005b0b07c20 */ /* 0x000fe20008410000 */
[----:B------:R-:W-:Y:S01]  /*b210*/  FMUL.FTZ R180, R180, UR5 ;  /* 0x00000005b4b47c20 */ /* 0x000fe20008410000 */
[----:B------:R-:W-:Y:S01]  /*b220*/  FMUL.FTZ R181, R181, UR5 ;  /* 0x00000005b5b57c20 */ /* 0x000fe20008410000 */
[----:B------:R-:W-:Y:S01]  /*b230*/  FMUL.FTZ R178, R183, UR5 ;  /* 0x00000005b7b27c20 */ /* 0x000fe20008410000 */
[----:B------:R-:W0:Y:S08]  /*b240*/  MUFU.TANH R153, R153 ;  /* 0x0000009900997308 */ /* 0x000e300000002400 */
        /* <DEDUP_REMOVED lines=34> */
[----:B------:R-:W-:-:S15]  /*b470*/  WARPGROUP.ARRIVE ;  /* 0x00000000000079c5 */ /* 0x000fde0000000000 */
[----:B------:R-:W-:-:S06]  /*b480*/  NOP ;  /* 0x0000000000007918 */ /* 0x000fcc0000000000 */
[----:B------:R-:W-:Y:S03]  /*b490*/  HGMMA.64x256x16.F32 R24, R184, gdesc[UR4].tnspB, R24, gsb0 ;  /* 0x43e00004b8187df0 */ /* 0x000fe60008000818 */
[----:B------:R-:W-:Y:S02]  /*b4a0*/  WARPGROUP.DEPBAR.LE gsb0, 0x0 ;  /* 0x00008000000079c5 */ /* 0x000fe40000010000 */
[----:B------:R-:W-:Y:S02]  /*b4b0*/  VIADD R186, R18, UR61 ;  /* 0x0000003d12ba7c36 */ /* 0x000fe40008000000 */
[----:B------:R-:W-:Y:S01]  /*b4c0*/  FMUL.FTZ R184, R152, UR5 ;  /* 0x0000000598b87c20 */ /* 0x000fe20008410000 */
[----:B------:R-:W-:Y:S01]  /*b4d0*/  FMUL.FTZ R152, R155, UR5 ;  /* 0x000000059b987c20 */ /* 0x000fe20008410000 */
[----:B------:R-:W-:Y:S01]  /*b4e0*/  FMUL.FTZ R155, R159, UR5 ;  /* 0x000000059f9b7c20 */ /* 0x000fe20008410000 */
[----:B-1----:R-:W-:Y:S01]  /*b4f0*/  @P2 IMAD.HI.U32 R2, R186, UR4, RZ ;  /* 0x00000004ba022c27 */ /* 0x002fe2000f8e00ff */
[----:B------:R-:W-:-:S03]  /*b500*/  @UP0 ULDC UR4, c[0x0][0x450] ;  /* 0x0001140000040ab9 */ /* 0x000fc60000000800 */
[----:B------:R-:W-:Y:S01]  /*b510*/  FMUL.FTZ R159, R163, UR5 ;  /* 0x00000005a39f7c20 */ /* 0x000fe20008410000 */
[----:B------:R-:W-:Y:S01]  /*b520*/  FMUL.FTZ R163, R167, UR5 ;  /* 0x00000005a7a37c20 */ /* 0x000fe20008410000 */
[----:B------:R-:W-:Y:S01]  /*b530*/  FMUL.FTZ R167, R171, UR5 ;  /* 0x00000005aba77c20 */ /* 0x000fe20008410000 */
[----:B------:R-:W-:Y:S01]  /*b540*/  @P2 SHF.R.U32.HI R186, RZ, UR4, R2 ;  /* 0x00000004ffba2c19 */ /* 0x000fe20008011602 */
[----:B------:R-:W-:Y:S02]  /*b550*/  IMAD.U32 R2, RZ, RZ, UR36 ;  /* 0x00000024ff027e24 */ /* 0x000fe4000f8e00ff */
[----:B------:R-:W-:Y:S01]  /*b560*/  FMUL.FTZ R171, R175, UR5 ;  /* 0x00000005afab7c20 */ /* 0x000fe20008410000 */
[----:B------:R-:W-:Y:S01]  /*b570*/  FMUL.FTZ R175, R179, UR5 ;  /* 0x00000005b3af7c20 */ /* 0x000fe20008410000 */
[----:B------:R-:W-:Y:S01]  /*b580*/  FMUL.FTZ R185, R177, UR5 ;  /* 0x00000005b1b97c20 */ /* 0x000fe20008410000 */
[----:B------:R-:W1:Y:S01]  /*b590*/  SHFL.IDX PT, R189, R186, RZ, 0x1c1f ;  /* 0x001c1fffbabd7589 */ /* 0x000e6200000e0000 */
[----:B------:R-:W-:Y:S01]  /*b5a0*/  @!P1 LEA R2, R2, UR37, 0x3 ;  /* 0x0000002502029c11 */ /* 0x000fe2000f8e18ff */
[----:B------:R-:W-:-:S02]  /*b5b0*/  IMAD.SHL.U32 R179, R20, 0x40, RZ ;  /* 0x0000004014b37824 */ /* 0x000fc400078e00ff */
[----:B------:R-:W-:Y:S01]  /*b5c0*/  FMUL.FTZ R177, R182, UR5 ;  /* 0x00000005b6b17c20 */ /* 0x000fe20008410000 */
[----:B------:R-:W-:Y:S01]  /*b5d0*/  IMAD.U32 R187, RZ, RZ, UR39 ;  /* 0x00000027ffbb7e24 */ /* 0x000fe2000f8e00ff */
[----:B------:R-:W0:Y:S01]  /*b5e0*/  MUFU.TANH R184, R184 ;  /* 0x000000b800b87308 */ /* 0x000e220000002400 */
[----:B------:R-:W-:Y:S01]  /*b5f0*/  @!P1 VIADD R2, R2, 0x30840 ;  /* 0x0003084002029836 */ /* 0x000fe20000000000 */
[----:B------:R-:W-:-:S04]  /*b600*/  ULDC UR4, c[0x0][0x9e0] ;  /* 0x0002780000047ab9 */ /* 0x000fc80000000800 */
[----:B------:R-:W-:Y:S02]  /*b610*/  @!P1 PRMT R2, RZ, 0x654, R2 ;  /* 0x00000654ff029816 */ /* 0x000fe40000000002 */
[----:B------:R-:W0:Y:S02]  /*b620*/  MUFU.TANH R152, R152 ;  /* 0x0000009800987308 */ /* 0x000e240000002400 */
[----:B------:R5:W-:Y:S06]  /*b630*/  @!P1 SYNCS.ARRIVE.TRANS64.RED.A1T0 RZ, [R2+URZ], RZ ;  /* 0x000000ff02ff99a7 */ /* 0x000bec000810043f */
[----:B------:R-:W0:Y:S01]  /*b640*/  MUFU.TANH R155, R155 ;  /* 0x0000009b009b7308 */ /* 0x000e220000002400 */
[----:B-----5:R-:W-:-:S04]  /*b650*/  IADD3 R2, -R16, 0x1, -R179 ;  /* 0x0000000110027810 */ /* 0x020fc80007ffe9b3 */
[----:B------:R-:W-:-:S03]  /*b660*/  IADD3 R187, -R187, UR60, R2 ;  /* 0x0000003cbbbb7c10 */ /* 0x000fc6000fffe102 */
[----:B------:R-:W0:Y:S02]  /*b670*/  MUFU.TANH R159, R159 ;  /* 0x0000009f009f7308 */ /* 0x000e240000002400 */
[C---:B------:R-:W-:Y:S02]  /*b680*/  VIADD R188, R187.reuse, UR4 ;  /* 0x00000004bbbc7c36 */ /* 0x040fe40008000000 */
[----:B------:R-:W-:Y:S02]  /*b690*/  VIADD R187, R187, UR58 ;  /* 0x0000003abbbb7c36 */ /* 0x000fe40008000000 */
[--C-:B-1----:R-:W-:Y:S02]  /*b6a0*/  IMAD.IADD R183, R188, 0x1, R189.reuse ;  /* 0x00000001bcb77824 */ /* 0x102fe400078e02bd */
[----:B------:R-:W1:Y:S01]  /*b6b0*/  MUFU.TANH R163, R163 ;  /* 0x000000a300a37308 */ /* 0x000e620000002400 */
[----:B------:R-:W-:-:S07]  /*b6c0*/  IMAD.IADD R182, R187, 0x1, R189 ;  /* 0x00000001bbb67824 */ /* 0x000fce00078e02bd */
[----:B------:R-:W0:Y:S08]  /*b6d0*/  MUFU.TANH R167, R167 ;  /* 0x000000a700a77308 */ /* 0x000e300000002400 */
[----:B------:R-:W0:Y:S08]  /*b6e0*/  MUFU.TANH R171, R171 ;  /* 0x000000ab00ab7308 */ /* 0x000e300000002400 */
[----:B------:R-:W0:Y:S08]  /*b6f0*/  MUFU.TANH R185, R185 ;  /* 0x000000b900b97308 */ /* 0x000e300000002400 */
[----:B------:R-:W0:Y:S08]  /*b700*/  MUFU.TANH R175, R175 ;  /* 0x000000af00af7308 */ /* 0x000e300000002400 */
[----:B------:R-:W0:Y:S01]  /*b710*/  MUFU.TANH R177, R177 ;  /* 0x000000b100b17308 */ /* 0x000e220000002400 */
[----:B-1234-:R-:W-:Y:S05]  /*b720*/  @!P5 BRA `(.L_x_1269) ;  /* 0x00000000005cd947 */ /* 0x01efea0003800000 */
        /* <DEDUP_REMOVED lines=8> */
[----:B------:R-:W1:Y:S02]  /*b7b0*/  @P2 LDC.64 R2, c[0x0][0x9e8] ;  /* 0x00027a00ff022b82 */ /* 0x000e640000000a00 */
[----:B-1----:R-:W-:-:S05]  /*b7c0*/  @P2 IMAD.HI.U32 R2, R189, R2, RZ ;  /* 0x00000002bd022227 */ /* 0x002fca00078e00ff */
[----:B------:R-:W-:-:S04]  /*b7d0*/  @P2 SHF.R.U32.HI R189, RZ, R3, R2 ;  /* 0x00000003ffbd2219 */ /* 0x000fc80000011602 */
[----:B------:R-:W-:Y:S01]  /*b7e0*/  LOP3.LUT R189, RZ, R189, RZ, 0x33, !PT ;  /* 0x000000bdffbd7212 */ /* 0x000fe200078e33ff */
[----:B------:R-:W-:Y:S06]  /*b7f0*/  BRA `(.L_x_1272) ;  /* 0x0000000000147947 */ /* 0x000fec0003800000 */
.L_x_1271:
[----:B------:R-:W-:-:S05]  /*b800*/  IMAD.U32 R190, RZ, RZ, UR54 ;  /* 0x00000036ffbe7e24 */ /* 0x000fca000f8e00ff */
[----:B------:R-:W-:-:S13]  /*b810*/  ISETP.NE.AND P2, PT, R190, 0x1, PT ;  /* 0x00000001be00780c */ /* 0x000fda0003f45270 */
[----:B------:R-:W1:Y:S02]  /*b820*/  @P2 LDC.64 R2, c[0x0][0x9e8] ;  /* 0x00027a00ff022b82 */ /* 0x000e640000000a00 */
[----:B-1----:R-:W-:-:S05]  /*b830*/  @P2 IMAD.HI.U32 R2, R189, R2, RZ ;  /* 0x00000002bd022227 */ /* 0x002fca00078e00ff */
[----:B------:R-:W-:-:S07]  /*b840*/  @P2 SHF.R.U32.HI R189, RZ, R3, R2 ;  /* 0x00000003ffbd2219 */ /* 0x000fce0000011602 */
.L_x_1272:
[----:B------:R-:W-:Y:S05]  /*b850*/  BSYNC B0 ;  /* 0x0000000000007941 */ /* 0x000fea0003800000 */
.L_x_1270:
[----:B------:R-:W-:-:S04]  /*b860*/  IMAD R189, R189, R190, -R179 ;  /* 0x000000bebdbd7224 */ /* 0x000fc800078e0ab3 */
[----:B------:R-:W-:-:S05]  /*b870*/  IMAD.IADD R189, R189, 0x1, -R16 ;  /* 0x00000001bdbd7824 */ /* 0x000fca00078e0a10 */
[----:B------:R-:W-:Y:S02]  /*b880*/  VIADDMNMX R183, R189, R190, R183, PT ;  /* 0x000000bebdb77246 */ /* 0x000fe400038001b7 */
[----:B------:R-:W-:-:S07]  /*b890*/  VIMNMX R182, R182, R189, !PT ;  /* 0x000000bdb6b67248 */ /* 0x000fce0007fe0100 */
.L_x_1269:
[----:B------:R-:W-:Y:S01]  /*b8a0*/  ISETP.GT.AND P2, PT, R20, -0x1, PT ;  /* 0xffffffff1400780c */ /* 0x000fe20003f44270 */
[----:B------:R-:W1:Y:S03]  /*b8b0*/  SHFL.IDX PT, R186, R186, 0x1, 0x1c1f ;  /* 0x003c1f00baba7f89 */ /* 0x000e6600000e0000 */
[C---:B------:R-:W-:Y:S02]  /*b8c0*/  ISETP.GT.AND P3, PT, R182.reuse, RZ, P2 ;  /* 0x000000ffb600720c */ /* 0x040fe40001764270 */
[C---:B------:R-:W-:Y:S02]  /*b8d0*/  ISETP.GT.AND P6, PT, R182.reuse, 0x1, P2 ;  /* 0x00000001b600780c */ /* 0x040fe400017c4270 */
[----:B------:R-:W-:Y:S02]  /*b8e0*/  ISETP.LT.OR P4, PT, R183, 0x1, P3 ;  /* 0x00000001b700780c */ /* 0x000fe40001f81670 */
[----:B------:R-:W-:-:S02]  /*b8f0*/  ISETP.GT.AND P3, PT, R182, 0x8, P2 ;  /* 0x00000008b600780c */ /* 0x000fc40001764270 */
[----:B0-----:R-:W-:Y:S02]  /*b900*/  FSEL R184, R184, -INF , !P4 ;  /* 0xff800000b8b87808 */ /* 0x001fe40006000000 */
[----:B------:R-:W-:Y:S02]  /*b910*/  ISETP.GT.AND P4, PT, R182, 0x9, P2 ;  /* 0x00000009b600780c */ /* 0x000fe40001784270 */
[C---:B------:R-:W-:Y:S02]  /*b920*/  ISETP.LT.OR P6, PT, R183.reuse, 0x2, P6 ;  /* 0x00000002b700780c */ /* 0x040fe400037c1670 */
[C---:B------:R-:W-:Y:S02]  /*b930*/  ISETP.LT.OR P3, PT, R183.reuse, 0x9, P3 ;  /* 0x00000009b700780c */ /* 0x040fe40001f61670 */
[----:B------:R-:W-:Y:S02]  /*b940*/  ISETP.LT.OR P4, PT, R183, 0xa, P4 ;  /* 0x0000000ab700780c */ /* 0x000fe40002781670 */
[----:B------:R-:W-:-:S02]  /*b950*/  FSEL R153, R153, -INF , !P6 ;  /* 0xff80000099997808 */ /* 0x000fc40007000000 */
[----:B------:R-:W-:Y:S01]  /*b960*/  FSEL R156, R156, -INF , !P3 ;  /* 0xff8000009c9c7808 */ /* 0x000fe20005800000 */
[--C-:B-1----:R-:W-:Y:S01]  /*b970*/  IMAD.IADD R188, R188, 0x1, R186.reuse ;  /* 0x00000001bcbc7824 */ /* 0x102fe200078e02ba */
[----:B------:R-:W-:Y:S01]  /*b980*/  FSEL R157, R157, -INF , !P4 ;  /* 0xff8000009d9d7808 */ /* 0x000fe20006000000 */
[----:B------:R-:W-:Y:S01]  /*b990*/  IMAD.IADD R187, R187, 0x1, R186 ;  /* 0x00000001bbbb7824 */ /* 0x000fe200078e02ba */
        /* <DEDUP_REMOVED lines=35> */
[----:B------:R-:W-:Y:S01]  /*bbd0*/  FSEL R181, R181, -INF , !P4 ;  /* 0xff800000b5b57808 */ /* 0x000fe20006000000 */
[----:B------:R-:W-:Y:S06]  /*bbe0*/  @!P5 BRA `(.L_x_1273) ;  /* 0x00000000005cd947 */ /* 0x000fec0003800000 */
        /* <DEDUP_REMOVED lines=13> */
.L_x_1275:
[----:B------:R-:W-:-:S05]  /*bcc0*/  IMAD.U32 R182, RZ, RZ, UR54 ;  /* 0x00000036ffb67e24 */ /* 0x000fca000f8e00ff */
[----:B------:R-:W-:-:S13]  /*bcd0*/  ISETP.NE.AND P3, PT, R182, 0x1, PT ;  /* 0x00000001b600780c */ /* 0x000fda0003f65270 */
[----:B------:R-:W0:Y:S02]  /*bce0*/  @P3 LDC.64 R2, c[0x0][0x9e8] ;  /* 0x00027a00ff023b82 */ /* 0x000e240000000a00 */
[----:B0-----:R-:W-:-:S05]  /*bcf0*/  @P3 IMAD.HI.U32 R2, R186, R2, RZ ;  /* 0x00000002ba023227 */ /* 0x001fca00078e00ff */
[----:B------:R-:W-:-:S07]  /*bd00*/  @P3 SHF.R.U32.HI R186, RZ, R3, R2 ;  /* 0x00000003ffba3219 */ /* 0x000fce0000011602 */
.L_x_1276:
[----:B------:R-:W-:Y:S05]  /*bd10*/  BSYNC B0 ;  /* 0x0000000000007941 */ /* 0x000fea0003800000 */
.L_x_1274:
[----:B------:R-:W-:-:S04]  /*bd20*/  IMAD R179, R186, R182, -R179 ;  /* 0x000000b6bab37224 */ /* 0x000fc800078e0ab3 */
[----:B------:R-:W-:-:S05]  /*bd30*/  IMAD.IADD R179, R179, 0x1, -R16 ;  /* 0x00000001b3b37824 */ /* 0x000fca00078e0a10 */
[----:B------:R-:W-:Y:S02]  /*bd40*/  VIADDMNMX R188, R179, R182, R188, PT ;  /* 0x000000b6b3bc7246 */ /* 0x000fe400038001bc */
[----:B------:R-:W-:-:S07]  /*bd50*/  VIMNMX R187, R187, R179, !PT ;  /* 0x000000b3bbbb7248 */ /* 0x000fce0007fe0100 */
.L_x_1273:
[----:B------:R-:W-:Y:S01]  /*bd60*/  ISETP.GT.AND P6, PT, R187, 0x9, P2 ;  /* 0x00000009bb00780c */ /* 0x000fe200017c4270 */
[----:B------:R-:W-:Y:S01]  /*bd70*/  ULDC UR6, c[0x0][0x988] ;  /* 0x0002620000067ab9 */ /* 0x000fe20000000800 */
[----:B------:R-:W-:Y:S01]  /*bd80*/  FMNMX.FTZ R2, R184, R236, !PT ;  /* 0x000000ecb8027209 */ /* 0x000fe20007810000 */
[----:B------:R-:W-:Y:S01]  /*bd90*/  UMOV UR7, UR38 ;  /* 0x0000002600077c82 */ /* 0x000fe20008000000 */
[----:B------:R-:W-:Y:S02]  /*bda0*/  ISETP.LT.OR P6, PT, R188, 0xa, P6 ;  /* 0x0000000abc00780c */ /* 0x000fe400037c1670 */
[----:B------:R-:W-:Y:S02]  /*bdb0*/  FMNMX.FTZ R2, R153, R2, !PT ;  /* 0x0000000299027209 */ /* 0x000fe40007810000 */
[----:B------:R-:W-:Y:S02]  /*bdc0*/  FSEL R155, R155, -INF , !P6 ;  /* 0xff8000009b9b7808 */ /* 0x000fe40007000000 */
[----:B------:R-:W-:-:S02]  /*bdd0*/  ISETP.GT.AND P6, PT, R187, 0x18, P2 ;  /* 0x00000018bb00780c */ /* 0x000fc400017c4270 */
[----:B------:R-:W-:Y:S02]  /*bde0*/  FMNMX.FTZ R2, R156, R2, !PT ;  /* 0x000000029c027209 */ /* 0x000fe40007810000 */
[----:B------:R-:W-:Y:S02]  /*bdf0*/  ISETP.LT.OR P6, PT, R188, 0x19, P6 ;  /* 0x00000019bc00780c */ /* 0x000fe400037c1670 */
[C---:B------:R-:W-:Y:S02]  /*be00*/  ISETP.GT.AND P4, PT, R187.reuse, 0x1, P2 ;  /* 0x00000001bb00780c */ /* 0x040fe40001784270 */
[----:B------:R-:W-:Y:S02]  /*be10*/  FSEL R162, R162, -INF , !P6 ;  /* 0xff800000a2a27808 */ /* 0x000fe40007000000 */
[----:B------:R-:W-:Y:S02]  /*be20*/  ISETP.GT.AND P6, PT, R187, 0x21, P2 ;  /* 0x00000021bb00780c */ /* 0x000fe400017c4270 */
[----:B------:R-:W-:-:S02]  /*be30*/  FMNMX.FTZ R2, R157, R2, !PT ;  /* 0x000000029d027209 */ /* 0x000fc40007810000 */
[C---:B------:R-:W-:Y:S02]  /*be40*/  ISETP.LT.OR P6, PT, R188.reuse, 0x22, P6 ;  /* 0x00000022bc00780c */ /* 0x040fe400037c1670 */
[C---:B------:R-:W-:Y:S02]  /*be50*/  ISETP.LT.OR P4, PT, R188.reuse, 0x2, P4 ;  /* 0x00000002bc00780c */ /* 0x040fe40002781670 */
[----:B------:R-:W-:Y:S02]  /*be60*/  FSEL R167, R167, -INF , !P6 ;  /* 0xff800000a7a77808 */ /* 0x000fe40007000000 */
[C---:B------:R-:W-:Y:S02]  /*be70*/  ISETP.GT.AND P6, PT, R187.reuse, RZ, P2 ;  /* 0x000000ffbb00720c */ /* 0x040fe400017c4270 */
[----:B------:R-:W-:Y:S02]  /*be80*/  ISETP.GT.AND P3, PT, R187, 0x8, P2 ;  /* 0x00000008bb00780c */ /* 0x000fe40001764270 */
[----:B------:R-:W-:-:S02]  /*be90*/  ISETP.LT.OR P6, PT, R188, 0x1, P6 ;  /* 0x00000001bc00780c */ /* 0x000fc400037c1670 */
[----:B------:R-:W-:Y:S02]  /*bea0*/  FMNMX.FTZ R2, R160, R2, !PT ;  /* 0x00000002a0027209 */ /* 0x000fe40007810000 */
[----:B------:R-:W-:Y:S02]  /*beb0*/  FSEL R0, R0, -INF , !P6 ;  /* 0xff80000000007808 */ /* 0x000fe40007000000 */
[----:B------:R-:W-:Y:S02]  /*bec0*/  FSEL R179, R152, -INF , !P4 ;  /* 0xff80000098b37808 */ /* 0x000fe40006000000 */
[----:B------:R-:W-:Y:S02]  /*bed0*/  ISETP.LT.OR P3, PT, R188, 0x9, P3 ;  /* 0x00000009bc00780c */ /* 0x000fe40001f61670 */
[----:B------:R-:W-:Y:S02]  /*bee0*/  FMNMX.FTZ R152, R0, R21, !PT ;  /* 0x0000001500987209 */ /* 0x000fe40007810000 */
[----:B------:R-:W-:-:S02]  /*bef0*/  FMNMX.FTZ R2, R161, R2, !PT ;  /* 0x00000002a1027209 */ /* 0x000fc40007810000 */
[----:B------:R-:W-:Y:S02]  /*bf00*/  ISETP.GT.AND P4, PT, R187, 0x10, P2 ;  /* 0x00000010bb00780c */ /* 0x000fe40001784270 */
[----:B------:R-:W-:Y:S02]  /*bf10*/  FSEL R154, R154, -INF , !P3 ;  /* 0xff8000009a9a7808 */ /* 0x000fe40005800000 */
[----:B------:R-:W-:Y:S02]  /*bf20*/  FMNMX.FTZ R152, R179, R152, !PT ;  /* 0x00000098b3987209 */ /* 0x000fe40007810000 */
[----:B------:R-:W-:Y:S02]  /*bf30*/  FMNMX.FTZ R2, R164, R2, !PT ;  /* 0x00000002a4027209 */ /* 0x000fe40007810000 */
[----:B------:R-:W-:Y:S02]  /*bf40*/  ISETP.GT.AND P3, PT, R187, 0x11, P2 ;  /* 0x00000011bb00780c */ /* 0x000fe40001764270 */
[----:B------:R-:W-:-:S02]  /*bf50*/  ISETP.LT.OR P4, PT, R188, 0x11, P4 ;  /* 0x00000011bc00780c */ /* 0x000fc40002781670 */
[----:B------:R-:W-:Y:S02]  /*bf60*/  FMNMX.FTZ R152, R154, R152, !PT ;  /* 0x000000989a987209 */ /* 0x000fe40007810000 */
[----:B------:R-:W-:Y:S02]  /*bf70*/  FMNMX.FTZ R2, R165, R2, !PT ;  /* 0x00000002a5027209 */ /* 0x000fe40007810000 */
[----:B------:R-:W-:Y:S02]  /*bf80*/  ISETP.LT.OR P3, PT, R188, 0x12, P3 ;  /* 0x00000012bc00780c */ /* 0x000fe40001f61670 */
[----:B------:R-:W-:Y:S02]  /*bf90*/  FSEL R158, R158, -INF , !P4 ;  /* 0xff8000009e9e7808 */ /* 0x000fe40006000000 */
        /* <DEDUP_REMOVED lines=18> */
[----:B------:R-:W-:Y:S02]  /*c0c0*/  ISETP.LT.OR P4, PT, R188, 0x29, P4 ;  /* 0x00000029bc00780c */ /* 0x000fe40002781670 */
[----:B------:R-:W-:-:S02]  /*c0d0*/  ISETP.GT.AND P3, PT, R187, 0x29, P2 ;  /* 0x00000029bb00780c */ /* 0x000fc40001764270 */
[----:B------:R-:W-:Y:S02]  /*c0e0*/  FMNMX.FTZ R152, R166, R152, !PT ;  /* 0x00000098a6987209 */ /* 0x000fe40007810000 */
[----:B------:R-:W-:Y:S02]  /*c0f0*/  FMNMX.FTZ R2, R185, R2, !PT ;  /* 0x00000002b9027209 */ /* 0x000fe40007810000 */
[----:B------:R-:W-:Y:S02]  /*c100*/  FSEL R170, R170, -INF , !P4 ;  /* 0xff800000aaaa7808 */ /* 0x000fe40006000000 */
[----:B------:R-:W-:Y:S02]  /*c110*/  ISETP.LT.OR P3, PT, R188, 0x2a, P3 ;  /* 0x0000002abc00780c */ /* 0x000fe40001f61670 */
[----:B------:R-:W-:Y:S02]  /*c120*/  ISETP.GT.AND P4, PT, R187, 0x30, P2 ;  /* 0x00000030bb00780c */ /* 0x000fe40001784270 */
[----:B------:R-:W-:-:S02]  /*c130*/  FMNMX.FTZ R152, R167, R152, !PT ;  /* 0x00000098a7987209 */ /* 0x000fc40007810000 */
[----:B------:R-:W-:Y:S02]  /*c140*/  FMNMX.FTZ R2, R180, R2, !PT ;  /* 0x00000002b4027209 */ /* 0x000fe40007810000 */
[----:B------:R-:W-:Y:S02]  /*c150*/  FSEL R171, R171, -INF , !P3 ;  /* 0xff800000abab7808 */ /* 0x000fe40005800000 */
[----:B------:R-:W-:Y:S02]  /*c160*/  ISETP.GT.AND P6, PT, R187, 0x31, P2 ;  /* 0x00000031bb00780c */ /* 0x000fe400017c4270 */
[----:B------:R-:W-:Y:S02]  /*c170*/  ISETP.LT.OR P4, PT, R188, 0x31, P4 ;  /* 0x00000031bc00780c */ /* 0x000fe40002781670 */
[----:B------:R-:W-:Y:S02]  /*c180*/  FMNMX.FTZ R152, R170, R152, !PT ;  /* 0x00000098aa987209 */ /* 0x000fe40007810000 */
[----:B------:R-:W-:-:S02]  /*c190*/  FMNMX.FTZ R3, R181, R2, !PT ;  /* 0x00000002b5037209 */ /* 0x000fc40007810000 */
[----:B------:R-:W-:Y:S02]  /*c1a0*/  ISETP.GT.AND P3, PT, R187, 0x38, P2 ;  /* 0x00000038bb00780c */ /* 0x000fe40001764270 */
[----:B------:R-:W-:Y:S01]  /*c1b0*/  ISETP.LT.OR P6, PT, R188, 0x32, P6 ;  /* 0x00000032bc00780c */ /* 0x000fe200037c1670 */
[----:B------:R-:W0:Y:S01]  /*c1c0*/  SHFL.BFLY PT, R2, R3, 0x2, 0x1f ;  /* 0x0c401f0003027f89 */ /* 0x000e2200000e0000 */
[----:B------:R-:W-:Y:S02]  /*c1d0*/  FSEL R174, R174, -INF , !P4 ;  /* 0xff800000aeae7808 */ /* 0x000fe40006000000 */
[----:B------:R-:W-:Y:S02]  /*c1e0*/  FMNMX.FTZ R152, R171, R152, !PT ;  /* 0x00000098ab987209 */ /* 0x000fe40007810000 */
[----:B------:R-:W-:Y:S02]  /*c1f0*/  ISETP.GT.AND P2, PT, R187, 0x39, P2 ;  /* 0x00000039bb00780c */ /* 0x000fe40001744270 */
[----:B------:R-:W-:-:S02]  /*c200*/  ISETP.LT.OR P3, PT, R188, 0x39, P3 ;  /* 0x00000039bc00780c */ /* 0x000fc40001f61670 */
[----:B------:R-:W-:Y:S02]  /*c210*/  FSEL R175, R175, -INF , !P6 ;  /* 0xff800000afaf7808 */ /* 0x000fe40007000000 */
[----:B------:R-:W-:Y:S02]  /*c220*/  FMNMX.FTZ R152, R174, R152, !PT ;  /* 0x00000098ae987209 */ /* 0x000fe40007810000 */
[----:B------:R-:W-:Y:S02]  /*c230*/  ISETP.LT.OR P2, PT, R188, 0x3a, P2 ;  /* 0x0000003abc00780c */ /* 0x000fe40001741670 */
[----:B------:R-:W-:Y:S02]  /*c240*/  FSEL R177, R177, -INF , !P3 ;  /* 0xff800000b1b17808 */ /* 0x000fe40005800000 */
[----:B------:R-:W-:Y:S02]  /*c250*/  FMNMX.FTZ R152, R175, R152, !PT ;  /* 0x00000098af987209 */ /* 0x000fe40007810000 */
[----:B------:R-:W-:-:S02]  /*c260*/  FSEL R178, R178, -INF , !P2 ;  /* 0xff800000b2b27808 */ /* 0x000fc40005000000 */
[----:B------:R-:W-:Y:S02]  /*c270*/  FMNMX.FTZ R152, R177, R152, !PT ;  /* 0x00000098b1987209 */ /* 0x000fe40007810000 */
[----:B------:R-:W-:Y:S02]  /*c280*/  R2UR UR4, R19 ;  /* 0x00000000130472ca */ /* 0x000fe400000e0000 */
[----:B------:R-:W-:Y:S02]  /*c290*/  FMNMX.FTZ R152, R178, R152, !PT ;  /* 0x00000098b2987209 */ /* 0x000fe40007810000 */
[----:B0-----:R-:W-:-:S03]  /*c2a0*/  FMNMX.FTZ R3, R3, R2, !PT ;  /* 0x0000000203037209 */ /* 0x001fc60007810000 */
[----:B------:R-:W0:Y:S04]  /*c2b0*/  SHFL.BFLY PT, R182, R152, 0x2, 0x1f ;  /* 0x0c401f0098b67f89 */ /* 0x000e2800000e0000 */
[----:B------:R-:W1:Y:S01]  /*c2c0*/  SHFL.BFLY PT, R2, R3, 0x1, 0x1f ;  /* 0x0c201f0003027f89 */ /* 0x000e6200000e0000 */
[----:B0-----:R-:W-:Y:S02]  /*c2d0*/  FMNMX.FTZ R182, R152, R182, !PT ;  /* 0x000000b698b67209 */ /* 0x001fe40007810000 */
[----:B-1----:R-:W-:-:S03]  /*c2e0*/  FMNMX.FTZ R3, R3, R2, !PT ;  /* 0x0000000203037209 */ /* 0x002fc60007810000 */
[----:B------:R-:W0:Y:S01]  /*c2f0*/  SHFL.BFLY PT, R152, R182, 0x1, 0x1f ;  /* 0x0c201f00b6987f89 */ /* 0x000e2200000e0000 */
[C---:B------:R-:W-:Y:S01]  /*c300*/  FSETP.NEU.FTZ.AND P4, PT, R3.reuse, -INF , PT ;  /* 0xff8000000300780b */ /* 0x040fe20003f9d000 */
[----:B------:R-:W-:-:S05]  /*c310*/  FMUL.FTZ R2, R3, UR6 ;  /* 0x0000000603027c20 */ /* 0x000fca0008410000 */
[----:B------:R-:W-:-:S05]  /*c320*/  FSEL R2, R2, RZ, P4 ;  /* 0x000000ff02027208 */ /* 0x000fca0002000000 */
[--C-:B------:R-:W-:Y:S01]  /*c330*/  FFMA.FTZ R198, R156, UR6, -R2.reuse ;  /* 0x000000069cc67c23 */ /* 0x100fe20008010802 */
        /* <DEDUP_REMOVED lines=14> */
[----:B------:R-:W-:Y:S01]  /*c420*/  FFMA.FTZ R168, R181, UR6, -R2 ;  /* 0x00000006b5a87c23 */ /* 0x000fe20008010802 */
[----:B0-----:R-:W-:Y:S01]  /*c430*/  FMNMX.FTZ R2, R182, R152, !PT ;  /* 0x00000098b6027209 */ /* 0x001fe20007810000 */
[----:B------:R-:W-:Y:S01]  /*c440*/  MUFU.EX2 R196, R196 ;  /* 0x000000c400c47308 */ /* 0x000fe20000000800 */
[----:B------:R-:W-:-:S02]  /*c450*/  FSEL R152, R3, RZ, P4 ;  /* 0x000000ff03987208 */ /* 0x000fc40002000000 */
[C---:B------:R-:W-:Y:S01]  /*c460*/  FSETP.NEU.FTZ.AND P2, PT, R2.reuse, -INF , PT ;  /* 0xff8000000200780b */ /* 0x040fe20003f5d000 */
[----:B------:R-:W-:Y:S02]  /*c470*/  FMUL.FTZ R172, R2, UR6 ;  /* 0x0000000602ac7c20 */ /* 0x000fe40008410000 */
[----:B------:R-:W-:Y:S01]  /*c480*/  FADD.FTZ R152, -R152, R236 ;  /* 0x000000ec98987221 */ /* 0x000fe20000010100 */
[----:B------:R-:W-:Y:S01]  /*c490*/  IMAD.MOV.U32 R236, RZ, RZ, R3 ;  /* 0x000000ffffec7224 */ /* 0x000fe200078e0003 */
[----:B------:R-:W-:Y:S01]  /*c4a0*/  MUFU.EX2 R153, R153 ;  /* 0x0000009900997308 */ /* 0x000fe20000000800 */
[----:B------:R-:W-:Y:S01]  /*c4b0*/  FSEL R172, R172, RZ, P2 ;  /* 0x000000ffacac7208 */ /* 0x000fe20001000000 */
[----:B------:R-:W-:-:S04]  /*c4c0*/  FMUL.FTZ R152, R152, UR6 ;  /* 0x0000000698987c20 */ /* 0x000fc80008410000 */
[--C-:B------:R-:W-:Y:S01]  /*c4d0*/  FFMA.FTZ R197, R0, UR6, -R172.reuse ;  /* 0x0000000600c57c23 */ /* 0x100fe200080108ac */
[----:B------:R-:W-:Y:S02]  /*c4e0*/  IMAD.U32 R0, RZ, RZ, UR10 ;  /* 0x0000000aff007e24 */ /* 0x000fe4000f8e00ff */
[--C-:B------:R-:W-:Y:S01]  /*c4f0*/  FFMA.FTZ R169, R179, UR6, -R172.reuse ;  /* 0x00000006b3a97c23 */ /* 0x100fe200080108ac */
[----:B------:R-:W0:Y:S01]  /*c500*/  MUFU.EX2 R152, R152 ;  /* 0x0000009800987308 */ /* 0x000e220000000800 */
[--C-:B------:R-:W-:Y:S01]  /*c510*/  FFMA.FTZ R199, R154, UR6, -R172.reuse ;  /* 0x000000069ac77c23 */ /* 0x100fe200080108ac */
[----:B------:R-:W-:Y:S02]  /*c520*/  @!P1 VIADD R0, R0, 0x30860 ;  /* 0x0003086000009836 */ /* 0x000fe40000000000 */
[--C-:B------:R-:W-:Y:S01]  /*c530*/  FFMA.FTZ R154, R155, UR6, -R172.reuse ;  /* 0x000000069b9a7c23 */ /* 0x100fe200080108ac */
[--C-:B------:R-:W-:Y:S01]  /*c540*/  FFMA.FTZ R193, R158, UR6, -R172.reuse ;  /* 0x000000069ec17c23 */ /* 0x100fe200080108ac */
[--C-:B------:R-:W-:Y:S01]  /*c550*/  FFMA.FTZ R155, R159, UR6, -R172.reuse ;  /* 0x000000069f9b7c23 */ /* 0x100fe200080108ac */
[----:B------:R-:W-:Y:S01]  /*c560*/  FFMA.FTZ R195, R162, UR6, -R172 ;  /* 0x00000006a2c37c23 */ /* 0x000fe200080108ac */
[----:B------:R-:W-:Y:S01]  /*c570*/  @!P1 PRMT R0, RZ, 0x654, R0 ;  /* 0x00000654ff009816 */ /* 0x000fe20000000000 */
[----:B------:R-:W-:Y:S01]  /*c580*/  MUFU.EX2 R197, R197 ;  /* 0x000000c500c57308 */ /* 0x000fe20000000800 */
[--C-:B------:R-:W-:Y:S01]  /*c590*/  FFMA.FTZ R166, R166, UR6, -R172.reuse ;  /* 0x00000006a6a67c23 */ /* 0x100fe200080108ac */
[--C-:B------:R-:W-:Y:S01]  /*c5a0*/  FFMA.FTZ R167, R167, UR6, -R172.reuse ;  /* 0x00000006a7a77c23 */ /* 0x100fe200080108ac */
[----:B------:R1:W-:Y:S01]  /*c5b0*/  @!P1 SYNCS.ARRIVE.TRANS64.RED.A1T0 RZ, [R0+URZ], RZ ;  /* 0x000000ff00ff99a7 */ /* 0x0003e2000810043f */
[--C-:B------:R-:W-:Y:S01]  /*c5c0*/  FFMA.FTZ R170, R170, UR6, -R172.reuse ;  /* 0x00000006aaaa7c23 */ /* 0x100fe200080108ac */
[--C-:B------:R-:W-:Y:S01]  /*c5d0*/  FFMA.FTZ R171, R171, UR6, -R172.reuse ;  /* 0x00000006abab7c23 */ /* 0x100fe200080108ac */
[--C-:B------:R-:W-:Y:S01]  /*c5e0*/  FFMA.FTZ R174, R174, UR6, -R172.reuse ;  /* 0x00000006aeae7c23 */ /* 0x100fe200080108ac */
[----:B------:R-:W-:Y:S01]  /*c5f0*/  FFMA.FTZ R175, R175, UR6, -R172 ;  /* 0x00000006afaf7c23 */ /* 0x000fe200080108ac */
[----:B------:R-:W-:Y:S01]  /*c600*/  MUFU.EX2 R169, R169 ;  /* 0x000000a900a97308 */ /* 0x000fe20000000800 */
[----:B0-----:R-:W-:Y:S01]  /*c610*/  FFMA.FTZ R15, R152, R15, R196 ;  /* 0x0000000f980f7223 */ /* 0x001fe200000100c4 */
[----:B------:R-:W-:Y:S01]  /*c620*/  FFMA.FTZ R177, R177, UR6, -R172 ;  /* 0x00000006b1b17c23 */ /* 0x000fe200080108ac */
[----:B-1----:R-:W-:-:S02]  /*c630*/  FSEL R0, R2, RZ, P2 ;  /* 0x000000ff02007208 */ /* 0x002fc40001000000 */
[----:B------:R-:W-:Y:S01]  /*c640*/  FADD.FTZ R15, R153, R15 ;  /* 0x0000000f990f7221 */ /* 0x000fe20000010000 */
[----:B------:R-:W-:Y:S01]  /*c650*/  ISETP.GT.AND P2, PT, R20, UR4, PT ;  /* 0x0000000414007c0c */ /* 0x000fe2000bf44270 */
[----:B------:R-:W-:Y:S01]  /*c660*/  UMOV UR4, UR36 ;  /* 0x0000002400047c82 */ /* 0x000fe20008000000 */
[----:B------:R-:W-:Y:S01]  /*c670*/  FADD.FTZ R0, -R0, R21 ;  /* 0x0000001500007221 */ /* 0x000fe20000010100 */
[----:B------:R-:W-:Y:S01]  /*c680*/  MUFU.EX2 R199, R199 ;  /* 0x000000c700c77308 */ /* 0x000fe20000000800 */
[--C-:B------:R-:W-:Y:S01]  /*c690*/  FFMA.FTZ R21, R163, UR6, -R172.reuse ;  /* 0x00000006a3157c23 */ /* 0x100fe200080108ac */
[----:B------:R-:W-:Y:S01]  /*c6a0*/  FFMA.FTZ R172, R178, UR6, -R172 ;  /* 0x00000006b2ac7c23 */ /* 0x000fe200080108ac */
[----:B------:R-:W-:Y:S01]  /*c6b0*/  FMUL.FTZ R0, R0, UR6 ;  /* 0x0000000600007c20 */ /* 0x000fe20008410000 */
[----:B------:R-:W-:Y:S01]  /*c6c0*/  F2FP.F16.F32.PACK_AB R196, R153, R196 ;  /* 0x000000c499c4723e */ /* 0x000fe200000000ff */
[----:B------:R-:W-:-:S03]  /*c6d0*/  VIADD R20, R20, 0xffffffff ;  /* 0xffffffff14147836 */ /* 0x000fc60000000000 */
[----:B------:R-:W0:Y:S08]  /*c6e0*/  MUFU.EX2 R198, R198 ;  /* 0x000000c600c67308 */ /* 0x000e300000000800 */
[----:B------:R-:W1:Y:S08]  /*c6f0*/  MUFU.EX2 R0, R0 ;  /* 0x0000000000007308 */ /* 0x000e700000000800 */
[----:B------:R-:W2:Y:S01]  /*c700*/  MUFU.EX2 R154, R154 ;  /* 0x0000009a009a7308 */ /* 0x000ea20000000800 */
[----:B0-----:R-:W-:-:S07]  /*c710*/  FADD.FTZ R15, R198, R15 ;  /* 0x0000000fc60f7221 */ /* 0x001fce0000010000 */
[----:B------:R-:W0:Y:S01]  /*c720*/  MUFU.EX2 R156, R156 ;  /* 0x0000009c009c7308 */ /* 0x000e220000000800 */
[----:B-1----:R-:W-:Y:S01]  /*c730*/  FFMA.FTZ R14, R0, R14, R197 ;  /* 0x0000000e000e7223 */ /* 0x002fe200000100c5 */
[----:B------:R-:W-:-:S03]  /*c740*/  F2FP.F16.F32.PACK_AB R197, R169, R197 ;  /* 0x000000c5a9c5723e */ /* 0x000fc600000000ff */
[----:B------:R-:W-:-:S03]  /*c750*/  FADD.FTZ R14, R169, R14 ;  /* 0x0000000ea90e7221 */ /* 0x000fc60000010000 */
[----:B------:R-:W1:Y:S01]  /*c760*/  MUFU.EX2 R193, R193 ;  /* 0x000000c100c17308 */ /* 0x000e620000000800 */
[----:B------:R-:W-:Y:S01]  /*c770*/  FADD.FTZ R14, R199, R14 ;  /* 0x0000000ec70e7221 */ /* 0x000fe20000010000 */
[----:B--2---:R-:W-:-:S03]  /*c780*/  F2FP.F16.F32.PACK_AB R199, R154, R199 ;  /* 0x000000c79ac7723e */ /* 0x004fc600000000ff */
[----:B------:R-:W-:-:S03]  /*c790*/  FADD.FTZ R14, R154, R14 ;  /* 0x0000000e9a0e7221 */ /* 0x000fc60000010000 */
[----:B------:R-:W2:Y:S01]  /*c7a0*/  MUFU.EX2 R192, R192 ;  /* 0x000000c000c07308 */ /* 0x000ea20000000800 */
[C---:B0-----:R-:W-:Y:S01]  /*c7b0*/  FADD.FTZ R15, R156.reuse, R15 ;  /* 0x0000000f9c0f7221 */ /* 0x041fe20000010000 */
[----:B------:R-:W-:-:S06]  /*c7c0*/  F2FP.F16.F32.PACK_AB R198, R156, R198 ;  /* 0x000000c69cc6723e */ /* 0x000fcc00000000ff */
[----:B------:R-:W0:Y:S01]  /*c7d0*/  MUFU.EX2 R155, R155 ;  /* 0x0000009b009b7308 */ /* 0x000e220000000800 */
[----:B-1----:R-:W-:-:S07]  /*c7e0*/  FADD.FTZ R14, R193, R14 ;  /* 0x0000000ec10e7221 */ /* 0x002fce0000010000 */
[----:B------:R-:W1:Y:S01]  /*c7f0*/  MUFU.EX2 R157, R157 ;  /* 0x0000009d009d7308 */ /* 0x000e620000000800 */
[----:B--2---:R-:W-:-:S07]  /*c800*/  FADD.FTZ R15, R192, R15 ;  /* 0x0000000fc00f7221 */ /* 0x004fce0000010000 */
[----:B------:R-:W2:Y:S01]  /*c810*/  MUFU.EX2 R195, R195 ;  /* 0x000000c300c37308 */ /* 0x000ea20000000800 */
[C---:B0-----:R-:W-:Y:S01]  /*c820*/  FADD.FTZ R14, R155.reuse, R14 ;  /* 0x0000000e9b0e7221 */ /* 0x041fe20000010000 */
[----:B------:R-:W-:-:S06]  /*c830*/  F2FP.F16.F32.PACK_AB R193, R155, R193 ;  /* 0x000000c19bc1723e */ /* 0x000fcc00000000ff */
        /* <DEDUP_REMOVED lines=46> */
[----:B-1----:R-:W-:Y:S01]  /*cb20*/  FADD.FTZ R15, R186, R15 ;  /* 0x0000000fba0f7221 */ /* 0x002fe20000010000 */
[C---:B--2---:R-:W-:Y:S01]  /*cb30*/  FADD.FTZ R14, R172.reuse, R21 ;  /* 0x00000015ac0e7221 */ /* 0x044fe20000010000 */
[----:B------:R-:W-:Y:S01]  /*cb40*/  F2FP.F16.F32.PACK_AB R187, R172, R177 ;  /* 0x000000b1acbb723e */ /* 0x000fe200000000ff */
[----:B------:R-:W-:Y:S02]  /*cb50*/  IMAD.MOV.U32 R21, RZ, RZ, R2 ;  /* 0x000000ffff157224 */ /* 0x000fe400078e0002 */
[C---:B0-----:R-:W-:Y:S01]  /*cb60*/  FADD.FTZ R15, R168.reuse, R15 ;  /* 0x0000000fa80f7221 */ /* 0x041fe20000010000 */
[----:B------:R-:W-:Y:S01]  /*cb70*/  F2FP.F16.F32.PACK_AB R186, R168, R186 ;  /* 0x000000baa8ba723e */ /* 0x000fe200000000ff */
[----:B------:R-:W-:Y:S06]  /*cb80*/  @P2 BRA `(.L_x_1277) ;  /* 0xffffffd400382947 */ /* 0x000fec000383ffff */
.L_x_1260:
        /* <DEDUP_REMOVED lines=131> */
.L_x_1278:
[----:B------:R-:W-:Y:S01]  /*d3c0*/  ULEA UR5, UR36, UR37, 0x3 ;  /* 0x0000002524057291 */ /* 0x000fe2000f8e183f */
[----:B------:R-:W-:-:S05]  /*d3d0*/  IMAD.U32 R0, RZ, RZ, UR38 ;  /* 0x00000026ff007e24 */ /* 0x000fca000f8e00ff */
[----:B------:R-:W-:-:S04]  /*d3e0*/  SHF.L.U32 R0, R0, 0x1f, RZ ;  /* 0x0000001f00007819 */ /* 0x000fc800000006ff */
[----:B------:R0:W1:Y:S01]  /*d3f0*/  SYNCS.PHASECHK.TRANS64.TRYWAIT P2, [UR5+0x30850], R0 ;  /* 0x03085000ff0075a7 */ /* 0x0000620008040145 */
[----:B------:R-:W-:Y:S05]  /*d400*/  @!P0 BRA `(.L_x_1279) ;  /* 0x0000000000048947 */ /* 0x000fea0003800000 */
[----:B------:R-:W-:Y:S01]  /*d410*/  BPT.TRAP 0x1 ;  /* 0x000000040000795c */ /* 0x000fe20000300000 */
.L_x_1279:
[----:B-1----:R-:W-:Y:S05]  /*d420*/  @P2 BRA `(.L_x_1280) ;  /* 0x0000000000082947 */ /* 0x002fea0003800000 */
[----:B------:R-:W1:Y:S02]  /*d430*/  SYNCS.PHASECHK.TRANS64.TRYWAIT P0, [UR5+0x30850], R0 ;  /* 0x03085000ff0075a7 */ /* 0x000e640008000145 */
[----:B-1----:R-:W-:Y:S05]  /*d440*/  @!P0 BRA `(.L_x_1281) ;  /* 0x000000d800b48947 */ /* 0x002fea0003800000 */
.L_x_1280:
[----:B------:R-:W-:Y:S01]  /*d450*/  UIADD3 UR37, UR37, 0x400, URZ ;  /* 0x0000040025257890 */ /* 0x000fe2000fffe03f */
[----:B------:R-:W-:Y:S01]  /*d460*/  WARPGROUP.ARRIVE ;  /* 0x00000000000079c5 */ /* 0x000fe20000000000 */
[----:B------:R-:W-:Y:S01]  /*d470*/  UMOV UR11, 0x40000040 ;  /* 0x40000040000b7882 */ /* 0x000fe20000000000 */
[----:B01----:R-:W0:Y:S01]  /*d480*/  SHFL.BFLY PT, R0, R15, 0x2, 0x1f ;  /* 0x0c401f000f007f89 */ /* 0x003e2200000e0000 */
[----:B------:R-:W-:Y:S01]  /*d490*/  USHF.R.U32.HI UR37, URZ, 0x4, UR37 ;  /* 0x000000043f257899 */ /* 0x000fe20008011625 */
[----:B------:R-:W-:Y:S01]  /*d4a0*/  IMAD.U32 R10, RZ, RZ, UR5 ;  /* 0x00000005ff0a7e24 */ /* 0x000fe2000f8e00ff */
[----:B------:R-:W-:Y:S01]  /*d4b0*/  R2UR UR7, R230 ;  /* 0x00000000e60772ca */ /* 0x000fe200000e0000 */
[----:B------:R-:W1:Y:S01]  /*d4c0*/  SHFL.BFLY PT, R5, R14, 0x2, 0x1f ;  /* 0x0c401f000e057f89 */ /* 0x000e6200000e0000 */
[----:B------:R-:W-:Y:S01]  /*d4d0*/  ULOP3.LUT UR37, UR37, 0x3fff, URZ, 0xc0, !UPT ;  /* 0x00003fff25257892 */ /* 0x000fe2000f8ec03f */
[----:B------:R-:W-:Y:S02]  /*d4e0*/  @!P1 VIADD R10, R10, 0x30860 ;  /* 0x000308600a0a9836 */ /* 0x000fe40000000000 */
[----:B------:R-:W-:Y:S01]  /*d4f0*/  IMAD.MOV.U32 R6, RZ, RZ, RZ ;  /* 0x000000ffff067224 */ /* 0x000fe200078e00ff */
[----:B------:R-:W-:Y:S01]  /*d500*/  ULOP3.LUT UR4, UR37, 0x2000000, URZ, 0xfc, !UPT ;  /* 0x0200000025047892 */ /* 0x000fe2000f8efc3f */
[----:B------:R-:W-:Y:S01]  /*d510*/  IMAD.U32 R8, RZ, RZ, UR6 ;  /* 0x00000006ff087e24 */ /* 0x000fe2000f8e00ff */
[----:B------:R-:W-:-:S02]  /*d520*/  @!P1 PRMT R10, RZ, 0x654, R10 ;  /* 0x00000654ff0a9816 */ /* 0x000fc4000000000a */
[----:B------:R-:W-:Y:S02]  /*d530*/  ULEA UR4, UR36, UR4, 0xb ;  /* 0x0000000424047291 */ /* 0x000fe4000f8e583f */
[----:B------:R-:W-:Y:S02]  /*d540*/  UIADD3 UR36, UR36, 0x1, URZ ;  /* 0x0000000124247890 */ /* 0x000fe4000fffe03f */
[----:B------:R-:W-:Y:S02]  /*d550*/  UIADD3 UR8, UR4, 0x80, URZ ;  /* 0x0000008004087890 */ /* 0x000fe4000fffe03f */
[----:B------:R-:W-:Y:S01]  /*d560*/  UIADD3 UR7, UR7, 0x1, URZ ;  /* 0x0000000107077890 */ /* 0x000fe2000fffe03f */
[----:B------:R-:W-:Y:S01]  /*d570*/  UMOV UR10, UR4 ;  /* 0x00000004000a7c82 */ /* 0x000fe20008000000 */
[----:B------:R-:W-:-:S05]  /*d580*/  UISETP.NE.AND UP0, UPT, UR36, 0x2, UPT ;  /* 0x000000022400788c */ /* 0x000fca000bf05270 */
[----:B------:R-:W-:Y:S01]  /*d590*/  HGMMA.64x256x16.F32 R24, R196, gdesc[UR8].tnspB, R24, gsb0 ;  /* 0x43e00008c4187df0 */ /* 0x000fe20008000818 */
[----:B------:R-:W-:Y:S01]  /*d5a0*/  UMOV UR10, UR8 ;  /* 0x00000008000a7c82 */ /* 0x000fe20008000000 */
[----:B------:R-:W-:Y:S01]  /*d5b0*/  UMOV UR11, 0x40000040 ;  /* 0x40000040000b7882 */ /* 0x000fe20000000000 */
[----:B------:R-:W-:Y:S01]  /*d5c0*/  UIADD3 UR8, UR4, 0x100, URZ ;  /* 0x0000010004087890 */ /* 0x000fe2000fffe03f */
[----:B0-----:R-:W-:Y:S01]  /*d5d0*/  FADD.FTZ R0, R0, R15 ;  /* 0x0000000f00007221 */ /* 0x001fe20000010000 */
[----:B------:R-:W-:Y:S01]  /*d5e0*/  UIADD3 UR4, UR4, 0x180, URZ ;  /* 0x0000018004047890 */ /* 0x000fe2000fffe03f */
[----:B-1----:R-:W-:Y:S01]  /*d5f0*/  FADD.FTZ R4, R5, R14 ;  /* 0x0000000e05047221 */ /* 0x002fe20000010000 */
[----:B------:R-:W-:Y:S01]  /*d600*/  IMAD.U32 R14, RZ, RZ, UR6 ;  /* 0x00000006ff0e7e24 */ /* 0x000fe2000f8e00ff */
[----:B------:R-:W-:Y:S01]  /*d610*/  USEL UR36, UR36, URZ, UP0 ;  /* 0x0000003f24247287 */ /* 0x000fe20008000000 */
[----:B------:R-:W0:Y:S01]  /*d620*/  SHFL.BFLY PT, R5, R0, 0x1, 0x1f ;  /* 0x0c201f0000057f89 */ /* 0x000e2200000e0000 */
[----:B------:R-:W-:-:S03]  /*d630*/  IMAD.U32 R230, RZ, RZ, UR7 ;  /* 0x00000007ffe67e24 */ /* 0x000fc6000f8e00ff */
[----:B------:R-:W1:Y:S01]  /*d640*/  SHFL.BFLY PT, R7, R4, 0x1, 0x1f ;  /* 0x0c201f0004077f89 */ /* 0x000e6200000e0000 */
[----:B0-----:R-:W-:Y:S01]  /*d650*/  FADD.FTZ R11, R0, R5 ;  /* 0x00000005000b7221 */ /* 0x001fe20000010000 */
[----:B------:R-:W-:Y:S02]  /*d660*/  IMAD.MOV.U32 R5, RZ, RZ, RZ ;  /* 0x000000ffff057224 */ /* 0x000fe400078e00ff */
[----:B------:R-:W-:Y:S02]  /*d670*/  IMAD.MOV.U32 R0, RZ, RZ, -0x800000 ;  /* 0xff800000ff007424 */ /* 0x000fe400078e00ff */
[----:B-1----:R-:W-:Y:S01]  /*d680*/  FADD.FTZ R12, R4, R7 ;  /* 0x00000007040c7221 */ /* 0x002fe20000010000 */
[----:B------:R-:W-:Y:S01]  /*d690*/  FSETP.NE.FTZ.AND P0, PT, R11, RZ, PT ;  /* 0x000000ff0b00720b */ /* 0x000fe20003f15000 */
[----:B------:R-:W-:-:S03]  /*d6a0*/  IMAD.MOV.U32 R4, RZ, RZ, -0x800000 ;  /* 0xff800000ff047424 */ /* 0x000fc600078e00ff */
[----:B------:R-:W-:-:S09]  /*d6b0*/  FSETP.NE.FTZ.AND P2, PT, R12, RZ, PT ;  /* 0x000000ff0c00720b */ /* 0x000fd20003f55000 */
[----:B------:R-:W0:Y:S01]  /*d6c0*/  @P0 MUFU.LG2 R7, R11 ;  /* 0x0000000b00070308 */ /* 0x000e220000000c00 */
[----:B------:R-:W-:-:S03]  /*d6d0*/  @P0 FMUL.FTZ R8, R8, 0.69314718246459960938 ;  /* 0x3f31721808080820 */ /* 0x000fc60000410000 */
[----:B------:R-:W-:-:S04]  /*d6e0*/  @P2 FMUL.FTZ R14, R14, 0.69314718246459960938 ;  /* 0x3f3172180e0e2820 */ /* 0x000fc80000410000 */
        /* <DEDUP_REMOVED lines=19> */
[----:B------:R-:W-:-:S04]  /*d820*/  USEL UR4, URZ, 0x1, UP0 ;  /* 0x000000013f047887 */ /* 0x000fc80008000000 */
[----:B------:R-:W-:Y:S01]  /*d830*/  ULOP3.LUT UR38, UR38, UR4, URZ, 0x3c, !UPT ;  /* 0x0000000426267292 */ /* 0x000fe2000f8e3c3f */
[----:B------:R-:W-:Y:S02]  /*d840*/  WARPGROUP.DEPBAR.LE gsb0, 0x0 ;  /* 0x00008000000079c5 */ /* 0x000fe40000010000 */
[----:B------:R-:W-:-:S15]  /*d850*/  WARPGROUP.ARRIVE ;  /* 0x00000000000079c5 */ /* 0x000fde0000000000 */
[----:B------:R-:W-:-:S03]  /*d860*/  NOP ;  /* 0x0000000000007918 */ /* 0x000fc60000000000 */
        /* <DEDUP_REMOVED lines=131> */
.L_x_1211:
        /* <DEDUP_REMOVED lines=11> */
[----:B------:R-:W2:Y:S01]  /*e150*/  LDL R3, [R1+0x60] ;  /* 0x0000600001037983 */ /* 0x000ea20000100800 */
[----:B------:R-:W0:Y:S01]  /*e160*/  S2UR UR4, SR_SWINHI ;  /* 0x00000000000479c3 */ /* 0x000e220000002f00 */
[----:B------:R-:W-:Y:S01]  /*e170*/  IMAD.MOV.U32 R2, RZ, RZ, 0x2 ;  /* 0x00000002ff027424 */ /* 0x000fe200078e00ff */
[----:B------:R-:W-:Y:S01]  /*e180*/  F2FP.F16.F32.PACK_AB R8, R25, R24 ;  /* 0x000000181908723e */ /* 0x000fe200000000ff */
[----:B------:R-:W-:Y:S01]  /*e190*/  ULDC.64 UR16, c[0x0][0xc00] ;  /* 0x0003000000107ab9 */ /* 0x000fe20000000a00 */
[----:B------:R-:W-:Y:S01]  /*e1a0*/  F2FP.F16.F32.PACK_AB R9, R27, R26 ;  /* 0x0000001a1b09723e */ /* 0x000fe200000000ff */
[----:B------:R-:W-:Y:S01]  /*e1b0*/  ULDC.64 UR12, c[0x0][0xc00] ;  /* 0x00030000000c7ab9 */ /* 0x000fe20000000a00 */
[----:B------:R-:W-:Y:S01]  /*e1c0*/  F2FP.F16.F32.PACK_AB R10, R29, R28 ;  /* 0x0000001c1d0a723e */ /* 0x000fe200000000ff */
[----:B------:R-:W-:Y:S01]  /*e1d0*/  ULDC.64 UR20, c[0x0][0x208] ;  /* 0x0000820000147ab9 */ /* 0x000fe20000000a00 */
[----:B------:R-:W-:Y:S01]  /*e1e0*/  F2FP.F16.F32.PACK_AB R11, R31, R30 ;  /* 0x0000001e1f0b723e */ /* 0x000fe200000000ff */
[----:B------:R-:W-:Y:S01]  /*e1f0*/  ULDC.64 UR14, c[0x0][0xc08] ;  /* 0x00030200000e7ab9 */ /* 0x000fe20000000a00 */
[----:B------:R-:W-:Y:S01]  /*e200*/  R2UR UR19, R22 ;  /* 0x00000000161372ca */ /* 0x000fe200000e0000 */
[----:B------:R-:W-:Y:S01]  /*e210*/  ULDC UR22, c[0x0][0xbe8] ;  /* 0x0002fa0000167ab9 */ /* 0x000fe20000000800 */
[----:B------:R-:W-:-:S02]  /*e220*/  R2UR UR9, R229 ;  /* 0x00000000e50972ca */ /* 0x000fc400000e0000 */
[----:B------:R-:W-:Y:S02]  /*e230*/  R2UR UR18, R200 ;  /* 0x00000000c81272ca */ /* 0x000fe400000e0000 */
[----:B------:R-:W-:Y:S01]  /*e240*/  R2UR UR26, R201 ;  /* 0x00000000c91a72ca */ /* 0x000fe200000e0000 */
[----:B------:R-:W-:Y:S01]  /*e250*/  UMOV UR10, UR8 ;  /* 0x00000008000a7c82 */ /* 0x000fe20008000000 */
[----:B0-----:R-:W-:-:S07]  /*e260*/  UMOV UR11, UR4 ;  /* 0x00000004000b7c82 */ /* 0x001fce0008000000 */
[----:B------:R-:W-:Y:S02]  /*e270*/  UIMAD.WIDE UR12, UR9, 0x4, UR12 ;  /* 0x00000004090c78a5 */ /* 0x000fe4000f8e020c */
[----:B------:R-:W-:Y:S01]  /*e280*/  UISETP.NE.U32.AND UP0, UPT, UR14, URZ, UPT ;  /* 0x0000003f0e00728c */ /* 0x000fe2000bf05070 */
[----:B------:R-:W-:-:S03]  /*e290*/  ULDC UR4, c[0x0][0xad4] ;  /* 0x0002b50000047ab9 */ /* 0x000fc60000000800 */
[----:B------:R-:W-:-:S11]  /*e2a0*/  UISETP.NE.AND.EX UP0, UPT, UR15, URZ, UPT, UP0 ;  /* 0x0000003f0f00728c */ /* 0x000fd6000bf05300 */
[----:B------:R-:W-:Y:S02]  /*e2b0*/  @UP0 ULDC.64 UR14, c[0x0][0xc08] ;  /* 0x00030200000e0ab9 */ /* 0x000fe40000000a00 */
[----:B------:R-:W-:Y:S01]  /*e2c0*/  @UP0 UIMAD.WIDE UR14, UR9, 0x4, UR14 ;  /* 0x00000004090e08a5 */ /* 0x000fe2000f8e020e */
[----:B------:R-:W-:Y:S01]  /*e2d0*/  BAR.SYNC.DEFER_BLOCKING 0x1, 0x100 ;  /* 0x0044000000007b1d */ /* 0x000fe20000010000 */
[----:B--2---:R-:W-:-:S03]  /*e2e0*/  IMAD.WIDE R2, R3, R2, UR10 ;  /* 0x0000000a03027e25 */ /* 0x004fc6000f8e0202 */
[C---:B------:R-:W-:Y:S02]  /*e2f0*/  IADD3 R13, P1, R2.reuse, 0x20, RZ ;  /* 0x00000020020d7810 */ /* 0x040fe40007f3e0ff */
[C---:B------:R-:W-:Y:S02]  /*e300*/  IADD3 R15, P0, R2.reuse, 0x40, RZ ;  /* 0x00000040020f7810 */ /* 0x040fe40007f1e0ff */
[----:B------:R-:W-:Y:S02]  /*e310*/  LOP3.LUT R12, R13, 0x380, RZ, 0xc0, !PT ;  /* 0x000003800d0c7812 */ /* 0x000fe400078ec0ff */
[----:B------:R-:W-:Y:S02]  /*e320*/  IADD3 R155, P4, R2, 0x60, RZ ;  /* 0x00000060029b7810 */ /* 0x000fe40007f9e0ff */
[----:B------:R-:W-:Y:S02]  /*e330*/  SHF.R.U64 R12, R12, 0x3, RZ ;  /* 0x000000030c0c7819 */ /* 0x000fe400000012ff */
[----:B------:R-:W-:-:S02]  /*e340*/  IADD3 R157, P3, R2, 0x4000, RZ ;  /* 0x00004000029d7810 */ /* 0x000fc40007f7e0ff */
[----:B------:R-:W-:Y:S01]  /*e350*/  LOP3.LUT R12, R12, R13, RZ, 0x3c, !PT ;  /* 0x0000000d0c0c7212 */ /* 0x000fe200078e3cff */
[----:B------:R-:W-:Y:S01]  /*e360*/  IMAD.X R13, RZ, RZ, R3, P1 ;  /* 0x000000ffff0d7224 */ /* 0x000fe200008e0603 */
[C---:B------:R-:W-:Y:S02]  /*e370*/  LOP3.LUT R7, R2.reuse, 0x380, RZ, 0xc0, !PT ;  /* 0x0000038002077812 */ /* 0x040fe400078ec0ff */
[----:B------:R-:W-:Y:S02]  /*e380*/  LOP3.LUT R14, R15, 0x380, RZ, 0xc0, !PT ;  /* 0x000003800f0e7812 */ /* 0x000fe400078ec0ff */
[C---:B------:R-:W-:Y:S02]  /*e390*/  IADD3 R159, P6, R2.reuse, 0x4020, RZ ;  /* 0x00004020029f7810 */ /* 0x040fe40007fde0ff */
[C---:B------:R-:W-:Y:S02]  /*e3a0*/  IADD3 R161, P5, R2.reuse, 0x4040, RZ ;  /* 0x0000404002a17810 */ /* 0x040fe40007fbe0ff */
[----:B------:R-:W-:-:S02]  /*e3b0*/  IADD3 R163, P2, R2, 0x4060, RZ ;  /* 0x0000406002a37810 */ /* 0x000fc40007f5e0ff */
[----:B------:R-:W-:Y:S02]  /*e3c0*/  LOP3.LUT R154, R155, 0x380, RZ, 0xc0, !PT ;  /* 0x000003809b9a7812 */ /* 0x000fe400078ec0ff */
[----:B------:R-:W-:Y:S02]  /*e3d0*/  LOP3.LUT R156, R157, 0x380, RZ, 0xc0, !PT ;  /* 0x000003809d9c7812 */ /* 0x000fe400078ec0ff */
[----:B------:R-:W-:Y:S02]  /*e3e0*/  IADD3 R165, P1, R2, 0x8000, RZ ;  /* 0x0000800002a57810 */ /* 0x000fe40007f3e0ff */
[----:B------:R-:W-:Y:S02]  /*e3f0*/  SHF.R.U64 R7, R7, 0x3, RZ ;  /* 0x0000000307077819 */ /* 0x000fe400000012ff */
[----:B------:R-:W-:Y:S02]  /*e400*/  SHF.R.U64 R14, R14, 0x3, RZ ;  /* 0x000000030e0e7819 */ /* 0x000fe400000012ff */
[----:B------:R-:W-:-:S02]  /*e410*/  LOP3.LUT R158, R159, 0x380, RZ, 0xc0, !PT ;  /* 0x000003809f9e7812 */ /* 0x000fc400078ec0ff */
[----:B------:R-:W-:Y:S02]  /*e420*/  LOP3.LUT R160, R161, 0x380, RZ, 0xc0, !PT ;  /* 0x00000380a1a07812 */ /* 0x000fe400078ec0ff */
[----:B------:R-:W-:Y:S02]  /*e430*/  LOP3.LUT R162, R163, 0x380, RZ, 0xc0, !PT ;  /* 0x00000380a3a27812 */ /* 0x000fe400078ec0ff */
[----:B------:R-:W-:Y:S02]  /*e440*/  SHF.R.U64 R154, R154, 0x3, RZ ;  /* 0x000000039a9a7819 */ /* 0x000fe400000012ff */
[----:B------:R-:W-:Y:S02]  /*e450*/  SHF.R.U64 R156, R156, 0x3, RZ ;  /* 0x000000039c9c7819 */ /* 0x000fe400000012ff */
[----:B------:R-:W-:Y:S02]  /*e460*/  LOP3.LUT R164, R165, 0x380, RZ, 0xc0, !PT ;  /* 0x00000380a5a47812 */ /* 0x000fe400078ec0ff */
[----:B------:R-:W-:Y:S01]  /*e470*/  LOP3.LUT R6, R7, R2, RZ, 0x3c, !PT ;  /* 0x0000000207067212 */ /* 0x000fe200078e3cff */
[--C-:B------:R-:W-:Y:S01]  /*e480*/  IMAD.MOV.U32 R7, RZ, RZ, R3.reuse ;  /* 0x000000ffff077224 */ /* 0x100fe200078e0003 */
[----:B------:R-:W-:Y:S01]  /*e490*/  LOP3.LUT R14, R14, R15, RZ, 0x3c, !PT ;  /* 0x0000000f0e0e7212 */ /* 0x000fe200078e3cff */
[----:B------:R-:W-:Y:S01]  /*e4a0*/  IMAD.X R15, RZ, RZ, R3, P0 ;  /* 0x000000ffff0f7224 */ /* 0x000fe200000e0603 */
[----:B------:R-:W-:-:S02]  /*e4b0*/  SHF.R.U64 R158, R158, 0x3, RZ ;  /* 0x000000039e9e7819 */ /* 0x000fc400000012ff */
[----:B------:R-:W-:Y:S02]  /*e4c0*/  SHF.R.U64 R160, R160, 0x3, RZ ;  /* 0x00000003a0a07819 */ /* 0x000fe400000012ff */
[----:B------:R-:W-:Y:S02]  /*e4d0*/  SHF.R.U64 R162, R162, 0x3, RZ ;  /* 0x00000003a2a27819 */ /* 0x000fe400000012ff */
[----:B------:R-:W-:Y:S01]  /*e4e0*/  LOP3.LUT R154, R154, R155, RZ, 0x3c, !PT ;  /* 0x0000009b9a9a7212 */ /* 0x000fe200078e3cff */
[--C-:B------:R-:W-:Y:S01]  /*e4f0*/  IMAD.X R155, RZ, RZ, R3.reuse, P4 ;  /* 0x000000ffff9b7224 */ /* 0x100fe200020e0603 */
[----:B------:R-:W-:Y:S01]  /*e500*/  LOP3.LUT R156, R156, R157, RZ, 0x3c, !PT ;  /* 0x0000009d9c9c7212 */ /* 0x000fe200078e3cff */
[----:B------:R-:W-:Y:S01]  /*e510*/  IMAD.X R157, RZ, RZ, R3, P3 ;  /* 0x000000ffff9d7224 */ /* 0x000fe200018e0603 */
[----:B------:R-:W-:Y:S02]  /*e520*/  SHF.R.U64 R164, R164, 0x3, RZ ;  /* 0x00000003a4a47819 */ /* 0x000fe400000012ff */
[----:B------:R-:W-:-:S02]  /*e530*/  IADD3 R167, P0, R2, 0x8020, RZ ;  /* 0x0000802002a77810 */ /* 0x000fc40007f1e0ff */
[C---:B------:R-:W-:Y:S02]  /*e540*/  IADD3 R169, P4, R2.reuse, 0x8040, RZ ;  /* 0x0000804002a97810 */ /* 0x040fe40007f9e0ff */
[----:B------:R-:W-:Y:S02]  /*e550*/  IADD3 R171, P3, R2, 0x8060, RZ ;  /* 0x0000806002ab7810 */ /* 0x000fe40007f7e0ff */
        /* <DEDUP_REMOVED lines=8> */
[----:B------:R-:W-:-:S02]  /*e5e0*/  MOV R6, R6 ;  /* 0x0000000600067202 */ /* 0x000fc40000000f00 */
[----:B------:R-:W-:Y:S02]  /*e5f0*/  LOP3.LUT R166, R167, 0x380, RZ, 0xc0, !PT ;  /* 0x00000380a7a67812 */ /* 0x000fe400078ec0ff */
[C---:B------:R-:W-:Y:S01]  /*e600*/  IADD3 R21, P6, R2.reuse, 0xc000, RZ ;  /* 0x0000c00002157810 */ /* 0x040fe20007fde0ff */
[----:B------:R0:W-:Y:S01]  /*e610*/  STSM.16.M88.4 [R6], R8 ;  /* 0x0000000806007844 */ /* 0x0001e20000000200 */
[C---:B------:R-:W-:Y:S02]  /*e620*/  IADD3 R153, P5, R2.reuse, 0xc020, RZ ;  /* 0x0000c02002997810 */ /* 0x040fe40007fbe0ff */
[----:B------:R-:W-:Y:S02]  /*e630*/  IADD3 R7, P2, R2, 0xc040, RZ ;  /* 0x0000c04002077810 */ /* 0x000fe40007f5e0ff */
[----:B------:R-:W-:Y:S02]  /*e640*/  LOP3.LUT R168, R169, 0x380, RZ, 0xc0, !PT ;  /* 0x00000380a9a87812 */ /* 0x000fe400078ec0ff */
[----:B------:R-:W-:-:S02]  /*e650*/  LOP3.LUT R170, R171, 0x380, RZ, 0xc0, !PT ;  /* 0x00000380abaa7812 */ /* 0x000fc400078ec0ff */
[----:B------:R-:W-:Y:S02]  /*e660*/  IADD3 R2, P1, R2, 0xc060, RZ ;  /* 0x0000c06002027810 */ /* 0x000fe40007f3e0ff */
[----:B------:R-:W-:Y:S02]  /*e670*/  SHF.R.U64 R166, R166, 0x3, RZ ;  /* 0x00000003a6a67819 */ /* 0x000fe400000012ff */
[----:B------:R-:W-:Y:S02]  /*e680*/  SHF.R.U64 R168, R168, 0x3, RZ ;  /* 0x00000003a8a87819 */ /* 0x000fe400000012ff */
[----:B------:R-:W-:Y:S02]  /*e690*/  SHF.R.U64 R170, R170, 0x3, RZ ;  /* 0x00000003aaaa7819 */ /* 0x000fe400000012ff */
[----:B------:R-:W-:Y:S02]  /*e6a0*/  LOP3.LUT R5, R2, 0x380, RZ, 0xc0, !PT ;  /* 0x0000038002057812 */ /* 0x000fe400078ec0ff */
[----:B------:R-:W-:-:S02]  /*e6b0*/  LOP3.LUT R152, R153, 0x380, RZ, 0xc0, !PT ;  /* 0x0000038099987812 */ /* 0x000fc400078ec0ff */
[----:B------:R-:W-:Y:S01]  /*e6c0*/  LOP3.LUT R166, R166, R167, RZ, 0x3c, !PT ;  /* 0x000000a7a6a67212 */ /* 0x000fe200078e3cff */
[--C-:B------:R-:W-:Y:S01]  /*e6d0*/  IMAD.X R167, RZ, RZ, R3.reuse, P0 ;  /* 0x000000ffffa77224 */ /* 0x100fe200000e0603 */
[----:B------:R-:W-:Y:S01]  /*e6e0*/  LOP3.LUT R168, R168, R169, RZ, 0x3c, !PT ;  /* 0x000000a9a8a87212 */ /* 0x000fe200078e3cff */
[--C-:B------:R-:W-:Y:S01]  /*e6f0*/  IMAD.X R169, RZ, RZ, R3.reuse, P4 ;  /* 0x000000ffffa97224 */ /* 0x100fe200020e0603 */
[----:B------:R-:W-:Y:S01]  /*e700*/  LOP3.LUT R170, R170, R171, RZ, 0x3c, !PT ;  /* 0x000000abaaaa7212 */ /* 0x000fe200078e3cff */
[----:B------:R-:W-:Y:S01]  /*e710*/  IMAD.X R171, RZ, RZ, R3, P3 ;  /* 0x000000ffffab7224 */ /* 0x000fe200018e0603 */
[----:B------:R-:W-:Y:S02]  /*e720*/  SHF.R.U64 R5, R5, 0x3, RZ ;  /* 0x0000000305057819 */ /* 0x000fe400000012ff */
[----:B------:R-:W-:Y:S02]  /*e730*/  SHF.R.U64 R152, R152, 0x3, RZ ;  /* 0x0000000398987819 */ /* 0x000fe400000012ff */
[----:B------:R-:W-:-:S02]  /*e740*/  LOP3.LUT R2, R5, R2, RZ, 0x3c, !PT ;  /* 0x0000000205027212 */ /* 0x000fc400078e3cff */
[----:B------:R-:W-:Y:S02]  /*e750*/  MOV R19, R12 ;  /* 0x0000000c00137202 */ /* 0x000fe40000000f00 */
[----:B------:R-:W-:Y:S02]  /*e760*/  MOV R176, R14 ;  /* 0x0000000e00b07202 */ /* 0x000fe40000000f00 */
[----:B0-----:R-:W-:Y:S02]  /*e770*/  F2FP.F16.F32.PACK_AB R8, R33, R32 ;  /* 0x000000202108723e */ /* 0x001fe400000000ff */
[----:B------:R-:W-:Y:S02]  /*e780*/  F2FP.F16.F32.PACK_AB R9, R35, R34 ;  /* 0x000000222309723e */ /* 0x000fe400000000ff */
[----:B------:R-:W-:Y:S02]  /*e790*/  F2FP.F16.F32.PACK_AB R10, R37, R36 ;  /* 0x00000024250a723e */ /* 0x000fe400000000ff */
[----:B------:R-:W-:-:S02]  /*e7a0*/  F2FP.F16.F32.PACK_AB R11, R39, R38 ;  /* 0x00000026270b723e */ /* 0x000fc400000000ff */
[----:B------:R-:W-:Y:S01]  /*e7b0*/  LOP3.LUT R152, R152, R153, RZ, 0x3c, !PT ;  /* 0x0000009998987212 */ /* 0x000fe200078e3cff */
[----:B------:R-:W-:Y:S01]  /*e7c0*/  IMAD.X R153, RZ, RZ, R3, P5 ;  /* 0x000000ffff997224 */ /* 0x000fe200028e0603 */
[----:B------:R-:W-:Y:S01]  /*e7d0*/  MOV R5, R164 ;  /* 0x000000a400057202 */ /* 0x000fe20000000f00 */
[----:B------:R0:W-:Y:S01]  /*e7e0*/  STSM.16.M88.4 [R19], R8 ;  /* 0x0000000813007844 */ /* 0x0001e20000000200 */
[----:B------:R-:W-:Y:S02]  /*e7f0*/  MOV R17, R166 ;  /* 0x000000a600117202 */ /* 0x000fe40000000f00 */
[----:B------:R-:W-:Y:S02]  /*e800*/  F2FP.F16.F32.PACK_AB R12, R41, R40 ;  /* 0x00000028290c723e */ /* 0x000fe400000000ff */
[----:B------:R-:W-:Y:S02]  /*e810*/  F2FP.F16.F32.PACK_AB R13, R43, R42 ;  /* 0x0000002a2b0d723e */ /* 0x000fe400000000ff */
[----:B------:R-:W-:-:S02]  /*e820*/  F2FP.F16.F32.PACK_AB R14, R45, R44 ;  /* 0x0000002c2d0e723e */ /* 0x000fc400000000ff */
[----:B------:R-:W-:Y:S02]  /*e830*/  F2FP.F16.F32.PACK_AB R15, R47, R46 ;  /* 0x0000002e2f0f723e */ /* 0x000fe400000000ff */
[----:B------:R-:W-:Y:S02]  /*e840*/  LOP3.LUT R20, R21, 0x380, RZ, 0xc0, !PT ;  /* 0x0000038015147812 */ /* 0x000fe400078ec0ff */
[----:B------:R-:W-:Y:S01]  /*e850*/  MOV R154, R154 ;  /* 0x0000009a009a7202 */ /* 0x000fe20000000f00 */
[----:B------:R-:W-:Y:S01]  /*e860*/  STSM.16.M88.4 [R176], R12 ;  /* 0x0000000cb0007844 */ /* 0x000fe20000000200 */
[----:B------:R-:W-:Y:S02]  /*e870*/  MOV R22, R168 ;  /* 0x000000a800167202 */ /* 0x000fe40000000f00 */
[----:B------:R-:W-:Y:S02]  /*e880*/  MOV R172, R170 ;  /* 0x000000aa00ac7202 */ /* 0x000fe40000000f00 */
[----:B------:R-:W-:-:S02]  /*e890*/  F2FP.F16.F32.PACK_AB R164, R49, R48 ;  /* 0x0000003031a4723e */ /* 0x000fc400000000ff */
[----:B------:R-:W-:Y:S02]  /*e8a0*/  F2FP.F16.F32.PACK_AB R165, R51, R50 ;  /* 0x0000003233a5723e */ /* 0x000fe400000000ff */
[----:B------:R-:W-:Y:S02]  /*e8b0*/  F2FP.F16.F32.PACK_AB R166, R53, R52 ;  /* 0x0000003435a6723e */ /* 0x000fe400000000ff */
[----:B------:R-:W-:Y:S02]  /*e8c0*/  F2FP.F16.F32.PACK_AB R167, R55, R54 ;  /* 0x0000003637a7723e */ /* 0x000fe400000000ff */
[----:B------:R-:W-:Y:S02]  /*e8d0*/  MOV R156, R156 ;  /* 0x0000009c009c7202 */ /* 0x000fe40000000f00 */
[----:B------:R-:W-:Y:S01]  /*e8e0*/  F2FP.F16.F32.PACK_AB R168, R57, R56 ;  /* 0x0000003839a8723e */ /* 0x000fe200000000ff */
[----:B------:R1:W-:Y:S01]  /*e8f0*/  STSM.16.M88.4 [R154], R164 ;  /* 0x000000a49a007844 */ /* 0x0003e20000000200 */
[----:B------:R-:W-:-:S02]  /*e900*/  F2FP.F16.F32.PACK_AB R169, R59, R58 ;  /* 0x0000003a3ba9723e */ /* 0x000fc400000000ff */
[----:B------:R-:W-:Y:S02]  /*e910*/  F2FP.F16.F32.PACK_AB R170, R61, R60 ;  /* 0x0000003c3daa723e */ /* 0x000fe400000000ff */
[----:B------:R-:W-:Y:S02]  /*e920*/  F2FP.F16.F32.PACK_AB R171, R63, R62 ;  /* 0x0000003e3fab723e */ /* 0x000fe400000000ff */
[----:B------:R-:W-:Y:S02]  /*e930*/  LOP3.LUT R6, R7, 0x380, RZ, 0xc0, !PT ;  /* 0x0000038007067812 */ /* 0x000fe400078ec0ff */
[----:B------:R-:W-:Y:S01]  /*e940*/  SHF.R.U64 R20, R20, 0x3, RZ ;  /* 0x0000000314147819 */ /* 0x000fe200000012ff */
[----:B------:R2:W-:Y:S01]  /*e950*/  STSM.16.M88.4 [R156], R168 ;  /* 0x000000a89c007844 */ /* 0x0005e20000000200 */
[----:B0-----:R-:W-:Y:S02]  /*e960*/  MOV R19, R152 ;  /* 0x0000009800137202 */ /* 0x001fe40000000f00 */
[----:B------:R-:W-:-:S02]  /*e970*/  SHF.R.U64 R6, R6, 0x3, RZ ;  /* 0x0000000306067819 */ /* 0x000fc400000012ff */
[----:B------:R-:W-:Y:S02]  /*e980*/  MOV R173, R158 ;  /* 0x0000009e00ad7202 */ /* 0x000fe40000000f00 */
[----:B------:R-:W-:Y:S02]  /*e990*/  F2FP.F16.F32.PACK_AB R152, R65, R64 ;  /* 0x000000404198723e */ /* 0x000fe400000000ff */
[----:B------:R-:W-:Y:S02]  /*e9a0*/  F2FP.F16.F32.PACK_AB R153, R67, R66 ;  /* 0x000000424399723e */ /* 0x000fe400000000ff */
[----:B-1----:R-:W-:Y:S02]  /*e9b0*/  F2FP.F16.F32.PACK_AB R154, R69, R68 ;  /* 0x00000044459a723e */ /* 0x002fe400000000ff */
[----:B------:R-:W-:Y:S02]  /*e9c0*/  F2FP.F16.F32.PACK_AB R155, R71, R70 ;  /* 0x00000046479b723e */ /* 0x000fe400000000ff */
[----:B------:R-:W-:-:S02]  /*e9d0*/  MOV R174, R160 ;  /* 0x000000a000ae7202 */ /* 0x000fc40000000f00 */
[----:B------:R-:W-:Y:S01]  /*e9e0*/  MOV R175, R162 ;  /* 0x000000a200af7202 */ /* 0x000fe20000000f00 */
[----:B------:R0:W-:Y:S01]  /*e9f0*/  STSM.16.M88.4 [R173], R152 ;  /* 0x00000098ad007844 */ /* 0x0001e20000000200 */
[----:B--2---:R-:W-:Y:S02]  /*ea00*/  F2FP.F16.F32.PACK_AB R156, R73, R72 ;  /* 0x00000048499c723e */ /* 0x004fe400000000ff */
[----:B------:R-:W-:Y:S02]  /*ea10*/  F2FP.F16.F32.PACK_AB R157, R75, R74 ;  /* 0x0000004a4b9d723e */ /* 0x000fe400000000ff */
[----:B------:R-:W-:Y:S02]  /*ea20*/  F2FP.F16.F32.PACK_AB R158, R77, R76 ;  /* 0x0000004c4d9e723e */ /* 0x000fe400000000ff */
[----:B------:R-:W-:Y:S02]  /*ea30*/  F2FP.F16.F32.PACK_AB R159, R79, R78 ;  /* 0x0000004e4f9f723e */ /* 0x000fe400000000ff */
[----:B------:R-:W-:Y:S01]  /*ea40*/  LOP3.LUT R20, R20, R21, RZ, 0x3c, !PT ;  /* 0x0000001514147212 */ /* 0x000fe200078e3cff */
[----:B------:R-:W-:Y:S01]  /*ea50*/  IMAD.X R21, RZ, RZ, R3, P6 ;  /* 0x000000ffff157224 */ /* 0x000fe200030e0603 */
[----:B------:R-:W-:Y:S01]  /*ea60*/  F2FP.F16.F32.PACK_AB R160, R81, R80 ;  /* 0x0000005051a0723e */ /* 0x000fe200000000ff */
[----:B------:R1:W-:Y:S01]  /*ea70*/  STSM.16.M88.4 [R174], R156 ;  /* 0x0000009cae007844 */ /* 0x0003e20000000200 */
[----:B------:R-:W-:-:S02]  /*ea80*/  F2FP.F16.F32.PACK_AB R161, R83, R82 ;  /* 0x0000005253a1723e */ /* 0x000fc400000000ff */
[----:B------:R-:W-:Y:S02]  /*ea90*/  F2FP.F16.F32.PACK_AB R162, R85, R84 ;  /* 0x0000005455a2723e */ /* 0x000fe400000000ff */
[----:B------:R-:W-:Y:S02]  /*eaa0*/  F2FP.F16.F32.PACK_AB R163, R87, R86 ;  /* 0x0000005657a3723e */ /* 0x000fe400000000ff */
[----:B------:R-:W-:Y:S01]  /*eab0*/  LOP3.LUT R6, R6, R7, RZ, 0x3c, !PT ;  /* 0x0000000706067212 */ /* 0x000fe200078e3cff */
[--C-:B------:R-:W-:Y:S01]  /*eac0*/  IMAD.X R7, RZ, RZ, R3.reuse, P2 ;  /* 0x000000ffff077224 */ /* 0x100fe200010e0603 */
[----:B------:R-:W-:Y:S01]  /*ead0*/  F2FP.F16.F32.PACK_AB R8, R89, R88 ;  /* 0x000000585908723e */ /* 0x000fe200000000ff */
[----:B------:R-:W-:Y:S01]  /*eae0*/  IMAD.X R3, RZ, RZ, R3, P1 ;  /* 0x000000ffff037224 */ /* 0x000fe200008e0603 */
[----:B------:R-:W-:Y:S01]  /*eaf0*/  F2FP.F16.F32.PACK_AB R9, R91, R90 ;  /* 0x0000005a5b09723e */ /* 0x000fe200000000ff */
[----:B------:R2:W-:Y:S01]  /*eb00*/  STSM.16.M88.4 [R175], R160 ;  /* 0x000000a0af007844 */ /* 0x0005e20000000200 */
[----:B------:R-:W-:-:S02]  /*eb10*/  F2FP.F16.F32.PACK_AB R10, R93, R92 ;  /* 0x0000005c5d0a723e */ /* 0x000fc400000000ff */
[----:B------:R-:W-:Y:S02]  /*eb20*/  F2FP.F16.F32.PACK_AB R11, R95, R94 ;  /* 0x0000005e5f0b723e */ /* 0x000fe400000000ff */
[----:B------:R-:W-:Y:S02]  /*eb30*/  F2FP.F16.F32.PACK_AB R12, R97, R96 ;  /* 0x00000060610c723e */ /* 0x000fe400000000ff */
[----:B------:R-:W-:Y:S01]  /*eb40*/  F2FP.F16.F32.PACK_AB R13, R99, R98 ;  /* 0x00000062630d723e */ /* 0x000fe200000000ff */
[----:B------:R3:W-:Y:S01]  /*eb50*/  STSM.16.M88.4 [R5], R8 ;  /* 0x0000000805007844 */ /* 0x0007e20000000200 */
[----:B------:R-:W-:Y:S02]  /*eb60*/  F2FP.F16.F32.PACK_AB R14, R101, R100 ;  /* 0x00000064650e723e */ /* 0x000fe400000000ff */
[----:B------:R-:W-:Y:S02]  /*eb70*/  F2FP.F16.F32.PACK_AB R15, R103, R102 ;  /* 0x00000066670f723e */ /* 0x000fe400000000ff */
[----:B0-----:R-:W-:-:S02]  /*eb80*/  F2FP.F16.F32.PACK_AB R152, R105, R104 ;  /* 0x000000686998723e */ /* 0x001fc400000000ff */
[----:B------:R-:W-:Y:S01]  /*eb90*/  F2FP.F16.F32.PACK_AB R153, R107, R106 ;  /* 0x0000006a6b99723e */ /* 0x000fe200000000ff */
[----:B------:R0:W-:Y:S01]  /*eba0*/  STSM.16.M88.4 [R17], R12 ;  /* 0x0000000c11007844 */ /* 0x0001e20000000200 */
[----:B------:R-:W-:Y:S02]  /*ebb0*/  F2FP.F16.F32.PACK_AB R154, R109, R108 ;  /* 0x0000006c6d9a723e */ /* 0x000fe400000000ff */
[----:B------:R-:W-:Y:S02]  /*ebc0*/  F2FP.F16.F32.PACK_AB R155, R111, R110 ;  /* 0x0000006e6f9b723e */ /* 0x000fe400000000ff */
[----:B-1----:R-:W-:Y:S02]  /*ebd0*/  F2FP.F16.F32.PACK_AB R156, R113, R112 ;  /* 0x00000070719c723e */ /* 0x002fe400000000ff */
[----:B------:R-:W-:Y:S01]  /*ebe0*/  F2FP.F16.F32.PACK_AB R157, R115, R114 ;  /* 0x00000072739d723e */ /* 0x000fe200000000ff */
[----:B------:R-:W-:Y:S01]  /*ebf0*/  STSM.16.M88.4 [R22], R152 ;  /* 0x0000009816007844 */ /* 0x000fe20000000200 */
[----:B------:R-:W-:-:S02]  /*ec00*/  F2FP.F16.F32.PACK_AB R158, R117, R116 ;  /* 0x00000074759e723e */ /* 0x000fc400000000ff */
[----:B------:R-:W-:Y:S02]  /*ec10*/  F2FP.F16.F32.PACK_AB R159, R119, R118 ;  /* 0x00000076779f723e */ /* 0x000fe400000000ff */
[----:B------:R-:W-:Y:S02]  /*ec20*/  MOV R20, R20 ;  /* 0x0000001400147202 */ /* 0x000fe40000000f00 */
[----:B--2---:R-:W-:Y:S01]  /*ec30*/  F2FP.F16.F32.PACK_AB R160, R121, R120 ;  /* 0x0000007879a0723e */ /* 0x004fe200000000ff */
[----:B------:R-:W-:Y:S01]  /*ec40*/  STSM.16.M88.4 [R172], R156 ;  /* 0x0000009cac007844 */ /* 0x000fe20000000200 */
[----:B------:R-:W-:Y:S02]  /*ec50*/  F2FP.F16.F32.PACK_AB R161, R123, R122 ;  /* 0x0000007a7ba1723e */ /* 0x000fe400000000ff */
[----:B------:R-:W-:Y:S02]  /*ec60*/  F2FP.F16.F32.PACK_AB R162, R125, R124 ;  /* 0x0000007c7da2723e */ /* 0x000fe400000000ff */
[----:B------:R-:W-:-:S02]  /*ec70*/  F2FP.F16.F32.PACK_AB R163, R127, R126 ;  /* 0x0000007e7fa3723e */ /* 0x000fc400000000ff */
[----:B------:R-:W-:Y:S02]  /*ec80*/  F2FP.F16.F32.PACK_AB R164, R129, R128 ;  /* 0x0000008081a4723e */ /* 0x000fe400000000ff */
[----:B------:R-:W-:Y:S01]  /*ec90*/  F2FP.F16.F32.PACK_AB R165, R131, R130 ;  /* 0x0000008283a5723e */ /* 0x000fe200000000ff */
[----:B------:R-:W-:Y:S01]  /*eca0*/  STSM.16.M88.4 [R20], R160 ;  /* 0x000000a014007844 */ /* 0x000fe20000000200 */
[----:B------:R-:W-:Y:S02]  /*ecb0*/  F2FP.F16.F32.PACK_AB R166, R133, R132 ;  /* 0x0000008485a6723e */ /* 0x000fe400000000ff */
[----:B------:R-:W-:Y:S02]  /*ecc0*/  F2FP.F16.F32.PACK_AB R167, R135, R134 ;  /* 0x0000008687a7723e */ /* 0x000fe400000000ff */
[----:B------:R-:W-:Y:S02]  /*ecd0*/  MOV R6, R6 ;  /* 0x0000000600067202 */ /* 0x000fe40000000f00 */
[----:B---3--:R-:W-:Y:S01]  /*ece0*/  F2FP.F16.F32.PACK_AB R8, R137, R136 ;  /* 0x000000888908723e */ /* 0x008fe200000000ff */
[----:B------:R-:W-:Y:S01]  /*ecf0*/  STSM.16.M88.4 [R19], R164 ;  /* 0x000000a413007844 */ /* 0x000fe20000000200 */
[----:B------:R-:W-:-:S02]  /*ed00*/  F2FP.F16.F32.PACK_AB R9, R139, R138 ;  /* 0x0000008a8b09723e */ /* 0x000fc400000000ff */
[----:B------:R-:W-:Y:S02]  /*ed10*/  F2FP.F16.F32.PACK_AB R10, R141, R140 ;  /* 0x0000008c8d0a723e */ /* 0x000fe400000000ff */
[----:B------:R-:W-:Y:S02]  /*ed20*/  F2FP.F16.F32.PACK_AB R11, R143, R142 ;  /* 0x0000008e8f0b723e */ /* 0x000fe400000000ff */
[----:B------:R-:W-:Y:S01]  /*ed30*/  MOV R7, R2 ;  /* 0x0000000200077202 */ /* 0x000fe20000000f00 */
[----:B------:R-:W-:Y:S01]  /*ed40*/  IMAD.U32 R2, RZ, RZ, UR12 ;  /* 0x0000000cff027e24 */ /* 0x000fe2000f8e00ff */
[----:B0-----:R-:W-:Y:S01]  /*ed50*/  F2FP.F16.F32.PACK_AB R12, R145, R144 ;  /* 0x00000090910c723e */ /* 0x001fe200000000ff */
[----:B------:R0:W-:Y:S01]  /*ed60*/  STSM.16.M88.4 [R6], R8 ;  /* 0x0000000806007844 */ /* 0x0001e20000000200 */
[----:B------:R-:W-:Y:S01]  /*ed70*/  F2FP.F16.F32.PACK_AB R13, R147, R146 ;  /* 0x00000092930d723e */ /* 0x000fe200000000ff */
[----:B------:R-:W-:Y:S01]  /*ed80*/  IMAD.U32 R3, RZ, RZ, UR13 ;  /* 0x0000000dff037e24 */ /* 0x000fe2000f8e00ff */
[----:B------:R-:W-:-:S02]  /*ed90*/  F2FP.F16.F32.PACK_AB R14, R149, R148 ;  /* 0x00000094950e723e */ /* 0x000fc400000000ff */
[----:B------:R-:W-:Y:S02]  /*eda0*/  F2FP.F16.F32.PACK_AB R15, R151, R150 ;  /* 0x00000096970f723e */ /* 0x000fe400000000ff */
[----:B------:R-:W-:-:S03]  /*edb0*/  ISETP.NE.U32.AND P0, PT, RZ, UR16, PT ;  /* 0x00000010ff007c0c */ /* 0x000fc6000bf05070 */
[----:B------:R1:W-:Y:S01]  /*edc0*/  STSM.16.M88.4 [R7], R12 ;  /* 0x0000000c07007844 */ /* 0x0003e20000000200 */
[----:B------:R-:W-:Y:S01]  /*edd0*/  BAR.SYNC.DEFER_BLOCKING 0x1, 0x100 ;  /* 0x0044000000007b1d */ /* 0x000fe20000010000 */
[----:B------:R-:W-:-:S13]  /*ede0*/  ISETP.NE.AND.EX P0, PT, RZ, UR17, PT, P0 ;  /* 0x00000011ff007c0c */ /* 0x000fda000bf05300 */
[----:B------:R2:W3:Y:S01]  /*edf0*/  @P0 LDG.E R5, desc[UR20][R2.64] ;  /* 0x0000001402050981 */ /* 0x0004e2000c1e1900 */
[----:B------:R-:W-:Y:S01]  /*ee00*/  PLOP3.LUT P4, PT, PT, PT, UP0, 0x80, 0x0 ;  /* 0x000000000000781c */ /* 0x000fe20003f8f008 */
[----:B--2---:R-:W-:Y:S02]  /*ee10*/  IMAD.U32 R2, RZ, RZ, UR14 ;  /* 0x0000000eff027e24 */ /* 0x004fe4000f8e00ff */
[----:B------:R-:W-:-:S10]  /*ee20*/  IMAD.U32 R3, RZ, RZ, UR15 ;  /* 0x0000000fff037e24 */ /* 0x000fd4000f8e00ff */
[----:B0-----:R0:W2:Y:S01]  /*ee30*/  @P4 LDG.E R6, desc[UR20][R2.64] ;  /* 0x0000001402064981 */ /* 0x0010a2000c1e1900 */
[----:B------:R-:W-:Y:S01]  /*ee40*/  UISETP.NE.AND UP0, UPT, UR19, URZ, UPT ;  /* 0x0000003f1300728c */ /* 0x000fe2000bf05270 */
[----:B-1----:R-:W-:Y:S01]  /*ee50*/  VIADD R12, R18, UR61 ;  /* 0x0000003d120c7c36 */ /* 0x002fe20008000000 */
[----:B------:R-:W-:Y:S02]  /*ee60*/  UISETP.NE.AND UP1, UPT, UR22, 0x1, UPT ;  /* 0x000000011600788c */ /* 0x000fe4000bf25270 */
[----:B------:R-:W-:Y:S01]  /*ee70*/  USEL UR4, UR19, UR4, UP0 ;  /* 0x0000000413047287 */ /* 0x000fe20008000000 */
[----:B------:R-:W-:Y:S01]  /*ee80*/  UMOV UR25, 0x9b8 ;  /* 0x000009b800197882 */ /* 0x000fe20000000000 */
[----:B------:R-:W-:Y:S02]  /*ee90*/  UISETP.NE.U32.AND UP0, UPT, UR16, URZ, UPT ;  /* 0x0000003f1000728c */ /* 0x000fe4000bf05070 */
[----:B------:R-:W-:Y:S01]  /*eea0*/  PLOP3.LUT P1, PT, PT, PT, UP1, 0x80, 0x0 ;  /* 0x000000000000781c */ /* 0x000fe20003f2f018 */
[----:B------:R-:W-:Y:S01]  /*eeb0*/  UISETP.GT.AND UP2, UPT, UR4, 0x1, UPT ;  /* 0x000000010400788c */ /* 0x000fe2000bf44270 */
[----:B0-----:R-:W-:Y:S01]  /*eec0*/  IMAD.MOV.U32 R3, RZ, RZ, R12 ;  /* 0x000000ffff037224 */ /* 0x001fe200078e000c */
[----:B------:R-:W-:-:S02]  /*eed0*/  UISETP.NE.AND.EX UP0, UPT, UR17, URZ, UPT, UP0 ;  /* 0x0000003f1100728c */ /* 0x000fc4000bf05300 */
[----:B------:R-:W-:Y:S01]  /*eee0*/  USEL UR25, UR25, 0x978, UP2 ;  /* 0x0000097819197887 */ /* 0x000fe20009000000 */
[----:B------:R-:W-:Y:S01]  /*eef0*/  UMOV UR4, URZ ;  /* 0x0000003f00047c82 */ /* 0x000fe20008000000 */
[----:B------:R-:W-:Y:S02]  /*ef00*/  USHF.R.S32.HI UR14, URZ, 0x1f, UR9 ;  /* 0x0000001f3f0e7899 */ /* 0x000fe40008011409 */
[----:B------:R-:W-:Y:S02]  /*ef10*/  USEL UR9, UR9, URZ, !UP0 ;  /* 0x0000003f09097287 */ /* 0x000fe4000c000000 */
[----:B------:R-:W-:Y:S01]  /*ef20*/  USEL UR23, UR18, URZ, UP2 ;  /* 0x0000003f12177287 */ /* 0x000fe20009000000 */
[----:B------:R-:W-:Y:S01]  /*ef30*/  @UP1 ULDC UR27, c[0x0][0xbec] ;  /* 0x0002fb00001b1ab9 */ /* 0x000fe20000000800 */
[----:B------:R-:W-:Y:S01]  /*ef40*/  USEL UR24, UR14, URZ, !UP0 ;  /* 0x0000003f0e187287 */ /* 0x000fe2000c000000 */
[----:B------:R-:W-:-:S03]  /*ef50*/  @P1 IMAD.HI.U32 R2, R12, UR27, RZ ;  /* 0x0000001b0c021c27 */ /* 0x000fc6000f8e00ff */
[----:B------:R-:W-:Y:S01]  /*ef60*/  ULDC.64 UR18, c[0x0][UR25+0x220] ;  /* 0x0000880019127abb */ /* 0x000fe20008000a00 */
[----:B------:R-:W-:Y:S01]  /*ef70*/  ULDC.64 UR16, c[0x0][UR25+0x218] ;  /* 0x0000860019107abb */ /* 0x000fe20008000a00 */
[----:B------:R-:W-:Y:S01]  /*ef80*/  UIMAD UR19, UR19, UR9, URZ ;  /* 0x00000009131372a4 */ /* 0x000fe2000f8e023f */
[----:B------:R-:W-:Y:S01]  /*ef90*/  ULDC.64 UR20, c[0x0][UR25+0x228] ;  /* 0x00008a0019147abb */ /* 0x000fe20008000a00 */
[----:B------:R-:W-:Y:S01]  /*efa0*/  UIMAD.WIDE.U32 UR14, UR16, UR26, URZ ;  /* 0x0000001a100e72a5 */ /* 0x000fe2000f8e003f */
[----:B------:R-:W-:Y:S01]  /*efb0*/  @UP1 ULDC UR30, c[0x0][0xbf0] ;  /* 0x0002fc00001e1ab9 */ /* 0x000fe20000000800 */
[----:B------:R-:W-:Y:S01]  /*efc0*/  UIMAD UR26, UR17, UR26, URZ ;  /* 0x0000001a111a72a4 */ /* 0x000fe2000f8e023f */
[----:B------:R-:W-:Y:S01]  /*efd0*/  @P1 SHF.R.U32.HI R3, RZ, UR30, R2 ;  /* 0x0000001eff031c19 */ /* 0x000fe20008011602 */
[----:B------:R-:W-:Y:S02]  /*efe0*/  UIMAD.WIDE.U32 UR28, UR20, UR23, URZ ;  /* 0x00000017141c72a5 */ /* 0x000fe4000f8e003f */
[----:B------:R-:W-:-:S02]  /*eff0*/  UIMAD.WIDE.U32 UR16, UR18, UR9, URZ ;  /* 0x00000009121072a5 */ /* 0x000fc4000f8e003f */
[----:B------:R-:W-:Y:S02]  /*f000*/  UIMAD UR20, UR21, UR23, URZ ;  /* 0x00000017151472a4 */ /* 0x000fe4000f8e023f */
[----:B------:R-:W-:Y:S01]  /*f010*/  UIMAD UR19, UR18, UR24, UR19 ;  /* 0x00000018121372a4 */ /* 0x000fe2000f8e0213 */
[----:B------:R-:W-:Y:S01]  /*f020*/  IMAD.U32 R2, RZ, RZ, UR28 ;  /* 0x0000001cff027e24 */ /* 0x000fe2000f8e00ff */
[----:B------:R-:W-:Y:S02]  /*f030*/  UIADD3 UR20, UR29, UR20, URZ ;  /* 0x000000141d147290 */ /* 0x000fe4000fffe03f */
[----:B------:R-:W-:Y:S02]  /*f040*/  UIADD3 UR19, UR17, UR19, URZ ;  /* 0x0000001311137290 */ /* 0x000fe4000fffe03f */
[----:B------:R-:W-:Y:S02]  /*f050*/  UIADD3 UR26, UR15, UR26, URZ ;  /* 0x0000001a0f1a7290 */ /* 0x000fe4000fffe03f */
[----:B------:R-:W-:Y:S01]  /*f060*/  IMAD.U32 R10, RZ, RZ, UR20 ;  /* 0x00000014ff0a7e24 */ /* 0x000fe2000f8e00ff */
[----:B---3--:R-:W-:Y:S01]  /*f070*/  @P0 R2UR UR4, R5 ;  /* 0x00000000050402ca */ /* 0x008fe200000e0000 */
[----:B------:R-:W-:-:S04]  /*f080*/  IMAD.MOV R5, RZ, RZ, -R3 ;  /* 0x000000ffff057224 */ /* 0x000fc800078e0a03 */
[----:B------:R-:W-:-:S05]  /*f090*/  IMAD R5, R5, UR22, R12 ;  /* 0x0000001605057c24 */ /* 0x000fca000f8e020c */
[----:B------:R-:W-:-:S03]  /*f0a0*/  SHF.R.S32.HI R7, RZ, 0x1f, R5 ;  /* 0x0000001fff077819 */ /* 0x000fc60000011405 */
[----:B------:R-:W-:Y:S02]  /*f0b0*/  UIADD3 UR14, UP0, UP3, UR16, UR14, UR4 ;  /* 0x0000000e100e7290 */ /* 0x000fe4000fb1e004 */
[----:B------:R-:W-:-:S04]  /*f0c0*/  USHF.R.S32.HI UR17, URZ, 0x1f, UR4 ;  /* 0x0000001f3f117899 */ /* 0x000fc80008011404 */
[----:B------:R-:W-:Y:S01]  /*f0d0*/  UIADD3.X UR16, UR19, UR26, UR17, UP0, UP3 ;  /* 0x0000001a13107290 */ /* 0x000fe200087e6411 */
[----:B------:R-:W-:Y:S01]  /*f0e0*/  IADD3 R2, P2, P3, R3, UR14, R2 ;  /* 0x0000000e03027c10 */ /* 0x000fe2000fb5e002 */
[----:B------:R-:W-:Y:S01]  /*f0f0*/  ULDC.64 UR14, c[0x0][UR25+0x210] ;  /* 0x00008400190e7abb */ /* 0x000fe20008000a00 */
[----:B------:R-:W-:Y:S01]  /*f100*/  SHF.R.S32.HI R3, RZ, 0x1f, R3 ;  /* 0x0000001fff037819 */ /* 0x000fe20000011403 */
[----:B------:R-:W-:Y:S01]  /*f110*/  IMAD R8, R5, UR15, RZ ;  /* 0x0000000f05087c24 */ /* 0x000fe2000f8e02ff */
[----:B------:R-:W-:Y:S01]  /*f120*/  ULDC.64 UR18, c[0x0][0xba8] ;  /* 0x0002ea0000127ab9 */ /* 0x000fe20000000a00 */
[----:B------:R-:W-:Y:S01]  /*f130*/  @!UP2 ULDC UR18, c[0x0][0xb50] ;  /* 0x0002d4000012aab9 */ /* 0x000fe20000000800 */
[----:B------:R-:W-:Y:S01]  /*f140*/  IADD3.X R3, R3, UR16, R10, P2, P3 ;  /* 0x0000001003037c10 */ /* 0x000fe200097e640a */
[----:B------:R-:W-:Y:S01]  /*f150*/  IMAD R7, R7, UR14, R8 ;  /* 0x0000000e07077c24 */ /* 0x000fe2000f8e0208 */
[----:B------:R-:W-:Y:S01]  /*f160*/  @!UP2 ULDC UR19, c[0x0][0xb54] ;  /* 0x0002d5000013aab9 */ /* 0x000fe20000000800 */
[----:B------:R-:W-:Y:S01]  /*f170*/  IMAD.WIDE.U32 R2, R5, UR14, R2 ;  /* 0x0000000e05027c25 */ /* 0x000fe2000f8e0002 */
[----:B------:R-:W-:Y:S01]  /*f180*/  ULDC UR14, c[0x0][0xa88] ;  /* 0x0002a200000e7ab9 */ /* 0x000fe20000000800 */
[----:B--2---:R-:W-:-:S02]  /*f190*/  @P4 R2UR UR14, R6 ;  /* 0x00000000060e42ca */ /* 0x004fc400000e0000 */
[----:B------:R-:W-:Y:S01]  /*f1a0*/  IMAD.IADD R3, R3, 0x1, R7 ;  /* 0x0000000103037824 */ /* 0x000fe200078e0207 */
[----:B------:R-:W-:-:S04]  /*f1b0*/  LEA R5, P2, R2, UR18, 0x2 ;  /* 0x0000001202057c11 */ /* 0x000fc8000f8410ff */
[----:B------:R-:W-:Y:S01]  /*f1c0*/  LEA.HI.X R9, R2, UR19, R3, 0x2, P2 ;  /* 0x0000001302097c11 */ /* 0x000fe200090f1403 */
[----:B------:R-:W-:Y:S08]  /*f1d0*/  @P4 BRA `(.L_x_1284) ;  /* 0x00000000002c4947 */ /* 0x000ff00003800000 */
[----:B------:R-:W-:Y:S05]  /*f1e0*/  @!P0 BRA `(.L_x_1284) ;  /* 0x0000000000288947 */ /* 0x000fea0003800000 */
[----:B------:R-:W-:Y:S01]  /*f1f0*/  IMAD.U32 R2, RZ, RZ, UR12 ;  /* 0x0000000cff027e24 */ /* 0x000fe2000f8e00ff */
[----:B------:R-:W-:Y:S01]  /*f200*/  ULDC.64 UR14, c[0x0][0x208] ;  /* 0x00008200000e7ab9 */ /* 0x000fe20000000a00 */
[----:B------:R-:W-:Y:S02]  /*f210*/  IMAD.U32 R6, RZ, RZ, UR12 ;  /* 0x0000000cff067e24 */ /* 0x000fe4000f8e00ff */
[----:B------:R-:W-:Y:S02]  /*f220*/  IMAD.U32 R3, RZ, RZ, UR13 ;  /* 0x0000000dff037e24 */ /* 0x000fe4000f8e00ff */
[----:B------:R-:W-:-:S03]  /*f230*/  IMAD.U32 R7, RZ, RZ, UR13 ;  /* 0x0000000dff077e24 */ /* 0x000fc6000f8e00ff */
[----:B------:R-:W2:Y:S04]  /*f240*/  LDG.E R2, desc[UR14][R2.64] ;  /* 0x0000000e02027981 */ /* 0x000ea8000c1e1900 */
[----:B------:R-:W3:Y:S01]  /*f250*/  LDG.E R6, desc[UR14][R6.64+0x4] ;  /* 0x0000040e06067981 */ /* 0x000ee2000c1e1900 */
[----:B--2---:R-:W-:Y:S02]  /*f260*/  R2UR UR12, R2 ;  /* 0x00000000020c72ca */ /* 0x004fe400000e0000 */
[----:B---3--:R-:W-:-:S13]  /*f270*/  R2UR UR14, R6 ;  /* 0x00000000060e72ca */ /* 0x008fda00000e0000 */
[----:B------:R-:W-:-:S12]  /*f280*/  UIADD3 UR14, -UR12, UR14, URZ ;  /* 0x0000000e0c0e7290 */ /* 0x000fd8000fffe13f */
.L_x_1284:
[----:B------:R-:W2:Y:S01]  /*f290*/  LDL R8, [R1+0x5c] ;  /* 0x00005c0001087983 */ /* 0x000ea20000100800 */
[----:B------:R-:W-:Y:S01]  /*f2a0*/  UIMAD UR12, UR14, UR22, URZ ;  /* 0x000000160e0c72a4 */ /* 0x000fe2000f8e023f */
[----:B------:R-:W-:Y:S01]  /*f2b0*/  LOP3.LUT P0, RZ, R231, 0x3, RZ, 0xc0, !PT ;  /* 0x00000003e7ff7812 */ /* 0x000fe2000780c0ff */
[----:B------:R-:W-:Y:S01]  /*f2c0*/  ULDC.64 UR18, c[0x0][0x208] ;  /* 0x0000820000127ab9 */ /* 0x000fe20000000a00 */
[----:B------:R-:W-:Y:S04]  /*f2d0*/  SHFL.IDX PT, R2, R5, RZ, 0x1c1f ;  /* 0x001c1fff05027589 */ /* 0x000fe800000e0000 */
[----:B------:R-:W0:Y:S04]  /*f2e0*/  SHFL.IDX PT, R3, R9, RZ, 0x1c1f ;  /* 0x001c1fff09037589 */ /* 0x000e2800000e0000 */
[----:B------:R-:W-:Y:S04]  /*f2f0*/  SHFL.IDX PT, R6, R5, 0x1, 0x1c1f ;  /* 0x003c1f0005067f89 */ /* 0x000fe800000e0000 */
[----:B------:R-:W1:Y:S01]  /*f300*/  SHFL.IDX PT, R7, R9, 0x1, 0x1c1f ;  /* 0x003c1f0009077f89 */ /* 0x000e6200000e0000 */
[----:B--2---:R-:W-:-:S04]  /*f310*/  VIADD R10, R8, UR61 ;  /* 0x0000003d080a7c36 */ /* 0x004fc80008000000 */
        /* <DEDUP_REMOVED lines=116> */
[----:B0-----:R-:W-:Y:S01]  /*fa60*/  IMAD R2, R17, 0x20, R76 ;  /* 0x0000002011027824 */ /* 0x001fe200078e024c */
[----:B------:R-:W-:Y:S01]  /*fa70*/  UIMAD.WIDE.U32 UR10, UR4, UR14, URZ ;  /* 0x0000000e040a72a5 */ /* 0x000fe2000f8e003f */
[----:B------:R-:W-:Y:S01]  /*fa80*/  @!PT LDS RZ, [RZ] ;  /* 0x00000000fffff984 */ /* 0x000fe20000000800 */
[----:B------:R-:W-:Y:S01]  /*fa90*/  @!PT LDS RZ, [RZ] ;  /* 0x00000000fffff984 */ /* 0x000fe20000000800 */
[----:B------:R-:W-:Y:S01]  /*faa0*/  @!PT LDS RZ, [RZ] ;  /* 0x00000000fffff984 */ /* 0x000fe20000000800 */
[----:B------:R-:W-:Y:S01]  /*fab0*/  @!PT LDS RZ, [RZ] ;  /* 0x00000000fffff984 */ /* 0x000fe20000000800 */
[----:B------:R0:W-:Y:S06]  /*fac0*/  MEMBAR.ALL.CTA ;  /* 0x0000000000007992 */ /* 0x0001ec0000008000 */
[----:B0-----:R-:W0:Y:S01]  /*fad0*/  FENCE.VIEW.ASYNC.S ;  /* 0x00000000000073c6 */ /* 0x001e220000000000 */
[----:B------:R-:W-:-:S03]  /*fae0*/  UIMAD UR13, UR4, UR15, UR13 ;  /* 0x0000000f040d72a4 */ /* 0x000fc6000f8e020d */
[----:B------:R-:W-:Y:S01]  /*faf0*/  ULDC.64 UR14, c[0x0][0xae8] ;  /* 0x0002ba00000e7ab9 */ /* 0x000fe20000000a00 */
[----:B------:R-:W-:Y:S02]  /*fb00*/  UIADD3 UR11, UR11, UR13, URZ ;  /* 0x0000000d0b0b7290 */ /* 0x000fe4000fffe03f */
[----:B------:R-:W-:Y:S02]  /*fb10*/  USHF.R.S32.HI UR4, URZ, 0x1f, UR9 ;  /* 0x0000001f3f047899 */ /* 0x000fe40008011409 */
[----:B------:R-:W-:Y:S01]  /*fb20*/  UIMAD.WIDE.U32 UR10, UR16, UR14, UR10 ;  /* 0x0000000e100a72a5 */ /* 0x000fe2000f8e000a */
[----:B------:R-:W-:Y:S01]  /*fb30*/  VIADD R22, R2, UR61 ;  /* 0x0000003d02167c36 */ /* 0x000fe20008000000 */
        /* <DEDUP_REMOVED lines=13> */
[----:B------:R-:W-:Y:S01]  /*fc10*/  IMAD.U32 R3, RZ, RZ, UR11 ;  /* 0x0000000bff037e24 */ /* 0x000fe2000f8e00ff */
[----:B------:R-:W-:Y:S01]  /*fc20*/  ULDC.64 UR10, c[0x0][0xae0] ;  /* 0x0002b800000a7ab9 */ /* 0x000fe20000000a00 */
[----:B------:R-:W-:Y:S02]  /*fc30*/  IMAD.MOV R21, RZ, RZ, -R17 ;  /* 0x000000ffff157224 */ /* 0x000fe400078e0a11 */
[----:B------:R-:W-:Y:S02]  /*fc40*/  IMAD R20, R19, UR10, RZ ;  /* 0x0000000a13147c24 */ /* 0x000fe4000f8e02ff */
[----:B------:R-:W-:Y:S02]  /*fc50*/  IMAD.U32 R3, RZ, RZ, UR4 ;  /* 0x00000004ff037e24 */ /* 0x000fe4000f8e00ff */
[----:B------:R-:W-:Y:S02]  /*fc60*/  IMAD R19, R21, UR22, R22 ;  /* 0x0000001615137c24 */ /* 0x000fe4000f8e0216 */
[----:B------:R-:W-:-:S04]  /*fc70*/  IMAD.WIDE.U32 R2, R17, UR10, R2 ;  /* 0x0000000a11027c25 */ /* 0x000fc8000f8e0002 */
[----:B------:R-:W-:Y:S01]  /*fc80*/  IMAD R21, R17, UR11, R20 ;  /* 0x0000000b11157c24 */ /* 0x000fe2000f8e0214 */
[----:B------:R-:W-:Y:S01]  /*fc90*/  SHF.R.S32.HI R17, RZ, 0x1f, R19 ;  /* 0x0000001fff117819 */ /* 0x000fe20000011413 */
[----:B------:R-:W-:Y:S02]  /*fca0*/  ULDC.64 UR10, c[0x0][0xad8] ;  /* 0x0002b600000a7ab9 */ /* 0x000fe40000000a00 */
[----:B------:R-:W-:Y:S02]  /*fcb0*/  IMAD.IADD R3, R3, 0x1, R21 ;  /* 0x0000000103037824 */ /* 0x000fe400078e0215 */
[----:B------:R-:W-:Y:S02]  /*fcc0*/  IMAD R20, R17, UR10, RZ ;  /* 0x0000000a11147c24 */ /* 0x000fe4000f8e02ff */
[----:B------:R-:W-:Y:S02]  /*fcd0*/  VIADD R22, R76, UR61 ;  /* 0x0000003d4c167c36 */ /* 0x000fe40008000000 */
[----:B------:R-:W-:-:S02]  /*fce0*/  IMAD R17, R19, UR11, R20 ;  /* 0x0000000b13117c24 */ /* 0x000fc4000f8e0214 */
[----:B------:R-:W-:Y:S01]  /*fcf0*/  IMAD.WIDE.U32 R2, R19, UR10, R2 ;  /* 0x0000000a13027c25 */ /* 0x000fe2000f8e0002 */
[----:B------:R-:W-:-:S03]  /*fd00*/  ULDC.64 UR10, c[0x0][0xa80] ;  /* 0x0002a000000a7ab9 */ /* 0x000fc60000000a00 */
[----:B------:R-:W-:Y:S02]  /*fd10*/  VIADD R19, R22, 0x20 ;  /* 0x0000002016137836 */ /* 0x000fe40000000000 */
[----:B------:R-:W-:Y:S01]  /*fd20*/  IMAD.IADD R3, R3, 0x1, R17 ;  /* 0x0000000103037824 */ /* 0x000fe200078e0211 */
[C---:B------:R-:W-:Y:S01]  /*fd30*/  LEA R17, P2, R2.reuse, UR10, 0x1 ;  /* 0x0000000a02117c11 */ /* 0x040fe2000f8408ff */
[----:B------:R-:W-:Y:S01]  /*fd40*/  UIADD3 UR8, UR8, 0x30820, URZ ;  /* 0x0003082008087890 */ /* 0x000fe2000fffe03f */
        /* <DEDUP_REMOVED lines=36> */
.L_x_1287:
[----:B------:R-:W-:Y:S05]  /*ff90*/  BSYNC B1 ;  /* 0x0000000000017941 */ /* 0x000fea0003800000 */
.L_x_1286:
        /* <DEDUP_REMOVED lines=22> */
.L_x_1289:
[----:B------:R-:W-:Y:S05]  /*10100*/  BSYNC B1 ;  /* 0x0000000000017941 */ /* 0x000fea0003800000 */
.L_x_1288:
        /* <DEDUP_REMOVED lines=22> */
.L_x_1291:
[----:B------:R-:W-:Y:S05]  /*10270*/  BSYNC B1 ;  /* 0x0000000000017941 */ /* 0x000fea0003800000 */
.L_x_1290:
[----:B0-----:R-:W-:Y:S01]  /*10280*/  VIADD R2, R22, 0x60 ;  /* 0x0000006016027836 */ /* 0x001fe20000000000 */
[----:B---3--:R-:W0:Y:S04]  /*10290*/  SHFL.IDX PT, R19, R19, 0x3, 0x181f ;  /* 0x00781f0013137f89 */ /* 0x008e2800000e0000 */
[----:B------:R-:W-:Y:S01]  /*102a0*/  ISETP.GE.AND P0, PT, R2, UR12, PT ;  /* 0x0000000c02007c0c */ /* 0x000fe2000bf06270 */
[----:B------:R-:W3:-:S12]  /*102b0*/  SHFL.IDX PT, R17, R17, 0x3, 0x181f ;  /* 0x00781f0011117f89 */ /* 0x000ed800000e0000 */
[----:B------:R-:W-:Y:S05]  /*102c0*/  @P0 BRA `(.L_x_1292) ;  /* 0x0000002400fc0947 */ /* 0x000fea0003800000 */
[----:B------:R-:W-:Y:S01]  /*102d0*/  ULDC UR4, c[0x0][0xac8] ;  /* 0x0002b20000047ab9 */ /* 0x000fe20000000800 */
[----:B------:R-:W-:Y:S01]  /*102e0*/  ULDC.64 UR8, c[0x0][0x208] ;  /* 0x0000820000087ab9 */ /* 0x000fe20000000a00 */
[----:B------:R-:W-:Y:S02]  /*102f0*/  ISETP.GE.AND P3, PT, R0, UR4, PT ;  /* 0x0000000400007c0c */ /* 0x000fe4000bf66270 */
[----:B------:R-:W-:Y:S02]  /*10300*/  ISETP.GE.AND P4, PT, R80, UR4, PT ;  /* 0x0000000450007c0c */ /* 0x000fe4000bf86270 */
[----:B------:R-:W-:-:S09]  /*10310*/  ISETP.GE.AND P5, PT, R84, UR4, PT ;  /* 0x0000000454007c0c */ /* 0x000fd2000bfa6270 */
[-C--:B---3--:R-:W-:Y:S02]  /*10320*/  @!P3 LEA R2, P0, R0, R17.reuse, 0x1 ;  /* 0x000000110002b211 */ /* 0x088fe400078008ff */
[----:B------:R-:W-:Y:S02]  /*10330*/  @!P4 LEA R4, P1, R80, R17, 0x1 ;  /* 0x000000115004c211 */ /* 0x000fe400078208ff */
[----:B0-----:R-:W-:Y:S02]  /*10340*/  @!P3 LEA.HI.X R3, R0, R19, R87, 0x1, P0 ;  /* 0x000000130003b211 */ /* 0x001fe400000f0c57 */
        /* <DEDUP_REMOVED lines=13> */
.L_x_1285:
        /* <DEDUP_REMOVED lines=9> */
[----:B------:R-:W-:Y:S01]  /*104b0*/  BSSY B1, `(.L_x_1293) ;  /* 0x00000cb000017945 */ /* 0x000fe20003800000 */
[----:B------:R-:W-:Y:S01]  /*104c0*/  UIADD3 UR11, UR11, UR13, URZ ;  /* 0x0000000d0b0b7290 */ /* 0x000fe2000fffe03f */
[----:B------:R-:W-:Y:S01]  /*104d0*/  SHF.R.S32.HI R22, RZ, 0x1f, R207 ;  /* 0x0000001fff167819 */ /* 0x000fe200000114cf */
[----:B------:R-:W-:Y:S01]  /*104e0*/  ULDC.64 UR14, c[0x0][0xb38] ;  /* 0x0002ce00000e7ab9 */ /* 0x000fe20000000a00 */
[----:B------:R-:W-:Y:S01]  /*104f0*/  ULDC.64 UR16, c[0x0][0xb40] ;  /* 0x0002d00000107ab9 */ /* 0x000fe20000000a00 */
[----:B------:R-:W-:Y:S01]  /*10500*/  UIMAD.WIDE.U32 UR10, UR19, UR14, UR10 ;  /* 0x0000000e130a72a5 */ /* 0x000fe2000f8e000a */
[----:B------:R-:W-:Y:S01]  /*10510*/  SHF.R.S32.HI R152, RZ, 0x1f, R208 ;  /* 0x0000001fff987819 */ /* 0x000fe200000114d0 */
[----:B------:R-:W-:Y:S01]  /*10520*/  UIMAD UR4, UR4, UR16, URZ ;  /* 0x00000010040472a4 */ /* 0x000fe2000f8e023f */
[----:B------:R-:W-:Y:S01]  /*10530*/  SHF.R.S32.HI R153, RZ, 0x1f, R209 ;  /* 0x0000001fff997819 */ /* 0x000fe200000114d1 */
[----:B------:R-:W-:Y:S01]  /*10540*/  UIMAD UR11, UR19, UR15, UR11 ;  /* 0x0000000f130b72a4 */ /* 0x000fe2000f8e020b */
[----:B------:R-:W-:Y:S01]  /*10550*/  SHF.R.S32.HI R154, RZ, 0x1f, R210 ;  /* 0x0000001fff9a7819 */ /* 0x000fe200000114d2 */
        /* <DEDUP_REMOVED lines=44> */
[----:B------:R-:W-:-:S02]  /*10820*/  LEA R0, P1, R2, UR10, 0x2 ;  /* 0x0000000a02007c11 */ /* 0x000fc4000f8210ff */
[----:B------:R-:W-:Y:S02]  /*10830*/  SHF.R.S32.HI R168, RZ, 0x1f, R224 ;  /* 0x0000001fffa87819 */ /* 0x000fe400000114e0 */
[----:B------:R-:W-:Y:S01]  /*10840*/  LEA.HI.X R9, R2, UR11, R9, 0x2, P1 ;  /* 0x0000000b02097c11 */ /* 0x000fe200088f1409 */
[----:B------:R0:W1:Y:S01]  /*10850*/  SHFL.IDX PT, R10, R0, RZ, 0x1c1f ;  /* 0x001c1fff000a7589 */ /* 0x00006200000e0000 */
[----:B------:R-:W-:Y:S02]  /*10860*/  SHF.R.S32.HI R169, RZ, 0x1f, R225 ;  /* 0x0000001fffa97819 */ /* 0x000fe400000114e1 */
[----:B------:R-:W-:Y:S01]  /*10870*/  SHF.R.S32.HI R170, RZ, 0x1f, R226 ;  /* 0x0000001fffaa7819 */ /* 0x000fe200000114e2 */
[----:B------:R0:W2:Y:S01]  /*10880*/  SHFL.IDX PT, R11, R9, RZ, 0x1c1f ;  /* 0x001c1fff090b7589 */ /* 0x0000a200000e0000 */
[----:B------:R-:W-:Y:S02]  /*10890*/  SHF.R.S32.HI R171, RZ, 0x1f, R227 ;  /* 0x0000001fffab7819 */ /* 0x000fe400000114e3 */
[----:B------:R-:W-:-:S02]  /*108a0*/  SHF.R.S32.HI R172, RZ, 0x1f, R228 ;  /* 0x0000001fffac7819 */ /* 0x000fc400000114e4 */
[----:B------:R-:W-:Y:S01]  /*108b0*/  SHF.R.S32.HI R173, RZ, 0x1f, R16 ;  /* 0x0000001fffad7819 */ /* 0x000fe20000011410 */
[----:B------:R-:W-:Y:S06]  /*108c0*/  @P0 BRA `(.L_x_1294) ;  /* 0x0000000800240947 */ /* 0x000fec0003800000 */
[----:B------:R-:W-:Y:S01]  /*108d0*/  ULDC UR4, c[0x0][0xac8] ;  /* 0x0002b20000047ab9 */ /* 0x000fe20000000800 */
[----:B------:R-:W-:Y:S01]  /*108e0*/  ULDC.64 UR8, c[0x0][0x208] ;  /* 0x0000820000087ab9 */ /* 0x000fe20000000a00 */
[C---:B------:R-:W-:Y:S01]  /*108f0*/  ISETP.GE.AND P5, PT, R16.reuse, UR4, PT ;  /* 0x0000000410007c0c */ /* 0x040fe2000bfa6270 */
[----:B------:R-:W-:Y:S01]  /*10900*/  VIADD R17, R16, 0xe8 ;  /* 0x000000e810117836 */ /* 0x000fe20000000000 */
[----:B------:R-:W-:Y:S01]  /*10910*/  ISETP.GE.AND P4, PT, R228, UR4, PT ;  /* 0x00000004e4007c0c */ /* 0x000fe2000bf86270 */
[----:B------:R-:W-:Y:S01]  /*10920*/  VIADD R19, R16, 0xf8 ;  /* 0x000000f810137836 */ /* 0x000fe20000000000 */
[----:B------:R-:W-:Y:S02]  /*10930*/  ISETP.GE.AND P3, PT, R227, UR4, PT ;  /* 0x00000004e3007c0c */ /* 0x000fe4000bf66270 */
[----:B------:R-:W-:-:S07]  /*10940*/  ISETP.GE.AND P0, PT, R226, UR4, PT ;  /* 0x00000004e2007c0c */ /* 0x000fce000bf06270 */
[-C--:B-1----:R-:W-:Y:S02]  /*10950*/  @!P5 LEA R2, P1, R16, R10.reuse, 0x2 ;  /* 0x0000000a1002d211 */ /* 0x082fe400078210ff */
[-C--:B------:R-:W-:Y:S02]  /*10960*/  @!P4 LEA R4, P2, R228, R10.reuse, 0x2 ;  /* 0x0000000ae404c211 */ /* 0x080fe400078410ff */
[-C--:B--2---:R-:W-:Y:S02]  /*10970*/  @!P5 LEA.HI.X R3, R16, R11.reuse, R173, 0x2, P1 ;  /* 0x0000000b1003d211 */ /* 0x084fe400008f14ad */
[----:B------:R-:W-:Y:S02]  /*10980*/  ISETP.GE.AND P1, PT, R225, UR4, PT ;  /* 0x00000004e1007c0c */ /* 0x000fe4000bf26270 */
[----:B------:R-:W-:Y:S01]  /*10990*/  @!P3 LEA R6, P6, R227, R10, 0x2 ;  /* 0x0000000ae306b211 */ /* 0x000fe200078c10ff */
[----:B------:R1:W-:Y:S01]  /*109a0*/  @!P5 ST.E.64 desc[UR8][R2.64], R24 ;  /* 0x000000180200d985 */ /* 0x0003e2000c101b08 */
[----:B------:R-:W-:-:S02]  /*109b0*/  @!P4 LEA.HI.X R5, R228, R11, R172, 0x2, P2 ;  /* 0x0000000be405c211 */ /* 0x000fc400010f14ac */
[----:B------:R-:W-:Y:S02]  /*109c0*/  ISETP.GE.AND P2, PT, R224, UR4, PT ;  /* 0x00000004e0007c0c */ /* 0x000fe4000bf46270 */
[----:B------:R-:W-:Y:S01]  /*109d0*/  @!P3 LEA.HI.X R7, R227, R11, R171, 0x2, P6 ;  /* 0x0000000be307b211 */ /* 0x000fe200030f14ab */
[----:B------:R2:W-:Y:S01]  /*109e0*/  @!P4 ST.E.64 desc[UR8][R4.64], R28 ;  /* 0x0000001c0400c985 */ /* 0x0005e2000c101b08 */
[----:B------:R-:W-:-:S03]  /*109f0*/  ISETP.GE.AND P4, PT, R222, UR4, PT ;  /* 0x00000004de007c0c */ /* 0x000fc6000bf86270 */
[----:B------:R3:W-:Y:S01]  /*10a00*/  @!P3 ST.E.64 desc[UR8][R6.64], R32 ;  /* 0x000000200600b985 */ /* 0x0007e2000c101b08 */
[----:B------:R-:W-:Y:S02]  /*10a10*/  ISETP.GE.AND P3, PT, R223, UR4, PT ;  /* 0x00000004df007c0c */ /* 0x000fe4000bf66270 */
[----:B-1----:R-:W-:-:S04]  /*10a20*/  @!P0 LEA R2, P6, R226, R10, 0x2 ;  /* 0x0000000ae2028211 */ /* 0x002fc800078c10ff */
[----:B------:R-:W-:Y:S02]  /*10a30*/  @!P0 LEA.HI.X R3, R226, R11, R170, 0x2, P6 ;  /* 0x0000000be2038211 */ /* 0x000fe400030f14aa */
[----:B--2---:R-:W-:-:S03]  /*10a40*/  @!P1 LEA R4, P5, R225, R10, 0x2 ;  /* 0x0000000ae1049211 */ /* 0x004fc600078a10ff */
[----:B------:R1:W-:Y:S01]  /*10a50*/  @!P0 ST.E.64 desc[UR8][R2.64], R36 ;  /* 0x0000002402008985 */ /* 0x0003e2000c101b08 */
[-C--:B------:R-:W-:Y:S02]  /*10a60*/  @!P1 LEA.HI.X R5, R225, R11.reuse, R169, 0x2, P5 ;  /* 0x0000000be1059211 */ /* 0x080fe400028f14a9 */
[----:B------:R-:W-:Y:S02]  /*10a70*/  ISETP.GE.AND P5, PT, R221, UR4, PT ;  /* 0x00000004dd007c0c */ /* 0x000fe4000bfa6270 */
[----:B---3--:R-:W-:Y:S01]  /*10a80*/  @!P2 LEA R6, P6, R224, R10, 0x2 ;  /* 0x0000000ae006a211 */ /* 0x008fe200078c10ff */
[----:B------:R2:W-:Y:S01]  /*10a90*/  @!P1 ST.E.64 desc[UR8][R4.64], R40 ;  /* 0x0000002804009985 */ /* 0x0005e2000c101b08 */
[----:B------:R-:W-:Y:S02]  /*10aa0*/  ISETP.GE.AND P0, PT, R220, UR4, PT ;  /* 0x00000004dc007c0c */ /* 0x000fe4000bf06270 */
[----:B------:R-:W-:Y:S02]  /*10ab0*/  @!P2 LEA.HI.X R7, R224, R11, R168, 0x2, P6 ;  /* 0x0000000be007a211 */ /* 0x000fe400030f14a8 */
[----:B------:R-:W-:-:S02]  /*10ac0*/  ISETP.GE.AND P1, PT, R219, UR4, PT ;  /* 0x00000004db007c0c */ /* 0x000fc4000bf26270 */
[CC--:B-1----:R-:W-:Y:S01]  /*10ad0*/  @!P3 LEA R2, P6, R223.reuse, R10.reuse, 0x2 ;  /* 0x0000000adf02b211 */ /* 0x0c2fe200078c10ff */
[----:B------:R1:W-:Y:S03]  /*10ae0*/  @!P2 ST.E.64 desc[UR8][R6.64], R44 ;  /* 0x0000002c0600a985 */ /* 0x0003e6000c101b08 */
[----:B------:R-:W-:Y:S02]  /*10af0*/  @!P3 LEA.HI.X R3, R223, R11, R167, 0x2, P6 ;  /* 0x0000000bdf03b211 */ /* 0x000fe400030f14a7 */
[----:B--2---:R-:W-:-:S03]  /*10b00*/  @!P4 LEA R4, P2, R222, R10, 0x2 ;  /* 0x0000000ade04c211 */ /* 0x004fc600078410ff */
[----:B------:R2:W-:Y:S01]  /*10b10*/  @!P3 ST.E.64 desc[UR8][R2.64], R48 ;  /* 0x000000300200b985 */ /* 0x0005e2000c101b08 */
[----:B------:R-:W-:Y:S02]  /*10b20*/  @!P4 LEA.HI.X R5, R222, R11, R166, 0x2, P2 ;  /* 0x0000000bde05c211 */ /* 0x000fe400010f14a6 */
[----:B------:R-:W-:Y:S02]  /*10b30*/  ISETP.GE.AND P2, PT, R218, UR4, PT ;  /* 0x00000004da007c0c */ /* 0x000fe4000bf46270 */
[----:B------:R-:W-:Y:S01]  /*10b40*/  ISETP.GE.AND P3, PT, R217, UR4, PT ;  /* 0x00000004d9007c0c */ /* 0x000fe2000bf66270 */
[----:B------:R3:W-:Y:S01]  /*10b50*/  @!P4 ST.E.64 desc[UR8][R4.64], R52 ;  /* 0x000000340400c985 */ /* 0x0007e2000c101b08 */
[----:B-1----:R-:W-:-:S04]  /*10b60*/  @!P5 LEA R6, P6, R221, R10, 0x2 ;  /* 0x0000000add06d211 */ /* 0x002fc800078c10ff */
[----:B------:R-:W-:Y:S02]  /*10b70*/  @!P5 LEA.HI.X R7, R221, R11, R165, 0x2, P6 ;  /* 0x0000000bdd07d211 */ /* 0x000fe400030f14a5 */
[----:B--2---:R-:W-:-:S03]  /*10b80*/  @!P0 LEA R2, P4, R220, R10, 0x2 ;  /* 0x0000000adc028211 */ /* 0x004fc600078810ff */
[----:B------:R1:W-:Y:S01]  /*10b90*/  @!P5 ST.E.64 desc[UR8][R6.64], R56 ;  /* 0x000000380600d985 */ /* 0x0003e2000c101b08 */
[-C--:B------:R-:W-:Y:S02]  /*10ba0*/  @!P0 LEA.HI.X R3, R220, R11.reuse, R164, 0x2, P4 ;  /* 0x0000000bdc038211 */ /* 0x080fe400020f14a4 */
[C---:B---3--:R-:W-:Y:S02]  /*10bb0*/  @!P1 LEA R4, P5, R219.reuse, R10, 0x2 ;  /* 0x0000000adb049211 */ /* 0x048fe400078a10ff */
[----:B------:R-:W-:Y:S01]  /*10bc0*/  ISETP.GE.AND P4, PT, R216, UR4, PT ;  /* 0x00000004d8007c0c */ /* 0x000fe2000bf86270 */
[----:B------:R2:W-:Y:S01]  /*10bd0*/  @!P0 ST.E.64 desc[UR8][R2.64], R60 ;  /* 0x0000003c02008985 */ /* 0x0005e2000c101b08 */
[----:B------:R-:W-:Y:S02]  /*10be0*/  @!P1 LEA.HI.X R5, R219, R11, R163, 0x2, P5 ;  /* 0x0000000bdb059211 */ /* 0x000fe400028f14a3 */
[----:B------:R-:W-:-:S03]  /*10bf0*/  ISETP.GE.AND P5, PT, R215, UR4, PT ;  /* 0x00000004d7007c0c */ /* 0x000fc6000bfa6270 */
[----:B------:R3:W-:Y:S01]  /*10c00*/  @!P1 ST.E.64 desc[UR8][R4.64], R64 ;  /* 0x0000004004009985 */ /* 0x0007e2000c101b08 */
[CC--:B-1----:R-:W-:Y:S02]  /*10c10*/  @!P2 LEA R6, P6, R218.reuse, R10.reuse, 0x2 ;  /* 0x0000000ada06a211 */ /* 0x0c2fe400078c10ff */
[----:B------:R-:W-:Y:S02]  /*10c20*/  ISETP.GE.AND P1, PT, R213, UR4, PT ;  /* 0x00000004d5007c0c */ /* 0x000fe4000bf26270 */
[----:B------:R-:W-:Y:S02]  /*10c30*/  @!P2 LEA.HI.X R7, R218, R11, R162, 0x2, P6 ;  /* 0x0000000bda07a211 */ /* 0x000fe400030f14a2 */
[----:B--2---:R-:W-:-:S03]  /*10c40*/  @!P3 LEA R2, P6, R217, R10, 0x2 ;  /* 0x0000000ad902b211 */ /* 0x004fc600078c10ff */
[----:B------:R1:W-:Y:S01]  /*10c50*/  @!P2 ST.E.64 desc[UR8][R6.64], R68 ;  /* 0x000000440600a985 */ /* 0x0003e2000c101b08 */
[----:B------:R-:W-:Y:S02]  /*10c60*/  ISETP.GE.AND P2, PT, R214, UR4, PT ;  /* 0x00000004d6007c0c */ /* 0x000fe4000bf46270 */
[----:B------:R-:W-:Y:S02]  /*10c70*/  @!P3 LEA.HI.X R3, R217, R11, R161, 0x2, P6 ;  /* 0x0000000bd903b211 */ /* 0x000fe400030f14a1 */
[----:B---3--:R-:W-:-:S03]  /*10c80*/  @!P4 LEA R4, P0, R216, R10, 0x2 ;  /* 0x0000000ad804c211 */ /* 0x008fc600078010ff */
[----:B------:R2:W-:Y:S01]  /*10c90*/  @!P3 ST.E.64 desc[UR8][R2.64], R72 ;  /* 0x000000480200b985 */ /* 0x0005e2000c101b08 */
[-C--:B------:R-:W-:Y:S02]  /*10ca0*/  @!P4 LEA.HI.X R5, R216, R11.reuse, R160, 0x2, P0 ;  /* 0x0000000bd805c211 */ /* 0x080fe400000f14a0 */
[----:B------:R-:W-:Y:S02]  /*10cb0*/  ISETP.GE.AND P0, PT, R212, UR4, PT ;  /* 0x00000004d4007c0c */ /* 0x000fe4000bf06270 */
[CC--:B-1----:R-:W-:Y:S01]  /*10cc0*/  @!P5 LEA R6, P6, R215.reuse, R10.reuse, 0x2 ;  /* 0x0000000ad706d211 */ /* 0x0c2fe200078c10ff */
[----:B------:R1:W-:Y:S01]  /*10cd0*/  @!P4 ST.E.64 desc[UR8][R4.64], R76 ;  /* 0x0000004c0400c985 */ /* 0x0003e2000c101b08 */
[----:B------:R-:W-:Y:S02]  /*10ce0*/  ISETP.GE.AND P4, PT, R210, UR4, PT ;  /* 0x00000004d2007c0c */ /* 0x000fe4000bf86270 */
[----:B------:R-:W-:Y:S02]  /*10cf0*/  @!P5 LEA.HI.X R7, R215, R11, R159, 0x2, P6 ;  /* 0x0000000bd707d211 */ /* 0x000fe400030f149f */
[----:B--2---:R-:W-:-:S03]  /*10d00*/  @!P2 LEA R2, P6, R214, R10, 0x2 ;  /* 0x0000000ad602a211 */ /* 0x004fc600078c10ff */
[----:B------:R2:W-:Y:S01]  /*10d10*/  @!P5 ST.E.64 desc[UR8][R6.64], R80 ;  /* 0x000000500600d985 */ /* 0x0005e2000c101b08 */
[----:B------:R-:W-:Y:S02]  /*10d20*/  ISETP.GE.AND P5, PT, R211, UR4, PT ;  /* 0x00000004d3007c0c */ /* 0x000fe4000bfa6270 */
[----:B------:R-:W-:Y:S02]  /*10d30*/  @!P2 LEA.HI.X R3, R214, R11, R158, 0x2, P6 ;  /* 0x0000000bd603a211 */ /* 0x000fe400030f149e */
[----:B-1----:R-:W-:-:S03]  /*10d40*/  @!P1 LEA R4, P3, R213, R10, 0x2 ;  /* 0x0000000ad5049211 */ /* 0x002fc600078610ff */
[----:B------:R1:W-:Y:S01]  /*10d50*/  @!P2 ST.E.64 desc[UR8][R2.64], R84 ;  /* 0x000000540200a985 */ /* 0x0003e2000c101b08 */
[----:B------:R-:W-:Y:S02]  /*10d60*/  ISETP.GE.AND P2, PT, R208, UR4, PT ;  /* 0x00000004d0007c0c */ /* 0x000fe4000bf46270 */
[-C--:B------:R-:W-:Y:S02]  /*10d70*/  @!P1 LEA.HI.X R5, R213, R11.reuse, R157, 0x2, P3 ;  /* 0x0000000bd5059211 */ /* 0x080fe400018f149d */
[----:B------:R-:W-:Y:S02]  /*10d80*/  ISETP.GE.AND P3, PT, R209, UR4, PT ;  /* 0x00000004d1007c0c */ /* 0x000fe4000bf66270 */
[C---:B--2---:R-:W-:Y:S01]  /*10d90*/  @!P0 LEA R6, P6, R212.reuse, R10, 0x2 ;  /* 0x0000000ad4068211 */ /* 0x044fe200078c10ff */
[----:B------:R2:W-:Y:S03]  /*10da0*/  @!P1 ST.E.64 desc[UR8][R4.64], R88 ;  /* 0x0000005804009985 */ /* 0x0005e6000c101b08 */
[----:B------:R-:W-:-:S02]  /*10db0*/  @!P0 LEA.HI.X R7, R212, R11, R156, 0x2, P6 ;  /* 0x0000000bd4078211 */ /* 0x000fc400030f149c */
[----:B-1----:R-:W-:-:S03]  /*10dc0*/  @!P5 LEA R2, P1, R211, R10, 0x2 ;  /* 0x0000000ad302d211 */ /* 0x002fc600078210ff */
[----:B------:R1:W-:Y:S01]  /*10dd0*/  @!P0 ST.E.64 desc[UR8][R6.64], R92 ;  /* 0x0000005c06008985 */ /* 0x0003e2000c101b08 */
[-C--:B------:R-:W-:Y:S02]  /*10de0*/  @!P5 LEA.HI.X R3, R211, R11.reuse, R155, 0x2, P1 ;  /* 0x0000000bd303d211 */ /* 0x080fe400008f149b */
[----:B------:R-:W-:Y:S02]  /*10df0*/  ISETP.GE.AND P1, PT, R207, UR4, PT ;  /* 0x00000004cf007c0c */ /* 0x000fe4000bf26270 */
[C---:B--2---:R-:W-:Y:S01]  /*10e00*/  @!P4 LEA R4, P0, R210.reuse, R10, 0x2 ;  /* 0x0000000ad204c211 */ /* 0x044fe200078010ff */
[----:B------:R-:W-:Y:S03]  /*10e10*/  @!P5 ST.E.64 desc[UR8][R2.64], R96 ;  /* 0x000000600200d985 */ /* 0x000fe6000c101b08 */
[----:B------:R-:W-:Y:S02]  /*10e20*/  @!P4 LEA.HI.X R5, R210, R11, R154, 0x2, P0 ;  /* 0x0000000bd205c211 */ /* 0x000fe400000f149a */
[----:B------:R-:W-:-:S02]  /*10e30*/  ISETP.GE.AND P0, PT, R206, UR4, PT ;  /* 0x00000004ce007c0c */ /* 0x000fc4000bf06270 */
[CC--:B-1----:R-:W-:Y:S01]  /*10e40*/  @!P3 LEA R6, P6, R209.reuse, R10.reuse, 0x2 ;  /* 0x0000000ad106b211 */ /* 0x0c2fe200078c10ff */
[----:B------:R-:W-:Y:S01]  /*10e50*/  @!P4 ST.E.64 desc[UR8][R4.64], R100 ;  /* 0x000000640400c985 */ /* 0x000fe2000c101b08 */
[----:B------:R-:W-:Y:S02]  /*10e60*/  ISETP.GE.AND P4, PT, R204, UR4, PT ;  /* 0x00000004cc007c0c */ /* 0x000fe4000bf86270 */
[----:B------:R-:W-:Y:S02]  /*10e70*/  @!P3 LEA.HI.X R7, R209, R11, R153, 0x2, P6 ;  /* 0x0000000bd107b211 */ /* 0x000fe400030f1499 */
[-C--:B------:R-:W-:Y:S02]  /*10e80*/  @!P2 LEA R12, P6, R208, R10.reuse, 0x2 ;  /* 0x0000000ad00ca211 */ /* 0x080fe400078c10ff */
[----:B------:R-:W-:Y:S01]  /*10e90*/  @!P1 LEA R14, P5, R207, R10, 0x2 ;  /* 0x0000000acf0e9211 */ /* 0x000fe200078a10ff */
[----:B------:R-:W-:Y:S01]  /*10ea0*/  @!P3 ST.E.64 desc[UR8][R6.64], R104 ;  /* 0x000000680600b985 */ /* 0x000fe2000c101b08 */
[----:B------:R-:W-:-:S02]  /*10eb0*/  ISETP.GE.AND P3, PT, R205, UR4, PT ;  /* 0x00000004cd007c0c */ /* 0x000fc4000bf66270 */
[-C--:B------:R-:W-:Y:S02]  /*10ec0*/  @!P2 LEA.HI.X R13, R208, R11.reuse, R152, 0x2, P6 ;  /* 0x0000000bd00da211 */ /* 0x080fe400030f1498 */
[-C--:B------:R-:W-:Y:S02]  /*10ed0*/  @!P1 LEA.HI.X R15, R207, R11.reuse, R22, 0x2, P5 ;  /* 0x0000000bcf0f9211 */ /* 0x080fe400028f1416 */
[-C--:B------:R-:W-:Y:S01]  /*10ee0*/  @!P0 LEA R20, P6, R206, R10.reuse, 0x2 ;  /* 0x0000000ace148211 */ /* 0x080fe200078c10ff */
[----:B------:R1:W-:Y:S01]  /*10ef0*/  @!P2 ST.E.64 desc[UR8][R12.64], R108 ;  /* 0x0000006c0c00a985 */ /* 0x0003e2000c101b08 */
[----:B------:R-:W-:Y:S02]  /*10f00*/  @!P4 LEA R28, P5, R204, R10, 0x2 ;  /* 0x0000000acc1cc211 */ /* 0x000fe400078a10ff */
[----:B------:R-:W-:Y:S01]  /*10f10*/  @!P0 LEA.HI.X R21, R206, R11, R237, 0x2, P6 ;  /* 0x0000000bce158211 */ /* 0x000fe200030f14ed */
[----:B------:R2:W-:Y:S01]  /*10f20*/  @!P1 ST.E.64 desc[UR8][R14.64], R112 ;  /* 0x000000700e009985 */ /* 0x0005e2000c101b08 */
[----:B------:R-:W-:-:S02]  /*10f30*/  ISETP.GE.AND P2, PT, R203, UR4, PT ;  /* 0x00000004cb007c0c */ /* 0x000fc4000bf46270 */
[CC--:B------:R-:W-:Y:S01]  /*10f40*/  @!P3 LEA R24, P1, R205.reuse, R10.reuse, 0x2 ;  /* 0x0000000acd18b211 */ /* 0x0c0fe200078210ff */
[----:B------:R3:W-:Y:S01]  /*10f50*/  @!P0 ST.E.64 desc[UR8][R20.64], R116 ;  /* 0x0000007414008985 */ /* 0x0007e2000c101b08 */
[-C--:B------:R-:W-:Y:S02]  /*10f60*/  @!P4 LEA.HI.X R29, R204, R11.reuse, R234, 0x2, P5 ;  /* 0x0000000bcc1dc211 */ /* 0x080fe400028f14ea */
[----:B------:R-:W-:Y:S02]  /*10f70*/  @!P3 LEA.HI.X R25, R205, R11, R235, 0x2, P1 ;  /* 0x0000000bcd19b211 */ /* 0x000fe400008f14eb */
[----:B------:R-:W-:Y:S02]  /*10f80*/  ISETP.GE.AND P1, PT, R202, UR4, PT ;  /* 0x00000004ca007c0c */ /* 0x000fe4000bf26270 */
[----:B------:R-:W-:Y:S01]  /*10f90*/  ISETP.GE.AND P0, PT, R23, UR4, PT ;  /* 0x0000000417007c0c */ /* 0x000fe2000bf06270 */
[----:B------:R4:W-:Y:S01]  /*10fa0*/  @!P3 ST.E.64 desc[UR8][R24.64], R120 ;  /* 0x000000781800b985 */ /* 0x0009e2000c101b08 */
[----:B-1----:R-:W-:Y:S01]  /*10fb0*/  SHF.R.S32.HI R12, RZ, 0x1f, R23 ;  /* 0x0000001fff0c7819 */ /* 0x002fe20000011417 */
[----:B--2---:R-:W-:Y:S01]  /*10fc0*/  VIADD R15, R16, 0xf0 ;  /* 0x000000f0100f7836 */ /* 0x004fe20000000000 */
[----:B------:R-:W-:Y:S01]  /*10fd0*/  @!P2 LEA R6, P5, R203, R10, 0x2 ;  /* 0x0000000acb06a211 */ /* 0x000fe200078a10ff */
[----:B------:R4:W-:Y:S01]  /*10fe0*/  @!P4 ST.E.64 desc[UR8][R28.64], R124 ;  /* 0x0000007c1c00c985 */ /* 0x0009e2000c101b08 */
[----:B------:R-:W-:-:S02]  /*10ff0*/  ISETP.GE.AND P4, PT, R17, UR4, PT ;  /* 0x0000000411007c0c */ /* 0x000fc4000bf86270 */
[----:B------:R-:W-:Y:S02]  /*11000*/  ISETP.GE.AND P3, PT, R15, UR4, PT ;  /* 0x000000040f007c0c */ /* 0x000fe4000bf66270 */
[-C--:B------:R-:W-:Y:S02]  /*11010*/  @!P2 LEA.HI.X R7, R203, R11.reuse, R233, 0x2, P5 ;  /* 0x0000000bcb07a211 */ /* 0x080fe400028f14e9 */
[CC--:B------:R-:W-:Y:S02]  /*11020*/  @!P1 LEA R4, P6, R202.reuse, R10.reuse, 0x2 ;  /* 0x0000000aca049211 */ /* 0x0c0fe400078c10ff */
[----:B------:R-:W-:Y:S01]  /*11030*/  @!P0 LEA R2, P5, R23, R10, 0x2 ;  /* 0x0000000a17028211 */ /* 0x000fe200078a10ff */
[----:B------:R4:W-:Y:S01]  /*11040*/  @!P2 ST.E.64 desc[UR8][R6.64], R128 ;  /* 0x000000800600a985 */ /* 0x0009e2000c101b08 */
[----:B------:R-:W-:Y:S02]  /*11050*/  @!P1 LEA.HI.X R5, R202, R11, R232, 0x2, P6 ;  /* 0x0000000bca059211 */ /* 0x000fe400030f14e8 */
[----:B------:R-:W-:-:S02]  /*11060*/  ISETP.GE.AND P6, PT, R19, UR4, PT ;  /* 0x0000000413007c0c */ /* 0x000fc4000bfc6270 */
[-C--:B------:R-:W-:Y:S01]  /*11070*/  @!P0 LEA.HI.X R3, R23, R11.reuse, R12, 0x2, P5 ;  /* 0x0000000b17038211 */ /* 0x080fe200028f140c */
[----:B------:R4:W-:Y:S01]  /*11080*/  @!P1 ST.E.64 desc[UR8][R4.64], R132 ;  /* 0x0000008404009985 */ /* 0x0009e2000c101b08 */
[----:B------:R-:W-:Y:S02]  /*11090*/  SHF.R.S32.HI R14, RZ, 0x1f, R17 ;  /* 0x0000001fff0e7819 */ /* 0x000fe40000011411 */
[CC--:B------:R-:W-:Y:S01]  /*110a0*/  @!P4 LEA R12, P5, R17.reuse, R10.reuse, 0x2 ;  /* 0x0000000a110cc211 */ /* 0x0c0fe200078a10ff */
[----:B------:R4:W-:Y:S01]  /*110b0*/  @!P0 ST.E.64 desc[UR8][R2.64], R136 ;  /* 0x0000008802008985 */ /* 0x0009e2000c101b08 */
[----:B---3--:R-:W-:Y:S02]  /*110c0*/  SHF.R.S32.HI R20, RZ, 0x1f, R15 ;  /* 0x0000001fff147819 */ /* 0x008fe4000001140f */
        /* <DEDUP_REMOVED lines=9> */
.L_x_1294:
[----:B------:R-:W-:Y:S05]  /*11160*/  BSYNC B1 ;  /* 0x0000000000017941 */ /* 0x000fea0003800000 */
.L_x_1293:
[----:B------:R-:W-:Y:S01]  /*11170*/  ISETP.GE.AND P0, PT, R8, UR12, PT ;  /* 0x0000000c08007c0c */ /* 0x000fe2000bf06270 */
[----:B----4-:R3:W4:Y:S04]  /*11180*/  SHFL.IDX PT, R14, R9, 0x1, 0x1c1f ;  /* 0x003c1f00090e7f89 */ /* 0x01072800000e0000 */
[----:B------:R3:W0:Y:S08]  /*11190*/  SHFL.IDX PT, R15, R0, 0x1, 0x1c1f ;  /* 0x003c1f00000f7f89 */ /* 0x00063000000e0000 */
[----:B---3--:R-:W-:Y:S05]  /*111a0*/  @P0 BRA `(.L_x_1292) ;  /* 0x0000001800440947 */ /* 0x008fea0003800000 */
[----:B------:R-:W-:Y:S01]  /*111b0*/  ULDC UR4, c[0x0][0xac8] ;  /* 0x0002b20000047ab9 */ /* 0x000fe20000000800 */
[----:B------:R-:W-:Y:S01]  /*111c0*/  ULDC.64 UR8, c[0x0][0x208] ;  /* 0x0000820000087ab9 */ /* 0x000fe20000000a00 */
[C---:B------:R-:W-:Y:S01]  /*111d0*/  ISETP.GE.AND P4, PT, R16.reuse, UR4, PT ;  /* 0x0000000410007c0c */ /* 0x040fe2000bf86270 */
[----:B0-----:R-:W-:Y:S01]  /*111e0*/  VIADD R0, R16, 0xf0 ;  /* 0x000000f010007836 */ /* 0x001fe20000000000 */
[----:B------:R-:W-:Y:S01]  /*111f0*/  ISETP.GE.AND P5, PT, R228, UR4, PT ;  /* 0x00000004e4007c0c */ /* 0x000fe2000bfa6270 */
[----:B------:R-:W-:Y:S01]  /*11200*/  VIADD R17, R16, 0xe8 ;  /* 0x000000e810117836 */ /* 0x000fe20000000000 */
[----:B------:R-:W-:Y:S02]  /*11210*/  ISETP.GE.AND P2, PT, R227, UR4, PT ;  /* 0x00000004e3007c0c */ /* 0x000fe4000bf46270 */
[----:B------:R-:W-:-:S07]  /*11220*/  ISETP.GE.AND P1, PT, R226, UR4, PT ;  /* 0x00000004e2007c0c */ /* 0x000fce000bf26270 */
[-C--:B------:R-:W-:Y:S02]  /*11230*/  @!P4 LEA R2, P0, R16, R15.reuse, 0x2 ;  /* 0x0000000f1002c211 */ /* 0x080fe400078010ff */
[-C--:B------:R-:W-:Y:S02]  /*11240*/  @!P5 LEA R4, P3, R228, R15.reuse, 0x2 ;  /* 0x0000000fe404d211 */ /* 0x080fe400078610ff */
[-C--:B----4-:R-:W-:Y:S02]  /*11250*/  @!P4 LEA.HI.X R3, R16, R14.reuse, R173, 0x2, P0 ;  /* 0x0000000e1003c211 */ /* 0x090fe400000f14ad */
[----:B------:R-:W-:Y:S02]  /*11260*/  ISETP.GE.AND P0, PT, R225, UR4, PT ;  /* 0x00000004e1007c0c */ /* 0x000fe4000bf06270 */
[----:B------:R-:W-:Y:S01]  /*11270*/  @!P5 LEA.HI.X R5, R228, R14, R172, 0x2, P3 ;  /* 0x0000000ee405d211 */ /* 0x000fe200018f14ac */
[----:B------:R0:W-:Y:S01]  /*11280*/  @!P4 ST.E.64 desc[UR8][R2.64], R26 ;  /* 0x0000001a0200c985 */ /* 0x0001e2000c101b08 */
[----:B------:R-:W-:-:S02]  /*11290*/  @!P2 LEA R6, P6, R227, R15, 0x2 ;  /* 0x0000000fe306a211 */ /* 0x000fc400078c10ff */
[----:B------:R-:W-:Y:S01]  /*112a0*/  ISETP.GE.AND P3, PT, R224, UR4, PT ;  /* 0x00000004e0007c0c */ /* 0x000fe2000bf66270 */
[----:B------:R3:W-:Y:S01]  /*112b0*/  @!P5 ST.E.64 desc[UR8][R4.64], R30 ;  /* 0x0000001e0400d985 */ /* 0x0007e2000c101b08 */
[CC--:B------:R-:W-:Y:S02]  /*112c0*/  @!P1 LEA R8, P5, R226.reuse, R15.reuse, 0x2 ;  /* 0x0000000fe2089211 */ /* 0x0c0fe400078a10ff */
[-C--:B------:R-:W-:Y:S02]  /*112d0*/  @!P2 LEA.HI.X R7, R227, R14.reuse, R171, 0x2, P6 ;  /* 0x0000000ee307a211 */ /* 0x080fe400030f14ab */
[----:B------:R-:W-:Y:S02]  /*112e0*/  ISETP.GE.AND P4, PT, R223, UR4, PT ;  /* 0x00000004df007c0c */ /* 0x000fe4000bf86270 */
[----:B-1----:R-:W-:Y:S01]  /*112f0*/  @!P0 LEA R10, P6, R225, R15, 0x2 ;  /* 0x0000000fe10a8211 */ /* 0x002fe200078c10ff */
[----:B------:R1:W-:Y:S01]  /*11300*/  @!P2 ST.E.64 desc[UR8][R6.64], R34 ;  /* 0x000000220600a985 */ /* 0x0003e2000c101b08 */
[----:B------:R-:W-:-:S02]  /*11310*/  @!P1 LEA.HI.X R9, R226, R14, R170, 0x2, P5 ;  /* 0x0000000ee2099211 */ /* 0x000fc400028f14aa */
[----:B------:R-:W-:Y:S02]  /*11320*/  ISETP.GE.AND P5, PT, R222, UR4, PT ;  /* 0x00000004de007c0c */ /* 0x000fe4000bfa6270 */
[----:B--2---:R-:W-:Y:S01]  /*11330*/  @!P0 LEA.HI.X R11, R225, R14, R169, 0x2, P6 ;  /* 0x0000000ee10b8211 */ /* 0x004fe200030f14a9 */
[----:B------:R2:W-:Y:S01]  /*11340*/  @!P1 ST.E.64 desc[UR8][R8.64], R38 ;  /* 0x0000002608009985 */ /* 0x0005e2000c101b08 */
[-C--:B0-----:R-:W-:Y:S02]  /*11350*/  @!P3 LEA R2, P6, R224, R15.reuse, 0x2 ;  /* 0x0000000fe002b211 */ /* 0x081fe400078c10ff */
[----:B------:R-:W-:Y:S01]  /*11360*/  ISETP.GE.AND P1, PT, R220, UR4, PT ;  /* 0x00000004dc007c0c */ /* 0x000fe2000bf26270 */
[----:B------:R0:W-:Y:S01]  /*11370*/  @!P0 ST.E.64 desc[UR8][R10.64], R42 ;  /* 0x0000002a0a008985 */ /* 0x0001e2000c101b08 */
[----:B------:R-:W-:Y:S02]  /*11380*/  ISETP.GE.AND P0, PT, R221, UR4, PT ;  /* 0x00000004dd007c0c */ /* 0x000fe4000bf06270 */
[----:B---3--:R-:W-:-:S02]  /*11390*/  @!P4 LEA R4, P2, R223, R15, 0x2 ;  /* 0x0000000fdf04c211 */ /* 0x008fc400078410ff */
[-C--:B------:R-:W-:Y:S02]  /*113a0*/  @!P3 LEA.HI.X R3, R224, R14.reuse, R168, 0x2, P6 ;  /* 0x0000000ee003b211 */ /* 0x080fe400030f14a8 */
[CC--:B------:R-:W-:Y:S02]  /*113b0*/  @!P5 LEA R12, P6, R222.reuse, R15.reuse, 0x2 ;  /* 0x0000000fde0cd211 */ /* 0x0c0fe400078c10ff */
[-C--:B------:R-:W-:Y:S01]  /*113c0*/  @!P4 LEA.HI.X R5, R223, R14.reuse, R167, 0x2, P2 ;  /* 0x0000000edf05c211 */ /* 0x080fe200010f14a7 */
[----:B------:R3:W-:Y:S01]  /*113d0*/  @!P3 ST.E.64 desc[UR8][R2.64], R46 ;  /* 0x0000002e0200b985 */ /* 0x0007e2000c101b08 */
[----:B------:R-:W-:Y:S02]  /*113e0*/  ISETP.GE.AND P2, PT, R219, UR4, PT ;  /* 0x00000004db007c0c */ /* 0x000fe4000bf46270 */
[----:B------:R-:W-:Y:S01]  /*113f0*/  @!P5 LEA.HI.X R13, R222, R14, R166, 0x2, P6 ;  /* 0x0000000ede0dd211 */ /* 0x000fe200030f14a6 */
[----:B------:R4:W-:Y:S01]  /*11400*/  @!P4 ST.E.64 desc[UR8][R4.64], R50 ;  /* 0x000000320400c985 */ /* 0x0009e2000c101b08 */
[----:B-1----:R-:W-:-:S02]  /*11410*/  @!P0 LEA R6, P4, R221, R15, 0x2 ;  /* 0x0000000fdd068211 */ /* 0x002fc400078810ff */
[----:B------:R-:W-:Y:S01]  /*11420*/  ISETP.GE.AND P3, PT, R218, UR4, PT ;  /* 0x00000004da007c0c */ /* 0x000fe2000bf66270 */
[----:B------:R1:W-:Y:S01]  /*11430*/  @!P5 ST.E.64 desc[UR8][R12.64], R54 ;  /* 0x000000360c00d985 */ /* 0x0003e2000c101b08 */
[C---:B--2---:R-:W-:Y:S02]  /*11440*/  @!P1 LEA R8, P5, R220.reuse, R15, 0x2 ;  /* 0x0000000fdc089211 */ /* 0x044fe400078a10ff */
[-C--:B------:R-:W-:Y:S02]  /*11450*/  @!P0 LEA.HI.X R7, R221, R14.reuse, R165, 0x2, P4 ;  /* 0x0000000edd078211 */ /* 0x080fe400020f14a5 */
[----:B------:R-:W-:Y:S02]  /*11460*/  ISETP.GE.AND P4, PT, R217, UR4, PT ;  /* 0x00000004d9007c0c */ /* 0x000fe4000bf86270 */
[----:B------:R-:W-:Y:S01]  /*11470*/  @!P1 LEA.HI.X R9, R220, R14, R164, 0x2, P5 ;  /* 0x0000000edc099211 */ /* 0x000fe200028f14a4 */
[----:B------:R-:W-:Y:S01]  /*11480*/  @!P0 ST.E.64 desc[UR8][R6.64], R58 ;  /* 0x0000003a06008985 */ /* 0x000fe2000c101b08 */
[----:B------:R-:W-:-:S02]  /*11490*/  ISETP.GE.AND P5, PT, R216, UR4, PT ;  /* 0x00000004d8007c0c */ /* 0x000fc4000bfa6270 */
[CC--:B0-----:R-:W-:Y:S01]  /*114a0*/  @!P2 LEA R10, P6, R219.reuse, R15.reuse, 0x2 ;  /* 0x0000000fdb0aa211 */ /* 0x0c1fe200078c10ff */
[----:B------:R0:W-:Y:S01]  /*114b0*/  @!P1 ST.E.64 desc[UR8][R8.64], R62 ;  /* 0x0000003e08009985 */ /* 0x0001e2000c101b08 */
[----:B------:R-:W-:Y:S02]  /*114c0*/  ISETP.GE.AND P1, PT, R214, UR4, PT ;  /* 0x00000004d6007c0c */ /* 0x000fe4000bf26270 */
[----:B------:R-:W-:Y:S02]  /*114d0*/  @!P2 LEA.HI.X R11, R219, R14, R163, 0x2, P6 ;  /* 0x0000000edb0ba211 */ /* 0x000fe400030f14a3 */
[-C--:B---3--:R-:W-:Y:S02]  /*114e0*/  @!P3 LEA R2, P6, R218, R15.reuse, 0x2 ;  /* 0x0000000fda02b211 */ /* 0x088fe400078c10ff */
[----:B----4-:R-:W-:Y:S01]  /*114f0*/  @!P4 LEA R4, P0, R217, R15, 0x2 ;  /* 0x0000000fd904c211 */ /* 0x010fe200078010ff */
[----:B------:R2:W-:Y:S01]  /*11500*/  @!P2 ST.E.64 desc[UR8][R10.64], R66 ;  /* 0x000000420a00a985 */ /* 0x0005e2000c101b08 */
[----:B------:R-:W-:-:S02]  /*11510*/  ISETP.GE.AND P2, PT, R215, UR4, PT ;  /* 0x00000004d7007c0c */ /* 0x000fc4000bf46270 */
[-C--:B------:R-:W-:Y:S02]  /*11520*/  @!P3 LEA.HI.X R3, R218, R14.reuse, R162, 0x2, P6 ;  /* 0x0000000eda03b211 */ /* 0x080fe400030f14a2 */
[CC--:B-1----:R-:W-:Y:S02]  /*11530*/  @!P5 LEA R12, P6, R216.reuse, R15.reuse, 0x2 ;  /* 0x0000000fd80cd211 */ /* 0x0c2fe400078c10ff */
[-C--:B------:R-:W-:Y:S01]  /*11540*/  @!P4 LEA.HI.X R5, R217, R14.reuse, R161, 0x2, P0 ;  /* 0x0000000ed905c211 */ /* 0x080fe200000f14a1 */
[----:B------:R1:W-:Y:S01]  /*11550*/  @!P3 ST.E.64 desc[UR8][R2.64], R70 ;  /* 0x000000460200b985 */ /* 0x0003e2000c101b08 */
[----:B------:R-:W-:Y:S02]  /*11560*/  ISETP.GE.AND P0, PT, R213, UR4, PT ;  /* 0x00000004d5007c0c */ /* 0x000fe4000bf06270 */
[----:B------:R-:W-:Y:S01]  /*11570*/  @!P5 LEA.HI.X R13, R216, R14, R160, 0x2, P6 ;  /* 0x0000000ed80dd211 */ /* 0x000fe200030f14a0 */
[----:B------:R3:W-:Y:S01]  /*11580*/  @!P4 ST.E.64 desc[UR8][R4.64], R74 ;  /* 0x0000004a0400c985 */ /* 0x0007e2000c101b08 */
[----:B0-----:R-:W-:-:S02]  /*11590*/  @!P1 LEA R8, P3, R214, R15, 0x2 ;  /* 0x0000000fd6089211 */ /* 0x001fc400078610ff */
[-C--:B------:R-:W-:Y:S01]  /*115a0*/  @!P2 LEA R6, P6, R215, R15.reuse, 0x2 ;  /* 0x0000000fd706a211 */ /* 0x080fe200078c10ff */
[----:B------:R0:W-:Y:S01]  /*115b0*/  @!P5 ST.E.64 desc[UR8][R12.64], R78 ;  /* 0x0000004e0c00d985 */ /* 0x0001e2000c101b08 */
[----:B------:R-:W-:Y:S02]  /*115c0*/  ISETP.GE.AND P5, PT, R212, UR4, PT ;  /* 0x00000004d4007c0c */ /* 0x000fe4000bfa6270 */
[----:B------:R-:W-:Y:S02]  /*115d0*/  ISETP.GE.AND P4, PT, R211, UR4, PT ;  /* 0x00000004d3007c0c */ /* 0x000fe4000bf86270 */
[-C--:B------:R-:W-:Y:S02]  /*115e0*/  @!P2 LEA.HI.X R7, R215, R14.reuse, R159, 0x2, P6 ;  /* 0x0000000ed707a211 */ /* 0x080fe400030f149f */
[----:B--2---:R-:W-:Y:S02]  /*115f0*/  @!P0 LEA R10, P6, R213, R15, 0x2 ;  /* 0x0000000fd50a8211 */ /* 0x004fe400078c10ff */
[----:B------:R-:W-:Y:S01]  /*11600*/  @!P1 LEA.HI.X R9, R214, R14, R158, 0x2, P3 ;  /* 0x0000000ed6099211 */ /* 0x000fe200018f149e */
[----:B------:R2:W-:Y:S01]  /*11610*/  @!P2 ST.E.64 desc[UR8][R6.64], R82 ;  /* 0x000000520600a985 */ /* 0x0005e2000c101b08 */
[----:B------:R-:W-:-:S02]  /*11620*/  ISETP.GE.AND P3, PT, R210, UR4, PT ;  /* 0x00000004d2007c0c */ /* 0x000fc4000bf66270 */
[-C--:B------:R-:W-:Y:S01]  /*11630*/  @!P0 LEA.HI.X R11, R213, R14.reuse, R157, 0x2, P6 ;  /* 0x0000000ed50b8211 */ /* 0x080fe200030f149d */
[----:B------:R4:W-:Y:S01]  /*11640*/  @!P1 ST.E.64 desc[UR8][R8.64], R86 ;  /* 0x0000005608009985 */ /* 0x0009e2000c101b08 */
[CC--:B-1----:R-:W-:Y:S02]  /*11650*/  @!P5 LEA R2, P2, R212.reuse, R15.reuse, 0x2 ;  /* 0x0000000fd402d211 */ /* 0x0c2fe400078410ff */
[----:B---3--:R-:W-:Y:S01]  /*11660*/  @!P4 LEA R4, P1, R211, R15, 0x2 ;  /* 0x0000000fd304c211 */ /* 0x008fe200078210ff */
[----:B------:R1:W-:Y:S01]  /*11670*/  @!P0 ST.E.64 desc[UR8][R10.64], R90 ;  /* 0x0000005a0a008985 */ /* 0x0003e2000c101b08 */
[----:B------:R-:W-:Y:S02]  /*11680*/  ISETP.GE.AND P0, PT, R209, UR4, PT ;  /* 0x00000004d1007c0c */ /* 0x000fe4000bf06270 */
[----:B------:R-:W-:Y:S02]  /*11690*/  @!P5 LEA.HI.X R3, R212, R14, R156, 0x2, P2 ;  /* 0x0000000ed403d211 */ /* 0x000fe400010f149c */
[----:B------:R-:W-:-:S02]  /*116a0*/  ISETP.GE.AND P2, PT, R208, UR4, PT ;  /* 0x00000004d0007c0c */ /* 0x000fc4000bf46270 */
[-C--:B------:R-:W-:Y:S01]  /*116b0*/  @!P4 LEA.HI.X R5, R211, R14.reuse, R155, 0x2, P1 ;  /* 0x0000000ed305c211 */ /* 0x080fe200008f149b */
[----:B------:R3:W-:Y:S01]  /*116c0*/  @!P5 ST.E.64 desc[UR8][R2.64], R94 ;  /* 0x0000005e0200d985 */ /* 0x0007e2000c101b08 */
[CC--:B0-----:R-:W-:Y:S02]  /*116d0*/  @!P3 LEA R12, P6, R210.reuse, R15.reuse, 0x2 ;  /* 0x0000000fd20cb211 */ /* 0x0c1fe400078c10ff */
[----:B------:R-:W-:Y:S01]  /*116e0*/  ISETP.GE.AND P1, PT, R207, UR4, PT ;  /* 0x00000004cf007c0c */ /* 0x000fe2000bf26270 */
[----:B------:R-:W-:Y:S01]  /*116f0*/  @!P4 ST.E.64 desc[UR8][R4.64], R98 ;  /* 0x000000620400c985 */ /* 0x000fe2000c101b08 */
[----:B------:R-:W-:Y:S02]  /*11700*/  @!P3 LEA.HI.X R13, R210, R14, R154, 0x2, P6 ;  /* 0x0000000ed20db211 */ /* 0x000fe400030f149a */
[----:B------:R-:W-:Y:S02]  /*11710*/  ISETP.GE.AND P4, PT, R206, UR4, PT ;  /* 0x00000004ce007c0c */ /* 0x000fe4000bf86270 */
[-C--:B--2---:R-:W-:Y:S01]  /*11720*/  @!P0 LEA R6, P6, R209, R15.reuse, 0x2 ;  /* 0x0000000fd1068211 */ /* 0x084fe200078c10ff */
[----:B------:R0:W-:Y:S01]  /*11730*/  @!P3 ST.E.64 desc[UR8][R12.64], R102 ;  /* 0x000000660c00b985 */ /* 0x0001e2000c101b08 */
[----:B----4-:R-:W-:-:S02]  /*11740*/  @!P2 LEA R8, P3, R208, R15, 0x2 ;  /* 0x0000000fd008a211 */ /* 0x010fc400078610ff */
[-C--:B------:R-:W-:Y:S02]  /*11750*/  @!P0 LEA.HI.X R7, R209, R14.reuse, R153, 0x2, P6 ;  /* 0x0000000ed1078211 */ /* 0x080fe400030f1499 */
[----:B------:R-:W-:Y:S02]  /*11760*/  @!P2 LEA.HI.X R9, R208, R14, R152, 0x2, P3 ;  /* 0x0000000ed009a211 */ /* 0x000fe400018f1498 */
[----:B------:R-:W-:Y:S01]  /*11770*/  ISETP.GE.AND P3, PT, R204, UR4, PT ;  /* 0x00000004cc007c0c */ /* 0x000fe2000bf66270 */
[----:B------:R2:W-:Y:S01]  /*11780*/  @!P0 ST.E.64 desc[UR8][R6.64], R106 ;  /* 0x0000006a06008985 */ /* 0x0005e2000c101b08 */
[-C--:B-1----:R-:W-:Y:S02]  /*11790*/  @!P1 LEA R10, P6, R207, R15.reuse, 0x2 ;  /* 0x0000000fcf0a9211 */ /* 0x082fe400078c10ff */
[----:B------:R-:W-:Y:S01]  /*117a0*/  ISETP.GE.AND P5, PT, R205, UR4, PT ;  /* 0x00000004cd007c0c */ /* 0x000fe2000bfa6270 */
[----:B------:R1:W-:Y:S01]  /*117b0*/  @!P2 ST.E.64 desc[UR8][R8.64], R110 ;  /* 0x0000006e0800a985 */ /* 0x0003e2000c101b08 */
[----:B---3--:R-:W-:-:S02]  /*117c0*/  @!P4 LEA R2, P0, R206, R15, 0x2 ;  /* 0x0000000fce02c211 */ /* 0x008fc400078010ff */
[-C--:B------:R-:W-:Y:S02]  /*117d0*/  @!P1 LEA.HI.X R11, R207, R14.reuse, R22, 0x2, P6 ;  /* 0x0000000ecf0b9211 */ /* 0x080fe400030f1416 */
[----:B------:R-:W-:Y:S02]  /*117e0*/  @!P4 LEA.HI.X R3, R206, R14, R237, 0x2, P0 ;  /* 0x0000000ece03c211 */ /* 0x000fe400000f14ed */
[----:B------:R-:W-:Y:S01]  /*117f0*/  ISETP.GE.AND P0, PT, R203, UR4, PT ;  /* 0x00000004cb007c0c */ /* 0x000fe2000bf06270 */
[----:B------:R-:W-:Y:S01]  /*11800*/  @!P1 ST.E.64 desc[UR8][R10.64], R114 ;  /* 0x000000720a009985 */ /* 0x000fe2000c101b08 */
[----:B0-----:R-:W-:Y:S02]  /*11810*/  @!P3 LEA R12, P2, R204, R15, 0x2 ;  /* 0x0000000fcc0cb211 */ /* 0x001fe400078410ff */
[----:B------:R-:W-:Y:S01]  /*11820*/  ISETP.GE.AND P1, PT, R17, UR4, PT ;  /* 0x0000000411007c0c */ /* 0x000fe2000bf26270 */
[----:B------:R0:W-:Y:S01]  /*11830*/  @!P4 ST.E.64 desc[UR8][R2.64], R118 ;  /* 0x000000760200c985 */ /* 0x0001e2000c101b08 */
[----:B------:R-:W-:-:S02]  /*11840*/  ISETP.GE.AND P4, PT, R202, UR4, PT ;  /* 0x00000004ca007c0c */ /* 0x000fc4000bf86270 */
[CC--:B------:R-:W-:Y:S02]  /*11850*/  @!P5 LEA R4, P6, R205.reuse, R15.reuse, 0x2 ;  /* 0x0000000fcd04d211 */ /* 0x0c0fe400078c10ff */
[-C--:B------:R-:W-:Y:S02]  /*11860*/  @!P3 LEA.HI.X R13, R204, R14.reuse, R234, 0x2, P2 ;  /* 0x0000000ecc0db211 */ /* 0x080fe400010f14ea */
[----:B------:R-:W-:Y:S02]  /*11870*/  ISETP.GE.AND P2, PT, R0, UR4, PT ;  /* 0x0000000400007c0c */ /* 0x000fe4000bf46270 */
[-C--:B------:R-:W-:Y:S02]  /*11880*/  @!P5 LEA.HI.X R5, R205, R14.reuse, R235, 0x2, P6 ;  /* 0x0000000ecd05d211 */ /* 0x080fe400030f14eb */
[C---:B--2---:R-:W-:Y:S02]  /*11890*/  @!P0 LEA R6, P6, R203.reuse, R15, 0x2 ;  /* 0x0000000fcb068211 */ /* 0x044fe400078c10ff */
[----:B-1----:R-:W-:Y:S01]  /*118a0*/  SHF.R.S32.HI R9, RZ, 0x1f, R17 ;  /* 0x0000001fff097819 */ /* 0x002fe20000011411 */
[----:B------:R1:W-:Y:S01]  /*118b0*/  @!P5 ST.E.64 desc[UR8][R4.64], R122 ;  /* 0x0000007a0400d985 */ /* 0x0003e2000c101b08 */
[----:B------:R-:W-:-:S02]  /*118c0*/  @!P0 LEA.HI.X R7, R203, R14, R233, 0x2, P6 ;  /* 0x0000000ecb078211 */ /* 0x000fc400030f14e9 */
[CC--:B0-----:R-:W-:Y:S01]  /*118d0*/  @!P4 LEA R2, P6, R202.reuse, R15.reuse, 0x2 ;  /* 0x0000000fca02c211 */ /* 0x0c1fe200078c10ff */
[----:B------:R0:W-:Y:S01]  /*118e0*/  @!P3 ST.E.64 desc[UR8][R12.64], R126 ;  /* 0x0000007e0c00b985 */ /* 0x0001e2000c101b08 */
[----:B------:R-:W-:Y:S02]  /*118f0*/  ISETP.GE.AND P5, PT, R23, UR4, PT ;  /* 0x0000000417007c0c */ /* 0x000fe4000bfa6270 */
[----:B------:R-:W-:Y:S01]  /*11900*/  @!P4 LEA.HI.X R3, R202, R14, R232, 0x2, P6 ;  /* 0x0000000eca03c211 */ /* 0x000fe200030f14e8 */
[----:B------:R0:W-:Y:S01]  /*11910*/  @!P0 ST.E.64 desc[UR8][R6.64], R130 ;  /* 0x0000008206008985 */ /* 0x0001e2000c101b08 */
[-C--:B------:R-:W-:Y:S02]  /*11920*/  @!P2 LEA R10, P6, R0, R15.reuse, 0x2 ;  /* 0x0000000f000aa211 */ /* 0x080fe400078c10ff */
[----:B------:R-:W-:Y:S01]  /*11930*/  @!P1 LEA R8, P3, R17, R15, 0x2 ;  /* 0x0000000f11089211 */ /* 0x000fe200078610ff */
[----:B------:R0:W-:Y:S01]  /*11940*/  @!P4 ST.E.64 desc[UR8][R2.64], R134 ;  /* 0x000000860200c985 */ /* 0x0001e2000c101b08 */
[----:B-1----:R-:W-:-:S02]  /*11950*/  SHF.R.S32.HI R5, RZ, 0x1f, R0 ;  /* 0x0000001fff057819 */ /* 0x002fc40000011400 */
[-C--:B------:R-:W-:Y:S02]  /*11960*/  @!P1 LEA.HI.X R9, R17, R14.reuse, R9, 0x2, P3 ;  /* 0x0000000e11099211 */ /* 0x080fe400018f1409 */
[-C--:B------:R-:W-:Y:S01]  /*11970*/  @!P2 LEA.HI.X R11, R0, R14.reuse, R5, 0x2, P6 ;  /* 0x0000000e000ba211 */ /* 0x080fe200030f1405 */
[----:B------:R-:W-:Y:S01]  /*11980*/  VIADD R0, R16, 0xf8 ;  /* 0x000000f810007836 */ /* 0x000fe20000000000 */
[----:B------:R-:W-:Y:S02]  /*11990*/  SHF.R.S32.HI R17, RZ, 0x1f, R23 ;  /* 0x0000001fff117819 */ /* 0x000fe40000011417 */
[C---:B------:R-:W-:Y:S02]  /*119a0*/  @!P5 LEA R4, P3, R23.reuse, R15, 0x2 ;  /* 0x0000000f1704d211 */ /* 0x040fe400078610ff */
[----:B------:R-:W-:Y:S02]  /*119b0*/  ISETP.GE.AND P0, PT, R0, UR4, PT ;  /* 0x0000000400007c0c */ /* 0x000fe4000bf06270 */
[----:B------:R-:W-:-:S05]  /*119c0*/  @!P5 LEA.HI.X R5, R23, R14, R17, 0x2, P3 ;  /* 0x0000000e1705d211 */ /* 0x000fca00018f1411 */
[----:B------:R0:W-:Y:S04]  /*119d0*/  @!P5 ST.E.64 desc[UR8][R4.64], R138 ;  /* 0x0000008a0400d985 */ /* 0x0001e8000c101b08 */
[----:B------:R0:W-:Y:S04]  /*119e0*/  @!P1 ST.E.64 desc[UR8][R8.64], R142 ;  /* 0x0000008e08009985 */ /* 0x0001e8000c101b08 */
[----:B------:R0:W-:Y:S01]  /*119f0*/  @!P2 ST.E.64 desc[UR8][R10.64], R146 ;  /* 0x000000920a00a985 */ /* 0x0001e2000c101b08 */
[----:B------:R-:W-:Y:S05]  /*11a00*/  @P0 BRA `(.L_x_1292) ;  /* 0x00000010002c0947 */ /* 0x000fea0003800000 */
[----:B0-----:R-:W-:Y:S01]  /*11a10*/  LEA R2, P0, R0, R15, 0x2 ;  /* 0x0000000f00027211 */ /* 0x001fe200078010ff */
[----:B------:R-:W-:Y:S01]  /*11a20*/  ULDC.64 UR8, c[0x0][0x208] ;  /* 0x0000820000087ab9 */ /* 0x000fe20000000a00 */
[----:B------:R-:W-:-:S04]  /*11a30*/  SHF.R.S32.HI R3, RZ, 0x1f, R0 ;  /* 0x0000001fff037819 */ /* 0x000fc80000011400 */
[----:B------:R-:W-:-:S05]  /*11a40*/  LEA.HI.X R3, R0, R14, R3, 0x2, P0 ;  /* 0x0000000e00037211 */ /* 0x000fca00000f1403 */
[----:B------:R0:W-:Y:S01]  /*11a50*/  ST.E.64 desc[UR8][R2.64], R150 ;  /* 0x0000009602007985 */ /* 0x0001e2000c101b08 */
[----:B------:R-:W-:Y:S05]  /*11a60*/  BRA `(.L_x_1292) ;  /* 0x0000001000147947 */ /* 0x000fea0003800000 */
.L_x_1283:
[----:B------:R-:W-:Y:S01]  /*11a70*/  ULDC.64 UR8, c[0x0][0xc00] ;  /* 0x0003000000087ab9 */ /* 0x000fe20000000a00 */
[----:B------:R-:W-:Y:S01]  /*11a80*/  R2UR UR4, R229 ;  /* 0x00000000e50472ca */ /* 0x000fe200000e0000 */
[----:B------:R-:W-:Y:S01]  /*11a90*/  UISETP.NE.U32.AND UP0, UPT, UR8, URZ, UPT ;  /* 0x0000003f0800728c */ /* 0x000fe2000bf05070 */
[----:B------:R-:W-:Y:S01]  /*11aa0*/  R2UR UR10, R22 ;  /* 0x00000000160a72ca */ /* 0x000fe200000e0000 */
[----:B------:R-:W-:Y:S02]  /*11ab0*/  ULDC.64 UR12, c[0x0][0x208] ;  /* 0x00008200000c7ab9 */ /* 0x000fe40000000a00 */
[----:B------:R-:W-:-:S03]  /*11ac0*/  UISETP.NE.AND.EX UP0, UPT, UR9, URZ, UPT, UP0 ;  /* 0x0000003f0900728c */ /* 0x000fc6000bf05300 */
[----:B------:R-:W-:-:S03]  /*11ad0*/  ULDC.64 UR8, c[0x0][0xc00] ;  /* 0x0003000000087ab9 */ /* 0x000fc60000000a00 */
[----:B------:R-:W-:Y:S02]  /*11ae0*/  PLOP3.LUT P1, PT, PT, PT, UP0, 0x80, 0x0 ;  /* 0x000000000000781c */ /* 0x000fe40003f2f008 */
[----:B------:R-:W-:-:S06]  /*11af0*/  UIMAD.WIDE UR8, UR4, 0x4, UR8 ;  /* 0x00000004040878a5 */ /* 0x000fcc000f8e0208 */
[----:B------:R-:W-:Y:S02]  /*11b00*/  IMAD.U32 R2, RZ, RZ, UR8 ;  /* 0x00000008ff027e24 */ /* 0x000fe4000f8e00ff */
[----:B------:R-:W-:Y:S01]  /*11b10*/  IMAD.U32 R3, RZ, RZ, UR9 ;  /* 0x00000009ff037e24 */ /* 0x000fe2000f8e00ff */
[----:B------:R-:W0:Y:S01]  /*11b20*/  S2R R6, SR_TID.X ;  /* 0x0000000000067919 */ /* 0x000e220000002100 */
[----:B------:R-:W-:-:S03]  /*11b30*/  ULDC.64 UR8, c[0x0][0xc08] ;  /* 0x0003020000087ab9 */ /* 0x000fc60000000a00 */
[----:B------:R-:W2:Y:S01]  /*11b40*/  @P1 LDG.E R7, desc[UR12][R2.64] ;  /* 0x0000000c02071981 */ /* 0x000ea2000c1e1900 */
[----:B------:R-:W-:-:S04]  /*11b50*/  UISETP.NE.U32.AND UP1, UPT, UR8, URZ, UPT ;  /* 0x0000003f0800728c */ /* 0x000fc8000bf25070 */
[----:B------:R-:W-:-:S06]  /*11b60*/  UISETP.NE.AND.EX UP1, UPT, UR9, URZ, UPT, UP1 ;  /* 0x0000003f0900728c */ /* 0x000fcc000bf25310 */
[----:B------:R-:W-:-:S05]  /*11b70*/  PLOP3.LUT P2, PT, PT, PT, UP1, 0x80, 0x0 ;  /* 0x000000000000781c */ /* 0x000fca0003f4f018 */
[----:B------:R-:W-:Y:S02]  /*11b80*/  @UP1 ULDC.64 UR8, c[0x0][0xc08] ;  /* 0x0003020000081ab9 */ /* 0x000fe40000000a00 */
[----:B------:R-:W-:Y:S02]  /*11b90*/  @UP1 UIMAD.WIDE UR8, UR4, 0x4, UR8 ;  /* 0x00000004040818a5 */ /* 0x000fe4000f8e0208 */
[----:B------:R-:W-:Y:S01]  /*11ba0*/  UISETP.NE.AND UP1, UPT, UR10, URZ, UPT ;  /* 0x0000003f0a00728c */ /* 0x000fe2000bf25270 */
[----:B------:R-:W-:Y:S02]  /*11bb0*/  ULDC UR4, c[0x0][0xa88] ;  /* 0x0002a20000047ab9 */ /* 0x000fe40000000800 */
[----:B------:R-:W-:Y:S02]  /*11bc0*/  IMAD.U32 R0, RZ, RZ, UR4 ;  /* 0x00000004ff007e24 */ /* 0x000fe4000f8e00ff */
[----:B------:R-:W-:Y:S02]  /*11bd0*/  IMAD.U32 R4, RZ, RZ, UR8 ;  /* 0x00000008ff047e24 */ /* 0x000fe4000f8e00ff */
[----:B------:R-:W-:Y:S01]  /*11be0*/  IMAD.U32 R5, RZ, RZ, UR9 ;  /* 0x00000009ff057e24 */ /* 0x000fe2000f8e00ff */
[----:B------:R-:W-:Y:S01]  /*11bf0*/  UMOV UR4, URZ ;  /* 0x0000003f00047c82 */ /* 0x000fe20008000000 */
[----:B0-----:R-:W-:-:S02]  /*11c00*/  VIADD R6, R6, 0xffffff80 ;  /* 0xffffff8006067836 */ /* 0x001fc40000000000 */
[----:B------:R-:W-:Y:S01]  /*11c10*/  @!UP1 ULDC UR10, c[0x0][0xad4] ;  /* 0x0002b500000a9ab9 */ /* 0x000fe20000000800 */
[----:B------:R0:W5:Y:S01]  /*11c20*/  @P2 LDG.E R0, desc[UR12][R4.64] ;  /* 0x0000000c04002981 */ /* 0x000162000c1e1900 */
[----:B------:R-:W-:Y:S01]  /*11c30*/  IMAD.U32 R22, RZ, RZ, UR10 ;  /* 0x0000000aff167e24 */ /* 0x000fe2000f8e00ff */
[----:B------:R-:W-:Y:S02]  /*11c40*/  ISETP.GT.AND P0, PT, R6, 0x7f, PT ;  /* 0x0000007f0600780c */ /* 0x000fe40003f04270 */
[----:B--2---:R-:W-:Y:S01]  /*11c50*/  @P1 R2UR UR4, R7 ;  /* 0x00000000070412ca */ /* 0x004fe200000e0000 */
[----:B0-----:R-:W-:-:S14]  /*11c60*/  @P2 BRA `(.L_x_1295) ;  /* 0x0000000000142947 */ /* 0x001fdc0003800000 */
[----:B------:R-:W-:Y:S05]  /*11c70*/  @!P1 BRA `(.L_x_1295) ;  /* 0x0000000000109947 */ /* 0x000fea0003800000 */
[----:B------:R-:W-:Y:S02]  /*11c80*/  ULDC.64 UR8, c[0x0][0x208] ;  /* 0x0000820000087ab9 */ /* 0x000fe40000000a00 */
[----:B------:R-:W2:Y:S04]  /*11c90*/  LDG.E R5, desc[UR8][R2.64] ;  /* 0x0000000802057981 */ /* 0x000ea8000c1e1900 */
[----:B-----5:R-:W2:Y:S02]  /*11ca0*/  LDG.E R0, desc[UR8][R2.64+0x4] ;  /* 0x0000040802007981 */ /* 0x020ea4000c1e1900 */
[----:B--2---:R-:W-:-:S07]  /*11cb0*/  IMAD.IADD R0, R0, 0x1, -R5 ;  /* 0x0000000100007824 */ /* 0x004fce00078e0a05 */
.L_x_1295:
[----:B------:R-:W-:Y:S01]  /*11cc0*/  R2UR UR8, R229 ;  /* 0x00000000e50872ca */ /* 0x000fe200000e0000 */
[----:B------:R-:W-:Y:S01]  /*11cd0*/  USHF.R.S32.HI UR21, URZ, 0x1f, UR4 ;  /* 0x0000001f3f157899 */ /* 0x000fe20008011404 */
[----:B------:R-:W-:Y:S11]  /*11ce0*/  BSSY B1, `(.L_x_1296) ;  /* 0x000003e000017945 */ /* 0x000ff60003800000 */
[----:B------:R-:W-:-:S02]  /*11cf0*/  USHF.R.S32.HI UR13, URZ, 0x1f, UR8 ;  /* 0x0000001f3f0d7899 */ /* 0x000fc40008011408 */
[----:B------:R-:W-:Y:S02]  /*11d00*/  USEL UR12, UR8, URZ, !UP0 ;  /* 0x0000003f080c7287 */ /* 0x000fe4000c000000 */
[----:B------:R-:W-:Y:S01]  /*11d10*/  USEL UR13, UR13, URZ, !UP0 ;  /* 0x0000003f0d0d7287 */ /* 0x000fe2000c000000 */
[----:B------:R-:W-:Y:S11]  /*11d20*/  @P0 BRA `(.L_x_1297) ;  /* 0x0000000000e40947 */ /* 0x000ff60003800000 */
[----:B------:R-:W0:Y:S01]  /*11d30*/  S2R R4, SR_TID.X ;  /* 0x0000000000047919 */ /* 0x000e220000002100 */
[----:B------:R-:W1:Y:S01]  /*11d40*/  LDC R9, c[0x0][0xbe8] ;  /* 0x0002fa00ff097b82 */ /* 0x000e620000000800 */
[----:B------:R-:W-:Y:S02]  /*11d50*/  IMAD.U32 R3, RZ, RZ, UR61 ;  /* 0x0000003dff037e24 */ /* 0x000fe4000f8e00ff */
[----:B-1---5:R-:W-:-:S03]  /*11d60*/  IMAD R2, R0, R9, RZ ;  /* 0x0000000900027224 */ /* 0x022fc600078e02ff */
[----:B0-----:R-:W-:-:S04]  /*11d70*/  IADD3 R4, R3, -0x80, R4 ;  /* 0xffffff8003047810 */ /* 0x001fc80007ffe004 */
        /* <DEDUP_REMOVED lines=17> */
[----:B------:R-:W-:Y:S02]  /*11e90*/  UIMAD.WIDE.U32 UR10, UR8, UR20, URZ ;  /* 0x00000014080a72a5 */ /* 0x000fe4000f8e003f */
[----:B------:R-:W-:Y:S01]  /*11ea0*/  UIMAD UR20, UR9, UR20, URZ ;  /* 0x00000014091472a4 */ /* 0x000fe2000f8e023f */
        /* <DEDUP_REMOVED lines=14> */
[----:B------:R-:W-:Y:S01]  /*11f90*/  IADD3 R2, P0, P1, R5, UR10, R2 ;  /* 0x0000000a05027c10 */ /* 0x000fe2000f91e002 */
[----:B------:R-:W-:Y:S01]  /*11fa0*/  IMAD R7, R9, R7, R4 ;  /* 0x0000000709077224 */ /* 0x000fe200078e0204 */
[----:B------:R-:W-:Y:S01]  /*11fb0*/  SHF.R.S32.HI R5, RZ, 0x1f, R5 ;  /* 0x0000001fff057819 */ /* 0x000fe20000011405 */
[----:B------:R-:W-:Y:S01]  /*11fc0*/  UIADD3.X UR10, UR15, UR20, UR21, UP1, UP2 ;  /* 0x000000140f0a7290 */ /* 0x000fe20008fe4415 */
[----:B------:R-:W-:Y:S01]  /*11fd0*/  IMAD.U32 R8, RZ, RZ, UR16 ;  /* 0x00000010ff087e24 */ /* 0x000fe2000f8e00ff */
        /* <DEDUP_REMOVED lines=14> */
.L_x_1297:
[----:B------:R-:W-:Y:S05]  /*120c0*/  BSYNC B1 ;  /* 0x0000000000017941 */ /* 0x000fea0003800000 */
.L_x_1296:
[----:B------:R-:W-:-:S13]  /*120d0*/  R2UR UR8, R22 ;  /* 0x00000000160872ca */ /* 0x000fda00000e0000 */
[----:B------:R-:W-:-:S06]  /*120e0*/  UISETP.GT.AND UP0, UPT, UR8, 0x1, UPT ;  /* 0x000000010800788c */ /* 0x000fcc000bf04270 */
[----:B------:R-:W-:-:S13]  /*120f0*/  PLOP3.LUT P0, PT, PT, PT, UP0, 0x80, 0x0 ;  /* 0x000000000000781c */ /* 0x000fda0003f0f008 */
[----:B------:R-:W-:Y:S05]  /*12100*/  @P0 BRA `(.L_x_1292) ;  /* 0x00000008006c0947 */ /* 0x000fea0003800000 */
[----:B------:R-:W1:Y:S01]  /*12110*/  LDC R11, c[0x0][0xbe8] ;  /* 0x0002fa00ff0b7b82 */ /* 0x000e620000000800 */
[----:B0-----:R-:W-:Y:S01]  /*12120*/  SHF.R.S32.HI R3, RZ, 0x1f, R6 ;  /* 0x0000001fff037819 */ /* 0x001fe20000011406 */
[----:B------:R-:W-:Y:S01]  /*12130*/  ULDC.64 UR10, c[0x0][0xaa0] ;  /* 0x0002a800000a7ab9 */ /* 0x000fe20000000a00 */
[----:B------:R-:W-:Y:S01]  /*12140*/  R2UR UR14, R201 ;  /* 0x00000000c90e72ca */ /* 0x000fe200000e0000 */
[----:B------:R-:W-:Y:S01]  /*12150*/  UIMAD.WIDE.U32 UR8, UR4, UR10, URZ ;  /* 0x0000000a040872a5 */ /* 0x000fe2000f8e003f */
[----:B------:R-:W-:Y:S01]  /*12160*/  LEA.HI R2, R3, R6, RZ, 0x3 ;  /* 0x0000000603027211 */ /* 0x000fe200078f18ff */
[----:B------:R-:W-:Y:S01]  /*12170*/  UIMAD UR10, UR21, UR10, URZ ;  /* 0x0000000a150a72a4 */ /* 0x000fe2000f8e023f */
[----:B------:R-:W-:Y:S02]  /*12180*/  BSSY B1, `(.L_x_1298) ;  /* 0x000004e000017945 */ /* 0x000fe40003800000 */
[----:B------:R-:W-:Y:S01]  /*12190*/  LOP3.LUT R5, R2, 0xfffffff8, RZ, 0xc0, !PT ;  /* 0xfffffff802057812 */ /* 0x000fe200078ec0ff */
[----:B------:R-:W-:Y:S01]  /*121a0*/  UIMAD UR10, UR4, UR11, UR10 ;  /* 0x0000000b040a72a4 */ /* 0x000fe2000f8e020a */
[----:B------:R-:W-:-:S03]  /*121b0*/  SHF.R.S32.HI R13, RZ, 0x3, R2 ;  /* 0x00000003ff0d7819 */ /* 0x000fc60000011402 */
[----:B------:R-:W-:Y:S01]  /*121c0*/  IMAD.IADD R8, R6, 0x1, -R5 ;  /* 0x0000000106087824 */ /* 0x000fe200078e0a05 */
[----:B------:R-:W-:-:S03]  /*121d0*/  UIADD3 UR9, UR9, UR10, URZ ;  /* 0x0000000a09097290 */ /* 0x000fc6000fffe03f */
[----:B------:R-:W-:Y:S01]  /*121e0*/  IMAD R2, R8, 0x20, R13 ;  /* 0x0000002008027824 */ /* 0x000fe200078e020d */
[----:B------:R-:W-:Y:S02]  /*121f0*/  ULDC.64 UR10, c[0x0][0xae8] ;  /* 0x0002ba00000a7ab9 */ /* 0x000fe40000000a00 */
[----:B------:R-:W-:Y:S01]  /*12200*/  UIMAD.WIDE.U32 UR8, UR14, UR10, UR8 ;  /* 0x0000000a0e0872a5 */ /* 0x000fe2000f8e0008 */
[----:B------:R-:W-:Y:S01]  /*12210*/  VIADD R6, R2, UR61 ;  /* 0x0000003d02067c36 */ /* 0x000fe20008000000 */
[----:B-1----:R-:W-:Y:S02]  /*12220*/  ISETP.NE.AND P0, PT, R11, 0x1, PT ;  /* 0x000000010b00780c */ /* 0x002fe40003f05270 */
[----:B------:R-:W-:Y:S01]  /*12230*/  UIMAD UR9, UR14, UR11, UR9 ;  /* 0x0000000b0e0972a4 */ /* 0x000fe2000f8e0209 */
[----:B------:R-:W-:Y:S02]  /*12240*/  IMAD.MOV.U32 R5, RZ, RZ, R6 ;  /* 0x000000ffff057224 */ /* 0x000fe400078e0006 */
[----:B------:R-:W-:-:S02]  /*12250*/  ULDC.64 UR10, c[0x0][0xaf0] ;  /* 0x0002bc00000a7ab9 */ /* 0x000fc40000000a00 */
[----:B------:R-:W-:-:S04]  /*12260*/  UIMAD UR13, UR13, UR10, URZ ;  /* 0x0000000a0d0d72a4 */ /* 0x000fc8000f8e023f */
[----:B------:R-:W-:Y:S02]  /*12270*/  UIMAD UR4, UR12, UR11, UR13 ;  /* 0x0000000b0c0472a4 */ /* 0x000fe4000f8e020d */
[----:B------:R-:W-:Y:S01]  /*12280*/  UIMAD.WIDE.U32 UR12, UR12, UR10, UR8 ;  /* 0x0000000a0c0c72a5 */ /* 0x000fe2000f8e0008 */
[----:B------:R-:W0:Y:S02]  /*12290*/  @P0 LDC R3, c[0x0][0xbec] ;  /* 0x0002fb00ff030b82 */ /* 0x000e240000000800 */
[----:B------:R-:W-:Y:S01]  /*122a0*/  ULDC.64 UR8, c[0x0][0xae0] ;  /* 0x0002b80000087ab9 */ /* 0x000fe20000000a00 */
[----:B------:R-:W-:-:S05]  /*122b0*/  UIADD3 UR4, UR13, UR4, URZ ;  /* 0x000000040d047290 */ /* 0x000fca000fffe03f */
[----:B------:R-:W1:Y:S01]  /*122c0*/  @P0 LDC R7, c[0x0][0xbf0] ;  /* 0x0002fc00ff070b82 */ /* 0x000e620000000800 */
[----:B0-----:R-:W-:-:S04]  /*122d0*/  @P0 IMAD.HI.U32 R2, R6, R3, RZ ;  /* 0x0000000306020227 */ /* 0x001fc800078e00ff */
[----:B------:R-:W-:Y:S02]  /*122e0*/  IMAD.U32 R3, RZ, RZ, UR13 ;  /* 0x0000000dff037e24 */ /* 0x000fe4000f8e00ff */
[----:B------:R-:W-:Y:S01]  /*122f0*/  IMAD.U32 R3, RZ, RZ, UR4 ;  /* 0x00000004ff037e24 */ /* 0x000fe2000f8e00ff */
[----:B-1----:R-:W-:Y:S01]  /*12300*/  @P0 SHF.R.U32.HI R5, RZ, R7, R2 ;  /* 0x00000007ff050219 */ /* 0x002fe20000011602 */
[----:B------:R-:W-:-:S03]  /*12310*/  IMAD.U32 R2, RZ, RZ, UR12 ;  /* 0x0000000cff027e24 */ /* 0x000fc6000f8e00ff */
[--C-:B------:R-:W-:Y:S01]  /*12320*/  SHF.R.S32.HI R4, RZ, 0x1f, R5.reuse ;  /* 0x0000001fff047819 */ /* 0x100fe20000011405 */
[----:B------:R-:W-:Y:S02]  /*12330*/  IMAD.MOV R7, RZ, RZ, -R5 ;  /* 0x000000ffff077224 */ /* 0x000fe400078e0a05 */
[----:B------:R-:W-:-:S04]  /*12340*/  IMAD.WIDE.U32 R2, R5, UR8, R2 ;  /* 0x0000000805027c25 */ /* 0x000fc8000f8e0002 */
[----:B------:R-:W-:Y:S02]  /*12350*/  IMAD R7, R11, R7, R6 ;  /* 0x000000070b077224 */ /* 0x000fe400078e0206 */
[----:B------:R-:W-:Y:S02]  /*12360*/  IMAD R4, R4, UR8, RZ ;  /* 0x0000000804047c24 */ /* 0x000fe4000f8e02ff */
[----:B------:R-:W-:Y:S02]  /*12370*/  VIADD R6, R13, UR61 ;  /* 0x0000003d0d067c36 */ /* 0x000fe40008000000 */
[----:B------:R-:W-:Y:S01]  /*12380*/  IMAD R9, R5, UR9, R4 ;  /* 0x0000000905097c24 */ /* 0x000fe2000f8e0204 */
[----:B------:R-:W-:Y:S01]  /*12390*/  SHF.R.S32.HI R4, RZ, 0x1f, R7 ;  /* 0x0000001fff047819 */ /* 0x000fe20000011407 */
[----:B------:R-:W-:Y:S01]  /*123a0*/  ULDC.64 UR8, c[0x0][0xad8] ;  /* 0x0002b60000087ab9 */ /* 0x000fe20000000a00 */
[----:B-----5:R-:W-:Y:S02]  /*123b0*/  IMAD R11, R0, R11, RZ ;  /* 0x0000000b000b7224 */ /* 0x020fe400078e02ff */
[----:B------:R-:W-:-:S02]  /*123c0*/  IMAD.IADD R3, R3, 0x1, R9 ;  /* 0x0000000103037824 */ /* 0x000fc400078e0209 */
[----:B------:R-:W-:Y:S02]  /*123d0*/  IMAD R4, R4, UR8, RZ ;  /* 0x0000000804047c24 */ /* 0x000fe4000f8e02ff */
[----:B------:R-:W-:-:S04]  /*123e0*/  IMAD.WIDE.U32 R2, R7, UR8, R2 ;  /* 0x0000000807027c25 */ /* 0x000fc8000f8e0002 */
[----:B------:R-:W-:Y:S01]  /*123f0*/  IMAD R5, R7, UR9, R4 ;  /* 0x0000000907057c24 */ /* 0x000fe2000f8e0204 */
[----:B------:R-:W-:Y:S01]  /*12400*/  ULDC.64 UR8, c[0x0][0xa80] ;  /* 0x0002a00000087ab9 */ /* 0x000fe20000000a00 */
[----:B------:R-:W-:Y:S02]  /*12410*/  VIADD R4, R6, 0x40 ;  /* 0x0000004006047836 */ /* 0x000fe40000000000 */
[----:B------:R-:W-:Y:S01]  /*12420*/  IMAD.IADD R3, R3, 0x1, R5 ;  /* 0x0000000103037824 */ /* 0x000fe200078e0205 */
[----:B------:R-:W-:Y:S01]  /*12430*/  LEA R5, P2, R2, UR8, 0x1 ;  /* 0x0000000802057c11 */ /* 0x000fe2000f8408ff */
[----:B------:R-:W-:Y:S01]  /*12440*/  VIADD R0, R6, 0x20 ;  /* 0x0000002006007836 */ /* 0x000fe20000000000 */
[-C--:B------:R-:W-:Y:S01]  /*12450*/  ISETP.GE.AND P0, PT, R4, R11.reuse, PT ;  /* 0x0000000b0400720c */ /* 0x080fe20003f06270 */
[----:B------:R-:W-:Y:S01]  /*12460*/  IMAD.SHL.U32 R7, R8, 0x8, RZ ;  /* 0x0000000808077824 */ /* 0x000fe200078e00ff */
[----:B------:R-:W-:Y:S02]  /*12470*/  LEA.HI.X R4, R2, UR9, R3, 0x1, P2 ;  /* 0x0000000902047c11 */ /* 0x000fe400090f0c03 */
[-C--:B------:R-:W-:Y:S01]  /*12480*/  ISETP.GE.AND P2, PT, R6, R11.reuse, PT ;  /* 0x0000000b0600720c */ /* 0x080fe20003f46270 */
[C---:B------:R-:W-:Y:S01]  /*12490*/  VIADD R15, R7.reuse, 0x40 ;  /* 0x00000040070f7836 */ /* 0x040fe20000000000 */
[----:B------:R-:W-:Y:S01]  /*124a0*/  ISETP.GE.AND P1, PT, R0, R11, PT ;  /* 0x0000000b0000720c */ /* 0x000fe20003f26270 */
[C---:B------:R-:W-:Y:S01]  /*124b0*/  VIADD R9, R7.reuse, 0x80 ;  /* 0x0000008007097836 */ /* 0x040fe20000000000 */
[----:B------:R0:W1:Y:S01]  /*124c0*/  SHFL.IDX PT, R2, R5, RZ, 0x181f ;  /* 0x00181fff05027589 */ /* 0x00006200000e0000 */
[----:B------:R-:W-:Y:S01]  /*124d0*/  VIADD R13, R7, 0xc0 ;  /* 0x000000c0070d7836 */ /* 0x000fe20000000000 */
[----:B------:R-:W-:-:S02]  /*124e0*/  SHF.R.S32.HI R12, RZ, 0x1f, R7 ;  /* 0x0000001fff0c7819 */ /* 0x000fc40000011407 */
[----:B------:R0:W2:Y:S01]  /*124f0*/  SHFL.IDX PT, R0, R4, RZ, 0x181f ;  /* 0x00181fff04007589 */ /* 0x0000a200000e0000 */
[----:B------:R-:W-:Y:S02]  /*12500*/  SHF.R.S32.HI R8, RZ, 0x1f, R15 ;  /* 0x0000001fff087819 */ /* 0x000fe4000001140f */
[----:B------:R-:W-:Y:S02]  /*12510*/  SHF.R.S32.HI R10, RZ, 0x1f, R9 ;  /* 0x0000001fff0a7819 */ /* 0x000fe40000011409 */
        /* <DEDUP_REMOVED lines=20> */
.L_x_1299:
[----:B------:R-:W-:Y:S05]  /*12660*/  BSYNC B1 ;  /* 0x0000000000017941 */ /* 0x000fea0003800000 */
.L_x_1298:
        /* <DEDUP_REMOVED lines=22> */
.L_x_1301:
[----:B------:R-:W-:Y:S05]  /*127d0*/  BSYNC B1 ;  /* 0x0000000000017941 */ /* 0x000fea0003800000 */
.L_x_1300:
        /* <DEDUP_REMOVED lines=22> */
.L_x_1303:
[----:B------:R-:W-:Y:S05]  /*12940*/  BSYNC B1 ;  /* 0x0000000000017941 */ /* 0x000fea0003800000 */
.L_x_1302:
[----:B0-----:R-:W-:Y:S01]  /*12950*/  VIADD R0, R6, 0x60 ;  /* 0x0000006006007836 */ /* 0x001fe20000000000 */
[----:B--2-4-:R-:W2:Y:S04]  /*12960*/  SHFL.IDX PT, R4, R4, 0x3, 0x181f ;  /* 0x00781f0004047f89 */ /* 0x014ea800000e0000 */
[----:B------:R-:W-:Y:S01]  /*12970*/  ISETP.GE.AND P0, PT, R0, R11, PT ;  /* 0x0000000b0000720c */ /* 0x000fe20003f06270 */
[----:B-1-3--:R1:W3:-:S12]  /*12980*/  SHFL.IDX PT, R2, R5, 0x3, 0x181f ;  /* 0x00781f0005027f89 */ /* 0x00a2d800000e0000 */
[----:B-1----:R-:W-:Y:S05]  /*12990*/  @P0 BRA `(.L_x_1292) ;  /* 0x0000000000480947 */ /* 0x002fea0003800000 */
[----:B------:R-:W-:Y:S01]  /*129a0*/  ULDC UR4, c[0x0][0xac8] ;  /* 0x0002b20000047ab9 */ /* 0x000fe20000000800 */
[----:B------:R-:W-:Y:S01]  /*129b0*/  ULDC.64 UR8, c[0x0][0x208] ;  /* 0x0000820000087ab9 */ /* 0x000fe20000000a00 */
[----:B------:R-:W-:Y:S02]  /*129c0*/  ISETP.GE.AND P3, PT, R7, UR4, PT ;  /* 0x0000000407007c0c */ /* 0x000fe4000bf66270 */
[----:B------:R-:W-:Y:S02]  /*129d0*/  ISETP.GE.AND P2, PT, R15, UR4, PT ;  /* 0x000000040f007c0c */ /* 0x000fe4000bf46270 */
[----:B------:R-:W-:Y:S02]  /*129e0*/  ISETP.GE.AND P1, PT, R9, UR4, PT ;  /* 0x0000000409007c0c */ /* 0x000fe4000bf26270 */
[----:B------:R-:W-:-:S07]  /*129f0*/  ISETP.GE.AND P0, PT, R13, UR4, PT ;  /* 0x000000040d007c0c */ /* 0x000fce000bf06270 */
[----:B---3--:R-:W-:-:S04]  /*12a00*/  @!P3 LEA R6, P4, R7, R2, 0x1 ;  /* 0x000000020706b211 */ /* 0x008fc800078808ff */
[----:B--2---:R-:W-:Y:S02]  /*12a10*/  @!P3 LEA.HI.X R7, R7, R4, R12, 0x1, P4 ;  /* 0x000000040707b211 */ /* 0x004fe400020f0c0c */
        /* <DEDUP_REMOVED lines=10> */
.L_x_1292:
[----:B------:R-:W-:Y:S05]  /*12ac0*/  BSYNC B0 ;  /* 0x0000000000007941 */ /* 0x000fea0003800000 */
.L_x_1282:
[----:B------:R-:W-:Y:S02]  /*12ad0*/  ULDC UR4, c[0x0][0xc3c] ;  /* 0x00030f0000047ab9 */ /* 0x000fe40000000800 */
[----:B------:R-:W-:-:S06]  /*12ae0*/  UISETP.GE.AND UP0, UPT, UR6, UR4, UPT ;  /* 0x000000040600728c */ /* 0x000fcc000bf06270 */
[----:B------:R-:W-:-:S13]  /*12af0*/  PLOP3.LUT P0, PT, PT, PT, UP0, 0x80, 0x0 ;  /* 0x000000000000781c */ /* 0x000fda0003f0f008 */
[----:B------:R-:W-:Y:S05]  /*12b00*/  @!P0 BRA `(.L_x_1304) ;  /* 0xfffffee400948947 */ /* 0x000fea000383ffff */
[----:B------:R-:W-:Y:S05]  /*12b10*/  EXIT ;  /* 0x000000000000794d */ /* 0x000fea0003800000 */
.L_x_1199:
[----:B------:R-:W-:-:S08]  /*12b20*/  NOP ;  /* 0x0000000000007918 */ /* 0x000fd00000000000 */
[----:B0-----:R-:W0:-:S00]  /*12b30*/  USETMAXREG.DEALLOC.CTAPOOL 0x18 ;  /* 0x00000018000079c8 */ /* 0x001e0000080e0500 */
        /* <DEDUP_REMOVED lines=18> */
.L_x_1305:
        /* <DEDUP_REMOVED lines=44> */
.L_x_1309:
        /* <DEDUP_REMOVED lines=39> */
[----:B------:R-:W-:-:S07]  /*13190*/  IMAD.MOV.U32 R5, RZ, RZ, R2 ;  /* 0x000000ffff057224 */ /* 0x000fce00078e0002 */
.L_x_1307:
[----:B------:R-:W-:Y:S02]  /*131a0*/  IMAD.IADD R10, R9, 0x1, -R4 ;  /* 0x00000001090a7824 */ /* 0x000fe400078e0a04 */
[----:B------:R-:W-:Y:S02]  /*131b0*/  IMAD.MOV.U32 R3, RZ, RZ, RZ ;  /* 0x000000ffff037224 */ /* 0x000fe400078e00ff */
[----:B------:R-:W-:-:S05]  /*131c0*/  IMAD R2, R5, UR5, R10 ;  /* 0x0000000505027c24 */ /* 0x000fca000f8e020a */
[----:B------:R-:W-:-:S13]  /*131d0*/  ISETP.GT.AND P0, PT, R2, UR6, PT ;  /* 0x0000000602007c0c */ /* 0x000fda000bf04270 */
[----:B------:R-:W-:-:S04]  /*131e0*/  VOTE.ANY R2, PT, !P0 ;  /* 0x0000000000027806 */ /* 0x000fc800040e0100 */
[----:B------:R-:W0:Y:S01]  /*131f0*/  POPC R9, R2 ;  /* 0x0000000200097309 */ /* 0x000e220000000000 */
[----:B------:R-:W-:Y:S01]  /*13200*/  ISETP.NE.AND P0, PT, R2, RZ, PT ;  /* 0x000000ff0200720c */ /* 0x000fe20003f05270 */
[----:B0-----:R0:W1:Y:S04]  /*13210*/  SHFL.IDX PT, R8, R8, R9, 0x1f ;  /* 0x00001f0908087589 */ /* 0x00106800000e0000 */
[----:B------:R0:W2:Y:S08]  /*13220*/  SHFL.IDX PT, R4, R7, R9, 0x1f ;  /* 0x00001f0907047589 */ /* 0x0000b000000e0000 */
[----:B------:R-:W-:Y:S05]  /*13230*/  @!P0 BRA `(.L_x_1310) ;  /* 0x0000000000088947 */ /* 0x000fea0003800000 */
[----:B------:R-:W-:-:S05]  /*13240*/  VIADD R2, R9, 0xffffffff ;  /* 0xffffffff09027836 */ /* 0x000fca0000000000 */
[----:B------:R3:W4:Y:S02]  /*13250*/  SHFL.IDX PT, R3, R5, R2, 0x1f ;  /* 0x00001f0205037589 */ /* 0x00072400000e0000 */
.L_x_1310:
[----:B----4-:R-:W-:Y:S01]  /*13260*/  IMAD R3, R3, UR5, R10 ;  /* 0x0000000503037c24 */ /* 0x010fe2000f8e020a */
[----:B-1----:R-:W-:Y:S01]  /*13270*/  ISETP.NE.AND P0, PT, R8, 0x1, PT ;  /* 0x000000010800780c */ /* 0x002fe20003f05270 */
[----:B------:R-:W-:-:S03]  /*13280*/  VIADD R14, R9, UR4 ;  /* 0x00000004090e7c36 */ /* 0x000fc60008000000 */
[----:B------:R1:W-:Y:S01]  /*13290*/  STL [R1], R3 ;  /* 0x0000000301007387 */ /* 0x0003e20000100800 */
[----:B---3--:R-:W-:-:S03]  /*132a0*/  IADD3 R5, -R3, UR6, RZ ;  /* 0x0000000603057c10 */ /* 0x008fc6000fffe1ff */
[----:B------:R1:W-:Y:S05]  /*132b0*/  STL [R1+0xc], R14 ;  /* 0x00000c0e01007387 */ /* 0x0003ea0000100800 */
[----:B------:R-:W-:Y:S05]  /*132c0*/  @!P0 BRA `(.L_x_1311) ;  /* 0x0000000000e08947 */ /* 0x000fea0003800000 */
[----:B0-2---:R-:W-:Y:S02]  /*132d0*/  IABS R7, R4 ;  /* 0x0000000400077213 */ /* 0x005fe40000000000 */
[----:B------:R-:W-:Y:S02]  /*132e0*/  IABS R9, R8 ;  /* 0x0000000800097213 */ /* 0x000fe40000000000 */
[----:B------:R-:W0:Y:S01]  /*132f0*/  I2F.RP R10, R7 ;  /* 0x00000007000a7306 */ /* 0x000e220000209400 */
[----:B------:R-:W-:-:S07]  /*13300*/  IABS R12, R5 ;  /* 0x00000005000c7213 */ /* 0x000fce0000000000 */
[----:B------:R-:W-:Y:S08]  /*13310*/  I2F.RP R13, R9 ;  /* 0x00000009000d7306 */ /* 0x000ff00000209400 */
[----:B0-----:R-:W1:Y:S02]  /*13320*/  MUFU.RCP R10, R10 ;  /* 0x0000000a000a7308 */ /* 0x001e640000001000 */
[----:B-1----:R-:W-:-:S06]  /*13330*/  VIADD R3, R10, 0xffffffe ;  /* 0x0ffffffe0a037836 */ /* 0x002fcc0000000000 */
[----:B------:R-:W0:Y:S02]  /*13340*/  F2I.FTZ.U32.TRUNC.NTZ R3, R3 ;  /* 0x0000000300037305 */ /* 0x000e24000021f000 */
[----:B0-----:R-:W-:-:S04]  /*13350*/  IMAD.MOV R2, RZ, RZ, -R3 ;  /* 0x000000ffff027224 */ /* 0x001fc800078e0a03 */
[----:B------:R-:W-:Y:S02]  /*13360*/  IMAD R11, R2, R7, RZ ;  /* 0x00000007020b7224 */ /* 0x000fe400078e02ff */
[----:B------:R-:W-:-:S04]  /*13370*/  IMAD.MOV.U32 R2, RZ, RZ, RZ ;  /* 0x000000ffff027224 */ /* 0x000fc800078e00ff */
[----:B------:R-:W-:Y:S01]  /*13380*/  IMAD.HI.U32 R11, R3, R11, R2 ;  /* 0x0000000b030b7227 */ /* 0x000fe200078e0002 */
[----:B------:R-:W-:Y:S01]  /*13390*/  IABS R3, R4 ;  /* 0x0000000400037213 */ /* 0x000fe20000000000 */
[----:B------:R-:W0:Y:S04]  /*133a0*/  MUFU.RCP R2, R13 ;  /* 0x0000000d00027308 */ /* 0x000e280000001000 */
[----:B------:R-:W-:Y:S02]  /*133b0*/  IMAD.MOV R3, RZ, RZ, -R3 ;  /* 0x000000ffff037224 */ /* 0x000fe400078e0a03 */
[----:B------:R-:W-:-:S04]  /*133c0*/  IMAD.HI.U32 R10, R11, R12, RZ ;  /* 0x0000000c0b0a7227 */ /* 0x000fc800078e00ff */
[----:B------:R-:W-:-:S05]  /*133d0*/  IMAD R12, R10, R3, R12 ;  /* 0x000000030a0c7224 */ /* 0x000fca00078e020c */
[----:B------:R-:W-:Y:S01]  /*133e0*/  ISETP.GT.U32.AND P1, PT, R7, R12, PT ;  /* 0x0000000c0700720c */ /* 0x000fe20003f24070 */
[----:B0-----:R-:W-:-:S06]  /*133f0*/  VIADD R3, R2, 0xffffffe ;  /* 0x0ffffffe02037836 */ /* 0x001fcc0000000000 */
[----:B------:R-:W0:Y:S06]  /*13400*/  F2I.FTZ.U32.TRUNC.NTZ R3, R3 ;  /* 0x0000000300037305 */ /* 0x000e2c000021f000 */
[----:B------:R-:W-:Y:S02]  /*13410*/  @!P1 IMAD.IADD R12, R12, 0x1, -R7 ;  /* 0x000000010c0c9824 */ /* 0x000fe400078e0a07 */
[----:B------:R-:W-:Y:S01]  /*13420*/  @!P1 VIADD R10, R10, 0x1 ;  /* 0x000000010a0a9836 */ /* 0x000fe20000000000 */
[----:B------:R-:W-:Y:S02]  /*13430*/  ISETP.NE.AND P1, PT, R4, RZ, PT ;  /* 0x000000ff0400720c */ /* 0x000fe40003f25270 */
[----:B------:R-:W-:Y:S01]  /*13440*/  ISETP.GE.U32.AND P0, PT, R12, R7, PT ;  /* 0x000000070c00720c */ /* 0x000fe20003f06070 */
[----:B0-----:R-:W-:-:S04]  /*13450*/  IMAD.MOV R2, RZ, RZ, -R3 ;  /* 0x000000ffff027224 */ /* 0x001fc800078e0a03 */
[----:B------:R-:W-:Y:S02]  /*13460*/  IMAD R7, R2, R9, RZ ;  /* 0x0000000902077224 */ /* 0x000fe400078e02ff */
[----:B------:R-:W-:-:S06]  /*13470*/  IMAD.MOV.U32 R2, RZ, RZ, RZ ;  /* 0x000000ffff027224 */ /* 0x000fcc00078e00ff */
[----:B------:R-:W-:Y:S02]  /*13480*/  @P0 VIADD R10, R10, 0x1 ;  /* 0x000000010a0a0836 */ /* 0x000fe40000000000 */
[----:B------:R-:W-:Y:S01]  /*13490*/  IMAD.HI.U32 R7, R3, R7, R2 ;  /* 0x0000000703077227 */ /* 0x000fe200078e0002 */
[----:B------:R-:W-:Y:S02]  /*134a0*/  LOP3.LUT R2, R5, R4, RZ, 0x3c, !PT ;  /* 0x0000000405027212 */ /* 0x000fe400078e3cff */
[----:B------:R-:W-:Y:S02]  /*134b0*/  IABS R3, R8 ;  /* 0x0000000800037213 */ /* 0x000fe40000000000 */
[----:B------:R-:W-:-:S03]  /*134c0*/  ISETP.GE.AND P2, PT, R2, RZ, PT ;  /* 0x000000ff0200720c */ /* 0x000fc60003f46270 */
[----:B------:R-:W-:-:S10]  /*134d0*/  IMAD.MOV R3, RZ, RZ, -R3 ;  /* 0x000000ffff037224 */ /* 0x000fd400078e0a03 */
[----:B------:R-:W-:Y:S01]  /*134e0*/  @!P2 IMAD.MOV R10, RZ, RZ, -R10 ;  /* 0x000000ffff0aa224 */ /* 0x000fe200078e0a0a */
[----:B------:R-:W-:-:S04]  /*134f0*/  @!P1 LOP3.LUT R10, RZ, R4, RZ, 0x33, !PT ;  /* 0x00000004ff0a9212 */ /* 0x000fc800078e33ff */
        /* <DEDUP_REMOVED lines=8> */
[----:B------:R-:W-:-:S04]  /*13580*/  LOP3.LUT R2, R10, R8, RZ, 0x3c, !PT ;  /* 0x000000080a027212 */ /* 0x000fc800078e3cff */
[----:B------:R-:W-:Y:S01]  /*13590*/  ISETP.GE.AND P2, PT, R2, RZ, PT ;  /* 0x000000ff0200720c */ /* 0x000fe20003f46270 */
[----:B------:R-:W-:-:S04]  /*135a0*/  IMAD.MOV R2, RZ, RZ, -R10 ;  /* 0x000000ffff027224 */ /* 0x000fc800078e0a0a */
[----:B------:R-:W-:Y:S02]  /*135b0*/  IMAD R2, R4, R2, R5 ;  /* 0x0000000204027224 */ /* 0x000fe400078e0205 */
        /* <DEDUP_REMOVED lines=8> */
[----:B------:R-:W-:Y:S05]  /*13640*/  BRA `(.L_x_1312) ;  /* 0x0000000000f87947 */ /* 0x000fea0003800000 */
.L_x_1311:
[----:B-1----:R-:W1:Y:S01]  /*13650*/  LDC.64 R2, c[0x0][0xc90] ;  /* 0x00032400ff027b82 */ /* 0x002e620000000a00 */
[----:B------:R-:W-:Y:S01]  /*13660*/  ULDC.64 UR6, c[0x0][0x208] ;  /* 0x0000820000067ab9 */ /* 0x000fe20000000a00 */
[----:B-1----:R-:W-:-:S05]  /*13670*/  IMAD.WIDE R2, R14, 0x4, R2 ;  /* 0x000000040e027825 */ /* 0x002fca00078e0202 */
[----:B0-----:R0:W2:Y:S02]  /*13680*/  LDG.E R7, desc[UR6][R2.64] ;  /* 0x0000000602077981 */ /* 0x0010a4000c1e1900 */
[----:B0-----:R-:W-:Y:S02]  /*13690*/  IMAD.MOV.U32 R2, RZ, RZ, RZ ;  /* 0x000000ffff027224 */ /* 0x001fe400078e00ff */
[----:B--2---:R-:W-:-:S05]  /*136a0*/  IMAD R8, R4, R7, RZ ;  /* 0x0000000704087224 */ /* 0x004fca00078e02ff */
[----:B------:R-:W-:-:S04]  /*136b0*/  IABS R9, R8 ;  /* 0x0000000800097213 */ /* 0x000fc80000000000 */
[----:B------:R-:W0:Y:S08]  /*136c0*/  I2F.RP R10, R9 ;  /* 0x00000009000a7306 */ /* 0x000e300000209400 */
[----:B0-----:R-:W0:Y:S02]  /*136d0*/  MUFU.RCP R10, R10 ;  /* 0x0000000a000a7308 */ /* 0x001e240000001000 */
[----:B0-----:R-:W-:-:S06]  /*136e0*/  VIADD R11, R10, 0xffffffe ;  /* 0x0ffffffe0a0b7836 */ /* 0x001fcc0000000000 */
[----:B------:R-:W0:Y:S02]  /*136f0*/  F2I.FTZ.U32.TRUNC.NTZ R3, R11 ;  /* 0x0000000b00037305 */ /* 0x000e24000021f000 */
[----:B0-----:R-:W-:-:S04]  /*13700*/  IMAD.MOV R12, RZ, RZ, -R3 ;  /* 0x000000ffff0c7224 */ /* 0x001fc800078e0a03 */
[----:B------:R-:W-:-:S04]  /*13710*/  IMAD R13, R12, R9, RZ ;  /* 0x000000090c0d7224 */ /* 0x000fc800078e02ff */
[----:B------:R-:W-:Y:S01]  /*13720*/  IMAD.HI.U32 R2, R3, R13, R2 ;  /* 0x0000000d03027227 */ /* 0x000fe200078e0002 */
[----:B------:R-:W-:Y:S02]  /*13730*/  IABS R13, R5 ;  /* 0x00000005000d7213 */ /* 0x000fe40000000000 */
[----:B------:R-:W-:-:S03]  /*13740*/  IABS R3, R8 ;  /* 0x0000000800037213 */ /* 0x000fc60000000000 */
[----:B------:R-:W-:-:S04]  /*13750*/  IMAD.HI.U32 R2, R2, R13, RZ ;  /* 0x0000000d02027227 */ /* 0x000fc800078e00ff */
[----:B------:R-:W-:-:S04]  /*13760*/  IMAD.MOV R3, RZ, RZ, -R3 ;  /* 0x000000ffff037224 */ /* 0x000fc800078e0a03 */
        /* <DEDUP_REMOVED lines=11> */
[----:B------:R-:W-:Y:S02]  /*13820*/  IMAD R9, R7, R2, RZ ;  /* 0x0000000207097224 */ /* 0x000fe400078e02ff */
[----:B------:R-:W-:Y:S02]  /*13830*/  IMAD.MOV R2, RZ, RZ, -R2 ;  /* 0x000000ffff027224 */ /* 0x000fe400078e0a02 */
[----:B------:R-:W-:Y:S02]  /*13840*/  IMAD.MOV R10, RZ, RZ, -R9 ;  /* 0x000000ffff0a7224 */ /* 0x000fe400078e0a09 */
[----:B------:R-:W-:Y:S02]  /*13850*/  IMAD R8, R8, R2, R5 ;  /* 0x0000000208087224 */ /* 0x000fe400078e0205 */
[----:B------:R-:W-:Y:S01]  /*13860*/  IMAD.MOV.U32 R2, RZ, RZ, RZ ;  /* 0x000000ffff027224 */ /* 0x000fe200078e00ff */
[----:B------:R-:W-:Y:S02]  /*13870*/  VIADDMNMX R7, R10, UR5, R7, PT ;  /* 0x000000050a077c46 */ /* 0x000fe4000b800107 */
[----:B------:R-:W-:-:S02]  /*13880*/  IADD3 R9, R9, 0x1000000, R8 ;  /* 0x0100000009097810 */ /* 0x000fc40007ffe008 */
[----:B------:R-:W-:-:S04]  /*13890*/  IABS R10, R7 ;  /* 0x00000007000a7213 */ /* 0x000fc80000000000 */
[----:B------:R-:W0:Y:S08]  /*138a0*/  I2F.RP R11, R10 ;  /* 0x0000000a000b7306 */ /* 0x000e300000209400 */
[----:B0-----:R-:W0:Y:S02]  /*138b0*/  MUFU.RCP R11, R11 ;  /* 0x0000000b000b7308 */ /* 0x001e240000001000 */
[----:B0-----:R-:W-:Y:S01]  /*138c0*/  VIADD R3, R11, 0xffffffe ;  /* 0x0ffffffe0b037836 */ /* 0x001fe20000000000 */
[----:B------:R-:W-:-:S05]  /*138d0*/  IABS R11, R7 ;  /* 0x00000007000b7213 */ /* 0x000fca0000000000 */
[----:B------:R-:W0:Y:S02]  /*138e0*/  F2I.FTZ.U32.TRUNC.NTZ R3, R3 ;  /* 0x0000000300037305 */ /* 0x000e24000021f000 */
[----:B0-----:R-:W-:-:S04]  /*138f0*/  IMAD.MOV R5, RZ, RZ, -R3 ;  /* 0x000000ffff057224 */ /* 0x001fc800078e0a03 */
[----:B------:R-:W-:-:S04]  /*13900*/  IMAD R5, R5, R10, RZ ;  /* 0x0000000a05057224 */ /* 0x000fc800078e02ff */
[----:B------:R-:W-:Y:S01]  /*13910*/  IMAD.HI.U32 R2, R3, R5, R2 ;  /* 0x0000000503027227 */ /* 0x000fe200078e0002 */
[----:B------:R-:W-:-:S03]  /*13920*/  IABS R5, R8 ;  /* 0x0000000800057213 */ /* 0x000fc60000000000 */
[----:B------:R-:W-:Y:S02]  /*13930*/  IMAD.MOV R3, RZ, RZ, -R11 ;  /* 0x000000ffff037224 */ /* 0x000fe400078e0a0b */
        /* <DEDUP_REMOVED lines=8> */
[----:B------:R-:W-:-:S07]  /*139c0*/  ISETP.GE.AND P2, PT, R3, RZ, PT ;  /* 0x000000ff0300720c */ /* 0x000fce0003f46270 */
[----:B------:R-:W-:-:S06]  /*139d0*/  @P0 VIADD R2, R2, 0x1 ;  /* 0x0000000102020836 */ /* 0x000fcc0000000000 */
[----:B------:R-:W-:Y:S01]  /*139e0*/  @!P2 IMAD.MOV R2, RZ, RZ, -R2 ;  /* 0x000000ffff02a224 */ /* 0x000fe200078e0a02 */
[----:B------:R-:W-:Y:S01]  /*139f0*/  @!P1 LOP3.LUT R2, RZ, R7, RZ, 0x33, !PT ;  /* 0x00000007ff029212 */ /* 0x000fe200078e33ff */
[----:B------:R-:W-:-:S04]  /*13a00*/  IMAD.MOV R7, RZ, RZ, -R7 ;  /* 0x000000ffff077224 */ /* 0x000fc800078e0a07 */
[----:B------:R-:W-:-:S05]  /*13a10*/  IMAD R3, R2, R7, R9 ;  /* 0x0000000702037224 */ /* 0x000fca00078e0209 */
[----:B------:R1:W-:Y:S02]  /*13a20*/  STL [R1+0x8], R3 ;  /* 0x0000080301007387 */ /* 0x0003e40000100800 */
.L_x_1312:
[----:B01----:R-:W-:-:S05]  /*13a30*/  LOP3.LUT R3, RZ, R2, RZ, 0x33, !PT ;  /* 0x00000002ff037212 */ /* 0x003fca00078e33ff */
[----:B------:R-:W-:-:S05]  /*13a40*/  IMAD.IADD R2, R4, 0x1, R3 ;  /* 0x0000000104027824 */ /* 0x000fca00078e0203 */
[----:B------:R1:W-:Y:S01]  /*13a50*/  STL [R1+0x4], R2 ;  /* 0x0000040201007387 */ /* 0x0003e20000100800 */
[----:B------:R-:W-:Y:S05]  /*13a60*/  BRA `(.L_x_1313) ;  /* 0x0000000000107947 */ /* 0x000fea0003800000 */
.L_x_1308:
[----:B------:R-:W-:Y:S01]  /*13a70*/  IMAD.U32 R2, RZ, RZ, UR6 ;  /* 0x00000006ff027e24 */ /* 0x000fe2000f8e00ff */
[----:B------:R0:W-:Y:S04]  /*13a80*/  STL [R1+0x4], RZ ;  /* 0x000004ff01007387 */ /* 0x0001e80000100800 */
[----:B------:R0:W-:Y:S04]  /*13a90*/  STL [R1+0x8], RZ ;  /* 0x000008ff01007387 */ /* 0x0001e80000100800 */
[----:B------:R0:W-:Y:S02]  /*13aa0*/  STL [R1], R2 ;  /* 0x0000000201007387 */ /* 0x0001e40000100800 */
.L_x_1313:
[----:B------:R-:W2:Y:S04]  /*13ab0*/  LDL R8, [R1] ;  /* 0x0000000001087983 */ /* 0x000ea80000100800 */
[----:B------:R-:W2:Y:S04]  /*13ac0*/  LDL R9, [R1+0x4] ;  /* 0x0000040001097983 */ /* 0x000ea80000100800 */
[----:B------:R-:W2:Y:S04]  /*13ad0*/  LDL R10, [R1+0x8] ;  /* 0x00000800010a7983 */ /* 0x000ea80000100800 */
[----:B------:R-:W2:Y:S01]  /*13ae0*/  LDL R11, [R1+0xc] ;  /* 0x00000c00010b7983 */ /* 0x000ea20000100800 */
[----:B------:R-:W-:-:S13]  /*13af0*/  ISETP.NE.AND P0, PT, R0, RZ, PT ;  /* 0x000000ff0000720c */ /* 0x000fda0003f05270 */
[----:B------:R-:W3:Y:S01]  /*13b00*/  @!P0 S2R R3, SR_CgaCtaId ;  /* 0x0000000000038919 */ /* 0x000ee20000008800 */
[----:B------:R-:W-:-:S04]  /*13b10*/  @!P0 MOV R0, 0x400 ;  /* 0x0000040000008802 */ /* 0x000fc80000000f00 */
[----:B---3--:R-:W-:-:S05]  /*13b20*/  @!P0 LEA R0, R3, R0, 0x18 ;  /* 0x0000000003008211 */ /* 0x008fca00078ec0ff */
[----:B--2---:R2:W-:Y:S01]  /*13b30*/  @!P0 STS.128 [R0+0x308d0], R8 ;  /* 0x0308d00800008388 */ /* 0x0045e20000000c00 */
[----:B------:R-:W-:Y:S06]  /*13b40*/  BAR.ARV 0x5, 0x180 ;  /* 0x0146000000007b1d */ /* 0x000fec0000002000 */
.L_x_1306:
[----:B--2---:R-:W2:Y:S01]  /*13b50*/  LDL R0, [R1+0xc] ;  /* 0x00000c0001007983 */ /* 0x004ea20000100800 */
[----:B------:R-:W-:Y:S01]  /*13b60*/  ULDC UR4, c[0x0][0xc3c] ;  /* 0x00030f0000047ab9 */ /* 0x000fe20000000800 */
[----:B------:R-:W-:Y:S01]  /*13b70*/  IMAD.MOV.U32 R19, RZ, RZ, RZ ;  /* 0x000000ffff137224 */ /* 0x000fe200078e00ff */
[----:B--2---:R-:W-:Y:S01]  /*13b80*/  ISETP.GE.AND P0, PT, R0, UR4, PT ;  /* 0x0000000400007c0c */ /* 0x004fe2000bf06270 */
[----:B------:R-:W-:-:S05]  /*13b90*/  IMAD.MOV.U32 R0, RZ, RZ, 0x1 ;  /* 0x00000001ff007424 */ /* 0x000fca00078e00ff */
[----:B------:R2:W-:Y:S04]  /*13ba0*/  STL [R1+0x10], R0 ;  /* 0x0000100001007387 */ /* 0x0005e80000100800 */
[----:B------:R2:W-:Y:S03]  /*13bb0*/  STL [R1+0x50], RZ ;  /* 0x000050ff01007387 */ /* 0x0005e60000100800 */
[----:B------:R-:W-:Y:S05]  /*13bc0*/  @P0 BRA `(.L_x_1314) ;  /* 0x0000006c00240947 */ /* 0x000fea0003800000 */
[----:B------:R-:W4:Y:S01]  /*13bd0*/  S2UR UR5, SR_CgaCtaId ;  /* 0x00000000000579c3 */ /* 0x000f220000008800 */
[C---:B--2---:R-:W-:Y:S01]  /*13be0*/  IMAD.SHL.U32 R0, R6.reuse, 0x8, RZ ;  /* 0x0000000806007824 */ /* 0x044fe200078e00ff */
[----:B------:R-:W-:Y:S01]  /*13bf0*/  LOP3.LUT R4, R6, 0x7f, RZ, 0xc0, !PT ;  /* 0x0000007f06047812 */ /* 0x000fe200078ec0ff */
[----:B------:R-:W-:Y:S01]  /*13c00*/  UMOV UR4, 0x400 ;  /* 0x0000040000047882 */ /* 0x000fe20000000000 */
[----:B------:R-:W-:Y:S01]  /*13c10*/  BSSY B8, `(.L_x_1314) ;  /* 0x00006c4000087945 */ /* 0x000fe20003800000 */
[----:B------:R-:W-:Y:S01]  /*13c20*/  IMAD.MOV.U32 R19, RZ, RZ, RZ ;  /* 0x000000ffff137224 */ /* 0x000fe200078e00ff */
[----:B------:R-:W-:Y:S01]  /*13c30*/  LOP3.LUT R3, R0, 0x1f8, RZ, 0xc0, !PT ;  /* 0x000001f800037812 */ /* 0x000fe200078ec0ff */
[----:B01----:R-:W-:Y:S01]  /*13c40*/  IMAD.SHL.U32 R2, R4, 0x8, RZ ;  /* 0x0000000804027824 */ /* 0x003fe200078e00ff */
        /* <DEDUP_REMOVED lines=9> */
[----:B----4-:R-:W-:-:S06]  /*13ce0*/  ULEA UR4, UR5, UR4, 0x18 ;  /* 0x0000000405047291 */ /* 0x010fcc000f8ec03f */
[----:B------:R-:W-:-:S04]  /*13cf0*/  IMAD.U32 R18, RZ, RZ, UR4 ;  /* 0x00000004ff127e24 */ /* 0x000fc8000f8e00ff */
[----:B------:R-:W-:-:S05]  /*13d00*/  IMAD R3, R3, 0x2, R18 ;  /* 0x0000000203037824 */ /* 0x000fca00078e0212 */
[----:B------:R0:W-:Y:S04]  /*13d10*/  STL [R1+0x20], R3 ;  /* 0x0000200301007387 */ /* 0x0001e80000100800 */
[----:B------:R-:W-:Y:S04]  /*13d20*/  STL [R1+0x50], RZ ;  /* 0x000050ff01007387 */ /* 0x000fe80000100800 */
[----:B------:R1:W-:Y:S01]  /*13d30*/  STL [R1+0x10], R2 ;  /* 0x0000100201007387 */ /* 0x0003e20000100800 */
[C---:B0-----:R-:W-:Y:S02]  /*13d40*/  LOP3.LUT R3, R0.reuse, 0x40, RZ, 0xfc, !PT ;  /* 0x0000004000037812 */ /* 0x041fe400078efcff */
[----:B-1----:R-:W-:-:S02]  /*13d50*/  LOP3.LUT R2, R0, 0x80, RZ, 0xfc, !PT ;  /* 0x0000008000027812 */ /* 0x002fc400078efcff */
[----:B------:R-:W-:-:S07]  /*13d60*/  LOP3.LUT R0, R0, 0xc0, RZ, 0xfc, !PT ;  /* 0x000000c000007812 */ /* 0x000fce00078efcff */
.L_x_1437:
[----:B---3--:R-:W2:Y:S01]  /*13d70*/  LDL R9, [R1+0xc] ;  /* 0x00000c0001097983 */ /* 0x008ea20000100800 */
[----:B------:R-:W-:Y:S05]  /*13d80*/  YIELD ;  /* 0x0000000000007946 */ /* 0x000fea0003800000 */
[----:B------:R-:W-:Y:S01]  /*13d90*/  ULDC.64 UR4, c[0x0][0xa28] ;  /* 0x00028a0000047ab9 */ /* 0x000fe20000000a00 */
[----:B------:R-:W-:Y:S01]  /*13da0*/  IMAD.MOV.U32 R0, RZ, RZ, RZ ;  /* 0x000000ffff007224 */ /* 0x000fe200078e00ff */
[----:B------:R-:W-:Y:S01]  /*13db0*/  ISETP.NE.U32.AND P0, PT, RZ, UR4, PT ;  /* 0x00000004ff007c0c */ /* 0x000fe2000bf05070 */
[----:B01----:R-:W0:Y:S01]  /*13dc0*/  LDC.64 R4, c[0x0][0xa00] ;  /* 0x00028000ff047b82 */ /* 0x003e220000000a00 */
[----:B------:R-:W-:Y:S01]  /*13dd0*/  ULDC.64 UR8, c[0x0][0x208] ;  /* 0x0000820000087ab9 */ /* 0x000fe20000000a00 */
[----:B------:R-:W-:Y:S01]  /*13de0*/  IMAD.MOV.U32 R10, RZ, RZ, RZ ;  /* 0x000000ffff0a7224 */ /* 0x000fe200078e00ff */
[----:B------:R-:W-:Y:S01]  /*13df0*/  ISETP.NE.AND.EX P0, PT, RZ, UR5, PT, P0 ;  /* 0x00000005ff007c0c */ /* 0x000fe2000bf05300 */
[----:B------:R-:W-:Y:S01]  /*13e00*/  ULDC.64 UR4, c[0x0][0xa18] ;  /* 0x0002860000047ab9 */ /* 0x000fe20000000a00 */
[----:B------:R-:W-:-:S11]  /*13e10*/  ULDC.64 UR6, c[0x0][0xa08] ;  /* 0x0002820000067ab9 */ /* 0x000fd60000000a00 */
[----:B------:R-:W2:Y:S02]  /*13e20*/  @P0 LDC.64 R2, c[0x0][0xa28] ;  /* 0x00028a00ff020b82 */ /* 0x000ea40000000a00 */
[----:B--2---:R-:W-:-:S05]  /*13e30*/  @P0 IMAD.WIDE R2, R9, 0x4, R2 ;  /* 0x0000000409020825 */ /* 0x004fca00078e0202 */
[----:B------:R1:W5:Y:S01]  /*13e40*/  @P0 LDG.E R0, desc[UR8][R2.64] ;  /* 0x0000000802000981 */ /* 0x000362000c1e1900 */
[----:B------:R-:W-:Y:S01]  /*13e50*/  ISETP.NE.U32.AND P0, PT, RZ, UR4, PT ;  /* 0x00000004ff007c0c */ /* 0x000fe2000bf05070 */
[----:B0-----:R-:W-:Y:S01]  /*13e60*/  IMAD.WIDE R4, R9, 0x4, R4 ;  /* 0x0000000409047825 */ /* 0x001fe200078e0204 */
[----:B------:R-:W-:Y:S02]  /*13e70*/  ISETP.NE.U32.AND P1, PT, RZ, UR6, PT ;  /* 0x00000006ff007c0c */ /* 0x000fe4000bf25070 */
[----:B------:R-:W-:Y:S01]  /*13e80*/  ISETP.NE.AND.EX P2, PT, RZ, UR5, PT, P0 ;  /* 0x00000005ff007c0c */ /* 0x000fe2000bf45300 */
[----:B------:R-:W-:Y:S01]  /*13e90*/  ULDC.64 UR4, c[0x0][0xa00] ;  /* 0x0002800000047ab9 */ /* 0x000fe20000000a00 */
[----:B------:R-:W-:Y:S01]  /*13ea0*/  ISETP.NE.AND.EX P1, PT, RZ, UR7, PT, P1 ;  /* 0x00000007ff007c0c */ /* 0x000fe2000bf25310 */
[----:B------:R-:W-:Y:S01]  /*13eb0*/  IMAD.MOV.U32 R8, RZ, RZ, RZ ;  /* 0x000000ffff087224 */ /* 0x000fe200078e00ff */
[----:B------:R-:W-:Y:S01]  /*13ec0*/  ISETP.NE.U32.AND P0, PT, RZ, UR4, PT ;  /* 0x00000004ff007c0c */ /* 0x000fe2000bf05070 */
[----:B-1----:R-:W0:Y:S03]  /*13ed0*/  LDC.64 R2, c[0x0][0xa08] ;  /* 0x00028200ff027b82 */ /* 0x002e260000000a00 */
[----:B------:R-:W-:-:S05]  /*13ee0*/  ISETP.NE.AND.EX P0, PT, RZ, UR5, PT, P0 ;  /* 0x00000005ff007c0c */ /* 0x000fca000bf05300 */
[----:B------:R-:W1:Y:S08]  /*13ef0*/  @P2 LDC.64 R6, c[0x0][0xa18] ;  /* 0x00028600ff062b82 */ /* 0x000e700000000a00 */
[----:B------:R-:W2:Y:S01]  /*13f00*/  @P0 LDG.E R10, desc[UR8][R4.64] ;  /* 0x00000008040a0981 */ /* 0x000ea2000c1e1900 */
[----:B------:R-:W-:Y:S01]  /*13f10*/  ULDC UR4, c[0x0][0x288] ;  /* 0x0000a20000047ab9 */ /* 0x000fe20000000800 */
[----:B0-----:R-:W-:-:S05]  /*13f20*/  IMAD.WIDE R2, R9, 0x4, R2 ;  /* 0x0000000409027825 */ /* 0x001fca00078e0202 */
[----:B------:R-:W5:Y:S01]  /*13f30*/  @P1 LDG.E R8, desc[UR8][R2.64] ;  /* 0x0000000802081981 */ /* 0x000f62000c1e1900 */
[----:B-1----:R-:W-:-:S03]  /*13f40*/  @P2 IMAD.WIDE R6, R9, 0x4, R6 ;  /* 0x0000000409062825 */ /* 0x002fc600078e0206 */
        /* <DEDUP_REMOVED lines=15> */
[----:B------:R-:W0:Y:S04]  /*14040*/  LDG.E R7, desc[UR4][R4.64] ;  /* 0x0000000404077981 */ /* 0x000e28000c1e1900 */
[----:B------:R-:W0:Y:S02]  /*14050*/  LDG.E R4, desc[UR4][R4.64+0x4] ;  /* 0x0000040404047981 */ /* 0x000e24000c1e1900 */
[----:B0-----:R-:W-:-:S05]  /*14060*/  IMAD.IADD R10, R4, 0x1, -R7 ;  /* 0x00000001040a7824 */ /* 0x001fca00078e0a07 */
[----:B------:R1:W-:Y:S02]  /*14070*/  STL [R1+0x2c], R10 ;  /* 0x00002c0a01007387 */ /* 0x0003e40000100800 */
.L_x_1315:
[----:B------:R-:W2:Y:S01]  /*14080*/  LDL.LU R5, [R1+0x8] ;  /* 0x0000080001057983 */ /* 0x000ea20000300800 */
[----:B------:R-:W-:Y:S02]  /*14090*/  ULDC.64 UR4, c[0x0][0xa20] ;  /* 0x0002880000047ab9 */ /* 0x000fe40000000a00 */
[----:B------:R-:W-:-:S04]  /*140a0*/  ISETP.NE.U32.AND P0, PT, RZ, UR4, PT ;  /* 0x00000004ff007c0c */ /* 0x000fc8000bf05070 */
[----:B------:R-:W-:Y:S02]  /*140b0*/  ISETP.NE.AND.EX P0, PT, RZ, UR5, PT, P0 ;  /* 0x00000005ff007c0c */ /* 0x000fe4000bf05300 */
[C---:B--2---:R-:W-:Y:S02]  /*140c0*/  LOP3.LUT R7, R5.reuse, 0xff000000, RZ, 0xc0, !PT ;  /* 0xff00000005077812 */ /* 0x044fe400078ec0ff */
[C---:B------:R-:W-:Y:S02]  /*140d0*/  LOP3.LUT R4, R5.reuse, 0xff0000, RZ, 0xc0, !PT ;  /* 0x00ff000005047812 */ /* 0x040fe400078ec0ff */
[----:B------:R-:W-:Y:S02]  /*140e0*/  SHF.R.U32.HI R7, RZ, 0x8, R7 ;  /* 0x00000008ff077819 */ /* 0x000fe40000011607 */
[----:B------:R-:W-:Y:S02]  /*140f0*/  LOP3.LUT R16, R5, 0xffff, RZ, 0xc0, !PT ;  /* 0x0000ffff05107812 */ /* 0x000fe400078ec0ff */
[----:B------:R-:W-:Y:S01]  /*14100*/  LEA.HI R7, R4, R7, RZ, 0x10 ;  /* 0x0000000704077211 */ /* 0x000fe200078f80ff */
[----:B-----5:R-:W-:-:S05]  /*14110*/  IMAD.IADD R4, R8, 0x1, R0 ;  /* 0x0000000108047824 */ /* 0x020fca00078e0200 */
[----:B------:R2:W-:Y:S01]  /*14120*/  STL [R1+0x14], R4 ;  /* 0x0000140401007387 */ /* 0x0005e20000100800 */
[----:B------:R-:W-:Y:S05]  /*14130*/  @!P0 BRA `(.L_x_1316) ;  /* 0x0000000000148947 */ /* 0x000fea0003800000 */
[----:B------:R-:W3:Y:S01]  /*14140*/  LDC.64 R2, c[0x0][0xa20] ;  /* 0x00028800ff027b82 */ /* 0x000ee20000000a00 */
[----:B------:R-:W-:Y:S01]  /*14150*/  ULDC.64 UR4, c[0x0][0x208] ;  /* 0x0000820000047ab9 */ /* 0x000fe20000000a00 */
[----:B---3--:R-:W-:-:S05]  /*14160*/  IMAD.WIDE R2, R9, 0x4, R2 ;  /* 0x0000000409027825 */ /* 0x008fca00078e0202 */
[----:B------:R3:W5:Y:S01]  /*14170*/  LDG.E R6, desc[UR4][R2.64] ;  /* 0x0000000402067981 */ /* 0x000762000c1e1900 */
[----:B------:R-:W-:Y:S05]  /*14180*/  BRA `(.L_x_1317) ;  /* 0x0000000000147947 */ /* 0x000fea0003800000 */
.L_x_1316:
[----:B------:R-:W-:Y:S05]  /*14190*/  @!P1 BRA `(.L_x_1317) ;  /* 0x0000000000109947 */ /* 0x000fea0003800000 */
[----:B------:R-:W-:Y:S02]  /*141a0*/  ULDC.64 UR4, c[0x0][0x208] ;  /* 0x0000820000047ab9 */ /* 0x000fe40000000a00 */
[----:B------:R-:W3:Y:S04]  /*141b0*/  LDG.E R6, desc[UR4][R2.64] ;  /* 0x0000000402067981 */ /* 0x000ee8000c1e1900 */
[----:B------:R-:W3:Y:S02]  /*141c0*/  LDG.E R2, desc[UR4][R2.64+0x4] ;  /* 0x0000040402027981 */ /* 0x000ee4000c1e1900 */
[----:B---3--:R-:W-:-:S07]  /*141d0*/  IMAD.IADD R6, R2, 0x1, -R6 ;  /* 0x0000000102067824 */ /* 0x008fce00078e0a06 */
.L_x_1317:
[----:B--2---:R-:W2:Y:S01]  /*141e0*/  LDL.LU R4, [R1+0x4] ;  /* 0x0000040001047983 */ /* 0x004ea20000300800 */
[----:B---3--:R-:W3:Y:S01]  /*141f0*/  LDC R2, c[0x0][0x448] ;  /* 0x00011200ff027b82 */ /* 0x008ee20000000800 */
[----:B-----5:R-:W-:Y:S01]  /*14200*/  IMAD.IADD R0, R6, 0x1, -R0 ;  /* 0x0000000106007824 */ /* 0x020fe200078e0a00 */
[----:B---3--:R-:W-:-:S13]  /*14210*/  ISETP.NE.AND P1, PT, R2, 0x1, PT ;  /* 0x000000010200780c */ /* 0x008fda0003f25270 */
[----:B------:R-:W3:Y:S08]  /*14220*/  @P1 LDC R3, c[0x0][0x44c] ;  /* 0x00011300ff031b82 */ /* 0x000ef00000000800 */
[----:B------:R-:W4:Y:S01]  /*14230*/  @P1 LDC R2, c[0x0][0x450] ;  /* 0x00011400ff021b82 */ /* 0x000f220000000800 */
[----:B--2---:R-:W-:-:S04]  /*14240*/  IMAD.SHL.U32 R11, R4, 0x80, RZ ;  /* 0x00000080040b7824 */ /* 0x004fc800078e00ff */
[----:B------:R-:W-:Y:S01]  /*14250*/  VIADD R4, R11, 0x7f ;  /* 0x0000007f0b047836 */ /* 0x000fe20000000000 */
[----:B------:R2:W-:Y:S03]  /*14260*/  STL [R1+0x28], R11 ;  /* 0x0000280b01007387 */ /* 0x0005e60000100800 */
[----:B---3--:R-:W-:-:S04]  /*14270*/  @P1 IMAD.HI.U32 R3, R4, R3, RZ ;  /* 0x0000000304031227 */ /* 0x008fc800078e00ff */
[----:B------:R-:W-:Y:S01]  /*14280*/  IMAD.MOV.U32 R6, RZ, RZ, R4 ;  /* 0x000000ffff067224 */ /* 0x000fe200078e0004 */
[----:B----4-:R-:W-:Y:S01]  /*14290*/  @P1 SHF.R.U32.HI R6, RZ, R2, R3 ;  /* 0x00000002ff061219 */ /* 0x010fe20000011603 */
[----:B------:R-:W-:-:S05]  /*142a0*/  VIADD R4, R0, 0x3f ;  /* 0x0000003f00047836 */ /* 0x000fca0000000000 */
[----:B------:R-:W-:-:S04]  /*142b0*/  SHF.R.S32.HI R2, RZ, 0x1f, R4 ;  /* 0x0000001fff027819 */ /* 0x000fc80000011404 */
[----:B------:R-:W-:Y:S02]  /*142c0*/  LEA.HI R4, R2, R4, RZ, 0x6 ;  /* 0x0000000402047211 */ /* 0x000fe400078f30ff */
[----:B------:R-:W-:Y:S02]  /*142d0*/  IADD3 R2, R0, 0x1, -R10 ;  /* 0x0000000100027810 */ /* 0x000fe40007ffe80a */
[----:B------:R-:W-:-:S03]  /*142e0*/  SHF.R.S32.HI R9, RZ, 0x6, R4 ;  /* 0x00000006ff097819 */ /* 0x000fc60000011404 */
[----:B------:R-:W-:Y:S02]  /*142f0*/  IMAD.IADD R6, R2, 0x1, R6 ;  /* 0x0000000102067824 */ /* 0x000fe400078e0206 */
[----:B------:R-:W3:Y:S01]  /*14300*/  LDC.64 R2, c[0x0][0x9e0] ;  /* 0x00027800ff027b82 */ /* 0x000ee20000000a00 */
[----:B------:R2:W-:Y:S01]  /*14310*/  STL [R1+0x58], R9 ;  /* 0x0000580901007387 */ /* 0x0005e20000100800 */
[----:B---3--:R-:W-:Y:S01]  /*14320*/  ISETP.GE.AND P2, PT, R3, 0x1, PT ;  /* 0x000000010300780c */ /* 0x008fe20003f46270 */
[----:B------:R-:W-:-:S12]  /*14330*/  IMAD.IADD R2, R6, 0x1, R2 ;  /* 0x0000000106027824 */ /* 0x000fd800078e0202 */
[----:B--2---:R-:W-:Y:S05]  /*14340*/  @!P2 BRA `(.L_x_1318) ;  /* 0x000000000048a947 */ /* 0x004fea0003800000 */
[C---:B------:R-:W-:Y:S01]  /*14350*/  ISETP.GT.AND P0, PT, R6.reuse, RZ, PT ;  /* 0x000000ff0600720c */ /* 0x040fe20003f04270 */
[----:B------:R-:W-:Y:S01]  /*14360*/  BSSY B0, `(.L_x_1319) ;  /* 0x000000e000007945 */ /* 0x000fe20003800000 */
[----:B------:R-:W-:-:S11]  /*14370*/  VIADD R8, R6, 0xffffffff ;  /* 0xffffffff06087836 */ /* 0x000fd60000000000 */
[----:B------:R-:W-:Y:S05]  /*14380*/  @P0 BRA `(.L_x_1320) ;  /* 0x00000000001c0947 */ /* 0x000fea0003800000 */
[----:B------:R-:W-:Y:S01]  /*14390*/  ISETP.NE.AND P0, PT, R3, 0x1, PT ;  /* 0x000000010300780c */ /* 0x000fe20003f05270 */
[----:B------:R-:W-:-:S12]  /*143a0*/  IMAD.MOV R6, RZ, RZ, -R6 ;  /* 0x000000ffff067224 */ /* 0x000fd800078e0a06 */
[----:B------:R-:W2:Y:S02]  /*143b0*/  @P0 LDC.64 R4, c[0x0][0x9e8] ;  /* 0x00027a00ff040b82 */ /* 0x000ea40000000a00 */
[----:B--2---:R-:W-:-:S05]  /*143c0*/  @P0 IMAD.HI.U32 R4, R6, R4, RZ ;  /* 0x0000000406040227 */ /* 0x004fca00078e00ff */
[----:B------:R-:W-:-:S04]  /*143d0*/  @P0 SHF.R.U32.HI R6, RZ, R5, R4 ;  /* 0x00000005ff060219 */ /* 0x000fc80000011604 */
[----:B------:R-:W-:Y:S01]  /*143e0*/  LOP3.LUT R8, RZ, R6, RZ, 0x33, !PT ;  /* 0x00000006ff087212 */ /* 0x000fe200078e33ff */
[----:B------:R-:W-:Y:S06]  /*143f0*/  BRA `(.L_x_1321) ;  /* 0x0000000000107947 */ /* 0x000fec0003800000 */
.L_x_1320:
[----:B------:R-:W-:-:S13]  /*14400*/  ISETP.NE.AND P0, PT, R3, 0x1, PT ;  /* 0x000000010300780c */ /* 0x000fda0003f05270 */
[----:B------:R-:W2:Y:S02]  /*14410*/  @P0 LDC.64 R4, c[0x0][0x9e8] ;  /* 0x00027a00ff040b82 */ /* 0x000ea40000000a00 */
[----:B--2---:R-:W-:-:S05]  /*14420*/  @P0 IMAD.HI.U32 R4, R8, R4, RZ ;  /* 0x0000000408040227 */ /* 0x004fca00078e00ff */
[----:B------:R-:W-:-:S07]  /*14430*/  @P0 SHF.R.U32.HI R8, RZ, R5, R4 ;  /* 0x00000005ff080219 */ /* 0x000fce0000011604 */
.L_x_1321:
[----:B------:R-:W-:Y:S05]  /*14440*/  BSYNC B0 ;  /* 0x0000000000007941 */ /* 0x000fea0003800000 */
.L_x_1319:
[----:B------:R-:W-:-:S05]  /*14450*/  IMAD R8, R8, R3, R3 ;  /* 0x0000000308087224 */ /* 0x000fca00078e0203 */
[----:B------:R-:W-:-:S07]  /*14460*/  VIMNMX R2, R2, R8, PT ;  /* 0x0000000802027248 */ /* 0x000fce0003fe0100 */
.L_x_1318:
[----:B------:R-:W2:Y:S01]  /*14470*/  @P1 LDC R4, c[0x0][0x44c] ;  /* 0x00011300ff041b82 */ /* 0x000ea20000000800 */
[----:B------:R-:W-:Y:S01]  /*14480*/  IMAD.MOV.U32 R5, RZ, RZ, R11 ;  /* 0x000000ffff057224 */ /* 0x000fe200078e000b */
[----:B------:R-:W-:Y:S01]  /*14490*/  ULDC UR4, c[0x0][0x9dc] ;  /* 0x0002770000047ab9 */ /* 0x000fe20000000800 */
[----:B------:R-:W-:-:S05]  /*144a0*/  VIADD R2, R2, 0x3f ;  /* 0x0000003f02027836 */ /* 0x000fca0000000000 */
[----:B------:R-:W3:Y:S01]  /*144b0*/  @P1 LDC R6, c[0x0][0x450] ;  /* 0x00011400ff061b82 */ /* 0x000ee20000000800 */
[----:B--2---:R-:W-:-:S05]  /*144c0*/  @P1 IMAD.HI.U32 R4, R11, R4, RZ ;  /* 0x000000040b041227 */ /* 0x004fca00078e00ff */
[----:B---3--:R-:W-:-:S04]  /*144d0*/  @P1 SHF.R.U32.HI R5, RZ, R6, R4 ;  /* 0x00000006ff051219 */ /* 0x008fc80000011604 */
[----:B------:R-:W-:Y:S02]  /*144e0*/  IADD3 R6, R5, R0, -R10 ;  /* 0x0000000005067210 */ /* 0x000fe40007ffe80a */
[----:B------:R-:W-:-:S04]  /*144f0*/  SHF.R.S32.HI R0, RZ, 0x1f, R2 ;  /* 0x0000001fff007819 */ /* 0x000fc80000011402 */
[----:B------:R-:W-:Y:S01]  /*14500*/  LEA.HI R0, R0, R2, RZ, 0x6 ;  /* 0x0000000200007211 */ /* 0x000fe200078f30ff */
[----:B------:R-:W-:-:S03]  /*14510*/  VIADD R2, R6, -UR4 ;  /* 0x8000000406027c36 */ /* 0x000fc60008000000 */
[----:B------:R-:W-:-:S04]  /*14520*/  SHF.R.S32.HI R4, RZ, 0x6, R0 ;  /* 0x00000006ff047819 */ /* 0x000fc80000011400 */
[----:B------:R-:W-:Y:S01]  /*14530*/  VIMNMX R0, R9, R4, PT ;  /* 0x0000000409007248 */ /* 0x000fe20003fe0100 */
[----:B------:R2:W-:Y:S01]  /*14540*/  STL [R1+0x54], R4 ;  /* 0x0000540401007387 */ /* 0x0005e20000100800 */
[----:B------:R-:W-:Y:S05]  /*14550*/  @!P2 BRA `(.L_x_1322) ;  /* 0x000000000044a947 */ /* 0x000fea0003800000 */
[----:B------:R-:W-:Y:S01]  /*14560*/  ISETP.GT.AND P0, PT, R6, -0x1, PT ;  /* 0xffffffff0600780c */ /* 0x000fe20003f04270 */
[----:B------:R-:W-:-:S12]  /*14570*/  BSSY B0, `(.L_x_1323) ;  /* 0x000000d000007945 */ /* 0x000fd80003800000 */
[----:B------:R-:W-:Y:S05]  /*14580*/  @P0 BRA `(.L_x_1324) ;  /* 0x00000000001c0947 */ /* 0x000fea0003800000 */
[----:B------:R-:W-:Y:S02]  /*14590*/  ISETP.NE.AND P0, PT, R3, 0x1, PT ;  /* 0x000000010300780c */ /* 0x000fe40003f05270 */
[----:B------:R-:W-:-:S11]  /*145a0*/  LOP3.LUT R6, RZ, R6, RZ, 0x33, !PT ;  /* 0x00000006ff067212 */ /* 0x000fd600078e33ff */
[----:B--2---:R-:W2:Y:S02]  /*145b0*/  @P0 LDC.64 R4, c[0x0][0x9e8] ;  /* 0x00027a00ff040b82 */ /* 0x004ea40000000a00 */
[----:B--2---:R-:W-:-:S05]  /*145c0*/  @P0 IMAD.HI.U32 R4, R6, R4, RZ ;  /* 0x0000000406040227 */ /* 0x004fca00078e00ff */
[----:B------:R-:W-:-:S04]  /*145d0*/  @P0 SHF.R.U32.HI R6, RZ, R5, R4 ;  /* 0x00000005ff060219 */ /* 0x000fc80000011604 */
[----:B------:R-:W-:Y:S01]  /*145e0*/  LOP3.LUT R6, RZ, R6, RZ, 0x33, !PT ;  /* 0x00000006ff067212 */ /* 0x000fe200078e33ff */
[----:B------:R-:W-:Y:S06]  /*145f0*/  BRA `(.L_x_1325) ;  /* 0x0000000000107947 */ /* 0x000fec0003800000 */
.L_x_1324:
[----:B------:R-:W-:-:S13]  /*14600*/  ISETP.NE.AND P0, PT, R3, 0x1, PT ;  /* 0x000000010300780c */ /* 0x000fda0003f05270 */
[----:B--2---:R-:W2:Y:S02]  /*14610*/  @P0 LDC.64 R4, c[0x0][0x9e8] ;  /* 0x00027a00ff040b82 */ /* 0x004ea40000000a00 */
[----:B--2---:R-:W-:-:S05]  /*14620*/  @P0 IMAD.HI.U32 R4, R6, R4, RZ ;  /* 0x0000000406040227 */ /* 0x004fca00078e00ff */
[----:B------:R-:W-:-:S07]  /*14630*/  @P0 SHF.R.U32.HI R6, RZ, R5, R4 ;  /* 0x00000005ff060219 */ /* 0x000fce0000011604 */
.L_x_1325:
[----:B------:R-:W-:Y:S05]  /*14640*/  BSYNC B0 ;  /* 0x0000000000007941 */ /* 0x000fea0003800000 */
.L_x_1323:
[----:B------:R-:W-:-:S05]  /*14650*/  IMAD R3, R6, R3, RZ ;  /* 0x0000000306037224 */ /* 0x000fca00078e02ff */
[----:B------:R-:W-:-:S07]  /*14660*/  VIMNMX R2, R2, R3, !PT ;  /* 0x0000000302027248 */ /* 0x000fce0007fe0100 */
.L_x_1322:
[----:B------:R-:W-:Y:S01]  /*14670*/  SHF.R.S32.HI R3, RZ, 0x1f, R2 ;  /* 0x0000001fff037819 */ /* 0x000fe20000011402 */
[----:B------:R-:W-:Y:S01]  /*14680*/  IMAD.MOV.U32 R5, RZ, RZ, RZ ;  /* 0x000000ffff057224 */ /* 0x000fe200078e00ff */
[----:B--2---:R-:W-:Y:S01]  /*14690*/  SHF.R.U32.HI R4, RZ, 0x10, R7 ;  /* 0x00000010ff047819 */ /* 0x004fe20000011607 */
[----:B------:R-:W-:Y:S01]  /*146a0*/  BSSY B0, `(.L_x_1326) ;  /* 0x0000029000007945 */ /* 0x000fe20003800000 */
[----:B------:R-:W-:Y:S01]  /*146b0*/  LEA.HI R3, R3, R2, RZ, 0x6 ;  /* 0x0000000203037211 */ /* 0x000fe200078f30ff */
[----:B01----:R-:W-:Y:S01]  /*146c0*/  IMAD.MOV.U32 R10, RZ, RZ, R5 ;  /* 0x000000ffff0a7224 */ /* 0x003fe200078e0005 */
[----:B------:R-:W-:Y:S02]  /*146d0*/  ISETP.NE.AND P0, PT, R4, RZ, PT ;  /* 0x000000ff0400720c */ /* 0x000fe40003f05270 */
[----:B------:R-:W-:Y:S02]  /*146e0*/  SHF.R.S32.HI R3, RZ, 0x6, R3 ;  /* 0x00000006ff037819 */ /* 0x000fe40000011403 */
[----:B------:R-:W-:-:S02]  /*146f0*/  LOP3.LUT R8, R7, 0xff, RZ, 0xc0, !PT ;  /* 0x000000ff07087812 */ /* 0x000fc400078ec0ff */
[----:B------:R-:W-:-:S04]  /*14700*/  VIMNMX R9, RZ, R3, !PT ;  /* 0x00000003ff097248 */ /* 0x000fc80007fe0100 */
[----:B------:R-:W-:Y:S01]  /*14710*/  ISETP.GT.AND P1, PT, R0, R9, PT ;  /* 0x000000090000720c */ /* 0x000fe20003f24270 */
[----:B------:R0:W-:Y:S02]  /*14720*/  STL [R1+0x34], R9 ;  /* 0x0000340901007387 */ /* 0x0001e40000100800 */
[----:B------:R-:W1:Y:S02]  /*14730*/  @!P0 LDC R4, c[0x0][0x9f0] ;  /* 0x00027c00ff048b82 */ /* 0x000e640000000800 */
[----:B------:R0:W-:Y:S04]  /*14740*/  STL [R1+0x38], R5 ;  /* 0x0000380501007387 */ /* 0x0001e80000100800 */
[----:B------:R0:W-:Y:S04]  /*14750*/  STL [R1+0x40], R8 ;  /* 0x0000400801007387 */ /* 0x0001e80000100800 */
[----:B------:R-:W-:Y:S05]  /*14760*/  @!P1 BRA `(.L_x_1327) ;  /* 0x0000000000709947 */ /* 0x000fea0003800000 */
[-C--:B01----:R-:W-:Y:S02]  /*14770*/  IABS R5, R4.reuse ;  /* 0x0000000400057213 */ /* 0x083fe40000000000 */
[----:B------:R-:W-:Y:S02]  /*14780*/  IABS R7, R4 ;  /* 0x0000000400077213 */ /* 0x000fe40000000000 */
[----:B------:R-:W0:Y:S03]  /*14790*/  I2F.RP R2, R5 ;  /* 0x0000000500027306 */ /* 0x000e260000209400 */
[----:B------:R-:W-:-:S05]  /*147a0*/  IMAD.MOV R7, RZ, RZ, -R7 ;  /* 0x000000ffff077224 */ /* 0x000fca00078e0a07 */
[----:B0-----:R-:W0:Y:S02]  /*147b0*/  MUFU.RCP R2, R2 ;  /* 0x0000000200027308 */ /* 0x001e240000001000 */
[----:B0-----:R-:W-:-:S06]  /*147c0*/  VIADD R2, R2, 0xffffffe ;  /* 0x0ffffffe02027836 */ /* 0x001fcc0000000000 */
[----:B------:R-:W0:Y:S02]  /*147d0*/  F2I.FTZ.U32.TRUNC.NTZ R3, R2 ;  /* 0x0000000200037305 */ /* 0x000e24000021f000 */
[----:B0-----:R-:W-:-:S04]  /*147e0*/  IMAD.MOV R2, RZ, RZ, -R3 ;  /* 0x000000ffff027224 */ /* 0x001fc800078e0a03 */
[----:B------:R-:W-:Y:S02]  /*147f0*/  IMAD R6, R2, R5, RZ ;  /* 0x0000000502067224 */ /* 0x000fe400078e02ff */
[----:B------:R-:W-:-:S04]  /*14800*/  IMAD.MOV.U32 R2, RZ, RZ, RZ ;  /* 0x000000ffff027224 */ /* 0x000fc800078e00ff */
[----:B------:R-:W-:Y:S01]  /*14810*/  IMAD.HI.U32 R6, R3, R6, R2 ;  /* 0x0000000603067227 */ /* 0x000fe200078e0002 */
[----:B------:R-:W-:-:S05]  /*14820*/  IADD3 R3, R4, -0x1, R0 ;  /* 0xffffffff04037810 */ /* 0x000fca0007ffe000 */
[----:B------:R-:W-:-:S05]  /*14830*/  IMAD.IADD R3, R3, 0x1, -R9 ;  /* 0x0000000103037824 */ /* 0x000fca00078e0a09 */
[----:B------:R-:W-:Y:S02]  /*14840*/  IABS R2, R3 ;  /* 0x0000000300027213 */ /* 0x000fe40000000000 */
[----:B------:R-:W-:-:S03]  /*14850*/  LOP3.LUT R3, R3, R4, RZ, 0x3c, !PT ;  /* 0x0000000403037212 */ /* 0x000fc600078e3cff */
        /* <DEDUP_REMOVED lines=13> */
.L_x_1327:
[----:B------:R-:W-:Y:S05]  /*14930*/  BSYNC B0 ;  /* 0x0000000000007941 */ /* 0x000fea0003800000 */
.L_x_1326:
[----:B------:R-:W-:Y:S01]  /*14940*/  IMAD.MOV.U32 R3, RZ, RZ, R10 ;  /* 0x000000ffff037224 */ /* 0x000fe200078e000a */
[----:B------:R-:W-:Y:S03]  /*14950*/  BSSY B7, `(.L_x_1328) ;  /* 0x00004ce000077945 */ /* 0x000fe60003800000 */
[----:B------:R-:W-:-:S05]  /*14960*/  IMAD R2, R8, R3, R9 ;  /* 0x0000000308027224 */ /* 0x000fca00078e0209 */
[----:B------:R-:W-:Y:S01]  /*14970*/  VIADDMNMX R0, R2, R3, R0, PT ;  /* 0x0000000302007246 */ /* 0x000fe20003800100 */
[----:B------:R3:W-:Y:S03]  /*14980*/  STL [R1+0x24], R2 ;  /* 0x0000240201007387 */ /* 0x0007e60000100800 */
[----:B------:R-:W-:Y:S01]  /*14990*/  ISETP.GT.AND P0, PT, R0, R2, PT ;  /* 0x000000020000720c */ /* 0x000fe20003f04270 */
[----:B------:R3:W-:-:S12]  /*149a0*/  STL [R1+0x3c], R0 ;  /* 0x00003c0001007387 */ /* 0x0007d80000100800 */
[----:B---3--:R-:W-:Y:S05]  /*149b0*/  @P0 BRA `(.L_x_1329) ;  /* 0x00000000004c0947 */ /* 0x008fea0003800000 */
[----:B------:R-:W3:Y:S02]  /*149c0*/  S2R R2, SR_TID.X ;  /* 0x0000000000027919 */ /* 0x000ee40000002100 */
[----:B---3--:R-:W-:-:S04]  /*149d0*/  LOP3.LUT R2, R2, 0x7f, RZ, 0xc0, !PT ;  /* 0x0000007f02027812 */ /* 0x008fc800078ec0ff */
[----:B------:R-:W-:-:S13]  /*149e0*/  ISETP.NE.AND P0, PT, R2, RZ, PT ;  /* 0x000000ff0200720c */ /* 0x000fda0003f05270 */
[----:B------:R-:W-:Y:S05]  /*149f0*/  @P0 BRA `(.L_x_1330) ;  /* 0x0000004c000c0947 */ /* 0x000fea0003800000 */
[----:B------:R-:W3:Y:S01]  /*14a00*/  S2R R3, SR_LANEID ;  /* 0x0000000000037919 */ /* 0x000ee20000000000 */
[----:B------:R-:W-:Y:S01]  /*14a10*/  VOTEU.ANY UR4, UPT, PT ;  /* 0x0000000000047886 */ /* 0x000fe200038e0100 */
[----:B------:R-:W-:Y:S01]  /*14a20*/  ULDC.64 UR6, c[0x0][0x208] ;  /* 0x0000820000067ab9 */ /* 0x000fe20000000a00 */
[----:B------:R-:W3:Y:S08]  /*14a30*/  FLO.U32 R0, UR4 ;  /* 0x0000000400007d00 */ /* 0x000ef000080e0000 */
[----:B0-----:R-:W0:Y:S01]  /*14a40*/  POPC R5, UR4 ;  /* 0x0000000400057d09 */ /* 0x001e220008000000 */
[----:B---3--:R-:W-:-:S02]  /*14a50*/  ISETP.EQ.U32.AND P0, PT, R0, R3, PT ;  /* 0x000000030000720c */ /* 0x008fc40003f02070 */
[----:B------:R-:W0:Y:S11]  /*14a60*/  LDC.64 R2, c[0x0][0xc60] ;  /* 0x00031800ff027b82 */ /* 0x000e360000000a00 */
[----:B0-----:R-:W3:Y:S01]  /*14a70*/  @P0 ATOMG.E.ADD.STRONG.GPU PT, R3, desc[UR6][R2.64], R5 ;  /* 0x00000005020309a8 */ /* 0x001ee200081ee1c6 */
[----:B-1----:R-:W0:Y:S02]  /*14a80*/  S2R R4, SR_LTMASK ;  /* 0x0000000000047919 */ /* 0x002e240000003900 */
[----:B0-----:R-:W-:-:S04]  /*14a90*/  LOP3.LUT R4, R4, UR4, RZ, 0xc0, !PT ;  /* 0x0000000404047c12 */ /* 0x001fc8000f8ec0ff */
[----:B------:R-:W0:Y:S01]  /*14aa0*/  POPC R7, R4 ;  /* 0x0000000400077309 */ /* 0x000e220000000000 */
[----:B---3--:R-:W0:Y:S02]  /*14ab0*/  SHFL.IDX PT, R0, R3, R0, 0x1f ;  /* 0x00001f0003007589 */ /* 0x008e2400000e0000 */
[----:B0-----:R-:W-:-:S05]  /*14ac0*/  IADD3 R0, R0, UR38, R7 ;  /* 0x0000002600007c10 */ /* 0x001fca000fffe007 */
[----:B------:R3:W-:Y:S01]  /*14ad0*/  STL [R1], R0 ;  /* 0x0000000001007387 */ /* 0x0007e20000100800 */
[----:B------:R-:W-:Y:S05]  /*14ae0*/  BRA `(.L_x_1330) ;  /* 0x0000004800d07947 */ /* 0x000fea0003800000 */
.L_x_1329:
        /* <DEDUP_REMOVED lines=8> */
[----:B-1----:R-:W-:Y:S02]  /*14b70*/  IMAD.U32 R4, RZ, RZ, UR6 ;  /* 0x00000006ff047e24 */ /* 0x002fe4000f8e00ff */
[----:B------:R-:W1:Y:S01]  /*14b80*/  LDC.64 R2, c[0x4][R2] ;  /* 0x0100000002027b82 */ /* 0x000e620000000a00 */
[----:B0-----:R-:W-:Y:S02]  /*14b90*/  IMAD.U32 R5, RZ, RZ, UR7 ;  /* 0x00000007ff057e24 */ /* 0x001fe4000f8e00ff */
[----:B------:R-:W-:Y:S02]  /*14ba0*/  IMAD.U32 R6, RZ, RZ, UR8 ;  /* 0x00000008ff067e24 */ /* 0x000fe4000f8e00ff */
[----:B------:R-:W-:-:S02]  /*14bb0*/  IMAD.U32 R7, RZ, RZ, UR9 ;  /* 0x00000009ff077e24 */ /* 0x000fc4000f8e00ff */
[----:B--2---:R-:W-:Y:S02]  /*14bc0*/  IMAD.U32 R10, RZ, RZ, UR4 ;  /* 0x00000004ff0a7e24 */ /* 0x004fe4000f8e00ff */
[----:B------:R-:W-:Y:S02]  /*14bd0*/  IMAD.U32 R11, RZ, RZ, UR5 ;  /* 0x00000005ff0b7e24 */ /* 0x000fe4000f8e00ff */
[----:B------:R-:W-:Y:S02]  /*14be0*/  IMAD.MOV.U32 R8, RZ, RZ, 0x70 ;  /* 0x00000070ff087424 */ /* 0x000fe400078e00ff */
[----:B------:R-:W-:Y:S02]  /*14bf0*/  IMAD.MOV.U32 R12, RZ, RZ, 0x1 ;  /* 0x00000001ff0c7424 */ /* 0x000fe400078e00ff */
[----:B------:R-:W-:-:S07]  /*14c00*/  IMAD.MOV.U32 R13, RZ, RZ, RZ ;  /* 0x000000ffff0d7224 */ /* 0x000fce00078e00ff */
[----:B------:R-:W-:-:S07]  /*14c10*/  LEPC R20, `(.L_x_1332) ;  /* 0x000000001014794e */ /* 0x000fce0000000000 */
[----:B-1----:R-:W-:Y:S05]  /*14c20*/  CALL.ABS.NOINC R2 ;  /* 0x0000000002007343 */ /* 0x002fea0003c00000 */
.L_x_1332:
[----:B------:R-:W-:Y:S05]  /*14c30*/  BSYNC B6 ;  /* 0x0000000000067941 */ /* 0x000fea0003800000 */
.L_x_1331:
        /* <DEDUP_REMOVED lines=9> */
[----:B-1----:R-:W-:Y:S02]  /*14cd0*/  IMAD.U32 R4, RZ, RZ, UR6 ;  /* 0x00000006ff047e24 */ /* 0x002fe4000f8e00ff */
[----:B0-----:R-:W-:Y:S02]  /*14ce0*/  IMAD.U32 R5, RZ, RZ, UR7 ;  /* 0x00000007ff057e24 */ /* 0x001fe4000f8e00ff */
[----:B------:R-:W-:Y:S02]  /*14cf0*/  IMAD.U32 R6, RZ, RZ, UR8 ;  /* 0x00000008ff067e24 */ /* 0x000fe4000f8e00ff */
[----:B------:R-:W-:-:S02]  /*14d00*/  IMAD.U32 R7, RZ, RZ, UR9 ;  /* 0x00000009ff077e24 */ /* 0x000fc4000f8e00ff */
[----:B--2---:R-:W-:Y:S02]  /*14d10*/  IMAD.U32 R10, RZ, RZ, UR4 ;  /* 0x00000004ff0a7e24 */ /* 0x004fe4000f8e00ff */
[----:B------:R-:W-:Y:S02]  /*14d20*/  IMAD.U32 R11, RZ, RZ, UR5 ;  /* 0x00000005ff0b7e24 */ /* 0x000fe4000f8e00ff */
[----:B------:R-:W-:Y:S02]  /*14d30*/  IMAD.MOV.U32 R8, RZ, RZ, 0x70 ;  /* 0x00000070ff087424 */ /* 0x000fe400078e00ff */
[----:B------:R-:W-:Y:S02]  /*14d40*/  IMAD.MOV.U32 R12, RZ, RZ, 0x1 ;  /* 0x00000001ff0c7424 */ /* 0x000fe400078e00ff */
[----:B---3--:R-:W-:-:S07]  /*14d50*/  IMAD.MOV.U32 R13, RZ, RZ, RZ ;  /* 0x000000ffff0d7224 */ /* 0x008fce00078e00ff */
[----:B------:R-:W-:-:S07]  /*14d60*/  LEPC R20, `(.L_x_1335) ;  /* 0x000000001014794e */ /* 0x000fce0000000000 */
[----:B----4-:R-:W-:Y:S05]  /*14d70*/  CALL.ABS.NOINC R2 ;  /* 0x0000000002007343 */ /* 0x010fea0003c00000 */
.L_x_1335:
[----:B------:R0:W1:Y:S01]  /*14d80*/  LDC.64 R2, c[0x4][R17] ;  /* 0x0100000011027b82 */ /* 0x0000620000000a00 */
[----:B------:R-:W-:Y:S01]  /*14d90*/  ULDC.64 UR6, c[0x4][0x1b8] ;  /* 0x01006e0000067ab9 */ /* 0x000fe20000000a00 */
[----:B------:R-:W-:Y:S01]  /*14da0*/  ULDC.64 UR8, c[0x4][0x1c0] ;  /* 0x0100700000087ab9 */ /* 0x000fe20000000a00 */
[----:B------:R-:W-:Y:S01]  /*14db0*/  ULDC.64 UR4, c[0x4][0x150] ;  /* 0x0100540000047ab9 */ /* 0x000fe20000000a00 */
[----:B------:R-:W-:Y:S02]  /*14dc0*/  IMAD.U32 R4, RZ, RZ, UR6 ;  /* 0x00000006ff047e24 */ /* 0x000fe4000f8e00ff */
[----:B------:R-:W-:Y:S02]  /*14dd0*/  IMAD.U32 R5, RZ, RZ, UR7 ;  /* 0x00000007ff057e24 */ /* 0x000fe4000f8e00ff */
[----:B------:R-:W-:Y:S02]  /*14de0*/  IMAD.U32 R6, RZ, RZ, UR8 ;  /* 0x00000008ff067e24 */ /* 0x000fe4000f8e00ff */
[----:B------:R-:W-:-:S02]  /*14df0*/  IMAD.U32 R7, RZ, RZ, UR9 ;  /* 0x00000009ff077e24 */ /* 0x000fc4000f8e00ff */
[----:B------:R-:W-:Y:S02]  /*14e00*/  IMAD.U32 R10, RZ, RZ, UR4 ;  /* 0x00000004ff0a7e24 */ /* 0x000fe4000f8e00ff */
[----:B------:R-:W-:Y:S02]  /*14e10*/  IMAD.U32 R11, RZ, RZ, UR5 ;  /* 0x00000005ff0b7e24 */ /* 0x000fe4000f8e00ff */
[----:B------:R-:W-:Y:S02]  /*14e20*/  IMAD.MOV.U32 R8, RZ, RZ, 0x70 ;  /* 0x00000070ff087424 */ /* 0x000fe400078e00ff */
[----:B------:R-:W-:Y:S02]  /*14e30*/  IMAD.MOV.U32 R12, RZ, RZ, 0x1 ;  /* 0x00000001ff0c7424 */ /* 0x000fe400078e00ff */
[----:B0-----:R-:W-:-:S07]  /*14e40*/  IMAD.MOV.U32 R13, RZ, RZ, RZ ;  /* 0x000000ffff0d7224 */ /* 0x001fce00078e00ff */
[----:B------:R-:W-:-:S07]  /*14e50*/  LEPC R20, `(.L_x_1334) ;  /* 0x000000001014794e */ /* 0x000fce0000000000 */
[----:B-1----:R-:W-:Y:S05]  /*14e60*/  CALL.ABS.NOINC R2 ;  /* 0x0000000002007343 */ /* 0x002fea0003c00000 */
.L_x_1334:
[----:B------:R-:W-:Y:S05]  /*14e70*/  BSYNC B6 ;  /* 0x0000000000067941 */ /* 0x000fea0003800000 */
.L_x_1333:
[----:B------:R-:W3:Y:S01]  /*14e80*/  LDL R0, [R1+0xc] ;  /* 0x00000c0001007983 */ /* 0x000ee20000100800 */
[----:B------:R-:W-:Y:S02]  /*14e90*/  ULDC.64 UR4, c[0x0][0x9f8] ;  /* 0x00027e0000047ab9 */ /* 0x000fe40000000a00 */
[----:B------:R-:W-:Y:S01]  /*14ea0*/  ISETP.NE.U32.AND P0, PT, RZ, UR4, PT ;  /* 0x00000004ff007c0c */ /* 0x000fe2000bf05070 */
[----:B------:R-:W4:Y:S01]  /*14eb0*/  LDL R17, [R1+0x3c] ;  /* 0x00003c0001117983 */ /* 0x000f220000100800 */
[----:B------:R-:W-:Y:S02]  /*14ec0*/  ULDC.64 UR6, c[0x0][0x208] ;  /* 0x0000820000067ab9 */ /* 0x000fe40000000a00 */
[----:B------:R-:W-:Y:S01]  /*14ed0*/  ISETP.NE.AND.EX P0, PT, RZ, UR5, PT, P0 ;  /* 0x00000005ff007c0c */ /* 0x000fe2000bf05300 */
[----:B------:R-:W-:-:S12]  /*14ee0*/  ULDC.64 UR4, c[0x0][0xa08] ;  /* 0x0002820000047ab9 */ /* 0x000fd80000000a00 */
[----:B------:R-:W5:Y:S01]  /*14ef0*/  @P0 LDC.64 R2, c[0x0][0x9f8] ;  /* 0x00027e00ff020b82 */ /* 0x000f620000000a00 */
[----:B---3--:R-:W-:Y:S02]  /*14f00*/  IMAD.MOV.U32 R7, RZ, RZ, R0 ;  /* 0x000000ffff077224 */ /* 0x008fe400078e0000 */
[----:B-----5:R-:W-:-:S05]  /*14f10*/  @P0 IMAD.WIDE R2, R0, 0x4, R2 ;  /* 0x0000000400020825 */ /* 0x020fca00078e0202 */
[----:B------:R3:W0:Y:S01]  /*14f20*/  @P0 LDG.E R7, desc[UR6][R2.64] ;  /* 0x0000000602070981 */ /* 0x000622000c1e1900 */
[----:B----4-:R-:W-:Y:S01]  /*14f30*/  VIADD R0, R17, 0xffffffff ;  /* 0xffffffff11007836 */ /* 0x010fe20000000000 */
[----:B---3--:R-:W3:Y:S02]  /*14f40*/  LDC.64 R2, c[0x0][0x418] ;  /* 0x00010600ff027b82 */ /* 0x008ee40000000a00 */
[----:B---3--:R-:W-:Y:S01]  /*14f50*/  LOP3.LUT P0, RZ, R2, UR4, RZ, 0xfc, !PT ;  /* 0x0000000402ff7c12 */ /* 0x008fe2000f80fcff */
[----:B------:R-:W-:-:S03]  /*14f60*/  UMOV UR4, 0xffffffff ;  /* 0xffffffff00047882 */ /* 0x000fc60000000000 */
[----:B------:R-:W-:Y:S02]  /*14f70*/  LOP3.LUT P0, RZ, R3, UR5, RZ, 0xfc, P0 ;  /* 0x0000000503ff7c12 */ /* 0x000fe4000800fcff */
[----:B0-----:R-:W-:Y:S01]  /*14f80*/  SHF.R.S32.HI R8, RZ, 0x1f, R7 ;  /* 0x0000001fff087819 */ /* 0x001fe20000011407 */
[----:B------:R0:W-:Y:S01]  /*14f90*/  STL [R1+0x8], R7 ;  /* 0x0000080701007387 */ /* 0x0001e20000100800 */
[----:B------:R-:W-:-:S03]  /*14fa0*/  SEL R17, R7, RZ, !P0 ;  /* 0x000000ff07117207 */ /* 0x000fc60004000000 */
[----:B------:R0:W-:Y:S01]  /*14fb0*/  STL [R1+0x1c], R8 ;  /* 0x00001c0801007387 */ /* 0x0001e20000100800 */
[----:B------:R-:W-:Y:S05]  /*14fc0*/  BRA.DIV UR4, `(.L_x_1336) ;  /* 0x0000005e04ec7947 */ /* 0x000fea000b800000 */
[----:B-1----:R-:W1:Y:S02]  /*14fd0*/  S2R R4, SR_TID.X ;  /* 0x0000000000047919 */ /* 0x002e640000002100 */
[----:B-1----:R-:W-:-:S04]  /*14fe0*/  SHF.R.U32.HI R4, RZ, 0x5, R4 ;  /* 0x00000005ff047819 */ /* 0x002fc80000011604 */
[----:B------:R-:W-:-:S05]  /*14ff0*/  LOP3.LUT R4, R4, 0x3, RZ, 0xc0, !PT ;  /* 0x0000000304047812 */ /* 0x000fca00078ec0ff */
[----:B------:R1:W3:Y:S02]  /*15000*/  SHFL.IDX PT, R14, R4, RZ, 0x1f ;  /* 0x00001fff040e7589 */ /* 0x0002e400000e0000 */
.L_x_1453:
[----:B-1----:R-:W4:Y:S01]  /*15010*/  LDL.LU R4, [R1+0x18] ;  /* 0x0000180001047983 */ /* 0x002f220000300800 */
[----:B------:R-:W-:Y:S02]  /*15020*/  PLOP3.LUT P1, PT, PT, PT, PT, 0x8, 0x0 ;  /* 0x000000000000781c */ /* 0x000fe40003f2e170 */
[----:B---3--:R-:W-:Y:S01]  /*15030*/  ISETP.NE.AND P0, PT, R14, RZ, PT ;  /* 0x000000ff0e00720c */ /* 0x008fe20003f05270 */
[----:B------:R1:W-:Y:S01]  /*15040*/  STL [R1+0x4], R0 ;  /* 0x0000040001007387 */ /* 0x0003e20000100800 */
[----:B----4-:R-:W-:-:S09]  /*15050*/  LOP3.LUT R4, R4, 0xfffffffe, RZ, 0xc0, !PT ;  /* 0xfffffffe04047812 */ /* 0x010fd200078ec0ff */
[----:B------:R-:W-:-:S05]  /*15060*/  @P1 LOP3.LUT R4, R4, 0x1, RZ, 0xfc, !PT ;  /* 0x0000000104041812 */ /* 0x000fca00078efcff */
[----:B------:R1:W-:Y:S01]  /*15070*/  STL [R1+0x18], R4 ;  /* 0x0000180401007387 */ /* 0x0003e20000100800 */
[----:B------:R-:W-:Y:S05]  /*15080*/  @P0 BRA `(.L_x_1337) ;  /* 0x00000004004c0947 */ /* 0x000fea0003800000 */
[----:B------:R-:W-:-:S03]  /*15090*/  UMOV UR4, 0xffffffff ;  /* 0xffffffff00047882 */ /* 0x000fc60000000000 */
[----:B------:R-:W-:Y:S05]  /*150a0*/  BRA.DIV UR4, `(.L_x_1338) ;  /* 0x0000005e04e87947 */ /* 0x000fea000b800000 */
[----:B------:R-:W-:-:S13]  /*150b0*/  ELECT P6, URZ, PT ;  /* 0x00000000003f782f */ /* 0x000fda00038c0000 */
.L_x_1456:
[----:B------:R-:W-:Y:S05]  /*150c0*/  @!P6 BRA `(.L_x_1337) ;  /* 0x00000004003ce947 */ /* 0x000fea0003800000 */
[----:B------:R-:W-:-:S04]  /*150d0*/  ISETP.NE.U32.AND P0, PT, R2, RZ, PT ;  /* 0x000000ff0200720c */ /* 0x000fc80003f05070 */
[----:B------:R-:W-:-:S13]  /*150e0*/  ISETP.NE.AND.EX P0, PT, R3, RZ, PT, P0 ;  /* 0x000000ff0300720c */ /* 0x000fda0003f05300 */
[----:B------:R-:W-:Y:S05]  /*150f0*/  @!P0 BRA `(.L_x_1339) ;  /* 0x0000000000548947 */ /* 0x000fea0003800000 */
[----:B------:R-:W3:Y:S01]  /*15100*/  LDC R6, c[0x0][0x43c] ;  /* 0x00010f00ff067b82 */ /* 0x000ee20000000800 */
[----:B------:R-:W-:Y:S01]  /*15110*/  IMAD.MOV.U32 R9, RZ, RZ, R0 ;  /* 0x000000ffff097224 */ /* 0x000fe200078e0000 */
[----:B------:R-:W-:Y:S01]  /*15120*/  ULDC.64 UR4, c[0x0][0x428] ;  /* 0x00010a0000047ab9 */ /* 0x000fe20000000a00 */
[----:B------:R-:W-:Y:S02]  /*15130*/  ULDC.64 UR6, c[0x0][0x208] ;  /* 0x0000820000067ab9 */ /* 0x000fe40000000a00 */
[----:B-1----:R-:W-:Y:S01]  /*15140*/  IMAD.MOV.U32 R0, RZ, RZ, R9 ;  /* 0x000000ffff007224 */ /* 0x002fe200078e0009 */
[----:B---3--:R-:W-:-:S13]  /*15150*/  ISETP.NE.AND P0, PT, R6, 0x1, PT ;  /* 0x000000010600780c */ /* 0x008fda0003f05270 */
[----:B------:R-:W1:Y:S02]  /*15160*/  @P0 LDC.64 R4, c[0x0][0x440] ;  /* 0x00011000ff040b82 */ /* 0x000e640000000a00 */
[----:B-1----:R-:W-:-:S05]  /*15170*/  @P0 IMAD.HI.U32 R4, R9, R4, RZ ;  /* 0x0000000409040227 */ /* 0x002fca00078e00ff */
        /* <DEDUP_REMOVED lines=13> */
.L_x_1339:
[----:B---3--:R-:W3:Y:S01]  /*15250*/  LDL R2, [R1+0x10] ;  /* 0x0000100001027983 */ /* 0x008ee20000100800 */
[----:B-1----:R-:W-:Y:S01]  /*15260*/  IMAD R0, R19, 0x8, R18 ;  /* 0x0000000813007824 */ /* 0x002fe200078e0212 */
[----:B---3--:R-:W-:-:S04]  /*15270*/  SHF.L.U32 R2, R2, 0x1f, RZ ;  /* 0x0000001f02027819 */ /* 0x008fc800000006ff */
[----:B------:R-:W1:Y:S02]  /*15280*/  SYNCS.PHASECHK.TRANS64.TRYWAIT P0, [R0+URZ+0x30840], R2 ;  /* 0x03084002000075a7 */ /* 0x000e64000800017f */
[----:B-1----:R-:W-:Y:S05]  /*15290*/  @!P0 BRA `(.L_x_1340) ;  /* 0x0000005c008c8947 */ /* 0x002fea0003800000 */
.L_x_1457:
[----:B------:R-:W3:Y:S02]  /*152a0*/  S2R R3, SR_TID.X ;  /* 0x0000000000037919 */ /* 0x000ee40000002100 */
[----:B---3--:R-:W-:-:S04]  /*152b0*/  LOP3.LUT R3, R3, 0x7f, RZ, 0xc0, !PT ;  /* 0x0000007f03037812 */ /* 0x008fc800078ec0ff */
[----:B------:R-:W-:-:S13]  /*152c0*/  ISETP.NE.AND P0, PT, R3, RZ, PT ;  /* 0x000000ff0300720c */ /* 0x000fda0003f05270 */
[----:B------:R-:W-:Y:S05]  /*152d0*/  @P0 BRA `(.L_x_1341) ;  /* 0x00000000001c0947 */ /* 0x000fea0003800000 */
[----:B------:R-:W3:Y:S01]  /*152e0*/  S2R R3, SR_TID.X ;  /* 0x0000000000037919 */ /* 0x000ee20000002100 */
[----:B-1----:R-:W-:-:S04]  /*152f0*/  IMAD.MOV.U32 R2, RZ, RZ, 0x8000 ;  /* 0x00008000ff027424 */ /* 0x002fc800078e00ff */
[----:B------:R4:W-:Y:S01]  /*15300*/  SYNCS.ARRIVE.TRANS64 RZ, [R0+URZ+0x30830], R2 ;  /* 0x0308300200ff79a7 */ /* 0x0009e2000800003f */
[----:B---3--:R-:W-:-:S04]  /*15310*/  LOP3.LUT R3, R3, 0x1f, RZ, 0xc0, !PT ;  /* 0x0000001f03037812 */ /* 0x008fc800078ec0ff */
[----:B------:R-:W-:-:S13]  /*15320*/  ISETP.NE.AND P0, PT, R3, RZ, PT ;  /* 0x000000ff0300720c */ /* 0x000fda0003f05270 */
[----:B----4-:R-:W-:Y:S05]  /*15330*/  @!P0 BRA `(.L_x_1341) ;  /* 0x0000000000048947 */ /* 0x010fea0003800000 */
[----:B------:R-:W-:Y:S01]  /*15340*/  BPT.TRAP 0x1 ;  /* 0x000000040000795c */ /* 0x000fe20000300000 */
.L_x_1341:
[----:B-1----:R-:W3:Y:S04]  /*15350*/  LDL R2, [R1+0x14] ;  /* 0x0000140001027983 */ /* 0x002ee80000100800 */
[----:B------:R-:W4:Y:S01]  /*15360*/  LDL R3, [R1+0x4] ;  /* 0x0000040001037983 */ /* 0x000f220000100800 */
[----:B------:R-:W-:Y:S01]  /*15370*/  R2UR UR9, R0 ;  /* 0x00000000000972ca */ /* 0x000fe200000e0000 */
[----:B------:R-:W-:-:S05]  /*15380*/  IMAD R0, R19, 0x8000, R18 ;  /* 0x0000800013007824 */ /* 0x000fca00078e0212 */
[----:B------:R-:W-:Y:S01]  /*15390*/  R2UR UR14, R0 ;  /* 0x00000000000e72ca */ /* 0x000fe200000e0000 */
[----:B------:R-:W-:Y:S01]  /*153a0*/  UIADD3 UR4, UP0, UR36, 0x370, URZ ;  /* 0x0000037024047890 */ /* 0x000fe2000ff1e03f */
[----:B---3--:R-:W-:Y:S02]  /*153b0*/  R2UR UR5, R2 ;  /* 0x00000000020572ca */ /* 0x008fe400000e0000 */
[----:B------:R-:W3:Y:S01]  /*153c0*/  LDL.LU R2, [R1+0x18] ;  /* 0x0000180001027983 */ /* 0x000ee20000300800 */
[----:B----4-:R-:W-:Y:S02]  /*153d0*/  R2UR UR11, R3 ;  /* 0x00000000030b72ca */ /* 0x010fe400000e0000 */
[----:B------:R-:W-:Y:S02]  /*153e0*/  R2UR UR12, R16 ;  /* 0x00000000100c72ca */ /* 0x000fe400000e0000 */
[----:B-----5:R-:W-:Y:S01]  /*153f0*/  R2UR UR13, R17 ;  /* 0x00000000110d72ca */ /* 0x020fe200000e0000 */
[----:B------:R-:W-:Y:S01]  /*15400*/  UIADD3 UR9, UR9, 0x30830, URZ ;  /* 0x0003083009097890 */ /* 0x000fe2000fffe03f */
[----:B------:R-:W-:-:S02]  /*15410*/  PLOP3.LUT P0, PT, PT, PT, PT, 0x80, 0x0 ;  /* 0x000000000000781c */ /* 0x000fc40003f0f070 */
[----:B------:R-:W-:Y:S02]  /*15420*/  UIADD3 UR8, UR14, 0x20400, URZ ;  /* 0x000204000e087890 */ /* 0x000fe4000fffe03f */
[----:B------:R-:W-:-:S03]  /*15430*/  UIADD3 UR15, UR14, 0x22400, URZ ;  /* 0x000224000e0f7890 */ /* 0x000fc6000fffe03f */
[----:B------:R-:W-:Y:S02]  /*15440*/  ULEA UR11, UR11, UR5, 0x6 ;  /* 0x000000050b0b7291 */ /* 0x000fe4000f8e303f */
[----:B------:R-:W-:Y:S02]  /*15450*/  UIADD3.X UR5, URZ, UR37, URZ, UP0, !UPT ;  /* 0x000000253f057290 */ /* 0x000fe400087fe43f */
[----:B------:R-:W-:Y:S01]  /*15460*/  UIADD3 UR17, UR14, 0x24400, URZ ;  /* 0x000244000e117890 */ /* 0x000fe2000fffe03f */
[----:B------:R-:W-:Y:S01]  /*15470*/  UMOV UR10, URZ ;  /* 0x0000003f000a7c82 */ /* 0x000fe20008000000 */
[----:B------:R-:W-:Y:S01]  /*15480*/  UMOV UR6, 0x0 ;  /* 0x0000000000067882 */ /* 0x000fe20000000000 */
[----:B------:R-:W-:Y:S01]  /*15490*/  UMOV UR7, 0x14f00000 ;  /* 0x14f0000000077882 */ /* 0x000fe20000000000 */
[----:B------:R-:W-:Y:S01]  /*154a0*/  UMOV UR16, 0x40 ;  /* 0x0000004000107882 */ /* 0x000fe20000000000 */
[----:B------:R-:W-:Y:S02]  /*154b0*/  UIADD3 UR18, UR14, 0x26400, URZ ;  /* 0x000264000e127890 */ /* 0x000fe4000fffe03f */
[----:B------:R1:W-:Y:S01]  /*154c0*/  UTMALDG.4D [UR8], [UR4], desc[UR6] ;  /* 0x00000608040075b4 */ /* 0x0003e20008019000 */
[----:B------:R-:W-:Y:S01]  /*154d0*/  UMOV UR14, 0x80 ;  /* 0x00000080000e7882 */ /* 0x000fe20000000000 */
[----:B-1----:R-:W-:Y:S01]  /*154e0*/  UMOV UR8, UR15 ;  /* 0x0000000f00087c82 */ /* 0x002fe20008000000 */
[----:B------:R-:W-:-:S02]  /*154f0*/  UMOV UR10, UR16 ;  /* 0x00000010000a7c82 */ /* 0x000fc40008000000 */
[----:B------:R1:W-:Y:S02]  /*15500*/  UTMALDG.4D [UR8], [UR4], desc[UR6] ;  /* 0x00000608040075b4 */ /* 0x0003e40008019000 */
[----:B-1----:R-:W-:Y:S01]  /*15510*/  UMOV UR8, UR17 ;  /* 0x0000001100087c82 */ /* 0x002fe20008000000 */
[----:B------:R-:W-:Y:S01]  /*15520*/  UMOV UR10, UR14 ;  /* 0x0000000e000a7c82 */ /* 0x000fe20008000000 */
[----:B------:R-:W-:Y:S01]  /*15530*/  UMOV UR14, 0xc0 ;  /* 0x000000c0000e7882 */ /* 0x000fe20000000000 */
[----:B------:R1:W-:Y:S02]  /*15540*/  UTMALDG.4D [UR8], [UR4], desc[UR6] ;  /* 0x00000608040075b4 */ /* 0x0003e40008019000 */
[----:B-1----:R-:W-:Y:S01]  /*15550*/  UMOV UR8, UR18 ;  /* 0x0000001200087c82 */ /* 0x002fe20008000000 */
[----:B------:R-:W-:Y:S02]  /*15560*/  UMOV UR10, UR14 ;  /* 0x0000000e000a7c82 */ /* 0x000fe40008000000 */
[----:B------:R4:W-:Y:S01]  /*15570*/  UTMALDG.4D [UR8], [UR4], desc[UR6] ;  /* 0x00000608040075b4 */ /* 0x0009e20008019000 */
[----:B---3--:R-:W-:-:S04]  /*15580*/  LOP3.LUT R2, R2, 0xfffffffe, RZ, 0xc0, !PT ;  /* 0xfffffffe02027812 */ /* 0x008fc800078ec0ff */
[----:B------:R-:W-:-:S05]  /*15590*/  @P0 LOP3.LUT R2, R2, 0x1, RZ, 0xfc, !PT ;  /* 0x0000000102020812 */ /* 0x000fca00078efcff */
[----:B------:R4:W-:Y:S01]  /*155a0*/  STL [R1+0x18], R2 ;  /* 0x0000180201007387 */ /* 0x0009e20000100800 */
[----:B------:R-:W-:Y:S01]  /*155b0*/  NOP ;  /* 0x0000000000007918 */ /* 0x000fe20000000000 */
.L_x_1337:
[----:B------:R-:W1:Y:S01]  /*155c0*/  LDL.LU R3, [R1+0x30] ;  /* 0x0000300001037983 */ /* 0x000e620000300800 */
[----:B------:R-:W-:Y:S05]  /*155d0*/  WARPSYNC.ALL ;  /* 0x0000000000007948 */ /* 0x000fea0003800000 */
[----:B----4-:R-:W-:Y:S01]  /*155e0*/  ULDC.64 UR4, c[0x0][0x298] ;  /* 0x0000a60000047ab9 */ /* 0x010fe20000000a00 */
[----:B------:R-:W-:Y:S01]  /*155f0*/  BSSY B6, `(.L_x_1342) ;  /* 0x000001c000067945 */ /* 0x000fe20003800000 */
[----:B------:R-:W-:Y:S01]  /*15600*/  BAR.SYNC.DEFER_BLOCKING 0x8, 0x180 ;  /* 0x0206000000007b1d */ /* 0x000fe20000010000 */
[----:B-1----:R-:W-:Y:S01]  /*15610*/  SHF.R.S32.HI R0, RZ, 0x1f, R3 ;  /* 0x0000001fff007819 */ /* 0x002fe20000011403 */
[----:B------:R-:W-:-:S04]  /*15620*/  IMAD.WIDE.U32 R4, R3, UR4, RZ ;  /* 0x0000000403047c25 */ /* 0x000fc8000f8e00ff */
[----:B------:R-:W-:Y:S01]  /*15630*/  IMAD R2, R0, UR4, RZ ;  /* 0x0000000400027c24 */ /* 0x000fe2000f8e02ff */
[----:B------:R1:W-:Y:S01]  /*15640*/  STL.64 [R1+0x48], R4 ;  /* 0x0000480401007387 */ /* 0x0003e20000100a00 */
[----:B------:R-:W-:Y:S02]  /*15650*/  VIADD R0, R18, 0x10400 ;  /* 0x0001040012007836 */ /* 0x000fe40000000000 */
[----:B------:R-:W-:-:S03]  /*15660*/  IMAD R2, R3, UR5, R2 ;  /* 0x0000000503027c24 */ /* 0x000fc6000f8e0202 */
[----:B------:R-:W-:Y:S01]  /*15670*/  LOP3.LUT P0, RZ, R0, 0x3ff, RZ, 0xc0, !PT ;  /* 0x000003ff00ff7812 */ /* 0x000fe2000780c0ff */
[----:B------:R-:W-:-:S05]  /*15680*/  IMAD.IADD R0, R5, 0x1, R2 ;  /* 0x0000000105007824 */ /* 0x000fca00078e0202 */
[----:B------:R1:W-:Y:S07]  /*15690*/  STL [R1+0x30], R0 ;  /* 0x0000300001007387 */ /* 0x0003ee0000100800 */
[----:B------:R-:W-:Y:S05]  /*156a0*/  @!P0 BRA `(.L_x_1343) ;  /* 0x0000000000408947 */ /* 0x000fea0003800000 */
[----:B------:R-:W-:Y:S01]  /*156b0*/  MOV R2, 0x0 ;  /* 0x0000000000027802 */ /* 0x000fe20000000f00 */
[----:B------:R-:W-:Y:S01]  /*156c0*/  ULDC.64 UR6, c[0x4][0x1b8] ;  /* 0x01006e0000067ab9 */ /* 0x000fe20000000a00 */
[----:B------:R-:W-:Y:S01]  /*156d0*/  ULDC.64 UR8, c[0x4][0x1c0] ;  /* 0x0100700000087ab9 */ /* 0x000fe20000000a00 */
[----:B------:R-:W-:Y:S01]  /*156e0*/  ULDC.64 UR4, c[0x4][0x130] ;  /* 0x01004c0000047ab9 */ /* 0x000fe20000000a00 */
[----:B-1----:R-:W-:Y:S02]  /*156f0*/  IMAD.U32 R4, RZ, RZ, UR6 ;  /* 0x00000006ff047e24 */ /* 0x002fe4000f8e00ff */
[----:B------:R-:W1:Y:S01]  /*15700*/  LDC.64 R2, c[0x4][R2] ;  /* 0x0100000002027b82 */ /* 0x000e620000000a00 */
[----:B------:R-:W-:Y:S02]  /*15710*/  IMAD.U32 R5, RZ, RZ, UR7 ;  /* 0x00000007ff057e24 */ /* 0x000fe4000f8e00ff */
[----:B------:R-:W-:Y:S02]  /*15720*/  IMAD.U32 R6, RZ, RZ, UR8 ;  /* 0x00000008ff067e24 */ /* 0x000fe4000f8e00ff */
[----:B0-----:R-:W-:-:S02]  /*15730*/  IMAD.U32 R7, RZ, RZ, UR9 ;  /* 0x00000009ff077e24 */ /* 0x001fc4000f8e00ff */
[----:B--2---:R-:W-:Y:S02]  /*15740*/  IMAD.U32 R10, RZ, RZ, UR4 ;  /* 0x00000004ff0a7e24 */ /* 0x004fe4000f8e00ff */
[----:B------:R-:W-:Y:S02]  /*15750*/  IMAD.U32 R11, RZ, RZ, UR5 ;  /* 0x00000005ff0b7e24 */ /* 0x000fe4000f8e00ff */
[----:B------:R-:W-:Y:S02]  /*15760*/  IMAD.MOV.U32 R8, RZ, RZ, 0x70 ;  /* 0x00000070ff087424 */ /* 0x000fe400078e00ff */
[----:B------:R-:W-:Y:S02]  /*15770*/  IMAD.MOV.U32 R12, RZ, RZ, 0x1 ;  /* 0x00000001ff0c7424 */ /* 0x000fe400078e00ff */
[----:B------:R-:W-:-:S07]  /*15780*/  IMAD.MOV.U32 R13, RZ, RZ, RZ ;  /* 0x000000ffff0d7224 */ /* 0x000fce00078e00ff */
[----:B------:R-:W-:-:S07]  /*15790*/  LEPC R20, `(.L_x_1343) ;  /* 0x000000001014794e */ /* 0x000fce0000000000 */
[----:B-1----:R-:W-:Y:S05]  /*157a0*/  CALL.ABS.NOINC R2 ;  /* 0x0000000002007343 */ /* 0x002fea0003c00000 */
.L_x_1343:
[----:B------:R-:W-:Y:S05]  /*157b0*/  BSYNC B6 ;  /* 0x0000000000067941 */ /* 0x000fea0003800000 */
.L_x_1342:
[----:B-1----:R-:W3:Y:S01]  /*157c0*/  LDL.LU R0, [R1+0x30] ;  /* 0x0000300001007983 */ /* 0x002ee20000300800 */
[----:B------:R-:W-:Y:S01]  /*157d0*/  ULDC.64 UR6, c[0x0][0xa00] ;  /* 0x0002800000067ab9 */ /* 0x000fe20000000a00 */
[----:B0-----:R-:W0:Y:S01]  /*157e0*/  LDC R7, c[0x0][0x448] ;  /* 0x00011200ff077b82 */ /* 0x001e220000000800 */
[----:B------:R-:W-:Y:S01]  /*157f0*/  ULDC.64 UR4, c[0x0][0x2d8] ;  /* 0x0000b60000047ab9 */ /* 0x000fe20000000a00 */
[----:B------:R-:W3:Y:S04]  /*15800*/  LDL.LU.64 R2, [R1+0x48] ;  /* 0x0000480001027983 */ /* 0x000ee80000300a00 */
[----:B------:R-:W4:Y:S04]  /*15810*/  LDL R5, [R1+0xc] ;  /* 0x00000c0001057983 */ /* 0x000f280000100800 */
[----:B------:R-:W2:Y:S01]  /*15820*/  LDL R8, [R1+0x28] ;  /* 0x0000280001087983 */ /* 0x000ea20000100800 */
[----:B------:R-:W-:-:S04]  /*15830*/  ISETP.NE.U32.AND P0, PT, RZ, UR6, PT ;  /* 0x00000006ff007c0c */ /* 0x000fc8000bf05070 */
[----:B------:R-:W-:Y:S01]  /*15840*/  ISETP.NE.AND.EX P0, PT, RZ, UR7, PT, P0 ;  /* 0x00000007ff007c0c */ /* 0x000fe2000bf05300 */
[----:B------:R-:W1:Y:S02]  /*15850*/  S2R R9, SR_TID.X ;  /* 0x0000000000097919 */ /* 0x000e640000002100 */
[----:B-1----:R-:W-:Y:S02]  /*15860*/  IMAD.SHL.U32 R9, R9, 0x10, RZ ;  /* 0x0000001009097824 */ /* 0x002fe400078e00ff */
[----:B---3--:R-:W-:Y:S01]  /*15870*/  IMAD.MOV.U32 R3, RZ, RZ, R0 ;  /* 0x000000ffff037224 */ /* 0x008fe200078e0000 */
[----:B----4-:R-:W-:-:S04]  /*15880*/  SHF.R.S32.HI R0, RZ, 0x1f, R5 ;  /* 0x0000001fff007819 */ /* 0x010fc80000011405 */
[----:B------:R-:W-:Y:S02]  /*15890*/  SEL R4, R0, RZ, !P0 ;  /* 0x000000ff00047207 */ /* 0x000fe40004000000 */
[----:B------:R-:W-:Y:S02]  /*158a0*/  SEL R0, R5, RZ, !P0 ;  /* 0x000000ff05007207 */ /* 0x000fe40004000000 */
[----:B------:R-:W1:Y:S01]  /*158b0*/  S2R R5, SR_TID.X ;  /* 0x0000000000057919 */ /* 0x000e620000002100 */
[----:B0-----:R-:W-:Y:S01]  /*158c0*/  ISETP.NE.AND P0, PT, R7, 0x1, PT ;  /* 0x000000010700780c */ /* 0x001fe20003f05270 */
[----:B------:R-:W-:-:S04]  /*158d0*/  IMAD.WIDE.U32 R2, R16, UR4, R2 ;  /* 0x0000000410027c25 */ /* 0x000fc8000f8e0002 */
[----:B------:R-:W-:Y:S01]  /*158e0*/  IMAD R3, R16, UR5, R3 ;  /* 0x0000000510037c24 */ /* 0x000fe2000f8e0203 */
[----:B------:R-:W-:-:S07]  /*158f0*/  ULDC.64 UR4, c[0x0][0x2e0] ;  /* 0x0000b80000047ab9 */ /* 0x000fce0000000a00 */
[----:B------:R-:W0:Y:S01]  /*15900*/  @P0 LDC R6, c[0x0][0x450] ;  /* 0x00011400ff060b82 */ /* 0x000e220000000800 */
[----:B-1----:R-:W-:-:S04]  /*15910*/  LOP3.LUT R5, R5, 0x7f, RZ, 0xc0, !PT ;  /* 0x0000007f05057812 */ /* 0x002fc800078ec0ff */
[----:B------:R-:W-:-:S04]  /*15920*/  SHF.R.U32.HI R5, RZ, 0x3, R5 ;  /* 0x00000003ff057819 */ /* 0x000fc80000011605 */
[----:B------:R-:W-:Y:S02]  /*15930*/  LOP3.LUT R9, R5, 0x70, R9, 0xf8, !PT ;  /* 0x0000007005097812 */ /* 0x000fe400078ef809 */
[----:B------:R-:W1:Y:S01]  /*15940*/  @P0 LDC R5, c[0x0][0x44c] ;  /* 0x00011300ff050b82 */ /* 0x000e620000000800 */
[----:B------:R-:W-:Y:S02]  /*15950*/  IMAD R4, R4, UR4, RZ ;  /* 0x0000000404047c24 */ /* 0x000fe4000f8e02ff */
[----:B------:R-:W-:-:S04]  /*15960*/  IMAD.WIDE.U32 R2, R0, UR4, R2 ;  /* 0x0000000400027c25 */ /* 0x000fc8000f8e0002 */
[----:B------:R-:W-:Y:S01]  /*15970*/  IMAD R0, R0, UR5, R4 ;  /* 0x0000000500007c24 */ /* 0x000fe2000f8e0204 */
[----:B------:R-:W-:Y:S01]  /*15980*/  ULDC.64 UR4, c[0x0][0x2d0] ;  /* 0x0000b40000047ab9 */ /* 0x000fe20000000a00 */
[----:B--2---:R-:W-:Y:S02]  /*15990*/  IMAD.IADD R4, R9, 0x1, R8 ;  /* 0x0000000109047824 */ /* 0x004fe400078e0208 */
[----:B------:R-:W2:Y:S01]  /*159a0*/  S2R R9, SR_TID.X ;  /* 0x0000000000097919 */ /* 0x000ea20000002100 */
[----:B------:R-:W-:Y:S02]  /*159b0*/  IMAD.IADD R3, R3, 0x1, R0 ;  /* 0x0000000103037824 */ /* 0x000fe400078e0200 */
[----:B------:R-:W-:Y:S02]  /*159c0*/  IMAD.MOV.U32 R0, RZ, RZ, R4 ;  /* 0x000000ffff007224 */ /* 0x000fe400078e0004 */
[----:B-1----:R-:W-:-:S05]  /*159d0*/  @P0 IMAD.HI.U32 R5, R4, R5, RZ ;  /* 0x0000000504050227 */ /* 0x002fca00078e00ff */
[----:B0-----:R-:W-:-:S05]  /*159e0*/  @P0 SHF.R.U32.HI R0, RZ, R6, R5 ;  /* 0x00000006ff000219 */ /* 0x001fca0000011605 */
[----:B------:R-:W-:-:S04]  /*159f0*/  IMAD.MOV R5, RZ, RZ, -R0 ;  /* 0x000000ffff057224 */ /* 0x000fc800078e0a00 */
[----:B------:R-:W-:Y:S01]  /*15a00*/  IMAD R4, R7, R5, R4 ;  /* 0x0000000507047224 */ /* 0x000fe200078e0204 */
[----:B------:R-:W-:Y:S01]  /*15a10*/  SHF.R.S32.HI R5, RZ, 0x1f, R0 ;  /* 0x0000001fff057819 */ /* 0x000fe20000011400 */
[----:B------:R-:W-:-:S04]  /*15a20*/  IMAD.WIDE.U32 R2, R0, UR4, R2 ;  /* 0x0000000400027c25 */ /* 0x000fc8000f8e0002 */
[----:B------:R-:W-:-:S04]  /*15a30*/  IMAD R5, R5, UR4, RZ ;  /* 0x0000000405057c24 */ /* 0x000fc8000f8e02ff */
[----:B------:R-:W-:Y:S01]  /*15a40*/  IMAD R0, R0, UR5, R5 ;  /* 0x0000000500007c24 */ /* 0x000fe2000f8e0205 */
[----:B------:R-:W-:-:S03]  /*15a50*/  ULDC.64 UR4, c[0x0][0x2c8] ;  /* 0x0000b20000047ab9 */ /* 0x000fc60000000a00 */
[----:B------:R-:W-:Y:S01]  /*15a60*/  IMAD.IADD R3, R3, 0x1, R0 ;  /* 0x0000000103037824 */ /* 0x000fe200078e0200 */
[----:B------:R-:W-:Y:S01]  /*15a70*/  SHF.R.S32.HI R0, RZ, 0x1f, R4 ;  /* 0x0000001fff007819 */ /* 0x000fe20000011404 */
[----:B--2---:R-:W-:-:S04]  /*15a80*/  IMAD.SHL.U32 R9, R9, 0x8, RZ ;  /* 0x0000000809097824 */ /* 0x004fc800078e00ff */
[----:B------:R-:W-:Y:S01]  /*15a90*/  IMAD R0, R0, UR4, RZ ;  /* 0x0000000400007c24 */ /* 0x000fe2000f8e02ff */
[----:B------:R-:W-:Y:S01]  /*15aa0*/  LOP3.LUT R9, R9, 0x38, RZ, 0xc0, !PT ;  /* 0x0000003809097812 */ /* 0x000fe200078ec0ff */
[----:B------:R-:W-:-:S04]  /*15ab0*/  IMAD.WIDE.U32 R2, R4, UR4, R2 ;  /* 0x0000000404027c25 */ /* 0x000fc8000f8e0002 */
[----:B------:R-:W-:Y:S01]  /*15ac0*/  IMAD R4, R4, UR5, R0 ;  /* 0x0000000504047c24 */ /* 0x000fe2000f8e0200 */
[C---:B------:R-:W-:Y:S01]  /*15ad0*/  LOP3.LUT R12, R9.reuse, 0x40, RZ, 0xfc, !PT ;  /* 0x00000040090c7812 */ /* 0x040fe200078efcff */
[----:B------:R-:W-:Y:S01]  /*15ae0*/  ULDC.64 UR4, c[0x0][0x280] ;  /* 0x0000a00000047ab9 */ /* 0x000fe20000000a00 */
[----:B------:R-:W-:Y:S01]  /*15af0*/  LOP3.LUT R11, R9, 0x80, RZ, 0xfc, !PT ;  /* 0x00000080090b7812 */ /* 0x000fe200078efcff */
[----:B------:R-:W-:Y:S01]  /*15b00*/  IMAD.IADD R3, R3, 0x1, R4 ;  /* 0x0000000103037824 */ /* 0x000fe200078e0204 */
[----:B------:R-:W-:Y:S02]  /*15b10*/  LOP3.LUT R9, R9, 0xc0, RZ, 0xfc, !PT ;  /* 0x000000c009097812 */ /* 0x000fe400078efcff */
[----:B------:R-:W-:Y:S01]  /*15b20*/  LEA R4, P0, R2, UR4, 0x1 ;  /* 0x0000000402047c11 */ /* 0x000fe2000f8008ff */
[----:B------:R-:W-:Y:S02]  /*15b30*/  ULDC UR4, c[0x0][0x2b8] ;  /* 0x0000ae0000047ab9 */ /* 0x000fe40000000800 */
[----:B------:R-:W-:-:S02]  /*15b40*/  ISETP.GE.AND P3, PT, R9, UR4, PT ;  /* 0x0000000409007c0c */ /* 0x000fc4000bf66270 */
[----:B------:R0:W5:Y:S01]  /*15b50*/  LDL R9, [R1+0x20] ;  /* 0x0000200001097983 */ /* 0x0001620000100800 */
[----:B------:R-:W1:Y:S01]  /*15b60*/  S2R R10, SR_TID.X ;  /* 0x00000000000a7919 */ /* 0x000e620000002100 */
[----:B------:R-:W-:Y:S02]  /*15b70*/  LEA.HI.X R3, R2, UR5, R3, 0x1, P0 ;  /* 0x0000000502037c11 */ /* 0x000fe400080f0c03 */
[----:B------:R-:W-:Y:S02]  /*15b80*/  ISETP.GE.AND P1, PT, R12, UR4, PT ;  /* 0x000000040c007c0c */ /* 0x000fe4000bf26270 */
[----:B------:R-:W-:Y:S01]  /*15b90*/  ISETP.GE.AND P2, PT, R11, UR4, PT ;  /* 0x000000040b007c0c */ /* 0x000fe2000bf46270 */
[----:B-1----:R-:W-:-:S05]  /*15ba0*/  IMAD.SHL.U32 R10, R10, 0x8, RZ ;  /* 0x000000080a0a7824 */ /* 0x002fca00078e00ff */
[----:B------:R-:W-:-:S04]  /*15bb0*/  LOP3.LUT R10, R10, 0x38, RZ, 0xc0, !PT ;  /* 0x000000380a0a7812 */ /* 0x000fc800078ec0ff */
[----:B------:R-:W-:Y:S01]  /*15bc0*/  ISETP.GE.AND P0, PT, R10, UR4, PT ;  /* 0x000000040a007c0c */ /* 0x000fe2000bf06270 */
[----:B------:R-:W-:-:S03]  /*15bd0*/  UMOV UR4, 0xffffffff ;  /* 0xffffffff00047882 */ /* 0x000fc60000000000 */
[----:B0-----:R-:W-:Y:S09]  /*15be0*/  BRA.DIV UR4, `(.L_x_1344) ;  /* 0x00000056044c7947 */ /* 0x001ff2000b800000 */
[----:B------:R-:W2:Y:S04]  /*15bf0*/  LDL.LU R6, [R1+0x2c] ;  /* 0x00002c0001067983 */ /* 0x000ea80000300800 */
[----:B------:R-:W3:Y:S01]  /*15c00*/  LDL.LU R11, [R1+0x28] ;  /* 0x00002800010b7983 */ /* 0x000ee20000300800 */
[----:B------:R-:W0:Y:S02]  /*15c10*/  S2R R8, SR_TID.X ;  /* 0x0000000000087919 */ /* 0x000e240000002100 */
[----:B0-----:R-:W-:-:S04]  /*15c20*/  LOP3.LUT R8, R8, 0x7f, RZ, 0xc0, !PT ;  /* 0x0000007f08087812 */ /* 0x001fc800078ec0ff */
[----:B------:R-:W-:Y:S01]  /*15c30*/  SHF.R.U32.HI R8, RZ, 0x3, R8 ;  /* 0x00000003ff087819 */ /* 0x000fe20000011608 */
[----:B------:R-:W-:Y:S01]  /*15c40*/  ULDC.64 UR4, c[0x0][0x208] ;  /* 0x0000820000047ab9 */ /* 0x000fe20000000a00 */
[----:B--2---:R-:W-:Y:S02]  /*15c50*/  IMAD R2, R6, R7, RZ ;  /* 0x0000000706027224 */ /* 0x004fe400078e02ff */
[----:B------:R-:W0:Y:S01]  /*15c60*/  SHFL.IDX PT, R7, R4, RZ, 0x181f ;  /* 0x00181fff04077589 */ /* 0x000e2200000e0000 */
[----:B---3--:R-:W-:-:S03]  /*15c70*/  IMAD.IADD R0, R8, 0x1, R11 ;  /* 0x0000000108007824 */ /* 0x008fc600078e020b */
[----:B------:R-:W1:Y:S02]  /*15c80*/  SHFL.IDX PT, R6, R3, RZ, 0x181f ;  /* 0x00181fff03067589 */ /* 0x000e6400000e0000 */
[----:B------:R-:W-:-:S13]  /*15c90*/  ISETP.GE.AND P5, PT, R0, R2, PT ;  /* 0x000000020000720c */ /* 0x000fda0003fa6270 */
[----:B0-----:R-:W-:-:S05]  /*15ca0*/  @!P5 LEA R7, P4, R10, R7, 0x1 ;  /* 0x000000070a07d211 */ /* 0x001fca00078808ff */
[----:B-1----:R-:W-:-:S05]  /*15cb0*/  @!P5 IMAD.X R6, RZ, RZ, R6, P4 ;  /* 0x000000ffff06d224 */ /* 0x002fca00020e0606 */
[----:B------:R-:W-:-:S04]  /*15cc0*/  @!P5 LOP3.LUT R7, R7, R6, RZ, 0x3c, !PT ;  /* 0x000000060707d212 */ /* 0x000fc800078e3cff */
[----:B------:R-:W-:-:S04]  /*15cd0*/  @!P5 LOP3.LUT R6, R7, R6, RZ, 0x3c, !PT ;  /* 0x000000060706d212 */ /* 0x000fc800078e3cff */
[----:B------:R-:W-:Y:S01]  /*15ce0*/  @!P5 LOP3.LUT R7, R7, R6, RZ, 0x3c, !PT ;  /* 0x000000060707d212 */ /* 0x000fe200078e3cff */
[----:B------:R-:W-:-:S04]  /*15cf0*/  VIADD R5, R0, 0x10 ;  /* 0x0000001000057836 */ /* 0x000fc80000000000 */
        /* <DEDUP_REMOVED lines=78> */
.L_x_1474:
        /* <DEDUP_REMOVED lines=14> */
.L_x_1346:
[----:B------:R-:W-:Y:S05]  /*162c0*/  BSYNC B0 ;  /* 0x0000000000007941 */ /* 0x000fea0003800000 */
.L_x_1345:
[----:B------:R-:W-:Y:S01]  /*162d0*/  NOP ;  /* 0x0000000000007918 */ /* 0x000fe20000000000 */
[----:B------:R-:W-:Y:S01]  /*162e0*/  PLOP3.LUT P0, PT, PT, PT, PT, 0x80, 0x0 ;  /* 0x000000000000781c */ /* 0x000fe20003f0f070 */
[----:B0-----:R-:W-:-:S12]  /*162f0*/  VIADD R6, R18, 0x30800 ;  /* 0x0003080012067836 */ /* 0x001fd80000000000 */
.L_x_1347:
        /* <DEDUP_REMOVED lines=18> */
.L_x_1475:
[----:B------:R-:W-:Y:S05]  /*16420*/  BSYNC B0 ;  /* 0x0000000000007941 */ /* 0x000fea0003800000 */
.L_x_1348:
[----:B------:R-:W0:Y:S04]  /*16430*/  LDL R2, [R1+0x3c] ;  /* 0x00003c0001027983 */ /* 0x000e280000100800 */
[----:B------:R-:W3:Y:S01]  /*16440*/  LDL R4, [R1+0x24] ;  /* 0x0000240001047983 */ /* 0x000ee20000100800 */
[----:B------:R-:W-:Y:S01]  /*16450*/  BSSY B0, `(.L_x_1350) ;  /* 0x00002a8000007945 */ /* 0x000fe20003800000 */
[----:B0-----:R-:W-:-:S05]  /*16460*/  VIADD R0, R2, 0xfffffffe ;  /* 0xfffffffe02007836 */ /* 0x001fca0000000000 */
[----:B---3--:R-:W-:-:S13]  /*16470*/  ISETP.GE.AND P0, PT, R0, R4, PT ;  /* 0x000000040000720c */ /* 0x008fda0003f06270 */
[----:B------:R-:W-:Y:S05]  /*16480*/  @!P0 BRA `(.L_x_1351) ;  /* 0x0000002800908947 */ /* 0x000fea0003800000 */
[----:B------:R-:W3:Y:S04]  /*16490*/  LDL.LU R2, [R1+0x40] ;  /* 0x0000400001027983 */ /* 0x000ee80000300800 */
[----:B------:R-:W4:Y:S04]  /*164a0*/  LDL.LU R8, [R1+0x38] ;  /* 0x0000380001087983 */ /* 0x000f280000300800 */
[----:B--2---:R-:W2:Y:S04]  /*164b0*/  LDL.LU R3, [R1+0x54] ;  /* 0x0000540001037983 */ /* 0x004ea80000300800 */
[----:B------:R-:W5:Y:S04]  /*164c0*/  LDL.LU R7, [R1+0x34] ;  /* 0x0000340001077983 */ /* 0x000f680000300800 */
[----:B-1----:R-:W5:Y:S01]  /*164d0*/  LDL.LU R5, [R1+0x58] ;  /* 0x0000580001057983 */ /* 0x002f620000300800 */
[----:B------:R-:W-:Y:S01]  /*164e0*/  LOP3.LUT R11, RZ, R4, RZ, 0x33, !PT ;  /* 0x00000004ff0b7212 */ /* 0x000fe200078e33ff */
[----:B------:R-:W-:Y:S01]  /*164f0*/  BSSY B2, `(.L_x_1352) ;  /* 0x00000e9000027945 */ /* 0x000fe20003800000 */
[----:B---3--:R-:W-:-:S04]  /*16500*/  VIADD R2, R2, 0x1 ;  /* 0x0000000102027836 */ /* 0x008fc80000000000 */
[----:B----4-:R-:W-:Y:S01]  /*16510*/  IMAD R2, R2, R8, RZ ;  /* 0x0000000802027224 */ /* 0x010fe200078e02ff */
[----:B--2---:R-:W-:-:S04]  /*16520*/  LOP3.LUT R3, RZ, R3, RZ, 0x33, !PT ;  /* 0x00000003ff037212 */ /* 0x004fc800078e33ff */
[----:B------:R-:W-:-:S04]  /*16530*/  LOP3.LUT R2, RZ, R2, RZ, 0x33, !PT ;  /* 0x00000002ff027212 */ /* 0x000fc800078e33ff */
[----:B-----5:R-:W-:Y:S02]  /*16540*/  VIADDMNMX R2, R2, -R7, R3, !PT ;  /* 0x8000000702027246 */ /* 0x020fe40007800103 */
[----:B------:R-:W-:-:S04]  /*16550*/  LOP3.LUT R8, RZ, R5, RZ, 0x33, !PT ;  /* 0x00000005ff087212 */ /* 0x000fc800078e33ff */
[----:B------:R-:W-:-:S04]  /*16560*/  VIMNMX R8, R2, R8, !PT ;  /* 0x0000000802087248 */ /* 0x000fc80007fe0100 */
[----:B------:R-:W-:Y:S02]  /*16570*/  VIADDMNMX R11, R8, 0x2, R11, !PT ;  /* 0x00000002080b7846 */ /* 0x000fe4000780010b */
[----:B------:R-:W-:-:S05]  /*16580*/  LOP3.LUT R2, RZ, R8, RZ, 0x33, !PT ;  /* 0x00000008ff027212 */ /* 0x000fca00078e33ff */
        /* <DEDUP_REMOVED lines=39> */
.L_x_1356:
[----:B------:R-:W-:Y:S01]  /*16800*/  IMAD R3, R9, 0x8, R18 ;  /* 0x0000000809037824 */ /* 0x000fe200078e0212 */
[----:B------:R-:W-:Y:S01]  /*16810*/  SHF.L.U32 R2, R10, 0x1f, RZ ;  /* 0x0000001f0a027819 */ /* 0x000fe200000006ff */
[----:B------:R-:W-:Y:S03]  /*16820*/  BSSY B3, `(.L_x_1357) ;  /* 0x0000003000037945 */ /* 0x000fe60003800000 */
[----:B------:R-:W1:Y:S02]  /*16830*/  SYNCS.PHASECHK.TRANS64.TRYWAIT P0, [R3+URZ+0x30840], R2 ;  /* 0x03084002030075a7 */ /* 0x000e64000800017f */
[----:B-1----:R-:W-:Y:S05]  /*16840*/  @!P0 BRA `(.L_x_1358) ;  /* 0x0000005400548947 */ /* 0x002fea0003800000 */
.L_x_1476:
[----:B------:R-:W-:Y:S05]  /*16850*/  BSYNC B3 ;  /* 0x0000000000037941 */ /* 0x000fea0003800000 */
.L_x_1357:
        /* <DEDUP_REMOVED lines=12> */
.L_x_1360:
[----:B------:R-:W-:Y:S05]  /*16920*/  BSYNC B3 ;  /* 0x0000000000037941 */ /* 0x000fea0003800000 */
.L_x_1359:
        /* <DEDUP_REMOVED lines=12> */
.L_x_1361:
        /* <DEDUP_REMOVED lines=16> */
.L_x_1362:
        /* <DEDUP_REMOVED lines=16> */
.L_x_1363:
        /* <DEDUP_REMOVED lines=16> */
.L_x_1364:
        /* <DEDUP_REMOVED lines=16> */
.L_x_1477:
[----:B------:R-:W-:Y:S05]  /*16df0*/  BSYNC B3 ;  /* 0x0000000000037941 */ /* 0x000fea0003800000 */
.L_x_1365:
        /* <DEDUP_REMOVED lines=12> */
.L_x_1368:
[----:B------:R-:W-:Y:S05]  /*16ec0*/  BSYNC B3 ;  /* 0x0000000000037941 */ /* 0x000fea0003800000 */
.L_x_1367:
        /* <DEDUP_REMOVED lines=13> */
.L_x_1369:
        /* <DEDUP_REMOVED lines=15> */
.L_x_1370:
        /* <DEDUP_REMOVED lines=15> */
.L_x_1371:
        /* <DEDUP_REMOVED lines=15> */
.L_x_1372:
        /* <DEDUP_REMOVED lines=12> */
.L_x_1355:
[----:B------:R-:W-:Y:S05]  /*17330*/  BSYNC B1 ;  /* 0x0000000000017941 */ /* 0x000fea0003800000 */
.L_x_1354:
[----:B0-----:R-:W2:Y:S01]  /*17340*/  LDL.LU R0, [R1+0x3c] ;  /* 0x00003c0001007983 */ /* 0x001ea20000300800 */
[----:B------:R-:W-:-:S03]  /*17350*/  IMAD.MOV.U32 R19, RZ, RZ, R9 ;  /* 0x000000ffff137224 */ /* 0x000fc600078e0009 */
[----:B------:R0:W-:Y:S02]  /*17360*/  STL [R1+0x10], R10 ;  /* 0x0000100a01007387 */ /* 0x0001e40000100800 */
[----:B0-2---:R-:W-:-:S07]  /*17370*/  VIADD R0, R0, 0xfffffffd ;  /* 0xfffffffd00007836 */ /* 0x005fce0000000000 */
.L_x_1353:
[----:B------:R-:W-:Y:S05]  /*17380*/  BSYNC B2 ;  /* 0x0000000000027941 */ /* 0x000fea0003800000 */
.L_x_1352:
[----:B------:R-:W-:-:S05]  /*17390*/  VIADD R11, R11, 0xfffffffe ;  /* 0xfffffffe0b0b7836 */ /* 0x000fca0000000000 */
[----:B------:R-:W-:-:S13]  /*173a0*/  ISETP.NE.AND P0, PT, R11, R8, PT ;  /* 0x000000080b00720c */ /* 0x000fda0003f05270 */
[----:B------:R-:W-:Y:S05]  /*173b0*/  @!P0 BRA `(.L_x_1351) ;  /* 0x0000001800c48947 */ /* 0x000fea0003800000 */
[----:B------:R-:W-:-:S07]  /*173c0*/  IMAD.MOV.U32 R9, RZ, RZ, R17 ;  /* 0x000000ffff097224 */ /* 0x000fce00078e0011 */
.L_x_1411:
        /* <DEDUP_REMOVED lines=36> */
.L_x_1375:
[----:B------:R-:W-:Y:S01]  /*17610*/  IMAD R3, R4, 0x8, R18 ;  /* 0x0000000804037824 */ /* 0x000fe200078e0212 */
[----:B------:R-:W-:Y:S01]  /*17620*/  SHF.L.U32 R2, R5, 0x1f, RZ ;  /* 0x0000001f05027819 */ /* 0x000fe200000006ff */
[----:B------:R-:W-:Y:S03]  /*17630*/  BSSY B2, `(.L_x_1376) ;  /* 0x0000003000027945 */ /* 0x000fe60003800000 */
[----:B------:R-:W1:Y:S02]  /*17640*/  SYNCS.PHASECHK.TRANS64.TRYWAIT P0, [R3+URZ+0x30840], R2 ;  /* 0x03084002030075a7 */ /* 0x000e64000800017f */
[----:B-1----:R-:W-:Y:S05]  /*17650*/  @!P0 BRA `(.L_x_1377) ;  /* 0x0000004400f88947 */ /* 0x002fea0003800000 */
.L_x_1478:
[----:B------:R-:W-:Y:S05]  /*17660*/  BSYNC B2 ;  /* 0x0000000000027941 */ /* 0x000fea0003800000 */
.L_x_1376:
        /* <DEDUP_REMOVED lines=12> */
.L_x_1379:
[----:B------:R-:W-:Y:S05]  /*17730*/  BSYNC B2 ;  /* 0x0000000000027941 */ /* 0x000fea0003800000 */
.L_x_1378:
        /* <DEDUP_REMOVED lines=12> */
.L_x_1380:
        /* <DEDUP_REMOVED lines=16> */
.L_x_1381:
        /* <DEDUP_REMOVED lines=16> */
.L_x_1382:
        /* <DEDUP_REMOVED lines=16> */
.L_x_1383:
        /* <DEDUP_REMOVED lines=16> */
.L_x_1479:
[----:B------:R-:W-:Y:S05]  /*17c00*/  BSYNC B2 ;  /* 0x0000000000027941 */ /* 0x000fea0003800000 */
.L_x_1384:
        /* <DEDUP_REMOVED lines=11> */
.L_x_1387:
[----:B------:R-:W-:Y:S05]  /*17cc0*/  BSYNC B2 ;  /* 0x0000000000027941 */ /* 0x000fea0003800000 */
.L_x_1386:
        /* <DEDUP_REMOVED lines=12> */
.L_x_1388:
        /* <DEDUP_REMOVED lines=15> */
.L_x_1389:
        /* <DEDUP_REMOVED lines=15> */
.L_x_1390:
        /* <DEDUP_REMOVED lines=15> */
.L_x_1391:
        /* <DEDUP_REMOVED lines=12> */
.L_x_1374:
[----:B------:R-:W-:Y:S05]  /*18120*/  BSYNC B1 ;  /* 0x0000000000017941 */ /* 0x000fea0003800000 */
.L_x_1373:
[----:B------:R-:W2:Y:S01]  /*18130*/  LDL R2, [R1+0x18] ;  /* 0x0000180001027983 */ /* 0x000ea20000100800 */
[----:B------:R-:W-:Y:S01]  /*18140*/  VIADD R19, R4, 0x1 ;  /* 0x0000000104137836 */ /* 0x000fe20000000000 */
[----:B------:R-:W-:Y:S01]  /*18150*/  BSSY B1, `(.L_x_1392) ;  /* 0x00000d3000017945 */ /* 0x000fe20003800000 */
[----:B0-----:R-:W-:-:S03]  /*18160*/  VIADD R7, R0, 0xffffffff ;  /* 0xffffffff00077836 */ /* 0x001fc60000000000 */
        /* <DEDUP_REMOVED lines=32> */
.L_x_1394:
[----:B------:R-:W-:Y:S01]  /*18370*/  IMAD R2, R19, 0x8, R18 ;  /* 0x0000000813027824 */ /* 0x000fe200078e0212 */
[----:B------:R-:W-:Y:S01]  /*18380*/  SHF.L.U32 R3, R12, 0x1f, RZ ;  /* 0x0000001f0c037819 */ /* 0x000fe200000006ff */
[----:B------:R-:W-:Y:S03]  /*18390*/  BSSY B2, `(.L_x_1395) ;  /* 0x0000003000027945 */ /* 0x000fe60003800000 */
[----:B------:R-:W2:Y:S02]  /*183a0*/  SYNCS.PHASECHK.TRANS64.TRYWAIT P0, [R2+URZ+0x30840], R3 ;  /* 0x03084003020075a7 */ /* 0x000ea4000800017f */
[----:B--2---:R-:W-:Y:S05]  /*183b0*/  @!P0 BRA `(.L_x_1396) ;  /* 0x0000003800c88947 */ /* 0x004fea0003800000 */
.L_x_1480:
[----:B------:R-:W-:Y:S05]  /*183c0*/  BSYNC B2 ;  /* 0x0000000000027941 */ /* 0x000fea0003800000 */
.L_x_1395:
        /* <DEDUP_REMOVED lines=12> */
.L_x_1398:
[----:B------:R-:W-:Y:S05]  /*18490*/  BSYNC B2 ;  /* 0x0000000000027941 */ /* 0x000fea0003800000 */
.L_x_1397:
        /* <DEDUP_REMOVED lines=13> */
.L_x_1399:
        /* <DEDUP_REMOVED lines=16> */
.L_x_1400:
        /* <DEDUP_REMOVED lines=16> */
.L_x_1401:
        /* <DEDUP_REMOVED lines=16> */
.L_x_1402:
        /* <DEDUP_REMOVED lines=15> */
.L_x_1481:
[----:B------:R-:W-:Y:S05]  /*18960*/  BSYNC B2 ;  /* 0x0000000000027941 */ /* 0x000fea0003800000 */
.L_x_1403:
        /* <DEDUP_REMOVED lines=11> */
.L_x_1406:
[----:B------:R-:W-:Y:S05]  /*18a20*/  BSYNC B2 ;  /* 0x0000000000027941 */ /* 0x000fea0003800000 */
.L_x_1405:
        /* <DEDUP_REMOVED lines=12> */
.L_x_1407:
        /* <DEDUP_REMOVED lines=15> */
.L_x_1408:
        /* <DEDUP_REMOVED lines=15> */
.L_x_1409:
        /* <DEDUP_REMOVED lines=15> */
.L_x_1410:
        /* <DEDUP_REMOVED lines=12> */
.L_x_1393:
[----:B------:R-:W-:Y:S05]  /*18e80*/  BSYNC B1 ;  /* 0x0000000000017941 */ /* 0x000fea0003800000 */
.L_x_1392:
[----:B------:R-:W2:Y:S01]  /*18e90*/  LDL R2, [R1+0x24] ;  /* 0x0000240001027983 */ /* 0x000ea20000100800 */
[----:B------:R-:W-:Y:S01]  /*18ea0*/  VIADD R0, R0, 0xfffffffe ;  /* 0xfffffffe00007836 */ /* 0x000fe20000000000 */
[----:B--2---:R-:W-:-:S13]  /*18eb0*/  ISETP.GT.AND P0, PT, R7, R2, PT ;  /* 0x000000020700720c */ /* 0x004fda0003f04270 */
[----:B------:R-:W-:Y:S05]  /*18ec0*/  @P0 BRA `(.L_x_1411) ;  /* 0xffffffe400400947 */ /* 0x000fea000383ffff */
.L_x_1351:
[----:B------:R-:W-:Y:S05]  /*18ed0*/  BSYNC B0 ;  /* 0x0000000000007941 */ /* 0x000fea0003800000 */
.L_x_1350:
[----:B--2---:R-:W2:Y:S01]  /*18ee0*/  S2R R3, SR_TID.X ;  /* 0x0000000000037919 */ /* 0x004ea20000002100 */
        /* <DEDUP_REMOVED lines=18> */
.L_x_1413:
[----:B------:R-:W-:Y:S05]  /*19010*/  BSYNC B0 ;  /* 0x0000000000007941 */ /* 0x000fea0003800000 */
.L_x_1412:
[----:B--2---:R-:W2:Y:S01]  /*19020*/  LDL R0, [R1+0x18] ;  /* 0x0000180001007983 */ /* 0x004ea20000100800 */
[----:B------:R-:W-:Y:S01]  /*19030*/  BSSY B0, `(.L_x_1414) ;  /* 0x0000058000007945 */ /* 0x000fe20003800000 */
[----:B--2---:R-:W-:-:S13]  /*19040*/  LOP3.LUT P0, RZ, R0, 0x1, RZ, 0xc0, !PT ;  /* 0x0000000100ff7812 */ /* 0x004fda000780c0ff */
        /* <DEDUP_REMOVED lines=8> */
.L_x_1482:
[----:B------:R-:W-:Y:S05]  /*190d0*/  BSYNC B1 ;  /* 0x0000000000017941 */ /* 0x000fea0003800000 */
.L_x_1416:
        /* <DEDUP_REMOVED lines=9> */
.L_x_1419:
[----:B------:R-:W-:Y:S05]  /*19170*/  BSYNC B1 ;  /* 0x0000000000017941 */ /* 0x000fea0003800000 */
.L_x_1418:
        /* <DEDUP_REMOVED lines=12> */
.L_x_1420:
        /* <DEDUP_REMOVED lines=15> */
.L_x_1421:
        /* <DEDUP_REMOVED lines=15> */
.L_x_1422:
        /* <DEDUP_REMOVED lines=15> */
.L_x_1423:
        /* <DEDUP_REMOVED lines=10> */
.L_x_1415:
[----:B------:R-:W-:Y:S05]  /*195b0*/  BSYNC B0 ;  /* 0x0000000000007941 */ /* 0x000fea0003800000 */
.L_x_1414:
[----:B------:R-:W2:Y:S01]  /*195c0*/  LDL.LU R4, [R1+0x10] ;  /* 0x0000100001047983 */ /* 0x000ea20000300800 */
[----:B------:R-:W-:-:S05]  /*195d0*/  VIADD R19, R19, 0x1 ;  /* 0x0000000113137836 */ /* 0x000fca0000000000 */
[----:B------:R-:W-:-:S04]  /*195e0*/  ISETP.NE.AND P0, PT, R19, 0x2, PT ;  /* 0x000000021300780c */ /* 0x000fc80003f05270 */
[----:B------:R-:W-:Y:S02]  /*195f0*/  SEL R0, RZ, 0x1, P0 ;  /* 0x00000001ff007807 */ /* 0x000fe40000000000 */
[----:B------:R-:W-:Y:S02]  /*19600*/  SEL R19, R19, RZ, P0 ;  /* 0x000000ff13137207 */ /* 0x000fe40000000000 */
[----:B--2---:R-:W-:-:S05]  /*19610*/  LOP3.LUT R4, R4, R0, RZ, 0x3c, !PT ;  /* 0x0000000004047212 */ /* 0x004fca00078e3cff */
[----:B------:R2:W-:Y:S02]  /*19620*/  STL [R1+0x10], R4 ;  /* 0x0000100401007387 */ /* 0x0005e40000100800 */
.L_x_1330:
[----:B------:R-:W-:Y:S05]  /*19630*/  BSYNC B7 ;  /* 0x0000000000077941 */ /* 0x000fea0003800000 */
.L_x_1328:
[----:B---3--:R-:W3:Y:S02]  /*19640*/  LDL R0, [R1+0x18] ;  /* 0x0000180001007983 */ /* 0x008ee40000100800 */
        /* <DEDUP_REMOVED lines=8> */
[----:B012---:R-:W0:Y:S04]  /*196d0*/  LDS.128 R4, [R18+0x308d0] ;  /* 0x0308d00012047984 */ /* 0x007e280000000c00 */
[----:B0-----:R1:W-:Y:S04]  /*196e0*/  STL.64 [R1], R4 ;  /* 0x0000000401007387 */ /* 0x0013e80000100a00 */
[----:B------:R1:W-:Y:S01]  /*196f0*/  STL.64 [R1+0x8], R6 ;  /* 0x0000080601007387 */ /* 0x0003e20000100a00 */
[----:B------:R-:W-:Y:S06]  /*19700*/  BAR.ARV 0x4, 0x180 ;  /* 0x0106000000007b1d */ /* 0x000fec0000002000 */
[----:B------:R-:W-:Y:S05]  /*19710*/  BRA `(.L_x_1425) ;  /* 0x00000010003c7947 */ /* 0x000fea0003800000 */
.L_x_1424:
[----:B------:R-:W3:Y:S01]  /*19720*/  S2R R16, SR_TID.X ;  /* 0x0000000000107919 */ /* 0x000ee20000002100 */
[----:B------:R-:W-:Y:S01]  /*19730*/  UMOV UR4, 0xffffffff ;  /* 0xffffffff00047882 */ /* 0x000fe20000000000 */
[----:B---3--:R-:W-:-:S04]  /*19740*/  LOP3.LUT R16, R16, 0x1f, RZ, 0xc0, !PT ;  /* 0x0000001f10107812 */ /* 0x008fc800078ec0ff */
[----:B------:R-:W-:Y:S01]  /*19750*/  ISETP.NE.AND P0, PT, R16, 0x1f, PT ;  /* 0x0000001f1000780c */ /* 0x000fe20003f05270 */
[----:B------:R-:W-:-:S12]  /*19760*/  BRA.DIV UR4, `(.L_x_1426) ;  /* 0x0000002a04187947 */ /* 0x000fd8000b800000 */
[----:B------:R-:W0:Y:S01]  /*19770*/  LDL.LU R3, [R1] ;  /* 0x0000000001037983 */ /* 0x000e220000300800 */
[----:B------:R-:W-:-:S03]  /*19780*/  ULDC UR4, c[0x0][0xc3c] ;  /* 0x00030f0000047ab9 */ /* 0x000fc60000000800 */
[----:B-12---:R-:W2:Y:S01]  /*19790*/  LDL R4, [R1+0xc] ;  /* 0x00000c0001047983 */ /* 0x006ea20000100800 */
[----:B------:R-:W-:Y:S01]  /*197a0*/  ULDC.64 UR6, c[0x0][0x208] ;  /* 0x0000820000067ab9 */ /* 0x000fe20000000a00 */
[----:B0-----:R-:W-:Y:S02]  /*197b0*/  IMAD.MOV.U32 R8, RZ, RZ, R3 ;  /* 0x000000ffff087224 */ /* 0x001fe400078e0003 */
[----:B--2---:R-:W-:-:S05]  /*197c0*/  IMAD.IADD R0, R4, 0x1, R16 ;  /* 0x0000000104007824 */ /* 0x004fca00078e0210 */
        /* <DEDUP_REMOVED lines=8> */
[C---:B------:R-:W-:Y:S02]  /*19850*/  ISETP.GE.U32.AND P2, PT, R16.reuse, 0x2, PT ;  /* 0x000000021000780c */ /* 0x040fe40003f46070 */
[C---:B------:R-:W-:Y:S01]  /*19860*/  ISETP.GE.U32.AND P3, PT, R16.reuse, 0x4, PT ;  /* 0x000000041000780c */ /* 0x040fe20003f66070 */
[----:B------:R-:W-:Y:S01]  /*19870*/  SHFL.IDX PT, R0, R8, RZ, 0x1f ;  /* 0x00001fff08007589 */ /* 0x000fe200000e0000 */
[C---:B------:R-:W-:Y:S02]  /*19880*/  ISETP.GE.U32.AND P4, PT, R16.reuse, 0x8, PT ;  /* 0x000000081000780c */ /* 0x040fe40003f86070 */
[----:B------:R-:W-:Y:S01]  /*19890*/  ISETP.GE.U32.AND P5, PT, R16, 0x10, PT ;  /* 0x000000101000780c */ /* 0x000fe20003fa6070 */
[----:B------:R-:W-:Y:S01]  /*198a0*/  SHFL.IDX PT, R9, R8, 0x1, 0x1f ;  /* 0x00201f0008097f89 */ /* 0x000fe200000e0000 */
[----:B--2---:R-:W-:Y:S01]  /*198b0*/  @!P1 IMAD.MOV.U32 R5, RZ, RZ, R6 ;  /* 0x000000ffff059224 */ /* 0x004fe200078e0006 */
[----:B------:R-:W-:-:S02]  /*198c0*/  CS2R R6, SRZ ;  /* 0x0000000000067805 */ /* 0x000fc4000001ff00 */
[----:B---3--:R-:W-:Y:S01]  /*198d0*/  @!P1 IMAD.MOV.U32 R7, RZ, RZ, R2 ;  /* 0x000000ffff079224 */ /* 0x008fe200078e0002 */
[----:B------:R-:W-:-:S03]  /*198e0*/  ISETP.NE.AND P1, PT, R16, RZ, PT ;  /* 0x000000ff1000720c */ /* 0x000fc60003f25270 */
[----:B------:R-:W-:-:S05]  /*198f0*/  IMAD R2, R7, R5, RZ ;  /* 0x0000000507027224 */ /* 0x000fca00078e02ff */
        /* <DEDUP_REMOVED lines=15> */
[----:B------:R0:W1:Y:S02]  /*199f0*/  SHFL.IDX PT, R10, R2, 0x1f, 0x1f ;  /* 0x03e01f00020a7f89 */ /* 0x00006400000e0000 */
.L_x_1492:
[----:B------:R-:W-:Y:S02]  /*19a00*/  ULDC UR4, c[0x0][0xc38] ;  /* 0x00030e0000047ab9 */ /* 0x000fe40000000800 */
[----:B------:R-:W-:-:S04]  /*19a10*/  IMAD.U32 R8, RZ, RZ, UR4 ;  /* 0x00000004ff087e24 */ /* 0x000fc8000f8e00ff */
[----:B-1----:R-:W-:-:S04]  /*19a20*/  IMAD R10, R10, R8, RZ ;  /* 0x000000080a0a7224 */ /* 0x002fc800078e02ff */
[----:B------:R-:W-:-:S05]  /*19a30*/  IMAD.IADD R4, R9, 0x1, R10 ;  /* 0x0000000109047824 */ /* 0x000fca00078e020a */
[----:B------:R-:W-:-:S13]  /*19a40*/  ISETP.GT.AND P6, PT, R4, R0, PT ;  /* 0x000000000400720c */ /* 0x000fda0003fc4270 */
[----:B------:R-:W-:Y:S05]  /*19a50*/  @P6 BRA `(.L_x_1427) ;  /* 0x0000000000b06947 */ /* 0x000fea0003800000 */
.L_x_1430:
[----:B------:R-:W2:Y:S01]  /*19a60*/  LDL.LU R3, [R1+0xc] ;  /* 0x00000c0001037983 */ /* 0x000ea20000300800 */
[----:B0-----:R-:W0:Y:S01]  /*19a70*/  LDC R2, c[0x0][0xc3c] ;  /* 0x00030f00ff027b82 */ /* 0x001e220000000800 */
[----:B--2---:R-:W-:-:S05]  /*19a80*/  VIADD R3, R3, 0x1f ;  /* 0x0000001f03037836 */ /* 0x004fca0000000000 */
[----:B0-----:R-:W-:-:S13]  /*19a90*/  ISETP.GE.AND P6, PT, R3, R2, PT ;  /* 0x000000020300720c */ /* 0x001fda0003fc6270 */
[----:B------:R-:W-:Y:S05]  /*19aa0*/  @P6 BRA `(.L_x_1428) ;  /* 0x0000000800f06947 */ /* 0x000fea0003800000 */
[----:B------:R-:W0:Y:S01]  /*19ab0*/  S2R R5, SR_TID.X ;  /* 0x0000000000057919 */ /* 0x000e220000002100 */
[----:B------:R-:W-:Y:S01]  /*19ac0*/  ULDC.64 UR4, c[0x0][0x208] ;  /* 0x0000820000047ab9 */ /* 0x000fe20000000a00 */
[----:B------:R1:W-:Y:S01]  /*19ad0*/  STL [R1+0xc], R3 ;  /* 0x00000c0301007387 */ /* 0x0003e20000100800 */
[----:B0-----:R-:W-:-:S05]  /*19ae0*/  LOP3.LUT R5, R5, 0x1f, RZ, 0xc0, !PT ;  /* 0x0000001f05057812 */ /* 0x001fca00078ec0ff */
[----:B------:R-:W-:Y:S02]  /*19af0*/  IMAD.IADD R7, R3, 0x1, R5 ;  /* 0x0000000103077824 */ /* 0x000fe400078e0205 */
[----:B------:R-:W-:-:S03]  /*19b00*/  IMAD.MOV.U32 R5, RZ, RZ, RZ ;  /* 0x000000ffff057224 */ /* 0x000fc600078e00ff */
[----:B------:R-:W-:-:S13]  /*19b10*/  ISETP.GE.OR P6, PT, R7, R2, !P0 ;  /* 0x000000020700720c */ /* 0x000fda00047c6670 */
[----:B-1----:R-:W0:Y:S02]  /*19b20*/  @!P6 LDC.64 R2, c[0x0][0xc80] ;  /* 0x00032000ff02eb82 */ /* 0x002e240000000a00 */
[----:B0-----:R-:W-:-:S05]  /*19b30*/  @!P6 IMAD.WIDE R2, R7, 0x4, R2 ;  /* 0x000000040702e825 */ /* 0x001fca00078e0202 */
[----:B------:R0:W2:Y:S02]  /*19b40*/  @!P6 LDG.E R5, desc[UR4][R2.64] ;  /* 0x000000040205e981 */ /* 0x0000a4000c1e1900 */
[----:B0-----:R-:W0:Y:S02]  /*19b50*/  @!P6 LDC.64 R2, c[0x0][0xc78] ;  /* 0x00031e00ff02eb82 */ /* 0x001e240000000a00 */
[----:B0-----:R-:W-:-:S04]  /*19b60*/  @!P6 IMAD.WIDE R2, R7, 0x4, R2 ;  /* 0x000000040702e825 */ /* 0x001fc800078e0202 */
[----:B------:R-:W-:-:S06]  /*19b70*/  IMAD.MOV.U32 R7, RZ, RZ, RZ ;  /* 0x000000ffff077224 */ /* 0x000fcc00078e00ff */
[----:B------:R-:W2:Y:S01]  /*19b80*/  @!P6 LDG.E R7, desc[UR4][R2.64] ;  /* 0x000000040207e981 */ /* 0x000ea2000c1e1900 */
[----:B------:R-:W-:Y:S01]  /*19b90*/  UMOV UR4, 0xffffffff ;  /* 0xffffffff00047882 */ /* 0x000fe20000000000 */
[----:B--2---:R-:W-:Y:S02]  /*19ba0*/  IMAD R2, R7, R5, RZ ;  /* 0x0000000507027224 */ /* 0x004fe400078e02ff */
[----:B------:R-:W-:Y:S05]  /*19bb0*/  BRA.DIV UR4, `(.L_x_1429) ;  /* 0x0000002a04647947 */ /* 0x000fea000b800000 */
        /* <DEDUP_REMOVED lines=16> */
.L_x_1500:
[----:B------:R-:W-:Y:S02]  /*19cc0*/  ULDC UR4, c[0x0][0xc38] ;  /* 0x00030e0000047ab9 */ /* 0x000fe40000000800 */
[----:B------:R-:W-:-:S04]  /*19cd0*/  IMAD.U32 R8, RZ, RZ, UR4 ;  /* 0x00000004ff087e24 */ /* 0x000fc8000f8e00ff */
[----:B-1----:R-:W-:-:S04]  /*19ce0*/  IMAD R10, R10, R8, RZ ;  /* 0x000000080a0a7224 */ /* 0x002fc800078e02ff */
[----:B------:R-:W-:-:S05]  /*19cf0*/  IMAD.IADD R4, R10, 0x1, R4 ;  /* 0x000000010a047824 */ /* 0x000fca00078e0204 */
[----:B------:R-:W-:-:S13]  /*19d00*/  ISETP.GT.AND P6, PT, R4, R0, PT ;  /* 0x000000000400720c */ /* 0x000fda0003fc4270 */
[----:B------:R-:W-:Y:S05]  /*19d10*/  @!P6 BRA `(.L_x_1430) ;  /* 0xfffffffc0050e947 */ /* 0x000fea000383ffff */
.L_x_1427:
[----:B------:R-:W-:Y:S01]  /*19d20*/  IMAD.IADD R10, R4, 0x1, -R10 ;  /* 0x00000001040a7824 */ /* 0x000fe200078e0a0a */
[----:B------:R-:W-:-:S03]  /*19d30*/  UMOV UR4, 0xffffffff ;  /* 0xffffffff00047882 */ /* 0x000fc60000000000 */
[----:B------:R-:W-:-:S05]  /*19d40*/  IMAD R3, R2, R8, R10 ;  /* 0x0000000802037224 */ /* 0x000fca00078e020a */
[----:B------:R-:W-:Y:S01]  /*19d50*/  ISETP.GT.AND P6, PT, R3, R0, PT ;  /* 0x000000000300720c */ /* 0x000fe20003fc4270 */
[----:B------:R-:W-:-:S12]  /*19d60*/  BRA.DIV UR4, `(.L_x_1431) ;  /* 0x0000002a04d07947 */ /* 0x000fd8000b800000 */
[----:B------:R-:W2:Y:S01]  /*19d70*/  LDL.LU R11, [R1+0xc] ;  /* 0x00000c00010b7983 */ /* 0x000ea20000300800 */
[----:B------:R-:W-:-:S04]  /*19d80*/  VOTE.ANY R3, PT, !P6 ;  /* 0x0000000000037806 */ /* 0x000fc800070e0100 */
[----:B------:R-:W1:Y:S02]  /*19d90*/  POPC R9, R3 ;  /* 0x0000000300097309 */ /* 0x000e640000000000 */
[----:B-1----:R2:W1:Y:S04]  /*19da0*/  SHFL.IDX PT, R4, R5, R9, 0x1f ;  /* 0x00001f0905047589 */ /* 0x00246800000e0000 */
[----:B------:R3:W4:Y:S01]  /*19db0*/  SHFL.IDX PT, R7, R7, R9, 0x1f ;  /* 0x00001f0907077589 */ /* 0x00072200000e0000 */
[----:B--2---:R-:W-:-:S05]  /*19dc0*/  IMAD.IADD R5, R9, 0x1, R11 ;  /* 0x0000000109057824 */ /* 0x004fca00078e020b */
[----:B-1--4-:R3:W-:Y:S02]  /*19dd0*/  STL [R1+0xc], R5 ;  /* 0x00000c0501007387 */ /* 0x0127e40000100800 */
.L_x_1505:
[----:B------:R-:W-:-:S13]  /*19de0*/  ISETP.NE.AND P0, PT, R3, RZ, PT ;  /* 0x000000ff0300720c */ /* 0x000fda0003f05270 */
[----:B------:R-:W-:Y:S05]  /*19df0*/  @!P0 BRA `(.L_x_1432) ;  /* 0x0000000000148947 */ /* 0x000fea0003800000 */
[----:B------:R-:W-:Y:S01]  /*19e00*/  UMOV UR4, 0xffffffff ;  /* 0xffffffff00047882 */ /* 0x000fe20000000000 */
[----:B---3--:R-:W-:Y:S02]  /*19e10*/  VIADD R9, R9, 0xffffffff ;  /* 0xffffffff09097836 */ /* 0x008fe40000000000 */
[----:B------:R-:W-:Y:S05]  /*19e20*/  BRA.DIV UR4, `(.L_x_1433) ;  /* 0x0000002e04087947 */ /* 0x000fea000b800000 */
[----:B0-----:R0:W2:Y:S02]  /*19e30*/  SHFL.IDX PT, R2, R2, R9, 0x1f ;  /* 0x00001f0902027589 */ /* 0x0010a400000e0000 */
.L_x_1508:
[----:B--2---:R-:W-:-:S07]  /*19e40*/  IMAD.MOV.U32 R6, RZ, RZ, R2 ;  /* 0x000000ffff067224 */ /* 0x004fce00078e0002 */
.L_x_1432:
[----:B0-----:R-:W-:Y:S01]  /*19e50*/  IMAD R2, R6, R8, R10 ;  /* 0x0000000806027224 */ /* 0x001fe200078e020a */
[----:B------:R-:W-:-:S03]  /*19e60*/  ISETP.NE.AND P0, PT, R7, 0x1, PT ;  /* 0x000000010700780c */ /* 0x000fc60003f05270 */
[----:B------:R-:W-:Y:S01]  /*19e70*/  IMAD.IADD R0, R0, 0x1, -R2 ;  /* 0x0000000100007824 */ /* 0x000fe200078e0a02 */
[----:B------:R0:W-:Y:S09]  /*19e80*/  STL [R1], R2 ;  /* 0x0000000201007387 */ /* 0x0001f20000100800 */
[----:B------:R-:W-:Y:S05]  /*19e90*/  @!P0 BRA `(.L_x_1434) ;  /* 0x0000000000e48947 */ /* 0x000fea0003800000 */
[----:B-1-3--:R-:W-:-:S04]  /*19ea0*/  IABS R5, R4 ;  /* 0x0000000400057213 */ /* 0x00afc80000000000 */
[----:B0-----:R-:W0:Y:S08]  /*19eb0*/  I2F.RP R2, R5 ;  /* 0x0000000500027306 */ /* 0x001e300000209400 */
[----:B0-----:R-:W0:Y:S02]  /*19ec0*/  MUFU.RCP R2, R2 ;  /* 0x0000000200027308 */ /* 0x001e240000001000 */
[----:B0-----:R-:W-:-:S06]  /*19ed0*/  VIADD R2, R2, 0xffffffe ;  /* 0x0ffffffe02027836 */ /* 0x001fcc0000000000 */
[----:B------:R-:W0:Y:S02]  /*19ee0*/  F2I.FTZ.U32.TRUNC.NTZ R3, R2 ;  /* 0x0000000200037305 */ /* 0x000e24000021f000 */
[----:B0-----:R-:W-:-:S04]  /*19ef0*/  IMAD.MOV R2, RZ, RZ, -R3 ;  /* 0x000000ffff027224 */ /* 0x001fc800078e0a03 */
[----:B------:R-:W-:Y:S02]  /*19f00*/  IMAD R8, R2, R5, RZ ;  /* 0x0000000502087224 */ /* 0x000fe400078e02ff */
[----:B------:R-:W-:-:S04]  /*19f10*/  IMAD.MOV.U32 R2, RZ, RZ, RZ ;  /* 0x000000ffff027224 */ /* 0x000fc800078e00ff */
[----:B------:R-:W-:Y:S01]  /*19f20*/  IMAD.HI.U32 R8, R3, R8, R2 ;  /* 0x0000000803087227 */ /* 0x000fe200078e0002 */
[----:B------:R-:W-:Y:S02]  /*19f30*/  IABS R2, R0 ;  /* 0x0000000000027213 */ /* 0x000fe40000000000 */
[----:B------:R-:W-:-:S03]  /*19f40*/  IABS R3, R4 ;  /* 0x0000000400037213 */ /* 0x000fc60000000000 */
[----:B------:R-:W-:-:S04]  /*19f50*/  IMAD.HI.U32 R8, R8, R2, RZ ;  /* 0x0000000208087227 */ /* 0x000fc800078e00ff */
[----:B------:R-:W-:-:S04]  /*19f60*/  IMAD.MOV R3, RZ, RZ, -R3 ;  /* 0x000000ffff037224 */ /* 0x000fc800078e0a03 */
[----:B------:R-:W-:-:S05]  /*19f70*/  IMAD R2, R8, R3, R2 ;  /* 0x0000000308027224 */ /* 0x000fca00078e0202 */
[----:B------:R-:W-:-:S13]  /*19f80*/  ISETP.GT.U32.AND P1, PT, R5, R2, PT ;  /* 0x000000020500720c */ /* 0x000fda0003f24070 */
[----:B------:R-:W-:Y:S02]  /*19f90*/  @!P1 IMAD.IADD R2, R2, 0x1, -R5 ;  /* 0x0000000102029824 */ /* 0x000fe400078e0a05 */
[----:B------:R-:W-:Y:S01]  /*19fa0*/  @!P1 VIADD R8, R8, 0x1 ;  /* 0x0000000108089836 */ /* 0x000fe20000000000 */
[----:B------:R-:W-:Y:S02]  /*19fb0*/  ISETP.NE.AND P1, PT, R4, RZ, PT ;  /* 0x000000ff0400720c */ /* 0x000fe40003f25270 */
[----:B------:R-:W-:Y:S02]  /*19fc0*/  ISETP.GE.U32.AND P0, PT, R2, R5, PT ;  /* 0x000000050200720c */ /* 0x000fe40003f06070 */
[----:B------:R-:W-:-:S04]  /*19fd0*/  IABS R5, R7 ;  /* 0x0000000700057213 */ /* 0x000fc80000000000 */
[----:B------:R-:W0:Y:S07]  /*19fe0*/  I2F.RP R2, R5 ;  /* 0x0000000500027306 */ /* 0x000e2e0000209400 */
[----:B------:R-:W-:Y:S01]  /*19ff0*/  @P0 VIADD R8, R8, 0x1 ;  /* 0x0000000108080836 */ /* 0x000fe20000000000 */
[----:B0-----:R-:W0:Y:S02]  /*1a000*/  MUFU.RCP R2, R2 ;  /* 0x0000000200027308 */ /* 0x001e240000001000 */
[----:B0-----:R-:W-:-:S06]  /*1a010*/  VIADD R2, R2, 0xffffffe ;  /* 0x0ffffffe02027836 */ /* 0x001fcc0000000000 */
[----:B------:R-:W0:Y:S02]  /*1a020*/  F2I.FTZ.U32.TRUNC.NTZ R3, R2 ;  /* 0x0000000200037305 */ /* 0x000e24000021f000 */
[----:B0-----:R-:W-:-:S04]  /*1a030*/  IMAD.MOV R2, RZ, RZ, -R3 ;  /* 0x000000ffff027224 */ /* 0x001fc800078e0a03 */
[----:B------:R-:W-:Y:S02]  /*1a040*/  IMAD R6, R2, R5, RZ ;  /* 0x0000000502067224 */ /* 0x000fe400078e02ff */
[----:B------:R-:W-:-:S04]  /*1a050*/  IMAD.MOV.U32 R2, RZ, RZ, RZ ;  /* 0x000000ffff027224 */ /* 0x000fc800078e00ff */
[----:B------:R-:W-:Y:S01]  /*1a060*/  IMAD.HI.U32 R6, R3, R6, R2 ;  /* 0x0000000603067227 */ /* 0x000fe200078e0002 */
[----:B------:R-:W-:-:S03]  /*1a070*/  LOP3.LUT R2, R0, R4, RZ, 0x3c, !PT ;  /* 0x0000000400027212 */ /* 0x000fc600078e3cff */
[----:B------:R-:W-:Y:S01]  /*1a080*/  IMAD.MOV.U32 R3, RZ, RZ, R8 ;  /* 0x000000ffff037224 */ /* 0x000fe200078e0008 */
[----:B------:R-:W-:Y:S02]  /*1a090*/  ISETP.GE.AND P2, PT, R2, RZ, PT ;  /* 0x000000ff0200720c */ /* 0x000fe40003f46270 */
[----:B------:R-:W-:-:S05]  /*1a0a0*/  IABS R8, R7 ;  /* 0x0000000700087213 */ /* 0x000fca0000000000 */
[----:B------:R-:W-:-:S06]  /*1a0b0*/  IMAD.MOV R8, RZ, RZ, -R8 ;  /* 0x000000ffff087224 */ /* 0x000fcc00078e0a08 */
        /* <DEDUP_REMOVED lines=9> */
[----:B------:R-:W-:Y:S01]  /*1a150*/  ISETP.GE.U32.AND P0, PT, R2, R5, PT ;  /* 0x000000050200720c */ /* 0x000fe20003f06070 */
[----:B------:R-:W-:-:S04]  /*1a160*/  IMAD.MOV R2, RZ, RZ, -R3 ;  /* 0x000000ffff027224 */ /* 0x000fc800078e0a03 */
[----:B------:R-:W-:Y:S01]  /*1a170*/  IMAD R0, R4, R2, R0 ;  /* 0x0000000204007224 */ /* 0x000fe200078e0200 */
[----:B------:R-:W-:-:S04]  /*1a180*/  LOP3.LUT R2, R3, R7, RZ, 0x3c, !PT ;  /* 0x0000000703027212 */ /* 0x000fc800078e3cff */
[----:B------:R-:W-:-:S03]  /*1a190*/  ISETP.GE.AND P2, PT, R2, RZ, PT ;  /* 0x000000ff0200720c */ /* 0x000fc60003f46270 */
[----:B------:R-:W-:-:S10]  /*1a1a0*/  @P0 VIADD R6, R6, 0x1 ;  /* 0x0000000106060836 */ /* 0x000fd40000000000 */
        /* <DEDUP_REMOVED lines=8> */
.L_x_1434:
[----:B-1-3--:R-:W2:Y:S01]  /*1a230*/  LDL R5, [R1+0xc] ;  /* 0x00000c0001057983 */ /* 0x00aea20000100800 */
[----:B0-----:R-:W2:Y:S01]  /*1a240*/  LDC.64 R2, c[0x0][0xc90] ;  /* 0x00032400ff027b82 */ /* 0x001ea20000000a00 */
[----:B------:R-:W-:Y:S01]  /*1a250*/  ULDC.64 UR4, c[0x0][0x208] ;  /* 0x0000820000047ab9 */ /* 0x000fe20000000a00 */
[----:B--2---:R-:W-:-:S05]  /*1a260*/  IMAD.WIDE R2, R5, 0x4, R2 ;  /* 0x0000000405027825 */ /* 0x004fca00078e0202 */
[----:B------:R-:W2:Y:S02]  /*1a270*/  LDG.E R6, desc[UR4][R2.64] ;  /* 0x0000000402067981 */ /* 0x000ea4000c1e1900 */
[----:B--2---:R-:W-:-:S05]  /*1a280*/  IMAD R5, R4, R6, RZ ;  /* 0x0000000604057224 */ /* 0x004fca00078e02ff */
[----:B------:R-:W-:-:S04]  /*1a290*/  IABS R7, R5 ;  /* 0x0000000500077213 */ /* 0x000fc80000000000 */
[----:B------:R-:W0:Y:S08]  /*1a2a0*/  I2F.RP R2, R7 ;  /* 0x0000000700027306 */ /* 0x000e300000209400 */
        /* <DEDUP_REMOVED lines=21> */
[----:B------:R-:W-:-:S05]  /*1a400*/  @!P1 LOP3.LUT R2, RZ, R5, RZ, 0x33, !PT ;  /* 0x00000005ff029212 */ /* 0x000fca00078e33ff */
[----:B------:R-:W-:Y:S02]  /*1a410*/  IMAD R7, R6, R2, RZ ;  /* 0x0000000206077224 */ /* 0x000fe400078e02ff */
[----:B------:R-:W-:Y:S02]  /*1a420*/  IMAD.MOV R2, RZ, RZ, -R2 ;  /* 0x000000ffff027224 */ /* 0x000fe400078e0a02 */
[----:B------:R-:W-:Y:S02]  /*1a430*/  IMAD.MOV R3, RZ, RZ, -R7 ;  /* 0x000000ffff037224 */ /* 0x000fe400078e0a07 */
[----:B------:R-:W-:-:S03]  /*1a440*/  IMAD R0, R5, R2, R0 ;  /* 0x0000000205007224 */ /* 0x000fc600078e0200 */
[----:B------:R-:W-:-:S04]  /*1a450*/  VIADDMNMX R6, R3, R8, R6, PT ;  /* 0x0000000803067246 */ /* 0x000fc80003800106 */
        /* <DEDUP_REMOVED lines=19> */
[----:B------:R-:W-:Y:S02]  /*1a590*/  LOP3.LUT R3, R0, R6, RZ, 0x3c, !PT ;  /* 0x0000000600037212 */ /* 0x000fe400078e3cff */
[----:B------:R-:W-:Y:S02]  /*1a5a0*/  IADD3 R0, R7, 0x1000000, R0 ;  /* 0x0100000007007810 */ /* 0x000fe40007ffe000 */
[----:B------:R-:W-:-:S07]  /*1a5b0*/  ISETP.GE.AND P2, PT, R3, RZ, PT ;  /* 0x000000ff0300720c */ /* 0x000fce0003f46270 */
[----:B------:R-:W-:-:S06]  /*1a5c0*/  @P0 VIADD R2, R2, 0x1 ;  /* 0x0000000102020836 */ /* 0x000fcc0000000000 */
[----:B------:R-:W-:Y:S01]  /*1a5d0*/  @!P2 IMAD.MOV R2, RZ, RZ, -R2 ;  /* 0x000000ffff02a224 */ /* 0x000fe200078e0a02 */
[----:B------:R-:W-:Y:S01]  /*1a5e0*/  @!P1 LOP3.LUT R2, RZ, R6, RZ, 0x33, !PT ;  /* 0x00000006ff029212 */ /* 0x000fe200078e33ff */
[----:B------:R-:W-:-:S04]  /*1a5f0*/  IMAD.MOV R6, RZ, RZ, -R6 ;  /* 0x000000ffff067224 */ /* 0x000fc800078e0a06 */
[----:B------:R-:W-:Y:S02]  /*1a600*/  IMAD R3, R2, R6, R0 ;  /* 0x0000000602037224 */ /* 0x000fe400078e0200 */
[----:B------:R-:W-:-:S03]  /*1a610*/  IMAD.MOV.U32 R0, RZ, RZ, R2 ;  /* 0x000000ffff007224 */ /* 0x000fc600078e0002 */
[----:B------:R1:W-:Y:S04]  /*1a620*/  STL [R1+0x8], R3 ;  /* 0x0000080301007387 */ /* 0x0003e80000100800 */
.L_x_1435:
[----:B-1----:R-:W-:-:S05]  /*1a630*/  LOP3.LUT R3, RZ, R0, RZ, 0x33, !PT ;  /* 0x00000000ff037212 */ /* 0x002fca00078e33ff */
[----:B------:R-:W-:-:S05]  /*1a640*/  IMAD.IADD R0, R4, 0x1, R3 ;  /* 0x0000000104007824 */ /* 0x000fca00078e0203 */
[----:B------:R2:W-:Y:S01]  /*1a650*/  STL [R1+0x4], R0 ;  /* 0x0000040001007387 */ /* 0x0005e20000100800 */
[----:B------:R-:W-:Y:S05]  /*1a660*/  BRA `(.L_x_1436) ;  /* 0x0000000000287947 */ /* 0x000fea0003800000 */
.L_x_1428:
[----:B------:R-:W-:Y:S01]  /*1a670*/  UMOV UR4, URZ ;  /* 0x0000003f00047c82 */ /* 0x000fe20008000000 */
[----:B------:R-:W-:Y:S01]  /*1a680*/  ULDC UR6, c[0x0][0xc3c] ;  /* 0x00030f0000067ab9 */ /* 0x000fe20000000800 */
[----:B------:R-:W-:Y:S01]  /*1a690*/  UMOV UR5, URZ ;  /* 0x0000003f00057c82 */ /* 0x000fe20008000000 */
[----:B------:R0:W-:Y:S01]  /*1a6a0*/  STL [R1], R0 ;  /* 0x0000000001007387 */ /* 0x0001e20000100800 */
[----:B------:R-:W-:Y:S02]  /*1a6b0*/  IMAD.U32 R3, RZ, RZ, UR4 ;  /* 0x00000004ff037e24 */ /* 0x000fe4000f8e00ff */
[----:B------:R-:W-:-:S03]  /*1a6c0*/  IMAD.U32 R2, RZ, RZ, UR5 ;  /* 0x00000005ff027e24 */ /* 0x000fc6000f8e00ff */
[----:B------:R1:W-:Y:S01]  /*1a6d0*/  STL [R1+0x4], R3 ;  /* 0x0000040301007387 */ /* 0x0003e20000100800 */
[----:B0-----:R-:W-:-:S05]  /*1a6e0*/  IMAD.U32 R0, RZ, RZ, UR6 ;  /* 0x00000006ff007e24 */ /* 0x001fca000f8e00ff */
[----:B------:R1:W-:Y:S04]  /*1a6f0*/  STL [R1+0xc], R0 ;  /* 0x00000c0001007387 */ /* 0x0003e80000100800 */
[----:B------:R1:W-:Y:S02]  /*1a700*/  STL [R1+0x8], R2 ;  /* 0x0000080201007387 */ /* 0x0003e40000100800 */
.L_x_1436:
[----:B01----:R-:W3:Y:S04]  /*1a710*/  LDL R2, [R1+0xc] ;  /* 0x00000c0001027983 */ /* 0x003ee80000100800 */
[----:B------:R-:W4:Y:S04]  /*1a720*/  LDL R3, [R1+0x8] ;  /* 0x0000080001037983 */ /* 0x000f280000100800 */
[----:B------:R-:W5:Y:S04]  /*1a730*/  LDL R5, [R1+0x4] ;  /* 0x0000040001057983 */ /* 0x000f680000100800 */
[----:B------:R-:W5:Y:S01]  /*1a740*/  LDL R4, [R1] ;  /* 0x0000000001047983 */ /* 0x000f620000100800 */
[----:B--2---:R-:W0:Y:S01]  /*1a750*/  S2R R0, SR_TID.X ;  /* 0x0000000000007919 */ /* 0x004e220000002100 */
[----:B------:R-:W-:Y:S05]  /*1a760*/  WARPSYNC.ALL ;  /* 0x0000000000007948 */ /* 0x000fea0003800000 */
[----:B0-----:R-:W-:Y:S01]  /*1a770*/  LOP3.LUT R0, R0, 0x1f, RZ, 0xc0, !PT ;  /* 0x0000001f00007812 */ /* 0x001fe200078ec0ff */
[----:B------:R-:W-:Y:S03]  /*1a780*/  BAR.SYNC.DEFER_BLOCKING 0x4, 0x180 ;  /* 0x0106000000007b1d */ /* 0x000fe60000010000 */
[----:B------:R-:W-:-:S13]  /*1a790*/  ISETP.NE.AND P0, PT, R0, RZ, PT ;  /* 0x000000ff0000720c */ /* 0x000fda0003f05270 */
[----:B------:R-:W0:Y:S01]  /*1a7a0*/  @!P0 S2R R0, SR_CgaCtaId ;  /* 0x0000000000008919 */ /* 0x000e220000008800 */
[----:B---3--:R-:W-:Y:S01]  /*1a7b0*/  IMAD.MOV.U32 R7, RZ, RZ, R2 ;  /* 0x000000ffff077224 */ /* 0x008fe200078e0002 */
[----:B------:R-:W-:Y:S01]  /*1a7c0*/  @!P0 MOV R2, 0x400 ;  /* 0x0000040000028802 */ /* 0x000fe20000000f00 */
[----:B----4-:R-:W-:-:S03]  /*1a7d0*/  IMAD.MOV.U32 R6, RZ, RZ, R3 ;  /* 0x000000ffff067224 */ /* 0x010fc600078e0003 */
[----:B0-----:R-:W-:-:S05]  /*1a7e0*/  @!P0 LEA R18, R0, R2, 0x18 ;  /* 0x0000000200128211 */ /* 0x001fca00078ec0ff */
[----:B-----5:R0:W-:Y:S01]  /*1a7f0*/  @!P0 STS.128 [R18+0x308d0], R4 ;  /* 0x0308d00412008388 */ /* 0x0201e20000000c00 */
[----:B------:R-:W-:Y:S06]  /*1a800*/  BAR.ARV 0x5, 0x180 ;  /* 0x0146000000007b1d */ /* 0x000fec0000002000 */
.L_x_1425:
[----:B------:R-:W2:Y:S01]  /*1a810*/  LDL R0, [R1+0xc] ;  /* 0x00000c0001007983 */ /* 0x000ea20000100800 */
[----:B------:R-:W-:Y:S02]  /*1a820*/  ULDC UR4, c[0x0][0xc3c] ;  /* 0x00030f0000047ab9 */ /* 0x000fe40000000800 */
[----:B--2---:R-:W-:-:S13]  /*1a830*/  ISETP.GE.AND P0, PT, R0, UR4, PT ;  /* 0x0000000400007c0c */ /* 0x004fda000bf06270 */
[----:B------:R-:W-:Y:S05]  /*1a840*/  @!P0 BRA `(.L_x_1437) ;  /* 0xffffff9400488947 */ /* 0x000fea000383ffff */
[----:B------:R-:W-:Y:S05]  /*1a850*/  BSYNC B8 ;  /* 0x0000000000087941 */ /* 0x000fea0003800000 */
.L_x_1314:
[----:B--2---:R-:W2:Y:S01]  /*1a860*/  LDL.LU R0, [R1+0x50] ;  /* 0x0000500001007983 */ /* 0x004ea20000300800 */
[----:B------:R-:W-:Y:S01]  /*1a870*/  BSSY B0, `(.L_x_1438) ;  /* 0x000000b000007945 */ /* 0x000fe20003800000 */
[----:B01----:R-:W0:Y:S01]  /*1a880*/  S2R R5, SR_CgaCtaId ;  /* 0x0000000000057919 */ /* 0x003e220000008800 */
[----:B--2---:R-:W-:-:S05]  /*1a890*/  VIADD R0, R0, 0x1 ;  /* 0x0000000100007836 */ /* 0x004fca0000000000 */
        /* <DEDUP_REMOVED lines=8> */
.L_x_1509:
[----:B------:R-:W-:Y:S05]  /*1a920*/  BSYNC B0 ;  /* 0x0000000000007941 */ /* 0x000fea0003800000 */
.L_x_1438:
[----:B------:R-:W-:-:S03]  /*1a930*/  UMOV UR4, 0xffffffff ;  /* 0xffffffff00047882 */ /* 0x000fc60000000000 */
[----:B------:R-:W-:Y:S05]  /*1a940*/  BRA.DIV UR4, `(.L_x_1440) ;  /* 0x0000002204807947 */ /* 0x000fea000b800000 */
[----:B------:R-:W1:Y:S02]  /*1a950*/  S2R R2, SR_TID.X ;  /* 0x0000000000027919 */ /* 0x000e640000002100 */
[----:B-1----:R-:W-:-:S04]  /*1a960*/  SHF.R.U32.HI R2, RZ, 0x5, R2 ;  /* 0x00000005ff027819 */ /* 0x002fc80000011602 */
[----:B------:R-:W-:-:S05]  /*1a970*/  LOP3.LUT R2, R2, 0x3, RZ, 0xc0, !PT ;  /* 0x0000000302027812 */ /* 0x000fca00078ec0ff */
[----:B------:R1:W2:Y:S02]  /*1a980*/  SHFL.IDX PT, R14, R2, RZ, 0x1f ;  /* 0x00001fff020e7589 */ /* 0x0002a400000e0000 */
.L_x_1512:
[----:B--2---:R-:W-:Y:S01]  /*1a990*/  ISETP.NE.AND P0, PT, R14, RZ, PT ;  /* 0x000000ff0e00720c */ /* 0x004fe20003f05270 */
[----:B------:R-:W-:-:S12]  /*1a9a0*/  BSSY B0, `(.L_x_1441) ;  /* 0x0000027000007945 */ /* 0x000fd80003800000 */
[----:B------:R-:W-:Y:S05]  /*1a9b0*/  @P0 BRA `(.L_x_1442) ;  /* 0x0000000000940947 */ /* 0x000fea0003800000 */
[----:B------:R-:W-:-:S03]  /*1a9c0*/  UMOV UR4, 0xffffffff ;  /* 0xffffffff00047882 */ /* 0x000fc60000000000 */
[----:B------:R-:W-:Y:S05]  /*1a9d0*/  BRA.DIV UR4, `(.L_x_1443) ;  /* 0x0000002204907947 */ /* 0x000fea000b800000 */
[----:B------:R-:W-:-:S13]  /*1a9e0*/  ELECT P6, URZ, PT ;  /* 0x00000000003f782f */ /* 0x000fda00038c0000 */
.L_x_1515:
        /* <DEDUP_REMOVED lines=8> */
.L_x_1444:
        /* <DEDUP_REMOVED lines=13> */
.L_x_1516:
[----:B------:R-:W1:Y:S02]  /*1ab40*/  SYNCS.PHASECHK.TRANS64.TRYWAIT P0, [R7+URZ], R2 ;  /* 0x00000002070075a7 */ /* 0x000e64000800017f */
[----:B-1----:R-:W-:Y:S05]  /*1ab50*/  @!P0 BRA `(.L_x_1446) ;  /* 0x0000002000648947 */ /* 0x002fea0003800000 */
.L_x_1517:
[----:B------:R-:W-:Y:S05]  /*1ab60*/  @!P2 BRA `(.L_x_1447) ;  /* 0x000000000004a947 */ /* 0x000fea0003800000 */
[----:B------:R-:W-:Y:S01]  /*1ab70*/  BPT.TRAP 0x1 ;  /* 0x000000040000795c */ /* 0x000fe20000300000 */
.L_x_1447:
[----:B------:R-:W-:-:S04]  /*1ab80*/  VIADD R0, R0, 0x30860 ;  /* 0x0003086000007836 */ /* 0x000fc80000000000 */
[----:B------:R-:W-:-:S04]  /*1ab90*/  IMAD R4, R19, 0x8, R0 ;  /* 0x0000000813047824 */ /* 0x000fc800078e0200 */
[----:B------:R-:W2:Y:S02]  /*1aba0*/  SYNCS.PHASECHK.TRANS64.TRYWAIT P0, [R4+URZ], R5 ;  /* 0x00000005040075a7 */ /* 0x000ea4000800017f */
[----:B--2---:R-:W-:Y:S05]  /*1abb0*/  @!P0 BRA `(.L_x_1448) ;  /* 0x0000002000608947 */ /* 0x004fea0003800000 */
.L_x_1518:
[----:B------:R-:W-:-:S07]  /*1abc0*/  IMAD R3, R3, 0x8, R0 ;  /* 0x0000000803037824 */ /* 0x000fce00078e0200 */
.L_x_1449:
[----:B----4-:R4:W0:Y:S02]  /*1abd0*/  SYNCS.PHASECHK.TRANS64.TRYWAIT P0, [R3+URZ], R2 ;  /* 0x00000002030075a7 */ /* 0x010824000800017f */
[----:B0-----:R-:W-:Y:S05]  /*1abe0*/  @!P0 NANOSLEEP.SYNCS 0x989680 ;  /* 0x009896800000895d */ /* 0x001fea0003900000 */
[----:B------:R-:W0:Y:S02]  /*1abf0*/  @!P0 SYNCS.PHASECHK.TRANS64 P0, [R3+URZ], R2 ;  /* 0x00000002030085a7 */ /* 0x000e24000800007f */
[----:B0-----:R-:W-:Y:S05]  /*1ac00*/  @!P0 BRA `(.L_x_1449) ;  /* 0xfffffffc00f08947 */ /* 0x001fea000383ffff */
.L_x_1442:
[----:B------:R-:W-:Y:S05]  /*1ac10*/  BSYNC B0 ;  /* 0x0000000000007941 */ /* 0x000fea0003800000 */
.L_x_1441:
[----:B------:R-:W-:Y:S05]  /*1ac20*/  EXIT ;  /* 0x000000000000794d */ /* 0x000fea0003800000 */
.L_x_1213:
[----:B0-----:R-:W-:-:S04]  /*1ac30*/  IMAD.U32 R3, RZ, RZ, UR37 ;  /* 0x00000025ff037e24 */ /* 0x001fc8000f8e00ff */
[----:B------:R0:W1:Y:S03]  /*1ac40*/  SYNCS.PHASECHK.TRANS64.TRYWAIT P1, [R3+URZ+0x30800], R0 ;  /* 0x03080000030075a7 */ /* 0x000066000802017f */
[----:B-1----:R-:W-:Y:S05]  /*1ac50*/  @!P1 NANOSLEEP.SYNCS 0x989680 ;  /* 0x009896800000995d */ /* 0x002fea0003900000 */
[----:B------:R-:W1:Y:S02]  /*1ac60*/  @!P1 SYNCS.PHASECHK.TRANS64 P1, [R3+URZ+0x30800], R0 ;  /* 0x03080000030095a7 */ /* 0x000e64000802007f */
[----:B-1----:R-:W-:Y:S05]  /*1ac70*/  @!P1 BRA `(.L_x_1213) ;  /* 0xfffffffc00ec9947 */ /* 0x002fea000383ffff */
[----:B------:R-:W-:Y:S05]  /*1ac80*/  BRA `(.L_x_1450) ;  /* 0xfffffe78003c7947 */ /* 0x000fea000383ffff */
.L_x_1217:
[----:B-1----:R1:W2:Y:S02]  /*1ac90*/  SYNCS.PHASECHK.TRANS64.TRYWAIT P2, [R15+URZ+0x30830], R0 ;  /* 0x030830000f0075a7 */ /* 0x0022a4000804017f */
[----:B--2---:R-:W-:Y:S05]  /*1aca0*/  @!P2 NANOSLEEP.SYNCS 0x989680 ;  /* 0x009896800000a95d */ /* 0x004fea0003900000 */
[----:B------:R-:W2:Y:S02]  /*1acb0*/  @!P2 SYNCS.PHASECHK.TRANS64 P2, [R15+URZ+0x30830], R0 ;  /* 0x030830000f00a5a7 */ /* 0x000ea4000804007f */
[----:B--2---:R-:W-:Y:S05]  /*1acc0*/  @!P2 BRA `(.L_x_1217) ;  /* 0xfffffffc00f0a947 */ /* 0x004fea000383ffff */
[----:B------:R-:W-:Y:S05]  /*1acd0*/  BRA `(.L_x_1216) ;  /* 0xfffffe7800647947 */ /* 0x000fea000383ffff */
.L_x_1233:
[----:B-1----:R-:W-:-:S04]  /*1ace0*/  IMAD.U32 R154, RZ, RZ, UR5 ;  /* 0x00000005ff9a7e24 */ /* 0x002fc8000f8e00ff */
[----:B------:R1:W2:Y:S03]  /*1acf0*/  SYNCS.PHASECHK.TRANS64.TRYWAIT P2, [R154+URZ+0x30830], R21 ;  /* 0x030830159a0075a7 */ /* 0x0002a6000804017f */
[----:B--2---:R-:W-:Y:S05]  /*1ad00*/  @!P2 NANOSLEEP.SYNCS 0x989680 ;  /* 0x009896800000a95d */ /* 0x004fea0003900000 */
[----:B------:R-:W2:Y:S02]  /*1ad10*/  @!P2 SYNCS.PHASECHK.TRANS64 P2, [R154+URZ+0x30830], R21 ;  /* 0x030830159a00a5a7 */ /* 0x000ea4000804007f */
[----:B--2---:R-:W-:Y:S05]  /*1ad20*/  @!P2 BRA `(.L_x_1233) ;  /* 0xfffffffc00eca947 */ /* 0x004fea000383ffff */
[----:B------:R-:W-:Y:S05]  /*1ad30*/  BRA `(.L_x_1232) ;  /* 0xfffffea4003c7947 */ /* 0x000fea000383ffff */
.L_x_1237:
[----:B0-----:R-:W-:-:S04]  /*1ad40*/  IMAD.U32 R21, RZ, RZ, UR14 ;  /* 0x0000000eff157e24 */ /* 0x001fc8000f8e00ff */
[----:B------:R0:W2:Y:S03]  /*1ad50*/  SYNCS.PHASECHK.TRANS64.TRYWAIT P2, [R21+URZ+0x30850], R0 ;  /* 0x03085000150075a7 */ /* 0x0000a6000804017f */
[----:B--2---:R-:W-:Y:S05]  /*1ad60*/  @!P2 NANOSLEEP.SYNCS 0x989680 ;  /* 0x009896800000a95d */ /* 0x004fea0003900000 */
[----:B------:R-:W2:Y:S02]  /*1ad70*/  @!P2 SYNCS.PHASECHK.TRANS64 P2, [R21+URZ+0x30850], R0 ;  /* 0x030850001500a5a7 */ /* 0x000ea4000804007f */
[----:B--2---:R-:W-:Y:S05]  /*1ad80*/  @!P2 BRA `(.L_x_1237) ;  /* 0xfffffffc00eca947 */ /* 0x004fea000383ffff */
[----:B------:R-:W-:Y:S05]  /*1ad90*/  BRA `(.L_x_1236) ;  /* 0xfffffeb000c87947 */ /* 0x000fea000383ffff */
.L_x_1254:
[----:B-1----:R-:W-:-:S04]  /*1ada0*/  IMAD.U32 R3, RZ, RZ, UR6 ;  /* 0x00000006ff037e24 */ /* 0x002fc8000f8e00ff */
[----:B------:R1:W2:Y:S03]  /*1adb0*/  SYNCS.PHASECHK.TRANS64.TRYWAIT P2, [R3+URZ+0x30830], R2 ;  /* 0x03083002030075a7 */ /* 0x0002a6000804017f */
[----:B--2---:R-:W-:Y:S05]  /*1adc0*/  @!P2 NANOSLEEP.SYNCS 0x989680 ;  /* 0x009896800000a95d */ /* 0x004fea0003900000 */
[----:B------:R-:W2:Y:S02]  /*1add0*/  @!P2 SYNCS.PHASECHK.TRANS64 P2, [R3+URZ+0x30830], R2 ;  /* 0x030830020300a5a7 */ /* 0x000ea4000804007f */
[----:B--2---:R-:W-:Y:S05]  /*1ade0*/  @!P2 BRA `(.L_x_1254) ;  /* 0xfffffffc00eca947 */ /* 0x004fea000383ffff */
[----:B------:R-:W-:Y:S05]  /*1adf0*/  BRA `(.L_x_1253) ;  /* 0xfffffed000a47947 */ /* 0x000fea000383ffff */
.L_x_1258:
[----:B01----:R-:W-:-:S04]  /*1ae00*/  IMAD.U32 R2, RZ, RZ, UR10 ;  /* 0x0000000aff027e24 */ /* 0x003fc8000f8e00ff */
[----:B------:R0:W1:Y:S03]  /*1ae10*/  SYNCS.PHASECHK.TRANS64.TRYWAIT P2, [R2+URZ+0x30850], R0 ;  /* 0x03085000020075a7 */ /* 0x000066000804017f */
[----:B-1----:R-:W-:Y:S05]  /*1ae20*/  @!P2 NANOSLEEP.SYNCS 0x989680 ;  /* 0x009896800000a95d */ /* 0x002fea0003900000 */
[----:B------:R-:W1:Y:S02]  /*1ae30*/  @!P2 SYNCS.PHASECHK.TRANS64 P2, [R2+URZ+0x30850], R0 ;  /* 0x030850000200a5a7 */ /* 0x000e64000804007f */
[----:B-1----:R-:W-:Y:S05]  /*1ae40*/  @!P2 BRA `(.L_x_1258) ;  /* 0xfffffffc00eca947 */ /* 0x002fea000383ffff */
[----:B------:R-:W-:Y:S05]  /*1ae50*/  BRA `(.L_x_1257) ;  /* 0xfffffee000307947 */ /* 0x000fea000383ffff */
.L_x_1264:
[----:B-1----:R-:W-:-:S04]  /*1ae60*/  IMAD.U32 R3, RZ, RZ, UR6 ;  /* 0x00000006ff037e24 */ /* 0x002fc8000f8e00ff */
[----:B------:R1:W2:Y:S03]  /*1ae70*/  SYNCS.PHASECHK.TRANS64.TRYWAIT P2, [R3+URZ+0x30830], R2 ;  /* 0x03083002030075a7 */ /* 0x0002a6000804017f */
[----:B--2---:R-:W-:Y:S05]  /*1ae80*/  @!P2 NANOSLEEP.SYNCS 0x989680 ;  /* 0x009896800000a95d */ /* 0x004fea0003900000 */
[----:B------:R-:W2:Y:S02]  /*1ae90*/  @!P2 SYNCS.PHASECHK.TRANS64 P2, [R3+URZ+0x30830], R2 ;  /* 0x030830020300a5a7 */ /* 0x000ea4000804007f */
[----:B--2---:R-:W-:Y:S05]  /*1aea0*/  @!P2 BRA `(.L_x_1264) ;  /* 0xfffffffc00eca947 */ /* 0x004fea000383ffff */
[----:B------:R-:W-:Y:S05]  /*1aeb0*/  BRA `(.L_x_1263) ;  /* 0xfffffef000b47947 */ /* 0x000fea000383ffff */
.L_x_1268:
[----:B01----:R-:W-:-:S04]  /*1aec0*/  IMAD.U32 R2, RZ, RZ, UR10 ;  /* 0x0000000aff027e24 */ /* 0x003fc8000f8e00ff */
[----:B------:R0:W1:Y:S03]  /*1aed0*/  SYNCS.PHASECHK.TRANS64.TRYWAIT P2, [R2+URZ+0x30850], R0 ;  /* 0x03085000020075a7 */ /* 0x000066000804017f */
[----:B-1----:R-:W-:Y:S05]  /*1aee0*/  @!P2 NANOSLEEP.SYNCS 0x989680 ;  /* 0x009896800000a95d */ /* 0x002fea0003900000 */
[----:B------:R-:W1:Y:S02]  /*1aef0*/  @!P2 SYNCS.PHASECHK.TRANS64 P2, [R2+URZ+0x30850], R0 ;  /* 0x030850000200a5a7 */ /* 0x000e64000804007f */
[----:B-1----:R-:W-:Y:S05]  /*1af00*/  @!P2 BRA `(.L_x_1268) ;  /* 0xfffffffc00eca947 */ /* 0x002fea000383ffff */
[----:B------:R-:W-:Y:S05]  /*1af10*/  BRA `(.L_x_1267) ;  /* 0xffffff0000407947 */ /* 0x000fea000383ffff */
.L_x_1281:
[----:B-1----:R-:W-:-:S04]  /*1af20*/  IMAD.U32 R5, RZ, RZ, UR5 ;  /* 0x00000005ff057e24 */ /* 0x002fc8000f8e00ff */
[----:B------:R1:W2:Y:S03]  /*1af30*/  SYNCS.PHASECHK.TRANS64.TRYWAIT P0, [R5+URZ+0x30850], R0 ;  /* 0x03085000050075a7 */ /* 0x0002a6000800017f */
[----:B--2---:R-:W-:Y:S05]  /*1af40*/  @!P0 NANOSLEEP.SYNCS 0x989680 ;  /* 0x009896800000895d */ /* 0x004fea0003900000 */
[----:B------:R-:W2:Y:S02]  /*1af50*/  @!P0 SYNCS.PHASECHK.TRANS64 P0, [R5+URZ+0x30850], R0 ;  /* 0x03085000050085a7 */ /* 0x000ea4000800007f */
[----:B--2---:R-:W-:Y:S05]  /*1af60*/  @!P0 BRA `(.L_x_1281) ;  /* 0xfffffffc00ec8947 */ /* 0x004fea000383ffff */
[----:B------:R-:W-:Y:S05]  /*1af70*/  BRA `(.L_x_1280) ;  /* 0xffffff2400347947 */ /* 0x000fea000383ffff */
.L_x_1336:
[----:B-1----:R-:W1:Y:S01]  /*1af80*/  S2R R4, SR_TID.X ;  /* 0x0000000000047919 */ /* 0x002e620000002100 */
[----:B------:R-:W-:Y:S01]  /*1af90*/  BSSY B0, `(.L_x_1451) ;  /* 0x000000a000007945 */ /* 0x000fe20003800000 */
[----:B------:R-:W-:Y:S02]  /*1afa0*/  IMAD.MOV.U32 R12, RZ, RZ, RZ ;  /* 0x000000ffff0c7224 */ /* 0x000fe400078e00ff */
[----:B------:R-:W-:Y:S02]  /*1afb0*/  IMAD.MOV.U32 R11, RZ, RZ, 0x1f ;  /* 0x0000001fff0b7424 */ /* 0x000fe400078e00ff */
[----:B------:R-:W-:Y:S01]  /*1afc0*/  IMAD.MOV.U32 R15, RZ, RZ, -0x1 ;  /* 0xffffffffff0f7424 */ /* 0x000fe200078e00ff */
[----:B-1----:R-:W-:-:S04]  /*1afd0*/  SHF.R.U32.HI R4, RZ, 0x5, R4 ;  /* 0x00000005ff047819 */ /* 0x002fc80000011604 */
[----:B------:R-:W-:-:S05]  /*1afe0*/  LOP3.LUT R4, R4, 0x3, RZ, 0xc0, !PT ;  /* 0x0000000304047812 */ /* 0x000fca00078ec0ff */
[----:B------:R-:W-:-:S07]  /*1aff0*/  IMAD.MOV.U32 R13, RZ, RZ, R4 ;  /* 0x000000ffff0d7224 */ /* 0x000fce00078e0004 */
[----:B0-2---:R-:W-:Y:S05]  /*1b000*/  WARPSYNC.COLLECTIVE R15, `(.L_x_1452) ;  /* 0x000000000f087348 */ /* 0x005fea0003c00000 */
[----:B------:R1:W3:Y:S02]  /*1b010*/  SHFL.IDX P6, R14, R13, R12, R11 ;  /* 0x0000000c0d0e7389 */ /* 0x0002e400000c000b */
[----:B0123--:R-:W-:Y:S01]  /*1b020*/  ENDCOLLECTIVE ;  /* 0x000000000000791b */ /* 0x00ffe20003800000 */
.L_x_1452:
[----:B------:R-:W-:Y:S05]  /*1b030*/  BSYNC B0 ;  /* 0x0000000000007941 */ /* 0x000fea0003800000 */
.L_x_1451:
[----:B------:R-:W-:Y:S05]  /*1b040*/  BRA `(.L_x_1453) ;  /* 0xffffff9c00f07947 */ /* 0x000fea000383ffff */
.L_x_1338:
[----:B------:R-:W-:Y:S01]  /*1b050*/  BSSY B0, `(.L_x_1454) ;  /* 0x0000006000007945 */ /* 0x000fe20003800000 */
[----:B------:R-:W-:-:S07]  /*1b060*/  IMAD.MOV.U32 R15, RZ, RZ, -0x1 ;  /* 0xffffffffff0f7424 */ /* 0x000fce00078e00ff */
[----:B012---:R-:W-:Y:S05]  /*1b070*/  WARPSYNC.COLLECTIVE R15, `(.L_x_1455) ;  /* 0x000000000f0c7348 */ /* 0x007fea0003c00000 */
[----:B------:R-:W-:Y:S02]  /*1b080*/  ELECT P6, UR62, PT ;  /* 0x00000000003e782f */ /* 0x000fe400038c0000 */
[----:B------:R-:W-:Y:S01]  /*1b090*/  MOV R14, UR62 ;  /* 0x0000003e000e7c02 */ /* 0x000fe20008000f00 */
[----:B012---:R-:W-:Y:S10]  /*1b0a0*/  ENDCOLLECTIVE ;  /* 0x000000000000791b */ /* 0x007ff40003800000 */
.L_x_1455:
[----:B------:R-:W-:Y:S05]  /*1b0b0*/  BSYNC B0 ;  /* 0x0000000000007941 */ /* 0x000fea0003800000 */
.L_x_1454:
[----:B------:R-:W-:Y:S05]  /*1b0c0*/  BRA `(.L_x_1456) ;  /* 0xffffff9c00fc7947 */ /* 0x000fea000383ffff */
.L_x_1340:
[----:B-1----:R1:W3:Y:S02]  /*1b0d0*/  SYNCS.PHASECHK.TRANS64.TRYWAIT P0, [R0+URZ+0x30840], R2 ;  /* 0x03084002000075a7 */ /* 0x0022e4000800017f */
[----:B---3--:R-:W-:Y:S05]  /*1b0e0*/  @!P0 NANOSLEEP.SYNCS 0x989680 ;  /* 0x009896800000895d */ /* 0x008fea0003900000 */
[----:B------:R-:W3:Y:S02]  /*1b0f0*/  @!P0 SYNCS.PHASECHK.TRANS64 P0, [R0+URZ+0x30840], R2 ;  /* 0x03084002000085a7 */ /* 0x000ee4000800007f */
[----:B---3--:R-:W-:Y:S05]  /*1b100*/  @!P0 BRA `(.L_x_1340) ;  /* 0xfffffffc00f08947 */ /* 0x008fea000383ffff */
[----:B------:R-:W-:Y:S05]  /*1b110*/  BRA `(.L_x_1457) ;  /* 0xffffffa000607947 */ /* 0x000fea000383ffff */
.L_x_1344:
        /* <DEDUP_REMOVED lines=15> */
.L_x_1458:
[----:B------:R-:W-:Y:S02]  /*1b210*/  IMAD.MOV.U32 R13, RZ, RZ, R4 ;  /* 0x000000ffff0d7224 */ /* 0x000fe400078e0004 */
[----:B------:R-:W-:-:S07]  /*1b220*/  IMAD.MOV.U32 R6, RZ, RZ, R14 ;  /* 0x000000ffff067224 */ /* 0x000fce00078e000e */
[----:B------:R-:W-:Y:S05]  /*1b230*/  WARPSYNC.COLLECTIVE R15, `(.L_x_1459) ;  /* 0x000000000f087348 */ /* 0x000fea0003c00000 */
[----:B------:R0:W1:Y:S02]  /*1b240*/  SHFL.IDX P6, R14, R13, R12, R11 ;  /* 0x0000000c0d0e7389 */ /* 0x00006400000c000b */
[----:B01----:R-:W-:Y:S01]  /*1b250*/  ENDCOLLECTIVE ;  /* 0x000000000000791b */ /* 0x003fe20003800000 */
.L_x_1459:
        /* <DEDUP_REMOVED lines=20> */
.L_x_1460:
[----:B------:R-:W-:Y:S02]  /*1b3a0*/  IMAD.MOV.U32 R13, RZ, RZ, R4 ;  /* 0x000000ffff0d7224 */ /* 0x000fe400078e0004 */
[----:B------:R-:W-:-:S07]  /*1b3b0*/  IMAD.MOV.U32 R6, RZ, RZ, R14 ;  /* 0x000000ffff067224 */ /* 0x000fce00078e000e */
[----:B------:R-:W-:Y:S05]  /*1b3c0*/  WARPSYNC.COLLECTIVE R15, `(.L_x_1461) ;  /* 0x000000000f087348 */ /* 0x000fea0003c00000 */
[----:B------:R0:W1:Y:S02]  /*1b3d0*/  SHFL.IDX P6, R14, R13, R12, R11 ;  /* 0x0000000c0d0e7389 */ /* 0x00006400000c000b */
[----:B01----:R-:W-:Y:S01]  /*1b3e0*/  ENDCOLLECTIVE ;  /* 0x000000000000791b */ /* 0x003fe20003800000 */
.L_x_1461:
        /* <DEDUP_REMOVED lines=20> */
.L_x_1462:
[----:B------:R-:W-:Y:S02]  /*1b530*/  IMAD.MOV.U32 R13, RZ, RZ, R4 ;  /* 0x000000ffff0d7224 */ /* 0x000fe400078e0004 */
[----:B------:R-:W-:-:S07]  /*1b540*/  IMAD.MOV.U32 R6, RZ, RZ, R14 ;  /* 0x000000ffff067224 */ /* 0x000fce00078e000e */
[----:B------:R-:W-:Y:S05]  /*1b550*/  WARPSYNC.COLLECTIVE R15, `(.L_x_1463) ;  /* 0x000000000f087348 */ /* 0x000fea0003c00000 */
[----:B------:R0:W1:Y:S02]  /*1b560*/  SHFL.IDX P6, R14, R13, R12, R11 ;  /* 0x0000000c0d0e7389 */ /* 0x00006400000c000b */
[----:B01----:R-:W-:Y:S01]  /*1b570*/  ENDCOLLECTIVE ;  /* 0x000000000000791b */ /* 0x003fe20003800000 */
.L_x_1463:
        /* <DEDUP_REMOVED lines=20> */
.L_x_1464:
[----:B------:R-:W-:Y:S02]  /*1b6c0*/  IMAD.MOV.U32 R13, RZ, RZ, R4 ;  /* 0x000000ffff0d7224 */ /* 0x000fe400078e0004 */
[----:B------:R-:W-:-:S07]  /*1b6d0*/  IMAD.MOV.U32 R6, RZ, RZ, R14 ;  /* 0x000000ffff067224 */ /* 0x000fce00078e000e */
[----:B------:R-:W-:Y:S05]  /*1b6e0*/  WARPSYNC.COLLECTIVE R15, `(.L_x_1465) ;  /* 0x000000000f087348 */ /* 0x000fea0003c00000 */
[----:B------:R0:W1:Y:S02]  /*1b6f0*/  SHFL.IDX P6, R14, R13, R12, R11 ;  /* 0x0000000c0d0e7389 */ /* 0x00006400000c000b */
[----:B01----:R-:W-:Y:S01]  /*1b700*/  ENDCOLLECTIVE ;  /* 0x000000000000791b */ /* 0x003fe20003800000 */
.L_x_1465:
        /* <DEDUP_REMOVED lines=20> */
.L_x_1466:
[----:B------:R-:W-:Y:S02]  /*1b850*/  IMAD.MOV.U32 R13, RZ, RZ, R4 ;  /* 0x000000ffff0d7224 */ /* 0x000fe400078e0004 */
[----:B------:R-:W-:-:S07]  /*1b860*/  IMAD.MOV.U32 R6, RZ, RZ, R14 ;  /* 0x000000ffff067224 */ /* 0x000fce00078e000e */
[----:B------:R-:W-:Y:S05]  /*1b870*/  WARPSYNC.COLLECTIVE R15, `(.L_x_1467) ;  /* 0x000000000f087348 */ /* 0x000fea0003c00000 */
[----:B------:R0:W1:Y:S02]  /*1b880*/  SHFL.IDX P6, R14, R13, R12, R11 ;  /* 0x0000000c0d0e7389 */ /* 0x00006400000c000b */
[----:B01----:R-:W-:Y:S01]  /*1b890*/  ENDCOLLECTIVE ;  /* 0x000000000000791b */ /* 0x003fe20003800000 */
.L_x_1467:
        /* <DEDUP_REMOVED lines=20> */
.L_x_1468:
[----:B------:R-:W-:Y:S02]  /*1b9e0*/  IMAD.MOV.U32 R13, RZ, RZ, R4 ;  /* 0x000000ffff0d7224 */ /* 0x000fe400078e0004 */
[----:B------:R-:W-:-:S07]  /*1b9f0*/  IMAD.MOV.U32 R6, RZ, RZ, R14 ;  /* 0x000000ffff067224 */ /* 0x000fce00078e000e */
[----:B------:R-:W-:Y:S05]  /*1ba00*/  WARPSYNC.COLLECTIVE R15, `(.L_x_1469) ;  /* 0x000000000f087348 */ /* 0x000fea0003c00000 */
[----:B------:R0:W1:Y:S02]  /*1ba10*/  SHFL.IDX P6, R14, R13, R12, R11 ;  /* 0x0000000c0d0e7389 */ /* 0x00006400000c000b */
[----:B01----:R-:W-:Y:S01]  /*1ba20*/  ENDCOLLECTIVE ;  /* 0x000000000000791b */ /* 0x003fe20003800000 */
.L_x_1469:
        /* <DEDUP_REMOVED lines=18> */
.L_x_1470:
[----:B------:R-:W-:-:S05]  /*1bb50*/  VIADD R7, R0, 0x60 ;  /* 0x0000006000077836 */ /* 0x000fca0000000000 */
[----:B------:R-:W-:Y:S01]  /*1bb60*/  ISETP.GE.AND P5, PT, R7, R2, PT ;  /* 0x000000020700720c */ /* 0x000fe20003fa6270 */
[----:B------:R-:W-:Y:S02]  /*1bb70*/  IMAD.MOV.U32 R13, RZ, RZ, R4 ;  /* 0x000000ffff0d7224 */ /* 0x000fe400078e0004 */
[----:B------:R-:W-:-:S10]  /*1bb80*/  IMAD.MOV.U32 R8, RZ, RZ, R14 ;  /* 0x000000ffff087224 */ /* 0x000fd400078e000e */
[----:B------:R-:W-:Y:S05]  /*1bb90*/  WARPSYNC.COLLECTIVE R15, `(.L_x_1471) ;  /* 0x000000000f087348 */ /* 0x000fea0003c00000 */
[----:B------:R0:W1:Y:S02]  /*1bba0*/  SHFL.IDX P6, R14, R13, R12, R11 ;  /* 0x0000000c0d0e7389 */ /* 0x00006400000c000b */
[----:B01----:R-:W-:Y:S01]  /*1bbb0*/  ENDCOLLECTIVE ;  /* 0x000000000000791b */ /* 0x003fe20003800000 */
.L_x_1471:
        /* <DEDUP_REMOVED lines=18> */
.L_x_1472:
[----:B------:R-:W-:Y:S02]  /*1bce0*/  IMAD.MOV.U32 R13, RZ, RZ, R4 ;  /* 0x000000ffff0d7224 */ /* 0x000fe400078e0004 */
[----:B------:R-:W-:-:S07]  /*1bcf0*/  IMAD.MOV.U32 R5, RZ, RZ, R14 ;  /* 0x000000ffff057224 */ /* 0x000fce00078e000e */
[----:B------:R-:W-:Y:S05]  /*1bd00*/  WARPSYNC.COLLECTIVE R15, `(.L_x_1473) ;  /* 0x000000000f087348 */ /* 0x000fea0003c00000 */
[----:B------:R0:W1:Y:S02]  /*1bd10*/  SHFL.IDX P6, R14, R13, R12, R11 ;  /* 0x0000000c0d0e7389 */ /* 0x00006400000c000b */
[----:B01----:R-:W-:Y:S01]  /*1bd20*/  ENDCOLLECTIVE ;  /* 0x000000000000791b */ /* 0x003fe20003800000 */
.L_x_1473:
[----:B------:R-:W-:Y:S01]  /*1bd30*/  IMAD.MOV.U32 R3, RZ, RZ, R14 ;  /* 0x000000ffff037224 */ /* 0x000fe200078e000e */
[----:B------:R-:W-:Y:S06]  /*1bd40*/  BRA `(.L_x_1474) ;  /* 0xffffffa400247947 */ /* 0x000fec000383ffff */
.L_x_1349:
[----:B0-----:R0:W3:Y:S02]  /*1bd50*/  SYNCS.PHASECHK.TRANS64.TRYWAIT P0, [R18+URZ+0x30820], R0 ;  /* 0x03082000120075a7 */ /* 0x0010e4000800017f */
[----:B---3--:R-:W-:Y:S05]  /*1bd60*/  @!P0 NANOSLEEP.SYNCS 0x989680 ;  /* 0x009896800000895d */ /* 0x008fea0003900000 */
[----:B------:R-:W3:Y:S02]  /*1bd70*/  @!P0 SYNCS.PHASECHK.TRANS64 P0, [R18+URZ+0x30820], R0 ;  /* 0x03082000120085a7 */ /* 0x000ee4000800007f */
[----:B---3--:R-:W-:Y:S05]  /*1bd80*/  @!P0 BRA `(.L_x_1349) ;  /* 0xfffffffc00f08947 */ /* 0x008fea000383ffff */
[----:B------:R-:W-:Y:S05]  /*1bd90*/  BRA `(.L_x_1475) ;  /* 0xffffffa400a07947 */ /* 0x000fea000383ffff */
.L_x_1358:
[----:B-1----:R1:W2:Y:S02]  /*1bda0*/  SYNCS.PHASECHK.TRANS64.TRYWAIT P0, [R3+URZ+0x30840], R2 ;  /* 0x03084002030075a7 */ /* 0x0022a4000800017f */
[----:B--2---:R-:W-:Y:S05]  /*1bdb0*/  @!P0 NANOSLEEP.SYNCS 0x989680 ;  /* 0x009896800000895d */ /* 0x004fea0003900000 */
[----:B------:R-:W2:Y:S02]  /*1bdc0*/  @!P0 SYNCS.PHASECHK.TRANS64 P0, [R3+URZ+0x30840], R2 ;  /* 0x03084002030085a7 */ /* 0x000ea4000800007f */
[----:B--2---:R-:W-:Y:S05]  /*1bdd0*/  @!P0 BRA `(.L_x_1358) ;  /* 0xfffffffc00f08947 */ /* 0x004fea000383ffff */
[----:B------:R-:W-:Y:S05]  /*1bde0*/  BRA `(.L_x_1476) ;  /* 0xffffffa800987947 */ /* 0x000fea000383ffff */
.L_x_1366:
[----:B0-----:R0:W1:Y:S02]  /*1bdf0*/  SYNCS.PHASECHK.TRANS64.TRYWAIT P0, [R3+URZ+0x60], R2 ;  /* 0x00006002030075a7 */ /* 0x001064000800017f */
[----:B-1----:R-:W-:Y:S05]  /*1be00*/  @!P0 NANOSLEEP.SYNCS 0x989680 ;  /* 0x009896800000895d */ /* 0x002fea0003900000 */
[----:B------:R-:W1:Y:S02]  /*1be10*/  @!P0 SYNCS.PHASECHK.TRANS64 P0, [R3+URZ+0x60], R2 ;  /* 0x00006002030085a7 */ /* 0x000e64000800007f */
[----:B-1----:R-:W-:Y:S05]  /*1be20*/  @!P0 BRA `(.L_x_1366) ;  /* 0xfffffffc00f08947 */ /* 0x002fea000383ffff */
[----:B------:R-:W-:Y:S05]  /*1be30*/  BRA `(.L_x_1477) ;  /* 0xffffffac00ec7947 */ /* 0x000fea000383ffff */
.L_x_1377:
[----:B-1----:R1:W2:Y:S02]  /*1be40*/  SYNCS.PHASECHK.TRANS64.TRYWAIT P0, [R3+URZ+0x30840], R2 ;  /* 0x03084002030075a7 */ /* 0x0022a4000800017f */
[----:B--2---:R-:W-:Y:S05]  /*1be50*/  @!P0 NANOSLEEP.SYNCS 0x989680 ;  /* 0x009896800000895d */ /* 0x004fea0003900000 */
[----:B------:R-:W2:Y:S02]  /*1be60*/  @!P0 SYNCS.PHASECHK.TRANS64 P0, [R3+URZ+0x30840], R2 ;  /* 0x03084002030085a7 */ /* 0x000ea4000800007f */
[----:B--2---:R-:W-:Y:S05]  /*1be70*/  @!P0 BRA `(.L_x_1377) ;  /* 0xfffffffc00f08947 */ /* 0x004fea000383ffff */
[----:B------:R-:W-:Y:S05]  /*1be80*/  BRA `(.L_x_1478) ;  /* 0xffffffb400f47947 */ /* 0x000fea000383ffff */
.L_x_1385:
[----:B0-----:R0:W1:Y:S02]  /*1be90*/  SYNCS.PHASECHK.TRANS64.TRYWAIT P0, [R2+URZ+0x60], R3 ;  /* 0x00006003020075a7 */ /* 0x001064000800017f */
[----:B-1----:R-:W-:Y:S05]  /*1bea0*/  @!P0 NANOSLEEP.SYNCS 0x989680 ;  /* 0x009896800000895d */ /* 0x002fea0003900000 */
[----:B------:R-:W1:Y:S02]  /*1beb0*/  @!P0 SYNCS.PHASECHK.TRANS64 P0, [R2+URZ+0x60], R3 ;  /* 0x00006003020085a7 */ /* 0x000e64000800007f */
[----:B-1----:R-:W-:Y:S05]  /*1bec0*/  @!P0 BRA `(.L_x_1385) ;  /* 0xfffffffc00f08947 */ /* 0x002fea000383ffff */
[----:B------:R-:W-:Y:S05]  /*1bed0*/  BRA `(.L_x_1479) ;  /* 0xffffffbc00487947 */ /* 0x000fea000383ffff */
.L_x_1396:
[----:B--2---:R2:W3:Y:S02]  /*1bee0*/  SYNCS.PHASECHK.TRANS64.TRYWAIT P0, [R2+URZ+0x30840], R3 ;  /* 0x03084003020075a7 */ /* 0x0044e4000800017f */
[----:B---3--:R-:W-:Y:S05]  /*1bef0*/  @!P0 NANOSLEEP.SYNCS 0x989680 ;  /* 0x009896800000895d */ /* 0x008fea0003900000 */
[----:B------:R-:W3:Y:S02]  /*1bf00*/  @!P0 SYNCS.PHASECHK.TRANS64 P0, [R2+URZ+0x30840], R3 ;  /* 0x03084003020085a7 */ /* 0x000ee4000800007f */
[----:B---3--:R-:W-:Y:S05]  /*1bf10*/  @!P0 BRA `(.L_x_1396) ;  /* 0xfffffffc00f08947 */ /* 0x008fea000383ffff */
[----:B------:R-:W-:Y:S05]  /*1bf20*/  BRA `(.L_x_1480) ;  /* 0xffffffc400247947 */ /* 0x000fea000383ffff */
.L_x_1404:
[----:B0-----:R0:W1:Y:S02]  /*1bf30*/  SYNCS.PHASECHK.TRANS64.TRYWAIT P0, [R2+URZ+0x60], R5 ;  /* 0x00006005020075a7 */ /* 0x001064000800017f */
[----:B-1----:R-:W-:Y:S05]  /*1bf40*/  @!P0 NANOSLEEP.SYNCS 0x989680 ;  /* 0x009896800000895d */ /* 0x002fea0003900000 */
[----:B------:R-:W1:Y:S02]  /*1bf50*/  @!P0 SYNCS.PHASECHK.TRANS64 P0, [R2+URZ+0x60], R5 ;  /* 0x00006005020085a7 */ /* 0x000e64000800007f */
[----:B-1----:R-:W-:Y:S05]  /*1bf60*/  @!P0 BRA `(.L_x_1404) ;  /* 0xfffffffc00f08947 */ /* 0x002fea000383ffff */
[----:B------:R-:W-:Y:S05]  /*1bf70*/  BRA `(.L_x_1481) ;  /* 0xffffffc800787947 */ /* 0x000fea000383ffff */
.L_x_1417:
[----:B--2---:R2:W3:Y:S02]  /*1bf80*/  SYNCS.PHASECHK.TRANS64.TRYWAIT P0, [R0+URZ+0x30860], R2 ;  /* 0x03086002000075a7 */ /* 0x0044e4000800017f */
[----:B---3--:R-:W-:Y:S05]  /*1bf90*/  @!P0 NANOSLEEP.SYNCS 0x989680 ;  /* 0x009896800000895d */ /* 0x008fea0003900000 */
[----:B------:R-:W3:Y:S02]  /*1bfa0*/  @!P0 SYNCS.PHASECHK.TRANS64 P0, [R0+URZ+0x30860], R2 ;  /* 0x03086002000085a7 */ /* 0x000ee4000800007f */
[----:B---3--:R-:W-:Y:S05]  /*1bfb0*/  @!P0 BRA `(.L_x_1417) ;  /* 0xfffffffc00f08947 */ /* 0x008fea000383ffff */
[----:B------:R-:W-:Y:S05]  /*1bfc0*/  BRA `(.L_x_1482) ;  /* 0xffffffd000407947 */ /* 0x000fea000383ffff */
.L_x_1426:
[----:B------:R-:W3:Y:S01]  /*1bfd0*/  LDL R3, [R1] ;  /* 0x0000000001037983 */ /* 0x000ee20000100800 */
[----:B------:R-:W-:Y:S01]  /*1bfe0*/  BSSY B0, `(.L_x_1483) ;  /* 0x0000008000007945 */ /* 0x000fe20003800000 */
[----:B0-----:R-:W-:Y:S02]  /*1bff0*/  IMAD.MOV.U32 R12, RZ, RZ, RZ ;  /* 0x000000ffff0c7224 */ /* 0x001fe400078e00ff */
[----:B------:R-:W-:Y:S02]  /*1c000*/  IMAD.MOV.U32 R11, RZ, RZ, 0x1f ;  /* 0x0000001fff0b7424 */ /* 0x000fe400078e00ff */
[----:B------:R-:W-:Y:S02]  /*1c010*/  IMAD.MOV.U32 R15, RZ, RZ, -0x1 ;  /* 0xffffffffff0f7424 */ /* 0x000fe400078e00ff */
[----:B---3--:R-:W-:-:S07]  /*1c020*/  IMAD.MOV.U32 R13, RZ, RZ, R3 ;  /* 0x000000ffff0d7224 */ /* 0x008fce00078e0003 */
[----:B-12---:R-:W-:Y:S05]  /*1c030*/  WARPSYNC.COLLECTIVE R15, `(.L_x_1484) ;  /* 0x000000000f087348 */ /* 0x006fea0003c00000 */
[----:B------:R0:W3:Y:S02]  /*1c040*/  SHFL.IDX P6, R14, R13, R12, R11 ;  /* 0x0000000c0d0e7389 */ /* 0x0000e400000c000b */
[----:B0123--:R-:W-:Y:S01]  /*1c050*/  ENDCOLLECTIVE ;  /* 0x000000000000791b */ /* 0x00ffe20003800000 */
.L_x_1484:
[----:B------:R-:W-:Y:S05]  /*1c060*/  BSYNC B0 ;  /* 0x0000000000007941 */ /* 0x000fea0003800000 */
.L_x_1483:
        /* <DEDUP_REMOVED lines=9> */
.L_x_1485:
        /* <DEDUP_REMOVED lines=14> */
[C---:B------:R-:W-:Y:S02]  /*1c1e0*/  ISETP.GE.U32.AND P3, PT, R16.reuse, 0x4, PT ;  /* 0x000000041000780c */ /* 0x040fe40003f66070 */
[C---:B------:R-:W-:Y:S02]  /*1c1f0*/  ISETP.GE.U32.AND P4, PT, R16.reuse, 0x8, PT ;  /* 0x000000081000780c */ /* 0x040fe40003f86070 */
[----:B------:R-:W-:Y:S01]  /*1c200*/  ISETP.GE.U32.AND P5, PT, R16, 0x10, PT ;  /* 0x000000101000780c */ /* 0x000fe20003fa6070 */
[----:B--2---:R-:W-:Y:S01]  /*1c210*/  @!P1 IMAD.MOV.U32 R5, RZ, RZ, R6 ;  /* 0x000000ffff059224 */ /* 0x004fe200078e0006 */
[----:B------:R-:W-:-:S02]  /*1c220*/  CS2R R6, SRZ ;  /* 0x0000000000067805 */ /* 0x000fc4000001ff00 */
[----:B---3--:R-:W-:Y:S01]  /*1c230*/  @!P1 IMAD.MOV.U32 R7, RZ, RZ, R2 ;  /* 0x000000ffff079224 */ /* 0x008fe200078e0002 */
[----:B------:R-:W-:-:S03]  /*1c240*/  ISETP.NE.AND P1, PT, R16, RZ, PT ;  /* 0x000000ff1000720c */ /* 0x000fc60003f25270 */
[----:B------:R-:W-:-:S04]  /*1c250*/  IMAD R2, R7, R5, RZ ;  /* 0x0000000507027224 */ /* 0x000fc800078e02ff */
[----:B------:R-:W-:-:S07]  /*1c260*/  IMAD.MOV.U32 R13, RZ, RZ, R2 ;  /* 0x000000ffff0d7224 */ /* 0x000fce00078e0002 */
[----:B------:R-:W-:Y:S05]  /*1c270*/  WARPSYNC.COLLECTIVE R15, `(.L_x_1486) ;  /* 0x000000000f087348 */ /* 0x000fea0003c00000 */
[----:B------:R0:W1:Y:S02]  /*1c280*/  SHFL.UP P6, R14, R13, R12, R11 ;  /* 0x0400000c0d0e7389 */ /* 0x00006400000c000b */
[----:B01----:R-:W-:Y:S01]  /*1c290*/  ENDCOLLECTIVE ;  /* 0x000000000000791b */ /* 0x003fe20003800000 */
.L_x_1486:
        /* <DEDUP_REMOVED lines=8> */
.L_x_1487:
        /* <DEDUP_REMOVED lines=8> */
.L_x_1488:
        /* <DEDUP_REMOVED lines=8> */
.L_x_1489:
        /* <DEDUP_REMOVED lines=8> */
.L_x_1490:
        /* <DEDUP_REMOVED lines=9> */
.L_x_1491:
[----:B------:R-:W-:Y:S01]  /*1c530*/  IMAD.MOV.U32 R10, RZ, RZ, R14 ;  /* 0x000000ffff0a7224 */ /* 0x000fe200078e000e */
[----:B------:R-:W-:Y:S06]  /*1c540*/  BRA `(.L_x_1492) ;  /* 0xffffffd4002c7947 */ /* 0x000fec000383ffff */
.L_x_1429:
[----:B------:R-:W-:Y:S01]  /*1c550*/  BSSY B0, `(.L_x_1493) ;  /* 0x0000008000007945 */ /* 0x000fe20003800000 */
[----:B------:R-:W-:Y:S02]  /*1c560*/  IMAD.MOV.U32 R13, RZ, RZ, R2 ;  /* 0x000000ffff0d7224 */ /* 0x000fe400078e0002 */
[----:B------:R-:W-:Y:S02]  /*1c570*/  IMAD.MOV.U32 R12, RZ, RZ, 0x1 ;  /* 0x00000001ff0c7424 */ /* 0x000fe400078e00ff */
[----:B------:R-:W-:Y:S02]  /*1c580*/  IMAD.MOV.U32 R11, RZ, RZ, RZ ;  /* 0x000000ffff0b7224 */ /* 0x000fe400078e00ff */
[----:B------:R-:W-:-:S07]  /*1c590*/  IMAD.MOV.U32 R15, RZ, RZ, -0x1 ;  /* 0xffffffffff0f7424 */ /* 0x000fce00078e00ff */
[----:B------:R-:W-:Y:S05]  /*1c5a0*/  WARPSYNC.COLLECTIVE R15, `(.L_x_1494) ;  /* 0x000000000f087348 */ /* 0x000fea0003c00000 */
[----:B------:R0:W1:Y:S02]  /*1c5b0*/  SHFL.UP P6, R14, R13, R12, R11 ;  /* 0x0400000c0d0e7389 */ /* 0x00006400000c000b */
[----:B01----:R-:W-:Y:S01]  /*1c5c0*/  ENDCOLLECTIVE ;  /* 0x000000000000791b */ /* 0x003fe20003800000 */
.L_x_1494:
[----:B------:R-:W-:Y:S05]  /*1c5d0*/  BSYNC B0 ;  /* 0x0000000000007941 */ /* 0x000fea0003800000 */
.L_x_1493:
        /* <DEDUP_REMOVED lines=10> */
.L_x_1495:
        /* <DEDUP_REMOVED lines=8> */
.L_x_1496:
        /* <DEDUP_REMOVED lines=8> */
.L_x_1497:
        /* <DEDUP_REMOVED lines=8> */
.L_x_1498:
        /* <DEDUP_REMOVED lines=9> */
.L_x_1499:
[----:B------:R-:W-:Y:S01]  /*1c890*/  IMAD.MOV.U32 R10, RZ, RZ, R14 ;  /* 0x000000ffff0a7224 */ /* 0x000fe200078e000e */
[----:B------:R-:W-:Y:S06]  /*1c8a0*/  BRA `(.L_x_1500) ;  /* 0xffffffd400047947 */ /* 0x000fec000383ffff */
.L_x_1431:
[----:B------:R-:W-:Y:S01]  /*1c8b0*/  BSSY B0, `(.L_x_1501) ;  /* 0x0000006000007945 */ /* 0x000fe20003800000 */
[----:B------:R-:W-:Y:S01]  /*1c8c0*/  PLOP3.LUT P6, PT, P6, PT, PT, 0x8, 0x0 ;  /* 0x000000000000781c */ /* 0x000fe200037ce170 */
[----:B------:R-:W-:-:S12]  /*1c8d0*/  IMAD.MOV.U32 R15, RZ, RZ, -0x1 ;  /* 0xffffffffff0f7424 */ /* 0x000fd800078e00ff */
[----:B0-----:R-:W-:Y:S05]  /*1c8e0*/  WARPSYNC.COLLECTIVE R15, `(.L_x_1502) ;  /* 0x000000000f087348 */ /* 0x001fea0003c00000 */
[----:B------:R-:W-:Y:S01]  /*1c8f0*/  VOTE.ANY R14, PT, P6 ;  /* 0x00000000000e7806 */ /* 0x000fe200030e0100 */
[----:B0-----:R-:W-:Y:S06]  /*1c900*/  ENDCOLLECTIVE ;  /* 0x000000000000791b */ /* 0x001fec0003800000 */
.L_x_1502:
[----:B------:R-:W-:Y:S05]  /*1c910*/  BSYNC B0 ;  /* 0x0000000000007941 */ /* 0x000fea0003800000 */
.L_x_1501:
[----:B------:R0:W5:Y:S01]  /*1c920*/  LDL.LU R16, [R1+0xc] ;  /* 0x00000c0001107983 */ /* 0x0001620000300800 */
[----:B------:R-:W-:Y:S02]  /*1c930*/  IMAD.MOV.U32 R3, RZ, RZ, R14 ;  /* 0x000000ffff037224 */ /* 0x000fe400078e000e */
[----:B------:R-:W-:Y:S02]  /*1c940*/  IMAD.MOV.U32 R13, RZ, RZ, R5 ;  /* 0x000000ffff0d7224 */ /* 0x000fe400078e0005 */
[----:B------:R-:W1:Y:S01]  /*1c950*/  POPC R9, R3 ;  /* 0x0000000300097309 */ /* 0x000e620000000000 */
[----:B------:R-:W-:Y:S02]  /*1c960*/  IMAD.MOV.U32 R11, RZ, RZ, 0x1f ;  /* 0x0000001fff0b7424 */ /* 0x000fe400078e00ff */
[----:B------:R-:W-:Y:S02]  /*1c970*/  IMAD.MOV.U32 R15, RZ, RZ, -0x1 ;  /* 0xffffffffff0f7424 */ /* 0x000fe400078e00ff */
[----:B01----:R-:W-:-:S07]  /*1c980*/  IMAD.MOV.U32 R12, RZ, RZ, R9 ;  /* 0x000000ffff0c7224 */ /* 0x003fce00078e0009 */
[----:B-----5:R-:W-:Y:S05]  /*1c990*/  WARPSYNC.COLLECTIVE R15, `(.L_x_1503) ;  /* 0x000000000f087348 */ /* 0x020fea0003c00000 */
[----:B------:R0:W1:Y:S02]  /*1c9a0*/  SHFL.IDX P6, R14, R13, R12, R11 ;  /* 0x0000000c0d0e7389 */ /* 0x00006400000c000b */
[----:B01---5:R-:W-:Y:S01]  /*1c9b0*/  ENDCOLLECTIVE ;  /* 0x000000000000791b */ /* 0x023fe20003800000 */
.L_x_1503:
[----:B------:R-:W-:Y:S02]  /*1c9c0*/  IMAD.MOV.U32 R13, RZ, RZ, R7 ;  /* 0x000000ffff0d7224 */ /* 0x000fe400078e0007 */
[----:B------:R-:W-:-:S07]  /*1c9d0*/  IMAD.MOV.U32 R4, RZ, RZ, R14 ;  /* 0x000000ffff047224 */ /* 0x000fce00078e000e */
[----:B------:R-:W-:Y:S05]  /*1c9e0*/  WARPSYNC.COLLECTIVE R15, `(.L_x_1504) ;  /* 0x000000000f087348 */ /* 0x000fea0003c00000 */
[----:B------:R0:W1:Y:S02]  /*1c9f0*/  SHFL.IDX P6, R14, R13, R12, R11 ;  /* 0x0000000c0d0e7389 */ /* 0x00006400000c000b */
[----:B01----:R-:W-:Y:S01]  /*1ca00*/  ENDCOLLECTIVE ;  /* 0x000000000000791b */ /* 0x003fe20003800000 */
.L_x_1504:
[----:B------:R-:W-:Y:S02]  /*1ca10*/  IMAD.MOV.U32 R7, RZ, RZ, R14 ;  /* 0x000000ffff077224 */ /* 0x000fe400078e000e */
[----:B------:R-:W-:-:S05]  /*1ca20*/  IMAD.IADD R5, R9, 0x1, R16 ;  /* 0x0000000109057824 */ /* 0x000fca00078e0210 */
[----:B------:R1:W-:Y:S01]  /*1ca30*/  STL [R1+0xc], R5 ;  /* 0x00000c0501007387 */ /* 0x0003e20000100800 */
[----:B------:R-:W-:Y:S05]  /*1ca40*/  BRA `(.L_x_1505) ;  /* 0xffffffd000e47947 */ /* 0x000fea000383ffff */
.L_x_1433:
[----:B------:R-:W-:Y:S01]  /*1ca50*/  BSSY B0, `(.L_x_1506) ;  /* 0x0000008000007945 */ /* 0x000fe20003800000 */
[----:B------:R-:W-:Y:S02]  /*1ca60*/  IMAD.MOV.U32 R13, RZ, RZ, R2 ;  /* 0x000000ffff0d7224 */ /* 0x000fe400078e0002 */
[----:B------:R-:W-:Y:S02]  /*1ca70*/  IMAD.MOV.U32 R12, RZ, RZ, R9 ;  /* 0x000000ffff0c7224 */ /* 0x000fe400078e0009 */
[----:B------:R-:W-:Y:S02]  /*1ca80*/  IMAD.MOV.U32 R11, RZ, RZ, 0x1f ;  /* 0x0000001fff0b7424 */ /* 0x000fe400078e00ff */
[----:B------:R-:W-:-:S07]  /*1ca90*/  IMAD.MOV.U32 R15, RZ, RZ, -0x1 ;  /* 0xffffffffff0f7424 */ /* 0x000fce00078e00ff */
[----:B01----:R-:W-:Y:S05]  /*1caa0*/  WARPSYNC.COLLECTIVE R15, `(.L_x_1507) ;  /* 0x000000000f087348 */ /* 0x003fea0003c00000 */
[----:B------:R2:W3:Y:S02]  /*1cab0*/  SHFL.IDX P6, R14, R13, R12, R11 ;  /* 0x0000000c0d0e7389 */ /* 0x0004e400000c000b */
[----:B0123--:R-:W-:Y:S01]  /*1cac0*/  ENDCOLLECTIVE ;  /* 0x000000000000791b */ /* 0x00ffe20003800000 */
.L_x_1507:
[----:B------:R-:W-:Y:S05]  /*1cad0*/  BSYNC B0 ;  /* 0x0000000000007941 */ /* 0x000fea0003800000 */
.L_x_1506:
[----:B------:R-:W-:Y:S01]  /*1cae0*/  IMAD.MOV.U32 R2, RZ, RZ, R14 ;  /* 0x000000ffff027224 */ /* 0x000fe200078e000e */
[----:B------:R-:W-:Y:S06]  /*1caf0*/  BRA `(.L_x_1508) ;  /* 0xffffffd000d07947 */ /* 0x000fec000383ffff */
.L_x_1439:
[----:B0-----:R0:W1:Y:S02]  /*1cb00*/  SYNCS.PHASECHK.TRANS64.TRYWAIT P0, [R0+URZ+0x30820], R3 ;  /* 0x03082003000075a7 */ /* 0x001064000800017f */
[----:B-1----:R-:W-:Y:S05]  /*1cb10*/  @!P0 NANOSLEEP.SYNCS 0x989680 ;  /* 0x009896800000895d */ /* 0x002fea0003900000 */
[----:B------:R-:W1:Y:S02]  /*1cb20*/  @!P0 SYNCS.PHASECHK.TRANS64 P0, [R0+URZ+0x30820], R3 ;  /* 0x03082003000085a7 */ /* 0x000e64000800007f */
[----:B-1----:R-:W-:Y:S05]  /*1cb30*/  @!P0 BRA `(.L_x_1439) ;  /* 0xfffffffc00f08947 */ /* 0x002fea000383ffff */
[----:B------:R-:W-:Y:S05]  /*1cb40*/  BRA `(.L_x_1509) ;  /* 0xffffffdc00747947 */ /* 0x000fea000383ffff */
.L_x_1440:
[----:B------:R-:W1:Y:S01]  /*1cb50*/  S2R R2, SR_TID.X ;  /* 0x0000000000027919 */ /* 0x000e620000002100 */
[----:B------:R-:W-:Y:S01]  /*1cb60*/  BSSY B0, `(.L_x_1510) ;  /* 0x000000a000007945 */ /* 0x000fe20003800000 */
[----:B------:R-:W-:Y:S02]  /*1cb70*/  IMAD.MOV.U32 R12, RZ, RZ, RZ ;  /* 0x000000ffff0c7224 */ /* 0x000fe400078e00ff */
[----:B---3--:R-:W-:Y:S02]  /*1cb80*/  IMAD.MOV.U32 R11, RZ, RZ, 0x1f ;  /* 0x0000001fff0b7424 */ /* 0x008fe400078e00ff */
[----:B------:R-:W-:Y:S01]  /*1cb90*/  IMAD.MOV.U32 R15, RZ, RZ, -0x1 ;  /* 0xffffffffff0f7424 */ /* 0x000fe200078e00ff */
[----:B-1----:R-:W-:-:S04]  /*1cba0*/  SHF.R.U32.HI R2, RZ, 0x5, R2 ;  /* 0x00000005ff027819 */ /* 0x002fc80000011602 */
[----:B------:R-:W-:-:S05]  /*1cbb0*/  LOP3.LUT R2, R2, 0x3, RZ, 0xc0, !PT ;  /* 0x0000000302027812 */ /* 0x000fca00078ec0ff */
[----:B------:R-:W-:-:S07]  /*1cbc0*/  IMAD.MOV.U32 R13, RZ, RZ, R2 ;  /* 0x000000ffff0d7224 */ /* 0x000fce00078e0002 */
[----:B0-----:R-:W-:Y:S05]  /*1cbd0*/  WARPSYNC.COLLECTIVE R15, `(.L_x_1511) ;  /* 0x000000000f087348 */ /* 0x001fea0003c00000 */
[----:B------:R1:W2:Y:S02]  /*1cbe0*/  SHFL.IDX P6, R14, R13, R12, R11 ;  /* 0x0000000c0d0e7389 */ /* 0x0002a400000c000b */
[----:B012---:R-:W-:Y:S01]  /*1cbf0*/  ENDCOLLECTIVE ;  /* 0x000000000000791b */ /* 0x007fe20003800000 */
.L_x_1511:
[----:B------:R-:W-:Y:S05]  /*1cc00*/  BSYNC B0 ;  /* 0x0000000000007941 */ /* 0x000fea0003800000 */
.L_x_1510:
[----:B------:R-:W-:Y:S05]  /*1cc10*/  BRA `(.L_x_1512) ;  /* 0xffffffdc005c7947 */ /* 0x000fea000383ffff */
.L_x_1443:
[----:B------:R-:W-:Y:S01]  /*1cc20*/  BSSY B1, `(.L_x_1513) ;  /* 0x0000006000017945 */ /* 0x000fe20003800000 */
[----:B------:R-:W-:-:S07]  /*1cc30*/  IMAD.MOV.U32 R15, RZ, RZ, -0x1 ;  /* 0xffffffffff0f7424 */ /* 0x000fce00078e00ff */
[----:B01-3--:R-:W-:Y:S05]  /*1cc40*/  WARPSYNC.COLLECTIVE R15, `(.L_x_1514) ;  /* 0x000000000f0c7348 */ /* 0x00bfea0003c00000 */
[----:B------:R-:W-:Y:S02]  /*1cc50*/  ELECT P6, UR62, PT ;  /* 0x00000000003e782f */ /* 0x000fe400038c0000 */
[----:B------:R-:W-:Y:S01]  /*1cc60*/  MOV R14, UR62 ;  /* 0x0000003e000e7c02 */ /* 0x000fe20008000f00 */
[----:B01-3--:R-:W-:Y:S10]  /*1cc70*/  ENDCOLLECTIVE ;  /* 0x000000000000791b */ /* 0x00bff40003800000 */
.L_x_1514:
[----:B------:R-:W-:Y:S05]  /*1cc80*/  BSYNC B1 ;  /* 0x0000000000017941 */ /* 0x000fea0003800000 */
.L_x_1513:
[----:B------:R-:W-:Y:S05]  /*1cc90*/  BRA `(.L_x_1515) ;  /* 0xffffffdc00547947 */ /* 0x000fea000383ffff */
.L_x_1445:
[----:B0-----:R0:W1:Y:S02]  /*1cca0*/  SYNCS.PHASECHK.TRANS64.TRYWAIT P0, [R6+URZ], R5 ;  /* 0x00000005060075a7 */ /* 0x001064000800017f */
[----:B-1----:R-:W-:Y:S05]  /*1ccb0*/  @!P0 NANOSLEEP.SYNCS 0x989680 ;  /* 0x009896800000895d */ /* 0x002fea0003900000 */
[----:B------:R-:W1:Y:S02]  /*1ccc0*/  @!P0 SYNCS.PHASECHK.TRANS64 P0, [R6+URZ], R5 ;  /* 0x00000005060085a7 */ /* 0x000e64000800007f */
[----:B-1----:R-:W-:Y:S05]  /*1ccd0*/  @!P0 BRA `(.L_x_1445) ;  /* 0xfffffffc00f08947 */ /* 0x002fea000383ffff */
[----:B------:R-:W-:Y:S05]  /*1cce0*/  BRA `(.L_x_1516) ;  /* 0xffffffdc00947947 */ /* 0x000fea000383ffff */
.L_x_1446:
[----:B-1----:R1:W2:Y:S02]  /*1ccf0*/  SYNCS.PHASECHK.TRANS64.TRYWAIT P0, [R7+URZ], R2 ;  /* 0x00000002070075a7 */ /* 0x0022a4000800017f */
[----:B--2---:R-:W-:Y:S05]  /*1cd00*/  @!P0 NANOSLEEP.SYNCS 0x989680 ;  /* 0x009896800000895d */ /* 0x004fea0003900000 */
[----:B------:R-:W2:Y:S02]  /*1cd10*/  @!P0 SYNCS.PHASECHK.TRANS64 P0, [R7+URZ], R2 ;  /* 0x00000002070085a7 */ /* 0x000ea4000800007f */
[----:B--2---:R-:W-:Y:S05]  /*1cd20*/  @!P0 BRA `(.L_x_1446) ;  /* 0xfffffffc00f08947 */ /* 0x004fea000383ffff */
[----:B------:R-:W-:Y:S05]  /*1cd30*/  BRA `(.L_x_1517) ;  /* 0xffffffdc00887947 */ /* 0x000fea000383ffff */
.L_x_1448:
[----:B--2---:R2:W4:Y:S02]  /*1cd40*/  SYNCS.PHASECHK.TRANS64.TRYWAIT P0, [R4+URZ], R5 ;  /* 0x00000005040075a7 */ /* 0x004524000800017f */
[----:B----4-:R-:W-:Y:S05]  /*1cd50*/  @!P0 NANOSLEEP.SYNCS 0x989680 ;  /* 0x009896800000895d */ /* 0x010fea0003900000 */
[----:B------:R-:W4:Y:S02]  /*1cd60*/  @!P0 SYNCS.PHASECHK.TRANS64 P0, [R4+URZ], R5 ;  /* 0x00000005040085a7 */ /* 0x000f24000800007f */
[----:B----4-:R-:W-:Y:S05]  /*1cd70*/  @!P0 BRA `(.L_x_1448) ;  /* 0xfffffffc00f08947 */ /* 0x010fea000383ffff */
[----:B------:R-:W-:Y:S05]  /*1cd80*/  BRA `(.L_x_1518) ;  /* 0xffffffdc008c7947 */ /* 0x000fea000383ffff */
.L_x_1519:
        /* <DEDUP_REMOVED lines=15> */
.L_x_14843:


//--------------------- .text._ZN7cutlass13device_kernelIN5flash11enable_sm90INS1_16FlashAttnFwdSm90INS1_25CollectiveMainloopFwdSm90ILi2EN4cute5tupleIJNS5_1CILi1EEES8_S8_EEENS6_IJNS7_ILi128EEENS7_ILi64EEENS7_ILi256EEEEEELi256ENS_6half_tEfNS_4arch4Sm90ELb0ELb1ELb1ELb1ELb0ELb1ELb0ELb1ELb1ELb1ELb1ELb0EEENS1_21CollectiveEpilogueFwdINS6_IJSA_SC_SB_EEES9_SE_SG_Li256ELb1ELb1ELb1ELb0EEENS1_36VarlenDynamicPersistentTileSchedulerILi128ELi64ELi256ELi128ELb1ELb1ELb1ELb1ELb0ELb1EEEEEEEEEvNT_6ParamsE --------------------------
	.section	.text._ZN7cutlass13device_kernelIN5flash11enable_sm90INS1_16FlashAttnFwdSm90INS1_25CollectiveMainloopFwdSm90ILi2EN4cute5tupleIJNS5_1CILi1EEES8_S8_EEENS6_IJNS7_ILi128EEENS7_ILi64EEENS7_ILi256EEEEEELi256ENS_6half_tEfNS_4arch4Sm90ELb0ELb1ELb1ELb1ELb0ELb1ELb0ELb1ELb1ELb1ELb1ELb0EEENS1_21CollectiveEpilogueFwdINS6_IJSA_SC_SB_EEES9_SE_SG_Li256ELb1ELb1ELb1ELb0EEENS1_36VarlenDynamicPersistentTileSchedulerILi128ELi64ELi256ELi128ELb1ELb1ELb1ELb1ELb0ELb1EEEEEEEEEvNT_6ParamsE,"ax",@progbits
	.align	128
.text._ZN7cutlass13device_kernelIN5flash11enable_sm90INS1_16FlashAttnFwdSm90INS1_25CollectiveMainloopFwdSm90ILi2EN4cute5tupleIJNS5_1CILi1EEES8_S8_EEENS6_IJNS7_ILi128EEENS7_ILi64EEENS7_ILi256EEEEEELi256ENS_6half_tEfNS_4arch4Sm90ELb0ELb1ELb1ELb1ELb0ELb1ELb0ELb1ELb1ELb1ELb1ELb0EEENS1_21CollectiveEpilogueFwdINS6_IJSA_SC_SB_EEES9_SE_SG_Li256ELb1ELb1ELb1ELb0EEENS1_36VarlenDynamicPersistentTileSchedulerILi128ELi64ELi256ELi128ELb1ELb1ELb1ELb1ELb0ELb1EEEEEEEEEvNT_6ParamsE:
        .type           _ZN7cutlass13device_kernelIN5flash11enable_sm90INS1_16FlashAttnFwdSm90INS1_25CollectiveMainloopFwdSm90ILi2EN4cute5tupleIJNS5_1CILi1EEES8_S8_EEENS6_IJNS7_ILi128EEENS7_ILi64EEENS7_ILi256EEEEEELi256ENS_6half_tEfNS_4arch4Sm90ELb0ELb1ELb1ELb1ELb0ELb1ELb0ELb1ELb1ELb1ELb1ELb0EEENS1_21CollectiveEpilogueFwdINS6_IJSA_SC_SB_EEES9_SE_SG_Li256ELb1ELb1ELb1ELb0EEENS1_36VarlenDynamicPersistentTileSchedulerILi128ELi64ELi256ELi128ELb1ELb1ELb1ELb1ELb0ELb1EEEEEEEEEvNT_6ParamsE,@function
        .size           _ZN7cutlass13device_kernelIN5flash11enable_sm90INS1_16FlashAttnFwdSm90INS1_25CollectiveMainloopFwdSm90ILi2EN4cute5tupleIJNS5_1CILi1EEES8_S8_EEENS6_IJNS7_ILi128EEENS7_ILi64EEENS7_ILi256EEEEEELi256ENS_6half_tEfNS_4arch4Sm90ELb0ELb1ELb1ELb1ELb0ELb1ELb0ELb1ELb1ELb1ELb1ELb0EEENS1_21CollectiveEpilogueFwdINS6_IJSA_SC_SB_EEES9_SE_SG_Li256ELb1ELb1ELb1ELb0EEENS1_36VarlenDynamicPersistentTileSchedulerILi128ELi64ELi256ELi128ELb1ELb1ELb1ELb1ELb0ELb1EEEEEEEEEvNT_6ParamsE,(.L_x_14844 - _ZN7cutlass13device_kernelIN5flash11enable_sm90INS1_16FlashAttnFwdSm90INS1_25CollectiveMainloopFwdSm90ILi2EN4cute5tupleIJNS5_1CILi1EEES8_S8_EEENS6_IJNS7_ILi128EEENS7_ILi64EEENS7_ILi256EEEEEELi256ENS_6half_tEfNS_4arch4Sm90ELb0ELb1ELb1ELb1ELb0ELb1ELb0ELb1ELb1ELb1ELb1ELb0EEENS1_21CollectiveEpilogueFwdINS6_IJSA_SC_SB_EEES9_SE_SG_Li256ELb1ELb1ELb1ELb0EEENS1_36VarlenDynamicPersistentTileSchedulerILi128ELi64ELi256ELi128ELb1ELb1ELb1ELb1ELb0ELb1EEEEEEEEEvNT_6ParamsE)
        .other          _ZN7cutlass13device_kernelIN5flash11enable_sm90INS1_16FlashAttnFwdSm90INS1_25CollectiveMainloopFwdSm90ILi2EN4cute5tupleIJNS5_1CILi1EEES8_S8_EEENS6_IJNS7_ILi128EEENS7_ILi64EEENS7_ILi256EEEEEELi256ENS_6half_tEfNS_4arch4Sm90ELb0ELb1ELb1ELb1ELb0ELb1ELb0ELb1ELb1ELb1ELb1ELb0EEENS1_21CollectiveEpilogueFwdINS6_IJSA_SC_SB_EEES9_SE_SG_Li256ELb1ELb1ELb1ELb0EEENS1_36VarlenDynamicPersistentTileSchedulerILi128ELi64ELi256ELi128ELb1ELb1ELb1ELb1ELb0ELb1EEEEEEEEEvNT_6ParamsE,@"STO_CUDA_ENTRY STV_DEFAULT"
_ZN7cutlass13device_kernelIN5flash11enable_sm90INS1_16FlashAttnFwdSm90INS1_25CollectiveMainloopFwdSm90ILi2EN4cute5tupleIJNS5_1CILi1EEES8_S8_EEENS6_IJNS7_ILi128EEENS7_ILi64EEENS7_ILi256EEEEEELi256ENS_6half_tEfNS_4arch4Sm90ELb0ELb1ELb1ELb1ELb0ELb1ELb0ELb1ELb1ELb1ELb1ELb0EEENS1_21CollectiveEpilogueFwdINS6_IJSA_SC_SB_EEES9_SE_SG_Li256ELb1ELb1ELb1ELb0EEENS1_36VarlenDynamicPersistentTileSchedulerILi128ELi64ELi256ELi128ELb1ELb1ELb1ELb1ELb0ELb1EEEEEEEEEvNT_6ParamsE:
        /* <DEDUP_REMOVED lines=24> */
.L_x_1521:
[----:B------:R-:W-:Y:S05]  /*0180*/  BSYNC B0 ;  /* 0x0000000000007941 */ /* 0x000fea0003800000 */
.L_x_1520:
        /* <DEDUP_REMOVED lines=41> */
.L_x_1522:
        /* <DEDUP_REMOVED lines=22> */
.L_x_1523:
        /* <DEDUP_REMOVED lines=18> */
.L_x_1524:
        /* <DEDUP_REMOVED lines=22> */
.L_x_1525:
        /* <DEDUP_REMOVED lines=22> */
.L_x_1526:
        /* <DEDUP_REMOVED lines=9> */
.L_x_1529:
        /* <DEDUP_REMOVED lines=8> */
[----:B-1----:R-:W-:-:S06]  /*0a70*/  ULEA UR4, UR5, UR4, 0x18 ;  /* 0x0000000405047291 */ /* 0x002fcc000f8ec03f */
[----:B------:R-:W-:Y:S01]  /*0a80*/  IMAD.U32 R16, RZ, RZ, UR4 ;  /* 0x00000004ff107e24 */ /* 0x000fe2000f8e00ff */
[----:B------:R-:W-:-:S04]  /*0a90*/  ULDC UR4, c[0x0][0xc3c] ;  /* 0x00030f0000047ab9 */ /* 0x000fc80000000800 */
[----:B------:R-:W1:Y:S01]  /*0aa0*/  LDS.128 R24, [R16+0x308d0] ;  /* 0x0308d00010187984 */ /* 0x000e620000000c00 */
[----:B------:R-:W-:Y:S06]  /*0ab0*/  BAR.ARV 0x4, 0x180 ;  /* 0x0106000000007b1d */ /* 0x000fec0000002000 */
[----:B-1----:R-:W-:-:S13]  /*0ac0*/  ISETP.GE.AND P0, PT, R27, UR4, PT ;  /* 0x000000041b007c0c */ /* 0x002fda000bf06270 */
[----:B------:R-:W-:Y:S05]  /*0ad0*/  @P0 BRA `(.L_x_1530) ;  /* 0x000002dc00c80947 */ /* 0x000fea0003800000 */
[----:B------:R-:W2:Y:S01]  /*0ae0*/  LDL R0, [R1+0xa4] ;  /* 0x0000a40001007983 */ /* 0x000ea20000100800 */
[----:B------:R-:W-:Y:S02]  /*0af0*/  VIADD R6, R6, 0xffffff80 ;  /* 0xffffff8006067836 */ /* 0x000fe40000000000 */
[----:B------:R-:W-:Y:S02]  /*0b00*/  IMAD.MOV.U32 R236, RZ, RZ, RZ ;  /* 0x000000ffffec7224 */ /* 0x000fe400078e00ff */
[----:B------:R-:W-:Y:S01]  /*0b10*/  IMAD.MOV.U32 R218, RZ, RZ, RZ ;  /* 0x000000ffffda7224 */ /* 0x000fe200078e00ff */
[----:B------:R-:W-:-:S04]  /*0b20*/  SHF.R.S32.HI R3, RZ, 0x1f, R6 ;  /* 0x0000001fff037819 */ /* 0x000fc80000011406 */
[CC--:B0-----:R-:W-:Y:S02]  /*0b30*/  LEA.HI R2, R3.reuse, R6.reuse, RZ, 0x4 ;  /* 0x0000000603027211 */ /* 0x0c1fe400078f20ff */
[CC--:B------:R-:W-:Y:S02]  /*0b40*/  LEA.HI R4, R3.reuse, R6.reuse, RZ, 0x5 ;  /* 0x0000000603047211 */ /* 0x0c0fe400078f28ff */
[----:B------:R-:W-:Y:S02]  /*0b50*/  SHF.R.S32.HI R7, RZ, 0x4, R2 ;  /* 0x00000004ff077819 */ /* 0x000fe40000011402 */
[----:B------:R-:W-:Y:S01]  /*0b60*/  LOP3.LUT R5, R2, 0x3fffff0, RZ, 0xc0, !PT ;  /* 0x03fffff002057812 */ /* 0x000fe200078ec0ff */
[----:B------:R-:W-:Y:S01]  /*0b70*/  IMAD.SHL.U32 R4, R4, 0x20, RZ ;  /* 0x0000002004047824 */ /* 0x000fe200078e00ff */
[----:B------:R-:W-:Y:S02]  /*0b80*/  LEA.HI R2, R2, R7, RZ, 0x1 ;  /* 0x0000000702027211 */ /* 0x000fe400078f08ff */
[----:B------:R-:W-:Y:S01]  /*0b90*/  LEA.HI R10, R3, R6, RZ, 0x2 ;  /* 0x00000006030a7211 */ /* 0x000fe200078f10ff */
[----:B------:R-:W-:Y:S01]  /*0ba0*/  IMAD.IADD R5, R6, 0x1, -R5 ;  /* 0x0000000106057824 */ /* 0x000fe200078e0a05 */
[----:B------:R-:W-:-:S02]  /*0bb0*/  LOP3.LUT R2, R2, 0x1ffffffe, RZ, 0xc0, !PT ;  /* 0x1ffffffe02027812 */ /* 0x000fc400078ec0ff */
[----:B------:R-:W-:Y:S02]  /*0bc0*/  LOP3.LUT R4, R4, 0xfffffc00, RZ, 0xc0, !PT ;  /* 0xfffffc0004047812 */ /* 0x000fe400078ec0ff */
[----:B------:R-:W-:Y:S01]  /*0bd0*/  LEA.HI R23, R3, R6, RZ, 0x3 ;  /* 0x0000000603177211 */ /* 0x000fe200078f18ff */
[----:B------:R-:W-:Y:S01]  /*0be0*/  IMAD.IADD R2, R7, 0x1, -R2 ;  /* 0x0000000107027824 */ /* 0x000fe200078e0a02 */
[----:B------:R-:W-:-:S05]  /*0bf0*/  LOP3.LUT R13, R10, 0xfffffffc, RZ, 0xc0, !PT ;  /* 0xfffffffc0a0d7812 */ /* 0x000fca00078ec0ff */
[----:B------:R-:W-:Y:S01]  /*0c00*/  IMAD.IADD R13, R6, 0x1, -R13 ;  /* 0x00000001060d7824 */ /* 0x000fe200078e0a0d */
[----:B--2---:R-:W-:Y:S02]  /*0c10*/  R2UR UR4, R0 ;  /* 0x00000000000472ca */ /* 0x004fe400000e0000 */
[----:B------:R-:W-:-:S04]  /*0c20*/  LEA.HI R0, R3, R6, RZ, 0x7 ;  /* 0x0000000603007211 */ /* 0x000fc800078f38ff */
[----:B------:R-:W-:-:S04]  /*0c30*/  LOP3.LUT R9, R0, 0xffffff80, RZ, 0xc0, !PT ;  /* 0xffffff8000097812 */ /* 0x000fc800078ec0ff */
[----:B------:R-:W-:Y:S01]  /*0c40*/  IADD3 R28, R6, -R9, RZ ;  /* 0x80000009061c7210 */ /* 0x000fe20007ffe0ff */
[----:B------:R-:W-:Y:S01]  /*0c50*/  IMAD R9, R5, 0x40, R4 ;  /* 0x0000004005097824 */ /* 0x000fe200078e0204 */
[----:B------:R-:W-:Y:S01]  /*0c60*/  SHF.R.S32.HI R5, RZ, 0x7, R0 ;  /* 0x00000007ff057819 */ /* 0x000fe20000011400 */
[----:B------:R-:W-:Y:S01]  /*0c70*/  ULOP3.LUT UR4, UR4, 0x1, URZ, 0xfc, !UPT ;  /* 0x0000000104047892 */ /* 0x000fe2000f8efc3f */
[----:B------:R-:W-:Y:S01]  /*0c80*/  SHF.R.S32.HI R7, RZ, 0x1f, R28 ;  /* 0x0000001fff077819 */ /* 0x000fe2000001141c */
[----:B------:R-:W-:Y:S01]  /*0c90*/  STL [R1+0x7c], R28 ;  /* 0x00007c1c01007387 */ /* 0x000fe20000100800 */
[----:B------:R-:W-:Y:S02]  /*0ca0*/  LEA.HI R4, R3, R6, RZ, 0x6 ;  /* 0x0000000603047211 */ /* 0x000fe400078f30ff */
[----:B------:R-:W-:Y:S02]  /*0cb0*/  LEA.HI R8, R7, R28, RZ, 0x2 ;  /* 0x0000001c07087211 */ /* 0x000fe400078f10ff */
[----:B------:R-:W-:Y:S01]  /*0cc0*/  LEA.HI R0, R0, R5, RZ, 0x1 ;  /* 0x0000000500007211 */ /* 0x000fe200078f08ff */
[----:B------:R-:W-:Y:S01]  /*0cd0*/  IMAD.SHL.U32 R4, R4, 0x8, RZ ;  /* 0x0000000804047824 */ /* 0x000fe200078e00ff */
[----:B------:R-:W-:-:S02]  /*0ce0*/  SHF.R.S32.HI R10, RZ, 0x2, R8 ;  /* 0x00000002ff0a7819 */ /* 0x000fc40000011408 */
[----:B------:R-:W-:Y:S02]  /*0cf0*/  SHF.R.S32.HI R11, RZ, 0x1f, R8 ;  /* 0x0000001fff0b7819 */ /* 0x000fe40000011408 */
[----:B------:R-:W-:Y:S02]  /*0d00*/  LOP3.LUT R3, R23, 0xfffffff8, RZ, 0xc0, !PT ;  /* 0xfffffff817037812 */ /* 0x000fe400078ec0ff */
[----:B------:R-:W-:Y:S02]  /*0d10*/  LEA.HI R11, R11, R10, RZ, 0x3 ;  /* 0x0000000a0b0b7211 */ /* 0x000fe400078f18ff */
[----:B------:R-:W-:Y:S01]  /*0d20*/  LOP3.LUT R0, R0, 0x3fffffe, RZ, 0xc0, !PT ;  /* 0x03fffffe00007812 */ /* 0x000fe200078ec0ff */
[----:B------:R-:W-:Y:S01]  /*0d30*/  IMAD.IADD R12, R6, 0x1, -R3 ;  /* 0x00000001060c7824 */ /* 0x000fe200078e0a03 */
[----:B------:R-:W-:Y:S01]  /*0d40*/  LOP3.LUT R11, R11, 0xfffffff8, RZ, 0xc0, !PT ;  /* 0xfffffff80b0b7812 */ /* 0x000fe200078ec0ff */
[----:B------:R-:W-:Y:S01]  /*0d50*/  IMAD R3, R2, 0x8, R9 ;  /* 0x0000000802037824 */ /* 0x000fe200078e0209 */
[----:B------:R-:W-:Y:S01]  /*0d60*/  SHF.R.S32.HI R23, RZ, 0x3, R23 ;  /* 0x00000003ff177819 */ /* 0x000fe20000011417 */
[----:B------:R-:W-:Y:S01]  /*0d70*/  IMAD.IADD R0, R5, 0x1, -R0 ;  /* 0x0000000105007824 */ /* 0x000fe200078e0a00 */
[----:B------:R-:W-:Y:S01]  /*0d80*/  LEA.HI R7, R7, R28, RZ, 0x5 ;  /* 0x0000001c07077211 */ /* 0x000fe200078f28ff */
[----:B------:R-:W-:Y:S01]  /*0d90*/  STL [R1+0x44], R12 ;  /* 0x0000440c01007387 */ /* 0x000fe20000100800 */
[----:B------:R-:W-:Y:S01]  /*0da0*/  IADD3 R10, R10, -R11, RZ ;  /* 0x8000000b0a0a7210 */ /* 0x000fe20007ffe0ff */
[----:B------:R-:W-:Y:S01]  /*0db0*/  VIADD R5, R23, 0x60 ;  /* 0x0000006017057836 */ /* 0x000fe20000000000 */
[----:B------:R-:W-:Y:S01]  /*0dc0*/  SHF.R.S32.HI R7, RZ, 0x5, R7 ;  /* 0x00000005ff077819 */ /* 0x000fe20000011407 */
[----:B------:R0:W-:Y:S01]  /*0dd0*/  STL [R1+0xa0], R3 ;  /* 0x0000a00301007387 */ /* 0x0001e20000100800 */
[C---:B------:R-:W-:Y:S01]  /*0de0*/  IMAD.SHL.U32 R200, R12.reuse, 0x4, RZ ;  /* 0x000000040cc87824 */ /* 0x040fe200078e00ff */
[----:B------:R-:W-:Y:S01]  /*0df0*/  LEA.HI R2, R13, R13, RZ, 0x1 ;  /* 0x0000000d0d027211 */ /* 0x000fe200078f08ff */
[----:B------:R-:W-:Y:S01]  /*0e00*/  IMAD.SHL.U32 R18, R12, 0x8, RZ ;  /* 0x000000080c127824 */ /* 0x000fe200078e00ff */
[----:B------:R-:W-:Y:S01]  /*0e10*/  LOP3.LUT R30, R4, 0xfffffe00, RZ, 0xc0, !PT ;  /* 0xfffffe00041e7812 */ /* 0x000fe200078ec0ff */
[----:B------:R-:W-:Y:S01]  /*0e20*/  IMAD R7, R7, 0x10, R10 ;  /* 0x0000001007077824 */ /* 0x000fe200078e020a */
[----:B------:R-:W-:Y:S01]  /*0e30*/  SHF.R.S32.HI R10, RZ, 0x1f, R5 ;  /* 0x0000001fff0a7819 */ /* 0x000fe20000011405 */
[C---:B------:R-:W-:Y:S01]  /*0e40*/  VIADD R29, R23.reuse, 0x20 ;  /* 0x00000020171d7836 */ /* 0x040fe20000000000 */
[----:B------:R-:W-:Y:S01]  /*0e50*/  IADD3 R233, R200, 0x40, RZ ;  /* 0x00000040c8e97810 */ /* 0x000fe20007ffe0ff */
[C---:B------:R-:W-:Y:S01]  /*0e60*/  IMAD.SHL.U32 R22, R23.reuse, 0x40, RZ ;  /* 0x0000004017167824 */ /* 0x040fe200078e00ff */
[----:B------:R-:W-:Y:S01]  /*0e70*/  LOP3.LUT R2, R2, 0x1ffffffe, RZ, 0xc0, !PT ;  /* 0x1ffffffe02027812 */ /* 0x000fe200078ec0ff */
[----:B0-----:R-:W-:Y:S01]  /*0e80*/  VIADD R3, R23, 0x40 ;  /* 0x0000004017037836 */ /* 0x001fe20000000000 */
[----:B------:R-:W-:Y:S01]  /*0e90*/  LEA.HI R10, R10, R5, RZ, 0x3 ;  /* 0x000000050a0a7211 */ /* 0x000fe200078f18ff */
[----:B------:R-:W-:Y:S01]  /*0ea0*/  IMAD.SHL.U32 R5, R5, 0x40, RZ ;  /* 0x0000004005057824 */ /* 0x000fe200078e00ff */
[----:B------:R-:W-:Y:S01]  /*0eb0*/  LEA R24, R0, R7, 0x6 ;  /* 0x0000000700187211 */ /* 0x000fe200078e30ff */
[----:B------:R-:W-:Y:S01]  /*0ec0*/  IMAD.IADD R221, R200, 0x1, R233 ;  /* 0x00000001c8dd7824 */ /* 0x000fe200078e02e9 */
[----:B------:R-:W-:Y:S01]  /*0ed0*/  SHF.R.S32.HI R6, RZ, 0x1f, R3 ;  /* 0x0000001fff067819 */ /* 0x000fe20000011403 */
[----:B------:R-:W-:Y:S01]  /*0ee0*/  IMAD.IADD R2, R13, 0x1, -R2 ;  /* 0x000000010d027824 */ /* 0x000fe200078e0a02 */
[----:B------:R-:W-:Y:S01]  /*0ef0*/  LOP3.LUT R13, R5, 0x1c0, RZ, 0xc0, !PT ;  /* 0x000001c0050d7812 */ /* 0x000fe200078ec0ff */
[----:B------:R-:W-:Y:S01]  /*0f00*/  IMAD.SHL.U32 R14, R10, 0x40, RZ ;  /* 0x000000400a0e7824 */ /* 0x000fe200078e00ff */
[----:B------:R-:W-:Y:S01]  /*0f10*/  LEA.HI R6, R6, R3, RZ, 0x3 ;  /* 0x0000000306067211 */ /* 0x000fe200078f18ff */
[----:B------:R-:W-:Y:S01]  /*0f20*/  IMAD.SHL.U32 R3, R3, 0x40, RZ ;  /* 0x0000004003037824 */ /* 0x000fe200078e00ff */
[----:B------:R-:W-:Y:S01]  /*0f30*/  SHF.R.U32.HI R20, RZ, 0x3, R13 ;  /* 0x00000003ff147819 */ /* 0x000fe2000001160d */
[----:B------:R-:W-:Y:S01]  /*0f40*/  IMAD.SHL.U32 R0, R29, 0x40, RZ ;  /* 0x000000401d007824 */ /* 0x000fe200078e00ff */
[----:B------:R-:W-:Y:S01]  /*0f50*/  LOP3.LUT R17, R13, 0x38, R18, 0xf8, !PT ;  /* 0x000000380d117812 */ /* 0x000fe200078ef812 */
[----:B------:R-:W-:Y:S01]  /*0f60*/  IMAD.SHL.U32 R5, R6, 0x40, RZ ;  /* 0x0000004006057824 */ /* 0x000fe200078e00ff */
[----:B------:R-:W-:Y:S01]  /*0f70*/  SHF.R.S32.HI R6, RZ, 0x1f, R221 ;  /* 0x0000001fff067819 */ /* 0x000fe200000114dd */
[----:B------:R-:W-:Y:S01]  /*0f80*/  STL [R1+0x9c], R24 ;  /* 0x00009c1801007387 */ /* 0x000fe20000100800 */
[----:B------:R-:W-:Y:S01]  /*0f90*/  LOP3.LUT R15, R14, 0xfffffe00, RZ, 0xc0, !PT ;  /* 0xfffffe000e0f7812 */ /* 0x000fe200078ec0ff */
[----:B------:R-:W-:Y:S01]  /*0fa0*/  VIADD R234, R200, 0x20 ;  /* 0x00000020c8ea7836 */ /* 0x000fe20000000000 */
[----:B------:R-:W-:Y:S01]  /*0fb0*/  LEA.HI R9, R6, R221, RZ, 0x3 ;  /* 0x000000dd06097211 */ /* 0x000fe200078f18ff */
[----:B------:R-:W-:Y:S01]  /*0fc0*/  STL [R1+0x28], R30 ;  /* 0x0000281e01007387 */ /* 0x000fe20000100800 */
[----:B------:R-:W-:Y:S01]  /*0fd0*/  LOP3.LUT R11, R5, 0xfffffe00, RZ, 0xc0, !PT ;  /* 0xfffffe00050b7812 */ /* 0x000fe200078ec0ff */
[----:B------:R-:W-:Y:S01]  /*0fe0*/  VIADD R235, R200, 0x60 ;  /* 0x00000060c8eb7836 */ /* 0x000fe20000000000 */
[----:B------:R-:W-:-:S02]  /*0ff0*/  LOP3.LUT R5, R13, 0x38, R9, 0xf8, !PT ;  /* 0x000000380d057812 */ /* 0x000fc400078ef809 */
[----:B------:R-:W-:Y:S01]  /*1000*/  LOP3.LUT R21, R15, R17, R20, 0xf6, !PT ;  /* 0x000000110f157212 */ /* 0x000fe200078ef614 */
[----:B------:R-:W-:Y:S01]  /*1010*/  IMAD.MOV.U32 R17, RZ, RZ, RZ ;  /* 0x000000ffff117224 */ /* 0x000fe200078e00ff */
[----:B------:R-:W-:Y:S02]  /*1020*/  LOP3.LUT R3, R3, 0x1c0, RZ, 0xc0, !PT ;  /* 0x000001c003037812 */ /* 0x000fe400078ec0ff */
[----:B------:R-:W-:Y:S02]  /*1030*/  LOP3.LUT R20, R5, R20, RZ, 0x3c, !PT ;  /* 0x0000001405147212 */ /* 0x000fe400078e3cff */
[----:B------:R-:W-:Y:S02]  /*1040*/  SHF.R.S32.HI R5, RZ, 0x1f, R29 ;  /* 0x0000001fff057819 */ /* 0x000fe4000001141d */
[----:B------:R-:W-:Y:S02]  /*1050*/  SHF.R.U32.HI R10, RZ, 0x3, R3 ;  /* 0x00000003ff0a7819 */ /* 0x000fe40000011603 */
[----:B------:R-:W-:-:S02]  /*1060*/  LOP3.LUT R12, R3, 0x38, R18, 0xf8, !PT ;  /* 0x00000038030c7812 */ /* 0x000fc400078ef812 */
[----:B------:R-:W-:Y:S02]  /*1070*/  LOP3.LUT R3, R3, 0x38, R9, 0xf8, !PT ;  /* 0x0000003803037812 */ /* 0x000fe400078ef809 */
[----:B------:R-:W-:Y:S02]  /*1080*/  LEA.HI R5, R5, R29, RZ, 0x3 ;  /* 0x0000001d05057211 */ /* 0x000fe400078f18ff */
[----:B------:R-:W-:Y:S02]  /*1090*/  LEA.HI R6, R6, R221, RZ, 0x6 ;  /* 0x000000dd06067211 */ /* 0x000fe400078f30ff */
[----:B------:R-:W-:Y:S01]  /*10a0*/  LOP3.LUT R13, R11, R12, R10, 0xf6, !PT ;  /* 0x0000000c0b0d7212 */ /* 0x000fe200078ef60a */
[----:B------:R-:W-:Y:S01]  /*10b0*/  IMAD.SHL.U32 R5, R5, 0x40, RZ ;  /* 0x0000004005057824 */ /* 0x000fe200078e00ff */
[----:B------:R-:W-:Y:S01]  /*10c0*/  LOP3.LUT R29, R0, 0x1c0, RZ, 0xc0, !PT ;  /* 0x000001c0001d7812 */ /* 0x000fe200078ec0ff */
[----:B------:R-:W-:Y:S01]  /*10d0*/  IMAD.SHL.U32 R6, R6, 0x80, RZ ;  /* 0x0000008006067824 */ /* 0x000fe200078e00ff */
[----:B------:R-:W-:-:S02]  /*10e0*/  LOP3.LUT R10, R3, R10, RZ, 0x3c, !PT ;  /* 0x0000000a030a7212 */ /* 0x000fc400078e3cff */
[----:B------:R-:W-:Y:S02]  /*10f0*/  LOP3.LUT R3, R22, 0x1c0, RZ, 0xc0, !PT ;  /* 0x000001c016037812 */ /* 0x000fe400078ec0ff */
[----:B------:R-:W-:Y:S02]  /*1100*/  LOP3.LUT R0, R9, 0x38, RZ, 0xc0, !PT ;  /* 0x0000003809007812 */ /* 0x000fe400078ec0ff */
[----:B------:R-:W-:Y:S02]  /*1110*/  SHF.R.U32.HI R14, RZ, 0x3, R29 ;  /* 0x00000003ff0e7819 */ /* 0x000fe4000001161d */
[----:B------:R-:W-:Y:S02]  /*1120*/  LOP3.LUT R4, R29, 0x38, R9, 0xf8, !PT ;  /* 0x000000381d047812 */ /* 0x000fe400078ef809 */
[----:B------:R-:W-:Y:S02]  /*1130*/  SHF.R.U32.HI R31, RZ, 0x3, R3 ;  /* 0x00000003ff1f7819 */ /* 0x000fe40000011603 */
[----:B------:R-:W-:Y:S01]  /*1140*/  LOP3.LUT R0, R0, 0x1c0, R22, 0xf8, !PT ;  /* 0x000001c000007812 */ /* 0x000fe200078ef816 */
[----:B------:R-:W-:Y:S01]  /*1150*/  IMAD.MOV.U32 R22, RZ, RZ, RZ ;  /* 0x000000ffff167224 */ /* 0x000fe200078e00ff */
[----:B------:R-:W-:-:S02]  /*1160*/  LOP3.LUT R12, R5, 0xfffffe00, RZ, 0xc0, !PT ;  /* 0xfffffe00050c7812 */ /* 0x000fc400078ec0ff */
[----:B------:R-:W-:Y:S02]  /*1170*/  LOP3.LUT R7, R4, R14, RZ, 0x3c, !PT ;  /* 0x0000000e04077212 */ /* 0x000fe400078e3cff */
[----:B------:R-:W-:Y:S01]  /*1180*/  LOP3.LUT R6, R6, 0xffffe000, RZ, 0xc0, !PT ;  /* 0xffffe00006067812 */ /* 0x000fe200078ec0ff */
[----:B------:R-:W-:Y:S01]  /*1190*/  STL [R1+0x24], R12 ;  /* 0x0000240c01007387 */ /* 0x000fe20000100800 */
[----:B------:R-:W-:Y:S02]  /*11a0*/  MOV R4, UR4 ;  /* 0x0000000400047c02 */ /* 0x000fe40008000f00 */
[----:B------:R-:W-:Y:S01]  /*11b0*/  LOP3.LUT R5, R0, R31, RZ, 0x3c, !PT ;  /* 0x0000001f00057212 */ /* 0x000fe200078e3cff */
[----:B------:R-:W-:Y:S01]  /*11c0*/  STL [R1+0x54], RZ ;  /* 0x000054ff01007387 */ /* 0x000fe20000100800 */
[----:B------:R-:W-:Y:S01]  /*11d0*/  LOP3.LUT R3, R3, 0x38, R18, 0xf8, !PT ;  /* 0x0000003803037812 */ /* 0x000fe200078ef812 */
[----:B------:R-:W-:Y:S01]  /*11e0*/  VIADD R0, R16, 0x10400 ;  /* 0x0001040010007836 */ /* 0x000fe20000000000 */
[-C--:B------:R-:W-:Y:S01]  /*11f0*/  IADD3 R11, R10, R6.reuse, R11 ;  /* 0x000000060a0b7210 */ /* 0x080fe20007ffe00b */
[----:B------:R0:W-:Y:S01]  /*1200*/  STL [R1+0x20], R4 ;  /* 0x0000200401007387 */ /* 0x0001e20000100800 */
[----:B------:R-:W-:-:S02]  /*1210*/  IADD3 R15, R20, R6, R15 ;  /* 0x00000006140f7210 */ /* 0x000fc40007ffe00f */
[-C--:B------:R-:W-:Y:S02]  /*1220*/  IADD3 R7, R7, R6.reuse, R12 ;  /* 0x0000000607077210 */ /* 0x080fe40007ffe00c */
[----:B------:R-:W-:Y:S01]  /*1230*/  IADD3 R5, R5, R6, R30 ;  /* 0x0000000605057210 */ /* 0x000fe20007ffe01e */
[C---:B------:R-:W-:Y:S01]  /*1240*/  VIADD R6, R18.reuse, 0xc0 ;  /* 0x000000c012067836 */ /* 0x040fe20000000000 */
[----:B------:R-:W-:Y:S02]  /*1250*/  IADD3 R10, R18, 0x80, RZ ;  /* 0x00000080120a7810 */ /* 0x000fe40007ffe0ff */
[----:B------:R-:W-:Y:S01]  /*1260*/  SHF.R.S32.HI R20, RZ, 0x1f, R234 ;  /* 0x0000001fff147819 */ /* 0x000fe200000114ea */
[----:B------:R-:W-:Y:S01]  /*1270*/  IMAD R5, R5, 0x2, R0 ;  /* 0x0000000205057824 */ /* 0x000fe200078e0200 */
[----:B0-----:R-:W-:Y:S01]  /*1280*/  SHF.R.S32.HI R4, RZ, 0x1f, R23 ;  /* 0x0000001fff047819 */ /* 0x001fe20000011417 */
[----:B------:R0:W-:Y:S01]  /*1290*/  STL [R1+0xc], R10 ;  /* 0x00000c0a01007387 */ /* 0x0001e20000100800 */
[----:B------:R-:W-:-:S02]  /*12a0*/  LOP3.LUT R4, R30, R3, R31, 0xf6, !PT ;  /* 0x000000031e047212 */ /* 0x000fc400078ef61f */
[----:B------:R-:W-:Y:S01]  /*12b0*/  LOP3.LUT R8, R8, 0x7ffffffc, RZ, 0xc0, !PT ;  /* 0x7ffffffc08087812 */ /* 0x000fe200078ec0ff */
[----:B------:R1:W-:Y:S01]  /*12c0*/  STL [R1+0x10], R6 ;  /* 0x0000100601007387 */ /* 0x0003e20000100800 */
[----:B------:R-:W-:Y:S02]  /*12d0*/  LOP3.LUT R3, R29, 0x38, R18, 0xf8, !PT ;  /* 0x000000381d037812 */ /* 0x000fe400078ef812 */
[----:B------:R-:W-:Y:S01]  /*12e0*/  SHF.R.S32.HI R29, RZ, 0x1f, R233 ;  /* 0x0000001fff1d7819 */ /* 0x000fe200000114e9 */
[----:B------:R-:W-:Y:S01]  /*12f0*/  STL [R1+0x3c], R4 ;  /* 0x00003c0401007387 */ /* 0x000fe20000100800 */
[----:B------:R-:W-:Y:S01]  /*1300*/  IMAD.IADD R8, R28, 0x1, -R8 ;  /* 0x000000011c087824 */ /* 0x000fe200078e0a08 */
[----:B0-----:R-:W-:Y:S02]  /*1310*/  SHF.R.S32.HI R10, RZ, 0x1f, R10 ;  /* 0x0000001fff0a7819 */ /* 0x001fe4000001140a */
[----:B------:R0:W-:Y:S01]  /*1320*/  STL [R1+0x74], R20 ;  /* 0x0000741401007387 */ /* 0x0001e20000100800 */
[----:B------:R-:W-:Y:S01]  /*1330*/  LOP3.LUT R3, R12, R3, R14, 0xf6, !PT ;  /* 0x000000030c037212 */ /* 0x000fe200078ef60e */
[----:B------:R-:W-:Y:S01]  /*1340*/  IMAD.SHL.U32 R230, R8, 0x2, RZ ;  /* 0x0000000208e67824 */ /* 0x000fe200078e00ff */
[----:B-1----:R-:W-:Y:S01]  /*1350*/  SHF.R.S32.HI R6, RZ, 0x1f, R6 ;  /* 0x0000001fff067819 */ /* 0x002fe20000011406 */
[----:B------:R-:W-:Y:S01]  /*1360*/  STL [R1+0x70], R29 ;  /* 0x0000701d01007387 */ /* 0x000fe20000100800 */
[--C-:B------:R-:W-:Y:S01]  /*1370*/  IMAD R8, R13, 0x2, R0.reuse ;  /* 0x000000020d087824 */ /* 0x100fe200078e0200 */
[----:B------:R-:W-:Y:S01]  /*1380*/  LEA R7, R7, R0, 0x1 ;  /* 0x0000000007077211 */ /* 0x000fe200078e08ff */
[----:B------:R-:W-:Y:S01]  /*1390*/  IMAD R3, R3, 0x2, R0 ;  /* 0x0000000203037824 */ /* 0x000fe200078e0200 */
[----:B------:R-:W-:Y:S01]  /*13a0*/  LOP3.LUT R43, R9, 0xfffffff8, RZ, 0xc0, !PT ;  /* 0xfffffff8092b7812 */ /* 0x000fe200078ec0ff */
[C---:B------:R-:W-:Y:S01]  /*13b0*/  VIADD R42, R230.reuse, 0x8 ;  /* 0x00000008e62a7836 */ /* 0x040fe20000000000 */
[----:B0-----:R-:W-:Y:S01]  /*13c0*/  SHF.R.S32.HI R20, RZ, 0x1f, R235 ;  /* 0x0000001fff147819 */ /* 0x001fe200000114eb */
[C---:B------:R-:W-:Y:S01]  /*13d0*/  VIADD R41, R230.reuse, 0x10 ;  /* 0x00000010e6297836 */ /* 0x040fe20000000000 */
[C---:B------:R-:W-:Y:S01]  /*13e0*/  IADD3 R40, R230.reuse, 0x18, RZ ;  /* 0x00000018e6287810 */ /* 0x040fe20007ffe0ff */
[C---:B------:R-:W-:Y:S01]  /*13f0*/  VIADD R39, R230.reuse, 0x20 ;  /* 0x00000020e6277836 */ /* 0x040fe20000000000 */
[----:B------:R-:W-:Y:S01]  /*1400*/  SHF.R.S32.HI R44, RZ, 0x1f, R43 ;  /* 0x0000001fff2c7819 */ /* 0x000fe2000001142b */
[----:B------:R0:W-:Y:S01]  /*1410*/  STL [R1+0x6c], R20 ;  /* 0x00006c1401007387 */ /* 0x0001e20000100800 */
[C---:B------:R-:W-:Y:S01]  /*1420*/  VIADD R38, R230.reuse, 0x28 ;  /* 0x00000028e6267836 */ /* 0x040fe20000000000 */
[C---:B------:R-:W-:Y:S01]  /*1430*/  IADD3 R33, R230.reuse, 0x50, RZ ;  /* 0x00000050e6217810 */ /* 0x040fe20007ffe0ff */
[C---:B------:R-:W-:Y:S01]  /*1440*/  VIADD R37, R230.reuse, 0x30 ;  /* 0x00000030e6257836 */ /* 0x040fe20000000000 */
[----:B------:R-:W-:Y:S01]  /*1450*/  STL [R1+0x64], R10 ;  /* 0x0000640a01007387 */ /* 0x000fe20000100800 */
[C---:B------:R-:W-:Y:S01]  /*1460*/  VIADD R36, R230.reuse, 0x38 ;  /* 0x00000038e6247836 */ /* 0x040fe20000000000 */
[----:B------:R-:W-:Y:S01]  /*1470*/  SHF.R.S32.HI R19, RZ, 0x1f, R18 ;  /* 0x0000001fff137819 */ /* 0x000fe20000011412 */
[C---:B------:R-:W-:Y:S01]  /*1480*/  VIADD R35, R230.reuse, 0x40 ;  /* 0x00000040e6237836 */ /* 0x040fe20000000000 */
[----:B------:R1:W-:Y:S01]  /*1490*/  STL [R1+0x60], R6 ;  /* 0x0000600601007387 */ /* 0x0003e20000100800 */
[C---:B------:R-:W-:Y:S01]  /*14a0*/  VIADD R34, R230.reuse, 0x48 ;  /* 0x00000048e6227836 */ /* 0x040fe20000000000 */
[C---:B0-----:R-:W-:Y:S01]  /*14b0*/  IADD3 R20, R230.reuse, 0x88, RZ ;  /* 0x00000088e6147810 */ /* 0x041fe20007ffe0ff */
[C---:B------:R-:W-:Y:S01]  /*14c0*/  VIADD R32, R230.reuse, 0x58 ;  /* 0x00000058e6207836 */ /* 0x040fe20000000000 */
[----:B------:R0:W-:Y:S01]  /*14d0*/  STL [R1+0x8c], R8 ;  /* 0x00008c0801007387 */ /* 0x0001e20000100800 */
[----:B------:R-:W-:-:S02]  /*14e0*/  VIADD R31, R230, 0x60 ;  /* 0x00000060e61f7836 */ /* 0x000fc40000000000 */
[C---:B------:R-:W-:Y:S02]  /*14f0*/  VIADD R30, R230.reuse, 0x68 ;  /* 0x00000068e61e7836 */ /* 0x040fe40000000000 */
[C---:B------:R-:W-:Y:S02]  /*1500*/  VIADD R29, R230.reuse, 0x70 ;  /* 0x00000070e61d7836 */ /* 0x040fe40000000000 */
[----:B-1----:R-:W-:Y:S02]  /*1510*/  IMAD R6, R21, 0x2, R0 ;  /* 0x0000000215067824 */ /* 0x002fe400078e0200 */
[C---:B------:R-:W-:Y:S02]  /*1520*/  VIADD R28, R230.reuse, 0x78 ;  /* 0x00000078e61c7836 */ /* 0x040fe40000000000 */
[C---:B------:R-:W-:Y:S01]  /*1530*/  VIADD R21, R230.reuse, 0x80 ;  /* 0x00000080e6157836 */ /* 0x040fe20000000000 */
[----:B------:R1:W-:Y:S01]  /*1540*/  STL [R1+0x84], R6 ;  /* 0x0000840601007387 */ /* 0x0003e20000100800 */
[----:B------:R-:W-:-:S02]  /*1550*/  VIADD R14, R230, 0x98 ;  /* 0x00000098e60e7836 */ /* 0x000fc40000000000 */
[C---:B------:R-:W-:Y:S01]  /*1560*/  VIADD R13, R230.reuse, 0xa0 ;  /* 0x000000a0e60d7836 */ /* 0x040fe20000000000 */
[----:B------:R2:W-:Y:S01]  /*1570*/  STL [R1+0x94], R3 ;  /* 0x0000940301007387 */ /* 0x0005e20000100800 */
[C---:B------:R-:W-:Y:S02]  /*1580*/  VIADD R12, R230.reuse, 0xa8 ;  /* 0x000000a8e60c7836 */ /* 0x040fe40000000000 */
[C---:B------:R-:W-:Y:S01]  /*1590*/  VIADD R10, R230.reuse, 0xb8 ;  /* 0x000000b8e60a7836 */ /* 0x040fe20000000000 */
[----:B------:R3:W-:Y:S01]  /*15a0*/  STL [R1+0x90], R7 ;  /* 0x0000900701007387 */ /* 0x0007e20000100800 */
[C---:B0-----:R-:W-:Y:S02]  /*15b0*/  VIADD R8, R230.reuse, 0xc8 ;  /* 0x000000c8e6087836 */ /* 0x041fe40000000000 */
[----:B-1----:R-:W-:Y:S02]  /*15c0*/  IMAD R6, R11, 0x2, R0 ;  /* 0x000000020b067824 */ /* 0x002fe400078e0200 */
[----:B------:R-:W-:-:S02]  /*15d0*/  VIADD R11, R230, 0xb0 ;  /* 0x000000b0e60b7836 */ /* 0x000fc40000000000 */
[--C-:B--2---:R-:W-:Y:S01]  /*15e0*/  IMAD R3, R15, 0x2, R0.reuse ;  /* 0x000000020f037824 */ /* 0x104fe200078e0200 */
[----:B------:R0:W-:Y:S01]  /*15f0*/  STL [R1+0x88], R6 ;  /* 0x0000880601007387 */ /* 0x0001e20000100800 */
[----:B------:R-:W-:Y:S02]  /*1600*/  IMAD R0, R4, 0x2, R0 ;  /* 0x0000000204007824 */ /* 0x000fe400078e0200 */
[C---:B------:R-:W-:Y:S01]  /*1610*/  VIADD R15, R230.reuse, 0x90 ;  /* 0x00000090e60f7836 */ /* 0x040fe20000000000 */
[----:B------:R1:W-:Y:S01]  /*1620*/  STL [R1+0x80], R3 ;  /* 0x0000800301007387 */ /* 0x0003e20000100800 */
[C---:B---3--:R-:W-:Y:S02]  /*1630*/  VIADD R7, R230.reuse, 0xd0 ;  /* 0x000000d0e6077836 */ /* 0x048fe40000000000 */
[C---:B------:R-:W-:Y:S01]  /*1640*/  VIADD R4, R230.reuse, 0xe8 ;  /* 0x000000e8e6047836 */ /* 0x040fe20000000000 */
[----:B------:R2:W-:Y:S01]  /*1650*/  STL [R1+0x98], R5 ;  /* 0x0000980501007387 */ /* 0x0005e20000100800 */
[----:B0-----:R-:W-:-:S03]  /*1660*/  VIADD R6, R230, 0xd8 ;  /* 0x000000d8e6067836 */ /* 0x001fc60000000000 */
[----:B------:R0:W-:Y:S01]  /*1670*/  STL [R1+0x30], R0 ;  /* 0x0000300001007387 */ /* 0x0001e20000100800 */
[----:B-1----:R-:W-:Y:S02]  /*1680*/  SHF.R.S32.HI R3, RZ, 0x3, R9 ;  /* 0x00000003ff037819 */ /* 0x002fe40000011409 */
[C---:B------:R-:W-:Y:S01]  /*1690*/  IADD3 R9, R230.reuse, 0xc0, RZ ;  /* 0x000000c0e6097810 */ /* 0x040fe20007ffe0ff */
[----:B--2---:R-:W-:Y:S02]  /*16a0*/  VIADD R5, R230, 0xe0 ;  /* 0x000000e0e6057836 */ /* 0x004fe40000000000 */
[----:B------:R1:W-:Y:S01]  /*16b0*/  STL [R1+0x48], R3 ;  /* 0x0000480301007387 */ /* 0x0003e20000100800 */
[----:B0-----:R-:W-:-:S03]  /*16c0*/  SHF.R.S32.HI R0, RZ, 0x1f, R230 ;  /* 0x0000001fff007819 */ /* 0x001fc600000114e6 */
[----:B------:R0:W-:Y:S01]  /*16d0*/  STL [R1+0x5c], R43 ;  /* 0x00005c2b01007387 */ /* 0x0001e20000100800 */
[----:B------:R-:W-:-:S03]  /*16e0*/  IADD3 R0, R230, 0xf8, RZ ;  /* 0x000000f8e6007810 */ /* 0x000fc60007ffe0ff */
[----:B------:R2:W-:Y:S01]  /*16f0*/  STL [R1+0x78], R44 ;  /* 0x0000782c01007387 */ /* 0x0005e20000100800 */
[----:B-1----:R-:W-:Y:S01]  /*1700*/  VIADD R3, R230, 0xf0 ;  /* 0x000000f0e6037836 */ /* 0x002fe20000000000 */
[----:B0-----:R-:W-:Y:S02]  /*1710*/  SHF.R.S32.HI R43, RZ, 0x1f, R42 ;  /* 0x0000001fff2b7819 */ /* 0x001fe4000001142a */
[----:B------:R-:W-:Y:S02]  /*1720*/  SHF.R.S32.HI R42, RZ, 0x1f, R41 ;  /* 0x0000001fff2a7819 */ /* 0x000fe40000011429 */
[----:B------:R-:W-:Y:S02]  /*1730*/  SHF.R.S32.HI R41, RZ, 0x1f, R40 ;  /* 0x0000001fff297819 */ /* 0x000fe40000011428 */
[----:B------:R-:W-:Y:S02]  /*1740*/  SHF.R.S32.HI R40, RZ, 0x1f, R39 ;  /* 0x0000001fff287819 */ /* 0x000fe40000011427 */
        /* <DEDUP_REMOVED lines=26> */
[----:B------:R-:W-:Y:S01]  /*18f0*/  SHF.R.S32.HI R3, RZ, 0x1f, R0 ;  /* 0x0000001fff037819 */ /* 0x000fe20000011400 */
[----:B------:R-:W-:-:S05]  /*1900*/  IMAD R0, R2, 0x8, R24 ;  /* 0x0000000802007824 */ /* 0x000fca00078e0218 */
[----:B------:R2:W-:Y:S02]  /*1910*/  STL [R1+0x34], R0 ;  /* 0x0000340001007387 */ /* 0x0005e40000100800 */
.L_x_1826:
[----:B------:R-:W-:Y:S01]  /*1920*/  ULDC.64 UR4, c[0x0][0xa28] ;  /* 0x00028a0000047ab9 */ /* 0x000fe20000000a00 */
[----:B0--3--:R-:W0:Y:S01]  /*1930*/  LDC.64 R4, c[0x0][0xa08] ;  /* 0x00028200ff047b82 */ /* 0x009e220000000a00 */
[----:B------:R-:W-:Y:S01]  /*1940*/  ISETP.NE.U32.AND P0, PT, RZ, UR4, PT ;  /* 0x00000004ff007c0c */ /* 0x000fe2000bf05070 */
[----:B-1----:R-:W-:Y:S01]  /*1950*/  IMAD.MOV.U32 R8, RZ, RZ, RZ ;  /* 0x000000ffff087224 */ /* 0x002fe200078e00ff */
[----:B------:R-:W-:Y:S01]  /*1960*/  ULDC.64 UR6, c[0x0][0x208] ;  /* 0x0000820000067ab9 */ /* 0x000fe20000000a00 */
[----:B------:R-:W-:Y:S01]  /*1970*/  IMAD.MOV.U32 R28, RZ, RZ, RZ ;  /* 0x000000ffff1c7224 */ /* 0x000fe200078e00ff */
[----:B------:R-:W-:Y:S01]  /*1980*/  ISETP.NE.AND.EX P0, PT, RZ, UR5, PT, P0 ;  /* 0x00000005ff007c0c */ /* 0x000fe2000bf05300 */
[----:B------:R-:W-:Y:S02]  /*1990*/  ULDC.64 UR4, c[0x0][0xa18] ;  /* 0x0002860000047ab9 */ /* 0x000fe40000000a00 */
[----:B------:R-:W-:-:S04]  /*19a0*/  ISETP.NE.U32.AND P1, PT, RZ, UR4, PT ;  /* 0x00000004ff007c0c */ /* 0x000fc8000bf25070 */
[----:B------:R-:W-:Y:S01]  /*19b0*/  ISETP.NE.AND.EX P1, PT, RZ, UR5, PT, P1 ;  /* 0x00000005ff007c0c */ /* 0x000fe2000bf25310 */
[----:B------:R-:W-:Y:S02]  /*19c0*/  ULDC.64 UR4, c[0x0][0xa08] ;  /* 0x0002820000047ab9 */ /* 0x000fe40000000a00 */
[----:B------:R-:W-:-:S03]  /*19d0*/  ISETP.NE.U32.AND P3, PT, RZ, UR4, PT ;  /* 0x00000004ff007c0c */ /* 0x000fc6000bf65070 */
[----:B------:R-:W1:Y:S01]  /*19e0*/  @P0 LDC.64 R6, c[0x0][0xa28] ;  /* 0x00028a00ff060b82 */ /* 0x000e620000000a00 */
[----:B------:R-:W-:Y:S02]  /*19f0*/  LOP3.LUT R30, R26, 0xffff, RZ, 0xc0, !PT ;  /* 0x0000ffff1a1e7812 */ /* 0x000fe400078ec0ff */
[----:B------:R-:W-:Y:S01]  /*1a00*/  ISETP.NE.AND.EX P3, PT, RZ, UR5, PT, P3 ;  /* 0x00000005ff007c0c */ /* 0x000fe2000bf65330 */
[----:B------:R3:W-:Y:S01]  /*1a10*/  STL [R1+0x50], R27 ;  /* 0x0000501b01007387 */ /* 0x0007e20000100800 */
[----:B0-----:R-:W-:-:S03]  /*1a20*/  IMAD.WIDE R4, R27, 0x4, R4 ;  /* 0x000000041b047825 */ /* 0x001fc600078e0204 */
[----:B----4-:R-:W0:Y:S01]  /*1a30*/  @P1 LDC.64 R2, c[0x0][0xa18] ;  /* 0x00028600ff021b82 */ /* 0x010e220000000a00 */
[----:B------:R-:W-:Y:S01]  /*1a40*/  ULDC UR4, c[0x0][0x288] ;  /* 0x0000a20000047ab9 */ /* 0x000fe20000000800 */
[----:B------:R3:W-:Y:S01]  /*1a50*/  STL [R1+0x40], R30 ;  /* 0x0000401e01007387 */ /* 0x0007e20000100800 */
[----:B------:R-:W-:Y:S01]  /*1a60*/  IMAD.U32 R219, RZ, RZ, UR4 ;  /* 0x00000004ffdb7e24 */ /* 0x000fe2000f8e00ff */
[----:B------:R-:W-:Y:S02]  /*1a70*/  ULDC.64 UR4, c[0x0][0x418] ;  /* 0x0001060000047ab9 */ /* 0x000fe40000000a00 */
[----:B------:R-:W-:Y:S02]  /*1a80*/  UISETP.NE.U32.AND UP0, UPT, UR4, URZ, UPT ;  /* 0x0000003f0400728c */ /* 0x000fe4000bf05070 */
[----:B-----5:R-:W5:Y:S01]  /*1a90*/  @P3 LDG.E R28, desc[UR6][R4.64] ;  /* 0x00000006041c3981 */ /* 0x020f62000c1e1900 */
[----:B------:R-:W-:Y:S01]  /*1aa0*/  ULDC UR4, c[0x0][0x424] ;  /* 0x0001090000047ab9 */ /* 0x000fe20000000800 */
[----:B------:R-:W-:Y:S01]  /*1ab0*/  UISETP.NE.AND.EX UP0, UPT, UR5, URZ, UPT, UP0 ;  /* 0x0000003f0500728c */ /* 0x000fe2000bf05300 */
[----:B--2---:R-:W-:-:S02]  /*1ac0*/  LOP3.LUT R0, R26, 0xff0000, RZ, 0xc0, !PT ;  /* 0x00ff00001a007812 */ /* 0x004fc400078ec0ff */
[----:B------:R-:W-:Y:S01]  /*1ad0*/  ULDC UR5, c[0x0][0x2f0] ;  /* 0x0000bc0000057ab9 */ /* 0x000fe20000000800 */
[----:B-1----:R-:W-:Y:S01]  /*1ae0*/  @P0 IMAD.WIDE R6, R27, 0x4, R6 ;  /* 0x000000041b060825 */ /* 0x002fe200078e0206 */
[----:B------:R-:W-:-:S04]  /*1af0*/  USEL UR4, UR4, 0x1, UP0 ;  /* 0x0000000104047887 */ /* 0x000fc80008000000 */
[----:B------:R1:W5:Y:S01]  /*1b00*/  @P0 LDG.E R8, desc[UR6][R6.64] ;  /* 0x0000000606080981 */ /* 0x000362000c1e1900 */
[----:B0-----:R-:W-:-:S05]  /*1b10*/  @P1 IMAD.WIDE R2, R27, 0x4, R2 ;  /* 0x000000041b021825 */ /* 0x001fca00078e0202 */
[----:B------:R0:W5:Y:S01]  /*1b20*/  @P1 LDG.E R219, desc[UR6][R2.64] ;  /* 0x0000000602db1981 */ /* 0x000162000c1e1900 */
[----:B------:R-:W-:Y:S01]  /*1b30*/  ULDC.64 UR6, c[0x0][0xa20] ;  /* 0x0002880000067ab9 */ /* 0x000fe20000000a00 */
[----:B-1----:R-:W-:Y:S02]  /*1b40*/  LOP3.LUT R6, R26, 0xff000000, RZ, 0xc0, !PT ;  /* 0xff0000001a067812 */ /* 0x002fe400078ec0ff */
[----:B------:R-:W-:Y:S01]  /*1b50*/  ISETP.NE.U32.AND P2, PT, RZ, UR6, PT ;  /* 0x00000006ff007c0c */ /* 0x000fe2000bf45070 */
[----:B------:R-:W-:-:S03]  /*1b60*/  UIMAD UR4, UR4, UR5, URZ ;  /* 0x00000005040472a4 */ /* 0x000fc6000f8e023f */
[----:B------:R-:W-:Y:S01]  /*1b70*/  ISETP.NE.AND.EX P2, PT, RZ, UR7, PT, P2 ;  /* 0x00000007ff007c0c */ /* 0x000fe2000bf45320 */
[----:B------:R-:W-:Y:S01]  /*1b80*/  ULDC UR5, c[0x0][0x348] ;  /* 0x0000d20000057ab9 */ /* 0x000fe20000000800 */
[----:B0-----:R-:W-:-:S04]  /*1b90*/  SHF.R.U32.HI R3, RZ, 0x8, R6 ;  /* 0x00000008ff037819 */ /* 0x001fc80000011606 */
[----:B------:R-:W-:Y:S01]  /*1ba0*/  LEA.HI R11, R0, R3, RZ, 0x10 ;  /* 0x00000003000b7211 */ /* 0x000fe200078f80ff */
[----:B---3--:R-:W-:Y:S06]  /*1bb0*/  @P1 BRA `(.L_x_1531) ;  /* 0x0000000000281947 */ /* 0x008fec0003800000 */
        /* <DEDUP_REMOVED lines=10> */
.L_x_1531:
[----:B------:R-:W-:Y:S01]  /*1c60*/  IMAD.U32 R2, RZ, RZ, UR5 ;  /* 0x00000005ff027e24 */ /* 0x000fe2000f8e00ff */
[----:B------:R-:W-:Y:S01]  /*1c70*/  MOV R29, UR4 ;  /* 0x00000004001d7c02 */ /* 0x000fe20008000f00 */
[----:B------:R-:W-:Y:S06]  /*1c80*/  @!P2 BRA `(.L_x_1532) ;  /* 0x000000000014a947 */ /* 0x000fec0003800000 */
[----:B------:R-:W0:Y:S01]  /*1c90*/  LDC.64 R4, c[0x0][0xa20] ;  /* 0x00028800ff047b82 */ /* 0x000e220000000a00 */
[----:B------:R-:W-:Y:S01]  /*1ca0*/  ULDC.64 UR4, c[0x0][0x208] ;  /* 0x0000820000047ab9 */ /* 0x000fe20000000a00 */
[----:B0-----:R-:W-:-:S05]  /*1cb0*/  IMAD.WIDE R4, R27, 0x4, R4 ;  /* 0x000000041b047825 */ /* 0x001fca00078e0204 */
[----:B------:R0:W5:Y:S01]  /*1cc0*/  LDG.E R29, desc[UR4][R4.64] ;  /* 0x00000004041d7981 */ /* 0x000162000c1e1900 */
[----:B------:R-:W-:Y:S05]  /*1cd0*/  BRA `(.L_x_1533) ;  /* 0x0000000000147947 */ /* 0x000fea0003800000 */
.L_x_1532:
[----:B------:R-:W-:Y:S05]  /*1ce0*/  @!P3 BRA `(.L_x_1533) ;  /* 0x000000000010b947 */ /* 0x000fea0003800000 */
[----:B------:R-:W-:Y:S02]  /*1cf0*/  ULDC.64 UR4, c[0x0][0x208] ;  /* 0x0000820000047ab9 */ /* 0x000fe40000000a00 */
[----:B------:R-:W2:Y:S04]  /*1d00*/  LDG.E R0, desc[UR4][R4.64] ;  /* 0x0000000404007981 */ /* 0x000ea8000c1e1900 */
[----:B------:R-:W2:Y:S02]  /*1d10*/  LDG.E R29, desc[UR4][R4.64+0x4] ;  /* 0x00000404041d7981 */ /* 0x000ea4000c1e1900 */
[----:B--2---:R-:W-:-:S07]  /*1d20*/  IMAD.IADD R29, R29, 0x1, -R0 ;  /* 0x000000011d1d7824 */ /* 0x004fce00078e0a00 */
.L_x_1533:
[----:B------:R-:W-:Y:S01]  /*1d30*/  ULDC.64 UR4, c[0x0][0xa10] ;  /* 0x0002840000047ab9 */ /* 0x000fe20000000a00 */
[----:B------:R-:W-:Y:S01]  /*1d40*/  ULDC.64 UR6, c[0x0][0x208] ;  /* 0x0000820000067ab9 */ /* 0x000fe20000000a00 */
[----:B------:R-:W-:Y:S01]  /*1d50*/  ISETP.NE.U32.AND P0, PT, RZ, UR4, PT ;  /* 0x00000004ff007c0c */ /* 0x000fe2000bf05070 */
[----:B------:R-:W1:Y:S03]  /*1d60*/  LDC R9, c[0x0][0x448] ;  /* 0x00011200ff097b82 */ /* 0x000e660000000800 */
[----:B------:R-:W-:Y:S01]  /*1d70*/  ISETP.NE.AND.EX P0, PT, RZ, UR5, PT, P0 ;  /* 0x00000005ff007c0c */ /* 0x000fe2000bf05300 */
[----:B------:R-:W-:Y:S02]  /*1d80*/  ULDC.64 UR4, c[0x0][0xa30] ;  /* 0x00028c0000047ab9 */ /* 0x000fe40000000a00 */
[----:B------:R-:W-:-:S04]  /*1d90*/  ISETP.NE.U32.AND P1, PT, RZ, UR4, PT ;  /* 0x00000004ff007c0c */ /* 0x000fc8000bf25070 */
[----:B------:R-:W-:-:S06]  /*1da0*/  ISETP.NE.AND.EX P1, PT, RZ, UR5, PT, P1 ;  /* 0x00000005ff007c0c */ /* 0x000fcc000bf25310 */
[----:B------:R-:W2:Y:S08]  /*1db0*/  @P0 LDC.64 R6, c[0x0][0xa10] ;  /* 0x00028400ff060b82 */ /* 0x000eb00000000a00 */
[----:B0-----:R-:W0:Y:S01]  /*1dc0*/  @P1 LDC.64 R4, c[0x0][0xa30] ;  /* 0x00028c00ff041b82 */ /* 0x001e220000000a00 */
[----:B--2---:R-:W-:-:S05]  /*1dd0*/  @P0 IMAD.WIDE R6, R27, 0x4, R6 ;  /* 0x000000041b060825 */ /* 0x004fca00078e0206 */
[----:B------:R-:W2:Y:S04]  /*1de0*/  @P0 LDG.E R0, desc[UR6][R6.64] ;  /* 0x0000000606000981 */ /* 0x000ea8000c1e1900 */
[----:B------:R-:W2:Y:S01]  /*1df0*/  @P0 LDG.E R3, desc[UR6][R6.64+0x4] ;  /* 0x0000040606030981 */ /* 0x000ea2000c1e1900 */
[----:B-----5:R-:W-:Y:S02]  /*1e00*/  IMAD.MOV.U32 R101, RZ, RZ, R29 ;  /* 0x000000ffff657224 */ /* 0x020fe400078e001d */
[----:B0-----:R-:W-:-:S05]  /*1e10*/  @P1 IMAD.WIDE R4, R27, 0x4, R4 ;  /* 0x000000041b041825 */ /* 0x001fca00078e0204 */
[----:B------:R0:W5:Y:S01]  /*1e20*/  @P1 LDG.E R101, desc[UR6][R4.64] ;  /* 0x0000000604651981 */ /* 0x000162000c1e1900 */
[----:B-1----:R-:W-:Y:S01]  /*1e30*/  ISETP.NE.AND P1, PT, R9, 0x1, PT ;  /* 0x000000010900780c */ /* 0x002fe20003f25270 */
[----:B------:R-:W-:Y:S02]  /*1e40*/  IMAD.SHL.U32 R12, R25, 0x80, RZ ;  /* 0x00000080190c7824 */ /* 0x000fe400078e00ff */
[----:B------:R-:W-:-:S03]  /*1e50*/  IMAD.IADD R13, R29, 0x1, -R8 ;  /* 0x000000011d0d7824 */ /* 0x000fc600078e0a08 */
[----:B------:R1:W-:Y:S01]  /*1e60*/  STL [R1+0x14], R12 ;  /* 0x0000140c01007387 */ /* 0x0003e20000100800 */
[----:B0-----:R-:W0:Y:S08]  /*1e70*/  LDC.64 R4, c[0x0][0x9e0] ;  /* 0x00027800ff047b82 */ /* 0x001e300000000a00 */
[----:B------:R-:W3:Y:S08]  /*1e80*/  @P1 LDC R9, c[0x0][0x44c] ;  /* 0x00011300ff091b82 */ /* 0x000ef00000000800 */
[----:B------:R-:W4:Y:S01]  /*1e90*/  @P1 LDC R10, c[0x0][0x450] ;  /* 0x00011400ff0a1b82 */ /* 0x000f220000000800 */
[----:B0-----:R-:W-:Y:S01]  /*1ea0*/  ISETP.GE.AND P2, PT, R5, 0x1, PT ;  /* 0x000000010500780c */ /* 0x001fe20003f46270 */
[----:B--2---:R-:W-:-:S02]  /*1eb0*/  @P0 IMAD.IADD R2, R3, 0x1, -R0 ;  /* 0x0000000103020824 */ /* 0x004fc400078e0a00 */
[----:B------:R-:W-:-:S03]  /*1ec0*/  VIADD R0, R12, 0x7f ;  /* 0x0000007f0c007836 */ /* 0x000fc60000000000 */
[----:B------:R-:W-:Y:S01]  /*1ed0*/  IADD3 R220, R13, R2, RZ ;  /* 0x000000020ddc7210 */ /* 0x000fe20007ffe0ff */
[----:B---3--:R-:W-:-:S03]  /*1ee0*/  @P1 IMAD.HI.U32 R3, R0, R9, RZ ;  /* 0x0000000900031227 */ /* 0x008fc600078e00ff */
[C---:B------:R-:W-:Y:S01]  /*1ef0*/  IADD3 R7, R220.reuse, 0x1, -R219 ;  /* 0x00000001dc077810 */ /* 0x040fe20007ffe8db */
[----:B------:R-:W-:Y:S01]  /*1f00*/  IMAD.MOV.U32 R6, RZ, RZ, R0 ;  /* 0x000000ffff067224 */ /* 0x000fe200078e0000 */
[----:B----4-:R-:W-:Y:S01]  /*1f10*/  @P1 SHF.R.U32.HI R6, RZ, R10, R3 ;  /* 0x0000000aff061219 */ /* 0x010fe20000011603 */
[----:B------:R-:W-:-:S04]  /*1f20*/  VIADD R0, R220, 0x3f ;  /* 0x0000003fdc007836 */ /* 0x000fc80000000000 */
[----:B------:R-:W-:Y:S01]  /*1f30*/  IMAD.IADD R9, R7, 0x1, R6 ;  /* 0x0000000107097824 */ /* 0x000fe200078e0206 */
[----:B------:R-:W-:-:S03]  /*1f40*/  SHF.R.S32.HI R3, RZ, 0x1f, R0 ;  /* 0x0000001fff037819 */ /* 0x000fc60000011400 */
[----:B------:R-:W-:Y:S01]  /*1f50*/  IMAD.IADD R4, R9, 0x1, R4 ;  /* 0x0000000109047824 */ /* 0x000fe200078e0204 */
[----:B------:R-:W-:-:S04]  /*1f60*/  LEA.HI R3, R3, R0, RZ, 0x6 ;  /* 0x0000000003037211 */ /* 0x000fc800078f30ff */
[----:B------:R-:W-:Y:S01]  /*1f70*/  SHF.R.S32.HI R104, RZ, 0x6, R3 ;  /* 0x00000006ff687819 */ /* 0x000fe20000011403 */
[----:B-1----:R-:W-:Y:S06]  /*1f80*/  @!P2 BRA `(.L_x_1534) ;  /* 0x000000000048a947 */ /* 0x002fec0003800000 */
[C---:B------:R-:W-:Y:S01]  /*1f90*/  ISETP.GT.AND P0, PT, R9.reuse, RZ, PT ;  /* 0x000000ff0900720c */ /* 0x040fe20003f04270 */
[----:B------:R-:W-:Y:S01]  /*1fa0*/  BSSY B0, `(.L_x_1535) ;  /* 0x000000e000007945 */ /* 0x000fe20003800000 */
[----:B------:R-:W-:-:S11]  /*1fb0*/  VIADD R0, R9, 0xffffffff ;  /* 0xffffffff09007836 */ /* 0x000fd60000000000 */
[----:B------:R-:W-:Y:S05]  /*1fc0*/  @P0 BRA `(.L_x_1536) ;  /* 0x00000000001c0947 */ /* 0x000fea0003800000 */
[----:B------:R-:W-:Y:S01]  /*1fd0*/  ISETP.NE.AND P0, PT, R5, 0x1, PT ;  /* 0x000000010500780c */ /* 0x000fe20003f05270 */
[----:B------:R-:W-:-:S12]  /*1fe0*/  IMAD.MOV R3, RZ, RZ, -R9 ;  /* 0x000000ffff037224 */ /* 0x000fd800078e0a09 */
[----:B------:R-:W0:Y:S02]  /*1ff0*/  @P0 LDC.64 R6, c[0x0][0x9e8] ;  /* 0x00027a00ff060b82 */ /* 0x000e240000000a00 */
[----:B0-----:R-:W-:-:S05]  /*2000*/  @P0 IMAD.HI.U32 R6, R3, R6, RZ ;  /* 0x0000000603060227 */ /* 0x001fca00078e00ff */
[----:B------:R-:W-:-:S04]  /*2010*/  @P0 SHF.R.U32.HI R3, RZ, R7, R6 ;  /* 0x00000007ff030219 */ /* 0x000fc80000011606 */
[----:B------:R-:W-:Y:S01]  /*2020*/  LOP3.LUT R0, RZ, R3, RZ, 0x33, !PT ;  /* 0x00000003ff007212 */ /* 0x000fe200078e33ff */
[----:B------:R-:W-:Y:S06]  /*2030*/  BRA `(.L_x_1537) ;  /* 0x0000000000107947 */ /* 0x000fec0003800000 */
.L_x_1536:
[----:B------:R-:W-:-:S13]  /*2040*/  ISETP.NE.AND P0, PT, R5, 0x1, PT ;  /* 0x000000010500780c */ /* 0x000fda0003f05270 */
[----:B------:R-:W0:Y:S02]  /*2050*/  @P0 LDC.64 R6, c[0x0][0x9e8] ;  /* 0x00027a00ff060b82 */ /* 0x000e240000000a00 */
[----:B0-----:R-:W-:-:S05]  /*2060*/  @P0 IMAD.HI.U32 R6, R0, R6, RZ ;  /* 0x0000000600060227 */ /* 0x001fca00078e00ff */
[----:B------:R-:W-:-:S07]  /*2070*/  @P0 SHF.R.U32.HI R0, RZ, R7, R6 ;  /* 0x00000007ff000219 */ /* 0x000fce0000011606 */
.L_x_1537:
[----:B------:R-:W-:Y:S05]  /*2080*/  BSYNC B0 ;  /* 0x0000000000007941 */ /* 0x000fea0003800000 */
.L_x_1535:
[----:B------:R-:W-:-:S05]  /*2090*/  IMAD R3, R0, R5, R5 ;  /* 0x0000000500037224 */ /* 0x000fca00078e0205 */
[----:B------:R-:W-:-:S07]  /*20a0*/  VIMNMX R4, R4, R3, PT ;  /* 0x0000000304047248 */ /* 0x000fce0003fe0100 */
.L_x_1534:
[----:B------:R-:W0:Y:S01]  /*20b0*/  @P1 LDC R0, c[0x0][0x44c] ;  /* 0x00011300ff001b82 */ /* 0x000e220000000800 */
[----:B------:R-:W-:Y:S01]  /*20c0*/  IADD3 R4, R4, 0x3f, RZ ;  /* 0x0000003f04047810 */ /* 0x000fe20007ffe0ff */
[----:B------:R-:W-:Y:S01]  /*20d0*/  IMAD.MOV.U32 R7, RZ, RZ, R12 ;  /* 0x000000ffff077224 */ /* 0x000fe200078e000c */
[----:B------:R-:W-:Y:S01]  /*20e0*/  ULDC UR4, c[0x0][0x9dc] ;  /* 0x0002770000047ab9 */ /* 0x000fe20000000800 */
[----:B------:R-:W-:Y:S01]  /*20f0*/  IMAD.IADD R154, R220, 0x1, -R219 ;  /* 0x00000001dc9a7824 */ /* 0x000fe200078e0adb */
[----:B------:R-:W-:-:S03]  /*2100*/  SHF.R.S32.HI R3, RZ, 0x1f, R4 ;  /* 0x0000001fff037819 */ /* 0x000fc60000011404 */
[----:B------:R-:W1:Y:S01]  /*2110*/  @P1 LDC R9, c[0x0][0x450] ;  /* 0x00011400ff091b82 */ /* 0x000e620000000800 */
[----:B------:R-:W-:-:S04]  /*2120*/  LEA.HI R3, R3, R4, RZ, 0x6 ;  /* 0x0000000403037211 */ /* 0x000fc800078f30ff */
[----:B------:R-:W-:-:S04]  /*2130*/  SHF.R.S32.HI R3, RZ, 0x6, R3 ;  /* 0x00000006ff037819 */ /* 0x000fc80000011403 */
[----:B------:R-:W-:Y:S01]  /*2140*/  VIMNMX R8, R104, R3, PT ;  /* 0x0000000368087248 */ /* 0x000fe20003fe0100 */
[----:B0-----:R-:W-:-:S05]  /*2150*/  @P1 IMAD.HI.U32 R0, R12, R0, RZ ;  /* 0x000000000c001227 */ /* 0x001fca00078e00ff */
[----:B-1----:R-:W-:-:S05]  /*2160*/  @P1 SHF.R.U32.HI R7, RZ, R9, R0 ;  /* 0x00000009ff071219 */ /* 0x002fca0000011600 */
[----:B------:R-:W-:-:S04]  /*2170*/  IMAD.IADD R0, R154, 0x1, R7 ;  /* 0x000000019a007824 */ /* 0x000fc800078e0207 */
[----:B------:R-:W-:Y:S01]  /*2180*/  VIADD R3, R0, -UR4 ;  /* 0x8000000400037c36 */ /* 0x000fe20008000000 */
[----:B------:R-:W-:Y:S06]  /*2190*/  @!P2 BRA `(.L_x_1538) ;  /* 0x000000000044a947 */ /* 0x000fec0003800000 */
[----:B------:R-:W-:Y:S01]  /*21a0*/  ISETP.GT.AND P0, PT, R0, -0x1, PT ;  /* 0xffffffff0000780c */ /* 0x000fe20003f04270 */
[----:B------:R-:W-:-:S12]  /*21b0*/  BSSY B0, `(.L_x_1539) ;  /* 0x000000d000007945 */ /* 0x000fd80003800000 */
        /* <DEDUP_REMOVED lines=8> */
.L_x_1540:
[----:B------:R-:W-:-:S13]  /*2240*/  ISETP.NE.AND P0, PT, R5, 0x1, PT ;  /* 0x000000010500780c */ /* 0x000fda0003f05270 */
[----:B------:R-:W0:Y:S02]  /*2250*/  @P0 LDC.64 R6, c[0x0][0x9e8] ;  /* 0x00027a00ff060b82 */ /* 0x000e240000000a00 */
[----:B0-----:R-:W-:-:S05]  /*2260*/  @P0 IMAD.HI.U32 R6, R0, R6, RZ ;  /* 0x0000000600060227 */ /* 0x001fca00078e00ff */
[----:B------:R-:W-:-:S07]  /*2270*/  @P0 SHF.R.U32.HI R0, RZ, R7, R6 ;  /* 0x00000007ff000219 */ /* 0x000fce0000011606 */
.L_x_1541:
[----:B------:R-:W-:Y:S05]  /*2280*/  BSYNC B0 ;  /* 0x0000000000007941 */ /* 0x000fea0003800000 */
.L_x_1539:
[----:B------:R-:W-:-:S05]  /*2290*/  IMAD R0, R0, R5, RZ ;  /* 0x0000000500007224 */ /* 0x000fca00078e02ff */
[----:B------:R-:W-:-:S07]  /*22a0*/  VIMNMX R3, R3, R0, !PT ;  /* 0x0000000003037248 */ /* 0x000fce0007fe0100 */
.L_x_1538:
[----:B------:R-:W-:Y:S01]  /*22b0*/  SHF.R.S32.HI R0, RZ, 0x1f, R3 ;  /* 0x0000001fff007819 */ /* 0x000fe20000011403 */
[----:B------:R-:W-:Y:S01]  /*22c0*/  BSSY B0, `(.L_x_1542) ;  /* 0x000002a000007945 */ /* 0x000fe20003800000 */
[----:B------:R-:W-:Y:S02]  /*22d0*/  LOP3.LUT R14, R11, 0xff, RZ, 0xc0, !PT ;  /* 0x000000ff0b0e7812 */ /* 0x000fe400078ec0ff */
[----:B------:R-:W-:Y:S02]  /*22e0*/  LEA.HI R0, R0, R3, RZ, 0x6 ;  /* 0x0000000300007211 */ /* 0x000fe400078f30ff */
[----:B------:R-:W-:Y:S01]  /*22f0*/  SHF.R.U32.HI R4, RZ, 0x10, R11 ;  /* 0x00000010ff047819 */ /* 0x000fe2000001160b */
[----:B------:R0:W-:Y:S01]  /*2300*/  STL [R1+0x68], R14 ;  /* 0x0000680e01007387 */ /* 0x0001e20000100800 */
[----:B------:R-:W-:-:S03]  /*2310*/  SHF.R.S32.HI R0, RZ, 0x6, R0 ;  /* 0x00000006ff007819 */ /* 0x000fc60000011400 */
[----:B------:R0:W-:Y:S01]  /*2320*/  STL [R1+0x4c], R4 ;  /* 0x00004c0401007387 */ /* 0x0001e20000100800 */
[----:B------:R-:W-:Y:S01]  /*2330*/  VIMNMX R9, RZ, R0, !PT ;  /* 0x00000000ff097248 */ /* 0x000fe20007fe0100 */
[----:B------:R-:W-:-:S03]  /*2340*/  IMAD.MOV.U32 R0, RZ, RZ, RZ ;  /* 0x000000ffff007224 */ /* 0x000fc600078e00ff */
[----:B------:R-:W-:-:S13]  /*2350*/  ISETP.GT.AND P0, PT, R8, R9, PT ;  /* 0x000000090800720c */ /* 0x000fda0003f04270 */
[----:B0-----:R-:W-:Y:S05]  /*2360*/  @!P0 BRA `(.L_x_1543) ;  /* 0x00000000007c8947 */ /* 0x001fea0003800000 */
[----:B------:R-:W-:Y:S01]  /*2370*/  ISETP.NE.AND P0, PT, R4, RZ, PT ;  /* 0x000000ff0400720c */ /* 0x000fe20003f05270 */
[----:B------:R-:W-:-:S03]  /*2380*/  ULDC UR4, c[0x0][0x9f0] ;  /* 0x00027c0000047ab9 */ /* 0x000fc60000000800 */
[----:B------:R-:W-:-:S04]  /*2390*/  SEL R11, R4, UR4, P0 ;  /* 0x00000004040b7c07 */ /* 0x000fc80008000000 */
[-C--:B------:R-:W-:Y:S02]  /*23a0*/  IABS R6, R11.reuse ;  /* 0x0000000b00067213 */ /* 0x080fe40000000000 */
[----:B------:R-:W-:Y:S02]  /*23b0*/  IADD3 R0, R11, -0x1, R8 ;  /* 0xffffffff0b007810 */ /* 0x000fe40007ffe008 */
[----:B------:R-:W0:Y:S01]  /*23c0*/  I2F.RP R3, R6 ;  /* 0x0000000600037306 */ /* 0x000e220000209400 */
[----:B------:R-:W-:Y:S02]  /*23d0*/  IABS R12, R11 ;  /* 0x0000000b000c7213 */ /* 0x000fe40000000000 */
[----:B------:R-:W-:-:S05]  /*23e0*/  IMAD.IADD R0, R0, 0x1, -R9 ;  /* 0x0000000100007824 */ /* 0x000fca00078e0a09 */
[----:B------:R-:W-:Y:S02]  /*23f0*/  IABS R10, R0 ;  /* 0x00000000000a7213 */ /* 0x000fe40000000000 */
[----:B------:R-:W-:-:S04]  /*2400*/  LOP3.LUT R0, R0, R11, RZ, 0x3c, !PT ;  /* 0x0000000b00007212 */ /* 0x000fc800078e3cff */
[----:B------:R-:W-:Y:S01]  /*2410*/  ISETP.GE.AND P2, PT, R0, RZ, PT ;  /* 0x000000ff0000720c */ /* 0x000fe20003f46270 */
[----:B0-----:R-:W0:Y:S02]  /*2420*/  MUFU.RCP R3, R3 ;  /* 0x0000000300037308 */ /* 0x001e240000001000 */
[----:B0-----:R-:W-:Y:S02]  /*2430*/  VIADD R4, R3, 0xffffffe ;  /* 0x0ffffffe03047836 */ /* 0x001fe40000000000 */
[----:B------:R-:W-:-:S04]  /*2440*/  IMAD.MOV R3, RZ, RZ, -R12 ;  /* 0x000000ffff037224 */ /* 0x000fc800078e0a0c */
[----:B------:R0:W1:Y:S02]  /*2450*/  F2I.FTZ.U32.TRUNC.NTZ R5, R4 ;  /* 0x0000000400057305 */ /* 0x000064000021f000 */
[----:B0-----:R-:W-:Y:S01]  /*2460*/  IMAD.MOV.U32 R4, RZ, RZ, RZ ;  /* 0x000000ffff047224 */ /* 0x001fe200078e00ff */
[----:B-1----:R-:W-:-:S05]  /*2470*/  IADD3 R7, RZ, -R5, RZ ;  /* 0x80000005ff077210 */ /* 0x002fca0007ffe0ff */
[----:B------:R-:W-:-:S04]  /*2480*/  IMAD R7, R7, R6, RZ ;  /* 0x0000000607077224 */ /* 0x000fc800078e02ff */
[----:B------:R-:W-:-:S04]  /*2490*/  IMAD.HI.U32 R5, R5, R7, R4 ;  /* 0x0000000705057227 */ /* 0x000fc800078e0004 */
[----:B------:R-:W-:-:S04]  /*24a0*/  IMAD.MOV.U32 R4, RZ, RZ, R10 ;  /* 0x000000ffff047224 */ /* 0x000fc800078e000a */
        /* <DEDUP_REMOVED lines=8> */
[----:B------:R-:W-:-:S04]  /*2530*/  IMAD.MOV.U32 R0, RZ, RZ, R5 ;  /* 0x000000ffff007224 */ /* 0x000fc800078e0005 */
[----:B------:R-:W-:Y:S01]  /*2540*/  @!P2 IMAD.MOV R0, RZ, RZ, -R0 ;  /* 0x000000ffff00a224 */ /* 0x000fe200078e0a00 */
[----:B------:R-:W-:-:S07]  /*2550*/  @!P1 LOP3.LUT R0, RZ, R11, RZ, 0x33, !PT ;  /* 0x0000000bff009212 */ /* 0x000fce00078e33ff */
.L_x_1543:
[----:B------:R-:W-:Y:S05]  /*2560*/  BSYNC B0 ;  /* 0x0000000000007941 */ /* 0x000fea0003800000 */
.L_x_1542:
[----:B------:R-:W-:Y:S01]  /*2570*/  IMAD R3, R14, R0, R9 ;  /* 0x000000000e037224 */ /* 0x000fe200078e0209 */
[----:B------:R-:W-:-:S04]  /*2580*/  PLOP3.LUT P2, PT, PT, PT, PT, 0x80, 0x0 ;  /* 0x000000000000781c */ /* 0x000fc80003f4f070 */
[C---:B------:R-:W-:Y:S01]  /*2590*/  VIADDMNMX R0, R3.reuse, R0, R8, PT ;  /* 0x0000000003007246 */ /* 0x040fe20003800108 */
[----:B------:R-:W-:-:S04]  /*25a0*/  IMAD R3, R3, 0x40, -R13 ;  /* 0x0000004003037824 */ /* 0x000fc800078e0a0d */
[----:B------:R-:W-:Y:S01]  /*25b0*/  IMAD R5, R0, 0x40, -R13 ;  /* 0x0000004000057824 */ /* 0x000fe200078e0a0d */
[----:B------:R-:W-:-:S04]  /*25c0*/  VIMNMX R3, RZ, R3, !PT ;  /* 0x00000003ff037248 */ /* 0x000fc80007fe0100 */
[----:B------:R-:W-:Y:S02]  /*25d0*/  VIMNMX R0, R5, R2, PT ;  /* 0x0000000205007248 */ /* 0x000fe40003fe0100 */
[----:B------:R-:W-:Y:S02]  /*25e0*/  SHF.R.U32.HI R24, RZ, 0x6, R3 ;  /* 0x00000006ff187819 */ /* 0x000fe40000011603 */
[----:B------:R-:W-:-:S03]  /*25f0*/  ISETP.GT.AND P0, PT, R0, R3, PT ;  /* 0x000000030000720c */ /* 0x000fc60003f04270 */
[----:B------:R-:W-:-:S10]  /*2600*/  IMAD.MOV.U32 R25, RZ, RZ, R24 ;  /* 0x000000ffff197224 */ /* 0x000fd400078e0018 */
[----:B------:R-:W-:-:S05]  /*2610*/  @P0 VIADD R0, R0, 0x3f ;  /* 0x0000003f00000836 */ /* 0x000fca0000000000 */
[----:B------:R-:W-:-:S04]  /*2620*/  @P0 SHF.R.S32.HI R3, RZ, 0x1f, R0 ;  /* 0x0000001fff030819 */ /* 0x000fc80000011400 */
[----:B------:R-:W-:-:S04]  /*2630*/  @P0 LEA.HI R3, R3, R0, RZ, 0x6 ;  /* 0x0000000003030211 */ /* 0x000fc800078f30ff */
[----:B------:R-:W-:-:S04]  /*2640*/  @P0 SHF.R.S32.HI R25, RZ, 0x6, R3 ;  /* 0x00000006ff190819 */ /* 0x000fc80000011403 */
        /* <DEDUP_REMOVED lines=9> */
[----:B------:R-:W-:Y:S01]  /*26e0*/  IMAD.U32 R4, RZ, RZ, UR4 ;  /* 0x00000004ff047e24 */ /* 0x000fe2000f8e00ff */
[----:B------:R-:W-:Y:S01]  /*26f0*/  MOV R8, 0x70 ;  /* 0x0000007000087802 */ /* 0x000fe20000000f00 */
[----:B------:R-:W-:Y:S01]  /*2700*/  IMAD.U32 R5, RZ, RZ, UR5 ;  /* 0x00000005ff057e24 */ /* 0x000fe2000f8e00ff */
[----:B------:R-:W0:Y:S01]  /*2710*/  LDC.64 R14, c[0x4][R14] ;  /* 0x010000000e0e7b82 */ /* 0x000e220000000a00 */
[----:B------:R-:W-:Y:S01]  /*2720*/  ULDC.64 UR4, c[0x4][0x1c0] ;  /* 0x0100700000047ab9 */ /* 0x000fe20000000a00 */
[----:B------:R-:W-:Y:S02]  /*2730*/  IMAD.U32 R10, RZ, RZ, UR6 ;  /* 0x00000006ff0a7e24 */ /* 0x000fe4000f8e00ff */
[----:B------:R-:W-:-:S02]  /*2740*/  IMAD.U32 R6, RZ, RZ, UR4 ;  /* 0x00000004ff067e24 */ /* 0x000fc4000f8e00ff */
[----:B------:R-:W-:Y:S02]  /*2750*/  IMAD.U32 R7, RZ, RZ, UR5 ;  /* 0x00000005ff077e24 */ /* 0x000fe4000f8e00ff */
[----:B------:R-:W-:Y:S02]  /*2760*/  IMAD.U32 R11, RZ, RZ, UR7 ;  /* 0x00000007ff0b7e24 */ /* 0x000fe4000f8e00ff */
[----:B------:R-:W-:Y:S02]  /*2770*/  IMAD.MOV.U32 R12, RZ, RZ, 0x1 ;  /* 0x00000001ff0c7424 */ /* 0x000fe400078e00ff */
[----:B------:R-:W-:-:S07]  /*2780*/  IMAD.MOV.U32 R13, RZ, RZ, RZ ;  /* 0x000000ffff0d7224 */ /* 0x000fce00078e00ff */
[----:B------:R-:W-:-:S07]  /*2790*/  LEPC R20, `(.L_x_1546) ;  /* 0x000000001014794e */ /* 0x000fce0000000000 */
[----:B0----5:R-:W-:Y:S05]  /*27a0*/  CALL.ABS.NOINC R14 ;  /* 0x000000000e007343 */ /* 0x021fea0003c00000 */
.L_x_1546:
[----:B------:R-:W-:Y:S05]  /*27b0*/  BSYNC B6 ;  /* 0x0000000000067941 */ /* 0x000fea0003800000 */
.L_x_1545:
[----:B------:R-:W-:Y:S01]  /*27c0*/  VIADD R0, R16, 0x400 ;  /* 0x0000040010007836 */ /* 0x000fe20000000000 */
[----:B------:R-:W-:Y:S04]  /*27d0*/  BSSY B6, `(.L_x_1547) ;  /* 0x0000013000067945 */ /* 0x000fe80003800000 */
[----:B------:R-:W-:-:S13]  /*27e0*/  LOP3.LUT P0, RZ, R0, 0x3ff, RZ, 0xc0, !PT ;  /* 0x000003ff00ff7812 */ /* 0x000fda000780c0ff */
[----:B------:R-:W-:Y:S05]  /*27f0*/  @!P0 BRA `(.L_x_1548) ;  /* 0x0000000000408947 */ /* 0x000fea0003800000 */
[----:B------:R-:W-:Y:S01]  /*2800*/  MOV R14, 0x0 ;  /* 0x00000000000e7802 */ /* 0x000fe20000000f00 */
[----:B------:R-:W-:Y:S01]  /*2810*/  ULDC.64 UR4, c[0x4][0x1b8] ;  /* 0x01006e0000047ab9 */ /* 0x000fe20000000a00 */
[----:B------:R-:W-:Y:S01]  /*2820*/  ULDC.64 UR6, c[0x4][0x150] ;  /* 0x0100540000067ab9 */ /* 0x000fe20000000a00 */
[----:B------:R-:W-:Y:S02]  /*2830*/  IMAD.U32 R4, RZ, RZ, UR4 ;  /* 0x00000004ff047e24 */ /* 0x000fe4000f8e00ff */
        /* <DEDUP_REMOVED lines=8> */
[----:B------:R-:W-:Y:S02]  /*28c0*/  IMAD.MOV.U32 R12, RZ, RZ, 0x1 ;  /* 0x00000001ff0c7424 */ /* 0x000fe400078e00ff */
[----:B------:R-:W-:-:S07]  /*28d0*/  IMAD.MOV.U32 R13, RZ, RZ, RZ ;  /* 0x000000ffff0d7224 */ /* 0x000fce00078e00ff */
[----:B------:R-:W-:-:S07]  /*28e0*/  LEPC R20, `(.L_x_1548) ;  /* 0x000000001014794e */ /* 0x000fce0000000000 */
[----:B0----5:R-:W-:Y:S05]  /*28f0*/  CALL.ABS.NOINC R14 ;  /* 0x000000000e007343 */ /* 0x021fea0003c00000 */
.L_x_1548:
[----:B------:R-:W-:Y:S05]  /*2900*/  BSYNC B6 ;  /* 0x0000000000067941 */ /* 0x000fea0003800000 */
.L_x_1547:
[----:B------:R-:W-:Y:S01]  /*2910*/  ULDC.64 UR4, c[0x0][0x9f8] ;  /* 0x00027e0000047ab9 */ /* 0x000fe20000000a00 */
[----:B------:R-:W-:Y:S01]  /*2920*/  ULDC.64 UR6, c[0x0][0x208] ;  /* 0x0000820000067ab9 */ /* 0x000fe20000000a00 */
[----:B------:R-:W-:Y:S01]  /*2930*/  ISETP.NE.U32.AND P0, PT, RZ, UR4, PT ;  /* 0x00000004ff007c0c */ /* 0x000fe2000bf05070 */
[----:B------:R-:W2:Y:S01]  /*2940*/  LDL R26, [R1+0xc] ;  /* 0x00000c00011a7983 */ /* 0x000ea20000100800 */
[----:B------:R-:W0:Y:S01]  /*2950*/  LDC.64 R12, c[0x0][0x300] ;  /* 0x0000c000ff0c7b82 */ /* 0x000e220000000a00 */
[----:B------:R-:W-:Y:S01]  /*2960*/  IMAD.IADD R76, R28, 0x1, R29 ;  /* 0x000000011c4c7824 */ /* 0x000fe200078e021d */
[----:B------:R-:W-:Y:S01]  /*2970*/  ISETP.NE.AND.EX P0, PT, RZ, UR5, PT, P0 ;  /* 0x00000005ff007c0c */ /* 0x000fe2000bf05300 */
[----:B------:R-:W-:Y:S01]  /*2980*/  ULDC.64 UR4, c[0x0][0xa08] ;  /* 0x0002820000047ab9 */ /* 0x000fe20000000a00 */
[----:B------:R-:W3:Y:S01]  /*2990*/  LDL R32, [R1+0x10] ;  /* 0x0000100001207983 */ /* 0x000ee20000100800 */
[----:B------:R-:W-:-:S03]  /*29a0*/  ULDC.64 UR8, c[0x0][0x330] ;  /* 0x0000cc0000087ab9 */ /* 0x000fc60000000a00 */
[----:B------:R-:W4:Y:S01]  /*29b0*/  LDL R14, [R1+0x28] ;  /* 0x00002800010e7983 */ /* 0x000f220000100800 */
[----:B------:R-:W1:Y:S08]  /*29c0*/  LDC.64 R20, c[0x0][0x3f8] ;  /* 0x0000fe00ff147b82 */ /* 0x000e700000000a00 */
[----:B------:R-:W0:Y:S01]  /*29d0*/  @P0 LDC.64 R4, c[0x0][0x9f8] ;  /* 0x00027e00ff040b82 */ /* 0x000e220000000a00 */
[----:B------:R-:W-:-:S07]  /*29e0*/  SHF.R.S32.HI R34, RZ, 0x1f, R23 ;  /* 0x0000001fff227819 */ /* 0x000fce0000011417 */
[----:B------:R-:W1:Y:S01]  /*29f0*/  LDC.64 R28, c[0x0][0x408] ;  /* 0x00010200ff1c7b82 */ /* 0x000e620000000a00 */
[----:B0-----:R-:W-:-:S05]  /*2a00*/  @P0 IMAD.WIDE R4, R27, 0x4, R4 ;  /* 0x000000041b040825 */ /* 0x001fca00078e0204 */
[----:B------:R0:W2:Y:S01]  /*2a10*/  @P0 LDG.E R27, desc[UR6][R4.64] ;  /* 0x00000006041b0981 */ /* 0x0000a2000c1e1900 */
[----:B------:R-:W-:Y:S01]  /*2a20*/  SHF.R.S32.HI R31, RZ, 0x1f, R76 ;  /* 0x0000001fff1f7819 */ /* 0x000fe2000001144c */
[-C--:B------:R-:W-:Y:S01]  /*2a30*/  IMAD.WIDE.U32 R88, R76, R12.reuse, RZ ;  /* 0x0000000c4c587225 */ /* 0x080fe200078e00ff */
[----:B------:R-:W-:Y:S01]  /*2a40*/  ULDC UR6, c[0x0][0x2f4] ;  /* 0x0000bd0000067ab9 */ /* 0x000fe20000000800 */
[----:B------:R-:W-:Y:S02]  /*2a50*/  ISETP.NE.U32.AND P0, PT, RZ, UR4, PT ;  /* 0x00000004ff007c0c */ /* 0x000fe4000bf05070 */
[----:B------:R-:W-:Y:S01]  /*2a60*/  IMAD R0, R31, R12, RZ ;  /* 0x0000000c1f007224 */ /* 0x000fe200078e02ff */
[----:B------:R-:W-:Y:S01]  /*2a70*/  ISETP.GE.AND P2, PT, R221, UR6, PT ;  /* 0x00000006dd007c0c */ /* 0x000fe2000bf46270 */
[----:B------:R-:W-:Y:S01]  /*2a80*/  IMAD.WIDE.U32 R86, R30, UR8, R18 ;  /* 0x000000081e567c25 */ /* 0x000fe2000f8e0012 */
[----:B------:R-:W-:Y:S01]  /*2a90*/  ISETP.NE.AND.EX P0, PT, RZ, UR5, PT, P0 ;  /* 0x00000005ff007c0c */ /* 0x000fe2000bf05300 */
[----:B------:R-:W-:Y:S01]  /*2aa0*/  ULDC.64 UR4, c[0x0][0x308] ;  /* 0x0000c20000047ab9 */ /* 0x000fe20000000a00 */
[----:B------:R-:W-:Y:S01]  /*2ab0*/  ISETP.GE.AND P1, PT, R18, UR6, PT ;  /* 0x0000000612007c0c */ /* 0x000fe2000bf26270 */
[----:B------:R-:W-:Y:S01]  /*2ac0*/  IMAD R3, R76, R13, R0 ;  /* 0x0000000d4c037224 */ /* 0x000fe200078e0200 */
[----:B------:R-:W-:Y:S01]  /*2ad0*/  SHF.R.S32.HI R201, RZ, 0x1f, R200 ;  /* 0x0000001fffc97819 */ /* 0x000fe200000114c8 */
[----:B------:R-:W-:Y:S01]  /*2ae0*/  IMAD R87, R30, UR9, R87 ;  /* 0x000000091e577c24 */ /* 0x000fe2000f8e0257 */
[----:B------:R-:W-:-:S02]  /*2af0*/  SEL R0, RZ, 0x1, P1 ;  /* 0x00000001ff007807 */ /* 0x000fc40000800000 */
[----:B------:R-:W-:Y:S02]  /*2b00*/  IADD3 R89, R89, R3, RZ ;  /* 0x0000000359597210 */ /* 0x000fe40007ffe0ff */
[----:B------:R-:W-:Y:S01]  /*2b10*/  SEL R3, RZ, 0xffffffff, P2 ;  /* 0xffffffffff037807 */ /* 0x000fe20001000000 */
[----:B------:R-:W-:-:S04]  /*2b20*/  IMAD.WIDE.U32 R88, R30, UR4, R88 ;  /* 0x000000041e587c25 */ /* 0x000fc8000f8e0058 */
[----:B0-----:R-:W-:Y:S02]  /*2b30*/  IMAD.SHL.U32 R5, R3, 0x2, RZ ;  /* 0x0000000203057824 */ /* 0x001fe400078e00ff */
[----:B------:R-:W-:Y:S01]  /*2b40*/  IMAD R89, R30, UR5, R89 ;  /* 0x000000051e597c24 */ /* 0x000fe2000f8e0259 */
[----:B------:R-:W-:Y:S01]  /*2b50*/  ULDC.64 UR4, c[0x0][0x310] ;  /* 0x0000c40000047ab9 */ /* 0x000fe20000000a00 */
[----:B------:R-:W0:Y:S01]  /*2b60*/  LDC R30, c[0x0][0x3f4] ;  /* 0x0000fd00ff1e7b82 */ /* 0x000e220000000800 */
[----:B------:R-:W-:Y:S01]  /*2b70*/  LOP3.LUT R6, R5, 0x2, R0, 0xe2, !PT ;  /* 0x0000000205067812 */ /* 0x000fe200078ee200 */
[----:B------:R-:W-:-:S04]  /*2b80*/  IMAD R8, R34, R12, RZ ;  /* 0x0000000c22087224 */ /* 0x000fc800078e02ff */
[----:B------:R-:W-:Y:S01]  /*2b90*/  IMAD R15, R23, R13, R8 ;  /* 0x0000000d170f7224 */ /* 0x000fe200078e0208 */
[----:B--2---:R-:W-:Y:S02]  /*2ba0*/  SHF.R.S32.HI R4, RZ, 0x1f, R27 ;  /* 0x0000001fff047819 */ /* 0x004fe4000001141b */
[----:B------:R-:W-:Y:S02]  /*2bb0*/  SEL R27, R27, RZ, !P0 ;  /* 0x000000ff1b1b7207 */ /* 0x000fe40004000000 */
[----:B------:R-:W-:Y:S02]  /*2bc0*/  SEL R3, R4, RZ, !P0 ;  /* 0x000000ff04037207 */ /* 0x000fe40004000000 */
[----:B------:R-:W-:Y:S01]  /*2bd0*/  ISETP.GE.AND P0, PT, R26, UR6, PT ;  /* 0x000000061a007c0c */ /* 0x000fe2000bf06270 */
[----:B------:R-:W-:Y:S01]  /*2be0*/  IMAD.WIDE.U32 R88, R27, UR4, R88 ;  /* 0x000000041b587c25 */ /* 0x000fe2000f8e0058 */
[----:B------:R-:W2:Y:S03]  /*2bf0*/  LDL R26, [R1+0x24] ;  /* 0x00002400011a7983 */ /* 0x000ea60000100800 */
[----:B------:R-:W-:-:S02]  /*2c00*/  IMAD R0, R3, UR4, RZ ;  /* 0x0000000403007c24 */ /* 0x000fc4000f8e02ff */
[----:B------:R-:W-:-:S04]  /*2c10*/  IMAD.WIDE.U32 R4, R23, R12, R18 ;  /* 0x0000000c17047225 */ /* 0x000fc800078e0012 */
[----:B------:R-:W-:Y:S01]  /*2c20*/  IMAD R11, R27, UR5, R0 ;  /* 0x000000051b0b7c24 */ /* 0x000fe2000f8e0200 */
[----:B------:R-:W-:Y:S01]  /*2c30*/  ULDC.64 UR4, c[0x0][0x338] ;  /* 0x0000ce0000047ab9 */ /* 0x000fe20000000a00 */
[----:B-1----:R-:W-:Y:S01]  /*2c40*/  IMAD R0, R34, R20, RZ ;  /* 0x0000001422007224 */ /* 0x002fe200078e02ff */
[----:B------:R-:W-:Y:S01]  /*2c50*/  SEL R7, RZ, 0x4, P0 ;  /* 0x00000004ff077807 */ /* 0x000fe20000000000 */
[----:B------:R-:W-:Y:S02]  /*2c60*/  IMAD R8, R3, UR4, RZ ;  /* 0x0000000403087c24 */ /* 0x000fe4000f8e02ff */
[----:B------:R-:W-:Y:S01]  /*2c70*/  IMAD R9, R23, R21, R0 ;  /* 0x0000001517097224 */ /* 0x000fe200078e0200 */
[----:B------:R-:W-:Y:S01]  /*2c80*/  IADD3 R3, P0, R88, R4, RZ ;  /* 0x0000000458037210 */ /* 0x000fe20007f1e0ff */
[----:B------:R-:W-:Y:S01]  /*2c90*/  IMAD.IADD R0, R89, 0x1, R11 ;  /* 0x0000000159007824 */ /* 0x000fe200078e020b */
[----:B------:R-:W-:Y:S01]  /*2ca0*/  LOP3.LUT R33, R6, R7, RZ, 0xfc, !PT ;  /* 0x0000000706217212 */ /* 0x000fe200078efcff */
[----:B------:R-:W-:-:S03]  /*2cb0*/  IMAD R6, R34, R28, RZ ;  /* 0x0000001c22067224 */ /* 0x000fc600078e02ff */
[----:B------:R-:W-:Y:S02]  /*2cc0*/  IADD3.X R4, R0, R5, R15, P0, !PT ;  /* 0x0000000500047210 */ /* 0x000fe400007fe40f */
[-C--:B0-----:R-:W-:Y:S02]  /*2cd0*/  ISETP.GE.AND P0, PT, R18, R30.reuse, PT ;  /* 0x0000001e1200720c */ /* 0x081fe40003f06270 */
[----:B------:R-:W-:Y:S02]  /*2ce0*/  ISETP.GE.AND P1, PT, R221, R30, PT ;  /* 0x0000001edd00720c */ /* 0x000fe40003f26270 */
[C---:B------:R-:W-:Y:S01]  /*2cf0*/  SEL R5, R30.reuse, RZ, P0 ;  /* 0x000000ff1e057207 */ /* 0x040fe20000000000 */
[C---:B------:R-:W-:Y:S01]  /*2d00*/  IMAD R7, R23.reuse, R29, R6 ;  /* 0x0000001d17077224 */ /* 0x040fe200078e0206 */
[----:B------:R-:W-:Y:S01]  /*2d10*/  SEL R6, R30, RZ, P1 ;  /* 0x000000ff1e067207 */ /* 0x000fe20000800000 */
[C---:B------:R-:W-:Y:S01]  /*2d20*/  IMAD.WIDE.U32 R78, R23.reuse, R28, R18 ;  /* 0x0000001c174e7225 */ /* 0x040fe200078e0012 */
[----:B------:R-:W-:-:S03]  /*2d30*/  IADD3 R36, R23, 0x20, RZ ;  /* 0x0000002017247810 */ /* 0x000fc60007ffe0ff */
[----:B------:R-:W-:Y:S01]  /*2d40*/  IMAD.WIDE.U32 R80, R23, R28, R200 ;  /* 0x0000001c17507225 */ /* 0x000fe200078e00c8 */
[----:B------:R-:W-:-:S03]  /*2d50*/  IADD3 R79, R7, R79, RZ ;  /* 0x0000004f074f7210 */ /* 0x000fc60007ffe0ff */
[----:B------:R-:W-:Y:S02]  /*2d60*/  IMAD.IADD R5, R18, 0x1, R5 ;  /* 0x0000000112057824 */ /* 0x000fe400078e0205 */
[----:B------:R-:W-:Y:S02]  /*2d70*/  IMAD.IADD R81, R81, 0x1, R7 ;  /* 0x0000000151517824 */ /* 0x000fe400078e0207 */
[----:B------:R-:W-:Y:S02]  /*2d80*/  VIADD R10, R23, 0x20 ;  /* 0x00000020170a7836 */ /* 0x000fe40000000000 */
[----:B------:R-:W-:Y:S01]  /*2d90*/  IMAD.IADD R7, R221, 0x1, R6 ;  /* 0x00000001dd077824 */ /* 0x000fe200078e0206 */
[----:B------:R-:W-:Y:S01]  /*2da0*/  SHF.R.S32.HI R6, RZ, 0x1f, R5 ;  /* 0x0000001fff067819 */ /* 0x000fe20000011405 */
[----:B------:R-:W-:Y:S02]  /*2db0*/  IMAD.SHL.U32 R10, R10, 0x40, RZ ;  /* 0x000000400a0a7824 */ /* 0x000fe400078e00ff */
[----:B------:R-:W-:-:S02]  /*2dc0*/  IMAD.SHL.U32 R36, R36, 0x40, RZ ;  /* 0x0000004024247824 */ /* 0x000fc400078e00ff */
[----:B------:R-:W-:Y:S01]  /*2dd0*/  IMAD R37, R27, UR5, R8 ;  /* 0x000000051b257c24 */ /* 0x000fe2000f8e0208 */
[----:B------:R-:W-:Y:S01]  /*2de0*/  SHF.R.S32.HI R8, RZ, 0x1f, R7 ;  /* 0x0000001fff087819 */ /* 0x000fe20000011407 */
[CC--:B------:R-:W-:Y:S01]  /*2df0*/  IMAD.WIDE.U32 R84, R23.reuse, R20.reuse, R200 ;  /* 0x0000001417547225 */ /* 0x0c0fe200078e00c8 */
[CC--:B------:R-:W-:Y:S01]  /*2e00*/  LEA.HI R90, R6.reuse, R5.reuse, RZ, 0x3 ;  /* 0x00000005065a7211 */ /* 0x0c0fe200078f18ff */
[----:B------:R-:W0:Y:S01]  /*2e10*/  S2R R108, SR_TID.X ;  /* 0x00000000006c7919 */ /* 0x000e220000002100 */
[----:B------:R-:W-:Y:S01]  /*2e20*/  LEA.HI R5, R6, R5, RZ, 0x6 ;  /* 0x0000000506057211 */ /* 0x000fe200078f30ff */
[C---:B------:R-:W-:Y:S01]  /*2e30*/  IMAD.WIDE.U32 R82, R23.reuse, R20, R18 ;  /* 0x0000001417527225 */ /* 0x040fe200078e0012 */
[----:B------:R-:W-:Y:S02]  /*2e40*/  LOP3.LUT R10, R10, 0x1c0, RZ, 0xc0, !PT ;  /* 0x000001c00a0a7812 */ /* 0x000fe400078ec0ff */
[----:B------:R-:W-:Y:S01]  /*2e50*/  LOP3.LUT R36, R36, 0x1c0, RZ, 0xc0, !PT ;  /* 0x000001c024247812 */ /* 0x000fe200078ec0ff */
[----:B------:R-:W-:Y:S01]  /*2e60*/  IMAD.SHL.U32 R35, R23, 0x40, RZ ;  /* 0x0000004017237824 */ /* 0x000fe200078e00ff */
[----:B------:R-:W-:Y:S01]  /*2e70*/  LEA.HI R92, R8, R7, RZ, 0x3 ;  /* 0x00000007085c7211 */ /* 0x000fe200078f18ff */
[----:B------:R-:W-:-:S02]  /*2e80*/  IMAD.IADD R85, R85, 0x1, R9 ;  /* 0x0000000155557824 */ /* 0x000fc400078e0209 */
[----:B------:R-:W-:Y:S01]  /*2e90*/  IMAD.IADD R83, R9, 0x1, R83 ;  /* 0x0000000109537824 */ /* 0x000fe200078e0253 */
[----:B------:R-:W-:Y:S01]  /*2ea0*/  LEA.HI R9, R8, R7, RZ, 0x6 ;  /* 0x0000000708097211 */ /* 0x000fe200078f30ff */
[----:B------:R-:W-:Y:S01]  /*2eb0*/  IMAD.SHL.U32 R6, R5, 0x40, RZ ;  /* 0x0000004005067824 */ /* 0x000fe200078e00ff */
[----:B------:R-:W-:Y:S01]  /*2ec0*/  LOP3.LUT R8, R10, 0x38, R90, 0xf8, !PT ;  /* 0x000000380a087812 */ /* 0x000fe200078ef85a */
[----:B------:R-:W-:Y:S01]  /*2ed0*/  IMAD.SHL.U32 R38, R23, 0x40, RZ ;  /* 0x0000004017267824 */ /* 0x000fe200078e00ff */
[----:B------:R-:W-:Y:S02]  /*2ee0*/  SHF.R.U32.HI R36, RZ, 0x3, R36 ;  /* 0x00000003ff247819 */ /* 0x000fe40000011624 */
[----:B------:R-:W-:Y:S02]  /*2ef0*/  LOP3.LUT R5, R90, 0x38, RZ, 0xc0, !PT ;  /* 0x000000385a057812 */ /* 0x000fe400078ec0ff */
[----:B------:R-:W-:Y:S02]  /*2f00*/  LOP3.LUT R7, R92, 0x38, RZ, 0xc0, !PT ;  /* 0x000000385c077812 */ /* 0x000fe400078ec0ff */
[----:B------:R-:W-:Y:S01]  /*2f10*/  LOP3.LUT R35, R35, 0x1c0, RZ, 0xc0, !PT ;  /* 0x000001c023237812 */ /* 0x000fe200078ec0ff */
[----:B------:R-:W-:Y:S01]  /*2f20*/  IMAD.SHL.U32 R9, R9, 0x40, RZ ;  /* 0x0000004009097824 */ /* 0x000fe200078e00ff */
[----:B------:R-:W-:-:S02]  /*2f30*/  LOP3.LUT R11, R8, R36, RZ, 0x3c, !PT ;  /* 0x00000024080b7212 */ /* 0x000fc400078e3cff */
[--C-:B------:R-:W-:Y:S02]  /*2f40*/  LOP3.LUT R5, R5, 0x1c0, R38.reuse, 0xf8, !PT ;  /* 0x000001c005057812 */ /* 0x100fe400078ef826 */
[----:B------:R-:W-:Y:S02]  /*2f50*/  SHF.R.U32.HI R35, RZ, 0x3, R35 ;  /* 0x00000003ff237819 */ /* 0x000fe40000011623 */
[----:B------:R-:W-:Y:S01]  /*2f60*/  LOP3.LUT R8, R7, 0x1c0, R38, 0xf8, !PT ;  /* 0x000001c007087812 */ /* 0x000fe200078ef826 */
[----:B------:R-:W-:Y:S01]  /*2f70*/  IMAD.WIDE.U32 R86, R27, UR4, R86 ;  /* 0x000000041b567c25 */ /* 0x000fe2000f8e0056 */
[----:B------:R-:W-:Y:S02]  /*2f80*/  LOP3.LUT R6, R6, 0xfffff000, RZ, 0xc0, !PT ;  /* 0xfffff00006067812 */ /* 0x000fe400078ec0ff */
[----:B------:R-:W-:Y:S02]  /*2f90*/  LOP3.LUT R9, R9, 0xfffff000, RZ, 0xc0, !PT ;  /* 0xfffff00009097812 */ /* 0x000fe400078ec0ff */
[----:B------:R-:W-:-:S02]  /*2fa0*/  LOP3.LUT R7, R5, R35, RZ, 0x3c, !PT ;  /* 0x0000002305077212 */ /* 0x000fc400078e3cff */
[----:B------:R-:W-:Y:S02]  /*2fb0*/  LOP3.LUT R8, R8, R35, RZ, 0x3c, !PT ;  /* 0x0000002308087212 */ /* 0x000fe400078e3cff */
[----:B-----5:R-:W-:Y:S02]  /*2fc0*/  SHF.R.S32.HI R27, RZ, 0x1f, R101 ;  /* 0x0000001fff1b7819 */ /* 0x020fe40000011465 */
[----:B------:R-:W-:Y:S02]  /*2fd0*/  LOP3.LUT R10, R10, 0x38, R92, 0xf8, !PT ;  /* 0x000000380a0a7812 */ /* 0x000fe400078ef85c */
[----:B---3--:R-:W-:Y:S01]  /*2fe0*/  ISETP.GE.AND P2, PT, R32, UR6, PT ;  /* 0x0000000620007c0c */ /* 0x008fe2000bf46270 */
[----:B------:R-:W-:Y:S01]  /*2ff0*/  VIADD R32, R23, 0x20 ;  /* 0x0000002017207836 */ /* 0x000fe20000000000 */
[----:B----4-:R-:W-:Y:S02]  /*3000*/  IADD3 R8, R8, R9, R14 ;  /* 0x0000000908087210 */ /* 0x010fe40007ffe00e */
[----:B------:R-:W-:-:S02]  /*3010*/  LOP3.LUT R10, R10, R36, RZ, 0x3c, !PT ;  /* 0x000000240a0a7212 */ /* 0x000fc400078e3cff */
[----:B------:R-:W-:Y:S02]  /*3020*/  SHF.R.S32.HI R103, RZ, 0x1f, R32 ;  /* 0x0000001fff677819 */ /* 0x000fe40000011420 */
[----:B------:R-:W-:Y:S01]  /*3030*/  IADD3 R76, P3, R23, R76, RZ ;  /* 0x0000004c174c7210 */ /* 0x000fe20007f7e0ff */
[----:B------:R-:W-:Y:S01]  /*3040*/  IMAD.WIDE.U32 R84, R101, R20, R84 ;  /* 0x0000001465547225 */ /* 0x000fe200078e0054 */
[----:B------:R-:W-:-:S03]  /*3050*/  SEL R32, RZ, 0x8, P2 ;  /* 0x00000008ff207807 */ /* 0x000fc60001000000 */
[----:B------:R-:W-:Y:S01]  /*3060*/  IMAD.WIDE.U32 R82, R101, R20, R82 ;  /* 0x0000001465527225 */ /* 0x000fe200078e0052 */
[----:B------:R-:W-:-:S03]  /*3070*/  LOP3.LUT R95, R33, R32, RZ, 0xfc, !PT ;  /* 0x00000020215f7212 */ /* 0x000fc600078efcff */
[----:B------:R-:W-:Y:S01]  /*3080*/  IMAD.X R77, R34, 0x1, R31, P3 ;  /* 0x00000001224d7824 */ /* 0x000fe200018e061f */
[----:B------:R-:W-:Y:S01]  /*3090*/  SHF.R.S32.HI R91, RZ, 0x3, R92 ;  /* 0x00000003ff5b7819 */ /* 0x000fe2000001145c */
[----:B------:R-:W-:Y:S01]  /*30a0*/  IMAD.WIDE.U32 R80, R101, R28, R80 ;  /* 0x0000001c65507225 */ /* 0x000fe200078e0050 */
[----:B------:R-:W-:-:S03]  /*30b0*/  LOP3.LUT R92, R92, 0xfffffff8, RZ, 0xc0, !PT ;  /* 0xfffffff85c5c7812 */ /* 0x000fc600078ec0ff */
[----:B------:R-:W-:Y:S01]  /*30c0*/  IMAD.WIDE.U32 R78, R101, R28, R78 ;  /* 0x0000001c654e7225 */ /* 0x000fe200078e004e */
[C---:B------:R-:W-:Y:S02]  /*30d0*/  LOP3.LUT R93, R95.reuse, 0x2, RZ, 0xc0, !PT ;  /* 0x000000025f5d7812 */ /* 0x040fe400078ec0ff */
[----:B------:R-:W-:Y:S01]  /*30e0*/  LOP3.LUT R94, R95, 0x4, RZ, 0xc0, !PT ;  /* 0x000000045f5e7812 */ /* 0x000fe200078ec0ff */
[----:B------:R-:W-:Y:S01]  /*30f0*/  IMAD.SHL.U32 R15, R20, 0x40, RZ ;  /* 0x00000040140f7824 */ /* 0x000fe200078e00ff */
[----:B0-----:R-:W-:Y:S01]  /*3100*/  LEA.HI R108, R108, 0x8, RZ, 0x19 ;  /* 0x000000086c6c7811 */ /* 0x001fe200078fc8ff */
[----:B------:R-:W-:Y:S01]  /*3110*/  IMAD.IADD R98, R87, 0x1, R37 ;  /* 0x0000000157627824 */ /* 0x000fe200078e0225 */
[----:B------:R-:W-:Y:S02]  /*3120*/  LOP3.LUT R95, R95, 0x8, RZ, 0xc0, !PT ;  /* 0x000000085f5f7812 */ /* 0x000fe400078ec0ff */
[----:B------:R-:W-:Y:S02]  /*3130*/  SHF.R.S32.HI R97, RZ, 0x1f, R92 ;  /* 0x0000001fff617819 */ /* 0x000fe4000001145c */
[----:B--2---:R-:W-:-:S02]  /*3140*/  IADD3 R5, R11, R6, R26 ;  /* 0x000000060b057210 */ /* 0x004fc40007ffe01a */
[----:B------:R-:W-:Y:S01]  /*3150*/  IADD3 R6, R7, R6, R14 ;  /* 0x0000000607067210 */ /* 0x000fe20007ffe00e */
[C---:B------:R-:W-:Y:S01]  /*3160*/  IMAD R14, R27.reuse, R20, RZ ;  /* 0x000000141b0e7224 */ /* 0x040fe200078e02ff */
[----:B------:R-:W-:Y:S01]  /*3170*/  IADD3 R7, R10, R9, R26 ;  /* 0x000000090a077210 */ /* 0x000fe20007ffe01a */
[----:B------:R-:W-:Y:S02]  /*3180*/  IMAD R26, R27, R28, RZ ;  /* 0x0000001c1b1a7224 */ /* 0x000fe400078e02ff */
[C---:B------:R-:W-:Y:S01]  /*3190*/  IMAD R35, R101.reuse, R21, R14 ;  /* 0x0000001565237224 */ /* 0x040fe200078e020e */
[C-C-:B------:R-:W-:Y:S01]  /*31a0*/  SHF.L.U64.HI R9, R12.reuse, 0x6, R13.reuse ;  /* 0x000000060c097819 */ /* 0x140fe2000001020d */
[----:B------:R-:W-:Y:S01]  /*31b0*/  IMAD R39, R101, R29, R26 ;  /* 0x0000001d65277224 */ /* 0x000fe200078e021a */
[----:B------:R-:W-:Y:S01]  /*31c0*/  SHF.L.U64.HI R10, R12, 0x5, R13 ;  /* 0x000000050c0a7819 */ /* 0x000fe2000001020d */
[----:B------:R-:W-:Y:S02]  /*31d0*/  IMAD.IADD R31, R85, 0x1, R35 ;  /* 0x00000001551f7824 */ /* 0x000fe400078e0223 */
[----:B------:R-:W-:Y:S01]  /*31e0*/  IMAD.IADD R32, R35, 0x1, R83 ;  /* 0x0000000123207824 */ /* 0x000fe200078e0253 */
[----:B------:R-:W-:-:S02]  /*31f0*/  SHF.R.S32.HI R35, RZ, 0x3, R90 ;  /* 0x00000003ff237819 */ /* 0x000fc4000001145a */
[C-C-:B------:R-:W-:Y:S02]  /*3200*/  SHF.L.U64.HI R13, R20.reuse, 0x6, R21.reuse ;  /* 0x00000006140d7819 */ /* 0x140fe40000010215 */
[----:B------:R-:W-:Y:S02]  /*3210*/  SHF.L.U64.HI R14, R20, 0x5, R21 ;  /* 0x00000005140e7819 */ /* 0x000fe40000010215 */
[----:B------:R-:W-:Y:S02]  /*3220*/  LOP3.LUT R90, R90, 0xfffffff8, RZ, 0xc0, !PT ;  /* 0xfffffff85a5a7812 */ /* 0x000fe400078ec0ff */
[C-C-:B------:R-:W-:Y:S02]  /*3230*/  SHF.L.U64.HI R21, R28.reuse, 0x6, R29.reuse ;  /* 0x000000061c157819 */ /* 0x140fe4000001021d */
[----:B------:R-:W-:Y:S01]  /*3240*/  SHF.L.U64.HI R26, R28, 0x5, R29 ;  /* 0x000000051c1a7819 */ /* 0x000fe2000001021d */
[----:B------:R-:W-:Y:S01]  /*3250*/  IMAD.SHL.U32 R29, R30, 0x2, RZ ;  /* 0x000000021e1d7824 */ /* 0x000fe200078e00ff */
[----:B------:R-:W-:Y:S01]  /*3260*/  SHF.L.U32 R27, R28, 0x6, RZ ;  /* 0x000000061c1b7819 */ /* 0x000fe200000006ff */
[C---:B------:R-:W-:Y:S01]  /*3270*/  IMAD.SHL.U32 R11, R12.reuse, 0x40, RZ ;  /* 0x000000400c0b7824 */ /* 0x040fe200078e00ff */
[----:B------:R-:W-:Y:S01]  /*3280*/  LOP3.LUT R30, R33, 0x1, RZ, 0xc0, !PT ;  /* 0x00000001211e7812 */ /* 0x000fe200078ec0ff */
[----:B------:R-:W-:Y:S01]  /*3290*/  IMAD.SHL.U32 R12, R12, 0x20, RZ ;  /* 0x000000200c0c7824 */ /* 0x000fe200078e00ff */
[----:B------:R-:W-:Y:S01]  /*32a0*/  IADD3 R33, R81, R39, RZ ;  /* 0x0000002751217210 */ /* 0x000fe20007ffe0ff */
[----:B------:R-:W-:Y:S01]  /*32b0*/  IMAD.SHL.U32 R20, R20, 0x20, RZ ;  /* 0x0000002014147824 */ /* 0x000fe200078e00ff */
[----:B------:R-:W-:Y:S01]  /*32c0*/  SHF.R.S32.HI R96, RZ, 0x1f, R90 ;  /* 0x0000001fff607819 */ /* 0x000fe2000001145a */
[----:B------:R-:W-:-:S02]  /*32d0*/  IMAD.SHL.U32 R28, R28, 0x20, RZ ;  /* 0x000000201c1c7824 */ /* 0x000fc400078e00ff */
[----:B------:R-:W-:-:S07]  /*32e0*/  IMAD.IADD R34, R39, 0x1, R79 ;  /* 0x0000000127227824 */ /* 0x000fce00078e024f */
.L_x_1624:
[----:B------:R-:W2:Y:S01]  /*32f0*/  LDL R41, [R1+0x3c] ;  /* 0x00003c0001297983 */ /* 0x000ea20000100800 */
[----:B------:R-:W0:Y:S01]  /*3300*/  LDC R116, c[0x0][0x3f4] ;  /* 0x0000fd00ff747b82 */ /* 0x000e220000000800 */
[----:B------:R-:W-:Y:S01]  /*3310*/  VIADD R40, R25, 0xffffffff ;  /* 0xffffffff19287836 */ /* 0x000fe20000000000 */
[----:B------:R-:W-:Y:S05]  /*3320*/  YIELD ;  /* 0x0000000000007946 */ /* 0x000fea0003800000 */
[----:B------:R-:W-:Y:S01]  /*3330*/  SHF.R.S32.HI R109, RZ, 0x1f, R40 ;  /* 0x0000001fff6d7819 */ /* 0x000fe20000011428 */
[----:B------:R-:W1:Y:S01]  /*3340*/  LDC.64 R106, c[0x0][0x2e8] ;  /* 0x0000ba00ff6a7b82 */ /* 0x000e620000000a00 */
[-C--:B------:R-:W-:Y:S01]  /*3350*/  IMAD R36, R9, R40.reuse, RZ ;  /* 0x0000002809247224 */ /* 0x080fe200078e02ff */
[----:B------:R-:W-:Y:S01]  /*3360*/  BSSY B0, `(.L_x_1549) ;  /* 0x0000541000007945 */ /* 0x000fe20003800000 */
[----:B------:R-:W-:-:S04]  /*3370*/  IMAD.WIDE.U32 R110, R11, R40, RZ ;  /* 0x000000280b6e7225 */ /* 0x000fc800078e00ff */
[----:B------:R-:W-:Y:S01]  /*3380*/  IMAD R39, R109, R11, R36 ;  /* 0x0000000b6d277224 */ /* 0x000fe200078e0224 */
[CC--:B------:R-:W-:Y:S02]  /*3390*/  IADD3 R37, P2, R3.reuse, R110.reuse, RZ ;  /* 0x0000006e03257210 */ /* 0x0c0fe40007f5e0ff */
[----:B------:R-:W-:Y:S01]  /*33a0*/  IADD3 R25, P4, P5, R3, R110, R12 ;  /* 0x0000006e03197210 */ /* 0x000fe20007d9e00c */
[----:B------:R-:W-:-:S04]  /*33b0*/  IMAD.IADD R72, R111, 0x1, R39 ;  /* 0x000000016f487824 */ /* 0x000fc800078e0227 */
[----:B------:R-:W-:Y:S01]  /*33c0*/  IMAD.X R38, R72, 0x1, R4, P2 ;  /* 0x0000000148267824 */ /* 0x000fe200010e0604 */
[----:B0-----:R-:W-:Y:S02]  /*33d0*/  ISETP.GE.AND P2, PT, R116, 0x1, PT ;  /* 0x000000017400780c */ /* 0x001fe40003f46270 */
[----:B------:R-:W-:Y:S02]  /*33e0*/  IADD3.X R36, R4, R72, R10, P4, P5 ;  /* 0x0000004804247210 */ /* 0x000fe400027ea40a */
[-C--:B-1----:R-:W-:Y:S02]  /*33f0*/  LEA R48, P6, R25, R106.reuse, 0x1 ;  /* 0x0000006a19307211 */ /* 0x082fe400078c08ff */
[----:B------:R-:W-:Y:S02]  /*3400*/  LEA R50, P3, R37, R106, 0x1 ;  /* 0x0000006a25327211 */ /* 0x000fe400078608ff */
[-C--:B------:R-:W-:Y:S02]  /*3410*/  LEA.HI.X R49, R25, R107.reuse, R36, 0x1, P6 ;  /* 0x0000006b19317211 */ /* 0x080fe400030f0c24 */
[----:B------:R-:W-:-:S02]  /*3420*/  LEA.HI.X R51, R37, R107, R38, 0x1, P3 ;  /* 0x0000006b25337211 */ /* 0x000fc400018f0c26 */
[----:B------:R-:W-:-:S04]  /*3430*/  ISETP.GT.AND P3, PT, R40, R24, PT ;  /* 0x000000182800720c */ /* 0x000fc80003f64270 */
[----:B------:R-:W-:Y:S01]  /*3440*/  P2R R100, PR, RZ, 0x8 ;  /* 0x00000008ff647803 */ /* 0x000fe20000000000 */
[----:B--2---:R-:W-:-:S05]  /*3450*/  IMAD R25, R17, 0x4000, R41 ;  /* 0x0000400011197824 */ /* 0x004fca00078e0229 */
[----:B------:R-:W-:Y:S01]  /*3460*/  LEA R102, R25, R16, 0x1 ;  /* 0x0000001019667211 */ /* 0x000fe200078e08ff */
[----:B------:R-:W-:Y:S01]  /*3470*/  IMAD.MOV.U32 R25, RZ, RZ, R40 ;  /* 0x000000ffff197224 */ /* 0x000fe200078e0028 */
[----:B------:R-:W-:Y:S06]  /*3480*/  @!P2 BRA `(.L_x_1550) ;  /* 0x0000004c00fca947 */ /* 0x000fec0003800000 */
[----:B------:R-:W-:Y:S01]  /*3490*/  ULDC.U8 UR4, c[0x0][0x410] ;  /* 0x0001040000047ab9 */ /* 0x000fe20000000000 */
[-C--:B------:R-:W-:Y:S01]  /*34a0*/  IMAD R36, R13, R40.reuse, RZ ;  /* 0x000000280d247224 */ /* 0x080fe200078e02ff */
[----:B------:R-:W-:Y:S01]  /*34b0*/  ISETP.NE.AND P2, PT, RZ, UR4, PT ;  /* 0x00000004ff007c0c */ /* 0x000fe2000bf45270 */
[-C--:B------:R-:W-:Y:S02]  /*34c0*/  IMAD R38, R21, R40.reuse, RZ ;  /* 0x0000002815267224 */ /* 0x080fe400078e02ff */
[----:B------:R-:W-:Y:S02]  /*34d0*/  IMAD R99, R109, R15, R36 ;  /* 0x0000000f6d637224 */ /* 0x000fe400078e0224 */
[----:B------:R-:W-:Y:S02]  /*34e0*/  IMAD R105, R25, -0x40, R2 ;  /* 0xffffffc019697824 */ /* 0x000fe400078e0202 */
[----:B------:R-:W-:Y:S02]  /*34f0*/  IMAD R109, R109, R27, R38 ;  /* 0x0000001b6d6d7224 */ /* 0x000fe400078e0226 */
[----:B------:R-:W-:Y:S01]  /*3500*/  IMAD.WIDE.U32 R70, R15, R40, RZ ;  /* 0x000000280f467225 */ /* 0x000fe200078e00ff */
[----:B------:R-:W-:-:S03]  /*3510*/  VIMNMX R105, R105, 0x40, PT ;  /* 0x0000004069697848 */ /* 0x000fc60003fe0100 */
[----:B------:R-:W-:-:S04]  /*3520*/  IMAD.WIDE.U32 R68, R27, R40, RZ ;  /* 0x000000281b447225 */ /* 0x000fc800078e00ff */
[----:B------:R-:W-:Y:S02]  /*3530*/  IMAD.IADD R99, R71, 0x1, R99 ;  /* 0x0000000147637824 */ /* 0x000fe400078e0263 */
        /* <DEDUP_REMOVED lines=16> */
[----:B------:R-:W-:Y:S02]  /*3640*/  IADD3 R39, P4, R80, R68, RZ ;  /* 0x0000004450277210 */ /* 0x000fe40007f9e0ff */
[----:B------:R-:W-:Y:S02]  /*3650*/  CS2R R106, SRZ ;  /* 0x00000000006a7805 */ /* 0x000fe4000001ff00 */
[-C--:B------:R-:W-:Y:S01]  /*3660*/  ISETP.GE.AND P5, PT, R200, R116.reuse, PT ;  /* 0x00000074c800720c */ /* 0x080fe20003fa6270 */
[----:B------:R-:W-:Y:S01]  /*3670*/  IMAD.X R38, R99, 0x1, R31, P2 ;  /* 0x0000000163267824 */ /* 0x000fe200010e061f */
[----:B------:R-:W-:Y:S01]  /*3680*/  LEA R36, P2, R37, UR4, 0x1 ;  /* 0x0000000425247c11 */ /* 0x000fe2000f8408ff */
[----:B------:R-:W-:Y:S01]  /*3690*/  IMAD.X R42, R109, 0x1, R33, P4 ;  /* 0x000000016d2a7824 */ /* 0x000fe200020e0621 */
[----:B------:R-:W-:Y:S01]  /*36a0*/  CS2R R110, SRZ ;  /* 0x00000000006e7805 */ /* 0x000fe2000001ff00 */
[----:B------:R-:W-:Y:S01]  /*36b0*/  ULDC.64 UR6, c[0x0][0x208] ;  /* 0x0000820000067ab9 */ /* 0x000fe20000000a00 */
[----:B------:R-:W-:Y:S01]  /*36c0*/  LEA.HI.X R37, R37, UR5, R38, 0x1, P2 ;  /* 0x0000000525257c11 */ /* 0x000fe200090f0c26 */
[----:B------:R-:W-:Y:S01]  /*36d0*/  ULDC.64 UR4, c[0x0][0x400] ;  /* 0x0001000000047ab9 */ /* 0x000fe20000000a00 */
[----:B------:R-:W-:-:S02]  /*36e0*/  ISETP.GE.AND P4, PT, R234, R116, PT ;  /* 0x00000074ea00720c */ /* 0x000fc40003f86270 */
[----:B------:R-:W-:-:S03]  /*36f0*/  LEA R38, P2, R39, UR4, 0x1 ;  /* 0x0000000427267c11 */ /* 0x000fc6000f8408ff */
[----:B------:R0:W5:Y:S01]  /*3700*/  @!P5 LDG.E.64 R106, desc[UR6][R36.64] ;  /* 0x00000006246ad981 */ /* 0x000162000c1e1b00 */
[----:B------:R-:W-:Y:S02]  /*3710*/  LEA.HI.X R39, R39, UR5, R42, 0x1, P2 ;  /* 0x0000000527277c11 */ /* 0x000fe400090f0c2a */
[----:B------:R-:W-:-:S03]  /*3720*/  ISETP.GE.AND P2, PT, R233, R116, PT ;  /* 0x00000074e900720c */ /* 0x000fc60003f46270 */
[----:B------:R0:W5:Y:S01]  /*3730*/  @!P5 LDG.E.64 R110, desc[UR6][R38.64] ;  /* 0x00000006266ed981 */ /* 0x000162000c1e1b00 */
[----:B------:R-:W-:Y:S02]  /*3740*/  ISETP.GE.AND P5, PT, R235, R116, PT ;  /* 0x00000074eb00720c */ /* 0x000fe40003fa6270 */
[----:B------:R-:W-:Y:S02]  /*3750*/  CS2R R72, SRZ ;  /* 0x0000000000487805 */ /* 0x000fe4000001ff00 */
[----:B------:R-:W-:Y:S02]  /*3760*/  CS2R R64, SRZ ;  /* 0x0000000000407805 */ /* 0x000fe4000001ff00 */
[----:B------:R-:W-:Y:S02]  /*3770*/  CS2R R60, SRZ ;  /* 0x00000000003c7805 */ /* 0x000fe4000001ff00 */
[----:B------:R-:W-:Y:S02]  /*3780*/  CS2R R74, SRZ ;  /* 0x00000000004a7805 */ /* 0x000fe4000001ff00 */
[----:B------:R-:W-:-:S02]  /*3790*/  CS2R R66, SRZ ;  /* 0x0000000000427805 */ /* 0x000fc4000001ff00 */
[----:B------:R-:W-:Y:S01]  /*37a0*/  CS2R R62, SRZ ;  /* 0x00000000003e7805 */ /* 0x000fe2000001ff00 */
[----:B------:R0:W5:Y:S04]  /*37b0*/  @!P4 LDG.E.64 R72, desc[UR6][R36.64+0x40] ;  /* 0x000040062448c981 */ /* 0x000168000c1e1b00 */
[----:B------:R0:W5:Y:S04]  /*37c0*/  @!P2 LDG.E.64 R64, desc[UR6][R36.64+0x80] ;  /* 0x000080062440a981 */ /* 0x000168000c1e1b00 */
[----:B------:R0:W5:Y:S04]  /*37d0*/  @!P5 LDG.E.64 R60, desc[UR6][R36.64+0xc0] ;  /* 0x0000c006243cd981 */ /* 0x000168000c1e1b00 */
[----:B------:R0:W5:Y:S04]  /*37e0*/  @!P4 LDG.E.64 R74, desc[UR6][R38.64+0x40] ;  /* 0x00004006264ac981 */ /* 0x000168000c1e1b00 */
[----:B------:R0:W5:Y:S04]  /*37f0*/  @!P2 LDG.E.64 R66, desc[UR6][R38.64+0x80] ;  /* 0x000080062642a981 */ /* 0x000168000c1e1b00 */
[----:B------:R0:W5:Y:S02]  /*3800*/  @!P5 LDG.E.64 R62, desc[UR6][R38.64+0xc0] ;  /* 0x0000c006263ed981 */ /* 0x000164000c1e1b00 */
.L_x_1553:
[----:B------:R-:W-:Y:S05]  /*3810*/  BSYNC B1 ;  /* 0x0000000000017941 */ /* 0x000fea0003800000 */
.L_x_1552:
[----:B0-----:R-:W-:Y:S01]  /*3820*/  VIADD R36, R23, 0x20 ;  /* 0x0000002017247836 */ /* 0x001fe20000000000 */
[----:B------:R-:W-:Y:S01]  /*3830*/  BSSY B1, `(.L_x_1554) ;  /* 0x0000029000017945 */ /* 0x000fe20003800000 */
[----:B------:R-:W-:Y:S02]  /*3840*/  CS2R R44, SRZ ;  /* 0x00000000002c7805 */ /* 0x000fe4000001ff00 */
[----:B------:R-:W-:Y:S02]  /*3850*/  CS2R R52, SRZ ;  /* 0x0000000000347805 */ /* 0x000fe4000001ff00 */
[----:B------:R-:W-:Y:S02]  /*3860*/  CS2R R56, SRZ ;  /* 0x0000000000387805 */ /* 0x000fe4000001ff00 */
[----:B------:R-:W-:Y:S02]  /*3870*/  ISETP.GE.AND P4, PT, R36, R105, PT ;  /* 0x000000692400720c */ /* 0x000fe40003f86270 */
[----:B------:R-:W-:-:S02]  /*3880*/  CS2R R42, SRZ ;  /* 0x00000000002a7805 */ /* 0x000fc4000001ff00 */
[----:B------:R-:W-:Y:S02]  /*3890*/  CS2R R46, SRZ ;  /* 0x00000000002e7805 */ /* 0x000fe4000001ff00 */
[----:B------:R-:W-:Y:S02]  /*38a0*/  CS2R R54, SRZ ;  /* 0x0000000000367805 */ /* 0x000fe4000001ff00 */
[----:B------:R-:W-:-:S05]  /*38b0*/  CS2R R58, SRZ ;  /* 0x00000000003a7805 */ /* 0x000fca000001ff00 */
[----:B------:R-:W-:Y:S05]  /*38c0*/  @P4 BRA `(.L_x_1555) ;  /* 0x00000000007c4947 */ /* 0x000fea0003800000 */
[----:B------:R-:W-:Y:S01]  /*38d0*/  IADD3 R70, P2, P5, R84, R70, R20 ;  /* 0x0000004654467210 */ /* 0x000fe20007d5e014 */
[----:B------:R-:W-:Y:S01]  /*38e0*/  ULDC.64 UR4, c[0x0][0x3e8] ;  /* 0x0000fa0000047ab9 */ /* 0x000fe20000000a00 */
[----:B------:R-:W-:Y:S01]  /*38f0*/  ULDC.64 UR6, c[0x0][0x400] ;  /* 0x0001000000067ab9 */ /* 0x000fe20000000a00 */
[----:B------:R-:W-:Y:S02]  /*3900*/  CS2R R56, SRZ ;  /* 0x0000000000387805 */ /* 0x000fe4000001ff00 */
[----:B------:R-:W-:Y:S02]  /*3910*/  IADD3.X R99, R31, R99, R14, P2, P5 ;  /* 0x000000631f637210 */ /* 0x000fe400017ea40e */
[----:B------:R-:W-:Y:S02]  /*3920*/  CS2R R52, SRZ ;  /* 0x0000000000347805 */ /* 0x000fe4000001ff00 */
[----:B------:R-:W-:Y:S02]  /*3930*/  IADD3 R68, P2, P5, R80, R68, R28 ;  /* 0x0000004450447210 */ /* 0x000fe40007d5e01c */
[----:B------:R-:W-:-:S02]  /*3940*/  CS2R R58, SRZ ;  /* 0x00000000003a7805 */ /* 0x000fc4000001ff00 */
[----:B------:R-:W-:Y:S01]  /*3950*/  CS2R R54, SRZ ;  /* 0x0000000000367805 */ /* 0x000fe2000001ff00 */
[----:B------:R-:W-:Y:S01]  /*3960*/  ULDC.64 UR8, c[0x0][0x208] ;  /* 0x0000820000087ab9 */ /* 0x000fe20000000a00 */
[----:B------:R-:W-:Y:S02]  /*3970*/  IADD3.X R109, R33, R109, R26, P2, P5 ;  /* 0x0000006d216d7210 */ /* 0x000fe400017ea41a */
[----:B------:R-:W-:Y:S02]  /*3980*/  LEA R36, P2, R70, UR4, 0x1 ;  /* 0x0000000446247c11 */ /* 0x000fe4000f8408ff */
[----:B------:R-:W-:Y:S02]  /*3990*/  LEA R38, P5, R68, UR6, 0x1 ;  /* 0x0000000644267c11 */ /* 0x000fe4000f8a08ff */
[----:B------:R-:W-:Y:S02]  /*39a0*/  LEA.HI.X R37, R70, UR5, R99, 0x1, P2 ;  /* 0x0000000546257c11 */ /* 0x000fe400090f0c63 */
[----:B------:R-:W-:-:S02]  /*39b0*/  LEA.HI.X R39, R68, UR7, R109, 0x1, P5 ;  /* 0x0000000744277c11 */ /* 0x000fc4000a8f0c6d */
[-C--:B------:R-:W-:Y:S02]  /*39c0*/  ISETP.GE.AND P2, PT, R200, R116.reuse, PT ;  /* 0x00000074c800720c */ /* 0x080fe40003f46270 */
[----:B------:R-:W-:Y:S02]  /*39d0*/  ISETP.GE.AND P5, PT, R234, R116, PT ;  /* 0x00000074ea00720c */ /* 0x000fe40003fa6270 */
[----:B------:R-:W-:Y:S02]  /*39e0*/  CS2R R44, SRZ ;  /* 0x00000000002c7805 */ /* 0x000fe4000001ff00 */
[----:B------:R-:W-:Y:S02]  /*39f0*/  CS2R R40, SRZ ;  /* 0x0000000000287805 */ /* 0x000fe4000001ff00 */
[----:B------:R-:W-:-:S05]  /*3a00*/  CS2R R46, SRZ ;  /* 0x00000000002e7805 */ /* 0x000fca000001ff00 */
[----:B------:R0:W5:Y:S04]  /*3a10*/  @!P2 LDG.E.64 R56, desc[UR8][R36.64] ;  /* 0x000000082438a981 */ /* 0x000168000c1e1b00 */
[----:B------:R0:W5:Y:S01]  /*3a20*/  @!P2 LDG.E.64 R58, desc[UR8][R38.64] ;  /* 0x00000008263aa981 */ /* 0x000162000c1e1b00 */
[----:B------:R-:W-:-:S03]  /*3a30*/  ISETP.GE.AND P2, PT, R233, R116, PT ;  /* 0x00000074e900720c */ /* 0x000fc60003f46270 */
[----:B------:R0:W5:Y:S04]  /*3a40*/  @!P5 LDG.E.64 R52, desc[UR8][R36.64+0x40] ;  /* 0x000040082434d981 */ /* 0x000168000c1e1b00 */
[----:B------:R0:W5:Y:S01]  /*3a50*/  @!P5 LDG.E.64 R54, desc[UR8][R38.64+0x40] ;  /* 0x000040082636d981 */ /* 0x000162000c1e1b00 */
[----:B------:R-:W-:Y:S02]  /*3a60*/  ISETP.GE.AND P5, PT, R235, R116, PT ;  /* 0x00000074eb00720c */ /* 0x000fe40003fa6270 */
[----:B------:R-:W-:-:S03]  /*3a70*/  CS2R R42, SRZ ;  /* 0x00000000002a7805 */ /* 0x000fc6000001ff00 */
[----:B------:R0:W5:Y:S04]  /*3a80*/  @!P2 LDG.E.64 R44, desc[UR8][R36.64+0x80] ;  /* 0x00008008242ca981 */ /* 0x000168000c1e1b00 */
[----:B------:R0:W5:Y:S04]  /*3a90*/  @!P2 LDG.E.64 R46, desc[UR8][R38.64+0x80] ;  /* 0x00008008262ea981 */ /* 0x000168000c1e1b00 */
[----:B------:R0:W5:Y:S04]  /*3aa0*/  @!P5 LDG.E.64 R40, desc[UR8][R36.64+0xc0] ;  /* 0x0000c0082428d981 */ /* 0x000168000c1e1b00 */
[----:B------:R0:W5:Y:S02]  /*3ab0*/  @!P5 LDG.E.64 R42, desc[UR8][R38.64+0xc0] ;  /* 0x0000c008262ad981 */ /* 0x000164000c1e1b00 */
.L_x_1555:
[----:B------:R-:W-:Y:S05]  /*3ac0*/  BSYNC B1 ;  /* 0x0000000000017941 */ /* 0x000fea0003800000 */
.L_x_1554:
[----:B0-----:R-:W2:Y:S01]  /*3ad0*/  LDL R36, [R1+0x20] ;  /* 0x0000200001247983 */ /* 0x001ea20000100800 */
[----:B-----5:R-:W-:Y:S02]  /*3ae0*/  IMAD.MOV.U32 R37, RZ, RZ, R61 ;  /* 0x000000ffff257224 */ /* 0x020fe400078e003d */
[----:B------:R-:W-:Y:S02]  /*3af0*/  IMAD.MOV.U32 R38, RZ, RZ, R64 ;  /* 0x000000ffff267224 */ /* 0x000fe400078e0040 */
[----:B------:R-:W-:-:S05]  /*3b00*/  IMAD.MOV.U32 R39, RZ, RZ, R65 ;  /* 0x000000ffff277224 */ /* 0x000fca00078e0041 */
[----:B------:R-:W-:Y:S01]  /*3b10*/  PRMT R123, R38, 0x5410, R39 ;  /* 0x00005410267b7816 */ /* 0x000fe20000000027 */
[----:B------:R-:W-:Y:S01]  /*3b20*/  IMAD.MOV.U32 R38, RZ, RZ, R106 ;  /* 0x000000ffff267224 */ /* 0x000fe200078e006a */
[----:B------:R-:W-:-:S04]  /*3b30*/  MOV R39, R107 ;  /* 0x0000006b00277202 */ /* 0x000fc80000000f00 */
[----:B------:R-:W-:Y:S02]  /*3b40*/  PRMT R128, R38, 0x5410, R39 ;  /* 0x0000541026807816 */ /* 0x000fe40000000027 */
[----:B--2---:R-:W-:Y:S02]  /*3b50*/  R2UR UR4, R36 ;  /* 0x00000000240472ca */ /* 0x004fe400000e0000 */
[----:B------:R-:W-:-:S04]  /*3b60*/  MOV R36, R60 ;  /* 0x0000003c00247202 */ /* 0x000fc80000000f00 */
[----:B------:R-:W-:Y:S01]  /*3b70*/  PRMT R122, R36, 0x5410, R37 ;  /* 0x00005410247a7816 */ /* 0x000fe20000000025 */
[----:B------:R-:W-:Y:S02]  /*3b80*/  IMAD.MOV.U32 R36, RZ, RZ, R72 ;  /* 0x000000ffff247224 */ /* 0x000fe400078e0048 */
[----:B------:R-:W-:-:S03]  /*3b90*/  IMAD.MOV.U32 R37, RZ, RZ, R73 ;  /* 0x000000ffff257224 */ /* 0x000fc600078e0049 */
[----:B------:R-:W-:Y:S01]  /*3ba0*/  PRMT R127, R36, 0x7610, R127 ;  /* 0x00007610247f7816 */ /* 0x000fe2000000007f */
[----:B------:R-:W-:Y:S01]  /*3bb0*/  IMAD.MOV.U32 R36, RZ, RZ, R62 ;  /* 0x000000ffff247224 */ /* 0x000fe200078e003e */
[----:B------:R-:W-:Y:S01]  /*3bc0*/  PRMT R126, R37, 0x7610, R126 ;  /* 0x00007610257e7816 */ /* 0x000fe2000000007e */
[----:B------:R-:W-:Y:S01]  /*3bd0*/  IMAD.MOV.U32 R37, RZ, RZ, R63 ;  /* 0x000000ffff257224 */ /* 0x000fe200078e003f */
[----:B------:R-:W-:-:S04]  /*3be0*/  UISETP.NE.AND UP0, UPT, UR4, 0x3, UPT ;  /* 0x000000030400788c */ /* 0x000fc8000bf05270 */
[----:B------:R-:W-:Y:S01]  /*3bf0*/  PRMT R124, R36, 0x5410, R37 ;  /* 0x00005410247c7816 */ /* 0x000fe20000000025 */
[----:B------:R-:W-:Y:S01]  /*3c00*/  IMAD.MOV.U32 R36, RZ, RZ, R66 ;  /* 0x000000ffff247224 */ /* 0x000fe200078e0042 */
[----:B------:R-:W-:Y:S01]  /*3c10*/  PLOP3.LUT P2, PT, PT, PT, UP0, 0x80, 0x0 ;  /* 0x000000000000781c */ /* 0x000fe20003f4f008 */
[----:B------:R-:W-:-:S05]  /*3c20*/  IMAD.MOV.U32 R37, RZ, RZ, R67 ;  /* 0x000000ffff257224 */ /* 0x000fca00078e0043 */
[----:B------:R-:W-:Y:S01]  /*3c30*/  PRMT R125, R36, 0x5410, R37 ;  /* 0x00005410247d7816 */ /* 0x000fe20000000025 */
[----:B------:R-:W-:Y:S02]  /*3c40*/  IMAD.MOV.U32 R36, RZ, RZ, R74 ;  /* 0x000000ffff247224 */ /* 0x000fe400078e004a */
[----:B------:R-:W-:-:S03]  /*3c50*/  IMAD.MOV.U32 R37, RZ, RZ, R75 ;  /* 0x000000ffff257224 */ /* 0x000fc600078e004b */
[----:B------:R-:W-:Y:S01]  /*3c60*/  PRMT R127, R127, 0x5410, R36 ;  /* 0x000054107f7f7816 */ /* 0x000fe20000000024 */
[----:B------:R-:W-:Y:S01]  /*3c70*/  IMAD.MOV.U32 R36, RZ, RZ, R111 ;  /* 0x000000ffff247224 */ /* 0x000fe200078e006f */
[----:B------:R-:W-:Y:S02]  /*3c80*/  PRMT R126, R126, 0x5410, R37 ;  /* 0x000054107e7e7816 */ /* 0x000fe40000000025 */
[----:B------:R-:W-:-:S04]  /*3c90*/  MOV R37, R110 ;  /* 0x0000006e00257202 */ /* 0x000fc80000000f00 */
[----:B------:R-:W-:Y:S01]  /*3ca0*/  PRMT R129, R37, 0x5410, R36 ;  /* 0x0000541025817816 */ /* 0x000fe20000000024 */
[----:B------:R-:W-:Y:S02]  /*3cb0*/  IMAD.MOV.U32 R37, RZ, RZ, R40 ;  /* 0x000000ffff257224 */ /* 0x000fe400078e0028 */
[----:B------:R-:W-:-:S05]  /*3cc0*/  IMAD.MOV.U32 R36, RZ, RZ, R41 ;  /* 0x000000ffff247224 */ /* 0x000fca00078e0029 */
        /* <DEDUP_REMOVED lines=22> */
[----:B------:R-:W-:Y:S06]  /*3e30*/  @!P2 BRA `(.L_x_1556) ;  /* 0x000000000004a947 */ /* 0x000fec0003800000 */
[----:B------:R-:W-:Y:S01]  /*3e40*/  BPT.TRAP 0x1 ;  /* 0x000000040000795c */ /* 0x000fe20000300000 */
.L_x_1556:
[----:B------:R-:W-:Y:S01]  /*3e50*/  IMAD R99, R17, 0x8, R16 ;  /* 0x0000000811637824 */ /* 0x000fe200078e0210 */
[----:B------:R-:W-:Y:S01]  /*3e60*/  SHF.L.U32 R109, R236, 0x1f, RZ ;  /* 0x0000001fec6d7819 */ /* 0x000fe200000006ff */
[----:B------:R-:W-:Y:S03]  /*3e70*/  BSSY B1, `(.L_x_1557) ;  /* 0x0000003000017945 */ /* 0x000fe60003800000 */
[----:B------:R-:W0:Y:S02]  /*3e80*/  SYNCS.PHASECHK.TRANS64.TRYWAIT P5, [R99+URZ+0x30890], R109 ;  /* 0x0308906d630075a7 */ /* 0x000e2400080a017f */
[----:B0-----:R-:W-:Y:S05]  /*3e90*/  @!P5 BRA `(.L_x_1558) ;  /* 0x000002a800e0d947 */ /* 0x001fea0003800000 */
.L_x_2028:
[----:B------:R-:W-:Y:S05]  /*3ea0*/  BSYNC B1 ;  /* 0x0000000000017941 */ /* 0x000fea0003800000 */
.L_x_1557:
[----:B------:R-:W-:Y:S04]  /*3eb0*/  BSSY B1, `(.L_x_1559) ;  /* 0x00000d8000017945 */ /* 0x000fe80003800000 */
[----:B------:R-:W-:Y:S05]  /*3ec0*/  @P3 BRA `(.L_x_1560) ;  /* 0x0000000c00583947 */ /* 0x000fea0003800000 */
[----:B------:R-:W-:Y:S01]  /*3ed0*/  ISETP.NE.AND P3, PT, R30, RZ, PT ;  /* 0x000000ff1e00720c */ /* 0x000fe20003f65270 */
[----:B------:R-:W-:-:S12]  /*3ee0*/  BSSY B2, `(.L_x_1561) ;  /* 0x0000031000027945 */ /* 0x000fd80003800000 */
[----:B------:R-:W-:Y:S05]  /*3ef0*/  @!P3 BRA `(.L_x_1562) ;  /* 0x0000000000bcb947 */ /* 0x000fea0003800000 */
[----:B------:R1:W2:Y:S01]  /*3f00*/  LDS.128 R36, [R102+0x20400] ;  /* 0x0204000066247984 */ /* 0x0002a20000000c00 */
[----:B------:R-:W-:Y:S01]  /*3f10*/  ISETP.GE.AND P3, PT, R200, R116, PT ;  /* 0x00000074c800720c */ /* 0x000fe20003f66270 */
[----:B------:R-:W-:-:S12]  /*3f20*/  BSSY B3, `(.L_x_1563) ;  /* 0x000002a000037945 */ /* 0x000fd80003800000 */
[----:B-1----:R-:W-:Y:S05]  /*3f30*/  @P3 BRA `(.L_x_1564) ;  /* 0x0000000000a03947 */ /* 0x002fea0003800000 */
[----:B------:R-:W-:Y:S01]  /*3f40*/  SHF.R.U64 R70, R110, 0x10, R111 ;  /* 0x000000106e467819 */ /* 0x000fe2000000126f */
[--C-:B--2---:R-:W-:Y:S01]  /*3f50*/  HADD2.F32 R69, -RZ, R37.reuse.H1_H1 ;  /* 0x30000025ff457230 */ /* 0x104fe20000004100 */
[--C-:B------:R-:W-:Y:S01]  /*3f60*/  SHF.R.U64 R68, R106, 0x10, R107.reuse ;  /* 0x000000106a447819 */ /* 0x100fe2000000126b */
[----:B------:R-:W-:Y:S01]  /*3f70*/  HADD2.F32 R71, -RZ, R37.H0_H0 ;  /* 0x20000025ff477230 */ /* 0x000fe20000004100 */
[----:B------:R-:W-:Y:S01]  /*3f80*/  SHF.R.U32.HI R106, RZ, 0x10, R107 ;  /* 0x00000010ff6a7819 */ /* 0x000fe2000001166b */
[----:B------:R-:W-:Y:S01]  /*3f90*/  HADD2.F32 R70, -RZ, R70.H0_H0 ;  /* 0x20000046ff467230 */ /* 0x000fe20000004100 */
[----:B------:R-:W-:Y:S01]  /*3fa0*/  SHF.R.U32.HI R110, RZ, 0x10, R111 ;  /* 0x00000010ff6e7819 */ /* 0x000fe2000001166f */
[----:B------:R-:W-:Y:S02]  /*3fb0*/  HADD2.F32 R68, -RZ, R68.H0_H0 ;  /* 0x20000044ff447230 */ /* 0x000fe40000004100 */
[----:B------:R-:W-:Y:S02]  /*3fc0*/  HADD2.F32 R107, -RZ, R38.H0_H0 ;  /* 0x20000026ff6b7230 */ /* 0x000fe40000004100 */
        /* <DEDUP_REMOVED lines=8> */
[----:B------:R-:W-:Y:S02]  /*4050*/  HADD2.F32 R106, -RZ, R39.H0_H0 ;  /* 0x20000027ff6a7230 */ /* 0x000fe40000004100 */
[----:B------:R-:W-:Y:S01]  /*4060*/  FMUL.FTZ R39, R70, R69 ;  /* 0x0000004546277220 */ /* 0x000fe20000410000 */
[----:B------:R-:W-:-:S02]  /*4070*/  HADD2.F32 R110, -RZ, R129.H0_H0 ;  /* 0x20000081ff6e7230 */ /* 0x000fc40000004100 */
[C---:B------:R-:W-:Y:S01]  /*4080*/  FMUL.FTZ R69, R106.reuse, R69 ;  /* 0x000000456a457220 */ /* 0x040fe20000410000 */
[-C--:B------:R-:W-:Y:S01]  /*4090*/  FFMA.FTZ R39, R106, R71.reuse, -R39 ;  /* 0x000000476a277223 */ /* 0x080fe20000010827 */
[----:B------:R-:W-:Y:S02]  /*40a0*/  HADD2.F32 R106, -RZ, R128.H0_H0 ;  /* 0x20000080ff6a7230 */ /* 0x000fe40000004100 */
[----:B------:R-:W-:Y:S01]  /*40b0*/  FFMA.FTZ R70, R70, R71, R69 ;  /* 0x0000004746467223 */ /* 0x000fe20000010045 */
[--C-:B------:R-:W-:Y:S02]  /*40c0*/  HADD2.F32 R69, -RZ, R36.reuse.H1_H1 ;  /* 0x30000024ff457230 */ /* 0x100fe40000004100 */
[----:B------:R-:W-:Y:S02]  /*40d0*/  HADD2.F32 R71, -RZ, R36.H0_H0 ;  /* 0x20000024ff477230 */ /* 0x000fe40000004100 */
[----:B------:R-:W-:Y:S01]  /*40e0*/  F2FP.F16.F32.PACK_AB R39, R70, R39 ;  /* 0x000000274627723e */ /* 0x000fe200000000ff */
[----:B------:R-:W-:-:S02]  /*40f0*/  FMUL.FTZ R36, R69, R110 ;  /* 0x0000006e45247220 */ /* 0x000fc40000410000 */
[C---:B------:R-:W-:Y:S02]  /*4100*/  FMUL.FTZ R110, R71.reuse, R110 ;  /* 0x0000006e476e7220 */ /* 0x040fe40000410000 */
[-C--:B------:R-:W-:Y:S01]  /*4110*/  FFMA.FTZ R36, R71, R106.reuse, -R36 ;  /* 0x0000006a47247223 */ /* 0x080fe20000010824 */
[----:B------:R-:W-:Y:S02]  /*4120*/  HADD2.F32 R71, -RZ, R38.H1_H1 ;  /* 0x30000026ff477230 */ /* 0x000fe40000004100 */
[----:B------:R-:W-:Y:S01]  /*4130*/  FFMA.FTZ R69, R69, R106, R110 ;  /* 0x0000006a45457223 */ /* 0x000fe2000001006e */
[----:B------:R-:W-:Y:S02]  /*4140*/  HADD2.F32 R110, -RZ, R129.H1_H1 ;  /* 0x30000081ff6e7230 */ /* 0x000fe40000004100 */
[----:B------:R-:W-:Y:S02]  /*4150*/  HADD2.F32 R106, -RZ, R128.H1_H1 ;  /* 0x30000080ff6a7230 */ /* 0x000fe40000004100 */
[----:B------:R-:W-:Y:S01]  /*4160*/  F2FP.F16.F32.PACK_AB R36, R69, R36 ;  /* 0x000000244524723e */ /* 0x000fe200000000ff */
[-C--:B------:R-:W-:Y:S01]  /*4170*/  FMUL.FTZ R38, R71, R110.reuse ;  /* 0x0000006e47267220 */ /* 0x080fe20000410000 */
[----:B------:R-:W-:-:S03]  /*4180*/  FMUL.FTZ R110, R107, R110 ;  /* 0x0000006e6b6e7220 */ /* 0x000fc60000410000 */
[-C--:B------:R-:W-:Y:S01]  /*4190*/  FFMA.FTZ R38, R107, R106.reuse, -R38 ;  /* 0x0000006a6b267223 */ /* 0x080fe20000010826 */
[----:B------:R-:W-:-:S05]  /*41a0*/  FFMA.FTZ R71, R71, R106, R110 ;  /* 0x0000006a47477223 */ /* 0x000fca000001006e */
[----:B------:R-:W-:-:S07]  /*41b0*/  F2FP.F16.F32.PACK_AB R38, R71, R38 ;  /* 0x000000264726723e */ /* 0x000fce00000000ff */
.L_x_1564:
[----:B------:R-:W-:Y:S05]  /*41c0*/  BSYNC B3 ;  /* 0x0000000000037941 */ /* 0x000fea0003800000 */
.L_x_1563:
[----:B------:R-:W-:Y:S02]  /*41d0*/  ULDC.64 UR4, c[0x0][0x208] ;  /* 0x0000820000047ab9 */ /* 0x000fe40000000a00 */
[----:B--2---:R1:W-:Y:S03]  /*41e0*/  STG.E.128 desc[UR4][R50.64], R36 ;  /* 0x0000002432007986 */ /* 0x0043e6000c101d04 */
.L_x_1562:
[----:B------:R-:W-:Y:S05]  /*41f0*/  BSYNC B2 ;  /* 0x0000000000027941 */ /* 0x000fea0003800000 */
.L_x_1561:
[----:B------:R-:W-:Y:S01]  /*4200*/  ISETP.NE.AND P3, PT, R93, RZ, PT ;  /* 0x000000ff5d00720c */ /* 0x000fe20003f65270 */
[----:B------:R-:W-:-:S12]  /*4210*/  BSSY B2, `(.L_x_1565) ;  /* 0x0000035000027945 */ /* 0x000fd80003800000 */
[----:B------:R-:W-:Y:S05]  /*4220*/  @!P3 BRA `(.L_x_1566) ;  /* 0x0000000000ccb947 */ /* 0x000fea0003800000 */
[----:B-1----:R1:W2:Y:S01]  /*4230*/  LDS.128 R36, [R102+0x22400] ;  /* 0x0224000066247984 */ /* 0x0022a20000000c00 */
[----:B------:R-:W-:Y:S01]  /*4240*/  ISETP.GE.AND P3, PT, R234, R116, PT ;  /* 0x00000074ea00720c */ /* 0x000fe20003f66270 */
[----:B------:R-:W-:-:S12]  /*4250*/  BSSY B3, `(.L_x_1567) ;  /* 0x000002e000037945 */ /* 0x000fd80003800000 */
[----:B-1----:R-:W-:Y:S05]  /*4260*/  @P3 BRA `(.L_x_1568) ;  /* 0x0000000000b03947 */ /* 0x002fea0003800000 */
[----:B------:R-:W-:Y:S01]  /*4270*/  SHF.R.U64 R68, R74, 0x10, R75 ;  /* 0x000000104a447819 */ /* 0x000fe2000000124b */
[----:B--2---:R-:W-:Y:S01]  /*4280*/  IMAD.MOV.U32 R70, RZ, RZ, R37 ;  /* 0x000000ffff467224 */ /* 0x004fe200078e0025 */
[--C-:B------:R-:W-:Y:S02]  /*4290*/  SHF.R.U64 R69, R72, 0x10, R73.reuse ;  /* 0x0000001048457819 */ /* 0x100fe40000001249 */
        /* <DEDUP_REMOVED lines=8> */
[-C--:B------:R-:W-:Y:S01]  /*4320*/  FFMA.FTZ R37, R70, R69.reuse, -R71 ;  /* 0x0000004546257223 */ /* 0x080fe20000010847 */
[----:B------:R-:W-:Y:S02]  /*4330*/  SHF.R.U32.HI R70, RZ, 0x10, R75 ;  /* 0x00000010ff467819 */ /* 0x000fe4000001164b */
[----:B------:R-:W-:Y:S01]  /*4340*/  FFMA.FTZ R68, R68, R69, R73 ;  /* 0x0000004544447223 */ /* 0x000fe20000010049 */
[----:B------:R-:W-:Y:S01]  /*4350*/  IMAD.MOV.U32 R69, RZ, RZ, R36 ;  /* 0x000000ffff457224 */ /* 0x000fe200078e0024 */
[----:B------:R-:W-:Y:S01]  /*4360*/  MOV R36, R39 ;  /* 0x0000002700247202 */ /* 0x000fe20000000f00 */
[----:B------:R-:W-:-:S02]  /*4370*/  HADD2.F32 R70, -RZ, R70.H0_H0 ;  /* 0x20000046ff467230 */ /* 0x000fc40000004100 */
[----:B------:R-:W-:Y:S02]  /*4380*/  F2FP.F16.F32.PACK_AB R37, R68, R37 ;  /* 0x000000254425723e */ /* 0x000fe400000000ff */
[--C-:B------:R-:W-:Y:S02]  /*4390*/  HADD2.F32 R39, -RZ, R36.reuse.H1_H1 ;  /* 0x30000024ff277230 */ /* 0x100fe40000004100 */
[----:B------:R-:W-:-:S03]  /*43a0*/  HADD2.F32 R36, -RZ, R36.H0_H0 ;  /* 0x20000024ff247230 */ /* 0x000fc60000004100 */
[CC--:B------:R-:W-:Y:S02]  /*43b0*/  FMUL.FTZ R71, R39.reuse, R70.reuse ;  /* 0x0000004627477220 */ /* 0x0c0fe40000410000 */
[C---:B------:R-:W-:Y:S02]  /*43c0*/  FMUL.FTZ R70, R36.reuse, R70 ;  /* 0x0000004624467220 */ /* 0x040fe40000410000 */
[-C--:B------:R-:W-:Y:S01]  /*43d0*/  FFMA.FTZ R36, R36, R72.reuse, -R71 ;  /* 0x0000004824247223 */ /* 0x080fe20000010847 */
[----:B------:R-:W-:Y:S02]  /*43e0*/  HADD2.F32 R71, -RZ, R127.H0_H0 ;  /* 0x2000007fff477230 */ /* 0x000fe40000004100 */
[----:B------:R-:W-:Y:S01]  /*43f0*/  FFMA.FTZ R39, R39, R72, R70 ;  /* 0x0000004827277223 */ /* 0x000fe20000010046 */
[----:B------:R-:W-:Y:S02]  /*4400*/  IMAD.MOV.U32 R70, RZ, RZ, R38 ;  /* 0x000000ffff467224 */ /* 0x000fe400078e0026 */
[----:B------:R-:W-:-:S02]  /*4410*/  HADD2.F32 R38, -RZ, R69.H0_H0 ;  /* 0x20000045ff267230 */ /* 0x000fc40000004100 */
[----:B------:R-:W-:Y:S01]  /*4420*/  HADD2.F32 R69, -RZ, R69.H1_H1 ;  /* 0x30000045ff457230 */ /* 0x000fe20000004100 */
[----:B------:R-:W-:Y:S01]  /*4430*/  F2FP.F16.F32.PACK_AB R39, R39, R36 ;  /* 0x000000242727723e */ /* 0x000fe200000000ff */
[----:B------:R-:W-:-:S05]  /*4440*/  HADD2.F32 R72, -RZ, R127.H1_H1 ;  /* 0x3000007fff487230 */ /* 0x000fca0000004100 */
[-C--:B------:R-:W-:Y:S01]  /*4450*/  FMUL.FTZ R73, R69, R72.reuse ;  /* 0x0000004845497220 */ /* 0x080fe20000410000 */
[----:B------:R-:W-:-:S03]  /*4460*/  FMUL.FTZ R72, R38, R72 ;  /* 0x0000004826487220 */ /* 0x000fc60000410000 */
[-C--:B------:R-:W-:Y:S01]  /*4470*/  FFMA.FTZ R38, R38, R71.reuse, -R73 ;  /* 0x0000004726267223 */ /* 0x080fe20000010849 */
[----:B------:R-:W-:Y:S01]  /*4480*/  FFMA.FTZ R69, R69, R71, R72 ;  /* 0x0000004745457223 */ /* 0x000fe20000010048 */
[--C-:B------:R-:W-:Y:S02]  /*4490*/  HADD2.F32 R71, -RZ, R70.reuse.H0_H0 ;  /* 0x20000046ff477230 */ /* 0x100fe40000004100 */
[----:B------:R-:W-:Y:S02]  /*44a0*/  HADD2.F32 R70, -RZ, R70.H1_H1 ;  /* 0x30000046ff467230 */ /* 0x000fe40000004100 */
[--C-:B------:R-:W-:Y:S01]  /*44b0*/  HADD2.F32 R73, -RZ, R126.reuse.H1_H1 ;  /* 0x3000007eff497230 */ /* 0x100fe20000004100 */
[----:B------:R-:W-:Y:S01]  /*44c0*/  F2FP.F16.F32.PACK_AB R36, R69, R38 ;  /* 0x000000264524723e */ /* 0x000fe200000000ff */
[----:B------:R-:W-:-:S03]  /*44d0*/  HADD2.F32 R72, -RZ, R126.H0_H0 ;  /* 0x2000007eff487230 */ /* 0x000fc60000004100 */
[-C--:B------:R-:W-:Y:S01]  /*44e0*/  FMUL.FTZ R74, R70, R73.reuse ;  /* 0x00000049464a7220 */ /* 0x080fe20000410000 */
[----:B------:R-:W-:-:S03]  /*44f0*/  FMUL.FTZ R73, R71, R73 ;  /* 0x0000004947497220 */ /* 0x000fc60000410000 */
[-C--:B------:R-:W-:Y:S01]  /*4500*/  FFMA.FTZ R74, R71, R72.reuse, -R74 ;  /* 0x00000048474a7223 */ /* 0x080fe2000001084a */
[----:B------:R-:W-:-:S05]  /*4510*/  FFMA.FTZ R73, R70, R72, R73 ;  /* 0x0000004846497223 */ /* 0x000fca0000010049 */
[----:B------:R-:W-:-:S07]  /*4520*/  F2FP.F16.F32.PACK_AB R38, R73, R74 ;  /* 0x0000004a4926723e */ /* 0x000fce00000000ff */
.L_x_1568:
[----:B------:R-:W-:Y:S05]  /*4530*/  BSYNC B3 ;  /* 0x0000000000037941 */ /* 0x000fea0003800000 */
.L_x_1567:
[----:B------:R-:W-:Y:S02]  /*4540*/  ULDC.64 UR4, c[0x0][0x208] ;  /* 0x0000820000047ab9 */ /* 0x000fe40000000a00 */
[----:B--2---:R2:W-:Y:S03]  /*4550*/  STG.E.128 desc[UR4][R50.64+0x80], R36 ;  /* 0x0000802432007986 */ /* 0x0045e6000c101d04 */
.L_x_1566:
[----:B------:R-:W-:Y:S05]  /*4560*/  BSYNC B2 ;  /* 0x0000000000027941 */ /* 0x000fea0003800000 */
.L_x_1565:
[----:B------:R-:W-:Y:S01]  /*4570*/  ISETP.NE.AND P3, PT, R94, RZ, PT ;  /* 0x000000ff5e00720c */ /* 0x000fe20003f65270 */
[----:B------:R-:W-:-:S12]  /*4580*/  BSSY B2, `(.L_x_1569) ;  /* 0x0000036000027945 */ /* 0x000fd80003800000 */
[----:B------:R-:W-:Y:S05]  /*4590*/  @!P3 BRA `(.L_x_1570) ;  /* 0x0000000000d0b947 */ /* 0x000fea0003800000 */
[----:B-12---:R1:W2:Y:S01]  /*45a0*/  LDS.128 R36, [R102+0x24400] ;  /* 0x0244000066247984 */ /* 0x0062a20000000c00 */
[----:B------:R-:W-:Y:S01]  /*45b0*/  ISETP.GE.AND P3, PT, R233, R116, PT ;  /* 0x00000074e900720c */ /* 0x000fe20003f66270 */
[----:B------:R-:W-:-:S12]  /*45c0*/  BSSY B3, `(.L_x_1571) ;  /* 0x000002f000037945 */ /* 0x000fd80003800000 */
[----:B-1----:R-:W-:Y:S05]  /*45d0*/  @P3 BRA `(.L_x_1572) ;  /* 0x0000000000b43947 */ /* 0x002fea0003800000 */
[----:B------:R-:W-:Y:S01]  /*45e0*/  SHF.R.U64 R68, R66, 0x10, R67 ;  /* 0x0000001042447819 */ /* 0x000fe20000001243 */
[----:B--2---:R-:W-:Y:S01]  /*45f0*/  IMAD.MOV.U32 R69, RZ, RZ, R37 ;  /* 0x000000ffff457224 */ /* 0x004fe200078e0025 */
[----:B------:R-:W-:Y:S01]  /*4600*/  SHF.R.U64 R66, R64, 0x10, R65 ;  /* 0x0000001040427819 */ /* 0x000fe20000001241 */
[----:B------:R-:W-:Y:S02]  /*4610*/  HADD2.F32 R71, -RZ, R125.H1_H1 ;  /* 0x3000007dff477230 */ /* 0x000fe40000004100 */
[----:B------:R-:W-:Y:S02]  /*4620*/  HADD2.F32 R68, -RZ, R68.H0_H0 ;  /* 0x20000044ff447230 */ /* 0x000fe40000004100 */
[--C-:B------:R-:W-:Y:S02]  /*4630*/  HADD2.F32 R37, -RZ, R69.reuse.H1_H1 ;  /* 0x30000045ff257230 */ /* 0x100fe40000004100 */
[----:B------:R-:W-:Y:S02]  /*4640*/  HADD2.F32 R64, -RZ, R69.H0_H0 ;  /* 0x20000045ff407230 */ /* 0x000fe40000004100 */
[----:B------:R-:W-:-:S02]  /*4650*/  HADD2.F32 R66, -RZ, R66.H0_H0 ;  /* 0x20000042ff427230 */ /* 0x000fc40000004100 */
[-C--:B------:R-:W-:Y:S01]  /*4660*/  FMUL.FTZ R69, R37, R68.reuse ;  /* 0x0000004425457220 */ /* 0x080fe20000410000 */
[----:B------:R-:W-:-:S03]  /*4670*/  FMUL.FTZ R68, R64, R68 ;  /* 0x0000004440447220 */ /* 0x000fc60000410000 */
[-C--:B------:R-:W-:Y:S01]  /*4680*/  FFMA.FTZ R69, R64, R66.reuse, -R69 ;  /* 0x0000004240457223 */ /* 0x080fe20000010845 */
[----:B------:R-:W-:Y:S01]  /*4690*/  SHF.R.U32.HI R64, RZ, 0x10, R65 ;  /* 0x00000010ff407819 */ /* 0x000fe20000011641 */
[----:B------:R-:W-:Y:S01]  /*46a0*/  FFMA.FTZ R68, R37, R66, R68 ;  /* 0x0000004225447223 */ /* 0x000fe20000010044 */
[----:B------:R-:W-:Y:S01]  /*46b0*/  SHF.R.U32.HI R66, RZ, 0x10, R67 ;  /* 0x00000010ff427819 */ /* 0x000fe20000011643 */
[----:B------:R-:W-:Y:S02]  /*46c0*/  IMAD.MOV.U32 R65, RZ, RZ, R36 ;  /* 0x000000ffff417224 */ /* 0x000fe400078e0024 */
[--C-:B------:R-:W-:Y:S01]  /*46d0*/  HADD2.F32 R37, -RZ, R39.reuse.H1_H1 ;  /* 0x30000027ff257230 */ /* 0x100fe20000004100 */
[----:B------:R-:W-:Y:S01]  /*46e0*/  F2FP.F16.F32.PACK_AB R68, R68, R69 ;  /* 0x000000454444723e */ /* 0x000fe200000000ff */
[----:B------:R-:W-:Y:S02]  /*46f0*/  HADD2.F32 R36, -RZ, R66.H0_H0 ;  /* 0x20000042ff247230 */ /* 0x000fe40000004100 */
[----:B------:R-:W-:-:S02]  /*4700*/  HADD2.F32 R39, -RZ, R39.H0_H0 ;  /* 0x20000027ff277230 */ /* 0x000fc40000004100 */
[----:B------:R-:W-:Y:S02]  /*4710*/  HADD2.F32 R64, -RZ, R64.H0_H0 ;  /* 0x20000040ff407230 */ /* 0x000fe40000004100 */
[-C--:B------:R-:W-:Y:S01]  /*4720*/  FMUL.FTZ R66, R37, R36.reuse ;  /* 0x0000002425427220 */ /* 0x080fe20000410000 */
[----:B------:R-:W-:Y:S02]  /*4730*/  HADD2.F32 R67, -RZ, R125.H0_H0 ;  /* 0x2000007dff437230 */ /* 0x000fe40000004100 */
[C---:B------:R-:W-:Y:S01]  /*4740*/  FMUL.FTZ R70, R39.reuse, R36 ;  /* 0x0000002427467220 */ /* 0x040fe20000410000 */
[-C--:B------:R-:W-:Y:S01]  /*4750*/  FFMA.FTZ R36, R39, R64.reuse, -R66 ;  /* 0x0000004027247223 */ /* 0x080fe20000010842 */
[----:B------:R-:W-:Y:S02]  /*4760*/  HADD2.F32 R66, -RZ, R65.H0_H0 ;  /* 0x20000041ff427230 */ /* 0x000fe40000004100 */
[----:B------:R-:W-:Y:S01]  /*4770*/  FFMA.FTZ R37, R37, R64, R70 ;  /* 0x0000004025257223 */ /* 0x000fe20000010046 */
[----:B------:R-:W-:-:S02]  /*4780*/  IMAD.MOV.U32 R64, RZ, RZ, R38 ;  /* 0x000000ffff407224 */ /* 0x000fc400078e0026 */
[----:B------:R-:W-:Y:S02]  /*4790*/  HADD2.F32 R38, -RZ, R65.H1_H1 ;  /* 0x30000041ff267230 */ /* 0x000fe40000004100 */
[----:B------:R-:W-:-:S03]  /*47a0*/  HADD2.F32 R65, -RZ, R123.H0_H0 ;  /* 0x2000007bff417230 */ /* 0x000fc60000004100 */
[-C--:B------:R-:W-:Y:S01]  /*47b0*/  FMUL.FTZ R39, R38, R67.reuse ;  /* 0x0000004326277220 */ /* 0x080fe20000410000 */
[----:B------:R-:W-:-:S03]  /*47c0*/  FMUL.FTZ R67, R66, R67 ;  /* 0x0000004342437220 */ /* 0x000fc60000410000 */
[-C--:B------:R-:W-:Y:S01]  /*47d0*/  FFMA.FTZ R39, R66, R65.reuse, -R39 ;  /* 0x0000004142277223 */ /* 0x080fe20000010827 */
[--C-:B------:R-:W-:Y:S02]  /*47e0*/  HADD2.F32 R66, -RZ, R64.reuse.H0_H0 ;  /* 0x20000040ff427230 */ /* 0x100fe40000004100 */
[----:B------:R-:W-:Y:S01]  /*47f0*/  FFMA.FTZ R38, R38, R65, R67 ;  /* 0x0000004126267223 */ /* 0x000fe20000010043 */
[----:B------:R-:W-:Y:S02]  /*4800*/  HADD2.F32 R64, -RZ, R64.H1_H1 ;  /* 0x30000040ff407230 */ /* 0x000fe40000004100 */
[----:B------:R-:W-:-:S03]  /*4810*/  HADD2.F32 R65, -RZ, R123.H1_H1 ;  /* 0x3000007bff417230 */ /* 0x000fc60000004100 */
[-C--:B------:R-:W-:Y:S01]  /*4820*/  FMUL.FTZ R67, R64, R71.reuse ;  /* 0x0000004740437220 */ /* 0x080fe20000410000 */
[----:B------:R-:W-:-:S03]  /*4830*/  FMUL.FTZ R71, R66, R71 ;  /* 0x0000004742477220 */ /* 0x000fc60000410000 */
[-C--:B------:R-:W-:Y:S01]  /*4840*/  FFMA.FTZ R67, R66, R65.reuse, -R67 ;  /* 0x0000004142437223 */ /* 0x080fe20000010843 */
[----:B------:R-:W-:Y:S01]  /*4850*/  FFMA.FTZ R64, R64, R65, R71 ;  /* 0x0000004140407223 */ /* 0x000fe20000010047 */
[----:B------:R-:W-:Y:S01]  /*4860*/  F2FP.F16.F32.PACK_AB R65, R37, R36 ;  /* 0x000000242541723e */ /* 0x000fe200000000ff */
[----:B------:R-:W-:Y:S01]  /*4870*/  IMAD.MOV.U32 R37, RZ, RZ, R68 ;  /* 0x000000ffff257224 */ /* 0x000fe200078e0044 */
[----:B------:R-:W-:Y:S02]  /*4880*/  F2FP.F16.F32.PACK_AB R36, R38, R39 ;  /* 0x000000272624723e */ /* 0x000fe400000000ff */
[----:B------:R-:W-:Y:S01]  /*4890*/  F2FP.F16.F32.PACK_AB R38, R64, R67 ;  /* 0x000000434026723e */ /* 0x000fe200000000ff */
[----:B------:R-:W-:-:S07]  /*48a0*/  IMAD.MOV.U32 R39, RZ, RZ, R65 ;  /* 0x000000ffff277224 */ /* 0x000fce00078e0041 */
.L_x_1572:
[----:B------:R-:W-:Y:S05]  /*48b0*/  BSYNC B3 ;  /* 0x0000000000037941 */ /* 0x000fea0003800000 */
.L_x_1571:
[----:B------:R-:W-:Y:S02]  /*48c0*/  ULDC.64 UR4, c[0x0][0x208] ;  /* 0x0000820000047ab9 */ /* 0x000fe40000000a00 */
[----:B--2---:R3:W-:Y:S03]  /*48d0*/  STG.E.128 desc[UR4][R50.64+0x100], R36 ;  /* 0x0001002432007986 */ /* 0x0047e6000c101d04 */
.L_x_1570:
[----:B------:R-:W-:Y:S05]  /*48e0*/  BSYNC B2 ;  /* 0x0000000000027941 */ /* 0x000fea0003800000 */
.L_x_1569:
[----:B------:R-:W-:-:S13]  /*48f0*/  ISETP.NE.AND P3, PT, R95, RZ, PT ;  /* 0x000000ff5f00720c */ /* 0x000fda0003f65270 */
[----:B------:R-:W-:Y:S05]  /*4900*/  @!P3 BRA `(.L_x_1560) ;  /* 0x0000000000c8b947 */ /* 0x000fea0003800000 */
[----:B-123--:R1:W2:Y:S01]  /*4910*/  LDS.128 R36, [R102+0x26400] ;  /* 0x0264000066247984 */ /* 0x00e2a20000000c00 */
[----:B------:R-:W-:Y:S01]  /*4920*/  ISETP.GE.AND P3, PT, R235, R116, PT ;  /* 0x00000074eb00720c */ /* 0x000fe20003f66270 */
[----:B------:R-:W-:-:S12]  /*4930*/  BSSY B2, `(.L_x_1573) ;  /* 0x000002d000027945 */ /* 0x000fd80003800000 */
[----:B-1----:R-:W-:Y:S05]  /*4940*/  @P3 BRA `(.L_x_1574) ;  /* 0x0000000000ac3947 */ /* 0x002fea0003800000 */
[----:B------:R-:W-:Y:S01]  /*4950*/  SHF.R.U64 R64, R62, 0x10, R63 ;  /* 0x000000103e407819 */ /* 0x000fe2000000123f */
[----:B--2---:R-:W-:Y:S01]  /*4960*/  HADD2.F32 R66, -RZ, R39.H0_H0 ;  /* 0x20000027ff427230 */ /* 0x004fe20000004100 */
[----:B------:R-:W-:Y:S02]  /*4970*/  MOV R62, R37 ;  /* 0x00000025003e7202 */ /* 0x000fe40000000f00 */
[----:B------:R-:W-:Y:S01]  /*4980*/  SHF.R.U64 R60, R60, 0x10, R61 ;  /* 0x000000103c3c7819 */ /* 0x000fe2000000123d */
        /* <DEDUP_REMOVED lines=8> */
[-C--:B------:R-:W-:Y:S01]  /*4a10*/  FFMA.FTZ R62, R65, R60.reuse, -R62 ;  /* 0x0000003c413e7223 */ /* 0x080fe2000001083e */
[----:B------:R-:W-:Y:S02]  /*4a20*/  HADD2.F32 R65, -RZ, R38.H0_H0 ;  /* 0x20000026ff417230 */ /* 0x000fe40000004100 */
[----:B------:R-:W-:Y:S01]  /*4a30*/  FFMA.FTZ R37, R37, R60, R64 ;  /* 0x0000003c25257223 */ /* 0x000fe20000010040 */
[----:B------:R-:W-:Y:S01]  /*4a40*/  SHF.R.U32.HI R60, RZ, 0x10, R61 ;  /* 0x00000010ff3c7819 */ /* 0x000fe2000001163d */
[----:B------:R-:W-:-:S03]  /*4a50*/  HADD2.F32 R64, -RZ, R39.H1_H1 ;  /* 0x30000027ff407230 */ /* 0x000fc60000004100 */
[----:B------:R-:W-:Y:S01]  /*4a60*/  F2FP.F16.F32.PACK_AB R37, R37, R62 ;  /* 0x0000003e2525723e */ /* 0x000fe200000000ff */
[----:B------:R-:W-:Y:S02]  /*4a70*/  HADD2.F32 R39, -RZ, R60.H0_H0 ;  /* 0x2000003cff277230 */ /* 0x000fe40000004100 */
[-C--:B------:R-:W-:Y:S01]  /*4a80*/  FMUL.FTZ R61, R64, R63.reuse ;  /* 0x0000003f403d7220 */ /* 0x080fe20000410000 */
[C---:B------:R-:W-:Y:S01]  /*4a90*/  FMUL.FTZ R63, R66.reuse, R63 ;  /* 0x0000003f423f7220 */ /* 0x040fe20000410000 */
[----:B------:R-:W-:Y:S02]  /*4aa0*/  HADD2.F32 R60, -RZ, R124.H0_H0 ;  /* 0x2000007cff3c7230 */ /* 0x000fe40000004100 */
[-C--:B------:R-:W-:Y:S01]  /*4ab0*/  FFMA.FTZ R61, R66, R39.reuse, -R61 ;  /* 0x00000027423d7223 */ /* 0x080fe2000001083d */
[----:B------:R-:W-:Y:S01]  /*4ac0*/  FFMA.FTZ R64, R64, R39, R63 ;  /* 0x0000002740407223 */ /* 0x000fe2000001003f */
[--C-:B------:R-:W-:Y:S02]  /*4ad0*/  HADD2.F32 R39, -RZ, R36.reuse.H1_H1 ;  /* 0x30000024ff277230 */ /* 0x100fe40000004100 */
[----:B------:R-:W-:-:S02]  /*4ae0*/  HADD2.F32 R63, -RZ, R36.H0_H0 ;  /* 0x20000024ff3f7230 */ /* 0x000fc40000004100 */
[----:B------:R-:W-:Y:S02]  /*4af0*/  HADD2.F32 R36, -RZ, R122.H0_H0 ;  /* 0x2000007aff247230 */ /* 0x000fe40000004100 */
[-C--:B------:R-:W-:Y:S01]  /*4b00*/  FMUL.FTZ R68, R39, R60.reuse ;  /* 0x0000003c27447220 */ /* 0x080fe20000410000 */
[----:B------:R-:W-:Y:S02]  /*4b10*/  HADD2.F32 R124, -RZ, R124.H1_H1 ;  /* 0x3000007cff7c7230 */ /* 0x000fe40000004100 */
[C---:B------:R-:W-:Y:S01]  /*4b20*/  FMUL.FTZ R66, R63.reuse, R60 ;  /* 0x0000003c3f427220 */ /* 0x040fe20000410000 */
[----:B------:R-:W-:Y:S02]  /*4b30*/  HADD2.F32 R122, -RZ, R122.H1_H1 ;  /* 0x3000007aff7a7230 */ /* 0x000fe40000004100 */
[-C--:B------:R-:W-:Y:S01]  /*4b40*/  FFMA.FTZ R60, R63, R36.reuse, -R68 ;  /* 0x000000243f3c7223 */ /* 0x080fe20000010844 */
[----:B------:R-:W-:Y:S02]  /*4b50*/  HADD2.F32 R63, -RZ, R38.H1_H1 ;  /* 0x30000026ff3f7230 */ /* 0x000fe40000004100 */
[----:B------:R-:W-:Y:S01]  /*4b60*/  FFMA.FTZ R39, R39, R36, R66 ;  /* 0x0000002427277223 */ /* 0x000fe20000010042 */
[----:B------:R-:W-:-:S02]  /*4b70*/  F2FP.F16.F32.PACK_AB R61, R64, R61 ;  /* 0x0000003d403d723e */ /* 0x000fc400000000ff */
[-C--:B------:R-:W-:Y:S01]  /*4b80*/  FMUL.FTZ R36, R63, R124.reuse ;  /* 0x0000007c3f247220 */ /* 0x080fe20000410000 */
[----:B------:R-:W-:Y:S01]  /*4b90*/  FMUL.FTZ R124, R65, R124 ;  /* 0x0000007c417c7220 */ /* 0x000fe20000410000 */
[----:B------:R-:W-:Y:S01]  /*4ba0*/  F2FP.F16.F32.PACK_AB R60, R39, R60 ;  /* 0x0000003c273c723e */ /* 0x000fe200000000ff */
[----:B------:R-:W-:Y:S02]  /*4bb0*/  IMAD.MOV.U32 R39, RZ, RZ, R61 ;  /* 0x000000ffff277224 */ /* 0x000fe400078e003d */
[-C--:B------:R-:W-:Y:S01]  /*4bc0*/  FFMA.FTZ R36, R65, R122.reuse, -R36 ;  /* 0x0000007a41247223 */ /* 0x080fe20000010824 */
[----:B------:R-:W-:-:S05]  /*4bd0*/  FFMA.FTZ R63, R63, R122, R124 ;  /* 0x0000007a3f3f7223 */ /* 0x000fca000001007c */
[----:B------:R-:W-:Y:S01]  /*4be0*/  F2FP.F16.F32.PACK_AB R38, R63, R36 ;  /* 0x000000243f26723e */ /* 0x000fe200000000ff */
[----:B------:R-:W-:-:S07]  /*4bf0*/  IMAD.MOV.U32 R36, RZ, RZ, R60 ;  /* 0x000000ffff247224 */ /* 0x000fce00078e003c */
.L_x_1574:
[----:B------:R-:W-:Y:S05]  /*4c00*/  BSYNC B2 ;  /* 0x0000000000027941 */ /* 0x000fea0003800000 */
.L_x_1573:
[----:B------:R-:W-:Y:S02]  /*4c10*/  ULDC.64 UR4, c[0x0][0x208] ;  /* 0x0000820000047ab9 */ /* 0x000fe40000000a00 */
[----:B--2---:R4:W-:Y:S03]  /*4c20*/  STG.E.128 desc[UR4][R50.64+0x180], R36 ;  /* 0x0001802432007986 */ /* 0x0049e6000c101d04 */
.L_x_1560:
[----:B------:R-:W-:Y:S05]  /*4c30*/  BSYNC B1 ;  /* 0x0000000000017941 */ /* 0x000fea0003800000 */
.L_x_1559:
[----:B------:R-:W-:Y:S05]  /*4c40*/  @P4 BRA `(.L_x_1575) ;  /* 0x0000003800c84947 */ /* 0x000fea0003800000 */
[----:B------:R-:W-:Y:S01]  /*4c50*/  ISETP.NE.AND P3, PT, R30, RZ, PT ;  /* 0x000000ff1e00720c */ /* 0x000fe20003f65270 */
[----:B------:R-:W-:-:S12]  /*4c60*/  BSSY B1, `(.L_x_1576) ;  /* 0x0000031000017945 */ /* 0x000fd80003800000 */
[----:B------:R-:W-:Y:S05]  /*4c70*/  @!P3 BRA `(.L_x_1577) ;  /* 0x0000000000bcb947 */ /* 0x000fea0003800000 */
[----:B-1234-:R1:W2:Y:S01]  /*4c80*/  LDS.128 R36, [R102+0x21400] ;  /* 0x0214000066247984 */ /* 0x01e2a20000000c00 */
[----:B------:R-:W-:Y:S01]  /*4c90*/  ISETP.GE.AND P3, PT, R200, R116, PT ;  /* 0x00000074c800720c */ /* 0x000fe20003f66270 */
[----:B------:R-:W-:-:S12]  /*4ca0*/  BSSY B2, `(.L_x_1578) ;  /* 0x000002a000027945 */ /* 0x000fd80003800000 */
[----:B-1----:R-:W-:Y:S05]  /*4cb0*/  @P3 BRA `(.L_x_1579) ;  /* 0x0000000000a03947 */ /* 0x002fea0003800000 */
[----:B------:R-:W-:Y:S01]  /*4cc0*/  SHF.R.U64 R50, R56, 0x10, R57 ;  /* 0x0000001038327819 */ /* 0x000fe20000001239 */
[--C-:B--2---:R-:W-:Y:S01]  /*4cd0*/  HADD2.F32 R51, -RZ, R39.reuse.H1_H1 ;  /* 0x30000027ff337230 */ /* 0x104fe20000004100 */
[--C-:B------:R-:W-:Y:S01]  /*4ce0*/  SHF.R.U64 R58, R58, 0x10, R59.reuse ;  /* 0x000000103a3a7819 */ /* 0x100fe2000000123b */
[----:B------:R-:W-:Y:S01]  /*4cf0*/  HADD2.F32 R39, -RZ, R39.H0_H0 ;  /* 0x20000027ff277230 */ /* 0x000fe20000004100 */
[----:B------:R-:W-:Y:S02]  /*4d00*/  SHF.R.U32.HI R60, RZ, 0x10, R59 ;  /* 0x00000010ff3c7819 */ /* 0x000fe4000001163b */
[----:B------:R-:W-:Y:S01]  /*4d10*/  SHF.R.U32.HI R56, RZ, 0x10, R57 ;  /* 0x00000010ff387819 */ /* 0x000fe20000011639 */
[----:B------:R-:W-:Y:S02]  /*4d20*/  HADD2.F32 R57, -RZ, R50.H0_H0 ;  /* 0x20000032ff397230 */ /* 0x000fe40000004100 */
[----:B------:R-:W-:Y:S02]  /*4d30*/  HADD2.F32 R50, -RZ, R37.H1_H1 ;  /* 0x30000025ff327230 */ /* 0x000fe40000004100 */
[----:B------:R-:W-:-:S02]  /*4d40*/  HADD2.F32 R58, -RZ, R58.H0_H0 ;  /* 0x2000003aff3a7230 */ /* 0x000fc40000004100 */
[----:B------:R-:W-:Y:S02]  /*4d50*/  HADD2.F32 R37, -RZ, R37.H0_H0 ;  /* 0x20000025ff257230 */ /* 0x000fe40000004100 */
[----:B------:R-:W-:Y:S02]  /*4d60*/  HADD2.F32 R60, -RZ, R60.H0_H0 ;  /* 0x2000003cff3c7230 */ /* 0x000fe40000004100 */
[CC--:B------:R-:W-:Y:S01]  /*4d70*/  FMUL.FTZ R62, R50.reuse, R58.reuse ;  /* 0x0000003a323e7220 */ /* 0x0c0fe20000410000 */
[----:B------:R-:W-:Y:S02]  /*4d80*/  HADD2.F32 R56, -RZ, R56.H0_H0 ;  /* 0x20000038ff387230 */ /* 0x000fe40000004100 */
[----:B------:R-:W-:Y:S01]  /*4d90*/  FMUL.FTZ R59, R37, R58 ;  /* 0x0000003a253b7220 */ /* 0x000fe20000410000 */
[-C--:B------:R-:W-:Y:S01]  /*4da0*/  FMUL.FTZ R58, R51, R60.reuse ;  /* 0x0000003c333a7220 */ /* 0x080fe20000410000 */
[----:B------:R-:W-:Y:S01]  /*4db0*/  FMUL.FTZ R60, R39, R60 ;  /* 0x0000003c273c7220 */ /* 0x000fe20000410000 */
[-C--:B------:R-:W-:Y:S01]  /*4dc0*/  FFMA.FTZ R37, R37, R57.reuse, -R62 ;  /* 0x0000003925257223 */ /* 0x080fe2000001083e */
[----:B------:R-:W-:Y:S01]  /*4dd0*/  FFMA.FTZ R50, R50, R57, R59 ;  /* 0x0000003932327223 */ /* 0x000fe2000001003b */
[-C--:B------:R-:W-:Y:S01]  /*4de0*/  FFMA.FTZ R39, R39, R56.reuse, -R58 ;  /* 0x0000003827277223 */ /* 0x080fe2000001083a */
[----:B------:R-:W-:Y:S01]  /*4df0*/  FFMA.FTZ R56, R51, R56, R60 ;  /* 0x0000003833387223 */ /* 0x000fe2000001003c */
[----:B------:R-:W-:-:S02]  /*4e00*/  HADD2.F32 R51, -RZ, R36.H1_H1 ;  /* 0x30000024ff337230 */ /* 0x000fc40000004100 */
[--C-:B------:R-:W-:Y:S01]  /*4e10*/  HADD2.F32 R59, -RZ, R121.reuse.H0_H0 ;  /* 0x20000079ff3b7230 */ /* 0x100fe20000004100 */
[----:B------:R-:W-:Y:S01]  /*4e20*/  F2FP.F16.F32.PACK_AB R37, R50, R37 ;  /* 0x000000253225723e */ /* 0x000fe200000000ff */
[----:B------:R-:W-:Y:S01]  /*4e30*/  HADD2.F32 R36, -RZ, R36.H0_H0 ;  /* 0x20000024ff247230 */ /* 0x000fe20000004100 */
[----:B------:R-:W-:Y:S01]  /*4e40*/  F2FP.F16.F32.PACK_AB R39, R56, R39 ;  /* 0x000000273827723e */ /* 0x000fe200000000ff */
[--C-:B------:R-:W-:Y:S02]  /*4e50*/  HADD2.F32 R57, -RZ, R38.reuse.H1_H1 ;  /* 0x30000026ff397230 */ /* 0x100fe40000004100 */
[-C--:B------:R-:W-:Y:S01]  /*4e60*/  FMUL.FTZ R61, R51, R59.reuse ;  /* 0x0000003b333d7220 */ /* 0x080fe20000410000 */
[----:B------:R-:W-:Y:S02]  /*4e70*/  HADD2.F32 R121, -RZ, R121.H1_H1 ;  /* 0x30000079ff797230 */ /* 0x000fe40000004100 */
[----:B------:R-:W-:Y:S01]  /*4e80*/  FMUL.FTZ R60, R36, R59 ;  /* 0x0000003b243c7220 */ /* 0x000fe20000410000 */
[----:B------:R-:W-:-:S02]  /*4e90*/  HADD2.F32 R38, -RZ, R38.H0_H0 ;  /* 0x20000026ff267230 */ /* 0x000fc40000004100 */
[--C-:B------:R-:W-:Y:S02]  /*4ea0*/  HADD2.F32 R58, -RZ, R120.reuse.H0_H0 ;  /* 0x20000078ff3a7230 */ /* 0x100fe40000004100 */
[-C--:B------:R-:W-:Y:S01]  /*4eb0*/  FMUL.FTZ R59, R57, R121.reuse ;  /* 0x00000079393b7220 */ /* 0x080fe20000410000 */
[----:B------:R-:W-:Y:S02]  /*4ec0*/  HADD2.F32 R120, -RZ, R120.H1_H1 ;  /* 0x30000078ff787230 */ /* 0x000fe40000004100 */
[----:B------:R-:W-:Y:S01]  /*4ed0*/  FMUL.FTZ R62, R38, R121 ;  /* 0x00000079263e7220 */ /* 0x000fe20000410000 */
[-C--:B------:R-:W-:Y:S01]  /*4ee0*/  FFMA.FTZ R61, R36, R58.reuse, -R61 ;  /* 0x0000003a243d7223 */ /* 0x080fe2000001083d */
[----:B------:R-:W-:Y:S01]  /*4ef0*/  FFMA.FTZ R60, R51, R58, R60 ;  /* 0x0000003a333c7223 */ /* 0x000fe2000001003c */
[-C--:B------:R-:W-:Y:S01]  /*4f00*/  FFMA.FTZ R59, R38, R120.reuse, -R59 ;  /* 0x00000078263b7223 */ /* 0x080fe2000001083b */
[----:B------:R-:W-:-:S03]  /*4f10*/  FFMA.FTZ R62, R57, R120, R62 ;  /* 0x00000078393e7223 */ /* 0x000fc6000001003e */
[----:B------:R-:W-:Y:S02]  /*4f20*/  F2FP.F16.F32.PACK_AB R36, R60, R61 ;  /* 0x0000003d3c24723e */ /* 0x000fe400000000ff */
[----:B------:R-:W-:-:S07]  /*4f30*/  F2FP.F16.F32.PACK_AB R38, R62, R59 ;  /* 0x0000003b3e26723e */ /* 0x000fce00000000ff */
.L_x_1579:
[----:B------:R-:W-:Y:S05]  /*4f40*/  BSYNC B2 ;  /* 0x0000000000027941 */ /* 0x000fea0003800000 */
.L_x_1578:
[----:B------:R-:W-:Y:S02]  /*4f50*/  ULDC.64 UR4, c[0x0][0x208] ;  /* 0x0000820000047ab9 */ /* 0x000fe40000000a00 */
[----:B--2---:R1:W-:Y:S03]  /*4f60*/  STG.E.128 desc[UR4][R48.64], R36 ;  /* 0x0000002430007986 */ /* 0x0043e6000c101d04 */
.L_x_1577:
[----:B------:R-:W-:Y:S05]  /*4f70*/  BSYNC B1 ;  /* 0x0000000000017941 */ /* 0x000fea0003800000 */
.L_x_1576:
        /* <DEDUP_REMOVED lines=8> */
[----:B--2---:R-:W-:Y:S01]  /*5000*/  IMAD.MOV.U32 R51, RZ, RZ, R39 ;  /* 0x000000ffff337224 */ /* 0x004fe200078e0027 */
[----:B------:R-:W-:Y:S01]  /*5010*/  SHF.R.U32.HI R57, RZ, 0x10, R53 ;  /* 0x00000010ff397819 */ /* 0x000fe20000011635 */
[----:B------:R-:W-:Y:S01]  /*5020*/  IMAD.MOV.U32 R50, RZ, RZ, R36 ;  /* 0x000000ffff327224 */ /* 0x000fe200078e0024 */
[--C-:B------:R-:W-:Y:S01]  /*5030*/  SHF.R.U64 R53, R54, 0x10, R55.reuse ;  /* 0x0000001036357819 */ /* 0x100fe20000001237 */
[--C-:B------:R-:W-:Y:S01]  /*5040*/  HADD2.F32 R39, -RZ, R37.reuse.H1_H1 ;  /* 0x30000025ff277230 */ /* 0x100fe20000004100 */
[----:B------:R-:W-:Y:S01]  /*5050*/  SHF.R.U32.HI R56, RZ, 0x10, R55 ;  /* 0x00000010ff387819 */ /* 0x000fe20000011637 */
[----:B------:R-:W-:Y:S02]  /*5060*/  HADD2.F32 R36, -RZ, R37.H0_H0 ;  /* 0x20000025ff247230 */ /* 0x000fe40000004100 */
[----:B------:R-:W-:Y:S02]  /*5070*/  HADD2.F32 R53, -RZ, R53.H0_H0 ;  /* 0x20000035ff357230 */ /* 0x000fe40000004100 */
[----:B------:R-:W-:-:S02]  /*5080*/  HADD2.F32 R56, -RZ, R56.H0_H0 ;  /* 0x20000038ff387230 */ /* 0x000fc40000004100 */
[--C-:B------:R-:W-:Y:S02]  /*5090*/  HADD2.F32 R37, -RZ, R51.reuse.H1_H1 ;  /* 0x30000033ff257230 */ /* 0x100fe40000004100 */
[-C--:B------:R-:W-:Y:S01]  /*50a0*/  FMUL.FTZ R55, R39, R53.reuse ;  /* 0x0000003527377220 */ /* 0x080fe20000410000 */
[----:B------:R-:W-:Y:S02]  /*50b0*/  HADD2.F32 R51, -RZ, R51.H0_H0 ;  /* 0x20000033ff337230 */ /* 0x000fe40000004100 */
[C---:B------:R-:W-:Y:S01]  /*50c0*/  FMUL.FTZ R58, R36.reuse, R53 ;  /* 0x00000035243a7220 */ /* 0x040fe20000410000 */
[----:B------:R-:W-:Y:S02]  /*50d0*/  HADD2.F32 R52, -RZ, R52.H0_H0 ;  /* 0x20000034ff347230 */ /* 0x000fe40000004100 */
[-C--:B------:R-:W-:Y:S01]  /*50e0*/  FMUL.FTZ R60, R37, R56.reuse ;  /* 0x00000038253c7220 */ /* 0x080fe20000410000 */
[----:B------:R-:W-:Y:S02]  /*50f0*/  HADD2.F32 R54, -RZ, R57.H0_H0 ;  /* 0x20000039ff367230 */ /* 0x000fe40000004100 */
[----:B------:R-:W-:Y:S01]  /*5100*/  FMUL.FTZ R56, R51, R56 ;  /* 0x0000003833387220 */ /* 0x000fe20000410000 */
[-C--:B------:R-:W-:Y:S01]  /*5110*/  FFMA.FTZ R36, R36, R52.reuse, -R55 ;  /* 0x0000003424247223 */ /* 0x080fe20000010837 */
[----:B------:R-:W-:-:S02]  /*5120*/  FFMA.FTZ R55, R39, R52, R58 ;  /* 0x0000003427377223 */ /* 0x000fc4000001003a */
[-C--:B------:R-:W-:Y:S01]  /*5130*/  FFMA.FTZ R59, R37, R54.reuse, R56 ;  /* 0x00000036253b7223 */ /* 0x080fe20000010038 */
[--C-:B------:R-:W-:Y:S02]  /*5140*/  HADD2.F32 R52, -RZ, R119.reuse.H0_H0 ;  /* 0x20000077ff347230 */ /* 0x100fe40000004100 */
[----:B------:R-:W-:Y:S01]  /*5150*/  FFMA.FTZ R60, R51, R54, -R60 ;  /* 0x00000036333c7223 */ /* 0x000fe2000001083c */
[----:B------:R-:W-:Y:S02]  /*5160*/  HADD2.F32 R37, -RZ, R50.H1_H1 ;  /* 0x30000032ff257230 */ /* 0x000fe40000004100 */
[----:B------:R-:W-:Y:S02]  /*5170*/  HADD2.F32 R39, -RZ, R38.H1_H1 ;  /* 0x30000026ff277230 */ /* 0x000fe40000004100 */
[----:B------:R-:W-:Y:S02]  /*5180*/  HADD2.F32 R119, -RZ, R119.H1_H1 ;  /* 0x30000077ff777230 */ /* 0x000fe40000004100 */
[----:B------:R-:W-:Y:S01]  /*5190*/  FMUL.FTZ R53, R37, R52 ;  /* 0x0000003425357220 */ /* 0x000fe20000410000 */
[----:B------:R-:W-:-:S02]  /*51a0*/  HADD2.F32 R50, -RZ, R50.H0_H0 ;  /* 0x20000032ff327230 */ /* 0x000fc40000004100 */
[----:B------:R-:W-:Y:S02]  /*51b0*/  HADD2.F32 R38, -RZ, R38.H0_H0 ;  /* 0x20000026ff267230 */ /* 0x000fe40000004100 */
[-C--:B------:R-:W-:Y:S01]  /*51c0*/  FMUL.FTZ R57, R39, R119.reuse ;  /* 0x0000007727397220 */ /* 0x080fe20000410000 */
[--C-:B------:R-:W-:Y:S02]  /*51d0*/  HADD2.F32 R51, -RZ, R118.reuse.H0_H0 ;  /* 0x20000076ff337230 */ /* 0x100fe40000004100 */
[----:B------:R-:W-:Y:S01]  /*51e0*/  FMUL.FTZ R52, R50, R52 ;  /* 0x0000003432347220 */ /* 0x000fe20000410000 */
[----:B------:R-:W-:Y:S02]  /*51f0*/  HADD2.F32 R118, -RZ, R118.H1_H1 ;  /* 0x30000076ff767230 */ /* 0x000fe40000004100 */
[----:B------:R-:W-:Y:S01]  /*5200*/  FMUL.FTZ R54, R38, R119 ;  /* 0x0000007726367220 */ /* 0x000fe20000410000 */
[-C--:B------:R-:W-:Y:S01]  /*5210*/  FFMA.FTZ R53, R50, R51.reuse, -R53 ;  /* 0x0000003332357223 */ /* 0x080fe20000010835 */
[----:B------:R-:W-:Y:S01]  /*5220*/  FFMA.FTZ R52, R37, R51, R52 ;  /* 0x0000003325347223 */ /* 0x000fe20000010034 */
[-C--:B------:R-:W-:Y:S01]  /*5230*/  FFMA.FTZ R57, R38, R118.reuse, -R57 ;  /* 0x0000007626397223 */ /* 0x080fe20000010839 */
[----:B------:R-:W-:Y:S01]  /*5240*/  FFMA.FTZ R54, R39, R118, R54 ;  /* 0x0000007627367223 */ /* 0x000fe20000010036 */
[----:B------:R-:W-:-:S02]  /*5250*/  F2FP.F16.F32.PACK_AB R37, R55, R36 ;  /* 0x000000243725723e */ /* 0x000fc400000000ff */
[----:B------:R-:W-:Y:S02]  /*5260*/  F2FP.F16.F32.PACK_AB R39, R59, R60 ;  /* 0x0000003c3b27723e */ /* 0x000fe400000000ff */
[----:B------:R-:W-:Y:S02]  /*5270*/  F2FP.F16.F32.PACK_AB R36, R52, R53 ;  /* 0x000000353424723e */ /* 0x000fe400000000ff */
[----:B------:R-:W-:-:S07]  /*5280*/  F2FP.F16.F32.PACK_AB R38, R54, R57 ;  /* 0x000000393626723e */ /* 0x000fce00000000ff */
.L_x_1583:
[----:B------:R-:W-:Y:S05]  /*5290*/  BSYNC B2 ;  /* 0x0000000000027941 */ /* 0x000fea0003800000 */
.L_x_1582:
[----:B------:R-:W-:Y:S02]  /*52a0*/  ULDC.64 UR4, c[0x0][0x208] ;  /* 0x0000820000047ab9 */ /* 0x000fe40000000a00 */
[----:B--2---:R1:W-:Y:S03]  /*52b0*/  STG.E.128 desc[UR4][R48.64+0x80], R36 ;  /* 0x0000802430007986 */ /* 0x0043e6000c101d04 */
.L_x_1581:
[----:B------:R-:W-:Y:S05]  /*52c0*/  BSYNC B1 ;  /* 0x0000000000017941 */ /* 0x000fea0003800000 */
.L_x_1580:
[----:B------:R-:W-:Y:S01]  /*52d0*/  ISETP.NE.AND P3, PT, R94, RZ, PT ;  /* 0x000000ff5e00720c */ /* 0x000fe20003f65270 */
[----:B------:R-:W-:-:S12]  /*52e0*/  BSSY B1, `(.L_x_1584) ;  /* 0x0000032000017945 */ /* 0x000fd80003800000 */
[----:B------:R-:W-:Y:S05]  /*52f0*/  @!P3 BRA `(.L_x_1585) ;  /* 0x0000000000c0b947 */ /* 0x000fea0003800000 */
[----:B-1234-:R1:W2:Y:S01]  /*5300*/  LDS.128 R36, [R102+0x25400] ;  /* 0x0254000066247984 */ /* 0x01e2a20000000c00 */
[----:B------:R-:W-:Y:S01]  /*5310*/  ISETP.GE.AND P3, PT, R233, R116, PT ;  /* 0x00000074e900720c */ /* 0x000fe20003f66270 */
[----:B------:R-:W-:-:S12]  /*5320*/  BSSY B2, `(.L_x_1586) ;  /* 0x000002b000027945 */ /* 0x000fd80003800000 */
[----:B-1----:R-:W-:Y:S05]  /*5330*/  @P3 BRA `(.L_x_1587) ;  /* 0x0000000000a43947 */ /* 0x002fea0003800000 */
[--C-:B------:R-:W-:Y:S01]  /*5340*/  SHF.R.U64 R51, R44, 0x10, R45.reuse ;  /* 0x000000102c337819 */ /* 0x100fe2000000122d */
[----:B--2---:R-:W-:Y:S01]  /*5350*/  IMAD.MOV.U32 R44, RZ, RZ, R38 ;  /* 0x000000ffff2c7224 */ /* 0x004fe200078e0026 */
[----:B------:R-:W-:Y:S01]  /*5360*/  SHF.R.U32.HI R50, RZ, 0x10, R45 ;  /* 0x00000010ff327819 */ /* 0x000fe2000001162d */
[--C-:B------:R-:W-:Y:S01]  /*5370*/  HADD2.F32 R38, -RZ, R37.reuse.H1_H1 ;  /* 0x30000025ff267230 */ /* 0x100fe20000004100 */
[--C-:B------:R-:W-:Y:S01]  /*5380*/  SHF.R.U64 R45, R46, 0x10, R47.reuse ;  /* 0x000000102e2d7819 */ /* 0x100fe2000000122f */
[----:B------:R-:W-:Y:S01]  /*5390*/  HADD2.F32 R37, -RZ, R37.H0_H0 ;  /* 0x20000025ff257230 */ /* 0x000fe20000004100 */
[----:B------:R-:W-:Y:S01]  /*53a0*/  SHF.R.U32.HI R52, RZ, 0x10, R47 ;  /* 0x00000010ff347819 */ /* 0x000fe2000001162f */
[----:B------:R-:W-:Y:S02]  /*53b0*/  HADD2.F32 R46, -RZ, R51.H0_H0 ;  /* 0x20000033ff2e7230 */ /* 0x000fe40000004100 */
[----:B------:R-:W-:Y:S02]  /*53c0*/  HADD2.F32 R47, -RZ, R45.H0_H0 ;  /* 0x2000002dff2f7230 */ /* 0x000fe40000004100 */
[----:B------:R-:W-:-:S02]  /*53d0*/  HADD2.F32 R52, -RZ, R52.H0_H0 ;  /* 0x20000034ff347230 */ /* 0x000fc40000004100 */
[--C-:B------:R-:W-:Y:S02]  /*53e0*/  HADD2.F32 R45, -RZ, R39.reuse.H1_H1 ;  /* 0x30000027ff2d7230 */ /* 0x100fe40000004100 */
[-C--:B------:R-:W-:Y:S01]  /*53f0*/  FMUL.FTZ R54, R38, R47.reuse ;  /* 0x0000002f26367220 */ /* 0x080fe20000410000 */
[----:B------:R-:W-:Y:S02]  /*5400*/  HADD2.F32 R39, -RZ, R39.H0_H0 ;  /* 0x20000027ff277230 */ /* 0x000fe40000004100 */
[----:B------:R-:W-:Y:S01]  /*5410*/  FMUL.FTZ R47, R37, R47 ;  /* 0x0000002f252f7220 */ /* 0x000fe20000410000 */
[----:B------:R-:W-:Y:S02]  /*5420*/  HADD2.F32 R50, -RZ, R50.H0_H0 ;  /* 0x20000032ff327230 */ /* 0x000fe40000004100 */
[----:B------:R-:W-:Y:S01]  /*5430*/  FMUL.FTZ R56, R45, R52 ;  /* 0x000000342d387220 */ /* 0x000fe20000410000 */
[----:B------:R-:W-:Y:S01]  /*5440*/  FFMA.FTZ R54, R37, R46, -R54 ;  /* 0x0000002e25367223 */ /* 0x000fe20000010836 */
[----:B------:R-:W-:Y:S01]  /*5450*/  FMUL.FTZ R52, R39, R52 ;  /* 0x0000003427347220 */ /* 0x000fe20000410000 */
[----:B------:R-:W-:-:S02]  /*5460*/  HADD2.F32 R37, -RZ, R36.H1_H1 ;  /* 0x30000024ff257230 */ /* 0x000fc40000004100 */
[----:B------:R-:W-:Y:S01]  /*5470*/  FFMA.FTZ R51, R38, R46, R47 ;  /* 0x0000002e26337223 */ /* 0x000fe2000001002f */
[----:B------:R-:W-:Y:S02]  /*5480*/  HADD2.F32 R36, -RZ, R36.H0_H0 ;  /* 0x20000024ff247230 */ /* 0x000fe40000004100 */
[-C--:B------:R-:W-:Y:S01]  /*5490*/  FFMA.FTZ R53, R45, R50.reuse, R52 ;  /* 0x000000322d357223 */ /* 0x080fe20000010034 */
[--C-:B------:R-:W-:Y:S02]  /*54a0*/  HADD2.F32 R45, -RZ, R117.reuse.H0_H0 ;  /* 0x20000075ff2d7230 */ /* 0x100fe40000004100 */
[----:B------:R-:W-:Y:S01]  /*54b0*/  FFMA.FTZ R56, R39, R50, -R56 ;  /* 0x0000003227387223 */ /* 0x000fe20000010838 */
[----:B------:R-:W-:Y:S02]  /*54c0*/  HADD2.F32 R117, -RZ, R117.H1_H1 ;  /* 0x30000075ff757230 */ /* 0x000fe40000004100 */
[--C-:B------:R-:W-:Y:S02]  /*54d0*/  HADD2.F32 R38, -RZ, R44.reuse.H1_H1 ;  /* 0x3000002cff267230 */ /* 0x100fe40000004100 */
[----:B------:R-:W-:Y:S01]  /*54e0*/  FMUL.FTZ R47, R37, R45 ;  /* 0x0000002d252f7220 */ /* 0x000fe20000410000 */
[----:B------:R-:W-:-:S02]  /*54f0*/  HADD2.F32 R44, -RZ, R44.H0_H0 ;  /* 0x2000002cff2c7230 */ /* 0x000fc40000004100 */
[----:B------:R-:W-:Y:S01]  /*5500*/  FMUL.FTZ R46, R36, R45 ;  /* 0x0000002d242e7220 */ /* 0x000fe20000410000 */
[--C-:B------:R-:W-:Y:S02]  /*5510*/  HADD2.F32 R39, -RZ, R115.reuse.H0_H0 ;  /* 0x20000073ff277230 */ /* 0x100fe40000004100 */
[-C--:B------:R-:W-:Y:S01]  /*5520*/  FMUL.FTZ R45, R38, R117.reuse ;  /* 0x00000075262d7220 */ /* 0x080fe20000410000 */
        /* <DEDUP_REMOVED lines=10> */
.L_x_1587:
[----:B------:R-:W-:Y:S05]  /*55d0*/  BSYNC B2 ;  /* 0x0000000000027941 */ /* 0x000fea0003800000 */
.L_x_1586:
[----:B------:R-:W-:Y:S02]  /*55e0*/  ULDC.64 UR4, c[0x0][0x208] ;  /* 0x0000820000047ab9 */ /* 0x000fe40000000a00 */
[----:B--2---:R1:W-:Y:S03]  /*55f0*/  STG.E.128 desc[UR4][R48.64+0x100], R36 ;  /* 0x0001002430007986 */ /* 0x0043e6000c101d04 */
.L_x_1585:
[----:B------:R-:W-:Y:S05]  /*5600*/  BSYNC B1 ;  /* 0x0000000000017941 */ /* 0x000fea0003800000 */
.L_x_1584:
[----:B------:R-:W-:-:S13]  /*5610*/  ISETP.NE.AND P3, PT, R95, RZ, PT ;  /* 0x000000ff5f00720c */ /* 0x000fda0003f65270 */
        /* <DEDUP_REMOVED lines=46> */
.L_x_1589:
[----:B------:R-:W-:Y:S05]  /*5900*/  BSYNC B1 ;  /* 0x0000000000017941 */ /* 0x000fea0003800000 */
.L_x_1588:
[----:B------:R-:W-:Y:S02]  /*5910*/  ULDC.64 UR4, c[0x0][0x208] ;  /* 0x0000820000047ab9 */ /* 0x000fe40000000a00 */
[----:B--2---:R1:W-:Y:S01]  /*5920*/  STG.E.128 desc[UR4][R48.64+0x180], R36 ;  /* 0x0001802430007986 */ /* 0x0043e2000c101d04 */
[----:B------:R-:W-:Y:S05]  /*5930*/  BRA `(.L_x_1575) ;  /* 0x0000002c008c7947 */ /* 0x000fea0003800000 */
.L_x_1551:
        /* <DEDUP_REMOVED lines=16> */
[----:B------:R-:W-:Y:S02]  /*5a40*/  IADD3.X R39, R99, R32, RZ, P2, !PT ;  /* 0x0000002063277210 */ /* 0x000fe400017fe4ff */
[----:B------:R-:W-:Y:S02]  /*5a50*/  CS2R R42, SRZ ;  /* 0x00000000002a7805 */ /* 0x000fe4000001ff00 */
[----:B------:R-:W-:Y:S01]  /*5a60*/  LEA R52, P3, R38, UR4, 0x1 ;  /* 0x0000000426347c11 */ /* 0x000fe2000f8608ff */
[----:B------:R-:W-:Y:S01]  /*5a70*/  IMAD.X R37, R109, 0x1, R34, P5 ;  /* 0x000000016d257824 */ /* 0x000fe200028e0622 */
[----:B------:R-:W-:-:S02]  /*5a80*/  ISETP.GE.AND P5, PT, R221, R116, PT ;  /* 0x00000074dd00720c */ /* 0x000fc40003fa6270 */
[----:B------:R-:W-:Y:S02]  /*5a90*/  CS2R R40, SRZ ;  /* 0x0000000000287805 */ /* 0x000fe4000001ff00 */
[----:B------:R-:W-:Y:S02]  /*5aa0*/  LEA.HI.X R53, R38, UR5, R39, 0x1, P3 ;  /* 0x0000000526357c11 */ /* 0x000fe400098f0c27 */
[----:B------:R-:W-:Y:S02]  /*5ab0*/  CS2R R38, SRZ ;  /* 0x0000000000267805 */ /* 0x000fe4000001ff00 */
[----:B------:R-:W-:Y:S02]  /*5ac0*/  ISETP.GE.AND P3, PT, R18, R116, PT ;  /* 0x000000741200720c */ /* 0x000fe40003f66270 */
[----:B------:R-:W-:Y:S02]  /*5ad0*/  CS2R R50, SRZ ;  /* 0x0000000000327805 */ /* 0x000fe4000001ff00 */
[----:B------:R-:W-:-:S02]  /*5ae0*/  LEA R56, P2, R36, UR6, 0x1 ;  /* 0x0000000624387c11 */ /* 0x000fc4000f8408ff */
[----:B------:R-:W-:Y:S02]  /*5af0*/  CS2R R48, SRZ ;  /* 0x0000000000307805 */ /* 0x000fe4000001ff00 */
[----:B------:R-:W-:Y:S02]  /*5b00*/  CS2R R46, SRZ ;  /* 0x00000000002e7805 */ /* 0x000fe4000001ff00 */
[----:B------:R-:W-:Y:S02]  /*5b10*/  CS2R R44, SRZ ;  /* 0x00000000002c7805 */ /* 0x000fe4000001ff00 */
[----:B------:R-:W-:Y:S02]  /*5b20*/  LEA.HI.X R57, R36, UR7, R37, 0x1, P2 ;  /* 0x0000000724397c11 */ /* 0x000fe400090f0c25 */
[----:B------:R-:W-:Y:S01]  /*5b30*/  CS2R R36, SRZ ;  /* 0x0000000000247805 */ /* 0x000fe2000001ff00 */
[----:B------:R-:W-:Y:S02]  /*5b40*/  ULDC.64 UR8, c[0x0][0x208] ;  /* 0x0000820000087ab9 */ /* 0x000fe40000000a00 */
[----:B------:R0:W5:Y:S04]  /*5b50*/  @!P5 LDG.E.128 R44, desc[UR8][R56.64+0x80] ;  /* 0x00008008382cd981 */ /* 0x000168000c1e1d00 */
[----:B------:R0:W5:Y:S04]  /*5b60*/  @!P3 LDG.E.128 R40, desc[UR8][R52.64] ;  /* 0x000000083428b981 */ /* 0x000168000c1e1d00 */
[----:B------:R0:W5:Y:S04]  /*5b70*/  @!P5 LDG.E.128 R36, desc[UR8][R52.64+0x80] ;  /* 0x000080083424d981 */ /* 0x000168000c1e1d00 */
[----:B------:R0:W5:Y:S02]  /*5b80*/  @!P3 LDG.E.128 R48, desc[UR8][R56.64] ;  /* 0x000000083830b981 */ /* 0x000164000c1e1d00 */
.L_x_1591:
[----:B------:R-:W-:Y:S05]  /*5b90*/  BSYNC B1 ;  /* 0x0000000000017941 */ /* 0x000fea0003800000 */
.L_x_1590:
        /* <DEDUP_REMOVED lines=19> */
[----:B------:R-:W-:Y:S02]  /*5cd0*/  CS2R R64, SRZ ;  /* 0x0000000000407805 */ /* 0x000fe4000001ff00 */
[----:B------:R-:W-:Y:S02]  /*5ce0*/  CS2R R62, SRZ ;  /* 0x00000000003e7805 */ /* 0x000fe4000001ff00 */
[----:B------:R-:W-:Y:S02]  /*5cf0*/  IADD3.X R109, R34, R109, R26, P2, P5 ;  /* 0x0000006d226d7210 */ /* 0x000fe400017ea41a */
[----:B------:R-:W-:Y:S02]  /*5d00*/  CS2R R60, SRZ ;  /* 0x00000000003c7805 */ /* 0x000fe4000001ff00 */
[----:B------:R-:W-:Y:S01]  /*5d10*/  LEA R68, P5, R71, UR4, 0x1 ;  /* 0x0000000447447c11 */ /* 0x000fe2000f8a08ff */
[----:B------:R-:W-:Y:S01]  /*5d20*/  ULDC.64 UR8, c[0x0][0x208] ;  /* 0x0000820000087ab9 */ /* 0x000fe20000000a00 */
[----:B------:R-:W-:-:S02]  /*5d30*/  LEA R70, P2, R52, UR6, 0x1 ;  /* 0x0000000634467c11 */ /* 0x000fc4000f8408ff */
[----:B------:R-:W-:Y:S02]  /*5d40*/  LEA.HI.X R69, R71, UR5, R54, 0x1, P5 ;  /* 0x0000000547457c11 */ /* 0x000fe4000a8f0c36 */
[----:B------:R-:W-:Y:S02]  /*5d50*/  CS2R R54, SRZ ;  /* 0x0000000000367805 */ /* 0x000fe4000001ff00 */
[----:B------:R-:W-:Y:S02]  /*5d60*/  LEA.HI.X R71, R52, UR7, R109, 0x1, P2 ;  /* 0x0000000734477c11 */ /* 0x000fe400090f0c6d */
[----:B------:R-:W-:Y:S02]  /*5d70*/  CS2R R52, SRZ ;  /* 0x0000000000347805 */ /* 0x000fe4000001ff00 */
[-C--:B------:R-:W-:Y:S02]  /*5d80*/  ISETP.GE.AND P5, PT, R18, R116.reuse, PT ;  /* 0x000000741200720c */ /* 0x080fe40003fa6270 */
[----:B------:R-:W-:-:S11]  /*5d90*/  ISETP.GE.AND P2, PT, R221, R116, PT ;  /* 0x00000074dd00720c */ /* 0x000fd60003f46270 */
[----:B------:R0:W5:Y:S04]  /*5da0*/  @!P5 LDG.E.128 R56, desc[UR8][R68.64] ;  /* 0x000000084438d981 */ /* 0x000168000c1e1d00 */
[----:B------:R0:W5:Y:S04]  /*5db0*/  @!P2 LDG.E.128 R52, desc[UR8][R68.64+0x80] ;  /* 0x000080084434a981 */ /* 0x000168000c1e1d00 */
[----:B------:R0:W5:Y:S04]  /*5dc0*/  @!P5 LDG.E.128 R64, desc[UR8][R70.64] ;  /* 0x000000084640d981 */ /* 0x000168000c1e1d00 */
[----:B------:R0:W5:Y:S02]  /*5dd0*/  @!P2 LDG.E.128 R60, desc[UR8][R70.64+0x80] ;  /* 0x00008008463ca981 */ /* 0x000164000c1e1d00 */
.L_x_1593:
[----:B------:R-:W-:Y:S05]  /*5de0*/  BSYNC B1 ;  /* 0x0000000000017941 */ /* 0x000fea0003800000 */
.L_x_1592:
[----:B0-----:R-:W2:Y:S01]  /*5df0*/  LDL R68, [R1+0x20] ;  /* 0x0000200001447983 */ /* 0x001ea20000100800 */
[----:B-----5:R-:W-:Y:S01]  /*5e00*/  IMAD.MOV.U32 R69, RZ, RZ, R39 ;  /* 0x000000ffff457224 */ /* 0x020fe200078e0027 */
[----:B------:R-:W-:Y:S01]  /*5e10*/  MOV R70, R42 ;  /* 0x0000002a00467202 */ /* 0x000fe20000000f00 */
[----:B------:R-:W-:-:S03]  /*5e20*/  IMAD.MOV.U32 R71, RZ, RZ, R43 ;  /* 0x000000ffff477224 */ /* 0x000fc600078e002b */
[----:B------:R-:W-:Y:S01]  /*5e30*/  PRMT R136, R69, 0x7610, R136 ;  /* 0x0000761045887816 */ /* 0x000fe20000000088 */
[----:B------:R-:W-:Y:S01]  /*5e40*/  IMAD.MOV.U32 R69, RZ, RZ, R37 ;  /* 0x000000ffff457224 */ /* 0x000fe200078e0025 */
[----:B------:R-:W-:Y:S02]  /*5e50*/  PRMT R137, R70, 0x7610, R137 ;  /* 0x0000761046897816 */ /* 0x000fe40000000089 */
[----:B------:R-:W-:Y:S02]  /*5e60*/  PRMT R140, R71, 0x7610, R140 ;  /* 0x00007610478c7816 */ /* 0x000fe4000000008c */
[----:B------:R-:W-:Y:S01]  /*5e70*/  PRMT R136, R136, 0x5410, R69 ;  /* 0x0000541088887816 */ /* 0x000fe20000000045 */
[----:B------:R-:W-:-:S05]  /*5e80*/  IMAD.MOV.U32 R69, RZ, RZ, R41 ;  /* 0x000000ffff457224 */ /* 0x000fca00078e0029 */
[----:B------:R-:W-:Y:S01]  /*5e90*/  PRMT R124, R69, 0x7610, R124 ;  /* 0x00007610457c7816 */ /* 0x000fe2000000007c */
[----:B------:R-:W-:-:S05]  /*5ea0*/  IMAD.MOV.U32 R69, RZ, RZ, R47 ;  /* 0x000000ffff457224 */ /* 0x000fca00078e002f */
[----:B------:R-:W-:Y:S02]  /*5eb0*/  PRMT R137, R137, 0x5410, R69 ;  /* 0x0000541089897816 */ /* 0x000fe40000000045 */
[----:B------:R-:W-:Y:S02]  /*5ec0*/  MOV R69, R45 ;  /* 0x0000002d00457202 */ /* 0x000fe40000000f00 */
[----:B--2---:R-:W-:Y:S01]  /*5ed0*/  R2UR UR4, R68 ;  /* 0x00000000440472ca */ /* 0x004fe200000e0000 */
[----:B------:R-:W-:-:S05]  /*5ee0*/  IMAD.MOV.U32 R68, RZ, RZ, R38 ;  /* 0x000000ffff447224 */ /* 0x000fca00078e0026 */
[----:B------:R-:W-:Y:S01]  /*5ef0*/  PRMT R134, R68, 0x7610, R134 ;  /* 0x0000761044867816 */ /* 0x000fe20000000086 */
[----:B------:R-:W-:-:S05]  /*5f00*/  IMAD.MOV.U32 R68, RZ, RZ, R36 ;  /* 0x000000ffff447224 */ /* 0x000fca00078e0024 */
[----:B------:R-:W-:Y:S01]  /*5f10*/  PRMT R135, R68, 0x7610, R135 ;  /* 0x0000761044877816 */ /* 0x000fe20000000087 */
[----:B------:R-:W-:Y:S01]  /*5f20*/  IMAD.MOV.U32 R68, RZ, RZ, R40 ;  /* 0x000000ffff447224 */ /* 0x000fe200078e0028 */
[----:B------:R-:W-:-:S04]  /*5f30*/  UISETP.NE.AND UP0, UPT, UR4, 0x3, UPT ;  /* 0x000000030400788c */ /* 0x000fc8000bf05270 */
[----:B------:R-:W-:Y:S01]  /*5f40*/  PRMT R138, R68, 0x7610, R138 ;  /* 0x00007610448a7816 */ /* 0x000fe2000000008a */
[----:B------:R-:W-:Y:S01]  /*5f50*/  IMAD.MOV.U32 R68, RZ, RZ, R46 ;  /* 0x000000ffff447224 */ /* 0x000fe200078e002e */
[----:B------:R-:W-:Y:S02]  /*5f60*/  PLOP3.LUT P2, PT, PT, PT, UP0, 0x80, 0x0 ;  /* 0x000000000000781c */ /* 0x000fe40003f4f008 */
[----:B------:R-:W-:Y:S01]  /*5f70*/  PRMT R138, R138, 0x5410, R69 ;  /* 0x000054108a8a7816 */ /* 0x000fe20000000045 */
[----:B------:R-:W-:Y:S01]  /*5f80*/  IMAD.MOV.U32 R69, RZ, RZ, R51 ;  /* 0x000000ffff457224 */ /* 0x000fe200078e0033 */
[----:B------:R-:W-:Y:S01]  /*5f90*/  PRMT R134, R134, 0x5410, R68 ;  /* 0x0000541086867816 */ /* 0x000fe20000000044 */
[----:B------:R-:W-:-:S03]  /*5fa0*/  IMAD.MOV.U32 R68, RZ, RZ, R44 ;  /* 0x000000ffff447224 */ /* 0x000fc600078e002c */
[----:B------:R-:W-:Y:S01]  /*5fb0*/  PRMT R140, R140, 0x5410, R69 ;  /* 0x000054108c8c7816 */ /* 0x000fe20000000045 */
[----:B------:R-:W-:Y:S01]  /*5fc0*/  IMAD.MOV.U32 R69, RZ, RZ, R48 ;  /* 0x000000ffff457224 */ /* 0x000fe200078e0030 */
[----:B------:R-:W-:Y:S01]  /*5fd0*/  PRMT R135, R135, 0x5410, R68 ;  /* 0x0000541087877816 */ /* 0x000fe20000000044 */
[----:B------:R-:W-:-:S05]  /*5fe0*/  IMAD.MOV.U32 R68, RZ, RZ, R50 ;  /* 0x000000ffff447224 */ /* 0x000fca00078e0032 */
[----:B------:R-:W-:Y:S01]  /*5ff0*/  PRMT R139, R68, 0x7610, R139 ;  /* 0x00007610448b7816 */ /* 0x000fe2000000008b */
[----:B------:R-:W-:-:S03]  /*6000*/  IMAD.MOV.U32 R68, RZ, RZ, R49 ;  /* 0x000000ffff447224 */ /* 0x000fc600078e0031 */
[----:B------:R-:W-:Y:S01]  /*6010*/  PRMT R139, R139, 0x5410, R69 ;  /* 0x000054108b8b7816 */ /* 0x000fe20000000045 */
[----:B------:R-:W-:Y:S01]  /*6020*/  IMAD.MOV.U32 R69, RZ, RZ, R54 ;  /* 0x000000ffff457224 */ /* 0x000fe200078e0036 */
[----:B------:R-:W-:Y:S01]  /*6030*/  PRMT R121, R68, 0x7610, R121 ;  /* 0x0000761044797816 */ /* 0x000fe20000000079 */
        /* <DEDUP_REMOVED lines=23> */
[----:B------:R-:W-:Y:S06]  /*61b0*/  @!P2 BRA `(.L_x_1594) ;  /* 0x000000000004a947 */ /* 0x000fec0003800000 */
[----:B------:R-:W-:Y:S01]  /*61c0*/  BPT.TRAP 0x1 ;  /* 0x000000040000795c */ /* 0x000fe20000300000 */
.L_x_1594:
[----:B------:R-:W-:Y:S01]  /*61d0*/  LEA R99, R17, R16, 0x3 ;  /* 0x0000001011637211 */ /* 0x000fe200078e18ff */
[----:B------:R-:W0:Y:S01]  /*61e0*/  LDC R117, c[0x0][0x2f4] ;  /* 0x0000bd00ff757b82 */ /* 0x000e220000000800 */
[----:B------:R-:W-:Y:S01]  /*61f0*/  SHF.L.U32 R109, R236, 0x1f, RZ ;  /* 0x0000001fec6d7819 */ /* 0x000fe200000006ff */
[----:B------:R-:W-:Y:S01]  /*6200*/  BSSY B1, `(.L_x_1595) ;  /* 0x0000004000017945 */ /* 0x000fe20003800000 */
[----:B------:R-:W-:Y:S02]  /*6210*/  IMAD.MOV.U32 R111, RZ, RZ, R72 ;  /* 0x000000ffff6f7224 */ /* 0x000fe400078e0048 */
[----:B------:R-:W1:Y:S02]  /*6220*/  SYNCS.PHASECHK.TRANS64.TRYWAIT P5, [R99+URZ+0x30890], R109 ;  /* 0x0308906d630075a7 */ /* 0x000e6400080a017f */
[----:B-1----:R-:W-:Y:S05]  /*6230*/  @!P5 BRA `(.L_x_1596) ;  /* 0x00000288000cd947 */ /* 0x002fea0003800000 */
.L_x_2029:
[----:B------:R-:W-:Y:S05]  /*6240*/  BSYNC B1 ;  /* 0x0000000000017941 */ /* 0x000fea0003800000 */
.L_x_1595:
[----:B------:R-:W2:Y:S01]  /*6250*/  LDC.64 R112, c[0x0][0x300] ;  /* 0x0000c000ff707b82 */ /* 0x000ea20000000a00 */
[----:B------:R-:W-:Y:S01]  /*6260*/  BSSY B1, `(.L_x_1597) ;  /* 0x0000115000017945 */ /* 0x000fe20003800000 */
[----:B0-----:R-:W-:-:S03]  /*6270*/  IMAD.IADD R118, R117, 0x1, -R29 ;  /* 0x0000000175767824 */ /* 0x001fc600078e0a1d */
[----:B------:R-:W-:Y:S05]  /*6280*/  @P4 BRA `(.L_x_1598) ;  /* 0x0000001000484947 */ /* 0x000fea0003800000 */
[----:B------:R-:W-:Y:S01]  /*6290*/  ISETP.NE.AND P4, PT, R30, RZ, PT ;  /* 0x000000ff1e00720c */ /* 0x000fe20003f85270 */
[-C--:B--2---:R-:W-:Y:S01]  /*62a0*/  IMAD.WIDE.U32 R114, R23, R112.reuse, R110 ;  /* 0x0000007017727225 */ /* 0x084fe200078e006e */
[----:B------:R-:W-:Y:S01]  /*62b0*/  SHF.R.S32.HI R68, RZ, 0x1f, R23 ;  /* 0x0000001fff447819 */ /* 0x000fe20000011417 */
[----:B------:R-:W-:Y:S04]  /*62c0*/  BSSY B2, `(.L_x_1599) ;  /* 0x0000089000027945 */ /* 0x000fe80003800000 */
[----:B------:R-:W-:-:S04]  /*62d0*/  IMAD R119, R68, R112, RZ ;  /* 0x0000007044777224 */ /* 0x000fc800078e02ff */
[----:B------:R-:W-:-:S04]  /*62e0*/  IMAD R119, R23, R113, R119 ;  /* 0x0000007117777224 */ /* 0x000fc800078e0277 */
[----:B------:R-:W-:Y:S01]  /*62f0*/  IMAD.IADD R119, R119, 0x1, R115 ;  /* 0x0000000177777824 */ /* 0x000fe200078e0273 */
[----:B------:R-:W-:Y:S06]  /*6300*/  @!P4 BRA `(.L_x_1600) ;  /* 0x000000080010c947 */ /* 0x000fec0003800000 */
[----:B------:R-:W2:Y:S01]  /*6310*/  LDL R70, [R1+0x28] ;  /* 0x0000280001467983 */ /* 0x000ea20000100800 */
[----:B------:R-:W-:Y:S01]  /*6320*/  SEL R68, R29, R118, !P0 ;  /* 0x000000761d447207 */ /* 0x000fe20004000000 */
[C---:B------:R-:W-:Y:S01]  /*6330*/  IMAD.SHL.U32 R71, R23.reuse, 0x40, RZ ;  /* 0x0000004017477824 */ /* 0x040fe200078e00ff */
[----:B------:R-:W-:Y:S01]  /*6340*/  ISETP.GE.AND P4, PT, R18, R116, PT ;  /* 0x000000741200720c */ /* 0x000fe20003f86270 */
[----:B------:R-:W-:Y:S01]  /*6350*/  IMAD.SHL.U32 R72, R23, 0x40, RZ ;  /* 0x0000004017487824 */ /* 0x000fe200078e00ff */
[----:B------:R-:W-:Y:S01]  /*6360*/  SHF.R.S32.HI R69, RZ, 0x1f, R68 ;  /* 0x0000001fff457819 */ /* 0x000fe20000011444 */
[----:B------:R-:W-:Y:S01]  /*6370*/  BSSY B3, `(.L_x_1601) ;  /* 0x0000070000037945 */ /* 0x000fe20003800000 */
[----:B------:R-:W-:Y:S02]  /*6380*/  LOP3.LUT R71, R71, 0x1c0, RZ, 0xc0, !PT ;  /* 0x000001c047477812 */ /* 0x000fe400078ec0ff */
[----:B------:R-:W-:Y:S02]  /*6390*/  LEA.HI R68, R69, R68, RZ, 0x4 ;  /* 0x0000004445447211 */ /* 0x000fe400078f20ff */
[----:B------:R-:W-:-:S02]  /*63a0*/  SHF.R.U32.HI R71, RZ, 0x3, R71 ;  /* 0x00000003ff477819 */ /* 0x000fc40000011647 */
[----:B------:R-:W-:-:S04]  /*63b0*/  LEA.HI.SX32 R68, R68, R35, 0x1c ;  /* 0x0000002344447211 */ /* 0x000fc800078fe2ff */
[----:B------:R-:W-:Y:S01]  /*63c0*/  SHF.R.S32.HI R69, RZ, 0x1f, R68 ;  /* 0x0000001fff457819 */ /* 0x000fe20000011444 */
[----:B------:R-:W-:-:S03]  /*63d0*/  IMAD.SHL.U32 R120, R68, 0x8, RZ ;  /* 0x0000000844787824 */ /* 0x000fc600078e00ff */
[----:B------:R-:W-:Y:S02]  /*63e0*/  LEA.HI R68, R69, R68, RZ, 0x3 ;  /* 0x0000004445447211 */ /* 0x000fe400078f18ff */
[----:B------:R-:W-:Y:S02]  /*63f0*/  LOP3.LUT R69, R120, 0x38, RZ, 0xc0, !PT ;  /* 0x0000003878457812 */ /* 0x000fe400078ec0ff */
[----:B------:R-:W-:Y:S02]  /*6400*/  SHF.L.U32 R68, R68, 0x9, RZ ;  /* 0x0000000944447819 */ /* 0x000fe400000006ff */
[----:B------:R-:W-:Y:S02]  /*6410*/  LOP3.LUT R69, R69, 0x1c0, R72, 0xf8, !PT ;  /* 0x000001c045457812 */ /* 0x000fe400078ef848 */
[----:B------:R-:W-:Y:S02]  /*6420*/  LOP3.LUT R68, R68, 0x7ffff000, RZ, 0xc0, !PT ;  /* 0x7ffff00044447812 */ /* 0x000fe400078ec0ff */
[----:B------:R-:W-:-:S04]  /*6430*/  LOP3.LUT R69, R69, R71, RZ, 0x3c, !PT ;  /* 0x0000004745457212 */ /* 0x000fc800078e3cff */
[----:B--2---:R-:W-:-:S05]  /*6440*/  IADD3 R68, R69, R68, R70 ;  /* 0x0000004445447210 */ /* 0x004fca0007ffe046 */
[C---:B------:R-:W-:Y:S02]  /*6450*/  IMAD R72, R17.reuse, 0x4000, R68 ;  /* 0x0000400011487824 */ /* 0x040fe400078e0244 */
[----:B------:R-:W-:Y:S02]  /*6460*/  IMAD R68, R17, 0x4000, R6 ;  /* 0x0000400011447824 */ /* 0x000fe400078e0206 */
[--C-:B------:R-:W-:Y:S02]  /*6470*/  IMAD R72, R72, 0x2, R16.reuse ;  /* 0x0000000248487824 */ /* 0x100fe400078e0210 */
[----:B------:R-:W-:-:S04]  /*6480*/  IMAD R68, R68, 0x2, R16 ;  /* 0x0000000244447824 */ /* 0x000fc800078e0210 */
[----:B------:R-:W0:Y:S04]  /*6490*/  LDS.128 R72, [R72+0x20400] ;  /* 0x0204000048487984 */ /* 0x000e280000000c00 */
[----:B------:R-:W2:Y:S01]  /*64a0*/  LDS.128 R68, [R68+0x20400] ;  /* 0x0204000044447984 */ /* 0x000ea20000000c00 */
[----:B------:R-:W-:Y:S05]  /*64b0*/  @P4 BRA `(.L_x_1602) ;  /* 0x00000004006c4947 */ /* 0x000fea0003800000 */
[----:B0-----:R-:W-:Y:S01]  /*64c0*/  IMAD.MOV.U32 R123, RZ, RZ, R73 ;  /* 0x000000ffff7b7224 */ /* 0x001fe200078e0049 */
[----:B------:R-:W-:Y:S01]  /*64d0*/  SHF.R.U64 R40, R40, 0x10, R41 ;  /* 0x0000001028287819 */ /* 0x000fe20000001229 */
[----:B--2---:R-:W-:Y:S01]  /*64e0*/  IMAD.MOV.U32 R122, RZ, RZ, R69 ;  /* 0x000000ffff7a7224 */ /* 0x004fe200078e0045 */
[----:B------:R-:W-:Y:S01]  /*64f0*/  SHF.R.U32.HI R41, RZ, 0x10, R41 ;  /* 0x00000010ff297819 */ /* 0x000fe20000011629 */
[----:B------:R-:W-:Y:S01]  /*6500*/  HADD2.F32 R121, -RZ, R121.H0_H0 ;  /* 0x20000079ff797230 */ /* 0x000fe20000004100 */
[----:B------:R-:W-:Y:S01]  /*6510*/  SHF.R.U64 R42, R42, 0x10, R43 ;  /* 0x000000102a2a7819 */ /* 0x000fe2000000122b */
[----:B------:R-:W-:Y:S02]  /*6520*/  HADD2.F32 R69, -RZ, R123.H0_H0 ;  /* 0x2000007bff457230 */ /* 0x000fe40000004100 */
[----:B------:R-:W-:Y:S02]  /*6530*/  HADD2.F32 R125, -RZ, R122.H0_H0 ;  /* 0x2000007aff7d7230 */ /* 0x000fe40000004100 */
[----:B------:R-:W-:-:S02]  /*6540*/  HADD2.F32 R124, -RZ, R124.H0_H0 ;  /* 0x2000007cff7c7230 */ /* 0x000fc40000004100 */
[-C--:B------:R-:W-:Y:S01]  /*6550*/  FMUL.FTZ R73, R69, R121.reuse ;  /* 0x0000007945497220 */ /* 0x080fe20000410000 */
[----:B------:R-:W-:Y:S02]  /*6560*/  HADD2.F32 R41, -RZ, R41.H0_H0 ;  /* 0x20000029ff297230 */ /* 0x000fe40000004100 */
[C---:B------:R-:W-:Y:S01]  /*6570*/  FMUL.FTZ R121, R125.reuse, R121 ;  /* 0x000000797d797220 */ /* 0x040fe20000410000 */
[----:B------:R-:W-:Y:S02]  /*6580*/  HADD2.F32 R42, -RZ, R42.H0_H0 ;  /* 0x2000002aff2a7230 */ /* 0x000fe40000004100 */
[-C--:B------:R-:W-:Y:S01]  /*6590*/  FFMA.FTZ R73, R125, R124.reuse, -R73 ;  /* 0x0000007c7d497223 */ /* 0x080fe20000010849 */
[----:B------:R-:W-:Y:S01]  /*65a0*/  FFMA.FTZ R69, R69, R124, R121 ;  /* 0x0000007c45457223 */ /* 0x000fe20000010079 */
[--C-:B------:R-:W-:Y:S02]  /*65b0*/  SHF.R.U32.HI R124, RZ, 0x10, R49.reuse ;  /* 0x00000010ff7c7819 */ /* 0x100fe40000011631 */
[----:B------:R-:W-:Y:S01]  /*65c0*/  SHF.R.U64 R121, R48, 0x10, R49 ;  /* 0x0000001030797819 */ /* 0x000fe20000001231 */
[----:B------:R-:W-:-:S02]  /*65d0*/  HADD2.F32 R48, -RZ, R123.H1_H1 ;  /* 0x3000007bff307230 */ /* 0x000fc40000004100 */
[----:B------:R-:W-:Y:S02]  /*65e0*/  HADD2.F32 R124, -RZ, R124.H0_H0 ;  /* 0x2000007cff7c7230 */ /* 0x000fe40000004100 */
[----:B------:R-:W-:Y:S02]  /*65f0*/  HADD2.F32 R49, -RZ, R122.H1_H1 ;  /* 0x3000007aff317230 */ /* 0x000fe40000004100 */
[----:B------:R-:W-:Y:S02]  /*6600*/  HADD2.F32 R121, -RZ, R121.H0_H0 ;  /* 0x20000079ff797230 */ /* 0x000fe40000004100 */
[-C--:B------:R-:W-:Y:S01]  /*6610*/  FMUL.FTZ R122, R48, R124.reuse ;  /* 0x0000007c307a7220 */ /* 0x080fe20000410000 */
[----:B------:R-:W-:-:S03]  /*6620*/  FMUL.FTZ R124, R49, R124 ;  /* 0x0000007c317c7220 */ /* 0x000fc60000410000 */
[-C--:B------:R-:W-:Y:S01]  /*6630*/  FFMA.FTZ R49, R49, R41.reuse, -R122 ;  /* 0x0000002931317223 */ /* 0x080fe2000001087a */
[--C-:B------:R-:W-:Y:S02]  /*6640*/  HADD2.F32 R122, -RZ, R140.reuse.H0_H0 ;  /* 0x2000008cff7a7230 */ /* 0x100fe40000004100 */
[----:B------:R-:W-:Y:S01]  /*6650*/  FFMA.FTZ R41, R48, R41, R124 ;  /* 0x0000002930297223 */ /* 0x000fe2000001007c */
[----:B------:R-:W-:Y:S01]  /*6660*/  MOV R48, R71 ;  /* 0x0000004700307202 */ /* 0x000fe20000000f00 */
[----:B------:R-:W-:Y:S01]  /*6670*/  HADD2.F32 R124, -RZ, R140.H1_H1 ;  /* 0x3000008cff7c7230 */ /* 0x000fe20000004100 */
[----:B------:R-:W-:Y:S01]  /*6680*/  F2FP.F16.F32.PACK_AB R49, R49, R73 ;  /* 0x000000493131723e */ /* 0x000fe200000000ff */
[----:B------:R-:W-:Y:S01]  /*6690*/  HADD2.F32 R71, -RZ, R75.H0_H0 ;  /* 0x2000004bff477230 */ /* 0x000fe20000004100 */
[----:B------:R-:W-:Y:S01]  /*66a0*/  F2FP.F16.F32.PACK_AB R41, R41, R69 ;  /* 0x000000452929723e */ /* 0x000fe200000000ff */
[--C-:B------:R-:W-:Y:S02]  /*66b0*/  HADD2.F32 R123, -RZ, R48.reuse.H0_H0 ;  /* 0x20000030ff7b7230 */ /* 0x100fe40000004100 */
[----:B------:R-:W-:-:S02]  /*66c0*/  HADD2.F32 R48, -RZ, R48.H1_H1 ;  /* 0x30000030ff307230 */ /* 0x000fc40000004100 */
[----:B------:R-:W-:Y:S01]  /*66d0*/  FMUL.FTZ R125, R71, R124 ;  /* 0x0000007c477d7220 */ /* 0x000fe20000410000 */
[----:B------:R-:W-:Y:S02]  /*66e0*/  IMAD.MOV.U32 R69, RZ, RZ, R49 ;  /* 0x000000ffff457224 */ /* 0x000fe400078e0031 */
[----:B------:R-:W-:Y:S02]  /*66f0*/  IMAD.MOV.U32 R73, RZ, RZ, R41 ;  /* 0x000000ffff497224 */ /* 0x000fe400078e0029 */
[C---:B------:R-:W-:Y:S01]  /*6700*/  FFMA.FTZ R125, R123.reuse, R122, -R125 ;  /* 0x0000007a7b7d7223 */ /* 0x040fe2000001087d */
[----:B------:R-:W-:Y:S01]  /*6710*/  FMUL.FTZ R123, R123, R124 ;  /* 0x0000007c7b7b7220 */ /* 0x000fe20000410000 */
[----:B------:R-:W-:-:S03]  /*6720*/  HADD2.F32 R124, -RZ, R139.H1_H1 ;  /* 0x3000008bff7c7230 */ /* 0x000fc60000004100 */
[----:B------:R-:W-:Y:S01]  /*6730*/  FFMA.FTZ R123, R71, R122, R123 ;  /* 0x0000007a477b7223 */ /* 0x000fe2000001007b */
[----:B------:R-:W-:Y:S02]  /*6740*/  SHF.R.U32.HI R71, RZ, 0x10, R43 ;  /* 0x00000010ff477819 */ /* 0x000fe4000001162b */
[--C-:B------:R-:W-:Y:S02]  /*6750*/  SHF.R.U64 R43, R50, 0x10, R51.reuse ;  /* 0x00000010322b7819 */ /* 0x100fe40000001233 */
[----:B------:R-:W-:Y:S01]  /*6760*/  SHF.R.U32.HI R50, RZ, 0x10, R51 ;  /* 0x00000010ff327819 */ /* 0x000fe20000011633 */
[----:B------:R-:W-:Y:S02]  /*6770*/  HADD2.F32 R51, -RZ, R75.H1_H1 ;  /* 0x3000004bff337230 */ /* 0x000fe40000004100 */
[----:B------:R-:W-:Y:S02]  /*6780*/  HADD2.F32 R71, -RZ, R71.H0_H0 ;  /* 0x20000047ff477230 */ /* 0x000fe40000004100 */
[----:B------:R-:W-:-:S02]  /*6790*/  HADD2.F32 R50, -RZ, R50.H0_H0 ;  /* 0x20000032ff327230 */ /* 0x000fc40000004100 */
[----:B------:R-:W-:-:S03]  /*67a0*/  HADD2.F32 R43, -RZ, R43.H0_H0 ;  /* 0x2000002bff2b7230 */ /* 0x000fc60000004100 */
[----:B------:R-:W-:-:S04]  /*67b0*/  FMUL.FTZ R75, R51, R50 ;  /* 0x00000032334b7220 */ /* 0x000fc80000410000 */
[C---:B------:R-:W-:Y:S01]  /*67c0*/  FFMA.FTZ R75, R48.reuse, R71, -R75 ;  /* 0x00000047304b7223 */ /* 0x040fe2000001084b */
[----:B------:R-:W-:Y:S01]  /*67d0*/  FMUL.FTZ R48, R48, R50 ;  /* 0x0000003230307220 */ /* 0x000fe20000410000 */
[----:B------:R-:W-:-:S03]  /*67e0*/  HADD2.F32 R50, -RZ, R72.H0_H0 ;  /* 0x20000048ff327230 */ /* 0x000fc60000004100 */
[----:B------:R-:W-:Y:S01]  /*67f0*/  FFMA.FTZ R48, R51, R71, R48 ;  /* 0x0000004733307223 */ /* 0x000fe20000010030 */
[----:B------:R-:W-:Y:S02]  /*6800*/  HADD2.F32 R71, -RZ, R68.H0_H0 ;  /* 0x20000044ff477230 */ /* 0x000fe40000004100 */
[-C--:B------:R-:W-:Y:S01]  /*6810*/  FMUL.FTZ R122, R50, R124.reuse ;  /* 0x0000007c327a7220 */ /* 0x080fe20000410000 */
[----:B------:R-:W-:Y:S01]  /*6820*/  HADD2.F32 R51, -RZ, R138.H0_H0 ;  /* 0x2000008aff337230 */ /* 0x000fe20000004100 */
[----:B------:R-:W-:Y:S01]  /*6830*/  F2FP.F16.F32.PACK_AB R75, R75, R125 ;  /* 0x0000007d4b4b723e */ /* 0x000fe200000000ff */
[----:B------:R-:W-:Y:S02]  /*6840*/  HADD2.F32 R68, -RZ, R68.H1_H1 ;  /* 0x30000044ff447230 */ /* 0x000fe40000004100 */
[C---:B------:R-:W-:Y:S01]  /*6850*/  FMUL.FTZ R124, R71.reuse, R124 ;  /* 0x0000007c477c7220 */ /* 0x040fe20000410000 */
[----:B------:R-:W-:Y:S01]  /*6860*/  F2FP.F16.F32.PACK_AB R48, R48, R123 ;  /* 0x0000007b3030723e */ /* 0x000fe200000000ff */
[----:B------:R-:W-:Y:S01]  /*6870*/  FFMA.FTZ R122, R71, R51, -R122 ;  /* 0x00000033477a7223 */ /* 0x000fe2000001087a */
[----:B------:R-:W-:-:S02]  /*6880*/  HADD2.F32 R71, -RZ, R137.H0_H0 ;  /* 0x20000089ff477230 */ /* 0x000fc40000004100 */
[----:B------:R-:W-:Y:S01]  /*6890*/  FFMA.FTZ R124, R50, R51, R124 ;  /* 0x00000033327c7223 */ /* 0x000fe2000001007c */
[----:B------:R-:W-:Y:S02]  /*68a0*/  HADD2.F32 R50, -RZ, R72.H1_H1 ;  /* 0x30000048ff327230 */ /* 0x000fe40000004100 */
[----:B------:R-:W-:-:S03]  /*68b0*/  HADD2.F32 R51, -RZ, R40.H0_H0 ;  /* 0x20000028ff337230 */ /* 0x000fc60000004100 */
[-C--:B------:R-:W-:Y:S01]  /*68c0*/  FMUL.FTZ R40, R50, R121.reuse ;  /* 0x0000007932287220 */ /* 0x080fe20000410000 */
[----:B------:R-:W-:-:S03]  /*68d0*/  FMUL.FTZ R121, R68, R121 ;  /* 0x0000007944797220 */ /* 0x000fc60000410000 */
[-C--:B------:R-:W-:Y:S01]  /*68e0*/  FFMA.FTZ R40, R68, R51.reuse, -R40 ;  /* 0x0000003344287223 */ /* 0x080fe20000010828 */
[----:B------:R-:W-:Y:S01]  /*68f0*/  FFMA.FTZ R50, R50, R51, R121 ;  /* 0x0000003332327223 */ /* 0x000fe20000010079 */
[----:B------:R-:W-:Y:S02]  /*6900*/  HADD2.F32 R121, -RZ, R139.H0_H0 ;  /* 0x2000008bff797230 */ /* 0x000fe40000004100 */
[----:B------:R-:W-:Y:S01]  /*6910*/  HADD2.F32 R51, -RZ, R74.H0_H0 ;  /* 0x2000004aff337230 */ /* 0x000fe20000004100 */
[----:B------:R-:W-:Y:S01]  /*6920*/  F2FP.F16.F32.PACK_AB R40, R40, R122 ;  /* 0x0000007a2828723e */ /* 0x000fe200000000ff */
[----:B------:R-:W-:Y:S01]  /*6930*/  HADD2.F32 R68, -RZ, R70.H0_H0 ;  /* 0x20000046ff447230 */ /* 0x000fe20000004100 */
[----:B------:R-:W-:Y:S01]  /*6940*/  F2FP.F16.F32.PACK_AB R50, R50, R124 ;  /* 0x0000007c3232723e */ /* 0x000fe200000000ff */
[----:B------:R-:W-:Y:S02]  /*6950*/  HADD2.F32 R74, -RZ, R74.H1_H1 ;  /* 0x3000004aff4a7230 */ /* 0x000fe40000004100 */
[----:B------:R-:W-:Y:S01]  /*6960*/  FMUL.FTZ R72, R51, R121 ;  /* 0x0000007933487220 */ /* 0x000fe20000410000 */
[----:B------:R-:W-:-:S02]  /*6970*/  HADD2.F32 R70, -RZ, R70.H1_H1 ;  /* 0x30000046ff467230 */ /* 0x000fc40000004100 */
[C---:B------:R-:W-:Y:S01]  /*6980*/  FMUL.FTZ R121, R68.reuse, R121 ;  /* 0x0000007944797220 */ /* 0x040fe20000410000 */
[-C--:B------:R-:W-:Y:S01]  /*6990*/  FFMA.FTZ R72, R68, R71.reuse, -R72 ;  /* 0x0000004744487223 */ /* 0x080fe20000010848 */
[----:B------:R-:W-:Y:S02]  /*69a0*/  IMAD.MOV.U32 R68, RZ, RZ, R40 ;  /* 0x000000ffff447224 */ /* 0x000fe400078e0028 */
[----:B------:R-:W-:Y:S01]  /*69b0*/  FFMA.FTZ R121, R51, R71, R121 ;  /* 0x0000004733797223 */ /* 0x000fe20000010079 */
[-C--:B------:R-:W-:Y:S01]  /*69c0*/  FMUL.FTZ R51, R74, R43.reuse ;  /* 0x0000002b4a337220 */ /* 0x080fe20000410000 */
[C---:B------:R-:W-:Y:S01]  /*69d0*/  FMUL.FTZ R43, R70.reuse, R43 ;  /* 0x0000002b462b7220 */ /* 0x040fe20000410000 */
[----:B------:R-:W-:Y:S02]  /*69e0*/  IMAD.MOV.U32 R71, RZ, RZ, R75 ;  /* 0x000000ffff477224 */ /* 0x000fe400078e004b */
[-C--:B------:R-:W-:Y:S01]  /*69f0*/  FFMA.FTZ R51, R70, R42.reuse, -R51 ;  /* 0x0000002a46337223 */ /* 0x080fe20000010833 */
[----:B------:R-:W-:Y:S01]  /*6a00*/  FFMA.FTZ R43, R74, R42, R43 ;  /* 0x0000002a4a2b7223 */ /* 0x000fe2000001002b */
[----:B------:R-:W-:-:S03]  /*6a10*/  IMAD.MOV.U32 R75, RZ, RZ, R48 ;  /* 0x000000ffff4b7224 */ /* 0x000fc600078e0030 */
[----:B------:R-:W-:Y:S01]  /*6a20*/  F2FP.F16.F32.PACK_AB R51, R51, R72 ;  /* 0x000000483333723e */ /* 0x000fe200000000ff */
[----:B------:R-:W-:Y:S01]  /*6a30*/  IMAD.MOV.U32 R72, RZ, RZ, R50 ;  /* 0x000000ffff487224 */ /* 0x000fe200078e0032 */
[----:B------:R-:W-:-:S03]  /*6a40*/  F2FP.F16.F32.PACK_AB R43, R43, R121 ;  /* 0x000000792b2b723e */ /* 0x000fc600000000ff */
[----:B------:R-:W-:Y:S01]  /*6a50*/  IMAD.MOV.U32 R70, RZ, RZ, R51 ;  /* 0x000000ffff467224 */ /* 0x000fe200078e0033 */
[----:B------:R-:W-:-:S07]  /*6a60*/  MOV R74, R43 ;  /* 0x0000002b004a7202 */ /* 0x000fce0000000f00 */
.L_x_1602:
[----:B------:R-:W-:Y:S05]  /*6a70*/  BSYNC B3 ;  /* 0x0000000000037941 */ /* 0x000fea0003800000 */
.L_x_1601:
        /* <DEDUP_REMOVED lines=9> */
[----:B--2---:R2:W-:Y:S02]  /*6b10*/  STG.E.128 desc[UR4][R40.64], R68 ;  /* 0x0000004428007986 */ /* 0x0045e4000c101d04 */
[----:B--2---:R-:W-:-:S04]  /*6b20*/  @!P4 LEA R40, P5, R120, R106, 0x1 ;  /* 0x0000006a7828c211 */ /* 0x004fc800078a08ff */
[----:B------:R-:W-:-:S05]  /*6b30*/  @!P4 LEA.HI.X R41, R120, R107, R42, 0x1, P5 ;  /* 0x0000006b7829c211 */ /* 0x000fca00028f0c2a */
[----:B0-----:R0:W-:Y:S04]  /*6b40*/  @!P4 STG.E.128 desc[UR4][R40.64], R72 ;  /* 0x000000482800c986 */ /* 0x0011e8000c101d04 */
.L_x_1600:
[----:B------:R-:W-:Y:S05]  /*6b50*/  BSYNC B2 ;  /* 0x0000000000027941 */ /* 0x000fea0003800000 */
.L_x_1599:
[----:B------:R-:W-:-:S13]  /*6b60*/  ISETP.NE.AND P4, PT, R93, RZ, PT ;  /* 0x000000ff5d00720c */ /* 0x000fda0003f85270 */
[----:B------:R-:W-:Y:S05]  /*6b70*/  @!P4 BRA `(.L_x_1598) ;  /* 0x00000008000cc947 */ /* 0x000fea0003800000 */
[----:B------:R-:W2:Y:S01]  /*6b80*/  LDL R42, [R1+0x28] ;  /* 0x00002800012a7983 */ /* 0x000ea20000100800 */
[----:B0-----:R-:W-:Y:S01]  /*6b90*/  SEL R40, R29, R118, !P1 ;  /* 0x000000761d287207 */ /* 0x001fe20004800000 */
[----:B------:R-:W-:Y:S01]  /*6ba0*/  IMAD.SHL.U32 R43, R23, 0x40, RZ ;  /* 0x00000040172b7824 */ /* 0x000fe200078e00ff */
        /* <DEDUP_REMOVED lines=11> */
[----:B------:R-:W-:-:S03]  /*6c60*/  LOP3.LUT R41, R68, 0x38, RZ, 0xc0, !PT ;  /* 0x0000003844297812 */ /* 0x000fc600078ec0ff */
[----:B------:R-:W-:Y:S01]  /*6c70*/  IMAD.SHL.U32 R40, R40, 0x200, RZ ;  /* 0x0000020028287824 */ /* 0x000fe200078e00ff */
[----:B------:R-:W-:-:S04]  /*6c80*/  LOP3.LUT R41, R41, 0x1c0, R48, 0xf8, !PT ;  /* 0x000001c029297812 */ /* 0x000fc800078ef830 */
[----:B------:R-:W-:Y:S02]  /*6c90*/  LOP3.LUT R40, R40, 0x7ffff000, RZ, 0xc0, !PT ;  /* 0x7ffff00028287812 */ /* 0x000fe400078ec0ff */
[----:B------:R-:W-:-:S04]  /*6ca0*/  LOP3.LUT R41, R41, R43, RZ, 0x3c, !PT ;  /* 0x0000002b29297212 */ /* 0x000fc800078e3cff */
[----:B--2---:R-:W-:-:S05]  /*6cb0*/  IADD3 R40, R41, R40, R42 ;  /* 0x0000002829287210 */ /* 0x004fca0007ffe02a */
[C---:B------:R-:W-:Y:S01]  /*6cc0*/  IMAD R48, R17.reuse, 0x4000, R40 ;  /* 0x0000400011307824 */ /* 0x040fe200078e0228 */
[----:B------:R-:W-:-:S03]  /*6cd0*/  LEA R40, R17, R8, 0xe ;  /* 0x0000000811287211 */ /* 0x000fc600078e70ff */
        /* <DEDUP_REMOVED lines=9> */
[----:B------:R-:W-:Y:S01]  /*6d70*/  HADD2.F32 R71, -RZ, R138.H1_H1 ;  /* 0x3000008aff477230 */ /* 0x000fe20000004100 */
[----:B------:R-:W-:Y:S01]  /*6d80*/  SHF.R.U64 R38, R38, 0x10, R39 ;  /* 0x0000001026267819 */ /* 0x000fe20000001227 */
[----:B------:R-:W-:Y:S02]  /*6d90*/  HADD2.F32 R41, -RZ, R70.H0_H0 ;  /* 0x20000046ff297230 */ /* 0x000fe40000004100 */
[----:B------:R-:W-:Y:S02]  /*6da0*/  HADD2.F32 R73, -RZ, R69.H0_H0 ;  /* 0x20000045ff497230 */ /* 0x000fe40000004100 */
[----:B------:R-:W-:-:S02]  /*6db0*/  HADD2.F32 R72, -RZ, R136.H1_H1 ;  /* 0x30000088ff487230 */ /* 0x000fc40000004100 */
        /* <DEDUP_REMOVED lines=68> */
[----:B------:R-:W-:Y:S01]  /*7200*/  F2FP.F16.F32.PACK_AB R72, R40, R72 ;  /* 0x000000482848723e */ /* 0x000fe200000000ff */
[----:B------:R-:W-:-:S02]  /*7210*/  IMAD.MOV.U32 R40, RZ, RZ, R36 ;  /* 0x000000ffff287224 */ /* 0x000fc400078e0024 */
[-C--:B------:R-:W-:Y:S01]  /*7220*/  FFMA.FTZ R48, R47, R46.reuse, -R48 ;  /* 0x0000002e2f307223 */ /* 0x080fe20000010830 */
[----:B------:R-:W-:Y:S01]  /*7230*/  FFMA.FTZ R69, R45, R46, R69 ;  /* 0x0000002e2d457223 */ /* 0x000fe20000010045 */
[-C--:B------:R-:W-:Y:S01]  /*7240*/  FMUL.FTZ R45, R50, R39.reuse ;  /* 0x00000027322d7220 */ /* 0x080fe20000410000 */
[----:B------:R-:W-:-:S03]  /*7250*/  FMUL.FTZ R39, R42, R39 ;  /* 0x000000272a277220 */ /* 0x000fc60000410000 */
[-C--:B------:R-:W-:Y:S01]  /*7260*/  FFMA.FTZ R45, R42, R38.reuse, -R45 ;  /* 0x000000262a2d7223 */ /* 0x080fe2000001082d */
[----:B------:R-:W-:-:S04]  /*7270*/  FFMA.FTZ R39, R50, R38, R39 ;  /* 0x0000002632277223 */ /* 0x000fc80000010027 */
[----:B------:R-:W-:Y:S02]  /*7280*/  F2FP.F16.F32.PACK_AB R45, R45, R48 ;  /* 0x000000302d2d723e */ /* 0x000fe400000000ff */
[----:B------:R-:W-:Y:S02]  /*7290*/  F2FP.F16.F32.PACK_AB R39, R39, R69 ;  /* 0x000000452727723e */ /* 0x000fe400000000ff */
[----:B------:R-:W-:Y:S01]  /*72a0*/  MOV R48, R72 ;  /* 0x0000004800307202 */ /* 0x000fe20000000f00 */
[----:B------:R-:W-:Y:S02]  /*72b0*/  IMAD.MOV.U32 R42, RZ, RZ, R45 ;  /* 0x000000ffff2a7224 */ /* 0x000fe400078e002d */
[----:B------:R-:W-:-:S07]  /*72c0*/  IMAD.MOV.U32 R50, RZ, RZ, R39 ;  /* 0x000000ffff327224 */ /* 0x000fce00078e0027 */
.L_x_1604:
[----:B------:R-:W-:Y:S05]  /*72d0*/  BSYNC B2 ;  /* 0x0000000000027941 */ /* 0x000fea0003800000 */
.L_x_1603:
        /* <DEDUP_REMOVED lines=13> */
.L_x_1598:
[----:B------:R-:W-:Y:S05]  /*73b0*/  BSYNC B1 ;  /* 0x0000000000017941 */ /* 0x000fea0003800000 */
.L_x_1597:
[----:B---3--:R-:W-:Y:S02]  /*73c0*/  VIADD R37, R23, 0x20 ;  /* 0x0000002017257836 */ /* 0x008fe40000000000 */
[-C--:B--2---:R-:W-:Y:S02]  /*73d0*/  IMAD R36, R103, R112.reuse, RZ ;  /* 0x0000007067247224 */ /* 0x084fe400078e02ff */
[----:B------:R-:W-:-:S04]  /*73e0*/  IMAD.WIDE.U32 R110, R37, R112, R110 ;  /* 0x00000070256e7225 */ /* 0x000fc800078e006e */
[----:B------:R-:W-:Y:S01]  /*73f0*/  IMAD R113, R37, R113, R36 ;  /* 0x0000007125717224 */ /* 0x000fe200078e0224 */
[----:B------:R-:W-:Y:S06]  /*7400*/  @P3 BRA `(.L_x_1575) ;  /* 0x0000001000d83947 */ /* 0x000fec0003800000 */
[----:B------:R-:W-:Y:S01]  /*7410*/  ISETP.NE.AND P3, PT, R30, RZ, PT ;  /* 0x000000ff1e00720c */ /* 0x000fe20003f65270 */
[----:B------:R-:W-:Y:S01]  /*7420*/  BSSY B1, `(.L_x_1605) ;  /* 0x0000082000017945 */ /* 0x000fe20003800000 */
[----:B------:R-:W-:-:S11]  /*7430*/  IADD3 R48, R111, R113, RZ ;  /* 0x000000716f307210 */ /* 0x000fd60007ffe0ff */
[----:B------:R-:W-:Y:S05]  /*7440*/  @!P3 BRA `(.L_x_1606) ;  /* 0x0000000400fcb947 */ /* 0x000fea0003800000 */
[----:B------:R-:W2:Y:S01]  /*7450*/  LDL R38, [R1+0x24] ;  /* 0x0000240001267983 */ /* 0x000ea20000100800 */
[----:B------:R-:W-:Y:S01]  /*7460*/  SEL R36, R29, R118, !P0 ;  /* 0x000000761d247207 */ /* 0x000fe20004000000 */
[C---:B------:R-:W-:Y:S01]  /*7470*/  VIADD R39, R23.reuse, 0x20 ;  /* 0x0000002017277836 */ /* 0x040fe20000000000 */
[----:B------:R-:W-:Y:S01]  /*7480*/  ISETP.GE.AND P4, PT, R18, R116, PT ;  /* 0x000000741200720c */ /* 0x000fe20003f86270 */
[----:B0-----:R-:W-:Y:S01]  /*7490*/  VIADD R40, R23, 0x20 ;  /* 0x0000002017287836 */ /* 0x001fe20000000000 */
[----:B------:R-:W-:Y:S01]  /*74a0*/  SHF.R.S32.HI R37, RZ, 0x1f, R36 ;  /* 0x0000001fff257819 */ /* 0x000fe20000011424 */
[----:B------:R-:W-:Y:S01]  /*74b0*/  IMAD.SHL.U32 R39, R39, 0x40, RZ ;  /* 0x0000004027277824 */ /* 0x000fe200078e00ff */
[----:B------:R-:W-:Y:S01]  /*74c0*/  BSSY B2, `(.L_x_1607) ;  /* 0x000006b000027945 */ /* 0x000fe20003800000 */
[----:B------:R-:W-:Y:S01]  /*74d0*/  IMAD.SHL.U32 R40, R40, 0x40, RZ ;  /* 0x0000004028287824 */ /* 0x000fe200078e00ff */
[----:B------:R-:W-:Y:S02]  /*74e0*/  LEA.HI R36, R37, R36, RZ, 0x4 ;  /* 0x0000002425247211 */ /* 0x000fe400078f20ff */
[----:B------:R-:W-:-:S02]  /*74f0*/  LOP3.LUT R39, R39, 0x1c0, RZ, 0xc0, !PT ;  /* 0x000001c027277812 */ /* 0x000fc400078ec0ff */
[----:B------:R-:W-:Y:S02]  /*7500*/  LEA.HI.SX32 R36, R36, R35, 0x1c ;  /* 0x0000002324247211 */ /* 0x000fe400078fe2ff */
[----:B------:R-:W-:Y:S02]  /*7510*/  LOP3.LUT R40, R40, 0x1c0, RZ, 0xc0, !PT ;  /* 0x000001c028287812 */ /* 0x000fe400078ec0ff */
[----:B------:R-:W-:Y:S01]  /*7520*/  SHF.R.S32.HI R37, RZ, 0x1f, R36 ;  /* 0x0000001fff257819 */ /* 0x000fe20000011424 */
[----:B------:R-:W-:Y:S01]  /*7530*/  IMAD.SHL.U32 R44, R36, 0x8, RZ ;  /* 0x00000008242c7824 */ /* 0x000fe200078e00ff */
[----:B------:R-:W-:Y:S02]  /*7540*/  SHF.R.U32.HI R39, RZ, 0x3, R39 ;  /* 0x00000003ff277819 */ /* 0x000fe40000011627 */
[----:B------:R-:W-:Y:S02]  /*7550*/  LEA.HI R37, R37, R36, RZ, 0x3 ;  /* 0x0000002425257211 */ /* 0x000fe400078f18ff */
[----:B------:R-:W-:-:S02]  /*7560*/  LOP3.LUT R36, R40, 0x38, R44, 0xf8, !PT ;  /* 0x0000003828247812 */ /* 0x000fc400078ef82c */
[----:B------:R-:W-:Y:S01]  /*7570*/  ISETP.GE.AND P3, PT, R44, R117, PT ;  /* 0x000000752c00720c */ /* 0x000fe20003f66270 */
[----:B------:R-:W-:Y:S01]  /*7580*/  IMAD.SHL.U32 R37, R37, 0x200, RZ ;  /* 0x0000020025257824 */ /* 0x000fe200078e00ff */
[----:B------:R-:W-:-:S04]  /*7590*/  LOP3.LUT R36, R36, R39, RZ, 0x3c, !PT ;  /* 0x0000002724247212 */ /* 0x000fc800078e3cff */
[----:B------:R-:W-:-:S04]  /*75a0*/  LOP3.LUT R37, R37, 0x7ffff000, RZ, 0xc0, !PT ;  /* 0x7ffff00025257812 */ /* 0x000fc800078ec0ff */
[----:B--2---:R-:W-:Y:S02]  /*75b0*/  IADD3 R36, R36, R37, R38 ;  /* 0x0000002524247210 */ /* 0x004fe40007ffe026 */
[----:B------:R-:W-:-:S03]  /*75c0*/  LEA R37, R17, R5, 0xe ;  /* 0x0000000511257211 */ /* 0x000fc600078e70ff */
[----:B------:R-:W-:Y:S02]  /*75d0*/  IMAD R39, R17, 0x4000, R36 ;  /* 0x0000400011277824 */ /* 0x000fe400078e0224 */
[--C-:B------:R-:W-:Y:S02]  /*75e0*/  IMAD R37, R37, 0x2, R16.reuse ;  /* 0x0000000225257824 */ /* 0x100fe400078e0210 */
[----:B------:R-:W-:-:S04]  /*75f0*/  IMAD R40, R39, 0x2, R16 ;  /* 0x0000000227287824 */ /* 0x000fc800078e0210 */
[----:B------:R-:W0:Y:S04]  /*7600*/  LDS.128 R36, [R37+0x20400] ;  /* 0x0204000025247984 */ /* 0x000e280000000c00 */
[----:B------:R-:W2:Y:S01]  /*7610*/  LDS.128 R40, [R40+0x20400] ;  /* 0x0204000028287984 */ /* 0x000ea20000000c00 */
[----:B------:R-:W-:Y:S05]  /*7620*/  @P4 BRA `(.L_x_1608) ;  /* 0x0000000400504947 */ /* 0x000fea0003800000 */
[----:B------:R-:W-:Y:S01]  /*7630*/  HADD2.F32 R49, -RZ, R133.H1_H1 ;  /* 0x30000085ff317230 */ /* 0x000fe20000004100 */
[----:B------:R-:W-:Y:S01]  /*7640*/  SHF.R.U64 R64, R64, 0x10, R65 ;  /* 0x0000001040407819 */ /* 0x000fe20000001241 */
[----:B--2---:R-:W-:Y:S01]  /*7650*/  HADD2.F32 R45, -RZ, R41.H0_H0 ;  /* 0x20000029ff2d7230 */ /* 0x004fe20000004100 */
[----:B------:R-:W-:Y:S01]  /*7660*/  SHF.R.U64 R56, R56, 0x10, R57 ;  /* 0x0000001038387819 */ /* 0x000fe20000001239 */
[----:B0-----:R-:W-:Y:S01]  /*7670*/  HADD2.F32 R46, -RZ, R37.H0_H0 ;  /* 0x20000025ff2e7230 */ /* 0x001fe20000004100 */
        /* <DEDUP_REMOVED lines=10> */
[----:B------:R-:W-:Y:S02]  /*7720*/  HADD2.F32 R47, -RZ, R41.H1_H1 ;  /* 0x30000029ff2f7230 */ /* 0x000fe40000004100 */
[----:B------:R-:W-:Y:S02]  /*7730*/  HADD2.F32 R64, -RZ, R64.H0_H0 ;  /* 0x20000040ff407230 */ /* 0x000fe40000004100 */
[----:B------:R-:W-:Y:S02]  /*7740*/  HADD2.F32 R41, -RZ, R49.H0_H0 ;  /* 0x20000031ff297230 */ /* 0x000fe40000004100 */
[----:B------:R-:W-:-:S02]  /*7750*/  HADD2.F32 R49, -RZ, R37.H1_H1 ;  /* 0x30000025ff317230 */ /* 0x000fc40000004100 */
[----:B------:R-:W-:Y:S02]  /*7760*/  HADD2.F32 R37, -RZ, R50.H0_H0 ;  /* 0x20000032ff257230 */ /* 0x000fe40000004100 */
[-C--:B------:R-:W-:Y:S01]  /*7770*/  FMUL.FTZ R50, R47, R41.reuse ;  /* 0x000000292f327220 */ /* 0x080fe20000410000 */
        /* <DEDUP_REMOVED lines=13> */
[----:B------:R-:W-:Y:S02]  /*7850*/  HADD2.F32 R39, -RZ, R39.H1_H1 ;  /* 0x30000027ff277230 */ /* 0x000fe40000004100 */
[-C--:B------:R-:W-:Y:S01]  /*7860*/  FFMA.FTZ R68, R49, R51.reuse, -R68 ;  /* 0x0000003331447223 */ /* 0x080fe20000010844 */
[----:B------:R-:W-:Y:S01]  /*7870*/  SHF.R.U32.HI R49, RZ, 0x10, R59 ;  /* 0x00000010ff317819 */ /* 0x000fe2000001163b */
[----:B------:R-:W-:Y:S01]  /*7880*/  FFMA.FTZ R50, R47, R51, R50 ;  /* 0x000000332f327223 */ /* 0x000fe20000010032 */
[--C-:B------:R-:W-:Y:S01]  /*7890*/  SHF.R.U32.HI R47, RZ, 0x10, R67.reuse ;  /* 0x00000010ff2f7819 */ /* 0x100fe20000011643 */
[----:B------:R-:W-:Y:S01]  /*78a0*/  HADD2.F32 R132, -RZ, R132.H0_H0 ;  /* 0x20000084ff847230 */ /* 0x000fe20000004100 */
[----:B------:R-:W-:Y:S01]  /*78b0*/  SHF.R.U64 R59, R66, 0x10, R67 ;  /* 0x00000010423b7819 */ /* 0x000fe20000001243 */
[----:B------:R-:W-:Y:S01]  /*78c0*/  HADD2.F32 R49, -RZ, R49.H0_H0 ;  /* 0x20000031ff317230 */ /* 0x000fe20000004100 */
[----:B------:R-:W-:Y:S01]  /*78d0*/  F2FP.F16.F32.PACK_AB R45, R37, R45 ;  /* 0x0000002d252d723e */ /* 0x000fe200000000ff */
[----:B------:R-:W-:-:S02]  /*78e0*/  HADD2.F32 R47, -RZ, R47.H0_H0 ;  /* 0x2000002fff2f7230 */ /* 0x000fc40000004100 */
        /* <DEDUP_REMOVED lines=8> */
[--C-:B------:R-:W-:Y:S01]  /*7970*/  HADD2.F32 R43, -RZ, R36.reuse.H0_H0 ;  /* 0x20000024ff2b7230 */ /* 0x100fe20000004100 */
[----:B------:R-:W-:Y:S01]  /*7980*/  F2FP.F16.F32.PACK_AB R51, R51, R68 ;  /* 0x000000443333723e */ /* 0x000fe200000000ff */
[----:B------:R-:W-:Y:S02]  /*7990*/  IMAD.MOV.U32 R41, RZ, RZ, R45 ;  /* 0x000000ffff297224 */ /* 0x000fe400078e002d */
[-C--:B------:R-:W-:Y:S01]  /*79a0*/  FMUL.FTZ R49, R39, R133.reuse ;  /* 0x0000008527317220 */ /* 0x080fe20000410000 */
[----:B------:R-:W-:Y:S01]  /*79b0*/  F2FP.F16.F32.PACK_AB R47, R47, R50 ;  /* 0x000000322f2f723e */ /* 0x000fe200000000ff */
[C---:B------:R-:W-:Y:S02]  /*79c0*/  FMUL.FTZ R133, R43.reuse, R133 ;  /* 0x000000852b857220 */ /* 0x040fe40000410000 */
[-C--:B------:R-:W-:Y:S01]  /*79d0*/  FFMA.FTZ R49, R43, R131.reuse, -R49 ;  /* 0x000000832b317223 */ /* 0x080fe20000010831 */
[----:B------:R-:W-:Y:S02]  /*79e0*/  HADD2.F32 R43, -RZ, R36.H1_H1 ;  /* 0x30000024ff2b7230 */ /* 0x000fe40000004100 */
[----:B------:R-:W-:Y:S01]  /*79f0*/  FFMA.FTZ R133, R39, R131, R133 ;  /* 0x0000008327857223 */ /* 0x000fe20000010085 */
[----:B------:R-:W-:-:S02]  /*7a00*/  HADD2.F32 R39, -RZ, R40.H1_H1 ;  /* 0x30000028ff277230 */ /* 0x000fc40000004100 */
[----:B------:R-:W-:-:S03]  /*7a10*/  FMUL.FTZ R40, R43, R64 ;  /* 0x000000402b287220 */ /* 0x000fc60000410000 */
[C---:B------:R-:W-:Y:S01]  /*7a20*/  FMUL.FTZ R36, R39.reuse, R64 ;  /* 0x0000004027247220 */ /* 0x040fe20000410000 */
[-C--:B------:R-:W-:Y:S01]  /*7a30*/  FFMA.FTZ R40, R39, R56.reuse, R40 ;  /* 0x0000003827287223 */ /* 0x080fe20000010028 */
[----:B------:R-:W-:Y:S02]  /*7a40*/  HADD2.F32 R39, -RZ, R42.H0_H0 ;  /* 0x2000002aff277230 */ /* 0x000fe40000004100 */
[----:B------:R-:W-:Y:S01]  /*7a50*/  FFMA.FTZ R36, R43, R56, -R36 ;  /* 0x000000382b247223 */ /* 0x000fe20000010824 */
[----:B------:R-:W-:Y:S02]  /*7a60*/  HADD2.F32 R43, -RZ, R38.H0_H0 ;  /* 0x20000026ff2b7230 */ /* 0x000fe40000004100 */
[----:B------:R-:W-:Y:S02]  /*7a70*/  HADD2.F32 R42, -RZ, R42.H1_H1 ;  /* 0x3000002aff2a7230 */ /* 0x000fe40000004100 */
[----:B------:R-:W-:Y:S01]  /*7a80*/  FMUL.FTZ R56, R39, R132 ;  /* 0x0000008427387220 */ /* 0x000fe20000410000 */
[----:B------:R-:W-:-:S02]  /*7a90*/  HADD2.F32 R38, -RZ, R38.H1_H1 ;  /* 0x30000026ff267230 */ /* 0x000fc40000004100 */
[C---:B------:R-:W-:Y:S01]  /*7aa0*/  FMUL.FTZ R132, R43.reuse, R132 ;  /* 0x000000842b847220 */ /* 0x040fe20000410000 */
[----:B------:R-:W-:Y:S01]  /*7ab0*/  F2FP.F16.F32.PACK_AB R36, R36, R49 ;  /* 0x000000312424723e */ /* 0x000fe200000000ff */
[-C--:B------:R-:W-:Y:S01]  /*7ac0*/  FMUL.FTZ R65, R42, R59.reuse ;  /* 0x0000003b2a417220 */ /* 0x080fe20000410000 */
[-C--:B------:R-:W-:Y:S01]  /*7ad0*/  FFMA.FTZ R43, R43, R130.reuse, -R56 ;  /* 0x000000822b2b7223 */ /* 0x080fe20000010838 */
[C---:B------:R-:W-:Y:S01]  /*7ae0*/  FMUL.FTZ R59, R38.reuse, R59 ;  /* 0x0000003b263b7220 */ /* 0x040fe20000410000 */
[----:B------:R-:W-:Y:S01]  /*7af0*/  FFMA.FTZ R39, R39, R130, R132 ;  /* 0x0000008227277223 */ /* 0x000fe20000010084 */
[----:B------:R-:W-:Y:S01]  /*7b00*/  FFMA.FTZ R38, R38, R57, -R65 ;  /* 0x0000003926267223 */ /* 0x000fe20000010841 */
[----:B------:R-:W-:Y:S01]  /*7b10*/  F2FP.F16.F32.PACK_AB R40, R40, R133 ;  /* 0x000000852828723e */ /* 0x000fe200000000ff */
[----:B------:R-:W-:-:S03]  /*7b20*/  FFMA.FTZ R42, R42, R57, R59 ;  /* 0x000000392a2a7223 */ /* 0x000fc6000001003b */
[----:B------:R-:W-:Y:S02]  /*7b30*/  F2FP.F16.F32.PACK_AB R38, R38, R43 ;  /* 0x0000002b2626723e */ /* 0x000fe400000000ff */
[----:B------:R-:W-:Y:S01]  /*7b40*/  F2FP.F16.F32.PACK_AB R42, R42, R39 ;  /* 0x000000272a2a723e */ /* 0x000fe200000000ff */
[----:B------:R-:W-:Y:S01]  /*7b50*/  IMAD.MOV.U32 R39, RZ, RZ, R51 ;  /* 0x000000ffff277224 */ /* 0x000fe200078e0033 */
[----:B------:R-:W-:-:S07]  /*7b60*/  MOV R43, R47 ;  /* 0x0000002f002b7202 */ /* 0x000fce0000000f00 */
.L_x_1608:
[----:B------:R-:W-:Y:S05]  /*7b70*/  BSYNC B2 ;  /* 0x0000000000027941 */ /* 0x000fea0003800000 */
.L_x_1607:
[----:B------:R-:W-:Y:S01]  /*7b80*/  IADD3 R45, P4, P5, R88, R110, R90 ;  /* 0x0000006e582d7210 */ /* 0x000fe20007d9e05a */
[----:B------:R-:W-:Y:S01]  /*7b90*/  ULDC.64 UR4, c[0x0][0x208] ;  /* 0x0000820000047ab9 */ /* 0x000fe20000000a00 */
[----:B------:R-:W-:Y:S02]  /*7ba0*/  @!P3 SHF.R.S32.HI R49, RZ, 0x1f, R44 ;  /* 0x0000001fff31b819 */ /* 0x000fe4000001142c */
[----:B------:R-:W-:Y:S02]  /*7bb0*/  IADD3.X R56, R0, R48, R96, P4, P5 ;  /* 0x0000003000387210 */ /* 0x000fe400027ea460 */
[----:B------:R-:W-:-:S04]  /*7bc0*/  @!P3 IADD3 R47, P4, P5, R88, R110, R44 ;  /* 0x0000006e582fb210 */ /* 0x000fc80007d9e02c */
[----:B------:R-:W-:Y:S02]  /*7bd0*/  @!P3 IADD3.X R50, R0, R48, R49, P4, P5 ;  /* 0x000000300032b210 */ /* 0x000fe400027ea431 */
[-C--:B------:R-:W-:Y:S02]  /*7be0*/  LEA R44, P4, R45, R106.reuse, 0x1 ;  /* 0x0000006a2d2c7211 */ /* 0x080fe400078808ff */
[----:B------:R-:W-:Y:S02]  /*7bf0*/  @!P3 LEA R46, P5, R47, R106, 0x1 ;  /* 0x0000006a2f2eb211 */ /* 0x000fe400078a08ff */
[-C--:B------:R-:W-:Y:S02]  /*7c00*/  LEA.HI.X R45, R45, R107.reuse, R56, 0x1, P4 ;  /* 0x0000006b2d2d7211 */ /* 0x080fe400020f0c38 */
[----:B------:R-:W-:-:S03]  /*7c10*/  @!P3 LEA.HI.X R47, R47, R107, R50, 0x1, P5 ;  /* 0x0000006b2f2fb211 */ /* 0x000fc600028f0c32 */
[----:B0-----:R3:W-:Y:S04]  /*7c20*/  STG.E.128 desc[UR4][R44.64], R36 ;  /* 0x000000242c007986 */ /* 0x0017e8000c101d04 */
[----:B--2---:R3:W-:Y:S02]  /*7c30*/  @!P3 STG.E.128 desc[UR4][R46.64], R40 ;  /* 0x000000282e00b986 */ /* 0x0047e4000c101d04 */
.L_x_1606:
[----:B------:R-:W-:Y:S05]  /*7c40*/  BSYNC B1 ;  /* 0x0000000000017941 */ /* 0x000fea0003800000 */
.L_x_1605:
[----:B------:R-:W-:-:S13]  /*7c50*/  ISETP.NE.AND P3, PT, R93, RZ, PT ;  /* 0x000000ff5d00720c */ /* 0x000fda0003f65270 */
[----:B------:R-:W-:Y:S05]  /*7c60*/  @!P3 BRA `(.L_x_1575) ;  /* 0x0000000800c0b947 */ /* 0x000fea0003800000 */
[----:B---3--:R-:W2:Y:S01]  /*7c70*/  LDL R38, [R1+0x24] ;  /* 0x0000240001267983 */ /* 0x008ea20000100800 */
[----:B------:R-:W-:Y:S01]  /*7c80*/  SEL R118, R29, R118, !P1 ;  /* 0x000000761d767207 */ /* 0x000fe20004800000 */
[C---:B------:R-:W-:Y:S01]  /*7c90*/  VIADD R39, R23.reuse, 0x20 ;  /* 0x0000002017277836 */ /* 0x040fe20000000000 */
[----:B------:R-:W-:Y:S01]  /*7ca0*/  IADD3 R45, P3, P4, R88, R110, R92 ;  /* 0x0000006e582d7210 */ /* 0x000fe20007c7e05c */
[----:B------:R-:W-:Y:S01]  /*7cb0*/  VIADD R36, R23, 0x20 ;  /* 0x0000002017247836 */ /* 0x000fe20000000000 */
[----:B------:R-:W-:Y:S01]  /*7cc0*/  SHF.R.S32.HI R37, RZ, 0x1f, R118 ;  /* 0x0000001fff257819 */ /* 0x000fe20000011476 */
[----:B------:R-:W-:Y:S01]  /*7cd0*/  IMAD.SHL.U32 R39, R39, 0x40, RZ ;  /* 0x0000004027277824 */ /* 0x000fe200078e00ff */
[----:B------:R-:W-:Y:S01]  /*7ce0*/  IADD3.X R46, R0, R48, R97, P3, P4 ;  /* 0x00000030002e7210 */ /* 0x000fe20001fe8461 */
[----:B------:R-:W-:Y:S01]  /*7cf0*/  IMAD.SHL.U32 R36, R36, 0x40, RZ ;  /* 0x0000004024247824 */ /* 0x000fe200078e00ff */
[----:B------:R-:W-:Y:S01]  /*7d00*/  LEA.HI R118, R37, R118, RZ, 0x4 ;  /* 0x0000007625767211 */ /* 0x000fe200078f20ff */
[----:B------:R-:W-:Y:S01]  /*7d10*/  BSSY B1, `(.L_x_1609) ;  /* 0x000006a000017945 */ /* 0x000fe20003800000 */
        /* <DEDUP_REMOVED lines=10> */
[----:B------:R-:W-:Y:S02]  /*7dc0*/  LOP3.LUT R36, R36, R39, RZ, 0x3c, !PT ;  /* 0x0000002724247212 */ /* 0x000fe400078e3cff */
[----:B------:R-:W-:Y:S02]  /*7dd0*/  LEA R44, P3, R45, R106, 0x1 ;  /* 0x0000006a2d2c7211 */ /* 0x000fe400078608ff */
[----:B------:R-:W-:Y:S02]  /*7de0*/  LOP3.LUT R37, R37, 0x7ffff000, RZ, 0xc0, !PT ;  /* 0x7ffff00025257812 */ /* 0x000fe400078ec0ff */
[----:B------:R-:W-:Y:S02]  /*7df0*/  LEA.HI.X R45, R45, R107, R46, 0x1, P3 ;  /* 0x0000006b2d2d7211 */ /* 0x000fe400018f0c2e */
[----:B--2---:R-:W-:-:S02]  /*7e00*/  IADD3 R36, R36, R37, R38 ;  /* 0x0000002524247210 */ /* 0x004fc40007ffe026 */
[----:B------:R-:W-:-:S03]  /*7e10*/  LEA R37, R17, R7, 0xe ;  /* 0x0000000711257211 */ /* 0x000fc600078e70ff */
[----:B------:R-:W-:Y:S02]  /*7e20*/  IMAD R39, R17, 0x4000, R36 ;  /* 0x0000400011277824 */ /* 0x000fe400078e0224 */
[--C-:B------:R-:W-:Y:S02]  /*7e30*/  IMAD R37, R37, 0x2, R16.reuse ;  /* 0x0000000225257824 */ /* 0x100fe400078e0210 */
[----:B0-----:R-:W-:-:S04]  /*7e40*/  IMAD R40, R39, 0x2, R16 ;  /* 0x0000000227287824 */ /* 0x001fc800078e0210 */
[----:B------:R-:W0:Y:S04]  /*7e50*/  LDS.128 R36, [R37+0x20400] ;  /* 0x0204000025247984 */ /* 0x000e280000000c00 */
[----:B------:R-:W2:Y:S01]  /*7e60*/  LDS.128 R40, [R40+0x20400] ;  /* 0x0204000028287984 */ /* 0x000ea20000000c00 */
[----:B------:R-:W-:Y:S05]  /*7e70*/  @P4 BRA `(.L_x_1610) ;  /* 0x00000004004c4947 */ /* 0x000fea0003800000 */
[--C-:B------:R-:W-:Y:S01]  /*7e80*/  SHF.R.U64 R46, R52, 0x10, R53.reuse ;  /* 0x00000010342e7819 */ /* 0x100fe20000001235 */
[----:B------:R-:W-:Y:S01]  /*7e90*/  HADD2.F32 R58, -RZ, R127.H1_H1 ;  /* 0x3000007fff3a7230 */ /* 0x000fe20000004100 */
[----:B------:R-:W-:Y:S01]  /*7ea0*/  SHF.R.U32.HI R52, RZ, 0x10, R53 ;  /* 0x00000010ff347819 */ /* 0x000fe20000011635 */
[----:B--2---:R-:W-:Y:S01]  /*7eb0*/  IMAD.MOV.U32 R53, RZ, RZ, R41 ;  /* 0x000000ffff357224 */ /* 0x004fe200078e0029 */
[----:B------:R-:W-:Y:S01]  /*7ec0*/  SHF.R.U32.HI R59, RZ, 0x10, R61 ;  /* 0x00000010ff3b7819 */ /* 0x000fe2000001163d */
[----:B0-----:R-:W-:Y:S01]  /*7ed0*/  IMAD.MOV.U32 R41, RZ, RZ, R39 ;  /* 0x000000ffff297224 */ /* 0x001fe200078e0027 */
[----:B------:R-:W-:Y:S01]  /*7ee0*/  SHF.R.U64 R50, R54, 0x10, R55 ;  /* 0x0000001036327819 */ /* 0x000fe20000001237 */
[----:B------:R-:W-:Y:S01]  /*7ef0*/  HADD2.F32 R39, -RZ, R37.H0_H0 ;  /* 0x20000025ff277230 */ /* 0x000fe20000004100 */
[----:B------:R-:W-:Y:S01]  /*7f00*/  SHF.R.U64 R49, R60, 0x10, R61 ;  /* 0x000000103c317819 */ /* 0x000fe2000000123d */
[----:B------:R-:W-:Y:S01]  /*7f10*/  HADD2.F32 R60, -RZ, R129.H1_H1 ;  /* 0x30000081ff3c7230 */ /* 0x000fe20000004100 */
[----:B------:R-:W-:Y:S01]  /*7f20*/  SHF.R.U32.HI R54, RZ, 0x10, R55 ;  /* 0x00000010ff367819 */ /* 0x000fe20000011637 */
[--C-:B------:R-:W-:Y:S01]  /*7f30*/  HADD2.F32 R55, -RZ, R53.reuse.H0_H0 ;  /* 0x20000035ff377230 */ /* 0x100fe20000004100 */
[--C-:B------:R-:W-:Y:S01]  /*7f40*/  SHF.R.U64 R51, R62, 0x10, R63.reuse ;  /* 0x000000103e337819 */ /* 0x100fe2000000123f */
[----:B------:R-:W-:Y:S01]  /*7f50*/  HADD2.F32 R56, -RZ, R53.H1_H1 ;  /* 0x30000035ff387230 */ /* 0x000fe20000004100 */
[----:B------:R-:W-:Y:S01]  /*7f60*/  SHF.R.U32.HI R62, RZ, 0x10, R63 ;  /* 0x00000010ff3e7819 */ /* 0x000fe2000001163f */
[----:B------:R-:W-:-:S02]  /*7f70*/  HADD2.F32 R59, -RZ, R59.H0_H0 ;  /* 0x2000003bff3b7230 */ /* 0x000fc40000004100 */
[----:B------:R-:W-:Y:S02]  /*7f80*/  HADD2.F32 R57, -RZ, R52.H0_H0 ;  /* 0x20000034ff397230 */ /* 0x000fe40000004100 */
[-C--:B------:R-:W-:Y:S01]  /*7f90*/  FMUL.FTZ R52, R55, R60.reuse ;  /* 0x0000003c37347220 */ /* 0x080fe20000410000 */
[----:B------:R-:W-:Y:S02]  /*7fa0*/  HADD2.F32 R53, -RZ, R37.H1_H1 ;  /* 0x30000025ff357230 */ /* 0x000fe40000004100 */
[C---:B------:R-:W-:Y:S01]  /*7fb0*/  FMUL.FTZ R60, R39.reuse, R60 ;  /* 0x0000003c273c7220 */ /* 0x040fe20000410000 */
[-C--:B------:R-:W-:Y:S01]  /*7fc0*/  FMUL.FTZ R64, R56, R59.reuse ;  /* 0x0000003b38407220 */ /* 0x080fe20000410000 */
[-C--:B------:R-:W-:Y:S01]  /*7fd0*/  FFMA.FTZ R37, R39, R58.reuse, -R52 ;  /* 0x0000003a27257223 */ /* 0x080fe20000010834 */
[----:B------:R-:W-:Y:S02]  /*7fe0*/  HADD2.F32 R62, -RZ, R62.H0_H0 ;  /* 0x2000003eff3e7230 */ /* 0x000fe40000004100 */
[----:B------:R-:W-:Y:S01]  /*7ff0*/  FMUL.FTZ R59, R53, R59 ;  /* 0x0000003b353b7220 */ /* 0x000fe20000410000 */
[----:B------:R-:W-:Y:S01]  /*8000*/  FFMA.FTZ R39, R55, R58, R60 ;  /* 0x0000003a37277223 */ /* 0x000fe2000001003c */
[----:B------:R-:W-:Y:S01]  /*8010*/  FFMA.FTZ R52, R53, R57, -R64 ;  /* 0x0000003935347223 */ /* 0x000fe20000010840 */
[----:B------:R-:W-:-:S02]  /*8020*/  HADD2.F32 R64, -RZ, R128.H1_H1 ;  /* 0x30000080ff407230 */ /* 0x000fc40000004100 */
[----:B------:R-:W-:Y:S01]  /*8030*/  FFMA.FTZ R56, R56, R57, R59 ;  /* 0x0000003938387223 */ /* 0x000fe2000001003b */
[--C-:B------:R-:W-:Y:S02]  /*8040*/  HADD2.F32 R55, -RZ, R43.reuse.H0_H0 ;  /* 0x2000002bff377230 */ /* 0x100fe40000004100 */
[----:B------:R-:W-:Y:S01]  /*8050*/  HADD2.F32 R58, -RZ, R43.H1_H1 ;  /* 0x3000002bff3a7230 */ /* 0x000fe20000004100 */
[----:B------:R-:W-:Y:S01]  /*8060*/  F2FP.F16.F32.PACK_AB R37, R52, R37 ;  /* 0x000000253425723e */ /* 0x000fe200000000ff */
[--C-:B------:R-:W-:Y:S02]  /*8070*/  HADD2.F32 R43, -RZ, R41.reuse.H0_H0 ;  /* 0x20000029ff2b7230 */ /* 0x100fe40000004100 */
[----:B------:R-:W-:Y:S02]  /*8080*/  HADD2.F32 R53, -RZ, R41.H1_H1 ;  /* 0x30000029ff357230 */ /* 0x000fe40000004100 */
[----:B------:R-:W-:Y:S01]  /*8090*/  FMUL.FTZ R66, R58, R62 ;  /* 0x0000003e3a427220 */ /* 0x000fe20000410000 */
[----:B------:R-:W-:-:S02]  /*80a0*/  HADD2.F32 R60, -RZ, R126.H1_H1 ;  /* 0x3000007eff3c7230 */ /* 0x000fc40000004100 */
[----:B------:R-:W-:Y:S02]  /*80b0*/  HADD2.F32 R57, -RZ, R54.H0_H0 ;  /* 0x20000036ff397230 */ /* 0x000fe40000004100 */
[-C--:B------:R-:W-:Y:S01]  /*80c0*/  FMUL.FTZ R54, R55, R64.reuse ;  /* 0x0000004037367220 */ /* 0x080fe20000410000 */
[----:B------:R-:W-:Y:S01]  /*80d0*/  FMUL.FTZ R64, R43, R64 ;  /* 0x000000402b407220 */ /* 0x000fe20000410000 */
[----:B------:R-:W-:Y:S01]  /*80e0*/  FMUL.FTZ R59, R53, R62 ;  /* 0x0000003e353b7220 */ /* 0x000fe20000410000 */
[----:B------:R-:W-:Y:S02]  /*80f0*/  HADD2.F32 R62, -RZ, R129.H0_H0 ;  /* 0x20000081ff3e7230 */ /* 0x000fe40000004100 */
[-C--:B------:R-:W-:Y:S01]  /*8100*/  FFMA.FTZ R41, R43, R60.reuse, -R54 ;  /* 0x0000003c2b297223 */ /* 0x080fe20000010836 */
[----:B------:R-:W-:Y:S01]  /*8110*/  FFMA.FTZ R43, R55, R60, R64 ;  /* 0x0000003c372b7223 */ /* 0x000fe20000010040 */
[----:B------:R-:W-:Y:S02]  /*8120*/  HADD2.F32 R64, -RZ, R49.H0_H0 ;  /* 0x20000031ff407230 */ /* 0x000fe40000004100 */
[-C--:B------:R-:W-:Y:S01]  /*8130*/  FFMA.FTZ R54, R53, R57.reuse, -R66 ;  /* 0x0000003935367223 */ /* 0x080fe20000010842 */
[----:B------:R-:W-:Y:S01]  /*8140*/  FFMA.FTZ R58, R58, R57, R59 ;  /* 0x000000393a3a7223 */ /* 0x000fe2000001003b */
[----:B------:R-:W-:-:S02]  /*8150*/  HADD2.F32 R55, -RZ, R40.H0_H0 ;  /* 0x20000028ff377230 */ /* 0x000fc40000004100 */
[----:B------:R-:W-:Y:S01]  /*8160*/  HADD2.F32 R49, -RZ, R36.H0_H0 ;  /* 0x20000024ff317230 */ /* 0x000fe20000004100 */
[----:B------:R-:W-:Y:S01]  /*8170*/  F2FP.F16.F32.PACK_AB R54, R54, R41 ;  /* 0x000000293636723e */ /* 0x000fe200000000ff */
[----:B------:R-:W-:Y:S01]  /*8180*/  HADD2.F32 R57, -RZ, R40.H1_H1 ;  /* 0x30000028ff397230 */ /* 0x000fe20000004100 */
[----:B------:R-:W-:Y:S01]  /*8190*/  F2FP.F16.F32.PACK_AB R41, R56, R39 ;  /* 0x000000273829723e */ /* 0x000fe200000000ff */
[----:B------:R-:W-:Y:S02]  /*81a0*/  HADD2.F32 R53, -RZ, R36.H1_H1 ;  /* 0x30000024ff357230 */ /* 0x000fe40000004100 */
[-C--:B------:R-:W-:Y:S01]  /*81b0*/  FMUL.FTZ R36, R55, R62.reuse ;  /* 0x0000003e37247220 */ /* 0x080fe20000410000 */
[----:B------:R-:W-:Y:S02]  /*81c0*/  HADD2.F32 R60, -RZ, R127.H0_H0 ;  /* 0x2000007fff3c7230 */ /* 0x000fe40000004100 */
[----:B------:R-:W-:Y:S01]  /*81d0*/  FMUL.FTZ R40, R49, R62 ;  /* 0x0000003e31287220 */ /* 0x000fe20000410000 */
[----:B------:R-:W-:-:S02]  /*81e0*/  HADD2.F32 R46, -RZ, R46.H0_H0 ;  /* 0x2000002eff2e7230 */ /* 0x000fc40000004100 */
[-C--:B------:R-:W-:Y:S01]  /*81f0*/  FMUL.FTZ R62, R57, R64.reuse ;  /* 0x00000040393e7220 */ /* 0x080fe20000410000 */
[----:B------:R-:W-:Y:S01]  /*8200*/  FMUL.FTZ R64, R53, R64 ;  /* 0x0000004035407220 */ /* 0x000fe20000410000 */
[-C--:B------:R-:W-:Y:S01]  /*8210*/  FFMA.FTZ R36, R49, R60.reuse, -R36 ;  /* 0x0000003c31247223 */ /* 0x080fe20000010824 */
[----:B------:R-:W-:Y:S01]  /*8220*/  FFMA.FTZ R40, R55, R60, R40 ;  /* 0x0000003c37287223 */ /* 0x000fe20000010028 */
[-C--:B------:R-:W-:Y:S01]  /*8230*/  FFMA.FTZ R55, R53, R46.reuse, -R62 ;  /* 0x0000002e35377223 */ /* 0x080fe2000001083e */
[----:B------:R-:W-:Y:S01]  /*8240*/  FFMA.FTZ R57, R57, R46, R64 ;  /* 0x0000002e39397223 */ /* 0x000fe20000010040 */
[----:B------:R-:W-:Y:S01]  /*8250*/  HADD2.F32 R49, -RZ, R42.H0_H0 ;  /* 0x2000002aff317230 */ /* 0x000fe20000004100 */
[----:B------:R-:W-:Y:S01]  /*8260*/  F2FP.F16.F32.PACK_AB R43, R58, R43 ;  /* 0x0000002b3a2b723e */ /* 0x000fe200000000ff */
[----:B------:R-:W-:Y:S01]  /*8270*/  HADD2.F32 R128, -RZ, R128.H0_H0 ;  /* 0x20000080ff807230 */ /* 0x000fe20000004100 */
[----:B------:R-:W-:Y:S01]  /*8280*/  F2FP.F16.F32.PACK_AB R36, R55, R36 ;  /* 0x000000243724723e */ /* 0x000fe200000000ff */
[----:B------:R-:W-:Y:S01]  /*8290*/  HADD2.F32 R53, -RZ, R51.H0_H0 ;  /* 0x20000033ff357230 */ /* 0x000fe20000004100 */
[----:B------:R-:W-:Y:S01]  /*82a0*/  F2FP.F16.F32.PACK_AB R40, R57, R40 ;  /* 0x000000283928723e */ /* 0x000fe200000000ff */
[----:B------:R-:W-:-:S02]  /*82b0*/  HADD2.F32 R46, -RZ, R38.H0_H0 ;  /* 0x20000026ff2e7230 */ /* 0x000fc40000004100 */
[-C--:B------:R-:W-:Y:S01]  /*82c0*/  FMUL.FTZ R59, R49, R128.reuse ;  /* 0x00000080313b7220 */ /* 0x080fe20000410000 */
[----:B------:R-:W-:Y:S02]  /*82d0*/  HADD2.F32 R42, -RZ, R42.H1_H1 ;  /* 0x3000002aff2a7230 */ /* 0x000fe40000004100 */
[----:B------:R-:W-:Y:S02]  /*82e0*/  HADD2.F32 R38, -RZ, R38.H1_H1 ;  /* 0x30000026ff267230 */ /* 0x000fe40000004100 */
[----:B------:R-:W-:Y:S01]  /*82f0*/  FMUL.FTZ R128, R46, R128 ;  /* 0x000000802e807220 */ /* 0x000fe20000410000 */
[----:B------:R-:W-:Y:S02]  /*8300*/  HADD2.F32 R126, -RZ, R126.H0_H0 ;  /* 0x2000007eff7e7230 */ /* 0x000fe40000004100 */
[-C--:B------:R-:W-:Y:S01]  /*8310*/  FMUL.FTZ R61, R42, R53.reuse ;  /* 0x000000352a3d7220 */ /* 0x080fe20000410000 */
[----:B------:R-:W-:Y:S02]  /*8320*/  HADD2.F32 R51, -RZ, R50.H0_H0 ;  /* 0x20000032ff337230 */ /* 0x000fe40000004100 */
[----:B------:R-:W-:Y:S01]  /*8330*/  FMUL.FTZ R53, R38, R53 ;  /* 0x0000003526357220 */ /* 0x000fe20000410000 */
[----:B------:R-:W-:-:S02]  /*8340*/  IMAD.MOV.U32 R39, RZ, RZ, R54 ;  /* 0x000000ffff277224 */ /* 0x000fc400078e0036 */
[-C--:B------:R-:W-:Y:S01]  /*8350*/  FFMA.FTZ R59, R46, R126.reuse, -R59 ;  /* 0x0000007e2e3b7223 */ /* 0x080fe2000001083b */
[----:B------:R-:W-:Y:S01]  /*8360*/  FFMA.FTZ R128, R49, R126, R128 ;  /* 0x0000007e31807223 */ /* 0x000fe20000010080 */
[-C--:B------:R-:W-:Y:S01]  /*8370*/  FFMA.FTZ R38, R38, R51.reuse, -R61 ;  /* 0x0000003326267223 */ /* 0x080fe2000001083d */
[----:B------:R-:W-:-:S04]  /*8380*/  FFMA.FTZ R53, R42, R51, R53 ;  /* 0x000000332a357223 */ /* 0x000fc80000010035 */
[----:B------:R-:W-:Y:S02]  /*8390*/  F2FP.F16.F32.PACK_AB R38, R38, R59 ;  /* 0x0000003b2626723e */ /* 0x000fe400000000ff */
[----:B------:R-:W-:-:S07]  /*83a0*/  F2FP.F16.F32.PACK_AB R42, R53, R128 ;  /* 0x00000080352a723e */ /* 0x000fce00000000ff */
.L_x_1610:
[----:B------:R-:W-:Y:S05]  /*83b0*/  BSYNC B1 ;  /* 0x0000000000017941 */ /* 0x000fea0003800000 */
.L_x_1609:
[----:B------:R-:W-:Y:S01]  /*83c0*/  ISETP.GE.AND P3, PT, R47, R117, PT ;  /* 0x000000752f00720c */ /* 0x000fe20003f66270 */
[----:B------:R-:W-:Y:S02]  /*83d0*/  ULDC.64 UR4, c[0x0][0x208] ;  /* 0x0000820000047ab9 */ /* 0x000fe40000000a00 */
[----:B0-----:R4:W-:Y:S10]  /*83e0*/  STG.E.128 desc[UR4][R44.64], R36 ;  /* 0x000000242c007986 */ /* 0x0019f4000c101d04 */
[----:B------:R-:W-:Y:S05]  /*83f0*/  @P3 BRA `(.L_x_1575) ;  /* 0x0000000000dc3947 */ /* 0x000fea0003800000 */
[--C-:B------:R-:W-:Y:S01]  /*8400*/  IADD3 R110, P3, P4, R88, R110, R47.reuse ;  /* 0x0000006e586e7210 */ /* 0x100fe20007c7e02f */
[----:B------:R-:W-:Y:S01]  /*8410*/  ULDC.64 UR4, c[0x0][0x208] ;  /* 0x0000820000047ab9 */ /* 0x000fe20000000a00 */
[----:B------:R-:W-:-:S04]  /*8420*/  SHF.R.S32.HI R47, RZ, 0x1f, R47 ;  /* 0x0000001fff2f7819 */ /* 0x000fc8000001142f */
[----:B------:R-:W-:Y:S02]  /*8430*/  IADD3.X R48, R0, R48, R47, P3, P4 ;  /* 0x0000003000307210 */ /* 0x000fe40001fe842f */
[----:B------:R-:W-:-:S04]  /*8440*/  LEA R106, P3, R110, R106, 0x1 ;  /* 0x0000006a6e6a7211 */ /* 0x000fc800078608ff */
[----:B------:R-:W-:-:S05]  /*8450*/  LEA.HI.X R107, R110, R107, R48, 0x1, P3 ;  /* 0x0000006b6e6b7211 */ /* 0x000fca00018f0c30 */
[----:B--2---:R0:W-:Y:S01]  /*8460*/  STG.E.128 desc[UR4][R106.64], R40 ;  /* 0x000000286a007986 */ /* 0x0041e2000c101d04 */
[----:B------:R-:W-:Y:S05]  /*8470*/  BRA `(.L_x_1575) ;  /* 0x0000000000bc7947 */ /* 0x000fea0003800000 */
.L_x_1550:
[----:B------:R-:W2:Y:S02]  /*8480*/  LDL R36, [R1+0x20] ;  /* 0x0000200001247983 */ /* 0x000ea40000100800 */
[----:B--2---:R-:W-:-:S13]  /*8490*/  R2UR UR4, R36 ;  /* 0x00000000240472ca */ /* 0x004fda00000e0000 */
[----:B------:R-:W-:-:S06]  /*84a0*/  UISETP.NE.AND UP0, UPT, UR4, 0x3, UPT ;  /* 0x000000030400788c */ /* 0x000fcc000bf05270 */
[----:B------:R-:W-:-:S13]  /*84b0*/  PLOP3.LUT P2, PT, PT, PT, UP0, 0x80, 0x0 ;  /* 0x000000000000781c */ /* 0x000fda0003f4f008 */
[----:B------:R-:W-:Y:S05]  /*84c0*/  @!P2 BRA `(.L_x_1611) ;  /* 0x000000000004a947 */ /* 0x000fea0003800000 */
[----:B------:R-:W-:Y:S01]  /*84d0*/  BPT.TRAP 0x1 ;  /* 0x000000040000795c */ /* 0x000fe20000300000 */
.L_x_1611:
[----:B------:R-:W-:Y:S01]  /*84e0*/  LEA R99, R17, R16, 0x3 ;  /* 0x0000001011637211 */ /* 0x000fe200078e18ff */
[----:B------:R-:W-:Y:S01]  /*84f0*/  IMAD R105, R25, -0x40, R2 ;  /* 0xffffffc019697824 */ /* 0x000fe200078e0202 */
[----:B------:R-:W-:Y:S01]  /*8500*/  SHF.L.U32 R109, R236, 0x1f, RZ ;  /* 0x0000001fec6d7819 */ /* 0x000fe200000006ff */
[----:B------:R-:W-:Y:S03]  /*8510*/  BSSY B1, `(.L_x_1612) ;  /* 0x0000005000017945 */ /* 0x000fe60003800000 */
[----:B------:R-:W0:Y:S01]  /*8520*/  SYNCS.PHASECHK.TRANS64.TRYWAIT P3, [R99+URZ+0x30890], R109 ;  /* 0x0308906d630075a7 */ /* 0x000e22000806017f */
[----:B------:R-:W-:-:S04]  /*8530*/  VIMNMX R105, R105, 0x40, PT ;  /* 0x0000004069697848 */ /* 0x000fc80003fe0100 */
[----:B------:R-:W-:Y:S01]  /*8540*/  ISETP.GE.AND P4, PT, R23, R105, PT ;  /* 0x000000691700720c */ /* 0x000fe20003f86270 */
[----:B0-----:R-:W-:-:S12]  /*8550*/  @!P3 BRA `(.L_x_1613) ;  /* 0x000002640058b947 */ /* 0x001fd80003800000 */
.L_x_2030:
[----:B------:R-:W-:Y:S05]  /*8560*/  BSYNC B1 ;  /* 0x0000000000017941 */ /* 0x000fea0003800000 */
.L_x_1612:
[----:B------:R-:W-:Y:S04]  /*8570*/  BSSY B1, `(.L_x_1614) ;  /* 0x000000f000017945 */ /* 0x000fe80003800000 */
[----:B------:R-:W-:Y:S05]  /*8580*/  @P4 BRA `(.L_x_1615) ;  /* 0x0000000000344947 */ /* 0x000fea0003800000 */
[----:B------:R-:W-:Y:S01]  /*8590*/  ISETP.NE.AND P5, PT, R30, RZ, PT ;  /* 0x000000ff1e00720c */ /* 0x000fe20003fa5270 */
[----:B------:R-:W-:Y:S01]  /*85a0*/  ULDC.64 UR4, c[0x0][0x208] ;  /* 0x0000820000047ab9 */ /* 0x000fe20000000a00 */
[----:B------:R-:W-:Y:S02]  /*85b0*/  ISETP.NE.AND P4, PT, R93, RZ, PT ;  /* 0x000000ff5d00720c */ /* 0x000fe40003f85270 */
[----:B------:R-:W-:-:S09]  /*85c0*/  ISETP.NE.AND P3, PT, R94, RZ, PT ;  /* 0x000000ff5e00720c */ /* 0x000fd20003f65270 */
[----:B------:R-:W1:Y:S04]  /*85d0*/  @P5 LDS.128 R36, [R102+0x20400] ;  /* 0x0204000066245984 */ /* 0x000e680000000c00 */
[----:B------:R-:W2:Y:S04]  /*85e0*/  @P3 LDS.128 R40, [R102+0x24400] ;  /* 0x0244000066283984 */ /* 0x000ea80000000c00 */
[----:B-1----:R-:W-:Y:S01]  /*85f0*/  @P5 STG.E.128 desc[UR4][R50.64], R36 ;  /* 0x0000002432005986 */ /* 0x002fe2000c101d04 */
[----:B------:R-:W-:-:S03]  /*8600*/  ISETP.NE.AND P5, PT, R95, RZ, PT ;  /* 0x000000ff5f00720c */ /* 0x000fc60003fa5270 */
[----:B------:R-:W1:Y:S04]  /*8610*/  @P4 LDS.128 R36, [R102+0x22400] ;  /* 0x0224000066244984 */ /* 0x000e680000000c00 */
[----:B--2---:R-:W-:Y:S06]  /*8620*/  @P3 STG.E.128 desc[UR4][R50.64+0x100], R40 ;  /* 0x0001002832003986 */ /* 0x004fec000c101d04 */
[----:B------:R-:W2:Y:S04]  /*8630*/  @P5 LDS.128 R44, [R102+0x26400] ;  /* 0x02640000662c5984 */ /* 0x000ea80000000c00 */
[----:B-1----:R1:W-:Y:S04]  /*8640*/  @P4 STG.E.128 desc[UR4][R50.64+0x80], R36 ;  /* 0x0000802432004986 */ /* 0x0023e8000c101d04 */
[----:B--2---:R1:W-:Y:S02]  /*8650*/  @P5 STG.E.128 desc[UR4][R50.64+0x180], R44 ;  /* 0x0001802c32005986 */ /* 0x0043e4000c101d04 */
.L_x_1615:
[----:B------:R-:W-:Y:S05]  /*8660*/  BSYNC B1 ;  /* 0x0000000000017941 */ /* 0x000fea0003800000 */
.L_x_1614:
[----:B-1----:R-:W-:-:S05]  /*8670*/  VIADD R36, R23, 0x20 ;  /* 0x0000002017247836 */ /* 0x002fca0000000000 */
[----:B------:R-:W-:-:S13]  /*8680*/  ISETP.GE.AND P3, PT, R36, R105, PT ;  /* 0x000000692400720c */ /* 0x000fda0003f66270 */
        /* <DEDUP_REMOVED lines=14> */
.L_x_1575:
[----:B------:R-:W-:Y:S05]  /*8770*/  BSYNC B0 ;  /* 0x0000000000007941 */ /* 0x000fea0003800000 */
.L_x_1549:
[----:B-1234-:R-:W1:Y:S01]  /*8780*/  S2R R36, SR_TID.X ;  /* 0x0000000000247919 */ /* 0x01ee620000002100 */
        /* <DEDUP_REMOVED lines=8> */
[----:B-1----:R-:W-:Y:S01]  /*8810*/  LOP3.LUT R36, R36, 0x7f, RZ, 0xc0, !PT ;  /* 0x0000007f24247812 */ /* 0x002fe200078ec0ff */
[----:B--2---:R1:W-:Y:S03]  /*8820*/  BAR.SYNC.DEFER_BLOCKING R108, 0x80 ;  /* 0x0002006c0000751d */ /* 0x0043e60000010000 */
[----:B------:R-:W-:-:S13]  /*8830*/  ISETP.NE.AND P3, PT, R36, RZ, PT ;  /* 0x000000ff2400720c */ /* 0x000fda0003f65270 */
[----:B------:R-:W-:-:S05]  /*8840*/  @!P3 VIADD R36, R99, 0x308a0 ;  /* 0x000308a06324b836 */ /* 0x000fca0000000000 */
[----:B------:R-:W-:-:S04]  /*8850*/  @!P3 PRMT R36, RZ, 0x654, R36 ;  /* 0x00000654ff24b816 */ /* 0x000fc80000000024 */
[----:B------:R1:W-:Y:S01]  /*8860*/  @!P3 SYNCS.ARRIVE.TRANS64.RED.A1T0 RZ, [R36+URZ], RZ ;  /* 0x000000ff24ffb9a7 */ /* 0x0003e2000810043f */
[----:B------:R-:W-:Y:S05]  /*8870*/  @!P2 BRA `(.L_x_1617) ;  /* 0x000000000004a947 */ /* 0x000fea0003800000 */
[----:B------:R-:W-:Y:S01]  /*8880*/  BPT.TRAP 0x1 ;  /* 0x000000040000795c */ /* 0x000fe20000300000 */
.L_x_1617:
[----:B------:R-:W-:Y:S05]  /*8890*/  BSYNC B0 ;  /* 0x0000000000007941 */ /* 0x000fea0003800000 */
.L_x_1616:
[----:B------:R-:W2:Y:S01]  /*88a0*/  SYNCS.PHASECHK.TRANS64.TRYWAIT P2, [R99+URZ+0x308b0], R109 ;  /* 0x0308b06d630075a7 */ /* 0x000ea2000804017f */
[----:B------:R-:W-:Y:S01]  /*88b0*/  ULDC.64 UR4, c[0x0][0x318] ;  /* 0x0000c60000047ab9 */ /* 0x000fe20000000a00 */
[----:B------:R-:W-:Y:S01]  /*88c0*/  ULDC.64 UR60, c[0x0][0x328] ;  /* 0x0000ca00003c7ab9 */ /* 0x000fe20000000a00 */
[----:B-1----:R-:W-:Y:S01]  /*88d0*/  IMAD.U32 R36, RZ, RZ, UR5 ;  /* 0x00000005ff247e24 */ /* 0x002fe2000f8e00ff */
[----:B------:R-:W-:Y:S01]  /*88e0*/  BSSY B0, `(.L_x_1618) ;  /* 0x0000007000007945 */ /* 0x000fe20003800000 */
[----:B------:R-:W-:Y:S01]  /*88f0*/  IMAD.U32 R37, RZ, RZ, UR4 ;  /* 0x00000004ff257e24 */ /* 0x000fe2000f8e00ff */
[----:B------:R-:W-:Y:S01]  /*8900*/  ISETP.GE.AND P4, PT, R23, R105, PT ;  /* 0x000000691700720c */ /* 0x000fe20003f86270 */
[----:B------:R-:W-:Y:S01]  /*8910*/  IMAD.WIDE R48, R25, 0x40, R76 ;  /* 0x0000004019307825 */ /* 0x000fe200078e024c */
[----:B------:R1:W-:Y:S04]  /*8920*/  STL [R1], R36 ;  /* 0x0000002401007387 */ /* 0x0003e80000100800 */
[----:B------:R1:W-:Y:S02]  /*8930*/  STL [R1+0x4], R37 ;  /* 0x0000042501007387 */ /* 0x0003e40000100800 */
[----:B-12---:R-:W-:Y:S05]  /*8940*/  @!P2 BRA `(.L_x_1619) ;  /* 0x000002600070a947 */ /* 0x006fea0003800000 */
.L_x_2031:
[----:B------:R-:W-:Y:S05]  /*8950*/  BSYNC B0 ;  /* 0x0000000000007941 */ /* 0x000fea0003800000 */
.L_x_1618:
[----:B------:R-:W-:Y:S04]  /*8960*/  BSSY B0, `(.L_x_1620) ;  /* 0x000001e000007945 */ /* 0x000fe80003800000 */
[----:B------:R-:W-:Y:S05]  /*8970*/  @P4 BRA `(.L_x_1621) ;  /* 0x0000000000704947 */ /* 0x000fea0003800000 */
[----:B------:R-:W2:Y:S01]  /*8980*/  LDL R37, [R1+0x4] ;  /* 0x0000040001257983 */ /* 0x000ea20000100800 */
[----:B------:R-:W-:-:S03]  /*8990*/  ULDC UR6, c[0x0][0x2f4] ;  /* 0x0000bd0000067ab9 */ /* 0x000fc60000000800 */
[----:B------:R-:W3:Y:S04]  /*89a0*/  LDL R36, [R1] ;  /* 0x0000000001247983 */ /* 0x000ee80000100800 */
[----:B------:R-:W4:Y:S04]  /*89b0*/  LDL R44, [R1+0xc] ;  /* 0x00000c00012c7983 */ /* 0x000f280000100800 */
[----:B0-----:R-:W5:Y:S01]  /*89c0*/  LDL R42, [R1+0x10] ;  /* 0x00001000012a7983 */ /* 0x001f620000100800 */
[----:B------:R-:W-:Y:S01]  /*89d0*/  ISETP.GE.AND P5, PT, R18, UR6, PT ;  /* 0x0000000612007c0c */ /* 0x000fe2000bfa6270 */
[----:B------:R-:W-:Y:S01]  /*89e0*/  IMAD R43, R49, UR60, RZ ;  /* 0x0000003c312b7c24 */ /* 0x000fe2000f8e02ff */
[----:B------:R-:W-:Y:S01]  /*89f0*/  ISETP.GE.AND P4, PT, R221, UR6, PT ;  /* 0x00000006dd007c0c */ /* 0x000fe2000bf86270 */
[----:B------:R-:W-:-:S02]  /*8a00*/  IMAD.MOV.U32 R40, RZ, RZ, R86 ;  /* 0x000000ffff287224 */ /* 0x000fc400078e0056 */
[----:B------:R-:W-:Y:S02]  /*8a10*/  IMAD.MOV.U32 R41, RZ, RZ, R98 ;  /* 0x000000ffff297224 */ /* 0x000fe400078e0062 */
[C---:B------:R-:W-:Y:S02]  /*8a20*/  IMAD R43, R48.reuse, UR61, R43 ;  /* 0x0000003d302b7c24 */ /* 0x040fe4000f8e022b */
[----:B------:R-:W-:-:S05]  /*8a30*/  IMAD.WIDE.U32 R40, R48, UR60, R40 ;  /* 0x0000003c30287c25 */ /* 0x000fca000f8e0028 */
[----:B------:R-:W-:Y:S02]  /*8a40*/  IADD3 R41, R41, R43, RZ ;  /* 0x0000002b29297210 */ /* 0x000fe40007ffe0ff */
[----:B--2---:R-:W-:Y:S02]  /*8a50*/  R2UR UR4, R37 ;  /* 0x00000000250472ca */ /* 0x004fe400000e0000 */
[----:B---3--:R-:W-:Y:S02]  /*8a60*/  R2UR UR7, R36 ;  /* 0x00000000240772ca */ /* 0x008fe400000e0000 */
[----:B------:R-:W0:Y:S09]  /*8a70*/  @!P5 LDS.128 R36, [R102+0x400] ;  /* 0x000400006624d984 */ /* 0x000e320000000c00 */
[----:B------:R-:W-:Y:S01]  /*8a80*/  LEA R50, P2, R40, UR4, 0x1 ;  /* 0x0000000428327c11 */ /* 0x000fe2000f8408ff */
[----:B------:R-:W-:-:S03]  /*8a90*/  ULDC.64 UR4, c[0x0][0x208] ;  /* 0x0000820000047ab9 */ /* 0x000fc60000000a00 */
[----:B------:R-:W-:Y:S02]  /*8aa0*/  LEA.HI.X R51, R40, UR7, R41, 0x1, P2 ;  /* 0x0000000728337c11 */ /* 0x000fe400090f0c29 */
[----:B----4-:R-:W-:-:S03]  /*8ab0*/  ISETP.GE.AND P2, PT, R44, UR6, PT ;  /* 0x000000062c007c0c */ /* 0x010fc6000bf46270 */
[----:B0-----:R-:W-:Y:S01]  /*8ac0*/  @!P5 STG.E.128 desc[UR4][R50.64], R36 ;  /* 0x000000243200d986 */ /* 0x001fe2000c101d04 */
[----:B-----5:R-:W-:-:S03]  /*8ad0*/  ISETP.GE.AND P5, PT, R42, UR6, PT ;  /* 0x000000062a007c0c */ /* 0x020fc6000bfa6270 */
[----:B------:R-:W0:Y:S06]  /*8ae0*/  @!P4 LDS.128 R36, [R102+0x2400] ;  /* 0x002400006624c984 */ /* 0x000e2c0000000c00 */
[----:B------:R-:W2:Y:S04]  /*8af0*/  @!P2 LDS.128 R40, [R102+0x4400] ;  /* 0x004400006628a984 */ /* 0x000ea80000000c00 */
[----:B------:R-:W3:Y:S04]  /*8b00*/  @!P5 LDS.128 R44, [R102+0x6400] ;  /* 0x00640000662cd984 */ /* 0x000ee80000000c00 */
[----:B0-----:R4:W-:Y:S04]  /*8b10*/  @!P4 STG.E.128 desc[UR4][R50.64+0x80], R36 ;  /* 0x000080243200c986 */ /* 0x0019e8000c101d04 */
[----:B--2---:R4:W-:Y:S04]  /*8b20*/  @!P2 STG.E.128 desc[UR4][R50.64+0x100], R40 ;  /* 0x000100283200a986 */ /* 0x0049e8000c101d04 */
[----:B---3--:R4:W-:Y:S02]  /*8b30*/  @!P5 STG.E.128 desc[UR4][R50.64+0x180], R44 ;  /* 0x0001802c3200d986 */ /* 0x0089e4000c101d04 */
.L_x_1621:
[----:B------:R-:W-:Y:S05]  /*8b40*/  BSYNC B0 ;  /* 0x0000000000007941 */ /* 0x000fea0003800000 */
.L_x_1620:
[----:B----4-:R-:W-:Y:S01]  /*8b50*/  VIADD R36, R23, 0x20 ;  /* 0x0000002017247836 */ /* 0x010fe20000000000 */
[----:B------:R-:W-:Y:S04]  /*8b60*/  BSSY B0, `(.L_x_1622) ;  /* 0x0000023000007945 */ /* 0x000fe80003800000 */
[----:B------:R-:W-:-:S13]  /*8b70*/  ISETP.GE.AND P2, PT, R36, R105, PT ;  /* 0x000000692400720c */ /* 0x000fda0003f46270 */
[----:B------:R-:W-:Y:S05]  /*8b80*/  @P2 BRA `(.L_x_1623) ;  /* 0x0000000000802947 */ /* 0x000fea0003800000 */
[----:B------:R-:W2:Y:S01]  /*8b90*/  LDL R36, [R1] ;  /* 0x0000000001247983 */ /* 0x000ea20000100800 */
[----:B------:R-:W-:-:S03]  /*8ba0*/  ULDC UR6, c[0x0][0x2f4] ;  /* 0x0000bd0000067ab9 */ /* 0x000fc60000000800 */
[----:B------:R-:W3:Y:S04]  /*8bb0*/  LDL R39, [R1+0xc] ;  /* 0x00000c0001277983 */ /* 0x000ee80000100800 */
[----:B------:R-:W4:Y:S04]  /*8bc0*/  LDL R38, [R1+0x10] ;  /* 0x0000100001267983 */ /* 0x000f280000100800 */
[----:B------:R-:W5:Y:S01]  /*8bd0*/  LDL R37, [R1+0x4] ;  /* 0x0000040001257983 */ /* 0x000f620000100800 */
[----:B------:R-:W-:Y:S01]  /*8be0*/  ISETP.GE.AND P2, PT, R18, UR6, PT ;  /* 0x0000000612007c0c */ /* 0x000fe2000bf46270 */
[----:B0-----:R-:W-:Y:S01]  /*8bf0*/  IMAD.MOV.U32 R40, RZ, RZ, R86 ;  /* 0x000000ffff287224 */ /* 0x001fe200078e0056 */
[----:B------:R-:W-:Y:S01]  /*8c00*/  IADD3 R43, P4, R48, 0x20, RZ ;  /* 0x00000020302b7810 */ /* 0x000fe20007f9e0ff */
[----:B------:R-:W-:Y:S01]  /*8c10*/  IMAD.MOV.U32 R41, RZ, RZ, R98 ;  /* 0x000000ffff297224 */ /* 0x000fe200078e0062 */
[----:B------:R-:W-:-:S03]  /*8c20*/  ISETP.GE.AND P5, PT, R221, UR6, PT ;  /* 0x00000006dd007c0c */ /* 0x000fc6000bfa6270 */
[----:B------:R-:W-:Y:S02]  /*8c30*/  IMAD.X R48, RZ, RZ, R49, P4 ;  /* 0x000000ffff307224 */ /* 0x000fe400020e0631 */
[----:B------:R-:W-:-:S04]  /*8c40*/  IMAD.WIDE.U32 R40, R43, UR60, R40 ;  /* 0x0000003c2b287c25 */ /* 0x000fc8000f8e0028 */
[----:B------:R-:W-:-:S04]  /*8c50*/  IMAD R48, R48, UR60, RZ ;  /* 0x0000003c30307c24 */ /* 0x000fc8000f8e02ff */
[----:B------:R-:W-:-:S05]  /*8c60*/  IMAD R43, R43, UR61, R48 ;  /* 0x0000003d2b2b7c24 */ /* 0x000fca000f8e0230 */
[----:B------:R-:W-:Y:S02]  /*8c70*/  IADD3 R41, R41, R43, RZ ;  /* 0x0000002b29297210 */ /* 0x000fe40007ffe0ff */
[----:B--2---:R-:W-:Y:S01]  /*8c80*/  R2UR UR7, R36 ;  /* 0x00000000240772ca */ /* 0x004fe200000e0000 */
[----:B---3--:R-:W-:Y:S02]  /*8c90*/  IMAD.MOV.U32 R44, RZ, RZ, R39 ;  /* 0x000000ffff2c7224 */ /* 0x008fe400078e0027 */
[----:B----4-:R-:W-:Y:S01]  /*8ca0*/  IMAD.MOV.U32 R42, RZ, RZ, R38 ;  /* 0x000000ffff2a7224 */ /* 0x010fe200078e0026 */
[----:B-----5:R-:W-:Y:S02]  /*8cb0*/  R2UR UR4, R37 ;  /* 0x00000000250472ca */ /* 0x020fe400000e0000 */
[----:B------:R-:W0:Y:S11]  /*8cc0*/  @!P2 LDS.128 R36, [R102+0x1400] ;  /* 0x001400006624a984 */ /* 0x000e360000000c00 */
[----:B------:R-:W-:Y:S01]  /*8cd0*/  LEA R48, P4, R40, UR4, 0x1 ;  /* 0x0000000428307c11 */ /* 0x000fe2000f8808ff */
[----:B------:R-:W-:-:S03]  /*8ce0*/  ULDC.64 UR4, c[0x0][0x208] ;  /* 0x0000820000047ab9 */ /* 0x000fc60000000a00 */
[----:B------:R-:W-:Y:S02]  /*8cf0*/  LEA.HI.X R49, R40, UR7, R41, 0x1, P4 ;  /* 0x0000000728317c11 */ /* 0x000fe4000a0f0c29 */
[----:B------:R-:W-:-:S03]  /*8d00*/  ISETP.GE.AND P4, PT, R44, UR6, PT ;  /* 0x000000062c007c0c */ /* 0x000fc6000bf86270 */
[----:B0-----:R-:W-:Y:S01]  /*8d10*/  @!P2 STG.E.128 desc[UR4][R48.64], R36 ;  /* 0x000000243000a986 */ /* 0x001fe2000c101d04 */
[----:B------:R-:W-:-:S03]  /*8d20*/  ISETP.GE.AND P2, PT, R42, UR6, PT ;  /* 0x000000062a007c0c */ /* 0x000fc6000bf46270 */
[----:B------:R-:W0:Y:S06]  /*8d30*/  @!P5 LDS.128 R36, [R102+0x3400] ;  /* 0x003400006624d984 */ /* 0x000e2c0000000c00 */
[----:B------:R-:W2:Y:S04]  /*8d40*/  @!P4 LDS.128 R40, [R102+0x5400] ;  /* 0x005400006628c984 */ /* 0x000ea80000000c00 */
[----:B------:R-:W3:Y:S04]  /*8d50*/  @!P2 LDS.128 R44, [R102+0x7400] ;  /* 0x00740000662ca984 */ /* 0x000ee80000000c00 */
[----:B0-----:R4:W-:Y:S04]  /*8d60*/  @!P5 STG.E.128 desc[UR4][R48.64+0x80], R36 ;  /* 0x000080243000d986 */ /* 0x0019e8000c101d04 */
[----:B--2---:R4:W-:Y:S04]  /*8d70*/  @!P4 STG.E.128 desc[UR4][R48.64+0x100], R40 ;  /* 0x000100283000c986 */ /* 0x0049e8000c101d04 */
[----:B---3--:R4:W-:Y:S02]  /*8d80*/  @!P2 STG.E.128 desc[UR4][R48.64+0x180], R44 ;  /* 0x0001802c3000a986 */ /* 0x0089e4000c101d04 */
.L_x_1623:
[----:B------:R-:W-:Y:S05]  /*8d90*/  BSYNC B0 ;  /* 0x0000000000007941 */ /* 0x000fea0003800000 */
.L_x_1622:
[----:B------:R-:W-:Y:S01]  /*8da0*/  @!PT LDS RZ, [RZ] ;  /* 0x00000000fffff984 */ /* 0x000fe20000000800 */
[----:B------:R-:W-:Y:S01]  /*8db0*/  @!PT LDS RZ, [RZ] ;  /* 0x00000000fffff984 */ /* 0x000fe20000000800 */
[----:B------:R-:W-:Y:S01]  /*8dc0*/  @!PT LDS RZ, [RZ] ;  /* 0x00000000fffff984 */ /* 0x000fe20000000800 */
[----:B------:R-:W-:Y:S01]  /*8dd0*/  @!PT LDS RZ, [RZ] ;  /* 0x00000000fffff984 */ /* 0x000fe20000000800 */
[----:B------:R2:W-:Y:S06]  /*8de0*/  MEMBAR.ALL.CTA ;  /* 0x0000000000007992 */ /* 0x0005ec0000008000 */
[----:B--2---:R-:W2:Y:S01]  /*8df0*/  FENCE.VIEW.ASYNC.S ;  /* 0x00000000000073c6 */ /* 0x004ea20000000000 */
[----:B01----:R-:W-:Y:S01]  /*8e00*/  @!P3 VIADD R99, R99, 0x308c0 ;  /* 0x000308c06363b836 */ /* 0x003fe20000000000 */
[----:B--2---:R0:W-:Y:S01]  /*8e10*/  BAR.SYNC.DEFER_BLOCKING R108, 0x80 ;  /* 0x0002006c0000751d */ /* 0x0041e20000010000 */
[----:B------:R-:W-:Y:S01]  /*8e20*/  ISETP.NE.AND P4, PT, R100, RZ, PT ;  /* 0x000000ff6400720c */ /* 0x000fe20003f85270 */
[----:B------:R-:W-:-:S02]  /*8e30*/  VIADD R17, R17, 0x1 ;  /* 0x0000000111117836 */ /* 0x000fc40000000000 */
[----:B------:R-:W-:Y:S02]  /*8e40*/  @!P3 PRMT R99, RZ, 0x654, R99 ;  /* 0x00000654ff63b816 */ /* 0x000fe40000000063 */
[----:B------:R-:W-:Y:S02]  /*8e50*/  PLOP3.LUT P2, PT, PT, PT, PT, 0x8, 0x0 ;  /* 0x000000000000781c */ /* 0x000fe40003f4e170 */
[----:B------:R0:W-:Y:S01]  /*8e60*/  @!P3 SYNCS.ARRIVE.TRANS64.RED.A1T0 RZ, [R99+URZ], RZ ;  /* 0x000000ff63ffb9a7 */ /* 0x0001e2000810043f */
[----:B------:R-:W-:-:S04]  /*8e70*/  ISETP.NE.AND P3, PT, R17, 0x2, PT ;  /* 0x000000021100780c */ /* 0x000fc80003f65270 */
[----:B----4-:R-:W-:Y:S02]  /*8e80*/  SEL R37, RZ, 0x1, P3 ;  /* 0x00000001ff257807 */ /* 0x010fe40001800000 */
[----:B------:R-:W-:Y:S02]  /*8e90*/  SEL R17, R17, RZ, P3 ;  /* 0x000000ff11117207 */ /* 0x000fe40001800000 */
[----:B------:R-:W-:Y:S01]  /*8ea0*/  LOP3.LUT R236, R236, R37, RZ, 0x3c, !PT ;  /* 0x00000025ecec7212 */ /* 0x000fe200078e3cff */
[----:B0-----:R-:W-:Y:S06]  /*8eb0*/  @P4 BRA `(.L_x_1624) ;  /* 0xffffffa4000c4947 */ /* 0x001fec000383ffff */
.L_x_1544:
[----:B------:R-:W2:Y:S01]  /*8ec0*/  LDL R36, [R1+0x14] ;  /* 0x0000140001247983 */ /* 0x000ea20000100800 */
[----:B------:R-:W0:Y:S01]  /*8ed0*/  LDC R0, c[0x0][0x448] ;  /* 0x00011200ff007b82 */ /* 0x000e220000000800 */
[----:B------:R-:W-:Y:S01]  /*8ee0*/  IADD3 R7, R220, 0x1, -R219 ;  /* 0x00000001dc077810 */ /* 0x000fe20007ffe8db */
[----:B------:R-:W-:Y:S06]  /*8ef0*/  BSSY B0, `(.L_x_1625) ;  /* 0x000000d000007945 */ /* 0x000fec0003800000 */
[----:B------:R-:W1:Y:S01]  /*8f00*/  LDC.64 R2, c[0x0][0x9e0] ;  /* 0x00027800ff027b82 */ /* 0x000e620000000a00 */
[----:B0-----:R-:W-:-:S02]  /*8f10*/  ISETP.NE.AND P1, PT, R0, 0x1, PT ;  /* 0x000000010000780c */ /* 0x001fc40003f25270 */
[----:B-1----:R-:W-:-:S11]  /*8f20*/  ISETP.GE.AND P3, PT, R3, 0x1, PT ;  /* 0x000000010300780c */ /* 0x002fd60003f66270 */
[----:B------:R-:W0:Y:S08]  /*8f30*/  @P1 LDC R5, c[0x0][0x44c] ;  /* 0x00011300ff051b82 */ /* 0x000e300000000800 */
[----:B------:R-:W1:Y:S01]  /*8f40*/  @P1 LDC R4, c[0x0][0x450] ;  /* 0x00011400ff041b82 */ /* 0x000e620000000800 */
[----:B--2---:R-:W-:-:S04]  /*8f50*/  VIADD R0, R36, 0x7f ;  /* 0x0000007f24007836 */ /* 0x004fc80000000000 */
[----:B0-----:R-:W-:-:S05]  /*8f60*/  @P1 IMAD.HI.U32 R5, R0, R5, RZ ;  /* 0x0000000500051227 */ /* 0x001fca00078e00ff */
[----:B-1----:R-:W-:-:S05]  /*8f70*/  @P1 SHF.R.U32.HI R0, RZ, R4, R5 ;  /* 0x00000004ff001219 */ /* 0x002fca0000011605 */
[----:B------:R-:W-:Y:S01]  /*8f80*/  IMAD.IADD R7, R7, 0x1, R0 ;  /* 0x0000000107077824 */ /* 0x000fe200078e0200 */
[----:B------:R-:W-:Y:S06]  /*8f90*/  @P2 BRA `(.L_x_1626) ;  /* 0x0000000000082947 */ /* 0x000fec0003800000 */
[----:B------:R-:W0:Y:S02]  /*8fa0*/  FENCE.VIEW.ASYNC.G ;  /* 0x00000000000073c6 */ /* 0x000e240000000100 */
[----:B0-----:R-:W-:Y:S06]  /*8fb0*/  BAR.ARV 0xc, 0x180 ;  /* 0x0306000000007b1d */ /* 0x001fec0000002000 */
.L_x_1626:
[----:B------:R-:W-:Y:S05]  /*8fc0*/  BSYNC B0 ;  /* 0x0000000000007941 */ /* 0x000fea0003800000 */
.L_x_1625:
[----:B------:R-:W-:Y:S01]  /*8fd0*/  IMAD.IADD R2, R7, 0x1, R2 ;  /* 0x0000000107027824 */ /* 0x000fe200078e0202 */
[----:B------:R-:W-:Y:S06]  /*8fe0*/  @!P3 BRA `(.L_x_1627) ;  /* 0x000000000048b947 */ /* 0x000fec0003800000 */
[C---:B------:R-:W-:Y:S01]  /*8ff0*/  ISETP.GT.AND P0, PT, R7.reuse, RZ, PT ;  /* 0x000000ff0700720c */ /* 0x040fe20003f04270 */
[----:B------:R-:W-:Y:S01]  /*9000*/  BSSY B0, `(.L_x_1628) ;  /* 0x000000e000007945 */ /* 0x000fe20003800000 */
[----:B------:R-:W-:-:S11]  /*9010*/  VIADD R0, R7, 0xffffffff ;  /* 0xffffffff07007836 */ /* 0x000fd60000000000 */
[----:B------:R-:W-:Y:S05]  /*9020*/  @P0 BRA `(.L_x_1629) ;  /* 0x00000000001c0947 */ /* 0x000fea0003800000 */
[----:B------:R-:W-:Y:S02]  /*9030*/  ISETP.NE.AND P0, PT, R3, 0x1, PT ;  /* 0x000000010300780c */ /* 0x000fe40003f05270 */
[----:B------:R-:W-:-:S11]  /*9040*/  IADD3 R7, -R7, RZ, RZ ;  /* 0x000000ff07077210 */ /* 0x000fd60007ffe1ff */
[----:B------:R-:W0:Y:S02]  /*9050*/  @P0 LDC.64 R4, c[0x0][0x9e8] ;  /* 0x00027a00ff040b82 */ /* 0x000e240000000a00 */
[----:B0-----:R-:W-:-:S05]  /*9060*/  @P0 IMAD.HI.U32 R4, R7, R4, RZ ;  /* 0x0000000407040227 */ /* 0x001fca00078e00ff */
[----:B------:R-:W-:-:S04]  /*9070*/  @P0 SHF.R.U32.HI R7, RZ, R5, R4 ;  /* 0x00000005ff070219 */ /* 0x000fc80000011604 */
[----:B------:R-:W-:Y:S01]  /*9080*/  LOP3.LUT R0, RZ, R7, RZ, 0x33, !PT ;  /* 0x00000007ff007212 */ /* 0x000fe200078e33ff */
[----:B------:R-:W-:Y:S06]  /*9090*/  BRA `(.L_x_1630) ;  /* 0x0000000000107947 */ /* 0x000fec0003800000 */
.L_x_1629:
[----:B------:R-:W-:-:S13]  /*90a0*/  ISETP.NE.AND P0, PT, R3, 0x1, PT ;  /* 0x000000010300780c */ /* 0x000fda0003f05270 */
[----:B------:R-:W0:Y:S02]  /*90b0*/  @P0 LDC.64 R4, c[0x0][0x9e8] ;  /* 0x00027a00ff040b82 */ /* 0x000e240000000a00 */
[----:B0-----:R-:W-:-:S05]  /*90c0*/  @P0 IMAD.HI.U32 R4, R0, R4, RZ ;  /* 0x0000000400040227 */ /* 0x001fca00078e00ff */
[----:B------:R-:W-:-:S07]  /*90d0*/  @P0 SHF.R.U32.HI R0, RZ, R5, R4 ;  /* 0x00000005ff000219 */ /* 0x000fce0000011604 */
.L_x_1630:
[----:B------:R-:W-:Y:S05]  /*90e0*/  BSYNC B0 ;  /* 0x0000000000007941 */ /* 0x000fea0003800000 */
.L_x_1628:
[----:B------:R-:W-:-:S05]  /*90f0*/  IMAD R5, R0, R3, R3 ;  /* 0x0000000300057224 */ /* 0x000fca00078e0203 */
[----:B------:R-:W-:-:S07]  /*9100*/  VIMNMX R2, R2, R5, PT ;  /* 0x0000000502027248 */ /* 0x000fce0003fe0100 */
.L_x_1627:
[----:B------:R-:W0:Y:S01]  /*9110*/  @P1 LDC R0, c[0x0][0x44c] ;  /* 0x00011300ff001b82 */ /* 0x000e220000000800 */
[----:B------:R-:W-:Y:S01]  /*9120*/  VIADD R2, R2, 0x3f ;  /* 0x0000003f02027836 */ /* 0x000fe20000000000 */
[----:B------:R-:W-:Y:S01]  /*9130*/  ULDC UR4, c[0x0][0x9dc] ;  /* 0x0002770000047ab9 */ /* 0x000fe20000000800 */
[----:B------:R-:W-:-:S03]  /*9140*/  IMAD.MOV.U32 R7, RZ, RZ, R36 ;  /* 0x000000ffff077224 */ /* 0x000fc600078e0024 */
[----:B------:R-:W-:Y:S02]  /*9150*/  SHF.R.S32.HI R5, RZ, 0x1f, R2 ;  /* 0x0000001fff057819 */ /* 0x000fe40000011402 */
[----:B------:R-:W1:Y:S02]  /*9160*/  @P1 LDC R9, c[0x0][0x450] ;  /* 0x00011400ff091b82 */ /* 0x000e640000000800 */
[----:B------:R-:W-:-:S04]  /*9170*/  LEA.HI R5, R5, R2, RZ, 0x6 ;  /* 0x0000000205057211 */ /* 0x000fc800078f30ff */
[----:B------:R-:W-:Y:S01]  /*9180*/  SHF.R.S32.HI R5, RZ, 0x6, R5 ;  /* 0x00000006ff057819 */ /* 0x000fe20000011405 */
[----:B0-----:R-:W-:-:S05]  /*9190*/  @P1 IMAD.HI.U32 R0, R36, R0, RZ ;  /* 0x0000000024001227 */ /* 0x001fca00078e00ff */
[----:B-1----:R-:W-:Y:S02]  /*91a0*/  @P1 SHF.R.U32.HI R7, RZ, R9, R0 ;  /* 0x00000009ff071219 */ /* 0x002fe40000011600 */
[----:B------:R-:W-:-:S03]  /*91b0*/  VIMNMX R9, R104, R5, PT ;  /* 0x0000000568097248 */ /* 0x000fc60003fe0100 */
        /* <DEDUP_REMOVED lines=13> */
.L_x_1633:
[----:B------:R-:W-:-:S13]  /*9290*/  ISETP.NE.AND P0, PT, R3, 0x1, PT ;  /* 0x000000010300780c */ /* 0x000fda0003f05270 */
[----:B------:R-:W0:Y:S02]  /*92a0*/  @P0 LDC.64 R4, c[0x0][0x9e8] ;  /* 0x00027a00ff040b82 */ /* 0x000e240000000a00 */
[----:B0-----:R-:W-:-:S05]  /*92b0*/  @P0 IMAD.HI.U32 R4, R0, R4, RZ ;  /* 0x0000000400040227 */ /* 0x001fca00078e00ff */
[----:B------:R-:W-:-:S07]  /*92c0*/  @P0 SHF.R.U32.HI R0, RZ, R5, R4 ;  /* 0x00000005ff000219 */ /* 0x000fce0000011604 */
.L_x_1634:
[----:B------:R-:W-:Y:S05]  /*92d0*/  BSYNC B0 ;  /* 0x0000000000007941 */ /* 0x000fea0003800000 */
.L_x_1632:
[----:B------:R-:W-:-:S05]  /*92e0*/  IMAD R3, R0, R3, RZ ;  /* 0x0000000300037224 */ /* 0x000fca00078e02ff */
[----:B------:R-:W-:-:S07]  /*92f0*/  VIMNMX R2, R2, R3, !PT ;  /* 0x0000000302027248 */ /* 0x000fce0007fe0100 */
.L_x_1631:
[----:B------:R-:W-:Y:S01]  /*9300*/  SHF.R.S32.HI R3, RZ, 0x1f, R2 ;  /* 0x0000001fff037819 */ /* 0x000fe20000011402 */
[----:B------:R-:W-:Y:S01]  /*9310*/  BSSY B0, `(.L_x_1635) ;  /* 0x0000027000007945 */ /* 0x000fe20003800000 */
[----:B------:R-:W-:Y:S02]  /*9320*/  IMAD.MOV.U32 R100, RZ, RZ, RZ ;  /* 0x000000ffff647224 */ /* 0x000fe400078e00ff */
[----:B------:R-:W-:-:S04]  /*9330*/  LEA.HI R3, R3, R2, RZ, 0x6 ;  /* 0x0000000203037211 */ /* 0x000fc800078f30ff */
[----:B------:R-:W-:-:S04]  /*9340*/  SHF.R.S32.HI R3, RZ, 0x6, R3 ;  /* 0x00000006ff037819 */ /* 0x000fc80000011403 */
[----:B------:R-:W-:-:S04]  /*9350*/  VIMNMX R11, RZ, R3, !PT ;  /* 0x00000003ff0b7248 */ /* 0x000fc80007fe0100 */
[----:B------:R-:W-:-:S13]  /*9360*/  ISETP.GT.AND P0, PT, R9, R11, PT ;  /* 0x0000000b0900720c */ /* 0x000fda0003f04270 */
[----:B------:R-:W-:Y:S05]  /*9370*/  @!P0 BRA `(.L_x_1636) ;  /* 0x0000000000808947 */ /* 0x000fea0003800000 */
[----:B------:R-:W2:Y:S01]  /*9380*/  LDL R0, [R1+0x4c] ;  /* 0x00004c0001007983 */ /* 0x000ea20000100800 */
[----:B------:R-:W-:Y:S01]  /*9390*/  ULDC UR4, c[0x0][0x9f0] ;  /* 0x00027c0000047ab9 */ /* 0x000fe20000000800 */
[----:B--2---:R-:W-:-:S04]  /*93a0*/  ISETP.NE.AND P0, PT, R0, RZ, PT ;  /* 0x000000ff0000720c */ /* 0x004fc80003f05270 */
[----:B------:R-:W-:-:S04]  /*93b0*/  SEL R6, R0, UR4, P0 ;  /* 0x0000000400067c07 */ /* 0x000fc80008000000 */
[-C--:B------:R-:W-:Y:S02]  /*93c0*/  IABS R5, R6.reuse ;  /* 0x0000000600057213 */ /* 0x080fe40000000000 */
[----:B------:R-:W-:Y:S02]  /*93d0*/  IADD3 R0, R6, -0x1, R9 ;  /* 0xffffffff06007810 */ /* 0x000fe40007ffe009 */
[----:B------:R-:W0:Y:S01]  /*93e0*/  I2F.RP R4, R5 ;  /* 0x0000000500047306 */ /* 0x000e220000209400 */
[----:B------:R-:W-:Y:S02]  /*93f0*/  IABS R10, R6 ;  /* 0x00000006000a7213 */ /* 0x000fe40000000000 */
[----:B------:R-:W-:-:S05]  /*9400*/  IMAD.IADD R0, R0, 0x1, -R11 ;  /* 0x0000000100007824 */ /* 0x000fca00078e0a0b */
[----:B0-----:R-:W0:Y:S02]  /*9410*/  MUFU.RCP R4, R4 ;  /* 0x0000000400047308 */ /* 0x001e240000001000 */
[----:B0-----:R-:W-:Y:S02]  /*9420*/  VIADD R2, R4, 0xffffffe ;  /* 0x0ffffffe04027836 */ /* 0x001fe40000000000 */
[----:B------:R-:W-:-:S04]  /*9430*/  IMAD.MOV R4, RZ, RZ, -R10 ;  /* 0x000000ffff047224 */ /* 0x000fc800078e0a0a */
[----:B------:R0:W1:Y:S02]  /*9440*/  F2I.FTZ.U32.TRUNC.NTZ R3, R2 ;  /* 0x0000000200037305 */ /* 0x000064000021f000 */
[----:B0-----:R-:W-:Y:S01]  /*9450*/  IMAD.MOV.U32 R2, RZ, RZ, RZ ;  /* 0x000000ffff027224 */ /* 0x001fe200078e00ff */
[----:B-1----:R-:W-:-:S05]  /*9460*/  IADD3 R8, RZ, -R3, RZ ;  /* 0x80000003ff087210 */ /* 0x002fca0007ffe0ff */
[----:B------:R-:W-:Y:S01]  /*9470*/  IMAD R7, R8, R5, RZ ;  /* 0x0000000508077224 */ /* 0x000fe200078e02ff */
[----:B------:R-:W-:Y:S02]  /*9480*/  IABS R8, R0 ;  /* 0x0000000000087213 */ /* 0x000fe40000000000 */
[----:B------:R-:W-:Y:S01]  /*9490*/  LOP3.LUT R0, R0, R6, RZ, 0x3c, !PT ;  /* 0x0000000600007212 */ /* 0x000fe200078e3cff */
[----:B------:R-:W-:-:S03]  /*94a0*/  IMAD.HI.U32 R3, R3, R7, R2 ;  /* 0x0000000703037227 */ /* 0x000fc600078e0002 */
[----:B------:R-:W-:Y:S01]  /*94b0*/  ISETP.GE.AND P2, PT, R0, RZ, PT ;  /* 0x000000ff0000720c */ /* 0x000fe20003f46270 */
        /* <DEDUP_REMOVED lines=10> */
[----:B------:R-:W-:-:S05]  /*9560*/  @!P1 LOP3.LUT R3, RZ, R6, RZ, 0x33, !PT ;  /* 0x00000006ff039212 */ /* 0x000fca00078e33ff */
[----:B------:R-:W-:-:S07]  /*9570*/  IMAD.MOV.U32 R100, RZ, RZ, R3 ;  /* 0x000000ffff647224 */ /* 0x000fce00078e0003 */
.L_x_1636:
[----:B------:R-:W-:Y:S05]  /*9580*/  BSYNC B0 ;  /* 0x0000000000007941 */ /* 0x000fea0003800000 */
.L_x_1635:
        /* <DEDUP_REMOVED lines=67> */
[----:B--2---:R-:W-:-:S05]  /*99c0*/  IMAD R0, R0, R100, R11 ;  /* 0x0000006400007224 */ /* 0x004fca00078e020b */
[----:B------:R0:W-:Y:S01]  /*99d0*/  STL [R1+0x38], R0 ;  /* 0x0000380001007387 */ /* 0x0001e20000100800 */
[----:B------:R-:W-:-:S04]  /*99e0*/  VIADDMNMX R100, R0, R100, R9, PT ;  /* 0x0000006400647246 */ /* 0x000fc80003800109 */
[----:B------:R-:W-:-:S13]  /*99f0*/  ISETP.GT.AND P1, PT, R100, R0, PT ;  /* 0x000000006400720c */ /* 0x000fda0003f24270 */
[----:B0-----:R-:W-:Y:S05]  /*9a00*/  @!P1 BRA `(.L_x_1637) ;  /* 0x0000016000889947 */ /* 0x001fea0003800000 */
[----:B------:R-:W0:Y:S01]  /*9a10*/  S2R R0, SR_TID.X ;  /* 0x0000000000007919 */ /* 0x000e220000002100 */
[----:B------:R-:W-:Y:S01]  /*9a20*/  BSSY B6, `(.L_x_1638) ;  /* 0x0000020000067945 */ /* 0x000fe20003800000 */
[----:B0-----:R-:W-:-:S05]  /*9a30*/  VIADD R0, R0, 0xffffff80 ;  /* 0xffffff8000007836 */ /* 0x001fca0000000000 */
[----:B------:R-:W-:-:S04]  /*9a40*/  SHF.R.S32.HI R3, RZ, 0x1f, R0 ;  /* 0x0000001fff037819 */ /* 0x000fc80000011400 */
[----:B------:R-:W-:-:S04]  /*9a50*/  LEA.HI R3, R3, R0, RZ, 0x7 ;  /* 0x0000000003037211 */ /* 0x000fc800078f38ff */
[----:B------:R-:W-:-:S06]  /*9a60*/  SHF.R.S32.HI R0, RZ, 0x7, R3 ;  /* 0x00000007ff007819 */ /* 0x000fcc0000011403 */
[----:B------:R-:W0:Y:S02]  /*9a70*/  SHFL.IDX PT, R0, R0, RZ, 0x1f ;  /* 0x00001fff00007589 */ /* 0x000e2400000e0000 */
[----:B0-----:R-:W-:-:S04]  /*9a80*/  LEA.HI R2, R0, R0, RZ, 0x1 ;  /* 0x0000000000027211 */ /* 0x001fc800078f08ff */
[----:B------:R-:W-:Y:S01]  /*9a90*/  LOP3.LUT R3, R2, 0x1e, RZ, 0xc0, !PT ;  /* 0x0000001e02037812 */ /* 0x000fe200078ec0ff */
[----:B------:R-:W-:-:S04]  /*9aa0*/  VIADD R2, R16, 0x10400 ;  /* 0x0001040010027836 */ /* 0x000fc80000000000 */
[----:B------:R-:W-:Y:S01]  /*9ab0*/  IMAD.IADD R3, R0, 0x1, -R3 ;  /* 0x0000000100037824 */ /* 0x000fe200078e0a03 */
[----:B------:R-:W-:-:S03]  /*9ac0*/  LOP3.LUT P0, RZ, R2, 0x3ff, RZ, 0xc0, !PT ;  /* 0x000003ff02ff7812 */ /* 0x000fc6000780c0ff */
[----:B------:R-:W-:Y:S01]  /*9ad0*/  IMAD R3, R3, 0x2000, R2 ;  /* 0x0000200003037824 */ /* 0x000fe200078e0202 */
[----:B------:R-:W-:-:S04]  /*9ae0*/  P2R R24, PR, RZ, 0x1 ;  /* 0x00000001ff187803 */ /* 0x000fc80000000000 */
[----:B------:R-:W-:-:S04]  /*9af0*/  SHF.R.U32.HI R2, RZ, 0x4, R3 ;  /* 0x00000004ff027819 */ /* 0x000fc80000011603 */
[----:B------:R-:W-:Y:S01]  /*9b00*/  LOP3.LUT R2, R2, 0x3fff, RZ, 0xc0, !PT ;  /* 0x00003fff02027812 */ /* 0x000fe200078ec0ff */
[----:B------:R-:W-:Y:S06]  /*9b10*/  @!P0 BRA `(.L_x_1639) ;  /* 0x0000000000408947 */ /* 0x000fec0003800000 */
[----:B------:R-:W-:Y:S01]  /*9b20*/  MOV R14, 0x0 ;  /* 0x00000000000e7802 */ /* 0x000fe20000000f00 */
[----:B------:R-:W-:Y:S01]  /*9b30*/  ULDC.64 UR4, c[0x4][0x1b8] ;  /* 0x01006e0000047ab9 */ /* 0x000fe20000000a00 */
[----:B------:R-:W-:Y:S01]  /*9b40*/  ULDC.64 UR6, c[0x4][0x1c0] ;  /* 0x0100700000067ab9 */ /* 0x000fe20000000a00 */
[----:B------:R-:W-:Y:S01]  /*9b50*/  MOV R4, UR4 ;  /* 0x0000000400047c02 */ /* 0x000fe20008000f00 */
[----:B------:R-:W-:Y:S01]  /*9b60*/  IMAD.U32 R5, RZ, RZ, UR5 ;  /* 0x00000005ff057e24 */ /* 0x000fe2000f8e00ff */
[----:B------:R-:W-:Y:S01]  /*9b70*/  ULDC.64 UR4, c[0x4][0x158] ;  /* 0x0100560000047ab9 */ /* 0x000fe20000000a00 */
[----:B------:R-:W0:Y:S01]  /*9b80*/  LDC.64 R14, c[0x4][R14] ;  /* 0x010000000e0e7b82 */ /* 0x000e220000000a00 */
        /* <DEDUP_REMOVED lines=8> */
[----:B0----5:R-:W-:Y:S05]  /*9c10*/  CALL.ABS.NOINC R14 ;  /* 0x000000000e007343 */ /* 0x021fea0003c00000 */
.L_x_1639:
[----:B------:R-:W-:Y:S05]  /*9c20*/  BSYNC B6 ;  /* 0x0000000000067941 */ /* 0x000fea0003800000 */
.L_x_1638:
[----:B------:R-:W-:Y:S02]  /*9c30*/  ULDC UR4, c[0x0][0x3f4] ;  /* 0x0000fd0000047ab9 */ /* 0x000fe40000000800 */
[----:B------:R-:W-:-:S13]  /*9c40*/  ISETP.LT.AND P0, PT, RZ, UR4, PT ;  /* 0x00000004ff007c0c */ /* 0x000fda000bf01270 */
[----:B------:R-:W-:Y:S05]  /*9c50*/  @P0 BRA `(.L_x_1640) ;  /* 0x0000000000400947 */ /* 0x000fea0003800000 */
[----:B------:R-:W2:Y:S02]  /*9c60*/  LDL R20, [R1+0x54] ;  /* 0x0000540001147983 */ /* 0x000ea40000100800 */
[----:B--2---:R-:W-:-:S04]  /*9c70*/  LEA.HI R0, R20, R20, RZ, 0x1 ;  /* 0x0000001414007211 */ /* 0x004fc800078f08ff */
[----:B------:R-:W-:-:S05]  /*9c80*/  LOP3.LUT R0, R0, 0xfffffffe, RZ, 0xc0, !PT ;  /* 0xfffffffe00007812 */ /* 0x000fca00078ec0ff */
[----:B------:R-:W-:-:S05]  /*9c90*/  IMAD.IADD R0, R20, 0x1, -R0 ;  /* 0x0000000114007824 */ /* 0x000fca00078e0a00 */
[----:B------:R-:W-:-:S04]  /*9ca0*/  SHF.L.U32 R3, R0, 0x1f, RZ ;  /* 0x0000001f00037819 */ /* 0x000fc800000006ff */
[----:B------:R0:W1:Y:S03]  /*9cb0*/  SYNCS.PHASECHK.TRANS64.TRYWAIT P0, [R16+URZ+0x30800], R3 ;  /* 0x03080003100075a7 */ /* 0x000066000800017f */
[----:B-1----:R-:W-:Y:S05]  /*9cc0*/  @!P0 NANOSLEEP.SYNCS 0x989680 ;  /* 0x009896800000895d */ /* 0x002fea0003900000 */
[----:B------:R-:W1:Y:S01]  /*9cd0*/  @!P0 SYNCS.PHASECHK.TRANS64 P0, [R16+URZ+0x30800], R3 ;  /* 0x03080003100085a7 */ /* 0x000e62000800007f */
[----:B------:R-:W-:Y:S04]  /*9ce0*/  BSSY B0, `(.L_x_1641) ;  /* 0x0000006000007945 */ /* 0x000fe80003800000 */
[----:B-1----:R-:W-:Y:S05]  /*9cf0*/  @P0 BRA `(.L_x_1642) ;  /* 0x0000000000100947 */ /* 0x002fea0003800000 */
.L_x_1643:
[----:B-1----:R1:W2:Y:S02]  /*9d00*/  SYNCS.PHASECHK.TRANS64.TRYWAIT P0, [R16+URZ+0x30800], R3 ;  /* 0x03080003100075a7 */ /* 0x0022a4000800017f */
[----:B--2---:R-:W-:Y:S05]  /*9d10*/  @!P0 NANOSLEEP.SYNCS 0x989680 ;  /* 0x009896800000895d */ /* 0x004fea0003900000 */
[----:B------:R-:W2:Y:S02]  /*9d20*/  @!P0 SYNCS.PHASECHK.TRANS64 P0, [R16+URZ+0x30800], R3 ;  /* 0x03080003100085a7 */ /* 0x000ea4000800007f */
[----:B--2---:R-:W-:Y:S05]  /*9d30*/  @!P0 BRA `(.L_x_1643) ;  /* 0xfffffffc00f08947 */ /* 0x004fea000383ffff */
.L_x_1642:
[----:B------:R-:W-:Y:S05]  /*9d40*/  BSYNC B0 ;  /* 0x0000000000007941 */ /* 0x000fea0003800000 */
.L_x_1641:
[----:B------:R-:W-:Y:S05]  /*9d50*/  BRA `(.L_x_1644) ;  /* 0x0000009400747947 */ /* 0x000fea0003800000 */
.L_x_1640:
[----:B------:R-:W-:Y:S01]  /*9d60*/  ISETP.NE.AND P0, PT, R24, RZ, PT ;  /* 0x000000ff1800720c */ /* 0x000fe20003f05270 */
[----:B------:R-:W-:Y:S01]  /*9d70*/  ULDC.64 UR4, c[0x0][0x3f8] ;  /* 0x0000fe0000047ab9 */ /* 0x000fe20000000a00 */
[----:B-----5:R-:W-:Y:S01]  /*9d80*/  SHF.R.S32.HI R0, RZ, 0x1f, R101 ;  /* 0x0000001fff007819 */ /* 0x020fe20000011465 */
[----:B------:R-:W-:Y:S01]  /*9d90*/  ULDC.64 UR6, c[0x0][0x408] ;  /* 0x0001020000067ab9 */ /* 0x000fe20000000a00 */
[----:B------:R-:W-:Y:S01]  /*9da0*/  IMAD.WIDE.U32 R24, R101, UR4, RZ ;  /* 0x0000000465187c25 */ /* 0x000fe2000f8e00ff */
[----:B------:R-:W-:Y:S03]  /*9db0*/  BSSY B6, `(.L_x_1645) ;  /* 0x0000019000067945 */ /* 0x000fe60003800000 */
[C---:B------:R-:W-:Y:S02]  /*9dc0*/  IMAD R4, R0.reuse, UR4, RZ ;  /* 0x0000000400047c24 */ /* 0x040fe4000f8e02ff */
[----:B------:R-:W-:-:S02]  /*9dd0*/  IMAD R0, R0, UR6, RZ ;  /* 0x0000000600007c24 */ /* 0x000fc4000f8e02ff */
[C---:B------:R-:W-:Y:S02]  /*9de0*/  IMAD R33, R101.reuse, UR5, R4 ;  /* 0x0000000565217c24 */ /* 0x040fe4000f8e0204 */
[C---:B------:R-:W-:Y:S02]  /*9df0*/  IMAD R29, R101.reuse, UR7, R0 ;  /* 0x00000007651d7c24 */ /* 0x040fe4000f8e0200 */
[----:B------:R-:W-:-:S04]  /*9e00*/  IMAD.WIDE.U32 R26, R101, UR6, RZ ;  /* 0x00000006651a7c25 */ /* 0x000fc8000f8e00ff */
[----:B------:R-:W-:Y:S02]  /*9e10*/  IMAD.IADD R33, R33, 0x1, R25 ;  /* 0x0000000121217824 */ /* 0x000fe400078e0219 */
[----:B------:R-:W-:Y:S01]  /*9e20*/  IMAD.IADD R29, R29, 0x1, R27 ;  /* 0x000000011d1d7824 */ /* 0x000fe200078e021b */
[----:B------:R-:W-:Y:S06]  /*9e30*/  @!P0 BRA `(.L_x_1646) ;  /* 0x0000000000408947 */ /* 0x000fec0003800000 */
[----:B------:R-:W-:Y:S01]  /*9e40*/  MOV R14, 0x0 ;  /* 0x00000000000e7802 */ /* 0x000fe20000000f00 */
[----:B------:R-:W-:Y:S01]  /*9e50*/  ULDC.64 UR4, c[0x4][0x1b8] ;  /* 0x01006e0000047ab9 */ /* 0x000fe20000000a00 */
[----:B------:R-:W-:Y:S01]  /*9e60*/  ULDC.64 UR6, c[0x4][0x1c0] ;  /* 0x0100700000067ab9 */ /* 0x000fe20000000a00 */
[----:B------:R-:W-:Y:S01]  /*9e70*/  IMAD.U32 R4, RZ, RZ, UR4 ;  /* 0x00000004ff047e24 */ /* 0x000fe2000f8e00ff */
[----:B------:R-:W-:Y:S01]  /*9e80*/  MOV R6, UR6 ;  /* 0x0000000600067c02 */ /* 0x000fe20008000f00 */
[----:B------:R-:W-:Y:S01]  /*9e90*/  IMAD.U32 R5, RZ, RZ, UR5 ;  /* 0x00000005ff057e24 */ /* 0x000fe2000f8e00ff */
[----:B------:R-:W0:Y:S01]  /*9ea0*/  LDC.64 R14, c[0x4][R14] ;  /* 0x010000000e0e7b82 */ /* 0x000e220000000a00 */
[----:B------:R-:W-:Y:S01]  /*9eb0*/  ULDC.64 UR4, c[0x4][0x130] ;  /* 0x01004c0000047ab9 */ /* 0x000fe20000000a00 */
        /* <DEDUP_REMOVED lines=8> */
.L_x_1646:
[----:B------:R-:W-:Y:S05]  /*9f40*/  BSYNC B6 ;  /* 0x0000000000067941 */ /* 0x000fea0003800000 */
.L_x_1645:
[----:B------:R-:W2:Y:S01]  /*9f50*/  LDL R93, [R1+0x14] ;  /* 0x00001400015d7983 */ /* 0x000ea20000100800 */
[----:B------:R-:W-:-:S03]  /*9f60*/  ULDC.U8 UR4, c[0x0][0x410] ;  /* 0x0001040000047ab9 */ /* 0x000fc60000000000 */
[----:B------:R-:W3:Y:S01]  /*9f70*/  LDL R20, [R1+0x44] ;  /* 0x0000440001147983 */ /* 0x000ee20000100800 */
[----:B------:R-:W-:Y:S01]  /*9f80*/  ISETP.NE.AND P0, PT, RZ, UR4, PT ;  /* 0x00000004ff007c0c */ /* 0x000fe2000bf05270 */
[----:B------:R-:W-:Y:S01]  /*9f90*/  BSSY B0, `(.L_x_1647) ;  /* 0x0000931000007945 */ /* 0x000fe20003800000 */
[----:B--2---:R-:W-:-:S05]  /*9fa0*/  IADD3 R0, R23, R93, RZ ;  /* 0x0000005d17007210 */ /* 0x004fca0007ffe0ff */
[----:B---3--:R-:W-:-:S06]  /*9fb0*/  IMAD R3, R20, 0x20, R0 ;  /* 0x0000002014037824 */ /* 0x008fcc00078e0200 */
[----:B------:R-:W-:Y:S05]  /*9fc0*/  @!P0 BRA `(.L_x_1648) ;  /* 0x0000004800188947 */ /* 0x000fea0003800000 */
[----:B------:R-:W0:Y:S01]  /*9fd0*/  LDC R10, c[0x0][0x448] ;  /* 0x00011200ff0a7b82 */ /* 0x000e220000000800 */
[----:B------:R-:W-:Y:S01]  /*9fe0*/  ULDC.64 UR4, c[0x0][0x3f8] ;  /* 0x0000fe0000047ab9 */ /* 0x000fe20000000a00 */
[----:B------:R-:W-:Y:S01]  /*9ff0*/  ULDC.64 UR6, c[0x0][0x408] ;  /* 0x0001020000067ab9 */ /* 0x000fe20000000a00 */
[----:B------:R-:W-:Y:S01]  /*a000*/  IMAD.MOV.U32 R32, RZ, RZ, R24 ;  /* 0x000000ffff207224 */ /* 0x000fe200078e0018 */
[----:B0-----:R-:W-:-:S13]  /*a010*/  ISETP.NE.AND P0, PT, R10, 0x1, PT ;  /* 0x000000010a00780c */ /* 0x001fda0003f05270 */
[----:B------:R-:W0:Y:S08]  /*a020*/  @P0 LDC R4, c[0x0][0x44c] ;  /* 0x00011300ff040b82 */ /* 0x000e300000000800 */
[----:B------:R-:W1:Y:S01]  /*a030*/  @P0 LDC R5, c[0x0][0x450] ;  /* 0x00011400ff050b82 */ /* 0x000e620000000800 */
[----:B0-----:R-:W-:-:S05]  /*a040*/  @P0 IMAD.HI.U32 R4, R3, R4, RZ ;  /* 0x0000000403040227 */ /* 0x001fca00078e00ff */
[----:B-1----:R-:W-:Y:S01]  /*a050*/  @P0 SHF.R.U32.HI R3, RZ, R5, R4 ;  /* 0x00000005ff030219 */ /* 0x002fe20000011604 */
[----:B------:R-:W-:Y:S02]  /*a060*/  IMAD.MOV.U32 R4, RZ, RZ, R26 ;  /* 0x000000ffff047224 */ /* 0x000fe400078e001a */
[----:B------:R-:W-:Y:S01]  /*a070*/  IMAD.MOV.U32 R5, RZ, RZ, R29 ;  /* 0x000000ffff057224 */ /* 0x000fe200078e001d */
[----:B------:R-:W-:Y:S01]  /*a080*/  SHF.R.S32.HI R6, RZ, 0x1f, R3 ;  /* 0x0000001fff067819 */ /* 0x000fe20000011403 */
[----:B------:R-:W-:-:S04]  /*a090*/  IMAD.WIDE.U32 R32, R3, UR4, R32 ;  /* 0x0000000403207c25 */ /* 0x000fc8000f8e0020 */
[C---:B------:R-:W-:Y:S02]  /*a0a0*/  IMAD R8, R6.reuse, UR4, RZ ;  /* 0x0000000406087c24 */ /* 0x040fe4000f8e02ff */
[----:B------:R-:W-:Y:S02]  /*a0b0*/  IMAD R6, R6, UR6, RZ ;  /* 0x0000000606067c24 */ /* 0x000fe4000f8e02ff */
[C---:B------:R-:W-:Y:S01]  /*a0c0*/  IMAD R7, R3.reuse, UR5, R8 ;  /* 0x0000000503077c24 */ /* 0x040fe2000f8e0208 */
[----:B------:R-:W-:Y:S01]  /*a0d0*/  ULDC.64 UR4, c[0x0][0x3e8] ;  /* 0x0000fa0000047ab9 */ /* 0x000fe20000000a00 */
[C---:B------:R-:W-:Y:S01]  /*a0e0*/  IMAD.WIDE.U32 R4, R3.reuse, UR6, R4 ;  /* 0x0000000603047c25 */ /* 0x040fe2000f8e0004 */
[----:B------:R-:W-:Y:S01]  /*a0f0*/  LEA R31, P0, R32, UR4, 0x1 ;  /* 0x00000004201f7c11 */ /* 0x000fe2000f8008ff */
[----:B------:R-:W-:Y:S02]  /*a100*/  UMOV UR4, 0xffffffff ;  /* 0xffffffff00047882 */ /* 0x000fe40000000000 */
[----:B------:R-:W-:Y:S01]  /*a110*/  IMAD R9, R3, UR7, R6 ;  /* 0x0000000703097c24 */ /* 0x000fe2000f8e0206 */
[----:B------:R-:W-:Y:S01]  /*a120*/  ULDC.64 UR6, c[0x0][0x400] ;  /* 0x0001000000067ab9 */ /* 0x000fe20000000a00 */
[----:B------:R-:W-:Y:S01]  /*a130*/  IMAD.IADD R3, R33, 0x1, R7 ;  /* 0x0000000121037824 */ /* 0x000fe200078e0207 */
[----:B------:R-:W-:Y:S01]  /*a140*/  LEA R30, P1, R4, UR6, 0x1 ;  /* 0x00000006041e7c11 */ /* 0x000fe2000f8208ff */
[----:B------:R-:W-:-:S03]  /*a150*/  IMAD.IADD R33, R5, 0x1, R9 ;  /* 0x0000000105217824 */ /* 0x000fc600078e0209 */
[----:B------:R-:W-:Y:S02]  /*a160*/  LEA.HI.X R32, R32, UR5, R3, 0x1, P0 ;  /* 0x0000000520207c11 */ /* 0x000fe400080f0c03 */
[----:B------:R-:W-:Y:S01]  /*a170*/  LEA.HI.X R33, R4, UR7, R33, 0x1, P1 ;  /* 0x0000000704217c11 */ /* 0x000fe200088f0c21 */
[----:B------:R-:W-:Y:S06]  /*a180*/  BRA.DIV UR4, `(.L_x_1649) ;  /* 0x0000024a04747947 */ /* 0x000fec000b800000 */
[----:B------:R0:W1:Y:S04]  /*a190*/  SHFL.IDX PT, R9, R32, RZ, 0x181f ;  /* 0x00181fff20097589 */ /* 0x00006800000e0000 */
[----:B------:R0:W2:Y:S04]  /*a1a0*/  SHFL.IDX PT, R8, R31, RZ, 0x181f ;  /* 0x00181fff1f087589 */ /* 0x0000a800000e0000 */
[----:B------:R0:W3:Y:S04]  /*a1b0*/  SHFL.IDX PT, R26, R33, RZ, 0x181f ;  /* 0x00181fff211a7589 */ /* 0x0000e800000e0000 */
[----:B------:R0:W4:Y:S02]  /*a1c0*/  SHFL.IDX PT, R5, R30, RZ, 0x181f ;  /* 0x00181fff1e057589 */ /* 0x00012400000e0000 */
.L_x_2037:
[----:B------:R-:W-:Y:S01]  /*a1d0*/  IMAD R3, R219, R10, RZ ;  /* 0x0000000adb037224 */ /* 0x000fe200078e02ff */
        /* <DEDUP_REMOVED lines=8> */
[----:B------:R-:W-:Y:S02]  /*a260*/  CS2R R72, SRZ ;  /* 0x0000000000487805 */ /* 0x000fe4000001ff00 */
[----:B------:R-:W-:-:S03]  /*a270*/  CS2R R76, SRZ ;  /* 0x00000000004c7805 */ /* 0x000fc6000001ff00 */
[----:B------:R-:W-:Y:S05]  /*a280*/  @P0 BRA `(.L_x_1651) ;  /* 0x0000000000bc0947 */ /* 0x000fea0003800000 */
[----:B------:R-:W3:Y:S01]  /*a290*/  LDL R4, [R1+0x70] ;  /* 0x0000700001047983 */ /* 0x000ee20000100800 */
[----:B------:R-:W-:-:S03]  /*a2a0*/  ULDC UR4, c[0x0][0x3f4] ;  /* 0x0000fd0000047ab9 */ /* 0x000fc60000000800 */
[----:B------:R-:W3:Y:S04]  /*a2b0*/  LDL R6, [R1+0x74] ;  /* 0x0000740001067983 */ /* 0x000ee80000100800 */
[----:B------:R-:W3:Y:S01]  /*a2c0*/  LDL R29, [R1+0x6c] ;  /* 0x00006c00011d7983 */ /* 0x000ee20000100800 */
[----:B------:R-:W-:Y:S02]  /*a2d0*/  ISETP.GE.AND P2, PT, R234, UR4, PT ;  /* 0x00000004ea007c0c */ /* 0x000fe4000bf46270 */
[----:B------:R-:W-:Y:S02]  /*a2e0*/  ISETP.GE.AND P1, PT, R233, UR4, PT ;  /* 0x00000004e9007c0c */ /* 0x000fe4000bf26270 */
[----:B------:R-:W-:Y:S02]  /*a2f0*/  ISETP.GE.AND P0, PT, R235, UR4, PT ;  /* 0x00000004eb007c0c */ /* 0x000fe4000bf06270 */
[----:B------:R-:W-:-:S07]  /*a300*/  ISETP.GE.AND P3, PT, R200, UR4, PT ;  /* 0x00000004c8007c0c */ /* 0x000fce000bf66270 */
[----:B------:R-:W-:-:S04]  /*a310*/  @!P2 SHF.L.U32 R12, R234, 0x1, RZ ;  /* 0x00000001ea0ca819 */ /* 0x000fc800000006ff */
[-C--:B--2---:R-:W-:Y:S01]  /*a320*/  @!P2 IADD3 R14, P4, R8, R12.reuse, RZ ;  /* 0x0000000c080ea210 */ /* 0x084fe20007f9e0ff */
[----:B------:R-:W-:Y:S01]  /*a330*/  @!P0 IMAD.SHL.U32 R27, R235, 0x2, RZ ;  /* 0x00000002eb1b8824 */ /* 0x000fe200078e00ff */
[----:B----4-:R-:W-:Y:S01]  /*a340*/  @!P2 IADD3 R12, P6, R5, R12, RZ ;  /* 0x0000000c050ca210 */ /* 0x010fe20007fde0ff */
[----:B---3--:R-:W-:Y:S02]  /*a350*/  @!P3 IMAD.MOV.U32 R7, RZ, RZ, R26 ;  /* 0x000000ffff07b224 */ /* 0x008fe400078e001a */
[----:B-1----:R-:W-:Y:S01]  /*a360*/  @!P3 IMAD.WIDE R20, R200, 0x2, R8 ;  /* 0x00000002c814b825 */ /* 0x002fe200078e0208 */
        /* <DEDUP_REMOVED lines=8> */
[----:B------:R-:W-:Y:S02]  /*a3f0*/  ULDC.64 UR6, c[0x0][0x208] ;  /* 0x0000820000067ab9 */ /* 0x000fe40000000a00 */
[----:B------:R1:W5:Y:S01]  /*a400*/  @!P3 LD.E.64 R74, desc[UR6][R20.64] ;  /* 0x00000006144ab980 */ /* 0x000362000c101b00 */
[C---:B------:R-:W-:Y:S01]  /*a410*/  @!P1 SHF.L.U64.HI R28, R233.reuse, 0x1, R4 ;  /* 0x00000001e91c9819 */ /* 0x040fe20000010204 */
[----:B------:R-:W-:Y:S01]  /*a420*/  @!P1 IMAD.SHL.U32 R4, R233, 0x2, RZ ;  /* 0x00000002e9049824 */ /* 0x000fe200078e00ff */
[----:B------:R-:W-:Y:S01]  /*a430*/  @!P2 SHF.L.U64.HI R11, R234, 0x1, R6 ;  /* 0x00000001ea0ba819 */ /* 0x000fe20000010206 */
[----:B------:R-:W-:-:S03]  /*a440*/  @!P3 IMAD.MOV.U32 R6, RZ, RZ, R5 ;  /* 0x000000ffff06b224 */ /* 0x000fc600078e0005 */
[----:B------:R-:W-:Y:S01]  /*a450*/  @!P1 IADD3 R10, P5, R8, R4, RZ ;  /* 0x00000004080a9210 */ /* 0x000fe20007fbe0ff */
[----:B------:R-:W-:Y:S02]  /*a460*/  @!P2 IMAD.X R15, R9, 0x1, R11, P4 ;  /* 0x00000001090fa824 */ /* 0x000fe400020e060b */
[----:B------:R-:W-:-:S04]  /*a470*/  @!P3 IMAD.WIDE R24, R200, 0x2, R6 ;  /* 0x00000002c818b825 */ /* 0x000fc800078e0206 */
[----:B------:R-:W-:Y:S01]  /*a480*/  @!P2 IMAD.X R13, R26, 0x1, R11, P6 ;  /* 0x000000011a0da824 */ /* 0x000fe200030e060b */
[-C--:B------:R-:W-:Y:S01]  /*a490*/  @!P0 IADD3 R6, P6, R8, R27.reuse, RZ ;  /* 0x0000001b08068210 */ /* 0x080fe20007fde0ff */
[----:B------:R1:W5:Y:S01]  /*a4a0*/  @!P3 LD.E.64 R76, desc[UR6][R24.64] ;  /* 0x00000006184cb980 */ /* 0x000362000c101b00 */
[----:B------:R-:W-:Y:S02]  /*a4b0*/  @!P1 IADD3.X R11, R9, R28, RZ, P5, !PT ;  /* 0x0000001c090b9210 */ /* 0x000fe40002ffe4ff */
[----:B------:R-:W-:Y:S01]  /*a4c0*/  @!P0 IADD3 R8, P5, R5, R27, RZ ;  /* 0x0000001b05088210 */ /* 0x000fe20007fbe0ff */
[----:B------:R1:W5:Y:S01]  /*a4d0*/  @!P2 LD.E.64 R70, desc[UR6][R14.64] ;  /* 0x000000060e46a980 */ /* 0x000362000c101b00 */
[----:B------:R-:W-:Y:S02]  /*a4e0*/  @!P0 SHF.L.U64.HI R27, R235, 0x1, R29 ;  /* 0x00000001eb1b8819 */ /* 0x000fe4000001021d */
[----:B------:R-:W-:Y:S01]  /*a4f0*/  @!P1 IADD3 R4, P4, R5, R4, RZ ;  /* 0x0000000405049210 */ /* 0x000fe20007f9e0ff */
[----:B------:R1:W5:Y:S02]  /*a500*/  @!P2 LD.E.64 R72, desc[UR6][R12.64] ;  /* 0x000000060c48a980 */ /* 0x000364000c101b00 */
[----:B------:R-:W-:-:S02]  /*a510*/  @!P0 IMAD.X R7, R9, 0x1, R27, P6 ;  /* 0x0000000109078824 */ /* 0x000fc400030e061b */
[C---:B------:R-:W-:Y:S01]  /*a520*/  @!P1 IMAD.X R5, R26.reuse, 0x1, R28, P4 ;  /* 0x000000011a059824 */ /* 0x040fe200020e061c */
[----:B------:R1:W5:Y:S01]  /*a530*/  @!P1 LD.E.64 R66, desc[UR6][R10.64] ;  /* 0x000000060a429980 */ /* 0x000362000c101b00 */
[----:B------:R-:W-:-:S03]  /*a540*/  @!P0 IMAD.X R9, R26, 0x1, R27, P5 ;  /* 0x000000011a098824 */ /* 0x000fc600028e061b */
[----:B------:R1:W5:Y:S04]  /*a550*/  @!P1 LD.E.64 R68, desc[UR6][R4.64] ;  /* 0x0000000604449980 */ /* 0x000368000c101b00 */
[----:B------:R1:W5:Y:S04]  /*a560*/  @!P0 LD.E.64 R62, desc[UR6][R6.64] ;  /* 0x00000006063e8980 */ /* 0x000368000c101b00 */
[----:B------:R1:W5:Y:S02]  /*a570*/  @!P0 LD.E.64 R64, desc[UR6][R8.64] ;  /* 0x0000000608408980 */ /* 0x000364000c101b00 */
.L_x_1651:
[----:B------:R-:W-:Y:S05]  /*a580*/  BSYNC B1 ;  /* 0x0000000000017941 */ /* 0x000fea0003800000 */
.L_x_1650:
[----:B-1---5:R-:W-:Y:S01]  /*a590*/  IMAD.MOV.U32 R4, RZ, RZ, R62 ;  /* 0x000000ffff047224 */ /* 0x022fe200078e003e */
[----:B------:R-:W-:Y:S01]  /*a5a0*/  MOV R7, R67 ;  /* 0x0000004300077202 */ /* 0x000fe20000000f00 */
[----:B----4-:R-:W-:Y:S01]  /*a5b0*/  IMAD.MOV.U32 R5, RZ, RZ, R63 ;  /* 0x000000ffff057224 */ /* 0x010fe200078e003f */
[----:B------:R-:W-:Y:S01]  /*a5c0*/  UMOV UR4, 0xffffffff ;  /* 0xffffffff00047882 */ /* 0x000fe20000000000 */
[----:B------:R-:W-:Y:S01]  /*a5d0*/  IMAD.MOV.U32 R6, RZ, RZ, R66 ;  /* 0x000000ffff067224 */ /* 0x000fe200078e0042 */
[----:B------:R-:W-:Y:S01]  /*a5e0*/  PRMT R108, R108, 0x5410, R4 ;  /* 0x000054106c6c7816 */ /* 0x000fe20000000004 */
        /* <DEDUP_REMOVED lines=13> */
[----:B------:R-:W-:-:S02]  /*a6c0*/  MOV R6, R68 ;  /* 0x0000004400067202 */ /* 0x000fc40000000f00 */
[----:B------:R-:W-:Y:S02]  /*a6d0*/  CS2R R46, SRZ ;  /* 0x00000000002e7805 */ /* 0x000fe4000001ff00 */
        /* <DEDUP_REMOVED lines=9> */
[----:B------:R-:W-:Y:S02]  /*a770*/  PRMT R95, R95, 0x5410, R6 ;  /* 0x000054105f5f7816 */ /* 0x000fe40000000006 */
[----:B------:R-:W-:Y:S01]  /*a780*/  PRMT R113, R113, 0x5410, R7 ;  /* 0x0000541071717816 */ /* 0x000fe20000000007 */
[----:B------:R-:W-:Y:S06]  /*a790*/  BRA.DIV UR4, `(.L_x_1652) ;  /* 0x0000024604647947 */ /* 0x000fec000b800000 */
[----:B------:R1:W4:Y:S04]  /*a7a0*/  SHFL.IDX PT, R9, R32, 0x1, 0x181f ;  /* 0x00381f0020097f89 */ /* 0x00032800000e0000 */
[----:B--2---:R1:W2:Y:S04]  /*a7b0*/  SHFL.IDX PT, R8, R31, 0x1, 0x181f ;  /* 0x00381f001f087f89 */ /* 0x0042a800000e0000 */
[----:B---3--:R1:W3:Y:S04]  /*a7c0*/  SHFL.IDX PT, R26, R33, 0x1, 0x181f ;  /* 0x00381f00211a7f89 */ /* 0x0082e800000e0000 */
[----:B------:R1:W0:Y:S02]  /*a7d0*/  SHFL.IDX PT, R5, R30, 0x1, 0x181f ;  /* 0x00381f001e057f89 */ /* 0x00022400000e0000 */
.L_x_2043:
[----:B------:R-:W-:Y:S01]  /*a7e0*/  VIADD R4, R0, 0x20 ;  /* 0x0000002000047836 */ /* 0x000fe20000000000 */
        /* <DEDUP_REMOVED lines=10> */
[----:B------:R-:W3:Y:S01]  /*a890*/  LDL R7, [R1+0x74] ;  /* 0x0000740001077983 */ /* 0x000ee20000100800 */
[----:B------:R-:W-:-:S03]  /*a8a0*/  ULDC UR4, c[0x0][0x3f4] ;  /* 0x0000fd0000047ab9 */ /* 0x000fc60000000800 */
[----:B------:R-:W3:Y:S04]  /*a8b0*/  LDL R6, [R1+0x70] ;  /* 0x0000700001067983 */ /* 0x000ee80000100800 */
[----:B------:R-:W3:Y:S01]  /*a8c0*/  LDL R29, [R1+0x6c] ;  /* 0x00006c00011d7983 */ /* 0x000ee20000100800 */
[----:B------:R-:W-:Y:S02]  /*a8d0*/  ISETP.GE.AND P2, PT, R234, UR4, PT ;  /* 0x00000004ea007c0c */ /* 0x000fe4000bf46270 */
[----:B------:R-:W-:Y:S02]  /*a8e0*/  CS2R R58, SRZ ;  /* 0x00000000003a7805 */ /* 0x000fe4000001ff00 */
[----:B------:R-:W-:Y:S02]  /*a8f0*/  ISETP.GE.AND P1, PT, R233, UR4, PT ;  /* 0x00000004e9007c0c */ /* 0x000fe4000bf26270 */
[----:B------:R-:W-:-:S02]  /*a900*/  CS2R R60, SRZ ;  /* 0x00000000003c7805 */ /* 0x000fc4000001ff00 */
[----:B------:R-:W-:Y:S01]  /*a910*/  ISETP.GE.AND P0, PT, R235, UR4, PT ;  /* 0x00000004eb007c0c */ /* 0x000fe2000bf06270 */
[----:B------:R-:W-:Y:S01]  /*a920*/  ULDC.64 UR6, c[0x0][0x208] ;  /* 0x0000820000067ab9 */ /* 0x000fe20000000a00 */
[----:B------:R-:W-:-:S03]  /*a930*/  ISETP.GE.AND P3, PT, R200, UR4, PT ;  /* 0x00000004c8007c0c */ /* 0x000fc6000bf66270 */
[----:B------:R-:W-:-:S04]  /*a940*/  @!P2 SHF.L.U32 R12, R234, 0x1, RZ ;  /* 0x00000001ea0ca819 */ /* 0x000fc800000006ff */
[----:B------:R-:W-:Y:S01]  /*a950*/  @!P1 IMAD.SHL.U32 R4, R233, 0x2, RZ ;  /* 0x00000002e9049824 */ /* 0x000fe200078e00ff */
[----:B--2---:R-:W-:-:S03]  /*a960*/  @!P2 IADD3 R14, P4, R8, R12, RZ ;  /* 0x0000000c080ea210 */ /* 0x004fc60007f9e0ff */
[----:B------:R-:W-:Y:S01]  /*a970*/  @!P0 IMAD.SHL.U32 R28, R235, 0x2, RZ ;  /* 0x00000002eb1c8824 */ /* 0x000fe200078e00ff */
[----:B0-----:R-:W-:Y:S01]  /*a980*/  @!P2 IADD3 R12, P6, R5, R12, RZ ;  /* 0x0000000c050ca210 */ /* 0x001fe20007fde0ff */
[----:B----4-:R-:W-:Y:S01]  /*a990*/  @!P3 IMAD.WIDE R20, R200, 0x2, R8 ;  /* 0x00000002c814b825 */ /* 0x010fe200078e0208 */
[----:B------:R-:W-:Y:S02]  /*a9a0*/  @!P1 IADD3 R10, P5, R8, R4, RZ ;  /* 0x00000004080a9210 */ /* 0x000fe40007fbe0ff */
[----:B------:R-:W-:Y:S02]  /*a9b0*/  CS2R R54, SRZ ;  /* 0x0000000000367805 */ /* 0x000fe4000001ff00 */
[----:B------:R-:W-:Y:S02]  /*a9c0*/  CS2R R56, SRZ ;  /* 0x0000000000387805 */ /* 0x000fe4000001ff00 */
[----:B------:R-:W-:Y:S02]  /*a9d0*/  CS2R R50, SRZ ;  /* 0x0000000000327805 */ /* 0x000fe4000001ff00 */
[----:B------:R-:W-:-:S02]  /*a9e0*/  CS2R R52, SRZ ;  /* 0x0000000000347805 */ /* 0x000fc4000001ff00 */
[----:B------:R-:W-:Y:S02]  /*a9f0*/  CS2R R46, SRZ ;  /* 0x00000000002e7805 */ /* 0x000fe4000001ff00 */
[----:B------:R-:W-:Y:S01]  /*aa00*/  CS2R R48, SRZ ;  /* 0x0000000000307805 */ /* 0x000fe2000001ff00 */
[----:B------:R0:W5:Y:S01]  /*aa10*/  @!P3 LD.E.64 R58, desc[UR6][R20.64] ;  /* 0x00000006143ab980 */ /* 0x000162000c101b00 */
[----:B---3--:R-:W-:Y:S01]  /*aa20*/  @!P2 SHF.L.U64.HI R11, R234, 0x1, R7 ;  /* 0x00000001ea0ba819 */ /* 0x008fe20000010207 */
[----:B------:R-:W-:Y:S01]  /*aa30*/  @!P3 IMAD.MOV.U32 R7, RZ, RZ, R26 ;  /* 0x000000ffff07b224 */ /* 0x000fe200078e001a */
[----:B------:R-:W-:Y:S01]  /*aa40*/  @!P1 SHF.L.U64.HI R27, R233, 0x1, R6 ;  /* 0x00000001e91b9819 */ /* 0x000fe20000010206 */
[----:B------:R-:W-:Y:S02]  /*aa50*/  @!P3 IMAD.MOV.U32 R6, RZ, RZ, R5 ;  /* 0x000000ffff06b224 */ /* 0x000fe400078e0005 */
[----:B------:R-:W-:Y:S01]  /*aa60*/  @!P2 IMAD.X R15, R9, 0x1, R11, P4 ;  /* 0x00000001090fa824 */ /* 0x000fe200020e060b */
[----:B------:R-:W-:Y:S01]  /*aa70*/  @!P1 IADD3 R4, P4, R5, R4, RZ ;  /* 0x0000000405049210 */ /* 0x000fe20007f9e0ff */
[----:B------:R-:W-:-:S03]  /*aa80*/  @!P3 IMAD.WIDE R24, R200, 0x2, R6 ;  /* 0x00000002c818b825 */ /* 0x000fc600078e0206 */
[----:B------:R0:W5:Y:S01]  /*aa90*/  @!P2 LD.E.64 R54, desc[UR6][R14.64] ;  /* 0x000000060e36a980 */ /* 0x000162000c101b00 */
[----:B------:R-:W-:Y:S01]  /*aaa0*/  @!P2 IMAD.X R13, R26, 0x1, R11, P6 ;  /* 0x000000011a0da824 */ /* 0x000fe200030e060b */
[-C--:B------:R-:W-:Y:S02]  /*aab0*/  @!P0 IADD3 R6, P6, R8, R28.reuse, RZ ;  /* 0x0000001c08068210 */ /* 0x080fe40007fde0ff */
[----:B------:R-:W-:Y:S01]  /*aac0*/  @!P1 IADD3.X R11, R9, R27, RZ, P5, !PT ;  /* 0x0000001b090b9210 */ /* 0x000fe20002ffe4ff */
[----:B------:R0:W5:Y:S01]  /*aad0*/  @!P3 LD.E.64 R60, desc[UR6][R24.64] ;  /* 0x00000006183cb980 */ /* 0x000162000c101b00 */
[----:B------:R-:W-:Y:S02]  /*aae0*/  @!P0 IADD3 R8, P5, R5, R28, RZ ;  /* 0x0000001c05088210 */ /* 0x000fe40007fbe0ff */
[----:B------:R-:W-:Y:S01]  /*aaf0*/  @!P0 SHF.L.U64.HI R28, R235, 0x1, R29 ;  /* 0x00000001eb1c8819 */ /* 0x000fe2000001021d */
[C---:B------:R-:W-:Y:S01]  /*ab00*/  @!P1 IMAD.X R5, R26.reuse, 0x1, R27, P4 ;  /* 0x000000011a059824 */ /* 0x040fe200020e061b */
[----:B------:R0:W5:Y:S03]  /*ab10*/  @!P2 LD.E.64 R56, desc[UR6][R12.64] ;  /* 0x000000060c38a980 */ /* 0x000166000c101b00 */
[--C-:B------:R-:W-:Y:S01]  /*ab20*/  @!P0 IMAD.X R7, R9, 0x1, R28.reuse, P6 ;  /* 0x0000000109078824 */ /* 0x100fe200030e061c */
[----:B------:R0:W5:Y:S01]  /*ab30*/  @!P1 LD.E.64 R50, desc[UR6][R10.64] ;  /* 0x000000060a329980 */ /* 0x000162000c101b00 */
[----:B------:R-:W-:-:S03]  /*ab40*/  @!P0 IMAD.X R9, R26, 0x1, R28, P5 ;  /* 0x000000011a098824 */ /* 0x000fc600028e061c */
[----:B------:R0:W5:Y:S04]  /*ab50*/  @!P1 LD.E.64 R52, desc[UR6][R4.64] ;  /* 0x0000000604349980 */ /* 0x000168000c101b00 */
[----:B------:R0:W5:Y:S04]  /*ab60*/  @!P0 LD.E.64 R46, desc[UR6][R6.64] ;  /* 0x00000006062e8980 */ /* 0x000168000c101b00 */
[----:B------:R0:W5:Y:S02]  /*ab70*/  @!P0 LD.E.64 R48, desc[UR6][R8.64] ;  /* 0x0000000608308980 */ /* 0x000164000c101b00 */
.L_x_1654:
[----:B------:R-:W-:Y:S05]  /*ab80*/  BSYNC B1 ;  /* 0x0000000000017941 */ /* 0x000fea0003800000 */
.L_x_1653:
[----:B0----5:R-:W-:Y:S01]  /*ab90*/  IMAD.MOV.U32 R4, RZ, RZ, R46 ;  /* 0x000000ffff047224 */ /* 0x021fe200078e002e */
[----:B------:R-:W-:Y:S01]  /*aba0*/  MOV R7, R51 ;  /* 0x0000003300077202 */ /* 0x000fe20000000f00 */
[----:B------:R-:W-:Y:S01]  /*abb0*/  IMAD.MOV.U32 R5, RZ, RZ, R47 ;  /* 0x000000ffff057224 */ /* 0x000fe200078e002f */
[----:B------:R-:W-:Y:S01]  /*abc0*/  UMOV UR4, 0xffffffff ;  /* 0xffffffff00047882 */ /* 0x000fe20000000000 */
[----:B------:R-:W-:-:S03]  /*abd0*/  IMAD.MOV.U32 R6, RZ, RZ, R50 ;  /* 0x000000ffff067224 */ /* 0x000fc600078e0032 */
[----:B------:R-:W-:Y:S01]  /*abe0*/  PRMT R88, R5, 0x5410, R4 ;  /* 0x0000541005587816 */ /* 0x000fe20000000004 */
[----:B------:R-:W-:Y:S01]  /*abf0*/  IMAD.MOV.U32 R4, RZ, RZ, R54 ;  /* 0x000000ffff047224 */ /* 0x000fe200078e0036 */
[----:B------:R-:W-:Y:S01]  /*ac00*/  PRMT R96, R6, 0x5410, R7 ;  /* 0x0000541006607816 */ /* 0x000fe20000000007 */
[----:B------:R-:W-:Y:S02]  /*ac10*/  IMAD.MOV.U32 R5, RZ, RZ, R55 ;  /* 0x000000ffff057224 */ /* 0x000fe400078e0037 */
[----:B------:R-:W-:Y:S02]  /*ac20*/  IMAD.MOV.U32 R6, RZ, RZ, R58 ;  /* 0x000000ffff067224 */ /* 0x000fe400078e003a */
[----:B------:R-:W-:Y:S01]  /*ac30*/  IMAD.MOV.U32 R7, RZ, RZ, R59 ;  /* 0x000000ffff077224 */ /* 0x000fe200078e003b */
[----:B------:R-:W-:Y:S01]  /*ac40*/  PRMT R102, R4, 0x5410, R5 ;  /* 0x0000541004667816 */ /* 0x000fe20000000005 */
[----:B------:R-:W-:Y:S02]  /*ac50*/  IMAD.MOV.U32 R4, RZ, RZ, R48 ;  /* 0x000000ffff047224 */ /* 0x000fe400078e0030 */
[----:B------:R-:W-:Y:S01]  /*ac60*/  IMAD.MOV.U32 R5, RZ, RZ, R49 ;  /* 0x000000ffff057224 */ /* 0x000fe200078e0031 */
[----:B------:R-:W-:Y:S01]  /*ac70*/  PRMT R105, R6, 0x5410, R7 ;  /* 0x0000541006697816 */ /* 0x000fe20000000007 */
[----:B------:R-:W-:Y:S01]  /*ac80*/  IMAD.MOV.U32 R7, RZ, RZ, R53 ;  /* 0x000000ffff077224 */ /* 0x000fe200078e0035 */
[----:B------:R-:W-:-:S02]  /*ac90*/  MOV R6, R52 ;  /* 0x0000003400067202 */ /* 0x000fc40000000f00 */
[----:B------:R-:W-:Y:S01]  /*aca0*/  PRMT R87, R5, 0x5410, R4 ;  /* 0x0000541005577816 */ /* 0x000fe20000000004 */
[----:B------:R-:W-:Y:S01]  /*acb0*/  IMAD.MOV.U32 R4, RZ, RZ, R56 ;  /* 0x000000ffff047224 */ /* 0x000fe200078e0038 */
[----:B------:R-:W-:Y:S01]  /*acc0*/  PRMT R97, R6, 0x5410, R7 ;  /* 0x0000541006617816 */ /* 0x000fe20000000007 */
[----:B------:R-:W-:Y:S02]  /*acd0*/  IMAD.MOV.U32 R5, RZ, RZ, R57 ;  /* 0x000000ffff057224 */ /* 0x000fe400078e0039 */
[----:B------:R-:W-:Y:S02]  /*ace0*/  IMAD.MOV.U32 R6, RZ, RZ, R60 ;  /* 0x000000ffff067224 */ /* 0x000fe400078e003c */
[----:B------:R-:W-:Y:S01]  /*acf0*/  IMAD.MOV.U32 R7, RZ, RZ, R61 ;  /* 0x000000ffff077224 */ /* 0x000fe200078e003d */
[----:B------:R-:W-:-:S04]  /*ad00*/  PRMT R103, R4, 0x5410, R5 ;  /* 0x0000541004677816 */ /* 0x000fc80000000005 */
[----:B------:R-:W-:Y:S01]  /*ad10*/  PRMT R106, R6, 0x5410, R7 ;  /* 0x00005410066a7816 */ /* 0x000fe20000000007 */
[----:B------:R-:W-:Y:S06]  /*ad20*/  BRA.DIV UR4, `(.L_x_1655) ;  /* 0x0000024204747947 */ /* 0x000fec000b800000 */
[----:B----4-:R0:W4:Y:S04]  /*ad30*/  SHFL.IDX PT, R9, R32, 0x2, 0x181f ;  /* 0x00581f0020097f89 */ /* 0x01012800000e0000 */
[----:B--2---:R0:W2:Y:S04]  /*ad40*/  SHFL.IDX PT, R8, R31, 0x2, 0x181f ;  /* 0x00581f001f087f89 */ /* 0x0040a800000e0000 */
[----:B------:R0:W0:Y:S04]  /*ad50*/  SHFL.IDX PT, R78, R33, 0x2, 0x181f ;  /* 0x00581f00214e7f89 */ /* 0x00002800000e0000 */
[----:B------:R0:W0:Y:S02]  /*ad60*/  SHFL.IDX PT, R5, R30, 0x2, 0x181f ;  /* 0x00581f001e057f89 */ /* 0x00002400000e0000 */
.L_x_2049:
[----:B------:R-:W-:Y:S01]  /*ad70*/  VIADD R4, R0, 0x40 ;  /* 0x0000004000047836 */ /* 0x000fe20000000000 */
[----:B------:R-:W-:Y:S01]  /*ad80*/  BSSY B1, `(.L_x_1656) ;  /* 0x000003a000017945 */ /* 0x000fe20003800000 */
[----:B------:R-:W-:Y:S02]  /*ad90*/  CS2R R28, SRZ ;  /* 0x00000000001c7805 */ /* 0x000fe4000001ff00 */
[----:B------:R-:W-:Y:S02]  /*ada0*/  CS2R R34, SRZ ;  /* 0x0000000000227805 */ /* 0x000fe4000001ff00 */
[----:B------:R-:W-:Y:S02]  /*adb0*/  CS2R R38, SRZ ;  /* 0x0000000000267805 */ /* 0x000fe4000001ff00 */
[----:B------:R-:W-:Y:S02]  /*adc0*/  ISETP.GE.AND P0, PT, R4, R3, PT ;  /* 0x000000030400720c */ /* 0x000fe40003f06270 */
[----:B------:R-:W-:-:S02]  /*add0*/  CS2R R42, SRZ ;  /* 0x00000000002a7805 */ /* 0x000fc4000001ff00 */
[----:B---3--:R-:W-:Y:S02]  /*ade0*/  CS2R R26, SRZ ;  /* 0x00000000001a7805 */ /* 0x008fe4000001ff00 */
        /* <DEDUP_REMOVED lines=46> */
[----:B------:R-:W-:Y:S01]  /*b0d0*/  @!P0 IMAD.X R9, R78, 0x1, R27, P5 ;  /* 0x000000014e098824 */ /* 0x000fe200028e061b */
[----:B------:R-:W-:-:S02]  /*b0e0*/  CS2R R26, SRZ ;  /* 0x00000000001a7805 */ /* 0x000fc4000001ff00 */
[----:B------:R0:W5:Y:S04]  /*b0f0*/  @!P1 LD.E.64 R36, desc[UR6][R4.64] ;  /* 0x0000000604249980 */ /* 0x000168000c101b00 */
[----:B------:R0:W5:Y:S04]  /*b100*/  @!P0 LD.E.64 R28, desc[UR6][R6.64] ;  /* 0x00000006061c8980 */ /* 0x000168000c101b00 */
[----:B------:R0:W5:Y:S02]  /*b110*/  @!P0 LD.E.64 R26, desc[UR6][R8.64] ;  /* 0x00000006081a8980 */ /* 0x000164000c101b00 */
.L_x_1657:
[----:B------:R-:W-:Y:S05]  /*b120*/  BSYNC B1 ;  /* 0x0000000000017941 */ /* 0x000fea0003800000 */
.L_x_1656:
        /* <DEDUP_REMOVED lines=23> */
[----:B------:R-:W-:-:S02]  /*b2a0*/  PRMT R101, R5, 0x5410, R4 ;  /* 0x0000541005657816 */ /* 0x000fc40000000004 */
[----:B------:R-:W-:Y:S02]  /*b2b0*/  CS2R R4, SRZ ;  /* 0x0000000000047805 */ /* 0x000fe4000001ff00 */
[----:B------:R-:W-:Y:S01]  /*b2c0*/  PRMT R90, R7, 0x5410, R6 ;  /* 0x00005410075a7816 */ /* 0x000fe20000000006 */
[----:B------:R-:W-:Y:S06]  /*b2d0*/  BRA.DIV UR4, `(.L_x_1658) ;  /* 0x0000023e047c7947 */ /* 0x000fec000b800000 */
[----:B------:R0:W3:Y:S04]  /*b2e0*/  SHFL.IDX PT, R79, R32, 0x3, 0x181f ;  /* 0x00781f00204f7f89 */ /* 0x0000e800000e0000 */
[----:B----4-:R0:W4:Y:S04]  /*b2f0*/  SHFL.IDX PT, R9, R31, 0x3, 0x181f ;  /* 0x00781f001f097f89 */ /* 0x01012800000e0000 */
[----:B------:R0:W0:Y:S04]  /*b300*/  SHFL.IDX PT, R80, R33, 0x3, 0x181f ;  /* 0x00781f0021507f89 */ /* 0x00002800000e0000 */
[----:B------:R0:W0:Y:S02]  /*b310*/  SHFL.IDX PT, R78, R30, 0x3, 0x181f ;  /* 0x00781f001e4e7f89 */ /* 0x00002400000e0000 */
.L_x_2055:
[----:B------:R-:W5:Y:S01]  /*b320*/  LDL R6, [R1+0x54] ;  /* 0x0000540001067983 */ /* 0x000f620000100800 */
[----:B------:R-:W-:Y:S01]  /*b330*/  VIADD R0, R0, 0x60 ;  /* 0x0000006000007836 */ /* 0x000fe20000000000 */
[----:B------:R-:W-:Y:S01]  /*b340*/  BSSY B1, `(.L_x_1659) ;  /* 0x000003f000017945 */ /* 0x000fe20003800000 */
[----:B------:R-:W-:Y:S02]  /*b350*/  CS2R R12, SRZ ;  /* 0x00000000000c7805 */ /* 0x000fe4000001ff00 */
[----:B------:R-:W-:Y:S02]  /*b360*/  CS2R R20, SRZ ;  /* 0x0000000000147805 */ /* 0x000fe4000001ff00 */
[----:B01----:R-:W-:Y:S02]  /*b370*/  CS2R R30, SRZ ;  /* 0x00000000001e7805 */ /* 0x003fe4000001ff00 */
[----:B------:R-:W-:Y:S02]  /*b380*/  ISETP.GE.AND P0, PT, R0, R3, PT ;  /* 0x000000030000720c */ /* 0x000fe40003f06270 */
[----:B------:R-:W-:-:S02]  /*b390*/  CS2R R14, SRZ ;  /* 0x00000000000e7805 */ /* 0x000fc4000001ff00 */
[----:B------:R-:W-:Y:S02]  /*b3a0*/  CS2R R24, SRZ ;  /* 0x0000000000187805 */ /* 0x000fe4000001ff00 */
[----:B------:R-:W-:Y:S02]  /*b3b0*/  CS2R R32, SRZ ;  /* 0x0000000000207805 */ /* 0x000fe4000001ff00 */
[----:B-----5:R-:W-:-:S04]  /*b3c0*/  LEA.HI R81, R6, R6, RZ, 0x1 ;  /* 0x0000000606517211 */ /* 0x020fc800078f08ff */
[----:B------:R-:W-:-:S04]  /*b3d0*/  LOP3.LUT R81, R81, 0xfffffffe, RZ, 0xc0, !PT ;  /* 0xfffffffe51517812 */ /* 0x000fc800078ec0ff */
[----:B------:R-:W-:Y:S02]  /*b3e0*/  IADD3 R81, R6, -R81, RZ ;  /* 0x8000005106517210 */ /* 0x000fe40007ffe0ff */
[----:B------:R-:W-:Y:S02]  /*b3f0*/  CS2R R6, SRZ ;  /* 0x0000000000067805 */ /* 0x000fe4000001ff00 */
[----:B------:R-:W-:Y:S01]  /*b400*/  SHF.L.U32 R81, R81, 0x1f, RZ ;  /* 0x0000001f51517819 */ /* 0x000fe200000006ff */
[----:B------:R-:W-:Y:S06]  /*b410*/  @P0 BRA `(.L_x_1660) ;  /* 0x0000000000c40947 */ /* 0x000fec0003800000 */
[----:B------:R-:W3:Y:S01]  /*b420*/  LDL R10, [R1+0x74] ;  /* 0x00007400010a7983 */ /* 0x000ee20000100800 */
[----:B------:R-:W-:-:S03]  /*b430*/  ULDC UR4, c[0x0][0x3f4] ;  /* 0x0000fd0000047ab9 */ /* 0x000fc60000000800 */
[----:B--2---:R-:W2:Y:S04]  /*b440*/  LDL R8, [R1+0x70] ;  /* 0x0000700001087983 */ /* 0x004ea80000100800 */
[----:B------:R-:W2:Y:S01]  /*b450*/  LDL R86, [R1+0x6c] ;  /* 0x00006c0001567983 */ /* 0x000ea20000100800 */
[----:B------:R-:W-:Y:S02]  /*b460*/  ISETP.GE.AND P2, PT, R234, UR4, PT ;  /* 0x00000004ea007c0c */ /* 0x000fe4000bf46270 */
[----:B------:R-:W-:Y:S02]  /*b470*/  CS2R R32, SRZ ;  /* 0x0000000000207805 */ /* 0x000fe4000001ff00 */
[----:B------:R-:W-:Y:S01]  /*b480*/  ISETP.GE.AND P3, PT, R200, UR4, PT ;  /* 0x00000004c8007c0c */ /* 0x000fe2000bf66270 */
[----:B------:R-:W-:Y:S01]  /*b490*/  ULDC.64 UR6, c[0x0][0x208] ;  /* 0x0000820000067ab9 */ /* 0x000fe20000000a00 */
[----:B------:R-:W-:-:S02]  /*b4a0*/  ISETP.GE.AND P1, PT, R233, UR4, PT ;  /* 0x00000004e9007c0c */ /* 0x000fc4000bf26270 */
[----:B------:R-:W-:Y:S02]  /*b4b0*/  CS2R R30, SRZ ;  /* 0x00000000001e7805 */ /* 0x000fe4000001ff00 */
[----:B------:R-:W-:-:S03]  /*b4c0*/  ISETP.GE.AND P0, PT, R235, UR4, PT ;  /* 0x00000004eb007c0c */ /* 0x000fc6000bf06270 */
[----:B------:R-:W-:-:S04]  /*b4d0*/  @!P2 IMAD.SHL.U32 R6, R234, 0x2, RZ ;  /* 0x00000002ea06a824 */ /* 0x000fc800078e00ff */
[----:B------:R-:W-:Y:S01]  /*b4e0*/  @!P3 MOV R11, R80 ;  /* 0x00000050000bb202 */ /* 0x000fe20000000f00 */
[----:B----4-:R-:W-:Y:S01]  /*b4f0*/  @!P3 IMAD.MOV.U32 R14, RZ, RZ, R9 ;  /* 0x000000ffff0eb224 */ /* 0x010fe200078e0009 */
[-C--:B------:R-:W-:Y:S01]  /*b500*/  @!P2 IADD3 R12, P4, R9, R6.reuse, RZ ;  /* 0x00000006090ca210 */ /* 0x080fe20007f9e0ff */
[----:B---3--:R-:W-:Y:S01]  /*b510*/  @!P3 IMAD.MOV.U32 R15, RZ, RZ, R79 ;  /* 0x000000ffff0fb224 */ /* 0x008fe200078e004f */
[----:B------:R-:W-:Y:S02]  /*b520*/  @!P2 IADD3 R6, P6, R78, R6, RZ ;  /* 0x000000064e06a210 */ /* 0x000fe40007fde0ff */
[----:B------:R-:W-:Y:S02]  /*b530*/  @!P0 IMAD.SHL.U32 R24, R235, 0x2, RZ ;  /* 0x00000002eb188824 */ /* 0x000fe400078e00ff */
[----:B------:R-:W-:-:S05]  /*b540*/  @!P3 IMAD.WIDE R14, R200, 0x2, R14 ;  /* 0x00000002c80eb825 */ /* 0x000fca00078e020e */
[----:B------:R-:W5:Y:S01]  /*b550*/  @!P3 LD.E.64 R30, desc[UR6][R14.64] ;  /* 0x000000060e1eb980 */ /* 0x000f62000c101b00 */
[----:B------:R-:W-:Y:S01]  /*b560*/  @!P2 SHF.L.U64.HI R5, R234, 0x1, R10 ;  /* 0x00000001ea05a819 */ /* 0x000fe2000001020a */
[----:B------:R-:W-:Y:S01]  /*b570*/  @!P3 IMAD.MOV.U32 R10, RZ, RZ, R78 ;  /* 0x000000ffff0ab224 */ /* 0x000fe200078e004e */
[----:B--2---:R-:W-:-:S03]  /*b580*/  @!P1 SHF.L.U64.HI R0, R233, 0x1, R8 ;  /* 0x00000001e9009819 */ /* 0x004fc60000010208 */
[----:B------:R-:W-:-:S04]  /*b590*/  @!P3 IMAD.WIDE R20, R200, 0x2, R10 ;  /* 0x00000002c814b825 */ /* 0x000fc800078e020a */
[----:B------:R-:W-:Y:S01]  /*b5a0*/  @!P1 IMAD.SHL.U32 R8, R233, 0x2, RZ ;  /* 0x00000002e9089824 */ /* 0x000fe200078e00ff */
[----:B------:R0:W5:Y:S01]  /*b5b0*/  @!P3 LD.E.64 R32, desc[UR6][R20.64] ;  /* 0x000000061420b980 */ /* 0x000162000c101b00 */
[--C-:B------:R-:W-:Y:S02]  /*b5c0*/  @!P2 IMAD.X R13, R79, 0x1, R5.reuse, P4 ;  /* 0x000000014f0da824 */ /* 0x100fe400020e0605 */
[----:B------:R-:W-:Y:S01]  /*b5d0*/  @!P2 IMAD.X R7, R80, 0x1, R5, P6 ;  /* 0x000000015007a824 */ /* 0x000fe200030e0605 */
[CC--:B------:R-:W-:Y:S02]  /*b5e0*/  @!P1 IADD3 R4, P5, R9.reuse, R8.reuse, RZ ;  /* 0x0000000809049210 */ /* 0x0c0fe40007fbe0ff */
[----:B------:R-:W-:Y:S02]  /*b5f0*/  @!P1 IADD3 R8, P4, R78, R8, RZ ;  /* 0x000000084e089210 */ /* 0x000fe40007f9e0ff */
[----:B------:R-:W-:Y:S01]  /*b600*/  @!P0 IADD3 R10, P6, R9, R24, RZ ;  /* 0x00000018090a8210 */ /* 0x000fe20007fde0ff */
[----:B------:R-:W-:Y:S01]  /*b610*/  @!P1 IMAD.X R5, R79, 0x1, R0, P5 ;  /* 0x000000014f059824 */ /* 0x000fe200028e0600 */
[----:B0-----:R-:W-:-:S02]  /*b620*/  CS2R R20, SRZ ;  /* 0x0000000000147805 */ /* 0x001fc4000001ff00 */
[----:B------:R-:W-:Y:S02]  /*b630*/  @!P0 IADD3 R78, P5, R78, R24, RZ ;  /* 0x000000184e4e8210 */ /* 0x000fe40007fbe0ff */
[----:B------:R-:W-:Y:S02]  /*b640*/  CS2R R24, SRZ ;  /* 0x0000000000187805 */ /* 0x000fe4000001ff00 */
[----:B------:R-:W-:Y:S01]  /*b650*/  @!P0 SHF.L.U64.HI R14, R235, 0x1, R86 ;  /* 0x00000001eb0e8819 */ /* 0x000fe20000010256 */
[----:B------:R0:W5:Y:S04]  /*b660*/  @!P2 LD.E.64 R20, desc[UR6][R12.64] ;  /* 0x000000060c14a980 */ /* 0x000168000c101b00 */
[--C-:B------:R-:W-:Y:S02]  /*b670*/  @!P0 IMAD.X R11, R79, 0x1, R14.reuse, P6 ;  /* 0x000000014f0b8824 */ /* 0x100fe400030e060e */
[----:B------:R-:W-:Y:S01]  /*b680*/  @!P0 IMAD.X R79, R80, 0x1, R14, P5 ;  /* 0x00000001504f8824 */ /* 0x000fe200028e060e */
[----:B------:R1:W5:Y:S01]  /*b690*/  @!P2 LD.E.64 R24, desc[UR6][R6.64] ;  /* 0x000000060618a980 */ /* 0x000362000c101b00 */
[----:B0-----:R-:W-:-:S02]  /*b6a0*/  CS2R R12, SRZ ;  /* 0x00000000000c7805 */ /* 0x001fc4000001ff00 */
[----:B------:R-:W-:Y:S01]  /*b6b0*/  CS2R R14, SRZ ;  /* 0x00000000000e7805 */ /* 0x000fe2000001ff00 */
[----:B------:R-:W-:Y:S01]  /*b6c0*/  @!P1 IMAD.X R9, R80, 0x1, R0, P4 ;  /* 0x0000000150099824 */ /* 0x000fe200020e0600 */
[----:B-1----:R-:W-:Y:S02]  /*b6d0*/  CS2R R6, SRZ ;  /* 0x0000000000067805 */ /* 0x002fe4000001ff00 */
[----:B------:R0:W5:Y:S04]  /*b6e0*/  @!P1 LD.E.64 R12, desc[UR6][R4.64] ;  /* 0x00000006040c9980 */ /* 0x000168000c101b00 */
[----:B------:R1:W5:Y:S04]  /*b6f0*/  @!P1 LD.E.64 R14, desc[UR6][R8.64] ;  /* 0x00000006080e9980 */ /* 0x000368000c101b00 */
[----:B------:R1:W5:Y:S01]  /*b700*/  @!P0 LD.E.64 R6, desc[UR6][R78.64] ;  /* 0x000000064e068980 */ /* 0x000362000c101b00 */
[----:B0-----:R-:W-:-:S06]  /*b710*/  CS2R R4, SRZ ;  /* 0x0000000000047805 */ /* 0x001fcc000001ff00 */
[----:B------:R1:W5:Y:S02]  /*b720*/  @!P0 LD.E.64 R4, desc[UR6][R10.64] ;  /* 0x000000060a048980 */ /* 0x000364000c101b00 */
.L_x_1660:
[----:B------:R-:W-:Y:S05]  /*b730*/  BSYNC B1 ;  /* 0x0000000000017941 */ /* 0x000fea0003800000 */
.L_x_1659:
[----:B------:R-:W0:Y:S01]  /*b740*/  SYNCS.PHASECHK.TRANS64.TRYWAIT P0, [R16+URZ+0x30800], R81 ;  /* 0x03080051100075a7 */ /* 0x000e22000800017f */
[----:B-12--5:R-:W-:Y:S01]  /*b750*/  IMAD.MOV.U32 R8, RZ, RZ, R12 ;  /* 0x000000ffff087224 */ /* 0x026fe200078e000c */
[----:B------:R-:W-:Y:S01]  /*b760*/  MOV R10, R4 ;  /* 0x00000004000a7202 */ /* 0x000fe20000000f00 */
[----:B------:R-:W-:Y:S01]  /*b770*/  IMAD.MOV.U32 R0, RZ, RZ, R13 ;  /* 0x000000ffff007224 */ /* 0x000fe200078e000d */
[----:B------:R-:W-:Y:S01]  /*b780*/  BSSY B1, `(.L_x_1661) ;  /* 0x0000015000017945 */ /* 0x000fe20003800000 */
[----:B----4-:R-:W-:-:S03]  /*b790*/  IMAD.MOV.U32 R9, RZ, RZ, R5 ;  /* 0x000000ffff097224 */ /* 0x010fc600078e0005 */
[----:B------:R-:W-:Y:S01]  /*b7a0*/  PRMT R80, R8, 0x5410, R0 ;  /* 0x0000541008507816 */ /* 0x000fe20000000000 */
[----:B------:R-:W-:Y:S01]  /*b7b0*/  IMAD.MOV.U32 R8, RZ, RZ, R30 ;  /* 0x000000ffff087224 */ /* 0x000fe200078e001e */
[----:B------:R-:W-:Y:S02]  /*b7c0*/  MOV R0, R31 ;  /* 0x0000001f00007202 */ /* 0x000fe40000000f00 */
[----:B---3--:R-:W-:Y:S01]  /*b7d0*/  PRMT R79, R9, 0x5410, R10 ;  /* 0x00005410094f7816 */ /* 0x008fe2000000000a */
[----:B------:R-:W-:Y:S01]  /*b7e0*/  IMAD.MOV.U32 R10, RZ, RZ, R20 ;  /* 0x000000ffff0a7224 */ /* 0x000fe200078e0014 */
[----:B------:R-:W-:Y:S01]  /*b7f0*/  PRMT R104, R8, 0x5410, R0 ;  /* 0x0000541008687816 */ /* 0x000fe20000000000 */
[----:B------:R-:W-:Y:S02]  /*b800*/  IMAD.MOV.U32 R8, RZ, RZ, R14 ;  /* 0x000000ffff087224 */ /* 0x000fe400078e000e */
[----:B------:R-:W-:Y:S02]  /*b810*/  IMAD.MOV.U32 R0, RZ, RZ, R15 ;  /* 0x000000ffff007224 */ /* 0x000fe400078e000f */
[----:B------:R-:W-:-:S03]  /*b820*/  IMAD.MOV.U32 R9, RZ, RZ, R21 ;  /* 0x000000ffff097224 */ /* 0x000fc600078e0015 */
[----:B------:R-:W-:Y:S01]  /*b830*/  PRMT R86, R8, 0x5410, R0 ;  /* 0x0000541008567816 */ /* 0x000fe20000000000 */
[----:B------:R-:W-:Y:S01]  /*b840*/  IMAD.MOV.U32 R8, RZ, RZ, R24 ;  /* 0x000000ffff087224 */ /* 0x000fe200078e0018 */
[----:B------:R-:W-:Y:S01]  /*b850*/  PRMT R91, R10, 0x5410, R9 ;  /* 0x000054100a5b7816 */ /* 0x000fe20000000009 */
[----:B------:R-:W-:Y:S02]  /*b860*/  IMAD.MOV.U32 R0, RZ, RZ, R25 ;  /* 0x000000ffff007224 */ /* 0x000fe400078e0019 */
[----:B------:R-:W-:Y:S02]  /*b870*/  IMAD.MOV.U32 R10, RZ, RZ, R6 ;  /* 0x000000ffff0a7224 */ /* 0x000fe400078e0006 */
[----:B------:R-:W-:Y:S01]  /*b880*/  IMAD.MOV.U32 R9, RZ, RZ, R7 ;  /* 0x000000ffff097224 */ /* 0x000fe200078e0007 */
[----:B------:R-:W-:Y:S02]  /*b890*/  PRMT R92, R8, 0x5410, R0 ;  /* 0x00005410085c7816 */ /* 0x000fe40000000000 */
[----:B------:R-:W-:-:S02]  /*b8a0*/  VIADDMNMX R0, R3, -R93, 0x80, PT ;  /* 0x0000008003007446 */ /* 0x000fc4000380095d */
[----:B------:R-:W-:Y:S01]  /*b8b0*/  PRMT R78, R9, 0x5410, R10 ;  /* 0x00005410094e7816 */ /* 0x000fe2000000000a */
[----:B0-----:R-:W-:Y:S06]  /*b8c0*/  @!P0 BRA `(.L_x_1662) ;  /* 0x0000023800748947 */ /* 0x001fec0003800000 */
.L_x_2056:
[----:B------:R-:W-:Y:S05]  /*b8d0*/  BSYNC B1 ;  /* 0x0000000000017941 */ /* 0x000fea0003800000 */
.L_x_1661:
[----:B------:R-:W-:Y:S01]  /*b8e0*/  ISETP.GE.AND P0, PT, R23, R0, PT ;  /* 0x000000001700720c */ /* 0x000fe20003f06270 */
[----:B------:R-:W-:Y:S01]  /*b8f0*/  IMAD.MOV.U32 R8, RZ, RZ, R33 ;  /* 0x000000ffff087224 */ /* 0x000fe200078e0021 */
[----:B------:R-:W-:Y:S01]  /*b900*/  MOV R3, R32 ;  /* 0x0000002000037202 */ /* 0x000fe20000000f00 */
[----:B------:R-:W-:Y:S03]  /*b910*/  BSSY B1, `(.L_x_1663) ;  /* 0x00000bb000017945 */ /* 0x000fe60003800000 */
[----:B------:R-:W-:-:S07]  /*b920*/  PRMT R107, R3, 0x5410, R8 ;  /* 0x00005410036b7816 */ /* 0x000fce0000000008 */
[----:B------:R-:W-:Y:S05]  /*b930*/  @P0 BRA `(.L_x_1664) ;  /* 0x0000000800e00947 */ /* 0x000fea0003800000 */
[----:B------:R1:W5:Y:S01]  /*b940*/  LDL R114, [R1+0x30] ;  /* 0x0000300001727983 */ /* 0x0003620000100800 */
[----:B------:R-:W2:Y:S01]  /*b950*/  LDC R3, c[0x0][0x3f4] ;  /* 0x0000fd00ff037b82 */ /* 0x000ea20000000800 */
[----:B------:R-:W-:Y:S01]  /*b960*/  BSSY B2, `(.L_x_1665) ;  /* 0x0000030000027945 */ /* 0x000fe20003800000 */
[-C--:B--2---:R-:W-:Y:S02]  /*b970*/  ISETP.GE.AND P0, PT, R200, R3.reuse, PT ;  /* 0x00000003c800720c */ /* 0x084fe40003f06270 */
[-C--:B------:R-:W-:Y:S02]  /*b980*/  ISETP.GE.AND P1, PT, R234, R3.reuse, PT ;  /* 0x00000003ea00720c */ /* 0x080fe40003f26270 */
[-C--:B------:R-:W-:Y:S02]  /*b990*/  ISETP.GE.AND P2, PT, R233, R3.reuse, PT ;  /* 0x00000003e900720c */ /* 0x080fe40003f46270 */
[----:B------:R-:W-:-:S07]  /*b9a0*/  ISETP.GE.AND P3, PT, R235, R3, PT ;  /* 0x00000003eb00720c */ /* 0x000fce0003f66270 */
[----:B-1----:R-:W-:Y:S06]  /*b9b0*/  @P0 BRA `(.L_x_1666) ;  /* 0x0000000000a80947 */ /* 0x002fec0003800000 */
[----:B-----5:R-:W1:Y:S01]  /*b9c0*/  LDS.128 R8, [R114] ;  /* 0x0000000072087984 */ /* 0x020e620000000c00 */
[----:B------:R-:W-:Y:S02]  /*b9d0*/  SHF.R.U32.HI R3, RZ, 0x10, R77 ;  /* 0x00000010ff037819 */ /* 0x000fe4000001164d */
[--C-:B------:R-:W-:Y:S02]  /*b9e0*/  SHF.R.U32.HI R93, RZ, 0x10, R75.reuse ;  /* 0x00000010ff5d7819 */ /* 0x100fe4000001164b */
[----:B------:R-:W-:Y:S01]  /*b9f0*/  SHF.R.U64 R74, R74, 0x10, R75 ;  /* 0x000000104a4a7819 */ /* 0x000fe2000000124b */
[----:B------:R-:W-:Y:S01]  /*ba00*/  HADD2.F32 R3, -RZ, R3.H0_H0 ;  /* 0x20000003ff037230 */ /* 0x000fe20000004100 */
[----:B------:R-:W-:Y:S01]  /*ba10*/  SHF.R.U64 R76, R76, 0x10, R77 ;  /* 0x000000104c4c7819 */ /* 0x000fe2000000124d */
[----:B------:R-:W-:Y:S02]  /*ba20*/  HADD2.F32 R93, -RZ, R93.H0_H0 ;  /* 0x2000005dff5d7230 */ /* 0x000fe40000004100 */
[----:B------:R-:W-:-:S02]  /*ba30*/  HADD2.F32 R75, -RZ, R113.H1_H1 ;  /* 0x30000071ff4b7230 */ /* 0x000fc40000004100 */
[----:B------:R-:W-:Y:S02]  /*ba40*/  HADD2.F32 R77, -RZ, R113.H0_H0 ;  /* 0x20000071ff4d7230 */ /* 0x000fe40000004100 */
[----:B------:R-:W-:Y:S02]  /*ba50*/  HADD2.F32 R76, -RZ, R76.H0_H0 ;  /* 0x2000004cff4c7230 */ /* 0x000fe40000004100 */
[----:B------:R-:W-:Y:S02]  /*ba60*/  HADD2.F32 R74, -RZ, R74.H0_H0 ;  /* 0x2000004aff4a7230 */ /* 0x000fe40000004100 */
[--C-:B-1----:R-:W-:Y:S02]  /*ba70*/  HADD2.F32 R94, -RZ, R11.reuse.H1_H1 ;  /* 0x3000000bff5e7230 */ /* 0x102fe40000004100 */
[----:B0-----:R-:W-:-:S03]  /*ba80*/  HADD2.F32 R81, -RZ, R11.H0_H0 ;  /* 0x2000000bff517230 */ /* 0x001fc60000004100 */
[C---:B------:R-:W-:Y:S01]  /*ba90*/  FMUL.FTZ R11, R94.reuse, R3 ;  /* 0x000000035e0b7220 */ /* 0x040fe20000410000 */
[----:B------:R-:W-:-:S03]  /*baa0*/  FMUL.FTZ R94, R94, R93 ;  /* 0x0000005d5e5e7220 */ /* 0x000fc60000410000 */
[C---:B------:R-:W-:Y:S01]  /*bab0*/  FFMA.FTZ R11, R81.reuse, R93, -R11 ;  /* 0x0000005d510b7223 */ /* 0x040fe2000001080b */
[----:B------:R-:W-:Y:S01]  /*bac0*/  FFMA.FTZ R3, R81, R3, R94 ;  /* 0x0000000351037223 */ /* 0x000fe2000001005e */
[--C-:B------:R-:W-:Y:S02]  /*bad0*/  HADD2.F32 R81, -RZ, R95.reuse.H1_H1 ;  /* 0x3000005fff517230 */ /* 0x100fe40000004100 */
[--C-:B------:R-:W-:Y:S02]  /*bae0*/  HADD2.F32 R94, -RZ, R8.reuse.H1_H1 ;  /* 0x30000008ff5e7230 */ /* 0x100fe40000004100 */
[----:B------:R-:W-:Y:S01]  /*baf0*/  HADD2.F32 R93, -RZ, R95.H0_H0 ;  /* 0x2000005fff5d7230 */ /* 0x000fe20000004100 */
[----:B------:R-:W-:Y:S01]  /*bb00*/  F2FP.F16.F32.PACK_AB R11, R3, R11 ;  /* 0x0000000b030b723e */ /* 0x000fe200000000ff */
[----:B------:R-:W-:Y:S02]  /*bb10*/  HADD2.F32 R8, -RZ, R8.H0_H0 ;  /* 0x20000008ff087230 */ /* 0x000fe40000004100 */
[C---:B------:R-:W-:Y:S01]  /*bb20*/  FMUL.FTZ R95, R94.reuse, R81 ;  /* 0x000000515e5f7220 */ /* 0x040fe20000410000 */
[----:B------:R-:W-:-:S03]  /*bb30*/  FMUL.FTZ R94, R94, R93 ;  /* 0x0000005d5e5e7220 */ /* 0x000fc60000410000 */
[C---:B------:R-:W-:Y:S01]  /*bb40*/  FFMA.FTZ R95, R8.reuse, R93, -R95 ;  /* 0x0000005d085f7223 */ /* 0x040fe2000001085f */
[----:B------:R-:W-:Y:S01]  /*bb50*/  FFMA.FTZ R8, R8, R81, R94 ;  /* 0x0000005108087223 */ /* 0x000fe2000001005e */
[--C-:B------:R-:W-:Y:S02]  /*bb60*/  HADD2.F32 R81, -RZ, R10.reuse.H1_H1 ;  /* 0x3000000aff517230 */ /* 0x100fe40000004100 */
[----:B------:R-:W-:Y:S02]  /*bb70*/  HADD2.F32 R10, -RZ, R10.H0_H0 ;  /* 0x2000000aff0a7230 */ /* 0x000fe40000004100 */
[----:B------:R-:W-:Y:S01]  /*bb80*/  F2FP.F16.F32.PACK_AB R8, R8, R95 ;  /* 0x0000005f0808723e */ /* 0x000fe200000000ff */
        /* <DEDUP_REMOVED lines=10> */
[----:B------:R-:W-:-:S05]  /*bc30*/  FFMA.FTZ R9, R9, R76, R75 ;  /* 0x0000004c09097223 */ /* 0x000fca000001004b */
[----:B------:R-:W-:-:S05]  /*bc40*/  F2FP.F16.F32.PACK_AB R9, R9, R74 ;  /* 0x0000004a0909723e */ /* 0x000fca00000000ff */
[----:B------:R1:W-:Y:S02]  /*bc50*/  STS.128 [R114], R8 ;  /* 0x0000000872007388 */ /* 0x0003e40000000c00 */
.L_x_1666:
[----:B------:R-:W-:Y:S05]  /*bc60*/  BSYNC B2 ;  /* 0x0000000000027941 */ /* 0x000fea0003800000 */
.L_x_1665:
[----:B------:R-:W-:Y:S04]  /*bc70*/  BSSY B2, `(.L_x_1667) ;  /* 0x000002c000027945 */ /* 0x000fe80003800000 */
[----:B------:R-:W-:Y:S05]  /*bc80*/  @P1 BRA `(.L_x_1668) ;  /* 0x0000000000a81947 */ /* 0x000fea0003800000 */
[----:B-1---5:R-:W1:Y:S01]  /*bc90*/  LDS.128 R8, [R114+0x4000] ;  /* 0x0040000072087984 */ /* 0x022e620000000c00 */
[----:B------:R-:W-:Y:S02]  /*bca0*/  SHF.R.U32.HI R74, RZ, 0x10, R73 ;  /* 0x00000010ff4a7819 */ /* 0x000fe40000011649 */
[----:B------:R-:W-:Y:S02]  /*bcb0*/  SHF.R.U32.HI R3, RZ, 0x10, R71 ;  /* 0x00000010ff037819 */ /* 0x000fe40000011647 */
[----:B------:R-:W-:Y:S01]  /*bcc0*/  SHF.R.U64 R73, R72, 0x10, R73 ;  /* 0x0000001048497819 */ /* 0x000fe20000001249 */
[----:B------:R-:W-:Y:S01]  /*bcd0*/  HADD2.F32 R74, -RZ, R74.H0_H0 ;  /* 0x2000004aff4a7230 */ /* 0x000fe20000004100 */
[----:B------:R-:W-:Y:S01]  /*bce0*/  SHF.R.U64 R70, R70, 0x10, R71 ;  /* 0x0000001046467819 */ /* 0x000fe20000001247 */
[----:B------:R-:W-:Y:S02]  /*bcf0*/  HADD2.F32 R3, -RZ, R3.H0_H0 ;  /* 0x20000003ff037230 */ /* 0x000fe40000004100 */
[----:B------:R-:W-:-:S02]  /*bd00*/  HADD2.F32 R71, -RZ, R111.H0_H0 ;  /* 0x2000006fff477230 */ /* 0x000fc40000004100 */
[----:B------:R-:W-:Y:S02]  /*bd10*/  HADD2.F32 R77, -RZ, R73.H0_H0 ;  /* 0x20000049ff4d7230 */ /* 0x000fe40000004100 */
[----:B------:R-:W-:Y:S02]  /*bd20*/  HADD2.F32 R70, -RZ, R70.H0_H0 ;  /* 0x20000046ff467230 */ /* 0x000fe40000004100 */
[--C-:B-1----:R-:W-:Y:S02]  /*bd30*/  HADD2.F32 R75, -RZ, R11.reuse.H1_H1 ;  /* 0x3000000bff4b7230 */ /* 0x102fe40000004100 */
[----:B------:R-:W-:Y:S02]  /*bd40*/  HADD2.F32 R11, -RZ, R11.H0_H0 ;  /* 0x2000000bff0b7230 */ /* 0x000fe40000004100 */
[----:B------:R-:W-:Y:S02]  /*bd50*/  HADD2.F32 R73, -RZ, R9.H1_H1 ;  /* 0x30000009ff497230 */ /* 0x000fe40000004100 */
[C---:B------:R-:W-:Y:S01]  /*bd60*/  FMUL.FTZ R76, R75.reuse, R74 ;  /* 0x0000004a4b4c7220 */ /* 0x040fe20000410000 */
[----:B------:R-:W-:-:S03]  /*bd70*/  FMUL.FTZ R75, R75, R3 ;  /* 0x000000034b4b7220 */ /* 0x000fc60000410000 */
[C---:B------:R-:W-:Y:S01]  /*bd80*/  FFMA.FTZ R3, R11.reuse, R3, -R76 ;  /* 0x000000030b037223 */ /* 0x040fe2000001084c */
[----:B------:R-:W-:Y:S01]  /*bd90*/  FFMA.FTZ R11, R11, R74, R75 ;  /* 0x0000004a0b0b7223 */ /* 0x000fe2000001004b */
[----:B------:R-:W-:Y:S02]  /*bda0*/  HADD2.F32 R74, -RZ, R112.H1_H1 ;  /* 0x30000070ff4a7230 */ /* 0x000fe40000004100 */
[--C-:B------:R-:W-:Y:S02]  /*bdb0*/  HADD2.F32 R75, -RZ, R8.reuse.H1_H1 ;  /* 0x30000008ff4b7230 */ /* 0x100fe40000004100 */
[----:B------:R-:W-:Y:S01]  /*bdc0*/  HADD2.F32 R76, -RZ, R111.H1_H1 ;  /* 0x3000006fff4c7230 */ /* 0x000fe20000004100 */
[----:B------:R-:W-:Y:S01]  /*bdd0*/  F2FP.F16.F32.PACK_AB R11, R11, R3 ;  /* 0x000000030b0b723e */ /* 0x000fe200000000ff */
[----:B------:R-:W-:Y:S02]  /*bde0*/  HADD2.F32 R8, -RZ, R8.H0_H0 ;  /* 0x20000008ff087230 */ /* 0x000fe40000004100 */
[C---:B------:R-:W-:Y:S01]  /*bdf0*/  FMUL.FTZ R72, R75.reuse, R74 ;  /* 0x0000004a4b487220 */ /* 0x040fe20000410000 */
[----:B------:R-:W-:-:S03]  /*be00*/  FMUL.FTZ R75, R75, R76 ;  /* 0x0000004c4b4b7220 */ /* 0x000fc60000410000 */
[C---:B------:R-:W-:Y:S01]  /*be10*/  FFMA.FTZ R72, R8.reuse, R76, -R72 ;  /* 0x0000004c08487223 */ /* 0x040fe20000010848 */
[----:B------:R-:W-:Y:S01]  /*be20*/  FFMA.FTZ R8, R8, R74, R75 ;  /* 0x0000004a08087223 */ /* 0x000fe2000001004b */
[----:B------:R-:W-:Y:S02]  /*be30*/  HADD2.F32 R74, -RZ, R112.H0_H0 ;  /* 0x20000070ff4a7230 */ /* 0x000fe40000004100 */
[--C-:B------:R-:W-:Y:S02]  /*be40*/  HADD2.F32 R75, -RZ, R10.reuse.H1_H1 ;  /* 0x3000000aff4b7230 */ /* 0x100fe40000004100 */
[----:B------:R-:W-:Y:S01]  /*be50*/  HADD2.F32 R10, -RZ, R10.H0_H0 ;  /* 0x2000000aff0a7230 */ /* 0x000fe20000004100 */
[----:B------:R-:W-:Y:S02]  /*be60*/  F2FP.F16.F32.PACK_AB R8, R8, R72 ;  /* 0x000000480808723e */ /* 0x000fe400000000ff */
[C---:B------:R-:W-:Y:S01]  /*be70*/  FMUL.FTZ R76, R75.reuse, R74 ;  /* 0x0000004a4b4c7220 */ /* 0x040fe20000410000 */
[----:B------:R-:W-:-:S03]  /*be80*/  FMUL.FTZ R75, R75, R71 ;  /* 0x000000474b4b7220 */ /* 0x000fc60000410000 */
[C---:B------:R-:W-:Y:S01]  /*be90*/  FFMA.FTZ R76, R10.reuse, R71, -R76 ;  /* 0x000000470a4c7223 */ /* 0x040fe2000001084c */
[----:B------:R-:W-:Y:S02]  /*bea0*/  HADD2.F32 R71, -RZ, R9.H0_H0 ;  /* 0x20000009ff477230 */ /* 0x000fe40000004100 */
[CC--:B------:R-:W-:Y:S01]  /*beb0*/  FMUL.FTZ R9, R73.reuse, R77.reuse ;  /* 0x0000004d49097220 */ /* 0x0c0fe20000410000 */
[----:B------:R-:W-:Y:S01]  /*bec0*/  FMUL.FTZ R73, R73, R70 ;  /* 0x0000004649497220 */ /* 0x000fe20000410000 */
[----:B------:R-:W-:Y:S02]  /*bed0*/  FFMA.FTZ R10, R10, R74, R75 ;  /* 0x0000004a0a0a7223 */ /* 0x000fe4000001004b */
[C---:B------:R-:W-:Y:S01]  /*bee0*/  FFMA.FTZ R9, R71.reuse, R70, -R9 ;  /* 0x0000004647097223 */ /* 0x040fe20000010809 */
[----:B------:R-:W-:Y:S02]  /*bef0*/  FFMA.FTZ R73, R71, R77, R73 ;  /* 0x0000004d47497223 */ /* 0x000fe40000010049 */
[----:B------:R-:W-:-:S03]  /*bf00*/  F2FP.F16.F32.PACK_AB R10, R10, R76 ;  /* 0x0000004c0a0a723e */ /* 0x000fc600000000ff */
[----:B------:R-:W-:-:S05]  /*bf10*/  F2FP.F16.F32.PACK_AB R9, R73, R9 ;  /* 0x000000094909723e */ /* 0x000fca00000000ff */
[----:B------:R2:W-:Y:S02]  /*bf20*/  STS.128 [R114+0x4000], R8 ;  /* 0x0040000872007388 */ /* 0x0005e40000000c00 */
.L_x_1668:
[----:B------:R-:W-:Y:S05]  /*bf30*/  BSYNC B2 ;  /* 0x0000000000027941 */ /* 0x000fea0003800000 */
.L_x_1667:
[----:B------:R-:W-:Y:S04]  /*bf40*/  BSSY B2, `(.L_x_1669) ;  /* 0x000002c000027945 */ /* 0x000fe80003800000 */
[----:B------:R-:W-:Y:S05]  /*bf50*/  @P2 BRA `(.L_x_1670) ;  /* 0x0000000000a82947 */ /* 0x000fea0003800000 */
[----:B-12--5:R-:W1:Y:S01]  /*bf60*/  LDS.128 R8, [R114+0x8000] ;  /* 0x0080000072087984 */ /* 0x026e620000000c00 */
[----:B------:R-:W-:Y:S02]  /*bf70*/  SHF.R.U32.HI R73, RZ, 0x10, R69 ;  /* 0x00000010ff497819 */ /* 0x000fe40000011645 */
[--C-:B------:R-:W-:Y:S02]  /*bf80*/  SHF.R.U32.HI R71, RZ, 0x10, R67.reuse ;  /* 0x00000010ff477819 */ /* 0x100fe40000011643 */
[----:B------:R-:W-:Y:S01]  /*bf90*/  SHF.R.U64 R3, R66, 0x10, R67 ;  /* 0x0000001042037819 */ /* 0x000fe20000001243 */
[----:B------:R-:W-:Y:S01]  /*bfa0*/  HADD2.F32 R73, -RZ, R73.H0_H0 ;  /* 0x20000049ff497230 */ /* 0x000fe20000004100 */
[----:B------:R-:W-:Y:S01]  /*bfb0*/  SHF.R.U64 R66, R68, 0x10, R69 ;  /* 0x0000001044427819 */ /* 0x000fe20000001245 */
[----:B------:R-:W-:Y:S02]  /*bfc0*/  HADD2.F32 R71, -RZ, R71.H0_H0 ;  /* 0x20000047ff477230 */ /* 0x000fe40000004100 */
[----:B------:R-:W-:-:S02]  /*bfd0*/  HADD2.F32 R67, -RZ, R110.H0_H0 ;  /* 0x2000006eff437230 */ /* 0x000fc40000004100 */
[----:B------:R-:W-:Y:S02]  /*bfe0*/  HADD2.F32 R68, -RZ, R110.H1_H1 ;  /* 0x3000006eff447230 */ /* 0x000fe40000004100 */
[----:B------:R-:W-:Y:S02]  /*bff0*/  HADD2.F32 R66, -RZ, R66.H0_H0 ;  /* 0x20000042ff427230 */ /* 0x000fe40000004100 */
[----:B------:R-:W-:Y:S02]  /*c000*/  HADD2.F32 R3, -RZ, R3.H0_H0 ;  /* 0x20000003ff037230 */ /* 0x000fe40000004100 */
[--C-:B-1----:R-:W-:Y:S02]  /*c010*/  HADD2.F32 R70, -RZ, R11.reuse.H1_H1 ;  /* 0x3000000bff467230 */ /* 0x102fe40000004100 */
[----:B------:R-:W-:Y:S02]  /*c020*/  HADD2.F32 R69, -RZ, R11.H0_H0 ;  /* 0x2000000bff457230 */ /* 0x000fe40000004100 */
[----:B------:R-:W-:-:S02]  /*c030*/  HADD2.F32 R11, -RZ, R8.H0_H0 ;  /* 0x20000008ff0b7230 */ /* 0x000fc40000004100 */
[C---:B------:R-:W-:Y:S01]  /*c040*/  FMUL.FTZ R75, R70.reuse, R73 ;  /* 0x00000049464b7220 */ /* 0x040fe20000410000 */
[----:B------:R-:W-:Y:S02]  /*c050*/  HADD2.F32 R8, -RZ, R8.H1_H1 ;  /* 0x30000008ff087230 */ /* 0x000fe40000004100 */
[-C--:B------:R-:W-:Y:S01]  /*c060*/  FMUL.FTZ R70, R70, R71.reuse ;  /* 0x0000004746467220 */ /* 0x080fe20000410000 */
[--C-:B------:R-:W-:Y:S02]  /*c070*/  HADD2.F32 R72, -RZ, R10.reuse.H0_H0 ;  /* 0x2000000aff487230 */ /* 0x100fe40000004100 */
[C---:B------:R-:W-:Y:S01]  /*c080*/  FFMA.FTZ R75, R69.reuse, R71, -R75 ;  /* 0x00000047454b7223 */ /* 0x040fe2000001084b */
[----:B------:R-:W-:Y:S02]  /*c090*/  HADD2.F32 R10, -RZ, R10.H1_H1 ;  /* 0x3000000aff0a7230 */ /* 0x000fe40000004100 */
[C---:B------:R-:W-:Y:S01]  /*c0a0*/  FMUL.FTZ R76, R8.reuse, R67 ;  /* 0x00000043084c7220 */ /* 0x040fe20000410000 */
[----:B------:R-:W-:Y:S01]  /*c0b0*/  FFMA.FTZ R70, R69, R73, R70 ;  /* 0x0000004945467223 */ /* 0x000fe20000010046 */
[----:B------:R-:W-:Y:S01]  /*c0c0*/  FMUL.FTZ R69, R8, R68 ;  /* 0x0000004408457220 */ /* 0x000fe20000410000 */
[----:B------:R-:W-:-:S02]  /*c0d0*/  HADD2.F32 R74, -RZ, R9.H0_H0 ;  /* 0x20000009ff4a7230 */ /* 0x000fc40000004100 */
[C---:B------:R-:W-:Y:S01]  /*c0e0*/  FFMA.FTZ R8, R11.reuse, R68, -R76 ;  /* 0x000000440b087223 */ /* 0x040fe2000001084c */
[--C-:B------:R-:W-:Y:S02]  /*c0f0*/  HADD2.F32 R68, -RZ, R109.reuse.H1_H1 ;  /* 0x3000006dff447230 */ /* 0x100fe40000004100 */
[----:B------:R-:W-:Y:S01]  /*c100*/  FFMA.FTZ R69, R11, R67, R69 ;  /* 0x000000430b457223 */ /* 0x000fe20000010045 */
[----:B------:R-:W-:Y:S02]  /*c110*/  HADD2.F32 R71, -RZ, R109.H0_H0 ;  /* 0x2000006dff477230 */ /* 0x000fe40000004100 */
[----:B------:R-:W-:Y:S02]  /*c120*/  HADD2.F32 R9, -RZ, R9.H1_H1 ;  /* 0x30000009ff097230 */ /* 0x000fe40000004100 */
[C---:B------:R-:W-:Y:S01]  /*c130*/  FMUL.FTZ R11, R10.reuse, R68 ;  /* 0x000000440a0b7220 */ /* 0x040fe20000410000 */
[----:B------:R-:W-:Y:S01]  /*c140*/  F2FP.F16.F32.PACK_AB R8, R69, R8 ;  /* 0x000000084508723e */ /* 0x000fe200000000ff */
[----:B------:R-:W-:Y:S01]  /*c150*/  FMUL.FTZ R67, R10, R71 ;  /* 0x000000470a437220 */ /* 0x000fe20000410000 */
[C---:B------:R-:W-:Y:S01]  /*c160*/  FMUL.FTZ R10, R9.reuse, R66 ;  /* 0x00000042090a7220 */ /* 0x040fe20000410000 */
[----:B------:R-:W-:Y:S01]  /*c170*/  FMUL.FTZ R9, R9, R3 ;  /* 0x0000000309097220 */ /* 0x000fe20000410000 */
[C---:B------:R-:W-:Y:S01]  /*c180*/  FFMA.FTZ R71, R72.reuse, R71, -R11 ;  /* 0x0000004748477223 */ /* 0x040fe2000001080b */
[----:B------:R-:W-:Y:S01]  /*c190*/  FFMA.FTZ R67, R72, R68, R67 ;  /* 0x0000004448437223 */ /* 0x000fe20000010043 */
[C---:B------:R-:W-:Y:S01]  /*c1a0*/  FFMA.FTZ R3, R74.reuse, R3, -R10 ;  /* 0x000000034a037223 */ /* 0x040fe2000001080a */
[----:B------:R-:W-:Y:S01]  /*c1b0*/  FFMA.FTZ R9, R74, R66, R9 ;  /* 0x000000424a097223 */ /* 0x000fe20000010009 */
[----:B------:R-:W-:-:S02]  /*c1c0*/  F2FP.F16.F32.PACK_AB R11, R70, R75 ;  /* 0x0000004b460b723e */ /* 0x000fc400000000ff */
[----:B------:R-:W-:Y:S02]  /*c1d0*/  F2FP.F16.F32.PACK_AB R10, R67, R71 ;  /* 0x00000047430a723e */ /* 0x000fe400000000ff */
[----:B------:R-:W-:-:S05]  /*c1e0*/  F2FP.F16.F32.PACK_AB R9, R9, R3 ;  /* 0x000000030909723e */ /* 0x000fca00000000ff */
[----:B------:R3:W-:Y:S02]  /*c1f0*/  STS.128 [R114+0x8000], R8 ;  /* 0x0080000872007388 */ /* 0x0007e40000000c00 */
.L_x_1670:
[----:B------:R-:W-:Y:S05]  /*c200*/  BSYNC B2 ;  /* 0x0000000000027941 */ /* 0x000fea0003800000 */
.L_x_1669:
[----:B------:R-:W-:Y:S05]  /*c210*/  @P3 BRA `(.L_x_1664) ;  /* 0x0000000000a83947 */ /* 0x000fea0003800000 */
[----:B-123-5:R-:W1:Y:S01]  /*c220*/  LDS.128 R8, [R114+0xc000] ;  /* 0x00c0000072087984 */ /* 0x02ee620000000c00 */
[----:B------:R-:W-:Y:S02]  /*c230*/  SHF.R.U64 R3, R62, 0x10, R63 ;  /* 0x000000103e037819 */ /* 0x000fe4000000123f */
[--C-:B------:R-:W-:Y:S01]  /*c240*/  SHF.R.U64 R62, R64, 0x10, R65.reuse ;  /* 0x00000010403e7819 */ /* 0x100fe20000001241 */
[--C-:B------:R-:W-:Y:S01]  /*c250*/  HADD2.F32 R64, -RZ, R108.reuse.H1_H1 ;  /* 0x3000006cff407230 */ /* 0x100fe20000004100 */
[----:B------:R-:W-:Y:S01]  /*c260*/  SHF.R.U32.HI R69, RZ, 0x10, R65 ;  /* 0x00000010ff457819 */ /* 0x000fe20000011641 */
[----:B------:R-:W-:Y:S01]  /*c270*/  HADD2.F32 R3, -RZ, R3.H0_H0 ;  /* 0x20000003ff037230 */ /* 0x000fe20000004100 */
[----:B------:R-:W-:Y:S01]  /*c280*/  SHF.R.U32.HI R67, RZ, 0x10, R63 ;  /* 0x00000010ff437819 */ /* 0x000fe2000001163f */
[----:B------:R-:W-:Y:S02]  /*c290*/  HADD2.F32 R63, -RZ, R108.H0_H0 ;  /* 0x2000006cff3f7230 */ /* 0x000fe40000004100 */
[----:B------:R-:W-:-:S02]  /*c2a0*/  HADD2.F32 R69, -RZ, R69.H0_H0 ;  /* 0x20000045ff457230 */ /* 0x000fc40000004100 */
[----:B------:R-:W-:Y:S02]  /*c2b0*/  HADD2.F32 R62, -RZ, R62.H0_H0 ;  /* 0x2000003eff3e7230 */ /* 0x000fe40000004100 */
[----:B------:R-:W-:Y:S02]  /*c2c0*/  HADD2.F32 R67, -RZ, R67.H0_H0 ;  /* 0x20000043ff437230 */ /* 0x000fe40000004100 */
[--C-:B-1----:R-:W-:Y:S02]  /*c2d0*/  HADD2.F32 R65, -RZ, R11.reuse.H0_H0 ;  /* 0x2000000bff417230 */ /* 0x102fe40000004100 */
[----:B------:R-:W-:Y:S02]  /*c2e0*/  HADD2.F32 R66, -RZ, R11.H1_H1 ;  /* 0x3000000bff427230 */ /* 0x000fe40000004100 */
[--C-:B------:R-:W-:Y:S02]  /*c2f0*/  HADD2.F32 R11, -RZ, R8.reuse.H0_H0 ;  /* 0x20000008ff0b7230 */ /* 0x100fe40000004100 */
[----:B------:R-:W-:-:S02]  /*c300*/  HADD2.F32 R8, -RZ, R8.H1_H1 ;  /* 0x30000008ff087230 */ /* 0x000fc40000004100 */
[C---:B------:R-:W-:Y:S01]  /*c310*/  FMUL.FTZ R71, R66.reuse, R69 ;  /* 0x0000004542477220 */ /* 0x040fe20000410000 */
[--C-:B------:R-:W-:Y:S02]  /*c320*/  HADD2.F32 R68, -RZ, R10.reuse.H0_H0 ;  /* 0x2000000aff447230 */ /* 0x100fe40000004100 */
[----:B------:R-:W-:Y:S01]  /*c330*/  FMUL.FTZ R66, R66, R67 ;  /* 0x0000004342427220 */ /* 0x000fe20000410000 */
[----:B------:R-:W-:Y:S02]  /*c340*/  HADD2.F32 R10, -RZ, R10.H1_H1 ;  /* 0x3000000aff0a7230 */ /* 0x000fe40000004100 */
[C---:B------:R-:W-:Y:S01]  /*c350*/  FMUL.FTZ R72, R8.reuse, R63 ;  /* 0x0000003f08487220 */ /* 0x040fe20000410000 */
[-C--:B------:R-:W-:Y:S01]  /*c360*/  FMUL.FTZ R8, R8, R64.reuse ;  /* 0x0000004008087220 */ /* 0x080fe20000410000 */
[----:B------:R-:W-:Y:S02]  /*c370*/  HADD2.F32 R70, -RZ, R9.H0_H0 ;  /* 0x20000009ff467230 */ /* 0x000fe40000004100 */
[----:B------:R-:W-:Y:S01]  /*c380*/  FFMA.FTZ R71, R65, R67, -R71 ;  /* 0x0000004341477223 */ /* 0x000fe20000010847 */
[----:B------:R-:W-:Y:S01]  /*c390*/  FFMA.FTZ R72, R11, R64, -R72 ;  /* 0x000000400b487223 */ /* 0x000fe20000010848 */
[----:B------:R-:W-:-:S02]  /*c3a0*/  HADD2.F32 R64, -RZ, R98.H1_H1 ;  /* 0x30000062ff407230 */ /* 0x000fc40000004100 */
[----:B------:R-:W-:Y:S01]  /*c3b0*/  FFMA.FTZ R8, R11, R63, R8 ;  /* 0x0000003f0b087223 */ /* 0x000fe20000010008 */
[----:B------:R-:W-:Y:S02]  /*c3c0*/  HADD2.F32 R98, -RZ, R98.H0_H0 ;  /* 0x20000062ff627230 */ /* 0x000fe40000004100 */
[----:B------:R-:W-:Y:S01]  /*c3d0*/  FFMA.FTZ R66, R65, R69, R66 ;  /* 0x0000004541427223 */ /* 0x000fe20000010042 */
[----:B------:R-:W-:Y:S02]  /*c3e0*/  HADD2.F32 R9, -RZ, R9.H1_H1 ;  /* 0x30000009ff097230 */ /* 0x000fe40000004100 */
[----:B------:R-:W-:Y:S01]  /*c3f0*/  FMUL.FTZ R11, R10, R64 ;  /* 0x000000400a0b7220 */ /* 0x000fe20000410000 */
[----:B------:R-:W-:Y:S01]  /*c400*/  F2FP.F16.F32.PACK_AB R8, R8, R72 ;  /* 0x000000480808723e */ /* 0x000fe200000000ff */
[----:B------:R-:W-:Y:S01]  /*c410*/  FMUL.FTZ R63, R10, R98 ;  /* 0x000000620a3f7220 */ /* 0x000fe20000410000 */
[C---:B------:R-:W-:Y:S01]  /*c420*/  FMUL.FTZ R10, R9.reuse, R62 ;  /* 0x0000003e090a7220 */ /* 0x040fe20000410000 */
[-C--:B------:R-:W-:Y:S01]  /*c430*/  FMUL.FTZ R9, R9, R3.reuse ;  /* 0x0000000309097220 */ /* 0x080fe20000410000 */
        /* <DEDUP_REMOVED lines=8> */
.L_x_1664:
[----:B------:R-:W-:Y:S05]  /*c4c0*/  BSYNC B1 ;  /* 0x0000000000017941 */ /* 0x000fea0003800000 */
.L_x_1663:
[----:B------:R-:W-:Y:S01]  /*c4d0*/  VIADD R3, R23, 0x20 ;  /* 0x0000002017037836 */ /* 0x000fe20000000000 */
[----:B------:R-:W-:Y:S04]  /*c4e0*/  BSSY B1, `(.L_x_1671) ;  /* 0x00000bb000017945 */ /* 0x000fe80003800000 */
[----:B------:R-:W-:-:S13]  /*c4f0*/  ISETP.GE.AND P0, PT, R3, R0, PT ;  /* 0x000000000300720c */ /* 0x000fda0003f06270 */
[----:B------:R-:W-:Y:S05]  /*c500*/  @P0 BRA `(.L_x_1672) ;  /* 0x0000000800e00947 */ /* 0x000fea0003800000 */
[----:B------:R0:W5:Y:S01]  /*c510*/  LDL R67, [R1+0x30] ;  /* 0x0000300001437983 */ /* 0x0001620000100800 */
[----:B------:R-:W1:Y:S01]  /*c520*/  LDC R3, c[0x0][0x3f4] ;  /* 0x0000fd00ff037b82 */ /* 0x000e620000000800 */
[----:B------:R-:W-:Y:S01]  /*c530*/  BSSY B2, `(.L_x_1673) ;  /* 0x0000030000027945 */ /* 0x000fe20003800000 */
[-C--:B-1----:R-:W-:Y:S02]  /*c540*/  ISETP.GE.AND P0, PT, R200, R3.reuse, PT ;  /* 0x00000003c800720c */ /* 0x082fe40003f06270 */
[-C--:B------:R-:W-:Y:S02]  /*c550*/  ISETP.GE.AND P1, PT, R234, R3.reuse, PT ;  /* 0x00000003ea00720c */ /* 0x080fe40003f26270 */
[-C--:B------:R-:W-:Y:S02]  /*c560*/  ISETP.GE.AND P2, PT, R233, R3.reuse, PT ;  /* 0x00000003e900720c */ /* 0x080fe40003f46270 */
[----:B------:R-:W-:-:S07]  /*c570*/  ISETP.GE.AND P3, PT, R235, R3, PT ;  /* 0x00000003eb00720c */ /* 0x000fce0003f66270 */
[----:B0-----:R-:W-:Y:S06]  /*c580*/  @P0 BRA `(.L_x_1674) ;  /* 0x0000000000a80947 */ /* 0x001fec0003800000 */
[----:B--2345:R-:W0:Y:S01]  /*c590*/  LDS.128 R8, [R67+0x1000] ;  /* 0x0010000043087984 */ /* 0x03ce220000000c00 */
[----:B------:R-:W-:Y:S02]  /*c5a0*/  SHF.R.U32.HI R66, RZ, 0x10, R61 ;  /* 0x00000010ff427819 */ /* 0x000fe4000001163d */
[--C-:B------:R-:W-:Y:S02]  /*c5b0*/  SHF.R.U32.HI R62, RZ, 0x10, R59.reuse ;  /* 0x00000010ff3e7819 */ /* 0x100fe4000001163b */
[----:B------:R-:W-:Y:S01]  /*c5c0*/  SHF.R.U64 R3, R58, 0x10, R59 ;  /* 0x000000103a037819 */ /* 0x000fe2000000123b */
[----:B------:R-:W-:Y:S01]  /*c5d0*/  HADD2.F32 R66, -RZ, R66.H0_H0 ;  /* 0x20000042ff427230 */ /* 0x000fe20000004100 */
[----:B------:R-:W-:Y:S01]  /*c5e0*/  SHF.R.U64 R58, R60, 0x10, R61 ;  /* 0x000000103c3a7819 */ /* 0x000fe2000000123d */
[----:B------:R-:W-:Y:S02]  /*c5f0*/  HADD2.F32 R62, -RZ, R62.H0_H0 ;  /* 0x2000003eff3e7230 */ /* 0x000fe40000004100 */
[----:B------:R-:W-:-:S02]  /*c600*/  HADD2.F32 R59, -RZ, R105.H0_H0 ;  /* 0x20000069ff3b7230 */ /* 0x000fc40000004100 */
[----:B------:R-:W-:Y:S02]  /*c610*/  HADD2.F32 R60, -RZ, R106.H0_H0 ;  /* 0x2000006aff3c7230 */ /* 0x000fe40000004100 */
[----:B------:R-:W-:Y:S02]  /*c620*/  HADD2.F32 R105, -RZ, R105.H1_H1 ;  /* 0x30000069ff697230 */ /* 0x000fe40000004100 */
[----:B------:R-:W-:Y:S02]  /*c630*/  HADD2.F32 R58, -RZ, R58.H0_H0 ;  /* 0x2000003aff3a7230 */ /* 0x000fe40000004100 */
[--C-:B0-----:R-:W-:Y:S02]  /*c640*/  HADD2.F32 R65, -RZ, R11.reuse.H1_H1 ;  /* 0x3000000bff417230 */ /* 0x101fe40000004100 */
[----:B------:R-:W-:Y:S02]  /*c650*/  HADD2.F32 R63, -RZ, R11.H0_H0 ;  /* 0x2000000bff3f7230 */ /* 0x000fe40000004100 */
[----:B------:R-:W-:-:S02]  /*c660*/  HADD2.F32 R64, -RZ, R8.H1_H1 ;  /* 0x30000008ff407230 */ /* 0x000fc40000004100 */
[C---:B------:R-:W-:Y:S01]  /*c670*/  FMUL.FTZ R70, R65.reuse, R66 ;  /* 0x0000004241467220 */ /* 0x040fe20000410000 */
[-C--:B------:R-:W-:Y:S01]  /*c680*/  FMUL.FTZ R65, R65, R62.reuse ;  /* 0x0000003e41417220 */ /* 0x080fe20000410000 */
[----:B------:R-:W-:Y:S02]  /*c690*/  HADD2.F32 R11, -RZ, R8.H0_H0 ;  /* 0x20000008ff0b7230 */ /* 0x000fe40000004100 */
[C---:B------:R-:W-:Y:S01]  /*c6a0*/  FFMA.FTZ R62, R63.reuse, R62, -R70 ;  /* 0x0000003e3f3e7223 */ /* 0x040fe20000010846 */
[--C-:B------:R-:W-:Y:S02]  /*c6b0*/  HADD2.F32 R8, -RZ, R10.reuse.H0_H0 ;  /* 0x2000000aff087230 */ /* 0x100fe40000004100 */
[----:B------:R-:W-:Y:S01]  /*c6c0*/  FFMA.FTZ R63, R63, R66, R65 ;  /* 0x000000423f3f7223 */ /* 0x000fe20000010041 */
[----:B------:R-:W-:Y:S02]  /*c6d0*/  HADD2.F32 R10, -RZ, R10.H1_H1 ;  /* 0x3000000aff0a7230 */ /* 0x000fe40000004100 */
[----:B------:R-:W-:Y:S01]  /*c6e0*/  FMUL.FTZ R68, R64, R60 ;  /* 0x0000003c40447220 */ /* 0x000fe20000410000 */
[----:B------:R-:W-:-:S02]  /*c6f0*/  HADD2.F32 R61, -RZ, R9.H0_H0 ;  /* 0x20000009ff3d7230 */ /* 0x000fc40000004100 */
[-C--:B------:R-:W-:Y:S01]  /*c700*/  FMUL.FTZ R66, R64, R59.reuse ;  /* 0x0000003b40427220 */ /* 0x080fe20000410000 */
[----:B------:R-:W-:Y:S02]  /*c710*/  HADD2.F32 R65, -RZ, R106.H1_H1 ;  /* 0x3000006aff417230 */ /* 0x000fe40000004100 */
[C---:B------:R-:W-:Y:S01]  /*c720*/  FFMA.FTZ R59, R11.reuse, R59, -R68 ;  /* 0x0000003b0b3b7223 */ /* 0x040fe20000010844 */
[----:B------:R-:W-:Y:S02]  /*c730*/  HADD2.F32 R9, -RZ, R9.H1_H1 ;  /* 0x30000009ff097230 */ /* 0x000fe40000004100 */
[----:B------:R-:W-:Y:S01]  /*c740*/  FFMA.FTZ R60, R11, R60, R66 ;  /* 0x0000003c0b3c7223 */ /* 0x000fe20000010042 */
[----:B------:R-:W-:Y:S02]  /*c750*/  HADD2.F32 R64, -RZ, R3.H0_H0 ;  /* 0x20000003ff407230 */ /* 0x000fe40000004100 */
[C---:B------:R-:W-:Y:S01]  /*c760*/  FMUL.FTZ R11, R10.reuse, R65 ;  /* 0x000000410a0b7220 */ /* 0x040fe20000410000 */
[-C--:B------:R-:W-:Y:S01]  /*c770*/  FMUL.FTZ R66, R10, R105.reuse ;  /* 0x000000690a427220 */ /* 0x080fe20000410000 */
        /* <DEDUP_REMOVED lines=9> */
[----:B------:R-:W-:-:S05]  /*c810*/  F2FP.F16.F32.PACK_AB R9, R58, R9 ;  /* 0x000000093a09723e */ /* 0x000fca00000000ff */
[----:B------:R0:W-:Y:S02]  /*c820*/  STS.128 [R67+0x1000], R8 ;  /* 0x0010000843007388 */ /* 0x0001e40000000c00 */
.L_x_1674:
[----:B------:R-:W-:Y:S05]  /*c830*/  BSYNC B2 ;  /* 0x0000000000027941 */ /* 0x000fea0003800000 */
.L_x_1673:
[----:B------:R-:W-:Y:S04]  /*c840*/  BSSY B2, `(.L_x_1675) ;  /* 0x000002c000027945 */ /* 0x000fe80003800000 */
[----:B------:R-:W-:Y:S05]  /*c850*/  @P1 BRA `(.L_x_1676) ;  /* 0x0000000000a81947 */ /* 0x000fea0003800000 */
[----:B0-2345:R-:W0:Y:S01]  /*c860*/  LDS.128 R8, [R67+0x5000] ;  /* 0x0050000043087984 */ /* 0x03de220000000c00 */
[----:B------:R-:W-:Y:S01]  /*c870*/  SHF.R.U32.HI R63, RZ, 0x10, R57 ;  /* 0x00000010ff3f7819 */ /* 0x000fe20000011639 */
[--C-:B------:R-:W-:Y:S01]  /*c880*/  HADD2.F32 R61, -RZ, R102.reuse.H0_H0 ;  /* 0x20000066ff3d7230 */ /* 0x100fe20000004100 */
[--C-:B------:R-:W-:Y:S01]  /*c890*/  SHF.R.U32.HI R62, RZ, 0x10, R55.reuse ;  /* 0x00000010ff3e7819 */ /* 0x100fe20000011637 */
[----:B------:R-:W-:Y:S01]  /*c8a0*/  HADD2.F32 R102, -RZ, R102.H1_H1 ;  /* 0x30000066ff667230 */ /* 0x000fe20000004100 */
        /* <DEDUP_REMOVED lines=8> */
[--C-:B0-----:R-:W-:Y:S02]  /*c930*/  HADD2.F32 R56, -RZ, R11.reuse.H0_H0 ;  /* 0x2000000bff387230 */ /* 0x101fe40000004100 */
[----:B------:R-:W-:Y:S02]  /*c940*/  HADD2.F32 R11, -RZ, R11.H1_H1 ;  /* 0x3000000bff0b7230 */ /* 0x000fe40000004100 */
[----:B------:R-:W-:-:S02]  /*c950*/  HADD2.F32 R60, -RZ, R8.H1_H1 ;  /* 0x30000008ff3c7230 */ /* 0x000fc40000004100 */
[----:B------:R-:W-:Y:S02]  /*c960*/  HADD2.F32 R58, -RZ, R8.H0_H0 ;  /* 0x20000008ff3a7230 */ /* 0x000fe40000004100 */
[CC--:B------:R-:W-:Y:S01]  /*c970*/  FMUL.FTZ R65, R11.reuse, R63.reuse ;  /* 0x0000003f0b417220 */ /* 0x0c0fe20000410000 */
[-C--:B------:R-:W-:Y:S01]  /*c980*/  FMUL.FTZ R64, R11, R62.reuse ;  /* 0x0000003e0b407220 */ /* 0x080fe20000410000 */
[--C-:B------:R-:W-:Y:S02]  /*c990*/  HADD2.F32 R8, -RZ, R10.reuse.H0_H0 ;  /* 0x2000000aff087230 */ /* 0x100fe40000004100 */
[----:B------:R-:W-:Y:S02]  /*c9a0*/  HADD2.F32 R57, -RZ, R10.H1_H1 ;  /* 0x3000000aff397230 */ /* 0x000fe40000004100 */
[C---:B------:R-:W-:Y:S01]  /*c9b0*/  FFMA.FTZ R11, R56.reuse, R62, -R65 ;  /* 0x0000003e380b7223 */ /* 0x040fe20000010841 */
[--C-:B------:R-:W-:Y:S02]  /*c9c0*/  HADD2.F32 R10, -RZ, R9.reuse.H0_H0 ;  /* 0x20000009ff0a7230 */ /* 0x100fe40000004100 */
[----:B------:R-:W-:Y:S01]  /*c9d0*/  FFMA.FTZ R56, R56, R63, R64 ;  /* 0x0000003f38387223 */ /* 0x000fe20000010040 */
[----:B------:R-:W-:-:S02]  /*c9e0*/  HADD2.F32 R59, -RZ, R9.H1_H1 ;  /* 0x30000009ff3b7230 */ /* 0x000fc40000004100 */
[C---:B------:R-:W-:Y:S01]  /*c9f0*/  FMUL.FTZ R9, R60.reuse, R55 ;  /* 0x000000373c097220 */ /* 0x040fe20000410000 */
[----:B------:R-:W-:Y:S01]  /*ca00*/  FMUL.FTZ R63, R60, R61 ;  /* 0x0000003d3c3f7220 */ /* 0x000fe20000410000 */
[----:B------:R-:W-:Y:S01]  /*ca10*/  FMUL.FTZ R60, R57, R102 ;  /* 0x00000066393c7220 */ /* 0x000fe20000410000 */
[----:B------:R-:W-:Y:S01]  /*ca20*/  F2FP.F16.F32.PACK_AB R11, R56, R11 ;  /* 0x0000000b380b723e */ /* 0x000fe200000000ff */
[C---:B------:R-:W-:Y:S01]  /*ca30*/  FFMA.FTZ R9, R58.reuse, R61, -R9 ;  /* 0x0000003d3a097223 */ /* 0x040fe20000010809 */
[----:B------:R-:W-:Y:S01]  /*ca40*/  FFMA.FTZ R58, R58, R55, R63 ;  /* 0x000000373a3a7223 */ /* 0x000fe2000001003f */
[----:B------:R-:W-:Y:S01]  /*ca50*/  FMUL.FTZ R55, R59, R54 ;  /* 0x000000363b377220 */ /* 0x000fe20000410000 */
[----:B------:R-:W-:Y:S01]  /*ca60*/  FMUL.FTZ R61, R57, R103 ;  /* 0x00000067393d7220 */ /* 0x000fe20000410000 */
[----:B------:R-:W-:Y:S01]  /*ca70*/  FMUL.FTZ R59, R59, R3 ;  /* 0x000000033b3b7220 */ /* 0x000fe20000410000 */
[----:B------:R-:W-:Y:S01]  /*ca80*/  FFMA.FTZ R60, R8, R103, R60 ;  /* 0x00000067083c7223 */ /* 0x000fe2000001003c */
[----:B------:R-:W-:Y:S01]  /*ca90*/  FFMA.FTZ R55, R10, R3, -R55 ;  /* 0x000000030a377223 */ /* 0x000fe20000010837 */
[----:B------:R-:W-:Y:S01]  /*caa0*/  FFMA.FTZ R61, R8, R102, -R61 ;  /* 0x00000066083d7223 */ /* 0x000fe2000001083d */
[----:B------:R-:W-:Y:S01]  /*cab0*/  FFMA.FTZ R54, R10, R54, R59 ;  /* 0x000000360a367223 */ /* 0x000fe2000001003b */
[----:B------:R-:W-:-:S03]  /*cac0*/  F2FP.F16.F32.PACK_AB R8, R58, R9 ;  /* 0x000000093a08723e */ /* 0x000fc600000000ff */
[----:B------:R-:W-:Y:S02]  /*cad0*/  F2FP.F16.F32.PACK_AB R10, R60, R61 ;  /* 0x0000003d3c0a723e */ /* 0x000fe400000000ff */
[----:B------:R-:W-:-:S05]  /*cae0*/  F2FP.F16.F32.PACK_AB R9, R54, R55 ;  /* 0x000000373609723e */ /* 0x000fca00000000ff */
[----:B------:R1:W-:Y:S02]  /*caf0*/  STS.128 [R67+0x5000], R8 ;  /* 0x0050000843007388 */ /* 0x0003e40000000c00 */
.L_x_1676:
[----:B------:R-:W-:Y:S05]  /*cb00*/  BSYNC B2 ;  /* 0x0000000000027941 */ /* 0x000fea0003800000 */
.L_x_1675:
[----:B------:R-:W-:Y:S04]  /*cb10*/  BSSY B2, `(.L_x_1677) ;  /* 0x000002c000027945 */ /* 0x000fe80003800000 */
[----:B------:R-:W-:Y:S05]  /*cb20*/  @P2 BRA `(.L_x_1678) ;  /* 0x0000000000a82947 */ /* 0x000fea0003800000 */
[----:B012345:R-:W0:Y:S01]  /*cb30*/  LDS.128 R8, [R67+0x9000] ;  /* 0x0090000043087984 */ /* 0x03fe220000000c00 */
[----:B------:R-:W-:Y:S01]  /*cb40*/  SHF.R.U32.HI R55, RZ, 0x10, R51 ;  /* 0x00000010ff377819 */ /* 0x000fe20000011633 */
[----:B------:R-:W-:Y:S01]  /*cb50*/  HADD2.F32 R54, -RZ, R96.H0_H0 ;  /* 0x20000060ff367230 */ /* 0x000fe20000004100 */
[--C-:B------:R-:W-:Y:S01]  /*cb60*/  SHF.R.U32.HI R57, RZ, 0x10, R53.reuse ;  /* 0x00000010ff397819 */ /* 0x100fe20000011635 */
[----:B------:R-:W-:Y:S01]  /*cb70*/  HADD2.F32 R56, -RZ, R97.H0_H0 ;  /* 0x20000061ff387230 */ /* 0x000fe20000004100 */
[----:B------:R-:W-:Y:S01]  /*cb80*/  SHF.R.U64 R61, R52, 0x10, R53 ;  /* 0x00000010343d7819 */ /* 0x000fe20000001235 */
[----:B------:R-:W-:Y:S01]  /*cb90*/  HADD2.F32 R55, -RZ, R55.H0_H0 ;  /* 0x20000037ff377230 */ /* 0x000fe20000004100 */
[----:B------:R-:W-:Y:S01]  /*cba0*/  SHF.R.U64 R3, R50, 0x10, R51 ;  /* 0x0000001032037819 */ /* 0x000fe20000001233 */
[----:B------:R-:W-:Y:S02]  /*cbb0*/  HADD2.F32 R57, -RZ, R57.H0_H0 ;  /* 0x20000039ff397230 */ /* 0x000fe40000004100 */
[----:B------:R-:W-:-:S02]  /*cbc0*/  HADD2.F32 R97, -RZ, R97.H1_H1 ;  /* 0x30000061ff617230 */ /* 0x000fc40000004100 */
[----:B------:R-:W-:Y:S02]  /*cbd0*/  HADD2.F32 R96, -RZ, R96.H1_H1 ;  /* 0x30000060ff607230 */ /* 0x000fe40000004100 */
[----:B------:R-:W-:Y:S02]  /*cbe0*/  HADD2.F32 R3, -RZ, R3.H0_H0 ;  /* 0x20000003ff037230 */ /* 0x000fe40000004100 */
[--C-:B0-----:R-:W-:Y:S02]  /*cbf0*/  HADD2.F32 R53, -RZ, R11.reuse.H1_H1 ;  /* 0x3000000bff357230 */ /* 0x101fe40000004100 */
[----:B------:R-:W-:Y:S02]  /*cc00*/  HADD2.F32 R52, -RZ, R11.H0_H0 ;  /* 0x2000000bff347230 */ /* 0x000fe40000004100 */
[--C-:B------:R-:W-:Y:S02]  /*cc10*/  HADD2.F32 R11, -RZ, R8.reuse.H0_H0 ;  /* 0x20000008ff0b7230 */ /* 0x100fe40000004100 */
[----:B------:R-:W-:Y:S01]  /*cc20*/  FMUL.FTZ R59, R53, R57 ;  /* 0x00000039353b7220 */ /* 0x000fe20000410000 */
[----:B------:R-:W-:-:S02]  /*cc30*/  HADD2.F32 R8, -RZ, R8.H1_H1 ;  /* 0x30000008ff087230 */ /* 0x000fc40000004100 */
[-C--:B------:R-:W-:Y:S01]  /*cc40*/  FMUL.FTZ R60, R53, R55.reuse ;  /* 0x00000037353c7220 */ /* 0x080fe20000410000 */
[--C-:B------:R-:W-:Y:S02]  /*cc50*/  HADD2.F32 R50, -RZ, R10.reuse.H0_H0 ;  /* 0x2000000aff327230 */ /* 0x100fe40000004100 */
[C---:B------:R-:W-:Y:S01]  /*cc60*/  FFMA.FTZ R59, R52.reuse, R55, -R59 ;  /* 0x00000037343b7223 */ /* 0x040fe2000001083b */
[----:B------:R-:W-:Y:S02]  /*cc70*/  HADD2.F32 R51, -RZ, R10.H1_H1 ;  /* 0x3000000aff337230 */ /* 0x000fe40000004100 */
[----:B------:R-:W-:Y:S01]  /*cc80*/  FFMA.FTZ R60, R52, R57, R60 ;  /* 0x00000039343c7223 */ /* 0x000fe2000001003c */
[--C-:B------:R-:W-:Y:S02]  /*cc90*/  HADD2.F32 R10, -RZ, R9.reuse.H0_H0 ;  /* 0x20000009ff0a7230 */ /* 0x100fe40000004100 */
[C---:B------:R-:W-:Y:S01]  /*cca0*/  FMUL.FTZ R58, R8.reuse, R56 ;  /* 0x00000038083a7220 */ /* 0x040fe20000410000 */
[----:B------:R-:W-:Y:S01]  /*ccb0*/  FMUL.FTZ R52, R8, R54 ;  /* 0x0000003608347220 */ /* 0x000fe20000410000 */
[----:B------:R-:W-:-:S02]  /*ccc0*/  HADD2.F32 R9, -RZ, R9.H1_H1 ;  /* 0x30000009ff097230 */ /* 0x000fc40000004100 */
[----:B------:R-:W-:Y:S01]  /*ccd0*/  FMUL.FTZ R55, R51, R97 ;  /* 0x0000006133377220 */ /* 0x000fe20000410000 */
[----:B------:R-:W-:Y:S02]  /*cce0*/  HADD2.F32 R8, -RZ, R61.H0_H0 ;  /* 0x2000003dff087230 */ /* 0x000fe40000004100 */
[C---:B------:R-:W-:Y:S01]  /*ccf0*/  FFMA.FTZ R53, R11.reuse, R56, R52 ;  /* 0x000000380b357223 */ /* 0x040fe20000010034 */
[----:B------:R-:W-:Y:S01]  /*cd00*/  FFMA.FTZ R58, R11, R54, -R58 ;  /* 0x000000360b3a7223 */ /* 0x000fe2000001083a */
[----:B------:R-:W-:Y:S01]  /*cd10*/  FMUL.FTZ R52, R51, R96 ;  /* 0x0000006033347220 */ /* 0x000fe20000410000 */
[C---:B------:R-:W-:Y:S01]  /*cd20*/  FMUL.FTZ R51, R9.reuse, R3 ;  /* 0x0000000309337220 */ /* 0x040fe20000410000 */
[----:B------:R-:W-:Y:S01]  /*cd30*/  FMUL.FTZ R11, R9, R8 ;  /* 0x00000008090b7220 */ /* 0x000fe20000410000 */
[C---:B------:R-:W-:Y:S01]  /*cd40*/  FFMA.FTZ R55, R50.reuse, R96, -R55 ;  /* 0x0000006032377223 */ /* 0x040fe20000010837 */
[----:B------:R-:W-:Y:S01]  /*cd50*/  FFMA.FTZ R52, R50, R97, R52 ;  /* 0x0000006132347223 */ /* 0x000fe20000010034 */
[C---:B------:R-:W-:Y:S01]  /*cd60*/  FFMA.FTZ R50, R10.reuse, R8, R51 ;  /* 0x000000080a327223 */ /* 0x040fe20000010033 */
[----:B------:R-:W-:Y:S01]  /*cd70*/  FFMA.FTZ R9, R10, R3, -R11 ;  /* 0x000000030a097223 */ /* 0x000fe2000001080b */
[----:B------:R-:W-:-:S02]  /*cd80*/  F2FP.F16.F32.PACK_AB R11, R60, R59 ;  /* 0x0000003b3c0b723e */ /* 0x000fc400000000ff */
[----:B------:R-:W-:Y:S02]  /*cd90*/  F2FP.F16.F32.PACK_AB R10, R52, R55 ;  /* 0x00000037340a723e */ /* 0x000fe400000000ff */
[----:B------:R-:W-:Y:S02]  /*cda0*/  F2FP.F16.F32.PACK_AB R8, R53, R58 ;  /* 0x0000003a3508723e */ /* 0x000fe400000000ff */
[----:B------:R-:W-:-:S05]  /*cdb0*/  F2FP.F16.F32.PACK_AB R9, R50, R9 ;  /* 0x000000093209723e */ /* 0x000fca00000000ff */
[----:B------:R0:W-:Y:S02]  /*cdc0*/  STS.128 [R67+0x9000], R8 ;  /* 0x0090000843007388 */ /* 0x0001e40000000c00 */
.L_x_1678:
[----:B------:R-:W-:Y:S05]  /*cdd0*/  BSYNC B2 ;  /* 0x0000000000027941 */ /* 0x000fea0003800000 */
.L_x_1677:
[----:B------:R-:W-:Y:S05]  /*cde0*/  @P3 BRA `(.L_x_1672) ;  /* 0x0000000000a83947 */ /* 0x000fea0003800000 */
[----:B012345:R-:W0:Y:S01]  /*cdf0*/  LDS.128 R8, [R67+0xd000] ;  /* 0x00d0000043087984 */ /* 0x03fe220000000c00 */
[----:B------:R-:W-:Y:S01]  /*ce00*/  SHF.R.U32.HI R52, RZ, 0x10, R49 ;  /* 0x00000010ff347819 */ /* 0x000fe20000011631 */
[--C-:B------:R-:W-:Y:S01]  /*ce10*/  HADD2.F32 R51, -RZ, R87.reuse.H1_H1 ;  /* 0x30000057ff337230 */ /* 0x100fe20000004100 */
[----:B------:R-:W-:Y:S01]  /*ce20*/  SHF.R.U32.HI R50, RZ, 0x10, R47 ;  /* 0x00000010ff327819 */ /* 0x000fe2000001162f */
[----:B------:R-:W-:Y:S01]  /*ce30*/  HADD2.F32 R87, -RZ, R87.H0_H0 ;  /* 0x20000057ff577230 */ /* 0x000fe20000004100 */
[----:B------:R-:W-:Y:S01]  /*ce40*/  SHF.R.U64 R55, R48, 0x10, R49 ;  /* 0x0000001030377819 */ /* 0x000fe20000001231 */
[----:B------:R-:W-:Y:S01]  /*ce50*/  HADD2.F32 R52, -RZ, R52.H0_H0 ;  /* 0x20000034ff347230 */ /* 0x000fe20000004100 */
[----:B------:R-:W-:Y:S01]  /*ce60*/  SHF.R.U64 R56, R46, 0x10, R47 ;  /* 0x000000102e387819 */ /* 0x000fe2000000122f */
[----:B------:R-:W-:Y:S02]  /*ce70*/  HADD2.F32 R50, -RZ, R50.H0_H0 ;  /* 0x20000032ff327230 */ /* 0x000fe40000004100 */
[----:B------:R-:W-:-:S02]  /*ce80*/  HADD2.F32 R49, -RZ, R88.H1_H1 ;  /* 0x30000058ff317230 */ /* 0x000fc40000004100 */
[----:B------:R-:W-:Y:S02]  /*ce90*/  HADD2.F32 R88, -RZ, R88.H0_H0 ;  /* 0x20000058ff587230 */ /* 0x000fe40000004100 */
[--C-:B0-----:R-:W-:Y:S02]  /*cea0*/  HADD2.F32 R48, -RZ, R11.reuse.H1_H1 ;  /* 0x3000000bff307230 */ /* 0x101fe40000004100 */
[--C-:B------:R-:W-:Y:S02]  /*ceb0*/  HADD2.F32 R3, -RZ, R8.reuse.H0_H0 ;  /* 0x20000008ff037230 */ /* 0x100fe40000004100 */
[----:B------:R-:W-:Y:S02]  /*cec0*/  HADD2.F32 R47, -RZ, R11.H0_H0 ;  /* 0x2000000bff2f7230 */ /* 0x000fe40000004100 */
[C---:B------:R-:W-:Y:S01]  /*ced0*/  FMUL.FTZ R54, R48.reuse, R52 ;  /* 0x0000003430367220 */ /* 0x040fe20000410000 */
[----:B------:R-:W-:Y:S02]  /*cee0*/  HADD2.F32 R8, -RZ, R8.H1_H1 ;  /* 0x30000008ff087230 */ /* 0x000fe40000004100 */
[----:B------:R-:W-:Y:S01]  /*cef0*/  FMUL.FTZ R53, R48, R50 ;  /* 0x0000003230357220 */ /* 0x000fe20000410000 */
[----:B------:R-:W-:-:S02]  /*cf00*/  HADD2.F32 R11, -RZ, R10.H0_H0 ;  /* 0x2000000aff0b7230 */ /* 0x000fc40000004100 */
[C---:B------:R-:W-:Y:S01]  /*cf10*/  FFMA.FTZ R54, R47.reuse, R50, -R54 ;  /* 0x000000322f367223 */ /* 0x040fe20000010836 */
[----:B------:R-:W-:Y:S02]  /*cf20*/  HADD2.F32 R46, -RZ, R10.H1_H1 ;  /* 0x3000000aff2e7230 */ /* 0x000fe40000004100 */
[C---:B------:R-:W-:Y:S01]  /*cf30*/  FMUL.FTZ R48, R8.reuse, R51 ;  /* 0x0000003308307220 */ /* 0x040fe20000410000 */
[--C-:B------:R-:W-:Y:S02]  /*cf40*/  HADD2.F32 R10, -RZ, R9.reuse.H0_H0 ;  /* 0x20000009ff0a7230 */ /* 0x100fe40000004100 */
[----:B------:R-:W-:Y:S01]  /*cf50*/  FFMA.FTZ R53, R47, R52, R53 ;  /* 0x000000342f357223 */ /* 0x000fe20000010035 */
[-C--:B------:R-:W-:Y:S01]  /*cf60*/  FMUL.FTZ R50, R8, R49.reuse ;  /* 0x0000003108327220 */ /* 0x080fe20000410000 */
[----:B------:R-:W-:Y:S02]  /*cf70*/  HADD2.F32 R9, -RZ, R9.H1_H1 ;  /* 0x30000009ff097230 */ /* 0x000fe40000004100 */
[----:B------:R-:W-:Y:S01]  /*cf80*/  FFMA.FTZ R48, R3, R49, -R48 ;  /* 0x0000003103307223 */ /* 0x000fe20000010830 */
[----:B------:R-:W-:-:S02]  /*cf90*/  HADD2.F32 R47, -RZ, R55.H0_H0 ;  /* 0x20000037ff2f7230 */ /* 0x000fc40000004100 */
[----:B------:R-:W-:Y:S01]  /*cfa0*/  FFMA.FTZ R3, R3, R51, R50 ;  /* 0x0000003303037223 */ /* 0x000fe20000010032 */
[----:B------:R-:W-:Y:S02]  /*cfb0*/  HADD2.F32 R8, -RZ, R56.H0_H0 ;  /* 0x20000038ff087230 */ /* 0x000fe40000004100 */
[C---:B------:R-:W-:Y:S01]  /*cfc0*/  FMUL.FTZ R50, R46.reuse, R87 ;  /* 0x000000572e327220 */ /* 0x040fe20000410000 */
        /* <DEDUP_REMOVED lines=12> */
.L_x_1672:
[----:B------:R-:W-:Y:S05]  /*d090*/  BSYNC B1 ;  /* 0x0000000000017941 */ /* 0x000fea0003800000 */
.L_x_1671:
        /* <DEDUP_REMOVED lines=13> */
[----:B------:R-:W-:Y:S01]  /*d170*/  SHF.R.U32.HI R48, RZ, 0x10, R45 ;  /* 0x00000010ff307819 */ /* 0x000fe2000001162d */
[--C-:B------:R-:W-:Y:S01]  /*d180*/  HADD2.F32 R47, -RZ, R101.reuse.H0_H0 ;  /* 0x20000065ff2f7230 */ /* 0x100fe20000004100 */
[----:B------:R-:W-:Y:S01]  /*d190*/  SHF.R.U32.HI R46, RZ, 0x10, R43 ;  /* 0x00000010ff2e7819 */ /* 0x000fe2000001162b */
[----:B------:R-:W-:Y:S01]  /*d1a0*/  HADD2.F32 R101, -RZ, R101.H1_H1 ;  /* 0x30000065ff657230 */ /* 0x000fe20000004100 */
[----:B------:R-:W-:Y:S01]  /*d1b0*/  SHF.R.U64 R51, R44, 0x10, R45 ;  /* 0x000000102c337819 */ /* 0x000fe2000000122d */
[----:B------:R-:W-:Y:S01]  /*d1c0*/  HADD2.F32 R48, -RZ, R48.H0_H0 ;  /* 0x20000030ff307230 */ /* 0x000fe20000004100 */
[----:B------:R-:W-:Y:S01]  /*d1d0*/  SHF.R.U64 R52, R42, 0x10, R43 ;  /* 0x000000102a347819 */ /* 0x000fe2000000122b */
[----:B------:R-:W-:Y:S02]  /*d1e0*/  HADD2.F32 R46, -RZ, R46.H0_H0 ;  /* 0x2000002eff2e7230 */ /* 0x000fe40000004100 */
[----:B------:R-:W-:-:S02]  /*d1f0*/  HADD2.F32 R45, -RZ, R99.H0_H0 ;  /* 0x20000063ff2d7230 */ /* 0x000fc40000004100 */
[----:B------:R-:W-:Y:S02]  /*d200*/  HADD2.F32 R99, -RZ, R99.H1_H1 ;  /* 0x30000063ff637230 */ /* 0x000fe40000004100 */
        /* <DEDUP_REMOVED lines=31> */
.L_x_1682:
[----:B------:R-:W-:Y:S05]  /*d400*/  BSYNC B2 ;  /* 0x0000000000027941 */ /* 0x000fea0003800000 */
.L_x_1681:
[----:B------:R-:W-:Y:S04]  /*d410*/  BSSY B2, `(.L_x_1683) ;  /* 0x000002c000027945 */ /* 0x000fe80003800000 */
[----:B------:R-:W-:Y:S05]  /*d420*/  @P1 BRA `(.L_x_1684) ;  /* 0x0000000000a81947 */ /* 0x000fea0003800000 */
[----:B0-2345:R-:W0:Y:S01]  /*d430*/  LDS.128 R8, [R53+0x6000] ;  /* 0x0060000035087984 */ /* 0x03de220000000c00 */
        /* <DEDUP_REMOVED lines=41> */
.L_x_1684:
[----:B------:R-:W-:Y:S05]  /*d6d0*/  BSYNC B2 ;  /* 0x0000000000027941 */ /* 0x000fea0003800000 */
.L_x_1683:
[----:B------:R-:W-:Y:S04]  /*d6e0*/  BSSY B2, `(.L_x_1685) ;  /* 0x000002c000027945 */ /* 0x000fe80003800000 */
[----:B------:R-:W-:Y:S05]  /*d6f0*/  @P2 BRA `(.L_x_1686) ;  /* 0x0000000000a82947 */ /* 0x000fea0003800000 */
[----:B012345:R-:W0:Y:S01]  /*d700*/  LDS.128 R8, [R53+0xa000] ;  /* 0x00a0000035087984 */ /* 0x03fe220000000c00 */
        /* <DEDUP_REMOVED lines=41> */
.L_x_1686:
[----:B------:R-:W-:Y:S05]  /*d9a0*/  BSYNC B2 ;  /* 0x0000000000027941 */ /* 0x000fea0003800000 */
.L_x_1685:
[----:B------:R-:W-:Y:S05]  /*d9b0*/  @P3 BRA `(.L_x_1680) ;  /* 0x0000000000a83947 */ /* 0x000fea0003800000 */
[----:B012345:R-:W0:Y:S01]  /*d9c0*/  LDS.128 R8, [R53+0xe000] ;  /* 0x00e0000035087984 */ /* 0x03fe220000000c00 */
[----:B------:R-:W-:Y:S01]  /*d9d0*/  SHF.R.U32.HI R36, RZ, 0x10, R27 ;  /* 0x00000010ff247819 */ /* 0x000fe2000001161b */
[--C-:B------:R-:W-:Y:S01]  /*d9e0*/  HADD2.F32 R35, -RZ, R82.reuse.H1_H1 ;  /* 0x30000052ff237230 */ /* 0x100fe20000004100 */
[--C-:B------:R-:W-:Y:S01]  /*d9f0*/  SHF.R.U32.HI R34, RZ, 0x10, R29.reuse ;  /* 0x00000010ff227819 */ /* 0x100fe2000001161d */
        /* <DEDUP_REMOVED lines=38> */
.L_x_1680:
[----:B------:R-:W-:Y:S05]  /*dc60*/  BSYNC B1 ;  /* 0x0000000000017941 */ /* 0x000fea0003800000 */
.L_x_1679:
[----:B------:R-:W-:-:S05]  /*dc70*/  VIADD R3, R23, 0x60 ;  /* 0x0000006017037836 */ /* 0x000fca0000000000 */
        /* <DEDUP_REMOVED lines=11> */
[----:B------:R-:W-:Y:S01]  /*dd30*/  SHF.R.U64 R36, R30, 0x10, R31 ;  /* 0x000000101e247819 */ /* 0x000fe2000000121f */
[--C-:B------:R-:W-:Y:S01]  /*dd40*/  HADD2.F32 R29, -RZ, R104.reuse.H0_H0 ;  /* 0x20000068ff1d7230 */ /* 0x100fe20000004100 */
[----:B------:R-:W-:Y:S01]  /*dd50*/  SHF.R.U32.HI R30, RZ, 0x10, R33 ;  /* 0x00000010ff1e7819 */ /* 0x000fe20000011621 */
[----:B------:R-:W-:Y:S01]  /*dd60*/  HADD2.F32 R104, -RZ, R104.H1_H1 ;  /* 0x30000068ff687230 */ /* 0x000fe20000004100 */
[----:B------:R-:W-:Y:S01]  /*dd70*/  SHF.R.U32.HI R28, RZ, 0x10, R31 ;  /* 0x00000010ff1c7819 */ /* 0x000fe2000001161f */
[----:B------:R-:W-:Y:S01]  /*dd80*/  HADD2.F32 R31, -RZ, R107.H0_H0 ;  /* 0x2000006bff1f7230 */ /* 0x000fe20000004100 */
[----:B------:R-:W-:Y:S01]  /*dd90*/  SHF.R.U64 R34, R32, 0x10, R33 ;  /* 0x0000001020227819 */ /* 0x000fe20000001221 */
[----:B------:R-:W-:Y:S02]  /*dda0*/  HADD2.F32 R30, -RZ, R30.H0_H0 ;  /* 0x2000001eff1e7230 */ /* 0x000fe40000004100 */
[----:B------:R-:W-:-:S02]  /*ddb0*/  HADD2.F32 R28, -RZ, R28.H0_H0 ;  /* 0x2000001cff1c7230 */ /* 0x000fc40000004100 */
[----:B------:R-:W-:Y:S02]  /*ddc0*/  HADD2.F32 R107, -RZ, R107.H1_H1 ;  /* 0x3000006bff6b7230 */ /* 0x000fe40000004100 */
[--C-:B0-----:R-:W-:Y:S02]  /*ddd0*/  HADD2.F32 R27, -RZ, R11.reuse.H1_H1 ;  /* 0x3000000bff1b7230 */ /* 0x101fe40000004100 */
[----:B------:R-:W-:Y:S02]  /*dde0*/  HADD2.F32 R26, -RZ, R11.H0_H0 ;  /* 0x2000000bff1a7230 */ /* 0x000fe40000004100 */
[--C-:B------:R-:W-:Y:S02]  /*ddf0*/  HADD2.F32 R0, -RZ, R8.reuse.H0_H0 ;  /* 0x20000008ff007230 */ /* 0x100fe40000004100 */
[C---:B------:R-:W-:Y:S01]  /*de00*/  FMUL.FTZ R33, R27.reuse, R30 ;  /* 0x0000001e1b217220 */ /* 0x040fe20000410000 */
[----:B------:R-:W-:Y:S02]  /*de10*/  HADD2.F32 R8, -RZ, R8.H1_H1 ;  /* 0x30000008ff087230 */ /* 0x000fe40000004100 */
[----:B------:R-:W-:Y:S01]  /*de20*/  FMUL.FTZ R35, R27, R28 ;  /* 0x0000001c1b237220 */ /* 0x000fe20000410000 */
[----:B------:R-:W-:-:S02]  /*de30*/  HADD2.F32 R11, -RZ, R10.H0_H0 ;  /* 0x2000000aff0b7230 */ /* 0x000fc40000004100 */
[----:B------:R-:W-:Y:S01]  /*de40*/  FFMA.FTZ R32, R26, R28, -R33 ;  /* 0x0000001c1a207223 */ /* 0x000fe20000010821 */
[----:B------:R-:W-:Y:S02]  /*de50*/  HADD2.F32 R10, -RZ, R10.H1_H1 ;  /* 0x3000000aff0a7230 */ /* 0x000fe40000004100 */
[----:B------:R-:W-:Y:S01]  /*de60*/  FMUL.FTZ R27, R8, R31 ;  /* 0x0000001f081b7220 */ /* 0x000fe20000410000 */
[--C-:B------:R-:W-:Y:S02]  /*de70*/  HADD2.F32 R3, -RZ, R9.reuse.H0_H0 ;  /* 0x20000009ff037230 */ /* 0x100fe40000004100 */
[----:B------:R-:W-:Y:S01]  /*de80*/  FFMA.FTZ R35, R26, R30, R35 ;  /* 0x0000001e1a237223 */ /* 0x000fe20000010023 */
[-C--:B------:R-:W-:Y:S01]  /*de90*/  FMUL.FTZ R33, R8, R29.reuse ;  /* 0x0000001d08217220 */ /* 0x080fe20000410000 */
[----:B------:R-:W-:Y:S02]  /*dea0*/  HADD2.F32 R9, -RZ, R9.H1_H1 ;  /* 0x30000009ff097230 */ /* 0x000fe40000004100 */
[----:B------:R-:W-:Y:S01]  /*deb0*/  FFMA.FTZ R27, R0, R29, -R27 ;  /* 0x0000001d001b7223 */ /* 0x000fe2000001081b */
[----:B------:R-:W-:-:S02]  /*dec0*/  HADD2.F32 R26, -RZ, R34.H0_H0 ;  /* 0x20000022ff1a7230 */ /* 0x000fc40000004100 */
[C---:B------:R-:W-:Y:S01]  /*ded0*/  FMUL.FTZ R28, R10.reuse, R107 ;  /* 0x0000006b0a1c7220 */ /* 0x040fe20000410000 */
[----:B------:R-:W-:Y:S02]  /*dee0*/  HADD2.F32 R8, -RZ, R36.H0_H0 ;  /* 0x20000024ff087230 */ /* 0x000fe40000004100 */
[----:B------:R-:W-:Y:S01]  /*def0*/  FMUL.FTZ R30, R10, R104 ;  /* 0x000000680a1e7220 */ /* 0x000fe20000410000 */
[----:B------:R-:W-:Y:S01]  /*df00*/  FFMA.FTZ R0, R0, R31, R33 ;  /* 0x0000001f00007223 */ /* 0x000fe20000010021 */
[----:B------:R-:W-:Y:S01]  /*df10*/  FMUL.FTZ R10, R9, R26 ;  /* 0x0000001a090a7220 */ /* 0x000fe20000410000 */
[----:B------:R-:W-:Y:S01]  /*df20*/  FFMA.FTZ R28, R11, R104, -R28 ;  /* 0x000000680b1c7223 */ /* 0x000fe2000001081c */
[-C--:B------:R-:W-:Y:S01]  /*df30*/  FMUL.FTZ R29, R9, R8.reuse ;  /* 0x00000008091d7220 */ /* 0x080fe20000410000 */
[----:B------:R-:W-:Y:S01]  /*df40*/  FFMA.FTZ R107, R11, R107, R30 ;  /* 0x0000006b0b6b7223 */ /* 0x000fe2000001001e */
[----:B------:R-:W-:Y:S01]  /*df50*/  FFMA.FTZ R9, R3, R8, -R10 ;  /* 0x0000000803097223 */ /* 0x000fe2000001080a */
[----:B------:R-:W-:Y:S01]  /*df60*/  F2FP.F16.F32.PACK_AB R11, R35, R32 ;  /* 0x00000020230b723e */ /* 0x000fe200000000ff */
[----:B------:R-:W-:Y:S01]  /*df70*/  FFMA.FTZ R26, R3, R26, R29 ;  /* 0x0000001a031a7223 */ /* 0x000fe2000001001d */
[----:B------:R-:W-:-:S02]  /*df80*/  F2FP.F16.F32.PACK_AB R8, R0, R27 ;  /* 0x0000001b0008723e */ /* 0x000fc400000000ff */
[----:B------:R-:W-:Y:S02]  /*df90*/  F2FP.F16.F32.PACK_AB R10, R107, R28 ;  /* 0x0000001c6b0a723e */ /* 0x000fe400000000ff */
[----:B------:R-:W-:-:S05]  /*dfa0*/  F2FP.F16.F32.PACK_AB R9, R26, R9 ;  /* 0x000000091a09723e */ /* 0x000fca00000000ff */
[----:B------:R0:W-:Y:S02]  /*dfb0*/  STS.128 [R37+0x3000], R8 ;  /* 0x0030000825007388 */ /* 0x0001e40000000c00 */
.L_x_1689:
[----:B------:R-:W-:Y:S05]  /*dfc0*/  BSYNC B1 ;  /* 0x0000000000017941 */ /* 0x000fea0003800000 */
.L_x_1688:
        /* <DEDUP_REMOVED lines=32> */
[-C--:B------:R-:W-:Y:S01]  /*e1d0*/  FMUL.FTZ R27, R10, R91.reuse ;  /* 0x0000005b0a1b7220 */ /* 0x080fe20000410000 */
        /* <DEDUP_REMOVED lines=11> */
.L_x_1691:
[----:B------:R-:W-:Y:S05]  /*e290*/  BSYNC B1 ;  /* 0x0000000000017941 */ /* 0x000fea0003800000 */
.L_x_1690:
[----:B------:R-:W-:Y:S04]  /*e2a0*/  BSSY B1, `(.L_x_1692) ;  /* 0x000002c000017945 */ /* 0x000fe80003800000 */
[----:B------:R-:W-:Y:S05]  /*e2b0*/  @P2 BRA `(.L_x_1693) ;  /* 0x0000000000a82947 */ /* 0x000fea0003800000 */
[----:B012345:R-:W0:Y:S01]  /*e2c0*/  LDS.128 R8, [R37+0xb000] ;  /* 0x00b0000025087984 */ /* 0x03fe220000000c00 */
        /* <DEDUP_REMOVED lines=41> */
.L_x_1693:
[----:B------:R-:W-:Y:S05]  /*e560*/  BSYNC B1 ;  /* 0x0000000000017941 */ /* 0x000fea0003800000 */
.L_x_1692:
[----:B------:R-:W-:Y:S05]  /*e570*/  @P3 BRA `(.L_x_1687) ;  /* 0x0000004c00483947 */ /* 0x000fea0003800000 */
[----:B012345:R-:W0:Y:S01]  /*e580*/  LDS.128 R8, [R37+0xf000] ;  /* 0x00f0000025087984 */ /* 0x03fe220000000c00 */
[--C-:B------:R-:W-:Y:S01]  /*e590*/  SHF.R.U64 R24, R4, 0x10, R5.reuse ;  /* 0x0000001004187819 */ /* 0x100fe20000001205 */
[----:B------:R-:W-:Y:S01]  /*e5a0*/  HADD2.F32 R13, -RZ, R78.H1_H1 ;  /* 0x3000004eff0d7230 */ /* 0x000fe20000004100 */
[----:B------:R-:W-:Y:S02]  /*e5b0*/  SHF.R.U32.HI R4, RZ, 0x10, R5 ;  /* 0x00000010ff047819 */ /* 0x000fe40000011605 */
[--C-:B------:R-:W-:Y:S02]  /*e5c0*/  SHF.R.U32.HI R12, RZ, 0x10, R7.reuse ;  /* 0x00000010ff0c7819 */ /* 0x100fe40000011607 */
[----:B------:R-:W-:Y:S01]  /*e5d0*/  SHF.R.U64 R20, R6, 0x10, R7 ;  /* 0x0000001006147819 */ /* 0x000fe20000001207 */
[----:B------:R-:W-:Y:S02]  /*e5e0*/  HADD2.F32 R6, -RZ, R4.H0_H0 ;  /* 0x20000004ff067230 */ /* 0x000fe40000004100 */
[----:B------:R-:W-:-:S02]  /*e5f0*/  HADD2.F32 R12, -RZ, R12.H0_H0 ;  /* 0x2000000cff0c7230 */ /* 0x000fc40000004100 */
[--C-:B------:R-:W-:Y:S02]  /*e600*/  HADD2.F32 R7, -RZ, R79.reuse.H1_H1 ;  /* 0x3000004fff077230 */ /* 0x100fe40000004100 */
[----:B------:R-:W-:Y:S02]  /*e610*/  HADD2.F32 R79, -RZ, R79.H0_H0 ;  /* 0x2000004fff4f7230 */ /* 0x000fe40000004100 */
[--C-:B0-----:R-:W-:Y:S02]  /*e620*/  HADD2.F32 R5, -RZ, R11.reuse.H0_H0 ;  /* 0x2000000bff057230 */ /* 0x101fe40000004100 */
[----:B------:R-:W-:Y:S02]  /*e630*/  HADD2.F32 R11, -RZ, R11.H1_H1 ;  /* 0x3000000bff0b7230 */ /* 0x000fe40000004100 */
[--C-:B------:R-:W-:Y:S02]  /*e640*/  HADD2.F32 R0, -RZ, R8.reuse.H0_H0 ;  /* 0x20000008ff007230 */ /* 0x100fe40000004100 */
[----:B------:R-:W-:-:S02]  /*e650*/  HADD2.F32 R8, -RZ, R8.H1_H1 ;  /* 0x30000008ff087230 */ /* 0x000fc40000004100 */
[C---:B------:R-:W-:Y:S01]  /*e660*/  FMUL.FTZ R14, R11.reuse, R12 ;  /* 0x0000000c0b0e7220 */ /* 0x040fe20000410000 */
[-C--:B------:R-:W-:Y:S01]  /*e670*/  FMUL.FTZ R15, R11, R6.reuse ;  /* 0x000000060b0f7220 */ /* 0x080fe20000410000 */
[--C-:B------:R-:W-:Y:S02]  /*e680*/  HADD2.F32 R4, -RZ, R10.reuse.H0_H0 ;  /* 0x2000000aff047230 */ /* 0x100fe40000004100 */
[C---:B------:R-:W-:Y:S01]  /*e690*/  FFMA.FTZ R14, R5.reuse, R6, -R14 ;  /* 0x00000006050e7223 */ /* 0x040fe2000001080e */
[----:B------:R-:W-:Y:S01]  /*e6a0*/  FFMA.FTZ R21, R5, R12, R15 ;  /* 0x0000000c05157223 */ /* 0x000fe2000001000f */
[----:B------:R-:W-:Y:S02]  /*e6b0*/  HADD2.F32 R10, -RZ, R10.H1_H1 ;  /* 0x3000000aff0a7230 */ /* 0x000fe40000004100 */
[C---:B------:R-:W-:Y:S01]  /*e6c0*/  FMUL.FTZ R11, R8.reuse, R13 ;  /* 0x0000000d080b7220 */ /* 0x040fe20000410000 */
[----:B------:R-:W-:Y:S02]  /*e6d0*/  HADD2.F32 R3, -RZ, R9.H0_H0 ;  /* 0x20000009ff037230 */ /* 0x000fe40000004100 */
[----:B------:R-:W-:Y:S01]  /*e6e0*/  FMUL.FTZ R15, R8, R7 ;  /* 0x00000007080f7220 */ /* 0x000fe20000410000 */
[----:B------:R-:W-:-:S02]  /*e6f0*/  HADD2.F32 R5, -RZ, R78.H0_H0 ;  /* 0x2000004eff057230 */ /* 0x000fc40000004100 */
[----:B------:R-:W-:Y:S01]  /*e700*/  FFMA.FTZ R11, R0, R7, -R11 ;  /* 0x00000007000b7223 */ /* 0x000fe2000001080b */
[----:B------:R-:W-:Y:S02]  /*e710*/  HADD2.F32 R9, -RZ, R9.H1_H1 ;  /* 0x30000009ff097230 */ /* 0x000fe40000004100 */
[C---:B------:R-:W-:Y:S01]  /*e720*/  FMUL.FTZ R12, R10.reuse, R79 ;  /* 0x0000004f0a0c7220 */ /* 0x040fe20000410000 */
[----:B------:R-:W-:Y:S02]  /*e730*/  HADD2.F32 R8, -RZ, R20.H0_H0 ;  /* 0x20000014ff087230 */ /* 0x000fe40000004100 */
[-C--:B------:R-:W-:Y:S01]  /*e740*/  FMUL.FTZ R7, R10, R5.reuse ;  /* 0x000000050a077220 */ /* 0x080fe20000410000 */
[----:B------:R-:W-:Y:S02]  /*e750*/  HADD2.F32 R6, -RZ, R24.H0_H0 ;  /* 0x20000018ff067230 */ /* 0x000fe40000004100 */
[----:B------:R-:W-:Y:S01]  /*e760*/  FFMA.FTZ R12, R4, R5, R12 ;  /* 0x00000005040c7223 */ /* 0x000fe2000001000c */
[----:B------:R-:W-:Y:S01]  /*e770*/  FFMA.FTZ R0, R0, R13, R15 ;  /* 0x0000000d00007223 */ /* 0x000fe2000001000f */
[C---:B------:R-:W-:Y:S01]  /*e780*/  FMUL.FTZ R10, R9.reuse, R8 ;  /* 0x00000008090a7220 */ /* 0x040fe20000410000 */
[----:B------:R-:W-:Y:S01]  /*e790*/  FFMA.FTZ R79, R4, R79, -R7 ;  /* 0x0000004f044f7223 */ /* 0x000fe20000010807 */
[----:B------:R-:W-:Y:S01]  /*e7a0*/  FMUL.FTZ R9, R9, R6 ;  /* 0x0000000609097220 */ /* 0x000fe20000410000 */
[----:B------:R-:W-:Y:S01]  /*e7b0*/  F2FP.F16.F32.PACK_AB R7, R21, R14 ;  /* 0x0000000e1507723e */ /* 0x000fe200000000ff */
[C---:B------:R-:W-:Y:S01]  /*e7c0*/  FFMA.FTZ R5, R3.reuse, R6, -R10 ;  /* 0x0000000603057223 */ /* 0x040fe2000001080a */
[----:B------:R-:W-:Y:S01]  /*e7d0*/  F2FP.F16.F32.PACK_AB R4, R0, R11 ;  /* 0x0000000b0004723e */ /* 0x000fe200000000ff */
[----:B------:R-:W-:Y:S01]  /*e7e0*/  FFMA.FTZ R8, R3, R8, R9 ;  /* 0x0000000803087223 */ /* 0x000fe20000010009 */
[----:B------:R-:W-:-:S04]  /*e7f0*/  F2FP.F16.F32.PACK_AB R6, R12, R79 ;  /* 0x0000004f0c06723e */ /* 0x000fc800000000ff */
[----:B------:R-:W-:-:S05]  /*e800*/  F2FP.F16.F32.PACK_AB R5, R8, R5 ;  /* 0x000000050805723e */ /* 0x000fca00000000ff */
[----:B------:R0:W-:Y:S01]  /*e810*/  STS.128 [R37+0xf000], R4 ;  /* 0x00f0000425007388 */ /* 0x0001e20000000c00 */
[----:B------:R-:W-:Y:S05]  /*e820*/  BRA `(.L_x_1687) ;  /* 0x00000048009c7947 */ /* 0x000fea0003800000 */
.L_x_1648:
[----:B------:R-:W0:Y:S01]  /*e830*/  LDC R4, c[0x0][0x448] ;  /* 0x00011200ff047b82 */ /* 0x000e220000000800 */
[----:B------:R-:W-:Y:S01]  /*e840*/  ULDC.64 UR4, c[0x0][0x3f8] ;  /* 0x0000fe0000047ab9 */ /* 0x000fe20000000a00 */
[----:B------:R-:W-:Y:S01]  /*e850*/  ULDC.64 UR6, c[0x0][0x408] ;  /* 0x0001020000067ab9 */ /* 0x000fe20000000a00 */
[----:B------:R-:W-:Y:S02]  /*e860*/  IMAD.MOV.U32 R25, RZ, RZ, R33 ;  /* 0x000000ffff197224 */ /* 0x000fe400078e0021 */
[----:B------:R-:W-:Y:S01]  /*e870*/  IMAD.MOV.U32 R27, RZ, RZ, R29 ;  /* 0x000000ffff1b7224 */ /* 0x000fe200078e001d */
[----:B0-----:R-:W-:-:S13]  /*e880*/  ISETP.NE.AND P0, PT, R4, 0x1, PT ;  /* 0x000000010400780c */ /* 0x001fda0003f05270 */
[----:B------:R-:W0:Y:S08]  /*e890*/  @P0 LDC R6, c[0x0][0x44c] ;  /* 0x00011300ff060b82 */ /* 0x000e300000000800 */
[----:B------:R-:W1:Y:S01]  /*e8a0*/  @P0 LDC R5, c[0x0][0x450] ;  /* 0x00011400ff050b82 */ /* 0x000e620000000800 */
[----:B0-----:R-:W-:-:S05]  /*e8b0*/  @P0 IMAD.HI.U32 R6, R3, R6, RZ ;  /* 0x0000000603060227 */ /* 0x001fca00078e00ff */
[----:B-1----:R-:W-:-:S04]  /*e8c0*/  @P0 SHF.R.U32.HI R3, RZ, R5, R6 ;  /* 0x00000005ff030219 */ /* 0x002fc80000011606 */
[----:B------:R-:W-:Y:S01]  /*e8d0*/  SHF.R.S32.HI R5, RZ, 0x1f, R3 ;  /* 0x0000001fff057819 */ /* 0x000fe20000011403 */
[----:B------:R-:W-:-:S04]  /*e8e0*/  IMAD.WIDE.U32 R24, R3, UR4, R24 ;  /* 0x0000000403187c25 */ /* 0x000fc8000f8e0018 */
[C---:B------:R-:W-:Y:S02]  /*e8f0*/  IMAD R6, R5.reuse, UR4, RZ ;  /* 0x0000000405067c24 */ /* 0x040fe4000f8e02ff */
[----:B------:R-:W-:Y:S02]  /*e900*/  IMAD R8, R5, UR6, RZ ;  /* 0x0000000605087c24 */ /* 0x000fe4000f8e02ff */
[C---:B------:R-:W-:Y:S01]  /*e910*/  IMAD R5, R3.reuse, UR5, R6 ;  /* 0x0000000503057c24 */ /* 0x040fe2000f8e0206 */
[----:B------:R-:W-:Y:S01]  /*e920*/  ULDC.64 UR4, c[0x0][0x3e8] ;  /* 0x0000fa0000047ab9 */ /* 0x000fe20000000a00 */
[----:B------:R-:W-:Y:S01]  /*e930*/  IMAD.WIDE.U32 R26, R3, UR6, R26 ;  /* 0x00000006031a7c25 */ /* 0x000fe2000f8e001a */
[----:B------:R-:W-:Y:S01]  /*e940*/  LEA R21, P0, R24, UR4, 0x1 ;  /* 0x0000000418157c11 */ /* 0x000fe2000f8008ff */
[----:B------:R-:W-:Y:S01]  /*e950*/  UMOV UR4, 0xffffffff ;  /* 0xffffffff00047882 */ /* 0x000fe20000000000 */
[----:B------:R-:W-:Y:S01]  /*e960*/  IADD3 R5, R25, R5, RZ ;  /* 0x0000000519057210 */ /* 0x000fe20007ffe0ff */
[----:B------:R-:W-:Y:S01]  /*e970*/  IMAD R3, R3, UR7, R8 ;  /* 0x0000000703037c24 */ /* 0x000fe2000f8e0208 */
[----:B------:R-:W-:-:S02]  /*e980*/  ULDC.64 UR6, c[0x0][0x400] ;  /* 0x0001000000067ab9 */ /* 0x000fc40000000a00 */
[----:B------:R-:W-:Y:S01]  /*e990*/  LEA R20, P1, R26, UR6, 0x1 ;  /* 0x000000061a147c11 */ /* 0x000fe2000f8208ff */
[----:B------:R-:W-:Y:S01]  /*e9a0*/  IMAD.IADD R3, R27, 0x1, R3 ;  /* 0x000000011b037824 */ /* 0x000fe200078e0203 */
[----:B------:R-:W-:-:S04]  /*e9b0*/  LEA.HI.X R72, R24, UR5, R5, 0x1, P0 ;  /* 0x0000000518487c11 */ /* 0x000fc800080f0c05 */
[----:B------:R-:W-:Y:S01]  /*e9c0*/  LEA.HI.X R73, R26, UR7, R3, 0x1, P1 ;  /* 0x000000071a497c11 */ /* 0x000fe200088f0c03 */
[----:B------:R-:W-:Y:S06]  /*e9d0*/  BRA.DIV UR4, `(.L_x_1694) ;  /* 0x0000020a04447947 */ /* 0x000fec000b800000 */
[----:B------:R0:W1:Y:S04]  /*e9e0*/  SHFL.IDX PT, R5, R72, RZ, 0x181f ;  /* 0x00181fff48057589 */ /* 0x00006800000e0000 */
[----:B------:R0:W2:Y:S04]  /*e9f0*/  SHFL.IDX PT, R8, R21, RZ, 0x181f ;  /* 0x00181fff15087589 */ /* 0x0000a800000e0000 */
[----:B------:R0:W3:Y:S04]  /*ea00*/  SHFL.IDX PT, R7, R73, RZ, 0x181f ;  /* 0x00181fff49077589 */ /* 0x0000e800000e0000 */
[----:B------:R0:W4:Y:S02]  /*ea10*/  SHFL.IDX PT, R14, R20, RZ, 0x181f ;  /* 0x00181fff140e7589 */ /* 0x00012400000e0000 */
.L_x_2062:
        /* <DEDUP_REMOVED lines=13> */
[----:B------:R-:W-:Y:S01]  /*eaf0*/  ULDC UR4, c[0x0][0x3f4] ;  /* 0x0000fd0000047ab9 */ /* 0x000fe20000000800 */
[----:B-1----:R-:W-:Y:S01]  /*eb00*/  IMAD.MOV.U32 R9, RZ, RZ, R5 ;  /* 0x000000ffff097224 */ /* 0x002fe200078e0005 */
[----:B------:R-:W-:Y:S02]  /*eb10*/  ISETP.GE.AND P2, PT, R18, UR4, PT ;  /* 0x0000000412007c0c */ /* 0x000fe4000bf46270 */
[----:B------:R-:W-:Y:S02]  /*eb20*/  CS2R R56, SRZ ;  /* 0x0000000000387805 */ /* 0x000fe4000001ff00 */
[----:B------:R-:W-:Y:S02]  /*eb30*/  ISETP.GE.AND P3, PT, R221, UR4, PT ;  /* 0x00000004dd007c0c */ /* 0x000fe4000bf66270 */
[----:B------:R-:W-:Y:S01]  /*eb40*/  CS2R R58, SRZ ;  /* 0x00000000003a7805 */ /* 0x000fe2000001ff00 */
[----:B------:R-:W-:-:S06]  /*eb50*/  ULDC.64 UR6, c[0x0][0x208] ;  /* 0x0000820000067ab9 */ /* 0x000fcc0000000a00 */
[C---:B------:R-:W-:Y:S01]  /*eb60*/  @!P2 IMAD.SHL.U32 R11, R18.reuse, 0x2, RZ ;  /* 0x00000002120ba824 */ /* 0x040fe200078e00ff */
[----:B------:R-:W-:-:S04]  /*eb70*/  @!P2 SHF.L.U64.HI R12, R18, 0x1, R19 ;  /* 0x00000001120ca819 */ /* 0x000fc80000010213 */
[----:B--2---:R-:W-:Y:S02]  /*eb80*/  @!P2 IADD3 R4, P0, R8, R11, RZ ;  /* 0x0000000b0804a210 */ /* 0x004fe40007f1e0ff */
[----:B------:R-:W-:Y:S02]  /*eb90*/  CS2R R68, SRZ ;  /* 0x0000000000447805 */ /* 0x000fe4000001ff00 */
[----:B------:R-:W-:Y:S02]  /*eba0*/  CS2R R70, SRZ ;  /* 0x0000000000467805 */ /* 0x000fe4000001ff00 */
[----:B------:R-:W-:Y:S02]  /*ebb0*/  CS2R R60, SRZ ;  /* 0x00000000003c7805 */ /* 0x000fe4000001ff00 */
[----:B------:R-:W-:Y:S02]  /*ebc0*/  CS2R R62, SRZ ;  /* 0x00000000003e7805 */ /* 0x000fe4000001ff00 */
[----:B------:R-:W-:-:S02]  /*ebd0*/  CS2R R66, SRZ ;  /* 0x0000000000427805 */ /* 0x000fc4000001ff00 */
[----:B------:R-:W-:Y:S02]  /*ebe0*/  CS2R R64, SRZ ;  /* 0x0000000000407805 */ /* 0x000fe4000001ff00 */
[----:B------:R-:W-:-:S05]  /*ebf0*/  @!P2 IADD3.X R5, R5, R12, RZ, P0, !PT ;  /* 0x0000000c0505a210 */ /* 0x000fca00007fe4ff */
[----:B------:R1:W5:Y:S01]  /*ec00*/  @!P2 LD.E.128 R60, desc[UR6][R4.64] ;  /* 0x00000006043ca980 */ /* 0x000362000c101d00 */
[----:B---3--:R-:W-:Y:S01]  /*ec10*/  @!P3 IMAD.SHL.U32 R13, R6, 0x8, RZ ;  /* 0x00000008060db824 */ /* 0x008fe200078e00ff */
[----:B----4-:R-:W-:-:S03]  /*ec20*/  @!P2 IADD3 R6, P1, R14, R11, RZ ;  /* 0x0000000b0e06a210 */ /* 0x010fc60007f3e0ff */
[----:B------:R-:W-:-:S04]  /*ec30*/  @!P3 IMAD.WIDE R10, R13, 0x2, R8 ;  /* 0x000000020d0ab825 */ /* 0x000fc800078e0208 */
[----:B------:R-:W-:Y:S01]  /*ec40*/  IMAD.MOV.U32 R8, RZ, RZ, R14 ;  /* 0x000000ffff087224 */ /* 0x000fe200078e000e */
[----:B------:R1:W5:Y:S01]  /*ec50*/  @!P3 LD.E.128 R56, desc[UR6][R10.64] ;  /* 0x000000060a38b980 */ /* 0x000362000c101d00 */
[----:B------:R-:W-:Y:S02]  /*ec60*/  IMAD.MOV.U32 R9, RZ, RZ, R7 ;  /* 0x000000ffff097224 */ /* 0x000fe400078e0007 */
[----:B------:R-:W-:Y:S02]  /*ec70*/  @!P2 IMAD.X R7, R7, 0x1, R12, P1 ;  /* 0x000000010707a824 */ /* 0x000fe400008e060c */
[----:B------:R-:W-:-:S03]  /*ec80*/  @!P3 IMAD.WIDE R8, R13, 0x2, R8 ;  /* 0x000000020d08b825 */ /* 0x000fc600078e0208 */
[----:B------:R1:W5:Y:S04]  /*ec90*/  @!P2 LD.E.128 R64, desc[UR6][R6.64] ;  /* 0x000000060640a980 */ /* 0x000368000c101d00 */
[----:B------:R1:W5:Y:S02]  /*eca0*/  @!P3 LD.E.128 R68, desc[UR6][R8.64] ;  /* 0x000000060844b980 */ /* 0x000364000c101d00 */
.L_x_1696:
[----:B------:R-:W-:Y:S05]  /*ecb0*/  BSYNC B1 ;  /* 0x0000000000017941 */ /* 0x000fea0003800000 */
.L_x_1695:
[----:B-1---5:R-:W-:Y:S01]  /*ecc0*/  IMAD.MOV.U32 R6, RZ, RZ, R66 ;  /* 0x000000ffff067224 */ /* 0x022fe200078e0042 */
[----:B------:R-:W-:Y:S01]  /*ecd0*/  UMOV UR4, 0xffffffff ;  /* 0xffffffff00047882 */ /* 0x000fe20000000000 */
[----:B---3--:R-:W-:Y:S01]  /*ece0*/  IMAD.MOV.U32 R7, RZ, RZ, R67 ;  /* 0x000000ffff077224 */ /* 0x008fe200078e0043 */
[----:B------:R-:W-:Y:S01]  /*ecf0*/  CS2R R52, SRZ ;  /* 0x0000000000347805 */ /* 0x000fe2000001ff00 */
        /* <DEDUP_REMOVED lines=25> */
[----:B------:R-:W-:Y:S02]  /*ee90*/  MOV R4, R56 ;  /* 0x0000003800047202 */ /* 0x000fe40000000f00 */
[----:B------:R-:W-:Y:S02]  /*eea0*/  PRMT R120, R5, 0x7610, R120 ;  /* 0x0000761005787816 */ /* 0x000fe40000000078 */
[----:B------:R-:W-:Y:S02]  /*eeb0*/  PRMT R119, R4, 0x7610, R119 ;  /* 0x0000761004777816 */ /* 0x000fe40000000077 */
[----:B------:R-:W-:Y:S02]  /*eec0*/  PRMT R118, R6, 0x7610, R118 ;  /* 0x0000761006767816 */ /* 0x000fe40000000076 */
[----:B------:R-:W-:Y:S01]  /*eed0*/  PRMT R117, R117, 0x5410, R7 ;  /* 0x0000541075757816 */ /* 0x000fe20000000007 */
[----:B------:R-:W-:Y:S06]  /*eee0*/  BRA.DIV UR4, `(.L_x_1697) ;  /* 0x0000020604707947 */ /* 0x000fec000b800000 */
[----:B------:R1:W3:Y:S04]  /*eef0*/  SHFL.IDX PT, R5, R72, 0x1, 0x181f ;  /* 0x00381f0048057f89 */ /* 0x0002e800000e0000 */
[----:B--2---:R1:W2:Y:S04]  /*ef00*/  SHFL.IDX PT, R8, R21, 0x1, 0x181f ;  /* 0x00381f0015087f89 */ /* 0x0042a800000e0000 */
[----:B------:R1:W0:Y:S04]  /*ef10*/  SHFL.IDX PT, R7, R73, 0x1, 0x181f ;  /* 0x00381f0049077f89 */ /* 0x00022800000e0000 */
[----:B----4-:R1:W4:Y:S02]  /*ef20*/  SHFL.IDX PT, R14, R20, 0x1, 0x181f ;  /* 0x00381f00140e7f89 */ /* 0x01032400000e0000 */
.L_x_2068:
        /* <DEDUP_REMOVED lines=11> */
[----:B------:R-:W4:Y:S01]  /*efe0*/  LDL R6, [R1+0x48] ;  /* 0x0000480001067983 */ /* 0x000f220000100800 */
[----:B------:R-:W-:Y:S01]  /*eff0*/  ULDC UR4, c[0x0][0x3f4] ;  /* 0x0000fd0000047ab9 */ /* 0x000fe20000000800 */
[----:B---3--:R-:W-:Y:S01]  /*f000*/  IMAD.MOV.U32 R9, RZ, RZ, R5 ;  /* 0x000000ffff097224 */ /* 0x008fe200078e0005 */
        /* <DEDUP_REMOVED lines=13> */
[----:B------:R-:W-:Y:S01]  /*f0e0*/  CS2R R54, SRZ ;  /* 0x0000000000367805 */ /* 0x000fe2000001ff00 */
[----:B------:R-:W-:-:S05]  /*f0f0*/  @!P2 IMAD.X R5, R5, 0x1, R12, P0 ;  /* 0x000000010505a824 */ /* 0x000fca00000e060c */
[----:B------:R2:W5:Y:S01]  /*f100*/  @!P2 LD.E.128 R44, desc[UR6][R4.64] ;  /* 0x00000006042ca980 */ /* 0x000562000c101d00 */
[----:B----4-:R-:W-:Y:S02]  /*f110*/  @!P3 SHF.L.U32 R13, R6, 0x3, RZ ;  /* 0x00000003060db819 */ /* 0x010fe400000006ff */
[----:B------:R-:W-:-:S03]  /*f120*/  @!P2 IADD3 R6, P1, R14, R11, RZ ;  /* 0x0000000b0e06a210 */ /* 0x000fc60007f3e0ff */
[----:B------:R-:W-:-:S04]  /*f130*/  @!P3 IMAD.WIDE R10, R13, 0x2, R8 ;  /* 0x000000020d0ab825 */ /* 0x000fc800078e0208 */
[----:B------:R-:W-:Y:S01]  /*f140*/  IMAD.MOV.U32 R8, RZ, RZ, R14 ;  /* 0x000000ffff087224 */ /* 0x000fe200078e000e */
[----:B------:R2:W5:Y:S01]  /*f150*/  @!P3 LD.E.128 R40, desc[UR6][R10.64] ;  /* 0x000000060a28b980 */ /* 0x000562000c101d00 */
[----:B0-----:R-:W-:Y:S02]  /*f160*/  IMAD.MOV.U32 R9, RZ, RZ, R7 ;  /* 0x000000ffff097224 */ /* 0x001fe400078e0007 */
[----:B------:R-:W-:Y:S02]  /*f170*/  @!P2 IMAD.X R7, R7, 0x1, R12, P1 ;  /* 0x000000010707a824 */ /* 0x000fe400008e060c */
[----:B------:R-:W-:-:S03]  /*f180*/  @!P3 IMAD.WIDE R8, R13, 0x2, R8 ;  /* 0x000000020d08b825 */ /* 0x000fc600078e0208 */
[----:B------:R2:W5:Y:S04]  /*f190*/  @!P2 LD.E.128 R52, desc[UR6][R6.64] ;  /* 0x000000060634a980 */ /* 0x000568000c101d00 */
[----:B------:R2:W5:Y:S02]  /*f1a0*/  @!P3 LD.E.128 R48, desc[UR6][R8.64] ;  /* 0x000000060830b980 */ /* 0x000564000c101d00 */
.L_x_1699:
[----:B------:R-:W-:Y:S05]  /*f1b0*/  BSYNC B1 ;  /* 0x0000000000017941 */ /* 0x000fea0003800000 */
.L_x_1698:
[----:B--2--5:R-:W-:Y:S01]  /*f1c0*/  IMAD.MOV.U32 R4, RZ, RZ, R52 ;  /* 0x000000ffff047224 */ /* 0x024fe200078e0034 */
[----:B------:R-:W-:Y:S01]  /*f1d0*/  MOV R6, R54 ;  /* 0x0000003600067202 */ /* 0x000fe20000000f00 */
[----:B---3--:R-:W-:Y:S01]  /*f1e0*/  IMAD.MOV.U32 R5, RZ, RZ, R53 ;  /* 0x000000ffff057224 */ /* 0x008fe200078e0035 */
[----:B------:R-:W-:Y:S01]  /*f1f0*/  UMOV UR4, 0xffffffff ;  /* 0xffffffff00047882 */ /* 0x000fe20000000000 */
[----:B0-----:R-:W-:Y:S01]  /*f200*/  IMAD.MOV.U32 R7, RZ, RZ, R55 ;  /* 0x000000ffff077224 */ /* 0x001fe200078e0037 */
[----:B------:R-:W-:Y:S01]  /*f210*/  PRMT R113, R4, 0x5410, R6 ;  /* 0x0000541004717816 */ /* 0x000fe20000000006 */
[----:B------:R-:W-:Y:S01]  /*f220*/  IMAD.MOV.U32 R4, RZ, RZ, R48 ;  /* 0x000000ffff047224 */ /* 0x000fe200078e0030 */
[----:B------:R-:W-:Y:S01]  /*f230*/  PRMT R116, R5, 0x7610, R116 ;  /* 0x0000761005747816 */ /* 0x000fe20000000074 */
[----:B------:R-:W-:Y:S01]  /*f240*/  IMAD.MOV.U32 R5, RZ, RZ, R49 ;  /* 0x000000ffff057224 */ /* 0x000fe200078e0031 */
[----:B------:R-:W-:Y:S01]  /*f250*/  PRMT R114, R7, 0x7610, R114 ;  /* 0x0000761007727816 */ /* 0x000fe20000000072 */
[----:B------:R-:W-:-:S02]  /*f260*/  IMAD.MOV.U32 R6, RZ, RZ, R50 ;  /* 0x000000ffff067224 */ /* 0x000fc400078e0032 */
[----:B------:R-:W-:Y:S01]  /*f270*/  IMAD.MOV.U32 R7, RZ, RZ, R51 ;  /* 0x000000ffff077224 */ /* 0x000fe200078e0033 */
[----:B------:R-:W-:Y:S01]  /*f280*/  PRMT R109, R4, 0x5410, R5 ;  /* 0x00005410046d7816 */ /* 0x000fe20000000005 */
[----:B------:R-:W-:Y:S01]  /*f290*/  IMAD.MOV.U32 R4, RZ, RZ, R44 ;  /* 0x000000ffff047224 */ /* 0x000fe200078e002c */
[----:B------:R-:W-:Y:S02]  /*f2a0*/  MOV R5, R45 ;  /* 0x0000002d00057202 */ /* 0x000fe40000000f00 */
[----:B------:R-:W-:Y:S01]  /*f2b0*/  PRMT R110, R6, 0x5410, R7 ;  /* 0x00005410066e7816 */ /* 0x000fe20000000007 */
[----:B------:R-:W-:Y:S01]  /*f2c0*/  IMAD.MOV.U32 R6, RZ, RZ, R46 ;  /* 0x000000ffff067224 */ /* 0x000fe200078e002e */
[----:B------:R-:W-:Y:S01]  /*f2d0*/  PRMT R116, R116, 0x5410, R5 ;  /* 0x0000541074747816 */ /* 0x000fe20000000005 */
[----:B------:R-:W-:Y:S02]  /*f2e0*/  IMAD.MOV.U32 R7, RZ, RZ, R47 ;  /* 0x000000ffff077224 */ /* 0x000fe400078e002f */
[----:B------:R-:W-:Y:S01]  /*f2f0*/  IMAD.MOV.U32 R5, RZ, RZ, R41 ;  /* 0x000000ffff057224 */ /* 0x000fe200078e0029 */
[----:B------:R-:W-:Y:S01]  /*f300*/  PRMT R114, R114, 0x5410, R6 ;  /* 0x0000541072727816 */ /* 0x000fe20000000006 */
[----:B------:R-:W-:Y:S01]  /*f310*/  IMAD.MOV.U32 R6, RZ, RZ, R42 ;  /* 0x000000ffff067224 */ /* 0x000fe200078e002a */
[----:B------:R-:W-:Y:S01]  /*f320*/  PRMT R115, R4, 0x5410, R7 ;  /* 0x0000541004737816 */ /* 0x000fe20000000007 */
[----:B------:R-:W-:-:S02]  /*f330*/  IMAD.MOV.U32 R4, RZ, RZ, R40 ;  /* 0x000000ffff047224 */ /* 0x000fc400078e0028 */
[----:B------:R-:W-:-:S03]  /*f340*/  IMAD.MOV.U32 R7, RZ, RZ, R43 ;  /* 0x000000ffff077224 */ /* 0x000fc600078e002b */
[----:B------:R-:W-:Y:S02]  /*f350*/  PRMT R111, R4, 0x5410, R5 ;  /* 0x00005410046f7816 */ /* 0x000fe40000000005 */
[----:B------:R-:W-:Y:S01]  /*f360*/  PRMT R112, R6, 0x5410, R7 ;  /* 0x0000541006707816 */ /* 0x000fe20000000007 */
[----:B------:R-:W-:Y:S06]  /*f370*/  BRA.DIV UR4, `(.L_x_1700) ;  /* 0x0000020204bc7947 */ /* 0x000fec000b800000 */
[----:B------:R0:W2:Y:S04]  /*f380*/  SHFL.IDX PT, R5, R72, 0x2, 0x181f ;  /* 0x00581f0048057f89 */ /* 0x0000a800000e0000 */
[----:B------:R0:W3:Y:S04]  /*f390*/  SHFL.IDX PT, R8, R21, 0x2, 0x181f ;  /* 0x00581f0015087f89 */ /* 0x0000e800000e0000 */
[----:B------:R0:W0:Y:S04]  /*f3a0*/  SHFL.IDX PT, R7, R73, 0x2, 0x181f ;  /* 0x00581f0049077f89 */ /* 0x00002800000e0000 */
[----:B----4-:R4:W0:Y:S02]  /*f3b0*/  SHFL.IDX PT, R14, R20, 0x2, 0x181f ;  /* 0x00581f00140e7f89 */ /* 0x01082400000e0000 */
.L_x_2074:
[----:B------:R-:W-:Y:S01]  /*f3c0*/  IADD3 R4, R0, 0x40, RZ ;  /* 0x0000004000047810 */ /* 0x000fe20007ffe0ff */
[----:B------:R-:W-:Y:S01]  /*f3d0*/  BSSY B1, `(.L_x_1701) ;  /* 0x0000028000017945 */ /* 0x000fe20003800000 */
[----:B------:R-:W-:Y:S02]  /*f3e0*/  CS2R R36, SRZ ;  /* 0x0000000000247805 */ /* 0x000fe4000001ff00 */
[----:B------:R-:W-:Y:S02]  /*f3f0*/  CS2R R38, SRZ ;  /* 0x0000000000267805 */ /* 0x000fe4000001ff00 */
[----:B------:R-:W-:Y:S02]  /*f400*/  ISETP.GE.AND P0, PT, R4, R3, PT ;  /* 0x000000030400720c */ /* 0x000fe40003f06270 */
[----:B------:R-:W-:Y:S02]  /*f410*/  CS2R R32, SRZ ;  /* 0x0000000000207805 */ /* 0x000fe4000001ff00 */
[----:B------:R-:W-:-:S02]  /*f420*/  CS2R R34, SRZ ;  /* 0x0000000000227805 */ /* 0x000fc4000001ff00 */
[----:B------:R-:W-:Y:S02]  /*f430*/  CS2R R28, SRZ ;  /* 0x00000000001c7805 */ /* 0x000fe4000001ff00 */
[----:B------:R-:W-:Y:S02]  /*f440*/  CS2R R30, SRZ ;  /* 0x00000000001e7805 */ /* 0x000fe4000001ff00 */
[----:B------:R-:W-:Y:S02]  /*f450*/  CS2R R24, SRZ ;  /* 0x0000000000187805 */ /* 0x000fe4000001ff00 */
[----:B------:R-:W-:Y:S01]  /*f460*/  CS2R R26, SRZ ;  /* 0x00000000001a7805 */ /* 0x000fe2000001ff00 */
[----:B------:R-:W-:Y:S06]  /*f470*/  @P0 BRA `(.L_x_1702) ;  /* 0x0000000000740947 */ /* 0x000fec0003800000 */
[----:B------:R-:W4:Y:S01]  /*f480*/  LDL R6, [R1+0x48] ;  /* 0x0000480001067983 */ /* 0x000f220000100800 */
[----:B------:R-:W-:Y:S01]  /*f490*/  ULDC UR4, c[0x0][0x3f4] ;  /* 0x0000fd0000047ab9 */ /* 0x000fe20000000800 */
[----:B--2---:R-:W-:Y:S01]  /*f4a0*/  IMAD.MOV.U32 R9, RZ, RZ, R5 ;  /* 0x000000ffff097224 */ /* 0x004fe200078e0005 */
[----:B------:R-:W-:Y:S02]  /*f4b0*/  ISETP.GE.AND P2, PT, R18, UR4, PT ;  /* 0x0000000412007c0c */ /* 0x000fe4000bf46270 */
[----:B------:R-:W-:Y:S02]  /*f4c0*/  CS2R R24, SRZ ;  /* 0x0000000000187805 */ /* 0x000fe4000001ff00 */
[----:B------:R-:W-:Y:S02]  /*f4d0*/  ISETP.GE.AND P3, PT, R221, UR4, PT ;  /* 0x00000004dd007c0c */ /* 0x000fe4000bf66270 */
[----:B------:R-:W-:Y:S01]  /*f4e0*/  CS2R R26, SRZ ;  /* 0x00000000001a7805 */ /* 0x000fe2000001ff00 */
[----:B------:R-:W-:-:S06]  /*f4f0*/  ULDC.64 UR6, c[0x0][0x208] ;  /* 0x0000820000067ab9 */ /* 0x000fcc0000000a00 */
[C---:B------:R-:W-:Y:S01]  /*f500*/  @!P2 IMAD.SHL.U32 R11, R18.reuse, 0x2, RZ ;  /* 0x00000002120ba824 */ /* 0x040fe200078e00ff */
[----:B------:R-:W-:-:S04]  /*f510*/  @!P2 SHF.L.U64.HI R12, R18, 0x1, R19 ;  /* 0x00000001120ca819 */ /* 0x000fc80000010213 */
[----:B---3--:R-:W-:Y:S02]  /*f520*/  @!P2 IADD3 R4, P0, R8, R11, RZ ;  /* 0x0000000b0804a210 */ /* 0x008fe40007f1e0ff */
        /* <DEDUP_REMOVED lines=8> */
[----:B----4-:R-:W-:Y:S01]  /*f5b0*/  @!P3 IMAD.SHL.U32 R13, R6, 0x8, RZ ;  /* 0x00000008060db824 */ /* 0x010fe200078e00ff */
[----:B0-----:R-:W-:-:S03]  /*f5c0*/  @!P2 IADD3 R6, P1, R14, R11, RZ ;  /* 0x0000000b0e06a210 */ /* 0x001fc60007f3e0ff */
[----:B------:R-:W-:-:S04]  /*f5d0*/  @!P3 IMAD.WIDE R10, R13, 0x2, R8 ;  /* 0x000000020d0ab825 */ /* 0x000fc800078e0208 */
[----:B------:R-:W-:Y:S01]  /*f5e0*/  IMAD.MOV.U32 R8, RZ, RZ, R14 ;  /* 0x000000ffff087224 */ /* 0x000fe200078e000e */
[----:B------:R2:W5:Y:S01]  /*f5f0*/  @!P3 LD.E.128 R24, desc[UR6][R10.64] ;  /* 0x000000060a18b980 */ /* 0x000562000c101d00 */
[----:B------:R-:W-:Y:S01]  /*f600*/  IMAD.MOV.U32 R9, RZ, RZ, R7 ;  /* 0x000000ffff097224 */ /* 0x000fe200078e0007 */
[----:B------:R-:W-:Y:S01]  /*f610*/  @!P2 IADD3.X R7, R7, R12, RZ, P1, !PT ;  /* 0x0000000c0707a210 */ /* 0x000fe20000ffe4ff */
[----:B------:R-:W-:-:S04]  /*f620*/  @!P3 IMAD.WIDE R8, R13, 0x2, R8 ;  /* 0x000000020d08b825 */ /* 0x000fc800078e0208 */
[----:B------:R2:W5:Y:S04]  /*f630*/  @!P2 LD.E.128 R36, desc[UR6][R6.64] ;  /* 0x000000060624a980 */ /* 0x000568000c101d00 */
[----:B------:R2:W5:Y:S02]  /*f640*/  @!P3 LD.E.128 R32, desc[UR6][R8.64] ;  /* 0x000000060820b980 */ /* 0x000564000c101d00 */
.L_x_1702:
[----:B------:R-:W-:Y:S05]  /*f650*/  BSYNC B1 ;  /* 0x0000000000017941 */ /* 0x000fea0003800000 */
.L_x_1701:
[----:B--2--5:R-:W-:Y:S01]  /*f660*/  IMAD.MOV.U32 R4, RZ, RZ, R36 ;  /* 0x000000ffff047224 */ /* 0x024fe200078e0024 */
[----:B------:R-:W-:Y:S01]  /*f670*/  UMOV UR4, 0xffffffff ;  /* 0xffffffff00047882 */ /* 0x000fe20000000000 */
[----:B------:R-:W-:Y:S02]  /*f680*/  IMAD.MOV.U32 R5, RZ, RZ, R37 ;  /* 0x000000ffff057224 */ /* 0x000fe400078e0025 */
[----:B------:R-:W-:Y:S02]  /*f690*/  IMAD.MOV.U32 R6, RZ, RZ, R38 ;  /* 0x000000ffff067224 */ /* 0x000fe400078e0026 */
[----:B0-----:R-:W-:Y:S01]  /*f6a0*/  IMAD.MOV.U32 R7, RZ, RZ, R39 ;  /* 0x000000ffff077224 */ /* 0x001fe200078e0027 */
        /* <DEDUP_REMOVED lines=18> */
[----:B------:R-:W-:Y:S02]  /*f7d0*/  PRMT R96, R5, 0x5410, R4 ;  /* 0x0000541005607816 */ /* 0x000fe40000000004 */
[----:B------:R-:W-:Y:S02]  /*f7e0*/  CS2R R4, SRZ ;  /* 0x0000000000047805 */ /* 0x000fe4000001ff00 */
[----:B------:R-:W-:Y:S01]  /*f7f0*/  PRMT R95, R7, 0x5410, R6 ;  /* 0x00005410075f7816 */ /* 0x000fe20000000006 */
[----:B------:R-:W-:Y:S06]  /*f800*/  BRA.DIV UR4, `(.L_x_1703) ;  /* 0x0000020204087947 */ /* 0x000fec000b800000 */
[----:B------:R0:W2:Y:S04]  /*f810*/  SHFL.IDX PT, R77, R72, 0x3, 0x181f ;  /* 0x00781f00484d7f89 */ /* 0x0000a800000e0000 */
[----:B-1----:R-:W1:Y:S04]  /*f820*/  SHFL.IDX PT, R21, R21, 0x3, 0x181f ;  /* 0x00781f0015157f89 */ /* 0x002e6800000e0000 */
[----:B------:R0:W0:Y:S04]  /*f830*/  SHFL.IDX PT, R80, R73, 0x3, 0x181f ;  /* 0x00781f0049507f89 */ /* 0x00002800000e0000 */
[----:B------:R0:W0:Y:S02]  /*f840*/  SHFL.IDX PT, R78, R20, 0x3, 0x181f ;  /* 0x00781f00144e7f89 */ /* 0x00002400000e0000 */
.L_x_2080:
[----:B------:R-:W5:Y:S01]  /*f850*/  LDL R12, [R1+0x54] ;  /* 0x00005400010c7983 */ /* 0x000f620000100800 */
[----:B------:R-:W-:Y:S01]  /*f860*/  VIADD R0, R0, 0x60 ;  /* 0x0000006000007836 */ /* 0x000fe20000000000 */
[----:B------:R-:W-:Y:S01]  /*f870*/  BSSY B1, `(.L_x_1704) ;  /* 0x000002c000017945 */ /* 0x000fe20003800000 */
[----:B------:R-:W-:Y:S02]  /*f880*/  CS2R R6, SRZ ;  /* 0x0000000000067805 */ /* 0x000fe4000001ff00 */
[----:B---3--:R-:W-:Y:S02]  /*f890*/  CS2R R8, SRZ ;  /* 0x0000000000087805 */ /* 0x008fe4000001ff00 */
[----:B------:R-:W-:Y:S02]  /*f8a0*/  CS2R R10, SRZ ;  /* 0x00000000000a7805 */ /* 0x000fe4000001ff00 */
[----:B------:R-:W-:Y:S02]  /*f8b0*/  ISETP.GE.AND P0, PT, R0, R3, PT ;  /* 0x000000030000720c */ /* 0x000fe40003f06270 */
[----:B------:R-:W-:-:S02]  /*f8c0*/  CS2R R14, SRZ ;  /* 0x00000000000e7805 */ /* 0x000fc4000001ff00 */
[----:B0-----:R-:W-:Y:S02]  /*f8d0*/  CS2R R72, SRZ ;  /* 0x0000000000487805 */ /* 0x001fe4000001ff00 */
[----:B------:R-:W-:Y:S02]  /*f8e0*/  CS2R R74, SRZ ;  /* 0x00000000004a7805 */ /* 0x000fe4000001ff00 */
[----:B-----5:R-:W-:-:S04]  /*f8f0*/  LEA.HI R81, R12, R12, RZ, 0x1 ;  /* 0x0000000c0c517211 */ /* 0x020fc800078f08ff */
[----:B------:R-:W-:-:S05]  /*f900*/  LOP3.LUT R81, R81, 0xfffffffe, RZ, 0xc0, !PT ;  /* 0xfffffffe51517812 */ /* 0x000fca00078ec0ff */
[----:B------:R-:W-:Y:S01]  /*f910*/  IMAD.IADD R81, R12, 0x1, -R81 ;  /* 0x000000010c517824 */ /* 0x000fe200078e0a51 */
[----:B------:R-:W-:-:S04]  /*f920*/  CS2R R12, SRZ ;  /* 0x00000000000c7805 */ /* 0x000fc8000001ff00 */
[----:B------:R-:W-:Y:S01]  /*f930*/  SHF.L.U32 R81, R81, 0x1f, RZ ;  /* 0x0000001f51517819 */ /* 0x000fe200000006ff */
[----:B------:R-:W-:Y:S06]  /*f940*/  @P0 BRA `(.L_x_1705) ;  /* 0x0000000000780947 */ /* 0x000fec0003800000 */
[----:B----4-:R-:W3:Y:S01]  /*f950*/  LDL R20, [R1+0x48] ;  /* 0x0000480001147983 */ /* 0x010ee20000100800 */
[----:B------:R-:W-:Y:S01]  /*f960*/  ULDC UR4, c[0x0][0x3f4] ;  /* 0x0000fd0000047ab9 */ /* 0x000fe20000000800 */
[----:B-1----:R-:W-:Y:S01]  /*f970*/  IMAD.MOV.U32 R4, RZ, RZ, R21 ;  /* 0x000000ffff047224 */ /* 0x002fe200078e0015 */
[----:B------:R-:W-:Y:S01]  /*f980*/  ISETP.GE.AND P3, PT, R221, UR4, PT ;  /* 0x00000004dd007c0c */ /* 0x000fe2000bf66270 */
[----:B--2---:R-:W-:Y:S01]  /*f990*/  IMAD.MOV.U32 R5, RZ, RZ, R77 ;  /* 0x000000ffff057224 */ /* 0x004fe200078e004d */
[----:B------:R-:W-:Y:S02]  /*f9a0*/  ISETP.GE.AND P2, PT, R18, UR4, PT ;  /* 0x0000000412007c0c */ /* 0x000fe4000bf46270 */
[----:B------:R-:W-:Y:S02]  /*f9b0*/  CS2R R72, SRZ ;  /* 0x0000000000487805 */ /* 0x000fe4000001ff00 */
[----:B------:R-:W-:Y:S01]  /*f9c0*/  CS2R R74, SRZ ;  /* 0x00000000004a7805 */ /* 0x000fe2000001ff00 */
[----:B------:R-:W-:Y:S01]  /*f9d0*/  IMAD.MOV.U32 R6, RZ, RZ, R78 ;  /* 0x000000ffff067224 */ /* 0x000fe200078e004e */
[----:B------:R-:W-:Y:S01]  /*f9e0*/  ULDC.64 UR6, c[0x0][0x208] ;  /* 0x0000820000067ab9 */ /* 0x000fe20000000a00 */
[----:B------:R-:W-:-:S06]  /*f9f0*/  IMAD.MOV.U32 R7, RZ, RZ, R80 ;  /* 0x000000ffff077224 */ /* 0x000fcc00078e0050 */
[C---:B------:R-:W-:Y:S02]  /*fa00*/  @!P2 SHF.L.U32 R76, R18.reuse, 0x1, RZ ;  /* 0x00000001124ca819 */ /* 0x040fe400000006ff */
[----:B------:R-:W-:Y:S02]  /*fa10*/  @!P2 SHF.L.U64.HI R0, R18, 0x1, R19 ;  /* 0x000000011200a819 */ /* 0x000fe40000010213 */
[----:B------:R-:W-:Y:S02]  /*fa20*/  CS2R R8, SRZ ;  /* 0x0000000000087805 */ /* 0x000fe4000001ff00 */
[----:B------:R-:W-:Y:S02]  /*fa30*/  CS2R R10, SRZ ;  /* 0x00000000000a7805 */ /* 0x000fe4000001ff00 */
[----:B------:R-:W-:Y:S02]  /*fa40*/  CS2R R12, SRZ ;  /* 0x00000000000c7805 */ /* 0x000fe4000001ff00 */
[----:B------:R-:W-:Y:S01]  /*fa50*/  CS2R R14, SRZ ;  /* 0x00000000000e7805 */ /* 0x000fe2000001ff00 */
[----:B---3--:R-:W-:Y:S01]  /*fa60*/  @!P3 IMAD.SHL.U32 R79, R20, 0x8, RZ ;  /* 0x00000008144fb824 */ /* 0x008fe200078e00ff */
[----:B------:R-:W-:-:S02]  /*fa70*/  @!P2 IADD3 R20, P0, R21, R76, RZ ;  /* 0x0000004c1514a210 */ /* 0x000fc40007f1e0ff */
[----:B------:R-:W-:Y:S01]  /*fa80*/  @!P2 IADD3 R76, P1, R78, R76, RZ ;  /* 0x0000004c4e4ca210 */ /* 0x000fe20007f3e0ff */
[----:B------:R-:W-:-:S04]  /*fa90*/  @!P3 IMAD.WIDE R4, R79, 0x2, R4 ;  /* 0x000000024f04b825 */ /* 0x000fc800078e0204 */
[----:B------:R-:W-:Y:S01]  /*faa0*/  @!P3 IMAD.WIDE R78, R79, 0x2, R6 ;  /* 0x000000024f4eb825 */ /* 0x000fe200078e0206 */
[----:B------:R0:W5:Y:S01]  /*fab0*/  @!P3 LD.E.128 R72, desc[UR6][R4.64] ;  /* 0x000000060448b980 */ /* 0x000162000c101d00 */
[----:B------:R-:W-:Y:S02]  /*fac0*/  CS2R R6, SRZ ;  /* 0x0000000000067805 */ /* 0x000fe4000001ff00 */
[--C-:B------:R-:W-:Y:S01]  /*fad0*/  @!P2 IMAD.X R21, R77, 0x1, R0.reuse, P0 ;  /* 0x000000014d15a824 */ /* 0x100fe200000e0600 */
[----:B------:R3:W5:Y:S01]  /*fae0*/  @!P3 LD.E.128 R8, desc[UR6][R78.64] ;  /* 0x000000064e08b980 */ /* 0x000762000c101d00 */
[----:B------:R-:W-:-:S03]  /*faf0*/  @!P2 IMAD.X R77, R80, 0x1, R0, P1 ;  /* 0x00000001504da824 */ /* 0x000fc600008e0600 */
[----:B------:R3:W5:Y:S01]  /*fb00*/  @!P2 LD.E.128 R12, desc[UR6][R20.64] ;  /* 0x00000006140ca980 */ /* 0x000762000c101d00 */
[----:B0-----:R-:W-:-:S06]  /*fb10*/  CS2R R4, SRZ ;  /* 0x0000000000047805 */ /* 0x001fcc000001ff00 */
[----:B------:R3:W5:Y:S02]  /*fb20*/  @!P2 LD.E.128 R4, desc[UR6][R76.64] ;  /* 0x000000064c04a980 */ /* 0x000764000c101d00 */
.L_x_1705:
[----:B------:R-:W-:Y:S05]  /*fb30*/  BSYNC B1 ;  /* 0x0000000000017941 */ /* 0x000fea0003800000 */
.L_x_1704:
[----:B---3--:R-:W3:Y:S01]  /*fb40*/  LDL R78, [R1+0x14] ;  /* 0x00001400014e7983 */ /* 0x008ee20000100800 */
[----:B------:R-:W0:Y:S01]  /*fb50*/  SYNCS.PHASECHK.TRANS64.TRYWAIT P0, [R16+URZ+0x30800], R81 ;  /* 0x03080051100075a7 */ /* 0x000e22000800017f */
[----:B----45:R-:W-:Y:S01]  /*fb60*/  IMAD.MOV.U32 R20, RZ, RZ, R6 ;  /* 0x000000ffff147224 */ /* 0x030fe200078e0006 */
[----:B-1----:R-:W-:Y:S01]  /*fb70*/  MOV R21, R5 ;  /* 0x0000000500157202 */ /* 0x002fe20000000f00 */
[----:B------:R-:W-:Y:S01]  /*fb80*/  IMAD.MOV.U32 R0, RZ, RZ, R7 ;  /* 0x000000ffff007224 */ /* 0x000fe200078e0007 */
[----:B--2---:R-:W-:Y:S01]  /*fb90*/  MOV R77, R12 ;  /* 0x0000000c004d7202 */ /* 0x004fe20000000f00 */
[----:B------:R-:W-:Y:S01]  /*fba0*/  IMAD.MOV.U32 R76, RZ, RZ, R4 ;  /* 0x000000ffff4c7224 */ /* 0x000fe200078e0004 */
[----:B------:R-:W-:Y:S02]  /*fbb0*/  BSSY B1, `(.L_x_1706) ;  /* 0x0000013000017945 */ /* 0x000fe40003800000 */
[----:B------:R-:W-:Y:S01]  /*fbc0*/  PRMT R99, R20, 0x5410, R0 ;  /* 0x0000541014637816 */ /* 0x000fe20000000000 */
[----:B------:R-:W-:Y:S01]  /*fbd0*/  IMAD.MOV.U32 R20, RZ, RZ, R10 ;  /* 0x000000ffff147224 */ /* 0x000fe200078e000a */
[----:B------:R-:W-:Y:S01]  /*fbe0*/  PRMT R98, R76, 0x5410, R21 ;  /* 0x000054104c627816 */ /* 0x000fe20000000015 */
[----:B------:R-:W-:-:S02]  /*fbf0*/  IMAD.MOV.U32 R0, RZ, RZ, R11 ;  /* 0x000000ffff007224 */ /* 0x000fc400078e000b */
[----:B------:R-:W-:Y:S02]  /*fc00*/  IMAD.MOV.U32 R21, RZ, RZ, R8 ;  /* 0x000000ffff157224 */ /* 0x000fe400078e0008 */
[----:B------:R-:W-:Y:S01]  /*fc10*/  IMAD.MOV.U32 R76, RZ, RZ, R9 ;  /* 0x000000ffff4c7224 */ /* 0x000fe200078e0009 */
[----:B------:R-:W-:Y:S01]  /*fc20*/  PRMT R84, R20, 0x5410, R0 ;  /* 0x0000541014547816 */ /* 0x000fe20000000000 */
[----:B------:R-:W-:Y:S02]  /*fc30*/  IMAD.MOV.U32 R20, RZ, RZ, R14 ;  /* 0x000000ffff147224 */ /* 0x000fe400078e000e */
[----:B------:R-:W-:Y:S01]  /*fc40*/  IMAD.MOV.U32 R0, RZ, RZ, R15 ;  /* 0x000000ffff007224 */ /* 0x000fe200078e000f */
[----:B------:R-:W-:Y:S01]  /*fc50*/  PRMT R21, R21, 0x5410, R76 ;  /* 0x0000541015157816 */ /* 0x000fe2000000004c */
[----:B------:R-:W-:-:S03]  /*fc60*/  IMAD.MOV.U32 R76, RZ, RZ, R13 ;  /* 0x000000ffff4c7224 */ /* 0x000fc600078e000d */
[----:B------:R-:W-:Y:S01]  /*fc70*/  PRMT R102, R20, 0x5410, R0 ;  /* 0x0000541014667816 */ /* 0x000fe20000000000 */
[----:B------:R-:W-:Y:S01]  /*fc80*/  IMAD.MOV.U32 R20, RZ, RZ, R72 ;  /* 0x000000ffff147224 */ /* 0x000fe200078e0048 */
[----:B------:R-:W-:Y:S01]  /*fc90*/  PRMT R101, R77, 0x5410, R76 ;  /* 0x000054104d657816 */ /* 0x000fe2000000004c */
[----:B------:R-:W-:-:S05]  /*fca0*/  IMAD.MOV.U32 R0, RZ, RZ, R73 ;  /* 0x000000ffff007224 */ /* 0x000fca00078e0049 */
[----:B------:R-:W-:Y:S02]  /*fcb0*/  PRMT R85, R20, 0x5410, R0 ;  /* 0x0000541014557816 */ /* 0x000fe40000000000 */
[----:B---3--:R-:W-:Y:S01]  /*fcc0*/  VIADDMNMX R0, R3, -R78, 0x80, PT ;  /* 0x0000008003007446 */ /* 0x008fe2000380094e */
[----:B0-----:R-:W-:Y:S06]  /*fcd0*/  @!P0 BRA `(.L_x_1707) ;  /* 0x000001fc00488947 */ /* 0x001fec0003800000 */
.L_x_2081:
[----:B------:R-:W-:Y:S05]  /*fce0*/  BSYNC B1 ;  /* 0x0000000000017941 */ /* 0x000fea0003800000 */
.L_x_1706:
        /* <DEDUP_REMOVED lines=8> */
[C---:B------:R-:W-:Y:S01]  /*fd70*/  IMAD.SHL.U32 R122, R23.reuse, 0x40, RZ ;  /* 0x00000040177a7824 */ /* 0x040fe200078e00ff */
[----:B------:R-:W-:Y:S01]  /*fd80*/  BSSY B2, `(.L_x_1710) ;  /* 0x0000068000027945 */ /* 0x000fe20003800000 */
[----:B------:R-:W-:-:S03]  /*fd90*/  IMAD.SHL.U32 R123, R23, 0x40, RZ ;  /* 0x00000040177b7824 */ /* 0x000fc600078e00ff */
[----:B------:R-:W-:-:S04]  /*fda0*/  LOP3.LUT R122, R122, 0x1c0, RZ, 0xc0, !PT ;  /* 0x000001c07a7a7812 */ /* 0x000fc800078ec0ff */
[----:B------:R-:W-:Y:S02]  /*fdb0*/  SHF.R.U32.HI R122, RZ, 0x3, R122 ;  /* 0x00000003ff7a7819 */ /* 0x000fe4000001167a */
[-C--:B--2---:R-:W-:Y:S02]  /*fdc0*/  ISETP.GE.AND P0, PT, R18, R3.reuse, PT ;  /* 0x000000031200720c */ /* 0x084fe40003f06270 */
[----:B------:R-:W-:-:S11]  /*fdd0*/  ISETP.GE.AND P1, PT, R221, R3, PT ;  /* 0x00000003dd00720c */ /* 0x000fd60003f26270 */
[----:B-1----:R-:W-:Y:S05]  /*fde0*/  @P0 BRA `(.L_x_1711) ;  /* 0x0000000400840947 */ /* 0x002fea0003800000 */
[----:B------:R-:W2:Y:S04]  /*fdf0*/  LDL R76, [R1+0x44] ;  /* 0x00004400014c7983 */ /* 0x000ea80000100800 */
[----:B------:R-:W0:Y:S01]  /*fe00*/  LDL R124, [R1+0x30] ;  /* 0x00003000017c7983 */ /* 0x000e220000100800 */
[----:B------:R-:W-:Y:S01]  /*fe10*/  HADD2.F32 R88, -RZ, R88.H0_H0 ;  /* 0x20000058ff587230 */ /* 0x000fe20000004100 */
[--C-:B------:R-:W-:Y:S01]  /*fe20*/  SHF.R.U32.HI R92, RZ, 0x10, R61.reuse ;  /* 0x00000010ff5c7819 */ /* 0x100fe2000001163d */
[----:B------:R-:W-:Y:S01]  /*fe30*/  HADD2.F32 R90, -RZ, R90.H0_H0 ;  /* 0x2000005aff5a7230 */ /* 0x000fe20000004100 */
[----:B------:R-:W-:Y:S02]  /*fe40*/  SHF.R.U64 R60, R60, 0x10, R61 ;  /* 0x000000103c3c7819 */ /* 0x000fe4000000123d */
[----:B------:R-:W-:Y:S01]  /*fe50*/  SHF.R.U64 R64, R64, 0x10, R65 ;  /* 0x0000001040407819 */ /* 0x000fe20000001241 */
[----:B------:R-:W-:Y:S01]  /*fe60*/  HADD2.F32 R92, -RZ, R92.H0_H0 ;  /* 0x2000005cff5c7230 */ /* 0x000fe20000004100 */
[----:B------:R-:W-:Y:S01]  /*fe70*/  SHF.R.U64 R66, R66, 0x10, R67 ;  /* 0x0000001042427819 */ /* 0x000fe20000001243 */
[----:B------:R-:W-:Y:S01]  /*fe80*/  HADD2.F32 R60, -RZ, R60.H0_H0 ;  /* 0x2000003cff3c7230 */ /* 0x000fe20000004100 */
[----:B------:R-:W-:Y:S01]  /*fe90*/  SHF.R.U64 R62, R62, 0x10, R63 ;  /* 0x000000103e3e7819 */ /* 0x000fe2000000123f */
[----:B------:R-:W-:-:S02]  /*fea0*/  HADD2.F32 R64, -RZ, R64.H0_H0 ;  /* 0x20000040ff407230 */ /* 0x000fc40000004100 */
[----:B------:R-:W-:Y:S02]  /*feb0*/  HADD2.F32 R66, -RZ, R66.H0_H0 ;  /* 0x20000042ff427230 */ /* 0x000fe40000004100 */
[----:B------:R-:W-:Y:S01]  /*fec0*/  HADD2.F32 R62, -RZ, R62.H0_H0 ;  /* 0x2000003eff3e7230 */ /* 0x000fe20000004100 */
[----:B--2---:R-:W-:-:S04]  /*fed0*/  LEA.HI R20, R3, R76, RZ, 0x1d ;  /* 0x0000004c03147211 */ /* 0x004fc800078fe8ff */
[----:B------:R-:W-:Y:S01]  /*fee0*/  SHF.R.S32.HI R76, RZ, 0x1f, R20 ;  /* 0x0000001fff4c7819 */ /* 0x000fe20000011414 */
[----:B------:R-:W-:Y:S01]  /*fef0*/  IMAD.SHL.U32 R77, R20, 0x8, RZ ;  /* 0x00000008144d7824 */ /* 0x000fe200078e00ff */
[----:B0-----:R-:W0:Y:S02]  /*ff00*/  LDS.128 R80, [R124] ;  /* 0x000000007c507984 */ /* 0x001e240000000c00 */
[----:B------:R-:W-:Y:S02]  /*ff10*/  LEA.HI R76, R76, R20, RZ, 0x3 ;  /* 0x000000144c4c7211 */ /* 0x000fe400078f18ff */
[----:B------:R-:W-:-:S03]  /*ff20*/  LOP3.LUT R20, R77, 0x38, RZ, 0xc0, !PT ;  /* 0x000000384d147812 */ /* 0x000fc600078ec0ff */
[----:B------:R-:W-:Y:S01]  /*ff30*/  IMAD.SHL.U32 R76, R76, 0x400, RZ ;  /* 0x000004004c4c7824 */ /* 0x000fe200078e00ff */
[----:B------:R-:W-:-:S04]  /*ff40*/  LOP3.LUT R20, R20, 0x1c0, R123, 0xf8, !PT ;  /* 0x000001c014147812 */ /* 0x000fc800078ef87b */
[----:B------:R-:W-:Y:S02]  /*ff50*/  LOP3.LUT R20, R20, R122, RZ, 0x3c, !PT ;  /* 0x0000007a14147212 */ /* 0x000fe400078e3cff */
[----:B------:R-:W-:-:S04]  /*ff60*/  LOP3.LUT R76, R76, 0x7fffe000, RZ, 0xc0, !PT ;  /* 0x7fffe0004c4c7812 */ /* 0x000fc800078ec0ff */
[----:B-----5:R-:W-:-:S05]  /*ff70*/  IADD3 R20, R20, R76, R121 ;  /* 0x0000004c14147210 */ /* 0x020fca0007ffe079 */
[----:B------:R-:W-:-:S05]  /*ff80*/  IMAD R20, R20, 0x2, R16 ;  /* 0x0000000214147824 */ /* 0x000fca00078e0210 */
[----:B------:R-:W1:Y:S01]  /*ff90*/  LDS.128 R76, [R20+0x10400] ;  /* 0x01040000144c7984 */ /* 0x000e620000000c00 */
[--C-:B0-----:R-:W-:Y:S02]  /*ffa0*/  HADD2.F32 R87, -RZ, R81.reuse.H0_H0 ;  /* 0x20000051ff577230 */ /* 0x101fe40000004100 */
[----:B------:R-:W-:Y:S02]  /*ffb0*/  HADD2.F32 R81, -RZ, R81.H1_H1 ;  /* 0x30000051ff517230 */ /* 0x000fe40000004100 */
[--C-:B------:R-:W-:Y:S02]  /*ffc0*/  HADD2.F32 R61, -RZ, R82.reuse.H0_H0 ;  /* 0x20000052ff3d7230 */ /* 0x100fe40000004100 */
[----:B------:R-:W-:Y:S02]  /*ffd0*/  HADD2.F32 R82, -RZ, R82.H1_H1 ;  /* 0x30000052ff527230 */ /* 0x000fe40000004100 */
[--C-:B-1----:R-:W-:Y:S02]  /*ffe0*/  HADD2.F32 R89, -RZ, R77.reuse.H0_H0 ;  /* 0x2000004dff597230 */ /* 0x102fe40000004100 */
[----:B------:R-:W-:-:S03]  /*fff0*/  HADD2.F32 R77, -RZ, R77.H1_H1 ;  /* 0x3000004dff4d7230 */ /* 0x000fc60000004100 */
[C---:B------:R-:W-:Y:S01]  /*10000*/  FMUL.FTZ R91, R89.reuse, R88 ;  /* 0x00000058595b7220 */ /* 0x040fe20000410000 */
[----:B------:R-:W-:-:S03]  /*10010*/  FMUL.FTZ R89, R89, R90 ;  /* 0x0000005a59597220 */ /* 0x000fc60000410000 */
[C---:B------:R-:W-:Y:S01]  /*10020*/  FFMA.FTZ R90, R87.reuse, R90, -R91 ;  /* 0x0000005a575a7223 */ /* 0x040fe2000001085b */
[----:B------:R-:W-:Y:S01]  /*10030*/  SHF.R.U32.HI R91, RZ, 0x10, R65 ;  /* 0x00000010ff5b7819 */ /* 0x000fe20000011641 */
[----:B------:R-:W-:Y:S01]  /*10040*/  FFMA.FTZ R87, R87, R88, R89 ;  /* 0x0000005857577223 */ /* 0x000fe20000010059 */
[----:B------:R-:W-:Y:S02]  /*10050*/  HADD2.F32 R89, -RZ, R97.H1_H1 ;  /* 0x30000061ff597230 */ /* 0x000fe40000004100 */
[----:B------:R-:W-:Y:S02]  /*10060*/  HADD2.F32 R65, -RZ, R108.H0_H0 ;  /* 0x2000006cff417230 */ /* 0x000fe40000004100 */
[----:B------:R-:W-:-:S05]  /*10070*/  HADD2.F32 R91, -RZ, R91.H0_H0 ;  /* 0x2000005bff5b7230 */ /* 0x000fca0000004100 */
[C---:B------:R-:W-:Y:S01]  /*10080*/  FMUL.FTZ R88, R77.reuse, R91 ;  /* 0x0000005b4d587220 */ /* 0x040fe20000410000 */
[----:B------:R-:W-:-:S03]  /*10090*/  FMUL.FTZ R77, R77, R92 ;  /* 0x0000005c4d4d7220 */ /* 0x000fc60000410000 */
[C---:B------:R-:W-:Y:S01]  /*100a0*/  FFMA.FTZ R92, R81.reuse, R92, -R88 ;  /* 0x0000005c515c7223 */ /* 0x040fe20000010858 */
[----:B------:R-:W-:Y:S01]  /*100b0*/  FFMA.FTZ R91, R81, R91, R77 ;  /* 0x0000005b515b7223 */ /* 0x000fe2000001004d */
[----:B------:R-:W-:Y:S02]  /*100c0*/  HADD2.F32 R77, -RZ, R97.H0_H0 ;  /* 0x20000061ff4d7230 */ /* 0x000fe40000004100 */
[----:B------:R-:W-:Y:S02]  /*100d0*/  HADD2.F32 R88, -RZ, R76.H0_H0 ;  /* 0x2000004cff587230 */ /* 0x000fe40000004100 */
[----:B------:R-:W-:Y:S02]  /*100e0*/  HADD2.F32 R81, -RZ, R80.H0_H0 ;  /* 0x20000050ff517230 */ /* 0x000fe40000004100 */
[----:B------:R-:W-:Y:S02]  /*100f0*/  HADD2.F32 R76, -RZ, R76.H1_H1 ;  /* 0x3000004cff4c7230 */ /* 0x000fe40000004100 */
[C---:B------:R-:W-:Y:S01]  /*10100*/  FMUL.FTZ R97, R88.reuse, R77 ;  /* 0x0000004d58617220 */ /* 0x040fe20000410000 */
[----:B------:R-:W-:Y:S01]  /*10110*/  FMUL.FTZ R88, R88, R89 ;  /* 0x0000005958587220 */ /* 0x000fe20000410000 */
[----:B------:R-:W-:-:S02]  /*10120*/  HADD2.F32 R80, -RZ, R80.H1_H1 ;  /* 0x30000050ff507230 */ /* 0x000fc40000004100 */
[C---:B------:R-:W-:Y:S01]  /*10130*/  FFMA.FTZ R89, R81.reuse, R89, -R97 ;  /* 0x0000005951597223 */ /* 0x040fe20000010861 */
[----:B------:R-:W-:Y:S01]  /*10140*/  FFMA.FTZ R81, R81, R77, R88 ;  /* 0x0000004d51517223 */ /* 0x000fe20000010058 */
[--C-:B------:R-:W-:Y:S02]  /*10150*/  HADD2.F32 R77, -RZ, R103.reuse.H0_H0 ;  /* 0x20000067ff4d7230 */ /* 0x100fe40000004100 */
[--C-:B------:R-:W-:Y:S02]  /*10160*/  HADD2.F32 R97, -RZ, R78.reuse.H0_H0 ;  /* 0x2000004eff617230 */ /* 0x100fe40000004100 */
[----:B------:R-:W-:Y:S02]  /*10170*/  HADD2.F32 R88, -RZ, R103.H1_H1 ;  /* 0x30000067ff587230 */ /* 0x000fe40000004100 */
[----:B------:R-:W-:Y:S02]  /*10180*/  HADD2.F32 R78, -RZ, R78.H1_H1 ;  /* 0x3000004eff4e7230 */ /* 0x000fe40000004100 */
[C---:B------:R-:W-:Y:S01]  /*10190*/  FMUL.FTZ R103, R97.reuse, R77 ;  /* 0x0000004d61677220 */ /* 0x040fe20000410000 */
[----:B------:R-:W-:-:S03]  /*101a0*/  FMUL.FTZ R97, R97, R88 ;  /* 0x0000005861617220 */ /* 0x000fc60000410000 */
[C---:B------:R-:W-:Y:S01]  /*101b0*/  FFMA.FTZ R88, R61.reuse, R88, -R103 ;  /* 0x000000583d587223 */ /* 0x040fe20000010867 */
[----:B------:R-:W-:Y:S01]  /*101c0*/  FFMA.FTZ R77, R61, R77, R97 ;  /* 0x0000004d3d4d7223 */ /* 0x000fe20000010061 */
[----:B------:R-:W-:Y:S02]  /*101d0*/  HADD2.F32 R61, -RZ, R108.H1_H1 ;  /* 0x3000006cff3d7230 */ /* 0x000fe40000004100 */
        /* <DEDUP_REMOVED lines=8> */
[----:B------:R-:W-:Y:S02]  /*10260*/  SHF.R.U32.HI R97, RZ, 0x10, R67 ;  /* 0x00000010ff617819 */ /* 0x000fe40000011643 */
[----:B------:R-:W-:Y:S01]  /*10270*/  SHF.R.U32.HI R103, RZ, 0x10, R63 ;  /* 0x00000010ff677819 */ /* 0x000fe2000001163f */
[C---:B------:R-:W-:Y:S01]  /*10280*/  FMUL.FTZ R63, R76.reuse, R64 ;  /* 0x000000404c3f7220 */ /* 0x040fe20000410000 */
[-C--:B------:R-:W-:Y:S01]  /*10290*/  FMUL.FTZ R76, R76, R60.reuse ;  /* 0x0000003c4c4c7220 */ /* 0x080fe20000410000 */
[----:B------:R-:W-:Y:S02]  /*102a0*/  HADD2.F32 R97, -RZ, R97.H0_H0 ;  /* 0x20000061ff617230 */ /* 0x000fe40000004100 */
[----:B------:R-:W-:Y:S02]  /*102b0*/  HADD2.F32 R103, -RZ, R103.H0_H0 ;  /* 0x20000067ff677230 */ /* 0x000fe40000004100 */
[----:B------:R-:W-:Y:S01]  /*102c0*/  FFMA.FTZ R60, R80, R60, -R63 ;  /* 0x0000003c503c7223 */ /* 0x000fe2000001083f */
[C---:B------:R-:W-:Y:S01]  /*102d0*/  FMUL.FTZ R63, R78.reuse, R66 ;  /* 0x000000424e3f7220 */ /* 0x040fe20000410000 */
[C---:B------:R-:W-:Y:S01]  /*102e0*/  FMUL.FTZ R108, R79.reuse, R97 ;  /* 0x000000614f6c7220 */ /* 0x040fe20000410000 */
[-C--:B------:R-:W-:Y:S01]  /*102f0*/  FMUL.FTZ R78, R78, R62.reuse ;  /* 0x0000003e4e4e7220 */ /* 0x080fe20000410000 */
[-C--:B------:R-:W-:Y:S01]  /*10300*/  FMUL.FTZ R79, R79, R103.reuse ;  /* 0x000000674f4f7220 */ /* 0x080fe20000410000 */
[----:B------:R-:W-:Y:S01]  /*10310*/  FFMA.FTZ R62, R82, R62, -R63 ;  /* 0x0000003e523e7223 */ /* 0x000fe2000001083f */
[C---:B------:R-:W-:Y:S01]  /*10320*/  FFMA.FTZ R108, R83.reuse, R103, -R108 ;  /* 0x00000067536c7223 */ /* 0x040fe2000001086c */
        /* <DEDUP_REMOVED lines=13> */
.L_x_1711:
[----:B------:R-:W-:Y:S05]  /*10400*/  BSYNC B2 ;  /* 0x0000000000027941 */ /* 0x000fea0003800000 */
.L_x_1710:
[----:B------:R-:W-:Y:S05]  /*10410*/  @P1 BRA `(.L_x_1709) ;  /* 0x0000000400841947 */ /* 0x000fea0003800000 */
[----:B-1----:R-:W2:Y:S04]  /*10420*/  LDL R20, [R1+0x48] ;  /* 0x0000480001147983 */ /* 0x002ea80000100800 */
[----:B------:R-:W3:Y:S01]  /*10430*/  LDL R89, [R1+0x98] ;  /* 0x0000980001597983 */ /* 0x000ee20000100800 */
[----:B------:R-:W-:Y:S01]  /*10440*/  HADD2.F32 R79, -RZ, R120.H0_H0 ;  /* 0x20000078ff4f7230 */ /* 0x000fe20000004100 */
[--C-:B------:R-:W-:Y:S02]  /*10450*/  SHF.R.U32.HI R80, RZ, 0x10, R57.reuse ;  /* 0x00000010ff507819 */ /* 0x100fe40000011639 */
[----:B------:R-:W-:Y:S02]  /*10460*/  SHF.R.U64 R56, R56, 0x10, R57 ;  /* 0x0000001038387819 */ /* 0x000fe40000001239 */
[----:B------:R-:W-:Y:S01]  /*10470*/  SHF.R.U32.HI R57, RZ, 0x10, R71 ;  /* 0x00000010ff397819 */ /* 0x000fe20000011647 */
[----:B------:R-:W-:Y:S01]  /*10480*/  HADD2.F32 R80, -RZ, R80.H0_H0 ;  /* 0x20000050ff507230 */ /* 0x000fe20000004100 */
[--C-:B------:R-:W-:Y:S01]  /*10490*/  SHF.R.U64 R58, R58, 0x10, R59.reuse ;  /* 0x000000103a3a7819 */ /* 0x100fe2000000123b */
[----:B------:R-:W-:Y:S01]  /*104a0*/  HADD2.F32 R56, -RZ, R56.H0_H0 ;  /* 0x20000038ff387230 */ /* 0x000fe20000004100 */
[----:B------:R-:W-:Y:S01]  /*104b0*/  SHF.R.U32.HI R59, RZ, 0x10, R59 ;  /* 0x00000010ff3b7819 */ /* 0x000fe2000001163b */
        /* <DEDUP_REMOVED lines=10> */
[----:B---3--:R-:W1:Y:S02]  /*10560*/  LDS.128 R64, [R89] ;  /* 0x0000000059407984 */ /* 0x008e640000000c00 */
[----:B------:R-:W-:Y:S01]  /*10570*/  LEA.HI R3, R3, R20, RZ, 0x3 ;  /* 0x0000001403037211 */ /* 0x000fe200078f18ff */
[----:B------:R-:W-:Y:S01]  /*10580*/  HADD2.F32 R20, -RZ, R120.H1_H1 ;  /* 0x30000078ff147230 */ /* 0x000fe20000004100 */
[----:B------:R-:W-:Y:S02]  /*10590*/  LOP3.LUT R60, R60, 0x38, RZ, 0xc0, !PT ;  /* 0x000000383c3c7812 */ /* 0x000fe400078ec0ff */
[----:B------:R-:W-:Y:S02]  /*105a0*/  SHF.L.U32 R3, R3, 0xa, RZ ;  /* 0x0000000a03037819 */ /* 0x000fe400000006ff */
[----:B------:R-:W-:-:S02]  /*105b0*/  LOP3.LUT R60, R60, 0x1c0, R123, 0xf8, !PT ;  /* 0x000001c03c3c7812 */ /* 0x000fc400078ef87b */
[----:B------:R-:W-:Y:S02]  /*105c0*/  LOP3.LUT R3, R3, 0x7fffe000, RZ, 0xc0, !PT ;  /* 0x7fffe00003037812 */ /* 0x000fe400078ec0ff */
[----:B------:R-:W-:-:S04]  /*105d0*/  LOP3.LUT R60, R60, R122, RZ, 0x3c, !PT ;  /* 0x0000007a3c3c7212 */ /* 0x000fc800078e3cff */
[----:B-----5:R-:W-:-:S05]  /*105e0*/  IADD3 R3, R60, R3, R121 ;  /* 0x000000033c037210 */ /* 0x020fca0007ffe079 */
[----:B------:R-:W-:-:S05]  /*105f0*/  IMAD R3, R3, 0x2, R16 ;  /* 0x0000000203037824 */ /* 0x000fca00078e0210 */
[----:B------:R-:W2:Y:S01]  /*10600*/  LDS.128 R60, [R3+0x10400] ;  /* 0x01040000033c7984 */ /* 0x000ea20000000c00 */
[----:B-1----:R-:W-:Y:S02]  /*10610*/  HADD2.F32 R77, -RZ, R65.H0_H0 ;  /* 0x20000041ff4d7230 */ /* 0x002fe40000004100 */
[----:B--2---:R-:W-:Y:S02]  /*10620*/  HADD2.F32 R76, -RZ, R61.H0_H0 ;  /* 0x2000003dff4c7230 */ /* 0x004fe40000004100 */
[----:B------:R-:W-:Y:S02]  /*10630*/  HADD2.F32 R82, -RZ, R62.H0_H0 ;  /* 0x2000003eff527230 */ /* 0x000fe40000004100 */
[--C-:B------:R-:W-:Y:S02]  /*10640*/  HADD2.F32 R88, -RZ, R63.reuse.H0_H0 ;  /* 0x2000003fff587230 */ /* 0x100fe40000004100 */
[C---:B------:R-:W-:Y:S01]  /*10650*/  FMUL.FTZ R78, R76.reuse, R20 ;  /* 0x000000144c4e7220 */ /* 0x040fe20000410000 */
[----:B------:R-:W-:Y:S01]  /*10660*/  FMUL.FTZ R76, R76, R79 ;  /* 0x0000004f4c4c7220 */ /* 0x000fe20000410000 */
[----:B------:R-:W-:-:S02]  /*10670*/  HADD2.F32 R63, -RZ, R63.H1_H1 ;  /* 0x3000003fff3f7230 */ /* 0x000fc40000004100 */
[C---:B------:R-:W-:Y:S01]  /*10680*/  FFMA.FTZ R79, R77.reuse, R79, -R78 ;  /* 0x0000004f4d4f7223 */ /* 0x040fe2000001084e */
[----:B------:R-:W-:Y:S01]  /*10690*/  FFMA.FTZ R77, R77, R20, R76 ;  /* 0x000000144d4d7223 */ /* 0x000fe2000001004c */
[----:B------:R-:W-:Y:S01]  /*106a0*/  SHF.R.U32.HI R20, RZ, 0x10, R69 ;  /* 0x00000010ff147819 */ /* 0x000fe20000011645 */
[----:B------:R-:W-:Y:S02]  /*106b0*/  HADD2.F32 R76, -RZ, R61.H1_H1 ;  /* 0x3000003dff4c7230 */ /* 0x000fe40000004100 */
[----:B------:R-:W-:Y:S02]  /*106c0*/  HADD2.F32 R61, -RZ, R65.H1_H1 ;  /* 0x30000041ff3d7230 */ /* 0x000fe40000004100 */
[----:B------:R-:W-:Y:S02]  /*106d0*/  HADD2.F32 R20, -RZ, R20.H0_H0 ;  /* 0x20000014ff147230 */ /* 0x000fe40000004100 */
[----:B------:R-:W-:Y:S02]  /*106e0*/  HADD2.F32 R78, -RZ, R119.H0_H0 ;  /* 0x20000077ff4e7230 */ /* 0x000fe40000004100 */
[----:B------:R-:W-:-:S02]  /*106f0*/  HADD2.F32 R69, -RZ, R67.H1_H1 ;  /* 0x30000043ff457230 */ /* 0x000fc40000004100 */
[C---:B------:R-:W-:Y:S01]  /*10700*/  FMUL.FTZ R65, R76.reuse, R20 ;  /* 0x000000144c417220 */ /* 0x040fe20000410000 */
[-C--:B------:R-:W-:Y:S01]  /*10710*/  FMUL.FTZ R76, R76, R80.reuse ;  /* 0x000000504c4c7220 */ /* 0x080fe20000410000 */
[----:B------:R-:W-:Y:S02]  /*10720*/  HADD2.F32 R62, -RZ, R62.H1_H1 ;  /* 0x3000003eff3e7230 */ /* 0x000fe40000004100 */
[C---:B------:R-:W-:Y:S01]  /*10730*/  FFMA.FTZ R80, R61.reuse, R80, -R65 ;  /* 0x000000503d507223 */ /* 0x040fe20000010841 */
[----:B------:R-:W-:Y:S01]  /*10740*/  FFMA.FTZ R61, R61, R20, R76 ;  /* 0x000000143d3d7223 */ /* 0x000fe2000001004c */
[----:B------:R-:W-:Y:S02]  /*10750*/  HADD2.F32 R20, -RZ, R119.H1_H1 ;  /* 0x30000077ff147230 */ /* 0x000fe40000004100 */
[----:B------:R-:W-:Y:S02]  /*10760*/  HADD2.F32 R65, -RZ, R60.H0_H0 ;  /* 0x2000003cff417230 */ /* 0x000fe40000004100 */
[----:B------:R-:W-:Y:S01]  /*10770*/  HADD2.F32 R76, -RZ, R64.H0_H0 ;  /* 0x20000040ff4c7230 */ /* 0x000fe20000004100 */
[----:B------:R-:W-:Y:S01]  /*10780*/  F2FP.F16.F32.PACK_AB R61, R61, R77 ;  /* 0x0000004d3d3d723e */ /* 0x000fe200000000ff */
[----:B------:R-:W-:-:S02]  /*10790*/  HADD2.F32 R60, -RZ, R60.H1_H1 ;  /* 0x3000003cff3c7230 */ /* 0x000fc40000004100 */
[C---:B0-----:R-:W-:Y:S01]  /*107a0*/  FMUL.FTZ R81, R65.reuse, R20 ;  /* 0x0000001441517220 */ /* 0x041fe20000410000 */
[-C--:B------:R-:W-:Y:S01]  /*107b0*/  FMUL.FTZ R65, R65, R78.reuse ;  /* 0x0000004e41417220 */ /* 0x080fe20000410000 */
[----:B------:R-:W-:Y:S02]  /*107c0*/  HADD2.F32 R64, -RZ, R64.H1_H1 ;  /* 0x30000040ff407230 */ /* 0x000fe40000004100 */
[C---:B------:R-:W-:Y:S01]  /*107d0*/  FFMA.FTZ R78, R76.reuse, R78, -R81 ;  /* 0x0000004e4c4e7223 */ /* 0x040fe20000010851 */
[----:B------:R-:W-:Y:S01]  /*107e0*/  FFMA.FTZ R76, R76, R20, R65 ;  /* 0x000000144c4c7223 */ /* 0x000fe20000010041 */
[--C-:B------:R-:W-:Y:S02]  /*107f0*/  HADD2.F32 R81, -RZ, R118.reuse.H1_H1 ;  /* 0x30000076ff517230 */ /* 0x100fe40000004100 */
[----:B------:R-:W-:Y:S02]  /*10800*/  HADD2.F32 R65, -RZ, R118.H0_H0 ;  /* 0x20000076ff417230 */ /* 0x000fe40000004100 */
[----:B------:R-:W-:-:S02]  /*10810*/  HADD2.F32 R20, -RZ, R66.H0_H0 ;  /* 0x20000042ff147230 */ /* 0x000fc40000004100 */
[C---:B------:R-:W-:Y:S01]  /*10820*/  FMUL.FTZ R83, R82.reuse, R81 ;  /* 0x0000005152537220 */ /* 0x040fe20000410000 */
[----:B------:R-:W-:Y:S02]  /*10830*/  HADD2.F32 R66, -RZ, R66.H1_H1 ;  /* 0x30000042ff427230 */ /* 0x000fe40000004100 */
[-C--:B------:R-:W-:Y:S01]  /*10840*/  FMUL.FTZ R82, R82, R65.reuse ;  /* 0x0000004152527220 */ /* 0x080fe20000410000 */
[C---:B------:R-:W-:Y:S01]  /*10850*/  FFMA.FTZ R65, R20.reuse, R65, -R83 ;  /* 0x0000004114417223 */ /* 0x040fe20000010853 */
[----:B------:R-:W-:Y:S02]  /*10860*/  HADD2.F32 R83, -RZ, R117.H1_H1 ;  /* 0x30000075ff537230 */ /* 0x000fe40000004100 */
[----:B------:R-:W-:Y:S01]  /*10870*/  FFMA.FTZ R20, R20, R81, R82 ;  /* 0x0000005114147223 */ /* 0x000fe20000010052 */
[----:B------:R-:W-:Y:S02]  /*10880*/  HADD2.F32 R81, -RZ, R67.H0_H0 ;  /* 0x20000043ff517230 */ /* 0x000fe40000004100 */
[----:B------:R-:W-:Y:S01]  /*10890*/  FMUL.FTZ R67, R63, R57 ;  /* 0x000000393f437220 */ /* 0x000fe20000410000 */
[----:B------:R-:W-:-:S02]  /*108a0*/  HADD2.F32 R82, -RZ, R117.H0_H0 ;  /* 0x20000075ff527230 */ /* 0x000fc40000004100 */
[-C--:B------:R-:W-:Y:S01]  /*108b0*/  FMUL.FTZ R63, R63, R59.reuse ;  /* 0x0000003b3f3f7220 */ /* 0x080fe20000410000 */
[C---:B------:R-:W-:Y:S01]  /*108c0*/  FFMA.FTZ R59, R69.reuse, R59, -R67 ;  /* 0x0000003b453b7223 */ /* 0x040fe20000010843 */
[----:B------:R-:W-:Y:S02]  /*108d0*/  FMUL.FTZ R67, R60, R68 ;  /* 0x000000443c437220 */ /* 0x000fe40000410000 */
[----:B------:R-:W-:Y:S01]  /*108e0*/  FFMA.FTZ R63, R69, R57, R63 ;  /* 0x00000039453f7223 */ /* 0x000fe2000001003f */
[----:B------:R-:W-:Y:S01]  /*108f0*/  FMUL.FTZ R87, R88, R82 ;  /* 0x0000005258577220 */ /* 0x000fe20000410000 */
[----:B------:R-:W-:Y:S01]  /*10900*/  FMUL.FTZ R57, R62, R70 ;  /* 0x000000463e397220 */ /* 0x000fe20000410000 */
[-C--:B------:R-:W-:Y:S01]  /*10910*/  FMUL.FTZ R88, R88, R83.reuse ;  /* 0x0000005358587220 */ /* 0x080fe20000410000 */
[----:B------:R-:W-:Y:S01]  /*10920*/  FMUL.FTZ R60, R60, R56 ;  /* 0x000000383c3c7220 */ /* 0x000fe20000410000 */
[----:B------:R-:W-:Y:S01]  /*10930*/  FMUL.FTZ R62, R62, R58 ;  /* 0x0000003a3e3e7220 */ /* 0x000fe20000410000 */
[C---:B------:R-:W-:Y:S01]  /*10940*/  FFMA.FTZ R87, R81.reuse, R83, -R87 ;  /* 0x0000005351577223 */ /* 0x040fe20000010857 */
        /* <DEDUP_REMOVED lines=14> */
.L_x_1709:
[----:B------:R-:W-:Y:S05]  /*10a30*/  BSYNC B1 ;  /* 0x0000000000017941 */ /* 0x000fea0003800000 */
.L_x_1708:
[----:B--2---:R-:W-:Y:S01]  /*10a40*/  VIADD R3, R23, 0x20 ;  /* 0x0000002017037836 */ /* 0x004fe20000000000 */
[----:B------:R-:W-:Y:S04]  /*10a50*/  BSSY B1, `(.L_x_1712) ;  /* 0x00000d2000017945 */ /* 0x000fe80003800000 */
[----:B------:R-:W-:-:S13]  /*10a60*/  ISETP.GE.AND P0, PT, R3, R0, PT ;  /* 0x000000000300720c */ /* 0x000fda0003f06270 */
[----:B------:R-:W-:Y:S05]  /*10a70*/  @P0 BRA `(.L_x_1713) ;  /* 0x0000000c003c0947 */ /* 0x000fea0003800000 */
[----:B------:R2:W5:Y:S01]  /*10a80*/  LDL R79, [R1+0x24] ;  /* 0x00002400014f7983 */ /* 0x0005620000100800 */
[----:B------:R-:W3:Y:S01]  /*10a90*/  LDC R3, c[0x0][0x3f4] ;  /* 0x0000fd00ff037b82 */ /* 0x000ee20000000800 */
[C---:B------:R-:W-:Y:S01]  /*10aa0*/  VIADD R80, R23.reuse, 0x20 ;  /* 0x0000002017507836 */ /* 0x040fe20000000000 */
[----:B------:R-:W-:Y:S01]  /*10ab0*/  BSSY B2, `(.L_x_1714) ;  /* 0x000006a000027945 */ /* 0x000fe20003800000 */
[----:B0-----:R-:W-:Y:S02]  /*10ac0*/  VIADD R81, R23, 0x20 ;  /* 0x0000002017517836 */ /* 0x001fe40000000000 */
[----:B------:R-:W-:Y:S02]  /*10ad0*/  IMAD.SHL.U32 R80, R80, 0x40, RZ ;  /* 0x0000004050507824 */ /* 0x000fe400078e00ff */
[----:B------:R-:W-:-:S03]  /*10ae0*/  IMAD.SHL.U32 R81, R81, 0x40, RZ ;  /* 0x0000004051517824 */ /* 0x000fc600078e00ff */
[----:B------:R-:W-:Y:S02]  /*10af0*/  LOP3.LUT R80, R80, 0x1c0, RZ, 0xc0, !PT ;  /* 0x000001c050507812 */ /* 0x000fe400078ec0ff */
[----:B------:R-:W-:Y:S02]  /*10b00*/  LOP3.LUT R81, R81, 0x1c0, RZ, 0xc0, !PT ;  /* 0x000001c051517812 */ /* 0x000fe400078ec0ff */
[----:B------:R-:W-:Y:S02]  /*10b10*/  SHF.R.U32.HI R80, RZ, 0x3, R80 ;  /* 0x00000003ff507819 */ /* 0x000fe40000011650 */
[-C--:B---3--:R-:W-:Y:S02]  /*10b20*/  ISETP.GE.AND P0, PT, R18, R3.reuse, PT ;  /* 0x000000031200720c */ /* 0x088fe40003f06270 */
[----:B------:R-:W-:-:S11]  /*10b30*/  ISETP.GE.AND P1, PT, R221, R3, PT ;  /* 0x00000003dd00720c */ /* 0x000fd60003f26270 */
[----:B--2---:R-:W-:Y:S05]  /*10b40*/  @P0 BRA `(.L_x_1715) ;  /* 0x0000000400800947 */ /* 0x004fea0003800000 */
[----:B-1----:R-:W2:Y:S04]  /*10b50*/  LDL R20, [R1+0x44] ;  /* 0x0000440001147983 */ /* 0x002ea80000100800 */
[----:B------:R-:W3:Y:S01]  /*10b60*/  LDL R82, [R1+0x94] ;  /* 0x0000940001527983 */ /* 0x000ee20000100800 */
[--C-:B------:R-:W-:Y:S01]  /*10b70*/  SHF.R.U64 R44, R44, 0x10, R45.reuse ;  /* 0x000000102c2c7819 */ /* 0x100fe2000000122d */
[--C-:B------:R-:W-:Y:S01]  /*10b80*/  HADD2.F32 R68, -RZ, R116.reuse.H1_H1 ;  /* 0x30000074ff447230 */ /* 0x100fe20000004100 */
[----:B------:R-:W-:Y:S01]  /*10b90*/  SHF.R.U32.HI R64, RZ, 0x10, R45 ;  /* 0x00000010ff407819 */ /* 0x000fe2000001162d */
[----:B------:R-:W-:Y:S01]  /*10ba0*/  HADD2.F32 R116, -RZ, R116.H0_H0 ;  /* 0x20000074ff747230 */ /* 0x000fe20000004100 */
[--C-:B------:R-:W-:Y:S02]  /*10bb0*/  SHF.R.U64 R45, R52, 0x10, R53.reuse ;  /* 0x00000010342d7819 */ /* 0x100fe40000001235 */
[----:B------:R-:W-:Y:S01]  /*10bc0*/  SHF.R.U32.HI R52, RZ, 0x10, R53 ;  /* 0x00000010ff347819 */ /* 0x000fe20000011635 */
[----:B------:R-:W-:Y:S01]  /*10bd0*/  HADD2.F32 R64, -RZ, R64.H0_H0 ;  /* 0x20000040ff407230 */ /* 0x000fe20000004100 */
[--C-:B------:R-:W-:Y:S01]  /*10be0*/  SHF.R.U64 R46, R46, 0x10, R47.reuse ;  /* 0x000000102e2e7819 */ /* 0x100fe2000000122f */
[----:B------:R-:W-:Y:S01]  /*10bf0*/  HADD2.F32 R45, -RZ, R45.H0_H0 ;  /* 0x2000002dff2d7230 */ /* 0x000fe20000004100 */
[----:B------:R-:W-:Y:S01]  /*10c00*/  SHF.R.U32.HI R53, RZ, 0x10, R47 ;  /* 0x00000010ff357819 */ /* 0x000fe2000001162f */
[----:B------:R-:W-:Y:S01]  /*10c10*/  HADD2.F32 R52, -RZ, R52.H0_H0 ;  /* 0x20000034ff347230 */ /* 0x000fe20000004100 */
[----:B------:R-:W-:-:S02]  /*10c20*/  SHF.R.U64 R47, R54, 0x10, R55 ;  /* 0x00000010362f7819 */ /* 0x000fc40000001237 */
[----:B------:R-:W-:-:S03]  /*10c30*/  SHF.R.U32.HI R55, RZ, 0x10, R55 ;  /* 0x00000010ff377819 */ /* 0x000fc60000011637 */
[----:B------:R-:W-:Y:S02]  /*10c40*/  HADD2.F32 R47, -RZ, R47.H0_H0 ;  /* 0x2000002fff2f7230 */ /* 0x000fe40000004100 */
[----:B------:R-:W-:Y:S01]  /*10c50*/  HADD2.F32 R55, -RZ, R55.H0_H0 ;  /* 0x20000037ff377230 */ /* 0x000fe20000004100 */
[----:B--2---:R-:W-:-:S04]  /*10c60*/  LEA.HI R20, R3, R20, RZ, 0x1d ;  /* 0x0000001403147211 */ /* 0x004fc800078fe8ff */
[----:B------:R-:W-:Y:S02]  /*10c70*/  SHF.R.S32.HI R57, RZ, 0x1f, R20 ;  /* 0x0000001fff397819 */ /* 0x000fe40000011414 */
[----:B------:R-:W-:Y:S02]  /*10c80*/  SHF.L.U32 R56, R20, 0x3, RZ ;  /* 0x0000000314387819 */ /* 0x000fe400000006ff */
[----:B------:R-:W-:Y:S02]  /*10c90*/  LEA.HI R57, R57, R20, RZ, 0x3 ;  /* 0x0000001439397211 */ /* 0x000fe400078f18ff */
[----:B------:R-:W-:-:S03]  /*10ca0*/  LOP3.LUT R20, R81, 0x38, R56, 0xf8, !PT ;  /* 0x0000003851147812 */ /* 0x000fc600078ef838 */
[----:B------:R-:W-:Y:S01]  /*10cb0*/  IMAD.SHL.U32 R57, R57, 0x400, RZ ;  /* 0x0000040039397824 */ /* 0x000fe200078e00ff */
[----:B------:R-:W-:-:S04]  /*10cc0*/  LOP3.LUT R20, R20, R80, RZ, 0x3c, !PT ;  /* 0x0000005014147212 */ /* 0x000fc800078e3cff */
[----:B------:R-:W-:Y:S02]  /*10cd0*/  LOP3.LUT R61, R57, 0x7fffe000, RZ, 0xc0, !PT ;  /* 0x7fffe000393d7812 */ /* 0x000fe400078ec0ff */
[----:B---3--:R-:W0:Y:S02]  /*10ce0*/  LDS.128 R56, [R82] ;  /* 0x0000000052387984 */ /* 0x008e240000000c00 */
[----:B-----5:R-:W-:-:S05]  /*10cf0*/  IADD3 R61, R20, R61, R79 ;  /* 0x0000003d143d7210 */ /* 0x020fca0007ffe04f */
[----:B------:R-:W-:-:S05]  /*10d00*/  IMAD R20, R61, 0x2, R16 ;  /* 0x000000023d147824 */ /* 0x000fca00078e0210 */
[----:B------:R-:W1:Y:S01]  /*10d10*/  LDS.128 R60, [R20+0x10400] ;  /* 0x01040000143c7984 */ /* 0x000e620000000c00 */
[--C-:B0-----:R-:W-:Y:S02]  /*10d20*/  HADD2.F32 R54, -RZ, R57.reuse.H0_H0 ;  /* 0x20000039ff367230 */ /* 0x101fe40000004100 */
[----:B------:R-:W-:Y:S02]  /*10d30*/  HADD2.F32 R65, -RZ, R57.H1_H1 ;  /* 0x30000039ff417230 */ /* 0x000fe40000004100 */
[----:B------:R-:W-:Y:S02]  /*10d40*/  HADD2.F32 R57, -RZ, R56.H0_H0 ;  /* 0x20000038ff397230 */ /* 0x000fe40000004100 */
[----:B------:R-:W-:Y:S02]  /*10d50*/  HADD2.F32 R66, -RZ, R58.H0_H0 ;  /* 0x2000003aff427230 */ /* 0x000fe40000004100 */
[--C-:B------:R-:W-:Y:S02]  /*10d60*/  HADD2.F32 R67, -RZ, R59.reuse.H0_H0 ;  /* 0x2000003bff437230 */ /* 0x100fe40000004100 */
[----:B------:R-:W-:-:S02]  /*10d70*/  HADD2.F32 R59, -RZ, R59.H1_H1 ;  /* 0x3000003bff3b7230 */ /* 0x000fc40000004100 */
[--C-:B-1----:R-:W-:Y:S02]  /*10d80*/  HADD2.F32 R69, -RZ, R61.reuse.H0_H0 ;  /* 0x2000003dff457230 */ /* 0x102fe40000004100 */
[----:B------:R-:W-:Y:S02]  /*10d90*/  HADD2.F32 R70, -RZ, R61.H1_H1 ;  /* 0x3000003dff467230 */ /* 0x000fe40000004100 */
[----:B------:R-:W-:Y:S02]  /*10da0*/  HADD2.F32 R61, -RZ, R60.H0_H0 ;  /* 0x2000003cff3d7230 */ /* 0x000fe40000004100 */
[C---:B------:R-:W-:Y:S01]  /*10db0*/  FMUL.FTZ R76, R69.reuse, R116 ;  /* 0x00000074454c7220 */ /* 0x040fe20000410000 */
[----:B------:R-:W-:Y:S01]  /*10dc0*/  FMUL.FTZ R69, R69, R68 ;  /* 0x0000004445457220 */ /* 0x000fe20000410000 */
[C---:B------:R-:W-:Y:S01]  /*10dd0*/  FMUL.FTZ R78, R70.reuse, R52 ;  /* 0x00000034464e7220 */ /* 0x040fe20000410000 */
[----:B------:R-:W-:Y:S01]  /*10de0*/  FMUL.FTZ R70, R70, R64 ;  /* 0x0000004046467220 */ /* 0x000fe20000410000 */
[----:B------:R-:W-:Y:S01]  /*10df0*/  FFMA.FTZ R76, R54, R68, -R76 ;  /* 0x00000044364c7223 */ /* 0x000fe2000001084c */
[----:B------:R-:W-:-:S02]  /*10e00*/  HADD2.F32 R68, -RZ, R113.H0_H0 ;  /* 0x20000071ff447230 */ /* 0x000fc40000004100 */
[----:B------:R-:W-:Y:S01]  /*10e10*/  FFMA.FTZ R69, R54, R116, R69 ;  /* 0x0000007436457223 */ /* 0x000fe20000010045 */
[----:B------:R-:W-:Y:S02]  /*10e20*/  HADD2.F32 R54, -RZ, R115.H0_H0 ;  /* 0x20000073ff367230 */ /* 0x000fe40000004100 */
[----:B------:R-:W-:Y:S01]  /*10e30*/  FFMA.FTZ R78, R65, R64, -R78 ;  /* 0x00000040414e7223 */ /* 0x000fe2000001084e */
[----:B------:R-:W-:Y:S02]  /*10e40*/  HADD2.F32 R71, -RZ, R62.H0_H0 ;  /* 0x2000003eff477230 */ /* 0x000fe40000004100 */
[C---:B------:R-:W-:Y:S01]  /*10e50*/  FMUL.FTZ R64, R61.reuse, R68 ;  /* 0x000000443d407220 */ /* 0x040fe20000410000 */
[----:B------:R-:W-:Y:S02]  /*10e60*/  HADD2.F32 R113, -RZ, R113.H1_H1 ;  /* 0x30000071ff717230 */ /* 0x000fe40000004100 */
[----:B------:R-:W-:Y:S01]  /*10e70*/  FMUL.FTZ R61, R61, R54 ;  /* 0x000000363d3d7220 */ /* 0x000fe20000410000 */
[----:B------:R-:W-:Y:S01]  /*10e80*/  FFMA.FTZ R70, R65, R52, R70 ;  /* 0x0000003441467223 */ /* 0x000fe20000010046 */
[----:B------:R-:W-:Y:S01]  /*10e90*/  FFMA.FTZ R64, R57, R54, -R64 ;  /* 0x0000003639407223 */ /* 0x000fe20000010840 */
[----:B------:R-:W-:-:S02]  /*10ea0*/  HADD2.F32 R54, -RZ, R114.H1_H1 ;  /* 0x30000072ff367230 */ /* 0x000fc40000004100 */
[----:B------:R-:W-:Y:S01]  /*10eb0*/  FFMA.FTZ R52, R57, R68, R61 ;  /* 0x0000004439347223 */ /* 0x000fe2000001003d */
[--C-:B------:R-:W-:Y:S02]  /*10ec0*/  HADD2.F32 R77, -RZ, R63.reuse.H0_H0 ;  /* 0x2000003fff4d7230 */ /* 0x100fe40000004100 */
[C---:B------:R-:W-:Y:S01]  /*10ed0*/  FMUL.FTZ R57, R71.reuse, R113 ;  /* 0x0000007147397220 */ /* 0x040fe20000410000 */
[----:B------:R-:W-:Y:S02]  /*10ee0*/  HADD2.F32 R63, -RZ, R63.H1_H1 ;  /* 0x3000003fff3f7230 */ /* 0x000fe40000004100 */
[-C--:B------:R-:W-:Y:S01]  /*10ef0*/  FMUL.FTZ R71, R71, R54.reuse ;  /* 0x0000003647477220 */ /* 0x080fe20000410000 */
[----:B------:R-:W-:Y:S02]  /*10f00*/  HADD2.F32 R60, -RZ, R60.H1_H1 ;  /* 0x3000003cff3c7230 */ /* 0x000fe40000004100 */
[----:B------:R-:W-:Y:S01]  /*10f10*/  FFMA.FTZ R54, R66, R54, -R57 ;  /* 0x0000003642367223 */ /* 0x000fe20000010839 */
[----:B------:R-:W-:-:S02]  /*10f20*/  HADD2.F32 R57, -RZ, R53.H0_H0 ;  /* 0x20000035ff397230 */ /* 0x000fc40000004100 */
[----:B------:R-:W-:Y:S01]  /*10f30*/  FFMA.FTZ R71, R66, R113, R71 ;  /* 0x0000007142477223 */ /* 0x000fe20000010047 */
[C---:B------:R-:W-:Y:S01]  /*10f40*/  FMUL.FTZ R66, R63.reuse, R55 ;  /* 0x000000373f427220 */ /* 0x040fe20000410000 */
[----:B------:R-:W-:Y:S02]  /*10f50*/  HADD2.F32 R62, -RZ, R62.H1_H1 ;  /* 0x3000003eff3e7230 */ /* 0x000fe40000004100 */
[----:B------:R-:W-:Y:S02]  /*10f60*/  HADD2.F32 R114, -RZ, R114.H0_H0 ;  /* 0x20000072ff727230 */ /* 0x000fe40000004100 */
[-C--:B------:R-:W-:Y:S01]  /*10f70*/  FMUL.FTZ R68, R63, R57.reuse ;  /* 0x000000393f447220 */ /* 0x080fe20000410000 */
[----:B------:R-:W-:Y:S01]  /*10f80*/  FFMA.FTZ R66, R59, R57, -R66 ;  /* 0x000000393b427223 */ /* 0x000fe20000010842 */
[----:B------:R-:W-:Y:S02]  /*10f90*/  HADD2.F32 R115, -RZ, R115.H1_H1 ;  /* 0x30000073ff737230 */ /* 0x000fe40000004100 */
[----:B------:R-:W-:Y:S01]  /*10fa0*/  FMUL.FTZ R63, R62, R47 ;  /* 0x0000002f3e3f7220 */ /* 0x000fe20000410000 */
[----:B------:R-:W-:-:S02]  /*10fb0*/  HADD2.F32 R57, -RZ, R44.H0_H0 ;  /* 0x2000002cff397230 */ /* 0x000fc40000004100 */
[----:B------:R-:W-:Y:S01]  /*10fc0*/  FFMA.FTZ R68, R59, R55, R68 ;  /* 0x000000373b447223 */ /* 0x000fe20000010044 */
[----:B------:R-:W-:Y:S02]  /*10fd0*/  HADD2.F32 R61, -RZ, R46.H0_H0 ;  /* 0x2000002eff3d7230 */ /* 0x000fe40000004100 */
[CC--:B------:R-:W-:Y:S01]  /*10fe0*/  FMUL.FTZ R53, R77.reuse, R114.reuse ;  /* 0x000000724d357220 */ /* 0x0c0fe20000410000 */
[----:B------:R-:W-:Y:S02]  /*10ff0*/  HADD2.F32 R56, -RZ, R56.H1_H1 ;  /* 0x30000038ff387230 */ /* 0x000fe40000004100 */
[C---:B------:R-:W-:Y:S01]  /*11000*/  FMUL.FTZ R55, R60.reuse, R45 ;  /* 0x0000002d3c377220 */ /* 0x040fe20000410000 */
[----:B------:R-:W-:Y:S02]  /*11010*/  HADD2.F32 R58, -RZ, R58.H1_H1 ;  /* 0x3000003aff3a7230 */ /* 0x000fe40000004100 */
[----:B------:R-:W-:Y:S01]  /*11020*/  FMUL.FTZ R77, R77, R115 ;  /* 0x000000734d4d7220 */ /* 0x000fe20000410000 */
        /* <DEDUP_REMOVED lines=15> */
[----:B------:R-:W-:-:S02]  /*11120*/  F2FP.F16.F32.PACK_AB R52, R59, R52 ;  /* 0x000000343b34723e */ /* 0x000fc400000000ff */
[----:B------:R-:W-:-:S05]  /*11130*/  F2FP.F16.F32.PACK_AB R54, R62, R71 ;  /* 0x000000473e36723e */ /* 0x000fca00000000ff */
[----:B------:R0:W-:Y:S02]  /*11140*/  STS.128 [R20+0x10400], R52 ;  /* 0x0104003414007388 */ /* 0x0001e40000000c00 */
.L_x_1715:
[----:B------:R-:W-:Y:S05]  /*11150*/  BSYNC B2 ;  /* 0x0000000000027941 */ /* 0x000fea0003800000 */
.L_x_1714:
[----:B------:R-:W-:Y:S05]  /*11160*/  @P1 BRA `(.L_x_1713) ;  /* 0x0000000400801947 */ /* 0x000fea0003800000 */
[----:B01----:R-:W2:Y:S04]  /*11170*/  LDL R20, [R1+0x48] ;  /* 0x0000480001147983 */ /* 0x003ea80000100800 */
[----:B------:R-:W3:Y:S01]  /*11180*/  LDL R69, [R1+0x90] ;  /* 0x0000900001457983 */ /* 0x000ee20000100800 */
[----:B------:R-:W-:Y:S01]  /*11190*/  HADD2.F32 R65, -RZ, R109.H1_H1 ;  /* 0x3000006dff417230 */ /* 0x000fe20000004100 */
[----:B------:R-:W-:Y:S01]  /*111a0*/  SHF.R.U32.HI R56, RZ, 0x10, R49 ;  /* 0x00000010ff387819 */ /* 0x000fe20000011631 */
[----:B------:R-:W-:Y:S01]  /*111b0*/  HADD2.F32 R64, -RZ, R111.H1_H1 ;  /* 0x3000006fff407230 */ /* 0x000fe20000004100 */
[----:B------:R-:W-:Y:S01]  /*111c0*/  SHF.R.U64 R42, R42, 0x10, R43 ;  /* 0x000000102a2a7819 */ /* 0x000fe2000000122b */
[----:B------:R-:W-:Y:S02]  /*111d0*/  HADD2.F32 R109, -RZ, R109.H0_H0 ;  /* 0x2000006dff6d7230 */ /* 0x000fe40000004100 */
[----:B------:R-:W-:-:S02]  /*111e0*/  HADD2.F32 R62, -RZ, R56.H0_H0 ;  /* 0x20000038ff3e7230 */ /* 0x000fc40000004100 */
[----:B------:R-:W-:Y:S01]  /*111f0*/  HADD2.F32 R111, -RZ, R111.H0_H0 ;  /* 0x2000006fff6f7230 */ /* 0x000fe20000004100 */
[----:B--2---:R-:W-:-:S04]  /*11200*/  LEA.HI R3, R3, R20, RZ, 0x1d ;  /* 0x0000001403037211 */ /* 0x004fc800078fe8ff */
[----:B------:R-:W-:Y:S01]  /*11210*/  SHF.R.S32.HI R44, RZ, 0x1f, R3 ;  /* 0x0000001fff2c7819 */ /* 0x000fe20000011403 */
[----:B------:R-:W-:-:S03]  /*11220*/  IMAD.SHL.U32 R20, R3, 0x8, RZ ;  /* 0x0000000803147824 */ /* 0x000fc600078e00ff */
[----:B------:R-:W-:Y:S02]  /*11230*/  LEA.HI R44, R44, R3, RZ, 0x3 ;  /* 0x000000032c2c7211 */ /* 0x000fe400078f18ff */
[----:B------:R-:W-:-:S03]  /*11240*/  LOP3.LUT R3, R81, 0x38, R20, 0xf8, !PT ;  /* 0x0000003851037812 */ /* 0x000fc600078ef814 */
[----:B------:R-:W-:Y:S01]  /*11250*/  IMAD.SHL.U32 R44, R44, 0x400, RZ ;  /* 0x000004002c2c7824 */ /* 0x000fe200078e00ff */
[----:B------:R-:W-:-:S04]  /*11260*/  LOP3.LUT R3, R3, R80, RZ, 0x3c, !PT ;  /* 0x0000005003037212 */ /* 0x000fc800078e3cff */
[----:B------:R-:W-:Y:S02]  /*11270*/  LOP3.LUT R20, R44, 0x7fffe000, RZ, 0xc0, !PT ;  /* 0x7fffe0002c147812 */ /* 0x000fe400078ec0ff */
[----:B---3--:R-:W0:Y:S02]  /*11280*/  LDS.128 R44, [R69] ;  /* 0x00000000452c7984 */ /* 0x008e240000000c00 */
[----:B-----5:R-:W-:Y:S02]  /*11290*/  IADD3 R3, R3, R20, R79 ;  /* 0x0000001403037210 */ /* 0x020fe40007ffe04f */
[--C-:B------:R-:W-:Y:S02]  /*112a0*/  SHF.R.U64 R20, R40, 0x10, R41.reuse ;  /* 0x0000001028147819 */ /* 0x100fe40000001229 */
[----:B------:R-:W-:Y:S01]  /*112b0*/  SHF.R.U32.HI R41, RZ, 0x10, R41 ;  /* 0x00000010ff297819 */ /* 0x000fe20000011629 */
[----:B------:R-:W-:Y:S01]  /*112c0*/  IMAD R3, R3, 0x2, R16 ;  /* 0x0000000203037824 */ /* 0x000fe200078e0210 */
[----:B------:R-:W-:-:S02]  /*112d0*/  SHF.R.U64 R40, R48, 0x10, R49 ;  /* 0x0000001030287819 */ /* 0x000fc40000001231 */
[----:B------:R-:W-:Y:S02]  /*112e0*/  SHF.R.U32.HI R48, RZ, 0x10, R43 ;  /* 0x00000010ff307819 */ /* 0x000fe4000001162b */
[----:B------:R-:W1:Y:S01]  /*112f0*/  LDS.128 R52, [R3+0x10400] ;  /* 0x0104000003347984 */ /* 0x000e620000000c00 */
[--C-:B------:R-:W-:Y:S02]  /*11300*/  SHF.R.U64 R43, R50, 0x10, R51.reuse ;  /* 0x00000010322b7819 */ /* 0x100fe40000001233 */
[----:B------:R-:W-:Y:S01]  /*11310*/  SHF.R.U32.HI R50, RZ, 0x10, R51 ;  /* 0x00000010ff327819 */ /* 0x000fe20000011633 */
[----:B------:R-:W-:-:S04]  /*11320*/  HADD2.F32 R48, -RZ, R48.H0_H0 ;  /* 0x20000030ff307230 */ /* 0x000fc80000004100 */
[----:B------:R-:W-:Y:S02]  /*11330*/  HADD2.F32 R50, -RZ, R50.H0_H0 ;  /* 0x20000032ff327230 */ /* 0x000fe40000004100 */
[--C-:B0-----:R-:W-:Y:S02]  /*11340*/  HADD2.F32 R58, -RZ, R45.reuse.H0_H0 ;  /* 0x2000002dff3a7230 */ /* 0x101fe40000004100 */
[----:B------:R-:W-:Y:S02]  /*11350*/  HADD2.F32 R57, -RZ, R45.H1_H1 ;  /* 0x3000002dff397230 */ /* 0x000fe40000004100 */
[----:B------:R-:W-:Y:S02]  /*11360*/  HADD2.F32 R49, -RZ, R44.H0_H0 ;  /* 0x2000002cff317230 */ /* 0x000fe40000004100 */
[----:B------:R-:W-:Y:S02]  /*11370*/  HADD2.F32 R45, -RZ, R46.H0_H0 ;  /* 0x2000002eff2d7230 */ /* 0x000fe40000004100 */
[----:B------:R-:W-:-:S02]  /*11380*/  HADD2.F32 R51, -RZ, R47.H0_H0 ;  /* 0x2000002fff337230 */ /* 0x000fc40000004100 */
[----:B------:R-:W-:Y:S02]  /*11390*/  HADD2.F32 R47, -RZ, R47.H1_H1 ;  /* 0x3000002fff2f7230 */ /* 0x000fe40000004100 */
[--C-:B-1----:R-:W-:Y:S02]  /*113a0*/  HADD2.F32 R63, -RZ, R53.reuse.H0_H0 ;  /* 0x20000035ff3f7230 */ /* 0x102fe40000004100 */
[----:B------:R-:W-:Y:S02]  /*113b0*/  HADD2.F32 R61, -RZ, R53.H1_H1 ;  /* 0x30000035ff3d7230 */ /* 0x000fe40000004100 */
[----:B------:R-:W-:Y:S02]  /*113c0*/  HADD2.F32 R60, -RZ, R52.H0_H0 ;  /* 0x20000034ff3c7230 */ /* 0x000fe40000004100 */
[C---:B------:R-:W-:Y:S01]  /*113d0*/  FMUL.FTZ R67, R63.reuse, R65 ;  /* 0x000000413f437220 */ /* 0x040fe20000410000 */
[----:B------:R-:W-:Y:S01]  /*113e0*/  FMUL.FTZ R63, R63, R64 ;  /* 0x000000403f3f7220 */ /* 0x000fe20000410000 */
[----:B------:R-:W-:Y:S01]  /*113f0*/  FMUL.FTZ R66, R61, R62 ;  /* 0x0000003e3d427220 */ /* 0x000fe20000410000 */
[----:B------:R-:W-:-:S02]  /*11400*/  HADD2.F32 R59, -RZ, R54.H0_H0 ;  /* 0x20000036ff3b7230 */ /* 0x000fc40000004100 */
[----:B------:R-:W-:Y:S01]  /*11410*/  FFMA.FTZ R56, R58, R64, -R67 ;  /* 0x000000403a387223 */ /* 0x000fe20000010843 */
[----:B------:R-:W-:Y:S02]  /*11420*/  HADD2.F32 R64, -RZ, R41.H0_H0 ;  /* 0x20000029ff407230 */ /* 0x000fe40000004100 */
[----:B------:R-:W-:Y:S01]  /*11430*/  FMUL.FTZ R68, R60, R111 ;  /* 0x0000006f3c447220 */ /* 0x000fe20000410000 */
[--C-:B------:R-:W-:Y:S02]  /*11440*/  HADD2.F32 R53, -RZ, R55.reuse.H0_H0 ;  /* 0x20000037ff357230 */ /* 0x100fe40000004100 */
[----:B------:R-:W-:Y:S01]  /*11450*/  FFMA.FTZ R58, R58, R65, R63 ;  /* 0x000000413a3a7223 */ /* 0x000fe2000001003f */
[----:B------:R-:W-:Y:S02]  /*11460*/  HADD2.F32 R55, -RZ, R55.H1_H1 ;  /* 0x30000037ff377230 */ /* 0x000fe40000004100 */
[-C--:B------:R-:W-:Y:S01]  /*11470*/  FMUL.FTZ R70, R61, R64.reuse ;  /* 0x000000403d467220 */ /* 0x080fe20000410000 */
[----:B------:R-:W-:Y:S01]  /*11480*/  FFMA.FTZ R41, R57, R64, -R66 ;  /* 0x0000004039297223 */ /* 0x000fe20000010842 */
[----:B------:R-:W-:Y:S01]  /*11490*/  FMUL.FTZ R66, R60, R109 ;  /* 0x0000006d3c427220 */ /* 0x000fe20000410000 */
[----:B------:R-:W-:-:S02]  /*114a0*/  HADD2.F32 R64, -RZ, R110.H0_H0 ;  /* 0x2000006eff407230 */ /* 0x000fc40000004100 */
[----:B------:R-:W-:Y:S01]  /*114b0*/  FFMA.FTZ R57, R57, R62, R70 ;  /* 0x0000003e39397223 */ /* 0x000fe20000010046 */
[----:B------:R-:W-:Y:S02]  /*114c0*/  HADD2.F32 R62, -RZ, R112.H0_H0 ;  /* 0x20000070ff3e7230 */ /* 0x000fe40000004100 */
[----:B------:R-:W-:Y:S01]  /*114d0*/  FFMA.FTZ R60, R49, R111, -R66 ;  /* 0x0000006f313c7223 */ /* 0x000fe20000010842 */
[----:B------:R-:W-:Y:S02]  /*114e0*/  HADD2.F32 R110, -RZ, R110.H1_H1 ;  /* 0x3000006eff6e7230 */ /* 0x000fe40000004100 */
[----:B------:R-:W-:Y:S01]  /*114f0*/  FMUL.FTZ R66, R59, R64 ;  /* 0x000000403b427220 */ /* 0x000fe20000410000 */
[----:B------:R-:W-:Y:S02]  /*11500*/  HADD2.F32 R112, -RZ, R112.H1_H1 ;  /* 0x30000070ff707230 */ /* 0x000fe40000004100 */
[----:B------:R-:W-:Y:S01]  /*11510*/  FFMA.FTZ R49, R49, R109, R68 ;  /* 0x0000006d31317223 */ /* 0x000fe20000010044 */
[-C--:B------:R-:W-:Y:S01]  /*11520*/  FMUL.FTZ R68, R59, R62.reuse ;  /* 0x0000003e3b447220 */ /* 0x080fe20000410000 */
[----:B------:R-:W-:Y:S01]  /*11530*/  FFMA.FTZ R59, R45, R62, -R66 ;  /* 0x0000003e2d3b7223 */ /* 0x000fe20000010842 */
[C---:B------:R-:W-:Y:S01]  /*11540*/  FMUL.FTZ R62, R53.reuse, R110 ;  /* 0x0000006e353e7220 */ /* 0x040fe20000410000 */
[----:B------:R-:W-:Y:S01]  /*11550*/  FMUL.FTZ R53, R53, R112 ;  /* 0x0000007035357220 */ /* 0x000fe20000410000 */
[----:B------:R-:W-:Y:S01]  /*11560*/  FFMA.FTZ R64, R45, R64, R68 ;  /* 0x000000402d407223 */ /* 0x000fe20000010044 */
[----:B------:R-:W-:-:S02]  /*11570*/  HADD2.F32 R52, -RZ, R52.H1_H1 ;  /* 0x30000034ff347230 */ /* 0x000fc40000004100 */
[C---:B------:R-:W-:Y:S01]  /*11580*/  FFMA.FTZ R62, R51.reuse, R112, -R62 ;  /* 0x00000070333e7223 */ /* 0x040fe2000001083e */
[----:B------:R-:W-:Y:S01]  /*11590*/  FFMA.FTZ R110, R51, R110, R53 ;  /* 0x0000006e336e7223 */ /* 0x000fe20000010035 */
[----:B------:R-:W-:Y:S02]  /*115a0*/  HADD2.F32 R54, -RZ, R54.H1_H1 ;  /* 0x30000036ff367230 */ /* 0x000fe40000004100 */
[C---:B------:R-:W-:Y:S01]  /*115b0*/  FMUL.FTZ R66, R55.reuse, R50 ;  /* 0x0000003237427220 */ /* 0x040fe20000410000 */
[----:B------:R-:W-:Y:S01]  /*115c0*/  FMUL.FTZ R68, R55, R48 ;  /* 0x0000003037447220 */ /* 0x000fe20000410000 */
[----:B------:R-:W-:Y:S01]  /*115d0*/  HADD2.F32 R51, -RZ, R40.H0_H0 ;  /* 0x20000028ff337230 */ /* 0x000fe20000004100 */
[----:B------:R-:W-:Y:S01]  /*115e0*/  F2FP.F16.F32.PACK_AB R41, R41, R56 ;  /* 0x000000382929723e */ /* 0x000fe200000000ff */
[----:B------:R-:W-:Y:S02]  /*115f0*/  HADD2.F32 R53, -RZ, R43.H0_H0 ;  /* 0x2000002bff357230 */ /* 0x000fe40000004100 */
[----:B------:R-:W-:Y:S01]  /*11600*/  FFMA.FTZ R63, R47, R48, -R66 ;  /* 0x000000302f3f7223 */ /* 0x000fe20000010842 */
[----:B------:R-:W-:-:S02]  /*11610*/  HADD2.F32 R45, -RZ, R20.H0_H0 ;  /* 0x20000014ff2d7230 */ /* 0x000fc40000004100 */
[----:B------:R-:W-:Y:S01]  /*11620*/  FFMA.FTZ R65, R47, R50, R68 ;  /* 0x000000322f417223 */ /* 0x000fe20000010044 */
[----:B------:R-:W-:Y:S02]  /*11630*/  HADD2.F32 R43, -RZ, R42.H0_H0 ;  /* 0x2000002aff2b7230 */ /* 0x000fe40000004100 */
[----:B------:R-:W-:Y:S01]  /*11640*/  FMUL.FTZ R47, R52, R51 ;  /* 0x00000033342f7220 */ /* 0x000fe20000410000 */
[----:B------:R-:W-:Y:S02]  /*11650*/  HADD2.F32 R44, -RZ, R44.H1_H1 ;  /* 0x3000002cff2c7230 */ /* 0x000fe40000004100 */
[----:B------:R-:W-:Y:S01]  /*11660*/  FMUL.FTZ R61, R54, R53 ;  /* 0x00000035363d7220 */ /* 0x000fe20000410000 */
[----:B------:R-:W-:Y:S02]  /*11670*/  HADD2.F32 R46, -RZ, R46.H1_H1 ;  /* 0x3000002eff2e7230 */ /* 0x000fe40000004100 */
[----:B------:R-:W-:Y:S01]  /*11680*/  FMUL.FTZ R52, R52, R45 ;  /* 0x0000002d34347220 */ /* 0x000fe20000410000 */
[----:B------:R-:W-:Y:S01]  /*11690*/  FMUL.FTZ R54, R54, R43 ;  /* 0x0000002b36367220 */ /* 0x000fe20000410000 */
[----:B------:R-:W-:Y:S01]  /*116a0*/  FFMA.FTZ R55, R44, R45, -R47 ;  /* 0x0000002d2c377223 */ /* 0x000fe2000001082f */
[----:B------:R-:W-:Y:S01]  /*116b0*/  F2FP.F16.F32.PACK_AB R47, R65, R110 ;  /* 0x0000006e412f723e */ /* 0x000fe200000000ff */
[----:B------:R-:W-:Y:S01]  /*116c0*/  FFMA.FTZ R42, R46, R43, -R61 ;  /* 0x0000002b2e2a7223 */ /* 0x000fe2000001083d */
[----:B------:R-:W-:Y:S01]  /*116d0*/  FFMA.FTZ R44, R44, R51, R52 ;  /* 0x000000332c2c7223 */ /* 0x000fe20000010034 */
[----:B------:R-:W-:Y:S01]  /*116e0*/  FFMA.FTZ R53, R46, R53, R54 ;  /* 0x000000352e357223 */ /* 0x000fe20000010036 */
[----:B------:R-:W-:-:S02]  /*116f0*/  F2FP.F16.F32.PACK_AB R43, R63, R62 ;  /* 0x0000003e3f2b723e */ /* 0x000fc400000000ff */
[----:B------:R-:W-:Y:S02]  /*11700*/  F2FP.F16.F32.PACK_AB R40, R55, R60 ;  /* 0x0000003c3728723e */ /* 0x000fe400000000ff */
[----:B------:R-:W-:Y:S02]  /*11710*/  F2FP.F16.F32.PACK_AB R42, R42, R59 ;  /* 0x0000003b2a2a723e */ /* 0x000fe400000000ff */
[----:B------:R-:W-:Y:S02]  /*11720*/  F2FP.F16.F32.PACK_AB R45, R57, R58 ;  /* 0x0000003a392d723e */ /* 0x000fe400000000ff */
[----:B------:R-:W-:Y:S01]  /*11730*/  F2FP.F16.F32.PACK_AB R44, R44, R49 ;  /* 0x000000312c2c723e */ /* 0x000fe200000000ff */
[----:B------:R2:W-:Y:S01]  /*11740*/  STS.128 [R69], R40 ;  /* 0x0000002845007388 */ /* 0x0005e20000000c00 */
[----:B------:R-:W-:-:S05]  /*11750*/  F2FP.F16.F32.PACK_AB R46, R53, R64 ;  /* 0x00000040352e723e */ /* 0x000fca00000000ff */
[----:B------:R2:W-:Y:S02]  /*11760*/  STS.128 [R3+0x10400], R44 ;  /* 0x0104002c03007388 */ /* 0x0005e40000000c00 */
.L_x_1713:
[----:B------:R-:W-:Y:S05]  /*11770*/  BSYNC B1 ;  /* 0x0000000000017941 */ /* 0x000fea0003800000 */
.L_x_1712:
[----:B--2---:R-:W-:Y:S01]  /*11780*/  VIADD R3, R23, 0x40 ;  /* 0x0000004017037836 */ /* 0x004fe20000000000 */
[----:B------:R-:W-:Y:S04]  /*11790*/  BSSY B1, `(.L_x_1716) ;  /* 0x00000d8000017945 */ /* 0x000fe80003800000 */
[----:B------:R-:W-:-:S13]  /*117a0*/  ISETP.GE.AND P0, PT, R3, R0, PT ;  /* 0x000000000300720c */ /* 0x000fda0003f06270 */
[----:B------:R-:W-:Y:S05]  /*117b0*/  @P0 BRA `(.L_x_1717) ;  /* 0x0000000c00540947 */ /* 0x000fea0003800000 */
[----:B01----:R-:W0:Y:S01]  /*117c0*/  LDC R20, c[0x0][0x3f4] ;  /* 0x0000fd00ff147b82 */ /* 0x003e220000000800 */
[----:B------:R-:W-:Y:S01]  /*117d0*/  BSSY B2, `(.L_x_1718) ;  /* 0x000006b000027945 */ /* 0x000fe20003800000 */
[-C--:B0-----:R-:W-:Y:S02]  /*117e0*/  ISETP.GE.AND P0, PT, R18, R20.reuse, PT ;  /* 0x000000141200720c */ /* 0x081fe40003f06270 */
[----:B------:R-:W-:-:S11]  /*117f0*/  ISETP.GE.AND P1, PT, R221, R20, PT ;  /* 0x00000014dd00720c */ /* 0x000fd60003f26270 */
[----:B------:R-:W-:Y:S05]  /*11800*/  @P0 BRA `(.L_x_1719) ;  /* 0x00000004009c0947 */ /* 0x000fea0003800000 */
[----:B------:R-:W2:Y:S04]  /*11810*/  LDL R40, [R1+0x44] ;  /* 0x0000440001287983 */ /* 0x000ea80000100800 */
[----:B------:R-:W3:Y:S01]  /*11820*/  LDL R63, [R1+0x8c] ;  /* 0x00008c00013f7983 */ /* 0x000ee20000100800 */
[----:B------:R-:W-:Y:S01]  /*11830*/  SHF.L.U32 R41, R3, 0x6, RZ ;  /* 0x0000000603297819 */ /* 0x000fe200000006ff */
[----:B------:R-:W-:Y:S01]  /*11840*/  HADD2.F32 R56, -RZ, R106.H1_H1 ;  /* 0x3000006aff387230 */ /* 0x000fe20000004100 */
[----:B------:R-:W-:Y:S01]  /*11850*/  SHF.R.S32.HI R42, RZ, 0x1f, R3 ;  /* 0x0000001fff2a7819 */ /* 0x000fe20000011403 */
[--C-:B------:R-:W-:Y:S01]  /*11860*/  HADD2.F32 R58, -RZ, R104.reuse.H1_H1 ;  /* 0x30000068ff3a7230 */ /* 0x100fe20000004100 */
[----:B------:R-:W-:Y:S01]  /*11870*/  LOP3.LUT R44, R41, 0x1c0, RZ, 0xc0, !PT ;  /* 0x000001c0292c7812 */ /* 0x000fe200078ec0ff */
[----:B------:R-:W-:Y:S01]  /*11880*/  HADD2.F32 R104, -RZ, R104.H0_H0 ;  /* 0x20000068ff687230 */ /* 0x000fe20000004100 */
[----:B------:R-:W-:Y:S01]  /*11890*/  LEA.HI R42, R42, R3, RZ, 0x3 ;  /* 0x000000032a2a7211 */ /* 0x000fe200078f18ff */
[----:B------:R-:W-:Y:S01]  /*118a0*/  HADD2.F32 R106, -RZ, R106.H0_H0 ;  /* 0x2000006aff6a7230 */ /* 0x000fe20000004100 */
[----:B------:R-:W-:-:S02]  /*118b0*/  SHF.R.U32.HI R59, RZ, 0x10, R37 ;  /* 0x00000010ff3b7819 */ /* 0x000fc40000011625 */
[--C-:B------:R-:W-:Y:S01]  /*118c0*/  SHF.R.U32.HI R57, RZ, 0x10, R29.reuse ;  /* 0x00000010ff397819 */ /* 0x100fe2000001161d */
[----:B------:R-:W-:Y:S01]  /*118d0*/  IMAD.SHL.U32 R42, R42, 0x40, RZ ;  /* 0x000000402a2a7824 */ /* 0x000fe200078e00ff */
[----:B------:R-:W-:Y:S01]  /*118e0*/  SHF.R.U64 R28, R28, 0x10, R29 ;  /* 0x000000101c1c7819 */ /* 0x000fe2000000121d */
[----:B------:R-:W-:Y:S01]  /*118f0*/  HADD2.F32 R59, -RZ, R59.H0_H0 ;  /* 0x2000003bff3b7230 */ /* 0x000fe20000004100 */
[----:B------:R-:W-:Y:S01]  /*11900*/  SHF.R.U64 R29, R36, 0x10, R37 ;  /* 0x00000010241d7819 */ /* 0x000fe20000001225 */
[----:B------:R-:W-:Y:S01]  /*11910*/  HADD2.F32 R57, -RZ, R57.H0_H0 ;  /* 0x20000039ff397230 */ /* 0x000fe20000004100 */
[----:B------:R-:W-:Y:S02]  /*11920*/  LOP3.LUT R46, R42, 0xfffffe00, RZ, 0xc0, !PT ;  /* 0xfffffe002a2e7812 */ /* 0x000fe400078ec0ff */
[--C-:B------:R-:W-:Y:S02]  /*11930*/  SHF.R.U64 R30, R30, 0x10, R31.reuse ;  /* 0x000000101e1e7819 */ /* 0x100fe4000000121f */
[----:B------:R-:W-:-:S02]  /*11940*/  SHF.R.U32.HI R36, RZ, 0x10, R31 ;  /* 0x00000010ff247819 */ /* 0x000fc4000001161f */
[--C-:B------:R-:W-:Y:S02]  /*11950*/  SHF.R.U64 R31, R38, 0x10, R39.reuse ;  /* 0x00000010261f7819 */ /* 0x100fe40000001227 */
[----:B------:R-:W-:Y:S01]  /*11960*/  SHF.R.U32.HI R38, RZ, 0x10, R39 ;  /* 0x00000010ff267819 */ /* 0x000fe20000011627 */
[----:B------:R-:W-:-:S04]  /*11970*/  HADD2.F32 R36, -RZ, R36.H0_H0 ;  /* 0x20000024ff247230 */ /* 0x000fc80000004100 */
[----:B------:R-:W-:Y:S01]  /*11980*/  HADD2.F32 R38, -RZ, R38.H0_H0 ;  /* 0x20000026ff267230 */ /* 0x000fe20000004100 */
[----:B--2---:R-:W-:-:S04]  /*11990*/  LEA.HI R40, R20, R40, RZ, 0x1d ;  /* 0x0000002814287211 */ /* 0x004fc800078fe8ff */
[----:B------:R-:W-:Y:S01]  /*119a0*/  SHF.R.S32.HI R43, RZ, 0x1f, R40 ;  /* 0x0000001fff2b7819 */ /* 0x000fe20000011428 */
[----:B------:R-:W-:-:S03]  /*119b0*/  IMAD.SHL.U32 R41, R40, 0x8, RZ ;  /* 0x0000000828297824 */ /* 0x000fc600078e00ff */
[----:B------:R-:W-:Y:S02]  /*119c0*/  LEA.HI R43, R43, R40, RZ, 0x3 ;  /* 0x000000282b2b7211 */ /* 0x000fe400078f18ff */
[----:B------:R-:W-:Y:S02]  /*119d0*/  LOP3.LUT R40, R44, 0x38, R41, 0xf8, !PT ;  /* 0x000000382c287812 */ /* 0x000fe400078ef829 */
[----:B------:R-:W-:Y:S01]  /*119e0*/  SHF.R.U32.HI R41, RZ, 0x3, R44 ;  /* 0x00000003ff297819 */ /* 0x000fe2000001162c */
[----:B------:R-:W-:-:S03]  /*119f0*/  IMAD.SHL.U32 R43, R43, 0x400, RZ ;  /* 0x000004002b2b7824 */ /* 0x000fc600078e00ff */
[----:B------:R-:W-:Y:S02]  /*11a00*/  LOP3.LUT R44, R40, R41, RZ, 0x3c, !PT ;  /* 0x00000029282c7212 */ /* 0x000fe400078e3cff */
[----:B------:R-:W-:Y:S02]  /*11a10*/  LOP3.LUT R45, R43, 0x7fffe000, RZ, 0xc0, !PT ;  /* 0x7fffe0002b2d7812 */ /* 0x000fe400078ec0ff */
[----:B---3--:R-:W0:Y:S02]  /*11a20*/  LDS.128 R40, [R63] ;  /* 0x000000003f287984 */ /* 0x008e240000000c00 */
[----:B------:R-:W-:-:S05]  /*11a30*/  IADD3 R45, R44, R45, R46 ;  /* 0x0000002d2c2d7210 */ /* 0x000fca0007ffe02e */
        /* <DEDUP_REMOVED lines=12> */
[-C--:B------:R-:W-:Y:S01]  /*11b00*/  FMUL.FTZ R62, R41, R56.reuse ;  /* 0x00000038293e7220 */ /* 0x080fe20000410000 */
[C---:B------:R-:W-:Y:S01]  /*11b10*/  FMUL.FTZ R61, R50.reuse, R59 ;  /* 0x0000003b323d7220 */ /* 0x040fe20000410000 */
[----:B------:R-:W-:Y:S02]  /*11b20*/  HADD2.F32 R55, -RZ, R46.H0_H0 ;  /* 0x2000002eff377230 */ /* 0x000fe40000004100 */
[C---:B------:R-:W-:Y:S01]  /*11b30*/  FFMA.FTZ R41, R49.reuse, R56, -R60 ;  /* 0x0000003831297223 */ /* 0x040fe2000001083c */
[----:B------:R-:W-:Y:S01]  /*11b40*/  FFMA.FTZ R45, R49, R58, R62 ;  /* 0x0000003a312d7223 */ /* 0x000fe2000001003e */
[----:B------:R-:W-:Y:S01]  /*11b50*/  FMUL.FTZ R49, R50, R57 ;  /* 0x0000003932317220 */ /* 0x000fe20000410000 */
[----:B------:R-:W-:-:S02]  /*11b60*/  HADD2.F32 R58, -RZ, R105.H0_H0 ;  /* 0x20000069ff3a7230 */ /* 0x000fc40000004100 */
[----:B------:R-:W-:Y:S01]  /*11b70*/  FMUL.FTZ R56, R54, R104 ;  /* 0x0000006836387220 */ /* 0x000fe20000410000 */
[----:B------:R-:W-:Y:S01]  /*11b80*/  FFMA.FTZ R50, R52, R57, -R61 ;  /* 0x0000003934327223 */ /* 0x000fe2000001083d */
[-C--:B------:R-:W-:Y:S01]  /*11b90*/  FMUL.FTZ R57, R54, R106.reuse ;  /* 0x0000006a36397220 */ /* 0x080fe20000410000 */
[----:B------:R-:W-:Y:S01]  /*11ba0*/  FFMA.FTZ R52, R52, R59, R49 ;  /* 0x0000003b34347223 */ /* 0x000fe20000010031 */
[----:B------:R-:W-:Y:S02]  /*11bb0*/  HADD2.F32 R54, -RZ, R107.H0_H0 ;  /* 0x2000006bff367230 */ /* 0x000fe40000004100 */
[----:B------:R-:W-:Y:S01]  /*11bc0*/  FFMA.FTZ R49, R51, R106, -R56 ;  /* 0x0000006a33317223 */ /* 0x000fe20000010838 */
[----:B------:R-:W-:Y:S02]  /*11bd0*/  HADD2.F32 R53, -RZ, R47.H0_H0 ;  /* 0x2000002fff357230 */ /* 0x000fe40000004100 */
[----:B------:R-:W-:Y:S01]  /*11be0*/  FMUL.FTZ R62, R55, R58 ;  /* 0x0000003a373e7220 */ /* 0x000fe20000410000 */
[----:B------:R-:W-:-:S02]  /*11bf0*/  HADD2.F32 R60, -RZ, R105.H1_H1 ;  /* 0x30000069ff3c7230 */ /* 0x000fc40000004100 */
[-C--:B------:R-:W-:Y:S01]  /*11c00*/  FMUL.FTZ R64, R55, R54.reuse ;  /* 0x0000003637407220 */ /* 0x080fe20000410000 */
[----:B------:R-:W-:Y:S02]  /*11c10*/  HADD2.F32 R56, -RZ, R107.H1_H1 ;  /* 0x3000006bff387230 */ /* 0x000fe40000004100 */
[----:B------:R-:W-:Y:S01]  /*11c20*/  FFMA.FTZ R62, R37, R54, -R62 ;  /* 0x00000036253e7223 */ /* 0x000fe2000001083e */
[----:B------:R-:W-:Y:S02]  /*11c30*/  HADD2.F32 R47, -RZ, R47.H1_H1 ;  /* 0x3000002fff2f7230 */ /* 0x000fe40000004100 */
[----:B------:R-:W-:Y:S01]  /*11c40*/  FMUL.FTZ R54, R53, R60 ;  /* 0x0000003c35367220 */ /* 0x000fe20000410000 */
[----:B------:R-:W-:Y:S01]  /*11c50*/  FFMA.FTZ R64, R37, R58, R64 ;  /* 0x0000003a25407223 */ /* 0x000fe20000010040 */
[-C--:B------:R-:W-:Y:S01]  /*11c60*/  FMUL.FTZ R53, R53, R56.reuse ;  /* 0x0000003835357220 */ /* 0x080fe20000410000 */
[----:B------:R-:W-:Y:S02]  /*11c70*/  HADD2.F32 R44, -RZ, R44.H1_H1 ;  /* 0x3000002cff2c7230 */ /* 0x000fe40000004100 */
[----:B------:R-:W-:Y:S01]  /*11c80*/  FFMA.FTZ R54, R39, R56, -R54 ;  /* 0x0000003827367223 */ /* 0x000fe20000010836 */
[----:B------:R-:W-:-:S02]  /*11c90*/  HADD2.F32 R46, -RZ, R46.H1_H1 ;  /* 0x3000002eff2e7230 */ /* 0x000fc40000004100 */
[----:B------:R-:W-:Y:S01]  /*11ca0*/  FFMA.FTZ R53, R39, R60, R53 ;  /* 0x0000003c27357223 */ /* 0x000fe20000010035 */
[C---:B------:R-:W-:Y:S01]  /*11cb0*/  FMUL.FTZ R58, R47.reuse, R38 ;  /* 0x000000262f3a7220 */ /* 0x040fe20000410000 */
[----:B------:R-:W-:Y:S01]  /*11cc0*/  FMUL.FTZ R56, R47, R36 ;  /* 0x000000242f387220 */ /* 0x000fe20000410000 */
[----:B------:R-:W-:Y:S02]  /*11cd0*/  HADD2.F32 R37, -RZ, R29.H0_H0 ;  /* 0x2000001dff257230 */ /* 0x000fe40000004100 */
[----:B------:R-:W-:Y:S01]  /*11ce0*/  FFMA.FTZ R51, R51, R104, R57 ;  /* 0x0000006833337223 */ /* 0x000fe20000010039 */
[----:B------:R-:W-:Y:S02]  /*11cf0*/  HADD2.F32 R39, -RZ, R31.H0_H0 ;  /* 0x2000001fff277230 */ /* 0x000fe40000004100 */
[C---:B------:R-:W-:Y:S01]  /*11d00*/  FFMA.FTZ R55, R43.reuse, R36, -R58 ;  /* 0x000000242b377223 */ /* 0x040fe2000001083a */
[----:B------:R-:W-:Y:S02]  /*11d10*/  HADD2.F32 R29, -RZ, R28.H0_H0 ;  /* 0x2000001cff1d7230 */ /* 0x000fe40000004100 */
[----:B------:R-:W-:Y:S01]  /*11d20*/  FFMA.FTZ R56, R43, R38, R56 ;  /* 0x000000262b387223 */ /* 0x000fe20000010038 */
[----:B------:R-:W-:-:S02]  /*11d30*/  HADD2.F32 R31, -RZ, R30.H0_H0 ;  /* 0x2000001eff1f7230 */ /* 0x000fc40000004100 */
        /* <DEDUP_REMOVED lines=17> */
[----:B------:R-:W-:Y:S02]  /*11e50*/  F2FP.F16.F32.PACK_AB R36, R36, R51 ;  /* 0x000000332424723e */ /* 0x000fe400000000ff */
[----:B------:R-:W-:-:S05]  /*11e60*/  F2FP.F16.F32.PACK_AB R38, R43, R64 ;  /* 0x000000402b26723e */ /* 0x000fca00000000ff */
[----:B------:R0:W-:Y:S02]  /*11e70*/  STS.128 [R48+0x10400], R36 ;  /* 0x0104002430007388 */ /* 0x0001e40000000c00 */
.L_x_1719:
[----:B------:R-:W-:Y:S05]  /*11e80*/  BSYNC B2 ;  /* 0x0000000000027941 */ /* 0x000fea0003800000 */
.L_x_1718:
[----:B------:R-:W-:Y:S05]  /*11e90*/  @P1 BRA `(.L_x_1717) ;  /* 0x00000004009c1947 */ /* 0x000fea0003800000 */
[----:B0-----:R-:W2:Y:S04]  /*11ea0*/  LDL R29, [R1+0x48] ;  /* 0x00004800011d7983 */ /* 0x001ea80000100800 */
[----:B------:R-:W3:Y:S01]  /*11eb0*/  LDL R55, [R1+0x88] ;  /* 0x0000880001377983 */ /* 0x000ee20000100800 */
[----:B------:R-:W-:Y:S01]  /*11ec0*/  IMAD.SHL.U32 R28, R3, 0x40, RZ ;  /* 0x00000040031c7824 */ /* 0x000fe200078e00ff */
[----:B------:R-:W-:Y:S01]  /*11ed0*/  SHF.R.S32.HI R30, RZ, 0x1f, R3 ;  /* 0x0000001fff1e7819 */ /* 0x000fe20000011403 */
[----:B------:R-:W-:Y:S01]  /*11ee0*/  HADD2.F32 R43, -RZ, R95.H1_H1 ;  /* 0x3000005fff2b7230 */ /* 0x000fe20000004100 */
[----:B------:R-:W-:Y:S01]  /*11ef0*/  SHF.R.U32.HI R44, RZ, 0x10, R33 ;  /* 0x00000010ff2c7819 */ /* 0x000fe20000011621 */
[--C-:B------:R-:W-:Y:S01]  /*11f00*/  HADD2.F32 R45, -RZ, R94.reuse.H0_H0 ;  /* 0x2000005eff2d7230 */ /* 0x100fe20000004100 */
[----:B------:R-:W-:Y:S01]  /*11f10*/  LOP3.LUT R31, R28, 0x1c0, RZ, 0xc0, !PT ;  /* 0x000001c01c1f7812 */ /* 0x000fe200078ec0ff */
[----:B------:R-:W-:Y:S01]  /*11f20*/  HADD2.F32 R94, -RZ, R94.H1_H1 ;  /* 0x3000005eff5e7230 */ /* 0x000fe20000004100 */
[----:B------:R-:W-:Y:S01]  /*11f30*/  LEA.HI R30, R30, R3, RZ, 0x3 ;  /* 0x000000031e1e7211 */ /* 0x000fe200078f18ff */
[----:B------:R-:W-:Y:S01]  /*11f40*/  HADD2.F32 R44, -RZ, R44.H0_H0 ;  /* 0x2000002cff2c7230 */ /* 0x000fe20000004100 */
[----:B------:R-:W-:-:S02]  /*11f50*/  SHF.R.U32.HI R46, RZ, 0x10, R25 ;  /* 0x00000010ff2e7819 */ /* 0x000fc40000011619 */
[----:B------:R-:W-:Y:S02]  /*11f60*/  SHF.L.U32 R30, R30, 0x6, RZ ;  /* 0x000000061e1e7819 */ /* 0x000fe400000006ff */
[----:B------:R-:W-:Y:S02]  /*11f70*/  SHF.R.U32.HI R51, RZ, 0x10, R35 ;  /* 0x00000010ff337819 */ /* 0x000fe40000011623 */
[----:B------:R-:W-:Y:S02]  /*11f80*/  LOP3.LUT R36, R30, 0xfffffe00, RZ, 0xc0, !PT ;  /* 0xfffffe001e247812 */ /* 0x000fe400078ec0ff */
[----:B------:R-:W-:Y:S02]  /*11f90*/  SHF.R.U32.HI R53, RZ, 0x10, R27 ;  /* 0x00000010ff357819 */ /* 0x000fe4000001161b */
        /* <DEDUP_REMOVED lines=10> */
[----:B------:R-:W-:Y:S02]  /*12040*/  IADD3 R3, R3, R20, R36 ;  /* 0x0000001403037210 */ /* 0x000fe40007ffe024 */
[----:B------:R-:W-:Y:S02]  /*12050*/  SHF.R.U64 R20, R24, 0x10, R25 ;  /* 0x0000001018147819 */ /* 0x000fe40000001219 */
[----:B------:R-:W-:Y:S01]  /*12060*/  SHF.R.U64 R25, R32, 0x10, R33 ;  /* 0x0000001020197819 */ /* 0x000fe20000001221 */
[----:B------:R-:W-:Y:S01]  /*12070*/  IMAD R3, R3, 0x2, R16 ;  /* 0x0000000203037824 */ /* 0x000fe200078e0210 */
[----:B------:R-:W-:-:S02]  /*12080*/  SHF.R.U64 R24, R26, 0x10, R27 ;  /* 0x000000101a187819 */ /* 0x000fc4000000121b */
[----:B------:R-:W-:Y:S02]  /*12090*/  SHF.R.U64 R26, R34, 0x10, R35 ;  /* 0x00000010221a7819 */ /* 0x000fe40000001223 */
[----:B------:R-:W1:Y:S01]  /*120a0*/  LDS.128 R36, [R3+0x10400] ;  /* 0x0104000003247984 */ /* 0x000e620000000c00 */
        /* <DEDUP_REMOVED lines=11> */
[----:B------:R-:W-:-:S02]  /*12160*/  HADD2.F32 R40, -RZ, R46.H0_H0 ;  /* 0x2000002eff287230 */ /* 0x000fc40000004100 */
[----:B------:R-:W-:Y:S01]  /*12170*/  FMUL.FTZ R46, R37, R44 ;  /* 0x0000002c252e7220 */ /* 0x000fe20000410000 */
[C---:B------:R-:W-:Y:S01]  /*12180*/  FFMA.FTZ R47, R32.reuse, R43, -R47 ;  /* 0x0000002b202f7223 */ /* 0x040fe2000001082f */
[----:B------:R-:W-:Y:S01]  /*12190*/  FFMA.FTZ R49, R32, R45, R49 ;  /* 0x0000002d20317223 */ /* 0x000fe20000010031 */
[----:B------:R-:W-:Y:S02]  /*121a0*/  HADD2.F32 R32, -RZ, R95.H0_H0 ;  /* 0x2000005fff207230 */ /* 0x000fe40000004100 */
[----:B------:R-:W-:Y:S01]  /*121b0*/  FFMA.FTZ R48, R29, R40, -R46 ;  /* 0x000000281d307223 */ /* 0x000fe2000001082e */
[----:B------:R-:W-:Y:S01]  /*121c0*/  FMUL.FTZ R46, R35, R94 ;  /* 0x0000005e232e7220 */ /* 0x000fe20000410000 */
[----:B------:R-:W-:Y:S01]  /*121d0*/  FMUL.FTZ R50, R37, R40 ;  /* 0x0000002825327220 */ /* 0x000fe20000410000 */
[----:B------:R-:W-:Y:S02]  /*121e0*/  HADD2.F32 R41, -RZ, R38.H0_H0 ;  /* 0x20000026ff297230 */ /* 0x000fe40000004100 */
[----:B------:R-:W-:Y:S01]  /*121f0*/  FMUL.FTZ R35, R35, R32 ;  /* 0x0000002023237220 */ /* 0x000fe20000410000 */
[----:B------:R-:W-:-:S02]  /*12200*/  HADD2.F32 R40, -RZ, R93.H1_H1 ;  /* 0x3000005dff287230 */ /* 0x000fc40000004100 */
[----:B------:R-:W-:Y:S01]  /*12210*/  FFMA.FTZ R46, R27, R32, -R46 ;  /* 0x000000201b2e7223 */ /* 0x000fe2000001082e */
[--C-:B------:R-:W-:Y:S02]  /*12220*/  HADD2.F32 R32, -RZ, R96.reuse.H0_H0 ;  /* 0x20000060ff207230 */ /* 0x100fe40000004100 */
[----:B------:R-:W-:Y:S01]  /*12230*/  FFMA.FTZ R50, R29, R44, R50 ;  /* 0x0000002c1d327223 */ /* 0x000fe20000010032 */
[----:B------:R-:W-:Y:S02]  /*12240*/  HADD2.F32 R42, -RZ, R39.H0_H0 ;  /* 0x20000027ff2a7230 */ /* 0x000fe40000004100 */
[----:B------:R-:W-:Y:S01]  /*12250*/  FFMA.FTZ R35, R27, R94, R35 ;  /* 0x0000005e1b237223 */ /* 0x000fe20000010023 */
[----:B------:R-:W-:Y:S02]  /*12260*/  HADD2.F32 R93, -RZ, R93.H0_H0 ;  /* 0x2000005dff5d7230 */ /* 0x000fe40000004100 */
[----:B------:R-:W-:Y:S01]  /*12270*/  FMUL.FTZ R44, R41, R40 ;  /* 0x00000028292c7220 */ /* 0x000fe20000410000 */
[----:B------:R-:W-:-:S02]  /*12280*/  HADD2.F32 R27, -RZ, R96.H1_H1 ;  /* 0x30000060ff1b7230 */ /* 0x000fc40000004100 */
[-C--:B------:R-:W-:Y:S01]  /*12290*/  FMUL.FTZ R52, R41, R32.reuse ;  /* 0x0000002029347220 */ /* 0x080fe20000410000 */
[----:B------:R-:W-:Y:S02]  /*122a0*/  HADD2.F32 R39, -RZ, R39.H1_H1 ;  /* 0x30000027ff277230 */ /* 0x000fe40000004100 */
[C---:B------:R-:W-:Y:S01]  /*122b0*/  FFMA.FTZ R41, R33.reuse, R32, -R44 ;  /* 0x0000002021297223 */ /* 0x040fe2000001082c */
[C---:B------:R-:W-:Y:S01]  /*122c0*/  FMUL.FTZ R29, R42.reuse, R93 ;  /* 0x0000005d2a1d7220 */ /* 0x040fe20000410000 */
[----:B------:R-:W-:Y:S02]  /*122d0*/  HADD2.F32 R44, -RZ, R51.H0_H0 ;  /* 0x20000033ff2c7230 */ /* 0x000fe40000004100 */
[-C--:B------:R-:W-:Y:S01]  /*122e0*/  FMUL.FTZ R42, R42, R27.reuse ;  /* 0x0000001b2a2a7220 */ /* 0x080fe20000410000 */
[----:B------:R-:W-:Y:S02]  /*122f0*/  HADD2.F32 R32, -RZ, R53.H0_H0 ;  /* 0x20000035ff207230 */ /* 0x000fe40000004100 */
[----:B------:R-:W-:Y:S01]  /*12300*/  FFMA.FTZ R52, R33, R40, R52 ;  /* 0x0000002821347223 */ /* 0x000fe20000010034 */
[C---:B------:R-:W-:Y:S01]  /*12310*/  FFMA.FTZ R40, R34.reuse, R27, -R29 ;  /* 0x0000001b22287223 */ /* 0x040fe2000001081d */
[----:B------:R-:W-:Y:S01]  /*12320*/  FFMA.FTZ R42, R34, R93, R42 ;  /* 0x0000005d222a7223 */ /* 0x000fe2000001002a */
[----:B------:R-:W-:-:S02]  /*12330*/  HADD2.F32 R36, -RZ, R36.H1_H1 ;  /* 0x30000024ff247230 */ /* 0x000fc40000004100 */
[C---:B------:R-:W-:Y:S01]  /*12340*/  FMUL.FTZ R54, R39.reuse, R44 ;  /* 0x0000002c27367220 */ /* 0x040fe20000410000 */
[----:B------:R-:W-:Y:S02]  /*12350*/  HADD2.F32 R38, -RZ, R38.H1_H1 ;  /* 0x30000026ff267230 */ /* 0x000fe40000004100 */
[-C--:B------:R-:W-:Y:S01]  /*12360*/  FMUL.FTZ R34, R39, R32.reuse ;  /* 0x0000002027227220 */ /* 0x080fe20000410000 */
[----:B------:R-:W-:Y:S02]  /*12370*/  HADD2.F32 R29, -RZ, R25.H0_H0 ;  /* 0x20000019ff1d7230 */ /* 0x000fe40000004100 */
[C---:B------:R-:W-:Y:S01]  /*12380*/  FFMA.FTZ R43, R31.reuse, R32, -R54 ;  /* 0x000000201f2b7223 */ /* 0x040fe20000010836 */
[----:B------:R-:W-:Y:S02]  /*12390*/  HADD2.F32 R33, -RZ, R26.H0_H0 ;  /* 0x2000001aff217230 */ /* 0x000fe40000004100 */
[----:B------:R-:W-:Y:S01]  /*123a0*/  FFMA.FTZ R45, R31, R44, R34 ;  /* 0x0000002c1f2d7223 */ /* 0x000fe20000010022 */
[----:B------:R-:W-:-:S02]  /*123b0*/  HADD2.F32 R25, -RZ, R20.H0_H0 ;  /* 0x20000014ff197230 */ /* 0x000fc40000004100 */
[----:B------:R-:W-:Y:S01]  /*123c0*/  FMUL.FTZ R31, R36, R29 ;  /* 0x0000001d241f7220 */ /* 0x000fe20000410000 */
[----:B------:R-:W-:Y:S02]  /*123d0*/  HADD2.F32 R27, -RZ, R24.H0_H0 ;  /* 0x20000018ff1b7230 */ /* 0x000fe40000004100 */
[----:B------:R-:W-:Y:S01]  /*123e0*/  FMUL.FTZ R39, R38, R33 ;  /* 0x0000002126277220 */ /* 0x000fe20000410000 */
[----:B------:R-:W-:Y:S02]  /*123f0*/  HADD2.F32 R28, -RZ, R28.H1_H1 ;  /* 0x3000001cff1c7230 */ /* 0x000fe40000004100 */
[----:B------:R-:W-:Y:S01]  /*12400*/  FMUL.FTZ R36, R36, R25 ;  /* 0x0000001924247220 */ /* 0x000fe20000410000 */
[----:B------:R-:W-:Y:S02]  /*12410*/  HADD2.F32 R30, -RZ, R30.H1_H1 ;  /* 0x3000001eff1e7230 */ /* 0x000fe40000004100 */
        /* <DEDUP_REMOVED lines=15> */
.L_x_1717:
[----:B------:R-:W-:Y:S05]  /*12510*/  BSYNC B1 ;  /* 0x0000000000017941 */ /* 0x000fea0003800000 */
.L_x_1716:
[----:B--2---:R-:W-:-:S05]  /*12520*/  VIADD R3, R23, 0x60 ;  /* 0x0000006017037836 */ /* 0x004fca0000000000 */
[----:B------:R-:W-:-:S13]  /*12530*/  ISETP.GE.AND P0, PT, R3, R0, PT ;  /* 0x000000000300720c */ /* 0x000fda0003f06270 */
[----:B------:R-:W-:Y:S05]  /*12540*/  @P0 BRA `(.L_x_1687) ;  /* 0x0000000c00540947 */ /* 0x000fea0003800000 */
[----:B------:R-:W2:Y:S01]  /*12550*/  LDC R0, c[0x0][0x3f4] ;  /* 0x0000fd00ff007b82 */ /* 0x000ea20000000800 */
[----:B------:R-:W-:Y:S01]  /*12560*/  BSSY B1, `(.L_x_1720) ;  /* 0x000006b000017945 */ /* 0x000fe20003800000 */
[-C--:B--2---:R-:W-:Y:S02]  /*12570*/  ISETP.GE.AND P0, PT, R18, R0.reuse, PT ;  /* 0x000000001200720c */ /* 0x084fe40003f06270 */
[----:B------:R-:W-:-:S11]  /*12580*/  ISETP.GE.AND P1, PT, R221, R0, PT ;  /* 0x00000000dd00720c */ /* 0x000fd60003f26270 */
[----:B------:R-:W-:Y:S05]  /*12590*/  @P0 BRA `(.L_x_1721) ;  /* 0x00000004009c0947 */ /* 0x000fea0003800000 */
[----:B01----:R-:W2:Y:S04]  /*125a0*/  LDL R20, [R1+0x44] ;  /* 0x0000440001147983 */ /* 0x003ea80000100800 */
[----:B------:R-:W3:Y:S01]  /*125b0*/  LDL R47, [R1+0x84] ;  /* 0x00008400012f7983 */ /* 0x000ee20000100800 */
[----:B------:R-:W-:Y:S01]  /*125c0*/  IMAD.SHL.U32 R24, R3, 0x40, RZ ;  /* 0x0000004003187824 */ /* 0x000fe200078e00ff */
[----:B------:R-:W-:Y:S01]  /*125d0*/  SHF.R.S32.HI R26, RZ, 0x1f, R3 ;  /* 0x0000001fff1a7819 */ /* 0x000fe20000011403 */
[----:B------:R-:W-:Y:S01]  /*125e0*/  HADD2.F32 R34, -RZ, R98.H1_H1 ;  /* 0x30000062ff227230 */ /* 0x000fe20000004100 */
[----:B------:R-:W-:Y:S01]  /*125f0*/  SHF.R.U64 R46, R12, 0x10, R13 ;  /* 0x000000100c2e7819 */ /* 0x000fe2000000120d */
[--C-:B------:R-:W-:Y:S01]  /*12600*/  HADD2.F32 R32, -RZ, R101.reuse.H1_H1 ;  /* 0x30000065ff207230 */ /* 0x100fe20000004100 */
[----:B------:R-:W-:Y:S01]  /*12610*/  LOP3.LUT R27, R24, 0x1c0, RZ, 0xc0, !PT ;  /* 0x000001c0181b7812 */ /* 0x000fe200078ec0ff */
[----:B------:R-:W-:Y:S01]  /*12620*/  HADD2.F32 R101, -RZ, R101.H0_H0 ;  /* 0x20000065ff657230 */ /* 0x000fe20000004100 */
[----:B------:R-:W-:-:S02]  /*12630*/  LEA.HI R26, R26, R3, RZ, 0x3 ;  /* 0x000000031a1a7211 */ /* 0x000fc400078f18ff */
[----:B------:R-:W-:Y:S02]  /*12640*/  SHF.R.U32.HI R33, RZ, 0x10, R13 ;  /* 0x00000010ff217819 */ /* 0x000fe4000001160d */
[--C-:B------:R-:W-:Y:S01]  /*12650*/  SHF.R.U64 R43, R4, 0x10, R5.reuse ;  /* 0x00000010042b7819 */ /* 0x100fe20000001205 */
[----:B------:R-:W-:Y:S01]  /*12660*/  IMAD.SHL.U32 R26, R26, 0x40, RZ ;  /* 0x000000401a1a7824 */ /* 0x000fe200078e00ff */
[----:B------:R-:W-:Y:S02]  /*12670*/  SHF.R.U32.HI R36, RZ, 0x10, R5 ;  /* 0x00000010ff247819 */ /* 0x000fe40000011605 */
[--C-:B------:R-:W-:Y:S02]  /*12680*/  SHF.R.U64 R45, R14, 0x10, R15.reuse ;  /* 0x000000100e2d7819 */ /* 0x100fe4000000120f */
[----:B------:R-:W-:Y:S01]  /*12690*/  LOP3.LUT R28, R26, 0xfffffe00, RZ, 0xc0, !PT ;  /* 0xfffffe001a1c7812 */ /* 0x000fe200078ec0ff */
[----:B------:R-:W-:Y:S01]  /*126a0*/  HADD2.F32 R36, -RZ, R36.H0_H0 ;  /* 0x20000024ff247230 */ /* 0x000fe20000004100 */
[----:B------:R-:W-:-:S02]  /*126b0*/  SHF.R.U32.HI R44, RZ, 0x10, R15 ;  /* 0x00000010ff2c7819 */ /* 0x000fc4000001160f */
[--C-:B------:R-:W-:Y:S02]  /*126c0*/  SHF.R.U32.HI R39, RZ, 0x10, R7.reuse ;  /* 0x00000010ff277819 */ /* 0x100fe40000011607 */
[----:B------:R-:W-:Y:S02]  /*126d0*/  SHF.R.U64 R41, R6, 0x10, R7 ;  /* 0x0000001006297819 */ /* 0x000fe40000001207 */
[----:B--2---:R-:W-:-:S04]  /*126e0*/  LEA.HI R20, R0, R20, RZ, 0x1d ;  /* 0x0000001400147211 */ /* 0x004fc800078fe8ff */
[----:B------:R-:W-:Y:S01]  /*126f0*/  SHF.R.S32.HI R25, RZ, 0x1f, R20 ;  /* 0x0000001fff197819 */ /* 0x000fe20000011414 */
[----:B------:R-:W-:-:S03]  /*12700*/  IMAD.SHL.U32 R24, R20, 0x8, RZ ;  /* 0x0000000814187824 */ /* 0x000fc600078e00ff */
[----:B------:R-:W-:Y:S02]  /*12710*/  LEA.HI R25, R25, R20, RZ, 0x3 ;  /* 0x0000001419197211 */ /* 0x000fe400078f18ff */
[----:B------:R-:W-:Y:S02]  /*12720*/  LOP3.LUT R20, R27, 0x38, R24, 0xf8, !PT ;  /* 0x000000381b147812 */ /* 0x000fe400078ef818 */
[----:B------:R-:W-:Y:S02]  /*12730*/  SHF.R.U32.HI R27, RZ, 0x3, R27 ;  /* 0x00000003ff1b7819 */ /* 0x000fe4000001161b */
[----:B------:R-:W-:Y:S02]  /*12740*/  SHF.L.U32 R25, R25, 0xa, RZ ;  /* 0x0000000a19197819 */ /* 0x000fe400000006ff */
[----:B------:R-:W-:Y:S02]  /*12750*/  LOP3.LUT R20, R20, R27, RZ, 0x3c, !PT ;  /* 0x0000001b14147212 */ /* 0x000fe400078e3cff */
[----:B------:R-:W-:-:S02]  /*12760*/  LOP3.LUT R29, R25, 0x7fffe000, RZ, 0xc0, !PT ;  /* 0x7fffe000191d7812 */ /* 0x000fc400078ec0ff */
        /* <DEDUP_REMOVED lines=15> */
[----:B------:R-:W-:Y:S02]  /*12860*/  HADD2.F32 R13, -RZ, R98.H0_H0 ;  /* 0x20000062ff0d7230 */ /* 0x000fe40000004100 */
[----:B------:R-:W-:Y:S01]  /*12870*/  FMUL.FTZ R42, R29, R36 ;  /* 0x000000241d2a7220 */ /* 0x000fe20000410000 */
[----:B------:R-:W-:Y:S01]  /*12880*/  FFMA.FTZ R38, R5, R32, -R38 ;  /* 0x0000002005267223 */ /* 0x000fe20000010826 */
[----:B------:R-:W-:-:S02]  /*12890*/  HADD2.F32 R32, -RZ, R33.H0_H0 ;  /* 0x20000021ff207230 */ /* 0x000fc40000004100 */
[----:B------:R-:W-:Y:S01]  /*128a0*/  FFMA.FTZ R40, R5, R34, R40 ;  /* 0x0000002205287223 */ /* 0x000fe20000010028 */
[C---:B------:R-:W-:Y:S01]  /*128b0*/  FMUL.FTZ R5, R12.reuse, R13 ;  /* 0x0000000d0c057220 */ /* 0x040fe20000410000 */
[-C--:B------:R-:W-:Y:S01]  /*128c0*/  FMUL.FTZ R12, R12, R101.reuse ;  /* 0x000000650c0c7220 */ /* 0x080fe20000410000 */
[----:B------:R-:W-:Y:S02]  /*128d0*/  HADD2.F32 R14, -RZ, R30.H0_H0 ;  /* 0x2000001eff0e7230 */ /* 0x000fe40000004100 */
[-C--:B------:R-:W-:Y:S01]  /*128e0*/  FMUL.FTZ R34, R29, R32.reuse ;  /* 0x000000201d227220 */ /* 0x080fe20000410000 */
[C---:B------:R-:W-:Y:S01]  /*128f0*/  FFMA.FTZ R33, R25.reuse, R32, -R42 ;  /* 0x0000002019217223 */ /* 0x040fe2000001082a */
[C---:B------:R-:W-:Y:S01]  /*12900*/  FFMA.FTZ R101, R4.reuse, R101, -R5 ;  /* 0x0000006504657223 */ /* 0x040fe20000010805 */
[----:B------:R-:W-:Y:S02]  /*12910*/  HADD2.F32 R15, -RZ, R31.H0_H0 ;  /* 0x2000001fff0f7230 */ /* 0x000fe40000004100 */
[----:B------:R-:W-:Y:S01]  /*12920*/  FFMA.FTZ R35, R25, R36, R34 ;  /* 0x0000002419237223 */ /* 0x000fe20000010022 */
[----:B------:R-:W-:Y:S01]  /*12930*/  FFMA.FTZ R25, R4, R13, R12 ;  /* 0x0000000d04197223 */ /* 0x000fe2000001000c */
[----:B------:R-:W-:-:S02]  /*12940*/  HADD2.F32 R29, -RZ, R99.H0_H0 ;  /* 0x20000063ff1d7230 */ /* 0x000fc40000004100 */
[--C-:B------:R-:W-:Y:S02]  /*12950*/  HADD2.F32 R5, -RZ, R102.reuse.H0_H0 ;  /* 0x20000066ff057230 */ /* 0x100fe40000004100 */
[----:B------:R-:W-:Y:S02]  /*12960*/  HADD2.F32 R12, -RZ, R99.H1_H1 ;  /* 0x30000063ff0c7230 */ /* 0x000fe40000004100 */
[C---:B------:R-:W-:Y:S01]  /*12970*/  FMUL.FTZ R13, R14.reuse, R29 ;  /* 0x0000001d0e0d7220 */ /* 0x040fe20000410000 */
[----:B------:R-:W-:Y:S02]  /*12980*/  HADD2.F32 R102, -RZ, R102.H1_H1 ;  /* 0x30000066ff667230 */ /* 0x000fe40000004100 */
[----:B------:R-:W-:Y:S01]  /*12990*/  FMUL.FTZ R37, R14, R5 ;  /* 0x000000050e257220 */ /* 0x000fe20000410000 */
[----:B------:R-:W-:Y:S02]  /*129a0*/  HADD2.F32 R31, -RZ, R31.H1_H1 ;  /* 0x3000001fff1f7230 */ /* 0x000fe40000004100 */
[----:B------:R-:W-:Y:S01]  /*129b0*/  FMUL.FTZ R34, R15, R12 ;  /* 0x0000000c0f227220 */ /* 0x000fe20000410000 */
[----:B------:R-:W-:-:S02]  /*129c0*/  HADD2.F32 R14, -RZ, R39.H0_H0 ;  /* 0x20000027ff0e7230 */ /* 0x000fc40000004100 */
[----:B------:R-:W-:Y:S01]  /*129d0*/  FMUL.FTZ R15, R15, R102 ;  /* 0x000000660f0f7220 */ /* 0x000fe20000410000 */
[----:B------:R-:W-:Y:S02]  /*129e0*/  HADD2.F32 R4, -RZ, R44.H0_H0 ;  /* 0x2000002cff047230 */ /* 0x000fe40000004100 */
[C---:B------:R-:W-:Y:S01]  /*129f0*/  FFMA.FTZ R32, R6.reuse, R5, -R13 ;  /* 0x0000000506207223 */ /* 0x040fe2000001080d */
[----:B------:R-:W-:Y:S01]  /*12a00*/  FFMA.FTZ R37, R6, R29, R37 ;  /* 0x0000001d06257223 */ /* 0x000fe20000010025 */
[----:B------:R-:W-:Y:S01]  /*12a10*/  FFMA.FTZ R6, R7, R12, R15 ;  /* 0x0000000c07067223 */ /* 0x000fe2000001000f */
[----:B------:R-:W-:Y:S02]  /*12a20*/  HADD2.F32 R28, -RZ, R28.H1_H1 ;  /* 0x3000001cff1c7230 */ /* 0x000fe40000004100 */
[----:B------:R-:W-:Y:S01]  /*12a30*/  FMUL.FTZ R36, R31, R14 ;  /* 0x0000000e1f247220 */ /* 0x000fe20000410000 */
[----:B------:R-:W-:Y:S02]  /*12a40*/  HADD2.F32 R30, -RZ, R30.H1_H1 ;  /* 0x3000001eff1e7230 */ /* 0x000fe40000004100 */
[----:B------:R-:W-:Y:S01]  /*12a50*/  FFMA.FTZ R34, R7, R102, -R34 ;  /* 0x0000006607227223 */ /* 0x000fe20000010822 */
[----:B------:R-:W-:Y:S01]  /*12a60*/  FMUL.FTZ R12, R31, R4 ;  /* 0x000000041f0c7220 */ /* 0x000fe20000410000 */
[----:B------:R-:W-:-:S02]  /*12a70*/  HADD2.F32 R13, -RZ, R43.H0_H0 ;  /* 0x2000002bff0d7230 */ /* 0x000fc40000004100 */
[C---:B------:R-:W-:Y:S01]  /*12a80*/  FFMA.FTZ R31, R27.reuse, R4, -R36 ;  /* 0x000000041b1f7223 */ /* 0x040fe20000010824 */
[----:B------:R-:W-:Y:S02]  /*12a90*/  HADD2.F32 R15, -RZ, R41.H0_H0 ;  /* 0x20000029ff0f7230 */ /* 0x000fe40000004100 */
[----:B------:R-:W-:Y:S01]  /*12aa0*/  FFMA.FTZ R39, R27, R14, R12 ;  /* 0x0000000e1b277223 */ /* 0x000fe2000001000c */
[----:B------:R-:W-:Y:S02]  /*12ab0*/  HADD2.F32 R5, -RZ, R46.H0_H0 ;  /* 0x2000002eff057230 */ /* 0x000fe40000004100 */
[----:B------:R-:W-:Y:S01]  /*12ac0*/  FMUL.FTZ R27, R28, R13 ;  /* 0x0000000d1c1b7220 */ /* 0x000fe20000410000 */
[----:B------:R-:W-:Y:S02]  /*12ad0*/  HADD2.F32 R7, -RZ, R45.H0_H0 ;  /* 0x2000002dff077230 */ /* 0x000fe40000004100 */
[----:B------:R-:W-:Y:S01]  /*12ae0*/  FMUL.FTZ R29, R30, R15 ;  /* 0x0000000f1e1d7220 */ /* 0x000fe20000410000 */
[----:B------:R-:W-:-:S02]  /*12af0*/  HADD2.F32 R24, -RZ, R24.H1_H1 ;  /* 0x30000018ff187230 */ /* 0x000fc40000004100 */
        /* <DEDUP_REMOVED lines=17> */
.L_x_1721:
[----:B------:R-:W-:Y:S05]  /*12c10*/  BSYNC B1 ;  /* 0x0000000000017941 */ /* 0x000fea0003800000 */
.L_x_1720:
[----:B------:R-:W-:Y:S05]  /*12c20*/  @P1 BRA `(.L_x_1687) ;  /* 0x00000004009c1947 */ /* 0x000fea0003800000 */
[----:B--2---:R-:W2:Y:S04]  /*12c30*/  LDL R5, [R1+0x48] ;  /* 0x0000480001057983 */ /* 0x004ea80000100800 */
[----:B0-----:R-:W3:Y:S01]  /*12c40*/  LDL R38, [R1+0x80] ;  /* 0x0000800001267983 */ /* 0x001ee20000100800 */
[----:B------:R-:W-:Y:S01]  /*12c50*/  IMAD.SHL.U32 R4, R3, 0x40, RZ ;  /* 0x0000004003047824 */ /* 0x000fe200078e00ff */
[----:B------:R-:W-:Y:S01]  /*12c60*/  SHF.R.S32.HI R6, RZ, 0x1f, R3 ;  /* 0x0000001fff067819 */ /* 0x000fe20000011403 */
[----:B------:R-:W-:Y:S01]  /*12c70*/  HADD2.F32 R27, -RZ, R85.H1_H1 ;  /* 0x30000055ff1b7230 */ /* 0x000fe20000004100 */
[----:B------:R-:W-:Y:S01]  /*12c80*/  SHF.R.U32.HI R26, RZ, 0x10, R9 ;  /* 0x00000010ff1a7819 */ /* 0x000fe20000011609 */
[--C-:B------:R-:W-:Y:S01]  /*12c90*/  HADD2.F32 R29, -RZ, R21.reuse.H1_H1 ;  /* 0x30000015ff1d7230 */ /* 0x100fe20000004100 */
[----:B------:R-:W-:Y:S01]  /*12ca0*/  LOP3.LUT R7, R4, 0x1c0, RZ, 0xc0, !PT ;  /* 0x000001c004077812 */ /* 0x000fe200078ec0ff */
[----:B------:R-:W-:Y:S01]  /*12cb0*/  HADD2.F32 R21, -RZ, R21.H0_H0 ;  /* 0x20000015ff157230 */ /* 0x000fe20000004100 */
[----:B------:R-:W-:Y:S01]  /*12cc0*/  LEA.HI R6, R6, R3, RZ, 0x3 ;  /* 0x0000000306067211 */ /* 0x000fe200078f18ff */
[----:B------:R-:W-:Y:S01]  /*12cd0*/  HADD2.F32 R26, -RZ, R26.H0_H0 ;  /* 0x2000001aff1a7230 */ /* 0x000fe20000004100 */
[--C-:B------:R-:W-:Y:S01]  /*12ce0*/  SHF.R.U64 R37, R72, 0x10, R73.reuse ;  /* 0x0000001048257819 */ /* 0x100fe20000001249 */
[----:B------:R-:W-:Y:S01]  /*12cf0*/  HADD2.F32 R85, -RZ, R85.H0_H0 ;  /* 0x20000055ff557230 */ /* 0x000fe20000004100 */
[----:B------:R-:W-:Y:S01]  /*12d00*/  SHF.R.U32.HI R72, RZ, 0x10, R73 ;  /* 0x00000010ff487819 */ /* 0x000fe20000011649 */
[----:B------:R-:W-:Y:S01]  /*12d10*/  IMAD.SHL.U32 R6, R6, 0x40, RZ ;  /* 0x0000004006067824 */ /* 0x000fe200078e00ff */
[----:B------:R-:W-:-:S02]  /*12d20*/  SHF.R.U64 R35, R8, 0x10, R9 ;  /* 0x0000001008237819 */ /* 0x000fc40000001209 */
[--C-:B------:R-:W-:Y:S02]  /*12d30*/  SHF.R.U64 R34, R10, 0x10, R11.reuse ;  /* 0x000000100a227819 */ /* 0x100fe4000000120b */
[----:B------:R-:W-:Y:S02]  /*12d40*/  LOP3.LUT R12, R6, 0xfffffe00, RZ, 0xc0, !PT ;  /* 0xfffffe00060c7812 */ /* 0x000fe400078ec0ff */
[----:B------:R-:W-:Y:S02]  /*12d50*/  SHF.R.U32.HI R32, RZ, 0x10, R11 ;  /* 0x00000010ff207819 */ /* 0x000fe4000001160b */
[--C-:B------:R-:W-:Y:S02]  /*12d60*/  SHF.R.U64 R36, R74, 0x10, R75.reuse ;  /* 0x000000104a247819 */ /* 0x100fe4000000124b */
        /* <DEDUP_REMOVED lines=27> */
[C---:B------:R-:W-:Y:S01]  /*12f20*/  FFMA.FTZ R31, R8.reuse, R27, -R31 ;  /* 0x0000001b081f7223 */ /* 0x040fe2000001081f */
[----:B------:R-:W-:Y:S01]  /*12f30*/  FFMA.FTZ R33, R8, R29, R33 ;  /* 0x0000001d08217223 */ /* 0x000fe20000010021 */
[----:B------:R-:W-:-:S02]  /*12f40*/  HADD2.F32 R24, -RZ, R14.H0_H0 ;  /* 0x2000000eff187230 */ /* 0x000fc40000004100 */
[-C--:B------:R-:W-:Y:S01]  /*12f50*/  FMUL.FTZ R30, R13, R20.reuse ;  /* 0x000000140d1e7220 */ /* 0x080fe20000410000 */
[----:B------:R-:W-:Y:S01]  /*12f60*/  FFMA.FTZ R28, R5, R20, -R28 ;  /* 0x00000014051c7223 */ /* 0x000fe2000001081c */
[C---:B------:R-:W-:Y:S01]  /*12f70*/  FMUL.FTZ R13, R11.reuse, R21 ;  /* 0x000000150b0d7220 */ /* 0x040fe20000410000 */
[----:B------:R-:W-:Y:S02]  /*12f80*/  HADD2.F32 R8, -RZ, R84.H0_H0 ;  /* 0x20000054ff087230 */ /* 0x000fe40000004100 */
[-C--:B------:R-:W-:Y:S01]  /*12f90*/  FMUL.FTZ R20, R11, R85.reuse ;  /* 0x000000550b147220 */ /* 0x080fe20000410000 */
[----:B------:R-:W-:Y:S01]  /*12fa0*/  FFMA.FTZ R30, R5, R26, R30 ;  /* 0x0000001a051e7223 */ /* 0x000fe2000001001e */
[----:B------:R-:W-:Y:S02]  /*12fb0*/  HADD2.F32 R5, -RZ, R86.H0_H0 ;  /* 0x20000056ff057230 */ /* 0x000fe40000004100 */
[C---:B------:R-:W-:Y:S01]  /*12fc0*/  FFMA.FTZ R85, R0.reuse, R85, -R13 ;  /* 0x0000005500557223 */ /* 0x040fe2000001080d */
[----:B------:R-:W-:Y:S01]  /*12fd0*/  FFMA.FTZ R21, R0, R21, R20 ;  /* 0x0000001500157223 */ /* 0x000fe20000010014 */
[----:B------:R-:W-:-:S02]  /*12fe0*/  HADD2.F32 R25, -RZ, R15.H0_H0 ;  /* 0x2000000fff197230 */ /* 0x000fc40000004100 */
[C---:B------:R-:W-:Y:S01]  /*12ff0*/  FMUL.FTZ R0, R24.reuse, R8 ;  /* 0x0000000818007220 */ /* 0x040fe20000410000 */
[----:B------:R-:W-:Y:S02]  /*13000*/  HADD2.F32 R84, -RZ, R84.H1_H1 ;  /* 0x30000054ff547230 */ /* 0x000fe40000004100 */
[-C--:B------:R-:W-:Y:S01]  /*13010*/  FMUL.FTZ R26, R24, R5.reuse ;  /* 0x00000005181a7220 */ /* 0x080fe20000410000 */
[----:B------:R-:W-:Y:S02]  /*13020*/  HADD2.F32 R86, -RZ, R86.H1_H1 ;  /* 0x30000056ff567230 */ /* 0x000fe40000004100 */
[----:B------:R-:W-:Y:S01]  /*13030*/  FFMA.FTZ R24, R9, R5, -R0 ;  /* 0x0000000509187223 */ /* 0x000fe20000010800 */
[----:B------:R-:W-:Y:S02]  /*13040*/  HADD2.F32 R15, -RZ, R15.H1_H1 ;  /* 0x3000000fff0f7230 */ /* 0x000fe40000004100 */
[----:B------:R-:W-:Y:S01]  /*13050*/  FMUL.FTZ R5, R25, R84 ;  /* 0x0000005419057220 */ /* 0x000fe20000410000 */
[----:B------:R-:W-:-:S02]  /*13060*/  HADD2.F32 R20, -RZ, R32.H0_H0 ;  /* 0x20000020ff147230 */ /* 0x000fc40000004100 */
[----:B------:R-:W-:Y:S01]  /*13070*/  FMUL.FTZ R25, R25, R86 ;  /* 0x0000005619197220 */ /* 0x000fe20000410000 */
[----:B------:R-:W-:Y:S02]  /*13080*/  HADD2.F32 R0, -RZ, R74.H0_H0 ;  /* 0x2000004aff007230 */ /* 0x000fe40000004100 */
[----:B------:R-:W-:Y:S01]  /*13090*/  FFMA.FTZ R26, R9, R8, R26 ;  /* 0x00000008091a7223 */ /* 0x000fe2000001001a */
[C---:B------:R-:W-:Y:S01]  /*130a0*/  FFMA.FTZ R86, R10.reuse, R86, -R5 ;  /* 0x000000560a567223 */ /* 0x040fe20000010805 */
[----:B------:R-:W-:Y:S01]  /*130b0*/  FFMA.FTZ R25, R10, R84, R25 ;  /* 0x000000540a197223 */ /* 0x000fe20000010019 */
[----:B------:R-:W-:Y:S02]  /*130c0*/  HADD2.F32 R12, -RZ, R12.H1_H1 ;  /* 0x3000000cff0c7230 */ /* 0x000fe40000004100 */
[C---:B------:R-:W-:Y:S01]  /*130d0*/  FMUL.FTZ R8, R15.reuse, R20 ;  /* 0x000000140f087220 */ /* 0x040fe20000410000 */
[----:B------:R-:W-:Y:S02]  /*130e0*/  HADD2.F32 R14, -RZ, R14.H1_H1 ;  /* 0x3000000eff0e7230 */ /* 0x000fe40000004100 */
        /* <DEDUP_REMOVED lines=27> */
.L_x_1687:
[----:B------:R-:W-:Y:S05]  /*132a0*/  BSYNC B0 ;  /* 0x0000000000007941 */ /* 0x000fea0003800000 */
.L_x_1647:
[----:B------:R-:W-:Y:S01]  /*132b0*/  @!PT LDS RZ, [RZ] ;  /* 0x00000000fffff984 */ /* 0x000fe20000000800 */
[----:B------:R-:W-:Y:S01]  /*132c0*/  @!PT LDS RZ, [RZ] ;  /* 0x00000000fffff984 */ /* 0x000fe20000000800 */
[----:B------:R-:W-:Y:S01]  /*132d0*/  @!PT LDS RZ, [RZ] ;  /* 0x00000000fffff984 */ /* 0x000fe20000000800 */
[----:B------:R-:W-:Y:S01]  /*132e0*/  @!PT LDS RZ, [RZ] ;  /* 0x00000000fffff984 */ /* 0x000fe20000000800 */
[----:B------:R1:W-:Y:S06]  /*132f0*/  MEMBAR.ALL.CTA ;  /* 0x0000000000007992 */ /* 0x0003ec0000008000 */
[----:B-1----:R-:W1:Y:S01]  /*13300*/  FENCE.VIEW.ASYNC.S ;  /* 0x00000000000073c6 */ /* 0x002e620000000000 */
[----:B------:R-:W-:Y:S05]  /*13310*/  WARPSYNC.ALL ;  /* 0x0000000000007948 */ /* 0x000fea0003800000 */
[----:B-1----:R-:W-:Y:S06]  /*13320*/  BAR.SYNC.DEFER_BLOCKING 0xd, 0x100 ;  /* 0x0344000000007b1d */ /* 0x002fec0000010000 */
.L_x_1644:
[----:B------:R-:W2:Y:S02]  /*13330*/  LDL R0, [R1+0x20] ;  /* 0x0000200001007983 */ /* 0x000ea40000100800 */
[----:B--2---:R-:W-:-:S13]  /*13340*/  R2UR UR4, R0 ;  /* 0x00000000000472ca */ /* 0x004fda00000e0000 */
[----:B------:R-:W-:-:S04]  /*13350*/  MOV R0, UR4 ;  /* 0x0000000400007c02 */ /* 0x000fc80008000f00 */
[----:B------:R-:W-:-:S13]  /*13360*/  ISETP.NE.AND P0, PT, R0, 0x3, PT ;  /* 0x000000030000780c */ /* 0x000fda0003f05270 */
[----:B------:R-:W-:Y:S05]  /*13370*/  @!P0 BRA `(.L_x_1722) ;  /* 0x0000000000048947 */ /* 0x000fea0003800000 */
[----:B------:R-:W-:Y:S01]  /*13380*/  BPT.TRAP 0x1 ;  /* 0x000000040000795c */ /* 0x000fe20000300000 */
.L_x_1722:
[----:B------:R-:W-:Y:S01]  /*13390*/  IMAD R0, R22, 0x8, R16 ;  /* 0x0000000816007824 */ /* 0x000fe200078e0210 */
[----:B01-3--:R-:W-:-:S04]  /*133a0*/  SHF.L.U32 R3, R218, 0x1f, RZ ;  /* 0x0000001fda037819 */ /* 0x00bfc800000006ff */
[----:B------:R0:W1:Y:S01]  /*133b0*/  SYNCS.PHASECHK.TRANS64.TRYWAIT P2, [R0+URZ+0x30830], R3 ;  /* 0x03083003000075a7 */ /* 0x000062000804017f */
[----:B------:R-:W-:Y:S05]  /*133c0*/  @!P0 BRA `(.L_x_1723) ;  /* 0x0000000000048947 */ /* 0x000fea0003800000 */
[----:B------:R-:W-:Y:S01]  /*133d0*/  BPT.TRAP 0x1 ;  /* 0x000000040000795c */ /* 0x000fe20000300000 */
.L_x_1723:
[----:B------:R-:W2:Y:S02]  /*133e0*/  S2R R4, SR_TID.X ;  /* 0x0000000000047919 */ /* 0x000ea40000002100 */
[----:B--2---:R-:W-:-:S04]  /*133f0*/  LOP3.LUT R4, R4, 0x7f, RZ, 0xc0, !PT ;  /* 0x0000007f04047812 */ /* 0x004fc800078ec0ff */
[----:B------:R-:W-:Y:S01]  /*13400*/  ISETP.NE.AND P1, PT, R4, RZ, PT ;  /* 0x000000ff0400720c */ /* 0x000fe20003f25270 */
[----:B-1----:R-:W-:-:S12]  /*13410*/  @P2 BRA `(.L_x_1724) ;  /* 0x0000000000082947 */ /* 0x002fd80003800000 */
[----:B------:R-:W1:Y:S02]  /*13420*/  SYNCS.PHASECHK.TRANS64.TRYWAIT P2, [R0+URZ+0x30830], R3 ;  /* 0x03083003000075a7 */ /* 0x000e64000804017f */
[----:B-1----:R-:W-:Y:S05]  /*13430*/  @!P2 BRA `(.L_x_1725) ;  /* 0x000001c40084a947 */ /* 0x002fea0003800000 */
.L_x_1724:
[----:B------:R-:W-:Y:S05]  /*13440*/  WARPSYNC.ALL ;  /* 0x0000000000007948 */ /* 0x000fea0003800000 */
[----:B01----:R-:W-:Y:S01]  /*13450*/  VIADD R3, R16, 0x20400 ;  /* 0x0002040010037836 */ /* 0x003fe20000000000 */
[----:B------:R-:W2:Y:S04]  /*13460*/  LDL R66, [R1+0x34] ;  /* 0x0000340001427983 */ /* 0x000ea80000100800 */
[----:B------:R-:W-:Y:S01]  /*13470*/  SHF.R.U32.HI R3, RZ, 0x4, R3 ;  /* 0x00000004ff037819 */ /* 0x000fe20000011603 */
[----:B------:R-:W2:Y:S01]  /*13480*/  LDL R78, [R1+0x14] ;  /* 0x00001400014e7983 */ /* 0x000ea20000100800 */
[----:B------:R-:W-:Y:S01]  /*13490*/  LOP3.LUT R6, R2, 0x10000, RZ, 0xfc, !PT ;  /* 0x0001000002067812 */ /* 0x000fe200078efcff */
[----:B------:R-:W-:Y:S01]  /*134a0*/  IMAD.MOV.U32 R7, RZ, RZ, 0x40000040 ;  /* 0x40000040ff077424 */ /* 0x000fe200078e00ff */
[----:B------:R-:W-:Y:S01]  /*134b0*/  LOP3.LUT R3, R3, 0x3fff, RZ, 0xc0, !PT ;  /* 0x00003fff03037812 */ /* 0x000fe200078ec0ff */
[----:B-----5:R-:W-:Y:S01]  /*134c0*/  WARPGROUP.ARRIVE ;  /* 0x00000000000079c5 */ /* 0x020fe20000000000 */
[C---:B------:R-:W-:Y:S01]  /*134d0*/  R2UR UR4, R6.reuse ;  /* 0x00000000060472ca */ /* 0x040fe200000e0000 */
[C---:B------:R-:W-:Y:S01]  /*134e0*/  VIADD R224, R6.reuse, 0x2 ;  /* 0x0000000206e07836 */ /* 0x040fe20000000000 */
[----:B------:R-:W-:Y:S01]  /*134f0*/  LOP3.LUT R237, R3, 0x10000, RZ, 0xfc, !PT ;  /* 0x0001000003ed7812 */ /* 0x000fe200078efcff */
[----:B------:R-:W-:Y:S01]  /*13500*/  IMAD.MOV.U32 R3, RZ, RZ, 0x40000040 ;  /* 0x40000040ff037424 */ /* 0x000fe200078e00ff */
[----:B------:R-:W-:Y:S01]  /*13510*/  R2UR UR5, R7 ;  /* 0x00000000070572ca */ /* 0x000fe200000e0000 */
[----:B------:R-:W-:Y:S01]  /*13520*/  IMAD.MOV.U32 R225, RZ, RZ, 0x40000040 ;  /* 0x40000040ffe17424 */ /* 0x000fe200078e00ff */
[----:B------:R-:W-:Y:S01]  /*13530*/  IADD3 R216, R6, 0x6, RZ ;  /* 0x0000000606d87810 */ /* 0x000fe20007ffe0ff */
[----:B------:R-:W-:Y:S01]  /*13540*/  IMAD R2, R22, 0x800, R237 ;  /* 0x0000080016027824 */ /* 0x000fe200078e02ed */
[----:B------:R-:W-:Y:S01]  /*13550*/  R2UR UR7, R3 ;  /* 0x00000000030772ca */ /* 0x000fe200000e0000 */
[----:B------:R-:W-:Y:S01]  /*13560*/  IMAD.MOV.U32 R5, RZ, RZ, 0x40000040 ;  /* 0x40000040ff057424 */ /* 0x000fe200078e00ff */
[----:B------:R-:W-:Y:S01]  /*13570*/  MOV R211, 0x40000040 ;  /* 0x4000004000d37802 */ /* 0x000fe20000000f00 */
[----:B------:R-:W-:Y:S01]  /*13580*/  VIADD R222, R6, 0x4 ;  /* 0x0000000406de7836 */ /* 0x000fe20000000000 */
[C---:B------:R-:W-:Y:S01]  /*13590*/  R2UR UR6, R2.reuse ;  /* 0x00000000020672ca */ /* 0x040fe200000e0000 */
[----:B------:R-:W-:Y:S01]  /*135a0*/  IMAD.MOV.U32 R223, RZ, RZ, 0x40000040 ;  /* 0x40000040ffdf7424 */ /* 0x000fe200078e00ff */
[----:B------:R-:W-:Y:S01]  /*135b0*/  IADD3 R4, R2, 0x2, RZ ;  /* 0x0000000202047810 */ /* 0x000fe20007ffe0ff */
[----:B------:R-:W-:Y:S01]  /*135c0*/  IMAD.MOV.U32 R217, RZ, RZ, 0x40000040 ;  /* 0x40000040ffd97424 */ /* 0x000fe200078e00ff */
[C---:B------:R-:W-:Y:S01]  /*135d0*/  IADD3 R202, R6.reuse, 0x804, RZ ;  /* 0x0000080406ca7810 */ /* 0x040fe20007ffe0ff */
[----:B------:R-:W-:Y:S01]  /*135e0*/  VIADD R214, R6, 0x400 ;  /* 0x0000040006d67836 */ /* 0x000fe20000000000 */
[----:B------:R-:W-:Y:S01]  /*135f0*/  MOV R13, 0x40000040 ;  /* 0x40000040000d7802 */ /* 0x000fe20000000f00 */
[----:B------:R-:W-:-:S02]  /*13600*/  IMAD.MOV.U32 R215, RZ, RZ, 0x40000040 ;  /* 0x40000040ffd77424 */ /* 0x000fc400078e00ff */
[----:B------:R-:W-:Y:S02]  /*13610*/  VIADD R212, R6, 0x402 ;  /* 0x0000040206d47836 */ /* 0x000fe40000000000 */
[----:B------:R-:W-:Y:S02]  /*13620*/  IMAD.MOV.U32 R213, RZ, RZ, 0x40000040 ;  /* 0x40000040ffd57424 */ /* 0x000fe400078e00ff */
[----:B------:R-:W-:Y:S01]  /*13630*/  HGMMA.64x64x16.F32 R24, gdesc[UR4], RZ, !UPT, gsb0 ;  /* 0x00e00000041879f0 */ /* 0x000fe2000c0008ff */
[----:B------:R-:W-:Y:S01]  /*13640*/  R2UR UR4, R224 ;  /* 0x00000000e00472ca */ /* 0x000fe200000e0000 */
[C---:B------:R-:W-:Y:S01]  /*13650*/  VIADD R210, R6.reuse, 0x404 ;  /* 0x0000040406d27836 */ /* 0x040fe20000000000 */
[----:B------:R-:W-:Y:S01]  /*13660*/  R2UR UR5, R225 ;  /* 0x00000000e10572ca */ /* 0x000fe200000e0000 */
[----:B------:R-:W-:Y:S01]  /*13670*/  VIADD R208, R6, 0x406 ;  /* 0x0000040606d07836 */ /* 0x000fe20000000000 */
[----:B------:R-:W-:Y:S01]  /*13680*/  R2UR UR6, R4 ;  /* 0x00000000040672ca */ /* 0x000fe200000e0000 */
[----:B------:R-:W-:Y:S01]  /*13690*/  VIADD R4, R2, 0x4 ;  /* 0x0000000402047836 */ /* 0x000fe20000000000 */
[----:B------:R-:W-:Y:S01]  /*136a0*/  R2UR UR7, R5 ;  /* 0x00000000050772ca */ /* 0x000fe200000e0000 */
[----:B------:R-:W-:-:S02]  /*136b0*/  IMAD.MOV.U32 R5, RZ, RZ, 0x40000040 ;  /* 0x40000040ff057424 */ /* 0x000fc400078e00ff */
[----:B------:R-:W-:Y:S02]  /*136c0*/  IMAD.MOV.U32 R209, RZ, RZ, 0x40000040 ;  /* 0x40000040ffd17424 */ /* 0x000fe400078e00ff */
[C---:B------:R-:W-:Y:S02]  /*136d0*/  VIADD R206, R6.reuse, 0x800 ;  /* 0x0000080006ce7836 */ /* 0x040fe40000000000 */
[----:B------:R-:W-:Y:S02]  /*136e0*/  IMAD.MOV.U32 R207, RZ, RZ, 0x40000040 ;  /* 0x40000040ffcf7424 */ /* 0x000fe400078e00ff */
[----:B------:R-:W-:Y:S02]  /*136f0*/  VIADD R204, R6, 0x802 ;  /* 0x0000080206cc7836 */ /* 0x000fe40000000000 */
[----:B------:R-:W-:Y:S02]  /*13700*/  IMAD.MOV.U32 R205, RZ, RZ, 0x40000040 ;  /* 0x40000040ffcd7424 */ /* 0x000fe400078e00ff */
[----:B------:R-:W-:-:S02]  /*13710*/  IMAD.MOV.U32 R203, RZ, RZ, 0x40000040 ;  /* 0x40000040ffcb7424 */ /* 0x000fc400078e00ff */
[C---:B------:R-:W-:Y:S02]  /*13720*/  VIADD R20, R6.reuse, 0x806 ;  /* 0x0000080606147836 */ /* 0x040fe40000000000 */
[----:B------:R-:W-:Y:S02]  /*13730*/  IMAD.MOV.U32 R21, RZ, RZ, 0x40000040 ;  /* 0x40000040ff157424 */ /* 0x000fe400078e00ff */
[C---:B------:R-:W-:Y:S02]  /*13740*/  VIADD R14, R6.reuse, 0xc00 ;  /* 0x00000c00060e7836 */ /* 0x040fe40000000000 */
[----:B------:R-:W-:Y:S02]  /*13750*/  IMAD.MOV.U32 R15, RZ, RZ, 0x40000040 ;  /* 0x40000040ff0f7424 */ /* 0x000fe400078e00ff */
[C---:B------:R-:W-:Y:S02]  /*13760*/  VIADD R12, R6.reuse, 0xc02 ;  /* 0x00000c02060c7836 */ /* 0x040fe40000000000 */
[----:B----4-:R-:W-:-:S02]  /*13770*/  VIADD R10, R6, 0xc04 ;  /* 0x00000c04060a7836 */ /* 0x010fc40000000000 */
[----:B------:R-:W-:Y:S02]  /*13780*/  IMAD.MOV.U32 R11, RZ, RZ, 0x40000040 ;  /* 0x40000040ff0b7424 */ /* 0x000fe400078e00ff */
[----:B------:R-:W-:Y:S02]  /*13790*/  VIADD R8, R6, 0xc06 ;  /* 0x00000c0606087836 */ /* 0x000fe40000000000 */
[----:B------:R-:W-:Y:S02]  /*137a0*/  IMAD.MOV.U32 R9, RZ, RZ, 0x40000040 ;  /* 0x40000040ff097424 */ /* 0x000fe400078e00ff */
[----:B------:R-:W-:Y:S02]  /*137b0*/  IMAD.MOV.U32 R3, RZ, RZ, 0x40000040 ;  /* 0x40000040ff037424 */ /* 0x000fe400078e00ff */
[----:B------:R-:W-:Y:S02]  /*137c0*/  @!P1 VIADD R0, R0, 0x30840 ;  /* 0x0003084000009836 */ /* 0x000fe40000000000 */
[----:B------:R-:W-:-:S04]  /*137d0*/  IMAD.MOV.U32 R69, RZ, RZ, -0x40 ;  /* 0xffffffc0ff457424 */ /* 0x000fc800078e00ff */
[----:B------:R-:W-:Y:S01]  /*137e0*/  IMAD R69, R100, R69, 0x40 ;  /* 0x0000004064457424 */ /* 0x000fe200078e0245 */
[----:B------:R-:W-:Y:S02]  /*137f0*/  WARPGROUP.DEPBAR.LE gsb0, 0x0 ;  /* 0x00008000000079c5 */ /* 0x000fe40000010000 */
[----:B------:R-:W-:-:S06]  /*13800*/  WARPGROUP.ARRIVE ;  /* 0x00000000000079c5 */ /* 0x000fcc0000000000 */
[----:B------:R-:W-:Y:S01]  /*13810*/  HGMMA.64x64x16.F32 R24, gdesc[UR4], R24, gsb0 ;  /* 0x00e00000041879f0 */ /* 0x000fe20008000818 */
[----:B------:R-:W-:Y:S02]  /*13820*/  R2UR UR4, R222 ;  /* 0x00000000de0472ca */ /* 0x000fe400000e0000 */
[----:B------:R-:W-:Y:S02]  /*13830*/  R2UR UR5, R223 ;  /* 0x00000000df0572ca */ /* 0x000fe400000e0000 */
[----:B------:R-:W-:Y:S01]  /*13840*/  R2UR UR6, R4 ;  /* 0x00000000040672ca */ /* 0x000fe200000e0000 */
[----:B------:R-:W-:Y:S01]  /*13850*/  VIADD R4, R2, 0x6 ;  /* 0x0000000602047836 */ /* 0x000fe20000000000 */
[----:B------:R-:W-:Y:S01]  /*13860*/  R2UR UR7, R5 ;  /* 0x00000000050772ca */ /* 0x000fe200000e0000 */
[----:B------:R-:W-:Y:S01]  /*13870*/  IMAD.MOV.U32 R5, RZ, RZ, 0x40000040 ;  /* 0x40000040ff057424 */ /* 0x000fe200078e00ff */
[----:B------:R-:W-:Y:S02]  /*13880*/  WARPGROUP.DEPBAR.LE gsb0, 0x0 ;  /* 0x00008000000079c5 */ /* 0x000fe40000010000 */
[----:B------:R-:W-:-:S09]  /*13890*/  WARPGROUP.ARRIVE ;  /* 0x00000000000079c5 */ /* 0x000fd20000000000 */
[----:B------:R-:W-:Y:S01]  /*138a0*/  HGMMA.64x64x16.F32 R24, gdesc[UR4], R24, gsb0 ;  /* 0x00e00000041879f0 */ /* 0x000fe20008000818 */
[----:B------:R-:W-:Y:S02]  /*138b0*/  R2UR UR4, R216 ;  /* 0x00000000d80472ca */ /* 0x000fe400000e0000 */
[----:B------:R-:W-:Y:S02]  /*138c0*/  R2UR UR5, R217 ;  /* 0x00000000d90572ca */ /* 0x000fe400000e0000 */
[----:B------:R-:W-:Y:S01]  /*138d0*/  R2UR UR6, R4 ;  /* 0x00000000040672ca */ /* 0x000fe200000e0000 */
[----:B------:R-:W-:Y:S01]  /*138e0*/  VIADD R4, R2, 0x200 ;  /* 0x0000020002047836 */ /* 0x000fe20000000000 */
[----:B------:R-:W-:Y:S02]  /*138f0*/  R2UR UR7, R5 ;  /* 0x00000000050772ca */ /* 0x000fe400000e0000 */
[----:B------:R-:W-:Y:S01]  /*13900*/  MOV R5, 0x40000040 ;  /* 0x4000004000057802 */ /* 0x000fe20000000f00 */
[----:B------:R-:W-:-:S02]  /*13910*/  WARPGROUP.DEPBAR.LE gsb0, 0x0 ;  /* 0x00008000000079c5 */ /* 0x000fc40000010000 */
[----:B------:R-:W-:-:S08]  /*13920*/  WARPGROUP.ARRIVE ;  /* 0x00000000000079c5 */ /* 0x000fd00000000000 */
        /* <DEDUP_REMOVED lines=30> */
[----:B------:R-:W-:Y:S02]  /*13b10*/  R2UR UR6, R4 ;  /* 0x00000000040672ca */ /* 0x000fe400000e0000 */
[----:B------:R-:W-:Y:S01]  /*13b20*/  R2UR UR7, R5 ;  /* 0x00000000050772ca */ /* 0x000fe200000e0000 */
[----:B------:R-:W-:Y:S01]  /*13b30*/  IMAD.MOV.U32 R5, RZ, RZ, 0x40000040 ;  /* 0x40000040ff057424 */ /* 0x000fe200078e00ff */
[----:B------:R-:W-:Y:S01]  /*13b40*/  IADD3 R4, R2, 0x400, RZ ;  /* 0x0000040002047810 */ /* 0x000fe20007ffe0ff */
        /* <DEDUP_REMOVED lines=51> */
[C---:B------:R-:W-:Y:S01]  /*13e80*/  VIADD R4, R2.reuse, 0x604 ;  /* 0x0000060402047836 */ /* 0x040fe20000000000 */
        /* <DEDUP_REMOVED lines=8> */
[----:B------:R-:W-:Y:S02]  /*13f10*/  R2UR UR6, R4 ;  /* 0x00000000040672ca */ /* 0x000fe400000e0000 */
[----:B------:R-:W-:Y:S01]  /*13f20*/  R2UR UR7, R5 ;  /* 0x00000000050772ca */ /* 0x000fe200000e0000 */
[----:B------:R-:W-:Y:S02]  /*13f30*/  WARPGROUP.DEPBAR.LE gsb0, 0x0 ;  /* 0x00008000000079c5 */ /* 0x000fe40000010000 */
[----:B------:R-:W-:-:S10]  /*13f40*/  WARPGROUP.ARRIVE ;  /* 0x00000000000079c5 */ /* 0x000fd40000000000 */
[----:B------:R-:W-:Y:S01]  /*13f50*/  HGMMA.64x64x16.F32 R24, gdesc[UR4], R24, gsb0 ;  /* 0x00e00000041879f0 */ /* 0x000fe20008000818 */
[----:B------:R-:W-:Y:S02]  /*13f60*/  R2UR UR4, R8 ;  /* 0x00000000080472ca */ /* 0x000fe400000e0000 */
[----:B------:R-:W-:Y:S02]  /*13f70*/  R2UR UR5, R9 ;  /* 0x00000000090572ca */ /* 0x000fe400000e0000 */
[----:B------:R-:W-:Y:S02]  /*13f80*/  R2UR UR6, R2 ;  /* 0x00000000020672ca */ /* 0x000fe400000e0000 */
[----:B------:R-:W-:Y:S01]  /*13f90*/  R2UR UR7, R3 ;  /* 0x00000000030772ca */ /* 0x000fe200000e0000 */
[----:B------:R-:W0:Y:S02]  /*13fa0*/  LDC R2, c[0x0][0x448] ;  /* 0x00011200ff027b82 */ /* 0x000e240000000800 */
[----:B0-----:R-:W-:-:S13]  /*13fb0*/  ISETP.NE.AND P2, PT, R2, 0x1, PT ;  /* 0x000000010200780c */ /* 0x001fda0003f45270 */
[----:B------:R-:W0:Y:S01]  /*13fc0*/  @P2 LDC R3, c[0x0][0x44c] ;  /* 0x00011300ff032b82 */ /* 0x000e220000000800 */
[----:B------:R-:W-:Y:S02]  /*13fd0*/  WARPGROUP.DEPBAR.LE gsb0, 0x0 ;  /* 0x00008000000079c5 */ /* 0x000fe40000010000 */
[----:B------:R-:W-:-:S06]  /*13fe0*/  WARPGROUP.ARRIVE ;  /* 0x00000000000079c5 */ /* 0x000fcc0000000000 */
[----:B------:R-:W-:Y:S01]  /*13ff0*/  HGMMA.64x64x16.F32 R24, gdesc[UR4], R24, gsb0 ;  /* 0x00e00000041879f0 */ /* 0x000fe20008000818 */
[----:B------:R-:W-:Y:S02]  /*14000*/  ULDC UR4, c[0x0][0x9d8] ;  /* 0x0002760000047ab9 */ /* 0x000fe40000000800 */
[----:B------:R-:W-:Y:S02]  /*14010*/  WARPGROUP.DEPBAR.LE gsb0, 0x0 ;  /* 0x00008000000079c5 */ /* 0x000fe40000010000 */
[----:B------:R-:W-:Y:S01]  /*14020*/  FMUL.FTZ R57, R25, UR4 ;  /* 0x0000000419397c20 */ /* 0x000fe20008410000 */
[----:B------:R-:W-:Y:S01]  /*14030*/  FMUL.FTZ R58, R28, UR4 ;  /* 0x000000041c3a7c20 */ /* 0x000fe20008410000 */
[----:B------:R-:W1:Y:S01]  /*14040*/  @P2 LDC R25, c[0x0][0x450] ;  /* 0x00011400ff192b82 */ /* 0x000e620000000800 */
[----:B------:R-:W-:Y:S01]  /*14050*/  FMUL.FTZ R28, R34, UR4 ;  /* 0x00000004221c7c20 */ /* 0x000fe20008410000 */
[----:B------:R-:W-:Y:S01]  /*14060*/  FMUL.FTZ R34, R46, UR4 ;  /* 0x000000042e227c20 */ /* 0x000fe20008410000 */
[----:B------:R-:W-:Y:S01]  /*14070*/  FMUL.FTZ R46, R48, UR4 ;  /* 0x00000004302e7c20 */ /* 0x000fe20008410000 */
[----:B--2---:R-:W-:-:S02]  /*14080*/  IMAD.IADD R48, R66, 0x1, R78 ;  /* 0x0000000142307824 */ /* 0x004fc400078e024e */
[----:B------:R-:W-:Y:S01]  /*14090*/  FMUL.FTZ R56, R24, UR4 ;  /* 0x0000000418387c20 */ /* 0x000fe20008410000 */
[----:B------:R-:W-:Y:S01]  /*140a0*/  FMUL.FTZ R4, R26, UR4 ;  /* 0x000000041a047c20 */ /* 0x000fe20008410000 */
[----:B------:R-:W-:Y:S01]  /*140b0*/  FMUL.FTZ R60, R32, UR4 ;  /* 0x00000004203c7c20 */ /* 0x000fe20008410000 */
[----:B0-----:R-:W-:-:S04]  /*140c0*/  @P2 IMAD.HI.U32 R2, R48, R3, RZ ;  /* 0x0000000330022227 */ /* 0x001fc800078e00ff */
        /* <DEDUP_REMOVED lines=15> */
[----:B-1----:R-:W-:Y:S01]  /*141c0*/  @P2 SHF.R.U32.HI R48, RZ, R25, R2 ;  /* 0x00000019ff302219 */ /* 0x002fe20000011602 */
[----:B------:R-:W-:Y:S01]  /*141d0*/  FMUL.FTZ R33, R43, UR4 ;  /* 0x000000042b217c20 */ /* 0x000fe20008410000 */
[----:B------:R-:W0:Y:S01]  /*141e0*/  LDC.64 R24, c[0x0][0x9e0] ;  /* 0x00027800ff187b82 */ /* 0x000e220000000a00 */
[----:B------:R-:W-:Y:S01]  /*141f0*/  @!P1 PRMT R2, RZ, 0x654, R0 ;  /* 0x00000654ff029816 */ /* 0x000fe20000000000 */
        /* <DEDUP_REMOVED lines=8> */
[----:B------:R-:W-:Y:S01]  /*14280*/  ULDC UR4, c[0x0][0x9dc] ;  /* 0x0002770000047ab9 */ /* 0x000fe20000000800 */
[----:B------:R1:W-:Y:S01]  /*14290*/  @!P1 SYNCS.ARRIVE.TRANS64.RED.A1T0 RZ, [R2+URZ], RZ ;  /* 0x000000ff02ff99a7 */ /* 0x0003e2000810043f */
[----:B------:R-:W-:Y:S01]  /*142a0*/  ULOP3.LUT UR8, URZ, UR4, URZ, 0x33, !UPT ;  /* 0x000000043f087292 */ /* 0x000fe2000f8e333f */
[----:B------:R-:W2:Y:S01]  /*142b0*/  SHFL.IDX PT, R39, R48, RZ, 0x1c1f ;  /* 0x001c1fff30277589 */ /* 0x000ea200000e0000 */
[----:B------:R-:W3:Y:S01]  /*142c0*/  MUFU.TANH R56, R56 ;  /* 0x0000003800387308 */ /* 0x000ee20000002400 */
[----:B------:R-:W-:-:S02]  /*142d0*/  IADD3 R66, -R230, R220, R69 ;  /* 0x000000dce6427210 */ /* 0x000fc40007ffe145 */
[----:B------:R-:W-:Y:S02]  /*142e0*/  LEA R52, R100, 0xffffffc0, 0x6 ;  /* 0xffffffc064347811 */ /* 0x000fe400078e30ff */
[----:B-1----:R-:W-:-:S03]  /*142f0*/  IADD3 R2, -R230, 0x1, R69 ;  /* 0x00000001e6027810 */ /* 0x002fc60007ffe145 */
[----:B------:R-:W1:Y:S01]  /*14300*/  MUFU.TANH R57, R57 ;  /* 0x0000003900397308 */ /* 0x000e620000002400 */
[----:B------:R-:W-:Y:S01]  /*14310*/  IADD3 R71, -R219, R2, R220 ;  /* 0x00000002db477210 */ /* 0x000fe20007ffe1dc */
[----:B------:R-:W-:Y:S01]  /*14320*/  IMAD.U32 R2, RZ, RZ, UR8 ;  /* 0x00000008ff027e24 */ /* 0x000fe2000f8e00ff */
[----:B0-----:R-:W-:Y:S02]  /*14330*/  ISETP.GE.AND P3, PT, R25, 0x1, PT ;  /* 0x000000011900780c */ /* 0x001fe40003f66270 */
[C---:B------:R-:W-:Y:S01]  /*14340*/  IADD3 R54, R71.reuse, UR8, RZ ;  /* 0x0000000847367c10 */ /* 0x040fe2000fffe0ff */
[----:B------:R-:W-:Y:S01]  /*14350*/  IMAD.IADD R71, R71, 0x1, R24 ;  /* 0x0000000147477824 */ /* 0x000fe200078e0218 */
[----:B------:R0:W-:Y:S01]  /*14360*/  STL [R1+0x8], R2 ;  /* 0x0000080201007387 */ /* 0x0001e20000100800 */
[----:B------:R-:W4:Y:S02]  /*14370*/  MUFU.TANH R4, R4 ;  /* 0x0000000400047308 */ /* 0x000f240000002400 */
[----:B--2---:R-:W-:-:S06]  /*14380*/  IMAD.IADD R70, R54, 0x1, R39 ;  /* 0x0000000136467824 */ /* 0x004fcc00078e0227 */
[----:B------:R-:W2:Y:S01]  /*14390*/  MUFU.TANH R5, R5 ;  /* 0x0000000500057308 */ /* 0x000ea20000002400 */
[----:B------:R-:W-:-:S07]  /*143a0*/  VIADDMNMX R68, R39, R71, R66, PT ;  /* 0x0000004727447246 */ /* 0x000fce0003800142 */
        /* <DEDUP_REMOVED lines=27> */
[----:B------:R-:W0:Y:S01]  /*14560*/  MUFU.TANH R38, R38 ;  /* 0x0000002600267308 */ /* 0x000e220000002400 */
[----:B-1234-:R-:W-:Y:S05]  /*14570*/  @!P3 BRA `(.L_x_1726) ;  /* 0x000000000050b947 */ /* 0x01efea0003800000 */
[----:B------:R-:W-:Y:S01]  /*14580*/  IADD3 R39, -R219, R220, R39 ;  /* 0x000000dcdb277210 */ /* 0x000fe20007ffe127 */
[----:B------:R-:W-:Y:S03]  /*14590*/  BSSY B0, `(.L_x_1727) ;  /* 0x000000e000007945 */ /* 0x000fe60003800000 */
[----:B------:R-:W-:-:S13]  /*145a0*/  ISETP.GT.AND P4, PT, R39, -0x1, PT ;  /* 0xffffffff2700780c */ /* 0x000fda0003f84270 */
[----:B------:R-:W-:Y:S05]  /*145b0*/  @P4 BRA `(.L_x_1728) ;  /* 0x00000000001c4947 */ /* 0x000fea0003800000 */
[----:B------:R-:W-:Y:S02]  /*145c0*/  ISETP.NE.AND P4, PT, R25, 0x1, PT ;  /* 0x000000011900780c */ /* 0x000fe40003f85270 */
[----:B------:R-:W-:-:S11]  /*145d0*/  LOP3.LUT R39, RZ, R39, RZ, 0x33, !PT ;  /* 0x00000027ff277212 */ /* 0x000fd600078e33ff */
[----:B0-----:R-:W0:Y:S02]  /*145e0*/  @P4 LDC.64 R2, c[0x0][0x9e8] ;  /* 0x00027a00ff024b82 */ /* 0x001e240000000a00 */
[----:B0-----:R-:W-:-:S05]  /*145f0*/  @P4 IMAD.HI.U32 R2, R39, R2, RZ ;  /* 0x0000000227024227 */ /* 0x001fca00078e00ff */
[----:B------:R-:W-:-:S04]  /*14600*/  @P4 SHF.R.U32.HI R39, RZ, R3, R2 ;  /* 0x00000003ff274219 */ /* 0x000fc80000011602 */
[----:B------:R-:W-:Y:S01]  /*14610*/  LOP3.LUT R39, RZ, R39, RZ, 0x33, !PT ;  /* 0x00000027ff277212 */ /* 0x000fe200078e33ff */
[----:B------:R-:W-:Y:S06]  /*14620*/  BRA `(.L_x_1729) ;  /* 0x0000000000107947 */ /* 0x000fec0003800000 */
.L_x_1728:
[----:B------:R-:W-:-:S13]  /*14630*/  ISETP.NE.AND P4, PT, R25, 0x1, PT ;  /* 0x000000011900780c */ /* 0x000fda0003f85270 */
[----:B0-----:R-:W0:Y:S02]  /*14640*/  @P4 LDC.64 R2, c[0x0][0x9e8] ;  /* 0x00027a00ff024b82 */ /* 0x001e240000000a00 */
[----:B0-----:R-:W-:-:S05]  /*14650*/  @P4 IMAD.HI.U32 R2, R39, R2, RZ ;  /* 0x0000000227024227 */ /* 0x001fca00078e00ff */
[----:B------:R-:W-:-:S07]  /*14660*/  @P4 SHF.R.U32.HI R39, RZ, R3, R2 ;  /* 0x00000003ff274219 */ /* 0x000fce0000011602 */
.L_x_1729:
[----:B------:R-:W-:Y:S05]  /*14670*/  BSYNC B0 ;  /* 0x0000000000007941 */ /* 0x000fea0003800000 */
.L_x_1727:
[----:B------:R-:W-:-:S04]  /*14680*/  IMAD R39, R39, R25, -R52 ;  /* 0x0000001927277224 */ /* 0x000fc800078e0a34 */
[----:B------:R-:W-:-:S05]  /*14690*/  IMAD.IADD R39, R39, 0x1, -R230 ;  /* 0x0000000127277824 */ /* 0x000fca00078e0ae6 */
[----:B------:R-:W-:Y:S02]  /*146a0*/  VIMNMX R70, R70, R39, !PT ;  /* 0x0000002746467248 */ /* 0x000fe40007fe0100 */
[----:B------:R-:W-:-:S07]  /*146b0*/  VIADDMNMX R68, R39, R25, R68, PT ;  /* 0x0000001927447246 */ /* 0x000fce0003800144 */
.L_x_1726:
[C---:B------:R-:W-:Y:S02]  /*146c0*/  ISETP.GE.AND P4, PT, R69.reuse, 0x2, PT ;  /* 0x000000024500780c */ /* 0x040fe40003f86270 */
[----:B------:R-:W-:Y:S02]  /*146d0*/  ISETP.GE.AND P6, PT, R69, 0x9, PT ;  /* 0x000000094500780c */ /* 0x000fe40003fc6270 */
[----:B------:R-:W-:Y:S02]  /*146e0*/  ISETP.GT.AND P5, PT, R70, 0x1, !P4 ;  /* 0x000000014600780c */ /* 0x000fe400067a4270 */
[----:B------:R-:W-:Y:S02]  /*146f0*/  P2R R75, PR, RZ, 0x40 ;  /* 0x00000040ff4b7803 */ /* 0x000fe40000000000 */
[----:B------:R-:W-:-:S04]  /*14700*/  ISETP.LT.OR P5, PT, R68, 0x2, P5 ;  /* 0x000000024400780c */ /* 0x000fc80002fa1670 */
[----:B------:R-:W-:Y:S02]  /*14710*/  FSEL R39, R57, -INF , !P5 ;  /* 0xff80000039277808 */ /* 0x000fe40006800000 */
[----:B------:R-:W-:Y:S02]  /*14720*/  ISETP.GT.AND P5, PT, R70, 0x8, !P6 ;  /* 0x000000084600780c */ /* 0x000fe400077a4270 */
[----:B------:R-:W-:Y:S02]  /*14730*/  ISETP.GE.AND P6, PT, R69, 0xa, PT ;  /* 0x0000000a4500780c */ /* 0x000fe40003fc6270 */
[----:B------:R-:W-:-:S04]  /*14740*/  ISETP.LT.OR P5, PT, R68, 0x9, P5 ;  /* 0x000000094400780c */ /* 0x000fc80002fa1670 */
[----:B0-----:R-:W-:Y:S02]  /*14750*/  FSEL R41, R58, -INF , !P5 ;  /* 0xff8000003a297808 */ /* 0x001fe40006800000 */
        /* <DEDUP_REMOVED lines=23> */
[----:B------:R-:W-:Y:S02]  /*148d0*/  ISETP.GE.AND P6, PT, R69, 0x21, PT ;  /* 0x000000214500780c */ /* 0x000fe40003fc6270 */
        /* <DEDUP_REMOVED lines=39> */
[----:B------:R-:W-:Y:S02]  /*14b50*/  ISETP.GE.AND P6, PT, R69, 0x3a, PT ;  /* 0x0000003a4500780c */ /* 0x000fe40003fc6270 */
[----:B------:R-:W0:Y:S02]  /*14b60*/  SHFL.IDX PT, R69, R48, 0x1, 0x1c1f ;  /* 0x003c1f0030457f89 */ /* 0x000e2400000e0000 */
[----:B------:R-:W-:Y:S02]  /*14b70*/  P2R R46, PR, RZ, 0x40 ;  /* 0x00000040ff2e7803 */ /* 0x000fe40000000000 */
[----:B------:R-:W-:-:S04]  /*14b80*/  ISETP.GT.AND P6, PT, R70, 0x39, !P6 ;  /* 0x000000394600780c */ /* 0x000fc800077c4270 */
[----:B------:R-:W-:-:S04]  /*14b90*/  ISETP.LT.OR P6, PT, R68, 0x3a, P6 ;  /* 0x0000003a4400780c */ /* 0x000fc800037c1670 */
[----:B------:R-:W-:Y:S02]  /*14ba0*/  FSEL R67, R67, -INF , !P6 ;  /* 0xff80000043437808 */ /* 0x000fe40007000000 */
[----:B0-----:R-:W-:Y:S01]  /*14bb0*/  VIADDMNMX R66, R69, R71, R66, PT ;  /* 0x0000004745427246 */ /* 0x001fe20003800142 */
[----:B------:R-:W-:Y:S01]  /*14bc0*/  IMAD.IADD R54, R54, 0x1, R69 ;  /* 0x0000000136367824 */ /* 0x000fe200078e0245 */
[----:B------:R-:W-:Y:S06]  /*14bd0*/  @!P3 BRA `(.L_x_1730) ;  /* 0x000000000050b947 */ /* 0x000fec0003800000 */
[----:B------:R-:W-:Y:S01]  /*14be0*/  IADD3 R69, -R219, R220, R69 ;  /* 0x000000dcdb457210 */ /* 0x000fe20007ffe145 */
[----:B------:R-:W-:Y:S03]  /*14bf0*/  BSSY B0, `(.L_x_1731) ;  /* 0x000000e000007945 */ /* 0x000fe60003800000 */
        /* <DEDUP_REMOVED lines=9> */
.L_x_1732:
[----:B------:R-:W-:-:S13]  /*14c90*/  ISETP.NE.AND P6, PT, R25, 0x1, PT ;  /* 0x000000011900780c */ /* 0x000fda0003fc5270 */
[----:B------:R-:W0:Y:S02]  /*14ca0*/  @P6 LDC.64 R2, c[0x0][0x9e8] ;  /* 0x00027a00ff026b82 */ /* 0x000e240000000a00 */
[----:B0-----:R-:W-:-:S05]  /*14cb0*/  @P6 IMAD.HI.U32 R2, R69, R2, RZ ;  /* 0x0000000245026227 */ /* 0x001fca00078e00ff */
[----:B------:R-:W-:-:S07]  /*14cc0*/  @P6 SHF.R.U32.HI R69, RZ, R3, R2 ;  /* 0x00000003ff456219 */ /* 0x000fce0000011602 */
.L_x_1733:
[----:B------:R-:W-:Y:S05]  /*14cd0*/  BSYNC B0 ;  /* 0x0000000000007941 */ /* 0x000fea0003800000 */
.L_x_1731:
[----:B------:R-:W-:-:S04]  /*14ce0*/  IMAD R69, R69, R25, -R52 ;  /* 0x0000001945457224 */ /* 0x000fc800078e0a34 */
[----:B------:R-:W-:-:S05]  /*14cf0*/  IMAD.IADD R69, R69, 0x1, -R230 ;  /* 0x0000000145457824 */ /* 0x000fca00078e0ae6 */
[----:B------:R-:W-:Y:S02]  /*14d00*/  VIMNMX R54, R54, R69, !PT ;  /* 0x0000004536367248 */ /* 0x000fe40007fe0100 */
[----:B------:R-:W-:-:S07]  /*14d10*/  VIADDMNMX R66, R69, R25, R66, PT ;  /* 0x0000001945427246 */ /* 0x000fce0003800142 */
.L_x_1730:
[----:B------:R-:W-:Y:S01]  /*14d20*/  ISETP.GT.AND P4, PT, R54, 0x1, !P4 ;  /* 0x000000013600780c */ /* 0x000fe20006784270 */
[----:B------:R-:W-:Y:S01]  /*14d30*/  ULDC UR4, c[0x0][0x988] ;  /* 0x0002620000047ab9 */ /* 0x000fe20000000800 */
[----:B------:R-:W-:Y:S02]  /*14d40*/  ISETP.NE.AND P6, PT, R75, RZ, PT ;  /* 0x000000ff4b00720c */ /* 0x000fe40003fc5270 */
[----:B------:R-:W-:Y:S02]  /*14d50*/  ISETP.LT.OR P4, PT, R66, 0x2, P4 ;  /* 0x000000024200780c */ /* 0x000fe40002781670 */
[----:B------:R-:W-:Y:S02]  /*14d60*/  FMNMX.FTZ R2, R56, R39, !PT ;  /* 0x0000002738027209 */ /* 0x000fe40007810000 */
[----:B------:R-:W-:Y:S02]  /*14d70*/  FSEL R5, R5, -INF , !P4 ;  /* 0xff80000005057808 */ /* 0x000fe40006000000 */
[----:B------:R-:W-:-:S02]  /*14d80*/  ISETP.GT.AND P4, PT, R54, 0x8, !P6 ;  /* 0x000000083600780c */ /* 0x000fc40007784270 */
[----:B------:R-:W-:Y:S02]  /*14d90*/  FMNMX.FTZ R2, R41, R2, !PT ;  /* 0x0000000229027209 */ /* 0x000fe40007810000 */
[----:B------:R-:W-:Y:S02]  /*14da0*/  ISETP.LT.OR P4, PT, R66, 0x9, P4 ;  /* 0x000000094200780c */ /* 0x000fe40002781670 */
[----:B------:R-:W-:Y:S02]  /*14db0*/  FMNMX.FTZ R2, R43, R2, !PT ;  /* 0x000000022b027209 */ /* 0x000fe40007810000 */
[----:B------:R-:W-:Y:S02]  /*14dc0*/  FSEL R69, R26, -INF , !P4 ;  /* 0xff8000001a457808 */ /* 0x000fe40006000000 */
[----:B------:R-:W-:Y:S02]  /*14dd0*/  ISETP.NE.AND P4, PT, R58, RZ, PT ;  /* 0x000000ff3a00720c */ /* 0x000fe40003f85270 */
[----:B------:R-:W-:-:S02]  /*14de0*/  FMNMX.FTZ R2, R45, R2, !PT ;  /* 0x000000022d027209 */ /* 0x000fc40007810000 */
[----:B------:R-:W-:Y:S02]  /*14df0*/  ISETP.GT.AND P4, PT, R54, 0x9, !P4 ;  /* 0x000000093600780c */ /* 0x000fe40006784270 */
[----:B------:R-:W-:Y:S02]  /*14e00*/  FMNMX.FTZ R2, R47, R2, !PT ;  /* 0x000000022f027209 */ /* 0x000fe40007810000 */
[----:B------:R-:W-:Y:S02]  /*14e10*/  ISETP.LT.OR P4, PT, R66, 0xa, P4 ;  /* 0x0000000a4200780c */ /* 0x000fe40002781670 */
        /* <DEDUP_REMOVED lines=21> */
[----:B------:R-:W-:Y:S02]  /*14f70*/  ISETP.NE.AND P6, PT, R50, RZ, PT ;  /* 0x000000ff3200720c */ /* 0x000fe40003fc5270 */
[----:B------:R-:W-:Y:S02]  /*14f80*/  FSEL R73, R30, -INF , !P4 ;  /* 0xff8000001e497808 */ /* 0x000fe40006000000 */
[----:B------:R-:W-:Y:S02]  /*14f90*/  ISETP.NE.AND P4, PT, R62, RZ, PT ;  /* 0x000000ff3e00720c */ /* 0x000fe40003f85270 */
[----:B------:R-:W-:Y:S01]  /*14fa0*/  FMNMX.FTZ R30, R67, R2, !PT ;  /* 0x00000002431e7209 */ /* 0x000fe20007810000 */
[----:B------:R-:W-:Y:S01]  /*14fb0*/  IMAD.U32 R2, RZ, RZ, UR4 ;  /* 0x00000004ff027e24 */ /* 0x000fe2000f8e00ff */
[C---:B------:R-:W-:Y:S02]  /*14fc0*/  ISETP.GT.AND P4, PT, R54.reuse, 0x19, !P4 ;  /* 0x000000193600780c */ /* 0x040fe40006784270 */
[----:B------:R-:W-:Y:S01]  /*14fd0*/  ISETP.GT.AND P5, PT, R54, 0x38, !P5 ;  /* 0x000000383600780c */ /* 0x000fe20006fa4270 */
[----:B------:R-:W0:Y:S01]  /*14fe0*/  SHFL.BFLY PT, R3, R30, 0x2, 0x1f ;  /* 0x0c401f001e037f89 */ /* 0x000e2200000e0000 */
[----:B------:R-:W-:-:S02]  /*14ff0*/  ISETP.LT.OR P4, PT, R66, 0x1a, P4 ;  /* 0x0000001a4200780c */ /* 0x000fc40002781670 */
[----:B------:R-:W-:Y:S02]  /*15000*/  ISETP.LT.OR P5, PT, R66, 0x39, P5 ;  /* 0x000000394200780c */ /* 0x000fe40002fa1670 */
[----:B------:R-:W-:Y:S02]  /*15010*/  FSEL R31, R31, -INF , !P4 ;  /* 0xff8000001f1f7808 */ /* 0x000fe40006000000 */
[----:B------:R-:W-:-:S04]  /*15020*/  ISETP.NE.AND P4, PT, R74, RZ, PT ;  /* 0x000000ff4a00720c */ /* 0x000fc80003f85270 */
[----:B------:R-:W-:-:S04]  /*15030*/  ISETP.GT.AND P4, PT, R54, 0x20, !P4 ;  /* 0x000000203600780c */ /* 0x000fc80006784270 */
[----:B------:R-:W-:-:S04]  /*15040*/  ISETP.LT.OR P4, PT, R66, 0x21, P4 ;  /* 0x000000214200780c */ /* 0x000fc80002781670 */
[----:B------:R-:W-:Y:S02]  /*15050*/  FSEL R75, R32, -INF , !P4 ;  /* 0xff800000204b7808 */ /* 0x000fe40006000000 */
[----:B------:R-:W-:Y:S02]  /*15060*/  ISETP.NE.AND P4, PT, R76, RZ, PT ;  /* 0x000000ff4c00720c */ /* 0x000fe40003f85270 */
[----:B0-----:R-:W-:Y:S02]  /*15070*/  FMNMX.FTZ R32, R30, R3, !PT ;  /* 0x000000031e207209 */ /* 0x001fe40007810000 */
[----:B------:R-:W-:-:S03]  /*15080*/  ISETP.GT.AND P4, PT, R54, 0x21, !P4 ;  /* 0x000000213600780c */ /* 0x000fc60006784270 */
[----:B------:R-:W0:Y:S01]  /*15090*/  SHFL.BFLY PT, R3, R32, 0x1, 0x1f ;  /* 0x0c201f0020037f89 */ /* 0x000e2200000e0000 */
[----:B------:R-:W-:-:S04]  /*150a0*/  ISETP.LT.OR P4, PT, R66, 0x22, P4 ;  /* 0x000000224200780c */ /* 0x000fc80002781670 */
[----:B------:R-:W-:Y:S02]  /*150b0*/  FSEL R33, R33, -INF , !P4 ;  /* 0xff80000021217808 */ /* 0x000fe40006000000 */
[----:B------:R-:W-:-:S04]  /*150c0*/  ISETP.NE.AND P4, PT, R64, RZ, PT ;  /* 0x000000ff4000720c */ /* 0x000fc80003f85270 */
[----:B------:R-:W-:-:S04]  /*150d0*/  ISETP.GT.AND P4, PT, R54, 0x28, !P4 ;  /* 0x000000283600780c */ /* 0x000fc80006784270 */
[----:B------:R-:W-:-:S04]  /*150e0*/  ISETP.LT.OR P4, PT, R66, 0x29, P4 ;  /* 0x000000294200780c */ /* 0x000fc80002781670 */
[----:B------:R-:W-:Y:S02]  /*150f0*/  FSEL R77, R34, -INF , !P4 ;  /* 0xff800000224d7808 */ /* 0x000fe40006000000 */
[----:B------:R-:W-:Y:S02]  /*15100*/  ISETP.NE.AND P4, PT, R42, RZ, PT ;  /* 0x000000ff2a00720c */ /* 0x000fe40003f85270 */
[----:B------:R-:W1:Y:S01]  /*15110*/  @P2 LDC R42, c[0x0][0x450] ;  /* 0x00011400ff2a2b82 */ /* 0x000e620000000800 */
[----:B0-----:R-:W-:Y:S02]  /*15120*/  FMNMX.FTZ R3, R32, R3, !PT ;  /* 0x0000000320037209 */ /* 0x001fe40007810000 */
[----:B------:R-:W-:-:S03]  /*15130*/  ISETP.GT.AND P4, PT, R54, 0x29, !P4 ;  /* 0x000000293600780c */ /* 0x000fc60006784270 */
[----:B------:R-:W-:Y:S01]  /*15140*/  FMUL.FTZ R28, R3, R2 ;  /* 0x00000002031c7220 */ /* 0x000fe20000410000 */
[----:B------:R-:W-:-:S04]  /*15150*/  ISETP.LT.OR P4, PT, R66, 0x2a, P4 ;  /* 0x0000002a4200780c */ /* 0x000fc80002781670 */
[----:B------:R-:W-:Y:S02]  /*15160*/  FSEL R35, R35, -INF , !P4 ;  /* 0xff80000023237808 */ /* 0x000fe40006000000 */
[----:B------:R-:W-:-:S04]  /*15170*/  ISETP.NE.AND P4, PT, R44, RZ, PT ;  /* 0x000000ff2c00720c */ /* 0x000fc80003f85270 */
[----:B------:R-:W-:-:S04]  /*15180*/  ISETP.GT.AND P4, PT, R54, 0x30, !P4 ;  /* 0x000000303600780c */ /* 0x000fc80006784270 */
[----:B------:R-:W-:-:S04]  /*15190*/  ISETP.LT.OR P4, PT, R66, 0x31, P4 ;  /* 0x000000314200780c */ /* 0x000fc80002781670 */
[----:B------:R-:W-:Y:S02]  /*151a0*/  FSEL R37, R37, -INF , !P4 ;  /* 0xff80000025257808 */ /* 0x000fe40006000000 */
[----:B------:R-:W-:Y:S02]  /*151b0*/  ISETP.GT.AND P4, PT, R54, RZ, !P6 ;  /* 0x000000ff3600720c */ /* 0x000fe40007784270 */
[----:B------:R-:W-:Y:S02]  /*151c0*/  ISETP.NE.AND P6, PT, R46, RZ, PT ;  /* 0x000000ff2e00720c */ /* 0x000fe40003fc5270 */
[----:B------:R-:W-:Y:S02]  /*151d0*/  ISETP.LT.OR P4, PT, R66, 0x1, P4 ;  /* 0x000000014200780c */ /* 0x000fe40002781670 */
[----:B------:R-:W-:Y:S02]  /*151e0*/  ISETP.GT.AND P6, PT, R54, 0x39, !P6 ;  /* 0x000000393600780c */ /* 0x000fe400077c4270 */
[----:B------:R-:W-:-:S02]  /*151f0*/  FSEL R26, R4, -INF , !P4 ;  /* 0xff800000041a7808 */ /* 0x000fc40006000000 */
[----:B------:R-:W-:Y:S02]  /*15200*/  FSETP.NEU.FTZ.AND P4, PT, R3, -INF , PT ;  /* 0xff8000000300780b */ /* 0x000fe40003f9d000 */
[----:B------:R-:W-:Y:S02]  /*15210*/  FMNMX.FTZ R4, R26, R5, !PT ;  /* 0x000000051a047209 */ /* 0x000fe40007810000 */
[----:B------:R-:W-:Y:S02]  /*15220*/  FSEL R28, R28, RZ, P4 ;  /* 0x000000ff1c1c7208 */ /* 0x000fe40002000000 */
[----:B------:R-:W-:Y:S02]  /*15230*/  FMNMX.FTZ R4, R69, R4, !PT ;  /* 0x0000000445047209 */ /* 0x000fe40007810000 */
[----:B------:R-:W-:Y:S01]  /*15240*/  ISETP.NE.AND P4, PT, R40, RZ, PT ;  /* 0x000000ff2800720c */ /* 0x000fe20003f85270 */
[--C-:B------:R-:W-:Y:S01]  /*15250*/  FFMA.FTZ R81, R39, R2, -R28.reuse ;  /* 0x0000000227517223 */ /* 0x100fe2000001081c */
[----:B------:R-:W-:Y:S01]  /*15260*/  FMNMX.FTZ R4, R27, R4, !PT ;  /* 0x000000041b047209 */ /* 0x000fe20007810000 */
[-CC-:B------:R-:W-:Y:S01]  /*15270*/  FFMA.FTZ R196, R56, R2.reuse, -R28.reuse ;  /* 0x0000000238c47223 */ /* 0x180fe2000001081c */
[----:B------:R-:W-:Y:S01]  /*15280*/  ISETP.GT.AND P4, PT, R54, 0x31, !P4 ;  /* 0x000000313600780c */ /* 0x000fe20006784270 */
[--C-:B------:R-:W-:Y:S01]  /*15290*/  FFMA.FTZ R198, R41, R2, -R28.reuse ;  /* 0x0000000229c67223 */ /* 0x100fe2000001081c */
[----:B------:R-:W-:Y:S01]  /*152a0*/  FMNMX.FTZ R4, R71, R4, !PT ;  /* 0x0000000447047209 */ /* 0x000fe20007810000 */
[----:B------:R-:W-:Y:S01]  /*152b0*/  MUFU.EX2 R81, R81 ;  /* 0x0000005100517308 */ /* 0x000fe20000000800 */
[----:B------:R-:W-:Y:S01]  /*152c0*/  ISETP.LT.OR P4, PT, R66, 0x32, P4 ;  /* 0x000000324200780c */ /* 0x000fe20002781670 */
[--C-:B------:R-:W-:Y:S01]  /*152d0*/  FFMA.FTZ R41, R43, R2, -R28.reuse ;  /* 0x000000022b297223 */ /* 0x100fe2000001081c */
[----:B------:R-:W-:Y:S01]  /*152e0*/  FMNMX.FTZ R4, R29, R4, !PT ;  /* 0x000000041d047209 */ /* 0x000fe20007810000 */
[-CC-:B------:R-:W-:Y:S01]  /*152f0*/  FFMA.FTZ R192, R45, R2.reuse, -R28.reuse ;  /* 0x000000022dc07223 */ /* 0x180fe2000001081c */
[----:B------:R-:W-:Y:S01]  /*15300*/  FSEL R79, R36, -INF , !P4 ;  /* 0xff800000244f7808 */ /* 0x000fe20006000000 */
[--C-:B------:R-:W-:Y:S01]  /*15310*/  FFMA.FTZ R43, R47, R2, -R28.reuse ;  /* 0x000000022f2b7223 */ /* 0x100fe2000001081c */
[----:B------:R-:W-:Y:S01]  /*15320*/  FMNMX.FTZ R4, R73, R4, !PT ;  /* 0x0000000449047209 */ /* 0x000fe20007810000 */
[----:B------:R-:W0:Y:S01]  /*15330*/  MUFU.EX2 R196, R196 ;  /* 0x000000c400c47308 */ /* 0x000e220000000800 */
[----:B------:R-:W-:Y:S01]  /*15340*/  ISETP.LT.OR P6, PT, R66, 0x3a, P6 ;  /* 0x0000003a4200780c */ /* 0x000fe200037c1670 */
[--C-:B------:R-:W-:Y:S01]  /*15350*/  FFMA.FTZ R194, R49, R2, -R28.reuse ;  /* 0x0000000231c27223 */ /* 0x100fe2000001081c */
[----:B------:R-:W-:Y:S01]  /*15360*/  FMNMX.FTZ R4, R31, R4, !PT ;  /* 0x000000041f047209 */ /* 0x000fe20007810000 */
[-CC-:B------:R-:W-:Y:S01]  /*15370*/  FFMA.FTZ R45, R51, R2.reuse, -R28.reuse ;  /* 0x00000002332d7223 */ /* 0x180fe2000001081c */
[----:B------:R-:W-:Y:S01]  /*15380*/  FSEL R39, R0, -INF , !P5 ;  /* 0xff80000000277808 */ /* 0x000fe20006800000 */
[--C-:B------:R-:W-:Y:S01]  /*15390*/  FFMA.FTZ R188, R53, R2, -R28.reuse ;  /* 0x0000000235bc7223 */ /* 0x100fe2000001081c */
[----:B------:R-:W-:Y:S01]  /*153a0*/  FMNMX.FTZ R4, R75, R4, !PT ;  /* 0x000000044b047209 */ /* 0x000fe20007810000 */
[----:B------:R-:W2:Y:S01]  /*153b0*/  MUFU.EX2 R198, R198 ;  /* 0x000000c600c67308 */ /* 0x000ea20000000800 */
[----:B------:R-:W-:Y:S01]  /*153c0*/  FSEL R83, R38, -INF , !P6 ;  /* 0xff80000026537808 */ /* 0x000fe20007000000 */
[--C-:B------:R-:W-:Y:S01]  /*153d0*/  FFMA.FTZ R47, R55, R2, -R28.reuse ;  /* 0x00000002372f7223 */ /* 0x100fe2000001081c */
[----:B------:R-:W-:Y:S01]  /*153e0*/  FMNMX.FTZ R4, R33, R4, !PT ;  /* 0x0000000421047209 */ /* 0x000fe20007810000 */
[-CC-:B------:R-:W-:Y:S01]  /*153f0*/  FFMA.FTZ R190, R57, R2.reuse, -R28.reuse ;  /* 0x0000000239be7223 */ /* 0x180fe2000001081c */
[-CC-:B------:R-:W-:Y:S01]  /*15400*/  FFMA.FTZ R49, R59, R2.reuse, -R28.reuse ;  /* 0x000000023b317223 */ /* 0x180fe2000001081c */
[--C-:B------:R-:W-:Y:S01]  /*15410*/  FFMA.FTZ R184, R61, R2, -R28.reuse ;  /* 0x000000023db87223 */ /* 0x100fe2000001081c */
[----:B------:R-:W-:Y:S01]  /*15420*/  FMNMX.FTZ R4, R77, R4, !PT ;  /* 0x000000044d047209 */ /* 0x000fe20007810000 */
[----:B------:R-:W3:Y:S01]  /*15430*/  MUFU.EX2 R41, R41 ;  /* 0x0000002900297308 */ /* 0x000ee20000000800 */
[-CC-:B------:R-:W-:Y:S01]  /*15440*/  FFMA.FTZ R51, R65, R2.reuse, -R28.reuse ;  /* 0x0000000241337223 */ /* 0x180fe2000001081c */
[--C-:B------:R-:W-:Y:S01]  /*15450*/  FFMA.FTZ R186, R63, R2, -R28.reuse ;  /* 0x000000023fba7223 */ /* 0x100fe2000001081c */
[----:B------:R-:W-:Y:S01]  /*15460*/  FMNMX.FTZ R4, R35, R4, !PT ;  /* 0x0000000423047209 */ /* 0x000fe20007810000 */
[----:B------:R-:W-:-:S03]  /*15470*/  FFMA.FTZ R53, R67, R2, -R28 ;  /* 0x0000000243357223 */ /* 0x000fc6000001081c */
[----:B------:R-:W-:Y:S01]  /*15480*/  FMNMX.FTZ R4, R37, R4, !PT ;  /* 0x0000000425047209 */ /* 0x000fe20007810000 */
[----:B------:R-:W4:Y:S03]  /*15490*/  MUFU.EX2 R192, R192 ;  /* 0x000000c000c07308 */ /* 0x000f260000000800 */
[----:B------:R-:W-:-:S04]  /*154a0*/  FMNMX.FTZ R4, R79, R4, !PT ;  /* 0x000000044f047209 */ /* 0x000fc80007810000 */
[----:B------:R-:W-:Y:S01]  /*154b0*/  FMNMX.FTZ R4, R39, R4, !PT ;  /* 0x0000000427047209 */ /* 0x000fe20007810000 */
[----:B------:R-:W5:Y:S03]  /*154c0*/  MUFU.EX2 R43, R43 ;  /* 0x0000002b002b7308 */ /* 0x000f660000000800 */
[----:B------:R-:W-:-:S05]  /*154d0*/  FMNMX.FTZ R4, R83, R4, !PT ;  /* 0x0000000453047209 */ /* 0x000fca0007810000 */
[----:B------:R-:W1:Y:S01]  /*154e0*/  SHFL.BFLY PT, R85, R4, 0x2, 0x1f ;  /* 0x0c401f0004557f89 */ /* 0x000e6200000e0000 */
[----:B------:R-:W5:Y:S08]  /*154f0*/  MUFU.EX2 R194, R194 ;  /* 0x000000c200c27308 */ /* 0x000f700000000800 */
[----:B------:R-:W5:Y:S08]  /*15500*/  MUFU.EX2 R45, R45 ;  /* 0x0000002d002d7308 */ /* 0x000f700000000800 */
[----:B------:R-:W-:Y:S01]  /*15510*/  MUFU.EX2 R188, R188 ;  /* 0x000000bc00bc7308 */ /* 0x000fe20000000800 */
[----:B-1----:R-:W-:-:S07]  /*15520*/  FMNMX.FTZ R85, R4, R85, !PT ;  /* 0x0000005504557209 */ /* 0x002fce0007810000 */
[----:B------:R-:W-:Y:S01]  /*15530*/  MUFU.EX2 R47, R47 ;  /* 0x0000002f002f7308 */ /* 0x000fe20000000800 */
[----:B------:R-:W1:Y:S07]  /*15540*/  SHFL.BFLY PT, R4, R85, 0x1, 0x1f ;  /* 0x0c201f0055047f89 */ /* 0x000e6e00000e0000 */
[----:B------:R-:W-:Y:S08]  /*15550*/  MUFU.EX2 R190, R190 ;  /* 0x000000be00be7308 */ /* 0x000ff00000000800 */
[----:B------:R-:W-:Y:S08]  /*15560*/  MUFU.EX2 R49, R49 ;  /* 0x0000003100317308 */ /* 0x000ff00000000800 */
[----:B------:R-:W-:Y:S01]  /*15570*/  MUFU.EX2 R184, R184 ;  /* 0x000000b800b87308 */ /* 0x000fe20000000800 */
[----:B-1----:R-:W-:-:S04]  /*15580*/  FMNMX.FTZ R4, R85, R4, !PT ;  /* 0x0000000455047209 */ /* 0x002fc80007810000 */
[C---:B------:R-:W-:Y:S01]  /*15590*/  FSETP.NEU.FTZ.AND P4, PT, R4.reuse, -INF , PT ;  /* 0xff8000000400780b */ /* 0x040fe20003f9d000 */
[----:B------:R-:W-:Y:S02]  /*155a0*/  FMUL.FTZ R30, R4, R2 ;  /* 0x00000002041e7220 */ /* 0x000fe40000410000 */
[----:B------:R-:W-:Y:S03]  /*155b0*/  MUFU.EX2 R51, R51 ;  /* 0x0000003300337308 */ /* 0x000fe60000000800 */
[----:B------:R-:W-:-:S05]  /*155c0*/  FSEL R30, R30, RZ, P4 ;  /* 0x000000ff1e1e7208 */ /* 0x000fca0002000000 */
[----:B------:R-:W-:Y:S01]  /*155d0*/  MUFU.EX2 R186, R186 ;  /* 0x000000ba00ba7308 */ /* 0x000fe20000000800 */
[-CC-:B------:R-:W-:Y:S01]  /*155e0*/  FFMA.FTZ R197, R26, R2.reuse, -R30.reuse ;  /* 0x000000021ac57223 */ /* 0x180fe2000001081e */
[-CC-:B------:R-:W-:Y:S01]  /*155f0*/  FFMA.FTZ R0, R5, R2.reuse, -R30.reuse ;  /* 0x0000000205007223 */ /* 0x180fe2000001081e */
[-CC-:B------:R-:W-:Y:S01]  /*15600*/  FFMA.FTZ R199, R69, R2.reuse, -R30.reuse ;  /* 0x0000000245c77223 */ /* 0x180fe2000001081e */
[-CC-:B------:R-:W-:Y:S01]  /*15610*/  FFMA.FTZ R26, R27, R2.reuse, -R30.reuse ;  /* 0x000000021b1a7223 */ /* 0x180fe2000001081e */
[-CC-:B------:R-:W-:Y:S01]  /*15620*/  FFMA.FTZ R193, R71, R2.reuse, -R30.reuse ;  /* 0x0000000247c17223 */ /* 0x180fe2000001081e */
[----:B0-----:R-:W-:Y:S01]  /*15630*/  FADD.FTZ R5, R196, R81 ;  /* 0x00000051c4057221 */ /* 0x001fe20000010000 */
[-CC-:B------:R-:W-:Y:S01]  /*15640*/  FFMA.FTZ R28, R29, R2.reuse, -R30.reuse ;  /* 0x000000021d1c7223 */ /* 0x180fe2000001081e */
[----:B------:R-:W-:Y:S01]  /*15650*/  MUFU.EX2 R197, R197 ;  /* 0x000000c500c57308 */ /* 0x000fe20000000800 */
[-CC-:B------:R-:W-:Y:S01]  /*15660*/  FFMA.FTZ R195, R73, R2.reuse, -R30.reuse ;  /* 0x0000000249c37223 */ /* 0x180fe2000001081e */
[----:B--2---:R-:W-:Y:S01]  /*15670*/  FADD.FTZ R36, R198, R5 ;  /* 0x00000005c6247221 */ /* 0x004fe20000010000 */
[-CC-:B------:R-:W-:Y:S01]  /*15680*/  FFMA.FTZ R32, R31, R2.reuse, -R30.reuse ;  /* 0x000000021f207223 */ /* 0x180fe2000001081e */
[-CC-:B------:R-:W-:Y:S01]  /*15690*/  FFMA.FTZ R189, R75, R2.reuse, -R30.reuse ;  /* 0x000000024bbd7223 */ /* 0x180fe2000001081e */
[-C--:B------:R-:W-:Y:S01]  /*156a0*/  FFMA.FTZ R34, R33, R2.reuse, -R30 ;  /* 0x0000000221227223 */ /* 0x080fe2000001081e */
[----:B---3--:R-:W-:Y:S01]  /*156b0*/  FADD.FTZ R5, R41, R36 ;  /* 0x0000002429057221 */ /* 0x008fe20000010000 */
[-CC-:B------:R-:W-:Y:S01]  /*156c0*/  FFMA.FTZ R191, R77, R2.reuse, -R30.reuse ;  /* 0x000000024dbf7223 */ /* 0x180fe2000001081e */
[----:B------:R-:W0:Y:S01]  /*156d0*/  MUFU.EX2 R0, R0 ;  /* 0x0000000000007308 */ /* 0x000e220000000800 */
[-CC-:B------:R-:W-:Y:S01]  /*156e0*/  FFMA.FTZ R36, R35, R2.reuse, -R30.reuse ;  /* 0x0000000223247223 */ /* 0x180fe2000001081e */
[----:B----4-:R-:W-:Y:S01]  /*156f0*/  FADD.FTZ R40, R192, R5 ;  /* 0x00000005c0287221 */ /* 0x010fe20000010000 */
[----:B------:R-:W1:Y:S01]  /*15700*/  @P2 LDC R31, c[0x0][0x44c] ;  /* 0x00011300ff1f2b82 */ /* 0x000e620000000800 */
[-CC-:B------:R-:W-:Y:S01]  /*15710*/  FFMA.FTZ R185, R37, R2.reuse, -R30.reuse ;  /* 0x0000000225b97223 */ /* 0x180fe2000001081e */
[-C--:B------:R-:W-:Y:S01]  /*15720*/  FFMA.FTZ R79, R79, R2.reuse, -R30 ;  /* 0x000000024f4f7223 */ /* 0x080fe2000001081e */
[----:B-----5:R-:W-:Y:S01]  /*15730*/  FADD.FTZ R27, R43, R40 ;  /* 0x000000282b1b7221 */ /* 0x020fe20000010000 */
[-CC-:B------:R-:W-:Y:S01]  /*15740*/  FFMA.FTZ R39, R39, R2.reuse, -R30.reuse ;  /* 0x0000000227277223 */ /* 0x180fe2000001081e */
[----:B------:R-:W2:Y:S01]  /*15750*/  MUFU.EX2 R199, R199 ;  /* 0x000000c700c77308 */ /* 0x000ea20000000800 */
[----:B------:R-:W-:Y:S01]  /*15760*/  FFMA.FTZ R83, R83, R2, -R30 ;  /* 0x0000000253537223 */ /* 0x000fe2000001081e */
[----:B------:R-:W-:Y:S01]  /*15770*/  FADD.FTZ R40, R194, R27 ;  /* 0x0000001bc2287221 */ /* 0x000fe20000010000 */
[----:B------:R-:W-:-:S02]  /*15780*/  MOV R29, R78 ;  /* 0x0000004e001d7202 */ /* 0x000fc40000000f00 */
[----:B------:R-:W-:Y:S01]  /*15790*/  F2FP.F16.F32.PACK_AB R196, R81, R196 ;  /* 0x000000c451c4723e */ /* 0x000fe200000000ff */
[----:B------:R-:W-:Y:S01]  /*157a0*/  FADD.FTZ R27, R45, R40 ;  /* 0x000000282d1b7221 */ /* 0x000fe20000010000 */
[----:B------:R-:W-:Y:S01]  /*157b0*/  F2FP.F16.F32.PACK_AB R198, R41, R198 ;  /* 0x000000c629c6723e */ /* 0x000fe200000000ff */
[----:B------:R-:W3:Y:S01]  /*157c0*/  MUFU.EX2 R26, R26 ;  /* 0x0000001a001a7308 */ /* 0x000ee20000000800 */
[----:B0-----:R-:W-:Y:S01]  /*157d0*/  FADD.FTZ R38, R197, R0 ;  /* 0x00000000c5267221 */ /* 0x001fe20000010000 */
[----:B------:R-:W-:Y:S01]  /*157e0*/  FADD.FTZ R40, R188, R27 ;  /* 0x0000001bbc287221 */ /* 0x000fe20000010000 */
[----:B------:R-:W-:Y:S02]  /*157f0*/  F2FP.F16.F32.PACK_AB R197, R0, R197 ;  /* 0x000000c500c5723e */ /* 0x000fe400000000ff */
[----:B------:R-:W-:Y:S01]  /*15800*/  F2FP.F16.F32.PACK_AB R192, R43, R192 ;  /* 0x000000c02bc0723e */ /* 0x000fe200000000ff */
[----:B------:R-:W-:Y:S01]  /*15810*/  FADD.FTZ R27, R47, R40 ;  /* 0x000000282f1b7221 */ /* 0x000fe20000010000 */
[----:B------:R-:W-:Y:S01]  /*15820*/  F2FP.F16.F32.PACK_AB R194, R45, R194 ;  /* 0x000000c22dc2723e */ /* 0x000fe200000000ff */
[----:B------:R-:W0:Y:S01]  /*15830*/  MUFU.EX2 R193, R193 ;  /* 0x000000c100c17308 */ /* 0x000e220000000800 */
[----:B--2---:R-:W-:Y:S01]  /*15840*/  FADD.FTZ R5, R199, R38 ;  /* 0x00000026c7057221 */ /* 0x004fe20000010000 */
[----:B------:R-:W-:Y:S01]  /*15850*/  FADD.FTZ R40, R190, R27 ;  /* 0x0000001bbe287221 */ /* 0x000fe20000010000 */
[----:B-1----:R-:W-:Y:S01]  /*15860*/  @P2 IMAD.HI.U32 R31, R78, R31, RZ ;  /* 0x0000001f4e1f2227 */ /* 0x002fe200078e00ff */
[----:B------:R-:W-:-:S03]  /*15870*/  F2FP.F16.F32.PACK_AB R188, R47, R188 ;  /* 0x000000bc2fbc723e */ /* 0x000fc600000000ff */
[C---:B------:R-:W-:Y:S01]  /*15880*/  FADD.FTZ R27, R49.reuse, R40 ;  /* 0x00000028311b7221 */ /* 0x040fe20000010000 */
[----:B------:R-:W-:Y:S01]  /*15890*/  F2FP.F16.F32.PACK_AB R190, R49, R190 ;  /* 0x000000be31be723e */ /* 0x000fe200000000ff */
[----:B------:R-:W1:Y:S01]  /*158a0*/  MUFU.EX2 R28, R28 ;  /* 0x0000001c001c7308 */ /* 0x000e620000000800 */
[----:B---3--:R-:W-:Y:S01]  /*158b0*/  FADD.FTZ R38, R26, R5 ;  /* 0x000000051a267221 */ /* 0x008fe20000010000 */
[----:B------:R-:W-:Y:S01]  /*158c0*/  FADD.FTZ R40, R184, R27 ;  /* 0x0000001bb8287221 */ /* 0x000fe20000010000 */
[----:B------:R-:W-:Y:S02]  /*158d0*/  @P2 SHF.R.U32.HI R29, RZ, R42, R31 ;  /* 0x0000002aff1d2219 */ /* 0x000fe4000001161f */
[C---:B------:R-:W-:Y:S01]  /*158e0*/  F2FP.F16.F32.PACK_AB R184, R51.reuse, R184 ;  /* 0x000000b833b8723e */ /* 0x040fe200000000ff */
[----:B------:R-:W-:Y:S01]  /*158f0*/  FADD.FTZ R27, R51, R40 ;  /* 0x00000028331b7221 */ /* 0x000fe20000010000 */
[----:B------:R-:W-:Y:S01]  /*15900*/  F2FP.F16.F32.PACK_AB R199, R26, R199 ;  /* 0x000000c71ac7723e */ /* 0x000fe200000000ff */
[----:B------:R-:W2:Y:S01]  /*15910*/  MUFU.EX2 R195, R195 ;  /* 0x000000c300c37308 */ /* 0x000ea20000000800 */
[----:B0-----:R-:W-:Y:S01]  /*15920*/  FADD.FTZ R5, R193, R38 ;  /* 0x00000026c1057221 */ /* 0x001fe20000010000 */
[----:B------:R-:W-:-:S02]  /*15930*/  IMAD.IADD R29, R154, 0x1, R29 ;  /* 0x000000019a1d7824 */ /* 0x000fc400078e021d */
[----:B------:R-:W-:Y:S02]  /*15940*/  FADD.FTZ R42, R186, R27 ;  /* 0x0000001bba2a7221 */ /* 0x000fe40000010000 */
[----:B------:R-:W-:Y:S02]  /*15950*/  IMAD.IADD R24, R29, 0x1, R24 ;  /* 0x000000011d187824 */ /* 0x000fe400078e0218 */
[----:B------:R-:W0:Y:S01]  /*15960*/  MUFU.EX2 R32, R32 ;  /* 0x0000002000207308 */ /* 0x000e220000000800 */
[C---:B-1----:R-:W-:Y:S01]  /*15970*/  FADD.FTZ R38, R28.reuse, R5 ;  /* 0x000000051c267221 */ /* 0x042fe20000010000 */
[----:B------:R-:W-:-:S06]  /*15980*/  F2FP.F16.F32.PACK_AB R193, R28, R193 ;  /* 0x000000c11cc1723e */ /* 0x000fcc00000000ff */
        /* <DEDUP_REMOVED lines=21> */
[----:B-1----:R-:W-:-:S04]  /*15ae0*/  FADD.FTZ R5, R39, R0 ;  /* 0x0000000027057221 */ /* 0x002fc80000010000 */
[C---:B--2---:R-:W-:Y:S01]  /*15af0*/  FADD.FTZ R226, R38.reuse, R5 ;  /* 0x0000000526e27221 */ /* 0x044fe20000010000 */
[----:B------:R-:W-:Y:S01]  /*15b00*/  F2FP.F16.F32.PACK_AB R187, R38, R39 ;  /* 0x0000002726bb723e */ /* 0x000fe200000000ff */
[----:B------:R-:W-:Y:S02]  /*15b10*/  VIADD R5, R100, 0xfffffffe ;  /* 0xfffffffe64057836 */ /* 0x000fe40000000000 */
[C---:B0-----:R-:W-:Y:S01]  /*15b20*/  FADD.FTZ R227, R53.reuse, R42 ;  /* 0x0000002a35e37221 */ /* 0x041fe20000010000 */
[----:B------:R-:W-:Y:S01]  /*15b30*/  F2FP.F16.F32.PACK_AB R186, R53, R186 ;  /* 0x000000ba35ba723e */ /* 0x000fe200000000ff */
[----:B------:R-:W-:Y:S06]  /*15b40*/  @!P3 BRA `(.L_x_1734) ;  /* 0x000000000048b947 */ /* 0x000fec0003800000 */
        /* <DEDUP_REMOVED lines=11> */
.L_x_1736:
[----:B------:R-:W-:-:S13]  /*15c00*/  ISETP.NE.AND P4, PT, R25, 0x1, PT ;  /* 0x000000011900780c */ /* 0x000fda0003f85270 */
[----:B------:R-:W0:Y:S02]  /*15c10*/  @P4 LDC.64 R26, c[0x0][0x9e8] ;  /* 0x00027a00ff1a4b82 */ /* 0x000e240000000a00 */
[----:B0-----:R-:W-:-:S05]  /*15c20*/  @P4 IMAD.HI.U32 R26, R0, R26, RZ ;  /* 0x0000001a001a4227 */ /* 0x001fca00078e00ff */
[----:B------:R-:W-:-:S07]  /*15c30*/  @P4 SHF.R.U32.HI R0, RZ, R27, R26 ;  /* 0x0000001bff004219 */ /* 0x000fce000001161a */
.L_x_1737:
[----:B------:R-:W-:Y:S05]  /*15c40*/  BSYNC B0 ;  /* 0x0000000000007941 */ /* 0x000fea0003800000 */
.L_x_1735:
[----:B------:R-:W-:-:S05]  /*15c50*/  IMAD R25, R0, R25, R25 ;  /* 0x0000001900197224 */ /* 0x000fca00078e0219 */
[----:B------:R-:W-:-:S07]  /*15c60*/  VIMNMX R24, R24, R25, PT ;  /* 0x0000001918187248 */ /* 0x000fce0003fe0100 */
.L_x_1734:
[----:B------:R-:W2:Y:S01]  /*15c70*/  LDL R26, [R1+0x38] ;  /* 0x00003800011a7983 */ /* 0x000ea20000100800 */
[----:B------:R-:W-:Y:S01]  /*15c80*/  SHF.R.S32.HI R25, RZ, 0x1f, R24 ;  /* 0x0000001fff197819 */ /* 0x000fe20000011418 */
[----:B------:R-:W-:Y:S01]  /*15c90*/  BSSY B0, `(.L_x_1738) ;  /* 0x000033d000007945 */ /* 0x000fe20003800000 */
[----:B------:R-:W-:Y:S01]  /*15ca0*/  IMAD.MOV.U32 R0, RZ, RZ, 0x3f800000 ;  /* 0x3f800000ff007424 */ /* 0x000fe200078e00ff */
[----:B------:R-:W-:Y:S02]  /*15cb0*/  MOV R152, 0x3f800000 ;  /* 0x3f80000000987802 */ /* 0x000fe40000000f00 */
[----:B------:R-:W-:Y:S02]  /*15cc0*/  CS2R R150, SRZ ;  /* 0x0000000000967805 */ /* 0x000fe4000001ff00 */
[----:B------:R-:W-:Y:S02]  /*15cd0*/  LEA.HI R24, R25, R24, RZ, 0x6 ;  /* 0x0000001819187211 */ /* 0x000fe400078f30ff */
[----:B------:R-:W-:-:S02]  /*15ce0*/  CS2R R148, SRZ ;  /* 0x0000000000947805 */ /* 0x000fc4000001ff00 */
[----:B------:R-:W-:Y:S02]  /*15cf0*/  CS2R R146, SRZ ;  /* 0x0000000000927805 */ /* 0x000fe4000001ff00 */
[----:B------:R-:W-:Y:S02]  /*15d00*/  CS2R R144, SRZ ;  /* 0x0000000000907805 */ /* 0x000fe4000001ff00 */
[----:B------:R-:W-:Y:S02]  /*15d10*/  SHF.R.S32.HI R24, RZ, 0x6, R24 ;  /* 0x00000006ff187819 */ /* 0x000fe40000011418 */
        /* <DEDUP_REMOVED lines=58> */
[----:B--2---:R-:W-:Y:S02]  /*160c0*/  VIMNMX R26, R26, R24, !PT ;  /* 0x000000181a1a7248 */ /* 0x004fe40007fe0100 */
[----:B------:R-:W-:Y:S02]  /*160d0*/  CS2R R24, SRZ ;  /* 0x0000000000187805 */ /* 0x000fe4000001ff00 */
[----:B------:R-:W-:Y:S01]  /*160e0*/  ISETP.GE.AND P4, PT, R5, R26, PT ;  /* 0x0000001a0500720c */ /* 0x000fe20003f86270 */
[----:B------:R0:W-:Y:S02]  /*160f0*/  STL [R1+0x18], R26 ;  /* 0x0000181a01007387 */ /* 0x0001e40000100800 */
[----:B0-----:R-:W-:-:S10]  /*16100*/  CS2R R26, SRZ ;  /* 0x00000000001a7805 */ /* 0x001fd4000001ff00 */
[----:B------:R-:W-:Y:S05]  /*16110*/  @!P4 BRA `(.L_x_1739) ;  /* 0x0000002c00d0c947 */ /* 0x000fea0003800000 */
[----:B------:R-:W-:Y:S01]  /*16120*/  BSSY B1, `(.L_x_1740) ;  /* 0x00002ef000017945 */ /* 0x000fe20003800000 */
[----:B------:R-:W-:Y:S02]  /*16130*/  IMAD.MOV.U32 R0, RZ, RZ, 0x3f800000 ;  /* 0x3f800000ff007424 */ /* 0x000fe400078e00ff */
[----:B------:R-:W-:-:S07]  /*16140*/  IMAD.MOV.U32 R151, RZ, RZ, RZ ;  /* 0x000000ffff977224 */ /* 0x000fce00078e00ff */
.L_x_1759:
[----:B------:R-:W-:-:S05]  /*16150*/  VIADD R232, R22, 0x1 ;  /* 0x0000000116e87836 */ /* 0x000fca0000000000 */
[----:B------:R-:W-:-:S04]  /*16160*/  ISETP.NE.AND P4, PT, R232, 0x2, PT ;  /* 0x00000002e800780c */ /* 0x000fc80003f85270 */
[----:B------:R-:W-:Y:S02]  /*16170*/  SEL R231, RZ, 0x1, P4 ;  /* 0x00000001ffe77807 */ /* 0x000fe40002000000 */
[----:B------:R-:W-:Y:S02]  /*16180*/  SEL R232, R232, RZ, P4 ;  /* 0x000000ffe8e87207 */ /* 0x000fe40002000000 */
[----:B------:R-:W-:Y:S01]  /*16190*/  LOP3.LUT R231, R218, R231, RZ, 0x3c, !PT ;  /* 0x000000e7dae77212 */ /* 0x000fe200078e3cff */
[----:B------:R-:W-:Y:S06]  /*161a0*/  @!P0 BRA `(.L_x_1741) ;  /* 0x0000000000048947 */ /* 0x000fec0003800000 */
[----:B------:R-:W-:Y:S01]  /*161b0*/  BPT.TRAP 0x1 ;  /* 0x000000040000795c */ /* 0x000fe20000300000 */
.L_x_1741:
[----:B------:R-:W-:Y:S01]  /*161c0*/  IMAD R2, R232, 0x8, R16 ;  /* 0x00000008e8027824 */ /* 0x000fe200078e0210 */
[----:B------:R-:W-:-:S04]  /*161d0*/  SHF.L.U32 R154, R231, 0x1f, RZ ;  /* 0x0000001fe79a7819 */ /* 0x000fc800000006ff */
[----:B------:R0:W1:Y:S01]  /*161e0*/  SYNCS.PHASECHK.TRANS64.TRYWAIT P4, [R2+URZ+0x30830], R154 ;  /* 0x0308309a020075a7 */ /* 0x000062000808017f */
[----:B------:R-:W-:Y:S05]  /*161f0*/  @!P0 BRA `(.L_x_1742) ;  /* 0x0000000000048947 */ /* 0x000fea0003800000 */
[----:B------:R-:W-:Y:S01]  /*16200*/  BPT.TRAP 0x1 ;  /* 0x000000040000795c */ /* 0x000fe20000300000 */
.L_x_1742:
[----:B------:R-:W-:Y:S01]  /*16210*/  IMAD R153, R232, 0x800, R237 ;  /* 0x00000800e8997824 */ /* 0x000fe200078e02ed */
[----:B------:R-:W-:Y:S03]  /*16220*/  BSSY B2, `(.L_x_1743) ;  /* 0x0000006000027945 */ /* 0x000fe60003800000 */
[C---:B------:R-:W-:Y:S01]  /*16230*/  VIADD R158, R153.reuse, 0x2 ;  /* 0x00000002999e7836 */ /* 0x040fe20000000000 */
[----:B------:R-:W-:Y:S01]  /*16240*/  IADD3 R157, R153, 0x4, RZ ;  /* 0x00000004999d7810 */ /* 0x000fe20007ffe0ff */
[----:B-1----:R-:W-:Y:S06]  /*16250*/  @P4 BRA `(.L_x_1744) ;  /* 0x0000000000084947 */ /* 0x002fec0003800000 */
[----:B------:R-:W1:Y:S02]  /*16260*/  SYNCS.PHASECHK.TRANS64.TRYWAIT P4, [R2+URZ+0x30830], R154 ;  /* 0x0308309a020075a7 */ /* 0x000e64000808017f */
[----:B-1----:R-:W-:Y:S05]  /*16270*/  @!P4 BRA `(.L_x_1745) ;  /* 0x000001980008c947 */ /* 0x002fea0003800000 */
.L_x_1744:
[----:B------:R-:W-:Y:S05]  /*16280*/  BSYNC B2 ;  /* 0x0000000000027941 */ /* 0x000fea0003800000 */
.L_x_1743:
[----:B01----:R-:W-:Y:S02]  /*16290*/  IMAD.MOV.U32 R154, RZ, RZ, R153 ;  /* 0x000000ffff9a7224 */ /* 0x003fe400078e0099 */
[-C--:B------:R-:W-:Y:S01]  /*162a0*/  FMUL.FTZ R24, R24, R152.reuse ;  /* 0x0000009818187220 */ /* 0x080fe20000410000 */
[----:B------:R-:W-:Y:S02]  /*162b0*/  VIADD R156, R153, 0x6 ;  /* 0x00000006999c7836 */ /* 0x000fe40000000000 */
[-C--:B------:R-:W-:Y:S01]  /*162c0*/  FMUL.FTZ R25, R25, R152.reuse ;  /* 0x0000009819197220 */ /* 0x080fe20000410000 */
[----:B------:R-:W-:Y:S01]  /*162d0*/  IMAD.MOV.U32 R155, RZ, RZ, 0x40000040 ;  /* 0x40000040ff9b7424 */ /* 0x000fe200078e00ff */
[----:B------:R-:W-:Y:S01]  /*162e0*/  R2UR UR6, R154 ;  /* 0x000000009a0672ca */ /* 0x000fe200000e0000 */
[----:B------:R-:W-:Y:S01]  /*162f0*/  IMAD.MOV.U32 R154, RZ, RZ, R158 ;  /* 0x000000ffff9a7224 */ /* 0x000fe200078e009e */
[----:B------:R-:W-:Y:S01]  /*16300*/  R2UR UR10, R156 ;  /* 0x000000009c0a72ca */ /* 0x000fe200000e0000 */
[----:B------:R-:W-:Y:S01]  /*16310*/  VIADD R158, R153, 0x204 ;  /* 0x00000204999e7836 */ /* 0x000fe20000000000 */
[----:B------:R-:W-:Y:S01]  /*16320*/  R2UR UR5, R155 ;  /* 0x000000009b0572ca */ /* 0x000fe200000e0000 */
[C---:B------:R-:W-:Y:S01]  /*16330*/  VIADD R156, R153.reuse, 0x202 ;  /* 0x00000202999c7836 */ /* 0x040fe20000000000 */
[----:B------:R-:W-:Y:S01]  /*16340*/  R2UR UR4, R154 ;  /* 0x000000009a0472ca */ /* 0x000fe200000e0000 */
[----:B------:R-:W-:Y:S01]  /*16350*/  IMAD.MOV.U32 R154, RZ, RZ, R157 ;  /* 0x000000ffff9a7224 */ /* 0x000fe200078e009d */
[----:B------:R-:W-:Y:S01]  /*16360*/  MOV R157, 0x40000040 ;  /* 0x40000040009d7802 */ /* 0x000fe20000000f00 */
[----:B------:R-:W-:Y:S01]  /*16370*/  IMAD.MOV.U32 R159, RZ, RZ, 0x40000040 ;  /* 0x40000040ff9f7424 */ /* 0x000fe200078e00ff */
[----:B------:R-:W-:Y:S01]  /*16380*/  R2UR UR22, R158 ;  /* 0x000000009e1672ca */ /* 0x000fe200000e0000 */
[C---:B------:R-:W-:Y:S01]  /*16390*/  VIADD R158, R153.reuse, 0x400 ;  /* 0x00000400999e7836 */ /* 0x040fe20000000000 */
[----:B------:R-:W-:Y:S01]  /*163a0*/  R2UR UR8, R154 ;  /* 0x000000009a0872ca */ /* 0x000fe200000e0000 */
[----:B------:R-:W-:Y:S01]  /*163b0*/  VIADD R154, R153, 0x200 ;  /* 0x00000200999a7836 */ /* 0x000fe20000000000 */
[----:B------:R-:W-:Y:S01]  /*163c0*/  R2UR UR11, R157 ;  /* 0x000000009d0b72ca */ /* 0x000fe200000e0000 */
[-C--:B------:R-:W-:Y:S01]  /*163d0*/  FMUL.FTZ R28, R28, R152.reuse ;  /* 0x000000981c1c7220 */ /* 0x080fe20000410000 */
[----:B------:R-:W-:Y:S01]  /*163e0*/  R2UR UR18, R156 ;  /* 0x000000009c1272ca */ /* 0x000fe200000e0000 */
[C---:B------:R-:W-:Y:S01]  /*163f0*/  VIADD R156, R153.reuse, 0x402 ;  /* 0x00000402999c7836 */ /* 0x040fe20000000000 */
[----:B------:R-:W-:Y:S01]  /*16400*/  R2UR UR14, R154 ;  /* 0x000000009a0e72ca */ /* 0x000fe200000e0000 */
[C---:B------:R-:W-:Y:S01]  /*16410*/  VIADD R154, R153.reuse, 0x206 ;  /* 0x00000206999a7836 */ /* 0x040fe20000000000 */
[----:B------:R-:W-:Y:S01]  /*16420*/  R2UR UR30, R158 ;  /* 0x000000009e1e72ca */ /* 0x000fe200000e0000 */
[----:B------:R-:W-:Y:S01]  /*16430*/  VIADD R158, R153, 0x406 ;  /* 0x00000406999e7836 */ /* 0x000fe20000000000 */
[----:B------:R-:W-:Y:S01]  /*16440*/  MOV R228, UR10 ;  /* 0x0000000a00e47c02 */ /* 0x000fe20008000f00 */
[----:B------:R-:W-:Y:S01]  /*16450*/  UMOV UR10, UR4 ;  /* 0x00000004000a7c82 */ /* 0x000fe20008000000 */
[----:B------:R-:W-:Y:S01]  /*16460*/  R2UR UR26, R154 ;  /* 0x000000009a1a72ca */ /* 0x000fe200000e0000 */
[-C--:B------:R-:W-:Y:S01]  /*16470*/  FMUL.FTZ R29, R29, R152.reuse ;  /* 0x000000981d1d7220 */ /* 0x080fe20000410000 */
[C---:B------:R-:W-:Y:S01]  /*16480*/  IADD3 R154, R153.reuse, 0x404, RZ ;  /* 0x00000404999a7810 */ /* 0x040fe20007ffe0ff */
[-C--:B------:R-:W-:Y:S01]  /*16490*/  FMUL.FTZ R32, R32, R152.reuse ;  /* 0x0000009820207220 */ /* 0x080fe20000410000 */
[----:B------:R-:W-:Y:S01]  /*164a0*/  MOV R229, UR11 ;  /* 0x0000000b00e57c02 */ /* 0x000fe20008000f00 */
[----:B------:R-:W-:Y:S01]  /*164b0*/  UMOV UR11, UR5 ;  /* 0x00000005000b7c82 */ /* 0x000fe20008000000 */
        /* <DEDUP_REMOVED lines=10> */
[----:B------:R-:W-:Y:S01]  /*16560*/  R2UR UR4, R6 ;  /* 0x00000000060472ca */ /* 0x000fe200000e0000 */
[-C--:B------:R-:W-:Y:S01]  /*16570*/  FMUL.FTZ R36, R36, R152.reuse ;  /* 0x0000009824247220 */ /* 0x080fe20000410000 */
[----:B------:R-:W-:Y:S01]  /*16580*/  R2UR UR5, R7 ;  /* 0x00000000070572ca */ /* 0x000fe200000e0000 */
[-C--:B------:R-:W-:Y:S01]  /*16590*/  FMUL.FTZ R37, R37, R152.reuse ;  /* 0x0000009825257220 */ /* 0x080fe20000410000 */
[C---:B------:R-:W-:Y:S01]  /*165a0*/  R2UR UR9, R155.reuse ;  /* 0x000000009b0972ca */ /* 0x040fe200000e0000 */
[-C--:B------:R-:W-:Y:S01]  /*165b0*/  FMUL.FTZ R40, R40, R152.reuse ;  /* 0x0000009828287220 */ /* 0x080fe20000410000 */
[----:B------:R-:W-:Y:S01]  /*165c0*/  R2UR UR15, R155 ;  /* 0x000000009b0f72ca */ /* 0x000fe200000e0000 */
        /* <DEDUP_REMOVED lines=69> */
[----:B------:R-:W-:Y:S01]  /*16a20*/  R2UR UR12, R214 ;  /* 0x00000000d60c72ca */ /* 0x000fe200000e0000 */
[----:B------:R-:W-:Y:S01]  /*16a30*/  WARPGROUP.ARRIVE ;  /* 0x00000000000079c5 */ /* 0x000fe20000000000 */
[----:B------:R-:W-:Y:S01]  /*16a40*/  R2UR UR13, R215 ;  /* 0x00000000d70d72ca */ /* 0x000fe200000e0000 */
[-C--:B------:R-:W-:Y:S01]  /*16a50*/  FMUL.FTZ R26, R26, R0.reuse ;  /* 0x000000001a1a7220 */ /* 0x080fe20000410000 */
[----:B------:R-:W-:Y:S01]  /*16a60*/  R2UR UR16, R212 ;  /* 0x00000000d41072ca */ /* 0x000fe200000e0000 */
[-C--:B------:R-:W-:Y:S01]  /*16a70*/  FMUL.FTZ R27, R27, R0.reuse ;  /* 0x000000001b1b7220 */ /* 0x080fe20000410000 */
[----:B------:R-:W-:Y:S01]  /*16a80*/  R2UR UR17, R213 ;  /* 0x00000000d51172ca */ /* 0x000fe200000e0000 */
[----:B------:R-:W-:Y:S01]  /*16a90*/  HGMMA.64x64x16.F32 R152, gdesc[UR4], RZ, !UPT, gsb0 ;  /* 0x00e00000049879f0 */ /* 0x000fe2000c0008ff */
[----:B------:R-:W-:Y:S01]  /*16aa0*/  UMOV UR6, UR8 ;  /* 0x0000000800067c82 */ /* 0x000fe20008000000 */
[----:B------:R-:W-:Y:S01]  /*16ab0*/  UMOV UR7, UR9 ;  /* 0x0000000900077c82 */ /* 0x000fe20008000000 */
        /* <DEDUP_REMOVED lines=92> */
[----:B------:R-:W-:Y:S01]  /*17080*/  FMUL.FTZ R151, R151, R0 ;  /* 0x0000000097977220 */ /* 0x000fe20000410000 */
[----:B------:R-:W-:-:S02]  /*17090*/  WARPGROUP.DEPBAR.LE gsb0, 0x0 ;  /* 0x00008000000079c5 */ /* 0x000fc40000010000 */
        /* <DEDUP_REMOVED lines=44> */
.L_x_1746:
[----:B------:R-:W-:Y:S01]  /*17360*/  SHF.L.U32 R218, R218, 0x1f, RZ ;  /* 0x0000001fdada7819 */ /* 0x000fe200000006ff */
[----:B------:R-:W-:-:S04]  /*17370*/  IMAD R0, R22, 0x8, R16 ;  /* 0x0000000816007824 */ /* 0x000fc800078e0210 */
[----:B------:R0:W1:Y:S01]  /*17380*/  SYNCS.PHASECHK.TRANS64.TRYWAIT P4, [R0+URZ+0x30850], R218 ;  /* 0x030850da000075a7 */ /* 0x000062000808017f */
[----:B------:R-:W-:Y:S05]  /*17390*/  @!P0 BRA `(.L_x_1747) ;  /* 0x0000000000048947 */ /* 0x000fea0003800000 */
[----:B------:R-:W-:Y:S01]  /*173a0*/  BPT.TRAP 0x1 ;  /* 0x000000040000795c */ /* 0x000fe20000300000 */
.L_x_1747:
[----:B------:R-:W-:Y:S04]  /*173b0*/  BSSY B2, `(.L_x_1748) ;  /* 0x0000004000027945 */ /* 0x000fe80003800000 */
[----:B-1----:R-:W-:Y:S05]  /*173c0*/  @P4 BRA `(.L_x_1749) ;  /* 0x0000000000084947 */ /* 0x002fea0003800000 */
[----:B------:R-:W1:Y:S02]  /*173d0*/  SYNCS.PHASECHK.TRANS64.TRYWAIT P4, [R0+URZ+0x30850], R218 ;  /* 0x030850da000075a7 */ /* 0x000e64000808017f */
[----:B-1----:R-:W-:Y:S05]  /*173e0*/  @!P4 BRA `(.L_x_1750) ;  /* 0x0000018400c0c947 */ /* 0x002fea0003800000 */
.L_x_1749:
[----:B------:R-:W-:Y:S05]  /*173f0*/  BSYNC B2 ;  /* 0x0000000000027941 */ /* 0x000fea0003800000 */
.L_x_1748:
[----:B------:R-:W2:Y:S01]  /*17400*/  LDL R228, [R1+0x8] ;  /* 0x0000080001e47983 */ /* 0x000ea20000100800 */
[----:B01----:R-:W-:Y:S01]  /*17410*/  IADD3 R218, R16, 0x400, RZ ;  /* 0x0000040010da7810 */ /* 0x003fe20007ffe0ff */
[----:B------:R-:W-:Y:S01]  /*17420*/  IMAD.MOV.U32 R229, RZ, RZ, 0x40000040 ;  /* 0x40000040ffe57424 */ /* 0x000fe200078e00ff */
[----:B------:R-:W-:Y:S01]  /*17430*/  WARPGROUP.ARRIVE ;  /* 0x00000000000079c5 */ /* 0x000fe20000000000 */
[----:B------:R-:W-:Y:S01]  /*17440*/  ULDC UR5, c[0x0][0x9d8] ;  /* 0x0002760000057ab9 */ /* 0x000fe20000000800 */
[----:B------:R-:W-:-:S04]  /*17450*/  SHF.R.U32.HI R218, RZ, 0x4, R218 ;  /* 0x00000004ffda7819 */ /* 0x000fc800000116da */
[----:B------:R-:W-:-:S04]  /*17460*/  LOP3.LUT R218, R218, 0x3fff, RZ, 0xc0, !PT ;  /* 0x00003fffdada7812 */ /* 0x000fc800078ec0ff */
[----:B------:R-:W-:Y:S02]  /*17470*/  LOP3.LUT R218, R218, 0x2000000, RZ, 0xfc, !PT ;  /* 0x02000000dada7812 */ /* 0x000fe400078efcff */
[----:B------:R-:W-:Y:S02]  /*17480*/  R2UR UR7, R229 ;  /* 0x00000000e50772ca */ /* 0x000fe400000e0000 */
[----:B--2---:R-:W-:Y:S01]  /*17490*/  R2UR UR4, R228 ;  /* 0x00000000e40472ca */ /* 0x004fe200000e0000 */
[----:B------:R-:W-:Y:S02]  /*174a0*/  IMAD R228, R22, 0x800, R218 ;  /* 0x0000080016e47824 */ /* 0x000fe400078e02da */
[----:B------:R-:W2:Y:S01]  /*174b0*/  LDL R218, [R1+0x34] ;  /* 0x0000340001da7983 */ /* 0x000ea20000100800 */
[----:B------:R-:W-:Y:S01]  /*174c0*/  IMAD.MOV.U32 R229, RZ, RZ, 0x40000040 ;  /* 0x40000040ffe57424 */ /* 0x000fe200078e00ff */
[----:B------:R-:W0:Y:S01]  /*174d0*/  @P2 LDC R22, c[0x0][0x44c] ;  /* 0x00011300ff162b82 */ /* 0x000e220000000800 */
[----:B------:R-:W-:-:S13]  /*174e0*/  R2UR UR6, R228 ;  /* 0x00000000e40672ca */ /* 0x000fda00000e0000 */
[----:B------:R-:W-:Y:S03]  /*174f0*/  HGMMA.64x256x16.F32 R24, R196, gdesc[UR4].tnspB, R24, gsb0 ;  /* 0x43e00004c4187df0 */ /* 0x000fe60008000818 */
[----:B------:R-:W-:Y:S02]  /*17500*/  WARPGROUP.DEPBAR.LE gsb0, 0x0 ;  /* 0x00008000000079c5 */ /* 0x000fe40000010000 */
[----:B------:R-:W-:Y:S01]  /*17510*/  VIADD R196, R228, 0x80 ;  /* 0x00000080e4c47836 */ /* 0x000fe20000000000 */
[----:B------:R-:W2:Y:S01]  /*17520*/  LDL R199, [R1+0x14] ;  /* 0x0000140001c77983 */ /* 0x000ea20000100800 */
[----:B------:R-:W-:Y:S01]  /*17530*/  IMAD.MOV.U32 R197, RZ, RZ, 0x40000040 ;  /* 0x40000040ffc57424 */ /* 0x000fe200078e00ff */
[----:B------:R-:W-:Y:S01]  /*17540*/  WARPGROUP.ARRIVE ;  /* 0x00000000000079c5 */ /* 0x000fe20000000000 */
[----:B------:R-:W-:Y:S01]  /*17550*/  @!P1 VIADD R2, R2, 0x30840 ;  /* 0x0003084002029836 */ /* 0x000fe20000000000 */
[----:B------:R-:W-:Y:S01]  /*17560*/  R2UR UR6, R196 ;  /* 0x00000000c40672ca */ /* 0x000fe200000e0000 */
[----:B------:R-:W-:Y:S01]  /*17570*/  FMUL.FTZ R152, R152, UR5 ;  /* 0x0000000598987c20 */ /* 0x000fe20008410000 */
[----:B------:R-:W-:Y:S01]  /*17580*/  R2UR UR7, R197 ;  /* 0x00000000c50772ca */ /* 0x000fe200000e0000 */
[----:B------:R-:W-:Y:S01]  /*17590*/  FMUL.FTZ R157, R157, UR5 ;  /* 0x000000059d9d7c20 */ /* 0x000fe20008410000 */
[----:B------:R-:W-:Y:S01]  /*175a0*/  @!P1 PRMT R2, RZ, 0x654, R2 ;  /* 0x00000654ff029816 */ /* 0x000fe20000000002 */
[----:B------:R-:W-:Y:S01]  /*175b0*/  FMUL.FTZ R160, R160, UR5 ;  /* 0x00000005a0a07c20 */ /* 0x000fe20008410000 */
[----:B------:R-:W-:Y:S01]  /*175c0*/  FMUL.FTZ R169, R169, UR5 ;  /* 0x00000005a9a97c20 */ /* 0x000fe20008410000 */
[----:B------:R-:W-:Y:S01]  /*175d0*/  FMUL.FTZ R173, R173, UR5 ;  /* 0x00000005adad7c20 */ /* 0x000fe20008410000 */
[----:B------:R-:W1:Y:S10]  /*175e0*/  MUFU.TANH R152, R152 ;  /* 0x0000009800987308 */ /* 0x000e740000002400 */
[----:B------:R-:W-:Y:S01]  /*175f0*/  HGMMA.64x256x16.F32 R24, R192, gdesc[UR4].tnspB, R24, gsb0 ;  /* 0x43e00004c0187df0 */ /* 0x000fe20008000818 */
[----:B------:R-:W3:Y:S08]  /*17600*/  MUFU.TANH R157, R157 ;  /* 0x0000009d009d7308 */ /* 0x000ef00000002400 */
[----:B------:R-:W4:Y:S08]  /*17610*/  MUFU.TANH R160, R160 ;  /* 0x000000a000a07308 */ /* 0x000f300000002400 */
[----:B------:R-:W0:Y:S08]  /*17620*/  MUFU.TANH R169, R169 ;  /* 0x000000a900a97308 */ /* 0x000e300000002400 */
[----:B------:R-:W0:Y:S01]  /*17630*/  MUFU.TANH R173, R173 ;  /* 0x000000ad00ad7308 */ /* 0x000e220000002400 */
[----:B------:R-:W-:-:S02]  /*17640*/  WARPGROUP.DEPBAR.LE gsb0, 0x0 ;  /* 0x00008000000079c5 */ /* 0x000fc40000010000 */
[C---:B------:R-:W-:Y:S01]  /*17650*/  VIADD R192, R228.reuse, 0x100 ;  /* 0x00000100e4c07836 */ /* 0x040fe20000000000 */
[----:B------:R-:W-:Y:S01]  /*17660*/  WARPGROUP.ARRIVE ;  /* 0x00000000000079c5 */ /* 0x000fe20000000000 */
[----:B------:R-:W-:Y:S01]  /*17670*/  IMAD.MOV.U32 R193, RZ, RZ, 0x40000040 ;  /* 0x40000040ffc17424 */ /* 0x000fe200078e00ff */
[----:B------:R-:W-:Y:S02]  /*17680*/  IADD3 R228, R228, 0x180, RZ ;  /* 0x00000180e4e47810 */ /* 0x000fe40007ffe0ff */
[----:B------:R-:W-:Y:S02]  /*17690*/  R2UR UR6, R192 ;  /* 0x00000000c00672ca */ /* 0x000fe400000e0000 */
[----:B------:R-:W-:-:S13]  /*176a0*/  R2UR UR7, R193 ;  /* 0x00000000c10772ca */ /* 0x000fda00000e0000 */
[----:B------:R-:W-:Y:S01]  /*176b0*/  HGMMA.64x256x16.F32 R24, R188, gdesc[UR4].tnspB, R24, gsb0 ;  /* 0x43e00004bc187df0 */ /* 0x000fe20008000818 */
[----:B------:R-:W-:Y:S02]  /*176c0*/  R2UR UR6, R228 ;  /* 0x00000000e40672ca */ /* 0x000fe400000e0000 */
[----:B------:R-:W-:Y:S01]  /*176d0*/  R2UR UR7, R229 ;  /* 0x00000000e50772ca */ /* 0x000fe200000e0000 */
[----:B------:R-:W-:Y:S02]  /*176e0*/  WARPGROUP.DEPBAR.LE gsb0, 0x0 ;  /* 0x00008000000079c5 */ /* 0x000fe40000010000 */
[----:B------:R-:W-:Y:S01]  /*176f0*/  WARPGROUP.ARRIVE ;  /* 0x00000000000079c5 */ /* 0x000fe20000000000 */
[----:B------:R-:W5:-:S15]  /*17700*/  @P2 LDC R188, c[0x0][0x450] ;  /* 0x00011400ffbc2b82 */ /* 0x000f5e0000000800 */
[----:B------:R-:W-:-:S06]  /*17710*/  NOP ;  /* 0x0000000000007918 */ /* 0x000fcc0000000000 */
[----:B------:R-:W-:Y:S03]  /*17720*/  HGMMA.64x256x16.F32 R24, R184, gdesc[UR4].tnspB, R24, gsb0 ;  /* 0x43e00004b8187df0 */ /* 0x000fe60008000818 */
[----:B------:R-:W-:Y:S02]  /*17730*/  WARPGROUP.DEPBAR.LE gsb0, 0x0 ;  /* 0x00008000000079c5 */ /* 0x000fe40000010000 */
[----:B--2---:R-:W-:Y:S02]  /*17740*/  IMAD.IADD R184, R218, 0x1, R199 ;  /* 0x00000001dab87824 */ /* 0x004fe400078e02c7 */
[----:B------:R-:W-:Y:S01]  /*17750*/  FMUL.FTZ R186, R161, UR5 ;  /* 0x00000005a1ba7c20 */ /* 0x000fe20008410000 */
[----:B------:R-:W-:Y:S01]  /*17760*/  FMUL.FTZ R161, R162, UR5 ;  /* 0x00000005a2a17c20 */ /* 0x000fe20008410000 */
[----:B------:R-:W-:Y:S01]  /*17770*/  FMUL.FTZ R187, R164, UR5 ;  /* 0x00000005a4bb7c20 */ /* 0x000fe20008410000 */
[----:B0-----:R-:W-:-:S04]  /*17780*/  @P2 IMAD.HI.U32 R185, R184, R22, RZ ;  /* 0x00000016b8b92227 */ /* 0x001fc800078e00ff */
[----:B------:R-:W-:Y:S01]  /*17790*/  FMUL.FTZ R162, R163, UR5 ;  /* 0x00000005a3a27c20 */ /* 0x000fe20008410000 */
[----:B------:R-:W-:Y:S01]  /*177a0*/  FMUL.FTZ R164, R167, UR5 ;  /* 0x00000005a7a47c20 */ /* 0x000fe20008410000 */
[----:B------:R-:W-:Y:S01]  /*177b0*/  FMUL.FTZ R163, R166, UR5 ;  /* 0x00000005a6a37c20 */ /* 0x000fe20008410000 */
[----:B------:R-:W-:Y:S01]  /*177c0*/  IMAD.MOV.U32 R22, RZ, RZ, R184 ;  /* 0x000000ffff167224 */ /* 0x000fe200078e00b8 */
[----:B-----5:R-:W-:Y:S01]  /*177d0*/  @P2 SHF.R.U32.HI R22, RZ, R188, R185 ;  /* 0x000000bcff162219 */ /* 0x020fe200000116b9 */
[----:B------:R-:W-:Y:S01]  /*177e0*/  FMUL.FTZ R188, R165, UR5 ;  /* 0x00000005a5bc7c20 */ /* 0x000fe20008410000 */
[----:B------:R-:W-:Y:S01]  /*177f0*/  FMUL.FTZ R184, R153, UR5 ;  /* 0x0000000599b87c20 */ /* 0x000fe20008410000 */
[----:B------:R-:W-:Y:S01]  /*17800*/  FMUL.FTZ R167, R168, UR5 ;  /* 0x00000005a8a77c20 */ /* 0x000fe20008410000 */
[----:B------:R-:W-:Y:S01]  /*17810*/  FMUL.FTZ R165, R170, UR5 ;  /* 0x00000005aaa57c20 */ /* 0x000fe20008410000 */
[----:B------:R-:W0:Y:S01]  /*17820*/  SHFL.IDX PT, R190, R22, RZ, 0x1c1f ;  /* 0x001c1fff16be7589 */ /* 0x000e2200000e0000 */
[----:B------:R-:W-:Y:S01]  /*17830*/  FMUL.FTZ R153, R154, UR5 ;  /* 0x000000059a997c20 */ /* 0x000fe20008410000 */
[----:B------:R-:W-:Y:S01]  /*17840*/  FMUL.FTZ R166, R171, UR5 ;  /* 0x00000005aba67c20 */ /* 0x000fe20008410000 */
[----:B------:R-:W-:Y:S01]  /*17850*/  FMUL.FTZ R168, R174, UR5 ;  /* 0x00000005aea87c20 */ /* 0x000fe20008410000 */
[----:B------:R-:W-:Y:S01]  /*17860*/  FMUL.FTZ R170, R175, UR5 ;  /* 0x00000005afaa7c20 */ /* 0x000fe20008410000 */
[----:B------:R2:W-:Y:S01]  /*17870*/  @!P1 SYNCS.ARRIVE.TRANS64.RED.A1T0 RZ, [R2+URZ], RZ ;  /* 0x000000ff02ff99a7 */ /* 0x0005e2000810043f */
[----:B------:R-:W-:Y:S01]  /*17880*/  FMUL.FTZ R154, R155, UR5 ;  /* 0x000000059b9a7c20 */ /* 0x000fe20008410000 */
[----:B------:R-:W-:Y:S01]  /*17890*/  FMUL.FTZ R171, R172, UR5 ;  /* 0x00000005acab7c20 */ /* 0x000fe20008410000 */
[----:B------:R-:W-:Y:S01]  /*178a0*/  FMUL.FTZ R175, R176, UR5 ;  /* 0x00000005b0af7c20 */ /* 0x000fe20008410000 */
[----:B------:R-:W-:Y:S01]  /*178b0*/  FMUL.FTZ R174, R179, UR5 ;  /* 0x00000005b3ae7c20 */ /* 0x000fe20008410000 */
[----:B------:R-:W-:Y:S01]  /*178c0*/  FMUL.FTZ R155, R156, UR5 ;  /* 0x000000059c9b7c20 */ /* 0x000fe20008410000 */
[----:B------:R-:W-:Y:S01]  /*178d0*/  FMUL.FTZ R176, R177, UR5 ;  /* 0x00000005b1b07c20 */ /* 0x000fe20008410000 */
[----:B------:R-:W-:Y:S01]  /*178e0*/  FMUL.FTZ R172, R178, UR5 ;  /* 0x00000005b2ac7c20 */ /* 0x000fe20008410000 */
[----:B--2---:R-:W-:-:S02]  /*178f0*/  IMAD.SHL.U32 R2, R5, 0x40, RZ ;  /* 0x0000004005027824 */ /* 0x004fc400078e00ff */
[----:B------:R-:W-:Y:S01]  /*17900*/  FMUL.FTZ R179, R180, UR5 ;  /* 0x00000005b4b37c20 */ /* 0x000fe20008410000 */
[----:B------:R-:W-:Y:S01]  /*17910*/  FMUL.FTZ R156, R158, UR5 ;  /* 0x000000059e9c7c20 */ /* 0x000fe20008410000 */
[----:B------:R-:W-:Y:S01]  /*17920*/  FMUL.FTZ R185, R159, UR5 ;  /* 0x000000059fb97c20 */ /* 0x000fe20008410000 */
[----:B------:R-:W-:Y:S01]  /*17930*/  FMUL.FTZ R180, R181, UR5 ;  /* 0x00000005b5b47c20 */ /* 0x000fe20008410000 */
[----:B------:R-:W-:Y:S01]  /*17940*/  FMUL.FTZ R177, R182, UR5 ;  /* 0x00000005b6b17c20 */ /* 0x000fe20008410000 */
[----:B------:R-:W-:Y:S01]  /*17950*/  FMUL.FTZ R178, R183, UR5 ;  /* 0x00000005b7b27c20 */ /* 0x000fe20008410000 */
[----:B------:R-:W-:Y:S01]  /*17960*/  IADD3 R183, -R230, 0x1, -R2 ;  /* 0x00000001e6b77810 */ /* 0x000fe20007ffe902 */
[----:B------:R-:W2:Y:S01]  /*17970*/  MUFU.TANH R184, R184 ;  /* 0x000000b800b87308 */ /* 0x000ea20000002400 */
[----:B------:R-:W-:Y:S02]  /*17980*/  ULDC UR5, c[0x0][0x9e0] ;  /* 0x0002780000057ab9 */ /* 0x000fe40000000800 */
[----:B------:R-:W-:-:S05]  /*17990*/  IADD3 R183, -R219, R183, R220 ;  /* 0x000000b7dbb77210 */ /* 0x000fca0007ffe1dc */
[----:B------:R-:W1:Y:S01]  /*179a0*/  MUFU.TANH R153, R153 ;  /* 0x0000009900997308 */ /* 0x000e620000002400 */
[C---:B------:R-:W-:Y:S01]  /*179b0*/  VIADD R189, R183.reuse, UR5 ;  /* 0x00000005b7bd7c36 */ /* 0x040fe20008000000 */
[----:B------:R-:W-:-:S03]  /*179c0*/  IADD3 R183, R183, UR4, RZ ;  /* 0x00000004b7b77c10 */ /* 0x000fc6000fffe0ff */
[--C-:B0-----:R-:W-:Y:S02]  /*179d0*/  IMAD.IADD R182, R189, 0x1, R190.reuse ;  /* 0x00000001bdb67824 */ /* 0x101fe400078e02be */
[----:B------:R-:W-:Y:S01]  /*179e0*/  IMAD.IADD R181, R183, 0x1, R190 ;  /* 0x00000001b7b57824 */ /* 0x000fe200078e02be */
        /* <DEDUP_REMOVED lines=25> */
[----:B-1234-:R-:W-:Y:S05]  /*17b80*/  @!P3 BRA `(.L_x_1751) ;  /* 0x000000000060b947 */ /* 0x01efea0003800000 */
[----:B------:R-:W-:Y:S01]  /*17b90*/  IADD3 R190, -R219, R220, R190 ;  /* 0x000000dcdbbe7210 */ /* 0x000fe20007ffe1be */
[----:B------:R-:W-:Y:S03]  /*17ba0*/  BSSY B2, `(.L_x_1752) ;  /* 0x0000012000027945 */ /* 0x000fe60003800000 */
        /* <DEDUP_REMOVED lines=11> */
.L_x_1753:
[----:B------:R-:W-:Y:S02]  /*17c60*/  ULDC UR4, c[0x0][0x9e4] ;  /* 0x0002790000047ab9 */ /* 0x000fe40000000800 */
[----:B------:R-:W-:-:S05]  /*17c70*/  IMAD.U32 R191, RZ, RZ, UR4 ;  /* 0x00000004ffbf7e24 */ /* 0x000fca000f8e00ff */
[----:B------:R-:W-:-:S13]  /*17c80*/  ISETP.NE.AND P4, PT, R191, 0x1, PT ;  /* 0x00000001bf00780c */ /* 0x000fda0003f85270 */
[----:B------:R-:W1:Y:S02]  /*17c90*/  @P4 LDC.64 R158, c[0x0][0x9e8] ;  /* 0x00027a00ff9e4b82 */ /* 0x000e640000000a00 */
[----:B-1----:R-:W-:-:S05]  /*17ca0*/  @P4 IMAD.HI.U32 R158, R190, R158, RZ ;  /* 0x0000009ebe9e4227 */ /* 0x002fca00078e00ff */
[----:B------:R-:W-:-:S07]  /*17cb0*/  @P4 SHF.R.U32.HI R190, RZ, R159, R158 ;  /* 0x0000009fffbe4219 */ /* 0x000fce000001169e */
.L_x_1754:
[----:B------:R-:W-:Y:S05]  /*17cc0*/  BSYNC B2 ;  /* 0x0000000000027941 */ /* 0x000fea0003800000 */
.L_x_1752:
[----:B------:R-:W-:-:S04]  /*17cd0*/  IMAD R190, R190, R191, -R2 ;  /* 0x000000bfbebe7224 */ /* 0x000fc800078e0a02 */
[----:B------:R-:W-:-:S05]  /*17ce0*/  IMAD.IADD R190, R190, 0x1, -R230 ;  /* 0x00000001bebe7824 */ /* 0x000fca00078e0ae6 */
[----:B------:R-:W-:Y:S02]  /*17cf0*/  VIMNMX R181, R181, R190, !PT ;  /* 0x000000beb5b57248 */ /* 0x000fe40007fe0100 */
[----:B------:R-:W-:-:S07]  /*17d00*/  VIADDMNMX R182, R190, R191, R182, PT ;  /* 0x000000bfbeb67246 */ /* 0x000fce00038001b6 */
.L_x_1751:
[----:B------:R-:W-:Y:S01]  /*17d10*/  ISETP.GT.AND P4, PT, R5, -0x1, PT ;  /* 0xffffffff0500780c */ /* 0x000fe20003f84270 */
[----:B------:R-:W1:Y:S03]  /*17d20*/  SHFL.IDX PT, R22, R22, 0x1, 0x1c1f ;  /* 0x003c1f0016167f89 */ /* 0x000e6600000e0000 */
[C---:B------:R-:W-:Y:S02]  /*17d30*/  ISETP.GT.AND P6, PT, R181.reuse, RZ, P4 ;  /* 0x000000ffb500720c */ /* 0x040fe400027c4270 */
[----:B------:R-:W-:Y:S02]  /*17d40*/  ISETP.GT.AND P5, PT, R181, 0x1, P4 ;  /* 0x00000001b500780c */ /* 0x000fe400027a4270 */
[C---:B------:R-:W-:Y:S02]  /*17d50*/  ISETP.LT.OR P6, PT, R182.reuse, 0x1, P6 ;  /* 0x00000001b600780c */ /* 0x040fe400037c1670 */
[----:B------:R-:W-:-:S02]  /*17d60*/  ISETP.LT.OR P5, PT, R182, 0x2, P5 ;  /* 0x00000002b600780c */ /* 0x000fc40002fa1670 */
[----:B------:R-:W-:Y:S02]  /*17d70*/  FSEL R152, R152, -INF , !P6 ;  /* 0xff80000098987808 */ /* 0x000fe40007000000 */
[----:B------:R-:W-:Y:S02]  /*17d80*/  FSEL R184, R184, -INF , !P5 ;  /* 0xff800000b8b87808 */ /* 0x000fe40006800000 */
[C---:B------:R-:W-:Y:S02]  /*17d90*/  ISETP.GT.AND P6, PT, R181.reuse, 0x8, P4 ;  /* 0x00000008b500780c */ /* 0x040fe400027c4270 */
[----:B------:R-:W-:Y:S02]  /*17da0*/  ISETP.GT.AND P5, PT, R181, 0x9, P4 ;  /* 0x00000009b500780c */ /* 0x000fe400027a4270 */
[C---:B------:R-:W-:Y:S02]  /*17db0*/  ISETP.LT.OR P6, PT, R182.reuse, 0x9, P6 ;  /* 0x00000009b600780c */ /* 0x040fe400037c1670 */
[----:B------:R-:W-:-:S02]  /*17dc0*/  ISETP.LT.OR P5, PT, R182, 0xa, P5 ;  /* 0x0000000ab600780c */ /* 0x000fc40002fa1670 */
[----:B0-----:R-:W-:Y:S01]  /*17dd0*/  FSEL R155, R155, -INF , !P6 ;  /* 0xff8000009b9b7808 */ /* 0x001fe20007000000 */
[----:B-1----:R-:W-:Y:S01]  /*17de0*/  IMAD.IADD R189, R189, 0x1, R22 ;  /* 0x00000001bdbd7824 */ /* 0x002fe200078e0216 */
[----:B------:R-:W-:Y:S02]  /*17df0*/  FSEL R157, R157, -INF , !P5 ;  /* 0xff8000009d9d7808 */ /* 0x000fe40006800000 */
[C---:B------:R-:W-:Y:S02]  /*17e00*/  ISETP.GT.AND P6, PT, R181.reuse, 0x10, P4 ;  /* 0x00000010b500780c */ /* 0x040fe400027c4270 */
        /* <DEDUP_REMOVED lines=33> */
[----:B------:R-:W-:Y:S02]  /*18020*/  IADD3 R183, R183, R22, RZ ;  /* 0x00000016b7b77210 */ /* 0x000fe40007ffe0ff */
[----:B------:R-:W-:Y:S02]  /*18030*/  FSEL R179, R179, -INF , !P6 ;  /* 0xff800000b3b37808 */ /* 0x000fe40007000000 */
[----:B------:R-:W-:Y:S01]  /*18040*/  FSEL R180, R180, -INF , !P5 ;  /* 0xff800000b4b47808 */ /* 0x000fe20006800000 */
[----:B------:R-:W-:Y:S06]  /*18050*/  @!P3 BRA `(.L_x_1755) ;  /* 0x000000000060b947 */ /* 0x000fec0003800000 */
        /* <DEDUP_REMOVED lines=13> */
.L_x_1757:
[----:B------:R-:W-:Y:S02]  /*18130*/  ULDC UR4, c[0x0][0x9e4] ;  /* 0x0002790000047ab9 */ /* 0x000fe40000000800 */
[----:B------:R-:W-:-:S05]  /*18140*/  IMAD.U32 R181, RZ, RZ, UR4 ;  /* 0x00000004ffb57e24 */ /* 0x000fca000f8e00ff */
[----:B------:R-:W-:-:S13]  /*18150*/  ISETP.NE.AND P5, PT, R181, 0x1, PT ;  /* 0x00000001b500780c */ /* 0x000fda0003fa5270 */
[----:B------:R-:W0:Y:S02]  /*18160*/  @P5 LDC.64 R158, c[0x0][0x9e8] ;  /* 0x00027a00ff9e5b82 */ /* 0x000e240000000a00 */
[----:B0-----:R-:W-:-:S05]  /*18170*/  @P5 IMAD.HI.U32 R158, R22, R158, RZ ;  /* 0x0000009e169e5227 */ /* 0x001fca00078e00ff */
[----:B------:R-:W-:-:S07]  /*18180*/  @P5 SHF.R.U32.HI R22, RZ, R159, R158 ;  /* 0x0000009fff165219 */ /* 0x000fce000001169e */
.L_x_1758:
[----:B------:R-:W-:Y:S05]  /*18190*/  BSYNC B2 ;  /* 0x0000000000027941 */ /* 0x000fea0003800000 */
.L_x_1756:
[----:B------:R-:W-:-:S04]  /*181a0*/  IMAD R2, R22, R181, -R2 ;  /* 0x000000b516027224 */ /* 0x000fc800078e0a02 */
[----:B------:R-:W-:-:S05]  /*181b0*/  IMAD.IADD R2, R2, 0x1, -R230 ;  /* 0x0000000102027824 */ /* 0x000fca00078e0ae6 */
[----:B------:R-:W-:Y:S02]  /*181c0*/  VIMNMX R183, R183, R2, !PT ;  /* 0x00000002b7b77248 */ /* 0x000fe40007fe0100 */
[----:B------:R-:W-:-:S07]  /*181d0*/  VIADDMNMX R189, R2, R181, R189, PT ;  /* 0x000000b502bd7246 */ /* 0x000fce00038001bd */
.L_x_1755:
[----:B------:R-:W-:Y:S01]  /*181e0*/  @!P1 VIADD R0, R0, 0x30860 ;  /* 0x0003086000009836 */ /* 0x000fe20000000000 */
[----:B------:R-:W2:Y:S01]  /*181f0*/  LDL R181, [R1+0x18] ;  /* 0x0000180001b57983 */ /* 0x000ea20000100800 */
[----:B------:R-:W-:Y:S01]  /*18200*/  ISETP.GT.AND P5, PT, R183, 0x1, P4 ;  /* 0x00000001b700780c */ /* 0x000fe200027a4270 */
[----:B------:R-:W-:Y:S01]  /*18210*/  ULDC UR4, c[0x0][0x988] ;  /* 0x0002620000047ab9 */ /* 0x000fe20000000800 */
[----:B------:R-:W-:Y:S02]  /*18220*/  MOV R218, R231 ;  /* 0x000000e700da7202 */ /* 0x000fe40000000f00 */
[----:B------:R-:W-:Y:S02]  /*18230*/  @!P1 PRMT R0, RZ, 0x654, R0 ;  /* 0x00000654ff009816 */ /* 0x000fe40000000000 */
[----:B------:R-:W-:Y:S02]  /*18240*/  ISETP.LT.OR P5, PT, R189, 0x2, P5 ;  /* 0x00000002bd00780c */ /* 0x000fe40002fa1670 */
[----:B------:R0:W-:Y:S02]  /*18250*/  @!P1 SYNCS.ARRIVE.TRANS64.RED.A1T0 RZ, [R0+URZ], RZ ;  /* 0x000000ff00ff99a7 */ /* 0x0001e4000810043f */
[----:B------:R-:W-:-:S02]  /*18260*/  FSEL R154, R154, -INF , !P5 ;  /* 0xff8000009a9a7808 */ /* 0x000fc40006800000 */
[----:B------:R-:W-:Y:S02]  /*18270*/  ISETP.GT.AND P5, PT, R183, 0x9, P4 ;  /* 0x00000009b700780c */ /* 0x000fe400027a4270 */
[----:B0-----:R-:W-:Y:S02]  /*18280*/  FMNMX.FTZ R0, R152, R3, !PT ;  /* 0x0000000398007209 */ /* 0x001fe40007810000 */
[----:B------:R-:W-:Y:S02]  /*18290*/  ISETP.LT.OR P5, PT, R189, 0xa, P5 ;  /* 0x0000000abd00780c */ /* 0x000fe40002fa1670 */
[----:B------:R-:W-:Y:S02]  /*182a0*/  FMNMX.FTZ R0, R184, R0, !PT ;  /* 0x00000000b8007209 */ /* 0x000fe40007810000 */
[----:B------:R-:W-:Y:S02]  /*182b0*/  FSEL R185, R185, -INF , !P5 ;  /* 0xff800000b9b97808 */ /* 0x000fe40006800000 */
[----:B------:R-:W-:-:S02]  /*182c0*/  FMNMX.FTZ R0, R155, R0, !PT ;  /* 0x000000009b007209 */ /* 0x000fc40007810000 */
[----:B------:R-:W-:Y:S02]  /*182d0*/  ISETP.GT.AND P5, PT, R183, 0x11, P4 ;  /* 0x00000011b700780c */ /* 0x000fe400027a4270 */
[----:B------:R-:W-:Y:S02]  /*182e0*/  FMNMX.FTZ R0, R157, R0, !PT ;  /* 0x000000009d007209 */ /* 0x000fe40007810000 */
        /* <DEDUP_REMOVED lines=22> */
[----:B------:R-:W-:Y:S02]  /*18450*/  ISETP.GT.AND P5, PT, R183, RZ, P4 ;  /* 0x000000ffb700720c */ /* 0x000fe400027a4270 */
[----:B------:R-:W-:Y:S02]  /*18460*/  FMNMX.FTZ R0, R180, R0, !PT ;  /* 0x00000000b4007209 */ /* 0x000fe40007810000 */
[----:B------:R-:W-:-:S03]  /*18470*/  ISETP.LT.OR P5, PT, R189, 0x1, P5 ;  /* 0x00000001bd00780c */ /* 0x000fc60002fa1670 */
[----:B------:R-:W0:Y:S01]  /*18480*/  SHFL.BFLY PT, R2, R0, 0x2, 0x1f ;  /* 0x0c401f0000027f89 */ /* 0x000e2200000e0000 */
[----:B------:R-:W-:Y:S02]  /*18490*/  FSEL R153, R153, -INF , !P5 ;  /* 0xff80000099997808 */ /* 0x000fe40006800000 */
[----:B------:R-:W-:Y:S02]  /*184a0*/  ISETP.GT.AND P5, PT, R183, 0x38, P4 ;  /* 0x00000038b700780c */ /* 0x000fe400027a4270 */
[----:B------:R-:W-:Y:S02]  /*184b0*/  FMNMX.FTZ R22, R153, R4, !PT ;  /* 0x0000000499167209 */ /* 0x000fe40007810000 */
[----:B------:R-:W-:Y:S02]  /*184c0*/  ISETP.LT.OR P5, PT, R189, 0x39, P5 ;  /* 0x00000039bd00780c */ /* 0x000fe40002fa1670 */
[----:B------:R-:W-:Y:S02]  /*184d0*/  FMNMX.FTZ R22, R154, R22, !PT ;  /* 0x000000169a167209 */ /* 0x000fe40007810000 */
[----:B------:R-:W-:-:S02]  /*184e0*/  FSEL R177, R177, -INF , !P5 ;  /* 0xff800000b1b17808 */ /* 0x000fc40006800000 */
[----:B0-----:R-:W-:-:S05]  /*184f0*/  FMNMX.FTZ R2, R0, R2, !PT ;  /* 0x0000000200027209 */ /* 0x001fca0007810000 */
[----:B------:R-:W0:Y:S02]  /*18500*/  SHFL.BFLY PT, R158, R2, 0x1, 0x1f ;  /* 0x0c201f00029e7f89 */ /* 0x000e2400000e0000 */
[----:B0-----:R-:W-:Y:S01]  /*18510*/  FMNMX.FTZ R158, R2, R158, !PT ;  /* 0x0000009e029e7209 */ /* 0x001fe20007810000 */
[----:B------:R-:W-:-:S03]  /*18520*/  IMAD.U32 R2, RZ, RZ, UR4 ;  /* 0x00000004ff027e24 */ /* 0x000fc6000f8e00ff */
[----:B------:R-:W-:-:S04]  /*18530*/  FSETP.NEU.FTZ.AND P6, PT, R158, -INF , PT ;  /* 0xff8000009e00780b */ /* 0x000fc80003fdd000 */
[----:B------:R-:W-:-:S05]  /*18540*/  FSEL R0, R158, RZ, P6 ;  /* 0x000000ff9e007208 */ /* 0x000fca0003000000 */
[----:B------:R-:W-:Y:S01]  /*18550*/  FADD.FTZ R3, -R0, R3 ;  /* 0x0000000300037221 */ /* 0x000fe20000010100 */
[----:B------:R-:W-:-:S05]  /*18560*/  FMUL.FTZ R0, R158, R2 ;  /* 0x000000029e007220 */ /* 0x000fca0000410000 */
[----:B------:R-:W-:Y:S02]  /*18570*/  FSEL R0, R0, RZ, P6 ;  /* 0x000000ff00007208 */ /* 0x000fe40003000000 */
[----:B------:R-:W-:-:S03]  /*18580*/  ISETP.GT.AND P6, PT, R183, 0x8, P4 ;  /* 0x00000008b700780c */ /* 0x000fc600027c4270 */
[-CC-:B------:R-:W-:Y:S01]  /*18590*/  FFMA.FTZ R152, R152, R2.reuse, -R0.reuse ;  /* 0x0000000298987223 */ /* 0x180fe20000010800 */
[----:B------:R-:W-:Y:S01]  /*185a0*/  ISETP.LT.OR P6, PT, R189, 0x9, P6 ;  /* 0x00000009bd00780c */ /* 0x000fe200037c1670 */
[-CC-:B------:R-:W-:Y:S01]  /*185b0*/  FFMA.FTZ R184, R184, R2.reuse, -R0.reuse ;  /* 0x00000002b8b87223 */ /* 0x180fe20000010800 */
[-CC-:B------:R-:W-:Y:S01]  /*185c0*/  FFMA.FTZ R155, R155, R2.reuse, -R0.reuse ;  /* 0x000000029b9b7223 */ /* 0x180fe20000010800 */
[----:B------:R0:W-:Y:S01]  /*185d0*/  MUFU.EX2 R196, R152 ;  /* 0x0000009800c47308 */ /* 0x0001e20000000800 */
[----:B------:R-:W-:Y:S01]  /*185e0*/  FSEL R156, R156, -INF , !P6 ;  /* 0xff8000009c9c7808 */ /* 0x000fe20007000000 */
[-CC-:B------:R-:W-:Y:S01]  /*185f0*/  FFMA.FTZ R157, R157, R2.reuse, -R0.reuse ;  /* 0x000000029d9d7223 */ /* 0x180fe20000010800 */
[----:B------:R-:W-:Y:S01]  /*18600*/  ISETP.GT.AND P6, PT, R183, 0x10, P4 ;  /* 0x00000010b700780c */ /* 0x000fe200027c4270 */
[--C-:B------:R-:W-:Y:S01]  /*18610*/  FFMA.FTZ R160, R160, R2, -R0.reuse ;  /* 0x00000002a0a07223 */ /* 0x100fe20000010800 */
[----:B------:R-:W-:Y:S01]  /*18620*/  FMNMX.FTZ R22, R156, R22, !PT ;  /* 0x000000169c167209 */ /* 0x000fe20007810000 */
[--C-:B------:R-:W-:Y:S01]  /*18630*/  FFMA.FTZ R186, R186, R2, -R0.reuse ;  /* 0x00000002baba7223 */ /* 0x100fe20000010800 */
[----:B------:R-:W-:Y:S01]  /*18640*/  ISETP.LT.OR P6, PT, R189, 0x11, P6 ;  /* 0x00000011bd00780c */ /* 0x000fe200037c1670 */
[----:B------:R-:W-:Y:S01]  /*18650*/  MUFU.EX2 R184, R184 ;  /* 0x000000b800b87308 */ /* 0x000fe20000000800 */
[----:B------:R-:W-:Y:S01]  /*18660*/  FMNMX.FTZ R22, R185, R22, !PT ;  /* 0x00000016b9167209 */ /* 0x000fe20007810000 */
[-C--:B0-----:R-:W-:Y:S01]  /*18670*/  FMUL.FTZ R152, R3, R2.reuse ;  /* 0x0000000203987220 */ /* 0x081fe20000410000 */
[----:B------:R-:W-:Y:S01]  /*18680*/  FSEL R161, R161, -INF , !P6 ;  /* 0xff800000a1a17808 */ /* 0x000fe20007000000 */
[-CC-:B------:R-:W-:Y:S01]  /*18690*/  FFMA.FTZ R187, R187, R2.reuse, -R0.reuse ;  /* 0x00000002bbbb7223 */ /* 0x180fe20000010800 */
[----:B------:R-:W-:Y:S01]  /*186a0*/  ISETP.GT.AND P6, PT, R183, 0x18, P4 ;  /* 0x00000018b700780c */ /* 0x000fe200027c4270 */
        /* <DEDUP_REMOVED lines=8> */
[-CC-:B------:R-:W-:Y:S01]  /*18730*/  FFMA.FTZ R171, R171, R2.reuse, -R0.reuse ;  /* 0x00000002abab7223 */ /* 0x180fe20000010800 */
[----:B------:R-:W-:Y:S01]  /*18740*/  ISETP.GT.AND P6, PT, R183, 0x20, P4 ;  /* 0x00000020b700780c */ /* 0x000fe200027c4270 */
[--C-:B------:R-:W-:Y:S01]  /*18750*/  FFMA.FTZ R173, R173, R2, -R0.reuse ;  /* 0x00000002adad7223 */ /* 0x100fe20000010800 */
[----:B------:R-:W-:Y:S01]  /*18760*/  FMNMX.FTZ R22, R163, R22, !PT ;  /* 0x00000016a3167209 */ /* 0x000fe20007810000 */
[-CC-:B------:R-:W-:Y:S01]  /*18770*/  FFMA.FTZ R175, R175, R2.reuse, -R0.reuse ;  /* 0x00000002afaf7223 */ /* 0x180fe20000010800 */
[----:B------:R-:W-:Y:S01]  /*18780*/  ISETP.LT.OR P6, PT, R189, 0x21, P6 ;  /* 0x00000021bd00780c */ /* 0x000fe200037c1670 */
[--C-:B------:R-:W-:Y:S01]  /*18790*/  FFMA.FTZ R176, R176, R2, -R0.reuse ;  /* 0x00000002b0b07223 */ /* 0x100fe20000010800 */
[----:B------:R-:W-:Y:S01]  /*187a0*/  FMNMX.FTZ R22, R164, R22, !PT ;  /* 0x00000016a4167209 */ /* 0x000fe20007810000 */
[-CC-:B------:R-:W-:Y:S01]  /*187b0*/  FFMA.FTZ R179, R179, R2.reuse, -R0.reuse ;  /* 0x00000002b3b37223 */ /* 0x180fe20000010800 */
[----:B------:R-:W-:Y:S01]  /*187c0*/  FSEL R165, R165, -INF , !P6 ;  /* 0xff800000a5a57808 */ /* 0x000fe20007000000 */
[----:B------:R-:W-:Y:S01]  /*187d0*/  MUFU.EX2 R198, R155 ;  /* 0x0000009b00c67308 */ /* 0x000fe20000000800 */
[----:B------:R-:W-:Y:S01]  /*187e0*/  ISETP.GT.AND P6, PT, R183, 0x28, P4 ;  /* 0x00000028b700780c */ /* 0x000fe200027c4270 */
[----:B------:R-:W-:Y:S01]  /*187f0*/  FFMA.FTZ R0, R180, R2, -R0 ;  /* 0x00000002b4007223 */ /* 0x000fe20000010800 */
[----:B------:R-:W-:-:S02]  /*18800*/  FMNMX.FTZ R22, R165, R22, !PT ;  /* 0x00000016a5167209 */ /* 0x000fc40007810000 */
[----:B------:R-:W-:Y:S02]  /*18810*/  ISETP.LT.OR P6, PT, R189, 0x29, P6 ;  /* 0x00000029bd00780c */ /* 0x000fe400037c1670 */
[----:B------:R-:W-:Y:S01]  /*18820*/  FMNMX.FTZ R22, R166, R22, !PT ;  /* 0x00000016a6167209 */ /* 0x000fe20007810000 */
[----:B------:R-:W-:Y:S01]  /*18830*/  MUFU.EX2 R157, R157 ;  /* 0x0000009d009d7308 */ /* 0x000fe20000000800 */
[----:B------:R-:W-:Y:S02]  /*18840*/  FSEL R168, R168, -INF , !P6 ;  /* 0xff800000a8a87808 */ /* 0x000fe40007000000 */
[----:B------:R-:W-:Y:S02]  /*18850*/  ISETP.GT.AND P6, PT, R183, 0x30, P4 ;  /* 0x00000030b700780c */ /* 0x000fe400027c4270 */
[----:B------:R-:W-:Y:S02]  /*18860*/  FMNMX.FTZ R22, R168, R22, !PT ;  /* 0x00000016a8167209 */ /* 0x000fe40007810000 */
[----:B------:R-:W-:Y:S01]  /*18870*/  ISETP.LT.OR P6, PT, R189, 0x31, P6 ;  /* 0x00000031bd00780c */ /* 0x000fe200037c1670 */
[----:B------:R-:W-:Y:S01]  /*18880*/  MUFU.EX2 R160, R160 ;  /* 0x000000a000a07308 */ /* 0x000fe20000000800 */
[----:B------:R-:W-:-:S02]  /*18890*/  FMNMX.FTZ R22, R170, R22, !PT ;  /* 0x00000016aa167209 */ /* 0x000fc40007810000 */
[----:B------:R-:W-:Y:S02]  /*188a0*/  FSEL R172, R172, -INF , !P6 ;  /* 0xff800000acac7808 */ /* 0x000fe40007000000 */
[C---:B------:R-:W-:Y:S02]  /*188b0*/  ISETP.GT.AND P6, PT, R183.reuse, 0x31, P4 ;  /* 0x00000031b700780c */ /* 0x040fe400027c4270 */
[----:B------:R-:W-:Y:S01]  /*188c0*/  ISETP.GT.AND P4, PT, R183, 0x39, P4 ;  /* 0x00000039b700780c */ /* 0x000fe20002784270 */
[----:B------:R-:W0:Y:S01]  /*188d0*/  MUFU.EX2 R186, R186 ;  /* 0x000000ba00ba7308 */ /* 0x000e220000000800 */
[----:B------:R-:W-:Y:S02]  /*188e0*/  ISETP.LT.OR P6, PT, R189, 0x32, P6 ;  /* 0x00000032bd00780c */ /* 0x000fe400037c1670 */
[----:B------:R-:W-:Y:S02]  /*188f0*/  FMNMX.FTZ R22, R172, R22, !PT ;  /* 0x00000016ac167209 */ /* 0x000fe40007810000 */
[----:B------:R-:W-:-:S02]  /*18900*/  FSEL R174, R174, -INF , !P6 ;  /* 0xff800000aeae7808 */ /* 0x000fc40007000000 */
[----:B------:R-:W-:Y:S01]  /*18910*/  ISETP.LT.OR P4, PT, R189, 0x3a, P4 ;  /* 0x0000003abd00780c */ /* 0x000fe20002781670 */
[----:B------:R-:W-:Y:S01]  /*18920*/  MUFU.EX2 R187, R187 ;  /* 0x000000bb00bb7308 */ /* 0x000fe20000000800 */
[----:B------:R-:W-:Y:S02]  /*18930*/  FMNMX.FTZ R22, R174, R22, !PT ;  /* 0x00000016ae167209 */ /* 0x000fe40007810000 */
[----:B------:R-:W-:Y:S02]  /*18940*/  FSEL R178, R178, -INF , !P4 ;  /* 0xff800000b2b27808 */ /* 0x000fe40006000000 */
[----:B------:R-:W-:-:S03]  /*18950*/  FMNMX.FTZ R22, R177, R22, !PT ;  /* 0x00000016b1167209 */ /* 0x000fc60007810000 */
[----:B------:R-:W1:Y:S01]  /*18960*/  MUFU.EX2 R188, R188 ;  /* 0x000000bc00bc7308 */ /* 0x000e620000000800 */
[----:B------:R-:W-:Y:S02]  /*18970*/  FMNMX.FTZ R159, R178, R22, !PT ;  /* 0x00000016b29f7209 */ /* 0x000fe40007810000 */
[----:B0-----:R-:W-:-:S03]  /*18980*/  F2FP.F16.F32.PACK_AB R192, R186, R160 ;  /* 0x000000a0bac0723e */ /* 0x001fc600000000ff */
[----:B------:R-:W0:Y:S02]  /*18990*/  SHFL.BFLY PT, R22, R159, 0x2, 0x1f ;  /* 0x0c401f009f167f89 */ /* 0x000e2400000e0000 */
[----:B------:R-:W-:Y:S08]  /*189a0*/  MUFU.EX2 R167, R167 ;  /* 0x000000a700a77308 */ /* 0x000ff00000000800 */
[----:B------:R-:W-:Y:S01]  /*189b0*/  MUFU.EX2 R169, R169 ;  /* 0x000000a900a97308 */ /* 0x000fe20000000800 */
[----:B-1----:R-:W-:-:S07]  /*189c0*/  F2FP.F16.F32.PACK_AB R194, R188, R187 ;  /* 0x000000bbbcc2723e */ /* 0x002fce00000000ff */
[----:B------:R-:W-:Y:S01]  /*189d0*/  MUFU.EX2 R171, R171 ;  /* 0x000000ab00ab7308 */ /* 0x000fe20000000800 */
[----:B0-----:R-:W-:-:S07]  /*189e0*/  FMNMX.FTZ R159, R159, R22, !PT ;  /* 0x000000169f9f7209 */ /* 0x001fce0007810000 */
[----:B------:R-:W0:Y:S01]  /*189f0*/  MUFU.EX2 R173, R173 ;  /* 0x000000ad00ad7308 */ /* 0x000e220000000800 */
[----:B------:R-:W1:Y:S07]  /*18a00*/  SHFL.BFLY PT, R22, R159, 0x1, 0x1f ;  /* 0x0c201f009f167f89 */ /* 0x000e6e00000e0000 */
[----:B------:R-:W-:Y:S08]  /*18a10*/  MUFU.EX2 R175, R175 ;  /* 0x000000af00af7308 */ /* 0x000ff00000000800 */
[----:B------:R-:W-:Y:S01]  /*18a20*/  MUFU.EX2 R176, R176 ;  /* 0x000000b000b07308 */ /* 0x000fe20000000800 */
[----:B0-----:R-:W-:-:S07]  /*18a30*/  F2FP.F16.F32.PACK_AB R190, R173, R171 ;  /* 0x000000abadbe723e */ /* 0x001fce00000000ff */
[----:B------:R-:W-:Y:S01]  /*18a40*/  MUFU.EX2 R179, R179 ;  /* 0x000000b300b37308 */ /* 0x000fe20000000800 */
[----:B-1----:R-:W-:-:S04]  /*18a50*/  FMNMX.FTZ R155, R159, R22, !PT ;  /* 0x000000169f9b7209 */ /* 0x002fc80007810000 */
[----:B------:R-:W-:-:S03]  /*18a60*/  FSETP.NEU.FTZ.AND P4, PT, R155, -INF , PT ;  /* 0xff8000009b00780b */ /* 0x000fc60003f9d000 */
[----:B------:R0:W1:Y:S02]  /*18a70*/  MUFU.EX2 R22, R0 ;  /* 0x0000000000167308 */ /* 0x0000640000000800 */
[----:B0-----:R-:W-:-:S05]  /*18a80*/  FMUL.FTZ R0, R155, R2 ;  /* 0x000000029b007220 */ /* 0x001fca0000410000 */
[----:B------:R-:W-:Y:S01]  /*18a90*/  FSEL R3, R0, RZ, P4 ;  /* 0x000000ff00037208 */ /* 0x000fe20002000000 */
[----:B------:R-:W-:Y:S01]  /*18aa0*/  FFMA.FTZ R0, R152, R227, R196 ;  /* 0x000000e398007223 */ /* 0x000fe200000100c4 */
[----:B------:R-:W-:-:S03]  /*18ab0*/  F2FP.F16.F32.PACK_AB R196, R184, R196 ;  /* 0x000000c4b8c4723e */ /* 0x000fc600000000ff */
[----:B------:R-:W-:Y:S01]  /*18ac0*/  FADD.FTZ R0, R184, R0 ;  /* 0x00000000b8007221 */ /* 0x000fe20000010000 */
[-CC-:B------:R-:W-:Y:S01]  /*18ad0*/  FFMA.FTZ R153, R153, R2.reuse, -R3.reuse ;  /* 0x0000000299997223 */ /* 0x180fe20000010803 */
[-CC-:B------:R-:W-:Y:S01]  /*18ae0*/  FFMA.FTZ R154, R154, R2.reuse, -R3.reuse ;  /* 0x000000029a9a7223 */ /* 0x180fe20000010803 */
[--C-:B------:R-:W-:Y:S01]  /*18af0*/  FFMA.FTZ R156, R156, R2, -R3.reuse ;  /* 0x000000029c9c7223 */ /* 0x100fe20000010803 */
[----:B------:R-:W-:Y:S01]  /*18b00*/  FADD.FTZ R0, R198, R0 ;  /* 0x00000000c6007221 */ /* 0x000fe20000010000 */
[----:B------:R-:W-:Y:S01]  /*18b10*/  F2FP.F16.F32.PACK_AB R198, R157, R198 ;  /* 0x000000c69dc6723e */ /* 0x000fe200000000ff */
[-CC-:B------:R-:W-:Y:S01]  /*18b20*/  FFMA.FTZ R185, R185, R2.reuse, -R3.reuse ;  /* 0x00000002b9b97223 */ /* 0x180fe20000010803 */
[----:B------:R-:W-:Y:S01]  /*18b30*/  MUFU.EX2 R153, R153 ;  /* 0x0000009900997308 */ /* 0x000fe20000000800 */
[----:B------:R-:W-:Y:S01]  /*18b40*/  FADD.FTZ R0, R157, R0 ;  /* 0x000000009d007221 */ /* 0x000fe20000010000 */
[----:B------:R-:W-:Y:S01]  /*18b50*/  FSEL R157, R155, RZ, P4 ;  /* 0x000000ff9b9d7208 */ /* 0x000fe20002000000 */
[-CC-:B------:R-:W-:Y:S01]  /*18b60*/  FFMA.FTZ R161, R161, R2.reuse, -R3.reuse ;  /* 0x00000002a1a17223 */ /* 0x180fe20000010803 */
[-CC-:B------:R-:W-:Y:S01]  /*18b70*/  FFMA.FTZ R162, R162, R2.reuse, -R3.reuse ;  /* 0x00000002a2a27223 */ /* 0x180fe20000010803 */
[----:B------:R-:W-:Y:S01]  /*18b80*/  FADD.FTZ R0, R160, R0 ;  /* 0x00000000a0007221 */ /* 0x000fe20000010000 */
[-CC-:B------:R-:W-:Y:S01]  /*18b90*/  FFMA.FTZ R163, R163, R2.reuse, -R3.reuse ;  /* 0x00000002a3a37223 */ /* 0x180fe20000010803 */
[----:B------:R-:W-:Y:S01]  /*18ba0*/  FADD.FTZ R157, -R157, R4 ;  /* 0x000000049d9d7221 */ /* 0x000fe20000010100 */
[----:B------:R-:W-:Y:S01]  /*18bb0*/  MUFU.EX2 R154, R154 ;  /* 0x0000009a009a7308 */ /* 0x000fe20000000800 */
[----:B------:R-:W-:Y:S01]  /*18bc0*/  FADD.FTZ R0, R186, R0 ;  /* 0x00000000ba007221 */ /* 0x000fe20000010000 */
[-CC-:B------:R-:W-:Y:S01]  /*18bd0*/  FFMA.FTZ R164, R164, R2.reuse, -R3.reuse ;  /* 0x00000002a4a47223 */ /* 0x180fe20000010803 */
[-C--:B------:R-:W-:Y:S01]  /*18be0*/  FMUL.FTZ R157, R157, R2.reuse ;  /* 0x000000029d9d7220 */ /* 0x080fe20000410000 */
[-CC-:B------:R-:W-:Y:S01]  /*18bf0*/  FFMA.FTZ R165, R165, R2.reuse, -R3.reuse ;  /* 0x00000002a5a57223 */ /* 0x180fe20000010803 */
[----:B------:R-:W-:Y:S01]  /*18c00*/  FADD.FTZ R4, R187, R0 ;  /* 0x00000000bb047221 */ /* 0x000fe20000010000 */
[-CC-:B------:R-:W-:Y:S01]  /*18c10*/  FFMA.FTZ R166, R166, R2.reuse, -R3.reuse ;  /* 0x00000002a6a67223 */ /* 0x180fe20000010803 */
[-CC-:B------:R-:W-:Y:S01]  /*18c20*/  FFMA.FTZ R168, R168, R2.reuse, -R3.reuse ;  /* 0x00000002a8a87223 */ /* 0x180fe20000010803 */
[----:B------:R-:W0:Y:S01]  /*18c30*/  MUFU.EX2 R0, R157 ;  /* 0x0000009d00007308 */ /* 0x000e220000000800 */
[-CC-:B------:R-:W-:Y:S01]  /*18c40*/  FFMA.FTZ R170, R170, R2.reuse, -R3.reuse ;  /* 0x00000002aaaa7223 */ /* 0x180fe20000010803 */
[-CC-:B------:R-:W-:Y:S01]  /*18c50*/  FFMA.FTZ R172, R172, R2.reuse, -R3.reuse ;  /* 0x00000002acac7223 */ /* 0x180fe20000010803 */
[----:B------:R-:W-:Y:S01]  /*18c60*/  FADD.FTZ R4, R188, R4 ;  /* 0x00000004bc047221 */ /* 0x000fe20000010000 */
[-CC-:B------:R-:W-:Y:S01]  /*18c70*/  FFMA.FTZ R174, R174, R2.reuse, -R3.reuse ;  /* 0x00000002aeae7223 */ /* 0x180fe20000010803 */
[-CC-:B------:R-:W-:Y:S01]  /*18c80*/  FFMA.FTZ R177, R177, R2.reuse, -R3.reuse ;  /* 0x00000002b1b17223 */ /* 0x180fe20000010803 */
[----:B------:R-:W-:Y:S01]  /*18c90*/  FFMA.FTZ R3, R178, R2, -R3 ;  /* 0x00000002b2037223 */ /* 0x000fe20000010803 */
[----:B------:R-:W-:Y:S01]  /*18ca0*/  FADD.FTZ R4, R167, R4 ;  /* 0x00000004a7047221 */ /* 0x000fe20000010000 */
[----:B------:R-:W3:Y:S01]  /*18cb0*/  MUFU.EX2 R156, R156 ;  /* 0x0000009c009c7308 */ /* 0x000ee20000000800 */
[C---:B--2---:R-:W-:Y:S01]  /*18cc0*/  ISETP.GT.AND P4, PT, R5.reuse, R181, PT ;  /* 0x000000b50500720c */ /* 0x044fe20003f84270 */
[----:B------:R-:W-:-:S02]  /*18cd0*/  VIADD R5, R5, 0xffffffff ;  /* 0xffffffff05057836 */ /* 0x000fc40000000000 */
[C---:B------:R-:W-:Y:S01]  /*18ce0*/  FADD.FTZ R4, R169.reuse, R4 ;  /* 0x00000004a9047221 */ /* 0x040fe20000010000 */
[----:B-1----:R-:W-:Y:S02]  /*18cf0*/  F2FP.F16.F32.PACK_AB R186, R22, R179 ;  /* 0x000000b316ba723e */ /* 0x002fe400000000ff */
[----:B------:R-:W-:Y:S01]  /*18d00*/  F2FP.F16.F32.PACK_AB R188, R169, R167 ;  /* 0x000000a7a9bc723e */ /* 0x000fe200000000ff */
[----:B------:R-:W-:Y:S01]  /*18d10*/  FADD.FTZ R4, R171, R4 ;  /* 0x00000004ab047221 */ /* 0x000fe20000010000 */
[----:B------:R-:W1:Y:S01]  /*18d20*/  MUFU.EX2 R185, R185 ;  /* 0x000000b900b97308 */ /* 0x000e620000000800 */
[----:B0-----:R-:W-:Y:S01]  /*18d30*/  FFMA.FTZ R226, R0, R226, R153 ;  /* 0x000000e200e27223 */ /* 0x001fe20000010099 */
[----:B------:R-:W-:Y:S01]  /*18d40*/  F2FP.F16.F32.PACK_AB R184, R176, R175 ;  /* 0x000000afb0b8723e */ /* 0x000fe200000000ff */
[----:B------:R-:W-:Y:S01]  /*18d50*/  FADD.FTZ R4, R173, R4 ;  /* 0x00000004ad047221 */ /* 0x000fe20000010000 */
[C---:B------:R-:W-:Y:S01]  /*18d60*/  F2FP.F16.F32.PACK_AB R197, R154.reuse, R153 ;  /* 0x000000999ac5723e */ /* 0x040fe200000000ff */
[----:B------:R-:W-:-:S02]  /*18d70*/  FADD.FTZ R226, R154, R226 ;  /* 0x000000e29ae27221 */ /* 0x000fc40000010000 */
[----:B------:R-:W-:Y:S01]  /*18d80*/  FADD.FTZ R4, R175, R4 ;  /* 0x00000004af047221 */ /* 0x000fe20000010000 */
[----:B------:R-:W0:Y:S01]  /*18d90*/  MUFU.EX2 R161, R161 ;  /* 0x000000a100a17308 */ /* 0x000e220000000800 */
[----:B---3--:R-:W-:Y:S02]  /*18da0*/  FADD.FTZ R226, R156, R226 ;  /* 0x000000e29ce27221 */ /* 0x008fe40000010000 */
[----:B------:R-:W-:-:S04]  /*18db0*/  FADD.FTZ R4, R176, R4 ;  /* 0x00000004b0047221 */ /* 0x000fc80000010000 */
[----:B------:R-:W-:Y:S01]  /*18dc0*/  FADD.FTZ R4, R179, R4 ;  /* 0x00000004b3047221 */ /* 0x000fe20000010000 */
[----:B------:R-:W2:Y:S01]  /*18dd0*/  MUFU.EX2 R162, R162 ;  /* 0x000000a200a27308 */ /* 0x000ea20000000800 */
[C---:B-1----:R-:W-:Y:S01]  /*18de0*/  FADD.FTZ R226, R185.reuse, R226 ;  /* 0x000000e2b9e27221 */ /* 0x042fe20000010000 */
[----:B------:R-:W-:Y:S01]  /*18df0*/  F2FP.F16.F32.PACK_AB R199, R185, R156 ;  /* 0x0000009cb9c7723e */ /* 0x000fe200000000ff */
[----:B------:R-:W-:Y:S01]  /*18e00*/  FADD.FTZ R227, R22, R4 ;  /* 0x0000000416e37221 */ /* 0x000fe20000010000 */
[----:B------:R-:W-:Y:S02]  /*18e10*/  IMAD.MOV.U32 R22, RZ, RZ, R232 ;  /* 0x000000ffff167224 */ /* 0x000fe400078e00e8 */
[----:B------:R-:W-:Y:S02]  /*18e20*/  IMAD.MOV.U32 R4, RZ, RZ, R155 ;  /* 0x000000ffff047224 */ /* 0x000fe400078e009b */
[----:B------:R-:W1:Y:S01]  /*18e30*/  MUFU.EX2 R163, R163 ;  /* 0x000000a300a37308 */ /* 0x000e620000000800 */
[----:B0-----:R-:W-:-:S07]  /*18e40*/  FADD.FTZ R226, R161, R226 ;  /* 0x000000e2a1e27221 */ /* 0x001fce0000010000 */
        /* <DEDUP_REMOVED lines=22> */
[----:B------:R-:W-:-:S03]  /*18fb0*/  F2FP.F16.F32.PACK_AB R185, R174, R172 ;  /* 0x000000acaeb9723e */ /* 0x000fc600000000ff */
[----:B--2---:R-:W-:-:S04]  /*18fc0*/  FADD.FTZ R226, R177, R226 ;  /* 0x000000e2b1e27221 */ /* 0x004fc80000010000 */
[C---:B-1----:R-:W-:Y:S01]  /*18fd0*/  FADD.FTZ R226, R3.reuse, R226 ;  /* 0x000000e203e27221 */ /* 0x042fe20000010000 */
[----:B------:R-:W-:Y:S01]  /*18fe0*/  F2FP.F16.F32.PACK_AB R187, R3, R177 ;  /* 0x000000b103bb723e */ /* 0x000fe200000000ff */
[----:B------:R-:W-:Y:S01]  /*18ff0*/  IMAD.MOV.U32 R3, RZ, RZ, R158 ;  /* 0x000000ffff037224 */ /* 0x000fe200078e009e */
[----:B------:R-:W-:Y:S06]  /*19000*/  @P4 BRA `(.L_x_1759) ;  /* 0xffffffd000504947 */ /* 0x000fec000383ffff */
[----:B------:R-:W-:Y:S05]  /*19010*/  BSYNC B1 ;  /* 0x0000000000017941 */ /* 0x000fea0003800000 */
.L_x_1740:
[----:B------:R-:W-:Y:S01]  /*19020*/  IMAD.MOV.U32 R4, RZ, RZ, R155 ;  /* 0x000000ffff047224 */ /* 0x000fe200078e009b */
[----:B------:R-:W-:Y:S01]  /*19030*/  MOV R218, R231 ;  /* 0x000000e700da7202 */ /* 0x000fe20000000f00 */
[----:B------:R-:W-:Y:S02]  /*19040*/  IMAD.MOV.U32 R3, RZ, RZ, R158 ;  /* 0x000000ffff037224 */ /* 0x000fe400078e009e */
[----:B------:R-:W-:-:S07]  /*19050*/  IMAD.MOV.U32 R22, RZ, RZ, R232 ;  /* 0x000000ffff167224 */ /* 0x000fce00078e00e8 */
.L_x_1739:
[----:B------:R-:W-:Y:S05]  /*19060*/  BSYNC B0 ;  /* 0x0000000000007941 */ /* 0x000fea0003800000 */
.L_x_1738:
[----:B------:R-:W2:Y:S01]  /*19070*/  LDL R154, [R1+0x14] ;  /* 0x00001400019a7983 */ /* 0x000ea20000100800 */
[----:B------:R-:W0:Y:S01]  /*19080*/  LDC R153, c[0x0][0x448] ;  /* 0x00011200ff997b82 */ /* 0x000e220000000800 */
[----:B------:R-:W-:-:S07]  /*19090*/  ULDC UR4, c[0x0][0x9dc] ;  /* 0x0002770000047ab9 */ /* 0x000fce0000000800 */
[----:B------:R-:W1:Y:S01]  /*190a0*/  LDC R157, c[0x0][0x9e4] ;  /* 0x00027900ff9d7b82 */ /* 0x000e620000000800 */
[----:B0-----:R-:W-:Y:S02]  /*190b0*/  ISETP.NE.AND P5, PT, R153, 0x1, PT ;  /* 0x000000019900780c */ /* 0x001fe40003fa5270 */
[----:B-1----:R-:W-:-:S11]  /*190c0*/  ISETP.GE.AND P6, PT, R157, 0x1, PT ;  /* 0x000000019d00780c */ /* 0x002fd60003fc6270 */
[----:B------:R-:W0:Y:S08]  /*190d0*/  @P5 LDC R155, c[0x0][0x44c] ;  /* 0x00011300ff9b5b82 */ /* 0x000e300000000800 */
[----:B------:R-:W1:Y:S01]  /*190e0*/  @P5 LDC R153, c[0x0][0x450] ;  /* 0x00011400ff995b82 */ /* 0x000e620000000800 */
[----:B--2---:R-:W-:-:S04]  /*190f0*/  VIADD R154, R154, 0x7f ;  /* 0x0000007f9a9a7836 */ /* 0x004fc80000000000 */
[----:B0-----:R-:W-:-:S05]  /*19100*/  @P5 IMAD.HI.U32 R155, R154, R155, RZ ;  /* 0x0000009b9a9b5227 */ /* 0x001fca00078e00ff */
[----:B-1----:R-:W-:Y:S02]  /*19110*/  @P5 SHF.R.U32.HI R154, RZ, R153, R155 ;  /* 0x00000099ff9a5219 */ /* 0x002fe4000001169b */
[----:B------:R-:W-:-:S05]  /*19120*/  IADD3 R153, R220, 0x1, -R219 ;  /* 0x00000001dc997810 */ /* 0x000fca0007ffe8db */
[----:B------:R-:W-:-:S04]  /*19130*/  IMAD.IADD R154, R153, 0x1, R154 ;  /* 0x00000001999a7824 */ /* 0x000fc800078e029a */
[----:B------:R-:W-:Y:S01]  /*19140*/  VIADD R153, R154, -UR4 ;  /* 0x800000049a997c36 */ /* 0x000fe20008000000 */
[----:B------:R-:W-:Y:S06]  /*19150*/  @!P6 BRA `(.L_x_1760) ;  /* 0x000000000048e947 */ /* 0x000fec0003800000 */
[----:B------:R-:W-:Y:S01]  /*19160*/  IMAD.MOV.U32 R156, RZ, RZ, R154 ;  /* 0x000000ffff9c7224 */ /* 0x000fe200078e009a */
[----:B------:R-:W-:Y:S04]  /*19170*/  BSSY B0, `(.L_x_1761) ;  /* 0x000000e000007945 */ /* 0x000fe80003800000 */
        /* <DEDUP_REMOVED lines=9> */
.L_x_1762:
[----:B------:R-:W-:-:S13]  /*19210*/  ISETP.NE.AND P2, PT, R157, 0x1, PT ;  /* 0x000000019d00780c */ /* 0x000fda0003f45270 */
[----:B------:R-:W0:Y:S02]  /*19220*/  @P2 LDC.64 R154, c[0x0][0x9e8] ;  /* 0x00027a00ff9a2b82 */ /* 0x000e240000000a00 */
[----:B0-----:R-:W-:-:S05]  /*19230*/  @P2 IMAD.HI.U32 R154, R156, R154, RZ ;  /* 0x0000009a9c9a2227 */ /* 0x001fca00078e00ff */
[----:B------:R-:W-:-:S07]  /*19240*/  @P2 SHF.R.U32.HI R156, RZ, R155, R154 ;  /* 0x0000009bff9c2219 */ /* 0x000fce000001169a */
.L_x_1763:
[----:B------:R-:W-:Y:S05]  /*19250*/  BSYNC B0 ;  /* 0x0000000000007941 */ /* 0x000fea0003800000 */
.L_x_1761:
[----:B------:R-:W-:-:S05]  /*19260*/  IMAD R156, R156, R157, RZ ;  /* 0x0000009d9c9c7224 */ /* 0x000fca00078e02ff */
[----:B------:R-:W-:-:S07]  /*19270*/  VIMNMX R153, R153, R156, !PT ;  /* 0x0000009c99997248 */ /* 0x000fce0007fe0100 */
.L_x_1760:
[----:B------:R-:W2:Y:S01]  /*19280*/  LDL R155, [R1+0x38] ;  /* 0x00003800019b7983 */ /* 0x000ea20000100800 */
[----:B------:R-:W-:Y:S01]  /*19290*/  VIADD R153, R153, 0x3f ;  /* 0x0000003f99997836 */ /* 0x000fe20000000000 */
[----:B------:R-:W-:Y:S04]  /*192a0*/  BSSY B0, `(.L_x_1764) ;  /* 0x000024f000007945 */ /* 0x000fe80003800000 */
[----:B------:R-:W-:-:S04]  /*192b0*/  SHF.R.S32.HI R154, RZ, 0x1f, R153 ;  /* 0x0000001fff9a7819 */ /* 0x000fc80000011499 */
[----:B------:R-:W-:-:S04]  /*192c0*/  LEA.HI R154, R154, R153, RZ, 0x6 ;  /* 0x000000999a9a7211 */ /* 0x000fc800078f30ff */
[----:B------:R-:W-:-:S04]  /*192d0*/  SHF.R.S32.HI R154, RZ, 0x6, R154 ;  /* 0x00000006ff9a7819 */ /* 0x000fc8000001149a */
[----:B--2---:R-:W-:-:S04]  /*192e0*/  VIMNMX R155, R155, R154, !PT ;  /* 0x0000009a9b9b7248 */ /* 0x004fc80007fe0100 */
[----:B------:R-:W-:Y:S01]  /*192f0*/  ISETP.GE.AND P2, PT, R5, R155, PT ;  /* 0x0000009b0500720c */ /* 0x000fe20003f46270 */
[----:B------:R0:W-:-:S12]  /*19300*/  STL [R1+0x18], R155 ;  /* 0x0000189b01007387 */ /* 0x0001d80000100800 */
[----:B0-----:R-:W-:Y:S05]  /*19310*/  @!P2 BRA `(.L_x_1765) ;  /* 0x00000024001ca947 */ /* 0x001fea0003800000 */
[----:B------:R-:W-:Y:S01]  /*19320*/  BSSY B1, `(.L_x_1766) ;  /* 0x0000245000017945 */ /* 0x000fe20003800000 */
[----:B------:R-:W-:Y:S01]  /*19330*/  IMAD.MOV.U32 R232, RZ, RZ, R5 ;  /* 0x000000ffffe87224 */ /* 0x000fe200078e0005 */
[----:B------:R-:W-:Y:S01]  /*19340*/  MOV R228, R3 ;  /* 0x0000000300e47202 */ /* 0x000fe20000000f00 */
[----:B------:R-:W-:Y:S02]  /*19350*/  IMAD.MOV.U32 R229, RZ, RZ, R4 ;  /* 0x000000ffffe57224 */ /* 0x000fe400078e0004 */
[----:B------:R-:W-:Y:S02]  /*19360*/  IMAD.MOV.U32 R231, RZ, RZ, R218 ;  /* 0x000000ffffe77224 */ /* 0x000fe400078e00da */
[----:B------:R-:W-:-:S07]  /*19370*/  IMAD.MOV.U32 R5, RZ, RZ, R22 ;  /* 0x000000ffff057224 */ /* 0x000fce00078e0016 */
.L_x_1777:
[----:B------:R-:W-:-:S05]  /*19380*/  VIADD R22, R5, 0x1 ;  /* 0x0000000105167836 */ /* 0x000fca0000000000 */
[----:B------:R-:W-:-:S04]  /*19390*/  ISETP.NE.AND P2, PT, R22, 0x2, PT ;  /* 0x000000021600780c */ /* 0x000fc80003f45270 */
[----:B------:R-:W-:Y:S02]  /*193a0*/  SEL R218, RZ, 0x1, P2 ;  /* 0x00000001ffda7807 */ /* 0x000fe40001000000 */
[----:B------:R-:W-:Y:S02]  /*193b0*/  SEL R22, R22, RZ, P2 ;  /* 0x000000ff16167207 */ /* 0x000fe40001000000 */
[----:B------:R-:W-:Y:S01]  /*193c0*/  LOP3.LUT R218, R231, R218, RZ, 0x3c, !PT ;  /* 0x000000dae7da7212 */ /* 0x000fe200078e3cff */
[----:B------:R-:W-:Y:S06]  /*193d0*/  @!P0 BRA `(.L_x_1767) ;  /* 0x0000000000048947 */ /* 0x000fec0003800000 */
[----:B------:R-:W-:Y:S01]  /*193e0*/  BPT.TRAP 0x1 ;  /* 0x000000040000795c */ /* 0x000fe20000300000 */
.L_x_1767:
[----:B------:R-:W-:Y:S01]  /*193f0*/  IMAD R2, R22, 0x8, R16 ;  /* 0x0000000816027824 */ /* 0x000fe200078e0210 */
[----:B------:R-:W-:-:S04]  /*19400*/  SHF.L.U32 R3, R218, 0x1f, RZ ;  /* 0x0000001fda037819 */ /* 0x000fc800000006ff */
[----:B------:R0:W1:Y:S01]  /*19410*/  SYNCS.PHASECHK.TRANS64.TRYWAIT P2, [R2+URZ+0x30830], R3 ;  /* 0x03083003020075a7 */ /* 0x000062000804017f */
[----:B------:R-:W-:Y:S05]  /*19420*/  @!P0 BRA `(.L_x_1768) ;  /* 0x0000000000048947 */ /* 0x000fea0003800000 */
[----:B------:R-:W-:Y:S01]  /*19430*/  BPT.TRAP 0x1 ;  /* 0x000000040000795c */ /* 0x000fe20000300000 */
.L_x_1768:
[----:B------:R-:W-:Y:S01]  /*19440*/  IMAD R4, R22, 0x800, R237 ;  /* 0x0000080016047824 */ /* 0x000fe200078e02ed */
[----:B------:R-:W-:Y:S03]  /*19450*/  BSSY B2, `(.L_x_1769) ;  /* 0x0000006000027945 */ /* 0x000fe60003800000 */
[C---:B------:R-:W-:Y:S01]  /*19460*/  VIADD R153, R4.reuse, 0x4 ;  /* 0x0000000404997836 */ /* 0x040fe20000000000 */
[----:B------:R-:W-:Y:S01]  /*19470*/  IADD3 R154, R4, 0x2, RZ ;  /* 0x00000002049a7810 */ /* 0x000fe20007ffe0ff */
[----:B-1----:R-:W-:Y:S06]  /*19480*/  @P2 BRA `(.L_x_1770) ;  /* 0x0000000000082947 */ /* 0x002fec0003800000 */
[----:B------:R-:W1:Y:S02]  /*19490*/  SYNCS.PHASECHK.TRANS64.TRYWAIT P2, [R2+URZ+0x30830], R3 ;  /* 0x03083003020075a7 */ /* 0x000e64000804017f */
[----:B-1----:R-:W-:Y:S05]  /*194a0*/  @!P2 BRA `(.L_x_1771) ;  /* 0x0000016400a4a947 */ /* 0x002fea0003800000 */
.L_x_1770:
[----:B------:R-:W-:Y:S05]  /*194b0*/  BSYNC B2 ;  /* 0x0000000000027941 */ /* 0x000fea0003800000 */
.L_x_1769:
[----:B------:R-:W-:Y:S01]  /*194c0*/  R2UR UR4, R154 ;  /* 0x000000009a0472ca */ /* 0x000fe200000e0000 */
[----:B------:R-:W-:Y:S02]  /*194d0*/  IMAD.MOV.U32 R154, RZ, RZ, R153 ;  /* 0x000000ffff9a7224 */ /* 0x000fe400078e0099 */
[-C--:B------:R-:W-:Y:S01]  /*194e0*/  FMUL.FTZ R24, R24, R152.reuse ;  /* 0x0000009818187220 */ /* 0x080fe20000410000 */
[----:B01----:R-:W-:Y:S02]  /*194f0*/  IMAD.MOV.U32 R2, RZ, RZ, R4 ;  /* 0x000000ffff027224 */ /* 0x003fe400078e0004 */
[-C--:B------:R-:W-:Y:S01]  /*19500*/  FMUL.FTZ R25, R25, R152.reuse ;  /* 0x0000009819197220 */ /* 0x080fe20000410000 */
[----:B------:R-:W-:Y:S01]  /*19510*/  IMAD.MOV.U32 R3, RZ, RZ, 0x40000040 ;  /* 0x40000040ff037424 */ /* 0x000fe200078e00ff */
[----:B------:R-:W-:Y:S01]  /*19520*/  R2UR UR8, R154 ;  /* 0x000000009a0872ca */ /* 0x000fe200000e0000 */
[----:B------:R-:W-:Y:S01]  /*19530*/  IMAD.MOV.U32 R155, RZ, RZ, 0x40000040 ;  /* 0x40000040ff9b7424 */ /* 0x000fe200078e00ff */
[C---:B------:R-:W-:Y:S01]  /*19540*/  IADD3 R154, R4.reuse, 0x200, RZ ;  /* 0x00000200049a7810 */ /* 0x040fe20007ffe0ff */
[----:B------:R-:W-:Y:S01]  /*19550*/  VIADD R158, R4, 0x204 ;  /* 0x00000204049e7836 */ /* 0x000fe20000000000 */
[----:B------:R-:W-:Y:S01]  /*19560*/  R2UR UR6, R2 ;  /* 0x00000000020672ca */ /* 0x000fe200000e0000 */
[----:B------:R-:W-:Y:S01]  /*19570*/  VIADD R2, R4, 0x6 ;  /* 0x0000000604027836 */ /* 0x000fe20000000000 */
[----:B------:R-:W-:Y:S01]  /*19580*/  R2UR UR14, R154 ;  /* 0x000000009a0e72ca */ /* 0x000fe200000e0000 */
[C---:B------:R-:W-:Y:S01]  /*19590*/  VIADD R154, R4.reuse, 0x206 ;  /* 0x00000206049a7836 */ /* 0x040fe20000000000 */
[----:B------:R-:W-:Y:S01]  /*195a0*/  R2UR UR11, R3 ;  /* 0x00000000030b72ca */ /* 0x000fe200000e0000 */
[----:B------:R-:W-:Y:S01]  /*195b0*/  VIADD R156, R4, 0x202 ;  /* 0x00000202049c7836 */ /* 0x000fe20000000000 */
[----:B------:R-:W-:Y:S01]  /*195c0*/  R2UR UR10, R2 ;  /* 0x00000000020a72ca */ /* 0x000fe200000e0000 */
[----:B------:R-:W-:Y:S01]  /*195d0*/  IMAD.MOV.U32 R157, RZ, RZ, 0x40000040 ;  /* 0x40000040ff9d7424 */ /* 0x000fe200078e00ff */
[----:B------:R-:W-:Y:S01]  /*195e0*/  R2UR UR5, R155 ;  /* 0x000000009b0572ca */ /* 0x000fe200000e0000 */
[----:B------:R-:W-:Y:S01]  /*195f0*/  IMAD.MOV.U32 R159, RZ, RZ, 0x40000040 ;  /* 0x40000040ff9f7424 */ /* 0x000fe200078e00ff */
[----:B------:R-:W-:Y:S01]  /*19600*/  R2UR UR22, R158 ;  /* 0x000000009e1672ca */ /* 0x000fe200000e0000 */
[----:B------:R-:W-:Y:S01]  /*19610*/  VIADD R158, R4, 0x400 ;  /* 0x00000400049e7836 */ /* 0x000fe20000000000 */
[----:B------:R-:W-:Y:S01]  /*19620*/  R2UR UR26, R154 ;  /* 0x000000009a1a72ca */ /* 0x000fe200000e0000 */
[----:B------:R-:W-:Y:S01]  /*19630*/  VIADD R154, R4, 0x404 ;  /* 0x00000404049a7836 */ /* 0x000fe20000000000 */
[----:B------:R-:W-:Y:S01]  /*19640*/  R2UR UR18, R156 ;  /* 0x000000009c1272ca */ /* 0x000fe200000e0000 */
[-C--:B------:R-:W-:Y:S01]  /*19650*/  FMUL.FTZ R28, R28, R152.reuse ;  /* 0x000000981c1c7220 */ /* 0x080fe20000410000 */
[----:B------:R-:W-:Y:S01]  /*19660*/  R2UR UR30, R158 ;  /* 0x000000009e1e72ca */ /* 0x000fe200000e0000 */
[----:B------:R-:W-:Y:S01]  /*19670*/  VIADD R158, R4, 0x406 ;  /* 0x00000406049e7836 */ /* 0x000fe20000000000 */
[----:B------:R-:W-:Y:S01]  /*19680*/  R2UR UR38, R154 ;  /* 0x000000009a2672ca */ /* 0x000fe200000e0000 */
[C---:B------:R-:W-:Y:S01]  /*19690*/  VIADD R154, R4.reuse, 0x600 ;  /* 0x00000600049a7836 */ /* 0x040fe20000000000 */
[----:B------:R-:W-:Y:S01]  /*196a0*/  IADD3 R156, R4, 0x402, RZ ;  /* 0x00000402049c7810 */ /* 0x000fe20007ffe0ff */
[-C--:B------:R-:W-:Y:S01]  /*196b0*/  FMUL.FTZ R29, R29, R152.reuse ;  /* 0x000000981d1d7220 */ /* 0x080fe20000410000 */
[----:B------:R-:W-:Y:S01]  /*196c0*/  R2UR UR7, R3 ;  /* 0x00000000030772ca */ /* 0x000fe200000e0000 */
[-C--:B------:R-:W-:Y:S01]  /*196d0*/  FMUL.FTZ R32, R32, R152.reuse ;  /* 0x0000009820207220 */ /* 0x080fe20000410000 */
[----:B------:R-:W-:Y:S01]  /*196e0*/  MOV R3, UR11 ;  /* 0x0000000b00037c02 */ /* 0x000fe20008000f00 */
[----:B------:R-:W-:Y:S01]  /*196f0*/  UMOV UR11, UR5 ;  /* 0x00000005000b7c82 */ /* 0x000fe20008000000 */
[----:B------:R-:W-:Y:S01]  /*19700*/  MOV R2, UR10 ;  /* 0x0000000a00027c02 */ /* 0x000fe20008000f00 */
[----:B------:R-:W-:Y:S01]  /*19710*/  UMOV UR10, UR4 ;  /* 0x00000004000a7c82 */ /* 0x000fe20008000000 */
[----:B------:R-:W-:Y:S01]  /*19720*/  R2UR UR34, R156 ;  /* 0x000000009c2272ca */ /* 0x000fe200000e0000 */
[----:B------:R-:W-:Y:S01]  /*19730*/  VIADD R156, R4, 0x604 ;  /* 0x00000604049c7836 */ /* 0x000fe20000000000 */
[----:B------:R-:W-:Y:S01]  /*19740*/  R2UR UR42, R158 ;  /* 0x000000009e2a72ca */ /* 0x000fe200000e0000 */
[----:B------:R-:W-:Y:S01]  /*19750*/  VIADD R158, R4, 0x602 ;  /* 0x00000602049e7836 */ /* 0x000fe20000000000 */
[----:B------:R-:W-:Y:S01]  /*19760*/  R2UR UR46, R154 ;  /* 0x000000009a2e72ca */ /* 0x000fe200000e0000 */
[----:B------:R-:W-:Y:S01]  /*19770*/  VIADD R154, R4, 0x606 ;  /* 0x00000606049a7836 */ /* 0x000fe20000000000 */
        /* <DEDUP_REMOVED lines=225> */
.L_x_1772:
[----:B------:R-:W-:Y:S02]  /*1a590*/  SHF.L.U32 R0, R231, 0x1f, RZ ;  /* 0x0000001fe7007819 */ /* 0x000fe400000006ff */
[----:B------:R-:W-:-:S04]  /*1a5a0*/  LEA R231, R5, R16, 0x3 ;  /* 0x0000001005e77211 */ /* 0x000fc800078e18ff */
[----:B------:R0:W1:Y:S01]  /*1a5b0*/  SYNCS.PHASECHK.TRANS64.TRYWAIT P2, [R231+URZ+0x30850], R0 ;  /* 0x03085000e70075a7 */ /* 0x000062000804017f */
[----:B------:R-:W-:Y:S05]  /*1a5c0*/  @!P0 BRA `(.L_x_1773) ;  /* 0x0000000000048947 */ /* 0x000fea0003800000 */
[----:B------:R-:W-:Y:S01]  /*1a5d0*/  BPT.TRAP 0x1 ;  /* 0x000000040000795c */ /* 0x000fe20000300000 */
.L_x_1773:
[----:B------:R-:W-:Y:S04]  /*1a5e0*/  BSSY B2, `(.L_x_1774) ;  /* 0x0000004000027945 */ /* 0x000fe80003800000 */
[----:B-1----:R-:W-:Y:S05]  /*1a5f0*/  @P2 BRA `(.L_x_1775) ;  /* 0x0000000000082947 */ /* 0x002fea0003800000 */
[----:B------:R-:W1:Y:S02]  /*1a600*/  SYNCS.PHASECHK.TRANS64.TRYWAIT P2, [R231+URZ+0x30850], R0 ;  /* 0x03085000e70075a7 */ /* 0x000e64000804017f */
[----:B-1----:R-:W-:Y:S05]  /*1a610*/  @!P2 BRA `(.L_x_1776) ;  /* 0x00000154005ca947 */ /* 0x002fea0003800000 */
.L_x_1775:
[----:B------:R-:W-:Y:S05]  /*1a620*/  BSYNC B2 ;  /* 0x0000000000027941 */ /* 0x000fea0003800000 */
.L_x_1774:
[----:B01----:R-:W-:Y:S01]  /*1a630*/  VIADD R0, R16, 0x400 ;  /* 0x0000040010007836 */ /* 0x003fe20000000000 */
[----:B------:R-:W-:Y:S01]  /*1a640*/  WARPGROUP.ARRIVE ;  /* 0x00000000000079c5 */ /* 0x000fe20000000000 */
[----:B------:R-:W-:Y:S01]  /*1a650*/  IMAD.MOV.U32 R3, RZ, RZ, 0x40000040 ;  /* 0x40000040ff037424 */ /* 0x000fe200078e00ff */
[----:B------:R-:W-:Y:S02]  /*1a660*/  ULDC UR4, c[0x0][0x9d8] ;  /* 0x0002760000047ab9 */ /* 0x000fe40000000800 */
[----:B------:R-:W-:Y:S02]  /*1a670*/  SHF.R.U32.HI R0, RZ, 0x4, R0 ;  /* 0x00000004ff007819 */ /* 0x000fe40000011600 */
[----:B------:R-:W-:Y:S01]  /*1a680*/  R2UR UR7, R3 ;  /* 0x00000000030772ca */ /* 0x000fe200000e0000 */
[----:B------:R-:W-:Y:S01]  /*1a690*/  IMAD.MOV.U32 R3, RZ, RZ, 0x40000040 ;  /* 0x40000040ff037424 */ /* 0x000fe200078e00ff */
[----:B------:R-:W-:-:S04]  /*1a6a0*/  LOP3.LUT R0, R0, 0x3fff, RZ, 0xc0, !PT ;  /* 0x00003fff00007812 */ /* 0x000fc800078ec0ff */
[----:B------:R-:W-:-:S05]  /*1a6b0*/  LOP3.LUT R0, R0, 0x2000000, RZ, 0xfc, !PT ;  /* 0x0200000000007812 */ /* 0x000fca00078efcff */
[----:B------:R-:W-:Y:S02]  /*1a6c0*/  IMAD R2, R5, 0x800, R0 ;  /* 0x0000080005027824 */ /* 0x000fe400078e0200 */
[----:B------:R-:W-:Y:S02]  /*1a6d0*/  IMAD.MOV.U32 R5, RZ, RZ, 0x40000040 ;  /* 0x40000040ff057424 */ /* 0x000fe400078e00ff */
[C---:B------:R-:W-:Y:S01]  /*1a6e0*/  VIADD R4, R2.reuse, 0x80 ;  /* 0x0000008002047836 */ /* 0x040fe20000000000 */
[----:B------:R-:W-:-:S13]  /*1a6f0*/  R2UR UR6, R2 ;  /* 0x00000000020672ca */ /* 0x000fda00000e0000 */
[----:B------:R-:W-:Y:S01]  /*1a700*/  HGMMA.64x256x16.F32 R24, R196, gdesc[UR4].tnspB, R24, gsb0 ;  /* 0x43e00004c4187df0 */ /* 0x000fe20008000818 */
[----:B------:R-:W-:Y:S01]  /*1a710*/  R2UR UR6, R4 ;  /* 0x00000000040672ca */ /* 0x000fe200000e0000 */
[C---:B------:R-:W-:Y:S01]  /*1a720*/  VIADD R4, R2.reuse, 0x100 ;  /* 0x0000010002047836 */ /* 0x040fe20000000000 */
[----:B------:R-:W-:Y:S01]  /*1a730*/  R2UR UR7, R5 ;  /* 0x00000000050772ca */ /* 0x000fe200000e0000 */
[----:B------:R-:W-:Y:S01]  /*1a740*/  VIADD R2, R2, 0x180 ;  /* 0x0000018002027836 */ /* 0x000fe20000000000 */
[----:B------:R-:W-:Y:S01]  /*1a750*/  MOV R5, 0x40000040 ;  /* 0x4000004000057802 */ /* 0x000fe20000000f00 */
[----:B------:R-:W-:Y:S02]  /*1a760*/  WARPGROUP.DEPBAR.LE gsb0, 0x0 ;  /* 0x00008000000079c5 */ /* 0x000fe40000010000 */
[----:B------:R-:W-:-:S15]  /*1a770*/  WARPGROUP.ARRIVE ;  /* 0x00000000000079c5 */ /* 0x000fde0000000000 */
[----:B------:R-:W-:-:S05]  /*1a780*/  NOP ;  /* 0x0000000000007918 */ /* 0x000fca0000000000 */
        /* <DEDUP_REMOVED lines=9> */
[----:B------:R-:W-:Y:S01]  /*1a820*/  FMUL.FTZ R0, R152, UR4 ;  /* 0x0000000498007c20 */ /* 0x000fe20008410000 */
[----:B------:R-:W-:Y:S01]  /*1a830*/  FMUL.FTZ R4, R153, UR4 ;  /* 0x0000000499047c20 */ /* 0x000fe20008410000 */
[----:B------:R-:W-:Y:S01]  /*1a840*/  FMUL.FTZ R153, R155, UR4 ;  /* 0x000000049b997c20 */ /* 0x000fe20008410000 */
[----:B------:R-:W-:-:S03]  /*1a850*/  FMUL.FTZ R155, R156, UR4 ;  /* 0x000000049c9b7c20 */ /* 0x000fc60008410000 */
[----:B------:R-:W0:Y:S01]  /*1a860*/  MUFU.TANH R0, R0 ;  /* 0x0000000000007308 */ /* 0x000e220000002400 */
[----:B------:R-:W-:Y:S01]  /*1a870*/  FMUL.FTZ R157, R157, UR4 ;  /* 0x000000049d9d7c20 */ /* 0x000fe20008410000 */
[----:B------:R-:W-:Y:S01]  /*1a880*/  FMUL.FTZ R5, R154, UR4 ;  /* 0x000000049a057c20 */ /* 0x000fe20008410000 */
[----:B------:R-:W-:-:S05]  /*1a890*/  FMUL.FTZ R154, R158, UR4 ;  /* 0x000000049e9a7c20 */ /* 0x000fca0008410000 */
[----:B------:R-:W1:Y:S01]  /*1a8a0*/  MUFU.TANH R4, R4 ;  /* 0x0000000400047308 */ /* 0x000e620000002400 */
[----:B------:R-:W-:Y:S01]  /*1a8b0*/  FMUL.FTZ R158, R160, UR4 ;  /* 0x00000004a09e7c20 */ /* 0x000fe20008410000 */
[----:B------:R-:W-:-:S06]  /*1a8c0*/  FMUL.FTZ R156, R159, UR4 ;  /* 0x000000049f9c7c20 */ /* 0x000fcc0008410000 */
[----:B------:R-:W2:Y:S01]  /*1a8d0*/  MUFU.TANH R155, R155 ;  /* 0x0000009b009b7308 */ /* 0x000ea20000002400 */
[----:B------:R-:W-:Y:S01]  /*1a8e0*/  FMUL.FTZ R159, R161, UR4 ;  /* 0x00000004a19f7c20 */ /* 0x000fe20008410000 */
[----:B0-----:R-:W-:-:S06]  /*1a8f0*/  FMNMX.FTZ R2, R0, R228, !PT ;  /* 0x000000e400027209 */ /* 0x001fcc0007810000 */
[----:B------:R-:W0:Y:S01]  /*1a900*/  MUFU.TANH R157, R157 ;  /* 0x0000009d009d7308 */ /* 0x000e220000002400 */
[----:B------:R-:W-:Y:S01]  /*1a910*/  FMUL.FTZ R160, R164, UR4 ;  /* 0x00000004a4a07c20 */ /* 0x000fe20008410000 */
[----:B-1----:R-:W-:-:S06]  /*1a920*/  FMNMX.FTZ R2, R4, R2, !PT ;  /* 0x0000000204027209 */ /* 0x002fcc0007810000 */
[----:B------:R-:W1:Y:S01]  /*1a930*/  MUFU.TANH R158, R158 ;  /* 0x0000009e009e7308 */ /* 0x000e620000002400 */
[----:B------:R-:W-:Y:S01]  /*1a940*/  FMUL.FTZ R161, R165, UR4 ;  /* 0x00000004a5a17c20 */ /* 0x000fe20008410000 */
[----:B--2---:R-:W-:-:S06]  /*1a950*/  FMNMX.FTZ R2, R155, R2, !PT ;  /* 0x000000029b027209 */ /* 0x004fcc0007810000 */
        /* <DEDUP_REMOVED lines=10> */
[----:B------:R-:W-:Y:S02]  /*1aa00*/  WARPGROUP.DEPBAR.LE gsb0, 0x0 ;  /* 0x00008000000079c5 */ /* 0x000fe40000010000 */
[----:B------:R-:W-:-:S06]  /*1aa10*/  WARPGROUP.ARRIVE ;  /* 0x00000000000079c5 */ /* 0x000fcc0000000000 */
[----:B------:R-:W-:Y:S01]  /*1aa20*/  HGMMA.64x256x16.F32 R24, R184, gdesc[UR4].tnspB, R24, gsb0 ;  /* 0x43e00004b8187df0 */ /* 0x000fe20008000818 */
[----:B------:R-:W3:Y:S01]  /*1aa30*/  MUFU.TANH R165, R165 ;  /* 0x000000a500a57308 */ /* 0x000ee20000002400 */
[----:B------:R-:W-:Y:S01]  /*1aa40*/  FMUL.FTZ R169, R173, UR4 ;  /* 0x00000004ada97c20 */ /* 0x000fe20008410000 */
[----:B0-----:R-:W-:Y:S01]  /*1aa50*/  FMNMX.FTZ R2, R160, R2, !PT ;  /* 0x00000002a0027209 */ /* 0x001fe20007810000 */
[----:B------:R-:W-:-:S05]  /*1aa60*/  FMUL.FTZ R172, R176, UR4 ;  /* 0x00000004b0ac7c20 */ /* 0x000fca0008410000 */
[----:B------:R-:W0:Y:S01]  /*1aa70*/  MUFU.TANH R168, R168 ;  /* 0x000000a800a87308 */ /* 0x000e220000002400 */
[----:B-1----:R-:W-:Y:S01]  /*1aa80*/  FMNMX.FTZ R2, R161, R2, !PT ;  /* 0x00000002a1027209 */ /* 0x002fe20007810000 */
[----:B------:R-:W-:-:S06]  /*1aa90*/  FMUL.FTZ R176, R177, UR4 ;  /* 0x00000004b1b07c20 */ /* 0x000fcc0008410000 */
[----:B------:R-:W1:Y:S01]  /*1aaa0*/  MUFU.TANH R169, R169 ;  /* 0x000000a900a97308 */ /* 0x000e620000002400 */
[----:B--2---:R-:W-:Y:S01]  /*1aab0*/  FMNMX.FTZ R2, R164, R2, !PT ;  /* 0x00000002a4027209 */ /* 0x004fe20007810000 */
[----:B------:R-:W-:-:S06]  /*1aac0*/  FMUL.FTZ R173, R180, UR4 ;  /* 0x00000004b4ad7c20 */ /* 0x000fcc0008410000 */
[----:B------:R-:W2:Y:S01]  /*1aad0*/  MUFU.TANH R172, R172 ;  /* 0x000000ac00ac7308 */ /* 0x000ea20000002400 */
[----:B---3--:R-:W-:Y:S01]  /*1aae0*/  FMNMX.FTZ R2, R165, R2, !PT ;  /* 0x00000002a5027209 */ /* 0x008fe20007810000 */
[----:B------:R-:W-:-:S06]  /*1aaf0*/  FMUL.FTZ R177, R181, UR4 ;  /* 0x00000004b5b17c20 */ /* 0x000fcc0008410000 */
[----:B------:R-:W3:Y:S01]  /*1ab00*/  MUFU.TANH R176, R176 ;  /* 0x000000b000b07308 */ /* 0x000ee20000002400 */
[----:B0-----:R-:W-:-:S07]  /*1ab10*/  FMNMX.FTZ R2, R168, R2, !PT ;  /* 0x00000002a8027209 */ /* 0x001fce0007810000 */
[----:B------:R-:W0:Y:S01]  /*1ab20*/  MUFU.TANH R173, R173 ;  /* 0x000000ad00ad7308 */ /* 0x000e220000002400 */
[----:B-1----:R-:W-:-:S07]  /*1ab30*/  FMNMX.FTZ R2, R169, R2, !PT ;  /* 0x00000002a9027209 */ /* 0x002fce0007810000 */
[----:B------:R-:W1:Y:S01]  /*1ab40*/  MUFU.TANH R177, R177 ;  /* 0x000000b100b17308 */ /* 0x000e620000002400 */
[----:B--2---:R-:W-:-:S04]  /*1ab50*/  FMNMX.FTZ R2, R172, R2, !PT ;  /* 0x00000002ac027209 */ /* 0x004fc80007810000 */
[----:B---3--:R-:W-:-:S04]  /*1ab60*/  FMNMX.FTZ R2, R176, R2, !PT ;  /* 0x00000002b0027209 */ /* 0x008fc80007810000 */
[----:B0-----:R-:W-:-:S04]  /*1ab70*/  FMNMX.FTZ R2, R173, R2, !PT ;  /* 0x00000002ad027209 */ /* 0x001fc80007810000 */
[----:B-1----:R-:W-:-:S05]  /*1ab80*/  FMNMX.FTZ R2, R177, R2, !PT ;  /* 0x00000002b1027209 */ /* 0x002fca0007810000 */
[----:B------:R-:W0:Y:S01]  /*1ab90*/  SHFL.BFLY PT, R3, R2, 0x2, 0x1f ;  /* 0x0c401f0002037f89 */ /* 0x000e2200000e0000 */
[----:B------:R-:W1:Y:S01]  /*1aba0*/  MUFU.TANH R5, R5 ;  /* 0x0000000500057308 */ /* 0x000e620000002400 */
[----:B------:R-:W-:-:S07]  /*1abb0*/  FMUL.FTZ R162, R162, UR4 ;  /* 0x00000004a2a27c20 */ /* 0x000fce0008410000 */
[----:B------:R-:W2:Y:S01]  /*1abc0*/  MUFU.TANH R153, R153 ;  /* 0x0000009900997308 */ /* 0x000ea20000002400 */
[----:B------:R-:W-:-:S07]  /*1abd0*/  FMUL.FTZ R163, R163, UR4 ;  /* 0x00000004a3a37c20 */ /* 0x000fce0008410000 */
[----:B------:R-:W3:Y:S01]  /*1abe0*/  MUFU.TANH R154, R154 ;  /* 0x0000009a009a7308 */ /* 0x000ee20000002400 */
[----:B0-----:R-:W-:-:S07]  /*1abf0*/  FMNMX.FTZ R3, R2, R3, !PT ;  /* 0x0000000302037209 */ /* 0x001fce0007810000 */
[----:B------:R-:W0:Y:S01]  /*1ac00*/  MUFU.TANH R156, R156 ;  /* 0x0000009c009c7308 */ /* 0x000e220000002400 */
[----:B-1----:R-:W-:Y:S01]  /*1ac10*/  FMNMX.FTZ R152, R5, R229, !PT ;  /* 0x000000e505987209 */ /* 0x002fe20007810000 */
[----:B------:R-:W1:Y:S01]  /*1ac20*/  SHFL.BFLY PT, R2, R3, 0x1, 0x1f ;  /* 0x0c201f0003027f89 */ /* 0x000e6200000e0000 */
[----:B------:R-:W-:-:S05]  /*1ac30*/  FMUL.FTZ R166, R166, UR4 ;  /* 0x00000004a6a67c20 */ /* 0x000fca0008410000 */
[----:B------:R-:W4:Y:S01]  /*1ac40*/  MUFU.TANH R162, R162 ;  /* 0x000000a200a27308 */ /* 0x000f220000002400 */
[----:B--2---:R-:W-:Y:S01]  /*1ac50*/  FMNMX.FTZ R152, R153, R152, !PT ;  /* 0x0000009899987209 */ /* 0x004fe20007810000 */
[----:B------:R-:W-:-:S06]  /*1ac60*/  FMUL.FTZ R167, R167, UR4 ;  /* 0x00000004a7a77c20 */ /* 0x000fcc0008410000 */
[----:B------:R-:W2:Y:S01]  /*1ac70*/  MUFU.TANH R163, R163 ;  /* 0x000000a300a37308 */ /* 0x000ea20000002400 */
[----:B---3--:R-:W-:Y:S01]  /*1ac80*/  FMNMX.FTZ R152, R154, R152, !PT ;  /* 0x000000989a987209 */ /* 0x008fe20007810000 */
[----:B------:R-:W-:-:S06]  /*1ac90*/  FMUL.FTZ R170, R170, UR4 ;  /* 0x00000004aaaa7c20 */ /* 0x000fcc0008410000 */
[----:B------:R-:W3:Y:S01]  /*1aca0*/  MUFU.TANH R166, R166 ;  /* 0x000000a600a67308 */ /* 0x000ee20000002400 */
[----:B0-----:R-:W-:Y:S01]  /*1acb0*/  FMNMX.FTZ R152, R156, R152, !PT ;  /* 0x000000989c987209 */ /* 0x001fe20007810000 */
[----:B------:R-:W-:-:S06]  /*1acc0*/  FMUL.FTZ R171, R171, UR4 ;  /* 0x00000004abab7c20 */ /* 0x000fcc0008410000 */
[----:B------:R-:W0:Y:S01]  /*1acd0*/  MUFU.TANH R167, R167 ;  /* 0x000000a700a77308 */ /* 0x000e220000002400 */
[----:B----4-:R-:W-:Y:S01]  /*1ace0*/  FMNMX.FTZ R152, R162, R152, !PT ;  /* 0x00000098a2987209 */ /* 0x010fe20007810000 */
[----:B------:R-:W-:-:S06]  /*1acf0*/  FMUL.FTZ R174, R174, UR4 ;  /* 0x00000004aeae7c20 */ /* 0x000fcc0008410000 */
[----:B------:R-:W4:Y:S01]  /*1ad00*/  MUFU.TANH R170, R170 ;  /* 0x000000aa00aa7308 */ /* 0x000f220000002400 */
[----:B--2---:R-:W-:Y:S01]  /*1ad10*/  FMNMX.FTZ R152, R163, R152, !PT ;  /* 0x00000098a3987209 */ /* 0x004fe20007810000 */
[----:B------:R-:W-:Y:S01]  /*1ad20*/  FMUL.FTZ R175, R175, UR4 ;  /* 0x00000004afaf7c20 */ /* 0x000fe20008410000 */
[----:B-1----:R-:W-:Y:S01]  /*1ad30*/  FMNMX.FTZ R3, R3, R2, !PT ;  /* 0x0000000203037209 */ /* 0x002fe20007810000 */
[----:B------:R-:W-:-:S04]  /*1ad40*/  FMUL.FTZ R178, R178, UR4 ;  /* 0x00000004b2b27c20 */ /* 0x000fc80008410000 */
[----:B------:R-:W1:Y:S01]  /*1ad50*/  MUFU.TANH R171, R171 ;  /* 0x000000ab00ab7308 */ /* 0x000e620000002400 */
[----:B------:R-:W-:Y:S02]  /*1ad60*/  WARPGROUP.DEPBAR.LE gsb0, 0x0 ;  /* 0x00008000000079c5 */ /* 0x000fe40000010000 */
[----:B------:R-:W2:Y:S05]  /*1ad70*/  LDL R187, [R1+0x18] ;  /* 0x0000180001bb7983 */ /* 0x000eaa0000100800 */
[----:B------:R-:W5:Y:S01]  /*1ad80*/  MUFU.TANH R174, R174 ;  /* 0x000000ae00ae7308 */ /* 0x000f620000002400 */
[----:B------:R-:W-:Y:S01]  /*1ad90*/  FMUL.FTZ R179, R179, UR4 ;  /* 0x00000004b3b37c20 */ /* 0x000fe20008410000 */
[----:B------:R-:W-:Y:S01]  /*1ada0*/  FMUL.FTZ R180, R182, UR4 ;  /* 0x00000004b6b47c20 */ /* 0x000fe20008410000 */
[----:B------:R-:W-:Y:S01]  /*1adb0*/  FMUL.FTZ R181, R183, UR4 ;  /* 0x00000004b7b57c20 */ /* 0x000fe20008410000 */
[----:B------:R-:W-:Y:S01]  /*1adc0*/  ULDC UR4, c[0x0][0x988] ;  /* 0x0002620000047ab9 */ /* 0x000fe20000000800 */
[----:B---3--:R-:W-:Y:S01]  /*1add0*/  FMNMX.FTZ R152, R166, R152, !PT ;  /* 0x00000098a6987209 */ /* 0x008fe20007810000 */
[----:B------:R-:W-:Y:S01]  /*1ade0*/  FADD.FTZ R182, -R3, R228 ;  /* 0x000000e403b67221 */ /* 0x000fe20000010100 */
[----:B------:R-:W-:Y:S01]  /*1adf0*/  IMAD.U32 R2, RZ, RZ, UR4 ;  /* 0x00000004ff027e24 */ /* 0x000fe2000f8e00ff */
[----:B------:R-:W3:Y:S01]  /*1ae00*/  MUFU.TANH R175, R175 ;  /* 0x000000af00af7308 */ /* 0x000ee20000002400 */
[----:B0-----:R-:W-:Y:S01]  /*1ae10*/  FMNMX.FTZ R183, R167, R152, !PT ;  /* 0x00000098a7b77209 */ /* 0x001fe20007810000 */
[----:B------:R-:W-:-:S02]  /*1ae20*/  @!P1 VIADD R231, R231, 0x30860 ;  /* 0x00030860e7e79836 */ /* 0x000fc40000000000 */
[----:B------:R-:W-:Y:S01]  /*1ae30*/  FMUL.FTZ R182, R182, R2 ;  /* 0x00000002b6b67220 */ /* 0x000fe20000410000 */
[----:B------:R-:W-:Y:S01]  /*1ae40*/  IMAD.MOV.U32 R228, RZ, RZ, R3 ;  /* 0x000000ffffe47224 */ /* 0x000fe200078e0003 */
[----:B----4-:R-:W-:Y:S02]  /*1ae50*/  FMNMX.FTZ R183, R170, R183, !PT ;  /* 0x000000b7aab77209 */ /* 0x010fe40007810000 */
[----:B------:R-:W-:Y:S01]  /*1ae60*/  @!P1 PRMT R231, RZ, 0x654, R231 ;  /* 0x00000654ffe79816 */ /* 0x000fe200000000e7 */
[----:B------:R-:W0:Y:S01]  /*1ae70*/  MUFU.TANH R178, R178 ;  /* 0x000000b200b27308 */ /* 0x000e220000002400 */
[----:B-1----:R-:W-:-:S07]  /*1ae80*/  FMNMX.FTZ R183, R171, R183, !PT ;  /* 0x000000b7abb77209 */ /* 0x002fce0007810000 */
[----:B------:R1:W-:Y:S08]  /*1ae90*/  MUFU.EX2 R152, R182 ;  /* 0x000000b600987308 */ /* 0x0003f00000000800 */
[----:B------:R-:W4:Y:S01]  /*1aea0*/  MUFU.TANH R179, R179 ;  /* 0x000000b300b37308 */ /* 0x000f220000002400 */
[----:B-1----:R-:W-:-:S04]  /*1aeb0*/  FMUL.FTZ R182, R3, R2 ;  /* 0x0000000203b67220 */ /* 0x002fc80000410000 */
[-CC-:B------:R-:W-:Y:S01]  /*1aec0*/  FFMA.FTZ R196, R0, R2.reuse, -R182.reuse ;  /* 0x0000000200c47223 */ /* 0x180fe200000108b6 */
[----:B-----5:R-:W-:Y:S01]  /*1aed0*/  FMNMX.FTZ R0, R174, R183, !PT ;  /* 0x000000b7ae007209 */ /* 0x020fe20007810000 */
[-CC-:B------:R-:W-:Y:S01]  /*1aee0*/  FFMA.FTZ R4, R4, R2.reuse, -R182.reuse ;  /* 0x0000000204047223 */ /* 0x180fe200000108b6 */
[----:B------:R-:W1:Y:S01]  /*1aef0*/  MUFU.TANH R180, R180 ;  /* 0x000000b400b47308 */ /* 0x000e620000002400 */
[--C-:B------:R-:W-:Y:S01]  /*1af00*/  FFMA.FTZ R188, R164, R2, -R182.reuse ;  /* 0x00000002a4bc7223 */ /* 0x100fe200000108b6 */
[----:B---3--:R-:W-:Y:S01]  /*1af10*/  FMNMX.FTZ R0, R175, R0, !PT ;  /* 0x00000000af007209 */ /* 0x008fe20007810000 */
[-CC-:B------:R-:W-:Y:S01]  /*1af20*/  FFMA.FTZ R198, R155, R2.reuse, -R182.reuse ;  /* 0x000000029bc67223 */ /* 0x180fe200000108b6 */
[-CC-:B------:R-:W-:Y:S01]  /*1af30*/  FFMA.FTZ R185, R157, R2.reuse, -R182.reuse ;  /* 0x000000029db97223 */ /* 0x180fe200000108b6 */
[--C-:B------:R-:W-:Y:S01]  /*1af40*/  FFMA.FTZ R192, R158, R2, -R182.reuse ;  /* 0x000000029ec07223 */ /* 0x100fe200000108b6 */
[----:B0-----:R-:W-:Y:S01]  /*1af50*/  FMNMX.FTZ R0, R178, R0, !PT ;  /* 0x00000000b2007209 */ /* 0x001fe20007810000 */
[-CC-:B------:R-:W-:Y:S01]  /*1af60*/  FFMA.FTZ R155, R159, R2.reuse, -R182.reuse ;  /* 0x000000029f9b7223 */ /* 0x180fe200000108b6 */
[----:B------:R-:W0:Y:S01]  /*1af70*/  MUFU.TANH R181, R181 ;  /* 0x000000b500b57308 */ /* 0x000e220000002400 */
[--C-:B------:R-:W-:Y:S01]  /*1af80*/  FFMA.FTZ R194, R160, R2, -R182.reuse ;  /* 0x00000002a0c27223 */ /* 0x100fe200000108b6 */
[----:B----4-:R-:W-:Y:S01]  /*1af90*/  FMNMX.FTZ R0, R179, R0, !PT ;  /* 0x00000000b3007209 */ /* 0x010fe20007810000 */
[-CC-:B------:R-:W-:Y:S01]  /*1afa0*/  FFMA.FTZ R157, R161, R2.reuse, -R182.reuse ;  /* 0x00000002a19d7223 */ /* 0x180fe200000108b6 */
[-CC-:B------:R-:W-:Y:S01]  /*1afb0*/  FFMA.FTZ R158, R165, R2.reuse, -R182.reuse ;  /* 0x00000002a59e7223 */ /* 0x180fe200000108b6 */
[-CC-:B------:R-:W-:Y:S01]  /*1afc0*/  FFMA.FTZ R190, R168, R2.reuse, -R182.reuse ;  /* 0x00000002a8be7223 */ /* 0x180fe200000108b6 */
[-CC-:B------:R-:W-:Y:S01]  /*1afd0*/  FFMA.FTZ R159, R169, R2.reuse, -R182.reuse ;  /* 0x00000002a99f7223 */ /* 0x180fe200000108b6 */
[--C-:B------:R-:W-:Y:S01]  /*1afe0*/  FFMA.FTZ R184, R172, R2, -R182.reuse ;  /* 0x00000002acb87223 */ /* 0x100fe200000108b6 */
[----:B------:R3:W-:Y:S01]  /*1aff0*/  MUFU.EX2 R183, R4 ;  /* 0x0000000400b77308 */ /* 0x0007e20000000800 */
[----:B-1----:R-:W-:Y:S01]  /*1b000*/  FMNMX.FTZ R0, R180, R0, !PT ;  /* 0x00000000b4007209 */ /* 0x002fe20007810000 */
[-CC-:B------:R-:W-:Y:S01]  /*1b010*/  FFMA.FTZ R160, R176, R2.reuse, -R182.reuse ;  /* 0x00000002b0a07223 */ /* 0x180fe200000108b6 */
[-CC-:B------:R-:W-:Y:S01]  /*1b020*/  FFMA.FTZ R186, R173, R2.reuse, -R182.reuse ;  /* 0x00000002adba7223 */ /* 0x180fe200000108b6 */
[----:B------:R-:W-:-:S04]  /*1b030*/  FFMA.FTZ R161, R177, R2, -R182 ;  /* 0x00000002b1a17223 */ /* 0x000fc800000108b6 */
[----:B------:R-:W1:Y:S01]  /*1b040*/  MUFU.EX2 R196, R196 ;  /* 0x000000c400c47308 */ /* 0x000e620000000800 */
[----:B0-----:R-:W-:-:S05]  /*1b050*/  FMNMX.FTZ R0, R181, R0, !PT ;  /* 0x00000000b5007209 */ /* 0x001fca0007810000 */
[----:B---3--:R-:W0:Y:S02]  /*1b060*/  SHFL.BFLY PT, R4, R0, 0x2, 0x1f ;  /* 0x0c401f0000047f89 */ /* 0x008e2400000e0000 */
[----:B------:R-:W-:Y:S08]  /*1b070*/  MUFU.EX2 R198, R198 ;  /* 0x000000c600c67308 */ /* 0x000ff00000000800 */
[----:B------:R-:W-:Y:S01]  /*1b080*/  MUFU.EX2 R185, R185 ;  /* 0x000000b900b97308 */ /* 0x000fe20000000800 */
[----:B-1----:R-:W-:Y:S01]  /*1b090*/  FFMA.FTZ R227, R152, R227, R196 ;  /* 0x000000e398e37223 */ /* 0x002fe200000100c4 */
[----:B------:R-:W-:-:S03]  /*1b0a0*/  F2FP.F16.F32.PACK_AB R196, R183, R196 ;  /* 0x000000c4b7c4723e */ /* 0x000fc600000000ff */
[----:B------:R-:W-:-:S03]  /*1b0b0*/  FADD.FTZ R227, R183, R227 ;  /* 0x000000e3b7e37221 */ /* 0x000fc60000010000 */
[----:B------:R-:W-:Y:S01]  /*1b0c0*/  MUFU.EX2 R192, R192 ;  /* 0x000000c000c07308 */ /* 0x000fe20000000800 */
[----:B0-----:R-:W-:-:S07]  /*1b0d0*/  FMNMX.FTZ R0, R0, R4, !PT ;  /* 0x0000000400007209 */ /* 0x001fce0007810000 */
[----:B------:R-:W-:Y:S01]  /*1b0e0*/  MUFU.EX2 R155, R155 ;  /* 0x0000009b009b7308 */ /* 0x000fe20000000800 */
[----:B------:R-:W0:Y:S07]  /*1b0f0*/  SHFL.BFLY PT, R4, R0, 0x1, 0x1f ;  /* 0x0c201f0000047f89 */ /* 0x000e2e00000e0000 */
[----:B------:R-:W-:Y:S08]  /*1b100*/  MUFU.EX2 R194, R194 ;  /* 0x000000c200c27308 */ /* 0x000ff00000000800 */
[----:B------:R-:W-:Y:S08]  /*1b110*/  MUFU.EX2 R157, R157 ;  /* 0x0000009d009d7308 */ /* 0x000ff00000000800 */
[----:B------:R-:W-:Y:S01]  /*1b120*/  MUFU.EX2 R188, R188 ;  /* 0x000000bc00bc7308 */ /* 0x000fe20000000800 */
[----:B0-----:R-:W-:-:S05]  /*1b130*/  FMNMX.FTZ R4, R0, R4, !PT ;  /* 0x0000000400047209 */ /* 0x001fca0007810000 */
[C---:B------:R-:W-:Y:S01]  /*1b140*/  FADD.FTZ R0, -R4.reuse, R229 ;  /* 0x000000e504007221 */ /* 0x040fe20000010100 */
[-C--:B------:R-:W-:Y:S01]  /*1b150*/  FMUL.FTZ R164, R4, R2.reuse ;  /* 0x0000000204a47220 */ /* 0x080fe20000410000 */
[----:B------:R-:W-:Y:S01]  /*1b160*/  MUFU.EX2 R158, R158 ;  /* 0x0000009e009e7308 */ /* 0x000fe20000000800 */
[----:B------:R-:W-:Y:S02]  /*1b170*/  IMAD.MOV.U32 R229, RZ, RZ, R4 ;  /* 0x000000ffffe57224 */ /* 0x000fe400078e0004 */
[-C--:B------:R-:W-:Y:S01]  /*1b180*/  FMUL.FTZ R0, R0, R2.reuse ;  /* 0x0000000200007220 */ /* 0x080fe20000410000 */
[-CC-:B------:R-:W-:Y:S01]  /*1b190*/  FFMA.FTZ R197, R5, R2.reuse, -R164.reuse ;  /* 0x0000000205c57223 */ /* 0x180fe200000108a4 */
[-C--:B------:R-:W-:Y:S01]  /*1b1a0*/  FFMA.FTZ R5, R153, R2.reuse, -R164 ;  /* 0x0000000299057223 */ /* 0x080fe200000108a4 */
[----:B------:R-:W-:Y:S02]  /*1b1b0*/  @!P1 IMAD R153, R22, 0x8, R16 ;  /* 0x0000000816999824 */ /* 0x000fe400078e0210 */
[-CC-:B------:R-:W-:Y:S01]  /*1b1c0*/  FFMA.FTZ R199, R154, R2.reuse, -R164.reuse ;  /* 0x000000029ac77223 */ /* 0x180fe200000108a4 */
[----:B------:R-:W-:Y:S01]  /*1b1d0*/  FFMA.FTZ R156, R156, R2, -R164 ;  /* 0x000000029c9c7223 */ /* 0x000fe200000108a4 */
[----:B------:R-:W-:Y:S01]  /*1b1e0*/  MUFU.EX2 R0, R0 ;  /* 0x0000000000007308 */ /* 0x000fe20000000800 */
[----:B------:R-:W-:-:S02]  /*1b1f0*/  @!P1 VIADD R153, R153, 0x30840 ;  /* 0x0003084099999836 */ /* 0x000fc40000000000 */
[-CC-:B------:R-:W-:Y:S01]  /*1b200*/  FFMA.FTZ R193, R162, R2.reuse, -R164.reuse ;  /* 0x00000002a2c17223 */ /* 0x180fe200000108a4 */
[-CC-:B------:R-:W-:Y:S01]  /*1b210*/  FFMA.FTZ R195, R166, R2.reuse, -R164.reuse ;  /* 0x00000002a6c37223 */ /* 0x180fe200000108a4 */
[-CC-:B------:R-:W-:Y:S01]  /*1b220*/  FFMA.FTZ R167, R167, R2.reuse, -R164.reuse ;  /* 0x00000002a7a77223 */ /* 0x180fe200000108a4 */
[-CC-:B------:R-:W-:Y:S01]  /*1b230*/  FFMA.FTZ R170, R170, R2.reuse, -R164.reuse ;  /* 0x00000002aaaa7223 */ /* 0x180fe200000108a4 */
[----:B------:R-:W-:Y:S01]  /*1b240*/  @!P1 PRMT R154, RZ, 0x654, R153 ;  /* 0x00000654ff9a9816 */ /* 0x000fe20000000099 */
[-CC-:B------:R-:W-:Y:S01]  /*1b250*/  FFMA.FTZ R171, R171, R2.reuse, -R164.reuse ;  /* 0x00000002abab7223 */ /* 0x180fe200000108a4 */
[----:B------:R-:W0:Y:S01]  /*1b260*/  MUFU.EX2 R197, R197 ;  /* 0x000000c500c57308 */ /* 0x000e220000000800 */
[-CC-:B------:R-:W-:Y:S01]  /*1b270*/  FFMA.FTZ R174, R174, R2.reuse, -R164.reuse ;  /* 0x00000002aeae7223 */ /* 0x180fe200000108a4 */
[----:B------:R1:W-:Y:S01]  /*1b280*/  @!P1 SYNCS.ARRIVE.TRANS64.RED.A1T0 RZ, [R154+URZ], RZ ;  /* 0x000000ff9aff99a7 */ /* 0x0003e2000810043f */
[-CC-:B------:R-:W-:Y:S01]  /*1b290*/  FFMA.FTZ R175, R175, R2.reuse, -R164.reuse ;  /* 0x00000002afaf7223 */ /* 0x180fe200000108a4 */
[-CC-:B------:R-:W-:Y:S01]  /*1b2a0*/  FFMA.FTZ R178, R178, R2.reuse, -R164.reuse ;  /* 0x00000002b2b27223 */ /* 0x180fe200000108a4 */
[-CC-:B------:R-:W-:Y:S01]  /*1b2b0*/  FFMA.FTZ R179, R179, R2.reuse, -R164.reuse ;  /* 0x00000002b3b37223 */ /* 0x180fe200000108a4 */
[----:B------:R-:W-:-:S02]  /*1b2c0*/  FFMA.FTZ R180, R180, R2, -R164 ;  /* 0x00000002b4b47223 */ /* 0x000fc400000108a4 */
[----:B------:R-:W3:Y:S01]  /*1b2d0*/  MUFU.EX2 R5, R5 ;  /* 0x0000000500057308 */ /* 0x000ee20000000800 */
[-CC-:B-1----:R-:W-:Y:S01]  /*1b2e0*/  FFMA.FTZ R154, R163, R2.reuse, -R164.reuse ;  /* 0x00000002a39a7223 */ /* 0x182fe200000108a4 */
[----:B------:R-:W-:Y:S01]  /*1b2f0*/  FFMA.FTZ R164, R181, R2, -R164 ;  /* 0x00000002b5a47223 */ /* 0x000fe200000108a4 */
[----:B------:R1:W-:Y:S05]  /*1b300*/  @!P1 SYNCS.ARRIVE.TRANS64.RED.A1T0 RZ, [R231+URZ], RZ ;  /* 0x000000ffe7ff99a7 */ /* 0x0003ea000810043f */
[----:B------:R-:W4:Y:S01]  /*1b310*/  MUFU.EX2 R199, R199 ;  /* 0x000000c700c77308 */ /* 0x000f220000000800 */
[----:B0-----:R-:W-:Y:S01]  /*1b320*/  FFMA.FTZ R226, R0, R226, R197 ;  /* 0x000000e200e27223 */ /* 0x001fe200000100c5 */
[----:B-1----:R-:W-:-:S06]  /*1b330*/  IMAD.MOV.U32 R231, RZ, RZ, R218 ;  /* 0x000000ffffe77224 */ /* 0x002fcc00078e00da */
[----:B------:R0:W1:Y:S01]  /*1b340*/  MUFU.EX2 R153, R156 ;  /* 0x0000009c00997308 */ /* 0x0000620000000800 */
[C---:B---3--:R-:W-:Y:S01]  /*1b350*/  FADD.FTZ R226, R5.reuse, R226 ;  /* 0x000000e205e27221 */ /* 0x048fe20000010000 */
[----:B------:R-:W-:-:S06]  /*1b360*/  F2FP.F16.F32.PACK_AB R197, R5, R197 ;  /* 0x000000c505c5723e */ /* 0x000fcc00000000ff */
[----:B------:R-:W3:Y:S01]  /*1b370*/  MUFU.EX2 R193, R193 ;  /* 0x000000c100c17308 */ /* 0x000ee20000000800 */
[----:B0-----:R-:W-:Y:S01]  /*1b380*/  FADD.FTZ R156, R198, R227 ;  /* 0x000000e3c69c7221 */ /* 0x001fe20000010000 */
[----:B----4-:R-:W-:Y:S01]  /*1b390*/  FADD.FTZ R5, R199, R226 ;  /* 0x000000e2c7057221 */ /* 0x010fe20000010000 */
[C---:B------:R-:W-:Y:S02]  /*1b3a0*/  F2FP.F16.F32.PACK_AB R198, R185.reuse, R198 ;  /* 0x000000c6b9c6723e */ /* 0x040fe400000000ff */
[----:B------:R-:W-:-:S03]  /*1b3b0*/  FADD.FTZ R156, R185, R156 ;  /* 0x0000009cb99c7221 */ /* 0x000fc60000010000 */
[----:B------:R-:W0:Y:S01]  /*1b3c0*/  MUFU.EX2 R154, R154 ;  /* 0x0000009a009a7308 */ /* 0x000e220000000800 */
[C---:B-1----:R-:W-:Y:S01]  /*1b3d0*/  FADD.FTZ R5, R153.reuse, R5 ;  /* 0x0000000599057221 */ /* 0x042fe20000010000 */
[----:B------:R-:W-:Y:S01]  /*1b3e0*/  F2FP.F16.F32.PACK_AB R199, R153, R199 ;  /* 0x000000c799c7723e */ /* 0x000fe200000000ff */
[----:B------:R-:W-:Y:S01]  /*1b3f0*/  FADD.FTZ R153, R192, R156 ;  /* 0x0000009cc0997221 */ /* 0x000fe20000010000 */
[----:B------:R-:W-:-:S03]  /*1b400*/  F2FP.F16.F32.PACK_AB R192, R155, R192 ;  /* 0x000000c09bc0723e */ /* 0x000fc600000000ff */
[----:B------:R-:W-:Y:S01]  /*1b410*/  FADD.FTZ R153, R155, R153 ;  /* 0x000000999b997221 */ /* 0x000fe20000010000 */
[----:B------:R-:W1:Y:S01]  /*1b420*/  MUFU.EX2 R195, R195 ;  /* 0x000000c300c37308 */ /* 0x000e620000000800 */
[----:B---3--:R-:W-:Y:S02]  /*1b430*/  FADD.FTZ R5, R193, R5 ;  /* 0x00000005c1057221 */ /* 0x008fe40000010000 */
[----:B------:R-:W-:Y:S01]  /*1b440*/  FADD.FTZ R155, R194, R153 ;  /* 0x00000099c29b7221 */ /* 0x000fe20000010000 */
[----:B------:R-:W-:-:S04]  /*1b450*/  F2FP.F16.F32.PACK_AB R194, R157, R194 ;  /* 0x000000c29dc2723e */ /* 0x000fc800000000ff */
[----:B------:R-:W3:Y:S01]  /*1b460*/  MUFU.EX2 R167, R167 ;  /* 0x000000a700a77308 */ /* 0x000ee20000000800 */
[C---:B0-----:R-:W-:Y:S01]  /*1b470*/  FADD.FTZ R5, R154.reuse, R5 ;  /* 0x000000059a057221 */ /* 0x041fe20000010000 */
[----:B------:R-:W-:-:S06]  /*1b480*/  F2FP.F16.F32.PACK_AB R193, R154, R193 ;  /* 0x000000c19ac1723e */ /* 0x000fcc00000000ff */
[----:B------:R-:W0:Y:S01]  /*1b490*/  MUFU.EX2 R170, R170 ;  /* 0x000000aa00aa7308 */ /* 0x000e220000000800 */
[----:B-1----:R-:W-:Y:S01]  /*1b4a0*/  FADD.FTZ R153, R195, R5 ;  /* 0x00000005c3997221 */ /* 0x002fe20000010000 */
[----:B------:R-:W-:-:S04]  /*1b4b0*/  FADD.FTZ R5, R157, R155 ;  /* 0x0000009b9d057221 */ /* 0x000fc80000010000 */
[----:B------:R-:W-:Y:S01]  /*1b4c0*/  FADD.FTZ R5, R188, R5 ;  /* 0x00000005bc057221 */ /* 0x000fe20000010000 */
[C---:B------:R-:W-:Y:S01]  /*1b4d0*/  F2FP.F16.F32.PACK_AB R188, R158.reuse, R188 ;  /* 0x000000bc9ebc723e */ /* 0x040fe200000000ff */
[----:B------:R-:W1:Y:S01]  /*1b4e0*/  MUFU.EX2 R171, R171 ;  /* 0x000000ab00ab7308 */ /* 0x000e620000000800 */
[C---:B---3--:R-:W-:Y:S01]  /*1b4f0*/  FADD.FTZ R153, R167.reuse, R153 ;  /* 0x00000099a7997221 */ /* 0x048fe20000010000 */
[----:B------:R-:W-:Y:S01]  /*1b500*/  FADD.FTZ R5, R158, R5 ;  /* 0x000000059e057221 */ /* 0x000fe20000010000 */
[----:B------:R-:W-:-:S05]  /*1b510*/  F2FP.F16.F32.PACK_AB R195, R167, R195 ;  /* 0x000000c3a7c3723e */ /* 0x000fca00000000ff */
[----:B------:R-:W3:Y:S01]  /*1b520*/  MUFU.EX2 R190, R190 ;  /* 0x000000be00be7308 */ /* 0x000ee20000000800 */
[----:B0-----:R-:W-:-:S07]  /*1b530*/  FADD.FTZ R153, R170, R153 ;  /* 0x00000099aa997221 */ /* 0x001fce0000010000 */
[----:B------:R-:W0:Y:S01]  /*1b540*/  MUFU.EX2 R174, R174 ;  /* 0x000000ae00ae7308 */ /* 0x000e220000000800 */
[C---:B-1----:R-:W-:Y:S01]  /*1b550*/  FADD.FTZ R153, R171.reuse, R153 ;  /* 0x00000099ab997221 */ /* 0x042fe20000010000 */
[----:B------:R-:W-:-:S06]  /*1b560*/  F2FP.F16.F32.PACK_AB R189, R171, R170 ;  /* 0x000000aaabbd723e */ /* 0x000fcc00000000ff */
[----:B------:R-:W1:Y:S01]  /*1b570*/  MUFU.EX2 R159, R159 ;  /* 0x0000009f009f7308 */ /* 0x000e620000000800 */
[----:B---3--:R-:W-:-:S07]  /*1b580*/  FADD.FTZ R5, R190, R5 ;  /* 0x00000005be057221 */ /* 0x008fce0000010000 */
[----:B------:R-:W3:Y:S01]  /*1b590*/  MUFU.EX2 R175, R175 ;  /* 0x000000af00af7308 */ /* 0x000ee20000000800 */
[----:B0-----:R-:W-:-:S07]  /*1b5a0*/  FADD.FTZ R153, R174, R153 ;  /* 0x00000099ae997221 */ /* 0x001fce0000010000 */
[----:B------:R-:W0:Y:S01]  /*1b5b0*/  MUFU.EX2 R184, R184 ;  /* 0x000000b800b87308 */ /* 0x000e220000000800 */
[C---:B-1----:R-:W-:Y:S01]  /*1b5c0*/  FADD.FTZ R5, R159.reuse, R5 ;  /* 0x000000059f057221 */ /* 0x042fe20000010000 */
[----:B------:R-:W-:-:S06]  /*1b5d0*/  F2FP.F16.F32.PACK_AB R190, R159, R190 ;  /* 0x000000be9fbe723e */ /* 0x000fcc00000000ff */
[----:B------:R-:W1:Y:S01]  /*1b5e0*/  MUFU.EX2 R178, R178 ;  /* 0x000000b200b27308 */ /* 0x000e620000000800 */
[C---:B---3--:R-:W-:Y:S01]  /*1b5f0*/  FADD.FTZ R153, R175.reuse, R153 ;  /* 0x00000099af997221 */ /* 0x048fe20000010000 */
[----:B------:R-:W-:-:S06]  /*1b600*/  F2FP.F16.F32.PACK_AB R191, R175, R174 ;  /* 0x000000aeafbf723e */ /* 0x000fcc00000000ff */
[----:B------:R-:W3:Y:S01]  /*1b610*/  MUFU.EX2 R160, R160 ;  /* 0x000000a000a07308 */ /* 0x000ee20000000800 */
[----:B0-----:R-:W-:-:S07]  /*1b620*/  FADD.FTZ R5, R184, R5 ;  /* 0x00000005b8057221 */ /* 0x001fce0000010000 */
[----:B------:R-:W0:Y:S01]  /*1b630*/  MUFU.EX2 R179, R179 ;  /* 0x000000b300b37308 */ /* 0x000e220000000800 */
[----:B-1----:R-:W-:-:S07]  /*1b640*/  FADD.FTZ R153, R178, R153 ;  /* 0x00000099b2997221 */ /* 0x002fce0000010000 */
[----:B------:R-:W1:Y:S01]  /*1b650*/  MUFU.EX2 R186, R186 ;  /* 0x000000ba00ba7308 */ /* 0x000e620000000800 */
[C---:B---3--:R-:W-:Y:S01]  /*1b660*/  FADD.FTZ R5, R160.reuse, R5 ;  /* 0x00000005a0057221 */ /* 0x048fe20000010000 */
[----:B------:R-:W-:-:S06]  /*1b670*/  F2FP.F16.F32.PACK_AB R184, R160, R184 ;  /* 0x000000b8a0b8723e */ /* 0x000fcc00000000ff */
[----:B------:R-:W3:Y:S01]  /*1b680*/  MUFU.EX2 R180, R180 ;  /* 0x000000b400b47308 */ /* 0x000ee20000000800 */
[C---:B--2---:R-:W-:Y:S01]  /*1b690*/  ISETP.GT.AND P2, PT, R232.reuse, R187, PT ;  /* 0x000000bbe800720c */ /* 0x044fe20003f44270 */
[C---:B0-----:R-:W-:Y:S01]  /*1b6a0*/  FADD.FTZ R153, R179.reuse, R153 ;  /* 0x00000099b3997221 */ /* 0x041fe20000010000 */
[----:B------:R-:W-:Y:S02]  /*1b6b0*/  F2FP.F16.F32.PACK_AB R185, R179, R178 ;  /* 0x000000b2b3b9723e */ /* 0x000fe400000000ff */
[----:B------:R-:W-:-:S03]  /*1b6c0*/  IADD3 R232, R232, -0x1, RZ ;  /* 0xffffffffe8e87810 */ /* 0x000fc60007ffe0ff */
[----:B------:R-:W0:Y:S01]  /*1b6d0*/  MUFU.EX2 R161, R161 ;  /* 0x000000a100a17308 */ /* 0x000e220000000800 */
[----:B-1----:R-:W-:-:S07]  /*1b6e0*/  FADD.FTZ R5, R186, R5 ;  /* 0x00000005ba057221 */ /* 0x002fce0000010000 */
[----:B------:R-:W1:Y:S01]  /*1b6f0*/  MUFU.EX2 R164, R164 ;  /* 0x000000a400a47308 */ /* 0x000e620000000800 */
[----:B---3--:R-:W-:Y:S01]  /*1b700*/  FADD.FTZ R153, R180, R153 ;  /* 0x00000099b4997221 */ /* 0x008fe20000010000 */
[C---:B0-----:R-:W-:Y:S01]  /*1b710*/  FADD.FTZ R227, R161.reuse, R5 ;  /* 0x00000005a1e37221 */ /* 0x041fe20000010000 */
[----:B------:R-:W-:Y:S01]  /*1b720*/  F2FP.F16.F32.PACK_AB R186, R161, R186 ;  /* 0x000000baa1ba723e */ /* 0x000fe200000000ff */
[----:B------:R-:W-:Y:S02]  /*1b730*/  IMAD.MOV.U32 R5, RZ, RZ, R22 ;  /* 0x000000ffff057224 */ /* 0x000fe400078e0016 */
[C---:B-1----:R-:W-:Y:S01]  /*1b740*/  FADD.FTZ R226, R164.reuse, R153 ;  /* 0x00000099a4e27221 */ /* 0x042fe20000010000 */
[----:B------:R-:W-:Y:S01]  /*1b750*/  F2FP.F16.F32.PACK_AB R187, R164, R180 ;  /* 0x000000b4a4bb723e */ /* 0x000fe200000000ff */
[----:B------:R-:W-:Y:S06]  /*1b760*/  @P2 BRA `(.L_x_1777) ;  /* 0xffffffdc00042947 */ /* 0x000fec000383ffff */
[----:B------:R-:W-:Y:S05]  /*1b770*/  BSYNC B1 ;  /* 0x0000000000017941 */ /* 0x000fea0003800000 */
.L_x_1766:
[----:B------:R-:W-:-:S07]  /*1b780*/  IMAD.MOV.U32 R5, RZ, RZ, R232 ;  /* 0x000000ffff057224 */ /* 0x000fce00078e00e8 */
.L_x_1765:
[----:B------:R-:W-:Y:S05]  /*1b790*/  BSYNC B0 ;  /* 0x0000000000007941 */ /* 0x000fea0003800000 */
.L_x_1764:
[----:B------:R-:W2:Y:S01]  /*1b7a0*/  LDL R153, [R1+0x38] ;  /* 0x0000380001997983 */ /* 0x000ea20000100800 */
[----:B------:R-:W-:Y:S01]  /*1b7b0*/  BSSY B0, `(.L_x_1778) ;  /* 0x00002f4000007945 */ /* 0x000fe20003800000 */
[----:B--2---:R-:W-:-:S13]  /*1b7c0*/  ISETP.GE.AND P2, PT, R5, R153, PT ;  /* 0x000000990500720c */ /* 0x004fda0003f46270 */
[----:B------:R-:W-:Y:S05]  /*1b7d0*/  @!P2 BRA `(.L_x_1779) ;  /* 0x0000002c00c4a947 */ /* 0x000fea0003800000 */
[----:B------:R-:W-:Y:S01]  /*1b7e0*/  IMAD.MOV.U32 R228, RZ, RZ, R4 ;  /* 0x000000ffffe47224 */ /* 0x000fe200078e0004 */
[----:B------:R-:W-:Y:S01]  /*1b7f0*/  MOV R229, R3 ;  /* 0x0000000300e57202 */ /* 0x000fe20000000f00 */
[----:B------:R-:W-:Y:S02]  /*1b800*/  IMAD.MOV.U32 R232, RZ, RZ, R218 ;  /* 0x000000ffffe87224 */ /* 0x000fe400078e00da */
[----:B------:R-:W-:-:S07]  /*1b810*/  IMAD.MOV.U32 R231, RZ, RZ, R22 ;  /* 0x000000ffffe77224 */ /* 0x000fce00078e0016 */
.L_x_1798:
        /* <DEDUP_REMOVED lines=8> */
.L_x_1780:
[----:B------:R-:W-:Y:S01]  /*1b8a0*/  IMAD R2, R22, 0x8, R16 ;  /* 0x0000000816027824 */ /* 0x000fe200078e0210 */
[----:B------:R-:W-:-:S04]  /*1b8b0*/  SHF.L.U32 R3, R218, 0x1f, RZ ;  /* 0x0000001fda037819 */ /* 0x000fc800000006ff */
[----:B------:R0:W1:Y:S01]  /*1b8c0*/  SYNCS.PHASECHK.TRANS64.TRYWAIT P2, [R2+URZ+0x30830], R3 ;  /* 0x03083003020075a7 */ /* 0x000062000804017f */
[----:B------:R-:W-:Y:S05]  /*1b8d0*/  @!P0 BRA `(.L_x_1781) ;  /* 0x0000000000048947 */ /* 0x000fea0003800000 */
[----:B------:R-:W-:Y:S01]  /*1b8e0*/  BPT.TRAP 0x1 ;  /* 0x000000040000795c */ /* 0x000fe20000300000 */
.L_x_1781:
[----:B------:R-:W-:Y:S01]  /*1b8f0*/  IMAD R153, R22, 0x800, R237 ;  /* 0x0000080016997824 */ /* 0x000fe200078e02ed */
[----:B------:R-:W-:Y:S03]  /*1b900*/  BSSY B1, `(.L_x_1782) ;  /* 0x0000006000017945 */ /* 0x000fe60003800000 */
[C---:B------:R-:W-:Y:S01]  /*1b910*/  VIADD R156, R153.reuse, 0x4 ;  /* 0x00000004999c7836 */ /* 0x040fe20000000000 */
[----:B------:R-:W-:Y:S01]  /*1b920*/  IADD3 R154, R153, 0x2, RZ ;  /* 0x00000002999a7810 */ /* 0x000fe20007ffe0ff */
[----:B-1----:R-:W-:Y:S06]  /*1b930*/  @P2 BRA `(.L_x_1783) ;  /* 0x0000000000082947 */ /* 0x002fec0003800000 */
[----:B------:R-:W1:Y:S02]  /*1b940*/  SYNCS.PHASECHK.TRANS64.TRYWAIT P2, [R2+URZ+0x30830], R3 ;  /* 0x03083003020075a7 */ /* 0x000e64000804017f */
[----:B-1----:R-:W-:Y:S05]  /*1b950*/  @!P2 BRA `(.L_x_1784) ;  /* 0x0000014000a0a947 */ /* 0x002fea0003800000 */
.L_x_1783:
[----:B------:R-:W-:Y:S05]  /*1b960*/  BSYNC B1 ;  /* 0x0000000000017941 */ /* 0x000fea0003800000 */
.L_x_1782:
        /* <DEDUP_REMOVED lines=9> */
[C---:B------:R-:W-:Y:S01]  /*1ba00*/  VIADD R158, R153.reuse, 0x204 ;  /* 0x00000204999e7836 */ /* 0x040fe20000000000 */
[----:B------:R-:W-:Y:S01]  /*1ba10*/  R2UR UR6, R2 ;  /* 0x00000000020672ca */ /* 0x000fe200000e0000 */
[C---:B------:R-:W-:Y:S01]  /*1ba20*/  VIADD R2, R153.reuse, 0x6 ;  /* 0x0000000699027836 */ /* 0x040fe20000000000 */
[----:B------:R-:W-:Y:S01]  /*1ba30*/  R2UR UR14, R154 ;  /* 0x000000009a0e72ca */ /* 0x000fe200000e0000 */
[----:B------:R-:W-:Y:S01]  /*1ba40*/  VIADD R154, R153, 0x206 ;  /* 0x00000206999a7836 */ /* 0x000fe20000000000 */
[----:B------:R-:W-:Y:S01]  /*1ba50*/  R2UR UR11, R3 ;  /* 0x00000000030b72ca */ /* 0x000fe200000e0000 */
[----:B------:R-:W-:Y:S01]  /*1ba60*/  VIADD R156, R153, 0x202 ;  /* 0x00000202999c7836 */ /* 0x000fe20000000000 */
[----:B------:R-:W-:Y:S01]  /*1ba70*/  R2UR UR10, R2 ;  /* 0x00000000020a72ca */ /* 0x000fe200000e0000 */
[----:B------:R-:W-:Y:S01]  /*1ba80*/  IMAD.MOV.U32 R157, RZ, RZ, 0x40000040 ;  /* 0x40000040ff9d7424 */ /* 0x000fe200078e00ff */
[----:B------:R-:W-:Y:S01]  /*1ba90*/  R2UR UR5, R155 ;  /* 0x000000009b0572ca */ /* 0x000fe200000e0000 */
[----:B------:R-:W-:Y:S01]  /*1baa0*/  IMAD.MOV.U32 R159, RZ, RZ, 0x40000040 ;  /* 0x40000040ff9f7424 */ /* 0x000fe200078e00ff */
[----:B------:R-:W-:Y:S01]  /*1bab0*/  R2UR UR22, R158 ;  /* 0x000000009e1672ca */ /* 0x000fe200000e0000 */
[C---:B------:R-:W-:Y:S01]  /*1bac0*/  VIADD R158, R153.reuse, 0x400 ;  /* 0x00000400999e7836 */ /* 0x040fe20000000000 */
[----:B------:R-:W-:Y:S01]  /*1bad0*/  R2UR UR26, R154 ;  /* 0x000000009a1a72ca */ /* 0x000fe200000e0000 */
[C---:B------:R-:W-:Y:S01]  /*1bae0*/  VIADD R154, R153.reuse, 0x404 ;  /* 0x00000404999a7836 */ /* 0x040fe20000000000 */
[----:B------:R-:W-:Y:S01]  /*1baf0*/  R2UR UR18, R156 ;  /* 0x000000009c1272ca */ /* 0x000fe200000e0000 */
[-C--:B------:R-:W-:Y:S01]  /*1bb00*/  FMUL.FTZ R28, R28, R152.reuse ;  /* 0x000000981c1c7220 */ /* 0x080fe20000410000 */
[----:B------:R-:W-:Y:S01]  /*1bb10*/  R2UR UR30, R158 ;  /* 0x000000009e1e72ca */ /* 0x000fe200000e0000 */
[C---:B------:R-:W-:Y:S01]  /*1bb20*/  VIADD R158, R153.reuse, 0x406 ;  /* 0x00000406999e7836 */ /* 0x040fe20000000000 */
        /* <DEDUP_REMOVED lines=241> */
.L_x_1785:
[----:B------:R-:W-:Y:S02]  /*1ca40*/  SHF.L.U32 R2, R232, 0x1f, RZ ;  /* 0x0000001fe8027819 */ /* 0x000fe400000006ff */
[----:B------:R-:W-:-:S04]  /*1ca50*/  LEA R0, R231, R16, 0x3 ;  /* 0x00000010e7007211 */ /* 0x000fc800078e18ff */
[----:B------:R0:W1:Y:S01]  /*1ca60*/  SYNCS.PHASECHK.TRANS64.TRYWAIT P2, [R0+URZ+0x30850], R2 ;  /* 0x03085002000075a7 */ /* 0x000062000804017f */
[----:B------:R-:W-:Y:S05]  /*1ca70*/  @!P0 BRA `(.L_x_1786) ;  /* 0x0000000000048947 */ /* 0x000fea0003800000 */
[----:B------:R-:W-:Y:S01]  /*1ca80*/  BPT.TRAP 0x1 ;  /* 0x000000040000795c */ /* 0x000fe20000300000 */
.L_x_1786:
[----:B------:R-:W-:Y:S04]  /*1ca90*/  BSSY B1, `(.L_x_1787) ;  /* 0x0000004000017945 */ /* 0x000fe80003800000 */
[----:B-1----:R-:W-:Y:S05]  /*1caa0*/  @P2 BRA `(.L_x_1788) ;  /* 0x0000000000082947 */ /* 0x002fea0003800000 */
[----:B------:R-:W1:Y:S02]  /*1cab0*/  SYNCS.PHASECHK.TRANS64.TRYWAIT P2, [R0+URZ+0x30850], R2 ;  /* 0x03085002000075a7 */ /* 0x000e64000804017f */
[----:B-1----:R-:W-:Y:S05]  /*1cac0*/  @!P2 BRA `(.L_x_1789) ;  /* 0x000001300058a947 */ /* 0x002fea0003800000 */
.L_x_1788:
[----:B------:R-:W-:Y:S05]  /*1cad0*/  BSYNC B1 ;  /* 0x0000000000017941 */ /* 0x000fea0003800000 */
.L_x_1787:
[----:B01----:R-:W-:Y:S01]  /*1cae0*/  VIADD R2, R16, 0x400 ;  /* 0x0000040010027836 */ /* 0x003fe20000000000 */
[----:B------:R-:W2:Y:S01]  /*1caf0*/  LDL R232, [R1+0x8] ;  /* 0x0000080001e87983 */ /* 0x000ea20000100800 */
[----:B------:R-:W-:Y:S01]  /*1cb00*/  IMAD.MOV.U32 R3, RZ, RZ, 0x40000040 ;  /* 0x40000040ff037424 */ /* 0x000fe200078e00ff */
[----:B------:R-:W-:Y:S01]  /*1cb10*/  WARPGROUP.ARRIVE ;  /* 0x00000000000079c5 */ /* 0x000fe20000000000 */
[----:B------:R-:W-:Y:S01]  /*1cb20*/  ULDC UR5, c[0x0][0x9d8] ;  /* 0x0002760000057ab9 */ /* 0x000fe20000000800 */
[----:B------:R-:W-:-:S04]  /*1cb30*/  SHF.R.U32.HI R2, RZ, 0x4, R2 ;  /* 0x00000004ff027819 */ /* 0x000fc80000011602 */
[----:B------:R-:W-:-:S04]  /*1cb40*/  LOP3.LUT R2, R2, 0x3fff, RZ, 0xc0, !PT ;  /* 0x00003fff02027812 */ /* 0x000fc800078ec0ff */
[----:B------:R-:W-:-:S05]  /*1cb50*/  LOP3.LUT R2, R2, 0x2000000, RZ, 0xfc, !PT ;  /* 0x0200000002027812 */ /* 0x000fca00078efcff */
[----:B------:R-:W-:Y:S01]  /*1cb60*/  IMAD R2, R231, 0x800, R2 ;  /* 0x00000800e7027824 */ /* 0x000fe200078e0202 */
[----:B------:R-:W-:Y:S01]  /*1cb70*/  R2UR UR7, R3 ;  /* 0x00000000030772ca */ /* 0x000fe200000e0000 */
[----:B------:R-:W3:Y:S03]  /*1cb80*/  LDL R231, [R1+0x14] ;  /* 0x0000140001e77983 */ /* 0x000ee60000100800 */
[----:B------:R-:W-:-:S13]  /*1cb90*/  R2UR UR6, R2 ;  /* 0x00000000020672ca */ /* 0x000fda00000e0000 */
[----:B------:R-:W-:Y:S01]  /*1cba0*/  HGMMA.64x256x16.F32 R24, R196, gdesc[UR4].tnspB, R24, gsb0 ;  /* 0x43e00004c4187df0 */ /* 0x000fe20008000818 */
[----:B--2---:R-:W-:Y:S02]  /*1cbb0*/  R2UR UR4, R232 ;  /* 0x00000000e80472ca */ /* 0x004fe400000e0000 */
[----:B------:R-:W3:Y:S01]  /*1cbc0*/  LDL R232, [R1+0x34] ;  /* 0x0000340001e87983 */ /* 0x000ee20000100800 */
[----:B------:R-:W-:Y:S02]  /*1cbd0*/  WARPGROUP.DEPBAR.LE gsb0, 0x0 ;  /* 0x00008000000079c5 */ /* 0x000fe40000010000 */
[----:B------:R-:W-:Y:S02]  /*1cbe0*/  VIADD R196, R2, 0x80 ;  /* 0x0000008002c47836 */ /* 0x000fe40000000000 */
[----:B------:R-:W-:-:S03]  /*1cbf0*/  IMAD.MOV.U32 R197, RZ, RZ, 0x40000040 ;  /* 0x40000040ffc57424 */ /* 0x000fc600078e00ff */
[----:B------:R-:W-:Y:S02]  /*1cc00*/  R2UR UR6, R196 ;  /* 0x00000000c40672ca */ /* 0x000fe400000e0000 */
[----:B------:R-:W-:Y:S01]  /*1cc10*/  R2UR UR7, R197 ;  /* 0x00000000c50772ca */ /* 0x000fe200000e0000 */
[----:B------:R-:W-:-:S14]  /*1cc20*/  WARPGROUP.ARRIVE ;  /* 0x00000000000079c5 */ /* 0x000fdc0000000000 */
[----:B------:R-:W-:Y:S01]  /*1cc30*/  HGMMA.64x256x16.F32 R24, R192, gdesc[UR4].tnspB, R24, gsb0 ;  /* 0x43e00004c0187df0 */ /* 0x000fe20008000818 */
[----:B------:R-:W-:Y:S02]  /*1cc40*/  IMAD.MOV.U32 R3, RZ, RZ, 0x40000040 ;  /* 0x40000040ff037424 */ /* 0x000fe400078e00ff */
[----:B------:R-:W-:Y:S02]  /*1cc50*/  WARPGROUP.DEPBAR.LE gsb0, 0x0 ;  /* 0x00008000000079c5 */ /* 0x000fe40000010000 */
[----:B------:R-:W-:Y:S01]  /*1cc60*/  VIADD R192, R2, 0x100 ;  /* 0x0000010002c07836 */ /* 0x000fe20000000000 */
[----:B------:R-:W-:-:S04]  /*1cc70*/  MOV R193, 0x40000040 ;  /* 0x4000004000c17802 */ /* 0x000fc80000000f00 */
[----:B------:R-:W-:Y:S02]  /*1cc80*/  R2UR UR6, R192 ;  /* 0x00000000c00672ca */ /* 0x000fe400000e0000 */
[----:B------:R-:W-:Y:S01]  /*1cc90*/  R2UR UR7, R193 ;  /* 0x00000000c10772ca */ /* 0x000fe200000e0000 */
[----:B------:R-:W-:-:S15]  /*1cca0*/  WARPGROUP.ARRIVE ;  /* 0x00000000000079c5 */ /* 0x000fde0000000000 */
[----:B------:R-:W-:Y:S01]  /*1ccb0*/  HGMMA.64x256x16.F32 R24, R188, gdesc[UR4].tnspB, R24, gsb0 ;  /* 0x43e00004bc187df0 */ /* 0x000fe20008000818 */
[----:B------:R-:W-:Y:S01]  /*1ccc0*/  VIADD R2, R2, 0x180 ;  /* 0x0000018002027836 */ /* 0x000fe20000000000 */
[----:B------:R-:W-:Y:S02]  /*1ccd0*/  R2UR UR7, R3 ;  /* 0x00000000030772ca */ /* 0x000fe400000e0000 */
[----:B------:R-:W0:Y:S02]  /*1cce0*/  @P5 LDC R3, c[0x0][0x450] ;  /* 0x00011400ff035b82 */ /* 0x000e240000000800 */
[----:B------:R-:W-:-:S06]  /*1ccf0*/  R2UR UR6, R2 ;  /* 0x00000000020672ca */ /* 0x000fcc00000e0000 */
[----:B------:R-:W1:Y:S01]  /*1cd00*/  @P5 LDC R2, c[0x0][0x44c] ;  /* 0x00011300ff025b82 */ /* 0x000e620000000800 */
[----:B------:R-:W-:-:S04]  /*1cd10*/  @!P1 IMAD R4, R4, 0x8, R16 ;  /* 0x0000000804049824 */ /* 0x000fc800078e0210 */
[----:B------:R-:W-:Y:S02]  /*1cd20*/  @!P1 VIADD R4, R4, 0x30840 ;  /* 0x0003084004049836 */ /* 0x000fe40000000000 */
[----:B------:R-:W-:Y:S01]  /*1cd30*/  FMUL.FTZ R182, R182, UR5 ;  /* 0x00000005b6b67c20 */ /* 0x000fe20008410000 */
[----:B------:R-:W-:Y:S02]  /*1cd40*/  FMUL.FTZ R157, R157, UR5 ;  /* 0x000000059d9d7c20 */ /* 0x000fe40008410000 */
[----:B------:R-:W-:Y:S01]  /*1cd50*/  @!P1 PRMT R4, RZ, 0x654, R4 ;  /* 0x00000654ff049816 */ /* 0x000fe20000000004 */
[----:B------:R-:W-:-:S03]  /*1cd60*/  FMUL.FTZ R173, R173, UR5 ;  /* 0x00000005adad7c20 */ /* 0x000fc60008410000 */
[----:B------:R-:W2:Y:S08]  /*1cd70*/  MUFU.TANH R157, R157 ;  /* 0x0000009d009d7308 */ /* 0x000eb00000002400 */
[----:B------:R-:W4:Y:S01]  /*1cd80*/  MUFU.TANH R173, R173 ;  /* 0x000000ad00ad7308 */ /* 0x000f220000002400 */
[----:B------:R-:W-:Y:S02]  /*1cd90*/  WARPGROUP.DEPBAR.LE gsb0, 0x0 ;  /* 0x00008000000079c5 */ /* 0x000fe40000010000 */
[----:B------:R-:W-:-:S06]  /*1cda0*/  WARPGROUP.ARRIVE ;  /* 0x00000000000079c5 */ /* 0x000fcc0000000000 */
[----:B------:R-:W-:Y:S01]  /*1cdb0*/  HGMMA.64x256x16.F32 R24, R184, gdesc[UR4].tnspB, R24, gsb0 ;  /* 0x43e00004b8187df0 */ /* 0x000fe20008000818 */
[----:B------:R-:W-:Y:S01]  /*1cdc0*/  FMUL.FTZ R188, R169, UR5 ;  /* 0x00000005a9bc7c20 */ /* 0x000fe20008410000 */
[----:B------:R-:W-:Y:S01]  /*1cdd0*/  FMUL.FTZ R169, R175, UR5 ;  /* 0x00000005afa97c20 */ /* 0x000fe20008410000 */
[----:B------:R-:W-:Y:S01]  /*1cde0*/  FMUL.FTZ R175, R177, UR5 ;  /* 0x00000005b1af7c20 */ /* 0x000fe20008410000 */
[----:B------:R-:W-:-:S03]  /*1cdf0*/  SHF.L.U32 R177, R5, 0x6, RZ ;  /* 0x0000000605b17819 */ /* 0x000fc600000006ff */
[----:B------:R-:W0:Y:S08]  /*1ce00*/  MUFU.TANH R188, R188 ;  /* 0x000000bc00bc7308 */ /* 0x000e300000002400 */
[----:B------:R-:W0:Y:S08]  /*1ce10*/  MUFU.TANH R169, R169 ;  /* 0x000000a900a97308 */ /* 0x000e300000002400 */
[----:B------:R-:W0:Y:S01]  /*1ce20*/  MUFU.TANH R175, R175 ;  /* 0x000000af00af7308 */ /* 0x000e220000002400 */
[----:B------:R-:W-:-:S02]  /*1ce30*/  WARPGROUP.DEPBAR.LE gsb0, 0x0 ;  /* 0x00008000000079c5 */ /* 0x000fc40000010000 */
[----:B---3--:R-:W-:Y:S02]  /*1ce40*/  IMAD.IADD R184, R232, 0x1, R231 ;  /* 0x00000001e8b87824 */ /* 0x008fe400078e02e7 */
[----:B------:R-:W-:Y:S01]  /*1ce50*/  FMUL.FTZ R186, R161, UR5 ;  /* 0x00000005a1ba7c20 */ /* 0x000fe20008410000 */
[----:B------:R-:W-:Y:S01]  /*1ce60*/  FMUL.FTZ R187, R165, UR5 ;  /* 0x00000005a5bb7c20 */ /* 0x000fe20008410000 */
[----:B------:R3:W-:Y:S01]  /*1ce70*/  @!P1 SYNCS.ARRIVE.TRANS64.RED.A1T0 RZ, [R4+URZ], RZ ;  /* 0x000000ff04ff99a7 */ /* 0x0007e2000810043f */
[----:B-1----:R-:W-:-:S04]  /*1ce80*/  @P5 IMAD.HI.U32 R185, R184, R2, RZ ;  /* 0x00000002b8b95227 */ /* 0x002fc800078e00ff */
[----:B------:R-:W-:Y:S01]  /*1ce90*/  IMAD.MOV.U32 R2, RZ, RZ, R184 ;  /* 0x000000ffff027224 */ /* 0x000fe200078e00b8 */
[----:B0-----:R-:W-:Y:S01]  /*1cea0*/  @P5 SHF.R.U32.HI R2, RZ, R3, R185 ;  /* 0x00000003ff025219 */ /* 0x001fe200000116b9 */
        /* <DEDUP_REMOVED lines=25> */
[----:B---3--:R1:W3:Y:S01]  /*1d040*/  MUFU.TANH R4, R182 ;  /* 0x000000b600047308 */ /* 0x0082e20000002400 */
[----:B------:R-:W-:Y:S01]  /*1d050*/  ULDC UR5, c[0x0][0x9e0] ;  /* 0x0002780000057ab9 */ /* 0x000fe20000000800 */
[----:B-1----:R-:W-:-:S06]  /*1d060*/  IADD3 R182, -R230, 0x1, -R177 ;  /* 0x00000001e6b67810 */ /* 0x002fcc0007ffe9b1 */
[----:B------:R-:W1:Y:S01]  /*1d070*/  MUFU.TANH R3, R3 ;  /* 0x0000000300037308 */ /* 0x000e620000002400 */
[----:B------:R-:W-:-:S07]  /*1d080*/  IADD3 R182, -R219, R182, R220 ;  /* 0x000000b6dbb67210 */ /* 0x000fce0007ffe1dc */
[----:B------:R-:W0:Y:S01]  /*1d090*/  MUFU.TANH R184, R184 ;  /* 0x000000b800b87308 */ /* 0x000e220000002400 */
[----:B------:R-:W-:-:S07]  /*1d0a0*/  VIADD R183, R182, UR5 ;  /* 0x00000005b6b77c36 */ /* 0x000fce0008000000 */
        /* <DEDUP_REMOVED lines=22> */
[----:B------:R-:W1:Y:S08]  /*1d210*/  MUFU.TANH R179, R179 ;  /* 0x000000b300b37308 */ /* 0x000e700000002400 */
[----:B------:R-:W1:Y:S01]  /*1d220*/  MUFU.TANH R176, R176 ;  /* 0x000000b000b07308 */ /* 0x000e620000002400 */
[----:B------:R-:W-:-:S02]  /*1d230*/  VIADD R182, R182, UR4 ;  /* 0x00000004b6b67c36 */ /* 0x000fc40008000000 */
[--C-:B0-----:R-:W-:Y:S02]  /*1d240*/  IMAD.IADD R181, R183, 0x1, R189.reuse ;  /* 0x00000001b7b57824 */ /* 0x101fe400078e02bd */
[----:B------:R-:W-:Y:S01]  /*1d250*/  IMAD.IADD R180, R182, 0x1, R189 ;  /* 0x00000001b6b47824 */ /* 0x000fe200078e02bd */
[----:B--234-:R-:W-:Y:S06]  /*1d260*/  @!P6 BRA `(.L_x_1790) ;  /* 0x000000000060e947 */ /* 0x01cfec0003800000 */
        /* <DEDUP_REMOVED lines=13> */
.L_x_1792:
[----:B------:R-:W-:Y:S02]  /*1d340*/  ULDC UR4, c[0x0][0x9e4] ;  /* 0x0002790000047ab9 */ /* 0x000fe40000000800 */
[----:B------:R-:W-:-:S05]  /*1d350*/  IMAD.U32 R190, RZ, RZ, UR4 ;  /* 0x00000004ffbe7e24 */ /* 0x000fca000f8e00ff */
[----:B------:R-:W-:-:S13]  /*1d360*/  ISETP.NE.AND P2, PT, R190, 0x1, PT ;  /* 0x00000001be00780c */ /* 0x000fda0003f45270 */
[----:B------:R-:W0:Y:S02]  /*1d370*/  @P2 LDC.64 R158, c[0x0][0x9e8] ;  /* 0x00027a00ff9e2b82 */ /* 0x000e240000000a00 */
[----:B0-----:R-:W-:-:S05]  /*1d380*/  @P2 IMAD.HI.U32 R158, R189, R158, RZ ;  /* 0x0000009ebd9e2227 */ /* 0x001fca00078e00ff */
[----:B------:R-:W-:-:S07]  /*1d390*/  @P2 SHF.R.U32.HI R189, RZ, R159, R158 ;  /* 0x0000009fffbd2219 */ /* 0x000fce000001169e */
.L_x_1793:
[----:B------:R-:W-:Y:S05]  /*1d3a0*/  BSYNC B1 ;  /* 0x0000000000017941 */ /* 0x000fea0003800000 */
.L_x_1791:
[----:B------:R-:W-:-:S05]  /*1d3b0*/  IMAD R189, R189, R190, -R177 ;  /* 0x000000bebdbd7224 */ /* 0x000fca00078e0ab1 */
[----:B------:R-:W-:-:S04]  /*1d3c0*/  IADD3 R189, -R230, R189, RZ ;  /* 0x000000bde6bd7210 */ /* 0x000fc80007ffe1ff */
[----:B------:R-:W-:Y:S02]  /*1d3d0*/  VIMNMX R180, R180, R189, !PT ;  /* 0x000000bdb4b47248 */ /* 0x000fe40007fe0100 */
[----:B------:R-:W-:-:S07]  /*1d3e0*/  VIADDMNMX R181, R189, R190, R181, PT ;  /* 0x000000bebdb57246 */ /* 0x000fce00038001b5 */
.L_x_1790:
[----:B------:R-:W-:Y:S01]  /*1d3f0*/  ISETP.GT.AND P2, PT, R5, -0x1, PT ;  /* 0xffffffff0500780c */ /* 0x000fe20003f44270 */
[----:B------:R-:W0:Y:S03]  /*1d400*/  SHFL.IDX PT, R2, R2, 0x1, 0x1c1f ;  /* 0x003c1f0002027f89 */ /* 0x000e2600000e0000 */
[C---:B------:R-:W-:Y:S02]  /*1d410*/  ISETP.GT.AND P4, PT, R180.reuse, RZ, P2 ;  /* 0x000000ffb400720c */ /* 0x040fe40001784270 */
[----:B------:R-:W-:Y:S02]  /*1d420*/  ISETP.GT.AND P3, PT, R180, 0x1, P2 ;  /* 0x00000001b400780c */ /* 0x000fe40001764270 */
[C---:B------:R-:W-:Y:S02]  /*1d430*/  ISETP.LT.OR P4, PT, R181.reuse, 0x1, P4 ;  /* 0x00000001b500780c */ /* 0x040fe40002781670 */
[----:B------:R-:W-:-:S02]  /*1d440*/  ISETP.LT.OR P3, PT, R181, 0x2, P3 ;  /* 0x00000002b500780c */ /* 0x000fc40001f61670 */
[----:B-1----:R-:W-:Y:S02]  /*1d450*/  FSEL R158, R3, -INF , !P4 ;  /* 0xff800000039e7808 */ /* 0x002fe40006000000 */
[----:B------:R-:W-:Y:S02]  /*1d460*/  FSEL R184, R184, -INF , !P3 ;  /* 0xff800000b8b87808 */ /* 0x000fe40005800000 */
[C---:B------:R-:W-:Y:S02]  /*1d470*/  ISETP.GT.AND P4, PT, R180.reuse, 0x8, P2 ;  /* 0x00000008b400780c */ /* 0x040fe40001784270 */
[----:B------:R-:W-:Y:S02]  /*1d480*/  ISETP.GT.AND P3, PT, R180, 0x9, P2 ;  /* 0x00000009b400780c */ /* 0x000fe40001764270 */
[C---:B------:R-:W-:Y:S02]  /*1d490*/  ISETP.LT.OR P4, PT, R181.reuse, 0x9, P4 ;  /* 0x00000009b500780c */ /* 0x040fe40002781670 */
[----:B------:R-:W-:-:S02]  /*1d4a0*/  ISETP.LT.OR P3, PT, R181, 0xa, P3 ;  /* 0x0000000ab500780c */ /* 0x000fc40001f61670 */
[----:B------:R-:W-:Y:S01]  /*1d4b0*/  FSEL R155, R155, -INF , !P4 ;  /* 0xff8000009b9b7808 */ /* 0x000fe20006000000 */
[--C-:B0-----:R-:W-:Y:S01]  /*1d4c0*/  IMAD.IADD R183, R183, 0x1, R2.reuse ;  /* 0x00000001b7b77824 */ /* 0x101fe200078e0202 */
[----:B------:R-:W-:Y:S01]  /*1d4d0*/  FSEL R157, R157, -INF , !P3 ;  /* 0xff8000009d9d7808 */ /* 0x000fe20005800000 */
[----:B------:R-:W-:Y:S01]  /*1d4e0*/  IMAD.IADD R182, R182, 0x1, R2 ;  /* 0x00000001b6b67824 */ /* 0x000fe200078e0202 */
        /* <DEDUP_REMOVED lines=35> */
[----:B------:R-:W-:Y:S01]  /*1d720*/  FSEL R179, R179, -INF , !P3 ;  /* 0xff800000b3b37808 */ /* 0x000fe20005800000 */
[----:B------:R-:W-:Y:S08]  /*1d730*/  @!P6 BRA `(.L_x_1794) ;  /* 0x000000000060e947 */ /* 0x000ff00003800000 */
        /* <DEDUP_REMOVED lines=13> */
.L_x_1796:
[----:B------:R-:W-:Y:S02]  /*1d810*/  ULDC UR4, c[0x0][0x9e4] ;  /* 0x0002790000047ab9 */ /* 0x000fe40000000800 */
[----:B------:R-:W-:-:S05]  /*1d820*/  IMAD.U32 R180, RZ, RZ, UR4 ;  /* 0x00000004ffb47e24 */ /* 0x000fca000f8e00ff */
[----:B------:R-:W-:-:S13]  /*1d830*/  ISETP.NE.AND P3, PT, R180, 0x1, PT ;  /* 0x00000001b400780c */ /* 0x000fda0003f65270 */
[----:B------:R-:W0:Y:S02]  /*1d840*/  @P3 LDC.64 R2, c[0x0][0x9e8] ;  /* 0x00027a00ff023b82 */ /* 0x000e240000000a00 */
[----:B0-----:R-:W-:-:S05]  /*1d850*/  @P3 IMAD.HI.U32 R2, R159, R2, RZ ;  /* 0x000000029f023227 */ /* 0x001fca00078e00ff */
[----:B------:R-:W-:-:S07]  /*1d860*/  @P3 SHF.R.U32.HI R159, RZ, R3, R2 ;  /* 0x00000003ff9f3219 */ /* 0x000fce0000011602 */
.L_x_1797:
[----:B------:R-:W-:Y:S05]  /*1d870*/  BSYNC B1 ;  /* 0x0000000000017941 */ /* 0x000fea0003800000 */
.L_x_1795:
[----:B------:R-:W-:-:S04]  /*1d880*/  IMAD R159, R159, R180, -R177 ;  /* 0x000000b49f9f7224 */ /* 0x000fc800078e0ab1 */
[----:B------:R-:W-:-:S05]  /*1d890*/  IMAD.IADD R159, R159, 0x1, -R230 ;  /* 0x000000019f9f7824 */ /* 0x000fca00078e0ae6 */
[----:B------:R-:W-:Y:S02]  /*1d8a0*/  VIMNMX R182, R182, R159, !PT ;  /* 0x0000009fb6b67248 */ /* 0x000fe40007fe0100 */
[----:B------:R-:W-:-:S07]  /*1d8b0*/  VIADDMNMX R183, R159, R180, R183, PT ;  /* 0x000000b49fb77246 */ /* 0x000fce00038001b7 */
.L_x_1794:
[----:B------:R-:W-:Y:S01]  /*1d8c0*/  @!P1 VIADD R0, R0, 0x30860 ;  /* 0x0003086000009836 */ /* 0x000fe20000000000 */
[----:B------:R-:W2:Y:S01]  /*1d8d0*/  LDL R181, [R1+0x38] ;  /* 0x0000380001b57983 */ /* 0x000ea20000100800 */
[----:B------:R-:W-:Y:S01]  /*1d8e0*/  ISETP.GT.AND P3, PT, R182, 0x1, P2 ;  /* 0x00000001b600780c */ /* 0x000fe20001764270 */
[----:B------:R-:W-:Y:S01]  /*1d8f0*/  ULDC UR4, c[0x0][0x988] ;  /* 0x0002620000047ab9 */ /* 0x000fe20000000800 */
[----:B------:R-:W-:Y:S01]  /*1d900*/  IMAD.MOV.U32 R232, RZ, RZ, R218 ;  /* 0x000000ffffe87224 */ /* 0x000fe200078e00da */
[----:B------:R-:W-:Y:S01]  /*1d910*/  @!P1 PRMT R0, RZ, 0x654, R0 ;  /* 0x00000654ff009816 */ /* 0x000fe20000000000 */
[----:B------:R-:W-:Y:S01]  /*1d920*/  IMAD.MOV.U32 R231, RZ, RZ, R22 ;  /* 0x000000ffffe77224 */ /* 0x000fe200078e0016 */
        /* <DEDUP_REMOVED lines=42> */
[----:B0-----:R-:W-:-:S05]  /*1dbd0*/  FMNMX.FTZ R2, R0, R2, !PT ;  /* 0x0000000200027209 */ /* 0x001fca0007810000 */
[----:B------:R-:W0:Y:S02]  /*1dbe0*/  SHFL.BFLY PT, R3, R2, 0x1, 0x1f ;  /* 0x0c201f0002037f89 */ /* 0x000e2400000e0000 */
[----:B0-----:R-:W-:Y:S02]  /*1dbf0*/  FMNMX.FTZ R3, R2, R3, !PT ;  /* 0x0000000302037209 */ /* 0x001fe40007810000 */
[----:B------:R-:W-:Y:S02]  /*1dc00*/  MOV R2, UR4 ;  /* 0x0000000400027c02 */ /* 0x000fe40008000f00 */
[----:B------:R-:W-:-:S03]  /*1dc10*/  FSETP.NEU.FTZ.AND P4, PT, R3, -INF , PT ;  /* 0xff8000000300780b */ /* 0x000fc60003f9d000 */
[C---:B------:R-:W-:Y:S01]  /*1dc20*/  FMUL.FTZ R159, R3.reuse, R2 ;  /* 0x00000002039f7220 */ /* 0x040fe20000410000 */
[----:B------:R-:W-:-:S04]  /*1dc30*/  FSEL R0, R3, RZ, P4 ;  /* 0x000000ff03007208 */ /* 0x000fc80002000000 */
[----:B------:R-:W-:Y:S01]  /*1dc40*/  FSEL R159, R159, RZ, P4 ;  /* 0x000000ff9f9f7208 */ /* 0x000fe20002000000 */
[----:B------:R-:W-:Y:S01]  /*1dc50*/  FADD.FTZ R0, -R0, R229 ;  /* 0x000000e500007221 */ /* 0x000fe20000010100 */
[----:B------:R-:W-:Y:S01]  /*1dc60*/  ISETP.GT.AND P4, PT, R182, 0x8, P2 ;  /* 0x00000008b600780c */ /* 0x000fe20001784270 */
[----:B------:R-:W-:Y:S02]  /*1dc70*/  IMAD.MOV.U32 R229, RZ, RZ, R3 ;  /* 0x000000ffffe57224 */ /* 0x000fe400078e0003 */
[-CC-:B------:R-:W-:Y:S01]  /*1dc80*/  FFMA.FTZ R158, R158, R2.reuse, -R159.reuse ;  /* 0x000000029e9e7223 */ /* 0x180fe2000001089f */
[----:B------:R-:W-:Y:S01]  /*1dc90*/  ISETP.LT.OR P4, PT, R183, 0x9, P4 ;  /* 0x00000009b700780c */ /* 0x000fe20002781670 */
[-CC-:B------:R-:W-:Y:S01]  /*1dca0*/  FFMA.FTZ R184, R184, R2.reuse, -R159.reuse ;  /* 0x00000002b8b87223 */ /* 0x180fe2000001089f */
[-CC-:B------:R-:W-:Y:S01]  /*1dcb0*/  FFMA.FTZ R155, R155, R2.reuse, -R159.reuse ;  /* 0x000000029b9b7223 */ /* 0x180fe2000001089f */
        /* <DEDUP_REMOVED lines=24> */
[----:B------:R-:W-:Y:S01]  /*1de40*/  FFMA.FTZ R159, R179, R2, -R159 ;  /* 0x00000002b39f7223 */ /* 0x000fe2000001089f */
[----:B------:R-:W-:Y:S01]  /*1de50*/  FMNMX.FTZ R152, R162, R152, !PT ;  /* 0x00000098a2987209 */ /* 0x000fe20007810000 */
[----:B------:R-:W-:Y:S01]  /*1de60*/  FMUL.FTZ R180, R0, R2 ;  /* 0x0000000200b47220 */ /* 0x000fe20000410000 */
[----:B------:R-:W-:Y:S01]  /*1de70*/  ISETP.LT.OR P4, PT, R183, 0x21, P4 ;  /* 0x00000021b700780c */ /* 0x000fe20002781670 */
[----:B------:R-:W-:Y:S01]  /*1de80*/  MUFU.EX2 R158, R158 ;  /* 0x0000009e009e7308 */ /* 0x000fe20000000800 */
[----:B------:R-:W-:-:S02]  /*1de90*/  FMNMX.FTZ R152, R164, R152, !PT ;  /* 0x00000098a4987209 */ /* 0x000fc40007810000 */
[----:B------:R-:W-:Y:S02]  /*1dea0*/  FSEL R165, R165, -INF , !P4 ;  /* 0xff800000a5a57808 */ /* 0x000fe40006000000 */
[----:B------:R-:W-:Y:S02]  /*1deb0*/  ISETP.GT.AND P4, PT, R182, 0x28, P2 ;  /* 0x00000028b600780c */ /* 0x000fe40001784270 */
[----:B------:R-:W-:Y:S01]  /*1dec0*/  FMNMX.FTZ R152, R165, R152, !PT ;  /* 0x00000098a5987209 */ /* 0x000fe20007810000 */
[----:B------:R-:W-:Y:S01]  /*1ded0*/  MUFU.EX2 R184, R184 ;  /* 0x000000b800b87308 */ /* 0x000fe20000000800 */
[----:B------:R-:W-:Y:S02]  /*1dee0*/  ISETP.LT.OR P4, PT, R183, 0x29, P4 ;  /* 0x00000029b700780c */ /* 0x000fe40002781670 */
[----:B------:R-:W-:Y:S02]  /*1def0*/  FMNMX.FTZ R152, R166, R152, !PT ;  /* 0x00000098a6987209 */ /* 0x000fe40007810000 */
[----:B------:R-:W-:-:S02]  /*1df00*/  FSEL R168, R168, -INF , !P4 ;  /* 0xff800000a8a87808 */ /* 0x000fc40006000000 */
[----:B------:R-:W-:Y:S01]  /*1df10*/  ISETP.GT.AND P4, PT, R182, 0x30, P2 ;  /* 0x00000030b600780c */ /* 0x000fe20001784270 */
[----:B------:R-:W-:Y:S01]  /*1df20*/  MUFU.EX2 R155, R155 ;  /* 0x0000009b009b7308 */ /* 0x000fe20000000800 */
[----:B------:R-:W-:Y:S02]  /*1df30*/  FMNMX.FTZ R152, R168, R152, !PT ;  /* 0x00000098a8987209 */ /* 0x000fe40007810000 */
[----:B------:R-:W-:Y:S02]  /*1df40*/  ISETP.LT.OR P4, PT, R183, 0x31, P4 ;  /* 0x00000031b700780c */ /* 0x000fe40002781670 */
[----:B------:R-:W-:Y:S02]  /*1df50*/  FMNMX.FTZ R152, R169, R152, !PT ;  /* 0x00000098a9987209 */ /* 0x000fe40007810000 */
[----:B------:R-:W-:Y:S01]  /*1df60*/  FSEL R170, R170, -INF , !P4 ;  /* 0xff800000aaaa7808 */ /* 0x000fe20006000000 */
[----:B------:R-:W0:Y:S01]  /*1df70*/  MUFU.EX2 R157, R157 ;  /* 0x0000009d009d7308 */ /* 0x000e220000000800 */
[----:B------:R-:W-:-:S02]  /*1df80*/  ISETP.GT.AND P4, PT, R182, 0x31, P2 ;  /* 0x00000031b600780c */ /* 0x000fc40001784270 */
[----:B------:R-:W-:Y:S02]  /*1df90*/  ISETP.GT.AND P2, PT, R182, 0x39, P2 ;  /* 0x00000039b600780c */ /* 0x000fe40001744270 */
[C---:B------:R-:W-:Y:S02]  /*1dfa0*/  ISETP.LT.OR P4, PT, R183.reuse, 0x32, P4 ;  /* 0x00000032b700780c */ /* 0x040fe40002781670 */
[----:B------:R-:W-:Y:S01]  /*1dfb0*/  FMNMX.FTZ R152, R170, R152, !PT ;  /* 0x00000098aa987209 */ /* 0x000fe20007810000 */
[----:B------:R-:W-:Y:S01]  /*1dfc0*/  MUFU.EX2 R185, R185 ;  /* 0x000000b900b97308 */ /* 0x000fe20000000800 */
[----:B------:R-:W-:Y:S02]  /*1dfd0*/  FSEL R172, R172, -INF , !P4 ;  /* 0xff800000acac7808 */ /* 0x000fe40006000000 */
[----:B------:R-:W-:Y:S02]  /*1dfe0*/  ISETP.LT.OR P2, PT, R183, 0x3a, P2 ;  /* 0x0000003ab700780c */ /* 0x000fe40001741670 */
[----:B------:R-:W-:-:S02]  /*1dff0*/  FSEL R179, R4, -INF , !P3 ;  /* 0xff80000004b37808 */ /* 0x000fc40005800000 */
[----:B------:R-:W-:Y:S01]  /*1e000*/  FMNMX.FTZ R152, R172, R152, !PT ;  /* 0x00000098ac987209 */ /* 0x000fe20007810000 */
[----:B------:R-:W1:Y:S01]  /*1e010*/  MUFU.EX2 R186, R186 ;  /* 0x000000ba00ba7308 */ /* 0x000e620000000800 */
[----:B------:R-:W-:Y:S02]  /*1e020*/  FSEL R176, R176, -INF , !P2 ;  /* 0xff800000b0b07808 */ /* 0x000fe40005000000 */
[----:B------:R-:W-:Y:S02]  /*1e030*/  FMNMX.FTZ R152, R179, R152, !PT ;  /* 0x00000098b3987209 */ /* 0x000fe40007810000 */
[----:B0-----:R-:W-:Y:S02]  /*1e040*/  F2FP.F16.F32.PACK_AB R198, R157, R155 ;  /* 0x0000009b9dc6723e */ /* 0x001fe400000000ff */
[----:B------:R-:W-:Y:S01]  /*1e050*/  FMNMX.FTZ R152, R176, R152, !PT ;  /* 0x00000098b0987209 */ /* 0x000fe20007810000 */
[----:B------:R-:W-:Y:S01]  /*1e060*/  MUFU.EX2 R163, R163 ;  /* 0x000000a300a37308 */ /* 0x000fe20000000800 */
[----:B------:R-:W-:-:S03]  /*1e070*/  F2FP.F16.F32.PACK_AB R196, R184, R158 ;  /* 0x0000009eb8c4723e */ /* 0x000fc600000000ff */
[----:B------:R-:W0:Y:S04]  /*1e080*/  SHFL.BFLY PT, R4, R152, 0x2, 0x1f ;  /* 0x0c401f0098047f89 */ /* 0x000e2800000e0000 */
[----:B------:R-:W3:Y:S01]  /*1e090*/  MUFU.EX2 R187, R187 ;  /* 0x000000bb00bb7308 */ /* 0x000ee20000000800 */
[----:B-1----:R-:W-:-:S07]  /*1e0a0*/  F2FP.F16.F32.PACK_AB R192, R186, R185 ;  /* 0x000000b9bac0723e */ /* 0x002fce00000000ff */
[----:B------:R-:W-:Y:S08]  /*1e0b0*/  MUFU.EX2 R167, R167 ;  /* 0x000000a700a77308 */ /* 0x000ff00000000800 */
[----:B------:R-:W-:Y:S01]  /*1e0c0*/  MUFU.EX2 R188, R188 ;  /* 0x000000bc00bc7308 */ /* 0x000fe20000000800 */
[----:B---3--:R-:W-:Y:S02]  /*1e0d0*/  F2FP.F16.F32.PACK_AB R194, R187, R163 ;  /* 0x000000a3bbc2723e */ /* 0x008fe400000000ff */
[----:B0-----:R-:W-:-:S05]  /*1e0e0*/  FMNMX.FTZ R152, R152, R4, !PT ;  /* 0x0000000498987209 */ /* 0x001fca0007810000 */
[----:B------:R-:W-:Y:S01]  /*1e0f0*/  MUFU.EX2 R171, R171 ;  /* 0x000000ab00ab7308 */ /* 0x000fe20000000800 */
[----:B------:R-:W0:Y:S07]  /*1e100*/  SHFL.BFLY PT, R4, R152, 0x1, 0x1f ;  /* 0x0c201f0098047f89 */ /* 0x000e2e00000e0000 */
[----:B------:R-:W1:Y:S08]  /*1e110*/  MUFU.EX2 R173, R173 ;  /* 0x000000ad00ad7308 */ /* 0x000e700000000800 */
[----:B------:R-:W-:Y:S08]  /*1e120*/  MUFU.EX2 R174, R174 ;  /* 0x000000ae00ae7308 */ /* 0x000ff00000000800 */
[----:B------:R-:W-:Y:S01]  /*1e130*/  MUFU.EX2 R175, R175 ;  /* 0x000000af00af7308 */ /* 0x000fe20000000800 */
[----:B0-----:R-:W-:-:S02]  /*1e140*/  FMNMX.FTZ R4, R152, R4, !PT ;  /* 0x0000000498047209 */ /* 0x001fc40007810000 */
[----:B-1----:R-:W-:Y:S02]  /*1e150*/  F2FP.F16.F32.PACK_AB R190, R173, R171 ;  /* 0x000000abadbe723e */ /* 0x002fe400000000ff */
[C---:B------:R-:W-:Y:S01]  /*1e160*/  FSETP.NEU.FTZ.AND P2, PT, R4.reuse, -INF , PT ;  /* 0xff8000000400780b */ /* 0x040fe20003f5d000 */
[----:B------:R-:W-:Y:S02]  /*1e170*/  FMUL.FTZ R152, R4, R2 ;  /* 0x0000000204987220 */ /* 0x000fe40000410000 */
[----:B------:R-:W-:Y:S03]  /*1e180*/  MUFU.EX2 R178, R178 ;  /* 0x000000b200b27308 */ /* 0x000fe60000000800 */
[----:B------:R-:W-:-:S05]  /*1e190*/  FSEL R0, R152, RZ, P2 ;  /* 0x000000ff98007208 */ /* 0x000fca0001000000 */
[----:B------:R-:W0:Y:S01]  /*1e1a0*/  MUFU.EX2 R152, R180 ;  /* 0x000000b400987308 */ /* 0x000e220000000800 */
[-CC-:B------:R-:W-:Y:S01]  /*1e1b0*/  FFMA.FTZ R177, R177, R2.reuse, -R0.reuse ;  /* 0x00000002b1b17223 */ /* 0x180fe20000010800 */
        /* <DEDUP_REMOVED lines=14> */
[----:B------:R-:W-:Y:S01]  /*1e2a0*/  FFMA.FTZ R176, R176, R2, -R0 ;  /* 0x00000002b0b07223 */ /* 0x000fe20000010800 */
[----:B0-----:R-:W-:Y:S01]  /*1e2b0*/  FFMA.FTZ R0, R152, R227, R158 ;  /* 0x000000e398007223 */ /* 0x001fe2000001009e */
[----:B------:R-:W-:Y:S03]  /*1e2c0*/  MUFU.EX2 R177, R177 ;  /* 0x000000b100b17308 */ /* 0x000fe60000000800 */
[----:B------:R-:W-:Y:S01]  /*1e2d0*/  FADD.FTZ R0, R184, R0 ;  /* 0x00000000b8007221 */ /* 0x000fe20000010000 */
[----:B------:R-:W-:-:S03]  /*1e2e0*/  F2FP.F16.F32.PACK_AB R184, R175, R174 ;  /* 0x000000aeafb8723e */ /* 0x000fc600000000ff */
[----:B------:R-:W-:Y:S01]  /*1e2f0*/  FADD.FTZ R0, R155, R0 ;  /* 0x000000009b007221 */ /* 0x000fe20000010000 */
[----:B------:R-:W-:Y:S01]  /*1e300*/  FSEL R155, R4, RZ, P2 ;  /* 0x000000ff049b7208 */ /* 0x000fe20001000000 */
[----:B------:R-:W0:Y:S01]  /*1e310*/  MUFU.EX2 R153, R153 ;  /* 0x0000009900997308 */ /* 0x000e220000000800 */
[----:B--2---:R-:W-:Y:S01]  /*1e320*/  ISETP.GT.AND P2, PT, R5, R181, PT ;  /* 0x000000b50500720c */ /* 0x004fe20003f44270 */
[----:B------:R-:W-:Y:S01]  /*1e330*/  FADD.FTZ R0, R157, R0 ;  /* 0x000000009d007221 */ /* 0x000fe20000010000 */
[----:B------:R-:W-:Y:S02]  /*1e340*/  VIADD R5, R5, 0xffffffff ;  /* 0xffffffff05057836 */ /* 0x000fe40000000000 */
[----:B------:R-:W-:Y:S01]  /*1e350*/  FADD.FTZ R155, -R155, R228 ;  /* 0x000000e49b9b7221 */ /* 0x000fe20000010100 */
[----:B------:R-:W-:Y:S02]  /*1e360*/  IMAD.MOV.U32 R228, RZ, RZ, R4 ;  /* 0x000000ffffe47224 */ /* 0x000fe400078e0004 */
[----:B------:R-:W-:Y:S01]  /*1e370*/  FADD.FTZ R0, R185, R0 ;  /* 0x00000000b9007221 */ /* 0x000fe20000010000 */
[----:B------:R-:W-:Y:S01]  /*1e380*/  FMUL.FTZ R155, R155, R2 ;  /* 0x000000029b9b7220 */ /* 0x000fe20000410000 */
[----:B------:R-:W-:Y:S02]  /*1e390*/  MUFU.EX2 R154, R154 ;  /* 0x0000009a009a7308 */ /* 0x000fe40000000800 */
[----:B------:R-:W-:-:S04]  /*1e3a0*/  FADD.FTZ R0, R186, R0 ;  /* 0x00000000ba007221 */ /* 0x000fc80000010000 */
[----:B------:R-:W-:Y:S02]  /*1e3b0*/  FADD.FTZ R0, R163, R0 ;  /* 0x00000000a3007221 */ /* 0x000fe40000010000 */
[----:B------:R-:W1:Y:S02]  /*1e3c0*/  MUFU.EX2 R156, R156 ;  /* 0x0000009c009c7308 */ /* 0x000e640000000800 */
[----:B------:R-:W-:Y:S01]  /*1e3d0*/  FADD.FTZ R0, R187, R0 ;  /* 0x00000000bb007221 */ /* 0x000fe20000010000 */
[----:B0-----:R-:W-:-:S03]  /*1e3e0*/  F2FP.F16.F32.PACK_AB R197, R153, R177 ;  /* 0x000000b199c5723e */ /* 0x001fc600000000ff */
[----:B------:R-:W-:Y:S02]  /*1e3f0*/  FADD.FTZ R157, R167, R0 ;  /* 0x00000000a79d7221 */ /* 0x000fe40000010000 */
[----:B------:R0:W2:Y:S02]  /*1e400*/  MUFU.EX2 R0, R155 ;  /* 0x0000009b00007308 */ /* 0x0000a40000000800 */
[C---:B------:R-:W-:Y:S01]  /*1e410*/  FADD.FTZ R157, R188.reuse, R157 ;  /* 0x0000009dbc9d7221 */ /* 0x040fe20000010000 */
[----:B------:R-:W-:-:S03]  /*1e420*/  F2FP.F16.F32.PACK_AB R188, R188, R167 ;  /* 0x000000a7bcbc723e */ /* 0x000fc600000000ff */
[----:B------:R-:W-:Y:S02]  /*1e430*/  FADD.FTZ R157, R171, R157 ;  /* 0x0000009dab9d7221 */ /* 0x000fe40000010000 */
[----:B------:R-:W3:Y:S02]  /*1e440*/  MUFU.EX2 R160, R160 ;  /* 0x000000a000a07308 */ /* 0x000ee40000000800 */
[----:B------:R-:W-:Y:S01]  /*1e450*/  FADD.FTZ R157, R173, R157 ;  /* 0x0000009dad9d7221 */ /* 0x000fe20000010000 */
[----:B-1----:R-:W-:-:S03]  /*1e460*/  F2FP.F16.F32.PACK_AB R199, R156, R154 ;  /* 0x0000009a9cc7723e */ /* 0x002fc600000000ff */
[----:B0-----:R-:W-:Y:S02]  /*1e470*/  FADD.FTZ R155, R174, R157 ;  /* 0x0000009dae9b7221 */ /* 0x001fe40000010000 */
[----:B------:R-:W0:Y:S01]  /*1e480*/  MUFU.EX2 R161, R161 ;  /* 0x000000a100a17308 */ /* 0x000e220000000800 */
[----:B--2---:R-:W-:Y:S01]  /*1e490*/  FFMA.FTZ R226, R0, R226, R177 ;  /* 0x000000e200e27223 */ /* 0x004fe200000100b1 */
[----:B------:R-:W-:-:S03]  /*1e4a0*/  FADD.FTZ R155, R175, R155 ;  /* 0x0000009baf9b7221 */ /* 0x000fc60000010000 */
[----:B------:R-:W-:Y:S01]  /*1e4b0*/  FADD.FTZ R226, R153, R226 ;  /* 0x000000e299e27221 */ /* 0x000fe20000010000 */
[----:B------:R-:W-:Y:S02]  /*1e4c0*/  FADD.FTZ R155, R178, R155 ;  /* 0x0000009bb29b7221 */ /* 0x000fe40000010000 */
[----:B------:R-:W1:Y:S01]  /*1e4d0*/  MUFU.EX2 R162, R162 ;  /* 0x000000a200a27308 */ /* 0x000e620000000800 */
[----:B------:R-:W-:-:S04]  /*1e4e0*/  FADD.FTZ R226, R154, R226 ;  /* 0x000000e29ae27221 */ /* 0x000fc80000010000 */
[----:B------:R-:W-:-:S03]  /*1e4f0*/  FADD.FTZ R226, R156, R226 ;  /* 0x000000e29ce27221 */ /* 0x000fc60000010000 */
[----:B------:R-:W2:Y:S01]  /*1e500*/  MUFU.EX2 R164, R164 ;  /* 0x000000a400a47308 */ /* 0x000ea20000000800 */
[----:B---3--:R-:W-:Y:S01]  /*1e510*/  FADD.FTZ R226, R160, R226 ;  /* 0x000000e2a0e27221 */ /* 0x008fe20000010000 */
[----:B0-----:R-:W-:-:S03]  /*1e520*/  F2FP.F16.F32.PACK_AB R193, R161, R160 ;  /* 0x000000a0a1c1723e */ /* 0x001fc600000000ff */
[----:B------:R-:W-:-:S03]  /*1e530*/  FADD.FTZ R226, R161, R226 ;  /* 0x000000e2a1e27221 */ /* 0x000fc60000010000 */
        /* <DEDUP_REMOVED lines=21> */
[----:B0-----:R-:W-:Y:S01]  /*1e690*/  FADD.FTZ R226, R179, R226 ;  /* 0x000000e2b3e27221 */ /* 0x001fe20000010000 */
[C---:B-1----:R-:W-:Y:S01]  /*1e6a0*/  FADD.FTZ R227, R159.reuse, R155 ;  /* 0x0000009b9fe37221 */ /* 0x042fe20000010000 */
[----:B------:R-:W-:Y:S02]  /*1e6b0*/  F2FP.F16.F32.PACK_AB R186, R159, R178 ;  /* 0x000000b29fba723e */ /* 0x000fe400000000ff */
[C---:B--2---:R-:W-:Y:S01]  /*1e6c0*/  FADD.FTZ R226, R176.reuse, R226 ;  /* 0x000000e2b0e27221 */ /* 0x044fe20000010000 */
[----:B------:R-:W-:Y:S01]  /*1e6d0*/  F2FP.F16.F32.PACK_AB R187, R176, R179 ;  /* 0x000000b3b0bb723e */ /* 0x000fe200000000ff */
[----:B------:R-:W-:Y:S06]  /*1e6e0*/  @P2 BRA `(.L_x_1798) ;  /* 0xffffffd0004c2947 */ /* 0x000fec000383ffff */
.L_x_1779:
[----:B------:R-:W-:Y:S05]  /*1e6f0*/  BSYNC B0 ;  /* 0x0000000000007941 */ /* 0x000fea0003800000 */
.L_x_1778:
        /* <DEDUP_REMOVED lines=131> */
.L_x_1799:
[----:B------:R-:W-:Y:S01]  /*1ef30*/  IMAD R5, R22, 0x8, R16 ;  /* 0x0000000816057824 */ /* 0x000fe200078e0210 */
[----:B------:R-:W-:-:S04]  /*1ef40*/  SHF.L.U32 R0, R218, 0x1f, RZ ;  /* 0x0000001fda007819 */ /* 0x000fc800000006ff */
[----:B------:R0:W1:Y:S01]  /*1ef50*/  SYNCS.PHASECHK.TRANS64.TRYWAIT P2, [R5+URZ+0x30850], R0 ;  /* 0x03085000050075a7 */ /* 0x000062000804017f */
[----:B------:R-:W-:Y:S05]  /*1ef60*/  @!P0 BRA `(.L_x_1800) ;  /* 0x0000000000048947 */ /* 0x000fea0003800000 */
[----:B------:R-:W-:Y:S01]  /*1ef70*/  BPT.TRAP 0x1 ;  /* 0x000000040000795c */ /* 0x000fe20000300000 */
.L_x_1800:
[----:B------:R-:W-:Y:S04]  /*1ef80*/  BSSY B0, `(.L_x_1801) ;  /* 0x0000004000007945 */ /* 0x000fe80003800000 */
[----:B-1----:R-:W-:Y:S05]  /*1ef90*/  @P2 BRA `(.L_x_1802) ;  /* 0x0000000000082947 */ /* 0x002fea0003800000 */
[----:B------:R-:W1:Y:S02]  /*1efa0*/  SYNCS.PHASECHK.TRANS64.TRYWAIT P0, [R5+URZ+0x30850], R0 ;  /* 0x03085000050075a7 */ /* 0x000e64000800017f */
[----:B-1----:R-:W-:Y:S05]  /*1efb0*/  @!P0 BRA `(.L_x_1803) ;  /* 0x0000010c00308947 */ /* 0x002fea0003800000 */
.L_x_1802:
[----:B------:R-:W-:Y:S05]  /*1efc0*/  BSYNC B0 ;  /* 0x0000000000007941 */ /* 0x000fea0003800000 */
.L_x_1801:
[----:B------:R-:W-:Y:S01]  /*1efd0*/  IADD3 R16, R16, 0x400, RZ ;  /* 0x0000040010107810 */ /* 0x000fe20007ffe0ff */
[----:B------:R-:W2:Y:S01]  /*1efe0*/  LDL.LU R10, [R1+0x54] ;  /* 0x00005400010a7983 */ /* 0x000ea20000300800 */
[----:B------:R-:W-:Y:S01]  /*1eff0*/  IMAD.MOV.U32 R7, RZ, RZ, 0x40000040 ;  /* 0x40000040ff077424 */ /* 0x000fe200078e00ff */
[----:B------:R-:W-:Y:S01]  /*1f000*/  WARPGROUP.ARRIVE ;  /* 0x00000000000079c5 */ /* 0x000fe20000000000 */
[----:B------:R-:W-:Y:S01]  /*1f010*/  SHF.R.U32.HI R16, RZ, 0x4, R16 ;  /* 0x00000004ff107819 */ /* 0x000fe20000011610 */
[----:B------:R-:W-:Y:S01]  /*1f020*/  IMAD.MOV.U32 R9, RZ, RZ, 0x40000040 ;  /* 0x40000040ff097424 */ /* 0x000fe200078e00ff */
[----:B01----:R-:W-:Y:S01]  /*1f030*/  SHFL.BFLY PT, R0, R226, 0x2, 0x1f ;  /* 0x0c401f00e2007f89 */ /* 0x003fe200000e0000 */
[----:B------:R-:W-:Y:S01]  /*1f040*/  R2UR UR7, R7 ;  /* 0x00000000070772ca */ /* 0x000fe200000e0000 */
[----:B------:R-:W-:Y:S01]  /*1f050*/  IMAD.MOV.U32 R7, RZ, RZ, 0x40000040 ;  /* 0x40000040ff077424 */ /* 0x000fe200078e00ff */
[----:B------:R-:W-:Y:S01]  /*1f060*/  LOP3.LUT R16, R16, 0x3fff, RZ, 0xc0, !PT ;  /* 0x00003fff10107812 */ /* 0x000fe200078ec0ff */
[----:B------:R-:W-:Y:S01]  /*1f070*/  IMAD.MOV.U32 R152, RZ, RZ, -0x800000 ;  /* 0xff800000ff987424 */ /* 0x000fe200078e00ff */
[----:B------:R-:W-:Y:S01]  /*1f080*/  @!P1 IADD3 R5, R5, 0x30860, RZ ;  /* 0x0003086005059810 */ /* 0x000fe20007ffe0ff */
[----:B------:R-:W-:Y:S01]  /*1f090*/  IMAD.MOV.U32 R153, RZ, RZ, -0x800000 ;  /* 0xff800000ff997424 */ /* 0x000fe200078e00ff */
[----:B------:R-:W-:-:S02]  /*1f0a0*/  LOP3.LUT R16, R16, 0x2000000, RZ, 0xfc, !PT ;  /* 0x0200000010107812 */ /* 0x000fc400078efcff */
[----:B------:R-:W-:-:S03]  /*1f0b0*/  @!P1 PRMT R5, RZ, 0x654, R5 ;  /* 0x00000654ff059816 */ /* 0x000fc60000000005 */
[C---:B------:R-:W-:Y:S02]  /*1f0c0*/  IMAD R6, R22.reuse, 0x800, R16 ;  /* 0x0000080016067824 */ /* 0x040fe400078e0210 */
[----:B------:R-:W-:Y:S02]  /*1f0d0*/  VIADD R22, R22, 0x1 ;  /* 0x0000000116167836 */ /* 0x000fe40000000000 */
[C---:B------:R-:W-:Y:S01]  /*1f0e0*/  VIADD R8, R6.reuse, 0x80 ;  /* 0x0000008006087836 */ /* 0x040fe20000000000 */
[----:B------:R-:W-:Y:S02]  /*1f0f0*/  R2UR UR6, R6 ;  /* 0x00000000060672ca */ /* 0x000fe400000e0000 */
[----:B------:R-:W-:-:S04]  /*1f100*/  ISETP.NE.AND P2, PT, R22, 0x2, PT ;  /* 0x000000021600780c */ /* 0x000fc80003f45270 */
[----:B------:R-:W-:-:S07]  /*1f110*/  SEL R22, R22, RZ, P2 ;  /* 0x000000ff16167207 */ /* 0x000fce0001000000 */
[----:B------:R-:W-:Y:S01]  /*1f120*/  HGMMA.64x256x16.F32 R24, R196, gdesc[UR4].tnspB, R24, gsb0 ;  /* 0x43e00004c4187df0 */ /* 0x000fe20008000818 */
[----:B------:R-:W-:Y:S01]  /*1f130*/  R2UR UR6, R8 ;  /* 0x00000000080672ca */ /* 0x000fe200000e0000 */
[C---:B------:R-:W-:Y:S01]  /*1f140*/  VIADD R8, R6.reuse, 0x100 ;  /* 0x0000010006087836 */ /* 0x040fe20000000000 */
[----:B------:R-:W-:Y:S01]  /*1f150*/  R2UR UR7, R9 ;  /* 0x00000000090772ca */ /* 0x000fe200000e0000 */
[----:B------:R-:W-:Y:S01]  /*1f160*/  IMAD.MOV.U32 R9, RZ, RZ, 0x40000040 ;  /* 0x40000040ff097424 */ /* 0x000fe200078e00ff */
[----:B------:R-:W-:Y:S01]  /*1f170*/  IADD3 R6, R6, 0x180, RZ ;  /* 0x0000018006067810 */ /* 0x000fe20007ffe0ff */
[----:B--2---:R-:W-:Y:S01]  /*1f180*/  VIADD R10, R10, 0x1 ;  /* 0x000000010a0a7836 */ /* 0x004fe20000000000 */
[----:B------:R-:W-:Y:S02]  /*1f190*/  WARPGROUP.DEPBAR.LE gsb0, 0x0 ;  /* 0x00008000000079c5 */ /* 0x000fe40000010000 */
[----:B------:R-:W-:Y:S02]  /*1f1a0*/  WARPGROUP.ARRIVE ;  /* 0x00000000000079c5 */ /* 0x000fe40000000000 */
[----:B------:R-:W-:-:S15]  /*1f1b0*/  STL [R1+0x54], R10 ;  /* 0x0000540a01007387 */ /* 0x000fde0000100800 */
[----:B------:R-:W-:-:S02]  /*1f1c0*/  NOP ;  /* 0x0000000000007918 */ /* 0x000fc40000000000 */
        /* <DEDUP_REMOVED lines=9> */
[----:B------:R-:W0:Y:S02]  /*1f260*/  SHFL.BFLY PT, R6, R227, 0x2, 0x1f ;  /* 0x0c401f00e3067f89 */ /* 0x000e2400000e0000 */
[----:B0-----:R-:W-:Y:S01]  /*1f270*/  FADD.FTZ R227, R6, R227 ;  /* 0x000000e306e37221 */ /* 0x001fe20000010000 */
[----:B------:R-:W-:-:S04]  /*1f280*/  FADD.FTZ R6, R0, R226 ;  /* 0x000000e200067221 */ /* 0x000fc80000010000 */
[----:B------:R-:W0:Y:S04]  /*1f290*/  SHFL.BFLY PT, R0, R227, 0x1, 0x1f ;  /* 0x0c201f00e3007f89 */ /* 0x000e2800000e0000 */
[----:B------:R-:W1:Y:S01]  /*1f2a0*/  SHFL.BFLY PT, R7, R6, 0x1, 0x1f ;  /* 0x0c201f0006077f89 */ /* 0x000e6200000e0000 */
[----:B0-----:R-:W-:Y:S01]  /*1f2b0*/  FADD.FTZ R0, R227, R0 ;  /* 0x00000000e3007221 */ /* 0x001fe20000010000 */
[----:B-1----:R-:W-:-:S04]  /*1f2c0*/  FADD.FTZ R6, R6, R7 ;  /* 0x0000000706067221 */ /* 0x002fc80000010000 */
[----:B------:R-:W-:Y:S02]  /*1f2d0*/  FSETP.NE.FTZ.AND P0, PT, R0, RZ, PT ;  /* 0x000000ff0000720b */ /* 0x000fe40003f15000 */
[----:B------:R-:W-:-:S11]  /*1f2e0*/  FSETP.NE.FTZ.AND P3, PT, R6, RZ, PT ;  /* 0x000000ff0600720b */ /* 0x000fd60003f75000 */
[C---:B------:R-:W-:Y:S01]  /*1f2f0*/  @P0 FMUL.FTZ R9, R2.reuse, 0.69314718246459960938 ;  /* 0x3f31721802090820 */ /* 0x040fe20000410000 */
[----:B------:R-:W0:Y:S01]  /*1f300*/  @P0 MUFU.LG2 R8, R0 ;  /* 0x0000000000080308 */ /* 0x000e220000000c00 */
[----:B------:R-:W-:-:S07]  /*1f310*/  @P3 FMUL.FTZ R2, R2, 0.69314718246459960938 ;  /* 0x3f31721802023820 */ /* 0x000fce0000410000 */
[----:B------:R-:W1:Y:S01]  /*1f320*/  @P3 MUFU.LG2 R7, R6 ;  /* 0x0000000600073308 */ /* 0x000e620000000c00 */
[----:B0-----:R-:W-:-:S04]  /*1f330*/  @P0 FMUL.FTZ R8, R8, 0.69314718246459960938 ;  /* 0x3f31721808080820 */ /* 0x001fc80000410000 */
[----:B------:R-:W-:Y:S01]  /*1f340*/  @P0 FFMA.FTZ R153, R9, R3, R8 ;  /* 0x0000000309990223 */ /* 0x000fe20000010008 */
[----:B-1----:R-:W-:-:S04]  /*1f350*/  @P3 FMUL.FTZ R7, R7, 0.69314718246459960938 ;  /* 0x3f31721807073820 */ /* 0x002fc80000410000 */
[----:B------:R-:W-:Y:S01]  /*1f360*/  @P3 FFMA.FTZ R152, R2, R4, R7 ;  /* 0x0000000402983223 */ /* 0x000fe20000010007 */
[----:B------:R-:W-:Y:S01]  /*1f370*/  IMAD.MOV.U32 R4, RZ, RZ, RZ ;  /* 0x000000ffff047224 */ /* 0x000fe200078e00ff */
[----:B------:R-:W-:-:S04]  /*1f380*/  SEL R2, RZ, 0x1, P2 ;  /* 0x00000001ff027807 */ /* 0x000fc80001000000 */
[----:B------:R-:W-:Y:S01]  /*1f390*/  LOP3.LUT R218, R218, R2, RZ, 0x3c, !PT ;  /* 0x00000002dada7212 */ /* 0x000fe200078e3cff */
[----:B------:R0:W1:Y:S01]  /*1f3a0*/  @P0 MUFU.RCP R4, R0 ;  /* 0x0000000000040308 */ /* 0x0000620000001000 */
[----:B------:R-:W-:Y:S01]  /*1f3b0*/  PLOP3.LUT P0, PT, PT, PT, PT, 0x8, 0x0 ;  /* 0x000000000000781c */ /* 0x000fe20003f0e170 */
[----:B0-----:R-:W-:-:S06]  /*1f3c0*/  IMAD.MOV.U32 R0, RZ, RZ, RZ ;  /* 0x000000ffff007224 */ /* 0x001fcc00078e00ff */
[----:B------:R-:W0:Y:S01]  /*1f3d0*/  @P3 MUFU.RCP R0, R6 ;  /* 0x0000000600003308 */ /* 0x000e220000001000 */
[----:B------:R-:W-:Y:S02]  /*1f3e0*/  WARPGROUP.DEPBAR.LE gsb0, 0x0 ;  /* 0x00008000000079c5 */ /* 0x000fe40000010000 */
[----:B------:R-:W-:-:S06]  /*1f3f0*/  WARPGROUP.ARRIVE ;  /* 0x00000000000079c5 */ /* 0x000fcc0000000000 */
[----:B------:R-:W-:Y:S03]  /*1f400*/  HGMMA.64x256x16.F32 R24, R184, gdesc[UR4].tnspB, R24, gsb0 ;  /* 0x43e00004b8187df0 */ /* 0x000fe60008000818 */
[----:B------:R-:W-:Y:S02]  /*1f410*/  WARPGROUP.DEPBAR.LE gsb0, 0x0 ;  /* 0x00008000000079c5 */ /* 0x000fe40000010000 */
[----:B------:R2:W-:Y:S01]  /*1f420*/  @!P1 SYNCS.ARRIVE.TRANS64.RED.A1T0 RZ, [R5+URZ], RZ ;  /* 0x000000ff05ff99a7 */ /* 0x0005e2000810043f */
[-C--:B-1----:R-:W-:Y:S01]  /*1f430*/  FMUL.FTZ R20, R24, R4.reuse ;  /* 0x0000000418147220 */ /* 0x082fe20000410000 */
        /* <DEDUP_REMOVED lines=127> */
.L_x_1637:
[----:B------:R-:W0:Y:S08]  /*1fc30*/  S2UR UR5, SR_CgaCtaId ;  /* 0x00000000000579c3 */ /* 0x000e300000008800 */
[----:B------:R-:W-:Y:S06]  /*1fc40*/  BAR.SYNC.DEFER_BLOCKING 0x5, 0x180 ;  /* 0x0146000000007b1d */ /* 0x000fec0000010000 */
[----:B------:R-:W-:Y:S01]  /*1fc50*/  UMOV UR4, 0x400 ;  /* 0x0000040000047882 */ /* 0x000fe20000000000 */
[----:B------:R-:W-:Y:S01]  /*1fc60*/  BSSY B0, `(.L_x_1804) ;  /* 0x00004a2000007945 */ /* 0x000fe20003800000 */
[----:B0-----:R-:W-:-:S06]  /*1fc70*/  ULEA UR4, UR5, UR4, 0x18 ;  /* 0x0000000405047291 */ /* 0x001fcc000f8ec03f */
[----:B------:R-:W-:-:S05]  /*1fc80*/  IMAD.U32 R16, RZ, RZ, UR4 ;  /* 0x00000004ff107e24 */ /* 0x000fca000f8e00ff */
[----:B------:R0:W1:Y:S01]  /*1fc90*/  LDS.128 R24, [R16+0x308d0] ;  /* 0x0308d00010187984 */ /* 0x0000620000000c00 */
[----:B------:R-:W-:Y:S06]  /*1fca0*/  BAR.ARV 0x4, 0x180 ;  /* 0x0106000000007b1d */ /* 0x000fec0000002000 */
[----:B------:R-:W-:Y:S05]  /*1fcb0*/  @P0 BRA `(.L_x_1805) ;  /* 0x0000003800b40947 */ /* 0x000fea0003800000 */
[----:B------:R-:W2:Y:S01]  /*1fcc0*/  LDL R8, [R1+0xa0] ;  /* 0x0000a00001087983 */ /* 0x000ea20000100800 */
[----:B------:R-:W3:Y:S01]  /*1fcd0*/  S2R R0, SR_SWINHI ;  /* 0x0000000000007919 */ /* 0x000ee20000002f00 */
[----:B------:R-:W-:Y:S01]  /*1fce0*/  F2FP.F16.F32.PACK_AB R10, R29, R28 ;  /* 0x0000001c1d0a723e */ /* 0x000fe200000000ff */
[----:B------:R-:W-:Y:S01]  /*1fcf0*/  ULDC.64 UR4, c[0x0][0xc08] ;  /* 0x0003020000047ab9 */ /* 0x000fe20000000a00 */
[----:B------:R-:W-:Y:S01]  /*1fd00*/  F2FP.F16.F32.PACK_AB R11, R31, R30 ;  /* 0x0000001e1f0b723e */ /* 0x000fe200000000ff */
[----:B------:R-:W4:Y:S01]  /*1fd10*/  LDL.LU R155, [R1+0x4c] ;  /* 0x00004c00019b7983 */ /* 0x000f220000300800 */
[----:B------:R-:W-:Y:S01]  /*1fd20*/  F2FP.F16.F32.PACK_AB R12, R33, R32 ;  /* 0x00000020210c723e */ /* 0x000fe200000000ff */
[----:B------:R-:W-:Y:S01]  /*1fd30*/  ULDC.64 UR6, c[0x0][0xc00] ;  /* 0x0003000000067ab9 */ /* 0x000fe20000000a00 */
[----:B------:R-:W-:Y:S01]  /*1fd40*/  F2FP.F16.F32.PACK_AB R13, R35, R34 ;  /* 0x00000022230d723e */ /* 0x000fe200000000ff */
[----:B------:R-:W4:Y:S01]  /*1fd50*/  LDL R154, [R1+0x50] ;  /* 0x00005000019a7983 */ /* 0x000f220000100800 */
[----:B------:R-:W-:-:S02]  /*1fd60*/  MOV R6, R16 ;  /* 0x0000001000067202 */ /* 0x000fc40000000f00 */
[----:B---3--:R-:W-:Y:S02]  /*1fd70*/  MOV R7, R0 ;  /* 0x0000000000077202 */ /* 0x008fe40000000f00 */
[----:B------:R-:W-:Y:S02]  /*1fd80*/  F2FP.F16.F32.PACK_AB R14, R37, R36 ;  /* 0x00000024250e723e */ /* 0x000fe400000000ff */
[----:B------:R-:W-:Y:S01]  /*1fd90*/  F2FP.F16.F32.PACK_AB R15, R39, R38 ;  /* 0x00000026270f723e */ /* 0x000fe200000000ff */
[----:B------:R-:W-:Y:S01]  /*1fda0*/  BAR.SYNC.DEFER_BLOCKING 0x1, 0x100 ;  /* 0x0044000000007b1d */ /* 0x000fe20000010000 */
[----:B--2--5:R-:W-:-:S03]  /*1fdb0*/  IMAD.WIDE R100, R8, 0x2, R6 ;  /* 0x0000000208647825 */ /* 0x024fc600078e0206 */
[----:B------:R-:W-:Y:S01]  /*1fdc0*/  LOP3.LUT R0, R100, 0x380, RZ, 0xc0, !PT ;  /* 0x0000038064007812 */ /* 0x000fe200078ec0ff */
[----:B------:R-:W-:-:S03]  /*1fdd0*/  IMAD.MOV.U32 R9, RZ, RZ, R101 ;  /* 0x000000ffff097224 */ /* 0x000fc600078e0065 */
[----:B------:R-:W-:-:S04]  /*1fde0*/  SHF.R.U64 R0, R0, 0x3, RZ ;  /* 0x0000000300007819 */ /* 0x000fc800000012ff */
[----:B------:R-:W-:-:S04]  /*1fdf0*/  LOP3.LUT R8, R0, R100, RZ, 0x3c, !PT ;  /* 0x0000006400087212 */ /* 0x000fc800078e3cff */
[----:B------:R-:W-:Y:S02]  /*1fe00*/  MOV R0, R8 ;  /* 0x0000000800007202 */ /* 0x000fe40000000f00 */
[----:B------:R-:W-:Y:S02]  /*1fe10*/  F2FP.F16.F32.PACK_AB R8, R21, R20 ;  /* 0x000000141508723e */ /* 0x000fe400000000ff */
[----:B------:R-:W-:-:S05]  /*1fe20*/  F2FP.F16.F32.PACK_AB R9, R5, R4 ;  /* 0x000000040509723e */ /* 0x000fca00000000ff */
[----:B------:R2:W-:Y:S02]  /*1fe30*/  STSM.16.M88.4 [R0], R8 ;  /* 0x0000000800007844 */ /* 0x0005e40000000200 */
[----:B--2---:R-:W-:-:S04]  /*1fe40*/  IADD3 R8, P0, R100, 0x20, RZ ;  /* 0x0000002064087810 */ /* 0x004fc80007f1e0ff */
[----:B------:R-:W-:Y:S01]  /*1fe50*/  LOP3.LUT R0, R8, 0x380, RZ, 0xc0, !PT ;  /* 0x0000038008007812 */ /* 0x000fe200078ec0ff */
[----:B------:R-:W-:-:S03]  /*1fe60*/  IMAD.X R9, RZ, RZ, R101, P0 ;  /* 0x000000ffff097224 */ /* 0x000fc600000e0665 */
[----:B------:R-:W-:-:S04]  /*1fe70*/  SHF.R.U64 R0, R0, 0x3, RZ ;  /* 0x0000000300007819 */ /* 0x000fc800000012ff */
[----:B------:R-:W-:-:S04]  /*1fe80*/  LOP3.LUT R8, R0, R8, RZ, 0x3c, !PT ;  /* 0x0000000800087212 */ /* 0x000fc800078e3cff */
[----:B------:R-:W-:-:S05]  /*1fe90*/  MOV R8, R8 ;  /* 0x0000000800087202 */ /* 0x000fca0000000f00 */
[----:B------:R2:W-:Y:S02]  /*1fea0*/  STSM.16.M88.4 [R8], R12 ;  /* 0x0000000c08007844 */ /* 0x0005e40000000200 */
[----:B--2---:R-:W-:-:S04]  /*1feb0*/  IADD3 R8, P0, R100, 0x40, RZ ;  /* 0x0000004064087810 */ /* 0x004fc80007f1e0ff */
[----:B------:R-:W-:Y:S01]  /*1fec0*/  LOP3.LUT R0, R8, 0x380, RZ, 0xc0, !PT ;  /* 0x0000038008007812 */ /* 0x000fe200078ec0ff */
[----:B------:R-:W-:-:S03]  /*1fed0*/  IMAD.X R9, RZ, RZ, R101, P0 ;  /* 0x000000ffff097224 */ /* 0x000fc600000e0665 */
[----:B------:R-:W-:-:S04]  /*1fee0*/  SHF.R.U64 R0, R0, 0x3, RZ ;  /* 0x0000000300007819 */ /* 0x000fc800000012ff */
[----:B------:R-:W-:Y:S02]  /*1fef0*/  LOP3.LUT R8, R0, R8, RZ, 0x3c, !PT ;  /* 0x0000000800087212 */ /* 0x000fe400078e3cff */
[----:B------:R-:W-:Y:S02]  /*1ff00*/  F2FP.F16.F32.PACK_AB R10, R45, R44 ;  /* 0x0000002c2d0a723e */ /* 0x000fe400000000ff */
[----:B------:R-:W-:Y:S02]  /*1ff10*/  MOV R0, R8 ;  /* 0x0000000800007202 */ /* 0x000fe40000000f00 */
[----:B------:R-:W-:Y:S02]  /*1ff20*/  F2FP.F16.F32.PACK_AB R8, R41, R40 ;  /* 0x000000282908723e */ /* 0x000fe400000000ff */
[----:B------:R-:W-:Y:S02]  /*1ff30*/  F2FP.F16.F32.PACK_AB R9, R43, R42 ;  /* 0x0000002a2b09723e */ /* 0x000fe400000000ff */
[----:B------:R-:W-:-:S05]  /*1ff40*/  F2FP.F16.F32.PACK_AB R11, R47, R46 ;  /* 0x0000002e2f0b723e */ /* 0x000fca00000000ff */
        /* <DEDUP_REMOVED lines=13> */
[----:B------:R-:W-:-:S04]  /*20020*/  LOP3.LUT R0, R8, 0x380, RZ, 0xc0, !PT ;  /* 0x0000038008007812 */ /* 0x000fc800078ec0ff */
[----:B------:R-:W-:Y:S02]  /*20030*/  SHF.R.U64 R0, R0, 0x3, RZ ;  /* 0x0000000300007819 */ /* 0x000fe400000012ff */
[----:B------:R-:W-:Y:S02]  /*20040*/  IADD3.X R9, RZ, R101, RZ, P0, !PT ;  /* 0x00000065ff097210 */ /* 0x000fe400007fe4ff */
[----:B------:R-:W-:Y:S02]  /*20050*/  LOP3.LUT R8, R0, R8, RZ, 0x3c, !PT ;  /* 0x0000000800087212 */ /* 0x000fe400078e3cff */
[----:B------:R-:W-:Y:S02]  /*20060*/  F2FP.F16.F32.PACK_AB R10, R61, R60 ;  /* 0x0000003c3d0a723e */ /* 0x000fe400000000ff */
[----:B------:R-:W-:Y:S02]  /*20070*/  MOV R0, R8 ;  /* 0x0000000800007202 */ /* 0x000fe40000000f00 */
[----:B------:R-:W-:-:S02]  /*20080*/  F2FP.F16.F32.PACK_AB R8, R57, R56 ;  /* 0x000000383908723e */ /* 0x000fc400000000ff */
        /* <DEDUP_REMOVED lines=113> */
[----:B--2---:R-:W-:Y:S01]  /*207a0*/  IADD3 R0, P0, R100, 0xc060, RZ ;  /* 0x0000c06064007810 */ /* 0x004fe20007f1e0ff */
[----:B------:R-:W-:Y:S01]  /*207b0*/  ULDC.64 UR8, c[0x0][0x208] ;  /* 0x0000820000087ab9 */ /* 0x000fe20000000a00 */
[----:B------:R-:W-:Y:S01]  /*207c0*/  F2FP.F16.F32.PACK_AB R12, R145, R144 ;  /* 0x00000090910c723e */ /* 0x000fe200000000ff */
[----:B------:R-:W2:Y:S02]  /*207d0*/  LDC.64 R10, c[0x0][0xc00] ;  /* 0x00030000ff0a7b82 */ /* 0x000ea40000000a00 */
[----:B------:R-:W-:Y:S01]  /*207e0*/  IMAD.X R101, RZ, RZ, R101, P0 ;  /* 0x000000ffff657224 */ /* 0x000fe200000e0665 */
[----:B------:R-:W-:Y:S02]  /*207f0*/  ISETP.NE.U32.AND P0, PT, RZ, UR4, PT ;  /* 0x00000004ff007c0c */ /* 0x000fe4000bf05070 */
[----:B------:R-:W-:-:S02]  /*20800*/  LOP3.LUT R8, R0, 0x380, RZ, 0xc0, !PT ;  /* 0x0000038000087812 */ /* 0x000fc400078ec0ff */
[----:B------:R-:W-:Y:S02]  /*20810*/  ISETP.NE.AND.EX P0, PT, RZ, UR5, PT, P0 ;  /* 0x00000005ff007c0c */ /* 0x000fe4000bf05300 */
[----:B------:R-:W-:-:S04]  /*20820*/  SHF.R.U64 R8, R8, 0x3, RZ ;  /* 0x0000000308087819 */ /* 0x000fc800000012ff */
[----:B------:R-:W-:Y:S02]  /*20830*/  LOP3.LUT R100, R8, R0, RZ, 0x3c, !PT ;  /* 0x0000000008647212 */ /* 0x000fe400078e3cff */
[----:B------:R-:W-:Y:S02]  /*20840*/  F2FP.F16.F32.PACK_AB R13, R147, R146 ;  /* 0x00000092930d723e */ /* 0x000fe400000000ff */
[----:B------:R-:W-:Y:S02]  /*20850*/  MOV R100, R100 ;  /* 0x0000006400647202 */ /* 0x000fe40000000f00 */
[----:B------:R-:W-:Y:S01]  /*20860*/  F2FP.F16.F32.PACK_AB R14, R149, R148 ;  /* 0x00000094950e723e */ /* 0x000fe200000000ff */
[----:B------:R-:W3:Y:S01]  /*20870*/  @P0 LDC.64 R8, c[0x0][0xc08] ;  /* 0x00030200ff080b82 */ /* 0x000ee20000000a00 */
[----:B------:R-:W-:-:S05]  /*20880*/  F2FP.F16.F32.PACK_AB R15, R151, R150 ;  /* 0x00000096970f723e */ /* 0x000fca00000000ff */
[----:B------:R0:W-:Y:S01]  /*20890*/  STSM.16.M88.4 [R100], R12 ;  /* 0x0000000c64007844 */ /* 0x0001e20000000200 */
[----:B------:R-:W-:Y:S02]  /*208a0*/  ULDC UR4, c[0x0][0xa88] ;  /* 0x0002a20000047ab9 */ /* 0x000fe40000000800 */
[----:B-1----:R-:W-:Y:S01]  /*208b0*/  IMAD.U32 R24, RZ, RZ, UR4 ;  /* 0x00000004ff187e24 */ /* 0x002fe2000f8e00ff */
[----:B------:R-:W-:Y:S01]  /*208c0*/  BAR.SYNC.DEFER_BLOCKING 0x1, 0x100 ;  /* 0x0044000000007b1d */ /* 0x000fe20000010000 */
[----:B----4-:R-:W-:-:S05]  /*208d0*/  ISETP.NE.AND P2, PT, R155, RZ, PT ;  /* 0x000000ff9b00720c */ /* 0x010fca0003f45270 */
[----:B------:R-:W-:Y:S01]  /*208e0*/  ULDC UR4, c[0x0][0xad4] ;  /* 0x0002b50000047ab9 */ /* 0x000fe20000000800 */
[----:B---3--:R-:W-:Y:S01]  /*208f0*/  @P0 IMAD.WIDE R8, R154, 0x4, R8 ;  /* 0x000000049a080825 */ /* 0x008fe200078e0208 */
[----:B0-----:R-:W-:-:S04]  /*20900*/  MOV R100, 0x9b8 ;  /* 0x000009b800647802 */ /* 0x001fc80000000f00 */
[----:B------:R0:W5:Y:S02]  /*20910*/  @P0 LDG.E R24, desc[UR8][R8.64] ;  /* 0x0000000808180981 */ /* 0x000164000c1e1900 */
[----:B0-----:R-:W-:-:S04]  /*20920*/  SEL R8, R155, UR4, P2 ;  /* 0x000000049b087c07 */ /* 0x001fc80009000000 */
[----:B------:R-:W-:-:S04]  /*20930*/  ISETP.GT.AND P2, PT, R8, 0x1, PT ;  /* 0x000000010800780c */ /* 0x000fc80003f44270 */
[----:B------:R-:W-:-:S04]  /*20940*/  SEL R100, R100, 0x978, P2 ;  /* 0x0000097864647807 */ /* 0x000fc80001000000 */
[----:B------:R0:W1:Y:S08]  /*20950*/  LDC.64 R12, c[0x0][R100+0x220] ;  /* 0x00008800640c7b82 */ /* 0x0000700000000a00 */
[----:B------:R0:W3:Y:S01]  /*20960*/  LDC.64 R8, c[0x0][R100+0x218] ;  /* 0x0000860064087b82 */ /* 0x0000e20000000a00 */
[----:B------:R-:W-:-:S04]  /*20970*/  ISETP.NE.U32.AND P1, PT, RZ, UR6, PT ;  /* 0x00000006ff007c0c */ /* 0x000fc8000bf25070 */
[----:B------:R-:W-:Y:S01]  /*20980*/  ISETP.NE.AND.EX P1, PT, RZ, UR7, PT, P1 ;  /* 0x00000007ff007c0c */ /* 0x000fe2000bf25310 */
[----:B------:R-:W-:Y:S02]  /*20990*/  IMAD.MOV.U32 R0, RZ, RZ, RZ ;  /* 0x000000ffff007224 */ /* 0x000fe400078e00ff */
[----:B--2---:R-:W-:-:S10]  /*209a0*/  IMAD.WIDE R10, R154, 0x4, R10 ;  /* 0x000000049a0a7825 */ /* 0x004fd400078e020a */
[----:B------:R0:W5:Y:S01]  /*209b0*/  @P1 LDG.E R0, desc[UR8][R10.64] ;  /* 0x000000080a001981 */ /* 0x000162000c1e1900 */
[----:B------:R-:W-:Y:S05]  /*209c0*/  @P0 BRA `(.L_x_1806) ;  /* 0x0000000000140947 */ /* 0x000fea0003800000 */
[----:B------:R-:W-:Y:S05]  /*209d0*/  @!P1 BRA `(.L_x_1806) ;  /* 0x0000000000109947 */ /* 0x000fea0003800000 */
[----:B------:R-:W-:Y:S02]  /*209e0*/  ULDC.64 UR4, c[0x0][0x208] ;  /* 0x0000820000047ab9 */ /* 0x000fe40000000a00 */
[----:B-----5:R-:W2:Y:S04]  /*209f0*/  LDG.E R24, desc[UR4][R10.64] ;  /* 0x000000040a187981 */ /* 0x020ea8000c1e1900 */
[----:B0-----:R-:W2:Y:S02]  /*20a00*/  LDG.E R10, desc[UR4][R10.64+0x4] ;  /* 0x000004040a0a7981 */ /* 0x001ea4000c1e1900 */
[----:B--2---:R-:W-:-:S07]  /*20a10*/  IMAD.IADD R24, R10, 0x1, -R24 ;  /* 0x000000010a187824 */ /* 0x004fce00078e0a18 */
.L_x_1806:
[----:B------:R-:W3:Y:S01]  /*20a20*/  LDL R158, [R1+0x40] ;  /* 0x00004000019e7983 */ /* 0x000ee20000100800 */
[----:B------:R-:W2:Y:S03]  /*20a30*/  LDC R156, c[0x0][0xbe8] ;  /* 0x0002fa00ff9c7b82 */ /* 0x000ea60000000800 */
[----:B------:R-:W4:Y:S04]  /*20a40*/  LDL R157, [R1+0x68] ;  /* 0x00006800019d7983 */ /* 0x000f280000100800 */
[----:B------:R-:W4:Y:S04]  /*20a50*/  LDL R155, [R1+0x34] ;  /* 0x00003400019b7983 */ /* 0x000f280000100800 */
[----:B------:R-:W4:Y:S04]  /*20a60*/  LDL R159, [R1+0x14] ;  /* 0x00001400019f7983 */ /* 0x000f280000100800 */
[----:B------:R-:W4:Y:S04]  /*20a70*/  LDL R161, [R1+0x9c] ;  /* 0x00009c0001a17983 */ /* 0x000f280000100800 */
[----:B------:R-:W4:Y:S01]  /*20a80*/  LDL R160, [R1+0x7c] ;  /* 0x00007c0001a07983 */ /* 0x000f220000100800 */
[----:B------:R-:W4:Y:S01]  /*20a90*/  LDC.64 R14, c[0x0][R100+0x228] ;  /* 0x00008a00640e7b82 */ /* 0x000f220000000a00 */
[----:B------:R-:W-:-:S04]  /*20aa0*/  ISETP.NE.U32.AND P0, PT, RZ, UR6, PT ;  /* 0x00000006ff007c0c */ /* 0x000fc8000bf05070 */
[----:B------:R-:W-:Y:S02]  /*20ab0*/  ISETP.NE.AND.EX P0, PT, RZ, UR7, PT, P0 ;  /* 0x00000007ff007c0c */ /* 0x000fe4000bf05300 */
[----:B0-----:R-:W-:Y:S02]  /*20ac0*/  SHF.R.S32.HI R11, RZ, 0x1f, R154 ;  /* 0x0000001fff0b7819 */ /* 0x001fe4000001149a */
[----:B------:R-:W-:Y:S02]  /*20ad0*/  SEL R10, R154, RZ, !P0 ;  /* 0x000000ff9a0a7207 */ /* 0x000fe40004000000 */
[----:B--2---:R-:W-:Y:S02]  /*20ae0*/  ISETP.NE.AND P1, PT, R156, 0x1, PT ;  /* 0x000000019c00780c */ /* 0x004fe40003f25270 */
[----:B------:R-:W-:Y:S01]  /*20af0*/  SEL R11, R11, RZ, !P0 ;  /* 0x000000ff0b0b7207 */ /* 0x000fe20004000000 */
[----:B-1----:R-:W-:-:S04]  /*20b00*/  IMAD R13, R13, R10, RZ ;  /* 0x0000000a0d0d7224 */ /* 0x002fc800078e02ff */
[C---:B------:R-:W-:Y:S02]  /*20b10*/  IMAD R11, R12.reuse, R11, R13 ;  /* 0x0000000b0c0b7224 */ /* 0x040fe400078e020d */
[----:B------:R-:W-:-:S04]  /*20b20*/  IMAD.WIDE.U32 R12, R12, R10, RZ ;  /* 0x0000000a0c0c7225 */ /* 0x000fc800078e00ff */
[----:B------:R-:W-:Y:S02]  /*20b30*/  IMAD.IADD R11, R13, 0x1, R11 ;  /* 0x000000010d0b7824 */ /* 0x000fe400078e020b */
[----:B------:R-:W0:Y:S01]  /*20b40*/  @P1 LDC R13, c[0x0][0xbec] ;  /* 0x0002fb00ff0d1b82 */ /* 0x000e220000000800 */
[----:B------:R-:W-:Y:S01]  /*20b50*/  ULDC.64 UR4, c[0x0][0x208] ;  /* 0x0000820000047ab9 */ /* 0x000fe20000000a00 */
[-C--:B---3--:R-:W-:Y:S02]  /*20b60*/  IMAD R101, R9, R158.reuse, RZ ;  /* 0x0000009e09657224 */ /* 0x088fe400078e02ff */
[----:B------:R-:W-:-:S03]  /*20b70*/  IMAD.WIDE.U32 R8, R8, R158, RZ ;  /* 0x0000009e08087225 */ /* 0x000fc600078e00ff */
[----:B-----5:R-:W-:Y:S02]  /*20b80*/  IADD3 R8, P0, P3, R12, R8, R0 ;  /* 0x000000080c087210 */ /* 0x020fe40007b1e000 */
[----:B------:R-:W1:Y:S01]  /*20b90*/  @P1 LDC R12, c[0x0][0xbf0] ;  /* 0x0002fc00ff0c1b82 */ /* 0x000e620000000800 */
[----:B------:R-:W-:Y:S01]  /*20ba0*/  IMAD.IADD R154, R9, 0x1, R101 ;  /* 0x00000001099a7824 */ /* 0x000fe200078e0265 */
[----:B----4-:R-:W-:-:S05]  /*20bb0*/  SEL R9, R157, RZ, P2 ;  /* 0x000000ff9d097207 */ /* 0x010fca0001000000 */
[-C--:B------:R-:W-:Y:S02]  /*20bc0*/  IMAD R101, R15, R9.reuse, RZ ;  /* 0x000000090f657224 */ /* 0x080fe400078e02ff */
[----:B------:R-:W-:Y:S01]  /*20bd0*/  IMAD.WIDE.U32 R14, R14, R9, RZ ;  /* 0x000000090e0e7225 */ /* 0x000fe200078e00ff */
[----:B------:R-:W-:-:S04]  /*20be0*/  SHF.R.S32.HI R9, RZ, 0x1f, R0 ;  /* 0x0000001fff097819 */ /* 0x000fc80000011400 */
[----:B------:R-:W-:Y:S01]  /*20bf0*/  IADD3.X R11, R11, R154, R9, P0, P3 ;  /* 0x0000009a0b0b7210 */ /* 0x000fe200007e6409 */
[----:B------:R-:W-:-:S04]  /*20c00*/  IMAD.IADD R154, R155, 0x1, R159 ;  /* 0x000000019b9a7824 */ /* 0x000fc800078e029f */
[----:B0-----:R-:W-:-:S04]  /*20c10*/  @P1 IMAD.HI.U32 R13, R154, R13, RZ ;  /* 0x0000000d9a0d1227 */ /* 0x001fc800078e00ff */
[----:B------:R-:W-:Y:S01]  /*20c20*/  IMAD.MOV.U32 R155, RZ, RZ, R154 ;  /* 0x000000ffff9b7224 */ /* 0x000fe200078e009a */
[----:B-1----:R-:W-:Y:S02]  /*20c30*/  @P1 SHF.R.U32.HI R155, RZ, R12, R13 ;  /* 0x0000000cff9b1219 */ /* 0x002fe4000001160d */
[----:B------:R0:W1:Y:S01]  /*20c40*/  LDC.64 R12, c[0x0][R100+0x210] ;  /* 0x00008400640c7b82 */ /* 0x0000620000000a00 */
[----:B------:R-:W-:Y:S02]  /*20c50*/  IADD3 R101, R15, R101, RZ ;  /* 0x000000650f657210 */ /* 0x000fe40007ffe0ff */
[----:B------:R-:W-:Y:S02]  /*20c60*/  IADD3 R14, P0, P3, R155, R8, R14 ;  /* 0x000000089b0e7210 */ /* 0x000fe40007b1e00e */
[----:B------:R-:W-:-:S04]  /*20c70*/  SHF.R.S32.HI R8, RZ, 0x1f, R155 ;  /* 0x0000001fff087819 */ /* 0x000fc8000001149b */
[----:B------:R-:W-:Y:S02]  /*20c80*/  IADD3.X R15, R8, R11, R101, P0, P3 ;  /* 0x0000000b080f7210 */ /* 0x000fe400007e6465 */
[----:B0-----:R-:W0:Y:S01]  /*20c90*/  LDC.64 R100, c[0x0][0xba8] ;  /* 0x0002ea00ff647b82 */ /* 0x001e220000000a00 */
[----:B------:R-:W-:-:S04]  /*20ca0*/  IMAD.MOV R11, RZ, RZ, -R155 ;  /* 0x000000ffff0b7224 */ /* 0x000fc800078e0a9b */
[----:B------:R-:W-:-:S05]  /*20cb0*/  IMAD R11, R156, R11, R154 ;  /* 0x0000000b9c0b7224 */ /* 0x000fca00078e029a */
[----:B------:R-:W-:Y:S01]  /*20cc0*/  SHF.R.S32.HI R8, RZ, 0x1f, R11 ;  /* 0x0000001fff087819 */ /* 0x000fe2000001140b */
[----:B0-----:R-:W0:Y:S08]  /*20cd0*/  @!P2 LDC R100, c[0x0][0xb50] ;  /* 0x0002d400ff64ab82 */ /* 0x001e300000000800 */
[----:B------:R-:W2:Y:S01]  /*20ce0*/  @!P2 LDC R101, c[0x0][0xb54] ;  /* 0x0002d500ff65ab82 */ /* 0x000ea20000000800 */
[----:B-1----:R-:W-:-:S02]  /*20cf0*/  IMAD R13, R13, R11, RZ ;  /* 0x0000000b0d0d7224 */ /* 0x002fc400078e02ff */
[----:B------:R-:W-:-:S04]  /*20d00*/  IMAD.WIDE.U32 R14, R12, R11, R14 ;  /* 0x0000000b0c0e7225 */ /* 0x000fc800078e000e */
[----:B------:R-:W-:-:S04]  /*20d10*/  IMAD R8, R12, R8, R13 ;  /* 0x000000080c087224 */ /* 0x000fc800078e020d */
[----:B------:R-:W-:Y:S01]  /*20d20*/  IMAD.IADD R8, R15, 0x1, R8 ;  /* 0x000000010f087824 */ /* 0x000fe200078e0208 */
[----:B0-----:R-:W-:-:S04]  /*20d30*/  LEA R100, P0, R14, R100, 0x2 ;  /* 0x000000640e647211 */ /* 0x001fc800078010ff */
[----:B--2---:R-:W-:Y:S01]  /*20d40*/  LEA.HI.X R8, R14, R101, R8, 0x2, P0 ;  /* 0x000000650e087211 */ /* 0x004fe200000f1408 */
[----:B------:R-:W-:Y:S04]  /*20d50*/  SHFL.IDX PT, R12, R100, RZ, 0x1c1f ;  /* 0x001c1fff640c7589 */ /* 0x000fe800000e0000 */
[----:B------:R-:W0:Y:S04]  /*20d60*/  SHFL.IDX PT, R13, R8, RZ, 0x1c1f ;  /* 0x001c1fff080d7589 */ /* 0x000e2800000e0000 */
[----:B------:R-:W-:Y:S04]  /*20d70*/  SHFL.IDX PT, R14, R100, 0x1, 0x1c1f ;  /* 0x003c1f00640e7f89 */ /* 0x000fe800000e0000 */
[----:B------:R1:W2:Y:S01]  /*20d80*/  SHFL.IDX PT, R15, R8, 0x1, 0x1c1f ;  /* 0x003c1f00080f7f89 */ /* 0x0002a200000e0000 */
[----:B------:R-:W-:Y:S01]  /*20d90*/  LOP3.LUT P0, RZ, R160, 0x3, RZ, 0xc0, !PT ;  /* 0x00000003a0ff7812 */ /* 0x000fe2000780c0ff */
[----:B-1----:R-:W-:-:S02]  /*20da0*/  IMAD R8, R24, R156, RZ ;  /* 0x0000009c18087224 */ /* 0x002fc400078e02ff */
[----:B------:R-:W-:-:S04]  /*20db0*/  IMAD.IADD R24, R161, 0x1, R159 ;  /* 0x00000001a1187824 */ /* 0x000fc800078e029f */
[C---:B------:R-:W-:Y:S01]  /*20dc0*/  VIADD R11, R24.reuse, 0x8 ;  /* 0x00000008180b7836 */ /* 0x040fe20000000000 */
[----:B------:R-:W-:-:S04]  /*20dd0*/  ISETP.GE.OR P3, PT, R24, R8, P0 ;  /* 0x000000081800720c */ /* 0x000fc80000766670 */
[----:B------:R-:W-:-:S09]  /*20de0*/  ISETP.GE.OR P0, PT, R11, R8, P0 ;  /* 0x000000080b00720c */ /* 0x000fd20000706670 */
[----:B0-----:R0:W-:Y:S04]  /*20df0*/  @!P3 ST.E desc[UR4][R12.64], R153 ;  /* 0x000000990c00b985 */ /* 0x0011e8000c101904 */
[----:B--2---:R0:W-:Y:S01]  /*20e00*/  @!P0 ST.E desc[UR4][R14.64], R152 ;  /* 0x000000980e008985 */ /* 0x0041e2000c101904 */
[----:B------:R-:W-:Y:S05]  /*20e10*/  @P2 BRA `(.L_x_1807) ;  /* 0x0000000c00f82947 */ /* 0x000fea0003800000 */
[----:B------:R-:W2:Y:S01]  /*20e20*/  LDL R160, [R1+0x44] ;  /* 0x0000440001a07983 */ /* 0x000ea20000100800 */
[C---:B------:R-:W-:Y:S01]  /*20e30*/  IMAD.SHL.U32 R161, R23.reuse, 0x40, RZ ;  /* 0x0000004017a17824 */ /* 0x040fe200078e00ff */
[----:B------:R-:W1:Y:S02]  /*20e40*/  @P1 LDC R21, c[0x0][0xbec] ;  /* 0x0002fb00ff151b82 */ /* 0x000e640000000800 */
[----:B------:R3:W5:Y:S04]  /*20e50*/  LDL R90, [R1+0xc] ;  /* 0x00000c00015a7983 */ /* 0x0007680000100800 */
[----:B------:R3:W5:Y:S01]  /*20e60*/  LDL R86, [R1+0x10] ;  /* 0x0000100001567983 */ /* 0x0007620000100800 */
[----:B------:R-:W-:Y:S01]  /*20e70*/  ULDC.64 UR4, c[0x0][0x208] ;  /* 0x0000820000047ab9 */ /* 0x000fe20000000a00 */
[----:B------:R-:W4:Y:S02]  /*20e80*/  @P1 LDC R85, c[0x0][0xbf0] ;  /* 0x0002fc00ff551b82 */ /* 0x000f240000000800 */
[----:B------:R3:W5:Y:S04]  /*20e90*/  LDL R93, [R1+0x78] ;  /* 0x00007800015d7983 */ /* 0x0007680000100800 */
[----:B------:R3:W5:Y:S04]  /*20ea0*/  LDL R92, [R1+0x5c] ;  /* 0x00005c00015c7983 */ /* 0x0007680000100800 */
[----:B------:R3:W5:Y:S04]  /*20eb0*/  LDL R91, [R1+0x64] ;  /* 0x00006400015b7983 */ /* 0x0007680000100800 */
[----:B------:R3:W5:Y:S01]  /*20ec0*/  LDL R88, [R1+0x60] ;  /* 0x0000600001587983 */ /* 0x0007620000100800 */
[----:B------:R-:W-:Y:S01]  /*20ed0*/  SHF.R.S32.HI R11, RZ, 0x1f, R10 ;  /* 0x0000001fff0b7819 */ /* 0x000fe2000001140a */
[----:B------:R-:W-:Y:S01]  /*20ee0*/  IMAD.IADD R89, R23, 0x1, R159 ;  /* 0x0000000117597824 */ /* 0x000fe200078e029f */
[----:B------:R-:W-:Y:S01]  /*20ef0*/  BSSY B1, `(.L_x_1808) ;  /* 0x00000a8000017945 */ /* 0x000fe20003800000 */
[----:B--2---:R-:W-:-:S05]  /*20f00*/  LEA R3, R160, R161, 0x3 ;  /* 0x000000a1a0037211 */ /* 0x004fca00078e18ff */
[----:B------:R-:W-:-:S03]  /*20f10*/  IMAD.WIDE R6, R3, 0x2, R6 ;  /* 0x0000000203067825 */ /* 0x000fc600078e0206 */
[C---:B0-----:R-:W-:Y:S02]  /*20f20*/  IADD3 R13, P4, R6.reuse, 0x1000, RZ ;  /* 0x00001000060d7810 */ /* 0x041fe40007f9e0ff */
        /* <DEDUP_REMOVED lines=38> */
[----:B------:R-:W-:Y:S01]  /*21190*/  IMAD.X R41, RZ, RZ, R7, P6 ;  /* 0x000000ffff297224 */ /* 0x000fe200030e0607 */
[----:B------:R-:W-:-:S02]  /*211a0*/  LOP3.LUT R44, R44, R45, RZ, 0x3c, !PT ;  /* 0x0000002d2c2c7212 */ /* 0x000fc400078e3cff */
[----:B------:R-:W-:Y:S01]  /*211b0*/  LOP3.LUT R48, R48, R49, RZ, 0x3c, !PT ;  /* 0x0000003130307212 */ /* 0x000fe200078e3cff */
[--C-:B------:R-:W-:Y:S01]  /*211c0*/  IMAD.X R49, RZ, RZ, R7.reuse, P4 ;  /* 0x000000ffff317224 */ /* 0x100fe200020e0607 */
[----:B------:R-:W-:Y:S01]  /*211d0*/  LOP3.LUT R52, R52, R53, RZ, 0x3c, !PT ;  /* 0x0000003534347212 */ /* 0x000fe200078e3cff */
[--C-:B------:R-:W-:Y:S01]  /*211e0*/  IMAD.X R53, RZ, RZ, R7.reuse, P3 ;  /* 0x000000ffff357224 */ /* 0x100fe200018e0607 */
[----:B------:R-:W-:Y:S01]  /*211f0*/  LOP3.LUT R56, R56, R57, RZ, 0x3c, !PT ;  /* 0x0000003938387212 */ /* 0x000fe200078e3cff */
[----:B------:R-:W-:Y:S01]  /*21200*/  IMAD.X R57, RZ, RZ, R7, P2 ;  /* 0x000000ffff397224 */ /* 0x000fe200010e0607 */
[----:B------:R-:W-:Y:S01]  /*21210*/  IADD3.X R45, RZ, R7, RZ, P5, !PT ;  /* 0x00000007ff2d7210 */ /* 0x000fe20002ffe4ff */
[----:B------:R-:W5:Y:S01]  /*21220*/  LD.E.128 R36, desc[UR4][R36.64] ;  /* 0x0000000424247980 */ /* 0x000f62000c101d00 */
[C---:B------:R-:W-:Y:S02]  /*21230*/  IADD3 R61, P0, R6.reuse, 0xa000, RZ ;  /* 0x0000a000063d7810 */ /* 0x040fe40007f1e0ff */
[C---:B------:R-:W-:Y:S01]  /*21240*/  IADD3 R65, P6, R6.reuse, 0xb000, RZ ;  /* 0x0000b00006417810 */ /* 0x040fe20007fde0ff */
[----:B------:R-:W5:Y:S01]  /*21250*/  LD.E.128 R40, desc[UR4][R40.64] ;  /* 0x0000000428287980 */ /* 0x000f62000c101d00 */
[----:B------:R-:W-:-:S02]  /*21260*/  IADD3 R69, P5, R6, 0xc000, RZ ;  /* 0x0000c00006457810 */ /* 0x000fc40007fbe0ff */
[C---:B------:R-:W-:Y:S01]  /*21270*/  IADD3 R73, P4, R6.reuse, 0xd000, RZ ;  /* 0x0000d00006497810 */ /* 0x040fe20007f9e0ff */
[----:B------:R-:W5:Y:S01]  /*21280*/  LD.E.128 R44, desc[UR4][R44.64] ;  /* 0x000000042c2c7980 */ /* 0x000f62000c101d00 */
[C---:B------:R-:W-:Y:S02]  /*21290*/  IADD3 R77, P3, R6.reuse, 0xe000, RZ ;  /* 0x0000e000064d7810 */ /* 0x040fe40007f7e0ff */
[----:B------:R-:W-:Y:S01]  /*212a0*/  IADD3 R3, P2, R6, 0xf000, RZ ;  /* 0x0000f00006037810 */ /* 0x000fe20007f5e0ff */
[----:B------:R-:W5:Y:S01]  /*212b0*/  LD.E.128 R48, desc[UR4][R48.64] ;  /* 0x0000000430307980 */ /* 0x000f62000c101d00 */
[----:B------:R-:W-:Y:S02]  /*212c0*/  LOP3.LUT R60, R61, 0x380, RZ, 0xc0, !PT ;  /* 0x000003803d3c7812 */ /* 0x000fe400078ec0ff */
[----:B------:R-:W-:Y:S01]  /*212d0*/  LOP3.LUT R64, R65, 0x380, RZ, 0xc0, !PT ;  /* 0x0000038041407812 */ /* 0x000fe200078ec0ff */
[----:B------:R-:W5:Y:S01]  /*212e0*/  LD.E.128 R52, desc[UR4][R52.64] ;  /* 0x0000000434347980 */ /* 0x000f62000c101d00 */
[----:B------:R-:W-:-:S02]  /*212f0*/  LOP3.LUT R68, R69, 0x380, RZ, 0xc0, !PT ;  /* 0x0000038045447812 */ /* 0x000fc400078ec0ff */
[----:B------:R-:W-:Y:S01]  /*21300*/  LOP3.LUT R72, R73, 0x380, RZ, 0xc0, !PT ;  /* 0x0000038049487812 */ /* 0x000fe200078ec0ff */
[----:B------:R-:W5:Y:S01]  /*21310*/  LD.E.128 R56, desc[UR4][R56.64] ;  /* 0x0000000438387980 */ /* 0x000f62000c101d00 */
        /* <DEDUP_REMOVED lines=9> */
[----:B------:R-:W-:Y:S01]  /*213b0*/  SHF.R.U64 R2, R2, 0x3, RZ ;  /* 0x0000000302027819 */ /* 0x000fe200000012ff */
[--C-:B------:R-:W-:Y:S01]  /*213c0*/  IMAD.X R81, RZ, RZ, R7.reuse, P2 ;  /* 0x000000ffff517224 */ /* 0x100fe200010e0607 */
        /* <DEDUP_REMOVED lines=18> */
[----:B------:R-:W5:Y:S04]  /*214f0*/  LD.E.128 R76, desc[UR4][R76.64] ;  /* 0x000000044c4c7980 */ /* 0x000f68000c101d00 */
[----:B------:R-:W5:Y:S01]  /*21500*/  LD.E.128 R80, desc[UR4][R80.64] ;  /* 0x0000000450507980 */ /* 0x000f62000c101d00 */
[----:B------:R-:W-:-:S02]  /*21510*/  ULDC.64 UR4, c[0x0][0xaa0] ;  /* 0x0002a80000047ab9 */ /* 0x000fc40000000a00 */
[----:B------:R-:W-:Y:S01]  /*21520*/  IMAD R9, R9, UR4, RZ ;  /* 0x0000000409097c24 */ /* 0x000fe2000f8e02ff */
[----:B------:R-:W-:Y:S01]  /*21530*/  @!PT LDS RZ, [RZ] ;  /* 0x00000000fffff984 */ /* 0x000fe20000000800 */
[----:B------:R-:W-:Y:S01]  /*21540*/  @!PT LDS RZ, [RZ] ;  /* 0x00000000fffff984 */ /* 0x000fe20000000800 */
[----:B------:R-:W-:Y:S01]  /*21550*/  @!PT LDS RZ, [RZ] ;  /* 0x00000000fffff984 */ /* 0x000fe20000000800 */
[----:B------:R-:W-:Y:S01]  /*21560*/  @!PT LDS RZ, [RZ] ;  /* 0x00000000fffff984 */ /* 0x000fe20000000800 */
[----:B------:R0:W-:Y:S06]  /*21570*/  MEMBAR.ALL.CTA ;  /* 0x0000000000007992 */ /* 0x0001ec0000008000 */
[----:B0-----:R-:W0:Y:S01]  /*21580*/  FENCE.VIEW.ASYNC.S ;  /* 0x00000000000073c6 */ /* 0x001e220000000000 */
[----:B------:R-:W-:-:S04]  /*21590*/  IMAD.WIDE.U32 R2, R0, UR4, RZ ;  /* 0x0000000400027c25 */ /* 0x000fc8000f8e00ff */
[----:B------:R-:W-:Y:S01]  /*215a0*/  IMAD R9, R0, UR5, R9 ;  /* 0x0000000500097c24 */ /* 0x000fe2000f8e0209 */
[----:B------:R-:W-:Y:S01]  /*215b0*/  LEA R0, R160, R23, 0x5 ;  /* 0x00000017a0007211 */ /* 0x000fe200078e28ff */
[----:B------:R-:W-:Y:S02]  /*215c0*/  ULDC.64 UR4, c[0x0][0xae8] ;  /* 0x0002ba0000047ab9 */ /* 0x000fe40000000a00 */
[----:B------:R-:W-:Y:S02]  /*215d0*/  IMAD.IADD R3, R3, 0x1, R9 ;  /* 0x0000000103037824 */ /* 0x000fe400078e0209 */
[----:B------:R-:W-:Y:S02]  /*215e0*/  IMAD.IADD R20, R159, 0x1, R0 ;  /* 0x000000019f147824 */ /* 0x000fe400078e0200 */
[----:B------:R-:W-:-:S04]  /*215f0*/  IMAD.WIDE.U32 R2, R158, UR4, R2 ;  /* 0x000000049e027c25 */ /* 0x000fc8000f8e0002 */
[----:B-1----:R-:W-:-:S04]  /*21600*/  @P1 IMAD.HI.U32 R0, R20, R21, RZ ;  /* 0x0000001514001227 */ /* 0x002fc800078e00ff */
[----:B------:R-:W-:Y:S01]  /*21610*/  IMAD R3, R158, UR5, R3 ;  /* 0x000000059e037c24 */ /* 0x000fe2000f8e0203 */
[----:B------:R-:W-:Y:S01]  /*21620*/  ULDC.64 UR4, c[0x0][0xaf0] ;  /* 0x0002bc0000047ab9 */ /* 0x000fe20000000a00 */
[----:B------:R-:W-:Y:S01]  /*21630*/  IMAD.MOV.U32 R9, RZ, RZ, R20 ;  /* 0x000000ffff097224 */ /* 0x000fe200078e0014 */
[----:B----4-:R-:W-:Y:S01]  /*21640*/  @P1 SHF.R.U32.HI R9, RZ, R85, R0 ;  /* 0x00000055ff091219 */ /* 0x010fe20000011600 */
[----:B------:R-:W-:Y:S02]  /*21650*/  IMAD R11, R11, UR4, RZ ;  /* 0x000000040b0b7c24 */ /* 0x000fe4000f8e02ff */
[----:B------:R-:W-:Y:S01]  /*21660*/  IMAD.WIDE.U32 R2, R10, UR4, R2 ;  /* 0x000000040a027c25 */ /* 0x000fe2000f8e0002 */
[----:B------:R-:W-:-:S03]  /*21670*/  SHF.R.S32.HI R0, RZ, 0x1f, R9 ;  /* 0x0000001fff007819 */ /* 0x000fc60000011409 */
[----:B------:R-:W-:Y:S01]  /*21680*/  IMAD R11, R10, UR5, R11 ;  /* 0x000000050a0b7c24 */ /* 0x000fe2000f8e020b */
[----:B------:R-:W-:Y:S01]  /*21690*/  ULDC.64 UR4, c[0x0][0xae0] ;  /* 0x0002b80000047ab9 */ /* 0x000fe20000000a00 */
        /* <DEDUP_REMOVED lines=9> */
[----:B------:R-:W-:Y:S02]  /*21730*/  IMAD R0, R0, UR4, RZ ;  /* 0x0000000400007c24 */ /* 0x000fe4000f8e02ff */
[----:B------:R-:W-:Y:S02]  /*21740*/  VIADD R9, R89, 0x20 ;  /* 0x0000002059097836 */ /* 0x000fe40000000000 */
[C---:B------:R-:W-:Y:S02]  /*21750*/  IMAD R21, R11.reuse, UR5, R0 ;  /* 0x000000050b157c24 */ /* 0x040fe4000f8e0200 */
[----:B------:R-:W-:Y:S01]  /*21760*/  IMAD.WIDE.U32 R2, R11, UR4, R2 ;  /* 0x000000040b027c25 */ /* 0x000fe2000f8e0002 */
[-C--:B------:R-:W-:Y:S01]  /*21770*/  ISETP.GE.AND P1, PT, R9, R8.reuse, PT ;  /* 0x000000080900720c */ /* 0x080fe20003f26270 */
[----:B------:R-:W-:Y:S01]  /*21780*/  ULDC.64 UR4, c[0x0][0xa80] ;  /* 0x0002a00000047ab9 */ /* 0x000fe20000000a00 */
[C---:B------:R-:W-:Y:S01]  /*21790*/  ISETP.GE.AND P2, PT, R89.reuse, R8, PT ;  /* 0x000000085900720c */ /* 0x040fe20003f46270 */
[----:B------:R-:W-:Y:S01]  /*217a0*/  VIADD R9, R89, 0x40 ;  /* 0x0000004059097836 */ /* 0x000fe20000000000 */
[----:B------:R-:W-:Y:S01]  /*217b0*/  LEA R24, P3, R2, UR4, 0x1 ;  /* 0x0000000402187c11 */ /* 0x000fe2000f8608ff */
[----:B------:R-:W-:-:S02]  /*217c0*/  IMAD.IADD R3, R3, 0x1, R21 ;  /* 0x0000000103037824 */ /* 0x000fc400078e0215 */
[----:B------:R-:W-:Y:S01]  /*217d0*/  VIADD R0, R16, 0x30820 ;  /* 0x0003082010007836 */ /* 0x000fe20000000000 */
[----:B------:R-:W-:Y:S02]  /*217e0*/  ISETP.GE.AND P0, PT, R9, R8, PT ;  /* 0x000000080900720c */ /* 0x000fe40003f06270 */
[----:B------:R-:W-:Y:S02]  /*217f0*/  LEA.HI.X R9, R2, UR5, R3, 0x1, P3 ;  /* 0x0000000502097c11 */ /* 0x000fe400098f0c03 */
[----:B------:R-:W-:Y:S01]  /*21800*/  PRMT R0, RZ, 0x654, R0 ;  /* 0x00000654ff007816 */ /* 0x000fe20000000000 */
[----:B0-----:R3:W0:Y:S03]  /*21810*/  SHFL.IDX PT, R87, R24, RZ, 0x181f ;  /* 0x00181fff18577589 */ /* 0x00162600000e0000 */
[----:B------:R3:W-:Y:S01]  /*21820*/  SYNCS.ARRIVE.TRANS64.RED.A1T0 RZ, [R0+URZ], RZ ;  /* 0x000000ff00ff79a7 */ /* 0x0007e2000810043f */
[----:B------:R3:W1:Y:S01]  /*21830*/  SHFL.IDX PT, R85, R9, RZ, 0x181f ;  /* 0x00181fff09557589 */ /* 0x00066200000e0000 */
[----:B------:R-:W-:Y:S05]  /*21840*/  @P2 BRA `(.L_x_1809) ;  /* 0x0000000000482947 */ /* 0x000fea0003800000 */
[----:B------:R-:W-:Y:S01]  /*21850*/  ULDC UR4, c[0x0][0xac8] ;  /* 0x0002b20000047ab9 */ /* 0x000fe20000000800 */
[----:B------:R-:W-:Y:S01]  /*21860*/  ULDC.64 UR6, c[0x0][0x208] ;  /* 0x0000820000067ab9 */ /* 0x000fe20000000a00 */
[----:B------:R-:W-:Y:S02]  /*21870*/  ISETP.GE.AND P5, PT, R18, UR4, PT ;  /* 0x0000000412007c0c */ /* 0x000fe4000bfa6270 */
[----:B------:R-:W-:Y:S02]  /*21880*/  ISETP.GE.AND P4, PT, R221, UR4, PT ;  /* 0x00000004dd007c0c */ /* 0x000fe4000bf86270 */
[----:B-----5:R-:W-:Y:S02]  /*21890*/  ISETP.GE.AND P3, PT, R90, UR4, PT ;  /* 0x000000045a007c0c */ /* 0x020fe4000bf66270 */
[----:B------:R-:W-:-:S07]  /*218a0*/  ISETP.GE.AND P2, PT, R86, UR4, PT ;  /* 0x0000000456007c0c */ /* 0x000fce000bf46270 */
[----:B0-----:R-:W-:-:S04]  /*218b0*/  @!P5 LEA R2, P6, R18, R87, 0x1 ;  /* 0x000000571202d211 */ /* 0x001fc800078c08ff */
[----:B-1----:R-:W-:Y:S02]  /*218c0*/  @!P5 LEA.HI.X R3, R18, R85, R19, 0x1, P6 ;  /* 0x000000551203d211 */ /* 0x002fe400030f0c13 */
[----:B------:R-:W-:-:S03]  /*218d0*/  @!P4 LEA R10, P6, R92, R87, 0x1 ;  /* 0x000000575c0ac211 */ /* 0x000fc600078c08ff */
        /* <DEDUP_REMOVED lines=9> */
.L_x_1809:
[----:B------:R-:W-:Y:S05]  /*21970*/  BSYNC B1 ;  /* 0x0000000000017941 */ /* 0x000fea0003800000 */
.L_x_1808:
[----:B--2---:R2:W4:Y:S01]  /*21980*/  SHFL.IDX PT, R11, R9, 0x1, 0x181f ;  /* 0x00381f00090b7f89 */ /* 0x00452200000e0000 */
        /* <DEDUP_REMOVED lines=10> */
[----:B------:R-:W-:Y:S02]  /*21a30*/  @!P3 LEA R4, P5, R92, R7, 0x1 ;  /* 0x000000075c04b211 */ /* 0x000fe400078a08ff */
[----:B----4-:R-:W-:Y:S02]  /*21a40*/  @!P4 LEA.HI.X R3, R18, R11, R19, 0x1, P6 ;  /* 0x0000000b1203c211 */ /* 0x010fe400030f0c13 */
        /* <DEDUP_REMOVED lines=9> */
.L_x_1811:
[----:B------:R-:W-:Y:S05]  /*21ae0*/  BSYNC B1 ;  /* 0x0000000000017941 */ /* 0x000fea0003800000 */
.L_x_1810:
[----:B0---4-:R0:W4:Y:S01]  /*21af0*/  SHFL.IDX PT, R11, R9, 0x2, 0x181f ;  /* 0x00581f00090b7f89 */ /* 0x01112200000e0000 */
        /* <DEDUP_REMOVED lines=12> */
[----:B----4-:R-:W-:Y:S02]  /*21bc0*/  @!P3 LEA.HI.X R3, R18, R11, R19, 0x1, P6 ;  /* 0x0000000b1203b211 */ /* 0x010fe400030f0c13 */
        /* <DEDUP_REMOVED lines=8> */
.L_x_1813:
[----:B------:R-:W-:Y:S05]  /*21c50*/  BSYNC B1 ;  /* 0x0000000000017941 */ /* 0x000fea0003800000 */
.L_x_1812:
[----:B0-----:R-:W-:Y:S01]  /*21c60*/  VIADD R3, R89, 0x60 ;  /* 0x0000006059037836 */ /* 0x001fe20000000000 */
[----:B--23--:R-:W0:Y:S04]  /*21c70*/  SHFL.IDX PT, R9, R9, 0x3, 0x181f ;  /* 0x00781f0009097f89 */ /* 0x00ce2800000e0000 */
[----:B------:R-:W-:Y:S01]  /*21c80*/  ISETP.GE.AND P0, PT, R3, R8, PT ;  /* 0x000000080300720c */ /* 0x000fe20003f06270 */
[----:B----4-:R2:W3:-:S12]  /*21c90*/  SHFL.IDX PT, R11, R24, 0x3, 0x181f ;  /* 0x00781f00180b7f89 */ /* 0x0104d800000e0000 */
[----:B--2---:R-:W-:Y:S05]  /*21ca0*/  @P0 BRA `(.L_x_1814) ;  /* 0x0000002800740947 */ /* 0x004fea0003800000 */
        /* <DEDUP_REMOVED lines=21> */
.L_x_1807:
[----:B------:R-:W1:Y:S01]  /*21e00*/  @P1 LDC R7, c[0x0][0xbec] ;  /* 0x0002fb00ff071b82 */ /* 0x000e620000000800 */
[----:B------:R-:W-:Y:S01]  /*21e10*/  ULDC.64 UR4, c[0x0][0xb08] ;  /* 0x0002c20000047ab9 */ /* 0x000fe20000000a00 */
[----:B0-----:R-:W-:Y:S01]  /*21e20*/  MOV R12, R154 ;  /* 0x0000009a000c7202 */ /* 0x001fe20000000f00 */
[----:B------:R-:W-:Y:S01]  /*21e30*/  IMAD R9, R9, UR4, RZ ;  /* 0x0000000409097c24 */ /* 0x000fe2000f8e02ff */
[C---:B------:R-:W-:Y:S01]  /*21e40*/  IADD3 R155, R230.reuse, 0xe8, RZ ;  /* 0x000000e8e69b7810 */ /* 0x040fe20007ffe0ff */
[C---:B------:R-:W-:Y:S01]  /*21e50*/  VIADD R101, R230.reuse, 0xf8 ;  /* 0x000000f8e6657836 */ /* 0x040fe20000000000 */
[----:B------:R-:W-:Y:S01]  /*21e60*/  IADD3 R161, R230, 0xd0, RZ ;  /* 0x000000d0e6a17810 */ /* 0x000fe20007ffe0ff */
[----:B------:R-:W-:Y:S01]  /*21e70*/  IMAD R9, R0, UR5, R9 ;  /* 0x0000000500097c24 */ /* 0x000fe2000f8e0209 */
[----:B------:R-:W0:Y:S01]  /*21e80*/  @P1 LDC R6, c[0x0][0xbf0] ;  /* 0x0002fc00ff061b82 */ /* 0x000e220000000800 */
[C---:B------:R-:W-:Y:S01]  /*21e90*/  VIADD R153, R230.reuse, 0xf0 ;  /* 0x000000f0e6997836 */ /* 0x040fe20000000000 */
[C---:B------:R-:W-:Y:S01]  /*21ea0*/  IADD3 R167, R230.reuse, 0xb8, RZ ;  /* 0x000000b8e6a77810 */ /* 0x040fe20007ffe0ff */
        /* <DEDUP_REMOVED lines=13> */
[----:B------:R-:W-:Y:S01]  /*21f80*/  IADD3 R211, R230, 0x10, RZ ;  /* 0x00000010e6d37810 */ /* 0x000fe20007ffe0ff */
[----:B-1----:R-:W-:Y:S01]  /*21f90*/  @P1 IMAD.HI.U32 R7, R154, R7, RZ ;  /* 0x000000079a071227 */ /* 0x002fe200078e00ff */
[----:B------:R-:W-:Y:S01]  /*21fa0*/  BSSY B1, `(.L_x_1815) ;  /* 0x00000f5000017945 */ /* 0x000fe20003800000 */
[----:B------:R-:W-:-:S02]  /*21fb0*/  SHF.R.S32.HI R101, RZ, 0x1f, R101 ;  /* 0x0000001fff657819 */ /* 0x000fc40000011465 */
[C---:B------:R-:W-:Y:S01]  /*21fc0*/  VIADD R181, R230.reuse, 0x80 ;  /* 0x00000080e6b57836 */ /* 0x040fe20000000000 */
[----:B------:R-:W-:Y:S01]  /*21fd0*/  SHF.R.S32.HI R153, RZ, 0x1f, R153 ;  /* 0x0000001fff997819 */ /* 0x000fe20000011499 */
[----:B------:R-:W-:Y:S01]  /*21fe0*/  VIADD R183, R230, 0x78 ;  /* 0x00000078e6b77836 */ /* 0x000fe20000000000 */
[----:B0-----:R-:W-:Y:S01]  /*21ff0*/  @P1 SHF.R.U32.HI R12, RZ, R6, R7 ;  /* 0x00000006ff0c1219 */ /* 0x001fe20000011607 */
[----:B------:R-:W-:Y:S01]  /*22000*/  IMAD.WIDE.U32 R6, R0, UR4, RZ ;  /* 0x0000000400067c25 */ /* 0x000fe2000f8e00ff */
[----:B------:R-:W-:Y:S01]  /*22010*/  ULDC.64 UR4, c[0x0][0xb38] ;  /* 0x0002ce0000047ab9 */ /* 0x000fe20000000a00 */
[----:B------:R-:W-:Y:S02]  /*22020*/  SHF.R.S32.HI R0, RZ, 0x1f, R10 ;  /* 0x0000001fff007819 */ /* 0x000fe4000001140a */
[----:B------:R-:W-:Y:S01]  /*22030*/  IMAD.IADD R7, R7, 0x1, R9 ;  /* 0x0000000107077824 */ /* 0x000fe200078e0209 */
[----:B------:R-:W-:Y:S01]  /*22040*/  SHF.R.S32.HI R9, RZ, 0x1f, R12 ;  /* 0x0000001fff097819 */ /* 0x000fe2000001140c */
[----:B------:R-:W-:Y:S01]  /*22050*/  VIADD R187, R230, 0x68 ;  /* 0x00000068e6bb7836 */ /* 0x000fe20000000000 */
[----:B------:R-:W-:Y:S01]  /*22060*/  SHF.R.S32.HI R155, RZ, 0x1f, R155 ;  /* 0x0000001fff9b7819 */ /* 0x000fe2000001149b */
[----:B------:R-:W-:Y:S01]  /*22070*/  IMAD.WIDE.U32 R6, R158, UR4, R6 ;  /* 0x000000049e067c25 */ /* 0x000fe2000f8e0006 */
[----:B------:R-:W-:-:S02]  /*22080*/  SHF.R.S32.HI R159, RZ, 0x1f, R159 ;  /* 0x0000001fff9f7819 */ /* 0x000fc4000001149f */
[----:B------:R-:W-:Y:S01]  /*22090*/  SHF.R.S32.HI R161, RZ, 0x1f, R161 ;  /* 0x0000001fffa17819 */ /* 0x000fe200000114a1 */
[----:B------:R-:W-:Y:S01]  /*220a0*/  IMAD R7, R158, UR5, R7 ;  /* 0x000000059e077c24 */ /* 0x000fe2000f8e0207 */
[----:B------:R-:W-:Y:S01]  /*220b0*/  ULDC.64 UR4, c[0x0][0xb40] ;  /* 0x0002d00000047ab9 */ /* 0x000fe20000000a00 */
[----:B------:R-:W-:Y:S01]  /*220c0*/  VIADD R189, R230, 0x60 ;  /* 0x00000060e6bd7836 */ /* 0x000fe20000000000 */
[----:B------:R-:W-:Y:S01]  /*220d0*/  SHF.R.S32.HI R163, RZ, 0x1f, R163 ;  /* 0x0000001fffa37819 */ /* 0x000fe200000114a3 */
[----:B------:R-:W-:Y:S01]  /*220e0*/  IMAD R0, R0, UR4, RZ ;  /* 0x0000000400007c24 */ /* 0x000fe2000f8e02ff */
[----:B------:R-:W-:Y:S01]  /*220f0*/  SHF.R.S32.HI R165, RZ, 0x1f, R165 ;  /* 0x0000001fffa57819 */ /* 0x000fe200000114a5 */
[C---:B------:R-:W-:Y:S01]  /*22100*/  IMAD.WIDE.U32 R6, R10.reuse, UR4, R6 ;  /* 0x000000040a067c25 */ /* 0x040fe2000f8e0006 */
[----:B------:R-:W-:Y:S02]  /*22110*/  SHF.R.S32.HI R167, RZ, 0x1f, R167 ;  /* 0x0000001fffa77819 */ /* 0x000fe400000114a7 */
[----:B------:R-:W-:Y:S01]  /*22120*/  SHF.R.S32.HI R169, RZ, 0x1f, R169 ;  /* 0x0000001fffa97819 */ /* 0x000fe200000114a9 */
[----:B------:R-:W-:Y:S01]  /*22130*/  IMAD R0, R10, UR5, R0 ;  /* 0x000000050a007c24 */ /* 0x000fe2000f8e0200 */
[----:B------:R-:W-:Y:S01]  /*22140*/  ULDC.64 UR4, c[0x0][0xb48] ;  /* 0x0002d20000047ab9 */ /* 0x000fe20000000a00 */
[----:B------:R-:W-:Y:S01]  /*22150*/  VIADD R193, R230, 0x50 ;  /* 0x00000050e6c17836 */ /* 0x000fe20000000000 */
[----:B------:R-:W-:Y:S01]  /*22160*/  SHF.R.S32.HI R171, RZ, 0x1f, R171 ;  /* 0x0000001fffab7819 */ /* 0x000fe200000114ab */
[----:B------:R-:W-:Y:S01]  /*22170*/  IMAD.IADD R7, R7, 0x1, R0 ;  /* 0x0000000107077824 */ /* 0x000fe200078e0200 */
[----:B------:R-:W-:Y:S01]  /*22180*/  SHF.R.S32.HI R173, RZ, 0x1f, R173 ;  /* 0x0000001fffad7819 */ /* 0x000fe200000114ad */
[----:B------:R-:W-:Y:S01]  /*22190*/  IMAD.MOV R0, RZ, RZ, -R12 ;  /* 0x000000ffff007224 */ /* 0x000fe200078e0a0c */
[----:B------:R-:W-:Y:S01]  /*221a0*/  SHF.R.S32.HI R175, RZ, 0x1f, R175 ;  /* 0x0000001fffaf7819 */ /* 0x000fe200000114af */
[----:B------:R-:W-:Y:S01]  /*221b0*/  IMAD.WIDE.U32 R6, R157, UR4, R6 ;  /* 0x000000049d067c25 */ /* 0x000fe2000f8e0006 */
[----:B------:R-:W-:-:S02]  /*221c0*/  SHF.R.S32.HI R177, RZ, 0x1f, R177 ;  /* 0x0000001fffb17819 */ /* 0x000fc400000114b1 */
[----:B------:R-:W-:Y:S01]  /*221d0*/  SHF.R.S32.HI R179, RZ, 0x1f, R179 ;  /* 0x0000001fffb37819 */ /* 0x000fe200000114b3 */
[----:B------:R-:W-:Y:S01]  /*221e0*/  IMAD R7, R157, UR5, R7 ;  /* 0x000000059d077c24 */ /* 0x000fe2000f8e0207 */
[----:B------:R-:W-:Y:S01]  /*221f0*/  ULDC.64 UR4, c[0x0][0xb30] ;  /* 0x0002cc0000047ab9 */ /* 0x000fe20000000a00 */
[----:B------:R-:W-:Y:S01]  /*22200*/  IMAD R0, R156, R0, R154 ;  /* 0x000000009c007224 */ /* 0x000fe200078e029a */
        /* <DEDUP_REMOVED lines=12> */
[----:B------:R-:W-:Y:S01]  /*222d0*/  IMAD R10, R10, UR4, RZ ;  /* 0x000000040a0a7c24 */ /* 0x000fe2000f8e02ff */
[----:B------:R-:W-:Y:S01]  /*222e0*/  SHF.R.S32.HI R157, RZ, 0x1f, R157 ;  /* 0x0000001fff9d7819 */ /* 0x000fe2000001149d */
[----:B------:R-:W-:Y:S01]  /*222f0*/  IMAD.WIDE.U32 R6, R0, UR4, R6 ;  /* 0x0000000400067c25 */ /* 0x000fe2000f8e0006 */
[----:B------:R-:W-:-:S02]  /*22300*/  SHF.R.S32.HI R191, RZ, 0x1f, R191 ;  /* 0x0000001fffbf7819 */ /* 0x000fc400000114bf */
[----:B------:R-:W-:Y:S01]  /*22310*/  SHF.R.S32.HI R193, RZ, 0x1f, R193 ;  /* 0x0000001fffc17819 */ /* 0x000fe200000114c1 */
[----:B------:R-:W-:Y:S01]  /*22320*/  IMAD R10, R0, UR5, R10 ;  /* 0x00000005000a7c24 */ /* 0x000fe2000f8e020a */
[----:B------:R-:W-:Y:S01]  /*22330*/  ULDC.64 UR4, c[0x0][0xb00] ;  /* 0x0002c00000047ab9 */ /* 0x000fe20000000a00 */
[----:B------:R-:W-:Y:S01]  /*22340*/  VIADD R195, R230, 0x48 ;  /* 0x00000048e6c37836 */ /* 0x000fe20000000000 */
[----:B------:R-:W-:Y:S01]  /*22350*/  LEA R0, P0, R6, UR4, 0x2 ;  /* 0x0000000406007c11 */ /* 0x000fe2000f8010ff */
[----:B------:R-:W-:Y:S01]  /*22360*/  IMAD.IADD R9, R7, 0x1, R10 ;  /* 0x0000000107097824 */ /* 0x000fe200078e020a */
[----:B------:R-:W-:Y:S01]  /*22370*/  SHF.R.S32.HI R197, RZ, 0x1f, R197 ;  /* 0x0000001fffc57819 */ /* 0x000fe200000114c5 */
[C---:B------:R-:W-:Y:S01]  /*22380*/  VIADD R199, R230.reuse, 0x38 ;  /* 0x00000038e6c77836 */ /* 0x040fe20000000000 */
[----:B------:R-:W-:Y:S01]  /*22390*/  SHF.R.S32.HI R195, RZ, 0x1f, R195 ;  /* 0x0000001fffc37819 */ /* 0x000fe200000114c3 */
[----:B------:R-:W-:Y:S01]  /*223a0*/  VIADD R203, R230, 0x30 ;  /* 0x00000030e6cb7836 */ /* 0x000fe20000000000 */
[----:B------:R-:W-:Y:S01]  /*223b0*/  LEA.HI.X R9, R6, UR5, R9, 0x2, P0 ;  /* 0x0000000506097c11 */ /* 0x000fe200080f1409 */
[----:B------:R-:W-:Y:S01]  /*223c0*/  VIADD R207, R230, 0x20 ;  /* 0x00000020e6cf7836 */ /* 0x000fe20000000000 */
[----:B------:R-:W-:Y:S01]  /*223d0*/  ISETP.GE.AND P0, PT, R24, R8, PT ;  /* 0x000000081800720c */ /* 0x000fe20003f06270 */
[----:B------:R-:W-:Y:S01]  /*223e0*/  VIADD R209, R230, 0x18 ;  /* 0x00000018e6d17836 */ /* 0x000fe20000000000 */
[----:B------:R-:W-:Y:S01]  /*223f0*/  IADD3 R6, R16, 0x30820, RZ ;  /* 0x0003082010067810 */ /* 0x000fe20007ffe0ff */
[C---:B------:R-:W-:Y:S01]  /*22400*/  VIADD R213, R230.reuse, 0x8 ;  /* 0x00000008e6d57836 */ /* 0x040fe20000000000 */
[----:B------:R0:W1:Y:S01]  /*22410*/  SHFL.IDX PT, R24, R0, RZ, 0x1c1f ;  /* 0x001c1fff00187589 */ /* 0x00006200000e0000 */
[C---:B------:R-:W-:Y:S01]  /*22420*/  VIADD R100, R230.reuse, 0xf8 ;  /* 0x000000f8e6647836 */ /* 0x040fe20000000000 */
[----:B------:R-:W-:Y:S01]  /*22430*/  PRMT R6, RZ, 0x654, R6 ;  /* 0x00000654ff067816 */ /* 0x000fe20000000006 */
[C---:B------:R-:W-:Y:S01]  /*22440*/  VIADD R152, R230.reuse, 0xf0 ;  /* 0x000000f0e6987836 */ /* 0x040fe20000000000 */
[----:B------:R0:W2:Y:S01]  /*22450*/  SHFL.IDX PT, R10, R9, RZ, 0x1c1f ;  /* 0x001c1fff090a7589 */ /* 0x0000a200000e0000 */
[C---:B------:R-:W-:Y:S01]  /*22460*/  VIADD R154, R230.reuse, 0xe8 ;  /* 0x000000e8e69a7836 */ /* 0x040fe20000000000 */
[----:B------:R0:W-:Y:S01]  /*22470*/  SYNCS.ARRIVE.TRANS64.RED.A1T0 RZ, [R6+URZ], RZ ;  /* 0x000000ff06ff79a7 */ /* 0x0001e2000810043f */
        /* <DEDUP_REMOVED lines=16> */
[----:B------:R-:W-:-:S02]  /*22580*/  VIADD R172, R230, 0xa0 ;  /* 0x000000a0e6ac7836 */ /* 0x000fc40000000000 */
[C---:B------:R-:W-:Y:S02]  /*22590*/  VIADD R174, R230.reuse, 0x98 ;  /* 0x00000098e6ae7836 */ /* 0x040fe40000000000 */
[C---:B------:R-:W-:Y:S02]  /*225a0*/  VIADD R176, R230.reuse, 0x90 ;  /* 0x00000090e6b07836 */ /* 0x040fe40000000000 */
[C---:B------:R-:W-:Y:S02]  /*225b0*/  VIADD R178, R230.reuse, 0x88 ;  /* 0x00000088e6b27836 */ /* 0x040fe40000000000 */
[C---:B------:R-:W-:Y:S02]  /*225c0*/  VIADD R180, R230.reuse, 0x80 ;  /* 0x00000080e6b47836 */ /* 0x040fe40000000000 */
[C---:B------:R-:W-:Y:S02]  /*225d0*/  VIADD R182, R230.reuse, 0x78 ;  /* 0x00000078e6b67836 */ /* 0x040fe40000000000 */
        /* <DEDUP_REMOVED lines=13> */
[----:B------:R-:W-:Y:S01]  /*226b0*/  VIADD R212, R230, 0x8 ;  /* 0x00000008e6d47836 */ /* 0x000fe20000000000 */
[----:B012---:R-:W-:Y:S06]  /*226c0*/  @P0 BRA `(.L_x_1816) ;  /* 0x0000000800080947 */ /* 0x007fec0003800000 */
[----:B------:R-:W-:Y:S01]  /*226d0*/  ULDC UR4, c[0x0][0xac8] ;  /* 0x0002b20000047ab9 */ /* 0x000fe20000000800 */
[----:B------:R-:W-:Y:S01]  /*226e0*/  ULDC.64 UR6, c[0x0][0x208] ;  /* 0x0000820000067ab9 */ /* 0x000fe20000000a00 */
[----:B------:R-:W-:Y:S02]  /*226f0*/  ISETP.GE.AND P0, PT, R230, UR4, PT ;  /* 0x00000004e6007c0c */ /* 0x000fe4000bf06270 */
[----:B------:R-:W-:Y:S02]  /*22700*/  ISETP.GE.AND P5, PT, R190, UR4, PT ;  /* 0x00000004be007c0c */ /* 0x000fe4000bfa6270 */
[----:B------:R-:W-:Y:S02]  /*22710*/  ISETP.GE.AND P4, PT, R188, UR4, PT ;  /* 0x00000004bc007c0c */ /* 0x000fe4000bf86270 */
[----:B------:R-:W-:-:S07]  /*22720*/  ISETP.GE.AND P3, PT, R186, UR4, PT ;  /* 0x00000004ba007c0c */ /* 0x000fce000bf66270 */
[----:B------:R-:W-:-:S04]  /*22730*/  @!P0 LEA R6, P1, R230, R24, 0x2 ;  /* 0x00000018e6068211 */ /* 0x000fc800078210ff */
[----:B------:R-:W-:-:S05]  /*22740*/  @!P0 LEA.HI.X R7, R230, R10, R214, 0x2, P1 ;  /* 0x0000000ae6078211 */ /* 0x000fca00008f14d6 */
        /* <DEDUP_REMOVED lines=55> */
[----:B-1----:R-:W-:Y:S02]  /*22ac0*/  @!P1 LEA R12, P5, R182, R24, 0x2 ;  /* 0x00000018b60c9211 */ /* 0x002fe400078a10ff */
[----:B------:R-:W-:-:S02]  /*22ad0*/  @!P0 LEA.HI.X R7, R184, R10, R185, 0x2, P4 ;  /* 0x0000000ab8078211 */ /* 0x000fc400020f14b9 */
[----:B------:R-:W-:Y:S02]  /*22ae0*/  ISETP.GE.AND P4, PT, R176, UR4, PT ;  /* 0x00000004b0007c0c */ /* 0x000fe4000bf86270 */
[----:B------:R-:W-:Y:S01]  /*22af0*/  @!P1 LEA.HI.X R13, R182, R10, R183, 0x2, P5 ;  /* 0x0000000ab60d9211 */ /* 0x000fe200028f14b7 */
[----:B------:R0:W-:Y:S01]  /*22b00*/  @!P0 ST.E.64 desc[UR6][R6.64], R80 ;  /* 0x0000005006008985 */ /* 0x0001e2000c101b06 */
[----:B--2---:R-:W-:Y:S02]  /*22b10*/  @!P2 LEA R14, P6, R180, R24, 0x2 ;  /* 0x00000018b40ea211 */ /* 0x004fe400078c10ff */
[----:B------:R-:W-:Y:S01]  /*22b20*/  ISETP.GE.AND P5, PT, R174, UR4, PT ;  /* 0x00000004ae007c0c */ /* 0x000fe2000bfa6270 */
[----:B------:R1:W-:Y:S01]  /*22b30*/  @!P1 ST.E.64 desc[UR6][R12.64], R84 ;  /* 0x000000540c009985 */ /* 0x0003e2000c101b06 */
[----:B------:R-:W-:Y:S02]  /*22b40*/  @!P2 LEA.HI.X R15, R180, R10, R181, 0x2, P6 ;  /* 0x0000000ab40fa211 */ /* 0x000fe400030f14b5 */
[----:B------:R-:W-:-:S03]  /*22b50*/  ISETP.GE.AND P1, PT, R170, UR4, PT ;  /* 0x00000004aa007c0c */ /* 0x000fc6000bf26270 */
[----:B------:R2:W-:Y:S01]  /*22b60*/  @!P2 ST.E.64 desc[UR6][R14.64], R88 ;  /* 0x000000580e00a985 */ /* 0x0005e2000c101b06 */
[----:B------:R-:W-:Y:S02]  /*22b70*/  ISETP.GE.AND P2, PT, R172, UR4, PT ;  /* 0x00000004ac007c0c */ /* 0x000fe4000bf46270 */
[-C--:B0-----:R-:W-:Y:S02]  /*22b80*/  @!P3 LEA R6, P6, R178, R24.reuse, 0x2 ;  /* 0x00000018b206b211 */ /* 0x081fe400078c10ff */
[----:B-1----:R-:W-:Y:S02]  /*22b90*/  @!P4 LEA R12, P0, R176, R24, 0x2 ;  /* 0x00000018b00cc211 */ /* 0x002fe400078010ff */
[-C--:B------:R-:W-:Y:S02]  /*22ba0*/  @!P3 LEA.HI.X R7, R178, R10.reuse, R179, 0x2, P6 ;  /* 0x0000000ab207b211 */ /* 0x080fe400030f14b3 */
[----:B------:R-:W-:Y:S02]  /*22bb0*/  @!P4 LEA.HI.X R13, R176, R10, R177, 0x2, P0 ;  /* 0x0000000ab00dc211 */ /* 0x000fe400000f14b1 */
[----:B--2---:R-:W-:Y:S01]  /*22bc0*/  @!P5 LEA R14, P6, R174, R24, 0x2 ;  /* 0x00000018ae0ed211 */ /* 0x004fe200078c10ff */
[----:B------:R0:W-:Y:S01]  /*22bd0*/  @!P3 ST.E.64 desc[UR6][R6.64], R92 ;  /* 0x0000005c0600b985 */ /* 0x0001e2000c101b06 */
[----:B------:R-:W-:-:S02]  /*22be0*/  ISETP.GE.AND P0, PT, R168, UR4, PT ;  /* 0x00000004a8007c0c */ /* 0x000fc4000bf06270 */
[----:B------:R-:W-:Y:S01]  /*22bf0*/  @!P5 LEA.HI.X R15, R174, R10, R175, 0x2, P6 ;  /* 0x0000000aae0fd211 */ /* 0x000fe200030f14af */
[----:B------:R-:W-:Y:S01]  /*22c00*/  @!P4 ST.E.64 desc[UR6][R12.64], R96 ;  /* 0x000000600c00c985 */ /* 0x000fe2000c101b06 */
[----:B------:R-:W-:-:S03]  /*22c10*/  ISETP.GE.AND P4, PT, R164, UR4, PT ;  /* 0x00000004a4007c0c */ /* 0x000fc6000bf86270 */
[----:B------:R1:W-:Y:S01]  /*22c20*/  @!P5 ST.E.64 desc[UR6][R14.64], R2 ;  /* 0x000000020e00d985 */ /* 0x0003e2000c101b06 */
[----:B------:R-:W-:Y:S02]  /*22c30*/  ISETP.GE.AND P5, PT, R166, UR4, PT ;  /* 0x00000004a6007c0c */ /* 0x000fe4000bfa6270 */
[----:B0-----:R-:W-:-:S04]  /*22c40*/  @!P1 LEA R6, P3, R170, R24, 0x2 ;  /* 0x00000018aa069211 */ /* 0x001fc800078610ff */
[----:B------:R-:W-:Y:S02]  /*22c50*/  @!P1 LEA.HI.X R7, R170, R10, R171, 0x2, P3 ;  /* 0x0000000aaa079211 */ /* 0x000fe400018f14ab */
[----:B------:R-:W-:Y:S02]  /*22c60*/  ISETP.GE.AND P3, PT, R162, UR4, PT ;  /* 0x00000004a2007c0c */ /* 0x000fe4000bf66270 */
[----:B-1----:R-:W-:-:S04]  /*22c70*/  @!P2 LEA R2, P6, R172, R24, 0x2 ;  /* 0x00000018ac02a211 */ /* 0x002fc800078c10ff */
        /* <DEDUP_REMOVED lines=10> */
[----:B--2---:R-:W-:Y:S02]  /*22d20*/  @!P3 LEA R12, P6, R162, R24, 0x2 ;  /* 0x00000018a20cb211 */ /* 0x004fe400078c10ff */
[----:B------:R-:W-:Y:S01]  /*22d30*/  ISETP.GE.AND P1, PT, R158, UR4, PT ;  /* 0x000000049e007c0c */ /* 0x000fe2000bf26270 */
[----:B------:R0:W-:Y:S01]  /*22d40*/  @!P5 ST.E.64 desc[UR6][R2.64], R116 ;  /* 0x000000740200d985 */ /* 0x0001e2000c101b06 */
[-C--:B------:R-:W-:Y:S02]  /*22d50*/  @!P4 LEA.HI.X R7, R164, R10.reuse, R165, 0x2, P2 ;  /* 0x0000000aa407c211 */ /* 0x080fe400010f14a5 */
[----:B------:R-:W-:Y:S02]  /*22d60*/  @!P3 LEA.HI.X R13, R162, R10, R163, 0x2, P6 ;  /* 0x0000000aa20db211 */ /* 0x000fe400030f14a3 */
[----:B------:R-:W-:Y:S01]  /*22d70*/  ISETP.GE.AND P2, PT, R152, UR4, PT ;  /* 0x0000000498007c0c */ /* 0x000fe2000bf46270 */
[----:B------:R1:W-:Y:S01]  /*22d80*/  @!P4 ST.E.64 desc[UR6][R6.64], R120 ;  /* 0x000000780600c985 */ /* 0x0003e2000c101b06 */
[----:B------:R-:W-:-:S03]  /*22d90*/  ISETP.GE.AND P4, PT, R156, UR4, PT ;  /* 0x000000049c007c0c */ /* 0x000fc6000bf86270 */
[----:B------:R2:W-:Y:S01]  /*22da0*/  @!P3 ST.E.64 desc[UR6][R12.64], R124 ;  /* 0x0000007c0c00b985 */ /* 0x0005e2000c101b06 */
[----:B------:R-:W-:Y:S02]  /*22db0*/  ISETP.GE.AND P3, PT, R154, UR4, PT ;  /* 0x000000049a007c0c */ /* 0x000fe4000bf66270 */
[----:B0-----:R-:W-:-:S04]  /*22dc0*/  @!P0 LEA R2, P5, R160, R24, 0x2 ;  /* 0x00000018a0028211 */ /* 0x001fc800078a10ff */
[----:B------:R-:W-:Y:S02]  /*22dd0*/  @!P0 LEA.HI.X R3, R160, R10, R161, 0x2, P5 ;  /* 0x0000000aa0038211 */ /* 0x000fe400028f14a1 */
[----:B------:R-:W-:Y:S02]  /*22de0*/  ISETP.GE.AND P5, PT, R100, UR4, PT ;  /* 0x0000000464007c0c */ /* 0x000fe4000bfa6270 */
[C---:B-1----:R-:W-:Y:S01]  /*22df0*/  @!P1 LEA R6, P6, R158.reuse, R24, 0x2 ;  /* 0x000000189e069211 */ /* 0x042fe200078c10ff */
[----:B------:R0:W-:Y:S03]  /*22e00*/  @!P0 ST.E.64 desc[UR6][R2.64], R128 ;  /* 0x0000008002008985 */ /* 0x0001e6000c101b06 */
[----:B------:R-:W-:Y:S02]  /*22e10*/  @!P1 LEA.HI.X R7, R158, R10, R159, 0x2, P6 ;  /* 0x0000000a9e079211 */ /* 0x000fe400030f149f */
[----:B--2---:R-:W-:-:S03]  /*22e20*/  @!P3 LEA R12, P6, R154, R24, 0x2 ;  /* 0x000000189a0cb211 */ /* 0x004fc600078c10ff */
[----:B------:R1:W-:Y:S01]  /*22e30*/  @!P1 ST.E.64 desc[UR6][R6.64], R132 ;  /* 0x0000008406009985 */ /* 0x0003e2000c101b06 */
[----:B------:R-:W-:Y:S02]  /*22e40*/  @!P3 LEA.HI.X R13, R154, R10, R155, 0x2, P6 ;  /* 0x0000000a9a0db211 */ /* 0x000fe400030f149b */
[----:B0-----:R-:W-:-:S04]  /*22e50*/  @!P4 LEA R2, P0, R156, R24, 0x2 ;  /* 0x000000189c02c211 */ /* 0x001fc800078010ff */
[----:B------:R-:W-:Y:S02]  /*22e60*/  @!P4 LEA.HI.X R3, R156, R10, R157, 0x2, P0 ;  /* 0x0000000a9c03c211 */ /* 0x000fe400000f149d */
[-C--:B------:R-:W-:Y:S02]  /*22e70*/  @!P5 LEA R14, P0, R100, R24.reuse, 0x2 ;  /* 0x00000018640ed211 */ /* 0x080fe400078010ff */
[----:B-1----:R-:W-:Y:S01]  /*22e80*/  @!P2 LEA R6, P1, R152, R24, 0x2 ;  /* 0x000000189806a211 */ /* 0x002fe200078210ff */
[----:B------:R0:W-:Y:S01]  /*22e90*/  @!P4 ST.E.64 desc[UR6][R2.64], R136 ;  /* 0x000000880200c985 */ /* 0x0001e2000c101b06 */
[-C--:B------:R-:W-:Y:S02]  /*22ea0*/  @!P5 LEA.HI.X R15, R100, R10.reuse, R101, 0x2, P0 ;  /* 0x0000000a640fd211 */ /* 0x080fe400000f1465 */
[----:B------:R-:W-:Y:S01]  /*22eb0*/  @!P2 LEA.HI.X R7, R152, R10, R153, 0x2, P1 ;  /* 0x0000000a9807a211 */ /* 0x000fe200008f1499 */
[----:B------:R0:W-:Y:S04]  /*22ec0*/  @!P3 ST.E.64 desc[UR6][R12.64], R140 ;  /* 0x0000008c0c00b985 */ /* 0x0001e8000c101b06 */
[----:B------:R0:W-:Y:S04]  /*22ed0*/  @!P2 ST.E.64 desc[UR6][R6.64], R144 ;  /* 0x000000900600a985 */ /* 0x0001e8000c101b06 */
[----:B------:R0:W-:Y:S02]  /*22ee0*/  @!P5 ST.E.64 desc[UR6][R14.64], R148 ;  /* 0x000000940e00d985 */ /* 0x0001e4000c101b06 */
.L_x_1816:
[----:B------:R-:W-:Y:S05]  /*22ef0*/  BSYNC B1 ;  /* 0x0000000000017941 */ /* 0x000fea0003800000 */
.L_x_1815:
[----:B------:R-:W-:Y:S01]  /*22f00*/  ISETP.GE.AND P0, PT, R11, R8, PT ;  /* 0x000000080b00720c */ /* 0x000fe20003f06270 */
[----:B------:R-:W1:Y:S04]  /*22f10*/  SHFL.IDX PT, R9, R9, 0x1, 0x1c1f ;  /* 0x003c1f0009097f89 */ /* 0x000e6800000e0000 */
[----:B------:R-:W2:Y:S08]  /*22f20*/  SHFL.IDX PT, R0, R0, 0x1, 0x1c1f ;  /* 0x003c1f0000007f89 */ /* 0x000eb000000e0000 */
[----:B------:R-:W-:Y:S05]  /*22f30*/  @P0 BRA `(.L_x_1814) ;  /* 0x0000001400d00947 */ /* 0x000fea0003800000 */
[----:B------:R-:W-:Y:S01]  /*22f40*/  ULDC UR4, c[0x0][0xac8] ;  /* 0x0002b20000047ab9 */ /* 0x000fe20000000800 */
[----:B------:R-:W-:Y:S01]  /*22f50*/  ULDC.64 UR6, c[0x0][0x208] ;  /* 0x0000820000067ab9 */ /* 0x000fe20000000a00 */
[----:B------:R-:W-:Y:S02]  /*22f60*/  ISETP.GE.AND P4, PT, R230, UR4, PT ;  /* 0x00000004e6007c0c */ /* 0x000fe4000bf86270 */
[----:B------:R-:W-:Y:S02]  /*22f70*/  ISETP.GE.AND P2, PT, R212, UR4, PT ;  /* 0x00000004d4007c0c */ /* 0x000fe4000bf46270 */
[----:B------:R-:W-:Y:S02]  /*22f80*/  ISETP.GE.AND P1, PT, R210, UR4, PT ;  /* 0x00000004d2007c0c */ /* 0x000fe4000bf26270 */
[----:B------:R-:W-:-:S07]  /*22f90*/  ISETP.GE.AND P0, PT, R208, UR4, PT ;  /* 0x00000004d0007c0c */ /* 0x000fce000bf06270 */
[----:B0-2---:R-:W-:-:S04]  /*22fa0*/  @!P4 LEA R2, P3, R230, R0, 0x2 ;  /* 0x00000000e602c211 */ /* 0x005fc800078610ff */
[----:B-1----:R-:W-:Y:S02]  /*22fb0*/  @!P4 LEA.HI.X R3, R230, R9, R214, 0x2, P3 ;  /* 0x00000009e603c211 */ /* 0x002fe400018f14d6 */
[----:B------:R-:W-:-:S03]  /*22fc0*/  ISETP.GE.AND P3, PT, R206, UR4, PT ;  /* 0x00000004ce007c0c */ /* 0x000fc6000bf66270 */
[----:B------:R0:W-:Y:S01]  /*22fd0*/  @!P4 ST.E.64 desc[UR6][R2.64], R4 ;  /* 0x000000040200c985 */ /* 0x0001e2000c101b06 */
[----:B------:R-:W-:Y:S02]  /*22fe0*/  ISETP.GE.AND P4, PT, R204, UR4, PT ;  /* 0x00000004cc007c0c */ /* 0x000fe4000bf86270 */
[-C--:B0-----:R-:W-:Y:S02]  /*22ff0*/  @!P2 LEA R2, P6, R212, R0.reuse, 0x2 ;  /* 0x00000000d402a211 */ /* 0x081fe400078c10ff */
[-C--:B------:R-:W-:Y:S02]  /*23000*/  @!P1 LEA R4, P5, R210, R0.reuse, 0x2 ;  /* 0x00000000d2049211 */ /* 0x080fe400078a10ff */
[-C--:B------:R-:W-:Y:S02]  /*23010*/  @!P2 LEA.HI.X R3, R212, R9.reuse, R213, 0x2, P6 ;  /* 0x00000009d403a211 */ /* 0x080fe400030f14d5 */
[----:B------:R-:W-:Y:S02]  /*23020*/  @!P0 LEA R6, P6, R208, R0, 0x2 ;  /* 0x00000000d0068211 */ /* 0x000fe400078c10ff */
[----:B------:R-:W-:Y:S01]  /*23030*/  @!P1 LEA.HI.X R5, R210, R9, R211, 0x2, P5 ;  /* 0x00000009d2059211 */ /* 0x000fe200028f14d3 */
[----:B------:R0:W-:Y:S01]  /*23040*/  @!P2 ST.E.64 desc[UR6][R2.64], R30 ;  /* 0x0000001e0200a985 */ /* 0x0001e2000c101b06 */
[----:B------:R-:W-:-:S02]  /*23050*/  ISETP.GE.AND P5, PT, R202, UR4, PT ;  /* 0x00000004ca007c0c */ /* 0x000fc4000bfa6270 */
[----:B------:R-:W-:Y:S01]  /*23060*/  @!P0 LEA.HI.X R7, R208, R9, R209, 0x2, P6 ;  /* 0x00000009d0078211 */ /* 0x000fe200030f14d1 */
[----:B------:R1:W-:Y:S04]  /*23070*/  @!P1 ST.E.64 desc[UR6][R4.64], R34 ;  /* 0x0000002204009985 */ /* 0x0003e8000c101b06 */
[----:B------:R2:W-:Y:S01]  /*23080*/  @!P0 ST.E.64 desc[UR6][R6.64], R38 ;  /* 0x0000002606008985 */ /* 0x0005e2000c101b06 */
[----:B------:R-:W-:Y:S02]  /*23090*/  ISETP.GE.AND P0, PT, R198, UR4, PT ;  /* 0x00000004c6007c0c */ /* 0x000fe4000bf06270 */
[-C--:B0-----:R-:W-:Y:S02]  /*230a0*/  @!P3 LEA R2, P1, R206, R0.reuse, 0x2 ;  /* 0x00000000ce02b211 */ /* 0x081fe400078210ff */
[----:B-1----:R-:W-:-:S02]  /*230b0*/  @!P4 LEA R4, P2, R204, R0, 0x2 ;  /* 0x00000000cc04c211 */ /* 0x002fc400078410ff */
[-C--:B------:R-:W-:Y:S02]  /*230c0*/  @!P3 LEA.HI.X R3, R206, R9.reuse, R207, 0x2, P1 ;  /* 0x00000009ce03b211 */ /* 0x080fe400008f14cf */
[----:B------:R-:W-:Y:S02]  /*230d0*/  ISETP.GE.AND P1, PT, R196, UR4, PT ;  /* 0x00000004c4007c0c */ /* 0x000fe4000bf26270 */
[----:B------:R-:W-:Y:S01]  /*230e0*/  @!P4 LEA.HI.X R5, R204, R9, R205, 0x2, P2 ;  /* 0x00000009cc05c211 */ /* 0x000fe200010f14cd */
[----:B------:R0:W-:Y:S01]  /*230f0*/  @!P3 ST.E.64 desc[UR6][R2.64], R42 ;  /* 0x0000002a0200b985 */ /* 0x0001e2000c101b06 */
[----:B------:R-:W-:Y:S02]  /*23100*/  ISETP.GE.AND P2, PT, R194, UR4, PT ;  /* 0x00000004c2007c0c */ /* 0x000fe4000bf46270 */
[----:B--2---:R-:W-:Y:S01]  /*23110*/  @!P5 LEA R6, P6, R202, R0, 0x2 ;  /* 0x00000000ca06d211 */ /* 0x004fe200078c10ff */
[----:B------:R1:W-:Y:S01]  /*23120*/  @!P4 ST.E.64 desc[UR6][R4.64], R46 ;  /* 0x0000002e0400c985 */ /* 0x0003e2000c101b06 */
[----:B------:R-:W-:-:S02]  /*23130*/  ISETP.GE.AND P3, PT, R192, UR4, PT ;  /* 0x00000004c0007c0c */ /* 0x000fc4000bf66270 */
[----:B------:R-:W-:Y:S02]  /*23140*/  @!P5 LEA.HI.X R7, R202, R9, R203, 0x2, P6 ;  /* 0x00000009ca07d211 */ /* 0x000fe400030f14cb */
[----:B------:R-:W-:-:S03]  /*23150*/  ISETP.GE.AND P4, PT, R190, UR4, PT ;  /* 0x00000004be007c0c */ /* 0x000fc6000bf86270 */
[----:B------:R2:W-:Y:S01]  /*23160*/  @!P5 ST.E.64 desc[UR6][R6.64], R50 ;  /* 0x000000320600d985 */ /* 0x0005e2000c101b06 */
[-C--:B0-----:R-:W-:Y:S02]  /*23170*/  @!P0 LEA R2, P6, R198, R0.reuse, 0x2 ;  /* 0x00000000c6028211 */ /* 0x081fe400078c10ff */
[-C--:B-1----:R-:W-:Y:S02]  /*23180*/  @!P1 LEA R4, P5, R196, R0.reuse, 0x2 ;  /* 0x00000000c4049211 */ /* 0x082fe400078a10ff */
[-C--:B------:R-:W-:Y:S02]  /*23190*/  @!P0 LEA.HI.X R3, R198, R9.reuse, R199, 0x2, P6 ;  /* 0x00000009c6038211 */ /* 0x080fe400030f14c7 */
[----:B------:R-:W-:Y:S02]  /*231a0*/  @!P1 LEA.HI.X R5, R196, R9, R197, 0x2, P5 ;  /* 0x00000009c4059211 */ /* 0x000fe400028f14c5 */
[----:B------:R-:W-:Y:S01]  /*231b0*/  ISETP.GE.AND P5, PT, R188, UR4, PT ;  /* 0x00000004bc007c0c */ /* 0x000fe2000bfa6270 */
[----:B------:R0:W-:Y:S01]  /*231c0*/  @!P0 ST.E.64 desc[UR6][R2.64], R54 ;  /* 0x0000003602008985 */ /* 0x0001e2000c101b06 */
[----:B--2---:R-:W-:-:S02]  /*231d0*/  @!P2 LEA R6, P6, R194, R0, 0x2 ;  /* 0x00000000c206a211 */ /* 0x004fc400078c10ff */
[----:B------:R-:W-:Y:S01]  /*231e0*/  ISETP.GE.AND P0, PT, R186, UR4, PT ;  /* 0x00000004ba007c0c */ /* 0x000fe2000bf06270 */
[----:B------:R1:W-:Y:S01]  /*231f0*/  @!P1 ST.E.64 desc[UR6][R4.64], R58 ;  /* 0x0000003a04009985 */ /* 0x0003e2000c101b06 */
        /* <DEDUP_REMOVED lines=14> */
[----:B0-----:R-:W-:-:S04]  /*232e0*/  @!P0 LEA R2, P4, R186, R0, 0x2 ;  /* 0x00000000ba028211 */ /* 0x001fc800078810ff */
[-C--:B------:R-:W-:Y:S02]  /*232f0*/  @!P0 LEA.HI.X R3, R186, R9.reuse, R187, 0x2, P4 ;  /* 0x00000009ba038211 */ /* 0x080fe400020f14bb */
[----:B------:R-:W-:Y:S02]  /*23300*/  ISETP.GE.AND P4, PT, R178, UR4, PT ;  /* 0x00000004b2007c0c */ /* 0x000fe4000bf86270 */
[-C--:B-1----:R-:W-:Y:S01]  /*23310*/  @!P1 LEA R4, P3, R184, R0.reuse, 0x2 ;  /* 0x00000000b8049211 */ /* 0x082fe200078610ff */
[----:B------:R0:W-:Y:S01]  /*23320*/  @!P0 ST.E.64 desc[UR6][R2.64], R78 ;  /* 0x0000004e02008985 */ /* 0x0001e2000c101b06 */
[----:B--2---:R-:W-:Y:S02]  /*23330*/  @!P2 LEA R6, P6, R182, R0, 0x2 ;  /* 0x00000000b606a211 */ /* 0x004fe400078c10ff */
        /* <DEDUP_REMOVED lines=9> */
[----:B-1----:R-:W-:-:S03]  /*233d0*/  @!P4 LEA R4, P0, R178, R0, 0x2 ;  /* 0x00000000b204c211 */ /* 0x002fc600078010ff */
[----:B------:R0:W-:Y:S01]  /*233e0*/  @!P5 ST.E.64 desc[UR6][R2.64], R90 ;  /* 0x0000005a0200d985 */ /* 0x0001e2000c101b06 */
[----:B------:R-:W-:Y:S02]  /*233f0*/  ISETP.GE.AND P5, PT, R168, UR4, PT ;  /* 0x00000004a8007c0c */ /* 0x000fe4000bfa6270 */
[-C--:B------:R-:W-:Y:S02]  /*23400*/  @!P4 LEA.HI.X R5, R178, R9.reuse, R179, 0x2, P0 ;  /* 0x00000009b205c211 */ /* 0x080fe400000f14b3 */
[----:B------:R-:W-:Y:S02]  /*23410*/  ISETP.GE.AND P0, PT, R170, UR4, PT ;  /* 0x00000004aa007c0c */ /* 0x000fe4000bf06270 */
[----:B--2---:R-:W-:Y:S01]  /*23420*/  @!P3 LEA R6, P6, R176, R0, 0x2 ;  /* 0x00000000b006b211 */ /* 0x004fe200078c10ff */
[----:B------:R1:W-:Y:S01]  /*23430*/  @!P4 ST.E.64 desc[UR6][R4.64], R94 ;  /* 0x0000005e0400c985 */ /* 0x0003e2000c101b06 */
[----:B------:R-:W-:Y:S02]  /*23440*/  ISETP.GE.AND P4, PT, R166, UR4, PT ;  /* 0x00000004a6007c0c */ /* 0x000fe4000bf86270 */
[----:B------:R-:W-:-:S02]  /*23450*/  @!P3 LEA.HI.X R7, R176, R9, R177, 0x2, P6 ;  /* 0x00000009b007b211 */ /* 0x000fc400030f14b1 */
[----:B0-----:R-:W-:-:S03]  /*23460*/  @!P2 LEA R2, P6, R174, R0, 0x2 ;  /* 0x00000000ae02a211 */ /* 0x001fc600078c10ff */
[----:B------:R0:W-:Y:S01]  /*23470*/  @!P3 ST.E.64 desc[UR6][R6.64], R98 ;  /* 0x000000620600b985 */ /* 0x0001e2000c101b06 */
[----:B------:R-:W-:Y:S02]  /*23480*/  @!P2 LEA.HI.X R3, R174, R9, R175, 0x2, P6 ;  /* 0x00000009ae03a211 */ /* 0x000fe400030f14af */
[----:B-1----:R-:W-:-:S03]  /*23490*/  @!P1 LEA R4, P3, R172, R0, 0x2 ;  /* 0x00000000ac049211 */ /* 0x002fc600078610ff */
[----:B------:R1:W-:Y:S01]  /*234a0*/  @!P2 ST.E.64 desc[UR6][R2.64], R102 ;  /* 0x000000660200a985 */ /* 0x0003e2000c101b06 */
[-C--:B------:R-:W-:Y:S02]  /*234b0*/  @!P1 LEA.HI.X R5, R172, R9.reuse, R173, 0x2, P3 ;  /* 0x00000009ac059211 */ /* 0x080fe400018f14ad */
[----:B------:R-:W-:Y:S02]  /*234c0*/  ISETP.GE.AND P3, PT, R164, UR4, PT ;  /* 0x00000004a4007c0c */ /* 0x000fe4000bf66270 */
[CC--:B0-----:R-:W-:Y:S01]  /*234d0*/  @!P0 LEA R6, P6, R170.reuse, R0.reuse, 0x2 ;  /* 0x00000000aa068211 */ /* 0x0c1fe200078c10ff */
[----:B------:R0:W-:Y:S03]  /*234e0*/  @!P1 ST.E.64 desc[UR6][R4.64], R106 ;  /* 0x0000006a04009985 */ /* 0x0001e6000c101b06 */
[----:B------:R-:W-:Y:S02]  /*234f0*/  @!P0 LEA.HI.X R7, R170, R9, R171, 0x2, P6 ;  /* 0x00000009aa078211 */ /* 0x000fe400030f14ab */
[----:B-1----:R-:W-:-:S03]  /*23500*/  @!P5 LEA R2, P1, R168, R0, 0x2 ;  /* 0x00000000a802d211 */ /* 0x002fc600078210ff */
        /* <DEDUP_REMOVED lines=8> */
[-C--:B-1----:R-:W-:Y:S01]  /*23590*/  @!P3 LEA R6, P6, R164, R0.reuse, 0x2 ;  /* 0x00000000a406b211 */ /* 0x082fe200078c10ff */
[----:B------:R1:W-:Y:S01]  /*235a0*/  @!P4 ST.E.64 desc[UR6][R4.64], R118 ;  /* 0x000000760400c985 */ /* 0x0003e2000c101b06 */
[----:B------:R-:W-:Y:S02]  /*235b0*/  ISETP.GE.AND P4, PT, R158, UR4, PT ;  /* 0x000000049e007c0c */ /* 0x000fe4000bf86270 */
[----:B------:R-:W-:Y:S02]  /*235c0*/  @!P3 LEA.HI.X R7, R164, R9, R165, 0x2, P6 ;  /* 0x00000009a407b211 */ /* 0x000fe400030f14a5 */
[----:B0-----:R-:W-:-:S03]  /*235d0*/  @!P1 LEA R2, P6, R160, R0, 0x2 ;  /* 0x00000000a0029211 */ /* 0x001fc600078c10ff */
[----:B------:R0:W-:Y:S01]  /*235e0*/  @!P3 ST.E.64 desc[UR6][R6.64], R122 ;  /* 0x0000007a0600b985 */ /* 0x0001e2000c101b06 */
[----:B------:R-:W-:Y:S02]  /*235f0*/  ISETP.GE.AND P3, PT, R156, UR4, PT ;  /* 0x000000049c007c0c */ /* 0x000fe4000bf66270 */
[----:B------:R-:W-:Y:S02]  /*23600*/  @!P1 LEA.HI.X R3, R160, R9, R161, 0x2, P6 ;  /* 0x00000009a0039211 */ /* 0x000fe400030f14a1 */
[----:B-1----:R-:W-:-:S04]  /*23610*/  @!P0 LEA R4, P5, R162, R0, 0x2 ;  /* 0x00000000a2048211 */ /* 0x002fc800078a10ff */
[----:B------:R-:W-:Y:S02]  /*23620*/  @!P0 LEA.HI.X R5, R162, R9, R163, 0x2, P5 ;  /* 0x00000009a2058211 */ /* 0x000fe400028f14a3 */
[----:B------:R-:W-:-:S03]  /*23630*/  ISETP.GE.AND P5, PT, R152, UR4, PT ;  /* 0x0000000498007c0c */ /* 0x000fc6000bfa6270 */
[----:B------:R1:W-:Y:S04]  /*23640*/  @!P0 ST.E.64 desc[UR6][R4.64], R126 ;  /* 0x0000007e04008985 */ /* 0x0003e8000c101b06 */
[----:B------:R2:W-:Y:S01]  /*23650*/  @!P1 ST.E.64 desc[UR6][R2.64], R130 ;  /* 0x0000008202009985 */ /* 0x0005e2000c101b06 */
[----:B0-----:R-:W-:-:S04]  /*23660*/  @!P2 LEA R6, P1, R154, R0, 0x2 ;  /* 0x000000009a06a211 */ /* 0x001fc800078210ff */
[----:B------:R-:W-:Y:S02]  /*23670*/  @!P2 LEA.HI.X R7, R154, R9, R155, 0x2, P1 ;  /* 0x000000099a07a211 */ /* 0x000fe400008f149b */
[----:B-1----:R-:W-:-:S04]  /*23680*/  @!P4 LEA R4, P0, R158, R0, 0x2 ;  /* 0x000000009e04c211 */ /* 0x002fc800078010ff */
[-C--:B------:R-:W-:Y:S02]  /*23690*/  @!P4 LEA.HI.X R5, R158, R9.reuse, R159, 0x2, P0 ;  /* 0x000000099e05c211 */ /* 0x080fe400000f149f */
[-C--:B------:R-:W-:Y:S02]  /*236a0*/  @!P5 LEA R10, P0, R152, R0.reuse, 0x2 ;  /* 0x00000000980ad211 */ /* 0x080fe400078010ff */
[----:B--2---:R-:W-:Y:S01]  /*236b0*/  @!P3 LEA R2, P6, R156, R0, 0x2 ;  /* 0x000000009c02b211 */ /* 0x004fe200078c10ff */
        /* <DEDUP_REMOVED lines=8> */
[----:B---3--:R-:W-:Y:S01]  /*23740*/  LEA R2, P0, R100, R0, 0x2 ;  /* 0x0000000064027211 */ /* 0x008fe200078010ff */
[----:B------:R-:W-:-:S03]  /*23750*/  ULDC.64 UR4, c[0x0][0x208] ;  /* 0x0000820000047ab9 */ /* 0x000fc60000000a00 */
[----:B------:R-:W-:-:S05]  /*23760*/  LEA.HI.X R3, R100, R9, R101, 0x2, P0 ;  /* 0x0000000964037211 */ /* 0x000fca00000f1465 */
[----:B------:R4:W-:Y:S01]  /*23770*/  ST.E.64 desc[UR4][R2.64], R150 ;  /* 0x0000009602007985 */ /* 0x0009e2000c101b04 */
[----:B------:R-:W-:Y:S05]  /*23780*/  BRA `(.L_x_1814) ;  /* 0x0000000c00bc7947 */ /* 0x000fea0003800000 */
.L_x_1805:
[----:B------:R-:W2:Y:S01]  /*23790*/  LDL R7, [R1+0x4c] ;  /* 0x00004c0001077983 */ /* 0x000ea20000100800 */
[----:B------:R-:W-:Y:S01]  /*237a0*/  ULDC.64 UR4, c[0x0][0xc08] ;  /* 0x0003020000047ab9 */ /* 0x000fe20000000a00 */
[----:B------:R-:W3:Y:S02]  /*237b0*/  LDC.64 R2, c[0x0][0xc00] ;  /* 0x00030000ff027b82 */ /* 0x000ee40000000a00 */
[----:B------:R-:W3:Y:S01]  /*237c0*/  LDL R8, [R1+0x50] ;  /* 0x0000500001087983 */ /* 0x000ee20000100800 */
[----:B------:R-:W-:-:S04]  /*237d0*/  ISETP.NE.U32.AND P0, PT, RZ, UR4, PT ;  /* 0x00000004ff007c0c */ /* 0x000fc8000bf05070 */
[----:B------:R-:W-:Y:S01]  /*237e0*/  ISETP.NE.AND.EX P1, PT, RZ, UR5, PT, P0 ;  /* 0x00000005ff007c0c */ /* 0x000fe2000bf25300 */
[----:B------:R-:W4:Y:S01]  /*237f0*/  S2R R35, SR_TID.X ;  /* 0x0000000000237919 */ /* 0x000f220000002100 */
[----:B------:R-:W-:-:S11]  /*23800*/  ULDC.64 UR4, c[0x0][0xc00] ;  /* 0x0003000000047ab9 */ /* 0x000fd60000000a00 */
[----:B------:R-:W0:Y:S01]  /*23810*/  @P1 LDC.64 R4, c[0x0][0xc08] ;  /* 0x00030200ff041b82 */ /* 0x000e220000000a00 */
[----:B------:R-:W-:-:S04]  /*23820*/  ISETP.NE.U32.AND P0, PT, RZ, UR4, PT ;  /* 0x00000004ff007c0c */ /* 0x000fc8000bf05070 */
[----:B------:R-:W-:Y:S01]  /*23830*/  ISETP.NE.AND.EX P0, PT, RZ, UR5, PT, P0 ;  /* 0x00000005ff007c0c */ /* 0x000fe2000bf05300 */
[----:B------:R-:W-:Y:S01]  /*23840*/  ULDC UR4, c[0x0][0xa88] ;  /* 0x0002a20000047ab9 */ /* 0x000fe20000000800 */
[----:B------:R-:W-:Y:S02]  /*23850*/  IMAD.MOV.U32 R15, RZ, RZ, RZ ;  /* 0x000000ffff0f7224 */ /* 0x000fe400078e00ff */
[----:B------:R-:W-:Y:S01]  /*23860*/  IMAD.U32 R0, RZ, RZ, UR4 ;  /* 0x00000004ff007e24 */ /* 0x000fe2000f8e00ff */
[----:B------:R-:W-:Y:S01]  /*23870*/  ULDC.64 UR6, c[0x0][0x208] ;  /* 0x0000820000067ab9 */ /* 0x000fe20000000a00 */
[----:B----4-:R-:W-:-:S05]  /*23880*/  VIADD R6, R35, 0xffffff80 ;  /* 0xffffff8023067836 */ /* 0x010fca0000000000 */
[----:B------:R-:W-:Y:S02]  /*23890*/  ISETP.GT.AND P3, PT, R6, 0x7f, PT ;  /* 0x0000007f0600780c */ /* 0x000fe40003f64270 */
[----:B--2---:R-:W-:-:S13]  /*238a0*/  ISETP.NE.AND P2, PT, R7, RZ, PT ;  /* 0x000000ff0700720c */ /* 0x004fda0003f45270 */
[----:B------:R-:W2:Y:S01]  /*238b0*/  @!P2 LDC R7, c[0x0][0xad4] ;  /* 0x0002b500ff07ab82 */ /* 0x000ea20000000800 */
[----:B---3--:R-:W-:-:S04]  /*238c0*/  IMAD.WIDE R2, R8, 0x4, R2 ;  /* 0x0000000408027825 */ /* 0x008fc800078e0202 */
[----:B0-----:R-:W-:Y:S01]  /*238d0*/  @P1 IMAD.WIDE R4, R8, 0x4, R4 ;  /* 0x0000000408041825 */ /* 0x001fe200078e0204 */
[----:B------:R0:W5:Y:S01]  /*238e0*/  @P0 LDG.E R15, desc[UR6][R2.64] ;  /* 0x00000006020f0981 */ /* 0x000162000c1e1900 */
[----:B------:R-:W-:-:S03]  /*238f0*/  SHF.R.S32.HI R28, RZ, 0x1f, R8 ;  /* 0x0000001fff1c7819 */ /* 0x000fc60000011408 */
[----:B------:R0:W5:Y:S04]  /*23900*/  @P1 LDG.E R0, desc[UR6][R4.64] ;  /* 0x0000000604001981 */ /* 0x000168000c1e1900 */
[----:B--2---:R0:W-:Y:S01]  /*23910*/  @!P2 STL [R1+0x4c], R7 ;  /* 0x00004c070100a387 */ /* 0x0041e20000100800 */
[----:B------:R-:W-:Y:S01]  /*23920*/  ISETP.GT.AND P2, PT, R7, 0x1, PT ;  /* 0x000000010700780c */ /* 0x000fe20003f44270 */
[----:B------:R-:W-:-:S12]  /*23930*/  @P1 BRA `(.L_x_1817) ;  /* 0x0000000000141947 */ /* 0x000fd80003800000 */
[----:B------:R-:W-:Y:S05]  /*23940*/  @!P0 BRA `(.L_x_1817) ;  /* 0x0000000000108947 */ /* 0x000fea0003800000 */
[----:B------:R-:W-:Y:S02]  /*23950*/  ULDC.64 UR4, c[0x0][0x208] ;  /* 0x0000820000047ab9 */ /* 0x000fe40000000a00 */
[----:B0-----:R-:W2:Y:S04]  /*23960*/  LDG.E R5, desc[UR4][R2.64] ;  /* 0x0000000402057981 */ /* 0x001ea8000c1e1900 */
[----:B-----5:R-:W2:Y:S02]  /*23970*/  LDG.E R0, desc[UR4][R2.64+0x4] ;  /* 0x0000040402007981 */ /* 0x020ea4000c1e1900 */
[----:B--2---:R-:W-:-:S07]  /*23980*/  IADD3 R0, -R5, R0, RZ ;  /* 0x0000000005007210 */ /* 0x004fce0007ffe1ff */
.L_x_1817:
[----:B------:R-:W-:Y:S01]  /*23990*/  BSSY B1, `(.L_x_1818) ;  /* 0x0000039000017945 */ /* 0x000fe20003800000 */
[----:B------:R-:W-:Y:S02]  /*239a0*/  SEL R33, R8, RZ, !P0 ;  /* 0x000000ff08217207 */ /* 0x000fe40004000000 */
[----:B------:R-:W-:Y:S02]  /*239b0*/  SEL R28, R28, RZ, !P0 ;  /* 0x000000ff1c1c7207 */ /* 0x000fe40004000000 */
[----:B-1---5:R-:W-:Y:S01]  /*239c0*/  SHF.R.S32.HI R24, RZ, 0x1f, R15 ;  /* 0x0000001fff187819 */ /* 0x022fe2000001140f */
[----:B------:R-:W-:Y:S06]  /*239d0*/  @P3 BRA `(.L_x_1819) ;  /* 0x0000000000d03947 */ /* 0x000fec0003800000 */
[----:B0-----:R-:W2:Y:S01]  /*239e0*/  LDL R3, [R1+0x14] ;  /* 0x0000140001037983 */ /* 0x001ea20000100800 */
[----:B------:R-:W0:Y:S02]  /*239f0*/  LDC R37, c[0x0][0xbe8] ;  /* 0x0002fa00ff257b82 */ /* 0x000e240000000800 */
[----:B0-----:R-:W-:Y:S01]  /*23a00*/  IMAD R2, R0, R37, RZ ;  /* 0x0000002500027224 */ /* 0x001fe200078e02ff */
[----:B--2---:R-:W-:-:S04]  /*23a10*/  IADD3 R35, R3, -0x80, R35 ;  /* 0xffffff8003237810 */ /* 0x004fc80007ffe023 */
[----:B------:R-:W-:-:S13]  /*23a20*/  ISETP.GE.AND P0, PT, R35, R2, PT ;  /* 0x000000022300720c */ /* 0x000fda0003f06270 */
[----:B------:R-:W-:Y:S05]  /*23a30*/  @P0 BRA `(.L_x_1819) ;  /* 0x0000000000b80947 */ /* 0x000fea0003800000 */
[----:B------:R-:W2:Y:S01]  /*23a40*/  LDL R12, [R1+0x40] ;  /* 0x00004000010c7983 */ /* 0x000ea20000100800 */
[----:B------:R-:W-:Y:S01]  /*23a50*/  IMAD.MOV.U32 R20, RZ, RZ, 0x9b8 ;  /* 0x000009b8ff147424 */ /* 0x000fe200078e00ff */
[----:B------:R-:W-:Y:S01]  /*23a60*/  ISETP.GT.AND P0, PT, R7, 0x1, PT ;  /* 0x000000010700780c */ /* 0x000fe20003f04270 */
[----:B------:R-:W0:Y:S01]  /*23a70*/  LDC.64 R8, c[0x0][0xba8] ;  /* 0x0002ea00ff087b82 */ /* 0x000e220000000a00 */
[----:B------:R-:W3:Y:S01]  /*23a80*/  LDL.LU R30, [R1+0x68] ;  /* 0x00006800011e7983 */ /* 0x000ee20000300800 */
[----:B------:R-:W-:Y:S01]  /*23a90*/  ISETP.NE.AND P1, PT, R37, 0x1, PT ;  /* 0x000000012500780c */ /* 0x000fe20003f25270 */
[----:B------:R-:W-:Y:S01]  /*23aa0*/  IMAD.MOV.U32 R21, RZ, RZ, R35 ;  /* 0x000000ffff157224 */ /* 0x000fe200078e0023 */
[----:B------:R-:W-:Y:S01]  /*23ab0*/  SEL R20, R20, 0x978, P0 ;  /* 0x0000097814147807 */ /* 0x000fe20000000000 */
[----:B------:R-:W-:-:S03]  /*23ac0*/  ULDC.64 UR4, c[0x0][0x208] ;  /* 0x0000820000047ab9 */ /* 0x000fc60000000a00 */
[----:B------:R-:W1:Y:S08]  /*23ad0*/  LDC.64 R2, c[0x0][R20+0x220] ;  /* 0x0000880014027b82 */ /* 0x000e700000000a00 */
[----:B------:R-:W2:Y:S08]  /*23ae0*/  LDC.64 R10, c[0x0][R20+0x218] ;  /* 0x00008600140a7b82 */ /* 0x000eb00000000a00 */
[----:B------:R-:W4:Y:S08]  /*23af0*/  LDC.64 R4, c[0x0][R20+0x228] ;  /* 0x00008a0014047b82 */ /* 0x000f300000000a00 */
[----:B------:R-:W5:Y:S08]  /*23b00*/  @P1 LDC R14, c[0x0][0xbec] ;  /* 0x0002fb00ff0e1b82 */ /* 0x000f700000000800 */
[----:B------:R-:W4:Y:S08]  /*23b10*/  LDC.64 R6, c[0x0][R20+0x210] ;  /* 0x0000840014067b82 */ /* 0x000f300000000a00 */
[----:B------:R-:W4:Y:S01]  /*23b20*/  @P1 LDC R31, c[0x0][0xbf0] ;  /* 0x0002fc00ff1f1b82 */ /* 0x000f220000000800 */
[----:B-----5:R-:W-:-:S07]  /*23b30*/  @P1 IMAD.HI.U32 R14, R35, R14, RZ ;  /* 0x0000000e230e1227 */ /* 0x020fce00078e00ff */
[----:B0-----:R-:W0:Y:S01]  /*23b40*/  @!P0 LDC R8, c[0x0][0xb50] ;  /* 0x0002d400ff088b82 */ /* 0x001e220000000800 */
[----:B-1----:R-:W-:-:S07]  /*23b50*/  IMAD R3, R3, R33, RZ ;  /* 0x0000002103037224 */ /* 0x002fce00078e02ff */
[----:B------:R-:W1:Y:S01]  /*23b60*/  @!P0 LDC R9, c[0x0][0xb54] ;  /* 0x0002d500ff098b82 */ /* 0x000e620000000800 */
[----:B----4-:R-:W-:Y:S01]  /*23b70*/  @P1 SHF.R.U32.HI R21, RZ, R31, R14 ;  /* 0x0000001fff151219 */ /* 0x010fe2000001160e */
[----:B------:R-:W-:Y:S02]  /*23b80*/  IMAD R31, R2, R28, R3 ;  /* 0x0000001c021f7224 */ /* 0x000fe400078e0203 */
[-C--:B--2---:R-:W-:Y:S02]  /*23b90*/  IMAD R29, R11, R12.reuse, RZ ;  /* 0x0000000c0b1d7224 */ /* 0x084fe400078e02ff */
[----:B------:R-:W-:Y:S01]  /*23ba0*/  IMAD.WIDE.U32 R10, R10, R12, RZ ;  /* 0x0000000c0a0a7225 */ /* 0x000fe200078e00ff */
[----:B---3--:R-:W-:-:S03]  /*23bb0*/  SEL R3, R30, RZ, P0 ;  /* 0x000000ff1e037207 */ /* 0x008fc60000000000 */
[----:B------:R-:W-:-:S04]  /*23bc0*/  IMAD.WIDE.U32 R12, R2, R33, RZ ;  /* 0x00000021020c7225 */ /* 0x000fc800078e00ff */
[----:B------:R-:W-:Y:S01]  /*23bd0*/  IMAD.IADD R29, R11, 0x1, R29 ;  /* 0x000000010b1d7824 */ /* 0x000fe200078e021d */
[----:B------:R-:W-:Y:S01]  /*23be0*/  IADD3 R10, P1, P3, R12, R10, R15 ;  /* 0x0000000a0c0a7210 */ /* 0x000fe20007b3e00f */
[----:B------:R-:W-:Y:S02]  /*23bf0*/  IMAD.MOV R2, RZ, RZ, -R21 ;  /* 0x000000ffff027224 */ /* 0x000fe400078e0a15 */
[----:B------:R-:W-:Y:S02]  /*23c00*/  IMAD.IADD R31, R13, 0x1, R31 ;  /* 0x000000010d1f7824 */ /* 0x000fe400078e021f */
[-C--:B------:R-:W-:Y:S02]  /*23c10*/  IMAD R11, R5, R3.reuse, RZ ;  /* 0x00000003050b7224 */ /* 0x080fe400078e02ff */
[----:B------:R-:W-:-:S04]  /*23c20*/  IMAD.WIDE.U32 R4, R4, R3, RZ ;  /* 0x0000000304047225 */ /* 0x000fc800078e00ff */
[----:B------:R-:W-:Y:S01]  /*23c30*/  IMAD R3, R37, R2, R35 ;  /* 0x0000000225037224 */ /* 0x000fe200078e0223 */
[----:B------:R-:W-:Y:S02]  /*23c40*/  IADD3.X R2, R31, R29, R24, P1, P3 ;  /* 0x0000001d1f027210 */ /* 0x000fe40000fe6418 */
[----:B------:R-:W-:Y:S02]  /*23c50*/  IADD3 R4, P0, P1, R21, R10, R4 ;  /* 0x0000000a15047210 */ /* 0x000fe4000791e004 */
[----:B------:R-:W-:Y:S02]  /*23c60*/  IADD3 R11, R5, R11, RZ ;  /* 0x0000000b050b7210 */ /* 0x000fe40007ffe0ff */
[----:B------:R-:W-:-:S04]  /*23c70*/  SHF.R.S32.HI R21, RZ, 0x1f, R21 ;  /* 0x0000001fff157819 */ /* 0x000fc80000011415 */
[----:B------:R-:W-:Y:S01]  /*23c80*/  IADD3.X R5, R21, R2, R11, P0, P1 ;  /* 0x0000000215057210 */ /* 0x000fe200007e240b */
[-C--:B------:R-:W-:Y:S01]  /*23c90*/  IMAD R2, R7, R3.reuse, RZ ;  /* 0x0000000307027224 */ /* 0x080fe200078e02ff */
[----:B------:R-:W-:Y:S01]  /*23ca0*/  SHF.R.S32.HI R11, RZ, 0x1f, R3 ;  /* 0x0000001fff0b7819 */ /* 0x000fe20000011403 */
[----:B------:R-:W-:-:S04]  /*23cb0*/  IMAD.WIDE.U32 R4, R6, R3, R4 ;  /* 0x0000000306047225 */ /* 0x000fc800078e0004 */
[----:B------:R-:W-:Y:S01]  /*23cc0*/  IMAD R11, R6, R11, R2 ;  /* 0x0000000b060b7224 */ /* 0x000fe200078e0202 */
[----:B0-----:R-:W-:Y:S01]  /*23cd0*/  LEA R8, P0, R4, R8, 0x2 ;  /* 0x0000000804087211 */ /* 0x001fe200078010ff */
[----:B------:R-:W-:Y:S02]  /*23ce0*/  IMAD.MOV.U32 R3, RZ, RZ, -0x800000 ;  /* 0xff800000ff037424 */ /* 0x000fe400078e00ff */
[----:B------:R-:W-:-:S05]  /*23cf0*/  IMAD.IADD R2, R5, 0x1, R11 ;  /* 0x0000000105027824 */ /* 0x000fca00078e020b */
[----:B-1----:R-:W-:-:S05]  /*23d00*/  LEA.HI.X R9, R4, R9, R2, 0x2, P0 ;  /* 0x0000000904097211 */ /* 0x002fca00000f1402 */
[----:B------:R1:W-:Y:S02]  /*23d10*/  STG.E desc[UR4][R8.64], R3 ;  /* 0x0000000308007986 */ /* 0x0003e4000c101904 */
.L_x_1819:
[----:B------:R-:W-:Y:S05]  /*23d20*/  BSYNC B1 ;  /* 0x0000000000017941 */ /* 0x000fea0003800000 */
.L_x_1818:
[----:B------:R-:W-:Y:S05]  /*23d30*/  @P2 BRA `(.L_x_1814) ;  /* 0x0000000800502947 */ /* 0x000fea0003800000 */
[----:B01----:R-:W2:Y:S01]  /*23d40*/  LDL.LU R3, [R1+0x40] ;  /* 0x0000400001037983 */ /* 0x003ea20000300800 */
[----:B------:R-:W-:Y:S01]  /*23d50*/  ULDC.64 UR4, c[0x0][0xaa0] ;  /* 0x0002a80000047ab9 */ /* 0x000fe20000000a00 */
[----:B------:R-:W0:Y:S01]  /*23d60*/  LDC R11, c[0x0][0xbe8] ;  /* 0x0002fa00ff0b7b82 */ /* 0x000e220000000800 */
[----:B------:R-:W-:Y:S01]  /*23d70*/  ULDC.64 UR6, c[0x0][0xaf0] ;  /* 0x0002bc0000067ab9 */ /* 0x000fe20000000a00 */
[----:B------:R-:W3:Y:S04]  /*23d80*/  LDL.LU R2, [R1+0x14] ;  /* 0x0000140001027983 */ /* 0x000ee80000300800 */
[----:B------:R-:W4:Y:S04]  /*23d90*/  LDL R4, [R1+0x44] ;  /* 0x0000440001047983 */ /* 0x000f280000100800 */
[----:B------:R1:W5:Y:S04]  /*23da0*/  LDL R29, [R1+0x64] ;  /* 0x00006400011d7983 */ /* 0x0003680000100800 */
[----:B------:R1:W5:Y:S04]  /*23db0*/  LDL R21, [R1+0xc] ;  /* 0x00000c0001157983 */ /* 0x0003680000100800 */
[----:B------:R1:W5:Y:S04]  /*23dc0*/  LDL R14, [R1+0x10] ;  /* 0x00001000010e7983 */ /* 0x0003680000100800 */
[----:B------:R1:W5:Y:S01]  /*23dd0*/  LDL R20, [R1+0x60] ;  /* 0x0000600001147983 */ /* 0x0003620000100800 */
[----:B0-----:R-:W-:-:S13]  /*23de0*/  ISETP.NE.AND P0, PT, R11, 0x1, PT ;  /* 0x000000010b00780c */ /* 0x001fda0003f05270 */
[----:B------:R-:W0:Y:S08]  /*23df0*/  @P0 LDC R6, c[0x0][0xbec] ;  /* 0x0002fb00ff060b82 */ /* 0x000e300000000800 */
[----:B------:R-:W1:Y:S01]  /*23e00*/  @P0 LDC R7, c[0x0][0xbf0] ;  /* 0x0002fc00ff070b82 */ /* 0x000e620000000800 */
[----:B------:R-:W-:Y:S01]  /*23e10*/  BSSY B1, `(.L_x_1820) ;  /* 0x0000041000017945 */ /* 0x000fe20003800000 */
[----:B--2---:R-:W-:-:S02]  /*23e20*/  IMAD.MOV.U32 R10, RZ, RZ, R3 ;  /* 0x000000ffff0a7224 */ /* 0x004fc400078e0003 */
[----:B---3--:R-:W-:Y:S02]  /*23e30*/  IMAD.MOV.U32 R8, RZ, RZ, R2 ;  /* 0x000000ffff087224 */ /* 0x008fe400078e0002 */
[----:B------:R-:W-:Y:S02]  /*23e40*/  IMAD R2, R24, UR4, RZ ;  /* 0x0000000418027c24 */ /* 0x000fe4000f8e02ff */
[----:B------:R2:W5:Y:S01]  /*23e50*/  LDL R24, [R1+0x48] ;  /* 0x0000480001187983 */ /* 0x0005620000100800 */
[----:B----4-:R-:W-:Y:S02]  /*23e60*/  IMAD R4, R4, 0x20, R23 ;  /* 0x0000002004047824 */ /* 0x010fe400078e0217 */
[C---:B------:R-:W-:Y:S02]  /*23e70*/  IMAD R5, R15.reuse, UR5, R2 ;  /* 0x000000050f057c24 */ /* 0x040fe4000f8e0202 */
[----:B------:R-:W-:Y:S01]  /*23e80*/  IMAD.WIDE.U32 R2, R15, UR4, RZ ;  /* 0x000000040f027c25 */ /* 0x000fe2000f8e00ff */
[----:B------:R-:W-:-:S03]  /*23e90*/  ULDC.64 UR4, c[0x0][0xae8] ;  /* 0x0002ba0000047ab9 */ /* 0x000fc60000000a00 */
[----:B------:R-:W-:Y:S01]  /*23ea0*/  IMAD.IADD R9, R8, 0x1, R4 ;  /* 0x0000000108097824 */ /* 0x000fe200078e0204 */
[----:B------:R-:W-:-:S03]  /*23eb0*/  IADD3 R3, R3, R5, RZ ;  /* 0x0000000503037210 */ /* 0x000fc60007ffe0ff */
[----:B0-----:R-:W-:-:S04]  /*23ec0*/  @P0 IMAD.HI.U32 R4, R9, R6, RZ ;  /* 0x0000000609040227 */ /* 0x001fc800078e00ff */
[----:B------:R-:W-:-:S04]  /*23ed0*/  IMAD.WIDE.U32 R2, R10, UR4, R2 ;  /* 0x000000040a027c25 */ /* 0x000fc8000f8e0002 */
[----:B------:R-:W-:Y:S01]  /*23ee0*/  IMAD.MOV.U32 R5, RZ, RZ, R9 ;  /* 0x000000ffff057224 */ /* 0x000fe200078e0009 */
[----:B-1----:R-:W-:Y:S01]  /*23ef0*/  @P0 SHF.R.U32.HI R5, RZ, R7, R4 ;  /* 0x00000007ff050219 */ /* 0x002fe20000011604 */
[----:B------:R-:W-:Y:S02]  /*23f00*/  IMAD R6, R28, UR6, RZ ;  /* 0x000000061c067c24 */ /* 0x000fe4000f8e02ff */
[----:B------:R-:W-:Y:S01]  /*23f10*/  IMAD R3, R10, UR5, R3 ;  /* 0x000000050a037c24 */ /* 0x000fe2000f8e0203 */
[----:B------:R-:W-:Y:S01]  /*23f20*/  SHF.R.S32.HI R4, RZ, 0x1f, R5 ;  /* 0x0000001fff047819 */ /* 0x000fe20000011405 */
[C---:B------:R-:W-:Y:S01]  /*23f30*/  IMAD R7, R33.reuse, UR7, R6 ;  /* 0x0000000721077c24 */ /* 0x040fe2000f8e0206 */
[----:B------:R-:W-:Y:S01]  /*23f40*/  ULDC.64 UR4, c[0x0][0xae0] ;  /* 0x0002b80000047ab9 */ /* 0x000fe20000000a00 */
[----:B------:R-:W-:-:S04]  /*23f50*/  IMAD.WIDE.U32 R2, R33, UR6, R2 ;  /* 0x0000000621027c25 */ /* 0x000fc8000f8e0002 */
[----:B------:R-:W-:Y:S02]  /*23f60*/  IMAD.MOV R6, RZ, RZ, -R5 ;  /* 0x000000ffff067224 */ /* 0x000fe400078e0a05 */
[----:B------:R-:W-:Y:S02]  /*23f70*/  IMAD.IADD R3, R3, 0x1, R7 ;  /* 0x0000000103037824 */ /* 0x000fe400078e0207 */
[----:B------:R-:W-:Y:S02]  /*23f80*/  IMAD R4, R4, UR4, RZ ;  /* 0x0000000404047c24 */ /* 0x000fe4000f8e02ff */
[----:B------:R-:W-:Y:S02]  /*23f90*/  IMAD R7, R11, R6, R9 ;  /* 0x000000060b077224 */ /* 0x000fe400078e0209 */
[C---:B------:R-:W-:Y:S02]  /*23fa0*/  IMAD R9, R5.reuse, UR5, R4 ;  /* 0x0000000505097c24 */ /* 0x040fe4000f8e0204 */
[----:B------:R-:W-:Y:S01]  /*23fb0*/  IMAD.WIDE.U32 R2, R5, UR4, R2 ;  /* 0x0000000405027c25 */ /* 0x000fe2000f8e0002 */
[----:B------:R-:W-:Y:S01]  /*23fc0*/  SHF.R.S32.HI R4, RZ, 0x1f, R7 ;  /* 0x0000001fff047819 */ /* 0x000fe20000011407 */
[----:B------:R-:W-:-:S02]  /*23fd0*/  ULDC.64 UR4, c[0x0][0xad8] ;  /* 0x0002b60000047ab9 */ /* 0x000fc40000000a00 */
[----:B------:R-:W-:Y:S02]  /*23fe0*/  IMAD.IADD R3, R3, 0x1, R9 ;  /* 0x0000000103037824 */ /* 0x000fe400078e0209 */
[----:B------:R-:W-:Y:S01]  /*23ff0*/  IMAD R4, R4, UR4, RZ ;  /* 0x0000000404047c24 */ /* 0x000fe2000f8e02ff */
[----:B------:R-:W-:Y:S01]  /*24000*/  IADD3 R12, R23, R8, RZ ;  /* 0x00000008170c7210 */ /* 0x000fe20007ffe0ff */
[----:B------:R-:W-:Y:S02]  /*24010*/  IMAD R13, R0, R11, RZ ;  /* 0x0000000b000d7224 */ /* 0x000fe400078e02ff */
[C---:B------:R-:W-:Y:S02]  /*24020*/  IMAD R5, R7.reuse, UR5, R4 ;  /* 0x0000000507057c24 */ /* 0x040fe4000f8e0204 */
[----:B------:R-:W-:Y:S01]  /*24030*/  IMAD.WIDE.U32 R2, R7, UR4, R2 ;  /* 0x0000000407027c25 */ /* 0x000fe2000f8e0002 */
[----:B------:R-:W-:Y:S01]  /*24040*/  ISETP.GE.AND P2, PT, R12, R13, PT ;  /* 0x0000000d0c00720c */ /* 0x000fe20003f46270 */
[----:B------:R-:W-:-:S02]  /*24050*/  ULDC.64 UR4, c[0x0][0xa80] ;  /* 0x0002a00000047ab9 */ /* 0x000fc40000000a00 */
[----:B------:R-:W-:Y:S01]  /*24060*/  IMAD.IADD R3, R3, 0x1, R5 ;  /* 0x0000000103037824 */ /* 0x000fe200078e0205 */
[----:B------:R-:W-:Y:S01]  /*24070*/  LEA R10, P3, R2, UR4, 0x1 ;  /* 0x00000004020a7c11 */ /* 0x000fe2000f8608ff */
[----:B------:R-:W-:-:S03]  /*24080*/  VIADD R0, R12, 0x20 ;  /* 0x000000200c007836 */ /* 0x000fc60000000000 */
[----:B------:R-:W-:Y:S02]  /*24090*/  LEA.HI.X R11, R2, UR5, R3, 0x1, P3 ;  /* 0x00000005020b7c11 */ /* 0x000fe400098f0c03 */
[-C--:B------:R-:W-:Y:S01]  /*240a0*/  ISETP.GE.AND P1, PT, R0, R13.reuse, PT ;  /* 0x0000000d0000720c */ /* 0x080fe20003f26270 */
[----:B------:R-:W-:Y:S01]  /*240b0*/  VIADD R0, R12, 0x40 ;  /* 0x000000400c007836 */ /* 0x000fe20000000000 */
[----:B------:R2:W0:Y:S04]  /*240c0*/  SHFL.IDX PT, R8, R10, RZ, 0x181f ;  /* 0x00181fff0a087589 */ /* 0x00042800000e0000 */
[----:B------:R2:W1:Y:S01]  /*240d0*/  SHFL.IDX PT, R9, R11, RZ, 0x181f ;  /* 0x00181fff0b097589 */ /* 0x00046200000e0000 */
[----:B------:R-:W-:Y:S01]  /*240e0*/  ISETP.GE.AND P0, PT, R0, R13, PT ;  /* 0x0000000d0000720c */ /* 0x000fe20003f06270 */
[----:B------:R-:W-:-:S12]  /*240f0*/  @P2 BRA `(.L_x_1821) ;  /* 0x0000000000482947 */ /* 0x000fd80003800000 */
[----:B------:R-:W-:Y:S01]  /*24100*/  ULDC UR4, c[0x0][0xac8] ;  /* 0x0002b20000047ab9 */ /* 0x000fe20000000800 */
[----:B------:R-:W-:Y:S01]  /*24110*/  ULDC.64 UR6, c[0x0][0x208] ;  /* 0x0000820000067ab9 */ /* 0x000fe20000000a00 */
[----:B------:R-:W-:Y:S02]  /*24120*/  ISETP.GE.AND P5, PT, R18, UR4, PT ;  /* 0x0000000412007c0c */ /* 0x000fe4000bfa6270 */
[----:B-----5:R-:W-:Y:S02]  /*24130*/  ISETP.GE.AND P3, PT, R21, UR4, PT ;  /* 0x0000000415007c0c */ /* 0x020fe4000bf66270 */
[----:B------:R-:W-:Y:S02]  /*24140*/  ISETP.GE.AND P2, PT, R14, UR4, PT ;  /* 0x000000040e007c0c */ /* 0x000fe4000bf46270 */
[----:B------:R-:W-:-:S07]  /*24150*/  ISETP.GE.AND P4, PT, R221, UR4, PT ;  /* 0x00000004dd007c0c */ /* 0x000fce000bf86270 */
[----:B0-----:R-:W-:-:S04]  /*24160*/  @!P5 LEA R6, P6, R18, R8, 0x1 ;  /* 0x000000081206d211 */ /* 0x001fc800078c08ff */
[-C--:B-1----:R-:W-:Y:S02]  /*24170*/  @!P5 LEA.HI.X R7, R18, R9.reuse, R19, 0x1, P6 ;  /* 0x000000091207d211 */ /* 0x082fe400030f0c13 */
[CC--:B------:R-:W-:Y:S01]  /*24180*/  @!P3 LEA R4, P6, R21.reuse, R8.reuse, 0x1 ;  /* 0x000000081504b211 */ /* 0x0c0fe200078c08ff */
[----:B------:R-:W-:Y:S02]  /*24190*/  @!P4 IMAD.SHL.U32 R15, R24, 0x8, RZ ;  /* 0x00000008180fc824 */ /* 0x000fe400078e00ff */
        /* <DEDUP_REMOVED lines=8> */
.L_x_1821:
[----:B------:R-:W-:Y:S05]  /*24220*/  BSYNC B1 ;  /* 0x0000000000017941 */ /* 0x000fea0003800000 */
.L_x_1820:
[----:B-1-3--:R1:W3:Y:S01]  /*24230*/  SHFL.IDX PT, R9, R11, 0x1, 0x181f ;  /* 0x00381f000b097f89 */ /* 0x00a2e200000e0000 */
[----:B------:R-:W-:Y:S03]  /*24240*/  BSSY B1, `(.L_x_1822) ;  /* 0x0000015000017945 */ /* 0x000fe60003800000 */
[----:B0-----:R1:W0:Y:S01]  /*24250*/  SHFL.IDX PT, R8, R10, 0x1, 0x181f ;  /* 0x00381f000a087f89 */ /* 0x00122200000e0000 */
[----:B------:R-:W-:Y:S05]  /*24260*/  @P1 BRA `(.L_x_1823) ;  /* 0x0000000000481947 */ /* 0x000fea0003800000 */
[----:B------:R-:W-:Y:S01]  /*24270*/  ULDC UR4, c[0x0][0xac8] ;  /* 0x0002b20000047ab9 */ /* 0x000fe20000000800 */
[----:B------:R-:W-:Y:S01]  /*24280*/  ULDC.64 UR6, c[0x0][0x208] ;  /* 0x0000820000067ab9 */ /* 0x000fe20000000a00 */
[----:B------:R-:W-:Y:S02]  /*24290*/  ISETP.GE.AND P4, PT, R18, UR4, PT ;  /* 0x0000000412007c0c */ /* 0x000fe4000bf86270 */
[----:B-----5:R-:W-:Y:S02]  /*242a0*/  ISETP.GE.AND P2, PT, R21, UR4, PT ;  /* 0x0000000415007c0c */ /* 0x020fe4000bf46270 */
[----:B------:R-:W-:Y:S02]  /*242b0*/  ISETP.GE.AND P1, PT, R14, UR4, PT ;  /* 0x000000040e007c0c */ /* 0x000fe4000bf26270 */
[----:B------:R-:W-:-:S07]  /*242c0*/  ISETP.GE.AND P3, PT, R221, UR4, PT ;  /* 0x00000004dd007c0c */ /* 0x000fce000bf66270 */
[CC--:B0-----:R-:W-:Y:S02]  /*242d0*/  @!P4 LEA R6, P6, R18.reuse, R8.reuse, 0x1 ;  /* 0x000000081206c211 */ /* 0x0c1fe400078c08ff */
[CC--:B------:R-:W-:Y:S02]  /*242e0*/  @!P2 LEA R4, P5, R21.reuse, R8.reuse, 0x1 ;  /* 0x000000081504a211 */ /* 0x0c0fe400078a08ff */
[-C--:B---3--:R-:W-:Y:S02]  /*242f0*/  @!P4 LEA.HI.X R7, R18, R9.reuse, R19, 0x1, P6 ;  /* 0x000000091207c211 */ /* 0x088fe400030f0c13 */
[----:B------:R-:W-:Y:S01]  /*24300*/  @!P1 LEA R2, P6, R14, R8, 0x1 ;  /* 0x000000080e029211 */ /* 0x000fe200078c08ff */
[----:B------:R-:W-:Y:S01]  /*24310*/  @!P3 IMAD.SHL.U32 R15, R24, 0x8, RZ ;  /* 0x00000008180fb824 */ /* 0x000fe200078e00ff */
[-C--:B------:R-:W-:Y:S01]  /*24320*/  @!P2 LEA.HI.X R5, R21, R9.reuse, R29, 0x1, P5 ;  /* 0x000000091505a211 */ /* 0x080fe200028f0c1d */
[----:B------:R4:W-:Y:S01]  /*24330*/  @!P4 ST.E.128 desc[UR6][R6.64], RZ ;  /* 0x000000ff0600c985 */ /* 0x0009e2000c101d06 */
[----:B------:R-:W-:Y:S01]  /*24340*/  @!P1 LEA.HI.X R3, R14, R9, R20, 0x1, P6 ;  /* 0x000000090e039211 */ /* 0x000fe200030f0c14 */
[----:B------:R-:W-:-:S05]  /*24350*/  @!P3 IMAD.WIDE R8, R15, 0x2, R8 ;  /* 0x000000020f08b825 */ /* 0x000fca00078e0208 */
[----:B------:R4:W-:Y:S04]  /*24360*/  @!P3 ST.E.128 desc[UR6][R8.64], RZ ;  /* 0x000000ff0800b985 */ /* 0x0009e8000c101d06 */
[----:B------:R4:W-:Y:S04]  /*24370*/  @!P2 ST.E.128 desc[UR6][R4.64], RZ ;  /* 0x000000ff0400a985 */ /* 0x0009e8000c101d06 */
[----:B------:R4:W-:Y:S02]  /*24380*/  @!P1 ST.E.128 desc[UR6][R2.64], RZ ;  /* 0x000000ff02009985 */ /* 0x0009e4000c101d06 */
.L_x_1823:
[----:B------:R-:W-:Y:S05]  /*24390*/  BSYNC B1 ;  /* 0x0000000000017941 */ /* 0x000fea0003800000 */
.L_x_1822:
[----:B---34-:R3:W4:Y:S01]  /*243a0*/  SHFL.IDX PT, R9, R11, 0x2, 0x181f ;  /* 0x00581f000b097f89 */ /* 0x01872200000e0000 */
[----:B------:R-:W-:Y:S03]  /*243b0*/  BSSY B1, `(.L_x_1824) ;  /* 0x0000015000017945 */ /* 0x000fe60003800000 */
[----:B0-----:R3:W0:Y:S01]  /*243c0*/  SHFL.IDX PT, R8, R10, 0x2, 0x181f ;  /* 0x00581f000a087f89 */ /* 0x00162200000e0000 */
[----:B------:R-:W-:Y:S05]  /*243d0*/  @P0 BRA `(.L_x_1825) ;  /* 0x0000000000480947 */ /* 0x000fea0003800000 */
[----:B------:R-:W-:Y:S01]  /*243e0*/  ULDC UR4, c[0x0][0xac8] ;  /* 0x0002b20000047ab9 */ /* 0x000fe20000000800 */
[----:B------:R-:W-:Y:S01]  /*243f0*/  ULDC.64 UR6, c[0x0][0x208] ;  /* 0x0000820000067ab9 */ /* 0x000fe20000000a00 */
[----:B------:R-:W-:Y:S02]  /*24400*/  ISETP.GE.AND P3, PT, R18, UR4, PT ;  /* 0x0000000412007c0c */ /* 0x000fe4000bf66270 */
[----:B------:R-:W-:Y:S02]  /*24410*/  ISETP.GE.AND P4, PT, R221, UR4, PT ;  /* 0x00000004dd007c0c */ /* 0x000fe4000bf86270 */
[----:B-----5:R-:W-:Y:S02]  /*24420*/  ISETP.GE.AND P5, PT, R21, UR4, PT ;  /* 0x0000000415007c0c */ /* 0x020fe4000bfa6270 */
[----:B------:R-:W-:-:S07]  /*24430*/  ISETP.GE.AND P6, PT, R14, UR4, PT ;  /* 0x000000040e007c0c */ /* 0x000fce000bfc6270 */
[-C--:B0-----:R-:W-:Y:S02]  /*24440*/  @!P3 LEA R6, P0, R18, R8.reuse, 0x1 ;  /* 0x000000081206b211 */ /* 0x081fe400078008ff */
[----:B------:R-:W-:Y:S02]  /*24450*/  @!P4 SHF.L.U32 R15, R24, 0x3, RZ ;  /* 0x00000003180fc819 */ /* 0x000fe400000006ff */
[CC--:B------:R-:W-:Y:S02]  /*24460*/  @!P5 LEA R4, P1, R21.reuse, R8.reuse, 0x1 ;  /* 0x000000081504d211 */ /* 0x0c0fe400078208ff */
[----:B------:R-:W-:Y:S02]  /*24470*/  @!P6 LEA R2, P2, R14, R8, 0x1 ;  /* 0x000000080e02e211 */ /* 0x000fe400078408ff */
[-C--:B----4-:R-:W-:Y:S02]  /*24480*/  @!P3 LEA.HI.X R7, R18, R9.reuse, R19, 0x1, P0 ;  /* 0x000000091207b211 */ /* 0x090fe400000f0c13 */
[----:B------:R-:W-:-:S02]  /*24490*/  @!P5 LEA.HI.X R5, R21, R9, R29, 0x1, P1 ;  /* 0x000000091505d211 */ /* 0x000fc400008f0c1d */
[----:B------:R-:W-:Y:S01]  /*244a0*/  @!P6 LEA.HI.X R3, R14, R9, R20, 0x1, P2 ;  /* 0x000000090e03e211 */ /* 0x000fe200010f0c14 */
[----:B------:R-:W-:Y:S01]  /*244b0*/  @!P4 IMAD.WIDE R8, R15, 0x2, R8 ;  /* 0x000000020f08c825 */ /* 0x000fe200078e0208 */
[----:B------:R0:W-:Y:S04]  /*244c0*/  @!P3 ST.E.128 desc[UR6][R6.64], RZ ;  /* 0x000000ff0600b985 */ /* 0x0001e8000c101d06 */
[----:B------:R0:W-:Y:S04]  /*244d0*/  @!P4 ST.E.128 desc[UR6][R8.64], RZ ;  /* 0x000000ff0800c985 */ /* 0x0001e8000c101d06 */
[----:B------:R0:W-:Y:S04]  /*244e0*/  @!P5 ST.E.128 desc[UR6][R4.64], RZ ;  /* 0x000000ff0400d985 */ /* 0x0001e8000c101d06 */
[----:B------:R0:W-:Y:S02]  /*244f0*/  @!P6 ST.E.128 desc[UR6][R2.64], RZ ;  /* 0x000000ff0200e985 */ /* 0x0001e4000c101d06 */
.L_x_1825:
[----:B------:R-:W-:Y:S05]  /*24500*/  BSYNC B1 ;  /* 0x0000000000017941 */ /* 0x000fea0003800000 */
.L_x_1824:
[----:B------:R-:W-:Y:S01]  /*24510*/  VIADD R0, R12, 0x60 ;  /* 0x000000600c007836 */ /* 0x000fe20000000000 */
[----:B0---4-:R0:W4:Y:S04]  /*24520*/  SHFL.IDX PT, R9, R11, 0x3, 0x181f ;  /* 0x00781f000b097f89 */ /* 0x01112800000e0000 */
[----:B------:R-:W-:Y:S01]  /*24530*/  ISETP.GE.AND P0, PT, R0, R13, PT ;  /* 0x0000000d0000720c */ /* 0x000fe20003f06270 */
[----:B------:R0:W0:-:S12]  /*24540*/  SHFL.IDX PT, R8, R10, 0x3, 0x181f ;  /* 0x00781f000a087f89 */ /* 0x00001800000e0000 */
[----:B------:R-:W-:Y:S05]  /*24550*/  @P0 BRA `(.L_x_1814) ;  /* 0x0000000000480947 */ /* 0x000fea0003800000 */
[----:B------:R-:W-:Y:S01]  /*24560*/  ULDC UR4, c[0x0][0xac8] ;  /* 0x0002b20000047ab9 */ /* 0x000fe20000000800 */
[----:B------:R-:W-:Y:S01]  /*24570*/  ULDC.64 UR6, c[0x0][0x208] ;  /* 0x0000820000067ab9 */ /* 0x000fe20000000a00 */
[----:B------:R-:W-:Y:S02]  /*24580*/  ISETP.GE.AND P3, PT, R18, UR4, PT ;  /* 0x0000000412007c0c */ /* 0x000fe4000bf66270 */
[----:B-----5:R-:W-:Y:S02]  /*24590*/  ISETP.GE.AND P5, PT, R21, UR4, PT ;  /* 0x0000000415007c0c */ /* 0x020fe4000bfa6270 */
[----:B------:R-:W-:Y:S02]  /*245a0*/  ISETP.GE.AND P6, PT, R14, UR4, PT ;  /* 0x000000040e007c0c */ /* 0x000fe4000bfc6270 */
[----:B------:R-:W-:-:S07]  /*245b0*/  ISETP.GE.AND P4, PT, R221, UR4, PT ;  /* 0x00000004dd007c0c */ /* 0x000fce000bf86270 */
[-C--:B0-----:R-:W-:Y:S02]  /*245c0*/  @!P3 LEA R6, P0, R18, R8.reuse, 0x1 ;  /* 0x000000081206b211 */ /* 0x081fe400078008ff */
[CC--:B------:R-:W-:Y:S02]  /*245d0*/  @!P5 LEA R4, P1, R21.reuse, R8.reuse, 0x1 ;  /* 0x000000081504d211 */ /* 0x0c0fe400078208ff */
[----:B------:R-:W-:Y:S02]  /*245e0*/  @!P6 LEA R2, P2, R14, R8, 0x1 ;  /* 0x000000080e02e211 */ /* 0x000fe400078408ff */
[----:B-123--:R-:W-:Y:S01]  /*245f0*/  @!P4 IMAD.SHL.U32 R11, R24, 0x8, RZ ;  /* 0x00000008180bc824 */ /* 0x00efe200078e00ff */
[-C--:B----4-:R-:W-:Y:S02]  /*24600*/  @!P3 LEA.HI.X R7, R18, R9.reuse, R19, 0x1, P0 ;  /* 0x000000091207b211 */ /* 0x090fe400000f0c13 */
[-C--:B------:R-:W-:Y:S02]  /*24610*/  @!P5 LEA.HI.X R5, R21, R9.reuse, R29, 0x1, P1 ;  /* 0x000000091505d211 */ /* 0x080fe400008f0c1d */
[----:B------:R-:W-:Y:S01]  /*24620*/  @!P6 LEA.HI.X R3, R14, R9, R20, 0x1, P2 ;  /* 0x000000090e03e211 */ /* 0x000fe200010f0c14 */
[----:B------:R-:W-:Y:S01]  /*24630*/  @!P4 IMAD.WIDE R8, R11, 0x2, R8 ;  /* 0x000000020b08c825 */ /* 0x000fe200078e0208 */
[----:B------:R0:W-:Y:S04]  /*24640*/  @!P3 ST.E.128 desc[UR6][R6.64], RZ ;  /* 0x000000ff0600b985 */ /* 0x0001e8000c101d06 */
[----:B------:R0:W-:Y:S04]  /*24650*/  @!P4 ST.E.128 desc[UR6][R8.64], RZ ;  /* 0x000000ff0800c985 */ /* 0x0001e8000c101d06 */
[----:B------:R0:W-:Y:S04]  /*24660*/  @!P5 ST.E.128 desc[UR6][R4.64], RZ ;  /* 0x000000ff0400d985 */ /* 0x0001e8000c101d06 */
[----:B------:R0:W-:Y:S02]  /*24670*/  @!P6 ST.E.128 desc[UR6][R2.64], RZ ;  /* 0x000000ff0200e985 */ /* 0x0001e4000c101d06 */
.L_x_1814:
[----:B------:R-:W-:Y:S05]  /*24680*/  BSYNC B0 ;  /* 0x0000000000007941 */ /* 0x000fea0003800000 */
.L_x_1804:
[----:B------:R-:W-:Y:S02]  /*24690*/  ULDC UR4, c[0x0][0xc3c] ;  /* 0x00030f0000047ab9 */ /* 0x000fe40000000800 */
[----:B------:R-:W-:-:S13]  /*246a0*/  ISETP.GE.AND P0, PT, R27, UR4, PT ;  /* 0x000000041b007c0c */ /* 0x000fda000bf06270 */
[----:B------:R-:W-:Y:S05]  /*246b0*/  @!P0 BRA `(.L_x_1826) ;  /* 0xfffffdd000988947 */ /* 0x000fea000383ffff */
[----:B------:R-:W-:Y:S05]  /*246c0*/  BRA `(.L_x_1530) ;  /* 0x000000a000cc7947 */ /* 0x000fea0003800000 */
.L_x_1528:
[----:B------:R-:W-:-:S08]  /*246d0*/  NOP ;  /* 0x0000000000007918 */ /* 0x000fd00000000000 */
[----:B0-----:R-:W0:-:S00]  /*246e0*/  USETMAXREG.DEALLOC.CTAPOOL 0x18 ;  /* 0x00000018000079c8 */ /* 0x001e0000080e0500 */
[----:B0-----:R-:W-:Y:S01]  /*246f0*/  LOP3.LUT R0, R0, 0x3, RZ, 0xc0, !PT ;  /* 0x0000000300007812 */ /* 0x001fe200078ec0ff */
[----:B------:R-:W-:Y:S01]  /*24700*/  IMAD.MOV.U32 R7, RZ, RZ, RZ ;  /* 0x000000ffff077224 */ /* 0x000fe200078e00ff */
[----:B------:R-:W-:-:S04]  /*24710*/  LOP3.LUT R19, R19, 0xffffffef, RZ, 0xc0, !PT ;  /* 0xffffffef13137812 */ /* 0x000fc800078ec0ff */
[----:B------:R-:W0:Y:S02]  /*24720*/  SHFL.IDX PT, R0, R0, RZ, 0x1f ;  /* 0x00001fff00007589 */ /* 0x000e2400000e0000 */
[----:B0-----:R-:W-:-:S13]  /*24730*/  ISETP.NE.AND P0, PT, R0, RZ, PT ;  /* 0x000000ff0000720c */ /* 0x001fda0003f05270 */
[----:B------:R-:W-:Y:S01]  /*24740*/  @P0 LOP3.LUT R19, R19, 0x10, RZ, 0xfc, !PT ;  /* 0x0000001013130812 */ /* 0x000fe200078efcff */
[----:B------:R-:W-:Y:S06]  /*24750*/  @!P0 BRA `(.L_x_1827) ;  /* 0x0000000000248947 */ /* 0x000fec0003800000 */
[----:B------:R-:W0:Y:S08]  /*24760*/  S2UR UR5, SR_CgaCtaId ;  /* 0x00000000000579c3 */ /* 0x000e300000008800 */
[----:B------:R-:W-:Y:S06]  /*24770*/  BAR.SYNC.DEFER_BLOCKING 0x5, 0x180 ;  /* 0x0146000000007b1d */ /* 0x000fec0000010000 */
[----:B------:R-:W-:-:S02]  /*24780*/  UMOV UR4, 0x400 ;  /* 0x0000040000047882 */ /* 0x000fc40000000000 */
[----:B0-----:R-:W-:-:S09]  /*24790*/  ULEA UR4, UR5, UR4, 0x18 ;  /* 0x0000000405047291 */ /* 0x001fd2000f8ec03f */
[----:B------:R-:W0:Y:S04]  /*247a0*/  LDS.128 R8, [UR4+0x308d0] ;  /* 0x0308d004ff087984 */ /* 0x000e280008000c00 */
[----:B0-----:R0:W-:Y:S04]  /*247b0*/  STL.64 [R1], R8 ;  /* 0x0000000801007387 */ /* 0x0011e80000100a00 */
[----:B------:R0:W-:Y:S01]  /*247c0*/  STL.64 [R1+0x8], R10 ;  /* 0x0000080a01007387 */ /* 0x0001e20000100a00 */
[----:B------:R-:W-:Y:S06]  /*247d0*/  BAR.ARV 0x4, 0x180 ;  /* 0x0106000000007b1d */ /* 0x000fec0000002000 */
[----:B------:R-:W-:Y:S05]  /*247e0*/  BRA `(.L_x_1828) ;  /* 0x0000000c00bc7947 */ /* 0x000fea0003800000 */
.L_x_1827:
[----:B------:R-:W-:Y:S01]  /*247f0*/  LOP3.LUT R0, R6, 0x1f, RZ, 0xc0, !PT ;  /* 0x0000001f06007812 */ /* 0x000fe200078ec0ff */
        /* <DEDUP_REMOVED lines=43> */
.L_x_1831:
[----:B------:R-:W0:Y:S01]  /*24ab0*/  LDC R2, c[0x0][0xc3c] ;  /* 0x00030f00ff027b82 */ /* 0x000e220000000800 */
[----:B------:R-:W-:Y:S01]  /*24ac0*/  ULDC UR7, c[0x0][0xc3c] ;  /* 0x00030f0000077ab9 */ /* 0x000fe20000000800 */
[----:B------:R-:W-:Y:S01]  /*24ad0*/  UIADD3 UR4, UR4, 0x1f, URZ ;  /* 0x0000001f04047890 */ /* 0x000fe2000fffe03f */
[----:B------:R-:W-:-:S05]  /*24ae0*/  MOV R3, UR7 ;  /* 0x0000000700037c02 */ /* 0x000fca0008000f00 */
        /* <DEDUP_REMOVED lines=36> */
.L_x_1829:
[----:B------:R-:W-:Y:S01]  /*24d30*/  IMAD.IADD R10, R9, 0x1, -R4 ;  /* 0x00000001090a7824 */ /* 0x000fe200078e0a04 */
[----:B------:R-:W-:-:S03]  /*24d40*/  MOV R3, RZ ;  /* 0x000000ff00037202 */ /* 0x000fc60000000f00 */
        /* <DEDUP_REMOVED lines=10> */
.L_x_1832:
        /* <DEDUP_REMOVED lines=20> */
[----:B------:R-:W0:Y:S03]  /*24f30*/  MUFU.RCP R2, R13 ;  /* 0x0000000d00027308 */ /* 0x000e260000001000 */
[----:B------:R-:W-:Y:S01]  /*24f40*/  IADD3 R3, RZ, -R3, RZ ;  /* 0x80000003ff037210 */ /* 0x000fe20007ffe0ff */
        /* <DEDUP_REMOVED lines=12> */
[----:B------:R-:W-:Y:S01]  /*25010*/  @P0 IADD3 R10, R10, 0x1, RZ ;  /* 0x000000010a0a0810 */ /* 0x000fe20007ffe0ff */
        /* <DEDUP_REMOVED lines=20> */
[----:B------:R-:W-:Y:S02]  /*25160*/  @!P2 IADD3 R7, -R7, RZ, RZ ;  /* 0x000000ff0707a210 */ /* 0x000fe40007ffe1ff */
[----:B------:R-:W-:-:S05]  /*25170*/  @!P1 LOP3.LUT R7, RZ, R8, RZ, 0x33, !PT ;  /* 0x00000008ff079212 */ /* 0x000fca00078e33ff */
[--C-:B------:R-:W-:Y:S02]  /*25180*/  IMAD.MOV R3, RZ, RZ, -R7.reuse ;  /* 0x000000ffff037224 */ /* 0x100fe400078e0a07 */
[C---:B------:R-:W-:Y:S02]  /*25190*/  IMAD R7, R8.reuse, 0x1000000, R7 ;  /* 0x0100000008077824 */ /* 0x040fe400078e0207 */
[----:B------:R-:W-:-:S04]  /*251a0*/  IMAD R8, R8, R3, R10 ;  /* 0x0000000308087224 */ /* 0x000fc800078e020a */
[----:B------:R-:W-:-:S05]  /*251b0*/  IMAD R3, R8, 0x10000, R7 ;  /* 0x0001000008037824 */ /* 0x000fca00078e0207 */
[----:B------:R0:W-:Y:S01]  /*251c0*/  STL [R1+0x8], R3 ;  /* 0x0000080301007387 */ /* 0x0001e20000100800 */
[----:B------:R-:W-:Y:S05]  /*251d0*/  BRA `(.L_x_1834) ;  /* 0x0000000000f87947 */ /* 0x000fea0003800000 */
.L_x_1833:
        /* <DEDUP_REMOVED lines=11> */
[----:B0-----:R-:W-:-:S05]  /*25290*/  IADD3 R12, RZ, -R3, RZ ;  /* 0x80000003ff0c7210 */ /* 0x001fca0007ffe0ff */
        /* <DEDUP_REMOVED lines=14> */
[----:B------:R-:W-:-:S05]  /*25380*/  @P0 VIADD R2, R2, 0x1 ;  /* 0x0000000102020836 */ /* 0x000fca0000000000 */
[----:B------:R-:W-:Y:S02]  /*25390*/  @!P2 IADD3 R2, -R2, RZ, RZ ;  /* 0x000000ff0202a210 */ /* 0x000fe40007ffe1ff */
        /* <DEDUP_REMOVED lines=17> */
[----:B------:R-:W-:Y:S02]  /*254b0*/  IABS R5, R8 ;  /* 0x0000000800057213 */ /* 0x000fe40000000000 */
[----:B------:R-:W-:-:S03]  /*254c0*/  IADD3 R3, RZ, -R11, RZ ;  /* 0x8000000bff037210 */ /* 0x000fc60007ffe0ff */
        /* <DEDUP_REMOVED lines=15> */
.L_x_1834:
[----:B01----:R-:W-:-:S04]  /*255c0*/  LOP3.LUT R3, RZ, R2, RZ, 0x33, !PT ;  /* 0x00000002ff037212 */ /* 0x003fc800078e33ff */
[----:B------:R-:W-:-:S05]  /*255d0*/  IADD3 R2, R4, R3, RZ ;  /* 0x0000000304027210 */ /* 0x000fca0007ffe0ff */
[----:B------:R1:W-:Y:S01]  /*255e0*/  STL [R1+0x4], R2 ;  /* 0x0000040201007387 */ /* 0x0003e20000100800 */
[----:B------:R-:W-:Y:S05]  /*255f0*/  BRA `(.L_x_1835) ;  /* 0x0000000000107947 */ /* 0x000fea0003800000 */
.L_x_1830:
[----:B------:R-:W-:Y:S01]  /*25600*/  IMAD.U32 R2, RZ, RZ, UR6 ;  /* 0x00000006ff027e24 */ /* 0x000fe2000f8e00ff */
[----:B------:R0:W-:Y:S04]  /*25610*/  STL [R1+0x4], RZ ;  /* 0x000004ff01007387 */ /* 0x0001e80000100800 */
[----:B------:R0:W-:Y:S04]  /*25620*/  STL [R1+0x8], RZ ;  /* 0x000008ff01007387 */ /* 0x0001e80000100800 */
[----:B------:R0:W-:Y:S02]  /*25630*/  STL [R1], R2 ;  /* 0x0000000201007387 */ /* 0x0001e40000100800 */
.L_x_1835:
        /* <DEDUP_REMOVED lines=10> */
.L_x_1828:
[----:B--2---:R-:W2:Y:S01]  /*256e0*/  LDL R0, [R1+0xc] ;  /* 0x00000c0001007983 */ /* 0x004ea20000100800 */
[----:B------:R-:W-:-:S03]  /*256f0*/  ULDC UR4, c[0x0][0xc3c] ;  /* 0x00030f0000047ab9 */ /* 0x000fc60000000800 */
[----:B------:R3:W-:Y:S01]  /*25700*/  STL [R1+0x10], RZ ;  /* 0x000010ff01007387 */ /* 0x0007e20000100800 */
[----:B--2---:R-:W-:Y:S01]  /*25710*/  ISETP.GE.AND P0, PT, R0, UR4, PT ;  /* 0x0000000400007c0c */ /* 0x004fe2000bf06270 */
[----:B------:R-:W-:-:S05]  /*25720*/  IMAD.MOV.U32 R0, RZ, RZ, 0x1 ;  /* 0x00000001ff007424 */ /* 0x000fca00078e00ff */
[----:B------:R3:W-:Y:S04]  /*25730*/  STL [R1+0x14], R0 ;  /* 0x0000140001007387 */ /* 0x0007e80000100800 */
[----:B------:R3:W-:Y:S03]  /*25740*/  STL [R1+0x58], RZ ;  /* 0x000058ff01007387 */ /* 0x0007e60000100800 */
[----:B------:R-:W-:Y:S05]  /*25750*/  @P0 BRA `(.L_x_1836) ;  /* 0x0000008c00b80947 */ /* 0x000fea0003800000 */
[----:B---3--:R-:W2:Y:S01]  /*25760*/  LDL R0, [R1+0xa4] ;  /* 0x0000a40001007983 */ /* 0x008ea20000100800 */
[----:B------:R-:W3:Y:S01]  /*25770*/  S2UR UR5, SR_CgaCtaId ;  /* 0x00000000000579c3 */ /* 0x000ee20000008800 */
[----:B------:R-:W-:Y:S01]  /*25780*/  LOP3.LUT R4, R6, 0x7f, RZ, 0xc0, !PT ;  /* 0x0000007f06047812 */ /* 0x000fe200078ec0ff */
[----:B------:R-:W-:Y:S01]  /*25790*/  UMOV UR4, 0x400 ;  /* 0x0000040000047882 */ /* 0x000fe20000000000 */
[----:B------:R-:W-:Y:S01]  /*257a0*/  LOP3.LUT R19, R19, 0xfffffffd, RZ, 0xc0, !PT ;  /* 0xfffffffd13137812 */ /* 0x000fe200078ec0ff */
[----:B------:R-:W-:Y:S01]  /*257b0*/  BSSY B8, `(.L_x_1836) ;  /* 0x00008e8000087945 */ /* 0x000fe20003800000 */
[C---:B------:R-:W-:Y:S01]  /*257c0*/  ISETP.NE.AND P1, PT, R4.reuse, RZ, PT ;  /* 0x000000ff0400720c */ /* 0x040fe20003f25270 */
[----:B01----:R-:W-:Y:S01]  /*257d0*/  IMAD.SHL.U32 R2, R4, 0x8, RZ ;  /* 0x0000000804027824 */ /* 0x003fe200078e00ff */
[----:B------:R-:W-:Y:S01]  /*257e0*/  ULDC.64 UR36, c[0x0][0x198] ;  /* 0x0000660000247ab9 */ /* 0x000fe20000000a00 */
[----:B------:R-:W-:-:S10]  /*257f0*/  ULDC UR39, c[0x0][0xc] ;  /* 0x0000030000277ab9 */ /* 0x000fd40000000800 */
[----:B------:R-:W-:-:S04]  /*25800*/  @P1 LOP3.LUT R19, R19, 0x2, RZ, 0xfc, !PT ;  /* 0x0000000213131812 */ /* 0x000fc800078efcff */
[----:B------:R-:W-:Y:S01]  /*25810*/  LOP3.LUT R19, R19, 0xfffffffe, RZ, 0xc0, !PT ;  /* 0xfffffffe13137812 */ /* 0x000fe200078ec0ff */
[----:B---3--:R-:W-:-:S06]  /*25820*/  ULEA UR4, UR5, UR4, 0x18 ;  /* 0x0000000405047291 */ /* 0x008fcc000f8ec03f */
[----:B------:R-:W-:Y:S02]  /*25830*/  MOV R18, UR4 ;  /* 0x0000000400127c02 */ /* 0x000fe40008000f00 */
[----:B--2---:R-:W-:Y:S01]  /*25840*/  R2UR UR6, R0 ;  /* 0x00000000000672ca */ /* 0x004fe200000e0000 */
[----:B------:R-:W-:-:S05]  /*25850*/  IMAD.SHL.U32 R0, R6, 0x8, RZ ;  /* 0x0000000806007824 */ /* 0x000fca00078e00ff */
[C---:B------:R-:W-:Y:S02]  /*25860*/  LOP3.LUT R3, R0.reuse, 0x1f8, RZ, 0xc0, !PT ;  /* 0x000001f800037812 */ /* 0x040fe400078ec0ff */
[----:B------:R-:W-:Y:S02]  /*25870*/  LOP3.LUT R0, R0, 0x38, RZ, 0xc0, !PT ;  /* 0x0000003800007812 */ /* 0x000fe400078ec0ff */
[----:B------:R-:W-:-:S03]  /*25880*/  LOP3.LUT R3, R3, 0x38, R6, 0x78, !PT ;  /* 0x0000003803037812 */ /* 0x000fc600078e7806 */
[----:B------:R-:W-:Y:S01]  /*25890*/  ULOP3.LUT UR38, UR6, 0x2, URZ, 0xfc, !UPT ;  /* 0x0000000206267892 */ /* 0x000fe2000f8efc3f */
[----:B------:R-:W-:Y:S02]  /*258a0*/  LOP3.LUT R3, R3, 0x200, R2, 0xf8, !PT ;  /* 0x0000020003037812 */ /* 0x000fe400078ef802 */
[C---:B------:R-:W-:Y:S01]  /*258b0*/  LOP3.LUT P0, R2, R6.reuse, 0x1f, RZ, 0xc0, !PT ;  /* 0x0000001f06027812 */ /* 0x040fe2000780c0ff */
[----:B------:R-:W-:-:S04]  /*258c0*/  IMAD.SHL.U32 R6, R6, 0x10, RZ ;  /* 0x0000001006067824 */ /* 0x000fc800078e00ff */
[----:B------:R0:W-:Y:S08]  /*258d0*/  STL [R1+0x2c], R2 ;  /* 0x00002c0201007387 */ /* 0x0001f00000100800 */
[----:B------:R-:W-:Y:S02]  /*258e0*/  @P0 LOP3.LUT R19, R19, 0x1, RZ, 0xfc, !PT ;  /* 0x0000000113130812 */ /* 0x000fe400078efcff */
[----:B0-----:R-:W-:-:S02]  /*258f0*/  SHF.R.U32.HI R2, RZ, 0x3, R4 ;  /* 0x00000003ff027819 */ /* 0x001fc40000011604 */
[----:B------:R-:W-:Y:S02]  /*25900*/  ISETP.NE.OR P0, PT, R4, RZ, !P0 ;  /* 0x000000ff0400720c */ /* 0x000fe40004705670 */
[----:B------:R-:W-:Y:S01]  /*25910*/  LOP3.LUT R4, R2, 0x70, R6, 0xf8, !PT ;  /* 0x0000007002047812 */ /* 0x000fe200078ef806 */
[----:B------:R-:W-:Y:S01]  /*25920*/  IMAD R2, R3, 0x2, R18 ;  /* 0x0000000203027824 */ /* 0x000fe200078e0212 */
[----:B------:R-:W-:Y:S01]  /*25930*/  LOP3.LUT R19, R19, 0xfffffff7, RZ, 0xc0, !PT ;  /* 0xfffffff713137812 */ /* 0x000fe200078ec0ff */
[----:B------:R-:W-:Y:S01]  /*25940*/  IMAD.MOV.U32 R4, RZ, RZ, 0x1 ;  /* 0x00000001ff047424 */ /* 0x000fe200078e00ff */
[----:B------:R-:W-:Y:S02]  /*25950*/  LOP3.LUT R3, R0, 0x40, RZ, 0xfc, !PT ;  /* 0x0000004000037812 */ /* 0x000fe400078efcff */
[----:B------:R0:W-:Y:S04]  /*25960*/  STL [R1+0x28], R2 ;  /* 0x0000280201007387 */ /* 0x0001e80000100800 */
[----:B------:R-:W-:Y:S01]  /*25970*/  STL [R1+0x58], RZ ;  /* 0x000058ff01007387 */ /* 0x000fe20000100800 */
[----:B------:R-:W-:Y:S01]  /*25980*/  @P0 LOP3.LUT R19, R19, 0x8, RZ, 0xfc, !PT ;  /* 0x0000000813130812 */ /* 0x000fe200078efcff */
[----:B0-----:R-:W-:-:S05]  /*25990*/  IMAD.MOV.U32 R2, RZ, RZ, 0x1 ;  /* 0x00000001ff027424 */ /* 0x001fca00078e00ff */
[----:B------:R0:W-:Y:S04]  /*259a0*/  STL [R1+0x20], R2 ;  /* 0x0000200201007387 */ /* 0x0001e80000100800 */
[----:B------:R1:W-:Y:S04]  /*259b0*/  STL [R1+0x1c], RZ ;  /* 0x00001cff01007387 */ /* 0x0003e80000100800 */
[----:B------:R1:W-:Y:S01]  /*259c0*/  STL [R1+0x10], RZ ;  /* 0x000010ff01007387 */ /* 0x0003e20000100800 */
[----:B0-----:R-:W-:-:S03]  /*259d0*/  LOP3.LUT R2, R0, 0x80, RZ, 0xfc, !PT ;  /* 0x0000008000027812 */ /* 0x001fc600078efcff */
[----:B------:R1:W-:Y:S01]  /*259e0*/  STL [R1+0x14], R4 ;  /* 0x0000140401007387 */ /* 0x0003e20000100800 */
[----:B------:R-:W-:-:S07]  /*259f0*/  LOP3.LUT R0, R0, 0xc0, RZ, 0xfc, !PT ;  /* 0x000000c000007812 */ /* 0x000fce00078efcff */
.L_x_2017:
[----:B--2---:R-:W2:Y:S01]  /*25a00*/  LDL R14, [R1+0xc] ;  /* 0x00000c00010e7983 */ /* 0x004ea20000100800 */
[----:B------:R-:W2:Y:S01]  /*25a10*/  LDC.64 R12, c[0x0][0xa00] ;  /* 0x00028000ff0c7b82 */ /* 0x000ea20000000a00 */
[----:B------:R-:W-:Y:S05]  /*25a20*/  YIELD ;  /* 0x0000000000007946 */ /* 0x000fea0003800000 */
[----:B------:R-:W-:Y:S01]  /*25a30*/  ULDC.64 UR4, c[0x0][0xa28] ;  /* 0x00028a0000047ab9 */ /* 0x000fe20000000a00 */
[----:B01----:R-:W-:Y:S02]  /*25a40*/  CS2R R6, SRZ ;  /* 0x0000000000067805 */ /* 0x003fe4000001ff00 */
[----:B------:R-:W-:Y:S01]  /*25a50*/  ISETP.NE.U32.AND P0, PT, RZ, UR4, PT ;  /* 0x00000004ff007c0c */ /* 0x000fe2000bf05070 */
[----:B------:R-:W-:Y:S01]  /*25a60*/  ULDC.64 UR10, c[0x0][0x208] ;  /* 0x00008200000a7ab9 */ /* 0x000fe20000000a00 */
[----:B------:R-:W-:Y:S01]  /*25a70*/  ULDC.64 UR8, c[0x0][0xa18] ;  /* 0x0002860000087ab9 */ /* 0x000fe20000000a00 */
[----:B------:R-:W-:Y:S01]  /*25a80*/  IMAD.MOV.U32 R0, RZ, RZ, RZ ;  /* 0x000000ffff007224 */ /* 0x000fe200078e00ff */
[----:B------:R-:W-:Y:S01]  /*25a90*/  ISETP.NE.AND.EX P0, PT, RZ, UR5, PT, P0 ;  /* 0x00000005ff007c0c */ /* 0x000fe2000bf05300 */
[----:B------:R-:W-:Y:S01]  /*25aa0*/  ULDC.64 UR4, c[0x0][0xa00] ;  /* 0x0002800000047ab9 */ /* 0x000fe20000000a00 */
[----:B-1----:R-:W0:Y:S01]  /*25ab0*/  LDC.64 R4, c[0x0][0xa08] ;  /* 0x00028200ff047b82 */ /* 0x002e220000000a00 */
[----:B------:R-:W-:Y:S01]  /*25ac0*/  ISETP.NE.U32.AND P1, PT, RZ, UR4, PT ;  /* 0x00000004ff007c0c */ /* 0x000fe2000bf25070 */
[----:B------:R-:W-:-:S03]  /*25ad0*/  ULDC.64 UR6, c[0x0][0xa08] ;  /* 0x0002820000067ab9 */ /* 0x000fc60000000a00 */
[----:B------:R-:W-:Y:S01]  /*25ae0*/  ISETP.NE.AND.EX P1, PT, RZ, UR5, PT, P1 ;  /* 0x00000005ff007c0c */ /* 0x000fe2000bf25310 */
[----:B------:R-:W-:Y:S01]  /*25af0*/  ULDC.64 UR4, c[0x0][0xa10] ;  /* 0x0002840000047ab9 */ /* 0x000fe20000000a00 */
[----:B------:R-:W-:-:S04]  /*25b00*/  ISETP.NE.U32.AND P3, PT, RZ, UR8, PT ;  /* 0x00000008ff007c0c */ /* 0x000fc8000bf65070 */
[----:B------:R-:W-:Y:S01]  /*25b10*/  ISETP.NE.AND.EX P3, PT, RZ, UR9, PT, P3 ;  /* 0x00000009ff007c0c */ /* 0x000fe2000bf65330 */
[----:B------:R-:W1:-:S12]  /*25b20*/  @P0 LDC.64 R2, c[0x0][0xa28] ;  /* 0x00028a00ff020b82 */ /* 0x000e580000000a00 */
[----:B------:R-:W3:Y:S01]  /*25b30*/  @P3 LDC.64 R8, c[0x0][0xa18] ;  /* 0x00028600ff083b82 */ /* 0x000ee20000000a00 */
[----:B--2---:R-:W-:-:S04]  /*25b40*/  IMAD.WIDE R12, R14, 0x4, R12 ;  /* 0x000000040e0c7825 */ /* 0x004fc800078e020c */
[C---:B-1----:R-:W-:Y:S01]  /*25b50*/  @P0 IMAD.WIDE R2, R14.reuse, 0x4, R2 ;  /* 0x000000040e020825 */ /* 0x042fe200078e0202 */
[----:B------:R-:W2:Y:S04]  /*25b60*/  @P1 LDG.E R6, desc[UR10][R12.64] ;  /* 0x0000000a0c061981 */ /* 0x000ea8000c1e1900 */
[----:B------:R1:W5:Y:S01]  /*25b70*/  @P0 LDG.E R0, desc[UR10][R2.64] ;  /* 0x0000000a02000981 */ /* 0x000362000c1e1900 */
[----:B------:R-:W-:Y:S01]  /*25b80*/  ISETP.NE.U32.AND P0, PT, RZ, UR4, PT ;  /* 0x00000004ff007c0c */ /* 0x000fe2000bf05070 */
[----:B------:R-:W-:Y:S01]  /*25b90*/  ULDC UR4, c[0x0][0x288] ;  /* 0x0000a20000047ab9 */ /* 0x000fe20000000800 */
[C---:B---3--:R-:W-:Y:S01]  /*25ba0*/  @P3 IMAD.WIDE R8, R14.reuse, 0x4, R8 ;  /* 0x000000040e083825 */ /* 0x048fe200078e0208 */
[----:B------:R-:W-:Y:S02]  /*25bb0*/  ISETP.NE.U32.AND P2, PT, RZ, UR6, PT ;  /* 0x00000006ff007c0c */ /* 0x000fe4000bf45070 */
[----:B------:R-:W-:Y:S01]  /*25bc0*/  ISETP.NE.AND.EX P0, PT, RZ, UR5, PT, P0 ;  /* 0x00000005ff007c0c */ /* 0x000fe2000bf05300 */
[----:B------:R-:W-:Y:S01]  /*25bd0*/  IMAD.MOV.U32 R10, RZ, RZ, RZ ;  /* 0x000000ffff0a7224 */ /* 0x000fe200078e00ff */
[----:B------:R-:W-:Y:S01]  /*25be0*/  ISETP.NE.AND.EX P2, PT, RZ, UR7, PT, P2 ;  /* 0x00000007ff007c0c */ /* 0x000fe2000bf45320 */
[C---:B0-----:R-:W-:Y:S01]  /*25bf0*/  IMAD.WIDE R4, R14.reuse, 0x4, R4 ;  /* 0x000000040e047825 */ /* 0x041fe200078e0204 */
[----:B-1----:R-:W0:Y:S11]  /*25c00*/  LDC.64 R2, c[0x0][0xa10] ;  /* 0x00028400ff027b82 */ /* 0x002e360000000a00 */
[----:B------:R1:W5:Y:S01]  /*25c10*/  @P2 LDG.E R7, desc[UR10][R4.64] ;  /* 0x0000000a04072981 */ /* 0x000362000c1e1900 */
[----:B0-----:R-:W-:-:S05]  /*25c20*/  IMAD.WIDE R2, R14, 0x4, R2 ;  /* 0x000000040e027825 */ /* 0x001fca00078e0202 */
[----:B------:R1:W5:Y:S04]  /*25c30*/  @P0 LDG.E R10, desc[UR10][R2.64] ;  /* 0x0000000a020a0981 */ /* 0x000368000c1e1900 */
[----:B--2---:R0:W-:Y:S02]  /*25c40*/  STL [R1+0x48], R6 ;  /* 0x0000480601007387 */ /* 0x0041e40000100800 */
[----:B0-----:R-:W-:Y:S01]  /*25c50*/  MOV R6, UR4 ;  /* 0x0000000400067c02 */ /* 0x001fe20008000f00 */
[----:B------:R-:W-:-:S05]  /*25c60*/  ULDC.64 UR4, c[0x0][0x418] ;  /* 0x0001060000047ab9 */ /* 0x000fca0000000a00 */
[----:B------:R-:W2:Y:S01]  /*25c70*/  @P3 LDG.E R6, desc[UR10][R8.64] ;  /* 0x0000000a08063981 */ /* 0x000ea2000c1e1900 */
[----:B------:R-:W-:-:S03]  /*25c80*/  UISETP.NE.U32.AND UP0, UPT, UR4, URZ, UPT ;  /* 0x0000003f0400728c */ /* 0x000fc6000bf05070 */
[----:B------:R-:W-:Y:S01]  /*25c90*/  ULDC UR4, c[0x0][0x424] ;  /* 0x0001090000047ab9 */ /* 0x000fe20000000800 */
[----:B------:R-:W-:-:S03]  /*25ca0*/  UISETP.NE.AND.EX UP0, UPT, UR5, URZ, UPT, UP0 ;  /* 0x0000003f0500728c */ /* 0x000fc6000bf05300 */
[----:B------:R-:W-:Y:S01]  /*25cb0*/  ULDC UR5, c[0x0][0x2f0] ;  /* 0x0000bc0000057ab9 */ /* 0x000fe20000000800 */
[----:B------:R-:W-:Y:S01]  /*25cc0*/  USEL UR4, UR4, 0x1, UP0 ;  /* 0x0000000104047887 */ /* 0x000fe20008000000 */
[----:B--2---:R0:W-:Y:S04]  /*25cd0*/  STL [R1+0x3c], R6 ;  /* 0x00003c0601007387 */ /* 0x0041e80000100800 */
[----:B------:R1:W5:Y:S01]  /*25ce0*/  LDL R15, [R1+0x3c] ;  /* 0x00003c00010f7983 */ /* 0x0003620000100800 */
[----:B------:R-:W-:-:S03]  /*25cf0*/  UIMAD UR4, UR4, UR5, URZ ;  /* 0x00000005040472a4 */ /* 0x000fc6000f8e023f */
[----:B------:R-:W-:Y:S02]  /*25d00*/  ULDC UR5, c[0x0][0x348] ;  /* 0x0000d20000057ab9 */ /* 0x000fe40000000800 */
[----:B------:R-:W-:Y:S02]  /*25d10*/  IMAD.U32 R9, RZ, RZ, UR5 ;  /* 0x00000005ff097e24 */ /* 0x000fe4000f8e00ff */
[----:B0-----:R-:W-:Y:S01]  /*25d20*/  IMAD.U32 R6, RZ, RZ, UR4 ;  /* 0x00000004ff067e24 */ /* 0x001fe2000f8e00ff */
[----:B-1----:R-:W-:Y:S06]  /*25d30*/  @P3 BRA `(.L_x_1837) ;  /* 0x0000000000183947 */ /* 0x002fec0003800000 */
[----:B------:R-:W-:Y:S05]  /*25d40*/  @!P1 BRA `(.L_x_1837) ;  /* 0x0000000000149947 */ /* 0x000fea0003800000 */
[----:B------:R-:W-:Y:S02]  /*25d50*/  ULDC.64 UR4, c[0x0][0x208] ;  /* 0x0000820000047ab9 */ /* 0x000fe40000000a00 */
[----:B------:R-:W2:Y:S04]  /*25d60*/  LDG.E R8, desc[UR4][R12.64] ;  /* 0x000000040c087981 */ /* 0x000ea8000c1e1900 */
[----:B------:R-:W2:Y:S02]  /*25d70*/  LDG.E R12, desc[UR4][R12.64+0x4] ;  /* 0x000004040c0c7981 */ /* 0x000ea4000c1e1900 */
[----:B--2--5:R-:W-:-:S05]  /*25d80*/  IMAD.IADD R15, R12, 0x1, -R8 ;  /* 0x000000010c0f7824 */ /* 0x024fca00078e0a08 */
[----:B------:R0:W-:Y:S02]  /*25d90*/  STL [R1+0x3c], R15 ;  /* 0x00003c0f01007387 */ /* 0x0001e40000100800 */
.L_x_1837:
[----:B------:R-:W2:Y:S01]  /*25da0*/  LDL.LU R11, [R1+0x8] ;  /* 0x00000800010b7983 */ /* 0x000ea20000300800 */
[----:B-----5:R-:W-:Y:S01]  /*25db0*/  IMAD.IADD R7, R7, 0x1, R0 ;  /* 0x0000000107077824 */ /* 0x020fe200078e0200 */
[----:B------:R-:W-:Y:S02]  /*25dc0*/  ULDC.64 UR4, c[0x0][0xa20] ;  /* 0x0002880000047ab9 */ /* 0x000fe40000000a00 */
[----:B------:R-:W-:Y:S02]  /*25dd0*/  ISETP.NE.U32.AND P1, PT, RZ, UR4, PT ;  /* 0x00000004ff007c0c */ /* 0x000fe4000bf25070 */
[----:B------:R1:W-:Y:S02]  /*25de0*/  STL [R1+0x18], R7 ;  /* 0x0000180701007387 */ /* 0x0003e40000100800 */
[----:B------:R-:W-:Y:S02]  /*25df0*/  ISETP.NE.AND.EX P1, PT, RZ, UR5, PT, P1 ;  /* 0x00000005ff007c0c */ /* 0x000fe4000bf25310 */
[----:B--2---:R-:W-:-:S02]  /*25e00*/  LOP3.LUT R17, R11, 0xff000000, RZ, 0xc0, !PT ;  /* 0xff0000000b117812 */ /* 0x004fc400078ec0ff */
[C---:B------:R-:W-:Y:S02]  /*25e10*/  LOP3.LUT R8, R11.reuse, 0xff0000, RZ, 0xc0, !PT ;  /* 0x00ff00000b087812 */ /* 0x040fe400078ec0ff */
[----:B------:R-:W-:Y:S02]  /*25e20*/  SHF.R.U32.HI R17, RZ, 0x8, R17 ;  /* 0x00000008ff117819 */ /* 0x000fe40000011611 */
[----:B------:R-:W-:Y:S02]  /*25e30*/  LOP3.LUT R16, R11, 0xffff, RZ, 0xc0, !PT ;  /* 0x0000ffff0b107812 */ /* 0x000fe400078ec0ff */
[----:B------:R-:W-:-:S03]  /*25e40*/  LEA.HI R17, R8, R17, RZ, 0x10 ;  /* 0x0000001108117211 */ /* 0x000fc600078f80ff */
[----:B-1----:R-:W-:Y:S05]  /*25e50*/  @!P1 BRA `(.L_x_1838) ;  /* 0x0000000000149947 */ /* 0x002fea0003800000 */
[----:B------:R-:W1:Y:S01]  /*25e60*/  LDC.64 R6, c[0x0][0xa20] ;  /* 0x00028800ff067b82 */ /* 0x000e620000000a00 */
[----:B------:R-:W-:Y:S01]  /*25e70*/  ULDC.64 UR4, c[0x0][0x208] ;  /* 0x0000820000047ab9 */ /* 0x000fe20000000a00 */
[----:B-1----:R-:W-:-:S06]  /*25e80*/  IMAD.WIDE R6, R14, 0x4, R6 ;  /* 0x000000040e067825 */ /* 0x002fcc00078e0206 */
[----:B------:R1:W5:Y:S01]  /*25e90*/  LDG.E R6, desc[UR4][R6.64] ;  /* 0x0000000406067981 */ /* 0x000362000c1e1900 */
[----:B------:R-:W-:Y:S05]  /*25ea0*/  BRA `(.L_x_1839) ;  /* 0x0000000000147947 */ /* 0x000fea0003800000 */
.L_x_1838:
[----:B------:R-:W-:Y:S05]  /*25eb0*/  @!P2 BRA `(.L_x_1839) ;  /* 0x000000000010a947 */ /* 0x000fea0003800000 */
[----:B------:R-:W-:Y:S02]  /*25ec0*/  ULDC.64 UR4, c[0x0][0x208] ;  /* 0x0000820000047ab9 */ /* 0x000fe40000000a00 */
[----:B------:R-:W2:Y:S04]  /*25ed0*/  LDG.E R6, desc[UR4][R4.64] ;  /* 0x0000000404067981 */ /* 0x000ea8000c1e1900 */
[----:B------:R-:W2:Y:S02]  /*25ee0*/  LDG.E R4, desc[UR4][R4.64+0x4] ;  /* 0x0000040404047981 */ /* 0x000ea4000c1e1900 */
[----:B--2---:R-:W-:-:S07]  /*25ef0*/  IMAD.IADD R6, R4, 0x1, -R6 ;  /* 0x0000000104067824 */ /* 0x004fce00078e0a06 */
.L_x_1839:
[----:B-1----:R-:W2:Y:S01]  /*25f00*/  LDL.LU R7, [R1+0x4] ;  /* 0x0000040001077983 */ /* 0x002ea20000300800 */
[----:B------:R-:W-:-:S03]  /*25f10*/  ULDC.64 UR4, c[0x0][0x208] ;  /* 0x0000820000047ab9 */ /* 0x000fc60000000a00 */
[----:B------:R-:W3:Y:S04]  /*25f20*/  @P0 LDG.E R4, desc[UR4][R2.64] ;  /* 0x0000000402040981 */ /* 0x000ee8000c1e1900 */
[----:B------:R1:W3:Y:S01]  /*25f30*/  @P0 LDG.E R2, desc[UR4][R2.64+0x4] ;  /* 0x0000040402020981 */ /* 0x0002e2000c1e1900 */
[----:B-----5:R-:W-:Y:S01]  /*25f40*/  IMAD.IADD R8, R6, 0x1, -R0 ;  /* 0x0000000106087824 */ /* 0x020fe200078e0a00 */
[----:B-1----:R-:W1:Y:S02]  /*25f50*/  LDC R3, c[0x0][0x448] ;  /* 0x00011200ff037b82 */ /* 0x002e640000000800 */
[----:B-1----:R-:W-:-:S13]  /*25f60*/  ISETP.NE.AND P1, PT, R3, 0x1, PT ;  /* 0x000000010300780c */ /* 0x002fda0003f25270 */
[----:B------:R-:W1:Y:S08]  /*25f70*/  @P1 LDC R3, c[0x0][0x44c] ;  /* 0x00011300ff031b82 */ /* 0x000e700000000800 */
[----:B------:R-:W4:Y:S01]  /*25f80*/  @P1 LDC R5, c[0x0][0x450] ;  /* 0x00011400ff051b82 */ /* 0x000f220000000800 */
[----:B--2---:R-:W-:-:S04]  /*25f90*/  IMAD.SHL.U32 R12, R7, 0x80, RZ ;  /* 0x00000080070c7824 */ /* 0x004fc800078e00ff */
[----:B------:R-:W-:Y:S01]  /*25fa0*/  VIADD R6, R12, 0x7f ;  /* 0x0000007f0c067836 */ /* 0x000fe20000000000 */
[----:B------:R2:W-:Y:S03]  /*25fb0*/  STL [R1+0x34], R12 ;  /* 0x0000340c01007387 */ /* 0x0005e60000100800 */
[----:B-1----:R-:W-:-:S05]  /*25fc0*/  @P1 IMAD.HI.U32 R0, R6, R3, RZ ;  /* 0x0000000306001227 */ /* 0x002fca00078e00ff */
[----:B----4-:R-:W-:Y:S02]  /*25fd0*/  @P1 SHF.R.U32.HI R6, RZ, R5, R0 ;  /* 0x00000005ff061219 */ /* 0x010fe40000011600 */
[----:B---3--:R-:W-:-:S05]  /*25fe0*/  @P0 IADD3 R9, -R4, R2, RZ ;  /* 0x0000000204090210 */ /* 0x008fca0007ffe1ff */
[----:B------:R-:W-:-:S04]  /*25ff0*/  IMAD.IADD R0, R8, 0x1, R9 ;  /* 0x0000000108007824 */ /* 0x000fc800078e0209 */
[C---:B------:R-:W-:Y:S01]  /*26000*/  VIADD R2, R0.reuse, 0x3f ;  /* 0x0000003f00027836 */ /* 0x040fe20000000000 */
[----:B------:R-:W-:-:S04]  /*26010*/  IADD3 R21, R0, 0x1, -R15 ;  /* 0x0000000100157810 */ /* 0x000fc80007ffe80f */
[----:B------:R-:W-:Y:S02]  /*26020*/  SHF.R.S32.HI R3, RZ, 0x1f, R2 ;  /* 0x0000001fff037819 */ /* 0x000fe40000011402 */
[----:B------:R-:W-:Y:S02]  /*26030*/  IADD3 R6, R21, R6, RZ ;  /* 0x0000000615067210 */ /* 0x000fe40007ffe0ff */
[----:B------:R-:W-:Y:S02]  /*26040*/  LEA.HI R4, R3, R2, RZ, 0x6 ;  /* 0x0000000203047211 */ /* 0x000fe400078f30ff */
[----:B------:R-:W1:Y:S02]  /*26050*/  LDC.64 R2, c[0x0][0x9e0] ;  /* 0x00027800ff027b82 */ /* 0x000e640000000a00 */
[----:B------:R-:W-:-:S05]  /*26060*/  SHF.R.S32.HI R11, RZ, 0x6, R4 ;  /* 0x00000006ff0b7819 */ /* 0x000fca0000011404 */
[----:B------:R2:W-:Y:S01]  /*26070*/  STL [R1+0x5c], R11 ;  /* 0x00005c0b01007387 */ /* 0x0005e20000100800 */
[----:B-1----:R-:W-:Y:S01]  /*26080*/  ISETP.GE.AND P2, PT, R3, 0x1, PT ;  /* 0x000000010300780c */ /* 0x002fe20003f46270 */
        /* <DEDUP_REMOVED lines=8> */
[----:B------:R-:W1:Y:S02]  /*26110*/  @P3 LDC.64 R4, c[0x0][0x9e8] ;  /* 0x00027a00ff043b82 */ /* 0x000e640000000a00 */
[----:B-1----:R-:W-:-:S05]  /*26120*/  @P3 IMAD.HI.U32 R4, R6, R4, RZ ;  /* 0x0000000406043227 */ /* 0x002fca00078e00ff */
[----:B------:R-:W-:-:S04]  /*26130*/  @P3 SHF.R.U32.HI R6, RZ, R5, R4 ;  /* 0x00000005ff063219 */ /* 0x000fc80000011604 */
[----:B------:R-:W-:Y:S01]  /*26140*/  LOP3.LUT R7, RZ, R6, RZ, 0x33, !PT ;  /* 0x00000006ff077212 */ /* 0x000fe200078e33ff */
[----:B------:R-:W-:Y:S06]  /*26150*/  BRA `(.L_x_1843) ;  /* 0x0000000000107947 */ /* 0x000fec0003800000 */
.L_x_1842:
[----:B------:R-:W-:-:S13]  /*26160*/  ISETP.NE.AND P3, PT, R3, 0x1, PT ;  /* 0x000000010300780c */ /* 0x000fda0003f65270 */
[----:B------:R-:W1:Y:S02]  /*26170*/  @P3 LDC.64 R4, c[0x0][0x9e8] ;  /* 0x00027a00ff043b82 */ /* 0x000e640000000a00 */
[----:B-1----:R-:W-:-:S05]  /*26180*/  @P3 IMAD.HI.U32 R4, R7, R4, RZ ;  /* 0x0000000407043227 */ /* 0x002fca00078e00ff */
[----:B------:R-:W-:-:S07]  /*26190*/  @P3 SHF.R.U32.HI R7, RZ, R5, R4 ;  /* 0x00000005ff073219 */ /* 0x000fce0000011604 */
.L_x_1843:
[----:B------:R-:W-:Y:S05]  /*261a0*/  BSYNC B0 ;  /* 0x0000000000007941 */ /* 0x000fea0003800000 */
.L_x_1841:
[----:B------:R-:W-:-:S05]  /*261b0*/  IMAD R7, R7, R3, R3 ;  /* 0x0000000307077224 */ /* 0x000fca00078e0203 */
[----:B------:R-:W-:-:S07]  /*261c0*/  VIMNMX R2, R2, R7, PT ;  /* 0x0000000702027248 */ /* 0x000fce0003fe0100 */
.L_x_1840:
[----:B------:R-:W1:Y:S01]  /*261d0*/  @P1 LDC R5, c[0x0][0x44c] ;  /* 0x00011300ff051b82 */ /* 0x000e620000000800 */
[----:B------:R-:W-:Y:S01]  /*261e0*/  VIADD R2, R2, 0x3f ;  /* 0x0000003f02027836 */ /* 0x000fe20000000000 */
[----:B------:R-:W-:Y:S01]  /*261f0*/  IADD3 R20, R0, -R15, RZ ;  /* 0x8000000f00147210 */ /* 0x000fe20007ffe0ff */
[----:B------:R-:W-:Y:S01]  /*26200*/  IMAD.MOV.U32 R4, RZ, RZ, R12 ;  /* 0x000000ffff047224 */ /* 0x000fe200078e000c */
[----:B------:R-:W-:-:S04]  /*26210*/  ULDC UR4, c[0x0][0x9dc] ;  /* 0x0002770000047ab9 */ /* 0x000fc80000000800 */
[----:B------:R-:W2:Y:S01]  /*26220*/  @P1 LDC R6, c[0x0][0x450] ;  /* 0x00011400ff061b82 */ /* 0x000ea20000000800 */
[----:B-1----:R-:W-:-:S05]  /*26230*/  @P1 IMAD.HI.U32 R5, R12, R5, RZ ;  /* 0x000000050c051227 */ /* 0x002fca00078e00ff */
[----:B--2---:R-:W-:Y:S02]  /*26240*/  @P1 SHF.R.U32.HI R4, RZ, R6, R5 ;  /* 0x00000006ff041219 */ /* 0x004fe40000011605 */
[----:B------:R-:W-:-:S04]  /*26250*/  SHF.R.S32.HI R6, RZ, 0x1f, R2 ;  /* 0x0000001fff067819 */ /* 0x000fc80000011402 */
[----:B------:R-:W-:Y:S01]  /*26260*/  LEA.HI R6, R6, R2, RZ, 0x6 ;  /* 0x0000000206067211 */ /* 0x000fe200078f30ff */
[----:B------:R-:W-:-:S03]  /*26270*/  IMAD.IADD R2, R20, 0x1, R4 ;  /* 0x0000000114027824 */ /* 0x000fc600078e0204 */
[----:B------:R-:W-:Y:S01]  /*26280*/  SHF.R.S32.HI R6, RZ, 0x6, R6 ;  /* 0x00000006ff067819 */ /* 0x000fe20000011406 */
[----:B------:R-:W-:-:S03]  /*26290*/  VIADD R0, R2, -UR4 ;  /* 0x8000000402007c36 */ /* 0x000fc60008000000 */
[----:B------:R-:W-:Y:S01]  /*262a0*/  VIMNMX R6, R11, R6, PT ;  /* 0x000000060b067248 */ /* 0x000fe20003fe0100 */
[----:B------:R-:W-:Y:S06]  /*262b0*/  @!P2 BRA `(.L_x_1844) ;  /* 0x000000000044a947 */ /* 0x000fec0003800000 */
[----:B------:R-:W-:Y:S01]  /*262c0*/  ISETP.GT.AND P1, PT, R2, -0x1, PT ;  /* 0xffffffff0200780c */ /* 0x000fe20003f24270 */
[----:B------:R-:W-:-:S12]  /*262d0*/  BSSY B0, `(.L_x_1845) ;  /* 0x000000d000007945 */ /* 0x000fd80003800000 */
        /* <DEDUP_REMOVED lines=8> */
.L_x_1846:
[----:B------:R-:W-:-:S13]  /*26360*/  ISETP.NE.AND P1, PT, R3, 0x1, PT ;  /* 0x000000010300780c */ /* 0x000fda0003f25270 */
[----:B------:R-:W1:Y:S02]  /*26370*/  @P1 LDC.64 R4, c[0x0][0x9e8] ;  /* 0x00027a00ff041b82 */ /* 0x000e640000000a00 */
[----:B-1----:R-:W-:-:S05]  /*26380*/  @P1 IMAD.HI.U32 R4, R2, R4, RZ ;  /* 0x0000000402041227 */ /* 0x002fca00078e00ff */
[----:B------:R-:W-:-:S07]  /*26390*/  @P1 SHF.R.U32.HI R2, RZ, R5, R4 ;  /* 0x00000005ff021219 */ /* 0x000fce0000011604 */
.L_x_1847:
[----:B------:R-:W-:Y:S05]  /*263a0*/  BSYNC B0 ;  /* 0x0000000000007941 */ /* 0x000fea0003800000 */
.L_x_1845:
[----:B------:R-:W-:-:S05]  /*263b0*/  IMAD R2, R2, R3, RZ ;  /* 0x0000000302027224 */ /* 0x000fca00078e02ff */
[----:B------:R-:W-:-:S07]  /*263c0*/  VIMNMX R0, R0, R2, !PT ;  /* 0x0000000200007248 */ /* 0x000fce0007fe0100 */
.L_x_1844:
[----:B------:R-:W-:Y:S01]  /*263d0*/  SHF.R.S32.HI R2, RZ, 0x1f, R0 ;  /* 0x0000001fff027819 */ /* 0x000fe20000011400 */
[----:B------:R-:W-:Y:S01]  /*263e0*/  BSSY B0, `(.L_x_1848) ;  /* 0x0000028000007945 */ /* 0x000fe20003800000 */
[----:B------:R-:W-:Y:S02]  /*263f0*/  LOP3.LUT R12, R17, 0xff, RZ, 0xc0, !PT ;  /* 0x000000ff110c7812 */ /* 0x000fe400078ec0ff */
[----:B------:R-:W-:Y:S01]  /*26400*/  LEA.HI R0, R2, R0, RZ, 0x6 ;  /* 0x0000000002007211 */ /* 0x000fe200078f30ff */
[----:B------:R-:W-:Y:S01]  /*26410*/  IMAD.MOV.U32 R2, RZ, RZ, RZ ;  /* 0x000000ffff027224 */ /* 0x000fe200078e00ff */
[----:B------:R-:W-:Y:S01]  /*26420*/  SHF.R.U32.HI R17, RZ, 0x10, R17 ;  /* 0x00000010ff117819 */ /* 0x000fe20000011611 */
[----:B------:R1:W-:Y:S01]  /*26430*/  STL [R1+0x50], R12 ;  /* 0x0000500c01007387 */ /* 0x0003e20000100800 */
[----:B------:R-:W-:-:S04]  /*26440*/  SHF.R.S32.HI R0, RZ, 0x6, R0 ;  /* 0x00000006ff007819 */ /* 0x000fc80000011400 */
[----:B------:R-:W-:-:S04]  /*26450*/  VIMNMX R0, RZ, R0, !PT ;  /* 0x00000000ff007248 */ /* 0x000fc80007fe0100 */
[----:B------:R-:W-:-:S13]  /*26460*/  ISETP.GT.AND P1, PT, R6, R0, PT ;  /* 0x000000000600720c */ /* 0x000fda0003f24270 */
[----:B-1----:R-:W-:Y:S05]  /*26470*/  @!P1 BRA `(.L_x_1849) ;  /* 0x0000000000789947 */ /* 0x002fea0003800000 */
[----:B------:R-:W-:Y:S01]  /*26480*/  ISETP.NE.AND P1, PT, R17, RZ, PT ;  /* 0x000000ff1100720c */ /* 0x000fe20003f25270 */
[----:B------:R-:W-:-:S03]  /*26490*/  ULDC UR4, c[0x0][0x9f0] ;  /* 0x00027c0000047ab9 */ /* 0x000fc60000000800 */
[----:B------:R-:W-:-:S04]  /*264a0*/  SEL R4, R17, UR4, P1 ;  /* 0x0000000411047c07 */ /* 0x000fc80008800000 */
[----:B------:R-:W-:Y:S02]  /*264b0*/  IABS R5, R4 ;  /* 0x0000000400057213 */ /* 0x000fe40000000000 */
[----:B------:R-:W-:Y:S02]  /*264c0*/  IADD3 R7, R4, -0x1, R6 ;  /* 0xffffffff04077810 */ /* 0x000fe40007ffe006 */
[----:B------:R-:W1:Y:S03]  /*264d0*/  I2F.RP R2, R5 ;  /* 0x0000000500027306 */ /* 0x000e660000209400 */
[----:B------:R-:W-:-:S05]  /*264e0*/  IMAD.IADD R7, R7, 0x1, -R0 ;  /* 0x0000000107077824 */ /* 0x000fca00078e0a00 */
[----:B-1----:R-:W1:Y:S02]  /*264f0*/  MUFU.RCP R2, R2 ;  /* 0x0000000200027308 */ /* 0x002e640000001000 */
[----:B-1----:R-:W-:-:S06]  /*26500*/  VIADD R2, R2, 0xffffffe ;  /* 0x0ffffffe02027836 */ /* 0x002fcc0000000000 */
[----:B------:R1:W2:Y:S02]  /*26510*/  F2I.FTZ.U32.TRUNC.NTZ R3, R2 ;  /* 0x0000000200037305 */ /* 0x0002a4000021f000 */
[----:B-1----:R-:W-:-:S04]  /*26520*/  LOP3.LUT R2, R7, R4, RZ, 0x3c, !PT ;  /* 0x0000000407027212 */ /* 0x002fc800078e3cff */
[----:B------:R-:W-:Y:S02]  /*26530*/  ISETP.GE.AND P1, PT, R2, RZ, PT ;  /* 0x000000ff0200720c */ /* 0x000fe40003f26270 */
[----:B--2---:R-:W-:-:S05]  /*26540*/  IADD3 R2, RZ, -R3, RZ ;  /* 0x80000003ff027210 */ /* 0x004fca0007ffe0ff */
[----:B------:R-:W-:Y:S02]  /*26550*/  IMAD R11, R2, R5, RZ ;  /* 0x00000005020b7224 */ /* 0x000fe400078e02ff */
[----:B------:R-:W-:-:S04]  /*26560*/  IMAD.MOV.U32 R2, RZ, RZ, RZ ;  /* 0x000000ffff027224 */ /* 0x000fc800078e00ff */
[----:B------:R-:W-:Y:S01]  /*26570*/  IMAD.HI.U32 R11, R3, R11, R2 ;  /* 0x0000000b030b7227 */ /* 0x000fe200078e0002 */
[----:B------:R-:W-:Y:S02]  /*26580*/  IABS R2, R4 ;  /* 0x0000000400027213 */ /* 0x000fe40000000000 */
[----:B------:R-:W-:-:S03]  /*26590*/  IABS R3, R7 ;  /* 0x0000000700037213 */ /* 0x000fc60000000000 */
[----:B------:R-:W-:-:S04]  /*265a0*/  IMAD.MOV R2, RZ, RZ, -R2 ;  /* 0x000000ffff027224 */ /* 0x000fc800078e0a02 */
[----:B------:R-:W-:Y:S02]  /*265b0*/  IMAD.MOV.U32 R7, RZ, RZ, R2 ;  /* 0x000000ffff077224 */ /* 0x000fe400078e0002 */
[----:B------:R-:W-:-:S04]  /*265c0*/  IMAD.HI.U32 R2, R11, R3, RZ ;  /* 0x000000030b027227 */ /* 0x000fc800078e00ff */
[----:B------:R-:W-:-:S05]  /*265d0*/  IMAD R3, R2, R7, R3 ;  /* 0x0000000702037224 */ /* 0x000fca00078e0203 */
[----:B------:R-:W-:-:S13]  /*265e0*/  ISETP.GT.U32.AND P2, PT, R5, R3, PT ;  /* 0x000000030500720c */ /* 0x000fda0003f44070 */
[----:B------:R-:W-:Y:S02]  /*265f0*/  @!P2 IMAD.IADD R3, R3, 0x1, -R5 ;  /* 0x000000010303a824 */ /* 0x000fe400078e0a05 */
[----:B------:R-:W-:-:S03]  /*26600*/  @!P2 VIADD R2, R2, 0x1 ;  /* 0x000000010202a836 */ /* 0x000fc60000000000 */
[----:B------:R-:W-:-:S13]  /*26610*/  ISETP.GE.U32.AND P2, PT, R3, R5, PT ;  /* 0x000000050300720c */ /* 0x000fda0003f46070 */
[----:B------:R-:W-:Y:S02]  /*26620*/  @P2 IADD3 R2, R2, 0x1, RZ ;  /* 0x0000000102022810 */ /* 0x000fe40007ffe0ff */
[----:B------:R-:W-:-:S03]  /*26630*/  ISETP.NE.AND P2, PT, R4, RZ, PT ;  /* 0x000000ff0400720c */ /* 0x000fc60003f45270 */
[----:B------:R-:W-:-:S10]  /*26640*/  @!P1 IMAD.MOV R2, RZ, RZ, -R2 ;  /* 0x000000ffff029224 */ /* 0x000fd400078e0a02 */
[----:B------:R-:W-:-:S07]  /*26650*/  @!P2 LOP3.LUT R2, RZ, R4, RZ, 0x33, !PT ;  /* 0x00000004ff02a212 */ /* 0x000fce00078e33ff */
.L_x_1849:
[----:B------:R-:W-:Y:S05]  /*26660*/  BSYNC B0 ;  /* 0x0000000000007941 */ /* 0x000fea0003800000 */
.L_x_1848:
[-C--:B------:R-:W-:Y:S01]  /*26670*/  IMAD R0, R12, R2.reuse, R0 ;  /* 0x000000020c007224 */ /* 0x080fe200078e0200 */
[----:B------:R-:W-:Y:S01]  /*26680*/  BSSY B0, `(.L_x_1850) ;  /* 0x0000199000007945 */ /* 0x000fe20003800000 */
[----:B------:R-:W-:Y:S02]  /*26690*/  PLOP3.LUT P5, PT, PT, PT, PT, 0x80, 0x0 ;  /* 0x000000000000781c */ /* 0x000fe40003faf070 */
[C---:B------:R-:W-:Y:S01]  /*266a0*/  IMAD R3, R0.reuse, 0x40, -R8 ;  /* 0x0000004000037824 */ /* 0x040fe200078e0a08 */
[----:B------:R-:W-:-:S05]  /*266b0*/  VIADDMNMX R2, R0, R2, R6, PT ;  /* 0x0000000200027246 */ /* 0x000fca0003800106 */
[----:B------:R-:W-:-:S05]  /*266c0*/  IMAD R2, R2, 0x40, -R8 ;  /* 0x0000004002027824 */ /* 0x000fca00078e0a08 */
[----:B------:R-:W-:Y:S02]  /*266d0*/  VIMNMX R0, R2, R9, PT ;  /* 0x0000000902007248 */ /* 0x000fe40003fe0100 */
[----:B------:R-:W-:-:S04]  /*266e0*/  VIMNMX R2, RZ, R3, !PT ;  /* 0x00000003ff027248 */ /* 0x000fc80007fe0100 */
[----:B------:R-:W-:Y:S02]  /*266f0*/  ISETP.GT.AND P1, PT, R0, R2, PT ;  /* 0x000000020000720c */ /* 0x000fe40003f24270 */
[----:B------:R-:W-:-:S05]  /*26700*/  SHF.R.U32.HI R2, RZ, 0x6, R2 ;  /* 0x00000006ff027819 */ /* 0x000fca0000011602 */
[----:B------:R-:W-:-:S06]  /*26710*/  IMAD.MOV.U32 R8, RZ, RZ, R2 ;  /* 0x000000ffff087224 */ /* 0x000fcc00078e0002 */
[----:B------:R-:W-:-:S05]  /*26720*/  @P1 VIADD R0, R0, 0x3f ;  /* 0x0000003f00001836 */ /* 0x000fca0000000000 */
[----:B------:R-:W-:-:S04]  /*26730*/  @P1 SHF.R.S32.HI R3, RZ, 0x1f, R0 ;  /* 0x0000001fff031819 */ /* 0x000fc80000011400 */
[----:B------:R-:W-:-:S04]  /*26740*/  @P1 LEA.HI R0, R3, R0, RZ, 0x6 ;  /* 0x0000000003001211 */ /* 0x000fc800078f30ff */
[----:B------:R-:W-:-:S04]  /*26750*/  @P1 SHF.R.S32.HI R8, RZ, 0x6, R0 ;  /* 0x00000006ff081819 */ /* 0x000fc80000011400 */
[----:B------:R-:W-:-:S13]  /*26760*/  ISETP.GT.AND P1, PT, R8, R2, PT ;  /* 0x000000020800720c */ /* 0x000fda0003f24270 */
[----:B------:R-:W-:Y:S05]  /*26770*/  @!P1 BRA `(.L_x_1851) ;  /* 0x0000001800249947 */ /* 0x000fea0003800000 */
[----:B------:R-:W-:Y:S01]  /*26780*/  UMOV UR4, 0xffffffff ;  /* 0xffffffff00047882 */ /* 0x000fe20000000000 */
[----:B------:R-:W-:Y:S02]  /*26790*/  SEL R0, R14, RZ, !P0 ;  /* 0x000000ff0e007207 */ /* 0x000fe40004000000 */
[----:B------:R-:W-:Y:S05]  /*267a0*/  BRA.DIV UR4, `(.L_x_1852) ;  /* 0x0000009604487947 */ /* 0x000fea000b800000 */
[----:B------:R-:W1:Y:S02]  /*267b0*/  S2R R3, SR_TID.X ;  /* 0x0000000000037919 */ /* 0x000e640000002100 */
[----:B-1----:R-:W-:-:S04]  /*267c0*/  SHF.R.U32.HI R3, RZ, 0x5, R3 ;  /* 0x00000005ff037819 */ /* 0x002fc80000011603 */
[----:B------:R-:W-:-:S05]  /*267d0*/  LOP3.LUT R3, R3, 0x3, RZ, 0xc0, !PT ;  /* 0x0000000303037812 */ /* 0x000fca00078ec0ff */
[----:B------:R1:W2:Y:S02]  /*267e0*/  SHFL.IDX PT, R14, R3, RZ, 0x1f ;  /* 0x00001fff030e7589 */ /* 0x0002a400000e0000 */
.L_x_2084:
[----:B--2---:R-:W-:Y:S02]  /*267f0*/  ISETP.NE.AND P0, PT, R14, RZ, PT ;  /* 0x000000ff0e00720c */ /* 0x004fe40003f05270 */
[----:B------:R-:W-:-:S11]  /*26800*/  PLOP3.LUT P2, PT, PT, PT, PT, 0x8, 0x0 ;  /* 0x000000000000781c */ /* 0x000fd60003f4e170 */
[----:B------:R-:W-:Y:S05]  /*26810*/  @P0 BRA `(.L_x_1853) ;  /* 0x00000000000c0947 */ /* 0x000fea0003800000 */
[----:B------:R-:W-:-:S03]  /*26820*/  UMOV UR4, 0xffffffff ;  /* 0xffffffff00047882 */ /* 0x000fc60000000000 */
[----:B------:R-:W-:Y:S05]  /*26830*/  BRA.DIV UR4, `(.L_x_1854) ;  /* 0x0000009604587947 */ /* 0x000fea000b800000 */
[----:B------:R-:W-:-:S13]  /*26840*/  ELECT P2, URZ, PT ;  /* 0x00000000003f782f */ /* 0x000fda0003840000 */
.L_x_1853:
[----:B-1----:R-:W2:Y:S01]  /*26850*/  LDL R3, [R1+0x58] ;  /* 0x0000580001037983 */ /* 0x002ea20000100800 */
[----:B------:R-:W-:Y:S01]  /*26860*/  BSSY B1, `(.L_x_1855) ;  /* 0x0000008000017945 */ /* 0x000fe20003800000 */
[----:B--2---:R-:W-:-:S04]  /*26870*/  IADD3 R3, R3, 0x1, RZ ;  /* 0x0000000103037810 */ /* 0x004fc80007ffe0ff */
[----:B------:R-:W-:-:S04]  /*26880*/  LEA.HI R4, R3, R3, RZ, 0x1 ;  /* 0x0000000303047211 */ /* 0x000fc800078f08ff */
[----:B------:R-:W-:-:S05]  /*26890*/  LOP3.LUT R4, R4, 0xfffffffe, RZ, 0xc0, !PT ;  /* 0xfffffffe04047812 */ /* 0x000fca00078ec0ff */
[----:B------:R-:W-:-:S05]  /*268a0*/  IMAD.IADD R3, R3, 0x1, -R4 ;  /* 0x0000000103037824 */ /* 0x000fca00078e0a04 */
[----:B------:R-:W-:-:S04]  /*268b0*/  SHF.L.U32 R3, R3, 0x1f, RZ ;  /* 0x0000001f03037819 */ /* 0x000fc800000006ff */
[----:B------:R-:W1:Y:S02]  /*268c0*/  SYNCS.PHASECHK.TRANS64.TRYWAIT P0, [R18+URZ+0x30820], R3 ;  /* 0x03082003120075a7 */ /* 0x000e64000800017f */
[----:B-1----:R-:W-:Y:S05]  /*268d0*/  @!P0 BRA `(.L_x_1856) ;  /* 0x0000009400548947 */ /* 0x002fea0003800000 */
.L_x_2087:
[----:B------:R-:W-:Y:S05]  /*268e0*/  BSYNC B1 ;  /* 0x0000000000017941 */ /* 0x000fea0003800000 */
.L_x_1855:
[----:B------:R-:W-:Y:S04]  /*268f0*/  BSSY B1, `(.L_x_1857) ;  /* 0x00000ad000017945 */ /* 0x000fe80003800000 */
[----:B------:R-:W-:Y:S05]  /*26900*/  @!P2 BRA `(.L_x_1858) ;  /* 0x0000000800aca947 */ /* 0x000fea0003800000 */
[----:B------:R-:W2:Y:S04]  /*26910*/  LDL R5, [R1+0x1c] ;  /* 0x00001c0001057983 */ /* 0x000ea80000100800 */
[----:B------:R-:W3:Y:S01]  /*26920*/  LDL R6, [R1+0x20] ;  /* 0x0000200001067983 */ /* 0x000ee20000100800 */
[----:B------:R-:W-:Y:S01]  /*26930*/  BSSY B2, `(.L_x_1859) ;  /* 0x0000008000027945 */ /* 0x000fe20003800000 */
[----:B------:R-:W4:Y:S02]  /*26940*/  S2R R4, SR_TID.X ;  /* 0x0000000000047919 */ /* 0x000f240000002100 */
[----:B----4-:R-:W-:-:S04]  /*26950*/  LOP3.LUT R4, R4, 0x7f, RZ, 0xc0, !PT ;  /* 0x0000007f04047812 */ /* 0x010fc800078ec0ff */
[----:B------:R-:W-:Y:S01]  /*26960*/  ISETP.NE.AND P4, PT, R4, RZ, PT ;  /* 0x000000ff0400720c */ /* 0x000fe20003f85270 */
[----:B--2---:R-:W-:Y:S01]  /*26970*/  IMAD R5, R5, 0x8, R18 ;  /* 0x0000000805057824 */ /* 0x004fe200078e0212 */
[----:B---3--:R-:W-:-:S04]  /*26980*/  SHF.L.U32 R9, R6, 0x1f, RZ ;  /* 0x0000001f06097819 */ /* 0x008fc800000006ff */
[----:B------:R-:W2:Y:S02]  /*26990*/  SYNCS.PHASECHK.TRANS64.TRYWAIT P0, [R5+URZ+0x308a0], R9 ;  /* 0x0308a009050075a7 */ /* 0x000ea4000800017f */
[----:B--2---:R-:W-:Y:S05]  /*269a0*/  @!P0 BRA `(.L_x_1860) ;  /* 0x0000009400348947 */ /* 0x004fea0003800000 */
.L_x_2088:
[----:B------:R-:W-:Y:S05]  /*269b0*/  BSYNC B2 ;  /* 0x0000000000027941 */ /* 0x000fea0003800000 */
.L_x_1859:
[----:B------:R-:W-:Y:S04]  /*269c0*/  BSSY B2, `(.L_x_1861) ;  /* 0x0000007000027945 */ /* 0x000fe80003800000 */
[----:B------:R-:W-:Y:S05]  /*269d0*/  @P4 BRA `(.L_x_1862) ;  /* 0x0000000000144947 */ /* 0x000fea0003800000 */
[----:B------:R-:W-:Y:S01]  /*269e0*/  LOP3.LUT P0, RZ, R19, 0x1, RZ, 0xc0, !PT ;  /* 0x0000000113ff7812 */ /* 0x000fe2000780c0ff */
[----:B-1----:R-:W-:-:S04]  /*269f0*/  IMAD.MOV.U32 R3, RZ, RZ, 0x8000 ;  /* 0x00008000ff037424 */ /* 0x002fc800078e00ff */
[----:B------:R3:W-:Y:S08]  /*26a00*/  SYNCS.ARRIVE.TRANS64 RZ, [R5+URZ+0x30890], R3 ;  /* 0x0308900305ff79a7 */ /* 0x0007f0000800003f */
[----:B------:R-:W-:Y:S05]  /*26a10*/  @!P0 BRA `(.L_x_1862) ;  /* 0x0000000000048947 */ /* 0x000fea0003800000 */
[----:B------:R-:W-:Y:S01]  /*26a20*/  BPT.TRAP 0x1 ;  /* 0x000000040000795c */ /* 0x000fe20000300000 */
.L_x_1862:
[----:B------:R-:W-:Y:S05]  /*26a30*/  BSYNC B2 ;  /* 0x0000000000027941 */ /* 0x000fea0003800000 */
.L_x_1861:
[----:B-1-3--:R-:W3:Y:S01]  /*26a40*/  LDL R3, [R1+0x1c] ;  /* 0x00001c0001037983 */ /* 0x00aee20000100800 */
[----:B------:R-:W-:Y:S01]  /*26a50*/  IMAD.MOV.U32 R14, RZ, RZ, RZ ;  /* 0x000000ffff0e7224 */ /* 0x000fe200078e00ff */
[----:B------:R-:W-:Y:S01]  /*26a60*/  UIADD3 UR4, UP0, UR36, 0x570, URZ ;  /* 0x0000057024047890 */ /* 0x000fe2000ff1e03f */
[----:B------:R-:W-:Y:S01]  /*26a70*/  IMAD R4, R8, 0x40, R10 ;  /* 0x0000004008047824 */ /* 0x000fe200078e020a */
[----:B------:R-:W-:Y:S01]  /*26a80*/  PLOP3.LUT P0, PT, PT, PT, PT, 0x80, 0x0 ;  /* 0x000000000000781c */ /* 0x000fe20003f0f070 */
[----:B------:R-:W-:Y:S01]  /*26a90*/  UMOV UR6, 0x0 ;  /* 0x0000000000067882 */ /* 0x000fe20000000000 */
[----:B------:R-:W-:Y:S01]  /*26aa0*/  R2UR UR10, R14 ;  /* 0x000000000e0a72ca */ /* 0x000fe200000e0000 */
[----:B------:R-:W-:Y:S01]  /*26ab0*/  UIADD3.X UR5, URZ, UR37, URZ, UP0, !UPT ;  /* 0x000000253f057290 */ /* 0x000fe200087fe43f */
[----:B------:R-:W-:Y:S01]  /*26ac0*/  IADD3 R4, R4, -0x40, RZ ;  /* 0xffffffc004047810 */ /* 0x000fe20007ffe0ff */
[----:B------:R-:W-:Y:S01]  /*26ad0*/  UMOV UR7, 0x12f00000 ;  /* 0x12f0000000077882 */ /* 0x000fe20000000000 */
[----:B---3--:R-:W-:-:S02]  /*26ae0*/  IMAD R7, R3, 0x8000, R18 ;  /* 0x0000800003077824 */ /* 0x008fc400078e0212 */
[----:B------:R-:W-:Y:S02]  /*26af0*/  IMAD.SHL.U32 R11, R3, 0x4000, RZ ;  /* 0x00004000030b7824 */ /* 0x000fe400078e00ff */
[----:B------:R-:W-:Y:S02]  /*26b00*/  VIADD R3, R5, 0x30890 ;  /* 0x0003089005037836 */ /* 0x000fe40000000000 */
[----:B------:R-:W-:-:S07]  /*26b10*/  VIADD R6, R7, 0x20400 ;  /* 0x0002040007067836 */ /* 0x000fce0000000000 */
.L_x_1863:
        /* <DEDUP_REMOVED lines=12> */
[----:B------:R-:W-:Y:S01]  /*26be0*/  UMOV UR6, 0x0 ;  /* 0x0000000000067882 */ /* 0x000fe20000000000 */
[----:B------:R-:W-:Y:S02]  /*26bf0*/  UMOV UR7, 0x12f00000 ;  /* 0x12f0000000077882 */ /* 0x000fe40000000000 */
[----:B------:R-:W-:Y:S02]  /*26c00*/  R2UR UR10, R6 ;  /* 0x00000000060a72ca */ /* 0x000fe400000e0000 */
[----:B------:R-:W-:-:S13]  /*26c10*/  IADD3 R6, R7, 0x22400, RZ ;  /* 0x0002240007067810 */ /* 0x000fda0007ffe0ff */
.L_x_1864:
        /* <DEDUP_REMOVED lines=14> */
[----:B------:R-:W-:Y:S01]  /*26d00*/  R2UR UR10, R6 ;  /* 0x00000000060a72ca */ /* 0x000fe200000e0000 */
[----:B------:R-:W-:-:S14]  /*26d10*/  VIADD R6, R7, 0x24400 ;  /* 0x0002440007067836 */ /* 0x000fdc0000000000 */
.L_x_1865:
        /* <DEDUP_REMOVED lines=10> */
[----:B0-----:R-:W-:Y:S01]  /*26dc0*/  IMAD.MOV.U32 R15, RZ, RZ, 0xc0 ;  /* 0x000000c0ff0f7424 */ /* 0x001fe200078e00ff */
[----:B------:R-:W-:Y:S01]  /*26dd0*/  PLOP3.LUT P0, PT, PT, PT, PT, 0x80, 0x0 ;  /* 0x000000000000781c */ /* 0x000fe20003f0f070 */
[----:B------:R-:W-:Y:S01]  /*26de0*/  VIADD R7, R7, 0x26400 ;  /* 0x0002640007077836 */ /* 0x000fe20000000000 */
[----:B------:R-:W-:Y:S01]  /*26df0*/  UMOV UR6, 0x0 ;  /* 0x0000000000067882 */ /* 0x000fe20000000000 */
[----:B------:R-:W-:Y:S01]  /*26e00*/  UMOV UR7, 0x12f00000 ;  /* 0x12f0000000077882 */ /* 0x000fe20000000000 */
[----:B------:R-:W-:-:S15]  /*26e10*/  R2UR UR10, R15 ;  /* 0x000000000f0a72ca */ /* 0x000fde00000e0000 */
.L_x_1866:
        /* <DEDUP_REMOVED lines=13> */
.L_x_2089:
[----:B------:R-:W-:Y:S05]  /*26ef0*/  BSYNC B2 ;  /* 0x0000000000027941 */ /* 0x000fea0003800000 */
.L_x_1867:
[----:B------:R-:W-:Y:S01]  /*26f00*/  BSSY B2, `(.L_x_1869) ;  /* 0x0000009000027945 */ /* 0x000fe20003800000 */
[----:B------:R-:W-:Y:S01]  /*26f10*/  IMAD.MOV.U32 R12, RZ, RZ, 0x0 ;  /* 0x00000000ff0c7424 */ /* 0x000fe200078e00ff */
[----:B------:R-:W-:Y:S02]  /*26f20*/  MOV R13, 0x12f00000 ;  /* 0x12f00000000d7802 */ /* 0x000fe40000000f00 */
[----:B------:R-:W-:Y:S05]  /*26f30*/  @P4 BRA `(.L_x_1870) ;  /* 0x0000000000144947 */ /* 0x000fea0003800000 */
[----:B------:R-:W-:Y:S01]  /*26f40*/  LOP3.LUT P0, RZ, R19, 0x1, RZ, 0xc0, !PT ;  /* 0x0000000113ff7812 */ /* 0x000fe2000780c0ff */
[----:B------:R-:W-:-:S04]  /*26f50*/  IMAD.MOV.U32 R3, RZ, RZ, 0x8000 ;  /* 0x00008000ff037424 */ /* 0x000fc800078e00ff */
[----:B------:R1:W-:Y:S08]  /*26f60*/  SYNCS.ARRIVE.TRANS64 RZ, [R5+URZ+0x308b0], R3 ;  /* 0x0308b00305ff79a7 */ /* 0x0003f0000800003f */
[----:B------:R-:W-:Y:S05]  /*26f70*/  @!P0 BRA `(.L_x_1870) ;  /* 0x0000000000048947 */ /* 0x000fea0003800000 */
[----:B------:R-:W-:Y:S01]  /*26f80*/  BPT.TRAP 0x1 ;  /* 0x000000040000795c */ /* 0x000fe20000300000 */
.L_x_1870:
[----:B------:R-:W-:Y:S05]  /*26f90*/  BSYNC B2 ;  /* 0x0000000000027941 */ /* 0x000fea0003800000 */
.L_x_1869:
[----:B------:R-:W-:Y:S01]  /*26fa0*/  R2UR UR10, R14 ;  /* 0x000000000e0a72ca */ /* 0x000fe200000e0000 */
[----:B-1----:R-:W-:Y:S01]  /*26fb0*/  IMAD R3, R11, 0x2, R18 ;  /* 0x000000020b037824 */ /* 0x002fe200078e0212 */
[----:B------:R-:W-:Y:S01]  /*26fc0*/  R2UR UR6, R12 ;  /* 0x000000000c0672ca */ /* 0x000fe200000e0000 */
[----:B------:R-:W-:Y:S01]  /*26fd0*/  UIADD3 UR4, UP0, UR36, 0x670, URZ ;  /* 0x0000067024047890 */ /* 0x000fe2000ff1e03f */
[----:B------:R-:W-:Y:S01]  /*26fe0*/  R2UR UR7, R13 ;  /* 0x000000000d0772ca */ /* 0x000fe200000e0000 */
[----:B0-2---:R-:W-:Y:S01]  /*26ff0*/  VIADD R5, R5, 0x308b0 ;  /* 0x000308b005057836 */ /* 0x005fe20000000000 */
[----:B------:R-:W-:Y:S01]  /*27000*/  PLOP3.LUT P0, PT, PT, PT, PT, 0x80, 0x0 ;  /* 0x000000000000781c */ /* 0x000fe20003f0f070 */
[----:B------:R-:W-:Y:S01]  /*27010*/  VIADD R6, R3, 0x400 ;  /* 0x0000040003067836 */ /* 0x000fe20000000000 */
[----:B------:R-:W-:-:S12]  /*27020*/  UIADD3.X UR5, URZ, UR37, URZ, UP0, !UPT ;  /* 0x000000253f057290 */ /* 0x000fd800087fe43f */
.L_x_1871:
        /* <DEDUP_REMOVED lines=11> */
[----:B------:R-:W-:Y:S02]  /*270e0*/  R2UR UR6, R12 ;  /* 0x000000000c0672ca */ /* 0x000fe400000e0000 */
[----:B------:R-:W-:Y:S02]  /*270f0*/  R2UR UR7, R13 ;  /* 0x000000000d0772ca */ /* 0x000fe400000e0000 */
[----:B------:R-:W-:Y:S02]  /*27100*/  R2UR UR10, R7 ;  /* 0x00000000070a72ca */ /* 0x000fe400000e0000 */
[----:B------:R-:W-:Y:S02]  /*27110*/  PLOP3.LUT P0, PT, PT, PT, PT, 0x80, 0x0 ;  /* 0x000000000000781c */ /* 0x000fe40003f0f070 */
[----:B------:R-:W-:-:S11]  /*27120*/  IADD3 R6, R3, 0x2400, RZ ;  /* 0x0000240003067810 */ /* 0x000fd60007ffe0ff */
.L_x_1872:
        /* <DEDUP_REMOVED lines=11> */
[----:B------:R-:W-:Y:S01]  /*271e0*/  R2UR UR6, R12 ;  /* 0x000000000c0672ca */ /* 0x000fe200000e0000 */
[----:B------:R-:W-:Y:S01]  /*271f0*/  VIADD R6, R3, 0x4400 ;  /* 0x0000440003067836 */ /* 0x000fe20000000000 */
[----:B------:R-:W-:Y:S02]  /*27200*/  R2UR UR7, R13 ;  /* 0x000000000d0772ca */ /* 0x000fe400000e0000 */
[----:B------:R-:W-:Y:S02]  /*27210*/  R2UR UR10, R7 ;  /* 0x00000000070a72ca */ /* 0x000fe400000e0000 */
[----:B------:R-:W-:-:S13]  /*27220*/  PLOP3.LUT P0, PT, PT, PT, PT, 0x80, 0x0 ;  /* 0x000000000000781c */ /* 0x000fda0003f0f070 */
.L_x_1873:
        /* <DEDUP_REMOVED lines=15> */
.L_x_1874:
        /* <DEDUP_REMOVED lines=10> */
.L_x_1858:
[----:B------:R-:W-:Y:S05]  /*273c0*/  BSYNC B1 ;  /* 0x0000000000017941 */ /* 0x000fea0003800000 */
.L_x_1857:
[----:B------:R-:W1:Y:S04]  /*273d0*/  LDL.LU R7, [R1+0x1c] ;  /* 0x00001c0001077983 */ /* 0x000e680000300800 */
[----:B------:R-:W2:Y:S01]  /*273e0*/  LDL.LU R6, [R1+0x20] ;  /* 0x0000200001067983 */ /* 0x000ea20000300800 */
[----:B------:R-:W-:Y:S01]  /*273f0*/  VIADD R8, R8, 0xfffffffe ;  /* 0xfffffffe08087836 */ /* 0x000fe20000000000 */
[----:B------:R-:W-:Y:S01]  /*27400*/  PLOP3.LUT P5, PT, PT, PT, PT, 0x8, 0x0 ;  /* 0x000000000000781c */ /* 0x000fe20003fae170 */
[----:B-1----:R-:W-:-:S05]  /*27410*/  VIADD R3, R7, 0x1 ;  /* 0x0000000107037836 */ /* 0x002fca0000000000 */
[----:B------:R-:W-:-:S04]  /*27420*/  ISETP.NE.AND P0, PT, R3, 0x2, PT ;  /* 0x000000020300780c */ /* 0x000fc80003f05270 */
[----:B------:R-:W-:Y:S02]  /*27430*/  SEL R4, RZ, 0x1, P0 ;  /* 0x00000001ff047807 */ /* 0x000fe40000000000 */
[----:B------:R-:W-:Y:S02]  /*27440*/  SEL R3, R3, RZ, P0 ;  /* 0x000000ff03037207 */ /* 0x000fe40000000000 */
[----:B--2---:R-:W-:Y:S02]  /*27450*/  LOP3.LUT R6, R6, R4, RZ, 0x3c, !PT ;  /* 0x0000000406067212 */ /* 0x004fe400078e3cff */
[----:B------:R-:W-:-:S03]  /*27460*/  ISETP.GE.AND P0, PT, R8, R2, PT ;  /* 0x000000020800720c */ /* 0x000fc60003f06270 */
[----:B------:R1:W-:Y:S04]  /*27470*/  STL [R1+0x20], R6 ;  /* 0x0000200601007387 */ /* 0x0003e80000100800 */
[----:B------:R1:W-:Y:S06]  /*27480*/  STL [R1+0x1c], R3 ;  /* 0x00001c0301007387 */ /* 0x0003ec0000100800 */
[----:B------:R-:W-:Y:S05]  /*27490*/  @!P0 BRA `(.L_x_1851) ;  /* 0x0000000800dc8947 */ /* 0x000fea0003800000 */
.L_x_1893:
[----:B------:R-:W-:Y:S05]  /*274a0*/  YIELD ;  /* 0x0000000000007946 */ /* 0x000fea0003800000 */
[----:B------:R-:W-:Y:S04]  /*274b0*/  BSSY B1, `(.L_x_1875) ;  /* 0x00000a9000017945 */ /* 0x000fe80003800000 */
[----:B--2---:R-:W-:Y:S05]  /*274c0*/  @!P2 BRA `(.L_x_1876) ;  /* 0x00000008009ca947 */ /* 0x004fea0003800000 */
[----:B------:R-:W2:Y:S04]  /*274d0*/  LDL R5, [R1+0x1c] ;  /* 0x00001c0001057983 */ /* 0x000ea80000100800 */
[----:B------:R-:W3:Y:S01]  /*274e0*/  LDL R4, [R1+0x20] ;  /* 0x0000200001047983 */ /* 0x000ee20000100800 */
[----:B------:R-:W-:Y:S01]  /*274f0*/  BSSY B2, `(.L_x_1877) ;  /* 0x0000008000027945 */ /* 0x000fe20003800000 */
[----:B-1----:R-:W1:Y:S02]  /*27500*/  S2R R3, SR_TID.X ;  /* 0x0000000000037919 */ /* 0x002e640000002100 */
[----:B-1----:R-:W-:-:S04]  /*27510*/  LOP3.LUT R3, R3, 0x7f, RZ, 0xc0, !PT ;  /* 0x0000007f03037812 */ /* 0x002fc800078ec0ff */
[----:B------:R-:W-:Y:S02]  /*27520*/  ISETP.NE.AND P1, PT, R3, RZ, PT ;  /* 0x000000ff0300720c */ /* 0x000fe40003f25270 */
[----:B--2---:R-:W-:Y:S02]  /*27530*/  LEA R7, R5, R18, 0x3 ;  /* 0x0000001205077211 */ /* 0x004fe400078e18ff */
[----:B---3--:R-:W-:-:S04]  /*27540*/  SHF.L.U32 R6, R4, 0x1f, RZ ;  /* 0x0000001f04067819 */ /* 0x008fc800000006ff */
[----:B------:R-:W1:Y:S02]  /*27550*/  SYNCS.PHASECHK.TRANS64.TRYWAIT P0, [R7+URZ+0x308a0], R6 ;  /* 0x0308a006070075a7 */ /* 0x000e64000800017f */
[----:B-1----:R-:W-:Y:S05]  /*27560*/  @!P0 BRA `(.L_x_1878) ;  /* 0x00000088006c8947 */ /* 0x002fea0003800000 */
.L_x_2090:
[----:B------:R-:W-:Y:S05]  /*27570*/  BSYNC B2 ;  /* 0x0000000000027941 */ /* 0x000fea0003800000 */
.L_x_1877:
[----:B------:R-:W-:Y:S04]  /*27580*/  BSSY B2, `(.L_x_1879) ;  /* 0x0000007000027945 */ /* 0x000fe80003800000 */
[----:B------:R-:W-:Y:S05]  /*27590*/  @P1 BRA `(.L_x_1880) ;  /* 0x0000000000141947 */ /* 0x000fea0003800000 */
[----:B------:R-:W-:Y:S01]  /*275a0*/  LOP3.LUT P0, RZ, R19, 0x1, RZ, 0xc0, !PT ;  /* 0x0000000113ff7812 */ /* 0x000fe2000780c0ff */
[----:B------:R-:W-:-:S04]  /*275b0*/  IMAD.MOV.U32 R3, RZ, RZ, 0x8000 ;  /* 0x00008000ff037424 */ /* 0x000fc800078e00ff */
[----:B------:R2:W-:Y:S08]  /*275c0*/  SYNCS.ARRIVE.TRANS64 RZ, [R7+URZ+0x30890], R3 ;  /* 0x0308900307ff79a7 */ /* 0x0005f0000800003f */
[----:B------:R-:W-:Y:S05]  /*275d0*/  @!P0 BRA `(.L_x_1880) ;  /* 0x0000000000048947 */ /* 0x000fea0003800000 */
[----:B------:R-:W-:Y:S01]  /*275e0*/  BPT.TRAP 0x1 ;  /* 0x000000040000795c */ /* 0x000fe20000300000 */
.L_x_1880:
[----:B------:R-:W-:Y:S05]  /*275f0*/  BSYNC B2 ;  /* 0x0000000000027941 */ /* 0x000fea0003800000 */
.L_x_1879:
[----:B--2---:R-:W2:Y:S01]  /*27600*/  LDL R3, [R1+0x1c] ;  /* 0x00001c0001037983 */ /* 0x004ea20000100800 */
        /* <DEDUP_REMOVED lines=8> */
[----:B--2---:R-:W-:Y:S02]  /*27690*/  IMAD R5, R3, 0x8000, R18 ;  /* 0x0000800003057824 */ /* 0x004fe400078e0212 */
[----:B------:R-:W-:-:S03]  /*276a0*/  VIADD R3, R7, 0x30890 ;  /* 0x0003089007037836 */ /* 0x000fc60000000000 */
[----:B------:R-:W-:-:S07]  /*276b0*/  IADD3 R9, R5, 0x20400, RZ ;  /* 0x0002040005097810 */ /* 0x000fce0007ffe0ff */
.L_x_1881:
        /* <DEDUP_REMOVED lines=10> */
[----:B------:R-:W-:Y:S01]  /*27760*/  IMAD.MOV.U32 R9, RZ, RZ, 0x40 ;  /* 0x00000040ff097424 */ /* 0x000fe200078e00ff */
[----:B------:R-:W-:Y:S01]  /*27770*/  PLOP3.LUT P0, PT, PT, PT, PT, 0x80, 0x0 ;  /* 0x000000000000781c */ /* 0x000fe20003f0f070 */
[----:B------:R-:W-:Y:S01]  /*27780*/  UMOV UR6, 0x0 ;  /* 0x0000000000067882 */ /* 0x000fe20000000000 */
[----:B------:R-:W-:Y:S02]  /*27790*/  UMOV UR7, 0x12f00000 ;  /* 0x12f0000000077882 */ /* 0x000fe40000000000 */
[----:B------:R-:W-:Y:S01]  /*277a0*/  R2UR UR10, R9 ;  /* 0x00000000090a72ca */ /* 0x000fe200000e0000 */
[----:B------:R-:W-:-:S14]  /*277b0*/  VIADD R9, R5, 0x22400 ;  /* 0x0002240005097836 */ /* 0x000fdc0000000000 */
.L_x_1882:
        /* <DEDUP_REMOVED lines=10> */
[----:B0-----:R-:W-:Y:S01]  /*27860*/  IMAD.MOV.U32 R15, RZ, RZ, 0x80 ;  /* 0x00000080ff0f7424 */ /* 0x001fe200078e00ff */
[----:B------:R-:W-:Y:S01]  /*27870*/  PLOP3.LUT P0, PT, PT, PT, PT, 0x80, 0x0 ;  /* 0x000000000000781c */ /* 0x000fe20003f0f070 */
[----:B------:R-:W-:Y:S01]  /*27880*/  VIADD R9, R5, 0x24400 ;  /* 0x0002440005097836 */ /* 0x000fe20000000000 */
[----:B------:R-:W-:Y:S01]  /*27890*/  UMOV UR6, 0x0 ;  /* 0x0000000000067882 */ /* 0x000fe20000000000 */
[----:B------:R-:W-:Y:S01]  /*278a0*/  UMOV UR7, 0x12f00000 ;  /* 0x12f0000000077882 */ /* 0x000fe20000000000 */
[----:B------:R-:W-:-:S15]  /*278b0*/  R2UR UR10, R15 ;  /* 0x000000000f0a72ca */ /* 0x000fde00000e0000 */
.L_x_1883:
        /* <DEDUP_REMOVED lines=16> */
.L_x_1884:
        /* <DEDUP_REMOVED lines=13> */
.L_x_2091:
[----:B------:R-:W-:Y:S05]  /*27a90*/  BSYNC B2 ;  /* 0x0000000000027941 */ /* 0x000fea0003800000 */
.L_x_1885:
[----:B------:R-:W-:Y:S01]  /*27aa0*/  BSSY B2, `(.L_x_1887) ;  /* 0x0000009000027945 */ /* 0x000fe20003800000 */
[----:B------:R-:W-:Y:S02]  /*27ab0*/  IMAD.MOV.U32 R12, RZ, RZ, 0x0 ;  /* 0x00000000ff0c7424 */ /* 0x000fe400078e00ff */
[----:B------:R-:W-:Y:S01]  /*27ac0*/  IMAD.MOV.U32 R13, RZ, RZ, 0x12f00000 ;  /* 0x12f00000ff0d7424 */ /* 0x000fe200078e00ff */
[----:B------:R-:W-:Y:S06]  /*27ad0*/  @P1 BRA `(.L_x_1888) ;  /* 0x0000000000141947 */ /* 0x000fec0003800000 */
[----:B------:R-:W-:Y:S01]  /*27ae0*/  LOP3.LUT P0, RZ, R19, 0x1, RZ, 0xc0, !PT ;  /* 0x0000000113ff7812 */ /* 0x000fe2000780c0ff */
[----:B------:R-:W-:-:S04]  /*27af0*/  IMAD.MOV.U32 R3, RZ, RZ, 0x8000 ;  /* 0x00008000ff037424 */ /* 0x000fc800078e00ff */
[----:B------:R2:W-:Y:S08]  /*27b00*/  SYNCS.ARRIVE.TRANS64 RZ, [R7+URZ+0x308b0], R3 ;  /* 0x0308b00307ff79a7 */ /* 0x0005f0000800003f */
[----:B------:R-:W-:Y:S05]  /*27b10*/  @!P0 BRA `(.L_x_1888) ;  /* 0x0000000000048947 */ /* 0x000fea0003800000 */
[----:B------:R-:W-:Y:S01]  /*27b20*/  BPT.TRAP 0x1 ;  /* 0x000000040000795c */ /* 0x000fe20000300000 */
.L_x_1888:
[----:B------:R-:W-:Y:S05]  /*27b30*/  BSYNC B2 ;  /* 0x0000000000027941 */ /* 0x000fea0003800000 */
.L_x_1887:
[----:B------:R-:W-:Y:S01]  /*27b40*/  R2UR UR10, R11 ;  /* 0x000000000b0a72ca */ /* 0x000fe200000e0000 */
[----:B------:R-:W-:Y:S01]  /*27b50*/  UIADD3 UR4, UP0, UR36, 0x670, URZ ;  /* 0x0000067024047890 */ /* 0x000fe2000ff1e03f */
[----:B------:R-:W-:Y:S01]  /*27b60*/  R2UR UR6, R12 ;  /* 0x000000000c0672ca */ /* 0x000fe200000e0000 */
[----:B012---:R-:W-:Y:S01]  /*27b70*/  VIADD R7, R7, 0x308b0 ;  /* 0x000308b007077836 */ /* 0x007fe20000000000 */
[----:B------:R-:W-:Y:S01]  /*27b80*/  R2UR UR7, R13 ;  /* 0x000000000d0772ca */ /* 0x000fe200000e0000 */
[----:B------:R-:W-:Y:S01]  /*27b90*/  VIADD R3, R5, 0x400 ;  /* 0x0000040005037836 */ /* 0x000fe20000000000 */
[----:B------:R-:W-:Y:S01]  /*27ba0*/  PLOP3.LUT P0, PT, PT, PT, PT, 0x80, 0x0 ;  /* 0x000000000000781c */ /* 0x000fe20003f0f070 */
[----:B------:R-:W-:-:S12]  /*27bb0*/  UIADD3.X UR5, URZ, UR37, URZ, UP0, !UPT ;  /* 0x000000253f057290 */ /* 0x000fd800087fe43f */
.L_x_1889:
        /* <DEDUP_REMOVED lines=12> */
[----:B------:R-:W-:Y:S02]  /*27c80*/  R2UR UR6, R12 ;  /* 0x000000000c0672ca */ /* 0x000fe400000e0000 */
[----:B------:R-:W-:Y:S02]  /*27c90*/  R2UR UR10, R6 ;  /* 0x00000000060a72ca */ /* 0x000fe400000e0000 */
[----:B------:R-:W-:Y:S02]  /*27ca0*/  R2UR UR7, R13 ;  /* 0x000000000d0772ca */ /* 0x000fe400000e0000 */
[----:B------:R-:W-:-:S13]  /*27cb0*/  PLOP3.LUT P0, PT, PT, PT, PT, 0x80, 0x0 ;  /* 0x000000000000781c */ /* 0x000fda0003f0f070 */
.L_x_1890:
        /* <DEDUP_REMOVED lines=15> */
.L_x_1891:
        /* <DEDUP_REMOVED lines=15> */
.L_x_1892:
        /* <DEDUP_REMOVED lines=10> */
.L_x_1876:
[----:B------:R-:W-:Y:S05]  /*27f40*/  BSYNC B1 ;  /* 0x0000000000017941 */ /* 0x000fea0003800000 */
.L_x_1875:
[----:B-1----:R-:W2:Y:S04]  /*27f50*/  LDL.LU R3, [R1+0x1c] ;  /* 0x00001c0001037983 */ /* 0x002ea80000300800 */
        /* <DEDUP_REMOVED lines=11> */
.L_x_1851:
[----:B------:R-:W-:Y:S05]  /*28010*/  BSYNC B0 ;  /* 0x0000000000007941 */ /* 0x000fea0003800000 */
.L_x_1850:
[----:B------:R-:W3:Y:S01]  /*28020*/  LDL R7, [R1+0x34] ;  /* 0x0000340001077983 */ /* 0x000ee20000100800 */
[----:B------:R-:W4:Y:S01]  /*28030*/  LDC R0, c[0x0][0x448] ;  /* 0x00011200ff007b82 */ /* 0x000f220000000800 */
[----:B------:R-:W-:Y:S07]  /*28040*/  @!P5 WARPSYNC.ALL ;  /* 0x000000000000d948 */ /* 0x000fee0003800000 */
[----:B------:R-:W-:Y:S01]  /*28050*/  @!P5 BAR.SYNC.DEFER_BLOCKING 0xc, 0x180 ;  /* 0x030600000000db1d */ /* 0x000fe20000010000 */
[----:B----4-:R-:W-:-:S13]  /*28060*/  ISETP.NE.AND P0, PT, R0, 0x1, PT ;  /* 0x000000010000780c */ /* 0x010fda0003f05270 */
[----:B------:R-:W4:Y:S08]  /*28070*/  @P0 LDC R0, c[0x0][0x44c] ;  /* 0x00011300ff000b82 */ /* 0x000f300000000800 */
[----:B-12---:R-:W1:Y:S01]  /*28080*/  @P0 LDC R3, c[0x0][0x450] ;  /* 0x00011400ff030b82 */ /* 0x006e620000000800 */
[----:B---3--:R-:W-:-:S05]  /*28090*/  IADD3 R2, R7, 0x7f, RZ ;  /* 0x0000007f07027810 */ /* 0x008fca0007ffe0ff */
[----:B----4-:R-:W-:-:S05]  /*280a0*/  @P0 IMAD.HI.U32 R0, R2, R0, RZ ;  /* 0x0000000002000227 */ /* 0x010fca00078e00ff */
[----:B-1----:R-:W-:-:S05]  /*280b0*/  @P0 SHF.R.U32.HI R2, RZ, R3, R0 ;  /* 0x00000003ff020219 */ /* 0x002fca0000011600 */
[----:B------:R-:W-:Y:S02]  /*280c0*/  IMAD.IADD R0, R21, 0x1, R2 ;  /* 0x0000000115007824 */ /* 0x000fe400078e0202 */
[----:B------:R-:W1:Y:S02]  /*280d0*/  LDC.64 R2, c[0x0][0x9e0] ;  /* 0x00027800ff027b82 */ /* 0x000e640000000a00 */
[----:B-1----:R-:W-:Y:S01]  /*280e0*/  ISETP.GE.AND P1, PT, R3, 0x1, PT ;  /* 0x000000010300780c */ /* 0x002fe20003f26270 */
[----:B------:R-:W-:-:S12]  /*280f0*/  IMAD.IADD R2, R0, 0x1, R2 ;  /* 0x0000000100027824 */ /* 0x000fd800078e0202 */
[----:B------:R-:W-:Y:S05]  /*28100*/  @!P1 BRA `(.L_x_1894) ;  /* 0x0000000000489947 */ /* 0x000fea0003800000 */
        /* <DEDUP_REMOVED lines=11> */
.L_x_1896:
[----:B------:R-:W-:-:S13]  /*281c0*/  ISETP.NE.AND P2, PT, R3, 0x1, PT ;  /* 0x000000010300780c */ /* 0x000fda0003f45270 */
[----:B------:R-:W1:Y:S02]  /*281d0*/  @P2 LDC.64 R4, c[0x0][0x9e8] ;  /* 0x00027a00ff042b82 */ /* 0x000e640000000a00 */
[----:B-1----:R-:W-:-:S05]  /*281e0*/  @P2 IMAD.HI.U32 R4, R6, R4, RZ ;  /* 0x0000000406042227 */ /* 0x002fca00078e00ff */
[----:B------:R-:W-:-:S07]  /*281f0*/  @P2 SHF.R.U32.HI R6, RZ, R5, R4 ;  /* 0x00000005ff062219 */ /* 0x000fce0000011604 */
.L_x_1897:
[----:B------:R-:W-:Y:S05]  /*28200*/  BSYNC B0 ;  /* 0x0000000000007941 */ /* 0x000fea0003800000 */
.L_x_1895:
[----:B------:R-:W-:-:S05]  /*28210*/  IMAD R6, R6, R3, R3 ;  /* 0x0000000306067224 */ /* 0x000fca00078e0203 */
[----:B------:R-:W-:-:S07]  /*28220*/  VIMNMX R2, R2, R6, PT ;  /* 0x0000000602027248 */ /* 0x000fce0003fe0100 */
.L_x_1894:
[----:B------:R-:W2:Y:S01]  /*28230*/  LDL R6, [R1+0x5c] ;  /* 0x00005c0001067983 */ /* 0x000ea20000100800 */
[----:B------:R-:W1:Y:S01]  /*28240*/  @P0 LDC R4, c[0x0][0x44c] ;  /* 0x00011300ff040b82 */ /* 0x000e620000000800 */
[----:B------:R-:W-:Y:S01]  /*28250*/  IMAD.MOV.U32 R0, RZ, RZ, R7 ;  /* 0x000000ffff007224 */ /* 0x000fe200078e0007 */
[----:B------:R-:W-:-:S06]  /*28260*/  ULDC UR4, c[0x0][0x9dc] ;  /* 0x0002770000047ab9 */ /* 0x000fcc0000000800 */
[----:B------:R-:W3:Y:S01]  /*28270*/  @P0 LDC R5, c[0x0][0x450] ;  /* 0x00011400ff050b82 */ /* 0x000ee20000000800 */
[----:B-1----:R-:W-:-:S05]  /*28280*/  @P0 IMAD.HI.U32 R4, R7, R4, RZ ;  /* 0x0000000407040227 */ /* 0x002fca00078e00ff */
[----:B---3--:R-:W-:Y:S02]  /*28290*/  @P0 SHF.R.U32.HI R0, RZ, R5, R4 ;  /* 0x00000005ff000219 */ /* 0x008fe40000011604 */
[----:B------:R-:W-:-:S03]  /*282a0*/  IADD3 R4, R2, 0x3f, RZ ;  /* 0x0000003f02047810 */ /* 0x000fc60007ffe0ff */
[----:B------:R-:W-:Y:S01]  /*282b0*/  IMAD.IADD R2, R20, 0x1, R0 ;  /* 0x0000000114027824 */ /* 0x000fe200078e0200 */
[----:B------:R-:W-:-:S04]  /*282c0*/  SHF.R.S32.HI R0, RZ, 0x1f, R4 ;  /* 0x0000001fff007819 */ /* 0x000fc80000011404 */
[----:B------:R-:W-:-:S04]  /*282d0*/  LEA.HI R0, R0, R4, RZ, 0x6 ;  /* 0x0000000400007211 */ /* 0x000fc800078f30ff */
[----:B------:R-:W-:Y:S01]  /*282e0*/  SHF.R.S32.HI R7, RZ, 0x6, R0 ;  /* 0x00000006ff077819 */ /* 0x000fe20000011400 */
[----:B------:R-:W-:-:S04]  /*282f0*/  VIADD R0, R2, -UR4 ;  /* 0x8000000402007c36 */ /* 0x000fc80008000000 */
[----:B------:R1:W-:Y:S01]  /*28300*/  STL [R1+0x60], R7 ;  /* 0x0000600701007387 */ /* 0x0003e20000100800 */
[----:B--2---:R-:W-:Y:S01]  /*28310*/  VIMNMX R6, R6, R7, PT ;  /* 0x0000000706067248 */ /* 0x004fe20003fe0100 */
[----:B-1----:R-:W-:Y:S06]  /*28320*/  @!P1 BRA `(.L_x_1898) ;  /* 0x0000000000449947 */ /* 0x002fec0003800000 */
        /* <DEDUP_REMOVED lines=10> */
.L_x_1900:
[----:B------:R-:W-:-:S13]  /*283d0*/  ISETP.NE.AND P0, PT, R3, 0x1, PT ;  /* 0x000000010300780c */ /* 0x000fda0003f05270 */
[----:B------:R-:W1:Y:S02]  /*283e0*/  @P0 LDC.64 R4, c[0x0][0x9e8] ;  /* 0x00027a00ff040b82 */ /* 0x000e640000000a00 */
[----:B-1----:R-:W-:-:S05]  /*283f0*/  @P0 IMAD.HI.U32 R4, R2, R4, RZ ;  /* 0x0000000402040227 */ /* 0x002fca00078e00ff */
[----:B------:R-:W-:-:S07]  /*28400*/  @P0 SHF.R.U32.HI R2, RZ, R5, R4 ;  /* 0x00000005ff020219 */ /* 0x000fce0000011604 */
.L_x_1901:
[----:B------:R-:W-:Y:S05]  /*28410*/  BSYNC B0 ;  /* 0x0000000000007941 */ /* 0x000fea0003800000 */
.L_x_1899:
[----:B------:R-:W-:-:S05]  /*28420*/  IMAD R2, R2, R3, RZ ;  /* 0x0000000302027224 */ /* 0x000fca00078e02ff */
[----:B------:R-:W-:-:S07]  /*28430*/  VIMNMX R0, R0, R2, !PT ;  /* 0x0000000200007248 */ /* 0x000fce0007fe0100 */
.L_x_1898:
[----:B------:R-:W-:Y:S01]  /*28440*/  SHF.R.S32.HI R2, RZ, 0x1f, R0 ;  /* 0x0000001fff027819 */ /* 0x000fe20000011400 */
[----:B------:R-:W-:Y:S01]  /*28450*/  BSSY B0, `(.L_x_1902) ;  /* 0x0000026000007945 */ /* 0x000fe20003800000 */
[----:B------:R-:W-:Y:S02]  /*28460*/  ISETP.NE.AND P1, PT, R17, RZ, PT ;  /* 0x000000ff1100720c */ /* 0x000fe40003f25270 */
[----:B------:R-:W-:-:S04]  /*28470*/  LEA.HI R2, R2, R0, RZ, 0x6 ;  /* 0x0000000002027211 */ /* 0x000fc800078f30ff */
[----:B------:R-:W-:-:S04]  /*28480*/  SHF.R.S32.HI R2, RZ, 0x6, R2 ;  /* 0x00000006ff027819 */ /* 0x000fc80000011402 */
[----:B------:R-:W-:-:S03]  /*28490*/  VIMNMX R8, RZ, R2, !PT ;  /* 0x00000002ff087248 */ /* 0x000fc60007fe0100 */
[----:B------:R-:W1:Y:S01]  /*284a0*/  @!P1 LDC R17, c[0x0][0x9f0] ;  /* 0x00027c00ff119b82 */ /* 0x000e620000000800 */
[----:B------:R-:W-:Y:S01]  /*284b0*/  ISETP.GT.AND P0, PT, R6, R8, PT ;  /* 0x000000080600720c */ /* 0x000fe20003f04270 */
[----:B------:R2:W-:Y:S04]  /*284c0*/  STL [R1+0x38], R8 ;  /* 0x0000380801007387 */ /* 0x0005e80000100800 */
[----:B------:R2:W-:Y:S08]  /*284d0*/  STL [R1+0x40], RZ ;  /* 0x000040ff01007387 */ /* 0x0005f00000100800 */
[----:B--2---:R-:W-:Y:S05]  /*284e0*/  @!P0 BRA `(.L_x_1903) ;  /* 0x0000000000708947 */ /* 0x004fea0003800000 */
[----:B-1----:R-:W-:-:S04]  /*284f0*/  IABS R0, R17 ;  /* 0x0000001100007213 */ /* 0x002fc80000000000 */
[----:B------:R-:W1:Y:S08]  /*28500*/  I2F.RP R2, R0 ;  /* 0x0000000000027306 */ /* 0x000e700000209400 */
[----:B-1----:R-:W1:Y:S02]  /*28510*/  MUFU.RCP R2, R2 ;  /* 0x0000000200027308 */ /* 0x002e640000001000 */
[----:B-1----:R-:W-:-:S06]  /*28520*/  VIADD R2, R2, 0xffffffe ;  /* 0x0ffffffe02027836 */ /* 0x002fcc0000000000 */
[----:B------:R-:W1:Y:S02]  /*28530*/  F2I.FTZ.U32.TRUNC.NTZ R3, R2 ;  /* 0x0000000200037305 */ /* 0x000e64000021f000 */
[----:B-1----:R-:W-:-:S04]  /*28540*/  IMAD.MOV R2, RZ, RZ, -R3 ;  /* 0x000000ffff027224 */ /* 0x002fc800078e0a03 */
[----:B------:R-:W-:Y:S02]  /*28550*/  IMAD R4, R2, R0, RZ ;  /* 0x0000000002047224 */ /* 0x000fe400078e02ff */
[----:B------:R-:W-:-:S04]  /*28560*/  IMAD.MOV.U32 R2, RZ, RZ, RZ ;  /* 0x000000ffff027224 */ /* 0x000fc800078e00ff */
[----:B------:R-:W-:Y:S01]  /*28570*/  IMAD.HI.U32 R7, R3, R4, R2 ;  /* 0x0000000403077227 */ /* 0x000fe200078e0002 */
[----:B------:R-:W-:Y:S02]  /*28580*/  IADD3 R4, R17, -0x1, R6 ;  /* 0xffffffff11047810 */ /* 0x000fe40007ffe006 */
[----:B------:R-:W-:Y:S02]  /*28590*/  IABS R2, R17 ;  /* 0x0000001100027213 */ /* 0x000fe40000000000 */
[----:B------:R-:W-:-:S03]  /*285a0*/  IADD3 R4, -R8, R4, RZ ;  /* 0x0000000408047210 */ /* 0x000fc60007ffe1ff */
        /* <DEDUP_REMOVED lines=15> */
[----:B------:R2:W-:Y:S02]  /*286a0*/  STL [R1+0x40], R2 ;  /* 0x0000400201007387 */ /* 0x0005e40000100800 */
.L_x_1903:
[----:B------:R-:W-:Y:S05]  /*286b0*/  BSYNC B0 ;  /* 0x0000000000007941 */ /* 0x000fea0003800000 */
.L_x_1902:
[----:B------:R-:W3:Y:S04]  /*286c0*/  LDL R0, [R1+0x40] ;  /* 0x0000400001007983 */ /* 0x000ee80000100800 */
[----:B--2---:R-:W3:Y:S01]  /*286d0*/  LDL R2, [R1+0x50] ;  /* 0x0000500001027983 */ /* 0x004ee20000100800 */
[----:B------:R-:W-:Y:S01]  /*286e0*/  BSSY B7, `(.L_x_1904) ;  /* 0x00004d5000077945 */ /* 0x000fe20003800000 */
[----:B---3--:R-:W-:-:S05]  /*286f0*/  IMAD R2, R2, R0, R8 ;  /* 0x0000000002027224 */ /* 0x008fca00078e0208 */
[----:B------:R-:W-:Y:S01]  /*28700*/  VIADDMNMX R0, R2, R0, R6, PT ;  /* 0x0000000002007246 */ /* 0x000fe20003800106 */
[----:B------:R2:W-:Y:S03]  /*28710*/  STL [R1+0x30], R2 ;  /* 0x0000300201007387 */ /* 0x0005e60000100800 */
[----:B------:R-:W-:Y:S01]  /*28720*/  ISETP.GT.AND P0, PT, R0, R2, PT ;  /* 0x000000020000720c */ /* 0x000fe20003f04270 */
[----:B------:R2:W-:-:S12]  /*28730*/  STL [R1+0x44], R0 ;  /* 0x0000440001007387 */ /* 0x0005d80000100800 */
[----:B--2---:R-:W-:Y:S05]  /*28740*/  @P0 BRA `(.L_x_1905) ;  /* 0x00000000004c0947 */ /* 0x004fea0003800000 */
[----:B------:R-:W2:Y:S02]  /*28750*/  S2R R0, SR_TID.X ;  /* 0x0000000000007919 */ /* 0x000ea40000002100 */
[----:B--2---:R-:W-:-:S04]  /*28760*/  LOP3.LUT R0, R0, 0x7f, RZ, 0xc0, !PT ;  /* 0x0000007f00007812 */ /* 0x004fc800078ec0ff */
[----:B------:R-:W-:-:S13]  /*28770*/  ISETP.NE.AND P1, PT, R0, RZ, PT ;  /* 0x000000ff0000720c */ /* 0x000fda0003f25270 */
[----:B------:R-:W-:Y:S05]  /*28780*/  @P1 BRA `(.L_x_1906) ;  /* 0x0000004c00281947 */ /* 0x000fea0003800000 */
[----:B------:R-:W2:Y:S01]  /*28790*/  S2R R3, SR_LANEID ;  /* 0x0000000000037919 */ /* 0x000ea20000000000 */
[----:B------:R-:W-:Y:S01]  /*287a0*/  VOTEU.ANY UR4, UPT, PT ;  /* 0x0000000000047886 */ /* 0x000fe200038e0100 */
[----:B------:R-:W3:Y:S01]  /*287b0*/  LDC.64 R4, c[0x0][0xc60] ;  /* 0x00031800ff047b82 */ /* 0x000ee20000000a00 */
[----:B------:R-:W2:Y:S01]  /*287c0*/  FLO.U32 R0, UR4 ;  /* 0x0000000400007d00 */ /* 0x000ea200080e0000 */
[----:B------:R-:W-:-:S07]  /*287d0*/  ULDC.64 UR6, c[0x0][0x208] ;  /* 0x0000820000067ab9 */ /* 0x000fce0000000a00 */
[----:B------:R-:W3:Y:S01]  /*287e0*/  POPC R2, UR4 ;  /* 0x0000000400027d09 */ /* 0x000ee20008000000 */
[----:B--2---:R-:W-:-:S13]  /*287f0*/  ISETP.EQ.U32.AND P0, PT, R0, R3, PT ;  /* 0x000000030000720c */ /* 0x004fda0003f02070 */
[----:B---3--:R-:W2:Y:S01]  /*28800*/  @P0 ATOMG.E.ADD.STRONG.GPU PT, R5, desc[UR6][R4.64], R2 ;  /* 0x00000002040509a8 */ /* 0x008ea200081ee1c6 */
[----:B------:R-:W3:Y:S02]  /*28810*/  S2R R3, SR_LTMASK ;  /* 0x0000000000037919 */ /* 0x000ee40000003900 */
[----:B---3--:R-:W-:-:S06]  /*28820*/  LOP3.LUT R3, R3, UR4, RZ, 0xc0, !PT ;  /* 0x0000000403037c12 */ /* 0x008fcc000f8ec0ff */
[----:B------:R-:W3:Y:S01]  /*28830*/  POPC R3, R3 ;  /* 0x0000000300037309 */ /* 0x000ee20000000000 */
[----:B--2---:R-:W3:Y:S02]  /*28840*/  SHFL.IDX PT, R0, R5, R0, 0x1f ;  /* 0x00001f0005007589 */ /* 0x004ee400000e0000 */
[----:B---3--:R-:W-:-:S05]  /*28850*/  IADD3 R0, R0, UR39, R3 ;  /* 0x0000002700007c10 */ /* 0x008fca000fffe003 */
[----:B------:R3:W-:Y:S01]  /*28860*/  STL [R1], R0 ;  /* 0x0000000001007387 */ /* 0x0007e20000100800 */
[----:B------:R-:W-:Y:S05]  /*28870*/  BRA `(.L_x_1906) ;  /* 0x0000004800ec7947 */ /* 0x000fea0003800000 */
.L_x_1905:
        /* <DEDUP_REMOVED lines=10> */
[----:B------:R-:W2:Y:S01]  /*28920*/  LDC.64 R2, c[0x4][R2] ;  /* 0x0100000002027b82 */ /* 0x000ea20000000a00 */
        /* <DEDUP_REMOVED lines=8> */
[----:B012---:R-:W-:Y:S05]  /*289b0*/  CALL.ABS.NOINC R2 ;  /* 0x0000000002007343 */ /* 0x007fea0003c00000 */
.L_x_1908:
[----:B------:R-:W-:Y:S05]  /*289c0*/  BSYNC B6 ;  /* 0x0000000000067941 */ /* 0x000fea0003800000 */
.L_x_1907:
[----:B------:R-:W-:Y:S01]  /*289d0*/  VIADD R0, R18, 0x400 ;  /* 0x0000040012007836 */ /* 0x000fe20000000000 */
[----:B------:R-:W-:Y:S04]  /*289e0*/  BSSY B6, `(.L_x_1909) ;  /* 0x0000022000067945 */ /* 0x000fe80003800000 */
[----:B------:R-:W-:-:S13]  /*289f0*/  LOP3.LUT P0, RZ, R0, 0x3ff, RZ, 0xc0, !PT ;  /* 0x000003ff00ff7812 */ /* 0x000fda000780c0ff */
[----:B------:R-:W-:Y:S05]  /*28a00*/  @!P0 BRA `(.L_x_1910) ;  /* 0x00000000007c8947 */ /* 0x000fea0003800000 */
[----:B-1----:R-:W-:Y:S01]  /*28a10*/  MOV R17, 0x0 ;  /* 0x0000000000117802 */ /* 0x002fe20000000f00 */
[----:B------:R-:W-:Y:S01]  /*28a20*/  ULDC.64 UR6, c[0x4][0x1b8] ;  /* 0x01006e0000067ab9 */ /* 0x000fe20000000a00 */
[----:B------:R-:W-:Y:S01]  /*28a30*/  ULDC.64 UR8, c[0x4][0x1c0] ;  /* 0x0100700000087ab9 */ /* 0x000fe20000000a00 */
[----:B------:R-:W-:Y:S01]  /*28a40*/  ULDC.64 UR4, c[0x4][0x148] ;  /* 0x0100520000047ab9 */ /* 0x000fe20000000a00 */
[----:B------:R1:W2:Y:S01]  /*28a50*/  LDC.64 R2, c[0x4][R17] ;  /* 0x0100000011027b82 */ /* 0x0002a20000000a00 */
        /* <DEDUP_REMOVED lines=8> */
[----:B-1----:R-:W-:-:S07]  /*28ae0*/  IMAD.MOV.U32 R13, RZ, RZ, RZ ;  /* 0x000000ffff0d7224 */ /* 0x002fce00078e00ff */
[----:B------:R-:W-:-:S07]  /*28af0*/  LEPC R20, `(.L_x_1911) ;  /* 0x000000001014794e */ /* 0x000fce0000000000 */
[----:B0-2---:R-:W-:Y:S05]  /*28b00*/  CALL.ABS.NOINC R2 ;  /* 0x0000000002007343 */ /* 0x005fea0003c00000 */
.L_x_1911:
        /* <DEDUP_REMOVED lines=15> */
.L_x_1910:
[----:B------:R-:W-:Y:S05]  /*28c00*/  BSYNC B6 ;  /* 0x0000000000067941 */ /* 0x000fea0003800000 */
.L_x_1909:
[----:B------:R-:W2:Y:S01]  /*28c10*/  LDL R0, [R1+0xc] ;  /* 0x00000c0001007983 */ /* 0x000ea20000100800 */
[----:B------:R-:W-:Y:S02]  /*28c20*/  ULDC.64 UR4, c[0x0][0x9f8] ;  /* 0x00027e0000047ab9 */ /* 0x000fe40000000a00 */
[----:B------:R-:W-:Y:S01]  /*28c30*/  ISETP.NE.U32.AND P0, PT, RZ, UR4, PT ;  /* 0x00000004ff007c0c */ /* 0x000fe2000bf05070 */
[----:B-1----:R-:W3:Y:S01]  /*28c40*/  LDL R17, [R1+0x44] ;  /* 0x0000440001117983 */ /* 0x002ee20000100800 */
[----:B------:R-:W-:Y:S02]  /*28c50*/  ULDC.64 UR6, c[0x0][0x208] ;  /* 0x0000820000067ab9 */ /* 0x000fe40000000a00 */
[----:B------:R-:W-:Y:S01]  /*28c60*/  ISETP.NE.AND.EX P0, PT, RZ, UR5, PT, P0 ;  /* 0x00000005ff007c0c */ /* 0x000fe2000bf05300 */
[----:B------:R-:W-:-:S12]  /*28c70*/  ULDC.64 UR4, c[0x0][0xa08] ;  /* 0x0002820000047ab9 */ /* 0x000fd80000000a00 */
[----:B------:R-:W1:Y:S01]  /*28c80*/  @P0 LDC.64 R2, c[0x0][0x9f8] ;  /* 0x00027e00ff020b82 */ /* 0x000e620000000a00 */
[----:B--2---:R-:W-:Y:S01]  /*28c90*/  MOV R7, R0 ;  /* 0x0000000000077202 */ /* 0x004fe20000000f00 */
[----:B-1----:R-:W-:-:S05]  /*28ca0*/  @P0 IMAD.WIDE R2, R0, 0x4, R2 ;  /* 0x0000000400020825 */ /* 0x002fca00078e0202 */
[----:B------:R1:W2:Y:S01]  /*28cb0*/  @P0 LDG.E R7, desc[UR6][R2.64] ;  /* 0x0000000602070981 */ /* 0x0002a2000c1e1900 */
[----:B---3--:R-:W-:Y:S01]  /*28cc0*/  VIADD R0, R17, 0xffffffff ;  /* 0xffffffff11007836 */ /* 0x008fe20000000000 */
[----:B-1----:R-:W1:Y:S02]  /*28cd0*/  LDC.64 R2, c[0x0][0x418] ;  /* 0x00010600ff027b82 */ /* 0x002e640000000a00 */
[----:B-1----:R-:W-:Y:S01]  /*28ce0*/  LOP3.LUT P0, RZ, R2, UR4, RZ, 0xfc, !PT ;  /* 0x0000000402ff7c12 */ /* 0x002fe2000f80fcff */
[----:B------:R-:W-:-:S03]  /*28cf0*/  UMOV UR4, 0xffffffff ;  /* 0xffffffff00047882 */ /* 0x000fc60000000000 */
[----:B------:R-:W-:Y:S02]  /*28d00*/  LOP3.LUT P0, RZ, R3, UR5, RZ, 0xfc, P0 ;  /* 0x0000000503ff7c12 */ /* 0x000fe4000800fcff */
[----:B--2---:R-:W-:Y:S01]  /*28d10*/  SHF.R.S32.HI R8, RZ, 0x1f, R7 ;  /* 0x0000001fff087819 */ /* 0x004fe20000011407 */
[----:B------:R1:W-:Y:S01]  /*28d20*/  STL [R1+0x8], R7 ;  /* 0x0000080701007387 */ /* 0x0003e20000100800 */
[----:B------:R-:W-:-:S03]  /*28d30*/  SEL R17, R7, RZ, !P0 ;  /* 0x000000ff07117207 */ /* 0x000fc60004000000 */
[----:B------:R1:W-:Y:S01]  /*28d40*/  STL [R1+0x24], R8 ;  /* 0x0000240801007387 */ /* 0x0003e20000100800 */
[----:B------:R-:W-:Y:S05]  /*28d50*/  BRA.DIV UR4, `(.L_x_1912) ;  /* 0x0000007204987947 */ /* 0x000fea000b800000 */
[----:B------:R-:W2:Y:S02]  /*28d60*/  S2R R4, SR_TID.X ;  /* 0x0000000000047919 */ /* 0x000ea40000002100 */
[----:B--2---:R-:W-:-:S04]  /*28d70*/  SHF.R.U32.HI R4, RZ, 0x5, R4 ;  /* 0x00000005ff047819 */ /* 0x004fc80000011604 */
[----:B------:R-:W-:-:S05]  /*28d80*/  LOP3.LUT R4, R4, 0x3, RZ, 0xc0, !PT ;  /* 0x0000000304047812 */ /* 0x000fca00078ec0ff */
[----:B------:R2:W3:Y:S02]  /*28d90*/  SHFL.IDX PT, R14, R4, RZ, 0x1f ;  /* 0x00001fff040e7589 */ /* 0x0004e400000e0000 */
.L_x_2094:
[----:B------:R4:W-:Y:S01]  /*28da0*/  STL [R1+0x4], R0 ;  /* 0x0000040001007387 */ /* 0x0009e20000100800 */
[----:B---3--:R-:W-:Y:S02]  /*28db0*/  ISETP.NE.AND P0, PT, R14, RZ, PT ;  /* 0x000000ff0e00720c */ /* 0x008fe40003f05270 */
[----:B------:R-:W-:Y:S02]  /*28dc0*/  PLOP3.LUT P1, PT, PT, PT, PT, 0x8, 0x0 ;  /* 0x000000000000781c */ /* 0x000fe40003f2e170 */
[----:B------:R-:W-:-:S11]  /*28dd0*/  LOP3.LUT R19, R19, 0xfffffffb, RZ, 0xc0, !PT ;  /* 0xfffffffb13137812 */ /* 0x000fd600078ec0ff */
[----:B------:R-:W-:Y:S01]  /*28de0*/  @P1 LOP3.LUT R19, R19, 0x4, RZ, 0xfc, !PT ;  /* 0x0000000413131812 */ /* 0x000fe200078efcff */
[----:B----4-:R-:W-:Y:S06]  /*28df0*/  @P0 BRA `(.L_x_1913) ;  /* 0x0000000400440947 */ /* 0x010fec0003800000 */
[----:B------:R-:W-:-:S03]  /*28e00*/  UMOV UR4, 0xffffffff ;  /* 0xffffffff00047882 */ /* 0x000fc60000000000 */
[----:B------:R-:W-:Y:S05]  /*28e10*/  BRA.DIV UR4, `(.L_x_1914) ;  /* 0x00000072049c7947 */ /* 0x000fea000b800000 */
[----:B------:R-:W-:-:S13]  /*28e20*/  ELECT P6, URZ, PT ;  /* 0x00000000003f782f */ /* 0x000fda00038c0000 */
.L_x_2097:
        /* <DEDUP_REMOVED lines=8> */
[----:B------:R-:W-:Y:S01]  /*28eb0*/  IMAD.MOV.U32 R0, RZ, RZ, R9 ;  /* 0x000000ffff007224 */ /* 0x000fe200078e0009 */
[----:B---3--:R-:W-:-:S13]  /*28ec0*/  ISETP.NE.AND P0, PT, R6, 0x1, PT ;  /* 0x000000010600780c */ /* 0x008fda0003f05270 */
[----:B--2---:R-:W2:Y:S02]  /*28ed0*/  @P0 LDC.64 R4, c[0x0][0x440] ;  /* 0x00011000ff040b82 */ /* 0x004ea40000000a00 */
        /* <DEDUP_REMOVED lines=9> */
[----:B------:R-:W-:-:S03]  /*28f70*/  IMAD.WIDE.U32 R4, R7, UR4, R4 ;  /* 0x0000000407047c25 */ /* 0x000fc6000f8e0004 */
[----:B------:R-:W-:Y:S02]  /*28f80*/  LEA R2, P0, R4, R2, 0x2 ;  /* 0x0000000204027211 */ /* 0x000fe400078010ff */
[----:B------:R-:W-:-:S04]  /*28f90*/  IADD3 R0, R5, R0, RZ ;  /* 0x0000000005007210 */ /* 0x000fc80007ffe0ff */
[----:B------:R-:W-:-:S05]  /*28fa0*/  LEA.HI.X R3, R4, R3, R0, 0x2, P0 ;  /* 0x0000000304037211 */ /* 0x000fca00000f1400 */
[----:B------:R3:W5:Y:S02]  /*28fb0*/  LDG.E R17, desc[UR6][R2.64] ;  /* 0x0000000602117981 */ /* 0x000764000c1e1900 */
.L_x_1915:
[----:B------:R-:W4:Y:S04]  /*28fc0*/  LDL R0, [R1+0x10] ;  /* 0x0000100001007983 */ /* 0x000f280000100800 */
[----:B---3--:R-:W3:Y:S01]  /*28fd0*/  LDL R2, [R1+0x14] ;  /* 0x0000140001027983 */ /* 0x008ee20000100800 */
[----:B----4-:R-:W-:Y:S01]  /*28fe0*/  IMAD R0, R0, 0x8, R18 ;  /* 0x0000000800007824 */ /* 0x010fe200078e0212 */
[----:B---3--:R-:W-:-:S04]  /*28ff0*/  SHF.L.U32 R2, R2, 0x1f, RZ ;  /* 0x0000001f02027819 */ /* 0x008fc800000006ff */
[----:B------:R-:W3:Y:S02]  /*29000*/  SYNCS.PHASECHK.TRANS64.TRYWAIT P0, [R0+URZ+0x30840], R2 ;  /* 0x03084002000075a7 */ /* 0x000ee4000800017f */
[----:B---3--:R-:W-:Y:S05]  /*29010*/  @!P0 BRA `(.L_x_1916) ;  /* 0x00000070003c8947 */ /* 0x008fea0003800000 */
.L_x_2098:
[----:B------:R-:W4:Y:S02]  /*29020*/  S2R R3, SR_TID.X ;  /* 0x0000000000037919 */ /* 0x000f240000002100 */
[----:B----4-:R-:W-:-:S04]  /*29030*/  LOP3.LUT R3, R3, 0x7f, RZ, 0xc0, !PT ;  /* 0x0000007f03037812 */ /* 0x010fc800078ec0ff */
[----:B------:R-:W-:-:S13]  /*29040*/  ISETP.NE.AND P0, PT, R3, RZ, PT ;  /* 0x000000ff0300720c */ /* 0x000fda0003f05270 */
[----:B------:R-:W-:Y:S05]  /*29050*/  @P0 BRA `(.L_x_1917) ;  /* 0x0000000000140947 */ /* 0x000fea0003800000 */
[----:B------:R-:W-:Y:S01]  /*29060*/  LOP3.LUT P1, RZ, R19, 0x1, RZ, 0xc0, !PT ;  /* 0x0000000113ff7812 */ /* 0x000fe2000782c0ff */
[----:B---3--:R-:W-:-:S04]  /*29070*/  IMAD.MOV.U32 R2, RZ, RZ, 0x8000 ;  /* 0x00008000ff027424 */ /* 0x008fc800078e00ff */
[----:B------:R4:W-:Y:S08]  /*29080*/  SYNCS.ARRIVE.TRANS64 RZ, [R0+URZ+0x30830], R2 ;  /* 0x0308300200ff79a7 */ /* 0x0009f0000800003f */
[----:B------:R-:W-:Y:S05]  /*29090*/  @!P1 BRA `(.L_x_1917) ;  /* 0x0000000000049947 */ /* 0x000fea0003800000 */
[----:B------:R-:W-:Y:S01]  /*290a0*/  BPT.TRAP 0x1 ;  /* 0x000000040000795c */ /* 0x000fe20000300000 */
.L_x_1917:
[----:B------:R-:W3:Y:S04]  /*290b0*/  LDL R3, [R1+0x10] ;  /* 0x0000100001037983 */ /* 0x000ee80000100800 */
[----:B--2---:R-:W2:Y:S04]  /*290c0*/  LDL R4, [R1+0x4] ;  /* 0x0000040001047983 */ /* 0x004ea80000100800 */
[----:B---34-:R-:W3:Y:S01]  /*290d0*/  LDL R2, [R1+0x18] ;  /* 0x0000180001027983 */ /* 0x018ee20000100800 */
[----:B------:R-:W-:Y:S01]  /*290e0*/  R2UR UR9, R0 ;  /* 0x00000000000972ca */ /* 0x000fe200000e0000 */
[----:B------:R-:W-:Y:S01]  /*290f0*/  UIADD3 UR4, UP0, UR36, 0x370, URZ ;  /* 0x0000037024047890 */ /* 0x000fe2000ff1e03f */
[----:B------:R-:W-:-:S02]  /*29100*/  R2UR UR12, R16 ;  /* 0x00000000100c72ca */ /* 0x000fc400000e0000 */
[----:B-----5:R-:W-:Y:S01]  /*29110*/  R2UR UR13, R17 ;  /* 0x00000000110d72ca */ /* 0x020fe200000e0000 */
[----:B------:R-:W-:Y:S01]  /*29120*/  UMOV UR10, URZ ;  /* 0x0000003f000a7c82 */ /* 0x000fe20008000000 */
[----:B------:R-:W-:-:S07]  /*29130*/  UMOV UR6, 0x0 ;  /* 0x0000000000067882 */ /* 0x000fce0000000000 */
[----:B------:R-:W-:Y:S01]  /*29140*/  UIADD3 UR9, UR9, 0x30830, URZ ;  /* 0x0003083009097890 */ /* 0x000fe2000fffe03f */
[----:B------:R-:W-:Y:S01]  /*29150*/  UMOV UR7, 0x14f00000 ;  /* 0x14f0000000077882 */ /* 0x000fe20000000000 */
[----:B------:R-:W-:Y:S01]  /*29160*/  UMOV UR17, 0x40 ;  /* 0x0000004000117882 */ /* 0x000fe20000000000 */
[----:B------:R-:W-:Y:S02]  /*29170*/  PLOP3.LUT P0, PT, PT, PT, PT, 0x80, 0x0 ;  /* 0x000000000000781c */ /* 0x000fe40003f0f070 */
[----:B------:R-:W-:-:S11]  /*29180*/  LOP3.LUT R19, R19, 0xfffffffb, RZ, 0xc0, !PT ;  /* 0xfffffffb13137812 */ /* 0x000fd600078ec0ff */
[----:B------:R-:W-:Y:S01]  /*29190*/  @P0 LOP3.LUT R19, R19, 0x4, RZ, 0xfc, !PT ;  /* 0x0000000413130812 */ /* 0x000fe200078efcff */
[----:B------:R-:W-:Y:S01]  /*291a0*/  IMAD R0, R3, 0x8000, R18 ;  /* 0x0000800003007824 */ /* 0x000fe200078e0212 */
[----:B--2---:R-:W-:-:S04]  /*291b0*/  R2UR UR11, R4 ;  /* 0x00000000040b72ca */ /* 0x004fc800000e0000 */
[----:B------:R-:W-:Y:S02]  /*291c0*/  R2UR UR14, R0 ;  /* 0x00000000000e72ca */ /* 0x000fe400000e0000 */
[----:B---3--:R-:W-:-:S11]  /*291d0*/  R2UR UR5, R2 ;  /* 0x00000000020572ca */ /* 0x008fd600000e0000 */
[----:B------:R-:W-:Y:S02]  /*291e0*/  UIADD3 UR8, UR14, 0x20400, URZ ;  /* 0x000204000e087890 */ /* 0x000fe4000fffe03f */
[----:B------:R-:W-:Y:S02]  /*291f0*/  ULEA UR11, UR11, UR5, 0x6 ;  /* 0x000000050b0b7291 */ /* 0x000fe4000f8e303f */
[----:B------:R-:W-:Y:S02]  /*29200*/  UIADD3.X UR5, URZ, UR37, URZ, UP0, !UPT ;  /* 0x000000253f057290 */ /* 0x000fe400087fe43f */
[----:B------:R-:W-:Y:S02]  /*29210*/  UIADD3 UR15, UR14, 0x22400, URZ ;  /* 0x000224000e0f7890 */ /* 0x000fe4000fffe03f */
[----:B------:R-:W-:Y:S02]  /*29220*/  UIADD3 UR16, UR14, 0x24400, URZ ;  /* 0x000244000e107890 */ /* 0x000fe4000fffe03f */
[----:B------:R-:W-:-:S03]  /*29230*/  UIADD3 UR14, UR14, 0x26400, URZ ;  /* 0x000264000e0e7890 */ /* 0x000fc6000fffe03f */
[----:B------:R2:W-:Y:S02]  /*29240*/  UTMALDG.4D [UR8], [UR4], desc[UR6] ;  /* 0x00000608040075b4 */ /* 0x0005e40008019000 */
[----:B--2---:R-:W-:Y:S01]  /*29250*/  UMOV UR8, UR15 ;  /* 0x0000000f00087c82 */ /* 0x004fe20008000000 */
[----:B------:R-:W-:Y:S01]  /*29260*/  UMOV UR10, UR17 ;  /* 0x00000011000a7c82 */ /* 0x000fe20008000000 */
[----:B------:R-:W-:Y:S01]  /*29270*/  UMOV UR15, 0x80 ;  /* 0x00000080000f7882 */ /* 0x000fe20000000000 */
        /* <DEDUP_REMOVED lines=8> */
[----:B---3--:R-:W-:Y:S01]  /*29300*/  NOP ;  /* 0x0000000000007918 */ /* 0x008fe20000000000 */
.L_x_1913:
[----:B------:R-:W3:Y:S01]  /*29310*/  LDL.LU R3, [R1+0x48] ;  /* 0x0000480001037983 */ /* 0x000ee20000300800 */
[----:B------:R-:W-:Y:S05]  /*29320*/  WARPSYNC.ALL ;  /* 0x0000000000007948 */ /* 0x000fea0003800000 */
[----:B------:R-:W-:Y:S01]  /*29330*/  ULDC.64 UR4, c[0x0][0x298] ;  /* 0x0000a60000047ab9 */ /* 0x000fe20000000a00 */
[----:B------:R-:W-:Y:S01]  /*29340*/  BSSY B6, `(.L_x_1918) ;  /* 0x000001c000067945 */ /* 0x000fe20003800000 */
[----:B------:R-:W-:Y:S01]  /*29350*/  BAR.SYNC.DEFER_BLOCKING 0x8, 0x180 ;  /* 0x0206000000007b1d */ /* 0x000fe20000010000 */
[----:B---3--:R-:W-:Y:S01]  /*29360*/  SHF.R.S32.HI R0, RZ, 0x1f, R3 ;  /* 0x0000001fff007819 */ /* 0x008fe20000011403 */
[----:B--2---:R-:W-:-:S04]  /*29370*/  IMAD.WIDE.U32 R4, R3, UR4, RZ ;  /* 0x0000000403047c25 */ /* 0x004fc8000f8e00ff */
        /* <DEDUP_REMOVED lines=12> */
[----:B--2---:R-:W-:Y:S01]  /*29440*/  MOV R4, UR4 ;  /* 0x0000000400047c02 */ /* 0x004fe20008000f00 */
[----:B------:R-:W-:Y:S01]  /*29450*/  IMAD.U32 R5, RZ, RZ, UR5 ;  /* 0x00000005ff057e24 */ /* 0x000fe2000f8e00ff */
[----:B------:R-:W2:Y:S01]  /*29460*/  LDC.64 R2, c[0x4][R2] ;  /* 0x0100000002027b82 */ /* 0x000ea20000000a00 */
[----:B------:R-:W-:Y:S01]  /*29470*/  IMAD.U32 R6, RZ, RZ, UR6 ;  /* 0x00000006ff067e24 */ /* 0x000fe2000f8e00ff */
[----:B-1----:R-:W-:Y:S01]  /*29480*/  MOV R8, 0x70 ;  /* 0x0000007000087802 */ /* 0x002fe20000000f00 */
[----:B------:R-:W-:Y:S02]  /*29490*/  IMAD.U32 R7, RZ, RZ, UR7 ;  /* 0x00000007ff077e24 */ /* 0x000fe4000f8e00ff */
[----:B------:R-:W-:-:S02]  /*294a0*/  IMAD.U32 R10, RZ, RZ, UR8 ;  /* 0x00000008ff0a7e24 */ /* 0x000fc4000f8e00ff */
[----:B------:R-:W-:Y:S02]  /*294b0*/  IMAD.U32 R11, RZ, RZ, UR9 ;  /* 0x00000009ff0b7e24 */ /* 0x000fe4000f8e00ff */
[----:B------:R-:W-:Y:S02]  /*294c0*/  IMAD.MOV.U32 R12, RZ, RZ, 0x1 ;  /* 0x00000001ff0c7424 */ /* 0x000fe400078e00ff */
[----:B------:R-:W-:-:S07]  /*294d0*/  IMAD.MOV.U32 R13, RZ, RZ, RZ ;  /* 0x000000ffff0d7224 */ /* 0x000fce00078e00ff */
[----:B------:R-:W-:-:S07]  /*294e0*/  LEPC R20, `(.L_x_1919) ;  /* 0x000000001014794e */ /* 0x000fce0000000000 */
[----:B0-2---:R-:W-:Y:S05]  /*294f0*/  CALL.ABS.NOINC R2 ;  /* 0x0000000002007343 */ /* 0x005fea0003c00000 */
.L_x_1919:
[----:B------:R-:W-:Y:S05]  /*29500*/  BSYNC B6 ;  /* 0x0000000000067941 */ /* 0x000fea0003800000 */
.L_x_1918:
[----:B--2---:R-:W2:Y:S01]  /*29510*/  LDL.LU R0, [R1+0x54] ;  /* 0x0000540001007983 */ /* 0x004ea20000300800 */
[----:B------:R-:W-:Y:S01]  /*29520*/  ULDC.64 UR6, c[0x0][0xa00] ;  /* 0x0002800000067ab9 */ /* 0x000fe20000000a00 */
[----:B-1----:R-:W1:Y:S01]  /*29530*/  LDC R7, c[0x0][0x448] ;  /* 0x00011200ff077b82 */ /* 0x002e620000000800 */
[----:B------:R-:W-:Y:S01]  /*29540*/  ULDC.64 UR4, c[0x0][0x2d8] ;  /* 0x0000b60000047ab9 */ /* 0x000fe20000000a00 */
[----:B------:R-:W2:Y:S04]  /*29550*/  LDL.LU.64 R2, [R1+0x48] ;  /* 0x0000480001027983 */ /* 0x000ea80000300a00 */
[----:B------:R-:W3:Y:S04]  /*29560*/  LDL R5, [R1+0xc] ;  /* 0x00000c0001057983 */ /* 0x000ee80000100800 */
[----:B------:R-:W4:Y:S01]  /*29570*/  LDL R11, [R1+0x34] ;  /* 0x00003400010b7983 */ /* 0x000f220000100800 */
[----:B------:R-:W-:-:S04]  /*29580*/  ISETP.NE.U32.AND P0, PT, RZ, UR6, PT ;  /* 0x00000006ff007c0c */ /* 0x000fc8000bf05070 */
[----:B------:R-:W-:Y:S01]  /*29590*/  ISETP.NE.AND.EX P0, PT, RZ, UR7, PT, P0 ;  /* 0x00000007ff007c0c */ /* 0x000fe2000bf05300 */
[----:B------:R-:W5:Y:S02]  /*295a0*/  S2R R8, SR_TID.X ;  /* 0x0000000000087919 */ /* 0x000f640000002100 */
[----:B-----5:R-:W-:Y:S01]  /*295b0*/  IMAD.SHL.U32 R8, R8, 0x10, RZ ;  /* 0x0000001008087824 */ /* 0x020fe200078e00ff */
[----:B------:R-:W5:Y:S01]  /*295c0*/  S2R R9, SR_TID.X ;  /* 0x0000000000097919 */ /* 0x000f620000002100 */
[----:B------:R-:W0:Y:S01]  /*295d0*/  S2R R10, SR_TID.X ;  /* 0x00000000000a7919 */ /* 0x000e220000002100 */
[----:B-----5:R-:W-:-:S04]  /*295e0*/  SHF.L.U32 R9, R9, 0x3, RZ ;  /* 0x0000000309097819 */ /* 0x020fc800000006ff */
[----:B------:R-:W-:-:S04]  /*295f0*/  LOP3.LUT R9, R9, 0x38, RZ, 0xc0, !PT ;  /* 0x0000003809097812 */ /* 0x000fc800078ec0ff */
[C---:B------:R-:W-:Y:S02]  /*29600*/  LOP3.LUT R13, R9.reuse, 0x40, RZ, 0xfc, !PT ;  /* 0x00000040090d7812 */ /* 0x040fe400078efcff */
[C---:B------:R-:W-:Y:S02]  /*29610*/  LOP3.LUT R12, R9.reuse, 0x80, RZ, 0xfc, !PT ;  /* 0x00000080090c7812 */ /* 0x040fe400078efcff */
[----:B------:R-:W-:Y:S02]  /*29620*/  LOP3.LUT R9, R9, 0xc0, RZ, 0xfc, !PT ;  /* 0x000000c009097812 */ /* 0x000fe400078efcff */
[----:B0-----:R-:W-:-:S04]  /*29630*/  LOP3.LUT R10, R10, 0x7f, RZ, 0xc0, !PT ;  /* 0x0000007f0a0a7812 */ /* 0x001fc800078ec0ff */
[----:B------:R-:W-:Y:S01]  /*29640*/  SHF.R.U32.HI R10, RZ, 0x3, R10 ;  /* 0x00000003ff0a7819 */ /* 0x000fe2000001160a */
[----:B--2---:R-:W-:Y:S01]  /*29650*/  IMAD.MOV.U32 R3, RZ, RZ, R0 ;  /* 0x000000ffff037224 */ /* 0x004fe200078e0000 */
[----:B---3--:R-:W-:-:S04]  /*29660*/  SHF.R.S32.HI R0, RZ, 0x1f, R5 ;  /* 0x0000001fff007819 */ /* 0x008fc80000011405 */
[----:B------:R-:W-:Y:S02]  /*29670*/  SEL R4, R0, RZ, !P0 ;  /* 0x000000ff00047207 */ /* 0x000fe40004000000 */
[----:B------:R-:W-:Y:S02]  /*29680*/  SEL R0, R5, RZ, !P0 ;  /* 0x000000ff05007207 */ /* 0x000fe40004000000 */
[----:B------:R-:W0:Y:S01]  /*29690*/  S2R R5, SR_TID.X ;  /* 0x0000000000057919 */ /* 0x000e220000002100 */
[----:B-1----:R-:W-:Y:S01]  /*296a0*/  ISETP.NE.AND P0, PT, R7, 0x1, PT ;  /* 0x000000010700780c */ /* 0x002fe20003f05270 */
[----:B------:R-:W-:-:S04]  /*296b0*/  IMAD.WIDE.U32 R2, R16, UR4, R2 ;  /* 0x0000000410027c25 */ /* 0x000fc8000f8e0002 */
[----:B------:R-:W-:Y:S01]  /*296c0*/  IMAD R3, R16, UR5, R3 ;  /* 0x0000000510037c24 */ /* 0x000fe2000f8e0203 */
[----:B------:R-:W-:-:S07]  /*296d0*/  ULDC.64 UR4, c[0x0][0x2e0] ;  /* 0x0000b80000047ab9 */ /* 0x000fce0000000a00 */
[----:B------:R-:W1:Y:S01]  /*296e0*/  @P0 LDC R6, c[0x0][0x450] ;  /* 0x00011400ff060b82 */ /* 0x000e620000000800 */
[----:B0-----:R-:W-:-:S04]  /*296f0*/  LOP3.LUT R5, R5, 0x7f, RZ, 0xc0, !PT ;  /* 0x0000007f05057812 */ /* 0x001fc800078ec0ff */
[----:B------:R-:W-:-:S04]  /*29700*/  SHF.R.U32.HI R5, RZ, 0x3, R5 ;  /* 0x00000003ff057819 */ /* 0x000fc80000011605 */
[----:B------:R-:W-:Y:S02]  /*29710*/  LOP3.LUT R8, R5, 0x70, R8, 0xf8, !PT ;  /* 0x0000007005087812 */ /* 0x000fe400078ef808 */
[----:B------:R-:W0:Y:S01]  /*29720*/  @P0 LDC R5, c[0x0][0x44c] ;  /* 0x00011300ff050b82 */ /* 0x000e220000000800 */
[----:B------:R-:W-:Y:S02]  /*29730*/  IMAD R4, R4, UR4, RZ ;  /* 0x0000000404047c24 */ /* 0x000fe4000f8e02ff */
[----:B------:R-:W-:-:S04]  /*29740*/  IMAD.WIDE.U32 R2, R0, UR4, R2 ;  /* 0x0000000400027c25 */ /* 0x000fc8000f8e0002 */
[----:B------:R-:W-:Y:S01]  /*29750*/  IMAD R0, R0, UR5, R4 ;  /* 0x0000000500007c24 */ /* 0x000fe2000f8e0204 */
[----:B----4-:R-:W-:Y:S01]  /*29760*/  IADD3 R4, R8, R11, RZ ;  /* 0x0000000b08047210 */ /* 0x010fe20007ffe0ff */
[----:B------:R-:W-:Y:S02]  /*29770*/  ULDC.64 UR4, c[0x0][0x2d0] ;  /* 0x0000b40000047ab9 */ /* 0x000fe40000000a00 */
[----:B------:R-:W-:Y:S02]  /*29780*/  IMAD.IADD R3, R3, 0x1, R0 ;  /* 0x0000000103037824 */ /* 0x000fe400078e0200 */
[----:B------:R-:W-:Y:S01]  /*29790*/  IMAD.MOV.U32 R0, RZ, RZ, R4 ;  /* 0x000000ffff007224 */ /* 0x000fe200078e0004 */
[----:B------:R-:W2:Y:S01]  /*297a0*/  S2R R8, SR_TID.X ;  /* 0x0000000000087919 */ /* 0x000ea20000002100 */
[----:B0-----:R-:W-:-:S05]  /*297b0*/  @P0 IMAD.HI.U32 R5, R4, R5, RZ ;  /* 0x0000000504050227 */ /* 0x001fca00078e00ff */
[----:B-1----:R-:W-:-:S05]  /*297c0*/  @P0 SHF.R.U32.HI R0, RZ, R6, R5 ;  /* 0x00000006ff000219 */ /* 0x002fca0000011605 */
        /* <DEDUP_REMOVED lines=8> */
[----:B------:R-:W-:-:S05]  /*29850*/  SHF.R.S32.HI R0, RZ, 0x1f, R4 ;  /* 0x0000001fff007819 */ /* 0x000fca0000011404 */
[----:B------:R-:W-:Y:S02]  /*29860*/  IMAD R0, R0, UR4, RZ ;  /* 0x0000000400007c24 */ /* 0x000fe4000f8e02ff */
[----:B------:R-:W-:-:S04]  /*29870*/  IMAD.WIDE.U32 R2, R4, UR4, R2 ;  /* 0x0000000404027c25 */ /* 0x000fc8000f8e0002 */
[----:B------:R-:W-:Y:S01]  /*29880*/  IMAD R4, R4, UR5, R0 ;  /* 0x0000000504047c24 */ /* 0x000fe2000f8e0200 */
[----:B------:R-:W-:Y:S01]  /*29890*/  ULDC.64 UR4, c[0x0][0x280] ;  /* 0x0000a00000047ab9 */ /* 0x000fe20000000a00 */
[----:B--2---:R-:W-:Y:S02]  /*298a0*/  IMAD.SHL.U32 R8, R8, 0x8, RZ ;  /* 0x0000000808087824 */ /* 0x004fe400078e00ff */
[----:B------:R-:W-:Y:S01]  /*298b0*/  IMAD.IADD R3, R3, 0x1, R4 ;  /* 0x0000000103037824 */ /* 0x000fe200078e0204 */
[----:B------:R-:W-:Y:S01]  /*298c0*/  LEA R4, P0, R2, UR4, 0x1 ;  /* 0x0000000402047c11 */ /* 0x000fe2000f8008ff */
[----:B------:R-:W-:Y:S01]  /*298d0*/  ULDC UR4, c[0x0][0x2b8] ;  /* 0x0000ae0000047ab9 */ /* 0x000fe20000000800 */
[----:B------:R-:W-:Y:S02]  /*298e0*/  LOP3.LUT R8, R8, 0x38, RZ, 0xc0, !PT ;  /* 0x0000003808087812 */ /* 0x000fe400078ec0ff */
[----:B------:R-:W-:Y:S01]  /*298f0*/  LEA.HI.X R3, R2, UR5, R3, 0x1, P0 ;  /* 0x0000000502037c11 */ /* 0x000fe200080f0c03 */
[----:B------:R-:W-:Y:S01]  /*29900*/  UMOV UR5, 0xffffffff ;  /* 0xffffffff00057882 */ /* 0x000fe20000000000 */
[----:B------:R-:W-:-:S02]  /*29910*/  ISETP.GE.AND P4, PT, R8, UR4, PT ;  /* 0x0000000408007c0c */ /* 0x000fc4000bf86270 */
[----:B------:R-:W-:Y:S02]  /*29920*/  ISETP.GE.AND P3, PT, R13, UR4, PT ;  /* 0x000000040d007c0c */ /* 0x000fe4000bf66270 */
[----:B------:R-:W-:Y:S02]  /*29930*/  ISETP.GE.AND P0, PT, R12, UR4, PT ;  /* 0x000000040c007c0c */ /* 0x000fe4000bf06270 */
[----:B------:R-:W-:Y:S01]  /*29940*/  ISETP.GE.AND P1, PT, R9, UR4, PT ;  /* 0x0000000409007c0c */ /* 0x000fe2000bf26270 */
[----:B------:R-:W-:-:S12]  /*29950*/  BRA.DIV UR5, `(.L_x_1920) ;  /* 0x0000006a05007947 */ /* 0x000fd8000b800000 */
[----:B------:R-:W2:Y:S04]  /*29960*/  LDL.LU R6, [R1+0x3c] ;  /* 0x00003c0001067983 */ /* 0x000ea80000300800 */
[----:B------:R-:W3:Y:S04]  /*29970*/  LDL.LU R11, [R1+0x34] ;  /* 0x00003400010b7983 */ /* 0x000ee80000300800 */
[----:B------:R-:W4:Y:S01]  /*29980*/  LDL R9, [R1+0x28] ;  /* 0x0000280001097983 */ /* 0x000f220000100800 */
[----:B------:R-:W-:-:S03]  /*29990*/  ULDC.64 UR4, c[0x0][0x208] ;  /* 0x0000820000047ab9 */ /* 0x000fc60000000a00 */
[----:B------:R-:W-:Y:S01]  /*299a0*/  SHFL.IDX PT, R5, R4, 0x1, 0x181f ;  /* 0x00381f0004057f89 */ /* 0x000fe200000e0000 */
[----:B--2---:R-:W-:-:S03]  /*299b0*/  IMAD R2, R6, R7, RZ ;  /* 0x0000000706027224 */ /* 0x004fc600078e02ff */
        /* <DEDUP_REMOVED lines=8> */
[----:B------:R-:W-:-:S05]  /*29a40*/  @!P2 LOP3.LUT R7, R7, R6, RZ, 0x3c, !PT ;  /* 0x000000060707a212 */ /* 0x000fca00078e3cff */
[----:B----4-:R-:W-:Y:S04]  /*29a50*/  @!P2 LDGSTS.E.BYPASS.LTC128B.128 [R9+0x10400], desc[UR4][R6.64], !P4 ;  /* 0x104000000609afae */ /* 0x010fe8000e101d44 */
[----:B------:R-:W-:Y:S04]  /*29a60*/  @!P2 LDGSTS.E.BYPASS.LTC128B.128 [R9+0x14400], desc[UR4][R6.64+0x80], !P3 ;  /* 0x144000800609afae */ /* 0x000fe8000d901d44 */
[----:B------:R-:W-:Y:S04]  /*29a70*/  @!P2 LDGSTS.E.BYPASS.LTC128B.128 [R9+0x18400], desc[UR4][R6.64+0x100], !P0 ;  /* 0x184001000609afae */ /* 0x000fe8000c101d44 */
[----:B------:R0:W-:Y:S04]  /*29a80*/  @!P2 LDGSTS.E.BYPASS.LTC128B.128 [R9+0x1c400], desc[UR4][R6.64+0x180], !P1 ;  /* 0x1c4001800609afae */ /* 0x0001e8000c901d44 */
[----:B0-----:R-:W0:Y:S01]  /*29a90*/  SHFL.IDX PT, R7, R3, 0x1, 0x181f ;  /* 0x00381f0003077f89 */ /* 0x001e2200000e0000 */
[----:B------:R-:W-:-:S05]  /*29aa0*/  VIADD R6, R0, 0x10 ;  /* 0x0000001000067836 */ /* 0x000fca0000000000 */
        /* <DEDUP_REMOVED lines=14> */
[----:B-1----:R-:W-:-:S04]  /*29b90*/  @!P2 IMAD.X R6, RZ, RZ, R7, P5 ;  /* 0x000000ffff06a224 */ /* 0x002fc800028e0607 */
        /* <DEDUP_REMOVED lines=56> */
.L_x_2115:
[----:B------:R-:W-:Y:S01]  /*29f20*/  VIADD R0, R0, 0x70 ;  /* 0x0000007000007836 */ /* 0x000fe20000000000 */
[----:B------:R-:W-:Y:S04]  /*29f30*/  BSSY B0, `(.L_x_1921) ;  /* 0x000000e000007945 */ /* 0x000fe80003800000 */
        /* <DEDUP_REMOVED lines=13> */
.L_x_1922:
[----:B------:R-:W-:Y:S05]  /*2a010*/  BSYNC B0 ;  /* 0x0000000000007941 */ /* 0x000fea0003800000 */
.L_x_1921:
[----:B------:R-:W-:Y:S01]  /*2a020*/  NOP ;  /* 0x0000000000007918 */ /* 0x000fe20000000000 */
[----:B------:R-:W-:-:S13]  /*2a030*/  PLOP3.LUT P0, PT, PT, PT, PT, 0x80, 0x0 ;  /* 0x000000000000781c */ /* 0x000fda0003f0f070 */
.L_x_1923:
        /* <DEDUP_REMOVED lines=18> */
.L_x_2116:
[----:B------:R-:W-:Y:S05]  /*2a160*/  BSYNC B0 ;  /* 0x0000000000007941 */ /* 0x000fea0003800000 */
.L_x_1924:
[----:B------:R-:W3:Y:S04]  /*2a170*/  LDL R2, [R1+0x44] ;  /* 0x0000440001027983 */ /* 0x000ee80000100800 */
[----:B0-----:R-:W4:Y:S01]  /*2a180*/  LDL R4, [R1+0x30] ;  /* 0x0000300001047983 */ /* 0x001f220000100800 */
[----:B------:R-:W-:Y:S01]  /*2a190*/  BSSY B0, `(.L_x_1926) ;  /* 0x00002ad000007945 */ /* 0x000fe20003800000 */
[----:B---3--:R-:W-:-:S05]  /*2a1a0*/  VIADD R0, R2, 0xfffffffe ;  /* 0xfffffffe02007836 */ /* 0x008fca0000000000 */
[----:B----4-:R-:W-:-:S13]  /*2a1b0*/  ISETP.GE.AND P0, PT, R0, R4, PT ;  /* 0x000000040000720c */ /* 0x010fda0003f06270 */
[----:B------:R-:W-:Y:S05]  /*2a1c0*/  @!P0 BRA `(.L_x_1927) ;  /* 0x0000002800a48947 */ /* 0x000fea0003800000 */
[----:B--2---:R-:W2:Y:S04]  /*2a1d0*/  LDL.LU R3, [R1+0x50] ;  /* 0x0000500001037983 */ /* 0x004ea80000300800 */
[----:B------:R-:W3:Y:S04]  /*2a1e0*/  LDL.LU R7, [R1+0x40] ;  /* 0x0000400001077983 */ /* 0x000ee80000300800 */
[----:B------:R-:W4:Y:S04]  /*2a1f0*/  LDL.LU R2, [R1+0x60] ;  /* 0x0000600001027983 */ /* 0x000f280000300800 */
[----:B------:R-:W5:Y:S04]  /*2a200*/  LDL.LU R6, [R1+0x38] ;  /* 0x0000380001067983 */ /* 0x000f680000300800 */
[----:B-1----:R-:W5:Y:S01]  /*2a210*/  LDL.LU R5, [R1+0x5c] ;  /* 0x00005c0001057983 */ /* 0x002f620000300800 */
[----:B------:R-:W-:Y:S01]  /*2a220*/  LOP3.LUT R10, RZ, R4, RZ, 0x33, !PT ;  /* 0x00000004ff0a7212 */ /* 0x000fe200078e33ff */
[----:B------:R-:W-:Y:S01]  /*2a230*/  BSSY B2, `(.L_x_1928) ;  /* 0x00000ea000027945 */ /* 0x000fe20003800000 */
[----:B--2---:R-:W-:-:S04]  /*2a240*/  VIADD R3, R3, 0x1 ;  /* 0x0000000103037836 */ /* 0x004fc80000000000 */
[----:B---3--:R-:W-:Y:S01]  /*2a250*/  IMAD R3, R3, R7, RZ ;  /* 0x0000000703037224 */ /* 0x008fe200078e02ff */
[----:B----4-:R-:W-:-:S04]  /*2a260*/  LOP3.LUT R2, RZ, R2, RZ, 0x33, !PT ;  /* 0x00000002ff027212 */ /* 0x010fc800078e33ff */
        /* <DEDUP_REMOVED lines=12> */
[----:B------:R-:W-:Y:S01]  /*2a330*/  LOP3.LUT P1, RZ, R19, 0x4, RZ, 0xc0, !PT ;  /* 0x0000000413ff7812 */ /* 0x000fe2000782c0ff */
[----:B------:R-:W-:Y:S01]  /*2a340*/  BSSY B1, `(.L_x_1930) ;  /* 0x00000d4000017945 */ /* 0x000fe20003800000 */
[----:B--2---:R-:W-:-:S05]  /*2a350*/  VIADD R8, R5, 0x1 ;  /* 0x0000000105087836 */ /* 0x004fca0000000000 */
[----:B------:R-:W-:-:S04]  /*2a360*/  ISETP.NE.AND P0, PT, R8, 0x2, PT ;  /* 0x000000020800780c */ /* 0x000fc80003f05270 */
[----:B------:R-:W-:Y:S02]  /*2a370*/  SEL R9, RZ, 0x1, P0 ;  /* 0x00000001ff097807 */ /* 0x000fe40000000000 */
[----:B------:R-:W-:Y:S02]  /*2a380*/  SEL R8, R8, RZ, P0 ;  /* 0x000000ff08087207 */ /* 0x000fe40000000000 */
[----:B---3--:R-:W-:Y:S01]  /*2a390*/  LOP3.LUT R9, R4, R9, RZ, 0x3c, !PT ;  /* 0x0000000904097212 */ /* 0x008fe200078e3cff */
[----:B------:R-:W-:Y:S06]  /*2a3a0*/  @!P1 BRA `(.L_x_1931) ;  /* 0x0000000c00349947 */ /* 0x000fec0003800000 */
        /* <DEDUP_REMOVED lines=12> */
[----:B0-----:R-:W-:Y:S01]  /*2a470*/  @P0 IMAD.HI.U32 R4, R0, R2, RZ ;  /* 0x0000000200040227 */ /* 0x001fe200078e00ff */
[----:B------:R-:W-:-:S04]  /*2a480*/  MOV R2, R0 ;  /* 0x0000000000027202 */ /* 0x000fc80000000f00 */
        /* <DEDUP_REMOVED lines=9> */
[----:B------:R-:W-:-:S05]  /*2a520*/  LEA.HI.X R5, R2, UR5, R3, 0x2, P0 ;  /* 0x0000000502057c11 */ /* 0x000fca00080f1403 */
[----:B------:R0:W5:Y:S04]  /*2a530*/  LDG.E R4, desc[UR8][R4.64] ;  /* 0x0000000804047981 */ /* 0x000168000c1e1900 */
.L_x_1932:
[----:B------:R-:W-:Y:S01]  /*2a540*/  IMAD R3, R8, 0x8, R18 ;  /* 0x0000000808037824 */ /* 0x000fe200078e0212 */
[----:B------:R-:W-:Y:S01]  /*2a550*/  SHF.L.U32 R2, R9, 0x1f, RZ ;  /* 0x0000001f09027819 */ /* 0x000fe200000006ff */
[----:B------:R-:W-:Y:S03]  /*2a560*/  BSSY B3, `(.L_x_1933) ;  /* 0x0000003000037945 */ /* 0x000fe60003800000 */
[----:B------:R-:W1:Y:S02]  /*2a570*/  SYNCS.PHASECHK.TRANS64.TRYWAIT P0, [R3+URZ+0x30840], R2 ;  /* 0x03084002030075a7 */ /* 0x000e64000800017f */
[----:B-1----:R-:W-:Y:S05]  /*2a580*/  @!P0 BRA `(.L_x_1934) ;  /* 0x0000006800108947 */ /* 0x002fea0003800000 */
.L_x_2117:
[----:B------:R-:W-:Y:S05]  /*2a590*/  BSYNC B3 ;  /* 0x0000000000037941 */ /* 0x000fea0003800000 */
.L_x_1933:
[----:B0-----:R-:W0:Y:S01]  /*2a5a0*/  S2R R5, SR_TID.X ;  /* 0x0000000000057919 */ /* 0x001e220000002100 */
[----:B------:R-:W-:Y:S01]  /*2a5b0*/  BSSY B3, `(.L_x_1935) ;  /* 0x0000009000037945 */ /* 0x000fe20003800000 */
[----:B0-----:R-:W-:-:S04]  /*2a5c0*/  LOP3.LUT R5, R5, 0x7f, RZ, 0xc0, !PT ;  /* 0x0000007f05057812 */ /* 0x001fc800078ec0ff */
[----:B------:R-:W-:-:S13]  /*2a5d0*/  ISETP.NE.AND P0, PT, R5, RZ, PT ;  /* 0x000000ff0500720c */ /* 0x000fda0003f05270 */
[----:B------:R-:W-:Y:S05]  /*2a5e0*/  @P0 BRA `(.L_x_1936) ;  /* 0x0000000000140947 */ /* 0x000fea0003800000 */
[----:B------:R-:W-:Y:S01]  /*2a5f0*/  LOP3.LUT P1, RZ, R19, 0x1, RZ, 0xc0, !PT ;  /* 0x0000000113ff7812 */ /* 0x000fe2000782c0ff */
[----:B-1----:R-:W-:-:S04]  /*2a600*/  IMAD.MOV.U32 R2, RZ, RZ, 0x8000 ;  /* 0x00008000ff027424 */ /* 0x002fc800078e00ff */
[----:B------:R0:W-:Y:S08]  /*2a610*/  SYNCS.ARRIVE.TRANS64 RZ, [R3+URZ+0x30830], R2 ;  /* 0x0308300203ff79a7 */ /* 0x0001f0000800003f */
[----:B------:R-:W-:Y:S05]  /*2a620*/  @!P1 BRA `(.L_x_1936) ;  /* 0x0000000000049947 */ /* 0x000fea0003800000 */
[----:B------:R-:W-:Y:S01]  /*2a630*/  BPT.TRAP 0x1 ;  /* 0x000000040000795c */ /* 0x000fe20000300000 */
.L_x_1936:
[----:B------:R-:W-:Y:S05]  /*2a640*/  BSYNC B3 ;  /* 0x0000000000037941 */ /* 0x000fea0003800000 */
.L_x_1935:
[----:B01----:R-:W2:Y:S01]  /*2a650*/  LDL R2, [R1+0x18] ;  /* 0x0000180001027983 */ /* 0x003ea20000100800 */
[----:B------:R-:W-:Y:S01]  /*2a660*/  IMAD.MOV.U32 R11, RZ, RZ, RZ ;  /* 0x000000ffff0b7224 */ /* 0x000fe200078e00ff */
[----:B------:R-:W-:Y:S01]  /*2a670*/  LEA R6, R8, R18, 0xf ;  /* 0x0000001208067211 */ /* 0x000fe200078e78ff */
        /* <DEDUP_REMOVED lines=9> */
.L_x_1937:
        /* <DEDUP_REMOVED lines=16> */
.L_x_1938:
        /* <DEDUP_REMOVED lines=16> */
.L_x_1939:
        /* <DEDUP_REMOVED lines=16> */
.L_x_1940:
        /* <DEDUP_REMOVED lines=10> */
[----:B------:R-:W2:Y:S04]  /*2aab0*/  LDL.LU R15, [R1+0x14] ;  /* 0x00001400010f7983 */ /* 0x000ea80000300800 */
[----:B------:R-:W3:Y:S01]  /*2aac0*/  LDL R6, [R1+0x10] ;  /* 0x0000100001067983 */ /* 0x000ee20000100800 */
[----:B------:R-:W-:Y:S01]  /*2aad0*/  BSSY B3, `(.L_x_1941) ;  /* 0x0000005000037945 */ /* 0x000fe20003800000 */
[----:B--2---:R-:W-:Y:S01]  /*2aae0*/  SHF.L.U32 R3, R15, 0x1f, RZ ;  /* 0x0000001f0f037819 */ /* 0x004fe200000006ff */
[----:B---3--:R-:W-:-:S04]  /*2aaf0*/  IMAD R2, R6, 0x8, R18 ;  /* 0x0000000806027824 */ /* 0x008fc800078e0212 */
[----:B------:R-:W0:Y:S02]  /*2ab00*/  SYNCS.PHASECHK.TRANS64.TRYWAIT P0, [R2+URZ+0x30860], R3 ;  /* 0x03086003020075a7 */ /* 0x000e24000800017f */
[----:B0-----:R-:W-:Y:S05]  /*2ab10*/  @!P0 BRA `(.L_x_1942) ;  /* 0x0000006000c08947 */ /* 0x001fea0003800000 */
.L_x_2118:
[----:B------:R-:W-:Y:S05]  /*2ab20*/  BSYNC B3 ;  /* 0x0000000000037941 */ /* 0x000fea0003800000 */
.L_x_1941:
        /* <DEDUP_REMOVED lines=10> */
.L_x_1943:
[----:B------:R-:W-:Y:S01]  /*2abd0*/  LOP3.LUT P0, RZ, R19, 0x8, RZ, 0xc0, !PT ;  /* 0x0000000813ff7812 */ /* 0x000fe2000780c0ff */
[----:B------:R-:W-:-:S12]  /*2abe0*/  BSSY B3, `(.L_x_1944) ;  /* 0x0000003000037945 */ /* 0x000fd80003800000 */
[----:B------:R-:W-:Y:S05]  /*2abf0*/  @P0 BRA `(.L_x_1945) ;  /* 0x0000000000040947 */ /* 0x000fea0003800000 */
[----:B------:R-:W-:Y:S01]  /*2ac00*/  BPT.TRAP 0x1 ;  /* 0x000000040000795c */ /* 0x000fe20000300000 */
.L_x_1945:
[----:B------:R-:W-:Y:S05]  /*2ac10*/  BSYNC B3 ;  /* 0x0000000000037941 */ /* 0x000fea0003800000 */
.L_x_1944:
[----:B------:R-:W2:Y:S04]  /*2ac20*/  LDL.LU R3, [R1+0x10] ;  /* 0x0000100001037983 */ /* 0x000ea80000300800 */
[----:B------:R-:W3:Y:S04]  /*2ac30*/  LDL R6, [R1+0x18] ;  /* 0x0000180001067983 */ /* 0x000ee80000100800 */
[----:B------:R-:W3:Y:S01]  /*2ac40*/  LDL.LU R5, [R1+0x4] ;  /* 0x0000040001057983 */ /* 0x000ee20000300800 */
[----:B------:R-:W-:Y:S01]  /*2ac50*/  R2UR UR10, R11 ;  /* 0x000000000b0a72ca */ /* 0x000fe200000e0000 */
[----:B------:R-:W-:Y:S01]  /*2ac60*/  UIADD3 UR4, UP0, UR36, 0x470, URZ ;  /* 0x0000047024047890 */ /* 0x000fe2000ff1e03f */
[----:B------:R-:W-:Y:S01]  /*2ac70*/  PLOP3.LUT P0, PT, PT, PT, PT, 0x80, 0x0 ;  /* 0x000000000000781c */ /* 0x000fe20003f0f070 */
[----:B------:R-:W-:Y:S01]  /*2ac80*/  VIADD R2, R2, 0x30850 ;  /* 0x0003085002027836 */ /* 0x000fe20000000000 */
[----:B------:R-:W-:Y:S01]  /*2ac90*/  UMOV UR6, 0x0 ;  /* 0x0000000000067882 */ /* 0x000fe20000000000 */
[----:B------:R-:W-:Y:S01]  /*2aca0*/  UIADD3.X UR5, URZ, UR37, URZ, UP0, !UPT ;  /* 0x000000253f057290 */ /* 0x000fe200087fe43f */
[----:B------:R-:W-:Y:S01]  /*2acb0*/  UMOV UR7, 0x14f00000 ;  /* 0x14f0000000077882 */ /* 0x000fe20000000000 */
[----:B--2---:R-:W-:Y:S01]  /*2acc0*/  LEA R3, R3, R18, 0xf ;  /* 0x0000001203037211 */ /* 0x004fe200078e78ff */
[----:B---3--:R-:W-:-:S04]  /*2acd0*/  IMAD R5, R5, 0x40, R6 ;  /* 0x0000004005057824 */ /* 0x008fc800078e0206 */
[----:B------:R-:W-:-:S07]  /*2ace0*/  VIADD R6, R3, 0x400 ;  /* 0x0000040003067836 */ /* 0x000fce0000000000 */
.L_x_1946:
        /* <DEDUP_REMOVED lines=15> */
.L_x_1947:
        /* <DEDUP_REMOVED lines=15> */
.L_x_1948:
        /* <DEDUP_REMOVED lines=15> */
.L_x_1949:
        /* <DEDUP_REMOVED lines=12> */
.L_x_1931:
[----:B------:R-:W-:Y:S05]  /*2b080*/  BSYNC B1 ;  /* 0x0000000000017941 */ /* 0x000fea0003800000 */
.L_x_1930:
[----:B0-----:R-:W2:Y:S04]  /*2b090*/  LDL.LU R0, [R1+0x44] ;  /* 0x0000440001007983 */ /* 0x001ea80000300800 */
[----:B------:R0:W-:Y:S04]  /*2b0a0*/  STL [R1+0x10], R8 ;  /* 0x0000100801007387 */ /* 0x0001e80000100800 */
[----:B------:R0:W-:Y:S02]  /*2b0b0*/  STL [R1+0x14], R9 ;  /* 0x0000140901007387 */ /* 0x0001e40000100800 */
[----:B0-2---:R-:W-:-:S07]  /*2b0c0*/  VIADD R0, R0, 0xfffffffd ;  /* 0xfffffffd00007836 */ /* 0x005fce0000000000 */
.L_x_1929:
[----:B------:R-:W-:Y:S05]  /*2b0d0*/  BSYNC B2 ;  /* 0x0000000000027941 */ /* 0x000fea0003800000 */
.L_x_1928:
[----:B------:R-:W-:-:S05]  /*2b0e0*/  VIADD R10, R10, 0xfffffffe ;  /* 0xfffffffe0a0a7836 */ /* 0x000fca0000000000 */
[----:B------:R-:W-:-:S13]  /*2b0f0*/  ISETP.NE.AND P0, PT, R10, R7, PT ;  /* 0x000000070a00720c */ /* 0x000fda0003f05270 */
[----:B------:R-:W-:Y:S05]  /*2b100*/  @!P0 BRA `(.L_x_1927) ;  /* 0x0000001800d48947 */ /* 0x000fea0003800000 */
[----:B------:R-:W-:-:S07]  /*2b110*/  IMAD.MOV.U32 R9, RZ, RZ, R17 ;  /* 0x000000ffff097224 */ /* 0x000fce00078e0011 */
.L_x_1990:
[----:B------:R-:W2:Y:S04]  /*2b120*/  LDL R3, [R1+0x10] ;  /* 0x0000100001037983 */ /* 0x000ea80000100800 */
[----:B------:R-:W3:Y:S01]  /*2b130*/  LDL R2, [R1+0x14] ;  /* 0x0000140001027983 */ /* 0x000ee20000100800 */
[----:B------:R-:W-:Y:S01]  /*2b140*/  LOP3.LUT P1, RZ, R19, 0x4, RZ, 0xc0, !PT ;  /* 0x0000000413ff7812 */ /* 0x000fe2000782c0ff */
[----:B------:R-:W-:Y:S05]  /*2b150*/  YIELD ;  /* 0x0000000000007946 */ /* 0x000fea0003800000 */
[----:B------:R-:W-:Y:S01]  /*2b160*/  BSSY B1, `(.L_x_1950) ;  /* 0x00000d4000017945 */ /* 0x000fe20003800000 */
[----:B--2---:R-:W-:-:S05]  /*2b170*/  VIADD R4, R3, 0x1 ;  /* 0x0000000103047836 */ /* 0x004fca0000000000 */
[----:B------:R-:W-:-:S04]  /*2b180*/  ISETP.NE.AND P0, PT, R4, 0x2, PT ;  /* 0x000000020400780c */ /* 0x000fc80003f05270 */
[----:B------:R-:W-:Y:S02]  /*2b190*/  SEL R5, RZ, 0x1, P0 ;  /* 0x00000001ff057807 */ /* 0x000fe40000000000 */
[----:B------:R-:W-:Y:S02]  /*2b1a0*/  SEL R4, R4, RZ, P0 ;  /* 0x000000ff04047207 */ /* 0x000fe40000000000 */
[----:B---3--:R-:W-:Y:S01]  /*2b1b0*/  LOP3.LUT R5, R2, R5, RZ, 0x3c, !PT ;  /* 0x0000000502057212 */ /* 0x008fe200078e3cff */
[----:B01----:R-:W-:Y:S06]  /*2b1c0*/  @!P1 BRA `(.L_x_1951) ;  /* 0x0000000c00349947 */ /* 0x003fec0003800000 */
        /* <DEDUP_REMOVED lines=25> */
.L_x_1952:
[----:B------:R-:W-:Y:S01]  /*2b360*/  IMAD R3, R4, 0x8, R18 ;  /* 0x0000000804037824 */ /* 0x000fe200078e0212 */
[----:B------:R-:W-:Y:S01]  /*2b370*/  SHF.L.U32 R2, R5, 0x1f, RZ ;  /* 0x0000001f05027819 */ /* 0x000fe200000006ff */
[----:B------:R-:W-:Y:S03]  /*2b380*/  BSSY B2, `(.L_x_1953) ;  /* 0x0000003000027945 */ /* 0x000fe60003800000 */
[----:B------:R-:W1:Y:S02]  /*2b390*/  SYNCS.PHASECHK.TRANS64.TRYWAIT P0, [R3+URZ+0x30840], R2 ;  /* 0x03084002030075a7 */ /* 0x000e64000800017f */
[----:B-1----:R-:W-:Y:S05]  /*2b3a0*/  @!P0 BRA `(.L_x_1954) ;  /* 0x0000005800b08947 */ /* 0x002fea0003800000 */
.L_x_2119:
[----:B------:R-:W-:Y:S05]  /*2b3b0*/  BSYNC B2 ;  /* 0x0000000000027941 */ /* 0x000fea0003800000 */
.L_x_1953:
[----:B------:R-:W2:Y:S01]  /*2b3c0*/  S2R R7, SR_TID.X ;  /* 0x0000000000077919 */ /* 0x000ea20000002100 */
[----:B------:R-:W-:Y:S01]  /*2b3d0*/  BSSY B2, `(.L_x_1955) ;  /* 0x0000009000027945 */ /* 0x000fe20003800000 */
[----:B--2---:R-:W-:-:S04]  /*2b3e0*/  LOP3.LUT R7, R7, 0x7f, RZ, 0xc0, !PT ;  /* 0x0000007f07077812 */ /* 0x004fc800078ec0ff */
[----:B------:R-:W-:-:S13]  /*2b3f0*/  ISETP.NE.AND P0, PT, R7, RZ, PT ;  /* 0x000000ff0700720c */ /* 0x000fda0003f05270 */
[----:B------:R-:W-:Y:S05]  /*2b400*/  @P0 BRA `(.L_x_1956) ;  /* 0x0000000000140947 */ /* 0x000fea0003800000 */
[----:B------:R-:W-:Y:S01]  /*2b410*/  LOP3.LUT P1, RZ, R19, 0x1, RZ, 0xc0, !PT ;  /* 0x0000000113ff7812 */ /* 0x000fe2000782c0ff */
[----:B-1----:R-:W-:-:S04]  /*2b420*/  IMAD.MOV.U32 R2, RZ, RZ, 0x8000 ;  /* 0x00008000ff027424 */ /* 0x002fc800078e00ff */
[----:B------:R2:W-:Y:S08]  /*2b430*/  SYNCS.ARRIVE.TRANS64 RZ, [R3+URZ+0x30830], R2 ;  /* 0x0308300203ff79a7 */ /* 0x0005f0000800003f */
[----:B------:R-:W-:Y:S05]  /*2b440*/  @!P1 BRA `(.L_x_1956) ;  /* 0x0000000000049947 */ /* 0x000fea0003800000 */
[----:B------:R-:W-:Y:S01]  /*2b450*/  BPT.TRAP 0x1 ;  /* 0x000000040000795c */ /* 0x000fe20000300000 */
.L_x_1956:
[----:B------:R-:W-:Y:S05]  /*2b460*/  BSYNC B2 ;  /* 0x0000000000027941 */ /* 0x000fea0003800000 */
.L_x_1955:
[----:B-12---:R-:W2:Y:S01]  /*2b470*/  LDL R2, [R1+0x18] ;  /* 0x0000180001027983 */ /* 0x006ea20000100800 */
[----:B------:R-:W-:Y:S01]  /*2b480*/  MOV R10, RZ ;  /* 0x000000ff000a7202 */ /* 0x000fe20000000f00 */
[----:B------:R-:W-:Y:S01]  /*2b490*/  IMAD R7, R4, 0x8000, R18 ;  /* 0x0000800004077824 */ /* 0x000fe200078e0212 */
[----:B------:R-:W-:Y:S01]  /*2b4a0*/  UIADD3 UR4, UP0, UR36, 0x370, URZ ;  /* 0x0000037024047890 */ /* 0x000fe2000ff1e03f */
[----:B------:R-:W-:Y:S01]  /*2b4b0*/  PLOP3.LUT P0, PT, PT, PT, PT, 0x80, 0x0 ;  /* 0x000000000000781c */ /* 0x000fe20003f0f070 */
[----:B------:R-:W-:Y:S01]  /*2b4c0*/  VIADD R3, R3, 0x30830 ;  /* 0x0003083003037836 */ /* 0x000fe20000000000 */
[----:B------:R-:W-:Y:S01]  /*2b4d0*/  R2UR UR10, R10 ;  /* 0x000000000a0a72ca */ /* 0x000fe200000e0000 */
[----:B0-----:R-:W-:Y:S01]  /*2b4e0*/  VIADD R8, R7, 0x20400 ;  /* 0x0002040007087836 */ /* 0x001fe20000000000 */
[----:B------:R-:W-:Y:S01]  /*2b4f0*/  UIADD3.X UR5, URZ, UR37, URZ, UP0, !UPT ;  /* 0x000000253f057290 */ /* 0x000fe200087fe43f */
[----:B------:R-:W-:Y:S01]  /*2b500*/  UMOV UR6, 0x0 ;  /* 0x0000000000067882 */ /* 0x000fe20000000000 */
[----:B------:R-:W-:Y:S01]  /*2b510*/  UMOV UR7, 0x14f00000 ;  /* 0x14f0000000077882 */ /* 0x000fe20000000000 */
[----:B--2---:R-:W-:-:S10]  /*2b520*/  IMAD R2, R6, 0x40, R2 ;  /* 0x0000004006027824 */ /* 0x004fd400078e0202 */
.L_x_1957:
        /* <DEDUP_REMOVED lines=16> */
.L_x_1958:
        /* <DEDUP_REMOVED lines=16> */
.L_x_1959:
        /* <DEDUP_REMOVED lines=16> */
.L_x_1960:
        /* <DEDUP_REMOVED lines=17> */
.L_x_2120:
[----:B------:R-:W-:Y:S05]  /*2b940*/  BSYNC B2 ;  /* 0x0000000000027941 */ /* 0x000fea0003800000 */
.L_x_1961:
[----:B------:R-:W1:Y:S01]  /*2b950*/  S2R R7, SR_TID.X ;  /* 0x0000000000077919 */ /* 0x000e620000002100 */
[----:B------:R-:W-:-:S04]  /*2b960*/  UPRMT UR4, UR38, 0x9910, URZ ;  /* 0x0000991026047896 */ /* 0x000fc8000800003f */
[----:B------:R-:W-:Y:S01]  /*2b970*/  UISETP.NE.AND UP0, UPT, UR4, 0x2, UPT ;  /* 0x000000020400788c */ /* 0x000fe2000bf05270 */
[----:B-1----:R-:W-:-:S04]  /*2b980*/  LOP3.LUT R7, R7, 0x7f, RZ, 0xc0, !PT ;  /* 0x0000007f07077812 */ /* 0x002fc800078ec0ff */
[----:B------:R-:W-:-:S13]  /*2b990*/  ISETP.NE.AND P0, PT, R7, RZ, PT ;  /* 0x000000ff0700720c */ /* 0x000fda0003f05270 */
[----:B0-----:R-:W-:-:S04]  /*2b9a0*/  @!P0 MOV R3, 0x8000 ;  /* 0x0000800000038802 */ /* 0x001fc80000000f00 */
[----:B------:R0:W-:Y:S01]  /*2b9b0*/  @!P0 SYNCS.ARRIVE.TRANS64 RZ, [R2+URZ+0x30850], R3 ;  /* 0x0308500302ff89a7 */ /* 0x0001e2000800003f */
[----:B------:R-:W-:-:S13]  /*2b9c0*/  PLOP3.LUT P0, PT, PT, PT, UP0, 0x80, 0x0 ;  /* 0x000000000000781c */ /* 0x000fda0003f0f008 */
[----:B0-----:R-:W-:Y:S05]  /*2b9d0*/  @P0 BRA `(.L_x_1963) ;  /* 0x0000000000040947 */ /* 0x001fea0003800000 */
[----:B------:R-:W-:Y:S01]  /*2b9e0*/  BPT.TRAP 0x1 ;  /* 0x000000040000795c */ /* 0x000fe20000300000 */
.L_x_1963:
[----:B------:R-:W-:Y:S01]  /*2b9f0*/  LOP3.LUT P0, RZ, R19, 0x8, RZ, 0xc0, !PT ;  /* 0x0000000813ff7812 */ /* 0x000fe2000780c0ff */
[----:B------:R-:W-:-:S12]  /*2ba00*/  BSSY B2, `(.L_x_1964) ;  /* 0x0000003000027945 */ /* 0x000fd80003800000 */
[----:B------:R-:W-:Y:S05]  /*2ba10*/  @P0 BRA `(.L_x_1965) ;  /* 0x0000000000040947 */ /* 0x000fea0003800000 */
[----:B------:R-:W-:Y:S01]  /*2ba20*/  BPT.TRAP 0x1 ;  /* 0x000000040000795c */ /* 0x000fe20000300000 */
.L_x_1965:
[----:B------:R-:W-:Y:S05]  /*2ba30*/  BSYNC B2 ;  /* 0x0000000000027941 */ /* 0x000fea0003800000 */
.L_x_1964:
        /* <DEDUP_REMOVED lines=10> */
[----:B--2---:R-:W-:-:S02]  /*2bae0*/  IMAD R3, R3, 0x8000, R18 ;  /* 0x0000800003037824 */ /* 0x004fc400078e0212 */
[----:B---3--:R-:W-:Y:S02]  /*2baf0*/  IMAD R7, R7, 0x40, R8 ;  /* 0x0000004007077824 */ /* 0x008fe400078e0208 */
[----:B------:R-:W-:-:S07]  /*2bb00*/  VIADD R8, R3, 0x400 ;  /* 0x0000040003087836 */ /* 0x000fce0000000000 */
.L_x_1966:
        /* <DEDUP_REMOVED lines=15> */
.L_x_1967:
        /* <DEDUP_REMOVED lines=15> */
.L_x_1968:
        /* <DEDUP_REMOVED lines=15> */
.L_x_1969:
        /* <DEDUP_REMOVED lines=12> */
.L_x_1951:
[----:B------:R-:W-:Y:S05]  /*2bea0*/  BSYNC B1 ;  /* 0x0000000000017941 */ /* 0x000fea0003800000 */
.L_x_1950:
[----:B------:R-:W-:Y:S01]  /*2beb0*/  VIADD R3, R4, 0x1 ;  /* 0x0000000104037836 */ /* 0x000fe20000000000 */
[----:B------:R-:W-:Y:S01]  /*2bec0*/  LOP3.LUT P1, RZ, R19, 0x4, RZ, 0xc0, !PT ;  /* 0x0000000413ff7812 */ /* 0x000fe2000782c0ff */
[----:B------:R-:W-:Y:S01]  /*2bed0*/  BSSY B1, `(.L_x_1970) ;  /* 0x00000d4000017945 */ /* 0x000fe20003800000 */
[----:B0-----:R-:W-:Y:S02]  /*2bee0*/  VIADD R6, R0, 0xffffffff ;  /* 0xffffffff00067836 */ /* 0x001fe40000000000 */
[----:B------:R-:W-:-:S04]  /*2bef0*/  ISETP.NE.AND P0, PT, R3, 0x2, PT ;  /* 0x000000020300780c */ /* 0x000fc80003f05270 */
[----:B------:R-:W-:Y:S02]  /*2bf00*/  SEL R2, RZ, 0x1, P0 ;  /* 0x00000001ff027807 */ /* 0x000fe40000000000 */
[----:B------:R-:W-:Y:S02]  /*2bf10*/  SEL R11, R3, RZ, P0 ;  /* 0x000000ff030b7207 */ /* 0x000fe40000000000 */
[----:B------:R-:W-:-:S05]  /*2bf20*/  LOP3.LUT R10, R5, R2, RZ, 0x3c, !PT ;  /* 0x00000002050a7212 */ /* 0x000fca00078e3cff */
[----:B------:R0:W-:Y:S04]  /*2bf30*/  STL [R1+0x14], R10 ;  /* 0x0000140a01007387 */ /* 0x0001e80000100800 */
[----:B------:R0:W-:Y:S01]  /*2bf40*/  STL [R1+0x10], R11 ;  /* 0x0000100b01007387 */ /* 0x0001e20000100800 */
        /* <DEDUP_REMOVED lines=26> */
.L_x_1972:
[----:B------:R-:W-:Y:S01]  /*2c0f0*/  IMAD R3, R11, 0x8, R18 ;  /* 0x000000080b037824 */ /* 0x000fe200078e0212 */
[----:B------:R-:W-:Y:S01]  /*2c100*/  SHF.L.U32 R2, R10, 0x1f, RZ ;  /* 0x0000001f0a027819 */ /* 0x000fe200000006ff */
[----:B------:R-:W-:Y:S03]  /*2c110*/  BSSY B2, `(.L_x_1973) ;  /* 0x0000003000027945 */ /* 0x000fe60003800000 */
[----:B------:R-:W2:Y:S02]  /*2c120*/  SYNCS.PHASECHK.TRANS64.TRYWAIT P0, [R3+URZ+0x30840], R2 ;  /* 0x03084002030075a7 */ /* 0x000ea4000800017f */
[----:B--2---:R-:W-:Y:S05]  /*2c130*/  @!P0 BRA `(.L_x_1974) ;  /* 0x0000004c00748947 */ /* 0x004fea0003800000 */
.L_x_2121:
[----:B------:R-:W-:Y:S05]  /*2c140*/  BSYNC B2 ;  /* 0x0000000000027941 */ /* 0x000fea0003800000 */
.L_x_1973:
[----:B-1----:R-:W1:Y:S01]  /*2c150*/  S2R R8, SR_TID.X ;  /* 0x0000000000087919 */ /* 0x002e620000002100 */
[----:B------:R-:W-:Y:S01]  /*2c160*/  BSSY B2, `(.L_x_1975) ;  /* 0x0000009000027945 */ /* 0x000fe20003800000 */
[----:B-1----:R-:W-:-:S04]  /*2c170*/  LOP3.LUT R8, R8, 0x7f, RZ, 0xc0, !PT ;  /* 0x0000007f08087812 */ /* 0x002fc800078ec0ff */
[----:B------:R-:W-:-:S13]  /*2c180*/  ISETP.NE.AND P0, PT, R8, RZ, PT ;  /* 0x000000ff0800720c */ /* 0x000fda0003f05270 */
[----:B------:R-:W-:Y:S05]  /*2c190*/  @P0 BRA `(.L_x_1976) ;  /* 0x0000000000140947 */ /* 0x000fea0003800000 */
[----:B------:R-:W-:Y:S01]  /*2c1a0*/  LOP3.LUT P1, RZ, R19, 0x1, RZ, 0xc0, !PT ;  /* 0x0000000113ff7812 */ /* 0x000fe2000782c0ff */
[----:B--2---:R-:W-:-:S04]  /*2c1b0*/  IMAD.MOV.U32 R2, RZ, RZ, 0x8000 ;  /* 0x00008000ff027424 */ /* 0x004fc800078e00ff */
[----:B------:R1:W-:Y:S08]  /*2c1c0*/  SYNCS.ARRIVE.TRANS64 RZ, [R3+URZ+0x30830], R2 ;  /* 0x0308300203ff79a7 */ /* 0x0003f0000800003f */
[----:B------:R-:W-:Y:S05]  /*2c1d0*/  @!P1 BRA `(.L_x_1976) ;  /* 0x0000000000049947 */ /* 0x000fea0003800000 */
[----:B------:R-:W-:Y:S01]  /*2c1e0*/  BPT.TRAP 0x1 ;  /* 0x000000040000795c */ /* 0x000fe20000300000 */
.L_x_1976:
[----:B------:R-:W-:Y:S05]  /*2c1f0*/  BSYNC B2 ;  /* 0x0000000000027941 */ /* 0x000fea0003800000 */
.L_x_1975:
[----:B------:R-:W3:Y:S04]  /*2c200*/  LDL R8, [R1+0x10] ;  /* 0x0000100001087983 */ /* 0x000ee80000100800 */
[----:B-12---:R-:W2:Y:S01]  /*2c210*/  LDL R2, [R1+0x18] ;  /* 0x0000180001027983 */ /* 0x006ea20000100800 */
[----:B0-----:R-:W-:Y:S01]  /*2c220*/  IMAD.MOV.U32 R11, RZ, RZ, RZ ;  /* 0x000000ffff0b7224 */ /* 0x001fe200078e00ff */
[----:B------:R-:W-:Y:S01]  /*2c230*/  UIADD3 UR4, UP0, UR36, 0x370, URZ ;  /* 0x0000037024047890 */ /* 0x000fe2000ff1e03f */
[----:B------:R-:W-:Y:S01]  /*2c240*/  PLOP3.LUT P0, PT, PT, PT, PT, 0x80, 0x0 ;  /* 0x000000000000781c */ /* 0x000fe20003f0f070 */
[----:B------:R-:W-:Y:S01]  /*2c250*/  VIADD R3, R3, 0x30830 ;  /* 0x0003083003037836 */ /* 0x000fe20000000000 */
[----:B------:R-:W-:Y:S01]  /*2c260*/  UMOV UR6, 0x0 ;  /* 0x0000000000067882 */ /* 0x000fe20000000000 */
[----:B------:R-:W-:Y:S01]  /*2c270*/  R2UR UR10, R11 ;  /* 0x000000000b0a72ca */ /* 0x000fe200000e0000 */
[----:B------:R-:W-:Y:S01]  /*2c280*/  UIADD3.X UR5, URZ, UR37, URZ, UP0, !UPT ;  /* 0x000000253f057290 */ /* 0x000fe200087fe43f */
[----:B------:R-:W-:Y:S01]  /*2c290*/  UMOV UR7, 0x14f00000 ;  /* 0x14f0000000077882 */ /* 0x000fe20000000000 */
[----:B---3--:R-:W-:Y:S01]  /*2c2a0*/  LEA R8, R8, R18, 0xf ;  /* 0x0000001208087211 */ /* 0x008fe200078e78ff */
[----:B--2---:R-:W-:-:S04]  /*2c2b0*/  IMAD R2, R7, 0x40, R2 ;  /* 0x0000004007027824 */ /* 0x004fc800078e0202 */
[----:B------:R-:W-:-:S07]  /*2c2c0*/  VIADD R10, R8, 0x20400 ;  /* 0x00020400080a7836 */ /* 0x000fce0000000000 */
.L_x_1977:
        /* <DEDUP_REMOVED lines=16> */
.L_x_1978:
        /* <DEDUP_REMOVED lines=16> */
.L_x_1979:
        /* <DEDUP_REMOVED lines=16> */
.L_x_1980:
        /* <DEDUP_REMOVED lines=15> */
.L_x_2122:
[----:B------:R-:W-:Y:S05]  /*2c6c0*/  BSYNC B2 ;  /* 0x0000000000027941 */ /* 0x000fea0003800000 */
.L_x_1981:
[----:B------:R-:W1:Y:S01]  /*2c6d0*/  S2R R3, SR_TID.X ;  /* 0x0000000000037919 */ /* 0x000e620000002100 */
[----:B------:R-:W-:-:S04]  /*2c6e0*/  UPRMT UR4, UR38, 0x9910, URZ ;  /* 0x0000991026047896 */ /* 0x000fc8000800003f */
[----:B------:R-:W-:Y:S01]  /*2c6f0*/  UISETP.NE.AND UP0, UPT, UR4, 0x2, UPT ;  /* 0x000000020400788c */ /* 0x000fe2000bf05270 */
[----:B-1----:R-:W-:-:S04]  /*2c700*/  LOP3.LUT R3, R3, 0x7f, RZ, 0xc0, !PT ;  /* 0x0000007f03037812 */ /* 0x002fc800078ec0ff */
[----:B------:R-:W-:-:S13]  /*2c710*/  ISETP.NE.AND P0, PT, R3, RZ, PT ;  /* 0x000000ff0300720c */ /* 0x000fda0003f05270 */
[----:B------:R-:W-:-:S04]  /*2c720*/  @!P0 IMAD.MOV.U32 R3, RZ, RZ, 0x8000 ;  /* 0x00008000ff038424 */ /* 0x000fc800078e00ff */
[----:B------:R1:W-:Y:S01]  /*2c730*/  @!P0 SYNCS.ARRIVE.TRANS64 RZ, [R2+URZ+0x30850], R3 ;  /* 0x0308500302ff89a7 */ /* 0x0003e2000800003f */
[----:B------:R-:W-:-:S13]  /*2c740*/  PLOP3.LUT P0, PT, PT, PT, UP0, 0x80, 0x0 ;  /* 0x000000000000781c */ /* 0x000fda0003f0f008 */
[----:B-1----:R-:W-:Y:S05]  /*2c750*/  @P0 BRA `(.L_x_1983) ;  /* 0x0000000000040947 */ /* 0x002fea0003800000 */
[----:B------:R-:W-:Y:S01]  /*2c760*/  BPT.TRAP 0x1 ;  /* 0x000000040000795c */ /* 0x000fe20000300000 */
.L_x_1983:
[----:B------:R-:W-:Y:S01]  /*2c770*/  LOP3.LUT P0, RZ, R19, 0x8, RZ, 0xc0, !PT ;  /* 0x0000000813ff7812 */ /* 0x000fe2000780c0ff */
[----:B------:R-:W-:-:S12]  /*2c780*/  BSSY B2, `(.L_x_1984) ;  /* 0x0000003000027945 */ /* 0x000fd80003800000 */
[----:B------:R-:W-:Y:S05]  /*2c790*/  @P0 BRA `(.L_x_1985) ;  /* 0x0000000000040947 */ /* 0x000fea0003800000 */
[----:B------:R-:W-:Y:S01]  /*2c7a0*/  BPT.TRAP 0x1 ;  /* 0x000000040000795c */ /* 0x000fe20000300000 */
.L_x_1985:
[----:B------:R-:W-:Y:S05]  /*2c7b0*/  BSYNC B2 ;  /* 0x0000000000027941 */ /* 0x000fea0003800000 */
.L_x_1984:
[----:B0-----:R-:W2:Y:S04]  /*2c7c0*/  LDL R5, [R1+0x18] ;  /* 0x0000180001057983 */ /* 0x001ea80000100800 */
[----:B------:R-:W2:Y:S01]  /*2c7d0*/  LDL.LU R3, [R1+0x4] ;  /* 0x0000040001037983 */ /* 0x000ea20000300800 */
[----:B------:R-:W-:Y:S01]  /*2c7e0*/  R2UR UR10, R11 ;  /* 0x000000000b0a72ca */ /* 0x000fe200000e0000 */
[----:B------:R-:W-:Y:S01]  /*2c7f0*/  UIADD3 UR4, UP0, UR36, 0x470, URZ ;  /* 0x0000047024047890 */ /* 0x000fe2000ff1e03f */
[----:B------:R-:W-:Y:S01]  /*2c800*/  LEA R4, R4, R18, 0xf ;  /* 0x0000001204047211 */ /* 0x000fe200078e78ff */
[----:B------:R-:W-:Y:S01]  /*2c810*/  VIADD R2, R2, 0x30850 ;  /* 0x0003085002027836 */ /* 0x000fe20000000000 */
[----:B------:R-:W-:Y:S01]  /*2c820*/  PLOP3.LUT P0, PT, PT, PT, PT, 0x80, 0x0 ;  /* 0x000000000000781c */ /* 0x000fe20003f0f070 */
[----:B------:R-:W-:Y:S01]  /*2c830*/  UIADD3.X UR5, URZ, UR37, URZ, UP0, !UPT ;  /* 0x000000253f057290 */ /* 0x000fe200087fe43f */
[----:B------:R-:W-:Y:S01]  /*2c840*/  UMOV UR6, 0x0 ;  /* 0x0000000000067882 */ /* 0x000fe20000000000 */
[----:B------:R-:W-:Y:S01]  /*2c850*/  UMOV UR7, 0x14f00000 ;  /* 0x14f0000000077882 */ /* 0x000fe20000000000 */
[----:B--2---:R-:W-:-:S02]  /*2c860*/  IMAD R3, R3, 0x40, R5 ;  /* 0x0000004003037824 */ /* 0x004fc400078e0205 */
[----:B------:R-:W-:-:S07]  /*2c870*/  VIADD R5, R4, 0x400 ;  /* 0x0000040004057836 */ /* 0x000fce0000000000 */
.L_x_1986:
        /* <DEDUP_REMOVED lines=15> */
.L_x_1987:
        /* <DEDUP_REMOVED lines=15> */
.L_x_1988:
        /* <DEDUP_REMOVED lines=15> */
.L_x_1989:
        /* <DEDUP_REMOVED lines=12> */
.L_x_1971:
[----:B------:R-:W-:Y:S05]  /*2cc10*/  BSYNC B1 ;  /* 0x0000000000017941 */ /* 0x000fea0003800000 */
.L_x_1970:
[----:B------:R-:W2:Y:S01]  /*2cc20*/  LDL R2, [R1+0x30] ;  /* 0x0000300001027983 */ /* 0x000ea20000100800 */
[----:B------:R-:W-:Y:S01]  /*2cc30*/  VIADD R0, R0, 0xfffffffe ;  /* 0xfffffffe00007836 */ /* 0x000fe20000000000 */
[----:B--2---:R-:W-:-:S13]  /*2cc40*/  ISETP.GT.AND P0, PT, R6, R2, PT ;  /* 0x000000020600720c */ /* 0x004fda0003f04270 */
[----:B------:R-:W-:Y:S05]  /*2cc50*/  @P0 BRA `(.L_x_1990) ;  /* 0xffffffe400300947 */ /* 0x000fea000383ffff */
.L_x_1927:
[----:B------:R-:W-:Y:S05]  /*2cc60*/  BSYNC B0 ;  /* 0x0000000000007941 */ /* 0x000fea0003800000 */
.L_x_1926:
[----:B------:R-:W3:Y:S01]  /*2cc70*/  S2R R2, SR_TID.X ;  /* 0x0000000000027919 */ /* 0x000ee20000002100 */
[----:B------:R-:W-:Y:S01]  /*2cc80*/  BSSY B0, `(.L_x_1991) ;  /* 0x0000012000007945 */ /* 0x000fe20003800000 */
[----:B---3--:R-:W-:-:S04]  /*2cc90*/  LOP3.LUT R2, R2, 0x7f, RZ, 0xc0, !PT ;  /* 0x0000007f02027812 */ /* 0x008fc800078ec0ff */
[----:B------:R-:W-:-:S13]  /*2cca0*/  ISETP.NE.AND P0, PT, R2, RZ, PT ;  /* 0x000000ff0200720c */ /* 0x000fda0003f05270 */
[----:B------:R-:W-:Y:S05]  /*2ccb0*/  @P0 BRA `(.L_x_1992) ;  /* 0x0000000000380947 */ /* 0x000fea0003800000 */
[----:B------:R-:W3:Y:S01]  /*2ccc0*/  S2R R2, SR_LANEID ;  /* 0x0000000000027919 */ /* 0x000ee20000000000 */
[----:B------:R-:W-:Y:S01]  /*2ccd0*/  VOTEU.ANY UR4, UPT, PT ;  /* 0x0000000000047886 */ /* 0x000fe200038e0100 */
[----:B-1----:R-:W1:Y:S01]  /*2cce0*/  LDC.64 R4, c[0x0][0xc60] ;  /* 0x00031800ff047b82 */ /* 0x002e620000000a00 */
[----:B------:R-:W3:Y:S01]  /*2ccf0*/  FLO.U32 R0, UR4 ;  /* 0x0000000400007d00 */ /* 0x000ee200080e0000 */
[----:B------:R-:W-:Y:S01]  /*2cd00*/  ULDC.64 UR6, c[0x0][0x208] ;  /* 0x0000820000067ab9 */ /* 0x000fe20000000a00 */
[----:B---3--:R-:W-:-:S06]  /*2cd10*/  ISETP.EQ.U32.AND P0, PT, R0, R2, PT ;  /* 0x000000020000720c */ /* 0x008fcc0003f02070 */
[----:B------:R-:W1:Y:S07]  /*2cd20*/  POPC R2, UR4 ;  /* 0x0000000400027d09 */ /* 0x000e6e0008000000 */
[----:B-1----:R-:W3:Y:S04]  /*2cd30*/  @P0 ATOMG.E.ADD.STRONG.GPU PT, R2, desc[UR6][R4.64], R2 ;  /* 0x00000002040209a8 */ /* 0x002ee800081ee1c6 */
[----:B---3--:R1:W3:Y:S02]  /*2cd40*/  SHFL.IDX PT, R2, R2, R0, 0x1f ;  /* 0x00001f0002027589 */ /* 0x0082e400000e0000 */
[----:B-1----:R-:W1:Y:S02]  /*2cd50*/  S2R R0, SR_LTMASK ;  /* 0x0000000000007919 */ /* 0x002e640000003900 */
[----:B-1----:R-:W-:-:S06]  /*2cd60*/  LOP3.LUT R0, R0, UR4, RZ, 0xc0, !PT ;  /* 0x0000000400007c12 */ /* 0x002fcc000f8ec0ff */
[----:B------:R-:W3:Y:S02]  /*2cd70*/  POPC R0, R0 ;  /* 0x0000000000007309 */ /* 0x000ee40000000000 */
[----:B---3--:R-:W-:-:S05]  /*2cd80*/  IADD3 R0, R2, UR39, R0 ;  /* 0x0000002702007c10 */ /* 0x008fca000fffe000 */
[----:B------:R3:W-:Y:S02]  /*2cd90*/  STL [R1], R0 ;  /* 0x0000000001007387 */ /* 0x0007e40000100800 */
.L_x_1992:
[----:B------:R-:W-:Y:S05]  /*2cda0*/  BSYNC B0 ;  /* 0x0000000000007941 */ /* 0x000fea0003800000 */
.L_x_1991:
[----:B------:R-:W-:Y:S01]  /*2cdb0*/  LOP3.LUT P0, RZ, R19, 0x4, RZ, 0xc0, !PT ;  /* 0x0000000413ff7812 */ /* 0x000fe2000780c0ff */
[----:B------:R-:W-:-:S12]  /*2cdc0*/  BSSY B0, `(.L_x_1993) ;  /* 0x000005d000007945 */ /* 0x000fd80003800000 */
[----:B------:R-:W-:Y:S05]  /*2cdd0*/  @!P0 BRA `(.L_x_1994) ;  /* 0x00000004006c8947 */ /* 0x000fea0003800000 */
[----:B---3--:R-:W3:Y:S04]  /*2cde0*/  LDL R0, [R1+0x10] ;  /* 0x0000100001007983 */ /* 0x008ee80000100800 */
[----:B------:R-:W4:Y:S01]  /*2cdf0*/  LDL R2, [R1+0x14] ;  /* 0x0000140001027983 */ /* 0x000f220000100800 */
[----:B------:R-:W-:Y:S01]  /*2ce00*/  BSSY B1, `(.L_x_1995) ;  /* 0x0000005000017945 */ /* 0x000fe20003800000 */
[----:B---3--:R-:W-:Y:S01]  /*2ce10*/  IMAD R0, R0, 0x8, R18 ;  /* 0x0000000800007824 */ /* 0x008fe200078e0212 */
[----:B----4-:R-:W-:-:S04]  /*2ce20*/  SHF.L.U32 R2, R2, 0x1f, RZ ;  /* 0x0000001f02027819 */ /* 0x010fc800000006ff */
[----:B------:R-:W3:Y:S02]  /*2ce30*/  SYNCS.PHASECHK.TRANS64.TRYWAIT P0, [R0+URZ+0x30860], R2 ;  /* 0x03086002000075a7 */ /* 0x000ee4000800017f */
[----:B---3--:R-:W-:Y:S05]  /*2ce40*/  @!P0 BRA `(.L_x_1996) ;  /* 0x0000004000588947 */ /* 0x008fea0003800000 */
.L_x_2123:
[----:B------:R-:W-:Y:S05]  /*2ce50*/  BSYNC B1 ;  /* 0x0000000000017941 */ /* 0x000fea0003800000 */
.L_x_1995:
[----:B--2---:R-:W2:Y:S01]  /*2ce60*/  S2R R3, SR_TID.X ;  /* 0x0000000000037919 */ /* 0x004ea20000002100 */
[----:B------:R-:W-:-:S04]  /*2ce70*/  UPRMT UR4, UR38, 0x9910, URZ ;  /* 0x0000991026047896 */ /* 0x000fc8000800003f */
[----:B------:R-:W-:Y:S01]  /*2ce80*/  UISETP.NE.AND UP0, UPT, UR4, 0x2, UPT ;  /* 0x000000020400788c */ /* 0x000fe2000bf05270 */
[----:B--2---:R-:W-:-:S04]  /*2ce90*/  LOP3.LUT R3, R3, 0x7f, RZ, 0xc0, !PT ;  /* 0x0000007f03037812 */ /* 0x004fc800078ec0ff */
[----:B------:R-:W-:-:S13]  /*2cea0*/  ISETP.NE.AND P0, PT, R3, RZ, PT ;  /* 0x000000ff0300720c */ /* 0x000fda0003f05270 */
[----:B---3--:R-:W-:-:S04]  /*2ceb0*/  @!P0 IMAD.MOV.U32 R2, RZ, RZ, 0x8000 ;  /* 0x00008000ff028424 */ /* 0x008fc800078e00ff */
[----:B------:R2:W-:Y:S01]  /*2cec0*/  @!P0 SYNCS.ARRIVE.TRANS64 RZ, [R0+URZ+0x30850], R2 ;  /* 0x0308500200ff89a7 */ /* 0x0005e2000800003f */
[----:B------:R-:W-:-:S13]  /*2ced0*/  PLOP3.LUT P0, PT, PT, PT, UP0, 0x80, 0x0 ;  /* 0x000000000000781c */ /* 0x000fda0003f0f008 */
[----:B--2---:R-:W-:Y:S05]  /*2cee0*/  @P0 BRA `(.L_x_1997) ;  /* 0x0000000000040947 */ /* 0x004fea0003800000 */
[----:B------:R-:W-:Y:S01]  /*2cef0*/  BPT.TRAP 0x1 ;  /* 0x000000040000795c */ /* 0x000fe20000300000 */
.L_x_1997:
[----:B------:R-:W-:Y:S01]  /*2cf00*/  LOP3.LUT P0, RZ, R19, 0x8, RZ, 0xc0, !PT ;  /* 0x0000000813ff7812 */ /* 0x000fe2000780c0ff */
[----:B------:R-:W-:-:S12]  /*2cf10*/  BSSY B1, `(.L_x_1998) ;  /* 0x0000003000017945 */ /* 0x000fd80003800000 */
[----:B------:R-:W-:Y:S05]  /*2cf20*/  @P0 BRA `(.L_x_1999) ;  /* 0x0000000000040947 */ /* 0x000fea0003800000 */
[----:B------:R-:W-:Y:S01]  /*2cf30*/  BPT.TRAP 0x1 ;  /* 0x000000040000795c */ /* 0x000fe20000300000 */
.L_x_1999:
[----:B------:R-:W-:Y:S05]  /*2cf40*/  BSYNC B1 ;  /* 0x0000000000017941 */ /* 0x000fea0003800000 */
.L_x_1998:
[----:B------:R-:W2:Y:S04]  /*2cf50*/  LDL.LU R4, [R1+0x18] ;  /* 0x0000180001047983 */ /* 0x000ea80000300800 */
[----:B------:R-:W2:Y:S04]  /*2cf60*/  LDL.LU R3, [R1+0x4] ;  /* 0x0000040001037983 */ /* 0x000ea80000300800 */
[----:B------:R-:W3:Y:S01]  /*2cf70*/  LDL R2, [R1+0x10] ;  /* 0x0000100001027983 */ /* 0x000ee20000100800 */
[----:B------:R-:W-:Y:S01]  /*2cf80*/  UIADD3 UR4, UP0, UR36, 0x470, URZ ;  /* 0x0000047024047890 */ /* 0x000fe2000ff1e03f */
[----:B------:R-:W-:Y:S01]  /*2cf90*/  PLOP3.LUT P0, PT, PT, PT, PT, 0x80, 0x0 ;  /* 0x000000000000781c */ /* 0x000fe20003f0f070 */
[----:B------:R-:W-:Y:S01]  /*2cfa0*/  VIADD R0, R0, 0x30850 ;  /* 0x0003085000007836 */ /* 0x000fe20000000000 */
[----:B------:R-:W-:Y:S01]  /*2cfb0*/  UMOV UR6, 0x0 ;  /* 0x0000000000067882 */ /* 0x000fe20000000000 */
[----:B------:R-:W-:Y:S01]  /*2cfc0*/  UIADD3.X UR5, URZ, UR37, URZ, UP0, !UPT ;  /* 0x000000253f057290 */ /* 0x000fe200087fe43f */
[----:B------:R-:W-:Y:S01]  /*2cfd0*/  UMOV UR7, 0x14f00000 ;  /* 0x14f0000000077882 */ /* 0x000fe20000000000 */
[----:B------:R-:W-:Y:S01]  /*2cfe0*/  UMOV UR10, URZ ;  /* 0x0000003f000a7c82 */ /* 0x000fe20008000000 */
[----:B--2---:R-:W-:Y:S01]  /*2cff0*/  IMAD R3, R3, 0x40, R4 ;  /* 0x0000004003037824 */ /* 0x004fe200078e0204 */
[----:B---3--:R-:W-:-:S05]  /*2d000*/  LEA R2, R2, R18, 0xf ;  /* 0x0000001202027211 */ /* 0x008fca00078e78ff */
[----:B------:R-:W-:-:S07]  /*2d010*/  VIADD R4, R2, 0x400 ;  /* 0x0000040002047836 */ /* 0x000fce0000000000 */
.L_x_2000:
        /* <DEDUP_REMOVED lines=15> */
.L_x_2001:
        /* <DEDUP_REMOVED lines=15> */
.L_x_2002:
        /* <DEDUP_REMOVED lines=15> */
.L_x_2003:
        /* <DEDUP_REMOVED lines=9> */
[----:B----4-:R-:W-:Y:S05]  /*2d380*/  @P0 BRA.U.ANY `(.L_x_2003) ;  /* 0xfffffffd00d80947 */ /* 0x010fea000393ffff */
.L_x_1994:
[----:B------:R-:W-:Y:S05]  /*2d390*/  BSYNC B0 ;  /* 0x0000000000007941 */ /* 0x000fea0003800000 */
.L_x_1993:
[----:B-1----:R-:W3:Y:S04]  /*2d3a0*/  LDL.LU R5, [R1+0x10] ;  /* 0x0000100001057983 */ /* 0x002ee80000300800 */
[----:B------:R-:W4:Y:S01]  /*2d3b0*/  LDL.LU R4, [R1+0x14] ;  /* 0x0000140001047983 */ /* 0x000f220000300800 */
[----:B---3--:R-:W-:-:S04]  /*2d3c0*/  IADD3 R0, R5, 0x1, RZ ;  /* 0x0000000105007810 */ /* 0x008fc80007ffe0ff */
[----:B------:R-:W-:-:S04]  /*2d3d0*/  ISETP.NE.AND P0, PT, R0, 0x2, PT ;  /* 0x000000020000780c */ /* 0x000fc80003f05270 */
[----:B------:R-:W-:Y:S02]  /*2d3e0*/  SEL R2, RZ, 0x1, P0 ;  /* 0x00000001ff027807 */ /* 0x000fe40000000000 */
[----:B------:R-:W-:Y:S02]  /*2d3f0*/  SEL R0, R0, RZ, P0 ;  /* 0x000000ff00007207 */ /* 0x000fe40000000000 */
[----:B----4-:R-:W-:-:S03]  /*2d400*/  LOP3.LUT R4, R4, R2, RZ, 0x3c, !PT ;  /* 0x0000000204047212 */ /* 0x010fc600078e3cff */
[----:B------:R1:W-:Y:S04]  /*2d410*/  STL [R1+0x10], R0 ;  /* 0x0000100001007387 */ /* 0x0003e80000100800 */
[----:B------:R1:W-:Y:S02]  /*2d420*/  STL [R1+0x14], R4 ;  /* 0x0000140401007387 */ /* 0x0003e40000100800 */
.L_x_1906:
[----:B------:R-:W-:Y:S05]  /*2d430*/  BSYNC B7 ;  /* 0x0000000000077941 */ /* 0x000fea0003800000 */
.L_x_1904:
[----:B------:R-:W-:-:S13]  /*2d440*/  LOP3.LUT P0, RZ, R19, 0x10, RZ, 0xc0, !PT ;  /* 0x0000001013ff7812 */ /* 0x000fda000780c0ff */
[----:B------:R-:W-:Y:S05]  /*2d450*/  @!P0 BRA `(.L_x_2004) ;  /* 0x00000000002c8947 */ /* 0x000fea0003800000 */
[----:B------:R-:W-:Y:S05]  /*2d460*/  WARPSYNC.ALL ;  /* 0x0000000000007948 */ /* 0x000fea0003800000 */
[----:B------:R-:W4:Y:S08]  /*2d470*/  S2UR UR5, SR_CgaCtaId ;  /* 0x00000000000579c3 */ /* 0x000f300000008800 */
[----:B------:R-:W-:Y:S06]  /*2d480*/  BAR.SYNC.DEFER_BLOCKING 0x5, 0x180 ;  /* 0x0146000000007b1d */ /* 0x000fec0000010000 */
[----:B------:R-:W-:-:S02]  /*2d490*/  UMOV UR4, 0x400 ;  /* 0x0000040000047882 */ /* 0x000fc40000000000 */
[----:B----4-:R-:W-:-:S06]  /*2d4a0*/  ULEA UR4, UR5, UR4, 0x18 ;  /* 0x0000000405047291 */ /* 0x010fcc000f8ec03f */
[----:B------:R-:W-:-:S05]  /*2d4b0*/  IMAD.U32 R18, RZ, RZ, UR4 ;  /* 0x00000004ff127e24 */ /* 0x000fca000f8e00ff */
[----:B-1----:R-:W1:Y:S04]  /*2d4c0*/  LDS.128 R4, [R18+0x308d0] ;  /* 0x0308d00012047984 */ /* 0x002e680000000c00 */
[----:B-1----:R1:W-:Y:S04]  /*2d4d0*/  STL.64 [R1], R4 ;  /* 0x0000000401007387 */ /* 0x0023e80000100a00 */
[----:B------:R1:W-:Y:S01]  /*2d4e0*/  STL.64 [R1+0x8], R6 ;  /* 0x0000080601007387 */ /* 0x0003e20000100a00 */
[----:B------:R-:W-:Y:S06]  /*2d4f0*/  BAR.ARV 0x4, 0x180 ;  /* 0x0106000000007b1d */ /* 0x000fec0000002000 */
[----:B------:R-:W-:Y:S05]  /*2d500*/  BRA `(.L_x_2005) ;  /* 0x0000001000387947 */ /* 0x000fea0003800000 */
.L_x_2004:
[----:B------:R-:W4:Y:S01]  /*2d510*/  LDL R16, [R1+0x2c] ;  /* 0x00002c0001107983 */ /* 0x000f220000100800 */
[----:B------:R-:W-:Y:S01]  /*2d520*/  UMOV UR4, 0xffffffff ;  /* 0xffffffff00047882 */ /* 0x000fe20000000000 */
[----:B----4-:R-:W-:Y:S02]  /*2d530*/  ISETP.NE.AND P5, PT, R16, 0x1f, PT ;  /* 0x0000001f1000780c */ /* 0x010fe40003fa5270 */
[----:B------:R-:W-:Y:S11]  /*2d540*/  BRA.DIV UR4, `(.L_x_2006) ;  /* 0x0000003a04ac7947 */ /* 0x000ff6000b800000 */
[----:B--2---:R-:W1:Y:S01]  /*2d550*/  LDL R3, [R1+0xc] ;  /* 0x00000c0001037983 */ /* 0x004e620000100800 */
[----:B------:R-:W-:-:S03]  /*2d560*/  ULDC UR4, c[0x0][0xc3c] ;  /* 0x00030f0000047ab9 */ /* 0x000fc60000000800 */
[----:B------:R-:W0:Y:S01]  /*2d570*/  LDL.LU R2, [R1] ;  /* 0x0000000001027983 */ /* 0x000e220000300800 */
[----:B------:R-:W-:Y:S01]  /*2d580*/  ULDC.64 UR6, c[0x0][0x208] ;  /* 0x0000820000067ab9 */ /* 0x000fe20000000a00 */
[----:B------:R-:W-:Y:S01]  /*2d590*/  LOP3.LUT P4, RZ, R19, 0x1, RZ, 0xc0, !PT ;  /* 0x0000000113ff7812 */ /* 0x000fe2000788c0ff */
[----:B-1-3--:R-:W-:Y:S02]  /*2d5a0*/  IMAD.IADD R0, R3, 0x1, R16 ;  /* 0x0000000103007824 */ /* 0x00afe400078e0210 */
[----:B0-----:R-:W-:-:S03]  /*2d5b0*/  IMAD.MOV.U32 R10, RZ, RZ, R2 ;  /* 0x000000ffff0a7224 */ /* 0x001fc600078e0002 */
        /* <DEDUP_REMOVED lines=9> */
[C---:B------:R-:W-:Y:S01]  /*2d650*/  ISETP.GE.U32.AND P1, PT, R16.reuse, 0x4, PT ;  /* 0x000000041000780c */ /* 0x040fe20003f26070 */
[----:B------:R-:W-:Y:S01]  /*2d660*/  SHFL.IDX PT, R5, R10, RZ, 0x1f ;  /* 0x00001fff0a057589 */ /* 0x000fe200000e0000 */
[C---:B------:R-:W-:Y:S02]  /*2d670*/  ISETP.GE.U32.AND P2, PT, R16.reuse, 0x8, PT ;  /* 0x000000081000780c */ /* 0x040fe40003f46070 */
[----:B------:R-:W-:Y:S01]  /*2d680*/  ISETP.GE.U32.AND P3, PT, R16, 0x10, PT ;  /* 0x000000101000780c */ /* 0x000fe20003f66070 */
[----:B------:R-:W-:Y:S01]  /*2d690*/  SHFL.IDX PT, R0, R10, 0x1, 0x1f ;  /* 0x00201f000a007f89 */ /* 0x000fe200000e0000 */
[----:B--2---:R-:W-:-:S02]  /*2d6a0*/  @!P0 IMAD.MOV.U32 R4, RZ, RZ, R8 ;  /* 0x000000ffff048224 */ /* 0x004fc400078e0008 */
[----:B------:R-:W-:Y:S02]  /*2d6b0*/  IMAD.MOV.U32 R8, RZ, RZ, RZ ;  /* 0x000000ffff087224 */ /* 0x000fe400078e00ff */
[----:B---3--:R-:W-:Y:S01]  /*2d6c0*/  @!P0 IMAD.MOV.U32 R6, RZ, RZ, R2 ;  /* 0x000000ffff068224 */ /* 0x008fe200078e0002 */
[----:B------:R-:W-:-:S03]  /*2d6d0*/  ISETP.GE.U32.AND P0, PT, R16, 0x2, PT ;  /* 0x000000021000780c */ /* 0x000fc60003f06070 */
        /* <DEDUP_REMOVED lines=17> */
.L_x_2133:
[----:B------:R-:W-:Y:S02]  /*2d7f0*/  ULDC UR4, c[0x0][0xc38] ;  /* 0x00030e0000047ab9 */ /* 0x000fe40000000800 */
[----:B------:R-:W-:-:S04]  /*2d800*/  IMAD.U32 R2, RZ, RZ, UR4 ;  /* 0x00000004ff027e24 */ /* 0x000fc8000f8e00ff */
[----:B-1----:R-:W-:-:S04]  /*2d810*/  IMAD R9, R9, R2, RZ ;  /* 0x0000000209097224 */ /* 0x002fc800078e02ff */
[----:B------:R-:W-:-:S05]  /*2d820*/  IMAD.IADD R0, R0, 0x1, R9 ;  /* 0x0000000100007824 */ /* 0x000fca00078e0209 */
[----:B------:R-:W-:-:S13]  /*2d830*/  ISETP.GT.AND P4, PT, R0, R5, PT ;  /* 0x000000050000720c */ /* 0x000fda0003f84270 */
[----:B------:R-:W-:Y:S05]  /*2d840*/  @P4 BRA `(.L_x_2007) ;  /* 0x0000000000b04947 */ /* 0x000fea0003800000 */
.L_x_2010:
        /* <DEDUP_REMOVED lines=21> */
[----:B------:R-:W1:Y:S01]  /*2d9a0*/  SHFL.UP PT, R3, R2, 0x1, RZ ;  /* 0x0420000002037989 */ /* 0x000e6200000e00ff */
[----:B------:R-:W-:-:S04]  /*2d9b0*/  LOP3.LUT P4, RZ, R19, 0x1, RZ, 0xc0, !PT ;  /* 0x0000000113ff7812 */ /* 0x000fc8000788c0ff */
        /* <DEDUP_REMOVED lines=15> */
.L_x_2141:
[----:B------:R-:W-:Y:S02]  /*2dab0*/  ULDC UR4, c[0x0][0xc38] ;  /* 0x00030e0000047ab9 */ /* 0x000fe40000000800 */
[----:B------:R-:W-:-:S04]  /*2dac0*/  IMAD.U32 R2, RZ, RZ, UR4 ;  /* 0x00000004ff027e24 */ /* 0x000fc8000f8e00ff */
[----:B-1----:R-:W-:-:S04]  /*2dad0*/  IMAD R9, R9, R2, RZ ;  /* 0x0000000209097224 */ /* 0x002fc800078e02ff */
[----:B------:R-:W-:-:S05]  /*2dae0*/  IMAD.IADD R0, R9, 0x1, R0 ;  /* 0x0000000109007824 */ /* 0x000fca00078e0200 */
[----:B------:R-:W-:-:S13]  /*2daf0*/  ISETP.GT.AND P4, PT, R0, R5, PT ;  /* 0x000000050000720c */ /* 0x000fda0003f84270 */
[----:B------:R-:W-:Y:S05]  /*2db00*/  @!P4 BRA `(.L_x_2010) ;  /* 0xfffffffc0050c947 */ /* 0x000fea000383ffff */
.L_x_2007:
        /* <DEDUP_REMOVED lines=8> */
[----:B-1----:R1:W3:Y:S04]  /*2db90*/  SHFL.IDX PT, R4, R4, R3, 0x1f ;  /* 0x00001f0304047589 */ /* 0x0022e800000e0000 */
[----:B------:R1:W4:Y:S01]  /*2dba0*/  SHFL.IDX PT, R6, R6, R3, 0x1f ;  /* 0x00001f0306067589 */ /* 0x00032200000e0000 */
[----:B--2---:R-:W-:-:S05]  /*2dbb0*/  IMAD.IADD R10, R3, 0x1, R10 ;  /* 0x00000001030a7824 */ /* 0x004fca00078e020a */
[----:B---34-:R1:W-:Y:S02]  /*2dbc0*/  STL [R1+0xc], R10 ;  /* 0x00000c0a01007387 */ /* 0x0183e40000100800 */
.L_x_2146:
[----:B------:R-:W-:-:S13]  /*2dbd0*/  ISETP.NE.AND P0, PT, R0, RZ, PT ;  /* 0x000000ff0000720c */ /* 0x000fda0003f05270 */
[----:B------:R-:W-:Y:S05]  /*2dbe0*/  @!P0 BRA `(.L_x_2012) ;  /* 0x0000000000148947 */ /* 0x000fea0003800000 */
[----:B------:R-:W-:Y:S01]  /*2dbf0*/  UMOV UR4, 0xffffffff ;  /* 0xffffffff00047882 */ /* 0x000fe20000000000 */
[----:B-1----:R-:W-:Y:S02]  /*2dc00*/  VIADD R3, R3, 0xffffffff ;  /* 0xffffffff03037836 */ /* 0x002fe40000000000 */
[----:B------:R-:W-:Y:S05]  /*2dc10*/  BRA.DIV UR4, `(.L_x_2013) ;  /* 0x0000003e04a07947 */ /* 0x000fea000b800000 */
[----:B------:R1:W3:Y:S02]  /*2dc20*/  SHFL.IDX PT, R3, R7, R3, 0x1f ;  /* 0x00001f0307037589 */ /* 0x0002e400000e0000 */
.L_x_2149:
[----:B---3--:R-:W-:-:S07]  /*2dc30*/  MOV R8, R3 ;  /* 0x0000000300087202 */ /* 0x008fce0000000f00 */
.L_x_2012:
[----:B------:R-:W-:Y:S01]  /*2dc40*/  ISETP.NE.AND P0, PT, R6, 0x1, PT ;  /* 0x000000010600780c */ /* 0x000fe20003f05270 */
[----:B------:R-:W-:-:S05]  /*2dc50*/  IMAD R0, R8, R2, R9 ;  /* 0x0000000208007224 */ /* 0x000fca00078e0209 */
[----:B------:R3:W-:Y:S02]  /*2dc60*/  STL [R1], R0 ;  /* 0x0000000001007387 */ /* 0x0007e40000100800 */
[----:B---3--:R-:W-:-:S05]  /*2dc70*/  IMAD.IADD R0, R5, 0x1, -R0 ;  /* 0x0000000105007824 */ /* 0x008fca00078e0a00 */
[----:B------:R-:W-:Y:S05]  /*2dc80*/  @!P0 BRA `(.L_x_2014) ;  /* 0x0000000000e48947 */ /* 0x000fea0003800000 */
[----:B------:R-:W-:-:S04]  /*2dc90*/  IABS R5, R4 ;  /* 0x0000000400057213 */ /* 0x000fc80000000000 */
[----:B------:R-:W3:Y:S08]  /*2dca0*/  I2F.RP R2, R5 ;  /* 0x0000000500027306 */ /* 0x000ef00000209400 */
[----:B---3--:R-:W3:Y:S02]  /*2dcb0*/  MUFU.RCP R2, R2 ;  /* 0x0000000200027308 */ /* 0x008ee40000001000 */
[----:B---3--:R-:W-:-:S06]  /*2dcc0*/  VIADD R2, R2, 0xffffffe ;  /* 0x0ffffffe02027836 */ /* 0x008fcc0000000000 */
[----:B-1----:R-:W1:Y:S02]  /*2dcd0*/  F2I.FTZ.U32.TRUNC.NTZ R3, R2 ;  /* 0x0000000200037305 */ /* 0x002e64000021f000 */
[----:B-1----:R-:W-:-:S04]  /*2dce0*/  IMAD.MOV R2, RZ, RZ, -R3 ;  /* 0x000000ffff027224 */ /* 0x002fc800078e0a03 */
        /* <DEDUP_REMOVED lines=9> */
[-C--:B------:R-:W-:Y:S01]  /*2dd80*/  @!P2 IADD3 R2, R2, -R5.reuse, RZ ;  /* 0x800000050202a210 */ /* 0x080fe20007ffe0ff */
[----:B------:R-:W-:Y:S01]  /*2dd90*/  @!P2 VIADD R8, R8, 0x1 ;  /* 0x000000010808a836 */ /* 0x000fe20000000000 */
[----:B------:R-:W-:Y:S02]  /*2dda0*/  ISETP.NE.AND P2, PT, R4, RZ, PT ;  /* 0x000000ff0400720c */ /* 0x000fe40003f45270 */
[----:B------:R-:W-:Y:S02]  /*2ddb0*/  ISETP.GE.U32.AND P0, PT, R2, R5, PT ;  /* 0x000000050200720c */ /* 0x000fe40003f06070 */
[----:B------:R-:W-:-:S04]  /*2ddc0*/  IABS R5, R6 ;  /* 0x0000000600057213 */ /* 0x000fc80000000000 */
[----:B------:R-:W1:Y:S07]  /*2ddd0*/  I2F.RP R2, R5 ;  /* 0x0000000500027306 */ /* 0x000e6e0000209400 */
[----:B------:R-:W-:Y:S01]  /*2dde0*/  @P0 VIADD R8, R8, 0x1 ;  /* 0x0000000108080836 */ /* 0x000fe20000000000 */
[----:B-1----:R-:W1:Y:S02]  /*2ddf0*/  MUFU.RCP R2, R2 ;  /* 0x0000000200027308 */ /* 0x002e640000001000 */
[----:B-1----:R-:W-:-:S06]  /*2de00*/  VIADD R2, R2, 0xffffffe ;  /* 0x0ffffffe02027836 */ /* 0x002fcc0000000000 */
[----:B------:R-:W1:Y:S02]  /*2de10*/  F2I.FTZ.U32.TRUNC.NTZ R3, R2 ;  /* 0x0000000200037305 */ /* 0x000e64000021f000 */
[----:B-1----:R-:W-:-:S04]  /*2de20*/  IMAD.MOV R2, RZ, RZ, -R3 ;  /* 0x000000ffff027224 */ /* 0x002fc800078e0a03 */
[----:B0-----:R-:W-:Y:S02]  /*2de30*/  IMAD R7, R2, R5, RZ ;  /* 0x0000000502077224 */ /* 0x001fe400078e02ff */
[----:B------:R-:W-:-:S04]  /*2de40*/  IMAD.MOV.U32 R2, RZ, RZ, RZ ;  /* 0x000000ffff027224 */ /* 0x000fc800078e00ff */
[----:B------:R-:W-:Y:S01]  /*2de50*/  IMAD.HI.U32 R7, R3, R7, R2 ;  /* 0x0000000703077227 */ /* 0x000fe200078e0002 */
[----:B------:R-:W-:Y:S02]  /*2de60*/  LOP3.LUT R2, R0, R4, RZ, 0x3c, !PT ;  /* 0x0000000400027212 */ /* 0x000fe400078e3cff */
[----:B------:R-:W-:Y:S02]  /*2de70*/  MOV R3, R8 ;  /* 0x0000000800037202 */ /* 0x000fe40000000f00 */
        /* <DEDUP_REMOVED lines=17> */
[----:B------:R-:W-:-:S10]  /*2df90*/  @P0 IADD3 R7, R7, 0x1, RZ ;  /* 0x0000000107070810 */ /* 0x000fd40007ffe0ff */
[----:B------:R-:W-:Y:S01]  /*2dfa0*/  @!P1 IMAD.MOV R7, RZ, RZ, -R7 ;  /* 0x000000ffff079224 */ /* 0x000fe200078e0a07 */
[----:B------:R-:W-:-:S05]  /*2dfb0*/  @!P2 LOP3.LUT R7, RZ, R6, RZ, 0x33, !PT ;  /* 0x00000006ff07a212 */ /* 0x000fca00078e33ff */
[----:B------:R-:W-:-:S04]  /*2dfc0*/  IMAD.MOV R2, RZ, RZ, -R7 ;  /* 0x000000ffff027224 */ /* 0x000fc800078e0a07 */
[C---:B------:R-:W-:Y:S02]  /*2dfd0*/  IMAD R2, R6.reuse, R2, R3 ;  /* 0x0000000206027224 */ /* 0x040fe400078e0203 */
[----:B------:R-:W-:-:S04]  /*2dfe0*/  IMAD R6, R6, 0x1000000, R7 ;  /* 0x0100000006067824 */ /* 0x000fc800078e0207 */
[----:B------:R-:W-:-:S05]  /*2dff0*/  IMAD R2, R2, 0x10000, R6 ;  /* 0x0001000002027824 */ /* 0x000fca00078e0206 */
[----:B------:R1:W-:Y:S01]  /*2e000*/  STL [R1+0x8], R2 ;  /* 0x0000080201007387 */ /* 0x0003e20000100800 */
[----:B------:R-:W-:Y:S05]  /*2e010*/  BRA `(.L_x_2015) ;  /* 0x0000000400007947 */ /* 0x000fea0003800000 */
.L_x_2014:
[----:B-1----:R-:W3:Y:S01]  /*2e020*/  LDL R3, [R1+0xc] ;  /* 0x00000c0001037983 */ /* 0x002ee20000100800 */
[----:B0-----:R-:W3:Y:S01]  /*2e030*/  LDC.64 R6, c[0x0][0xc90] ;  /* 0x00032400ff067b82 */ /* 0x001ee20000000a00 */
[----:B------:R-:W-:Y:S01]  /*2e040*/  ULDC.64 UR4, c[0x0][0x208] ;  /* 0x0000820000047ab9 */ /* 0x000fe20000000a00 */
[----:B---3--:R-:W-:-:S05]  /*2e050*/  IMAD.WIDE R6, R3, 0x4, R6 ;  /* 0x0000000403067825 */ /* 0x008fca00078e0206 */
[----:B------:R-:W3:Y:S02]  /*2e060*/  LDG.E R3, desc[UR4][R6.64] ;  /* 0x0000000406037981 */ /* 0x000ee4000c1e1900 */
[----:B---3--:R-:W-:-:S05]  /*2e070*/  IMAD R5, R4, R3, RZ ;  /* 0x0000000304057224 */ /* 0x008fca00078e02ff */
[----:B------:R-:W-:-:S04]  /*2e080*/  IABS R8, R5 ;  /* 0x0000000500087213 */ /* 0x000fc80000000000 */
[----:B------:R-:W0:Y:S08]  /*2e090*/  I2F.RP R6, R8 ;  /* 0x0000000800067306 */ /* 0x000e300000209400 */
[----:B0-----:R-:W0:Y:S02]  /*2e0a0*/  MUFU.RCP R6, R6 ;  /* 0x0000000600067308 */ /* 0x001e240000001000 */
[----:B0-----:R-:W-:-:S06]  /*2e0b0*/  VIADD R6, R6, 0xffffffe ;  /* 0x0ffffffe06067836 */ /* 0x001fcc0000000000 */
[----:B------:R-:W0:Y:S02]  /*2e0c0*/  F2I.FTZ.U32.TRUNC.NTZ R7, R6 ;  /* 0x0000000600077305 */ /* 0x000e24000021f000 */
[----:B0-----:R-:W-:-:S05]  /*2e0d0*/  IADD3 R6, RZ, -R7, RZ ;  /* 0x80000007ff067210 */ /* 0x001fca0007ffe0ff */
        /* <DEDUP_REMOVED lines=16> */
[----:B------:R-:W-:Y:S02]  /*2e1e0*/  @!P1 IADD3 R6, -R6, RZ, RZ ;  /* 0x000000ff06069210 */ /* 0x000fe40007ffe1ff */
        /* <DEDUP_REMOVED lines=10> */
[----:B------:R0:W1:Y:S02]  /*2e290*/  F2I.FTZ.U32.TRUNC.NTZ R3, R2 ;  /* 0x0000000200037305 */ /* 0x000064000021f000 */
[----:B0-----:R-:W-:Y:S02]  /*2e2a0*/  IMAD.MOV.U32 R2, RZ, RZ, RZ ;  /* 0x000000ffff027224 */ /* 0x001fe400078e00ff */
[----:B-1----:R-:W-:-:S04]  /*2e2b0*/  IMAD.MOV R0, RZ, RZ, -R3 ;  /* 0x000000ffff007224 */ /* 0x002fc800078e0a03 */
[----:B------:R-:W-:-:S04]  /*2e2c0*/  IMAD R0, R0, R9, RZ ;  /* 0x0000000900007224 */ /* 0x000fc800078e02ff */
[----:B------:R-:W-:Y:S01]  /*2e2d0*/  IMAD.HI.U32 R2, R3, R0, R2 ;  /* 0x0000000003027227 */ /* 0x000fe200078e0002 */
[----:B------:R-:W-:Y:S02]  /*2e2e0*/  IABS R0, R6 ;  /* 0x0000000600007213 */ /* 0x000fe40000000000 */
[----:B------:R-:W-:-:S03]  /*2e2f0*/  IABS R3, R8 ;  /* 0x0000000800037213 */ /* 0x000fc60000000000 */
[----:B------:R-:W-:Y:S01]  /*2e300*/  IMAD.HI.U32 R2, R2, R0, RZ ;  /* 0x0000000002027227 */ /* 0x000fe200078e00ff */
[----:B------:R-:W-:-:S05]  /*2e310*/  IADD3 R3, RZ, -R3, RZ ;  /* 0x80000003ff037210 */ /* 0x000fca0007ffe0ff */
        /* <DEDUP_REMOVED lines=9> */
[----:B------:R-:W-:-:S04]  /*2e3b0*/  @P0 VIADD R2, R2, 0x1 ;  /* 0x0000000102020836 */ /* 0x000fc80000000000 */
[----:B------:R-:W-:-:S04]  /*2e3c0*/  IMAD.MOV.U32 R0, RZ, RZ, R2 ;  /* 0x000000ffff007224 */ /* 0x000fc800078e0002 */
[----:B------:R-:W-:Y:S01]  /*2e3d0*/  @!P1 IMAD.MOV R0, RZ, RZ, -R0 ;  /* 0x000000ffff009224 */ /* 0x000fe200078e0a00 */
[----:B------:R-:W-:Y:S02]  /*2e3e0*/  @!P2 LOP3.LUT R0, RZ, R8, RZ, 0x33, !PT ;  /* 0x00000008ff00a212 */ /* 0x000fe400078e33ff */
[----:B------:R-:W-:-:S05]  /*2e3f0*/  IADD3 R8, -R8, RZ, RZ ;  /* 0x000000ff08087210 */ /* 0x000fca0007ffe1ff */
[----:B------:R-:W-:-:S05]  /*2e400*/  IMAD R2, R0, R8, R6 ;  /* 0x0000000800027224 */ /* 0x000fca00078e0206 */
[----:B------:R0:W-:Y:S02]  /*2e410*/  STL [R1+0x8], R2 ;  /* 0x0000080201007387 */ /* 0x0001e40000100800 */
.L_x_2015:
[----:B------:R-:W-:-:S05]  /*2e420*/  LOP3.LUT R0, RZ, R0, RZ, 0x33, !PT ;  /* 0x00000000ff007212 */ /* 0x000fca00078e33ff */
[----:B------:R-:W-:-:S05]  /*2e430*/  IMAD.IADD R0, R4, 0x1, R0 ;  /* 0x0000000104007824 */ /* 0x000fca00078e0200 */
[----:B------:R3:W-:Y:S01]  /*2e440*/  STL [R1+0x4], R0 ;  /* 0x0000040001007387 */ /* 0x0007e20000100800 */
[----:B------:R-:W-:Y:S05]  /*2e450*/  BRA `(.L_x_2016) ;  /* 0x0000000000287947 */ /* 0x000fea0003800000 */
.L_x_2008:
[----:B------:R-:W-:Y:S01]  /*2e460*/  UMOV UR4, URZ ;  /* 0x0000003f00047c82 */ /* 0x000fe20008000000 */
[----:B------:R-:W-:Y:S01]  /*2e470*/  ULDC UR6, c[0x0][0xc3c] ;  /* 0x00030f0000067ab9 */ /* 0x000fe20000000800 */
[----:B------:R-:W-:Y:S01]  /*2e480*/  UMOV UR5, URZ ;  /* 0x0000003f00057c82 */ /* 0x000fe20008000000 */
[----:B------:R-:W-:Y:S01]  /*2e490*/  IMAD.U32 R3, RZ, RZ, UR4 ;  /* 0x00000004ff037e24 */ /* 0x000fe2000f8e00ff */
[----:B------:R1:W-:Y:S01]  /*2e4a0*/  STL [R1], R5 ;  /* 0x0000000501007387 */ /* 0x0003e20000100800 */
[----:B------:R-:W-:Y:S02]  /*2e4b0*/  IMAD.U32 R0, RZ, RZ, UR6 ;  /* 0x00000006ff007e24 */ /* 0x000fe4000f8e00ff */
[----:B------:R-:W-:Y:S01]  /*2e4c0*/  IMAD.U32 R2, RZ, RZ, UR5 ;  /* 0x00000005ff027e24 */ /* 0x000fe2000f8e00ff */
[----:B------:R1:W-:Y:S04]  /*2e4d0*/  STL [R1+0x4], R3 ;  /* 0x0000040301007387 */ /* 0x0003e80000100800 */
[----:B------:R1:W-:Y:S04]  /*2e4e0*/  STL [R1+0xc], R0 ;  /* 0x00000c0001007387 */ /* 0x0003e80000100800 */
[----:B------:R1:W-:Y:S02]  /*2e4f0*/  STL [R1+0x8], R2 ;  /* 0x0000080201007387 */ /* 0x0003e40000100800 */
.L_x_2016:
[----:B-1-3--:R-:W3:Y:S04]  /*2e500*/  LDL R0, [R1+0x2c] ;  /* 0x00002c0001007983 */ /* 0x00aee80000100800 */
[----:B0-----:R-:W4:Y:S04]  /*2e510*/  LDL R2, [R1+0xc] ;  /* 0x00000c0001027983 */ /* 0x001f280000100800 */
[----:B------:R-:W5:Y:S04]  /*2e520*/  LDL R3, [R1+0x8] ;  /* 0x0000080001037983 */ /* 0x000f680000100800 */
[----:B------:R-:W2:Y:S04]  /*2e530*/  LDL R4, [R1] ;  /* 0x0000000001047983 */ /* 0x000ea80000100800 */
[----:B------:R-:W2:Y:S01]  /*2e540*/  LDL R5, [R1+0x4] ;  /* 0x0000040001057983 */ /* 0x000ea20000100800 */
[----:B------:R-:W-:Y:S05]  /*2e550*/  WARPSYNC.ALL ;  /* 0x0000000000007948 */ /* 0x000fea0003800000 */
[----:B------:R-:W-:Y:S01]  /*2e560*/  BAR.SYNC.DEFER_BLOCKING 0x4, 0x180 ;  /* 0x0106000000007b1d */ /* 0x000fe20000010000 */
[----:B---3--:R-:W-:-:S13]  /*2e570*/  ISETP.NE.AND P0, PT, R0, RZ, PT ;  /* 0x000000ff0000720c */ /* 0x008fda0003f05270 */
[----:B------:R-:W0:Y:S01]  /*2e580*/  @!P0 S2R R0, SR_CgaCtaId ;  /* 0x0000000000008919 */ /* 0x000e220000008800 */
[----:B----4-:R-:W-:Y:S02]  /*2e590*/  MOV R7, R2 ;  /* 0x0000000200077202 */ /* 0x010fe40000000f00 */
[----:B------:R-:W-:Y:S01]  /*2e5a0*/  @!P0 MOV R2, 0x400 ;  /* 0x0000040000028802 */ /* 0x000fe20000000f00 */
[----:B-----5:R-:W-:-:S03]  /*2e5b0*/  IMAD.MOV.U32 R6, RZ, RZ, R3 ;  /* 0x000000ffff067224 */ /* 0x020fc600078e0003 */
[----:B0-----:R-:W-:-:S05]  /*2e5c0*/  @!P0 LEA R18, R0, R2, 0x18 ;  /* 0x0000000200128211 */ /* 0x001fca00078ec0ff */
[----:B--2---:R0:W-:Y:S01]  /*2e5d0*/  @!P0 STS.128 [R18+0x308d0], R4 ;  /* 0x0308d00412008388 */ /* 0x0041e20000000c00 */
[----:B------:R-:W-:Y:S06]  /*2e5e0*/  BAR.ARV 0x5, 0x180 ;  /* 0x0146000000007b1d */ /* 0x000fec0000002000 */
.L_x_2005:
[----:B---3--:R-:W3:Y:S01]  /*2e5f0*/  LDL R0, [R1+0xc] ;  /* 0x00000c0001007983 */ /* 0x008ee20000100800 */
[----:B------:R-:W-:Y:S02]  /*2e600*/  ULDC UR4, c[0x0][0xc3c] ;  /* 0x00030f0000047ab9 */ /* 0x000fe40000000800 */
[----:B---3--:R-:W-:-:S13]  /*2e610*/  ISETP.GE.AND P0, PT, R0, UR4, PT ;  /* 0x0000000400007c0c */ /* 0x008fda000bf06270 */
[----:B------:R-:W-:Y:S05]  /*2e620*/  @!P0 BRA `(.L_x_2017) ;  /* 0xffffff7000f48947 */ /* 0x000fea000383ffff */
[----:B------:R-:W-:Y:S05]  /*2e630*/  BSYNC B8 ;  /* 0x0000000000087941 */ /* 0x000fea0003800000 */
.L_x_1836:
[----:B---3--:R-:W3:Y:S01]  /*2e640*/  LDL.LU R0, [R1+0x58] ;  /* 0x0000580001007983 */ /* 0x008ee20000300800 */
[----:B------:R-:W-:Y:S01]  /*2e650*/  BSSY B0, `(.L_x_2018) ;  /* 0x000000b000007945 */ /* 0x000fe20003800000 */
[----:B01----:R-:W0:Y:S01]  /*2e660*/  S2R R5, SR_CgaCtaId ;  /* 0x0000000000057919 */ /* 0x003e220000008800 */
[----:B---3--:R-:W-:-:S05]  /*2e670*/  VIADD R0, R0, 0x1 ;  /* 0x0000000100007836 */ /* 0x008fca0000000000 */
[----:B------:R-:W-:-:S04]  /*2e680*/  LEA.HI R2, R0, R0, RZ, 0x1 ;  /* 0x0000000000027211 */ /* 0x000fc800078f08ff */
[----:B--2---:R-:W-:-:S05]  /*2e690*/  LOP3.LUT R3, R2, 0xfffffffe, RZ, 0xc0, !PT ;  /* 0xfffffffe02037812 */ /* 0x004fca00078ec0ff */
[----:B------:R-:W-:Y:S01]  /*2e6a0*/  IMAD.IADD R3, R0, 0x1, -R3 ;  /* 0x0000000100037824 */ /* 0x000fe200078e0a03 */
[----:B------:R-:W-:-:S04]  /*2e6b0*/  MOV R0, 0x400 ;  /* 0x0000040000007802 */ /* 0x000fc80000000f00 */
[----:B0-----:R-:W-:Y:S02]  /*2e6c0*/  LEA R0, R5, R0, 0x18 ;  /* 0x0000000005007211 */ /* 0x001fe400078ec0ff */
[----:B------:R-:W-:-:S04]  /*2e6d0*/  SHF.L.U32 R3, R3, 0x1f, RZ ;  /* 0x0000001f03037819 */ /* 0x000fc800000006ff */
[----:B------:R-:W0:Y:S02]  /*2e6e0*/  SYNCS.PHASECHK.TRANS64.TRYWAIT P0, [R0+URZ+0x30820], R3 ;  /* 0x03082003000075a7 */ /* 0x000e24000800017f */
[----:B0-----:R-:W-:Y:S05]  /*2e6f0*/  @!P0 BRA `(.L_x_2019) ;  /* 0x0000003400148947 */ /* 0x001fea0003800000 */
.L_x_2150:
[----:B------:R-:W-:Y:S05]  /*2e700*/  BSYNC B0 ;  /* 0x0000000000007941 */ /* 0x000fea0003800000 */
.L_x_2018:
[----:B------:R-:W-:-:S03]  /*2e710*/  UMOV UR4, 0xffffffff ;  /* 0xffffffff00047882 */ /* 0x000fc60000000000 */
[----:B------:R-:W-:Y:S05]  /*2e720*/  BRA.DIV UR4, `(.L_x_2020) ;  /* 0x00000036041c7947 */ /* 0x000fea000b800000 */
[----:B------:R-:W1:Y:S02]  /*2e730*/  S2R R2, SR_TID.X ;  /* 0x0000000000027919 */ /* 0x000e640000002100 */
[----:B-1----:R-:W-:-:S04]  /*2e740*/  SHF.R.U32.HI R2, RZ, 0x5, R2 ;  /* 0x00000005ff027819 */ /* 0x002fc80000011602 */
[----:B------:R-:W-:-:S05]  /*2e750*/  LOP3.LUT R2, R2, 0x3, RZ, 0xc0, !PT ;  /* 0x0000000302027812 */ /* 0x000fca00078ec0ff */
[----:B------:R1:W2:Y:S02]  /*2e760*/  SHFL.IDX PT, R14, R2, RZ, 0x1f ;  /* 0x00001fff020e7589 */ /* 0x0002a400000e0000 */
.L_x_2153:
[----:B--2---:R-:W-:-:S13]  /*2e770*/  ISETP.NE.AND P0, PT, R14, RZ, PT ;  /* 0x000000ff0e00720c */ /* 0x004fda0003f05270 */
[----:B------:R-:W-:Y:S05]  /*2e780*/  @P0 BRA `(.L_x_1530) ;  /* 0x00000000009c0947 */ /* 0x000fea0003800000 */
[----:B------:R-:W-:-:S03]  /*2e790*/  UMOV UR4, 0xffffffff ;  /* 0xffffffff00047882 */ /* 0x000fc60000000000 */
[----:B------:R-:W-:Y:S05]  /*2e7a0*/  BRA.DIV UR4, `(.L_x_2021) ;  /* 0x0000003604307947 */ /* 0x000fea000b800000 */
[----:B------:R-:W-:-:S13]  /*2e7b0*/  ELECT P6, URZ, PT ;  /* 0x00000000003f782f */ /* 0x000fda00038c0000 */
.L_x_2156:
        /* <DEDUP_REMOVED lines=8> */
.L_x_2022:
[----:B0-----:R-:W2:Y:S04]  /*2e840*/  LDL R3, [R1+0x10] ;  /* 0x0000100001037983 */ /* 0x001ea80000100800 */
[----:B------:R-:W3:Y:S01]  /*2e850*/  LDL.LU R7, [R1+0x14] ;  /* 0x0000140001077983 */ /* 0x000ee20000300800 */
[----:B------:R-:W-:-:S04]  /*2e860*/  VIADD R2, R0, 0x30840 ;  /* 0x0003084000027836 */ /* 0x000fc80000000000 */
[C---:B--2---:R-:W-:Y:S01]  /*2e870*/  IMAD R6, R3.reuse, 0x8, R2 ;  /* 0x0000000803067824 */ /* 0x044fe200078e0202 */
[----:B------:R-:W-:Y:S02]  /*2e880*/  IADD3 R3, R3, 0x1, RZ ;  /* 0x0000000103037810 */ /* 0x000fe40007ffe0ff */
[----:B---3--:R-:W-:Y:S02]  /*2e890*/  SHF.L.U32 R5, R7, 0x1f, RZ ;  /* 0x0000001f07057819 */ /* 0x008fe400000006ff */
[C---:B------:R-:W-:Y:S02]  /*2e8a0*/  ISETP.NE.AND P1, PT, R3.reuse, 0x2, PT ;  /* 0x000000020300780c */ /* 0x040fe40003f25270 */
[----:B------:R-:W0:Y:S02]  /*2e8b0*/  SYNCS.PHASECHK.TRANS64.TRYWAIT P0, [R6+URZ], R5 ;  /* 0x00000005060075a7 */ /* 0x000e24000800017f */
[----:B------:R-:W-:Y:S02]  /*2e8c0*/  SEL R4, RZ, 0x1, P1 ;  /* 0x00000001ff047807 */ /* 0x000fe40000800000 */
[----:B------:R-:W-:-:S02]  /*2e8d0*/  SEL R3, R3, RZ, P1 ;  /* 0x000000ff03037207 */ /* 0x000fc40000800000 */
[----:B------:R-:W-:-:S03]  /*2e8e0*/  LOP3.LUT R4, R7, R4, RZ, 0x3c, !PT ;  /* 0x0000000407047212 */ /* 0x000fc600078e3cff */
[----:B------:R-:W-:Y:S01]  /*2e8f0*/  IMAD R7, R3, 0x8, R2 ;  /* 0x0000000803077824 */ /* 0x000fe200078e0202 */
[----:B------:R-:W-:Y:S01]  /*2e900*/  SHF.L.U32 R2, R4, 0x1f, RZ ;  /* 0x0000001f04027819 */ /* 0x000fe200000006ff */
[----:B0-----:R-:W-:Y:S06]  /*2e910*/  @!P0 BRA `(.L_x_2023) ;  /* 0x0000003000f48947 */ /* 0x001fec0003800000 */
.L_x_2157:
[----:B------:R-:W1:Y:S02]  /*2e920*/  SYNCS.PHASECHK.TRANS64.TRYWAIT P0, [R7+URZ], R2 ;  /* 0x00000002070075a7 */ /* 0x000e64000800017f */
[----:B-1----:R-:W-:Y:S05]  /*2e930*/  @!P0 BRA `(.L_x_2024) ;  /* 0x0000003400008947 */ /* 0x002fea0003800000 */
.L_x_2158:
[----:B------:R-:W-:Y:S05]  /*2e940*/  @!P2 BRA `(.L_x_2025) ;  /* 0x000000000004a947 */ /* 0x000fea0003800000 */
[----:B------:R-:W-:Y:S01]  /*2e950*/  BPT.TRAP 0x1 ;  /* 0x000000040000795c */ /* 0x000fe20000300000 */
.L_x_2025:
[----:B------:R-:W2:Y:S01]  /*2e960*/  LDL.LU R4, [R1+0x10] ;  /* 0x0000100001047983 */ /* 0x000ea20000300800 */
[----:B------:R-:W-:-:S04]  /*2e970*/  VIADD R0, R0, 0x30860 ;  /* 0x0003086000007836 */ /* 0x000fc80000000000 */
[----:B--2---:R-:W-:-:S04]  /*2e980*/  IMAD R4, R4, 0x8, R0 ;  /* 0x0000000804047824 */ /* 0x004fc800078e0200 */
[----:B------:R-:W2:Y:S02]  /*2e990*/  SYNCS.PHASECHK.TRANS64.TRYWAIT P0, [R4+URZ], R5 ;  /* 0x00000005040075a7 */ /* 0x000ea4000800017f */
[----:B--2---:R-:W-:Y:S05]  /*2e9a0*/  @!P0 BRA `(.L_x_2026) ;  /* 0x0000003000f88947 */ /* 0x004fea0003800000 */
.L_x_2159:
[----:B------:R-:W-:-:S07]  /*2e9b0*/  IMAD R3, R3, 0x8, R0 ;  /* 0x0000000803037824 */ /* 0x000fce00078e0200 */
.L_x_2027:
[----:B---3--:R3:W4:Y:S02]  /*2e9c0*/  SYNCS.PHASECHK.TRANS64.TRYWAIT P0, [R3+URZ], R2 ;  /* 0x00000002030075a7 */ /* 0x008724000800017f */
[----:B----4-:R-:W-:Y:S05]  /*2e9d0*/  @!P0 NANOSLEEP.SYNCS 0x989680 ;  /* 0x009896800000895d */ /* 0x010fea0003900000 */
[----:B------:R-:W4:Y:S02]  /*2e9e0*/  @!P0 SYNCS.PHASECHK.TRANS64 P0, [R3+URZ], R2 ;  /* 0x00000002030085a7 */ /* 0x000f24000800007f */
[----:B----4-:R-:W-:Y:S05]  /*2e9f0*/  @!P0 BRA `(.L_x_2027) ;  /* 0xfffffffc00f08947 */ /* 0x010fea000383ffff */
.L_x_1530:
[----:B------:R-:W-:Y:S05]  /*2ea00*/  BSYNC B9 ;  /* 0x0000000000097941 */ /* 0x000fea0003800000 */
.L_x_1527:
[----:B------:R-:W-:Y:S05]  /*2ea10*/  EXIT ;  /* 0x000000000000794d */ /* 0x000fea0003800000 */
.L_x_1558:
[----:B0-----:R0:W1:Y:S02]  /*2ea20*/  SYNCS.PHASECHK.TRANS64.TRYWAIT P5, [R99+URZ+0x30890], R109 ;  /* 0x0308906d630075a7 */ /* 0x00106400080a017f */
[----:B-1----:R-:W-:Y:S05]  /*2ea30*/  @!P5 NANOSLEEP.SYNCS 0x989680 ;  /* 0x009896800000d95d */ /* 0x002fea0003900000 */
[----:B------:R-:W1:Y:S02]  /*2ea40*/  @!P5 SYNCS.PHASECHK.TRANS64 P5, [R99+URZ+0x30890], R109 ;  /* 0x0308906d6300d5a7 */ /* 0x000e6400080a007f */
[----:B-1----:R-:W-:Y:S05]  /*2ea50*/  @!P5 BRA `(.L_x_1558) ;  /* 0xfffffffc00f0d947 */ /* 0x002fea000383ffff */
[----:B------:R-:W-:Y:S05]  /*2ea60*/  BRA `(.L_x_2028) ;  /* 0xfffffd54000c7947 */ /* 0x000fea000383ffff */
.L_x_1596:
[----:B-1----:R1:W2:Y:S02]  /*2ea70*/  SYNCS.PHASECHK.TRANS64.TRYWAIT P5, [R99+URZ+0x30890], R109 ;  /* 0x0308906d630075a7 */ /* 0x0022a400080a017f */
[----:B--2---:R-:W-:Y:S05]  /*2ea80*/  @!P5 NANOSLEEP.SYNCS 0x989680 ;  /* 0x009896800000d95d */ /* 0x004fea0003900000 */
[----:B------:R-:W2:Y:S02]  /*2ea90*/  @!P5 SYNCS.PHASECHK.TRANS64 P5, [R99+URZ+0x30890], R109 ;  /* 0x0308906d6300d5a7 */ /* 0x000ea400080a007f */
[----:B--2---:R-:W-:Y:S05]  /*2eaa0*/  @!P5 BRA `(.L_x_1596) ;  /* 0xfffffffc00f0d947 */ /* 0x004fea000383ffff */
[----:B------:R-:W-:Y:S05]  /*2eab0*/  BRA `(.L_x_2029) ;  /* 0xfffffd7400e07947 */ /* 0x000fea000383ffff */
.L_x_1613:
[----:B0-----:R0:W1:Y:S02]  /*2eac0*/  SYNCS.PHASECHK.TRANS64.TRYWAIT P3, [R99+URZ+0x30890], R109 ;  /* 0x0308906d630075a7 */ /* 0x001064000806017f */
[----:B-1----:R-:W-:Y:S05]  /*2ead0*/  @!P3 NANOSLEEP.SYNCS 0x989680 ;  /* 0x009896800000b95d */ /* 0x002fea0003900000 */
[----:B------:R-:W1:Y:S02]  /*2eae0*/  @!P3 SYNCS.PHASECHK.TRANS64 P3, [R99+URZ+0x30890], R109 ;  /* 0x0308906d6300b5a7 */ /* 0x000e64000806007f */
[----:B-1----:R-:W-:Y:S05]  /*2eaf0*/  @!P3 BRA `(.L_x_1613) ;  /* 0xfffffffc00f0b947 */ /* 0x002fea000383ffff */
[----:B------:R-:W-:Y:S05]  /*2eb00*/  BRA `(.L_x_2030) ;  /* 0xfffffd9800947947 */ /* 0x000fea000383ffff */
.L_x_1619:
[----:B-1----:R1:W2:Y:S02]  /*2eb10*/  SYNCS.PHASECHK.TRANS64.TRYWAIT P2, [R99+URZ+0x308b0], R109 ;  /* 0x0308b06d630075a7 */ /* 0x0022a4000804017f */
[----:B--2---:R-:W-:Y:S05]  /*2eb20*/  @!P2 NANOSLEEP.SYNCS 0x989680 ;  /* 0x009896800000a95d */ /* 0x004fea0003900000 */
[----:B------:R-:W2:Y:S02]  /*2eb30*/  @!P2 SYNCS.PHASECHK.TRANS64 P2, [R99+URZ+0x308b0], R109 ;  /* 0x0308b06d6300a5a7 */ /* 0x000ea4000804007f */
[----:B--2---:R-:W-:Y:S05]  /*2eb40*/  @!P2 BRA `(.L_x_1619) ;  /* 0xfffffffc00f0a947 */ /* 0x004fea000383ffff */
[----:B------:R-:W-:Y:S05]  /*2eb50*/  BRA `(.L_x_2031) ;  /* 0xfffffd9c007c7947 */ /* 0x000fea000383ffff */
.L_x_1649:
[----:B------:R-:W-:Y:S01]  /*2eb60*/  BSSY B1, `(.L_x_2032) ;  /* 0x0000008000017945 */ /* 0x000fe20003800000 */
[----:B------:R-:W-:Y:S01]  /*2eb70*/  IMAD.MOV.U32 R13, RZ, RZ, R32 ;  /* 0x000000ffff0d7224 */ /* 0x000fe200078e0020 */
[----:B------:R-:W-:Y:S01]  /*2eb80*/  MOV R12, RZ ;  /* 0x000000ff000c7202 */ /* 0x000fe20000000f00 */
[----:B------:R-:W-:Y:S02]  /*2eb90*/  IMAD.MOV.U32 R11, RZ, RZ, 0x181f ;  /* 0x0000181fff0b7424 */ /* 0x000fe400078e00ff */
[----:B------:R-:W-:-:S07]  /*2eba0*/  IMAD.MOV.U32 R15, RZ, RZ, -0x1 ;  /* 0xffffffffff0f7424 */ /* 0x000fce00078e00ff */
[----:B------:R-:W-:Y:S05]  /*2ebb0*/  WARPSYNC.COLLECTIVE R15, `(.L_x_2033) ;  /* 0x000000000f087348 */ /* 0x000fea0003c00000 */
[----:B------:R0:W1:Y:S02]  /*2ebc0*/  SHFL.IDX P6, R14, R13, R12, R11 ;  /* 0x0000000c0d0e7389 */ /* 0x00006400000c000b */
[----:B01----:R-:W-:Y:S01]  /*2ebd0*/  ENDCOLLECTIVE ;  /* 0x000000000000791b */ /* 0x003fe20003800000 */
.L_x_2033:
[----:B------:R-:W-:Y:S05]  /*2ebe0*/  BSYNC B1 ;  /* 0x0000000000017941 */ /* 0x000fea0003800000 */
.L_x_2032:
[----:B------:R-:W-:Y:S01]  /*2ebf0*/  IMAD.MOV.U32 R13, RZ, RZ, R31 ;  /* 0x000000ffff0d7224 */ /* 0x000fe200078e001f */
[----:B------:R-:W-:Y:S01]  /*2ec00*/  MOV R11, 0x181f ;  /* 0x0000181f000b7802 */ /* 0x000fe20000000f00 */
[----:B------:R-:W-:Y:S02]  /*2ec10*/  IMAD.MOV.U32 R12, RZ, RZ, RZ ;  /* 0x000000ffff0c7224 */ /* 0x000fe400078e00ff */
[----:B------:R-:W-:Y:S02]  /*2ec20*/  IMAD.MOV.U32 R15, RZ, RZ, -0x1 ;  /* 0xffffffffff0f7424 */ /* 0x000fe400078e00ff */
[----:B------:R-:W-:-:S07]  /*2ec30*/  IMAD.MOV.U32 R9, RZ, RZ, R14 ;  /* 0x000000ffff097224 */ /* 0x000fce00078e000e */
[----:B------:R-:W-:Y:S05]  /*2ec40*/  WARPSYNC.COLLECTIVE R15, `(.L_x_2034) ;  /* 0x000000000f087348 */ /* 0x000fea0003c00000 */
[----:B------:R0:W1:Y:S02]  /*2ec50*/  SHFL.IDX P6, R14, R13, R12, R11 ;  /* 0x0000000c0d0e7389 */ /* 0x00006400000c000b */
[----:B01----:R-:W-:Y:S01]  /*2ec60*/  ENDCOLLECTIVE ;  /* 0x000000000000791b */ /* 0x003fe20003800000 */
.L_x_2034:
[----:B------:R-:W-:Y:S02]  /*2ec70*/  IMAD.MOV.U32 R13, RZ, RZ, R33 ;  /* 0x000000ffff0d7224 */ /* 0x000fe400078e0021 */
[----:B------:R-:W-:-:S07]  /*2ec80*/  IMAD.MOV.U32 R8, RZ, RZ, R14 ;  /* 0x000000ffff087224 */ /* 0x000fce00078e000e */
[----:B------:R-:W-:Y:S05]  /*2ec90*/  WARPSYNC.COLLECTIVE R15, `(.L_x_2035) ;  /* 0x000000000f087348 */ /* 0x000fea0003c00000 */
[----:B------:R0:W1:Y:S02]  /*2eca0*/  SHFL.IDX P6, R14, R13, R12, R11 ;  /* 0x0000000c0d0e7389 */ /* 0x00006400000c000b */
[----:B01----:R-:W-:Y:S01]  /*2ecb0*/  ENDCOLLECTIVE ;  /* 0x000000000000791b */ /* 0x003fe20003800000 */
.L_x_2035:
[----:B------:R-:W-:Y:S02]  /*2ecc0*/  IMAD.MOV.U32 R13, RZ, RZ, R30 ;  /* 0x000000ffff0d7224 */ /* 0x000fe400078e001e */
[----:B------:R-:W-:-:S07]  /*2ecd0*/  IMAD.MOV.U32 R26, RZ, RZ, R14 ;  /* 0x000000ffff1a7224 */ /* 0x000fce00078e000e */
[----:B------:R-:W-:Y:S05]  /*2ece0*/  WARPSYNC.COLLECTIVE R15, `(.L_x_2036) ;  /* 0x000000000f087348 */ /* 0x000fea0003c00000 */
[----:B------:R0:W1:Y:S02]  /*2ecf0*/  SHFL.IDX P6, R14, R13, R12, R11 ;  /* 0x0000000c0d0e7389 */ /* 0x00006400000c000b */
[----:B01----:R-:W-:Y:S01]  /*2ed00*/  ENDCOLLECTIVE ;  /* 0x000000000000791b */ /* 0x003fe20003800000 */
.L_x_2036:
[----:B------:R-:W-:Y:S01]  /*2ed10*/  MOV R5, R14 ;  /* 0x0000000e00057202 */ /* 0x000fe20000000f00 */
[----:B------:R-:W-:Y:S06]  /*2ed20*/  BRA `(.L_x_2037) ;  /* 0xfffffdb400287947 */ /* 0x000fec000383ffff */
.L_x_1652:
[----:B------:R-:W-:Y:S01]  /*2ed30*/  BSSY B1, `(.L_x_2038) ;  /* 0x0000008000017945 */ /* 0x000fe20003800000 */
[----:B------:R-:W-:Y:S02]  /*2ed40*/  IMAD.MOV.U32 R13, RZ, RZ, R32 ;  /* 0x000000ffff0d7224 */ /* 0x000fe400078e0020 */
[----:B------:R-:W-:Y:S02]  /*2ed50*/  IMAD.MOV.U32 R12, RZ, RZ, 0x1 ;  /* 0x00000001ff0c7424 */ /* 0x000fe400078e00ff */
[----:B------:R-:W-:Y:S02]  /*2ed60*/  IMAD.MOV.U32 R11, RZ, RZ, 0x181f ;  /* 0x0000181fff0b7424 */ /* 0x000fe400078e00ff */
[----:B------:R-:W-:-:S07]  /*2ed70*/  IMAD.MOV.U32 R15, RZ, RZ, -0x1 ;  /* 0xffffffffff0f7424 */ /* 0x000fce00078e00ff */
[----:B0-23--:R-:W-:Y:S05]  /*2ed80*/  WARPSYNC.COLLECTIVE R15, `(.L_x_2039) ;  /* 0x000000000f087348 */ /* 0x00dfea0003c00000 */
[----:B------:R1:W4:Y:S02]  /*2ed90*/  SHFL.IDX P6, R14, R13, R12, R11 ;  /* 0x0000000c0d0e7389 */ /* 0x00032400000c000b */
[----:B01234-:R-:W-:Y:S01]  /*2eda0*/  ENDCOLLECTIVE ;  /* 0x000000000000791b */ /* 0x01ffe20003800000 */
.L_x_2039:
[----:B------:R-:W-:Y:S05]  /*2edb0*/  BSYNC B1 ;  /* 0x0000000000017941 */ /* 0x000fea0003800000 */
.L_x_2038:
[----:B------:R-:W-:Y:S01]  /*2edc0*/  MOV R13, R31 ;  /* 0x0000001f000d7202 */ /* 0x000fe20000000f00 */
[----:B------:R-:W-:Y:S02]  /*2edd0*/  IMAD.MOV.U32 R12, RZ, RZ, 0x1 ;  /* 0x00000001ff0c7424 */ /* 0x000fe400078e00ff */
[----:B------:R-:W-:Y:S02]  /*2ede0*/  IMAD.MOV.U32 R11, RZ, RZ, 0x181f ;  /* 0x0000181fff0b7424 */ /* 0x000fe400078e00ff */
[----:B------:R-:W-:Y:S02]  /*2edf0*/  IMAD.MOV.U32 R15, RZ, RZ, -0x1 ;  /* 0xffffffffff0f7424 */ /* 0x000fe400078e00ff */
[----:B------:R-:W-:-:S07]  /*2ee00*/  IMAD.MOV.U32 R9, RZ, RZ, R14 ;  /* 0x000000ffff097224 */ /* 0x000fce00078e000e */
[----:B------:R-:W-:Y:S05]  /*2ee10*/  WARPSYNC.COLLECTIVE R15, `(.L_x_2040) ;  /* 0x000000000f087348 */ /* 0x000fea0003c00000 */
[----:B------:R0:W1:Y:S02]  /*2ee20*/  SHFL.IDX P6, R14, R13, R12, R11 ;  /* 0x0000000c0d0e7389 */ /* 0x00006400000c000b */
[----:B01----:R-:W-:Y:S01]  /*2ee30*/  ENDCOLLECTIVE ;  /* 0x000000000000791b */ /* 0x003fe20003800000 */
.L_x_2040:
[----:B------:R-:W-:Y:S02]  /*2ee40*/  IMAD.MOV.U32 R13, RZ, RZ, R33 ;  /* 0x000000ffff0d7224 */ /* 0x000fe400078e0021 */
[----:B------:R-:W-:-:S07]  /*2ee50*/  IMAD.MOV.U32 R8, RZ, RZ, R14 ;  /* 0x000000ffff087224 */ /* 0x000fce00078e000e */
[----:B------:R-:W-:Y:S05]  /*2ee60*/  WARPSYNC.COLLECTIVE R15, `(.L_x_2041) ;  /* 0x000000000f087348 */ /* 0x000fea0003c00000 */
[----:B------:R0:W1:Y:S02]  /*2ee70*/  SHFL.IDX P6, R14, R13, R12, R11 ;  /* 0x0000000c0d0e7389 */ /* 0x00006400000c000b */
[----:B01----:R-:W-:Y:S01]  /*2ee80*/  ENDCOLLECTIVE ;  /* 0x000000000000791b */ /* 0x003fe20003800000 */
.L_x_2041:
[----:B------:R-:W-:Y:S01]  /*2ee90*/  IMAD.MOV.U32 R13, RZ, RZ, R30 ;  /* 0x000000ffff0d7224 */ /* 0x000fe200078e001e */
[----:B------:R-:W-:-:S07]  /*2eea0*/  MOV R26, R14 ;  /* 0x0000000e001a7202 */ /* 0x000fce0000000f00 */
[----:B------:R-:W-:Y:S05]  /*2eeb0*/  WARPSYNC.COLLECTIVE R15, `(.L_x_2042) ;  /* 0x000000000f087348 */ /* 0x000fea0003c00000 */
[----:B------:R0:W1:Y:S02]  /*2eec0*/  SHFL.IDX P6, R14, R13, R12, R11 ;  /* 0x0000000c0d0e7389 */ /* 0x00006400000c000b */
[----:B01----:R-:W-:Y:S01]  /*2eed0*/  ENDCOLLECTIVE ;  /* 0x000000000000791b */ /* 0x003fe20003800000 */
.L_x_2042:
[----:B------:R-:W-:Y:S01]  /*2eee0*/  IMAD.MOV.U32 R5, RZ, RZ, R14 ;  /* 0x000000ffff057224 */ /* 0x000fe200078e000e */
[----:B------:R-:W-:Y:S06]  /*2eef0*/  BRA `(.L_x_2043) ;  /* 0xfffffdb800387947 */ /* 0x000fec000383ffff */
.L_x_1655:
[----:B------:R-:W-:Y:S01]  /*2ef00*/  BSSY B1, `(.L_x_2044) ;  /* 0x0000008000017945 */ /* 0x000fe20003800000 */
[----:B------:R-:W-:Y:S01]  /*2ef10*/  IMAD.MOV.U32 R13, RZ, RZ, R32 ;  /* 0x000000ffff0d7224 */ /* 0x000fe200078e0020 */
[----:B------:R-:W-:Y:S01]  /*2ef20*/  MOV R15, 0xffffffff ;  /* 0xffffffff000f7802 */ /* 0x000fe20000000f00 */
[----:B------:R-:W-:Y:S02]  /*2ef30*/  IMAD.MOV.U32 R12, RZ, RZ, 0x2 ;  /* 0x00000002ff0c7424 */ /* 0x000fe400078e00ff */
[----:B------:R-:W-:-:S07]  /*2ef40*/  IMAD.MOV.U32 R11, RZ, RZ, 0x181f ;  /* 0x0000181fff0b7424 */ /* 0x000fce00078e00ff */
[----:B-1234-:R-:W-:Y:S05]  /*2ef50*/  WARPSYNC.COLLECTIVE R15, `(.L_x_2045) ;  /* 0x000000000f087348 */ /* 0x01efea0003c00000 */
[----:B------:R0:W0:Y:S02]  /*2ef60*/  SHFL.IDX P6, R14, R13, R12, R11 ;  /* 0x0000000c0d0e7389 */ /* 0x00002400000c000b */
[----:B01234-:R-:W-:Y:S01]  /*2ef70*/  ENDCOLLECTIVE ;  /* 0x000000000000791b */ /* 0x01ffe20003800000 */
.L_x_2045:
[----:B------:R-:W-:Y:S05]  /*2ef80*/  BSYNC B1 ;  /* 0x0000000000017941 */ /* 0x000fea0003800000 */
.L_x_2044:
[----:B------:R-:W-:Y:S02]  /*2ef90*/  IMAD.MOV.U32 R13, RZ, RZ, R31 ;  /* 0x000000ffff0d7224 */ /* 0x000fe400078e001f */
[----:B------:R-:W-:Y:S02]  /*2efa0*/  IMAD.MOV.U32 R12, RZ, RZ, 0x2 ;  /* 0x00000002ff0c7424 */ /* 0x000fe400078e00ff */
[----:B------:R-:W-:Y:S02]  /*2efb0*/  IMAD.MOV.U32 R11, RZ, RZ, 0x181f ;  /* 0x0000181fff0b7424 */ /* 0x000fe400078e00ff */
[----:B------:R-:W-:Y:S02]  /*2efc0*/  IMAD.MOV.U32 R15, RZ, RZ, -0x1 ;  /* 0xffffffffff0f7424 */ /* 0x000fe400078e00ff */
[----:B------:R-:W-:-:S07]  /*2efd0*/  IMAD.MOV.U32 R9, RZ, RZ, R14 ;  /* 0x000000ffff097224 */ /* 0x000fce00078e000e */
[----:B------:R-:W-:Y:S05]  /*2efe0*/  WARPSYNC.COLLECTIVE R15, `(.L_x_2046) ;  /* 0x000000000f087348 */ /* 0x000fea0003c00000 */
[----:B------:R0:W1:Y:S02]  /*2eff0*/  SHFL.IDX P6, R14, R13, R12, R11 ;  /* 0x0000000c0d0e7389 */ /* 0x00006400000c000b */
[----:B01----:R-:W-:Y:S01]  /*2f000*/  ENDCOLLECTIVE ;  /* 0x000000000000791b */ /* 0x003fe20003800000 */
.L_x_2046:
[----:B------:R-:W-:Y:S01]  /*2f010*/  IMAD.MOV.U32 R13, RZ, RZ, R33 ;  /* 0x000000ffff0d7224 */ /* 0x000fe200078e0021 */
[----:B------:R-:W-:-:S07]  /*2f020*/  MOV R8, R14 ;  /* 0x0000000e00087202 */ /* 0x000fce0000000f00 */
[----:B------:R-:W-:Y:S05]  /*2f030*/  WARPSYNC.COLLECTIVE R15, `(.L_x_2047) ;  /* 0x000000000f087348 */ /* 0x000fea0003c00000 */
[----:B------:R0:W1:Y:S02]  /*2f040*/  SHFL.IDX P6, R14, R13, R12, R11 ;  /* 0x0000000c0d0e7389 */ /* 0x00006400000c000b */
[----:B01----:R-:W-:Y:S01]  /*2f050*/  ENDCOLLECTIVE ;  /* 0x000000000000791b */ /* 0x003fe20003800000 */
.L_x_2047:
[----:B------:R-:W-:Y:S02]  /*2f060*/  IMAD.MOV.U32 R13, RZ, RZ, R30 ;  /* 0x000000ffff0d7224 */ /* 0x000fe400078e001e */
[----:B------:R-:W-:-:S07]  /*2f070*/  IMAD.MOV.U32 R78, RZ, RZ, R14 ;  /* 0x000000ffff4e7224 */ /* 0x000fce00078e000e */
[----:B------:R-:W-:Y:S05]  /*2f080*/  WARPSYNC.COLLECTIVE R15, `(.L_x_2048) ;  /* 0x000000000f087348 */ /* 0x000fea0003c00000 */
[----:B------:R0:W1:Y:S02]  /*2f090*/  SHFL.IDX P6, R14, R13, R12, R11 ;  /* 0x0000000c0d0e7389 */ /* 0x00006400000c000b */
[----:B01----:R-:W-:Y:S01]  /*2f0a0*/  ENDCOLLECTIVE ;  /* 0x000000000000791b */ /* 0x003fe20003800000 */
.L_x_2048:
[----:B------:R-:W-:Y:S01]  /*2f0b0*/  IMAD.MOV.U32 R5, RZ, RZ, R14 ;  /* 0x000000ffff057224 */ /* 0x000fe200078e000e */
[----:B------:R-:W-:Y:S06]  /*2f0c0*/  BRA `(.L_x_2049) ;  /* 0xfffffdbc00287947 */ /* 0x000fec000383ffff */
.L_x_1658:
[----:B------:R-:W-:Y:S01]  /*2f0d0*/  BSSY B1, `(.L_x_2050) ;  /* 0x0000008000017945 */ /* 0x000fe20003800000 */
[----:B------:R-:W-:Y:S01]  /*2f0e0*/  IMAD.MOV.U32 R13, RZ, RZ, R32 ;  /* 0x000000ffff0d7224 */ /* 0x000fe200078e0020 */
[----:B------:R-:W-:Y:S01]  /*2f0f0*/  MOV R12, 0x3 ;  /* 0x00000003000c7802 */ /* 0x000fe20000000f00 */
[----:B------:R-:W-:Y:S02]  /*2f100*/  IMAD.MOV.U32 R11, RZ, RZ, 0x181f ;  /* 0x0000181fff0b7424 */ /* 0x000fe400078e00ff */
[----:B------:R-:W-:-:S07]  /*2f110*/  IMAD.MOV.U32 R15, RZ, RZ, -0x1 ;  /* 0xffffffffff0f7424 */ /* 0x000fce00078e00ff */
[----:B-12-4-:R-:W-:Y:S05]  /*2f120*/  WARPSYNC.COLLECTIVE R15, `(.L_x_2051) ;  /* 0x000000000f087348 */ /* 0x016fea0003c00000 */
[----:B------:R0:W3:Y:S02]  /*2f130*/  SHFL.IDX P6, R14, R13, R12, R11 ;  /* 0x0000000c0d0e7389 */ /* 0x0000e400000c000b */
[----:B01234-:R-:W-:Y:S01]  /*2f140*/  ENDCOLLECTIVE ;  /* 0x000000000000791b */ /* 0x01ffe20003800000 */
.L_x_2051:
[----:B------:R-:W-:Y:S05]  /*2f150*/  BSYNC B1 ;  /* 0x0000000000017941 */ /* 0x000fea0003800000 */
.L_x_2050:
[----:B------:R-:W-:Y:S01]  /*2f160*/  IMAD.MOV.U32 R13, RZ, RZ, R31 ;  /* 0x000000ffff0d7224 */ /* 0x000fe200078e001f */
[----:B------:R-:W-:Y:S01]  /*2f170*/  MOV R11, 0x181f ;  /* 0x0000181f000b7802 */ /* 0x000fe20000000f00 */
[----:B------:R-:W-:Y:S02]  /*2f180*/  IMAD.MOV.U32 R12, RZ, RZ, 0x3 ;  /* 0x00000003ff0c7424 */ /* 0x000fe400078e00ff */
[----:B------:R-:W-:Y:S02]  /*2f190*/  IMAD.MOV.U32 R15, RZ, RZ, -0x1 ;  /* 0xffffffffff0f7424 */ /* 0x000fe400078e00ff */
[----:B------:R-:W-:-:S07]  /*2f1a0*/  IMAD.MOV.U32 R79, RZ, RZ, R14 ;  /* 0x000000ffff4f7224 */ /* 0x000fce00078e000e */
[----:B------:R-:W-:Y:S05]  /*2f1b0*/  WARPSYNC.COLLECTIVE R15, `(.L_x_2052) ;  /* 0x000000000f087348 */ /* 0x000fea0003c00000 */
[----:B------:R0:W1:Y:S02]  /*2f1c0*/  SHFL.IDX P6, R14, R13, R12, R11 ;  /* 0x0000000c0d0e7389 */ /* 0x00006400000c000b */
[----:B01----:R-:W-:Y:S01]  /*2f1d0*/  ENDCOLLECTIVE ;  /* 0x000000000000791b */ /* 0x003fe20003800000 */
.L_x_2052:
[----:B------:R-:W-:Y:S02]  /*2f1e0*/  IMAD.MOV.U32 R13, RZ, RZ, R33 ;  /* 0x000000ffff0d7224 */ /* 0x000fe400078e0021 */
[----:B------:R-:W-:-:S07]  /*2f1f0*/  IMAD.MOV.U32 R9, RZ, RZ, R14 ;  /* 0x000000ffff097224 */ /* 0x000fce00078e000e */
[----:B------:R-:W-:Y:S05]  /*2f200*/  WARPSYNC.COLLECTIVE R15, `(.L_x_2053) ;  /* 0x000000000f087348 */ /* 0x000fea0003c00000 */
[----:B------:R0:W1:Y:S02]  /*2f210*/  SHFL.IDX P6, R14, R13, R12, R11 ;  /* 0x0000000c0d0e7389 */ /* 0x00006400000c000b */
[----:B01----:R-:W-:Y:S01]  /*2f220*/  ENDCOLLECTIVE ;  /* 0x000000000000791b */ /* 0x003fe20003800000 */
.L_x_2053:
[----:B------:R-:W-:Y:S02]  /*2f230*/  IMAD.MOV.U32 R13, RZ, RZ, R30 ;  /* 0x000000ffff0d7224 */ /* 0x000fe400078e001e */
[----:B------:R-:W-:-:S07]  /*2f240*/  IMAD.MOV.U32 R80, RZ, RZ, R14 ;  /* 0x000000ffff507224 */ /* 0x000fce00078e000e */
[----:B------:R-:W-:Y:S05]  /*2f250*/  WARPSYNC.COLLECTIVE R15, `(.L_x_2054) ;  /* 0x000000000f087348 */ /* 0x000fea0003c00000 */
[----:B------:R0:W1:Y:S02]  /*2f260*/  SHFL.IDX P6, R14, R13, R12, R11 ;  /* 0x0000000c0d0e7389 */ /* 0x00006400000c000b */
[----:B01----:R-:W-:Y:S01]  /*2f270*/  ENDCOLLECTIVE ;  /* 0x000000000000791b */ /* 0x003fe20003800000 */
.L_x_2054:
[----:B------:R-:W-:Y:S01]  /*2f280*/  MOV R78, R14 ;  /* 0x0000000e004e7202 */ /* 0x000fe20000000f00 */
[----:B------:R-:W-:Y:S06]  /*2f290*/  BRA `(.L_x_2055) ;  /* 0xfffffdc000207947 */ /* 0x000fec000383ffff */
.L_x_1662:
[----:B0-----:R0:W1:Y:S02]  /*2f2a0*/  SYNCS.PHASECHK.TRANS64.TRYWAIT P0, [R16+URZ+0x30800], R81 ;  /* 0x03080051100075a7 */ /* 0x001064000800017f */
[----:B-1----:R-:W-:Y:S05]  /*2f2b0*/  @!P0 NANOSLEEP.SYNCS 0x989680 ;  /* 0x009896800000895d */ /* 0x002fea0003900000 */
[----:B------:R-:W1:Y:S02]  /*2f2c0*/  @!P0 SYNCS.PHASECHK.TRANS64 P0, [R16+URZ+0x30800], R81 ;  /* 0x03080051100085a7 */ /* 0x000e64000800007f */
[----:B-1----:R-:W-:Y:S05]  /*2f2d0*/  @!P0 BRA `(.L_x_1662) ;  /* 0xfffffffc00f08947 */ /* 0x002fea000383ffff */
[----:B------:R-:W-:Y:S05]  /*2f2e0*/  BRA `(.L_x_2056) ;  /* 0xfffffdc400787947 */ /* 0x000fea000383ffff */
.L_x_1694:
[----:B------:R-:W-:Y:S01]  /*2f2f0*/  BSSY B1, `(.L_x_2057) ;  /* 0x0000008000017945 */ /* 0x000fe20003800000 */
[----:B------:R-:W-:Y:S02]  /*2f300*/  IMAD.MOV.U32 R13, RZ, RZ, R72 ;  /* 0x000000ffff0d7224 */ /* 0x000fe400078e0048 */
[----:B------:R-:W-:Y:S02]  /*2f310*/  IMAD.MOV.U32 R12, RZ, RZ, RZ ;  /* 0x000000ffff0c7224 */ /* 0x000fe400078e00ff */
[----:B------:R-:W-:Y:S02]  /*2f320*/  IMAD.MOV.U32 R11, RZ, RZ, 0x181f ;  /* 0x0000181fff0b7424 */ /* 0x000fe400078e00ff */
[----:B------:R-:W-:-:S07]  /*2f330*/  IMAD.MOV.U32 R15, RZ, RZ, -0x1 ;  /* 0xffffffffff0f7424 */ /* 0x000fce00078e00ff */
[----:B------:R-:W-:Y:S05]  /*2f340*/  WARPSYNC.COLLECTIVE R15, `(.L_x_2058) ;  /* 0x000000000f087348 */ /* 0x000fea0003c00000 */
[----:B------:R0:W1:Y:S02]  /*2f350*/  SHFL.IDX P6, R14, R13, R12, R11 ;  /* 0x0000000c0d0e7389 */ /* 0x00006400000c000b */
[----:B01----:R-:W-:Y:S01]  /*2f360*/  ENDCOLLECTIVE ;  /* 0x000000000000791b */ /* 0x003fe20003800000 */
.L_x_2058:
[----:B------:R-:W-:Y:S05]  /*2f370*/  BSYNC B1 ;  /* 0x0000000000017941 */ /* 0x000fea0003800000 */
.L_x_2057:
[----:B------:R-:W-:Y:S01]  /*2f380*/  MOV R13, R21 ;  /* 0x00000015000d7202 */ /* 0x000fe20000000f00 */
[----:B------:R-:W-:Y:S02]  /*2f390*/  IMAD.MOV.U32 R12, RZ, RZ, RZ ;  /* 0x000000ffff0c7224 */ /* 0x000fe400078e00ff */
[----:B------:R-:W-:Y:S02]  /*2f3a0*/  IMAD.MOV.U32 R11, RZ, RZ, 0x181f ;  /* 0x0000181fff0b7424 */ /* 0x000fe400078e00ff */
[----:B------:R-:W-:Y:S02]  /*2f3b0*/  IMAD.MOV.U32 R15, RZ, RZ, -0x1 ;  /* 0xffffffffff0f7424 */ /* 0x000fe400078e00ff */
[----:B------:R-:W-:-:S07]  /*2f3c0*/  IMAD.MOV.U32 R5, RZ, RZ, R14 ;  /* 0x000000ffff057224 */ /* 0x000fce00078e000e */
[----:B------:R-:W-:Y:S05]  /*2f3d0*/  WARPSYNC.COLLECTIVE R15, `(.L_x_2059) ;  /* 0x000000000f087348 */ /* 0x000fea0003c00000 */
[----:B------:R0:W1:Y:S02]  /*2f3e0*/  SHFL.IDX P6, R14, R13, R12, R11 ;  /* 0x0000000c0d0e7389 */ /* 0x00006400000c000b */
[----:B01----:R-:W-:Y:S01]  /*2f3f0*/  ENDCOLLECTIVE ;  /* 0x000000000000791b */ /* 0x003fe20003800000 */
.L_x_2059:
[----:B------:R-:W-:Y:S02]  /*2f400*/  IMAD.MOV.U32 R13, RZ, RZ, R73 ;  /* 0x000000ffff0d7224 */ /* 0x000fe400078e0049 */
[----:B------:R-:W-:-:S07]  /*2f410*/  IMAD.MOV.U32 R8, RZ, RZ, R14 ;  /* 0x000000ffff087224 */ /* 0x000fce00078e000e */
[----:B------:R-:W-:Y:S05]  /*2f420*/  WARPSYNC.COLLECTIVE R15, `(.L_x_2060) ;  /* 0x000000000f087348 */ /* 0x000fea0003c00000 */
[----:B------:R0:W1:Y:S02]  /*2f430*/  SHFL.IDX P6, R14, R13, R12, R11 ;  /* 0x0000000c0d0e7389 */ /* 0x00006400000c000b */
[----:B01----:R-:W-:Y:S01]  /*2f440*/  ENDCOLLECTIVE ;  /* 0x000000000000791b */ /* 0x003fe20003800000 */
.L_x_2060:
[----:B------:R-:W-:Y:S01]  /*2f450*/  IMAD.MOV.U32 R13, RZ, RZ, R20 ;  /* 0x000000ffff0d7224 */ /* 0x000fe200078e0014 */
[----:B------:R-:W-:-:S07]  /*2f460*/  MOV R7, R14 ;  /* 0x0000000e00077202 */ /* 0x000fce0000000f00 */
[----:B------:R-:W-:Y:S05]  /*2f470*/  WARPSYNC.COLLECTIVE R15, `(.L_x_2061) ;  /* 0x000000000f087348 */ /* 0x000fea0003c00000 */
[----:B------:R0:W1:Y:S02]  /*2f480*/  SHFL.IDX P6, R14, R13, R12, R11 ;  /* 0x0000000c0d0e7389 */ /* 0x00006400000c000b */
[----:B01----:R-:W-:Y:S01]  /*2f490*/  ENDCOLLECTIVE ;  /* 0x000000000000791b */ /* 0x003fe20003800000 */
.L_x_2061:
[----:B------:R-:W-:Y:S05]  /*2f4a0*/  BRA `(.L_x_2062) ;  /* 0xfffffdf4005c7947 */ /* 0x000fea000383ffff */
.L_x_1697:
[----:B------:R-:W-:Y:S01]  /*2f4b0*/  BSSY B1, `(.L_x_2063) ;  /* 0x0000008000017945 */ /* 0x000fe20003800000 */
[----:B------:R-:W-:Y:S02]  /*2f4c0*/  IMAD.MOV.U32 R13, RZ, RZ, R72 ;  /* 0x000000ffff0d7224 */ /* 0x000fe400078e0048 */
[----:B------:R-:W-:Y:S02]  /*2f4d0*/  IMAD.MOV.U32 R12, RZ, RZ, 0x1 ;  /* 0x00000001ff0c7424 */ /* 0x000fe400078e00ff */
[----:B------:R-:W-:Y:S02]  /*2f4e0*/  IMAD.MOV.U32 R11, RZ, RZ, 0x181f ;  /* 0x0000181fff0b7424 */ /* 0x000fe400078e00ff */
[----:B------:R-:W-:-:S07]  /*2f4f0*/  IMAD.MOV.U32 R15, RZ, RZ, -0x1 ;  /* 0xffffffffff0f7424 */ /* 0x000fce00078e00ff */
[----:B0-2-4-:R-:W-:Y:S05]  /*2f500*/  WARPSYNC.COLLECTIVE R15, `(.L_x_2064) ;  /* 0x000000000f087348 */ /* 0x015fea0003c00000 */
[----:B----4-:R1:W3:Y:S02]  /*2f510*/  SHFL.IDX P6, R14, R13, R12, R11 ;  /* 0x0000000c0d0e7389 */ /* 0x0102e400000c000b */
[----:B0123--:R-:W-:Y:S01]  /*2f520*/  ENDCOLLECTIVE ;  /* 0x000000000000791b */ /* 0x00ffe20003800000 */
.L_x_2064:
[----:B------:R-:W-:Y:S05]  /*2f530*/  BSYNC B1 ;  /* 0x0000000000017941 */ /* 0x000fea0003800000 */
.L_x_2063:
[----:B------:R-:W-:Y:S01]  /*2f540*/  IMAD.MOV.U32 R13, RZ, RZ, R21 ;  /* 0x000000ffff0d7224 */ /* 0x000fe200078e0015 */
[----:B------:R-:W-:Y:S01]  /*2f550*/  MOV R5, R14 ;  /* 0x0000000e00057202 */ /* 0x000fe20000000f00 */
[----:B------:R-:W-:Y:S02]  /*2f560*/  IMAD.MOV.U32 R12, RZ, RZ, 0x1 ;  /* 0x00000001ff0c7424 */ /* 0x000fe400078e00ff */
[----:B------:R-:W-:Y:S02]  /*2f570*/  IMAD.MOV.U32 R11, RZ, RZ, 0x181f ;  /* 0x0000181fff0b7424 */ /* 0x000fe400078e00ff */
[----:B------:R-:W-:-:S07]  /*2f580*/  IMAD.MOV.U32 R15, RZ, RZ, -0x1 ;  /* 0xffffffffff0f7424 */ /* 0x000fce00078e00ff */
[----:B------:R-:W-:Y:S05]  /*2f590*/  WARPSYNC.COLLECTIVE R15, `(.L_x_2065) ;  /* 0x000000000f087348 */ /* 0x000fea0003c00000 */
[----:B------:R0:W1:Y:S02]  /*2f5a0*/  SHFL.IDX P6, R14, R13, R12, R11 ;  /* 0x0000000c0d0e7389 */ /* 0x00006400000c000b */
[----:B01----:R-:W-:Y:S01]  /*2f5b0*/  ENDCOLLECTIVE ;  /* 0x000000000000791b */ /* 0x003fe20003800000 */
.L_x_2065:
[----:B------:R-:W-:Y:S01]  /*2f5c0*/  MOV R13, R73 ;  /* 0x00000049000d7202 */ /* 0x000fe20000000f00 */
[----:B------:R-:W-:-:S07]  /*2f5d0*/  IMAD.MOV.U32 R8, RZ, RZ, R14 ;  /* 0x000000ffff087224 */ /* 0x000fce00078e000e */
[----:B------:R-:W-:Y:S05]  /*2f5e0*/  WARPSYNC.COLLECTIVE R15, `(.L_x_2066) ;  /* 0x000000000f087348 */ /* 0x000fea0003c00000 */
[----:B------:R0:W1:Y:S02]  /*2f5f0*/  SHFL.IDX P6, R14, R13, R12, R11 ;  /* 0x0000000c0d0e7389 */ /* 0x00006400000c000b */
[----:B01----:R-:W-:Y:S01]  /*2f600*/  ENDCOLLECTIVE ;  /* 0x000000000000791b */ /* 0x003fe20003800000 */
.L_x_2066:
[----:B------:R-:W-:Y:S02]  /*2f610*/  IMAD.MOV.U32 R13, RZ, RZ, R20 ;  /* 0x000000ffff0d7224 */ /* 0x000fe400078e0014 */
[----:B------:R-:W-:-:S07]  /*2f620*/  IMAD.MOV.U32 R7, RZ, RZ, R14 ;  /* 0x000000ffff077224 */ /* 0x000fce00078e000e */
[----:B------:R-:W-:Y:S05]  /*2f630*/  WARPSYNC.COLLECTIVE R15, `(.L_x_2067) ;  /* 0x000000000f087348 */ /* 0x000fea0003c00000 */
[----:B------:R0:W1:Y:S02]  /*2f640*/  SHFL.IDX P6, R14, R13, R12, R11 ;  /* 0x0000000c0d0e7389 */ /* 0x00006400000c000b */
[----:B01----:R-:W-:Y:S01]  /*2f650*/  ENDCOLLECTIVE ;  /* 0x000000000000791b */ /* 0x003fe20003800000 */
.L_x_2067:
[----:B------:R-:W-:Y:S05]  /*2f660*/  BRA `(.L_x_2068) ;  /* 0xfffffdf800307947 */ /* 0x000fea000383ffff */
.L_x_1700:
[----:B------:R-:W-:Y:S01]  /*2f670*/  BSSY B1, `(.L_x_2069) ;  /* 0x0000008000017945 */ /* 0x000fe20003800000 */
[----:B------:R-:W-:Y:S01]  /*2f680*/  IMAD.MOV.U32 R13, RZ, RZ, R72 ;  /* 0x000000ffff0d7224 */ /* 0x000fe200078e0048 */
[----:B------:R-:W-:Y:S01]  /*2f690*/  MOV R15, 0xffffffff ;  /* 0xffffffff000f7802 */ /* 0x000fe20000000f00 */
[----:B------:R-:W-:Y:S02]  /*2f6a0*/  IMAD.MOV.U32 R12, RZ, RZ, 0x2 ;  /* 0x00000002ff0c7424 */ /* 0x000fe400078e00ff */
[----:B------:R-:W-:-:S07]  /*2f6b0*/  IMAD.MOV.U32 R11, RZ, RZ, 0x181f ;  /* 0x0000181fff0b7424 */ /* 0x000fce00078e00ff */
[----:B-1--4-:R-:W-:Y:S05]  /*2f6c0*/  WARPSYNC.COLLECTIVE R15, `(.L_x_2070) ;  /* 0x000000000f087348 */ /* 0x012fea0003c00000 */
[----:B----4-:R0:W2:Y:S02]  /*2f6d0*/  SHFL.IDX P6, R14, R13, R12, R11 ;  /* 0x0000000c0d0e7389 */ /* 0x0100a400000c000b */
[----:B012---:R-:W-:Y:S01]  /*2f6e0*/  ENDCOLLECTIVE ;  /* 0x000000000000791b */ /* 0x007fe20003800000 */
.L_x_2070:
[----:B------:R-:W-:Y:S05]  /*2f6f0*/  BSYNC B1 ;  /* 0x0000000000017941 */ /* 0x000fea0003800000 */
.L_x_2069:
        /* <DEDUP_REMOVED lines=8> */
.L_x_2071:
[----:B------:R-:W-:Y:S01]  /*2f780*/  IMAD.MOV.U32 R13, RZ, RZ, R73 ;  /* 0x000000ffff0d7224 */ /* 0x000fe200078e0049 */
[----:B------:R-:W-:-:S07]  /*2f790*/  MOV R8, R14 ;  /* 0x0000000e00087202 */ /* 0x000fce0000000f00 */
[----:B------:R-:W-:Y:S05]  /*2f7a0*/  WARPSYNC.COLLECTIVE R15, `(.L_x_2072) ;  /* 0x000000000f087348 */ /* 0x000fea0003c00000 */
[----:B------:R0:W1:Y:S02]  /*2f7b0*/  SHFL.IDX P6, R14, R13, R12, R11 ;  /* 0x0000000c0d0e7389 */ /* 0x00006400000c000b */
[----:B01----:R-:W-:Y:S01]  /*2f7c0*/  ENDCOLLECTIVE ;  /* 0x000000000000791b */ /* 0x003fe20003800000 */
.L_x_2072:
[----:B------:R-:W-:Y:S02]  /*2f7d0*/  IMAD.MOV.U32 R13, RZ, RZ, R20 ;  /* 0x000000ffff0d7224 */ /* 0x000fe400078e0014 */
[----:B------:R-:W-:-:S07]  /*2f7e0*/  IMAD.MOV.U32 R7, RZ, RZ, R14 ;  /* 0x000000ffff077224 */ /* 0x000fce00078e000e */
[----:B------:R-:W-:Y:S05]  /*2f7f0*/  WARPSYNC.COLLECTIVE R15, `(.L_x_2073) ;  /* 0x000000000f087348 */ /* 0x000fea0003c00000 */
[----:B------:R0:W1:Y:S02]  /*2f800*/  SHFL.IDX P6, R14, R13, R12, R11 ;  /* 0x0000000c0d0e7389 */ /* 0x00006400000c000b */
[----:B01----:R-:W-:Y:S01]  /*2f810*/  ENDCOLLECTIVE ;  /* 0x000000000000791b */ /* 0x003fe20003800000 */
.L_x_2073:
[----:B------:R-:W-:Y:S05]  /*2f820*/  BRA `(.L_x_2074) ;  /* 0xfffffdf800e47947 */ /* 0x000fea000383ffff */
.L_x_1703:
[----:B------:R-:W-:Y:S01]  /*2f830*/  BSSY B1, `(.L_x_2075) ;  /* 0x0000008000017945 */ /* 0x000fe20003800000 */
[----:B------:R-:W-:Y:S01]  /*2f840*/  IMAD.MOV.U32 R13, RZ, RZ, R72 ;  /* 0x000000ffff0d7224 */ /* 0x000fe200078e0048 */
[----:B------:R-:W-:Y:S01]  /*2f850*/  MOV R11, 0x181f ;  /* 0x0000181f000b7802 */ /* 0x000fe20000000f00 */
[----:B------:R-:W-:Y:S02]  /*2f860*/  IMAD.MOV.U32 R12, RZ, RZ, 0x3 ;  /* 0x00000003ff0c7424 */ /* 0x000fe400078e00ff */
[----:B------:R-:W-:-:S07]  /*2f870*/  IMAD.MOV.U32 R15, RZ, RZ, -0x1 ;  /* 0xffffffffff0f7424 */ /* 0x000fce00078e00ff */
[----:B-1-34-:R-:W-:Y:S05]  /*2f880*/  WARPSYNC.COLLECTIVE R15, `(.L_x_2076) ;  /* 0x000000000f087348 */ /* 0x01afea0003c00000 */
[----:B------:R0:W2:Y:S02]  /*2f890*/  SHFL.IDX P6, R14, R13, R12, R11 ;  /* 0x0000000c0d0e7389 */ /* 0x0000a400000c000b */
[----:B01234-:R-:W-:Y:S01]  /*2f8a0*/  ENDCOLLECTIVE ;  /* 0x000000000000791b */ /* 0x01ffe20003800000 */
.L_x_2076:
[----:B------:R-:W-:Y:S05]  /*2f8b0*/  BSYNC B1 ;  /* 0x0000000000017941 */ /* 0x000fea0003800000 */
.L_x_2075:
[----:B------:R-:W-:Y:S01]  /*2f8c0*/  IMAD.MOV.U32 R13, RZ, RZ, R21 ;  /* 0x000000ffff0d7224 */ /* 0x000fe200078e0015 */
[----:B------:R-:W-:Y:S01]  /*2f8d0*/  MOV R15, 0xffffffff ;  /* 0xffffffff000f7802 */ /* 0x000fe20000000f00 */
[----:B------:R-:W-:Y:S02]  /*2f8e0*/  IMAD.MOV.U32 R12, RZ, RZ, 0x3 ;  /* 0x00000003ff0c7424 */ /* 0x000fe400078e00ff */
[----:B------:R-:W-:Y:S02]  /*2f8f0*/  IMAD.MOV.U32 R11, RZ, RZ, 0x181f ;  /* 0x0000181fff0b7424 */ /* 0x000fe400078e00ff */
[----:B------:R-:W-:-:S07]  /*2f900*/  IMAD.MOV.U32 R77, RZ, RZ, R14 ;  /* 0x000000ffff4d7224 */ /* 0x000fce00078e000e */
[----:B------:R-:W-:Y:S05]  /*2f910*/  WARPSYNC.COLLECTIVE R15, `(.L_x_2077) ;  /* 0x000000000f087348 */ /* 0x000fea0003c00000 */
[----:B------:R0:W1:Y:S02]  /*2f920*/  SHFL.IDX P6, R14, R13, R12, R11 ;  /* 0x0000000c0d0e7389 */ /* 0x00006400000c000b */
[----:B01----:R-:W-:Y:S01]  /*2f930*/  ENDCOLLECTIVE ;  /* 0x000000000000791b */ /* 0x003fe20003800000 */
.L_x_2077:
[----:B------:R-:W-:Y:S02]  /*2f940*/  IMAD.MOV.U32 R13, RZ, RZ, R73 ;  /* 0x000000ffff0d7224 */ /* 0x000fe400078e0049 */
[----:B------:R-:W-:-:S07]  /*2f950*/  IMAD.MOV.U32 R21, RZ, RZ, R14 ;  /* 0x000000ffff157224 */ /* 0x000fce00078e000e */
[----:B------:R-:W-:Y:S05]  /*2f960*/  WARPSYNC.COLLECTIVE R15, `(.L_x_2078) ;  /* 0x000000000f087348 */ /* 0x000fea0003c00000 */
[----:B------:R0:W1:Y:S02]  /*2f970*/  SHFL.IDX P6, R14, R13, R12, R11 ;  /* 0x0000000c0d0e7389 */ /* 0x00006400000c000b */
[----:B01----:R-:W-:Y:S01]  /*2f980*/  ENDCOLLECTIVE ;  /* 0x000000000000791b */ /* 0x003fe20003800000 */
.L_x_2078:
[----:B------:R-:W-:Y:S02]  /*2f990*/  IMAD.MOV.U32 R13, RZ, RZ, R20 ;  /* 0x000000ffff0d7224 */ /* 0x000fe400078e0014 */
[----:B------:R-:W-:-:S07]  /*2f9a0*/  IMAD.MOV.U32 R80, RZ, RZ, R14 ;  /* 0x000000ffff507224 */ /* 0x000fce00078e000e */
[----:B------:R-:W-:Y:S05]  /*2f9b0*/  WARPSYNC.COLLECTIVE R15, `(.L_x_2079) ;  /* 0x000000000f087348 */ /* 0x000fea0003c00000 */
[----:B------:R0:W1:Y:S02]  /*2f9c0*/  SHFL.IDX P6, R14, R13, R12, R11 ;  /* 0x0000000c0d0e7389 */ /* 0x00006400000c000b */
[----:B01----:R-:W-:Y:S01]  /*2f9d0*/  ENDCOLLECTIVE ;  /* 0x000000000000791b */ /* 0x003fe20003800000 */
.L_x_2079:
[----:B------:R-:W-:Y:S01]  /*2f9e0*/  IMAD.MOV.U32 R78, RZ, RZ, R14 ;  /* 0x000000ffff4e7224 */ /* 0x000fe200078e000e */
[----:B------:R-:W-:Y:S06]  /*2f9f0*/  BRA `(.L_x_2080) ;  /* 0xfffffdfc00947947 */ /* 0x000fec000383ffff */
.L_x_1707:
[----:B0-----:R0:W1:Y:S02]  /*2fa00*/  SYNCS.PHASECHK.TRANS64.TRYWAIT P0, [R16+URZ+0x30800], R81 ;  /* 0x03080051100075a7 */ /* 0x001064000800017f */
[----:B-1----:R-:W-:Y:S05]  /*2fa10*/  @!P0 NANOSLEEP.SYNCS 0x989680 ;  /* 0x009896800000895d */ /* 0x002fea0003900000 */
[----:B------:R-:W1:Y:S02]  /*2fa20*/  @!P0 SYNCS.PHASECHK.TRANS64 P0, [R16+URZ+0x30800], R81 ;  /* 0x03080051100085a7 */ /* 0x000e64000800007f */
[----:B-1----:R-:W-:Y:S05]  /*2fa30*/  @!P0 BRA `(.L_x_1707) ;  /* 0xfffffffc00f08947 */ /* 0x002fea000383ffff */
[----:B------:R-:W-:Y:S05]  /*2fa40*/  BRA `(.L_x_2081) ;  /* 0xfffffe0000a47947 */ /* 0x000fea000383ffff */
.L_x_1725:
[----:B-1----:R1:W2:Y:S02]  /*2fa50*/  SYNCS.PHASECHK.TRANS64.TRYWAIT P2, [R0+URZ+0x30830], R3 ;  /* 0x03083003000075a7 */ /* 0x0022a4000804017f */
[----:B--2---:R-:W-:Y:S05]  /*2fa60*/  @!P2 NANOSLEEP.SYNCS 0x989680 ;  /* 0x009896800000a95d */ /* 0x004fea0003900000 */
[----:B------:R-:W2:Y:S02]  /*2fa70*/  @!P2 SYNCS.PHASECHK.TRANS64 P2, [R0+URZ+0x30830], R3 ;  /* 0x030830030000a5a7 */ /* 0x000ea4000804007f */
[----:B--2---:R-:W-:Y:S05]  /*2fa80*/  @!P2 BRA `(.L_x_1725) ;  /* 0xfffffffc00f0a947 */ /* 0x004fea000383ffff */
[----:B------:R-:W-:Y:S05]  /*2fa90*/  BRA `(.L_x_1724) ;  /* 0xfffffe3800687947 */ /* 0x000fea000383ffff */
.L_x_1745:
[----:B-1----:R1:W2:Y:S02]  /*2faa0*/  SYNCS.PHASECHK.TRANS64.TRYWAIT P4, [R2+URZ+0x30830], R154 ;  /* 0x0308309a020075a7 */ /* 0x0022a4000808017f */
[----:B--2---:R-:W-:Y:S05]  /*2fab0*/  @!P4 NANOSLEEP.SYNCS 0x989680 ;  /* 0x009896800000c95d */ /* 0x004fea0003900000 */
[----:B------:R-:W2:Y:S02]  /*2fac0*/  @!P4 SYNCS.PHASECHK.TRANS64 P4, [R2+URZ+0x30830], R154 ;  /* 0x0308309a0200c5a7 */ /* 0x000ea4000808007f */
[----:B--2---:R-:W-:Y:S05]  /*2fad0*/  @!P4 BRA `(.L_x_1745) ;  /* 0xfffffffc00f0c947 */ /* 0x004fea000383ffff */
[----:B------:R-:W-:Y:S05]  /*2fae0*/  BRA `(.L_x_1744) ;  /* 0xfffffe6400e47947 */ /* 0x000fea000383ffff */
.L_x_1750:
[----:B-1----:R1:W2:Y:S02]  /*2faf0*/  SYNCS.PHASECHK.TRANS64.TRYWAIT P4, [R0+URZ+0x30850], R218 ;  /* 0x030850da000075a7 */ /* 0x0022a4000808017f */
[----:B--2---:R-:W-:Y:S05]  /*2fb00*/  @!P4 NANOSLEEP.SYNCS 0x989680 ;  /* 0x009896800000c95d */ /* 0x004fea0003900000 */
[----:B------:R-:W2:Y:S02]  /*2fb10*/  @!P4 SYNCS.PHASECHK.TRANS64 P4, [R0+URZ+0x30850], R218 ;  /* 0x030850da0000c5a7 */ /* 0x000ea4000808007f */
[----:B--2---:R-:W-:Y:S05]  /*2fb20*/  @!P4 BRA `(.L_x_1750) ;  /* 0xfffffffc00f0c947 */ /* 0x004fea000383ffff */
[----:B------:R-:W-:Y:S05]  /*2fb30*/  BRA `(.L_x_1749) ;  /* 0xfffffe78002c7947 */ /* 0x000fea000383ffff */
.L_x_1771:
[----:B-1----:R1:W2:Y:S02]  /*2fb40*/  SYNCS.PHASECHK.TRANS64.TRYWAIT P2, [R2+URZ+0x30830], R3 ;  /* 0x03083003020075a7 */ /* 0x0022a4000804017f */
[----:B--2---:R-:W-:Y:S05]  /*2fb50*/  @!P2 NANOSLEEP.SYNCS 0x989680 ;  /* 0x009896800000a95d */ /* 0x004fea0003900000 */
[----:B------:R-:W2:Y:S02]  /*2fb60*/  @!P2 SYNCS.PHASECHK.TRANS64 P2, [R2+URZ+0x30830], R3 ;  /* 0x030830030200a5a7 */ /* 0x000ea4000804007f */
[----:B--2---:R-:W-:Y:S05]  /*2fb70*/  @!P2 BRA `(.L_x_1771) ;  /* 0xfffffffc00f0a947 */ /* 0x004fea000383ffff */
[----:B------:R-:W-:Y:S05]  /*2fb80*/  BRA `(.L_x_1770) ;  /* 0xfffffe9800487947 */ /* 0x000fea000383ffff */
.L_x_1776:
[----:B-1----:R1:W2:Y:S02]  /*2fb90*/  SYNCS.PHASECHK.TRANS64.TRYWAIT P2, [R231+URZ+0x30850], R0 ;  /* 0x03085000e70075a7 */ /* 0x0022a4000804017f */
[----:B--2---:R-:W-:Y:S05]  /*2fba0*/  @!P2 NANOSLEEP.SYNCS 0x989680 ;  /* 0x009896800000a95d */ /* 0x004fea0003900000 */
[----:B------:R-:W2:Y:S02]  /*2fbb0*/  @!P2 SYNCS.PHASECHK.TRANS64 P2, [R231+URZ+0x30850], R0 ;  /* 0x03085000e700a5a7 */ /* 0x000ea4000804007f */
[----:B--2---:R-:W-:Y:S05]  /*2fbc0*/  @!P2 BRA `(.L_x_1776) ;  /* 0xfffffffc00f0a947 */ /* 0x004fea000383ffff */
[----:B------:R-:W-:Y:S05]  /*2fbd0*/  BRA `(.L_x_1775) ;  /* 0xfffffea800907947 */ /* 0x000fea000383ffff */
.L_x_1784:
[----:B-1----:R1:W2:Y:S02]  /*2fbe0*/  SYNCS.PHASECHK.TRANS64.TRYWAIT P2, [R2+URZ+0x30830], R3 ;  /* 0x03083003020075a7 */ /* 0x0022a4000804017f */
[----:B--2---:R-:W-:Y:S05]  /*2fbf0*/  @!P2 NANOSLEEP.SYNCS 0x989680 ;  /* 0x009896800000a95d */ /* 0x004fea0003900000 */
[----:B------:R-:W2:Y:S02]  /*2fc00*/  @!P2 SYNCS.PHASECHK.TRANS64 P2, [R2+URZ+0x30830], R3 ;  /* 0x030830030200a5a7 */ /* 0x000ea4000804007f */
[----:B--2---:R-:W-:Y:S05]  /*2fc10*/  @!P2 BRA `(.L_x_1784) ;  /* 0xfffffffc00f0a947 */ /* 0x004fea000383ffff */
[----:B------:R-:W-:Y:S05]  /*2fc20*/  BRA `(.L_x_1783) ;  /* 0xfffffebc004c7947 */ /* 0x000fea000383ffff */
.L_x_1789:
[----:B-1----:R1:W2:Y:S02]  /*2fc30*/  SYNCS.PHASECHK.TRANS64.TRYWAIT P2, [R0+URZ+0x30850], R2 ;  /* 0x03085002000075a7 */ /* 0x0022a4000804017f */
[----:B--2---:R-:W-:Y:S05]  /*2fc40*/  @!P2 NANOSLEEP.SYNCS 0x989680 ;  /* 0x009896800000a95d */ /* 0x004fea0003900000 */
[----:B------:R-:W2:Y:S02]  /*2fc50*/  @!P2 SYNCS.PHASECHK.TRANS64 P2, [R0+URZ+0x30850], R2 ;  /* 0x030850020000a5a7 */ /* 0x000ea4000804007f */
[----:B--2---:R-:W-:Y:S05]  /*2fc60*/  @!P2 BRA `(.L_x_1789) ;  /* 0xfffffffc00f0a947 */ /* 0x004fea000383ffff */
[----:B------:R-:W-:Y:S05]  /*2fc70*/  BRA `(.L_x_1788) ;  /* 0xfffffecc00947947 */ /* 0x000fea000383ffff */
.L_x_1803:
[----:B-1----:R1:W2:Y:S02]  /*2fc80*/  SYNCS.PHASECHK.TRANS64.TRYWAIT P0, [R5+URZ+0x30850], R0 ;  /* 0x03085000050075a7 */ /* 0x0022a4000800017f */
[----:B--2---:R-:W-:Y:S05]  /*2fc90*/  @!P0 NANOSLEEP.SYNCS 0x989680 ;  /* 0x009896800000895d */ /* 0x004fea0003900000 */
[----:B------:R-:W2:Y:S02]  /*2fca0*/  @!P0 SYNCS.PHASECHK.TRANS64 P0, [R5+URZ+0x30850], R0 ;  /* 0x03085000050085a7 */ /* 0x000ea4000800007f */
[----:B--2---:R-:W-:Y:S05]  /*2fcb0*/  @!P0 BRA `(.L_x_1803) ;  /* 0xfffffffc00f08947 */ /* 0x004fea000383ffff */
[----:B------:R-:W-:Y:S05]  /*2fcc0*/  BRA `(.L_x_1802) ;  /* 0xfffffef000bc7947 */ /* 0x000fea000383ffff */
.L_x_1852:
[----:B------:R-:W1:Y:S01]  /*2fcd0*/  S2R R4, SR_TID.X ;  /* 0x0000000000047919 */ /* 0x000e620000002100 */
[----:B------:R-:W-:Y:S01]  /*2fce0*/  BSSY B1, `(.L_x_2082) ;  /* 0x000000a000017945 */ /* 0x000fe20003800000 */
[----:B------:R-:W-:Y:S02]  /*2fcf0*/  IMAD.MOV.U32 R12, RZ, RZ, RZ ;  /* 0x000000ffff0c7224 */ /* 0x000fe400078e00ff */
[----:B------:R-:W-:Y:S02]  /*2fd00*/  IMAD.MOV.U32 R11, RZ, RZ, 0x1f ;  /* 0x0000001fff0b7424 */ /* 0x000fe400078e00ff */
[----:B0-----:R-:W-:Y:S01]  /*2fd10*/  IMAD.MOV.U32 R15, RZ, RZ, -0x1 ;  /* 0xffffffffff0f7424 */ /* 0x001fe200078e00ff */
[----:B-1----:R-:W-:-:S04]  /*2fd20*/  SHF.R.U32.HI R4, RZ, 0x5, R4 ;  /* 0x00000005ff047819 */ /* 0x002fc80000011604 */
[----:B------:R-:W-:-:S04]  /*2fd30*/  LOP3.LUT R4, R4, 0x3, RZ, 0xc0, !PT ;  /* 0x0000000304047812 */ /* 0x000fc800078ec0ff */
[----:B------:R-:W-:-:S07]  /*2fd40*/  MOV R13, R4 ;  /* 0x00000004000d7202 */ /* 0x000fce0000000f00 */
[----:B------:R-:W-:Y:S05]  /*2fd50*/  WARPSYNC.COLLECTIVE R15, `(.L_x_2083) ;  /* 0x000000000f087348 */ /* 0x000fea0003c00000 */
[----:B------:R0:W1:Y:S02]  /*2fd60*/  SHFL.IDX P6, R14, R13, R12, R11 ;  /* 0x0000000c0d0e7389 */ /* 0x00006400000c000b */
[----:B01----:R-:W-:Y:S01]  /*2fd70*/  ENDCOLLECTIVE ;  /* 0x000000000000791b */ /* 0x003fe20003800000 */
.L_x_2083:
[----:B------:R-:W-:Y:S05]  /*2fd80*/  BSYNC B1 ;  /* 0x0000000000017941 */ /* 0x000fea0003800000 */
.L_x_2082:
[----:B------:R-:W-:Y:S05]  /*2fd90*/  BRA `(.L_x_2084) ;  /* 0xffffff6800947947 */ /* 0x000fea000383ffff */
.L_x_1854:
[----:B------:R-:W-:Y:S01]  /*2fda0*/  BSSY B1, `(.L_x_2085) ;  /* 0x0000006000017945 */ /* 0x000fe20003800000 */
[----:B0-----:R-:W-:-:S07]  /*2fdb0*/  IMAD.MOV.U32 R15, RZ, RZ, -0x1 ;  /* 0xffffffffff0f7424 */ /* 0x001fce00078e00ff */
[----:B-1----:R-:W-:Y:S05]  /*2fdc0*/  WARPSYNC.COLLECTIVE R15, `(.L_x_2086) ;  /* 0x000000000f0c7348 */ /* 0x002fea0003c00000 */
[----:B------:R-:W-:Y:S02]  /*2fdd0*/  ELECT P6, UR62, PT ;  /* 0x00000000003e782f */ /* 0x000fe400038c0000 */
[----:B------:R-:W-:Y:S01]  /*2fde0*/  MOV R14, UR62 ;  /* 0x0000003e000e7c02 */ /* 0x000fe20008000f00 */
[----:B-1----:R-:W-:Y:S10]  /*2fdf0*/  ENDCOLLECTIVE ;  /* 0x000000000000791b */ /* 0x002ff40003800000 */
.L_x_2086:
[----:B------:R-:W-:Y:S05]  /*2fe00*/  BSYNC B1 ;  /* 0x0000000000017941 */ /* 0x000fea0003800000 */
.L_x_2085:
[----:B------:R-:W-:Y:S01]  /*2fe10*/  PLOP3.LUT P2, PT, P6, PT, PT, 0x80, 0x0 ;  /* 0x000000000000781c */ /* 0x000fe2000374f070 */
[----:B------:R-:W-:-:S12]  /*2fe20*/  BRA `(.L_x_1853) ;  /* 0xffffff6800887947 */ /* 0x000fd8000383ffff */
.L_x_1856:
[----:B-1----:R1:W2:Y:S02]  /*2fe30*/  SYNCS.PHASECHK.TRANS64.TRYWAIT P0, [R18+URZ+0x30820], R3 ;  /* 0x03082003120075a7 */ /* 0x0022a4000800017f */
[----:B--2---:R-:W-:Y:S05]  /*2fe40*/  @!P0 NANOSLEEP.SYNCS 0x989680 ;  /* 0x009896800000895d */ /* 0x004fea0003900000 */
[----:B------:R-:W2:Y:S02]  /*2fe50*/  @!P0 SYNCS.PHASECHK.TRANS64 P0, [R18+URZ+0x30820], R3 ;  /* 0x03082003120085a7 */ /* 0x000ea4000800007f */
[----:B--2---:R-:W-:Y:S05]  /*2fe60*/  @!P0 BRA `(.L_x_1856) ;  /* 0xfffffffc00f08947 */ /* 0x004fea000383ffff */
[----:B------:R-:W-:Y:S05]  /*2fe70*/  BRA `(.L_x_2087) ;  /* 0xffffff6800987947 */ /* 0x000fea000383ffff */
.L_x_1860:
[----:B--2---:R2:W3:Y:S02]  /*2fe80*/  SYNCS.PHASECHK.TRANS64.TRYWAIT P0, [R5+URZ+0x308a0], R9 ;  /* 0x0308a009050075a7 */ /* 0x0044e4000800017f */
[----:B---3--:R-:W-:Y:S05]  /*2fe90*/  @!P0 NANOSLEEP.SYNCS 0x989680 ;  /* 0x009896800000895d */ /* 0x008fea0003900000 */
[----:B------:R-:W3:Y:S02]  /*2fea0*/  @!P0 SYNCS.PHASECHK.TRANS64 P0, [R5+URZ+0x308a0], R9 ;  /* 0x0308a009050085a7 */ /* 0x000ee4000800007f */
[----:B---3--:R-:W-:Y:S05]  /*2feb0*/  @!P0 BRA `(.L_x_1860) ;  /* 0xfffffffc00f08947 */ /* 0x008fea000383ffff */
[----:B------:R-:W-:Y:S05]  /*2fec0*/  BRA `(.L_x_2088) ;  /* 0xffffff6800b87947 */ /* 0x000fea000383ffff */
.L_x_1868:
[----:B0-----:R0:W1:Y:S02]  /*2fed0*/  SYNCS.PHASECHK.TRANS64.TRYWAIT P0, [R5+URZ+0x308c0], R9 ;  /* 0x0308c009050075a7 */ /* 0x001064000800017f */
[----:B-1----:R-:W-:Y:S05]  /*2fee0*/  @!P0 NANOSLEEP.SYNCS 0x989680 ;  /* 0x009896800000895d */ /* 0x002fea0003900000 */
[----:B------:R-:W1:Y:S02]  /*2fef0*/  @!P0 SYNCS.PHASECHK.TRANS64 P0, [R5+URZ+0x308c0], R9 ;  /* 0x0308c009050085a7 */ /* 0x000e64000800007f */
[----:B-1----:R-:W-:Y:S05]  /*2ff00*/  @!P0 BRA `(.L_x_1868) ;  /* 0xfffffffc00f08947 */ /* 0x002fea000383ffff */
[----:B------:R-:W-:Y:S05]  /*2ff10*/  BRA `(.L_x_2089) ;  /* 0xffffff6c00f47947 */ /* 0x000fea000383ffff */
.L_x_1878:
[----:B-1----:R1:W2:Y:S02]  /*2ff20*/  SYNCS.PHASECHK.TRANS64.TRYWAIT P0, [R7+URZ+0x308a0], R6 ;  /* 0x0308a006070075a7 */ /* 0x0022a4000800017f */
[----:B--2---:R-:W-:Y:S05]  /*2ff30*/  @!P0 NANOSLEEP.SYNCS 0x989680 ;  /* 0x009896800000895d */ /* 0x004fea0003900000 */
[----:B------:R-:W2:Y:S02]  /*2ff40*/  @!P0 SYNCS.PHASECHK.TRANS64 P0, [R7+URZ+0x308a0], R6 ;  /* 0x0308a006070085a7 */ /* 0x000ea4000800007f */
[----:B--2---:R-:W-:Y:S05]  /*2ff50*/  @!P0 BRA `(.L_x_1878) ;  /* 0xfffffffc00f08947 */ /* 0x004fea000383ffff */
[----:B------:R-:W-:Y:S05]  /*2ff60*/  BRA `(.L_x_2090) ;  /* 0xffffff7400807947 */ /* 0x000fea000383ffff */
.L_x_1886:
[----:B0-----:R0:W2:Y:S02]  /*2ff70*/  SYNCS.PHASECHK.TRANS64.TRYWAIT P0, [R7+URZ+0x308c0], R6 ;  /* 0x0308c006070075a7 */ /* 0x0010a4000800017f */
[----:B--2---:R-:W-:Y:S05]  /*2ff80*/  @!P0 NANOSLEEP.SYNCS 0x989680 ;  /* 0x009896800000895d */ /* 0x004fea0003900000 */
[----:B------:R-:W2:Y:S02]  /*2ff90*/  @!P0 SYNCS.PHASECHK.TRANS64 P0, [R7+URZ+0x308c0], R6 ;  /* 0x0308c006070085a7 */ /* 0x000ea4000800007f */
[----:B--2---:R-:W-:Y:S05]  /*2ffa0*/  @!P0 BRA `(.L_x_1886) ;  /* 0xfffffffc00f08947 */ /* 0x004fea000383ffff */
[----:B------:R-:W-:Y:S05]  /*2ffb0*/  BRA `(.L_x_2091) ;  /* 0xffffff7800b47947 */ /* 0x000fea000383ffff */
.L_x_1912:
[----:B------:R-:W2:Y:S01]  /*2ffc0*/  S2R R4, SR_TID.X ;  /* 0x0000000000047919 */ /* 0x000ea20000002100 */
[----:B------:R-:W-:Y:S01]  /*2ffd0*/  BSSY B0, `(.L_x_2092) ;  /* 0x000000a000007945 */ /* 0x000fe20003800000 */
[----:B------:R-:W-:Y:S01]  /*2ffe0*/  MOV R12, RZ ;  /* 0x000000ff000c7202 */ /* 0x000fe20000000f00 */
[----:B------:R-:W-:Y:S02]  /*2fff0*/  IMAD.MOV.U32 R11, RZ, RZ, 0x1f ;  /* 0x0000001fff0b7424 */ /* 0x000fe400078e00ff */
[----:B0-----:R-:W-:Y:S01]  /*30000*/  IMAD.MOV.U32 R15, RZ, RZ, -0x1 ;  /* 0xffffffffff0f7424 */ /* 0x001fe200078e00ff */
[----:B--2---:R-:W-:-:S04]  /*30010*/  SHF.R.U32.HI R4, RZ, 0x5, R4 ;  /* 0x00000005ff047819 */ /* 0x004fc80000011604 */
[----:B------:R-:W-:-:S05]  /*30020*/  LOP3.LUT R4, R4, 0x3, RZ, 0xc0, !PT ;  /* 0x0000000304047812 */ /* 0x000fca00078ec0ff */
[----:B------:R-:W-:-:S07]  /*30030*/  IMAD.MOV.U32 R13, RZ, RZ, R4 ;  /* 0x000000ffff0d7224 */ /* 0x000fce00078e0004 */
[----:B-1----:R-:W-:Y:S05]  /*30040*/  WARPSYNC.COLLECTIVE R15, `(.L_x_2093) ;  /* 0x000000000f087348 */ /* 0x002fea0003c00000 */
[----:B------:R0:W2:Y:S02]  /*30050*/  SHFL.IDX P6, R14, R13, R12, R11 ;  /* 0x0000000c0d0e7389 */ /* 0x0000a400000c000b */
[----:B012---:R-:W-:Y:S01]  /*30060*/  ENDCOLLECTIVE ;  /* 0x000000000000791b */ /* 0x007fe20003800000 */
.L_x_2093:
[----:B------:R-:W-:Y:S05]  /*30070*/  BSYNC B0 ;  /* 0x0000000000007941 */ /* 0x000fea0003800000 */
.L_x_2092:
[----:B------:R-:W-:Y:S05]  /*30080*/  BRA `(.L_x_2094) ;  /* 0xffffff8c00447947 */ /* 0x000fea000383ffff */
.L_x_1914:
[----:B------:R-:W-:Y:S01]  /*30090*/  BSSY B0, `(.L_x_2095) ;  /* 0x0000006000007945 */ /* 0x000fe20003800000 */
[----:B0-----:R-:W-:-:S07]  /*300a0*/  IMAD.MOV.U32 R15, RZ, RZ, -0x1 ;  /* 0xffffffffff0f7424 */ /* 0x001fce00078e00ff */
[----:B-12---:R-:W-:Y:S05]  /*300b0*/  WARPSYNC.COLLECTIVE R15, `(.L_x_2096) ;  /* 0x000000000f0c7348 */ /* 0x006fea0003c00000 */
[----:B------:R-:W-:Y:S02]  /*300c0*/  ELECT P6, UR62, PT ;  /* 0x00000000003e782f */ /* 0x000fe400038c0000 */
[----:B------:R-:W-:Y:S01]  /*300d0*/  MOV R14, UR62 ;  /* 0x0000003e000e7c02 */ /* 0x000fe20008000f00 */
[----:B-12---:R-:W-:Y:S10]  /*300e0*/  ENDCOLLECTIVE ;  /* 0x000000000000791b */ /* 0x006ff40003800000 */
.L_x_2096:
[----:B------:R-:W-:Y:S05]  /*300f0*/  BSYNC B0 ;  /* 0x0000000000007941 */ /* 0x000fea0003800000 */
.L_x_2095:
[----:B------:R-:W-:Y:S05]  /*30100*/  BRA `(.L_x_2097) ;  /* 0xffffff8c00487947 */ /* 0x000fea000383ffff */
.L_x_1916:
[----:B---3--:R3:W4:Y:S02]  /*30110*/  SYNCS.PHASECHK.TRANS64.TRYWAIT P0, [R0+URZ+0x30840], R2 ;  /* 0x03084002000075a7 */ /* 0x008724000800017f */
[----:B----4-:R-:W-:Y:S05]  /*30120*/  @!P0 NANOSLEEP.SYNCS 0x989680 ;  /* 0x009896800000895d */ /* 0x010fea0003900000 */
[----:B------:R-:W4:Y:S02]  /*30130*/  @!P0 SYNCS.PHASECHK.TRANS64 P0, [R0+URZ+0x30840], R2 ;  /* 0x03084002000085a7 */ /* 0x000f24000800007f */
[----:B----4-:R-:W-:Y:S05]  /*30140*/  @!P0 BRA `(.L_x_1916) ;  /* 0xfffffffc00f08947 */ /* 0x010fea000383ffff */
[----:B------:R-:W-:Y:S05]  /*30150*/  BRA `(.L_x_2098) ;  /* 0xffffff8c00b07947 */ /* 0x000fea000383ffff */
.L_x_1920:
[----:B------:R0:W5:Y:S01]  /*30160*/  LDL.LU R9, [R1+0x3c] ;  /* 0x00003c0001097983 */ /* 0x0001620000300800 */
[----:B------:R-:W-:Y:S01]  /*30170*/  IMAD.MOV.U32 R5, RZ, RZ, R11 ;  /* 0x000000ffff057224 */ /* 0x000fe200078e000b */
[----:B------:R-:W-:Y:S01]  /*30180*/  MOV R12, RZ ;  /* 0x000000ff000c7202 */ /* 0x000fe20000000f00 */
[----:B------:R-:W-:Y:S02]  /*30190*/  IMAD.MOV.U32 R13, RZ, RZ, R3 ;  /* 0x000000ffff0d7224 */ /* 0x000fe400078e0003 */
[----:B------:R-:W-:Y:S02]  /*301a0*/  IMAD.MOV.U32 R11, RZ, RZ, 0x181f ;  /* 0x0000181fff0b7424 */ /* 0x000fe400078e00ff */
[----:B------:R-:W-:-:S07]  /*301b0*/  IMAD.MOV.U32 R15, RZ, RZ, -0x1 ;  /* 0xffffffffff0f7424 */ /* 0x000fce00078e00ff */
[----:B0----5:R-:W-:Y:S05]  /*301c0*/  WARPSYNC.COLLECTIVE R15, `(.L_x_2099) ;  /* 0x000000000f087348 */ /* 0x021fea0003c00000 */
[----:B------:R1:W2:Y:S02]  /*301d0*/  SHFL.IDX P6, R14, R13, R12, R11 ;  /* 0x0000000c0d0e7389 */ /* 0x0002a400000c000b */
[----:B012--5:R-:W-:Y:S01]  /*301e0*/  ENDCOLLECTIVE ;  /* 0x000000000000791b */ /* 0x027fe20003800000 */
.L_x_2099:
[----:B------:R-:W-:Y:S02]  /*301f0*/  IMAD.MOV.U32 R13, RZ, RZ, R4 ;  /* 0x000000ffff0d7224 */ /* 0x000fe400078e0004 */
[----:B------:R-:W-:-:S07]  /*30200*/  IMAD.MOV.U32 R6, RZ, RZ, R14 ;  /* 0x000000ffff067224 */ /* 0x000fce00078e000e */
[----:B------:R-:W-:Y:S05]  /*30210*/  WARPSYNC.COLLECTIVE R15, `(.L_x_2100) ;  /* 0x000000000f087348 */ /* 0x000fea0003c00000 */
[----:B------:R0:W1:Y:S02]  /*30220*/  SHFL.IDX P6, R14, R13, R12, R11 ;  /* 0x0000000c0d0e7389 */ /* 0x00006400000c000b */
[----:B01----:R-:W-:Y:S01]  /*30230*/  ENDCOLLECTIVE ;  /* 0x000000000000791b */ /* 0x003fe20003800000 */
.L_x_2100:
[----:B------:R-:W-:Y:S01]  /*30240*/  IADD3 R0, R10, R5, RZ ;  /* 0x000000050a007210 */ /* 0x000fe20007ffe0ff */
[----:B------:R-:W-:Y:S02]  /*30250*/  IMAD R2, R9, R7, RZ ;  /* 0x0000000709027224 */ /* 0x000fe400078e02ff */
[----:B------:R-:W2:Y:S01]  /*30260*/  LDL R9, [R1+0x28] ;  /* 0x0000280001097983 */ /* 0x000ea20000100800 */
[----:B------:R-:W-:Y:S01]  /*30270*/  IMAD.MOV.U32 R7, RZ, RZ, R14 ;  /* 0x000000ffff077224 */ /* 0x000fe200078e000e */
[----:B------:R-:W-:Y:S01]  /*30280*/  ULDC.64 UR4, c[0x0][0x208] ;  /* 0x0000820000047ab9 */ /* 0x000fe20000000a00 */
[C---:B------:R-:W-:Y:S01]  /*30290*/  ISETP.GE.AND P2, PT, R0.reuse, R2, PT ;  /* 0x000000020000720c */ /* 0x040fe20003f46270 */
[----:B------:R-:W-:Y:S02]  /*302a0*/  IMAD.MOV.U32 R13, RZ, RZ, R3 ;  /* 0x000000ffff0d7224 */ /* 0x000fe400078e0003 */
[----:B------:R-:W-:Y:S02]  /*302b0*/  IMAD.MOV.U32 R12, RZ, RZ, 0x1 ;  /* 0x00000001ff0c7424 */ /* 0x000fe400078e00ff */
[----:B------:R-:W-:-:S08]  /*302c0*/  VIADD R5, R0, 0x10 ;  /* 0x0000001000057836 */ /* 0x000fd00000000000 */
        /* <DEDUP_REMOVED lines=16> */
.L_x_2101:
[----:B------:R-:W-:Y:S01]  /*303d0*/  MOV R13, R4 ;  /* 0x00000004000d7202 */ /* 0x000fe20000000f00 */
[----:B------:R-:W-:-:S07]  /*303e0*/  IMAD.MOV.U32 R7, RZ, RZ, R14 ;  /* 0x000000ffff077224 */ /* 0x000fce00078e000e */
[----:B------:R-:W-:Y:S05]  /*303f0*/  WARPSYNC.COLLECTIVE R15, `(.L_x_2102) ;  /* 0x000000000f087348 */ /* 0x000fea0003c00000 */
[----:B------:R0:W1:Y:S02]  /*30400*/  SHFL.IDX P6, R14, R13, R12, R11 ;  /* 0x0000000c0d0e7389 */ /* 0x00006400000c000b */
[----:B01----:R-:W-:Y:S01]  /*30410*/  ENDCOLLECTIVE ;  /* 0x000000000000791b */ /* 0x003fe20003800000 */
.L_x_2102:
[----:B------:R-:W-:Y:S01]  /*30420*/  ULDC.64 UR4, c[0x0][0x208] ;  /* 0x0000820000047ab9 */ /* 0x000fe20000000a00 */
[----:B------:R-:W-:Y:S01]  /*30430*/  MOV R13, R3 ;  /* 0x00000003000d7202 */ /* 0x000fe20000000f00 */
        /* <DEDUP_REMOVED lines=18> */
.L_x_2103:
[----:B------:R-:W-:Y:S02]  /*30560*/  IMAD.MOV.U32 R13, RZ, RZ, R4 ;  /* 0x000000ffff0d7224 */ /* 0x000fe400078e0004 */
[----:B------:R-:W-:-:S07]  /*30570*/  IMAD.MOV.U32 R7, RZ, RZ, R14 ;  /* 0x000000ffff077224 */ /* 0x000fce00078e000e */
[----:B------:R-:W-:Y:S05]  /*30580*/  WARPSYNC.COLLECTIVE R15, `(.L_x_2104) ;  /* 0x000000000f087348 */ /* 0x000fea0003c00000 */
[----:B------:R0:W1:Y:S02]  /*30590*/  SHFL.IDX P6, R14, R13, R12, R11 ;  /* 0x0000000c0d0e7389 */ /* 0x00006400000c000b */
[----:B01----:R-:W-:Y:S01]  /*305a0*/  ENDCOLLECTIVE ;  /* 0x000000000000791b */ /* 0x003fe20003800000 */
.L_x_2104:
[----:B------:R-:W-:Y:S01]  /*305b0*/  ULDC.64 UR4, c[0x0][0x208] ;  /* 0x0000820000047ab9 */ /* 0x000fe20000000a00 */
[----:B------:R-:W-:Y:S02]  /*305c0*/  IMAD.MOV.U32 R13, RZ, RZ, R3 ;  /* 0x000000ffff0d7224 */ /* 0x000fe400078e0003 */
[----:B------:R-:W-:Y:S02]  /*305d0*/  IMAD.MOV.U32 R12, RZ, RZ, 0x3 ;  /* 0x00000003ff0c7424 */ /* 0x000fe400078e00ff */
[----:B------:R-:W-:-:S05]  /*305e0*/  IMAD.MOV.U32 R5, RZ, RZ, R14 ;  /* 0x000000ffff057224 */ /* 0x000fca00078e000e */
[----:B------:R-:W-:-:S05]  /*305f0*/  @!P2 LEA R5, P5, R8, R5, 0x1 ;  /* 0x000000050805a211 */ /* 0x000fca00078a08ff */
[----:B------:R-:W-:-:S05]  /*30600*/  @!P2 IMAD.X R6, RZ, RZ, R7, P5 ;  /* 0x000000ffff06a224 */ /* 0x000fca00028e0607 */
[----:B------:R-:W-:Y:S01]  /*30610*/  @!P2 MOV R7, R6 ;  /* 0x000000060007a202 */ /* 0x000fe20000000f00 */
        /* <DEDUP_REMOVED lines=13> */
.L_x_2105:
[----:B------:R-:W-:Y:S01]  /*306f0*/  MOV R13, R4 ;  /* 0x00000004000d7202 */ /* 0x000fe20000000f00 */
[----:B------:R-:W-:-:S07]  /*30700*/  IMAD.MOV.U32 R7, RZ, RZ, R14 ;  /* 0x000000ffff077224 */ /* 0x000fce00078e000e */
[----:B------:R-:W-:Y:S05]  /*30710*/  WARPSYNC.COLLECTIVE R15, `(.L_x_2106) ;  /* 0x000000000f087348 */ /* 0x000fea0003c00000 */
[----:B------:R0:W1:Y:S02]  /*30720*/  SHFL.IDX P6, R14, R13, R12, R11 ;  /* 0x0000000c0d0e7389 */ /* 0x00006400000c000b */
[----:B01----:R-:W-:Y:S01]  /*30730*/  ENDCOLLECTIVE ;  /* 0x000000000000791b */ /* 0x003fe20003800000 */
.L_x_2106:
        /* <DEDUP_REMOVED lines=20> */
.L_x_2107:
[----:B------:R-:W-:Y:S02]  /*30880*/  IMAD.MOV.U32 R13, RZ, RZ, R4 ;  /* 0x000000ffff0d7224 */ /* 0x000fe400078e0004 */
[----:B------:R-:W-:-:S07]  /*30890*/  IMAD.MOV.U32 R7, RZ, RZ, R14 ;  /* 0x000000ffff077224 */ /* 0x000fce00078e000e */
[----:B------:R-:W-:Y:S05]  /*308a0*/  WARPSYNC.COLLECTIVE R15, `(.L_x_2108) ;  /* 0x000000000f087348 */ /* 0x000fea0003c00000 */
[----:B------:R0:W1:Y:S02]  /*308b0*/  SHFL.IDX P6, R14, R13, R12, R11 ;  /* 0x0000000c0d0e7389 */ /* 0x00006400000c000b */
[----:B01----:R-:W-:Y:S01]  /*308c0*/  ENDCOLLECTIVE ;  /* 0x000000000000791b */ /* 0x003fe20003800000 */
.L_x_2108:
        /* <DEDUP_REMOVED lines=20> */
.L_x_2109:
[----:B------:R-:W-:Y:S01]  /*30a10*/  MOV R13, R4 ;  /* 0x00000004000d7202 */ /* 0x000fe20000000f00 */
[----:B------:R-:W-:-:S07]  /*30a20*/  IMAD.MOV.U32 R7, RZ, RZ, R14 ;  /* 0x000000ffff077224 */ /* 0x000fce00078e000e */
[----:B------:R-:W-:Y:S05]  /*30a30*/  WARPSYNC.COLLECTIVE R15, `(.L_x_2110) ;  /* 0x000000000f087348 */ /* 0x000fea0003c00000 */
[----:B------:R0:W1:Y:S02]  /*30a40*/  SHFL.IDX P6, R14, R13, R12, R11 ;  /* 0x0000000c0d0e7389 */ /* 0x00006400000c000b */
[----:B01----:R-:W-:Y:S01]  /*30a50*/  ENDCOLLECTIVE ;  /* 0x000000000000791b */ /* 0x003fe20003800000 */
.L_x_2110:
        /* <DEDUP_REMOVED lines=20> */
.L_x_2111:
[----:B------:R-:W-:Y:S02]  /*30ba0*/  IMAD.MOV.U32 R13, RZ, RZ, R4 ;  /* 0x000000ffff0d7224 */ /* 0x000fe400078e0004 */
[----:B------:R-:W-:-:S07]  /*30bb0*/  IMAD.MOV.U32 R7, RZ, RZ, R14 ;  /* 0x000000ffff077224 */ /* 0x000fce00078e000e */
[----:B------:R-:W-:Y:S05]  /*30bc0*/  WARPSYNC.COLLECTIVE R15, `(.L_x_2112) ;  /* 0x000000000f087348 */ /* 0x000fea0003c00000 */
[----:B------:R0:W1:Y:S02]  /*30bd0*/  SHFL.IDX P6, R14, R13, R12, R11 ;  /* 0x0000000c0d0e7389 */ /* 0x00006400000c000b */
[----:B01----:R-:W-:Y:S01]  /*30be0*/  ENDCOLLECTIVE ;  /* 0x000000000000791b */ /* 0x003fe20003800000 */
.L_x_2112:
[----:B------:R-:W-:Y:S01]  /*30bf0*/  ULDC.64 UR4, c[0x0][0x208] ;  /* 0x0000820000047ab9 */ /* 0x000fe20000000a00 */
[----:B------:R-:W-:Y:S02]  /*30c00*/  IMAD.MOV.U32 R13, RZ, RZ, R3 ;  /* 0x000000ffff0d7224 */ /* 0x000fe400078e0003 */
[----:B------:R-:W-:Y:S02]  /*30c10*/  IMAD.MOV.U32 R12, RZ, RZ, 0x7 ;  /* 0x00000007ff0c7424 */ /* 0x000fe400078e00ff */
[----:B------:R-:W-:-:S05]  /*30c20*/  IMAD.MOV.U32 R5, RZ, RZ, R14 ;  /* 0x000000ffff057224 */ /* 0x000fca00078e000e */
[----:B------:R-:W-:-:S05]  /*30c30*/  @!P2 LEA R5, P5, R8, R5, 0x1 ;  /* 0x000000050805a211 */ /* 0x000fca00078a08ff */
[----:B------:R-:W-:-:S05]  /*30c40*/  @!P2 IMAD.X R6, RZ, RZ, R7, P5 ;  /* 0x000000ffff06a224 */ /* 0x000fca00028e0607 */
[----:B------:R-:W-:Y:S01]  /*30c50*/  @!P2 MOV R7, R6 ;  /* 0x000000060007a202 */ /* 0x000fe20000000f00 */
        /* <DEDUP_REMOVED lines=11> */
.L_x_2113:
[----:B------:R-:W-:Y:S02]  /*30d10*/  IMAD.MOV.U32 R13, RZ, RZ, R4 ;  /* 0x000000ffff0d7224 */ /* 0x000fe400078e0004 */
[----:B------:R-:W-:-:S07]  /*30d20*/  IMAD.MOV.U32 R5, RZ, RZ, R14 ;  /* 0x000000ffff057224 */ /* 0x000fce00078e000e */
[----:B------:R-:W-:Y:S05]  /*30d30*/  WARPSYNC.COLLECTIVE R15, `(.L_x_2114) ;  /* 0x000000000f087348 */ /* 0x000fea0003c00000 */
[----:B------:R0:W1:Y:S02]  /*30d40*/  SHFL.IDX P6, R14, R13, R12, R11 ;  /* 0x0000000c0d0e7389 */ /* 0x00006400000c000b */
[----:B01----:R-:W-:Y:S01]  /*30d50*/  ENDCOLLECTIVE ;  /* 0x000000000000791b */ /* 0x003fe20003800000 */
.L_x_2114:
[----:B------:R-:W-:Y:S01]  /*30d60*/  MOV R3, R14 ;  /* 0x0000000e00037202 */ /* 0x000fe20000000f00 */
[----:B------:R-:W-:Y:S06]  /*30d70*/  BRA `(.L_x_2115) ;  /* 0xffffff9000687947 */ /* 0x000fec000383ffff */
.L_x_1925:
[----:B---3--:R3:W4:Y:S02]  /*30d80*/  SYNCS.PHASECHK.TRANS64.TRYWAIT P0, [R18+URZ+0x30820], R0 ;  /* 0x03082000120075a7 */ /* 0x008724000800017f */
[----:B----4-:R-:W-:Y:S05]  /*30d90*/  @!P0 NANOSLEEP.SYNCS 0x989680 ;  /* 0x009896800000895d */ /* 0x010fea0003900000 */
[----:B------:R-:W4:Y:S02]  /*30da0*/  @!P0 SYNCS.PHASECHK.TRANS64 P0, [R18+URZ+0x30820], R0 ;  /* 0x03082000120085a7 */ /* 0x000f24000800007f */
[----:B----4-:R-:W-:Y:S05]  /*30db0*/  @!P0 BRA `(.L_x_1925) ;  /* 0xfffffffc00f08947 */ /* 0x010fea000383ffff */
[----:B------:R-:W-:Y:S05]  /*30dc0*/  BRA `(.L_x_2116) ;  /* 0xffffff9000e47947 */ /* 0x000fea000383ffff */
.L_x_1934:
[----:B-1----:R1:W2:Y:S02]  /*30dd0*/  SYNCS.PHASECHK.TRANS64.TRYWAIT P0, [R3+URZ+0x30840], R2 ;  /* 0x03084002030075a7 */ /* 0x0022a4000800017f */
[----:B--2---:R-:W-:Y:S05]  /*30de0*/  @!P0 NANOSLEEP.SYNCS 0x989680 ;  /* 0x009896800000895d */ /* 0x004fea0003900000 */
[----:B------:R-:W2:Y:S02]  /*30df0*/  @!P0 SYNCS.PHASECHK.TRANS64 P0, [R3+URZ+0x30840], R2 ;  /* 0x03084002030085a7 */ /* 0x000ea4000800007f */
[----:B--2---:R-:W-:Y:S05]  /*30e00*/  @!P0 BRA `(.L_x_1934) ;  /* 0xfffffffc00f08947 */ /* 0x004fea000383ffff */
[----:B------:R-:W-:Y:S05]  /*30e10*/  BRA `(.L_x_2117) ;  /* 0xffffff9400dc7947 */ /* 0x000fea000383ffff */
.L_x_1942:
[----:B0-----:R0:W1:Y:S02]  /*30e20*/  SYNCS.PHASECHK.TRANS64.TRYWAIT P0, [R2+URZ+0x30860], R3 ;  /* 0x03086003020075a7 */ /* 0x001064000800017f */
[----:B-1----:R-:W-:Y:S05]  /*30e30*/  @!P0 NANOSLEEP.SYNCS 0x989680 ;  /* 0x009896800000895d */ /* 0x002fea0003900000 */
[----:B------:R-:W1:Y:S02]  /*30e40*/  @!P0 SYNCS.PHASECHK.TRANS64 P0, [R2+URZ+0x30860], R3 ;  /* 0x03086003020085a7 */ /* 0x000e64000800007f */
[----:B-1----:R-:W-:Y:S05]  /*30e50*/  @!P0 BRA `(.L_x_1942) ;  /* 0xfffffffc00f08947 */ /* 0x002fea000383ffff */
[----:B------:R-:W-:Y:S05]  /*30e60*/  BRA `(.L_x_2118) ;  /* 0xffffff9c002c7947 */ /* 0x000fea000383ffff */
.L_x_1954:
[----:B-1----:R1:W2:Y:S02]  /*30e70*/  SYNCS.PHASECHK.TRANS64.TRYWAIT P0, [R3+URZ+0x30840], R2 ;  /* 0x03084002030075a7 */ /* 0x0022a4000800017f */
[----:B--2---:R-:W-:Y:S05]  /*30e80*/  @!P0 NANOSLEEP.SYNCS 0x989680 ;  /* 0x009896800000895d */ /* 0x004fea0003900000 */
[----:B------:R-:W2:Y:S02]  /*30e90*/  @!P0 SYNCS.PHASECHK.TRANS64 P0, [R3+URZ+0x30840], R2 ;  /* 0x03084002030085a7 */ /* 0x000ea4000800007f */
[----:B--2---:R-:W-:Y:S05]  /*30ea0*/  @!P0 BRA `(.L_x_1954) ;  /* 0xfffffffc00f08947 */ /* 0x004fea000383ffff */
[----:B------:R-:W-:Y:S05]  /*30eb0*/  BRA `(.L_x_2119) ;  /* 0xffffffa4003c7947 */ /* 0x000fea000383ffff */
.L_x_1962:
[----:B0-----:R0:W1:Y:S02]  /*30ec0*/  SYNCS.PHASECHK.TRANS64.TRYWAIT P0, [R2+URZ+0x30860], R3 ;  /* 0x03086003020075a7 */ /* 0x001064000800017f */
[----:B-1----:R-:W-:Y:S05]  /*30ed0*/  @!P0 NANOSLEEP.SYNCS 0x989680 ;  /* 0x009896800000895d */ /* 0x002fea0003900000 */
[----:B------:R-:W1:Y:S02]  /*30ee0*/  @!P0 SYNCS.PHASECHK.TRANS64 P0, [R2+URZ+0x30860], R3 ;  /* 0x03086003020085a7 */ /* 0x000e64000800007f */
[----:B-1----:R-:W-:Y:S05]  /*30ef0*/  @!P0 BRA `(.L_x_1962) ;  /* 0xfffffffc00f08947 */ /* 0x002fea000383ffff */
[----:B------:R-:W-:Y:S05]  /*30f00*/  BRA `(.L_x_2120) ;  /* 0xffffffa8008c7947 */ /* 0x000fea000383ffff */
.L_x_1974:
[----:B--2---:R2:W3:Y:S02]  /*30f10*/  SYNCS.PHASECHK.TRANS64.TRYWAIT P0, [R3+URZ+0x30840], R2 ;  /* 0x03084002030075a7 */ /* 0x0044e4000800017f */
[----:B---3--:R-:W-:Y:S05]  /*30f20*/  @!P0 NANOSLEEP.SYNCS 0x989680 ;  /* 0x009896800000895d */ /* 0x008fea0003900000 */
[----:B------:R-:W3:Y:S02]  /*30f30*/  @!P0 SYNCS.PHASECHK.TRANS64 P0, [R3+URZ+0x30840], R2 ;  /* 0x03084002030085a7 */ /* 0x000ee4000800007f */
[----:B---3--:R-:W-:Y:S05]  /*30f40*/  @!P0 BRA `(.L_x_1974) ;  /* 0xfffffffc00f08947 */ /* 0x008fea000383ffff */
[----:B------:R-:W-:Y:S05]  /*30f50*/  BRA `(.L_x_2121) ;  /* 0xffffffb000787947 */ /* 0x000fea000383ffff */
.L_x_1982:
[----:B0-----:R0:W1:Y:S02]  /*30f60*/  SYNCS.PHASECHK.TRANS64.TRYWAIT P0, [R2+URZ+0x30860], R5 ;  /* 0x03086005020075a7 */ /* 0x001064000800017f */
[----:B-1----:R-:W-:Y:S05]  /*30f70*/  @!P0 NANOSLEEP.SYNCS 0x989680 ;  /* 0x009896800000895d */ /* 0x002fea0003900000 */
[----:B------:R-:W1:Y:S02]  /*30f80*/  @!P0 SYNCS.PHASECHK.TRANS64 P0, [R2+URZ+0x30860], R5 ;  /* 0x03086005020085a7 */ /* 0x000e64000800007f */
[----:B-1----:R-:W-:Y:S05]  /*30f90*/  @!P0 BRA `(.L_x_1982) ;  /* 0xfffffffc00f08947 */ /* 0x002fea000383ffff */
[----:B------:R-:W-:Y:S05]  /*30fa0*/  BRA `(.L_x_2122) ;  /* 0xffffffb400c47947 */ /* 0x000fea000383ffff */
.L_x_1996:
[----:B---3--:R3:W4:Y:S02]  /*30fb0*/  SYNCS.PHASECHK.TRANS64.TRYWAIT P0, [R0+URZ+0x30860], R2 ;  /* 0x03086002000075a7 */ /* 0x008724000800017f */
[----:B----4-:R-:W-:Y:S05]  /*30fc0*/  @!P0 NANOSLEEP.SYNCS 0x989680 ;  /* 0x009896800000895d */ /* 0x010fea0003900000 */
[----:B------:R-:W4:Y:S02]  /*30fd0*/  @!P0 SYNCS.PHASECHK.TRANS64 P0, [R0+URZ+0x30860], R2 ;  /* 0x03086002000085a7 */ /* 0x000f24000800007f */
[----:B----4-:R-:W-:Y:S05]  /*30fe0*/  @!P0 BRA `(.L_x_1996) ;  /* 0xfffffffc00f08947 */ /* 0x010fea000383ffff */
[----:B------:R-:W-:Y:S05]  /*30ff0*/  BRA `(.L_x_2123) ;  /* 0xffffffbc00947947 */ /* 0x000fea000383ffff */
.L_x_2006:
[----:B-1-3--:R-:W3:Y:S01]  /*31000*/  LDL R0, [R1] ;  /* 0x0000000001007983 */ /* 0x00aee20000100800 */
[----:B------:R-:W-:Y:S01]  /*31010*/  BSSY B0, `(.L_x_2124) ;  /* 0x0000008000007945 */ /* 0x000fe20003800000 */
[----:B------:R-:W-:Y:S02]  /*31020*/  IMAD.MOV.U32 R12, RZ, RZ, RZ ;  /* 0x000000ffff0c7224 */ /* 0x000fe400078e00ff */
[----:B0-----:R-:W-:Y:S02]  /*31030*/  IMAD.MOV.U32 R11, RZ, RZ, 0x1f ;  /* 0x0000001fff0b7424 */ /* 0x001fe400078e00ff */
[----:B------:R-:W-:Y:S02]  /*31040*/  IMAD.MOV.U32 R15, RZ, RZ, -0x1 ;  /* 0xffffffffff0f7424 */ /* 0x000fe400078e00ff */
[----:B---3--:R-:W-:-:S07]  /*31050*/  IMAD.MOV.U32 R13, RZ, RZ, R0 ;  /* 0x000000ffff0d7224 */ /* 0x008fce00078e0000 */
[----:B--2---:R-:W-:Y:S05]  /*31060*/  WARPSYNC.COLLECTIVE R15, `(.L_x_2125) ;  /* 0x000000000f087348 */ /* 0x004fea0003c00000 */
[----:B------:R0:W1:Y:S02]  /*31070*/  SHFL.IDX P6, R14, R13, R12, R11 ;  /* 0x0000000c0d0e7389 */ /* 0x00006400000c000b */
[----:B012---:R-:W-:Y:S01]  /*31080*/  ENDCOLLECTIVE ;  /* 0x000000000000791b */ /* 0x007fe20003800000 */
.L_x_2125:
[----:B------:R-:W-:Y:S05]  /*31090*/  BSYNC B0 ;  /* 0x0000000000007941 */ /* 0x000fea0003800000 */
.L_x_2124:
[----:B------:R0:W5:Y:S01]  /*310a0*/  LDL R2, [R1+0xc] ;  /* 0x00000c0001027983 */ /* 0x0001620000100800 */
[----:B------:R-:W-:Y:S01]  /*310b0*/  MOV R13, R0 ;  /* 0x00000000000d7202 */ /* 0x000fe20000000f00 */
[----:B------:R-:W-:Y:S01]  /*310c0*/  IMAD.MOV.U32 R12, RZ, RZ, 0x1 ;  /* 0x00000001ff0c7424 */ /* 0x000fe200078e00ff */
[----:B------:R-:W-:Y:S01]  /*310d0*/  LOP3.LUT P1, RZ, R19, 0x1, RZ, 0xc0, !PT ;  /* 0x0000000113ff7812 */ /* 0x000fe2000782c0ff */
[----:B------:R-:W-:Y:S02]  /*310e0*/  IMAD.MOV.U32 R11, RZ, RZ, 0x1f ;  /* 0x0000001fff0b7424 */ /* 0x000fe400078e00ff */
[----:B------:R-:W-:Y:S02]  /*310f0*/  IMAD.MOV.U32 R15, RZ, RZ, -0x1 ;  /* 0xffffffffff0f7424 */ /* 0x000fe400078e00ff */
[----:B0-----:R-:W-:-:S08]  /*31100*/  IMAD.MOV.U32 R5, RZ, RZ, R14 ;  /* 0x000000ffff057224 */ /* 0x001fd000078e000e */
[----:B-----5:R-:W-:Y:S05]  /*31110*/  WARPSYNC.COLLECTIVE R15, `(.L_x_2126) ;  /* 0x000000000f087348 */ /* 0x020fea0003c00000 */
[----:B------:R0:W1:Y:S02]  /*31120*/  SHFL.IDX P6, R14, R13, R12, R11 ;  /* 0x0000000c0d0e7389 */ /* 0x00006400000c000b */
[----:B01---5:R-:W-:Y:S01]  /*31130*/  ENDCOLLECTIVE ;  /* 0x000000000000791b */ /* 0x023fe20003800000 */
.L_x_2126:
        /* <DEDUP_REMOVED lines=12> */
[----:B------:R-:W-:Y:S01]  /*31200*/  MOV R4, RZ ;  /* 0x000000ff00047202 */ /* 0x000fe20000000f00 */
[----:B------:R-:W-:Y:S01]  /*31210*/  IMAD.MOV.U32 R6, RZ, RZ, RZ ;  /* 0x000000ffff067224 */ /* 0x000fe200078e00ff */
[C---:B------:R-:W-:Y:S02]  /*31220*/  ISETP.GE.U32.AND P2, PT, R16.reuse, 0x8, PT ;  /* 0x000000081000780c */ /* 0x040fe40003f46070 */
[C---:B------:R-:W-:Y:S01]  /*31230*/  ISETP.GE.U32.AND P3, PT, R16.reuse, 0x10, PT ;  /* 0x000000101000780c */ /* 0x040fe20003f66070 */
[----:B--2---:R-:W-:Y:S02]  /*31240*/  @!P0 IMAD.MOV.U32 R4, RZ, RZ, R8 ;  /* 0x000000ffff048224 */ /* 0x004fe400078e0008 */
[----:B------:R-:W-:Y:S02]  /*31250*/  IMAD.MOV.U32 R8, RZ, RZ, RZ ;  /* 0x000000ffff087224 */ /* 0x000fe400078e00ff */
[----:B---3--:R-:W-:Y:S01]  /*31260*/  @!P0 IMAD.MOV.U32 R6, RZ, RZ, R2 ;  /* 0x000000ffff068224 */ /* 0x008fe200078e0002 */
[----:B------:R-:W-:-:S03]  /*31270*/  ISETP.GE.U32.AND P0, PT, R16, 0x2, PT ;  /* 0x000000021000780c */ /* 0x000fc60003f06070 */
[----:B------:R-:W-:-:S04]  /*31280*/  IMAD R2, R6, R4, RZ ;  /* 0x0000000406027224 */ /* 0x000fc800078e02ff */
[----:B------:R-:W-:-:S07]  /*31290*/  IMAD.MOV.U32 R13, RZ, RZ, R2 ;  /* 0x000000ffff0d7224 */ /* 0x000fce00078e0002 */
[----:B------:R-:W-:Y:S05]  /*312a0*/  WARPSYNC.COLLECTIVE R15, `(.L_x_2127) ;  /* 0x000000000f087348 */ /* 0x000fea0003c00000 */
[----:B------:R0:W1:Y:S02]  /*312b0*/  SHFL.UP P6, R14, R13, R12, R11 ;  /* 0x0400000c0d0e7389 */ /* 0x00006400000c000b */
[----:B01----:R-:W-:Y:S01]  /*312c0*/  ENDCOLLECTIVE ;  /* 0x000000000000791b */ /* 0x003fe20003800000 */
.L_x_2127:
[----:B------:R-:W-:Y:S01]  /*312d0*/  IMAD.MOV.U32 R12, RZ, RZ, 0x2 ;  /* 0x00000002ff0c7424 */ /* 0x000fe200078e00ff */
        /* <DEDUP_REMOVED lines=8> */
.L_x_2128:
        /* <DEDUP_REMOVED lines=8> */
.L_x_2129:
        /* <DEDUP_REMOVED lines=8> */
.L_x_2130:
[----:B------:R-:W-:Y:S01]  /*31460*/  IMAD.MOV.U32 R12, RZ, RZ, 0x10 ;  /* 0x00000010ff0c7424 */ /* 0x000fe200078e00ff */
[----:B------:R-:W-:-:S04]  /*31470*/  MOV R3, R14 ;  /* 0x0000000e00037202 */ /* 0x000fc80000000f00 */
[----:B------:R-:W-:-:S05]  /*31480*/  SEL R3, R3, RZ, P2 ;  /* 0x000000ff03037207 */ /* 0x000fca0001000000 */
[----:B------:R-:W-:-:S04]  /*31490*/  IMAD.IADD R2, R2, 0x1, R3 ;  /* 0x0000000102027824 */ /* 0x000fc800078e0203 */
[----:B------:R-:W-:-:S07]  /*314a0*/  IMAD.MOV.U32 R13, RZ, RZ, R2 ;  /* 0x000000ffff0d7224 */ /* 0x000fce00078e0002 */
[----:B------:R-:W-:Y:S05]  /*314b0*/  WARPSYNC.COLLECTIVE R15, `(.L_x_2131) ;  /* 0x000000000f087348 */ /* 0x000fea0003c00000 */
[----:B------:R0:W1:Y:S02]  /*314c0*/  SHFL.UP P6, R14, R13, R12, R11 ;  /* 0x0400000c0d0e7389 */ /* 0x00006400000c000b */
[----:B01----:R-:W-:Y:S01]  /*314d0*/  ENDCOLLECTIVE ;  /* 0x000000000000791b */ /* 0x003fe20003800000 */
.L_x_2131:
        /* <DEDUP_REMOVED lines=9> */
.L_x_2132:
[----:B------:R-:W-:Y:S01]  /*31570*/  IMAD.MOV.U32 R9, RZ, RZ, R14 ;  /* 0x000000ffff097224 */ /* 0x000fe200078e000e */
[----:B------:R-:W-:Y:S06]  /*31580*/  BRA `(.L_x_2133) ;  /* 0xffffffc000987947 */ /* 0x000fec000383ffff */
.L_x_2009:
[----:B------:R-:W-:Y:S01]  /*31590*/  BSSY B0, `(.L_x_2134) ;  /* 0x0000008000007945 */ /* 0x000fe20003800000 */
[----:B------:R-:W-:Y:S01]  /*315a0*/  IMAD.MOV.U32 R13, RZ, RZ, R2 ;  /* 0x000000ffff0d7224 */ /* 0x000fe200078e0002 */
[----:B------:R-:W-:Y:S01]  /*315b0*/  MOV R12, 0x1 ;  /* 0x00000001000c7802 */ /* 0x000fe20000000f00 */
[----:B------:R-:W-:Y:S02]  /*315c0*/  IMAD.MOV.U32 R11, RZ, RZ, RZ ;  /* 0x000000ffff0b7224 */ /* 0x000fe400078e00ff */
[----:B------:R-:W-:-:S07]  /*315d0*/  IMAD.MOV.U32 R15, RZ, RZ, -0x1 ;  /* 0xffffffffff0f7424 */ /* 0x000fce00078e00ff */
[----:B0-----:R-:W-:Y:S05]  /*315e0*/  WARPSYNC.COLLECTIVE R15, `(.L_x_2135) ;  /* 0x000000000f087348 */ /* 0x001fea0003c00000 */
[----:B------:R1:W2:Y:S02]  /*315f0*/  SHFL.UP P6, R14, R13, R12, R11 ;  /* 0x0400000c0d0e7389 */ /* 0x0002a400000c000b */
[----:B012---:R-:W-:Y:S01]  /*31600*/  ENDCOLLECTIVE ;  /* 0x000000000000791b */ /* 0x007fe20003800000 */
.L_x_2135:
[----:B------:R-:W-:Y:S05]  /*31610*/  BSYNC B0 ;  /* 0x0000000000007941 */ /* 0x000fea0003800000 */
.L_x_2134:
[----:B------:R-:W-:Y:S01]  /*31620*/  IMAD.MOV.U32 R3, RZ, RZ, R14 ;  /* 0x000000ffff037224 */ /* 0x000fe200078e000e */
[----:B------:R-:W-:Y:S01]  /*31630*/  LOP3.LUT P4, RZ, R19, 0x1, RZ, 0xc0, !PT ;  /* 0x0000000113ff7812 */ /* 0x000fe2000788c0ff */
[----:B------:R-:W-:Y:S01]  /*31640*/  IMAD.MOV.U32 R11, RZ, RZ, RZ ;  /* 0x000000ffff0b7224 */ /* 0x000fe200078e00ff */
[----:B------:R-:W-:Y:S01]  /*31650*/  MOV R12, 0x2 ;  /* 0x00000002000c7802 */ /* 0x000fe20000000f00 */
[----:B------:R-:W-:Y:S01]  /*31660*/  IMAD.MOV.U32 R15, RZ, RZ, -0x1 ;  /* 0xffffffffff0f7424 */ /* 0x000fe200078e00ff */
[----:B------:R-:W-:-:S05]  /*31670*/  SEL R3, R3, RZ, P4 ;  /* 0x000000ff03037207 */ /* 0x000fca0002000000 */
[----:B------:R-:W-:-:S04]  /*31680*/  IMAD.IADD R2, R2, 0x1, R3 ;  /* 0x0000000102027824 */ /* 0x000fc800078e0203 */
[----:B------:R-:W-:-:S07]  /*31690*/  IMAD.MOV.U32 R13, RZ, RZ, R2 ;  /* 0x000000ffff0d7224 */ /* 0x000fce00078e0002 */
[----:B------:R-:W-:Y:S05]  /*316a0*/  WARPSYNC.COLLECTIVE R15, `(.L_x_2136) ;  /* 0x000000000f087348 */ /* 0x000fea0003c00000 */
[----:B------:R0:W1:Y:S02]  /*316b0*/  SHFL.UP P6, R14, R13, R12, R11 ;  /* 0x0400000c0d0e7389 */ /* 0x00006400000c000b */
[----:B01----:R-:W-:Y:S01]  /*316c0*/  ENDCOLLECTIVE ;  /* 0x000000000000791b */ /* 0x003fe20003800000 */
.L_x_2136:
[----:B------:R-:W-:Y:S01]  /*316d0*/  MOV R12, 0x4 ;  /* 0x00000004000c7802 */ /* 0x000fe20000000f00 */
[----:B------:R-:W-:-:S05]  /*316e0*/  IMAD.MOV.U32 R3, RZ, RZ, R14 ;  /* 0x000000ffff037224 */ /* 0x000fca00078e000e */
[----:B------:R-:W-:-:S05]  /*316f0*/  SEL R3, R3, RZ, P0 ;  /* 0x000000ff03037207 */ /* 0x000fca0000000000 */
[----:B------:R-:W-:-:S04]  /*31700*/  IMAD.IADD R2, R2, 0x1, R3 ;  /* 0x0000000102027824 */ /* 0x000fc800078e0203 */
[----:B------:R-:W-:-:S07]  /*31710*/  IMAD.MOV.U32 R13, RZ, RZ, R2 ;  /* 0x000000ffff0d7224 */ /* 0x000fce00078e0002 */
[----:B------:R-:W-:Y:S05]  /*31720*/  WARPSYNC.COLLECTIVE R15, `(.L_x_2137) ;  /* 0x000000000f087348 */ /* 0x000fea0003c00000 */
[----:B------:R0:W1:Y:S02]  /*31730*/  SHFL.UP P6, R14, R13, R12, R11 ;  /* 0x0400000c0d0e7389 */ /* 0x00006400000c000b */
[----:B01----:R-:W-:Y:S01]  /*31740*/  ENDCOLLECTIVE ;  /* 0x000000000000791b */ /* 0x003fe20003800000 */
.L_x_2137:
        /* <DEDUP_REMOVED lines=8> */
.L_x_2138:
        /* <DEDUP_REMOVED lines=8> */
.L_x_2139:
[----:B------:R-:W-:Y:S01]  /*31850*/  MOV R12, 0x1f ;  /* 0x0000001f000c7802 */ /* 0x000fe20000000f00 */
        /* <DEDUP_REMOVED lines=8> */
.L_x_2140:
[----:B------:R-:W-:Y:S01]  /*318e0*/  IMAD.MOV.U32 R9, RZ, RZ, R14 ;  /* 0x000000ffff097224 */ /* 0x000fe200078e000e */
[----:B------:R-:W-:Y:S06]  /*318f0*/  BRA `(.L_x_2141) ;  /* 0xffffffc0006c7947 */ /* 0x000fec000383ffff */
.L_x_2011:
[----:B------:R-:W-:Y:S01]  /*31900*/  BSSY B0, `(.L_x_2142) ;  /* 0x0000006000007945 */ /* 0x000fe20003800000 */
[----:B------:R-:W-:Y:S01]  /*31910*/  PLOP3.LUT P6, PT, P6, PT, PT, 0x8, 0x0 ;  /* 0x000000000000781c */ /* 0x000fe200037ce170 */
[----:B------:R-:W-:-:S12]  /*31920*/  IMAD.MOV.U32 R15, RZ, RZ, -0x1 ;  /* 0xffffffffff0f7424 */ /* 0x000fd800078e00ff */
[----:B0-----:R-:W-:Y:S05]  /*31930*/  WARPSYNC.COLLECTIVE R15, `(.L_x_2143) ;  /* 0x000000000f087348 */ /* 0x001fea0003c00000 */
[----:B------:R-:W-:Y:S01]  /*31940*/  VOTE.ANY R14, PT, P6 ;  /* 0x00000000000e7806 */ /* 0x000fe200030e0100 */
[----:B0-----:R-:W-:Y:S06]  /*31950*/  ENDCOLLECTIVE ;  /* 0x000000000000791b */ /* 0x001fec0003800000 */
.L_x_2143:
[----:B------:R-:W-:Y:S05]  /*31960*/  BSYNC B0 ;  /* 0x0000000000007941 */ /* 0x000fea0003800000 */
.L_x_2142:
[----:B------:R0:W5:Y:S01]  /*31970*/  LDL.LU R10, [R1+0xc] ;  /* 0x00000c00010a7983 */ /* 0x0001620000300800 */
[----:B------:R-:W-:Y:S02]  /*31980*/  IMAD.MOV.U32 R0, RZ, RZ, R14 ;  /* 0x000000ffff007224 */ /* 0x000fe400078e000e */
[----:B------:R-:W-:Y:S02]  /*31990*/  IMAD.MOV.U32 R13, RZ, RZ, R4 ;  /* 0x000000ffff0d7224 */ /* 0x000fe400078e0004 */
[----:B------:R-:W1:Y:S01]  /*319a0*/  POPC R3, R0 ;  /* 0x0000000000037309 */ /* 0x000e620000000000 */
[----:B------:R-:W-:Y:S02]  /*319b0*/  IMAD.MOV.U32 R11, RZ, RZ, 0x1f ;  /* 0x0000001fff0b7424 */ /* 0x000fe400078e00ff */
[----:B------:R-:W-:Y:S01]  /*319c0*/  IMAD.MOV.U32 R15, RZ, RZ, -0x1 ;  /* 0xffffffffff0f7424 */ /* 0x000fe200078e00ff */
[----:B01----:R-:W-:-:S07]  /*319d0*/  MOV R12, R3 ;  /* 0x00000003000c7202 */ /* 0x003fce0000000f00 */
[----:B-----5:R-:W-:Y:S05]  /*319e0*/  WARPSYNC.COLLECTIVE R15, `(.L_x_2144) ;  /* 0x000000000f087348 */ /* 0x020fea0003c00000 */
[----:B------:R0:W1:Y:S02]  /*319f0*/  SHFL.IDX P6, R14, R13, R12, R11 ;  /* 0x0000000c0d0e7389 */ /* 0x00006400000c000b */
[----:B01---5:R-:W-:Y:S01]  /*31a00*/  ENDCOLLECTIVE ;  /* 0x000000000000791b */ /* 0x023fe20003800000 */
.L_x_2144:
[----:B------:R-:W-:Y:S02]  /*31a10*/  IMAD.MOV.U32 R13, RZ, RZ, R6 ;  /* 0x000000ffff0d7224 */ /* 0x000fe400078e0006 */
[----:B------:R-:W-:-:S07]  /*31a20*/  IMAD.MOV.U32 R4, RZ, RZ, R14 ;  /* 0x000000ffff047224 */ /* 0x000fce00078e000e */
[----:B------:R-:W-:Y:S05]  /*31a30*/  WARPSYNC.COLLECTIVE R15, `(.L_x_2145) ;  /* 0x000000000f087348 */ /* 0x000fea0003c00000 */
[----:B------:R0:W1:Y:S02]  /*31a40*/  SHFL.IDX P6, R14, R13, R12, R11 ;  /* 0x0000000c0d0e7389 */ /* 0x00006400000c000b */
[----:B01----:R-:W-:Y:S01]  /*31a50*/  ENDCOLLECTIVE ;  /* 0x000000000000791b */ /* 0x003fe20003800000 */
.L_x_2145:
[----:B------:R-:W-:Y:S01]  /*31a60*/  IMAD.MOV.U32 R6, RZ, RZ, R14 ;  /* 0x000000ffff067224 */ /* 0x000fe200078e000e */
[----:B------:R-:W-:-:S05]  /*31a70*/  IADD3 R10, R3, R10, RZ ;  /* 0x0000000a030a7210 */ /* 0x000fca0007ffe0ff */
[----:B------:R2:W-:Y:S01]  /*31a80*/  STL [R1+0xc], R10 ;  /* 0x00000c0a01007387 */ /* 0x0005e20000100800 */
[----:B------:R-:W-:Y:S05]  /*31a90*/  BRA `(.L_x_2146) ;  /* 0xffffffc0004c7947 */ /* 0x000fea000383ffff */
.L_x_2013:
[----:B------:R-:W-:Y:S01]  /*31aa0*/  BSSY B0, `(.L_x_2147) ;  /* 0x0000008000007945 */ /* 0x000fe20003800000 */
[----:B------:R-:W-:Y:S02]  /*31ab0*/  IMAD.MOV.U32 R13, RZ, RZ, R7 ;  /* 0x000000ffff0d7224 */ /* 0x000fe400078e0007 */
[----:B------:R-:W-:Y:S02]  /*31ac0*/  IMAD.MOV.U32 R12, RZ, RZ, R3 ;  /* 0x000000ffff0c7224 */ /* 0x000fe400078e0003 */
[----:B------:R-:W-:Y:S02]  /*31ad0*/  IMAD.MOV.U32 R11, RZ, RZ, 0x1f ;  /* 0x0000001fff0b7424 */ /* 0x000fe400078e00ff */
[----:B------:R-:W-:-:S07]  /*31ae0*/  IMAD.MOV.U32 R15, RZ, RZ, -0x1 ;  /* 0xffffffffff0f7424 */ /* 0x000fce00078e00ff */
[----:B0-2---:R-:W-:Y:S05]  /*31af0*/  WARPSYNC.COLLECTIVE R15, `(.L_x_2148) ;  /* 0x000000000f087348 */ /* 0x005fea0003c00000 */
[----:B------:R1:W3:Y:S02]  /*31b00*/  SHFL.IDX P6, R14, R13, R12, R11 ;  /* 0x0000000c0d0e7389 */ /* 0x0002e400000c000b */
[----:B0123--:R-:W-:Y:S01]  /*31b10*/  ENDCOLLECTIVE ;  /* 0x000000000000791b */ /* 0x00ffe20003800000 */
.L_x_2148:
[----:B------:R-:W-:Y:S05]  /*31b20*/  BSYNC B0 ;  /* 0x0000000000007941 */ /* 0x000fea0003800000 */
.L_x_2147:
[----:B------:R-:W-:Y:S01]  /*31b30*/  IMAD.MOV.U32 R3, RZ, RZ, R14 ;  /* 0x000000ffff037224 */ /* 0x000fe200078e000e */
[----:B------:R-:W-:Y:S06]  /*31b40*/  BRA `(.L_x_2149) ;  /* 0xffffffc000387947 */ /* 0x000fec000383ffff */
.L_x_2019:
[----:B0-----:R0:W1:Y:S02]  /*31b50*/  SYNCS.PHASECHK.TRANS64.TRYWAIT P0, [R0+URZ+0x30820], R3 ;  /* 0x03082003000075a7 */ /* 0x001064000800017f */
[----:B-1----:R-:W-:Y:S05]  /*31b60*/  @!P0 NANOSLEEP.SYNCS 0x989680 ;  /* 0x009896800000895d */ /* 0x002fea0003900000 */
[----:B------:R-:W1:Y:S02]  /*31b70*/  @!P0 SYNCS.PHASECHK.TRANS64 P0, [R0+URZ+0x30820], R3 ;  /* 0x03082003000085a7 */ /* 0x000e64000800007f */
[----:B-1----:R-:W-:Y:S05]  /*31b80*/  @!P0 BRA `(.L_x_2019) ;  /* 0xfffffffc00f08947 */ /* 0x002fea000383ffff */
[----:B------:R-:W-:Y:S05]  /*31b90*/  BRA `(.L_x_2150) ;  /* 0xffffffc800d87947 */ /* 0x000fea000383ffff */
.L_x_2020:
[----:B------:R-:W1:Y:S01]  /*31ba0*/  S2R R2, SR_TID.X ;  /* 0x0000000000027919 */ /* 0x000e620000002100 */
[----:B------:R-:W-:Y:S01]  /*31bb0*/  BSSY B0, `(.L_x_2151) ;  /* 0x000000a000007945 */ /* 0x000fe20003800000 */
[----:B------:R-:W-:Y:S02]  /*31bc0*/  IMAD.MOV.U32 R12, RZ, RZ, RZ ;  /* 0x000000ffff0c7224 */ /* 0x000fe400078e00ff */
[----:B------:R-:W-:Y:S02]  /*31bd0*/  IMAD.MOV.U32 R11, RZ, RZ, 0x1f ;  /* 0x0000001fff0b7424 */ /* 0x000fe400078e00ff */
[----:B------:R-:W-:Y:S01]  /*31be0*/  IMAD.MOV.U32 R15, RZ, RZ, -0x1 ;  /* 0xffffffffff0f7424 */ /* 0x000fe200078e00ff */
[----:B-1----:R-:W-:-:S04]  /*31bf0*/  SHF.R.U32.HI R2, RZ, 0x5, R2 ;  /* 0x00000005ff027819 */ /* 0x002fc80000011602 */
[----:B------:R-:W-:-:S04]  /*31c00*/  LOP3.LUT R2, R2, 0x3, RZ, 0xc0, !PT ;  /* 0x0000000302027812 */ /* 0x000fc800078ec0ff */
[----:B------:R-:W-:-:S07]  /*31c10*/  MOV R13, R2 ;  /* 0x00000002000d7202 */ /* 0x000fce0000000f00 */
[----:B0-----:R-:W-:Y:S05]  /*31c20*/  WARPSYNC.COLLECTIVE R15, `(.L_x_2152) ;  /* 0x000000000f087348 */ /* 0x001fea0003c00000 */
[----:B------:R1:W2:Y:S02]  /*31c30*/  SHFL.IDX P6, R14, R13, R12, R11 ;  /* 0x0000000c0d0e7389 */ /* 0x0002a400000c000b */
[----:B012---:R-:W-:Y:S01]  /*31c40*/  ENDCOLLECTIVE ;  /* 0x000000000000791b */ /* 0x007fe20003800000 */
.L_x_2152:
[----:B------:R-:W-:Y:S05]  /*31c50*/  BSYNC B0 ;  /* 0x0000000000007941 */ /* 0x000fea0003800000 */
.L_x_2151:
[----:B------:R-:W-:Y:S05]  /*31c60*/  BRA `(.L_x_2153) ;  /* 0xffffffc800c07947 */ /* 0x000fea000383ffff */
.L_x_2021:
[----:B------:R-:W-:Y:S01]  /*31c70*/  BSSY B0, `(.L_x_2154) ;  /* 0x0000006000007945 */ /* 0x000fe20003800000 */
[----:B------:R-:W-:-:S07]  /*31c80*/  IMAD.MOV.U32 R15, RZ, RZ, -0x1 ;  /* 0xffffffffff0f7424 */ /* 0x000fce00078e00ff */
[----:B01----:R-:W-:Y:S05]  /*31c90*/  WARPSYNC.COLLECTIVE R15, `(.L_x_2155) ;  /* 0x000000000f0c7348 */ /* 0x003fea0003c00000 */
[----:B------:R-:W-:Y:S02]  /*31ca0*/  ELECT P6, UR62, PT ;  /* 0x00000000003e782f */ /* 0x000fe400038c0000 */
[----:B------:R-:W-:Y:S01]  /*31cb0*/  MOV R14, UR62 ;  /* 0x0000003e000e7c02 */ /* 0x000fe20008000f00 */
[----:B01----:R-:W-:Y:S10]  /*31cc0*/  ENDCOLLECTIVE ;  /* 0x000000000000791b */ /* 0x003ff40003800000 */
.L_x_2155:
[----:B------:R-:W-:Y:S05]  /*31cd0*/  BSYNC B0 ;  /* 0x0000000000007941 */ /* 0x000fea0003800000 */
.L_x_2154:
[----:B------:R-:W-:Y:S05]  /*31ce0*/  BRA `(.L_x_2156) ;  /* 0xffffffc800b47947 */ /* 0x000fea000383ffff */
.L_x_2023:
[----:B0-----:R0:W1:Y:S02]  /*31cf0*/  SYNCS.PHASECHK.TRANS64.TRYWAIT P0, [R6+URZ], R5 ;  /* 0x00000005060075a7 */ /* 0x001064000800017f */
[----:B-1----:R-:W-:Y:S05]  /*31d00*/  @!P0 NANOSLEEP.SYNCS 0x989680 ;  /* 0x009896800000895d */ /* 0x002fea0003900000 */
[----:B------:R-:W1:Y:S02]  /*31d10*/  @!P0 SYNCS.PHASECHK.TRANS64 P0, [R6+URZ], R5 ;  /* 0x00000005060085a7 */ /* 0x000e64000800007f */
[----:B-1----:R-:W-:Y:S05]  /*31d20*/  @!P0 BRA `(.L_x_2023) ;  /* 0xfffffffc00f08947 */ /* 0x002fea000383ffff */
[----:B------:R-:W-:Y:S05]  /*31d30*/  BRA `(.L_x_2157) ;  /* 0xffffffc800f87947 */ /* 0x000fea000383ffff */
.L_x_2024:
[----:B-1----:R1:W2:Y:S02]  /*31d40*/  SYNCS.PHASECHK.TRANS64.TRYWAIT P0, [R7+URZ], R2 ;  /* 0x00000002070075a7 */ /* 0x0022a4000800017f */
[----:B--2---:R-:W-:Y:S05]  /*31d50*/  @!P0 NANOSLEEP.SYNCS 0x989680 ;  /* 0x009896800000895d */ /* 0x004fea0003900000 */
[----:B------:R-:W2:Y:S02]  /*31d60*/  @!P0 SYNCS.PHASECHK.TRANS64 P0, [R7+URZ], R2 ;  /* 0x00000002070085a7 */ /* 0x000ea4000800007f */
[----:B--2---:R-:W-:Y:S05]  /*31d70*/  @!P0 BRA `(.L_x_2024) ;  /* 0xfffffffc00f08947 */ /* 0x004fea000383ffff */
[----:B------:R-:W-:Y:S05]  /*31d80*/  BRA `(.L_x_2158) ;  /* 0xffffffc800ec7947 */ /* 0x000fea000383ffff */
.L_x_2026:
[----:B--2---:R2:W3:Y:S02]  /*31d90*/  SYNCS.PHASECHK.TRANS64.TRYWAIT P0, [R4+URZ], R5 ;  /* 0x00000005040075a7 */ /* 0x0044e4000800017f */
[----:B---3--:R-:W-:Y:S05]  /*31da0*/  @!P0 NANOSLEEP.SYNCS 0x989680 ;  /* 0x009896800000895d */ /* 0x008fea0003900000 */
[----:B------:R-:W3:Y:S02]  /*31db0*/  @!P0 SYNCS.PHASECHK.TRANS64 P0, [R4+URZ], R5 ;  /* 0x00000005040085a7 */ /* 0x000ee4000800007f */
[----:B---3--:R-:W-:Y:S05]  /*31dc0*/  @!P0 BRA `(.L_x_2026) ;  /* 0xfffffffc00f08947 */ /* 0x008fea000383ffff */
[----:B------:R-:W-:Y:S05]  /*31dd0*/  BRA `(.L_x_2159) ;  /* 0xffffffc800f47947 */ /* 0x000fea000383ffff */
.L_x_2160:
        /* <DEDUP_REMOVED lines=10> */
.L_x_14844:


//--------------------- .text._ZN7cutlass13device_kernelIN5flash11enable_sm90INS1_16FlashAttnFwdSm90INS1_25CollectiveMainloopFwdSm90ILi2EN4cute5tupleIJNS5_1CILi1EEES8_S8_EEENS6_IJNS7_ILi128EEENS7_ILi80EEENS7_ILi256EEEEEELi256ENS_6half_tEfNS_4arch4Sm90ELb1ELb0ELb1ELb0ELb0ELb0ELb0ELb1ELb1ELb1ELb1ELb0EEENS1_21CollectiveEpilogueFwdINS6_IJSA_SC_SB_EEES9_SE_SG_Li256ELb0ELb1ELb1ELb0EEENS1_19SingleTileSchedulerILb0ELb1ELb1ELi128EEEEEEEEEvNT_6ParamsE --------------------------
	.section	.text._ZN7cutlass13device_kernelIN5flash11enable_sm90INS1_16FlashAttnFwdSm90INS1_25CollectiveMainloopFwdSm90ILi2EN4cute5tupleIJNS5_1CILi1EEES8_S8_EEENS6_IJNS7_ILi128EEENS7_ILi80EEENS7_ILi256EEEEEELi256ENS_6half_tEfNS_4arch4Sm90ELb1ELb0ELb1ELb0ELb0ELb0ELb0ELb1ELb1ELb1ELb1ELb0EEENS1_21CollectiveEpilogueFwdINS6_IJSA_SC_SB_EEES9_SE_SG_Li256ELb0ELb1ELb1ELb0EEENS1_19SingleTileSchedulerILb0ELb1ELb1ELi128EEEEEEEEEvNT_6ParamsE,"ax",@progbits
	.align	128
.text._ZN7cutlass13device_kernelIN5flash11enable_sm90INS1_16FlashAttnFwdSm90INS1_25CollectiveMainloopFwdSm90ILi2EN4cute5tupleIJNS5_1CILi1EEES8_S8_EEENS6_IJNS7_ILi128EEENS7_ILi80EEENS7_ILi256EEEEEELi256ENS_6half_tEfNS_4arch4Sm90ELb1ELb0ELb1ELb0ELb0ELb0ELb0ELb1ELb1ELb1ELb1ELb0EEENS1_21CollectiveEpilogueFwdINS6_IJSA_SC_SB_EEES9_SE_SG_Li256ELb0ELb1ELb1ELb0EEENS1_19SingleTileSchedulerILb0ELb1ELb1ELi128EEEEEEEEEvNT_6ParamsE:
        .type           _ZN7cutlass13device_kernelIN5flash11enable_sm90INS1_16FlashAttnFwdSm90INS1_25CollectiveMainloopFwdSm90ILi2EN4cute5tupleIJNS5_1CILi1EEES8_S8_EEENS6_IJNS7_ILi128EEENS7_ILi80EEENS7_ILi256EEEEEELi256ENS_6half_tEfNS_4arch4Sm90ELb1ELb0ELb1ELb0ELb0ELb0ELb0ELb1ELb1ELb1ELb1ELb0EEENS1_21CollectiveEpilogueFwdINS6_IJSA_SC_SB_EEES9_SE_SG_Li256ELb0ELb1ELb1ELb0EEENS1_19SingleTileSchedulerILb0ELb1ELb1ELi128EEEEEEEEEvNT_6ParamsE,@function
        .size           _ZN7cutlass13device_kernelIN5flash11enable_sm90INS1_16FlashAttnFwdSm90INS1_25CollectiveMainloopFwdSm90ILi2EN4cute5tupleIJNS5_1CILi1EEES8_S8_EEENS6_IJNS7_ILi128EEENS7_ILi80EEENS7_ILi256EEEEEELi256ENS_6half_tEfNS_4arch4Sm90ELb1ELb0ELb1ELb0ELb0ELb0ELb0ELb1ELb1ELb1ELb1ELb0EEENS1_21CollectiveEpilogueFwdINS6_IJSA_SC_SB_EEES9_SE_SG_Li256ELb0ELb1ELb1ELb0EEENS1_19SingleTileSchedulerILb0ELb1ELb1ELi128EEEEEEEEEvNT_6ParamsE,(.L_x_14845 - _ZN7cutlass13device_kernelIN5flash11enable_sm90INS1_16FlashAttnFwdSm90INS1_25CollectiveMainloopFwdSm90ILi2EN4cute5tupleIJNS5_1CILi1EEES8_S8_EEENS6_IJNS7_ILi128EEENS7_ILi80EEENS7_ILi256EEEEEELi256ENS_6half_tEfNS_4arch4Sm90ELb1ELb0ELb1ELb0ELb0ELb0ELb0ELb1ELb1ELb1ELb1ELb0EEENS1_21CollectiveEpilogueFwdINS6_IJSA_SC_SB_EEES9_SE_SG_Li256ELb0ELb1ELb1ELb0EEENS1_19SingleTileSchedulerILb0ELb1ELb1ELi128EEEEEEEEEvNT_6ParamsE)
        .other          _ZN7cutlass13device_kernelIN5flash11enable_sm90INS1_16FlashAttnFwdSm90INS1_25CollectiveMainloopFwdSm90ILi2EN4cute5tupleIJNS5_1CILi1EEES8_S8_EEENS6_IJNS7_ILi128EEENS7_ILi80EEENS7_ILi256EEEEEELi256ENS_6half_tEfNS_4arch4Sm90ELb1ELb0ELb1ELb0ELb0ELb0ELb0ELb1ELb1ELb1ELb1ELb0EEENS1_21CollectiveEpilogueFwdINS6_IJSA_SC_SB_EEES9_SE_SG_Li256ELb0ELb1ELb1ELb0EEENS1_19SingleTileSchedulerILb0ELb1ELb1ELi128EEEEEEEEEvNT_6ParamsE,@"STO_CUDA_ENTRY STV_DEFAULT"
_ZN7cutlass13device_kernelIN5flash11enable_sm90INS1_16FlashAttnFwdSm90INS1_25CollectiveMainloopFwdSm90ILi2EN4cute5tupleIJNS5_1CILi1EEES8_S8_EEENS6_IJNS7_ILi128EEENS7_ILi80EEENS7_ILi256EEEEEELi256ENS_6half_tEfNS_4arch4Sm90ELb1ELb0ELb1ELb0ELb0ELb0ELb0ELb1ELb1ELb1ELb1ELb0EEENS1_21CollectiveEpilogueFwdINS6_IJSA_SC_SB_EEES9_SE_SG_Li256ELb0ELb1ELb1ELb0EEENS1_19SingleTileSchedulerILb0ELb1ELb1ELi128EEEEEEEEEvNT_6ParamsE:
        /* <DEDUP_REMOVED lines=17> */
.L_x_2162:
[----:B------:R-:W-:Y:S05]  /*0110*/  BSYNC B0 ;  /* 0x0000000000007941 */ /* 0x000fea0003800000 */
.L_x_2161:
        /* <DEDUP_REMOVED lines=40> */
.L_x_2163:
        /* <DEDUP_REMOVED lines=22> */
.L_x_2164:
        /* <DEDUP_REMOVED lines=18> */
.L_x_2165:
        /* <DEDUP_REMOVED lines=22> */
.L_x_2166:
        /* <DEDUP_REMOVED lines=22> */
.L_x_2167:
        /* <DEDUP_REMOVED lines=8> */
.L_x_2170:
        /* <DEDUP_REMOVED lines=18> */
[----:B------:R-:W0:Y:S01]  /*0a80*/  LDC R0, c[0x0][0x448] ;  /* 0x00011200ff007b82 */ /* 0x000e220000000800 */
[----:B------:R-:W1:Y:S01]  /*0a90*/  S2R R23, SR_CTAID.X ;  /* 0x0000000000177919 */ /* 0x000e620000002500 */
[----:B------:R-:W-:-:S06]  /*0aa0*/  IMAD.MOV.U32 R153, RZ, RZ, RZ ;  /* 0x000000ffff997224 */ /* 0x000fcc00078e00ff */
[----:B------:R-:W2:Y:S08]  /*0ab0*/  LDC.64 R6, c[0x0][0x418] ;  /* 0x00010600ff067b82 */ /* 0x000eb00000000a00 */
[----:B------:R-:W3:Y:S01]  /*0ac0*/  LDC R4, c[0x0][0x288] ;  /* 0x0000a200ff047b82 */ /* 0x000ee20000000800 */
[----:B0-----:R-:W-:-:S07]  /*0ad0*/  ISETP.NE.AND P1, PT, R0, 0x1, PT ;  /* 0x000000010000780c */ /* 0x001fce0003f25270 */
[----:B------:R-:W0:Y:S01]  /*0ae0*/  LDC R17, c[0x0][0x424] ;  /* 0x00010900ff117b82 */ /* 0x000e220000000800 */
[----:B--2---:R-:W-:-:S07]  /*0af0*/  ISETP.NE.U32.AND P0, PT, R6, RZ, PT ;  /* 0x000000ff0600720c */ /* 0x004fce0003f05070 */
[----:B------:R-:W2:Y:S01]  /*0b00*/  LDC R152, c[0x0][0x2f0] ;  /* 0x0000bc00ff987b82 */ /* 0x000ea20000000800 */
[----:B-1----:R-:W-:Y:S02]  /*0b10*/  SHF.L.U32 R23, R23, 0x7, RZ ;  /* 0x0000000717177819 */ /* 0x002fe400000006ff */
[----:B------:R-:W-:-:S03]  /*0b20*/  ISETP.NE.AND.EX P0, PT, R7, RZ, PT, P0 ;  /* 0x000000ff0700720c */ /* 0x000fc60003f05300 */
[----:B------:R-:W-:Y:S01]  /*0b30*/  @P1 VIADD R0, R23, 0x7f ;  /* 0x0000007f17001836 */ /* 0x000fe20000000000 */
[----:B---3--:R-:W-:Y:S01]  /*0b40*/  IADD3 R4, -R4, 0x50, RZ ;  /* 0x0000005004047810 */ /* 0x008fe20007ffe1ff */
[----:B------:R-:W1:Y:S08]  /*0b50*/  @P1 LDC R3, c[0x0][0x44c] ;  /* 0x00011300ff031b82 */ /* 0x000e700000000800 */
[----:B------:R-:W3:Y:S01]  /*0b60*/  @P1 LDC R5, c[0x0][0x450] ;  /* 0x00011400ff051b82 */ /* 0x000ee20000000800 */
[----:B0-----:R-:W-:Y:S01]  /*0b70*/  SEL R17, R17, 0x1, P0 ;  /* 0x0000000111117807 */ /* 0x001fe20000000000 */
[----:B-1----:R-:W-:-:S04]  /*0b80*/  @P1 IMAD.HI.U32 R2, R0, R3, RZ ;  /* 0x0000000300021227 */ /* 0x002fc800078e00ff */
[----:B------:R-:W-:Y:S02]  /*0b90*/  VIADD R0, R23, 0x7f ;  /* 0x0000007f17007836 */ /* 0x000fe40000000000 */
[CC--:B--2---:R-:W-:Y:S01]  /*0ba0*/  IMAD R3, R17.reuse, R152.reuse, R4 ;  /* 0x0000009811037224 */ /* 0x0c4fe200078e0204 */
[----:B------:R-:W-:Y:S02]  /*0bb0*/  SHF.R.U32.HI R4, RZ, 0x10, R18 ;  /* 0x00000010ff047819 */ /* 0x000fe40000011612 */
[----:B---3--:R-:W-:Y:S01]  /*0bc0*/  @P1 SHF.R.U32.HI R0, RZ, R5, R2 ;  /* 0x00000005ff001219 */ /* 0x008fe20000011602 */
[----:B------:R-:W-:Y:S01]  /*0bd0*/  IMAD R2, R17, R152, 0x4f ;  /* 0x0000004f11027424 */ /* 0x000fe200078e0298 */
[----:B------:R-:W-:Y:S02]  /*0be0*/  ISETP.NE.AND P0, PT, R4, RZ, PT ;  /* 0x000000ff0400720c */ /* 0x000fe40003f05270 */
[----:B------:R-:W-:Y:S01]  /*0bf0*/  LOP3.LUT R18, R18, 0xffff, RZ, 0xc0, !PT ;  /* 0x0000ffff12127812 */ /* 0x000fe200078ec0ff */
[----:B------:R-:W-:-:S02]  /*0c00*/  IMAD.IADD R0, R3, 0x1, R0 ;  /* 0x0000000103007824 */ /* 0x000fc400078e0200 */
[----:B------:R-:W-:-:S04]  /*0c10*/  IMAD.HI R2, R2, 0x66666667, RZ ;  /* 0x6666666702027827 */ /* 0x000fc800078e02ff */
[----:B------:R-:W-:Y:S01]  /*0c20*/  IMAD.HI R0, R0, 0x66666667, RZ ;  /* 0x6666666700007827 */ /* 0x000fe200078e02ff */
[----:B------:R-:W-:-:S03]  /*0c30*/  SHF.R.U32.HI R3, RZ, 0x1f, R2 ;  /* 0x0000001fff037819 */ /* 0x000fc60000011602 */
[----:B------:R-:W0:Y:S01]  /*0c40*/  @!P0 LDC R4, c[0x0][0x9f0] ;  /* 0x00027c00ff048b82 */ /* 0x000e220000000800 */
[----:B------:R-:W-:Y:S02]  /*0c50*/  SHF.R.U32.HI R5, RZ, 0x1f, R0 ;  /* 0x0000001fff057819 */ /* 0x000fe40000011600 */
[----:B------:R-:W-:Y:S02]  /*0c60*/  LEA.HI.SX32 R3, R2, R3, 0x1b ;  /* 0x0000000302037211 */ /* 0x000fe400078fdaff */
[----:B------:R-:W-:-:S04]  /*0c70*/  LEA.HI.SX32 R0, R0, R5, 0x1b ;  /* 0x0000000500007211 */ /* 0x000fc800078fdaff */
[----:B------:R-:W-:-:S04]  /*0c80*/  VIMNMX R11, R3, R0, PT ;  /* 0x00000000030b7248 */ /* 0x000fc80003fe0100 */
[----:B------:R-:W-:-:S13]  /*0c90*/  ISETP.GE.AND P1, PT, R11, 0x1, PT ;  /* 0x000000010b00780c */ /* 0x000fda0003f26270 */
[----:B------:R-:W-:Y:S05]  /*0ca0*/  @!P1 BRA `(.L_x_2172) ;  /* 0x00000000006c9947 */ /* 0x000fea0003800000 */
[-C--:B0-----:R-:W-:Y:S02]  /*0cb0*/  IABS R7, R4.reuse ;  /* 0x0000000400077213 */ /* 0x081fe40000000000 */
[----:B------:R-:W-:Y:S02]  /*0cc0*/  IADD3 R5, R4, -0x1, R11 ;  /* 0xffffffff04057810 */ /* 0x000fe40007ffe00b */
[----:B------:R-:W0:Y:S01]  /*0cd0*/  I2F.RP R0, R7 ;  /* 0x0000000700007306 */ /* 0x000e220000209400 */
[----:B------:R-:W-:-:S05]  /*0ce0*/  IABS R8, R4 ;  /* 0x0000000400087213 */ /* 0x000fca0000000000 */
[----:B------:R-:W-:Y:S02]  /*0cf0*/  IMAD.MOV R8, RZ, RZ, -R8 ;  /* 0x000000ffff087224 */ /* 0x000fe400078e0a08 */
[----:B0-----:R-:W0:Y:S02]  /*0d00*/  MUFU.RCP R0, R0 ;  /* 0x0000000000007308 */ /* 0x001e240000001000 */
[----:B0-----:R-:W-:Y:S02]  /*0d10*/  IADD3 R2, R0, 0xffffffe, RZ ;  /* 0x0ffffffe00027810 */ /* 0x001fe40007ffe0ff */
[----:B------:R-:W-:-:S04]  /*0d20*/  IABS R0, R5 ;  /* 0x0000000500007213 */ /* 0x000fc80000000000 */
[----:B------:R0:W1:Y:S01]  /*0d30*/  F2I.FTZ.U32.TRUNC.NTZ R3, R2 ;  /* 0x0000000200037305 */ /* 0x000062000021f000 */
[----:B------:R-:W-:-:S04]  /*0d40*/  LOP3.LUT R5, R5, R4, RZ, 0x3c, !PT ;  /* 0x0000000405057212 */ /* 0x000fc800078e3cff */
[----:B------:R-:W-:Y:S01]  /*0d50*/  ISETP.GE.AND P2, PT, R5, RZ, PT ;  /* 0x000000ff0500720c */ /* 0x000fe20003f46270 */
[----:B0-----:R-:W-:Y:S02]  /*0d60*/  IMAD.MOV.U32 R2, RZ, RZ, RZ ;  /* 0x000000ffff027224 */ /* 0x001fe400078e00ff */
[----:B-1----:R-:W-:-:S04]  /*0d70*/  IMAD.MOV R6, RZ, RZ, -R3 ;  /* 0x000000ffff067224 */ /* 0x002fc800078e0a03 */
[----:B------:R-:W-:-:S04]  /*0d80*/  IMAD R9, R6, R7, RZ ;  /* 0x0000000706097224 */ /* 0x000fc800078e02ff */
[----:B------:R-:W-:-:S04]  /*0d90*/  IMAD.HI.U32 R3, R3, R9, R2 ;  /* 0x0000000903037227 */ /* 0x000fc800078e0002 */
[----:B------:R-:W-:Y:S02]  /*0da0*/  IMAD.MOV.U32 R2, RZ, RZ, R8 ;  /* 0x000000ffff027224 */ /* 0x000fe400078e0008 */
[----:B------:R-:W-:-:S04]  /*0db0*/  IMAD.HI.U32 R3, R3, R0, RZ ;  /* 0x0000000003037227 */ /* 0x000fc800078e00ff */
[----:B------:R-:W-:-:S05]  /*0dc0*/  IMAD R0, R3, R2, R0 ;  /* 0x0000000203007224 */ /* 0x000fca00078e0200 */
[----:B------:R-:W-:-:S13]  /*0dd0*/  ISETP.GT.U32.AND P1, PT, R7, R0, PT ;  /* 0x000000000700720c */ /* 0x000fda0003f24070 */
[-C--:B------:R-:W-:Y:S01]  /*0de0*/  @!P1 IADD3 R0, R0, -R7.reuse, RZ ;  /* 0x8000000700009210 */ /* 0x080fe20007ffe0ff */
[----:B------:R-:W-:Y:S01]  /*0df0*/  @!P1 VIADD R3, R3, 0x1 ;  /* 0x0000000103039836 */ /* 0x000fe20000000000 */
[----:B------:R-:W-:Y:S02]  /*0e00*/  ISETP.NE.AND P1, PT, R4, RZ, PT ;  /* 0x000000ff0400720c */ /* 0x000fe40003f25270 */
[----:B------:R-:W-:-:S13]  /*0e10*/  ISETP.GE.U32.AND P0, PT, R0, R7, PT ;  /* 0x000000070000720c */ /* 0x000fda0003f06070 */
[----:B------:R-:W-:-:S04]  /*0e20*/  @P0 VIADD R3, R3, 0x1 ;  /* 0x0000000103030836 */ /* 0x000fc80000000000 */
[----:B------:R-:W-:Y:S01]  /*0e30*/  @!P2 IMAD.MOV R3, RZ, RZ, -R3 ;  /* 0x000000ffff03a224 */ /* 0x000fe200078e0a03 */
[----:B------:R-:W-:-:S05]  /*0e40*/  @!P1 LOP3.LUT R3, RZ, R4, RZ, 0x33, !PT ;  /* 0x00000004ff039212 */ /* 0x000fca00078e33ff */
[----:B------:R-:W-:-:S07]  /*0e50*/  IMAD.MOV.U32 R153, RZ, RZ, R3 ;  /* 0x000000ffff997224 */ /* 0x000fce00078e0003 */
.L_x_2172:
[----:B------:R-:W1:Y:S01]  /*0e60*/  S2R R0, SR_TID.X ;  /* 0x0000000000007919 */ /* 0x000e620000002100 */
[-C--:B------:R-:W-:Y:S01]  /*0e70*/  IMAD R18, R18, R153.reuse, RZ ;  /* 0x0000009912127224 */ /* 0x080fe200078e02ff */
[----:B------:R-:W-:Y:S01]  /*0e80*/  PLOP3.LUT P0, PT, PT, PT, PT, 0x80, 0x0 ;  /* 0x000000000000781c */ /* 0x000fe20003f0f070 */
[----:B------:R-:W-:Y:S01]  /*0e90*/  IMAD.MOV.U32 R2, RZ, RZ, RZ ;  /* 0x000000ffff027224 */ /* 0x000fe200078e00ff */
[----:B------:R-:W-:Y:S02]  /*0ea0*/  CS2R R150, SRZ ;  /* 0x0000000000967805 */ /* 0x000fe4000001ff00 */
[----:B------:R-:W-:Y:S02]  /*0eb0*/  CS2R R148, SRZ ;  /* 0x0000000000947805 */ /* 0x000fe4000001ff00 */
[----:B------:R-:W-:Y:S02]  /*0ec0*/  VIADDMNMX R153, R18, R153, R11, PT ;  /* 0x0000009912997246 */ /* 0x000fe4000380010b */
[----:B------:R-:W-:-:S02]  /*0ed0*/  CS2R R146, SRZ ;  /* 0x0000000000927805 */ /* 0x000fc4000001ff00 */
[----:B------:R-:W-:Y:S02]  /*0ee0*/  CS2R R144, SRZ ;  /* 0x0000000000907805 */ /* 0x000fe4000001ff00 */
[----:B------:R-:W-:Y:S02]  /*0ef0*/  CS2R R142, SRZ ;  /* 0x00000000008e7805 */ /* 0x000fe4000001ff00 */
[----:B------:R-:W-:Y:S02]  /*0f00*/  ISETP.GT.AND P1, PT, R153, R18, PT ;  /* 0x000000129900720c */ /* 0x000fe40003f24270 */
        /* <DEDUP_REMOVED lines=21> */
[----:B-1----:R-:W-:Y:S01]  /*1060*/  IADD3 R19, R0, -0x80, RZ ;  /* 0xffffff8000137810 */ /* 0x002fe20007ffe0ff */
[----:B------:R-:W-:Y:S01]  /*1070*/  IMAD.MOV.U32 R0, RZ, RZ, RZ ;  /* 0x000000ffff007224 */ /* 0x000fe200078e00ff */
        /* <DEDUP_REMOVED lines=37> */
[----:B------:R-:W-:Y:S01]  /*12d0*/  CS2R R24, SRZ ;  /* 0x0000000000187805 */ /* 0x000fe2000001ff00 */
[----:B------:R-:W-:Y:S01]  /*12e0*/  IMAD R152, R17, R152, RZ ;  /* 0x0000009811987224 */ /* 0x000fe200078e02ff */
[----:B------:R-:W-:Y:S06]  /*12f0*/  @!P1 BRA `(.L_x_2173) ;  /* 0x000000dc003c9947 */ /* 0x000fec0003800000 */
[----:B------:R-:W-:Y:S01]  /*1300*/  SHF.R.S32.HI R64, RZ, 0x1f, R19 ;  /* 0x0000001fff407819 */ /* 0x000fe20000011413 */
[----:B------:R-:W1:Y:S01]  /*1310*/  S2UR UR7, SR_CgaCtaId ;  /* 0x00000000000779c3 */ /* 0x000e620000008800 */
[----:B------:R-:W-:Y:S02]  /*1320*/  UMOV UR6, 0x400 ;  /* 0x0000040000067882 */ /* 0x000fe40000000000 */
[----:B------:R-:W-:-:S04]  /*1330*/  LEA.HI R65, R64, R19, RZ, 0x7 ;  /* 0x0000001340417211 */ /* 0x000fc800078f38ff */
[----:B------:R-:W-:-:S05]  /*1340*/  SHF.R.S32.HI R66, RZ, 0x7, R65 ;  /* 0x00000007ff427819 */ /* 0x000fca0000011441 */
[----:B------:R-:W2:Y:S01]  /*1350*/  SHFL.IDX PT, R0, R66, RZ, 0x1f ;  /* 0x00001fff42007589 */ /* 0x000ea200000e0000 */
[----:B-1----:R-:W-:-:S04]  /*1360*/  ULEA UR8, UR7, UR6, 0x18 ;  /* 0x0000000607087291 */ /* 0x002fc8000f8ec03f */
[----:B------:R-:W-:Y:S02]  /*1370*/  UIADD3 UR6, UR8, 0x14400, URZ ;  /* 0x0001440008067890 */ /* 0x000fe4000fffe03f */
[----:B------:R-:W-:Y:S02]  /*1380*/  IMAD.U32 R16, RZ, RZ, UR8 ;  /* 0x00000008ff107e24 */ /* 0x000fe4000f8e00ff */
[----:B------:R-:W-:Y:S01]  /*1390*/  ULOP3.LUT UP0, URZ, UR6, 0x9f, URZ, 0xc0, !UPT ;  /* 0x0000009f063f7892 */ /* 0x000fe2000f80c03f */
[----:B--2---:R-:W-:-:S05]  /*13a0*/  R2UR UR4, R0 ;  /* 0x00000000000472ca */ /* 0x004fca00000e0000 */
        /* <DEDUP_REMOVED lines=11> */
[----:B0-----:R-:W-:Y:S01]  /*1460*/  IMAD.U32 R4, RZ, RZ, UR4 ;  /* 0x00000004ff047e24 */ /* 0x001fe2000f8e00ff */
        /* <DEDUP_REMOVED lines=12> */
.L_x_2174:
[----:B------:R-:W2:Y:S01]  /*1530*/  LDL.LU R20, [R1+0x14] ;  /* 0x0000140001147983 */ /* 0x000ea20000300800 */
[----:B------:R-:W-:Y:S02]  /*1540*/  R2UR UR4, R16 ;  /* 0x00000000100472ca */ /* 0x000fe400000e0000 */
[----:B------:R-:W-:-:S11]  /*1550*/  SHF.L.U32 R2, RZ, 0x1f, RZ ;  /* 0x0000001fff027819 */ /* 0x000fd600000006ff */
[----:B------:R-:W1:Y:S01]  /*1560*/  SYNCS.PHASECHK.TRANS64.TRYWAIT P1, [UR4+0x38800], R2 ;  /* 0x03880002ff0075a7 */ /* 0x000e620008020144 */
[----:B--2---:R-:W-:-:S04]  /*1570*/  LOP3.LUT R0, R20, 0x1, RZ, 0xfc, !PT ;  /* 0x0000000114007812 */ /* 0x004fc800078efcff */
[----:B------:R-:W-:Y:S01]  /*1580*/  ISETP.NE.AND P0, PT, R0, 0x3, PT ;  /* 0x000000030000780c */ /* 0x000fe20003f05270 */
[----:B-1----:R-:W-:-:S12]  /*1590*/  @!P1 BRA `(.L_x_2175) ;  /* 0x0000014800009947 */ /* 0x002fd80003800000 */
.L_x_2303:
[----:B------:R-:W-:Y:S05]  /*15a0*/  @!P0 BRA `(.L_x_2176) ;  /* 0x0000000000048947 */ /* 0x000fea0003800000 */
[----:B------:R-:W-:Y:S01]  /*15b0*/  BPT.TRAP 0x1 ;  /* 0x000000040000795c */ /* 0x000fe20000300000 */
.L_x_2176:
[----:B------:R-:W-:-:S13]  /*15c0*/  R2UR UR4, R16 ;  /* 0x00000000100472ca */ /* 0x000fda00000e0000 */
[----:B------:R2:W3:Y:S01]  /*15d0*/  SYNCS.PHASECHK.TRANS64.TRYWAIT P2, [UR4+0x38830], R2 ;  /* 0x03883002ff0075a7 */ /* 0x0004e20008040144 */
[----:B------:R-:W-:Y:S05]  /*15e0*/  @!P0 BRA `(.L_x_2177) ;  /* 0x0000000000048947 */ /* 0x000fea0003800000 */
[----:B------:R-:W-:Y:S01]  /*15f0*/  BPT.TRAP 0x1 ;  /* 0x000000040000795c */ /* 0x000fe20000300000 */
.L_x_2177:
[----:B------:R-:W4:Y:S01]  /*1600*/  S2R R0, SR_TID.X ;  /* 0x0000000000007919 */ /* 0x000f220000002100 */
[----:B0-----:R-:W-:-:S05]  /*1610*/  IMAD.U32 R4, RZ, RZ, UR36 ;  /* 0x00000024ff047e24 */ /* 0x001fca000f8e00ff */
[----:B------:R-:W-:Y:S02]  /*1620*/  LOP3.LUT R4, R4, 0x10000, RZ, 0xfc, !PT ;  /* 0x0001000004047812 */ /* 0x000fe400078efcff */
[----:B----4-:R-:W-:-:S04]  /*1630*/  LOP3.LUT R0, R0, 0x7f, RZ, 0xc0, !PT ;  /* 0x0000007f00007812 */ /* 0x010fc800078ec0ff */
[----:B------:R-:W-:Y:S01]  /*1640*/  ISETP.NE.AND P1, PT, R0, RZ, PT ;  /* 0x000000ff0000720c */ /* 0x000fe20003f25270 */
[----:B---3--:R-:W-:-:S12]  /*1650*/  @P2 BRA `(.L_x_2178) ;  /* 0x00000000000c2947 */ /* 0x008fd80003800000 */
[----:B------:R-:W-:-:S13]  /*1660*/  R2UR UR4, R16 ;  /* 0x00000000100472ca */ /* 0x000fda00000e0000 */
[----:B------:R-:W0:Y:S02]  /*1670*/  SYNCS.PHASECHK.TRANS64.TRYWAIT P2, [UR4+0x38830], R2 ;  /* 0x03883002ff0075a7 */ /* 0x000e240008040144 */
[----:B0-----:R-:W-:Y:S05]  /*1680*/  @!P2 BRA `(.L_x_2179) ;  /* 0x0000014400e0a947 */ /* 0x001fea0003800000 */
.L_x_2178:
[----:B------:R-:W-:Y:S05]  /*1690*/  WARPSYNC.ALL ;  /* 0x0000000000007948 */ /* 0x000fea0003800000 */
        /* <DEDUP_REMOVED lines=27> */
[----:B012---:R-:W0:Y:S01]  /*1850*/  LDC R2, c[0x0][0x448] ;  /* 0x00011200ff027b82 */ /* 0x007e220000000800 */
[----:B------:R-:W-:Y:S01]  /*1860*/  UMOV UR35, 0x40000040 ;  /* 0x4000004000237882 */ /* 0x000fe20000000000 */
[----:B------:R-:W-:Y:S01]  /*1870*/  UMOV UR37, 0x40000040 ;  /* 0x4000004000257882 */ /* 0x000fe20000000000 */
[----:B------:R-:W-:Y:S01]  /*1880*/  UIADD3 UR4, UR61, 0x80, URZ ;  /* 0x000000803d047890 */ /* 0x000fe2000fffe03f */
[----:B------:R-:W-:Y:S01]  /*1890*/  LOP3.LUT R0, R65, 0xffffff80, RZ, 0xc0, !PT ;  /* 0xffffff8041007812 */ /* 0x000fe200078ec0ff */
[----:B------:R-:W-:Y:S01]  /*18a0*/  UIADD3 UR30, UR61, 0x500, URZ ;  /* 0x000005003d1e7890 */ /* 0x000fe2000fffe03f */
[----:B------:R-:W-:Y:S01]  /*18b0*/  LEA.HI R64, R64, R19, RZ, 0x2 ;  /* 0x0000001340407211 */ /* 0x000fe200078f10ff */
[----:B------:R-:W-:Y:S01]  /*18c0*/  UMOV UR10, UR61 ;  /* 0x0000003d000a7c82 */ /* 0x000fe20008000000 */
[----:B------:R-:W-:Y:S01]  /*18d0*/  UIADD3 UR34, UR61, 0x502, URZ ;  /* 0x000005023d227890 */ /* 0x000fe2000fffe03f */
[----:B------:R-:W-:Y:S01]  /*18e0*/  HGMMA.64x16x16.F32 R56, gdesc[UR8], RZ, !UPT, gsb0 ;  /* 0x00200000083879f0 */ /* 0x000fe2000c0008ff */
[----:B------:R-:W-:Y:S01]  /*18f0*/  UMOV UR14, UR4 ;  /* 0x00000004000e7c82 */ /* 0x000fe20008000000 */
[----:B------:R-:W-:Y:S01]  /*1900*/  UIADD3 UR8, UR61, 0x100, URZ ;  /* 0x000001003d087890 */ /* 0x000fe2000fffe03f */
[----:B------:R-:W-:Y:S01]  /*1910*/  IADD3 R0, R19, -R0, RZ ;  /* 0x8000000013007210 */ /* 0x000fe20007ffe0ff */
[----:B------:R-:W-:Y:S01]  /*1920*/  UIADD3 UR10, UR61, 0x180, URZ ;  /* 0x000001803d0a7890 */ /* 0x000fe2000fffe03f */
[----:B------:R-:W-:Y:S01]  /*1930*/  LOP3.LUT R64, R64, 0xfffffffc, RZ, 0xc0, !PT ;  /* 0xfffffffc40407812 */ /* 0x000fe200078ec0ff */
[----:B------:R-:W-:Y:S01]  /*1940*/  UIADD3 UR4, UR61, 0x200, URZ ;  /* 0x000002003d047890 */ /* 0x000fe2000fffe03f */
[----:B------:R-:W-:Y:S01]  /*1950*/  SHF.R.S32.HI R3, RZ, 0x1f, R0 ;  /* 0x0000001fff037819 */ /* 0x000fe20000011400 */
[----:B------:R-:W-:Y:S01]  /*1960*/  UIADD3 UR5, UR6, 0x2, URZ ;  /* 0x0000000206057890 */ /* 0x000fe2000fffe03f */
[----:B------:R-:W-:Y:S01]  /*1970*/  LEA.HI R7, R66, R66, RZ, 0x1 ;  /* 0x0000004242077211 */ /* 0x000fe200078f08ff */
[----:B------:R-:W-:Y:S01]  /*1980*/  UMOV UR18, UR8 ;  /* 0x0000000800127c82 */ /* 0x000fe20008000000 */
[----:B------:R-:W-:Y:S01]  /*1990*/  UMOV UR22, UR10 ;  /* 0x0000000a00167c82 */ /* 0x000fe20008000000 */
[----:B------:R-:W-:Y:S01]  /*19a0*/  UIADD3 UR10, UR61, 0x2, URZ ;  /* 0x000000023d0a7890 */ /* 0x000fe2000fffe03f */
[CC--:B------:R-:W-:Y:S01]  /*19b0*/  LEA.HI R6, R3.reuse, R0.reuse, RZ, 0x5 ;  /* 0x0000000003067211 */ /* 0x0c0fe200078f28ff */
[----:B------:R-:W-:Y:S01]  /*19c0*/  UMOV UR26, UR4 ;  /* 0x00000004001a7c82 */ /* 0x000fe20008000000 */
[----:B------:R-:W-:Y:S01]  /*19d0*/  UMOV UR28, UR5 ;  /* 0x00000005001c7c82 */ /* 0x000fe20008000000 */
[----:B------:R-:W-:Y:S01]  /*19e0*/  UMOV UR9, UR29 ;  /* 0x0000001d00097c82 */ /* 0x000fe20008000000 */
[----:B------:R-:W-:Y:S01]  /*19f0*/  UMOV UR8, UR28 ;  /* 0x0000001c00087c82 */ /* 0x000fe20008000000 */
[----:B------:R-:W-:Y:S01]  /*1a00*/  UMOV UR11, 0x40000040 ;  /* 0x40000040000b7882 */ /* 0x000fe20000000000 */
[----:B------:R-:W-:Y:S01]  /*1a10*/  UIADD3 UR4, UR61, 0x102, URZ ;  /* 0x000001023d047890 */ /* 0x000fe2000fffe03f */
[----:B------:R-:W-:Y:S01]  /*1a20*/  IMAD.U32 R12, RZ, RZ, UR28 ;  /* 0x0000001cff0c7e24 */ /* 0x000fe2000f8e00ff */
[----:B------:R-:W-:Y:S01]  /*1a30*/  UIADD3 UR5, UR61, 0x182, URZ ;  /* 0x000001823d057890 */ /* 0x000fe2000fffe03f */
[----:B0-----:R-:W-:Y:S01]  /*1a40*/  ISETP.NE.AND P2, PT, R2, 0x1, PT ;  /* 0x000000010200780c */ /* 0x001fe20003f45270 */
[----:B------:R-:W-:Y:S01]  /*1a50*/  UIADD3 UR7, UR6, 0x4, URZ ;  /* 0x0000000406077890 */ /* 0x000fe2000fffe03f */
[----:B------:R-:W-:Y:S01]  /*1a60*/  LEA.HI R2, R3, R0, RZ, 0x2 ;  /* 0x0000000003027211 */ /* 0x000fe200078f10ff */
[----:B------:R-:W-:Y:S01]  /*1a70*/  UIADD3 UR32, UR6, 0x802, URZ ;  /* 0x0000080206207890 */ /* 0x000fe2000fffe03f */
[----:B------:R-:W-:Y:S01]  /*1a80*/  SHF.R.S32.HI R6, RZ, 0x5, R6 ;  /* 0x00000005ff067819 */ /* 0x000fe20000011406 */
[----:B------:R-:W-:Y:S01]  /*1a90*/  UIADD3 UR36, UR6, 0x804, URZ ;  /* 0x0000080406247890 */ /* 0x000fe2000fffe03f */
[--C-:B------:R-:W-:Y:S01]  /*1aa0*/  SHF.R.S32.HI R3, RZ, 0x2, R2.reuse ;  /* 0x00000002ff037819 */ /* 0x100fe20000011402 */
[----:B------:R-:W-:Y:S01]  /*1ab0*/  UIADD3 UR38, UR61, 0x504, URZ ;  /* 0x000005043d267890 */ /* 0x000fe2000fffe03f */
[----:B------:R-:W-:Y:S01]  /*1ac0*/  SHF.R.S32.HI R8, RZ, 0x1f, R2 ;  /* 0x0000001fff087819 */ /* 0x000fe20000011402 */
[----:B------:R-:W-:Y:S01]  /*1ad0*/  UMOV UR39, 0x40000040 ;  /* 0x4000004000277882 */ /* 0x000fe20000000000 */
[----:B------:R-:W-:Y:S01]  /*1ae0*/  UIADD3 UR40, UR6, 0x806, URZ ;  /* 0x0000080606287890 */ /* 0x000fe2000fffe03f */
[----:B------:R-:W-:Y:S01]  /*1af0*/  IMAD R6, R6, 0x10, R23 ;  /* 0x0000001006067824 */ /* 0x000fe200078e0217 */
[----:B------:R-:W-:Y:S01]  /*1b00*/  UIADD3 UR42, UR61, 0x506, URZ ;  /* 0x000005063d2a7890 */ /* 0x000fe2000fffe03f */
[-C--:B------:R-:W-:Y:S01]  /*1b10*/  LEA.HI R8, R8, R3.reuse, RZ, 0x3 ;  /* 0x0000000308087211 */ /* 0x080fe200078f18ff */
[----:B------:R-:W-:Y:S01]  /*1b20*/  UMOV UR41, 0x40000040 ;  /* 0x4000004000297882 */ /* 0x000fe20000000000 */
[----:B------:R-:W-:Y:S01]  /*1b30*/  UMOV UR43, 0x40000040 ;  /* 0x40000040002b7882 */ /* 0x000fe20000000000 */
[----:B------:R-:W-:Y:S01]  /*1b40*/  UIADD3 UR44, UR6, 0xc00, URZ ;  /* 0x00000c00062c7890 */ /* 0x000fe2000fffe03f */
[----:B------:R-:W-:Y:S01]  /*1b50*/  LOP3.LUT R8, R8, 0xfffffff8, RZ, 0xc0, !PT ;  /* 0xfffffff808087812 */ /* 0x000fe200078ec0ff */
[----:B------:R-:W-:Y:S01]  /*1b60*/  UIADD3 UR46, UR61, 0x780, URZ ;  /* 0x000007803d2e7890 */ /* 0x000fe2000fffe03f */
[----:B------:R-:W-:Y:S01]  /*1b70*/  IMAD.IADD R64, R19, 0x1, -R64 ;  /* 0x0000000113407824 */ /* 0x000fe200078e0a40 */
[----:B------:R-:W-:Y:S01]  /*1b80*/  UMOV UR45, 0x40000040 ;  /* 0x40000040002d7882 */ /* 0x000fe20000000000 */
[----:B------:R-:W-:Y:S01]  /*1b90*/  UMOV UR47, 0x40000040 ;  /* 0x40000040002f7882 */ /* 0x000fe20000000000 */
[----:B------:R-:W-:Y:S01]  /*1ba0*/  UIADD3 UR48, UR6, 0xc02, URZ ;  /* 0x00000c0206307890 */ /* 0x000fe2000fffe03f */
[----:B------:R-:W-:Y:S01]  /*1bb0*/  IADD3 R6, R6, R3, -R8 ;  /* 0x0000000306067210 */ /* 0x000fe20007ffe808 */
[----:B------:R-:W-:Y:S01]  /*1bc0*/  UIADD3 UR50, UR61, 0x782, URZ ;  /* 0x000007823d327890 */ /* 0x000fe2000fffe03f */
[----:B------:R-:W0:Y:S01]  /*1bd0*/  @P2 LDC R8, c[0x0][0x44c] ;  /* 0x00011300ff082b82 */ /* 0x000e220000000800 */
[----:B------:R-:W-:Y:S01]  /*1be0*/  UMOV UR49, 0x40000040 ;  /* 0x4000004000317882 */ /* 0x000fe20000000000 */
[----:B------:R-:W-:Y:S01]  /*1bf0*/  UMOV UR51, 0x40000040 ;  /* 0x4000004000337882 */ /* 0x000fe20000000000 */
[----:B------:R-:W-:Y:S01]  /*1c00*/  UIADD3 UR52, UR6, 0xc04, URZ ;  /* 0x00000c0406347890 */ /* 0x000fe2000fffe03f */
[----:B------:R-:W-:Y:S01]  /*1c10*/  LOP3.LUT R7, R7, 0x3fffffe, RZ, 0xc0, !PT ;  /* 0x03fffffe07077812 */ /* 0x000fe200078ec0ff */
[----:B------:R-:W-:-:S02]  /*1c20*/  WARPGROUP.DEPBAR.LE gsb0, 0x0 ;  /* 0x00008000000079c5 */ /* 0x000fc40000010000 */
[----:B------:R-:W-:Y:S01]  /*1c30*/  WARPGROUP.ARRIVE ;  /* 0x00000000000079c5 */ /* 0x000fe20000000000 */
[----:B------:R-:W-:Y:S01]  /*1c40*/  UIADD3 UR54, UR61, 0x784, URZ ;  /* 0x000007843d367890 */ /* 0x000fe2000fffe03f */
[----:B------:R-:W1:Y:S01]  /*1c50*/  @P2 LDC R20, c[0x0][0x450] ;  /* 0x00011400ff142b82 */ /* 0x000e620000000800 */
[----:B------:R-:W-:Y:S01]  /*1c60*/  UMOV UR53, 0x40000040 ;  /* 0x4000004000357882 */ /* 0x000fe20000000000 */
[----:B------:R-:W-:Y:S01]  /*1c70*/  UMOV UR55, 0x40000040 ;  /* 0x4000004000377882 */ /* 0x000fe20000000000 */
[----:B------:R-:W-:Y:S01]  /*1c80*/  UIADD3 UR58, UR61, 0x786, URZ ;  /* 0x000007863d3a7890 */ /* 0x000fe2000fffe03f */
[----:B------:R-:W-:Y:S01]  /*1c90*/  HGMMA.64x16x16.F32 R48, gdesc[UR12], RZ, !UPT, gsb0 ;  /* 0x002000000c3079f0 */ /* 0x000fe2000c0008ff */
[----:B------:R-:W-:Y:S01]  /*1ca0*/  UIADD3 UR12, UR61, 0x4, URZ ;  /* 0x000000043d0c7890 */ /* 0x000fe2000fffe03f */
[----:B------:R-:W-:Y:S01]  /*1cb0*/  LEA.HI R3, R64, R64, RZ, 0x1 ;  /* 0x0000004040037211 */ /* 0x000fe200078f08ff */
[----:B------:R-:W-:Y:S01]  /*1cc0*/  UIADD3 UR13, UR6, 0x6, URZ ;  /* 0x00000006060d7890 */ /* 0x000fe2000fffe03f */
[----:B------:R-:W-:Y:S01]  /*1cd0*/  IMAD.IADD R7, R66, 0x1, -R7 ;  /* 0x0000000142077824 */ /* 0x000fe200078e0a07 */
[----:B------:R-:W-:Y:S01]  /*1ce0*/  UIADD3 UR14, UR6, 0x400, URZ ;  /* 0x00000400060e7890 */ /* 0x000fe2000fffe03f */
[----:B------:R-:W-:Y:S01]  /*1cf0*/  LOP3.LUT R3, R3, 0x1ffffffe, RZ, 0xc0, !PT ;  /* 0x1ffffffe03037812 */ /* 0x000fe200078ec0ff */
[----:B------:R-:W-:Y:S01]  /*1d00*/  UMOV UR15, 0x40000040 ;  /* 0x40000040000f7882 */ /* 0x000fe20000000000 */
[----:B------:R-:W-:Y:S01]  /*1d10*/  UMOV UR59, 0x40000040 ;  /* 0x40000040003b7882 */ /* 0x000fe20000000000 */
[----:B------:R-:W-:Y:S01]  /*1d20*/  LEA R6, R7, R6, 0x6 ;  /* 0x0000000607067211 */ /* 0x000fe200078e30ff */
[----:B------:R-:W2:Y:S01]  /*1d30*/  LDC R9, c[0x0][0x288] ;  /* 0x0000a200ff097b82 */ /* 0x000ea20000000800 */
[----:B------:R-:W-:Y:S01]  /*1d40*/  IMAD.IADD R3, R64, 0x1, -R3 ;  /* 0x0000000140037824 */ /* 0x000fe200078e0a03 */
[----:B------:R-:W-:Y:S01]  /*1d50*/  MOV R15, UR61 ;  /* 0x0000003d000f7c02 */ /* 0x000fe20008000f00 */
[----:B------:R-:W-:Y:S01]  /*1d60*/  IMAD R7, R153, -0x50, R152 ;  /* 0xffffffb099077824 */ /* 0x000fe200078e0298 */
[----:B------:R-:W-:Y:S01]  /*1d70*/  CS2R R150, SRZ ;  /* 0x0000000000967805 */ /* 0x000fe2000001ff00 */
[----:B------:R-:W-:Y:S01]  /*1d80*/  IMAD R19, R3, 0x8, R6 ;  /* 0x0000000803137824 */ /* 0x000fe200078e0206 */
[----:B------:R-:W-:-:S02]  /*1d90*/  CS2R R148, SRZ ;  /* 0x0000000000947805 */ /* 0x000fc4000001ff00 */
[----:B------:R-:W-:Y:S02]  /*1da0*/  CS2R R146, SRZ ;  /* 0x0000000000927805 */ /* 0x000fe4000001ff00 */
[----:B------:R-:W-:Y:S01]  /*1db0*/  IADD3 R7, R7, 0x50, RZ ;  /* 0x0000005007077810 */ /* 0x000fe20007ffe0ff */
[----:B0-----:R-:W-:Y:S01]  /*1dc0*/  @P2 IMAD.HI.U32 R3, R19, R8, RZ ;  /* 0x0000000813032227 */ /* 0x001fe200078e00ff */
[----:B------:R-:W-:Y:S02]  /*1dd0*/  CS2R R144, SRZ ;  /* 0x0000000000907805 */ /* 0x000fe4000001ff00 */
[----:B------:R-:W-:Y:S02]  /*1de0*/  CS2R R142, SRZ ;  /* 0x00000000008e7805 */ /* 0x000fe4000001ff00 */
[----:B------:R-:W-:Y:S01]  /*1df0*/  CS2R R140, SRZ ;  /* 0x00000000008c7805 */ /* 0x000fe2000001ff00 */
[----:B------:R-:W-:Y:S01]  /*1e00*/  IMAD.MOV.U32 R6, RZ, RZ, R19 ;  /* 0x000000ffff067224 */ /* 0x000fe200078e0013 */
[----:B-1----:R-:W-:-:S02]  /*1e10*/  @P2 SHF.R.U32.HI R6, RZ, R20, R3 ;  /* 0x00000014ff062219 */ /* 0x002fc40000011603 */
[----:B------:R-:W-:Y:S02]  /*1e20*/  CS2R R138, SRZ ;  /* 0x00000000008a7805 */ /* 0x000fe4000001ff00 */
[----:B------:R-:W-:Y:S02]  /*1e30*/  LOP3.LUT R3, R2, 0x7ffffffc, RZ, 0xc0, !PT ;  /* 0x7ffffffc02037812 */ /* 0x000fe400078ec0ff */
[----:B------:R-:W-:Y:S02]  /*1e40*/  CS2R R136, SRZ ;  /* 0x0000000000887805 */ /* 0x000fe4000001ff00 */
[----:B------:R-:W-:Y:S01]  /*1e50*/  CS2R R134, SRZ ;  /* 0x0000000000867805 */ /* 0x000fe2000001ff00 */
[----:B------:R-:W0:Y:S01]  /*1e60*/  SHFL.IDX PT, R8, R6, 0x1, 0x1c1f ;  /* 0x003c1f0006087f89 */ /* 0x000e2200000e0000 */
[----:B------:R-:W-:Y:S01]  /*1e70*/  CS2R R132, SRZ ;  /* 0x0000000000847805 */ /* 0x000fe2000001ff00 */
[----:B------:R-:W-:Y:S01]  /*1e80*/  IMAD.IADD R20, R0, 0x1, -R3 ;  /* 0x0000000100147824 */ /* 0x000fe200078e0a03 */
[----:B------:R-:W-:-:S02]  /*1e90*/  CS2R R130, SRZ ;  /* 0x0000000000827805 */ /* 0x000fc4000001ff00 */
[----:B------:R-:W-:Y:S02]  /*1ea0*/  CS2R R128, SRZ ;  /* 0x0000000000807805 */ /* 0x000fe4000001ff00 */
[----:B------:R-:W-:Y:S01]  /*1eb0*/  CS2R R126, SRZ ;  /* 0x00000000007e7805 */ /* 0x000fe2000001ff00 */
[----:B------:R-:W-:Y:S01]  /*1ec0*/  IMAD R7, R20, -0x2, R7 ;  /* 0xfffffffe14077824 */ /* 0x000fe200078e0207 */
        /* <DEDUP_REMOVED lines=16> */
[----:B------:R-:W-:-:S02]  /*1fd0*/  WARPGROUP.DEPBAR.LE gsb0, 0x0 ;  /* 0x00008000000079c5 */ /* 0x000fc40000010000 */
[----:B------:R-:W-:Y:S01]  /*1fe0*/  WARPGROUP.ARRIVE ;  /* 0x00000000000079c5 */ /* 0x000fe20000000000 */
[----:B------:R-:W-:-:S05]  /*1ff0*/  CS2R R92, SRZ ;  /* 0x00000000005c7805 */ /* 0x000fca000001ff00 */
        /* <DEDUP_REMOVED lines=435> */
[----:B------:R-:W-:Y:S01]  /*3b30*/  MUFU.TANH R14, R56 ;  /* 0x00000038000e7308 */ /* 0x000fe20000002400 */
[----:B------:R-:W-:Y:S01]  /*3b40*/  HGMMA.64x16x16.F32 R48, gdesc[UR56], R48, gsb0 ;  /* 0x00200000383079f0 */ /* 0x000fe20008000830 */
[----:B------:R-:W-:Y:S01]  /*3b50*/  UIADD3 UR58, UR61, 0x886, URZ ;  /* 0x000008863d3a7890 */ /* 0x000fe2000fffe03f */
[----:B------:R-:W-:Y:S01]  /*3b60*/  FMUL.FTZ R63, R63, UR6 ;  /* 0x000000063f3f7c20 */ /* 0x000fe20008410000 */
[----:B------:R-:W-:Y:S01]  /*3b70*/  UMOV UR56, UR14 ;  /* 0x0000000e00387c82 */ /* 0x000fe20008000000 */
[----:B------:R-:W-:Y:S01]  /*3b80*/  UMOV UR57, UR15 ;  /* 0x0000000f00397c82 */ /* 0x000fe20008000000 */
[----:B------:R-:W-:Y:S01]  /*3b90*/  UMOV UR59, 0x40000040 ;  /* 0x40000040003b7882 */ /* 0x000fe20000000000 */
[----:B------:R-:W-:Y:S01]  /*3ba0*/  FMUL.FTZ R60, R60, UR6 ;  /* 0x000000063c3c7c20 */ /* 0x000fe20008410000 */
[----:B------:R-:W-:Y:S01]  /*3bb0*/  MUFU.TANH R58, R58 ;  /* 0x0000003a003a7308 */ /* 0x000fe20000002400 */
[----:B------:R-:W-:Y:S01]  /*3bc0*/  FMUL.FTZ R57, R57, UR6 ;  /* 0x0000000639397c20 */ /* 0x000fe20008410000 */
[----:B------:R-:W-:-:S06]  /*3bd0*/  FMUL.FTZ R61, R61, UR6 ;  /* 0x000000063d3d7c20 */ /* 0x000fcc0008410000 */
[----:B------:R-:W1:Y:S08]  /*3be0*/  MUFU.TANH R21, R59 ;  /* 0x0000003b00157308 */ /* 0x000e700000002400 */
        /* <DEDUP_REMOVED lines=8> */
[----:B------:R-:W-:Y:S01]  /*3c70*/  FMUL.FTZ R54, R54, UR6 ;  /* 0x0000000636367c20 */ /* 0x000fe20008410000 */
[----:B------:R-:W-:Y:S01]  /*3c80*/  FMUL.FTZ R55, R55, UR6 ;  /* 0x0000000637377c20 */ /* 0x000fe20008410000 */
[----:B------:R3:W4:Y:S01]  /*3c90*/  MUFU.TANH R56, R50 ;  /* 0x0000003200387308 */ /* 0x0007220000002400 */
[----:B------:R-:W-:Y:S01]  /*3ca0*/  HGMMA.64x16x16.F32 R40, gdesc[UR56], R40, gsb0 ;  /* 0x00200000382879f0 */ /* 0x000fe20008000828 */
[----:B------:R-:W-:Y:S01]  /*3cb0*/  UIADD3 UR58, UR61, 0x906, URZ ;  /* 0x000009063d3a7890 */ /* 0x000fe2000fffe03f */
[----:B------:R-:W-:Y:S01]  /*3cc0*/  FMUL.FTZ R48, R48, UR6 ;  /* 0x0000000630307c20 */ /* 0x000fe20008410000 */
[----:B------:R-:W-:Y:S01]  /*3cd0*/  UMOV UR56, UR14 ;  /* 0x0000000e00387c82 */ /* 0x000fe20008000000 */
[----:B------:R-:W-:Y:S01]  /*3ce0*/  UMOV UR57, UR15 ;  /* 0x0000000f00397c82 */ /* 0x000fe20008000000 */
[----:B------:R-:W-:Y:S01]  /*3cf0*/  UMOV UR59, 0x40000040 ;  /* 0x40000040003b7882 */ /* 0x000fe20000000000 */
[----:B------:R-:W-:Y:S01]  /*3d00*/  FMUL.FTZ R49, R49, UR6 ;  /* 0x0000000631317c20 */ /* 0x000fe20008410000 */
[----:B------:R-:W5:Y:S01]  /*3d10*/  MUFU.TANH R51, R51 ;  /* 0x0000003300337308 */ /* 0x000f620000002400 */
[----:B---3--:R-:W-:-:S02]  /*3d20*/  IMAD.MOV.U32 R50, RZ, RZ, -0x50 ;  /* 0xffffffb0ff327424 */ /* 0x008fc400078e00ff */
[----:B------:R-:W-:Y:S01]  /*3d30*/  FMUL.FTZ R52, R52, UR6 ;  /* 0x0000000634347c20 */ /* 0x000fe20008410000 */
[----:B------:R-:W-:Y:S01]  /*3d40*/  FMUL.FTZ R53, R53, UR6 ;  /* 0x0000000635357c20 */ /* 0x000fe20008410000 */
[----:B------:R-:W-:-:S03]  /*3d50*/  IMAD R3, R153, R50, 0x51 ;  /* 0x0000005199037424 */ /* 0x000fc600078e0232 */
[----:B------:R4:W3:Y:S01]  /*3d60*/  MUFU.TANH R59, R54 ;  /* 0x00000036003b7308 */ /* 0x0008e20000002400 */
[----:B------:R-:W-:-:S05]  /*3d70*/  IMAD R3, R20, -0x2, R3 ;  /* 0xfffffffe14037824 */ /* 0x000fca00078e0203 */
[----:B--2---:R-:W-:Y:S02]  /*3d80*/  IADD3 R0, R3, -R9, R152 ;  /* 0x8000000903007210 */ /* 0x004fe40007ffe098 */
[----:B------:R-:W2:Y:S02]  /*3d90*/  MUFU.TANH R55, R55 ;  /* 0x0000003700377308 */ /* 0x000ea40000002400 */
[----:B0-----:R-:W-:-:S04]  /*3da0*/  VIADDMNMX R8, R8, R0, R7, PT ;  /* 0x0000000008087246 */ /* 0x001fc80003800107 */
[C---:B------:R-:W-:Y:S02]  /*3db0*/  ISETP.GT.AND P3, PT, R8.reuse, RZ, PT ;  /* 0x000000ff0800720c */ /* 0x040fe40003f64270 */
[C---:B------:R-:W-:Y:S01]  /*3dc0*/  ISETP.GT.AND P4, PT, R8.reuse, 0x1, PT ;  /* 0x000000010800780c */ /* 0x040fe20003f84270 */
[----:B------:R-:W-:Y:S01]  /*3dd0*/  MUFU.TANH R61, R61 ;  /* 0x0000003d003d7308 */ /* 0x000fe20000002400 */
[C---:B------:R-:W-:Y:S02]  /*3de0*/  ISETP.GT.AND P5, PT, R8.reuse, 0x8, PT ;  /* 0x000000080800780c */ /* 0x040fe40003fa4270 */
[----:B-1----:R-:W-:Y:S02]  /*3df0*/  FSEL R21, R21, -INF , P4 ;  /* 0xff80000015157808 */ /* 0x002fe40002000000 */
[----:B------:R-:W-:-:S03]  /*3e00*/  ISETP.GT.AND P4, PT, R8, 0x10, PT ;  /* 0x000000100800780c */ /* 0x000fc60003f84270 */
[----:B------:R-:W-:Y:S01]  /*3e10*/  MUFU.TANH R48, R48 ;  /* 0x0000003000307308 */ /* 0x000fe20000002400 */
[----:B----4-:R-:W-:Y:S02]  /*3e20*/  FSEL R54, R56, -INF , P4 ;  /* 0xff80000038367808 */ /* 0x010fe40002000000 */
[----:B------:R-:W-:-:S05]  /*3e30*/  ISETP.GT.AND P4, PT, R8, 0x18, PT ;  /* 0x000000180800780c */ /* 0x000fca0003f84270 */
[----:B------:R-:W-:Y:S01]  /*3e40*/  MUFU.TANH R52, R52 ;  /* 0x0000003400347308 */ /* 0x000fe20000002400 */
[----:B------:R-:W-:Y:S02]  /*3e50*/  WARPGROUP.DEPBAR.LE gsb0, 0x0 ;  /* 0x00008000000079c5 */ /* 0x000fe40000010000 */
[----:B------:R-:W-:Y:S01]  /*3e60*/  WARPGROUP.ARRIVE ;  /* 0x00000000000079c5 */ /* 0x000fe20000000000 */
[----:B------:R-:W-:Y:S01]  /*3e70*/  FMUL.FTZ R42, R42, UR6 ;  /* 0x000000062a2a7c20 */ /* 0x000fe20008410000 */
[----:B------:R-:W-:Y:S01]  /*3e80*/  FMUL.FTZ R46, R46, UR6 ;  /* 0x000000062e2e7c20 */ /* 0x000fe20008410000 */
[----:B------:R-:W-:Y:S01]  /*3e90*/  FMUL.FTZ R43, R43, UR6 ;  /* 0x000000062b2b7c20 */ /* 0x000fe20008410000 */
[----:B------:R-:W-:Y:S01]  /*3ea0*/  FMUL.FTZ R47, R47, UR6 ;  /* 0x000000062f2f7c20 */ /* 0x000fe20008410000 */
[----:B------:R0:W1:Y:S01]  /*3eb0*/  MUFU.TANH R64, R42 ;  /* 0x0000002a00407308 */ /* 0x0000620000002400 */
[----:B------:R-:W-:Y:S01]  /*3ec0*/  HGMMA.64x16x16.F32 R32, gdesc[UR56], R32, gsb0 ;  /* 0x00200000382079f0 */ /* 0x000fe20008000820 */
[----:B------:R-:W-:Y:S01]  /*3ed0*/  UIADD3 UR58, UR61, 0x986, URZ ;  /* 0x000009863d3a7890 */ /* 0x000fe2000fffe03f */
[----:B------:R-:W-:Y:S01]  /*3ee0*/  FMUL.FTZ R40, R40, UR6 ;  /* 0x0000000628287c20 */ /* 0x000fe20008410000 */
[----:B------:R-:W-:Y:S01]  /*3ef0*/  UMOV UR56, UR14 ;  /* 0x0000000e00387c82 */ /* 0x000fe20008000000 */
[----:B------:R-:W-:Y:S01]  /*3f00*/  UMOV UR57, UR15 ;  /* 0x0000000f00397c82 */ /* 0x000fe20008000000 */
[----:B------:R-:W-:Y:S01]  /*3f10*/  UMOV UR59, 0x40000040 ;  /* 0x40000040003b7882 */ /* 0x000fe20000000000 */
[----:B------:R-:W-:Y:S01]  /*3f20*/  FMUL.FTZ R41, R41, UR6 ;  /* 0x0000000629297c20 */ /* 0x000fe20008410000 */
[----:B------:R4:W-:Y:S01]  /*3f30*/  MUFU.TANH R66, R46 ;  /* 0x0000002e00427308 */ /* 0x0009e20000002400 */
[----:B0-----:R-:W-:Y:S01]  /*3f40*/  FSEL R42, R58, -INF , P3 ;  /* 0xff8000003a2a7808 */ /* 0x001fe20001800000 */
[----:B------:R-:W-:Y:S01]  /*3f50*/  FMUL.FTZ R44, R44, UR6 ;  /* 0x000000062c2c7c20 */ /* 0x000fe20008410000 */
[----:B------:R-:W-:Y:S01]  /*3f60*/  ISETP.GT.AND P3, PT, R8, 0x9, PT ;  /* 0x000000090800780c */ /* 0x000fe20003f64270 */
[----:B------:R-:W-:Y:S01]  /*3f70*/  FMUL.FTZ R45, R45, UR6 ;  /* 0x000000062d2d7c20 */ /* 0x000fe20008410000 */
[----:B------:R-:W-:Y:S01]  /*3f80*/  FMNMX.FTZ R3, R42, R21, !PT ;  /* 0x000000152a037209 */ /* 0x000fe20007810000 */
[----:B------:R-:W-:Y:S01]  /*3f90*/  UMOV UR61, URZ ;  /* 0x0000003f003d7c82 */ /* 0x000fe20008000000 */
[----:B------:R-:W-:Y:S01]  /*3fa0*/  FSEL R50, R63, -INF , P3 ;  /* 0xff8000003f327808 */ /* 0x000fe20001800000 */
[----:B------:R-:W0:Y:S01]  /*3fb0*/  MUFU.TANH R43, R43 ;  /* 0x0000002b002b7308 */ /* 0x000e220000002400 */
[----:B----4-:R-:W-:-:S02]  /*3fc0*/  FSEL R46, R62, -INF , P5 ;  /* 0xff8000003e2e7808 */ /* 0x010fc40002800000 */
[----:B------:R-:W-:Y:S02]  /*3fd0*/  ISETP.GT.AND P3, PT, R8, 0x11, PT ;  /* 0x000000110800780c */ /* 0x000fe40003f64270 */
[----:B------:R-:W-:Y:S02]  /*3fe0*/  FMNMX.FTZ R3, R46, R3, !PT ;  /* 0x000000032e037209 */ /* 0x000fe40007810000 */
[----:B-----5:R-:W-:Y:S01]  /*3ff0*/  FSEL R56, R51, -INF , P3 ;  /* 0xff80000033387808 */ /* 0x020fe20001800000 */
[----:B------:R-:W4:Y:S01]  /*4000*/  MUFU.TANH R47, R47 ;  /* 0x0000002f002f7308 */ /* 0x000f220000002400 */
[----:B------:R-:W-:Y:S02]  /*4010*/  FMNMX.FTZ R3, R50, R3, !PT ;  /* 0x0000000332037209 */ /* 0x000fe40007810000 */
[----:B------:R-:W-:Y:S02]  /*4020*/  ISETP.GT.AND P3, PT, R8, 0x19, PT ;  /* 0x000000190800780c */ /* 0x000fe40003f64270 */
[----:B------:R-:W-:-:S02]  /*4030*/  FMNMX.FTZ R3, R54, R3, !PT ;  /* 0x0000000336037209 */ /* 0x000fc40007810000 */
[----:B---3--:R-:W-:Y:S01]  /*4040*/  FSEL R58, R59, -INF , P4 ;  /* 0xff8000003b3a7808 */ /* 0x008fe20002000000 */
[----:B------:R-:W-:Y:S01]  /*4050*/  MUFU.TANH R40, R40 ;  /* 0x0000002800287308 */ /* 0x000fe20000002400 */
[----:B------:R-:W-:Y:S02]  /*4060*/  FMNMX.FTZ R3, R56, R3, !PT ;  /* 0x0000000338037209 */ /* 0x000fe40007810000 */
[----:B------:R-:W-:Y:S02]  /*4070*/  ISETP.GT.AND P4, PT, R8, 0x20, PT ;  /* 0x000000200800780c */ /* 0x000fe40003f84270 */
[----:B--2---:R-:W-:Y:S02]  /*4080*/  FSEL R60, R55, -INF , P3 ;  /* 0xff800000373c7808 */ /* 0x004fe40001800000 */
[----:B------:R-:W-:Y:S01]  /*4090*/  FMNMX.FTZ R3, R58, R3, !PT ;  /* 0x000000033a037209 */ /* 0x000fe20007810000 */
[----:B------:R-:W-:Y:S01]  /*40a0*/  MUFU.TANH R41, R41 ;  /* 0x0000002900297308 */ /* 0x000fe20000002400 */
[----:B------:R-:W-:-:S02]  /*40b0*/  ISETP.GT.AND P3, PT, R8, 0x21, PT ;  /* 0x000000210800780c */ /* 0x000fc40003f64270 */
[----:B-1----:R-:W-:Y:S02]  /*40c0*/  FSEL R62, R64, -INF , P4 ;  /* 0xff800000403e7808 */ /* 0x002fe40002000000 */
[----:B------:R-:W-:Y:S02]  /*40d0*/  FMNMX.FTZ R3, R60, R3, !PT ;  /* 0x000000033c037209 */ /* 0x000fe40007810000 */
[----:B------:R-:W-:Y:S01]  /*40e0*/  ISETP.GT.AND P4, PT, R8, 0x28, PT ;  /* 0x000000280800780c */ /* 0x000fe20003f84270 */
[----:B------:R-:W-:Y:S01]  /*40f0*/  MUFU.TANH R45, R45 ;  /* 0x0000002d002d7308 */ /* 0x000fe20000002400 */
[----:B0-----:R-:W-:Y:S02]  /*4100*/  FSEL R64, R43, -INF , P3 ;  /* 0xff8000002b407808 */ /* 0x001fe40001800000 */
[----:B------:R-:W-:Y:S01]  /*4110*/  FMNMX.FTZ R3, R62, R3, !PT ;  /* 0x000000033e037209 */ /* 0x000fe20007810000 */
[----:B------:R-:W-:Y:S02]  /*4120*/  WARPGROUP.DEPBAR.LE gsb0, 0x0 ;  /* 0x00008000000079c5 */ /* 0x000fe40000010000 */
[----:B------:R-:W-:Y:S01]  /*4130*/  WARPGROUP.ARRIVE ;  /* 0x00000000000079c5 */ /* 0x000fe20000000000 */
[----:B------:R-:W-:Y:S01]  /*4140*/  FMUL.FTZ R34, R34, UR6 ;  /* 0x0000000622227c20 */ /* 0x000fe20008410000 */
[----:B------:R-:W-:Y:S01]  /*4150*/  FMUL.FTZ R35, R35, UR6 ;  /* 0x0000000623237c20 */ /* 0x000fe20008410000 */
[----:B------:R-:W-:Y:S01]  /*4160*/  FMUL.FTZ R38, R38, UR6 ;  /* 0x0000000626267c20 */ /* 0x000fe20008410000 */
[----:B------:R-:W-:Y:S01]  /*4170*/  FMUL.FTZ R39, R39, UR6 ;  /* 0x0000000627277c20 */ /* 0x000fe20008410000 */
[----:B------:R-:W-:Y:S01]  /*4180*/  ISETP.GT.AND P3, PT, R8, 0x29, PT ;  /* 0x000000290800780c */ /* 0x000fe20003f64270 */
[----:B------:R-:W-:Y:S01]  /*4190*/  HGMMA.64x16x16.F32 R24, gdesc[UR56], R24, gsb0 ;  /* 0x00200000381879f0 */ /* 0x000fe20008000818 */
[----:B------:R-:W0:Y:S01]  /*41a0*/  MUFU.TANH R34, R34 ;  /* 0x0000002200227308 */ /* 0x000e220000002400 */
[----:B------:R-:W-:Y:S01]  /*41b0*/  FSEL R66, R66, -INF , P4 ;  /* 0xff80000042427808 */ /* 0x000fe20002000000 */
[----:B------:R-:W-:Y:S01]  /*41c0*/  FMUL.FTZ R32, R32, UR6 ;  /* 0x0000000620207c20 */ /* 0x000fe20008410000 */
[----:B------:R-:W-:Y:S01]  /*41d0*/  FMNMX.FTZ R3, R64, R3, !PT ;  /* 0x0000000340037209 */ /* 0x000fe20007810000 */
[----:B------:R-:W-:Y:S01]  /*41e0*/  FMUL.FTZ R33, R33, UR6 ;  /* 0x0000000621217c20 */ /* 0x000fe20008410000 */
[----:B------:R-:W-:Y:S01]  /*41f0*/  ISETP.GT.AND P4, PT, R8, 0x30, PT ;  /* 0x000000300800780c */ /* 0x000fe20003f84270 */
[----:B------:R-:W-:Y:S01]  /*4200*/  FMUL.FTZ R36, R36, UR6 ;  /* 0x0000000624247c20 */ /* 0x000fe20008410000 */
[----:B----4-:R-:W-:Y:S01]  /*4210*/  FSEL R68, R47, -INF , P3 ;  /* 0xff8000002f447808 */ /* 0x010fe20001800000 */
[----:B------:R-:W1:Y:S01]  /*4220*/  MUFU.TANH R35, R35 ;  /* 0x0000002300237308 */ /* 0x000e620000002400 */
[----:B------:R-:W-:Y:S01]  /*4230*/  FMNMX.FTZ R3, R66, R3, !PT ;  /* 0x0000000342037209 */ /* 0x000fe20007810000 */
[----:B------:R-:W-:Y:S01]  /*4240*/  FMUL.FTZ R37, R37, UR6 ;  /* 0x0000000625257c20 */ /* 0x000fe20008410000 */
[----:B------:R-:W-:-:S02]  /*4250*/  ISETP.GT.AND P3, PT, R8, 0x31, PT ;  /* 0x000000310800780c */ /* 0x000fc40003f64270 */
[----:B------:R-:W-:-:S03]  /*4260*/  FMNMX.FTZ R3, R68, R3, !PT ;  /* 0x0000000344037209 */ /* 0x000fc60007810000 */
[----:B------:R-:W2:Y:S01]  /*4270*/  MUFU.TANH R38, R38 ;  /* 0x0000002600267308 */ /* 0x000ea20000002400 */
[----:B0-----:R-:W-:Y:S02]  /*4280*/  FSEL R70, R34, -INF , P4 ;  /* 0xff80000022467808 */ /* 0x001fe40002000000 */
[----:B------:R-:W-:Y:S02]  /*4290*/  ISETP.GT.AND P4, PT, R8, 0x38, PT ;  /* 0x000000380800780c */ /* 0x000fe40003f84270 */
[----:B------:R-:W-:-:S03]  /*42a0*/  FMNMX.FTZ R3, R70, R3, !PT ;  /* 0x0000000346037209 */ /* 0x000fc60007810000 */
[----:B------:R-:W0:Y:S01]  /*42b0*/  MUFU.TANH R39, R39 ;  /* 0x0000002700277308 */ /* 0x000e220000002400 */
[----:B-1----:R-:W-:Y:S02]  /*42c0*/  FSEL R72, R35, -INF , P3 ;  /* 0xff80000023487808 */ /* 0x002fe40001800000 */
[----:B------:R-:W-:Y:S02]  /*42d0*/  ISETP.GT.AND P3, PT, R8, 0x39, PT ;  /* 0x000000390800780c */ /* 0x000fe40003f64270 */
[----:B------:R-:W-:-:S03]  /*42e0*/  FMNMX.FTZ R3, R72, R3, !PT ;  /* 0x0000000348037209 */ /* 0x000fc60007810000 */
[----:B------:R-:W-:Y:S01]  /*42f0*/  MUFU.TANH R34, R53 ;  /* 0x0000003500227308 */ /* 0x000fe20000002400 */
[----:B--2---:R-:W-:Y:S02]  /*4300*/  FSEL R74, R38, -INF , P4 ;  /* 0xff800000264a7808 */ /* 0x004fe40002000000 */
[----:B------:R-:W-:Y:S02]  /*4310*/  ISETP.GT.AND P4, PT, R8, 0x40, PT ;  /* 0x000000400800780c */ /* 0x000fe40003f84270 */
[----:B------:R-:W-:-:S03]  /*4320*/  FMNMX.FTZ R3, R74, R3, !PT ;  /* 0x000000034a037209 */ /* 0x000fc60007810000 */
[----:B------:R-:W-:Y:S01]  /*4330*/  MUFU.TANH R38, R44 ;  /* 0x0000002c00267308 */ /* 0x000fe20000002400 */
[----:B0-----:R-:W-:Y:S02]  /*4340*/  FSEL R76, R39, -INF , P3 ;  /* 0xff800000274c7808 */ /* 0x001fe40001800000 */
[----:B------:R-:W-:Y:S02]  /*4350*/  ISETP.GT.AND P3, PT, R8, 0x41, PT ;  /* 0x000000410800780c */ /* 0x000fe40003f64270 */
[----:B------:R-:W-:-:S03]  /*4360*/  FMNMX.FTZ R3, R76, R3, !PT ;  /* 0x000000034c037209 */ /* 0x000fc60007810000 */
[----:B------:R-:W-:Y:S01]  /*4370*/  MUFU.TANH R33, R33 ;  /* 0x0000002100217308 */ /* 0x000fe20000002400 */
[----:B------:R-:W-:Y:S02]  /*4380*/  WARPGROUP.DEPBAR.LE gsb0, 0x0 ;  /* 0x00008000000079c5 */ /* 0x000fe40000010000 */
[----:B------:R-:W-:Y:S01]  /*4390*/  FMUL.FTZ R26, R26, UR6 ;  /* 0x000000061a1a7c20 */ /* 0x000fe20008410000 */
[----:B------:R-:W-:Y:S01]  /*43a0*/  FMUL.FTZ R27, R27, UR6 ;  /* 0x000000061b1b7c20 */ /* 0x000fe20008410000 */
[----:B------:R-:W-:Y:S01]  /*43b0*/  FMUL.FTZ R30, R30, UR6 ;  /* 0x000000061e1e7c20 */ /* 0x000fe20008410000 */
[----:B------:R-:W-:Y:S01]  /*43c0*/  FMUL.FTZ R31, R31, UR6 ;  /* 0x000000061f1f7c20 */ /* 0x000fe20008410000 */
[----:B------:R-:W-:Y:S01]  /*43d0*/  FMUL.FTZ R24, R24, UR6 ;  /* 0x0000000618187c20 */ /* 0x000fe20008410000 */
[----:B------:R-:W-:Y:S01]  /*43e0*/  FMUL.FTZ R25, R25, UR6 ;  /* 0x0000000619197c20 */ /* 0x000fe20008410000 */
[----:B------:R-:W0:Y:S01]  /*43f0*/  MUFU.TANH R26, R26 ;  /* 0x0000001a001a7308 */ /* 0x000e220000002400 */
[----:B------:R-:W-:Y:S01]  /*4400*/  FMUL.FTZ R28, R28, UR6 ;  /* 0x000000061c1c7c20 */ /* 0x000fe20008410000 */
[----:B------:R-:W-:Y:S01]  /*4410*/  FMUL.FTZ R29, R29, UR6 ;  /* 0x000000061d1d7c20 */ /* 0x000fe20008410000 */
[----:B------:R-:W-:-:S05]  /*4420*/  ULDC UR6, c[0x0][0x988] ;  /* 0x0002620000067ab9 */ /* 0x000fca0000000800 */
[----:B------:R-:W1:Y:S08]  /*4430*/  MUFU.TANH R27, R27 ;  /* 0x0000001b001b7308 */ /* 0x000e700000002400 */
[----:B------:R-:W2:Y:S01]  /*4440*/  MUFU.TANH R30, R30 ;  /* 0x0000001e001e7308 */ /* 0x000ea20000002400 */
[----:B0-----:R-:W-:Y:S02]  /*4450*/  FSEL R78, R26, -INF , P4 ;  /* 0xff8000001a4e7808 */ /* 0x001fe40002000000 */
[----:B------:R-:W-:-:S02]  /*4460*/  ISETP.GT.AND P4, PT, R8, 0x48, PT ;  /* 0x000000480800780c */ /* 0x000fc40003f84270 */
[----:B------:R-:W-:-:S03]  /*4470*/  FMNMX.FTZ R3, R78, R3, !PT ;  /* 0x000000034e037209 */ /* 0x000fc60007810000 */
[----:B------:R-:W0:Y:S01]  /*4480*/  MUFU.TANH R31, R31 ;  /* 0x0000001f001f7308 */ /* 0x000e220000002400 */
[----:B-1----:R-:W-:Y:S02]  /*4490*/  FSEL R80, R27, -INF , P3 ;  /* 0xff8000001b507808 */ /* 0x002fe40001800000 */
[----:B------:R-:W-:Y:S02]  /*44a0*/  ISETP.GT.AND P3, PT, R8, 0x49, PT ;  /* 0x000000490800780c */ /* 0x000fe40003f64270 */
[----:B------:R-:W-:-:S03]  /*44b0*/  FMNMX.FTZ R3, R80, R3, !PT ;  /* 0x0000000350037209 */ /* 0x000fc60007810000 */
[----:B------:R1:W-:Y:S01]  /*44c0*/  MUFU.TANH R39, R24 ;  /* 0x0000001800277308 */ /* 0x0003e20000002400 */
[----:B--2---:R-:W-:-:S04]  /*44d0*/  FSEL R82, R30, -INF , P4 ;  /* 0xff8000001e527808 */ /* 0x004fc80002000000 */
[----:B------:R-:W-:-:S03]  /*44e0*/  FMNMX.FTZ R3, R82, R3, !PT ;  /* 0x0000000352037209 */ /* 0x000fc60007810000 */
[----:B------:R-:W2:Y:S01]  /*44f0*/  MUFU.TANH R30, R49 ;  /* 0x00000031001e7308 */ /* 0x000ea20000002400 */
[----:B0-----:R-:W-:-:S04]  /*4500*/  FSEL R84, R31, -INF , P3 ;  /* 0xff8000001f547808 */ /* 0x001fc80001800000 */
[----:B------:R-:W-:-:S03]  /*4510*/  FMNMX.FTZ R3, R84, R3, !PT ;  /* 0x0000000354037209 */ /* 0x000fc60007810000 */
[----:B------:R0:W3:Y:S02]  /*4520*/  MUFU.TANH R31, R32 ;  /* 0x00000020001f7308 */ /* 0x0000e40000002400 */
[----:B------:R-:W4:Y:S06]  /*4530*/  SHFL.BFLY PT, R2, R3, 0x2, 0x1f ;  /* 0x0c401f0003027f89 */ /* 0x000f2c00000e0000 */
[----:B------:R5:W-:Y:S08]  /*4540*/  MUFU.TANH R47, R28 ;  /* 0x0000001c002f7308 */ /* 0x000bf00000002400 */
[----:B------:R3:W3:Y:S08]  /*4550*/  MUFU.TANH R35, R36 ;  /* 0x0000002400237308 */ /* 0x0006f00000002400 */
[----:B------:R-:W3:Y:S01]  /*4560*/  MUFU.TANH R37, R37 ;  /* 0x0000002500257308 */ /* 0x000ee20000002400 */
[----:B----4-:R-:W-:-:S02]  /*4570*/  FMNMX.FTZ R8, R3, R2, !PT ;  /* 0x0000000203087209 */ /* 0x010fc40007810000 */
[----:B------:R-:W4:Y:S04]  /*4580*/  SHFL.IDX PT, R2, R6, RZ, 0x1c1f ;  /* 0x001c1fff06027589 */ /* 0x000f2800000e0000 */
[----:B------:R-:W1:Y:S01]  /*4590*/  SHFL.BFLY PT, R3, R8, 0x1, 0x1f ;  /* 0x0c201f0008037f89 */ /* 0x000e6200000e0000 */
[----:B------:R3:W3:Y:S08]  /*45a0*/  MUFU.TANH R43, R25 ;  /* 0x00000019002b7308 */ /* 0x0006f00000002400 */
[----:B------:R-:W3:Y:S01]  /*45b0*/  MUFU.TANH R29, R29 ;  /* 0x0000001d001d7308 */ /* 0x000ee20000002400 */
[----:B----4-:R-:W-:-:S04]  /*45c0*/  VIADDMNMX R2, R2, R0, R7, PT ;  /* 0x0000000002027246 */ /* 0x010fc80003800107 */
[C---:B------:R-:W-:Y:S02]  /*45d0*/  ISETP.GT.AND P3, PT, R2.reuse, RZ, PT ;  /* 0x000000ff0200720c */ /* 0x040fe40003f64270 */
[----:B------:R-:W-:Y:S02]  /*45e0*/  ISETP.GT.AND P5, PT, R2, 0x1, PT ;  /* 0x000000010200780c */ /* 0x000fe40003fa4270 */
[----:B-1----:R-:W-:Y:S01]  /*45f0*/  FMNMX.FTZ R6, R8, R3, !PT ;  /* 0x0000000308067209 */ /* 0x002fe20007810000 */
[----:B------:R-:W-:Y:S01]  /*4600*/  IMAD.U32 R3, RZ, RZ, UR6 ;  /* 0x00000006ff037e24 */ /* 0x000fe2000f8e00ff */
[----:B------:R-:W-:Y:S02]  /*4610*/  ISETP.GT.AND P4, PT, R2, 0x8, PT ;  /* 0x000000080200780c */ /* 0x000fe40003f84270 */
[----:B------:R-:W-:Y:S01]  /*4620*/  FSEL R0, R14, -INF , P3 ;  /* 0xff8000000e007808 */ /* 0x000fe20001800000 */
[----:B------:R-:W-:Y:S01]  /*4630*/  FMUL.FTZ R27, R6, R3 ;  /* 0x00000003061b7220 */ /* 0x000fe20000410000 */
[----:B------:R-:W-:-:S02]  /*4640*/  FSEL R8, R57, -INF , P5 ;  /* 0xff80000039087808 */ /* 0x000fc40002800000 */
[----:B------:R-:W-:Y:S02]  /*4650*/  ISETP.GT.AND P5, PT, R2, 0x9, PT ;  /* 0x000000090200780c */ /* 0x000fe40003fa4270 */
[----:B------:R-:W-:Y:S02]  /*4660*/  FSEL R14, R65, -INF , P4 ;  /* 0xff800000410e7808 */ /* 0x000fe40002000000 */
[----:B------:R-:W-:Y:S02]  /*4670*/  FMNMX.FTZ R7, R0, R8, !PT ;  /* 0x0000000800077209 */ /* 0x000fe40007810000 */
[----:B------:R-:W-:Y:S02]  /*4680*/  ISETP.GT.AND P3, PT, R2, 0x10, PT ;  /* 0x000000100200780c */ /* 0x000fe40003f64270 */
[----:B------:R-:W-:Y:S02]  /*4690*/  FSEL R26, R61, -INF , P5 ;  /* 0xff8000003d1a7808 */ /* 0x000fe40002800000 */
[----:B------:R-:W-:-:S02]  /*46a0*/  FMNMX.FTZ R7, R14, R7, !PT ;  /* 0x000000070e077209 */ /* 0x000fc40007810000 */
[----:B------:R-:W-:Y:S02]  /*46b0*/  ISETP.GT.AND P6, PT, R2, 0x11, PT ;  /* 0x000000110200780c */ /* 0x000fe40003fc4270 */
[----:B------:R-:W-:Y:S02]  /*46c0*/  FSEL R24, R48, -INF , P3 ;  /* 0xff80000030187808 */ /* 0x000fe40001800000 */
[----:B------:R-:W-:Y:S02]  /*46d0*/  FMNMX.FTZ R7, R26, R7, !PT ;  /* 0x000000071a077209 */ /* 0x000fe40007810000 */
[----:B------:R-:W-:Y:S02]  /*46e0*/  ISETP.GT.AND P4, PT, R2, 0x18, PT ;  /* 0x000000180200780c */ /* 0x000fe40003f84270 */
[----:B--2---:R-:W-:Y:S02]  /*46f0*/  FSEL R30, R30, -INF , P6 ;  /* 0xff8000001e1e7808 */ /* 0x004fe40003000000 */
[----:B------:R-:W-:-:S02]  /*4700*/  FMNMX.FTZ R7, R24, R7, !PT ;  /* 0x0000000718077209 */ /* 0x000fc40007810000 */
[----:B------:R-:W-:Y:S02]  /*4710*/  ISETP.GT.AND P5, PT, R2, 0x19, PT ;  /* 0x000000190200780c */ /* 0x000fe40003fa4270 */
[----:B0-----:R-:W-:Y:S02]  /*4720*/  FSEL R32, R52, -INF , P4 ;  /* 0xff80000034207808 */ /* 0x001fe40002000000 */
[----:B------:R-:W-:Y:S02]  /*4730*/  FMNMX.FTZ R7, R30, R7, !PT ;  /* 0x000000071e077209 */ /* 0x000fe40007810000 */
[----:B------:R-:W-:Y:S02]  /*4740*/  ISETP.GT.AND P3, PT, R2, 0x20, PT ;  /* 0x000000200200780c */ /* 0x000fe40003f64270 */
[----:B------:R-:W-:Y:S02]  /*4750*/  FSEL R34, R34, -INF , P5 ;  /* 0xff80000022227808 */ /* 0x000fe40002800000 */
[----:B------:R-:W-:-:S02]  /*4760*/  FMNMX.FTZ R7, R32, R7, !PT ;  /* 0x0000000720077209 */ /* 0x000fc40007810000 */
[----:B------:R-:W-:Y:S02]  /*4770*/  ISETP.GT.AND P4, PT, R2, 0x21, PT ;  /* 0x000000210200780c */ /* 0x000fe40003f84270 */
[----:B-----5:R-:W-:Y:S02]  /*4780*/  FSEL R28, R40, -INF , P3 ;  /* 0xff800000281c7808 */ /* 0x020fe40001800000 */
[----:B------:R-:W-:Y:S02]  /*4790*/  FMNMX.FTZ R7, R34, R7, !PT ;  /* 0x0000000722077209 */ /* 0x000fe40007810000 */
[----:B------:R-:W-:Y:S02]  /*47a0*/  FSETP.NEU.FTZ.AND P6, PT, R6, -INF , PT ;  /* 0xff8000000600780b */ /* 0x000fe40003fdd000 */
[----:B------:R-:W-:Y:S02]  /*47b0*/  ISETP.GT.AND P3, PT, R2, 0x28, PT ;  /* 0x000000280200780c */ /* 0x000fe40003f64270 */
[----:B---3--:R-:W-:-:S02]  /*47c0*/  FSEL R36, R41, -INF , P4 ;  /* 0xff80000029247808 */ /* 0x008fc40002000000 */
[----:B------:R-:W-:Y:S02]  /*47d0*/  FMNMX.FTZ R7, R28, R7, !PT ;  /* 0x000000071c077209 */ /* 0x000fe40007810000 */
[----:B------:R-:W-:Y:S02]  /*47e0*/  FSEL R27, R27, RZ, P6 ;  /* 0x000000ff1b1b7208 */ /* 0x000fe40003000000 */
[----:B------:R-:W-:Y:S02]  /*47f0*/  ISETP.GT.AND P4, PT, R2, 0x29, PT ;  /* 0x000000290200780c */ /* 0x000fe40003f84270 */
[----:B------:R-:W-:Y:S01]  /*4800*/  FSEL R38, R38, -INF , P3 ;  /* 0xff80000026267808 */ /* 0x000fe20001800000 */
[--C-:B------:R-:W-:Y:S01]  /*4810*/  FFMA.FTZ R42, R42, R3, -R27.reuse ;  /* 0x000000032a2a7223 */ /* 0x100fe2000001081b */
[----:B------:R-:W-:Y:S01]  /*4820*/  FMNMX.FTZ R7, R36, R7, !PT ;  /* 0x0000000724077209 */ /* 0x000fe20007810000 */
[-CC-:B------:R-:W-:Y:S01]  /*4830*/  FFMA.FTZ R25, R46, R3.reuse, -R27.reuse ;  /* 0x000000032e197223 */ /* 0x180fe2000001081b */
[----:B------:R-:W-:Y:S01]  /*4840*/  ISETP.GT.AND P3, PT, R2, 0x30, PT ;  /* 0x000000300200780c */ /* 0x000fe20003f64270 */
[----:B------:R0:W-:Y:S01]  /*4850*/  MUFU.EX2 R209, R42 ;  /* 0x0000002a00d17308 */ /* 0x0001e20000000800 */
[----:B------:R-:W-:Y:S01]  /*4860*/  FSEL R40, R45, -INF , P4 ;  /* 0xff8000002d287808 */ /* 0x000fe20002000000 */
[--C-:B------:R-:W-:Y:S01]  /*4870*/  FFMA.FTZ R21, R21, R3, -R27.reuse ;  /* 0x0000000315157223 */ /* 0x100fe2000001081b */
[----:B------:R-:W-:Y:S01]  /*4880*/  FMNMX.FTZ R7, R38, R7, !PT ;  /* 0x0000000726077209 */ /* 0x000fe20007810000 */
[-CC-:B------:R-:W-:Y:S01]  /*4890*/  FFMA.FTZ R58, R58, R3.reuse, -R27.reuse ;  /* 0x000000033a3a7223 */ /* 0x180fe2000001081b */
[----:B------:R-:W-:Y:S01]  /*48a0*/  ISETP.GT.AND P4, PT, R2, 0x31, PT ;  /* 0x000000310200780c */ /* 0x000fe20003f84270 */
[--C-:B------:R-:W-:Y:S01]  /*48b0*/  FFMA.FTZ R60, R60, R3, -R27.reuse ;  /* 0x000000033c3c7223 */ /* 0x100fe2000001081b */
[----:B------:R-:W-:Y:S01]  /*48c0*/  FMNMX.FTZ R7, R40, R7, !PT ;  /* 0x0000000728077209 */ /* 0x000fe20007810000 */
[----:B------:R1:W2:Y:S01]  /*48d0*/  MUFU.EX2 R86, R21 ;  /* 0x0000001500567308 */ /* 0x0002a20000000800 */
[----:B0-----:R-:W-:Y:S01]  /*48e0*/  FSEL R42, R31, -INF , P3 ;  /* 0xff8000001f2a7808 */ /* 0x001fe20001800000 */
[-CC-:B------:R-:W-:Y:S01]  /*48f0*/  FFMA.FTZ R62, R62, R3.reuse, -R27.reuse ;  /* 0x000000033e3e7223 */ /* 0x180fe2000001081b */
[----:B------:R-:W-:Y:S01]  /*4900*/  ISETP.GT.AND P3, PT, R2, 0x38, PT ;  /* 0x000000380200780c */ /* 0x000fe20003f64270 */
[-CC-:B------:R-:W-:Y:S01]  /*4910*/  FFMA.FTZ R64, R64, R3.reuse, -R27.reuse ;  /* 0x0000000340407223 */ /* 0x180fe2000001081b */
[----:B------:R-:W-:Y:S01]  /*4920*/  FSEL R44, R33, -INF , P4 ;  /* 0xff800000212c7808 */ /* 0x000fe20002000000 */
[--C-:B------:R-:W-:Y:S01]  /*4930*/  FFMA.FTZ R66, R66, R3, -R27.reuse ;  /* 0x0000000342427223 */ /* 0x100fe2000001081b */
[----:B------:R-:W-:Y:S01]  /*4940*/  FMNMX.FTZ R7, R42, R7, !PT ;  /* 0x000000072a077209 */ /* 0x000fe20007810000 */
[----:B------:R0:W3:Y:S01]  /*4950*/  MUFU.EX2 R211, R25 ;  /* 0x0000001900d37308 */ /* 0x0000e20000000800 */
[----:B------:R-:W-:Y:S01]  /*4960*/  ISETP.GT.AND P4, PT, R2, 0x39, PT ;  /* 0x000000390200780c */ /* 0x000fe20003f84270 */
[-CC-:B-1----:R-:W-:Y:S01]  /*4970*/  FFMA.FTZ R21, R50, R3.reuse, -R27.reuse ;  /* 0x0000000332157223 */ /* 0x182fe2000001081b */
[----:B------:R-:W-:Y:S01]  /*4980*/  FSEL R46, R35, -INF , P3 ;  /* 0xff800000232e7808 */ /* 0x000fe20001800000 */
[--C-:B------:R-:W-:Y:S01]  /*4990*/  FFMA.FTZ R68, R68, R3, -R27.reuse ;  /* 0x0000000344447223 */ /* 0x100fe2000001081b */
[----:B------:R-:W-:Y:S01]  /*49a0*/  FMNMX.FTZ R7, R44, R7, !PT ;  /* 0x000000072c077209 */ /* 0x000fe20007810000 */
[-CC-:B------:R-:W-:Y:S01]  /*49b0*/  FFMA.FTZ R70, R70, R3.reuse, -R27.reuse ;  /* 0x0000000346467223 */ /* 0x180fe2000001081b */
[----:B------:R-:W-:Y:S01]  /*49c0*/  ISETP.GT.AND P3, PT, R2, 0x40, PT ;  /* 0x000000400200780c */ /* 0x000fe20003f64270 */
[----:B------:R1:W4:Y:S01]  /*49d0*/  MUFU.EX2 R88, R21 ;  /* 0x0000001500587308 */ /* 0x0003220000000800 */
[----:B------:R-:W-:Y:S01]  /*49e0*/  FSEL R48, R37, -INF , P4 ;  /* 0xff80000025307808 */ /* 0x000fe20002000000 */
[--C-:B0-----:R-:W-:Y:S01]  /*49f0*/  FFMA.FTZ R25, R54, R3, -R27.reuse ;  /* 0x0000000336197223 */ /* 0x101fe2000001081b */
[----:B------:R-:W-:Y:S01]  /*4a00*/  FMNMX.FTZ R7, R46, R7, !PT ;  /* 0x000000072e077209 */ /* 0x000fe20007810000 */
[-CC-:B------:R-:W-:Y:S01]  /*4a10*/  FFMA.FTZ R72, R72, R3.reuse, -R27.reuse ;  /* 0x0000000348487223 */ /* 0x180fe2000001081b */
[----:B------:R-:W-:Y:S01]  /*4a20*/  ISETP.GT.AND P4, PT, R2, 0x41, PT ;  /* 0x000000410200780c */ /* 0x000fe20003f84270 */
[--C-:B------:R-:W-:Y:S01]  /*4a30*/  FFMA.FTZ R74, R74, R3, -R27.reuse ;  /* 0x000000034a4a7223 */ /* 0x100fe2000001081b */
[----:B------:R-:W-:Y:S01]  /*4a40*/  FSEL R50, R39, -INF , P3 ;  /* 0xff80000027327808 */ /* 0x000fe20001800000 */
[----:B------:R-:W-:Y:S01]  /*4a50*/  MUFU.EX2 R205, R25 ;  /* 0x0000001900cd7308 */ /* 0x000fe20000000800 */
[----:B------:R-:W-:Y:S01]  /*4a60*/  FMNMX.FTZ R7, R48, R7, !PT ;  /* 0x0000000730077209 */ /* 0x000fe20007810000 */
[-CC-:B-1----:R-:W-:Y:S01]  /*4a70*/  FFMA.FTZ R21, R56, R3.reuse, -R27.reuse ;  /* 0x0000000338157223 */ /* 0x182fe2000001081b */
[----:B------:R-:W-:Y:S01]  /*4a80*/  ISETP.GT.AND P3, PT, R2, 0x48, PT ;  /* 0x000000480200780c */ /* 0x000fe20003f64270 */
[----:B------:R-:W0:Y:S01]  /*4a90*/  @P2 LDC R39, c[0x0][0x450] ;  /* 0x00011400ff272b82 */ /* 0x000e220000000800 */
[----:B------:R-:W-:Y:S01]  /*4aa0*/  FSEL R52, R43, -INF , P4 ;  /* 0xff8000002b347808 */ /* 0x000fe20002000000 */
[--C-:B------:R-:W-:Y:S01]  /*4ab0*/  FFMA.FTZ R76, R76, R3, -R27.reuse ;  /* 0x000000034c4c7223 */ /* 0x100fe2000001081b */
[----:B------:R-:W-:Y:S01]  /*4ac0*/  FMNMX.FTZ R7, R50, R7, !PT ;  /* 0x0000000732077209 */ /* 0x000fe20007810000 */
[----:B------:R-:W-:Y:S01]  /*4ad0*/  MUFU.EX2 R90, R21 ;  /* 0x00000015005a7308 */ /* 0x000fe20000000800 */
[----:B------:R-:W-:Y:S01]  /*4ae0*/  ISETP.GT.AND P4, PT, R2, 0x49, PT ;  /* 0x000000490200780c */ /* 0x000fe20003f84270 */
[-CC-:B------:R-:W-:Y:S01]  /*4af0*/  FFMA.FTZ R78, R78, R3.reuse, -R27.reuse ;  /* 0x000000034e4e7223 */ /* 0x180fe2000001081b */
[----:B------:R-:W-:Y:S01]  /*4b00*/  FSEL R2, R47, -INF , P3 ;  /* 0xff8000002f027808 */ /* 0x000fe20001800000 */
[--C-:B------:R-:W-:Y:S01]  /*4b10*/  FFMA.FTZ R80, R80, R3, -R27.reuse ;  /* 0x0000000350507223 */ /* 0x100fe2000001081b */
[----:B------:R-:W-:Y:S01]  /*4b20*/  FMNMX.FTZ R7, R52, R7, !PT ;  /* 0x0000000734077209 */ /* 0x000fe20007810000 */
[--C-:B------:R-:W-:Y:S01]  /*4b30*/  FFMA.FTZ R82, R82, R3, -R27.reuse ;  /* 0x0000000352527223 */ /* 0x100fe2000001081b */
[----:B------:R-:W-:Y:S01]  /*4b40*/  FSEL R54, R29, -INF , P4 ;  /* 0xff8000001d367808 */ /* 0x000fe20002000000 */
[----:B------:R-:W-:Y:S01]  /*4b50*/  MUFU.EX2 R58, R58 ;  /* 0x0000003a003a7308 */ /* 0x000fe20000000800 */
[----:B------:R-:W-:Y:S01]  /*4b60*/  FMNMX.FTZ R7, R2, R7, !PT ;  /* 0x0000000702077209 */ /* 0x000fe20007810000 */
[----:B------:R-:W-:-:S03]  /*4b70*/  FFMA.FTZ R84, R84, R3, -R27 ;  /* 0x0000000354547223 */ /* 0x000fc6000001081b */
[----:B------:R-:W-:-:S03]  /*4b80*/  FMNMX.FTZ R7, R54, R7, !PT ;  /* 0x0000000736077209 */ /* 0x000fc60007810000 */
[----:B------:R1:W-:Y:S02]  /*4b90*/  MUFU.EX2 R207, R60 ;  /* 0x0000003c00cf7308 */ /* 0x0003e40000000800 */
[----:B------:R-:W5:Y:S06]  /*4ba0*/  SHFL.BFLY PT, R56, R7, 0x2, 0x1f ;  /* 0x0c401f0007387f89 */ /* 0x000f6c00000e0000 */
[----:B------:R-:W-:Y:S01]  /*4bb0*/  MUFU.EX2 R62, R62 ;  /* 0x0000003e003e7308 */ /* 0x000fe20000000800 */
[----:B-1----:R-:W-:-:S07]  /*4bc0*/  CS2R R60, SRZ ;  /* 0x00000000003c7805 */ /* 0x002fce000001ff00 */
[----:B------:R1:W-:Y:S08]  /*4bd0*/  MUFU.EX2 R201, R64 ;  /* 0x0000004000c97308 */ /* 0x0003f00000000800 */
[----:B------:R-:W-:Y:S01]  /*4be0*/  MUFU.EX2 R66, R66 ;  /* 0x0000004200427308 */ /* 0x000fe20000000800 */
[----:B-1----:R-:W-:Y:S02]  /*4bf0*/  CS2R R64, SRZ ;  /* 0x0000000000407805 */ /* 0x002fe4000001ff00 */
[----:B-----5:R-:W-:-:S05]  /*4c00*/  FMNMX.FTZ R56, R7, R56, !PT ;  /* 0x0000003807387209 */ /* 0x020fca0007810000 */
[----:B------:R-:W1:Y:S01]  /*4c10*/  SHFL.BFLY PT, R7, R56, 0x1, 0x1f ;  /* 0x0c201f0038077f89 */ /* 0x000e6200000e0000 */
[----:B------:R5:W-:Y:S08]  /*4c20*/  MUFU.EX2 R203, R68 ;  /* 0x0000004400cb7308 */ /* 0x000bf00000000800 */
[----:B------:R-:W-:Y:S01]  /*4c30*/  MUFU.EX2 R70, R70 ;  /* 0x0000004600467308 */ /* 0x000fe20000000800 */
[----:B-----5:R-:W-:-:S07]  /*4c40*/  CS2R R68, SRZ ;  /* 0x0000000000447805 */ /* 0x020fce000001ff00 */
[----:B------:R5:W-:Y:S01]  /*4c50*/  MUFU.EX2 R197, R72 ;  /* 0x0000004800c57308 */ /* 0x000be20000000800 */
[----:B-1----:R-:W-:-:S07]  /*4c60*/  FMNMX.FTZ R7, R56, R7, !PT ;  /* 0x0000000738077209 */ /* 0x002fce0007810000 */
[----:B------:R-:W-:Y:S01]  /*4c70*/  MUFU.EX2 R74, R74 ;  /* 0x0000004a004a7308 */ /* 0x000fe20000000800 */
[----:B-----5:R-:W-:Y:S02]  /*4c80*/  CS2R R72, SRZ ;  /* 0x0000000000487805 */ /* 0x020fe4000001ff00 */
[----:B------:R-:W-:Y:S02]  /*4c90*/  CS2R R56, SRZ ;  /* 0x0000000000387805 */ /* 0x000fe4000001ff00 */
[C---:B------:R-:W-:Y:S01]  /*4ca0*/  FSETP.NEU.FTZ.AND P3, PT, R7.reuse, -INF , PT ;  /* 0xff8000000700780b */ /* 0x040fe20003f7d000 */
[----:B------:R-:W-:Y:S02]  /*4cb0*/  FMUL.FTZ R21, R7, R3 ;  /* 0x0000000307157220 */ /* 0x000fe40000410000 */
[----:B------:R-:W-:Y:S03]  /*4cc0*/  MUFU.EX2 R199, R76 ;  /* 0x0000004c00c77308 */ /* 0x000fe60000000800 */
[----:B------:R-:W-:-:S05]  /*4cd0*/  FSEL R21, R21, RZ, P3 ;  /* 0x000000ff15157208 */ /* 0x000fca0001800000 */
[-CC-:B------:R-:W-:Y:S01]  /*4ce0*/  FFMA.FTZ R8, R8, R3.reuse, -R21.reuse ;  /* 0x0000000308087223 */ /* 0x180fe20000010815 */
[-CC-:B------:R-:W-:Y:S01]  /*4cf0*/  FFMA.FTZ R0, R0, R3.reuse, -R21.reuse ;  /* 0x0000000300007223 */ /* 0x180fe20000010815 */
[-CC-:B------:R-:W-:Y:S01]  /*4d00*/  FFMA.FTZ R14, R14, R3.reuse, -R21.reuse ;  /* 0x000000030e0e7223 */ /* 0x180fe20000010815 */
[-CC-:B------:R-:W-:Y:S01]  /*4d10*/  FFMA.FTZ R26, R26, R3.reuse, -R21.reuse ;  /* 0x000000031a1a7223 */ /* 0x180fe20000010815 */
[----:B------:R1:W-:Y:S01]  /*4d20*/  MUFU.EX2 R25, R8 ;  /* 0x0000000800197308 */ /* 0x0003e20000000800 */
[-CC-:B------:R-:W-:Y:S01]  /*4d30*/  FFMA.FTZ R24, R24, R3.reuse, -R21.reuse ;  /* 0x0000000318187223 */ /* 0x180fe20000010815 */
[-CC-:B------:R-:W-:Y:S01]  /*4d40*/  FFMA.FTZ R30, R30, R3.reuse, -R21.reuse ;  /* 0x000000031e1e7223 */ /* 0x180fe20000010815 */
[-CC-:B------:R-:W-:Y:S01]  /*4d50*/  FFMA.FTZ R32, R32, R3.reuse, -R21.reuse ;  /* 0x0000000320207223 */ /* 0x180fe20000010815 */
[-CC-:B------:R-:W-:Y:S01]  /*4d60*/  FFMA.FTZ R34, R34, R3.reuse, -R21.reuse ;  /* 0x0000000322227223 */ /* 0x180fe20000010815 */
[-CC-:B------:R-:W-:Y:S01]  /*4d70*/  FFMA.FTZ R28, R28, R3.reuse, -R21.reuse ;  /* 0x000000031c1c7223 */ /* 0x180fe20000010815 */
[-CC-:B------:R-:W-:Y:S01]  /*4d80*/  FFMA.FTZ R36, R36, R3.reuse, -R21.reuse ;  /* 0x0000000324247223 */ /* 0x180fe20000010815 */
[-CC-:B------:R-:W-:Y:S01]  /*4d90*/  FFMA.FTZ R38, R38, R3.reuse, -R21.reuse ;  /* 0x0000000326267223 */ /* 0x180fe20000010815 */
[----:B------:R2:W-:Y:S01]  /*4da0*/  MUFU.EX2 R208, R0 ;  /* 0x0000000000d07308 */ /* 0x0005e20000000800 */
[----:B-1----:R-:W1:Y:S01]  /*4db0*/  @P2 LDC R8, c[0x0][0x44c] ;  /* 0x00011300ff082b82 */ /* 0x002e620000000800 */
[-CC-:B------:R-:W-:Y:S01]  /*4dc0*/  FFMA.FTZ R40, R40, R3.reuse, -R21.reuse ;  /* 0x0000000328287223 */ /* 0x180fe20000010815 */
[-CC-:B------:R-:W-:Y:S01]  /*4dd0*/  FFMA.FTZ R42, R42, R3.reuse, -R21.reuse ;  /* 0x000000032a2a7223 */ /* 0x180fe20000010815 */
[-CC-:B------:R-:W-:Y:S01]  /*4de0*/  FFMA.FTZ R44, R44, R3.reuse, -R21.reuse ;  /* 0x000000032c2c7223 */ /* 0x180fe20000010815 */
[-CC-:B------:R-:W-:Y:S01]  /*4df0*/  FFMA.FTZ R46, R46, R3.reuse, -R21.reuse ;  /* 0x000000032e2e7223 */ /* 0x180fe20000010815 */
[-CC-:B------:R-:W-:Y:S01]  /*4e00*/  FFMA.FTZ R48, R48, R3.reuse, -R21.reuse ;  /* 0x0000000330307223 */ /* 0x180fe20000010815 */
[-CC-:B------:R-:W-:Y:S01]  /*4e10*/  FFMA.FTZ R50, R50, R3.reuse, -R21.reuse ;  /* 0x0000000332327223 */ /* 0x180fe20000010815 */
[----:B------:R-:W-:Y:S01]  /*4e20*/  MUFU.EX2 R14, R14 ;  /* 0x0000000e000e7308 */ /* 0x000fe20000000800 */
[----:B--2---:R-:W-:Y:S01]  /*4e30*/  FADD.FTZ R0, R209, R86 ;  /* 0x00000056d1007221 */ /* 0x004fe20000010000 */
[-CC-:B------:R-:W-:Y:S01]  /*4e40*/  FFMA.FTZ R52, R52, R3.reuse, -R21.reuse ;  /* 0x0000000334347223 */ /* 0x180fe20000010815 */
[-CC-:B------:R-:W-:Y:S01]  /*4e50*/  FFMA.FTZ R2, R2, R3.reuse, -R21.reuse ;  /* 0x0000000302027223 */ /* 0x180fe20000010815 */
[----:B------:R-:W-:Y:S01]  /*4e60*/  FFMA.FTZ R54, R54, R3, -R21 ;  /* 0x0000000336367223 */ /* 0x000fe20000010815 */
[----:B---3--:R-:W-:Y:S01]  /*4e70*/  FADD.FTZ R37, R211, R0 ;  /* 0x00000000d3257221 */ /* 0x008fe20000010000 */
[----:B------:R-:W-:-:S02]  /*4e80*/  F2FP.F16.F32.PACK_AB R209, R86, R209 ;  /* 0x000000d156d1723e */ /* 0x000fc400000000ff */
[----:B------:R-:W-:Y:S01]  /*4e90*/  CS2R R86, SRZ ;  /* 0x0000000000567805 */ /* 0x000fe2000001ff00 */
[----:B------:R-:W2:Y:S01]  /*4ea0*/  MUFU.EX2 R27, R26 ;  /* 0x0000001a001b7308 */ /* 0x000ea20000000800 */
[C---:B----4-:R-:W-:Y:S01]  /*4eb0*/  FADD.FTZ R0, R88.reuse, R37 ;  /* 0x0000002558007221 */ /* 0x050fe20000010000 */
[----:B------:R-:W-:Y:S02]  /*4ec0*/  F2FP.F16.F32.PACK_AB R211, R88, R211 ;  /* 0x000000d358d3723e */ /* 0x000fe400000000ff */
[----:B------:R-:W-:Y:S02]  /*4ed0*/  CS2R R88, SRZ ;  /* 0x0000000000587805 */ /* 0x000fe4000001ff00 */
[----:B------:R-:W-:Y:S02]  /*4ee0*/  CS2R R76, SRZ ;  /* 0x00000000004c7805 */ /* 0x000fe4000001ff00 */
[----:B------:R-:W3:Y:S01]  /*4ef0*/  MUFU.EX2 R24, R24 ;  /* 0x0000001800187308 */ /* 0x000ee20000000800 */
[----:B-1----:R-:W-:-:S05]  /*4f00*/  @P2 IMAD.HI.U32 R8, R23, R8, RZ ;  /* 0x0000000817082227 */ /* 0x002fca00078e00ff */
[----:B0-----:R-:W-:Y:S01]  /*4f10*/  @P2 SHF.R.U32.HI R23, RZ, R39, R8 ;  /* 0x00000027ff172219 */ /* 0x001fe20000011608 */
[----:B------:R-:W-:Y:S01]  /*4f20*/  IMAD.U32 R8, RZ, RZ, UR60 ;  /* 0x0000003cff087e24 */ /* 0x000fe2000f8e00ff */
[----:B------:R-:W0:Y:S01]  /*4f30*/  MUFU.EX2 R29, R30 ;  /* 0x0000001e001d7308 */ /* 0x000e220000000800 */
[----:B--2---:R-:W-:Y:S02]  /*4f40*/  F2FP.F16.F32.PACK_AB R210, R27, R14 ;  /* 0x0000000e1bd2723e */ /* 0x004fe400000000ff */
[----:B------:R-:W-:Y:S01]  /*4f50*/  IADD3 R152, R23, -R9, R152 ;  /* 0x8000000917987210 */ /* 0x000fe20007ffe098 */
[----:B------:R-:W-:Y:S01]  /*4f60*/  FADD.FTZ R23, R205, R0 ;  /* 0x00000000cd177221 */ /* 0x000fe20000010000 */
[----:B------:R-:W-:Y:S01]  /*4f70*/  FADD.FTZ R9, R208, R25 ;  /* 0x00000019d0097221 */ /* 0x000fe20000010000 */
[----:B------:R-:W-:Y:S01]  /*4f80*/  @!P1 VIADD R0, R8, 0x38840 ;  /* 0x0003884008009836 */ /* 0x000fe20000000000 */
[----:B------:R-:W-:Y:S01]  /*4f90*/  F2FP.F16.F32.PACK_AB R208, R25, R208 ;  /* 0x000000d019d0723e */ /* 0x000fe200000000ff */
[----:B------:R-:W-:Y:S01]  /*4fa0*/  FADD.FTZ R23, R90, R23 ;  /* 0x000000175a177221 */ /* 0x000fe20000010000 */
[----:B------:R-:W1:Y:S01]  /*4fb0*/  MUFU.EX2 R32, R32 ;  /* 0x0000002000207308 */ /* 0x000e620000000800 */
[----:B------:R-:W-:Y:S01]  /*4fc0*/  FADD.FTZ R8, R14, R9 ;  /* 0x000000090e087221 */ /* 0x000fe20000010000 */
[----:B------:R-:W-:Y:S01]  /*4fd0*/  @!P1 PRMT R0, RZ, 0x654, R0 ;  /* 0x00000654ff009816 */ /* 0x000fe20000000000 */
[----:B------:R-:W-:Y:S01]  /*4fe0*/  FADD.FTZ R26, R58, R23 ;  /* 0x000000173a1a7221 */ /* 0x000fe20000010000 */
[----:B------:R-:W-:-:S04]  /*4ff0*/  IMAD.HI R152, R152, 0x66666667, RZ ;  /* 0x6666666798987827 */ /* 0x000fc800078e02ff */
[----:B------:R-:W-:Y:S01]  /*5000*/  FADD.FTZ R9, R27, R8 ;  /* 0x000000081b097221 */ /* 0x000fe20000010000 */
[----:B------:R3:W-:Y:S01]  /*5010*/  @!P1 SYNCS.ARRIVE.TRANS64.RED.A1T0 RZ, [R0+URZ], RZ ;  /* 0x000000ff00ff99a7 */ /* 0x0007e2000810043f */
[----:B------:R-:W-:Y:S01]  /*5020*/  FADD.FTZ R37, R207, R26 ;  /* 0x0000001acf257221 */ /* 0x000fe20000010000 */
[----:B------:R-:W2:Y:S01]  /*5030*/  MUFU.EX2 R31, R34 ;  /* 0x00000022001f7308 */ /* 0x000ea20000000800 */
[----:B------:R-:W-:Y:S02]  /*5040*/  SHF.R.U32.HI R21, RZ, 0x1f, R152 ;  /* 0x0000001fff157819 */ /* 0x000fe40000011698 */
[----:B------:R-:W-:Y:S01]  /*5050*/  CS2R R26, SRZ ;  /* 0x00000000001a7805 */ /* 0x000fe2000001ff00 */
[----:B------:R-:W-:Y:S01]  /*5060*/  FADD.FTZ R8, R62, R37 ;  /* 0x000000253e087221 */ /* 0x000fe20000010000 */
[----:B------:R-:W-:Y:S02]  /*5070*/  F2FP.F16.F32.PACK_AB R205, R90, R205 ;  /* 0x000000cd5acd723e */ /* 0x000fe400000000ff */
[----:B------:R-:W-:Y:S01]  /*5080*/  CS2R R90, SRZ ;  /* 0x00000000005a7805 */ /* 0x000fe2000001ff00 */
[----:B---3--:R-:W-:Y:S01]  /*5090*/  FADD.FTZ R0, R24, R9 ;  /* 0x0000000918007221 */ /* 0x008fe20000010000 */
[----:B------:R-:W-:Y:S01]  /*50a0*/  FADD.FTZ R37, R201, R8 ;  /* 0x00000008c9257221 */ /* 0x000fe20000010000 */
[----:B------:R-:W3:Y:S01]  /*50b0*/  MUFU.EX2 R28, R28 ;  /* 0x0000001c001c7308 */ /* 0x000ee20000000800 */
[----:B------:R-:W-:Y:S01]  /*50c0*/  LEA.HI.SX32 R155, R152, R21, 0x1b ;  /* 0x00000015989b7211 */ /* 0x000fe200078fdaff */
[----:B0-----:R-:W-:Y:S01]  /*50d0*/  FADD.FTZ R9, R29, R0 ;  /* 0x000000001d097221 */ /* 0x001fe20000010000 */
[----:B------:R-:W-:Y:S01]  /*50e0*/  FADD.FTZ R8, R66, R37 ;  /* 0x0000002542087221 */ /* 0x000fe20000010000 */
[----:B------:R-:W-:-:S02]  /*50f0*/  F2FP.F16.F32.PACK_AB R207, R207, R58 ;  /* 0x0000003acfcf723e */ /* 0x000fc400000000ff */
[----:B------:R-:W-:Y:S01]  /*5100*/  CS2R R58, SRZ ;  /* 0x00000000003a7805 */ /* 0x000fe2000001ff00 */
[----:B-1----:R-:W-:Y:S01]  /*5110*/  FADD.FTZ R0, R32, R9 ;  /* 0x0000000920007221 */ /* 0x002fe20000010000 */
[----:B------:R-:W-:Y:S01]  /*5120*/  FADD.FTZ R39, R203, R8 ;  /* 0x00000008cb277221 */ /* 0x000fe20000010000 */
[----:B------:R-:W0:Y:S01]  /*5130*/  MUFU.EX2 R33, R36 ;  /* 0x0000002400217308 */ /* 0x000e220000000800 */
[----:B------:R-:W-:Y:S01]  /*5140*/  VIMNMX R214, R18, R155, !PT ;  /* 0x0000009b12d67248 */ /* 0x000fe20007fe0100 */
[----:B--2---:R-:W-:Y:S01]  /*5150*/  FADD.FTZ R9, R31, R0 ;  /* 0x000000001f097221 */ /* 0x004fe20000010000 */
[----:B------:R-:W-:Y:S01]  /*5160*/  FADD.FTZ R8, R70, R39 ;  /* 0x0000002746087221 */ /* 0x000fe20000010000 */
[----:B------:R-:W-:Y:S02]  /*5170*/  F2FP.F16.F32.PACK_AB R201, R201, R62 ;  /* 0x0000003ec9c9723e */ /* 0x000fe400000000ff */
[----:B------:R-:W-:Y:S02]  /*5180*/  CS2R R62, SRZ ;  /* 0x00000000003e7805 */ /* 0x000fe4000001ff00 */
[----:B------:R-:W-:Y:S01]  /*5190*/  F2FP.F16.F32.PACK_AB R203, R203, R66 ;  /* 0x00000042cbcb723e */ /* 0x000fe200000000ff */
[C---:B------:R-:W-:Y:S01]  /*51a0*/  FADD.FTZ R21, R197.reuse, R8 ;  /* 0x00000008c5157221 */ /* 0x040fe20000010000 */
[----:B------:R-:W1:Y:S01]  /*51b0*/  MUFU.EX2 R38, R38 ;  /* 0x0000002600267308 */ /* 0x000e620000000800 */
[----:B---3--:R-:W-:Y:S01]  /*51c0*/  FADD.FTZ R0, R28, R9 ;  /* 0x000000091c007221 */ /* 0x008fe20000010000 */
[----:B------:R-:W-:Y:S01]  /*51d0*/  F2FP.F16.F32.PACK_AB R197, R197, R70 ;  /* 0x00000046c5c5723e */ /* 0x000fe200000000ff */
[----:B------:R-:W-:Y:S01]  /*51e0*/  FADD.FTZ R8, R74, R21 ;  /* 0x000000154a087221 */ /* 0x000fe20000010000 */
[----:B------:R-:W-:-:S02]  /*51f0*/  F2FP.F16.F32.PACK_AB R204, R29, R24 ;  /* 0x000000181dcc723e */ /* 0x000fc400000000ff */
[----:B------:R-:W-:Y:S02]  /*5200*/  CS2R R70, SRZ ;  /* 0x0000000000467805 */ /* 0x000fe4000001ff00 */
[----:B------:R-:W-:Y:S01]  /*5210*/  F2FP.F16.F32.PACK_AB R206, R31, R32 ;  /* 0x000000201fce723e */ /* 0x000fe200000000ff */
[----:B------:R-:W-:Y:S01]  /*5220*/  FADD.FTZ R39, R199, R8 ;  /* 0x00000008c7277221 */ /* 0x000fe20000010000 */
[----:B------:R-:W2:Y:S01]  /*5230*/  MUFU.EX2 R35, R40 ;  /* 0x0000002800237308 */ /* 0x000ea20000000800 */
[----:B0-----:R-:W-:Y:S01]  /*5240*/  FADD.FTZ R9, R33, R0 ;  /* 0x0000000021097221 */ /* 0x001fe20000010000 */
[----:B------:R-:W-:Y:S02]  /*5250*/  F2FP.F16.F32.PACK_AB R199, R199, R74 ;  /* 0x0000004ac7c7723e */ /* 0x000fe400000000ff */
[----:B------:R-:W-:Y:S02]  /*5260*/  CS2R R74, SRZ ;  /* 0x00000000004a7805 */ /* 0x000fe4000001ff00 */
[----:B------:R-:W-:-:S02]  /*5270*/  F2FP.F16.F32.PACK_AB R200, R33, R28 ;  /* 0x0000001c21c8723e */ /* 0x000fc400000000ff */
[----:B------:R-:W-:Y:S02]  /*5280*/  CS2R R66, SRZ ;  /* 0x0000000000427805 */ /* 0x000fe4000001ff00 */
[----:B------:R-:W-:Y:S02]  /*5290*/  CS2R R32, SRZ ;  /* 0x0000000000207805 */ /* 0x000fe4000001ff00 */
[----:B------:R-:W-:Y:S01]  /*52a0*/  CS2R R30, SRZ ;  /* 0x00000000001e7805 */ /* 0x000fe2000001ff00 */
[----:B------:R-:W0:Y:S01]  /*52b0*/  MUFU.EX2 R42, R42 ;  /* 0x0000002a002a7308 */ /* 0x000e220000000800 */
[----:B-1----:R-:W-:Y:S01]  /*52c0*/  FADD.FTZ R0, R38, R9 ;  /* 0x0000000926007221 */ /* 0x002fe20000010000 */
[----:B------:R-:W-:-:S06]  /*52d0*/  CS2R R28, SRZ ;  /* 0x00000000001c7805 */ /* 0x000fcc000001ff00 */
[----:B------:R-:W1:Y:S01]  /*52e0*/  MUFU.EX2 R78, R78 ;  /* 0x0000004e004e7308 */ /* 0x000e620000000800 */
[C---:B--2---:R-:W-:Y:S01]  /*52f0*/  FADD.FTZ R9, R35.reuse, R0 ;  /* 0x0000000023097221 */ /* 0x044fe20000010000 */
[----:B------:R-:W-:Y:S02]  /*5300*/  F2FP.F16.F32.PACK_AB R202, R35, R38 ;  /* 0x0000002623ca723e */ /* 0x000fe400000000ff */
[----:B------:R-:W-:-:S04]  /*5310*/  CS2R R34, SRZ ;  /* 0x0000000000227805 */ /* 0x000fc8000001ff00 */
[----:B------:R2:W3:Y:S01]  /*5320*/  MUFU.EX2 R23, R44 ;  /* 0x0000002c00177308 */ /* 0x0004e20000000800 */
[----:B0-----:R-:W-:-:S07]  /*5330*/  FADD.FTZ R0, R42, R9 ;  /* 0x000000092a007221 */ /* 0x001fce0000010000 */
[----:B------:R0:W4:Y:S01]  /*5340*/  MUFU.EX2 R193, R80 ;  /* 0x0000005000c17308 */ /* 0x0001220000000800 */
[----:B-1----:R-:W-:Y:S01]  /*5350*/  FADD.FTZ R8, R78, R39 ;  /* 0x000000274e087221 */ /* 0x002fe20000010000 */
[----:B--2---:R-:W-:-:S06]  /*5360*/  CS2R R44, SRZ ;  /* 0x00000000002c7805 */ /* 0x004fcc000001ff00 */
[----:B------:R-:W1:Y:S01]  /*5370*/  MUFU.EX2 R46, R46 ;  /* 0x0000002e002e7308 */ /* 0x000e620000000800 */
[C---:B---3--:R-:W-:Y:S01]  /*5380*/  FADD.FTZ R9, R23.reuse, R0 ;  /* 0x0000000017097221 */ /* 0x048fe20000010000 */
[----:B------:R-:W-:Y:S01]  /*5390*/  F2FP.F16.F32.PACK_AB R196, R23, R42 ;  /* 0x0000002a17c4723e */ /* 0x000fe200000000ff */
[----:B------:R-:W-:Y:S01]  /*53a0*/  VIADD R23, R153, 0xfffffffe ;  /* 0xfffffffe99177836 */ /* 0x000fe20000000000 */
[----:B0-----:R-:W-:Y:S02]  /*53b0*/  CS2R R80, SRZ ;  /* 0x0000000000507805 */ /* 0x001fe4000001ff00 */
[----:B------:R-:W-:Y:S02]  /*53c0*/  CS2R R42, SRZ ;  /* 0x00000000002a7805 */ /* 0x000fe4000001ff00 */
[----:B------:R-:W0:Y:S01]  /*53d0*/  MUFU.EX2 R82, R82 ;  /* 0x0000005200527308 */ /* 0x000e220000000800 */
[----:B----4-:R-:W-:Y:S01]  /*53e0*/  FADD.FTZ R39, R193, R8 ;  /* 0x00000008c1277221 */ /* 0x010fe20000010000 */
[----:B------:R-:W-:-:S02]  /*53f0*/  ISETP.GE.AND P3, PT, R23, R214, PT ;  /* 0x000000d61700720c */ /* 0x000fc40003f66270 */
[----:B------:R-:W-:Y:S02]  /*5400*/  F2FP.F16.F32.PACK_AB R193, R193, R78 ;  /* 0x0000004ec1c1723e */ /* 0x000fe400000000ff */
[----:B------:R-:W-:Y:S02]  /*5410*/  CS2R R78, SRZ ;  /* 0x00000000004e7805 */ /* 0x000fe4000001ff00 */
[----:B------:R2:W3:Y:S01]  /*5420*/  MUFU.EX2 R37, R48 ;  /* 0x0000003000257308 */ /* 0x0004e20000000800 */
[----:B-1----:R-:W-:-:S07]  /*5430*/  FADD.FTZ R0, R46, R9 ;  /* 0x000000092e007221 */ /* 0x002fce0000010000 */
[----:B------:R-:W1:Y:S01]  /*5440*/  MUFU.EX2 R50, R50 ;  /* 0x0000003200327308 */ /* 0x000e620000000800 */
[----:B0-----:R-:W-:Y:S01]  /*5450*/  FADD.FTZ R8, R82, R39 ;  /* 0x0000002752087221 */ /* 0x001fe20000010000 */
[----:B--2---:R-:W-:-:S06]  /*5460*/  CS2R R48, SRZ ;  /* 0x0000000000307805 */ /* 0x004fcc000001ff00 */
[----:B------:R0:W2:Y:S01]  /*5470*/  MUFU.EX2 R21, R52 ;  /* 0x0000003400157308 */ /* 0x0000a20000000800 */
[C---:B---3--:R-:W-:Y:S01]  /*5480*/  FADD.FTZ R41, R37.reuse, R0 ;  /* 0x0000000025297221 */ /* 0x048fe20000010000 */
[----:B------:R-:W-:Y:S02]  /*5490*/  F2FP.F16.F32.PACK_AB R198, R37, R46 ;  /* 0x0000002e25c6723e */ /* 0x000fe400000000ff */
[----:B------:R-:W-:Y:S02]  /*54a0*/  CS2R R46, SRZ ;  /* 0x00000000002e7805 */ /* 0x000fe4000001ff00 */
[----:B------:R-:W-:Y:S02]  /*54b0*/  CS2R R36, SRZ ;  /* 0x0000000000247805 */ /* 0x000fe4000001ff00 */
[----:B------:R-:W3:Y:S01]  /*54c0*/  MUFU.EX2 R2, R2 ;  /* 0x0000000200027308 */ /* 0x000ee20000000800 */
[----:B-1----:R-:W-:Y:S01]  /*54d0*/  FADD.FTZ R0, R50, R41 ;  /* 0x0000002932007221 */ /* 0x002fe20000010000 */
[----:B0-----:R-:W-:-:S02]  /*54e0*/  CS2R R52, SRZ ;  /* 0x0000000000347805 */ /* 0x001fc4000001ff00 */
[----:B------:R-:W-:-:S04]  /*54f0*/  CS2R R40, SRZ ;  /* 0x0000000000287805 */ /* 0x000fc8000001ff00 */
[----:B------:R0:W1:Y:S01]  /*5500*/  MUFU.EX2 R195, R84 ;  /* 0x0000005400c37308 */ /* 0x0000620000000800 */
[C---:B--2---:R-:W-:Y:S01]  /*5510*/  FADD.FTZ R25, R21.reuse, R0 ;  /* 0x0000000015197221 */ /* 0x044fe20000010000 */
[----:B------:R-:W-:Y:S02]  /*5520*/  F2FP.F16.F32.PACK_AB R192, R21, R50 ;  /* 0x0000003215c0723e */ /* 0x000fe400000000ff */
[----:B------:R-:W-:Y:S02]  /*5530*/  CS2R R50, SRZ ;  /* 0x0000000000327805 */ /* 0x000fe4000001ff00 */
[----:B------:R-:W-:Y:S02]  /*5540*/  MOV R0, 0x3f800000 ;  /* 0x3f80000000007802 */ /* 0x000fe40000000f00 */
[----:B------:R2:W4:Y:S01]  /*5550*/  MUFU.EX2 R39, R54 ;  /* 0x0000003600277308 */ /* 0x0005220000000800 */
[----:B---3--:R-:W-:Y:S01]  /*5560*/  FADD.FTZ R14, R2, R25 ;  /* 0x00000019020e7221 */ /* 0x008fe20000010000 */
[----:B0-----:R-:W-:-:S02]  /*5570*/  CS2R R84, SRZ ;  /* 0x0000000000547805 */ /* 0x001fc4000001ff00 */
[----:B------:R-:W-:Y:S01]  /*5580*/  CS2R R24, SRZ ;  /* 0x0000000000187805 */ /* 0x000fe2000001ff00 */
[C---:B-1----:R-:W-:Y:S01]  /*5590*/  FADD.FTZ R9, R195.reuse, R8 ;  /* 0x00000008c3097221 */ /* 0x042fe20000010000 */
[----:B------:R-:W-:Y:S01]  /*55a0*/  F2FP.F16.F32.PACK_AB R195, R195, R82 ;  /* 0x00000052c3c3723e */ /* 0x000fe200000000ff */
[----:B------:R-:W-:Y:S01]  /*55b0*/  IMAD.MOV.U32 R8, RZ, RZ, RZ ;  /* 0x000000ffff087224 */ /* 0x000fe200078e00ff */
[----:B------:R-:W-:Y:S02]  /*55c0*/  CS2R R82, SRZ ;  /* 0x0000000000527805 */ /* 0x000fe4000001ff00 */
[----:B--2---:R-:W-:Y:S01]  /*55d0*/  CS2R R54, SRZ ;  /* 0x0000000000367805 */ /* 0x004fe2000001ff00 */
[C---:B----4-:R-:W-:Y:S01]  /*55e0*/  FADD.FTZ R14, R39.reuse, R14 ;  /* 0x0000000e270e7221 */ /* 0x050fe20000010000 */
[----:B------:R-:W-:Y:S01]  /*55f0*/  F2FP.F16.F32.PACK_AB R194, R39, R2 ;  /* 0x0000000227c2723e */ /* 0x000fe200000000ff */
[----:B------:R-:W-:Y:S01]  /*5600*/  IMAD.MOV.U32 R2, RZ, RZ, 0x3f800000 ;  /* 0x3f800000ff027424 */ /* 0x000fe200078e00ff */
[----:B------:R-:W-:Y:S01]  /*5610*/  CS2R R38, SRZ ;  /* 0x0000000000267805 */ /* 0x000fe2000001ff00 */
[----:B------:R-:W-:Y:S06]  /*5620*/  @!P3 BRA `(.L_x_2180) ;  /* 0x00000044006cb947 */ /* 0x000fec0003800000 */
[----:B------:R-:W-:Y:S01]  /*5630*/  UMOV UR6, URZ ;  /* 0x0000003f00067c82 */ /* 0x000fe20008000000 */
[----:B------:R-:W-:Y:S01]  /*5640*/  IMAD.MOV.U32 R21, RZ, RZ, R6 ;  /* 0x000000ffff157224 */ /* 0x000fe200078e0006 */
[----:B------:R-:W-:Y:S01]  /*5650*/  MOV R215, RZ ;  /* 0x000000ff00d77202 */ /* 0x000fe20000000f00 */
[----:B------:R-:W-:Y:S02]  /*5660*/  IMAD.MOV.U32 R212, RZ, RZ, R7 ;  /* 0x000000ffffd47224 */ /* 0x000fe400078e0007 */
[----:B------:R-:W-:Y:S02]  /*5670*/  IMAD.MOV.U32 R2, RZ, RZ, 0x3f800000 ;  /* 0x3f800000ff027424 */ /* 0x000fe400078e00ff */
[----:B------:R-:W-:Y:S02]  /*5680*/  IMAD.U32 R218, RZ, RZ, UR6 ;  /* 0x00000006ffda7e24 */ /* 0x000fe4000f8e00ff */
[----:B------:R-:W-:Y:S02]  /*5690*/  IMAD.MOV.U32 R0, RZ, RZ, 0x3f800000 ;  /* 0x3f800000ff007424 */ /* 0x000fe400078e00ff */
[----:B------:R-:W-:-:S07]  /*56a0*/  IMAD.MOV.U32 R151, RZ, RZ, RZ ;  /* 0x000000ffff977224 */ /* 0x000fce00078e00ff */
.L_x_2189:
[----:B------:R-:W-:-:S13]  /*56b0*/  R2UR UR6, R218 ;  /* 0x00000000da0672ca */ /* 0x000fda00000e0000 */
[----:B------:R-:W-:-:S04]  /*56c0*/  UIADD3 UR6, UR6, 0x1, URZ ;  /* 0x0000000106067890 */ /* 0x000fc8000fffe03f */
[----:B------:R-:W-:-:S04]  /*56d0*/  UISETP.NE.AND UP0, UPT, UR6, 0x2, UPT ;  /* 0x000000020600788c */ /* 0x000fc8000bf05270 */
[----:B------:R-:W-:Y:S02]  /*56e0*/  USEL UR7, URZ, 0x1, UP0 ;  /* 0x000000013f077887 */ /* 0x000fe40008000000 */
[----:B------:R-:W-:-:S04]  /*56f0*/  USEL UR61, UR6, URZ, UP0 ;  /* 0x0000003f063d7287 */ /* 0x000fc80008000000 */
[----:B------:R-:W-:Y:S01]  /*5700*/  LOP3.LUT R8, R215, UR7, RZ, 0x3c, !PT ;  /* 0x00000007d7087c12 */ /* 0x000fe2000f8e3cff */
[----:B------:R-:W-:Y:S07]  /*5710*/  @!P0 BRA `(.L_x_2181) ;  /* 0x0000000000048947 */ /* 0x000fee0003800000 */
[----:B------:R-:W-:Y:S01]  /*5720*/  BPT.TRAP 0x1 ;  /* 0x000000040000795c */ /* 0x000fe20000300000 */
.L_x_2181:
[----:B------:R-:W-:Y:S02]  /*5730*/  R2UR UR6, R16 ;  /* 0x00000000100672ca */ /* 0x000fe400000e0000 */
[----:B------:R-:W-:-:S11]  /*5740*/  SHF.L.U32 R3, R8, 0x1f, RZ ;  /* 0x0000001f08037819 */ /* 0x000fd600000006ff */
[----:B------:R-:W-:-:S06]  /*5750*/  ULEA UR6, UR61, UR6, 0x3 ;  /* 0x000000063d067291 */ /* 0x000fcc000f8e183f */
[----:B------:R-:W-:-:S03]  /*5760*/  MOV R213, UR6 ;  /* 0x0000000600d57c02 */ /* 0x000fc60008000f00 */
[----:B------:R0:W1:Y:S01]  /*5770*/  SYNCS.PHASECHK.TRANS64.TRYWAIT P3, [UR6+0x38830], R3 ;  /* 0x03883003ff0075a7 */ /* 0x0000620008060146 */
[----:B------:R-:W-:Y:S05]  /*5780*/  @!P0 BRA `(.L_x_2182) ;  /* 0x0000000000048947 */ /* 0x000fea0003800000 */
[----:B------:R-:W-:Y:S01]  /*5790*/  BPT.TRAP 0x1 ;  /* 0x000000040000795c */ /* 0x000fe20000300000 */
.L_x_2182:
[----:B-1----:R-:W-:Y:S05]  /*57a0*/  @P3 BRA `(.L_x_2183) ;  /* 0x00000000000c3947 */ /* 0x002fea0003800000 */
[----:B------:R-:W-:-:S13]  /*57b0*/  R2UR UR6, R213 ;  /* 0x00000000d50672ca */ /* 0x000fda00000e0000 */
[----:B------:R-:W1:Y:S02]  /*57c0*/  SYNCS.PHASECHK.TRANS64.TRYWAIT P3, [UR6+0x38830], R3 ;  /* 0x03883003ff0075a7 */ /* 0x000e640008060146 */
[----:B-1----:R-:W-:Y:S05]  /*57d0*/  @!P3 BRA `(.L_x_2184) ;  /* 0x0000010400a8b947 */ /* 0x002fea0003800000 */
.L_x_2183:
[----:B------:R-:W-:Y:S01]  /*57e0*/  R2UR UR6, R15 ;  /* 0x000000000f0672ca */ /* 0x000fe200000e0000 */
[----:B------:R-:W-:Y:S01]  /*57f0*/  WARPGROUP.ARRIVE ;  /* 0x00000000000079c5 */ /* 0x000fe20000000000 */
        /* <DEDUP_REMOVED lines=42> */
[----:B------:R-:W-:Y:S01]  /*5aa0*/  UMOV UR19, 0x40000040 ;  /* 0x4000004000137882 */ /* 0x000fe20000000000 */
        /* <DEDUP_REMOVED lines=8> */
[----:B------:R-:W-:Y:S01]  /*5b30*/  UMOV UR10, UR52 ;  /* 0x00000034000a7c82 */ /* 0x000fe20008000000 */
[----:B------:R-:W-:Y:S01]  /*5b40*/  UMOV UR11, UR53 ;  /* 0x00000035000b7c82 */ /* 0x000fe20008000000 */
        /* <DEDUP_REMOVED lines=594> */
.L_x_2185:
[----:B------:R-:W-:Y:S02]  /*8070*/  R2UR UR7, R16 ;  /* 0x00000000100772ca */ /* 0x000fe400000e0000 */
[----:B------:R-:W-:Y:S02]  /*8080*/  R2UR UR6, R218 ;  /* 0x00000000da0672ca */ /* 0x000fe400000e0000 */
[----:B------:R-:W-:-:S11]  /*8090*/  SHF.L.U32 R0, R215, 0x1f, RZ ;  /* 0x0000001fd7007819 */ /* 0x000fd600000006ff */
[----:B------:R-:W-:-:S09]  /*80a0*/  ULEA UR7, UR6, UR7, 0x3 ;  /* 0x0000000706077291 */ /* 0x000fd2000f8e183f */
[----:B------:R0:W1:Y:S01]  /*80b0*/  SYNCS.PHASECHK.TRANS64.TRYWAIT P3, [UR7+0x38850], R0 ;  /* 0x03885000ff0075a7 */ /* 0x0000620008060147 */
[----:B------:R-:W-:Y:S05]  /*80c0*/  @!P0 BRA `(.L_x_2186) ;  /* 0x0000000000048947 */ /* 0x000fea0003800000 */
[----:B------:R-:W-:Y:S01]  /*80d0*/  BPT.TRAP 0x1 ;  /* 0x000000040000795c */ /* 0x000fe20000300000 */
.L_x_2186:
[----:B-1----:R-:W-:Y:S05]  /*80e0*/  @P3 BRA `(.L_x_2187) ;  /* 0x0000000000083947 */ /* 0x002fea0003800000 */
[----:B------:R-:W1:Y:S02]  /*80f0*/  SYNCS.PHASECHK.TRANS64.TRYWAIT P3, [UR7+0x38850], R0 ;  /* 0x03885000ff0075a7 */ /* 0x000e640008060147 */
[----:B-1----:R-:W-:Y:S05]  /*8100*/  @!P3 BRA `(.L_x_2188) ;  /* 0x000000dc0078b947 */ /* 0x002fea0003800000 */
.L_x_2187:
[----:B------:R-:W-:Y:S01]  /*8110*/  R2UR UR6, R16 ;  /* 0x00000000100672ca */ /* 0x000fe200000e0000 */
[----:B------:R-:W-:Y:S01]  /*8120*/  WARPGROUP.ARRIVE ;  /* 0x00000000000079c5 */ /* 0x000fe20000000000 */
[----:B------:R-:W-:Y:S01]  /*8130*/  R2UR UR10, R218 ;  /* 0x00000000da0a72ca */ /* 0x000fe200000e0000 */
[----:B------:R-:W-:Y:S01]  /*8140*/  UMOV UR11, 0x40000040 ;  /* 0x40000040000b7882 */ /* 0x000fe20000000000 */
[----:B------:R-:W-:Y:S01]  /*8150*/  ULDC UR14, c[0x0][0x9d8] ;  /* 0x00027600000e7ab9 */ /* 0x000fe20000000800 */
[----:B-1----:R-:W-:Y:S02]  /*8160*/  IMAD.MOV.U32 R3, RZ, RZ, R19 ;  /* 0x000000ffff037224 */ /* 0x002fe400078e0013 */
[----:B------:R-:W-:Y:S01]  /*8170*/  FMUL.FTZ R182, R182, UR14 ;  /* 0x0000000eb6b67c20 */ /* 0x000fe20008410000 */
[----:B------:R-:W-:Y:S01]  /*8180*/  FMUL.FTZ R2, R185, UR14 ;  /* 0x0000000eb9027c20 */ /* 0x000fe20008410000 */
[----:B------:R-:W-:Y:S01]  /*8190*/  FMUL.FTZ R6, R188, UR14 ;  /* 0x0000000ebc067c20 */ /* 0x000fe20008410000 */
[----:B------:R-:W-:Y:S01]  /*81a0*/  FMUL.FTZ R185, R179, UR14 ;  /* 0x0000000eb3b97c20 */ /* 0x000fe20008410000 */
[----:B------:R1:W-:Y:S01]  /*81b0*/  MUFU.TANH R188, R182 ;  /* 0x000000b600bc7308 */ /* 0x0003e20000002400 */
[----:B------:R-:W-:Y:S01]  /*81c0*/  FMUL.FTZ R179, R180, UR14 ;  /* 0x0000000eb4b37c20 */ /* 0x000fe20008410000 */
[----:B------:R-:W-:Y:S01]  /*81d0*/  FMUL.FTZ R180, R183, UR14 ;  /* 0x0000000eb7b47c20 */ /* 0x000fe20008410000 */
[----:B------:R-:W-:Y:S01]  /*81e0*/  UIADD3 UR6, UR6, 0x400, URZ ;  /* 0x0000040006067890 */ /* 0x000fe2000fffe03f */
[----:B------:R-:W-:Y:S01]  /*81f0*/  FMUL.FTZ R183, R168, UR14 ;  /* 0x0000000ea8b77c20 */ /* 0x000fe20008410000 */
[----:B------:R-:W-:Y:S01]  /*8200*/  FMUL.FTZ R168, R171, UR14 ;  /* 0x0000000eaba87c20 */ /* 0x000fe20008410000 */
[----:B------:R-:W-:Y:S01]  /*8210*/  ULDC UR18, c[0x0][0x2f0] ;  /* 0x0000bc0000127ab9 */ /* 0x000fe20000000800 */
[----:B------:R-:W-:Y:S01]  /*8220*/  USHF.R.U32.HI UR6, URZ, 0x4, UR6 ;  /* 0x000000043f067899 */ /* 0x000fe20008011606 */
[----:B0-----:R-:W-:Y:S01]  /*8230*/  FMUL.FTZ R0, R184, UR14 ;  /* 0x0000000eb8007c20 */ /* 0x001fe20008410000 */
[----:B-1----:R-:W-:-:S02]  /*8240*/  IMAD.MOV.U32 R182, RZ, RZ, -0x50 ;  /* 0xffffffb0ffb67424 */ /* 0x002fc400078e00ff */
[----:B------:R-:W-:Y:S01]  /*8250*/  FMUL.FTZ R184, R191, UR14 ;  /* 0x0000000ebfb87c20 */ /* 0x000fe20008410000 */
[----:B------:R-:W-:Y:S01]  /*8260*/  ULOP3.LUT UR6, UR6, 0x3fff, URZ, 0xc0, !UPT ;  /* 0x00003fff06067892 */ /* 0x000fe2000f8ec03f */
[----:B------:R-:W-:Y:S01]  /*8270*/  FMUL.FTZ R178, R178, UR14 ;  /* 0x0000000eb2b27c20 */ /* 0x000fe20008410000 */
[----:B------:R-:W-:Y:S01]  /*8280*/  IMAD R171, R23, R182, 0x1 ;  /* 0x0000000117ab7424 */ /* 0x000fe200078e02b6 */
[----:B------:R-:W-:Y:S01]  /*8290*/  ULDC UR15, c[0x0][0x288] ;  /* 0x0000a200000f7ab9 */ /* 0x000fe20000000800 */
[----:B------:R-:W-:Y:S01]  /*82a0*/  ULOP3.LUT UR6, UR6, 0x2800000, URZ, 0xfc, !UPT ;  /* 0x0280000006067892 */ /* 0x000fe2000f8efc3f */
[----:B------:R-:W-:Y:S01]  /*82b0*/  MUFU.TANH R184, R184 ;  /* 0x000000b800b87308 */ /* 0x000fe20000002400 */
[----:B------:R-:W-:Y:S02]  /*82c0*/  IMAD R182, R20, -0x2, R171 ;  /* 0xfffffffe14b67824 */ /* 0x000fe400078e02ab */
[----:B------:R-:W-:Y:S01]  /*82d0*/  FMUL.FTZ R170, R170, UR14 ;  /* 0x0000000eaaaa7c20 */ /* 0x000fe20008410000 */
[----:B------:R-:W-:Y:S01]  /*82e0*/  UIMAD UR6, UR10, 0xa00, UR6 ;  /* 0x00000a000a0678a4 */ /* 0x000fe2000f8e0206 */
[----:B------:R-:W-:Y:S01]  /*82f0*/  FMUL.FTZ R7, R189, UR14 ;  /* 0x0000000ebd077c20 */ /* 0x000fe20008410000 */
[----:B------:R-:W-:-:S02]  /*8300*/  IMAD R171, R17, UR18, R182 ;  /* 0x0000001211ab7c24 */ /* 0x000fc4000f8e02b6 */
[----:B------:R-:W-:Y:S01]  /*8310*/  FMUL.FTZ R182, R175, UR14 ;  /* 0x0000000eafb67c20 */ /* 0x000fe20008410000 */
[----:B------:R-:W-:Y:S01]  /*8320*/  FMUL.FTZ R162, R162, UR14 ;  /* 0x0000000ea2a27c20 */ /* 0x000fe20008410000 */
[----:B------:R-:W-:Y:S01]  /*8330*/  MUFU.TANH R178, R178 ;  /* 0x000000b200b27308 */ /* 0x000fe20000002400 */
[----:B------:R-:W-:Y:S01]  /*8340*/  FMUL.FTZ R174, R174, UR14 ;  /* 0x0000000eaeae7c20 */ /* 0x000fe20008410000 */
        /* <DEDUP_REMOVED lines=19> */
[----:B------:R-:W-:-:S03]  /*8480*/  IMAD.MOV.U32 R215, RZ, RZ, R8 ;  /* 0x000000ffffd77224 */ /* 0x000fc600078e0008 */
[----:B------:R0:W-:Y:S08]  /*8490*/  MUFU.TANH R189, R170 ;  /* 0x000000aa00bd7308 */ /* 0x0001f00000002400 */
[----:B------:R-:W-:Y:S01]  /*84a0*/  MUFU.TANH R191, R162 ;  /* 0x000000a200bf7308 */ /* 0x000fe20000002400 */
[----:B0-----:R-:W-:-:S07]  /*84b0*/  FMUL.FTZ R170, R166, UR14 ;  /* 0x0000000ea6aa7c20 */ /* 0x001fce0008410000 */
        /* <DEDUP_REMOVED lines=20> */
[----:B------:R-:W-:Y:S02]  /*8600*/  FMUL.FTZ R208, R186, UR14 ;  /* 0x0000000ebad07c20 */ /* 0x000fe40008410000 */
[----:B------:R-:W0:Y:S03]  /*8610*/  @P2 LDC R186, c[0x0][0x44c] ;  /* 0x00011300ffba2b82 */ /* 0x000e260000000800 */
[----:B------:R-:W-:Y:S01]  /*8620*/  HGMMA.64x256x16.F32 R24, R204, gdesc[UR8].tnspB, R24, gsb0 ;  /* 0x43e00008cc187df0 */ /* 0x000fe20008000818 */
[----:B------:R-:W-:Y:S01]  /*8630*/  UIADD3 UR10, UR6, 0x100, URZ ;  /* 0x00000100060a7890 */ /* 0x000fe2000fffe03f */
[----:B------:R-:W1:Y:S01]  /*8640*/  MUFU.TANH R208, R208 ;  /* 0x000000d000d07308 */ /* 0x000e620000002400 */
[----:B------:R-:W-:Y:S01]  /*8650*/  UMOV UR11, 0x40000040 ;  /* 0x40000040000b7882 */ /* 0x000fe20000000000 */
[----:B0-----:R-:W-:Y:S01]  /*8660*/  @P2 IMAD.HI.U32 R186, R19, R186, RZ ;  /* 0x000000ba13ba2227 */ /* 0x001fe200078e00ff */
[----:B------:R-:W-:-:S02]  /*8670*/  WARPGROUP.DEPBAR.LE gsb0, 0x0 ;  /* 0x00008000000079c5 */ /* 0x000fc40000010000 */
[----:B------:R-:W-:Y:S01]  /*8680*/  WARPGROUP.ARRIVE ;  /* 0x00000000000079c5 */ /* 0x000fe20000000000 */
[----:B------:R-:W-:Y:S01]  /*8690*/  FMUL.FTZ R206, R187, UR14 ;  /* 0x0000000ebbce7c20 */ /* 0x000fe20008410000 */
[----:B------:R-:W-:Y:S01]  /*86a0*/  FMUL.FTZ R204, R190, UR14 ;  /* 0x0000000ebecc7c20 */ /* 0x000fe20008410000 */
[----:B------:R-:W0:Y:S01]  /*86b0*/  @P2 LDC R187, c[0x0][0x450] ;  /* 0x00011400ffbb2b82 */ /* 0x000e220000000800 */
[----:B------:R-:W-:-:S15]  /*86c0*/  MUFU.TANH R190, R168 ;  /* 0x000000a800be7308 */ /* 0x000fde0000002400 */
[----:B------:R-:W-:-:S02]  /*86d0*/  NOP ;  /* 0x0000000000007918 */ /* 0x000fc40000000000 */
[----:B------:R-:W-:Y:S01]  /*86e0*/  HGMMA.64x256x16.F32 R24, R200, gdesc[UR8].tnspB, R24, gsb0 ;  /* 0x43e00008c8187df0 */ /* 0x000fe20008000818 */
[----:B------:R-:W-:Y:S01]  /*86f0*/  UIADD3 UR10, UR6, 0x180, URZ ;  /* 0x00000180060a7890 */ /* 0x000fe2000fffe03f */
[----:B------:R-:W-:Y:S01]  /*8700*/  UMOV UR11, 0x40000040 ;  /* 0x40000040000b7882 */ /* 0x000fe20000000000 */
[----:B------:R-:W-:Y:S01]  /*8710*/  UIADD3 UR6, UR6, 0x200, URZ ;  /* 0x0000020006067890 */ /* 0x000fe2000fffe03f */
[----:B------:R-:W2:Y:S08]  /*8720*/  MUFU.TANH R206, R206 ;  /* 0x000000ce00ce7308 */ /* 0x000eb00000002400 */
[----:B------:R-:W3:Y:S01]  /*8730*/  MUFU.TANH R204, R204 ;  /* 0x000000cc00cc7308 */ /* 0x000ee20000002400 */
[----:B0-----:R-:W-:-:S05]  /*8740*/  @P2 SHF.R.U32.HI R3, RZ, R187, R186 ;  /* 0x000000bbff032219 */ /* 0x001fca00000116ba */
[----:B------:R-:W0:Y:S04]  /*8750*/  SHFL.IDX PT, R186, R3, 0x1, 0x1c1f ;  /* 0x003c1f0003ba7f89 */ /* 0x000e2800000e0000 */
[----:B------:R4:W5:Y:S02]  /*8760*/  SHFL.IDX PT, R210, R3, RZ, 0x1c1f ;  /* 0x001c1fff03d27589 */ /* 0x00096400000e0000 */
[----:B----4-:R-:W4:Y:S01]  /*8770*/  LDC R3, c[0x0][0x988] ;  /* 0x00026200ff037b82 */ /* 0x010f220000000800 */
[----:B0-----:R-:W-:-:S04]  /*8780*/  IADD3 R175, R186, -UR15, R171 ;  /* 0x8000000fbaaf7c10 */ /* 0x001fc8000fffe0ab */
[C---:B------:R-:W-:Y:S02]  /*8790*/  ISETP.GT.AND P3, PT, R175.reuse, RZ, PT ;  /* 0x000000ffaf00720c */ /* 0x040fe40003f64270 */
[C---:B------:R-:W-:Y:S02]  /*87a0*/  ISETP.GT.AND P4, PT, R175.reuse, 0x1, PT ;  /* 0x00000001af00780c */ /* 0x040fe40003f84270 */
[----:B-1----:R-:W-:Y:S02]  /*87b0*/  FSEL R208, R208, -INF , P3 ;  /* 0xff800000d0d07808 */ /* 0x002fe40001800000 */
[----:B------:R-:W-:Y:S02]  /*87c0*/  ISETP.GT.AND P3, PT, R175, 0x8, PT ;  /* 0x00000008af00780c */ /* 0x000fe40003f64270 */
[----:B--2---:R-:W-:Y:S02]  /*87d0*/  FSEL R206, R206, -INF , P4 ;  /* 0xff800000cece7808 */ /* 0x004fe40002000000 */
[----:B------:R-:W-:-:S02]  /*87e0*/  FMNMX.FTZ R187, R208, R21, !PT ;  /* 0x00000015d0bb7209 */ /* 0x000fc40007810000 */
[C---:B------:R-:W-:Y:S02]  /*87f0*/  ISETP.GT.AND P4, PT, R175.reuse, 0x9, PT ;  /* 0x00000009af00780c */ /* 0x040fe40003f84270 */
[----:B---3--:R-:W-:Y:S02]  /*8800*/  FSEL R204, R204, -INF , P3 ;  /* 0xff800000cccc7808 */ /* 0x008fe40001800000 */
[----:B------:R-:W-:Y:S02]  /*8810*/  FMNMX.FTZ R187, R206, R187, !PT ;  /* 0x000000bbcebb7209 */ /* 0x000fe40007810000 */
[----:B------:R-:W-:Y:S02]  /*8820*/  ISETP.GT.AND P3, PT, R175, 0x10, PT ;  /* 0x00000010af00780c */ /* 0x000fe40003f64270 */
[----:B------:R-:W-:Y:S02]  /*8830*/  FMNMX.FTZ R187, R204, R187, !PT ;  /* 0x000000bbccbb7209 */ /* 0x000fe40007810000 */
[----:B------:R-:W-:-:S02]  /*8840*/  FSEL R166, R178, -INF , P3 ;  /* 0xff800000b2a67808 */ /* 0x000fc40001800000 */
[C---:B------:R-:W-:Y:S02]  /*8850*/  ISETP.GT.AND P3, PT, R175.reuse, 0x18, PT ;  /* 0x00000018af00780c */ /* 0x040fe40003f64270 */
[----:B-----5:R-:W-:Y:S02]  /*8860*/  IADD3 R171, R210, -UR15, R171 ;  /* 0x8000000fd2ab7c10 */ /* 0x020fe4000fffe0ab */
[----:B------:R-:W-:Y:S02]  /*8870*/  FSEL R186, R188, -INF , P3 ;  /* 0xff800000bcba7808 */ /* 0x000fe40001800000 */
[----:B------:R-:W-:Y:S01]  /*8880*/  ISETP.GT.AND P3, PT, R175, 0x20, PT ;  /* 0x00000020af00780c */ /* 0x000fe20003f64270 */
[----:B------:R0:W-:Y:S01]  /*8890*/  MUFU.TANH R188, R155 ;  /* 0x0000009b00bc7308 */ /* 0x0001e20000002400 */
[C---:B------:R-:W-:Y:S02]  /*88a0*/  ISETP.GT.AND P5, PT, R171.reuse, 0x20, PT ;  /* 0x00000020ab00780c */ /* 0x040fe40003fa4270 */
[----:B------:R-:W-:-:S02]  /*88b0*/  ISETP.GT.AND P6, PT, R171, 0x21, PT ;  /* 0x00000021ab00780c */ /* 0x000fc40003fc4270 */
[----:B------:R-:W-:Y:S02]  /*88c0*/  FSEL R210, R183, -INF , P5 ;  /* 0xff800000b7d27808 */ /* 0x000fe40002800000 */
[----:B------:R-:W-:Y:S01]  /*88d0*/  ISETP.GT.AND P5, PT, R171, 0x29, PT ;  /* 0x00000029ab00780c */ /* 0x000fe20003fa4270 */
[----:B0-----:R-:W-:Y:S01]  /*88e0*/  FMUL.FTZ R155, R169, UR14 ;  /* 0x0000000ea99b7c20 */ /* 0x001fe20008410000 */
[----:B------:R-:W-:-:S05]  /*88f0*/  FMUL.FTZ R169, R164, UR14 ;  /* 0x0000000ea4a97c20 */ /* 0x000fca0008410000 */
[----:B------:R-:W0:Y:S08]  /*8900*/  MUFU.TANH R155, R155 ;  /* 0x0000009b009b7308 */ /* 0x000e300000002400 */
[----:B------:R-:W-:Y:S01]  /*8910*/  MUFU.TANH R169, R169 ;  /* 0x000000a900a97308 */ /* 0x000fe20000002400 */
[----:B0-----:R-:W-:Y:S01]  /*8920*/  FSEL R218, R155, -INF , P6 ;  /* 0xff8000009bda7808 */ /* 0x001fe20003000000 */
[----:B------:R-:W-:-:S02]  /*8930*/  WARPGROUP.DEPBAR.LE gsb0, 0x0 ;  /* 0x00008000000079c5 */ /* 0x000fc40000010000 */
[----:B------:R-:W-:Y:S01]  /*8940*/  WARPGROUP.ARRIVE ;  /* 0x00000000000079c5 */ /* 0x000fe20000000000 */
[----:B------:R-:W-:-:S03]  /*8950*/  FSEL R202, R184, -INF , P4 ;  /* 0xff800000b8ca7808 */ /* 0x000fc60002000000 */
[----:B------:R0:W1:Y:S01]  /*8960*/  MUFU.TANH R200, R163 ;  /* 0x000000a300c87308 */ /* 0x0000620000002400 */
[----:B------:R-:W-:Y:S02]  /*8970*/  ISETP.GT.AND P4, PT, R175, 0x11, PT ;  /* 0x00000011af00780c */ /* 0x000fe40003f84270 */
[----:B------:R-:W-:Y:S01]  /*8980*/  FMNMX.FTZ R187, R202, R187, !PT ;  /* 0x000000bbcabb7209 */ /* 0x000fe20007810000 */
[----:B------:R-:W-:Y:S01]  /*8990*/  HGMMA.64x256x16.F32 R24, R196, gdesc[UR8].tnspB, R24, gsb0 ;  /* 0x43e00008c4187df0 */ /* 0x000fe20008000818 */
[----:B------:R-:W-:Y:S01]  /*89a0*/  FSEL R162, R185, -INF , P4 ;  /* 0xff800000b9a27808 */ /* 0x000fe20002000000 */
[----:B------:R-:W-:Y:S01]  /*89b0*/  UMOV UR10, UR6 ;  /* 0x00000006000a7c82 */ /* 0x000fe20008000000 */
[----:B------:R-:W-:Y:S01]  /*89c0*/  FMNMX.FTZ R187, R166, R187, !PT ;  /* 0x000000bba6bb7209 */ /* 0x000fe20007810000 */
[----:B------:R-:W2:Y:S01]  /*89d0*/  MUFU.TANH R184, R170 ;  /* 0x000000aa00b87308 */ /* 0x000ea20000002400 */
[----:B------:R-:W-:Y:S01]  /*89e0*/  ISETP.GT.AND P4, PT, R175, 0x19, PT ;  /* 0x00000019af00780c */ /* 0x000fe20003f84270 */
[----:B0-----:R-:W-:Y:S01]  /*89f0*/  FMUL.FTZ R163, R154, UR14 ;  /* 0x0000000e9aa37c20 */ /* 0x001fe20008410000 */
[----:B------:R-:W-:Y:S01]  /*8a00*/  FMNMX.FTZ R187, R162, R187, !PT ;  /* 0x000000bba2bb7209 */ /* 0x000fe20007810000 */
[----:B------:R-:W-:Y:S01]  /*8a10*/  UMOV UR11, 0x40000040 ;  /* 0x40000040000b7882 */ /* 0x000fe20000000000 */
[----:B------:R-:W-:-:S02]  /*8a20*/  FSEL R168, R180, -INF , P4 ;  /* 0xff800000b4a87808 */ /* 0x000fc40002000000 */
[----:B------:R-:W-:Y:S01]  /*8a30*/  FMNMX.FTZ R187, R186, R187, !PT ;  /* 0x000000bbbabb7209 */ /* 0x000fe20007810000 */
[----:B------:R0:W3:Y:S01]  /*8a40*/  MUFU.TANH R185, R163 ;  /* 0x000000a300b97308 */ /* 0x0000e20000002400 */
[----:B------:R-:W-:Y:S02]  /*8a50*/  ISETP.GT.AND P4, PT, R175, 0x21, PT ;  /* 0x00000021af00780c */ /* 0x000fe40003f84270 */
[----:B------:R-:W-:Y:S02]  /*8a60*/  FSEL R180, R189, -INF , P3 ;  /* 0xff800000bdb47808 */ /* 0x000fe40001800000 */
[----:B------:R-:W-:Y:S02]  /*8a70*/  FMNMX.FTZ R187, R168, R187, !PT ;  /* 0x000000bba8bb7209 */ /* 0x000fe40007810000 */
[----:B------:R-:W-:Y:S01]  /*8a80*/  ISETP.GT.AND P3, PT, R175, 0x28, PT ;  /* 0x00000028af00780c */ /* 0x000fe20003f64270 */
[----:B------:R5:W-:Y:S01]  /*8a90*/  MUFU.TANH R189, R159 ;  /* 0x0000009f00bd7308 */ /* 0x000be20000002400 */
[----:B------:R-:W-:Y:S01]  /*8aa0*/  FSEL R154, R190, -INF , P4 ;  /* 0xff800000be9a7808 */ /* 0x000fe20002000000 */
[----:B0-----:R-:W-:Y:S01]  /*8ab0*/  FMUL.FTZ R163, R158, UR14 ;  /* 0x0000000e9ea37c20 */ /* 0x001fe20008410000 */
[----:B------:R-:W-:-:S02]  /*8ac0*/  FMNMX.FTZ R187, R180, R187, !PT ;  /* 0x000000bbb4bb7209 */ /* 0x000fc40007810000 */
[C---:B------:R-:W-:Y:S02]  /*8ad0*/  ISETP.GT.AND P4, PT, R175.reuse, 0x29, PT ;  /* 0x00000029af00780c */ /* 0x040fe40003f84270 */
[----:B------:R-:W-:Y:S01]  /*8ae0*/  FSEL R174, R174, -INF , P3 ;  /* 0xff800000aeae7808 */ /* 0x000fe20001800000 */
[----:B------:R-:W0:Y:S01]  /*8af0*/  MUFU.TANH R163, R163 ;  /* 0x000000a300a37308 */ /* 0x000e220000002400 */
[----:B------:R-:W-:Y:S01]  /*8b00*/  FMNMX.FTZ R187, R154, R187, !PT ;  /* 0x000000bb9abb7209 */ /* 0x000fe20007810000 */
[----:B-----5:R-:W-:Y:S01]  /*8b10*/  FMUL.FTZ R159, R172, UR14 ;  /* 0x0000000eac9f7c20 */ /* 0x020fe20008410000 */
[C---:B------:R-:W-:Y:S02]  /*8b20*/  ISETP.GT.AND P3, PT, R175.reuse, 0x30, PT ;  /* 0x00000030af00780c */ /* 0x040fe40003f64270 */
[----:B------:R-:W-:Y:S02]  /*8b30*/  FSEL R170, R182, -INF , P4 ;  /* 0xff800000b6aa7808 */ /* 0x000fe40002000000 */
[----:B------:R-:W-:Y:S01]  /*8b40*/  FMNMX.FTZ R187, R174, R187, !PT ;  /* 0x000000bbaebb7209 */ /* 0x000fe20007810000 */
[----:B------:R-:W-:Y:S01]  /*8b50*/  MUFU.TANH R159, R159 ;  /* 0x0000009f009f7308 */ /* 0x000fe20000002400 */
[----:B------:R-:W-:-:S02]  /*8b60*/  ISETP.GT.AND P4, PT, R175, 0x31, PT ;  /* 0x00000031af00780c */ /* 0x000fc40003f84270 */
[----:B------:R-:W-:Y:S02]  /*8b70*/  FSEL R158, R191, -INF , P3 ;  /* 0xff800000bf9e7808 */ /* 0x000fe40001800000 */
[----:B------:R-:W-:Y:S02]  /*8b80*/  FMNMX.FTZ R187, R170, R187, !PT ;  /* 0x000000bbaabb7209 */ /* 0x000fe40007810000 */
[C---:B------:R-:W-:Y:S02]  /*8b90*/  ISETP.GT.AND P3, PT, R175.reuse, 0x38, PT ;  /* 0x00000038af00780c */ /* 0x040fe40003f64270 */
[----:B-1----:R-:W-:Y:S02]  /*8ba0*/  FSEL R178, R200, -INF , P4 ;  /* 0xff800000c8b27808 */ /* 0x002fe40002000000 */
[----:B------:R-:W-:Y:S02]  /*8bb0*/  FMNMX.FTZ R187, R158, R187, !PT ;  /* 0x000000bb9ebb7209 */ /* 0x000fe40007810000 */
[----:B------:R-:W-:-:S02]  /*8bc0*/  ISETP.GT.AND P4, PT, R175, 0x39, PT ;  /* 0x00000039af00780c */ /* 0x000fc40003f84270 */
[----:B--2---:R-:W-:Y:S02]  /*8bd0*/  FSEL R184, R184, -INF , P3 ;  /* 0xff800000b8b87808 */ /* 0x004fe40001800000 */
[----:B------:R-:W-:Y:S02]  /*8be0*/  FMNMX.FTZ R187, R178, R187, !PT ;  /* 0x000000bbb2bb7209 */ /* 0x000fe40007810000 */
[----:B------:R-:W-:Y:S02]  /*8bf0*/  ISETP.GT.AND P3, PT, R175, 0x40, PT ;  /* 0x00000040af00780c */ /* 0x000fe40003f64270 */
[----:B------:R-:W-:Y:S01]  /*8c00*/  FSEL R190, R167, -INF , P4 ;  /* 0xff800000a7be7808 */ /* 0x000fe20002000000 */
[----:B------:R-:W-:Y:S01]  /*8c10*/  FMUL.FTZ R167, R160, UR14 ;  /* 0x0000000ea0a77c20 */ /* 0x000fe20008410000 */
[----:B------:R-:W-:Y:S02]  /*8c20*/  FMNMX.FTZ R187, R184, R187, !PT ;  /* 0x000000bbb8bb7209 */ /* 0x000fe40007810000 */
[----:B------:R-:W-:-:S02]  /*8c30*/  ISETP.GT.AND P4, PT, R175, 0x41, PT ;  /* 0x00000041af00780c */ /* 0x000fc40003f84270 */
[----:B---3--:R-:W-:Y:S01]  /*8c40*/  FSEL R182, R185, -INF , P3 ;  /* 0xff800000b9b67808 */ /* 0x008fe20001800000 */
[----:B------:R-:W-:Y:S01]  /*8c50*/  MUFU.TANH R167, R167 ;  /* 0x000000a700a77308 */ /* 0x000fe20000002400 */
[----:B------:R-:W-:Y:S02]  /*8c60*/  FMNMX.FTZ R187, R190, R187, !PT ;  /* 0x000000bbbebb7209 */ /* 0x000fe40007810000 */
[C---:B------:R-:W-:Y:S02]  /*8c70*/  ISETP.GT.AND P3, PT, R175.reuse, 0x48, PT ;  /* 0x00000048af00780c */ /* 0x040fe40003f64270 */
[----:B------:R-:W-:Y:S02]  /*8c80*/  FSEL R188, R188, -INF , P4 ;  /* 0xff800000bcbc7808 */ /* 0x000fe40002000000 */
[----:B------:R-:W-:Y:S02]  /*8c90*/  FMNMX.FTZ R187, R182, R187, !PT ;  /* 0x000000bbb6bb7209 */ /* 0x000fe40007810000 */
[----:B------:R-:W-:-:S02]  /*8ca0*/  ISETP.GT.AND P4, PT, R175, 0x49, PT ;  /* 0x00000049af00780c */ /* 0x000fc40003f84270 */
[----:B0-----:R-:W-:Y:S01]  /*8cb0*/  FSEL R200, R163, -INF , P3 ;  /* 0xff800000a3c87808 */ /* 0x001fe20001800000 */
[----:B------:R-:W-:Y:S01]  /*8cc0*/  FMUL.FTZ R163, R173, UR14 ;  /* 0x0000000eada37c20 */ /* 0x000fe20008410000 */
[----:B------:R-:W-:Y:S02]  /*8cd0*/  FMNMX.FTZ R187, R188, R187, !PT ;  /* 0x000000bbbcbb7209 */ /* 0x000fe40007810000 */
[----:B------:R-:W-:Y:S02]  /*8ce0*/  FSEL R172, R189, -INF , P4 ;  /* 0xff800000bdac7808 */ /* 0x000fe40002000000 */
[----:B------:R-:W-:Y:S01]  /*8cf0*/  FMNMX.FTZ R187, R200, R187, !PT ;  /* 0x000000bbc8bb7209 */ /* 0x000fe20007810000 */
[----:B------:R-:W0:Y:S01]  /*8d00*/  MUFU.TANH R163, R163 ;  /* 0x000000a300a37308 */ /* 0x000e220000002400 */
[----:B------:R-:W-:Y:S02]  /*8d10*/  ISETP.GT.AND P3, PT, R171, RZ, PT ;  /* 0x000000ffab00720c */ /* 0x000fe40003f64270 */
[----:B------:R-:W-:-:S02]  /*8d20*/  FMNMX.FTZ R187, R172, R187, !PT ;  /* 0x000000bbacbb7209 */ /* 0x000fc40007810000 */
[C---:B------:R-:W-:Y:S02]  /*8d30*/  ISETP.GT.AND P4, PT, R171.reuse, 0x1, PT ;  /* 0x00000001ab00780c */ /* 0x040fe40003f84270 */
[----:B------:R-:W-:Y:S01]  /*8d40*/  FSEL R0, R0, -INF , P3 ;  /* 0xff80000000007808 */ /* 0x000fe20001800000 */
[----:B------:R-:W1:Y:S01]  /*8d50*/  SHFL.BFLY PT, R216, R187, 0x2, 0x1f ;  /* 0x0c401f00bbd87f89 */ /* 0x000e6200000e0000 */
[C---:B------:R-:W-:Y:S02]  /*8d60*/  ISETP.GT.AND P3, PT, R171.reuse, 0x8, PT ;  /* 0x00000008ab00780c */ /* 0x040fe40003f64270 */
[----:B------:R-:W-:Y:S02]  /*8d70*/  FSEL R2, R2, -INF , P4 ;  /* 0xff80000002027808 */ /* 0x000fe40002000000 */
[----:B------:R-:W-:Y:S02]  /*8d80*/  FMNMX.FTZ R153, R0, R212, !PT ;  /* 0x000000d400997209 */ /* 0x000fe40007810000 */
[----:B------:R-:W-:-:S02]  /*8d90*/  ISETP.GT.AND P4, PT, R171, 0x9, PT ;  /* 0x00000009ab00780c */ /* 0x000fc40003f84270 */
[----:B------:R-:W-:Y:S02]  /*8da0*/  FSEL R156, R6, -INF , P3 ;  /* 0xff800000069c7808 */ /* 0x000fe40001800000 */
[----:B------:R-:W-:Y:S02]  /*8db0*/  FMNMX.FTZ R153, R2, R153, !PT ;  /* 0x0000009902997209 */ /* 0x000fe40007810000 */
[----:B------:R-:W-:Y:S02]  /*8dc0*/  ISETP.GT.AND P3, PT, R171, 0x10, PT ;  /* 0x00000010ab00780c */ /* 0x000fe40003f64270 */
[----:B------:R-:W-:Y:S02]  /*8dd0*/  FSEL R160, R7, -INF , P4 ;  /* 0xff80000007a07808 */ /* 0x000fe40002000000 */
[----:B------:R-:W-:Y:S02]  /*8de0*/  FMNMX.FTZ R153, R156, R153, !PT ;  /* 0x000000999c997209 */ /* 0x000fe40007810000 */
[----:B------:R-:W-:-:S02]  /*8df0*/  ISETP.GT.AND P4, PT, R171, 0x11, PT ;  /* 0x00000011ab00780c */ /* 0x000fc40003f84270 */
[----:B------:R-:W-:Y:S02]  /*8e00*/  FSEL R176, R176, -INF , P3 ;  /* 0xff800000b0b07808 */ /* 0x000fe40001800000 */
[----:B------:R-:W-:Y:S02]  /*8e10*/  FMNMX.FTZ R153, R160, R153, !PT ;  /* 0x00000099a0997209 */ /* 0x000fe40007810000 */
[----:B-1----:R-:W-:Y:S02]  /*8e20*/  FMNMX.FTZ R216, R187, R216, !PT ;  /* 0x000000d8bbd87209 */ /* 0x002fe40007810000 */
[----:B------:R-:W-:Y:S02]  /*8e30*/  ISETP.GT.AND P3, PT, R171, 0x18, PT ;  /* 0x00000018ab00780c */ /* 0x000fe40003f64270 */
[----:B------:R-:W-:Y:S01]  /*8e40*/  FSEL R164, R177, -INF , P4 ;  /* 0xff800000b1a47808 */ /* 0x000fe20002000000 */
[----:B------:R-:W1:Y:S01]  /*8e50*/  SHFL.BFLY PT, R173, R216, 0x1, 0x1f ;  /* 0x0c201f00d8ad7f89 */ /* 0x000e6200000e0000 */
[----:B------:R-:W-:-:S02]  /*8e60*/  FMNMX.FTZ R153, R176, R153, !PT ;  /* 0x00000099b0997209 */ /* 0x000fc40007810000 */
[----:B------:R-:W-:Y:S02]  /*8e70*/  ISETP.GT.AND P4, PT, R171, 0x19, PT ;  /* 0x00000019ab00780c */ /* 0x000fe40003f84270 */
[----:B------:R-:W-:Y:S02]  /*8e80*/  FMNMX.FTZ R153, R164, R153, !PT ;  /* 0x00000099a4997209 */ /* 0x000fe40007810000 */
[----:B------:R-:W-:Y:S02]  /*8e90*/  R2UR UR14, R213 ;  /* 0x00000000d50e72ca */ /* 0x000fe400000e0000 */
[----:B------:R-:W-:-:S05]  /*8ea0*/  MOV R175, UR7 ;  /* 0x0000000700af7c02 */ /* 0x000fca0008000f00 */
[----:B------:R-:W-:-:S05]  /*8eb0*/  @!P1 VIADD R175, R175, 0x38860 ;  /* 0x00038860afaf9836 */ /* 0x000fca0000000000 */
[----:B------:R-:W-:Y:S02]  /*8ec0*/  @!P1 PRMT R175, RZ, 0x654, R175 ;  /* 0x00000654ffaf9816 */ /* 0x000fe400000000af */
[----:B-1----:R-:W-:Y:S02]  /*8ed0*/  FMNMX.FTZ R6, R216, R173, !PT ;  /* 0x000000add8067209 */ /* 0x002fe40007810000 */
[----:B0-----:R-:W-:Y:S02]  /*8ee0*/  FSEL R216, R163, -INF , P5 ;  /* 0xff800000a3d87808 */ /* 0x001fe40002800000 */
[----:B------:R-:W-:Y:S01]  /*8ef0*/  ISETP.GT.AND P5, PT, R171, 0x31, PT ;  /* 0x00000031ab00780c */ /* 0x000fe20003fa4270 */
[----:B----4-:R-:W-:-:S03]  /*8f00*/  FMUL.FTZ R152, R6, R3 ;  /* 0x0000000306987220 */ /* 0x010fc60000410000 */
[----:B------:R-:W-:Y:S02]  /*8f10*/  FSEL R222, R161, -INF , P5 ;  /* 0xff800000a1de7808 */ /* 0x000fe40002800000 */
[----:B------:R-:W-:-:S04]  /*8f20*/  ISETP.GT.AND P5, PT, R171, 0x39, PT ;  /* 0x00000039ab00780c */ /* 0x000fc80003fa4270 */
[----:B------:R-:W-:Y:S02]  /*8f30*/  FSEL R224, R224, -INF , P5 ;  /* 0xff800000e0e07808 */ /* 0x000fe40002800000 */
[----:B------:R-:W-:-:S04]  /*8f40*/  ISETP.GT.AND P5, PT, R171, 0x41, PT ;  /* 0x00000041ab00780c */ /* 0x000fc80003fa4270 */
[----:B------:R-:W-:Y:S02]  /*8f50*/  FSEL R226, R226, -INF , P5 ;  /* 0xff800000e2e27808 */ /* 0x000fe40002800000 */
[----:B------:R-:W-:-:S04]  /*8f60*/  ISETP.GT.AND P5, PT, R171, 0x49, PT ;  /* 0x00000049ab00780c */ /* 0x000fc80003fa4270 */
[----:B------:R-:W-:Y:S01]  /*8f70*/  FSEL R230, R157, -INF , P5 ;  /* 0xff8000009de67808 */ /* 0x000fe20002800000 */
[----:B------:R-:W-:Y:S02]  /*8f80*/  WARPGROUP.DEPBAR.LE gsb0, 0x0 ;  /* 0x00008000000079c5 */ /* 0x000fe40000010000 */
[----:B------:R-:W-:Y:S01]  /*8f90*/  WARPGROUP.ARRIVE ;  /* 0x00000000000079c5 */ /* 0x000fe20000000000 */
[----:B------:R-:W-:Y:S02]  /*8fa0*/  FSEL R196, R179, -INF , P3 ;  /* 0xff800000b3c47808 */ /* 0x000fe40001800000 */
[----:B------:R-:W-:Y:S02]  /*8fb0*/  FSEL R198, R181, -INF , P4 ;  /* 0xff800000b5c67808 */ /* 0x000fe40002000000 */
[----:B------:R-:W-:Y:S01]  /*8fc0*/  FMNMX.FTZ R153, R196, R153, !PT ;  /* 0x00000099c4997209 */ /* 0x000fe20007810000 */
[----:B------:R-:W-:Y:S01]  /*8fd0*/  HGMMA.64x256x16.F32 R24, R192, gdesc[UR8].tnspB, R24, gsb0 ;  /* 0x43e00008c0187df0 */ /* 0x000fe20008000818 */
[----:B------:R-:W-:-:S02]  /*8fe0*/  ISETP.GT.AND P3, PT, R171, 0x28, PT ;  /* 0x00000028ab00780c */ /* 0x000fc40003f64270 */
[----:B------:R-:W-:Y:S02]  /*8ff0*/  FMNMX.FTZ R153, R198, R153, !PT ;  /* 0x00000099c6997209 */ /* 0x000fe40007810000 */
[----:B------:R-:W-:Y:S02]  /*9000*/  FSETP.NEU.FTZ.AND P4, PT, R6, -INF , PT ;  /* 0xff8000000600780b */ /* 0x000fe40003f9d000 */
[----:B------:R-:W-:Y:S02]  /*9010*/  FMNMX.FTZ R7, R210, R153, !PT ;  /* 0x00000099d2077209 */ /* 0x000fe40007810000 */
[----:B------:R-:W-:Y:S02]  /*9020*/  FSEL R220, R159, -INF , P3 ;  /* 0xff8000009fdc7808 */ /* 0x000fe40001800000 */
[----:B------:R-:W-:Y:S02]  /*9030*/  FMNMX.FTZ R7, R218, R7, !PT ;  /* 0x00000007da077209 */ /* 0x000fe40007810000 */
[----:B------:R-:W-:-:S02]  /*9040*/  FSEL R153, R152, RZ, P4 ;  /* 0x000000ff98997208 */ /* 0x000fc40002000000 */
[----:B------:R-:W-:Y:S02]  /*9050*/  ISETP.GT.AND P3, PT, R171, 0x30, PT ;  /* 0x00000030ab00780c */ /* 0x000fe40003f64270 */
[----:B------:R-:W-:Y:S01]  /*9060*/  FMNMX.FTZ R7, R220, R7, !PT ;  /* 0x00000007dc077209 */ /* 0x000fe20007810000 */
[-CC-:B------:R-:W-:Y:S01]  /*9070*/  FFMA.FTZ R209, R208, R3.reuse, -R153.reuse ;  /* 0x00000003d0d17223 */ /* 0x180fe20000010899 */
[----:B------:R-:W-:Y:S01]  /*9080*/  FSEL R208, R167, -INF , P3 ;  /* 0xff800000a7d07808 */ /* 0x000fe20001800000 */
[--C-:B------:R-:W-:Y:S01]  /*9090*/  FFMA.FTZ R152, R206, R3, -R153.reuse ;  /* 0x00000003ce987223 */ /* 0x100fe20000010899 */
[----:B------:R-:W-:Y:S01]  /*90a0*/  FMNMX.FTZ R7, R216, R7, !PT ;  /* 0x00000007d8077209 */ /* 0x000fe20007810000 */
[-CC-:B------:R-:W-:Y:S01]  /*90b0*/  FFMA.FTZ R211, R204, R3.reuse, -R153.reuse ;  /* 0x00000003ccd37223 */ /* 0x180fe20000010899 */
[----:B------:R-:W-:Y:S01]  /*90c0*/  ISETP.GT.AND P3, PT, R171, 0x38, PT ;  /* 0x00000038ab00780c */ /* 0x000fe20003f64270 */
[--C-:B------:R-:W-:Y:S01]  /*90d0*/  FFMA.FTZ R205, R166, R3, -R153.reuse ;  /* 0x00000003a6cd7223 */ /* 0x100fe20000010899 */
[----:B------:R-:W-:Y:S01]  /*90e0*/  FMNMX.FTZ R7, R208, R7, !PT ;  /* 0x00000007d0077209 */ /* 0x000fe20007810000 */
[--C-:B------:R-:W-:Y:S01]  /*90f0*/  FFMA.FTZ R203, R174, R3, -R153.reuse ;  /* 0x00000003aecb7223 */ /* 0x100fe20000010899 */
[----:B------:R-:W-:Y:S01]  /*9100*/  FSEL R206, R169, -INF , P3 ;  /* 0xff800000a9ce7808 */ /* 0x000fe20001800000 */
[----:B------:R-:W-:Y:S01]  /*9110*/  MUFU.EX2 R209, R209 ;  /* 0x000000d100d17308 */ /* 0x000fe20000000800 */
        /* <DEDUP_REMOVED lines=18> */
[-CC-:B------:R-:W-:Y:S01]  /*9240*/  FFMA.FTZ R201, R180, R3.reuse, -R153.reuse ;  /* 0x00000003b4c97223 */ /* 0x180fe20000010899 */
[--C-:B------:R-:W-:Y:S01]  /*9250*/  FFMA.FTZ R154, R154, R3, -R153.reuse ;  /* 0x000000039a9a7223 */ /* 0x100fe20000010899 */
[----:B------:R-:W-:Y:S01]  /*9260*/  FMNMX.FTZ R7, R228, R7, !PT ;  /* 0x00000007e4077209 */ /* 0x000fe20007810000 */
[-CC-:B------:R-:W-:Y:S01]  /*9270*/  FFMA.FTZ R199, R184, R3.reuse, -R153.reuse ;  /* 0x00000003b8c77223 */ /* 0x180fe20000010899 */
[--C-:B------:R-:W-:Y:S01]  /*9280*/  FFMA.FTZ R168, R190, R3, -R153.reuse ;  /* 0x00000003bea87223 */ /* 0x100fe20000010899 */
[----:B------:R-:W-:Y:S01]  /*9290*/  MUFU.EX2 R202, R202 ;  /* 0x000000ca00ca7308 */ /* 0x000fe20000000800 */
[----:B------:R-:W-:Y:S01]  /*92a0*/  FMNMX.FTZ R7, R230, R7, !PT ;  /* 0x00000007e6077209 */ /* 0x000fe20007810000 */
[----:B------:R-:W-:-:S04]  /*92b0*/  FFMA.FTZ R172, R172, R3, -R153 ;  /* 0x00000003acac7223 */ /* 0x000fc80000010899 */
[----:B------:R-:W0:Y:S02]  /*92c0*/  SHFL.BFLY PT, R166, R7, 0x2, 0x1f ;  /* 0x0c401f0007a67f89 */ /* 0x000e2400000e0000 */
[----:B------:R-:W-:Y:S08]  /*92d0*/  MUFU.EX2 R205, R205 ;  /* 0x000000cd00cd7308 */ /* 0x000ff00000000800 */
[----:B------:R-:W-:Y:S08]  /*92e0*/  MUFU.EX2 R232, R232 ;  /* 0x000000e800e87308 */ /* 0x000ff00000000800 */
[----:B------:R-:W-:Y:S01]  /*92f0*/  MUFU.EX2 R207, R207 ;  /* 0x000000cf00cf7308 */ /* 0x000fe20000000800 */
[----:B0-----:R-:W-:Y:S01]  /*9300*/  FMNMX.FTZ R155, R7, R166, !PT ;  /* 0x000000a6079b7209 */ /* 0x001fe20007810000 */
[----:B------:R-:W-:-:S06]  /*9310*/  FFMA.FTZ R166, R170, R3, -R153 ;  /* 0x00000003aaa67223 */ /* 0x000fcc0000010899 */
[----:B------:R-:W-:Y:S01]  /*9320*/  MUFU.EX2 R162, R162 ;  /* 0x000000a200a27308 */ /* 0x000fe20000000800 */
[----:B------:R-:W0:Y:S07]  /*9330*/  SHFL.BFLY PT, R170, R155, 0x1, 0x1f ;  /* 0x0c201f009baa7f89 */ /* 0x000e2e00000e0000 */
[----:B------:R-:W-:Y:S08]  /*9340*/  MUFU.EX2 R201, R201 ;  /* 0x000000c900c97308 */ /* 0x000ff00000000800 */
[----:B------:R-:W-:Y:S08]  /*9350*/  MUFU.EX2 R154, R154 ;  /* 0x0000009a009a7308 */ /* 0x000ff00000000800 */
[----:B------:R-:W-:Y:S01]  /*9360*/  MUFU.EX2 R203, R203 ;  /* 0x000000cb00cb7308 */ /* 0x000fe20000000800 */
[----:B0-----:R-:W-:Y:S01]  /*9370*/  FMNMX.FTZ R7, R155, R170, !PT ;  /* 0x000000aa9b077209 */ /* 0x001fe20007810000 */
[-CC-:B------:R-:W-:Y:S01]  /*9380*/  FFMA.FTZ R155, R182, R3.reuse, -R153.reuse ;  /* 0x00000003b69b7223 */ /* 0x180fe20000010899 */
[----:B------:R-:W-:-:S02]  /*9390*/  FFMA.FTZ R170, R188, R3, -R153 ;  /* 0x00000003bcaa7223 */ /* 0x000fc40000010899 */
[C---:B------:R-:W-:Y:S01]  /*93a0*/  FSETP.NEU.FTZ.AND P3, PT, R7.reuse, -INF , PT ;  /* 0xff8000000700780b */ /* 0x040fe20003f7d000 */
[CC--:B------:R-:W-:Y:S02]  /*93b0*/  FMUL.FTZ R159, R7.reuse, R3.reuse ;  /* 0x00000003079f7220 */ /* 0x0c0fe40000410000 */
[----:B------:R-:W-:Y:S01]  /*93c0*/  MUFU.EX2 R166, R166 ;  /* 0x000000a600a67308 */ /* 0x000fe20000000800 */
[----:B------:R-:W-:Y:S02]  /*93d0*/  FSEL R171, R7, RZ, P3 ;  /* 0x000000ff07ab7208 */ /* 0x000fe40001800000 */
[----:B------:R-:W-:Y:S02]  /*93e0*/  FSEL R159, R159, RZ, P3 ;  /* 0x000000ff9f9f7208 */ /* 0x000fe40001800000 */
[C---:B------:R-:W-:Y:S01]  /*93f0*/  ISETP.GT.AND P3, PT, R23.reuse, R214, PT ;  /* 0x000000d61700720c */ /* 0x040fe20003f64270 */
[----:B------:R-:W-:Y:S02]  /*9400*/  VIADD R23, R23, 0xffffffff ;  /* 0xffffffff17177836 */ /* 0x000fe40000000000 */
[----:B------:R-:W-:Y:S01]  /*9410*/  MUFU.EX2 R197, R197 ;  /* 0x000000c500c57308 */ /* 0x000fe20000000800 */
[-CC-:B------:R-:W-:Y:S01]  /*9420*/  FFMA.FTZ R161, R0, R3.reuse, -R159.reuse ;  /* 0x0000000300a17223 */ /* 0x180fe2000001089f */
[----:B------:R-:W-:Y:S01]  /*9430*/  FSEL R0, R6, RZ, P4 ;  /* 0x000000ff06007208 */ /* 0x000fe20002000000 */
[-CC-:B------:R-:W-:Y:S01]  /*9440*/  FFMA.FTZ R174, R2, R3.reuse, -R159.reuse ;  /* 0x0000000302ae7223 */ /* 0x180fe2000001089f */
[-CC-:B------:R-:W-:Y:S01]  /*9450*/  FFMA.FTZ R156, R156, R3.reuse, -R159.reuse ;  /* 0x000000039c9c7223 */ /* 0x180fe2000001089f */
[-CC-:B------:R-:W-:Y:S01]  /*9460*/  FFMA.FTZ R163, R160, R3.reuse, -R159.reuse ;  /* 0x00000003a0a37223 */ /* 0x180fe2000001089f */
[-C--:B------:R-:W-:Y:S01]  /*9470*/  FFMA.FTZ R160, R176, R3.reuse, -R159 ;  /* 0x00000003b0a07223 */ /* 0x080fe2000001089f */
[----:B------:R-:W-:Y:S01]  /*9480*/  FADD.FTZ R0, -R0, R21 ;  /* 0x0000001500007221 */ /* 0x000fe20000010100 */
[----:B------:R-:W-:Y:S01]  /*9490*/  MUFU.EX2 R161, R161 ;  /* 0x000000a100a17308 */ /* 0x000fe20000000800 */
[-CC-:B------:R-:W-:Y:S01]  /*94a0*/  FFMA.FTZ R165, R164, R3.reuse, -R159.reuse ;  /* 0x00000003a4a57223 */ /* 0x180fe2000001089f */
[-C--:B------:R-:W-:Y:S01]  /*94b0*/  FFMA.FTZ R164, R196, R3.reuse, -R159 ;  /* 0x00000003c4a47223 */ /* 0x080fe2000001089f */
[----:B------:R-:W-:Y:S01]  /*94c0*/  FMUL.FTZ R2, R0, R3 ;  /* 0x0000000300027220 */ /* 0x000fe20000410000 */
[----:B------:R-:W-:Y:S01]  /*94d0*/  FADD.FTZ R0, -R171, R212 ;  /* 0x000000d4ab007221 */ /* 0x000fe20000010100 */
[----:B------:R-:W-:-:S02]  /*94e0*/  IMAD.U32 R171, RZ, RZ, UR14 ;  /* 0x0000000effab7e24 */ /* 0x000fc4000f8e00ff */
[-CC-:B------:R-:W-:Y:S01]  /*94f0*/  FFMA.FTZ R167, R198, R3.reuse, -R159.reuse ;  /* 0x00000003c6a77223 */ /* 0x180fe2000001089f */
[-CC-:B------:R-:W-:Y:S01]  /*9500*/  FFMA.FTZ R200, R210, R3.reuse, -R159.reuse ;  /* 0x00000003d2c87223 */ /* 0x180fe2000001089f */
[-C--:B------:R-:W-:Y:S01]  /*9510*/  FMUL.FTZ R0, R0, R3.reuse ;  /* 0x0000000300007220 */ /* 0x080fe20000410000 */
[----:B------:R-:W0:Y:S01]  /*9520*/  MUFU.EX2 R2, R2 ;  /* 0x0000000200027308 */ /* 0x000e220000000800 */
[----:B------:R-:W-:Y:S02]  /*9530*/  @!P1 VIADD R171, R171, 0x38840 ;  /* 0x00038840abab9836 */ /* 0x000fe40000000000 */
[-CC-:B------:R-:W-:Y:S01]  /*9540*/  FFMA.FTZ R169, R218, R3.reuse, -R159.reuse ;  /* 0x00000003daa97223 */ /* 0x180fe2000001089f */
[-CC-:B------:R-:W-:Y:S01]  /*9550*/  FFMA.FTZ R21, R220, R3.reuse, -R159.reuse ;  /* 0x00000003dc157223 */ /* 0x180fe2000001089f */
[-CC-:B------:R-:W-:Y:S01]  /*9560*/  FFMA.FTZ R176, R216, R3.reuse, -R159.reuse ;  /* 0x00000003d8b07223 */ /* 0x180fe2000001089f */
[-C--:B------:R-:W-:Y:S01]  /*9570*/  FFMA.FTZ R196, R208, R3.reuse, -R159 ;  /* 0x00000003d0c47223 */ /* 0x080fe2000001089f */
[----:B------:R-:W-:Y:S01]  /*9580*/  @!P1 PRMT R171, RZ, 0x654, R171 ;  /* 0x00000654ffab9816 */ /* 0x000fe200000000ab */
[-CC-:B------:R-:W-:Y:S01]  /*9590*/  FFMA.FTZ R222, R222, R3.reuse, -R159.reuse ;  /* 0x00000003dede7223 */ /* 0x180fe2000001089f */
[----:B------:R-:W-:Y:S01]  /*95a0*/  MUFU.EX2 R0, R0 ;  /* 0x0000000000007308 */ /* 0x000fe20000000800 */
[-CC-:B------:R-:W-:Y:S01]  /*95b0*/  FFMA.FTZ R198, R206, R3.reuse, -R159.reuse ;  /* 0x00000003cec67223 */ /* 0x180fe2000001089f */
[-CC-:B------:R-:W-:Y:S01]  /*95c0*/  FFMA.FTZ R153, R224, R3.reuse, -R159.reuse ;  /* 0x00000003e0997223 */ /* 0x180fe2000001089f */
[-CC-:B------:R-:W-:Y:S01]  /*95d0*/  FFMA.FTZ R204, R204, R3.reuse, -R159.reuse ;  /* 0x00000003cccc7223 */ /* 0x180fe2000001089f */
[-CC-:B------:R-:W-:Y:S01]  /*95e0*/  FFMA.FTZ R226, R226, R3.reuse, -R159.reuse ;  /* 0x00000003e2e27223 */ /* 0x180fe2000001089f */
[-CC-:B------:R-:W-:Y:S01]  /*95f0*/  FFMA.FTZ R228, R228, R3.reuse, -R159.reuse ;  /* 0x00000003e4e47223 */ /* 0x180fe2000001089f */
[----:B------:R-:W-:Y:S01]  /*9600*/  FFMA.FTZ R159, R230, R3, -R159 ;  /* 0x00000003e69f7223 */ /* 0x000fe2000001089f */
[----:B------:R-:W-:Y:S01]  /*9610*/  MOV R212, R7 ;  /* 0x0000000700d47202 */ /* 0x000fe20000000f00 */
[----:B------:R-:W1:Y:S01]  /*9620*/  MUFU.EX2 R174, R174 ;  /* 0x000000ae00ae7308 */ /* 0x000e620000000800 */
[----:B0-----:R-:W-:Y:S01]  /*9630*/  FFMA.FTZ R173, R2, R9, R209 ;  /* 0x0000000902ad7223 */ /* 0x001fe200000100d1 */
[----:B------:R-:W-:Y:S01]  /*9640*/  F2FP.F16.F32.PACK_AB R209, R152, R209 ;  /* 0x000000d198d1723e */ /* 0x000fe200000000ff */
[----:B------:R-:W-:-:S05]  /*9650*/  IMAD.U32 R218, RZ, RZ, UR61 ;  /* 0x0000003dffda7e24 */ /* 0x000fca000f8e00ff */
[----:B------:R-:W-:Y:S08]  /*9660*/  MUFU.EX2 R156, R156 ;  /* 0x0000009c009c7308 */ /* 0x000ff00000000800 */
[----:B------:R-:W0:Y:S01]  /*9670*/  MUFU.EX2 R163, R163 ;  /* 0x000000a300a37308 */ /* 0x000e220000000800 */
[----:B-1----:R-:W-:-:S07]  /*9680*/  F2FP.F16.F32.PACK_AB R208, R174, R161 ;  /* 0x000000a1aed0723e */ /* 0x002fce00000000ff */
[----:B------:R-:W-:Y:S08]  /*9690*/  MUFU.EX2 R160, R160 ;  /* 0x000000a000a07308 */ /* 0x000ff00000000800 */
[----:B------:R-:W-:Y:S01]  /*96a0*/  MUFU.EX2 R165, R165 ;  /* 0x000000a500a57308 */ /* 0x000fe20000000800 */
[----:B0-----:R-:W-:-:S07]  /*96b0*/  F2FP.F16.F32.PACK_AB R210, R163, R156 ;  /* 0x0000009ca3d2723e */ /* 0x001fce00000000ff */
[----:B------:R-:W-:Y:S08]  /*96c0*/  MUFU.EX2 R164, R164 ;  /* 0x000000a400a47308 */ /* 0x000ff00000000800 */
[----:B------:R-:W0:Y:S08]  /*96d0*/  MUFU.EX2 R167, R167 ;  /* 0x000000a700a77308 */ /* 0x000e300000000800 */
[----:B------:R-:W-:Y:S08]  /*96e0*/  MUFU.EX2 R200, R200 ;  /* 0x000000c800c87308 */ /* 0x000ff00000000800 */
[----:B------:R-:W-:Y:S01]  /*96f0*/  MUFU.EX2 R169, R169 ;  /* 0x000000a900a97308 */ /* 0x000fe20000000800 */
[----:B0-----:R-:W-:-:S07]  /*9700*/  F2FP.F16.F32.PACK_AB R206, R167, R164 ;  /* 0x000000a4a7ce723e */ /* 0x001fce00000000ff */
[----:B------:R-:W-:Y:S08]  /*9710*/  MUFU.EX2 R21, R21 ;  /* 0x0000001500157308 */ /* 0x000ff00000000800 */
[----:B------:R-:W0:Y:S08]  /*9720*/  MUFU.EX2 R176, R176 ;  /* 0x000000b000b07308 */ /* 0x000e300000000800 */
[----:B------:R-:W1:Y:S08]  /*9730*/  MUFU.EX2 R196, R196 ;  /* 0x000000c400c47308 */ /* 0x000e700000000800 */
[----:B------:R-:W-:Y:S08]  /*9740*/  MUFU.EX2 R158, R158 ;  /* 0x0000009e009e7308 */ /* 0x000ff00000000800 */
[----:B------:R-:W2:Y:S01]  /*9750*/  MUFU.EX2 R9, R222 ;  /* 0x000000de00097308 */ /* 0x000ea20000000800 */
[----:B------:R-:W-:-:S02]  /*9760*/  WARPGROUP.DEPBAR.LE gsb0, 0x0 ;  /* 0x00008000000079c5 */ /* 0x000fc40000010000 */
[----:B------:R3:W-:Y:S05]  /*9770*/  @!P1 SYNCS.ARRIVE.TRANS64.RED.A1T0 RZ, [R171+URZ], RZ ;  /* 0x000000ffabff99a7 */ /* 0x0007ea000810043f */
[----:B------:R-:W-:Y:S01]  /*9780*/  MUFU.EX2 R199, R199 ;  /* 0x000000c700c77308 */ /* 0x000fe20000000800 */
[----:B---3--:R-:W-:Y:S01]  /*9790*/  FFMA.FTZ R171, R0, R14, R161 ;  /* 0x0000000e00ab7223 */ /* 0x008fe200000100a1 */
[----:B------:R-:W-:-:S06]  /*97a0*/  FADD.FTZ R14, R152, R173 ;  /* 0x000000ad980e7221 */ /* 0x000fcc0000010000 */
[----:B------:R-:W3:Y:S01]  /*97b0*/  MUFU.EX2 R198, R198 ;  /* 0x000000c600c67308 */ /* 0x000ee20000000800 */
[----:B------:R4:W-:Y:S01]  /*97c0*/  @!P1 SYNCS.ARRIVE.TRANS64.RED.A1T0 RZ, [R175+URZ], RZ ;  /* 0x000000ffafff99a7 */ /* 0x0009e2000810043f */
[----:B------:R-:W-:-:S04]  /*97d0*/  FADD.FTZ R171, R174, R171 ;  /* 0x000000abaeab7221 */ /* 0x000fc80000010000 */
[----:B------:R-:W-:Y:S01]  /*97e0*/  FADD.FTZ R178, R156, R171 ;  /* 0x000000ab9cb27221 */ /* 0x000fe20000010000 */
[----:B------:R-:W-:Y:S01]  /*97f0*/  FADD.FTZ R171, R211, R14 ;  /* 0x0000000ed3ab7221 */ /* 0x000fe20000010000 */
[----:B------:R-:W-:Y:S01]  /*9800*/  MUFU.EX2 R168, R168 ;  /* 0x000000a800a87308 */ /* 0x000fe20000000800 */
[C---:B------:R-:W-:Y:S01]  /*9810*/  F2FP.F16.F32.PACK_AB R211, R202.reuse, R211 ;  /* 0x000000d3cad3723e */ /* 0x040fe200000000ff */
[----:B------:R-:W-:Y:S01]  /*9820*/  FADD.FTZ R173, R163, R178 ;  /* 0x000000b2a3ad7221 */ /* 0x000fe20000010000 */
[----:B------:R-:W-:Y:S01]  /*9830*/  FADD.FTZ R14, R202, R171 ;  /* 0x000000abca0e7221 */ /* 0x000fe20000010000 */
[----:B0-----:R-:W-:Y:S02]  /*9840*/  F2FP.F16.F32.PACK_AB R202, R176, R21 ;  /* 0x00000015b0ca723e */ /* 0x001fe400000000ff */
[----:B------:R-:W-:Y:S01]  /*9850*/  FADD.FTZ R178, R160, R173 ;  /* 0x000000ada0b27221 */ /* 0x000fe20000010000 */
[----:B------:R-:W-:Y:S01]  /*9860*/  FADD.FTZ R171, R205, R14 ;  /* 0x0000000ecdab7221 */ /* 0x000fe20000010000 */
[----:B------:R-:W0:Y:S01]  /*9870*/  MUFU.EX2 R153, R153 ;  /* 0x0000009900997308 */ /* 0x000e220000000800 */
[C---:B------:R-:W-:Y:S01]  /*9880*/  F2FP.F16.F32.PACK_AB R205, R232.reuse, R205 ;  /* 0x000000cde8cd723e */ /* 0x040fe200000000ff */
[----:B------:R-:W-:Y:S01]  /*9890*/  FADD.FTZ R173, R165, R178 ;  /* 0x000000b2a5ad7221 */ /* 0x000fe20000010000 */
[----:B------:R-:W-:-:S03]  /*98a0*/  FADD.FTZ R14, R232, R171 ;  /* 0x000000abe80e7221 */ /* 0x000fc60000010000 */
[----:B------:R-:W-:Y:S01]  /*98b0*/  FADD.FTZ R178, R164, R173 ;  /* 0x000000ada4b27221 */ /* 0x000fe20000010000 */
[----:B------:R-:W-:Y:S01]  /*98c0*/  FADD.FTZ R171, R207, R14 ;  /* 0x0000000ecfab7221 */ /* 0x000fe20000010000 */
[----:B------:R-:W-:Y:S01]  /*98d0*/  MUFU.EX2 R155, R155 ;  /* 0x0000009b009b7308 */ /* 0x000fe20000000800 */
[C---:B------:R-:W-:Y:S01]  /*98e0*/  F2FP.F16.F32.PACK_AB R207, R162.reuse, R207 ;  /* 0x000000cfa2cf723e */ /* 0x040fe200000000ff */
[----:B------:R-:W-:Y:S01]  /*98f0*/  FADD.FTZ R173, R167, R178 ;  /* 0x000000b2a7ad7221 */ /* 0x000fe20000010000 */
[----:B------:R-:W-:-:S03]  /*9900*/  FADD.FTZ R14, R162, R171 ;  /* 0x000000aba20e7221 */ /* 0x000fc60000010000 */
[----:B------:R-:W-:Y:S01]  /*9910*/  FADD.FTZ R178, R200, R173 ;  /* 0x000000adc8b27221 */ /* 0x000fe20000010000 */
[----:B------:R-:W-:Y:S01]  /*9920*/  FADD.FTZ R171, R201, R14 ;  /* 0x0000000ec9ab7221 */ /* 0x000fe20000010000 */
[----:B----4-:R4:W5:Y:S01]  /*9930*/  MUFU.EX2 R175, R204 ;  /* 0x000000cc00af7308 */ /* 0x0109620000000800 */
[C---:B------:R-:W-:Y:S01]  /*9940*/  F2FP.F16.F32.PACK_AB R200, R169.reuse, R200 ;  /* 0x000000c8a9c8723e */ /* 0x040fe200000000ff */
[----:B------:R-:W-:Y:S01]  /*9950*/  FADD.FTZ R178, R169, R178 ;  /* 0x000000b2a9b27221 */ /* 0x000fe20000010000 */
[C---:B------:R-:W-:Y:S01]  /*9960*/  FADD.FTZ R14, R154.reuse, R171 ;  /* 0x000000ab9a0e7221 */ /* 0x040fe20000010000 */
[----:B------:R-:W-:Y:S02]  /*9970*/  F2FP.F16.F32.PACK_AB R201, R154, R201 ;  /* 0x000000c99ac9723e */ /* 0x000fe400000000ff */
[----:B------:R-:W-:Y:S01]  /*9980*/  FADD.FTZ R171, R21, R178 ;  /* 0x000000b215ab7221 */ /* 0x000fe20000010000 */
[----:B------:R-:W-:Y:S01]  /*9990*/  FADD.FTZ R161, R203, R14 ;  /* 0x0000000ecba17221 */ /* 0x000fe20000010000 */
[----:B------:R-:W5:Y:S01]  /*99a0*/  MUFU.EX2 R170, R170 ;  /* 0x000000aa00aa7308 */ /* 0x000f620000000800 */
[----:B----4-:R-:W-:Y:S01]  /*99b0*/  F2FP.F16.F32.PACK_AB R204, R165, R160 ;  /* 0x000000a0a5cc723e */ /* 0x010fe200000000ff */
[----:B------:R-:W-:Y:S01]  /*99c0*/  FADD.FTZ R171, R176, R171 ;  /* 0x000000abb0ab7221 */ /* 0x000fe20000010000 */
[C---:B------:R-:W-:Y:S01]  /*99d0*/  FADD.FTZ R14, R166.reuse, R161 ;  /* 0x000000a1a60e7221 */ /* 0x040fe20000010000 */
[----:B------:R-:W-:-:S02]  /*99e0*/  F2FP.F16.F32.PACK_AB R203, R166, R203 ;  /* 0x000000cba6cb723e */ /* 0x000fc400000000ff */
[----:B-1----:R-:W-:Y:S01]  /*99f0*/  FADD.FTZ R152, R196, R171 ;  /* 0x000000abc4987221 */ /* 0x002fe20000010000 */
[----:B------:R-:W-:Y:S01]  /*9a00*/  FADD.FTZ R161, R197, R14 ;  /* 0x0000000ec5a17221 */ /* 0x000fe20000010000 */
[----:B------:R-:W1:Y:S01]  /*9a10*/  MUFU.EX2 R192, R226 ;  /* 0x000000e200c07308 */ /* 0x000e620000000800 */
[C---:B--2---:R-:W-:Y:S01]  /*9a20*/  F2FP.F16.F32.PACK_AB R196, R9.reuse, R196 ;  /* 0x000000c409c4723e */ /* 0x044fe200000000ff */
[----:B------:R-:W-:Y:S01]  /*9a30*/  FADD.FTZ R163, R9, R152 ;  /* 0x0000009809a37221 */ /* 0x000fe20000010000 */
[C---:B------:R-:W-:Y:S01]  /*9a40*/  FADD.FTZ R14, R158.reuse, R161 ;  /* 0x000000a19e0e7221 */ /* 0x040fe20000010000 */
[----:B------:R-:W-:Y:S02]  /*9a50*/  F2FP.F16.F32.PACK_AB R197, R158, R197 ;  /* 0x000000c59ec5723e */ /* 0x000fe400000000ff */
[----:B---3--:R-:W-:Y:S01]  /*9a60*/  FADD.FTZ R152, R198, R163 ;  /* 0x000000a3c6987221 */ /* 0x008fe20000010000 */
[----:B------:R-:W-:Y:S01]  /*9a70*/  FADD.FTZ R21, R199, R14 ;  /* 0x0000000ec7157221 */ /* 0x000fe20000010000 */
[----:B------:R-:W2:Y:S01]  /*9a80*/  MUFU.EX2 R157, R157 ;  /* 0x0000009d009d7308 */ /* 0x000ea20000000800 */
[C---:B0-----:R-:W-:Y:S01]  /*9a90*/  F2FP.F16.F32.PACK_AB R198, R153.reuse, R198 ;  /* 0x000000c699c6723e */ /* 0x041fe200000000ff */
[----:B------:R-:W-:Y:S01]  /*9aa0*/  FADD.FTZ R152, R153, R152 ;  /* 0x0000009899987221 */ /* 0x000fe20000010000 */
[C---:B------:R-:W-:Y:S01]  /*9ab0*/  FADD.FTZ R14, R168.reuse, R21 ;  /* 0x00000015a80e7221 */ /* 0x040fe20000010000 */
[----:B------:R-:W-:Y:S01]  /*9ac0*/  F2FP.F16.F32.PACK_AB R199, R168, R199 ;  /* 0x000000c7a8c7723e */ /* 0x000fe200000000ff */
[----:B------:R-:W-:-:S02]  /*9ad0*/  IMAD.MOV.U32 R21, RZ, RZ, R6 ;  /* 0x000000ffff157224 */ /* 0x000fc400078e0006 */
[----:B-----5:R-:W-:Y:S01]  /*9ae0*/  FADD.FTZ R152, R175, R152 ;  /* 0x00000098af987221 */ /* 0x020fe20000010000 */
[----:B------:R-:W-:Y:S01]  /*9af0*/  FADD.FTZ R9, R155, R14 ;  /* 0x0000000e9b097221 */ /* 0x000fe20000010000 */
[----:B------:R-:W0:Y:S01]  /*9b00*/  MUFU.EX2 R165, R228 ;  /* 0x000000e400a57308 */ /* 0x000e220000000800 */
[----:B------:R-:W-:Y:S01]  /*9b10*/  F2FP.F16.F32.PACK_AB R193, R170, R155 ;  /* 0x0000009baac1723e */ /* 0x000fe200000000ff */
[----:B-1----:R-:W-:Y:S01]  /*9b20*/  FADD.FTZ R152, R192, R152 ;  /* 0x00000098c0987221 */ /* 0x002fe20000010000 */
[----:B------:R-:W-:Y:S01]  /*9b30*/  FADD.FTZ R14, R170, R9 ;  /* 0x00000009aa0e7221 */ /* 0x000fe20000010000 */
[----:B------:R-:W-:-:S04]  /*9b40*/  F2FP.F16.F32.PACK_AB R192, R192, R175 ;  /* 0x000000afc0c0723e */ /* 0x000fc800000000ff */
[----:B------:R-:W1:Y:S01]  /*9b50*/  MUFU.EX2 R159, R159 ;  /* 0x0000009f009f7308 */ /* 0x000e620000000800 */
[----:B--2---:R-:W-:-:S07]  /*9b60*/  FADD.FTZ R9, R157, R14 ;  /* 0x0000000e9d097221 */ /* 0x004fce0000010000 */
[----:B------:R-:W2:Y:S01]  /*9b70*/  MUFU.EX2 R172, R172 ;  /* 0x000000ac00ac7308 */ /* 0x000ea20000000800 */
[----:B0-----:R-:W-:-:S04]  /*9b80*/  FADD.FTZ R152, R165, R152 ;  /* 0x00000098a5987221 */ /* 0x001fc80000010000 */
[C---:B-1----:R-:W-:Y:S01]  /*9b90*/  FADD.FTZ R14, R159.reuse, R152 ;  /* 0x000000989f0e7221 */ /* 0x042fe20000010000 */
[----:B------:R-:W-:Y:S01]  /*9ba0*/  F2FP.F16.F32.PACK_AB R194, R159, R165 ;  /* 0x000000a59fc2723e */ /* 0x000fe200000000ff */
[C---:B--2---:R-:W-:Y:S01]  /*9bb0*/  FADD.FTZ R9, R172.reuse, R9 ;  /* 0x00000009ac097221 */ /* 0x044fe20000010000 */
[----:B------:R-:W-:Y:S01]  /*9bc0*/  F2FP.F16.F32.PACK_AB R195, R172, R157 ;  /* 0x0000009dacc3723e */ /* 0x000fe200000000ff */
[----:B------:R-:W-:Y:S06]  /*9bd0*/  @P3 BRA `(.L_x_2189) ;  /* 0xffffffb800b43947 */ /* 0x000fec000383ffff */
.L_x_2180:
[----:B------:R-:W-:-:S13]  /*9be0*/  ISETP.GE.AND P2, PT, R23, R18, PT ;  /* 0x000000121700720c */ /* 0x000fda0003f46270 */
[----:B------:R-:W-:Y:S05]  /*9bf0*/  @!P2 BRA `(.L_x_2190) ;  /* 0x0000003c00cca947 */ /* 0x000fea0003800000 */
[----:B------:R-:W-:Y:S01]  /*9c00*/  IMAD.MOV.U32 R17, RZ, RZ, R6 ;  /* 0x000000ffff117224 */ /* 0x000fe200078e0006 */
[----:B------:R-:W-:Y:S01]  /*9c10*/  UMOV UR60, UR61 ;  /* 0x0000003d003c7c82 */ /* 0x000fe20008000000 */
[----:B------:R-:W-:Y:S01]  /*9c20*/  IMAD.MOV.U32 R20, RZ, RZ, R7 ;  /* 0x000000ffff147224 */ /* 0x000fe200078e0007 */
[----:B------:R-:W-:Y:S01]  /*9c30*/  ULDC UR7, c[0x0][0x9d8] ;  /* 0x0002760000077ab9 */ /* 0x000fe20000000800 */
[----:B------:R-:W-:-:S07]  /*9c40*/  IMAD.MOV.U32 R19, RZ, RZ, R8 ;  /* 0x000000ffff137224 */ /* 0x000fce00078e0008 */
.L_x_2199:
[----:B------:R-:W-:-:S04]  /*9c50*/  UIADD3 UR61, UR60, 0x1, URZ ;  /* 0x000000013c3d7890 */ /* 0x000fc8000fffe03f */
[----:B------:R-:W-:-:S04]  /*9c60*/  UISETP.NE.AND UP0, UPT, UR61, 0x2, UPT ;  /* 0x000000023d00788c */ /* 0x000fc8000bf05270 */
[----:B------:R-:W-:Y:S02]  /*9c70*/  USEL UR6, URZ, 0x1, UP0 ;  /* 0x000000013f067887 */ /* 0x000fe40008000000 */
[----:B------:R-:W-:-:S04]  /*9c80*/  USEL UR61, UR61, URZ, UP0 ;  /* 0x0000003f3d3d7287 */ /* 0x000fc80008000000 */
[----:B------:R-:W-:Y:S01]  /*9c90*/  LOP3.LUT R8, R19, UR6, RZ, 0x3c, !PT ;  /* 0x0000000613087c12 */ /* 0x000fe2000f8e3cff */
[----:B------:R-:W-:Y:S07]  /*9ca0*/  @!P0 BRA `(.L_x_2191) ;  /* 0x0000000000048947 */ /* 0x000fee0003800000 */
[----:B------:R-:W-:Y:S01]  /*9cb0*/  BPT.TRAP 0x1 ;  /* 0x000000040000795c */ /* 0x000fe20000300000 */
.L_x_2191:
[----:B------:R-:W-:Y:S02]  /*9cc0*/  R2UR UR6, R16 ;  /* 0x00000000100672ca */ /* 0x000fe400000e0000 */
[----:B------:R-:W-:-:S11]  /*9cd0*/  SHF.L.U32 R3, R8, 0x1f, RZ ;  /* 0x0000001f08037819 */ /* 0x000fd600000006ff */
[----:B------:R-:W-:-:S06]  /*9ce0*/  ULEA UR6, UR61, UR6, 0x3 ;  /* 0x000000063d067291 */ /* 0x000fcc000f8e183f */
[----:B------:R-:W-:-:S03]  /*9cf0*/  MOV R212, UR6 ;  /* 0x0000000600d47c02 */ /* 0x000fc60008000f00 */
[----:B------:R0:W1:Y:S01]  /*9d00*/  SYNCS.PHASECHK.TRANS64.TRYWAIT P2, [UR6+0x38830], R3 ;  /* 0x03883003ff0075a7 */ /* 0x0000620008040146 */
[----:B------:R-:W-:Y:S05]  /*9d10*/  @!P0 BRA `(.L_x_2192) ;  /* 0x0000000000048947 */ /* 0x000fea0003800000 */
[----:B------:R-:W-:Y:S01]  /*9d20*/  BPT.TRAP 0x1 ;  /* 0x000000040000795c */ /* 0x000fe20000300000 */
.L_x_2192:
[----:B-1----:R-:W-:Y:S05]  /*9d30*/  @P2 BRA `(.L_x_2193) ;  /* 0x00000000000c2947 */ /* 0x002fea0003800000 */
[----:B------:R-:W-:-:S13]  /*9d40*/  R2UR UR6, R212 ;  /* 0x00000000d40672ca */ /* 0x000fda00000e0000 */
[----:B------:R-:W1:Y:S02]  /*9d50*/  SYNCS.PHASECHK.TRANS64.TRYWAIT P2, [UR6+0x38830], R3 ;  /* 0x03883003ff0075a7 */ /* 0x000e640008040146 */
[----:B-1----:R-:W-:Y:S05]  /*9d60*/  @!P2 BRA `(.L_x_2194) ;  /* 0x000000c00078a947 */ /* 0x002fea0003800000 */
.L_x_2193:
        /* <DEDUP_REMOVED lines=35> */
[----:B------:R-:W-:Y:S01]  /*9fa0*/  R2UR UR14, R12 ;  /* 0x000000000c0e72ca */ /* 0x000fe200000e0000 */
[----:B------:R-:W-:Y:S01]  /*9fb0*/  UMOV UR54, UR10 ;  /* 0x0000000a00367c82 */ /* 0x000fe20008000000 */
[----:B------:R-:W-:Y:S01]  /*9fc0*/  R2UR UR15, R13 ;  /* 0x000000000d0f72ca */ /* 0x000fe200000e0000 */
        /* <DEDUP_REMOVED lines=158> */
[----:B------:R-:W-:Y:S01]  /*a9b0*/  R2UR UR53, R152 ;  /* 0x00000000983572ca */ /* 0x000fe200000e0000 */
[----:B------:R-:W-:Y:S01]  /*a9c0*/  UIADD3 UR54, UR6, 0x784, URZ ;  /* 0x0000078406367890 */ /* 0x000fe2000fffe03f */
[----:B------:R-:W-:Y:S01]  /*a9d0*/  R2UR UR52, R153 ;  /* 0x00000000993472ca */ /* 0x000fe200000e0000 */
[----:B------:R-:W-:Y:S01]  /*a9e0*/  UMOV UR55, 0x40000040 ;  /* 0x4000004000377882 */ /* 0x000fe20000000000 */
        /* <DEDUP_REMOVED lines=141> */
[----:B------:R-:W-:Y:S02]  /*b2c0*/  R2UR UR14, R10 ;  /* 0x000000000a0e72ca */ /* 0x000fe400000e0000 */
[----:B------:R-:W-:-:S11]  /*b2d0*/  R2UR UR15, R11 ;  /* 0x000000000b0f72ca */ /* 0x000fd600000e0000 */
[----:B------:R-:W-:Y:S02]  /*b2e0*/  UMOV UR56, UR14 ;  /* 0x0000000e00387c82 */ /* 0x000fe40008000000 */
[----:B------:R-:W-:Y:S01]  /*b2f0*/  UMOV UR57, UR15 ;  /* 0x0000000f00397c82 */ /* 0x000fe20008000000 */
        /* <DEDUP_REMOVED lines=306> */
.L_x_2195:
[----:B------:R-:W-:Y:S02]  /*c620*/  R2UR UR6, R16 ;  /* 0x00000000100672ca */ /* 0x000fe400000e0000 */
[----:B------:R-:W-:-:S11]  /*c630*/  SHF.L.U32 R0, R19, 0x1f, RZ ;  /* 0x0000001f13007819 */ /* 0x000fd600000006ff */
[----:B------:R-:W-:-:S09]  /*c640*/  ULEA UR11, UR60, UR6, 0x3 ;  /* 0x000000063c0b7291 */ /* 0x000fd2000f8e183f */
[----:B------:R0:W1:Y:S01]  /*c650*/  SYNCS.PHASECHK.TRANS64.TRYWAIT P2, [UR11+0x38850], R0 ;  /* 0x03885000ff0075a7 */ /* 0x000062000804014b */
[----:B------:R-:W-:Y:S05]  /*c660*/  @!P0 BRA `(.L_x_2196) ;  /* 0x0000000000048947 */ /* 0x000fea0003800000 */
[----:B------:R-:W-:Y:S01]  /*c670*/  BPT.TRAP 0x1 ;  /* 0x000000040000795c */ /* 0x000fe20000300000 */
.L_x_2196:
[----:B-1----:R-:W-:Y:S05]  /*c680*/  @P2 BRA `(.L_x_2197) ;  /* 0x0000000000082947 */ /* 0x002fea0003800000 */
[----:B------:R-:W1:Y:S02]  /*c690*/  SYNCS.PHASECHK.TRANS64.TRYWAIT P2, [UR11+0x38850], R0 ;  /* 0x03885000ff0075a7 */ /* 0x000e64000804014b */
[----:B-1----:R-:W-:Y:S05]  /*c6a0*/  @!P2 BRA `(.L_x_2198) ;  /* 0x000000980044a947 */ /* 0x002fea0003800000 */
.L_x_2197:
[----:B------:R-:W-:Y:S01]  /*c6b0*/  R2UR UR6, R16 ;  /* 0x00000000100672ca */ /* 0x000fe200000e0000 */
[----:B------:R-:W-:Y:S01]  /*c6c0*/  WARPGROUP.ARRIVE ;  /* 0x00000000000079c5 */ /* 0x000fe20000000000 */
[----:B------:R-:W-:Y:S01]  /*c6d0*/  UMOV UR15, 0x40000040 ;  /* 0x40000040000f7882 */ /* 0x000fe20000000000 */
[----:B------:R-:W-:Y:S01]  /*c6e0*/  FMUL.FTZ R2, R184, UR7 ;  /* 0x00000007b8027c20 */ /* 0x000fe20008410000 */
[----:B------:R-:W-:Y:S01]  /*c6f0*/  FMUL.FTZ R6, R185, UR7 ;  /* 0x00000007b9067c20 */ /* 0x000fe20008410000 */
[----:B------:R-:W-:Y:S01]  /*c700*/  R2UR UR18, R212 ;  /* 0x00000000d41272ca */ /* 0x000fe200000e0000 */
[----:B------:R-:W-:Y:S01]  /*c710*/  FMUL.FTZ R212, R169, UR7 ;  /* 0x00000007a9d47c20 */ /* 0x000fe20008410000 */
[----:B------:R-:W-:Y:S01]  /*c720*/  FMUL.FTZ R214, R172, UR7 ;  /* 0x00000007acd67c20 */ /* 0x000fe20008410000 */
[----:B------:R-:W-:Y:S01]  /*c730*/  FMUL.FTZ R216, R173, UR7 ;  /* 0x00000007add87c20 */ /* 0x000fe20008410000 */
[----:B------:R-:W1:Y:S01]  /*c740*/  MUFU.TANH R2, R2 ;  /* 0x0000000200027308 */ /* 0x000e620000002400 */
        /* <DEDUP_REMOVED lines=8> */
[----:B------:R-:W2:Y:S01]  /*c7d0*/  MUFU.TANH R6, R6 ;  /* 0x0000000600067308 */ /* 0x000ea20000002400 */
[----:B------:R-:W-:Y:S01]  /*c7e0*/  FMUL.FTZ R184, R186, UR7 ;  /* 0x00000007bab87c20 */ /* 0x000fe20008410000 */
[----:B------:R-:W-:Y:S01]  /*c7f0*/  FMUL.FTZ R230, R156, UR7 ;  /* 0x000000079ce67c20 */ /* 0x000fe20008410000 */
[----:B------:R-:W-:Y:S01]  /*c800*/  ULOP3.LUT UR6, UR6, 0x3fff, URZ, 0xc0, !UPT ;  /* 0x00003fff06067892 */ /* 0x000fe2000f8ec03f */
[----:B------:R-:W-:Y:S01]  /*c810*/  FMUL.FTZ R186, R187, UR7 ;  /* 0x00000007bbba7c20 */ /* 0x000fe20008410000 */
[----:B------:R-:W-:Y:S01]  /*c820*/  FMUL.FTZ R224, R157, UR7 ;  /* 0x000000079de07c20 */ /* 0x000fe20008410000 */
[----:B------:R-:W-:Y:S01]  /*c830*/  FMUL.FTZ R152, R183, UR7 ;  /* 0x00000007b7987c20 */ /* 0x000fe20008410000 */
[----:B------:R-:W-:Y:S01]  /*c840*/  ULOP3.LUT UR6, UR6, 0x2800000, URZ, 0xfc, !UPT ;  /* 0x0280000006067892 */ /* 0x000fe2000f8efc3f */
[----:B-1----:R-:W-:Y:S01]  /*c850*/  FMNMX.FTZ R3, R2, R20, !PT ;  /* 0x0000001402037209 */ /* 0x002fe20007810000 */
[----:B------:R-:W-:Y:S01]  /*c860*/  MUFU.TANH R212, R212 ;  /* 0x000000d400d47308 */ /* 0x000fe20000002400 */
[----:B------:R-:W-:Y:S01]  /*c870*/  FMUL.FTZ R156, R170, UR7 ;  /* 0x00000007aa9c7c20 */ /* 0x000fe20008410000 */
[----:B------:R-:W-:Y:S01]  /*c880*/  UIMAD UR6, UR60, 0xa00, UR6 ;  /* 0x00000a003c0678a4 */ /* 0x000fe2000f8e0206 */
[----:B------:R-:W-:Y:S01]  /*c890*/  FMUL.FTZ R160, R171, UR7 ;  /* 0x00000007aba07c20 */ /* 0x000fe20008410000 */
[----:B------:R-:W-:Y:S01]  /*c8a0*/  FMUL.FTZ R164, R174, UR7 ;  /* 0x00000007aea47c20 */ /* 0x000fe20008410000 */
[----:B------:R-:W-:Y:S01]  /*c8b0*/  FMUL.FTZ R162, R162, UR7 ;  /* 0x00000007a2a27c20 */ /* 0x000fe20008410000 */
[----:B------:R-:W-:Y:S01]  /*c8c0*/  UIADD3 UR10, UR6, 0x80, URZ ;  /* 0x00000080060a7890 */ /* 0x000fe2000fffe03f */
[----:B------:R-:W-:Y:S01]  /*c8d0*/  FMUL.FTZ R170, R163, UR7 ;  /* 0x00000007a3aa7c20 */ /* 0x000fe20008410000 */
[----:B--2---:R-:W-:Y:S01]  /*c8e0*/  FMNMX.FTZ R3, R6, R3, !PT ;  /* 0x0000000306037209 */ /* 0x004fe20007810000 */
[----:B------:R-:W-:Y:S01]  /*c8f0*/  UMOV UR14, UR6 ;  /* 0x00000006000e7c82 */ /* 0x000fe20008000000 */
[----:B------:R-:W-:Y:S01]  /*c900*/  MUFU.TANH R214, R214 ;  /* 0x000000d600d67308 */ /* 0x000fe20000002400 */
[----:B------:R-:W-:Y:S01]  /*c910*/  HGMMA.64x256x16.F32 R24, R208, gdesc[UR12].tnspB, R24, gsb0 ;  /* 0x43e0000cd0187df0 */ /* 0x000fe20008000818 */
[----:B------:R-:W-:Y:S01]  /*c920*/  UMOV UR15, 0x40000040 ;  /* 0x40000040000f7882 */ /* 0x000fe20000000000 */
[----:B------:R-:W-:Y:S01]  /*c930*/  UMOV UR14, UR10 ;  /* 0x0000000a000e7c82 */ /* 0x000fe20008000000 */
[----:B------:R-:W-:Y:S01]  /*c940*/  UIADD3 UR10, UR6, 0x100, URZ ;  /* 0x00000100060a7890 */ /* 0x000fe2000fffe03f */
[----:B------:R-:W-:Y:S01]  /*c950*/  FMUL.FTZ R174, R155, UR7 ;  /* 0x000000079bae7c20 */ /* 0x000fe20008410000 */
[----:B------:R-:W-:Y:S01]  /*c960*/  FMUL.FTZ R166, R166, UR7 ;  /* 0x00000007a6a67c20 */ /* 0x000fe20008410000 */
[----:B------:R-:W-:Y:S01]  /*c970*/  FMUL.FTZ R172, R167, UR7 ;  /* 0x00000007a7ac7c20 */ /* 0x000fe20008410000 */
[----:B------:R-:W-:Y:S01]  /*c980*/  MUFU.TANH R216, R216 ;  /* 0x000000d800d87308 */ /* 0x000fe20000002400 */
[----:B------:R-:W-:Y:S01]  /*c990*/  FMUL.FTZ R154, R154, UR7 ;  /* 0x000000079a9a7c20 */ /* 0x000fe20008410000 */
[----:B------:R-:W-:Y:S01]  /*c9a0*/  FMUL.FTZ R158, R158, UR7 ;  /* 0x000000079e9e7c20 */ /* 0x000fe20008410000 */
[C---:B------:R-:W-:Y:S01]  /*c9b0*/  ISETP.GT.AND P2, PT, R23.reuse, R18, PT ;  /* 0x000000121700720c */ /* 0x040fe20003f44270 */
[----:B------:R-:W-:Y:S01]  /*c9c0*/  UMOV UR60, UR61 ;  /* 0x0000003d003c7c82 */ /* 0x000fe20008000000 */
[----:B------:R-:W-:-:S03]  /*c9d0*/  IADD3 R23, R23, -0x1, RZ ;  /* 0xffffffff17177810 */ /* 0x000fc60007ffe0ff */
[----:B------:R-:W-:Y:S08]  /*c9e0*/  MUFU.TANH R218, R218 ;  /* 0x000000da00da7308 */ /* 0x000ff00000002400 */
[----:B------:R-:W-:Y:S08]  /*c9f0*/  MUFU.TANH R220, R220 ;  /* 0x000000dc00dc7308 */ /* 0x000ff00000002400 */
[----:B------:R-:W-:Y:S08]  /*ca00*/  MUFU.TANH R222, R222 ;  /* 0x000000de00de7308 */ /* 0x000ff00000002400 */
[----:B------:R-:W-:Y:S08]  /*ca10*/  MUFU.TANH R226, R226 ;  /* 0x000000e200e27308 */ /* 0x000ff00000002400 */
[----:B------:R-:W-:Y:S08]  /*ca20*/  MUFU.TANH R228, R228 ;  /* 0x000000e400e47308 */ /* 0x000ff00000002400 */
[----:B------:R-:W-:Y:S08]  /*ca30*/  MUFU.TANH R232, R232 ;  /* 0x000000e800e87308 */ /* 0x000ff00000002400 */
[----:B------:R-:W1:Y:S08]  /*ca40*/  MUFU.TANH R184, R184 ;  /* 0x000000b800b87308 */ /* 0x000e700000002400 */
[----:B------:R-:W-:Y:S08]  /*ca50*/  MUFU.TANH R230, R230 ;  /* 0x000000e600e67308 */ /* 0x000ff00000002400 */
[----:B------:R-:W2:Y:S01]  /*ca60*/  MUFU.TANH R186, R186 ;  /* 0x000000ba00ba7308 */ /* 0x000ea20000002400 */
[----:B-1----:R-:W-:-:S07]  /*ca70*/  FMNMX.FTZ R19, R184, R17, !PT ;  /* 0x00000011b8137209 */ /* 0x002fce0007810000 */
[----:B------:R-:W-:Y:S08]  /*ca80*/  MUFU.TANH R224, R224 ;  /* 0x000000e000e07308 */ /* 0x000ff00000002400 */
[----:B------:R-:W-:Y:S01]  /*ca90*/  MUFU.TANH R152, R152 ;  /* 0x0000009800987308 */ /* 0x000fe20000002400 */
[----:B--2---:R-:W-:-:S07]  /*caa0*/  FMNMX.FTZ R19, R186, R19, !PT ;  /* 0x00000013ba137209 */ /* 0x004fce0007810000 */
        /* <DEDUP_REMOVED lines=15> */
[----:B------:R-:W-:Y:S02]  /*cba0*/  FMUL.FTZ R178, R179, UR7 ;  /* 0x00000007b3b27c20 */ /* 0x000fe40008410000 */
[----:B------:R-:W-:Y:S01]  /*cbb0*/  HGMMA.64x256x16.F32 R24, R204, gdesc[UR12].tnspB, R24, gsb0 ;  /* 0x43e0000ccc187df0 */ /* 0x000fe20008000818 */
[----:B------:R-:W-:Y:S01]  /*cbc0*/  UMOV UR14, UR10 ;  /* 0x0000000a000e7c82 */ /* 0x000fe20008000000 */
[----:B------:R-:W-:Y:S01]  /*cbd0*/  UMOV UR15, 0x40000040 ;  /* 0x40000040000f7882 */ /* 0x000fe20000000000 */
[----:B------:R-:W-:Y:S01]  /*cbe0*/  UIADD3 UR10, UR6, 0x180, URZ ;  /* 0x00000180060a7890 */ /* 0x000fe2000fffe03f */
[----:B------:R-:W-:Y:S01]  /*cbf0*/  MUFU.TANH R208, R208 ;  /* 0x000000d000d07308 */ /* 0x000fe20000002400 */
[----:B------:R-:W-:-:S07]  /*cc00*/  UIADD3 UR6, UR6, 0x200, URZ ;  /* 0x0000020006067890 */ /* 0x000fce000fffe03f */
        /* <DEDUP_REMOVED lines=12> */
[----:B------:R-:W1:Y:S08]  /*ccd0*/  MUFU.TANH R204, R204 ;  /* 0x000000cc00cc7308 */ /* 0x000e700000002400 */
[----:B------:R-:W2:Y:S08]  /*cce0*/  MUFU.TANH R206, R206 ;  /* 0x000000ce00ce7308 */ /* 0x000eb00000002400 */
[----:B------:R-:W3:Y:S01]  /*ccf0*/  MUFU.TANH R188, R188 ;  /* 0x000000bc00bc7308 */ /* 0x000ee20000002400 */
[----:B-1----:R-:W-:-:S07]  /*cd00*/  FMNMX.FTZ R3, R204, R3, !PT ;  /* 0x00000003cc037209 */ /* 0x002fce0007810000 */
[----:B------:R-:W1:Y:S01]  /*cd10*/  MUFU.TANH R190, R190 ;  /* 0x000000be00be7308 */ /* 0x000e620000002400 */
[----:B--2---:R-:W-:-:S04]  /*cd20*/  FMNMX.FTZ R3, R206, R3, !PT ;  /* 0x00000003ce037209 */ /* 0x004fc80007810000 */
[----:B------:R-:W-:-:S04]  /*cd30*/  FMNMX.FTZ R3, R208, R3, !PT ;  /* 0x00000003d0037209 */ /* 0x000fc80007810000 */
[----:B------:R-:W-:Y:S02]  /*cd40*/  FMNMX.FTZ R3, R210, R3, !PT ;  /* 0x00000003d2037209 */ /* 0x000fe40007810000 */
[----:B---3--:R-:W-:-:S04]  /*cd50*/  FMNMX.FTZ R19, R188, R19, !PT ;  /* 0x00000013bc137209 */ /* 0x008fc80007810000 */
[----:B-1----:R-:W-:-:S04]  /*cd60*/  FMNMX.FTZ R19, R190, R19, !PT ;  /* 0x00000013be137209 */ /* 0x002fc80007810000 */
[----:B------:R-:W-:-:S04]  /*cd70*/  FMNMX.FTZ R21, R176, R19, !PT ;  /* 0x00000013b0157209 */ /* 0x000fc80007810000 */
[----:B------:R-:W-:Y:S01]  /*cd80*/  FMNMX.FTZ R21, R178, R21, !PT ;  /* 0x00000015b2157209 */ /* 0x000fe20007810000 */
[----:B------:R-:W-:Y:S02]  /*cd90*/  WARPGROUP.DEPBAR.LE gsb0, 0x0 ;  /* 0x00008000000079c5 */ /* 0x000fe40000010000 */
[----:B------:R-:W-:Y:S01]  /*cda0*/  WARPGROUP.ARRIVE ;  /* 0x00000000000079c5 */ /* 0x000fe20000000000 */
[----:B------:R-:W-:Y:S01]  /*cdb0*/  FMUL.FTZ R200, R180, UR7 ;  /* 0x00000007b4c87c20 */ /* 0x000fe20008410000 */
[----:B------:R-:W-:Y:S01]  /*cdc0*/  FMUL.FTZ R202, R181, UR7 ;  /* 0x00000007b5ca7c20 */ /* 0x000fe20008410000 */
[----:B------:R-:W-:Y:S01]  /*cdd0*/  FMUL.FTZ R180, R182, UR7 ;  /* 0x00000007b6b47c20 */ /* 0x000fe20008410000 */
[----:B------:R-:W-:Y:S01]  /*cde0*/  FMUL.FTZ R182, R168, UR7 ;  /* 0x00000007a8b67c20 */ /* 0x000fe20008410000 */
[----:B------:R-:W-:Y:S01]  /*cdf0*/  FMUL.FTZ R168, R175, UR7 ;  /* 0x00000007afa87c20 */ /* 0x000fe20008410000 */
[----:B------:R-:W-:Y:S01]  /*ce00*/  HGMMA.64x256x16.F32 R24, R196, gdesc[UR12].tnspB, R24, gsb0 ;  /* 0x43e0000cc4187df0 */ /* 0x000fe20008000818 */
[----:B------:R-:W1:Y:S01]  /*ce10*/  MUFU.TANH R200, R200 ;  /* 0x000000c800c87308 */ /* 0x000e620000002400 */
[----:B------:R-:W-:Y:S01]  /*ce20*/  UMOV UR14, UR6 ;  /* 0x00000006000e7c82 */ /* 0x000fe20008000000 */
[----:B------:R-:W-:-:S06]  /*ce30*/  UMOV UR15, 0x40000040 ;  /* 0x40000040000f7882 */ /* 0x000fcc0000000000 */
[----:B------:R-:W2:Y:S08]  /*ce40*/  MUFU.TANH R202, R202 ;  /* 0x000000ca00ca7308 */ /* 0x000eb00000002400 */
[----:B------:R-:W3:Y:S01]  /*ce50*/  MUFU.TANH R182, R182 ;  /* 0x000000b600b67308 */ /* 0x000ee20000002400 */
[----:B-1----:R-:W-:-:S07]  /*ce60*/  FMNMX.FTZ R3, R200, R3, !PT ;  /* 0x00000003c8037209 */ /* 0x002fce0007810000 */
[----:B------:R-:W1:Y:S01]  /*ce70*/  MUFU.TANH R180, R180 ;  /* 0x000000b400b47308 */ /* 0x000e620000002400 */
[----:B--2---:R-:W-:-:S07]  /*ce80*/  FMNMX.FTZ R3, R202, R3, !PT ;  /* 0x00000003ca037209 */ /* 0x004fce0007810000 */
[----:B------:R-:W2:Y:S01]  /*ce90*/  MUFU.TANH R168, R168 ;  /* 0x000000a800a87308 */ /* 0x000ea20000002400 */
[----:B---3--:R-:W-:-:S04]  /*cea0*/  FMNMX.FTZ R3, R182, R3, !PT ;  /* 0x00000003b6037209 */ /* 0x008fc80007810000 */
[----:B------:R-:W-:-:S04]  /*ceb0*/  FMNMX.FTZ R3, R212, R3, !PT ;  /* 0x00000003d4037209 */ /* 0x000fc80007810000 */
[----:B------:R-:W-:Y:S02]  /*cec0*/  FMNMX.FTZ R3, R214, R3, !PT ;  /* 0x00000003d6037209 */ /* 0x000fe40007810000 */
[----:B-1----:R-:W-:Y:S02]  /*ced0*/  FMNMX.FTZ R21, R180, R21, !PT ;  /* 0x00000015b4157209 */ /* 0x002fe40007810000 */
        /* <DEDUP_REMOVED lines=9> */
[----:B--2---:R-:W-:-:S02]  /*cf70*/  FMNMX.FTZ R155, R168, R155, !PT ;  /* 0x0000009ba89b7209 */ /* 0x004fc40007810000 */
[----:B------:R-:W-:Y:S02]  /*cf80*/  FMNMX.FTZ R3, R228, R3, !PT ;  /* 0x00000003e4037209 */ /* 0x000fe40007810000 */
[----:B------:R-:W-:Y:S02]  /*cf90*/  FMNMX.FTZ R155, R162, R155, !PT ;  /* 0x0000009ba29b7209 */ /* 0x000fe40007810000 */
[----:B------:R-:W-:Y:S02]  /*cfa0*/  FMNMX.FTZ R3, R232, R3, !PT ;  /* 0x00000003e8037209 */ /* 0x000fe40007810000 */
[----:B------:R-:W-:Y:S02]  /*cfb0*/  FMNMX.FTZ R155, R170, R155, !PT ;  /* 0x0000009baa9b7209 */ /* 0x000fe40007810000 */
[----:B------:R-:W-:Y:S02]  /*cfc0*/  FMNMX.FTZ R3, R230, R3, !PT ;  /* 0x00000003e6037209 */ /* 0x000fe40007810000 */
[----:B------:R-:W-:-:S02]  /*cfd0*/  FMNMX.FTZ R157, R166, R155, !PT ;  /* 0x0000009ba69d7209 */ /* 0x000fc40007810000 */
[----:B------:R-:W-:Y:S02]  /*cfe0*/  FMNMX.FTZ R3, R224, R3, !PT ;  /* 0x00000003e0037209 */ /* 0x000fe40007810000 */
[----:B------:R-:W-:-:S03]  /*cff0*/  FMNMX.FTZ R157, R172, R157, !PT ;  /* 0x0000009dac9d7209 */ /* 0x000fc60007810000 */
[----:B0-----:R-:W0:Y:S01]  /*d000*/  SHFL.BFLY PT, R0, R3, 0x2, 0x1f ;  /* 0x0c401f0003007f89 */ /* 0x001e2200000e0000 */
        /* <DEDUP_REMOVED lines=10> */
[-CC-:B------:R-:W-:Y:S01]  /*d0b0*/  FFMA.FTZ R6, R204, R3.reuse, -R153.reuse ;  /* 0x00000003cc067223 */ /* 0x180fe20000010899 */
[-C--:B------:R-:W-:Y:S01]  /*d0c0*/  FMUL.FTZ R0, R0, R3.reuse ;  /* 0x0000000300007220 */ /* 0x080fe20000410000 */
        /* <DEDUP_REMOVED lines=8> */
[----:B------:R0:W-:Y:S08]  /*d150*/  MUFU.EX2 R21, R6 ;  /* 0x0000000600157308 */ /* 0x0001f00000000800 */
[----:B------:R-:W-:Y:S01]  /*d160*/  MUFU.EX2 R0, R0 ;  /* 0x0000000000007308 */ /* 0x000fe20000000800 */
[-CC-:B0-----:R-:W-:Y:S01]  /*d170*/  FFMA.FTZ R6, R202, R3.reuse, -R153.reuse ;  /* 0x00000003ca067223 */ /* 0x181fe20000010899 */
[-CC-:B------:R-:W-:Y:S01]  /*d180*/  FFMA.FTZ R202, R214, R3.reuse, -R153.reuse ;  /* 0x00000003d6ca7223 */ /* 0x180fe20000010899 */
[----:B------:R-:W-:-:S05]  /*d190*/  FFMA.FTZ R214, R232, R3, -R153 ;  /* 0x00000003e8d67223 */ /* 0x000fca0000010899 */
[----:B------:R-:W0:Y:S08]  /*d1a0*/  MUFU.EX2 R20, R20 ;  /* 0x0000001400147308 */ /* 0x000e300000000800 */
[----:B------:R-:W-:Y:S08]  /*d1b0*/  MUFU.EX2 R204, R204 ;  /* 0x000000cc00cc7308 */ /* 0x000ff00000000800 */
[----:B------:R-:W-:Y:S01]  /*d1c0*/  MUFU.EX2 R155, R210 ;  /* 0x000000d2009b7308 */ /* 0x000fe20000000800 */
[----:B0-----:R-:W-:-:S07]  /*d1d0*/  F2FP.F16.F32.PACK_AB R208, R20, R19 ;  /* 0x0000001314d0723e */ /* 0x001fce00000000ff */
        /* <DEDUP_REMOVED lines=9> */
[----:B------:R-:W-:Y:S01]  /*d270*/  FMUL.FTZ R196, R159, UR7 ;  /* 0x000000079fc47c20 */ /* 0x000fe20008410000 */
[----:B------:R-:W-:Y:S01]  /*d280*/  FMNMX.FTZ R159, R158, R157, !PT ;  /* 0x0000009d9e9f7209 */ /* 0x000fe20007810000 */
[-CC-:B------:R-:W-:Y:S02]  /*d290*/  FFMA.FTZ R198, R206, R3.reuse, -R153.reuse ;  /* 0x00000003cec67223 */ /* 0x180fe40000010899 */
[----:B------:R-:W-:Y:S01]  /*d2a0*/  MUFU.EX2 R157, R6 ;  /* 0x00000006009d7308 */ /* 0x000fe20000000800 */
[-CC-:B------:R-:W-:Y:S01]  /*d2b0*/  FFMA.FTZ R206, R200, R3.reuse, -R153.reuse ;  /* 0x00000003c8ce7223 */ /* 0x180fe20000010899 */
[----:B------:R-:W-:Y:S01]  /*d2c0*/  HGMMA.64x256x16.F32 R24, R192, gdesc[UR12].tnspB, R24, gsb0 ;  /* 0x43e0000cc0187df0 */ /* 0x000fe20008000818 */
[-CC-:B------:R-:W-:Y:S01]  /*d2d0*/  FFMA.FTZ R200, R182, R3.reuse, -R153.reuse ;  /* 0x00000003b6c87223 */ /* 0x180fe20000010899 */
[----:B------:R-:W-:-:S04]  /*d2e0*/  FFMA.FTZ R182, R220, R3, -R153 ;  /* 0x00000003dcb67223 */ /* 0x000fc80000010899 */
[----:B------:R-:W0:Y:S08]  /*d2f0*/  MUFU.TANH R196, R196 ;  /* 0x000000c400c47308 */ /* 0x000e300000002400 */
[----:B------:R-:W1:Y:S08]  /*d300*/  MUFU.EX2 R198, R198 ;  /* 0x000000c600c67308 */ /* 0x000e700000000800 */
[----:B------:R-:W-:Y:S01]  /*d310*/  MUFU.EX2 R206, R206 ;  /* 0x000000ce00ce7308 */ /* 0x000fe20000000800 */
[----:B0-----:R-:W-:Y:S01]  /*d320*/  FMNMX.FTZ R2, R196, R159, !PT ;  /* 0x0000009fc4027209 */ /* 0x001fe20007810000 */
[-CC-:B------:R-:W-:Y:S01]  /*d330*/  FFMA.FTZ R159, R212, R3.reuse, -R153.reuse ;  /* 0x00000003d49f7223 */ /* 0x180fe20000010899 */
[----:B------:R-:W-:-:S03]  /*d340*/  FFMA.FTZ R212, R226, R3, -R153 ;  /* 0x00000003e2d47223 */ /* 0x000fc60000010899 */
[----:B------:R-:W0:Y:S02]  /*d350*/  SHFL.BFLY PT, R165, R2, 0x2, 0x1f ;  /* 0x0c401f0002a57f89 */ /* 0x000e2400000e0000 */
[----:B------:R-:W-:Y:S01]  /*d360*/  MUFU.EX2 R200, R200 ;  /* 0x000000c800c87308 */ /* 0x000fe20000000800 */
[----:B-1----:R-:W-:-:S07]  /*d370*/  F2FP.F16.F32.PACK_AB R210, R198, R21 ;  /* 0x00000015c6d2723e */ /* 0x002fce00000000ff */
[----:B------:R-:W-:Y:S08]  /*d380*/  MUFU.EX2 R159, R159 ;  /* 0x0000009f009f7308 */ /* 0x000ff00000000800 */
[----:B------:R-:W-:Y:S01]  /*d390*/  MUFU.EX2 R182, R182 ;  /* 0x000000b600b67308 */ /* 0x000fe20000000800 */
[----:B0-----:R-:W-:Y:S01]  /*d3a0*/  FMNMX.FTZ R171, R2, R165, !PT ;  /* 0x000000a502ab7209 */ /* 0x001fe20007810000 */
[----:B------:R-:W-:Y:S01]  /*d3b0*/  FFMA.FTZ R165, R222, R3, -R153 ;  /* 0x00000003dea57223 */ /* 0x000fe20000010899 */
[----:B------:R-:W-:-:S05]  /*d3c0*/  IMAD.U32 R153, RZ, RZ, UR18 ;  /* 0x00000012ff997e24 */ /* 0x000fca000f8e00ff */
[----:B------:R-:W-:Y:S01]  /*d3d0*/  MUFU.EX2 R212, R212 ;  /* 0x000000d400d47308 */ /* 0x000fe20000000800 */
[----:B------:R-:W0:Y:S01]  /*d3e0*/  SHFL.BFLY PT, R6, R171, 0x1, 0x1f ;  /* 0x0c201f00ab067f89 */ /* 0x000e2200000e0000 */
[----:B------:R-:W-:-:S05]  /*d3f0*/  @!P1 VIADD R153, R153, 0x38840 ;  /* 0x0003884099999836 */ /* 0x000fca0000000000 */
[----:B------:R-:W-:Y:S01]  /*d400*/  @!P1 PRMT R153, RZ, 0x654, R153 ;  /* 0x00000654ff999816 */ /* 0x000fe20000000099 */
[----:B------:R-:W-:Y:S01]  /*d410*/  MUFU.EX2 R165, R165 ;  /* 0x000000a500a57308 */ /* 0x000fe20000000800 */
[----:B0-----:R-:W-:-:S05]  /*d420*/  FMNMX.FTZ R6, R171, R6, !PT ;  /* 0x00000006ab067209 */ /* 0x001fca0007810000 */
[C---:B------:R-:W-:Y:S01]  /*d430*/  FADD.FTZ R2, -R6.reuse, R17 ;  /* 0x0000001106027221 */ /* 0x040fe20000010100 */
[----:B------:R-:W-:-:S03]  /*d440*/  FMUL.FTZ R17, R6, R3 ;  /* 0x0000000306117220 */ /* 0x000fc60000410000 */
[-C--:B------:R-:W-:Y:S01]  /*d450*/  FMUL.FTZ R2, R2, R3.reuse ;  /* 0x0000000302027220 */ /* 0x080fe20000410000 */
        /* <DEDUP_REMOVED lines=8> */
[----:B------:R-:W-:Y:S02]  /*d4e0*/  IMAD.U32 R164, RZ, RZ, UR11 ;  /* 0x0000000bffa47e24 */ /* 0x000fe4000f8e00ff */
[-CC-:B------:R-:W-:Y:S01]  /*d4f0*/  FFMA.FTZ R207, R180, R3.reuse, -R17.reuse ;  /* 0x00000003b4cf7223 */ /* 0x180fe20000010811 */
[-CC-:B------:R-:W-:Y:S01]  /*d500*/  FFMA.FTZ R197, R162, R3.reuse, -R17.reuse ;  /* 0x00000003a2c57223 */ /* 0x180fe20000010811 */
[-CC-:B------:R-:W-:Y:S01]  /*d510*/  FFMA.FTZ R152, R152, R3.reuse, -R17.reuse ;  /* 0x0000000398987223 */ /* 0x180fe20000010811 */
[-CC-:B------:R-:W-:Y:S01]  /*d520*/  FFMA.FTZ R201, R156, R3.reuse, -R17.reuse ;  /* 0x000000039cc97223 */ /* 0x180fe20000010811 */
[----:B------:R-:W0:Y:S01]  /*d530*/  MUFU.EX2 R209, R209 ;  /* 0x000000d100d17308 */ /* 0x000e220000000800 */
[-CC-:B------:R-:W-:Y:S01]  /*d540*/  FFMA.FTZ R156, R160, R3.reuse, -R17.reuse ;  /* 0x00000003a09c7223 */ /* 0x180fe20000010811 */
[-CC-:B------:R-:W-:Y:S01]  /*d550*/  FFMA.FTZ R160, R168, R3.reuse, -R17.reuse ;  /* 0x00000003a8a07223 */ /* 0x180fe20000010811 */
[-CC-:B------:R-:W-:Y:S01]  /*d560*/  FFMA.FTZ R166, R166, R3.reuse, -R17.reuse ;  /* 0x00000003a6a67223 */ /* 0x180fe20000010811 */
[-CC-:B------:R-:W-:Y:S01]  /*d570*/  FFMA.FTZ R172, R172, R3.reuse, -R17.reuse ;  /* 0x00000003acac7223 */ /* 0x180fe20000010811 */
[-CC-:B------:R-:W-:Y:S01]  /*d580*/  FFMA.FTZ R154, R154, R3.reuse, -R17.reuse ;  /* 0x000000039a9a7223 */ /* 0x180fe20000010811 */
[-CC-:B------:R-:W-:Y:S01]  /*d590*/  FFMA.FTZ R174, R174, R3.reuse, -R17.reuse ;  /* 0x00000003aeae7223 */ /* 0x180fe20000010811 */
[----:B------:R-:W-:Y:S01]  /*d5a0*/  FFMA.FTZ R158, R158, R3, -R17 ;  /* 0x000000039e9e7223 */ /* 0x000fe20000010811 */
[----:B------:R-:W1:Y:S08]  /*d5b0*/  MUFU.EX2 R184, R184 ;  /* 0x000000b800b87308 */ /* 0x000e700000000800 */
[----:B------:R-:W-:Y:S01]  /*d5c0*/  MUFU.EX2 R211, R211 ;  /* 0x000000d300d37308 */ /* 0x000fe20000000800 */
[----:B0-----:R-:W-:-:S07]  /*d5d0*/  FFMA.FTZ R9, R2, R9, R209 ;  /* 0x0000000902097223 */ /* 0x001fce00000100d1 */
[----:B------:R-:W-:Y:S01]  /*d5e0*/  MUFU.EX2 R186, R186 ;  /* 0x000000ba00ba7308 */ /* 0x000fe20000000800 */
[C---:B-1----:R-:W-:Y:S01]  /*d5f0*/  FADD.FTZ R162, R184.reuse, R9 ;  /* 0x00000009b8a27221 */ /* 0x042fe20000010000 */
[----:B------:R-:W-:-:S06]  /*d600*/  F2FP.F16.F32.PACK_AB R209, R184, R209 ;  /* 0x000000d1b8d1723e */ /* 0x000fcc00000000ff */
        /* <DEDUP_REMOVED lines=11> */
[----:B------:R-:W-:Y:S08]  /*d6c0*/  MUFU.EX2 R154, R154 ;  /* 0x0000009a009a7308 */ /* 0x000ff00000000800 */
[----:B------:R-:W1:Y:S01]  /*d6d0*/  MUFU.EX2 R174, R174 ;  /* 0x000000ae00ae7308 */ /* 0x000e620000000800 */
[----:B0-----:R-:W-:-:S07]  /*d6e0*/  F2FP.F16.F32.PACK_AB R199, R172, R166 ;  /* 0x000000a6acc7723e */ /* 0x001fce00000000ff */
[----:B------:R-:W-:Y:S01]  /*d6f0*/  MUFU.EX2 R158, R158 ;  /* 0x0000009e009e7308 */ /* 0x000fe20000000800 */
[----:B------:R-:W-:Y:S02]  /*d700*/  WARPGROUP.DEPBAR.LE gsb0, 0x0 ;  /* 0x00008000000079c5 */ /* 0x000fe40000010000 */
[----:B------:R0:W-:Y:S01]  /*d710*/  @!P1 SYNCS.ARRIVE.TRANS64.RED.A1T0 RZ, [R153+URZ], RZ ;  /* 0x000000ff99ff99a7 */ /* 0x0001e2000810043f */
[----:B------:R-:W-:Y:S02]  /*d720*/  F2FP.F16.F32.PACK_AB R192, R214, R167 ;  /* 0x000000a7d6c0723e */ /* 0x000fe400000000ff */
[----:B-1----:R-:W-:Y:S02]  /*d730*/  F2FP.F16.F32.PACK_AB R193, R174, R154 ;  /* 0x0000009aaec1723e */ /* 0x002fe400000000ff */
[----:B------:R-:W-:Y:S01]  /*d740*/  F2FP.F16.F32.PACK_AB R194, R216, R169 ;  /* 0x000000a9d8c2723e */ /* 0x000fe200000000ff */
[----:B0-----:R-:W-:-:S04]  /*d750*/  FFMA.FTZ R153, R0, R14, R19 ;  /* 0x0000000e00997223 */ /* 0x001fc80000010013 */
[----:B------:R-:W-:Y:S01]  /*d760*/  FADD.FTZ R14, R20, R153 ;  /* 0x00000099140e7221 */ /* 0x000fe20000010000 */
[----:B------:R-:W-:-:S03]  /*d770*/  @!P1 VIADD R153, R164, 0x38860 ;  /* 0x00038860a4999836 */ /* 0x000fc60000000000 */
[----:B------:R-:W-:Y:S01]  /*d780*/  FADD.FTZ R9, R21, R14 ;  /* 0x0000000e15097221 */ /* 0x000fe20000010000 */
[-C--:B------:R-:W-:Y:S01]  /*d790*/  FFMA.FTZ R14, R170, R3.reuse, -R17 ;  /* 0x00000003aa0e7223 */ /* 0x080fe20000010811 */
[----:B------:R-:W-:Y:S01]  /*d7a0*/  @!P1 PRMT R164, RZ, 0x654, R153 ;  /* 0x00000654ffa49816 */ /* 0x000fe20000000099 */
[----:B------:R-:W-:Y:S01]  /*d7b0*/  FADD.FTZ R153, R211, R162 ;  /* 0x000000a2d3997221 */ /* 0x000fe20000010000 */
[----:B------:R-:W-:Y:S01]  /*d7c0*/  FADD.FTZ R9, R198, R9 ;  /* 0x00000009c6097221 */ /* 0x000fe20000010000 */
[----:B------:R-:W-:Y:S01]  /*d7d0*/  FFMA.FTZ R17, R196, R3, -R17 ;  /* 0x00000003c4117223 */ /* 0x000fe20000010811 */
[----:B------:R0:W-:Y:S01]  /*d7e0*/  @!P1 SYNCS.ARRIVE.TRANS64.RED.A1T0 RZ, [R164+URZ], RZ ;  /* 0x000000ffa4ff99a7 */ /* 0x0001e2000810043f */
[C---:B------:R-:W-:Y:S01]  /*d7f0*/  FADD.FTZ R162, R186.reuse, R153 ;  /* 0x00000099baa27221 */ /* 0x040fe20000010000 */
[----:B------:R-:W-:Y:S01]  /*d800*/  MUFU.EX2 R14, R14 ;  /* 0x0000000e000e7308 */ /* 0x000fe20000000800 */
[----:B------:R-:W-:Y:S02]  /*d810*/  F2FP.F16.F32.PACK_AB R211, R186, R211 ;  /* 0x000000d3bad3723e */ /* 0x000fe400000000ff */
[----:B------:R-:W-:-:S02]  /*d820*/  F2FP.F16.F32.PACK_AB R196, R182, R163 ;  /* 0x000000a3b6c4723e */ /* 0x000fc400000000ff */
[----:B------:R-:W-:Y:S01]  /*d830*/  F2FP.F16.F32.PACK_AB R198, R212, R165 ;  /* 0x000000a5d4c6723e */ /* 0x000fe200000000ff */
[----:B0-----:R-:W-:Y:S01]  /*d840*/  FADD.FTZ R164, R204, R9 ;  /* 0x00000009cca47221 */ /* 0x001fe20000010000 */
[----:B------:R-:W-:Y:S01]  /*d850*/  FADD.FTZ R9, R205, R162 ;  /* 0x000000a2cd097221 */ /* 0x000fe20000010000 */
[----:B------:R-:W0:Y:S01]  /*d860*/  MUFU.EX2 R17, R17 ;  /* 0x0000001100117308 */ /* 0x000e220000000800 */
[C---:B------:R-:W-:Y:S01]  /*d870*/  F2FP.F16.F32.PACK_AB R204, R155.reuse, R204 ;  /* 0x000000cc9bcc723e */ /* 0x040fe200000000ff */
[----:B------:R-:W-:Y:S01]  /*d880*/  FADD.FTZ R153, R155, R164 ;  /* 0x000000a49b997221 */ /* 0x000fe20000010000 */
[C---:B------:R-:W-:Y:S01]  /*d890*/  FADD.FTZ R162, R176.reuse, R9 ;  /* 0x00000009b0a27221 */ /* 0x040fe20000010000 */
[----:B------:R-:W-:Y:S02]  /*d8a0*/  F2FP.F16.F32.PACK_AB R205, R176, R205 ;  /* 0x000000cdb0cd723e */ /* 0x000fe400000000ff */
[----:B------:R-:W-:Y:S01]  /*d8b0*/  FADD.FTZ R164, R206, R153 ;  /* 0x00000099cea47221 */ /* 0x000fe20000010000 */
[----:B------:R-:W-:Y:S01]  /*d8c0*/  FADD.FTZ R9, R207, R162 ;  /* 0x000000a2cf097221 */ /* 0x000fe20000010000 */
[----:B------:R-:W-:-:S02]  /*d8d0*/  F2FP.F16.F32.PACK_AB R206, R157, R206 ;  /* 0x000000ce9dce723e */ /* 0x000fc400000000ff */
[----:B------:R-:W-:Y:S01]  /*d8e0*/  FADD.FTZ R153, R157, R164 ;  /* 0x000000a49d997221 */ /* 0x000fe20000010000 */
[C---:B------:R-:W-:Y:S01]  /*d8f0*/  FADD.FTZ R162, R152.reuse, R9 ;  /* 0x0000000998a27221 */ /* 0x040fe20000010000 */
[----:B------:R-:W-:Y:S02]  /*d900*/  F2FP.F16.F32.PACK_AB R207, R152, R207 ;  /* 0x000000cf98cf723e */ /* 0x000fe400000000ff */
[----:B------:R-:W-:Y:S01]  /*d910*/  FADD.FTZ R164, R200, R153 ;  /* 0x00000099c8a47221 */ /* 0x000fe20000010000 */
[----:B------:R-:W-:Y:S01]  /*d920*/  FADD.FTZ R9, R201, R162 ;  /* 0x000000a2c9097221 */ /* 0x000fe20000010000 */
[C---:B------:R-:W-:Y:S02]  /*d930*/  F2FP.F16.F32.PACK_AB R200, R159.reuse, R200 ;  /* 0x000000c89fc8723e */ /* 0x040fe400000000ff */
[----:B------:R-:W-:Y:S01]  /*d940*/  FADD.FTZ R19, R159, R164 ;  /* 0x000000a49f137221 */ /* 0x000fe20000010000 */
[----:B------:R-:W-:Y:S01]  /*d950*/  FADD.FTZ R20, R156, R9 ;  /* 0x000000099c147221 */ /* 0x000fe20000010000 */
[----:B0-----:R-:W-:-:S02]  /*d960*/  F2FP.F16.F32.PACK_AB R195, R17, R158 ;  /* 0x0000009e11c3723e */ /* 0x001fc400000000ff */
[----:B------:R-:W-:Y:S01]  /*d970*/  FADD.FTZ R162, R202, R19 ;  /* 0x00000013caa27221 */ /* 0x000fe20000010000 */
[----:B------:R-:W-:Y:S01]  /*d980*/  FADD.FTZ R9, R203, R20 ;  /* 0x00000014cb097221 */ /* 0x000fe20000010000 */
[----:B------:R-:W-:Y:S02]  /*d990*/  F2FP.F16.F32.PACK_AB R201, R156, R201 ;  /* 0x000000c99cc9723e */ /* 0x000fe400000000ff */
[C---:B------:R-:W-:Y:S01]  /*d9a0*/  FADD.FTZ R162, R161.reuse, R162 ;  /* 0x000000a2a1a27221 */ /* 0x040fe20000010000 */
[----:B------:R-:W-:Y:S01]  /*d9b0*/  FADD.FTZ R20, R160, R9 ;  /* 0x00000009a0147221 */ /* 0x000fe20000010000 */
[----:B------:R-:W-:Y:S02]  /*d9c0*/  F2FP.F16.F32.PACK_AB R202, R161, R202 ;  /* 0x000000caa1ca723e */ /* 0x000fe400000000ff */
[----:B------:R-:W-:Y:S01]  /*d9d0*/  FADD.FTZ R9, R163, R162 ;  /* 0x000000a2a3097221 */ /* 0x000fe20000010000 */
[----:B------:R-:W-:Y:S01]  /*d9e0*/  FADD.FTZ R19, R197, R20 ;  /* 0x00000014c5137221 */ /* 0x000fe20000010000 */
[----:B------:R-:W-:-:S02]  /*d9f0*/  F2FP.F16.F32.PACK_AB R197, R14, R197 ;  /* 0x000000c50ec5723e */ /* 0x000fc400000000ff */
[----:B------:R-:W-:Y:S01]  /*da00*/  FADD.FTZ R20, R182, R9 ;  /* 0x00000009b6147221 */ /* 0x000fe20000010000 */
[----:B------:R-:W-:Y:S01]  /*da10*/  FADD.FTZ R19, R14, R19 ;  /* 0x000000130e137221 */ /* 0x000fe20000010000 */
[----:B------:R-:W-:Y:S02]  /*da20*/  F2FP.F16.F32.PACK_AB R203, R160, R203 ;  /* 0x000000cba0cb723e */ /* 0x000fe400000000ff */
[----:B------:R-:W-:Y:S01]  /*da30*/  FADD.FTZ R9, R165, R20 ;  /* 0x00000014a5097221 */ /* 0x000fe20000010000 */
[----:B------:R-:W-:-:S03]  /*da40*/  FADD.FTZ R19, R166, R19 ;  /* 0x00000013a6137221 */ /* 0x000fc60000010000 */
        /* <DEDUP_REMOVED lines=10> */
[----:B------:R-:W-:Y:S01]  /*daf0*/  FADD.FTZ R9, R17, R19 ;  /* 0x0000001311097221 */ /* 0x000fe20000010000 */
[----:B------:R-:W-:Y:S02]  /*db00*/  IMAD.MOV.U32 R19, RZ, RZ, R8 ;  /* 0x000000ffff137224 */ /* 0x000fe400078e0008 */
[----:B------:R-:W-:Y:S01]  /*db10*/  IMAD.MOV.U32 R17, RZ, RZ, R6 ;  /* 0x000000ffff117224 */ /* 0x000fe200078e0006 */
[----:B------:R-:W-:Y:S06]  /*db20*/  @P2 BRA `(.L_x_2199) ;  /* 0xffffffc000482947 */ /* 0x000fec000383ffff */
.L_x_2190:
        /* <DEDUP_REMOVED lines=131> */
.L_x_2200:
[----:B------:R-:W-:Y:S02]  /*e360*/  R2UR UR4, R16 ;  /* 0x00000000100472ca */ /* 0x000fe400000e0000 */
[----:B------:R-:W-:-:S11]  /*e370*/  SHF.L.U32 R8, R8, 0x1f, RZ ;  /* 0x0000001f08087819 */ /* 0x000fd600000006ff */
[----:B------:R-:W-:-:S09]  /*e380*/  ULEA UR5, UR61, UR4, 0x3 ;  /* 0x000000043d057291 */ /* 0x000fd2000f8e183f */
[----:B------:R0:W1:Y:S01]  /*e390*/  SYNCS.PHASECHK.TRANS64.TRYWAIT P2, [UR5+0x38850], R8 ;  /* 0x03885008ff0075a7 */ /* 0x0000620008040145 */
[----:B------:R-:W-:Y:S05]  /*e3a0*/  @!P0 BRA `(.L_x_2201) ;  /* 0x0000000000048947 */ /* 0x000fea0003800000 */
[----:B------:R-:W-:Y:S01]  /*e3b0*/  BPT.TRAP 0x1 ;  /* 0x000000040000795c */ /* 0x000fe20000300000 */
.L_x_2201:
[----:B-1----:R-:W-:Y:S05]  /*e3c0*/  @P2 BRA `(.L_x_2202) ;  /* 0x0000000000082947 */ /* 0x002fea0003800000 */
[----:B------:R-:W1:Y:S02]  /*e3d0*/  SYNCS.PHASECHK.TRANS64.TRYWAIT P0, [UR5+0x38850], R8 ;  /* 0x03885008ff0075a7 */ /* 0x000e640008000145 */
[----:B-1----:R-:W-:Y:S05]  /*e3e0*/  @!P0 BRA `(.L_x_2203) ;  /* 0x0000007c000c8947 */ /* 0x002fea0003800000 */
.L_x_2202:
[----:B------:R-:W-:Y:S01]  /*e3f0*/  R2UR UR4, R16 ;  /* 0x00000000100472ca */ /* 0x000fe200000e0000 */
[----:B------:R-:W-:Y:S01]  /*e400*/  WARPGROUP.ARRIVE ;  /* 0x00000000000079c5 */ /* 0x000fe20000000000 */
[----:B------:R-:W-:Y:S01]  /*e410*/  UMOV UR7, 0x40000040 ;  /* 0x4000004000077882 */ /* 0x000fe20000000000 */
[----:B-1----:R-:W1:Y:S01]  /*e420*/  SHFL.BFLY PT, R5, R14, 0x2, 0x1f ;  /* 0x0c401f000e057f89 */ /* 0x002e6200000e0000 */
[----:B0-----:R-:W-:Y:S02]  /*e430*/  IMAD.MOV.U32 R8, RZ, RZ, RZ ;  /* 0x000000ffff087224 */ /* 0x001fe400078e00ff */
[----:B------:R-:W-:Y:S01]  /*e440*/  IMAD.MOV.U32 R4, RZ, RZ, RZ ;  /* 0x000000ffff047224 */ /* 0x000fe200078e00ff */
[----:B------:R-:W0:Y:S06]  /*e450*/  SHFL.BFLY PT, R0, R9, 0x2, 0x1f ;  /* 0x0c401f0009007f89 */ /* 0x000e2c00000e0000 */
[----:B------:R-:W-:-:S04]  /*e460*/  UIADD3 UR4, UR4, 0x400, URZ ;  /* 0x0000040004047890 */ /* 0x000fc8000fffe03f */
[----:B------:R-:W-:-:S04]  /*e470*/  USHF.R.U32.HI UR4, URZ, 0x4, UR4 ;  /* 0x000000043f047899 */ /* 0x000fc80008011604 */
[----:B------:R-:W-:-:S04]  /*e480*/  ULOP3.LUT UR4, UR4, 0x3fff, URZ, 0xc0, !UPT ;  /* 0x00003fff04047892 */ /* 0x000fc8000f8ec03f */
[----:B------:R-:W-:Y:S01]  /*e490*/  ULOP3.LUT UR4, UR4, 0x2800000, URZ, 0xfc, !UPT ;  /* 0x0280000004047892 */ /* 0x000fe2000f8efc3f */
[----:B-1----:R-:W-:-:S03]  /*e4a0*/  FADD.FTZ R5, R5, R14 ;  /* 0x0000000e05057221 */ /* 0x002fc60000010000 */
[----:B------:R-:W-:Y:S01]  /*e4b0*/  UIMAD UR4, UR61, 0xa00, UR4 ;  /* 0x00000a003d0478a4 */ /* 0x000fe2000f8e0204 */
[----:B0-----:R-:W-:Y:S01]  /*e4c0*/  FADD.FTZ R2, R0, R9 ;  /* 0x0000000900027221 */ /* 0x001fe20000010000 */
[----:B------:R-:W-:Y:S01]  /*e4d0*/  MOV R9, UR5 ;  /* 0x0000000500097c02 */ /* 0x000fe20008000f00 */
[----:B------:R-:W0:Y:S04]  /*e4e0*/  SHFL.BFLY PT, R0, R5, 0x1, 0x1f ;  /* 0x0c201f0005007f89 */ /* 0x000e2800000e0000 */
[----:B------:R-:W-:Y:S01]  /*e4f0*/  UMOV UR6, UR4 ;  /* 0x0000000400067c82 */ /* 0x000fe20008000000 */
[----:B------:R-:W1:Y:S01]  /*e500*/  SHFL.BFLY PT, R11, R2, 0x1, 0x1f ;  /* 0x0c201f00020b7f89 */ /* 0x000e6200000e0000 */
[----:B------:R-:W-:Y:S01]  /*e510*/  HGMMA.64x256x16.F32 R24, R208, gdesc[UR4].tnspB, R24, gsb0 ;  /* 0x43e00004d0187df0 */ /* 0x000fe20008000818 */
[----:B------:R-:W-:Y:S01]  /*e520*/  UIADD3 UR6, UR4, 0x80, URZ ;  /* 0x0000008004067890 */ /* 0x000fe2000fffe03f */
[----:B------:R-:W-:Y:S01]  /*e530*/  UMOV UR7, 0x40000040 ;  /* 0x4000004000077882 */ /* 0x000fe20000000000 */
[----:B0-----:R-:W-:Y:S01]  /*e540*/  FADD.FTZ R13, R5, R0 ;  /* 0x00000000050d7221 */ /* 0x001fe20000010000 */
[----:B------:R-:W-:-:S02]  /*e550*/  @!P1 VIADD R5, R9, 0x38860 ;  /* 0x0003886009059836 */ /* 0x000fc40000000000 */
[----:B------:R-:W-:Y:S02]  /*e560*/  IMAD.MOV.U32 R0, RZ, RZ, -0x800000 ;  /* 0xff800000ff007424 */ /* 0x000fe400078e00ff */
[----:B-1----:R-:W-:Y:S01]  /*e570*/  FADD.FTZ R15, R2, R11 ;  /* 0x0000000b020f7221 */ /* 0x002fe20000010000 */
[----:B------:R-:W-:Y:S01]  /*e580*/  FSETP.NE.FTZ.AND P0, PT, R13, RZ, PT ;  /* 0x000000ff0d00720b */ /* 0x000fe20003f15000 */
[----:B------:R-:W-:Y:S01]  /*e590*/  IMAD.MOV.U32 R2, RZ, RZ, -0x800000 ;  /* 0xff800000ff027424 */ /* 0x000fe200078e00ff */
[----:B------:R-:W-:Y:S02]  /*e5a0*/  @!P1 PRMT R5, RZ, 0x654, R5 ;  /* 0x00000654ff059816 */ /* 0x000fe40000000005 */
        /* <DEDUP_REMOVED lines=164> */
.L_x_2173:
[----:B------:R-:W-:Y:S05]  /*eff0*/  @P0 BRA `(.L_x_2204) ;  /* 0x0000002000440947 */ /* 0x000fea0003800000 */
[----:B------:R-:W0:Y:S01]  /*f000*/  S2R R3, SR_TID.X ;  /* 0x0000000000037919 */ /* 0x000e220000002100 */
[----:B------:R-:W1:Y:S01]  /*f010*/  LDC R8, c[0x0][0xbe8] ;  /* 0x0002fa00ff087b82 */ /* 0x000e620000000800 */
[----:B------:R-:W-:Y:S01]  /*f020*/  SHF.R.S32.HI R13, RZ, 0x1f, R22 ;  /* 0x0000001fff0d7819 */ /* 0x000fe20000011416 */
[----:B------:R-:W-:Y:S01]  /*f030*/  ULDC.64 UR4, c[0x0][0xbd0] ;  /* 0x0002f40000047ab9 */ /* 0x000fe20000000a00 */
[----:B------:R-:W-:Y:S01]  /*f040*/  ULDC.64 UR6, c[0x0][0xb38] ;  /* 0x0002ce0000067ab9 */ /* 0x000fe20000000a00 */
[----:B------:R-:W-:Y:S01]  /*f050*/  ULDC.64 UR10, c[0x0][0x208] ;  /* 0x00008200000a7ab9 */ /* 0x000fe20000000a00 */
[----:B------:R-:W-:Y:S03]  /*f060*/  BSSY B0, `(.L_x_2205) ;  /* 0x0000144000007945 */ /* 0x000fe60003800000 */
[----:B------:R-:W2:Y:S08]  /*f070*/  S2UR UR9, SR_CTAID.Z ;  /* 0x00000000000979c3 */ /* 0x000eb00000002700 */
[----:B------:R-:W3:Y:S08]  /*f080*/  LDC.64 R20, c[0x0][0xbd8] ;  /* 0x0002f600ff147b82 */ /* 0x000ef00000000a00 */
[----:B------:R-:W-:Y:S01]  /*f090*/  BAR.SYNC.DEFER_BLOCKING 0x1, 0x100 ;  /* 0x0044000000007b1d */ /* 0x000fe20000010000 */
[----:B-1----:R-:W-:-:S07]  /*f0a0*/  ISETP.NE.AND P0, PT, R8, 0x1, PT ;  /* 0x000000010800780c */ /* 0x002fce0003f05270 */
[----:B------:R-:W1:Y:S01]  /*f0b0*/  S2UR UR8, SR_CTAID.Y ;  /* 0x00000000000879c3 */ /* 0x000e620000002600 */
[----:B0-----:R-:W-:-:S07]  /*f0c0*/  IADD3 R4, R3, -0x80, RZ ;  /* 0xffffff8003047810 */ /* 0x001fce0007ffe0ff */
[----:B------:R-:W1:Y:S01]  /*f0d0*/  LDC R19, c[0x0][0xc50] ;  /* 0x00031400ff137b82 */ /* 0x000e620000000800 */
[----:B------:R-:W-:-:S04]  /*f0e0*/  SHF.R.S32.HI R5, RZ, 0x1f, R4 ;  /* 0x0000001fff057819 */ /* 0x000fc80000011404 */
[CC--:B------:R-:W-:Y:S02]  /*f0f0*/  LEA.HI R6, R5.reuse, R4.reuse, RZ, 0x7 ;  /* 0x0000000405067211 */ /* 0x0c0fe400078f38ff */
[----:B------:R-:W-:Y:S01]  /*f100*/  LEA.HI R5, R5, R4, RZ, 0x2 ;  /* 0x0000000405057211 */ /* 0x000fe200078f10ff */
[----:B------:R-:W0:Y:S01]  /*f110*/  @P0 LDC R18, c[0x0][0xbec] ;  /* 0x0002fb00ff120b82 */ /* 0x000e220000000800 */
[----:B------:R-:W-:Y:S02]  /*f120*/  LOP3.LUT R3, R6, 0xffffff80, RZ, 0xc0, !PT ;  /* 0xffffff8006037812 */ /* 0x000fe400078ec0ff */
[----:B------:R-:W-:Y:S02]  /*f130*/  LOP3.LUT R5, R5, 0xfffffffc, RZ, 0xc0, !PT ;  /* 0xfffffffc05057812 */ /* 0x000fe400078ec0ff */
[----:B------:R-:W-:Y:S01]  /*f140*/  SHF.R.S32.HI R7, RZ, 0x7, R6 ;  /* 0x00000007ff077819 */ /* 0x000fe20000011406 */
[C---:B------:R-:W-:Y:S02]  /*f150*/  IMAD.IADD R3, R4.reuse, 0x1, -R3 ;  /* 0x0000000104037824 */ /* 0x040fe400078e0a03 */
[----:B------:R-:W-:Y:S01]  /*f160*/  IMAD.IADD R11, R4, 0x1, -R5 ;  /* 0x00000001040b7824 */ /* 0x000fe200078e0a05 */
[----:B------:R-:W-:Y:S01]  /*f170*/  LEA.HI R4, R6, R7, RZ, 0x1 ;  /* 0x0000000706047211 */ /* 0x000fe200078f08ff */
[----:B------:R-:W4:Y:S01]  /*f180*/  LDC.64 R152, c[0x0][0xb40] ;  /* 0x0002d000ff987b82 */ /* 0x000f220000000a00 */
[----:B------:R-:W-:-:S02]  /*f190*/  SHF.R.S32.HI R12, RZ, 0x1f, R3 ;  /* 0x0000001fff0c7819 */ /* 0x000fc40000011403 */
[----:B------:R-:W-:Y:S02]  /*f1a0*/  LOP3.LUT R4, R4, 0x3fffffe, RZ, 0xc0, !PT ;  /* 0x03fffffe04047812 */ /* 0x000fe400078ec0ff */
[CC--:B------:R-:W-:Y:S02]  /*f1b0*/  LEA.HI R10, R12.reuse, R3.reuse, RZ, 0x2 ;  /* 0x000000030c0a7211 */ /* 0x0c0fe400078f10ff */
[----:B------:R-:W-:Y:S01]  /*f1c0*/  LEA.HI R12, R12, R3, RZ, 0x5 ;  /* 0x000000030c0c7211 */ /* 0x000fe200078f28ff */
[----:B------:R-:W5:Y:S01]  /*f1d0*/  @P0 LDC R17, c[0x0][0xbf0] ;  /* 0x0002fc00ff110b82 */ /* 0x000f620000000800 */
[----:B------:R-:W-:Y:S01]  /*f1e0*/  SHF.R.S32.HI R9, RZ, 0x2, R10 ;  /* 0x00000002ff097819 */ /* 0x000fe2000001140a */
[----:B------:R-:W-:Y:S01]  /*f1f0*/  IMAD.IADD R4, R7, 0x1, -R4 ;  /* 0x0000000107047824 */ /* 0x000fe200078e0a04 */
[----:B------:R-:W-:Y:S01]  /*f200*/  SHF.R.S32.HI R14, RZ, 0x1f, R10 ;  /* 0x0000001fff0e7819 */ /* 0x000fe2000001140a */
[----:B------:R-:W-:Y:S01]  /*f210*/  IMAD R7, R13, UR4, RZ ;  /* 0x000000040d077c24 */ /* 0x000fe2000f8e02ff */
[----:B------:R-:W-:Y:S01]  /*f220*/  LEA.HI R6, R11, R11, RZ, 0x1 ;  /* 0x0000000b0b067211 */ /* 0x000fe200078f08ff */
[----:B------:R-:W-:Y:S01]  /*f230*/  IMAD R13, R13, UR6, RZ ;  /* 0x000000060d0d7c24 */ /* 0x000fe2000f8e02ff */
[----:B------:R-:W-:Y:S01]  /*f240*/  LEA.HI R14, R14, R9, RZ, 0x3 ;  /* 0x000000090e0e7211 */ /* 0x000fe200078f18ff */
[----:B------:R-:W5:Y:S01]  /*f250*/  @P0 LDC R154, c[0x0][0xbec] ;  /* 0x0002fb00ff9a0b82 */ /* 0x000f620000000800 */
[----:B------:R-:W-:Y:S01]  /*f260*/  SHF.R.S32.HI R12, RZ, 0x5, R12 ;  /* 0x00000005ff0c7819 */ /* 0x000fe2000001140c */
[----:B------:R-:W-:Y:S01]  /*f270*/  IMAD R13, R22, UR7, R13 ;  /* 0x00000007160d7c24 */ /* 0x000fe2000f8e020d */
[----:B------:R-:W-:-:S02]  /*f280*/  LOP3.LUT R14, R14, 0xfffffff8, RZ, 0xc0, !PT ;  /* 0xfffffff80e0e7812 */ /* 0x000fc400078ec0ff */
[----:B------:R-:W-:Y:S02]  /*f290*/  LOP3.LUT R6, R6, 0x1ffffffe, RZ, 0xc0, !PT ;  /* 0x1ffffffe06067812 */ /* 0x000fe400078ec0ff */
[----:B------:R-:W-:Y:S01]  /*f2a0*/  LOP3.LUT R10, R10, 0x7ffffffc, RZ, 0xc0, !PT ;  /* 0x7ffffffc0a0a7812 */ /* 0x000fe200078ec0ff */
[----:B------:R-:W-:Y:S01]  /*f2b0*/  IMAD.IADD R5, R9, 0x1, -R14 ;  /* 0x0000000109057824 */ /* 0x000fe200078e0a0e */
[----:B------:R-:W5:Y:S01]  /*f2c0*/  @P0 LDC R23, c[0x0][0xbf0] ;  /* 0x0002fc00ff170b82 */ /* 0x000f620000000800 */
[----:B------:R-:W0:Y:S01]  /*f2d0*/  S2R R9, SR_CTAID.X ;  /* 0x0000000000097919 */ /* 0x000e220000002500 */
[----:B------:R-:W-:Y:S02]  /*f2e0*/  IMAD.IADD R15, R11, 0x1, -R6 ;  /* 0x000000010b0f7824 */ /* 0x000fe400078e0a06 */
[----:B------:R-:W-:Y:S01]  /*f2f0*/  LEA R5, R12, R5, 0x4 ;  /* 0x000000050c057211 */ /* 0x000fe200078e20ff */
[C---:B------:R-:W-:Y:S02]  /*f300*/  IMAD R11, R22.reuse, UR5, R7 ;  /* 0x00000005160b7c24 */ /* 0x040fe4000f8e0207 */
[----:B------:R-:W-:Y:S01]  /*f310*/  IMAD.WIDE.U32 R6, R22, UR6, RZ ;  /* 0x0000000616067c25 */ /* 0x000fe2000f8e00ff */
[----:B------:R-:W-:-:S03]  /*f320*/  ULDC.64 UR6, c[0x0][0xb48] ;  /* 0x0002d20000067ab9 */ /* 0x000fc60000000a00 */
[----:B------:R-:W-:Y:S02]  /*f330*/  IMAD R16, R4, 0x40, R5 ;  /* 0x0000004004107824 */ /* 0x000fe400078e0205 */
[----:B------:R-:W-:Y:S01]  /*f340*/  IMAD.WIDE.U32 R4, R22, UR4, RZ ;  /* 0x0000000416047c25 */ /* 0x000fe2000f8e00ff */
[----:B--2---:R-:W-:-:S03]  /*f350*/  USHF.R.S32.HI UR4, URZ, 0x1f, UR9 ;  /* 0x0000001f3f047899 */ /* 0x004fc60008011409 */
[----:B------:R-:W-:Y:S02]  /*f360*/  IMAD R12, R15, 0x8, R16 ;  /* 0x000000080f0c7824 */ /* 0x000fe400078e0210 */
[----:B------:R-:W-:Y:S02]  /*f370*/  IMAD.IADD R5, R5, 0x1, R11 ;  /* 0x0000000105057824 */ /* 0x000fe400078e020b */
[----:B---3--:R-:W-:Y:S02]  /*f380*/  IMAD R14, R20, UR4, RZ ;  /* 0x00000004140e7c24 */ /* 0x008fe4000f8e02ff */
[----:B------:R-:W-:Y:S02]  /*f390*/  IMAD.MOV R22, RZ, RZ, -R22 ;  /* 0x000000ffff167224 */ /* 0x000fe400078e0a16 */
[----:B------:R-:W-:Y:S02]  /*f3a0*/  IMAD R15, R21, UR9, R14 ;  /* 0x00000009150f7c24 */ /* 0x000fe4000f8e020e */
[----:B----4-:R-:W-:Y:S01]  /*f3b0*/  IMAD R14, R152, UR4, RZ ;  /* 0x00000004980e7c24 */ /* 0x010fe2000f8e02ff */
[----:B------:R-:W-:Y:S01]  /*f3c0*/  ULDC.64 UR4, c[0x0][0xbe0] ;  /* 0x0002f80000047ab9 */ /* 0x000fe20000000a00 */
[----:B-1----:R-:W-:-:S02]  /*f3d0*/  IMAD R21, R19, R22, UR8 ;  /* 0x0000000813157e24 */ /* 0x002fc4000f8e0216 */
[----:B------:R-:W-:Y:S01]  /*f3e0*/  IMAD.IADD R7, R7, 0x1, R13 ;  /* 0x0000000107077824 */ /* 0x000fe200078e020d */
[----:B0-----:R-:W-:Y:S01]  /*f3f0*/  LEA R11, R9, R12, 0x7 ;  /* 0x0000000c090b7211 */ /* 0x001fe200078e38ff */
[----:B------:R-:W-:-:S04]  /*f400*/  IMAD.WIDE.U32 R4, R20, UR9, R4 ;  /* 0x0000000914047c25 */ /* 0x000fc8000f8e0004 */
[----:B------:R-:W-:-:S04]  /*f410*/  @P0 IMAD.HI.U32 R12, R11, R18, RZ ;  /* 0x000000120b0c0227 */ /* 0x000fc800078e00ff */
        /* <DEDUP_REMOVED lines=24> */
[----:B------:R-:W-:-:S02]  /*f5a0*/  IMAD.MOV R18, RZ, RZ, -R15 ;  /* 0x000000ffff127224 */ /* 0x000fc400078e0a0f */
[----:B------:R-:W-:Y:S02]  /*f5b0*/  IMAD R12, R12, UR4, RZ ;  /* 0x000000040c0c7c24 */ /* 0x000fe4000f8e02ff */
[C---:B------:R-:W-:Y:S02]  /*f5c0*/  IMAD R13, R8.reuse, R13, R11 ;  /* 0x0000000d080d7224 */ /* 0x040fe400078e020b */
[----:B------:R-:W-:Y:S02]  /*f5d0*/  IMAD.IADD R7, R7, 0x1, R19 ;  /* 0x0000000107077824 */ /* 0x000fe400078e0213 */
[----:B------:R-:W-:Y:S02]  /*f5e0*/  IMAD R11, R8, R18, R11 ;  /* 0x00000012080b7224 */ /* 0x000fe400078e020b */
[C---:B------:R-:W-:Y:S01]  /*f5f0*/  IMAD R17, R15.reuse, UR5, R12 ;  /* 0x000000050f117c24 */ /* 0x040fe2000f8e020c */
[----:B------:R-:W-:Y:S01]  /*f600*/  SHF.R.S32.HI R12, RZ, 0x1f, R13 ;  /* 0x0000001fff0c7819 */ /* 0x000fe2000001140d */
[----:B------:R-:W-:Y:S01]  /*f610*/  IMAD.WIDE.U32 R6, R15, UR4, R6 ;  /* 0x000000040f067c25 */ /* 0x000fe2000f8e0006 */
[----:B------:R-:W-:Y:S01]  /*f620*/  SHF.R.S32.HI R14, RZ, 0x1f, R11 ;  /* 0x0000001fff0e7819 */ /* 0x000fe2000001140b */
[----:B------:R-:W0:Y:S01]  /*f630*/  S2UR UR5, SR_CgaCtaId ;  /* 0x00000000000579c3 */ /* 0x000e220000008800 */
[----:B------:R-:W-:Y:S01]  /*f640*/  UMOV UR4, 0x400 ;  /* 0x0000040000047882 */ /* 0x000fe20000000000 */
[----:B------:R-:W-:Y:S01]  /*f650*/  IMAD R12, R12, UR6, RZ ;  /* 0x000000060c0c7c24 */ /* 0x000fe2000f8e02ff */
[----:B------:R-:W-:Y:S01]  /*f660*/  IADD3 R7, R7, R17, RZ ;  /* 0x0000001107077210 */ /* 0x000fe20007ffe0ff */
[----:B------:R-:W-:-:S02]  /*f670*/  IMAD R14, R14, UR8, RZ ;  /* 0x000000080e0e7c24 */ /* 0x000fc4000f8e02ff */
        /* <DEDUP_REMOVED lines=47> */
[----:B------:R-:W-:Y:S01]  /*f970*/  VIADD R22, R3, 0x50 ;  /* 0x0000005003167836 */ /* 0x000fe20000000000 */
[----:B------:R-:W-:-:S02]  /*f980*/  ISETP.GE.AND P1, PT, R19, UR4, PT ;  /* 0x0000000413007c0c */ /* 0x000fc4000bf26270 */
[----:B------:R-:W-:Y:S02]  /*f990*/  ISETP.GE.AND P0, PT, R18, UR4, PT ;  /* 0x0000000412007c0c */ /* 0x000fe4000bf06270 */
[C---:B------:R-:W-:Y:S02]  /*f9a0*/  IADD3 R21, R3.reuse, 0x48, RZ ;  /* 0x0000004803157810 */ /* 0x040fe40007ffe0ff */
        /* <DEDUP_REMOVED lines=23> */
[C---:B0-----:R-:W-:Y:S01]  /*fb20*/  VIADD R24, R3.reuse, 0x58 ;  /* 0x0000005803187836 */ /* 0x041fe20000000000 */
[----:B------:R-:W-:Y:S01]  /*fb30*/  @!P0 LOP3.LUT R11, R18, 0xfffffffe, RZ, 0xc0, !PT ;  /* 0xfffffffe120b8812 */ /* 0x000fe200078ec0ff */
[----:B------:R-:W-:Y:S01]  /*fb40*/  VIADD R25, R3, 0x60 ;  /* 0x0000006003197836 */ /* 0x000fe20000000000 */
        /* <DEDUP_REMOVED lines=15> */
[----:B------:R-:W-:-:S02]  /*fc40*/  @!P5 LOP3.LUT R21, R21, 0xfffffffe, RZ, 0xc0, !PT ;  /* 0xfffffffe1515d812 */ /* 0x000fc400078ec0ff */
[----:B------:R-:W-:Y:S01]  /*fc50*/  @!P6 LOP3.LUT R23, R22, 0xfffffffe, RZ, 0xc0, !PT ;  /* 0xfffffffe1617e812 */ /* 0x000fe200078ec0ff */
[----:B------:R-:W-:Y:S01]  /*fc60*/  VIADD R22, R3, 0x88 ;  /* 0x0000008803167836 */ /* 0x000fe20000000000 */
[----:B------:R-:W-:Y:S01]  /*fc70*/  ISETP.GE.AND P1, PT, R24, UR4, PT ;  /* 0x0000000418007c0c */ /* 0x000fe2000bf26270 */
[--C-:B0-----:R-:W-:Y:S01]  /*fc80*/  @!P2 IMAD.WIDE R10, R15, 0x4, R4.reuse ;  /* 0x000000040f0aa825 */ /* 0x101fe200078e0204 */
[----:B------:R-:W-:Y:S02]  /*fc90*/  ISETP.GE.AND P0, PT, R25, UR4, PT ;  /* 0x0000000419007c0c */ /* 0x000fe4000bf06270 */
[----:B------:R-:W-:Y:S01]  /*fca0*/  IADD3 R2, R3, 0x70, RZ ;  /* 0x0000007003027810 */ /* 0x000fe20007ffe0ff */
[--C-:B-1----:R-:W-:Y:S01]  /*fcb0*/  @!P3 IMAD.WIDE R12, R17, 0x4, R4.reuse ;  /* 0x00000004110cb825 */ /* 0x102fe200078e0204 */
[----:B------:R0:W-:Y:S01]  /*fcc0*/  @!P2 ST.E.64 desc[UR6][R10.64], R48 ;  /* 0x000000300a00a985 */ /* 0x0001e2000c101b06 */
[----:B------:R-:W-:Y:S02]  /*fcd0*/  ISETP.GE.AND P2, PT, R0, UR4, PT ;  /* 0x0000000400007c0c */ /* 0x000fe4000bf46270 */
[----:B------:R-:W-:Y:S01]  /*fce0*/  @!P4 IMAD.WIDE R14, R19, 0x4, R4 ;  /* 0x00000004130ec825 */ /* 0x000fe200078e0204 */
[----:B------:R1:W-:Y:S01]  /*fcf0*/  @!P3 ST.E.64 desc[UR6][R12.64], R52 ;  /* 0x000000340c00b985 */ /* 0x0003e2000c101b06 */
[----:B------:R-:W-:-:S02]  /*fd00*/  ISETP.GE.AND P3, PT, R22, UR4, PT ;  /* 0x0000000416007c0c */ /* 0x000fc4000bf66270 */
[--C-:B------:R-:W-:Y:S01]  /*fd10*/  @!P5 IMAD.WIDE R16, R21, 0x4, R4.reuse ;  /* 0x000000041510d825 */ /* 0x100fe200078e0204 */
[----:B------:R2:W-:Y:S01]  /*fd20*/  @!P4 ST.E.64 desc[UR6][R14.64], R56 ;  /* 0x000000380e00c985 */ /* 0x0005e2000c101b06 */
[----:B------:R-:W-:Y:S02]  /*fd30*/  @!P1 LEA.HI R24, R24, R24, RZ, 0x1 ;  /* 0x0000001818189211 */ /* 0x000fe400078f08ff */
        /* <DEDUP_REMOVED lines=8> */
[----:B0-----:R-:W-:Y:S01]  /*fdc0*/  @!P1 LOP3.LUT R11, R24, 0xfffffffe, RZ, 0xc0, !PT ;  /* 0xfffffffe180b9812 */ /* 0x001fe200078ec0ff */
[----:B------:R-:W-:Y:S01]  /*fdd0*/  VIADD R24, R3, 0x90 ;  /* 0x0000009003187836 */ /* 0x000fe20000000000 */
[----:B-1----:R-:W-:Y:S02]  /*fde0*/  @!P0 LOP3.LUT R13, R25, 0xfffffffe, RZ, 0xc0, !PT ;  /* 0xfffffffe190d8812 */ /* 0x002fe400078ec0ff */
[----:B------:R-:W-:Y:S01]  /*fdf0*/  @!P2 LEA.HI R0, R0, R0, RZ, 0x1 ;  /* 0x000000000000a211 */ /* 0x000fe200078f08ff */
        /* <DEDUP_REMOVED lines=14> */
[----:B------:R-:W-:Y:S01]  /*fee0*/  VIADD R20, R3, 0xb0 ;  /* 0x000000b003147836 */ /* 0x000fe20000000000 */
[----:B------:R-:W-:-:S02]  /*fef0*/  @!P3 LOP3.LUT R23, R22, 0xfffffffe, RZ, 0xc0, !PT ;  /* 0xfffffffe1617b812 */ /* 0x000fc400078ec0ff */
[----:B------:R-:W-:Y:S01]  /*ff00*/  IADD3 R25, R3, 0x98, RZ ;  /* 0x0000009803197810 */ /* 0x000fe20007ffe0ff */
[--C-:B0-----:R-:W-:Y:S01]  /*ff10*/  @!P2 IMAD.WIDE R10, R15, 0x4, R4.reuse ;  /* 0x000000040f0aa825 */ /* 0x101fe200078e0204 */
[----:B------:R-:W-:Y:S02]  /*ff20*/  ISETP.GE.AND P0, PT, R24, UR4, PT ;  /* 0x0000000418007c0c */ /* 0x000fe4000bf06270 */
        /* <DEDUP_REMOVED lines=19> */
[----:B0-----:R-:W-:Y:S02]  /*10060*/  @!P0 LOP3.LUT R11, R24, 0xfffffffe, RZ, 0xc0, !PT ;  /* 0xfffffffe180b8812 */ /* 0x001fe400078ec0ff */
[----:B------:R-:W-:Y:S02]  /*10070*/  @!P2 LEA.HI R0, R0, R0, RZ, 0x1 ;  /* 0x000000000000a211 */ /* 0x000fe400078f08ff */
[----:B-1----:R-:W-:Y:S01]  /*10080*/  @!P1 LOP3.LUT R13, R25, 0xfffffffe, RZ, 0xc0, !PT ;  /* 0xfffffffe190d9812 */ /* 0x002fe200078ec0ff */
[----:B------:R-:W-:Y:S01]  /*10090*/  @!P0 IMAD.WIDE R10, R11, 0x4, R4 ;  /* 0x000000040b0a8825 */ /* 0x000fe200078e0204 */
[----:B------:R-:W-:-:S02]  /*100a0*/  @!P3 LEA.HI R2, R2, R2, RZ, 0x1 ;  /* 0x000000020202b211 */ /* 0x000fc400078f08ff */
        /* <DEDUP_REMOVED lines=63> */
.L_x_2206:
[----:B------:R-:W-:Y:S05]  /*104a0*/  BSYNC B0 ;  /* 0x0000000000007941 */ /* 0x000fea0003800000 */
.L_x_2205:
[----:B------:R-:W-:Y:S01]  /*104b0*/  ISETP.GE.AND P0, PT, R9, R8, PT ;  /* 0x000000080900720c */ /* 0x000fe20003f06270 */
[----:B0---4-:R4:W0:Y:S04]  /*104c0*/  SHFL.IDX PT, R5, R7, 0x1, 0x1c1f ;  /* 0x003c1f0007057f89 */ /* 0x01182800000e0000 */
[----:B---3--:R4:W3:Y:S08]  /*104d0*/  SHFL.IDX PT, R4, R6, 0x1, 0x1c1f ;  /* 0x003c1f0006047f89 */ /* 0x0088f000000e0000 */
[----:B----4-:R-:W-:Y:S05]  /*104e0*/  @P0 BRA `(.L_x_2171) ;  /* 0x0000005800240947 */ /* 0x010fea0003800000 */
        /* <DEDUP_REMOVED lines=10> */
[----:B------:R-:W-:Y:S01]  /*10590*/  VIADD R16, R3, 0x48 ;  /* 0x0000004803107836 */ /* 0x000fe20000000000 */
[----:B------:R-:W-:Y:S01]  /*105a0*/  ISETP.GE.AND P6, PT, R13, UR4, PT ;  /* 0x000000040d007c0c */ /* 0x000fe2000bfc6270 */
[C---:B------:R-:W-:Y:S01]  /*105b0*/  VIADD R18, R3.reuse, 0x50 ;  /* 0x0000005003127836 */ /* 0x040fe20000000000 */
[----:B------:R-:W-:Y:S01]  /*105c0*/  ISETP.GE.AND P5, PT, R12, UR4, PT ;  /* 0x000000040c007c0c */ /* 0x000fe2000bfa6270 */
[C---:B------:R-:W-:Y:S01]  /*105d0*/  VIADD R20, R3.reuse, 0x58 ;  /* 0x0000005803147836 */ /* 0x040fe20000000000 */
[C---:B------:R-:W-:Y:S01]  /*105e0*/  IADD3 R15, R3.reuse, 0x40, RZ ;  /* 0x00000040030f7810 */ /* 0x040fe20007ffe0ff */
[----:B0--3--:R-:W-:Y:S01]  /*105f0*/  @!P0 IMAD.WIDE R6, R3, 0x4, R4 ;  /* 0x0000000403068825 */ /* 0x009fe200078e0204 */
        /* <DEDUP_REMOVED lines=8> */
[----:B------:R-:W-:Y:S01]  /*10680*/  ISETP.GE.AND P3, PT, R15, UR4, PT ;  /* 0x000000040f007c0c */ /* 0x000fe2000bf66270 */
[----:B------:R-:W-:Y:S01]  /*10690*/  @!P1 IMAD.WIDE R8, R9, 0x4, R4 ;  /* 0x0000000409089825 */ /* 0x000fe200078e0204 */
[----:B------:R-:W-:-:S02]  /*106a0*/  ISETP.GE.AND P0, PT, R0, UR4, PT ;  /* 0x0000000400007c0c */ /* 0x000fc4000bf06270 */
[----:B------:R-:W-:Y:S01]  /*106b0*/  @!P5 LEA.HI R12, R12, R12, RZ, 0x1 ;  /* 0x0000000c0c0cd211 */ /* 0x000fe200078f08ff */
[----:B------:R-:W-:Y:S01]  /*106c0*/  @!P2 IMAD.WIDE R10, R11, 0x4, R4 ;  /* 0x000000040b0aa825 */ /* 0x000fe200078e0204 */
[----:B------:R1:W-:Y:S01]  /*106d0*/  @!P1 ST.E.64 desc[UR6][R8.64], R30 ;  /* 0x0000001e08009985 */ /* 0x0003e2000c101b06 */
[----:B------:R-:W-:Y:S02]  /*106e0*/  ISETP.GE.AND P1, PT, R2, UR4, PT ;  /* 0x0000000402007c0c */ /* 0x000fe4000bf26270 */
[----:B------:R-:W-:Y:S01]  /*106f0*/  @!P6 LEA.HI R13, R13, R13, RZ, 0x1 ;  /* 0x0000000d0d0de211 */ /* 0x000fe200078f08ff */
[----:B------:R2:W-:Y:S01]  /*10700*/  @!P2 ST.E.64 desc[UR6][R10.64], R34 ;  /* 0x000000220a00a985 */ /* 0x0005e2000c101b06 */
[----:B------:R-:W-:Y:S02]  /*10710*/  ISETP.GE.AND P2, PT, R14, UR4, PT ;  /* 0x000000040e007c0c */ /* 0x000fe4000bf46270 */
[----:B0-----:R-:W-:Y:S02]  /*10720*/  @!P5 LOP3.LUT R7, R12, 0xfffffffe, RZ, 0xc0, !PT ;  /* 0xfffffffe0c07d812 */ /* 0x001fe400078ec0ff */
[----:B------:R-:W-:-:S02]  /*10730*/  @!P0 LEA.HI R0, R0, R0, RZ, 0x1 ;  /* 0x0000000000008211 */ /* 0x000fc400078f08ff */
[----:B------:R-:W-:Y:S01]  /*10740*/  @!P4 LEA.HI R16, R16, R16, RZ, 0x1 ;  /* 0x000000101010c211 */ /* 0x000fe200078f08ff */
[--C-:B------:R-:W-:Y:S01]  /*10750*/  @!P5 IMAD.WIDE R6, R7, 0x4, R4.reuse ;  /* 0x000000040706d825 */ /* 0x100fe200078e0204 */
[----:B-1----:R-:W-:Y:S02]  /*10760*/  @!P6 LOP3.LUT R9, R13, 0xfffffffe, RZ, 0xc0, !PT ;  /* 0xfffffffe0d09e812 */ /* 0x002fe400078ec0ff */
[----:B------:R-:W-:Y:S02]  /*10770*/  @!P1 LEA.HI R2, R2, R2, RZ, 0x1 ;  /* 0x0000000202029211 */ /* 0x000fe400078f08ff */
[----:B------:R0:W-:Y:S01]  /*10780*/  @!P5 ST.E.64 desc[UR6][R6.64], R38 ;  /* 0x000000260600d985 */ /* 0x0001e2000c101b06 */
[----:B------:R-:W-:Y:S01]  /*10790*/  @!P2 LEA.HI R14, R14, R14, RZ, 0x1 ;  /* 0x0000000e0e0ea211 */ /* 0x000fe200078f08ff */
[----:B------:R-:W-:Y:S01]  /*107a0*/  @!P6 IMAD.WIDE R8, R9, 0x4, R4 ;  /* 0x000000040908e825 */ /* 0x000fe200078e0204 */
[----:B--2---:R-:W-:Y:S02]  /*107b0*/  @!P3 LEA.HI R10, R15, R15, RZ, 0x1 ;  /* 0x0000000f0f0ab211 */ /* 0x004fe400078f08ff */
[----:B------:R-:W-:Y:S01]  /*107c0*/  @!P0 LOP3.LUT R11, R0, 0xfffffffe, RZ, 0xc0, !PT ;  /* 0xfffffffe000b8812 */ /* 0x000fe200078ec0ff */
[----:B------:R-:W-:Y:S01]  /*107d0*/  VIADD R0, R3, 0x60 ;  /* 0x0000006003007836 */ /* 0x000fe20000000000 */
[----:B------:R-:W-:Y:S01]  /*107e0*/  @!P1 LOP3.LUT R13, R2, 0xfffffffe, RZ, 0xc0, !PT ;  /* 0xfffffffe020d9812 */ /* 0x000fe200078ec0ff */
[----:B------:R1:W-:Y:S01]  /*107f0*/  @!P6 ST.E.64 desc[UR6][R8.64], R42 ;  /* 0x0000002a0800e985 */ /* 0x0003e2000c101b06 */
[----:B------:R-:W-:-:S02]  /*10800*/  @!P2 LOP3.LUT R15, R14, 0xfffffffe, RZ, 0xc0, !PT ;  /* 0xfffffffe0e0fa812 */ /* 0x000fc400078ec0ff */
[----:B------:R-:W-:Y:S02]  /*10810*/  @!P3 LOP3.LUT R17, R10, 0xfffffffe, RZ, 0xc0, !PT ;  /* 0xfffffffe0a11b812 */ /* 0x000fe400078ec0ff */
[----:B------:R-:W-:Y:S01]  /*10820*/  @!P4 LOP3.LUT R19, R16, 0xfffffffe, RZ, 0xc0, !PT ;  /* 0xfffffffe1013c812 */ /* 0x000fe200078ec0ff */
[--C-:B0-----:R-:W-:Y:S01]  /*10830*/  @!P0 IMAD.WIDE R6, R11, 0x4, R4.reuse ;  /* 0x000000040b068825 */ /* 0x101fe200078e0204 */
[----:B------:R-:W-:Y:S02]  /*10840*/  ISETP.GE.AND P5, PT, R18, UR4, PT ;  /* 0x0000000412007c0c */ /* 0x000fe4000bfa6270 */
[----:B------:R-:W-:Y:S01]  /*10850*/  ISETP.GE.AND P6, PT, R20, UR4, PT ;  /* 0x0000000414007c0c */ /* 0x000fe2000bfc6270 */
[--C-:B------:R-:W-:Y:S01]  /*10860*/  @!P2 IMAD.WIDE R10, R15, 0x4, R4.reuse ;  /* 0x000000040f0aa825 */ /* 0x100fe200078e0204 */
[----:B------:R0:W-:Y:S01]  /*10870*/  @!P0 ST.E.64 desc[UR6][R6.64], R46 ;  /* 0x0000002e06008985 */ /* 0x0001e2000c101b06 */
[----:B------:R-:W-:Y:S02]  /*10880*/  IADD3 R2, R3, 0x68, RZ ;  /* 0x0000006803027810 */ /* 0x000fe40007ffe0ff */
[----:B-1----:R-:W-:-:S04]  /*10890*/  @!P1 IMAD.WIDE R8, R13, 0x4, R4 ;  /* 0x000000040d089825 */ /* 0x002fc800078e0204 */
[--C-:B------:R-:W-:Y:S01]  /*108a0*/  @!P3 IMAD.WIDE R12, R17, 0x4, R4.reuse ;  /* 0x00000004110cb825 */ /* 0x100fe200078e0204 */
[----:B------:R1:W-:Y:S01]  /*108b0*/  @!P1 ST.E.64 desc[UR6][R8.64], R50 ;  /* 0x0000003208009985 */ /* 0x0003e2000c101b06 */
[----:B------:R-:W-:Y:S02]  /*108c0*/  @!P5 LEA.HI R18, R18, R18, RZ, 0x1 ;  /* 0x000000121212d211 */ /* 0x000fe400078f08ff */
[----:B------:R-:W-:Y:S01]  /*108d0*/  @!P4 IMAD.WIDE R14, R19, 0x4, R4 ;  /* 0x00000004130ec825 */ /* 0x000fe200078e0204 */
[----:B------:R2:W-:Y:S01]  /*108e0*/  @!P2 ST.E.64 desc[UR6][R10.64], R54 ;  /* 0x000000360a00a985 */ /* 0x0005e2000c101b06 */
[----:B------:R-:W-:Y:S02]  /*108f0*/  @!P6 LEA.HI R20, R20, R20, RZ, 0x1 ;  /* 0x000000141414e211 */ /* 0x000fe400078f08ff */
[C---:B------:R-:W-:Y:S01]  /*10900*/  VIADD R16, R3.reuse, 0x70 ;  /* 0x0000007003107836 */ /* 0x040fe20000000000 */
[----:B------:R3:W-:Y:S01]  /*10910*/  @!P3 ST.E.64 desc[UR6][R12.64], R58 ;  /* 0x0000003a0c00b985 */ /* 0x0007e2000c101b06 */
[C---:B------:R-:W-:Y:S01]  /*10920*/  VIADD R17, R3.reuse, 0x78 ;  /* 0x0000007803117836 */ /* 0x040fe20000000000 */
[----:B------:R-:W-:Y:S01]  /*10930*/  ISETP.GE.AND P3, PT, R2, UR4, PT ;  /* 0x0000000402007c0c */ /* 0x000fe2000bf66270 */
[----:B------:R-:W-:Y:S01]  /*10940*/  VIADD R19, R3, 0x80 ;  /* 0x0000008003137836 */ /* 0x000fe20000000000 */
[----:B------:R4:W-:Y:S01]  /*10950*/  @!P4 ST.E.64 desc[UR6][R14.64], R62 ;  /* 0x0000003e0e00c985 */ /* 0x0009e2000c101b06 */
[----:B------:R-:W-:-:S02]  /*10960*/  ISETP.GE.AND P4, PT, R0, UR4, PT ;  /* 0x0000000400007c0c */ /* 0x000fc4000bf86270 */
[----:B------:R-:W-:Y:S02]  /*10970*/  ISETP.GE.AND P2, PT, R16, UR4, PT ;  /* 0x0000000410007c0c */ /* 0x000fe4000bf46270 */
[----:B------:R-:W-:Y:S02]  /*10980*/  ISETP.GE.AND P1, PT, R17, UR4, PT ;  /* 0x0000000411007c0c */ /* 0x000fe4000bf26270 */
        /* <DEDUP_REMOVED lines=36> */
[C---:B------:R-:W-:Y:S02]  /*10bd0*/  IADD3 R19, R3.reuse, 0xb8, RZ ;  /* 0x000000b803137810 */ /* 0x040fe40007ffe0ff */
[----:B------:R-:W-:Y:S01]  /*10be0*/  VIADD R17, R3, 0xb0 ;  /* 0x000000b003117836 */ /* 0x000fe20000000000 */
[----:B------:R4:W-:Y:S01]  /*10bf0*/  @!P0 ST.E.64 desc[UR6][R14.64], R90 ;  /* 0x0000005a0e008985 */ /* 0x0009e2000c101b06 */
[----:B------:R-:W-:-:S02]  /*10c00*/  ISETP.GE.AND P0, PT, R0, UR4, PT ;  /* 0x0000000400007c0c */ /* 0x000fc4000bf06270 */
[----:B------:R-:W-:Y:S02]  /*10c10*/  @!P5 LEA.HI R20, R20, R20, RZ, 0x1 ;  /* 0x000000141414d211 */ /* 0x000fe400078f08ff */
[----:B------:R-:W-:Y:S02]  /*10c20*/  ISETP.GE.AND P2, PT, R17, UR4, PT ;  /* 0x0000000411007c0c */ /* 0x000fe4000bf46270 */
[----:B0-----:R-:W-:Y:S01]  /*10c30*/  @!P6 LOP3.LUT R7, R18, 0xfffffffe, RZ, 0xc0, !PT ;  /* 0xfffffffe1207e812 */ /* 0x001fe200078ec0ff */
[----:B------:R-:W-:Y:S01]  /*10c40*/  VIADD R18, R3, 0xc0 ;  /* 0x000000c003127836 */ /* 0x000fe20000000000 */
[----:B------:R-:W-:Y:S02]  /*10c50*/  ISETP.GE.AND P1, PT, R19, UR4, PT ;  /* 0x0000000413007c0c */ /* 0x000fe4000bf26270 */
[----:B-1----:R-:W-:Y:S01]  /*10c60*/  @!P5 LOP3.LUT R9, R20, 0xfffffffe, RZ, 0xc0, !PT ;  /* 0xfffffffe1409d812 */ /* 0x002fe200078ec0ff */
[----:B------:R-:W-:Y:S01]  /*10c70*/  @!P6 IMAD.WIDE R6, R7, 0x4, R4 ;  /* 0x000000040706e825 */ /* 0x000fe200078e0204 */
[----:B------:R-:W-:-:S02]  /*10c80*/  @!P4 LEA.HI R2, R2, R2, RZ, 0x1 ;  /* 0x000000020202c211 */ /* 0x000fc400078f08ff */
[----:B------:R-:W-:Y:S01]  /*10c90*/  @!P0 LEA.HI R0, R0, R0, RZ, 0x1 ;  /* 0x0000000000008211 */ /* 0x000fe200078f08ff */
[----:B------:R-:W-:Y:S01]  /*10ca0*/  @!P5 IMAD.WIDE R8, R9, 0x4, R4 ;  /* 0x000000040908d825 */ /* 0x000fe200078e0204 */
[----:B------:R0:W-:Y:S01]  /*10cb0*/  @!P6 ST.E.64 desc[UR6][R6.64], R94 ;  /* 0x0000005e0600e985 */ /* 0x0001e2000c101b06 */
[----:B------:R-:W-:Y:S02]  /*10cc0*/  @!P3 LEA.HI R16, R16, R16, RZ, 0x1 ;  /* 0x000000101010b211 */ /* 0x000fe400078f08ff */
[----:B--2---:R-:W-:Y:S01]  /*10cd0*/  @!P0 LOP3.LUT R11, R0, 0xfffffffe, RZ, 0xc0, !PT ;  /* 0xfffffffe000b8812 */ /* 0x004fe200078ec0ff */
[----:B------:R1:W-:Y:S01]  /*10ce0*/  @!P5 ST.E.64 desc[UR6][R8.64], R98 ;  /* 0x000000620800d985 */ /* 0x0003e2000c101b06 */
[C---:B------:R-:W-:Y:S01]  /*10cf0*/  VIADD R20, R3.reuse, 0xc8 ;  /* 0x000000c803147836 */ /* 0x040fe20000000000 */
[----:B------:R-:W-:Y:S01]  /*10d00*/  ISETP.GE.AND P5, PT, R18, UR4, PT ;  /* 0x0000000412007c0c */ /* 0x000fe2000bfa6270 */
[----:B------:R-:W-:Y:S01]  /*10d10*/  VIADD R0, R3, 0xd0 ;  /* 0x000000d003007836 */ /* 0x000fe20000000000 */
[----:B------:R-:W-:-:S02]  /*10d20*/  @!P2 LEA.HI R17, R17, R17, RZ, 0x1 ;  /* 0x000000111111a211 */ /* 0x000fc400078f08ff */
[----:B------:R-:W-:Y:S02]  /*10d30*/  @!P1 LEA.HI R19, R19, R19, RZ, 0x1 ;  /* 0x0000001313139211 */ /* 0x000fe400078f08ff */
[----:B---3--:R-:W-:Y:S01]  /*10d40*/  @!P4 LOP3.LUT R13, R2, 0xfffffffe, RZ, 0xc0, !PT ;  /* 0xfffffffe020dc812 */ /* 0x008fe200078ec0ff */
[----:B------:R-:W-:Y:S01]  /*10d50*/  VIADD R2, R3, 0xd8 ;  /* 0x000000d803027836 */ /* 0x000fe20000000000 */
[----:B----4-:R-:W-:Y:S01]  /*10d60*/  @!P3 LOP3.LUT R15, R16, 0xfffffffe, RZ, 0xc0, !PT ;  /* 0xfffffffe100fb812 */ /* 0x010fe200078ec0ff */
[--C-:B0-----:R-:W-:Y:S01]  /*10d70*/  @!P0 IMAD.WIDE R6, R11, 0x4, R4.reuse ;  /* 0x000000040b068825 */ /* 0x101fe200078e0204 */
[----:B------:R-:W-:Y:S02]  /*10d80*/  @!P2 LOP3.LUT R17, R17, 0xfffffffe, RZ, 0xc0, !PT ;  /* 0xfffffffe1111a812 */ /* 0x000fe400078ec0ff */
        /* <DEDUP_REMOVED lines=9> */
[----:B------:R-:W-:-:S02]  /*10e20*/  @!P2 IMAD.WIDE R12, R17, 0x4, R4 ;  /* 0x00000004110ca825 */ /* 0x000fc400078e0204 */
        /* <DEDUP_REMOVED lines=46> */
.L_x_2204:
[----:B------:R-:W1:Y:S02]  /*11110*/  S2R R0, SR_TID.X ;  /* 0x0000000000007919 */ /* 0x000e640000002100 */
[----:B-1----:R-:W-:-:S05]  /*11120*/  VIADD R2, R0, 0xffffff80 ;  /* 0xffffff8000027836 */ /* 0x002fca0000000000 */
[----:B------:R-:W-:-:S13]  /*11130*/  ISETP.GT.AND P0, PT, R2, 0x7f, PT ;  /* 0x0000007f0200780c */ /* 0x000fda0003f04270 */
[----:B------:R-:W-:Y:S05]  /*11140*/  @P0 BRA `(.L_x_2171) ;  /* 0x0000004c000c0947 */ /* 0x000fea0003800000 */
[----:B------:R-:W1:Y:S01]  /*11150*/  S2R R3, SR_CTAID.X ;  /* 0x0000000000037919 */ /* 0x000e620000002500 */
[----:B------:R-:W2:Y:S01]  /*11160*/  LDC R6, c[0x0][0xbe8] ;  /* 0x0002fa00ff067b82 */ /* 0x000ea20000000800 */
[----:B------:R-:W-:Y:S01]  /*11170*/  ULDC UR4, c[0x0][0xa88] ;  /* 0x0002a20000047ab9 */ /* 0x000fe20000000800 */
[----:B-1----:R-:W-:Y:S01]  /*11180*/  LEA R0, R3, R0, 0x7 ;  /* 0x0000000003007211 */ /* 0x002fe200078e38ff */
[----:B--2---:R-:W-:-:S04]  /*11190*/  IMAD R3, R6, UR4, RZ ;  /* 0x0000000406037c24 */ /* 0x004fc8000f8e02ff */
[----:B------:R-:W-:-:S05]  /*111a0*/  VIADD R0, R0, 0xffffff80 ;  /* 0xffffff8000007836 */ /* 0x000fca0000000000 */
[----:B------:R-:W-:-:S13]  /*111b0*/  ISETP.GE.AND P0, PT, R0, R3, PT ;  /* 0x000000030000720c */ /* 0x000fda0003f06270 */
[----:B------:R-:W-:Y:S05]  /*111c0*/  @P0 BRA `(.L_x_2171) ;  /* 0x0000004800ec0947 */ /* 0x000fea0003800000 */
[----:B------:R-:W-:Y:S01]  /*111d0*/  ISETP.NE.AND P0, PT, R6, 0x1, PT ;  /* 0x000000010600780c */ /* 0x000fe20003f05270 */
[----:B------:R-:W1:Y:S01]  /*111e0*/  S2UR UR4, SR_CTAID.Z ;  /* 0x00000000000479c3 */ /* 0x000e620000002700 */
[----:B------:R-:W-:Y:S01]  /*111f0*/  SHF.R.S32.HI R5, RZ, 0x1f, R22 ;  /* 0x0000001fff057819 */ /* 0x000fe20000011416 */
[----:B------:R-:W-:Y:S01]  /*11200*/  ULDC.64 UR6, c[0x0][0xbd0] ;  /* 0x0002f40000067ab9 */ /* 0x000fe20000000a00 */
[----:B------:R-:W-:Y:S01]  /*11210*/  ULDC.64 UR10, c[0x0][0x208] ;  /* 0x00008200000a7ab9 */ /* 0x000fe20000000a00 */
[----:B------:R-:W-:-:S04]  /*11220*/  IMAD.WIDE.U32 R2, R22, UR6, RZ ;  /* 0x0000000616027c25 */ /* 0x000fc8000f8e00ff */
[----:B------:R-:W2:Y:S01]  /*11230*/  LDC.64 R12, c[0x0][0xbd8] ;  /* 0x0002f600ff0c7b82 */ /* 0x000ea20000000a00 */
[----:B------:R-:W-:-:S04]  /*11240*/  IMAD R5, R5, UR6, RZ ;  /* 0x0000000605057c24 */ /* 0x000fc8000f8e02ff */
[----:B------:R-:W-:Y:S02]  /*11250*/  IMAD R5, R22, UR7, R5 ;  /* 0x0000000716057c24 */ /* 0x000fe4000f8e0205 */
[----:B------:R-:W-:Y:S01]  /*11260*/  IMAD.MOV R22, RZ, RZ, -R22 ;  /* 0x000000ffff167224 */ /* 0x000fe200078e0a16 */
[----:B------:R-:W0:Y:S01]  /*11270*/  @P0 LDC R9, c[0x0][0xbec] ;  /* 0x0002fb00ff090b82 */ /* 0x000e220000000800 */
[----:B------:R-:W-:Y:S02]  /*11280*/  IMAD.IADD R3, R3, 0x1, R5 ;  /* 0x0000000103037824 */ /* 0x000fe400078e0205 */
[----:B------:R-:W-:-:S05]  /*11290*/  IMAD.MOV.U32 R5, RZ, RZ, R0 ;  /* 0x000000ffff057224 */ /* 0x000fca00078e0000 */
[----:B------:R-:W3:Y:S01]  /*112a0*/  S2UR UR8, SR_CTAID.Y ;  /* 0x00000000000879c3 */ /* 0x000ee20000002600 */
[----:B-1----:R-:W-:-:S07]  /*112b0*/  USHF.R.S32.HI UR5, URZ, 0x1f, UR4 ;  /* 0x0000001f3f057899 */ /* 0x002fce0008011404 */
[----:B------:R-:W3:Y:S01]  /*112c0*/  LDC R7, c[0x0][0xc50] ;  /* 0x00031400ff077b82 */ /* 0x000ee20000000800 */
[C---:B--2---:R-:W-:Y:S02]  /*112d0*/  IMAD R8, R12.reuse, UR5, RZ ;  /* 0x000000050c087c24 */ /* 0x044fe4000f8e02ff */
[----:B------:R-:W-:-:S04]  /*112e0*/  IMAD.WIDE.U32 R2, R12, UR4, R2 ;  /* 0x000000040c027c25 */ /* 0x000fc8000f8e0002 */
[----:B------:R-:W-:Y:S01]  /*112f0*/  IMAD R13, R13, UR4, R8 ;  /* 0x000000040d0d7c24 */ /* 0x000fe2000f8e0208 */
[----:B------:R-:W1:Y:S01]  /*11300*/  @P0 LDC R11, c[0x0][0xbf0] ;  /* 0x0002fc00ff0b0b82 */ /* 0x000e620000000800 */
[----:B0-----:R-:W-:Y:S01]  /*11310*/  @P0 IMAD.HI.U32 R4, R0, R9, RZ ;  /* 0x0000000900040227 */ /* 0x001fe200078e00ff */
[----:B------:R-:W-:-:S03]  /*11320*/  ULDC.64 UR4, c[0x0][0xbe0] ;  /* 0x0002f80000047ab9 */ /* 0x000fc60000000a00 */
[----:B------:R-:W-:Y:S02]  /*11330*/  IMAD.IADD R3, R13, 0x1, R3 ;  /* 0x000000010d037824 */ /* 0x000fe400078e0203 */
[----:B---3--:R-:W-:-:S04]  /*11340*/  IMAD R9, R7, R22, UR8 ;  /* 0x0000000807097e24 */ /* 0x008fc8000f8e0216 */
[----:B------:R-:W-:Y:S01]  /*11350*/  IMAD.WIDE.U32 R2, R9, UR4, R2 ;  /* 0x0000000409027c25 */ /* 0x000fe2000f8e0002 */
[----:B-1----:R-:W-:Y:S02]  /*11360*/  @P0 SHF.R.U32.HI R5, RZ, R11, R4 ;  /* 0x0000000bff050219 */ /* 0x002fe40000011604 */
[----:B------:R-:W-:Y:S02]  /*11370*/  SHF.R.S32.HI R4, RZ, 0x1f, R9 ;  /* 0x0000001fff047819 */ /* 0x000fe40000011409 */
[C---:B------:R-:W-:Y:S02]  /*11380*/  IADD3 R7, -R5.reuse, RZ, RZ ;  /* 0x000000ff05077210 */ /* 0x040fe40007ffe1ff */
[----:B------:R-:W-:Y:S01]  /*11390*/  IADD3 R2, P0, R5, R2, RZ ;  /* 0x0000000205027210 */ /* 0x000fe20007f1e0ff */
[----:B------:R-:W-:Y:S02]  /*113a0*/  IMAD R4, R4, UR4, RZ ;  /* 0x0000000404047c24 */ /* 0x000fe4000f8e02ff */
[----:B------:R-:W-:-:S02]  /*113b0*/  IMAD R7, R6, R7, R0 ;  /* 0x0000000706077224 */ /* 0x000fc400078e0200 */
[----:B------:R-:W-:Y:S01]  /*113c0*/  IMAD R4, R9, UR5, R4 ;  /* 0x0000000509047c24 */ /* 0x000fe2000f8e0204 */
[----:B------:R-:W-:Y:S01]  /*113d0*/  SHF.R.S32.HI R9, RZ, 0x1f, R5 ;  /* 0x0000001fff097819 */ /* 0x000fe20000011405 */
[----:B------:R-:W-:Y:S01]  /*113e0*/  ULDC.64 UR4, c[0x0][0xbc8] ;  /* 0x0002f20000047ab9 */ /* 0x000fe20000000a00 */
        /* <DEDUP_REMOVED lines=12> */
.L_x_2169:
        /* <DEDUP_REMOVED lines=18> */
.L_x_2207:
[----:B------:R-:W-:Y:S01]  /*115d0*/  ULDC UR40, c[0x0][0xc50] ;  /* 0x0003140000287ab9 */ /* 0x000fe20000000800 */
[----:B------:R-:W-:Y:S01]  /*115e0*/  UMOV UR36, UR6 ;  /* 0x0000000600247c82 */ /* 0x000fe20008000000 */
[----:B------:R-:W-:-:S11]  /*115f0*/  UISETP.NE.AND UP0, UPT, UR40, 0x1, UPT ;  /* 0x000000012800788c */ /* 0x000fd6000bf05270 */
[----:B------:R-:W-:Y:S01]  /*11600*/  @UP0 ULDC UR4, c[0x0][0xc54] ;  /* 0x0003150000040ab9 */ /* 0x000fe20000000800 */
[----:B------:R-:W-:Y:S01]  /*11610*/  @UP0 ULDC UR7, c[0x0][0xc58] ;  /* 0x0003160000070ab9 */ /* 0x000fe20000000800 */
[----:B------:R-:W-:-:S04]  /*11620*/  UIMAD.WIDE.U32 UR4, UR6, UR4, URZ ;  /* 0x00000004060472a5 */ /* 0x000fc8000f8e003f */
[----:B------:R-:W-:-:S12]  /*11630*/  @UP0 USHF.R.U32.HI UR36, URZ, UR7, UR5 ;  /* 0x000000073f240299 */ /* 0x000fd80008011605 */
.L_x_2208:
[----:B------:R-:W-:Y:S01]  /*11640*/  ISETP.GE.AND P0, PT, R18, RZ, PT ;  /* 0x000000ff1200720c */ /* 0x000fe20003f06270 */
[----:B------:R-:W-:Y:S01]  /*11650*/  UIADD3 UR4, -UR36, URZ, URZ ;  /* 0x0000003f24047290 */ /* 0x000fe2000fffe13f */
[----:B------:R-:W-:Y:S01]  /*11660*/  IMAD.MOV.U32 R9, RZ, RZ, 0x1 ;  /* 0x00000001ff097424 */ /* 0x000fe200078e00ff */
[----:B------:R-:W-:Y:S01]  /*11670*/  MOV R0, RZ ;  /* 0x000000ff00007202 */ /* 0x000fe20000000f00 */
[----:B------:R-:W-:Y:S01]  /*11680*/  IMAD.MOV.U32 R3, RZ, RZ, 0x1 ;  /* 0x00000001ff037424 */ /* 0x000fe200078e00ff */
[----:B------:R-:W-:-:S08]  /*11690*/  UIMAD UR40, UR40, UR4, UR6 ;  /* 0x00000004282872a4 */ /* 0x000fd0000f8e0206 */
[----:B------:R-:W-:Y:S05]  /*116a0*/  @!P0 BRA `(.L_x_2209) ;  /* 0x0000004000f48947 */ /* 0x000fea0003800000 */
[----:B------:R-:W0:Y:S01]  /*116b0*/  S2UR UR4, SR_CTAID.X ;  /* 0x00000000000479c3 */ /* 0x000e220000002500 */
[----:B------:R-:W-:Y:S01]  /*116c0*/  ULDC UR5, c[0x0][0x448] ;  /* 0x0001120000057ab9 */ /* 0x000fe20000000800 */
[----:B------:R-:W-:Y:S01]  /*116d0*/  ULDC.64 UR6, c[0x0][0x418] ;  /* 0x0001060000067ab9 */ /* 0x000fe20000000a00 */
[----:B------:R-:W-:Y:S01]  /*116e0*/  UISETP.NE.AND UP1, UPT, UR5, 0x1, UPT ;  /* 0x000000010500788c */ /* 0x000fe2000bf25270 */
[----:B------:R1:W-:Y:S01]  /*116f0*/  STL [R1+0xc], RZ ;  /* 0x00000cff01007387 */ /* 0x0003e20000100800 */
[----:B------:R-:W-:Y:S01]  /*11700*/  UISETP.NE.U32.AND UP0, UPT, UR6, URZ, UPT ;  /* 0x0000003f0600728c */ /* 0x000fe2000bf05070 */
[----:B------:R-:W-:Y:S02]  /*11710*/  ULDC UR5, c[0x0][0x288] ;  /* 0x0000a20000057ab9 */ /* 0x000fe40000000800 */
[----:B------:R-:W-:Y:S01]  /*11720*/  ULDC UR6, c[0x0][0x424] ;  /* 0x0001090000067ab9 */ /* 0x000fe20000000800 */
[----:B------:R-:W-:Y:S02]  /*11730*/  UISETP.NE.AND.EX UP0, UPT, UR7, URZ, UPT, UP0 ;  /* 0x0000003f0700728c */ /* 0x000fe4000bf05300 */
[----:B------:R-:W-:-:S02]  /*11740*/  UIADD3 UR10, -UR5, 0x50, URZ ;  /* 0x00000050050a7890 */ /* 0x000fc4000fffe13f */
[----:B------:R-:W-:Y:S01]  /*11750*/  USEL UR7, UR6, 0x1, UP0 ;  /* 0x0000000106077887 */ /* 0x000fe20008000000 */
[----:B------:R-:W-:-:S03]  /*11760*/  ULDC UR9, c[0x0][0x2f0] ;  /* 0x0000bc0000097ab9 */ /* 0x000fc60000000800 */
[----:B------:R-:W-:Y:S02]  /*11770*/  UIMAD UR10, UR7, UR9, UR10 ;  /* 0x00000009070a72a4 */ /* 0x000fe4000f8e020a */
[----:B0-----:R-:W-:-:S03]  /*11780*/  ULEA UR8, UR4, 0x7f, 0x7 ;  /* 0x0000007f04087891 */ /* 0x001fc6000f8e383f */
[----:B------:R-:W-:Y:S02]  /*11790*/  @UP1 ULDC UR4, c[0x0][0x44c] ;  /* 0x0001130000041ab9 */ /* 0x000fe40000000800 */
[----:B------:R-:W-:Y:S02]  /*117a0*/  UIMAD.WIDE.U32 UR4, UR8, UR4, URZ ;  /* 0x00000004080472a5 */ /* 0x000fe4000f8e003f */
[----:B------:R-:W-:Y:S01]  /*117b0*/  UMOV UR6, UR8 ;  /* 0x0000000800067c82 */ /* 0x000fe20008000000 */
[----:B------:R-:W-:Y:S01]  /*117c0*/  @UP1 ULDC UR8, c[0x0][0x450] ;  /* 0x0001140000081ab9 */ /* 0x000fe20000000800 */
[----:B------:R-:W-:Y:S02]  /*117d0*/  UIMAD UR4, UR7, UR9, 0x4f ;  /* 0x0000004f070474a4 */ /* 0x000fe4000f8e0209 */
[----:B------:R-:W-:Y:S02]  /*117e0*/  @UP1 USHF.R.U32.HI UR6, URZ, UR8, UR5 ;  /* 0x000000083f061299 */ /* 0x000fe40008011605 */
[----:B------:R-:W-:-:S02]  /*117f0*/  UIMAD.WIDE UR4, UR4, 0x66666667, URZ ;  /* 0x66666667040478a5 */ /* 0x000fc4000f8e023f */
[----:B------:R-:W-:Y:S02]  /*11800*/  UIADD3 UR6, UR10, UR6, URZ ;  /* 0x000000060a067290 */ /* 0x000fe4000fffe03f */
[----:B------:R-:W-:Y:S02]  /*11810*/  USHF.R.U32.HI UR8, URZ, 0x1f, UR5 ;  /* 0x0000001f3f087899 */ /* 0x000fe40008011605 */
[----:B------:R-:W-:Y:S02]  /*11820*/  UIMAD.WIDE UR6, UR6, 0x66666667, URZ ;  /* 0x66666667060678a5 */ /* 0x000fe4000f8e023f */
[----:B------:R-:W-:Y:S02]  /*11830*/  ULEA.HI.SX32 UR8, UR5, UR8, 0x1b ;  /* 0x0000000805087291 */ /* 0x000fe4000f8fda3f */
[----:B------:R-:W-:Y:S02]  /*11840*/  USHF.R.U32.HI UR4, URZ, 0x1f, UR7 ;  /* 0x0000001f3f047899 */ /* 0x000fe40008011607 */
[----:B------:R-:W-:-:S02]  /*11850*/  USHF.R.U32.HI UR5, URZ, 0x10, UR40 ;  /* 0x000000103f057899 */ /* 0x000fc40008011628 */
[----:B------:R-:W-:Y:S02]  /*11860*/  ULEA.HI.SX32 UR4, UR7, UR4, 0x1b ;  /* 0x0000000407047291 */ /* 0x000fe4000f8fda3f */
[----:B------:R-:W-:Y:S02]  /*11870*/  ULOP3.LUT UR40, UR40, 0xffff, URZ, 0xc0, !UPT ;  /* 0x0000ffff28287892 */ /* 0x000fe4000f8ec03f */
[----:B------:R-:W-:-:S04]  /*11880*/  UISETP.LT.AND UP0, UPT, UR8, UR4, UPT ;  /* 0x000000040800728c */ /* 0x000fc8000bf01270 */
[----:B------:R-:W-:Y:S02]  /*11890*/  USEL UR39, UR8, UR4, UP0 ;  /* 0x0000000408277287 */ /* 0x000fe40008000000 */
[----:B------:R-:W-:Y:S02]  /*118a0*/  UISETP.NE.AND UP0, UPT, UR5, URZ, UPT ;  /* 0x0000003f0500728c */ /* 0x000fe4000bf05270 */
[----:B------:R-:W-:-:S06]  /*118b0*/  UISETP.GE.AND UP1, UPT, UR39, 0x1, UPT ;  /* 0x000000012700788c */ /* 0x000fcc000bf26270 */
[----:B------:R-:W-:-:S03]  /*118c0*/  PLOP3.LUT P0, PT, PT, PT, UP1, 0x80, 0x0 ;  /* 0x000000000000781c */ /* 0x000fc60003f0f018 */
[----:B------:R-:W-:-:S10]  /*118d0*/  @!UP0 ULDC UR5, c[0x0][0x9f0] ;  /* 0x00027c0000058ab9 */ /* 0x000fd40000000800 */
[----:B-1----:R-:W-:Y:S05]  /*118e0*/  @!P0 BRA `(.L_x_2210) ;  /* 0x0000000000708947 */ /* 0x002fea0003800000 */
[----:B------:R-:W-:Y:S01]  /*118f0*/  IMAD.U32 R6, RZ, RZ, UR5 ;  /* 0x00000005ff067e24 */ /* 0x000fe2000f8e00ff */
[----:B------:R-:W-:-:S04]  /*11900*/  UIADD3 UR4, UR5, -0x1, UR39 ;  /* 0xffffffff05047890 */ /* 0x000fc8000fffe027 */
[-C--:B------:R-:W-:Y:S02]  /*11910*/  IABS R0, R6.reuse ;  /* 0x0000000600007213 */ /* 0x080fe40000000000 */
[----:B------:R-:W-:Y:S02]  /*11920*/  IABS R6, R6 ;  /* 0x0000000600067213 */ /* 0x000fe40000000000 */
[----:B------:R-:W0:Y:S08]  /*11930*/  I2F.RP R4, R0 ;  /* 0x0000000000047306 */ /* 0x000e300000209400 */
[----:B0-----:R-:W0:Y:S02]  /*11940*/  MUFU.RCP R4, R4 ;  /* 0x0000000400047308 */ /* 0x001e240000001000 */
[----:B0-----:R-:W-:-:S06]  /*11950*/  VIADD R2, R4, 0xffffffe ;  /* 0x0ffffffe04027836 */ /* 0x001fcc0000000000 */
[----:B------:R0:W1:Y:S02]  /*11960*/  F2I.FTZ.U32.TRUNC.NTZ R3, R2 ;  /* 0x0000000200037305 */ /* 0x000064000021f000 */
[----:B0-----:R-:W-:Y:S01]  /*11970*/  MOV R2, RZ ;  /* 0x000000ff00027202 */ /* 0x001fe20000000f00 */
[----:B-1----:R-:W-:-:S04]  /*11980*/  IMAD.MOV R5, RZ, RZ, -R3 ;  /* 0x000000ffff057224 */ /* 0x002fc800078e0a03 */
[----:B------:R-:W-:-:S04]  /*11990*/  IMAD R5, R5, R0, RZ ;  /* 0x0000000005057224 */ /* 0x000fc800078e02ff */
[----:B------:R-:W-:-:S04]  /*119a0*/  IMAD.HI.U32 R3, R3, R5, R2 ;  /* 0x0000000503037227 */ /* 0x000fc800078e0002 */
[----:B------:R-:W-:Y:S01]  /*119b0*/  IMAD.U32 R5, RZ, RZ, UR4 ;  /* 0x00000004ff057e24 */ /* 0x000fe2000f8e00ff */
[----:B------:R-:W-:-:S04]  /*119c0*/  ULOP3.LUT UR4, UR4, UR5, URZ, 0x3c, !UPT ;  /* 0x0000000504047292 */ /* 0x000fc8000f8e3c3f */
[----:B------:R-:W-:Y:S01]  /*119d0*/  IABS R2, R5 ;  /* 0x0000000500027213 */ /* 0x000fe20000000000 */
[----:B------:R-:W-:Y:S01]  /*119e0*/  IMAD.MOV R5, RZ, RZ, -R6 ;  /* 0x000000ffff057224 */ /* 0x000fe200078e0a06 */
[----:B------:R-:W-:-:S03]  /*119f0*/  ISETP.LE.AND P2, PT, RZ, UR4, PT ;  /* 0x00000004ff007c0c */ /* 0x000fc6000bf43270 */
[----:B------:R-:W-:-:S04]  /*11a00*/  IMAD.HI.U32 R3, R3, R2, RZ ;  /* 0x0000000203037227 */ /* 0x000fc800078e00ff */
[----:B------:R-:W-:-:S05]  /*11a10*/  IMAD R5, R3, R5, R2 ;  /* 0x0000000503057224 */ /* 0x000fca00078e0202 */
[----:B------:R-:W-:-:S13]  /*11a20*/  ISETP.GT.U32.AND P1, PT, R0, R5, PT ;  /* 0x000000050000720c */ /* 0x000fda0003f24070 */
[----:B------:R-:W-:Y:S02]  /*11a30*/  @!P1 IMAD.IADD R5, R5, 0x1, -R0 ;  /* 0x0000000105059824 */ /* 0x000fe400078e0a00 */
[----:B------:R-:W-:Y:S01]  /*11a40*/  @!P1 VIADD R3, R3, 0x1 ;  /* 0x0000000103039836 */ /* 0x000fe20000000000 */
[----:B------:R-:W-:Y:S02]  /*11a50*/  ISETP.NE.AND P1, PT, RZ, UR5, PT ;  /* 0x00000005ff007c0c */ /* 0x000fe4000bf25270 */
[----:B------:R-:W-:-:S13]  /*11a60*/  ISETP.GE.U32.AND P0, PT, R5, R0, PT ;  /* 0x000000000500720c */ /* 0x000fda0003f06070 */
[----:B------:R-:W-:-:S05]  /*11a70*/  @P0 IADD3 R3, R3, 0x1, RZ ;  /* 0x0000000103030810 */ /* 0x000fca0007ffe0ff */
[----:B------:R-:W-:Y:S01]  /*11a80*/  @!P2 IMAD.MOV R3, RZ, RZ, -R3 ;  /* 0x000000ffff03a224 */ /* 0x000fe200078e0a03 */
[----:B------:R-:W-:-:S05]  /*11a90*/  @!P1 LOP3.LUT R3, RZ, UR5, RZ, 0x33, !PT ;  /* 0x00000005ff039c12 */ /* 0x000fca000f8e33ff */
[----:B------:R0:W-:Y:S02]  /*11aa0*/  STL [R1+0xc], R3 ;  /* 0x00000c0301007387 */ /* 0x0001e40000100800 */
.L_x_2210:
        /* <DEDUP_REMOVED lines=31> */
[----:B0-----:R-:W-:Y:S05]  /*11ca0*/  CALL.ABS.NOINC R2 ;  /* 0x0000000002007343 */ /* 0x001fea0003c00000 */
.L_x_2211:
        /* <DEDUP_REMOVED lines=20> */
.L_x_2213:
[----:B------:R0:W1:Y:S01]  /*11df0*/  LDC.64 R2, c[0x4][R16] ;  /* 0x0100000010027b82 */ /* 0x0000620000000a00 */
[----:B------:R-:W-:Y:S01]  /*11e00*/  ULDC.64 UR6, c[0x4][0x1b8] ;  /* 0x01006e0000067ab9 */ /* 0x000fe20000000a00 */
[----:B------:R-:W-:Y:S01]  /*11e10*/  ULDC.64 UR8, c[0x4][0x1c0] ;  /* 0x0100700000087ab9 */ /* 0x000fe20000000a00 */
[----:B------:R-:W-:Y:S01]  /*11e20*/  ULDC.64 UR4, c[0x4][0x128] ;  /* 0x01004a0000047ab9 */ /* 0x000fe20000000a00 */
[----:B------:R-:W-:Y:S01]  /*11e30*/  IMAD.U32 R4, RZ, RZ, UR6 ;  /* 0x00000006ff047e24 */ /* 0x000fe2000f8e00ff */
[----:B------:R-:W-:Y:S01]  /*11e40*/  MOV R7, UR9 ;  /* 0x0000000900077c02 */ /* 0x000fe20008000f00 */
[----:B------:R-:W-:Y:S01]  /*11e50*/  IMAD.U32 R5, RZ, RZ, UR7 ;  /* 0x00000007ff057e24 */ /* 0x000fe2000f8e00ff */
[----:B------:R-:W-:Y:S01]  /*11e60*/  MOV R13, RZ ;  /* 0x000000ff000d7202 */ /* 0x000fe20000000f00 */
[----:B------:R-:W-:Y:S02]  /*11e70*/  IMAD.U32 R6, RZ, RZ, UR8 ;  /* 0x00000008ff067e24 */ /* 0x000fe4000f8e00ff */
[----:B------:R-:W-:-:S02]  /*11e80*/  IMAD.U32 R10, RZ, RZ, UR4 ;  /* 0x00000004ff0a7e24 */ /* 0x000fc4000f8e00ff */
[----:B------:R-:W-:Y:S02]  /*11e90*/  IMAD.U32 R11, RZ, RZ, UR5 ;  /* 0x00000005ff0b7e24 */ /* 0x000fe4000f8e00ff */
[----:B------:R-:W-:Y:S02]  /*11ea0*/  IMAD.MOV.U32 R8, RZ, RZ, 0x70 ;  /* 0x00000070ff087424 */ /* 0x000fe400078e00ff */
[----:B0-----:R-:W-:-:S07]  /*11eb0*/  IMAD.MOV.U32 R12, RZ, RZ, 0x1 ;  /* 0x00000001ff0c7424 */ /* 0x001fce00078e00ff */
[----:B------:R-:W-:-:S07]  /*11ec0*/  LEPC R20, `(.L_x_2212) ;  /* 0x000000001014794e */ /* 0x000fce0000000000 */
[----:B-1----:R-:W-:Y:S05]  /*11ed0*/  CALL.ABS.NOINC R2 ;  /* 0x0000000002007343 */ /* 0x002fea0003c00000 */
.L_x_2212:
        /* <DEDUP_REMOVED lines=21> */
.L_x_2305:
        /* <DEDUP_REMOVED lines=8> */
.L_x_2308:
        /* <DEDUP_REMOVED lines=15> */
[----:B------:R-:W-:-:S03]  /*121a0*/  IMAD.WIDE.U32 R4, R18, UR4, R4 ;  /* 0x0000000412047c25 */ /* 0x000fc6000f8e0004 */
[----:B------:R-:W-:Y:S02]  /*121b0*/  LEA R2, P0, R4, R2, 0x2 ;  /* 0x0000000204027211 */ /* 0x000fe400078010ff */
[----:B------:R-:W-:-:S04]  /*121c0*/  IADD3 R5, R5, R7, RZ ;  /* 0x0000000705057210 */ /* 0x000fc80007ffe0ff */
[----:B------:R-:W-:-:S05]  /*121d0*/  LEA.HI.X R3, R4, R3, R5, 0x2, P0 ;  /* 0x0000000304037211 */ /* 0x000fca00000f1405 */
[----:B------:R1:W5:Y:S01]  /*121e0*/  LDG.E R16, desc[UR6][R2.64] ;  /* 0x0000000602107981 */ /* 0x000362000c1e1900 */
[----:B------:R-:W-:-:S04]  /*121f0*/  IMAD.MOV R0, RZ, RZ, -R0 ;  /* 0x000000ffff007224 */ /* 0x000fc800078e0a00 */
[----:B------:R-:W-:-:S07]  /*12200*/  IMAD R17, R6, R0, R17 ;  /* 0x0000000006117224 */ /* 0x000fce00078e0211 */
.L_x_2217:
[----:B0-----:R-:W-:Y:S01]  /*12210*/  IMAD.MOV.U32 R0, RZ, RZ, 0x1 ;  /* 0x00000001ff007424 */ /* 0x001fe200078e00ff */
[----:B------:R-:W1:Y:S04]  /*12220*/  S2R R8, SR_TID.X ;  /* 0x0000000000087919 */ /* 0x000e680000002100 */
[----:B------:R-:W-:-:S04]  /*12230*/  SHF.L.U32 R0, R0, 0x1f, RZ ;  /* 0x0000001f00007819 */ /* 0x000fc800000006ff */
[----:B------:R-:W0:Y:S01]  /*12240*/  SYNCS.PHASECHK.TRANS64.TRYWAIT P0, [UR38+0x38840], R0 ;  /* 0x03884000ff0075a7 */ /* 0x000e220008000166 */
[----:B-1----:R-:W-:-:S04]  /*12250*/  LOP3.LUT R2, R8, 0x7f, RZ, 0xc0, !PT ;  /* 0x0000007f08027812 */ /* 0x002fc800078ec0ff */
[----:B------:R-:W-:Y:S01]  /*12260*/  ISETP.NE.AND P1, PT, R2, RZ, PT ;  /* 0x000000ff0200720c */ /* 0x000fe20003f25270 */
[----:B0-----:R-:W-:-:S12]  /*12270*/  @!P0 BRA `(.L_x_2218) ;  /* 0x0000003c00c08947 */ /* 0x001fd80003800000 */
.L_x_2309:
[----:B------:R-:W-:Y:S05]  /*12280*/  @P1 BRA `(.L_x_2219) ;  /* 0x0000000000181947 */ /* 0x000fea0003800000 */
[----:B------:R-:W1:Y:S01]  /*12290*/  S2R R2, SR_TID.X ;  /* 0x0000000000027919 */ /* 0x000e620000002100 */
[----:B0-----:R-:W-:-:S04]  /*122a0*/  IMAD.MOV.U32 R0, RZ, RZ, 0xa000 ;  /* 0x0000a000ff007424 */ /* 0x001fc800078e00ff */
[----:B------:R2:W-:Y:S01]  /*122b0*/  SYNCS.ARRIVE.TRANS64 RZ, [UR38+0x38830], R0 ;  /* 0x03883000ffff79a7 */ /* 0x0005e20008000026 */
[----:B-1----:R-:W-:-:S13]  /*122c0*/  LOP3.LUT P0, RZ, R2, 0x1f, RZ, 0xc0, !PT ;  /* 0x0000001f02ff7812 */ /* 0x002fda000780c0ff */
[----:B--2---:R-:W-:Y:S05]  /*122d0*/  @!P0 BRA `(.L_x_2219) ;  /* 0x0000000000048947 */ /* 0x004fea0003800000 */
[----:B------:R-:W-:Y:S01]  /*122e0*/  BPT.TRAP 0x1 ;  /* 0x000000040000795c */ /* 0x000fe20000300000 */
.L_x_2219:
        /* <DEDUP_REMOVED lines=37> */
.L_x_2215:
        /* <DEDUP_REMOVED lines=22> */
.L_x_2220:
        /* <DEDUP_REMOVED lines=41> */
[----:B------:R-:W-:Y:S01]  /*12930*/  SHF.L.U32 R0, R12, 0x3, RZ ;  /* 0x000000030c007819 */ /* 0x000fe200000006ff */
[----:B------:R-:W-:Y:S02]  /*12940*/  ULDC.64 UR4, c[0x0][0x280] ;  /* 0x0000a00000047ab9 */ /* 0x000fe40000000a00 */
[----:B------:R-:W-:Y:S01]  /*12950*/  IMAD.IADD R3, R3, 0x1, R4 ;  /* 0x0000000103037824 */ /* 0x000fe200078e0204 */
[----:B------:R-:W-:Y:S01]  /*12960*/  LEA R7, P0, R2, UR4, 0x1 ;  /* 0x0000000402077c11 */ /* 0x000fe2000f8008ff */
[----:B------:R-:W-:Y:S01]  /*12970*/  ULDC UR4, c[0x0][0x2b8] ;  /* 0x0000ae0000047ab9 */ /* 0x000fe20000000800 */
        /* <DEDUP_REMOVED lines=15> */
[----:B------:R-:W-:Y:S01]  /*12a70*/  SHFL.IDX PT, R2, R6, RZ, 0x181f ;  /* 0x00181fff06027589 */ /* 0x000fe200000e0000 */
[----:B------:R-:W-:Y:S01]  /*12a80*/  ULDC UR4, c[0x0][0x288] ;  /* 0x0000a20000047ab9 */ /* 0x000fe20000000800 */
[----:B------:R-:W-:Y:S01]  /*12a90*/  IMAD R8, R11, 0x80, R8 ;  /* 0x000000800b087824 */ /* 0x000fe200078e0208 */
[----:B------:R-:W-:Y:S01]  /*12aa0*/  ULDC.64 UR6, c[0x0][0x208] ;  /* 0x0000820000067ab9 */ /* 0x000fe20000000a00 */
[----:B------:R-:W0:Y:S01]  /*12ab0*/  SHFL.IDX PT, R3, R7, RZ, 0x181f ;  /* 0x00181fff07037589 */ /* 0x000e2200000e0000 */
[----:B------:R-:W-:Y:S02]  /*12ac0*/  IMAD R0, R20, UR4, RZ ;  /* 0x0000000414007c24 */ /* 0x000fe4000f8e02ff */
[C---:B------:R-:W-:Y:S01]  /*12ad0*/  VIADD R5, R8.reuse, 0x10 ;  /* 0x0000001008057836 */ /* 0x040fe20000000000 */
[----:B------:R-:W-:Y:S02]  /*12ae0*/  SHFL.IDX PT, R4, R7, 0x1, 0x181f ;  /* 0x00381f0007047f89 */ /* 0x000fe400000e0000 */
[----:B------:R-:W-:-:S02]  /*12af0*/  ISETP.GE.AND P3, PT, R8, R0, PT ;  /* 0x000000000800720c */ /* 0x000fc40003f66270 */
[----:B------:R-:W-:Y:S11]  /*12b00*/  SHFL.IDX PT, R14, R7, 0x7, 0x181f ;  /* 0x00f81f00070e7f89 */ /* 0x000ff600000e0000 */
[----:B------:R-:W-:-:S02]  /*12b10*/  @!P3 LEA R21, R9, UR38, 0x1 ;  /* 0x000000260915bc11 */ /* 0x000fc4000f8e08ff */
        /* <DEDUP_REMOVED lines=67> */
.L_x_2326:
[----:B0-----:R-:W-:Y:S01]  /*12f50*/  VIADD R3, R8, 0x70 ;  /* 0x0000007008037836 */ /* 0x001fe20000000000 */
[----:B------:R-:W-:Y:S01]  /*12f60*/  BSSY B0, `(.L_x_2222) ;  /* 0x000000f000007945 */ /* 0x000fe20003800000 */
[----:B------:R-:W-:-:S03]  /*12f70*/  MOV R2, R14 ;  /* 0x0000000e00027202 */ /* 0x000fc60000000f00 */
[----:B------:R-:W-:Y:S01]  /*12f80*/  ISETP.GE.AND P3, PT, R3, R0, PT ;  /* 0x000000000300720c */ /* 0x000fe20003f66270 */
[----:B------:R-:W-:-:S12]  /*12f90*/  IMAD.MOV.U32 R3, RZ, RZ, R4 ;  /* 0x000000ffff037224 */ /* 0x000fd800078e0004 */
        /* <DEDUP_REMOVED lines=11> */
.L_x_2223:
[----:B------:R-:W-:Y:S05]  /*13050*/  BSYNC B0 ;  /* 0x0000000000007941 */ /* 0x000fea0003800000 */
.L_x_2222:
        /* <DEDUP_REMOVED lines=13> */
.L_x_2327:
[----:B0-----:R-:W-:Y:S01]  /*13130*/  IMAD.MOV.U32 R9, RZ, RZ, 0x1 ;  /* 0x00000001ff097424 */ /* 0x001fe200078e00ff */
[----:B------:R-:W-:Y:S01]  /*13140*/  MOV R8, RZ ;  /* 0x000000ff00087202 */ /* 0x000fe20000000f00 */
[----:B------:R-:W-:Y:S06]  /*13150*/  @!P1 BRA `(.L_x_2225) ;  /* 0x0000002000e49947 */ /* 0x000fec0003800000 */
[----:B------:R-:W2:Y:S04]  /*13160*/  LDL.LU R4, [R1+0xc] ;  /* 0x00000c0001047983 */ /* 0x000ea80000300800 */
[----:B-1----:R-:W3:Y:S01]  /*13170*/  LDL.LU R3, [R1+0x8] ;  /* 0x0000080001037983 */ /* 0x002ee20000300800 */
[----:B------:R-:W-:Y:S01]  /*13180*/  UIADD3 UR4, UR40, 0x1, URZ ;  /* 0x0000000128047890 */ /* 0x000fe2000fffe03f */
[----:B------:R-:W-:Y:S01]  /*13190*/  IMAD.MOV.U32 R9, RZ, RZ, 0x1 ;  /* 0x00000001ff097424 */ /* 0x000fe200078e00ff */
        /* <DEDUP_REMOVED lines=10> */
[----:B------:R-:W-:Y:S02]  /*13240*/  ISETP.NE.AND P0, PT, R4, R3, PT ;  /* 0x000000030400720c */ /* 0x000fe40003f05270 */
[----:B------:R-:W-:Y:S02]  /*13250*/  MOV R4, R16 ;  /* 0x0000001000047202 */ /* 0x000fe40000000f00 */
[----:B------:R-:W-:-:S09]  /*13260*/  LOP3.LUT R12, R5, 0x1, RZ, 0xc0, !PT ;  /* 0x00000001050c7812 */ /* 0x000fd200078ec0ff */
[----:B------:R-:W-:Y:S05]  /*13270*/  @!P0 BRA `(.L_x_2226) ;  /* 0x0000001400c88947 */ /* 0x000fea0003800000 */
[----:B------:R-:W-:Y:S01]  /*13280*/  BSSY B0, `(.L_x_2226) ;  /* 0x0000171000007945 */ /* 0x000fe20003800000 */
[----:B------:R-:W-:Y:S02]  /*13290*/  IMAD.IADD R6, R5, 0x1, -R12 ;  /* 0x0000000105067824 */ /* 0x000fe400078e0a0c */
[----:B------:R-:W-:Y:S02]  /*132a0*/  IMAD.MOV.U32 R7, RZ, RZ, 0x1 ;  /* 0x00000001ff077424 */ /* 0x000fe400078e00ff */
[----:B------:R-:W-:-:S07]  /*132b0*/  IMAD.MOV.U32 R4, RZ, RZ, R16 ;  /* 0x000000ffff047224 */ /* 0x000fce00078e0010 */
.L_x_2265:
        /* <DEDUP_REMOVED lines=19> */
[----:B------:R-:W-:-:S04]  /*133f0*/  IMAD R4, R18, UR5, R5 ;  /* 0x0000000512047c24 */ /* 0x000fc8000f8e0205 */
[----:B------:R-:W-:-:S04]  /*13400*/  IMAD.MOV R3, RZ, RZ, -R2 ;  /* 0x000000ffff037224 */ /* 0x000fc800078e0a02 */
        /* <DEDUP_REMOVED lines=8> */
.L_x_2229:
[----:B------:R-:W1:Y:S01]  /*13490*/  S2R R2, SR_TID.X ;  /* 0x0000000000027919 */ /* 0x000e620000002100 */
[----:B------:R-:W-:Y:S01]  /*134a0*/  BSSY B2, `(.L_x_2230) ;  /* 0x0000006000027945 */ /* 0x000fe20003800000 */
[----:B-1----:R-:W-:Y:S02]  /*134b0*/  LOP3.LUT R3, R2, 0x7f, RZ, 0xc0, !PT ;  /* 0x0000007f02037812 */ /* 0x002fe400078ec0ff */
[----:B------:R-:W-:Y:S02]  /*134c0*/  SHF.L.U32 R2, R7, 0x1f, RZ ;  /* 0x0000001f07027819 */ /* 0x000fe400000006ff */
[----:B------:R-:W-:Y:S02]  /*134d0*/  ISETP.NE.AND P1, PT, R3, RZ, PT ;  /* 0x000000ff0300720c */ /* 0x000fe40003f25270 */
[----:B------:R-:W1:Y:S02]  /*134e0*/  SYNCS.PHASECHK.TRANS64.TRYWAIT P0, [UR38+0x38848], R2 ;  /* 0x03884802ff0075a7 */ /* 0x000e640008000166 */
[----:B-1----:R-:W-:Y:S09]  /*134f0*/  @!P0 BRA `(.L_x_2231) ;  /* 0x00000038001c8947 */ /* 0x002ff20003800000 */
.L_x_2328:
[----:B------:R-:W-:Y:S05]  /*13500*/  BSYNC B2 ;  /* 0x0000000000027941 */ /* 0x000fea0003800000 */
.L_x_2230:
[----:B------:R-:W-:Y:S04]  /*13510*/  BSSY B2, `(.L_x_2232) ;  /* 0x0000007000027945 */ /* 0x000fe80003800000 */
[----:B------:R-:W-:Y:S05]  /*13520*/  @P1 BRA `(.L_x_2233) ;  /* 0x0000000000141947 */ /* 0x000fea0003800000 */
[----:B------:R-:W-:Y:S01]  /*13530*/  ISETP.NE.AND P0, PT, R10, RZ, PT ;  /* 0x000000ff0a00720c */ /* 0x000fe20003f05270 */
[----:B-1----:R-:W-:-:S04]  /*13540*/  IMAD.MOV.U32 R3, RZ, RZ, 0xa000 ;  /* 0x0000a000ff037424 */ /* 0x002fc800078e00ff */
[----:B------:R2:W-:Y:S08]  /*13550*/  SYNCS.ARRIVE.TRANS64 RZ, [UR38+0x38838], R3 ;  /* 0x03883803ffff79a7 */ /* 0x0005f00008000026 */
[----:B--2---:R-:W-:Y:S05]  /*13560*/  @!P0 BRA `(.L_x_2233) ;  /* 0x0000000000048947 */ /* 0x004fea0003800000 */
[----:B------:R-:W-:Y:S01]  /*13570*/  BPT.TRAP 0x1 ;  /* 0x000000040000795c */ /* 0x000fe20000300000 */
.L_x_2233:
[----:B------:R-:W-:Y:S05]  /*13580*/  BSYNC B2 ;  /* 0x0000000000027941 */ /* 0x000fea0003800000 */
.L_x_2232:
[----:B------:R-:W-:Y:S01]  /*13590*/  MOV R14, RZ ;  /* 0x000000ff000e7202 */ /* 0x000fe20000000f00 */
[----:B------:R-:W-:Y:S01]  /*135a0*/  ULDC.64 UR4, c[0x0][0x198] ;  /* 0x0000660000047ab9 */ /* 0x000fe20000000a00 */
[----:B------:R-:W-:Y:S01]  /*135b0*/  PLOP3.LUT P0, PT, PT, PT, PT, 0x80, 0x0 ;  /* 0x000000000000781c */ /* 0x000fe20003f0f070 */
[----:B------:R-:W-:Y:S01]  /*135c0*/  UIADD3 UR4, UP0, UR4, 0x370, URZ ;  /* 0x0000037004047890 */ /* 0x000fe2000ff1e03f */
[----:B------:R-:W-:Y:S01]  /*135d0*/  R2UR UR34, R14 ;  /* 0x000000000e2272ca */ /* 0x000fe200000e0000 */
[----:B-1----:R-:W-:Y:S01]  /*135e0*/  IMAD R3, R9, 0x50, RZ ;  /* 0x0000005009037824 */ /* 0x002fe200078e02ff */
[----:B------:R-:W-:Y:S02]  /*135f0*/  UIADD3 UR32, UR38, 0x2e400, URZ ;  /* 0x0002e40026207890 */ /* 0x000fe4000fffe03f */
[----:B------:R-:W-:Y:S02]  /*13600*/  UIADD3 UR33, UR38, 0x38838, URZ ;  /* 0x0003883826217890 */ /* 0x000fe4000fffe03f */
[----:B------:R-:W-:Y:S01]  /*13610*/  UIADD3.X UR5, URZ, UR5, URZ, UP0, !UPT ;  /* 0x000000053f057290 */ /* 0x000fe200087fe43f */
[----:B------:R-:W-:Y:S01]  /*13620*/  UMOV UR6, 0x0 ;  /* 0x0000000000067882 */ /* 0x000fe20000000000 */
[----:B------:R-:W-:-:S10]  /*13630*/  UMOV UR7, 0x14f00000 ;  /* 0x14f0000000077882 */ /* 0x000fd40000000000 */
.L_x_2234:
        /* <DEDUP_REMOVED lines=13> */
.L_x_2235:
        /* <DEDUP_REMOVED lines=15> */
.L_x_2236:
        /* <DEDUP_REMOVED lines=15> */
.L_x_2237:
        /* <DEDUP_REMOVED lines=12> */
.L_x_2329:
[----:B------:R-:W-:Y:S05]  /*139b0*/  BSYNC B2 ;  /* 0x0000000000027941 */ /* 0x000fea0003800000 */
.L_x_2238:
        /* <DEDUP_REMOVED lines=9> */
.L_x_2241:
[----:B------:R-:W-:Y:S05]  /*13a50*/  BSYNC B2 ;  /* 0x0000000000027941 */ /* 0x000fea0003800000 */
.L_x_2240:
        /* <DEDUP_REMOVED lines=10> */
.L_x_2242:
        /* <DEDUP_REMOVED lines=13> */
.L_x_2243:
        /* <DEDUP_REMOVED lines=13> */
.L_x_2244:
        /* <DEDUP_REMOVED lines=13> */
.L_x_2245:
        /* <DEDUP_REMOVED lines=10> */
.L_x_2228:
[----:B------:R-:W-:Y:S05]  /*13e10*/  BSYNC B1 ;  /* 0x0000000000017941 */ /* 0x000fea0003800000 */
.L_x_2227:
        /* <DEDUP_REMOVED lines=28> */
.L_x_2248:
[----:B------:R-:W1:Y:S01]  /*13fe0*/  S2R R2, SR_TID.X ;  /* 0x0000000000027919 */ /* 0x000e620000002100 */
[----:B------:R-:W-:Y:S01]  /*13ff0*/  BSSY B2, `(.L_x_2249) ;  /* 0x0000006000027945 */ /* 0x000fe20003800000 */
[----:B-1----:R-:W-:Y:S02]  /*14000*/  LOP3.LUT R3, R2, 0x7f, RZ, 0xc0, !PT ;  /* 0x0000007f02037812 */ /* 0x002fe400078ec0ff */
[----:B------:R-:W-:Y:S02]  /*14010*/  SHF.L.U32 R2, R9, 0x1f, RZ ;  /* 0x0000001f09027819 */ /* 0x000fe400000006ff */
[----:B------:R-:W-:Y:S02]  /*14020*/  ISETP.NE.AND P1, PT, R3, RZ, PT ;  /* 0x000000ff0300720c */ /* 0x000fe40003f25270 */
[----:B------:R-:W1:Y:S02]  /*14030*/  SYNCS.PHASECHK.TRANS64.TRYWAIT P0, [UR38+0x38840], R2 ;  /* 0x03884002ff0075a7 */ /* 0x000e640008000166 */
[----:B-1----:R-:W-:Y:S09]  /*14040*/  @!P0 BRA `(.L_x_2250) ;  /* 0x0000002c00788947 */ /* 0x002ff20003800000 */
.L_x_2330:
[----:B------:R-:W-:Y:S05]  /*14050*/  BSYNC B2 ;  /* 0x0000000000027941 */ /* 0x000fea0003800000 */
.L_x_2249:
[----:B------:R-:W-:Y:S04]  /*14060*/  BSSY B2, `(.L_x_2251) ;  /* 0x0000007000027945 */ /* 0x000fe80003800000 */
[----:B------:R-:W-:Y:S05]  /*14070*/  @P1 BRA `(.L_x_2252) ;  /* 0x0000000000141947 */ /* 0x000fea0003800000 */
[----:B------:R-:W-:Y:S01]  /*14080*/  ISETP.NE.AND P0, PT, R10, RZ, PT ;  /* 0x000000ff0a00720c */ /* 0x000fe20003f05270 */
[----:B-1----:R-:W-:-:S04]  /*14090*/  IMAD.MOV.U32 R2, RZ, RZ, 0xa000 ;  /* 0x0000a000ff027424 */ /* 0x002fc800078e00ff */
[----:B------:R2:W-:Y:S08]  /*140a0*/  SYNCS.ARRIVE.TRANS64 RZ, [UR38+0x38830], R2 ;  /* 0x03883002ffff79a7 */ /* 0x0005f00008000026 */
[----:B--2---:R-:W-:Y:S05]  /*140b0*/  @!P0 BRA `(.L_x_2252) ;  /* 0x0000000000048947 */ /* 0x004fea0003800000 */
[----:B------:R-:W-:Y:S01]  /*140c0*/  BPT.TRAP 0x1 ;  /* 0x000000040000795c */ /* 0x000fe20000300000 */
.L_x_2252:
[----:B------:R-:W-:Y:S05]  /*140d0*/  BSYNC B2 ;  /* 0x0000000000027941 */ /* 0x000fea0003800000 */
.L_x_2251:
        /* <DEDUP_REMOVED lines=11> */
.L_x_2253:
        /* <DEDUP_REMOVED lines=8> */
[----:B------:R-:W-:Y:S01]  /*14210*/  MOV R14, 0x40 ;  /* 0x00000040000e7802 */ /* 0x000fe20000000f00 */
[----:B------:R-:W-:Y:S01]  /*14220*/  UIADD3 UR8, UR38, 0x26c00, URZ ;  /* 0x00026c0026087890 */ /* 0x000fe2000fffe03f */
[----:B------:R-:W-:Y:S01]  /*14230*/  PLOP3.LUT P0, PT, PT, PT, PT, 0x80, 0x0 ;  /* 0x000000000000781c */ /* 0x000fe20003f0f070 */
[----:B------:R-:W-:Y:S01]  /*14240*/  UMOV UR6, 0x0 ;  /* 0x0000000000067882 */ /* 0x000fe20000000000 */
[----:B------:R-:W-:Y:S01]  /*14250*/  R2UR UR10, R14 ;  /* 0x000000000e0a72ca */ /* 0x000fe200000e0000 */
[----:B------:R-:W-:-:S14]  /*14260*/  UMOV UR7, 0x14f00000 ;  /* 0x14f0000000077882 */ /* 0x000fdc0000000000 */
.L_x_2254:
        /* <DEDUP_REMOVED lines=14> */
.L_x_2255:
        /* <DEDUP_REMOVED lines=14> */
.L_x_2256:
        /* <DEDUP_REMOVED lines=12> */
.L_x_2331:
[----:B------:R-:W-:Y:S05]  /*144f0*/  BSYNC B2 ;  /* 0x0000000000027941 */ /* 0x000fea0003800000 */
.L_x_2257:
        /* <DEDUP_REMOVED lines=9> */
.L_x_2260:
[----:B------:R-:W-:Y:S05]  /*14590*/  BSYNC B2 ;  /* 0x0000000000027941 */ /* 0x000fea0003800000 */
.L_x_2259:
[----:B------:R-:W-:Y:S01]  /*145a0*/  R2UR UR10, R15 ;  /* 0x000000000f0a72ca */ /* 0x000fe200000e0000 */
[----:B------:R-:W-:Y:S01]  /*145b0*/  ULDC.64 UR4, c[0x0][0x198] ;  /* 0x0000660000047ab9 */ /* 0x000fe20000000a00 */
[----:B------:R-:W-:Y:S01]  /*145c0*/  R2UR UR6, R2 ;  /* 0x00000000020672ca */ /* 0x000fe200000e0000 */
[----:B------:R-:W-:Y:S01]  /*145d0*/  UIADD3 UR4, UP0, UR4, 0x470, URZ ;  /* 0x0000047004047890 */ /* 0x000fe2000ff1e03f */
[----:B------:R-:W-:Y:S01]  /*145e0*/  R2UR UR7, R3 ;  /* 0x00000000030772ca */ /* 0x000fe200000e0000 */
[----:B0-----:R-:W-:Y:S01]  /*145f0*/  IMAD R7, R17, 0x50, RZ ;  /* 0x0000005011077824 */ /* 0x001fe200078e02ff */
[----:B------:R-:W-:Y:S01]  /*14600*/  PLOP3.LUT P0, PT, PT, PT, PT, 0x80, 0x0 ;  /* 0x000000000000781c */ /* 0x000fe20003f0f070 */
[----:B------:R-:W-:Y:S02]  /*14610*/  UIADD3 UR8, UR38, 0xa400, URZ ;  /* 0x0000a40026087890 */ /* 0x000fe4000fffe03f */
[----:B------:R-:W-:Y:S02]  /*14620*/  UIADD3 UR9, UR38, 0x38858, URZ ;  /* 0x0003885826097890 */ /* 0x000fe4000fffe03f */
[----:B------:R-:W-:-:S12]  /*14630*/  UIADD3.X UR5, URZ, UR5, URZ, UP0, !UPT ;  /* 0x000000053f057290 */ /* 0x000fd800087fe43f */
.L_x_2261:
        /* <DEDUP_REMOVED lines=13> */
.L_x_2262:
        /* <DEDUP_REMOVED lines=13> */
.L_x_2263:
        /* <DEDUP_REMOVED lines=13> */
.L_x_2264:
        /* <DEDUP_REMOVED lines=10> */
.L_x_2247:
[----:B------:R-:W-:Y:S05]  /*14950*/  BSYNC B1 ;  /* 0x0000000000017941 */ /* 0x000fea0003800000 */
.L_x_2246:
[----:B------:R-:W-:Y:S02]  /*14960*/  VIADD R0, R0, 0xfffffffe ;  /* 0xfffffffe00007836 */ /* 0x000fe40000000000 */
[----:B------:R-:W-:Y:S01]  /*14970*/  IMAD.MOV.U32 R7, RZ, RZ, R9 ;  /* 0x000000ffff077224 */ /* 0x000fe200078e0009 */
[----:B------:R-:W-:Y:S06]  /*14980*/  @P2 BRA `(.L_x_2265) ;  /* 0xffffffe8004c2947 */ /* 0x000fec000383ffff */
[----:B------:R-:W-:Y:S05]  /*14990*/  BSYNC B0 ;  /* 0x0000000000007941 */ /* 0x000fea0003800000 */
.L_x_2226:
        /* <DEDUP_REMOVED lines=30> */
.L_x_2267:
[----:B------:R-:W1:Y:S01]  /*14b80*/  S2R R2, SR_TID.X ;  /* 0x0000000000027919 */ /* 0x000e620000002100 */
[----:B------:R-:W-:Y:S01]  /*14b90*/  BSSY B1, `(.L_x_2268) ;  /* 0x0000006000017945 */ /* 0x000fe20003800000 */
[----:B-1----:R-:W-:Y:S02]  /*14ba0*/  LOP3.LUT R3, R2, 0x7f, RZ, 0xc0, !PT ;  /* 0x0000007f02037812 */ /* 0x002fe400078ec0ff */
[----:B------:R-:W-:Y:S02]  /*14bb0*/  SHF.L.U32 R2, R9, 0x1f, RZ ;  /* 0x0000001f09027819 */ /* 0x000fe400000006ff */
[----:B------:R-:W-:Y:S02]  /*14bc0*/  ISETP.NE.AND P1, PT, R3, RZ, PT ;  /* 0x000000ff0300720c */ /* 0x000fe40003f25270 */
[----:B------:R-:W1:Y:S02]  /*14bd0*/  SYNCS.PHASECHK.TRANS64.TRYWAIT P0, [UR38+0x38848], R2 ;  /* 0x03884802ff0075a7 */ /* 0x000e640008000166 */
[----:B-1----:R-:W-:Y:S09]  /*14be0*/  @!P0 BRA `(.L_x_2269) ;  /* 0x0000002000c08947 */ /* 0x002ff20003800000 */
.L_x_2332:
[----:B------:R-:W-:Y:S05]  /*14bf0*/  BSYNC B1 ;  /* 0x0000000000017941 */ /* 0x000fea0003800000 */
.L_x_2268:
[----:B------:R-:W-:Y:S04]  /*14c00*/  BSSY B1, `(.L_x_2270) ;  /* 0x0000007000017945 */ /* 0x000fe80003800000 */
[----:B------:R-:W-:Y:S05]  /*14c10*/  @P1 BRA `(.L_x_2271) ;  /* 0x0000000000141947 */ /* 0x000fea0003800000 */
[----:B------:R-:W-:Y:S02]  /*14c20*/  ISETP.NE.AND P0, PT, R10, RZ, PT ;  /* 0x000000ff0a00720c */ /* 0x000fe40003f05270 */
[----:B-1----:R-:W-:-:S04]  /*14c30*/  MOV R3, 0xa000 ;  /* 0x0000a00000037802 */ /* 0x002fc80000000f00 */
[----:B------:R2:W-:Y:S07]  /*14c40*/  SYNCS.ARRIVE.TRANS64 RZ, [UR38+0x38838], R3 ;  /* 0x03883803ffff79a7 */ /* 0x0005ee0008000026 */
[----:B------:R-:W-:Y:S05]  /*14c50*/  @!P0 BRA `(.L_x_2271) ;  /* 0x0000000000048947 */ /* 0x000fea0003800000 */
[----:B------:R-:W-:Y:S01]  /*14c60*/  BPT.TRAP 0x1 ;  /* 0x000000040000795c */ /* 0x000fe20000300000 */
.L_x_2271:
[----:B------:R-:W-:Y:S05]  /*14c70*/  BSYNC B1 ;  /* 0x0000000000017941 */ /* 0x000fea0003800000 */
.L_x_2270:
[----:B0-----:R-:W-:Y:S01]  /*14c80*/  IMAD.MOV.U32 R5, RZ, RZ, RZ ;  /* 0x000000ffff057224 */ /* 0x001fe200078e00ff */
        /* <DEDUP_REMOVED lines=10> */
.L_x_2272:
        /* <DEDUP_REMOVED lines=14> */
.L_x_2273:
        /* <DEDUP_REMOVED lines=14> */
.L_x_2274:
        /* <DEDUP_REMOVED lines=14> */
.L_x_2275:
        /* <DEDUP_REMOVED lines=11> */
.L_x_2333:
[----:B------:R-:W-:Y:S05]  /*15080*/  BSYNC B1 ;  /* 0x0000000000017941 */ /* 0x000fea0003800000 */
.L_x_2276:
        /* <DEDUP_REMOVED lines=9> */
.L_x_2279:
[----:B------:R-:W-:Y:S05]  /*15120*/  BSYNC B1 ;  /* 0x0000000000017941 */ /* 0x000fea0003800000 */
.L_x_2278:
        /* <DEDUP_REMOVED lines=10> */
.L_x_2280:
        /* <DEDUP_REMOVED lines=13> */
.L_x_2281:
        /* <DEDUP_REMOVED lines=13> */
.L_x_2282:
        /* <DEDUP_REMOVED lines=13> */
.L_x_2283:
        /* <DEDUP_REMOVED lines=10> */
.L_x_2266:
[----:B------:R-:W-:Y:S05]  /*154e0*/  BSYNC B0 ;  /* 0x0000000000007941 */ /* 0x000fea0003800000 */
.L_x_2225:
        /* <DEDUP_REMOVED lines=12> */
.L_x_2334:
[----:B------:R-:W-:Y:S05]  /*155b0*/  BSYNC B1 ;  /* 0x0000000000017941 */ /* 0x000fea0003800000 */
.L_x_2286:
[----:B------:R-:W-:Y:S04]  /*155c0*/  BSSY B1, `(.L_x_2288) ;  /* 0x0000008000017945 */ /* 0x000fe80003800000 */
[----:B------:R-:W-:Y:S05]  /*155d0*/  @P1 BRA `(.L_x_2289) ;  /* 0x0000000000181947 */ /* 0x000fea0003800000 */
[----:B------:R-:W1:Y:S01]  /*155e0*/  S2R R2, SR_TID.X ;  /* 0x0000000000027919 */ /* 0x000e620000002100 */
[----:B0-----:R-:W-:-:S04]  /*155f0*/  MOV R0, 0xa000 ;  /* 0x0000a00000007802 */ /* 0x001fc80000000f00 */
[----:B------:R2:W-:Y:S01]  /*15600*/  SYNCS.ARRIVE.TRANS64 RZ, [R3+URZ+0x38850], R0 ;  /* 0x0388500003ff79a7 */ /* 0x0005e2000800003f */
[----:B-1----:R-:W-:-:S13]  /*15610*/  LOP3.LUT P0, RZ, R2, 0x1f, RZ, 0xc0, !PT ;  /* 0x0000001f02ff7812 */ /* 0x002fda000780c0ff */
[----:B--2---:R-:W-:Y:S05]  /*15620*/  @!P0 BRA `(.L_x_2289) ;  /* 0x0000000000048947 */ /* 0x004fea0003800000 */
[----:B------:R-:W-:Y:S01]  /*15630*/  BPT.TRAP 0x1 ;  /* 0x000000040000795c */ /* 0x000fe20000300000 */
.L_x_2289:
[----:B------:R-:W-:Y:S05]  /*15640*/  BSYNC B1 ;  /* 0x0000000000017941 */ /* 0x000fea0003800000 */
.L_x_2288:
        /* <DEDUP_REMOVED lines=13> */
.L_x_2290:
        /* <DEDUP_REMOVED lines=13> */
.L_x_2291:
        /* <DEDUP_REMOVED lines=13> */
.L_x_2292:
        /* <DEDUP_REMOVED lines=13> */
.L_x_2293:
        /* <DEDUP_REMOVED lines=8> */
.L_x_2285:
[----:B------:R-:W-:Y:S05]  /*15a10*/  BSYNC B0 ;  /* 0x0000000000007941 */ /* 0x000fea0003800000 */
.L_x_2284:
[----:B0-----:R-:W-:Y:S02]  /*15a20*/  VIADD R0, R8, 0x1 ;  /* 0x0000000108007836 */ /* 0x001fe40000000000 */
[----:B-1----:R-:W-:-:S03]  /*15a30*/  IMAD.MOV.U32 R3, RZ, RZ, RZ ;  /* 0x000000ffff037224 */ /* 0x002fc600078e00ff */
[----:B------:R-:W-:-:S04]  /*15a40*/  ISETP.NE.AND P0, PT, R0, 0x2, PT ;  /* 0x000000020000780c */ /* 0x000fc80003f05270 */
[----:B------:R-:W-:Y:S02]  /*15a50*/  SEL R2, RZ, 0x1, P0 ;  /* 0x00000001ff027807 */ /* 0x000fe40000000000 */
[----:B------:R-:W-:Y:S02]  /*15a60*/  SEL R0, R0, RZ, P0 ;  /* 0x000000ff00007207 */ /* 0x000fe40000000000 */
[----:B------:R-:W-:-:S07]  /*15a70*/  LOP3.LUT R9, R9, R2, RZ, 0x3c, !PT ;  /* 0x0000000209097212 */ /* 0x000fce00078e3cff */
.L_x_2209:
[----:B------:R-:W0:Y:S01]  /*15a80*/  S2R R5, SR_CgaCtaId ;  /* 0x0000000000057919 */ /* 0x000e220000008800 */
[----:B------:R-:W-:Y:S02]  /*15a90*/  MOV R2, 0x400 ;  /* 0x0000040000027802 */ /* 0x000fe40000000f00 */
[----:B------:R-:W-:Y:S02]  /*15aa0*/  SHF.L.U32 R3, R3, 0x1f, RZ ;  /* 0x0000001f03037819 */ /* 0x000fe400000006ff */
[----:B0-----:R-:W-:-:S04]  /*15ab0*/  LEA R2, R5, R2, 0x18 ;  /* 0x0000000205027211 */ /* 0x001fc800078ec0ff */
[----:B------:R-:W0:Y:S02]  /*15ac0*/  SYNCS.PHASECHK.TRANS64.TRYWAIT P0, [R2+URZ+0x38820], R3 ;  /* 0x03882003020075a7 */ /* 0x000e24000800017f */
[----:B0-----:R-:W-:Y:S05]  /*15ad0*/  @!P0 BRA `(.L_x_2294) ;  /* 0x0000001400488947 */ /* 0x001fea0003800000 */
.L_x_2335:
[----:B------:R-:W-:-:S03]  /*15ae0*/  UMOV UR4, 0xffffffff ;  /* 0xffffffff00047882 */ /* 0x000fc60000000000 */
[----:B------:R-:W-:Y:S05]  /*15af0*/  BRA.DIV UR4, `(.L_x_2295) ;  /* 0x0000001604547947 */ /* 0x000fea000b800000 */
[----:B0-----:R-:W0:Y:S02]  /*15b00*/  S2R R3, SR_TID.X ;  /* 0x0000000000037919 */ /* 0x001e240000002100 */
[----:B0-----:R-:W-:-:S04]  /*15b10*/  SHF.R.U32.HI R3, RZ, 0x5, R3 ;  /* 0x00000005ff037819 */ /* 0x001fc80000011603 */
[----:B------:R-:W-:-:S05]  /*15b20*/  LOP3.LUT R3, R3, 0x3, RZ, 0xc0, !PT ;  /* 0x0000000303037812 */ /* 0x000fca00078ec0ff */
[----:B------:R0:W1:Y:S02]  /*15b30*/  SHFL.IDX PT, R14, R3, RZ, 0x1f ;  /* 0x00001fff030e7589 */ /* 0x00006400000e0000 */
.L_x_2338:
[----:B-1----:R-:W-:-:S13]  /*15b40*/  ISETP.NE.AND P0, PT, R14, RZ, PT ;  /* 0x000000ff0e00720c */ /* 0x002fda0003f05270 */
[----:B------:R-:W-:Y:S05]  /*15b50*/  @P0 BRA `(.L_x_2171) ;  /* 0x0000000000880947 */ /* 0x000fea0003800000 */
[----:B------:R-:W-:-:S03]  /*15b60*/  UMOV UR4, 0xffffffff ;  /* 0xffffffff00047882 */ /* 0x000fc60000000000 */
[----:B------:R-:W-:Y:S05]  /*15b70*/  BRA.DIV UR4, `(.L_x_2296) ;  /* 0x0000001604687947 */ /* 0x000fea000b800000 */
[----:B------:R-:W-:-:S13]  /*15b80*/  ELECT P6, URZ, PT ;  /* 0x00000000003f782f */ /* 0x000fda00038c0000 */
.L_x_2341:
[----:B------:R-:W-:Y:S05]  /*15b90*/  @!P6 BRA `(.L_x_2171) ;  /* 0x000000000078e947 */ /* 0x000fea0003800000 */
[----:B0-----:R-:W2:Y:S02]  /*15ba0*/  LDL.LU R3, [R1+0x14] ;  /* 0x0000140001037983 */ /* 0x001ea40000300800 */
[----:B--2---:R-:W-:-:S04]  /*15bb0*/  LOP3.LUT R3, R3, 0x2, RZ, 0xfc, !PT ;  /* 0x0000000203037812 */ /* 0x004fc800078efcff */
[----:B------:R-:W-:-:S13]  /*15bc0*/  ISETP.NE.AND P2, PT, R3, 0x3, PT ;  /* 0x000000030300780c */ /* 0x000fda0003f45270 */
[----:B------:R-:W-:Y:S05]  /*15bd0*/  @!P2 BRA `(.L_x_2297) ;  /* 0x000000000004a947 */ /* 0x000fea0003800000 */
[----:B------:R-:W-:Y:S01]  /*15be0*/  BPT.TRAP 0x1 ;  /* 0x000000040000795c */ /* 0x000fe20000300000 */
.L_x_2297:
[----:B------:R-:W-:Y:S01]  /*15bf0*/  VIADD R7, R2, 0x38840 ;  /* 0x0003884002077836 */ /* 0x000fe20000000000 */
[----:B------:R-:W-:Y:S02]  /*15c00*/  SHF.L.U32 R5, R9, 0x1f, RZ ;  /* 0x0000001f09057819 */ /* 0x000fe400000006ff */
[C---:B------:R-:W-:Y:S01]  /*15c10*/  IADD3 R3, R0.reuse, 0x1, RZ ;  /* 0x0000000100037810 */ /* 0x040fe20007ffe0ff */
        /* <DEDUP_REMOVED lines=9> */
.L_x_2342:
[----:B------:R-:W1:Y:S02]  /*15cb0*/  SYNCS.PHASECHK.TRANS64.TRYWAIT P0, [R3+URZ], R4 ;  /* 0x00000004030075a7 */ /* 0x000e64000800017f */
[----:B-1----:R-:W-:Y:S05]  /*15cc0*/  @!P0 BRA `(.L_x_2299) ;  /* 0x0000001400488947 */ /* 0x002fea0003800000 */
.L_x_2343:
[----:B------:R-:W-:Y:S05]  /*15cd0*/  @!P2 BRA `(.L_x_2300) ;  /* 0x000000000004a947 */ /* 0x000fea0003800000 */
[----:B------:R-:W-:Y:S01]  /*15ce0*/  BPT.TRAP 0x1 ;  /* 0x000000040000795c */ /* 0x000fe20000300000 */
.L_x_2300:
[----:B-1----:R-:W-:-:S04]  /*15cf0*/  VIADD R3, R2, 0x38860 ;  /* 0x0003886002037836 */ /* 0x002fc80000000000 */
[----:B------:R-:W-:-:S04]  /*15d00*/  IMAD R0, R0, 0x8, R3 ;  /* 0x0000000800007824 */ /* 0x000fc800078e0203 */
[----:B------:R-:W1:Y:S02]  /*15d10*/  SYNCS.PHASECHK.TRANS64.TRYWAIT P0, [R0+URZ], R5 ;  /* 0x00000005000075a7 */ /* 0x000e64000800017f */
[----:B-1----:R-:W-:Y:S05]  /*15d20*/  @!P0 BRA `(.L_x_2301) ;  /* 0x0000001400448947 */ /* 0x002fea0003800000 */
.L_x_2344:
[----:B------:R-:W-:-:S07]  /*15d30*/  IMAD R3, R8, 0x8, R3 ;  /* 0x0000000808037824 */ /* 0x000fce00078e0203 */
.L_x_2302:
[----:B--2---:R2:W3:Y:S02]  /*15d40*/  SYNCS.PHASECHK.TRANS64.TRYWAIT P0, [R3+URZ], R4 ;  /* 0x00000004030075a7 */ /* 0x0044e4000800017f */
[----:B---3--:R-:W-:Y:S05]  /*15d50*/  @!P0 NANOSLEEP.SYNCS 0x989680 ;  /* 0x009896800000895d */ /* 0x008fea0003900000 */
[----:B------:R-:W3:Y:S02]  /*15d60*/  @!P0 SYNCS.PHASECHK.TRANS64 P0, [R3+URZ], R4 ;  /* 0x00000004030085a7 */ /* 0x000ee4000800007f */
[----:B---3--:R-:W-:Y:S05]  /*15d70*/  @!P0 BRA `(.L_x_2302) ;  /* 0xfffffffc00f08947 */ /* 0x008fea000383ffff */
.L_x_2171:
[----:B------:R-:W-:Y:S05]  /*15d80*/  BSYNC B6 ;  /* 0x0000000000067941 */ /* 0x000fea0003800000 */
.L_x_2168:
[----:B------:R-:W-:Y:S05]  /*15d90*/  EXIT ;  /* 0x000000000000794d */ /* 0x000fea0003800000 */
.L_x_2175:
[----:B------:R-:W-:-:S13]  /*15da0*/  R2UR UR4, R16 ;  /* 0x00000000100472ca */ /* 0x000fda00000e0000 */
[----:B-1----:R-:W-:-:S04]  /*15db0*/  MOV R3, UR4 ;  /* 0x0000000400037c02 */ /* 0x002fc80008000f00 */
[----:B------:R1:W2:Y:S03]  /*15dc0*/  SYNCS.PHASECHK.TRANS64.TRYWAIT P1, [R3+URZ+0x38800], R2 ;  /* 0x03880002030075a7 */ /* 0x0002a6000802017f */
[----:B--2---:R-:W-:Y:S05]  /*15dd0*/  @!P1 NANOSLEEP.SYNCS 0x989680 ;  /* 0x009896800000995d */ /* 0x004fea0003900000 */
[----:B------:R-:W2:Y:S02]  /*15de0*/  @!P1 SYNCS.PHASECHK.TRANS64 P1, [R3+URZ+0x38800], R2 ;  /* 0x03880002030095a7 */ /* 0x000ea4000802007f */
[----:B--2---:R-:W-:Y:S05]  /*15df0*/  @!P1 BRA `(.L_x_2175) ;  /* 0xfffffffc00e89947 */ /* 0x004fea000383ffff */
[----:B------:R-:W-:Y:S05]  /*15e00*/  BRA `(.L_x_2303) ;  /* 0xfffffeb400e47947 */ /* 0x000fea000383ffff */
.L_x_2179:
[----:B------:R-:W-:-:S13]  /*15e10*/  R2UR UR4, R16 ;  /* 0x00000000100472ca */ /* 0x000fda00000e0000 */
[----:B01----:R-:W-:-:S04]  /*15e20*/  IMAD.U32 R3, RZ, RZ, UR4 ;  /* 0x00000004ff037e24 */ /* 0x003fc8000f8e00ff */
[----:B------:R0:W1:Y:S03]  /*15e30*/  SYNCS.PHASECHK.TRANS64.TRYWAIT P2, [R3+URZ+0x38830], R2 ;  /* 0x03883002030075a7 */ /* 0x000066000804017f */
[----:B-1----:R-:W-:Y:S05]  /*15e40*/  @!P2 NANOSLEEP.SYNCS 0x989680 ;  /* 0x009896800000a95d */ /* 0x002fea0003900000 */
[----:B------:R-:W1:Y:S02]  /*15e50*/  @!P2 SYNCS.PHASECHK.TRANS64 P2, [R3+URZ+0x38830], R2 ;  /* 0x038830020300a5a7 */ /* 0x000e64000804007f */
[----:B-1----:R-:W-:Y:S05]  /*15e60*/  @!P2 BRA `(.L_x_2179) ;  /* 0xfffffffc00e8a947 */ /* 0x002fea000383ffff */
[----:B------:R-:W-:Y:S05]  /*15e70*/  BRA `(.L_x_2178) ;  /* 0xfffffeb800047947 */ /* 0x000fea000383ffff */
.L_x_2184:
[----:B------:R-:W-:-:S13]  /*15e80*/  R2UR UR6, R213 ;  /* 0x00000000d50672ca */ /* 0x000fda00000e0000 */
[----:B-1----:R-:W-:-:S04]  /*15e90*/  IMAD.U32 R6, RZ, RZ, UR6 ;  /* 0x00000006ff067e24 */ /* 0x002fc8000f8e00ff */
[----:B------:R1:W2:Y:S03]  /*15ea0*/  SYNCS.PHASECHK.TRANS64.TRYWAIT P3, [R6+URZ+0x38830], R3 ;  /* 0x03883003060075a7 */ /* 0x0002a6000806017f */
[----:B--2---:R-:W-:Y:S05]  /*15eb0*/  @!P3 NANOSLEEP.SYNCS 0x989680 ;  /* 0x009896800000b95d */ /* 0x004fea0003900000 */
[----:B------:R-:W2:Y:S02]  /*15ec0*/  @!P3 SYNCS.PHASECHK.TRANS64 P3, [R6+URZ+0x38830], R3 ;  /* 0x038830030600b5a7 */ /* 0x000ea4000806007f */
[----:B--2---:R-:W-:Y:S05]  /*15ed0*/  @!P3 BRA `(.L_x_2184) ;  /* 0xfffffffc00e8b947 */ /* 0x004fea000383ffff */
[----:B------:R-:W-:Y:S05]  /*15ee0*/  BRA `(.L_x_2183) ;  /* 0xfffffef8003c7947 */ /* 0x000fea000383ffff */
.L_x_2188:
[----:B-1----:R-:W-:-:S04]  /*15ef0*/  IMAD.U32 R3, RZ, RZ, UR7 ;  /* 0x00000007ff037e24 */ /* 0x002fc8000f8e00ff */
[----:B------:R1:W2:Y:S03]  /*15f00*/  SYNCS.PHASECHK.TRANS64.TRYWAIT P3, [R3+URZ+0x38850], R0 ;  /* 0x03885000030075a7 */ /* 0x0002a6000806017f */
[----:B--2---:R-:W-:Y:S05]  /*15f10*/  @!P3 NANOSLEEP.SYNCS 0x989680 ;  /* 0x009896800000b95d */ /* 0x004fea0003900000 */
[----:B------:R-:W2:Y:S02]  /*15f20*/  @!P3 SYNCS.PHASECHK.TRANS64 P3, [R3+URZ+0x38850], R0 ;  /* 0x038850000300b5a7 */ /* 0x000ea4000806007f */
[----:B--2---:R-:W-:Y:S05]  /*15f30*/  @!P3 BRA `(.L_x_2188) ;  /* 0xfffffffc00ecb947 */ /* 0x004fea000383ffff */
[----:B------:R-:W-:Y:S05]  /*15f40*/  BRA `(.L_x_2187) ;  /* 0xffffff2000707947 */ /* 0x000fea000383ffff */
.L_x_2194:
[----:B------:R-:W-:-:S13]  /*15f50*/  R2UR UR6, R212 ;  /* 0x00000000d40672ca */ /* 0x000fda00000e0000 */
[----:B-1----:R-:W-:-:S04]  /*15f60*/  IMAD.U32 R6, RZ, RZ, UR6 ;  /* 0x00000006ff067e24 */ /* 0x002fc8000f8e00ff */
[----:B------:R1:W2:Y:S03]  /*15f70*/  SYNCS.PHASECHK.TRANS64.TRYWAIT P2, [R6+URZ+0x38830], R3 ;  /* 0x03883003060075a7 */ /* 0x0002a6000804017f */
[----:B--2---:R-:W-:Y:S05]  /*15f80*/  @!P2 NANOSLEEP.SYNCS 0x989680 ;  /* 0x009896800000a95d */ /* 0x004fea0003900000 */
[----:B------:R-:W2:Y:S02]  /*15f90*/  @!P2 SYNCS.PHASECHK.TRANS64 P2, [R6+URZ+0x38830], R3 ;  /* 0x038830030600a5a7 */ /* 0x000ea4000804007f */
[----:B--2---:R-:W-:Y:S05]  /*15fa0*/  @!P2 BRA `(.L_x_2194) ;  /* 0xfffffffc00e8a947 */ /* 0x004fea000383ffff */
[----:B------:R-:W-:Y:S05]  /*15fb0*/  BRA `(.L_x_2193) ;  /* 0xffffff3c006c7947 */ /* 0x000fea000383ffff */
.L_x_2198:
[----:B-1----:R-:W-:-:S04]  /*15fc0*/  MOV R3, UR11 ;  /* 0x0000000b00037c02 */ /* 0x002fc80008000f00 */
[----:B------:R1:W2:Y:S03]  /*15fd0*/  SYNCS.PHASECHK.TRANS64.TRYWAIT P2, [R3+URZ+0x38850], R0 ;  /* 0x03885000030075a7 */ /* 0x0002a6000804017f */
[----:B--2---:R-:W-:Y:S05]  /*15fe0*/  @!P2 NANOSLEEP.SYNCS 0x989680 ;  /* 0x009896800000a95d */ /* 0x004fea0003900000 */
[----:B------:R-:W2:Y:S02]  /*15ff0*/  @!P2 SYNCS.PHASECHK.TRANS64 P2, [R3+URZ+0x38850], R0 ;  /* 0x038850000300a5a7 */ /* 0x000ea4000804007f */
[----:B--2---:R-:W-:Y:S05]  /*16000*/  @!P2 BRA `(.L_x_2198) ;  /* 0xfffffffc00eca947 */ /* 0x004fea000383ffff */
[----:B------:R-:W-:Y:S05]  /*16010*/  BRA `(.L_x_2197) ;  /* 0xffffff6400a47947 */ /* 0x000fea000383ffff */
.L_x_2203:
[----:B-1----:R-:W-:-:S04]  /*16020*/  IMAD.U32 R5, RZ, RZ, UR5 ;  /* 0x00000005ff057e24 */ /* 0x002fc8000f8e00ff */
[----:B------:R1:W2:Y:S03]  /*16030*/  SYNCS.PHASECHK.TRANS64.TRYWAIT P0, [R5+URZ+0x38850], R8 ;  /* 0x03885008050075a7 */ /* 0x0002a6000800017f */
[----:B--2---:R-:W-:Y:S05]  /*16040*/  @!P0 NANOSLEEP.SYNCS 0x989680 ;  /* 0x009896800000895d */ /* 0x004fea0003900000 */
[----:B------:R-:W2:Y:S02]  /*16050*/  @!P0 SYNCS.PHASECHK.TRANS64 P0, [R5+URZ+0x38850], R8 ;  /* 0x03885008050085a7 */ /* 0x000ea4000800007f */
[----:B--2---:R-:W-:Y:S05]  /*16060*/  @!P0 BRA `(.L_x_2203) ;  /* 0xfffffffc00ec8947 */ /* 0x004fea000383ffff */
[----:B------:R-:W-:Y:S05]  /*16070*/  BRA `(.L_x_2202) ;  /* 0xffffff8000dc7947 */ /* 0x000fea000383ffff */
.L_x_2214:
[----:B------:R-:W-:Y:S01]  /*16080*/  IMAD.MOV.U32 R13, RZ, RZ, R0 ;  /* 0x000000ffff0d7224 */ /* 0x000fe200078e0000 */
[----:B------:R-:W-:Y:S01]  /*16090*/  MOV R15, 0xffffffff ;  /* 0xffffffff000f7802 */ /* 0x000fe20000000f00 */
[----:B------:R-:W-:Y:S02]  /*160a0*/  IMAD.MOV.U32 R12, RZ, RZ, RZ ;  /* 0x000000ffff0c7224 */ /* 0x000fe400078e00ff */
[----:B------:R-:W-:-:S07]  /*160b0*/  IMAD.MOV.U32 R11, RZ, RZ, 0x1f ;  /* 0x0000001fff0b7424 */ /* 0x000fce00078e00ff */
[----:B------:R-:W-:Y:S05]  /*160c0*/  WARPSYNC.COLLECTIVE R15, `(.L_x_2304) ;  /* 0x000000000f087348 */ /* 0x000fea0003c00000 */
[----:B------:R0:W1:Y:S02]  /*160d0*/  SHFL.IDX P6, R14, R13, R12, R11 ;  /* 0x0000000c0d0e7389 */ /* 0x00006400000c000b */
[----:B01----:R-:W-:Y:S01]  /*160e0*/  ENDCOLLECTIVE ;  /* 0x000000000000791b */ /* 0x003fe20003800000 */
.L_x_2304:
[----:B------:R-:W-:Y:S05]  /*160f0*/  BRA `(.L_x_2305) ;  /* 0xffffffbc00cc7947 */ /* 0x000fea000383ffff */
.L_x_2216:
[----:B------:R-:W-:Y:S01]  /*16100*/  BSSY B0, `(.L_x_2306) ;  /* 0x0000006000007945 */ /* 0x000fe20003800000 */
[----:B------:R-:W-:-:S07]  /*16110*/  IMAD.MOV.U32 R15, RZ, RZ, -0x1 ;  /* 0xffffffffff0f7424 */ /* 0x000fce00078e00ff */
[----:B0-----:R-:W-:Y:S05]  /*16120*/  WARPSYNC.COLLECTIVE R15, `(.L_x_2307) ;  /* 0x000000000f0c7348 */ /* 0x001fea0003c00000 */
[----:B------:R-:W-:Y:S02]  /*16130*/  ELECT P6, UR62, PT ;  /* 0x00000000003e782f */ /* 0x000fe400038c0000 */
[----:B------:R-:W-:Y:S01]  /*16140*/  MOV R14, UR62 ;  /* 0x0000003e000e7c02 */ /* 0x000fe20008000f00 */
[----:B0-----:R-:W-:Y:S10]  /*16150*/  ENDCOLLECTIVE ;  /* 0x000000000000791b */ /* 0x001ff40003800000 */
.L_x_2307:
[----:B------:R-:W-:Y:S05]  /*16160*/  BSYNC B0 ;  /* 0x0000000000007941 */ /* 0x000fea0003800000 */
.L_x_2306:
[----:B------:R-:W-:Y:S05]  /*16170*/  BRA `(.L_x_2308) ;  /* 0xffffffbc00cc7947 */ /* 0x000fea000383ffff */
.L_x_2218:
[----:B0-----:R-:W-:-:S04]  /*16180*/  IMAD.U32 R3, RZ, RZ, UR38 ;  /* 0x00000026ff037e24 */ /* 0x001fc8000f8e00ff */
[----:B------:R0:W1:Y:S03]  /*16190*/  SYNCS.PHASECHK.TRANS64.TRYWAIT P0, [R3+URZ+0x38840], R0 ;  /* 0x03884000030075a7 */ /* 0x000066000800017f */
[----:B-1----:R-:W-:Y:S05]  /*161a0*/  @!P0 NANOSLEEP.SYNCS 0x989680 ;  /* 0x009896800000895d */ /* 0x002fea0003900000 */
[----:B------:R-:W1:Y:S02]  /*161b0*/  @!P0 SYNCS.PHASECHK.TRANS64 P0, [R3+URZ+0x38840], R0 ;  /* 0x03884000030085a7 */ /* 0x000e64000800007f */
[----:B-1----:R-:W-:Y:S05]  /*161c0*/  @!P0 BRA `(.L_x_2218) ;  /* 0xfffffffc00ec8947 */ /* 0x002fea000383ffff */
[----:B------:R-:W-:Y:S05]  /*161d0*/  BRA `(.L_x_2309) ;  /* 0xffffffc000287947 */ /* 0x000fea000383ffff */
.L_x_2221:
[----:B------:R-:W-:Y:S01]  /*161e0*/  IMAD R8, R11, 0x80, R8 ;  /* 0x000000800b087824 */ /* 0x000fe200078e0208 */
[----:B------:R-:W-:Y:S01]  /*161f0*/  MOV R12, RZ ;  /* 0x000000ff000c7202 */ /* 0x000fe20000000f00 */
[----:B------:R-:W-:Y:S02]  /*16200*/  IMAD.MOV.U32 R13, RZ, RZ, R6 ;  /* 0x000000ffff0d7224 */ /* 0x000fe400078e0006 */
[----:B------:R-:W-:Y:S02]  /*16210*/  IMAD.MOV.U32 R11, RZ, RZ, 0x181f ;  /* 0x0000181fff0b7424 */ /* 0x000fe400078e00ff */
[----:B------:R-:W-:Y:S02]  /*16220*/  IMAD.MOV.U32 R15, RZ, RZ, -0x1 ;  /* 0xffffffffff0f7424 */ /* 0x000fe400078e00ff */
[----:B------:R-:W-:-:S07]  /*16230*/  VIADD R5, R8, 0x10 ;  /* 0x0000001008057836 */ /* 0x000fce0000000000 */
[----:B------:R-:W-:Y:S05]  /*16240*/  WARPSYNC.COLLECTIVE R15, `(.L_x_2310) ;  /* 0x000000000f087348 */ /* 0x000fea0003c00000 */
[----:B------:R0:W1:Y:S02]  /*16250*/  SHFL.IDX P6, R14, R13, R12, R11 ;  /* 0x0000000c0d0e7389 */ /* 0x00006400000c000b */
[----:B01----:R-:W-:Y:S01]  /*16260*/  ENDCOLLECTIVE ;  /* 0x000000000000791b */ /* 0x003fe20003800000 */
.L_x_2310:
[----:B------:R-:W-:Y:S02]  /*16270*/  IMAD.MOV.U32 R13, RZ, RZ, R7 ;  /* 0x000000ffff0d7224 */ /* 0x000fe400078e0007 */
[----:B------:R-:W-:-:S07]  /*16280*/  IMAD.MOV.U32 R2, RZ, RZ, R14 ;  /* 0x000000ffff027224 */ /* 0x000fce00078e000e */
[----:B------:R-:W-:Y:S05]  /*16290*/  WARPSYNC.COLLECTIVE R15, `(.L_x_2311) ;  /* 0x000000000f087348 */ /* 0x000fea0003c00000 */
[----:B------:R0:W1:Y:S02]  /*162a0*/  SHFL.IDX P6, R14, R13, R12, R11 ;  /* 0x0000000c0d0e7389 */ /* 0x00006400000c000b */
[----:B01----:R-:W-:Y:S01]  /*162b0*/  ENDCOLLECTIVE ;  /* 0x000000000000791b */ /* 0x003fe20003800000 */
.L_x_2311:
[----:B------:R-:W-:Y:S01]  /*162c0*/  ULDC UR4, c[0x0][0x288] ;  /* 0x0000a20000047ab9 */ /* 0x000fe20000000800 */
[----:B------:R-:W-:Y:S01]  /*162d0*/  ULDC.64 UR6, c[0x0][0x208] ;  /* 0x0000820000067ab9 */ /* 0x000fe20000000a00 */
[----:B------:R-:W-:-:S05]  /*162e0*/  IMAD R0, R20, UR4, RZ ;  /* 0x0000000414007c24 */ /* 0x000fca000f8e02ff */
[----:B------:R-:W-:Y:S01]  /*162f0*/  ISETP.GE.AND P3, PT, R8, R0, PT ;  /* 0x000000000800720c */ /* 0x000fe20003f66270 */
[----:B------:R-:W-:Y:S02]  /*16300*/  IMAD.MOV.U32 R13, RZ, RZ, R6 ;  /* 0x000000ffff0d7224 */ /* 0x000fe400078e0006 */
[----:B------:R-:W-:-:S10]  /*16310*/  IMAD.MOV.U32 R12, RZ, RZ, 0x1 ;  /* 0x00000001ff0c7424 */ /* 0x000fd400078e00ff */
[----:B------:R-:W-:Y:S02]  /*16320*/  @!P3 LEA R21, R9, UR38, 0x1 ;  /* 0x000000260915bc11 */ /* 0x000fe4000f8e08ff */
[----:B------:R-:W-:-:S04]  /*16330*/  MOV R3, R14 ;  /* 0x0000000e00037202 */ /* 0x000fc80000000f00 */
        /* <DEDUP_REMOVED lines=15> */
.L_x_2312:
[----:B------:R-:W-:Y:S01]  /*16430*/  VIADD R3, R8, 0x20 ;  /* 0x0000002008037836 */ /* 0x000fe20000000000 */
[----:B------:R-:W-:Y:S02]  /*16440*/  @!P3 LEA R20, R9, UR38, 0x1 ;  /* 0x000000260914bc11 */ /* 0x000fe4000f8e08ff */
[----:B------:R-:W-:Y:S01]  /*16450*/  MOV R13, R7 ;  /* 0x00000007000d7202 */ /* 0x000fe20000000f00 */
[----:B------:R-:W-:-:S07]  /*16460*/  IMAD.MOV.U32 R5, RZ, RZ, R14 ;  /* 0x000000ffff057224 */ /* 0x000fce00078e000e */
[----:B------:R-:W-:Y:S05]  /*16470*/  WARPSYNC.COLLECTIVE R15, `(.L_x_2313) ;  /* 0x000000000f087348 */ /* 0x000fea0003c00000 */
[----:B------:R0:W1:Y:S02]  /*16480*/  SHFL.IDX P6, R14, R13, R12, R11 ;  /* 0x0000000c0d0e7389 */ /* 0x00006400000c000b */
[----:B01----:R-:W-:Y:S01]  /*16490*/  ENDCOLLECTIVE ;  /* 0x000000000000791b */ /* 0x003fe20003800000 */
.L_x_2313:
        /* <DEDUP_REMOVED lines=16> */
.L_x_2314:
[----:B------:R-:W-:Y:S01]  /*165a0*/  VIADD R5, R8, 0x30 ;  /* 0x0000003008057836 */ /* 0x000fe20000000000 */
[----:B------:R-:W-:Y:S01]  /*165b0*/  @!P3 LEA R21, R9, UR38, 0x1 ;  /* 0x000000260915bc11 */ /* 0x000fe2000f8e08ff */
[----:B------:R-:W-:Y:S01]  /*165c0*/  IMAD.MOV.U32 R13, RZ, RZ, R7 ;  /* 0x000000ffff0d7224 */ /* 0x000fe200078e0007 */
[----:B------:R-:W-:-:S07]  /*165d0*/  MOV R3, R14 ;  /* 0x0000000e00037202 */ /* 0x000fce0000000f00 */
[----:B------:R-:W-:Y:S05]  /*165e0*/  WARPSYNC.COLLECTIVE R15, `(.L_x_2315) ;  /* 0x000000000f087348 */ /* 0x000fea0003c00000 */
[----:B------:R0:W1:Y:S02]  /*165f0*/  SHFL.IDX P6, R14, R13, R12, R11 ;  /* 0x0000000c0d0e7389 */ /* 0x00006400000c000b */
[----:B01----:R-:W-:Y:S01]  /*16600*/  ENDCOLLECTIVE ;  /* 0x000000000000791b */ /* 0x003fe20003800000 */
.L_x_2315:
        /* <DEDUP_REMOVED lines=16> */
.L_x_2316:
[----:B------:R-:W-:Y:S01]  /*16710*/  VIADD R3, R8, 0x40 ;  /* 0x0000004008037836 */ /* 0x000fe20000000000 */
[----:B------:R-:W-:Y:S01]  /*16720*/  @!P3 LEA R20, R9, UR38, 0x1 ;  /* 0x000000260914bc11 */ /* 0x000fe2000f8e08ff */
[----:B------:R-:W-:Y:S02]  /*16730*/  IMAD.MOV.U32 R13, RZ, RZ, R7 ;  /* 0x000000ffff0d7224 */ /* 0x000fe400078e0007 */
[----:B------:R-:W-:-:S07]  /*16740*/  IMAD.MOV.U32 R5, RZ, RZ, R14 ;  /* 0x000000ffff057224 */ /* 0x000fce00078e000e */
[----:B------:R-:W-:Y:S05]  /*16750*/  WARPSYNC.COLLECTIVE R15, `(.L_x_2317) ;  /* 0x000000000f087348 */ /* 0x000fea0003c00000 */
[----:B------:R0:W1:Y:S02]  /*16760*/  SHFL.IDX P6, R14, R13, R12, R11 ;  /* 0x0000000c0d0e7389 */ /* 0x00006400000c000b */
[----:B01----:R-:W-:Y:S01]  /*16770*/  ENDCOLLECTIVE ;  /* 0x000000000000791b */ /* 0x003fe20003800000 */
.L_x_2317:
        /* <DEDUP_REMOVED lines=16> */
.L_x_2318:
[----:B------:R-:W-:Y:S01]  /*16880*/  VIADD R5, R8, 0x50 ;  /* 0x0000005008057836 */ /* 0x000fe20000000000 */
[----:B------:R-:W-:Y:S01]  /*16890*/  @!P3 LEA R21, R9, UR38, 0x1 ;  /* 0x000000260915bc11 */ /* 0x000fe2000f8e08ff */
[----:B------:R-:W-:Y:S01]  /*168a0*/  IMAD.MOV.U32 R13, RZ, RZ, R7 ;  /* 0x000000ffff0d7224 */ /* 0x000fe200078e0007 */
[----:B------:R-:W-:-:S07]  /*168b0*/  MOV R3, R14 ;  /* 0x0000000e00037202 */ /* 0x000fce0000000f00 */
[----:B------:R-:W-:Y:S05]  /*168c0*/  WARPSYNC.COLLECTIVE R15, `(.L_x_2319) ;  /* 0x000000000f087348 */ /* 0x000fea0003c00000 */
[----:B------:R0:W1:Y:S02]  /*168d0*/  SHFL.IDX P6, R14, R13, R12, R11 ;  /* 0x0000000c0d0e7389 */ /* 0x00006400000c000b */
[----:B01----:R-:W-:Y:S01]  /*168e0*/  ENDCOLLECTIVE ;  /* 0x000000000000791b */ /* 0x003fe20003800000 */
.L_x_2319:
        /* <DEDUP_REMOVED lines=16> */
.L_x_2320:
[----:B------:R-:W-:Y:S01]  /*169f0*/  VIADD R3, R8, 0x60 ;  /* 0x0000006008037836 */ /* 0x000fe20000000000 */
[----:B------:R-:W-:Y:S01]  /*16a00*/  @!P3 LEA R20, R9, UR38, 0x1 ;  /* 0x000000260914bc11 */ /* 0x000fe2000f8e08ff */
[----:B------:R-:W-:Y:S02]  /*16a10*/  IMAD.MOV.U32 R13, RZ, RZ, R7 ;  /* 0x000000ffff0d7224 */ /* 0x000fe400078e0007 */
[----:B------:R-:W-:-:S07]  /*16a20*/  IMAD.MOV.U32 R5, RZ, RZ, R14 ;  /* 0x000000ffff057224 */ /* 0x000fce00078e000e */
[----:B------:R-:W-:Y:S05]  /*16a30*/  WARPSYNC.COLLECTIVE R15, `(.L_x_2321) ;  /* 0x000000000f087348 */ /* 0x000fea0003c00000 */
[----:B------:R0:W1:Y:S02]  /*16a40*/  SHFL.IDX P6, R14, R13, R12, R11 ;  /* 0x0000000c0d0e7389 */ /* 0x00006400000c000b */
[----:B01----:R-:W-:Y:S01]  /*16a50*/  ENDCOLLECTIVE ;  /* 0x000000000000791b */ /* 0x003fe20003800000 */
.L_x_2321:
        /* <DEDUP_REMOVED lines=16> */
.L_x_2322:
[----:B------:R-:W-:Y:S01]  /*16b60*/  @!P3 LEA R21, R9, UR38, 0x1 ;  /* 0x000000260915bc11 */ /* 0x000fe2000f8e08ff */
[----:B------:R-:W-:Y:S01]  /*16b70*/  IMAD.MOV.U32 R13, RZ, RZ, R7 ;  /* 0x000000ffff0d7224 */ /* 0x000fe200078e0007 */
[----:B------:R-:W-:-:S07]  /*16b80*/  MOV R3, R14 ;  /* 0x0000000e00037202 */ /* 0x000fce0000000f00 */
[----:B------:R-:W-:Y:S05]  /*16b90*/  WARPSYNC.COLLECTIVE R15, `(.L_x_2323) ;  /* 0x000000000f087348 */ /* 0x000fea0003c00000 */
[----:B------:R0:W1:Y:S02]  /*16ba0*/  SHFL.IDX P6, R14, R13, R12, R11 ;  /* 0x0000000c0d0e7389 */ /* 0x00006400000c000b */
[----:B01----:R-:W-:Y:S01]  /*16bb0*/  ENDCOLLECTIVE ;  /* 0x000000000000791b */ /* 0x003fe20003800000 */
.L_x_2323:
        /* <DEDUP_REMOVED lines=15> */
.L_x_2324:
[----:B------:R-:W-:Y:S02]  /*16cb0*/  IMAD.MOV.U32 R13, RZ, RZ, R7 ;  /* 0x000000ffff0d7224 */ /* 0x000fe400078e0007 */
[----:B------:R-:W-:-:S07]  /*16cc0*/  IMAD.MOV.U32 R4, RZ, RZ, R14 ;  /* 0x000000ffff047224 */ /* 0x000fce00078e000e */
[----:B------:R-:W-:Y:S05]  /*16cd0*/  WARPSYNC.COLLECTIVE R15, `(.L_x_2325) ;  /* 0x000000000f087348 */ /* 0x000fea0003c00000 */
[----:B------:R0:W1:Y:S02]  /*16ce0*/  SHFL.IDX P6, R14, R13, R12, R11 ;  /* 0x0000000c0d0e7389 */ /* 0x00006400000c000b */
[----:B01----:R-:W-:Y:S01]  /*16cf0*/  ENDCOLLECTIVE ;  /* 0x000000000000791b */ /* 0x003fe20003800000 */
.L_x_2325:
[----:B------:R-:W-:Y:S05]  /*16d00*/  BRA `(.L_x_2326) ;  /* 0xffffffc000907947 */ /* 0x000fea000383ffff */
.L_x_2224:
[----:B-1----:R-:W-:-:S04]  /*16d10*/  IMAD.U32 R3, RZ, RZ, UR38 ;  /* 0x00000026ff037e24 */ /* 0x002fc8000f8e00ff */
[----:B------:R1:W2:Y:S03]  /*16d20*/  SYNCS.PHASECHK.TRANS64.TRYWAIT P0, [R3+URZ+0x38820], R2 ;  /* 0x03882002030075a7 */ /* 0x0002a6000800017f */
[----:B--2---:R-:W-:Y:S05]  /*16d30*/  @!P0 NANOSLEEP.SYNCS 0x989680 ;  /* 0x009896800000895d */ /* 0x004fea0003900000 */
[----:B------:R-:W2:Y:S02]  /*16d40*/  @!P0 SYNCS.PHASECHK.TRANS64 P0, [R3+URZ+0x38820], R2 ;  /* 0x03882002030085a7 */ /* 0x000ea4000800007f */
[----:B--2---:R-:W-:Y:S05]  /*16d50*/  @!P0 BRA `(.L_x_2224) ;  /* 0xfffffffc00ec8947 */ /* 0x004fea000383ffff */
[----:B------:R-:W-:Y:S05]  /*16d60*/  BRA `(.L_x_2327) ;  /* 0xffffffc000f07947 */ /* 0x000fea000383ffff */
.L_x_2231:
[----:B-1----:R-:W-:-:S04]  /*16d70*/  MOV R3, UR38 ;  /* 0x0000002600037c02 */ /* 0x002fc80008000f00 */
[----:B------:R1:W2:Y:S03]  /*16d80*/  SYNCS.PHASECHK.TRANS64.TRYWAIT P0, [R3+URZ+0x38848], R2 ;  /* 0x03884802030075a7 */ /* 0x0002a6000800017f */
[----:B--2---:R-:W-:Y:S05]  /*16d90*/  @!P0 NANOSLEEP.SYNCS 0x989680 ;  /* 0x009896800000895d */ /* 0x004fea0003900000 */
[----:B------:R-:W2:Y:S02]  /*16da0*/  @!P0 SYNCS.PHASECHK.TRANS64 P0, [R3+URZ+0x38848], R2 ;  /* 0x03884802030085a7 */ /* 0x000ea4000800007f */
[----:B--2---:R-:W-:Y:S05]  /*16db0*/  @!P0 BRA `(.L_x_2231) ;  /* 0xfffffffc00ec8947 */ /* 0x004fea000383ffff */
[----:B------:R-:W-:Y:S05]  /*16dc0*/  BRA `(.L_x_2328) ;  /* 0xffffffc400cc7947 */ /* 0x000fea000383ffff */
.L_x_2239:
[----:B0-----:R-:W-:-:S04]  /*16dd0*/  IMAD.U32 R3, RZ, RZ, UR38 ;  /* 0x00000026ff037e24 */ /* 0x001fc8000f8e00ff */
[----:B------:R0:W1:Y:S03]  /*16de0*/  SYNCS.PHASECHK.TRANS64.TRYWAIT P0, [R3+URZ+0x38860], R2 ;  /* 0x03886002030075a7 */ /* 0x000066000800017f */
[----:B-1----:R-:W-:Y:S05]  /*16df0*/  @!P0 NANOSLEEP.SYNCS 0x989680 ;  /* 0x009896800000895d */ /* 0x002fea0003900000 */
[----:B------:R-:W1:Y:S02]  /*16e00*/  @!P0 SYNCS.PHASECHK.TRANS64 P0, [R3+URZ+0x38860], R2 ;  /* 0x03886002030085a7 */ /* 0x000e64000800007f */
[----:B-1----:R-:W-:Y:S05]  /*16e10*/  @!P0 BRA `(.L_x_2239) ;  /* 0xfffffffc00ec8947 */ /* 0x002fea000383ffff */
[----:B------:R-:W-:Y:S05]  /*16e20*/  BRA `(.L_x_2329) ;  /* 0xffffffc800e07947 */ /* 0x000fea000383ffff */
.L_x_2250:
[----:B-1----:R-:W-:-:S04]  /*16e30*/  IMAD.U32 R3, RZ, RZ, UR38 ;  /* 0x00000026ff037e24 */ /* 0x002fc8000f8e00ff */
[----:B------:R1:W2:Y:S03]  /*16e40*/  SYNCS.PHASECHK.TRANS64.TRYWAIT P0, [R3+URZ+0x38840], R2 ;  /* 0x03884002030075a7 */ /* 0x0002a6000800017f */
[----:B--2---:R-:W-:Y:S05]  /*16e50*/  @!P0 NANOSLEEP.SYNCS 0x989680 ;  /* 0x009896800000895d */ /* 0x004fea0003900000 */
[----:B------:R-:W2:Y:S02]  /*16e60*/  @!P0 SYNCS.PHASECHK.TRANS64 P0, [R3+URZ+0x38840], R2 ;  /* 0x03884002030085a7 */ /* 0x000ea4000800007f */
[----:B--2---:R-:W-:Y:S05]  /*16e70*/  @!P0 BRA `(.L_x_2250) ;  /* 0xfffffffc00ec8947 */ /* 0x004fea000383ffff */
[----:B------:R-:W-:Y:S05]  /*16e80*/  BRA `(.L_x_2330) ;  /* 0xffffffd000707947 */ /* 0x000fea000383ffff */
.L_x_2258:
[----:B0-----:R-:W-:-:S04]  /*16e90*/  IMAD.U32 R3, RZ, RZ, UR38 ;  /* 0x00000026ff037e24 */ /* 0x001fc8000f8e00ff */
[----:B------:R0:W1:Y:S03]  /*16ea0*/  SYNCS.PHASECHK.TRANS64.TRYWAIT P0, [R3+URZ+0x38868], R2 ;  /* 0x03886802030075a7 */ /* 0x000066000800017f */
[----:B-1----:R-:W-:Y:S05]  /*16eb0*/  @!P0 NANOSLEEP.SYNCS 0x989680 ;  /* 0x009896800000895d */ /* 0x002fea0003900000 */
[----:B------:R-:W1:Y:S02]  /*16ec0*/  @!P0 SYNCS.PHASECHK.TRANS64 P0, [R3+URZ+0x38868], R2 ;  /* 0x03886802030085a7 */ /* 0x000e64000800007f */
[----:B-1----:R-:W-:Y:S05]  /*16ed0*/  @!P0 BRA `(.L_x_2258) ;  /* 0xfffffffc00ec8947 */ /* 0x002fea000383ffff */
[----:B------:R-:W-:Y:S05]  /*16ee0*/  BRA `(.L_x_2331) ;  /* 0xffffffd400807947 */ /* 0x000fea000383ffff */
.L_x_2269:
[----:B-1----:R-:W-:-:S04]  /*16ef0*/  MOV R3, UR38 ;  /* 0x0000002600037c02 */ /* 0x002fc80008000f00 */
[----:B------:R1:W2:Y:S03]  /*16f00*/  SYNCS.PHASECHK.TRANS64.TRYWAIT P0, [R3+URZ+0x38848], R2 ;  /* 0x03884802030075a7 */ /* 0x0002a6000800017f */
[----:B--2---:R-:W-:Y:S05]  /*16f10*/  @!P0 NANOSLEEP.SYNCS 0x989680 ;  /* 0x009896800000895d */ /* 0x004fea0003900000 */
[----:B------:R-:W2:Y:S02]  /*16f20*/  @!P0 SYNCS.PHASECHK.TRANS64 P0, [R3+URZ+0x38848], R2 ;  /* 0x03884802030085a7 */ /* 0x000ea4000800007f */
[----:B--2---:R-:W-:Y:S05]  /*16f30*/  @!P0 BRA `(.L_x_2269) ;  /* 0xfffffffc00ec8947 */ /* 0x004fea000383ffff */
[----:B------:R-:W-:Y:S05]  /*16f40*/  BRA `(.L_x_2332) ;  /* 0xffffffdc00287947 */ /* 0x000fea000383ffff */
.L_x_2277:
[----:B0-----:R-:W-:-:S04]  /*16f50*/  IMAD.U32 R3, RZ, RZ, UR38 ;  /* 0x00000026ff037e24 */ /* 0x001fc8000f8e00ff */
[----:B------:R0:W1:Y:S03]  /*16f60*/  SYNCS.PHASECHK.TRANS64.TRYWAIT P0, [R3+URZ+0x38860], R2 ;  /* 0x03886002030075a7 */ /* 0x000066000800017f */
[----:B-1----:R-:W-:Y:S05]  /*16f70*/  @!P0 NANOSLEEP.SYNCS 0x989680 ;  /* 0x009896800000895d */ /* 0x002fea0003900000 */
[----:B------:R-:W1:Y:S02]  /*16f80*/  @!P0 SYNCS.PHASECHK.TRANS64 P0, [R3+URZ+0x38860], R2 ;  /* 0x03886002030085a7 */ /* 0x000e64000800007f */
[----:B-1----:R-:W-:Y:S05]  /*16f90*/  @!P0 BRA `(.L_x_2277) ;  /* 0xfffffffc00ec8947 */ /* 0x002fea000383ffff */
[----:B------:R-:W-:Y:S05]  /*16fa0*/  BRA `(.L_x_2333) ;  /* 0xffffffe000347947 */ /* 0x000fea000383ffff */
.L_x_2287:
[----:B0-----:R0:W1:Y:S02]  /*16fb0*/  SYNCS.PHASECHK.TRANS64.TRYWAIT P0, [R3+URZ+0x38860], R0 ;  /* 0x03886000030075a7 */ /* 0x001064000800017f */
[----:B-1----:R-:W-:Y:S05]  /*16fc0*/  @!P0 NANOSLEEP.SYNCS 0x989680 ;  /* 0x009896800000895d */ /* 0x002fea0003900000 */
[----:B------:R-:W1:Y:S02]  /*16fd0*/  @!P0 SYNCS.PHASECHK.TRANS64 P0, [R3+URZ+0x38860], R0 ;  /* 0x03886000030085a7 */ /* 0x000e64000800007f */
[----:B-1----:R-:W-:Y:S05]  /*16fe0*/  @!P0 BRA `(.L_x_2287) ;  /* 0xfffffffc00f08947 */ /* 0x002fea000383ffff */
[----:B------:R-:W-:Y:S05]  /*16ff0*/  BRA `(.L_x_2334) ;  /* 0xffffffe4006c7947 */ /* 0x000fea000383ffff */
.L_x_2294:
[----:B0-----:R0:W1:Y:S02]  /*17000*/  SYNCS.PHASECHK.TRANS64.TRYWAIT P0, [R2+URZ+0x38820], R3 ;  /* 0x03882003020075a7 */ /* 0x001064000800017f */
[----:B-1----:R-:W-:Y:S05]  /*17010*/  @!P0 NANOSLEEP.SYNCS 0x989680 ;  /* 0x009896800000895d */ /* 0x002fea0003900000 */
[----:B------:R-:W1:Y:S02]  /*17020*/  @!P0 SYNCS.PHASECHK.TRANS64 P0, [R2+URZ+0x38820], R3 ;  /* 0x03882003020085a7 */ /* 0x000e64000800007f */
[----:B-1----:R-:W-:Y:S05]  /*17030*/  @!P0 BRA `(.L_x_2294) ;  /* 0xfffffffc00f08947 */ /* 0x002fea000383ffff */
[----:B------:R-:W-:Y:S05]  /*17040*/  BRA `(.L_x_2335) ;  /* 0xffffffe800a47947 */ /* 0x000fea000383ffff */
.L_x_2295:
[----:B------:R-:W1:Y:S01]  /*17050*/  S2R R4, SR_TID.X ;  /* 0x0000000000047919 */ /* 0x000e620000002100 */
[----:B------:R-:W-:Y:S01]  /*17060*/  BSSY B0, `(.L_x_2336) ;  /* 0x000000a000007945 */ /* 0x000fe20003800000 */
[----:B------:R-:W-:Y:S01]  /*17070*/  IMAD.MOV.U32 R12, RZ, RZ, RZ ;  /* 0x000000ffff0c7224 */ /* 0x000fe200078e00ff */
[----:B------:R-:W-:Y:S01]  /*17080*/  MOV R11, 0x1f ;  /* 0x0000001f000b7802 */ /* 0x000fe20000000f00 */
[----:B------:R-:W-:Y:S01]  /*17090*/  IMAD.MOV.U32 R15, RZ, RZ, -0x1 ;  /* 0xffffffffff0f7424 */ /* 0x000fe200078e00ff */
[----:B-1----:R-:W-:-:S04]  /*170a0*/  SHF.R.U32.HI R4, RZ, 0x5, R4 ;  /* 0x00000005ff047819 */ /* 0x002fc80000011604 */
[----:B------:R-:W-:-:S05]  /*170b0*/  LOP3.LUT R4, R4, 0x3, RZ, 0xc0, !PT ;  /* 0x0000000304047812 */ /* 0x000fca00078ec0ff */
[----:B------:R-:W-:-:S07]  /*170c0*/  IMAD.MOV.U32 R13, RZ, RZ, R4 ;  /* 0x000000ffff0d7224 */ /* 0x000fce00078e0004 */
[----:B0-----:R-:W-:Y:S05]  /*170d0*/  WARPSYNC.COLLECTIVE R15, `(.L_x_2337) ;  /* 0x000000000f087348 */ /* 0x001fea0003c00000 */
[----:B------:R1:W2:Y:S02]  /*170e0*/  SHFL.IDX P6, R14, R13, R12, R11 ;  /* 0x0000000c0d0e7389 */ /* 0x0002a400000c000b */
[----:B012---:R-:W-:Y:S01]  /*170f0*/  ENDCOLLECTIVE ;  /* 0x000000000000791b */ /* 0x007fe20003800000 */
.L_x_2337:
[----:B------:R-:W-:Y:S05]  /*17100*/  BSYNC B0 ;  /* 0x0000000000007941 */ /* 0x000fea0003800000 */
.L_x_2336:
[----:B------:R-:W-:Y:S05]  /*17110*/  BRA `(.L_x_2338) ;  /* 0xffffffe800887947 */ /* 0x000fea000383ffff */
.L_x_2296:
[----:B------:R-:W-:Y:S01]  /*17120*/  BSSY B0, `(.L_x_2339) ;  /* 0x0000006000007945 */ /* 0x000fe20003800000 */
[----:B------:R-:W-:-:S07]  /*17130*/  IMAD.MOV.U32 R15, RZ, RZ, -0x1 ;  /* 0xffffffffff0f7424 */ /* 0x000fce00078e00ff */
[----:B0-----:R-:W-:Y:S05]  /*17140*/  WARPSYNC.COLLECTIVE R15, `(.L_x_2340) ;  /* 0x000000000f0c7348 */ /* 0x001fea0003c00000 */
[----:B------:R-:W-:Y:S02]  /*17150*/  ELECT P6, UR62, PT ;  /* 0x00000000003e782f */ /* 0x000fe400038c0000 */
[----:B------:R-:W-:Y:S01]  /*17160*/  MOV R14, UR62 ;  /* 0x0000003e000e7c02 */ /* 0x000fe20008000f00 */
[----:B0-----:R-:W-:Y:S10]  /*17170*/  ENDCOLLECTIVE ;  /* 0x000000000000791b */ /* 0x001ff40003800000 */
.L_x_2340:
[----:B------:R-:W-:Y:S05]  /*17180*/  BSYNC B0 ;  /* 0x0000000000007941 */ /* 0x000fea0003800000 */
.L_x_2339:
[----:B------:R-:W-:Y:S05]  /*17190*/  BRA `(.L_x_2341) ;  /* 0xffffffe8007c7947 */ /* 0x000fea000383ffff */
.L_x_2298:
[----:B0-----:R0:W1:Y:S02]  /*171a0*/  SYNCS.PHASECHK.TRANS64.TRYWAIT P0, [R6+URZ], R5 ;  /* 0x00000005060075a7 */ /* 0x001064000800017f */
[----:B-1----:R-:W-:Y:S05]  /*171b0*/  @!P0 NANOSLEEP.SYNCS 0x989680 ;  /* 0x009896800000895d */ /* 0x002fea0003900000 */
[----:B------:R-:W1:Y:S02]  /*171c0*/  @!P0 SYNCS.PHASECHK.TRANS64 P0, [R6+URZ], R5 ;  /* 0x00000005060085a7 */ /* 0x000e64000800007f */
[----:B-1----:R-:W-:Y:S05]  /*171d0*/  @!P0 BRA `(.L_x_2298) ;  /* 0xfffffffc00f08947 */ /* 0x002fea000383ffff */
[----:B------:R-:W-:Y:S05]  /*171e0*/  BRA `(.L_x_2342) ;  /* 0xffffffe800b07947 */ /* 0x000fea000383ffff */
.L_x_2299:
[----:B-1----:R1:W2:Y:S02]  /*171f0*/  SYNCS.PHASECHK.TRANS64.TRYWAIT P0, [R3+URZ], R4 ;  /* 0x00000004030075a7 */ /* 0x0022a4000800017f */
[----:B--2---:R-:W-:Y:S05]  /*17200*/  @!P0 NANOSLEEP.SYNCS 0x989680 ;  /* 0x009896800000895d */ /* 0x004fea0003900000 */
[----:B------:R-:W2:Y:S02]  /*17210*/  @!P0 SYNCS.PHASECHK.TRANS64 P0, [R3+URZ], R4 ;  /* 0x00000004030085a7 */ /* 0x000ea4000800007f */
[----:B--2---:R-:W-:Y:S05]  /*17220*/  @!P0 BRA `(.L_x_2299) ;  /* 0xfffffffc00f08947 */ /* 0x004fea000383ffff */
[----:B------:R-:W-:Y:S05]  /*17230*/  BRA `(.L_x_2343) ;  /* 0xffffffe800a47947 */ /* 0x000fea000383ffff */
.L_x_2301:
[----:B-1----:R1:W2:Y:S02]  /*17240*/  SYNCS.PHASECHK.TRANS64.TRYWAIT P0, [R0+URZ], R5 ;  /* 0x00000005000075a7 */ /* 0x0022a4000800017f */
[----:B--2---:R-:W-:Y:S05]  /*17250*/  @!P0 NANOSLEEP.SYNCS 0x989680 ;  /* 0x009896800000895d */ /* 0x004fea0003900000 */
[----:B------:R-:W2:Y:S02]  /*17260*/  @!P0 SYNCS.PHASECHK.TRANS64 P0, [R0+URZ], R5 ;  /* 0x00000005000085a7 */ /* 0x000ea4000800007f */
[----:B--2---:R-:W-:Y:S05]  /*17270*/  @!P0 BRA `(.L_x_2301) ;  /* 0xfffffffc00f08947 */ /* 0x004fea000383ffff */
[----:B------:R-:W-:Y:S05]  /*17280*/  BRA `(.L_x_2344) ;  /* 0xffffffe800a87947 */ /* 0x000fea000383ffff */
.L_x_2345:
        /* <DEDUP_REMOVED lines=15> */
.L_x_14845:


//--------------------- .text._ZN7cutlass13device_kernelIN5flash11enable_sm90INS1_16FlashAttnFwdSm90INS1_25CollectiveMainloopFwdSm90ILi2EN4cute5tupleIJNS5_1CILi1EEES8_S8_EEENS6_IJNS7_ILi128EEENS7_ILi80EEENS7_ILi256EEEEEELi256ENS_6half_tEfNS_4arch4Sm90ELb1ELb0ELb1ELb1ELb0ELb0ELb0ELb1ELb1ELb1ELb1ELb0EEENS1_21CollectiveEpilogueFwdINS6_IJSA_SC_SB_EEES9_SE_SG_Li256ELb1ELb1ELb1ELb0EEENS1_36VarlenDynamicPersistentTileSchedulerILi128ELi80ELi256ELi128ELb1ELb1ELb1ELb1ELb1ELb1EEEEEEEEEvNT_6ParamsE --------------------------
	.section	.text._ZN7cutlass13device_kernelIN5flash11enable_sm90INS1_16FlashAttnFwdSm90INS1_25CollectiveMainloopFwdSm90ILi2EN4cute5tupleIJNS5_1CILi1EEES8_S8_EEENS6_IJNS7_ILi128EEENS7_ILi80EEENS7_ILi256EEEEEELi256ENS_6half_tEfNS_4arch4Sm90ELb1ELb0ELb1ELb1ELb0ELb0ELb0ELb1ELb1ELb1ELb1ELb0EEENS1_21CollectiveEpilogueFwdINS6_IJSA_SC_SB_EEES9_SE_SG_Li256ELb1ELb1ELb1ELb0EEENS1_36VarlenDynamicPersistentTileSchedulerILi128ELi80ELi256ELi128ELb1ELb1ELb1ELb1ELb1ELb1EEEEEEEEEvNT_6ParamsE,"ax",@progbits
	.align	128
.text._ZN7cutlass13device_kernelIN5flash11enable_sm90INS1_16FlashAttnFwdSm90INS1_25CollectiveMainloopFwdSm90ILi2EN4cute5tupleIJNS5_1CILi1EEES8_S8_EEENS6_IJNS7_ILi128EEENS7_ILi80EEENS7_ILi256EEEEEELi256ENS_6half_tEfNS_4arch4Sm90ELb1ELb0ELb1ELb1ELb0ELb0ELb0ELb1ELb1ELb1ELb1ELb0EEENS1_21CollectiveEpilogueFwdINS6_IJSA_SC_SB_EEES9_SE_SG_Li256ELb1ELb1ELb1ELb0EEENS1_36VarlenDynamicPersistentTileSchedulerILi128ELi80ELi256ELi128ELb1ELb1ELb1ELb1ELb1ELb1EEEEEEEEEvNT_6ParamsE:
        .type           _ZN7cutlass13device_kernelIN5flash11enable_sm90INS1_16FlashAttnFwdSm90INS1_25CollectiveMainloopFwdSm90ILi2EN4cute5tupleIJNS5_1CILi1EEES8_S8_EEENS6_IJNS7_ILi128EEENS7_ILi80EEENS7_ILi256EEEEEELi256ENS_6half_tEfNS_4arch4Sm90ELb1ELb0ELb1ELb1ELb0ELb0ELb0ELb1ELb1ELb1ELb1ELb0EEENS1_21CollectiveEpilogueFwdINS6_IJSA_SC_SB_EEES9_SE_SG_Li256ELb1ELb1ELb1ELb0EEENS1_36VarlenDynamicPersistentTileSchedulerILi128ELi80ELi256ELi128ELb1ELb1ELb1ELb1ELb1ELb1EEEEEEEEEvNT_6ParamsE,@function
        .size           _ZN7cutlass13device_kernelIN5flash11enable_sm90INS1_16FlashAttnFwdSm90INS1_25CollectiveMainloopFwdSm90ILi2EN4cute5tupleIJNS5_1CILi1EEES8_S8_EEENS6_IJNS7_ILi128EEENS7_ILi80EEENS7_ILi256EEEEEELi256ENS_6half_tEfNS_4arch4Sm90ELb1ELb0ELb1ELb1ELb0ELb0ELb0ELb1ELb1ELb1ELb1ELb0EEENS1_21CollectiveEpilogueFwdINS6_IJSA_SC_SB_EEES9_SE_SG_Li256ELb1ELb1ELb1ELb0EEENS1_36VarlenDynamicPersistentTileSchedulerILi128ELi80ELi256ELi128ELb1ELb1ELb1ELb1ELb1ELb1EEEEEEEEEvNT_6ParamsE,(.L_x_14846 - _ZN7cutlass13device_kernelIN5flash11enable_sm90INS1_16FlashAttnFwdSm90INS1_25CollectiveMainloopFwdSm90ILi2EN4cute5tupleIJNS5_1CILi1EEES8_S8_EEENS6_IJNS7_ILi128EEENS7_ILi80EEENS7_ILi256EEEEEELi256ENS_6half_tEfNS_4arch4Sm90ELb1ELb0ELb1ELb1ELb0ELb0ELb0ELb1ELb1ELb1ELb1ELb0EEENS1_21CollectiveEpilogueFwdINS6_IJSA_SC_SB_EEES9_SE_SG_Li256ELb1ELb1ELb1ELb0EEENS1_36VarlenDynamicPersistentTileSchedulerILi128ELi80ELi256ELi128ELb1ELb1ELb1ELb1ELb1ELb1EEEEEEEEEvNT_6ParamsE)
        .other          _ZN7cutlass13device_kernelIN5flash11enable_sm90INS1_16FlashAttnFwdSm90INS1_25CollectiveMainloopFwdSm90ILi2EN4cute5tupleIJNS5_1CILi1EEES8_S8_EEENS6_IJNS7_ILi128EEENS7_ILi80EEENS7_ILi256EEEEEELi256ENS_6half_tEfNS_4arch4Sm90ELb1ELb0ELb1ELb1ELb0ELb0ELb0ELb1ELb1ELb1ELb1ELb0EEENS1_21CollectiveEpilogueFwdINS6_IJSA_SC_SB_EEES9_SE_SG_Li256ELb1ELb1ELb1ELb0EEENS1_36VarlenDynamicPersistentTileSchedulerILi128ELi80ELi256ELi128ELb1ELb1ELb1ELb1ELb1ELb1EEEEEEEEEvNT_6ParamsE,@"STO_CUDA_ENTRY STV_DEFAULT"
_ZN7cutlass13device_kernelIN5flash11enable_sm90INS1_16FlashAttnFwdSm90INS1_25CollectiveMainloopFwdSm90ILi2EN4cute5tupleIJNS5_1CILi1EEES8_S8_EEENS6_IJNS7_ILi128EEENS7_ILi80EEENS7_ILi256EEEEEELi256ENS_6half_tEfNS_4arch4Sm90ELb1ELb0ELb1ELb1ELb0ELb0ELb0ELb1ELb1ELb1ELb1ELb0EEENS1_21CollectiveEpilogueFwdINS6_IJSA_SC_SB_EEES9_SE_SG_Li256ELb1ELb1ELb1ELb0EEENS1_36VarlenDynamicPersistentTileSchedulerILi128ELi80ELi256ELi128ELb1ELb1ELb1ELb1ELb1ELb1EEEEEEEEEvNT_6ParamsE:
        /* <DEDUP_REMOVED lines=18> */
.L_x_2347:
[----:B------:R-:W-:Y:S05]  /*0120*/  BSYNC B0 ;  /* 0x0000000000007941 */ /* 0x000fea0003800000 */
.L_x_2346:
        /* <DEDUP_REMOVED lines=41> */
.L_x_2348:
        /* <DEDUP_REMOVED lines=22> */
.L_x_2349:
        /* <DEDUP_REMOVED lines=18> */
.L_x_2350:
        /* <DEDUP_REMOVED lines=22> */
.L_x_2351:
        /* <DEDUP_REMOVED lines=22> */
.L_x_2352:
        /* <DEDUP_REMOVED lines=8> */
.L_x_2354:
        /* <DEDUP_REMOVED lines=18> */
[----:B------:R-:W-:Y:S02]  /*0aa0*/  R2UR UR6, R10 ;  /* 0x000000000a0672ca */ /* 0x000fe400000e0000 */
        /* <DEDUP_REMOVED lines=11> */
[----:B------:R-:W-:-:S03]  /*0b60*/  SHF.R.S32.HI R2, RZ, 0x4, R3 ;  /* 0x00000004ff027819 */ /* 0x000fc60000011403 */
[C---:B------:R-:W-:Y:S01]  /*0b70*/  IMAD.IADD R12, R6.reuse, 0x1, -R5 ;  /* 0x00000001060c7824 */ /* 0x040fe200078e0a05 */
[C---:B------:R-:W-:Y:S01]  /*0b80*/  LOP3.LUT R5, R3.reuse, 0x3fffff0, RZ, 0xc0, !PT ;  /* 0x03fffff003057812 */ /* 0x040fe200078ec0ff */
[----:B------:R-:W-:Y:S01]  /*0b90*/  ULOP3.LUT UR8, UR4, 0x1, URZ, 0xfc, !UPT ;  /* 0x0000000104087892 */ /* 0x000fe2000f8efc3f */
[----:B------:R-:W-:Y:S02]  /*0ba0*/  LEA.HI R4, R3, R2, RZ, 0x1 ;  /* 0x0000000203047211 */ /* 0x000fe400078f08ff */
[----:B------:R-:W-:Y:S01]  /*0bb0*/  SHF.R.S32.HI R8, RZ, 0x1f, R12 ;  /* 0x0000001fff087819 */ /* 0x000fe2000001140c */
[----:B------:R-:W-:Y:S01]  /*0bc0*/  IMAD.IADD R5, R6, 0x1, -R5 ;  /* 0x0000000106057824 */ /* 0x000fe200078e0a05 */
[----:B------:R-:W-:Y:S01]  /*0bd0*/  SHF.R.S32.HI R3, RZ, 0x7, R0 ;  /* 0x00000007ff037819 */ /* 0x000fe20000011400 */
[----:B------:R0:W-:Y:S01]  /*0be0*/  STL [R1+0x34], R12 ;  /* 0x0000340c01007387 */ /* 0x0001e20000100800 */
[----:B------:R-:W-:Y:S01]  /*0bf0*/  LEA.HI R9, R8, R12, RZ, 0x2 ;  /* 0x0000000c08097211 */ /* 0x000fe200078f10ff */
[----:B------:R-:W-:Y:S01]  /*0c00*/  UMOV UR4, URZ ;  /* 0x0000003f00047c82 */ /* 0x000fe20008000000 */
[----:B------:R-:W-:Y:S01]  /*0c10*/  LOP3.LUT R6, R7, 0xfffffc00, RZ, 0xc0, !PT ;  /* 0xfffffc0007067812 */ /* 0x000fe200078ec0ff */
[----:B------:R-:W-:Y:S01]  /*0c20*/  IMAD.U32 R16, RZ, RZ, UR4 ;  /* 0x00000004ff107e24 */ /* 0x000fe2000f8e00ff */
[----:B------:R-:W-:-:S02]  /*0c30*/  SHF.R.S32.HI R10, RZ, 0x2, R9 ;  /* 0x00000002ff0a7819 */ /* 0x000fc40000011409 */
[----:B------:R-:W-:Y:S01]  /*0c40*/  SHF.R.S32.HI R11, RZ, 0x1f, R9 ;  /* 0x0000001fff0b7819 */ /* 0x000fe20000011409 */
[----:B------:R-:W-:Y:S01]  /*0c50*/  IMAD R6, R5, 0x40, R6 ;  /* 0x0000004005067824 */ /* 0x000fe200078e0206 */
[----:B------:R-:W-:Y:S02]  /*0c60*/  LEA.HI R0, R0, R3, RZ, 0x1 ;  /* 0x0000000300007211 */ /* 0x000fe400078f08ff */
[----:B------:R-:W-:Y:S02]  /*0c70*/  LEA.HI R11, R11, R10, RZ, 0x3 ;  /* 0x0000000a0b0b7211 */ /* 0x000fe400078f18ff */
[----:B------:R-:W-:Y:S02]  /*0c80*/  LOP3.LUT R7, R4, 0x1ffffffe, RZ, 0xc0, !PT ;  /* 0x1ffffffe04077812 */ /* 0x000fe400078ec0ff */
[----:B------:R-:W-:Y:S02]  /*0c90*/  LOP3.LUT R11, R11, 0xfffffff8, RZ, 0xc0, !PT ;  /* 0xfffffff80b0b7812 */ /* 0x000fe400078ec0ff */
[----:B------:R-:W-:Y:S01]  /*0ca0*/  LEA.HI R8, R8, R12, RZ, 0x5 ;  /* 0x0000000c08087211 */ /* 0x000fe200078f28ff */
[----:B------:R-:W-:Y:S01]  /*0cb0*/  IMAD.IADD R7, R2, 0x1, -R7 ;  /* 0x0000000102077824 */ /* 0x000fe200078e0a07 */
[----:B------:R-:W-:Y:S01]  /*0cc0*/  LOP3.LUT R0, R0, 0x3fffffe, RZ, 0xc0, !PT ;  /* 0x03fffffe00007812 */ /* 0x000fe200078ec0ff */
[----:B------:R-:W-:Y:S01]  /*0cd0*/  IMAD.IADD R11, R10, 0x1, -R11 ;  /* 0x000000010a0b7824 */ /* 0x000fe200078e0a0b */
[----:B------:R-:W-:-:S02]  /*0ce0*/  SHF.R.S32.HI R8, RZ, 0x5, R8 ;  /* 0x00000005ff087819 */ /* 0x000fc40000011408 */
[----:B------:R-:W-:Y:S01]  /*0cf0*/  LOP3.LUT R9, R9, 0x7ffffffc, RZ, 0xc0, !PT ;  /* 0x7ffffffc09097812 */ /* 0x000fe200078ec0ff */
[----:B------:R-:W-:Y:S01]  /*0d00*/  IMAD.IADD R0, R3, 0x1, -R0 ;  /* 0x0000000103007824 */ /* 0x000fe200078e0a00 */
[----:B------:R-:W-:Y:S01]  /*0d10*/  LEA.HI R2, R13, R13, RZ, 0x1 ;  /* 0x0000000d0d027211 */ /* 0x000fe200078f08ff */
[----:B------:R-:W-:Y:S02]  /*0d20*/  IMAD R3, R7, 0x8, R6 ;  /* 0x0000000807037824 */ /* 0x000fe400078e0206 */
[----:B------:R-:W-:Y:S01]  /*0d30*/  IMAD R11, R8, 0x10, R11 ;  /* 0x00000010080b7824 */ /* 0x000fe200078e020b */
[----:B------:R-:W-:Y:S01]  /*0d40*/  LOP3.LUT R2, R2, 0x1ffffffe, RZ, 0xc0, !PT ;  /* 0x1ffffffe02027812 */ /* 0x000fe200078ec0ff */
[----:B------:R-:W-:Y:S01]  /*0d50*/  IMAD.IADD R9, R12, 0x1, -R9 ;  /* 0x000000010c097824 */ /* 0x000fe200078e0a09 */
[----:B------:R1:W-:Y:S01]  /*0d60*/  STL [R1+0x64], R3 ;  /* 0x0000640301007387 */ /* 0x0003e20000100800 */
[----:B------:R-:W-:Y:S02]  /*0d70*/  IMAD R0, R0, 0x40, R11 ;  /* 0x0000004000007824 */ /* 0x000fe400078e020b */
[----:B------:R-:W-:-:S02]  /*0d80*/  IMAD.SHL.U32 R19, R9, 0x2, RZ ;  /* 0x0000000209137824 */ /* 0x000fc400078e00ff */
[----:B------:R-:W-:Y:S01]  /*0d90*/  IMAD.IADD R2, R13, 0x1, -R2 ;  /* 0x000000010d027824 */ /* 0x000fe200078e0a02 */
[----:B------:R-:W-:Y:S01]  /*0da0*/  STL [R1+0x60], R0 ;  /* 0x0000600001007387 */ /* 0x000fe20000100800 */
[C---:B0-----:R-:W-:Y:S02]  /*0db0*/  VIADD R12, R19.reuse, 0x8 ;  /* 0x00000008130c7836 */ /* 0x041fe40000000000 */
[C---:B------:R-:W-:Y:S02]  /*0dc0*/  VIADD R11, R19.reuse, 0x10 ;  /* 0x00000010130b7836 */ /* 0x040fe40000000000 */
[----:B-1----:R-:W-:Y:S01]  /*0dd0*/  IMAD.U32 R3, RZ, RZ, UR8 ;  /* 0x00000008ff037e24 */ /* 0x002fe2000f8e00ff */
[----:B------:R-:W-:Y:S01]  /*0de0*/  SHF.R.S32.HI R14, RZ, 0x1f, R12 ;  /* 0x0000001fff0e7819 */ /* 0x000fe2000001140c */
[C---:B------:R-:W-:Y:S01]  /*0df0*/  VIADD R10, R19.reuse, 0x18 ;  /* 0x00000018130a7836 */ /* 0x040fe20000000000 */
[----:B------:R-:W-:Y:S01]  /*0e00*/  SHF.R.S32.HI R13, RZ, 0x1f, R11 ;  /* 0x0000001fff0d7819 */ /* 0x000fe2000001140b */
[C---:B------:R-:W-:Y:S01]  /*0e10*/  VIADD R9, R19.reuse, 0x20 ;  /* 0x0000002013097836 */ /* 0x040fe20000000000 */
[----:B------:R0:W-:Y:S01]  /*0e20*/  STL [R1+0x68], R3 ;  /* 0x0000680301007387 */ /* 0x0001e20000100800 */
        /* <DEDUP_REMOVED lines=10> */
[----:B0-----:R-:W-:Y:S01]  /*0ed0*/  IMAD.U32 R3, RZ, RZ, UR4 ;  /* 0x00000004ff037e24 */ /* 0x001fe2000f8e00ff */
[----:B------:R-:W-:Y:S01]  /*0ee0*/  SHF.R.S32.HI R7, RZ, 0x1f, R5 ;  /* 0x0000001fff077819 */ /* 0x000fe20000011405 */
[C---:B------:R-:W-:Y:S01]  /*0ef0*/  VIADD R234, R19.reuse, 0x58 ;  /* 0x0000005813ea7836 */ /* 0x040fe20000000000 */
[----:B------:R-:W-:Y:S01]  /*0f00*/  SHF.R.S32.HI R6, RZ, 0x1f, R4 ;  /* 0x0000001fff067819 */ /* 0x000fe20000011404 */
[C---:B------:R-:W-:Y:S01]  /*0f10*/  VIADD R233, R19.reuse, 0x60 ;  /* 0x0000006013e97836 */ /* 0x040fe20000000000 */
[----:B------:R0:W-:Y:S01]  /*0f20*/  STL [R1+0x30], R3 ;  /* 0x0000300301007387 */ /* 0x0001e20000100800 */
[C---:B------:R-:W-:Y:S01]  /*0f30*/  VIADD R232, R19.reuse, 0x68 ;  /* 0x0000006813e87836 */ /* 0x040fe20000000000 */
[----:B------:R-:W-:Y:S01]  /*0f40*/  SHF.R.S32.HI R4, RZ, 0x1f, R234 ;  /* 0x0000001fff047819 */ /* 0x000fe200000114ea */
[----:B------:R-:W-:-:S02]  /*0f50*/  VIADD R231, R19, 0x70 ;  /* 0x0000007013e77836 */ /* 0x000fc40000000000 */
[C---:B------:R-:W-:Y:S02]  /*0f60*/  VIADD R230, R19.reuse, 0x78 ;  /* 0x0000007813e67836 */ /* 0x040fe40000000000 */
[C---:B------:R-:W-:Y:S01]  /*0f70*/  VIADD R229, R19.reuse, 0x80 ;  /* 0x0000008013e57836 */ /* 0x040fe20000000000 */
[----:B------:R-:W-:Y:S01]  /*0f80*/  SHF.R.S32.HI R4, RZ, 0x1f, R231 ;  /* 0x0000001fff047819 */ /* 0x000fe200000114e7 */
[C---:B------:R-:W-:Y:S02]  /*0f90*/  VIADD R228, R19.reuse, 0x88 ;  /* 0x0000008813e47836 */ /* 0x040fe40000000000 */
        /* <DEDUP_REMOVED lines=22> */
[----:B------:R-:W-:Y:S01]  /*1100*/  SHF.R.S32.HI R5, RZ, 0x1f, R223 ;  /* 0x0000001fff057819 */ /* 0x000fe200000114df */
[----:B------:R-:W-:Y:S01]  /*1110*/  IMAD R213, R2, 0x8, R0 ;  /* 0x0000000802d57824 */ /* 0x000fe200078e0200 */
[----:B------:R-:W-:-:S02]  /*1120*/  SHF.R.S32.HI R4, RZ, 0x1f, R222 ;  /* 0x0000001fff047819 */ /* 0x000fc400000114de */
[----:B------:R-:W-:Y:S02]  /*1130*/  SHF.R.S32.HI R3, RZ, 0x1f, R221 ;  /* 0x0000001fff037819 */ /* 0x000fe400000114dd */
[----:B------:R-:W-:Y:S02]  /*1140*/  SHF.R.S32.HI R5, RZ, 0x1f, R220 ;  /* 0x0000001fff057819 */ /* 0x000fe400000114dc */
[----:B------:R-:W-:Y:S02]  /*1150*/  SHF.R.S32.HI R4, RZ, 0x1f, R219 ;  /* 0x0000001fff047819 */ /* 0x000fe400000114db */
[----:B------:R-:W-:-:S07]  /*1160*/  SHF.R.S32.HI R3, RZ, 0x1f, R218 ;  /* 0x0000001fff037819 */ /* 0x000fce00000114da */
.L_x_2412:
[----:B------:R-:W-:Y:S01]  /*1170*/  ULDC.64 UR8, c[0x0][0xc88] ;  /* 0x0003220000087ab9 */ /* 0x000fe20000000a00 */
[----:B------:R-:W-:Y:S01]  /*1180*/  ULDC.64 UR12, c[0x0][0x208] ;  /* 0x00008200000c7ab9 */ /* 0x000fe20000000a00 */
[----:B------:R-:W-:Y:S01]  /*1190*/  UIMAD.WIDE UR8, UR7, 0x4, UR8 ;  /* 0x00000004070878a5 */ /* 0x000fe2000f8e0208 */
[----:B------:R-:W-:-:S05]  /*11a0*/  ULDC.64 UR10, c[0x0][0xa18] ;  /* 0x00028600000a7ab9 */ /* 0x000fca0000000a00 */
[----:B01234-:R-:W-:Y:S02]  /*11b0*/  IMAD.U32 R2, RZ, RZ, UR8 ;  /* 0x00000008ff027e24 */ /* 0x01ffe4000f8e00ff */
[----:B------:R-:W-:Y:S01]  /*11c0*/  IMAD.U32 R3, RZ, RZ, UR9 ;  /* 0x00000009ff037e24 */ /* 0x000fe2000f8e00ff */
        /* <DEDUP_REMOVED lines=10> */
[----:B------:R-:W-:Y:S01]  /*1270*/  IMAD.U32 R217, RZ, RZ, UR4 ;  /* 0x00000004ffd97e24 */ /* 0x000fe2000f8e00ff */
[----:B------:R-:W-:-:S04]  /*1280*/  @UP0 ULEA UR8, UP2, UR4, UR8, 0x2 ;  /* 0x0000000804080291 */ /* 0x000fc8000f84103f */
[----:B------:R-:W-:Y:S02]  /*1290*/  @UP0 ULEA.HI.X UR9, UR4, UR9, UR14, 0x2, UP2 ;  /* 0x0000000904090291 */ /* 0x000fe400090f140e */
[----:B------:R-:W-:Y:S01]  /*12a0*/  IMAD.U32 R6, RZ, RZ, UR14 ;  /* 0x0000000eff067e24 */ /* 0x000fe2000f8e00ff */
[----:B------:R-:W-:Y:S01]  /*12b0*/  @UP1 ULEA UR10, UP0, UR4, UR10, 0x2 ;  /* 0x0000000a040a1291 */ /* 0x000fe2000f80103f */
[----:B------:R-:W-:-:S03]  /*12c0*/  IMAD.U32 R2, RZ, RZ, UR8 ;  /* 0x00000008ff027e24 */ /* 0x000fc6000f8e00ff */
[----:B------:R-:W-:Y:S01]  /*12d0*/  @UP1 ULEA.HI.X UR11, UR4, UR11, UR14, 0x2, UP0 ;  /* 0x0000000b040b1291 */ /* 0x000fe200080f140e */
[----:B------:R-:W-:Y:S01]  /*12e0*/  IMAD.U32 R3, RZ, RZ, UR9 ;  /* 0x00000009ff037e24 */ /* 0x000fe2000f8e00ff */
[----:B------:R-:W-:Y:S01]  /*12f0*/  ULDC.64 UR8, c[0x0][0x418] ;  /* 0x0001060000087ab9 */ /* 0x000fe20000000a00 */
[----:B------:R-:W-:Y:S01]  /*1300*/  IMAD.U32 R4, RZ, RZ, UR10 ;  /* 0x0000000aff047e24 */ /* 0x000fe2000f8e00ff */
[----:B------:R-:W-:Y:S01]  /*1310*/  ULOP3.LUT UR7, UR6, 0xff0000, URZ, 0xc0, !UPT ;  /* 0x00ff000006077892 */ /* 0x000fe2000f8ec03f */
[----:B------:R0:W-:Y:S01]  /*1320*/  STL [R1+0x2c], R6 ;  /* 0x00002c0601007387 */ /* 0x0001e20000100800 */
[----:B------:R-:W-:-:S03]  /*1330*/  IMAD.U32 R5, RZ, RZ, UR11 ;  /* 0x0000000bff057e24 */ /* 0x000fc6000f8e00ff */
[----:B------:R-:W2:Y:S01]  /*1340*/  @P0 LDG.E R2, desc[UR12][R2.64] ;  /* 0x0000000c02020981 */ /* 0x000ea2000c1e1900 */
[----:B------:R-:W-:Y:S01]  /*1350*/  UISETP.NE.U32.AND UP0, UPT, UR8, URZ, UPT ;  /* 0x0000003f0800728c */ /* 0x000fe2000bf05070 */
[----:B------:R-:W-:Y:S02]  /*1360*/  ULDC UR10, c[0x0][0x2f0] ;  /* 0x0000bc00000a7ab9 */ /* 0x000fe40000000800 */
[----:B------:R-:W3:Y:S01]  /*1370*/  @P2 LDG.E R4, desc[UR12][R4.64] ;  /* 0x0000000c04042981 */ /* 0x000ee2000c1e1900 */
[----:B------:R-:W-:Y:S02]  /*1380*/  ULOP3.LUT UR8, UR6, 0xff000000, URZ, 0xc0, !UPT ;  /* 0xff00000006087892 */ /* 0x000fe4000f8ec03f */
[----:B------:R-:W-:Y:S01]  /*1390*/  ULOP3.LUT UR6, UR6, 0xffff, URZ, 0xc0, !UPT ;  /* 0x0000ffff06067892 */ /* 0x000fe2000f8ec03f */
[----:B------:R-:W-:Y:S01]  /*13a0*/  ULDC UR11, c[0x0][0x288] ;  /* 0x0000a200000b7ab9 */ /* 0x000fe20000000800 */
[----:B------:R-:W-:Y:S01]  /*13b0*/  UISETP.NE.AND.EX UP0, UPT, UR9, URZ, UPT, UP0 ;  /* 0x0000003f0900728c */ /* 0x000fe2000bf05300 */
[----:B------:R-:W-:-:S03]  /*13c0*/  ULDC.64 UR12, c[0x0][0xa20] ;  /* 0x00028800000c7ab9 */ /* 0x000fc60000000a00 */
[----:B-----5:R-:W-:Y:S01]  /*13d0*/  IMAD.U32 R0, RZ, RZ, UR6 ;  /* 0x00000006ff007e24 */ /* 0x020fe2000f8e00ff */
[----:B------:R-:W-:Y:S01]  /*13e0*/  ULDC UR9, c[0x0][0x424] ;  /* 0x0001090000097ab9 */ /* 0x000fe20000000800 */
[----:B------:R-:W-:Y:S01]  /*13f0*/  USHF.R.U32.HI UR8, URZ, 0x8, UR8 ;  /* 0x000000083f087899 */ /* 0x000fe20008011608 */
[----:B------:R-:W-:Y:S01]  /*1400*/  ISETP.NE.U32.AND P1, PT, RZ, UR12, PT ;  /* 0x0000000cff007c0c */ /* 0x000fe2000bf25070 */
[----:B------:R-:W-:Y:S01]  /*1410*/  USEL UR9, UR9, 0x1, UP0 ;  /* 0x0000000109097887 */ /* 0x000fe20008000000 */
[----:B------:R0:W-:Y:S01]  /*1420*/  STL [R1+0x28], R0 ;  /* 0x0000280001007387 */ /* 0x0001e20000100800 */
[----:B------:R-:W-:Y:S01]  /*1430*/  UMOV UR4, URZ ;  /* 0x0000003f00047c82 */ /* 0x000fe20008000000 */
[----:B------:R-:W-:Y:S01]  /*1440*/  ULEA.HI UR7, UR7, UR8, URZ, 0x10 ;  /* 0x0000000807077291 */ /* 0x000fe2000f8f803f */
[----:B------:R-:W-:Y:S01]  /*1450*/  ISETP.NE.AND.EX P1, PT, RZ, UR13, PT, P1 ;  /* 0x0000000dff007c0c */ /* 0x000fe2000bf25310 */
[----:B------:R-:W-:Y:S01]  /*1460*/  UIMAD UR10, UR9, UR10, URZ ;  /* 0x0000000a090a72a4 */ /* 0x000fe2000f8e023f */
[----:B--2---:R-:W-:-:S02]  /*1470*/  @P0 R2UR UR4, R2 ;  /* 0x00000000020402ca */ /* 0x004fc400000e0000 */
[----:B---3--:R-:W-:-:S13]  /*1480*/  @P2 R2UR UR11, R4 ;  /* 0x00000000040b22ca */ /* 0x008fda00000e0000 */
[----:B------:R-:W-:Y:S01]  /*1490*/  IMAD.U32 R18, RZ, RZ, UR11 ;  /* 0x0000000bff127e24 */ /* 0x000fe2000f8e00ff */
[----:B0-----:R-:W-:Y:S06]  /*14a0*/  @P2 BRA `(.L_x_2355) ;  /* 0x0000000000402947 */ /* 0x001fec0003800000 */
        /* <DEDUP_REMOVED lines=14> */
[----:B------:R-:W-:-:S06]  /*1590*/  UIADD3 UR6, -UR6, UR8, URZ ;  /* 0x0000000806067290 */ /* 0x000fcc000fffe13f */
[----:B------:R-:W-:-:S07]  /*15a0*/  IMAD.U32 R18, RZ, RZ, UR6 ;  /* 0x00000006ff127e24 */ /* 0x000fce000f8e00ff */
.L_x_2355:
[----:B------:R-:W-:Y:S05]  /*15b0*/  @!P1 BRA `(.L_x_2356) ;  /* 0x0000000000289947 */ /* 0x000fea0003800000 */
[----:B------:R-:W-:Y:S01]  /*15c0*/  R2UR UR8, R217 ;  /* 0x00000000d90872ca */ /* 0x000fe200000e0000 */
[----:B------:R-:W-:Y:S01]  /*15d0*/  ULDC.64 UR10, c[0x0][0x208] ;  /* 0x00008200000a7ab9 */ /* 0x000fe20000000a00 */
[----:B------:R-:W-:-:S11]  /*15e0*/  R2UR UR9, R6 ;  /* 0x00000000060972ca */ /* 0x000fd600000e0000 */
[----:B------:R-:W-:-:S04]  /*15f0*/  ULEA UR6, UP0, UR8, UR12, 0x2 ;  /* 0x0000000c08067291 */ /* 0x000fc8000f80103f */
[----:B------:R-:W-:Y:S02]  /*1600*/  ULEA.HI.X UR8, UR8, UR13, UR9, 0x2, UP0 ;  /* 0x0000000d08087291 */ /* 0x000fe400080f1409 */
[----:B------:R-:W-:-:S04]  /*1610*/  IMAD.U32 R2, RZ, RZ, UR6 ;  /* 0x00000006ff027e24 */ /* 0x000fc8000f8e00ff */
[----:B------:R-:W-:-:S05]  /*1620*/  IMAD.U32 R3, RZ, RZ, UR8 ;  /* 0x00000008ff037e24 */ /* 0x000fca000f8e00ff */
[----:B------:R-:W2:Y:S02]  /*1630*/  LDG.E R2, desc[UR10][R2.64] ;  /* 0x0000000a02027981 */ /* 0x000ea4000c1e1900 */
[----:B--2---:R-:W-:Y:S01]  /*1640*/  R2UR UR10, R2 ;  /* 0x00000000020a72ca */ /* 0x004fe200000e0000 */
[----:B------:R-:W-:-:S14]  /*1650*/  BRA `(.L_x_2357) ;  /* 0x00000000003c7947 */ /* 0x000fdc0003800000 */
.L_x_2356:
        /* <DEDUP_REMOVED lines=15> */
.L_x_2357:
[----:B------:R-:W-:Y:S01]  /*1750*/  ULDC UR6, c[0x0][0x448] ;  /* 0x0001120000067ab9 */ /* 0x000fe20000000800 */
[----:B------:R-:W-:Y:S01]  /*1760*/  R2UR UR8, R18 ;  /* 0x00000000120872ca */ /* 0x000fe200000e0000 */
[----:B------:R-:W-:Y:S02]  /*1770*/  UISETP.NE.AND UP0, UPT, UR6, 0x1, UPT ;  /* 0x000000010600788c */ /* 0x000fe4000bf05270 */
[----:B------:R-:W-:Y:S02]  /*1780*/  USHF.L.U32 UR5, UR5, 0x7, URZ ;  /* 0x0000000705057899 */ /* 0x000fe4000800063f */
[----:B------:R-:W-:Y:S02]  /*1790*/  UIADD3 UR10, -UR4, UR10, URZ ;  /* 0x0000000a040a7290 */ /* 0x000fe4000fffe13f */
[----:B------:R-:W-:Y:S02]  /*17a0*/  UIADD3 UR6, UR5, 0x7f, URZ ;  /* 0x0000007f05067890 */ /* 0x000fe4000fffe03f */
[----:B------:R-:W-:-:S02]  /*17b0*/  IMAD.U32 R212, RZ, RZ, UR5 ;  /* 0x00000005ffd47e24 */ /* 0x000fc4000f8e00ff */
[----:B------:R-:W-:Y:S01]  /*17c0*/  IMAD.U32 R22, RZ, RZ, UR10 ;  /* 0x0000000aff167e24 */ /* 0x000fe2000f8e00ff */
[----:B------:R-:W-:Y:S01]  /*17d0*/  @UP0 ULDC UR4, c[0x0][0x44c] ;  /* 0x0001130000040ab9 */ /* 0x000fe20000000800 */
[----:B------:R-:W-:Y:S01]  /*17e0*/  @UP0 ULDC UR9, c[0x0][0x450] ;  /* 0x0001140000090ab9 */ /* 0x000fe20000000800 */
[----:B------:R-:W-:Y:S02]  /*17f0*/  UIMAD.WIDE.U32 UR4, UR6, UR4, URZ ;  /* 0x00000004060472a5 */ /* 0x000fe4000f8e003f */
[----:B------:R-:W-:Y:S02]  /*1800*/  UIADD3 UR8, UR10, 0x50, -UR8 ;  /* 0x000000500a087890 */ /* 0x000fe4000fffe808 */
[----:B------:R-:W-:Y:S02]  /*1810*/  @UP0 USHF.R.U32.HI UR6, URZ, UR9, UR5 ;  /* 0x000000093f060299 */ /* 0x000fe40008011605 */
[----:B------:R-:W-:Y:S02]  /*1820*/  UIADD3 UR4, UR10, 0x4f, URZ ;  /* 0x0000004f0a047890 */ /* 0x000fe4000fffe03f */
[----:B------:R-:W-:-:S02]  /*1830*/  UIADD3 UR8, UR8, UR6, URZ ;  /* 0x0000000608087290 */ /* 0x000fc4000fffe03f */
[----:B------:R-:W-:Y:S02]  /*1840*/  UIMAD.WIDE UR4, UR4, 0x66666667, URZ ;  /* 0x66666667040478a5 */ /* 0x000fe4000f8e023f */
[----:B------:R-:W-:Y:S02]  /*1850*/  UIMAD.WIDE UR8, UR8, 0x66666667, URZ ;  /* 0x66666667080878a5 */ /* 0x000fe4000f8e023f */
[----:B------:R-:W-:Y:S02]  /*1860*/  USHF.R.U32.HI UR4, URZ, 0x1f, UR5 ;  /* 0x0000001f3f047899 */ /* 0x000fe40008011605 */
[----:B------:R-:W-:Y:S02]  /*1870*/  USHF.R.U32.HI UR6, URZ, 0x1f, UR9 ;  /* 0x0000001f3f067899 */ /* 0x000fe40008011609 */
[----:B------:R-:W-:Y:S02]  /*1880*/  ULEA.HI.SX32 UR4, UR5, UR4, 0x1b ;  /* 0x0000000405047291 */ /* 0x000fe4000f8fda3f */
[----:B------:R-:W-:-:S02]  /*1890*/  ULEA.HI.SX32 UR6, UR9, UR6, 0x1b ;  /* 0x0000000609067291 */ /* 0x000fc4000f8fda3f */
[----:B------:R-:W-:Y:S02]  /*18a0*/  USHF.R.U32.HI UR5, URZ, 0x10, UR7 ;  /* 0x000000103f057899 */ /* 0x000fe40008011607 */
[----:B------:R-:W-:-:S04]  /*18b0*/  UISETP.LT.AND UP0, UPT, UR4, UR6, UPT ;  /* 0x000000060400728c */ /* 0x000fc8000bf01270 */
[----:B------:R-:W-:Y:S01]  /*18c0*/  USEL UR9, UR4, UR6, UP0 ;  /* 0x0000000604097287 */ /* 0x000fe20008000000 */
[----:B------:R-:W-:Y:S01]  /*18d0*/  IMAD.U32 R214, RZ, RZ, UR5 ;  /* 0x00000005ffd67e24 */ /* 0x000fe2000f8e00ff */
[----:B------:R-:W-:Y:S02]  /*18e0*/  ULOP3.LUT UR6, UR7, 0xff, URZ, 0xc0, !UPT ;  /* 0x000000ff07067892 */ /* 0x000fe4000f8ec03f */
[----:B------:R-:W-:Y:S01]  /*18f0*/  UISETP.GE.AND UP0, UPT, UR9, 0x1, UPT ;  /* 0x000000010900788c */ /* 0x000fe2000bf06270 */
[----:B------:R-:W-:-:S03]  /*1900*/  UMOV UR4, URZ ;  /* 0x0000003f00047c82 */ /* 0x000fc60008000000 */
[----:B------:R-:W-:Y:S02]  /*1910*/  IMAD.U32 R216, RZ, RZ, UR6 ;  /* 0x00000006ffd87e24 */ /* 0x000fe4000f8e00ff */
[----:B------:R-:W-:-:S13]  /*1920*/  PLOP3.LUT P0, PT, PT, PT, UP0, 0x80, 0x0 ;  /* 0x000000000000781c */ /* 0x000fda0003f0f008 */
[----:B------:R-:W-:Y:S05]  /*1930*/  @!P0 BRA `(.L_x_2358) ;  /* 0x0000000000948947 */ /* 0x000fea0003800000 */
        /* <DEDUP_REMOVED lines=37> */
.L_x_2358:
        /* <DEDUP_REMOVED lines=81> */
[----:B------:R-:W-:Y:S02]  /*20a0*/  UIADD3 UR6, UR8, 0x14400, URZ ;  /* 0x0001440008067890 */ /* 0x000fe4000fffe03f */
[----:B------:R-:W-:Y:S02]  /*20b0*/  IMAD.U32 R17, RZ, RZ, UR8 ;  /* 0x00000008ff117e24 */ /* 0x000fe4000f8e00ff */
[----:B0-----:R-:W-:Y:S01]  /*20c0*/  VIADD R0, R0, 0xffffff80 ;  /* 0xffffff8000007836 */ /* 0x001fe20000000000 */
[----:B------:R-:W-:-:S04]  /*20d0*/  ULOP3.LUT UP0, URZ, UR6, 0x9f, URZ, 0xc0, !UPT ;  /* 0x0000009f063f7892 */ /* 0x000fc8000f80c03f */
[----:B------:R-:W-:Y:S02]  /*20e0*/  SHF.R.S32.HI R3, RZ, 0x1f, R0 ;  /* 0x0000001fff037819 */ /* 0x000fe40000011400 */
        /* <DEDUP_REMOVED lines=28> */
.L_x_2360:
[----:B------:R-:W2:Y:S04]  /*22b0*/  LDL R20, [R1+0x30] ;  /* 0x0000300001147983 */ /* 0x000ea80000100800 */
[----:B------:R-:W3:Y:S01]  /*22c0*/  LDL R2, [R1+0x68] ;  /* 0x0000680001027983 */ /* 0x000ee20000100800 */
[----:B------:R-:W-:Y:S02]  /*22d0*/  R2UR UR6, R17 ;  /* 0x00000000110672ca */ /* 0x000fe400000e0000 */
[----:B--2---:R-:W-:Y:S02]  /*22e0*/  R2UR UR7, R20 ;  /* 0x00000000140772ca */ /* 0x004fe400000e0000 */
[----:B---3--:R-:W-:-:S11]  /*22f0*/  R2UR UR5, R2 ;  /* 0x00000000020572ca */ /* 0x008fd600000e0000 */
[----:B------:R-:W-:-:S04]  /*2300*/  ULEA.HI UR4, UR7, UR7, URZ, 0x1 ;  /* 0x0000000707047291 */ /* 0x000fc8000f8f083f */
[----:B------:R-:W-:Y:S01]  /*2310*/  ULOP3.LUT UR4, UR4, 0xfffffffe, URZ, 0xc0, !UPT ;  /* 0xfffffffe04047892 */ /* 0x000fe2000f8ec03f */
[----:B------:R-:W-:-:S03]  /*2320*/  IMAD.U32 R2, RZ, RZ, UR5 ;  /* 0x00000005ff027e24 */ /* 0x000fc6000f8e00ff */
[----:B------:R-:W-:Y:S02]  /*2330*/  UIADD3 UR4, UR7, -UR4, URZ ;  /* 0x8000000407047290 */ /* 0x000fe4000fffe03f */
[----:B------:R-:W-:-:S04]  /*2340*/  ISETP.NE.AND P0, PT, R2, 0x3, PT ;  /* 0x000000030200780c */ /* 0x000fc80003f05270 */
[----:B------:R-:W-:-:S05]  /*2350*/  IMAD.U32 R0, RZ, RZ, UR4 ;  /* 0x00000004ff007e24 */ /* 0x000fca000f8e00ff */
[----:B------:R-:W-:-:S04]  /*2360*/  SHF.L.U32 R0, R0, 0x1f, RZ ;  /* 0x0000001f00007819 */ /* 0x000fc800000006ff */
[----:B------:R-:W0:Y:S02]  /*2370*/  SYNCS.PHASECHK.TRANS64.TRYWAIT P1, [UR6+0x38800], R0 ;  /* 0x03880000ff0075a7 */ /* 0x000e240008020146 */
[----:B0-----:R-:W-:Y:S05]  /*2380*/  @!P1 BRA `(.L_x_2361) ;  /* 0x0000019c00bc9947 */ /* 0x001fea0003800000 */
.L_x_2550:
[----:B------:R-:W-:Y:S05]  /*2390*/  @!P0 BRA `(.L_x_2362) ;  /* 0x0000000000048947 */ /* 0x000fea0003800000 */
[----:B------:R-:W-:Y:S01]  /*23a0*/  BPT.TRAP 0x1 ;  /* 0x000000040000795c */ /* 0x000fe20000300000 */
.L_x_2362:
[----:B------:R-:W-:Y:S01]  /*23b0*/  R2UR UR5, R16 ;  /* 0x00000000100572ca */ /* 0x000fe200000e0000 */
[----:B0-----:R-:W-:Y:S01]  /*23c0*/  IMAD.U32 R0, RZ, RZ, UR60 ;  /* 0x0000003cff007e24 */ /* 0x001fe2000f8e00ff */
[----:B------:R-:W-:-:S11]  /*23d0*/  R2UR UR4, R17 ;  /* 0x00000000110472ca */ /* 0x000fd600000e0000 */
[----:B------:R-:W-:Y:S02]  /*23e0*/  IMAD.U32 R3, RZ, RZ, UR5 ;  /* 0x00000005ff037e24 */ /* 0x000fe4000f8e00ff */
[----:B------:R-:W-:-:S03]  /*23f0*/  LEA R0, R0, UR4, 0x3 ;  /* 0x0000000400007c11 */ /* 0x000fc6000f8e18ff */
[----:B------:R-:W-:-:S04]  /*2400*/  SHF.L.U32 R3, R3, 0x1f, RZ ;  /* 0x0000001f03037819 */ /* 0x000fc800000006ff */
[----:B------:R0:W1:Y:S01]  /*2410*/  SYNCS.PHASECHK.TRANS64.TRYWAIT P2, [R0+URZ+0x38830], R3 ;  /* 0x03883003000075a7 */ /* 0x000062000804017f */
[----:B------:R-:W-:Y:S05]  /*2420*/  @!P0 BRA `(.L_x_2363) ;  /* 0x0000000000048947 */ /* 0x000fea0003800000 */
[----:B------:R-:W-:Y:S01]  /*2430*/  BPT.TRAP 0x1 ;  /* 0x000000040000795c */ /* 0x000fe20000300000 */
.L_x_2363:
[----:B------:R-:W2:Y:S02]  /*2440*/  S2R R2, SR_TID.X ;  /* 0x0000000000027919 */ /* 0x000ea40000002100 */
[----:B--2---:R-:W-:-:S04]  /*2450*/  LOP3.LUT R2, R2, 0x7f, RZ, 0xc0, !PT ;  /* 0x0000007f02027812 */ /* 0x004fc800078ec0ff */
[----:B------:R-:W-:Y:S01]  /*2460*/  ISETP.NE.AND P1, PT, R2, RZ, PT ;  /* 0x000000ff0200720c */ /* 0x000fe20003f25270 */
[----:B-1----:R-:W-:-:S12]  /*2470*/  @P2 BRA `(.L_x_2364) ;  /* 0x0000000000082947 */ /* 0x002fd80003800000 */
[----:B------:R-:W1:Y:S02]  /*2480*/  SYNCS.PHASECHK.TRANS64.TRYWAIT P2, [R0+URZ+0x38830], R3 ;  /* 0x03883003000075a7 */ /* 0x000e64000804017f */
[----:B-1----:R-:W-:Y:S05]  /*2490*/  @!P2 BRA `(.L_x_2365) ;  /* 0x0000019c0094a947 */ /* 0x002fea0003800000 */
.L_x_2364:
[----:B------:R-:W-:Y:S05]  /*24a0*/  WARPSYNC.ALL ;  /* 0x0000000000007948 */ /* 0x000fea0003800000 */
[----:B------:R-:W-:Y:S01]  /*24b0*/  R2UR UR4, R17 ;  /* 0x00000000110472ca */ /* 0x000fe200000e0000 */
[----:B------:R-:W-:Y:S01]  /*24c0*/  ULOP3.LUT UR5, UR36, 0x10000, URZ, 0xfc, !UPT ;  /* 0x0001000024057892 */ /* 0x000fe2000f8efc3f */
[----:B------:R-:W-:Y:S01]  /*24d0*/  WARPGROUP.ARRIVE ;  /* 0x00000000000079c5 */ /* 0x000fe20000000000 */
[----:B------:R-:W-:Y:S01]  /*24e0*/  UMOV UR9, 0x40000040 ;  /* 0x4000004000097882 */ /* 0x000fe20000000000 */
[----:B------:R-:W-:Y:S01]  /*24f0*/  UMOV UR11, 0x40000040 ;  /* 0x40000040000b7882 */ /* 0x000fe20000000000 */
[----:B------:R-:W-:Y:S01]  /*2500*/  UMOV UR21, UR9 ;  /* 0x0000000900157c82 */ /* 0x000fe20008000000 */
[----:B------:R-:W-:Y:S01]  /*2510*/  IMAD.U32 R13, RZ, RZ, UR9 ;  /* 0x00000009ff0d7e24 */ /* 0x000fe2000f8e00ff */
[----:B------:R-:W-:Y:S01]  /*2520*/  UMOV UR13, UR21 ;  /* 0x00000015000d7c82 */ /* 0x000fe20008000000 */
[----:B------:R-:W-:Y:S01]  /*2530*/  UMOV UR8, UR5 ;  /* 0x0000000500087c82 */ /* 0x000fe20008000000 */
[----:B------:R-:W-:Y:S01]  /*2540*/  UMOV UR15, 0x40000040 ;  /* 0x40000040000f7882 */ /* 0x000fe20000000000 */
[----:B------:R-:W-:Y:S01]  /*2550*/  UMOV UR20, UR8 ;  /* 0x0000000800147c82 */ /* 0x000fe20008000000 */
[----:B------:R-:W-:Y:S01]  /*2560*/  IMAD.U32 R12, RZ, RZ, UR8 ;  /* 0x00000008ff0c7e24 */ /* 0x000fe2000f8e00ff */
[----:B------:R-:W-:Y:S01]  /*2570*/  UMOV UR12, UR20 ;  /* 0x00000014000c7c82 */ /* 0x000fe20008000000 */
[----:B------:R-:W-:Y:S01]  /*2580*/  UIADD3 UR4, UR4, 0x24400, URZ ;  /* 0x0002440004047890 */ /* 0x000fe2000fffe03f */
[----:B01----:R-:W-:Y:S01]  /*2590*/  @!P1 VIADD R0, R0, 0x38840 ;  /* 0x0003884000009836 */ /* 0x003fe20000000000 */
[----:B------:R-:W-:Y:S01]  /*25a0*/  UMOV UR16, UR20 ;  /* 0x0000001400107c82 */ /* 0x000fe20008000000 */
[----:B------:R-:W-:Y:S01]  /*25b0*/  UMOV UR17, UR21 ;  /* 0x0000001500117c82 */ /* 0x000fe20008000000 */
[----:B------:R-:W-:Y:S01]  /*25c0*/  USHF.R.U32.HI UR4, URZ, 0x4, UR4 ;  /* 0x000000043f047899 */ /* 0x000fe20008011604 */
[----:B------:R-:W-:Y:S01]  /*25d0*/  CS2R R150, SRZ ;  /* 0x0000000000967805 */ /* 0x000fe2000001ff00 */
[----:B------:R-:W-:Y:S01]  /*25e0*/  UMOV UR19, 0x40000040 ;  /* 0x4000004000137882 */ /* 0x000fe20000000000 */
[----:B------:R-:W-:Y:S01]  /*25f0*/  UMOV UR23, 0x40000040 ;  /* 0x4000004000177882 */ /* 0x000fe20000000000 */
[----:B------:R-:W-:Y:S01]  /*2600*/  ULOP3.LUT UR4, UR4, 0x3fff, URZ, 0xc0, !UPT ;  /* 0x00003fff04047892 */ /* 0x000fe2000f8ec03f */
[----:B------:R-:W-:Y:S01]  /*2610*/  @!P1 PRMT R0, RZ, 0x654, R0 ;  /* 0x00000654ff009816 */ /* 0x000fe20000000000 */
[----:B------:R-:W-:Y:S01]  /*2620*/  UMOV UR27, 0x40000040 ;  /* 0x40000040001b7882 */ /* 0x000fe20000000000 */
[----:B------:R-:W-:Y:S01]  /*2630*/  UMOV UR31, 0x40000040 ;  /* 0x40000040001f7882 */ /* 0x000fe20000000000 */
[----:B------:R-:W-:Y:S01]  /*2640*/  ULOP3.LUT UR6, UR4, 0x10000, URZ, 0xfc, !UPT ;  /* 0x0001000004067892 */ /* 0x000fe2000f8efc3f */
[----:B------:R-:W-:Y:S01]  /*2650*/  CS2R R148, SRZ ;  /* 0x0000000000947805 */ /* 0x000fe2000001ff00 */
[----:B------:R-:W-:Y:S01]  /*2660*/  UMOV UR35, 0x40000040 ;  /* 0x4000004000237882 */ /* 0x000fe20000000000 */
[----:B------:R-:W-:Y:S01]  /*2670*/  UMOV UR39, 0x40000040 ;  /* 0x4000004000277882 */ /* 0x000fe20000000000 */
[----:B------:R-:W-:Y:S01]  /*2680*/  UIMAD UR4, UR60, 0xa00, UR6 ;  /* 0x00000a003c0478a4 */ /* 0x000fe2000f8e0206 */
[----:B------:R-:W-:Y:S01]  /*2690*/  CS2R R146, SRZ ;  /* 0x0000000000927805 */ /* 0x000fe2000001ff00 */
[----:B------:R-:W-:Y:S01]  /*26a0*/  IMAD.U32 R15, RZ, RZ, UR6 ;  /* 0x00000006ff0f7e24 */ /* 0x000fe2000f8e00ff */
[----:B------:R-:W-:Y:S01]  /*26b0*/  UIADD3 UR6, UR5, 0x2, URZ ;  /* 0x0000000205067890 */ /* 0x000fe2000fffe03f */
[----:B------:R-:W-:Y:S01]  /*26c0*/  CS2R R144, SRZ ;  /* 0x0000000000907805 */ /* 0x000fe2000001ff00 */
[----:B------:R-:W-:Y:S01]  /*26d0*/  UIADD3 UR14, UR4, 0x100, URZ ;  /* 0x00000100040e7890 */ /* 0x000fe2000fffe03f */
[----:B------:R-:W-:Y:S01]  /*26e0*/  CS2R R142, SRZ ;  /* 0x00000000008e7805 */ /* 0x000fe2000001ff00 */
[----:B------:R-:W-:Y:S01]  /*26f0*/  UMOV UR10, UR4 ;  /* 0x00000004000a7c82 */ /* 0x000fe20008000000 */
[----:B------:R-:W-:Y:S01]  /*2700*/  UIADD3 UR18, UR4, 0x180, URZ ;  /* 0x0000018004127890 */ /* 0x000fe2000fffe03f */
[----:B------:R-:W-:Y:S01]  /*2710*/  HGMMA.64x16x16.F32 R56, gdesc[UR8], RZ, !UPT, gsb0 ;  /* 0x00200000083879f0 */ /* 0x000fe2000c0008ff */
[----:B------:R-:W-:Y:S01]  /*2720*/  UIADD3 UR10, UR4, 0x80, URZ ;  /* 0x00000080040a7890 */ /* 0x000fe2000fffe03f */
[----:B------:R-:W-:Y:S01]  /*2730*/  CS2R R140, SRZ ;  /* 0x00000000008c7805 */ /* 0x000fe2000001ff00 */
[----:B------:R-:W-:Y:S01]  /*2740*/  UMOV UR8, UR20 ;  /* 0x0000001400087c82 */ /* 0x000fe20008000000 */
[----:B------:R-:W-:Y:S01]  /*2750*/  UMOV UR9, UR21 ;  /* 0x0000001500097c82 */ /* 0x000fe20008000000 */
[----:B------:R-:W-:Y:S01]  /*2760*/  UMOV UR11, 0x40000040 ;  /* 0x40000040000b7882 */ /* 0x000fe20000000000 */
[----:B------:R-:W-:Y:S01]  /*2770*/  UIADD3 UR7, UR4, 0x2, URZ ;  /* 0x0000000204077890 */ /* 0x000fe2000fffe03f */
[----:B------:R-:W-:Y:S01]  /*2780*/  CS2R R138, SRZ ;  /* 0x00000000008a7805 */ /* 0x000fe2000001ff00 */
        /* <DEDUP_REMOVED lines=12> */
[----:B------:R-:W-:Y:S01]  /*2850*/  UMOV UR43, 0x40000040 ;  /* 0x40000040002b7882 */ /* 0x000fe20000000000 */
        /* <DEDUP_REMOVED lines=33> */
[----:B------:R-:W-:Y:S02]  /*2a70*/  CS2R R78, SRZ ;  /* 0x00000000004e7805 */ /* 0x000fe4000001ff00 */
[----:B------:R-:W-:Y:S02]  /*2a80*/  CS2R R76, SRZ ;  /* 0x00000000004c7805 */ /* 0x000fe4000001ff00 */
[----:B------:R-:W-:Y:S02]  /*2a90*/  CS2R R74, SRZ ;  /* 0x00000000004a7805 */ /* 0x000fe4000001ff00 */
[----:B------:R-:W-:Y:S01]  /*2aa0*/  CS2R R72, SRZ ;  /* 0x0000000000487805 */ /* 0x000fe2000001ff00 */
[----:B------:R-:W-:Y:S01]  /*2ab0*/  HGMMA.64x16x16.F32 R48, gdesc[UR8], RZ, !UPT, gsb0 ;  /* 0x00200000083079f0 */ /* 0x000fe2000c0008ff */
[----:B------:R-:W-:Y:S01]  /*2ac0*/  UIADD3 UR10, UR4, 0x200, URZ ;  /* 0x00000200040a7890 */ /* 0x000fe2000fffe03f */
[----:B------:R-:W-:Y:S01]  /*2ad0*/  UMOV UR8, UR20 ;  /* 0x0000001400087c82 */ /* 0x000fe20008000000 */
[----:B------:R-:W-:Y:S01]  /*2ae0*/  UMOV UR9, UR21 ;  /* 0x0000001500097c82 */ /* 0x000fe20008000000 */
[----:B------:R-:W-:Y:S01]  /*2af0*/  UMOV UR11, 0x40000040 ;  /* 0x40000040000b7882 */ /* 0x000fe20000000000 */
[----:B------:R-:W-:-:S02]  /*2b00*/  WARPGROUP.DEPBAR.LE gsb0, 0x0 ;  /* 0x00008000000079c5 */ /* 0x000fc40000010000 */
[----:B------:R-:W-:-:S06]  /*2b10*/  WARPGROUP.ARRIVE ;  /* 0x00000000000079c5 */ /* 0x000fcc0000000000 */
[----:B------:R-:W-:Y:S01]  /*2b20*/  HGMMA.64x16x16.F32 R40, gdesc[UR12], RZ, !UPT, gsb0 ;  /* 0x002000000c2879f0 */ /* 0x000fe2000c0008ff */
[----:B------:R-:W-:Y:S01]  /*2b30*/  UMOV UR12, UR6 ;  /* 0x00000006000c7c82 */ /* 0x000fe20008000000 */
[----:B------:R-:W-:Y:S01]  /*2b40*/  UMOV UR13, 0x40000040 ;  /* 0x40000040000d7882 */ /* 0x000fe20000000000 */
[----:B------:R-:W-:Y:S01]  /*2b50*/  UMOV UR14, UR7 ;  /* 0x00000007000e7c82 */ /* 0x000fe20008000000 */
[----:B------:R-:W-:Y:S01]  /*2b60*/  UMOV UR15, 0x40000040 ;  /* 0x40000040000f7882 */ /* 0x000fe20000000000 */
[----:B------:R-:W-:Y:S01]  /*2b70*/  UMOV UR20, UR12 ;  /* 0x0000000c00147c82 */ /* 0x000fe20008000000 */
[----:B------:R-:W-:Y:S01]  /*2b80*/  UMOV UR21, UR13 ;  /* 0x0000000d00157c82 */ /* 0x000fe20008000000 */
[----:B------:R-:W-:Y:S01]  /*2b90*/  IMAD.U32 R10, RZ, RZ, UR12 ;  /* 0x0000000cff0a7e24 */ /* 0x000fe2000f8e00ff */
[----:B------:R-:W-:Y:S01]  /*2ba0*/  UIADD3 UR6, UR5, 0x4, URZ ;  /* 0x0000000405067890 */ /* 0x000fe2000fffe03f */
[----:B------:R-:W-:Y:S01]  /*2bb0*/  IMAD.U32 R11, RZ, RZ, UR13 ;  /* 0x0000000dff0b7e24 */ /* 0x000fe2000f8e00ff */
[----:B------:R-:W-:Y:S01]  /*2bc0*/  UIADD3 UR7, UR4, 0x4, URZ ;  /* 0x0000000404077890 */ /* 0x000fe2000fffe03f */
        /* <DEDUP_REMOVED lines=122> */
[----:B------:R-:W-:Y:S01]  /*3370*/  ULDC UR10, c[0x0][0x9d8] ;  /* 0x00027600000a7ab9 */ /* 0x000fe20000000800 */
[----:B------:R-:W-:Y:S01]  /*3380*/  UIMAD UR11, UR61, -0x50, URZ ;  /* 0xffffffb03d0b78a4 */ /* 0x000fe2000f8e023f */
        /* <DEDUP_REMOVED lines=31> */
[----:B------:R-:W-:-:S06]  /*3580*/  UIADD3 UR14, UR61, -0x2, URZ ;  /* 0xfffffffe3d0e7890 */ /* 0x000fcc000fffe03f */
        /* <DEDUP_REMOVED lines=234> */
[----:B------:R-:W-:Y:S02]  /*4430*/  UIADD3 UR6, UR5, 0xc04, URZ ;  /* 0x00000c0405067890 */ /* 0x000fe4000fffe03f */
        /* <DEDUP_REMOVED lines=59> */
[----:B------:R-:W-:Y:S01]  /*47f0*/  ULDC UR5, c[0x0][0x448] ;  /* 0x0001120000057ab9 */ /* 0x000fe20000000800 */
[----:B------:R-:W-:Y:S01]  /*4800*/  IMAD.U32 R7, RZ, RZ, UR57 ;  /* 0x00000039ff077e24 */ /* 0x000fe2000f8e00ff */
[----:B------:R-:W-:-:S02]  /*4810*/  UISETP.NE.AND UP0, UPT, UR5, 0x1, UPT ;  /* 0x000000010500788c */ /* 0x000fc4000bf05270 */
[----:B------:R-:W-:-:S04]  /*4820*/  UIADD3 UR6, UR4, 0x986, URZ ;  /* 0x0000098604067890 */ /* 0x000fc8000fffe03f */
[----:B------:R-:W-:-:S05]  /*4830*/  PLOP3.LUT P2, PT, PT, PT, UP0, 0x80, 0x0 ;  /* 0x000000000000781c */ /* 0x000fca0003f4f008 */
[----:B------:R-:W-:Y:S01]  /*4840*/  @UP0 ULDC UR5, c[0x0][0x44c] ;  /* 0x0001130000050ab9 */ /* 0x000fe20000000800 */
        /* <DEDUP_REMOVED lines=30> */
[----:B------:R2:W3:Y:S01]  /*4a30*/  MUFU.TANH R20, R59 ;  /* 0x0000003b00147308 */ /* 0x0004e20000002400 */
[----:B0-----:R-:W-:-:S02]  /*4a40*/  VIADD R3, R213, UR18 ;  /* 0x00000012d5037c36 */ /* 0x001fc40008000000 */
[----:B------:R-:W-:Y:S01]  /*4a50*/  FMUL.FTZ R63, R63, UR10 ;  /* 0x0000000a3f3f7c20 */ /* 0x000fe20008410000 */
[----:B------:R-:W-:Y:S02]  /*4a60*/  IMAD.U32 R60, RZ, RZ, UR19 ;  /* 0x00000013ff3c7e24 */ /* 0x000fe4000f8e00ff */
[----:B------:R-:W-:Y:S01]  /*4a70*/  FMUL.FTZ R58, R61, UR10 ;  /* 0x0000000a3d3a7c20 */ /* 0x000fe20008410000 */
[----:B------:R-:W-:Y:S01]  /*4a80*/  @P2 IMAD.HI.U32 R4, R3, UR5, RZ ;  /* 0x0000000503042c27 */ /* 0x000fe2000f8e00ff */
[----:B------:R-:W-:Y:S01]  /*4a90*/  @UP0 ULDC UR5, c[0x0][0x450] ;  /* 0x0001140000050ab9 */ /* 0x000fe20000000800 */
[----:B------:R-:W0:Y:S02]  /*4aa0*/  MUFU.TANH R62, R62 ;  /* 0x0000003e003e7308 */ /* 0x000e240000002400 */
[----:B--2---:R-:W-:Y:S01]  /*4ab0*/  IMAD.MOV.U32 R59, RZ, RZ, R3 ;  /* 0x000000ffff3b7224 */ /* 0x004fe200078e0003 */
[----:B------:R-:W-:Y:S01]  /*4ac0*/  @P2 SHF.R.U32.HI R59, RZ, UR5, R4 ;  /* 0x00000005ff3b2c19 */ /* 0x000fe20008011604 */
[----:B------:R-:W-:-:S04]  /*4ad0*/  UMOV UR5, UR23 ;  /* 0x0000001700057c82 */ /* 0x000fc80008000000 */
[----:B------:R-:W2:Y:S01]  /*4ae0*/  SHFL.IDX PT, R4, R59, 0x1, 0x1c1f ;  /* 0x003c1f003b047f89 */ /* 0x000ea200000e0000 */
[----:B------:R-:W4:Y:S03]  /*4af0*/  MUFU.TANH R63, R63 ;  /* 0x0000003f003f7308 */ /* 0x000f260000002400 */
[----:B------:R-:W5:Y:S05]  /*4b00*/  SHFL.IDX PT, R59, R59, RZ, 0x1c1f ;  /* 0x001c1fff3b3b7589 */ /* 0x000f6a00000e0000 */
        /* <DEDUP_REMOVED lines=16> */
[----:B------:R-:W-:Y:S01]  /*4c10*/  UMOV UR4, UR22 ;  /* 0x0000001600047c82 */ /* 0x000fe20008000000 */
[----:B------:R3:W-:Y:S01]  /*4c20*/  MUFU.TANH R67, R55 ;  /* 0x0000003700437308 */ /* 0x0007e20000002400 */
[----:B-1----:R-:W-:-:S02]  /*4c30*/  IMAD.U32 R50, RZ, RZ, UR11 ;  /* 0x0000000bff327e24 */ /* 0x002fc4000f8e00ff */
[----:B------:R-:W-:Y:S01]  /*4c40*/  FMUL.FTZ R49, R49, UR10 ;  /* 0x0000000a31317c20 */ /* 0x000fe20008410000 */
[----:B------:R-:W-:Y:S01]  /*4c50*/  FMUL.FTZ R52, R52, UR10 ;  /* 0x0000000a34347c20 */ /* 0x000fe20008410000 */
[----:B------:R-:W-:Y:S01]  /*4c60*/  FMUL.FTZ R53, R53, UR10 ;  /* 0x0000000a35357c20 */ /* 0x000fe20008410000 */
[----:B------:R-:W-:Y:S02]  /*4c70*/  R2UR UR11, R23 ;  /* 0x00000000170b72ca */ /* 0x000fe400000e0000 */
[----:B------:R-:W-:Y:S01]  /*4c80*/  IADD3 R3, -R19, 0x51, R50 ;  /* 0x0000005113037810 */ /* 0x000fe20007ffe132 */
[----:B------:R-:W1:Y:S03]  /*4c90*/  MUFU.TANH R65, R51 ;  /* 0x0000003300417308 */ /* 0x000e660000002400 */
[----:B------:R-:W-:-:S05]  /*4ca0*/  IADD3 R60, -R60, UR15, R3 ;  /* 0x0000000f3c3c7c10 */ /* 0x000fca000fffe103 */
[----:B------:R0:W1:Y:S08]  /*4cb0*/  MUFU.TANH R66, R54 ;  /* 0x0000003600427308 */ /* 0x0000700000002400 */
        /* <DEDUP_REMOVED lines=9> */
[----:B------:R-:W-:Y:S01]  /*4d50*/  MUFU.TANH R52, R52 ;  /* 0x0000003400347308 */ /* 0x000fe20000002400 */
[----:B------:R-:W-:Y:S01]  /*4d60*/  HGMMA.64x16x16.F32 R32, gdesc[UR56], R32, gsb0 ;  /* 0x00200000382079f0 */ /* 0x000fe20008000820 */
[----:B------:R-:W-:Y:S01]  /*4d70*/  FMUL.FTZ R40, R40, UR10 ;  /* 0x0000000a28287c20 */ /* 0x000fe20008410000 */
[----:B------:R-:W-:Y:S01]  /*4d80*/  FMUL.FTZ R41, R41, UR10 ;  /* 0x0000000a29297c20 */ /* 0x000fe20008410000 */
[----:B------:R-:W-:Y:S01]  /*4d90*/  FMUL.FTZ R44, R44, UR10 ;  /* 0x0000000a2c2c7c20 */ /* 0x000fe20008410000 */
[----:B------:R-:W-:-:S03]  /*4da0*/  FMUL.FTZ R45, R45, UR10 ;  /* 0x0000000a2d2d7c20 */ /* 0x000fc60008410000 */
[----:B------:R-:W1:Y:S08]  /*4db0*/  MUFU.TANH R42, R42 ;  /* 0x0000002a002a7308 */ /* 0x000e700000002400 */
[----:B------:R1:W-:Y:S08]  /*4dc0*/  MUFU.TANH R69, R47 ;  /* 0x0000002f00457308 */ /* 0x0003f00000002400 */
[----:B------:R-:W1:Y:S08]  /*4dd0*/  MUFU.TANH R43, R43 ;  /* 0x0000002b002b7308 */ /* 0x000e700000002400 */
[----:B------:R1:W1:Y:S08]  /*4de0*/  MUFU.TANH R68, R46 ;  /* 0x0000002e00447308 */ /* 0x0002700000002400 */
        /* <DEDUP_REMOVED lines=8> */
[----:B------:R-:W-:Y:S01]  /*4e70*/  FMUL.FTZ R33, R33, UR10 ;  /* 0x0000000a21217c20 */ /* 0x000fe20008410000 */
[----:B------:R-:W-:Y:S01]  /*4e80*/  HGMMA.64x16x16.F32 R24, gdesc[UR4], R24, gsb0 ;  /* 0x00200000041879f0 */ /* 0x000fe20008000818 */
[----:B------:R-:W-:Y:S01]  /*4e90*/  UIMAD UR4, UR61, -0x50, UR15 ;  /* 0xffffffb03d0478a4 */ /* 0x000fe2000f8e020f */
[----:B------:R-:W1:Y:S01]  /*4ea0*/  MUFU.TANH R70, R34 ;  /* 0x0000002200467308 */ /* 0x000e620000002400 */
[----:B------:R-:W-:Y:S01]  /*4eb0*/  FMUL.FTZ R32, R32, UR10 ;  /* 0x0000000a20207c20 */ /* 0x000fe20008410000 */
[----:B------:R-:W-:Y:S01]  /*4ec0*/  FMUL.FTZ R37, R37, UR10 ;  /* 0x0000000a25257c20 */ /* 0x000fe20008410000 */
[----:B------:R-:W-:Y:S01]  /*4ed0*/  FMUL.FTZ R36, R36, UR10 ;  /* 0x0000000a24247c20 */ /* 0x000fe20008410000 */
[----:B------:R-:W-:Y:S01]  /*4ee0*/  ULDC UR5, c[0x0][0x988] ;  /* 0x0002620000057ab9 */ /* 0x000fe20000000800 */
[----:B------:R-:W-:Y:S01]  /*4ef0*/  IMAD.U32 R50, RZ, RZ, UR4 ;  /* 0x00000004ff327e24 */ /* 0x000fe2000f8e00ff */
[----:B------:R-:W-:Y:S01]  /*4f00*/  @UP0 ULDC UR6, c[0x0][0x44c] ;  /* 0x0001130000060ab9 */ /* 0x000fe20000000800 */
[----:B------:R-:W-:Y:S01]  /*4f10*/  UMOV UR4, UR18 ;  /* 0x0000001200047c82 */ /* 0x000fe20008000000 */
[----:B------:R-:W-:Y:S01]  /*4f20*/  MUFU.TANH R44, R44 ;  /* 0x0000002c002c7308 */ /* 0x000fe20000002400 */
[----:B------:R-:W-:Y:S01]  /*4f30*/  UIMAD.WIDE.U32 UR6, UR18, UR6, URZ ;  /* 0x00000006120672a5 */ /* 0x000fe2000f8e003f */
[----:B---3--:R-:W-:-:S04]  /*4f40*/  IADD3 R55, -R19, 0x50, R50 ;  /* 0x0000005013377810 */ /* 0x008fc80007ffe132 */
[-CC-:B--2---:R-:W-:Y:S02]  /*4f50*/  VIADDMNMX R5, R4, R60.reuse, R55.reuse, PT ;  /* 0x0000003c04057246 */ /* 0x184fe40003800137 */
[----:B-----5:R-:W-:Y:S01]  /*4f60*/  VIADDMNMX R59, R59, R60, R55, PT ;  /* 0x0000003c3b3b7246 */ /* 0x020fe20003800137 */
[----:B------:R-:W-:Y:S01]  /*4f70*/  MUFU.TANH R45, R45 ;  /* 0x0000002d002d7308 */ /* 0x000fe20000002400 */
[C---:B------:R-:W-:Y:S02]  /*4f80*/  ISETP.GT.AND P3, PT, R5.reuse, RZ, PT ;  /* 0x000000ff0500720c */ /* 0x040fe40003f64270 */
[C---:B------:R-:W-:Y:S02]  /*4f90*/  ISETP.GT.AND P4, PT, R5.reuse, 0x1, PT ;  /* 0x000000010500780c */ /* 0x040fe40003f84270 */
[----:B------:R-:W-:Y:S02]  /*4fa0*/  ISETP.GT.AND P5, PT, R5, 0x8, PT ;  /* 0x000000080500780c */ /* 0x000fe40003fa4270 */
[----:B------:R-:W-:Y:S01]  /*4fb0*/  FSEL R61, R14, -INF , P3 ;  /* 0xff8000000e3d7808 */ /* 0x000fe20001800000 */
[----:B------:R-:W-:Y:S01]  /*4fc0*/  MUFU.TANH R55, R37 ;  /* 0x0000002500377308 */ /* 0x000fe20000002400 */
[----:B0-----:R-:W-:-:S02]  /*4fd0*/  FSEL R54, R20, -INF , P4 ;  /* 0xff80000014367808 */ /* 0x001fc40002000000 */
[----:B------:R-:W-:Y:S02]  /*4fe0*/  ISETP.GT.AND P3, PT, R5, 0x9, PT ;  /* 0x000000090500780c */ /* 0x000fe40003f64270 */
[----:B------:R-:W-:Y:S02]  /*4ff0*/  FSEL R51, R62, -INF , P5 ;  /* 0xff8000003e337808 */ /* 0x000fe40002800000 */
[----:B------:R-:W-:Y:S01]  /*5000*/  FMNMX.FTZ R4, R61, R54, !PT ;  /* 0x000000363d047209 */ /* 0x000fe20007810000 */
[----:B------:R0:W2:Y:S01]  /*5010*/  MUFU.TANH R14, R35 ;  /* 0x00000023000e7308 */ /* 0x0000a20000002400 */
[----:B------:R-:W-:Y:S02]  /*5020*/  ISETP.GT.AND P4, PT, R5, 0x10, PT ;  /* 0x000000100500780c */ /* 0x000fe40003f84270 */
[----:B----4-:R-:W-:Y:S02]  /*5030*/  FSEL R50, R63, -INF , P3 ;  /* 0xff8000003f327808 */ /* 0x010fe40001800000 */
[----:B------:R-:W-:-:S02]  /*5040*/  FMNMX.FTZ R21, R51, R4, !PT ;  /* 0x0000000433157209 */ /* 0x000fc40007810000 */
[C---:B------:R-:W-:Y:S01]  /*5050*/  ISETP.GT.AND P3, PT, R5.reuse, 0x11, PT ;  /* 0x000000110500780c */ /* 0x040fe20003f64270 */
[----:B------:R-:W3:Y:S01]  /*5060*/  MUFU.TANH R62, R3 ;  /* 0x00000003003e7308 */ /* 0x000ee20000002400 */
[----:B-1----:R-:W-:Y:S02]  /*5070*/  FSEL R47, R64, -INF , P4 ;  /* 0xff800000402f7808 */ /* 0x002fe40002000000 */
[----:B------:R-:W-:Y:S02]  /*5080*/  FMNMX.FTZ R4, R50, R21, !PT ;  /* 0x0000001532047209 */ /* 0x000fe40007810000 */
[----:B------:R-:W-:Y:S02]  /*5090*/  ISETP.GT.AND P4, PT, R5, 0x18, PT ;  /* 0x000000180500780c */ /* 0x000fe40003f84270 */
[----:B------:R-:W-:Y:S01]  /*50a0*/  FSEL R46, R65, -INF , P3 ;  /* 0xff800000412e7808 */ /* 0x000fe20001800000 */
[----:B------:R1:W4:Y:S01]  /*50b0*/  MUFU.TANH R63, R39 ;  /* 0x00000027003f7308 */ /* 0x0003220000002400 */
[----:B------:R-:W-:Y:S01]  /*50c0*/  FMNMX.FTZ R21, R47, R4, !PT ;  /* 0x000000042f157209 */ /* 0x000fe20007810000 */
[----:B------:R-:W-:-:S02]  /*50d0*/  WARPGROUP.DEPBAR.LE gsb0, 0x0 ;  /* 0x00008000000079c5 */ /* 0x000fc40000010000 */
[----:B------:R-:W-:Y:S01]  /*50e0*/  ISETP.GT.AND P3, PT, R5, 0x19, PT ;  /* 0x000000190500780c */ /* 0x000fe20003f64270 */
[----:B------:R-:W-:Y:S01]  /*50f0*/  FMUL.FTZ R26, R26, UR10 ;  /* 0x0000000a1a1a7c20 */ /* 0x000fe20008410000 */
[----:B0-----:R-:W-:Y:S01]  /*5100*/  FSEL R35, R66, -INF , P4 ;  /* 0xff80000042237808 */ /* 0x001fe20002000000 */
[----:B------:R-:W-:Y:S01]  /*5110*/  FMUL.FTZ R27, R27, UR10 ;  /* 0x0000000a1b1b7c20 */ /* 0x000fe20008410000 */
[----:B------:R-:W-:Y:S01]  /*5120*/  FMNMX.FTZ R4, R46, R21, !PT ;  /* 0x000000152e047209 */ /* 0x000fe20007810000 */
[----:B------:R-:W-:Y:S01]  /*5130*/  FMUL.FTZ R31, R31, UR10 ;  /* 0x0000000a1f1f7c20 */ /* 0x000fe20008410000 */
[----:B------:R-:W-:Y:S01]  /*5140*/  ISETP.GT.AND P4, PT, R5, 0x20, PT ;  /* 0x000000200500780c */ /* 0x000fe20003f84270 */
[----:B------:R-:W0:Y:S01]  /*5150*/  MUFU.TANH R26, R26 ;  /* 0x0000001a001a7308 */ /* 0x000e220000002400 */
[----:B------:R-:W-:Y:S01]  /*5160*/  FSEL R38, R67, -INF , P3 ;  /* 0xff80000043267808 */ /* 0x000fe20001800000 */
[----:B------:R-:W-:Y:S01]  /*5170*/  FMUL.FTZ R25, R25, UR10 ;  /* 0x0000000a19197c20 */ /* 0x000fe20008410000 */
[----:B------:R-:W-:Y:S01]  /*5180*/  FMNMX.FTZ R21, R35, R4, !PT ;  /* 0x0000000423157209 */ /* 0x000fe20007810000 */
[----:B------:R-:W-:Y:S01]  /*5190*/  FMUL.FTZ R28, R28, UR10 ;  /* 0x0000000a1c1c7c20 */ /* 0x000fe20008410000 */
[----:B------:R-:W-:Y:S01]  /*51a0*/  ISETP.GT.AND P3, PT, R5, 0x21, PT ;  /* 0x000000210500780c */ /* 0x000fe20003f64270 */
[----:B------:R-:W-:Y:S01]  /*51b0*/  FMUL.FTZ R24, R24, UR10 ;  /* 0x0000000a18187c20 */ /* 0x000fe20008410000 */
[----:B------:R-:W-:Y:S01]  /*51c0*/  FSEL R34, R42, -INF , P4 ;  /* 0xff8000002a227808 */ /* 0x000fe20002000000 */
[----:B------:R4:W5:Y:S01]  /*51d0*/  MUFU.TANH R64, R27 ;  /* 0x0000001b00407308 */ /* 0x0009620000002400 */
[----:B------:R-:W-:Y:S01]  /*51e0*/  FMNMX.FTZ R21, R38, R21, !PT ;  /* 0x0000001526157209 */ /* 0x000fe20007810000 */
[----:B------:R-:W-:Y:S01]  /*51f0*/  FMUL.FTZ R29, R29, UR10 ;  /* 0x0000000a1d1d7c20 */ /* 0x000fe20008410000 */
[----:B------:R-:W-:Y:S01]  /*5200*/  ISETP.GT.AND P4, PT, R5, 0x28, PT ;  /* 0x000000280500780c */ /* 0x000fe20003f84270 */
[----:B------:R5:W-:Y:S01]  /*5210*/  @!P1 SYNCS.ARRIVE.TRANS64.RED.A1T0 RZ, [R0+URZ], RZ ;  /* 0x000000ff00ff99a7 */ /* 0x000be2000810043f */
[----:B------:R-:W-:-:S02]  /*5220*/  FSEL R43, R43, -INF , P3 ;  /* 0xff8000002b2b7808 */ /* 0x000fc40001800000 */
[----:B------:R-:W-:Y:S01]  /*5230*/  FMNMX.FTZ R4, R34, R21, !PT ;  /* 0x0000001522047209 */ /* 0x000fe20007810000 */
[----:B------:R-:W-:Y:S01]  /*5240*/  MUFU.TANH R31, R31 ;  /* 0x0000001f001f7308 */ /* 0x000fe20000002400 */
[----:B------:R-:W-:Y:S02]  /*5250*/  ISETP.GT.AND P3, PT, R5, 0x29, PT ;  /* 0x000000290500780c */ /* 0x000fe40003f64270 */
[----:B-1----:R-:W-:Y:S02]  /*5260*/  FSEL R39, R68, -INF , P4 ;  /* 0xff80000044277808 */ /* 0x002fe40002000000 */
[----:B------:R-:W-:Y:S02]  /*5270*/  FMNMX.FTZ R4, R43, R4, !PT ;  /* 0x000000042b047209 */ /* 0x000fe40007810000 */
[----:B------:R-:W-:Y:S01]  /*5280*/  ISETP.GT.AND P4, PT, R5, 0x30, PT ;  /* 0x000000300500780c */ /* 0x000fe20003f84270 */
[----:B------:R-:W-:Y:S01]  /*5290*/  MUFU.TANH R66, R25 ;  /* 0x0000001900427308 */ /* 0x000fe20000002400 */
[----:B------:R-:W-:-:S02]  /*52a0*/  FSEL R42, R69, -INF , P3 ;  /* 0xff800000452a7808 */ /* 0x000fc40001800000 */
[----:B------:R-:W-:Y:S01]  /*52b0*/  FMNMX.FTZ R3, R39, R4, !PT ;  /* 0x0000000427037209 */ /* 0x000fe20007810000 */
[----:B------:R-:W-:Y:S01]  /*52c0*/  FMUL.FTZ R4, R30, UR10 ;  /* 0x0000000a1e047c20 */ /* 0x000fe20008410000 */
[C---:B------:R-:W-:Y:S01]  /*52d0*/  ISETP.GT.AND P3, PT, R5.reuse, 0x31, PT ;  /* 0x000000310500780c */ /* 0x040fe20003f64270 */
[----:B------:R-:W-:Y:S01]  /*52e0*/  @UP0 ULDC UR10, c[0x0][0x450] ;  /* 0x00011400000a0ab9 */ /* 0x000fe20000000800 */
[----:B------:R-:W-:Y:S01]  /*52f0*/  FSEL R30, R70, -INF , P4 ;  /* 0xff800000461e7808 */ /* 0x000fe20002000000 */
[----:B------:R-:W-:Y:S01]  /*5300*/  MUFU.TANH R65, R36 ;  /* 0x0000002400417308 */ /* 0x000fe20000002400 */
[----:B------:R-:W-:Y:S01]  /*5310*/  FMNMX.FTZ R21, R42, R3, !PT ;  /* 0x000000032a157209 */ /* 0x000fe20007810000 */
[----:B------:R-:W-:Y:S01]  /*5320*/  @UP0 USHF.R.U32.HI UR4, URZ, UR10, UR7 ;  /* 0x0000000a3f040299 */ /* 0x000fe20008011607 */
[----:B------:R-:W-:Y:S02]  /*5330*/  ISETP.GT.AND P4, PT, R5, 0x38, PT ;  /* 0x000000380500780c */ /* 0x000fe40003f84270 */
[----:B------:R-:W-:-:S02]  /*5340*/  CS2R R70, SRZ ;  /* 0x0000000000467805 */ /* 0x000fc4000001ff00 */
[----:B--2---:R-:W-:Y:S01]  /*5350*/  FSEL R3, R14, -INF , P3 ;  /* 0xff8000000e037808 */ /* 0x004fe20001800000 */
[----:B------:R-:W-:Y:S01]  /*5360*/  UIADD3 UR6, UR4, UR15, -UR19 ;  /* 0x0000000f04067290 */ /* 0x000fe2000fffe813 */
[----:B------:R-:W-:Y:S01]  /*5370*/  FMNMX.FTZ R20, R30, R21, !PT ;  /* 0x000000151e147209 */ /* 0x000fe20007810000 */
[----:B------:R-:W1:Y:S01]  /*5380*/  MUFU.TANH R4, R4 ;  /* 0x0000000400047308 */ /* 0x000e620000002400 */
[----:B------:R-:W-:Y:S01]  /*5390*/  ISETP.GT.AND P3, PT, R5, 0x39, PT ;  /* 0x000000390500780c */ /* 0x000fe20003f64270 */
[----:B------:R-:W-:Y:S01]  /*53a0*/  UIMAD.WIDE UR6, UR6, 0x66666667, URZ ;  /* 0x66666667060678a5 */ /* 0x000fe2000f8e023f */
[----:B---3--:R-:W-:Y:S02]  /*53b0*/  FSEL R14, R62, -INF , P4 ;  /* 0xff8000003e0e7808 */ /* 0x008fe40002000000 */
[----:B------:R-:W-:Y:S01]  /*53c0*/  FMNMX.FTZ R21, R3, R20, !PT ;  /* 0x0000001403157209 */ /* 0x000fe20007810000 */
[----:B------:R-:W-:Y:S01]  /*53d0*/  USHF.R.U32.HI UR4, URZ, 0x1f, UR7 ;  /* 0x0000001f3f047899 */ /* 0x000fe20008011607 */
[----:B------:R-:W-:Y:S01]  /*53e0*/  ISETP.GT.AND P4, PT, R5, 0x40, PT ;  /* 0x000000400500780c */ /* 0x000fe20003f84270 */
[----:B------:R-:W2:Y:S01]  /*53f0*/  MUFU.TANH R62, R41 ;  /* 0x00000029003e7308 */ /* 0x000ea20000002400 */
[----:B----4-:R-:W-:Y:S01]  /*5400*/  FSEL R27, R63, -INF , P3 ;  /* 0xff8000003f1b7808 */ /* 0x010fe20001800000 */
[----:B------:R-:W-:Y:S01]  /*5410*/  ULEA.HI.SX32 UR4, UR7, UR4, 0x1b ;  /* 0x0000000407047291 */ /* 0x000fe2000f8fda3f */
[----:B------:R-:W-:-:S02]  /*5420*/  FMNMX.FTZ R20, R14, R21, !PT ;  /* 0x000000150e147209 */ /* 0x000fc40007810000 */
[----:B------:R-:W-:Y:S01]  /*5430*/  ISETP.GT.AND P3, PT, R5, 0x41, PT ;  /* 0x000000410500780c */ /* 0x000fe20003f64270 */
[----:B------:R-:W-:Y:S01]  /*5440*/  UISETP.LT.AND UP1, UPT, UR11, UR4, UPT ;  /* 0x000000040b00728c */ /* 0x000fe2000bf21270 */
[----:B0-----:R-:W-:Y:S01]  /*5450*/  FSEL R21, R26, -INF , P4 ;  /* 0xff8000001a157808 */ /* 0x001fe20002000000 */
[----:B------:R-:W-:Y:S01]  /*5460*/  MUFU.TANH R67, R28 ;  /* 0x0000001c00437308 */ /* 0x000fe20000002400 */
[----:B------:R-:W-:Y:S01]  /*5470*/  FMNMX.FTZ R20, R27, R20, !PT ;  /* 0x000000141b147209 */ /* 0x000fe20007810000 */
[----:B------:R-:W-:Y:S01]  /*5480*/  USEL UR6, UR11, UR4, !UP1 ;  /* 0x000000040b067287 */ /* 0x000fe2000c800000 */
[----:B------:R-:W-:Y:S02]  /*5490*/  ISETP.GT.AND P4, PT, R5, 0x48, PT ;  /* 0x000000480500780c */ /* 0x000fe40003f84270 */
[----:B-----5:R-:W-:Y:S01]  /*54a0*/  FSEL R26, R64, -INF , P3 ;  /* 0xff800000401a7808 */ /* 0x020fe20001800000 */
[----:B------:R-:W-:Y:S01]  /*54b0*/  UISETP.GE.AND UP1, UPT, UR14, UR6, UPT ;  /* 0x000000060e00728c */ /* 0x000fe2000bf26270 */
[----:B------:R-:W-:Y:S01]  /*54c0*/  FMNMX.FTZ R63, R21, R20, !PT ;  /* 0x00000014153f7209 */ /* 0x000fe20007810000 */
[----:B------:R-:W-:Y:S01]  /*54d0*/  MUFU.TANH R64, R33 ;  /* 0x0000002100407308 */ /* 0x000fe20000002400 */
[----:B------:R-:W-:-:S02]  /*54e0*/  ISETP.GT.AND P3, PT, R5, 0x49, PT ;  /* 0x000000490500780c */ /* 0x000fc40003f64270 */
[----:B-1----:R-:W-:Y:S02]  /*54f0*/  FSEL R20, R4, -INF , P4 ;  /* 0xff80000004147808 */ /* 0x002fe40002000000 */
[----:B------:R-:W-:Y:S02]  /*5500*/  FMNMX.FTZ R63, R26, R63, !PT ;  /* 0x0000003f1a3f7209 */ /* 0x000fe40007810000 */
[----:B------:R-:W-:Y:S01]  /*5510*/  FSEL R5, R31, -INF , P3 ;  /* 0xff8000001f057808 */ /* 0x000fe20001800000 */
[----:B------:R0:W-:Y:S01]  /*5520*/  MUFU.TANH R60, R24 ;  /* 0x00000018003c7308 */ /* 0x0001e20000002400 */
[----:B------:R-:W-:Y:S02]  /*5530*/  FMNMX.FTZ R4, R20, R63, !PT ;  /* 0x0000003f14047209 */ /* 0x000fe40007810000 */
[----:B------:R-:W-:Y:S02]  /*5540*/  ISETP.GT.AND P3, PT, R59, RZ, PT ;  /* 0x000000ff3b00720c */ /* 0x000fe40003f64270 */
[----:B------:R-:W-:-:S02]  /*5550*/  FMNMX.FTZ R4, R5, R4, !PT ;  /* 0x0000000405047209 */ /* 0x000fc40007810000 */
[C---:B------:R-:W-:Y:S01]  /*5560*/  ISETP.GT.AND P5, PT, R59.reuse, 0x1, PT ;  /* 0x000000013b00780c */ /* 0x040fe20003fa4270 */
[----:B------:R1:W3:Y:S01]  /*5570*/  MUFU.TANH R63, R32 ;  /* 0x00000020003f7308 */ /* 0x0002e20000002400 */
[C---:B------:R-:W-:Y:S01]  /*5580*/  ISETP.GT.AND P4, PT, R59.reuse, 0x8, PT ;  /* 0x000000083b00780c */ /* 0x040fe20003f84270 */
[----:B------:R-:W4:Y:S01]  /*5590*/  SHFL.BFLY PT, R31, R4, 0x2, 0x1f ;  /* 0x0c401f00041f7f89 */ /* 0x000f2200000e0000 */
[----:B------:R-:W-:Y:S02]  /*55a0*/  FSEL R56, R56, -INF , P5 ;  /* 0xff80000038387808 */ /* 0x000fe40002800000 */
[----:B------:R-:W-:Y:S02]  /*55b0*/  ISETP.GT.AND P5, PT, R59, 0x9, PT ;  /* 0x000000093b00780c */ /* 0x000fe40003fa4270 */
[----:B------:R-:W-:Y:S01]  /*55c0*/  FSEL R57, R57, -INF , P4 ;  /* 0xff80000039397808 */ /* 0x000fe20002000000 */
[----:B------:R5:W3:Y:S01]  /*55d0*/  MUFU.TANH R68, R29 ;  /* 0x0000001d00447308 */ /* 0x000ae20000002400 */
[----:B------:R-:W-:-:S02]  /*55e0*/  FSEL R58, R58, -INF , P5 ;  /* 0xff8000003a3a7808 */ /* 0x000fc40002800000 */
[C---:B------:R-:W-:Y:S02]  /*55f0*/  ISETP.GT.AND P6, PT, R59.reuse, 0x11, PT ;  /* 0x000000113b00780c */ /* 0x040fe40003fc4270 */
[C---:B------:R-:W-:Y:S02]  /*5600*/  ISETP.GT.AND P4, PT, R59.reuse, 0x18, PT ;  /* 0x000000183b00780c */ /* 0x040fe40003f84270 */
[----:B------:R-:W-:Y:S02]  /*5610*/  ISETP.GT.AND P5, PT, R59, 0x19, PT ;  /* 0x000000193b00780c */ /* 0x000fe40003fa4270 */
[----:B------:R-:W-:Y:S02]  /*5620*/  FSEL R25, R52, -INF , P4 ;  /* 0xff80000034197808 */ /* 0x000fe40002000000 */
[----:B------:R-:W-:Y:S02]  /*5630*/  FSEL R36, R53, -INF , P5 ;  /* 0xff80000035247808 */ /* 0x000fe40002800000 */
[----:B------:R-:W-:-:S02]  /*5640*/  ISETP.GT.AND P4, PT, R59, 0x21, PT ;  /* 0x000000213b00780c */ /* 0x000fc40003f84270 */
[----:B----4-:R-:W-:-:S05]  /*5650*/  FMNMX.FTZ R4, R4, R31, !PT ;  /* 0x0000001f04047209 */ /* 0x010fca0007810000 */
[----:B------:R-:W4:Y:S02]  /*5660*/  SHFL.BFLY PT, R31, R4, 0x1, 0x1f ;  /* 0x0c201f00041f7f89 */ /* 0x000f2400000e0000 */
[----:B----4-:R-:W-:Y:S02]  /*5670*/  FMNMX.FTZ R4, R4, R31, !PT ;  /* 0x0000001f04047209 */ /* 0x010fe40007810000 */
[----:B------:R-:W-:Y:S02]  /*5680*/  FSEL R31, R2, -INF , P3 ;  /* 0xff800000021f7808 */ /* 0x000fe40001800000 */
[----:B------:R-:W-:Y:S01]  /*5690*/  ISETP.GT.AND P3, PT, R59, 0x10, PT ;  /* 0x000000103b00780c */ /* 0x000fe20003f64270 */
[----:B0-----:R-:W-:Y:S01]  /*56a0*/  FMUL.FTZ R24, R4, UR5 ;  /* 0x0000000504187c20 */ /* 0x001fe20008410000 */
[----:B------:R-:W-:Y:S02]  /*56b0*/  FMNMX.FTZ R2, R31, R56, !PT ;  /* 0x000000381f027209 */ /* 0x000fe40007810000 */
[----:B-1----:R-:W-:-:S02]  /*56c0*/  FSEL R32, R48, -INF , P3 ;  /* 0xff80000030207808 */ /* 0x002fc40001800000 */
[----:B------:R-:W-:Y:S02]  /*56d0*/  FMNMX.FTZ R33, R57, R2, !PT ;  /* 0x0000000239217209 */ /* 0x000fe40007810000 */
[----:B------:R-:W-:Y:S02]  /*56e0*/  ISETP.GT.AND P3, PT, R59, 0x20, PT ;  /* 0x000000203b00780c */ /* 0x000fe40003f64270 */
[----:B------:R-:W-:Y:S02]  /*56f0*/  FMNMX.FTZ R37, R58, R33, !PT ;  /* 0x000000213a257209 */ /* 0x000fe40007810000 */
[----:B------:R-:W-:Y:S02]  /*5700*/  FSEL R33, R49, -INF , P6 ;  /* 0xff80000031217808 */ /* 0x000fe40003000000 */
[----:B------:R-:W-:Y:S02]  /*5710*/  FMNMX.FTZ R2, R32, R37, !PT ;  /* 0x0000002520027209 */ /* 0x000fe40007810000 */
[----:B------:R-:W-:-:S02]  /*5720*/  FSEL R28, R40, -INF , P3 ;  /* 0xff800000281c7808 */ /* 0x000fc40001800000 */
[----:B------:R-:W-:Y:S02]  /*5730*/  FMNMX.FTZ R2, R33, R2, !PT ;  /* 0x0000000221027209 */ /* 0x000fe40007810000 */
[----:B------:R-:W-:Y:S02]  /*5740*/  FSETP.NEU.FTZ.AND P6, PT, R4, -INF , PT ;  /* 0xff8000000400780b */ /* 0x000fe40003fdd000 */
[----:B------:R-:W-:Y:S02]  /*5750*/  FMNMX.FTZ R37, R25, R2, !PT ;  /* 0x0000000219257209 */ /* 0x000fe40007810000 */
[----:B------:R-:W-:Y:S02]  /*5760*/  ISETP.GT.AND P3, PT, R59, 0x28, PT ;  /* 0x000000283b00780c */ /* 0x000fe40003f64270 */
[----:B------:R-:W-:Y:S02]  /*5770*/  FMNMX.FTZ R41, R36, R37, !PT ;  /* 0x0000002524297209 */ /* 0x000fe40007810000 */
[----:B--2---:R-:W-:-:S02]  /*5780*/  FSEL R37, R62, -INF , P4 ;  /* 0xff8000003e257808 */ /* 0x004fc40002000000 */
[----:B------:R-:W-:Y:S02]  /*5790*/  FMNMX.FTZ R2, R28, R41, !PT ;  /* 0x000000291c027209 */ /* 0x000fe40007810000 */
[----:B------:R-:W-:Y:S02]  /*57a0*/  FSEL R53, R24, RZ, P6 ;  /* 0x000000ff18357208 */ /* 0x000fe40003000000 */
[----:B------:R-:W-:Y:S02]  /*57b0*/  ISETP.GT.AND P4, PT, R59, 0x29, PT ;  /* 0x000000293b00780c */ /* 0x000fe40003f84270 */
[----:B-----5:R-:W-:Y:S01]  /*57c0*/  FSEL R29, R44, -INF , P3 ;  /* 0xff8000002c1d7808 */ /* 0x020fe20001800000 */
[--C-:B------:R-:W-:Y:S01]  /*57d0*/  FFMA.FTZ R211, R51, UR5, -R53.reuse ;  /* 0x0000000533d37c23 */ /* 0x100fe20008010835 */
[----:B------:R-:W-:Y:S01]  /*57e0*/  FMNMX.FTZ R24, R37, R2, !PT ;  /* 0x0000000225187209 */ /* 0x000fe20007810000 */
[--C-:B------:R-:W-:Y:S01]  /*57f0*/  FFMA.FTZ R205, R47, UR5, -R53.reuse ;  /* 0x000000052fcd7c23 */ /* 0x100fe20008010835 */
[----:B------:R-:W-:Y:S01]  /*5800*/  FSEL R40, R45, -INF , P4 ;  /* 0xff8000002d287808 */ /* 0x000fe20002000000 */
[--C-:B------:R-:W-:Y:S01]  /*5810*/  FFMA.FTZ R54, R54, UR5, -R53.reuse ;  /* 0x0000000536367c23 */ /* 0x100fe20008010835 */
[----:B------:R-:W-:Y:S01]  /*5820*/  ISETP.GT.AND P3, PT, R59, 0x30, PT ;  /* 0x000000303b00780c */ /* 0x000fe20003f64270 */
[--C-:B------:R-:W-:Y:S01]  /*5830*/  FFMA.FTZ R35, R35, UR5, -R53.reuse ;  /* 0x0000000523237c23 */ /* 0x100fe20008010835 */
[----:B------:R-:W-:Y:S01]  /*5840*/  FMNMX.FTZ R45, R29, R24, !PT ;  /* 0x000000181d2d7209 */ /* 0x000fe20007810000 */
[----:B------:R0:W-:Y:S01]  /*5850*/  MUFU.EX2 R2, R54 ;  /* 0x0000003600027308 */ /* 0x0001e20000000800 */
[----:B------:R-:W-:Y:S01]  /*5860*/  ISETP.GT.AND P4, PT, R59, 0x31, PT ;  /* 0x000000313b00780c */ /* 0x000fe20003f84270 */
[--C-:B------:R-:W-:Y:S01]  /*5870*/  FFMA.FTZ R209, R61, UR5, -R53.reuse ;  /* 0x000000053dd17c23 */ /* 0x100fe20008010835 */
[----:B---3--:R-:W-:Y:S01]  /*5880*/  FSEL R41, R63, -INF , P3 ;  /* 0xff8000003f297808 */ /* 0x008fe20001800000 */
[--C-:B------:R-:W-:Y:S01]  /*5890*/  FFMA.FTZ R5, R5, UR5, -R53.reuse ;  /* 0x0000000505057c23 */ /* 0x100fe20008010835 */
[----:B------:R-:W-:Y:S01]  /*58a0*/  FMNMX.FTZ R24, R40, R45, !PT ;  /* 0x0000002d28187209 */ /* 0x000fe20007810000 */
[--C-:B------:R-:W-:Y:S01]  /*58b0*/  FFMA.FTZ R34, R34, UR5, -R53.reuse ;  /* 0x0000000522227c23 */ /* 0x100fe20008010835 */
[----:B------:R-:W-:Y:S01]  /*58c0*/  ISETP.GT.AND P3, PT, R59, 0x38, PT ;  /* 0x000000383b00780c */ /* 0x000fe20003f64270 */
[----:B------:R1:W-:Y:S01]  /*58d0*/  MUFU.EX2 R207, R35 ;  /* 0x0000002300cf7308 */ /* 0x0003e20000000800 */
[----:B------:R-:W-:Y:S01]  /*58e0*/  FSEL R44, R64, -INF , P4 ;  /* 0xff800000402c7808 */ /* 0x000fe20002000000 */
[--C-:B0-----:R-:W-:Y:S01]  /*58f0*/  FFMA.FTZ R54, R46, UR5, -R53.reuse ;  /* 0x000000052e367c23 */ /* 0x101fe20008010835 */
[----:B------:R-:W-:Y:S01]  /*5900*/  FMNMX.FTZ R49, R41, R24, !PT ;  /* 0x0000001829317209 */ /* 0x000fe20007810000 */
[--C-:B------:R-:W-:Y:S01]  /*5910*/  FFMA.FTZ R24, R50, UR5, -R53.reuse ;  /* 0x0000000532187c23 */ /* 0x100fe20008010835 */
[----:B------:R-:W-:Y:S01]  /*5920*/  ISETP.GT.AND P4, PT, R59, 0x39, PT ;  /* 0x000000393b00780c */ /* 0x000fe20003f84270 */
[--C-:B------:R-:W-:Y:S01]  /*5930*/  FFMA.FTZ R43, R43, UR5, -R53.reuse ;  /* 0x000000052b2b7c23 */ /* 0x100fe20008010835 */
[----:B------:R-:W-:Y:S01]  /*5940*/  FSEL R45, R65, -INF , P3 ;  /* 0xff800000412d7808 */ /* 0x000fe20001800000 */
[----:B------:R-:W-:Y:S01]  /*5950*/  MUFU.EX2 R209, R209 ;  /* 0x000000d100d17308 */ /* 0x000fe20000000800 */
[----:B------:R-:W-:Y:S01]  /*5960*/  FMNMX.FTZ R50, R44, R49, !PT ;  /* 0x000000312c327209 */ /* 0x000fe20007810000 */
[--C-:B------:R-:W-:Y:S01]  /*5970*/  FFMA.FTZ R39, R39, UR5, -R53.reuse ;  /* 0x0000000527277c23 */ /* 0x100fe20008010835 */
[----:B------:R-:W-:Y:S01]  /*5980*/  ISETP.GT.AND P3, PT, R59, 0x40, PT ;  /* 0x000000403b00780c */ /* 0x000fe20003f64270 */
[--C-:B------:R-:W-:Y:S01]  /*5990*/  FFMA.FTZ R21, R21, UR5, -R53.reuse ;  /* 0x0000000515157c23 */ /* 0x100fe20008010835 */
[----:B------:R-:W-:Y:S01]  /*59a0*/  FSEL R48, R55, -INF , P4 ;  /* 0xff80000037307808 */ /* 0x000fe20002000000 */
[--C-:B------:R-:W-:Y:S01]  /*59b0*/  FFMA.FTZ R55, R14, UR5, -R53.reuse ;  /* 0x000000050e377c23 */ /* 0x100fe20008010835 */
[----:B------:R-:W-:Y:S01]  /*59c0*/  FMNMX.FTZ R51, R45, R50, !PT ;  /* 0x000000322d337209 */ /* 0x000fe20007810000 */
[----:B------:R-:W-:Y:S01]  /*59d0*/  MUFU.EX2 R211, R211 ;  /* 0x000000d300d37308 */ /* 0x000fe20000000800 */
[----:B------:R-:W-:Y:S01]  /*59e0*/  ISETP.GT.AND P4, PT, R59, 0x41, PT ;  /* 0x000000413b00780c */ /* 0x000fe20003f84270 */
[--C-:B------:R-:W-:Y:S01]  /*59f0*/  FFMA.FTZ R42, R42, UR5, -R53.reuse ;  /* 0x000000052a2a7c23 */ /* 0x100fe20008010835 */
[----:B------:R-:W-:Y:S01]  /*5a00*/  FSEL R49, R60, -INF , P3 ;  /* 0xff8000003c317808 */ /* 0x000fe20001800000 */
[--C-:B------:R-:W-:Y:S01]  /*5a10*/  FFMA.FTZ R30, R30, UR5, -R53.reuse ;  /* 0x000000051e1e7c23 */ /* 0x100fe20008010835 */
[----:B------:R-:W-:Y:S01]  /*5a20*/  FMNMX.FTZ R50, R48, R51, !PT ;  /* 0x0000003330327209 */ /* 0x000fe20007810000 */
[--C-:B------:R-:W-:Y:S01]  /*5a30*/  FFMA.FTZ R27, R27, UR5, -R53.reuse ;  /* 0x000000051b1b7c23 */ /* 0x100fe20008010835 */
[----:B------:R-:W-:Y:S01]  /*5a40*/  ISETP.GT.AND P3, PT, R59, 0x48, PT ;  /* 0x000000483b00780c */ /* 0x000fe20003f64270 */
[----:B------:R-:W-:Y:S01]  /*5a50*/  MUFU.EX2 R24, R24 ;  /* 0x0000001800187308 */ /* 0x000fe20000000800 */
[----:B------:R-:W-:Y:S01]  /*5a60*/  FSEL R47, R66, -INF , P4 ;  /* 0xff800000422f7808 */ /* 0x000fe20002000000 */
[--C-:B------:R-:W-:Y:S01]  /*5a70*/  FFMA.FTZ R26, R26, UR5, -R53.reuse ;  /* 0x000000051a1a7c23 */ /* 0x100fe20008010835 */
[----:B------:R-:W-:Y:S01]  /*5a80*/  FMNMX.FTZ R52, R49, R50, !PT ;  /* 0x0000003231347209 */ /* 0x000fe20007810000 */
[----:B------:R-:W-:Y:S01]  /*5a90*/  FFMA.FTZ R20, R20, UR5, -R53 ;  /* 0x0000000514147c23 */ /* 0x000fe20008010835 */
[----:B------:R-:W-:-:S02]  /*5aa0*/  ISETP.GT.AND P4, PT, R59, 0x49, PT ;  /* 0x000000493b00780c */ /* 0x000fc40003f84270 */
[----:B------:R-:W-:Y:S02]  /*5ab0*/  CS2R R64, SRZ ;  /* 0x0000000000407805 */ /* 0x000fe4000001ff00 */
[----:B------:R-:W-:Y:S01]  /*5ac0*/  FSEL R50, R67, -INF , P3 ;  /* 0xff80000043327808 */ /* 0x000fe20001800000 */
[----:B------:R-:W-:Y:S01]  /*5ad0*/  MUFU.EX2 R205, R205 ;  /* 0x000000cd00cd7308 */ /* 0x000fe20000000800 */
[----:B------:R-:W-:Y:S01]  /*5ae0*/  FMNMX.FTZ R51, R47, R52, !PT ;  /* 0x000000342f337209 */ /* 0x000fe20007810000 */
[----:B------:R-:W-:Y:S01]  /*5af0*/  FFMA.FTZ R52, R38, UR5, -R53 ;  /* 0x0000000526347c23 */ /* 0x000fe20008010835 */
[----:B------:R-:W-:Y:S02]  /*5b00*/  FSEL R46, R68, -INF , P4 ;  /* 0xff800000442e7808 */ /* 0x000fe40002000000 */
[----:B------:R-:W-:Y:S02]  /*5b10*/  CS2R R68, SRZ ;  /* 0x0000000000447805 */ /* 0x000fe4000001ff00 */
[----:B------:R-:W-:-:S02]  /*5b20*/  FMNMX.FTZ R51, R50, R51, !PT ;  /* 0x0000003332337209 */ /* 0x000fc40007810000 */
[----:B------:R-:W-:Y:S01]  /*5b30*/  CS2R R66, SRZ ;  /* 0x0000000000427805 */ /* 0x000fe2000001ff00 */
[----:B------:R-:W-:Y:S01]  /*5b40*/  MUFU.EX2 R54, R54 ;  /* 0x0000003600367308 */ /* 0x000fe20000000800 */
[----:B------:R-:W-:-:S05]  /*5b50*/  FMNMX.FTZ R51, R46, R51, !PT ;  /* 0x000000332e337209 */ /* 0x000fca0007810000 */
[----:B------:R-:W0:Y:S02]  /*5b60*/  SHFL.BFLY PT, R38, R51, 0x2, 0x1f ;  /* 0x0c401f0033267f89 */ /* 0x000e2400000e0000 */
[----:B------:R-:W-:Y:S08]  /*5b70*/  MUFU.EX2 R195, R5 ;  /* 0x0000000500c37308 */ /* 0x000ff00000000800 */
[----:B------:R-:W-:Y:S08]  /*5b80*/  MUFU.EX2 R52, R52 ;  /* 0x0000003400347308 */ /* 0x000ff00000000800 */
[----:B------:R-:W-:Y:S01]  /*5b90*/  MUFU.EX2 R34, R34 ;  /* 0x0000002200227308 */ /* 0x000fe20000000800 */
[----:B0-----:R-:W-:Y:S01]  /*5ba0*/  FMNMX.FTZ R38, R51, R38, !PT ;  /* 0x0000002633267209 */ /* 0x001fe20007810000 */
[----:B------:R-:W-:-:S06]  /*5bb0*/  FFMA.FTZ R51, R3, UR5, -R53 ;  /* 0x0000000503337c23 */ /* 0x000fcc0008010835 */
[----:B------:R-:W0:Y:S01]  /*5bc0*/  MUFU.EX2 R43, R43 ;  /* 0x0000002b002b7308 */ /* 0x000e220000000800 */
[----:B-1----:R-:W1:Y:S07]  /*5bd0*/  SHFL.BFLY PT, R35, R38, 0x1, 0x1f ;  /* 0x0c201f0026237f89 */ /* 0x002e6e00000e0000 */
[----:B------:R-:W-:Y:S08]  /*5be0*/  MUFU.EX2 R39, R39 ;  /* 0x0000002700277308 */ /* 0x000ff00000000800 */
[----:B------:R-:W-:Y:S01]  /*5bf0*/  MUFU.EX2 R193, R21 ;  /* 0x0000001500c17308 */ /* 0x000fe20000000800 */
[----:B0-----:R-:W-:-:S07]  /*5c00*/  F2FP.F16.F32.PACK_AB R201, R43, R34 ;  /* 0x000000222bc9723e */ /* 0x001fce00000000ff */
[----:B------:R-:W0:Y:S01]  /*5c10*/  MUFU.EX2 R42, R42 ;  /* 0x0000002a002a7308 */ /* 0x000e220000000800 */
[----:B-1----:R-:W-:Y:S01]  /*5c20*/  FMNMX.FTZ R3, R38, R35, !PT ;  /* 0x0000002326037209 */ /* 0x002fe20007810000 */
[----:B------:R-:W-:Y:S01]  /*5c30*/  FADD.FTZ R38, R209, R2 ;  /* 0x00000002d1267221 */ /* 0x000fe20000010000 */
[----:B------:R-:W-:Y:S02]  /*5c40*/  F2FP.F16.F32.PACK_AB R209, R2, R209 ;  /* 0x000000d102d1723e */ /* 0x000fe400000000ff */
[C---:B------:R-:W-:Y:S01]  /*5c50*/  FSETP.NEU.FTZ.AND P3, PT, R3.reuse, -INF , PT ;  /* 0xff8000000300780b */ /* 0x040fe20003f7d000 */
[----:B------:R-:W-:Y:S01]  /*5c60*/  FMUL.FTZ R14, R3, UR5 ;  /* 0x00000005030e7c20 */ /* 0x000fe20008410000 */
[----:B------:R-:W-:Y:S01]  /*5c70*/  FADD.FTZ R5, R211, R38 ;  /* 0x00000026d3057221 */ /* 0x000fe20000010000 */
[----:B------:R-:W-:Y:S01]  /*5c80*/  MUFU.EX2 R30, R30 ;  /* 0x0000001e001e7308 */ /* 0x000fe20000000800 */
[----:B------:R-:W-:Y:S02]  /*5c90*/  F2FP.F16.F32.PACK_AB R211, R24, R211 ;  /* 0x000000d318d3723e */ /* 0x000fe400000000ff */
[----:B------:R-:W-:Y:S01]  /*5ca0*/  FSEL R14, R14, RZ, P3 ;  /* 0x000000ff0e0e7208 */ /* 0x000fe20001800000 */
[----:B------:R-:W-:Y:S01]  /*5cb0*/  FADD.FTZ R38, R24, R5 ;  /* 0x0000000518267221 */ /* 0x000fe20000010000 */
[----:B------:R-:W-:-:S02]  /*5cc0*/  PLOP3.LUT P3, PT, PT, PT, UP1, 0x80, 0x0 ;  /* 0x000000000000781c */ /* 0x000fc40003f6f018 */
[----:B0-----:R-:W-:Y:S01]  /*5cd0*/  F2FP.F16.F32.PACK_AB R203, R42, R39 ;  /* 0x000000272acb723e */ /* 0x001fe200000000ff */
[--C-:B------:R-:W-:Y:S01]  /*5ce0*/  FFMA.FTZ R31, R31, UR5, -R14.reuse ;  /* 0x000000051f1f7c23 */ /* 0x100fe2000801080e */
[--C-:B------:R-:W-:Y:S01]  /*5cf0*/  FFMA.FTZ R56, R56, UR5, -R14.reuse ;  /* 0x0000000538387c23 */ /* 0x100fe2000801080e */
[--C-:B------:R-:W-:Y:S01]  /*5d00*/  FFMA.FTZ R57, R57, UR5, -R14.reuse ;  /* 0x0000000539397c23 */ /* 0x100fe2000801080e */
[--C-:B------:R-:W-:Y:S01]  /*5d10*/  FFMA.FTZ R58, R58, UR5, -R14.reuse ;  /* 0x000000053a3a7c23 */ /* 0x100fe2000801080e */
        /* <DEDUP_REMOVED lines=13> */
[--C-:B------:R-:W-:Y:S01]  /*5df0*/  FFMA.FTZ R41, R41, UR5, -R14.reuse ;  /* 0x0000000529297c23 */ /* 0x100fe2000801080e */
[--C-:B------:R-:W-:Y:S01]  /*5e00*/  FFMA.FTZ R44, R44, UR5, -R14.reuse ;  /* 0x000000052c2c7c23 */ /* 0x100fe2000801080e */
[----:B------:R-:W-:Y:S01]  /*5e10*/  FADD.FTZ R21, R52, R21 ;  /* 0x0000001534157221 */ /* 0x000fe20000010000 */
[--C-:B------:R-:W-:Y:S01]  /*5e20*/  FFMA.FTZ R45, R45, UR5, -R14.reuse ;  /* 0x000000052d2d7c23 */ /* 0x100fe2000801080e */
[--C-:B------:R-:W-:Y:S01]  /*5e30*/  FFMA.FTZ R48, R48, UR5, -R14.reuse ;  /* 0x0000000530307c23 */ /* 0x100fe2000801080e */
[----:B------:R-:W1:Y:S01]  /*5e40*/  MUFU.EX2 R57, R57 ;  /* 0x0000003900397308 */ /* 0x000e620000000800 */
[----:B------:R-:W-:Y:S01]  /*5e50*/  FADD.FTZ R62, R34, R21 ;  /* 0x00000015223e7221 */ /* 0x000fe20000010000 */
[--C-:B------:R-:W-:Y:S01]  /*5e60*/  FFMA.FTZ R49, R49, UR5, -R14.reuse ;  /* 0x0000000531317c23 */ /* 0x100fe2000801080e */
[--C-:B------:R-:W-:Y:S01]  /*5e70*/  FFMA.FTZ R47, R47, UR5, -R14.reuse ;  /* 0x000000052f2f7c23 */ /* 0x100fe2000801080e */
[----:B------:R-:W-:Y:S01]  /*5e80*/  FFMA.FTZ R50, R50, UR5, -R14 ;  /* 0x0000000532327c23 */ /* 0x000fe2000801080e */
[----:B------:R-:W-:Y:S01]  /*5e90*/  FADD.FTZ R62, R43, R62 ;  /* 0x0000003e2b3e7221 */ /* 0x000fe20000010000 */
[----:B------:R-:W-:Y:S01]  /*5ea0*/  FFMA.FTZ R14, R46, UR5, -R14 ;  /* 0x000000052e0e7c23 */ /* 0x000fe2000801080e */
[----:B------:R-:W-:Y:S01]  /*5eb0*/  F2FP.F16.F32.PACK_AB R205, R54, R205 ;  /* 0x000000cd36cd723e */ /* 0x000fe200000000ff */
[----:B------:R-:W2:Y:S01]  /*5ec0*/  MUFU.EX2 R58, R58 ;  /* 0x0000003a003a7308 */ /* 0x000ea20000000800 */
[----:B0-----:R-:W-:Y:S01]  /*5ed0*/  FADD.FTZ R38, R31, R56 ;  /* 0x000000381f267221 */ /* 0x001fe20000010000 */
[----:B------:R-:W-:Y:S01]  /*5ee0*/  FADD.FTZ R21, R39, R62 ;  /* 0x0000003e27157221 */ /* 0x000fe20000010000 */
[----:B------:R-:W-:-:S02]  /*5ef0*/  F2FP.F16.F32.PACK_AB R207, R52, R207 ;  /* 0x000000cf34cf723e */ /* 0x000fc400000000ff */
[----:B------:R-:W-:Y:S02]  /*5f00*/  CS2R R62, SRZ ;  /* 0x00000000003e7805 */ /* 0x000fe4000001ff00 */
[----:B------:R-:W-:Y:S01]  /*5f10*/  F2FP.F16.F32.PACK_AB R208, R56, R31 ;  /* 0x0000001f38d0723e */ /* 0x000fe200000000ff */
[----:B------:R-:W-:Y:S01]  /*5f20*/  FADD.FTZ R21, R42, R21 ;  /* 0x000000152a157221 */ /* 0x000fe20000010000 */
[----:B------:R-:W-:Y:S01]  /*5f30*/  CS2R R52, SRZ ;  /* 0x0000000000347805 */ /* 0x000fe2000001ff00 */
[----:B------:R-:W0:Y:S01]  /*5f40*/  MUFU.EX2 R32, R32 ;  /* 0x0000002000207308 */ /* 0x000e220000000800 */
[----:B-1----:R-:W-:Y:S01]  /*5f50*/  FADD.FTZ R5, R57, R38 ;  /* 0x0000002639057221 */ /* 0x002fe20000010000 */
[----:B------:R-:W-:Y:S02]  /*5f60*/  CS2R R42, SRZ ;  /* 0x00000000002a7805 */ /* 0x000fe4000001ff00 */
[----:B------:R-:W-:-:S04]  /*5f70*/  CS2R R34, SRZ ;  /* 0x0000000000227805 */ /* 0x000fc8000001ff00 */
[----:B------:R-:W1:Y:S01]  /*5f80*/  MUFU.EX2 R33, R33 ;  /* 0x0000002100217308 */ /* 0x000e620000000800 */
[C---:B--2---:R-:W-:Y:S01]  /*5f90*/  FADD.FTZ R5, R58.reuse, R5 ;  /* 0x000000053a057221 */ /* 0x044fe20000010000 */
[----:B------:R-:W-:Y:S02]  /*5fa0*/  F2FP.F16.F32.PACK_AB R210, R58, R57 ;  /* 0x000000393ad2723e */ /* 0x000fe400000000ff */
[----:B------:R-:W-:Y:S02]  /*5fb0*/  CS2R R58, SRZ ;  /* 0x00000000003a7805 */ /* 0x000fe4000001ff00 */
[----:B------:R-:W-:Y:S02]  /*5fc0*/  CS2R R56, SRZ ;  /* 0x0000000000387805 */ /* 0x000fe4000001ff00 */
[----:B------:R-:W2:Y:S01]  /*5fd0*/  MUFU.EX2 R25, R25 ;  /* 0x0000001900197308 */ /* 0x000ea20000000800 */
[----:B0-----:R-:W-:-:S07]  /*5fe0*/  FADD.FTZ R38, R32, R5 ;  /* 0x0000000520267221 */ /* 0x001fce0000010000 */
[----:B------:R-:W0:Y:S01]  /*5ff0*/  MUFU.EX2 R36, R36 ;  /* 0x0000002400247308 */ /* 0x000e220000000800 */
[C---:B-1----:R-:W-:Y:S01]  /*6000*/  FADD.FTZ R38, R33.reuse, R38 ;  /* 0x0000002621267221 */ /* 0x042fe20000010000 */
[----:B------:R-:W-:Y:S02]  /*6010*/  F2FP.F16.F32.PACK_AB R204, R33, R32 ;  /* 0x0000002021cc723e */ /* 0x000fe400000000ff */
[----:B------:R-:W-:-:S04]  /*6020*/  CS2R R32, SRZ ;  /* 0x0000000000207805 */ /* 0x000fc8000001ff00 */
[----:B------:R-:W1:Y:S01]  /*6030*/  MUFU.EX2 R28, R28 ;  /* 0x0000001c001c7308 */ /* 0x000e620000000800 */
[----:B--2---:R-:W-:Y:S01]  /*6040*/  FADD.FTZ R5, R25, R38 ;  /* 0x0000002619057221 */ /* 0x004fe20000010000 */
[----:B------:R-:W-:-:S06]  /*6050*/  FADD.FTZ R38, R30, R21 ;  /* 0x000000151e267221 */ /* 0x000fcc0000010000 */
[----:B------:R-:W2:Y:S01]  /*6060*/  MUFU.EX2 R51, R51 ;  /* 0x0000003300337308 */ /* 0x000ea20000000800 */
[C---:B0-----:R-:W-:Y:S01]  /*6070*/  FADD.FTZ R5, R36.reuse, R5 ;  /* 0x0000000524057221 */ /* 0x041fe20000010000 */
[----:B------:R-:W-:Y:S02]  /*6080*/  F2FP.F16.F32.PACK_AB R206, R36, R25 ;  /* 0x0000001924ce723e */ /* 0x000fe400000000ff */
[----:B------:R-:W-:-:S04]  /*6090*/  CS2R R24, SRZ ;  /* 0x0000000000187805 */ /* 0x000fc8000001ff00 */
[----:B------:R-:W0:Y:S01]  /*60a0*/  MUFU.EX2 R37, R37 ;  /* 0x0000002500257308 */ /* 0x000e220000000800 */
[----:B-1----:R-:W-:-:S07]  /*60b0*/  FADD.FTZ R0, R28, R5 ;  /* 0x000000051c007221 */ /* 0x002fce0000010000 */
[----:B------:R-:W1:Y:S01]  /*60c0*/  MUFU.EX2 R55, R55 ;  /* 0x0000003700377308 */ /* 0x000e620000000800 */
[C---:B--2---:R-:W-:Y:S01]  /*60d0*/  FADD.FTZ R38, R51.reuse, R38 ;  /* 0x0000002633267221 */ /* 0x044fe20000010000 */
[----:B------:R-:W-:Y:S02]  /*60e0*/  F2FP.F16.F32.PACK_AB R197, R51, R30 ;  /* 0x0000001e33c5723e */ /* 0x000fe400000000ff */
[----:B------:R-:W-:-:S04]  /*60f0*/  CS2R R30, SRZ ;  /* 0x00000000001e7805 */ /* 0x000fc8000001ff00 */
[----:B------:R-:W2:Y:S01]  /*6100*/  MUFU.EX2 R29, R29 ;  /* 0x0000001d001d7308 */ /* 0x000ea20000000800 */
[C---:B0-----:R-:W-:Y:S01]  /*6110*/  FADD.FTZ R0, R37.reuse, R0 ;  /* 0x0000000025007221 */ /* 0x041fe20000010000 */
[----:B------:R-:W-:Y:S02]  /*6120*/  F2FP.F16.F32.PACK_AB R200, R37, R28 ;  /* 0x0000001c25c8723e */ /* 0x000fe400000000ff */
[----:B------:R-:W-:-:S04]  /*6130*/  CS2R R36, SRZ ;  /* 0x0000000000247805 */ /* 0x000fc8000001ff00 */
[----:B------:R-:W0:Y:S01]  /*6140*/  MUFU.EX2 R60, R27 ;  /* 0x0000001b003c7308 */ /* 0x000e220000000800 */
[----:B-1----:R-:W-:Y:S01]  /*6150*/  FADD.FTZ R21, R55, R38 ;  /* 0x0000002637157221 */ /* 0x002fe20000010000 */
[----:B------:R-:W-:-:S06]  /*6160*/  CS2R R38, SRZ ;  /* 0x0000000000267805 */ /* 0x000fcc000001ff00 */
[----:B------:R-:W1:Y:S01]  /*6170*/  MUFU.EX2 R40, R40 ;  /* 0x0000002800287308 */ /* 0x000e620000000800 */
[----:B--2---:R-:W-:-:S07]  /*6180*/  FADD.FTZ R5, R29, R0 ;  /* 0x000000001d057221 */ /* 0x004fce0000010000 */
[----:B------:R-:W2:Y:S01]  /*6190*/  MUFU.EX2 R41, R41 ;  /* 0x0000002900297308 */ /* 0x000ea20000000800 */
[C---:B0-----:R-:W-:Y:S01]  /*61a0*/  FADD.FTZ R2, R60.reuse, R21 ;  /* 0x000000153c027221 */ /* 0x041fe20000010000 */
[----:B------:R-:W-:Y:S02]  /*61b0*/  F2FP.F16.F32.PACK_AB R199, R60, R55 ;  /* 0x000000373cc7723e */ /* 0x000fe400000000ff */
[----:B------:R-:W-:Y:S02]  /*61c0*/  CS2R R60, SRZ ;  /* 0x00000000003c7805 */ /* 0x000fe4000001ff00 */
[----:B------:R-:W-:Y:S01]  /*61d0*/  CS2R R54, SRZ ;  /* 0x0000000000367805 */ /* 0x000fe2000001ff00 */
[----:B------:R-:W-:Y:S01]  /*61e0*/  FADD.FTZ R21, R193, R2 ;  /* 0x00000002c1157221 */ /* 0x000fe20000010000 */
[----:B------:R-:W0:Y:S01]  /*61f0*/  MUFU.EX2 R26, R26 ;  /* 0x0000001a001a7308 */ /* 0x000e220000000800 */
[C---:B-1----:R-:W-:Y:S01]  /*6200*/  FADD.FTZ R0, R40.reuse, R5 ;  /* 0x0000000528007221 */ /* 0x042fe20000010000 */
[----:B------:R-:W-:-:S02]  /*6210*/  F2FP.F16.F32.PACK_AB R202, R40, R29 ;  /* 0x0000001d28ca723e */ /* 0x000fc400000000ff */
[----:B------:R-:W-:-:S04]  /*6220*/  CS2R R28, SRZ ;  /* 0x00000000001c7805 */ /* 0x000fc8000001ff00 */
[----:B------:R-:W1:Y:S01]  /*6230*/  MUFU.EX2 R44, R44 ;  /* 0x0000002c002c7308 */ /* 0x000e620000000800 */
[----:B--2---:R-:W-:-:S07]  /*6240*/  FADD.FTZ R5, R41, R0 ;  /* 0x0000000029057221 */ /* 0x004fce0000010000 */
[----:B------:R-:W2:Y:S01]  /*6250*/  MUFU.EX2 R45, R45 ;  /* 0x0000002d002d7308 */ /* 0x000ea20000000800 */
[C---:B0-----:R-:W-:Y:S01]  /*6260*/  FADD.FTZ R21, R26.reuse, R21 ;  /* 0x000000151a157221 */ /* 0x041fe20000010000 */
[----:B------:R-:W-:-:S06]  /*6270*/  F2FP.F16.F32.PACK_AB R193, R26, R193 ;  /* 0x000000c11ac1723e */ /* 0x000fcc00000000ff */
[----:B------:R-:W0:Y:S01]  /*6280*/  MUFU.EX2 R20, R20 ;  /* 0x0000001400147308 */ /* 0x000e220000000800 */
[C---:B-1----:R-:W-:Y:S01]  /*6290*/  FADD.FTZ R0, R44.reuse, R5 ;  /* 0x000000052c007221 */ /* 0x042fe20000010000 */
[----:B------:R-:W-:Y:S02]  /*62a0*/  F2FP.F16.F32.PACK_AB R196, R44, R41 ;  /* 0x000000292cc4723e */ /* 0x000fe400000000ff */
[----:B------:R-:W-:-:S04]  /*62b0*/  CS2R R40, SRZ ;  /* 0x0000000000287805 */ /* 0x000fc8000001ff00 */
[----:B------:R-:W1:Y:S01]  /*62c0*/  MUFU.EX2 R48, R48 ;  /* 0x0000003000307308 */ /* 0x000e620000000800 */
[----:B--2---:R-:W-:-:S07]  /*62d0*/  FADD.FTZ R5, R45, R0 ;  /* 0x000000002d057221 */ /* 0x004fce0000010000 */
[----:B------:R-:W2:Y:S01]  /*62e0*/  MUFU.EX2 R49, R49 ;  /* 0x0000003100317308 */ /* 0x000ea20000000800 */
[----:B0-----:R-:W-:-:S07]  /*62f0*/  FADD.FTZ R2, R20, R21 ;  /* 0x0000001514027221 */ /* 0x001fce0000010000 */
[----:B------:R0:W3:Y:S01]  /*6300*/  MUFU.EX2 R192, R47 ;  /* 0x0000002f00c07308 */ /* 0x0000e20000000800 */
[C---:B-1----:R-:W-:Y:S01]  /*6310*/  FADD.FTZ R0, R48.reuse, R5 ;  /* 0x0000000530007221 */ /* 0x042fe20000010000 */
[C---:B------:R-:W-:Y:S01]  /*6320*/  FADD.FTZ R5, R195.reuse, R2 ;  /* 0x00000002c3057221 */ /* 0x040fe20000010000 */
[----:B------:R-:W-:Y:S01]  /*6330*/  F2FP.F16.F32.PACK_AB R195, R195, R20 ;  /* 0x00000014c3c3723e */ /* 0x000fe200000000ff */
[----:B------:R-:W-:Y:S01]  /*6340*/  IMAD.U32 R20, RZ, RZ, UR6 ;  /* 0x00000006ff147e24 */ /* 0x000fe2000f8e00ff */
[----:B------:R-:W-:Y:S01]  /*6350*/  F2FP.F16.F32.PACK_AB R198, R48, R45 ;  /* 0x0000002d30c6723e */ /* 0x000fe200000000ff */
[----:B------:R-:W-:Y:S01]  /*6360*/  IMAD.MOV.U32 R2, RZ, RZ, 0x3f800000 ;  /* 0x3f800000ff027424 */ /* 0x000fe200078e00ff */
[----:B------:R-:W-:Y:S01]  /*6370*/  CS2R R44, SRZ ;  /* 0x00000000002c7805 */ /* 0x000fe2000001ff00 */
[----:B------:R-:W1:Y:S01]  /*6380*/  MUFU.EX2 R50, R50 ;  /* 0x0000003200327308 */ /* 0x000e620000000800 */
[----:B--2---:R-:W-:Y:S01]  /*6390*/  FADD.FTZ R27, R49, R0 ;  /* 0x00000000311b7221 */ /* 0x004fe20000010000 */
[----:B------:R-:W-:Y:S01]  /*63a0*/  IMAD.MOV.U32 R0, RZ, RZ, 0x3f800000 ;  /* 0x3f800000ff007424 */ /* 0x000fe200078e00ff */
[----:B0-----:R-:W-:-:S05]  /*63b0*/  CS2R R46, SRZ ;  /* 0x00000000002e7805 */ /* 0x001fca000001ff00 */
[----:B------:R1:W0:Y:S01]  /*63c0*/  MUFU.EX2 R21, R14 ;  /* 0x0000000e00157308 */ /* 0x0002220000000800 */
[C---:B---3--:R-:W-:Y:S01]  /*63d0*/  FADD.FTZ R27, R192.reuse, R27 ;  /* 0x0000001bc01b7221 */ /* 0x048fe20000010000 */
[----:B------:R-:W-:Y:S02]  /*63e0*/  F2FP.F16.F32.PACK_AB R192, R192, R49 ;  /* 0x00000031c0c0723e */ /* 0x000fe400000000ff */
[----:B------:R-:W-:Y:S01]  /*63f0*/  CS2R R48, SRZ ;  /* 0x0000000000307805 */ /* 0x000fe2000001ff00 */
[----:B-1----:R-:W-:Y:S01]  /*6400*/  FADD.FTZ R14, R50, R27 ;  /* 0x0000001b320e7221 */ /* 0x002fe20000010000 */
[----:B------:R-:W-:Y:S02]  /*6410*/  CS2R R26, SRZ ;  /* 0x00000000001a7805 */ /* 0x000fe4000001ff00 */
[C---:B0-----:R-:W-:Y:S01]  /*6420*/  F2FP.F16.F32.PACK_AB R194, R21.reuse, R50 ;  /* 0x0000003215c2723e */ /* 0x041fe200000000ff */
[----:B------:R-:W-:Y:S01]  /*6430*/  FADD.FTZ R14, R21, R14 ;  /* 0x0000000e150e7221 */ /* 0x000fe20000010000 */
[----:B------:R-:W-:Y:S01]  /*6440*/  CS2R R50, SRZ ;  /* 0x0000000000327805 */ /* 0x000fe2000001ff00 */
[----:B------:R-:W-:Y:S06]  /*6450*/  @!P3 BRA `(.L_x_2366) ;  /* 0x000000400090b947 */ /* 0x000fec0003800000 */
[----:B------:R-:W-:Y:S01]  /*6460*/  R2UR UR4, R236 ;  /* 0x00000000ec0472ca */ /* 0x000fe200000e0000 */
[----:B------:R-:W-:Y:S01]  /*6470*/  IMAD.MOV.U32 R21, RZ, RZ, R4 ;  /* 0x000000ffff157224 */ /* 0x000fe200078e0004 */
[----:B------:R-:W-:Y:S01]  /*6480*/  UMOV UR61, UR60 ;  /* 0x0000003c003d7c82 */ /* 0x000fe20008000000 */
[----:B------:R-:W-:Y:S02]  /*6490*/  IMAD.MOV.U32 R235, RZ, RZ, R3 ;  /* 0x000000ffffeb7224 */ /* 0x000fe400078e0003 */
[----:B------:R-:W-:Y:S02]  /*64a0*/  IMAD.MOV.U32 R2, RZ, RZ, 0x3f800000 ;  /* 0x3f800000ff027424 */ /* 0x000fe400078e00ff */
[----:B------:R-:W-:-:S06]  /*64b0*/  IMAD.MOV.U32 R151, RZ, RZ, RZ ;  /* 0x000000ffff977224 */ /* 0x000fcc00078e00ff */
[----:B------:R-:W-:Y:S01]  /*64c0*/  IMAD.U32 R236, RZ, RZ, UR4 ;  /* 0x00000004ffec7e24 */ /* 0x000fe2000f8e00ff */
[----:B------:R-:W-:-:S13]  /*64d0*/  R2UR UR4, R16 ;  /* 0x00000000100472ca */ /* 0x000fda00000e0000 */
[----:B------:R-:W-:-:S07]  /*64e0*/  IMAD.U32 R237, RZ, RZ, UR4 ;  /* 0x00000004ffed7e24 */ /* 0x000fce000f8e00ff */
.L_x_2375:
        /* <DEDUP_REMOVED lines=9> */
.L_x_2367:
[----:B------:R-:W-:Y:S02]  /*6580*/  R2UR UR4, R17 ;  /* 0x00000000110472ca */ /* 0x000fe400000e0000 */
[----:B------:R-:W-:-:S11]  /*6590*/  R2UR UR5, R16 ;  /* 0x00000000100572ca */ /* 0x000fd600000e0000 */
[----:B------:R-:W-:Y:S02]  /*65a0*/  ULEA UR4, UR60, UR4, 0x3 ;  /* 0x000000043c047291 */ /* 0x000fe4000f8e183f */
[----:B------:R-:W-:-:S04]  /*65b0*/  IMAD.U32 R4, RZ, RZ, UR5 ;  /* 0x00000005ff047e24 */ /* 0x000fc8000f8e00ff */
[----:B------:R-:W-:Y:S01]  /*65c0*/  IMAD.U32 R3, RZ, RZ, UR4 ;  /* 0x00000004ff037e24 */ /* 0x000fe2000f8e00ff */
[----:B------:R-:W-:-:S04]  /*65d0*/  SHF.L.U32 R4, R4, 0x1f, RZ ;  /* 0x0000001f04047819 */ /* 0x000fc800000006ff */
[----:B------:R0:W1:Y:S01]  /*65e0*/  SYNCS.PHASECHK.TRANS64.TRYWAIT P3, [UR4+0x38830], R4 ;  /* 0x03883004ff0075a7 */ /* 0x0000620008060144 */
[----:B------:R-:W-:Y:S05]  /*65f0*/  @!P0 BRA `(.L_x_2368) ;  /* 0x0000000000048947 */ /* 0x000fea0003800000 */
[----:B------:R-:W-:Y:S01]  /*6600*/  BPT.TRAP 0x1 ;  /* 0x000000040000795c */ /* 0x000fe20000300000 */
.L_x_2368:
[----:B-1----:R-:W-:Y:S05]  /*6610*/  @P3 BRA `(.L_x_2369) ;  /* 0x00000000000c3947 */ /* 0x002fea0003800000 */
[----:B------:R-:W-:-:S13]  /*6620*/  R2UR UR4, R3 ;  /* 0x00000000030472ca */ /* 0x000fda00000e0000 */
[----:B------:R-:W1:Y:S02]  /*6630*/  SYNCS.PHASECHK.TRANS64.TRYWAIT P3, [UR4+0x38830], R4 ;  /* 0x03883004ff0075a7 */ /* 0x000e640008060144 */
[----:B-1----:R-:W-:Y:S05]  /*6640*/  @!P3 BRA `(.L_x_2370) ;  /* 0x0000015c003cb947 */ /* 0x002fea0003800000 */
.L_x_2369:
[----:B------:R-:W-:Y:S01]  /*6650*/  R2UR UR4, R15 ;  /* 0x000000000f0472ca */ /* 0x000fe200000e0000 */
[----:B------:R-:W-:Y:S01]  /*6660*/  WARPGROUP.ARRIVE ;  /* 0x00000000000079c5 */ /* 0x000fe20000000000 */
        /* <DEDUP_REMOVED lines=11> */
[----:B------:R-:W-:Y:S01]  /*6720*/  UIMAD UR4, UR60, 0xa00, UR4 ;  /* 0x00000a003c0478a4 */ /* 0x000fe2000f8e0204 */
[-C--:B------:R-:W-:Y:S01]  /*6730*/  FMUL.FTZ R24, R24, R0.reuse ;  /* 0x0000000018187220 */ /* 0x080fe20000410000 */
[----:B------:R-:W-:Y:S01]  /*6740*/  UMOV UR56, UR14 ;  /* 0x0000000e00387c82 */ /* 0x000fe20008000000 */
[----:B------:R-:W-:Y:S01]  /*6750*/  UMOV UR35, 0x40000040 ;  /* 0x4000004000237882 */ /* 0x000fe20000000000 */
[----:B------:R-:W-:Y:S01]  /*6760*/  UMOV UR57, UR15 ;  /* 0x0000000f00397c82 */ /* 0x000fe20008000000 */
[----:B------:R-:W-:Y:S01]  /*6770*/  UIADD3 UR18, UR4, 0x282, URZ ;  /* 0x0000028204127890 */ /* 0x000fe2000fffe03f */
[-C--:B------:R-:W-:Y:S01]  /*6780*/  FMUL.FTZ R25, R25, R0.reuse ;  /* 0x0000000019197220 */ /* 0x080fe20000410000 */
[----:B------:R-:W-:Y:S01]  /*6790*/  UMOV UR58, UR4 ;  /* 0x00000004003a7c82 */ /* 0x000fe20008000000 */
[----:B------:R-:W-:Y:S01]  /*67a0*/  UIADD3 UR22, UR4, 0x284, URZ ;  /* 0x0000028404167890 */ /* 0x000fe2000fffe03f */
[----:B------:R-:W-:Y:S01]  /*67b0*/  HGMMA.64x16x16.F32 R184, gdesc[UR56], RZ, !UPT, gsb0 ;  /* 0x0020000038b879f0 */ /* 0x000fe2000c0008ff */
[----:B------:R-:W-:Y:S01]  /*67c0*/  UIADD3 UR58, UR4, 0x80, URZ ;  /* 0x00000080043a7890 */ /* 0x000fe2000fffe03f */
[-C--:B------:R-:W-:Y:S01]  /*67d0*/  FMUL.FTZ R28, R28, R0.reuse ;  /* 0x000000001c1c7220 */ /* 0x080fe20000410000 */
[----:B------:R-:W-:Y:S01]  /*67e0*/  UMOV UR59, 0x40000040 ;  /* 0x40000040003b7882 */ /* 0x000fe20000000000 */
[----:B------:R-:W-:Y:S01]  /*67f0*/  UMOV UR56, UR14 ;  /* 0x0000000e00387c82 */ /* 0x000fe20008000000 */
[----:B------:R-:W-:Y:S01]  /*6800*/  UMOV UR57, UR15 ;  /* 0x0000000f00397c82 */ /* 0x000fe20008000000 */
        /* <DEDUP_REMOVED lines=54> */
[----:B------:R-:W-:Y:S01]  /*6b70*/  UIADD3 UR58, UR4, 0x100, URZ ;  /* 0x00000100043a7890 */ /* 0x000fe2000fffe03f */
[-C--:B------:R-:W-:Y:S01]  /*6b80*/  FMUL.FTZ R105, R105, R0.reuse ;  /* 0x0000000069697220 */ /* 0x080fe20000410000 */
[----:B------:R-:W-:Y:S01]  /*6b90*/  UMOV UR59, 0x40000040 ;  /* 0x40000040003b7882 */ /* 0x000fe20000000000 */
[----:B------:R-:W-:Y:S01]  /*6ba0*/  UMOV UR56, UR14 ;  /* 0x0000000e00387c82 */ /* 0x000fe20008000000 */
[----:B------:R-:W-:Y:S01]  /*6bb0*/  UMOV UR57, UR15 ;  /* 0x0000000f00397c82 */ /* 0x000fe20008000000 */
        /* <DEDUP_REMOVED lines=97> */
[----:B------:R-:W-:Y:S01]  /*71d0*/  UMOV UR59, 0x40000040 ;  /* 0x40000040003b7882 */ /* 0x000fe20000000000 */
[----:B------:R-:W-:Y:S01]  /*71e0*/  UMOV UR56, UR14 ;  /* 0x0000000e00387c82 */ /* 0x000fe20008000000 */
[----:B------:R-:W-:Y:S01]  /*71f0*/  UMOV UR57, UR15 ;  /* 0x0000000f00397c82 */ /* 0x000fe20008000000 */
[----:B------:R-:W-:Y:S01]  /*7200*/  UIADD3 UR14, UR4, 0x280, URZ ;  /* 0x00000280040e7890 */ /* 0x000fe2000fffe03f */
[----:B------:R-:W-:Y:S01]  /*7210*/  UMOV UR15, 0x40000040 ;  /* 0x40000040000f7882 */ /* 0x000fe20000000000 */
[----:B------:R-:W-:Y:S02]  /*7220*/  WARPGROUP.DEPBAR.LE gsb0, 0x0 ;  /* 0x00008000000079c5 */ /* 0x000fe40000010000 */
[----:B-1----:R-:W-:-:S06]  /*7230*/  WARPGROUP.ARRIVE ;  /* 0x00000000000079c5 */ /* 0x002fcc0000000000 */
[----:B------:R-:W-:Y:S01]  /*7240*/  HGMMA.64x16x16.F32 R152, gdesc[UR56], RZ, !UPT, gsb0 ;  /* 0x00200000389879f0 */ /* 0x000fe2000c0008ff */
[----:B------:R-:W-:Y:S01]  /*7250*/  UIADD3 UR58, UR4, 0x2, URZ ;  /* 0x00000002043a7890 */ /* 0x000fe2000fffe03f */
[----:B------:R-:W-:Y:S01]  /*7260*/  UMOV UR59, 0x40000040 ;  /* 0x40000040003b7882 */ /* 0x000fe20000000000 */
[----:B------:R-:W-:Y:S01]  /*7270*/  UMOV UR56, UR10 ;  /* 0x0000000a00387c82 */ /* 0x000fe20008000000 */
[----:B------:R-:W-:Y:S01]  /*7280*/  UMOV UR57, UR11 ;  /* 0x0000000b00397c82 */ /* 0x000fe20008000000 */
[----:B------:R-:W-:Y:S02]  /*7290*/  WARPGROUP.DEPBAR.LE gsb0, 0x0 ;  /* 0x00008000000079c5 */ /* 0x000fe40000010000 */
[----:B------:R-:W-:-:S06]  /*72a0*/  WARPGROUP.ARRIVE ;  /* 0x00000000000079c5 */ /* 0x000fcc0000000000 */
[----:B------:R-:W-:Y:S01]  /*72b0*/  HGMMA.64x16x16.F32 R184, gdesc[UR56], R184, gsb0 ;  /* 0x0020000038b879f0 */ /* 0x000fe200080008b8 */
        /* <DEDUP_REMOVED lines=25> */
[----:B------:R-:W-:Y:S01]  /*7450*/  UIADD3 UR10, UR4, 0x6, URZ ;  /* 0x00000006040a7890 */ /* 0x000fe2000fffe03f */
[----:B------:R-:W-:Y:S01]  /*7460*/  UMOV UR11, 0x40000040 ;  /* 0x40000040000b7882 */ /* 0x000fe20000000000 */
        /* <DEDUP_REMOVED lines=66> */
[----:B------:R-:W-:-:S11]  /*7890*/  R2UR UR11, R7 ;  /* 0x00000000070b72ca */ /* 0x000fd600000e0000 */
[----:B------:R-:W-:Y:S02]  /*78a0*/  UMOV UR56, UR10 ;  /* 0x0000000a00387c82 */ /* 0x000fe40008000000 */
[----:B------:R-:W-:Y:S01]  /*78b0*/  UMOV UR57, UR11 ;  /* 0x0000000b00397c82 */ /* 0x000fe20008000000 */
[----:B------:R-:W-:Y:S01]  /*78c0*/  UMOV UR5, UR11 ;  /* 0x0000000b00057c82 */ /* 0x000fe20008000000 */
        /* <DEDUP_REMOVED lines=274> */
[----:B------:R-:W-:Y:S01]  /*89f0*/  UMOV UR4, UR10 ;  /* 0x0000000a00047c82 */ /* 0x000fe20008000000 */
[----:B------:R-:W-:Y:S02]  /*8a00*/  WARPGROUP.DEPBAR.LE gsb0, 0x0 ;  /* 0x00008000000079c5 */ /* 0x000fe40000010000 */
[----:B------:R-:W-:-:S06]  /*8a10*/  WARPGROUP.ARRIVE ;  /* 0x00000000000079c5 */ /* 0x000fcc0000000000 */
[----:B------:R-:W-:Y:S03]  /*8a20*/  HGMMA.64x16x16.F32 R160, gdesc[UR56], R160, gsb0 ;  /* 0x0020000038a079f0 */ /* 0x000fe600080008a0 */
[----:B------:R-:W-:Y:S02]  /*8a30*/  WARPGROUP.DEPBAR.LE gsb0, 0x0 ;  /* 0x00008000000079c5 */ /* 0x000fe40000010000 */
[----:B------:R-:W-:-:S06]  /*8a40*/  WARPGROUP.ARRIVE ;  /* 0x00000000000079c5 */ /* 0x000fcc0000000000 */
[----:B------:R-:W-:Y:S03]  /*8a50*/  HGMMA.64x16x16.F32 R152, gdesc[UR4], R152, gsb0 ;  /* 0x00200000049879f0 */ /* 0x000fe60008000898 */
[----:B------:R-:W-:Y:S02]  /*8a60*/  WARPGROUP.DEPBAR.LE gsb0, 0x0 ;  /* 0x00008000000079c5 */ /* 0x000fe40000010000 */
[----:B------:R-:W-:Y:S05]  /*8a70*/  @!P0 BRA `(.L_x_2371) ;  /* 0x0000000000048947 */ /* 0x000fea0003800000 */
[----:B------:R-:W-:Y:S01]  /*8a80*/  BPT.TRAP 0x1 ;  /* 0x000000040000795c */ /* 0x000fe20000300000 */
.L_x_2371:
[----:B------:R-:W-:Y:S02]  /*8a90*/  R2UR UR4, R17 ;  /* 0x00000000110472ca */ /* 0x000fe400000e0000 */
[----:B------:R-:W-:-:S11]  /*8aa0*/  R2UR UR5, R237 ;  /* 0x00000000ed0572ca */ /* 0x000fd600000e0000 */
[----:B------:R-:W-:Y:S02]  /*8ab0*/  ULEA UR4, UR61, UR4, 0x3 ;  /* 0x000000043d047291 */ /* 0x000fe4000f8e183f */
[----:B------:R-:W-:-:S05]  /*8ac0*/  IMAD.U32 R0, RZ, RZ, UR5 ;  /* 0x00000005ff007e24 */ /* 0x000fca000f8e00ff */
[----:B------:R-:W-:-:S04]  /*8ad0*/  SHF.L.U32 R0, R0, 0x1f, RZ ;  /* 0x0000001f00007819 */ /* 0x000fc800000006ff */
[----:B------:R1:W2:Y:S01]  /*8ae0*/  SYNCS.PHASECHK.TRANS64.TRYWAIT P3, [UR4+0x38850], R0 ;  /* 0x03885000ff0075a7 */ /* 0x0002a20008060144 */
[----:B------:R-:W-:Y:S05]  /*8af0*/  @!P0 BRA `(.L_x_2372) ;  /* 0x0000000000048947 */ /* 0x000fea0003800000 */
[----:B------:R-:W-:Y:S01]  /*8b00*/  BPT.TRAP 0x1 ;  /* 0x000000040000795c */ /* 0x000fe20000300000 */
.L_x_2372:
[----:B--2---:R-:W-:Y:S05]  /*8b10*/  @P3 BRA `(.L_x_2373) ;  /* 0x0000000000083947 */ /* 0x004fea0003800000 */
[----:B------:R-:W2:Y:S02]  /*8b20*/  SYNCS.PHASECHK.TRANS64.TRYWAIT P3, [UR4+0x38850], R0 ;  /* 0x03885000ff0075a7 */ /* 0x000ea40008060144 */
[----:B--2---:R-:W-:Y:S05]  /*8b30*/  @!P3 BRA `(.L_x_2374) ;  /* 0x00000138001cb947 */ /* 0x004fea0003800000 */
.L_x_2373:
[----:B------:R-:W-:Y:S01]  /*8b40*/  R2UR UR5, R17 ;  /* 0x00000000110572ca */ /* 0x000fe200000e0000 */
[----:B------:R-:W-:Y:S01]  /*8b50*/  WARPGROUP.ARRIVE ;  /* 0x00000000000079c5 */ /* 0x000fe20000000000 */
[----:B------:R-:W-:Y:S01]  /*8b60*/  UMOV UR7, 0x40000040 ;  /* 0x4000004000077882 */ /* 0x000fe20000000000 */
[----:B------:R-:W-:Y:S02]  /*8b70*/  R2UR UR15, R212 ;  /* 0x00000000d40f72ca */ /* 0x000fe400000e0000 */
[----:B------:R-:W-:Y:S02]  /*8b80*/  R2UR UR10, R236 ;  /* 0x00000000ec0a72ca */ /* 0x000fe400000e0000 */
[----:B------:R-:W-:Y:S02]  /*8b90*/  R2UR UR14, R18 ;  /* 0x00000000120e72ca */ /* 0x000fe400000e0000 */
[----:B------:R-:W-:-:S04]  /*8ba0*/  R2UR UR11, R22 ;  /* 0x00000000160b72ca */ /* 0x000fc800000e0000 */
[----:B------:R-:W-:-:S04]  /*8bb0*/  UIADD3 UR5, UR5, 0x400, URZ ;  /* 0x0000040005057890 */ /* 0x000fc8000fffe03f */
[----:B------:R-:W-:-:S04]  /*8bc0*/  USHF.R.U32.HI UR5, URZ, 0x4, UR5 ;  /* 0x000000043f057899 */ /* 0x000fc80008011605 */
[----:B------:R-:W-:-:S04]  /*8bd0*/  ULOP3.LUT UR5, UR5, 0x3fff, URZ, 0xc0, !UPT ;  /* 0x00003fff05057892 */ /* 0x000fc8000f8ec03f */
[----:B------:R-:W-:-:S04]  /*8be0*/  ULOP3.LUT UR5, UR5, 0x2800000, URZ, 0xfc, !UPT ;  /* 0x0280000005057892 */ /* 0x000fc8000f8efc3f */
[----:B------:R-:W-:-:S03]  /*8bf0*/  UIMAD UR5, UR61, 0xa00, UR5 ;  /* 0x00000a003d0578a4 */ /* 0x000fc6000f8e0205 */
[----:B------:R-:W-:-:S04]  /*8c00*/  UMOV UR61, UR60 ;  /* 0x0000003c003d7c82 */ /* 0x000fc80008000000 */
        /* <DEDUP_REMOVED lines=26> */
[----:B------:R-:W-:Y:S01]  /*8db0*/  HGMMA.64x256x16.F32 R24, R192, gdesc[UR4].tnspB, R24, gsb0 ;  /* 0x43e00004c0187df0 */ /* 0x000fe20008000818 */
[----:B------:R-:W-:Y:S01]  /*8dc0*/  ULDC UR6, c[0x0][0x9d8] ;  /* 0x0002760000067ab9 */ /* 0x000fe20000000800 */
[----:B------:R-:W-:Y:S01]  /*8dd0*/  R2UR UR7, R3 ;  /* 0x00000000030772ca */ /* 0x000fe200000e0000 */
[----:B-12---:R-:W-:Y:S01]  /*8de0*/  FMUL.FTZ R0, R184, UR6 ;  /* 0x00000006b8007c20 */ /* 0x006fe20008410000 */
[----:B------:R-:W-:Y:S01]  /*8df0*/  FMUL.FTZ R184, R189, UR6 ;  /* 0x00000006bdb87c20 */ /* 0x000fe20008410000 */
[----:B------:R-:W-:Y:S01]  /*8e00*/  FMUL.FTZ R2, R185, UR6 ;  /* 0x00000006b9027c20 */ /* 0x000fe20008410000 */
[----:B------:R-:W-:Y:S01]  /*8e10*/  FMUL.FTZ R189, R190, UR6 ;  /* 0x00000006bebd7c20 */ /* 0x000fe20008410000 */
[----:B------:R-:W-:Y:S01]  /*8e20*/  FMUL.FTZ R185, R187, UR6 ;  /* 0x00000006bbb97c20 */ /* 0x000fe20008410000 */
[----:B------:R-:W-:Y:S01]  /*8e30*/  FMUL.FTZ R190, R191, UR6 ;  /* 0x00000006bfbe7c20 */ /* 0x000fe20008410000 */
[----:B------:R-:W-:Y:S01]  /*8e40*/  FMUL.FTZ R191, R178, UR6 ;  /* 0x00000006b2bf7c20 */ /* 0x000fe20008410000 */
[----:B------:R-:W-:-:S02]  /*8e50*/  VIADD R187, R213, UR15 ;  /* 0x0000000fd5bb7c36 */ /* 0x000fc40008000000 */
[----:B------:R-:W-:Y:S01]  /*8e60*/  FMUL.FTZ R178, R179, UR6 ;  /* 0x00000006b3b27c20 */ /* 0x000fe20008410000 */
[----:B------:R-:W-:Y:S01]  /*8e70*/  FMUL.FTZ R179, R182, UR6 ;  /* 0x00000006b6b37c20 */ /* 0x000fe20008410000 */
[----:B------:R-:W-:Y:S01]  /*8e80*/  FMUL.FTZ R182, R171, UR6 ;  /* 0x00000006abb67c20 */ /* 0x000fe20008410000 */
[----:B------:R-:W-:Y:S01]  /*8e90*/  @P2 IMAD.HI.U32 R171, R187, UR5, RZ ;  /* 0x00000005bbab2c27 */ /* 0x000fe2000f8e00ff */
[----:B------:R-:W-:-:S03]  /*8ea0*/  @UP0 ULDC UR5, c[0x0][0x450] ;  /* 0x0001140000050ab9 */ /* 0x000fc60000000800 */
[----:B0-----:R-:W-:Y:S01]  /*8eb0*/  FMUL.FTZ R4, R188, UR6 ;  /* 0x00000006bc047c20 */ /* 0x001fe20008410000 */
[----:B------:R-:W-:Y:S01]  /*8ec0*/  FMUL.FTZ R186, R186, UR6 ;  /* 0x00000006baba7c20 */ /* 0x000fe20008410000 */
[----:B------:R-:W-:Y:S01]  /*8ed0*/  MUFU.TANH R185, R185 ;  /* 0x000000b900b97308 */ /* 0x000fe20000002400 */
[----:B------:R-:W-:Y:S01]  /*8ee0*/  @P2 SHF.R.U32.HI R187, RZ, UR5, R171 ;  /* 0x00000005ffbb2c19 */ /* 0x000fe200080116ab */
[----:B------:R-:W-:Y:S01]  /*8ef0*/  UIMAD UR5, UR10, -0x50, URZ ;  /* 0xffffffb00a0578a4 */ /* 0x000fe2000f8e023f */
[----:B------:R-:W-:Y:S01]  /*8f00*/  FMUL.FTZ R171, R162, UR6 ;  /* 0x00000006a2ab7c20 */ /* 0x000fe20008410000 */
[----:B------:R-:W-:Y:S02]  /*8f10*/  IMAD.U32 R162, RZ, RZ, UR14 ;  /* 0x0000000effa27e24 */ /* 0x000fe4000f8e00ff */
[----:B------:R-:W-:Y:S01]  /*8f20*/  FMUL.FTZ R167, R167, UR6 ;  /* 0x00000006a7a77c20 */ /* 0x000fe20008410000 */
[----:B------:R-:W-:Y:S01]  /*8f30*/  FMUL.FTZ R197, R177, UR6 ;  /* 0x00000006b1c57c20 */ /* 0x000fe20008410000 */
[----:B------:R-:W-:Y:S01]  /*8f40*/  FMUL.FTZ R170, R170, UR6 ;  /* 0x00000006aaaa7c20 */ /* 0x000fe20008410000 */
[----:B------:R-:W-:Y:S01]  /*8f50*/  IMAD.U32 R188, RZ, RZ, UR5 ;  /* 0x00000005ffbc7e24 */ /* 0x000fe2000f8e00ff */
[----:B------:R-:W0:Y:S01]  /*8f60*/  MUFU.TANH R186, R186 ;  /* 0x000000ba00ba7308 */ /* 0x000e220000002400 */
[----:B------:R-:W-:Y:S01]  /*8f70*/  FMUL.FTZ R163, R163, UR6 ;  /* 0x00000006a3a37c20 */ /* 0x000fe20008410000 */
[----:B------:R-:W-:Y:S01]  /*8f80*/  FMUL.FTZ R196, R166, UR6 ;  /* 0x00000006a6c47c20 */ /* 0x000fe20008410000 */
[----:B------:R-:W-:Y:S01]  /*8f90*/  FMUL.FTZ R180, R180, UR6 ;  /* 0x00000006b4b47c20 */ /* 0x000fe20008410000 */
[----:B------:R-:W-:Y:S01]  /*8fa0*/  IADD3 R188, -R19, 0x1, R188 ;  /* 0x0000000113bc7810 */ /* 0x000fe20007ffe1bc */
[----:B------:R-:W-:Y:S01]  /*8fb0*/  FMUL.FTZ R158, R158, UR6 ;  /* 0x000000069e9e7c20 */ /* 0x000fe20008410000 */
[----:B------:R-:W-:Y:S01]  /*8fc0*/  FMUL.FTZ R159, R159, UR6 ;  /* 0x000000069f9f7c20 */ /* 0x000fe20008410000 */
[----:B------:R-:W-:Y:S01]  /*8fd0*/  FMUL.FTZ R172, R172, UR6 ;  /* 0x00000006acac7c20 */ /* 0x000fe20008410000 */
[----:B------:R-:W1:Y:S01]  /*8fe0*/  MUFU.TANH R189, R189 ;  /* 0x000000bd00bd7308 */ /* 0x000e620000002400 */
[----:B------:R-:W-:Y:S01]  /*8ff0*/  IADD3 R188, -R162, UR11, R188 ;  /* 0x0000000ba2bc7c10 */ /* 0x000fe2000fffe1bc */
[----:B------:R-:W-:Y:S01]  /*9000*/  FMUL.FTZ R176, R176, UR6 ;  /* 0x00000006b0b07c20 */ /* 0x000fe20008410000 */
[----:B------:R-:W-:Y:S01]  /*9010*/  FMUL.FTZ R169, R169, UR6 ;  /* 0x00000006a9a97c20 */ /* 0x000fe20008410000 */
[----:B------:R-:W-:Y:S01]  /*9020*/  FMUL.FTZ R152, R152, UR6 ;  /* 0x0000000698987c20 */ /* 0x000fe20008410000 */
[----:B------:R-:W-:Y:S01]  /*9030*/  FMUL.FTZ R156, R156, UR6 ;  /* 0x000000069c9c7c20 */ /* 0x000fe20008410000 */
[----:B------:R-:W-:-:S02]  /*9040*/  ULDC UR5, c[0x0][0x988] ;  /* 0x0002620000057ab9 */ /* 0x000fc40000000800 */
[----:B------:R-:W2:Y:S08]  /*9050*/  MUFU.TANH R190, R190 ;  /* 0x000000be00be7308 */ /* 0x000eb00000002400 */
[----:B------:R-:W3:Y:S08]  /*9060*/  MUFU.TANH R191, R191 ;  /* 0x000000bf00bf7308 */ /* 0x000ef00000002400 */
[----:B------:R-:W4:Y:S08]  /*9070*/  MUFU.TANH R178, R178 ;  /* 0x000000b200b27308 */ /* 0x000f300000002400 */
[----:B------:R2:W-:Y:S08]  /*9080*/  MUFU.TANH R177, R167 ;  /* 0x000000a700b17308 */ /* 0x0005f00000002400 */
[----:B------:R-:W5:Y:S08]  /*9090*/  MUFU.TANH R179, R179 ;  /* 0x000000b300b37308 */ /* 0x000f700000002400 */
        /* <DEDUP_REMOVED lines=15> */
[----:B------:R-:W0:Y:S01]  /*9190*/  SHFL.IDX PT, R193, R187, 0x1, 0x1c1f ;  /* 0x003c1f00bbc17f89 */ /* 0x000e2200000e0000 */
[----:B------:R-:W-:Y:S01]  /*91a0*/  FMUL.FTZ R192, R175, UR6 ;  /* 0x00000006afc07c20 */ /* 0x000fe20008410000 */
[----:B------:R-:W-:Y:S01]  /*91b0*/  FMUL.FTZ R195, R183, UR6 ;  /* 0x00000006b7c37c20 */ /* 0x000fe20008410000 */
[----:B------:R-:W-:-:S04]  /*91c0*/  FMUL.FTZ R194, R174, UR6 ;  /* 0x00000006aec27c20 */ /* 0x000fc80008410000 */
[----:B------:R-:W-:Y:S08]  /*91d0*/  MUFU.TANH R192, R192 ;  /* 0x000000c000c07308 */ /* 0x000ff00000002400 */
[----:B------:R-:W5:Y:S08]  /*91e0*/  MUFU.TANH R195, R195 ;  /* 0x000000c300c37308 */ /* 0x000f700000002400 */
[----:B------:R-:W5:Y:S01]  /*91f0*/  MUFU.TANH R194, R194 ;  /* 0x000000c200c27308 */ /* 0x000f620000002400 */
[----:B0-----:R-:W-:-:S05]  /*9200*/  IMAD.IADD R193, R188, 0x1, R193 ;  /* 0x00000001bcc17824 */ /* 0x001fca00078e02c1 */
[C---:B------:R-:W-:Y:S02]  /*9210*/  ISETP.GT.AND P3, PT, R193.reuse, RZ, PT ;  /* 0x000000ffc100720c */ /* 0x040fe40003f64270 */
[C---:B------:R-:W-:Y:S02]  /*9220*/  ISETP.GT.AND P4, PT, R193.reuse, 0x1, PT ;  /* 0x00000001c100780c */ /* 0x040fe40003f84270 */
[----:B------:R-:W-:Y:S02]  /*9230*/  ISETP.GT.AND P5, PT, R193, 0x8, PT ;  /* 0x00000008c100780c */ /* 0x000fe40003fa4270 */
[----:B------:R-:W-:Y:S02]  /*9240*/  FSEL R186, R186, -INF , P3 ;  /* 0xff800000baba7808 */ /* 0x000fe40001800000 */
[----:B------:R-:W-:Y:S02]  /*9250*/  FSEL R175, R185, -INF , P4 ;  /* 0xff800000b9af7808 */ /* 0x000fe40002000000 */
[----:B------:R-:W-:-:S02]  /*9260*/  ISETP.GT.AND P6, PT, R193, 0x9, PT ;  /* 0x00000009c100780c */ /* 0x000fc40003fc4270 */
[----:B-1----:R-:W-:Y:S02]  /*9270*/  FSEL R185, R189, -INF , P5 ;  /* 0xff800000bdb97808 */ /* 0x002fe40002800000 */
[----:B------:R-:W-:Y:S02]  /*9280*/  FMNMX.FTZ R189, R186, R21, !PT ;  /* 0x00000015babd7209 */ /* 0x000fe40007810000 */
[----:B--2---:R-:W-:Y:S02]  /*9290*/  FSEL R167, R190, -INF , P6 ;  /* 0xff800000bea77808 */ /* 0x004fe40003000000 */
[----:B------:R-:W-:Y:S02]  /*92a0*/  FMNMX.FTZ R190, R175, R189, !PT ;  /* 0x000000bdafbe7209 */ /* 0x000fe40007810000 */
[----:B------:R-:W-:Y:S01]  /*92b0*/  ISETP.GT.AND P3, PT, R193, 0x10, PT ;  /* 0x00000010c100780c */ /* 0x000fe20003f64270 */
[----:B------:R0:W-:Y:S01]  /*92c0*/  MUFU.TANH R189, R180 ;  /* 0x000000b400bd7308 */ /* 0x0001e20000002400 */
[----:B------:R-:W-:-:S02]  /*92d0*/  FMNMX.FTZ R190, R185, R190, !PT ;  /* 0x000000beb9be7209 */ /* 0x000fc40007810000 */
[----:B------:R-:W-:Y:S02]  /*92e0*/  ISETP.GT.AND P4, PT, R193, 0x11, PT ;  /* 0x00000011c100780c */ /* 0x000fe40003f84270 */
[----:B---3--:R-:W-:Y:S01]  /*92f0*/  FSEL R3, R191, -INF , P3 ;  /* 0xff800000bf037808 */ /* 0x008fe20001800000 */
[----:B------:R-:W-:Y:S01]  /*9300*/  FMUL.FTZ R191, R154, UR6 ;  /* 0x000000069abf7c20 */ /* 0x000fe20008410000 */
[----:B------:R-:W-:Y:S02]  /*9310*/  FMNMX.FTZ R190, R167, R190, !PT ;  /* 0x000000bea7be7209 */ /* 0x000fe40007810000 */
[----:B------:R-:W-:Y:S01]  /*9320*/  ISETP.GT.AND P5, PT, R193, 0x18, PT ;  /* 0x00000018c100780c */ /* 0x000fe20003fa4270 */
[----:B0-----:R-:W-:Y:S01]  /*9330*/  FMUL.FTZ R180, R181, UR6 ;  /* 0x00000006b5b47c20 */ /* 0x001fe20008410000 */
[----:B----4-:R-:W-:Y:S01]  /*9340*/  FSEL R174, R178, -INF , P4 ;  /* 0xff800000b2ae7808 */ /* 0x010fe20002000000 */
[----:B------:R-:W-:Y:S01]  /*9350*/  FMUL.FTZ R181, R168, UR6 ;  /* 0x00000006a8b57c20 */ /* 0x000fe20008410000 */
[----:B------:R-:W-:Y:S01]  /*9360*/  FMNMX.FTZ R190, R3, R190, !PT ;  /* 0x000000be03be7209 */ /* 0x000fe20007810000 */
[----:B------:R-:W-:Y:S01]  /*9370*/  FMUL.FTZ R168, R155, UR6 ;  /* 0x000000069ba87c20 */ /* 0x000fe20008410000 */
[----:B------:R-:W-:Y:S01]  /*9380*/  ISETP.GT.AND P6, PT, R193, 0x19, PT ;  /* 0x00000019c100780c */ /* 0x000fe20003fc4270 */
[----:B------:R-:W0:Y:S01]  /*9390*/  MUFU.TANH R191, R191 ;  /* 0x000000bf00bf7308 */ /* 0x000e220000002400 */
[----:B-----5:R-:W-:-:S02]  /*93a0*/  FSEL R183, R179, -INF , P5 ;  /* 0xff800000b3b77808 */ /* 0x020fc40002800000 */
[----:B------:R-:W-:Y:S02]  /*93b0*/  FMNMX.FTZ R190, R174, R190, !PT ;  /* 0x000000beaebe7209 */ /* 0x000fe40007810000 */
[----:B------:R-:W-:Y:S02]  /*93c0*/  ISETP.GT.AND P3, PT, R193, 0x20, PT ;  /* 0x00000020c100780c */ /* 0x000fe40003f64270 */
[----:B------:R-:W-:Y:S01]  /*93d0*/  FSEL R179, R195, -INF , P6 ;  /* 0xff800000c3b37808 */ /* 0x000fe20003000000 */
[----:B------:R-:W1:Y:S01]  /*93e0*/  MUFU.TANH R168, R168 ;  /* 0x000000a800a87308 */ /* 0x000e620000002400 */
[----:B------:R-:W-:Y:S02]  /*93f0*/  FMNMX.FTZ R190, R183, R190, !PT ;  /* 0x000000beb7be7209 */ /* 0x000fe40007810000 */
[----:B------:R-:W-:Y:S02]  /*9400*/  ISETP.GT.AND P4, PT, R193, 0x21, PT ;  /* 0x00000021c100780c */ /* 0x000fe40003f84270 */
[----:B------:R-:W-:-:S02]  /*9410*/  FSEL R162, R170, -INF , P3 ;  /* 0xff800000aaa27808 */ /* 0x000fc40001800000 */
[----:B------:R-:W-:Y:S01]  /*9420*/  FMNMX.FTZ R190, R179, R190, !PT ;  /* 0x000000beb3be7209 */ /* 0x000fe20007810000 */
[----:B------:R-:W-:Y:S01]  /*9430*/  MUFU.TANH R180, R180 ;  /* 0x000000b400b47308 */ /* 0x000fe20000002400 */
[C---:B------:R-:W-:Y:S02]  /*9440*/  ISETP.GT.AND P5, PT, R193.reuse, 0x28, PT ;  /* 0x00000028c100780c */ /* 0x040fe40003fa4270 */
[----:B------:R-:W-:Y:S02]  /*9450*/  FSEL R182, R182, -INF , P4 ;  /* 0xff800000b6b67808 */ /* 0x000fe40002000000 */
[----:B------:R-:W-:Y:S02]  /*9460*/  FMNMX.FTZ R190, R162, R190, !PT ;  /* 0x000000bea2be7209 */ /* 0x000fe40007810000 */
[----:B------:R-:W-:Y:S01]  /*9470*/  ISETP.GT.AND P6, PT, R193, 0x29, PT ;  /* 0x00000029c100780c */ /* 0x000fe20003fc4270 */
[----:B------:R-:W-:Y:S01]  /*9480*/  MUFU.TANH R181, R181 ;  /* 0x000000b500b57308 */ /* 0x000fe20000002400 */
[----:B------:R-:W-:Y:S01]  /*9490*/  FSEL R170, R194, -INF , P5 ;  /* 0xff800000c2aa7808 */ /* 0x000fe20002800000 */
[----:B------:R-:W-:Y:S01]  /*94a0*/  FMUL.FTZ R194, R164, UR6 ;  /* 0x00000006a4c27c20 */ /* 0x000fe20008410000 */
[----:B------:R-:W-:-:S02]  /*94b0*/  FMNMX.FTZ R190, R182, R190, !PT ;  /* 0x000000beb6be7209 */ /* 0x000fc40007810000 */
[----:B------:R-:W-:Y:S02]  /*94c0*/  ISETP.GT.AND P3, PT, R193, 0x30, PT ;  /* 0x00000030c100780c */ /* 0x000fe40003f64270 */
[----:B------:R-:W-:Y:S01]  /*94d0*/  FSEL R166, R192, -INF , P6 ;  /* 0xff800000c0a67808 */ /* 0x000fe20003000000 */
[----:B------:R-:W-:Y:S01]  /*94e0*/  FMUL.FTZ R192, R173, UR6 ;  /* 0x00000006adc07c20 */ /* 0x000fe20008410000 */
[----:B------:R-:W-:Y:S01]  /*94f0*/  FMNMX.FTZ R190, R170, R190, !PT ;  /* 0x000000beaabe7209 */ /* 0x000fe20007810000 */
[----:B------:R-:W-:Y:S01]  /*9500*/  MUFU.TANH R194, R194 ;  /* 0x000000c200c27308 */ /* 0x000fe20000002400 */
[----:B------:R-:W-:Y:S02]  /*9510*/  ISETP.GT.AND P4, PT, R193, 0x31, PT ;  /* 0x00000031c100780c */ /* 0x000fe40003f84270 */
[----:B------:R-:W-:Y:S02]  /*9520*/  FSEL R171, R171, -INF , P3 ;  /* 0xff800000abab7808 */ /* 0x000fe40001800000 */
[----:B------:R-:W-:-:S02]  /*9530*/  FMNMX.FTZ R154, R166, R190, !PT ;  /* 0x000000bea69a7209 */ /* 0x000fc40007810000 */
[----:B------:R-:W-:Y:S01]  /*9540*/  ISETP.GT.AND P5, PT, R193, 0x38, PT ;  /* 0x00000038c100780c */ /* 0x000fe20003fa4270 */
[----:B------:R2:W3:Y:S01]  /*9550*/  MUFU.TANH R190, R158 ;  /* 0x0000009e00be7308 */ /* 0x0004e20000002400 */
[----:B------:R-:W-:Y:S02]  /*9560*/  FSEL R178, R163, -INF , P4 ;  /* 0xff800000a3b27808 */ /* 0x000fe40002000000 */
[----:B------:R-:W-:Y:S02]  /*9570*/  FMNMX.FTZ R154, R171, R154, !PT ;  /* 0x0000009aab9a7209 */ /* 0x000fe40007810000 */
[----:B------:R-:W-:Y:S02]  /*9580*/  ISETP.GT.AND P6, PT, R193, 0x39, PT ;  /* 0x00000039c100780c */ /* 0x000fe40003fc4270 */
[----:B------:R-:W-:Y:S01]  /*9590*/  FSEL R163, R196, -INF , P5 ;  /* 0xff800000c4a37808 */ /* 0x000fe20002800000 */
[----:B------:R-:W-:Y:S01]  /*95a0*/  FMUL.FTZ R196, R165, UR6 ;  /* 0x00000006a5c47c20 */ /* 0x000fe20008410000 */
[----:B--2---:R-:W-:Y:S01]  /*95b0*/  FMNMX.FTZ R158, R178, R154, !PT ;  /* 0x0000009ab29e7209 */ /* 0x004fe20007810000 */
[----:B------:R-:W-:Y:S01]  /*95c0*/  MUFU.TANH R192, R192 ;  /* 0x000000c000c07308 */ /* 0x000fe20000002400 */
[----:B------:R-:W-:-:S02]  /*95d0*/  ISETP.GT.AND P3, PT, R193, 0x40, PT ;  /* 0x00000040c100780c */ /* 0x000fc40003f64270 */
[----:B------:R-:W-:Y:S02]  /*95e0*/  FSEL R177, R177, -INF , P6 ;  /* 0xff800000b1b17808 */ /* 0x000fe40003000000 */
[----:B------:R-:W-:Y:S02]  /*95f0*/  FMNMX.FTZ R158, R163, R158, !PT ;  /* 0x0000009ea39e7209 */ /* 0x000fe40007810000 */
[----:B------:R-:W-:Y:S01]  /*9600*/  ISETP.GT.AND P4, PT, R193, 0x41, PT ;  /* 0x00000041c100780c */ /* 0x000fe20003f84270 */
[----:B------:R2:W4:Y:S01]  /*9610*/  MUFU.TANH R154, R159 ;  /* 0x0000009f009a7308 */ /* 0x0005220000002400 */
[----:B0-----:R-:W-:Y:S01]  /*9620*/  FSEL R155, R191, -INF , P3 ;  /* 0xff800000bf9b7808 */ /* 0x001fe20001800000 */
[----:B------:R-:W-:Y:S01]  /*9630*/  FMUL.FTZ R191, R160, UR6 ;  /* 0x00000006a0bf7c20 */ /* 0x000fe20008410000 */
[C---:B------:R-:W-:Y:S02]  /*9640*/  ISETP.GT.AND P5, PT, R193.reuse, 0x48, PT ;  /* 0x00000048c100780c */ /* 0x040fe40003fa4270 */
[----:B------:R-:W-:Y:S01]  /*9650*/  ISETP.GT.AND P6, PT, R193, 0x49, PT ;  /* 0x00000049c100780c */ /* 0x000fe20003fc4270 */
[----:B------:R-:W-:-:S02]  /*9660*/  FMUL.FTZ R193, R161, UR6 ;  /* 0x00000006a1c17c20 */ /* 0x000fc40008410000 */
[----:B------:R-:W-:Y:S01]  /*9670*/  MUFU.TANH R191, R191 ;  /* 0x000000bf00bf7308 */ /* 0x000fe20000002400 */
[----:B--2---:R-:W-:Y:S02]  /*9680*/  FMNMX.FTZ R159, R177, R158, !PT ;  /* 0x0000009eb19f7209 */ /* 0x004fe40007810000 */
[----:B-1----:R-:W-:Y:S02]  /*9690*/  FSEL R158, R168, -INF , P4 ;  /* 0xff800000a89e7808 */ /* 0x002fe40002000000 */
[----:B------:R-:W-:Y:S02]  /*96a0*/  FMNMX.FTZ R168, R155, R159, !PT ;  /* 0x0000009f9ba87209 */ /* 0x000fe40007810000 */
[----:B---3--:R-:W-:Y:S01]  /*96b0*/  FSEL R159, R190, -INF , P5 ;  /* 0xff800000be9f7808 */ /* 0x008fe20002800000 */
[----:B------:R-:W-:Y:S01]  /*96c0*/  MUFU.TANH R193, R193 ;  /* 0x000000c100c17308 */ /* 0x000fe20000002400 */
[----:B------:R-:W-:Y:S02]  /*96d0*/  FMNMX.FTZ R190, R158, R168, !PT ;  /* 0x000000a89ebe7209 */ /* 0x000fe40007810000 */
[----:B----4-:R-:W-:-:S02]  /*96e0*/  FSEL R154, R154, -INF , P6 ;  /* 0xff8000009a9a7808 */ /* 0x010fc40003000000 */
[----:B------:R-:W-:-:S03]  /*96f0*/  FMNMX.FTZ R190, R159, R190, !PT ;  /* 0x000000be9fbe7209 */ /* 0x000fc60007810000 */
[----:B------:R0:W1:Y:S01]  /*9700*/  MUFU.TANH R168, R172 ;  /* 0x000000ac00a87308 */ /* 0x0000620000002400 */
[----:B------:R-:W-:Y:S02]  /*9710*/  FMNMX.FTZ R195, R154, R190, !PT ;  /* 0x000000be9ac37209 */ /* 0x000fe40007810000 */
[----:B------:R-:W2:Y:S05]  /*9720*/  SHFL.IDX PT, R190, R187, RZ, 0x1c1f ;  /* 0x001c1fffbbbe7589 */ /* 0x000eaa00000e0000 */
[----:B------:R-:W3:Y:S01]  /*9730*/  MUFU.TANH R196, R196 ;  /* 0x000000c400c47308 */ /* 0x000ee20000002400 */
[----:B0-----:R-:W0:Y:S01]  /*9740*/  SHFL.BFLY PT, R172, R195, 0x2, 0x1f ;  /* 0x0c401f00c3ac7f89 */ /* 0x001e2200000e0000 */
[----:B--2---:R-:W-:-:S05]  /*9750*/  IMAD.IADD R190, R188, 0x1, R190 ;  /* 0x00000001bcbe7824 */ /* 0x004fca00078e02be */
[C---:B------:R-:W-:Y:S02]  /*9760*/  ISETP.GT.AND P6, PT, R190.reuse, RZ, PT ;  /* 0x000000ffbe00720c */ /* 0x040fe40003fc4270 */
[C---:B------:R-:W-:Y:S02]  /*9770*/  ISETP.GT.AND P3, PT, R190.reuse, 0x1, PT ;  /* 0x00000001be00780c */ /* 0x040fe40003f64270 */
[C---:B------:R-:W-:Y:S02]  /*9780*/  ISETP.GT.AND P4, PT, R190.reuse, 0x8, PT ;  /* 0x00000008be00780c */ /* 0x040fe40003f84270 */
[----:B------:R-:W-:Y:S02]  /*9790*/  ISETP.GT.AND P5, PT, R190, 0x9, PT ;  /* 0x00000009be00780c */ /* 0x000fe40003fa4270 */
[----:B------:R-:W-:Y:S02]  /*97a0*/  FSEL R0, R0, -INF , P6 ;  /* 0xff80000000007808 */ /* 0x000fe40003000000 */
[----:B------:R-:W-:-:S02]  /*97b0*/  FSEL R2, R2, -INF , P3 ;  /* 0xff80000002027808 */ /* 0x000fc40001800000 */
[----:B------:R-:W-:Y:S02]  /*97c0*/  FSEL R161, R4, -INF , P4 ;  /* 0xff80000004a17808 */ /* 0x000fe40002000000 */
[----:B------:R-:W-:Y:S02]  /*97d0*/  FSEL R184, R184, -INF , P5 ;  /* 0xff800000b8b87808 */ /* 0x000fe40002800000 */
[C---:B------:R-:W-:Y:S02]  /*97e0*/  ISETP.GT.AND P6, PT, R190.reuse, 0x10, PT ;  /* 0x00000010be00780c */ /* 0x040fe40003fc4270 */
[C---:B------:R-:W-:Y:S02]  /*97f0*/  ISETP.GT.AND P3, PT, R190.reuse, 0x11, PT ;  /* 0x00000011be00780c */ /* 0x040fe40003f64270 */
[C---:B------:R-:W-:Y:S02]  /*9800*/  ISETP.GT.AND P4, PT, R190.reuse, 0x18, PT ;  /* 0x00000018be00780c */ /* 0x040fe40003f84270 */
[----:B------:R-:W-:-:S02]  /*9810*/  ISETP.GT.AND P5, PT, R190, 0x19, PT ;  /* 0x00000019be00780c */ /* 0x000fc40003fa4270 */
[----:B------:R-:W-:Y:S02]  /*9820*/  FSEL R176, R176, -INF , P6 ;  /* 0xff800000b0b07808 */ /* 0x000fe40003000000 */
[----:B------:R-:W-:Y:S02]  /*9830*/  FSEL R188, R197, -INF , P3 ;  /* 0xff800000c5bc7808 */ /* 0x000fe40001800000 */
[----:B------:R-:W-:Y:S01]  /*9840*/  FSEL R173, R189, -INF , P4 ;  /* 0xff800000bdad7808 */ /* 0x000fe20002000000 */
[----:B------:R-:W-:Y:S01]  /*9850*/  FMUL.FTZ R189, R153, UR6 ;  /* 0x0000000699bd7c20 */ /* 0x000fe20008410000 */
[----:B------:R-:W-:Y:S02]  /*9860*/  FSEL R187, R180, -INF , P5 ;  /* 0xff800000b4bb7808 */ /* 0x000fe40002800000 */
[C---:B------:R-:W-:Y:S02]  /*9870*/  ISETP.GT.AND P6, PT, R190.reuse, 0x20, PT ;  /* 0x00000020be00780c */ /* 0x040fe40003fc4270 */
[C---:B------:R-:W-:Y:S01]  /*9880*/  ISETP.GT.AND P3, PT, R190.reuse, 0x21, PT ;  /* 0x00000021be00780c */ /* 0x040fe20003f64270 */
[----:B------:R-:W2:Y:S01]  /*9890*/  MUFU.TANH R189, R189 ;  /* 0x000000bd00bd7308 */ /* 0x000ea20000002400 */
[----:B------:R-:W-:-:S02]  /*98a0*/  ISETP.GT.AND P4, PT, R190, 0x28, PT ;  /* 0x00000028be00780c */ /* 0x000fc40003f84270 */
[----:B------:R-:W-:Y:S02]  /*98b0*/  ISETP.GT.AND P5, PT, R190, 0x29, PT ;  /* 0x00000029be00780c */ /* 0x000fe40003fa4270 */
[----:B0-----:R-:W-:Y:S02]  /*98c0*/  FMNMX.FTZ R195, R195, R172, !PT ;  /* 0x000000acc3c37209 */ /* 0x001fe40007810000 */
[----:B------:R-:W-:Y:S02]  /*98d0*/  FSEL R181, R181, -INF , P6 ;  /* 0xff800000b5b57808 */ /* 0x000fe40003000000 */
[----:B------:R-:W-:Y:S01]  /*98e0*/  FSEL R172, R169, -INF , P3 ;  /* 0xff800000a9ac7808 */ /* 0x000fe20001800000 */
[----:B------:R-:W0:Y:S01]  /*98f0*/  SHFL.BFLY PT, R4, R195, 0x1, 0x1f ;  /* 0x0c201f00c3047f89 */ /* 0x000e2200000e0000 */
[----:B-1----:R-:W-:Y:S02]  /*9900*/  FSEL R180, R168, -INF , P4 ;  /* 0xff800000a8b47808 */ /* 0x002fe40002000000 */
[----:B------:R-:W-:-:S02]  /*9910*/  FSEL R160, R192, -INF , P5 ;  /* 0xff800000c0a07808 */ /* 0x000fc40002800000 */
[C---:B------:R-:W-:Y:S02]  /*9920*/  ISETP.GT.AND P6, PT, R190.reuse, 0x30, PT ;  /* 0x00000030be00780c */ /* 0x040fe40003fc4270 */
[C---:B------:R-:W-:Y:S02]  /*9930*/  ISETP.GT.AND P3, PT, R190.reuse, 0x31, PT ;  /* 0x00000031be00780c */ /* 0x040fe40003f64270 */
[C---:B------:R-:W-:Y:S02]  /*9940*/  ISETP.GT.AND P4, PT, R190.reuse, 0x38, PT ;  /* 0x00000038be00780c */ /* 0x040fe40003f84270 */
[----:B------:R-:W-:Y:S02]  /*9950*/  ISETP.GT.AND P5, PT, R190, 0x39, PT ;  /* 0x00000039be00780c */ /* 0x000fe40003fa4270 */
[----:B------:R-:W-:Y:S02]  /*9960*/  FSEL R164, R191, -INF , P6 ;  /* 0xff800000bfa47808 */ /* 0x000fe40003000000 */
[----:B------:R-:W-:-:S02]  /*9970*/  FSEL R165, R193, -INF , P3 ;  /* 0xff800000c1a57808 */ /* 0x000fc40001800000 */
[----:B------:R-:W-:Y:S02]  /*9980*/  FSEL R169, R194, -INF , P4 ;  /* 0xff800000c2a97808 */ /* 0x000fe40002000000 */
[----:B---3--:R-:W-:Y:S02]  /*9990*/  FSEL R168, R196, -INF , P5 ;  /* 0xff800000c4a87808 */ /* 0x008fe40002800000 */
[C---:B------:R-:W-:Y:S02]  /*99a0*/  ISETP.GT.AND P6, PT, R190.reuse, 0x40, PT ;  /* 0x00000040be00780c */ /* 0x040fe40003fc4270 */
[C---:B------:R-:W-:Y:S02]  /*99b0*/  ISETP.GT.AND P3, PT, R190.reuse, 0x41, PT ;  /* 0x00000041be00780c */ /* 0x040fe40003f64270 */
[C---:B------:R-:W-:Y:S02]  /*99c0*/  ISETP.GT.AND P4, PT, R190.reuse, 0x48, PT ;  /* 0x00000048be00780c */ /* 0x040fe40003f84270 */
[----:B------:R-:W-:-:S02]  /*99d0*/  ISETP.GT.AND P5, PT, R190, 0x49, PT ;  /* 0x00000049be00780c */ /* 0x000fc40003fa4270 */
[----:B------:R-:W-:Y:S02]  /*99e0*/  FMNMX.FTZ R190, R0, R235, !PT ;  /* 0x000000eb00be7209 */ /* 0x000fe40007810000 */
[----:B0-----:R-:W-:Y:S02]  /*99f0*/  FMNMX.FTZ R4, R195, R4, !PT ;  /* 0x00000004c3047209 */ /* 0x001fe40007810000 */
[----:B------:R-:W-:Y:S02]  /*9a00*/  FMNMX.FTZ R190, R2, R190, !PT ;  /* 0x000000be02be7209 */ /* 0x000fe40007810000 */
[----:B------:R-:W-:Y:S02]  /*9a10*/  FSEL R152, R152, -INF , P6 ;  /* 0xff80000098987808 */ /* 0x000fe40003000000 */
[----:B------:R-:W-:Y:S01]  /*9a20*/  FMNMX.FTZ R153, R161, R190, !PT ;  /* 0x000000bea1997209 */ /* 0x000fe20007810000 */
[----:B------:R-:W-:Y:S01]  /*9a30*/  FMUL.FTZ R190, R157, UR6 ;  /* 0x000000069dbe7c20 */ /* 0x000fe20008410000 */
[----:B------:R-:W-:-:S02]  /*9a40*/  FSETP.NEU.FTZ.AND P6, PT, R4, -INF , PT ;  /* 0xff8000000400780b */ /* 0x000fc40003fdd000 */
[----:B------:R-:W-:Y:S02]  /*9a50*/  FMNMX.FTZ R153, R184, R153, !PT ;  /* 0x00000099b8997209 */ /* 0x000fe40007810000 */
[----:B------:R-:W-:Y:S01]  /*9a60*/  R2UR UR6, R20 ;  /* 0x00000000140672ca */ /* 0x000fe200000e0000 */
[----:B------:R-:W0:Y:S01]  /*9a70*/  MUFU.TANH R190, R190 ;  /* 0x000000be00be7308 */ /* 0x000e220000002400 */
[----:B------:R-:W-:Y:S01]  /*9a80*/  FMNMX.FTZ R191, R176, R153, !PT ;  /* 0x00000099b0bf7209 */ /* 0x000fe20007810000 */
[----:B------:R-:W-:-:S03]  /*9a90*/  FMUL.FTZ R153, R4, UR5 ;  /* 0x0000000504997c20 */ /* 0x000fc60008410000 */
[----:B------:R-:W-:Y:S02]  /*9aa0*/  FMNMX.FTZ R191, R188, R191, !PT ;  /* 0x000000bfbcbf7209 */ /* 0x000fe40007810000 */
[----:B------:R-:W-:Y:S02]  /*9ab0*/  FSEL R153, R153, RZ, P6 ;  /* 0x000000ff99997208 */ /* 0x000fe40003000000 */
[----:B------:R-:W-:-:S03]  /*9ac0*/  FMNMX.FTZ R157, R173, R191, !PT ;  /* 0x000000bfad9d7209 */ /* 0x000fc60007810000 */
[--C-:B------:R-:W-:Y:S01]  /*9ad0*/  FFMA.FTZ R209, R186, UR5, -R153.reuse ;  /* 0x00000005bad17c23 */ /* 0x100fe20008010899 */
[----:B------:R-:W-:Y:S01]  /*9ae0*/  FMNMX.FTZ R157, R187, R157, !PT ;  /* 0x0000009dbb9d7209 */ /* 0x000fe20007810000 */
[--C-:B------:R-:W-:Y:S01]  /*9af0*/  FFMA.FTZ R205, R3, UR5, -R153.reuse ;  /* 0x0000000503cd7c23 */ /* 0x100fe20008010899 */
[----:B--2---:R-:W-:Y:S01]  /*9b00*/  FSEL R186, R189, -INF , P3 ;  /* 0xff800000bdba7808 */ /* 0x004fe20001800000 */
[--C-:B------:R-:W-:Y:S01]  /*9b10*/  FFMA.FTZ R211, R185, UR5, -R153.reuse ;  /* 0x00000005b9d37c23 */ /* 0x100fe20008010899 */
[----:B------:R-:W-:Y:S01]  /*9b20*/  FMNMX.FTZ R157, R181, R157, !PT ;  /* 0x0000009db59d7209 */ /* 0x000fe20007810000 */
[--C-:B------:R-:W-:Y:S01]  /*9b30*/  FFMA.FTZ R185, R167, UR5, -R153.reuse ;  /* 0x00000005a7b97c23 */ /* 0x100fe20008010899 */
[----:B------:R-:W-:Y:S01]  /*9b40*/  FSEL R189, R156, -INF , P4 ;  /* 0xff8000009cbd7808 */ /* 0x000fe20002000000 */
[--C-:B------:R-:W-:Y:S01]  /*9b50*/  FFMA.FTZ R203, R170, UR5, -R153.reuse ;  /* 0x00000005aacb7c23 */ /* 0x100fe20008010899 */
[----:B------:R-:W-:Y:S01]  /*9b60*/  FMNMX.FTZ R157, R172, R157, !PT ;  /* 0x0000009dac9d7209 */ /* 0x000fe20007810000 */
[--C-:B------:R-:W-:Y:S01]  /*9b70*/  FFMA.FTZ R193, R155, UR5, -R153.reuse ;  /* 0x000000059bc17c23 */ /* 0x100fe20008010899 */
[----:B0-----:R-:W-:Y:S01]  /*9b80*/  FSEL R190, R190, -INF , P5 ;  /* 0xff800000bebe7808 */ /* 0x001fe20002800000 */
[--C-:B------:R-:W-:Y:S01]  /*9b90*/  FFMA.FTZ R155, R158, UR5, -R153.reuse ;  /* 0x000000059e9b7c23 */ /* 0x100fe20008010899 */
[----:B------:R-:W-:Y:S01]  /*9ba0*/  FMNMX.FTZ R157, R180, R157, !PT ;  /* 0x0000009db49d7209 */ /* 0x000fe20007810000 */
[--C-:B------:R-:W-:Y:S01]  /*9bb0*/  FFMA.FTZ R195, R159, UR5, -R153.reuse ;  /* 0x000000059fc37c23 */ /* 0x100fe20008010899 */
[--C-:B------:R-:W-:Y:S01]  /*9bc0*/  FFMA.FTZ R175, R175, UR5, -R153.reuse ;  /* 0x00000005afaf7c23 */ /* 0x100fe20008010899 */
[----:B------:R-:W-:Y:S01]  /*9bd0*/  MUFU.EX2 R209, R209 ;  /* 0x000000d100d17308 */ /* 0x000fe20000000800 */
[----:B------:R-:W-:Y:S01]  /*9be0*/  FMNMX.FTZ R157, R160, R157, !PT ;  /* 0x0000009da09d7209 */ /* 0x000fe20007810000 */
[--C-:B------:R-:W-:Y:S01]  /*9bf0*/  FFMA.FTZ R197, R171, UR5, -R153.reuse ;  /* 0x00000005abc57c23 */ /* 0x100fe20008010899 */
[--C-:B------:R-:W-:Y:S01]  /*9c00*/  FFMA.FTZ R156, R174, UR5, -R153.reuse ;  /* 0x00000005ae9c7c23 */ /* 0x100fe20008010899 */
        /* <DEDUP_REMOVED lines=8> */
[----:B------:R-:W-:Y:S01]  /*9c90*/  FFMA.FTZ R163, R177, UR5, -R153 ;  /* 0x00000005b1a37c23 */ /* 0x000fe20008010899 */
[----:B------:R-:W-:Y:S01]  /*9ca0*/  FMNMX.FTZ R157, R169, R157, !PT ;  /* 0x0000009da99d7209 */ /* 0x000fe20007810000 */
[----:B------:R-:W-:Y:S01]  /*9cb0*/  UISETP.GT.AND UP1, UPT, UR10, UR6, UPT ;  /* 0x000000060a00728c */ /* 0x000fe2000bf24270 */
[----:B------:R-:W-:Y:S01]  /*9cc0*/  R2UR UR6, R16 ;  /* 0x00000000100672ca */ /* 0x000fe200000e0000 */
[----:B------:R-:W-:Y:S01]  /*9cd0*/  MUFU.EX2 R211, R211 ;  /* 0x000000d300d37308 */ /* 0x000fe20000000800 */
[----:B------:R-:W-:-:S04]  /*9ce0*/  FMNMX.FTZ R157, R168, R157, !PT ;  /* 0x0000009da89d7209 */ /* 0x000fc80007810000 */
[----:B------:R-:W-:-:S03]  /*9cf0*/  FMNMX.FTZ R157, R152, R157, !PT ;  /* 0x0000009d989d7209 */ /* 0x000fc60007810000 */
[----:B------:R-:W-:Y:S01]  /*9d00*/  MUFU.EX2 R185, R185 ;  /* 0x000000b900b97308 */ /* 0x000fe20000000800 */
[----:B------:R-:W-:-:S03]  /*9d10*/  FMNMX.FTZ R157, R186, R157, !PT ;  /* 0x0000009dba9d7209 */ /* 0x000fc60007810000 */
[----:B------:R-:W-:Y:S01]  /*9d20*/  IMAD.U32 R237, RZ, RZ, UR6 ;  /* 0x00000006ffed7e24 */ /* 0x000fe2000f8e00ff */
[----:B------:R-:W-:Y:S01]  /*9d30*/  FMNMX.FTZ R3, R189, R157, !PT ;  /* 0x0000009dbd037209 */ /* 0x000fe20007810000 */
[----:B------:R-:W-:Y:S02]  /*9d40*/  FFMA.FTZ R157, R179, UR5, -R153 ;  /* 0x00000005b39d7c23 */ /* 0x000fe40008010899 */
[----:B------:R-:W-:Y:S01]  /*9d50*/  MUFU.EX2 R205, R205 ;  /* 0x000000cd00cd7308 */ /* 0x000fe20000000800 */
[----:B------:R-:W-:-:S05]  /*9d60*/  FMNMX.FTZ R3, R190, R3, !PT ;  /* 0x00000003be037209 */ /* 0x000fca0007810000 */
[----:B------:R-:W0:Y:S02]  /*9d70*/  SHFL.BFLY PT, R167, R3, 0x2, 0x1f ;  /* 0x0c401f0003a77f89 */ /* 0x000e2400000e0000 */
[----:B------:R-:W-:Y:S08]  /*9d80*/  MUFU.EX2 R156, R156 ;  /* 0x0000009c009c7308 */ /* 0x000ff00000000800 */
[----:B------:R-:W-:Y:S08]  /*9d90*/  MUFU.EX2 R207, R207 ;  /* 0x000000cf00cf7308 */ /* 0x000ff00000000800 */
[----:B------:R-:W-:Y:S01]  /*9da0*/  MUFU.EX2 R157, R157 ;  /* 0x0000009d009d7308 */ /* 0x000fe20000000800 */
[----:B0-----:R-:W-:Y:S01]  /*9db0*/  FMNMX.FTZ R3, R3, R167, !PT ;  /* 0x000000a703037209 */ /* 0x001fe20007810000 */
[--C-:B------:R-:W-:Y:S01]  /*9dc0*/  FFMA.FTZ R167, R178, UR5, -R153.reuse ;  /* 0x00000005b2a77c23 */ /* 0x100fe20008010899 */
[----:B------:R-:W-:-:S05]  /*9dd0*/  FFMA.FTZ R153, R154, UR5, -R153 ;  /* 0x000000059a997c23 */ /* 0x000fca0008010899 */
[----:B------:R-:W-:Y:S01]  /*9de0*/  MUFU.EX2 R201, R201 ;  /* 0x000000c900c97308 */ /* 0x000fe20000000800 */
[----:B------:R-:W0:Y:S07]  /*9df0*/  SHFL.BFLY PT, R170, R3, 0x1, 0x1f ;  /* 0x0c201f0003aa7f89 */ /* 0x000e2e00000e0000 */
        /* <DEDUP_REMOVED lines=8> */
[----:B------:R-:W-:Y:S01]  /*9e80*/  MUFU.EX2 R167, R167 ;  /* 0x000000a700a77308 */ /* 0x000fe20000000800 */
[--C-:B------:R-:W-:Y:S01]  /*9e90*/  FFMA.FTZ R208, R0, UR5, -R158.reuse ;  /* 0x0000000500d07c23 */ /* 0x100fe2000801089e */
[----:B------:R-:W-:Y:S02]  /*9ea0*/  IMAD.U32 R0, RZ, RZ, UR7 ;  /* 0x00000007ff007e24 */ /* 0x000fe4000f8e00ff */
[--C-:B------:R-:W-:Y:S01]  /*9eb0*/  FFMA.FTZ R159, R2, UR5, -R158.reuse ;  /* 0x00000005029f7c23 */ /* 0x100fe2000801089e */
[----:B------:R-:W-:Y:S01]  /*9ec0*/  FSEL R2, R4, RZ, P6 ;  /* 0x000000ff04027208 */ /* 0x000fe20003000000 */
[--C-:B------:R-:W-:Y:S01]  /*9ed0*/  FFMA.FTZ R210, R161, UR5, -R158.reuse ;  /* 0x00000005a1d27c23 */ /* 0x100fe2000801089e */
[----:B------:R-:W-:Y:S02]  /*9ee0*/  @!P1 VIADD R0, R0, 0x38840 ;  /* 0x0003884000009836 */ /* 0x000fe40000000000 */
[--C-:B------:R-:W-:Y:S01]  /*9ef0*/  FFMA.FTZ R161, R184, UR5, -R158.reuse ;  /* 0x00000005b8a17c23 */ /* 0x100fe2000801089e */
[----:B------:R-:W-:Y:S01]  /*9f00*/  MUFU.EX2 R208, R208 ;  /* 0x000000d000d07308 */ /* 0x000fe20000000800 */
[----:B------:R-:W-:Y:S01]  /*9f10*/  FADD.FTZ R2, -R2, R21 ;  /* 0x0000001502027221 */ /* 0x000fe20000010100 */
[----:B------:R-:W-:Y:S01]  /*9f20*/  FFMA.FTZ R204, R176, UR5, -R158 ;  /* 0x00000005b0cc7c23 */ /* 0x000fe2000801089e */
[----:B------:R-:W-:Y:S01]  /*9f30*/  @!P1 PRMT R0, RZ, 0x654, R0 ;  /* 0x00000654ff009816 */ /* 0x000fe20000000000 */
[--C-:B------:R-:W-:Y:S01]  /*9f40*/  FFMA.FTZ R171, R188, UR5, -R158.reuse ;  /* 0x00000005bcab7c23 */ /* 0x100fe2000801089e */
[----:B------:R-:W-:Y:S01]  /*9f50*/  FMUL.FTZ R2, R2, UR5 ;  /* 0x0000000502027c20 */ /* 0x000fe20008410000 */
[--C-:B------:R-:W-:Y:S01]  /*9f60*/  FFMA.FTZ R192, R152, UR5, -R158.reuse ;  /* 0x0000000598c07c23 */ /* 0x100fe2000801089e */
[----:B------:R0:W-:Y:S01]  /*9f70*/  @!P1 SYNCS.ARRIVE.TRANS64.RED.A1T0 RZ, [R0+URZ], RZ ;  /* 0x000000ff00ff99a7 */ /* 0x0001e2000810043f */
[----:B------:R-:W-:Y:S01]  /*9f80*/  MUFU.EX2 R159, R159 ;  /* 0x0000009f009f7308 */ /* 0x000fe20000000800 */
[--C-:B------:R-:W-:Y:S01]  /*9f90*/  FFMA.FTZ R206, R173, UR5, -R158.reuse ;  /* 0x00000005adce7c23 */ /* 0x100fe2000801089e */
[----:B------:R-:W-:Y:S01]  /*9fa0*/  FFMA.FTZ R170, R187, UR5, -R158 ;  /* 0x00000005bbaa7c23 */ /* 0x000fe2000801089e */
[----:B------:R-:W-:-:S02]  /*9fb0*/  IMAD.U32 R21, RZ, RZ, UR4 ;  /* 0x00000004ff157e24 */ /* 0x000fc4000f8e00ff */
[--C-:B------:R-:W-:Y:S01]  /*9fc0*/  FFMA.FTZ R200, R181, UR5, -R158.reuse ;  /* 0x00000005b5c87c23 */ /* 0x100fe2000801089e */
[--C-:B------:R-:W-:Y:S01]  /*9fd0*/  FFMA.FTZ R172, R172, UR5, -R158.reuse ;  /* 0x00000005acac7c23 */ /* 0x100fe2000801089e */
[--C-:B------:R-:W-:Y:S01]  /*9fe0*/  FFMA.FTZ R202, R180, UR5, -R158.reuse ;  /* 0x00000005b4ca7c23 */ /* 0x100fe2000801089e */
[----:B0-----:R-:W-:Y:S01]  /*9ff0*/  FSEL R0, R3, RZ, P3 ;  /* 0x000000ff03007208 */ /* 0x001fe20001800000 */
[----:B------:R-:W0:Y:S01]  /*a000*/  MUFU.EX2 R2, R2 ;  /* 0x0000000200027308 */ /* 0x000e220000000800 */
[----:B------:R-:W-:Y:S02]  /*a010*/  @!P1 VIADD R21, R21, 0x38860 ;  /* 0x0003886015159836 */ /* 0x000fe40000000000 */
[--C-:B------:R-:W-:Y:S01]  /*a020*/  FFMA.FTZ R196, R164, UR5, -R158.reuse ;  /* 0x00000005a4c47c23 */ /* 0x100fe2000801089e */
[--C-:B------:R-:W-:Y:S01]  /*a030*/  FFMA.FTZ R165, R165, UR5, -R158.reuse ;  /* 0x00000005a5a57c23 */ /* 0x100fe2000801089e */
[----:B------:R-:W-:Y:S01]  /*a040*/  FADD.FTZ R0, -R0, R235 ;  /* 0x000000eb00007221 */ /* 0x000fe20000010100 */
[--C-:B------:R-:W-:Y:S01]  /*a050*/  FFMA.FTZ R198, R169, UR5, -R158.reuse ;  /* 0x00000005a9c67c23 */ /* 0x100fe2000801089e */
[----:B------:R-:W-:Y:S01]  /*a060*/  @!P1 PRMT R21, RZ, 0x654, R21 ;  /* 0x00000654ff159816 */ /* 0x000fe20000000015 */
[--C-:B------:R-:W-:Y:S01]  /*a070*/  FFMA.FTZ R168, R168, UR5, -R158.reuse ;  /* 0x00000005a8a87c23 */ /* 0x100fe2000801089e */
[----:B------:R-:W-:Y:S01]  /*a080*/  FMUL.FTZ R0, R0, UR5 ;  /* 0x0000000500007c20 */ /* 0x000fe20008410000 */
[----:B------:R-:W-:Y:S01]  /*a090*/  MUFU.EX2 R210, R210 ;  /* 0x000000d200d27308 */ /* 0x000fe20000000800 */
[----:B------:R1:W-:Y:S01]  /*a0a0*/  @!P1 SYNCS.ARRIVE.TRANS64.RED.A1T0 RZ, [R21+URZ], RZ ;  /* 0x000000ff15ff99a7 */ /* 0x0003e2000810043f */
[--C-:B------:R-:W-:Y:S01]  /*a0b0*/  FFMA.FTZ R186, R186, UR5, -R158.reuse ;  /* 0x00000005baba7c23 */ /* 0x100fe2000801089e */
[----:B------:R-:W-:Y:S01]  /*a0c0*/  FFMA.FTZ R189, R189, UR5, -R158 ;  /* 0x00000005bdbd7c23 */ /* 0x000fe2000801089e */
[----:B------:R-:W-:Y:S01]  /*a0d0*/  PLOP3.LUT P3, PT, PT, PT, UP1, 0x80, 0x0 ;  /* 0x000000000000781c */ /* 0x000fe20003f6f018 */
[----:B------:R-:W-:Y:S01]  /*a0e0*/  UIADD3 UR4, UR10, -0x1, URZ ;  /* 0xffffffff0a047890 */ /* 0x000fe2000fffe03f */
[----:B------:R-:W-:-:S02]  /*a0f0*/  IMAD.MOV.U32 R235, RZ, RZ, R3 ;  /* 0x000000ffffeb7224 */ /* 0x000fc400078e0003 */
[----:B------:R-:W2:Y:S01]  /*a100*/  MUFU.EX2 R0, R0 ;  /* 0x0000000000007308 */ /* 0x000ea20000000800 */
[----:B0-----:R-:W-:Y:S01]  /*a110*/  FFMA.FTZ R5, R2, R5, R209 ;  /* 0x0000000502057223 */ /* 0x001fe200000100d1 */
[--C-:B-1----:R-:W-:Y:S01]  /*a120*/  FFMA.FTZ R21, R160, UR5, -R158.reuse ;  /* 0x00000005a0157c23 */ /* 0x102fe2000801089e */
[----:B------:R-:W-:Y:S01]  /*a130*/  FFMA.FTZ R158, R190, UR5, -R158 ;  /* 0x00000005be9e7c23 */ /* 0x000fe2000801089e */
[----:B------:R-:W-:Y:S02]  /*a140*/  IMAD.U32 R236, RZ, RZ, UR4 ;  /* 0x00000004ffec7e24 */ /* 0x000fe4000f8e00ff */
[C---:B------:R-:W-:Y:S01]  /*a150*/  FADD.FTZ R5, R175.reuse, R5 ;  /* 0x00000005af057221 */ /* 0x040fe20000010000 */
[----:B------:R-:W-:Y:S01]  /*a160*/  F2FP.F16.F32.PACK_AB R209, R175, R209 ;  /* 0x000000d1afd1723e */ /* 0x000fe200000000ff */
[----:B------:R-:W0:Y:S02]  /*a170*/  MUFU.EX2 R161, R161 ;  /* 0x000000a100a17308 */ /* 0x000e240000000800 */
[----:B------:R-:W-:Y:S01]  /*a180*/  FADD.FTZ R5, R211, R5 ;  /* 0x00000005d3057221 */ /* 0x000fe20000010000 */
[----:B------:R-:W-:-:S03]  /*a190*/  F2FP.F16.F32.PACK_AB R211, R185, R211 ;  /* 0x000000d3b9d3723e */ /* 0x000fc600000000ff */
[----:B------:R-:W-:Y:S02]  /*a1a0*/  FADD.FTZ R5, R185, R5 ;  /* 0x00000005b9057221 */ /* 0x000fe40000010000 */
[----:B------:R-:W1:Y:S01]  /*a1b0*/  MUFU.EX2 R204, R204 ;  /* 0x000000cc00cc7308 */ /* 0x000e620000000800 */
[----:B--2---:R-:W-:Y:S01]  /*a1c0*/  FFMA.FTZ R152, R0, R14, R208 ;  /* 0x0000000e00987223 */ /* 0x004fe200000100d0 */
[----:B------:R-:W-:-:S03]  /*a1d0*/  F2FP.F16.F32.PACK_AB R208, R159, R208 ;  /* 0x000000d09fd0723e */ /* 0x000fc600000000ff */
[----:B------:R-:W-:-:S03]  /*a1e0*/  FADD.FTZ R152, R159, R152 ;  /* 0x000000989f987221 */ /* 0x000fc60000010000 */
[----:B------:R-:W2:Y:S01]  /*a1f0*/  MUFU.EX2 R171, R171 ;  /* 0x000000ab00ab7308 */ /* 0x000ea20000000800 */
[----:B------:R-:W-:Y:S01]  /*a200*/  FADD.FTZ R152, R210, R152 ;  /* 0x00000098d2987221 */ /* 0x000fe20000010000 */
[----:B0-----:R-:W-:-:S03]  /*a210*/  F2FP.F16.F32.PACK_AB R210, R161, R210 ;  /* 0x000000d2a1d2723e */ /* 0x001fc600000000ff */
[----:B------:R-:W-:-:S03]  /*a220*/  FADD.FTZ R152, R161, R152 ;  /* 0x00000098a1987221 */ /* 0x000fc60000010000 */
        /* <DEDUP_REMOVED lines=17> */
[C---:B-1----:R-:W-:Y:S01]  /*a340*/  FADD.FTZ R154, R170.reuse, R154 ;  /* 0x0000009aaa9a7221 */ /* 0x042fe20000010000 */
[----:B------:R-:W-:Y:S01]  /*a350*/  FADD.FTZ R152, R203, R152 ;  /* 0x00000098cb987221 */ /* 0x000fe20000010000 */
[----:B------:R-:W-:Y:S02]  /*a360*/  F2FP.F16.F32.PACK_AB R206, R170, R206 ;  /* 0x000000ceaace723e */ /* 0x000fe400000000ff */
[C---:B------:R-:W-:Y:S01]  /*a370*/  F2FP.F16.F32.PACK_AB R203, R166.reuse, R203 ;  /* 0x000000cba6cb723e */ /* 0x040fe200000000ff */
[----:B------:R-:W-:Y:S02]  /*a380*/  FADD.FTZ R152, R166, R152 ;  /* 0x00000098a6987221 */ /* 0x000fe40000010000 */
[----:B------:R-:W1:Y:S01]  /*a390*/  MUFU.EX2 R202, R202 ;  /* 0x000000ca00ca7308 */ /* 0x000e620000000800 */
[----:B--2---:R-:W-:Y:S01]  /*a3a0*/  FADD.FTZ R154, R200, R154 ;  /* 0x0000009ac89a7221 */ /* 0x004fe20000010000 */
[----:B------:R-:W-:Y:S01]  /*a3b0*/  FADD.FTZ R152, R197, R152 ;  /* 0x00000098c5987221 */ /* 0x000fe20000010000 */
[----:B------:R-:W-:-:S03]  /*a3c0*/  F2FP.F16.F32.PACK_AB R197, R167, R197 ;  /* 0x000000c5a7c5723e */ /* 0x000fc600000000ff */
[----:B------:R-:W-:Y:S02]  /*a3d0*/  FADD.FTZ R152, R167, R152 ;  /* 0x00000098a7987221 */ /* 0x000fe40000010000 */
[----:B------:R-:W2:Y:S01]  /*a3e0*/  MUFU.EX2 R21, R21 ;  /* 0x0000001500157308 */ /* 0x000ea20000000800 */
[C---:B0-----:R-:W-:Y:S01]  /*a3f0*/  FADD.FTZ R154, R172.reuse, R154 ;  /* 0x0000009aac9a7221 */ /* 0x041fe20000010000 */
[----:B------:R-:W-:-:S06]  /*a400*/  F2FP.F16.F32.PACK_AB R200, R172, R200 ;  /* 0x000000c8acc8723e */ /* 0x000fcc00000000ff */
[----:B------:R-:W0:Y:S01]  /*a410*/  MUFU.EX2 R196, R196 ;  /* 0x000000c400c47308 */ /* 0x000e220000000800 */
[----:B-1----:R-:W-:-:S07]  /*a420*/  FADD.FTZ R154, R202, R154 ;  /* 0x0000009aca9a7221 */ /* 0x002fce0000010000 */
[----:B------:R-:W1:Y:S01]  /*a430*/  MUFU.EX2 R14, R165 ;  /* 0x000000a5000e7308 */ /* 0x000e620000000800 */
[C---:B--2---:R-:W-:Y:S01]  /*a440*/  FADD.FTZ R154, R21.reuse, R154 ;  /* 0x0000009a159a7221 */ /* 0x044fe20000010000 */
[----:B------:R-:W-:Y:S01]  /*a450*/  F2FP.F16.F32.PACK_AB R202, R21, R202 ;  /* 0x000000ca15ca723e */ /* 0x000fe200000000ff */
[----:B------:R-:W-:-:S05]  /*a460*/  IMAD.MOV.U32 R21, RZ, RZ, R4 ;  /* 0x000000ffff157224 */ /* 0x000fca00078e0004 */
        /* <DEDUP_REMOVED lines=28> */
[----:B--2---:R-:W-:-:S04]  /*a630*/  FADD.FTZ R154, R189, R154 ;  /* 0x0000009abd9a7221 */ /* 0x004fc80000010000 */
[C---:B0-----:R-:W-:Y:S01]  /*a640*/  FADD.FTZ R14, R158.reuse, R154 ;  /* 0x0000009a9e0e7221 */ /* 0x041fe20000010000 */
[----:B------:R-:W-:Y:S01]  /*a650*/  F2FP.F16.F32.PACK_AB R194, R158, R189 ;  /* 0x000000bd9ec2723e */ /* 0x000fe200000000ff */
[C---:B-1----:R-:W-:Y:S01]  /*a660*/  FADD.FTZ R5, R153.reuse, R152 ;  /* 0x0000009899057221 */ /* 0x042fe20000010000 */
[----:B------:R-:W-:Y:S01]  /*a670*/  F2FP.F16.F32.PACK_AB R195, R153, R195 ;  /* 0x000000c399c3723e */ /* 0x000fe200000000ff */
[----:B------:R-:W-:Y:S06]  /*a680*/  @P3 BRA `(.L_x_2375) ;  /* 0xffffffbc00983947 */ /* 0x000fec000383ffff */
[----:B------:R-:W-:-:S07]  /*a690*/  IMAD.U32 R236, RZ, RZ, UR4 ;  /* 0x00000004ffec7e24 */ /* 0x000fce000f8e00ff */
.L_x_2366:
[----:B------:R-:W-:Y:S02]  /*a6a0*/  R2UR UR6, R23 ;  /* 0x00000000170672ca */ /* 0x000fe400000e0000 */
[----:B------:R-:W-:-:S13]  /*a6b0*/  R2UR UR4, R236 ;  /* 0x00000000ec0472ca */ /* 0x000fda00000e0000 */
[----:B------:R-:W-:-:S06]  /*a6c0*/  UISETP.GE.AND UP0, UPT, UR4, UR6, UPT ;  /* 0x000000060400728c */ /* 0x000fcc000bf06270 */
[----:B------:R-:W-:-:S13]  /*a6d0*/  PLOP3.LUT P2, PT, PT, PT, UP0, 0x80, 0x0 ;  /* 0x000000000000781c */ /* 0x000fda0003f4f008 */
[----:B------:R-:W-:Y:S05]  /*a6e0*/  @!P2 BRA `(.L_x_2376) ;  /* 0x0000003800dca947 */ /* 0x000fea0003800000 */
[----:B------:R-:W-:Y:S01]  /*a6f0*/  R2UR UR4, R16 ;  /* 0x00000000100472ca */ /* 0x000fe200000e0000 */
[----:B------:R-:W-:Y:S01]  /*a700*/  IMAD.MOV.U32 R18, RZ, RZ, R4 ;  /* 0x000000ffff127224 */ /* 0x000fe200078e0004 */
[----:B------:R-:W-:Y:S01]  /*a710*/  ULDC UR61, c[0x0][0x9d8] ;  /* 0x00027600003d7ab9 */ /* 0x000fe20000000800 */
[----:B------:R-:W-:Y:S02]  /*a720*/  IMAD.MOV.U32 R20, RZ, RZ, R3 ;  /* 0x000000ffff147224 */ /* 0x000fe400078e0003 */
[----:B------:R-:W-:-:S08]  /*a730*/  IMAD.U32 R21, RZ, RZ, UR60 ;  /* 0x0000003cff157e24 */ /* 0x000fd0000f8e00ff */
[----:B------:R-:W-:-:S07]  /*a740*/  IMAD.U32 R22, RZ, RZ, UR4 ;  /* 0x00000004ff167e24 */ /* 0x000fce000f8e00ff */
.L_x_2385:
[----:B------:R-:W-:Y:S02]  /*a750*/  R2UR UR4, R21 ;  /* 0x00000000150472ca */ /* 0x000fe400000e0000 */
[----:B------:R-:W-:-:S11]  /*a760*/  R2UR UR5, R22 ;  /* 0x00000000160572ca */ /* 0x000fd600000e0000 */
        /* <DEDUP_REMOVED lines=8> */
.L_x_2377:
        /* <DEDUP_REMOVED lines=8> */
.L_x_2378:
[----:B-1----:R-:W-:Y:S05]  /*a870*/  @P2 BRA `(.L_x_2379) ;  /* 0x0000000000082947 */ /* 0x002fea0003800000 */
[----:B------:R-:W1:Y:S02]  /*a880*/  SYNCS.PHASECHK.TRANS64.TRYWAIT P2, [UR4+0x38830], R3 ;  /* 0x03883003ff0075a7 */ /* 0x000e640008040144 */
[----:B-1----:R-:W-:Y:S05]  /*a890*/  @!P2 BRA `(.L_x_2380) ;  /* 0x0000011800dca947 */ /* 0x002fea0003800000 */
.L_x_2379:
        /* <DEDUP_REMOVED lines=84> */
[----:B------:R-:W-:Y:S01]  /*ade0*/  UMOV UR56, UR14 ;  /* 0x0000000e00387c82 */ /* 0x000fe20008000000 */
[----:B------:R-:W-:Y:S01]  /*adf0*/  UMOV UR57, UR15 ;  /* 0x0000000f00397c82 */ /* 0x000fe20008000000 */
        /* <DEDUP_REMOVED lines=494> */
.L_x_2381:
[----:B------:R-:W-:Y:S02]  /*cce0*/  R2UR UR6, R17 ;  /* 0x00000000110672ca */ /* 0x000fe400000e0000 */
        /* <DEDUP_REMOVED lines=8> */
.L_x_2382:
[----:B---3--:R-:W-:Y:S05]  /*cd70*/  @P2 BRA `(.L_x_2383) ;  /* 0x0000000000082947 */ /* 0x008fea0003800000 */
[----:B------:R-:W3:Y:S02]  /*cd80*/  SYNCS.PHASECHK.TRANS64.TRYWAIT P2, [UR4+0x38850], R0 ;  /* 0x03885000ff0075a7 */ /* 0x000ee40008040144 */
[----:B---3--:R-:W-:Y:S05]  /*cd90*/  @!P2 BRA `(.L_x_2384) ;  /* 0x000000f400b4a947 */ /* 0x008fea0003800000 */
.L_x_2383:
[----:B------:R-:W-:Y:S01]  /*cda0*/  R2UR UR10, R17 ;  /* 0x00000000110a72ca */ /* 0x000fe200000e0000 */
[----:B------:R-:W-:Y:S01]  /*cdb0*/  WARPGROUP.ARRIVE ;  /* 0x00000000000079c5 */ /* 0x000fe20000000000 */
[----:B------:R-:W-:Y:S01]  /*cdc0*/  R2UR UR6, R21 ;  /* 0x00000000150672ca */ /* 0x000fe200000e0000 */
[----:B------:R-:W-:Y:S01]  /*cdd0*/  UMOV UR7, 0x40000040 ;  /* 0x4000004000077882 */ /* 0x000fe20000000000 */
[----:B---3--:R-:W-:Y:S01]  /*cde0*/  FMUL.FTZ R2, R184, UR61 ;  /* 0x0000003db8027c20 */ /* 0x008fe20008410000 */
[----:B-1----:R-:W-:Y:S01]  /*cdf0*/  FMUL.FTZ R4, R185, UR61 ;  /* 0x0000003db9047c20 */ /* 0x002fe20008410000 */
[----:B------:R-:W-:Y:S01]  /*ce00*/  FMUL.FTZ R185, R188, UR61 ;  /* 0x0000003dbcb97c20 */ /* 0x000fe20008410000 */
[----:B------:R-:W-:Y:S01]  /*ce10*/  FMUL.FTZ R21, R186, UR61 ;  /* 0x0000003dba157c20 */ /* 0x000fe20008410000 */
[----:B------:R-:W-:Y:S01]  /*ce20*/  FMUL.FTZ R186, R189, UR61 ;  /* 0x0000003dbdba7c20 */ /* 0x000fe20008410000 */
[----:B------:R-:W-:Y:S01]  /*ce30*/  FMUL.FTZ R188, R176, UR61 ;  /* 0x0000003db0bc7c20 */ /* 0x000fe20008410000 */
[----:B------:R-:W2:Y:S01]  /*ce40*/  MUFU.TANH R2, R2 ;  /* 0x0000000200027308 */ /* 0x000ea20000002400 */
        /* <DEDUP_REMOVED lines=15> */
[----:B------:R-:W3:Y:S01]  /*cf40*/  MUFU.TANH R185, R185 ;  /* 0x000000b900b97308 */ /* 0x000ee20000002400 */
[----:B--2---:R-:W-:Y:S01]  /*cf50*/  FMNMX.FTZ R0, R2, R20, !PT ;  /* 0x0000001402007209 */ /* 0x004fe20007810000 */
[----:B------:R-:W-:Y:S01]  /*cf60*/  FMUL.FTZ R165, R165, UR61 ;  /* 0x0000003da5a57c20 */ /* 0x000fe20008410000 */
[----:B------:R-:W-:Y:S01]  /*cf70*/  UIMAD UR5, UR6, 0xa00, UR5 ;  /* 0x00000a00060578a4 */ /* 0x000fe2000f8e0205 */
[----:B------:R-:W-:Y:S01]  /*cf80*/  FMUL.FTZ R152, R152, UR61 ;  /* 0x0000003d98987c20 */ /* 0x000fe20008410000 */
[----:B------:R-:W-:Y:S01]  /*cf90*/  FMUL.FTZ R176, R178, UR61 ;  /* 0x0000003db2b07c20 */ /* 0x000fe20008410000 */
[----:B------:R-:W-:Y:S01]  /*cfa0*/  FMUL.FTZ R178, R179, UR61 ;  /* 0x0000003db3b27c20 */ /* 0x000fe20008410000 */
[----:B------:R-:W-:Y:S01]  /*cfb0*/  FMUL.FTZ R179, R182, UR61 ;  /* 0x0000003db6b37c20 */ /* 0x000fe20008410000 */
[----:B------:R-:W2:Y:S01]  /*cfc0*/  MUFU.TANH R186, R186 ;  /* 0x000000ba00ba7308 */ /* 0x000ea20000002400 */
        /* <DEDUP_REMOVED lines=8> */
[----:B---3--:R-:W-:Y:S01]  /*d050*/  FMNMX.FTZ R0, R185, R0, !PT ;  /* 0x00000000b9007209 */ /* 0x008fe20007810000 */
[----:B------:R-:W-:Y:S01]  /*d060*/  FMUL.FTZ R157, R157, UR61 ;  /* 0x0000003d9d9d7c20 */ /* 0x000fe20008410000 */
[----:B------:R-:W-:Y:S01]  /*d070*/  FMUL.FTZ R22, R187, UR61 ;  /* 0x0000003dbb167c20 */ /* 0x000fe20008410000 */
[----:B------:R-:W-:Y:S01]  /*d080*/  FMUL.FTZ R184, R190, UR61 ;  /* 0x0000003dbeb87c20 */ /* 0x000fe20008410000 */
[----:B------:R-:W-:Y:S01]  /*d090*/  FMUL.FTZ R187, R191, UR61 ;  /* 0x0000003dbfbb7c20 */ /* 0x000fe20008410000 */
[----:B------:R-:W-:Y:S01]  /*d0a0*/  FMUL.FTZ R156, R183, UR61 ;  /* 0x0000003db79c7c20 */ /* 0x000fe20008410000 */
[----:B------:R-:W-:Y:S01]  /*d0b0*/  FMUL.FTZ R170, R170, UR61 ;  /* 0x0000003daaaa7c20 */ /* 0x000fe20008410000 */
[----:B------:R-:W3:Y:S01]  /*d0c0*/  MUFU.TANH R177, R177 ;  /* 0x000000b100b17308 */ /* 0x000ee20000002400 */
[----:B--2---:R-:W-:Y:S01]  /*d0d0*/  FMNMX.FTZ R0, R186, R0, !PT ;  /* 0x00000000ba007209 */ /* 0x004fe20007810000 */
[----:B------:R-:W-:Y:S01]  /*d0e0*/  ULDC UR11, c[0x0][0x988] ;  /* 0x00026200000b7ab9 */ /* 0x000fe20000000800 */
[----:B------:R-:W-:Y:S01]  /*d0f0*/  FMUL.FTZ R171, R171, UR61 ;  /* 0x0000003dabab7c20 */ /* 0x000fe20008410000 */
[----:B------:R-:W-:Y:S01]  /*d100*/  FMUL.FTZ R174, R174, UR61 ;  /* 0x0000003daeae7c20 */ /* 0x000fe20008410000 */
[----:B------:R-:W-:Y:S01]  /*d110*/  FMUL.FTZ R175, R175, UR61 ;  /* 0x0000003dafaf7c20 */ /* 0x000fe20008410000 */
[----:B------:R-:W-:Y:S01]  /*d120*/  FMUL.FTZ R162, R162, UR61 ;  /* 0x0000003da2a27c20 */ /* 0x000fe20008410000 */
[----:B------:R-:W-:Y:S01]  /*d130*/  FMUL.FTZ R163, R163, UR61 ;  /* 0x0000003da3a37c20 */ /* 0x000fe20008410000 */
[----:B------:R-:W2:Y:S01]  /*d140*/  MUFU.TANH R180, R180 ;  /* 0x000000b400b47308 */ /* 0x000ea20000002400 */
[----:B-1----:R-:W-:Y:S01]  /*d150*/  FMNMX.FTZ R0, R188, R0, !PT ;  /* 0x00000000bc007209 */ /* 0x002fe20007810000 */
[----:B------:R-:W-:Y:S01]  /*d160*/  FMUL.FTZ R166, R166, UR61 ;  /* 0x0000003da6a67c20 */ /* 0x000fe20008410000 */
[----:B------:R-:W-:Y:S01]  /*d170*/  FMUL.FTZ R167, R167, UR61 ;  /* 0x0000003da7a77c20 */ /* 0x000fe20008410000 */
[----:B------:R-:W-:Y:S01]  /*d180*/  FMUL.FTZ R154, R154, UR61 ;  /* 0x0000003d9a9a7c20 */ /* 0x000fe20008410000 */
[----:B------:R-:W-:Y:S01]  /*d190*/  FMUL.FTZ R155, R155, UR61 ;  /* 0x0000003d9b9b7c20 */ /* 0x000fe20008410000 */
[----:B------:R-:W-:Y:S01]  /*d1a0*/  FMUL.FTZ R158, R158, UR61 ;  /* 0x0000003d9e9e7c20 */ /* 0x000fe20008410000 */
[----:B------:R-:W-:Y:S01]  /*d1b0*/  FMUL.FTZ R159, R159, UR61 ;  /* 0x0000003d9f9f7c20 */ /* 0x000fe20008410000 */
[----:B------:R-:W1:Y:S01]  /*d1c0*/  MUFU.TANH R181, R181 ;  /* 0x000000b500b57308 */ /* 0x000e620000002400 */
[----:B---3--:R-:W-:-:S07]  /*d1d0*/  FMNMX.FTZ R0, R177, R0, !PT ;  /* 0x00000000b1007209 */ /* 0x008fce0007810000 */
[----:B------:R-:W3:Y:S01]  /*d1e0*/  MUFU.TANH R168, R168 ;  /* 0x000000a800a87308 */ /* 0x000ee20000002400 */
[----:B--2---:R-:W-:-:S07]  /*d1f0*/  FMNMX.FTZ R0, R180, R0, !PT ;  /* 0x00000000b4007209 */ /* 0x004fce0007810000 */
[----:B------:R-:W2:Y:S01]  /*d200*/  MUFU.TANH R169, R169 ;  /* 0x000000a900a97308 */ /* 0x000ea20000002400 */
[----:B-1----:R-:W-:-:S07]  /*d210*/  FMNMX.FTZ R0, R181, R0, !PT ;  /* 0x00000000b5007209 */ /* 0x002fce0007810000 */
        /* <DEDUP_REMOVED lines=18> */
[----:B------:R-:W0:Y:S01]  /*d340*/  MUFU.TANH R157, R157 ;  /* 0x0000009d009d7308 */ /* 0x000e220000002400 */
[----:B---3--:R-:W-:-:S07]  /*d350*/  FMNMX.FTZ R0, R182, R0, !PT ;  /* 0x00000000b6007209 */ /* 0x008fce0007810000 */
[----:B------:R-:W1:Y:S01]  /*d360*/  MUFU.TANH R21, R21 ;  /* 0x0000001500157308 */ /* 0x000e620000002400 */
[----:B--2---:R-:W-:-:S07]  /*d370*/  FMNMX.FTZ R0, R153, R0, !PT ;  /* 0x0000000099007209 */ /* 0x004fce0007810000 */
[----:B------:R-:W2:Y:S01]  /*d380*/  MUFU.TANH R22, R22 ;  /* 0x0000001600167308 */ /* 0x000ea20000002400 */
[----:B0-----:R-:W-:-:S05]  /*d390*/  FMNMX.FTZ R3, R157, R0, !PT ;  /* 0x000000009d037209 */ /* 0x001fca0007810000 */
[----:B------:R-:W0:Y:S02]  /*d3a0*/  SHFL.BFLY PT, R0, R3, 0x2, 0x1f ;  /* 0x0c401f0003007f89 */ /* 0x000e2400000e0000 */
[----:B------:R-:W3:Y:S08]  /*d3b0*/  MUFU.TANH R184, R184 ;  /* 0x000000b800b87308 */ /* 0x000ef00000002400 */
[----:B------:R-:W4:Y:S08]  /*d3c0*/  MUFU.TANH R187, R187 ;  /* 0x000000bb00bb7308 */ /* 0x000f300000002400 */
[----:B------:R-:W5:Y:S01]  /*d3d0*/  MUFU.TANH R176, R176 ;  /* 0x000000b000b07308 */ /* 0x000f620000002400 */
[----:B0-----:R-:W-:-:S07]  /*d3e0*/  FMNMX.FTZ R3, R3, R0, !PT ;  /* 0x0000000003037209 */ /* 0x001fce0007810000 */
[----:B------:R-:W0:Y:S01]  /*d3f0*/  MUFU.TANH R178, R178 ;  /* 0x000000b200b27308 */ /* 0x000e220000002400 */
[----:B------:R-:W1:Y:S07]  /*d400*/  SHFL.BFLY PT, R0, R3, 0x1, 0x1f ;  /* 0x0c201f0003007f89 */ /* 0x000e6e00000e0000 */
[----:B------:R-:W0:Y:S08]  /*d410*/  MUFU.TANH R179, R179 ;  /* 0x000000b300b37308 */ /* 0x000e300000002400 */
[----:B------:R-:W0:Y:S08]  /*d420*/  MUFU.TANH R156, R156 ;  /* 0x0000009c009c7308 */ /* 0x000e300000002400 */
[----:B------:R-:W0:Y:S01]  /*d430*/  MUFU.TANH R170, R170 ;  /* 0x000000aa00aa7308 */ /* 0x000e220000002400 */
[----:B-1----:R-:W-:-:S02]  /*d440*/  FMNMX.FTZ R3, R3, R0, !PT ;  /* 0x0000000003037209 */ /* 0x002fc40007810000 */
[----:B------:R-:W-:-:S03]  /*d450*/  FMNMX.FTZ R0, R21, R18, !PT ;  /* 0x0000001215007209 */ /* 0x000fc60007810000 */
[----:B------:R-:W-:Y:S01]  /*d460*/  FADD.FTZ R20, -R3, R20 ;  /* 0x0000001403147221 */ /* 0x000fe20000010100 */
[----:B--2---:R-:W-:Y:S01]  /*d470*/  FMNMX.FTZ R0, R22, R0, !PT ;  /* 0x0000000016007209 */ /* 0x004fe20007810000 */
[----:B------:R-:W1:Y:S03]  /*d480*/  MUFU.TANH R171, R171 ;  /* 0x000000ab00ab7308 */ /* 0x000e660000002400 */
[----:B---3--:R-:W-:-:S04]  /*d490*/  FMNMX.FTZ R0, R184, R0, !PT ;  /* 0x00000000b8007209 */ /* 0x008fc80007810000 */
[----:B----4-:R-:W-:Y:S01]  /*d4a0*/  FMNMX.FTZ R183, R187, R0, !PT ;  /* 0x00000000bbb77209 */ /* 0x010fe20007810000 */
[----:B------:R-:W2:Y:S03]  /*d4b0*/  MUFU.TANH R174, R174 ;  /* 0x000000ae00ae7308 */ /* 0x000ea60000002400 */
[----:B-----5:R-:W-:-:S04]  /*d4c0*/  FMNMX.FTZ R183, R176, R183, !PT ;  /* 0x000000b7b0b77209 */ /* 0x020fc80007810000 */
[----:B0-----:R-:W-:Y:S01]  /*d4d0*/  FMNMX.FTZ R183, R178, R183, !PT ;  /* 0x000000b7b2b77209 */ /* 0x001fe20007810000 */
[----:B------:R-:W0:Y:S08]  /*d4e0*/  MUFU.TANH R175, R175 ;  /* 0x000000af00af7308 */ /* 0x000e300000002400 */
[----:B------:R-:W3:Y:S08]  /*d4f0*/  MUFU.TANH R162, R162 ;  /* 0x000000a200a27308 */ /* 0x000ef00000002400 */
[----:B------:R-:W4:Y:S08]  /*d500*/  MUFU.TANH R163, R163 ;  /* 0x000000a300a37308 */ /* 0x000f300000002400 */
[----:B------:R-:W5:Y:S08]  /*d510*/  MUFU.TANH R166, R166 ;  /* 0x000000a600a67308 */ /* 0x000f700000002400 */
[----:B------:R-:W-:Y:S08]  /*d520*/  MUFU.TANH R167, R167 ;  /* 0x000000a700a77308 */ /* 0x000ff00000002400 */
[----:B------:R-:W-:Y:S01]  /*d530*/  MUFU.TANH R154, R154 ;  /* 0x0000009a009a7308 */ /* 0x000fe20000002400 */
[----:B------:R-:W-:-:S02]  /*d540*/  WARPGROUP.DEPBAR.LE gsb0, 0x0 ;  /* 0x00008000000079c5 */ /* 0x000fc40000010000 */
[----:B------:R-:W-:-:S05]  /*d550*/  WARPGROUP.ARRIVE ;  /* 0x00000000000079c5 */ /* 0x000fca0000000000 */
[----:B------:R-:W-:Y:S01]  /*d560*/  MUFU.TANH R155, R155 ;  /* 0x0000009b009b7308 */ /* 0x000fe20000002400 */
[----:B------:R-:W-:Y:S01]  /*d570*/  HGMMA.64x256x16.F32 R24, R204, gdesc[UR4].tnspB, R24, gsb0 ;  /* 0x43e00004cc187df0 */ /* 0x000fe20008000818 */
[----:B------:R-:W-:Y:S01]  /*d580*/  UIADD3 UR6, UR5, 0x100, URZ ;  /* 0x0000010005067890 */ /* 0x000fe2000fffe03f */
[----:B------:R-:W-:-:S05]  /*d590*/  UMOV UR7, 0x40000040 ;  /* 0x4000004000077882 */ /* 0x000fca0000000000 */
[----:B------:R-:W-:Y:S08]  /*d5a0*/  MUFU.TANH R158, R158 ;  /* 0x0000009e009e7308 */ /* 0x000ff00000002400 */
[----:B------:R-:W-:Y:S01]  /*d5b0*/  MUFU.TANH R159, R159 ;  /* 0x0000009f009f7308 */ /* 0x000fe20000002400 */
        /* <DEDUP_REMOVED lines=11> */
[----:B------:R-:W-:Y:S02]  /*d670*/  UMOV UR5, UR11 ;  /* 0x0000000b00057c82 */ /* 0x000fe40008000000 */
[----:B------:R-:W-:-:S04]  /*d680*/  FMUL.FTZ R20, R20, UR5 ;  /* 0x0000000514147c20 */ /* 0x000fc80008410000 */
[----:B------:R1:W-:Y:S02]  /*d690*/  MUFU.EX2 R0, R20 ;  /* 0x0000001400007308 */ /* 0x0003e40000000800 */
[----:B-1----:R-:W-:-:S04]  /*d6a0*/  FMUL.FTZ R20, R3, UR5 ;  /* 0x0000000503147c20 */ /* 0x002fc80008410000 */
        /* <DEDUP_REMOVED lines=16> */
[----:B------:R-:W-:Y:S01]  /*d7b0*/  FFMA.FTZ R169, R173, UR5, -R20 ;  /* 0x00000005ada97c23 */ /* 0x000fe20008010814 */
[----:B--2---:R-:W-:Y:S01]  /*d7c0*/  FMNMX.FTZ R2, R174, R2, !PT ;  /* 0x00000002ae027209 */ /* 0x004fe20007810000 */
[----:B------:R-:W1:Y:S03]  /*d7d0*/  MUFU.EX2 R208, R208 ;  /* 0x000000d000d07308 */ /* 0x000e660000000800 */
[----:B0-----:R-:W-:-:S04]  /*d7e0*/  FMNMX.FTZ R2, R175, R2, !PT ;  /* 0x00000002af027209 */ /* 0x001fc80007810000 */
[----:B---3--:R-:W-:Y:S01]  /*d7f0*/  FMNMX.FTZ R2, R162, R2, !PT ;  /* 0x00000002a2027209 */ /* 0x008fe20007810000 */
[----:B------:R-:W-:Y:S03]  /*d800*/  MUFU.EX2 R210, R210 ;  /* 0x000000d200d27308 */ /* 0x000fe60000000800 */
[----:B----4-:R-:W-:-:S04]  /*d810*/  FMNMX.FTZ R2, R163, R2, !PT ;  /* 0x00000002a3027209 */ /* 0x010fc80007810000 */
[----:B-----5:R-:W-:Y:S01]  /*d820*/  FMNMX.FTZ R2, R166, R2, !PT ;  /* 0x00000002a6027209 */ /* 0x020fe20007810000 */
[----:B------:R-:W-:Y:S01]  /*d830*/  MUFU.EX2 R185, R185 ;  /* 0x000000b900b97308 */ /* 0x000fe20000000800 */
[----:B-1----:R-:W-:Y:S01]  /*d840*/  FFMA.FTZ R14, R0, R14, R208 ;  /* 0x0000000e000e7223 */ /* 0x002fe200000100d0 */
        /* <DEDUP_REMOVED lines=8> */
[----:B------:R-:W-:-:S05]  /*d8d0*/  FMNMX.FTZ R2, R159, R2, !PT ;  /* 0x000000029f027209 */ /* 0x000fca0007810000 */
[----:B------:R-:W0:Y:S01]  /*d8e0*/  SHFL.BFLY PT, R4, R2, 0x2, 0x1f ;  /* 0x0c401f0002047f89 */ /* 0x000e2200000e0000 */
[----:B------:R-:W-:Y:S08]  /*d8f0*/  MUFU.EX2 R206, R206 ;  /* 0x000000ce00ce7308 */ /* 0x000ff00000000800 */
[----:B------:R-:W-:Y:S08]  /*d900*/  MUFU.EX2 R180, R180 ;  /* 0x000000b400b47308 */ /* 0x000ff00000000800 */
[----:B------:R-:W-:Y:S01]  /*d910*/  MUFU.EX2 R200, R200 ;  /* 0x000000c800c87308 */ /* 0x000fe20000000800 */
[----:B0-----:R-:W-:-:S07]  /*d920*/  FMNMX.FTZ R2, R2, R4, !PT ;  /* 0x0000000402027209 */ /* 0x001fce0007810000 */
[----:B------:R-:W-:Y:S01]  /*d930*/  MUFU.EX2 R168, R168 ;  /* 0x000000a800a87308 */ /* 0x000fe20000000800 */
[----:B------:R-:W0:Y:S07]  /*d940*/  SHFL.BFLY PT, R4, R2, 0x1, 0x1f ;  /* 0x0c201f0002047f89 */ /* 0x000e2e00000e0000 */
[----:B------:R-:W-:Y:S08]  /*d950*/  MUFU.EX2 R202, R202 ;  /* 0x000000ca00ca7308 */ /* 0x000ff00000000800 */
[----:B------:R-:W-:Y:S01]  /*d960*/  MUFU.EX2 R169, R169 ;  /* 0x000000a900a97308 */ /* 0x000fe20000000800 */
[----:B0-----:R-:W-:-:S05]  /*d970*/  FMNMX.FTZ R4, R2, R4, !PT ;  /* 0x0000000402047209 */ /* 0x001fca0007810000 */
[----:B------:R-:W-:-:S04]  /*d980*/  FADD.FTZ R2, -R4, R18 ;  /* 0x0000001204027221 */ /* 0x000fc80000010100 */
[----:B------:R-:W-:-:S06]  /*d990*/  FMUL.FTZ R2, R2, UR5 ;  /* 0x0000000502027c20 */ /* 0x000fcc0008410000 */
[----:B------:R-:W-:Y:S01]  /*d9a0*/  MUFU.EX2 R2, R2 ;  /* 0x0000000200027308 */ /* 0x000fe20000000800 */
[----:B------:R-:W-:Y:S02]  /*d9b0*/  WARPGROUP.DEPBAR.LE gsb0, 0x0 ;  /* 0x00008000000079c5 */ /* 0x000fe40000010000 */
[----:B------:R-:W-:Y:S01]  /*d9c0*/  WARPGROUP.ARRIVE ;  /* 0x00000000000079c5 */ /* 0x000fe20000000000 */
[--C-:B------:R-:W-:Y:S01]  /*d9d0*/  FFMA.FTZ R196, R160, UR5, -R20.reuse ;  /* 0x00000005a0c47c23 */ /* 0x100fe20008010814 */
[--C-:B------:R-:W-:Y:S01]  /*d9e0*/  FFMA.FTZ R160, R161, UR5, -R20.reuse ;  /* 0x00000005a1a07c23 */ /* 0x100fe20008010814 */
[--C-:B------:R-:W-:Y:S01]  /*d9f0*/  FFMA.FTZ R198, R164, UR5, -R20.reuse ;  /* 0x00000005a4c67c23 */ /* 0x100fe20008010814 */
[----:B------:R-:W-:Y:S02]  /*da00*/  FFMA.FTZ R161, R165, UR5, -R20 ;  /* 0x00000005a5a17c23 */ /* 0x000fe40008010814 */
[----:B------:R-:W-:Y:S01]  /*da10*/  HGMMA.64x256x16.F32 R24, R192, gdesc[UR4].tnspB, R24, gsb0 ;  /* 0x43e00004c0187df0 */ /* 0x000fe20008000818 */
[----:B------:R-:W-:Y:S01]  /*da20*/  MUFU.EX2 R196, R196 ;  /* 0x000000c400c47308 */ /* 0x000fe20000000800 */
[----:B------:R-:W-:-:S02]  /*da30*/  R2UR UR7, R23 ;  /* 0x00000000170772ca */ /* 0x000fc400000e0000 */
[----:B------:R-:W-:-:S05]  /*da40*/  R2UR UR6, R236 ;  /* 0x00000000ec0672ca */ /* 0x000fca00000e0000 */
[----:B------:R-:W-:Y:S08]  /*da50*/  MUFU.EX2 R160, R160 ;  /* 0x000000a000a07308 */ /* 0x000ff00000000800 */
[----:B------:R-:W-:Y:S01]  /*da60*/  MUFU.EX2 R198, R198 ;  /* 0x000000c600c67308 */ /* 0x000fe20000000800 */
[----:B------:R-:W-:-:S06]  /*da70*/  UISETP.GT.AND UP0, UPT, UR6, UR7, UPT ;  /* 0x000000070600728c */ /* 0x000fcc000bf04270 */
[----:B------:R-:W-:Y:S01]  /*da80*/  PLOP3.LUT P2, PT, PT, PT, UP0, 0x80, 0x0 ;  /* 0x000000000000781c */ /* 0x000fe20003f4f008 */
[----:B------:R-:W-:Y:S01]  /*da90*/  MUFU.EX2 R161, R161 ;  /* 0x000000a100a17308 */ /* 0x000fe20000000800 */
[----:B------:R-:W-:Y:S02]  /*daa0*/  WARPGROUP.DEPBAR.LE gsb0, 0x0 ;  /* 0x00008000000079c5 */ /* 0x000fe40000010000 */
[--C-:B------:R-:W-:Y:S01]  /*dab0*/  FFMA.FTZ R192, R152, UR5, -R20.reuse ;  /* 0x0000000598c07c23 */ /* 0x100fe20008010814 */
[--C-:B------:R-:W-:Y:S01]  /*dac0*/  FFMA.FTZ R152, R182, UR5, -R20.reuse ;  /* 0x00000005b6987c23 */ /* 0x100fe20008010814 */
[--C-:B------:R-:W-:Y:S01]  /*dad0*/  FFMA.FTZ R194, R153, UR5, -R20.reuse ;  /* 0x0000000599c27c23 */ /* 0x100fe20008010814 */
[----:B------:R-:W-:Y:S01]  /*dae0*/  FFMA.FTZ R20, R157, UR5, -R20 ;  /* 0x000000059d147c23 */ /* 0x000fe20008010814 */
[----:B------:R-:W-:Y:S02]  /*daf0*/  IMAD.U32 R157, RZ, RZ, UR60 ;  /* 0x0000003cff9d7e24 */ /* 0x000fe4000f8e00ff */
[----:B------:R-:W-:Y:S03]  /*db00*/  MUFU.EX2 R192, R192 ;  /* 0x000000c000c07308 */ /* 0x000fe60000000800 */
[----:B------:R-:W-:-:S05]  /*db10*/  @!P1 LEA R157, R157, UR10, 0x3 ;  /* 0x0000000a9d9d9c11 */ /* 0x000fca000f8e18ff */
[----:B------:R0:W-:Y:S01]  /*db20*/  MUFU.EX2 R18, R20 ;  /* 0x0000001400127308 */ /* 0x0001e20000000800 */
[----:B------:R-:W-:-:S05]  /*db30*/  @!P1 VIADD R157, R157, 0x38840 ;  /* 0x000388409d9d9836 */ /* 0x000fca0000000000 */
[----:B------:R-:W-:Y:S02]  /*db40*/  @!P1 PRMT R157, RZ, 0x654, R157 ;  /* 0x00000654ff9d9816 */ /* 0x000fe4000000009d */
[----:B------:R-:W-:Y:S01]  /*db50*/  MUFU.EX2 R152, R152 ;  /* 0x0000009800987308 */ /* 0x000fe20000000800 */
[----:B0-----:R-:W-:Y:S01]  /*db60*/  FMUL.FTZ R20, R4, UR5 ;  /* 0x0000000504147c20 */ /* 0x001fe20008410000 */
[----:B------:R0:W-:Y:S03]  /*db70*/  @!P1 SYNCS.ARRIVE.TRANS64.RED.A1T0 RZ, [R157+URZ], RZ ;  /* 0x000000ff9dff99a7 */ /* 0x0001e6000810043f */
        /* <DEDUP_REMOVED lines=23> */
[----:B-1----:R-:W-:Y:S01]  /*dcf0*/  FFMA.FTZ R5, R2, R5, R209 ;  /* 0x0000000502057223 */ /* 0x002fe200000100d1 */
[----:B------:R-:W-:Y:S01]  /*dd00*/  FADD.FTZ R159, R210, R14 ;  /* 0x0000000ed29f7221 */ /* 0x000fe20000010000 */
[----:B0-----:R-:W-:Y:S01]  /*dd10*/  IMAD.U32 R157, RZ, RZ, UR4 ;  /* 0x00000004ff9d7e24 */ /* 0x001fe2000f8e00ff */
[----:B------:R-:W-:Y:S01]  /*dd20*/  UIADD3 UR4, UR6, -0x1, URZ ;  /* 0xffffffff06047890 */ /* 0x000fe2000fffe03f */
[----:B------:R-:W-:Y:S01]  /*dd30*/  R2UR UR6, R16 ;  /* 0x00000000100672ca */ /* 0x000fe200000e0000 */
[----:B------:R-:W-:Y:S01]  /*dd40*/  FADD.FTZ R159, R185, R159 ;  /* 0x0000009fb99f7221 */ /* 0x000fe20000010000 */
[----:B------:R-:W-:Y:S01]  /*dd50*/  @!P1 VIADD R157, R157, 0x38860 ;  /* 0x000388609d9d9836 */ /* 0x000fe20000000000 */
[----:B------:R-:W0:Y:S01]  /*dd60*/  MUFU.EX2 R22, R22 ;  /* 0x0000001600167308 */ /* 0x000e220000000800 */
[----:B--2---:R-:W-:Y:S01]  /*dd70*/  FADD.FTZ R5, R21, R5 ;  /* 0x0000000515057221 */ /* 0x004fe20000010000 */
[----:B------:R-:W-:Y:S01]  /*dd80*/  FADD.FTZ R159, R204, R159 ;  /* 0x0000009fcc9f7221 */ /* 0x000fe20000010000 */
[----:B------:R-:W-:Y:S01]  /*dd90*/  IMAD.U32 R236, RZ, RZ, UR4 ;  /* 0x00000004ffec7e24 */ /* 0x000fe2000f8e00ff */
[----:B------:R-:W-:-:S02]  /*dda0*/  @!P1 PRMT R164, RZ, 0x654, R157 ;  /* 0x00000654ffa49816 */ /* 0x000fc4000000009d */
[----:B------:R-:W-:Y:S01]  /*ddb0*/  FADD.FTZ R159, R177, R159 ;  /* 0x0000009fb19f7221 */ /* 0x000fe20000010000 */
[----:B------:R-:W-:Y:S01]  /*ddc0*/  F2FP.F16.F32.PACK_AB R209, R21, R209 ;  /* 0x000000d115d1723e */ /* 0x000fe200000000ff */
[----:B------:R-:W1:Y:S01]  /*ddd0*/  MUFU.EX2 R205, R205 ;  /* 0x000000cd00cd7308 */ /* 0x000e620000000800 */
[----:B---3--:R-:W-:Y:S01]  /*dde0*/  FADD.FTZ R14, R211, R5 ;  /* 0x00000005d30e7221 */ /* 0x008fe20000010000 */
[----:B------:R-:W-:Y:S01]  /*ddf0*/  FADD.FTZ R159, R206, R159 ;  /* 0x0000009fce9f7221 */ /* 0x000fe20000010000 */
[----:B------:R2:W-:Y:S01]  /*de00*/  @!P1 SYNCS.ARRIVE.TRANS64.RED.A1T0 RZ, [R164+URZ], RZ ;  /* 0x000000ffa4ff99a7 */ /* 0x0005e2000810043f */
[----:B------:R-:W-:Y:S01]  /*de10*/  F2FP.F16.F32.PACK_AB R210, R185, R210 ;  /* 0x000000d2b9d2723e */ /* 0x000fe200000000ff */
[----:B------:R-:W-:Y:S02]  /*de20*/  IMAD.U32 R21, RZ, RZ, UR60 ;  /* 0x0000003cff157e24 */ /* 0x000fe4000f8e00ff */
[----:B------:R-:W-:Y:S01]  /*de30*/  FADD.FTZ R159, R180, R159 ;  /* 0x0000009fb49f7221 */ /* 0x000fe20000010000 */
[----:B------:R-:W-:Y:S01]  /*de40*/  F2FP.F16.F32.PACK_AB R204, R177, R204 ;  /* 0x000000ccb1cc723e */ /* 0x000fe200000000ff */
[----:B------:R-:W3:Y:S01]  /*de50*/  MUFU.EX2 R153, R153 ;  /* 0x0000009900997308 */ /* 0x000ee20000000800 */
[----:B0-----:R-:W-:Y:S01]  /*de60*/  FADD.FTZ R14, R22, R14 ;  /* 0x0000000e160e7221 */ /* 0x001fe20000010000 */
[----:B------:R-:W-:Y:S01]  /*de70*/  FADD.FTZ R159, R200, R159 ;  /* 0x0000009fc89f7221 */ /* 0x000fe20000010000 */
[----:B------:R-:W-:Y:S01]  /*de80*/  F2FP.F16.F32.PACK_AB R211, R22, R211 ;  /* 0x000000d316d3723e */ /* 0x000fe200000000ff */
[----:B------:R-:W-:Y:S01]  /*de90*/  IMAD.U32 R22, RZ, RZ, UR6 ;  /* 0x00000006ff167e24 */ /* 0x000fe2000f8e00ff */
[----:B------:R-:W-:Y:S01]  /*dea0*/  F2FP.F16.F32.PACK_AB R206, R180, R206 ;  /* 0x000000ceb4ce723e */ /* 0x000fe200000000ff */
[C---:B------:R-:W-:Y:S01]  /*deb0*/  FADD.FTZ R159, R168.reuse, R159 ;  /* 0x0000009fa89f7221 */ /* 0x040fe20000010000 */
[----:B------:R-:W-:Y:S01]  /*dec0*/  F2FP.F16.F32.PACK_AB R200, R168, R200 ;  /* 0x000000c8a8c8723e */ /* 0x000fe200000000ff */
[----:B------:R-:W0:Y:S01]  /*ded0*/  MUFU.EX2 R207, R207 ;  /* 0x000000cf00cf7308 */ /* 0x000e220000000800 */
[----:B-1----:R-:W-:Y:S01]  /*dee0*/  FADD.FTZ R14, R205, R14 ;  /* 0x0000000ecd0e7221 */ /* 0x002fe20000010000 */
[----:B------:R-:W-:Y:S01]  /*def0*/  FADD.FTZ R159, R202, R159 ;  /* 0x0000009fca9f7221 */ /* 0x000fe20000010000 */
[----:B------:R-:W-:-:S03]  /*df00*/  F2FP.F16.F32.PACK_AB R202, R169, R202 ;  /* 0x000000caa9ca723e */ /* 0x000fc600000000ff */
[----:B------:R-:W-:Y:S02]  /*df10*/  FADD.FTZ R159, R169, R159 ;  /* 0x0000009fa99f7221 */ /* 0x000fe40000010000 */
[----:B------:R-:W1:Y:S01]  /*df20*/  MUFU.EX2 R156, R156 ;  /* 0x0000009c009c7308 */ /* 0x000e620000000800 */
[C---:B---3--:R-:W-:Y:S01]  /*df30*/  FADD.FTZ R14, R153.reuse, R14 ;  /* 0x0000000e990e7221 */ /* 0x048fe20000010000 */
[----:B------:R-:W-:Y:S01]  /*df40*/  FADD.FTZ R159, R196, R159 ;  /* 0x0000009fc49f7221 */ /* 0x000fe20000010000 */
[----:B------:R-:W-:Y:S02]  /*df50*/  F2FP.F16.F32.PACK_AB R205, R153, R205 ;  /* 0x000000cd99cd723e */ /* 0x000fe400000000ff */
[C---:B------:R-:W-:Y:S01]  /*df60*/  F2FP.F16.F32.PACK_AB R196, R160.reuse, R196 ;  /* 0x000000c4a0c4723e */ /* 0x040fe200000000ff */
[----:B------:R-:W-:Y:S02]  /*df70*/  FADD.FTZ R159, R160, R159 ;  /* 0x0000009fa09f7221 */ /* 0x000fe40000010000 */
[----:B------:R-:W3:Y:S01]  /*df80*/  MUFU.EX2 R201, R201 ;  /* 0x000000c900c97308 */ /* 0x000ee20000000800 */
        /* <DEDUP_REMOVED lines=11> */
[----:B---3--:R-:W-:-:S07]  /*e040*/  FADD.FTZ R14, R201, R14 ;  /* 0x0000000ec90e7221 */ /* 0x008fce0000010000 */
[----:B------:R-:W3:Y:S01]  /*e050*/  MUFU.EX2 R154, R175 ;  /* 0x000000af009a7308 */ /* 0x000ee20000000800 */
[C---:B0-----:R-:W-:Y:S01]  /*e060*/  FADD.FTZ R14, R157.reuse, R14 ;  /* 0x0000000e9d0e7221 */ /* 0x041fe20000010000 */
[----:B------:R-:W-:-:S06]  /*e070*/  F2FP.F16.F32.PACK_AB R201, R157, R201 ;  /* 0x000000c99dc9723e */ /* 0x000fcc00000000ff */
[----:B------:R-:W0:Y:S01]  /*e080*/  MUFU.EX2 R197, R197 ;  /* 0x000000c500c57308 */ /* 0x000e220000000800 */
[----:B-1----:R-:W-:-:S07]  /*e090*/  FADD.FTZ R14, R203, R14 ;  /* 0x0000000ecb0e7221 */ /* 0x002fce0000010000 */
[----:B------:R-:W1:Y:S01]  /*e0a0*/  MUFU.EX2 R5, R163 ;  /* 0x000000a300057308 */ /* 0x000e620000000800 */
[C---:B---3--:R-:W-:Y:S01]  /*e0b0*/  FADD.FTZ R14, R154.reuse, R14 ;  /* 0x0000000e9a0e7221 */ /* 0x048fe20000010000 */
[----:B------:R-:W-:-:S06]  /*e0c0*/  F2FP.F16.F32.PACK_AB R203, R154, R203 ;  /* 0x000000cb9acb723e */ /* 0x000fcc00000000ff */
        /* <DEDUP_REMOVED lines=16> */
[----:B0-----:R-:W-:Y:S01]  /*e1d0*/  FADD.FTZ R159, R194, R159 ;  /* 0x0000009fc29f7221 */ /* 0x001fe20000010000 */
[----:B------:R-:W-:Y:S01]  /*e1e0*/  F2FP.F16.F32.PACK_AB R194, R18, R194 ;  /* 0x000000c212c2723e */ /* 0x000fe200000000ff */
[----:B-1----:R-:W-:Y:S02]  /*e1f0*/  FADD.FTZ R5, R158, R14 ;  /* 0x0000000e9e057221 */ /* 0x002fe40000010000 */
[----:B------:R-:W-:Y:S01]  /*e200*/  FADD.FTZ R14, R18, R159 ;  /* 0x0000009f120e7221 */ /* 0x000fe20000010000 */
[----:B------:R-:W-:Y:S02]  /*e210*/  IMAD.MOV.U32 R18, RZ, RZ, R4 ;  /* 0x000000ffff127224 */ /* 0x000fe400078e0004 */
[C---:B---3--:R-:W-:Y:S01]  /*e220*/  FADD.FTZ R5, R20.reuse, R5 ;  /* 0x0000000514057221 */ /* 0x048fe20000010000 */
[----:B------:R-:W-:Y:S01]  /*e230*/  F2FP.F16.F32.PACK_AB R195, R20, R158 ;  /* 0x0000009e14c3723e */ /* 0x000fe200000000ff */
[----:B------:R-:W-:Y:S01]  /*e240*/  IMAD.MOV.U32 R20, RZ, RZ, R3 ;  /* 0x000000ffff147224 */ /* 0x000fe200078e0003 */
[----:B--2---:R-:W-:Y:S06]  /*e250*/  @P2 BRA `(.L_x_2385) ;  /* 0xffffffc4003c2947 */ /* 0x004fec000383ffff */
.L_x_2376:
        /* <DEDUP_REMOVED lines=131> */
.L_x_2386:
        /* <DEDUP_REMOVED lines=8> */
.L_x_2387:
[----:B-1----:R-:W-:Y:S05]  /*eb10*/  @P2 BRA `(.L_x_2388) ;  /* 0x0000000000082947 */ /* 0x002fea0003800000 */
[----:B------:R-:W1:Y:S02]  /*eb20*/  SYNCS.PHASECHK.TRANS64.TRYWAIT P0, [UR8+0x38850], R0 ;  /* 0x03885000ff0075a7 */ /* 0x000e640008000148 */
[----:B-1----:R-:W-:Y:S05]  /*eb30*/  @!P0 BRA `(.L_x_2389) ;  /* 0x000000d800648947 */ /* 0x002fea0003800000 */
.L_x_2388:
[----:B------:R-:W-:Y:S01]  /*eb40*/  R2UR UR4, R17 ;  /* 0x00000000110472ca */ /* 0x000fe200000e0000 */
[----:B------:R-:W2:Y:S01]  /*eb50*/  LDL.LU R2, [R1+0x30] ;  /* 0x0000300001027983 */ /* 0x000ea20000300800 */
[----:B------:R-:W-:Y:S01]  /*eb60*/  WARPGROUP.ARRIVE ;  /* 0x00000000000079c5 */ /* 0x000fe20000000000 */
[----:B------:R-:W-:Y:S01]  /*eb70*/  UMOV UR7, 0x40000040 ;  /* 0x4000004000077882 */ /* 0x000fe20000000000 */
[----:B------:R-:W-:Y:S01]  /*eb80*/  IMAD.U32 R8, RZ, RZ, UR5 ;  /* 0x00000005ff087e24 */ /* 0x000fe2000f8e00ff */
[----:B-1----:R-:W1:Y:S01]  /*eb90*/  SHFL.BFLY PT, R7, R14, 0x2, 0x1f ;  /* 0x0c401f000e077f89 */ /* 0x002e6200000e0000 */
[----:B------:R-:W-:Y:S02]  /*eba0*/  IMAD.U32 R11, RZ, RZ, UR8 ;  /* 0x00000008ff0b7e24 */ /* 0x000fe4000f8e00ff */
[----:B------:R-:W-:Y:S01]  /*ebb0*/  IMAD.MOV.U32 R6, RZ, RZ, RZ ;  /* 0x000000ffff067224 */ /* 0x000fe200078e00ff */
[----:B0-----:R-:W0:Y:S01]  /*ebc0*/  SHFL.BFLY PT, R0, R5, 0x2, 0x1f ;  /* 0x0c401f0005007f89 */ /* 0x001e2200000e0000 */
[----:B------:R-:W-:-:S03]  /*ebd0*/  @!P1 VIADD R11, R11, 0x38860 ;  /* 0x000388600b0b9836 */ /* 0x000fc60000000000 */
[----:B------:R-:W-:Y:S02]  /*ebe0*/  UIADD3 UR4, UR4, 0x400, URZ ;  /* 0x0000040004047890 */ /* 0x000fe4000fffe03f */
[----:B------:R-:W-:Y:S02]  /*ebf0*/  @!P1 PRMT R11, RZ, 0x654, R11 ;  /* 0x00000654ff0b9816 */ /* 0x000fe4000000000b */
[----:B------:R-:W-:-:S04]  /*ec00*/  USHF.R.U32.HI UR4, URZ, 0x4, UR4 ;  /* 0x000000043f047899 */ /* 0x000fc80008011604 */
[----:B------:R-:W-:-:S04]  /*ec10*/  ULOP3.LUT UR4, UR4, 0x3fff, URZ, 0xc0, !UPT ;  /* 0x00003fff04047892 */ /* 0x000fc8000f8ec03f */
[----:B------:R-:W-:-:S04]  /*ec20*/  ULOP3.LUT UR4, UR4, 0x2800000, URZ, 0xfc, !UPT ;  /* 0x0280000004047892 */ /* 0x000fc8000f8efc3f */
[----:B------:R-:W-:Y:S01]  /*ec30*/  UIMAD UR4, UR60, 0xa00, UR4 ;  /* 0x00000a003c0478a4 */ /* 0x000fe2000f8e0204 */
[----:B-1----:R-:W-:Y:S01]  /*ec40*/  FADD.FTZ R7, R7, R14 ;  /* 0x0000000e07077221 */ /* 0x002fe20000010000 */
[----:B------:R-:W-:-:S04]  /*ec50*/  UIADD3 UR60, UR60, 0x1, URZ ;  /* 0x000000013c3c7890 */ /* 0x000fc8000fffe03f */
[----:B------:R-:W-:Y:S01]  /*ec60*/  UISETP.NE.AND UP0, UPT, UR60, 0x2, UPT ;  /* 0x000000023c00788c */ /* 0x000fe2000bf05270 */
[----:B------:R-:W-:Y:S02]  /*ec70*/  UMOV UR6, UR4 ;  /* 0x0000000400067c82 */ /* 0x000fe40008000000 */
[----:B------:R-:W-:Y:S01]  /*ec80*/  HGMMA.64x256x16.F32 R24, R208, gdesc[UR4].tnspB, R24, gsb0 ;  /* 0x43e00004d0187df0 */ /* 0x000fe20008000818 */
[----:B------:R-:W-:Y:S01]  /*ec90*/  UIADD3 UR6, UR4, 0x80, URZ ;  /* 0x0000008004067890 */ /* 0x000fe2000fffe03f */
[----:B------:R-:W-:Y:S01]  /*eca0*/  UMOV UR7, 0x40000040 ;  /* 0x4000004000077882 */ /* 0x000fe20000000000 */
[----:B------:R-:W-:Y:S01]  /*ecb0*/  USEL UR60, UR60, URZ, UP0 ;  /* 0x0000003f3c3c7287 */ /* 0x000fe20008000000 */
[----:B--2---:R-:W-:Y:S01]  /*ecc0*/  R2UR UR9, R2 ;  /* 0x00000000020972ca */ /* 0x004fe200000e0000 */
[----:B0-----:R-:W-:Y:S01]  /*ecd0*/  FADD.FTZ R2, R0, R5 ;  /* 0x0000000500027221 */ /* 0x001fe20000010000 */
[----:B------:R-:W-:Y:S01]  /*ece0*/  IMAD.MOV.U32 R5, RZ, RZ, RZ ;  /* 0x000000ffff057224 */ /* 0x000fe200078e00ff */
[----:B------:R-:W0:Y:S04]  /*ecf0*/  SHFL.BFLY PT, R0, R7, 0x1, 0x1f ;  /* 0x0c201f0007007f89 */ /* 0x000e2800000e0000 */
[----:B------:R-:W1:Y:S01]  /*ed00*/  SHFL.BFLY PT, R9, R2, 0x1, 0x1f ;  /* 0x0c201f0002097f89 */ /* 0x000e6200000e0000 */
[----:B------:R-:W-:-:S02]  /*ed10*/  WARPGROUP.DEPBAR.LE gsb0, 0x0 ;  /* 0x00008000000079c5 */ /* 0x000fc40000010000 */
[----:B------:R-:W-:-:S03]  /*ed20*/  WARPGROUP.ARRIVE ;  /* 0x00000000000079c5 */ /* 0x000fc60000000000 */
[----:B------:R-:W-:-:S11]  /*ed30*/  UIADD3 UR9, UR9, 0x1, URZ ;  /* 0x0000000109097890 */ /* 0x000fd6000fffe03f */
[----:B------:R-:W-:Y:S01]  /*ed40*/  HGMMA.64x256x16.F32 R24, R204, gdesc[UR4].tnspB, R24, gsb0 ;  /* 0x43e00004cc187df0 */ /* 0x000fe20008000818 */
[----:B------:R-:W-:Y:S01]  /*ed50*/  UIADD3 UR6, UR4, 0x100, URZ ;  /* 0x0000010004067890 */ /* 0x000fe2000fffe03f */
[----:B------:R-:W-:Y:S01]  /*ed60*/  UMOV UR7, 0x40000040 ;  /* 0x4000004000077882 */ /* 0x000fe20000000000 */
[----:B0-----:R-:W-:Y:S01]  /*ed70*/  FADD.FTZ R12, R7, R0 ;  /* 0x00000000070c7221 */ /* 0x001fe20000010000 */
[----:B------:R-:W-:Y:S01]  /*ed80*/  IMAD.U32 R7, RZ, RZ, UR5 ;  /* 0x00000005ff077e24 */ /* 0x000fe2000f8e00ff */
[----:B------:R-:W-:Y:S01]  /*ed90*/  R2UR UR5, R16 ;  /* 0x00000000100572ca */ /* 0x000fe200000e0000 */
[----:B------:R-:W-:Y:S02]  /*eda0*/  IMAD.MOV.U32 R0, RZ, RZ, -0x800000 ;  /* 0xff800000ff007424 */ /* 0x000fe400078e00ff */
[----:B-1----:R-:W-:Y:S01]  /*edb0*/  FADD.FTZ R13, R2, R9 ;  /* 0x00000009020d7221 */ /* 0x002fe20000010000 */
[----:B------:R-:W-:Y:S01]  /*edc0*/  FSETP.NE.FTZ.AND P0, PT, R12, RZ, PT ;  /* 0x000000ff0c00720b */ /* 0x000fe20003f15000 */
[----:B------:R-:W-:-:S03]  /*edd0*/  IMAD.MOV.U32 R2, RZ, RZ, -0x800000 ;  /* 0xff800000ff027424 */ /* 0x000fc600078e00ff */
[----:B------:R-:W-:-:S09]  /*ede0*/  FSETP.NE.FTZ.AND P2, PT, R13, RZ, PT ;  /* 0x000000ff0d00720b */ /* 0x000fd20003f55000 */
[----:B------:R-:W0:Y:S01]  /*edf0*/  @P0 MUFU.LG2 R9, R12 ;  /* 0x0000000c00090308 */ /* 0x000e220000000c00 */
[----:B------:R-:W-:-:S07]  /*ee00*/  @P0 FMUL.FTZ R8, R8, 0.69314718246459960938 ;  /* 0x3f31721808080820 */ /* 0x000fce0000410000 */
[----:B------:R-:W1:Y:S08]  /*ee10*/  @P2 MUFU.LG2 R10, R13 ;  /* 0x0000000d000a2308 */ /* 0x000e700000000c00 */
[----:B------:R2:W3:Y:S01]  /*ee20*/  @P0 MUFU.RCP R6, R12 ;  /* 0x0000000c00060308 */ /* 0x0004e20000001000 */
[----:B0-----:R-:W-:-:S04]  /*ee30*/  @P0 FMUL.FTZ R9, R9, 0.69314718246459960938 ;  /* 0x3f31721809090820 */ /* 0x001fc80000410000 */
[----:B------:R-:W-:Y:S01]  /*ee40*/  @P0 FFMA.FTZ R2, R8, R3, R9 ;  /* 0x0000000308020223 */ /* 0x000fe20000010009 */
[----:B------:R-:W-:Y:S01]  /*ee50*/  IMAD.U32 R3, RZ, RZ, UR9 ;  /* 0x00000009ff037e24 */ /* 0x000fe2000f8e00ff */
[----:B------:R-:W-:Y:S01]  /*ee60*/  PLOP3.LUT P0, PT, PT, PT, PT, 0x8, 0x0 ;  /* 0x000000000000781c */ /* 0x000fe20003f0e170 */
[----:B------:R-:W0:Y:S01]  /*ee70*/  @P2 MUFU.RCP R5, R13 ;  /* 0x0000000d00052308 */ /* 0x000e220000001000 */
[----:B--2---:R-:W-:Y:S01]  /*ee80*/  @P2 FMUL.FTZ R12, R7, 0.69314718246459960938 ;  /* 0x3f317218070c2820 */ /* 0x004fe20000410000 */
[----:B-1----:R-:W-:Y:S01]  /*ee90*/  @P2 FMUL.FTZ R7, R10, 0.69314718246459960938 ;  /* 0x3f3172180a072820 */ /* 0x002fe20000410000 */
[----:B------:R1:W-:Y:S03]  /*eea0*/  STL [R1+0x30], R3 ;  /* 0x0000300301007387 */ /* 0x0003e60000100800 */
[----:B------:R-:W-:Y:S01]  /*eeb0*/  @P2 FFMA.FTZ R0, R12, R4, R7 ;  /* 0x000000040c002223 */ /* 0x000fe20000010007 */
[----:B------:R-:W-:-:S02]  /*eec0*/  WARPGROUP.DEPBAR.LE gsb0, 0x0 ;  /* 0x00008000000079c5 */ /* 0x000fc40000010000 */
[----:B------:R-:W-:-:S06]  /*eed0*/  WARPGROUP.ARRIVE ;  /* 0x00000000000079c5 */ /* 0x000fcc0000000000 */
        /* <DEDUP_REMOVED lines=10> */
[----:B------:R-:W-:-:S04]  /*ef80*/  USEL UR4, URZ, 0x1, UP0 ;  /* 0x000000013f047887 */ /* 0x000fc80008000000 */
[----:B------:R-:W-:-:S06]  /*ef90*/  ULOP3.LUT UR5, UR5, UR4, URZ, 0x3c, !UPT ;  /* 0x0000000405057292 */ /* 0x000fcc000f8e3c3f */
[----:B------:R-:W-:Y:S01]  /*efa0*/  IMAD.U32 R16, RZ, RZ, UR5 ;  /* 0x00000005ff107e24 */ /* 0x000fe2000f8e00ff */
[----:B------:R-:W-:Y:S02]  /*efb0*/  WARPGROUP.DEPBAR.LE gsb0, 0x0 ;  /* 0x00008000000079c5 */ /* 0x000fe40000010000 */
[----:B------:R-:W-:-:S12]  /*efc0*/  WARPGROUP.ARRIVE ;  /* 0x00000000000079c5 */ /* 0x000fd80000000000 */
[----:B------:R-:W-:Y:S03]  /*efd0*/  HGMMA.64x256x16.F32 R24, R192, gdesc[UR4].tnspB, R24, gsb0 ;  /* 0x43e00004c0187df0 */ /* 0x000fe60008000818 */
[----:B------:R-:W-:Y:S02]  /*efe0*/  WARPGROUP.DEPBAR.LE gsb0, 0x0 ;  /* 0x00008000000079c5 */ /* 0x000fe40000010000 */
[----:B------:R1:W-:Y:S01]  /*eff0*/  @!P1 SYNCS.ARRIVE.TRANS64.RED.A1T0 RZ, [R11+URZ], RZ ;  /* 0x000000ff0bff99a7 */ /* 0x0003e2000810043f */
[-C--:B---3--:R-:W-:Y:S01]  /*f000*/  FMUL.FTZ R24, R24, R6.reuse ;  /* 0x0000000618187220 */ /* 0x088fe20000410000 */
        /* <DEDUP_REMOVED lines=127> */
.L_x_2359:
        /* <DEDUP_REMOVED lines=15> */
[----:B------:R-:W3:Y:S01]  /*f8f0*/  LDL R3, [R1+0x64] ;  /* 0x0000640001037983 */ /* 0x000ee20000100800 */
[----:B------:R-:W-:Y:S01]  /*f900*/  F2FP.F16.F32.PACK_AB R7, R31, R30 ;  /* 0x0000001e1f07723e */ /* 0x000fe200000000ff */
[----:B------:R-:W-:Y:S01]  /*f910*/  ULDC.64 UR16, c[0x0][0xc00] ;  /* 0x0003000000107ab9 */ /* 0x000fe20000000a00 */
[----:B------:R-:W-:Y:S01]  /*f920*/  R2UR UR9, R217 ;  /* 0x00000000d90972ca */ /* 0x000fe200000e0000 */
[----:B------:R-:W-:Y:S01]  /*f930*/  ULDC.64 UR12, c[0x0][0xc00] ;  /* 0x00030000000c7ab9 */ /* 0x000fe20000000a00 */
[----:B------:R-:W4:Y:S01]  /*f940*/  LDL R174, [R1+0x28] ;  /* 0x0000280001ae7983 */ /* 0x000f220000100800 */
[----:B------:R-:W-:Y:S01]  /*f950*/  ULDC.64 UR22, c[0x0][0x208] ;  /* 0x0000820000167ab9 */ /* 0x000fe20000000a00 */
[----:B------:R-:W-:Y:S01]  /*f960*/  ULDC.64 UR14, c[0x0][0xc08] ;  /* 0x00030200000e7ab9 */ /* 0x000fe20000000a00 */
[----:B------:R-:W-:-:S02]  /*f970*/  R2UR UR20, R214 ;  /* 0x00000000d61472ca */ /* 0x000fc400000e0000 */
[----:B------:R-:W-:Y:S02]  /*f980*/  R2UR UR28, R212 ;  /* 0x00000000d41c72ca */ /* 0x000fe400000e0000 */
[----:B------:R-:W-:-:S04]  /*f990*/  R2UR UR19, R216 ;  /* 0x00000000d81372ca */ /* 0x000fc800000e0000 */
[----:B------:R-:W-:Y:S01]  /*f9a0*/  UIMAD.WIDE UR12, UR9, 0x4, UR12 ;  /* 0x00000004090c78a5 */ /* 0x000fe2000f8e020c */
[----:B------:R-:W-:Y:S01]  /*f9b0*/  UMOV UR10, UR8 ;  /* 0x00000008000a7c82 */ /* 0x000fe20008000000 */
[----:B0-----:R-:W-:Y:S01]  /*f9c0*/  UMOV UR11, UR4 ;  /* 0x00000004000b7c82 */ /* 0x001fe20008000000 */
[----:B------:R-:W-:Y:S01]  /*f9d0*/  UISETP.NE.U32.AND UP0, UPT, UR14, URZ, UPT ;  /* 0x0000003f0e00728c */ /* 0x000fe2000bf05070 */
[----:B------:R-:W-:-:S03]  /*f9e0*/  ULDC UR4, c[0x0][0xad4] ;  /* 0x0002b50000047ab9 */ /* 0x000fc60000000800 */
[----:B------:R-:W-:-:S11]  /*f9f0*/  UISETP.NE.AND.EX UP0, UPT, UR15, URZ, UPT, UP0 ;  /* 0x0000003f0f00728c */ /* 0x000fd6000bf05300 */
[----:B------:R-:W-:Y:S01]  /*fa00*/  @UP0 ULEA UR14, UP1, UR9, UR14, 0x2 ;  /* 0x0000000e090e0291 */ /* 0x000fe2000f82103f */
[----:B------:R-:W-:Y:S01]  /*fa10*/  BAR.SYNC.DEFER_BLOCKING 0x1, 0x100 ;  /* 0x0044000000007b1d */ /* 0x000fe20000010000 */
[----:B--2---:R-:W-:Y:S01]  /*fa20*/  R2UR UR18, R8 ;  /* 0x00000000081272ca */ /* 0x004fe200000e0000 */
[----:B---3--:R-:W-:-:S03]  /*fa30*/  IMAD.WIDE R152, R3, R152, UR10 ;  /* 0x0000000a03987e25 */ /* 0x008fc6000f8e0298 */
[C---:B------:R-:W-:Y:S02]  /*fa40*/  IADD3 R11, P0, R152.reuse, 0x40, RZ ;  /* 0x00000040980b7810 */ /* 0x040fe40007f1e0ff */
[C---:B------:R-:W-:Y:S02]  /*fa50*/  IADD3 R21, P6, R152.reuse, 0x4020, RZ ;  /* 0x0000402098157810 */ /* 0x040fe40007fde0ff */
[----:B------:R-:W-:Y:S02]  /*fa60*/  LOP3.LUT R10, R11, 0x380, RZ, 0xc0, !PT ;  /* 0x000003800b0a7812 */ /* 0x000fe400078ec0ff */
[----:B------:R-:W-:Y:S02]  /*fa70*/  IADD3 R9, P1, R152, 0x20, RZ ;  /* 0x0000002098097810 */ /* 0x000fe40007f3e0ff */
[----:B------:R-:W-:Y:S02]  /*fa80*/  SHF.R.U64 R10, R10, 0x3, RZ ;  /* 0x000000030a0a7819 */ /* 0x000fe400000012ff */
[----:B------:R-:W-:-:S02]  /*fa90*/  LOP3.LUT R20, R21, 0x380, RZ, 0xc0, !PT ;  /* 0x0000038015147812 */ /* 0x000fc400078ec0ff */
[----:B------:R-:W-:Y:S02]  /*faa0*/  LOP3.LUT R5, R152, 0x380, RZ, 0xc0, !PT ;  /* 0x0000038098057812 */ /* 0x000fe400078ec0ff */
[----:B------:R-:W-:Y:S02]  /*fab0*/  LOP3.LUT R8, R9, 0x380, RZ, 0xc0, !PT ;  /* 0x0000038009087812 */ /* 0x000fe400078ec0ff */
[----:B------:R-:W-:Y:S01]  /*fac0*/  LOP3.LUT R10, R10, R11, RZ, 0x3c, !PT ;  /* 0x0000000b0a0a7212 */ /* 0x000fe200078e3cff */
[----:B------:R-:W-:Y:S01]  /*fad0*/  IMAD.X R11, RZ, RZ, R153, P0 ;  /* 0x000000ffff0b7224 */ /* 0x000fe200000e0699 */
[----:B------:R-:W-:Y:S02]  /*fae0*/  SHF.R.U64 R20, R20, 0x3, RZ ;  /* 0x0000000314147819 */ /* 0x000fe400000012ff */
[----:B------:R-:W-:Y:S02]  /*faf0*/  IADD3 R23, P5, R152, 0x4040, RZ ;  /* 0x0000404098177810 */ /* 0x000fe40007fbe0ff */
[----:B------:R-:W-:-:S02]  /*fb00*/  SHF.R.U64 R5, R5, 0x3, RZ ;  /* 0x0000000305057819 */ /* 0x000fc400000012ff */
[----:B------:R-:W-:Y:S02]  /*fb10*/  IADD3 R159, P0, R152, 0x8020, RZ ;  /* 0x00008020989f7810 */ /* 0x000fe40007f1e0ff */
[----:B------:R-:W-:Y:S02]  /*fb20*/  SHF.R.U64 R8, R8, 0x3, RZ ;  /* 0x0000000308087819 */ /* 0x000fe400000012ff */
[----:B------:R-:W-:Y:S01]  /*fb30*/  LOP3.LUT R20, R20, R21, RZ, 0x3c, !PT ;  /* 0x0000001514147212 */ /* 0x000fe200078e3cff */
[--C-:B------:R-:W-:Y:S01]  /*fb40*/  IMAD.X R21, RZ, RZ, R153.reuse, P6 ;  /* 0x000000ffff157224 */ /* 0x100fe200030e0699 */
[----:B------:R-:W-:Y:S02]  /*fb50*/  LOP3.LUT R22, R23, 0x380, RZ, 0xc0, !PT ;  /* 0x0000038017167812 */ /* 0x000fe400078ec0ff */
[----:B------:R-:W-:Y:S01]  /*fb60*/  LOP3.LUT R4, R5, R152, RZ, 0x3c, !PT ;  /* 0x0000009805047212 */ /* 0x000fe200078e3cff */
[----:B------:R-:W-:Y:S01]  /*fb70*/  IMAD.MOV.U32 R5, RZ, RZ, R153 ;  /* 0x000000ffff057224 */ /* 0x000fe200078e0099 */
[----:B------:R-:W-:-:S02]  /*fb80*/  LOP3.LUT R158, R159, 0x380, RZ, 0xc0, !PT ;  /* 0x000003809f9e7812 */ /* 0x000fc400078ec0ff */
[----:B------:R-:W-:Y:S02]  /*fb90*/  IADD3 R18, P6, R152, 0xc000, RZ ;  /* 0x0000c00098127810 */ /* 0x000fe40007fde0ff */
[----:B------:R-:W-:Y:S01]  /*fba0*/  LOP3.LUT R8, R8, R9, RZ, 0x3c, !PT ;  /* 0x0000000908087212 */ /* 0x000fe200078e3cff */
[----:B------:R-:W-:Y:S01]  /*fbb0*/  IMAD.X R9, RZ, RZ, R153, P1 ;  /* 0x000000ffff097224 */ /* 0x000fe200008e0699 */
[----:B------:R-:W-:Y:S02]  /*fbc0*/  SHF.R.U64 R22, R22, 0x3, RZ ;  /* 0x0000000316167819 */ /* 0x000fe400000012ff */
[C---:B------:R-:W-:Y:S02]  /*fbd0*/  IADD3 R13, P4, R152.reuse, 0x60, RZ ;  /* 0x00000060980d7810 */ /* 0x040fe40007f9e0ff */
[C---:B------:R-:W-:Y:S02]  /*fbe0*/  IADD3 R15, P3, R152.reuse, 0x4000, RZ ;  /* 0x00004000980f7810 */ /* 0x040fe40007f7e0ff */
[----:B------:R-:W-:-:S02]  /*fbf0*/  IADD3 R155, P2, R152, 0x4060, RZ ;  /* 0x00004060989b7810 */ /* 0x000fc40007f5e0ff */
[----:B------:R-:W-:Y:S02]  /*fc00*/  IADD3 R157, P1, R152, 0x8000, RZ ;  /* 0x00008000989d7810 */ /* 0x000fe40007f3e0ff */
[----:B------:R-:W-:Y:S02]  /*fc10*/  SHF.R.U64 R158, R158, 0x3, RZ ;  /* 0x000000039e9e7819 */ /* 0x000fe400000012ff */
[----:B------:R-:W-:Y:S02]  /*fc20*/  LOP3.LUT R17, R18, 0x380, RZ, 0xc0, !PT ;  /* 0x0000038012117812 */ /* 0x000fe400078ec0ff */
[----:B------:R-:W-:Y:S02]  /*fc30*/  MOV R3, R4 ;  /* 0x0000000400037202 */ /* 0x000fe40000000f00 */
[----:B------:R-:W-:Y:S02]  /*fc40*/  F2FP.F16.F32.PACK_AB R4, R25, R24 ;  /* 0x000000181904723e */ /* 0x000fe400000000ff */
[----:B------:R-:W-:-:S02]  /*fc50*/  F2FP.F16.F32.PACK_AB R5, R27, R26 ;  /* 0x0000001a1b05723e */ /* 0x000fc400000000ff */
[----:B------:R-:W-:Y:S01]  /*fc60*/  LOP3.LUT R22, R22, R23, RZ, 0x3c, !PT ;  /* 0x0000001716167212 */ /* 0x000fe200078e3cff */
[----:B------:R-:W-:Y:S01]  /*fc70*/  IMAD.X R23, RZ, RZ, R153, P5 ;  /* 0x000000ffff177224 */ /* 0x000fe200028e0699 */
[----:B------:R-:W-:Y:S01]  /*fc80*/  LOP3.LUT R12, R13, 0x380, RZ, 0xc0, !PT ;  /* 0x000003800d0c7812 */ /* 0x000fe200078ec0ff */
[----:B------:R0:W-:Y:S01]  /*fc90*/  STSM.16.M88.4 [R3], R4 ;  /* 0x0000000403007844 */ /* 0x0001e20000000200 */
[----:B------:R-:W-:Y:S02]  /*fca0*/  LOP3.LUT R14, R15, 0x380, RZ, 0xc0, !PT ;  /* 0x000003800f0e7812 */ /* 0x000fe400078ec0ff */
[----:B------:R-:W-:Y:S02]  /*fcb0*/  LOP3.LUT R154, R155, 0x380, RZ, 0xc0, !PT ;  /* 0x000003809b9a7812 */ /* 0x000fe400078ec0ff */
[----:B------:R-:W-:Y:S02]  /*fcc0*/  LOP3.LUT R156, R157, 0x380, RZ, 0xc0, !PT ;  /* 0x000003809d9c7812 */ /* 0x000fe400078ec0ff */
[----:B------:R-:W-:-:S02]  /*fcd0*/  LOP3.LUT R158, R158, R159, RZ, 0x3c, !PT ;  /* 0x0000009f9e9e7212 */ /* 0x000fc400078e3cff */
[----:B------:R-:W-:Y:S02]  /*fce0*/  SHF.R.U64 R17, R17, 0x3, RZ ;  /* 0x0000000311117819 */ /* 0x000fe400000012ff */
[----:B------:R-:W-:Y:S02]  /*fcf0*/  IADD3 R159, P5, R152, 0xc020, RZ ;  /* 0x0000c020989f7810 */ /* 0x000fe40007fbe0ff */
[----:B------:R-:W-:Y:S02]  /*fd00*/  SHF.R.U64 R12, R12, 0x3, RZ ;  /* 0x000000030c0c7819 */ /* 0x000fe400000012ff */
[----:B------:R-:W-:Y:S01]  /*fd10*/  SHF.R.U64 R14, R14, 0x3, RZ ;  /* 0x000000030e0e7819 */ /* 0x000fe200000012ff */
[--C-:B0-----:R-:W-:Y:S01]  /*fd20*/  IMAD.X R5, RZ, RZ, R153.reuse, P6 ;  /* 0x000000ffff057224 */ /* 0x101fe200030e0699 */
[----:B------:R-:W-:Y:S01]  /*fd30*/  SHF.R.U64 R154, R154, 0x3, RZ ;  /* 0x000000039a9a7819 */ /* 0x000fe200000012ff */
[----:B------:R-:W-:Y:S01]  /*fd40*/  IMAD.X R7, RZ, RZ, R153, P5 ;  /* 0x000000ffff077224 */ /* 0x000fe200028e0699 */
[----:B------:R-:W-:-:S02]  /*fd50*/  SHF.R.U64 R156, R156, 0x3, RZ ;  /* 0x000000039c9c7819 */ /* 0x000fc400000012ff */
[----:B------:R-:W-:Y:S02]  /*fd60*/  LOP3.LUT R4, R17, R18, RZ, 0x3c, !PT ;  /* 0x0000001211047212 */ /* 0x000fe400078e3cff */
[----:B------:R-:W-:Y:S02]  /*fd70*/  LOP3.LUT R17, R159, 0x380, RZ, 0xc0, !PT ;  /* 0x000003809f117812 */ /* 0x000fe400078ec0ff */
        /* <DEDUP_REMOVED lines=8> */
[----:B------:R-:W-:-:S02]  /*fe00*/  SHF.R.U64 R6, R17, 0x3, RZ ;  /* 0x0000000311067819 */ /* 0x000fc400000012ff */
[C---:B------:R-:W-:Y:S02]  /*fe10*/  IADD3 R165, P4, R152.reuse, 0x8040, RZ ;  /* 0x0000804098a57810 */ /* 0x040fe40007f9e0ff */
[C---:B------:R-:W-:Y:S02]  /*fe20*/  IADD3 R167, P3, R152.reuse, 0x8060, RZ ;  /* 0x0000806098a77810 */ /* 0x040fe40007f7e0ff */
[C---:B------:R-:W-:Y:S02]  /*fe30*/  IADD3 R163, P2, R152.reuse, 0xc040, RZ ;  /* 0x0000c04098a37810 */ /* 0x040fe40007f5e0ff */
[----:B------:R-:W-:Y:S02]  /*fe40*/  IADD3 R160, P1, R152, 0xc060, RZ ;  /* 0x0000c06098a07810 */ /* 0x000fe40007f3e0ff */
[----:B------:R-:W-:Y:S01]  /*fe50*/  LOP3.LUT R6, R6, R159, RZ, 0x3c, !PT ;  /* 0x0000009f06067212 */ /* 0x000fe200078e3cff */
[----:B------:R-:W-:Y:S01]  /*fe60*/  IMAD.X R159, RZ, RZ, R153, P0 ;  /* 0x000000ffff9f7224 */ /* 0x000fe200000e0699 */
[----:B------:R-:W-:-:S02]  /*fe70*/  LOP3.LUT R164, R165, 0x380, RZ, 0xc0, !PT ;  /* 0x00000380a5a47812 */ /* 0x000fc400078ec0ff */
[----:B------:R-:W-:Y:S02]  /*fe80*/  LOP3.LUT R166, R167, 0x380, RZ, 0xc0, !PT ;  /* 0x00000380a7a67812 */ /* 0x000fe400078ec0ff */
[----:B------:R-:W-:Y:S02]  /*fe90*/  LOP3.LUT R162, R163, 0x380, RZ, 0xc0, !PT ;  /* 0x00000380a3a27812 */ /* 0x000fe400078ec0ff */
[----:B------:R-:W-:Y:S02]  /*fea0*/  LOP3.LUT R161, R160, 0x380, RZ, 0xc0, !PT ;  /* 0x00000380a0a17812 */ /* 0x000fe400078ec0ff */
[----:B------:R-:W-:Y:S02]  /*feb0*/  MOV R169, R20 ;  /* 0x0000001400a97202 */ /* 0x000fe40000000f00 */
[----:B------:R-:W-:Y:S02]  /*fec0*/  MOV R170, R22 ;  /* 0x0000001600aa7202 */ /* 0x000fe40000000f00 */
[----:B------:R-:W-:-:S02]  /*fed0*/  MOV R8, R8 ;  /* 0x0000000800087202 */ /* 0x000fc40000000f00 */
[----:B------:R-:W-:Y:S02]  /*fee0*/  F2FP.F16.F32.PACK_AB R20, R33, R32 ;  /* 0x000000202114723e */ /* 0x000fe400000000ff */
[----:B------:R-:W-:Y:S02]  /*fef0*/  F2FP.F16.F32.PACK_AB R21, R35, R34 ;  /* 0x000000222315723e */ /* 0x000fe400000000ff */
[----:B------:R-:W-:Y:S02]  /*ff00*/  F2FP.F16.F32.PACK_AB R22, R37, R36 ;  /* 0x000000242516723e */ /* 0x000fe400000000ff */
[----:B------:R-:W-:Y:S02]  /*ff10*/  F2FP.F16.F32.PACK_AB R23, R39, R38 ;  /* 0x000000262717723e */ /* 0x000fe400000000ff */
[----:B------:R-:W-:Y:S02]  /*ff20*/  MOV R3, R4 ;  /* 0x0000000400037202 */ /* 0x000fe40000000f00 */
[----:B------:R-:W-:Y:S01]  /*ff30*/  MOV R17, R6 ;  /* 0x0000000600117202 */ /* 0x000fe20000000f00 */
[----:B------:R0:W-:Y:S01]  /*ff40*/  STSM.16.M88.4 [R8], R20 ;  /* 0x0000001408007844 */ /* 0x0001e20000000200 */
[----:B------:R-:W-:-:S02]  /*ff50*/  SHF.R.U64 R164, R164, 0x3, RZ ;  /* 0x00000003a4a47819 */ /* 0x000fc400000012ff */
[----:B------:R-:W-:Y:S02]  /*ff60*/  SHF.R.U64 R166, R166, 0x3, RZ ;  /* 0x00000003a6a67819 */ /* 0x000fe400000012ff */
[----:B------:R-:W-:Y:S02]  /*ff70*/  SHF.R.U64 R162, R162, 0x3, RZ ;  /* 0x00000003a2a27819 */ /* 0x000fe400000012ff */
[----:B------:R-:W-:Y:S02]  /*ff80*/  SHF.R.U64 R161, R161, 0x3, RZ ;  /* 0x00000003a1a17819 */ /* 0x000fe400000012ff */
[----:B------:R-:W-:Y:S02]  /*ff90*/  MOV R152, R10 ;  /* 0x0000000a00987202 */ /* 0x000fe40000000f00 */
[----:B------:R-:W-:Y:S02]  /*ffa0*/  F2FP.F16.F32.PACK_AB R4, R41, R40 ;  /* 0x000000282904723e */ /* 0x000fe400000000ff */
[----:B------:R-:W-:-:S02]  /*ffb0*/  F2FP.F16.F32.PACK_AB R5, R43, R42 ;  /* 0x0000002a2b05723e */ /* 0x000fc400000000ff */
[----:B------:R-:W-:Y:S02]  /*ffc0*/  F2FP.F16.F32.PACK_AB R6, R45, R44 ;  /* 0x0000002c2d06723e */ /* 0x000fe400000000ff */
[----:B------:R-:W-:Y:S02]  /*ffd0*/  F2FP.F16.F32.PACK_AB R7, R47, R46 ;  /* 0x0000002e2f07723e */ /* 0x000fe400000000ff */
[----:B------:R-:W-:Y:S02]  /*ffe0*/  MOV R172, R12 ;  /* 0x0000000c00ac7202 */ /* 0x000fe40000000f00 */
[----:B------:R-:W-:Y:S01]  /*fff0*/  MOV R173, R14 ;  /* 0x0000000e00ad7202 */ /* 0x000fe20000000f00 */
[----:B------:R1:W-:Y:S01]  /*10000*/  STSM.16.M88.4 [R152], R4 ;  /* 0x0000000498007844 */ /* 0x0003e20000000200 */
[----:B0-----:R-:W-:Y:S02]  /*10010*/  F2FP.F16.F32.PACK_AB R8, R49, R48 ;  /* 0x000000303108723e */ /* 0x001fe400000000ff */
[----:B------:R-:W-:-:S02]  /*10020*/  F2FP.F16.F32.PACK_AB R9, R51, R50 ;  /* 0x000000323309723e */ /* 0x000fc400000000ff */
        /* <DEDUP_REMOVED lines=10> */
[----:B------:R-:W-:Y:S01]  /*100d0*/  F2FP.F16.F32.PACK_AB R12, R57, R56 ;  /* 0x00000038390c723e */ /* 0x000fe200000000ff */
[----:B------:R0:W-:Y:S01]  /*100e0*/  STSM.16.M88.4 [R172], R8 ;  /* 0x00000008ac007844 */ /* 0x0001e20000000200 */
[----:B------:R-:W-:-:S02]  /*100f0*/  F2FP.F16.F32.PACK_AB R13, R59, R58 ;  /* 0x0000003a3b0d723e */ /* 0x000fc400000000ff */
[----:B------:R-:W-:Y:S02]  /*10100*/  F2FP.F16.F32.PACK_AB R14, R61, R60 ;  /* 0x0000003c3d0e723e */ /* 0x000fe400000000ff */
[----:B------:R-:W-:Y:S02]  /*10110*/  F2FP.F16.F32.PACK_AB R15, R63, R62 ;  /* 0x0000003e3f0f723e */ /* 0x000fe400000000ff */
[----:B------:R-:W-:Y:S02]  /*10120*/  MOV R171, R154 ;  /* 0x0000009a00ab7202 */ /* 0x000fe40000000f00 */
[----:B------:R-:W-:Y:S01]  /*10130*/  F2FP.F16.F32.PACK_AB R20, R65, R64 ;  /* 0x000000404114723e */ /* 0x000fe200000000ff */
[----:B------:R2:W-:Y:S01]  /*10140*/  STSM.16.M88.4 [R173], R12 ;  /* 0x0000000cad007844 */ /* 0x0005e20000000200 */
[----:B------:R-:W-:Y:S02]  /*10150*/  F2FP.F16.F32.PACK_AB R21, R67, R66 ;  /* 0x000000424315723e */ /* 0x000fe400000000ff */
[----:B------:R-:W-:-:S02]  /*10160*/  F2FP.F16.F32.PACK_AB R22, R69, R68 ;  /* 0x000000444516723e */ /* 0x000fc400000000ff */
[----:B------:R-:W-:Y:S02]  /*10170*/  F2FP.F16.F32.PACK_AB R23, R71, R70 ;  /* 0x000000464717723e */ /* 0x000fe400000000ff */
[----:B------:R-:W-:Y:S02]  /*10180*/  MOV R18, R156 ;  /* 0x0000009c00127202 */ /* 0x000fe40000000f00 */
[----:B------:R-:W-:Y:S01]  /*10190*/  MOV R168, R158 ;  /* 0x0000009e00a87202 */ /* 0x000fe20000000f00 */
[----:B------:R3:W-:Y:S01]  /*101a0*/  STSM.16.M88.4 [R169], R20 ;  /* 0x00000014a9007844 */ /* 0x0007e20000000200 */
[----:B-1----:R-:W-:Y:S02]  /*101b0*/  F2FP.F16.F32.PACK_AB R152, R73, R72 ;  /* 0x000000484998723e */ /* 0x002fe400000000ff */
[----:B------:R-:W-:Y:S02]  /*101c0*/  F2FP.F16.F32.PACK_AB R153, R75, R74 ;  /* 0x0000004a4b99723e */ /* 0x000fe400000000ff */
[----:B------:R-:W-:-:S02]  /*101d0*/  F2FP.F16.F32.PACK_AB R154, R77, R76 ;  /* 0x0000004c4d9a723e */ /* 0x000fc400000000ff */
[----:B------:R-:W-:Y:S02]  /*101e0*/  F2FP.F16.F32.PACK_AB R155, R79, R78 ;  /* 0x0000004e4f9b723e */ /* 0x000fe400000000ff */
[----:B------:R-:W-:Y:S02]  /*101f0*/  F2FP.F16.F32.PACK_AB R156, R81, R80 ;  /* 0x00000050519c723e */ /* 0x000fe400000000ff */
[----:B------:R-:W-:Y:S01]  /*10200*/  F2FP.F16.F32.PACK_AB R157, R83, R82 ;  /* 0x00000052539d723e */ /* 0x000fe200000000ff */
[----:B------:R1:W-:Y:S01]  /*10210*/  STSM.16.M88.4 [R170], R152 ;  /* 0x00000098aa007844 */ /* 0x0003e20000000200 */
[----:B------:R-:W-:Y:S02]  /*10220*/  F2FP.F16.F32.PACK_AB R158, R85, R84 ;  /* 0x00000054559e723e */ /* 0x000fe400000000ff */
[----:B------:R-:W-:Y:S02]  /*10230*/  F2FP.F16.F32.PACK_AB R159, R87, R86 ;  /* 0x00000056579f723e */ /* 0x000fe400000000ff */
[----:B------:R-:W-:-:S02]  /*10240*/  F2FP.F16.F32.PACK_AB R4, R89, R88 ;  /* 0x000000585904723e */ /* 0x000fc400000000ff */
[----:B------:R-:W-:Y:S01]  /*10250*/  F2FP.F16.F32.PACK_AB R5, R91, R90 ;  /* 0x0000005a5b05723e */ /* 0x000fe200000000ff */
[----:B------:R5:W-:Y:S01]  /*10260*/  STSM.16.M88.4 [R171], R156 ;  /* 0x0000009cab007844 */ /* 0x000be20000000200 */
[----:B------:R-:W-:Y:S02]  /*10270*/  F2FP.F16.F32.PACK_AB R6, R93, R92 ;  /* 0x0000005c5d06723e */ /* 0x000fe400000000ff */
[----:B------:R-:W-:Y:S02]  /*10280*/  F2FP.F16.F32.PACK_AB R7, R95, R94 ;  /* 0x0000005e5f07723e */ /* 0x000fe400000000ff */
[----:B0-----:R-:W-:Y:S02]  /*10290*/  F2FP.F16.F32.PACK_AB R8, R97, R96 ;  /* 0x000000606108723e */ /* 0x001fe400000000ff */
        /* <DEDUP_REMOVED lines=10> */
[----:B------:R-:W-:Y:S02]  /*10340*/  MOV R166, R166 ;  /* 0x000000a600a67202 */ /* 0x000fe40000000f00 */
[----:B---3--:R-:W-:Y:S01]  /*10350*/  F2FP.F16.F32.PACK_AB R20, R113, R112 ;  /* 0x000000707114723e */ /* 0x008fe200000000ff */
[----:B------:R0:W-:Y:S01]  /*10360*/  STSM.16.M88.4 [R164], R12 ;  /* 0x0000000ca4007844 */ /* 0x0001e20000000200 */
[----:B------:R-:W-:Y:S02]  /*10370*/  F2FP.F16.F32.PACK_AB R21, R115, R114 ;  /* 0x000000727315723e */ /* 0x000fe400000000ff */
[----:B------:R-:W-:Y:S02]  /*10380*/  F2FP.F16.F32.PACK_AB R22, R117, R116 ;  /* 0x000000747516723e */ /* 0x000fe400000000ff */
[----:B------:R-:W-:Y:S02]  /*10390*/  F2FP.F16.F32.PACK_AB R23, R119, R118 ;  /* 0x000000767717723e */ /* 0x000fe400000000ff */
[----:B-1----:R-:W-:-:S02]  /*103a0*/  F2FP.F16.F32.PACK_AB R152, R121, R120 ;  /* 0x000000787998723e */ /* 0x002fc400000000ff */
[----:B------:R-:W-:Y:S01]  /*103b0*/  F2FP.F16.F32.PACK_AB R153, R123, R122 ;  /* 0x0000007a7b99723e */ /* 0x000fe200000000ff */
[----:B------:R-:W-:Y:S01]  /*103c0*/  STSM.16.M88.4 [R166], R20 ;  /* 0x00000014a6007844 */ /* 0x000fe20000000200 */
[----:B------:R-:W-:Y:S02]  /*103d0*/  F2FP.F16.F32.PACK_AB R154, R125, R124 ;  /* 0x0000007c7d9a723e */ /* 0x000fe400000000ff */
[----:B------:R-:W-:Y:S02]  /*103e0*/  F2FP.F16.F32.PACK_AB R155, R127, R126 ;  /* 0x0000007e7f9b723e */ /* 0x000fe400000000ff */
[----:B-----5:R-:W-:Y:S01]  /*103f0*/  F2FP.F16.F32.PACK_AB R156, R129, R128 ;  /* 0x00000080819c723e */ /* 0x020fe200000000ff */
[----:B0-----:R-:W-:Y:S01]  /*10400*/  IMAD.U32 R12, RZ, RZ, UR12 ;  /* 0x0000000cff0c7e24 */ /* 0x001fe2000f8e00ff */
[----:B------:R-:W-:Y:S01]  /*10410*/  F2FP.F16.F32.PACK_AB R157, R131, R130 ;  /* 0x00000082839d723e */ /* 0x000fe200000000ff */
[----:B------:R-:W-:Y:S01]  /*10420*/  STSM.16.M88.4 [R3], R152 ;  /* 0x0000009803007844 */ /* 0x000fe20000000200 */
[----:B------:R-:W-:Y:S01]  /*10430*/  F2FP.F16.F32.PACK_AB R158, R133, R132 ;  /* 0x00000084859e723e */ /* 0x000fe200000000ff */
[----:B------:R-:W-:Y:S01]  /*10440*/  IMAD.U32 R13, RZ, RZ, UR13 ;  /* 0x0000000dff0d7e24 */ /* 0x000fe2000f8e00ff */
[----:B------:R-:W-:-:S02]  /*10450*/  F2FP.F16.F32.PACK_AB R159, R135, R134 ;  /* 0x00000086879f723e */ /* 0x000fc400000000ff */
[----:B------:R-:W-:Y:S02]  /*10460*/  MOV R162, R162 ;  /* 0x000000a200a27202 */ /* 0x000fe40000000f00 */
[----:B------:R-:W-:Y:S01]  /*10470*/  F2FP.F16.F32.PACK_AB R4, R137, R136 ;  /* 0x000000888904723e */ /* 0x000fe200000000ff */
[----:B------:R-:W-:Y:S01]  /*10480*/  STSM.16.M88.4 [R17], R156 ;  /* 0x0000009c11007844 */ /* 0x000fe20000000200 */
[----:B------:R-:W-:Y:S02]  /*10490*/  F2FP.F16.F32.PACK_AB R5, R139, R138 ;  /* 0x0000008a8b05723e */ /* 0x000fe400000000ff */
[----:B------:R-:W-:Y:S02]  /*104a0*/  F2FP.F16.F32.PACK_AB R6, R141, R140 ;  /* 0x0000008c8d06723e */ /* 0x000fe400000000ff */
[----:B------:R-:W-:Y:S02]  /*104b0*/  F2FP.F16.F32.PACK_AB R7, R143, R142 ;  /* 0x0000008e8f07723e */ /* 0x000fe400000000ff */
[----:B------:R-:W-:-:S02]  /*104c0*/  MOV R160, R160 ;  /* 0x000000a000a07202 */ /* 0x000fc40000000f00 */
[----:B------:R-:W-:Y:S01]  /*104d0*/  F2FP.F16.F32.PACK_AB R8, R145, R144 ;  /* 0x000000909108723e */ /* 0x000fe200000000ff */
[----:B------:R0:W-:Y:S01]  /*104e0*/  STSM.16.M88.4 [R162], R4 ;  /* 0x00000004a2007844 */ /* 0x0001e20000000200 */
[----:B------:R-:W-:Y:S02]  /*104f0*/  F2FP.F16.F32.PACK_AB R9, R147, R146 ;  /* 0x000000929309723e */ /* 0x000fe400000000ff */
[----:B------:R-:W-:Y:S02]  /*10500*/  F2FP.F16.F32.PACK_AB R10, R149, R148 ;  /* 0x00000094950a723e */ /* 0x000fe400000000ff */
[----:B------:R-:W-:Y:S02]  /*10510*/  F2FP.F16.F32.PACK_AB R11, R151, R150 ;  /* 0x00000096970b723e */ /* 0x000fe400000000ff */
[----:B------:R-:W-:Y:S01]  /*10520*/  ISETP.NE.U32.AND P0, PT, RZ, UR16, PT ;  /* 0x00000010ff007c0c */ /* 0x000fe2000bf05070 */
[----:B------:R-:W-:Y:S01]  /*10530*/  UMOV UR25, 0x9b8 ;  /* 0x000009b800197882 */ /* 0x000fe20000000000 */
[----:B----4-:R-:W-:Y:S01]  /*10540*/  R2UR UR26, R174 ;  /* 0x00000000ae1a72ca */ /* 0x010fe200000e0000 */
[----:B------:R1:W-:Y:S01]  /*10550*/  STSM.16.M88.4 [R160], R8 ;  /* 0x00000008a0007844 */ /* 0x0003e20000000200 */
[----:B------:R-:W-:Y:S01]  /*10560*/  BAR.SYNC.DEFER_BLOCKING 0x1, 0x100 ;  /* 0x0044000000007b1d */ /* 0x000fe20000010000 */
[----:B------:R-:W-:-:S13]  /*10570*/  ISETP.NE.AND.EX P0, PT, RZ, UR17, PT, P0 ;  /* 0x00000011ff007c0c */ /* 0x000fda000bf05300 */
[----:B------:R-:W2:Y:S01]  /*10580*/  @P0 LDG.E R12, desc[UR22][R12.64] ;  /* 0x000000160c0c0981 */ /* 0x000ea2000c1e1900 */
[----:B------:R-:W-:Y:S01]  /*10590*/  PLOP3.LUT P4, PT, PT, PT, UP0, 0x80, 0x0 ;  /* 0x000000000000781c */ /* 0x000fe20003f8f008 */
[----:B------:R-:W-:Y:S01]  /*105a0*/  @UP0 ULEA.HI.X UR15, UR9, UR15, UR18, 0x2, UP1 ;  /* 0x0000000f090f0291 */ /* 0x000fe200088f1412 */
[----:B0-----:R-:W-:-:S05]  /*105b0*/  IMAD.U32 R4, RZ, RZ, UR14 ;  /* 0x0000000eff047e24 */ /* 0x001fca000f8e00ff */
[----:B------:R-:W-:-:S06]  /*105c0*/  IMAD.U32 R5, RZ, RZ, UR15 ;  /* 0x0000000fff057e24 */ /* 0x000fcc000f8e00ff */
[----:B------:R0:W3:Y:S01]  /*105d0*/  @P4 LDG.E R3, desc[UR22][R4.64] ;  /* 0x0000001604034981 */ /* 0x0000e2000c1e1900 */
[----:B------:R-:W-:Y:S01]  /*105e0*/  UISETP.NE.AND UP0, UPT, UR20, URZ, UPT ;  /* 0x0000003f1400728c */ /* 0x000fe2000bf05270 */
[----:B------:R-:W-:Y:S01]  /*105f0*/  VIADD R14, R213, UR28 ;  /* 0x0000001cd50e7c36 */ /* 0x000fe20008000000 */
[----:B------:R-:W-:Y:S02]  /*10600*/  ULDC UR22, c[0x0][0xbe8] ;  /* 0x0002fa0000167ab9 */ /* 0x000fe40000000800 */
[----:B------:R-:W-:Y:S02]  /*10610*/  USEL UR4, UR20, UR4, UP0 ;  /* 0x0000000414047287 */ /* 0x000fe40008000000 */
[----:B------:R-:W-:Y:S02]  /*10620*/  UISETP.NE.AND UP1, UPT, UR22, 0x1, UPT ;  /* 0x000000011600788c */ /* 0x000fe4000bf25270 */
[----:B------:R-:W-:Y:S01]  /*10630*/  UISETP.GT.AND UP2, UPT, UR4, 0x1, UPT ;  /* 0x000000010400788c */ /* 0x000fe2000bf44270 */
[----:B0-----:R-:W-:Y:S01]  /*10640*/  IMAD.MOV.U32 R5, RZ, RZ, R14 ;  /* 0x000000ffff057224 */ /* 0x001fe200078e000e */
[----:B------:R-:W-:-:S02]  /*10650*/  UISETP.NE.U32.AND UP0, UPT, UR16, URZ, UPT ;  /* 0x0000003f1000728c */ /* 0x000fc4000bf05070 */
[----:B------:R-:W-:Y:S01]  /*10660*/  USEL UR25, UR25, 0x978, UP2 ;  /* 0x0000097819197887 */ /* 0x000fe20009000000 */
[----:B------:R-:W-:Y:S01]  /*10670*/  PLOP3.LUT P1, PT, PT, PT, UP1, 0x80, 0x0 ;  /* 0x000000000000781c */ /* 0x000fe20003f2f018 */
[----:B------:R-:W-:Y:S01]  /*10680*/  UISETP.NE.AND.EX UP0, UPT, UR17, URZ, UPT, UP0 ;  /* 0x0000003f1100728c */ /* 0x000fe2000bf05300 */
[----:B------:R-:W-:Y:S01]  /*10690*/  UMOV UR4, URZ ;  /* 0x0000003f00047c82 */ /* 0x000fe20008000000 */
[----:B------:R-:W-:Y:S02]  /*106a0*/  USEL UR23, UR19, URZ, UP2 ;  /* 0x0000003f13177287 */ /* 0x000fe40009000000 */
[----:B------:R-:W-:Y:S02]  /*106b0*/  USEL UR9, UR9, URZ, !UP0 ;  /* 0x0000003f09097287 */ /* 0x000fe4000c000000 */
[----:B------:R-:W-:Y:S01]  /*106c0*/  USEL UR24, UR18, URZ, !UP0 ;  /* 0x0000003f12187287 */ /* 0x000fe2000c000000 */
[----:B------:R-:W-:-:S03]  /*106d0*/  @UP1 ULDC UR27, c[0x0][0xbec] ;  /* 0x0002fb00001b1ab9 */ /* 0x000fc60000000800 */
[----:B------:R-:W-:Y:S01]  /*106e0*/  ULDC.64 UR18, c[0x0][UR25+0x220] ;  /* 0x0000880019127abb */ /* 0x000fe20008000a00 */
[----:B------:R-:W-:Y:S01]  /*106f0*/  ULDC.64 UR16, c[0x0][UR25+0x218] ;  /* 0x0000860019107abb */ /* 0x000fe20008000a00 */
[----:B------:R-:W-:Y:S01]  /*10700*/  @P1 IMAD.HI.U32 R4, R14, UR27, RZ ;  /* 0x0000001b0e041c27 */ /* 0x000fe2000f8e00ff */
        /* <DEDUP_REMOVED lines=8> */
[----:B------:R-:W-:Y:S01]  /*10790*/  UIMAD UR20, UR21, UR23, URZ ;  /* 0x00000017151472a4 */ /* 0x000fe2000f8e023f */
[----:B------:R-:W-:Y:S01]  /*107a0*/  IMAD.MOV R7, RZ, RZ, -R5 ;  /* 0x000000ffff077224 */ /* 0x000fe200078e0a05 */
[----:B------:R-:W-:Y:S01]  /*107b0*/  UIMAD UR19, UR18, UR24, UR19 ;  /* 0x00000018121372a4 */ /* 0x000fe2000f8e0213 */
[----:B------:R-:W-:Y:S01]  /*107c0*/  IMAD.U32 R4, RZ, RZ, UR28 ;  /* 0x0000001cff047e24 */ /* 0x000fe2000f8e00ff */
[----:B------:R-:W-:Y:S01]  /*107d0*/  UIADD3 UR20, UR29, UR20, URZ ;  /* 0x000000141d147290 */ /* 0x000fe2000fffe03f */
[----:B------:R-:W-:Y:S01]  /*107e0*/  IMAD R7, R7, UR22, R14 ;  /* 0x0000001607077c24 */ /* 0x000fe2000f8e020e */
[----:B------:R-:W-:Y:S02]  /*107f0*/  UIADD3 UR19, UR17, UR19, URZ ;  /* 0x0000001311137290 */ /* 0x000fe4000fffe03f */
[----:B------:R-:W-:Y:S02]  /*10800*/  UIADD3 UR26, UR15, UR26, URZ ;  /* 0x0000001a0f1a7290 */ /* 0x000fe4000fffe03f */
[----:B-1----:R-:W-:Y:S01]  /*10810*/  IMAD.U32 R8, RZ, RZ, UR20 ;  /* 0x00000014ff087e24 */ /* 0x002fe2000f8e00ff */
[----:B------:R-:W-:-:S02]  /*10820*/  SHF.R.S32.HI R6, RZ, 0x1f, R7 ;  /* 0x0000001fff067819 */ /* 0x000fc40000011407 */
[----:B--2---:R-:W-:-:S13]  /*10830*/  @P0 R2UR UR4, R12 ;  /* 0x000000000c0402ca */ /* 0x004fda00000e0000 */
        /* <DEDUP_REMOVED lines=14> */
[----:B---3--:R-:W-:-:S02]  /*10920*/  @P4 R2UR UR14, R3 ;  /* 0x00000000030e42ca */ /* 0x008fc400000e0000 */
        /* <DEDUP_REMOVED lines=15> */
.L_x_2392:
[----:B------:R-:W2:Y:S04]  /*10a20*/  LDL R10, [R1+0x60] ;  /* 0x00006000010a7983 */ /* 0x000ea80000100800 */
[----:B------:R-:W3:Y:S01]  /*10a30*/  LDL R3, [R1+0x34] ;  /* 0x0000340001037983 */ /* 0x000ee20000100800 */
[----:B------:R-:W-:Y:S01]  /*10a40*/  R2UR UR12, R212 ;  /* 0x00000000d40c72ca */ /* 0x000fe200000e0000 */
[----:B------:R-:W-:Y:S02]  /*10a50*/  ULDC.64 UR18, c[0x0][0x208] ;  /* 0x0000820000127ab9 */ /* 0x000fe40000000a00 */
[----:B------:R-:W-:Y:S04]  /*10a60*/  SHFL.IDX PT, R4, R8, RZ, 0x1c1f ;  /* 0x001c1fff08047589 */ /* 0x000fe800000e0000 */
[----:B------:R-:W0:Y:S04]  /*10a70*/  SHFL.IDX PT, R5, R9, RZ, 0x1c1f ;  /* 0x001c1fff09057589 */ /* 0x000e2800000e0000 */
[----:B------:R-:W-:Y:S04]  /*10a80*/  SHFL.IDX PT, R6, R8, 0x1, 0x1c1f ;  /* 0x003c1f0008067f89 */ /* 0x000fe800000e0000 */
[----:B------:R-:W1:Y:S01]  /*10a90*/  SHFL.IDX PT, R7, R9, 0x1, 0x1c1f ;  /* 0x003c1f0009077f89 */ /* 0x000e6200000e0000 */
[----:B--2---:R-:W-:Y:S01]  /*10aa0*/  VIADD R12, R10, UR12 ;  /* 0x0000000c0a0c7c36 */ /* 0x004fe20008000000 */
[----:B------:R-:W-:Y:S01]  /*10ab0*/  UIMAD UR12, UR14, UR22, URZ ;  /* 0x000000160e0c72a4 */ /* 0x000fe2000f8e023f */
[----:B---3--:R-:W-:-:S02]  /*10ac0*/  LOP3.LUT P0, RZ, R3, 0x3, RZ, 0xc0, !PT ;  /* 0x0000000303ff7812 */ /* 0x008fc4000780c0ff */
[----:B------:R-:W-:-:S03]  /*10ad0*/  VIADD R10, R12, 0x8 ;  /* 0x000000080c0a7836 */ /* 0x000fc60000000000 */
[----:B------:R-:W-:Y:S02]  /*10ae0*/  ISETP.GE.OR P2, PT, R12, UR12, P0 ;  /* 0x0000000c0c007c0c */ /* 0x000fe40008746670 */
[----:B------:R-:W-:-:S11]  /*10af0*/  ISETP.GE.OR P0, PT, R10, UR12, P0 ;  /* 0x0000000c0a007c0c */ /* 0x000fd60008706670 */
        /* <DEDUP_REMOVED lines=159> */
[----:B------:R-:W-:Y:S01]  /*114f0*/  LEA R17, P2, R2, UR10, 0x1 ;  /* 0x0000000a02117c11 */ /* 0x000fe2000f8408ff */
        /* <DEDUP_REMOVED lines=37> */
.L_x_2395:
[----:B------:R-:W-:Y:S05]  /*11750*/  BSYNC B1 ;  /* 0x0000000000017941 */ /* 0x000fea0003800000 */
.L_x_2394:
[----:B0----5:R0:W3:Y:S01]  /*11760*/  SHFL.IDX PT, R25, R18, 0x1, 0x181f ;  /* 0x00381f0012197f89 */ /* 0x0210e200000e0000 */
[----:B------:R-:W-:Y:S03]  /*11770*/  BSSY B1, `(.L_x_2396) ;  /* 0x0000015000017945 */ /* 0x000fe60003800000 */
[----:B------:R0:W4:Y:S01]  /*11780*/  SHFL.IDX PT, R7, R17, 0x1, 0x181f ;  /* 0x00381f0011077f89 */ /* 0x00012200000e0000 */
        /* <DEDUP_REMOVED lines=19> */
.L_x_2397:
[----:B------:R-:W-:Y:S05]  /*118c0*/  BSYNC B1 ;  /* 0x0000000000017941 */ /* 0x000fea0003800000 */
.L_x_2396:
        /* <DEDUP_REMOVED lines=22> */
.L_x_2399:
[----:B------:R-:W-:Y:S05]  /*11a30*/  BSYNC B1 ;  /* 0x0000000000017941 */ /* 0x000fea0003800000 */
.L_x_2398:
[----:B0-----:R-:W-:Y:S01]  /*11a40*/  VIADD R2, R78, 0x60 ;  /* 0x000000604e027836 */ /* 0x001fe20000000000 */
[----:B------:R0:W0:Y:S04]  /*11a50*/  SHFL.IDX PT, R9, R18, 0x3, 0x181f ;  /* 0x00781f0012097f89 */ /* 0x00002800000e0000 */
[----:B------:R-:W-:Y:S01]  /*11a60*/  ISETP.GE.AND P0, PT, R2, UR12, PT ;  /* 0x0000000c02007c0c */ /* 0x000fe2000bf06270 */
[----:B---3--:R-:W3:-:S12]  /*11a70*/  SHFL.IDX PT, R17, R17, 0x3, 0x181f ;  /* 0x00781f0011117f89 */ /* 0x008ed800000e0000 */
        /* <DEDUP_REMOVED lines=22> */
.L_x_2393:
        /* <DEDUP_REMOVED lines=17> */
[C---:B------:R-:W-:Y:S01]  /*11cf0*/  VIADD R174, R19.reuse, 0x38 ;  /* 0x0000003813ae7836 */ /* 0x040fe20000000000 */
[----:B------:R-:W-:Y:S01]  /*11d00*/  UIMAD UR11, UR19, UR15, UR11 ;  /* 0x0000000f130b72a4 */ /* 0x000fe2000f8e020b */
[C---:B------:R-:W-:Y:S01]  /*11d10*/  VIADD R176, R19.reuse, 0x30 ;  /* 0x0000003013b07836 */ /* 0x040fe20000000000 */
[----:B------:R-:W-:Y:S01]  /*11d20*/  UIMAD UR4, UR9, UR17, UR4 ;  /* 0x00000011090472a4 */ /* 0x000fe2000f8e0204 */
[C---:B------:R-:W-:Y:S01]  /*11d30*/  VIADD R178, R19.reuse, 0x28 ;  /* 0x0000002813b27836 */ /* 0x040fe20000000000 */
[----:B------:R-:W-:Y:S01]  /*11d40*/  UIMAD.WIDE.U32 UR10, UR9, UR16, UR10 ;  /* 0x00000010090a72a5 */ /* 0x000fe2000f8e000a */
[C---:B------:R-:W-:Y:S01]  /*11d50*/  VIADD R180, R19.reuse, 0x20 ;  /* 0x0000002013b47836 */ /* 0x040fe20000000000 */
[----:B------:R-:W-:Y:S01]  /*11d60*/  ULDC.64 UR14, c[0x0][0xb48] ;  /* 0x0002d200000e7ab9 */ /* 0x000fe20000000a00 */
[----:B------:R-:W-:Y:S01]  /*11d70*/  @UP1 ULDC UR9, c[0x0][0xbec] ;  /* 0x0002fb0000091ab9 */ /* 0x000fe20000000800 */
[----:B------:R-:W-:Y:S01]  /*11d80*/  UIADD3 UR11, UR11, UR4, URZ ;  /* 0x000000040b0b7290 */ /* 0x000fe2000fffe03f */
[----:B------:R-:W-:Y:S01]  /*11d90*/  @P1 IMAD.HI.U32 R0, R14, UR9, RZ ;  /* 0x000000090e001c27 */ /* 0x000fe2000f8e00ff */
[----:B------:R-:W-:Y:S01]  /*11da0*/  UIADD3 UR8, UR8, 0x38820, URZ ;  /* 0x0003882008087890 */ /* 0x000fe2000fffe03f */
[----:B------:R-:W-:Y:S01]  /*11db0*/  BSSY B1, `(.L_x_2401) ;  /* 0x00000ce000017945 */ /* 0x000fe20003800000 */
[----:B------:R-:W-:Y:S01]  /*11dc0*/  @UP1 ULDC UR4, c[0x0][0xbf0] ;  /* 0x0002fc0000041ab9 */ /* 0x000fe20000000800 */
[----:B------:R-:W-:Y:S01]  /*11dd0*/  UIMAD.WIDE.U32 UR10, UR18, UR14, UR10 ;  /* 0x0000000e120a72a5 */ /* 0x000fe2000f8e000a */
[----:B------:R-:W-:Y:S01]  /*11de0*/  @P1 SHF.R.U32.HI R5, RZ, UR4, R0 ;  /* 0x00000004ff051c19 */ /* 0x000fe20008011600 */
[----:B------:R-:W-:Y:S01]  /*11df0*/  UPRMT UR8, URZ, 0x654, UR8 ;  /* 0x000006543f087896 */ /* 0x000fe20008000008 */
[----:B------:R-:W-:Y:S01]  /*11e00*/  VIADD R182, R19, 0x18 ;  /* 0x0000001813b67836 */ /* 0x000fe20000000000 */
        /* <DEDUP_REMOVED lines=37> */
[C---:B------:R-:W-:Y:S01]  /*12060*/  VIADD R169, R19.reuse, 0x48 ;  /* 0x0000004813a97836 */ /* 0x040fe20000000000 */
[----:B------:R-:W-:Y:S01]  /*12070*/  SHF.R.S32.HI R161, RZ, 0x1f, R229 ;  /* 0x0000001fffa17819 */ /* 0x000fe200000114e5 */
[----:B------:R0:W2:Y:S01]  /*12080*/  SHFL.IDX PT, R3, R11, RZ, 0x1c1f ;  /* 0x001c1fff0b037589 */ /* 0x0000a200000e0000 */
        /* <DEDUP_REMOVED lines=19> */
[----:B------:R-:W-:Y:S02]  /*121c0*/  SHF.R.S32.HI R180, RZ, 0x1f, R180 ;  /* 0x0000001fffb47819 */ /* 0x000fe400000114b4 */
[----:B------:R-:W-:Y:S02]  /*121d0*/  SHF.R.S32.HI R182, RZ, 0x1f, R182 ;  /* 0x0000001fffb67819 */ /* 0x000fe400000114b6 */
[----:B------:R-:W-:Y:S02]  /*121e0*/  SHF.R.S32.HI R184, RZ, 0x1f, R184 ;  /* 0x0000001fffb87819 */ /* 0x000fe400000114b8 */
[----:B------:R-:W-:Y:S01]  /*121f0*/  SHF.R.S32.HI R186, RZ, 0x1f, R186 ;  /* 0x0000001fffba7819 */ /* 0x000fe200000114ba */
[----:B012---:R-:W-:Y:S06]  /*12200*/  @P0 BRA `(.L_x_2402) ;  /* 0x0000000800200947 */ /* 0x007fec0003800000 */
[----:B------:R-:W-:Y:S01]  /*12210*/  ULDC UR4, c[0x0][0xac8] ;  /* 0x0002b20000047ab9 */ /* 0x000fe20000000800 */
[----:B------:R-:W-:Y:S01]  /*12220*/  ULDC.64 UR8, c[0x0][0x208] ;  /* 0x0000820000087ab9 */ /* 0x000fe20000000a00 */
[----:B------:R-:W-:Y:S01]  /*12230*/  ISETP.GE.AND P4, PT, R185, UR4, PT ;  /* 0x00000004b9007c0c */ /* 0x000fe2000bf86270 */
[----:B------:R-:W-:Y:S01]  /*12240*/  VIADD R23, R19, 0xf8 ;  /* 0x000000f813177836 */ /* 0x000fe20000000000 */
[----:B------:R-:W-:Y:S02]  /*12250*/  ISETP.GE.AND P3, PT, R183, UR4, PT ;  /* 0x00000004b7007c0c */ /* 0x000fe4000bf66270 */
[----:B------:R-:W-:Y:S02]  /*12260*/  ISETP.GE.AND P5, PT, R19, UR4, PT ;  /* 0x0000000413007c0c */ /* 0x000fe4000bfa6270 */
[----:B------:R-:W-:Y:S02]  /*12270*/  ISETP.GE.AND P1, PT, R179, UR4, PT ;  /* 0x00000004b3007c0c */ /* 0x000fe4000bf26270 */
[----:B------:R-:W-:-:S02]  /*12280*/  ISETP.GE.AND P0, PT, R181, UR4, PT ;  /* 0x00000004b5007c0c */ /* 0x000fc4000bf06270 */
[----:B------:R-:W-:-:S03]  /*12290*/  SHF.R.S32.HI R17, RZ, 0x1f, R215 ;  /* 0x0000001fff117819 */ /* 0x000fc600000114d7 */
[-C--:B------:R-:W-:Y:S02]  /*122a0*/  @!P4 LEA R4, P2, R185, R2.reuse, 0x2 ;  /* 0x00000002b904c211 */ /* 0x080fe400078410ff */
[----:B------:R-:W-:Y:S02]  /*122b0*/  @!P3 LEA R6, P6, R183, R2, 0x2 ;  /* 0x00000002b706b211 */ /* 0x000fe400078c10ff */
[----:B------:R-:W-:Y:S01]  /*122c0*/  @!P5 IMAD.WIDE R8, R19, 0x4, R2 ;  /* 0x000000041308d825 */ /* 0x000fe200078e0202 */
[-C--:B------:R-:W-:Y:S02]  /*122d0*/  @!P4 LEA.HI.X R5, R185, R3.reuse, R186, 0x2, P2 ;  /* 0x00000003b905c211 */ /* 0x080fe400010f14ba */
[----:B------:R-:W-:Y:S02]  /*122e0*/  ISETP.GE.AND P2, PT, R177, UR4, PT ;  /* 0x00000004b1007c0c */ /* 0x000fe4000bf46270 */
[----:B------:R-:W-:Y:S01]  /*122f0*/  @!P3 LEA.HI.X R7, R183, R3, R184, 0x2, P6 ;  /* 0x00000003b707b211 */ /* 0x000fe200030f14b8 */
[----:B------:R0:W-:Y:S04]  /*12300*/  @!P5 ST.E.64 desc[UR8][R8.64], R24 ;  /* 0x000000180800d985 */ /* 0x0001e8000c101b08 */
[----:B------:R1:W-:Y:S01]  /*12310*/  @!P4 ST.E.64 desc[UR8][R4.64], R28 ;  /* 0x0000001c0400c985 */ /* 0x0003e2000c101b08 */
[----:B------:R-:W-:-:S03]  /*12320*/  ISETP.GE.AND P4, PT, R173, UR4, PT ;  /* 0x00000004ad007c0c */ /* 0x000fc6000bf86270 */
[----:B------:R2:W-:Y:S01]  /*12330*/  @!P3 ST.E.64 desc[UR8][R6.64], R32 ;  /* 0x000000200600b985 */ /* 0x0005e2000c101b08 */
[----:B------:R-:W-:Y:S01]  /*12340*/  ISETP.GE.AND P3, PT, R175, UR4, PT ;  /* 0x00000004af007c0c */ /* 0x000fe2000bf66270 */
[----:B0-----:R-:W-:Y:S01]  /*12350*/  VIADD R25, R19, 0xe8 ;  /* 0x000000e813197836 */ /* 0x001fe20000000000 */
[-C--:B-1----:R-:W-:Y:S02]  /*12360*/  @!P0 LEA R4, P6, R181, R2.reuse, 0x2 ;  /* 0x00000002b5048211 */ /* 0x082fe400078c10ff */
[-C--:B--2---:R-:W-:Y:S02]  /*12370*/  @!P1 LEA R6, P5, R179, R2.reuse, 0x2 ;  /* 0x00000002b3069211 */ /* 0x084fe400078a10ff */
        /* <DEDUP_REMOVED lines=21> */
[-C--:B0-----:R-:W-:Y:S02]  /*124d0*/  @!P0 LEA R4, P4, R169, R2.reuse, 0x2 ;  /* 0x00000002a9048211 */ /* 0x081fe400078810ff */
[----:B-1----:R-:W-:Y:S02]  /*124e0*/  @!P1 LEA R6, P5, R167, R2, 0x2 ;  /* 0x00000002a7069211 */ /* 0x002fe400078a10ff */
        /* <DEDUP_REMOVED lines=29> */
[----:B--2---:R-:W-:-:S02]  /*126c0*/  @!P2 LEA R8, P6, R228, R2, 0x2 ;  /* 0x00000002e408a211 */ /* 0x004fc400078c10ff */
[-C--:B------:R-:W-:Y:S01]  /*126d0*/  @!P4 LEA R14, P0, R226, R2.reuse, 0x2 ;  /* 0x00000002e20ec211 */ /* 0x080fe200078010ff */
[----:B------:R1:W-:Y:S01]  /*126e0*/  @!P1 ST.E.64 desc[UR8][R6.64], R88 ;  /* 0x0000005806009985 */ /* 0x0003e2000c101b08 */
[-C--:B------:R-:W-:Y:S02]  /*126f0*/  @!P2 LEA.HI.X R9, R228, R3.reuse, R160, 0x2, P6 ;  /* 0x00000003e409a211 */ /* 0x080fe400030f14a0 */
[C---:B------:R-:W-:Y:S02]  /*12700*/  @!P5 LEA R12, P1, R227.reuse, R2, 0x2 ;  /* 0x00000002e30cd211 */ /* 0x040fe400078210ff */
[-C--:B------:R-:W-:Y:S01]  /*12710*/  @!P4 LEA.HI.X R15, R226, R3.reuse, R158, 0x2, P0 ;  /* 0x00000003e20fc211 */ /* 0x080fe200000f149e */
[----:B------:R2:W-:Y:S01]  /*12720*/  @!P2 ST.E.64 desc[UR8][R8.64], R92 ;  /* 0x0000005c0800a985 */ /* 0x0005e2000c101b08 */
[----:B------:R-:W-:Y:S02]  /*12730*/  ISETP.GE.AND P2, PT, R224, UR4, PT ;  /* 0x00000004e0007c0c */ /* 0x000fe4000bf46270 */
[----:B------:R-:W-:-:S02]  /*12740*/  @!P5 LEA.HI.X R13, R227, R3, R159, 0x2, P1 ;  /* 0x00000003e30dd211 */ /* 0x000fc400008f149f */
[-C--:B------:R-:W-:Y:S02]  /*12750*/  @!P3 LEA R20, P6, R225, R2.reuse, 0x2 ;  /* 0x00000002e114b211 */ /* 0x080fe400078c10ff */
[----:B------:R-:W-:Y:S01]  /*12760*/  ISETP.GE.AND P1, PT, R223, UR4, PT ;  /* 0x00000004df007c0c */ /* 0x000fe2000bf26270 */
[----:B------:R-:W-:Y:S01]  /*12770*/  @!P5 ST.E.64 desc[UR8][R12.64], R96 ;  /* 0x000000600c00d985 */ /* 0x000fe2000c101b08 */
[----:B------:R-:W-:Y:S02]  /*12780*/  @!P3 LEA.HI.X R21, R225, R3, R157, 0x2, P6 ;  /* 0x00000003e115b211 */ /* 0x000fe400030f149d */
[----:B------:R-:W-:Y:S01]  /*12790*/  ISETP.GE.AND P0, PT, R222, UR4, PT ;  /* 0x00000004de007c0c */ /* 0x000fe2000bf06270 */
[----:B------:R3:W-:Y:S01]  /*127a0*/  @!P4 ST.E.64 desc[UR8][R14.64], R100 ;  /* 0x000000640e00c985 */ /* 0x0007e2000c101b08 */
[----:B------:R-:W-:Y:S02]  /*127b0*/  ISETP.GE.AND P4, PT, R220, UR4, PT ;  /* 0x00000004dc007c0c */ /* 0x000fe4000bf86270 */
[----:B0-----:R-:W-:Y:S01]  /*127c0*/  @!P2 LEA R4, P6, R224, R2, 0x2 ;  /* 0x00000002e004a211 */ /* 0x001fe200078c10ff */
[----:B------:R0:W-:Y:S01]  /*127d0*/  @!P3 ST.E.64 desc[UR8][R20.64], R104 ;  /* 0x000000681400b985 */ /* 0x0001e2000c101b08 */
[----:B------:R-:W-:-:S02]  /*127e0*/  ISETP.GE.AND P3, PT, R221, UR4, PT ;  /* 0x00000004dd007c0c */ /* 0x000fc4000bf66270 */
[----:B------:R-:W-:Y:S02]  /*127f0*/  @!P2 LEA.HI.X R5, R224, R3, R156, 0x2, P6 ;  /* 0x00000003e005a211 */ /* 0x000fe400030f149c */
[----:B-1----:R-:W-:-:S03]  /*12800*/  @!P1 LEA R6, P5, R223, R2, 0x2 ;  /* 0x00000002df069211 */ /* 0x002fc600078a10ff */
[CC--:B--2---:R-:W-:Y:S01]  /*12810*/  @!P0 LEA R8, P6, R222.reuse, R2.reuse, 0x2 ;  /* 0x00000002de088211 */ /* 0x0c4fe200078c10ff */
[----:B------:R1:W-:Y:S01]  /*12820*/  @!P2 ST.E.64 desc[UR8][R4.64], R108 ;  /* 0x0000006c0400a985 */ /* 0x0003e2000c101b08 */
[-C--:B------:R-:W-:Y:S02]  /*12830*/  @!P1 LEA.HI.X R7, R223, R3.reuse, R155, 0x2, P5 ;  /* 0x00000003df079211 */ /* 0x080fe400028f149b */
[-C--:B------:R-:W-:Y:S02]  /*12840*/  @!P0 LEA.HI.X R9, R222, R3.reuse, R154, 0x2, P6 ;  /* 0x00000003de098211 */ /* 0x080fe400030f149a */
[-C--:B---3--:R-:W-:Y:S01]  /*12850*/  @!P4 LEA R14, P5, R220, R2.reuse, 0x2 ;  /* 0x00000002dc0ec211 */ /* 0x088fe200078a10ff */
[----:B------:R2:W-:Y:S01]  /*12860*/  @!P1 ST.E.64 desc[UR8][R6.64], R112 ;  /* 0x0000007006009985 */ /* 0x0005e2000c101b08 */
[----:B------:R-:W-:Y:S01]  /*12870*/  @!P3 LEA R12, P1, R221, R2, 0x2 ;  /* 0x00000002dd0cb211 */ /* 0x000fe200078210ff */
[----:B0-----:R-:W-:Y:S01]  /*12880*/  VIADD R21, R19, 0xf0 ;  /* 0x000000f013157836 */ /* 0x001fe20000000000 */
[----:B------:R-:W-:Y:S01]  /*12890*/  ISETP.GE.AND P2, PT, R219, UR4, PT ;  /* 0x00000004db007c0c */ /* 0x000fe2000bf46270 */
[----:B------:R0:W-:Y:S01]  /*128a0*/  @!P0 ST.E.64 desc[UR8][R8.64], R116 ;  /* 0x0000007408008985 */ /* 0x0001e2000c101b08 */
[----:B------:R-:W-:-:S02]  /*128b0*/  @!P3 LEA.HI.X R13, R221, R3, R153, 0x2, P1 ;  /* 0x00000003dd0db211 */ /* 0x000fc400008f1499 */
[----:B------:R-:W-:Y:S02]  /*128c0*/  ISETP.GE.AND P1, PT, R218, UR4, PT ;  /* 0x00000004da007c0c */ /* 0x000fe4000bf26270 */
[----:B------:R-:W-:Y:S01]  /*128d0*/  @!P4 LEA.HI.X R15, R220, R3, R152, 0x2, P5 ;  /* 0x00000003dc0fc211 */ /* 0x000fe200028f1498 */
[----:B------:R3:W-:Y:S01]  /*128e0*/  @!P3 ST.E.64 desc[UR8][R12.64], R120 ;  /* 0x000000780c00b985 */ /* 0x0007e2000c101b08 */
[----:B------:R-:W-:Y:S02]  /*128f0*/  ISETP.GE.AND P0, PT, R215, UR4, PT ;  /* 0x00000004d7007c0c */ /* 0x000fe4000bf06270 */
[----:B------:R-:W-:Y:S01]  /*12900*/  ISETP.GE.AND P3, PT, R21, UR4, PT ;  /* 0x0000000415007c0c */ /* 0x000fe2000bf66270 */
[----:B------:R4:W-:Y:S01]  /*12910*/  @!P4 ST.E.64 desc[UR8][R14.64], R124 ;  /* 0x0000007c0e00c985 */ /* 0x0009e2000c101b08 */
[----:B------:R-:W-:Y:S02]  /*12920*/  ISETP.GE.AND P4, PT, R25, UR4, PT ;  /* 0x0000000419007c0c */ /* 0x000fe4000bf86270 */
[----:B-1----:R-:W-:-:S03]  /*12930*/  @!P2 LEA R4, P5, R219, R2, 0x2 ;  /* 0x00000002db04a211 */ /* 0x002fc600078a10ff */
[CC--:B--2---:R-:W-:Y:S02]  /*12940*/  @!P1 LEA R6, P6, R218.reuse, R2.reuse, 0x2 ;  /* 0x00000002da069211 */ /* 0x0c4fe400078c10ff */
[-C--:B------:R-:W-:Y:S02]  /*12950*/  @!P2 LEA.HI.X R5, R219, R3.reuse, R22, 0x2, P5 ;  /* 0x00000003db05a211 */ /* 0x080fe400028f1416 */
[----:B0-----:R-:W-:Y:S02]  /*12960*/  @!P0 LEA R8, P5, R215, R2, 0x2 ;  /* 0x00000002d7088211 */ /* 0x001fe400078a10ff */
[-C--:B------:R-:W-:Y:S01]  /*12970*/  @!P1 LEA.HI.X R7, R218, R3.reuse, R18, 0x2, P6 ;  /* 0x00000003da079211 */ /* 0x080fe200030f1412 */
[----:B------:R0:W-:Y:S01]  /*12980*/  @!P2 ST.E.64 desc[UR8][R4.64], R128 ;  /* 0x000000800400a985 */ /* 0x0001e2000c101b08 */
[----:B------:R-:W-:Y:S02]  /*12990*/  ISETP.GE.AND P6, PT, R23, UR4, PT ;  /* 0x0000000417007c0c */ /* 0x000fe4000bfc6270 */
[----:B------:R-:W-:Y:S01]  /*129a0*/  @!P0 LEA.HI.X R9, R215, R3, R17, 0x2, P5 ;  /* 0x00000003d7098211 */ /* 0x000fe200028f1411 */
[----:B------:R0:W-:Y:S01]  /*129b0*/  @!P1 ST.E.64 desc[UR8][R6.64], R132 ;  /* 0x0000008406009985 */ /* 0x0001e2000c101b08 */
[----:B---3--:R-:W-:-:S02]  /*129c0*/  SHF.R.S32.HI R13, RZ, 0x1f, R25 ;  /* 0x0000001fff0d7819 */ /* 0x008fc40000011419 */
[CC--:B------:R-:W-:Y:S01]  /*129d0*/  @!P4 LEA R12, P5, R25.reuse, R2.reuse, 0x2 ;  /* 0x00000002190cc211 */ /* 0x0c0fe200078a10ff */
[----:B------:R0:W-:Y:S01]  /*129e0*/  @!P0 ST.E.64 desc[UR8][R8.64], R136 ;  /* 0x0000008808008985 */ /* 0x0001e2000c101b08 */
[----:B----4-:R-:W-:Y:S02]  /*129f0*/  SHF.R.S32.HI R15, RZ, 0x1f, R21 ;  /* 0x0000001fff0f7819 */ /* 0x010fe40000011415 */
[-C--:B------:R-:W-:Y:S02]  /*12a00*/  @!P4 LEA.HI.X R13, R25, R3.reuse, R13, 0x2, P5 ;  /* 0x00000003190dc211 */ /* 0x080fe400028f140d */
[C---:B------:R-:W-:Y:S02]  /*12a10*/  @!P3 LEA R14, P5, R21.reuse, R2, 0x2 ;  /* 0x00000002150eb211 */ /* 0x040fe400078a10ff */
[----:B------:R-:W-:Y:S01]  /*12a20*/  SHF.R.S32.HI R17, RZ, 0x1f, R23 ;  /* 0x0000001fff117819 */ /* 0x000fe20000011417 */
[----:B------:R0:W-:Y:S01]  /*12a30*/  @!P4 ST.E.64 desc[UR8][R12.64], R140 ;  /* 0x0000008c0c00c985 */ /* 0x0001e2000c101b08 */
[----:B------:R-:W-:-:S02]  /*12a40*/  @!P3 LEA.HI.X R15, R21, R3, R15, 0x2, P5 ;  /* 0x00000003150fb211 */ /* 0x000fc400028f140f */
[----:B------:R-:W-:-:S03]  /*12a50*/  @!P6 LEA R2, P5, R23, R2, 0x2 ;  /* 0x000000021702e211 */ /* 0x000fc600078a10ff */
[----:B------:R0:W-:Y:S01]  /*12a60*/  @!P3 ST.E.64 desc[UR8][R14.64], R144 ;  /* 0x000000900e00b985 */ /* 0x0001e2000c101b08 */
[----:B------:R-:W-:-:S05]  /*12a70*/  @!P6 LEA.HI.X R3, R23, R3, R17, 0x2, P5 ;  /* 0x000000031703e211 */ /* 0x000fca00028f1411 */
[----:B------:R0:W-:Y:S04]  /*12a80*/  @!P6 ST.E.64 desc[UR8][R2.64], R148 ;  /* 0x000000940200e985 */ /* 0x0001e8000c101b08 */
.L_x_2402:
[----:B------:R-:W-:Y:S05]  /*12a90*/  BSYNC B1 ;  /* 0x0000000000017941 */ /* 0x000fea0003800000 */
.L_x_2401:
[----:B------:R-:W-:Y:S01]  /*12aa0*/  ISETP.GE.AND P0, PT, R10, UR12, PT ;  /* 0x0000000c0a007c0c */ /* 0x000fe2000bf06270 */
[----:B0-----:R0:W1:Y:S04]  /*12ab0*/  SHFL.IDX PT, R3, R11, 0x1, 0x1c1f ;  /* 0x003c1f000b037f89 */ /* 0x00106800000e0000 */
        /* <DEDUP_REMOVED lines=11> */
[----:B------:R-:W-:-:S03]  /*12b70*/  SHF.R.S32.HI R0, RZ, 0x1f, R21 ;  /* 0x0000001fff007819 */ /* 0x000fc60000011415 */
[-C--:B--2---:R-:W-:Y:S02]  /*12b80*/  @!P5 LEA R6, P3, R185, R2.reuse, 0x2 ;  /* 0x00000002b906d211 */ /* 0x084fe400078610ff */
[----:B-1----:R-:W-:Y:S02]  /*12b90*/  @!P4 IMAD.WIDE R4, R19, 0x4, R2 ;  /* 0x000000041304c825 */ /* 0x002fe400078e0202 */
[-C--:B------:R-:W-:Y:S02]  /*12ba0*/  @!P5 LEA.HI.X R7, R185, R3.reuse, R186, 0x2, P3 ;  /* 0x00000003b907d211 */ /* 0x080fe400018f14ba */
[-C--:B------:R-:W-:Y:S01]  /*12bb0*/  @!P2 LEA R8, P6, R183, R2.reuse, 0x2 ;  /* 0x00000002b708a211 */ /* 0x080fe200078c10ff */
[----:B------:R0:W-:Y:S01]  /*12bc0*/  @!P4 ST.E.64 desc[UR8][R4.64], R26 ;  /* 0x0000001a0400c985 */ /* 0x0001e2000c101b08 */
[----:B------:R-:W-:Y:S02]  /*12bd0*/  ISETP.GE.AND P3, PT, R177, UR4, PT ;  /* 0x00000004b1007c0c */ /* 0x000fe4000bf66270 */
[----:B------:R-:W-:Y:S01]  /*12be0*/  @!P2 LEA.HI.X R9, R183, R3, R184, 0x2, P6 ;  /* 0x00000003b709a211 */ /* 0x000fe200030f14b8 */
[----:B------:R1:W-:Y:S01]  /*12bf0*/  @!P5 ST.E.64 desc[UR8][R6.64], R30 ;  /* 0x0000001e0600d985 */ /* 0x0003e2000c101b08 */
[----:B------:R-:W-:-:S02]  /*12c00*/  @!P1 LEA R10, P5, R181, R2, 0x2 ;  /* 0x00000002b50a9211 */ /* 0x000fc400078a10ff */
[----:B------:R-:W-:Y:S01]  /*12c10*/  ISETP.GE.AND P4, PT, R175, UR4, PT ;  /* 0x00000004af007c0c */ /* 0x000fe2000bf86270 */
[----:B------:R2:W-:Y:S01]  /*12c20*/  @!P2 ST.E.64 desc[UR8][R8.64], R34 ;  /* 0x000000220800a985 */ /* 0x0005e2000c101b08 */
[-C--:B------:R-:W-:Y:S02]  /*12c30*/  @!P0 LEA R12, P6, R179, R2.reuse, 0x2 ;  /* 0x00000002b30c8211 */ /* 0x080fe400078c10ff */
[-C--:B------:R-:W-:Y:S02]  /*12c40*/  @!P1 LEA.HI.X R11, R181, R3.reuse, R182, 0x2, P5 ;  /* 0x00000003b50b9211 */ /* 0x080fe400028f14b6 */
[----:B------:R-:W-:Y:S02]  /*12c50*/  ISETP.GE.AND P5, PT, R173, UR4, PT ;  /* 0x00000004ad007c0c */ /* 0x000fe4000bfa6270 */
[----:B------:R-:W-:Y:S01]  /*12c60*/  @!P0 LEA.HI.X R13, R179, R3, R180, 0x2, P6 ;  /* 0x00000003b30d8211 */ /* 0x000fe200030f14b4 */
[----:B------:R3:W-:Y:S01]  /*12c70*/  @!P1 ST.E.64 desc[UR8][R10.64], R38 ;  /* 0x000000260a009985 */ /* 0x0007e2000c101b08 */
[----:B0-----:R-:W-:-:S02]  /*12c80*/  @!P3 LEA R4, P6, R177, R2, 0x2 ;  /* 0x00000002b104b211 */ /* 0x001fc400078c10ff */
[----:B------:R-:W-:Y:S01]  /*12c90*/  ISETP.GE.AND P1, PT, R169, UR4, PT ;  /* 0x00000004a9007c0c */ /* 0x000fe2000bf26270 */
[----:B------:R0:W-:Y:S01]  /*12ca0*/  @!P0 ST.E.64 desc[UR8][R12.64], R42 ;  /* 0x0000002a0c008985 */ /* 0x0001e2000c101b08 */
[----:B------:R-:W-:Y:S02]  /*12cb0*/  ISETP.GE.AND P0, PT, R171, UR4, PT ;  /* 0x00000004ab007c0c */ /* 0x000fe4000bf06270 */
[-C--:B-1----:R-:W-:Y:S02]  /*12cc0*/  @!P4 LEA R6, P2, R175, R2.reuse, 0x2 ;  /* 0x00000002af06c211 */ /* 0x082fe400078410ff */
[-C--:B------:R-:W-:Y:S02]  /*12cd0*/  @!P3 LEA.HI.X R5, R177, R3.reuse, R178, 0x2, P6 ;  /* 0x00000003b105b211 */ /* 0x080fe400030f14b2 */
[----:B------:R-:W-:Y:S02]  /*12ce0*/  @!P5 LEA R14, P6, R173, R2, 0x2 ;  /* 0x00000002ad0ed211 */ /* 0x000fe400078c10ff */
[----:B------:R-:W-:Y:S01]  /*12cf0*/  @!P4 LEA.HI.X R7, R175, R3, R176, 0x2, P2 ;  /* 0x00000003af07c211 */ /* 0x000fe200010f14b0 */
[----:B------:R1:W-:Y:S01]  /*12d00*/  @!P3 ST.E.64 desc[UR8][R4.64], R46 ;  /* 0x0000002e0400b985 */ /* 0x0003e2000c101b08 */
[----:B------:R-:W-:-:S02]  /*12d10*/  ISETP.GE.AND P2, PT, R167, UR4, PT ;  /* 0x00000004a7007c0c */ /* 0x000fc4000bf46270 */
[-C--:B------:R-:W-:Y:S01]  /*12d20*/  @!P5 LEA.HI.X R15, R173, R3.reuse, R174, 0x2, P6 ;  /* 0x00000003ad0fd211 */ /* 0x080fe200030f14ae */
[----:B------:R4:W-:Y:S01]  /*12d30*/  @!P4 ST.E.64 desc[UR8][R6.64], R50 ;  /* 0x000000320600c985 */ /* 0x0009e2000c101b08 */
[-C--:B--2---:R-:W-:Y:S02]  /*12d40*/  @!P0 LEA R8, P4, R171, R2.reuse, 0x2 ;  /* 0x00000002ab088211 */ /* 0x084fe400078810ff */
[----:B------:R-:W-:Y:S01]  /*12d50*/  ISETP.GE.AND P3, PT, R234, UR4, PT ;  /* 0x00000004ea007c0c */ /* 0x000fe2000bf66270 */
[----:B------:R2:W-:Y:S01]  /*12d60*/  @!P5 ST.E.64 desc[UR8][R14.64], R54 ;  /* 0x000000360e00d985 */ /* 0x0005e2000c101b08 */
[----:B---3--:R-:W-:Y:S02]  /*12d70*/  @!P1 LEA R10, P5, R169, R2, 0x2 ;  /* 0x00000002a90a9211 */ /* 0x008fe400078a10ff */
[----:B------:R-:W-:Y:S02]  /*12d80*/  @!P0 LEA.HI.X R9, R171, R3, R172, 0x2, P4 ;  /* 0x00000003ab098211 */ /* 0x000fe400020f14ac */
[----:B------:R-:W-:-:S02]  /*12d90*/  ISETP.GE.AND P4, PT, R233, UR4, PT ;  /* 0x00000004e9007c0c */ /* 0x000fc4000bf86270 */
[-C--:B------:R-:W-:Y:S01]  /*12da0*/  @!P1 LEA.HI.X R11, R169, R3.reuse, R170, 0x2, P5 ;  /* 0x00000003a90b9211 */ /* 0x080fe200028f14aa */
[----:B------:R-:W-:Y:S01]  /*12db0*/  @!P0 ST.E.64 desc[UR8][R8.64], R58 ;  /* 0x0000003a08008985 */ /* 0x000fe2000c101b08 */
[----:B------:R-:W-:Y:S02]  /*12dc0*/  ISETP.GE.AND P5, PT, R232, UR4, PT ;  /* 0x00000004e8007c0c */ /* 0x000fe4000bfa6270 */
[CC--:B0-----:R-:W-:Y:S01]  /*12dd0*/  @!P2 LEA R12, P6, R167.reuse, R2.reuse, 0x2 ;  /* 0x00000002a70ca211 */ /* 0x0c1fe200078c10ff */
[----:B------:R0:W-:Y:S01]  /*12de0*/  @!P1 ST.E.64 desc[UR8][R10.64], R62 ;  /* 0x0000003e0a009985 */ /* 0x0001e2000c101b08 */
[----:B------:R-:W-:Y:S02]  /*12df0*/  ISETP.GE.AND P1, PT, R230, UR4, PT ;  /* 0x00000004e6007c0c */ /* 0x000fe4000bf26270 */
[----:B------:R-:W-:Y:S02]  /*12e00*/  @!P2 LEA.HI.X R13, R167, R3, R168, 0x2, P6 ;  /* 0x00000003a70da211 */ /* 0x000fe400030f14a8 */
[----:B-1----:R-:W-:-:S02]  /*12e10*/  @!P3 LEA R4, P6, R234, R2, 0x2 ;  /* 0x00000002ea04b211 */ /* 0x002fc400078c10ff */
[-C--:B----4-:R-:W-:Y:S01]  /*12e20*/  @!P4 LEA R6, P0, R233, R2.reuse, 0x2 ;  /* 0x00000002e906c211 */ /* 0x090fe200078010ff */
[----:B------:R1:W-:Y:S01]  /*12e30*/  @!P2 ST.E.64 desc[UR8][R12.64], R66 ;  /* 0x000000420c00a985 */ /* 0x0003e2000c101b08 */
        /* <DEDUP_REMOVED lines=9> */
[----:B------:R-:W-:Y:S01]  /*12ed0*/  @!P2 LEA R8, P6, R231, R2, 0x2 ;  /* 0x00000002e708a211 */ /* 0x000fe200078c10ff */
[----:B------:R0:W-:Y:S01]  /*12ee0*/  @!P5 ST.E.64 desc[UR8][R14.64], R78 ;  /* 0x0000004e0e00d985 */ /* 0x0001e2000c101b08 */
[----:B------:R-:W-:Y:S02]  /*12ef0*/  ISETP.GE.AND P5, PT, R228, UR4, PT ;  /* 0x00000004e4007c0c */ /* 0x000fe4000bfa6270 */
[----:B------:R-:W-:Y:S02]  /*12f00*/  ISETP.GE.AND P4, PT, R227, UR4, PT ;  /* 0x00000004e3007c0c */ /* 0x000fe4000bf86270 */
[----:B------:R-:W-:-:S02]  /*12f10*/  @!P2 LEA.HI.X R9, R231, R3, R163, 0x2, P6 ;  /* 0x00000003e709a211 */ /* 0x000fc400030f14a3 */
[CC--:B-1----:R-:W-:Y:S02]  /*12f20*/  @!P0 LEA R12, P6, R229.reuse, R2.reuse, 0x2 ;  /* 0x00000002e50c8211 */ /* 0x0c2fe400078c10ff */
[-C--:B------:R-:W-:Y:S01]  /*12f30*/  @!P1 LEA.HI.X R11, R230, R3.reuse, R162, 0x2, P3 ;  /* 0x00000003e60b9211 */ /* 0x080fe200018f14a2 */
[----:B------:R1:W-:Y:S01]  /*12f40*/  @!P2 ST.E.64 desc[UR8][R8.64], R82 ;  /* 0x000000520800a985 */ /* 0x0003e2000c101b08 */
[----:B------:R-:W-:Y:S02]  /*12f50*/  ISETP.GE.AND P3, PT, R226, UR4, PT ;  /* 0x00000004e2007c0c */ /* 0x000fe4000bf66270 */
[----:B------:R-:W-:Y:S01]  /*12f60*/  @!P0 LEA.HI.X R13, R229, R3, R161, 0x2, P6 ;  /* 0x00000003e50d8211 */ /* 0x000fe200030f14a1 */
[----:B------:R4:W-:Y:S01]  /*12f70*/  @!P1 ST.E.64 desc[UR8][R10.64], R86 ;  /* 0x000000560a009985 */ /* 0x0009e2000c101b08 */
[-C--:B--2---:R-:W-:Y:S02]  /*12f80*/  @!P5 LEA R4, P2, R228, R2.reuse, 0x2 ;  /* 0x00000002e404d211 */ /* 0x084fe400078410ff */
[----:B---3--:R-:W-:Y:S01]  /*12f90*/  @!P4 LEA R6, P1, R227, R2, 0x2 ;  /* 0x00000002e306c211 */ /* 0x008fe200078210ff */
[----:B------:R2:W-:Y:S01]  /*12fa0*/  @!P0 ST.E.64 desc[UR8][R12.64], R90 ;  /* 0x0000005a0c008985 */ /* 0x0005e2000c101b08 */
[----:B------:R-:W-:-:S02]  /*12fb0*/  ISETP.GE.AND P0, PT, R225, UR4, PT ;  /* 0x00000004e1007c0c */ /* 0x000fc4000bf06270 */
[-C--:B------:R-:W-:Y:S02]  /*12fc0*/  @!P5 LEA.HI.X R5, R228, R3.reuse, R160, 0x2, P2 ;  /* 0x00000003e405d211 */ /* 0x080fe400010f14a0 */
[----:B------:R-:W-:Y:S02]  /*12fd0*/  ISETP.GE.AND P2, PT, R224, UR4, PT ;  /* 0x00000004e0007c0c */ /* 0x000fe4000bf46270 */
[-C--:B------:R-:W-:Y:S01]  /*12fe0*/  @!P4 LEA.HI.X R7, R227, R3.reuse, R159, 0x2, P1 ;  /* 0x00000003e307c211 */ /* 0x080fe200008f149f */
[----:B------:R3:W-:Y:S01]  /*12ff0*/  @!P5 ST.E.64 desc[UR8][R4.64], R94 ;  /* 0x0000005e0400d985 */ /* 0x0007e2000c101b08 */
[C---:B0-----:R-:W-:Y:S02]  /*13000*/  @!P3 LEA R14, P6, R226.reuse, R2, 0x2 ;  /* 0x00000002e20eb211 */ /* 0x041fe400078c10ff */
[----:B------:R-:W-:Y:S01]  /*13010*/  ISETP.GE.AND P1, PT, R223, UR4, PT ;  /* 0x00000004df007c0c */ /* 0x000fe2000bf26270 */
[----:B------:R0:W-:Y:S01]  /*13020*/  @!P4 ST.E.64 desc[UR8][R6.64], R98 ;  /* 0x000000620600c985 */ /* 0x0001e2000c101b08 */
[----:B------:R-:W-:-:S02]  /*13030*/  @!P3 LEA.HI.X R15, R226, R3, R158, 0x2, P6 ;  /* 0x00000003e20fb211 */ /* 0x000fc400030f149e */
[----:B------:R-:W-:Y:S02]  /*13040*/  ISETP.GE.AND P4, PT, R222, UR4, PT ;  /* 0x00000004de007c0c */ /* 0x000fe4000bf86270 */
[-C--:B-1----:R-:W-:Y:S01]  /*13050*/  @!P0 LEA R8, P6, R225, R2.reuse, 0x2 ;  /* 0x00000002e1088211 */ /* 0x082fe200078c10ff */
[----:B------:R1:W-:Y:S01]  /*13060*/  @!P3 ST.E.64 desc[UR8][R14.64], R102 ;  /* 0x000000660e00b985 */ /* 0x0003e2000c101b08 */
[C---:B----4-:R-:W-:Y:S02]  /*13070*/  @!P2 LEA R10, P3, R224.reuse, R2, 0x2 ;  /* 0x00000002e00aa211 */ /* 0x050fe400078610ff */
[----:B------:R-:W-:Y:S02]  /*13080*/  ISETP.GE.AND P5, PT, R221, UR4, PT ;  /* 0x00000004dd007c0c */ /* 0x000fe4000bfa6270 */
[-C--:B------:R-:W-:Y:S02]  /*13090*/  @!P0 LEA.HI.X R9, R225, R3.reuse, R157, 0x2, P6 ;  /* 0x00000003e1098211 */ /* 0x080fe400030f149d */
[----:B------:R-:W-:-:S02]  /*130a0*/  @!P2 LEA.HI.X R11, R224, R3, R156, 0x2, P3 ;  /* 0x00000003e00ba211 */ /* 0x000fc400018f149c */
[----:B------:R-:W-:Y:S01]  /*130b0*/  ISETP.GE.AND P3, PT, R220, UR4, PT ;  /* 0x00000004dc007c0c */ /* 0x000fe2000bf66270 */
[----:B------:R4:W-:Y:S01]  /*130c0*/  @!P0 ST.E.64 desc[UR8][R8.64], R106 ;  /* 0x0000006a08008985 */ /* 0x0009e2000c101b08 */
[CC--:B--2---:R-:W-:Y:S02]  /*130d0*/  @!P1 LEA R12, P6, R223.reuse, R2.reuse, 0x2 ;  /* 0x00000002df0c9211 */ /* 0x0c4fe400078c10ff */
[CC--:B---3--:R-:W-:Y:S01]  /*130e0*/  @!P4 LEA R4, P0, R222.reuse, R2.reuse, 0x2 ;  /* 0x00000002de04c211 */ /* 0x0c8fe200078010ff */
[----:B------:R-:W-:Y:S01]  /*130f0*/  @!P2 ST.E.64 desc[UR8][R10.64], R110 ;  /* 0x0000006e0a00a985 */ /* 0x000fe2000c101b08 */
[-C--:B------:R-:W-:Y:S02]  /*13100*/  @!P1 LEA.HI.X R13, R223, R3.reuse, R155, 0x2, P6 ;  /* 0x00000003df0d9211 */ /* 0x080fe400030f149b */
[----:B------:R-:W-:Y:S02]  /*13110*/  @!P4 LEA.HI.X R5, R222, R3, R154, 0x2, P0 ;  /* 0x00000003de05c211 */ /* 0x000fe400000f149a */
[----:B------:R-:W-:Y:S01]  /*13120*/  ISETP.GE.AND P0, PT, R219, UR4, PT ;  /* 0x00000004db007c0c */ /* 0x000fe2000bf06270 */
[----:B------:R-:W-:Y:S01]  /*13130*/  @!P1 ST.E.64 desc[UR8][R12.64], R114 ;  /* 0x000000720c009985 */ /* 0x000fe2000c101b08 */
[----:B0-----:R-:W-:-:S02]  /*13140*/  @!P5 LEA R6, P6, R221, R2, 0x2 ;  /* 0x00000002dd06d211 */ /* 0x001fc400078c10ff */
[----:B-1----:R-:W-:Y:S01]  /*13150*/  @!P3 LEA R14, P2, R220, R2, 0x2 ;  /* 0x00000002dc0eb211 */ /* 0x002fe200078410ff */
[----:B------:R0:W-:Y:S01]  /*13160*/  @!P4 ST.E.64 desc[UR8][R4.64], R118 ;  /* 0x000000760400c985 */ /* 0x0001e2000c101b08 */
[-C--:B------:R-:W-:Y:S02]  /*13170*/  @!P5 LEA.HI.X R7, R221, R3.reuse, R153, 0x2, P6 ;  /* 0x00000003dd07d211 */ /* 0x080fe400030f1499 */
[----:B------:R-:W-:Y:S02]  /*13180*/  ISETP.GE.AND P4, PT, R218, UR4, PT ;  /* 0x00000004da007c0c */ /* 0x000fe4000bf86270 */
[----:B------:R-:W-:Y:S01]  /*13190*/  ISETP.GE.AND P1, PT, R21, UR4, PT ;  /* 0x0000000415007c0c */ /* 0x000fe2000bf26270 */
[----:B------:R-:W-:Y:S01]  /*131a0*/  @!P5 ST.E.64 desc[UR8][R6.64], R122 ;  /* 0x0000007a0600d985 */ /* 0x000fe2000c101b08 */
[----:B------:R-:W-:Y:S02]  /*131b0*/  @!P3 LEA.HI.X R15, R220, R3, R152, 0x2, P2 ;  /* 0x00000003dc0fb211 */ /* 0x000fe400010f1498 */
[----:B------:R-:W-:-:S02]  /*131c0*/  ISETP.GE.AND P2, PT, R17, UR4, PT ;  /* 0x0000000411007c0c */ /* 0x000fc4000bf46270 */
[----:B------:R-:W-:Y:S01]  /*131d0*/  ISETP.GE.AND P5, PT, R215, UR4, PT ;  /* 0x00000004d7007c0c */ /* 0x000fe2000bfa6270 */
[----:B------:R1:W-:Y:S01]  /*131e0*/  @!P3 ST.E.64 desc[UR8][R14.64], R126 ;  /* 0x0000007e0e00b985 */ /* 0x0003e2000c101b08 */
[----:B----4-:R-:W-:-:S04]  /*131f0*/  @!P0 LEA R8, P6, R219, R2, 0x2 ;  /* 0x00000002db088211 */ /* 0x010fc800078c10ff */
[-C--:B------:R-:W-:Y:S02]  /*13200*/  @!P0 LEA.HI.X R9, R219, R3.reuse, R22, 0x2, P6 ;  /* 0x00000003db098211 */ /* 0x080fe400030f1416 */
[CC--:B0-----:R-:W-:Y:S02]  /*13210*/  @!P4 LEA R4, P6, R218.reuse, R2.reuse, 0x2 ;  /* 0x00000002da04c211 */ /* 0x0c1fe400078c10ff */
[CC--:B------:R-:W-:Y:S01]  /*13220*/  @!P1 LEA R10, P3, R21.reuse, R2.reuse, 0x2 ;  /* 0x00000002150a9211 */ /* 0x0c0fe200078610ff */
[----:B------:R0:W-:Y:S01]  /*13230*/  @!P0 ST.E.64 desc[UR8][R8.64], R130 ;  /* 0x0000008208008985 */ /* 0x0001e2000c101b08 */
[-C--:B------:R-:W-:Y:S02]  /*13240*/  @!P4 LEA.HI.X R5, R218, R3.reuse, R18, 0x2, P6 ;  /* 0x00000003da05c211 */ /* 0x080fe400030f1412 */
[----:B------:R-:W-:Y:S01]  /*13250*/  @!P1 LEA.HI.X R11, R21, R3, R0, 0x2, P3 ;  /* 0x00000003150b9211 */ /* 0x000fe200018f1400 */
[----:B-1----:R-:W-:Y:S01]  /*13260*/  VIADD R15, R19, 0xf8 ;  /* 0x000000f8130f7836 */ /* 0x002fe20000000000 */
[----:B------:R-:W-:Y:S01]  /*13270*/  SHF.R.S32.HI R7, RZ, 0x1f, R17 ;  /* 0x0000001fff077819 */ /* 0x000fe20000011411 */
[----:B------:R0:W-:Y:S01]  /*13280*/  @!P4 ST.E.64 desc[UR8][R4.64], R134 ;  /* 0x000000860400c985 */ /* 0x0001e2000c101b08 */
[----:B------:R-:W-:-:S02]  /*13290*/  @!P2 LEA R12, P6, R17, R2, 0x2 ;  /* 0x00000002110ca211 */ /* 0x000fc400078c10ff */
[----:B------:R-:W-:Y:S02]  /*132a0*/  ISETP.GE.AND P0, PT, R15, UR4, PT ;  /* 0x000000040f007c0c */ /* 0x000fe4000bf06270 */
[----:B------:R-:W-:Y:S02]  /*132b0*/  SHF.R.S32.HI R0, RZ, 0x1f, R215 ;  /* 0x0000001fff007819 */ /* 0x000fe400000114d7 */
[----:B------:R-:W-:Y:S02]  /*132c0*/  @!P5 LEA R6, P3, R215, R2, 0x2 ;  /* 0x00000002d706d211 */ /* 0x000fe400078610ff */
[-C--:B------:R-:W-:Y:S02]  /*132d0*/  @!P2 LEA.HI.X R13, R17, R3.reuse, R7, 0x2, P6 ;  /* 0x00000003110da211 */ /* 0x080fe400030f1407 */
[----:B------:R-:W-:-:S05]  /*132e0*/  @!P5 LEA.HI.X R7, R215, R3, R0, 0x2, P3 ;  /* 0x00000003d707d211 */ /* 0x000fca00018f1400 */
[----:B------:R0:W-:Y:S04]  /*132f0*/  @!P5 ST.E.64 desc[UR8][R6.64], R138 ;  /* 0x0000008a0600d985 */ /* 0x0001e8000c101b08 */
[----:B------:R0:W-:Y:S04]  /*13300*/  @!P1 ST.E.64 desc[UR8][R10.64], R142 ;  /* 0x0000008e0a009985 */ /* 0x0001e8000c101b08 */
[----:B------:R0:W-:Y:S01]  /*13310*/  @!P2 ST.E.64 desc[UR8][R12.64], R146 ;  /* 0x000000920c00a985 */ /* 0x0001e2000c101b08 */
[----:B------:R-:W-:Y:S05]  /*13320*/  @P0 BRA `(.L_x_2400) ;  /* 0x0000001000440947 */ /* 0x000fea0003800000 */
[----:B------:R-:W-:Y:S01]  /*13330*/  LEA R2, P0, R15, R2, 0x2 ;  /* 0x000000020f027211 */ /* 0x000fe200078010ff */
[----:B------:R-:W-:Y:S01]  /*13340*/  ULDC.64 UR8, c[0x0][0x208] ;  /* 0x0000820000087ab9 */ /* 0x000fe20000000a00 */
[----:B------:R-:W-:-:S04]  /*13350*/  SHF.R.S32.HI R0, RZ, 0x1f, R15 ;  /* 0x0000001fff007819 */ /* 0x000fc8000001140f */
[----:B------:R-:W-:-:S05]  /*13360*/  LEA.HI.X R3, R15, R3, R0, 0x2, P0 ;  /* 0x000000030f037211 */ /* 0x000fca00000f1400 */
[----:B------:R1:W-:Y:S01]  /*13370*/  ST.E.64 desc[UR8][R2.64], R150 ;  /* 0x0000009602007985 */ /* 0x0003e2000c101b08 */
[----:B------:R-:W-:Y:S05]  /*13380*/  BRA `(.L_x_2400) ;  /* 0x00000010002c7947 */ /* 0x000fea0003800000 */
.L_x_2391:
[----:B------:R-:W-:Y:S01]  /*13390*/  ULDC.64 UR8, c[0x0][0xc00] ;  /* 0x0003000000087ab9 */ /* 0x000fe20000000a00 */
[----:B------:R-:W-:Y:S01]  /*133a0*/  R2UR UR4, R217 ;  /* 0x00000000d90472ca */ /* 0x000fe200000e0000 */
[----:B------:R-:W-:Y:S01]  /*133b0*/  UISETP.NE.U32.AND UP0, UPT, UR8, URZ, UPT ;  /* 0x0000003f0800728c */ /* 0x000fe2000bf05070 */
[----:B------:R-:W2:Y:S01]  /*133c0*/  LDL R8, [R1+0x2c] ;  /* 0x00002c0001087983 */ /* 0x000ea20000100800 */
[----:B------:R-:W-:Y:S01]  /*133d0*/  ULDC.64 UR12, c[0x0][0x208] ;  /* 0x00008200000c7ab9 */ /* 0x000fe20000000a00 */
[----:B------:R-:W-:Y:S01]  /*133e0*/  R2UR UR10, R214 ;  /* 0x00000000d60a72ca */ /* 0x000fe200000e0000 */
[----:B------:R-:W-:-:S03]  /*133f0*/  UISETP.NE.AND.EX UP0, UPT, UR9, URZ, UPT, UP0 ;  /* 0x0000003f0900728c */ /* 0x000fc6000bf05300 */
[----:B------:R-:W-:-:S03]  /*13400*/  ULDC.64 UR8, c[0x0][0xc00] ;  /* 0x0003000000087ab9 */ /* 0x000fc60000000a00 */
[----:B------:R-:W-:Y:S02]  /*13410*/  PLOP3.LUT P1, PT, PT, PT, UP0, 0x80, 0x0 ;  /* 0x000000000000781c */ /* 0x000fe40003f2f008 */
[----:B------:R-:W-:-:S06]  /*13420*/  UIMAD.WIDE UR8, UR4, 0x4, UR8 ;  /* 0x00000004040878a5 */ /* 0x000fcc000f8e0208 */
[----:B------:R-:W-:Y:S02]  /*13430*/  IMAD.U32 R2, RZ, RZ, UR8 ;  /* 0x00000008ff027e24 */ /* 0x000fe4000f8e00ff */
[----:B------:R-:W-:Y:S01]  /*13440*/  IMAD.U32 R3, RZ, RZ, UR9 ;  /* 0x00000009ff037e24 */ /* 0x000fe2000f8e00ff */
[----:B------:R-:W-:-:S04]  /*13450*/  ULDC.64 UR8, c[0x0][0xc08] ;  /* 0x0003020000087ab9 */ /* 0x000fc80000000a00 */
[----:B------:R-:W3:Y:S01]  /*13460*/  @P1 LDG.E R7, desc[UR12][R2.64] ;  /* 0x0000000c02071981 */ /* 0x000ee2000c1e1900 */
[----:B------:R-:W-:Y:S01]  /*13470*/  UISETP.NE.U32.AND UP1, UPT, UR8, URZ, UPT ;  /* 0x0000003f0800728c */ /* 0x000fe2000bf25070 */
[----:B------:R-:W0:Y:S03]  /*13480*/  S2R R6, SR_TID.X ;  /* 0x0000000000067919 */ /* 0x000e260000002100 */
[----:B------:R-:W-:-:S11]  /*13490*/  UISETP.NE.AND.EX UP1, UPT, UR9, URZ, UPT, UP1 ;  /* 0x0000003f0900728c */ /* 0x000fd6000bf25310 */
[----:B------:R-:W-:Y:S01]  /*134a0*/  @UP1 ULEA UR8, UP2, UR4, UR8, 0x2 ;  /* 0x0000000804081291 */ /* 0x000fe2000f84103f */
[----:B------:R-:W-:-:S05]  /*134b0*/  PLOP3.LUT P2, PT, PT, PT, UP1, 0x80, 0x0 ;  /* 0x000000000000781c */ /* 0x000fca0003f4f018 */
[----:B------:R-:W-:Y:S02]  /*134c0*/  IMAD.U32 R4, RZ, RZ, UR8 ;  /* 0x00000008ff047e24 */ /* 0x000fe4000f8e00ff */
[----:B0-----:R-:W-:-:S05]  /*134d0*/  VIADD R6, R6, 0xffffff80 ;  /* 0xffffff8006067836 */ /* 0x001fca0000000000 */
[----:B------:R-:W-:Y:S02]  /*134e0*/  ISETP.GT.AND P0, PT, R6, 0x7f, PT ;  /* 0x0000007f0600780c */ /* 0x000fe40003f04270 */
[----:B--2---:R-:W-:-:S13]  /*134f0*/  R2UR UR11, R8 ;  /* 0x00000000080b72ca */ /* 0x004fda00000e0000 */
[----:B------:R-:W-:-:S03]  /*13500*/  @UP1 ULEA.HI.X UR9, UR4, UR9, UR11, 0x2, UP2 ;  /* 0x0000000904091291 */ /* 0x000fc600090f140b */
[----:B------:R-:W-:Y:S02]  /*13510*/  ULDC UR4, c[0x0][0xa88] ;  /* 0x0002a20000047ab9 */ /* 0x000fe40000000800 */
[----:B------:R-:W-:Y:S01]  /*13520*/  IMAD.U32 R0, RZ, RZ, UR4 ;  /* 0x00000004ff007e24 */ /* 0x000fe2000f8e00ff */
[----:B------:R-:W-:Y:S01]  /*13530*/  UMOV UR4, URZ ;  /* 0x0000003f00047c82 */ /* 0x000fe20008000000 */
[----:B------:R-:W-:Y:S01]  /*13540*/  UISETP.NE.AND UP1, UPT, UR10, URZ, UPT ;  /* 0x0000003f0a00728c */ /* 0x000fe2000bf25270 */
[----:B---3--:R-:W-:Y:S01]  /*13550*/  @P1 R2UR UR4, R7 ;  /* 0x00000000070412ca */ /* 0x008fe200000e0000 */
[----:B------:R-:W-:-:S05]  /*13560*/  IMAD.U32 R5, RZ, RZ, UR9 ;  /* 0x00000009ff057e24 */ /* 0x000fca000f8e00ff */
[----:B------:R0:W5:Y:S04]  /*13570*/  @P2 LDG.E R0, desc[UR12][R4.64] ;  /* 0x0000000c04002981 */ /* 0x000168000c1e1900 */
[----:B------:R-:W-:Y:S02]  /*13580*/  @!UP1 ULDC UR10, c[0x0][0xad4] ;  /* 0x0002b500000a9ab9 */ /* 0x000fe40000000800 */
[----:B------:R-:W-:Y:S01]  /*13590*/  IMAD.U32 R214, RZ, RZ, UR10 ;  /* 0x0000000affd67e24 */ /* 0x000fe2000f8e00ff */
[----:B------:R-:W-:Y:S01]  /*135a0*/  USHF.R.S32.HI UR21, URZ, 0x1f, UR4 ;  /* 0x0000001f3f157899 */ /* 0x000fe20008011404 */
[----:B------:R-:W-:Y:S11]  /*135b0*/  @P2 BRA `(.L_x_2403) ;  /* 0x0000000000142947 */ /* 0x000ff60003800000 */
[----:B------:R-:W-:Y:S05]  /*135c0*/  @!P1 BRA `(.L_x_2403) ;  /* 0x0000000000109947 */ /* 0x000fea0003800000 */
[----:B------:R-:W-:Y:S02]  /*135d0*/  ULDC.64 UR8, c[0x0][0x208] ;  /* 0x0000820000087ab9 */ /* 0x000fe40000000a00 */
[----:B0-----:R-:W2:Y:S04]  /*135e0*/  LDG.E R5, desc[UR8][R2.64] ;  /* 0x0000000802057981 */ /* 0x001ea8000c1e1900 */
[----:B-----5:R-:W2:Y:S02]  /*135f0*/  LDG.E R0, desc[UR8][R2.64+0x4] ;  /* 0x0000040802007981 */ /* 0x020ea4000c1e1900 */
[----:B--2---:R-:W-:-:S07]  /*13600*/  IMAD.IADD R0, R0, 0x1, -R5 ;  /* 0x0000000100007824 */ /* 0x004fce00078e0a05 */
.L_x_2403:
[----:B------:R-:W-:Y:S01]  /*13610*/  R2UR UR9, R217 ;  /* 0x00000000d90972ca */ /* 0x000fe200000e0000 */
[----:B------:R-:W-:Y:S01]  /*13620*/  BSSY B1, `(.L_x_2404) ;  /* 0x0000040000017945 */ /* 0x000fe20003800000 */
[----:B------:R-:W-:-:S11]  /*13630*/  R2UR UR8, R8 ;  /* 0x00000000080872ca */ /* 0x000fd600000e0000 */
[----:B------:R-:W-:Y:S02]  /*13640*/  USEL UR12, UR9, URZ, !UP0 ;  /* 0x0000003f090c7287 */ /* 0x000fe4000c000000 */
[----:B------:R-:W-:Y:S01]  /*13650*/  USEL UR13, UR8, URZ, !UP0 ;  /* 0x0000003f080d7287 */ /* 0x000fe2000c000000 */
[----:B------:R-:W-:Y:S11]  /*13660*/  @P0 BRA `(.L_x_2405) ;  /* 0x0000000000ec0947 */ /* 0x000ff60003800000 */
[----:B0-----:R-:W0:Y:S01]  /*13670*/  S2R R4, SR_TID.X ;  /* 0x0000000000047919 */ /* 0x001e220000002100 */
[----:B------:R-:W1:Y:S01]  /*13680*/  LDC R9, c[0x0][0xbe8] ;  /* 0x0002fa00ff097b82 */ /* 0x000e620000000800 */
[----:B------:R-:W-:-:S13]  /*13690*/  R2UR UR8, R212 ;  /* 0x00000000d40872ca */ /* 0x000fda00000e0000 */
[----:B------:R-:W-:Y:S02]  /*136a0*/  IMAD.U32 R3, RZ, RZ, UR8 ;  /* 0x00000008ff037e24 */ /* 0x000fe4000f8e00ff */
[----:B-1---5:R-:W-:-:S03]  /*136b0*/  IMAD R2, R0, R9, RZ ;  /* 0x0000000900027224 */ /* 0x022fc600078e02ff */
[----:B0-----:R-:W-:-:S04]  /*136c0*/  IADD3 R4, R3, -0x80, R4 ;  /* 0xffffff8003047810 */ /* 0x001fc80007ffe004 */
[----:B------:R-:W-:-:S13]  /*136d0*/  ISETP.GE.AND P0, PT, R4, R2, PT ;  /* 0x000000020400720c */ /* 0x000fda0003f06270 */
[----:B------:R-:W-:Y:S05]  /*136e0*/  @P0 BRA `(.L_x_2405) ;  /* 0x0000000000cc0947 */ /* 0x000fea0003800000 */
[----:B------:R-:W2:Y:S01]  /*136f0*/  LDL R5, [R1+0x28] ;  /* 0x0000280001057983 */ /* 0x000ea20000100800 */
[----:B------:R-:W-:Y:S01]  /*13700*/  ISETP.NE.AND P0, PT, R9, 0x1, PT ;  /* 0x000000010900780c */ /* 0x000fe20003f05270 */
[----:B------:R-:W-:Y:S01]  /*13710*/  UMOV UR19, 0x9b8 ;  /* 0x000009b800137882 */ /* 0x000fe20000000000 */
[----:B------:R-:W-:Y:S01]  /*13720*/  R2UR UR9, R214 ;  /* 0x00000000d60972ca */ /* 0x000fe200000e0000 */
[----:B------:R-:W-:Y:S01]  /*13730*/  ULDC.64 UR24, c[0x0][0x208] ;  /* 0x0000820000187ab9 */ /* 0x000fe20000000a00 */
[----:B------:R-:W-:-:S09]  /*13740*/  R2UR UR8, R216 ;  /* 0x00000000d80872ca */ /* 0x000fd200000e0000 */
        /* <DEDUP_REMOVED lines=12> */
[----:B------:R-:W-:Y:S02]  /*13810*/  UIMAD UR15, UR14, UR13, UR15 ;  /* 0x0000000d0e0f72a4 */ /* 0x000fe4000f8e020f */
[----:B------:R-:W-:-:S02]  /*13820*/  UIADD3 UR16, UR23, UR16, URZ ;  /* 0x0000001017107290 */ /* 0x000fc4000fffe03f */
[----:B------:R-:W-:-:S04]  /*13830*/  IMAD.U32 R3, RZ, RZ, UR23 ;  /* 0x00000017ff037e24 */ /* 0x000fc8000f8e00ff */
[----:B------:R-:W-:Y:S01]  /*13840*/  IMAD.U32 R8, RZ, RZ, UR16 ;  /* 0x00000010ff087e24 */ /* 0x000fe2000f8e00ff */
[----:B--2---:R-:W-:Y:S01]  /*13850*/  R2UR UR20, R5 ;  /* 0x00000000051472ca */ /* 0x004fe200000e0000 */
[----:B------:R-:W-:Y:S01]  /*13860*/  IMAD.MOV.U32 R5, RZ, RZ, R4 ;  /* 0x000000ffff057224 */ /* 0x000fe200078e0004 */
[----:B-1----:R-:W-:Y:S01]  /*13870*/  @P0 SHF.R.U32.HI R5, RZ, R7, R2 ;  /* 0x00000007ff050219 */ /* 0x002fe20000011602 */
[----:B------:R-:W-:-:S04]  /*13880*/  IMAD.U32 R2, RZ, RZ, UR22 ;  /* 0x00000016ff027e24 */ /* 0x000fc8000f8e00ff */
[----:B------:R-:W-:-:S04]  /*13890*/  IMAD.MOV R7, RZ, RZ, -R5 ;  /* 0x000000ffff077224 */ /* 0x000fc800078e0a05 */
[----:B------:R-:W-:Y:S02]  /*138a0*/  IMAD R7, R9, R7, R4 ;  /* 0x0000000709077224 */ /* 0x000fe400078e0204 */
[----:B------:R-:W-:Y:S02]  /*138b0*/  UIMAD.WIDE.U32 UR10, UR8, UR20, URZ ;  /* 0x00000014080a72a5 */ /* 0x000fe4000f8e003f */
[----:B------:R-:W-:Y:S01]  /*138c0*/  UIMAD UR20, UR9, UR20, URZ ;  /* 0x00000014091472a4 */ /* 0x000fe2000f8e023f */
[----:B------:R-:W-:Y:S01]  /*138d0*/  SHF.R.S32.HI R4, RZ, 0x1f, R7 ;  /* 0x0000001fff047819 */ /* 0x000fe20000011407 */
[----:B------:R-:W-:Y:S02]  /*138e0*/  UIMAD.WIDE.U32 UR8, UR14, UR12, URZ ;  /* 0x0000000c0e0872a5 */ /* 0x000fe4000f8e003f */
[----:B------:R-:W-:Y:S02]  /*138f0*/  UIADD3 UR20, UR11, UR20, URZ ;  /* 0x000000140b147290 */ /* 0x000fe4000fffe03f */
[----:B------:R-:W-:-:S02]  /*13900*/  UIADD3 UR10, UP1, UP2, UR8, UR10, UR4 ;  /* 0x0000000a080a7290 */ /* 0x000fc4000fa3e004 */
[----:B------:R-:W-:-:S03]  /*13910*/  UIADD3 UR15, UR9, UR15, URZ ;  /* 0x0000000f090f7290 */ /* 0x000fc6000fffe03f */
[----:B------:R-:W-:Y:S01]  /*13920*/  ULDC.64 UR8, c[0x0][UR19+0x210] ;  /* 0x0000840013087abb */ /* 0x000fe20008000a00 */
[----:B------:R-:W-:Y:S01]  /*13930*/  IADD3 R2, P0, P1, R5, UR10, R2 ;  /* 0x0000000a05027c10 */ /* 0x000fe2000f91e002 */
[----:B------:R-:W-:Y:S01]  /*13940*/  UIADD3.X UR10, UR15, UR20, UR21, UP1, UP2 ;  /* 0x000000140f0a7290 */ /* 0x000fe20008fe4415 */
[----:B------:R-:W-:Y:S01]  /*13950*/  SHF.R.S32.HI R5, RZ, 0x1f, R5 ;  /* 0x0000001fff057819 */ /* 0x000fe20000011405 */
[----:B------:R-:W-:-:S04]  /*13960*/  IMAD R9, R7, UR9, RZ ;  /* 0x0000000907097c24 */ /* 0x000fc8000f8e02ff */
[----:B------:R-:W-:Y:S01]  /*13970*/  IADD3.X R3, R5, UR10, R8, P0, P1 ;  /* 0x0000000a05037c10 */ /* 0x000fe200087e2408 */
[----:B------:R-:W-:Y:S01]  /*13980*/  IMAD R9, R4, UR8, R9 ;  /* 0x0000000804097c24 */ /* 0x000fe2000f8e0209 */
[----:B------:R-:W-:Y:S01]  /*13990*/  ULDC.64 UR10, c[0x0][0xba8] ;  /* 0x0002ea00000a7ab9 */ /* 0x000fe20000000a00 */
        /* <DEDUP_REMOVED lines=8> */
.L_x_2405:
[----:B------:R-:W-:Y:S05]  /*13a20*/  BSYNC B1 ;  /* 0x0000000000017941 */ /* 0x000fea0003800000 */
.L_x_2404:
[----:B------:R-:W-:-:S13]  /*13a30*/  R2UR UR8, R214 ;  /* 0x00000000d60872ca */ /* 0x000fda00000e0000 */
[----:B------:R-:W-:-:S06]  /*13a40*/  UISETP.GT.AND UP0, UPT, UR8, 0x1, UPT ;  /* 0x000000010800788c */ /* 0x000fcc000bf04270 */
[----:B------:R-:W-:-:S13]  /*13a50*/  PLOP3.LUT P0, PT, PT, PT, UP0, 0x80, 0x0 ;  /* 0x000000000000781c */ /* 0x000fda0003f0f008 */
[----:B------:R-:W-:Y:S05]  /*13a60*/  @P0 BRA `(.L_x_2400) ;  /* 0x0000000800740947 */ /* 0x000fea0003800000 */
[----:B------:R-:W2:Y:S01]  /*13a70*/  LDL.LU R2, [R1+0x28] ;  /* 0x0000280001027983 */ /* 0x000ea20000300800 */
[----:B------:R-:W3:Y:S01]  /*13a80*/  LDC R11, c[0x0][0xbe8] ;  /* 0x0002fa00ff0b7b82 */ /* 0x000ee20000000800 */
[----:B-1----:R-:W-:Y:S01]  /*13a90*/  SHF.R.S32.HI R3, RZ, 0x1f, R6 ;  /* 0x0000001fff037819 */ /* 0x002fe20000011406 */
[----:B------:R-:W-:Y:S01]  /*13aa0*/  ULDC.64 UR10, c[0x0][0xaa0] ;  /* 0x0002a800000a7ab9 */ /* 0x000fe20000000a00 */
[----:B------:R-:W-:Y:S01]  /*13ab0*/  R2UR UR14, R212 ;  /* 0x00000000d40e72ca */ /* 0x000fe200000e0000 */
[----:B------:R-:W-:Y:S01]  /*13ac0*/  UIMAD.WIDE.U32 UR8, UR4, UR10, URZ ;  /* 0x0000000a040872a5 */ /* 0x000fe2000f8e003f */
[----:B------:R-:W-:Y:S01]  /*13ad0*/  BSSY B1, `(.L_x_2406) ;  /* 0x0000051000017945 */ /* 0x000fe20003800000 */
[----:B------:R-:W-:-:S04]  /*13ae0*/  UIMAD UR10, UR21, UR10, URZ ;  /* 0x0000000a150a72a4 */ /* 0x000fc8000f8e023f */
[----:B------:R-:W-:-:S04]  /*13af0*/  UIMAD UR10, UR4, UR11, UR10 ;  /* 0x0000000b040a72a4 */ /* 0x000fc8000f8e020a */
[----:B------:R-:W-:-:S03]  /*13b00*/  UIADD3 UR9, UR9, UR10, URZ ;  /* 0x0000000a09097290 */ /* 0x000fc6000fffe03f */
[----:B------:R-:W-:Y:S01]  /*13b10*/  ULDC.64 UR10, c[0x0][0xae8] ;  /* 0x0002ba00000a7ab9 */ /* 0x000fe20000000a00 */
[----:B---3--:R-:W-:-:S13]  /*13b20*/  ISETP.NE.AND P0, PT, R11, 0x1, PT ;  /* 0x000000010b00780c */ /* 0x008fda0003f05270 */
[----:B------:R-:W1:Y:S01]  /*13b30*/  @P0 LDC R7, c[0x0][0xbf0] ;  /* 0x0002fc00ff070b82 */ /* 0x000e620000000800 */
[----:B--2---:R-:W-:Y:S02]  /*13b40*/  R2UR UR15, R2 ;  /* 0x00000000020f72ca */ /* 0x004fe400000e0000 */
[----:B------:R-:W-:-:S05]  /*13b50*/  LEA.HI R2, R3, R6, RZ, 0x3 ;  /* 0x0000000603027211 */ /* 0x000fca00078f18ff */
[----:B------:R-:W2:Y:S01]  /*13b60*/  @P0 LDC R3, c[0x0][0xbec] ;  /* 0x0002fb00ff030b82 */ /* 0x000ea20000000800 */
[----:B0-----:R-:W-:Y:S02]  /*13b70*/  LOP3.LUT R5, R2, 0xfffffff8, RZ, 0xc0, !PT ;  /* 0xfffffff802057812 */ /* 0x001fe400078ec0ff */
[----:B------:R-:W-:-:S03]  /*13b80*/  SHF.R.S32.HI R13, RZ, 0x3, R2 ;  /* 0x00000003ff0d7819 */ /* 0x000fc60000011402 */
[----:B------:R-:W-:Y:S01]  /*13b90*/  IMAD.IADD R8, R6, 0x1, -R5 ;  /* 0x0000000106087824 */ /* 0x000fe200078e0a05 */
[----:B------:R-:W-:-:S03]  /*13ba0*/  UIMAD.WIDE.U32 UR8, UR15, UR10, UR8 ;  /* 0x0000000a0f0872a5 */ /* 0x000fc6000f8e0008 */
[----:B------:R-:W-:Y:S01]  /*13bb0*/  IMAD R2, R8, 0x20, R13 ;  /* 0x0000002008027824 */ /* 0x000fe200078e020d */
[----:B------:R-:W-:-:S03]  /*13bc0*/  UIMAD UR9, UR15, UR11, UR9 ;  /* 0x0000000b0f0972a4 */ /* 0x000fc6000f8e0209 */
[----:B------:R-:W-:Y:S01]  /*13bd0*/  VIADD R6, R2, UR14 ;  /* 0x0000000e02067c36 */ /* 0x000fe20008000000 */
[----:B------:R-:W-:Y:S02]  /*13be0*/  ULDC.64 UR10, c[0x0][0xaf0] ;  /* 0x0002bc00000a7ab9 */ /* 0x000fe40000000a00 */
[----:B------:R-:W-:Y:S01]  /*13bf0*/  UIMAD UR13, UR13, UR10, URZ ;  /* 0x0000000a0d0d72a4 */ /* 0x000fe2000f8e023f */
[----:B------:R-:W-:-:S03]  /*13c00*/  IMAD.MOV.U32 R5, RZ, RZ, R6 ;  /* 0x000000ffff057224 */ /* 0x000fc600078e0006 */
[----:B------:R-:W-:Y:S01]  /*13c10*/  UIMAD UR4, UR12, UR11, UR13 ;  /* 0x0000000b0c0472a4 */ /* 0x000fe2000f8e020d */
[----:B--2---:R-:W-:Y:S01]  /*13c20*/  @P0 IMAD.HI.U32 R2, R6, R3, RZ ;  /* 0x0000000306020227 */ /* 0x004fe200078e00ff */
[----:B------:R-:W-:-:S03]  /*13c30*/  UIMAD.WIDE.U32 UR12, UR12, UR10, UR8 ;  /* 0x0000000a0c0c72a5 */ /* 0x000fc6000f8e0008 */
[----:B------:R-:W-:Y:S01]  /*13c40*/  ULDC.64 UR8, c[0x0][0xae0] ;  /* 0x0002b80000087ab9 */ /* 0x000fe20000000a00 */
[----:B-1----:R-:W-:Y:S01]  /*13c50*/  @P0 SHF.R.U32.HI R5, RZ, R7, R2 ;  /* 0x00000007ff050219 */ /* 0x002fe20000011602 */
[----:B------:R-:W-:Y:S02]  /*13c60*/  UIADD3 UR4, UR13, UR4, URZ ;  /* 0x000000040d047290 */ /* 0x000fe4000fffe03f */
[----:B------:R-:W-:Y:S01]  /*13c70*/  IMAD.U32 R3, RZ, RZ, UR13 ;  /* 0x0000000dff037e24 */ /* 0x000fe2000f8e00ff */
[--C-:B------:R-:W-:Y:S01]  /*13c80*/  SHF.R.S32.HI R4, RZ, 0x1f, R5.reuse ;  /* 0x0000001fff047819 */ /* 0x100fe20000011405 */
[----:B------:R-:W-:Y:S02]  /*13c90*/  IMAD.MOV R7, RZ, RZ, -R5 ;  /* 0x000000ffff077224 */ /* 0x000fe400078e0a05 */
[----:B------:R-:W-:Y:S02]  /*13ca0*/  IMAD.U32 R2, RZ, RZ, UR12 ;  /* 0x0000000cff027e24 */ /* 0x000fe4000f8e00ff */
[----:B------:R-:W-:-:S02]  /*13cb0*/  IMAD R7, R11, R7, R6 ;  /* 0x000000070b077224 */ /* 0x000fc400078e0206 */
[----:B------:R-:W-:Y:S02]  /*13cc0*/  IMAD R4, R4, UR8, RZ ;  /* 0x0000000804047c24 */ /* 0x000fe4000f8e02ff */
[----:B------:R-:W-:Y:S02]  /*13cd0*/  IMAD.U32 R3, RZ, RZ, UR4 ;  /* 0x00000004ff037e24 */ /* 0x000fe4000f8e00ff */
[C---:B------:R-:W-:Y:S01]  /*13ce0*/  IMAD R9, R5.reuse, UR9, R4 ;  /* 0x0000000905097c24 */ /* 0x040fe2000f8e0204 */
[----:B------:R-:W-:Y:S01]  /*13cf0*/  SHF.R.S32.HI R4, RZ, 0x1f, R7 ;  /* 0x0000001fff047819 */ /* 0x000fe20000011407 */
[----:B------:R-:W-:Y:S01]  /*13d00*/  IMAD.WIDE.U32 R2, R5, UR8, R2 ;  /* 0x0000000805027c25 */ /* 0x000fe2000f8e0002 */
[----:B------:R-:W-:-:S03]  /*13d10*/  ULDC.64 UR8, c[0x0][0xad8] ;  /* 0x0002b60000087ab9 */ /* 0x000fc60000000a00 */
[----:B------:R-:W-:Y:S02]  /*13d20*/  IMAD R4, R4, UR8, RZ ;  /* 0x0000000804047c24 */ /* 0x000fe4000f8e02ff */
[----:B------:R-:W-:Y:S02]  /*13d30*/  IMAD.IADD R3, R3, 0x1, R9 ;  /* 0x0000000103037824 */ /* 0x000fe400078e0209 */
[----:B------:R-:W-:Y:S02]  /*13d40*/  VIADD R6, R13, UR14 ;  /* 0x0000000e0d067c36 */ /* 0x000fe40008000000 */
[C---:B------:R-:W-:Y:S02]  /*13d50*/  IMAD R5, R7.reuse, UR9, R4 ;  /* 0x0000000907057c24 */ /* 0x040fe4000f8e0204 */
[----:B------:R-:W-:Y:S01]  /*13d60*/  IMAD.WIDE.U32 R2, R7, UR8, R2 ;  /* 0x0000000807027c25 */ /* 0x000fe2000f8e0002 */
[----:B------:R-:W-:-:S03]  /*13d70*/  ULDC.64 UR8, c[0x0][0xa80] ;  /* 0x0002a00000087ab9 */ /* 0x000fc60000000a00 */
[----:B-----5:R-:W-:Y:S02]  /*13d80*/  IMAD R11, R0, R11, RZ ;  /* 0x0000000b000b7224 */ /* 0x020fe400078e02ff */
        /* <DEDUP_REMOVED lines=37> */
.L_x_2407:
[----:B------:R-:W-:Y:S05]  /*13fe0*/  BSYNC B1 ;  /* 0x0000000000017941 */ /* 0x000fea0003800000 */
.L_x_2406:
        /* <DEDUP_REMOVED lines=22> */
.L_x_2409:
[----:B------:R-:W-:Y:S05]  /*14150*/  BSYNC B1 ;  /* 0x0000000000017941 */ /* 0x000fea0003800000 */
.L_x_2408:
        /* <DEDUP_REMOVED lines=22> */
.L_x_2411:
[----:B------:R-:W-:Y:S05]  /*142c0*/  BSYNC B1 ;  /* 0x0000000000017941 */ /* 0x000fea0003800000 */
.L_x_2410:
[----:B0-----:R-:W-:Y:S01]  /*142d0*/  VIADD R0, R6, 0x60 ;  /* 0x0000006006007836 */ /* 0x001fe20000000000 */
[----:B--2-4-:R-:W2:Y:S04]  /*142e0*/  SHFL.IDX PT, R4, R4, 0x3, 0x181f ;  /* 0x00781f0004047f89 */ /* 0x014ea800000e0000 */
[----:B------:R-:W-:Y:S01]  /*142f0*/  ISETP.GE.AND P0, PT, R0, R11, PT ;  /* 0x0000000b0000720c */ /* 0x000fe20003f06270 */
[----:B-1-3--:R3:W4:-:S12]  /*14300*/  SHFL.IDX PT, R2, R5, 0x3, 0x181f ;  /* 0x00781f0005027f89 */ /* 0x00a71800000e0000 */
[----:B---3--:R-:W-:Y:S05]  /*14310*/  @P0 BRA `(.L_x_2400) ;  /* 0x0000000000480947 */ /* 0x008fea0003800000 */
[----:B------:R-:W-:Y:S01]  /*14320*/  ULDC UR4, c[0x0][0xac8] ;  /* 0x0002b20000047ab9 */ /* 0x000fe20000000800 */
[----:B------:R-:W-:Y:S01]  /*14330*/  ULDC.64 UR8, c[0x0][0x208] ;  /* 0x0000820000087ab9 */ /* 0x000fe20000000a00 */
[----:B------:R-:W-:Y:S02]  /*14340*/  ISETP.GE.AND P3, PT, R7, UR4, PT ;  /* 0x0000000407007c0c */ /* 0x000fe4000bf66270 */
[----:B------:R-:W-:Y:S02]  /*14350*/  ISETP.GE.AND P2, PT, R13, UR4, PT ;  /* 0x000000040d007c0c */ /* 0x000fe4000bf46270 */
[----:B------:R-:W-:Y:S02]  /*14360*/  ISETP.GE.AND P1, PT, R15, UR4, PT ;  /* 0x000000040f007c0c */ /* 0x000fe4000bf26270 */
[----:B------:R-:W-:-:S07]  /*14370*/  ISETP.GE.AND P0, PT, R9, UR4, PT ;  /* 0x0000000409007c0c */ /* 0x000fce000bf06270 */
[----:B----4-:R-:W-:-:S04]  /*14380*/  @!P3 LEA R6, P4, R7, R2, 0x1 ;  /* 0x000000020706b211 */ /* 0x010fc800078808ff */
        /* <DEDUP_REMOVED lines=11> */
.L_x_2400:
[----:B------:R-:W-:Y:S05]  /*14440*/  BSYNC B0 ;  /* 0x0000000000007941 */ /* 0x000fea0003800000 */
.L_x_2390:
[----:B------:R-:W-:Y:S02]  /*14450*/  ULDC UR4, c[0x0][0xc3c] ;  /* 0x00030f0000047ab9 */ /* 0x000fe40000000800 */
[----:B------:R-:W-:-:S06]  /*14460*/  UISETP.GE.AND UP0, UPT, UR7, UR4, UPT ;  /* 0x000000040700728c */ /* 0x000fcc000bf06270 */
[----:B------:R-:W-:-:S13]  /*14470*/  PLOP3.LUT P0, PT, PT, PT, UP0, 0x80, 0x0 ;  /* 0x000000000000781c */ /* 0x000fda0003f0f008 */
[----:B------:R-:W-:Y:S05]  /*14480*/  @!P0 BRA `(.L_x_2412) ;  /* 0xfffffecc00388947 */ /* 0x000fea000383ffff */
[----:B------:R-:W-:Y:S05]  /*14490*/  EXIT ;  /* 0x000000000000794d */ /* 0x000fea0003800000 */
.L_x_2353:
        /* <DEDUP_REMOVED lines=18> */
.L_x_2413:
        /* <DEDUP_REMOVED lines=44> */
.L_x_2417:
        /* <DEDUP_REMOVED lines=40> */
.L_x_2415:
        /* <DEDUP_REMOVED lines=12> */
.L_x_2418:
        /* <DEDUP_REMOVED lines=63> */
.L_x_2419:
        /* <DEDUP_REMOVED lines=62> */
.L_x_2420:
[----:B01----:R-:W-:-:S05]  /*15390*/  LOP3.LUT R3, RZ, R2, RZ, 0x33, !PT ;  /* 0x00000002ff037212 */ /* 0x003fca00078e33ff */
[----:B------:R-:W-:-:S05]  /*153a0*/  IMAD.IADD R2, R4, 0x1, R3 ;  /* 0x0000000104027824 */ /* 0x000fca00078e0203 */
[----:B------:R1:W-:Y:S01]  /*153b0*/  STL [R1+0x4], R2 ;  /* 0x0000040201007387 */ /* 0x0003e20000100800 */
[----:B------:R-:W-:Y:S05]  /*153c0*/  BRA `(.L_x_2421) ;  /* 0x0000000000107947 */ /* 0x000fea0003800000 */
.L_x_2416:
[----:B------:R-:W-:Y:S01]  /*153d0*/  IMAD.U32 R2, RZ, RZ, UR6 ;  /* 0x00000006ff027e24 */ /* 0x000fe2000f8e00ff */
[----:B------:R0:W-:Y:S04]  /*153e0*/  STL [R1+0x4], RZ ;  /* 0x000004ff01007387 */ /* 0x0001e80000100800 */
[----:B------:R0:W-:Y:S04]  /*153f0*/  STL [R1+0x8], RZ ;  /* 0x000008ff01007387 */ /* 0x0001e80000100800 */
[----:B------:R0:W-:Y:S02]  /*15400*/  STL [R1], R2 ;  /* 0x0000000201007387 */ /* 0x0001e40000100800 */
.L_x_2421:
        /* <DEDUP_REMOVED lines=10> */
.L_x_2414:
[----:B0-2---:R-:W2:Y:S01]  /*154b0*/  LDL R0, [R1+0xc] ;  /* 0x00000c0001007983 */ /* 0x005ea20000100800 */
[----:B------:R-:W-:Y:S01]  /*154c0*/  ULDC UR4, c[0x0][0xc3c] ;  /* 0x00030f0000047ab9 */ /* 0x000fe20000000800 */
[----:B------:R-:W-:Y:S02]  /*154d0*/  IMAD.MOV.U32 R19, RZ, RZ, RZ ;  /* 0x000000ffff137224 */ /* 0x000fe400078e00ff */
[----:B------:R0:W-:Y:S01]  /*154e0*/  STL [R1+0x58], RZ ;  /* 0x000058ff01007387 */ /* 0x0001e20000100800 */
[----:B--2---:R-:W-:Y:S01]  /*154f0*/  ISETP.GE.AND P0, PT, R0, UR4, PT ;  /* 0x0000000400007c0c */ /* 0x004fe2000bf06270 */
[----:B------:R-:W-:-:S05]  /*15500*/  IMAD.MOV.U32 R0, RZ, RZ, 0x1 ;  /* 0x00000001ff007424 */ /* 0x000fca00078e00ff */
[----:B------:R0:W-:Y:S07]  /*15510*/  STL [R1+0x14], R0 ;  /* 0x0000140001007387 */ /* 0x0001ee0000100800 */
[----:B------:R-:W-:Y:S05]  /*15520*/  @P0 BRA `(.L_x_2422) ;  /* 0x0000006800600947 */ /* 0x000fea0003800000 */
[----:B------:R-:W2:Y:S01]  /*15530*/  S2UR UR5, SR_CgaCtaId ;  /* 0x00000000000579c3 */ /* 0x000ea20000008800 */
[C---:B0-----:R-:W-:Y:S01]  /*15540*/  IMAD.SHL.U32 R0, R6.reuse, 0x8, RZ ;  /* 0x0000000806007824 */ /* 0x041fe200078e00ff */
[----:B------:R-:W-:Y:S01]  /*15550*/  LOP3.LUT R4, R6, 0x7f, RZ, 0xc0, !PT ;  /* 0x0000007f06047812 */ /* 0x000fe200078ec0ff */
[----:B------:R-:W-:Y:S01]  /*15560*/  UMOV UR4, 0x400 ;  /* 0x0000040000047882 */ /* 0x000fe20000000000 */
[----:B------:R-:W-:Y:S01]  /*15570*/  BSSY B8, `(.L_x_2422) ;  /* 0x0000693000087945 */ /* 0x000fe20003800000 */
[----:B------:R-:W-:Y:S01]  /*15580*/  IMAD.MOV.U32 R19, RZ, RZ, RZ ;  /* 0x000000ffff137224 */ /* 0x000fe200078e00ff */
[----:B------:R-:W-:Y:S01]  /*15590*/  LOP3.LUT R3, R0, 0x1f8, RZ, 0xc0, !PT ;  /* 0x000001f800037812 */ /* 0x000fe200078ec0ff */
[----:B-1----:R-:W-:Y:S01]  /*155a0*/  IMAD.SHL.U32 R2, R4, 0x8, RZ ;  /* 0x0000000804027824 */ /* 0x002fe200078e00ff */
        /* <DEDUP_REMOVED lines=9> */
[----:B--2---:R-:W-:-:S06]  /*15640*/  ULEA UR4, UR5, UR4, 0x18 ;  /* 0x0000000405047291 */ /* 0x004fcc000f8ec03f */
[----:B------:R-:W-:-:S04]  /*15650*/  IMAD.U32 R18, RZ, RZ, UR4 ;  /* 0x00000004ff127e24 */ /* 0x000fc8000f8e00ff */
[----:B------:R-:W-:-:S05]  /*15660*/  IMAD R3, R3, 0x2, R18 ;  /* 0x0000000203037824 */ /* 0x000fca00078e0212 */
[----:B------:R0:W-:Y:S04]  /*15670*/  STL [R1+0x24], R3 ;  /* 0x0000240301007387 */ /* 0x0001e80000100800 */
[----:B------:R1:W-:Y:S04]  /*15680*/  STL [R1+0x14], R2 ;  /* 0x0000140201007387 */ /* 0x0003e80000100800 */
[----:B------:R2:W-:Y:S01]  /*15690*/  STL [R1+0x58], RZ ;  /* 0x000058ff01007387 */ /* 0x0005e20000100800 */
[C---:B0-----:R-:W-:Y:S02]  /*156a0*/  LOP3.LUT R3, R0.reuse, 0x40, RZ, 0xfc, !PT ;  /* 0x0000004000037812 */ /* 0x041fe400078efcff */
[----:B-1----:R-:W-:-:S02]  /*156b0*/  LOP3.LUT R2, R0, 0x80, RZ, 0xfc, !PT ;  /* 0x0000008000027812 */ /* 0x002fc400078efcff */
[----:B--2---:R-:W-:-:S07]  /*156c0*/  LOP3.LUT R0, R0, 0xc0, RZ, 0xfc, !PT ;  /* 0x000000c000007812 */ /* 0x004fce00078efcff */
.L_x_2537:
[----:B------:R-:W2:Y:S01]  /*156d0*/  LDL R0, [R1+0xc] ;  /* 0x00000c0001007983 */ /* 0x000ea20000100800 */
[----:B------:R-:W2:Y:S01]  /*156e0*/  LDC.64 R2, c[0x0][0xc88] ;  /* 0x00032200ff027b82 */ /* 0x000ea20000000a00 */
[----:B------:R-:W-:Y:S01]  /*156f0*/  ULDC.64 UR4, c[0x0][0x208] ;  /* 0x0000820000047ab9 */ /* 0x000fe20000000a00 */
[----:B--2---:R-:W-:-:S05]  /*15700*/  IMAD.WIDE R2, R0, 0x4, R2 ;  /* 0x0000000400027825 */ /* 0x004fca00078e0202 */
[----:B------:R-:W2:Y:S01]  /*15710*/  LDG.E R11, desc[UR4][R2.64] ;  /* 0x00000004020b7981 */ /* 0x000ea2000c1e1900 */
[----:B------:R-:W-:Y:S05]  /*15720*/  YIELD ;  /* 0x0000000000007946 */ /* 0x000fea0003800000 */
[----:B------:R-:W-:Y:S01]  /*15730*/  ULDC.64 UR4, c[0x0][0xa28] ;  /* 0x00028a0000047ab9 */ /* 0x000fe20000000a00 */
[----:B------:R-:W-:Y:S01]  /*15740*/  IMAD.MOV.U32 R0, RZ, RZ, RZ ;  /* 0x000000ffff007224 */ /* 0x000fe200078e00ff */
[----:B------:R-:W-:Y:S01]  /*15750*/  ISETP.NE.U32.AND P0, PT, RZ, UR4, PT ;  /* 0x00000004ff007c0c */ /* 0x000fe2000bf05070 */
[----:B------:R-:W-:Y:S01]  /*15760*/  ULDC.64 UR10, c[0x0][0x208] ;  /* 0x00008200000a7ab9 */ /* 0x000fe20000000a00 */
[----:B01----:R-:W-:Y:S01]  /*15770*/  IMAD.MOV.U32 R6, RZ, RZ, RZ ;  /* 0x000000ffff067224 */ /* 0x003fe200078e00ff */
        /* <DEDUP_REMOVED lines=10> */
[----:B------:R0:W-:Y:S01]  /*15820*/  STL [R1+0x44], R4 ;  /* 0x0000440401007387 */ /* 0x0001e20000100800 */
        /* <DEDUP_REMOVED lines=37> */
.L_x_2423:
[----:B------:R-:W2:Y:S01]  /*15a80*/  LDL.LU R7, [R1+0x8] ;  /* 0x0000080001077983 */ /* 0x000ea20000300800 */
[----:B------:R-:W-:Y:S02]  /*15a90*/  ULDC.64 UR4, c[0x0][0xa20] ;  /* 0x0002880000047ab9 */ /* 0x000fe40000000a00 */
[----:B------:R-:W-:-:S04]  /*15aa0*/  ISETP.NE.U32.AND P1, PT, RZ, UR4, PT ;  /* 0x00000004ff007c0c */ /* 0x000fc8000bf25070 */
[----:B------:R-:W-:Y:S02]  /*15ab0*/  ISETP.NE.AND.EX P1, PT, RZ, UR5, PT, P1 ;  /* 0x00000005ff007c0c */ /* 0x000fe4000bf25310 */
[C---:B--2---:R-:W-:Y:S02]  /*15ac0*/  LOP3.LUT R2, R7.reuse, 0xff000000, RZ, 0xc0, !PT ;  /* 0xff00000007027812 */ /* 0x044fe400078ec0ff */
        /* <DEDUP_REMOVED lines=11> */
[----:B--2---:R-:W-:-:S05]  /*15b80*/  IADD3.X R7, R10, UR5, RZ, P0, !PT ;  /* 0x000000050a077c10 */ /* 0x004fca00087fe4ff */
[----:B------:R2:W5:Y:S01]  /*15b90*/  LDG.E R6, desc[UR6][R6.64] ;  /* 0x0000000606067981 */ /* 0x000562000c1e1900 */
[----:B------:R-:W-:Y:S05]  /*15ba0*/  BRA `(.L_x_2425) ;  /* 0x0000000000147947 */ /* 0x000fea0003800000 */
.L_x_2424:
[----:B------:R-:W-:Y:S05]  /*15bb0*/  @!P0 BRA `(.L_x_2425) ;  /* 0x0000000000108947 */ /* 0x000fea0003800000 */
[----:B------:R-:W-:Y:S02]  /*15bc0*/  ULDC.64 UR4, c[0x0][0x208] ;  /* 0x0000820000047ab9 */ /* 0x000fe40000000a00 */
[----:B------:R-:W3:Y:S04]  /*15bd0*/  LDG.E R6, desc[UR4][R4.64] ;  /* 0x0000000404067981 */ /* 0x000ee8000c1e1900 */
[----:B------:R-:W3:Y:S02]  /*15be0*/  LDG.E R4, desc[UR4][R4.64+0x4] ;  /* 0x0000040404047981 */ /* 0x000ee4000c1e1900 */
[----:B---3--:R-:W-:-:S07]  /*15bf0*/  IMAD.IADD R6, R4, 0x1, -R6 ;  /* 0x0000000104067824 */ /* 0x008fce00078e0a06 */
.L_x_2425:
[----:B------:R-:W3:Y:S01]  /*15c00*/  LDL R5, [R1+0x4] ;  /* 0x0000040001057983 */ /* 0x000ee20000100800 */
[----:B-----5:R-:W-:Y:S01]  /*15c10*/  IMAD.IADD R6, R6, 0x1, -R0 ;  /* 0x0000000106067824 */ /* 0x020fe200078e0a00 */
[----:B------:R-:W-:Y:S01]  /*15c20*/  BSSY B0, `(.L_x_2426) ;  /* 0x000003a000007945 */ /* 0x000fe20003800000 */
[----:B------:R-:W4:Y:S02]  /*15c30*/  LDC R0, c[0x0][0x448] ;  /* 0x00011200ff007b82 */ /* 0x000f240000000800 */
[----:B----4-:R-:W-:-:S13]  /*15c40*/  ISETP.NE.AND P0, PT, R0, 0x1, PT ;  /* 0x000000010000780c */ /* 0x010fda0003f05270 */
[----:B--2---:R-:W2:Y:S08]  /*15c50*/  @P0 LDC R3, c[0x0][0x44c] ;  /* 0x00011300ff030b82 */ /* 0x004eb00000000800 */
[----:B------:R-:W4:Y:S01]  /*15c60*/  @P0 LDC R4, c[0x0][0x450] ;  /* 0x00011400ff040b82 */ /* 0x000f220000000800 */
[----:B---3--:R-:W-:Y:S02]  /*15c70*/  IMAD.SHL.U32 R0, R5, 0x80, RZ ;  /* 0x0000008005007824 */ /* 0x008fe400078e00ff */
[----:B------:R-:W-:-:S02]  /*15c80*/  IMAD.MOV.U32 R5, RZ, RZ, RZ ;  /* 0x000000ffff057224 */ /* 0x000fc400078e00ff */
[----:B------:R-:W-:Y:S02]  /*15c90*/  VIADD R0, R0, 0x7f ;  /* 0x0000007f00007836 */ /* 0x000fe40000000000 */
[----:B------:R-:W-:Y:S02]  /*15ca0*/  IMAD.MOV.U32 R10, RZ, RZ, R5 ;  /* 0x000000ffff0a7224 */ /* 0x000fe400078e0005 */
[----:B--2---:R-:W-:-:S05]  /*15cb0*/  @P0 IMAD.HI.U32 R3, R0, R3, RZ ;  /* 0x0000000300030227 */ /* 0x004fca00078e00ff */
[----:B----4-:R-:W-:Y:S01]  /*15cc0*/  @P0 SHF.R.U32.HI R0, RZ, R4, R3 ;  /* 0x00000004ff000219 */ /* 0x010fe20000011603 */
[C---:B------:R-:W-:Y:S01]  /*15cd0*/  VIADD R3, R6.reuse, 0x4f ;  /* 0x0000004f06037836 */ /* 0x040fe20000000000 */
[----:B------:R-:W-:Y:S02]  /*15ce0*/  IADD3 R6, R6, 0x50, -R9 ;  /* 0x0000005006067810 */ /* 0x000fe40007ffe809 */
[----:B01----:R-:W-:Y:S01]  /*15cf0*/  LOP3.LUT R9, R2, 0xff, RZ, 0xc0, !PT ;  /* 0x000000ff02097812 */ /* 0x003fe200078ec0ff */
[----:B------:R-:W-:-:S04]  /*15d00*/  IMAD.HI R3, R3, 0x66666667, RZ ;  /* 0x6666666703037827 */ /* 0x000fc800078e02ff */
[----:B------:R-:W-:Y:S01]  /*15d10*/  IMAD.IADD R0, R6, 0x1, R0 ;  /* 0x0000000106007824 */ /* 0x000fe200078e0200 */
[----:B------:R-:W-:-:S03]  /*15d20*/  SHF.R.U32.HI R4, RZ, 0x1f, R3 ;  /* 0x0000001fff047819 */ /* 0x000fc60000011603 */
[----:B------:R-:W-:Y:S01]  /*15d30*/  IMAD.HI R0, R0, 0x66666667, RZ ;  /* 0x6666666700007827 */ /* 0x000fe200078e02ff */
[----:B------:R-:W-:-:S04]  /*15d40*/  LEA.HI.SX32 R4, R3, R4, 0x1b ;  /* 0x0000000403047211 */ /* 0x000fc800078fdaff */
[----:B------:R-:W-:-:S04]  /*15d50*/  SHF.R.U32.HI R3, RZ, 0x1f, R0 ;  /* 0x0000001fff037819 */ /* 0x000fc80000011600 */
[----:B------:R-:W-:Y:S02]  /*15d60*/  LEA.HI.SX32 R3, R0, R3, 0x1b ;  /* 0x0000000300037211 */ /* 0x000fe400078fdaff */
[----:B------:R-:W-:Y:S02]  /*15d70*/  SHF.R.U32.HI R0, RZ, 0x10, R2 ;  /* 0x00000010ff007819 */ /* 0x000fe40000011602 */
[----:B------:R-:W-:Y:S02]  /*15d80*/  VIMNMX R8, R4, R3, PT ;  /* 0x0000000304087248 */ /* 0x000fe40003fe0100 */
[----:B------:R-:W-:Y:S02]  /*15d90*/  ISETP.NE.AND P0, PT, R0, RZ, PT ;  /* 0x000000ff0000720c */ /* 0x000fe40003f05270 */
[----:B------:R-:W-:Y:S01]  /*15da0*/  ISETP.GE.AND P1, PT, R8, 0x1, PT ;  /* 0x000000010800780c */ /* 0x000fe20003f26270 */
[----:B------:R0:W-:Y:S04]  /*15db0*/  STL [R1+0x38], R8 ;  /* 0x0000380801007387 */ /* 0x0001e80000100800 */
[----:B------:R0:W-:Y:S04]  /*15dc0*/  STL [R1+0x3c], R5 ;  /* 0x00003c0501007387 */ /* 0x0001e80000100800 */
[----:B------:R0:W-:Y:S02]  /*15dd0*/  STL [R1+0x48], R9 ;  /* 0x0000480901007387 */ /* 0x0001e40000100800 */
[----:B------:R-:W1:Y:S02]  /*15de0*/  @!P0 LDC R0, c[0x0][0x9f0] ;  /* 0x00027c00ff008b82 */ /* 0x000e640000000800 */
[----:B------:R-:W-:Y:S05]  /*15df0*/  @!P1 BRA `(.L_x_2427) ;  /* 0x0000000000709947 */ /* 0x000fea0003800000 */
[----:B-1----:R-:W-:-:S04]  /*15e00*/  IABS R4, R0 ;  /* 0x0000000000047213 */ /* 0x002fc80000000000 */
[----:B------:R-:W1:Y:S08]  /*15e10*/  I2F.RP R2, R4 ;  /* 0x0000000400027306 */ /* 0x000e700000209400 */
[----:B-1----:R-:W1:Y:S02]  /*15e20*/  MUFU.RCP R2, R2 ;  /* 0x0000000200027308 */ /* 0x002e640000001000 */
[----:B-1----:R-:W-:-:S06]  /*15e30*/  VIADD R2, R2, 0xffffffe ;  /* 0x0ffffffe02027836 */ /* 0x002fcc0000000000 */
[----:B------:R-:W1:Y:S02]  /*15e40*/  F2I.FTZ.U32.TRUNC.NTZ R3, R2 ;  /* 0x0000000200037305 */ /* 0x000e64000021f000 */
[----:B-1----:R-:W-:-:S04]  /*15e50*/  IMAD.MOV R2, RZ, RZ, -R3 ;  /* 0x000000ffff027224 */ /* 0x002fc800078e0a03 */
[----:B0-----:R-:W-:Y:S02]  /*15e60*/  IMAD R5, R2, R4, RZ ;  /* 0x0000000402057224 */ /* 0x001fe400078e02ff */
[----:B------:R-:W-:-:S04]  /*15e70*/  IMAD.MOV.U32 R2, RZ, RZ, RZ ;  /* 0x000000ffff027224 */ /* 0x000fc800078e00ff */
[----:B------:R-:W-:Y:S01]  /*15e80*/  IMAD.HI.U32 R7, R3, R5, R2 ;  /* 0x0000000503077227 */ /* 0x000fe200078e0002 */
        /* <DEDUP_REMOVED lines=19> */
.L_x_2427:
[----:B------:R-:W-:Y:S05]  /*15fc0*/  BSYNC B0 ;  /* 0x0000000000007941 */ /* 0x000fea0003800000 */
.L_x_2426:
[----:B-1----:R-:W-:Y:S01]  /*15fd0*/  IMAD.MOV.U32 R0, RZ, RZ, R10 ;  /* 0x000000ffff007224 */ /* 0x002fe200078e000a */
[----:B------:R-:W-:Y:S03]  /*15fe0*/  BSSY B7, `(.L_x_2428) ;  /* 0x00004ca000077945 */ /* 0x000fe60003800000 */
[----:B------:R-:W-:-:S05]  /*15ff0*/  IMAD R2, R9, R0, RZ ;  /* 0x0000000009027224 */ /* 0x000fca00078e02ff */
[----:B------:R-:W-:Y:S01]  /*16000*/  VIADDMNMX R0, R2, R0, R8, PT ;  /* 0x0000000002007246 */ /* 0x000fe20003800108 */
[----:B------:R1:W-:Y:S03]  /*16010*/  STL [R1+0x28], R2 ;  /* 0x0000280201007387 */ /* 0x0003e60000100800 */
[----:B------:R-:W-:Y:S01]  /*16020*/  ISETP.GT.AND P0, PT, R0, R2, PT ;  /* 0x000000020000720c */ /* 0x000fe20003f04270 */
[----:B------:R1:W-:-:S12]  /*16030*/  STL [R1+0x40], R0 ;  /* 0x0000400001007387 */ /* 0x0003d80000100800 */
[----:B------:R-:W-:Y:S05]  /*16040*/  @P0 BRA `(.L_x_2429) ;  /* 0x00000000004c0947 */ /* 0x000fea0003800000 */
[----:B-1----:R-:W1:Y:S02]  /*16050*/  S2R R0, SR_TID.X ;  /* 0x0000000000007919 */ /* 0x002e640000002100 */
[----:B-1----:R-:W-:-:S04]  /*16060*/  LOP3.LUT R0, R0, 0x7f, RZ, 0xc0, !PT ;  /* 0x0000007f00007812 */ /* 0x002fc800078ec0ff */
[----:B------:R-:W-:-:S13]  /*16070*/  ISETP.NE.AND P0, PT, R0, RZ, PT ;  /* 0x000000ff0000720c */ /* 0x000fda0003f05270 */
[----:B------:R-:W-:Y:S05]  /*16080*/  @P0 BRA `(.L_x_2430) ;  /* 0x0000004800fc0947 */ /* 0x000fea0003800000 */
[----:B------:R-:W1:Y:S01]  /*16090*/  S2R R3, SR_LANEID ;  /* 0x0000000000037919 */ /* 0x000e620000000000 */
[----:B------:R-:W-:Y:S01]  /*160a0*/  VOTEU.ANY UR4, UPT, PT ;  /* 0x0000000000047886 */ /* 0x000fe200038e0100 */
[----:B------:R-:W-:Y:S01]  /*160b0*/  ULDC.64 UR6, c[0x0][0x208] ;  /* 0x0000820000067ab9 */ /* 0x000fe20000000a00 */
[----:B------:R-:W1:Y:S08]  /*160c0*/  FLO.U32 R0, UR4 ;  /* 0x0000000400007d00 */ /* 0x000e7000080e0000 */
[----:B0-----:R-:W0:Y:S01]  /*160d0*/  POPC R5, UR4 ;  /* 0x0000000400057d09 */ /* 0x001e220008000000 */
[----:B-1----:R-:W-:-:S02]  /*160e0*/  ISETP.EQ.U32.AND P0, PT, R0, R3, PT ;  /* 0x000000030000720c */ /* 0x002fc40003f02070 */
[----:B------:R-:W0:Y:S11]  /*160f0*/  LDC.64 R2, c[0x0][0xc60] ;  /* 0x00031800ff027b82 */ /* 0x000e360000000a00 */
[----:B0-----:R-:W3:Y:S01]  /*16100*/  @P0 ATOMG.E.ADD.STRONG.GPU PT, R3, desc[UR6][R2.64], R5 ;  /* 0x00000005020309a8 */ /* 0x001ee200081ee1c6 */
[----:B------:R-:W0:Y:S02]  /*16110*/  S2R R4, SR_LTMASK ;  /* 0x0000000000047919 */ /* 0x000e240000003900 */
[----:B0-----:R-:W-:-:S04]  /*16120*/  LOP3.LUT R4, R4, UR4, RZ, 0xc0, !PT ;  /* 0x0000000404047c12 */ /* 0x001fc8000f8ec0ff */
[----:B------:R-:W0:Y:S01]  /*16130*/  POPC R7, R4 ;  /* 0x0000000400077309 */ /* 0x000e220000000000 */
[----:B---3--:R-:W0:Y:S02]  /*16140*/  SHFL.IDX PT, R0, R3, R0, 0x1f ;  /* 0x00001f0003007589 */ /* 0x008e2400000e0000 */
[----:B0-----:R-:W-:-:S05]  /*16150*/  IADD3 R0, R0, UR38, R7 ;  /* 0x0000002600007c10 */ /* 0x001fca000fffe007 */
[----:B------:R3:W-:Y:S01]  /*16160*/  STL [R1], R0 ;  /* 0x0000000001007387 */ /* 0x0007e20000100800 */
[----:B------:R-:W-:Y:S05]  /*16170*/  BRA `(.L_x_2430) ;  /* 0x0000004800c07947 */ /* 0x000fea0003800000 */
.L_x_2429:
[----:B-1----:R-:W-:Y:S01]  /*16180*/  VIADD R0, R18, 0x24400 ;  /* 0x0002440012007836 */ /* 0x002fe20000000000 */
[----:B------:R-:W-:Y:S04]  /*16190*/  BSSY B6, `(.L_x_2431) ;  /* 0x0000013000067945 */ /* 0x000fe80003800000 */
[----:B------:R-:W-:-:S13]  /*161a0*/  LOP3.LUT P0, RZ, R0, 0x3ff, RZ, 0xc0, !PT ;  /* 0x000003ff00ff7812 */ /* 0x000fda000780c0ff */
[----:B------:R-:W-:Y:S05]  /*161b0*/  @!P0 BRA `(.L_x_2432) ;  /* 0x0000000000408947 */ /* 0x000fea0003800000 */
[----:B------:R-:W-:Y:S01]  /*161c0*/  MOV R2, 0x0 ;  /* 0x0000000000027802 */ /* 0x000fe20000000f00 */
[----:B------:R-:W-:Y:S01]  /*161d0*/  ULDC.64 UR6, c[0x4][0x1b8] ;  /* 0x01006e0000067ab9 */ /* 0x000fe20000000a00 */
[----:B------:R-:W-:Y:S01]  /*161e0*/  ULDC.64 UR8, c[0x4][0x1c0] ;  /* 0x0100700000087ab9 */ /* 0x000fe20000000a00 */
[----:B------:R-:W-:Y:S01]  /*161f0*/  ULDC.64 UR4, c[0x4][0x118] ;  /* 0x0100460000047ab9 */ /* 0x000fe20000000a00 */
[----:B------:R-:W-:Y:S02]  /*16200*/  IMAD.U32 R4, RZ, RZ, UR6 ;  /* 0x00000006ff047e24 */ /* 0x000fe4000f8e00ff */
        /* <DEDUP_REMOVED lines=11> */
.L_x_2432:
[----:B------:R-:W-:Y:S05]  /*162c0*/  BSYNC B6 ;  /* 0x0000000000067941 */ /* 0x000fea0003800000 */
.L_x_2431:
        /* <DEDUP_REMOVED lines=8> */
[----:B------:R1:W3:Y:S01]  /*16350*/  LDC.64 R2, c[0x4][R0] ;  /* 0x0100000000027b82 */ /* 0x0002e20000000a00 */
[----:B------:R-:W-:Y:S02]  /*16360*/  IMAD.U32 R4, RZ, RZ, UR6 ;  /* 0x00000006ff047e24 */ /* 0x000fe4000f8e00ff */
[----:B0-----:R-:W-:Y:S02]  /*16370*/  IMAD.U32 R5, RZ, RZ, UR7 ;  /* 0x00000007ff057e24 */ /* 0x001fe4000f8e00ff */
[----:B------:R-:W-:Y:S02]  /*16380*/  IMAD.U32 R6, RZ, RZ, UR8 ;  /* 0x00000008ff067e24 */ /* 0x000fe4000f8e00ff */
[----:B------:R-:W-:-:S02]  /*16390*/  IMAD.U32 R7, RZ, RZ, UR9 ;  /* 0x00000009ff077e24 */ /* 0x000fc4000f8e00ff */
[----:B--2---:R-:W-:Y:S02]  /*163a0*/  IMAD.U32 R10, RZ, RZ, UR4 ;  /* 0x00000004ff0a7e24 */ /* 0x004fe4000f8e00ff */
[----:B------:R-:W-:Y:S02]  /*163b0*/  IMAD.U32 R11, RZ, RZ, UR5 ;  /* 0x00000005ff0b7e24 */ /* 0x000fe4000f8e00ff */
[----:B------:R-:W-:Y:S02]  /*163c0*/  IMAD.MOV.U32 R8, RZ, RZ, 0x70 ;  /* 0x00000070ff087424 */ /* 0x000fe400078e00ff */
[----:B------:R-:W-:Y:S02]  /*163d0*/  IMAD.MOV.U32 R12, RZ, RZ, 0x1 ;  /* 0x00000001ff0c7424 */ /* 0x000fe400078e00ff */
[----:B-1----:R-:W-:-:S07]  /*163e0*/  IMAD.MOV.U32 R13, RZ, RZ, RZ ;  /* 0x000000ffff0d7224 */ /* 0x002fce00078e00ff */
[----:B------:R-:W-:-:S07]  /*163f0*/  LEPC R20, `(.L_x_2435) ;  /* 0x000000001014794e */ /* 0x000fce0000000000 */
[----:B---3--:R-:W-:Y:S05]  /*16400*/  CALL.ABS.NOINC R2 ;  /* 0x0000000002007343 */ /* 0x008fea0003c00000 */
.L_x_2435:
        /* <DEDUP_REMOVED lines=16> */
.L_x_2434:
[----:B------:R-:W-:Y:S05]  /*16510*/  BSYNC B6 ;  /* 0x0000000000067941 */ /* 0x000fea0003800000 */
.L_x_2433:
[----:B------:R-:W3:Y:S01]  /*16520*/  LDL.LU R4, [R1+0x1c] ;  /* 0x00001c0001047983 */ /* 0x000ee20000300800 */
[----:B------:R-:W-:-:S03]  /*16530*/  ULDC.64 UR4, c[0x0][0x9f8] ;  /* 0x00027e0000047ab9 */ /* 0x000fc60000000a00 */
[----:B------:R-:W4:Y:S01]  /*16540*/  LDL R7, [R1+0x10] ;  /* 0x0000100001077983 */ /* 0x000f220000100800 */
[----:B------:R-:W-:Y:S01]  /*16550*/  ISETP.NE.U32.AND P0, PT, RZ, UR4, PT ;  /* 0x00000004ff007c0c */ /* 0x000fe2000bf05070 */
[----:B------:R-:W-:Y:S02]  /*16560*/  ULDC.64 UR6, c[0x0][0x208] ;  /* 0x0000820000067ab9 */ /* 0x000fe40000000a00 */
[----:B------:R-:W5:Y:S01]  /*16570*/  LDL R0, [R1+0x40] ;  /* 0x0000400001007983 */ /* 0x000f620000100800 */
[----:B------:R-:W-:-:S13]  /*16580*/  ISETP.NE.AND.EX P0, PT, RZ, UR5, PT, P0 ;  /* 0x00000005ff007c0c */ /* 0x000fda000bf05300 */
[----:B------:R-:W-:-:S04]  /*16590*/  @P0 IADD3 R2, P1, R17, UR4, RZ ;  /* 0x0000000411020c10 */ /* 0x000fc8000ff3e0ff */
[----:B---3--:R-:W-:Y:S01]  /*165a0*/  @P0 IADD3.X R3, R4, UR5, RZ, P1, !PT ;  /* 0x0000000504030c10 */ /* 0x008fe20008ffe4ff */
[----:B------:R-:W-:-:S04]  /*165b0*/  ULDC.64 UR4, c[0x0][0xa08] ;  /* 0x0002820000047ab9 */ /* 0x000fc80000000a00 */
[----:B----4-:R1:W0:Y:S02]  /*165c0*/  @P0 LDG.E R7, desc[UR6][R2.64] ;  /* 0x0000000602070981 */ /* 0x010224000c1e1900 */
[----:B-1----:R-:W1:Y:S01]  /*165d0*/  LDC.64 R2, c[0x0][0x418] ;  /* 0x00010600ff027b82 */ /* 0x002e620000000a00 */
[----:B-----5:R-:W-:Y:S01]  /*165e0*/  VIADD R0, R0, 0xffffffff ;  /* 0xffffffff00007836 */ /* 0x020fe20000000000 */
[----:B0-----:R-:W-:Y:S01]  /*165f0*/  SHF.R.S32.HI R8, RZ, 0x1f, R7 ;  /* 0x0000001fff087819 */ /* 0x001fe20000011407 */
[----:B------:R0:W-:Y:S04]  /*16600*/  @P0 STL [R1+0x10], R7 ;  /* 0x0000100701000387 */ /* 0x0001e80000100800 */
[----:B------:R0:W-:Y:S01]  /*16610*/  STL [R1+0x1c], R8 ;  /* 0x00001c0801007387 */ /* 0x0001e20000100800 */
[----:B-1----:R-:W-:Y:S01]  /*16620*/  LOP3.LUT P0, RZ, R2, UR4, RZ, 0xfc, !PT ;  /* 0x0000000402ff7c12 */ /* 0x002fe2000f80fcff */
[----:B------:R-:W-:-:S03]  /*16630*/  UMOV UR4, 0xffffffff ;  /* 0xffffffff00047882 */ /* 0x000fc60000000000 */
[----:B------:R-:W-:-:S04]  /*16640*/  LOP3.LUT P0, RZ, R3, UR5, RZ, 0xfc, P0 ;  /* 0x0000000503ff7c12 */ /* 0x000fc8000800fcff */
[----:B------:R-:W-:Y:S01]  /*16650*/  SEL R17, R7, RZ, !P0 ;  /* 0x000000ff07117207 */ /* 0x000fe20004000000 */
[----:B0-----:R-:W-:Y:S08]  /*16660*/  BRA.DIV UR4, `(.L_x_2436) ;  /* 0x0000005e04b07947 */ /* 0x001ff0000b800000 */
[----:B------:R-:W0:Y:S02]  /*16670*/  S2R R4, SR_TID.X ;  /* 0x0000000000047919 */ /* 0x000e240000002100 */
[----:B0-----:R-:W-:-:S04]  /*16680*/  SHF.R.U32.HI R4, RZ, 0x5, R4 ;  /* 0x00000005ff047819 */ /* 0x001fc80000011604 */
[----:B------:R-:W-:-:S05]  /*16690*/  LOP3.LUT R4, R4, 0x3, RZ, 0xc0, !PT ;  /* 0x0000000304047812 */ /* 0x000fca00078ec0ff */
[----:B------:R0:W1:Y:S02]  /*166a0*/  SHFL.IDX PT, R14, R4, RZ, 0x1f ;  /* 0x00001fff040e7589 */ /* 0x00006400000e0000 */
.L_x_2553:
[----:B------:R-:W-:Y:S01]  /*166b0*/  PLOP3.LUT P1, PT, PT, PT, PT, 0x8, 0x0 ;  /* 0x000000000000781c */ /* 0x000fe20003f2e170 */
[----:B------:R3:W-:Y:S01]  /*166c0*/  STL [R1+0x8], R0 ;  /* 0x0000080001007387 */ /* 0x0007e20000100800 */
[----:B-1----:R-:W-:Y:S02]  /*166d0*/  ISETP.NE.AND P0, PT, R14, RZ, PT ;  /* 0x000000ff0e00720c */ /* 0x002fe40003f05270 */
[----:B0-----:R-:W-:-:S05]  /*166e0*/  P2R R4, PR, RZ, 0x2 ;  /* 0x00000002ff047803 */ /* 0x001fca0000000000 */
[----:B------:R3:W-:Y:S06]  /*166f0*/  STL [R1+0x20], R4 ;  /* 0x0000200401007387 */ /* 0x0007ec0000100800 */
[----:B------:R-:W-:Y:S05]  /*16700*/  @P0 BRA `(.L_x_2437) ;  /* 0x0000000400440947 */ /* 0x000fea0003800000 */
[----:B------:R-:W-:-:S03]  /*16710*/  UMOV UR4, 0xffffffff ;  /* 0xffffffff00047882 */ /* 0x000fc60000000000 */
[----:B------:R-:W-:Y:S05]  /*16720*/  BRA.DIV UR4, `(.L_x_2438) ;  /* 0x0000005e04b47947 */ /* 0x000fea000b800000 */
[----:B------:R-:W-:-:S13]  /*16730*/  ELECT P6, URZ, PT ;  /* 0x00000000003f782f */ /* 0x000fda00038c0000 */
.L_x_2556:
[----:B------:R-:W-:Y:S05]  /*16740*/  @!P6 BRA `(.L_x_2437) ;  /* 0x000000040034e947 */ /* 0x000fea0003800000 */
[----:B------:R-:W-:-:S04]  /*16750*/  ISETP.NE.U32.AND P0, PT, R2, RZ, PT ;  /* 0x000000ff0200720c */ /* 0x000fc80003f05070 */
[----:B------:R-:W-:-:S13]  /*16760*/  ISETP.NE.AND.EX P0, PT, R3, RZ, PT, P0 ;  /* 0x000000ff0300720c */ /* 0x000fda0003f05300 */
[----:B------:R-:W-:Y:S05]  /*16770*/  @!P0 BRA `(.L_x_2439) ;  /* 0x0000000000548947 */ /* 0x000fea0003800000 */
[----:B------:R-:W0:Y:S01]  /*16780*/  LDC R6, c[0x0][0x43c] ;  /* 0x00010f00ff067b82 */ /* 0x000e220000000800 */
[----:B------:R-:W-:Y:S01]  /*16790*/  IMAD.MOV.U32 R9, RZ, RZ, R0 ;  /* 0x000000ffff097224 */ /* 0x000fe200078e0000 */
[----:B------:R-:W-:Y:S01]  /*167a0*/  ULDC.64 UR4, c[0x0][0x428] ;  /* 0x00010a0000047ab9 */ /* 0x000fe20000000a00 */
[----:B------:R-:W-:Y:S02]  /*167b0*/  ULDC.64 UR6, c[0x0][0x208] ;  /* 0x0000820000067ab9 */ /* 0x000fe40000000a00 */
[----:B---3--:R-:W-:Y:S01]  /*167c0*/  IMAD.MOV.U32 R0, RZ, RZ, R9 ;  /* 0x000000ffff007224 */ /* 0x008fe200078e0009 */
[----:B0-----:R-:W-:-:S13]  /*167d0*/  ISETP.NE.AND P0, PT, R6, 0x1, PT ;  /* 0x000000010600780c */ /* 0x001fda0003f05270 */
[----:B------:R-:W0:Y:S02]  /*167e0*/  @P0 LDC.64 R4, c[0x0][0x440] ;  /* 0x00011000ff040b82 */ /* 0x000e240000000a00 */
[----:B0-----:R-:W-:-:S05]  /*167f0*/  @P0 IMAD.HI.U32 R4, R9, R4, RZ ;  /* 0x0000000409040227 */ /* 0x001fca00078e00ff */
        /* <DEDUP_REMOVED lines=13> */
.L_x_2439:
[----:B0-----:R-:W4:Y:S01]  /*168d0*/  LDL R2, [R1+0x14] ;  /* 0x0000140001027983 */ /* 0x001f220000100800 */
[----:B---3--:R-:W-:Y:S01]  /*168e0*/  IMAD R0, R19, 0x8, R18 ;  /* 0x0000000813007824 */ /* 0x008fe200078e0212 */
[----:B----4-:R-:W-:-:S04]  /*168f0*/  SHF.L.U32 R2, R2, 0x1f, RZ ;  /* 0x0000001f02027819 */ /* 0x010fc800000006ff */
[----:B------:R-:W0:Y:S02]  /*16900*/  SYNCS.PHASECHK.TRANS64.TRYWAIT P0, [R0+URZ+0x38840], R2 ;  /* 0x03884002000075a7 */ /* 0x000e24000800017f */
[----:B0-----:R-:W-:Y:S05]  /*16910*/  @!P0 BRA `(.L_x_2440) ;  /* 0x0000005c00588947 */ /* 0x001fea0003800000 */
.L_x_2557:
[----:B------:R-:W1:Y:S02]  /*16920*/  S2R R3, SR_TID.X ;  /* 0x0000000000037919 */ /* 0x000e640000002100 */
[----:B-1----:R-:W-:-:S04]  /*16930*/  LOP3.LUT R3, R3, 0x7f, RZ, 0xc0, !PT ;  /* 0x0000007f03037812 */ /* 0x002fc800078ec0ff */
[----:B------:R-:W-:-:S13]  /*16940*/  ISETP.NE.AND P0, PT, R3, RZ, PT ;  /* 0x000000ff0300720c */ /* 0x000fda0003f05270 */
[----:B------:R-:W-:Y:S05]  /*16950*/  @P0 BRA `(.L_x_2441) ;  /* 0x00000000001c0947 */ /* 0x000fea0003800000 */
[----:B------:R-:W1:Y:S01]  /*16960*/  S2R R3, SR_TID.X ;  /* 0x0000000000037919 */ /* 0x000e620000002100 */
[----:B0-----:R-:W-:-:S04]  /*16970*/  IMAD.MOV.U32 R2, RZ, RZ, 0xa000 ;  /* 0x0000a000ff027424 */ /* 0x001fc800078e00ff */
[----:B------:R3:W-:Y:S01]  /*16980*/  SYNCS.ARRIVE.TRANS64 RZ, [R0+URZ+0x38830], R2 ;  /* 0x0388300200ff79a7 */ /* 0x0007e2000800003f */
[----:B-1----:R-:W-:-:S04]  /*16990*/  LOP3.LUT R3, R3, 0x1f, RZ, 0xc0, !PT ;  /* 0x0000001f03037812 */ /* 0x002fc800078ec0ff */
[----:B------:R-:W-:-:S13]  /*169a0*/  ISETP.NE.AND P0, PT, R3, RZ, PT ;  /* 0x000000ff0300720c */ /* 0x000fda0003f05270 */
[----:B---3--:R-:W-:Y:S05]  /*169b0*/  @!P0 BRA `(.L_x_2441) ;  /* 0x0000000000048947 */ /* 0x008fea0003800000 */
[----:B------:R-:W-:Y:S01]  /*169c0*/  BPT.TRAP 0x1 ;  /* 0x000000040000795c */ /* 0x000fe20000300000 */
.L_x_2441:
[----:B------:R-:W3:Y:S04]  /*169d0*/  LDL R3, [R1+0x8] ;  /* 0x0000080001037983 */ /* 0x000ee80000100800 */
[----:B0-----:R-:W4:Y:S01]  /*169e0*/  LDL R2, [R1+0x18] ;  /* 0x0000180001027983 */ /* 0x001f220000100800 */
        /* <DEDUP_REMOVED lines=20> */
[----:B----4-:R-:W-:-:S13]  /*16b30*/  R2UR UR5, R2 ;  /* 0x00000000020572ca */ /* 0x010fda00000e0000 */
[----:B------:R-:W-:Y:S02]  /*16b40*/  UIMAD UR11, UR11, 0x50, UR5 ;  /* 0x000000500b0b78a4 */ /* 0x000fe4000f8e0205 */
[----:B------:R-:W-:-:S09]  /*16b50*/  UIADD3.X UR5, URZ, UR37, URZ, UP0, !UPT ;  /* 0x000000253f057290 */ /* 0x000fd200087fe43f */
[----:B------:R1:W-:Y:S02]  /*16b60*/  UTMALDG.4D [UR8], [UR4], desc[UR6] ;  /* 0x00000608040075b4 */ /* 0x0003e40008019000 */
[----:B-1----:R-:W-:Y:S01]  /*16b70*/  UMOV UR8, UR15 ;  /* 0x0000000f00087c82 */ /* 0x002fe20008000000 */
[----:B------:R-:W-:Y:S02]  /*16b80*/  UMOV UR10, UR16 ;  /* 0x00000010000a7c82 */ /* 0x000fe40008000000 */
[----:B------:R1:W-:Y:S02]  /*16b90*/  UTMALDG.4D [UR8], [UR4], desc[UR6] ;  /* 0x00000608040075b4 */ /* 0x0003e40008019000 */
[----:B-1----:R-:W-:Y:S01]  /*16ba0*/  UMOV UR8, UR17 ;  /* 0x0000001100087c82 */ /* 0x002fe20008000000 */
[----:B------:R-:W-:Y:S01]  /*16bb0*/  UMOV UR10, UR14 ;  /* 0x0000000e000a7c82 */ /* 0x000fe20008000000 */
[----:B------:R-:W-:Y:S01]  /*16bc0*/  UMOV UR14, 0xc0 ;  /* 0x000000c0000e7882 */ /* 0x000fe20000000000 */
[----:B------:R1:W-:Y:S02]  /*16bd0*/  UTMALDG.4D [UR8], [UR4], desc[UR6] ;  /* 0x00000608040075b4 */ /* 0x0003e40008019000 */
[----:B-1----:R-:W-:Y:S01]  /*16be0*/  UMOV UR8, UR18 ;  /* 0x0000001200087c82 */ /* 0x002fe20008000000 */
[----:B------:R-:W-:-:S02]  /*16bf0*/  UMOV UR10, UR14 ;  /* 0x0000000e000a7c82 */ /* 0x000fc40008000000 */
[----:B------:R0:W-:Y:S02]  /*16c00*/  UTMALDG.4D [UR8], [UR4], desc[UR6] ;  /* 0x00000608040075b4 */ /* 0x0001e40008019000 */
[----:B0-----:R-:W-:Y:S01]  /*16c10*/  NOP ;  /* 0x0000000000007918 */ /* 0x001fe20000000000 */
.L_x_2437:
[----:B------:R-:W4:Y:S04]  /*16c20*/  LDL.LU R3, [R1+0x30] ;  /* 0x0000300001037983 */ /* 0x000f280000300800 */
[----:B------:R-:W5:Y:S04]  /*16c30*/  LDL.LU R5, [R1+0x2c] ;  /* 0x00002c0001057983 */ /* 0x000f680000300800 */
[----:B---3--:R-:W3:Y:S01]  /*16c40*/  LDL.LU R4, [R1+0x44] ;  /* 0x0000440001047983 */ /* 0x008ee20000300800 */
        /* <DEDUP_REMOVED lines=9> */
[----:B----4-:R-:W-:Y:S02]  /*16ce0*/  SHF.R.S32.HI R0, RZ, 0x1f, R3 ;  /* 0x0000001fff007819 */ /* 0x010fe40000011403 */
[----:B-----5:R-:W-:-:S03]  /*16cf0*/  SEL R5, R5, RZ, !P0 ;  /* 0x000000ff05057207 */ /* 0x020fc60004000000 */
[----:B------:R-:W-:Y:S01]  /*16d00*/  IMAD R0, R0, UR4, RZ ;  /* 0x0000000400007c24 */ /* 0x000fe2000f8e02ff */
[----:B---3--:R-:W-:-:S03]  /*16d10*/  SEL R4, R4, RZ, !P0 ;  /* 0x000000ff04047207 */ /* 0x008fc60004000000 */
        /* <DEDUP_REMOVED lines=23> */
[----:B0-----:R-:W-:Y:S05]  /*16e90*/  CALL.ABS.NOINC R2 ;  /* 0x0000000002007343 */ /* 0x001fea0003c00000 */
.L_x_2443:
[----:B------:R-:W-:Y:S05]  /*16ea0*/  BSYNC B6 ;  /* 0x0000000000067941 */ /* 0x000fea0003800000 */
.L_x_2442:
[----:B0-----:R-:W3:Y:S01]  /*16eb0*/  LDL.LU R0, [R1+0x44] ;  /* 0x0000440001007983 */ /* 0x001ee20000300800 */
[----:B------:R-:W-:Y:S01]  /*16ec0*/  ULDC.64 UR4, c[0x0][0x2d8] ;  /* 0x0000b60000047ab9 */ /* 0x000fe20000000a00 */
[----:B------:R-:W0:Y:S01]  /*16ed0*/  LDC R7, c[0x0][0x448] ;  /* 0x00011200ff077b82 */ /* 0x000e220000000800 */
[----:B------:R-:W-:Y:S01]  /*16ee0*/  ULDC.64 UR6, c[0x0][0x280] ;  /* 0x0000a00000067ab9 */ /* 0x000fe20000000a00 */
[----:B------:R-:W4:Y:S04]  /*16ef0*/  LDL.LU R4, [R1+0x30] ;  /* 0x0000300001047983 */ /* 0x000f280000300800 */
[----:B------:R-:W4:Y:S04]  /*16f00*/  LDL.LU.64 R2, [R1+0x50] ;  /* 0x0000500001027983 */ /* 0x000f280000300a00 */
[----:B------:R-:W3:Y:S04]  /*16f10*/  LDL.LU R5, [R1+0x2c] ;  /* 0x00002c0001057983 */ /* 0x000ee80000300800 */
[----:B------:R-:W3:Y:S01]  /*16f20*/  LDL R8, [R1+0x4] ;  /* 0x0000040001087983 */ /* 0x000ee20000100800 */
[----:B------:R-:W1:Y:S01]  /*16f30*/  S2R R9, SR_TID.X ;  /* 0x0000000000097919 */ /* 0x000e620000002100 */
[----:B--2---:R-:W2:Y:S01]  /*16f40*/  S2R R10, SR_TID.X ;  /* 0x00000000000a7919 */ /* 0x004ea20000002100 */
[----:B0-----:R-:W-:-:S13]  /*16f50*/  ISETP.NE.AND P0, PT, R7, 0x1, PT ;  /* 0x000000010700780c */ /* 0x001fda0003f05270 */
[----:B------:R-:W0:Y:S01]  /*16f60*/  @P0 LDC R6, c[0x0][0x450] ;  /* 0x00011400ff060b82 */ /* 0x000e220000000800 */
[----:B-1----:R-:W-:Y:S02]  /*16f70*/  IMAD.SHL.U32 R9, R9, 0x8, RZ ;  /* 0x0000000809097824 */ /* 0x002fe400078e00ff */
[----:B--2---:R-:W-:-:S03]  /*16f80*/  IMAD.SHL.U32 R10, R10, 0x8, RZ ;  /* 0x000000080a0a7824 */ /* 0x004fc600078e00ff */
[----:B------:R-:W-:-:S04]  /*16f90*/  LOP3.LUT R9, R9, 0x38, RZ, 0xc0, !PT ;  /* 0x0000003809097812 */ /* 0x000fc800078ec0ff */
[C---:B------:R-:W-:Y:S02]  /*16fa0*/  LOP3.LUT R12, R9.reuse, 0x40, RZ, 0xfc, !PT ;  /* 0x00000040090c7812 */ /* 0x040fe400078efcff */
[C---:B------:R-:W-:Y:S02]  /*16fb0*/  LOP3.LUT R11, R9.reuse, 0x80, RZ, 0xfc, !PT ;  /* 0x00000080090b7812 */ /* 0x040fe400078efcff */
[----:B------:R-:W-:Y:S02]  /*16fc0*/  LOP3.LUT R9, R9, 0xc0, RZ, 0xfc, !PT ;  /* 0x000000c009097812 */ /* 0x000fe400078efcff */
[----:B------:R-:W-:Y:S01]  /*16fd0*/  LOP3.LUT R10, R10, 0x38, RZ, 0xc0, !PT ;  /* 0x000000380a0a7812 */ /* 0x000fe200078ec0ff */
[----:B----4-:R-:W-:Y:S02]  /*16fe0*/  IMAD.MOV.U32 R3, RZ, RZ, R4 ;  /* 0x000000ffff037224 */ /* 0x010fe400078e0004 */
[----:B------:R-:W1:Y:S01]  /*16ff0*/  S2R R4, SR_TID.X ;  /* 0x0000000000047919 */ /* 0x000e620000002100 */
[----:B------:R-:W-:-:S04]  /*17000*/  IMAD.WIDE.U32 R2, R16, UR4, R2 ;  /* 0x0000000410027c25 */ /* 0x000fc8000f8e0002 */
[----:B------:R-:W-:Y:S01]  /*17010*/  IMAD R3, R16, UR5, R3 ;  /* 0x0000000510037c24 */ /* 0x000fe2000f8e0203 */
[----:B------:R-:W-:Y:S02]  /*17020*/  ULDC.64 UR4, c[0x0][0x2e0] ;  /* 0x0000b80000047ab9 */ /* 0x000fe40000000a00 */
[----:B---3--:R-:W-:Y:S02]  /*17030*/  IMAD R0, R0, UR4, RZ ;  /* 0x0000000400007c24 */ /* 0x008fe4000f8e02ff */
[----:B------:R-:W-:-:S04]  /*17040*/  IMAD.WIDE.U32 R2, R5, UR4, R2 ;  /* 0x0000000405027c25 */ /* 0x000fc8000f8e0002 */
[----:B------:R-:W-:Y:S01]  /*17050*/  IMAD R0, R5, UR5, R0 ;  /* 0x0000000505007c24 */ /* 0x000fe2000f8e0200 */
[----:B------:R-:W-:-:S03]  /*17060*/  ULDC.64 UR4, c[0x0][0x2d0] ;  /* 0x0000b40000047ab9 */ /* 0x000fc60000000a00 */
[----:B------:R-:W-:Y:S01]  /*17070*/  IMAD.IADD R3, R3, 0x1, R0 ;  /* 0x0000000103037824 */ /* 0x000fe200078e0200 */
[----:B-1----:R-:W-:-:S04]  /*17080*/  LOP3.LUT R4, R4, 0x7f, RZ, 0xc0, !PT ;  /* 0x0000007f04047812 */ /* 0x002fc800078ec0ff */
[----:B------:R-:W-:Y:S02]  /*17090*/  SHF.R.U32.HI R5, RZ, 0x3, R4 ;  /* 0x00000003ff057819 */ /* 0x000fe40000011604 */
[----:B------:R-:W1:Y:S02]  /*170a0*/  S2R R4, SR_TID.X ;  /* 0x0000000000047919 */ /* 0x000e640000002100 */
[----:B-1----:R-:W-:-:S05]  /*170b0*/  IMAD.SHL.U32 R4, R4, 0x10, RZ ;  /* 0x0000001004047824 */ /* 0x002fca00078e00ff */
[----:B------:R-:W-:Y:S02]  /*170c0*/  LOP3.LUT R4, R5, 0x70, R4, 0xf8, !PT ;  /* 0x0000007005047812 */ /* 0x000fe400078ef804 */
[----:B------:R-:W1:Y:S03]  /*170d0*/  @P0 LDC R5, c[0x0][0x44c] ;  /* 0x00011300ff050b82 */ /* 0x000e660000000800 */
[----:B------:R-:W-:-:S04]  /*170e0*/  IMAD R0, R8, 0x80, R4 ;  /* 0x0000008008007824 */ /* 0x000fc800078e0204 */
[----:B------:R-:W-:Y:S02]  /*170f0*/  IMAD.MOV.U32 R4, RZ, RZ, R0 ;  /* 0x000000ffff047224 */ /* 0x000fe400078e0000 */
[----:B-1----:R-:W-:-:S05]  /*17100*/  @P0 IMAD.HI.U32 R5, R0, R5, RZ ;  /* 0x0000000500050227 */ /* 0x002fca00078e00ff */
[----:B0-----:R-:W-:-:S05]  /*17110*/  @P0 SHF.R.U32.HI R4, RZ, R6, R5 ;  /* 0x00000006ff040219 */ /* 0x001fca0000011605 */
        /* <DEDUP_REMOVED lines=31> */
[----:B---3--:R-:W-:-:S03]  /*17310*/  IMAD R2, R8, 0x80, R11 ;  /* 0x0000008008027824 */ /* 0x008fc600078e020b */
        /* <DEDUP_REMOVED lines=86> */
.L_x_2574:
        /* <DEDUP_REMOVED lines=14> */
.L_x_2446:
[----:B------:R-:W-:Y:S05]  /*17960*/  BSYNC B0 ;  /* 0x0000000000007941 */ /* 0x000fea0003800000 */
.L_x_2445:
[----:B------:R-:W-:Y:S01]  /*17970*/  NOP ;  /* 0x0000000000007918 */ /* 0x000fe20000000000 */
[----:B------:R-:W-:Y:S01]  /*17980*/  PLOP3.LUT P0, PT, PT, PT, PT, 0x80, 0x0 ;  /* 0x000000000000781c */ /* 0x000fe20003f0f070 */
[----:B0-----:R-:W-:-:S12]  /*17990*/  VIADD R6, R18, 0x38800 ;  /* 0x0003880012067836 */ /* 0x001fd80000000000 */
.L_x_2447:
        /* <DEDUP_REMOVED lines=18> */
.L_x_2575:
[----:B------:R-:W-:Y:S05]  /*17ac0*/  BSYNC B0 ;  /* 0x0000000000007941 */ /* 0x000fea0003800000 */
.L_x_2448:
        /* <DEDUP_REMOVED lines=55> */
.L_x_2456:
[----:B------:R-:W-:Y:S01]  /*17e40*/  IMAD R3, R9, 0x8, R18 ;  /* 0x0000000809037824 */ /* 0x000fe200078e0212 */
[----:B------:R-:W-:Y:S01]  /*17e50*/  SHF.L.U32 R2, R11, 0x1f, RZ ;  /* 0x0000001f0b027819 */ /* 0x000fe200000006ff */
[----:B------:R-:W-:Y:S03]  /*17e60*/  BSSY B3, `(.L_x_2457) ;  /* 0x0000003000037945 */ /* 0x000fe60003800000 */
[----:B------:R-:W1:Y:S02]  /*17e70*/  SYNCS.PHASECHK.TRANS64.TRYWAIT P0, [R3+URZ+0x38840], R2 ;  /* 0x03884002030075a7 */ /* 0x000e64000800017f */
[----:B-1----:R-:W-:Y:S05]  /*17e80*/  @!P0 BRA `(.L_x_2458) ;  /* 0x0000005400308947 */ /* 0x002fea0003800000 */
.L_x_2576:
[----:B------:R-:W-:Y:S05]  /*17e90*/  BSYNC B3 ;  /* 0x0000000000037941 */ /* 0x000fea0003800000 */
.L_x_2457:
        /* <DEDUP_REMOVED lines=12> */
.L_x_2460:
[----:B------:R-:W-:Y:S05]  /*17f60*/  BSYNC B3 ;  /* 0x0000000000037941 */ /* 0x000fea0003800000 */
.L_x_2459:
        /* <DEDUP_REMOVED lines=12> */
.L_x_2461:
        /* <DEDUP_REMOVED lines=16> */
.L_x_2462:
        /* <DEDUP_REMOVED lines=16> */
.L_x_2463:
        /* <DEDUP_REMOVED lines=16> */
.L_x_2464:
        /* <DEDUP_REMOVED lines=16> */
.L_x_2577:
[----:B------:R-:W-:Y:S05]  /*18430*/  BSYNC B3 ;  /* 0x0000000000037941 */ /* 0x000fea0003800000 */
.L_x_2465:
        /* <DEDUP_REMOVED lines=12> */
.L_x_2468:
[----:B------:R-:W-:Y:S05]  /*18500*/  BSYNC B3 ;  /* 0x0000000000037941 */ /* 0x000fea0003800000 */
.L_x_2467:
        /* <DEDUP_REMOVED lines=13> */
.L_x_2469:
        /* <DEDUP_REMOVED lines=15> */
.L_x_2470:
        /* <DEDUP_REMOVED lines=15> */
.L_x_2471:
        /* <DEDUP_REMOVED lines=15> */
.L_x_2472:
        /* <DEDUP_REMOVED lines=12> */
.L_x_2455:
[----:B------:R-:W-:Y:S05]  /*18970*/  BSYNC B1 ;  /* 0x0000000000017941 */ /* 0x000fea0003800000 */
.L_x_2454:
[----:B0-----:R-:W2:Y:S01]  /*18980*/  LDL.LU R0, [R1+0x40] ;  /* 0x0000400001007983 */ /* 0x001ea20000300800 */
[----:B------:R-:W-:-:S03]  /*18990*/  IMAD.MOV.U32 R19, RZ, RZ, R9 ;  /* 0x000000ffff137224 */ /* 0x000fc600078e0009 */
[----:B------:R0:W-:Y:S02]  /*189a0*/  STL [R1+0x14], R11 ;  /* 0x0000140b01007387 */ /* 0x0001e40000100800 */
[----:B0-2---:R-:W-:-:S07]  /*189b0*/  VIADD R0, R0, 0xfffffffd ;  /* 0xfffffffd00007836 */ /* 0x005fce0000000000 */
.L_x_2453:
[----:B------:R-:W-:Y:S05]  /*189c0*/  BSYNC B2 ;  /* 0x0000000000027941 */ /* 0x000fea0003800000 */
.L_x_2452:
[----:B------:R-:W-:Y:S01]  /*189d0*/  VIADD R10, R10, 0xfffffffe ;  /* 0xfffffffe0a0a7836 */ /* 0x000fe20000000000 */
[----:B------:R-:W-:-:S04]  /*189e0*/  LOP3.LUT R8, RZ, R8, RZ, 0x33, !PT ;  /* 0x00000008ff087212 */ /* 0x000fc800078e33ff */
[----:B------:R-:W-:-:S13]  /*189f0*/  ISETP.NE.AND P0, PT, R10, R8, PT ;  /* 0x000000080a00720c */ /* 0x000fda0003f05270 */
[----:B------:R-:W-:Y:S05]  /*18a00*/  @!P0 BRA `(.L_x_2451) ;  /* 0x0000001800c48947 */ /* 0x000fea0003800000 */
[----:B------:R-:W-:-:S07]  /*18a10*/  IMAD.MOV.U32 R9, RZ, RZ, R17 ;  /* 0x000000ffff097224 */ /* 0x000fce00078e0011 */
.L_x_2511:
        /* <DEDUP_REMOVED lines=36> */
.L_x_2475:
[----:B------:R-:W-:Y:S01]  /*18c60*/  IMAD R3, R4, 0x8, R18 ;  /* 0x0000000804037824 */ /* 0x000fe200078e0212 */
[----:B------:R-:W-:Y:S01]  /*18c70*/  SHF.L.U32 R2, R5, 0x1f, RZ ;  /* 0x0000001f05027819 */ /* 0x000fe200000006ff */
[----:B------:R-:W-:Y:S03]  /*18c80*/  BSSY B2, `(.L_x_2476) ;  /* 0x0000003000027945 */ /* 0x000fe60003800000 */
[----:B------:R-:W1:Y:S02]  /*18c90*/  SYNCS.PHASECHK.TRANS64.TRYWAIT P0, [R3+URZ+0x38840], R2 ;  /* 0x03884002030075a7 */ /* 0x000e64000800017f */
[----:B-1----:R-:W-:Y:S05]  /*18ca0*/  @!P0 BRA `(.L_x_2477) ;  /* 0x0000004400d08947 */ /* 0x002fea0003800000 */
.L_x_2578:
[----:B------:R-:W-:Y:S05]  /*18cb0*/  BSYNC B2 ;  /* 0x0000000000027941 */ /* 0x000fea0003800000 */
.L_x_2476:
        /* <DEDUP_REMOVED lines=12> */
.L_x_2479:
[----:B------:R-:W-:Y:S05]  /*18d80*/  BSYNC B2 ;  /* 0x0000000000027941 */ /* 0x000fea0003800000 */
.L_x_2478:
        /* <DEDUP_REMOVED lines=12> */
.L_x_2480:
        /* <DEDUP_REMOVED lines=16> */
.L_x_2481:
        /* <DEDUP_REMOVED lines=16> */
.L_x_2482:
        /* <DEDUP_REMOVED lines=16> */
.L_x_2483:
        /* <DEDUP_REMOVED lines=16> */
.L_x_2579:
[----:B------:R-:W-:Y:S05]  /*19250*/  BSYNC B2 ;  /* 0x0000000000027941 */ /* 0x000fea0003800000 */
.L_x_2484:
        /* <DEDUP_REMOVED lines=11> */
.L_x_2487:
[----:B------:R-:W-:Y:S05]  /*19310*/  BSYNC B2 ;  /* 0x0000000000027941 */ /* 0x000fea0003800000 */
.L_x_2486:
        /* <DEDUP_REMOVED lines=12> */
.L_x_2488:
        /* <DEDUP_REMOVED lines=15> */
.L_x_2489:
        /* <DEDUP_REMOVED lines=15> */
.L_x_2490:
        /* <DEDUP_REMOVED lines=15> */
.L_x_2491:
        /* <DEDUP_REMOVED lines=12> */
.L_x_2474:
[----:B------:R-:W-:Y:S05]  /*19770*/  BSYNC B1 ;  /* 0x0000000000017941 */ /* 0x000fea0003800000 */
.L_x_2473:
        /* <DEDUP_REMOVED lines=36> */
.L_x_2494:
[----:B------:R-:W-:Y:S01]  /*199c0*/  IMAD R2, R19, 0x8, R18 ;  /* 0x0000000813027824 */ /* 0x000fe200078e0212 */
[----:B------:R-:W-:Y:S01]  /*199d0*/  SHF.L.U32 R3, R12, 0x1f, RZ ;  /* 0x0000001f0c037819 */ /* 0x000fe200000006ff */
[----:B------:R-:W-:Y:S03]  /*199e0*/  BSSY B2, `(.L_x_2495) ;  /* 0x0000003000027945 */ /* 0x000fe60003800000 */
[----:B------:R-:W2:Y:S02]  /*199f0*/  SYNCS.PHASECHK.TRANS64.TRYWAIT P0, [R2+URZ+0x38840], R3 ;  /* 0x03884003020075a7 */ /* 0x000ea4000800017f */
[----:B--2---:R-:W-:Y:S05]  /*19a00*/  @!P0 BRA `(.L_x_2496) ;  /* 0x0000003800a08947 */ /* 0x004fea0003800000 */
.L_x_2580:
[----:B------:R-:W-:Y:S05]  /*19a10*/  BSYNC B2 ;  /* 0x0000000000027941 */ /* 0x000fea0003800000 */
.L_x_2495:
        /* <DEDUP_REMOVED lines=12> */
.L_x_2498:
[----:B------:R-:W-:Y:S05]  /*19ae0*/  BSYNC B2 ;  /* 0x0000000000027941 */ /* 0x000fea0003800000 */
.L_x_2497:
        /* <DEDUP_REMOVED lines=13> */
.L_x_2499:
        /* <DEDUP_REMOVED lines=16> */
.L_x_2500:
        /* <DEDUP_REMOVED lines=16> */
.L_x_2501:
        /* <DEDUP_REMOVED lines=16> */
.L_x_2502:
        /* <DEDUP_REMOVED lines=15> */
.L_x_2581:
[----:B------:R-:W-:Y:S05]  /*19fb0*/  BSYNC B2 ;  /* 0x0000000000027941 */ /* 0x000fea0003800000 */
.L_x_2503:
        /* <DEDUP_REMOVED lines=11> */
.L_x_2506:
[----:B------:R-:W-:Y:S05]  /*1a070*/  BSYNC B2 ;  /* 0x0000000000027941 */ /* 0x000fea0003800000 */
.L_x_2505:
        /* <DEDUP_REMOVED lines=12> */
.L_x_2507:
        /* <DEDUP_REMOVED lines=15> */
.L_x_2508:
        /* <DEDUP_REMOVED lines=15> */
.L_x_2509:
        /* <DEDUP_REMOVED lines=15> */
.L_x_2510:
        /* <DEDUP_REMOVED lines=12> */
.L_x_2493:
[----:B------:R-:W-:Y:S05]  /*1a4d0*/  BSYNC B1 ;  /* 0x0000000000017941 */ /* 0x000fea0003800000 */
.L_x_2492:
[----:B------:R-:W2:Y:S01]  /*1a4e0*/  LDL R2, [R1+0x28] ;  /* 0x0000280001027983 */ /* 0x000ea20000100800 */
[----:B------:R-:W-:Y:S01]  /*1a4f0*/  VIADD R0, R0, 0xfffffffe ;  /* 0xfffffffe00007836 */ /* 0x000fe20000000000 */
[----:B--2---:R-:W-:-:S13]  /*1a500*/  ISETP.GT.AND P0, PT, R7, R2, PT ;  /* 0x000000020700720c */ /* 0x004fda0003f04270 */
[----:B------:R-:W-:Y:S05]  /*1a510*/  @P0 BRA `(.L_x_2511) ;  /* 0xffffffe400400947 */ /* 0x000fea000383ffff */
.L_x_2451:
[----:B------:R-:W-:Y:S05]  /*1a520*/  BSYNC B0 ;  /* 0x0000000000007941 */ /* 0x000fea0003800000 */
.L_x_2450:
        /* <DEDUP_REMOVED lines=19> */
.L_x_2513:
[----:B------:R-:W-:Y:S05]  /*1a660*/  BSYNC B0 ;  /* 0x0000000000007941 */ /* 0x000fea0003800000 */
.L_x_2512:
        /* <DEDUP_REMOVED lines=11> */
.L_x_2582:
[----:B------:R-:W-:Y:S05]  /*1a720*/  BSYNC B1 ;  /* 0x0000000000017941 */ /* 0x000fea0003800000 */
.L_x_2516:
        /* <DEDUP_REMOVED lines=9> */
.L_x_2519:
[----:B------:R-:W-:Y:S05]  /*1a7c0*/  BSYNC B1 ;  /* 0x0000000000017941 */ /* 0x000fea0003800000 */
.L_x_2518:
        /* <DEDUP_REMOVED lines=12> */
.L_x_2520:
        /* <DEDUP_REMOVED lines=15> */
.L_x_2521:
        /* <DEDUP_REMOVED lines=15> */
.L_x_2522:
        /* <DEDUP_REMOVED lines=15> */
.L_x_2523:
        /* <DEDUP_REMOVED lines=10> */
.L_x_2515:
[----:B------:R-:W-:Y:S05]  /*1ac00*/  BSYNC B0 ;  /* 0x0000000000007941 */ /* 0x000fea0003800000 */
.L_x_2514:
[----:B------:R-:W2:Y:S01]  /*1ac10*/  LDL.LU R4, [R1+0x14] ;  /* 0x0000140001047983 */ /* 0x000ea20000300800 */
[----:B------:R-:W-:-:S05]  /*1ac20*/  VIADD R19, R19, 0x1 ;  /* 0x0000000113137836 */ /* 0x000fca0000000000 */
[----:B------:R-:W-:-:S04]  /*1ac30*/  ISETP.NE.AND P0, PT, R19, 0x2, PT ;  /* 0x000000021300780c */ /* 0x000fc80003f05270 */
[----:B------:R-:W-:Y:S02]  /*1ac40*/  SEL R0, RZ, 0x1, P0 ;  /* 0x00000001ff007807 */ /* 0x000fe40000000000 */
[----:B------:R-:W-:Y:S02]  /*1ac50*/  SEL R19, R19, RZ, P0 ;  /* 0x000000ff13137207 */ /* 0x000fe40000000000 */
[----:B--2---:R-:W-:-:S05]  /*1ac60*/  LOP3.LUT R4, R4, R0, RZ, 0x3c, !PT ;  /* 0x0000000004047212 */ /* 0x004fca00078e3cff */
[----:B------:R2:W-:Y:S02]  /*1ac70*/  STL [R1+0x14], R4 ;  /* 0x0000140401007387 */ /* 0x0005e40000100800 */
.L_x_2430:
[----:B------:R-:W-:Y:S05]  /*1ac80*/  BSYNC B7 ;  /* 0x0000000000077941 */ /* 0x000fea0003800000 */
.L_x_2428:
[----:B---3--:R-:W3:Y:S02]  /*1ac90*/  LDL R0, [R1+0x5c] ;  /* 0x00005c0001007983 */ /* 0x008ee40000100800 */
[----:B---3--:R-:W-:-:S13]  /*1aca0*/  ISETP.NE.AND P0, PT, R0, RZ, PT ;  /* 0x000000ff0000720c */ /* 0x008fda0003f05270 */
        /* <DEDUP_REMOVED lines=12> */
.L_x_2524:
[----:B--2---:R-:W2:Y:S01]  /*1ad70*/  S2R R10, SR_TID.X ;  /* 0x00000000000a7919 */ /* 0x004ea20000002100 */
[----:B------:R-:W-:Y:S01]  /*1ad80*/  UMOV UR4, 0xffffffff ;  /* 0xffffffff00047882 */ /* 0x000fe20000000000 */
[----:B--2---:R-:W-:-:S04]  /*1ad90*/  LOP3.LUT R10, R10, 0x1f, RZ, 0xc0, !PT ;  /* 0x0000001f0a0a7812 */ /* 0x004fc800078ec0ff */
[----:B------:R-:W-:Y:S01]  /*1ada0*/  ISETP.NE.AND P0, PT, R10, 0x1f, PT ;  /* 0x0000001f0a00780c */ /* 0x000fe20003f05270 */
[----:B------:R-:W-:-:S12]  /*1adb0*/  BRA.DIV UR4, `(.L_x_2526) ;  /* 0x0000002604f07947 */ /* 0x000fd8000b800000 */
[----:B------:R-:W2:Y:S01]  /*1adc0*/  LDL.LU R3, [R1] ;  /* 0x0000000001037983 */ /* 0x000ea20000300800 */
[----:B------:R-:W-:-:S03]  /*1add0*/  ULDC UR4, c[0x0][0xc3c] ;  /* 0x00030f0000047ab9 */ /* 0x000fc60000000800 */
[----:B01----:R-:W3:Y:S01]  /*1ade0*/  LDL R8, [R1+0xc] ;  /* 0x00000c0001087983 */ /* 0x003ee20000100800 */
[----:B------:R-:W-:Y:S01]  /*1adf0*/  ULDC.64 UR6, c[0x0][0x208] ;  /* 0x0000820000067ab9 */ /* 0x000fe20000000a00 */
[----:B---3--:R-:W-:Y:S02]  /*1ae00*/  IMAD.IADD R0, R8, 0x1, R10 ;  /* 0x0000000108007824 */ /* 0x008fe400078e020a */
[----:B--2---:R-:W-:-:S03]  /*1ae10*/  IMAD.MOV.U32 R8, RZ, RZ, R3 ;  /* 0x000000ffff087224 */ /* 0x004fc600078e0003 */
[----:B------:R-:W-:-:S13]  /*1ae20*/  ISETP.GE.OR P1, PT, R0, UR4, !P0 ;  /* 0x0000000400007c0c */ /* 0x000fda000c726670 */
[----:B------:R-:W0:Y:S08]  /*1ae30*/  @!P1 LDC.64 R2, c[0x0][0xc80] ;  /* 0x00032000ff029b82 */ /* 0x000e300000000a00 */
[----:B------:R-:W1:Y:S01]  /*1ae40*/  @!P1 LDC.64 R6, c[0x0][0xc78] ;  /* 0x00031e00ff069b82 */ /* 0x000e620000000a00 */
[----:B0-----:R-:W-:-:S05]  /*1ae50*/  @!P1 IMAD.WIDE R2, R0, 0x4, R2 ;  /* 0x0000000400029825 */ /* 0x001fca00078e0202 */
[----:B------:R1:W2:Y:S02]  /*1ae60*/  @!P1 LDG.E R5, desc[UR6][R2.64] ;  /* 0x0000000602059981 */ /* 0x0002a4000c1e1900 */
[----:B-1----:R-:W-:-:S06]  /*1ae70*/  @!P1 IMAD.WIDE R2, R0, 0x4, R6 ;  /* 0x0000000400029825 */ /* 0x002fcc00078e0206 */
[----:B------:R-:W3:Y:S01]  /*1ae80*/  @!P1 LDG.E R2, desc[UR6][R2.64] ;  /* 0x0000000602029981 */ /* 0x000ee2000c1e1900 */
[----:B------:R-:W-:Y:S02]  /*1ae90*/  CS2R R6, SRZ ;  /* 0x0000000000067805 */ /* 0x000fe4000001ff00 */
[C---:B------:R-:W-:Y:S02]  /*1aea0*/  ISETP.GE.U32.AND P2, PT, R10.reuse, 0x2, PT ;  /* 0x000000020a00780c */ /* 0x040fe40003f46070 */
        /* <DEDUP_REMOVED lines=26> */
.L_x_2592:
[----:B------:R-:W-:Y:S02]  /*1b050*/  ULDC UR4, c[0x0][0xc38] ;  /* 0x00030e0000047ab9 */ /* 0x000fe40000000800 */
[----:B------:R-:W-:-:S04]  /*1b060*/  IMAD.U32 R8, RZ, RZ, UR4 ;  /* 0x00000004ff087e24 */ /* 0x000fc8000f8e00ff */
[----:B-1----:R-:W-:-:S04]  /*1b070*/  IMAD R9, R9, R8, RZ ;  /* 0x0000000809097224 */ /* 0x002fc800078e02ff */
[----:B------:R-:W-:-:S05]  /*1b080*/  IMAD.IADD R0, R0, 0x1, R9 ;  /* 0x0000000100007824 */ /* 0x000fca00078e0209 */
[----:B------:R-:W-:-:S13]  /*1b090*/  ISETP.GT.AND P6, PT, R0, R4, PT ;  /* 0x000000040000720c */ /* 0x000fda0003fc4270 */
[----:B------:R-:W-:Y:S05]  /*1b0a0*/  @P6 BRA `(.L_x_2527) ;  /* 0x0000000000b06947 */ /* 0x000fea0003800000 */
.L_x_2530:
        /* <DEDUP_REMOVED lines=38> */
.L_x_2600:
[----:B------:R-:W-:Y:S02]  /*1b310*/  ULDC UR4, c[0x0][0xc38] ;  /* 0x00030e0000047ab9 */ /* 0x000fe40000000800 */
[----:B------:R-:W-:-:S04]  /*1b320*/  IMAD.U32 R8, RZ, RZ, UR4 ;  /* 0x00000004ff087e24 */ /* 0x000fc8000f8e00ff */
[----:B-1----:R-:W-:-:S04]  /*1b330*/  IMAD R9, R9, R8, RZ ;  /* 0x0000000809097224 */ /* 0x002fc800078e02ff */
[----:B------:R-:W-:-:S05]  /*1b340*/  IMAD.IADD R0, R9, 0x1, R0 ;  /* 0x0000000109007824 */ /* 0x000fca00078e0200 */
[----:B------:R-:W-:-:S13]  /*1b350*/  ISETP.GT.AND P6, PT, R0, R4, PT ;  /* 0x000000040000720c */ /* 0x000fda0003fc4270 */
[----:B------:R-:W-:Y:S05]  /*1b360*/  @!P6 BRA `(.L_x_2530) ;  /* 0xfffffffc0050e947 */ /* 0x000fea000383ffff */
.L_x_2527:
        /* <DEDUP_REMOVED lines=12> */
.L_x_2605:
[----:B------:R-:W-:-:S13]  /*1b430*/  ISETP.NE.AND P0, PT, R3, RZ, PT ;  /* 0x000000ff0300720c */ /* 0x000fda0003f05270 */
[----:B------:R-:W-:Y:S05]  /*1b440*/  @!P0 BRA `(.L_x_2532) ;  /* 0x0000000000148947 */ /* 0x000fea0003800000 */
[----:B------:R-:W-:Y:S01]  /*1b450*/  UMOV UR4, 0xffffffff ;  /* 0xffffffff00047882 */ /* 0x000fe20000000000 */
[----:B---3--:R-:W-:Y:S02]  /*1b460*/  VIADD R10, R10, 0xffffffff ;  /* 0xffffffff0a0a7836 */ /* 0x008fe40000000000 */
[----:B------:R-:W-:Y:S05]  /*1b470*/  BRA.DIV UR4, `(.L_x_2533) ;  /* 0x0000002a04e07947 */ /* 0x000fea000b800000 */
[----:B0-----:R0:W2:Y:S02]  /*1b480*/  SHFL.IDX PT, R2, R2, R10, 0x1f ;  /* 0x00001f0a02027589 */ /* 0x0010a400000e0000 */
.L_x_2608:
[----:B--2---:R-:W-:-:S07]  /*1b490*/  IMAD.MOV.U32 R5, RZ, RZ, R2 ;  /* 0x000000ffff057224 */ /* 0x004fce00078e0002 */
.L_x_2532:
[----:B0-----:R-:W-:Y:S01]  /*1b4a0*/  IMAD R2, R5, R8, R9 ;  /* 0x0000000805027224 */ /* 0x001fe200078e0209 */
[----:B------:R-:W-:-:S03]  /*1b4b0*/  ISETP.NE.AND P0, PT, R7, 0x1, PT ;  /* 0x000000010700780c */ /* 0x000fc60003f05270 */
[----:B------:R-:W-:Y:S01]  /*1b4c0*/  IMAD.IADD R4, R4, 0x1, -R2 ;  /* 0x0000000104047824 */ /* 0x000fe200078e0a02 */
[----:B------:R0:W-:Y:S09]  /*1b4d0*/  STL [R1], R2 ;  /* 0x0000000201007387 */ /* 0x0001f20000100800 */
[----:B------:R-:W-:Y:S05]  /*1b4e0*/  @!P0 BRA `(.L_x_2534) ;  /* 0x0000000000e48947 */ /* 0x000fea0003800000 */
[----:B------:R-:W-:-:S04]  /*1b4f0*/  IABS R5, R0 ;  /* 0x0000000000057213 */ /* 0x000fc80000000000 */
        /* <DEDUP_REMOVED lines=25> */
[----:B-1-3--:R-:W-:Y:S02]  /*1b690*/  IMAD R6, R2, R5, RZ ;  /* 0x0000000502067224 */ /* 0x00afe400078e02ff */
        /* <DEDUP_REMOVED lines=30> */
.L_x_2534:
[----:B------:R-:W2:Y:S01]  /*1b880*/  LDL R5, [R1+0xc] ;  /* 0x00000c0001057983 */ /* 0x000ea20000100800 */
[----:B0-----:R-:W2:Y:S01]  /*1b890*/  LDC.64 R2, c[0x0][0xc90] ;  /* 0x00032400ff027b82 */ /* 0x001ea20000000a00 */
[----:B------:R-:W-:Y:S01]  /*1b8a0*/  ULDC.64 UR4, c[0x0][0x208] ;  /* 0x0000820000047ab9 */ /* 0x000fe20000000a00 */
[----:B--2---:R-:W-:-:S05]  /*1b8b0*/  IMAD.WIDE R2, R5, 0x4, R2 ;  /* 0x0000000405027825 */ /* 0x004fca00078e0202 */
[----:B-1-3--:R-:W2:Y:S02]  /*1b8c0*/  LDG.E R6, desc[UR4][R2.64] ;  /* 0x0000000402067981 */ /* 0x00aea4000c1e1900 */
        /* <DEDUP_REMOVED lines=59> */
.L_x_2535:
[----:B-1----:R-:W-:-:S05]  /*1bc80*/  LOP3.LUT R3, RZ, R4, RZ, 0x33, !PT ;  /* 0x00000004ff037212 */ /* 0x002fca00078e33ff */
[----:B------:R-:W-:-:S05]  /*1bc90*/  IMAD.IADD R0, R0, 0x1, R3 ;  /* 0x0000000100007824 */ /* 0x000fca00078e0203 */
[----:B------:R1:W-:Y:S01]  /*1bca0*/  STL [R1+0x4], R0 ;  /* 0x0000040001007387 */ /* 0x0003e20000100800 */
[----:B------:R-:W-:Y:S05]  /*1bcb0*/  BRA `(.L_x_2536) ;  /* 0x0000000000287947 */ /* 0x000fea0003800000 */
.L_x_2528:
        /* <DEDUP_REMOVED lines=10> */
.L_x_2536:
[----:B0-----:R-:W2:Y:S04]  /*1bd60*/  LDL R2, [R1+0xc] ;  /* 0x00000c0001027983 */ /* 0x001ea80000100800 */
[----:B------:R-:W3:Y:S04]  /*1bd70*/  LDL R3, [R1+0x8] ;  /* 0x0000080001037983 */ /* 0x000ee80000100800 */
[----:B------:R-:W4:Y:S04]  /*1bd80*/  LDL R5, [R1+0x4] ;  /* 0x0000040001057983 */ /* 0x000f280000100800 */
[----:B------:R-:W4:Y:S01]  /*1bd90*/  LDL R4, [R1] ;  /* 0x0000000001047983 */ /* 0x000f220000100800 */
[----:B-1----:R-:W0:Y:S01]  /*1bda0*/  S2R R0, SR_TID.X ;  /* 0x0000000000007919 */ /* 0x002e220000002100 */
[----:B------:R-:W-:Y:S05]  /*1bdb0*/  WARPSYNC.ALL ;  /* 0x0000000000007948 */ /* 0x000fea0003800000 */
[----:B0-----:R-:W-:Y:S01]  /*1bdc0*/  LOP3.LUT R0, R0, 0x1f, RZ, 0xc0, !PT ;  /* 0x0000001f00007812 */ /* 0x001fe200078ec0ff */
[----:B------:R-:W-:Y:S03]  /*1bdd0*/  BAR.SYNC.DEFER_BLOCKING 0x4, 0x180 ;  /* 0x0106000000007b1d */ /* 0x000fe60000010000 */
[----:B------:R-:W-:-:S13]  /*1bde0*/  ISETP.NE.AND P0, PT, R0, RZ, PT ;  /* 0x000000ff0000720c */ /* 0x000fda0003f05270 */
[----:B------:R-:W0:Y:S01]  /*1bdf0*/  @!P0 S2R R0, SR_CgaCtaId ;  /* 0x0000000000008919 */ /* 0x000e220000008800 */
[----:B--2---:R-:W-:Y:S01]  /*1be00*/  IMAD.MOV.U32 R7, RZ, RZ, R2 ;  /* 0x000000ffff077224 */ /* 0x004fe200078e0002 */
[----:B------:R-:W-:Y:S01]  /*1be10*/  @!P0 MOV R2, 0x400 ;  /* 0x0000040000028802 */ /* 0x000fe20000000f00 */
[----:B---3--:R-:W-:-:S03]  /*1be20*/  IMAD.MOV.U32 R6, RZ, RZ, R3 ;  /* 0x000000ffff067224 */ /* 0x008fc600078e0003 */
[----:B0-----:R-:W-:-:S05]  /*1be30*/  @!P0 LEA R18, R0, R2, 0x18 ;  /* 0x0000000200128211 */ /* 0x001fca00078ec0ff */
[----:B----4-:R0:W-:Y:S01]  /*1be40*/  @!P0 STS.128 [R18+0x388d0], R4 ;  /* 0x0388d00412008388 */ /* 0x0101e20000000c00 */
[----:B------:R-:W-:Y:S06]  /*1be50*/  BAR.ARV 0x5, 0x180 ;  /* 0x0146000000007b1d */ /* 0x000fec0000002000 */
.L_x_2525:
[----:B------:R-:W2:Y:S01]  /*1be60*/  LDL R0, [R1+0xc] ;  /* 0x00000c0001007983 */ /* 0x000ea20000100800 */
[----:B------:R-:W-:Y:S02]  /*1be70*/  ULDC UR4, c[0x0][0xc3c] ;  /* 0x00030f0000047ab9 */ /* 0x000fe40000000800 */
[----:B--2---:R-:W-:-:S13]  /*1be80*/  ISETP.GE.AND P0, PT, R0, UR4, PT ;  /* 0x0000000400007c0c */ /* 0x004fda000bf06270 */
[----:B------:R-:W-:Y:S05]  /*1be90*/  @!P0 BRA `(.L_x_2537) ;  /* 0xffffff98000c8947 */ /* 0x000fea000383ffff */
[----:B------:R-:W-:Y:S05]  /*1bea0*/  BSYNC B8 ;  /* 0x0000000000087941 */ /* 0x000fea0003800000 */
.L_x_2422:
[----:B0-----:R-:W2:Y:S01]  /*1beb0*/  LDL.LU R0, [R1+0x58] ;  /* 0x0000580001007983 */ /* 0x001ea20000300800 */
[----:B------:R-:W-:Y:S01]  /*1bec0*/  BSSY B0, `(.L_x_2538) ;  /* 0x000000b000007945 */ /* 0x000fe20003800000 */
[----:B-1----:R-:W0:Y:S01]  /*1bed0*/  S2R R5, SR_CgaCtaId ;  /* 0x0000000000057919 */ /* 0x002e220000008800 */
        /* <DEDUP_REMOVED lines=9> */
.L_x_2609:
[----:B------:R-:W-:Y:S05]  /*1bf70*/  BSYNC B0 ;  /* 0x0000000000007941 */ /* 0x000fea0003800000 */
.L_x_2538:
[----:B------:R-:W-:-:S03]  /*1bf80*/  UMOV UR4, 0xffffffff ;  /* 0xffffffff00047882 */ /* 0x000fc60000000000 */
[----:B------:R-:W-:Y:S05]  /*1bf90*/  BRA.DIV UR4, `(.L_x_2540) ;  /* 0x0000002204587947 */ /* 0x000fea000b800000 */
[----:B------:R-:W1:Y:S02]  /*1bfa0*/  S2R R2, SR_TID.X ;  /* 0x0000000000027919 */ /* 0x000e640000002100 */
[----:B-1----:R-:W-:-:S04]  /*1bfb0*/  SHF.R.U32.HI R2, RZ, 0x5, R2 ;  /* 0x00000005ff027819 */ /* 0x002fc80000011602 */
[----:B------:R-:W-:-:S05]  /*1bfc0*/  LOP3.LUT R2, R2, 0x3, RZ, 0xc0, !PT ;  /* 0x0000000302027812 */ /* 0x000fca00078ec0ff */
[----:B------:R1:W2:Y:S02]  /*1bfd0*/  SHFL.IDX PT, R14, R2, RZ, 0x1f ;  /* 0x00001fff020e7589 */ /* 0x0002a400000e0000 */
.L_x_2612:
[----:B--2---:R-:W-:Y:S01]  /*1bfe0*/  ISETP.NE.AND P0, PT, R14, RZ, PT ;  /* 0x000000ff0e00720c */ /* 0x004fe20003f05270 */
[----:B------:R-:W-:-:S12]  /*1bff0*/  BSSY B0, `(.L_x_2541) ;  /* 0x0000027000007945 */ /* 0x000fd80003800000 */
[----:B------:R-:W-:Y:S05]  /*1c000*/  @P0 BRA `(.L_x_2542) ;  /* 0x0000000000940947 */ /* 0x000fea0003800000 */
[----:B------:R-:W-:-:S03]  /*1c010*/  UMOV UR4, 0xffffffff ;  /* 0xffffffff00047882 */ /* 0x000fc60000000000 */
[----:B------:R-:W-:Y:S05]  /*1c020*/  BRA.DIV UR4, `(.L_x_2543) ;  /* 0x0000002204687947 */ /* 0x000fea000b800000 */
[----:B------:R-:W-:-:S13]  /*1c030*/  ELECT P6, URZ, PT ;  /* 0x00000000003f782f */ /* 0x000fda00038c0000 */
.L_x_2615:
        /* <DEDUP_REMOVED lines=8> */
.L_x_2544:
        /* <DEDUP_REMOVED lines=13> */
.L_x_2616:
[----:B------:R-:W1:Y:S02]  /*1c190*/  SYNCS.PHASECHK.TRANS64.TRYWAIT P0, [R7+URZ], R2 ;  /* 0x00000002070075a7 */ /* 0x000e64000800017f */
[----:B-1----:R-:W-:Y:S05]  /*1c1a0*/  @!P0 BRA `(.L_x_2546) ;  /* 0x00000020003c8947 */ /* 0x002fea0003800000 */
.L_x_2617:
[----:B------:R-:W-:Y:S05]  /*1c1b0*/  @!P2 BRA `(.L_x_2547) ;  /* 0x000000000004a947 */ /* 0x000fea0003800000 */
[----:B------:R-:W-:Y:S01]  /*1c1c0*/  BPT.TRAP 0x1 ;  /* 0x000000040000795c */ /* 0x000fe20000300000 */
.L_x_2547:
[----:B------:R-:W-:-:S04]  /*1c1d0*/  VIADD R0, R0, 0x38860 ;  /* 0x0003886000007836 */ /* 0x000fc80000000000 */
[----:B------:R-:W-:-:S04]  /*1c1e0*/  IMAD R4, R19, 0x8, R0 ;  /* 0x0000000813047824 */ /* 0x000fc800078e0200 */
[----:B------:R-:W2:Y:S02]  /*1c1f0*/  SYNCS.PHASECHK.TRANS64.TRYWAIT P0, [R4+URZ], R5 ;  /* 0x00000005040075a7 */ /* 0x000ea4000800017f */
[----:B--2---:R-:W-:Y:S05]  /*1c200*/  @!P0 BRA `(.L_x_2548) ;  /* 0x0000002000388947 */ /* 0x004fea0003800000 */
.L_x_2618:
[----:B------:R-:W-:-:S07]  /*1c210*/  IMAD R3, R3, 0x8, R0 ;  /* 0x0000000803037824 */ /* 0x000fce00078e0200 */
.L_x_2549:
[----:B---3--:R3:W4:Y:S02]  /*1c220*/  SYNCS.PHASECHK.TRANS64.TRYWAIT P0, [R3+URZ], R2 ;  /* 0x00000002030075a7 */ /* 0x008724000800017f */
[----:B----4-:R-:W-:Y:S05]  /*1c230*/  @!P0 NANOSLEEP.SYNCS 0x989680 ;  /* 0x009896800000895d */ /* 0x010fea0003900000 */
[----:B------:R-:W4:Y:S02]  /*1c240*/  @!P0 SYNCS.PHASECHK.TRANS64 P0, [R3+URZ], R2 ;  /* 0x00000002030085a7 */ /* 0x000f24000800007f */
[----:B----4-:R-:W-:Y:S05]  /*1c250*/  @!P0 BRA `(.L_x_2549) ;  /* 0xfffffffc00f08947 */ /* 0x010fea000383ffff */
.L_x_2542:
[----:B------:R-:W-:Y:S05]  /*1c260*/  BSYNC B0 ;  /* 0x0000000000007941 */ /* 0x000fea0003800000 */
.L_x_2541:
[----:B------:R-:W-:Y:S05]  /*1c270*/  EXIT ;  /* 0x000000000000794d */ /* 0x000fea0003800000 */
.L_x_2361:
[----:B------:R-:W-:-:S13]  /*1c280*/  R2UR UR4, R17 ;  /* 0x00000000110472ca */ /* 0x000fda00000e0000 */
[----:B0-----:R-:W-:-:S04]  /*1c290*/  IMAD.U32 R3, RZ, RZ, UR4 ;  /* 0x00000004ff037e24 */ /* 0x001fc8000f8e00ff */
[----:B------:R0:W1:Y:S03]  /*1c2a0*/  SYNCS.PHASECHK.TRANS64.TRYWAIT P1, [R3+URZ+0x38800], R0 ;  /* 0x03880000030075a7 */ /* 0x000066000802017f */
[----:B-1----:R-:W-:Y:S05]  /*1c2b0*/  @!P1 NANOSLEEP.SYNCS 0x989680 ;  /* 0x009896800000995d */ /* 0x002fea0003900000 */
[----:B------:R-:W1:Y:S02]  /*1c2c0*/  @!P1 SYNCS.PHASECHK.TRANS64 P1, [R3+URZ+0x38800], R0 ;  /* 0x03880000030095a7 */ /* 0x000e64000802007f */
[----:B-1----:R-:W-:Y:S05]  /*1c2d0*/  @!P1 BRA `(.L_x_2361) ;  /* 0xfffffffc00e89947 */ /* 0x002fea000383ffff */
[----:B------:R-:W-:Y:S05]  /*1c2e0*/  BRA `(.L_x_2550) ;  /* 0xfffffe6000287947 */ /* 0x000fea000383ffff */
.L_x_2365:
[----:B-1----:R1:W2:Y:S02]  /*1c2f0*/  SYNCS.PHASECHK.TRANS64.TRYWAIT P2, [R0+URZ+0x38830], R3 ;  /* 0x03883003000075a7 */ /* 0x0022a4000804017f */
[----:B--2---:R-:W-:Y:S05]  /*1c300*/  @!P2 NANOSLEEP.SYNCS 0x989680 ;  /* 0x009896800000a95d */ /* 0x004fea0003900000 */
[----:B------:R-:W2:Y:S02]  /*1c310*/  @!P2 SYNCS.PHASECHK.TRANS64 P2, [R0+URZ+0x38830], R3 ;  /* 0x038830030000a5a7 */ /* 0x000ea4000804007f */
[----:B--2---:R-:W-:Y:S05]  /*1c320*/  @!P2 BRA `(.L_x_2365) ;  /* 0xfffffffc00f0a947 */ /* 0x004fea000383ffff */
[----:B------:R-:W-:Y:S05]  /*1c330*/  BRA `(.L_x_2364) ;  /* 0xfffffe6000587947 */ /* 0x000fea000383ffff */
.L_x_2370:
[----:B------:R-:W-:-:S13]  /*1c340*/  R2UR UR4, R3 ;  /* 0x00000000030472ca */ /* 0x000fda00000e0000 */
[----:B-1----:R-:W-:-:S04]  /*1c350*/  IMAD.U32 R152, RZ, RZ, UR4 ;  /* 0x00000004ff987e24 */ /* 0x002fc8000f8e00ff */
[----:B------:R1:W2:Y:S03]  /*1c360*/  SYNCS.PHASECHK.TRANS64.TRYWAIT P3, [R152+URZ+0x38830], R4 ;  /* 0x03883004980075a7 */ /* 0x0002a6000806017f */
[----:B--2---:R-:W-:Y:S05]  /*1c370*/  @!P3 NANOSLEEP.SYNCS 0x989680 ;  /* 0x009896800000b95d */ /* 0x004fea0003900000 */
[----:B------:R-:W2:Y:S02]  /*1c380*/  @!P3 SYNCS.PHASECHK.TRANS64 P3, [R152+URZ+0x38830], R4 ;  /* 0x038830049800b5a7 */ /* 0x000ea4000806007f */
[----:B--2---:R-:W-:Y:S05]  /*1c390*/  @!P3 BRA `(.L_x_2370) ;  /* 0xfffffffc00e8b947 */ /* 0x004fea000383ffff */
[----:B------:R-:W-:Y:S05]  /*1c3a0*/  BRA `(.L_x_2369) ;  /* 0xfffffea000a87947 */ /* 0x000fea000383ffff */
.L_x_2374:
[----:B--2---:R-:W-:-:S04]  /*1c3b0*/  IMAD.U32 R2, RZ, RZ, UR4 ;  /* 0x00000004ff027e24 */ /* 0x004fc8000f8e00ff */
[----:B------:R2:W3:Y:S03]  /*1c3c0*/  SYNCS.PHASECHK.TRANS64.TRYWAIT P3, [R2+URZ+0x38850], R0 ;  /* 0x03885000020075a7 */ /* 0x0004e6000806017f */
[----:B---3--:R-:W-:Y:S05]  /*1c3d0*/  @!P3 NANOSLEEP.SYNCS 0x989680 ;  /* 0x009896800000b95d */ /* 0x008fea0003900000 */
[----:B------:R-:W3:Y:S02]  /*1c3e0*/  @!P3 SYNCS.PHASECHK.TRANS64 P3, [R2+URZ+0x38850], R0 ;  /* 0x038850000200b5a7 */ /* 0x000ee4000806007f */
[----:B---3--:R-:W-:Y:S05]  /*1c3f0*/  @!P3 BRA `(.L_x_2374) ;  /* 0xfffffffc00ecb947 */ /* 0x008fea000383ffff */
[----:B------:R-:W-:Y:S05]  /*1c400*/  BRA `(.L_x_2373) ;  /* 0xfffffec400cc7947 */ /* 0x000fea000383ffff */
.L_x_2380:
[----:B-1----:R-:W-:-:S04]  /*1c410*/  IMAD.U32 R4, RZ, RZ, UR4 ;  /* 0x00000004ff047e24 */ /* 0x002fc8000f8e00ff */
[----:B------:R1:W2:Y:S03]  /*1c420*/  SYNCS.PHASECHK.TRANS64.TRYWAIT P2, [R4+URZ+0x38830], R3 ;  /* 0x03883003040075a7 */ /* 0x0002a6000804017f */
[----:B--2---:R-:W-:Y:S05]  /*1c430*/  @!P2 NANOSLEEP.SYNCS 0x989680 ;  /* 0x009896800000a95d */ /* 0x004fea0003900000 */
[----:B------:R-:W2:Y:S02]  /*1c440*/  @!P2 SYNCS.PHASECHK.TRANS64 P2, [R4+URZ+0x38830], R3 ;  /* 0x038830030400a5a7 */ /* 0x000ea4000804007f */
[----:B--2---:R-:W-:Y:S05]  /*1c450*/  @!P2 BRA `(.L_x_2380) ;  /* 0xfffffffc00eca947 */ /* 0x004fea000383ffff */
[----:B------:R-:W-:Y:S05]  /*1c460*/  BRA `(.L_x_2379) ;  /* 0xfffffee4000c7947 */ /* 0x000fea000383ffff */
.L_x_2384:
[----:B---3--:R-:W-:-:S04]  /*1c470*/  IMAD.U32 R2, RZ, RZ, UR4 ;  /* 0x00000004ff027e24 */ /* 0x008fc8000f8e00ff */
[----:B------:R3:W4:Y:S03]  /*1c480*/  SYNCS.PHASECHK.TRANS64.TRYWAIT P2, [R2+URZ+0x38850], R0 ;  /* 0x03885000020075a7 */ /* 0x000726000804017f */
[----:B----4-:R-:W-:Y:S05]  /*1c490*/  @!P2 NANOSLEEP.SYNCS 0x989680 ;  /* 0x009896800000a95d */ /* 0x010fea0003900000 */
[----:B------:R-:W4:Y:S02]  /*1c4a0*/  @!P2 SYNCS.PHASECHK.TRANS64 P2, [R2+URZ+0x38850], R0 ;  /* 0x038850000200a5a7 */ /* 0x000f24000804007f */
[----:B----4-:R-:W-:Y:S05]  /*1c4b0*/  @!P2 BRA `(.L_x_2384) ;  /* 0xfffffffc00eca947 */ /* 0x010fea000383ffff */
[----:B------:R-:W-:Y:S05]  /*1c4c0*/  BRA `(.L_x_2383) ;  /* 0xffffff0800347947 */ /* 0x000fea000383ffff */
.L_x_2389:
[----:B-1----:R-:W-:-:S04]  /*1c4d0*/  IMAD.U32 R7, RZ, RZ, UR8 ;  /* 0x00000008ff077e24 */ /* 0x002fc8000f8e00ff */
[----:B------:R1:W2:Y:S03]  /*1c4e0*/  SYNCS.PHASECHK.TRANS64.TRYWAIT P0, [R7+URZ+0x38850], R0 ;  /* 0x03885000070075a7 */ /* 0x0002a6000800017f */
[----:B--2---:R-:W-:Y:S05]  /*1c4f0*/  @!P0 NANOSLEEP.SYNCS 0x989680 ;  /* 0x009896800000895d */ /* 0x004fea0003900000 */
[----:B------:R-:W2:Y:S02]  /*1c500*/  @!P0 SYNCS.PHASECHK.TRANS64 P0, [R7+URZ+0x38850], R0 ;  /* 0x03885000070085a7 */ /* 0x000ea4000800007f */
[----:B--2---:R-:W-:Y:S05]  /*1c510*/  @!P0 BRA `(.L_x_2389) ;  /* 0xfffffffc00ec8947 */ /* 0x004fea000383ffff */
[----:B------:R-:W-:Y:S05]  /*1c520*/  BRA `(.L_x_2388) ;  /* 0xffffff2400847947 */ /* 0x000fea000383ffff */
.L_x_2436:
[----:B------:R-:W0:Y:S01]  /*1c530*/  S2R R4, SR_TID.X ;  /* 0x0000000000047919 */ /* 0x000e220000002100 */
[----:B------:R-:W-:Y:S01]  /*1c540*/  BSSY B0, `(.L_x_2551) ;  /* 0x000000a000007945 */ /* 0x000fe20003800000 */
[----:B------:R-:W-:Y:S02]  /*1c550*/  IMAD.MOV.U32 R12, RZ, RZ, RZ ;  /* 0x000000ffff0c7224 */ /* 0x000fe400078e00ff */
[----:B------:R-:W-:Y:S02]  /*1c560*/  IMAD.MOV.U32 R11, RZ, RZ, 0x1f ;  /* 0x0000001fff0b7424 */ /* 0x000fe400078e00ff */
[----:B------:R-:W-:Y:S01]  /*1c570*/  IMAD.MOV.U32 R15, RZ, RZ, -0x1 ;  /* 0xffffffffff0f7424 */ /* 0x000fe200078e00ff */
[----:B0-----:R-:W-:-:S04]  /*1c580*/  SHF.R.U32.HI R4, RZ, 0x5, R4 ;  /* 0x00000005ff047819 */ /* 0x001fc80000011604 */
[----:B------:R-:W-:-:S05]  /*1c590*/  LOP3.LUT R4, R4, 0x3, RZ, 0xc0, !PT ;  /* 0x0000000304047812 */ /* 0x000fca00078ec0ff */
[----:B------:R-:W-:-:S07]  /*1c5a0*/  IMAD.MOV.U32 R13, RZ, RZ, R4 ;  /* 0x000000ffff0d7224 */ /* 0x000fce00078e0004 */
[----:B--2---:R-:W-:Y:S05]  /*1c5b0*/  WARPSYNC.COLLECTIVE R15, `(.L_x_2552) ;  /* 0x000000000f087348 */ /* 0x004fea0003c00000 */
[----:B------:R0:W1:Y:S02]  /*1c5c0*/  SHFL.IDX P6, R14, R13, R12, R11 ;  /* 0x0000000c0d0e7389 */ /* 0x00006400000c000b */
[----:B012---:R-:W-:Y:S01]  /*1c5d0*/  ENDCOLLECTIVE ;  /* 0x000000000000791b */ /* 0x007fe20003800000 */
.L_x_2552:
[----:B------:R-:W-:Y:S05]  /*1c5e0*/  BSYNC B0 ;  /* 0x0000000000007941 */ /* 0x000fea0003800000 */
.L_x_2551:
[----:B------:R-:W-:Y:S05]  /*1c5f0*/  BRA `(.L_x_2553) ;  /* 0xffffffa0002c7947 */ /* 0x000fea000383ffff */
.L_x_2438:
[----:B------:R-:W-:Y:S01]  /*1c600*/  BSSY B0, `(.L_x_2554) ;  /* 0x0000006000007945 */ /* 0x000fe20003800000 */
[----:B------:R-:W-:-:S07]  /*1c610*/  IMAD.MOV.U32 R15, RZ, RZ, -0x1 ;  /* 0xffffffffff0f7424 */ /* 0x000fce00078e00ff */
[----:B--23--:R-:W-:Y:S05]  /*1c620*/  WARPSYNC.COLLECTIVE R15, `(.L_x_2555) ;  /* 0x000000000f0c7348 */ /* 0x00cfea0003c00000 */
[----:B------:R-:W-:Y:S02]  /*1c630*/  ELECT P6, UR62, PT ;  /* 0x00000000003e782f */ /* 0x000fe400038c0000 */
[----:B------:R-:W-:Y:S01]  /*1c640*/  MOV R14, UR62 ;  /* 0x0000003e000e7c02 */ /* 0x000fe20008000f00 */
[----:B--23--:R-:W-:Y:S10]  /*1c650*/  ENDCOLLECTIVE ;  /* 0x000000000000791b */ /* 0x00cff40003800000 */
.L_x_2555:
[----:B------:R-:W-:Y:S05]  /*1c660*/  BSYNC B0 ;  /* 0x0000000000007941 */ /* 0x000fea0003800000 */
.L_x_2554:
[----:B------:R-:W-:Y:S05]  /*1c670*/  BRA `(.L_x_2556) ;  /* 0xffffffa000307947 */ /* 0x000fea000383ffff */
.L_x_2440:
[----:B0-----:R0:W1:Y:S02]  /*1c680*/  SYNCS.PHASECHK.TRANS64.TRYWAIT P0, [R0+URZ+0x38840], R2 ;  /* 0x03884002000075a7 */ /* 0x001064000800017f */
[----:B-1----:R-:W-:Y:S05]  /*1c690*/  @!P0 NANOSLEEP.SYNCS 0x989680 ;  /* 0x009896800000895d */ /* 0x002fea0003900000 */
[----:B------:R-:W1:Y:S02]  /*1c6a0*/  @!P0 SYNCS.PHASECHK.TRANS64 P0, [R0+URZ+0x38840], R2 ;  /* 0x03884002000085a7 */ /* 0x000e64000800007f */
[----:B-1----:R-:W-:Y:S05]  /*1c6b0*/  @!P0 BRA `(.L_x_2440) ;  /* 0xfffffffc00f08947 */ /* 0x002fea000383ffff */
[----:B------:R-:W-:Y:S05]  /*1c6c0*/  BRA `(.L_x_2557) ;  /* 0xffffffa000947947 */ /* 0x000fea000383ffff */
.L_x_2444:
[----:B------:R-:W2:Y:S01]  /*1c6d0*/  LDL.LU R11, [R1+0x34] ;  /* 0x00003400010b7983 */ /* 0x000ea20000300800 */
[----:B------:R-:W-:Y:S02]  /*1c6e0*/  IMAD.MOV.U32 R13, RZ, RZ, R3 ;  /* 0x000000ffff0d7224 */ /* 0x000fe400078e0003 */
[----:B------:R-:W-:Y:S01]  /*1c6f0*/  IMAD.MOV.U32 R12, RZ, RZ, RZ ;  /* 0x000000ffff0c7224 */ /* 0x000fe200078e00ff */
[----:B------:R-:W0:Y:S01]  /*1c700*/  S2R R5, SR_TID.X ;  /* 0x0000000000057919 */ /* 0x000e220000002100 */
[----:B------:R-:W-:Y:S01]  /*1c710*/  IMAD.MOV.U32 R15, RZ, RZ, -0x1 ;  /* 0xffffffffff0f7424 */ /* 0x000fe200078e00ff */
[----:B0-----:R-:W-:-:S04]  /*1c720*/  LOP3.LUT R5, R5, 0x7f, RZ, 0xc0, !PT ;  /* 0x0000007f05057812 */ /* 0x001fc800078ec0ff */
[----:B------:R-:W-:-:S05]  /*1c730*/  SHF.R.U32.HI R5, RZ, 0x3, R5 ;  /* 0x00000003ff057819 */ /* 0x000fca0000011605 */
[----:B------:R-:W-:-:S04]  /*1c740*/  IMAD R2, R8, 0x80, R5 ;  /* 0x0000008008027824 */ /* 0x000fc800078e0205 */
[----:B------:R-:W-:Y:S02]  /*1c750*/  VIADD R5, R2, 0x10 ;  /* 0x0000001002057836 */ /* 0x000fe40000000000 */
[----:B--2---:R-:W-:Y:S02]  /*1c760*/  IMAD R0, R11, R7, RZ ;  /* 0x000000070b007224 */ /* 0x004fe400078e02ff */
[----:B------:R-:W-:-:S03]  /*1c770*/  IMAD.MOV.U32 R11, RZ, RZ, 0x181f ;  /* 0x0000181fff0b7424 */ /* 0x000fc600078e00ff */
[----:B------:R-:W-:-:S13]  /*1c780*/  ISETP.GE.AND P5, PT, R2, R0, PT ;  /* 0x000000000200720c */ /* 0x000fda0003fa6270 */
[----:B-----5:R-:W-:Y:S05]  /*1c790*/  WARPSYNC.COLLECTIVE R15, `(.L_x_2558) ;  /* 0x000000000f087348 */ /* 0x020fea0003c00000 */
[----:B------:R0:W1:Y:S02]  /*1c7a0*/  SHFL.IDX P6, R14, R13, R12, R11 ;  /* 0x0000000c0d0e7389 */ /* 0x00006400000c000b */
[----:B01---5:R-:W-:Y:S01]  /*1c7b0*/  ENDCOLLECTIVE ;  /* 0x000000000000791b */ /* 0x023fe20003800000 */
.L_x_2558:
[----:B------:R-:W-:Y:S02]  /*1c7c0*/  IMAD.MOV.U32 R13, RZ, RZ, R4 ;  /* 0x000000ffff0d7224 */ /* 0x000fe400078e0004 */
[----:B------:R-:W-:-:S07]  /*1c7d0*/  IMAD.MOV.U32 R6, RZ, RZ, R14 ;  /* 0x000000ffff067224 */ /* 0x000fce00078e000e */
[----:B------:R-:W-:Y:S05]  /*1c7e0*/  WARPSYNC.COLLECTIVE R15, `(.L_x_2559) ;  /* 0x000000000f087348 */ /* 0x000fea0003c00000 */
[----:B------:R0:W1:Y:S02]  /*1c7f0*/  SHFL.IDX P6, R14, R13, R12, R11 ;  /* 0x0000000c0d0e7389 */ /* 0x00006400000c000b */
[----:B01----:R-:W-:Y:S01]  /*1c800*/  ENDCOLLECTIVE ;  /* 0x000000000000791b */ /* 0x003fe20003800000 */
.L_x_2559:
        /* <DEDUP_REMOVED lines=20> */
.L_x_2560:
[----:B------:R-:W-:Y:S02]  /*1c950*/  IMAD.MOV.U32 R13, RZ, RZ, R4 ;  /* 0x000000ffff0d7224 */ /* 0x000fe400078e0004 */
[----:B------:R-:W-:-:S07]  /*1c960*/  IMAD.MOV.U32 R6, RZ, RZ, R14 ;  /* 0x000000ffff067224 */ /* 0x000fce00078e000e */
[----:B------:R-:W-:Y:S05]  /*1c970*/  WARPSYNC.COLLECTIVE R15, `(.L_x_2561) ;  /* 0x000000000f087348 */ /* 0x000fea0003c00000 */
[----:B------:R0:W1:Y:S02]  /*1c980*/  SHFL.IDX P6, R14, R13, R12, R11 ;  /* 0x0000000c0d0e7389 */ /* 0x00006400000c000b */
[----:B01----:R-:W-:Y:S01]  /*1c990*/  ENDCOLLECTIVE ;  /* 0x000000000000791b */ /* 0x003fe20003800000 */
.L_x_2561:
        /* <DEDUP_REMOVED lines=20> */
.L_x_2562:
[----:B------:R-:W-:Y:S02]  /*1cae0*/  IMAD.MOV.U32 R13, RZ, RZ, R4 ;  /* 0x000000ffff0d7224 */ /* 0x000fe400078e0004 */
[----:B------:R-:W-:-:S07]  /*1caf0*/  IMAD.MOV.U32 R6, RZ, RZ, R14 ;  /* 0x000000ffff067224 */ /* 0x000fce00078e000e */
[----:B------:R-:W-:Y:S05]  /*1cb00*/  WARPSYNC.COLLECTIVE R15, `(.L_x_2563) ;  /* 0x000000000f087348 */ /* 0x000fea0003c00000 */
[----:B------:R0:W1:Y:S02]  /*1cb10*/  SHFL.IDX P6, R14, R13, R12, R11 ;  /* 0x0000000c0d0e7389 */ /* 0x00006400000c000b */
[----:B01----:R-:W-:Y:S01]  /*1cb20*/  ENDCOLLECTIVE ;  /* 0x000000000000791b */ /* 0x003fe20003800000 */
.L_x_2563:
        /* <DEDUP_REMOVED lines=20> */
.L_x_2564:
[----:B------:R-:W-:Y:S02]  /*1cc70*/  IMAD.MOV.U32 R13, RZ, RZ, R4 ;  /* 0x000000ffff0d7224 */ /* 0x000fe400078e0004 */
[----:B------:R-:W-:-:S07]  /*1cc80*/  IMAD.MOV.U32 R6, RZ, RZ, R14 ;  /* 0x000000ffff067224 */ /* 0x000fce00078e000e */
[----:B------:R-:W-:Y:S05]  /*1cc90*/  WARPSYNC.COLLECTIVE R15, `(.L_x_2565) ;  /* 0x000000000f087348 */ /* 0x000fea0003c00000 */
[----:B------:R0:W1:Y:S02]  /*1cca0*/  SHFL.IDX P6, R14, R13, R12, R11 ;  /* 0x0000000c0d0e7389 */ /* 0x00006400000c000b */
[----:B01----:R-:W-:Y:S01]  /*1ccb0*/  ENDCOLLECTIVE ;  /* 0x000000000000791b */ /* 0x003fe20003800000 */
.L_x_2565:
        /* <DEDUP_REMOVED lines=20> */
.L_x_2566:
[----:B------:R-:W-:Y:S02]  /*1ce00*/  IMAD.MOV.U32 R13, RZ, RZ, R4 ;  /* 0x000000ffff0d7224 */ /* 0x000fe400078e0004 */
[----:B------:R-:W-:-:S07]  /*1ce10*/  IMAD.MOV.U32 R6, RZ, RZ, R14 ;  /* 0x000000ffff067224 */ /* 0x000fce00078e000e */
[----:B------:R-:W-:Y:S05]  /*1ce20*/  WARPSYNC.COLLECTIVE R15, `(.L_x_2567) ;  /* 0x000000000f087348 */ /* 0x000fea0003c00000 */
[----:B------:R0:W1:Y:S02]  /*1ce30*/  SHFL.IDX P6, R14, R13, R12, R11 ;  /* 0x0000000c0d0e7389 */ /* 0x00006400000c000b */
[----:B01----:R-:W-:Y:S01]  /*1ce40*/  ENDCOLLECTIVE ;  /* 0x000000000000791b */ /* 0x003fe20003800000 */
.L_x_2567:
        /* <DEDUP_REMOVED lines=20> */
.L_x_2568:
[----:B------:R-:W-:Y:S02]  /*1cf90*/  IMAD.MOV.U32 R13, RZ, RZ, R4 ;  /* 0x000000ffff0d7224 */ /* 0x000fe400078e0004 */
[----:B------:R-:W-:-:S07]  /*1cfa0*/  IMAD.MOV.U32 R6, RZ, RZ, R14 ;  /* 0x000000ffff067224 */ /* 0x000fce00078e000e */
[----:B------:R-:W-:Y:S05]  /*1cfb0*/  WARPSYNC.COLLECTIVE R15, `(.L_x_2569) ;  /* 0x000000000f087348 */ /* 0x000fea0003c00000 */
[----:B------:R0:W1:Y:S02]  /*1cfc0*/  SHFL.IDX P6, R14, R13, R12, R11 ;  /* 0x0000000c0d0e7389 */ /* 0x00006400000c000b */
[----:B01----:R-:W-:Y:S01]  /*1cfd0*/  ENDCOLLECTIVE ;  /* 0x000000000000791b */ /* 0x003fe20003800000 */
.L_x_2569:
        /* <DEDUP_REMOVED lines=18> */
.L_x_2570:
[----:B------:R-:W-:-:S05]  /*1d100*/  VIADD R7, R2, 0x60 ;  /* 0x0000006002077836 */ /* 0x000fca0000000000 */
[----:B------:R-:W-:Y:S01]  /*1d110*/  ISETP.GE.AND P5, PT, R7, R0, PT ;  /* 0x000000000700720c */ /* 0x000fe20003fa6270 */
[----:B------:R-:W-:Y:S02]  /*1d120*/  IMAD.MOV.U32 R13, RZ, RZ, R4 ;  /* 0x000000ffff0d7224 */ /* 0x000fe400078e0004 */
[----:B------:R-:W-:-:S10]  /*1d130*/  IMAD.MOV.U32 R8, RZ, RZ, R14 ;  /* 0x000000ffff087224 */ /* 0x000fd400078e000e */
[----:B------:R-:W-:Y:S05]  /*1d140*/  WARPSYNC.COLLECTIVE R15, `(.L_x_2571) ;  /* 0x000000000f087348 */ /* 0x000fea0003c00000 */
[----:B------:R0:W1:Y:S02]  /*1d150*/  SHFL.IDX P6, R14, R13, R12, R11 ;  /* 0x0000000c0d0e7389 */ /* 0x00006400000c000b */
[----:B01----:R-:W-:Y:S01]  /*1d160*/  ENDCOLLECTIVE ;  /* 0x000000000000791b */ /* 0x003fe20003800000 */
.L_x_2571:
        /* <DEDUP_REMOVED lines=18> */
.L_x_2572:
[----:B------:R-:W-:Y:S02]  /*1d290*/  IMAD.MOV.U32 R13, RZ, RZ, R4 ;  /* 0x000000ffff0d7224 */ /* 0x000fe400078e0004 */
[----:B------:R-:W-:-:S07]  /*1d2a0*/  IMAD.MOV.U32 R5, RZ, RZ, R14 ;  /* 0x000000ffff057224 */ /* 0x000fce00078e000e */
[----:B------:R-:W-:Y:S05]  /*1d2b0*/  WARPSYNC.COLLECTIVE R15, `(.L_x_2573) ;  /* 0x000000000f087348 */ /* 0x000fea0003c00000 */
[----:B------:R0:W1:Y:S02]  /*1d2c0*/  SHFL.IDX P6, R14, R13, R12, R11 ;  /* 0x0000000c0d0e7389 */ /* 0x00006400000c000b */
[----:B01----:R-:W-:Y:S01]  /*1d2d0*/  ENDCOLLECTIVE ;  /* 0x000000000000791b */ /* 0x003fe20003800000 */
.L_x_2573:
[----:B------:R-:W-:Y:S01]  /*1d2e0*/  IMAD.MOV.U32 R3, RZ, RZ, R14 ;  /* 0x000000ffff037224 */ /* 0x000fe200078e000e */
[----:B------:R-:W-:Y:S06]  /*1d2f0*/  BRA `(.L_x_2574) ;  /* 0xffffffa400607947 */ /* 0x000fec000383ffff */
.L_x_2449:
[----:B0-----:R0:W3:Y:S02]  /*1d300*/  SYNCS.PHASECHK.TRANS64.TRYWAIT P0, [R18+URZ+0x38820], R0 ;  /* 0x03882000120075a7 */ /* 0x0010e4000800017f */
[----:B---3--:R-:W-:Y:S05]  /*1d310*/  @!P0 NANOSLEEP.SYNCS 0x989680 ;  /* 0x009896800000895d */ /* 0x008fea0003900000 */
[----:B------:R-:W3:Y:S02]  /*1d320*/  @!P0 SYNCS.PHASECHK.TRANS64 P0, [R18+URZ+0x38820], R0 ;  /* 0x03882000120085a7 */ /* 0x000ee4000800007f */
[----:B---3--:R-:W-:Y:S05]  /*1d330*/  @!P0 BRA `(.L_x_2449) ;  /* 0xfffffffc00f08947 */ /* 0x008fea000383ffff */
[----:B------:R-:W-:Y:S05]  /*1d340*/  BRA `(.L_x_2575) ;  /* 0xffffffa400dc7947 */ /* 0x000fea000383ffff */
.L_x_2458:
[----:B-1----:R1:W2:Y:S02]  /*1d350*/  SYNCS.PHASECHK.TRANS64.TRYWAIT P0, [R3+URZ+0x38840], R2 ;  /* 0x03884002030075a7 */ /* 0x0022a4000800017f */
[----:B--2---:R-:W-:Y:S05]  /*1d360*/  @!P0 NANOSLEEP.SYNCS 0x989680 ;  /* 0x009896800000895d */ /* 0x004fea0003900000 */
[----:B------:R-:W2:Y:S02]  /*1d370*/  @!P0 SYNCS.PHASECHK.TRANS64 P0, [R3+URZ+0x38840], R2 ;  /* 0x03884002030085a7 */ /* 0x000ea4000800007f */
[----:B--2---:R-:W-:Y:S05]  /*1d380*/  @!P0 BRA `(.L_x_2458) ;  /* 0xfffffffc00f08947 */ /* 0x004fea000383ffff */
[----:B------:R-:W-:Y:S05]  /*1d390*/  BRA `(.L_x_2576) ;  /* 0xffffffa800bc7947 */ /* 0x000fea000383ffff */
.L_x_2466:
[----:B0-----:R0:W1:Y:S02]  /*1d3a0*/  SYNCS.PHASECHK.TRANS64.TRYWAIT P0, [R3+URZ+0x60], R2 ;  /* 0x00006002030075a7 */ /* 0x001064000800017f */
[----:B-1----:R-:W-:Y:S05]  /*1d3b0*/  @!P0 NANOSLEEP.SYNCS 0x989680 ;  /* 0x009896800000895d */ /* 0x002fea0003900000 */
[----:B------:R-:W1:Y:S02]  /*1d3c0*/  @!P0 SYNCS.PHASECHK.TRANS64 P0, [R3+URZ+0x60], R2 ;  /* 0x00006002030085a7 */ /* 0x000e64000800007f */
[----:B-1----:R-:W-:Y:S05]  /*1d3d0*/  @!P0 BRA `(.L_x_2466) ;  /* 0xfffffffc00f08947 */ /* 0x002fea000383ffff */
[----:B------:R-:W-:Y:S05]  /*1d3e0*/  BRA `(.L_x_2577) ;  /* 0xffffffb000107947 */ /* 0x000fea000383ffff */
.L_x_2477:
[----:B-1----:R1:W2:Y:S02]  /*1d3f0*/  SYNCS.PHASECHK.TRANS64.TRYWAIT P0, [R3+URZ+0x38840], R2 ;  /* 0x03884002030075a7 */ /* 0x0022a4000800017f */
[----:B--2---:R-:W-:Y:S05]  /*1d400*/  @!P0 NANOSLEEP.SYNCS 0x989680 ;  /* 0x009896800000895d */ /* 0x004fea0003900000 */
[----:B------:R-:W2:Y:S02]  /*1d410*/  @!P0 SYNCS.PHASECHK.TRANS64 P0, [R3+URZ+0x38840], R2 ;  /* 0x03884002030085a7 */ /* 0x000ea4000800007f */
[----:B--2---:R-:W-:Y:S05]  /*1d420*/  @!P0 BRA `(.L_x_2477) ;  /* 0xfffffffc00f08947 */ /* 0x004fea000383ffff */
[----:B------:R-:W-:Y:S05]  /*1d430*/  BRA `(.L_x_2578) ;  /* 0xffffffb8001c7947 */ /* 0x000fea000383ffff */
.L_x_2485:
[----:B0-----:R0:W1:Y:S02]  /*1d440*/  SYNCS.PHASECHK.TRANS64.TRYWAIT P0, [R2+URZ+0x60], R3 ;  /* 0x00006003020075a7 */ /* 0x001064000800017f */
[----:B-1----:R-:W-:Y:S05]  /*1d450*/  @!P0 NANOSLEEP.SYNCS 0x989680 ;  /* 0x009896800000895d */ /* 0x002fea0003900000 */
[----:B------:R-:W1:Y:S02]  /*1d460*/  @!P0 SYNCS.PHASECHK.TRANS64 P0, [R2+URZ+0x60], R3 ;  /* 0x00006003020085a7 */ /* 0x000e64000800007f */
[----:B-1----:R-:W-:Y:S05]  /*1d470*/  @!P0 BRA `(.L_x_2485) ;  /* 0xfffffffc00f08947 */ /* 0x002fea000383ffff */
[----:B------:R-:W-:Y:S05]  /*1d480*/  BRA `(.L_x_2579) ;  /* 0xffffffbc00707947 */ /* 0x000fea000383ffff */
.L_x_2496:
[----:B--2---:R2:W3:Y:S02]  /*1d490*/  SYNCS.PHASECHK.TRANS64.TRYWAIT P0, [R2+URZ+0x38840], R3 ;  /* 0x03884003020075a7 */ /* 0x0044e4000800017f */
[----:B---3--:R-:W-:Y:S05]  /*1d4a0*/  @!P0 NANOSLEEP.SYNCS 0x989680 ;  /* 0x009896800000895d */ /* 0x008fea0003900000 */
[----:B------:R-:W3:Y:S02]  /*1d4b0*/  @!P0 SYNCS.PHASECHK.TRANS64 P0, [R2+URZ+0x38840], R3 ;  /* 0x03884003020085a7 */ /* 0x000ee4000800007f */
[----:B---3--:R-:W-:Y:S05]  /*1d4c0*/  @!P0 BRA `(.L_x_2496) ;  /* 0xfffffffc00f08947 */ /* 0x008fea000383ffff */
[----:B------:R-:W-:Y:S05]  /*1d4d0*/  BRA `(.L_x_2580) ;  /* 0xffffffc4004c7947 */ /* 0x000fea000383ffff */
.L_x_2504:
[----:B0-----:R0:W1:Y:S02]  /*1d4e0*/  SYNCS.PHASECHK.TRANS64.TRYWAIT P0, [R2+URZ+0x60], R5 ;  /* 0x00006005020075a7 */ /* 0x001064000800017f */
[----:B-1----:R-:W-:Y:S05]  /*1d4f0*/  @!P0 NANOSLEEP.SYNCS 0x989680 ;  /* 0x009896800000895d */ /* 0x002fea0003900000 */
[----:B------:R-:W1:Y:S02]  /*1d500*/  @!P0 SYNCS.PHASECHK.TRANS64 P0, [R2+URZ+0x60], R5 ;  /* 0x00006005020085a7 */ /* 0x000e64000800007f */
[----:B-1----:R-:W-:Y:S05]  /*1d510*/  @!P0 BRA `(.L_x_2504) ;  /* 0xfffffffc00f08947 */ /* 0x002fea000383ffff */
[----:B------:R-:W-:Y:S05]  /*1d520*/  BRA `(.L_x_2581) ;  /* 0xffffffc800a07947 */ /* 0x000fea000383ffff */
.L_x_2517:
[----:B--2---:R2:W3:Y:S02]  /*1d530*/  SYNCS.PHASECHK.TRANS64.TRYWAIT P0, [R0+URZ+0x38860], R2 ;  /* 0x03886002000075a7 */ /* 0x0044e4000800017f */
[----:B---3--:R-:W-:Y:S05]  /*1d540*/  @!P0 NANOSLEEP.SYNCS 0x989680 ;  /* 0x009896800000895d */ /* 0x008fea0003900000 */
[----:B------:R-:W3:Y:S02]  /*1d550*/  @!P0 SYNCS.PHASECHK.TRANS64 P0, [R0+URZ+0x38860], R2 ;  /* 0x03886002000085a7 */ /* 0x000ee4000800007f */
[----:B---3--:R-:W-:Y:S05]  /*1d560*/  @!P0 BRA `(.L_x_2517) ;  /* 0xfffffffc00f08947 */ /* 0x008fea000383ffff */
[----:B------:R-:W-:Y:S05]  /*1d570*/  BRA `(.L_x_2582) ;  /* 0xffffffd000687947 */ /* 0x000fea000383ffff */
.L_x_2526:
[----:B------:R-:W2:Y:S01]  /*1d580*/  LDL R0, [R1] ;  /* 0x0000000001007983 */ /* 0x000ea20000100800 */
[----:B------:R-:W-:Y:S01]  /*1d590*/  BSSY B0, `(.L_x_2583) ;  /* 0x0000008000007945 */ /* 0x000fe20003800000 */
[----:B0-----:R-:W-:Y:S02]  /*1d5a0*/  IMAD.MOV.U32 R12, RZ, RZ, RZ ;  /* 0x000000ffff0c7224 */ /* 0x001fe400078e00ff */
[----:B------:R-:W-:Y:S02]  /*1d5b0*/  IMAD.MOV.U32 R11, RZ, RZ, 0x1f ;  /* 0x0000001fff0b7424 */ /* 0x000fe400078e00ff */
[----:B------:R-:W-:Y:S02]  /*1d5c0*/  IMAD.MOV.U32 R15, RZ, RZ, -0x1 ;  /* 0xffffffffff0f7424 */ /* 0x000fe400078e00ff */
[----:B--2---:R-:W-:-:S07]  /*1d5d0*/  IMAD.MOV.U32 R13, RZ, RZ, R0 ;  /* 0x000000ffff0d7224 */ /* 0x004fce00078e0000 */
[----:B-1----:R-:W-:Y:S05]  /*1d5e0*/  WARPSYNC.COLLECTIVE R15, `(.L_x_2584) ;  /* 0x000000000f087348 */ /* 0x002fea0003c00000 */
[----:B------:R0:W2:Y:S02]  /*1d5f0*/  SHFL.IDX P6, R14, R13, R12, R11 ;  /* 0x0000000c0d0e7389 */ /* 0x0000a400000c000b */
[----:B012---:R-:W-:Y:S01]  /*1d600*/  ENDCOLLECTIVE ;  /* 0x000000000000791b */ /* 0x007fe20003800000 */
.L_x_2584:
[----:B------:R-:W-:Y:S05]  /*1d610*/  BSYNC B0 ;  /* 0x0000000000007941 */ /* 0x000fea0003800000 */
.L_x_2583:
        /* <DEDUP_REMOVED lines=9> */
.L_x_2585:
        /* <DEDUP_REMOVED lines=14> */
[C---:B------:R-:W-:Y:S02]  /*1d790*/  ISETP.GE.U32.AND P3, PT, R10.reuse, 0x4, PT ;  /* 0x000000040a00780c */ /* 0x040fe40003f66070 */
[C---:B------:R-:W-:Y:S02]  /*1d7a0*/  ISETP.GE.U32.AND P4, PT, R10.reuse, 0x8, PT ;  /* 0x000000080a00780c */ /* 0x040fe40003f86070 */
[----:B------:R-:W-:Y:S01]  /*1d7b0*/  ISETP.GE.U32.AND P5, PT, R10, 0x10, PT ;  /* 0x000000100a00780c */ /* 0x000fe20003fa6070 */
[----:B--2---:R-:W-:-:S02]  /*1d7c0*/  @!P1 IMAD.MOV.U32 R6, RZ, RZ, R5 ;  /* 0x000000ffff069224 */ /* 0x004fc400078e0005 */
[----:B------:R-:W-:Y:S02]  /*1d7d0*/  IMAD.MOV.U32 R5, RZ, RZ, RZ ;  /* 0x000000ffff057224 */ /* 0x000fe400078e00ff */
[----:B---3--:R-:W-:Y:S01]  /*1d7e0*/  @!P1 IMAD.MOV.U32 R7, RZ, RZ, R2 ;  /* 0x000000ffff079224 */ /* 0x008fe200078e0002 */
[----:B------:R-:W-:-:S03]  /*1d7f0*/  ISETP.NE.AND P1, PT, R10, RZ, PT ;  /* 0x000000ff0a00720c */ /* 0x000fc60003f25270 */
[----:B------:R-:W-:-:S04]  /*1d800*/  IMAD R2, R7, R6, RZ ;  /* 0x0000000607027224 */ /* 0x000fc800078e02ff */
[----:B------:R-:W-:-:S07]  /*1d810*/  IMAD.MOV.U32 R13, RZ, RZ, R2 ;  /* 0x000000ffff0d7224 */ /* 0x000fce00078e0002 */
[----:B------:R-:W-:Y:S05]  /*1d820*/  WARPSYNC.COLLECTIVE R15, `(.L_x_2586) ;  /* 0x000000000f087348 */ /* 0x000fea0003c00000 */
[----:B------:R0:W1:Y:S02]  /*1d830*/  SHFL.UP P6, R14, R13, R12, R11 ;  /* 0x0400000c0d0e7389 */ /* 0x00006400000c000b */
[----:B01----:R-:W-:Y:S01]  /*1d840*/  ENDCOLLECTIVE ;  /* 0x000000000000791b */ /* 0x003fe20003800000 */
.L_x_2586:
        /* <DEDUP_REMOVED lines=8> */
.L_x_2587:
        /* <DEDUP_REMOVED lines=8> */
.L_x_2588:
        /* <DEDUP_REMOVED lines=8> */
.L_x_2589:
        /* <DEDUP_REMOVED lines=8> */
.L_x_2590:
        /* <DEDUP_REMOVED lines=9> */
.L_x_2591:
[----:B------:R-:W-:Y:S01]  /*1dae0*/  IMAD.MOV.U32 R9, RZ, RZ, R14 ;  /* 0x000000ffff097224 */ /* 0x000fe200078e000e */
[----:B------:R-:W-:Y:S06]  /*1daf0*/  BRA `(.L_x_2592) ;  /* 0xffffffd400547947 */ /* 0x000fec000383ffff */
.L_x_2529:
        /* <DEDUP_REMOVED lines=8> */
.L_x_2594:
[----:B------:R-:W-:Y:S05]  /*1db80*/  BSYNC B0 ;  /* 0x0000000000007941 */ /* 0x000fea0003800000 */
.L_x_2593:
        /* <DEDUP_REMOVED lines=10> */
.L_x_2595:
        /* <DEDUP_REMOVED lines=8> */
.L_x_2596:
        /* <DEDUP_REMOVED lines=8> */
.L_x_2597:
        /* <DEDUP_REMOVED lines=8> */
.L_x_2598:
        /* <DEDUP_REMOVED lines=9> */
.L_x_2599:
[----:B------:R-:W-:Y:S01]  /*1de40*/  IMAD.MOV.U32 R9, RZ, RZ, R14 ;  /* 0x000000ffff097224 */ /* 0x000fe200078e000e */
[----:B------:R-:W-:Y:S06]  /*1de50*/  BRA `(.L_x_2600) ;  /* 0xffffffd4002c7947 */ /* 0x000fec000383ffff */
.L_x_2531:
[----:B------:R-:W-:Y:S01]  /*1de60*/  BSSY B0, `(.L_x_2601) ;  /* 0x0000006000007945 */ /* 0x000fe20003800000 */
[----:B------:R-:W-:Y:S01]  /*1de70*/  PLOP3.LUT P6, PT, P6, PT, PT, 0x8, 0x0 ;  /* 0x000000000000781c */ /* 0x000fe200037ce170 */
[----:B------:R-:W-:-:S12]  /*1de80*/  IMAD.MOV.U32 R15, RZ, RZ, -0x1 ;  /* 0xffffffffff0f7424 */ /* 0x000fd800078e00ff */
[----:B0-----:R-:W-:Y:S05]  /*1de90*/  WARPSYNC.COLLECTIVE R15, `(.L_x_2602) ;  /* 0x000000000f087348 */ /* 0x001fea0003c00000 */
[----:B------:R-:W-:Y:S01]  /*1dea0*/  VOTE.ANY R14, PT, P6 ;  /* 0x00000000000e7806 */ /* 0x000fe200030e0100 */
[----:B0-----:R-:W-:Y:S06]  /*1deb0*/  ENDCOLLECTIVE ;  /* 0x000000000000791b */ /* 0x001fec0003800000 */
.L_x_2602:
[----:B------:R-:W-:Y:S05]  /*1dec0*/  BSYNC B0 ;  /* 0x0000000000007941 */ /* 0x000fea0003800000 */
.L_x_2601:
        /* <DEDUP_REMOVED lines=10> */
.L_x_2603:
[----:B------:R-:W-:Y:S02]  /*1df70*/  IMAD.MOV.U32 R13, RZ, RZ, R7 ;  /* 0x000000ffff0d7224 */ /* 0x000fe400078e0007 */
[----:B------:R-:W-:-:S07]  /*1df80*/  IMAD.MOV.U32 R0, RZ, RZ, R14 ;  /* 0x000000ffff007224 */ /* 0x000fce00078e000e */
[----:B------:R-:W-:Y:S05]  /*1df90*/  WARPSYNC.COLLECTIVE R15, `(.L_x_2604) ;  /* 0x000000000f087348 */ /* 0x000fea0003c00000 */
[----:B------:R0:W1:Y:S02]  /*1dfa0*/  SHFL.IDX P6, R14, R13, R12, R11 ;  /* 0x0000000c0d0e7389 */ /* 0x00006400000c000b */
[----:B01----:R-:W-:Y:S01]  /*1dfb0*/  ENDCOLLECTIVE ;  /* 0x000000000000791b */ /* 0x003fe20003800000 */
.L_x_2604:
[----:B------:R-:W-:Y:S02]  /*1dfc0*/  IMAD.MOV.U32 R7, RZ, RZ, R14 ;  /* 0x000000ffff077224 */ /* 0x000fe400078e000e */
[----:B------:R-:W-:-:S05]  /*1dfd0*/  IMAD.IADD R6, R10, 0x1, R16 ;  /* 0x000000010a067824 */ /* 0x000fca00078e0210 */
[----:B------:R1:W-:Y:S01]  /*1dfe0*/  STL [R1+0xc], R6 ;  /* 0x00000c0601007387 */ /* 0x0003e20000100800 */
[----:B------:R-:W-:Y:S05]  /*1dff0*/  BRA `(.L_x_2605) ;  /* 0xffffffd4000c7947 */ /* 0x000fea000383ffff */
.L_x_2533:
        /* <DEDUP_REMOVED lines=8> */
.L_x_2607:
[----:B------:R-:W-:Y:S05]  /*1e080*/  BSYNC B0 ;  /* 0x0000000000007941 */ /* 0x000fea0003800000 */
.L_x_2606:
[----:B------:R-:W-:Y:S01]  /*1e090*/  IMAD.MOV.U32 R2, RZ, RZ, R14 ;  /* 0x000000ffff027224 */ /* 0x000fe200078e000e */
[----:B------:R-:W-:Y:S06]  /*1e0a0*/  BRA `(.L_x_2608) ;  /* 0xffffffd000f87947 */ /* 0x000fec000383ffff */
.L_x_2539:
[----:B0-----:R0:W1:Y:S02]  /*1e0b0*/  SYNCS.PHASECHK.TRANS64.TRYWAIT P0, [R0+URZ+0x38820], R3 ;  /* 0x03882003000075a7 */ /* 0x001064000800017f */
[----:B-1----:R-:W-:Y:S05]  /*1e0c0*/  @!P0 NANOSLEEP.SYNCS 0x989680 ;  /* 0x009896800000895d */ /* 0x002fea0003900000 */
[----:B------:R-:W1:Y:S02]  /*1e0d0*/  @!P0 SYNCS.PHASECHK.TRANS64 P0, [R0+URZ+0x38820], R3 ;  /* 0x03882003000085a7 */ /* 0x000e64000800007f */
[----:B-1----:R-:W-:Y:S05]  /*1e0e0*/  @!P0 BRA `(.L_x_2539) ;  /* 0xfffffffc00f08947 */ /* 0x002fea000383ffff */
[----:B------:R-:W-:Y:S05]  /*1e0f0*/  BRA `(.L_x_2609) ;  /* 0xffffffdc009c7947 */ /* 0x000fea000383ffff */
.L_x_2540:
        /* <DEDUP_REMOVED lines=11> */
.L_x_2611:
[----:B------:R-:W-:Y:S05]  /*1e1b0*/  BSYNC B0 ;  /* 0x0000000000007941 */ /* 0x000fea0003800000 */
.L_x_2610:
[----:B------:R-:W-:Y:S05]  /*1e1c0*/  BRA `(.L_x_2612) ;  /* 0xffffffdc00847947 */ /* 0x000fea000383ffff */
.L_x_2543:
[----:B------:R-:W-:Y:S01]  /*1e1d0*/  BSSY B1, `(.L_x_2613) ;  /* 0x0000006000017945 */ /* 0x000fe20003800000 */
[----:B------:R-:W-:-:S07]  /*1e1e0*/  IMAD.MOV.U32 R15, RZ, RZ, -0x1 ;  /* 0xffffffffff0f7424 */ /* 0x000fce00078e00ff */
[----:B01----:R-:W-:Y:S05]  /*1e1f0*/  WARPSYNC.COLLECTIVE R15, `(.L_x_2614) ;  /* 0x000000000f0c7348 */ /* 0x003fea0003c00000 */
[----:B------:R-:W-:Y:S02]  /*1e200*/  ELECT P6, UR62, PT ;  /* 0x00000000003e782f */ /* 0x000fe400038c0000 */
[----:B------:R-:W-:Y:S01]  /*1e210*/  MOV R14, UR62 ;  /* 0x0000003e000e7c02 */ /* 0x000fe20008000f00 */
[----:B01----:R-:W-:Y:S10]  /*1e220*/  ENDCOLLECTIVE ;  /* 0x000000000000791b */ /* 0x003ff40003800000 */
.L_x_2614:
[----:B------:R-:W-:Y:S05]  /*1e230*/  BSYNC B1 ;  /* 0x0000000000017941 */ /* 0x000fea0003800000 */
.L_x_2613:
[----:B------:R-:W-:Y:S05]  /*1e240*/  BRA `(.L_x_2615) ;  /* 0xffffffdc007c7947 */ /* 0x000fea000383ffff */
.L_x_2545:
[----:B0-----:R0:W1:Y:S02]  /*1e250*/  SYNCS.PHASECHK.TRANS64.TRYWAIT P0, [R6+URZ], R5 ;  /* 0x00000005060075a7 */ /* 0x001064000800017f */
[----:B-1----:R-:W-:Y:S05]  /*1e260*/  @!P0 NANOSLEEP.SYNCS 0x989680 ;  /* 0x009896800000895d */ /* 0x002fea0003900000 */
[----:B------:R-:W1:Y:S02]  /*1e270*/  @!P0 SYNCS.PHASECHK.TRANS64 P0, [R6+URZ], R5 ;  /* 0x00000005060085a7 */ /* 0x000e64000800007f */
[----:B-1----:R-:W-:Y:S05]  /*1e280*/  @!P0 BRA `(.L_x_2545) ;  /* 0xfffffffc00f08947 */ /* 0x002fea000383ffff */
[----:B------:R-:W-:Y:S05]  /*1e290*/  BRA `(.L_x_2616) ;  /* 0xffffffdc00bc7947 */ /* 0x000fea000383ffff */
.L_x_2546:
[----:B-1----:R1:W2:Y:S02]  /*1e2a0*/  SYNCS.PHASECHK.TRANS64.TRYWAIT P0, [R7+URZ], R2 ;  /* 0x00000002070075a7 */ /* 0x0022a4000800017f */
[----:B--2---:R-:W-:Y:S05]  /*1e2b0*/  @!P0 NANOSLEEP.SYNCS 0x989680 ;  /* 0x009896800000895d */ /* 0x004fea0003900000 */
[----:B------:R-:W2:Y:S02]  /*1e2c0*/  @!P0 SYNCS.PHASECHK.TRANS64 P0, [R7+URZ], R2 ;  /* 0x00000002070085a7 */ /* 0x000ea4000800007f */
[----:B--2---:R-:W-:Y:S05]  /*1e2d0*/  @!P0 BRA `(.L_x_2546) ;  /* 0xfffffffc00f08947 */ /* 0x004fea000383ffff */
[----:B------:R-:W-:Y:S05]  /*1e2e0*/  BRA `(.L_x_2617) ;  /* 0xffffffdc00b07947 */ /* 0x000fea000383ffff */
.L_x_2548:
[----:B--2---:R2:W3:Y:S02]  /*1e2f0*/  SYNCS.PHASECHK.TRANS64.TRYWAIT P0, [R4+URZ], R5 ;  /* 0x00000005040075a7 */ /* 0x0044e4000800017f */
[----:B---3--:R-:W-:Y:S05]  /*1e300*/  @!P0 NANOSLEEP.SYNCS 0x989680 ;  /* 0x009896800000895d */ /* 0x008fea0003900000 */
[----:B------:R-:W3:Y:S02]  /*1e310*/  @!P0 SYNCS.PHASECHK.TRANS64 P0, [R4+URZ], R5 ;  /* 0x00000005040085a7 */ /* 0x000ee4000800007f */
[----:B---3--:R-:W-:Y:S05]  /*1e320*/  @!P0 BRA `(.L_x_2548) ;  /* 0xfffffffc00f08947 */ /* 0x008fea000383ffff */
[----:B------:R-:W-:Y:S05]  /*1e330*/  BRA `(.L_x_2618) ;  /* 0xffffffdc00b47947 */ /* 0x000fea000383ffff */
.L_x_2619:
        /* <DEDUP_REMOVED lines=12> */
.L_x_14846:


//--------------------- .text._ZN7cutlass13device_kernelIN5flash11enable_sm90INS1_16FlashAttnFwdSm90INS1_25CollectiveMainloopFwdSm90ILi2EN4cute5tupleIJNS5_1CILi1EEES8_S8_EEENS6_IJNS7_ILi128EEENS7_ILi80EEENS7_ILi256EEEEEELi256ENS_6half_tEfNS_4arch4Sm90ELb1ELb0ELb1ELb1ELb0ELb1ELb0ELb1ELb1ELb1ELb1ELb0EEENS1_21CollectiveEpilogueFwdINS6_IJSA_SC_SB_EEES9_SE_SG_Li256ELb1ELb1ELb1ELb0EEENS1_36VarlenDynamicPersistentTileSchedulerILi128ELi80ELi256ELi128ELb1ELb1ELb1ELb1ELb1ELb1EEEEEEEEEvNT_6ParamsE --------------------------
	.section	.text._ZN7cutlass13device_kernelIN5flash11enable_sm90INS1_16FlashAttnFwdSm90INS1_25CollectiveMainloopFwdSm90ILi2EN4cute5tupleIJNS5_1CILi1EEES8_S8_EEENS6_IJNS7_ILi128EEENS7_ILi80EEENS7_ILi256EEEEEELi256ENS_6half_tEfNS_4arch4Sm90ELb1ELb0ELb1ELb1ELb0ELb1ELb0ELb1ELb1ELb1ELb1ELb0EEENS1_21CollectiveEpilogueFwdINS6_IJSA_SC_SB_EEES9_SE_SG_Li256ELb1ELb1ELb1ELb0EEENS1_36VarlenDynamicPersistentTileSchedulerILi128ELi80ELi256ELi128ELb1ELb1ELb1ELb1ELb1ELb1EEEEEEEEEvNT_6ParamsE,"ax",@progbits
	.align	128
.text._ZN7cutlass13device_kernelIN5flash11enable_sm90INS1_16FlashAttnFwdSm90INS1_25CollectiveMainloopFwdSm90ILi2EN4cute5tupleIJNS5_1CILi1EEES8_S8_EEENS6_IJNS7_ILi128EEENS7_ILi80EEENS7_ILi256EEEEEELi256ENS_6half_tEfNS_4arch4Sm90ELb1ELb0ELb1ELb1ELb0ELb1ELb0ELb1ELb1ELb1ELb1ELb0EEENS1_21CollectiveEpilogueFwdINS6_IJSA_SC_SB_EEES9_SE_SG_Li256ELb1ELb1ELb1ELb0EEENS1_36VarlenDynamicPersistentTileSchedulerILi128ELi80ELi256ELi128ELb1ELb1ELb1ELb1ELb1ELb1EEEEEEEEEvNT_6ParamsE:
        .type           _ZN7cutlass13device_kernelIN5flash11enable_sm90INS1_16FlashAttnFwdSm90INS1_25CollectiveMainloopFwdSm90ILi2EN4cute5tupleIJNS5_1CILi1EEES8_S8_EEENS6_IJNS7_ILi128EEENS7_ILi80EEENS7_ILi256EEEEEELi256ENS_6half_tEfNS_4arch4Sm90ELb1ELb0ELb1ELb1ELb0ELb1ELb0ELb1ELb1ELb1ELb1ELb0EEENS1_21CollectiveEpilogueFwdINS6_IJSA_SC_SB_EEES9_SE_SG_Li256ELb1ELb1ELb1ELb0EEENS1_36VarlenDynamicPersistentTileSchedulerILi128ELi80ELi256ELi128ELb1ELb1ELb1ELb1ELb1ELb1EEEEEEEEEvNT_6ParamsE,@function
        .size           _ZN7cutlass13device_kernelIN5flash11enable_sm90INS1_16FlashAttnFwdSm90INS1_25CollectiveMainloopFwdSm90ILi2EN4cute5tupleIJNS5_1CILi1EEES8_S8_EEENS6_IJNS7_ILi128EEENS7_ILi80EEENS7_ILi256EEEEEELi256ENS_6half_tEfNS_4arch4Sm90ELb1ELb0ELb1ELb1ELb0ELb1ELb0ELb1ELb1ELb1ELb1ELb0EEENS1_21CollectiveEpilogueFwdINS6_IJSA_SC_SB_EEES9_SE_SG_Li256ELb1ELb1ELb1ELb0EEENS1_36VarlenDynamicPersistentTileSchedulerILi128ELi80ELi256ELi128ELb1ELb1ELb1ELb1ELb1ELb1EEEEEEEEEvNT_6ParamsE,(.L_x_14847 - _ZN7cutlass13device_kernelIN5flash11enable_sm90INS1_16FlashAttnFwdSm90INS1_25CollectiveMainloopFwdSm90ILi2EN4cute5tupleIJNS5_1CILi1EEES8_S8_EEENS6_IJNS7_ILi128EEENS7_ILi80EEENS7_ILi256EEEEEELi256ENS_6half_tEfNS_4arch4Sm90ELb1ELb0ELb1ELb1ELb0ELb1ELb0ELb1ELb1ELb1ELb1ELb0EEENS1_21CollectiveEpilogueFwdINS6_IJSA_SC_SB_EEES9_SE_SG_Li256ELb1ELb1ELb1ELb0EEENS1_36VarlenDynamicPersistentTileSchedulerILi128ELi80ELi256ELi128ELb1ELb1ELb1ELb1ELb1ELb1EEEEEEEEEvNT_6ParamsE)
        .other          _ZN7cutlass13device_kernelIN5flash11enable_sm90INS1_16FlashAttnFwdSm90INS1_25CollectiveMainloopFwdSm90ILi2EN4cute5tupleIJNS5_1CILi1EEES8_S8_EEENS6_IJNS7_ILi128EEENS7_ILi80EEENS7_ILi256EEEEEELi256ENS_6half_tEfNS_4arch4Sm90ELb1ELb0ELb1ELb1ELb0ELb1ELb0ELb1ELb1ELb1ELb1ELb0EEENS1_21CollectiveEpilogueFwdINS6_IJSA_SC_SB_EEES9_SE_SG_Li256ELb1ELb1ELb1ELb0EEENS1_36VarlenDynamicPersistentTileSchedulerILi128ELi80ELi256ELi128ELb1ELb1ELb1ELb1ELb1ELb1EEEEEEEEEvNT_6ParamsE,@"STO_CUDA_ENTRY STV_DEFAULT"
_ZN7cutlass13device_kernelIN5flash11enable_sm90INS1_16FlashAttnFwdSm90INS1_25CollectiveMainloopFwdSm90ILi2EN4cute5tupleIJNS5_1CILi1EEES8_S8_EEENS6_IJNS7_ILi128EEENS7_ILi80EEENS7_ILi256EEEEEELi256ENS_6half_tEfNS_4arch4Sm90ELb1ELb0ELb1ELb1ELb0ELb1ELb0ELb1ELb1ELb1ELb1ELb0EEENS1_21CollectiveEpilogueFwdINS6_IJSA_SC_SB_EEES9_SE_SG_Li256ELb1ELb1ELb1ELb0EEENS1_36VarlenDynamicPersistentTileSchedulerILi128ELi80ELi256ELi128ELb1ELb1ELb1ELb1ELb1ELb1EEEEEEEEEvNT_6ParamsE:
        /* <DEDUP_REMOVED lines=24> */
.L_x_2621:
[----:B------:R-:W-:Y:S05]  /*0180*/  BSYNC B0 ;  /* 0x0000000000007941 */ /* 0x000fea0003800000 */
.L_x_2620:
        /* <DEDUP_REMOVED lines=41> */
.L_x_2622:
        /* <DEDUP_REMOVED lines=22> */
.L_x_2623:
        /* <DEDUP_REMOVED lines=18> */
.L_x_2624:
        /* <DEDUP_REMOVED lines=22> */
.L_x_2625:
        /* <DEDUP_REMOVED lines=22> */
.L_x_2626:
        /* <DEDUP_REMOVED lines=9> */
.L_x_2629:
        /* <DEDUP_REMOVED lines=16> */
[----:B------:R-:W-:Y:S01]  /*0af0*/  VIADD R6, R6, 0xffffff80 ;  /* 0xffffff8006067836 */ /* 0x000fe20000000000 */
[----:B------:R-:W-:Y:S02]  /*0b00*/  R2UR UR4, R16 ;  /* 0x00000000100472ca */ /* 0x000fe400000e0000 */
[----:B------:R-:W-:Y:S02]  /*0b10*/  CS2R R218, SRZ ;  /* 0x0000000000da7805 */ /* 0x000fe4000001ff00 */
[----:B------:R-:W-:Y:S01]  /*0b20*/  MOV R17, RZ ;  /* 0x000000ff00117202 */ /* 0x000fe20000000f00 */
[----:B------:R-:W-:Y:S01]  /*0b30*/  IMAD.MOV.U32 R216, RZ, RZ, RZ ;  /* 0x000000ffffd87224 */ /* 0x000fe200078e00ff */
[----:B------:R-:W-:-:S04]  /*0b40*/  SHF.R.S32.HI R3, RZ, 0x1f, R6 ;  /* 0x0000001fff037819 */ /* 0x000fc80000011406 */
[CC--:B0-----:R-:W-:Y:S02]  /*0b50*/  LEA.HI R2, R3.reuse, R6.reuse, RZ, 0x4 ;  /* 0x0000000603027211 */ /* 0x0c1fe400078f20ff */
[CC--:B------:R-:W-:Y:S02]  /*0b60*/  LEA.HI R212, R3.reuse, R6.reuse, RZ, 0x3 ;  /* 0x0000000603d47211 */ /* 0x0c0fe400078f18ff */
[CC--:B------:R-:W-:Y:S01]  /*0b70*/  LEA.HI R9, R3.reuse, R6.reuse, RZ, 0x2 ;  /* 0x0000000603097211 */ /* 0x0c0fe200078f10ff */
[----:B------:R-:W-:Y:S01]  /*0b80*/  UIADD3 UR4, UR4, 0x14400, URZ ;  /* 0x0001440004047890 */ /* 0x000fe2000fffe03f */
[CC--:B------:R-:W-:Y:S02]  /*0b90*/  LEA.HI R4, R3.reuse, R6.reuse, RZ, 0x5 ;  /* 0x0000000603047211 */ /* 0x0c0fe400078f28ff */
[----:B------:R-:W-:Y:S02]  /*0ba0*/  LEA.HI R8, R3, R6, RZ, 0x6 ;  /* 0x0000000603087211 */ /* 0x000fe400078f30ff */
[----:B------:R-:W-:-:S02]  /*0bb0*/  LOP3.LUT R237, R212, 0xfffffff8, RZ, 0xc0, !PT ;  /* 0xfffffff8d4ed7812 */ /* 0x000fc400078ec0ff */
[----:B------:R-:W-:Y:S01]  /*0bc0*/  LOP3.LUT R9, R9, 0xfffffffc, RZ, 0xc0, !PT ;  /* 0xfffffffc09097812 */ /* 0x000fe200078ec0ff */
[----:B------:R-:W-:Y:S01]  /*0bd0*/  IMAD.SHL.U32 R8, R8, 0x8, RZ ;  /* 0x0000000808087824 */ /* 0x000fe200078e00ff */
[----:B------:R-:W-:Y:S01]  /*0be0*/  SHF.L.U32 R5, R4, 0x5, RZ ;  /* 0x0000000504057819 */ /* 0x000fe200000006ff */
[C---:B------:R-:W-:Y:S01]  /*0bf0*/  IMAD.IADD R237, R6.reuse, 0x1, -R237 ;  /* 0x0000000106ed7824 */ /* 0x040fe200078e0aed */
[----:B------:R-:W-:Y:S01]  /*0c00*/  SHF.R.S32.HI R212, RZ, 0x3, R212 ;  /* 0x00000003ffd47819 */ /* 0x000fe200000114d4 */
[----:B------:R-:W-:Y:S01]  /*0c10*/  IMAD.IADD R10, R6, 0x1, -R9 ;  /* 0x00000001060a7824 */ /* 0x000fe200078e0a09 */
[----:B------:R-:W-:Y:S01]  /*0c20*/  LOP3.LUT R226, R8, 0xfffffe00, RZ, 0xc0, !PT ;  /* 0xfffffe0008e27812 */ /* 0x000fe200078ec0ff */
[C---:B------:R-:W-:Y:S02]  /*0c30*/  IMAD.SHL.U32 R22, R237.reuse, 0x4, RZ ;  /* 0x00000004ed167824 */ /* 0x040fe400078e00ff */
[----:B------:R-:W-:Y:S01]  /*0c40*/  IMAD.SHL.U32 R18, R237, 0x8, RZ ;  /* 0x00000008ed127824 */ /* 0x000fe200078e00ff */
[----:B------:R-:W-:Y:S01]  /*0c50*/  LEA.HI R12, R10, R10, RZ, 0x1 ;  /* 0x0000000a0a0c7211 */ /* 0x000fe200078f08ff */
[C---:B------:R-:W-:Y:S01]  /*0c60*/  VIADD R214, R22.reuse, 0x40 ;  /* 0x0000004016d67836 */ /* 0x040fe20000000000 */
[----:B------:R-:W-:Y:S01]  /*0c70*/  SHF.R.S32.HI R23, RZ, 0x1f, R22 ;  /* 0x0000001fff177819 */ /* 0x000fe20000011416 */
[----:B------:R-:W-:Y:S01]  /*0c80*/  VIADD R215, R22, 0x20 ;  /* 0x0000002016d77836 */ /* 0x000fe20000000000 */
[----:B------:R-:W-:Y:S01]  /*0c90*/  IADD3 R221, R18, 0xc0, RZ ;  /* 0x000000c012dd7810 */ /* 0x000fe20007ffe0ff */
[C---:B------:R-:W-:Y:S01]  /*0ca0*/  IMAD.IADD R213, R22.reuse, 0x1, R214 ;  /* 0x0000000116d57824 */ /* 0x040fe200078e02d6 */
[----:B------:R-:W-:Y:S01]  /*0cb0*/  SHF.R.S32.HI R19, RZ, 0x1f, R18 ;  /* 0x0000001fff137819 */ /* 0x000fe20000011412 */
[----:B------:R-:W-:-:S02]  /*0cc0*/  VIADD R217, R22, 0x60 ;  /* 0x0000006016d97836 */ /* 0x000fc40000000000 */
[----:B------:R-:W-:Y:S01]  /*0cd0*/  VIADD R220, R18, 0x80 ;  /* 0x0000008012dc7836 */ /* 0x000fe20000000000 */
[----:B--2---:R-:W-:Y:S02]  /*0ce0*/  R2UR UR5, R0 ;  /* 0x00000000000572ca */ /* 0x004fe400000e0000 */
[----:B------:R-:W-:Y:S02]  /*0cf0*/  LEA.HI R0, R3, R6, RZ, 0x7 ;  /* 0x0000000603007211 */ /* 0x000fe400078f38ff */
[----:B------:R-:W-:Y:S02]  /*0d00*/  LOP3.LUT R3, R2, 0x3fffff0, RZ, 0xc0, !PT ;  /* 0x03fffff002037812 */ /* 0x000fe400078ec0ff */
[----:B------:R-:W-:-:S03]  /*0d10*/  LOP3.LUT R7, R0, 0xffffff80, RZ, 0xc0, !PT ;  /* 0xffffff8000077812 */ /* 0x000fc600078ec0ff */
[C---:B------:R-:W-:Y:S01]  /*0d20*/  IMAD.IADD R4, R6.reuse, 0x1, -R3 ;  /* 0x0000000106047824 */ /* 0x040fe200078e0a03 */
[----:B------:R-:W-:Y:S01]  /*0d30*/  SHF.R.S32.HI R3, RZ, 0x7, R0 ;  /* 0x00000007ff037819 */ /* 0x000fe20000011400 */
[----:B------:R-:W-:Y:S01]  /*0d40*/  IMAD.IADD R21, R6, 0x1, -R7 ;  /* 0x0000000106157824 */ /* 0x000fe200078e0a07 */
[----:B------:R-:W-:Y:S01]  /*0d50*/  LOP3.LUT R7, R5, 0xfffffc00, RZ, 0xc0, !PT ;  /* 0xfffffc0005077812 */ /* 0x000fe200078ec0ff */
[----:B------:R-:W-:Y:S01]  /*0d60*/  ULOP3.LUT UR5, UR5, 0x1, URZ, 0xfc, !UPT ;  /* 0x0000000105057892 */ /* 0x000fe2000f8efc3f */
[----:B------:R-:W-:Y:S02]  /*0d70*/  SHF.R.S32.HI R5, RZ, 0x4, R2 ;  /* 0x00000004ff057819 */ /* 0x000fe40000011402 */
[----:B------:R-:W-:Y:S01]  /*0d80*/  SHF.R.S32.HI R6, RZ, 0x1f, R21 ;  /* 0x0000001fff067819 */ /* 0x000fe20000011415 */
[----:B------:R-:W-:Y:S01]  /*0d90*/  STL [R1+0xa0], R21 ;  /* 0x0000a01501007387 */ /* 0x000fe20000100800 */
[----:B------:R-:W-:Y:S02]  /*0da0*/  LEA.HI R2, R2, R5, RZ, 0x1 ;  /* 0x0000000502027211 */ /* 0x000fe400078f08ff */
[----:B------:R-:W-:-:S02]  /*0db0*/  LEA.HI R9, R6, R21, RZ, 0x2 ;  /* 0x0000001506097211 */ /* 0x000fc400078f10ff */
[----:B------:R-:W-:Y:S02]  /*0dc0*/  LEA R7, R4, R7, 0x6 ;  /* 0x0000000704077211 */ /* 0x000fe400078e30ff */
[--C-:B------:R-:W-:Y:S02]  /*0dd0*/  SHF.R.S32.HI R4, RZ, 0x2, R9.reuse ;  /* 0x00000002ff047819 */ /* 0x100fe40000011409 */
[----:B------:R-:W-:Y:S02]  /*0de0*/  SHF.R.S32.HI R11, RZ, 0x1f, R9 ;  /* 0x0000001fff0b7819 */ /* 0x000fe40000011409 */
[----:B------:R-:W-:Y:S02]  /*0df0*/  LOP3.LUT R2, R2, 0x1ffffffe, RZ, 0xc0, !PT ;  /* 0x1ffffffe02027812 */ /* 0x000fe400078ec0ff */
[----:B------:R-:W-:Y:S02]  /*0e00*/  LEA.HI R11, R11, R4, RZ, 0x3 ;  /* 0x000000040b0b7211 */ /* 0x000fe400078f18ff */
[----:B------:R-:W-:Y:S01]  /*0e10*/  LEA.HI R0, R0, R3, RZ, 0x1 ;  /* 0x0000000300007211 */ /* 0x000fe200078f08ff */
[----:B------:R-:W-:Y:S01]  /*0e20*/  IMAD.IADD R2, R5, 0x1, -R2 ;  /* 0x0000000105027824 */ /* 0x000fe200078e0a02 */
[----:B------:R-:W-:-:S02]  /*0e30*/  LOP3.LUT R11, R11, 0xfffffff8, RZ, 0xc0, !PT ;  /* 0xfffffff80b0b7812 */ /* 0x000fc400078ec0ff */
[----:B------:R-:W-:Y:S01]  /*0e40*/  LOP3.LUT R0, R0, 0x3fffffe, RZ, 0xc0, !PT ;  /* 0x03fffffe00007812 */ /* 0x000fe200078ec0ff */
[----:B------:R-:W-:Y:S01]  /*0e50*/  IMAD R2, R2, 0x8, R7 ;  /* 0x0000000802027824 */ /* 0x000fe200078e0207 */
[----:B------:R-:W-:Y:S01]  /*0e60*/  IADD3 R5, R212, 0x20, RZ ;  /* 0x00000020d4057810 */ /* 0x000fe20007ffe0ff */
[----:B------:R-:W-:Y:S01]  /*0e70*/  IMAD.MOV.U32 R7, RZ, RZ, R15 ;  /* 0x000000ffff077224 */ /* 0x000fe200078e000f */
[----:B------:R-:W-:Y:S01]  /*0e80*/  IADD3 R11, R4, -R11, RZ ;  /* 0x8000000b040b7210 */ /* 0x000fe20007ffe0ff */
[----:B------:R-:W-:Y:S01]  /*0e90*/  IMAD.IADD R0, R3, 0x1, -R0 ;  /* 0x0000000103007824 */ /* 0x000fe200078e0a00 */
[----:B------:R-:W-:Y:S01]  /*0ea0*/  SHF.R.S32.HI R4, RZ, 0x1f, R213 ;  /* 0x0000001fff047819 */ /* 0x000fe200000114d5 */
[----:B------:R0:W-:Y:S01]  /*0eb0*/  STL [R1+0xb8], R2 ;  /* 0x0000b80201007387 */ /* 0x0001e20000100800 */
[----:B------:R-:W-:Y:S01]  /*0ec0*/  LOP3.LUT R3, R12, 0x1ffffffe, RZ, 0xc0, !PT ;  /* 0x1ffffffe0c037812 */ /* 0x000fe200078ec0ff */
[----:B------:R-:W-:Y:S01]  /*0ed0*/  IMAD.SHL.U32 R12, R212, 0x40, RZ ;  /* 0x00000040d40c7824 */ /* 0x000fe200078e00ff */
[----:B------:R-:W-:Y:S01]  /*0ee0*/  LEA.HI R6, R6, R21, RZ, 0x5 ;  /* 0x0000001506067211 */ /* 0x000fe200078f28ff */
[----:B------:R-:W-:Y:S01]  /*0ef0*/  IMAD.SHL.U32 R223, R5, 0x40, RZ ;  /* 0x0000004005df7824 */ /* 0x000fe200078e00ff */
[----:B------:R-:W-:Y:S01]  /*0f00*/  LEA.HI R8, R4, R213, RZ, 0x3 ;  /* 0x000000d504087211 */ /* 0x000fe200078f18ff */
[----:B------:R-:W-:Y:S01]  /*0f10*/  IMAD.IADD R234, R10, 0x1, -R3 ;  /* 0x000000010aea7824 */ /* 0x000fe200078e0a03 */
[----:B------:R-:W-:-:S02]  /*0f20*/  SHF.R.S32.HI R6, RZ, 0x5, R6 ;  /* 0x00000005ff067819 */ /* 0x000fc40000011406 */
[----:B------:R-:W-:Y:S02]  /*0f30*/  LOP3.LUT R3, R12, 0x1c0, RZ, 0xc0, !PT ;  /* 0x000001c00c037812 */ /* 0x000fe400078ec0ff */
[----:B0-----:R-:W-:Y:S01]  /*0f40*/  SHF.R.S32.HI R2, RZ, 0x1f, R5 ;  /* 0x0000001fff027819 */ /* 0x001fe20000011405 */
[----:B------:R-:W-:Y:S01]  /*0f50*/  IMAD R11, R6, 0x10, R11 ;  /* 0x00000010060b7824 */ /* 0x000fe200078e020b */
[----:B------:R-:W-:Y:S02]  /*0f60*/  LOP3.LUT R223, R223, 0x1c0, RZ, 0xc0, !PT ;  /* 0x000001c0dfdf7812 */ /* 0x000fe400078ec0ff */
[----:B------:R-:W-:Y:S01]  /*0f70*/  LEA.HI R2, R2, R5, RZ, 0x3 ;  /* 0x0000000502027211 */ /* 0x000fe200078f18ff */
[----:B------:R-:W-:Y:S01]  /*0f80*/  IMAD R11, R0, 0x40, R11 ;  /* 0x00000040000b7824 */ /* 0x000fe200078e020b */
[----:B------:R-:W-:Y:S01]  /*0f90*/  LEA.HI R5, R4, R213, RZ, 0x6 ;  /* 0x000000d504057211 */ /* 0x000fe200078f30ff */
[----:B------:R-:W-:Y:S01]  /*0fa0*/  IMAD.U32 R0, RZ, RZ, UR5 ;  /* 0x00000005ff007e24 */ /* 0x000fe2000f8e00ff */
[----:B------:R-:W-:Y:S01]  /*0fb0*/  LOP3.LUT R4, R8, 0x38, RZ, 0xc0, !PT ;  /* 0x0000003808047812 */ /* 0x000fe200078ec0ff */
[----:B------:R-:W-:Y:S01]  /*0fc0*/  IMAD.SHL.U32 R2, R2, 0x40, RZ ;  /* 0x0000004002027824 */ /* 0x000fe200078e00ff */
[----:B------:R-:W-:Y:S01]  /*0fd0*/  SHF.R.U32.HI R227, RZ, 0x3, R3 ;  /* 0x00000003ffe37819 */ /* 0x000fe20000011603 */
[----:B------:R-:W-:Y:S01]  /*0fe0*/  STL [R1+0xb4], R11 ;  /* 0x0000b40b01007387 */ /* 0x000fe20000100800 */
[----:B------:R-:W-:-:S02]  /*0ff0*/  SHF.R.U32.HI R20, RZ, 0x3, R223 ;  /* 0x00000003ff147819 */ /* 0x000fc400000116df */
[----:B------:R-:W-:Y:S01]  /*1000*/  SHF.L.U32 R5, R5, 0x7, RZ ;  /* 0x0000000705057819 */ /* 0x000fe200000006ff */
[----:B------:R-:W-:Y:S01]  /*1010*/  STL [R1+0x74], RZ ;  /* 0x000074ff01007387 */ /* 0x000fe20000100800 */
[----:B------:R-:W-:Y:S02]  /*1020*/  LOP3.LUT R6, R223, 0x38, R8, 0xf8, !PT ;  /* 0x00000038df067812 */ /* 0x000fe400078ef808 */
[----:B------:R-:W-:Y:S01]  /*1030*/  LOP3.LUT R4, R4, 0x1c0, R12, 0xf8, !PT ;  /* 0x000001c004047812 */ /* 0x000fe200078ef80c */
[----:B------:R0:W-:Y:S01]  /*1040*/  STL [R1+0x5c], R0 ;  /* 0x00005c0001007387 */ /* 0x0001e20000100800 */
[----:B------:R-:W-:Y:S01]  /*1050*/  LOP3.LUT R225, R2, 0xfffffe00, RZ, 0xc0, !PT ;  /* 0xfffffe0002e17812 */ /* 0x000fe200078ec0ff */
[----:B------:R-:W-:Y:S01]  /*1060*/  VIADD R2, R212, 0x40 ;  /* 0x00000040d4027836 */ /* 0x000fe20000000000 */
[----:B------:R-:W-:Y:S02]  /*1070*/  LOP3.LUT R5, R5, 0xffffe000, RZ, 0xc0, !PT ;  /* 0xffffe00005057812 */ /* 0x000fe400078ec0ff */
[----:B------:R-:W-:-:S02]  /*1080*/  LOP3.LUT R6, R6, R20, RZ, 0x3c, !PT ;  /* 0x0000001406067212 */ /* 0x000fc400078e3cff */
[----:B------:R-:W-:Y:S02]  /*1090*/  LOP3.LUT R4, R4, R227, RZ, 0x3c, !PT ;  /* 0x000000e304047212 */ /* 0x000fe400078e3cff */
[-C--:B------:R-:W-:Y:S01]  /*10a0*/  IADD3 R10, R6, R5.reuse, R225 ;  /* 0x00000005060a7210 */ /* 0x080fe20007ffe0e1 */
[----:B------:R-:W-:Y:S01]  /*10b0*/  IMAD.MOV.U32 R6, RZ, RZ, R14 ;  /* 0x000000ffff067224 */ /* 0x000fe200078e000e */
[----:B------:R-:W-:Y:S01]  /*10c0*/  IADD3 R4, R4, R5, R226 ;  /* 0x0000000504047210 */ /* 0x000fe20007ffe0e2 */
[----:B------:R-:W-:Y:S01]  /*10d0*/  IMAD.MOV.U32 R5, RZ, RZ, R13 ;  /* 0x000000ffff057224 */ /* 0x000fe200078e000d */
[----:B0-----:R-:W-:Y:S01]  /*10e0*/  SHF.R.S32.HI R0, RZ, 0x1f, R2 ;  /* 0x0000001fff007819 */ /* 0x001fe20000011402 */
[----:B------:R-:W-:Y:S01]  /*10f0*/  IMAD.U32 R13, RZ, RZ, UR4 ;  /* 0x00000004ff0d7e24 */ /* 0x000fe2000f8e00ff */
[----:B------:R-:W-:Y:S02]  /*1100*/  SHF.L.U32 R222, R2, 0x6, RZ ;  /* 0x0000000602de7819 */ /* 0x000fe400000006ff */
[----:B------:R-:W-:-:S02]  /*1110*/  LEA.HI R0, R0, R2, RZ, 0x3 ;  /* 0x0000000200007211 */ /* 0x000fc400078f18ff */
[----:B------:R0:W-:Y:S01]  /*1120*/  STL [R1+0x8c], R13 ;  /* 0x00008c0d01007387 */ /* 0x0001e20000100800 */
[----:B------:R-:W-:Y:S02]  /*1130*/  SHF.R.S32.HI R14, RZ, 0x1f, R214 ;  /* 0x0000001fff0e7819 */ /* 0x000fe400000114d6 */
[----:B------:R-:W-:Y:S01]  /*1140*/  IMAD.SHL.U32 R0, R0, 0x40, RZ ;  /* 0x0000004000007824 */ /* 0x000fe200078e00ff */
[----:B------:R-:W-:Y:S02]  /*1150*/  LOP3.LUT R222, R222, 0x1c0, RZ, 0xc0, !PT ;  /* 0x000001c0dede7812 */ /* 0x000fe400078ec0ff */
[----:B------:R-:W-:Y:S02]  /*1160*/  LOP3.LUT R2, R223, 0x38, R18, 0xf8, !PT ;  /* 0x00000038df027812 */ /* 0x000fe400078ef812 */
[----:B------:R-:W-:Y:S02]  /*1170*/  SHF.R.S32.HI R12, RZ, 0x1f, R212 ;  /* 0x0000001fff0c7819 */ /* 0x000fe400000114d4 */
[----:B0-----:R-:W-:-:S02]  /*1180*/  SHF.R.S32.HI R13, RZ, 0x1f, R215 ;  /* 0x0000001fff0d7819 */ /* 0x001fc400000114d7 */
[----:B------:R-:W-:Y:S02]  /*1190*/  LOP3.LUT R235, R3, 0x38, R18, 0xf8, !PT ;  /* 0x0000003803eb7812 */ /* 0x000fe400078ef812 */
[----:B------:R-:W-:Y:S01]  /*11a0*/  SHF.R.U32.HI R12, RZ, 0x3, R222 ;  /* 0x00000003ff0c7819 */ /* 0x000fe200000116de */
[----:B------:R0:W-:Y:S01]  /*11b0*/  STL [R1+0x98], R13 ;  /* 0x0000980d01007387 */ /* 0x0001e20000100800 */
[----:B------:R-:W-:Y:S02]  /*11c0*/  LOP3.LUT R3, R222, 0x38, R18, 0xf8, !PT ;  /* 0x00000038de037812 */ /* 0x000fe400078ef812 */
[----:B------:R-:W-:Y:S01]  /*11d0*/  LOP3.LUT R224, R0, 0xfffffe00, RZ, 0xc0, !PT ;  /* 0xfffffe0000e07812 */ /* 0x000fe200078ec0ff */
[----:B------:R1:W-:Y:S01]  /*11e0*/  STL [R1+0x94], R14 ;  /* 0x0000940e01007387 */ /* 0x0003e20000100800 */
[----:B------:R-:W-:Y:S02]  /*11f0*/  LOP3.LUT R9, R9, 0x7ffffffc, RZ, 0xc0, !PT ;  /* 0x7ffffffc09097812 */ /* 0x000fe400078ec0ff */
[----:B------:R-:W-:-:S02]  /*1200*/  LOP3.LUT R2, R225, R2, R20, 0xf6, !PT ;  /* 0x00000002e1027212 */ /* 0x000fc400078ef614 */
[----:B------:R-:W-:Y:S01]  /*1210*/  SHF.R.S32.HI R0, RZ, 0x3, R8 ;  /* 0x00000003ff007819 */ /* 0x000fe20000011408 */
[----:B------:R-:W-:Y:S01]  /*1220*/  IMAD.IADD R9, R21, 0x1, -R9 ;  /* 0x0000000115097824 */ /* 0x000fe200078e0a09 */
[----:B0-----:R-:W-:Y:S02]  /*1230*/  SHF.R.S32.HI R13, RZ, 0x1f, R217 ;  /* 0x0000001fff0d7819 */ /* 0x001fe400000114d9 */
[----:B------:R-:W-:Y:S01]  /*1240*/  LOP3.LUT R3, R224, R3, R12, 0xf6, !PT ;  /* 0x00000003e0037212 */ /* 0x000fe200078ef60c */
[----:B------:R-:W-:Y:S01]  /*1250*/  IMAD.SHL.U32 R233, R9, 0x2, RZ ;  /* 0x0000000209e97824 */ /* 0x000fe200078e00ff */
[----:B-1----:R-:W-:Y:S01]  /*1260*/  SHF.R.S32.HI R14, RZ, 0x1f, R220 ;  /* 0x0000001fff0e7819 */ /* 0x002fe200000114dc */
[----:B------:R0:W-:Y:S01]  /*1270*/  STL [R1+0x90], R13 ;  /* 0x0000900d01007387 */ /* 0x0001e20000100800 */
[----:B------:R-:W-:Y:S01]  /*1280*/  LEA R2, R2, UR4, 0x1 ;  /* 0x0000000402027c11 */ /* 0x000fe2000f8e08ff */
[C---:B------:R-:W-:Y:S01]  /*1290*/  VIADD R45, R233.reuse, 0x8 ;  /* 0x00000008e92d7836 */ /* 0x040fe20000000000 */
[----:B------:R-:W-:Y:S01]  /*12a0*/  LOP3.LUT R44, R8, 0xfffffff8, RZ, 0xc0, !PT ;  /* 0xfffffff8082c7812 */ /* 0x000fe200078ec0ff */
[----:B------:R-:W-:Y:S01]  /*12b0*/  STL [R1+0x80], R14 ;  /* 0x0000800e01007387 */ /* 0x000fe20000100800 */
[C---:B------:R-:W-:Y:S01]  /*12c0*/  IADD3 R43, R233.reuse, 0x10, RZ ;  /* 0x00000010e92b7810 */ /* 0x040fe20007ffe0ff */
[C---:B------:R-:W-:Y:S01]  /*12d0*/  VIADD R40, R233.reuse, 0x28 ;  /* 0x00000028e9287836 */ /* 0x040fe20000000000 */
[C---:B------:R-:W-:Y:S01]  /*12e0*/  IADD3 R28, R233.reuse, 0x88, RZ ;  /* 0x00000088e91c7810 */ /* 0x040fe20007ffe0ff */
[C---:B------:R-:W-:Y:S01]  /*12f0*/  VIADD R37, R233.reuse, 0x40 ;  /* 0x00000040e9257836 */ /* 0x040fe20000000000 */
[----:B------:R-:W-:Y:S01]  /*1300*/  LOP3.LUT R235, R226, R235, R227, 0xf6, !PT ;  /* 0x000000ebe2eb7212 */ /* 0x000fe200078ef6e3 */
[C---:B------:R-:W-:Y:S01]  /*1310*/  VIADD R34, R233.reuse, 0x58 ;  /* 0x00000058e9227836 */ /* 0x040fe20000000000 */
[----:B0-----:R-:W-:Y:S01]  /*1320*/  SHF.R.S32.HI R13, RZ, 0x1f, R221 ;  /* 0x0000001fff0d7819 */ /* 0x001fe200000114dd */
[C---:B------:R-:W-:Y:S01]  /*1330*/  VIADD R31, R233.reuse, 0x70 ;  /* 0x00000070e91f7836 */ /* 0x040fe20000000000 */
[C---:B------:R-:W-:Y:S01]  /*1340*/  IADD3 R38, R233.reuse, 0x38, RZ ;  /* 0x00000038e9267810 */ /* 0x040fe20007ffe0ff */
[C---:B------:R-:W-:Y:S01]  /*1350*/  VIADD R25, R233.reuse, 0xa0 ;  /* 0x000000a0e9197836 */ /* 0x040fe20000000000 */
[C---:B------:R-:W-:Y:S01]  /*1360*/  IADD3 R33, R233.reuse, 0x60, RZ ;  /* 0x00000060e9217810 */ /* 0x040fe20007ffe0ff */
[----:B------:R0:W-:Y:S01]  /*1370*/  STL [R1+0x7c], R13 ;  /* 0x00007c0d01007387 */ /* 0x0001e20000100800 */
[C---:B------:R-:W-:Y:S01]  /*1380*/  VIADD R20, R233.reuse, 0xb8 ;  /* 0x000000b8e9147836 */ /* 0x040fe20000000000 */
[C---:B------:R-:W-:Y:S01]  /*1390*/  IADD3 R21, R233.reuse, 0xb0, RZ ;  /* 0x000000b0e9157810 */ /* 0x040fe20007ffe0ff */
[C---:B------:R-:W-:Y:S01]  /*13a0*/  VIADD R42, R233.reuse, 0x18 ;  /* 0x00000018e92a7836 */ /* 0x040fe20000000000 */
[----:B------:R1:W-:Y:S01]  /*13b0*/  STL [R1+0x60], R0 ;  /* 0x0000600001007387 */ /* 0x0003e20000100800 */
[C---:B------:R-:W-:Y:S01]  /*13c0*/  VIADD R41, R233.reuse, 0x20 ;  /* 0x00000020e9297836 */ /* 0x040fe20000000000 */
[C---:B------:R-:W-:Y:S01]  /*13d0*/  IADD3 R12, R233.reuse, 0xd8, RZ ;  /* 0x000000d8e90c7810 */ /* 0x040fe20007ffe0ff */
[C---:B------:R-:W-:Y:S01]  /*13e0*/  VIADD R39, R233.reuse, 0x30 ;  /* 0x00000030e9277836 */ /* 0x040fe20000000000 */
[----:B------:R2:W-:Y:S01]  /*13f0*/  STL [R1+0xac], R2 ;  /* 0x0000ac0201007387 */ /* 0x0005e20000100800 */
[----:B------:R-:W-:Y:S01]  /*1400*/  VIADD R36, R233, 0x48 ;  /* 0x00000048e9247836 */ /* 0x000fe20000000000 */
[----:B------:R-:W-:Y:S01]  /*1410*/  LEA R229, R235, UR4, 0x1 ;  /* 0x00000004ebe57c11 */ /* 0x000fe2000f8e08ff */
[C---:B0-----:R-:W-:Y:S01]  /*1420*/  VIADD R13, R233.reuse, 0xd0 ;  /* 0x000000d0e90d7836 */ /* 0x041fe20000000000 */
[----:B------:R0:W-:Y:S01]  /*1430*/  STL [R1+0x78], R44 ;  /* 0x0000782c01007387 */ /* 0x0001e20000100800 */
[----:B------:R-:W-:Y:S01]  /*1440*/  VIADD R35, R233, 0x50 ;  /* 0x00000050e9237836 */ /* 0x000fe20000000000 */
[----:B-1----:R-:W-:Y:S01]  /*1450*/  LEA R0, R3, UR4, 0x1 ;  /* 0x0000000403007c11 */ /* 0x002fe2000f8e08ff */
[C---:B------:R-:W-:Y:S01]  /*1460*/  VIADD R32, R233.reuse, 0x68 ;  /* 0x00000068e9207836 */ /* 0x040fe20000000000 */
[----:B------:R-:W-:Y:S01]  /*1470*/  SHF.R.S32.HI R3, RZ, 0x1f, R45 ;  /* 0x0000001fff037819 */ /* 0x000fe2000001142d */
[C---:B------:R-:W-:Y:S01]  /*1480*/  VIADD R30, R233.reuse, 0x78 ;  /* 0x00000078e91e7836 */ /* 0x040fe20000000000 */
[----:B------:R-:W-:Y:S01]  /*1490*/  SHF.R.S32.HI R3, RZ, 0x1f, R43 ;  /* 0x0000001fff037819 */ /* 0x000fe2000001142b */
[----:B------:R1:W-:Y:S01]  /*14a0*/  STL [R1+0xa4], R0 ;  /* 0x0000a40001007387 */ /* 0x0003e20000100800 */
[C---:B--2---:R-:W-:Y:S01]  /*14b0*/  VIADD R2, R233.reuse, 0xf0 ;  /* 0x000000f0e9027836 */ /* 0x044fe20000000000 */
[----:B------:R-:W-:Y:S01]  /*14c0*/  SHF.R.S32.HI R3, RZ, 0x1f, R40 ;  /* 0x0000001fff037819 */ /* 0x000fe20000011428 */
[C---:B------:R-:W-:Y:S01]  /*14d0*/  VIADD R29, R233.reuse, 0x80 ;  /* 0x00000080e91d7836 */ /* 0x040fe20000000000 */
[----:B0-----:R-:W-:Y:S01]  /*14e0*/  SHF.R.S32.HI R44, RZ, 0x1f, R44 ;  /* 0x0000001fff2c7819 */ /* 0x001fe2000001142c */
[C---:B------:R-:W-:Y:S01]  /*14f0*/  VIADD R27, R233.reuse, 0x90 ;  /* 0x00000090e91b7836 */ /* 0x040fe20000000000 */
[----:B------:R-:W-:Y:S01]  /*1500*/  SHF.R.S32.HI R2, RZ, 0x1f, R2 ;  /* 0x0000001fff027819 */ /* 0x000fe20000011402 */
[C---:B------:R-:W-:Y:S01]  /*1510*/  VIADD R26, R233.reuse, 0x98 ;  /* 0x00000098e91a7836 */ /* 0x040fe20000000000 */
[----:B------:R-:W-:Y:S01]  /*1520*/  LEA R2, R10, UR4, 0x1 ;  /* 0x000000040a027c11 */ /* 0x000fe2000f8e08ff */
[----:B------:R0:W-:Y:S01]  /*1530*/  STL [R1+0x9c], R44 ;  /* 0x00009c2c01007387 */ /* 0x0001e20000100800 */
[C---:B-1----:R-:W-:Y:S01]  /*1540*/  VIADD R0, R233.reuse, 0xf8 ;  /* 0x000000f8e9007836 */ /* 0x042fe20000000000 */
[----:B------:R-:W-:Y:S01]  /*1550*/  SHF.R.S32.HI R3, RZ, 0x1f, R37 ;  /* 0x0000001fff037819 */ /* 0x000fe20000011425 */
[C---:B------:R-:W-:Y:S01]  /*1560*/  VIADD R24, R233.reuse, 0xa8 ;  /* 0x000000a8e9187836 */ /* 0x040fe20000000000 */
[----:B------:R-:W-:Y:S01]  /*1570*/  SHF.R.S32.HI R3, RZ, 0x1f, R34 ;  /* 0x0000001fff037819 */ /* 0x000fe20000011422 */
[C---:B------:R-:W-:Y:S01]  /*1580*/  VIADD R15, R233.reuse, 0xc0 ;  /* 0x000000c0e90f7836 */ /* 0x040fe20000000000 */
[----:B------:R-:W-:Y:S01]  /*1590*/  SHF.R.S32.HI R0, RZ, 0x1f, R0 ;  /* 0x0000001fff007819 */ /* 0x000fe20000011400 */
[C---:B------:R-:W-:Y:S01]  /*15a0*/  VIADD R14, R233.reuse, 0xc8 ;  /* 0x000000c8e90e7836 */ /* 0x040fe20000000000 */
[----:B------:R-:W-:Y:S01]  /*15b0*/  LEA R0, R4, UR4, 0x1 ;  /* 0x0000000404007c11 */ /* 0x000fe2000f8e08ff */
[C---:B------:R-:W-:Y:S01]  /*15c0*/  VIADD R9, R233.reuse, 0xe0 ;  /* 0x000000e0e9097836 */ /* 0x040fe20000000000 */
[----:B------:R-:W-:Y:S01]  /*15d0*/  SHF.R.S32.HI R3, RZ, 0x1f, R31 ;  /* 0x0000001fff037819 */ /* 0x000fe2000001141f */
[----:B------:R-:W-:Y:S01]  /*15e0*/  VIADD R8, R233, 0xe8 ;  /* 0x000000e8e9087836 */ /* 0x000fe20000000000 */
[----:B------:R-:W-:Y:S01]  /*15f0*/  SHF.R.S32.HI R3, RZ, 0x1f, R28 ;  /* 0x0000001fff037819 */ /* 0x000fe2000001141c */
[----:B------:R0:W-:Y:S01]  /*1600*/  STL [R1+0xb0], R0 ;  /* 0x0000b00001007387 */ /* 0x0001e20000100800 */
[----:B------:R-:W-:-:S02]  /*1610*/  SHF.R.S32.HI R3, RZ, 0x1f, R25 ;  /* 0x0000001fff037819 */ /* 0x000fc40000011419 */
[----:B------:R-:W-:Y:S01]  /*1620*/  SHF.R.S32.HI R3, RZ, 0x1f, R20 ;  /* 0x0000001fff037819 */ /* 0x000fe20000011414 */
[----:B------:R0:W-:Y:S01]  /*1630*/  STL [R1+0xa8], R2 ;  /* 0x0000a80201007387 */ /* 0x0001e20000100800 */
        /* <DEDUP_REMOVED lines=20> */
[----:B0-----:R-:W-:-:S07]  /*1780*/  LEA R234, R234, R11, 0x3 ;  /* 0x0000000beaea7211 */ /* 0x001fce00078e18ff */
.L_x_2893:
[----:B01--4-:R-:W0:Y:S01]  /*1790*/  LDC.64 R2, c[0x0][0xc88] ;  /* 0x00032200ff027b82 */ /* 0x013e220000000a00 */
[----:B------:R-:W-:Y:S01]  /*17a0*/  ULDC.64 UR10, c[0x0][0x208] ;  /* 0x00008200000a7ab9 */ /* 0x000fe20000000a00 */
[----:B------:R-:W-:Y:S01]  /*17b0*/  ULDC.64 UR4, c[0x0][0xa28] ;  /* 0x00028a0000047ab9 */ /* 0x000fe20000000a00 */
[----:B------:R-:W-:Y:S01]  /*17c0*/  ULDC.64 UR6, c[0x0][0xa18] ;  /* 0x0002860000067ab9 */ /* 0x000fe20000000a00 */
[----:B------:R-:W-:Y:S01]  /*17d0*/  ULDC.64 UR8, c[0x0][0xa08] ;  /* 0x0002820000087ab9 */ /* 0x000fe20000000a00 */
[----:B0-----:R-:W-:-:S05]  /*17e0*/  IMAD.WIDE R2, R7, 0x4, R2 ;  /* 0x0000000407027825 */ /* 0x001fca00078e0202 */
[----:B--2---:R-:W2:Y:S01]  /*17f0*/  LDG.E R25, desc[UR10][R2.64] ;  /* 0x0000000a02197981 */ /* 0x004ea2000c1e1900 */
[----:B------:R-:W-:Y:S01]  /*1800*/  ISETP.NE.U32.AND P2, PT, RZ, UR4, PT ;  /* 0x00000004ff007c0c */ /* 0x000fe2000bf45070 */
[----:B------:R-:W-:Y:S01]  /*1810*/  IMAD.MOV.U32 R11, RZ, RZ, RZ ;  /* 0x000000ffff0b7224 */ /* 0x000fe200078e00ff */
[----:B------:R-:W-:Y:S01]  /*1820*/  ISETP.NE.U32.AND P1, PT, RZ, UR6, PT ;  /* 0x00000006ff007c0c */ /* 0x000fe2000bf25070 */
[----:B------:R-:W-:Y:S01]  /*1830*/  IMAD.MOV.U32 R113, RZ, RZ, RZ ;  /* 0x000000ffff717224 */ /* 0x000fe200078e00ff */
[----:B------:R-:W-:Y:S02]  /*1840*/  ISETP.NE.AND.EX P2, PT, RZ, UR5, PT, P2 ;  /* 0x00000005ff007c0c */ /* 0x000fe4000bf45320 */
[----:B------:R-:W-:Y:S02]  /*1850*/  ISETP.NE.AND.EX P1, PT, RZ, UR7, PT, P1 ;  /* 0x00000007ff007c0c */ /* 0x000fe4000bf25310 */
[----:B------:R-:W-:-:S04]  /*1860*/  ISETP.NE.U32.AND P0, PT, RZ, UR8, PT ;  /* 0x00000008ff007c0c */ /* 0x000fc8000bf05070 */
[----:B------:R-:W-:Y:S02]  /*1870*/  ISETP.NE.AND.EX P0, PT, RZ, UR9, PT, P0 ;  /* 0x00000009ff007c0c */ /* 0x000fe4000bf05300 */
[C---:B---3--:R-:W-:Y:S02]  /*1880*/  LOP3.LUT R4, R6.reuse, 0xff000000, RZ, 0xc0, !PT ;  /* 0xff00000006047812 */ /* 0x048fe400078ec0ff */
[----:B------:R-:W-:Y:S02]  /*1890*/  LOP3.LUT R236, R6, 0xffff, RZ, 0xc0, !PT ;  /* 0x0000ffff06ec7812 */ /* 0x000fe400078ec0ff */
[----:B--2---:R-:W-:Y:S01]  /*18a0*/  SHF.R.S32.HI R0, RZ, 0x1f, R25 ;  /* 0x0000001fff007819 */ /* 0x004fe20000011419 */
[C---:B------:R-:W-:Y:S01]  /*18b0*/  IMAD.SHL.U32 R28, R25.reuse, 0x4, RZ ;  /* 0x00000004191c7824 */ /* 0x040fe200078e00ff */
[C---:B------:R-:W-:Y:S01]  /*18c0*/  @P2 LEA R2, P3, R25.reuse, UR4, 0x2 ;  /* 0x0000000419022c11 */ /* 0x040fe2000f8610ff */
[----:B------:R-:W-:Y:S01]  /*18d0*/  STL [R1+0x68], R25 ;  /* 0x0000681901007387 */ /* 0x000fe20000100800 */
[C-C-:B-----5:R-:W-:Y:S01]  /*18e0*/  SHF.L.U64.HI R27, R25.reuse, 0x2, R0.reuse ;  /* 0x00000002191b7819 */ /* 0x160fe20000010200 */
[----:B------:R-:W-:Y:S01]  /*18f0*/  ULDC UR4, c[0x0][0x288] ;  /* 0x0000a20000047ab9 */ /* 0x000fe20000000800 */
[----:B------:R-:W-:Y:S01]  /*1900*/  @P2 LEA.HI.X R3, R25, UR5, R0, 0x2, P3 ;  /* 0x0000000519032c11 */ /* 0x000fe200098f1400 */
[----:B------:R0:W-:Y:S01]  /*1910*/  STL [R1+0x88], R0 ;  /* 0x0000880001007387 */ /* 0x0001e20000100800 */
[----:B------:R-:W-:Y:S01]  /*1920*/  IMAD.U32 R228, RZ, RZ, UR4 ;  /* 0x00000004ffe47e24 */ /* 0x000fe2000f8e00ff */
[----:B------:R-:W-:Y:S01]  /*1930*/  ULDC.64 UR4, c[0x0][0x418] ;  /* 0x0001060000047ab9 */ /* 0x000fe20000000a00 */
[----:B------:R-:W-:Y:S01]  /*1940*/  IADD3 R8, P4, R28, UR8, RZ ;  /* 0x000000081c087c10 */ /* 0x000fe2000ff9e0ff */
[----:B------:R1:W-:Y:S01]  /*1950*/  STL [R1+0x6c], R28 ;  /* 0x00006c1c01007387 */ /* 0x0003e20000100800 */
[----:B------:R-:W-:-:S02]  /*1960*/  UISETP.NE.U32.AND UP0, UPT, UR4, URZ, UPT ;  /* 0x0000003f0400728c */ /* 0x000fc4000bf05070 */
[----:B------:R-:W-:Y:S01]  /*1970*/  IADD3.X R9, R27, UR9, RZ, P4, !PT ;  /* 0x000000091b097c10 */ /* 0x000fe2000a7fe4ff */
[----:B------:R1:W-:Y:S04]  /*1980*/  STL [R1+0x70], R27 ;  /* 0x0000701b01007387 */ /* 0x0003e80000100800 */
[----:B------:R2:W5:Y:S01]  /*1990*/  @P2 LDG.E R11, desc[UR10][R2.64] ;  /* 0x0000000a020b2981 */ /* 0x000562000c1e1900 */
[----:B------:R-:W-:Y:S01]  /*19a0*/  UISETP.NE.AND.EX UP0, UPT, UR5, URZ, UPT, UP0 ;  /* 0x0000003f0500728c */ /* 0x000fe2000bf05300 */
[----:B------:R-:W-:Y:S01]  /*19b0*/  ULDC UR4, c[0x0][0x424] ;  /* 0x0001090000047ab9 */ /* 0x000fe20000000800 */
[----:B------:R-:W-:Y:S01]  /*19c0*/  ULDC UR8, c[0x0][0x2f0] ;  /* 0x0000bc0000087ab9 */ /* 0x000fe20000000800 */
[----:B0-----:R-:W-:Y:S01]  /*19d0*/  LOP3.LUT R0, R6, 0xff0000, RZ, 0xc0, !PT ;  /* 0x00ff000006007812 */ /* 0x001fe200078ec0ff */
[----:B------:R-:W5:Y:S01]  /*19e0*/  @P0 LDG.E R113, desc[UR10][R8.64] ;  /* 0x0000000a08710981 */ /* 0x000f62000c1e1900 */
[----:B--2---:R-:W-:Y:S01]  /*19f0*/  @P1 IADD3 R2, P2, R28, UR6, RZ ;  /* 0x000000061c021c10 */ /* 0x004fe2000ff5e0ff */
[----:B------:R-:W-:-:S03]  /*1a00*/  USEL UR4, UR4, 0x1, UP0 ;  /* 0x0000000104047887 */ /* 0x000fc60008000000 */
[----:B------:R-:W-:Y:S01]  /*1a10*/  @P1 IADD3.X R3, R27, UR7, RZ, P2, !PT ;  /* 0x000000071b031c10 */ /* 0x000fe200097fe4ff */
[----:B------:R-:W-:Y:S02]  /*1a20*/  ULDC.64 UR6, c[0x0][0xa20] ;  /* 0x0002880000067ab9 */ /* 0x000fe40000000a00 */
[----:B------:R-:W-:Y:S02]  /*1a30*/  ISETP.NE.U32.AND P2, PT, RZ, UR6, PT ;  /* 0x00000006ff007c0c */ /* 0x000fe4000bf45070 */
[----:B------:R0:W5:Y:S01]  /*1a40*/  @P1 LDG.E R228, desc[UR10][R2.64] ;  /* 0x0000000a02e41981 */ /* 0x000162000c1e1900 */
[----:B------:R-:W-:Y:S01]  /*1a50*/  UIMAD UR8, UR4, UR8, URZ ;  /* 0x00000008040872a4 */ /* 0x000fe2000f8e023f */
        /* <DEDUP_REMOVED lines=14> */
[----:B--2---:R-:W-:-:S07]  /*1b40*/  IADD3 R228, -R228, R7, RZ ;  /* 0x00000007e4e47210 */ /* 0x004fce0007ffe1ff */
.L_x_2631:
[----:B------:R-:W-:Y:S02]  /*1b50*/  IMAD.U32 R2, RZ, RZ, UR9 ;  /* 0x00000009ff027e24 */ /* 0x000fe4000f8e00ff */
[----:B------:R-:W-:Y:S01]  /*1b60*/  IMAD.U32 R26, RZ, RZ, UR8 ;  /* 0x00000008ff1a7e24 */ /* 0x000fe2000f8e00ff */
[----:B------:R-:W-:Y:S06]  /*1b70*/  @!P2 BRA `(.L_x_2632) ;  /* 0x000000000014a947 */ /* 0x000fec0003800000 */
[----:B------:R-:W-:Y:S01]  /*1b80*/  IADD3 R6, P0, R28, UR6, RZ ;  /* 0x000000061c067c10 */ /* 0x000fe2000ff1e0ff */
[----:B------:R-:W-:-:S03]  /*1b90*/  ULDC.64 UR4, c[0x0][0x208] ;  /* 0x0000820000047ab9 */ /* 0x000fc60000000a00 */
[----:B------:R-:W-:-:S05]  /*1ba0*/  IADD3.X R7, R27, UR7, RZ, P0, !PT ;  /* 0x000000071b077c10 */ /* 0x000fca00087fe4ff */
[----:B------:R0:W5:Y:S01]  /*1bb0*/  LDG.E R26, desc[UR4][R6.64] ;  /* 0x00000004061a7981 */ /* 0x000162000c1e1900 */
[----:B------:R-:W-:Y:S05]  /*1bc0*/  BRA `(.L_x_2633) ;  /* 0x0000000000147947 */ /* 0x000fea0003800000 */
.L_x_2632:
[----:B------:R-:W-:Y:S05]  /*1bd0*/  @!P0 BRA `(.L_x_2633) ;  /* 0x0000000000108947 */ /* 0x000fea0003800000 */
[----:B------:R-:W-:Y:S02]  /*1be0*/  ULDC.64 UR4, c[0x0][0x208] ;  /* 0x0000820000047ab9 */ /* 0x000fe40000000a00 */
[----:B------:R-:W2:Y:S04]  /*1bf0*/  LDG.E R3, desc[UR4][R8.64] ;  /* 0x0000000408037981 */ /* 0x000ea8000c1e1900 */
[----:B------:R-:W2:Y:S02]  /*1c00*/  LDG.E R26, desc[UR4][R8.64+0x4] ;  /* 0x00000404081a7981 */ /* 0x000ea4000c1e1900 */
[----:B--2---:R-:W-:-:S07]  /*1c10*/  IMAD.IADD R26, R26, 0x1, -R3 ;  /* 0x000000011a1a7824 */ /* 0x004fce00078e0a03 */
.L_x_2633:
[----:B------:R-:W-:Y:S01]  /*1c20*/  ULDC.64 UR4, c[0x0][0xa10] ;  /* 0x0002840000047ab9 */ /* 0x000fe20000000a00 */
[----:B------:R-:W-:Y:S01]  /*1c30*/  ULDC.64 UR6, c[0x0][0x208] ;  /* 0x0000820000067ab9 */ /* 0x000fe20000000a00 */
[----:B------:R-:W-:Y:S01]  /*1c40*/  ISETP.NE.U32.AND P0, PT, RZ, UR4, PT ;  /* 0x00000004ff007c0c */ /* 0x000fe2000bf05070 */
[----:B------:R-:W1:Y:S03]  /*1c50*/  LDC R4, c[0x0][0x448] ;  /* 0x00011200ff047b82 */ /* 0x000e660000000800 */
[----:B------:R-:W-:Y:S01]  /*1c60*/  ISETP.NE.AND.EX P0, PT, RZ, UR5, PT, P0 ;  /* 0x00000005ff007c0c */ /* 0x000fe2000bf05300 */
[----:B------:R-:W-:-:S12]  /*1c70*/  ULDC.64 UR4, c[0x0][0xa30] ;  /* 0x00028c0000047ab9 */ /* 0x000fd80000000a00 */
[----:B0-----:R-:W0:Y:S02]  /*1c80*/  @P0 LDC.64 R6, c[0x0][0xa10] ;  /* 0x00028400ff060b82 */ /* 0x001e240000000a00 */
[----:B0-----:R-:W-:-:S05]  /*1c90*/  @P0 IMAD.WIDE R6, R25, 0x4, R6 ;  /* 0x0000000419060825 */ /* 0x001fca00078e0206 */
[----:B------:R-:W2:Y:S04]  /*1ca0*/  @P0 LDG.E R0, desc[UR6][R6.64] ;  /* 0x0000000606000981 */ /* 0x000ea8000c1e1900 */
[----:B------:R0:W2:Y:S01]  /*1cb0*/  @P0 LDG.E R3, desc[UR6][R6.64+0x4] ;  /* 0x0000040606030981 */ /* 0x0000a2000c1e1900 */
[----:B------:R-:W-:Y:S01]  /*1cc0*/  ISETP.NE.U32.AND P1, PT, RZ, UR4, PT ;  /* 0x00000004ff007c0c */ /* 0x000fe2000bf25070 */
[----:B-----5:R-:W-:-:S03]  /*1cd0*/  IMAD.MOV.U32 R152, RZ, RZ, R26 ;  /* 0x000000ffff987224 */ /* 0x020fc600078e001a */
[----:B------:R-:W-:-:S13]  /*1ce0*/  ISETP.NE.AND.EX P1, PT, RZ, UR5, PT, P1 ;  /* 0x00000005ff007c0c */ /* 0x000fda000bf25310 */
[----:B0-----:R-:W-:-:S04]  /*1cf0*/  @P1 IADD3 R6, P2, R28, UR4, RZ ;  /* 0x000000041c061c10 */ /* 0x001fc8000ff5e0ff */
[----:B------:R-:W-:-:S05]  /*1d00*/  @P1 IADD3.X R7, R27, UR5, RZ, P2, !PT ;  /* 0x000000051b071c10 */ /* 0x000fca00097fe4ff */
[----:B------:R0:W5:Y:S01]  /*1d10*/  @P1 LDG.E R152, desc[UR6][R6.64] ;  /* 0x0000000606981981 */ /* 0x000162000c1e1900 */
[----:B-1----:R-:W-:Y:S01]  /*1d20*/  ISETP.NE.AND P1, PT, R4, 0x1, PT ;  /* 0x000000010400780c */ /* 0x002fe20003f25270 */
[----:B------:R-:W-:Y:S01]  /*1d30*/  IMAD.IADD R11, R26, 0x1, -R11 ;  /* 0x000000011a0b7824 */ /* 0x000fe200078e0a0b */
[----:B------:R-:W-:Y:S01]  /*1d40*/  SHF.L.U32 R230, R5, 0x7, RZ ;  /* 0x0000000705e67819 */ /* 0x000fe200000006ff */
[----:B------:R-:W-:Y:S01]  /*1d50*/  BSSY B0, `(.L_x_2634) ;  /* 0x0000036000007945 */ /* 0x000fe20003800000 */
[----:B------:R-:W-:Y:S02]  /*1d60*/  LOP3.LUT R14, R10, 0xff, RZ, 0xc0, !PT ;  /* 0x000000ff0a0e7812 */ /* 0x000fe400078ec0ff */
[----:B------:R-:W-:Y:S01]  /*1d70*/  SHF.R.U32.HI R8, RZ, 0x10, R10 ;  /* 0x00000010ff087819 */ /* 0x000fe2000001160a */
[----:B------:R-:W-:Y:S02]  /*1d80*/  VIADD R4, R230, 0x7f ;  /* 0x0000007fe6047836 */ /* 0x000fe40000000000 */
[----:B------:R0:W-:Y:S04]  /*1d90*/  STL [R1+0x84], R14 ;  /* 0x0000840e01007387 */ /* 0x0001e80000100800 */
[----:B------:R-:W1:Y:S01]  /*1da0*/  @P1 LDC R9, c[0x0][0x44c] ;  /* 0x00011300ff091b82 */ /* 0x000e620000000800 */
[----:B------:R0:W-:Y:S07]  /*1db0*/  STL [R1+0x64], R8 ;  /* 0x0000640801007387 */ /* 0x0001ee0000100800 */
[----:B------:R-:W3:Y:S01]  /*1dc0*/  @P1 LDC R13, c[0x0][0x450] ;  /* 0x00011400ff0d1b82 */ /* 0x000ee20000000800 */
[----:B--2---:R-:W-:-:S02]  /*1dd0*/  @P0 IMAD.IADD R2, R3, 0x1, -R0 ;  /* 0x0000000103020824 */ /* 0x004fc400078e0a00 */
[----:B-1----:R-:W-:-:S04]  /*1de0*/  @P1 IMAD.HI.U32 R0, R4, R9, RZ ;  /* 0x0000000904001227 */ /* 0x002fc800078e00ff */
[----:B------:R-:W-:Y:S01]  /*1df0*/  IMAD.IADD R232, R11, 0x1, R2 ;  /* 0x000000010be87824 */ /* 0x000fe200078e0202 */
[----:B---3--:R-:W-:-:S04]  /*1e00*/  @P1 SHF.R.U32.HI R4, RZ, R13, R0 ;  /* 0x0000000dff041219 */ /* 0x008fc80000011600 */
[C---:B------:R-:W-:Y:S02]  /*1e10*/  IADD3 R143, R232.reuse, 0x50, -R228 ;  /* 0x00000050e88f7810 */ /* 0x040fe40007ffe8e4 */
[----:B------:R-:W-:-:S03]  /*1e20*/  IADD3 R0, R232, 0x4f, RZ ;  /* 0x0000004fe8007810 */ /* 0x000fc60007ffe0ff */
[----:B------:R-:W-:Y:S02]  /*1e30*/  IMAD.IADD R4, R143, 0x1, R4 ;  /* 0x000000018f047824 */ /* 0x000fe400078e0204 */
[----:B------:R-:W-:-:S04]  /*1e40*/  IMAD.HI R0, R0, 0x66666667, RZ ;  /* 0x6666666700007827 */ /* 0x000fc800078e02ff */
[----:B------:R-:W-:Y:S01]  /*1e50*/  IMAD.HI R4, R4, 0x66666667, RZ ;  /* 0x6666666704047827 */ /* 0x000fe200078e02ff */
[----:B------:R-:W-:-:S04]  /*1e60*/  SHF.R.U32.HI R3, RZ, 0x1f, R0 ;  /* 0x0000001fff037819 */ /* 0x000fc80000011600 */
[----:B------:R-:W-:Y:S02]  /*1e70*/  SHF.R.U32.HI R5, RZ, 0x1f, R4 ;  /* 0x0000001fff057819 */ /* 0x000fe40000011604 */
[----:B------:R-:W-:Y:S01]  /*1e80*/  LEA.HI.SX32 R144, R0, R3, 0x1b ;  /* 0x0000000300907211 */ /* 0x000fe200078fdaff */
[----:B------:R-:W-:Y:S01]  /*1e90*/  IMAD.MOV.U32 R0, RZ, RZ, RZ ;  /* 0x000000ffff007224 */ /* 0x000fe200078e00ff */
[----:B------:R-:W-:-:S04]  /*1ea0*/  LEA.HI.SX32 R5, R4, R5, 0x1b ;  /* 0x0000000504057211 */ /* 0x000fc800078fdaff */
[----:B------:R-:W-:-:S04]  /*1eb0*/  VIMNMX R9, R144, R5, PT ;  /* 0x0000000590097248 */ /* 0x000fc80003fe0100 */
[----:B------:R-:W-:-:S13]  /*1ec0*/  ISETP.GE.AND P0, PT, R9, 0x1, PT ;  /* 0x000000010900780c */ /* 0x000fda0003f06270 */
        /* <DEDUP_REMOVED lines=8> */
[----:B------:R-:W-:Y:S02]  /*1f50*/  IABS R8, R0 ;  /* 0x0000000000087213 */ /* 0x000fe40000000000 */
[----:B------:R-:W-:-:S04]  /*1f60*/  LOP3.LUT R0, R0, R10, RZ, 0x3c, !PT ;  /* 0x0000000a00007212 */ /* 0x000fc800078e3cff */
[----:B------:R-:W-:Y:S01]  /*1f70*/  ISETP.GE.AND P2, PT, R0, RZ, PT ;  /* 0x000000ff0000720c */ /* 0x000fe20003f46270 */
[----:B0-----:R-:W0:Y:S02]  /*1f80*/  MUFU.RCP R3, R3 ;  /* 0x0000000300037308 */ /* 0x001e240000001000 */
[----:B0-----:R-:W-:Y:S01]  /*1f90*/  VIADD R4, R3, 0xffffffe ;  /* 0x0ffffffe03047836 */ /* 0x001fe20000000000 */
[----:B------:R-:W-:-:S05]  /*1fa0*/  IADD3 R3, RZ, -R12, RZ ;  /* 0x8000000cff037210 */ /* 0x000fca0007ffe0ff */
[----:B------:R0:W1:Y:S02]  /*1fb0*/  F2I.FTZ.U32.TRUNC.NTZ R5, R4 ;  /* 0x0000000400057305 */ /* 0x000064000021f000 */
[----:B0-----:R-:W-:Y:S02]  /*1fc0*/  IMAD.MOV.U32 R4, RZ, RZ, RZ ;  /* 0x000000ffff047224 */ /* 0x001fe400078e00ff */
[----:B-1----:R-:W-:-:S04]  /*1fd0*/  IMAD.MOV R7, RZ, RZ, -R5 ;  /* 0x000000ffff077224 */ /* 0x002fc800078e0a05 */
[----:B------:R-:W-:-:S04]  /*1fe0*/  IMAD R7, R7, R6, RZ ;  /* 0x0000000607077224 */ /* 0x000fc800078e02ff */
[----:B------:R-:W-:-:S06]  /*1ff0*/  IMAD.HI.U32 R5, R5, R7, R4 ;  /* 0x0000000705057227 */ /* 0x000fcc00078e0004 */
        /* <DEDUP_REMOVED lines=8> */
[----:B------:R-:W-:-:S05]  /*2080*/  MOV R0, R5 ;  /* 0x0000000500007202 */ /* 0x000fca0000000f00 */
[----:B------:R-:W-:Y:S01]  /*2090*/  @!P2 IMAD.MOV R0, RZ, RZ, -R0 ;  /* 0x000000ffff00a224 */ /* 0x000fe200078e0a00 */
[----:B------:R-:W-:-:S07]  /*20a0*/  @!P1 LOP3.LUT R0, RZ, R10, RZ, 0x33, !PT ;  /* 0x0000000aff009212 */ /* 0x000fce00078e33ff */
.L_x_2635:
[----:B------:R-:W-:Y:S05]  /*20b0*/  BSYNC B0 ;  /* 0x0000000000007941 */ /* 0x000fea0003800000 */
.L_x_2634:
        /* <DEDUP_REMOVED lines=17> */
[----:B------:R-:W-:Y:S01]  /*21d0*/  VIADD R0, R16, 0x24400 ;  /* 0x0002440010007836 */ /* 0x000fe20000000000 */
[----:B------:R-:W-:Y:S04]  /*21e0*/  BSSY B6, `(.L_x_2637) ;  /* 0x0000013000067945 */ /* 0x000fe80003800000 */
[----:B------:R-:W-:-:S13]  /*21f0*/  LOP3.LUT P0, RZ, R0, 0x3ff, RZ, 0xc0, !PT ;  /* 0x000003ff00ff7812 */ /* 0x000fda000780c0ff */
[----:B------:R-:W-:Y:S05]  /*2200*/  @!P0 BRA `(.L_x_2638) ;  /* 0x0000000000408947 */ /* 0x000fea0003800000 */
        /* <DEDUP_REMOVED lines=16> */
.L_x_2638:
[----:B------:R-:W-:Y:S05]  /*2310*/  BSYNC B6 ;  /* 0x0000000000067941 */ /* 0x000fea0003800000 */
.L_x_2637:
        /* <DEDUP_REMOVED lines=20> */
.L_x_2640:
[----:B------:R-:W-:Y:S05]  /*2460*/  BSYNC B6 ;  /* 0x0000000000067941 */ /* 0x000fea0003800000 */
.L_x_2639:
[----:B------:R-:W-:Y:S01]  /*2470*/  ULDC.64 UR4, c[0x0][0x9f8] ;  /* 0x00027e0000047ab9 */ /* 0x000fe20000000a00 */
[----:B------:R-:W-:Y:S01]  /*2480*/  IMAD.MOV.U32 R0, RZ, RZ, R25 ;  /* 0x000000ffff007224 */ /* 0x000fe200078e0019 */
[----:B------:R-:W-:Y:S01]  /*2490*/  ISETP.NE.U32.AND P0, PT, RZ, UR4, PT ;  /* 0x00000004ff007c0c */ /* 0x000fe2000bf05070 */
[----:B------:R-:W-:Y:S01]  /*24a0*/  ULDC.64 UR6, c[0x0][0x208] ;  /* 0x0000820000067ab9 */ /* 0x000fe20000000a00 */
[----:B------:R-:W0:Y:S01]  /*24b0*/  LDC.64 R98, c[0x0][0x300] ;  /* 0x0000c000ff627b82 */ /* 0x000e220000000a00 */
[----:B------:R-:W-:Y:S01]  /*24c0*/  IADD3 R113, R113, R26, RZ ;  /* 0x0000001a71717210 */ /* 0x000fe20007ffe0ff */
[----:B------:R-:W-:Y:S01]  /*24d0*/  ULDC UR8, c[0x0][0x2f4] ;  /* 0x0000bd0000087ab9 */ /* 0x000fe20000000800 */
[----:B------:R-:W-:-:S05]  /*24e0*/  ISETP.NE.AND.EX P0, PT, RZ, UR5, PT, P0 ;  /* 0x00000005ff007c0c */ /* 0x000fca000bf05300 */
[----:B------:R-:W1:Y:S08]  /*24f0*/  LDC R115, c[0x0][0x3f4] ;  /* 0x0000fd00ff737b82 */ /* 0x000e700000000800 */
[----:B------:R-:W-:Y:S01]  /*2500*/  @P0 IADD3 R4, P1, R28, UR4, RZ ;  /* 0x000000041c040c10 */ /* 0x000fe2000ff3e0ff */
[----:B------:R-:W2:Y:S03]  /*2510*/  LDC.64 R104, c[0x0][0x3f8] ;  /* 0x0000fe00ff687b82 */ /* 0x000ea60000000a00 */
[----:B------:R-:W-:Y:S01]  /*2520*/  @P0 IADD3.X R5, R27, UR5, RZ, P1, !PT ;  /* 0x000000051b050c10 */ /* 0x000fe20008ffe4ff */
[----:B------:R-:W-:-:S04]  /*2530*/  ULDC.64 UR4, c[0x0][0x330] ;  /* 0x0000cc0000047ab9 */ /* 0x000fc80000000a00 */
[----:B------:R3:W4:Y:S01]  /*2540*/  @P0 LDG.E R0, desc[UR6][R4.64] ;  /* 0x0000000604000981 */ /* 0x000722000c1e1900 */
[----:B------:R-:W-:Y:S01]  /*2550*/  ISETP.GE.AND P1, PT, R213, UR8, PT ;  /* 0x00000008d5007c0c */ /* 0x000fe2000bf26270 */
[C---:B------:R-:W-:Y:S01]  /*2560*/  IMAD.WIDE.U32 R94, R236.reuse, UR4, R18 ;  /* 0x00000004ec5e7c25 */ /* 0x040fe2000f8e0012 */
[----:B------:R-:W-:Y:S01]  /*2570*/  SHF.R.S32.HI R3, RZ, 0x1f, R113 ;  /* 0x0000001fff037819 */ /* 0x000fe20000011471 */
[----:B------:R-:W-:Y:S01]  /*2580*/  ULDC.64 UR6, c[0x0][0x308] ;  /* 0x0000c20000067ab9 */ /* 0x000fe20000000a00 */
[----:B------:R-:W-:Y:S01]  /*2590*/  SEL R7, RZ, 0xffffffff, P1 ;  /* 0xffffffffff077807 */ /* 0x000fe20000800000 */
[----:B------:R-:W-:Y:S01]  /*25a0*/  IMAD R95, R236, UR5, R95 ;  /* 0x00000005ec5f7c24 */ /* 0x000fe2000f8e025f */
[----:B------:R-:W-:Y:S01]  /*25b0*/  ISETP.GE.AND P0, PT, R18, UR8, PT ;  /* 0x0000000812007c0c */ /* 0x000fe2000bf06270 */
[-C--:B0-----:R-:W-:Y:S01]  /*25c0*/  IMAD R8, R3, R98.reuse, RZ ;  /* 0x0000006203087224 */ /* 0x081fe200078e02ff */
[----:B------:R-:W-:Y:S01]  /*25d0*/  ULDC.64 UR4, c[0x0][0xa08] ;  /* 0x0002820000047ab9 */ /* 0x000fe20000000a00 */
[----:B------:R-:W-:Y:S01]  /*25e0*/  IMAD.SHL.U32 R9, R7, 0x2, RZ ;  /* 0x0000000207097824 */ /* 0x000fe200078e00ff */
[----:B------:R-:W-:Y:S01]  /*25f0*/  SEL R6, RZ, 0x1, P0 ;  /* 0x00000001ff067807 */ /* 0x000fe20000000000 */
[C---:B---3--:R-:W-:Y:S01]  /*2600*/  IMAD.WIDE.U32 R4, R113.reuse, R98, RZ ;  /* 0x0000006271047225 */ /* 0x048fe200078e00ff */
[----:B------:R-:W-:Y:S01]  /*2610*/  ISETP.NE.U32.AND P0, PT, RZ, UR4, PT ;  /* 0x00000004ff007c0c */ /* 0x000fe2000bf05070 */
[----:B------:R-:W0:Y:S01]  /*2620*/  LDC.64 R110, c[0x0][0x408] ;  /* 0x00010200ff6e7b82 */ /* 0x000e220000000a00 */
[----:B------:R-:W-:Y:S01]  /*2630*/  ISETP.GE.AND P1, PT, R220, UR8, PT ;  /* 0x00000008dc007c0c */ /* 0x000fe2000bf26270 */
[----:B------:R-:W-:Y:S01]  /*2640*/  IMAD R7, R113, R99, R8 ;  /* 0x0000006371077224 */ /* 0x000fe200078e0208 */
[----:B------:R-:W-:Y:S01]  /*2650*/  ISETP.NE.AND.EX P0, PT, RZ, UR5, PT, P0 ;  /* 0x00000005ff007c0c */ /* 0x000fe2000bf05300 */
[----:B------:R-:W-:Y:S01]  /*2660*/  ULDC.64 UR4, c[0x0][0x338] ;  /* 0x0000ce0000047ab9 */ /* 0x000fe20000000a00 */
[----:B------:R-:W-:Y:S01]  /*2670*/  LOP3.LUT R6, R9, 0x2, R6, 0xe2, !PT ;  /* 0x0000000209067812 */ /* 0x000fe200078ee206 */
[----:B------:R-:W-:Y:S01]  /*2680*/  IMAD.IADD R5, R5, 0x1, R7 ;  /* 0x0000000105057824 */ /* 0x000fe200078e0207 */
[----:B------:R-:W-:Y:S01]  /*2690*/  SEL R7, RZ, 0x4, P1 ;  /* 0x00000004ff077807 */ /* 0x000fe20000800000 */
[----:B--2---:R-:W-:Y:S01]  /*26a0*/  IMAD.WIDE.U32 R102, R212, R104, R18 ;  /* 0x00000068d4667225 */ /* 0x004fe200078e0012 */
[----:B------:R-:W-:Y:S01]  /*26b0*/  SHF.R.S32.HI R12, RZ, 0x1f, R212 ;  /* 0x0000001fff0c7819 */ /* 0x000fe200000114d4 */
[----:B------:R-:W2:Y:S01]  /*26c0*/  S2R R172, SR_TID.X ;  /* 0x0000000000ac7919 */ /* 0x000ea20000002100 */
[----:B------:R-:W-:Y:S01]  /*26d0*/  LOP3.LUT R26, R6, R7, RZ, 0xfc, !PT ;  /* 0x00000007061a7212 */ /* 0x000fe200078efcff */
[----:B------:R-:W-:Y:S01]  /*26e0*/  IMAD.WIDE.U32 R96, R236, UR6, R4 ;  /* 0x00000006ec607c25 */ /* 0x000fe2000f8e0004 */
[----:B------:R-:W-:-:S02]  /*26f0*/  SHF.R.U32.HI R14, RZ, 0x3, R223 ;  /* 0x00000003ff0e7819 */ /* 0x000fc400000116df */
[----:B------:R-:W-:Y:S01]  /*2700*/  SHF.R.U32.HI R10, RZ, 0x3, R222 ;  /* 0x00000003ff0a7819 */ /* 0x000fe200000116de */
[----:B------:R-:W-:Y:S01]  /*2710*/  IMAD R97, R236, UR7, R97 ;  /* 0x00000007ec617c24 */ /* 0x000fe2000f8e0261 */
[----:B------:R-:W-:Y:S01]  /*2720*/  ULDC.64 UR6, c[0x0][0x310] ;  /* 0x0000c40000067ab9 */ /* 0x000fe20000000a00 */
[----:B------:R-:W-:Y:S01]  /*2730*/  IMAD R7, R12, R98, RZ ;  /* 0x000000620c077224 */ /* 0x000fe200078e02ff */
[----:B------:R-:W-:Y:S01]  /*2740*/  IADD3 R112, P3, R212, R113, RZ ;  /* 0x00000071d4707210 */ /* 0x000fe20007f7e0ff */
[-C--:B------:R-:W-:Y:S01]  /*2750*/  IMAD R6, R12, R104.reuse, RZ ;  /* 0x000000680c067224 */ /* 0x080fe200078e02ff */
[----:B------:R-:W-:Y:S01]  /*2760*/  ISETP.GE.AND P2, PT, R221, UR8, PT ;  /* 0x00000008dd007c0c */ /* 0x000fe2000bf46270 */
[----:B------:R-:W-:Y:S01]  /*2770*/  IMAD R35, R212, R99, R7 ;  /* 0x00000063d4237224 */ /* 0x000fe200078e0207 */
[--C-:B------:R-:W-:Y:S01]  /*2780*/  SHF.L.U64.HI R34, R104, 0x5, R105.reuse ;  /* 0x0000000568227819 */ /* 0x100fe20000010269 */
[----:B------:R-:W-:Y:S01]  /*2790*/  IMAD R7, R212, R105, R6 ;  /* 0x00000069d4077224 */ /* 0x000fe200078e0206 */
[----:B------:R-:W-:Y:S01]  /*27a0*/  SHF.L.U64.HI R33, R104, 0x6, R105 ;  /* 0x0000000668217819 */ /* 0x000fe20000010269 */
[----:B------:R-:W-:Y:S01]  /*27b0*/  IMAD.WIDE.U32 R100, R212, R104, R22 ;  /* 0x00000068d4647225 */ /* 0x000fe200078e0016 */
[----:B------:R-:W-:-:S02]  /*27c0*/  SHF.L.U32 R31, R104, 0x6, RZ ;  /* 0x00000006681f7819 */ /* 0x000fc400000006ff */
[----:B------:R-:W-:Y:S01]  /*27d0*/  IADD3 R103, R7, R103, RZ ;  /* 0x0000006707677210 */ /* 0x000fe20007ffe0ff */
[----:B------:R-:W-:Y:S01]  /*27e0*/  IMAD.IADD R101, R101, 0x1, R7 ;  /* 0x0000000165657824 */ /* 0x000fe200078e0207 */
[----:B------:R-:W-:Y:S01]  /*27f0*/  SHF.L.U64.HI R123, R98, 0x5, R99 ;  /* 0x00000005627b7819 */ /* 0x000fe20000010263 */
[-C--:B0-----:R-:W-:Y:S01]  /*2800*/  IMAD.WIDE.U32 R106, R212, R110.reuse, R22 ;  /* 0x0000006ed46a7225 */ /* 0x081fe200078e0016 */
[----:B------:R-:W-:Y:S02]  /*2810*/  SHF.L.U64.HI R129, R98, 0x6, R99 ;  /* 0x0000000662817819 */ /* 0x000fe40000010263 */
[----:B------:R-:W-:Y:S01]  /*2820*/  SHF.L.U64.HI R30, R110, 0x5, R111 ;  /* 0x000000056e1e7819 */ /* 0x000fe2000001026f */
[----:B------:R-:W-:Y:S01]  /*2830*/  IMAD.WIDE.U32 R108, R212, R110, R18 ;  /* 0x0000006ed46c7225 */ /* 0x000fe200078e0012 */
[----:B------:R-:W-:-:S03]  /*2840*/  SHF.L.U64.HI R29, R110, 0x6, R111 ;  /* 0x000000066e1d7819 */ /* 0x000fc6000001026f */
[----:B------:R-:W-:Y:S02]  /*2850*/  IMAD.SHL.U32 R15, R212, 0x40, RZ ;  /* 0x00000040d40f7824 */ /* 0x000fe400078e00ff */
[----:B------:R-:W-:Y:S01]  /*2860*/  IMAD.X R113, R12, 0x1, R3, P3 ;  /* 0x000000010c717824 */ /* 0x000fe200018e0603 */
[----:B------:R-:W-:Y:S01]  /*2870*/  SEL R3, RZ, 0x8, P2 ;  /* 0x00000008ff037807 */ /* 0x000fe20001000000 */
[----:B------:R-:W-:Y:S01]  /*2880*/  IMAD.SHL.U32 R32, R104, 0x20, RZ ;  /* 0x0000002068207824 */ /* 0x000fe200078e00ff */
[----:B--2---:R-:W-:Y:S01]  /*2890*/  LEA.HI R172, R172, 0x8, RZ, 0x19 ;  /* 0x00000008acac7811 */ /* 0x004fe200078fc8ff */
[-C--:B-----5:R-:W-:Y:S01]  /*28a0*/  IMAD.WIDE.U32 R100, R152, R104.reuse, R100 ;  /* 0x0000006898647225 */ /* 0x0a0fe200078e0064 */
[C---:B------:R-:W-:Y:S02]  /*28b0*/  LOP3.LUT R3, R26.reuse, R3, RZ, 0xfc, !PT ;  /* 0x000000031a037212 */ /* 0x040fe400078efcff */
[----:B------:R-:W-:Y:S01]  /*28c0*/  LOP3.LUT R26, R26, 0x1, RZ, 0xc0, !PT ;  /* 0x000000011a1a7812 */ /* 0x000fe200078ec0ff */
[----:B------:R-:W-:-:S04]  /*28d0*/  IMAD.WIDE.U32 R102, R152, R104, R102 ;  /* 0x0000006898667225 */ /* 0x000fc800078e0066 */
[----:B------:R-:W-:Y:S02]  /*28e0*/  IMAD R119, R99, 0x50, RZ ;  /* 0x0000005063777824 */ /* 0x000fe400078e02ff */
[C---:B------:R-:W-:Y:S02]  /*28f0*/  IMAD.SHL.U32 R128, R98.reuse, 0x20, RZ ;  /* 0x0000002062807824 */ /* 0x040fe400078e00ff */
[----:B------:R-:W-:Y:S02]  /*2900*/  IMAD.SHL.U32 R130, R98, 0x40, RZ ;  /* 0x0000004062827824 */ /* 0x000fe400078e00ff */
[----:B------:R-:W-:Y:S02]  /*2910*/  IMAD R121, R111, 0x50, RZ ;  /* 0x000000506f797824 */ /* 0x000fe400078e02ff */
[C---:B------:R-:W-:Y:S02]  /*2920*/  IMAD.SHL.U32 R28, R110.reuse, 0x20, RZ ;  /* 0x000000206e1c7824 */ /* 0x040fe400078e00ff */
[----:B------:R-:W-:Y:S01]  /*2930*/  IMAD.SHL.U32 R27, R110, 0x40, RZ ;  /* 0x000000406e1b7824 */ /* 0x000fe200078e00ff */
[----:B----4-:R-:W-:-:S02]  /*2940*/  SHF.R.S32.HI R4, RZ, 0x1f, R0 ;  /* 0x0000001fff047819 */ /* 0x010fc40000011400 */
[----:B------:R-:W-:Y:S02]  /*2950*/  SEL R5, R0, RZ, !P0 ;  /* 0x000000ff00057207 */ /* 0x000fe40004000000 */
[----:B------:R-:W-:Y:S02]  /*2960*/  SEL R4, R4, RZ, !P0 ;  /* 0x000000ff04047207 */ /* 0x000fe40004000000 */
[----:B-1----:R-:W-:Y:S01]  /*2970*/  ISETP.GE.AND P0, PT, R18, R115, PT ;  /* 0x000000731200720c */ /* 0x002fe20003f06270 */
[----:B------:R-:W-:-:S04]  /*2980*/  IMAD.WIDE.U32 R94, R5, UR4, R94 ;  /* 0x00000004055e7c25 */ /* 0x000fc8000f8e005e */
[C---:B------:R-:W-:Y:S02]  /*2990*/  IMAD R0, R4.reuse, UR4, RZ ;  /* 0x0000000404007c24 */ /* 0x040fe4000f8e02ff */
[----:B------:R-:W-:Y:S02]  /*29a0*/  IMAD R4, R4, UR6, RZ ;  /* 0x0000000604047c24 */ /* 0x000fe4000f8e02ff */
[C---:B------:R-:W-:Y:S02]  /*29b0*/  IMAD R0, R5.reuse, UR5, R0 ;  /* 0x0000000505007c24 */ /* 0x040fe4000f8e0200 */
[C---:B------:R-:W-:Y:S02]  /*29c0*/  IMAD R9, R5.reuse, UR7, R4 ;  /* 0x0000000705097c24 */ /* 0x040fe4000f8e0204 */
[----:B------:R-:W-:-:S04]  /*29d0*/  IMAD.WIDE.U32 R96, R5, UR6, R96 ;  /* 0x0000000605607c25 */ /* 0x000fc8000f8e0060 */
[----:B------:R-:W-:-:S04]  /*29e0*/  IMAD.WIDE.U32 R4, R212, R98, R18 ;  /* 0x00000062d4047225 */ /* 0x000fc800078e0012 */
[----:B------:R-:W-:Y:S01]  /*29f0*/  IMAD.IADD R92, R97, 0x1, R9 ;  /* 0x00000001615c7824 */ /* 0x000fe200078e0209 */
[----:B------:R-:W-:Y:S01]  /*2a00*/  IADD3 R93, P1, R96, R4, RZ ;  /* 0x00000004605d7210 */ /* 0x000fe20007f3e0ff */
[----:B------:R-:W-:Y:S02]  /*2a10*/  IMAD R4, R12, R110, RZ ;  /* 0x0000006e0c047224 */ /* 0x000fe400078e02ff */
[----:B------:R-:W-:Y:S01]  /*2a20*/  IMAD.WIDE.U32 R98, R98, 0x50, RZ ;  /* 0x0000005062627825 */ /* 0x000fe200078e00ff */
[----:B------:R-:W-:Y:S02]  /*2a30*/  IADD3.X R35, R92, R5, R35, P1, !PT ;  /* 0x000000055c237210 */ /* 0x000fe40000ffe423 */
[----:B------:R-:W-:Y:S01]  /*2a40*/  SEL R5, R115, RZ, P0 ;  /* 0x000000ff73057207 */ /* 0x000fe20000000000 */
[----:B------:R-:W-:Y:S01]  /*2a50*/  IMAD R7, R212, R111, R4 ;  /* 0x0000006fd4077224 */ /* 0x000fe200078e0204 */
[----:B------:R-:W-:Y:S01]  /*2a60*/  ISETP.GE.AND P1, PT, R213, R115, PT ;  /* 0x00000073d500720c */ /* 0x000fe20003f26270 */
[----:B------:R-:W-:-:S02]  /*2a70*/  IMAD.IADD R119, R99, 0x1, R119 ;  /* 0x0000000163777824 */ /* 0x000fc400078e0277 */
[----:B------:R-:W-:Y:S01]  /*2a80*/  IMAD.IADD R5, R18, 0x1, R5 ;  /* 0x0000000112057824 */ /* 0x000fe200078e0205 */
[----:B------:R-:W-:Y:S01]  /*2a90*/  SEL R6, R115, RZ, P1 ;  /* 0x000000ff73067207 */ /* 0x000fe20000800000 */
[----:B------:R-:W-:Y:S01]  /*2aa0*/  IMAD.IADD R107, R107, 0x1, R7 ;  /* 0x000000016b6b7824 */ /* 0x000fe200078e0207 */
[----:B------:R-:W-:Y:S01]  /*2ab0*/  SHF.L.U32 R115, R115, 0x1, RZ ;  /* 0x0000000173737819 */ /* 0x000fe200000006ff */
[----:B------:R-:W-:Y:S01]  /*2ac0*/  IMAD.IADD R109, R7, 0x1, R109 ;  /* 0x00000001076d7824 */ /* 0x000fe200078e026d */
[----:B------:R-:W-:Y:S01]  /*2ad0*/  SHF.R.S32.HI R4, RZ, 0x1f, R5 ;  /* 0x0000001fff047819 */ /* 0x000fe20000011405 */
[----:B------:R-:W-:Y:S02]  /*2ae0*/  IMAD.IADD R6, R213, 0x1, R6 ;  /* 0x00000001d5067824 */ /* 0x000fe400078e0206 */
[-C--:B------:R-:W-:Y:S01]  /*2af0*/  IMAD.WIDE.U32 R106, R152, R110.reuse, R106 ;  /* 0x0000006e986a7225 */ /* 0x080fe200078e006a */
[CC--:B------:R-:W-:Y:S02]  /*2b00*/  LEA.HI R13, R4.reuse, R5.reuse, RZ, 0x3 ;  /* 0x00000005040d7211 */ /* 0x0c0fe400078f18ff */
[----:B------:R-:W-:Y:S01]  /*2b10*/  LEA.HI R4, R4, R5, RZ, 0x6 ;  /* 0x0000000504047211 */ /* 0x000fe200078f30ff */
[----:B------:R-:W-:Y:S01]  /*2b20*/  IMAD.WIDE.U32 R108, R152, R110, R108 ;  /* 0x0000006e986c7225 */ /* 0x000fe200078e006c */
[----:B------:R-:W-:-:S02]  /*2b30*/  SHF.R.S32.HI R11, RZ, 0x1f, R6 ;  /* 0x0000001fff0b7819 */ /* 0x000fc40000011406 */
[----:B------:R-:W-:Y:S02]  /*2b40*/  SHF.R.S32.HI R5, RZ, 0x6, R4 ;  /* 0x00000006ff057819 */ /* 0x000fe40000011404 */
[--C-:B------:R-:W-:Y:S02]  /*2b50*/  LOP3.LUT R4, R223, 0x38, R13.reuse, 0xf8, !PT ;  /* 0x00000038df047812 */ /* 0x100fe400078ef80d */
[----:B------:R-:W-:Y:S01]  /*2b60*/  LOP3.LUT R8, R222, 0x38, R13, 0xf8, !PT ;  /* 0x00000038de087812 */ /* 0x000fe200078ef80d */
[C---:B------:R-:W-:Y:S01]  /*2b70*/  IMAD R136, R5.reuse, 0x1400, R225 ;  /* 0x0000140005887824 */ /* 0x040fe200078e02e1 */
[----:B------:R-:W-:Y:S01]  /*2b80*/  LOP3.LUT R7, R4, R14, RZ, 0x3c, !PT ;  /* 0x0000000e04077212 */ /* 0x000fe200078e3cff */
[----:B------:R-:W-:Y:S01]  /*2b90*/  IMAD R132, R5, 0x1400, R224 ;  /* 0x0000140005847824 */ /* 0x000fe200078e02e0 */
[----:B------:R-:W-:Y:S01]  /*2ba0*/  LEA.HI R4, R11, R6, RZ, 0x6 ;  /* 0x000000060b047211 */ /* 0x000fe200078f30ff */
[----:B------:R-:W-:Y:S01]  /*2bb0*/  IMAD R138, R5, 0x1400, R226 ;  /* 0x00001400058a7824 */ /* 0x000fe200078e02e2 */
[----:B------:R-:W-:-:S02]  /*2bc0*/  IADD3 R136, R136, R7, RZ ;  /* 0x0000000788887210 */ /* 0x000fc40007ffe0ff */
[----:B------:R-:W-:Y:S02]  /*2bd0*/  SHF.R.S32.HI R7, RZ, 0x6, R4 ;  /* 0x00000006ff077819 */ /* 0x000fe40000011404 */
[----:B------:R-:W-:Y:S02]  /*2be0*/  LOP3.LUT R4, R13, 0x38, RZ, 0xc0, !PT ;  /* 0x000000380d047812 */ /* 0x000fe400078ec0ff */
[----:B------:R-:W-:Y:S01]  /*2bf0*/  LEA.HI R11, R11, R6, RZ, 0x3 ;  /* 0x000000060b0b7211 */ /* 0x000fe200078f18ff */
[C---:B------:R-:W-:Y:S01]  /*2c00*/  IMAD R137, R7.reuse, 0x1400, R226 ;  /* 0x0000140007897824 */ /* 0x040fe200078e02e2 */
[----:B------:R-:W-:Y:S01]  /*2c10*/  LOP3.LUT R4, R4, 0x1c0, R15, 0xf8, !PT ;  /* 0x000001c004047812 */ /* 0x000fe200078ef80f */
[C---:B------:R-:W-:Y:S01]  /*2c20*/  IMAD R133, R7.reuse, 0x1400, R225 ;  /* 0x0000140007857824 */ /* 0x040fe200078e02e1 */
[----:B------:R-:W-:Y:S01]  /*2c30*/  LOP3.LUT R9, R8, R10, RZ, 0x3c, !PT ;  /* 0x0000000a08097212 */ /* 0x000fe200078e3cff */
[----:B------:R-:W-:Y:S01]  /*2c40*/  IMAD R131, R7, 0x1400, R224 ;  /* 0x0000140007837824 */ /* 0x000fe200078e02e0 */
[----:B------:R-:W-:Y:S01]  /*2c50*/  LOP3.LUT R5, R4, R227, RZ, 0x3c, !PT ;  /* 0x000000e304057212 */ /* 0x000fe200078e3cff */
[----:B------:R-:W-:Y:S01]  /*2c60*/  IMAD R7, R105, 0x50, RZ ;  /* 0x0000005069077824 */ /* 0x000fe200078e02ff */
[----:B------:R-:W-:Y:S01]  /*2c70*/  LOP3.LUT R8, R223, 0x38, R11, 0xf8, !PT ;  /* 0x00000038df087812 */ /* 0x000fe200078ef80b */
[----:B------:R-:W-:Y:S01]  /*2c80*/  IMAD.IADD R132, R132, 0x1, R9 ;  /* 0x0000000184847824 */ /* 0x000fe200078e0209 */
[----:B------:R-:W-:-:S02]  /*2c90*/  IADD3 R138, R138, R5, RZ ;  /* 0x000000058a8a7210 */ /* 0x000fc40007ffe0ff */
[----:B------:R-:W-:Y:S02]  /*2ca0*/  SHF.R.S32.HI R5, RZ, 0x1f, R152 ;  /* 0x0000001fff057819 */ /* 0x000fe40000011498 */
[----:B------:R-:W-:Y:S02]  /*2cb0*/  LOP3.LUT R6, R11, 0x38, RZ, 0xc0, !PT ;  /* 0x000000380b067812 */ /* 0x000fe400078ec0ff */
[----:B------:R-:W-:Y:S01]  /*2cc0*/  LOP3.LUT R8, R8, R14, RZ, 0x3c, !PT ;  /* 0x0000000e08087212 */ /* 0x000fe200078e3cff */
[----:B------:R-:W-:Y:S01]  /*2cd0*/  VIADD R14, R212, 0x40 ;  /* 0x00000040d40e7836 */ /* 0x000fe20000000000 */
[----:B------:R-:W-:Y:S01]  /*2ce0*/  LOP3.LUT R9, R222, 0x38, R11, 0xf8, !PT ;  /* 0x00000038de097812 */ /* 0x000fe200078ef80b */
[C---:B------:R-:W-:Y:S01]  /*2cf0*/  IMAD R4, R5.reuse, R104, RZ ;  /* 0x0000006805047224 */ /* 0x040fe200078e02ff */
[----:B------:R-:W-:Y:S01]  /*2d00*/  LOP3.LUT R6, R6, 0x1c0, R15, 0xf8, !PT ;  /* 0x000001c006067812 */ /* 0x000fe200078ef80f */
[----:B------:R-:W-:Y:S01]  /*2d10*/  IMAD R5, R5, R110, RZ ;  /* 0x0000006e05057224 */ /* 0x000fe200078e02ff */
[----:B------:R-:W-:Y:S01]  /*2d20*/  LOP3.LUT R10, R9, R10, RZ, 0x3c, !PT ;  /* 0x0000000a090a7212 */ /* 0x000fe200078e3cff */
[----:B------:R-:W-:Y:S01]  /*2d30*/  VIADD R15, R212, 0x20 ;  /* 0x00000020d40f7836 */ /* 0x000fe20000000000 */
[----:B------:R-:W-:Y:S01]  /*2d40*/  LOP3.LUT R6, R6, R227, RZ, 0x3c, !PT ;  /* 0x000000e306067212 */ /* 0x000fe200078e3cff */
[----:B------:R-:W-:Y:S01]  /*2d50*/  IMAD R21, R152, R105, R4 ;  /* 0x0000006998157224 */ /* 0x000fe200078e0204 */
[----:B------:R-:W-:Y:S01]  /*2d60*/  SHF.R.S32.HI R139, RZ, 0x1f, R14 ;  /* 0x0000001fff8b7819 */ /* 0x000fe2000001140e */
[----:B------:R-:W-:Y:S01]  /*2d70*/  IMAD.WIDE.U32 R104, R104, 0x50, RZ ;  /* 0x0000005068687825 */ /* 0x000fe200078e00ff */
[----:B------:R-:W-:-:S02]  /*2d80*/  SHF.R.S32.HI R14, RZ, 0x3, R13 ;  /* 0x00000003ff0e7819 */ /* 0x000fc4000001140d */
[----:B------:R-:W-:Y:S01]  /*2d90*/  SHF.R.S32.HI R12, RZ, 0x3, R11 ;  /* 0x00000003ff0c7819 */ /* 0x000fe2000001140b */
[----:B------:R-:W-:Y:S01]  /*2da0*/  IMAD R5, R152, R111, R5 ;  /* 0x0000006f98057224 */ /* 0x000fe200078e0205 */
[----:B------:R-:W-:Y:S01]  /*2db0*/  LOP3.LUT R13, R13, 0xfffffff8, RZ, 0xc0, !PT ;  /* 0xfffffff80d0d7812 */ /* 0x000fe200078ec0ff */
[----:B------:R-:W-:Y:S01]  /*2dc0*/  IMAD.WIDE.U32 R110, R110, 0x50, RZ ;  /* 0x000000506e6e7825 */ /* 0x000fe200078e00ff */
[----:B------:R-:W-:Y:S02]  /*2dd0*/  LOP3.LUT R11, R11, 0xfffffff8, RZ, 0xc0, !PT ;  /* 0xfffffff80b0b7812 */ /* 0x000fe400078ec0ff */
[----:B------:R-:W-:Y:S01]  /*2de0*/  SHF.R.S32.HI R141, RZ, 0x1f, R15 ;  /* 0x0000001fff8d7819 */ /* 0x000fe2000001140f */
[----:B------:R-:W-:Y:S01]  /*2df0*/  IMAD.IADD R133, R133, 0x1, R8 ;  /* 0x0000000185857824 */ /* 0x000fe200078e0208 */
[----:B------:R-:W-:Y:S01]  /*2e00*/  IADD3 R25, R101, R21, RZ ;  /* 0x0000001565197210 */ /* 0x000fe20007ffe0ff */
[----:B------:R-:W-:Y:S01]  /*2e10*/  IMAD.IADD R131, R131, 0x1, R10 ;  /* 0x0000000183837824 */ /* 0x000fe200078e020a */
[----:B------:R-:W-:Y:S01]  /*2e20*/  LOP3.LUT R10, R3, 0x2, RZ, 0xc0, !PT ;  /* 0x00000002030a7812 */ /* 0x000fe200078ec0ff */
[----:B------:R-:W-:Y:S01]  /*2e30*/  IMAD.IADD R137, R137, 0x1, R6 ;  /* 0x0000000189897824 */ /* 0x000fe200078e0206 */
[----:B------:R-:W-:Y:S01]  /*2e40*/  LOP3.LUT R9, R3, 0x4, RZ, 0xc0, !PT ;  /* 0x0000000403097812 */ /* 0x000fe200078ec0ff */
[----:B------:R-:W-:Y:S01]  /*2e50*/  IMAD.IADD R120, R105, 0x1, R7 ;  /* 0x0000000169787824 */ /* 0x000fe200078e0207 */
[----:B------:R-:W-:Y:S01]  /*2e60*/  LOP3.LUT R8, R3, 0x8, RZ, 0xc0, !PT ;  /* 0x0000000803087812 */ /* 0x000fe200078ec0ff */
[----:B------:R-:W-:Y:S01]  /*2e70*/  IMAD.IADD R20, R107, 0x1, R5 ;  /* 0x000000016b147824 */ /* 0x000fe200078e0205 */
[----:B------:R-:W-:Y:S01]  /*2e80*/  SHF.R.S32.HI R7, RZ, 0x1f, R13 ;  /* 0x0000001fff077819 */ /* 0x000fe2000001140d */
[----:B------:R-:W-:Y:S01]  /*2e90*/  IMAD.IADD R15, R5, 0x1, R109 ;  /* 0x00000001050f7824 */ /* 0x000fe200078e026d */
[----:B------:R-:W-:Y:S01]  /*2ea0*/  SHF.R.S32.HI R6, RZ, 0x1f, R11 ;  /* 0x0000001fff067819 */ /* 0x000fe2000001140b */
[----:B------:R-:W-:-:S02]  /*2eb0*/  IMAD.IADD R121, R111, 0x1, R121 ;  /* 0x000000016f797824 */ /* 0x000fc400078e0279 */
[----:B------:R-:W-:Y:S02]  /*2ec0*/  IMAD.IADD R21, R21, 0x1, R103 ;  /* 0x0000000115157824 */ /* 0x000fe400078e0267 */
[----:B------:R-:W-:-:S07]  /*2ed0*/  IMAD.IADD R5, R95, 0x1, R0 ;  /* 0x000000015f057824 */ /* 0x000fce00078e0200 */
.L_x_2748:
[----:B------:R-:W2:Y:S01]  /*2ee0*/  LDL.LU R40, [R1+0x10] ;  /* 0x0000100001287983 */ /* 0x000ea20000300800 */
[----:B------:R-:W-:Y:S01]  /*2ef0*/  IADD3 R24, R24, -0x1, RZ ;  /* 0xffffffff18187810 */ /* 0x000fe20007ffe0ff */
[----:B------:R-:W0:Y:S01]  /*2f00*/  LDC.64 R116, c[0x0][0x2e8] ;  /* 0x0000ba00ff747b82 */ /* 0x000e220000000a00 */
[----:B------:R-:W-:Y:S05]  /*2f10*/  YIELD ;  /* 0x0000000000007946 */ /* 0x000fea0003800000 */
[----:B-1----:R-:W-:Y:S01]  /*2f20*/  SHF.R.S32.HI R37, RZ, 0x1f, R24 ;  /* 0x0000001fff257819 */ /* 0x002fe20000011418 */
[-C--:B------:R-:W-:Y:S01]  /*2f30*/  IMAD R0, R119, R24.reuse, RZ ;  /* 0x0000001877007224 */ /* 0x080fe200078e02ff */
[----:B------:R-:W1:Y:S01]  /*2f40*/  LDC R122, c[0x0][0x3f4] ;  /* 0x0000fd00ff7a7b82 */ /* 0x000e620000000800 */
[----:B------:R-:W-:Y:S01]  /*2f50*/  IMAD.WIDE.U32 R124, R98, R24, RZ ;  /* 0x00000018627c7225 */ /* 0x000fe200078e00ff */
[----:B------:R-:W-:Y:S03]  /*2f60*/  BSSY B0, `(.L_x_2641) ;  /* 0x00007c0000007945 */ /* 0x000fe60003800000 */
[----:B------:R-:W-:Y:S01]  /*2f70*/  IMAD R3, R37, R98, R0 ;  /* 0x0000006225037224 */ /* 0x000fe200078e0200 */
[----:B------:R-:W-:-:S02]  /*2f80*/  IADD3 R0, P3, P4, R93, R124, R130 ;  /* 0x0000007c5d007210 */ /* 0x000fc40007c7e082 */
[-C--:B------:R-:W-:Y:S01]  /*2f90*/  IADD3 R38, P2, R93, R124.reuse, RZ ;  /* 0x0000007c5d267210 */ /* 0x080fe20007f5e0ff */
[----:B------:R-:W-:Y:S01]  /*2fa0*/  IMAD.IADD R88, R125, 0x1, R3 ;  /* 0x000000017d587824 */ /* 0x000fe200078e0203 */
[----:B------:R-:W-:-:S03]  /*2fb0*/  IADD3 R4, P5, P6, R93, R124, R128 ;  /* 0x0000007c5d047210 */ /* 0x000fc60007ebe080 */
[----:B------:R-:W-:Y:S01]  /*2fc0*/  IMAD.X R39, R88, 0x1, R35, P2 ;  /* 0x0000000158277824 */ /* 0x000fe200010e0623 */
[C---:B------:R-:W-:Y:S02]  /*2fd0*/  IADD3.X R3, R35.reuse, R88, R129, P3, P4 ;  /* 0x0000005823037210 */ /* 0x040fe40001fe8481 */
[----:B------:R-:W-:Y:S02]  /*2fe0*/  ISETP.GT.AND P3, PT, R24, R118, PT ;  /* 0x000000761800720c */ /* 0x000fe40003f64270 */
[C---:B0-----:R-:W-:Y:S02]  /*2ff0*/  LEA R48, P2, R0.reuse, R116, 0x1 ;  /* 0x0000007400307211 */ /* 0x041fe400078408ff */
[----:B------:R-:W-:Y:S02]  /*3000*/  IADD3.X R36, R35, R88, R123, P5, P6 ;  /* 0x0000005823247210 */ /* 0x000fe40002fec47b */
[----:B------:R-:W-:Y:S01]  /*3010*/  LEA.HI.X R49, R0, R117, R3, 0x1, P2 ;  /* 0x0000007500317211 */ /* 0x000fe200010f0c03 */
[----:B------:R-:W-:Y:S01]  /*3020*/  IMAD R3, R17, 0x5000, R235 ;  /* 0x0000500011037824 */ /* 0x000fe200078e02eb */
[----:B-1----:R-:W-:-:S02]  /*3030*/  ISETP.GE.AND P2, PT, R122, 0x1, PT ;  /* 0x000000017a00780c */ /* 0x002fc40003f46270 */
[-C--:B------:R-:W-:Y:S02]  /*3040*/  LEA R50, P5, R4, R116.reuse, 0x1 ;  /* 0x0000007404327211 */ /* 0x080fe400078a08ff */
[----:B------:R-:W-:Y:S02]  /*3050*/  LEA R60, P6, R38, R116, 0x1 ;  /* 0x00000074263c7211 */ /* 0x000fe400078c08ff */
[-C--:B------:R-:W-:Y:S01]  /*3060*/  LEA.HI.X R51, R4, R117.reuse, R36, 0x1, P5 ;  /* 0x0000007504337211 */ /* 0x080fe200028f0c24 */
[----:B------:R-:W-:Y:S01]  /*3070*/  IMAD R4, R3, 0x2, R16 ;  /* 0x0000000203047824 */ /* 0x000fe200078e0210 */
[----:B------:R-:W-:Y:S02]  /*3080*/  LEA.HI.X R61, R38, R117, R39, 0x1, P6 ;  /* 0x00000075263d7211 */ /* 0x000fe400030f0c27 */
        /* <DEDUP_REMOVED lines=8> */
[C---:B------:R-:W-:Y:S02]  /*3110*/  IMAD R39, R37.reuse, R104, R39 ;  /* 0x0000006825277224 */ /* 0x040fe400078e0227 */
[----:B------:R-:W-:Y:S02]  /*3120*/  IMAD R37, R37, R110, R0 ;  /* 0x0000006e25257224 */ /* 0x000fe400078e0200 */
[----:B------:R-:W-:Y:S02]  /*3130*/  IMAD R3, R24, -0x50, R2 ;  /* 0xffffffb018037824 */ /* 0x000fe400078e0202 */
[----:B------:R-:W-:-:S03]  /*3140*/  IMAD.WIDE.U32 R84, R110, R24, RZ ;  /* 0x000000186e547225 */ /* 0x000fc600078e00ff */
[----:B------:R-:W-:Y:S01]  /*3150*/  VIMNMX R3, R3, 0x50, PT ;  /* 0x0000005003037848 */ /* 0x000fe20003fe0100 */
[----:B------:R-:W-:Y:S01]  /*3160*/  IMAD.WIDE.U32 R86, R104, R24, RZ ;  /* 0x0000001868567225 */ /* 0x000fe200078e00ff */
[----:B------:R-:W-:-:S03]  /*3170*/  IADD3 R114, R85, R37, RZ ;  /* 0x0000002555727210 */ /* 0x000fc60007ffe0ff */
        /* <DEDUP_REMOVED lines=21> */
[----:B0-----:R-:W-:Y:S01]  /*32d0*/  IMAD.X R40, R114, 0x1, R20, P4 ;  /* 0x0000000172287824 */ /* 0x001fe200020e0614 */
        /* <DEDUP_REMOVED lines=23> */
.L_x_2645:
[----:B------:R-:W-:Y:S05]  /*3450*/  BSYNC B1 ;  /* 0x0000000000017941 */ /* 0x000fea0003800000 */
.L_x_2644:
[----:B-1---5:R-:W-:Y:S01]  /*3460*/  IMAD.MOV.U32 R37, RZ, RZ, R78 ;  /* 0x000000ffff257224 */ /* 0x022fe200078e004e */
[----:B------:R-:W-:Y:S01]  /*3470*/  MOV R39, R82 ;  /* 0x0000005200277202 */ /* 0x000fe20000000f00 */
[----:B------:R-:W-:Y:S01]  /*3480*/  IMAD.MOV.U32 R36, RZ, RZ, R79 ;  /* 0x000000ffff247224 */ /* 0x000fe200078e004f */
[----:B------:R-:W-:Y:S01]  /*3490*/  BSSY B1, `(.L_x_2646) ;  /* 0x0000042000017945 */ /* 0x000fe20003800000 */
[----:B0-----:R-:W-:Y:S01]  /*34a0*/  VIADD R40, R212, 0x20 ;  /* 0x00000020d4287836 */ /* 0x001fe20000000000 */
[----:B------:R-:W-:Y:S01]  /*34b0*/  PRMT R159, R37, 0x7610, R159 ;  /* 0x00007610259f7816 */ /* 0x000fe2000000009f */
[----:B------:R-:W-:Y:S01]  /*34c0*/  IMAD.MOV.U32 R37, RZ, RZ, R91 ;  /* 0x000000ffff257224 */ /* 0x000fe200078e005b */
[----:B------:R-:W-:Y:S01]  /*34d0*/  PRMT R158, R36, 0x7610, R158 ;  /* 0x00007610249e7816 */ /* 0x000fe2000000009e */
[----:B------:R-:W-:Y:S01]  /*34e0*/  IMAD.MOV.U32 R36, RZ, RZ, R90 ;  /* 0x000000ffff247224 */ /* 0x000fe200078e005a */
[----:B------:R-:W-:Y:S01]  /*34f0*/  ISETP.GE.AND P4, PT, R40, R3, PT ;  /* 0x000000032800720c */ /* 0x000fe20003f86270 */
        /* <DEDUP_REMOVED lines=17> */
[----:B------:R-:W-:Y:S02]  /*3610*/  PRMT R161, R161, 0x5410, R39 ;  /* 0x00005410a1a17816 */ /* 0x000fe40000000027 */
[----:B------:R-:W-:Y:S02]  /*3620*/  CS2R R74, SRZ ;  /* 0x00000000004a7805 */ /* 0x000fe4000001ff00 */
[----:B------:R-:W-:Y:S02]  /*3630*/  PRMT R160, R160, 0x5410, R38 ;  /* 0x00005410a0a07816 */ /* 0x000fe40000000026 */
[----:B------:R-:W-:Y:S02]  /*3640*/  CS2R R64, SRZ ;  /* 0x0000000000407805 */ /* 0x000fe4000001ff00 */
[----:B------:R-:W-:Y:S02]  /*3650*/  PRMT R164, R36, 0x5410, R37 ;  /* 0x0000541024a47816 */ /* 0x000fe40000000025 */
[----:B------:R-:W-:-:S02]  /*3660*/  CS2R R68, SRZ ;  /* 0x0000000000447805 */ /* 0x000fc4000001ff00 */
[----:B------:R-:W-:Y:S01]  /*3670*/  CS2R R72, SRZ ;  /* 0x0000000000487805 */ /* 0x000fe2000001ff00 */
[----:B------:R-:W-:Y:S01]  /*3680*/  IMAD.MOV.U32 R40, RZ, RZ, R126 ;  /* 0x000000ffff287224 */ /* 0x000fe200078e007e */
[----:B------:R-:W-:Y:S01]  /*3690*/  CS2R R76, SRZ ;  /* 0x00000000004c7805 */ /* 0x000fe2000001ff00 */
[----:B------:R-:W-:Y:S01]  /*36a0*/  IMAD.MOV.U32 R41, RZ, RZ, R127 ;  /* 0x000000ffff297224 */ /* 0x000fe200078e007f */
        /* <DEDUP_REMOVED lines=10> */
[----:B------:R-:W-:Y:S02]  /*3750*/  LEA R38, P2, R36, UR4, 0x1 ;  /* 0x0000000424267c11 */ /* 0x000fe4000f8408ff */
[----:B------:R-:W-:Y:S02]  /*3760*/  ISETP.GE.AND P5, PT, R22, R122, PT ;  /* 0x0000007a1600720c */ /* 0x000fe40003fa6270 */
[----:B------:R-:W-:Y:S02]  /*3770*/  LEA.HI.X R39, R36, UR5, R39, 0x1, P2 ;  /* 0x0000000524277c11 */ /* 0x000fe400090f0c27 */
[----:B------:R-:W-:-:S04]  /*3780*/  LEA R36, P2, R37, UR6, 0x1 ;  /* 0x0000000625247c11 */ /* 0x000fc8000f8408ff */
[----:B------:R-:W-:Y:S02]  /*3790*/  LEA.HI.X R37, R37, UR7, R42, 0x1, P2 ;  /* 0x0000000725257c11 */ /* 0x000fe400090f0c2a */
[-C--:B------:R-:W-:Y:S02]  /*37a0*/  ISETP.GE.AND P2, PT, R215, R122.reuse, PT ;  /* 0x0000007ad700720c */ /* 0x080fe40003f46270 */
[----:B------:R-:W-:Y:S02]  /*37b0*/  CS2R R70, SRZ ;  /* 0x0000000000467805 */ /* 0x000fe4000001ff00 */
[----:B------:R-:W-:Y:S01]  /*37c0*/  CS2R R72, SRZ ;  /* 0x0000000000487805 */ /* 0x000fe2000001ff00 */
        /* <DEDUP_REMOVED lines=8> */
[----:B------:R-:W-:-:S02]  /*3850*/  CS2R R68, SRZ ;  /* 0x0000000000447805 */ /* 0x000fc4000001ff00 */
[----:B------:R-:W-:Y:S01]  /*3860*/  CS2R R64, SRZ ;  /* 0x0000000000407805 */ /* 0x000fe2000001ff00 */
[----:B------:R0:W5:Y:S04]  /*3870*/  @!P5 LDG.E.64 R66, desc[UR8][R38.64+0x80] ;  /* 0x000080082642d981 */ /* 0x000168000c1e1b00 */
[----:B------:R0:W5:Y:S04]  /*3880*/  @!P5 LDG.E.64 R68, desc[UR8][R36.64+0x80] ;  /* 0x000080082444d981 */ /* 0x000168000c1e1b00 */
[----:B------:R0:W5:Y:S04]  /*3890*/  @!P2 LDG.E.64 R62, desc[UR8][R38.64+0xc0] ;  /* 0x0000c008263ea981 */ /* 0x000168000c1e1b00 */
[----:B------:R0:W5:Y:S02]  /*38a0*/  @!P2 LDG.E.64 R64, desc[UR8][R36.64+0xc0] ;  /* 0x0000c0082440a981 */ /* 0x000164000c1e1b00 */
.L_x_2647:
[----:B------:R-:W-:Y:S05]  /*38b0*/  BSYNC B1 ;  /* 0x0000000000017941 */ /* 0x000fea0003800000 */
.L_x_2646:
[----:B0----5:R-:W-:Y:S01]  /*38c0*/  IMAD.MOV.U32 R36, RZ, RZ, R63 ;  /* 0x000000ffff247224 */ /* 0x021fe200078e003f */
[----:B------:R-:W-:Y:S01]  /*38d0*/  MOV R37, R62 ;  /* 0x0000003e00257202 */ /* 0x000fe20000000f00 */
[----:B------:R-:W-:Y:S01]  /*38e0*/  IMAD.MOV.U32 R39, RZ, RZ, R66 ;  /* 0x000000ffff277224 */ /* 0x000fe200078e0042 */
[----:B------:R-:W-:Y:S01]  /*38f0*/  IADD3 R42, R212, 0x40, RZ ;  /* 0x00000040d42a7810 */ /* 0x000fe20007ffe0ff */
[----:B------:R-:W-:Y:S01]  /*3900*/  IMAD.MOV.U32 R38, RZ, RZ, R67 ;  /* 0x000000ffff267224 */ /* 0x000fe200078e0043 */
[----:B------:R-:W-:Y:S01]  /*3910*/  PRMT R146, R36, 0x5410, R37 ;  /* 0x0000541024927816 */ /* 0x000fe20000000025 */
[----:B------:R-:W-:Y:S01]  /*3920*/  IMAD.MOV.U32 R37, RZ, RZ, R70 ;  /* 0x000000ffff257224 */ /* 0x000fe200078e0046 */
[----:B------:R-:W-:Y:S01]  /*3930*/  MOV R36, R71 ;  /* 0x0000004700247202 */ /* 0x000fe20000000f00 */
[----:B------:R-:W-:Y:S01]  /*3940*/  BSSY B1, `(.L_x_2648) ;  /* 0x000003e000017945 */ /* 0x000fe20003800000 */
[----:B------:R-:W-:Y:S02]  /*3950*/  ISETP.GE.AND P5, PT, R42, R3, PT ;  /* 0x000000032a00720c */ /* 0x000fe40003fa6270 */
[----:B------:R-:W-:-:S02]  /*3960*/  CS2R R42, SRZ ;  /* 0x00000000002a7805 */ /* 0x000fc4000001ff00 */
        /* <DEDUP_REMOVED lines=12> */
[----:B------:R-:W-:Y:S02]  /*3a30*/  PRMT R156, R38, 0x5410, R39 ;  /* 0x00005410269c7816 */ /* 0x000fe40000000027 */
[----:B------:R-:W-:Y:S02]  /*3a40*/  CS2R R54, SRZ ;  /* 0x0000000000367805 */ /* 0x000fe4000001ff00 */
[----:B------:R-:W-:Y:S01]  /*3a50*/  PRMT R149, R37, 0x5410, R36 ;  /* 0x0000541025957816 */ /* 0x000fe20000000024 */
[----:B------:R-:W-:Y:S01]  /*3a60*/  IMAD.MOV.U32 R37, RZ, RZ, R72 ;  /* 0x000000ffff257224 */ /* 0x000fe200078e0048 */
[----:B------:R-:W-:Y:S01]  /*3a70*/  CS2R R56, SRZ ;  /* 0x0000000000387805 */ /* 0x000fe2000001ff00 */
[----:B------:R-:W-:Y:S01]  /*3a80*/  IMAD.MOV.U32 R36, RZ, RZ, R73 ;  /* 0x000000ffff247224 */ /* 0x000fe200078e0049 */
[----:B------:R-:W-:-:S02]  /*3a90*/  CS2R R40, SRZ ;  /* 0x0000000000287805 */ /* 0x000fc4000001ff00 */
[----:B------:R-:W-:Y:S02]  /*3aa0*/  CS2R R46, SRZ ;  /* 0x00000000002e7805 */ /* 0x000fe4000001ff00 */
[----:B------:R-:W-:Y:S01]  /*3ab0*/  PRMT R151, R151, 0x5410, R37 ;  /* 0x0000541097977816 */ /* 0x000fe20000000025 */
[----:B------:R-:W-:Y:S01]  /*3ac0*/  IMAD.MOV.U32 R37, RZ, RZ, R76 ;  /* 0x000000ffff257224 */ /* 0x000fe200078e004c */
[----:B------:R-:W-:Y:S01]  /*3ad0*/  PRMT R153, R36, 0x7610, R153 ;  /* 0x0000761024997816 */ /* 0x000fe20000000099 */
[----:B------:R-:W-:Y:S01]  /*3ae0*/  IMAD.MOV.U32 R36, RZ, RZ, R77 ;  /* 0x000000ffff247224 */ /* 0x000fe200078e004d */
[----:B------:R-:W-:Y:S02]  /*3af0*/  CS2R R52, SRZ ;  /* 0x0000000000347805 */ /* 0x000fe4000001ff00 */
[----:B------:R-:W-:Y:S02]  /*3b00*/  CS2R R58, SRZ ;  /* 0x00000000003a7805 */ /* 0x000fe4000001ff00 */
[----:B------:R-:W-:Y:S01]  /*3b10*/  PRMT R155, R36, 0x5410, R37 ;  /* 0x00005410249b7816 */ /* 0x000fe20000000025 */
        /* <DEDUP_REMOVED lines=32> */
.L_x_2649:
[----:B------:R-:W-:Y:S05]  /*3d20*/  BSYNC B1 ;  /* 0x0000000000017941 */ /* 0x000fea0003800000 */
.L_x_2648:
[----:B------:R-:W2:Y:S01]  /*3d30*/  LDL R0, [R1+0x5c] ;  /* 0x00005c0001007983 */ /* 0x000ea20000100800 */
[----:B0----5:R-:W-:Y:S01]  /*3d40*/  IMAD.MOV.U32 R36, RZ, RZ, R42 ;  /* 0x000000ffff247224 */ /* 0x021fe200078e002a */
[----:B--2---:R-:W-:Y:S01]  /*3d50*/  R2UR UR4, R0 ;  /* 0x00000000000472ca */ /* 0x004fe200000e0000 */
[----:B------:R-:W-:-:S05]  /*3d60*/  IMAD.MOV.U32 R0, RZ, RZ, R43 ;  /* 0x000000ffff007224 */ /* 0x000fca00078e002b */
[----:B------:R-:W-:Y:S01]  /*3d70*/  PRMT R134, R0, 0x5410, R36 ;  /* 0x0000541000867816 */ /* 0x000fe20000000024 */
[----:B------:R-:W-:Y:S01]  /*3d80*/  IMAD.MOV.U32 R36, RZ, RZ, R44 ;  /* 0x000000ffff247224 */ /* 0x000fe200078e002c */
[----:B------:R-:W-:-:S04]  /*3d90*/  MOV R0, R45 ;  /* 0x0000002d00007202 */ /* 0x000fc80000000f00 */
[----:B------:R-:W-:Y:S01]  /*3da0*/  PRMT R140, R36, 0x5410, R0 ;  /* 0x00005410248c7816 */ /* 0x000fe20000000000 */
[----:B------:R-:W-:Y:S01]  /*3db0*/  IMAD.MOV.U32 R36, RZ, RZ, R54 ;  /* 0x000000ffff247224 */ /* 0x000fe200078e0036 */
[----:B------:R-:W-:Y:S01]  /*3dc0*/  UISETP.NE.AND UP0, UPT, UR4, 0x3, UPT ;  /* 0x000000030400788c */ /* 0x000fe2000bf05270 */
[----:B------:R-:W-:-:S05]  /*3dd0*/  IMAD.MOV.U32 R0, RZ, RZ, R55 ;  /* 0x000000ffff007224 */ /* 0x000fca00078e0037 */
[----:B------:R-:W-:Y:S01]  /*3de0*/  PRMT R147, R36, 0x5410, R0 ;  /* 0x0000541024937816 */ /* 0x000fe20000000000 */
[----:B------:R-:W-:Y:S01]  /*3df0*/  IMAD.MOV.U32 R0, RZ, RZ, R57 ;  /* 0x000000ffff007224 */ /* 0x000fe200078e0039 */
[----:B------:R-:W-:Y:S01]  /*3e00*/  PLOP3.LUT P2, PT, PT, PT, UP0, 0x80, 0x0 ;  /* 0x000000000000781c */ /* 0x000fe20003f4f008 */
[----:B------:R-:W-:-:S03]  /*3e10*/  IMAD.MOV.U32 R36, RZ, RZ, R56 ;  /* 0x000000ffff247224 */ /* 0x000fc600078e0038 */
[----:B------:R-:W-:Y:S01]  /*3e20*/  PRMT R153, R153, 0x5410, R0 ;  /* 0x0000541099997816 */ /* 0x000fe20000000000 */
[----:B------:R-:W-:Y:S01]  /*3e30*/  IMAD.MOV.U32 R0, RZ, RZ, R41 ;  /* 0x000000ffff007224 */ /* 0x000fe200078e0029 */
        /* <DEDUP_REMOVED lines=15> */
[----:B------:R-:W-:Y:S06]  /*3f30*/  @!P2 BRA `(.L_x_2650) ;  /* 0x000000000004a947 */ /* 0x000fec0003800000 */
[----:B------:R-:W-:Y:S01]  /*3f40*/  BPT.TRAP 0x1 ;  /* 0x000000040000795c */ /* 0x000fe20000300000 */
.L_x_2650:
[----:B------:R-:W-:Y:S01]  /*3f50*/  IMAD R0, R17, 0x8, R16 ;  /* 0x0000000811007824 */ /* 0x000fe200078e0210 */
[----:B------:R-:W-:Y:S01]  /*3f60*/  SHF.L.U32 R114, R219, 0x1f, RZ ;  /* 0x0000001fdb727819 */ /* 0x000fe200000006ff */
[----:B------:R-:W-:Y:S03]  /*3f70*/  BSSY B1, `(.L_x_2651) ;  /* 0x0000003000017945 */ /* 0x000fe60003800000 */
[----:B------:R-:W0:Y:S02]  /*3f80*/  SYNCS.PHASECHK.TRANS64.TRYWAIT P6, [R0+URZ+0x38890], R114 ;  /* 0x03889072000075a7 */ /* 0x000e2400080c017f */
[----:B0-----:R-:W-:Y:S05]  /*3f90*/  @!P6 BRA `(.L_x_2652) ;  /* 0x00000300007ce947 */ /* 0x001fea0003800000 */
.L_x_3079:
[----:B------:R-:W-:Y:S05]  /*3fa0*/  BSYNC B1 ;  /* 0x0000000000017941 */ /* 0x000fea0003800000 */
.L_x_2651:
        /* <DEDUP_REMOVED lines=30> */
[----:B------:R-:W-:Y:S01]  /*4190*/  FMUL.FTZ R86, R86, R126 ;  /* 0x0000007e56567220 */ /* 0x000fe20000410000 */
[----:B------:R-:W-:-:S03]  /*41a0*/  HADD2.F32 R126, -RZ, R165.H1_H1 ;  /* 0x300000a5ff7e7230 */ /* 0x000fc60000004100 */
[----:B------:R-:W-:Y:S01]  /*41b0*/  FFMA.FTZ R85, R85, R124, R86 ;  /* 0x0000007c55557223 */ /* 0x000fe20000010056 */
[----:B------:R-:W-:Y:S02]  /*41c0*/  HADD2.F32 R124, -RZ, R165.H0_H0 ;  /* 0x200000a5ff7c7230 */ /* 0x000fe40000004100 */
[----:B------:R-:W-:Y:S02]  /*41d0*/  HADD2.F32 R86, -RZ, R36.H1_H1 ;  /* 0x30000024ff567230 */ /* 0x000fe40000004100 */
[----:B------:R-:W-:-:S03]  /*41e0*/  F2FP.F16.F32.PACK_AB R39, R85, R39 ;  /* 0x000000275527723e */ /* 0x000fc600000000ff */
[-C--:B------:R-:W-:Y:S01]  /*41f0*/  FMUL.FTZ R36, R86, R124.reuse ;  /* 0x0000007c56247220 */ /* 0x080fe20000410000 */
[----:B------:R-:W-:-:S03]  /*4200*/  FMUL.FTZ R124, R125, R124 ;  /* 0x0000007c7d7c7220 */ /* 0x000fc60000410000 */
[-C--:B------:R-:W-:Y:S01]  /*4210*/  FFMA.FTZ R36, R125, R87.reuse, -R36 ;  /* 0x000000577d247223 */ /* 0x080fe20000010824 */
[----:B------:R-:W-:Y:S02]  /*4220*/  IMAD.MOV.U32 R125, RZ, RZ, R38 ;  /* 0x000000ffff7d7224 */ /* 0x000fe400078e0026 */
[----:B------:R-:W-:Y:S01]  /*4230*/  FFMA.FTZ R38, R86, R87, R124 ;  /* 0x0000005756267223 */ /* 0x000fe2000001007c */
[----:B------:R-:W-:Y:S02]  /*4240*/  HADD2.F32 R124, -RZ, R163.H1_H1 ;  /* 0x300000a3ff7c7230 */ /* 0x000fe40000004100 */
[--C-:B------:R-:W-:Y:S02]  /*4250*/  HADD2.F32 R87, -RZ, R125.reuse.H1_H1 ;  /* 0x3000007dff577230 */ /* 0x100fe40000004100 */
[----:B------:R-:W-:Y:S01]  /*4260*/  F2FP.F16.F32.PACK_AB R36, R38, R36 ;  /* 0x000000242624723e */ /* 0x000fe200000000ff */
[----:B------:R-:W-:Y:S02]  /*4270*/  HADD2.F32 R125, -RZ, R125.H0_H0 ;  /* 0x2000007dff7d7230 */ /* 0x000fe40000004100 */
[----:B------:R-:W-:-:S04]  /*4280*/  FMUL.FTZ R86, R87, R126 ;  /* 0x0000007e57567220 */ /* 0x000fc80000410000 */
[C---:B------:R-:W-:Y:S01]  /*4290*/  FFMA.FTZ R86, R125.reuse, R124, -R86 ;  /* 0x0000007c7d567223 */ /* 0x040fe20000010856 */
[----:B------:R-:W-:-:S04]  /*42a0*/  FMUL.FTZ R125, R125, R126 ;  /* 0x0000007e7d7d7220 */ /* 0x000fc80000410000 */
[----:B------:R-:W-:-:S05]  /*42b0*/  FFMA.FTZ R125, R87, R124, R125 ;  /* 0x0000007c577d7223 */ /* 0x000fca000001007d */
[----:B------:R-:W-:-:S04]  /*42c0*/  F2FP.F16.F32.PACK_AB R86, R125, R86 ;  /* 0x000000567d56723e */ /* 0x000fc800000000ff */
[----:B------:R-:W-:-:S07]  /*42d0*/  MOV R38, R86 ;  /* 0x0000005600267202 */ /* 0x000fce0000000f00 */
.L_x_2658:
[----:B------:R-:W-:Y:S05]  /*42e0*/  BSYNC B3 ;  /* 0x0000000000037941 */ /* 0x000fea0003800000 */
.L_x_2657:
[----:B------:R-:W-:Y:S02]  /*42f0*/  ULDC.64 UR4, c[0x0][0x208] ;  /* 0x0000820000047ab9 */ /* 0x000fe40000000a00 */
[----:B--2---:R1:W-:Y:S03]  /*4300*/  STG.E.128 desc[UR4][R60.64], R36 ;  /* 0x000000243c007986 */ /* 0x0043e6000c101d04 */
.L_x_2656:
[----:B------:R-:W-:Y:S05]  /*4310*/  BSYNC B2 ;  /* 0x0000000000027941 */ /* 0x000fea0003800000 */
.L_x_2655:
        /* <DEDUP_REMOVED lines=47> */
.L_x_2662:
[----:B------:R-:W-:Y:S05]  /*4610*/  BSYNC B3 ;  /* 0x0000000000037941 */ /* 0x000fea0003800000 */
.L_x_2661:
[----:B------:R-:W-:Y:S02]  /*4620*/  ULDC.64 UR4, c[0x0][0x208] ;  /* 0x0000820000047ab9 */ /* 0x000fe40000000a00 */
[----:B--2---:R2:W-:Y:S03]  /*4630*/  STG.E.128 desc[UR4][R60.64+0x80], R36 ;  /* 0x000080243c007986 */ /* 0x0045e6000c101d04 */
.L_x_2660:
[----:B------:R-:W-:Y:S05]  /*4640*/  BSYNC B2 ;  /* 0x0000000000027941 */ /* 0x000fea0003800000 */
.L_x_2659:
[----:B------:R-:W-:Y:S01]  /*4650*/  ISETP.NE.AND P3, PT, R9, RZ, PT ;  /* 0x000000ff0900720c */ /* 0x000fe20003f65270 */
[----:B------:R-:W-:-:S12]  /*4660*/  BSSY B2, `(.L_x_2663) ;  /* 0x0000034000027945 */ /* 0x000fd80003800000 */
[----:B------:R-:W-:Y:S05]  /*4670*/  @!P3 BRA `(.L_x_2664) ;  /* 0x0000000000c8b947 */ /* 0x000fea0003800000 */
[----:B-12---:R1:W2:Y:S01]  /*4680*/  LDS.128 R36, [R4+0x29400] ;  /* 0x0294000004247984 */ /* 0x0062a20000000c00 */
[----:B------:R-:W-:Y:S01]  /*4690*/  ISETP.GE.AND P3, PT, R214, R122, PT ;  /* 0x0000007ad600720c */ /* 0x000fe20003f66270 */
[----:B------:R-:W-:-:S12]  /*46a0*/  BSSY B3, `(.L_x_2665) ;  /* 0x000002d000037945 */ /* 0x000fd80003800000 */
[----:B-1----:R-:W-:Y:S05]  /*46b0*/  @P3 BRA `(.L_x_2666) ;  /* 0x0000000000ac3947 */ /* 0x002fea0003800000 */
        /* <DEDUP_REMOVED lines=43> */
.L_x_2666:
[----:B------:R-:W-:Y:S05]  /*4970*/  BSYNC B3 ;  /* 0x0000000000037941 */ /* 0x000fea0003800000 */
.L_x_2665:
[----:B------:R-:W-:Y:S02]  /*4980*/  ULDC.64 UR4, c[0x0][0x208] ;  /* 0x0000820000047ab9 */ /* 0x000fe40000000a00 */
[----:B--2---:R3:W-:Y:S03]  /*4990*/  STG.E.128 desc[UR4][R60.64+0x100], R36 ;  /* 0x000100243c007986 */ /* 0x0047e6000c101d04 */
.L_x_2664:
[----:B------:R-:W-:Y:S05]  /*49a0*/  BSYNC B2 ;  /* 0x0000000000027941 */ /* 0x000fea0003800000 */
.L_x_2663:
[----:B------:R-:W-:-:S13]  /*49b0*/  ISETP.NE.AND P3, PT, R8, RZ, PT ;  /* 0x000000ff0800720c */ /* 0x000fda0003f65270 */
[----:B------:R-:W-:Y:S05]  /*49c0*/  @!P3 BRA `(.L_x_2654) ;  /* 0x0000000000c8b947 */ /* 0x000fea0003800000 */
[----:B-123--:R1:W2:Y:S01]  /*49d0*/  LDS.128 R36, [R4+0x2bc00] ;  /* 0x02bc000004247984 */ /* 0x00e2a20000000c00 */
[----:B------:R-:W-:Y:S01]  /*49e0*/  ISETP.GE.AND P3, PT, R217, R122, PT ;  /* 0x0000007ad900720c */ /* 0x000fe20003f66270 */
[----:B------:R-:W-:-:S12]  /*49f0*/  BSSY B2, `(.L_x_2667) ;  /* 0x000002d000027945 */ /* 0x000fd80003800000 */
[----:B-1----:R-:W-:Y:S05]  /*4a00*/  @P3 BRA `(.L_x_2668) ;  /* 0x0000000000ac3947 */ /* 0x002fea0003800000 */
[--C-:B------:R-:W-:Y:S02]  /*4a10*/  SHF.R.U64 R82, R78, 0x10, R79.reuse ;  /* 0x000000104e527819 */ /* 0x100fe4000000124f */
[----:B------:R-:W-:Y:S01]  /*4a20*/  SHF.R.U32.HI R78, RZ, 0x10, R79 ;  /* 0x00000010ff4e7819 */ /* 0x000fe2000001164f */
[----:B--2---:R-:W-:Y:S01]  /*4a30*/  IMAD.MOV.U32 R79, RZ, RZ, R37 ;  /* 0x000000ffff4f7224 */ /* 0x004fe200078e0025 */
[--C-:B------:R-:W-:Y:S01]  /*4a40*/  SHF.R.U64 R83, R80, 0x10, R81.reuse ;  /* 0x0000001050537819 */ /* 0x100fe20000001251 */
[----:B------:R-:W-:Y:S01]  /*4a50*/  HADD2.F32 R82, -RZ, R82.H0_H0 ;  /* 0x20000052ff527230 */ /* 0x000fe20000004100 */
[----:B------:R-:W-:Y:S02]  /*4a60*/  SHF.R.U32.HI R80, RZ, 0x10, R81 ;  /* 0x00000010ff507819 */ /* 0x000fe40000011651 */
[----:B------:R-:W-:Y:S02]  /*4a70*/  HADD2.F32 R81, -RZ, R79.H1_H1 ;  /* 0x3000004fff517230 */ /* 0x000fe40000004100 */
[----:B------:R-:W-:-:S02]  /*4a80*/  HADD2.F32 R37, -RZ, R83.H0_H0 ;  /* 0x20000053ff257230 */ /* 0x000fc40000004100 */
[----:B------:R-:W-:Y:S02]  /*4a90*/  HADD2.F32 R83, -RZ, R79.H0_H0 ;  /* 0x2000004fff537230 */ /* 0x000fe40000004100 */
[----:B------:R-:W-:Y:S02]  /*4aa0*/  HADD2.F32 R80, -RZ, R80.H0_H0 ;  /* 0x20000050ff507230 */ /* 0x000fe40000004100 */
[-C--:B------:R-:W-:Y:S01]  /*4ab0*/  FMUL.FTZ R79, R81, R37.reuse ;  /* 0x00000025514f7220 */ /* 0x080fe20000410000 */
[----:B------:R-:W-:-:S03]  /*4ac0*/  FMUL.FTZ R37, R83, R37 ;  /* 0x0000002553257220 */ /* 0x000fc60000410000 */
[-C--:B------:R-:W-:Y:S01]  /*4ad0*/  FFMA.FTZ R79, R83, R82.reuse, -R79 ;  /* 0x00000052534f7223 */ /* 0x080fe2000001084f */
[----:B------:R-:W-:Y:S02]  /*4ae0*/  IMAD.MOV.U32 R83, RZ, RZ, R36 ;  /* 0x000000ffff537224 */ /* 0x000fe400078e0024 */
[----:B------:R-:W-:Y:S01]  /*4af0*/  FFMA.FTZ R37, R81, R82, R37 ;  /* 0x0000005251257223 */ /* 0x000fe20000010025 */
[----:B------:R-:W-:Y:S01]  /*4b00*/  MOV R81, R39 ;  /* 0x0000002700517202 */ /* 0x000fe20000000f00 */
[----:B------:R-:W-:Y:S02]  /*4b10*/  HADD2.F32 R82, -RZ, R78.H0_H0 ;  /* 0x2000004eff527230 */ /* 0x000fe40000004100 */
[----:B------:R-:W-:Y:S01]  /*4b20*/  HADD2.F32 R36, -RZ, R83.H1_H1 ;  /* 0x30000053ff247230 */ /* 0x000fe20000004100 */
[----:B------:R-:W-:Y:S01]  /*4b30*/  F2FP.F16.F32.PACK_AB R37, R37, R79 ;  /* 0x0000004f2525723e */ /* 0x000fe200000000ff */
[--C-:B------:R-:W-:Y:S02]  /*4b40*/  HADD2.F32 R39, -RZ, R81.reuse.H1_H1 ;  /* 0x30000051ff277230 */ /* 0x100fe40000004100 */
[----:B------:R-:W-:-:S02]  /*4b50*/  HADD2.F32 R81, -RZ, R81.H0_H0 ;  /* 0x20000051ff517230 */ /* 0x000fc40000004100 */
        /* <DEDUP_REMOVED lines=22> */
.L_x_2668:
[----:B------:R-:W-:Y:S05]  /*4cc0*/  BSYNC B2 ;  /* 0x0000000000027941 */ /* 0x000fea0003800000 */
.L_x_2667:
[----:B------:R-:W-:Y:S02]  /*4cd0*/  ULDC.64 UR4, c[0x0][0x208] ;  /* 0x0000820000047ab9 */ /* 0x000fe40000000a00 */
[----:B--2---:R4:W-:Y:S03]  /*4ce0*/  STG.E.128 desc[UR4][R60.64+0x180], R36 ;  /* 0x000180243c007986 */ /* 0x0049e6000c101d04 */
.L_x_2654:
[----:B------:R-:W-:Y:S05]  /*4cf0*/  BSYNC B1 ;  /* 0x0000000000017941 */ /* 0x000fea0003800000 */
.L_x_2653:
[----:B------:R-:W-:Y:S04]  /*4d00*/  BSSY B1, `(.L_x_2669) ;  /* 0x00000dc000017945 */ /* 0x000fe80003800000 */
        /* <DEDUP_REMOVED lines=24> */
[----:B------:R-:W-:Y:S02]  /*4e90*/  IMAD.MOV.U32 R37, RZ, RZ, R39 ;  /* 0x000000ffff257224 */ /* 0x000fe400078e0027 */
        /* <DEDUP_REMOVED lines=25> */
[----:B------:R-:W-:-:S04]  /*5030*/  MOV R39, R61 ;  /* 0x0000003d00277202 */ /* 0x000fc80000000f00 */
[----:B------:R-:W-:-:S07]  /*5040*/  F2FP.F16.F32.PACK_AB R38, R38, R74 ;  /* 0x0000004a2626723e */ /* 0x000fce00000000ff */
.L_x_2674:
[----:B------:R-:W-:Y:S05]  /*5050*/  BSYNC B3 ;  /* 0x0000000000037941 */ /* 0x000fea0003800000 */
.L_x_2673:
[----:B------:R-:W-:Y:S02]  /*5060*/  ULDC.64 UR4, c[0x0][0x208] ;  /* 0x0000820000047ab9 */ /* 0x000fe40000000a00 */
[----:B--2---:R1:W-:Y:S03]  /*5070*/  STG.E.128 desc[UR4][R50.64], R36 ;  /* 0x0000002432007986 */ /* 0x0043e6000c101d04 */
.L_x_2672:
[----:B------:R-:W-:Y:S05]  /*5080*/  BSYNC B2 ;  /* 0x0000000000027941 */ /* 0x000fea0003800000 */
.L_x_2671:
        /* <DEDUP_REMOVED lines=23> */
[----:B------:R-:W-:-:S04]  /*5200*/  IMAD.MOV.U32 R37, RZ, RZ, R39 ;  /* 0x000000ffff257224 */ /* 0x000fc800078e0027 */
        /* <DEDUP_REMOVED lines=27> */
.L_x_2678:
[----:B------:R-:W-:Y:S05]  /*53c0*/  BSYNC B3 ;  /* 0x0000000000037941 */ /* 0x000fea0003800000 */
.L_x_2677:
[----:B------:R-:W-:Y:S02]  /*53d0*/  ULDC.64 UR4, c[0x0][0x208] ;  /* 0x0000820000047ab9 */ /* 0x000fe40000000a00 */
[----:B--2---:R1:W-:Y:S03]  /*53e0*/  STG.E.128 desc[UR4][R50.64+0x80], R36 ;  /* 0x0000802432007986 */ /* 0x0043e6000c101d04 */
.L_x_2676:
[----:B------:R-:W-:Y:S05]  /*53f0*/  BSYNC B2 ;  /* 0x0000000000027941 */ /* 0x000fea0003800000 */
.L_x_2675:
        /* <DEDUP_REMOVED lines=8> */
[----:B------:R-:W-:Y:S02]  /*5480*/  SHF.R.U32.HI R66, RZ, 0x10, R67 ;  /* 0x00000010ff427819 */ /* 0x000fe40000011643 */
[--C-:B------:R-:W-:Y:S01]  /*5490*/  SHF.R.U64 R61, R68, 0x10, R69.reuse ;  /* 0x00000010443d7819 */ /* 0x100fe20000001245 */
[----:B------:R-:W-:Y:S01]  /*54a0*/  HADD2.F32 R60, -RZ, R60.H0_H0 ;  /* 0x2000003cff3c7230 */ /* 0x000fe20000004100 */
[----:B--2---:R-:W-:Y:S01]  /*54b0*/  MOV R67, R37 ;  /* 0x0000002500437202 */ /* 0x004fe20000000f00 */
[----:B------:R-:W-:Y:S01]  /*54c0*/  HADD2.F32 R66, -RZ, R66.H0_H0 ;  /* 0x20000042ff427230 */ /* 0x000fe20000004100 */
        /* <DEDUP_REMOVED lines=10> */
[----:B------:R-:W-:Y:S02]  /*5570*/  IMAD.MOV.U32 R37, RZ, RZ, R39 ;  /* 0x000000ffff257224 */ /* 0x000fe400078e0027 */
[----:B------:R-:W-:Y:S02]  /*5580*/  HADD2.F32 R148, -RZ, R148.H1_H1 ;  /* 0x30000094ff947230 */ /* 0x000fe40000004100 */
        /* <DEDUP_REMOVED lines=26> */
.L_x_2682:
[----:B------:R-:W-:Y:S05]  /*5730*/  BSYNC B3 ;  /* 0x0000000000037941 */ /* 0x000fea0003800000 */
.L_x_2681:
[----:B------:R-:W-:Y:S02]  /*5740*/  ULDC.64 UR4, c[0x0][0x208] ;  /* 0x0000820000047ab9 */ /* 0x000fe40000000a00 */
[----:B--2---:R1:W-:Y:S03]  /*5750*/  STG.E.128 desc[UR4][R50.64+0x100], R36 ;  /* 0x0001002432007986 */ /* 0x0043e6000c101d04 */
.L_x_2680:
[----:B------:R-:W-:Y:S05]  /*5760*/  BSYNC B2 ;  /* 0x0000000000027941 */ /* 0x000fea0003800000 */
.L_x_2679:
[----:B------:R-:W-:-:S13]  /*5770*/  ISETP.NE.AND P3, PT, R8, RZ, PT ;  /* 0x000000ff0800720c */ /* 0x000fda0003f65270 */
        /* <DEDUP_REMOVED lines=49> */
.L_x_2684:
[----:B------:R-:W-:Y:S05]  /*5a90*/  BSYNC B2 ;  /* 0x0000000000027941 */ /* 0x000fea0003800000 */
.L_x_2683:
[----:B------:R-:W-:Y:S02]  /*5aa0*/  ULDC.64 UR4, c[0x0][0x208] ;  /* 0x0000820000047ab9 */ /* 0x000fe40000000a00 */
[----:B--2---:R1:W-:Y:S03]  /*5ab0*/  STG.E.128 desc[UR4][R50.64+0x180], R36 ;  /* 0x0001802432007986 */ /* 0x0043e6000c101d04 */
.L_x_2670:
[----:B------:R-:W-:Y:S05]  /*5ac0*/  BSYNC B1 ;  /* 0x0000000000017941 */ /* 0x000fea0003800000 */
.L_x_2669:
        /* <DEDUP_REMOVED lines=48> */
[----:B------:R-:W-:Y:S02]  /*5dd0*/  IMAD.MOV.U32 R36, RZ, RZ, R39 ;  /* 0x000000ffff247224 */ /* 0x000fe400078e0027 */
[----:B------:R-:W-:Y:S02]  /*5de0*/  IMAD.MOV.U32 R39, RZ, RZ, R50 ;  /* 0x000000ffff277224 */ /* 0x000fe400078e0032 */
[----:B------:R-:W-:Y:S02]  /*5df0*/  F2FP.F16.F32.PACK_AB R157, R157, R37 ;  /* 0x000000259d9d723e */ /* 0x000fe400000000ff */
[----:B------:R-:W-:-:S03]  /*5e00*/  MOV R37, R56 ;  /* 0x0000003800257202 */ /* 0x000fc60000000f00 */
[----:B------:R-:W-:-:S07]  /*5e10*/  IMAD.MOV.U32 R38, RZ, RZ, R157 ;  /* 0x000000ffff267224 */ /* 0x000fce00078e009d */
.L_x_2689:
[----:B------:R-:W-:Y:S05]  /*5e20*/  BSYNC B2 ;  /* 0x0000000000027941 */ /* 0x000fea0003800000 */
.L_x_2688:
[----:B------:R-:W-:Y:S02]  /*5e30*/  ULDC.64 UR4, c[0x0][0x208] ;  /* 0x0000820000047ab9 */ /* 0x000fe40000000a00 */
[----:B--2---:R1:W-:Y:S03]  /*5e40*/  STG.E.128 desc[UR4][R48.64], R36 ;  /* 0x0000002430007986 */ /* 0x0043e6000c101d04 */
.L_x_2687:
[----:B------:R-:W-:Y:S05]  /*5e50*/  BSYNC B1 ;  /* 0x0000000000017941 */ /* 0x000fea0003800000 */
.L_x_2686:
        /* <DEDUP_REMOVED lines=47> */
[----:B------:R-:W-:Y:S01]  /*6150*/  IMAD.MOV.U32 R36, RZ, RZ, R37 ;  /* 0x000000ffff247224 */ /* 0x000fe200078e0025 */
[----:B------:R-:W-:-:S03]  /*6160*/  MOV R37, R52 ;  /* 0x0000003400257202 */ /* 0x000fc60000000f00 */
[----:B------:R-:W-:-:S05]  /*6170*/  F2FP.F16.F32.PACK_AB R39, R154, R39 ;  /* 0x000000279a27723e */ /* 0x000fca00000000ff */
[----:B------:R-:W-:Y:S02]  /*6180*/  IMAD.MOV.U32 R38, RZ, RZ, R39 ;  /* 0x000000ffff267224 */ /* 0x000fe400078e0027 */
[----:B------:R-:W-:-:S07]  /*6190*/  IMAD.MOV.U32 R39, RZ, RZ, R50 ;  /* 0x000000ffff277224 */ /* 0x000fce00078e0032 */
.L_x_2693:
[----:B------:R-:W-:Y:S05]  /*61a0*/  BSYNC B2 ;  /* 0x0000000000027941 */ /* 0x000fea0003800000 */
.L_x_2692:
[----:B------:R-:W-:Y:S02]  /*61b0*/  ULDC.64 UR4, c[0x0][0x208] ;  /* 0x0000820000047ab9 */ /* 0x000fe40000000a00 */
[----:B--2---:R1:W-:Y:S03]  /*61c0*/  STG.E.128 desc[UR4][R48.64+0x80], R36 ;  /* 0x0000802430007986 */ /* 0x0043e6000c101d04 */
.L_x_2691:
[----:B------:R-:W-:Y:S05]  /*61d0*/  BSYNC B1 ;  /* 0x0000000000017941 */ /* 0x000fea0003800000 */
.L_x_2690:
        /* <DEDUP_REMOVED lines=15> */
[----:B------:R-:W-:Y:S02]  /*62d0*/  HADD2.F32 R51, -RZ, R39.H1_H1 ;  /* 0x30000027ff337230 */ /* 0x000fe40000004100 */
[----:B------:R-:W-:Y:S01]  /*62e0*/  FMUL.FTZ R53, R37, R46 ;  /* 0x0000002e25357220 */ /* 0x000fe20000410000 */
[----:B------:R-:W-:-:S02]  /*62f0*/  HADD2.F32 R44, -RZ, R44.H0_H0 ;  /* 0x2000002cff2c7230 */ /* 0x000fc40000004100 */
[----:B------:R-:W-:Y:S02]  /*6300*/  HADD2.F32 R52, -RZ, R45.H0_H0 ;  /* 0x2000002dff347230 */ /* 0x000fe40000004100 */
[C---:B------:R-:W-:Y:S01]  /*6310*/  FMUL.FTZ R45, R50.reuse, R46 ;  /* 0x0000002e322d7220 */ /* 0x040fe20000410000 */
[----:B------:R-:W-:Y:S02]  /*6320*/  HADD2.F32 R39, -RZ, R39.H0_H0 ;  /* 0x20000027ff277230 */ /* 0x000fe40000004100 */
[-C--:B------:R-:W-:Y:S01]  /*6330*/  FMUL.FTZ R46, R51, R47.reuse ;  /* 0x0000002f332e7220 */ /* 0x080fe20000410000 */
[-C--:B------:R-:W-:Y:S01]  /*6340*/  FFMA.FTZ R53, R50, R44.reuse, R53 ;  /* 0x0000002c32357223 */ /* 0x080fe20000010035 */
[----:B------:R-:W-:Y:S01]  /*6350*/  FFMA.FTZ R45, R37, R44, -R45 ;  /* 0x0000002c252d7223 */ /* 0x000fe2000001082d */
[----:B------:R-:W-:Y:S02]  /*6360*/  HADD2.F32 R44, -RZ, R36.H1_H1 ;  /* 0x30000024ff2c7230 */ /* 0x000fe40000004100 */
[C---:B------:R-:W-:Y:S01]  /*6370*/  FMUL.FTZ R47, R39.reuse, R47 ;  /* 0x0000002f272f7220 */ /* 0x040fe20000410000 */
[----:B------:R-:W-:Y:S01]  /*6380*/  FFMA.FTZ R46, R39, R52, -R46 ;  /* 0x00000034272e7223 */ /* 0x000fe2000001082e */
[----:B------:R-:W-:Y:S01]  /*6390*/  HADD2.F32 R39, -RZ, R142.H0_H0 ;  /* 0x2000008eff277230 */ /* 0x000fe20000004100 */
[----:B------:R-:W-:Y:S01]  /*63a0*/  F2FP.F16.F32.PACK_AB R45, R53, R45 ;  /* 0x0000002d352d723e */ /* 0x000fe200000000ff */
[----:B------:R-:W-:-:S02]  /*63b0*/  HADD2.F32 R36, -RZ, R36.H0_H0 ;  /* 0x20000024ff247230 */ /* 0x000fc40000004100 */
[----:B------:R-:W-:Y:S01]  /*63c0*/  FFMA.FTZ R47, R51, R52, R47 ;  /* 0x00000034332f7223 */ /* 0x000fe2000001002f */
[----:B------:R-:W-:Y:S02]  /*63d0*/  HADD2.F32 R142, -RZ, R142.H1_H1 ;  /* 0x3000008eff8e7230 */ /* 0x000fe40000004100 */
[-C--:B------:R-:W-:Y:S01]  /*63e0*/  FMUL.FTZ R51, R44, R39.reuse ;  /* 0x000000272c337220 */ /* 0x080fe20000410000 */
[--C-:B------:R-:W-:Y:S02]  /*63f0*/  HADD2.F32 R50, -RZ, R38.reuse.H1_H1 ;  /* 0x30000026ff327230 */ /* 0x100fe40000004100 */
[----:B------:R-:W-:Y:S01]  /*6400*/  FMUL.FTZ R52, R36, R39 ;  /* 0x0000002724347220 */ /* 0x000fe20000410000 */
[----:B------:R-:W-:Y:S01]  /*6410*/  HADD2.F32 R38, -RZ, R38.H0_H0 ;  /* 0x20000026ff267230 */ /* 0x000fe20000004100 */
[----:B------:R-:W-:Y:S01]  /*6420*/  F2FP.F16.F32.PACK_AB R46, R47, R46 ;  /* 0x0000002e2f2e723e */ /* 0x000fe200000000ff */
[--C-:B------:R-:W-:Y:S02]  /*6430*/  HADD2.F32 R37, -RZ, R140.reuse.H0_H0 ;  /* 0x2000008cff257230 */ /* 0x100fe40000004100 */
[----:B------:R-:W-:Y:S01]  /*6440*/  FMUL.FTZ R39, R50, R142 ;  /* 0x0000008e32277220 */ /* 0x000fe20000410000 */
[----:B------:R-:W-:-:S02]  /*6450*/  HADD2.F32 R140, -RZ, R140.H1_H1 ;  /* 0x3000008cff8c7230 */ /* 0x000fc40000004100 */
[----:B------:R-:W-:Y:S01]  /*6460*/  FMUL.FTZ R142, R38, R142 ;  /* 0x0000008e268e7220 */ /* 0x000fe20000410000 */
[-C--:B------:R-:W-:Y:S01]  /*6470*/  FFMA.FTZ R51, R36, R37.reuse, -R51 ;  /* 0x0000002524337223 */ /* 0x080fe20000010833 */
[----:B------:R-:W-:Y:S01]  /*6480*/  FFMA.FTZ R52, R44, R37, R52 ;  /* 0x000000252c347223 */ /* 0x000fe20000010034 */
[-C--:B------:R-:W-:Y:S01]  /*6490*/  FFMA.FTZ R39, R38, R140.reuse, -R39 ;  /* 0x0000008c26277223 */ /* 0x080fe20000010827 */
[----:B------:R-:W-:Y:S01]  /*64a0*/  FFMA.FTZ R142, R50, R140, R142 ;  /* 0x0000008c328e7223 */ /* 0x000fe2000001008e */
[----:B------:R-:W-:Y:S02]  /*64b0*/  IMAD.MOV.U32 R37, RZ, RZ, R45 ;  /* 0x000000ffff257224 */ /* 0x000fe400078e002d */
[----:B------:R-:W-:Y:S02]  /*64c0*/  F2FP.F16.F32.PACK_AB R51, R52, R51 ;  /* 0x000000333433723e */ /* 0x000fe400000000ff */
[----:B------:R-:W-:-:S03]  /*64d0*/  F2FP.F16.F32.PACK_AB R39, R142, R39 ;  /* 0x000000278e27723e */ /* 0x000fc600000000ff */
[----:B------:R-:W-:Y:S01]  /*64e0*/  IMAD.MOV.U32 R36, RZ, RZ, R51 ;  /* 0x000000ffff247224 */ /* 0x000fe200078e0033 */
[----:B------:R-:W-:Y:S01]  /*64f0*/  MOV R38, R39 ;  /* 0x0000002700267202 */ /* 0x000fe20000000f00 */
[----:B------:R-:W-:-:S07]  /*6500*/  IMAD.MOV.U32 R39, RZ, RZ, R46 ;  /* 0x000000ffff277224 */ /* 0x000fce00078e002e */
.L_x_2697:
[----:B------:R-:W-:Y:S05]  /*6510*/  BSYNC B2 ;  /* 0x0000000000027941 */ /* 0x000fea0003800000 */
.L_x_2696:
[----:B------:R-:W-:Y:S02]  /*6520*/  ULDC.64 UR4, c[0x0][0x208] ;  /* 0x0000820000047ab9 */ /* 0x000fe40000000a00 */
[----:B--2---:R1:W-:Y:S03]  /*6530*/  STG.E.128 desc[UR4][R48.64+0x100], R36 ;  /* 0x0001002430007986 */ /* 0x0043e6000c101d04 */
.L_x_2695:
[----:B------:R-:W-:Y:S05]  /*6540*/  BSYNC B1 ;  /* 0x0000000000017941 */ /* 0x000fea0003800000 */
.L_x_2694:
[----:B------:R-:W-:-:S13]  /*6550*/  ISETP.NE.AND P3, PT, R8, RZ, PT ;  /* 0x000000ff0800720c */ /* 0x000fda0003f65270 */
        /* <DEDUP_REMOVED lines=34> */
[----:B------:R-:W-:-:S02]  /*6780*/  HADD2.F32 R47, -RZ, R134.H0_H0 ;  /* 0x20000086ff2f7230 */ /* 0x000fc40000004100 */
[-C--:B------:R-:W-:Y:S01]  /*6790*/  FMUL.FTZ R39, R46, R135.reuse ;  /* 0x000000872e277220 */ /* 0x080fe20000410000 */
[----:B------:R-:W-:Y:S02]  /*67a0*/  HADD2.F32 R37, -RZ, R134.H1_H1 ;  /* 0x30000086ff257230 */ /* 0x000fe40000004100 */
        /* <DEDUP_REMOVED lines=9> */
.L_x_2699:
[----:B------:R-:W-:Y:S05]  /*6840*/  BSYNC B1 ;  /* 0x0000000000017941 */ /* 0x000fea0003800000 */
.L_x_2698:
[----:B------:R-:W-:Y:S02]  /*6850*/  ULDC.64 UR4, c[0x0][0x208] ;  /* 0x0000820000047ab9 */ /* 0x000fe40000000a00 */
[----:B--2---:R1:W-:Y:S01]  /*6860*/  STG.E.128 desc[UR4][R48.64+0x180], R36 ;  /* 0x0001802430007986 */ /* 0x0043e2000c101d04 */
[----:B------:R-:W-:Y:S05]  /*6870*/  BRA `(.L_x_2685) ;  /* 0x0000004000b87947 */ /* 0x000fea0003800000 */
.L_x_2643:
[----:B------:R-:W-:Y:S01]  /*6880*/  ISETP.GE.AND P4, PT, R212, R3, PT ;  /* 0x00000003d400720c */ /* 0x000fe20003f86270 */
[----:B------:R-:W-:Y:S01]  /*6890*/  BSSY B1, `(.L_x_2700) ;  /* 0x0000024000017945 */ /* 0x000fe20003800000 */
[----:B------:R-:W-:Y:S02]  /*68a0*/  CS2R R54, SRZ ;  /* 0x0000000000367805 */ /* 0x000fe4000001ff00 */
[----:B------:R-:W-:Y:S02]  /*68b0*/  CS2R R38, SRZ ;  /* 0x0000000000267805 */ /* 0x000fe4000001ff00 */
[----:B------:R-:W-:Y:S02]  /*68c0*/  CS2R R36, SRZ ;  /* 0x0000000000247805 */ /* 0x000fe4000001ff00 */
[----:B------:R-:W-:Y:S02]  /*68d0*/  CS2R R42, SRZ ;  /* 0x00000000002a7805 */ /* 0x000fe4000001ff00 */
[----:B0-----:R-:W-:-:S02]  /*68e0*/  CS2R R40, SRZ ;  /* 0x0000000000287805 */ /* 0x001fc4000001ff00 */
[----:B------:R-:W-:Y:S02]  /*68f0*/  CS2R R46, SRZ ;  /* 0x00000000002e7805 */ /* 0x000fe4000001ff00 */
[----:B------:R-:W-:Y:S02]  /*6900*/  CS2R R44, SRZ ;  /* 0x00000000002c7805 */ /* 0x000fe4000001ff00 */
[----:B------:R-:W-:Y:S02]  /*6910*/  CS2R R50, SRZ ;  /* 0x0000000000327805 */ /* 0x000fe4000001ff00 */
[----:B------:R-:W-:Y:S01]  /*6920*/  CS2R R48, SRZ ;  /* 0x0000000000307805 */ /* 0x000fe2000001ff00 */
[----:B------:R-:W-:Y:S06]  /*6930*/  @P4 BRA `(.L_x_2701) ;  /* 0x0000000000644947 */ /* 0x000fec0003800000 */
[----:B------:R-:W-:Y:S01]  /*6940*/  IADD3 R36, P2, R102, R86, RZ ;  /* 0x0000005666247210 */ /* 0x000fe20007f5e0ff */
[----:B------:R-:W-:Y:S01]  /*6950*/  ULDC.64 UR4, c[0x0][0x3e8] ;  /* 0x0000fa0000047ab9 */ /* 0x000fe20000000a00 */
[-C--:B------:R-:W-:Y:S02]  /*6960*/  ISETP.GE.AND P3, PT, R18, R122.reuse, PT ;  /* 0x0000007a1200720c */ /* 0x080fe40003f66270 */
[----:B------:R-:W-:Y:S02]  /*6970*/  CS2R R42, SRZ ;  /* 0x00000000002a7805 */ /* 0x000fe4000001ff00 */
[----:B------:R-:W-:Y:S01]  /*6980*/  LEA R44, P5, R36, UR4, 0x1 ;  /* 0x00000004242c7c11 */ /* 0x000fe2000f8a08ff */
[----:B------:R-:W-:Y:S01]  /*6990*/  IMAD.X R37, R0, 0x1, R21, P2 ;  /* 0x0000000100257824 */ /* 0x000fe200010e0615 */
[----:B------:R-:W-:Y:S02]  /*69a0*/  ISETP.GE.AND P2, PT, R213, R122, PT ;  /* 0x0000007ad500720c */ /* 0x000fe40003f46270 */
[----:B------:R-:W-:-:S02]  /*69b0*/  CS2R R40, SRZ ;  /* 0x0000000000287805 */ /* 0x000fc4000001ff00 */
[----:B------:R-:W-:Y:S01]  /*69c0*/  CS2R R38, SRZ ;  /* 0x0000000000267805 */ /* 0x000fe2000001ff00 */
[----:B------:R-:W-:Y:S01]  /*69d0*/  ULDC.64 UR6, c[0x0][0x208] ;  /* 0x0000820000067ab9 */ /* 0x000fe20000000a00 */
[----:B------:R-:W-:Y:S01]  /*69e0*/  LEA.HI.X R45, R36, UR5, R37, 0x1, P5 ;  /* 0x00000005242d7c11 */ /* 0x000fe2000a8f0c25 */
[----:B------:R-:W-:Y:S01]  /*69f0*/  ULDC.64 UR4, c[0x0][0x400] ;  /* 0x0001000000047ab9 */ /* 0x000fe20000000a00 */
[----:B------:R-:W-:Y:S02]  /*6a00*/  IADD3 R46, P5, R108, R84, RZ ;  /* 0x000000546c2e7210 */ /* 0x000fe40007fbe0ff */
[----:B------:R-:W-:Y:S02]  /*6a10*/  CS2R R36, SRZ ;  /* 0x0000000000247805 */ /* 0x000fe4000001ff00 */
[----:B------:R-:W-:Y:S01]  /*6a20*/  CS2R R50, SRZ ;  /* 0x0000000000327805 */ /* 0x000fe2000001ff00 */
[----:B------:R-:W5:Y:S01]  /*6a30*/  @!P3 LDG.E.128 R40, desc[UR6][R44.64] ;  /* 0x000000062c28b981 */ /* 0x000f62000c1e1d00 */
[----:B------:R-:W-:Y:S01]  /*6a40*/  IMAD.X R47, R114, 0x1, R15, P5 ;  /* 0x00000001722f7824 */ /* 0x000fe200028e060f */
[----:B------:R-:W-:-:S02]  /*6a50*/  LEA R52, P5, R46, UR4, 0x1 ;  /* 0x000000042e347c11 */ /* 0x000fc4000f8a08ff */
[----:B------:R0:W5:Y:S01]  /*6a60*/  @!P2 LDG.E.128 R36, desc[UR6][R44.64+0x80] ;  /* 0x000080062c24a981 */ /* 0x000162000c1e1d00 */
[----:B------:R-:W-:Y:S02]  /*6a70*/  CS2R R48, SRZ ;  /* 0x0000000000307805 */ /* 0x000fe4000001ff00 */
[----:B------:R-:W-:Y:S02]  /*6a80*/  LEA.HI.X R53, R46, UR5, R47, 0x1, P5 ;  /* 0x000000052e357c11 */ /* 0x000fe4000a8f0c2f */
[----:B------:R-:W-:-:S03]  /*6a90*/  CS2R R46, SRZ ;  /* 0x00000000002e7805 */ /* 0x000fc6000001ff00 */
[----:B------:R1:W5:Y:S01]  /*6aa0*/  @!P3 LDG.E.128 R48, desc[UR6][R52.64] ;  /* 0x000000063430b981 */ /* 0x000362000c1e1d00 */
[----:B0-----:R-:W-:-:S06]  /*6ab0*/  CS2R R44, SRZ ;  /* 0x00000000002c7805 */ /* 0x001fcc000001ff00 */
[----:B------:R1:W5:Y:S02]  /*6ac0*/  @!P2 LDG.E.128 R44, desc[UR6][R52.64+0x80] ;  /* 0x00008006342ca981 */ /* 0x000364000c1e1d00 */
.L_x_2701:
[----:B------:R-:W-:Y:S05]  /*6ad0*/  BSYNC B1 ;  /* 0x0000000000017941 */ /* 0x000fea0003800000 */
.L_x_2700:
[----:B------:R-:W2:Y:S01]  /*6ae0*/  LDL.LU R60, [R1+0x10] ;  /* 0x00001000013c7983 */ /* 0x000ea20000300800 */
[----:B-1---5:R-:W-:Y:S01]  /*6af0*/  IMAD.MOV.U32 R52, RZ, RZ, R39 ;  /* 0x000000ffff347224 */ /* 0x022fe200078e0027 */
[----:B------:R-:W-:Y:S01]  /*6b00*/  MOV R53, R38 ;  /* 0x0000002600357202 */ /* 0x000fe20000000f00 */
[----:B------:R-:W-:Y:S01]  /*6b10*/  VIADD R58, R212, 0x20 ;  /* 0x00000020d43a7836 */ /* 0x000fe20000000000 */
        /* <DEDUP_REMOVED lines=26> */
[----:B------:R-:W-:Y:S01]  /*6cc0*/  MOV R57, R44 ;  /* 0x0000002c00397202 */ /* 0x000fe20000000f00 */
[----:B------:R-:W-:Y:S01]  /*6cd0*/  IMAD.MOV.U32 R71, RZ, RZ, R49 ;  /* 0x000000ffff477224 */ /* 0x000fe200078e0031 */
[----:B------:R-:W-:Y:S02]  /*6ce0*/  PRMT R173, R173, 0x5410, R56 ;  /* 0x00005410adad7816 */ /* 0x000fe40000000038 */
[----:B------:R-:W-:Y:S02]  /*6cf0*/  CS2R R64, SRZ ;  /* 0x0000000000407805 */ /* 0x000fe4000001ff00 */
[----:B------:R-:W-:Y:S02]  /*6d00*/  PRMT R170, R170, 0x5410, R57 ;  /* 0x00005410aaaa7816 */ /* 0x000fe40000000039 */
[----:B------:R-:W-:-:S02]  /*6d10*/  CS2R R56, SRZ ;  /* 0x0000000000387805 */ /* 0x000fc4000001ff00 */
[----:B------:R-:W-:Y:S02]  /*6d20*/  PRMT R174, R174, 0x5410, R52 ;  /* 0x00005410aeae7816 */ /* 0x000fe40000000034 */
        /* <DEDUP_REMOVED lines=14> */
[----:B------:R-:W-:Y:S01]  /*6e10*/  LEA R60, P2, R52, UR4, 0x1 ;  /* 0x00000004343c7c11 */ /* 0x000fe2000f8408ff */
[----:B------:R-:W-:-:S03]  /*6e20*/  ULDC.64 UR6, c[0x0][0x208] ;  /* 0x0000820000067ab9 */ /* 0x000fc60000000a00 */
[----:B------:R-:W-:Y:S01]  /*6e30*/  LEA.HI.X R61, R52, UR5, R53, 0x1, P2 ;  /* 0x00000005343d7c11 */ /* 0x000fe200090f0c35 */
[----:B------:R-:W-:Y:S01]  /*6e40*/  ULDC.64 UR4, c[0x0][0x400] ;  /* 0x0001000000047ab9 */ /* 0x000fe20000000a00 */
[----:B------:R-:W-:-:S04]  /*6e50*/  IADD3 R52, P2, P3, R108, R84, R28 ;  /* 0x000000546c347210 */ /* 0x000fc80007b5e01c */
[----:B------:R-:W-:Y:S02]  /*6e60*/  IADD3.X R53, R15, R114, R30, P2, P3 ;  /* 0x000000720f357210 */ /* 0x000fe400017e641e */
[C---:B------:R-:W-:Y:S02]  /*6e70*/  LEA R68, P2, R52.reuse, UR4, 0x1 ;  /* 0x0000000434447c11 */ /* 0x040fe4000f8408ff */
[-C--:B------:R-:W-:Y:S02]  /*6e80*/  ISETP.GE.AND P3, PT, R213, R122.reuse, PT ;  /* 0x0000007ad500720c */ /* 0x080fe40003f66270 */
[----:B------:R-:W-:Y:S02]  /*6e90*/  LEA.HI.X R69, R52, UR5, R53, 0x1, P2 ;  /* 0x0000000534457c11 */ /* 0x000fe400090f0c35 */
[----:B------:R-:W-:Y:S02]  /*6ea0*/  CS2R R52, SRZ ;  /* 0x0000000000347805 */ /* 0x000fe4000001ff00 */
[----:B------:R-:W-:-:S02]  /*6eb0*/  ISETP.GE.AND P2, PT, R18, R122, PT ;  /* 0x0000007a1200720c */ /* 0x000fc40003f46270 */
[----:B------:R-:W-:Y:S02]  /*6ec0*/  CS2R R66, SRZ ;  /* 0x0000000000427805 */ /* 0x000fe4000001ff00 */
[----:B------:R-:W-:Y:S02]  /*6ed0*/  CS2R R64, SRZ ;  /* 0x0000000000407805 */ /* 0x000fe4000001ff00 */
[----:B------:R-:W-:Y:S01]  /*6ee0*/  CS2R R62, SRZ ;  /* 0x00000000003e7805 */ /* 0x000fe2000001ff00 */
[----:B------:R-:W5:Y:S06]  /*6ef0*/  @!P3 LDG.E.128 R52, desc[UR6][R60.64+0x80] ;  /* 0x000080063c34b981 */ /* 0x000f6c000c1e1d00 */
[----:B------:R0:W5:Y:S04]  /*6f00*/  @!P2 LDG.E.128 R56, desc[UR6][R60.64] ;  /* 0x000000063c38a981 */ /* 0x000168000c1e1d00 */
[----:B------:R1:W5:Y:S01]  /*6f10*/  @!P2 LDG.E.128 R64, desc[UR6][R68.64] ;  /* 0x000000064440a981 */ /* 0x000362000c1e1d00 */
[----:B0-----:R-:W-:-:S06]  /*6f20*/  CS2R R60, SRZ ;  /* 0x00000000003c7805 */ /* 0x001fcc000001ff00 */
[----:B------:R1:W5:Y:S02]  /*6f30*/  @!P3 LDG.E.128 R60, desc[UR6][R68.64+0x80] ;  /* 0x00008006443cb981 */ /* 0x000364000c1e1d00 */
.L_x_2703:
[----:B------:R-:W-:Y:S05]  /*6f40*/  BSYNC B1 ;  /* 0x0000000000017941 */ /* 0x000fea0003800000 */
.L_x_2702:
[----:B-1---5:R-:W-:Y:S01]  /*6f50*/  IMAD.MOV.U32 R69, RZ, RZ, R54 ;  /* 0x000000ffff457224 */ /* 0x022fe200078e0036 */
[----:B------:R-:W-:Y:S01]  /*6f60*/  PRMT R155, R71, 0x7610, R155 ;  /* 0x00007610479b7816 */ /* 0x000fe2000000009b */
[----:B------:R-:W-:Y:S01]  /*6f70*/  IMAD.MOV.U32 R68, RZ, RZ, R55 ;  /* 0x000000ffff447224 */ /* 0x000fe200078e0037 */
[----:B------:R-:W-:Y:S01]  /*6f80*/  PRMT R176, R176, 0x5410, R70 ;  /* 0x00005410b0b07816 */ /* 0x000fe20000000046 */
[----:B------:R-:W-:Y:S01]  /*6f90*/  VIADD R72, R212, 0x40 ;  /* 0x00000040d4487836 */ /* 0x000fe20000000000 */
[----:B------:R-:W-:Y:S01]  /*6fa0*/  MOV R70, R53 ;  /* 0x0000003500467202 */ /* 0x000fe20000000f00 */
[----:B------:R-:W-:Y:S01]  /*6fb0*/  IMAD.MOV.U32 R71, RZ, RZ, R52 ;  /* 0x000000ffff477224 */ /* 0x000fe200078e0034 */
[----:B------:R-:W-:Y:S01]  /*6fc0*/  PRMT R161, R69, 0x5410, R68 ;  /* 0x0000541045a17816 */ /* 0x000fe20000000044 */
[----:B------:R-:W-:Y:S01]  /*6fd0*/  IMAD.MOV.U32 R69, RZ, RZ, R58 ;  /* 0x000000ffff457224 */ /* 0x000fe200078e003a */
[----:B------:R-:W-:Y:S01]  /*6fe0*/  ISETP.GE.AND P3, PT, R72, R3, PT ;  /* 0x000000034800720c */ /* 0x000fe20003f66270 */
[----:B------:R-:W-:Y:S01]  /*6ff0*/  IMAD.MOV.U32 R68, RZ, RZ, R59 ;  /* 0x000000ffff447224 */ /* 0x000fe200078e003b */
[----:B------:R-:W-:Y:S01]  /*7000*/  PRMT R162, R71, 0x5410, R70 ;  /* 0x0000541047a27816 */ /* 0x000fe20000000046 */
[----:B------:R-:W-:Y:S01]  /*7010*/  IMAD.MOV.U32 R71, RZ, RZ, R56 ;  /* 0x000000ffff477224 */ /* 0x000fe200078e0038 */
[----:B------:R-:W-:Y:S01]  /*7020*/  BSSY B1, `(.L_x_2704) ;  /* 0x000002e000017945 */ /* 0x000fe20003800000 */
        /* <DEDUP_REMOVED lines=13> */
[----:B------:R-:W-:Y:S02]  /*7100*/  CS2R R82, SRZ ;  /* 0x0000000000527805 */ /* 0x000fe4000001ff00 */
[----:B------:R-:W-:Y:S02]  /*7110*/  CS2R R80, SRZ ;  /* 0x0000000000507805 */ /* 0x000fe4000001ff00 */
[----:B------:R-:W-:Y:S01]  /*7120*/  PRMT R164, R69, 0x5410, R68 ;  /* 0x0000541045a47816 */ /* 0x000fe20000000044 */
[----:B------:R-:W-:Y:S01]  /*7130*/  IMAD.MOV.U32 R69, RZ, RZ, R66 ;  /* 0x000000ffff457224 */ /* 0x000fe200078e0042 */
[----:B------:R-:W-:-:S04]  /*7140*/  MOV R68, R67 ;  /* 0x0000004300447202 */ /* 0x000fc80000000f00 */
        /* <DEDUP_REMOVED lines=27> */
.L_x_2705:
[----:B------:R-:W-:Y:S05]  /*7300*/  BSYNC B1 ;  /* 0x0000000000017941 */ /* 0x000fea0003800000 */
.L_x_2704:
[----:B------:R-:W2:Y:S01]  /*7310*/  LDL R0, [R1+0x5c] ;  /* 0x00005c0001007983 */ /* 0x000ea20000100800 */
[----:B0----5:R-:W-:Y:S01]  /*7320*/  IMAD.MOV.U32 R84, RZ, RZ, R70 ;  /* 0x000000ffff547224 */ /* 0x021fe200078e0046 */
[----:B--2---:R-:W-:Y:S02]  /*7330*/  R2UR UR4, R0 ;  /* 0x00000000000472ca */ /* 0x004fe400000e0000 */
[----:B------:R-:W-:-:S04]  /*7340*/  MOV R0, R71 ;  /* 0x0000004700007202 */ /* 0x000fc80000000f00 */
[----:B------:R-:W-:Y:S01]  /*7350*/  PRMT R153, R0, 0x5410, R84 ;  /* 0x0000541000997816 */ /* 0x000fe20000000054 */
[----:B------:R-:W-:Y:S02]  /*7360*/  IMAD.MOV.U32 R84, RZ, RZ, R68 ;  /* 0x000000ffff547224 */ /* 0x000fe400078e0044 */
[----:B------:R-:W-:-:S04]  /*7370*/  IMAD.MOV.U32 R0, RZ, RZ, R69 ;  /* 0x000000ffff007224 */ /* 0x000fc800078e0045 */
[----:B------:R-:W-:Y:S01]  /*7380*/  UISETP.NE.AND UP0, UPT, UR4, 0x3, UPT ;  /* 0x000000030400788c */ /* 0x000fe2000bf05270 */
[----:B------:R-:W-:Y:S01]  /*7390*/  PRMT R151, R0, 0x5410, R84 ;  /* 0x0000541000977816 */ /* 0x000fe20000000054 */
[----:B------:R-:W-:Y:S02]  /*73a0*/  IMAD.MOV.U32 R84, RZ, RZ, R74 ;  /* 0x000000ffff547224 */ /* 0x000fe400078e004a */
[----:B------:R-:W-:Y:S02]  /*73b0*/  IMAD.MOV.U32 R0, RZ, RZ, R75 ;  /* 0x000000ffff007224 */ /* 0x000fe400078e004b */
[----:B------:R-:W-:-:S03]  /*73c0*/  PLOP3.LUT P2, PT, PT, PT, UP0, 0x80, 0x0 ;  /* 0x000000000000781c */ /* 0x000fc60003f4f008 */
[----:B------:R-:W-:Y:S01]  /*73d0*/  PRMT R157, R84, 0x5410, R0 ;  /* 0x00005410549d7816 */ /* 0x000fe20000000000 */
[----:B------:R-:W-:Y:S01]  /*73e0*/  IMAD.MOV.U32 R0, RZ, RZ, R73 ;  /* 0x000000ffff007224 */ /* 0x000fe200078e0049 */
[----:B------:R-:W-:-:S04]  /*73f0*/  MOV R84, R72 ;  /* 0x0000004800547202 */ /* 0x000fc80000000f00 */
[----:B------:R-:W-:Y:S01]  /*7400*/  PRMT R158, R84, 0x5410, R0 ;  /* 0x00005410549e7816 */ /* 0x000fe20000000000 */
[----:B------:R-:W-:Y:S02]  /*7410*/  IMAD.MOV.U32 R84, RZ, RZ, R78 ;  /* 0x000000ffff547224 */ /* 0x000fe400078e004e */
        /* <DEDUP_REMOVED lines=11> */
[----:B------:R-:W-:Y:S01]  /*74d0*/  PRMT R160, R0, 0x7610, R160 ;  /* 0x0000761000a07816 */ /* 0x000fe200000000a0 */
[----:B------:R-:W-:-:S05]  /*74e0*/  IMAD.MOV.U32 R0, RZ, RZ, R81 ;  /* 0x000000ffff007224 */ /* 0x000fca00078e0051 */
[----:B------:R-:W-:Y:S01]  /*74f0*/  PRMT R160, R160, 0x5410, R0 ;  /* 0x00005410a0a07816 */ /* 0x000fe20000000000 */
[----:B------:R-:W-:Y:S06]  /*7500*/  @!P2 BRA `(.L_x_2706) ;  /* 0x000000000004a947 */ /* 0x000fec0003800000 */
[----:B------:R-:W-:Y:S01]  /*7510*/  BPT.TRAP 0x1 ;  /* 0x000000040000795c */ /* 0x000fe20000300000 */
.L_x_2706:
[----:B------:R-:W-:Y:S01]  /*7520*/  IMAD R0, R17, 0x8, R16 ;  /* 0x0000000811007824 */ /* 0x000fe200078e0210 */
[----:B------:R-:W-:Y:S01]  /*7530*/  SHF.L.U32 R114, R219, 0x1f, RZ ;  /* 0x0000001fdb727819 */ /* 0x000fe200000006ff */
[----:B------:R-:W0:Y:S01]  /*7540*/  LDC R140, c[0x0][0x2f4] ;  /* 0x0000bd00ff8c7b82 */ /* 0x000e220000000800 */
[----:B------:R-:W-:Y:S01]  /*7550*/  BSSY B1, `(.L_x_2707) ;  /* 0x0000004000017945 */ /* 0x000fe20003800000 */
[----:B------:R-:W-:Y:S01]  /*7560*/  MOV R125, R88 ;  /* 0x00000058007d7202 */ /* 0x000fe20000000f00 */
[----:B------:R-:W1:Y:S02]  /*7570*/  SYNCS.PHASECHK.TRANS64.TRYWAIT P5, [R0+URZ+0x38890], R114 ;  /* 0x03889072000075a7 */ /* 0x000e6400080a017f */
[----:B-1----:R-:W-:Y:S05]  /*7580*/  @!P5 BRA `(.L_x_2708) ;  /* 0x000002cc0014d947 */ /* 0x002fea0003800000 */
.L_x_3080:
[----:B------:R-:W-:Y:S05]  /*7590*/  BSYNC B1 ;  /* 0x0000000000017941 */ /* 0x000fea0003800000 */
.L_x_2707:
        /* <DEDUP_REMOVED lines=12> */
[----:B------:R-:W-:Y:S01]  /*7660*/  SEL R84, R115, R142, !P0 ;  /* 0x0000008e73547207 */ /* 0x000fe20004000000 */
[----:B------:R-:W-:Y:S01]  /*7670*/  BSSY B3, `(.L_x_2713) ;  /* 0x000006e000037945 */ /* 0x000fe20003800000 */
[----:B------:R-:W-:Y:S02]  /*7680*/  SHF.L.U32 R86, R212, 0x6, RZ ;  /* 0x00000006d4567819 */ /* 0x000fe400000006ff */
[----:B------:R-:W-:Y:S02]  /*7690*/  SHF.R.S32.HI R85, RZ, 0x1f, R84 ;  /* 0x0000001fff557819 */ /* 0x000fe40000011454 */
[----:B------:R-:W-:Y:S02]  /*76a0*/  ISETP.GE.AND P4, PT, R18, R122, PT ;  /* 0x0000007a1200720c */ /* 0x000fe40003f86270 */
        /* <DEDUP_REMOVED lines=19> */
[----:B--2---:R-:W-:Y:S01]  /*77e0*/  MOV R147, R85 ;  /* 0x0000005500937202 */ /* 0x004fe20000000f00 */
[----:B------:R-:W-:Y:S01]  /*77f0*/  HADD2.F32 R155, -RZ, R155.H0_H0 ;  /* 0x2000009bff9b7230 */ /* 0x000fe20000004100 */
[----:B------:R-:W-:Y:S01]  /*7800*/  SHF.R.U64 R40, R40, 0x10, R41 ;  /* 0x0000001028287819 */ /* 0x000fe20000001229 */
[----:B------:R-:W-:Y:S01]  /*7810*/  HADD2.F32 R154, -RZ, R154.H0_H0 ;  /* 0x2000009aff9a7230 */ /* 0x000fe20000004100 */
[----:B------:R-:W-:Y:S01]  /*7820*/  SHF.R.U64 R48, R48, 0x10, R49 ;  /* 0x0000001030307819 */ /* 0x000fe20000001231 */
[----:B------:R-:W-:Y:S01]  /*7830*/  HADD2.F32 R89, -RZ, R148.H0_H0 ;  /* 0x20000094ff597230 */ /* 0x000fe20000004100 */
[----:B------:R-:W-:Y:S01]  /*7840*/  SHF.R.U64 R42, R42, 0x10, R43 ;  /* 0x000000102a2a7819 */ /* 0x000fe2000000122b */
        /* <DEDUP_REMOVED lines=8> */
[----:B------:R-:W-:Y:S01]  /*78d0*/  HADD2.F32 R49, -RZ, R147.H1_H1 ;  /* 0x30000093ff317230 */ /* 0x000fe20000004100 */
[----:B------:R-:W-:Y:S01]  /*78e0*/  SHF.R.U32.HI R154, RZ, 0x10, R41 ;  /* 0x00000010ff9a7819 */ /* 0x000fe20000011629 */
[----:B------:R-:W-:Y:S02]  /*78f0*/  HADD2.F32 R41, -RZ, R148.H1_H1 ;  /* 0x30000094ff297230 */ /* 0x000fe40000004100 */
[----:B------:R-:W-:Y:S02]  /*7900*/  HADD2.F32 R155, -RZ, R155.H0_H0 ;  /* 0x2000009bff9b7230 */ /* 0x000fe40000004100 */
[----:B------:R-:W-:Y:S02]  /*7910*/  HADD2.F32 R154, -RZ, R154.H0_H0 ;  /* 0x2000009aff9a7230 */ /* 0x000fe40000004100 */
[----:B------:R-:W-:-:S02]  /*7920*/  IMAD.MOV.U32 R148, RZ, RZ, R91 ;  /* 0x000000ffff947224 */ /* 0x000fc400078e005b */
[-C--:B------:R-:W-:Y:S01]  /*7930*/  FMUL.FTZ R147, R41, R155.reuse ;  /* 0x0000009b29937220 */ /* 0x080fe20000410000 */
[----:B------:R-:W-:-:S03]  /*7940*/  FMUL.FTZ R155, R49, R155 ;  /* 0x0000009b319b7220 */ /* 0x000fc60000410000 */
[-C--:B------:R-:W-:Y:S01]  /*7950*/  FFMA.FTZ R49, R49, R154.reuse, -R147 ;  /* 0x0000009a31317223 */ /* 0x080fe20000010893 */
[----:B------:R-:W-:Y:S02]  /*7960*/  IMAD.MOV.U32 R147, RZ, RZ, R87 ;  /* 0x000000ffff937224 */ /* 0x000fe400078e0057 */
[----:B------:R-:W-:Y:S01]  /*7970*/  FFMA.FTZ R41, R41, R154, R155 ;  /* 0x0000009a29297223 */ /* 0x000fe2000001009b */
[----:B------:R-:W-:Y:S02]  /*7980*/  HADD2.F32 R155, -RZ, R176.H0_H0 ;  /* 0x200000b0ff9b7230 */ /* 0x000fe40000004100 */
[----:B------:R-:W-:Y:S01]  /*7990*/  HADD2.F32 R91, -RZ, R148.H0_H0 ;  /* 0x20000094ff5b7230 */ /* 0x000fe20000004100 */
[----:B------:R-:W-:Y:S01]  /*79a0*/  F2FP.F16.F32.PACK_AB R85, R49, R85 ;  /* 0x000000553155723e */ /* 0x000fe200000000ff */
[----:B------:R-:W-:Y:S01]  /*79b0*/  HADD2.F32 R156, -RZ, R147.H0_H0 ;  /* 0x20000093ff9c7230 */ /* 0x000fe20000004100 */
[----:B------:R-:W-:Y:S01]  /*79c0*/  F2FP.F16.F32.PACK_AB R89, R41, R89 ;  /* 0x000000592959723e */ /* 0x000fe200000000ff */
[----:B------:R-:W-:-:S02]  /*79d0*/  HADD2.F32 R154, -RZ, R175.H0_H0 ;  /* 0x200000afff9a7230 */ /* 0x000fc40000004100 */
[CC--:B------:R-:W-:Y:S01]  /*79e0*/  FMUL.FTZ R87, R91.reuse, R155.reuse ;  /* 0x0000009b5b577220 */ /* 0x0c0fe20000410000 */
[----:B------:R-:W-:Y:S02]  /*79f0*/  HADD2.F32 R147, -RZ, R147.H1_H1 ;  /* 0x30000093ff937230 */ /* 0x000fe40000004100 */
[C---:B------:R-:W-:Y:S01]  /*7a00*/  FMUL.FTZ R155, R156.reuse, R155 ;  /* 0x0000009b9c9b7220 */ /* 0x040fe20000410000 */
[-C--:B------:R-:W-:Y:S01]  /*7a10*/  FFMA.FTZ R87, R156, R154.reuse, -R87 ;  /* 0x0000009a9c577223 */ /* 0x080fe20000010857 */
[----:B------:R-:W-:Y:S02]  /*7a20*/  HADD2.F32 R156, -RZ, R176.H1_H1 ;  /* 0x300000b0ff9c7230 */ /* 0x000fe40000004100 */
[----:B------:R-:W-:Y:S01]  /*7a30*/  FFMA.FTZ R91, R91, R154, R155 ;  /* 0x0000009a5b5b7223 */ /* 0x000fe2000001009b */
[----:B------:R-:W-:Y:S02]  /*7a40*/  SHF.R.U32.HI R154, RZ, 0x10, R43 ;  /* 0x00000010ff9a7819 */ /* 0x000fe4000001162b */
[----:B------:R-:W-:-:S02]  /*7a50*/  SHF.R.U64 R43, R50, 0x10, R51 ;  /* 0x00000010322b7819 */ /* 0x000fc40000001233 */
[----:B------:R-:W-:Y:S01]  /*7a60*/  SHF.R.U32.HI R50, RZ, 0x10, R51 ;  /* 0x00000010ff327819 */ /* 0x000fe20000011633 */
[----:B------:R-:W-:Y:S02]  /*7a70*/  HADD2.F32 R51, -RZ, R148.H1_H1 ;  /* 0x30000094ff337230 */ /* 0x000fe40000004100 */
[----:B------:R-:W-:Y:S02]  /*7a80*/  HADD2.F32 R154, -RZ, R154.H0_H0 ;  /* 0x2000009aff9a7230 */ /* 0x000fe40000004100 */
[----:B------:R-:W-:Y:S02]  /*7a90*/  HADD2.F32 R148, -RZ, R50.H0_H0 ;  /* 0x20000032ff947230 */ /* 0x000fe40000004100 */
[----:B------:R-:W-:-:S03]  /*7aa0*/  HADD2.F32 R43, -RZ, R43.H0_H0 ;  /* 0x2000002bff2b7230 */ /* 0x000fc60000004100 */
[----:B------:R-:W-:-:S04]  /*7ab0*/  FMUL.FTZ R50, R51, R148 ;  /* 0x0000009433327220 */ /* 0x000fc80000410000 */
[C---:B------:R-:W-:Y:S01]  /*7ac0*/  FFMA.FTZ R50, R147.reuse, R154, -R50 ;  /* 0x0000009a93327223 */ /* 0x040fe20000010832 */
        /* <DEDUP_REMOVED lines=37> */
[----:B------:R-:W-:Y:S02]  /*7d20*/  F2FP.F16.F32.PACK_AB R43, R43, R156 ;  /* 0x0000009c2b2b723e */ /* 0x000fe400000000ff */
[----:B------:R-:W-:-:S03]  /*7d30*/  MOV R86, R155 ;  /* 0x0000009b00567202 */ /* 0x000fc60000000f00 */
[----:B------:R-:W-:-:S07]  /*7d40*/  IMAD.MOV.U32 R90, RZ, RZ, R43 ;  /* 0x000000ffff5a7224 */ /* 0x000fce00078e002b */
.L_x_2714:
[----:B------:R-:W-:Y:S05]  /*7d50*/  BSYNC B3 ;  /* 0x0000000000037941 */ /* 0x000fea0003800000 */
.L_x_2713:
        /* <DEDUP_REMOVED lines=10> */
[----:B--2---:R2:W-:Y:S01]  /*7e00*/  STG.E.128 desc[UR4][R40.64], R84 ;  /* 0x0000005428007986 */ /* 0x0045e2000c101d04 */
[----:B------:R-:W-:-:S05]  /*7e10*/  @!P4 LEA.HI.X R43, R146, R117, R43, 0x1, P5 ;  /* 0x00000075922bc211 */ /* 0x000fca00028f0c2b */
[----:B0-----:R2:W-:Y:S04]  /*7e20*/  @!P4 STG.E.128 desc[UR4][R42.64], R88 ;  /* 0x000000582a00c986 */ /* 0x0015e8000c101d04 */
.L_x_2712:
[----:B------:R-:W-:Y:S05]  /*7e30*/  BSYNC B2 ;  /* 0x0000000000027941 */ /* 0x000fea0003800000 */
.L_x_2711:
[----:B------:R-:W-:-:S13]  /*7e40*/  ISETP.NE.AND P4, PT, R10, RZ, PT ;  /* 0x000000ff0a00720c */ /* 0x000fda0003f85270 */
[----:B------:R-:W-:Y:S05]  /*7e50*/  @!P4 BRA `(.L_x_2710) ;  /* 0x0000000400fcc947 */ /* 0x000fea0003800000 */
[----:B--2---:R-:W-:Y:S01]  /*7e60*/  SEL R40, R115, R142, !P1 ;  /* 0x0000008e73287207 */ /* 0x004fe20004800000 */
        /* <DEDUP_REMOVED lines=64> */
[----:B------:R-:W-:Y:S01]  /*8270*/  HADD2.F32 R85, -RZ, R85.H0_H0 ;  /* 0x20000055ff557230 */ /* 0x000fe20000004100 */
[----:B------:R-:W-:Y:S01]  /*8280*/  MOV R41, R44 ;  /* 0x0000002c00297202 */ /* 0x000fe20000000f00 */
[----:B------:R-:W-:-:S02]  /*8290*/  HADD2.F32 R39, -RZ, R39.H0_H0 ;  /* 0x20000027ff277230 */ /* 0x000fc40000004100 */
[----:B------:R-:W-:-:S05]  /*82a0*/  HADD2.F32 R47, -RZ, R47.H0_H0 ;  /* 0x2000002fff2f7230 */ /* 0x000fca0000004100 */
        /* <DEDUP_REMOVED lines=39> */
[----:B------:R-:W-:Y:S01]  /*8520*/  F2FP.F16.F32.PACK_AB R45, R45, R48 ;  /* 0x000000302d2d723e */ /* 0x000fe200000000ff */
[----:B------:R-:W-:Y:S01]  /*8530*/  IMAD.MOV.U32 R48, RZ, RZ, R88 ;  /* 0x000000ffff307224 */ /* 0x000fe200078e0058 */
[----:B------:R-:W-:-:S03]  /*8540*/  F2FP.F16.F32.PACK_AB R39, R39, R85 ;  /* 0x000000552727723e */ /* 0x000fc600000000ff */
[----:B------:R-:W-:Y:S01]  /*8550*/  IMAD.MOV.U32 R42, RZ, RZ, R45 ;  /* 0x000000ffff2a7224 */ /* 0x000fe200078e002d */
[----:B------:R-:W-:-:S07]  /*8560*/  MOV R50, R39 ;  /* 0x0000002700327202 */ /* 0x000fce0000000f00 */
.L_x_2716:
[----:B------:R-:W-:Y:S05]  /*8570*/  BSYNC B2 ;  /* 0x0000000000027941 */ /* 0x000fea0003800000 */
.L_x_2715:
        /* <DEDUP_REMOVED lines=13> */
.L_x_2710:
[----:B------:R-:W-:Y:S05]  /*8650*/  BSYNC B1 ;  /* 0x0000000000017941 */ /* 0x000fea0003800000 */
.L_x_2709:
[----:B---3--:R-:W3:Y:S01]  /*8660*/  LDL R36, [R1+0x10] ;  /* 0x0000100001247983 */ /* 0x008ee20000100800 */
[----:B------:R-:W-:Y:S01]  /*8670*/  BSSY B1, `(.L_x_2717) ;  /* 0x0000106000017945 */ /* 0x000fe20003800000 */
[----:B---3--:R-:W-:-:S13]  /*8680*/  LOP3.LUT P4, RZ, R36, 0x1, RZ, 0xc0, !PT ;  /* 0x0000000124ff7812 */ /* 0x008fda000788c0ff */
[----:B------:R-:W-:Y:S05]  /*8690*/  @P4 BRA `(.L_x_2718) ;  /* 0x00000010000c4947 */ /* 0x000fea0003800000 */
[----:B------:R-:W-:Y:S01]  /*86a0*/  ISETP.NE.AND P4, PT, R26, RZ, PT ;  /* 0x000000ff1a00720c */ /* 0x000fe20003f85270 */
[----:B------:R-:W-:Y:S01]  /*86b0*/  VIADD R36, R212, 0x20 ;  /* 0x00000020d4247836 */ /* 0x000fe20000000000 */
[----:B------:R-:W-:Y:S01]  /*86c0*/  BSSY B2, `(.L_x_2719) ;  /* 0x0000082000027945 */ /* 0x000fe20003800000 */
[-C--:B--2---:R-:W-:Y:S02]  /*86d0*/  IMAD R48, R141, R126.reuse, RZ ;  /* 0x0000007e8d307224 */ /* 0x084fe400078e02ff */
[----:B------:R-:W-:-:S04]  /*86e0*/  IMAD.WIDE.U32 R44, R36, R126, R124 ;  /* 0x0000007e242c7225 */ /* 0x000fc800078e007c */
[----:B------:R-:W-:-:S04]  /*86f0*/  IMAD R48, R36, R127, R48 ;  /* 0x0000007f24307224 */ /* 0x000fc800078e0230 */
        /* <DEDUP_REMOVED lines=26> */
[----:B0-----:R-:W-:Y:S02]  /*88a0*/  HADD2.F32 R47, -RZ, R41.H0_H0 ;  /* 0x20000029ff2f7230 */ /* 0x001fe40000004100 */
[----:B--2---:R-:W-:Y:S02]  /*88b0*/  HADD2.F32 R51, -RZ, R37.H0_H0 ;  /* 0x20000025ff337230 */ /* 0x004fe40000004100 */
        /* <DEDUP_REMOVED lines=81> */
[----:B------:R-:W-:Y:S01]  /*8dd0*/  MOV R43, R50 ;  /* 0x00000032002b7202 */ /* 0x000fe20000000f00 */
[----:B------:R-:W-:Y:S02]  /*8de0*/  IMAD.MOV.U32 R38, RZ, RZ, R49 ;  /* 0x000000ffff267224 */ /* 0x000fe400078e0031 */
[----:B------:R-:W-:-:S07]  /*8df0*/  IMAD.MOV.U32 R42, RZ, RZ, R56 ;  /* 0x000000ffff2a7224 */ /* 0x000fce00078e0038 */
.L_x_2722:
[----:B------:R-:W-:Y:S05]  /*8e00*/  BSYNC B3 ;  /* 0x0000000000037941 */ /* 0x000fea0003800000 */
.L_x_2721:
        /* <DEDUP_REMOVED lines=13> */
.L_x_2720:
[----:B------:R-:W-:Y:S05]  /*8ee0*/  BSYNC B2 ;  /* 0x0000000000027941 */ /* 0x000fea0003800000 */
.L_x_2719:
[----:B------:R-:W-:-:S13]  /*8ef0*/  ISETP.NE.AND P4, PT, R10, RZ, PT ;  /* 0x000000ff0a00720c */ /* 0x000fda0003f85270 */
[----:B------:R-:W-:Y:S05]  /*8f00*/  @!P4 BRA `(.L_x_2718) ;  /* 0x0000000400f0c947 */ /* 0x000fea0003800000 */
[----:B0-----:R-:W-:Y:S01]  /*8f10*/  SEL R36, R115, R142, !P1 ;  /* 0x0000008e73247207 */ /* 0x001fe20004800000 */
        /* <DEDUP_REMOVED lines=81> */
[-C--:B------:R-:W-:Y:S01]  /*9430*/  FFMA.FTZ R55, R54, R162.reuse, -R55 ;  /* 0x000000a236377223 */ /* 0x080fe20000010837 */
[----:B------:R-:W-:Y:S01]  /*9440*/  MOV R39, R53 ;  /* 0x0000003500277202 */ /* 0x000fe20000000f00 */
        /* <DEDUP_REMOVED lines=23> */
[----:B------:R-:W-:Y:S02]  /*95c0*/  IMAD.MOV.U32 R38, RZ, RZ, R49 ;  /* 0x000000ffff267224 */ /* 0x000fe400078e0031 */
[----:B------:R-:W-:Y:S02]  /*95d0*/  IMAD.MOV.U32 R42, RZ, RZ, R52 ;  /* 0x000000ffff2a7224 */ /* 0x000fe400078e0034 */
[----:B------:R-:W-:-:S07]  /*95e0*/  IMAD.MOV.U32 R43, RZ, RZ, R50 ;  /* 0x000000ffff2b7224 */ /* 0x000fce00078e0032 */
.L_x_2724:
[----:B------:R-:W-:Y:S05]  /*95f0*/  BSYNC B2 ;  /* 0x0000000000027941 */ /* 0x000fea0003800000 */
.L_x_2723:
        /* <DEDUP_REMOVED lines=13> */
.L_x_2718:
[----:B------:R-:W-:Y:S05]  /*96d0*/  BSYNC B1 ;  /* 0x0000000000017941 */ /* 0x000fea0003800000 */
.L_x_2717:
[----:B0--3--:R-:W-:Y:S02]  /*96e0*/  VIADD R37, R212, 0x40 ;  /* 0x00000040d4257836 */ /* 0x009fe40000000000 */
[-C--:B--2---:R-:W-:Y:S02]  /*96f0*/  IMAD R36, R139, R126.reuse, RZ ;  /* 0x0000007e8b247224 */ /* 0x084fe400078e02ff */
        /* <DEDUP_REMOVED lines=62> */
[----:B------:R-:W-:Y:S01]  /*9ae0*/  HADD2.F32 R80, -RZ, R80.H0_H0 ;  /* 0x20000050ff507230 */ /* 0x000fe20000004100 */
[----:B------:R-:W-:Y:S01]  /*9af0*/  MOV R37, R41 ;  /* 0x0000002900257202 */ /* 0x000fe20000000f00 */
        /* <DEDUP_REMOVED lines=17> */
[----:B------:R-:W-:-:S03]  /*9c10*/  IMAD.MOV.U32 R41, RZ, RZ, R44 ;  /* 0x000000ffff297224 */ /* 0x000fc600078e002c */
[----:B------:R-:W-:Y:S01]  /*9c20*/  FFMA.FTZ R39, R43, R74, R39 ;  /* 0x0000004a2b277223 */ /* 0x000fe20000010027 */
[--C-:B------:R-:W-:Y:S01]  /*9c30*/  HADD2.F32 R43, -RZ, R40.reuse.H0_H0 ;  /* 0x20000028ff2b7230 */ /* 0x100fe20000004100 */
[----:B------:R-:W-:Y:S01]  /*9c40*/  F2FP.F16.F32.PACK_AB R52, R52, R53 ;  /* 0x000000353434723e */ /* 0x000fe200000000ff */
[----:B------:R-:W-:Y:S02]  /*9c50*/  HADD2.F32 R40, -RZ, R40.H1_H1 ;  /* 0x30000028ff287230 */ /* 0x000fe40000004100 */
[----:B------:R-:W-:Y:S01]  /*9c60*/  F2FP.F16.F32.PACK_AB R48, R39, R48 ;  /* 0x000000302730723e */ /* 0x000fe200000000ff */
[CC--:B------:R-:W-:Y:S01]  /*9c70*/  FMUL.FTZ R55, R43.reuse, R160.reuse ;  /* 0x000000a02b377220 */ /* 0x0c0fe20000410000 */
[C---:B------:R-:W-:Y:S01]  /*9c80*/  FMUL.FTZ R160, R54.reuse, R160 ;  /* 0x000000a036a07220 */ /* 0x040fe20000410000 */
[----:B------:R-:W-:Y:S02]  /*9c90*/  IMAD.MOV.U32 R39, RZ, RZ, R52 ;  /* 0x000000ffff277224 */ /* 0x000fe400078e0034 */
        /* <DEDUP_REMOVED lines=27> */
.L_x_2728:
[----:B------:R-:W-:Y:S05]  /*9e50*/  BSYNC B2 ;  /* 0x0000000000027941 */ /* 0x000fea0003800000 */
.L_x_2727:
[----:B------:R-:W-:Y:S01]  /*9e60*/  IADD3 R45, P3, P4, R96, R124, R13 ;  /* 0x0000007c602d7210 */ /* 0x000fe20007c7e00d */
[----:B------:R-:W-:-:S03]  /*9e70*/  ULDC.64 UR4, c[0x0][0x208] ;  /* 0x0000820000047ab9 */ /* 0x000fc60000000a00 */
[----:B------:R-:W-:Y:S02]  /*9e80*/  IADD3.X R48, R92, R46, R7, P3, P4 ;  /* 0x0000002e5c307210 */ /* 0x000fe40001fe8407 */
[----:B------:R-:W-:-:S04]  /*9e90*/  LEA R44, P3, R45, R116, 0x1 ;  /* 0x000000742d2c7211 */ /* 0x000fc800078608ff */
[----:B------:R-:W-:Y:S02]  /*9ea0*/  LEA.HI.X R45, R45, R117, R48, 0x1, P3 ;  /* 0x000000752d2d7211 */ /* 0x000fe400018f0c30 */
[----:B------:R-:W-:-:S03]  /*9eb0*/  ISETP.GE.AND P3, PT, R47, R140, PT ;  /* 0x0000008c2f00720c */ /* 0x000fc60003f66270 */
[----:B--2---:R2:W-:Y:S10]  /*9ec0*/  STG.E.128 desc[UR4][R44.64], R36 ;  /* 0x000000242c007986 */ /* 0x0045f4000c101d04 */
[----:B--2---:R-:W-:-:S02]  /*9ed0*/  @!P3 SHF.R.S32.HI R37, RZ, 0x1f, R47 ;  /* 0x0000001fff25b819 */ /* 0x004fc4000001142f */
[----:B------:R-:W-:-:S04]  /*9ee0*/  @!P3 IADD3 R47, P4, P5, R96, R124, R47 ;  /* 0x0000007c602fb210 */ /* 0x000fc80007d9e02f */
[----:B------:R-:W-:Y:S02]  /*9ef0*/  @!P3 IADD3.X R37, R92, R46, R37, P4, P5 ;  /* 0x0000002e5c25b210 */ /* 0x000fe400027ea425 */
[----:B------:R-:W-:-:S04]  /*9f00*/  @!P3 LEA R36, P4, R47, R116, 0x1 ;  /* 0x000000742f24b211 */ /* 0x000fc800078808ff */
[----:B------:R-:W-:-:S05]  /*9f10*/  @!P3 LEA.HI.X R37, R47, R117, R37, 0x1, P4 ;  /* 0x000000752f25b211 */ /* 0x000fca00020f0c25 */
[----:B0-----:R0:W-:Y:S04]  /*9f20*/  @!P3 STG.E.128 desc[UR4][R36.64], R40 ;  /* 0x000000282400b986 */ /* 0x0011e8000c101d04 */
.L_x_2726:
[----:B------:R-:W-:Y:S05]  /*9f30*/  BSYNC B1 ;  /* 0x0000000000017941 */ /* 0x000fea0003800000 */
.L_x_2725:
[----:B------:R-:W-:-:S13]  /*9f40*/  ISETP.NE.AND P3, PT, R10, RZ, PT ;  /* 0x000000ff0a00720c */ /* 0x000fda0003f65270 */
[----:B------:R-:W-:Y:S05]  /*9f50*/  @!P3 BRA `(.L_x_2685) ;  /* 0x0000000c0000b947 */ /* 0x000fea0003800000 */
[----:B------:R-:W-:Y:S01]  /*9f60*/  SEL R142, R115, R142, !P1 ;  /* 0x0000008e738e7207 */ /* 0x000fe20004800000 */
[----:B------:R-:W-:Y:S01]  /*9f70*/  BSSY B1, `(.L_x_2729) ;  /* 0x000006d000017945 */ /* 0x000fe20003800000 */
[----:B------:R-:W-:Y:S02]  /*9f80*/  SHF.R.U32.HI R38, RZ, 0x3, R222 ;  /* 0x00000003ff267819 */ /* 0x000fe400000116de */
[----:B0-----:R-:W-:Y:S02]  /*9f90*/  SHF.R.S32.HI R36, RZ, 0x1f, R142 ;  /* 0x0000001fff247819 */ /* 0x001fe4000001148e */
        /* <DEDUP_REMOVED lines=10> */
[----:B------:R-:W-:Y:S02]  /*a040*/  IMAD.IADD R37, R37, 0x1, R36 ;  /* 0x0000000125257824 */ /* 0x000fe400078e0224 */
[C---:B------:R-:W-:Y:S02]  /*a050*/  IMAD R36, R17.reuse, 0x5000, R131 ;  /* 0x0000500011247824 */ /* 0x040fe400078e0283 */
[----:B------:R-:W-:Y:S02]  /*a060*/  IMAD R40, R17, 0x5000, R37 ;  /* 0x0000500011287824 */ /* 0x000fe400078e0225 */
[----:B------:R-:W-:-:S03]  /*a070*/  IMAD R36, R36, 0x2, R16 ;  /* 0x0000000224247824 */ /* 0x000fc600078e0210 */
[----:B------:R-:W-:-:S03]  /*a080*/  LEA R40, R40, R16, 0x1 ;  /* 0x0000001028287211 */ /* 0x000fc600078e08ff */
[----:B------:R-:W0:Y:S04]  /*a090*/  LDS.128 R36, [R36+0x24400] ;  /* 0x0244000024247984 */ /* 0x000e280000000c00 */
[----:B------:R-:W2:Y:S01]  /*a0a0*/  LDS.128 R40, [R40+0x24400] ;  /* 0x0244000028287984 */ /* 0x000ea20000000c00 */
[----:B------:R-:W-:Y:S05]  /*a0b0*/  @P3 BRA `(.L_x_2730) ;  /* 0x0000000400603947 */ /* 0x000fea0003800000 */
[----:B------:R-:W-:Y:S01]  /*a0c0*/  HADD2.F32 R49, -RZ, R149.H0_H0 ;  /* 0x20000095ff317230 */ /* 0x000fe20000004100 */
[----:B------:R-:W-:Y:S01]  /*a0d0*/  SHF.R.U64 R76, R76, 0x10, R77 ;  /* 0x000000104c4c7819 */ /* 0x000fe2000000124d */
[----:B--2---:R-:W-:Y:S01]  /*a0e0*/  HADD2.F32 R44, -RZ, R41.H0_H0 ;  /* 0x20000029ff2c7230 */ /* 0x004fe20000004100 */
[----:B------:R-:W-:Y:S01]  /*a0f0*/  SHF.R.U64 R68, R68, 0x10, R69 ;  /* 0x0000001044447819 */ /* 0x000fe20000001245 */
[----:B0-----:R-:W-:Y:S01]  /*a100*/  HADD2.F32 R45, -RZ, R37.H0_H0 ;  /* 0x20000025ff2d7230 */ /* 0x001fe20000004100 */
[----:B------:R-:W-:Y:S01]  /*a110*/  SHF.R.U64 R78, R78, 0x10, R79 ;  /* 0x000000104e4e7819 */ /* 0x000fe2000000124f */
[----:B------:R-:W-:Y:S02]  /*a120*/  HADD2.F32 R48, -RZ, R151.H0_H0 ;  /* 0x20000097ff307230 */ /* 0x000fe40000004100 */
[-C--:B------:R-:W-:Y:S01]  /*a130*/  FMUL.FTZ R50, R44, R49.reuse ;  /* 0x000000312c327220 */ /* 0x080fe20000410000 */
[----:B------:R-:W-:Y:S02]  /*a140*/  HADD2.F32 R149, -RZ, R149.H1_H1 ;  /* 0x30000095ff957230 */ /* 0x000fe40000004100 */
[----:B------:R-:W-:Y:S01]  /*a150*/  FMUL.FTZ R49, R45, R49 ;  /* 0x000000312d317220 */ /* 0x000fe20000410000 */
[----:B------:R-:W-:-:S02]  /*a160*/  HADD2.F32 R151, -RZ, R151.H1_H1 ;  /* 0x30000097ff977230 */ /* 0x000fc40000004100 */
        /* <DEDUP_REMOVED lines=15> */
[----:B------:R-:W-:Y:S02]  /*a260*/  HADD2.F32 R50, -RZ, R150.H0_H0 ;  /* 0x20000096ff327230 */ /* 0x000fe40000004100 */
[----:B------:R-:W-:Y:S01]  /*a270*/  FFMA.FTZ R37, R48, R37, R51 ;  /* 0x0000002530257223 */ /* 0x000fe20000010033 */
[----:B------:R-:W-:-:S02]  /*a280*/  HADD2.F32 R48, -RZ, R43.H0_H0 ;  /* 0x2000002bff307230 */ /* 0x000fc40000004100 */
[----:B------:R-:W-:Y:S01]  /*a290*/  HADD2.F32 R49, -RZ, R39.H0_H0 ;  /* 0x20000027ff317230 */ /* 0x000fe20000004100 */
[----:B------:R-:W-:Y:S01]  /*a2a0*/  F2FP.F16.F32.PACK_AB R41, R41, R45 ;  /* 0x0000002d2929723e */ /* 0x000fe200000000ff */
[----:B------:R-:W-:Y:S02]  /*a2b0*/  HADD2.F32 R51, -RZ, R153.H0_H0 ;  /* 0x20000099ff337230 */ /* 0x000fe40000004100 */
        /* <DEDUP_REMOVED lines=8> */
[----:B------:R-:W-:Y:S01]  /*a340*/  HADD2.F32 R150, -RZ, R150.H1_H1 ;  /* 0x30000096ff967230 */ /* 0x000fe20000004100 */
[----:B------:R-:W-:Y:S01]  /*a350*/  F2FP.F16.F32.PACK_AB R44, R37, R44 ;  /* 0x0000002c252c723e */ /* 0x000fe200000000ff */
[----:B------:R-:W-:-:S02]  /*a360*/  HADD2.F32 R49, -RZ, R49.H0_H0 ;  /* 0x20000031ff317230 */ /* 0x000fc40000004100 */
[----:B------:R-:W-:Y:S02]  /*a370*/  HADD2.F32 R48, -RZ, R48.H0_H0 ;  /* 0x20000030ff307230 */ /* 0x000fe40000004100 */
[----:B------:R-:W-:Y:S02]  /*a380*/  HADD2.F32 R153, -RZ, R153.H1_H1 ;  /* 0x30000099ff997230 */ /* 0x000fe40000004100 */
        /* <DEDUP_REMOVED lines=39> */
[----:B------:R-:W-:Y:S01]  /*a600*/  IMAD.MOV.U32 R39, RZ, RZ, R51 ;  /* 0x000000ffff277224 */ /* 0x000fe200078e0033 */
[----:B------:R-:W-:Y:S01]  /*a610*/  MOV R38, R43 ;  /* 0x0000002b00267202 */ /* 0x000fe20000000f00 */
[----:B------:R-:W-:Y:S02]  /*a620*/  IMAD.MOV.U32 R43, RZ, RZ, R48 ;  /* 0x000000ffff2b7224 */ /* 0x000fe400078e0030 */
[----:B------:R-:W-:-:S07]  /*a630*/  IMAD.MOV.U32 R42, RZ, RZ, R78 ;  /* 0x000000ffff2a7224 */ /* 0x000fce00078e004e */
.L_x_2730:
[----:B------:R-:W-:Y:S05]  /*a640*/  BSYNC B1 ;  /* 0x0000000000017941 */ /* 0x000fea0003800000 */
.L_x_2729:
[----:B------:R-:W-:Y:S01]  /*a650*/  IADD3 R45, P3, P4, R96, R124, R11 ;  /* 0x0000007c602d7210 */ /* 0x000fe20007c7e00b */
[----:B------:R-:W-:-:S03]  /*a660*/  ULDC.64 UR4, c[0x0][0x208] ;  /* 0x0000820000047ab9 */ /* 0x000fc60000000a00 */
[----:B------:R-:W-:Y:S02]  /*a670*/  IADD3.X R48, R92, R46, R6, P3, P4 ;  /* 0x0000002e5c307210 */ /* 0x000fe40001fe8406 */
[----:B------:R-:W-:-:S04]  /*a680*/  LEA R44, P3, R45, R116, 0x1 ;  /* 0x000000742d2c7211 */ /* 0x000fc800078608ff */
[----:B------:R-:W-:Y:S02]  /*a690*/  LEA.HI.X R45, R45, R117, R48, 0x1, P3 ;  /* 0x000000752d2d7211 */ /* 0x000fe400018f0c30 */
[----:B------:R-:W-:-:S03]  /*a6a0*/  ISETP.GE.AND P3, PT, R47, R140, PT ;  /* 0x0000008c2f00720c */ /* 0x000fc60003f66270 */
        /* <DEDUP_REMOVED lines=10> */
.L_x_2642:
[----:B------:R-:W2:Y:S02]  /*a750*/  LDL R36, [R1+0x5c] ;  /* 0x00005c0001247983 */ /* 0x000ea40000100800 */
[----:B--2---:R-:W-:-:S13]  /*a760*/  R2UR UR4, R36 ;  /* 0x00000000240472ca */ /* 0x004fda00000e0000 */
[----:B------:R-:W-:-:S06]  /*a770*/  UISETP.NE.AND UP0, UPT, UR4, 0x3, UPT ;  /* 0x000000030400788c */ /* 0x000fcc000bf05270 */
[----:B------:R-:W-:-:S13]  /*a780*/  PLOP3.LUT P2, PT, PT, PT, UP0, 0x80, 0x0 ;  /* 0x000000000000781c */ /* 0x000fda0003f4f008 */
[----:B------:R-:W-:Y:S05]  /*a790*/  @!P2 BRA `(.L_x_2731) ;  /* 0x000000000004a947 */ /* 0x000fea0003800000 */
[----:B------:R-:W-:Y:S01]  /*a7a0*/  BPT.TRAP 0x1 ;  /* 0x000000040000795c */ /* 0x000fe20000300000 */
.L_x_2731:
[----:B------:R-:W-:Y:S01]  /*a7b0*/  IMAD R0, R17, 0x8, R16 ;  /* 0x0000000811007824 */ /* 0x000fe200078e0210 */
[----:B------:R-:W-:Y:S01]  /*a7c0*/  SHF.L.U32 R114, R219, 0x1f, RZ ;  /* 0x0000001fdb727819 */ /* 0x000fe200000006ff */
[----:B------:R-:W-:Y:S01]  /*a7d0*/  IMAD R3, R24, -0x50, R2 ;  /* 0xffffffb018037824 */ /* 0x000fe200078e0202 */
[----:B------:R-:W-:Y:S02]  /*a7e0*/  BSSY B1, `(.L_x_2732) ;  /* 0x0000005000017945 */ /* 0x000fe40003800000 */
[----:B------:R-:W1:Y:S02]  /*a7f0*/  SYNCS.PHASECHK.TRANS64.TRYWAIT P3, [R0+URZ+0x38890], R114 ;  /* 0x03889072000075a7 */ /* 0x000e64000806017f */
[----:B------:R-:W-:-:S04]  /*a800*/  VIMNMX R3, R3, 0x50, PT ;  /* 0x0000005003037848 */ /* 0x000fc80003fe0100 */
[----:B------:R-:W-:Y:S01]  /*a810*/  ISETP.GE.AND P4, PT, R212, R3, PT ;  /* 0x00000003d400720c */ /* 0x000fe20003f86270 */
[----:B-1----:R-:W-:-:S12]  /*a820*/  @!P3 BRA `(.L_x_2733) ;  /* 0x000002980080b947 */ /* 0x002fd80003800000 */
.L_x_3081:
[----:B------:R-:W-:Y:S05]  /*a830*/  BSYNC B1 ;  /* 0x0000000000017941 */ /* 0x000fea0003800000 */
.L_x_2732:
[----:B------:R-:W-:Y:S04]  /*a840*/  BSSY B1, `(.L_x_2734) ;  /* 0x000000f000017945 */ /* 0x000fe80003800000 */
[----:B------:R-:W-:Y:S05]  /*a850*/  @P4 BRA `(.L_x_2735) ;  /* 0x0000000000344947 */ /* 0x000fea0003800000 */
[----:B------:R-:W-:Y:S01]  /*a860*/  ISETP.NE.AND P5, PT, R26, RZ, PT ;  /* 0x000000ff1a00720c */ /* 0x000fe20003fa5270 */
[----:B------:R-:W-:Y:S01]  /*a870*/  ULDC.64 UR4, c[0x0][0x208] ;  /* 0x0000820000047ab9 */ /* 0x000fe20000000a00 */
[----:B------:R-:W-:Y:S02]  /*a880*/  ISETP.NE.AND P4, PT, R10, RZ, PT ;  /* 0x000000ff0a00720c */ /* 0x000fe40003f85270 */
[----:B------:R-:W-:-:S09]  /*a890*/  ISETP.NE.AND P3, PT, R9, RZ, PT ;  /* 0x000000ff0900720c */ /* 0x000fd20003f65270 */
[----:B------:R-:W2:Y:S04]  /*a8a0*/  @P5 LDS.128 R36, [R4+0x24400] ;  /* 0x0244000004245984 */ /* 0x000ea80000000c00 */
[----:B0-----:R-:W0:Y:S04]  /*a8b0*/  @P3 LDS.128 R40, [R4+0x29400] ;  /* 0x0294000004283984 */ /* 0x001e280000000c00 */
[----:B--2---:R-:W-:Y:S01]  /*a8c0*/  @P5 STG.E.128 desc[UR4][R60.64], R36 ;  /* 0x000000243c005986 */ /* 0x004fe2000c101d04 */
[----:B------:R-:W-:-:S03]  /*a8d0*/  ISETP.NE.AND P5, PT, R8, RZ, PT ;  /* 0x000000ff0800720c */ /* 0x000fc60003fa5270 */
[----:B------:R-:W2:Y:S04]  /*a8e0*/  @P4 LDS.128 R36, [R4+0x26c00] ;  /* 0x026c000004244984 */ /* 0x000ea80000000c00 */
[----:B0-----:R-:W-:Y:S06]  /*a8f0*/  @P3 STG.E.128 desc[UR4][R60.64+0x100], R40 ;  /* 0x000100283c003986 */ /* 0x001fec000c101d04 */
[----:B------:R-:W0:Y:S04]  /*a900*/  @P5 LDS.128 R44, [R4+0x2bc00] ;  /* 0x02bc0000042c5984 */ /* 0x000e280000000c00 */
[----:B--2---:R2:W-:Y:S04]  /*a910*/  @P4 STG.E.128 desc[UR4][R60.64+0x80], R36 ;  /* 0x000080243c004986 */ /* 0x0045e8000c101d04 */
[----:B0-----:R2:W-:Y:S02]  /*a920*/  @P5 STG.E.128 desc[UR4][R60.64+0x180], R44 ;  /* 0x0001802c3c005986 */ /* 0x0015e4000c101d04 */
.L_x_2735:
[----:B------:R-:W-:Y:S05]  /*a930*/  BSYNC B1 ;  /* 0x0000000000017941 */ /* 0x000fea0003800000 */
.L_x_2734:
[----:B--2---:R-:W-:Y:S01]  /*a940*/  IADD3 R36, R212, 0x20, RZ ;  /* 0x00000020d4247810 */ /* 0x004fe20007ffe0ff */
[----:B------:R-:W-:Y:S03]  /*a950*/  BSSY B1, `(.L_x_2736) ;  /* 0x0000010000017945 */ /* 0x000fe60003800000 */
[----:B------:R-:W-:-:S13]  /*a960*/  ISETP.GE.AND P3, PT, R36, R3, PT ;  /* 0x000000032400720c */ /* 0x000fda0003f66270 */
        /* <DEDUP_REMOVED lines=14> */
.L_x_2737:
[----:B------:R-:W-:Y:S05]  /*aa50*/  BSYNC B1 ;  /* 0x0000000000017941 */ /* 0x000fea0003800000 */
.L_x_2736:
[----:B--2---:R-:W-:-:S05]  /*aa60*/  VIADD R36, R212, 0x40 ;  /* 0x00000040d4247836 */ /* 0x004fca0000000000 */
        /* <DEDUP_REMOVED lines=15> */
.L_x_2685:
[----:B------:R-:W-:Y:S05]  /*ab60*/  BSYNC B0 ;  /* 0x0000000000007941 */ /* 0x000fea0003800000 */
.L_x_2641:
[----:B01234-:R-:W0:Y:S01]  /*ab70*/  S2R R36, SR_TID.X ;  /* 0x0000000000247919 */ /* 0x01fe220000002100 */
[----:B------:R-:W-:Y:S01]  /*ab80*/  @!PT LDS RZ, [RZ] ;  /* 0x00000000fffff984 */ /* 0x000fe20000000800 */
[----:B------:R-:W-:Y:S01]  /*ab90*/  @!PT LDS RZ, [RZ] ;  /* 0x00000000fffff984 */ /* 0x000fe20000000800 */
[----:B------:R-:W-:Y:S01]  /*aba0*/  @!PT LDS RZ, [RZ] ;  /* 0x00000000fffff984 */ /* 0x000fe20000000800 */
[----:B------:R-:W-:Y:S01]  /*abb0*/  @!PT LDS RZ, [RZ] ;  /* 0x00000000fffff984 */ /* 0x000fe20000000800 */
[----:B------:R1:W-:Y:S06]  /*abc0*/  MEMBAR.ALL.CTA ;  /* 0x0000000000007992 */ /* 0x0003ec0000008000 */
[----:B-1----:R-:W1:Y:S01]  /*abd0*/  FENCE.VIEW.ASYNC.S ;  /* 0x00000000000073c6 */ /* 0x002e620000000000 */
[----:B------:R-:W-:Y:S05]  /*abe0*/  WARPSYNC.ALL ;  /* 0x0000000000007948 */ /* 0x000fea0003800000 */
[----:B------:R-:W-:Y:S01]  /*abf0*/  BSSY B0, `(.L_x_2738) ;  /* 0x0000009000007945 */ /* 0x000fe20003800000 */
[----:B0-----:R-:W-:Y:S01]  /*ac00*/  LOP3.LUT R36, R36, 0x7f, RZ, 0xc0, !PT ;  /* 0x0000007f24247812 */ /* 0x001fe200078ec0ff */
[----:B-1----:R0:W-:Y:S03]  /*ac10*/  BAR.SYNC.DEFER_BLOCKING R172, 0x80 ;  /* 0x000200ac0000751d */ /* 0x0021e60000010000 */
[----:B------:R-:W-:-:S13]  /*ac20*/  ISETP.NE.AND P3, PT, R36, RZ, PT ;  /* 0x000000ff2400720c */ /* 0x000fda0003f65270 */
[----:B------:R-:W-:-:S05]  /*ac30*/  @!P3 VIADD R36, R0, 0x388a0 ;  /* 0x000388a00024b836 */ /* 0x000fca0000000000 */
[----:B------:R-:W-:-:S04]  /*ac40*/  @!P3 PRMT R36, RZ, 0x654, R36 ;  /* 0x00000654ff24b816 */ /* 0x000fc80000000024 */
[----:B------:R0:W-:Y:S01]  /*ac50*/  @!P3 SYNCS.ARRIVE.TRANS64.RED.A1T0 RZ, [R36+URZ], RZ ;  /* 0x000000ff24ffb9a7 */ /* 0x0001e2000810043f */
[----:B------:R-:W-:Y:S05]  /*ac60*/  @!P2 BRA `(.L_x_2739) ;  /* 0x000000000004a947 */ /* 0x000fea0003800000 */
[----:B------:R-:W-:Y:S01]  /*ac70*/  BPT.TRAP 0x1 ;  /* 0x000000040000795c */ /* 0x000fe20000300000 */
.L_x_2739:
[----:B------:R-:W-:Y:S05]  /*ac80*/  BSYNC B0 ;  /* 0x0000000000007941 */ /* 0x000fea0003800000 */
.L_x_2738:
[----:B------:R-:W1:Y:S01]  /*ac90*/  SYNCS.PHASECHK.TRANS64.TRYWAIT P2, [R0+URZ+0x388b0], R114 ;  /* 0x0388b072000075a7 */ /* 0x000e62000804017f */
[----:B------:R-:W-:Y:S01]  /*aca0*/  ULDC.64 UR4, c[0x0][0x318] ;  /* 0x0000c60000047ab9 */ /* 0x000fe20000000a00 */
[----:B------:R-:W-:Y:S01]  /*acb0*/  ULDC.64 UR60, c[0x0][0x328] ;  /* 0x0000ca00003c7ab9 */ /* 0x000fe20000000a00 */
[----:B0-----:R-:W-:Y:S01]  /*acc0*/  IMAD.U32 R36, RZ, RZ, UR5 ;  /* 0x00000005ff247e24 */ /* 0x001fe2000f8e00ff */
[----:B------:R-:W-:Y:S01]  /*acd0*/  BSSY B0, `(.L_x_2740) ;  /* 0x0000007000007945 */ /* 0x000fe20003800000 */
[----:B------:R-:W-:Y:S01]  /*ace0*/  IMAD.U32 R37, RZ, RZ, UR4 ;  /* 0x00000004ff257e24 */ /* 0x000fe2000f8e00ff */
[----:B------:R-:W-:Y:S01]  /*acf0*/  ISETP.GE.AND P4, PT, R212, R3, PT ;  /* 0x00000003d400720c */ /* 0x000fe20003f86270 */
[----:B------:R-:W-:Y:S01]  /*ad00*/  IMAD.WIDE R48, R24, 0x50, R112 ;  /* 0x0000005018307825 */ /* 0x000fe200078e0270 */
[----:B------:R0:W-:Y:S04]  /*ad10*/  STL [R1+0x14], R36 ;  /* 0x0000142401007387 */ /* 0x0001e80000100800 */
[----:B------:R0:W-:Y:S02]  /*ad20*/  STL [R1+0x58], R37 ;  /* 0x0000582501007387 */ /* 0x0001e40000100800 */
[----:B01----:R-:W-:Y:S05]  /*ad30*/  @!P2 BRA `(.L_x_2741) ;  /* 0x000002940050a947 */ /* 0x003fea0003800000 */
.L_x_3082:
[----:B------:R-:W-:Y:S05]  /*ad40*/  BSYNC B0 ;  /* 0x0000000000007941 */ /* 0x000fea0003800000 */
.L_x_2740:
[----:B------:R-:W-:Y:S04]  /*ad50*/  BSSY B0, `(.L_x_2742) ;  /* 0x000001c000007945 */ /* 0x000fe80003800000 */
[----:B------:R-:W-:Y:S05]  /*ad60*/  @P4 BRA `(.L_x_2743) ;  /* 0x0000000000684947 */ /* 0x000fea0003800000 */
[----:B------:R-:W2:Y:S01]  /*ad70*/  LDL R37, [R1+0x58] ;  /* 0x0000580001257983 */ /* 0x000ea20000100800 */
[----:B------:R-:W-:-:S03]  /*ad80*/  ULDC UR6, c[0x0][0x2f4] ;  /* 0x0000bd0000067ab9 */ /* 0x000fc60000000800 */
[----:B------:R-:W3:Y:S01]  /*ad90*/  LDL R36, [R1+0x14] ;  /* 0x0000140001247983 */ /* 0x000ee20000100800 */
[----:B------:R-:W-:Y:S01]  /*ada0*/  ISETP.GE.AND P5, PT, R18, UR6, PT ;  /* 0x0000000612007c0c */ /* 0x000fe2000bfa6270 */
[----:B------:R-:W-:Y:S01]  /*adb0*/  IMAD R43, R49, UR60, RZ ;  /* 0x0000003c312b7c24 */ /* 0x000fe2000f8e02ff */
[----:B------:R-:W-:Y:S01]  /*adc0*/  MOV R40, R94 ;  /* 0x0000005e00287202 */ /* 0x000fe20000000f00 */
[----:B------:R-:W-:Y:S01]  /*add0*/  IMAD.MOV.U32 R41, RZ, RZ, R5 ;  /* 0x000000ffff297224 */ /* 0x000fe200078e0005 */
[----:B------:R-:W-:Y:S01]  /*ade0*/  ISETP.GE.AND P4, PT, R213, UR6, PT ;  /* 0x00000006d5007c0c */ /* 0x000fe2000bf86270 */
[C---:B------:R-:W-:Y:S02]  /*adf0*/  IMAD R43, R48.reuse, UR61, R43 ;  /* 0x0000003d302b7c24 */ /* 0x040fe4000f8e022b */
[----:B------:R-:W-:-:S04]  /*ae00*/  IMAD.WIDE.U32 R40, R48, UR60, R40 ;  /* 0x0000003c30287c25 */ /* 0x000fc8000f8e0028 */
[----:B------:R-:W-:Y:S01]  /*ae10*/  IMAD.IADD R41, R41, 0x1, R43 ;  /* 0x0000000129297824 */ /* 0x000fe200078e022b */
[----:B--2---:R-:W-:Y:S02]  /*ae20*/  R2UR UR4, R37 ;  /* 0x00000000250472ca */ /* 0x004fe400000e0000 */
[----:B---3--:R-:W-:Y:S02]  /*ae30*/  R2UR UR7, R36 ;  /* 0x00000000240772ca */ /* 0x008fe400000e0000 */
[----:B------:R-:W1:Y:S09]  /*ae40*/  @!P5 LDS.128 R36, [R4+0x400] ;  /* 0x000400000424d984 */ /* 0x000e720000000c00 */
[----:B------:R-:W-:Y:S01]  /*ae50*/  LEA R50, P2, R40, UR4, 0x1 ;  /* 0x0000000428327c11 */ /* 0x000fe2000f8408ff */
[----:B------:R-:W-:-:S03]  /*ae60*/  ULDC.64 UR4, c[0x0][0x208] ;  /* 0x0000820000047ab9 */ /* 0x000fc60000000a00 */
[----:B------:R-:W-:Y:S02]  /*ae70*/  LEA.HI.X R51, R40, UR7, R41, 0x1, P2 ;  /* 0x0000000728337c11 */ /* 0x000fe400090f0c29 */
[----:B------:R-:W-:-:S13]  /*ae80*/  ISETP.GE.AND P2, PT, R220, UR6, PT ;  /* 0x00000006dc007c0c */ /* 0x000fda000bf46270 */
[----:B------:R-:W2:Y:S04]  /*ae90*/  @!P2 LDS.128 R40, [R4+0x5400] ;  /* 0x005400000428a984 */ /* 0x000ea80000000c00 */
[----:B-1----:R-:W-:Y:S01]  /*aea0*/  @!P5 STG.E.128 desc[UR4][R50.64], R36 ;  /* 0x000000243200d986 */ /* 0x002fe2000c101d04 */
[----:B------:R-:W-:-:S03]  /*aeb0*/  ISETP.GE.AND P5, PT, R221, UR6, PT ;  /* 0x00000006dd007c0c */ /* 0x000fc6000bfa6270 */
[----:B------:R-:W1:Y:S10]  /*aec0*/  @!P4 LDS.128 R36, [R4+0x2c00] ;  /* 0x002c00000424c984 */ /* 0x000e740000000c00 */
[----:B------:R-:W3:Y:S04]  /*aed0*/  @!P5 LDS.128 R44, [R4+0x7c00] ;  /* 0x007c0000042cd984 */ /* 0x000ee80000000c00 */
[----:B--2---:R2:W-:Y:S04]  /*aee0*/  @!P2 STG.E.128 desc[UR4][R50.64+0x100], R40 ;  /* 0x000100283200a986 */ /* 0x0045e8000c101d04 */
[----:B-1----:R2:W-:Y:S04]  /*aef0*/  @!P4 STG.E.128 desc[UR4][R50.64+0x80], R36 ;  /* 0x000080243200c986 */ /* 0x0025e8000c101d04 */
[----:B---3--:R2:W-:Y:S02]  /*af00*/  @!P5 STG.E.128 desc[UR4][R50.64+0x180], R44 ;  /* 0x0001802c3200d986 */ /* 0x0085e4000c101d04 */
.L_x_2743:
[----:B------:R-:W-:Y:S05]  /*af10*/  BSYNC B0 ;  /* 0x0000000000007941 */ /* 0x000fea0003800000 */
.L_x_2742:
[----:B--2---:R-:W2:Y:S04]  /*af20*/  LDL R38, [R1+0x58] ;  /* 0x0000580001267983 */ /* 0x004ea80000100800 */
[----:B------:R-:W3:Y:S01]  /*af30*/  LDL R37, [R1+0x14] ;  /* 0x0000140001257983 */ /* 0x000ee20000100800 */
[----:B------:R-:W-:Y:S01]  /*af40*/  VIADD R36, R212, 0x20 ;  /* 0x00000020d4247836 */ /* 0x000fe20000000000 */
[----:B------:R-:W-:Y:S04]  /*af50*/  BSSY B0, `(.L_x_2744) ;  /* 0x000001f000007945 */ /* 0x000fe80003800000 */
[----:B------:R-:W-:Y:S01]  /*af60*/  ISETP.GE.AND P2, PT, R36, R3, PT ;  /* 0x000000032400720c */ /* 0x000fe20003f46270 */
[----:B--2---:R-:W-:Y:S01]  /*af70*/  IMAD.MOV.U32 R53, RZ, RZ, R38 ;  /* 0x000000ffff357224 */ /* 0x004fe200078e0026 */
[----:B---3--:R-:W-:-:S11]  /*af80*/  MOV R52, R37 ;  /* 0x0000002500347202 */ /* 0x008fd60000000f00 */
[----:B------:R-:W-:Y:S05]  /*af90*/  @P2 BRA `(.L_x_2745) ;  /* 0x0000000000682947 */ /* 0x000fea0003800000 */
[----:B------:R-:W-:Y:S01]  /*afa0*/  ULDC UR6, c[0x0][0x2f4] ;  /* 0x0000bd0000067ab9 */ /* 0x000fe20000000800 */
[----:B------:R-:W-:Y:S01]  /*afb0*/  IADD3 R43, P4, R48, 0x20, RZ ;  /* 0x00000020302b7810 */ /* 0x000fe20007f9e0ff */
[----:B------:R-:W-:Y:S01]  /*afc0*/  IMAD.MOV.U32 R41, RZ, RZ, R5 ;  /* 0x000000ffff297224 */ /* 0x000fe200078e0005 */
[----:B------:R-:W-:Y:S02]  /*afd0*/  ISETP.GE.AND P2, PT, R18, UR6, PT ;  /* 0x0000000612007c0c */ /* 0x000fe4000bf46270 */
[----:B------:R-:W-:Y:S01]  /*afe0*/  R2UR UR4, R53 ;  /* 0x00000000350472ca */ /* 0x000fe200000e0000 */
[----:B------:R-:W-:Y:S01]  /*aff0*/  IMAD.X R40, RZ, RZ, R49, P4 ;  /* 0x000000ffff287224 */ /* 0x000fe200020e0631 */
[----:B------:R-:W-:Y:S02]  /*b000*/  R2UR UR7, R52 ;  /* 0x00000000340772ca */ /* 0x000fe400000e0000 */
[----:B------:R-:W-:Y:S01]  /*b010*/  ISETP.GE.AND P5, PT, R213, UR6, PT ;  /* 0x00000006d5007c0c */ /* 0x000fe2000bfa6270 */
[----:B------:R-:W-:-:S02]  /*b020*/  IMAD R42, R40, UR60, RZ ;  /* 0x0000003c282a7c24 */ /* 0x000fc4000f8e02ff */
[----:B------:R-:W-:-:S04]  /*b030*/  IMAD.MOV.U32 R40, RZ, RZ, R94 ;  /* 0x000000ffff287224 */ /* 0x000fc800078e005e */
[----:B------:R-:W1:Y:S01]  /*b040*/  @!P2 LDS.128 R36, [R4+0x1400] ;  /* 0x001400000424a984 */ /* 0x000e620000000c00 */
[----:B------:R-:W-:-:S04]  /*b050*/  IMAD.WIDE.U32 R40, R43, UR60, R40 ;  /* 0x0000003c2b287c25 */ /* 0x000fc8000f8e0028 */
[----:B------:R-:W-:Y:S01]  /*b060*/  IMAD R43, R43, UR61, R42 ;  /* 0x0000003d2b2b7c24 */ /* 0x000fe2000f8e022a */
[----:B------:R-:W-:Y:S01]  /*b070*/  LEA R50, P4, R40, UR4, 0x1 ;  /* 0x0000000428327c11 */ /* 0x000fe2000f8808ff */
[----:B------:R-:W-:Y:S02]  /*b080*/  ULDC.64 UR4, c[0x0][0x208] ;  /* 0x0000820000047ab9 */ /* 0x000fe40000000a00 */
[----:B------:R-:W-:-:S05]  /*b090*/  IMAD.IADD R41, R41, 0x1, R43 ;  /* 0x0000000129297824 */ /* 0x000fca00078e022b */
        /* <DEDUP_REMOVED lines=10> */
.L_x_2745:
[----:B------:R-:W-:Y:S05]  /*b140*/  BSYNC B0 ;  /* 0x0000000000007941 */ /* 0x000fea0003800000 */
.L_x_2744:
[----:B--2---:R-:W-:Y:S01]  /*b150*/  IADD3 R36, R212, 0x40, RZ ;  /* 0x00000040d4247810 */ /* 0x004fe20007ffe0ff */
[----:B------:R-:W-:Y:S03]  /*b160*/  BSSY B0, `(.L_x_2746) ;  /* 0x000001d000007945 */ /* 0x000fe60003800000 */
[----:B------:R-:W-:-:S13]  /*b170*/  ISETP.GE.AND P2, PT, R36, R3, PT ;  /* 0x000000032400720c */ /* 0x000fda0003f46270 */
[----:B------:R-:W-:Y:S05]  /*b180*/  @P2 BRA `(.L_x_2747) ;  /* 0x0000000000682947 */ /* 0x000fea0003800000 */
[----:B------:R-:W-:Y:S01]  /*b190*/  ULDC UR6, c[0x0][0x2f4] ;  /* 0x0000bd0000067ab9 */ /* 0x000fe20000000800 */
[----:B------:R-:W-:Y:S01]  /*b1a0*/  IADD3 R3, P4, R48, 0x40, RZ ;  /* 0x0000004030037810 */ /* 0x000fe20007f9e0ff */
[----:B------:R-:W-:Y:S01]  /*b1b0*/  IMAD.MOV.U32 R40, RZ, RZ, R94 ;  /* 0x000000ffff287224 */ /* 0x000fe200078e005e */
[----:B------:R-:W-:Y:S01]  /*b1c0*/  ISETP.GE.AND P2, PT, R18, UR6, PT ;  /* 0x0000000612007c0c */ /* 0x000fe2000bf46270 */
[----:B------:R-:W-:Y:S01]  /*b1d0*/  IMAD.MOV.U32 R41, RZ, RZ, R5 ;  /* 0x000000ffff297224 */ /* 0x000fe200078e0005 */
[----:B------:R-:W-:Y:S01]  /*b1e0*/  R2UR UR4, R53 ;  /* 0x00000000350472ca */ /* 0x000fe200000e0000 */
[----:B------:R-:W-:Y:S01]  /*b1f0*/  IMAD.X R48, RZ, RZ, R49, P4 ;  /* 0x000000ffff307224 */ /* 0x000fe200020e0631 */
[----:B------:R-:W-:Y:S01]  /*b200*/  R2UR UR7, R52 ;  /* 0x00000000340772ca */ /* 0x000fe200000e0000 */
[----:B------:R-:W-:Y:S01]  /*b210*/  IMAD.WIDE.U32 R40, R3, UR60, R40 ;  /* 0x0000003c03287c25 */ /* 0x000fe2000f8e0028 */
[----:B------:R-:W-:-:S03]  /*b220*/  ISETP.GE.AND P5, PT, R213, UR6, PT ;  /* 0x00000006d5007c0c */ /* 0x000fc6000bfa6270 */
[----:B------:R-:W-:-:S04]  /*b230*/  IMAD R48, R48, UR60, RZ ;  /* 0x0000003c30307c24 */ /* 0x000fc8000f8e02ff */
[----:B------:R-:W1:Y:S01]  /*b240*/  @!P2 LDS.128 R36, [R4+0x2400] ;  /* 0x002400000424a984 */ /* 0x000e620000000c00 */
[----:B------:R-:W-:Y:S01]  /*b250*/  IMAD R3, R3, UR61, R48 ;  /* 0x0000003d03037c24 */ /* 0x000fe2000f8e0230 */
[----:B------:R-:W-:Y:S01]  /*b260*/  LEA R48, P4, R40, UR4, 0x1 ;  /* 0x0000000428307c11 */ /* 0x000fe2000f8808ff */
[----:B------:R-:W-:Y:S02]  /*b270*/  ULDC.64 UR4, c[0x0][0x208] ;  /* 0x0000820000047ab9 */ /* 0x000fe40000000a00 */
[----:B------:R-:W-:-:S05]  /*b280*/  IMAD.IADD R3, R41, 0x1, R3 ;  /* 0x0000000129037824 */ /* 0x000fca00078e0203 */
[----:B------:R-:W-:Y:S02]  /*b290*/  LEA.HI.X R49, R40, UR7, R3, 0x1, P4 ;  /* 0x0000000728317c11 */ /* 0x000fe4000a0f0c03 */
[----:B------:R-:W-:Y:S01]  /*b2a0*/  ISETP.GE.AND P4, PT, R220, UR6, PT ;  /* 0x00000006dc007c0c */ /* 0x000fe2000bf86270 */
[----:B------:R-:W2:Y:S04]  /*b2b0*/  @!P5 LDS.128 R40, [R4+0x4c00] ;  /* 0x004c00000428d984 */ /* 0x000ea80000000c00 */
[----:B-1----:R-:W-:Y:S01]  /*b2c0*/  @!P2 STG.E.128 desc[UR4][R48.64], R36 ;  /* 0x000000243000a986 */ /* 0x002fe2000c101d04 */
[----:B------:R-:W-:-:S07]  /*b2d0*/  ISETP.GE.AND P2, PT, R221, UR6, PT ;  /* 0x00000006dd007c0c */ /* 0x000fce000bf46270 */
[----:B------:R-:W1:Y:S04]  /*b2e0*/  @!P4 LDS.128 R36, [R4+0x7400] ;  /* 0x007400000424c984 */ /* 0x000e680000000c00 */
[----:B--2---:R-:W-:Y:S04]  /*b2f0*/  @!P5 STG.E.128 desc[UR4][R48.64+0x80], R40 ;  /* 0x000080283000d986 */ /* 0x004fe8000c101d04 */
[----:B------:R-:W2:Y:S04]  /*b300*/  @!P2 LDS.128 R44, [R4+0x9c00] ;  /* 0x009c0000042ca984 */ /* 0x000ea80000000c00 */
[----:B-1----:R1:W-:Y:S04]  /*b310*/  @!P4 STG.E.128 desc[UR4][R48.64+0x100], R36 ;  /* 0x000100243000c986 */ /* 0x0023e8000c101d04 */
[----:B--2---:R1:W-:Y:S02]  /*b320*/  @!P2 STG.E.128 desc[UR4][R48.64+0x180], R44 ;  /* 0x0001802c3000a986 */ /* 0x0043e4000c101d04 */
.L_x_2747:
[----:B------:R-:W-:Y:S05]  /*b330*/  BSYNC B0 ;  /* 0x0000000000007941 */ /* 0x000fea0003800000 */
.L_x_2746:
[----:B------:R-:W2:Y:S01]  /*b340*/  LDL R3, [R1+0x10] ;  /* 0x0000100001037983 */ /* 0x000ea20000100800 */
[----:B0-----:R-:W-:Y:S01]  /*b350*/  @!P3 IADD3 R0, R0, 0x388c0, RZ ;  /* 0x000388c00000b810 */ /* 0x001fe20007ffe0ff */
[----:B------:R-:W-:Y:S01]  /*b360*/  VIADD R17, R17, 0x1 ;  /* 0x0000000111117836 */ /* 0x000fe20000000000 */
[----:B------:R-:W-:Y:S01]  /*b370*/  PLOP3.LUT P2, PT, PT, PT, PT, 0x8, 0x0 ;  /* 0x000000000000781c */ /* 0x000fe20003f4e170 */
[----:B------:R-:W-:Y:S01]  /*b380*/  @!PT LDS RZ, [RZ] ;  /* 0x00000000fffff984 */ /* 0x000fe20000000800 */
[----:B------:R-:W-:Y:S01]  /*b390*/  @!PT LDS RZ, [RZ] ;  /* 0x00000000fffff984 */ /* 0x000fe20000000800 */
[----:B------:R-:W-:Y:S01]  /*b3a0*/  @!PT LDS RZ, [RZ] ;  /* 0x00000000fffff984 */ /* 0x000fe20000000800 */
[----:B------:R-:W-:Y:S01]  /*b3b0*/  @!PT LDS RZ, [RZ] ;  /* 0x00000000fffff984 */ /* 0x000fe20000000800 */
[----:B------:R0:W-:Y:S06]  /*b3c0*/  MEMBAR.ALL.CTA ;  /* 0x0000000000007992 */ /* 0x0001ec0000008000 */
[----:B0-----:R-:W0:Y:S01]  /*b3d0*/  FENCE.VIEW.ASYNC.S ;  /* 0x00000000000073c6 */ /* 0x001e220000000000 */
[----:B------:R-:W-:Y:S01]  /*b3e0*/  @!P3 PRMT R0, RZ, 0x654, R0 ;  /* 0x00000654ff00b816 */ /* 0x000fe20000000000 */
[----:B0-----:R0:W-:Y:S06]  /*b3f0*/  BAR.SYNC.DEFER_BLOCKING R172, 0x80 ;  /* 0x000200ac0000751d */ /* 0x0011ec0000010000 */
[----:B------:R3:W-:Y:S01]  /*b400*/  @!P3 SYNCS.ARRIVE.TRANS64.RED.A1T0 RZ, [R0+URZ], RZ ;  /* 0x000000ff00ffb9a7 */ /* 0x0007e2000810043f */
[----:B------:R-:W-:-:S04]  /*b410*/  ISETP.NE.AND P3, PT, R17, 0x2, PT ;  /* 0x000000021100780c */ /* 0x000fc80003f65270 */
[----:B------:R-:W-:Y:S02]  /*b420*/  SEL R17, R17, RZ, P3 ;  /* 0x000000ff11117207 */ /* 0x000fe40001800000 */
[----:B---3--:R-:W-:-:S04]  /*b430*/  SEL R0, RZ, 0x1, P3 ;  /* 0x00000001ff007807 */ /* 0x008fc80001800000 */
[----:B------:R-:W-:Y:S02]  /*b440*/  LOP3.LUT R219, R219, R0, RZ, 0x3c, !PT ;  /* 0x00000000dbdb7212 */ /* 0x000fe400078e3cff */
[----:B--2---:R-:W-:-:S13]  /*b450*/  LOP3.LUT P4, RZ, R3, 0x2, RZ, 0xc0, !PT ;  /* 0x0000000203ff7812 */ /* 0x004fda000788c0ff */
[----:B0-----:R-:W-:Y:S05]  /*b460*/  @P4 BRA `(.L_x_2748) ;  /* 0xffffff78009c4947 */ /* 0x001fea000383ffff */
.L_x_2636:
[----:B------:R-:W0:Y:S01]  /*b470*/  LDC R0, c[0x0][0x448] ;  /* 0x00011200ff007b82 */ /* 0x000e220000000800 */
[----:B------:R-:W-:Y:S01]  /*b480*/  BSSY B0, `(.L_x_2749) ;  /* 0x0000011000007945 */ /* 0x000fe20003800000 */
[----:B0-----:R-:W-:Y:S01]  /*b490*/  ISETP.NE.AND P0, PT, R0, 0x1, PT ;  /* 0x000000010000780c */ /* 0x001fe20003f05270 */
[----:B------:R-:W-:-:S12]  /*b4a0*/  VIADD R0, R230, 0x7f ;  /* 0x0000007fe6007836 */ /* 0x000fd80000000000 */
[----:B------:R-:W0:Y:S08]  /*b4b0*/  @P0 LDC R3, c[0x0][0x44c] ;  /* 0x00011300ff030b82 */ /* 0x000e300000000800 */
[----:B------:R-:W2:Y:S01]  /*b4c0*/  @P0 LDC R2, c[0x0][0x450] ;  /* 0x00011400ff020b82 */ /* 0x000ea20000000800 */
[----:B0-----:R-:W-:-:S05]  /*b4d0*/  @P0 IMAD.HI.U32 R3, R0, R3, RZ ;  /* 0x0000000300030227 */ /* 0x001fca00078e00ff */
[----:B--2---:R-:W-:Y:S01]  /*b4e0*/  @P0 SHF.R.U32.HI R0, RZ, R2, R3 ;  /* 0x00000002ff000219 */ /* 0x004fe20000011603 */
[----:B------:R-:W-:-:S04]  /*b4f0*/  IMAD.MOV.U32 R2, RZ, RZ, RZ ;  /* 0x000000ffff027224 */ /* 0x000fc800078e00ff */
[----:B------:R-:W-:-:S04]  /*b500*/  IMAD.IADD R0, R143, 0x1, R0 ;  /* 0x000000018f007824 */ /* 0x000fc800078e0200 */
[----:B------:R-:W-:-:S05]  /*b510*/  IMAD.HI R0, R0, 0x66666667, RZ ;  /* 0x6666666700007827 */ /* 0x000fca00078e02ff */
[----:B------:R-:W-:-:S04]  /*b520*/  SHF.R.U32.HI R3, RZ, 0x1f, R0 ;  /* 0x0000001fff037819 */ /* 0x000fc80000011600 */
[----:B------:R-:W-:-:S04]  /*b530*/  LEA.HI.SX32 R3, R0, R3, 0x1b ;  /* 0x0000000300037211 */ /* 0x000fc800078fdaff */
[----:B------:R-:W-:-:S04]  /*b540*/  VIMNMX R144, R144, R3, PT ;  /* 0x0000000390907248 */ /* 0x000fc80003fe0100 */
[----:B------:R-:W-:Y:S01]  /*b550*/  ISETP.GE.AND P0, PT, R144, 0x1, PT ;  /* 0x000000019000780c */ /* 0x000fe20003f06270 */
[----:B------:R-:W-:-:S12]  /*b560*/  @P2 BRA `(.L_x_2750) ;  /* 0x0000000000082947 */ /* 0x000fd80003800000 */
[----:B------:R-:W0:Y:S02]  /*b570*/  FENCE.VIEW.ASYNC.G ;  /* 0x00000000000073c6 */ /* 0x000e240000000100 */
[----:B0-----:R-:W-:Y:S06]  /*b580*/  BAR.ARV 0xc, 0x180 ;  /* 0x0306000000007b1d */ /* 0x001fec0000002000 */
.L_x_2750:
[----:B------:R-:W-:Y:S05]  /*b590*/  BSYNC B0 ;  /* 0x0000000000007941 */ /* 0x000fea0003800000 */
.L_x_2749:
[----:B------:R-:W-:Y:S04]  /*b5a0*/  BSSY B0, `(.L_x_2751) ;  /* 0x0000021000007945 */ /* 0x000fe80003800000 */
        /* <DEDUP_REMOVED lines=8> */
[----:B------:R-:W-:-:S05]  /*b630*/  IABS R8, R9 ;  /* 0x0000000900087213 */ /* 0x000fca0000000000 */
[----:B------:R-:W-:Y:S02]  /*b640*/  IMAD.MOV R8, RZ, RZ, -R8 ;  /* 0x000000ffff087224 */ /* 0x000fe400078e0a08 */
[----:B0-----:R-:W0:Y:S02]  /*b650*/  MUFU.RCP R4, R4 ;  /* 0x0000000400047308 */ /* 0x001e240000001000 */
[----:B0-----:R-:W-:Y:S02]  /*b660*/  IADD3 R2, R4, 0xffffffe, RZ ;  /* 0x0ffffffe04027810 */ /* 0x001fe40007ffe0ff */
[----:B------:R-:W-:-:S04]  /*b670*/  IABS R4, R0 ;  /* 0x0000000000047213 */ /* 0x000fc80000000000 */
[----:B------:R0:W2:Y:S01]  /*b680*/  F2I.FTZ.U32.TRUNC.NTZ R3, R2 ;  /* 0x0000000200037305 */ /* 0x0000a2000021f000 */
[----:B------:R-:W-:-:S04]  /*b690*/  LOP3.LUT R0, R0, R9, RZ, 0x3c, !PT ;  /* 0x0000000900007212 */ /* 0x000fc800078e3cff */
[----:B------:R-:W-:Y:S01]  /*b6a0*/  ISETP.GE.AND P2, PT, R0, RZ, PT ;  /* 0x000000ff0000720c */ /* 0x000fe20003f46270 */
[----:B0-----:R-:W-:Y:S02]  /*b6b0*/  IMAD.MOV.U32 R2, RZ, RZ, RZ ;  /* 0x000000ffff027224 */ /* 0x001fe400078e00ff */
[----:B--2---:R-:W-:-:S04]  /*b6c0*/  IMAD.MOV R6, RZ, RZ, -R3 ;  /* 0x000000ffff067224 */ /* 0x004fc800078e0a03 */
        /* <DEDUP_REMOVED lines=11> */
[----:B------:R-:W-:-:S04]  /*b780*/  IMAD.MOV.U32 R2, RZ, RZ, R3 ;  /* 0x000000ffff027224 */ /* 0x000fc800078e0003 */
[----:B------:R-:W-:Y:S01]  /*b790*/  @!P2 IMAD.MOV R2, RZ, RZ, -R2 ;  /* 0x000000ffff02a224 */ /* 0x000fe200078e0a02 */
[----:B------:R-:W-:-:S07]  /*b7a0*/  @!P1 LOP3.LUT R2, RZ, R9, RZ, 0x33, !PT ;  /* 0x00000009ff029212 */ /* 0x000fce00078e33ff */
.L_x_2752:
[----:B------:R-:W-:Y:S05]  /*b7b0*/  BSYNC B0 ;  /* 0x0000000000007941 */ /* 0x000fea0003800000 */
.L_x_2751:
[----:B------:R-:W2:Y:S01]  /*b7c0*/  LDL R0, [R1+0x84] ;  /* 0x0000840001007983 */ /* 0x000ea20000100800 */
[----:B------:R-:W-:Y:S01]  /*b7d0*/  PLOP3.LUT P0, PT, PT, PT, PT, 0x80, 0x0 ;  /* 0x000000000000781c */ /* 0x000fe20003f0f070 */
[----:B------:R-:W-:Y:S01]  /*b7e0*/  IMAD.MOV.U32 R154, RZ, RZ, RZ ;  /* 0x000000ffff9a7224 */ /* 0x000fe200078e00ff */
[----:B------:R-:W-:Y:S02]  /*b7f0*/  MOV R153, RZ ;  /* 0x000000ff00997202 */ /* 0x000fe40000000f00 */
        /* <DEDUP_REMOVED lines=50> */
[----:B-1----:R-:W-:Y:S02]  /*bb20*/  CS2R R48, SRZ ;  /* 0x0000000000307805 */ /* 0x002fe4000001ff00 */
        /* <DEDUP_REMOVED lines=50> */
.L_x_2754:
        /* <DEDUP_REMOVED lines=13> */
.L_x_2758:
[----:B-1----:R1:W2:Y:S02]  /*bf20*/  SYNCS.PHASECHK.TRANS64.TRYWAIT P0, [R16+URZ+0x38800], R3 ;  /* 0x03880003100075a7 */ /* 0x0022a4000800017f */
[----:B--2---:R-:W-:Y:S05]  /*bf30*/  @!P0 NANOSLEEP.SYNCS 0x989680 ;  /* 0x009896800000895d */ /* 0x004fea0003900000 */
[----:B------:R-:W2:Y:S02]  /*bf40*/  @!P0 SYNCS.PHASECHK.TRANS64 P0, [R16+URZ+0x38800], R3 ;  /* 0x03880003100085a7 */ /* 0x000ea4000800007f */
[----:B--2---:R-:W-:Y:S05]  /*bf50*/  @!P0 BRA `(.L_x_2758) ;  /* 0xfffffffc00f08947 */ /* 0x004fea000383ffff */
.L_x_2757:
[----:B------:R-:W-:Y:S05]  /*bf60*/  BSYNC B0 ;  /* 0x0000000000007941 */ /* 0x000fea0003800000 */
.L_x_2756:
[----:B------:R-:W-:Y:S05]  /*bf70*/  BRA `(.L_x_2759) ;  /* 0x0000009400707947 */ /* 0x000fea0003800000 */
.L_x_2755:
[----:B------:R-:W2:Y:S01]  /*bf80*/  LDL R0, [R1+0x8c] ;  /* 0x00008c0001007983 */ /* 0x000ea20000100800 */
[----:B------:R-:W-:Y:S01]  /*bf90*/  ULDC.64 UR6, c[0x0][0x408] ;  /* 0x0001020000067ab9 */ /* 0x000fe20000000a00 */
[----:B--2---:R-:W-:Y:S02]  /*bfa0*/  R2UR UR4, R0 ;  /* 0x00000000000472ca */ /* 0x004fe400000e0000 */
[----:B-----5:R-:W-:-:S05]  /*bfb0*/  SHF.R.S32.HI R0, RZ, 0x1f, R152 ;  /* 0x0000001fff007819 */ /* 0x020fca0000011498 */
[----:B------:R-:W-:-:S04]  /*bfc0*/  IMAD R5, R0, UR6, RZ ;  /* 0x0000000600057c24 */ /* 0x000fc8000f8e02ff */
[----:B------:R-:W-:Y:S02]  /*bfd0*/  IMAD R5, R152, UR7, R5 ;  /* 0x0000000798057c24 */ /* 0x000fe4000f8e0205 */
[----:B------:R-:W-:-:S03]  /*bfe0*/  ULOP3.LUT UP0, URZ, UR4, 0x3ff, URZ, 0xc0, !UPT ;  /* 0x000003ff043f7892 */ /* 0x000fc6000f80c03f */
[----:B------:R-:W-:Y:S02]  /*bff0*/  ULDC.64 UR4, c[0x0][0x3f8] ;  /* 0x0000fe0000047ab9 */ /* 0x000fe40000000a00 */
[----:B------:R-:W-:Y:S01]  /*c000*/  IMAD R3, R0, UR4, RZ ;  /* 0x0000000400037c24 */ /* 0x000fe2000f8e02ff */
[----:B------:R-:W-:Y:S01]  /*c010*/  PLOP3.LUT P0, PT, PT, PT, UP0, 0x80, 0x0 ;  /* 0x000000000000781c */ /* 0x000fe20003f0f008 */
[----:B------:R-:W-:-:S04]  /*c020*/  IMAD.WIDE.U32 R24, R152, UR4, RZ ;  /* 0x0000000498187c25 */ /* 0x000fc8000f8e00ff */
[C---:B------:R-:W-:Y:S02]  /*c030*/  IMAD R3, R152.reuse, UR5, R3 ;  /* 0x0000000598037c24 */ /* 0x040fe4000f8e0203 */
[----:B------:R-:W-:-:S04]  /*c040*/  IMAD.WIDE.U32 R152, R152, UR6, RZ ;  /* 0x0000000698987c25 */ /* 0x000fc8000f8e00ff */
[----:B------:R-:W-:Y:S01]  /*c050*/  IMAD.IADD R73, R3, 0x1, R25 ;  /* 0x0000000103497824 */ /* 0x000fe200078e0219 */
[----:B------:R-:W-:Y:S01]  /*c060*/  IADD3 R27, R5, R153, RZ ;  /* 0x00000099051b7210 */ /* 0x000fe20007ffe0ff */
[----:B------:R-:W-:Y:S06]  /*c070*/  @!P0 BRA `(.L_x_2760) ;  /* 0x0000000000408947 */ /* 0x000fec0003800000 */
        /* <DEDUP_REMOVED lines=15> */
[----:B0-----:R-:W-:Y:S05]  /*c170*/  CALL.ABS.NOINC R14 ;  /* 0x000000000e007343 */ /* 0x001fea0003c00000 */
.L_x_2760:
[----:B------:R-:W-:Y:S01]  /*c180*/  ULDC.U8 UR4, c[0x0][0x410] ;  /* 0x0001040000047ab9 */ /* 0x000fe20000000000 */
[----:B------:R-:W-:Y:S01]  /*c190*/  IADD3 R0, R212, R230, RZ ;  /* 0x000000e6d4007210 */ /* 0x000fe20007ffe0ff */
[----:B------:R-:W-:Y:S01]  /*c1a0*/  BSSY B0, `(.L_x_2761) ;  /* 0x0000931000007945 */ /* 0x000fe20003800000 */
[----:B------:R-:W-:-:S03]  /*c1b0*/  ISETP.NE.AND P0, PT, RZ, UR4, PT ;  /* 0x00000004ff007c0c */ /* 0x000fc6000bf05270 */
[----:B------:R-:W-:-:S10]  /*c1c0*/  IMAD R3, R237, 0x20, R0 ;  /* 0x00000020ed037824 */ /* 0x000fd400078e0200 */
[----:B------:R-:W-:Y:S05]  /*c1d0*/  @!P0 BRA `(.L_x_2762) ;  /* 0x00000048002c8947 */ /* 0x000fea0003800000 */
[----:B------:R-:W0:Y:S01]  /*c1e0*/  LDC R21, c[0x0][0x448] ;  /* 0x00011200ff157b82 */ /* 0x000e220000000800 */
[----:B------:R-:W-:Y:S01]  /*c1f0*/  ULDC.64 UR4, c[0x0][0x3f8] ;  /* 0x0000fe0000047ab9 */ /* 0x000fe20000000a00 */
[----:B------:R-:W-:Y:S01]  /*c200*/  ULDC.64 UR6, c[0x0][0x408] ;  /* 0x0001020000067ab9 */ /* 0x000fe20000000a00 */
[----:B------:R-:W-:Y:S01]  /*c210*/  MOV R7, R27 ;  /* 0x0000001b00077202 */ /* 0x000fe20000000f00 */
        /* <DEDUP_REMOVED lines=12> */
[----:B------:R-:W-:-:S04]  /*c2e0*/  IMAD.WIDE.U32 R4, R3, UR4, R4 ;  /* 0x0000000403047c25 */ /* 0x000fc8000f8e0004 */
[C---:B------:R-:W-:Y:S01]  /*c2f0*/  IMAD R9, R3.reuse, UR5, R10 ;  /* 0x0000000503097c24 */ /* 0x040fe2000f8e020a */
[----:B------:R-:W-:Y:S01]  /*c300*/  ULDC.64 UR4, c[0x0][0x3e8] ;  /* 0x0000fa0000047ab9 */ /* 0x000fe20000000a00 */
[----:B------:R-:W-:Y:S01]  /*c310*/  IMAD R33, R3, UR7, R8 ;  /* 0x0000000703217c24 */ /* 0x000fe2000f8e0208 */
[----:B------:R-:W-:Y:S01]  /*c320*/  ULDC.64 UR6, c[0x0][0x400] ;  /* 0x0001000000067ab9 */ /* 0x000fe20000000a00 */
[----:B------:R-:W-:Y:S01]  /*c330*/  IMAD.IADD R3, R5, 0x1, R9 ;  /* 0x0000000105037824 */ /* 0x000fe200078e0209 */
[----:B------:R-:W-:Y:S01]  /*c340*/  LEA R30, P0, R4, UR4, 0x1 ;  /* 0x00000004041e7c11 */ /* 0x000fe2000f8008ff */
[----:B------:R-:W-:Y:S01]  /*c350*/  IMAD.IADD R33, R7, 0x1, R33 ;  /* 0x0000000107217824 */ /* 0x000fe200078e0221 */
[----:B------:R-:W-:Y:S01]  /*c360*/  LEA R31, P1, R6, UR6, 0x1 ;  /* 0x00000006061f7c11 */ /* 0x000fe2000f8208ff */
[----:B------:R-:W-:Y:S01]  /*c370*/  UMOV UR4, 0xffffffff ;  /* 0xffffffff00047882 */ /* 0x000fe20000000000 */
[----:B------:R-:W-:Y:S02]  /*c380*/  LEA.HI.X R32, R4, UR5, R3, 0x1, P0 ;  /* 0x0000000504207c11 */ /* 0x000fe400080f0c03 */
[----:B------:R-:W-:Y:S01]  /*c390*/  LEA.HI.X R33, R6, UR7, R33, 0x1, P1 ;  /* 0x0000000706217c11 */ /* 0x000fe200088f0c21 */
[----:B------:R-:W-:Y:S08]  /*c3a0*/  BRA.DIV UR4, `(.L_x_2763) ;  /* 0x0000027e04c87947 */ /* 0x000ff0000b800000 */
[----:B------:R0:W1:Y:S04]  /*c3b0*/  SHFL.IDX PT, R7, R32, RZ, 0x181f ;  /* 0x00181fff20077589 */ /* 0x00006800000e0000 */
[----:B------:R0:W2:Y:S04]  /*c3c0*/  SHFL.IDX PT, R6, R30, RZ, 0x181f ;  /* 0x00181fff1e067589 */ /* 0x0000a800000e0000 */
[----:B------:R0:W3:Y:S04]  /*c3d0*/  SHFL.IDX PT, R9, R33, RZ, 0x181f ;  /* 0x00181fff21097589 */ /* 0x0000e800000e0000 */
[----:B------:R0:W4:Y:S02]  /*c3e0*/  SHFL.IDX PT, R8, R31, RZ, 0x181f ;  /* 0x00181fff1f087589 */ /* 0x00012400000e0000 */
.L_x_3088:
        /* <DEDUP_REMOVED lines=23> */
[C---:B------:R-:W-:Y:S01]  /*c560*/  @!P3 IMAD.SHL.U32 R21, R22.reuse, 0x2, RZ ;  /* 0x000000021615b824 */ /* 0x040fe200078e00ff */
[----:B------:R-:W-:-:S03]  /*c570*/  @!P3 SHF.L.U64.HI R4, R22, 0x1, R23 ;  /* 0x000000011604b819 */ /* 0x000fc60000010217 */
[----:B------:R-:W-:Y:S01]  /*c580*/  @!P2 IMAD.SHL.U32 R13, R215, 0x2, RZ ;  /* 0x00000002d70da824 */ /* 0x000fe200078e00ff */
[-C--:B----4-:R-:W-:Y:S02]  /*c590*/  @!P3 IADD3 R20, P4, R8, R21.reuse, RZ ;  /* 0x000000150814b210 */ /* 0x090fe40007f9e0ff */
[C---:B--2---:R-:W-:Y:S02]  /*c5a0*/  @!P3 IADD3 R24, P5, R6.reuse, R21, RZ ;  /* 0x000000150618b210 */ /* 0x044fe40007fbe0ff */
[-C--:B------:R-:W-:Y:S01]  /*c5b0*/  @!P2 IADD3 R14, P6, R6, R13.reuse, RZ ;  /* 0x0000000d060ea210 */ /* 0x080fe20007fde0ff */
[--C-:B---3--:R-:W-:Y:S02]  /*c5c0*/  @!P3 IMAD.X R21, R9, 0x1, R4.reuse, P4 ;  /* 0x000000010915b824 */ /* 0x108fe400020e0604 */
[----:B-1----:R-:W-:Y:S01]  /*c5d0*/  @!P3 IMAD.X R25, R7, 0x1, R4, P5 ;  /* 0x000000010719b824 */ /* 0x002fe200028e0604 */
[----:B------:R-:W-:Y:S02]  /*c5e0*/  @!P2 IADD3 R12, P5, R8, R13, RZ ;  /* 0x0000000d080ca210 */ /* 0x000fe40007fbe0ff */
[----:B------:R-:W-:-:S02]  /*c5f0*/  CS2R R70, SRZ ;  /* 0x0000000000467805 */ /* 0x000fc4000001ff00 */
[----:B------:R-:W-:Y:S02]  /*c600*/  CS2R R72, SRZ ;  /* 0x0000000000487805 */ /* 0x000fe4000001ff00 */
[----:B------:R-:W-:Y:S02]  /*c610*/  CS2R R66, SRZ ;  /* 0x0000000000427805 */ /* 0x000fe4000001ff00 */
[----:B------:R-:W-:Y:S02]  /*c620*/  CS2R R68, SRZ ;  /* 0x0000000000447805 */ /* 0x000fe4000001ff00 */
[----:B------:R-:W-:Y:S02]  /*c630*/  CS2R R62, SRZ ;  /* 0x00000000003e7805 */ /* 0x000fe4000001ff00 */
[----:B------:R-:W-:Y:S01]  /*c640*/  CS2R R64, SRZ ;  /* 0x0000000000407805 */ /* 0x000fe2000001ff00 */
[----:B------:R1:W5:Y:S04]  /*c650*/  @!P3 LD.E.64 R74, desc[UR6][R24.64] ;  /* 0x00000006184ab980 */ /* 0x000368000c101b00 */
[----:B------:R1:W5:Y:S01]  /*c660*/  @!P3 LD.E.64 R76, desc[UR6][R20.64] ;  /* 0x00000006144cb980 */ /* 0x000362000c101b00 */
[----:B------:R-:W-:-:S02]  /*c670*/  @!P2 SHF.L.U64.HI R34, R215, 0x1, R11 ;  /* 0x00000001d722a819 */ /* 0x000fc4000001020b */
[C---:B------:R-:W-:Y:S02]  /*c680*/  @!P1 SHF.L.U32 R11, R214.reuse, 0x1, RZ ;  /* 0x00000001d60b9819 */ /* 0x040fe400000006ff */
[----:B------:R-:W-:Y:S01]  /*c690*/  @!P1 SHF.L.U64.HI R28, R214, 0x1, R10 ;  /* 0x00000001d61c9819 */ /* 0x000fe2000001020a */
[----:B------:R-:W-:Y:S01]  /*c6a0*/  @!P2 IMAD.X R15, R7, 0x1, R34, P6 ;  /* 0x00000001070fa824 */ /* 0x000fe200030e0622 */
[-C--:B------:R-:W-:Y:S02]  /*c6b0*/  @!P1 IADD3 R10, P4, R6, R11.reuse, RZ ;  /* 0x0000000b060a9210 */ /* 0x080fe40007f9e0ff */
[C---:B------:R-:W-:Y:S01]  /*c6c0*/  @!P0 SHF.L.U64.HI R26, R217.reuse, 0x1, R5 ;  /* 0x00000001d91a8819 */ /* 0x040fe20000010205 */
[----:B------:R-:W-:Y:S01]  /*c6d0*/  @!P0 IMAD.SHL.U32 R5, R217, 0x2, RZ ;  /* 0x00000002d9058824 */ /* 0x000fe200078e00ff */
[----:B------:R-:W-:Y:S01]  /*c6e0*/  @!P1 IADD3 R4, P6, R8, R11, RZ ;  /* 0x0000000b08049210 */ /* 0x000fe20007fde0ff */
[----:B------:R-:W-:Y:S01]  /*c6f0*/  @!P1 IMAD.X R11, R7, 0x1, R28, P4 ;  /* 0x00000001070b9824 */ /* 0x000fe200020e061c */
[----:B------:R-:W-:Y:S01]  /*c700*/  @!P2 IADD3.X R13, R9, R34, RZ, P5, !PT ;  /* 0x00000022090da210 */ /* 0x000fe20002ffe4ff */
[----:B------:R1:W5:Y:S01]  /*c710*/  @!P2 LD.E.64 R70, desc[UR6][R14.64] ;  /* 0x000000060e46a980 */ /* 0x000362000c101b00 */
[----:B------:R-:W-:-:S02]  /*c720*/  @!P0 IADD3 R6, P5, R6, R5, RZ ;  /* 0x0000000506068210 */ /* 0x000fc40007fbe0ff */
[----:B------:R-:W-:Y:S01]  /*c730*/  @!P0 IADD3 R8, P4, R8, R5, RZ ;  /* 0x0000000508088210 */ /* 0x000fe20007f9e0ff */
[----:B------:R-:W-:Y:S01]  /*c740*/  @!P1 IMAD.X R5, R9, 0x1, R28, P6 ;  /* 0x0000000109059824 */ /* 0x000fe200030e061c */
[----:B------:R1:W5:Y:S01]  /*c750*/  @!P2 LD.E.64 R72, desc[UR6][R12.64] ;  /* 0x000000060c48a980 */ /* 0x000362000c101b00 */
[--C-:B------:R-:W-:Y:S02]  /*c760*/  @!P0 IMAD.X R7, R7, 0x1, R26.reuse, P5 ;  /* 0x0000000107078824 */ /* 0x100fe400028e061a */
[----:B------:R-:W-:Y:S01]  /*c770*/  @!P0 IMAD.X R9, R9, 0x1, R26, P4 ;  /* 0x0000000109098824 */ /* 0x000fe200020e061a */
[----:B------:R1:W5:Y:S04]  /*c780*/  @!P1 LD.E.64 R66, desc[UR6][R10.64] ;  /* 0x000000060a429980 */ /* 0x000368000c101b00 */
[----:B------:R1:W5:Y:S04]  /*c790*/  @!P1 LD.E.64 R68, desc[UR6][R4.64] ;  /* 0x0000000604449980 */ /* 0x000368000c101b00 */
[----:B------:R1:W5:Y:S04]  /*c7a0*/  @!P0 LD.E.64 R62, desc[UR6][R6.64] ;  /* 0x00000006063e8980 */ /* 0x000368000c101b00 */
[----:B------:R1:W5:Y:S02]  /*c7b0*/  @!P0 LD.E.64 R64, desc[UR6][R8.64] ;  /* 0x0000000608408980 */ /* 0x000364000c101b00 */
.L_x_2765:
[----:B------:R-:W-:Y:S05]  /*c7c0*/  BSYNC B1 ;  /* 0x0000000000017941 */ /* 0x000fea0003800000 */
.L_x_2764:
[----:B-1---5:R-:W-:Y:S01]  /*c7d0*/  MOV R4, R62 ;  /* 0x0000003e00047202 */ /* 0x022fe20000000f00 */
[----:B------:R-:W-:Y:S01]  /*c7e0*/  IMAD.MOV.U32 R5, RZ, RZ, R63 ;  /* 0x000000ffff057224 */ /* 0x000fe200078e003f */
[----:B------:R-:W-:Y:S01]  /*c7f0*/  UMOV UR4, 0xffffffff ;  /* 0xffffffff00047882 */ /* 0x000fe20000000000 */
[----:B--2---:R-:W-:Y:S01]  /*c800*/  IMAD.MOV.U32 R6, RZ, RZ, R66 ;  /* 0x000000ffff067224 */ /* 0x004fe200078e0042 */
        /* <DEDUP_REMOVED lines=14> */
[----:B------:R-:W-:Y:S02]  /*c8f0*/  PRMT R96, R6, 0x7610, R96 ;  /* 0x0000761006607816 */ /* 0x000fe40000000060 */
        /* <DEDUP_REMOVED lines=9> */
[----:B------:R-:W-:Y:S02]  /*c990*/  PRMT R109, R109, 0x5410, R7 ;  /* 0x000054106d6d7816 */ /* 0x000fe40000000007 */
[----:B------:R-:W-:Y:S02]  /*c9a0*/  MOV R7, R77 ;  /* 0x0000004d00077202 */ /* 0x000fe40000000f00 */
[----:B------:R-:W-:-:S02]  /*c9b0*/  PRMT R112, R112, 0x5410, R4 ;  /* 0x0000541070707816 */ /* 0x000fc40000000004 */
[----:B------:R-:W-:Y:S02]  /*c9c0*/  PRMT R111, R5, 0x7610, R111 ;  /* 0x00007610056f7816 */ /* 0x000fe4000000006f */
[----:B------:R-:W-:Y:S02]  /*c9d0*/  PRMT R96, R96, 0x5410, R6 ;  /* 0x0000541060607816 */ /* 0x000fe40000000006 */
[----:B------:R-:W-:Y:S01]  /*c9e0*/  PRMT R113, R113, 0x5410, R7 ;  /* 0x0000541071717816 */ /* 0x000fe20000000007 */
[----:B------:R-:W-:Y:S06]  /*c9f0*/  BRA.DIV UR4, `(.L_x_2766) ;  /* 0x0000027a04a87947 */ /* 0x000fec000b800000 */
[----:B------:R1:W2:Y:S04]  /*ca00*/  SHFL.IDX PT, R7, R32, 0x1, 0x181f ;  /* 0x00381f0020077f89 */ /* 0x0002a800000e0000 */
[----:B------:R1:W0:Y:S04]  /*ca10*/  SHFL.IDX PT, R6, R30, 0x1, 0x181f ;  /* 0x00381f001e067f89 */ /* 0x00022800000e0000 */
[----:B---3--:R1:W3:Y:S04]  /*ca20*/  SHFL.IDX PT, R9, R33, 0x1, 0x181f ;  /* 0x00381f0021097f89 */ /* 0x0082e800000e0000 */
[----:B----4-:R1:W4:Y:S02]  /*ca30*/  SHFL.IDX PT, R8, R31, 0x1, 0x181f ;  /* 0x00381f001f087f89 */ /* 0x01032400000e0000 */
.L_x_3094:
        /* <DEDUP_REMOVED lines=19> */
[C---:B------:R-:W-:Y:S01]  /*cb70*/  @!P3 IMAD.SHL.U32 R21, R22.reuse, 0x2, RZ ;  /* 0x000000021615b824 */ /* 0x040fe200078e00ff */
[----:B------:R-:W-:Y:S01]  /*cb80*/  @!P3 SHF.L.U64.HI R4, R22, 0x1, R23 ;  /* 0x000000011604b819 */ /* 0x000fe20000010217 */
[----:B------:R-:W-:-:S03]  /*cb90*/  @!P2 IMAD.SHL.U32 R13, R215, 0x2, RZ ;  /* 0x00000002d70da824 */ /* 0x000fc600078e00ff */
[-C--:B0-----:R-:W-:Y:S02]  /*cba0*/  @!P3 IADD3 R24, P5, R6, R21.reuse, RZ ;  /* 0x000000150618b210 */ /* 0x081fe40007fbe0ff */
[----:B----4-:R-:W-:Y:S02]  /*cbb0*/  @!P3 IADD3 R20, P4, R8, R21, RZ ;  /* 0x000000150814b210 */ /* 0x010fe40007f9e0ff */
[-C--:B------:R-:W-:Y:S01]  /*cbc0*/  @!P2 IADD3 R14, P6, R6, R13.reuse, RZ ;  /* 0x0000000d060ea210 */ /* 0x080fe20007fde0ff */
[--C-:B--2---:R-:W-:Y:S01]  /*cbd0*/  @!P3 IMAD.X R25, R7, 0x1, R4.reuse, P5 ;  /* 0x000000010719b824 */ /* 0x104fe200028e0604 */
[----:B------:R-:W-:Y:S01]  /*cbe0*/  @!P2 IADD3 R12, P5, R8, R13, RZ ;  /* 0x0000000d080ca210 */ /* 0x000fe20007fbe0ff */
[----:B---3--:R-:W-:Y:S01]  /*cbf0*/  @!P3 IMAD.X R21, R9, 0x1, R4, P4 ;  /* 0x000000010915b824 */ /* 0x008fe200020e0604 */
[----:B------:R-:W-:Y:S02]  /*cc00*/  @!P0 SHF.L.U32 R27, R217, 0x1, RZ ;  /* 0x00000001d91b8819 */ /* 0x000fe400000006ff */
        /* <DEDUP_REMOVED lines=8> */
[----:B------:R-:W-:Y:S02]  /*cc90*/  ULDC.64 UR6, c[0x0][0x208] ;  /* 0x0000820000067ab9 */ /* 0x000fe40000000a00 */
[----:B------:R0:W5:Y:S04]  /*cca0*/  @!P3 LD.E.64 R58, desc[UR6][R24.64] ;  /* 0x00000006183ab980 */ /* 0x000168000c101b00 */
[----:B------:R0:W5:Y:S01]  /*ccb0*/  @!P3 LD.E.64 R60, desc[UR6][R20.64] ;  /* 0x00000006143cb980 */ /* 0x000162000c101b00 */
[C---:B------:R-:W-:Y:S01]  /*ccc0*/  @!P1 SHF.L.U64.HI R28, R214.reuse, 0x1, R5 ;  /* 0x00000001d61c9819 */ /* 0x040fe20000010205 */
[----:B------:R-:W-:Y:S01]  /*ccd0*/  @!P1 IMAD.SHL.U32 R5, R214, 0x2, RZ ;  /* 0x00000002d6059824 */ /* 0x000fe200078e00ff */
[----:B------:R-:W-:-:S02]  /*cce0*/  @!P2 SHF.L.U64.HI R26, R215, 0x1, R11 ;  /* 0x00000001d71aa819 */ /* 0x000fc4000001020b */
[----:B------:R-:W-:Y:S02]  /*ccf0*/  @!P0 SHF.L.U64.HI R34, R217, 0x1, R10 ;  /* 0x00000001d9228819 */ /* 0x000fe4000001020a */
[-C--:B------:R-:W-:Y:S01]  /*cd00*/  @!P1 IADD3 R10, P4, R6, R5.reuse, RZ ;  /* 0x00000005060a9210 */ /* 0x080fe20007f9e0ff */
[--C-:B------:R-:W-:Y:S01]  /*cd10*/  @!P2 IMAD.X R15, R7, 0x1, R26.reuse, P6 ;  /* 0x00000001070fa824 */ /* 0x100fe200030e061a */
[----:B------:R-:W-:Y:S01]  /*cd20*/  @!P1 IADD3 R4, P6, R8, R5, RZ ;  /* 0x0000000508049210 */ /* 0x000fe20007fde0ff */
[----:B------:R-:W-:Y:S01]  /*cd30*/  @!P2 IMAD.X R13, R9, 0x1, R26, P5 ;  /* 0x00000001090da824 */ /* 0x000fe200028e061a */
[----:B------:R-:W-:Y:S02]  /*cd40*/  @!P1 IADD3.X R11, R7, R28, RZ, P4, !PT ;  /* 0x0000001c070b9210 */ /* 0x000fe400027fe4ff */
[-C--:B------:R-:W-:Y:S01]  /*cd50*/  @!P0 IADD3 R6, P5, R6, R27.reuse, RZ ;  /* 0x0000001b06068210 */ /* 0x080fe20007fbe0ff */
[----:B------:R0:W5:Y:S01]  /*cd60*/  @!P2 LD.E.64 R54, desc[UR6][R14.64] ;  /* 0x000000060e36a980 */ /* 0x000162000c101b00 */
[----:B------:R-:W-:Y:S01]  /*cd70*/  @!P0 IADD3 R8, P4, R8, R27, RZ ;  /* 0x0000001b08088210 */ /* 0x000fe20007f9e0ff */
[----:B------:R-:W-:-:S02]  /*cd80*/  @!P1 IMAD.X R5, R9, 0x1, R28, P6 ;  /* 0x0000000109059824 */ /* 0x000fc400030e061c */
[--C-:B------:R-:W-:Y:S01]  /*cd90*/  @!P0 IMAD.X R7, R7, 0x1, R34.reuse, P5 ;  /* 0x0000000107078824 */ /* 0x100fe200028e0622 */
[----:B------:R0:W5:Y:S01]  /*cda0*/  @!P2 LD.E.64 R56, desc[UR6][R12.64] ;  /* 0x000000060c38a980 */ /* 0x000162000c101b00 */
[----:B------:R-:W-:-:S03]  /*cdb0*/  @!P0 IMAD.X R9, R9, 0x1, R34, P4 ;  /* 0x0000000109098824 */ /* 0x000fc600020e0622 */
[----:B------:R0:W5:Y:S04]  /*cdc0*/  @!P1 LD.E.64 R50, desc[UR6][R10.64] ;  /* 0x000000060a329980 */ /* 0x000168000c101b00 */
[----:B------:R0:W5:Y:S04]  /*cdd0*/  @!P1 LD.E.64 R52, desc[UR6][R4.64] ;  /* 0x0000000604349980 */ /* 0x000168000c101b00 */
[----:B------:R0:W5:Y:S04]  /*cde0*/  @!P0 LD.E.64 R46, desc[UR6][R6.64] ;  /* 0x00000006062e8980 */ /* 0x000168000c101b00 */
[----:B------:R0:W5:Y:S02]  /*cdf0*/  @!P0 LD.E.64 R48, desc[UR6][R8.64] ;  /* 0x0000000608308980 */ /* 0x000164000c101b00 */
.L_x_2768:
[----:B------:R-:W-:Y:S05]  /*ce00*/  BSYNC B1 ;  /* 0x0000000000017941 */ /* 0x000fea0003800000 */
.L_x_2767:
[----:B0----5:R-:W-:Y:S01]  /*ce10*/  IMAD.MOV.U32 R4, RZ, RZ, R46 ;  /* 0x000000ffff047224 */ /* 0x021fe200078e002e */
[----:B------:R-:W-:Y:S01]  /*ce20*/  MOV R5, R47 ;  /* 0x0000002f00057202 */ /* 0x000fe20000000f00 */
[----:B------:R-:W-:Y:S01]  /*ce30*/  IMAD.MOV.U32 R6, RZ, RZ, R50 ;  /* 0x000000ffff067224 */ /* 0x000fe200078e0032 */
[----:B------:R-:W-:Y:S01]  /*ce40*/  UMOV UR4, 0xffffffff ;  /* 0xffffffff00047882 */ /* 0x000fe20000000000 */
[----:B--2---:R-:W-:Y:S01]  /*ce50*/  IMAD.MOV.U32 R7, RZ, RZ, R51 ;  /* 0x000000ffff077224 */ /* 0x004fe200078e0033 */
        /* <DEDUP_REMOVED lines=10> */
[----:B------:R-:W-:Y:S01]  /*cf00*/  MOV R7, R53 ;  /* 0x0000003500077202 */ /* 0x000fe20000000f00 */
[----:B------:R-:W-:-:S03]  /*cf10*/  IMAD.MOV.U32 R6, RZ, RZ, R52 ;  /* 0x000000ffff067224 */ /* 0x000fc600078e0034 */
        /* <DEDUP_REMOVED lines=9> */
[----:B------:R0:W2:Y:S04]  /*cfb0*/  SHFL.IDX PT, R7, R32, 0x2, 0x181f ;  /* 0x00581f0020077f89 */ /* 0x0000a800000e0000 */
[----:B------:R0:W0:Y:S04]  /*cfc0*/  SHFL.IDX PT, R6, R30, 0x2, 0x181f ;  /* 0x00581f001e067f89 */ /* 0x00002800000e0000 */
[----:B---3--:R3:W0:Y:S04]  /*cfd0*/  SHFL.IDX PT, R9, R33, 0x2, 0x181f ;  /* 0x00581f0021097f89 */ /* 0x00862800000e0000 */
[----:B----4-:R3:W4:Y:S02]  /*cfe0*/  SHFL.IDX PT, R8, R31, 0x2, 0x181f ;  /* 0x00581f001f087f89 */ /* 0x01072400000e0000 */
.L_x_3100:
        /* <DEDUP_REMOVED lines=27> */
[C---:B0-----:R-:W-:Y:S02]  /*d1a0*/  @!P3 IADD3 R24, P5, R6.reuse, R21, RZ ;  /* 0x000000150618b210 */ /* 0x041fe40007fbe0ff */
[-C--:B------:R-:W-:Y:S01]  /*d1b0*/  @!P2 IADD3 R14, P6, R6, R13.reuse, RZ ;  /* 0x0000000d060ea210 */ /* 0x080fe20007fde0ff */
[----:B------:R-:W-:Y:S01]  /*d1c0*/  @!P3 IMAD.X R21, R9, 0x1, R4, P4 ;  /* 0x000000010915b824 */ /* 0x000fe200020e0604 */
[----:B--2---:R-:W-:Y:S02]  /*d1d0*/  @!P3 IADD3.X R25, R7, R4, RZ, P5, !PT ;  /* 0x000000040719b210 */ /* 0x004fe40002ffe4ff */
[----:B------:R-:W-:Y:S02]  /*d1e0*/  @!P2 IADD3 R12, P5, R8, R13, RZ ;  /* 0x0000000d080ca210 */ /* 0x000fe40007fbe0ff */
[----:B------:R-:W-:-:S02]  /*d1f0*/  CS2R R38, SRZ ;  /* 0x0000000000267805 */ /* 0x000fc4000001ff00 */
[----:B------:R-:W-:Y:S02]  /*d200*/  CS2R R40, SRZ ;  /* 0x0000000000287805 */ /* 0x000fe4000001ff00 */
[----:B------:R-:W-:Y:S01]  /*d210*/  CS2R R36, SRZ ;  /* 0x0000000000247805 */ /* 0x000fe2000001ff00 */
[----:B------:R0:W5:Y:S04]  /*d220*/  @!P3 LD.E.64 R42, desc[UR6][R24.64] ;  /* 0x00000006182ab980 */ /* 0x000168000c101b00 */
[----:B------:R0:W5:Y:S01]  /*d230*/  @!P3 LD.E.64 R44, desc[UR6][R20.64] ;  /* 0x00000006142cb980 */ /* 0x000162000c101b00 */
[----:B---3--:R-:W-:Y:S01]  /*d240*/  @!P2 SHF.L.U64.HI R34, R215, 0x1, R11 ;  /* 0x00000001d722a819 */ /* 0x008fe2000001020b */
[C---:B------:R-:W-:Y:S01]  /*d250*/  @!P1 IMAD.SHL.U32 R11, R214.reuse, 0x2, RZ ;  /* 0x00000002d60b9824 */ /* 0x040fe200078e00ff */
[----:B------:R-:W-:-:S03]  /*d260*/  @!P1 SHF.L.U64.HI R26, R214, 0x1, R10 ;  /* 0x00000001d61a9819 */ /* 0x000fc6000001020a */
[--C-:B------:R-:W-:Y:S01]  /*d270*/  @!P2 IMAD.X R15, R7, 0x1, R34.reuse, P6 ;  /* 0x00000001070fa824 */ /* 0x100fe200030e0622 */
[-C--:B------:R-:W-:Y:S01]  /*d280*/  @!P1 IADD3 R10, P4, R6, R11.reuse, RZ ;  /* 0x0000000b060a9210 */ /* 0x080fe20007f9e0ff */
[----:B------:R-:W-:Y:S01]  /*d290*/  @!P2 IMAD.X R13, R9, 0x1, R34, P5 ;  /* 0x00000001090da824 */ /* 0x000fe200028e0622 */
[C---:B------:R-:W-:Y:S01]  /*d2a0*/  @!P0 SHF.L.U64.HI R28, R217.reuse, 0x1, R5 ;  /* 0x00000001d91c8819 */ /* 0x040fe20000010205 */
[----:B------:R-:W-:Y:S01]  /*d2b0*/  @!P0 IMAD.SHL.U32 R5, R217, 0x2, RZ ;  /* 0x00000002d9058824 */ /* 0x000fe200078e00ff */
[----:B------:R-:W-:Y:S01]  /*d2c0*/  @!P1 IADD3 R4, P6, R8, R11, RZ ;  /* 0x0000000b08049210 */ /* 0x000fe20007fde0ff */
[----:B------:R-:W-:Y:S01]  /*d2d0*/  @!P1 IMAD.X R11, R7, 0x1, R26, P4 ;  /* 0x00000001070b9824 */ /* 0x000fe200020e061a */
[----:B------:R-:W-:Y:S01]  /*d2e0*/  CS2R R34, SRZ ;  /* 0x0000000000227805 */ /* 0x000fe2000001ff00 */
[----:B------:R0:W5:Y:S01]  /*d2f0*/  @!P2 LD.E.64 R38, desc[UR6][R14.64] ;  /* 0x000000060e26a980 */ /* 0x000162000c101b00 */
[-C--:B------:R-:W-:Y:S02]  /*d300*/  @!P0 IADD3 R6, P5, R6, R5.reuse, RZ ;  /* 0x0000000506068210 */ /* 0x080fe40007fbe0ff */
[----:B------:R-:W-:Y:S01]  /*d310*/  @!P0 IADD3 R8, P4, R8, R5, RZ ;  /* 0x0000000508088210 */ /* 0x000fe20007f9e0ff */
[----:B------:R0:W5:Y:S01]  /*d320*/  @!P2 LD.E.64 R40, desc[UR6][R12.64] ;  /* 0x000000060c28a980 */ /* 0x000162000c101b00 */
[----:B------:R-:W-:Y:S01]  /*d330*/  @!P1 IADD3.X R5, R9, R26, RZ, P6, !PT ;  /* 0x0000001a09059210 */ /* 0x000fe200037fe4ff */
[--C-:B------:R-:W-:Y:S01]  /*d340*/  @!P0 IMAD.X R7, R7, 0x1, R28.reuse, P5 ;  /* 0x0000000107078824 */ /* 0x100fe200028e061c */
[----:B------:R-:W-:Y:S01]  /*d350*/  CS2R R26, SRZ ;  /* 0x00000000001a7805 */ /* 0x000fe2000001ff00 */
[----:B------:R-:W-:Y:S01]  /*d360*/  @!P0 IMAD.X R9, R9, 0x1, R28, P4 ;  /* 0x0000000109098824 */ /* 0x000fe200020e061c */
[----:B------:R-:W-:Y:S01]  /*d370*/  CS2R R28, SRZ ;  /* 0x00000000001c7805 */ /* 0x000fe2000001ff00 */
[----:B------:R0:W5:Y:S04]  /*d380*/  @!P1 LD.E.64 R34, desc[UR6][R10.64] ;  /* 0x000000060a229980 */ /* 0x000168000c101b00 */
[----:B------:R0:W5:Y:S04]  /*d390*/  @!P1 LD.E.64 R36, desc[UR6][R4.64] ;  /* 0x0000000604249980 */ /* 0x000168000c101b00 */
[----:B------:R0:W5:Y:S04]  /*d3a0*/  @!P0 LD.E.64 R28, desc[UR6][R6.64] ;  /* 0x00000006061c8980 */ /* 0x000168000c101b00 */
[----:B------:R0:W5:Y:S02]  /*d3b0*/  @!P0 LD.E.64 R26, desc[UR6][R8.64] ;  /* 0x00000006081a8980 */ /* 0x000164000c101b00 */
.L_x_2771:
[----:B------:R-:W-:Y:S05]  /*d3c0*/  BSYNC B1 ;  /* 0x0000000000017941 */ /* 0x000fea0003800000 */
.L_x_2770:
[----:B0----5:R-:W-:Y:S01]  /*d3d0*/  IMAD.MOV.U32 R4, RZ, RZ, R35 ;  /* 0x000000ffff047224 */ /* 0x021fe200078e0023 */
[----:B------:R-:W-:Y:S01]  /*d3e0*/  MOV R5, R34 ;  /* 0x0000002200057202 */ /* 0x000fe20000000f00 */
[----:B--2---:R-:W-:Y:S01]  /*d3f0*/  IMAD.MOV.U32 R7, RZ, RZ, R28 ;  /* 0x000000ffff077224 */ /* 0x004fe200078e001c */
[----:B------:R-:W-:Y:S01]  /*d400*/  UMOV UR4, 0xffffffff ;  /* 0xffffffff00047882 */ /* 0x000fe20000000000 */
[----:B------:R-:W-:Y:S01]  /*d410*/  IMAD.MOV.U32 R6, RZ, RZ, R29 ;  /* 0x000000ffff067224 */ /* 0x000fe200078e001d */
[----:B------:R-:W-:Y:S01]  /*d420*/  PRMT R85, R5, 0x5410, R4 ;  /* 0x0000541005557816 */ /* 0x000fe20000000004 */
[----:B------:R-:W-:Y:S01]  /*d430*/  IMAD.MOV.U32 R5, RZ, RZ, R42 ;  /* 0x000000ffff057224 */ /* 0x000fe200078e002a */
[----:B------:R-:W-:Y:S02]  /*d440*/  MOV R4, R43 ;  /* 0x0000002b00047202 */ /* 0x000fe40000000f00 */
        /* <DEDUP_REMOVED lines=20> */
[----:B----4-:R0:W4:Y:S04]  /*d590*/  SHFL.IDX PT, R8, R30, 0x3, 0x181f ;  /* 0x00781f001e087f89 */ /* 0x01012800000e0000 */
[----:B------:R0:W0:Y:S04]  /*d5a0*/  SHFL.IDX PT, R78, R33, 0x3, 0x181f ;  /* 0x00781f00214e7f89 */ /* 0x00002800000e0000 */
[----:B------:R0:W0:Y:S02]  /*d5b0*/  SHFL.IDX PT, R10, R31, 0x3, 0x181f ;  /* 0x00781f001f0a7f89 */ /* 0x00002400000e0000 */
.L_x_3106:
[----:B------:R-:W5:Y:S01]  /*d5c0*/  LDL R11, [R1+0x74] ;  /* 0x00007400010b7983 */ /* 0x000f620000100800 */
[----:B------:R-:W-:Y:S01]  /*d5d0*/  VIADD R7, R0, 0x60 ;  /* 0x0000006000077836 */ /* 0x000fe20000000000 */
[----:B------:R-:W-:Y:S01]  /*d5e0*/  BSSY B1, `(.L_x_2773) ;  /* 0x000003f000017945 */ /* 0x000fe20003800000 */
[----:B------:R-:W-:Y:S02]  /*d5f0*/  CS2R R12, SRZ ;  /* 0x00000000000c7805 */ /* 0x000fe4000001ff00 */
[----:B------:R-:W-:Y:S02]  /*d600*/  CS2R R20, SRZ ;  /* 0x0000000000147805 */ /* 0x000fe4000001ff00 */
[----:B01-3--:R-:W-:Y:S02]  /*d610*/  CS2R R30, SRZ ;  /* 0x00000000001e7805 */ /* 0x00bfe4000001ff00 */
[----:B------:R-:W-:Y:S02]  /*d620*/  ISETP.GE.AND P0, PT, R7, R3, PT ;  /* 0x000000030700720c */ /* 0x000fe40003f06270 */
[----:B------:R-:W-:-:S02]  /*d630*/  CS2R R14, SRZ ;  /* 0x00000000000e7805 */ /* 0x000fc4000001ff00 */
[----:B------:R-:W-:Y:S02]  /*d640*/  CS2R R24, SRZ ;  /* 0x0000000000187805 */ /* 0x000fe4000001ff00 */
[----:B------:R-:W-:Y:S02]  /*d650*/  CS2R R32, SRZ ;  /* 0x0000000000207805 */ /* 0x000fe4000001ff00 */
[----:B-----5:R-:W-:-:S04]  /*d660*/  LEA.HI R6, R11, R11, RZ, 0x1 ;  /* 0x0000000b0b067211 */ /* 0x020fc800078f08ff */
[----:B------:R-:W-:Y:S02]  /*d670*/  LOP3.LUT R0, R6, 0xfffffffe, RZ, 0xc0, !PT ;  /* 0xfffffffe06007812 */ /* 0x000fe400078ec0ff */
[----:B------:R-:W-:Y:S02]  /*d680*/  CS2R R6, SRZ ;  /* 0x0000000000067805 */ /* 0x000fe4000001ff00 */
[----:B------:R-:W-:-:S04]  /*d690*/  IADD3 R0, R11, -R0, RZ ;  /* 0x800000000b007210 */ /* 0x000fc80007ffe0ff */
[----:B------:R-:W-:Y:S01]  /*d6a0*/  SHF.L.U32 R0, R0, 0x1f, RZ ;  /* 0x0000001f00007819 */ /* 0x000fe200000006ff */
[----:B------:R-:W-:Y:S06]  /*d6b0*/  @P0 BRA `(.L_x_2774) ;  /* 0x0000000000c40947 */ /* 0x000fec0003800000 */
[----:B------:R-:W3:Y:S01]  /*d6c0*/  LDL R82, [R1+0x98] ;  /* 0x0000980001527983 */ /* 0x000ee20000100800 */
[----:B------:R-:W-:-:S03]  /*d6d0*/  ULDC UR4, c[0x0][0x3f4] ;  /* 0x0000fd0000047ab9 */ /* 0x000fc60000000800 */
[----:B------:R-:W3:Y:S04]  /*d6e0*/  LDL R79, [R1+0x94] ;  /* 0x00009400014f7983 */ /* 0x000ee80000100800 */
[----:B------:R-:W3:Y:S01]  /*d6f0*/  LDL R11, [R1+0x90] ;  /* 0x00009000010b7983 */ /* 0x000ee20000100800 */
[----:B------:R-:W-:Y:S02]  /*d700*/  ISETP.GE.AND P3, PT, R22, UR4, PT ;  /* 0x0000000416007c0c */ /* 0x000fe4000bf66270 */
[----:B------:R-:W-:Y:S02]  /*d710*/  CS2R R32, SRZ ;  /* 0x0000000000207805 */ /* 0x000fe4000001ff00 */
[----:B------:R-:W-:Y:S01]  /*d720*/  ISETP.GE.AND P2, PT, R215, UR4, PT ;  /* 0x00000004d7007c0c */ /* 0x000fe2000bf46270 */
[----:B------:R-:W-:Y:S01]  /*d730*/  ULDC.64 UR6, c[0x0][0x208] ;  /* 0x0000820000067ab9 */ /* 0x000fe20000000a00 */
[----:B------:R-:W-:-:S02]  /*d740*/  ISETP.GE.AND P1, PT, R214, UR4, PT ;  /* 0x00000004d6007c0c */ /* 0x000fc4000bf26270 */
[----:B------:R-:W-:-:S05]  /*d750*/  ISETP.GE.AND P0, PT, R217, UR4, PT ;  /* 0x00000004d9007c0c */ /* 0x000fca000bf06270 */
[C---:B------:R-:W-:Y:S01]  /*d760*/  @!P3 IMAD.SHL.U32 R24, R22.reuse, 0x2, RZ ;  /* 0x000000021618b824 */ /* 0x040fe200078e00ff */
[----:B------:R-:W-:-:S03]  /*d770*/  @!P3 SHF.L.U64.HI R4, R22, 0x1, R23 ;  /* 0x000000011604b819 */ /* 0x000fc60000010217 */
[----:B------:R-:W-:Y:S02]  /*d780*/  @!P2 IMAD.SHL.U32 R14, R215, 0x2, RZ ;  /* 0x00000002d70ea824 */ /* 0x000fe400078e00ff */
[----:B------:R-:W-:Y:S01]  /*d790*/  @!P1 IMAD.SHL.U32 R6, R214, 0x2, RZ ;  /* 0x00000002d6069824 */ /* 0x000fe200078e00ff */
[-C--:B----4-:R-:W-:Y:S01]  /*d7a0*/  @!P3 IADD3 R20, P5, R8, R24.reuse, RZ ;  /* 0x000000180814b210 */ /* 0x090fe20007fbe0ff */
[----:B------:R-:W-:Y:S01]  /*d7b0*/  @!P0 IMAD.SHL.U32 R30, R217, 0x2, RZ ;  /* 0x00000002d91e8824 */ /* 0x000fe200078e00ff */
[----:B------:R-:W-:Y:S02]  /*d7c0*/  @!P3 IADD3 R24, P4, R10, R24, RZ ;  /* 0x000000180a18b210 */ /* 0x000fe40007f9e0ff */
[----:B------:R-:W-:Y:S02]  /*d7d0*/  @!P2 IADD3 R12, P6, R8, R14, RZ ;  /* 0x0000000e080ca210 */ /* 0x000fe40007fde0ff */
[----:B--2---:R-:W-:Y:S01]  /*d7e0*/  @!P3 IADD3.X R21, R9, R4, RZ, P5, !PT ;  /* 0x000000040915b210 */ /* 0x004fe20002ffe4ff */
[----:B------:R-:W-:Y:S01]  /*d7f0*/  @!P3 IMAD.X R25, R78, 0x1, R4, P4 ;  /* 0x000000014e19b824 */ /* 0x000fe200020e0604 */
[----:B------:R-:W-:-:S02]  /*d800*/  @!P2 IADD3 R14, P5, R10, R14, RZ ;  /* 0x0000000e0a0ea210 */ /* 0x000fc40007fbe0ff */
[----:B------:R-:W-:Y:S02]  /*d810*/  @!P1 IADD3 R4, P4, R8, R6, RZ ;  /* 0x0000000608049210 */ /* 0x000fe40007f9e0ff */
[----:B------:R0:W5:Y:S02]  /*d820*/  @!P3 LD.E.64 R32, desc[UR6][R24.64] ;  /* 0x000000061820b980 */ /* 0x000164000c101b00 */
[----:B0-----:R-:W-:Y:S02]  /*d830*/  CS2R R24, SRZ ;  /* 0x0000000000187805 */ /* 0x001fe4000001ff00 */
[----:B---3--:R-:W-:Y:S02]  /*d840*/  @!P2 SHF.L.U64.HI R5, R215, 0x1, R82 ;  /* 0x00000001d705a819 */ /* 0x008fe40000010252 */
[----:B------:R-:W-:-:S03]  /*d850*/  @!P1 SHF.L.U64.HI R7, R214, 0x1, R79 ;  /* 0x00000001d6079819 */ /* 0x000fc6000001024f */
[C-C-:B------:R-:W-:Y:S01]  /*d860*/  @!P2 IMAD.X R13, R9.reuse, 0x1, R5.reuse, P6 ;  /* 0x00000001090da824 */ /* 0x140fe200030e0605 */
[----:B------:R-:W-:Y:S01]  /*d870*/  @!P1 IADD3 R6, P6, R10, R6, RZ ;  /* 0x000000060a069210 */ /* 0x000fe20007fde0ff */
[----:B------:R-:W-:Y:S01]  /*d880*/  @!P2 IMAD.X R15, R78, 0x1, R5, P5 ;  /* 0x000000014e0fa824 */ /* 0x000fe200028e0605 */
[-C--:B------:R-:W-:Y:S01]  /*d890*/  @!P0 IADD3 R8, P5, R8, R30.reuse, RZ ;  /* 0x0000001e08088210 */ /* 0x080fe20007fbe0ff */
[----:B------:R-:W-:Y:S01]  /*d8a0*/  @!P1 IMAD.X R5, R9, 0x1, R7, P4 ;  /* 0x0000000109059824 */ /* 0x000fe200020e0607 */
[----:B------:R-:W-:Y:S02]  /*d8b0*/  @!P0 IADD3 R10, P4, R10, R30, RZ ;  /* 0x0000001e0a0a8210 */ /* 0x000fe40007f9e0ff */
[----:B------:R-:W-:Y:S01]  /*d8c0*/  CS2R R30, SRZ ;  /* 0x00000000001e7805 */ /* 0x000fe2000001ff00 */
[----:B------:R0:W5:Y:S01]  /*d8d0*/  @!P2 LD.E.64 R24, desc[UR6][R14.64] ;  /* 0x000000060e18a980 */ /* 0x000162000c101b00 */
[----:B------:R-:W-:Y:S02]  /*d8e0*/  @!P1 IADD3.X R7, R78, R7, RZ, P6, !PT ;  /* 0x000000074e079210 */ /* 0x000fe400037fe4ff */
[----:B------:R-:W-:-:S02]  /*d8f0*/  @!P0 SHF.L.U64.HI R11, R217, 0x1, R11 ;  /* 0x00000001d90b8819 */ /* 0x000fc4000001020b */
[----:B------:R1:W5:Y:S03]  /*d900*/  @!P3 LD.E.64 R30, desc[UR6][R20.64] ;  /* 0x00000006141eb980 */ /* 0x000366000c101b00 */
[--C-:B------:R-:W-:Y:S01]  /*d910*/  @!P0 IMAD.X R9, R9, 0x1, R11.reuse, P5 ;  /* 0x0000000109098824 */ /* 0x100fe200028e060b */
[----:B0-----:R-:W-:Y:S01]  /*d920*/  CS2R R14, SRZ ;  /* 0x00000000000e7805 */ /* 0x001fe2000001ff00 */
[----:B------:R-:W-:Y:S01]  /*d930*/  @!P0 IMAD.X R11, R78, 0x1, R11, P4 ;  /* 0x000000014e0b8824 */ /* 0x000fe200020e060b */
[----:B-1----:R-:W-:-:S04]  /*d940*/  CS2R R20, SRZ ;  /* 0x0000000000147805 */ /* 0x002fc8000001ff00 */
[----:B------:R-:W5:Y:S04]  /*d950*/  @!P1 LD.E.64 R14, desc[UR6][R6.64] ;  /* 0x00000006060e9980 */ /* 0x000f68000c101b00 */
[----:B------:R0:W5:Y:S02]  /*d960*/  @!P2 LD.E.64 R20, desc[UR6][R12.64] ;  /* 0x000000060c14a980 */ /* 0x000164000c101b00 */
[----:B0-----:R-:W-:Y:S02]  /*d970*/  CS2R R12, SRZ ;  /* 0x00000000000c7805 */ /* 0x001fe4000001ff00 */
[----:B------:R-:W-:-:S04]  /*d980*/  CS2R R6, SRZ ;  /* 0x0000000000067805 */ /* 0x000fc8000001ff00 */
[----:B------:R0:W5:Y:S04]  /*d990*/  @!P1 LD.E.64 R12, desc[UR6][R4.64] ;  /* 0x00000006040c9980 */ /* 0x000168000c101b00 */
[----:B------:R1:W5:Y:S01]  /*d9a0*/  @!P0 LD.E.64 R6, desc[UR6][R10.64] ;  /* 0x000000060a068980 */ /* 0x000362000c101b00 */
[----:B0-----:R-:W-:-:S06]  /*d9b0*/  CS2R R4, SRZ ;  /* 0x0000000000047805 */ /* 0x001fcc000001ff00 */
[----:B------:R1:W5:Y:S02]  /*d9c0*/  @!P0 LD.E.64 R4, desc[UR6][R8.64] ;  /* 0x0000000608048980 */ /* 0x000364000c101b00 */
.L_x_2774:
[----:B------:R-:W-:Y:S05]  /*d9d0*/  BSYNC B1 ;  /* 0x0000000000017941 */ /* 0x000fea0003800000 */
.L_x_2773:
[----:B------:R-:W0:Y:S01]  /*d9e0*/  SYNCS.PHASECHK.TRANS64.TRYWAIT P0, [R16+URZ+0x38800], R0 ;  /* 0x03880000100075a7 */ /* 0x000e22000800017f */
[----:B-12--5:R-:W-:Y:S01]  /*d9f0*/  IMAD.MOV.U32 R9, RZ, RZ, R4 ;  /* 0x000000ffff097224 */ /* 0x026fe200078e0004 */
[----:B------:R-:W-:Y:S01]  /*da00*/  MOV R11, R12 ;  /* 0x0000000c000b7202 */ /* 0x000fe20000000f00 */
[----:B----4-:R-:W-:Y:S01]  /*da10*/  IMAD.MOV.U32 R8, RZ, RZ, R5 ;  /* 0x000000ffff087224 */ /* 0x010fe200078e0005 */
[----:B------:R-:W-:Y:S01]  /*da20*/  BSSY B1, `(.L_x_2775) ;  /* 0x000000b000017945 */ /* 0x000fe20003800000 */
        /* <DEDUP_REMOVED lines=9> */
[----:B0-----:R-:W-:Y:S06]  /*dac0*/  @!P0 BRA `(.L_x_2776) ;  /* 0x0000026c00d08947 */ /* 0x001fec0003800000 */
.L_x_3107:
[----:B------:R-:W-:Y:S05]  /*dad0*/  BSYNC B1 ;  /* 0x0000000000017941 */ /* 0x000fea0003800000 */
.L_x_2775:
[----:B------:R-:W-:Y:S01]  /*dae0*/  IMAD.MOV.U32 R8, RZ, RZ, R6 ;  /* 0x000000ffff087224 */ /* 0x000fe200078e0006 */
[----:B------:R-:W-:Y:S01]  /*daf0*/  BSSY B1, `(.L_x_2777) ;  /* 0x00000c6000017945 */ /* 0x000fe20003800000 */
[----:B0-----:R-:W-:-:S05]  /*db00*/  IMAD.MOV.U32 R0, RZ, RZ, R7 ;  /* 0x000000ffff007224 */ /* 0x001fca00078e0007 */
[----:B------:R-:W-:Y:S01]  /*db10*/  PRMT R79, R8, 0x5410, R0 ;  /* 0x00005410084f7816 */ /* 0x000fe20000000000 */
[----:B------:R-:W-:Y:S02]  /*db20*/  IMAD.MOV.U32 R8, RZ, RZ, R14 ;  /* 0x000000ffff087224 */ /* 0x000fe400078e000e */
[----:B------:R-:W-:-:S05]  /*db30*/  IMAD.MOV.U32 R0, RZ, RZ, R15 ;  /* 0x000000ffff007224 */ /* 0x000fca00078e000f */
[----:B------:R-:W-:Y:S02]  /*db40*/  PRMT R83, R8, 0x5410, R0 ;  /* 0x0000541008537816 */ /* 0x000fe40000000000 */
[----:B------:R-:W-:Y:S01]  /*db50*/  VIADDMNMX R0, R3, -R230, 0x80, PT ;  /* 0x0000008003007446 */ /* 0x000fe200038009e6 */
[----:B------:R-:W-:Y:S01]  /*db60*/  IMAD.MOV.U32 R3, RZ, RZ, R25 ;  /* 0x000000ffff037224 */ /* 0x000fe200078e0019 */
[----:B------:R-:W-:Y:S02]  /*db70*/  MOV R8, R24 ;  /* 0x0000001800087202 */ /* 0x000fe40000000f00 */
[----:B------:R-:W-:Y:S02]  /*db80*/  ISETP.GE.AND P0, PT, R212, R0, PT ;  /* 0x00000000d400720c */ /* 0x000fe40003f06270 */
[----:B------:R-:W-:Y:S01]  /*db90*/  PRMT R92, R8, 0x5410, R3 ;  /* 0x00005410085c7816 */ /* 0x000fe20000000003 */
[----:B------:R-:W-:Y:S02]  /*dba0*/  IMAD.MOV.U32 R8, RZ, RZ, R32 ;  /* 0x000000ffff087224 */ /* 0x000fe400078e0020 */
[----:B------:R-:W-:-:S05]  /*dbb0*/  IMAD.MOV.U32 R3, RZ, RZ, R33 ;  /* 0x000000ffff037224 */ /* 0x000fca00078e0021 */
[----:B------:R-:W-:-:S03]  /*dbc0*/  PRMT R102, R8, 0x5410, R3 ;  /* 0x0000541008667816 */ /* 0x000fc60000000003 */
        /* <DEDUP_REMOVED lines=8> */
[----:B------:R-:W0:Y:S01]  /*dc50*/  LDS.128 R8, [R229] ;  /* 0x00000000e5087984 */ /* 0x000e220000000c00 */
[----:B------:R-:W-:Y:S02]  /*dc60*/  SHF.R.U32.HI R3, RZ, 0x10, R77 ;  /* 0x00000010ff037819 */ /* 0x000fe4000001164d */
[----:B------:R-:W-:Y:S02]  /*dc70*/  SHF.R.U32.HI R93, RZ, 0x10, R75 ;  /* 0x00000010ff5d7819 */ /* 0x000fe4000001164b */
        /* <DEDUP_REMOVED lines=8> */
[--C-:B0-----:R-:W-:Y:S02]  /*dd00*/  HADD2.F32 R95, -RZ, R11.reuse.H1_H1 ;  /* 0x3000000bff5f7230 */ /* 0x101fe40000004100 */
[----:B------:R-:W-:-:S03]  /*dd10*/  HADD2.F32 R94, -RZ, R11.H0_H0 ;  /* 0x2000000bff5e7230 */ /* 0x000fc60000004100 */
[C---:B------:R-:W-:Y:S01]  /*dd20*/  FMUL.FTZ R11, R95.reuse, R3 ;  /* 0x000000035f0b7220 */ /* 0x040fe20000410000 */
[----:B------:R-:W-:-:S03]  /*dd30*/  FMUL.FTZ R95, R95, R93 ;  /* 0x0000005d5f5f7220 */ /* 0x000fc60000410000 */
[C---:B------:R-:W-:Y:S01]  /*dd40*/  FFMA.FTZ R11, R94.reuse, R93, -R11 ;  /* 0x0000005d5e0b7223 */ /* 0x040fe2000001080b */
[----:B------:R-:W-:Y:S01]  /*dd50*/  FFMA.FTZ R3, R94, R3, R95 ;  /* 0x000000035e037223 */ /* 0x000fe2000001005f */
[--C-:B------:R-:W-:Y:S02]  /*dd60*/  HADD2.F32 R94, -RZ, R96.reuse.H0_H0 ;  /* 0x20000060ff5e7230 */ /* 0x100fe40000004100 */
[----:B------:R-:W-:Y:S02]  /*dd70*/  HADD2.F32 R93, -RZ, R96.H1_H1 ;  /* 0x30000060ff5d7230 */ /* 0x000fe40000004100 */
[--C-:B------:R-:W-:Y:S01]  /*dd80*/  HADD2.F32 R96, -RZ, R8.reuse.H1_H1 ;  /* 0x30000008ff607230 */ /* 0x100fe20000004100 */
[----:B------:R-:W-:Y:S01]  /*dd90*/  F2FP.F16.F32.PACK_AB R11, R3, R11 ;  /* 0x0000000b030b723e */ /* 0x000fe200000000ff */
[----:B------:R-:W-:-:S03]  /*dda0*/  HADD2.F32 R95, -RZ, R8.H0_H0 ;  /* 0x20000008ff5f7230 */ /* 0x000fc60000004100 */
[C---:B------:R-:W-:Y:S01]  /*ddb0*/  FMUL.FTZ R8, R96.reuse, R93 ;  /* 0x0000005d60087220 */ /* 0x040fe20000410000 */
[----:B------:R-:W-:-:S03]  /*ddc0*/  FMUL.FTZ R96, R96, R94 ;  /* 0x0000005e60607220 */ /* 0x000fc60000410000 */
[C---:B------:R-:W-:Y:S01]  /*ddd0*/  FFMA.FTZ R8, R95.reuse, R94, -R8 ;  /* 0x0000005e5f087223 */ /* 0x040fe20000010808 */
[--C-:B------:R-:W-:Y:S02]  /*dde0*/  HADD2.F32 R94, -RZ, R10.reuse.H1_H1 ;  /* 0x3000000aff5e7230 */ /* 0x100fe40000004100 */
[----:B------:R-:W-:Y:S01]  /*ddf0*/  FFMA.FTZ R93, R95, R93, R96 ;  /* 0x0000005d5f5d7223 */ /* 0x000fe20000010060 */
[----:B------:R-:W-:Y:S02]  /*de00*/  HADD2.F32 R10, -RZ, R10.H0_H0 ;  /* 0x2000000aff0a7230 */ /* 0x000fe40000004100 */
[C---:B------:R-:W-:Y:S01]  /*de10*/  FMUL.FTZ R95, R94.reuse, R77 ;  /* 0x0000004d5e5f7220 */ /* 0x040fe20000410000 */
[-C--:B------:R-:W-:Y:S01]  /*de20*/  FMUL.FTZ R94, R94, R75.reuse ;  /* 0x0000004b5e5e7220 */ /* 0x080fe20000410000 */
[----:B------:R-:W-:Y:S02]  /*de30*/  F2FP.F16.F32.PACK_AB R8, R93, R8 ;  /* 0x000000085d08723e */ /* 0x000fe400000000ff */
[----:B------:R-:W-:Y:S01]  /*de40*/  FFMA.FTZ R95, R10, R75, -R95 ;  /* 0x0000004b0a5f7223 */ /* 0x000fe2000001085f */
[----:B------:R-:W-:-:S02]  /*de50*/  HADD2.F32 R75, -RZ, R9.H1_H1 ;  /* 0x30000009ff4b7230 */ /* 0x000fc40000004100 */
[----:B------:R-:W-:Y:S01]  /*de60*/  FFMA.FTZ R10, R10, R77, R94 ;  /* 0x0000004d0a0a7223 */ /* 0x000fe2000001005e */
[----:B------:R-:W-:Y:S02]  /*de70*/  HADD2.F32 R9, -RZ, R9.H0_H0 ;  /* 0x20000009ff097230 */ /* 0x000fe40000004100 */
[C---:B------:R-:W-:Y:S01]  /*de80*/  FMUL.FTZ R77, R75.reuse, R76 ;  /* 0x0000004c4b4d7220 */ /* 0x040fe20000410000 */
[-C--:B------:R-:W-:Y:S01]  /*de90*/  FMUL.FTZ R75, R75, R74.reuse ;  /* 0x0000004a4b4b7220 */ /* 0x080fe20000410000 */
[----:B------:R-:W-:Y:S02]  /*dea0*/  F2FP.F16.F32.PACK_AB R10, R10, R95 ;  /* 0x0000005f0a0a723e */ /* 0x000fe400000000ff */
[C---:B------:R-:W-:Y:S01]  /*deb0*/  FFMA.FTZ R74, R9.reuse, R74, -R77 ;  /* 0x0000004a094a7223 */ /* 0x040fe2000001084d */
[----:B------:R-:W-:-:S05]  /*dec0*/  FFMA.FTZ R9, R9, R76, R75 ;  /* 0x0000004c09097223 */ /* 0x000fca000001004b */
[----:B------:R-:W-:-:S05]  /*ded0*/  F2FP.F16.F32.PACK_AB R9, R9, R74 ;  /* 0x0000004a0909723e */ /* 0x000fca00000000ff */
[----:B------:R0:W-:Y:S02]  /*dee0*/  STS.128 [R229], R8 ;  /* 0x00000008e5007388 */ /* 0x0001e40000000c00 */
.L_x_2780:
[----:B------:R-:W-:Y:S05]  /*def0*/  BSYNC B2 ;  /* 0x0000000000027941 */ /* 0x000fea0003800000 */
.L_x_2779:
[----:B------:R-:W-:Y:S04]  /*df00*/  BSSY B2, `(.L_x_2781) ;  /* 0x000002c000027945 */ /* 0x000fe80003800000 */
[----:B------:R-:W-:Y:S05]  /*df10*/  @P1 BRA `(.L_x_2782) ;  /* 0x0000000000a81947 */ /* 0x000fea0003800000 */
[----:B0-----:R-:W0:Y:S01]  /*df20*/  LDS.128 R8, [R229+0x4000] ;  /* 0x00400000e5087984 */ /* 0x001e220000000c00 */
        /* <DEDUP_REMOVED lines=16> */
[----:B------:R-:W-:Y:S02]  /*e030*/  HADD2.F32 R74, -RZ, R112.H1_H1 ;  /* 0x30000070ff4a7230 */ /* 0x000fe40000004100 */
[----:B------:R-:W-:Y:S02]  /*e040*/  HADD2.F32 R76, -RZ, R8.H1_H1 ;  /* 0x30000008ff4c7230 */ /* 0x000fe40000004100 */
        /* <DEDUP_REMOVED lines=22> */
[----:B------:R1:W-:Y:S02]  /*e1b0*/  STS.128 [R229+0x4000], R8 ;  /* 0x00400008e5007388 */ /* 0x0003e40000000c00 */
.L_x_2782:
[----:B------:R-:W-:Y:S05]  /*e1c0*/  BSYNC B2 ;  /* 0x0000000000027941 */ /* 0x000fea0003800000 */
.L_x_2781:
[----:B------:R-:W-:Y:S04]  /*e1d0*/  BSSY B2, `(.L_x_2783) ;  /* 0x000002c000027945 */ /* 0x000fe80003800000 */
[----:B------:R-:W-:Y:S05]  /*e1e0*/  @P2 BRA `(.L_x_2784) ;  /* 0x0000000000a82947 */ /* 0x000fea0003800000 */
[----:B01----:R-:W0:Y:S01]  /*e1f0*/  LDS.128 R8, [R229+0x8000] ;  /* 0x00800000e5087984 */ /* 0x003e220000000c00 */
[----:B------:R-:W-:Y:S01]  /*e200*/  SHF.R.U32.HI R70, RZ, 0x10, R69 ;  /* 0x00000010ff467819 */ /* 0x000fe20000011645 */
[----:B------:R-:W-:Y:S01]  /*e210*/  HADD2.F32 R74, -RZ, R109.H0_H0 ;  /* 0x2000006dff4a7230 */ /* 0x000fe20000004100 */
        /* <DEDUP_REMOVED lines=15> */
[--C-:B------:R-:W-:Y:S02]  /*e310*/  HADD2.F32 R70, -RZ, R8.reuse.H1_H1 ;  /* 0x30000008ff467230 */ /* 0x100fe40000004100 */
[----:B------:R-:W-:Y:S02]  /*e320*/  HADD2.F32 R71, -RZ, R8.H0_H0 ;  /* 0x20000008ff477230 */ /* 0x000fe40000004100 */
[--C-:B------:R-:W-:Y:S02]  /*e330*/  HADD2.F32 R8, -RZ, R10.reuse.H0_H0 ;  /* 0x2000000aff087230 */ /* 0x100fe40000004100 */
[C---:B------:R-:W-:Y:S01]  /*e340*/  FMUL.FTZ R73, R70.reuse, R67 ;  /* 0x0000004346497220 */ /* 0x040fe20000410000 */
[----:B------:R-:W-:Y:S01]  /*e350*/  FMUL.FTZ R70, R70, R69 ;  /* 0x0000004546467220 */ /* 0x000fe20000410000 */
[----:B------:R-:W-:Y:S01]  /*e360*/  HADD2.F32 R10, -RZ, R10.H1_H1 ;  /* 0x3000000aff0a7230 */ /* 0x000fe20000004100 */
[----:B------:R-:W-:Y:S01]  /*e370*/  F2FP.F16.F32.PACK_AB R11, R11, R3 ;  /* 0x000000030b0b723e */ /* 0x000fe200000000ff */
[----:B------:R-:W-:Y:S01]  /*e380*/  FFMA.FTZ R73, R71, R69, -R73 ;  /* 0x0000004547497223 */ /* 0x000fe20000010849 */
[----:B------:R-:W-:-:S02]  /*e390*/  HADD2.F32 R72, -RZ, R9.H0_H0 ;  /* 0x20000009ff487230 */ /* 0x000fc40000004100 */
[----:B------:R-:W-:Y:S01]  /*e3a0*/  FFMA.FTZ R70, R71, R67, R70 ;  /* 0x0000004347467223 */ /* 0x000fe20000010046 */
[----:B------:R-:W-:Y:S02]  /*e3b0*/  HADD2.F32 R69, -RZ, R109.H1_H1 ;  /* 0x3000006dff457230 */ /* 0x000fe40000004100 */
[C---:B------:R-:W-:Y:S01]  /*e3c0*/  FMUL.FTZ R71, R10.reuse, R74 ;  /* 0x0000004a0a477220 */ /* 0x040fe20000410000 */
[----:B------:R-:W-:Y:S02]  /*e3d0*/  HADD2.F32 R9, -RZ, R9.H1_H1 ;  /* 0x30000009ff097230 */ /* 0x000fe40000004100 */
[-C--:B------:R-:W-:Y:S01]  /*e3e0*/  FMUL.FTZ R67, R10, R69.reuse ;  /* 0x000000450a437220 */ /* 0x080fe20000410000 */
[C---:B------:R-:W-:Y:S02]  /*e3f0*/  FFMA.FTZ R71, R8.reuse, R69, R71 ;  /* 0x0000004508477223 */ /* 0x040fe40000010047 */
[C---:B------:R-:W-:Y:S01]  /*e400*/  FMUL.FTZ R10, R9.reuse, R68 ;  /* 0x00000044090a7220 */ /* 0x040fe20000410000 */
[----:B------:R-:W-:Y:S01]  /*e410*/  FMUL.FTZ R9, R9, R66 ;  /* 0x0000004209097220 */ /* 0x000fe20000410000 */
[----:B------:R-:W-:Y:S01]  /*e420*/  FFMA.FTZ R67, R8, R74, -R67 ;  /* 0x0000004a08437223 */ /* 0x000fe20000010843 */
[----:B------:R-:W-:Y:S01]  /*e430*/  F2FP.F16.F32.PACK_AB R8, R70, R73 ;  /* 0x000000494608723e */ /* 0x000fe200000000ff */
[C---:B------:R-:W-:Y:S01]  /*e440*/  FFMA.FTZ R66, R72.reuse, R66, -R10 ;  /* 0x0000004248427223 */ /* 0x040fe2000001080a */
[----:B------:R-:W-:-:S02]  /*e450*/  FFMA.FTZ R9, R72, R68, R9 ;  /* 0x0000004448097223 */ /* 0x000fc40000010009 */
[----:B------:R-:W-:-:S03]  /*e460*/  F2FP.F16.F32.PACK_AB R10, R71, R67 ;  /* 0x00000043470a723e */ /* 0x000fc600000000ff */
[----:B------:R-:W-:-:S05]  /*e470*/  F2FP.F16.F32.PACK_AB R9, R9, R66 ;  /* 0x000000420909723e */ /* 0x000fca00000000ff */
[----:B------:R2:W-:Y:S02]  /*e480*/  STS.128 [R229+0x8000], R8 ;  /* 0x00800008e5007388 */ /* 0x0005e40000000c00 */
.L_x_2784:
[----:B------:R-:W-:Y:S05]  /*e490*/  BSYNC B2 ;  /* 0x0000000000027941 */ /* 0x000fea0003800000 */
.L_x_2783:
[----:B------:R-:W-:Y:S05]  /*e4a0*/  @P3 BRA `(.L_x_2778) ;  /* 0x0000000000a83947 */ /* 0x000fea0003800000 */
[----:B012---:R-:W0:Y:S01]  /*e4b0*/  LDS.128 R8, [R229+0xc000] ;  /* 0x00c00000e5087984 */ /* 0x007e220000000c00 */
        /* <DEDUP_REMOVED lines=41> */
.L_x_2778:
[----:B------:R-:W-:Y:S05]  /*e750*/  BSYNC B1 ;  /* 0x0000000000017941 */ /* 0x000fea0003800000 */
.L_x_2777:
[----:B------:R-:W-:Y:S01]  /*e760*/  VIADD R3, R212, 0x20 ;  /* 0x00000020d4037836 */ /* 0x000fe20000000000 */
[----:B------:R-:W-:Y:S04]  /*e770*/  BSSY B1, `(.L_x_2785) ;  /* 0x00000ba000017945 */ /* 0x000fe80003800000 */
[----:B------:R-:W-:-:S13]  /*e780*/  ISETP.GE.AND P0, PT, R3, R0, PT ;  /* 0x000000000300720c */ /* 0x000fda0003f06270 */
[----:B------:R-:W-:Y:S05]  /*e790*/  @P0 BRA `(.L_x_2786) ;  /* 0x0000000800dc0947 */ /* 0x000fea0003800000 */
[----:B------:R-:W4:Y:S01]  /*e7a0*/  LDC R3, c[0x0][0x3f4] ;  /* 0x0000fd00ff037b82 */ /* 0x000f220000000800 */
[----:B------:R-:W-:Y:S01]  /*e7b0*/  BSSY B2, `(.L_x_2787) ;  /* 0x0000030000027945 */ /* 0x000fe20003800000 */
[-C--:B----4-:R-:W-:Y:S02]  /*e7c0*/  ISETP.GE.AND P0, PT, R22, R3.reuse, PT ;  /* 0x000000031600720c */ /* 0x090fe40003f06270 */
[-C--:B------:R-:W-:Y:S02]  /*e7d0*/  ISETP.GE.AND P1, PT, R215, R3.reuse, PT ;  /* 0x00000003d700720c */ /* 0x080fe40003f26270 */
[-C--:B------:R-:W-:Y:S02]  /*e7e0*/  ISETP.GE.AND P2, PT, R214, R3.reuse, PT ;  /* 0x00000003d600720c */ /* 0x080fe40003f46270 */
[----:B------:R-:W-:-:S07]  /*e7f0*/  ISETP.GE.AND P3, PT, R217, R3, PT ;  /* 0x00000003d900720c */ /* 0x000fce0003f66270 */
[----:B------:R-:W-:Y:S06]  /*e800*/  @P0 BRA `(.L_x_2788) ;  /* 0x0000000000a80947 */ /* 0x000fec0003800000 */
[----:B0123--:R-:W0:Y:S01]  /*e810*/  LDS.128 R8, [R229+0x1000] ;  /* 0x00100000e5087984 */ /* 0x00fe220000000c00 */
[----:B------:R-:W-:Y:S01]  /*e820*/  SHF.R.U64 R3, R58, 0x10, R59 ;  /* 0x000000103a037819 */ /* 0x000fe2000000123b */
[--C-:B------:R-:W-:Y:S01]  /*e830*/  HADD2.F32 R63, -RZ, R106.reuse.H0_H0 ;  /* 0x2000006aff3f7230 */ /* 0x100fe20000004100 */
[--C-:B------:R-:W-:Y:S01]  /*e840*/  SHF.R.U64 R58, R60, 0x10, R61.reuse ;  /* 0x000000103c3a7819 */ /* 0x100fe2000000123d */
[----:B------:R-:W-:Y:S01]  /*e850*/  HADD2.F32 R106, -RZ, R106.H1_H1 ;  /* 0x3000006aff6a7230 */ /* 0x000fe20000004100 */
[----:B------:R-:W-:Y:S01]  /*e860*/  SHF.R.U32.HI R60, RZ, 0x10, R61 ;  /* 0x00000010ff3c7819 */ /* 0x000fe2000001163d */
[--C-:B------:R-:W-:Y:S01]  /*e870*/  HADD2.F32 R61, -RZ, R105.reuse.H0_H0 ;  /* 0x20000069ff3d7230 */ /* 0x100fe20000004100 */
[----:B------:R-:W-:Y:S01]  /*e880*/  SHF.R.U32.HI R59, RZ, 0x10, R59 ;  /* 0x00000010ff3b7819 */ /* 0x000fe2000001163b */
[----:B------:R-:W-:Y:S02]  /*e890*/  HADD2.F32 R105, -RZ, R105.H1_H1 ;  /* 0x30000069ff697230 */ /* 0x000fe40000004100 */
[----:B------:R-:W-:-:S02]  /*e8a0*/  HADD2.F32 R60, -RZ, R60.H0_H0 ;  /* 0x2000003cff3c7230 */ /* 0x000fc40000004100 */
[----:B------:R-:W-:Y:S02]  /*e8b0*/  HADD2.F32 R59, -RZ, R59.H0_H0 ;  /* 0x2000003bff3b7230 */ /* 0x000fe40000004100 */
[----:B------:R-:W-:Y:S02]  /*e8c0*/  HADD2.F32 R58, -RZ, R58.H0_H0 ;  /* 0x2000003aff3a7230 */ /* 0x000fe40000004100 */
[----:B------:R-:W-:Y:S02]  /*e8d0*/  HADD2.F32 R3, -RZ, R3.H0_H0 ;  /* 0x20000003ff037230 */ /* 0x000fe40000004100 */
[--C-:B0-----:R-:W-:Y:S02]  /*e8e0*/  HADD2.F32 R62, -RZ, R11.reuse.H0_H0 ;  /* 0x2000000bff3e7230 */ /* 0x101fe40000004100 */
[----:B------:R-:W-:Y:S02]  /*e8f0*/  HADD2.F32 R11, -RZ, R11.H1_H1 ;  /* 0x3000000bff0b7230 */ /* 0x000fe40000004100 */
[----:B------:R-:W-:-:S02]  /*e900*/  HADD2.F32 R65, -RZ, R10.H0_H0 ;  /* 0x2000000aff417230 */ /* 0x000fc40000004100 */
[----:B------:R-:W-:Y:S02]  /*e910*/  HADD2.F32 R64, -RZ, R8.H0_H0 ;  /* 0x20000008ff407230 */ /* 0x000fe40000004100 */
[CC--:B------:R-:W-:Y:S01]  /*e920*/  FMUL.FTZ R67, R11.reuse, R60.reuse ;  /* 0x0000003c0b437220 */ /* 0x0c0fe20000410000 */
[----:B------:R-:W-:Y:S02]  /*e930*/  HADD2.F32 R10, -RZ, R10.H1_H1 ;  /* 0x3000000aff0a7230 */ /* 0x000fe40000004100 */
[-C--:B------:R-:W-:Y:S01]  /*e940*/  FMUL.FTZ R11, R11, R59.reuse ;  /* 0x0000003b0b0b7220 */ /* 0x080fe20000410000 */
[--C-:B------:R-:W-:Y:S02]  /*e950*/  HADD2.F32 R66, -RZ, R9.reuse.H0_H0 ;  /* 0x20000009ff427230 */ /* 0x100fe40000004100 */
[C---:B------:R-:W-:Y:S01]  /*e960*/  FFMA.FTZ R67, R62.reuse, R59, -R67 ;  /* 0x0000003b3e437223 */ /* 0x040fe20000010843 */
[----:B------:R-:W-:Y:S02]  /*e970*/  HADD2.F32 R8, -RZ, R8.H1_H1 ;  /* 0x30000008ff087230 */ /* 0x000fe40000004100 */
[----:B------:R-:W-:Y:S01]  /*e980*/  FFMA.FTZ R11, R62, R60, R11 ;  /* 0x0000003c3e0b7223 */ /* 0x000fe2000001000b */
[----:B------:R-:W-:-:S02]  /*e990*/  HADD2.F32 R9, -RZ, R9.H1_H1 ;  /* 0x30000009ff097230 */ /* 0x000fc40000004100 */
[C---:B------:R-:W-:Y:S01]  /*e9a0*/  FMUL.FTZ R59, R10.reuse, R106 ;  /* 0x0000006a0a3b7220 */ /* 0x040fe20000410000 */
[----:B------:R-:W-:Y:S01]  /*e9b0*/  FMUL.FTZ R60, R10, R105 ;  /* 0x000000690a3c7220 */ /* 0x000fe20000410000 */
        /* <DEDUP_REMOVED lines=15> */
.L_x_2788:
[----:B------:R-:W-:Y:S05]  /*eab0*/  BSYNC B2 ;  /* 0x0000000000027941 */ /* 0x000fea0003800000 */
.L_x_2787:
[----:B------:R-:W-:Y:S04]  /*eac0*/  BSSY B2, `(.L_x_2789) ;  /* 0x000002c000027945 */ /* 0x000fe80003800000 */
[----:B------:R-:W-:Y:S05]  /*ead0*/  @P1 BRA `(.L_x_2790) ;  /* 0x0000000000a81947 */ /* 0x000fea0003800000 */
[----:B01234-:R-:W0:Y:S01]  /*eae0*/  LDS.128 R8, [R229+0x5000] ;  /* 0x00500000e5087984 */ /* 0x01fe220000000c00 */
        /* <DEDUP_REMOVED lines=41> */
.L_x_2790:
[----:B------:R-:W-:Y:S05]  /*ed80*/  BSYNC B2 ;  /* 0x0000000000027941 */ /* 0x000fea0003800000 */
.L_x_2789:
        /* <DEDUP_REMOVED lines=44> */
.L_x_2792:
[----:B------:R-:W-:Y:S05]  /*f050*/  BSYNC B2 ;  /* 0x0000000000027941 */ /* 0x000fea0003800000 */
.L_x_2791:
[----:B------:R-:W-:Y:S05]  /*f060*/  @P3 BRA `(.L_x_2786) ;  /* 0x0000000000a83947 */ /* 0x000fea0003800000 */
[----:B01234-:R-:W0:Y:S01]  /*f070*/  LDS.128 R8, [R229+0xd000] ;  /* 0x00d00000e5087984 */ /* 0x01fe220000000c00 */
        /* <DEDUP_REMOVED lines=11> */
[----:B------:R-:W-:Y:S02]  /*f130*/  HADD2.F32 R52, -RZ, R8.H1_H1 ;  /* 0x30000008ff347230 */ /* 0x000fe40000004100 */
[----:B------:R-:W-:-:S02]  /*f140*/  HADD2.F32 R51, -RZ, R11.H0_H0 ;  /* 0x2000000bff337230 */ /* 0x000fc40000004100 */
[C---:B------:R-:W-:Y:S01]  /*f150*/  FMUL.FTZ R56, R53.reuse, R54 ;  /* 0x0000003635387220 */ /* 0x040fe20000410000 */
[-C--:B------:R-:W-:Y:S01]  /*f160*/  FMUL.FTZ R55, R53, R50.reuse ;  /* 0x0000003235377220 */ /* 0x080fe20000410000 */
[----:B------:R-:W-:Y:S02]  /*f170*/  HADD2.F32 R48, -RZ, R8.H0_H0 ;  /* 0x20000008ff307230 */ /* 0x000fe40000004100 */
[C---:B------:R-:W-:Y:S01]  /*f180*/  FMUL.FTZ R53, R52.reuse, R47 ;  /* 0x0000002f34357220 */ /* 0x040fe20000410000 */
[C---:B------:R-:W-:Y:S01]  /*f190*/  FFMA.FTZ R50, R51.reuse, R50, -R56 ;  /* 0x0000003233327223 */ /* 0x040fe20000010838 */
[----:B------:R-:W-:Y:S01]  /*f1a0*/  FFMA.FTZ R51, R51, R54, R55 ;  /* 0x0000003633337223 */ /* 0x000fe20000010037 */
[-C--:B------:R-:W-:Y:S01]  /*f1b0*/  FMUL.FTZ R55, R52, R49.reuse ;  /* 0x0000003134377220 */ /* 0x080fe20000410000 */
[--C-:B------:R-:W-:Y:S02]  /*f1c0*/  HADD2.F32 R8, -RZ, R10.reuse.H0_H0 ;  /* 0x2000000aff087230 */ /* 0x100fe40000004100 */
[----:B------:R-:W-:Y:S01]  /*f1d0*/  FFMA.FTZ R49, R48, R49, -R53 ;  /* 0x0000003130317223 */ /* 0x000fe20000010835 */
[----:B------:R-:W-:-:S02]  /*f1e0*/  HADD2.F32 R10, -RZ, R10.H1_H1 ;  /* 0x3000000aff0a7230 */ /* 0x000fc40000004100 */
[----:B------:R-:W-:Y:S01]  /*f1f0*/  FFMA.FTZ R48, R48, R47, R55 ;  /* 0x0000002f30307223 */ /* 0x000fe20000010037 */
[--C-:B------:R-:W-:Y:S02]  /*f200*/  HADD2.F32 R11, -RZ, R9.reuse.H0_H0 ;  /* 0x20000009ff0b7230 */ /* 0x100fe40000004100 */
[----:B------:R-:W-:Y:S02]  /*f210*/  HADD2.F32 R53, -RZ, R88.H1_H1 ;  /* 0x30000058ff357230 */ /* 0x000fe40000004100 */
[C---:B------:R-:W-:Y:S01]  /*f220*/  FMUL.FTZ R47, R10.reuse, R89 ;  /* 0x000000590a2f7220 */ /* 0x040fe20000410000 */
[----:B------:R-:W-:Y:S02]  /*f230*/  HADD2.F32 R9, -RZ, R9.H1_H1 ;  /* 0x30000009ff097230 */ /* 0x000fe40000004100 */
[----:B------:R-:W-:Y:S02]  /*f240*/  HADD2.F32 R52, -RZ, R3.H0_H0 ;  /* 0x20000003ff347230 */ /* 0x000fe40000004100 */
[-C--:B------:R-:W-:Y:S01]  /*f250*/  FMUL.FTZ R54, R10, R53.reuse ;  /* 0x000000350a367220 */ /* 0x080fe20000410000 */
[C---:B------:R-:W-:Y:S01]  /*f260*/  FFMA.FTZ R47, R8.reuse, R53, -R47 ;  /* 0x00000035082f7223 */ /* 0x040fe2000001082f */
[C---:B------:R-:W-:Y:S01]  /*f270*/  FMUL.FTZ R10, R9.reuse, R46 ;  /* 0x0000002e090a7220 */ /* 0x040fe20000410000 */
[----:B------:R-:W-:Y:S01]  /*f280*/  FMUL.FTZ R3, R9, R52 ;  /* 0x0000003409037220 */ /* 0x000fe20000410000 */
[----:B------:R-:W-:-:S02]  /*f290*/  FFMA.FTZ R54, R8, R89, R54 ;  /* 0x0000005908367223 */ /* 0x000fc40000010036 */
[C---:B------:R-:W-:Y:S01]  /*f2a0*/  FFMA.FTZ R9, R11.reuse, R52, -R10 ;  /* 0x000000340b097223 */ /* 0x040fe2000001080a */
[----:B------:R-:W-:Y:S01]  /*f2b0*/  F2FP.F16.F32.PACK_AB R8, R48, R49 ;  /* 0x000000313008723e */ /* 0x000fe200000000ff */
[----:B------:R-:W-:Y:S01]  /*f2c0*/  FFMA.FTZ R46, R11, R46, R3 ;  /* 0x0000002e0b2e7223 */ /* 0x000fe20000010003 */
[----:B------:R-:W-:Y:S02]  /*f2d0*/  F2FP.F16.F32.PACK_AB R11, R51, R50 ;  /* 0x00000032330b723e */ /* 0x000fe400000000ff */
[----:B------:R-:W-:Y:S02]  /*f2e0*/  F2FP.F16.F32.PACK_AB R10, R54, R47 ;  /* 0x0000002f360a723e */ /* 0x000fe400000000ff */
[----:B------:R-:W-:-:S05]  /*f2f0*/  F2FP.F16.F32.PACK_AB R9, R46, R9 ;  /* 0x000000092e09723e */ /* 0x000fca00000000ff */
[----:B------:R0:W-:Y:S02]  /*f300*/  STS.128 [R229+0xd000], R8 ;  /* 0x00d00008e5007388 */ /* 0x0001e40000000c00 */
.L_x_2786:
[----:B------:R-:W-:Y:S05]  /*f310*/  BSYNC B1 ;  /* 0x0000000000017941 */ /* 0x000fea0003800000 */
.L_x_2785:
[----:B------:R-:W-:Y:S01]  /*f320*/  IADD3 R3, R212, 0x40, RZ ;  /* 0x00000040d4037810 */ /* 0x000fe20007ffe0ff */
[----:B------:R-:W-:Y:S03]  /*f330*/  BSSY B1, `(.L_x_2793) ;  /* 0x00000ba000017945 */ /* 0x000fe60003800000 */
[----:B------:R-:W-:-:S13]  /*f340*/  ISETP.GE.AND P0, PT, R3, R0, PT ;  /* 0x000000000300720c */ /* 0x000fda0003f06270 */
[----:B------:R-:W-:Y:S05]  /*f350*/  @P0 BRA `(.L_x_2794) ;  /* 0x0000000800dc0947 */ /* 0x000fea0003800000 */
[----:B------:R-:W5:Y:S01]  /*f360*/  LDC R3, c[0x0][0x3f4] ;  /* 0x0000fd00ff037b82 */ /* 0x000f620000000800 */
[----:B------:R-:W-:Y:S01]  /*f370*/  BSSY B2, `(.L_x_2795) ;  /* 0x0000030000027945 */ /* 0x000fe20003800000 */
[-C--:B-----5:R-:W-:Y:S02]  /*f380*/  ISETP.GE.AND P0, PT, R22, R3.reuse, PT ;  /* 0x000000031600720c */ /* 0x0a0fe40003f06270 */
[-C--:B------:R-:W-:Y:S02]  /*f390*/  ISETP.GE.AND P1, PT, R215, R3.reuse, PT ;  /* 0x00000003d700720c */ /* 0x080fe40003f26270 */
[-C--:B------:R-:W-:Y:S02]  /*f3a0*/  ISETP.GE.AND P2, PT, R214, R3.reuse, PT ;  /* 0x00000003d600720c */ /* 0x080fe40003f46270 */
[----:B------:R-:W-:-:S07]  /*f3b0*/  ISETP.GE.AND P3, PT, R217, R3, PT ;  /* 0x00000003d900720c */ /* 0x000fce0003f66270 */
[----:B------:R-:W-:Y:S06]  /*f3c0*/  @P0 BRA `(.L_x_2796) ;  /* 0x0000000000a80947 */ /* 0x000fec0003800000 */
[----:B01234-:R-:W0:Y:S01]  /*f3d0*/  LDS.128 R8, [R229+0x2000] ;  /* 0x00200000e5087984 */ /* 0x01fe220000000c00 */
        /* <DEDUP_REMOVED lines=17> */
[----:B------:R-:W-:Y:S01]  /*f4f0*/  FMUL.FTZ R10, R45, R52 ;  /* 0x000000342d0a7220 */ /* 0x000fe20000410000 */
[--C-:B------:R-:W-:Y:S02]  /*f500*/  HADD2.F32 R48, -RZ, R8.reuse.H1_H1 ;  /* 0x30000008ff307230 */ /* 0x100fe40000004100 */
[----:B------:R-:W-:Y:S02]  /*f510*/  HADD2.F32 R46, -RZ, R8.H0_H0 ;  /* 0x20000008ff2e7230 */ /* 0x000fe40000004100 */
[--C-:B------:R-:W-:Y:S02]  /*f520*/  HADD2.F32 R8, -RZ, R9.reuse.H0_H0 ;  /* 0x20000009ff087230 */ /* 0x100fe40000004100 */
[----:B------:R-:W-:Y:S01]  /*f530*/  FMUL.FTZ R51, R48, R43 ;  /* 0x0000002b30337220 */ /* 0x000fe20000410000 */
[----:B------:R-:W-:-:S02]  /*f540*/  HADD2.F32 R45, -RZ, R9.H1_H1 ;  /* 0x30000009ff2d7230 */ /* 0x000fc40000004100 */
[C---:B------:R-:W-:Y:S01]  /*f550*/  FFMA.FTZ R9, R47.reuse, R50, -R10 ;  /* 0x000000322f097223 */ /* 0x040fe2000001080a */
[----:B------:R-:W-:Y:S01]  /*f560*/  FFMA.FTZ R10, R47, R52, R53 ;  /* 0x000000342f0a7223 */ /* 0x000fe20000010035 */
[-C--:B------:R-:W-:Y:S01]  /*f570*/  FMUL.FTZ R47, R48, R49.reuse ;  /* 0x00000031302f7220 */ /* 0x080fe20000410000 */
[----:B------:R-:W-:Y:S01]  /*f580*/  FFMA.FTZ R51, R46, R49, -R51 ;  /* 0x000000312e337223 */ /* 0x000fe20000010833 */
[C---:B------:R-:W-:Y:S01]  /*f590*/  FMUL.FTZ R48, R44.reuse, R101 ;  /* 0x000000652c307220 */ /* 0x040fe20000410000 */
[----:B------:R-:W-:Y:S01]  /*f5a0*/  FMUL.FTZ R44, R44, R100 ;  /* 0x000000642c2c7220 */ /* 0x000fe20000410000 */
[----:B------:R-:W-:Y:S01]  /*f5b0*/  FFMA.FTZ R46, R46, R43, R47 ;  /* 0x0000002b2e2e7223 */ /* 0x000fe2000001002f */
        /* <DEDUP_REMOVED lines=11> */
.L_x_2796:
[----:B------:R-:W-:Y:S05]  /*f670*/  BSYNC B2 ;  /* 0x0000000000027941 */ /* 0x000fea0003800000 */
.L_x_2795:
[----:B------:R-:W-:Y:S04]  /*f680*/  BSSY B2, `(.L_x_2797) ;  /* 0x000002c000027945 */ /* 0x000fe80003800000 */
[----:B------:R-:W-:Y:S05]  /*f690*/  @P1 BRA `(.L_x_2798) ;  /* 0x0000000000a81947 */ /* 0x000fea0003800000 */
[----:B01234-:R-:W0:Y:S01]  /*f6a0*/  LDS.128 R8, [R229+0x6000] ;  /* 0x00600000e5087984 */ /* 0x01fe220000000c00 */
        /* <DEDUP_REMOVED lines=41> */
.L_x_2798:
[----:B------:R-:W-:Y:S05]  /*f940*/  BSYNC B2 ;  /* 0x0000000000027941 */ /* 0x000fea0003800000 */
.L_x_2797:
[----:B------:R-:W-:Y:S04]  /*f950*/  BSSY B2, `(.L_x_2799) ;  /* 0x000002c000027945 */ /* 0x000fe80003800000 */
[----:B------:R-:W-:Y:S05]  /*f960*/  @P2 BRA `(.L_x_2800) ;  /* 0x0000000000a82947 */ /* 0x000fea0003800000 */
[----:B01234-:R-:W0:Y:S01]  /*f970*/  LDS.128 R8, [R229+0xa000] ;  /* 0x00a00000e5087984 */ /* 0x01fe220000000c00 */
        /* <DEDUP_REMOVED lines=41> */
.L_x_2800:
[----:B------:R-:W-:Y:S05]  /*fc10*/  BSYNC B2 ;  /* 0x0000000000027941 */ /* 0x000fea0003800000 */
.L_x_2799:
[----:B------:R-:W-:Y:S05]  /*fc20*/  @P3 BRA `(.L_x_2794) ;  /* 0x0000000000a83947 */ /* 0x000fea0003800000 */
        /* <DEDUP_REMOVED lines=42> */
.L_x_2794:
[----:B------:R-:W-:Y:S05]  /*fed0*/  BSYNC B1 ;  /* 0x0000000000017941 */ /* 0x000fea0003800000 */
.L_x_2793:
[----:B------:R-:W-:-:S05]  /*fee0*/  VIADD R3, R212, 0x60 ;  /* 0x00000060d4037836 */ /* 0x000fca0000000000 */
        /* <DEDUP_REMOVED lines=51> */
.L_x_2803:
[----:B------:R-:W-:Y:S05]  /*10220*/  BSYNC B1 ;  /* 0x0000000000017941 */ /* 0x000fea0003800000 */
.L_x_2802:
[----:B------:R-:W-:Y:S04]  /*10230*/  BSSY B1, `(.L_x_2804) ;  /* 0x000002c000017945 */ /* 0x000fe80003800000 */
        /* <DEDUP_REMOVED lines=43> */
.L_x_2805:
[----:B------:R-:W-:Y:S05]  /*104f0*/  BSYNC B1 ;  /* 0x0000000000017941 */ /* 0x000fea0003800000 */
.L_x_2804:
        /* <DEDUP_REMOVED lines=11> */
[----:B------:R-:W-:-:S02]  /*105b0*/  HADD2.F32 R15, -RZ, R82.H1_H1 ;  /* 0x30000052ff0f7230 */ /* 0x000fc40000004100 */
[----:B------:R-:W-:Y:S02]  /*105c0*/  HADD2.F32 R82, -RZ, R82.H0_H0 ;  /* 0x20000052ff527230 */ /* 0x000fe40000004100 */
        /* <DEDUP_REMOVED lines=31> */
.L_x_2807:
[----:B------:R-:W-:Y:S05]  /*107c0*/  BSYNC B1 ;  /* 0x0000000000017941 */ /* 0x000fea0003800000 */
.L_x_2806:
[----:B------:R-:W-:Y:S05]  /*107d0*/  @P3 BRA `(.L_x_2801) ;  /* 0x0000004c00343947 */ /* 0x000fea0003800000 */
[----:B01234-:R-:W0:Y:S01]  /*107e0*/  LDS.128 R8, [R229+0xf000] ;  /* 0x00f00000e5087984 */ /* 0x01fe220000000c00 */
[--C-:B------:R-:W-:Y:S01]  /*107f0*/  SHF.R.U64 R25, R4, 0x10, R5.reuse ;  /* 0x0000001004197819 */ /* 0x100fe20000001205 */
[--C-:B------:R-:W-:Y:S01]  /*10800*/  HADD2.F32 R13, -RZ, R79.reuse.H0_H0 ;  /* 0x2000004fff0d7230 */ /* 0x100fe20000004100 */
[----:B------:R-:W-:Y:S01]  /*10810*/  SHF.R.U32.HI R4, RZ, 0x10, R5 ;  /* 0x00000010ff047819 */ /* 0x000fe20000011605 */
[----:B------:R-:W-:Y:S01]  /*10820*/  HADD2.F32 R79, -RZ, R79.H1_H1 ;  /* 0x3000004fff4f7230 */ /* 0x000fe20000004100 */
[--C-:B------:R-:W-:Y:S02]  /*10830*/  SHF.R.U32.HI R12, RZ, 0x10, R7.reuse ;  /* 0x00000010ff0c7819 */ /* 0x100fe40000011607 */
[----:B------:R-:W-:Y:S01]  /*10840*/  SHF.R.U64 R24, R6, 0x10, R7 ;  /* 0x0000001006187819 */ /* 0x000fe20000001207 */
[----:B------:R-:W-:Y:S02]  /*10850*/  HADD2.F32 R6, -RZ, R4.H0_H0 ;  /* 0x20000004ff067230 */ /* 0x000fe40000004100 */
[----:B------:R-:W-:-:S02]  /*10860*/  HADD2.F32 R12, -RZ, R12.H0_H0 ;  /* 0x2000000cff0c7230 */ /* 0x000fc40000004100 */
[----:B------:R-:W-:Y:S02]  /*10870*/  HADD2.F32 R7, -RZ, R78.H0_H0 ;  /* 0x2000004eff077230 */ /* 0x000fe40000004100 */
[--C-:B0-----:R-:W-:Y:S02]  /*10880*/  HADD2.F32 R5, -RZ, R11.reuse.H0_H0 ;  /* 0x2000000bff057230 */ /* 0x101fe40000004100 */
[----:B------:R-:W-:Y:S02]  /*10890*/  HADD2.F32 R11, -RZ, R11.H1_H1 ;  /* 0x3000000bff0b7230 */ /* 0x000fe40000004100 */
[--C-:B------:R-:W-:Y:S02]  /*108a0*/  HADD2.F32 R0, -RZ, R8.reuse.H0_H0 ;  /* 0x20000008ff007230 */ /* 0x100fe40000004100 */
[----:B------:R-:W-:Y:S02]  /*108b0*/  HADD2.F32 R8, -RZ, R8.H1_H1 ;  /* 0x30000008ff087230 */ /* 0x000fe40000004100 */
[C---:B------:R-:W-:Y:S01]  /*108c0*/  FMUL.FTZ R14, R11.reuse, R12 ;  /* 0x0000000c0b0e7220 */ /* 0x040fe20000410000 */
[----:B------:R-:W-:Y:S01]  /*108d0*/  FMUL.FTZ R15, R11, R6 ;  /* 0x000000060b0f7220 */ /* 0x000fe20000410000 */
[----:B------:R-:W-:-:S02]  /*108e0*/  HADD2.F32 R4, -RZ, R10.H0_H0 ;  /* 0x2000000aff047230 */ /* 0x000fc40000004100 */
[C---:B------:R-:W-:Y:S01]  /*108f0*/  FFMA.FTZ R20, R5.reuse, R6, -R14 ;  /* 0x0000000605147223 */ /* 0x040fe2000001080e */
[----:B------:R-:W-:Y:S01]  /*10900*/  FFMA.FTZ R21, R5, R12, R15 ;  /* 0x0000000c05157223 */ /* 0x000fe2000001000f */
[----:B------:R-:W-:Y:S02]  /*10910*/  HADD2.F32 R10, -RZ, R10.H1_H1 ;  /* 0x3000000aff0a7230 */ /* 0x000fe40000004100 */
[C---:B------:R-:W-:Y:S01]  /*10920*/  FMUL.FTZ R11, R8.reuse, R13 ;  /* 0x0000000d080b7220 */ /* 0x040fe20000410000 */
[--C-:B------:R-:W-:Y:S02]  /*10930*/  HADD2.F32 R3, -RZ, R9.reuse.H0_H0 ;  /* 0x20000009ff037230 */ /* 0x100fe40000004100 */
[-C--:B------:R-:W-:Y:S01]  /*10940*/  FMUL.FTZ R15, R8, R7.reuse ;  /* 0x00000007080f7220 */ /* 0x080fe20000410000 */
[----:B------:R-:W-:Y:S02]  /*10950*/  HADD2.F32 R5, -RZ, R78.H1_H1 ;  /* 0x3000004eff057230 */ /* 0x000fe40000004100 */
[----:B------:R-:W-:Y:S01]  /*10960*/  FFMA.FTZ R11, R0, R7, -R11 ;  /* 0x00000007000b7223 */ /* 0x000fe2000001080b */
[----:B------:R-:W-:-:S02]  /*10970*/  HADD2.F32 R9, -RZ, R9.H1_H1 ;  /* 0x30000009ff097230 */ /* 0x000fc40000004100 */
[C---:B------:R-:W-:Y:S01]  /*10980*/  FMUL.FTZ R7, R10.reuse, R79 ;  /* 0x0000004f0a077220 */ /* 0x040fe20000410000 */
[----:B------:R-:W-:Y:S02]  /*10990*/  HADD2.F32 R8, -RZ, R24.H0_H0 ;  /* 0x20000018ff087230 */ /* 0x000fe40000004100 */
[-C--:B------:R-:W-:Y:S01]  /*109a0*/  FMUL.FTZ R14, R10, R5.reuse ;  /* 0x000000050a0e7220 */ /* 0x080fe20000410000 */
[----:B------:R-:W-:Y:S02]  /*109b0*/  HADD2.F32 R6, -RZ, R25.H0_H0 ;  /* 0x20000019ff067230 */ /* 0x000fe40000004100 */
[----:B------:R-:W-:Y:S01]  /*109c0*/  FFMA.FTZ R12, R4, R5, -R7 ;  /* 0x00000005040c7223 */ /* 0x000fe20000010807 */
[----:B------:R-:W-:Y:S01]  /*109d0*/  FFMA.FTZ R0, R0, R13, R15 ;  /* 0x0000000d00007223 */ /* 0x000fe2000001000f */
[C---:B------:R-:W-:Y:S01]  /*109e0*/  FMUL.FTZ R10, R9.reuse, R8 ;  /* 0x00000008090a7220 */ /* 0x040fe20000410000 */
[----:B------:R-:W-:Y:S01]  /*109f0*/  FFMA.FTZ R79, R4, R79, R14 ;  /* 0x0000004f044f7223 */ /* 0x000fe2000001000e */
        /* <DEDUP_REMOVED lines=9> */
.L_x_2762:
        /* <DEDUP_REMOVED lines=32> */
.L_x_3113:
        /* <DEDUP_REMOVED lines=12> */
[----:B------:R-:W2:Y:S01]  /*10d50*/  LDL R4, [R1+0x60] ;  /* 0x0000600001047983 */ /* 0x000ea20000100800 */
        /* <DEDUP_REMOVED lines=9> */
[----:B----4-:R-:W-:Y:S02]  /*10df0*/  @!P2 IADD3 R6, P1, R14, R11, RZ ;  /* 0x0000000b0e06a210 */ /* 0x010fe40007f3e0ff */
[----:B------:R-:W-:Y:S02]  /*10e00*/  CS2R R68, SRZ ;  /* 0x0000000000447805 */ /* 0x000fe4000001ff00 */
[----:B------:R-:W-:Y:S02]  /*10e10*/  CS2R R70, SRZ ;  /* 0x0000000000467805 */ /* 0x000fe4000001ff00 */
[----:B------:R-:W-:Y:S02]  /*10e20*/  CS2R R60, SRZ ;  /* 0x00000000003c7805 */ /* 0x000fe4000001ff00 */
[----:B------:R-:W-:Y:S02]  /*10e30*/  CS2R R62, SRZ ;  /* 0x00000000003e7805 */ /* 0x000fe4000001ff00 */
[----:B------:R-:W-:-:S02]  /*10e40*/  CS2R R66, SRZ ;  /* 0x0000000000427805 */ /* 0x000fc4000001ff00 */
[----:B------:R-:W-:Y:S01]  /*10e50*/  CS2R R64, SRZ ;  /* 0x0000000000407805 */ /* 0x000fe2000001ff00 */
[----:B--2---:R-:W-:Y:S01]  /*10e60*/  @!P3 IMAD.SHL.U32 R13, R4, 0x8, RZ ;  /* 0x00000008040db824 */ /* 0x004fe200078e00ff */
[----:B------:R-:W-:-:S03]  /*10e70*/  @!P2 IADD3 R4, P0, R8, R11, RZ ;  /* 0x0000000b0804a210 */ /* 0x000fc60007f1e0ff */
[----:B------:R-:W-:Y:S01]  /*10e80*/  @!P3 IMAD.WIDE R10, R13, 0x2, R8 ;  /* 0x000000020d0ab825 */ /* 0x000fe200078e0208 */
[----:B------:R-:W-:-:S03]  /*10e90*/  MOV R8, R14 ;  /* 0x0000000e00087202 */ /* 0x000fc60000000f00 */
[----:B---3--:R-:W-:Y:S01]  /*10ea0*/  IMAD.MOV.U32 R9, RZ, RZ, R7 ;  /* 0x000000ffff097224 */ /* 0x008fe200078e0007 */
[----:B------:R1:W5:Y:S01]  /*10eb0*/  @!P3 LD.E.128 R56, desc[UR6][R10.64] ;  /* 0x000000060a38b980 */ /* 0x000362000c101d00 */
[----:B------:R-:W-:Y:S02]  /*10ec0*/  @!P2 IMAD.X R5, R5, 0x1, R12, P0 ;  /* 0x000000010505a824 */ /* 0x000fe400000e060c */
[----:B------:R-:W-:-:S03]  /*10ed0*/  @!P3 IMAD.WIDE R8, R13, 0x2, R8 ;  /* 0x000000020d08b825 */ /* 0x000fc600078e0208 */
[----:B------:R1:W5:Y:S01]  /*10ee0*/  @!P2 LD.E.128 R60, desc[UR6][R4.64] ;  /* 0x00000006043ca980 */ /* 0x000362000c101d00 */
[----:B------:R-:W-:-:S03]  /*10ef0*/  @!P2 IMAD.X R7, R7, 0x1, R12, P1 ;  /* 0x000000010707a824 */ /* 0x000fc600008e060c */
[----:B------:R1:W5:Y:S04]  /*10f00*/  @!P3 LD.E.128 R68, desc[UR6][R8.64] ;  /* 0x000000060844b980 */ /* 0x000368000c101d00 */
[----:B------:R1:W5:Y:S02]  /*10f10*/  @!P2 LD.E.128 R64, desc[UR6][R6.64] ;  /* 0x000000060640a980 */ /* 0x000364000c101d00 */
.L_x_2810:
[----:B------:R-:W-:Y:S05]  /*10f20*/  BSYNC B1 ;  /* 0x0000000000017941 */ /* 0x000fea0003800000 */
.L_x_2809:
[----:B-1---5:R-:W-:Y:S01]  /*10f30*/  IMAD.MOV.U32 R4, RZ, RZ, R68 ;  /* 0x000000ffff047224 */ /* 0x022fe200078e0044 */
[----:B------:R-:W-:Y:S01]  /*10f40*/  MOV R5, R69 ;  /* 0x0000004500057202 */ /* 0x000fe20000000f00 */
[----:B------:R-:W-:Y:S01]  /*10f50*/  IMAD.MOV.U32 R6, RZ, RZ, R66 ;  /* 0x000000ffff067224 */ /* 0x000fe200078e0042 */
[----:B------:R-:W-:Y:S01]  /*10f60*/  UMOV UR4, 0xffffffff ;  /* 0xffffffff00047882 */ /* 0x000fe20000000000 */
[----:B---3--:R-:W-:Y:S01]  /*10f70*/  IMAD.MOV.U32 R7, RZ, RZ, R67 ;  /* 0x000000ffff077224 */ /* 0x008fe200078e0043 */
[----:B------:R-:W-:Y:S01]  /*10f80*/  PRMT R119, R4, 0x7610, R119 ;  /* 0x0000761004777816 */ /* 0x000fe20000000077 */
[----:B------:R-:W-:Y:S01]  /*10f90*/  IMAD.MOV.U32 R4, RZ, RZ, R64 ;  /* 0x000000ffff047224 */ /* 0x000fe200078e0040 */
[----:B------:R-:W-:Y:S01]  /*10fa0*/  PRMT R120, R5, 0x7610, R120 ;  /* 0x0000761005787816 */ /* 0x000fe20000000078 */
[----:B------:R-:W-:Y:S01]  /*10fb0*/  IMAD.MOV.U32 R5, RZ, RZ, R65 ;  /* 0x000000ffff057224 */ /* 0x000fe200078e0041 */
[----:B------:R-:W-:Y:S02]  /*10fc0*/  PRMT R93, R6, 0x7610, R93 ;  /* 0x00007610065d7816 */ /* 0x000fe4000000005d */
[----:B------:R-:W-:-:S02]  /*10fd0*/  CS2R R52, SRZ ;  /* 0x0000000000347805 */ /* 0x000fc4000001ff00 */
[----:B------:R-:W-:Y:S01]  /*10fe0*/  PRMT R103, R7, 0x7610, R103 ;  /* 0x0000761007677816 */ /* 0x000fe20000000067 */
[----:B------:R-:W-:Y:S01]  /*10ff0*/  IMAD.MOV.U32 R7, RZ, RZ, R71 ;  /* 0x000000ffff077224 */ /* 0x000fe200078e0047 */
[----:B------:R-:W-:Y:S02]  /*11000*/  MOV R6, R70 ;  /* 0x0000004600067202 */ /* 0x000fe40000000f00 */
        /* <DEDUP_REMOVED lines=20> */
[----:B------:R1:W3:Y:S04]  /*11150*/  SHFL.IDX PT, R5, R72, 0x1, 0x181f ;  /* 0x00381f0048057f89 */ /* 0x0002e800000e0000 */
[----:B--2---:R1:W2:Y:S04]  /*11160*/  SHFL.IDX PT, R8, R21, 0x1, 0x181f ;  /* 0x00381f0015087f89 */ /* 0x0042a800000e0000 */
[----:B------:R1:W0:Y:S04]  /*11170*/  SHFL.IDX PT, R7, R20, 0x1, 0x181f ;  /* 0x00381f0014077f89 */ /* 0x00022800000e0000 */
[----:B----4-:R1:W4:Y:S02]  /*11180*/  SHFL.IDX PT, R14, R3, 0x1, 0x181f ;  /* 0x00381f00030e7f89 */ /* 0x01032400000e0000 */
.L_x_3119:
        /* <DEDUP_REMOVED lines=9> */
[----:B------:R-:W-:-:S03]  /*11220*/  CS2R R42, SRZ ;  /* 0x00000000002a7805 */ /* 0x000fc6000001ff00 */
[----:B------:R-:W-:Y:S05]  /*11230*/  @P0 BRA `(.L_x_2813) ;  /* 0x0000000000740947 */ /* 0x000fea0003800000 */
[----:B------:R-:W2:Y:S01]  /*11240*/  LDL R4, [R1+0x60] ;  /* 0x0000600001047983 */ /* 0x000ea20000100800 */
        /* <DEDUP_REMOVED lines=19> */
[----:B0-----:R-:W-:-:S03]  /*11380*/  MOV R9, R7 ;  /* 0x0000000700097202 */ /* 0x001fc60000000f00 */
[----:B------:R-:W-:Y:S01]  /*11390*/  IMAD.MOV.U32 R8, RZ, RZ, R14 ;  /* 0x000000ffff087224 */ /* 0x000fe200078e000e */
[----:B------:R0:W5:Y:S01]  /*113a0*/  @!P3 LD.E.128 R40, desc[UR6][R10.64] ;  /* 0x000000060a28b980 */ /* 0x000162000c101d00 */
[----:B------:R-:W-:Y:S02]  /*113b0*/  @!P2 IMAD.X R5, R5, 0x1, R12, P0 ;  /* 0x000000010505a824 */ /* 0x000fe400000e060c */
[----:B------:R-:W-:-:S03]  /*113c0*/  @!P3 IMAD.WIDE R8, R13, 0x2, R8 ;  /* 0x000000020d08b825 */ /* 0x000fc600078e0208 */
[----:B------:R0:W5:Y:S01]  /*113d0*/  @!P2 LD.E.128 R44, desc[UR6][R4.64] ;  /* 0x00000006042ca980 */ /* 0x000162000c101d00 */
[----:B------:R-:W-:-:S03]  /*113e0*/  @!P2 IMAD.X R7, R7, 0x1, R12, P1 ;  /* 0x000000010707a824 */ /* 0x000fc600008e060c */
[----:B------:R0:W5:Y:S04]  /*113f0*/  @!P3 LD.E.128 R48, desc[UR6][R8.64] ;  /* 0x000000060830b980 */ /* 0x000168000c101d00 */
[----:B------:R0:W5:Y:S02]  /*11400*/  @!P2 LD.E.128 R52, desc[UR6][R6.64] ;  /* 0x000000060634a980 */ /* 0x000164000c101d00 */
.L_x_2813:
[----:B------:R-:W-:Y:S05]  /*11410*/  BSYNC B1 ;  /* 0x0000000000017941 */ /* 0x000fea0003800000 */
.L_x_2812:
[----:B0----5:R-:W-:Y:S01]  /*11420*/  IMAD.MOV.U32 R4, RZ, RZ, R52 ;  /* 0x000000ffff047224 */ /* 0x021fe200078e0034 */
[----:B------:R-:W-:Y:S01]  /*11430*/  MOV R6, R54 ;  /* 0x0000003600067202 */ /* 0x000fe20000000f00 */
[----:B---3--:R-:W-:Y:S01]  /*11440*/  IMAD.MOV.U32 R5, RZ, RZ, R53 ;  /* 0x000000ffff057224 */ /* 0x008fe200078e0035 */
        /* <DEDUP_REMOVED lines=17> */
[----:B------:R-:W-:Y:S01]  /*11560*/  PRMT R114, R114, 0x5410, R6 ;  /* 0x0000541072727816 */ /* 0x000fe20000000006 */
[----:B------:R-:W-:Y:S01]  /*11570*/  IMAD.MOV.U32 R6, RZ, RZ, R42 ;  /* 0x000000ffff067224 */ /* 0x000fe200078e002a */
[----:B------:R-:W-:Y:S01]  /*11580*/  PRMT R115, R4, 0x5410, R7 ;  /* 0x0000541004737816 */ /* 0x000fe20000000007 */
[----:B------:R-:W-:Y:S01]  /*11590*/  IMAD.MOV.U32 R7, RZ, RZ, R43 ;  /* 0x000000ffff077224 */ /* 0x000fe200078e002b */
[----:B------:R-:W-:-:S04]  /*115a0*/  MOV R4, R40 ;  /* 0x0000002800047202 */ /* 0x000fc80000000f00 */
[----:B------:R-:W-:Y:S02]  /*115b0*/  PRMT R111, R4, 0x5410, R5 ;  /* 0x00005410046f7816 */ /* 0x000fe40000000005 */
[----:B------:R-:W-:Y:S01]  /*115c0*/  PRMT R112, R6, 0x5410, R7 ;  /* 0x0000541006707816 */ /* 0x000fe20000000007 */
[----:B------:R-:W-:Y:S06]  /*115d0*/  BRA.DIV UR4, `(.L_x_2814) ;  /* 0x0000023a04007947 */ /* 0x000fec000b800000 */
[----:B------:R0:W3:Y:S04]  /*115e0*/  SHFL.IDX PT, R5, R72, 0x2, 0x181f ;  /* 0x00581f0048057f89 */ /* 0x0000e800000e0000 */
[----:B------:R0:W0:Y:S04]  /*115f0*/  SHFL.IDX PT, R4, R21, 0x2, 0x181f ;  /* 0x00581f0015047f89 */ /* 0x00002800000e0000 */
[----:B------:R0:W0:Y:S04]  /*11600*/  SHFL.IDX PT, R7, R20, 0x2, 0x181f ;  /* 0x00581f0014077f89 */ /* 0x00002800000e0000 */
[----:B------:R0:W0:Y:S02]  /*11610*/  SHFL.IDX PT, R12, R3, 0x2, 0x181f ;  /* 0x00581f00030c7f89 */ /* 0x00002400000e0000 */
.L_x_3125:
        /* <DEDUP_REMOVED lines=12> */
[----:B------:R-:W4:Y:S01]  /*116e0*/  LDL R6, [R1+0x60] ;  /* 0x0000600001067983 */ /* 0x000f220000100800 */
[----:B------:R-:W-:Y:S01]  /*116f0*/  ULDC UR4, c[0x0][0x3f4] ;  /* 0x0000fd0000047ab9 */ /* 0x000fe20000000800 */
[----:B0-2---:R-:W-:Y:S01]  /*11700*/  MOV R8, R4 ;  /* 0x0000000400087202 */ /* 0x005fe20000000f00 */
[----:B---3--:R-:W-:Y:S01]  /*11710*/  IMAD.MOV.U32 R9, RZ, RZ, R5 ;  /* 0x000000ffff097224 */ /* 0x008fe200078e0005 */
[----:B------:R-:W-:Y:S02]  /*11720*/  ISETP.GE.AND P2, PT, R18, UR4, PT ;  /* 0x0000000412007c0c */ /* 0x000fe4000bf46270 */
[----:B------:R-:W-:Y:S02]  /*11730*/  CS2R R24, SRZ ;  /* 0x0000000000187805 */ /* 0x000fe4000001ff00 */
[----:B------:R-:W-:Y:S02]  /*11740*/  ISETP.GE.AND P3, PT, R213, UR4, PT ;  /* 0x00000004d5007c0c */ /* 0x000fe4000bf66270 */
[----:B------:R-:W-:Y:S01]  /*11750*/  CS2R R26, SRZ ;  /* 0x00000000001a7805 */ /* 0x000fe2000001ff00 */
[----:B------:R-:W-:-:S06]  /*11760*/  ULDC.64 UR6, c[0x0][0x208] ;  /* 0x0000820000067ab9 */ /* 0x000fcc0000000a00 */
[C---:B------:R-:W-:Y:S01]  /*11770*/  @!P2 IMAD.SHL.U32 R11, R18.reuse, 0x2, RZ ;  /* 0x00000002120ba824 */ /* 0x040fe200078e00ff */
[----:B----4-:R-:W-:-:S04]  /*11780*/  @!P2 SHF.L.U64.HI R14, R18, 0x1, R19 ;  /* 0x00000001120ea819 */ /* 0x010fc80000010213 */
[----:B------:R-:W-:Y:S02]  /*11790*/  @!P2 IADD3 R4, P0, R4, R11, RZ ;  /* 0x0000000b0404a210 */ /* 0x000fe40007f1e0ff */
        /* <DEDUP_REMOVED lines=8> */
[----:B------:R-:W-:Y:S01]  /*11820*/  @!P3 IMAD.SHL.U32 R13, R6, 0x8, RZ ;  /* 0x00000008060db824 */ /* 0x000fe200078e00ff */
[----:B------:R-:W-:-:S03]  /*11830*/  @!P2 IADD3 R6, P1, R12, R11, RZ ;  /* 0x0000000b0c06a210 */ /* 0x000fc60007f3e0ff */
[----:B------:R-:W-:Y:S01]  /*11840*/  @!P3 IMAD.WIDE R10, R13, 0x2, R8 ;  /* 0x000000020d0ab825 */ /* 0x000fe200078e0208 */
[----:B------:R-:W-:-:S03]  /*11850*/  MOV R9, R7 ;  /* 0x0000000700097202 */ /* 0x000fc60000000f00 */
[----:B------:R-:W-:Y:S01]  /*11860*/  IMAD.MOV.U32 R8, RZ, RZ, R12 ;  /* 0x000000ffff087224 */ /* 0x000fe200078e000c */
[----:B------:R0:W5:Y:S01]  /*11870*/  @!P3 LD.E.128 R24, desc[UR6][R10.64] ;  /* 0x000000060a18b980 */ /* 0x000162000c101d00 */
[----:B------:R-:W-:Y:S02]  /*11880*/  @!P2 IMAD.X R7, R7, 0x1, R14, P1 ;  /* 0x000000010707a824 */ /* 0x000fe400008e060e */
[----:B------:R-:W-:-:S03]  /*11890*/  @!P3 IMAD.WIDE R8, R13, 0x2, R8 ;  /* 0x000000020d08b825 */ /* 0x000fc600078e0208 */
[----:B------:R0:W5:Y:S04]  /*118a0*/  @!P2 LD.E.128 R36, desc[UR6][R6.64] ;  /* 0x000000060624a980 */ /* 0x000168000c101d00 */
[----:B------:R0:W5:Y:S02]  /*118b0*/  @!P3 LD.E.128 R32, desc[UR6][R8.64] ;  /* 0x000000060820b980 */ /* 0x000164000c101d00 */
.L_x_2816:
[----:B------:R-:W-:Y:S05]  /*118c0*/  BSYNC B1 ;  /* 0x0000000000017941 */ /* 0x000fea0003800000 */
.L_x_2815:
[----:B0----5:R-:W-:Y:S01]  /*118d0*/  IMAD.MOV.U32 R4, RZ, RZ, R39 ;  /* 0x000000ffff047224 */ /* 0x021fe200078e0027 */
[----:B---3--:R-:W-:Y:S01]  /*118e0*/  MOV R5, R38 ;  /* 0x0000002600057202 */ /* 0x008fe20000000f00 */
[----:B------:R-:W-:Y:S01]  /*118f0*/  IMAD.MOV.U32 R7, RZ, RZ, R36 ;  /* 0x000000ffff077224 */ /* 0x000fe200078e0024 */
        /* <DEDUP_REMOVED lines=24> */
[----:B------:R0:W3:Y:S04]  /*11a80*/  SHFL.IDX PT, R77, R72, 0x3, 0x181f ;  /* 0x00781f00484d7f89 */ /* 0x0000e800000e0000 */
[----:B-1----:R-:W1:Y:S04]  /*11a90*/  SHFL.IDX PT, R21, R21, 0x3, 0x181f ;  /* 0x00781f0015157f89 */ /* 0x002e6800000e0000 */
[----:B------:R0:W0:Y:S04]  /*11aa0*/  SHFL.IDX PT, R79, R20, 0x3, 0x181f ;  /* 0x00781f00144f7f89 */ /* 0x00002800000e0000 */
[----:B------:R-:W0:Y:S02]  /*11ab0*/  SHFL.IDX PT, R3, R3, 0x3, 0x181f ;  /* 0x00781f0003037f89 */ /* 0x000e2400000e0000 */
.L_x_3131:
[----:B------:R-:W2:Y:S01]  /*11ac0*/  LDL R12, [R1+0x74] ;  /* 0x00007400010c7983 */ /* 0x000ea20000100800 */
[----:B------:R-:W-:Y:S01]  /*11ad0*/  VIADD R9, R0, 0x60 ;  /* 0x0000006000097836 */ /* 0x000fe20000000000 */
[----:B------:R-:W-:Y:S01]  /*11ae0*/  BSSY B1, `(.L_x_2818) ;  /* 0x000002c000017945 */ /* 0x000fe20003800000 */
[----:B------:R-:W-:Y:S02]  /*11af0*/  CS2R R6, SRZ ;  /* 0x0000000000067805 */ /* 0x000fe4000001ff00 */
[----:B------:R-:W-:Y:S02]  /*11b00*/  CS2R R10, SRZ ;  /* 0x00000000000a7805 */ /* 0x000fe4000001ff00 */
[----:B----4-:R-:W-:Y:S02]  /*11b10*/  CS2R R14, SRZ ;  /* 0x00000000000e7805 */ /* 0x010fe4000001ff00 */
[----:B------:R-:W-:Y:S02]  /*11b20*/  ISETP.GE.AND P0, PT, R9, R78, PT ;  /* 0x0000004e0900720c */ /* 0x000fe40003f06270 */
[----:B0-----:R-:W-:-:S02]  /*11b30*/  CS2R R72, SRZ ;  /* 0x0000000000487805 */ /* 0x001fc4000001ff00 */
[----:B------:R-:W-:Y:S02]  /*11b40*/  CS2R R74, SRZ ;  /* 0x00000000004a7805 */ /* 0x000fe4000001ff00 */
[----:B--2---:R-:W-:-:S04]  /*11b50*/  LEA.HI R8, R12, R12, RZ, 0x1 ;  /* 0x0000000c0c087211 */ /* 0x004fc800078f08ff */
[----:B------:R-:W-:Y:S02]  /*11b60*/  LOP3.LUT R0, R8, 0xfffffffe, RZ, 0xc0, !PT ;  /* 0xfffffffe08007812 */ /* 0x000fe400078ec0ff */
[----:B------:R-:W-:Y:S02]  /*11b70*/  CS2R R8, SRZ ;  /* 0x0000000000087805 */ /* 0x000fe4000001ff00 */
[----:B------:R-:W-:Y:S02]  /*11b80*/  IADD3 R0, R12, -R0, RZ ;  /* 0x800000000c007210 */ /* 0x000fe40007ffe0ff */
[----:B------:R-:W-:Y:S02]  /*11b90*/  CS2R R12, SRZ ;  /* 0x00000000000c7805 */ /* 0x000fe4000001ff00 */
[----:B------:R-:W-:Y:S01]  /*11ba0*/  SHF.L.U32 R0, R0, 0x1f, RZ ;  /* 0x0000001f00007819 */ /* 0x000fe200000006ff */
[----:B------:R-:W-:Y:S06]  /*11bb0*/  @P0 BRA `(.L_x_2819) ;  /* 0x0000000000780947 */ /* 0x000fec0003800000 */
[----:B------:R-:W2:Y:S01]  /*11bc0*/  LDL R20, [R1+0x60] ;  /* 0x0000600001147983 */ /* 0x000ea20000100800 */
[----:B------:R-:W-:Y:S01]  /*11bd0*/  ULDC UR4, c[0x0][0x3f4] ;  /* 0x0000fd0000047ab9 */ /* 0x000fe20000000800 */
[----:B------:R-:W-:Y:S01]  /*11be0*/  MOV R6, R3 ;  /* 0x0000000300067202 */ /* 0x000fe20000000f00 */
[----:B-1----:R-:W-:Y:S01]  /*11bf0*/  IMAD.MOV.U32 R4, RZ, RZ, R21 ;  /* 0x000000ffff047224 */ /* 0x002fe200078e0015 */
[----:B------:R-:W-:Y:S01]  /*11c00*/  ISETP.GE.AND P2, PT, R18, UR4, PT ;  /* 0x0000000412007c0c */ /* 0x000fe2000bf46270 */
[----:B---3--:R-:W-:Y:S01]  /*11c10*/  IMAD.MOV.U32 R5, RZ, RZ, R77 ;  /* 0x000000ffff057224 */ /* 0x008fe200078e004d */
[----:B------:R-:W-:Y:S01]  /*11c20*/  ISETP.GE.AND P3, PT, R213, UR4, PT ;  /* 0x00000004d5007c0c */ /* 0x000fe2000bf66270 */
[----:B------:R-:W-:Y:S01]  /*11c30*/  IMAD.MOV.U32 R7, RZ, RZ, R79 ;  /* 0x000000ffff077224 */ /* 0x000fe200078e004f */
[----:B------:R-:W-:Y:S02]  /*11c40*/  CS2R R72, SRZ ;  /* 0x0000000000487805 */ /* 0x000fe4000001ff00 */
[----:B------:R-:W-:-:S02]  /*11c50*/  CS2R R74, SRZ ;  /* 0x00000000004a7805 */ /* 0x000fc4000001ff00 */
[----:B------:R-:W-:Y:S01]  /*11c60*/  CS2R R10, SRZ ;  /* 0x00000000000a7805 */ /* 0x000fe2000001ff00 */
[----:B------:R-:W-:-:S04]  /*11c70*/  ULDC.64 UR6, c[0x0][0x208] ;  /* 0x0000820000067ab9 */ /* 0x000fc80000000a00 */
[----:B------:R-:W-:Y:S01]  /*11c80*/  @!P2 IMAD.SHL.U32 R76, R18, 0x2, RZ ;  /* 0x00000002124ca824 */ /* 0x000fe200078e00ff */
[----:B------:R-:W-:Y:S02]  /*11c90*/  CS2R R12, SRZ ;  /* 0x00000000000c7805 */ /* 0x000fe4000001ff00 */
[----:B------:R-:W-:Y:S01]  /*11ca0*/  CS2R R14, SRZ ;  /* 0x00000000000e7805 */ /* 0x000fe2000001ff00 */
[----:B--2---:R-:W-:Y:S01]  /*11cb0*/  @!P3 IMAD.SHL.U32 R8, R20, 0x8, RZ ;  /* 0x000000081408b824 */ /* 0x004fe200078e00ff */
[-C--:B------:R-:W-:Y:S02]  /*11cc0*/  @!P2 IADD3 R20, P0, R21, R76.reuse, RZ ;  /* 0x0000004c1514a210 */ /* 0x080fe40007f1e0ff */
[----:B------:R-:W-:Y:S01]  /*11cd0*/  @!P2 IADD3 R76, P1, R3, R76, RZ ;  /* 0x0000004c034ca210 */ /* 0x000fe20007f3e0ff */
[----:B------:R-:W-:Y:S01]  /*11ce0*/  @!P3 IMAD.WIDE R4, R8, 0x2, R4 ;  /* 0x000000020804b825 */ /* 0x000fe200078e0204 */
[----:B------:R-:W-:-:S03]  /*11cf0*/  @!P2 SHF.L.U64.HI R3, R18, 0x1, R19 ;  /* 0x000000011203a819 */ /* 0x000fc60000010213 */
[----:B------:R-:W-:Y:S01]  /*11d00*/  @!P3 IMAD.WIDE R6, R8, 0x2, R6 ;  /* 0x000000020806b825 */ /* 0x000fe200078e0206 */
[----:B------:R-:W-:Y:S01]  /*11d10*/  CS2R R8, SRZ ;  /* 0x0000000000087805 */ /* 0x000fe2000001ff00 */
[----:B------:R0:W5:Y:S02]  /*11d20*/  @!P3 LD.E.128 R72, desc[UR6][R4.64] ;  /* 0x000000060448b980 */ /* 0x000164000c101d00 */
[--C-:B------:R-:W-:Y:S02]  /*11d30*/  @!P2 IMAD.X R21, R77, 0x1, R3.reuse, P0 ;  /* 0x000000014d15a824 */ /* 0x100fe400000e0603 */
[----:B------:R-:W-:Y:S01]  /*11d40*/  @!P2 IMAD.X R77, R79, 0x1, R3, P1 ;  /* 0x000000014f4da824 */ /* 0x000fe200008e0603 */
[----:B------:R1:W5:Y:S04]  /*11d50*/  @!P3 LD.E.128 R8, desc[UR6][R6.64] ;  /* 0x000000060608b980 */ /* 0x000368000c101d00 */
[----:B------:R2:W5:Y:S01]  /*11d60*/  @!P2 LD.E.128 R12, desc[UR6][R20.64] ;  /* 0x00000006140ca980 */ /* 0x000562000c101d00 */
[----:B0-----:R-:W-:-:S02]  /*11d70*/  CS2R R4, SRZ ;  /* 0x0000000000047805 */ /* 0x001fc4000001ff00 */
[----:B-1----:R-:W-:-:S06]  /*11d80*/  CS2R R6, SRZ ;  /* 0x0000000000067805 */ /* 0x002fcc000001ff00 */
[----:B------:R2:W5:Y:S02]  /*11d90*/  @!P2 LD.E.128 R4, desc[UR6][R76.64] ;  /* 0x000000064c04a980 */ /* 0x000564000c101d00 */
.L_x_2819:
[----:B------:R-:W-:Y:S05]  /*11da0*/  BSYNC B1 ;  /* 0x0000000000017941 */ /* 0x000fea0003800000 */
.L_x_2818:
[----:B------:R-:W0:Y:S01]  /*11db0*/  SYNCS.PHASECHK.TRANS64.TRYWAIT P0, [R16+URZ+0x38800], R0 ;  /* 0x03880000100075a7 */ /* 0x000e22000800017f */
[----:B--2--5:R-:W-:Y:S01]  /*11dc0*/  IMAD.MOV.U32 R20, RZ, RZ, R4 ;  /* 0x000000ffff147224 */ /* 0x024fe200078e0004 */
[----:B------:R-:W-:Y:S01]  /*11dd0*/  MOV R3, R5 ;  /* 0x0000000500037202 */ /* 0x000fe20000000f00 */
[----:B------:R-:W-:Y:S01]  /*11de0*/  IMAD.MOV.U32 R76, RZ, RZ, R6 ;  /* 0x000000ffff4c7224 */ /* 0x000fe200078e0006 */
[----:B------:R-:W-:Y:S01]  /*11df0*/  BSSY B1, `(.L_x_2820) ;  /* 0x000000b000017945 */ /* 0x000fe20003800000 */
[----:B-1----:R-:W-:Y:S01]  /*11e00*/  IMAD.MOV.U32 R21, RZ, RZ, R7 ;  /* 0x000000ffff157224 */ /* 0x002fe200078e0007 */
[----:B------:R-:W-:Y:S01]  /*11e10*/  PRMT R99, R20, 0x5410, R3 ;  /* 0x0000541014637816 */ /* 0x000fe20000000003 */
[----:B------:R-:W-:Y:S02]  /*11e20*/  IMAD.MOV.U32 R20, RZ, RZ, R8 ;  /* 0x000000ffff147224 */ /* 0x000fe400078e0008 */
[----:B------:R-:W-:Y:S01]  /*11e30*/  IMAD.MOV.U32 R3, RZ, RZ, R9 ;  /* 0x000000ffff037224 */ /* 0x000fe200078e0009 */
[----:B------:R-:W-:-:S04]  /*11e40*/  PRMT R100, R76, 0x5410, R21 ;  /* 0x000054104c647816 */ /* 0x000fc80000000015 */
[----:B------:R-:W-:Y:S01]  /*11e50*/  PRMT R87, R20, 0x5410, R3 ;  /* 0x0000541014577816 */ /* 0x000fe20000000003 */
[----:B------:R-:W-:Y:S01]  /*11e60*/  IMAD.MOV.U32 R3, RZ, RZ, R11 ;  /* 0x000000ffff037224 */ /* 0x000fe200078e000b */
[----:B------:R-:W-:-:S04]  /*11e70*/  MOV R20, R10 ;  /* 0x0000000a00147202 */ /* 0x000fc80000000f00 */
[----:B------:R-:W-:Y:S01]  /*11e80*/  PRMT R88, R20, 0x5410, R3 ;  /* 0x0000541014587816 */ /* 0x000fe20000000003 */
[----:B0-----:R-:W-:Y:S06]  /*11e90*/  @!P0 BRA `(.L_x_2821) ;  /* 0x0000023000b88947 */ /* 0x001fec0003800000 */
.L_x_3132:
[----:B------:R-:W-:Y:S05]  /*11ea0*/  BSYNC B1 ;  /* 0x0000000000017941 */ /* 0x000fea0003800000 */
.L_x_2820:
[----:B------:R-:W-:Y:S01]  /*11eb0*/  IMAD.MOV.U32 R3, RZ, RZ, R12 ;  /* 0x000000ffff037224 */ /* 0x000fe200078e000c */
[----:B------:R-:W-:Y:S01]  /*11ec0*/  BSSY B1, `(.L_x_2822) ;  /* 0x00000d7000017945 */ /* 0x000fe20003800000 */
[----:B0-----:R-:W-:Y:S02]  /*11ed0*/  IMAD.MOV.U32 R0, RZ, RZ, R13 ;  /* 0x000000ffff007224 */ /* 0x001fe400078e000d */
[----:B------:R-:W-:-:S03]  /*11ee0*/  IMAD.MOV.U32 R20, RZ, RZ, R72 ;  /* 0x000000ffff147224 */ /* 0x000fc600078e0048 */
[----:B------:R-:W-:Y:S01]  /*11ef0*/  PRMT R101, R3, 0x5410, R0 ;  /* 0x0000541003657816 */ /* 0x000fe20000000000 */
[----:B------:R-:W-:Y:S01]  /*11f00*/  IMAD.MOV.U32 R3, RZ, RZ, R14 ;  /* 0x000000ffff037224 */ /* 0x000fe200078e000e */
[----:B------:R-:W-:-:S04]  /*11f10*/  MOV R0, R15 ;  /* 0x0000000f00007202 */ /* 0x000fc80000000f00 */
[----:B------:R-:W-:Y:S01]  /*11f20*/  PRMT R102, R3, 0x5410, R0 ;  /* 0x0000541003667816 */ /* 0x000fe20000000000 */
[----:B------:R-:W-:Y:S01]  /*11f30*/  IMAD.MOV.U32 R3, RZ, RZ, R73 ;  /* 0x000000ffff037224 */ /* 0x000fe200078e0049 */
[----:B------:R-:W-:-:S04]  /*11f40*/  VIADDMNMX R0, R78, -R230, 0x80, PT ;  /* 0x000000804e007446 */ /* 0x000fc800038009e6 */
        /* <DEDUP_REMOVED lines=8> */
[----:B------:R-:W-:Y:S02]  /*11fd0*/  SHF.L.U32 R121, R212, 0x6, RZ ;  /* 0x00000006d4797819 */ /* 0x000fe400000006ff */
[----:B0-----:R-:W-:-:S13]  /*11fe0*/  ISETP.GE.AND P0, PT, R18, R3, PT ;  /* 0x000000031200720c */ /* 0x001fda0003f06270 */
[----:B------:R-:W-:Y:S05]  /*11ff0*/  @P0 BRA `(.L_x_2825) ;  /* 0x00000004007c0947 */ /* 0x000fea0003800000 */
[----:B------:R-:W-:Y:S01]  /*12000*/  LEA.HI R20, R3, R237, RZ, 0x1d ;  /* 0x000000ed03147211 */ /* 0x000fe200078fe8ff */
[----:B------:R-:W0:Y:S01]  /*12010*/  LDS.128 R80, [R229] ;  /* 0x00000000e5507984 */ /* 0x000e220000000c00 */
[----:B------:R-:W-:Y:S01]  /*12020*/  HADD2.F32 R91, -RZ, R91.H0_H0 ;  /* 0x2000005bff5b7230 */ /* 0x000fe20000004100 */
[----:B------:R-:W-:Y:S01]  /*12030*/  SHF.R.U64 R60, R60, 0x10, R61 ;  /* 0x000000103c3c7819 */ /* 0x000fe2000000123d */
[----:B------:R-:W-:Y:S01]  /*12040*/  HADD2.F32 R104, -RZ, R104.H0_H0 ;  /* 0x20000068ff687230 */ /* 0x000fe20000004100 */
[----:B------:R-:W-:Y:S01]  /*12050*/  SHF.R.S32.HI R21, RZ, 0x1f, R20 ;  /* 0x0000001fff157819 */ /* 0x000fe20000011414 */
[----:B------:R-:W-:Y:S01]  /*12060*/  IMAD.SHL.U32 R76, R20, 0x8, RZ ;  /* 0x00000008144c7824 */ /* 0x000fe200078e00ff */
[----:B------:R-:W-:Y:S01]  /*12070*/  SHF.R.U64 R62, R62, 0x10, R63 ;  /* 0x000000103e3e7819 */ /* 0x000fe2000000123f */
[----:B------:R-:W-:Y:S01]  /*12080*/  HADD2.F32 R60, -RZ, R60.H0_H0 ;  /* 0x2000003cff3c7230 */ /* 0x000fe20000004100 */
[----:B------:R-:W-:Y:S02]  /*12090*/  LEA.HI R21, R21, R20, RZ, 0x3 ;  /* 0x0000001415157211 */ /* 0x000fe400078f18ff */
[----:B------:R-:W-:Y:S01]  /*120a0*/  LOP3.LUT R20, R76, 0x38, RZ, 0xc0, !PT ;  /* 0x000000384c147812 */ /* 0x000fe200078ec0ff */
[----:B------:R-:W-:-:S02]  /*120b0*/  HADD2.F32 R62, -RZ, R62.H0_H0 ;  /* 0x2000003eff3e7230 */ /* 0x000fc40000004100 */
[----:B------:R-:W-:Y:S01]  /*120c0*/  IMAD.SHL.U32 R21, R21, 0x400, RZ ;  /* 0x0000040015157824 */ /* 0x000fe200078e00ff */
[----:B------:R-:W-:-:S04]  /*120d0*/  LOP3.LUT R20, R20, 0x1c0, R121, 0xf8, !PT ;  /* 0x000001c014147812 */ /* 0x000fc800078ef879 */
[----:B------:R-:W-:Y:S02]  /*120e0*/  LOP3.LUT R20, R20, R227, RZ, 0x3c, !PT ;  /* 0x000000e314147212 */ /* 0x000fe400078e3cff */
[----:B------:R-:W-:-:S04]  /*120f0*/  LOP3.LUT R21, R21, 0x7fffe000, RZ, 0xc0, !PT ;  /* 0x7fffe00015157812 */ /* 0x000fc800078ec0ff */
[----:B------:R-:W-:Y:S01]  /*12100*/  IADD3 R20, R20, R21, R226 ;  /* 0x0000001514147210 */ /* 0x000fe20007ffe0e2 */
[----:B------:R-:W-:-:S04]  /*12110*/  HADD2.F32 R21, -RZ, R85.H0_H0 ;  /* 0x20000055ff157230 */ /* 0x000fc80000004100 */
[----:B------:R-:W-:-:S05]  /*12120*/  IMAD R20, R20, 0x2, R16 ;  /* 0x0000000214147824 */ /* 0x000fca00078e0210 */
[----:B---3--:R-:W1:Y:S01]  /*12130*/  LDS.128 R76, [R20+0x14400] ;  /* 0x01440000144c7984 */ /* 0x008e620000000c00 */
[--C-:B0-----:R-:W-:Y:S02]  /*12140*/  HADD2.F32 R86, -RZ, R81.reuse.H0_H0 ;  /* 0x20000051ff567230 */ /* 0x101fe40000004100 */
[----:B------:R-:W-:Y:S02]  /*12150*/  HADD2.F32 R81, -RZ, R81.H1_H1 ;  /* 0x30000051ff517230 */ /* 0x000fe40000004100 */
[--C-:B-1----:R-:W-:Y:S02]  /*12160*/  HADD2.F32 R92, -RZ, R77.reuse.H0_H0 ;  /* 0x2000004dff5c7230 */ /* 0x102fe40000004100 */
[----:B------:R-:W-:-:S03]  /*12170*/  HADD2.F32 R77, -RZ, R77.H1_H1 ;  /* 0x3000004dff4d7230 */ /* 0x000fc60000004100 */
[----:B------:R-:W-:-:S04]  /*12180*/  FMUL.FTZ R85, R92, R91 ;  /* 0x0000005b5c557220 */ /* 0x000fc80000410000 */
[-C--:B------:R-:W-:Y:S01]  /*12190*/  FFMA.FTZ R85, R86, R21.reuse, -R85 ;  /* 0x0000001556557223 */ /* 0x080fe20000010855 */
[----:B------:R-:W-:Y:S01]  /*121a0*/  FMUL.FTZ R21, R92, R21 ;  /* 0x000000155c157220 */ /* 0x000fe20000410000 */
[--C-:B------:R-:W-:Y:S02]  /*121b0*/  HADD2.F32 R92, -RZ, R76.reuse.H0_H0 ;  /* 0x2000004cff5c7230 */ /* 0x100fe40000004100 */
[----:B------:R-:W-:Y:S02]  /*121c0*/  HADD2.F32 R76, -RZ, R76.H1_H1 ;  /* 0x3000004cff4c7230 */ /* 0x000fe40000004100 */
[----:B------:R-:W-:Y:S01]  /*121d0*/  FFMA.FTZ R21, R86, R91, R21 ;  /* 0x0000005b56157223 */ /* 0x000fe20000010015 */
[----:B------:R-:W-:Y:S02]  /*121e0*/  SHF.R.U32.HI R91, RZ, 0x10, R65 ;  /* 0x00000010ff5b7819 */ /* 0x000fe40000011641 */
[----:B------:R-:W-:Y:S02]  /*121f0*/  SHF.R.U32.HI R86, RZ, 0x10, R61 ;  /* 0x00000010ff567819 */ /* 0x000fe4000001163d */
[----:B------:R-:W-:Y:S01]  /*12200*/  SHF.R.U64 R61, R64, 0x10, R65 ;  /* 0x00000010403d7819 */ /* 0x000fe20000001241 */
[----:B------:R-:W-:-:S02]  /*12210*/  HADD2.F32 R65, -RZ, R91.H0_H0 ;  /* 0x2000005bff417230 */ /* 0x000fc40000004100 */
[----:B------:R-:W-:Y:S02]  /*12220*/  HADD2.F32 R86, -RZ, R86.H0_H0 ;  /* 0x20000056ff567230 */ /* 0x000fe40000004100 */
[----:B------:R-:W-:Y:S02]  /*12230*/  HADD2.F32 R64, -RZ, R98.H0_H0 ;  /* 0x20000062ff407230 */ /* 0x000fe40000004100 */
[C---:B------:R-:W-:Y:S01]  /*12240*/  FMUL.FTZ R91, R77.reuse, R65 ;  /* 0x000000414d5b7220 */ /* 0x040fe20000410000 */
[----:B------:R-:W-:Y:S02]  /*12250*/  HADD2.F32 R61, -RZ, R61.H0_H0 ;  /* 0x2000003dff3d7230 */ /* 0x000fe40000004100 */
[-C--:B------:R-:W-:Y:S01]  /*12260*/  FMUL.FTZ R77, R77, R86.reuse ;  /* 0x000000564d4d7220 */ /* 0x080fe20000410000 */
[----:B------:R-:W-:-:S03]  /*12270*/  FFMA.FTZ R91, R81, R86, -R91 ;  /* 0x00000056515b7223 */ /* 0x000fc6000001085b */
[----:B------:R-:W-:Y:S01]  /*12280*/  FFMA.FTZ R65, R81, R65, R77 ;  /* 0x0000004151417223 */ /* 0x000fe2000001004d */
[----:B------:R-:W-:Y:S02]  /*12290*/  HADD2.F32 R81, -RZ, R93.H1_H1 ;  /* 0x3000005dff517230 */ /* 0x000fe40000004100 */
[--C-:B------:R-:W-:Y:S02]  /*122a0*/  HADD2.F32 R77, -RZ, R80.reuse.H0_H0 ;  /* 0x20000050ff4d7230 */ /* 0x100fe40000004100 */
[----:B------:R-:W-:Y:S02]  /*122b0*/  HADD2.F32 R80, -RZ, R80.H1_H1 ;  /* 0x30000050ff507230 */ /* 0x000fe40000004100 */
[----:B------:R-:W-:Y:S01]  /*122c0*/  FMUL.FTZ R86, R92, R81 ;  /* 0x000000515c567220 */ /* 0x000fe20000410000 */
[----:B------:R-:W-:-:S03]  /*122d0*/  F2FP.F16.F32.PACK_AB R65, R65, R21 ;  /* 0x000000154141723e */ /* 0x000fc600000000ff */
[CC--:B------:R-:W-:Y:S01]  /*122e0*/  FFMA.FTZ R86, R77.reuse, R64.reuse, -R86 ;  /* 0x000000404d567223 */ /* 0x0c0fe20000010856 */
[----:B------:R-:W-:Y:S01]  /*122f0*/  FMUL.FTZ R64, R92, R64 ;  /* 0x000000405c407220 */ /* 0x000fe20000410000 */
[--C-:B------:R-:W-:Y:S02]  /*12300*/  HADD2.F32 R92, -RZ, R78.reuse.H0_H0 ;  /* 0x2000004eff5c7230 */ /* 0x100fe40000004100 */
[----:B------:R-:W-:Y:S02]  /*12310*/  HADD2.F32 R78, -RZ, R78.H1_H1 ;  /* 0x3000004eff4e7230 */ /* 0x000fe40000004100 */
[----:B------:R-:W-:Y:S01]  /*12320*/  FFMA.FTZ R64, R77, R81, R64 ;  /* 0x000000514d407223 */ /* 0x000fe20000010040 */
[----:B------:R-:W-:Y:S02]  /*12330*/  HADD2.F32 R77, -RZ, R93.H0_H0 ;  /* 0x2000005dff4d7230 */ /* 0x000fe40000004100 */
[----:B------:R-:W-:Y:S02]  /*12340*/  HADD2.F32 R93, -RZ, R98.H1_H1 ;  /* 0x30000062ff5d7230 */ /* 0x000fe40000004100 */
[----:B------:R-:W-:-:S02]  /*12350*/  HADD2.F32 R98, -RZ, R82.H0_H0 ;  /* 0x20000052ff627230 */ /* 0x000fc40000004100 */
[C---:B------:R-:W-:Y:S01]  /*12360*/  FMUL.FTZ R81, R92.reuse, R77 ;  /* 0x0000004d5c517220 */ /* 0x040fe20000410000 */
[----:B------:R-:W-:Y:S02]  /*12370*/  HADD2.F32 R82, -RZ, R82.H1_H1 ;  /* 0x30000052ff527230 */ /* 0x000fe40000004100 */
[-C--:B------:R-:W-:Y:S01]  /*12380*/  FMUL.FTZ R92, R92, R93.reuse ;  /* 0x0000005d5c5c7220 */ /* 0x080fe20000410000 */
[C---:B------:R-:W-:Y:S01]  /*12390*/  FFMA.FTZ R81, R98.reuse, R93, -R81 ;  /* 0x0000005d62517223 */ /* 0x040fe20000010851 */
[----:B------:R-:W-:Y:S02]  /*123a0*/  HADD2.F32 R93, -RZ, R83.H0_H0 ;  /* 0x20000053ff5d7230 */ /* 0x000fe40000004100 */
[----:B------:R-:W-:Y:S01]  /*123b0*/  FFMA.FTZ R77, R98, R77, R92 ;  /* 0x0000004d624d7223 */ /* 0x000fe2000001005c */
[----:B------:R-:W-:Y:S02]  /*123c0*/  HADD2.F32 R98, -RZ, R103.H0_H0 ;  /* 0x20000067ff627230 */ /* 0x000fe40000004100 */
[----:B------:R-:W-:-:S02]  /*123d0*/  HADD2.F32 R103, -RZ, R79.H0_H0 ;  /* 0x2000004fff677230 */ /* 0x000fc40000004100 */
[----:B------:R-:W-:Y:S02]  /*123e0*/  HADD2.F32 R79, -RZ, R79.H1_H1 ;  /* 0x3000004fff4f7230 */ /* 0x000fe40000004100 */
[----:B------:R-:W-:Y:S02]  /*123f0*/  HADD2.F32 R83, -RZ, R83.H1_H1 ;  /* 0x30000053ff537230 */ /* 0x000fe40000004100 */
[C---:B------:R-:W-:Y:S01]  /*12400*/  FMUL.FTZ R92, R103.reuse, R98 ;  /* 0x00000062675c7220 */ /* 0x040fe20000410000 */
[----:B------:R-:W-:-:S03]  /*12410*/  FMUL.FTZ R103, R103, R104 ;  /* 0x0000006867677220 */ /* 0x000fc60000410000 */
[C---:B------:R-:W-:Y:S01]  /*12420*/  FFMA.FTZ R92, R93.reuse, R104, -R92 ;  /* 0x000000685d5c7223 */ /* 0x040fe2000001085c */
[----:B------:R-:W-:Y:S01]  /*12430*/  FFMA.FTZ R93, R93, R98, R103 ;  /* 0x000000625d5d7223 */ /* 0x000fe20000010067 */
[----:B------:R-:W-:Y:S02]  /*12440*/  SHF.R.U32.HI R98, RZ, 0x10, R63 ;  /* 0x00000010ff627819 */ /* 0x000fe4000001163f */
[--C-:B------:R-:W-:Y:S02]  /*12450*/  SHF.R.U64 R63, R66, 0x10, R67.reuse ;  /* 0x00000010423f7819 */ /* 0x100fe40000001243 */
[----:B------:R-:W-:Y:S01]  /*12460*/  SHF.R.U32.HI R66, RZ, 0x10, R67 ;  /* 0x00000010ff427819 */ /* 0x000fe20000011643 */
[----:B------:R-:W-:Y:S02]  /*12470*/  HADD2.F32 R98, -RZ, R98.H0_H0 ;  /* 0x20000062ff627230 */ /* 0x000fe40000004100 */
[----:B------:R-:W-:Y:S02]  /*12480*/  HADD2.F32 R63, -RZ, R63.H0_H0 ;  /* 0x2000003fff3f7230 */ /* 0x000fe40000004100 */
[----:B------:R-:W-:-:S05]  /*12490*/  HADD2.F32 R66, -RZ, R66.H0_H0 ;  /* 0x20000042ff427230 */ /* 0x000fca0000004100 */
[C---:B------:R-:W-:Y:S01]  /*124a0*/  FMUL.FTZ R67, R79.reuse, R66 ;  /* 0x000000424f437220 */ /* 0x040fe20000410000 */
[----:B------:R-:W-:-:S03]  /*124b0*/  FMUL.FTZ R79, R79, R98 ;  /* 0x000000624f4f7220 */ /* 0x000fc60000410000 */
[C---:B------:R-:W-:Y:S01]  /*124c0*/  FFMA.FTZ R67, R83.reuse, R98, -R67 ;  /* 0x0000006253437223 */ /* 0x040fe20000010843 */
[----:B------:R-:W-:Y:S01]  /*124d0*/  FFMA.FTZ R66, R83, R66, R79 ;  /* 0x0000004253427223 */ /* 0x000fe2000001004f */
[C---:B------:R-:W-:Y:S01]  /*124e0*/  FMUL.FTZ R79, R76.reuse, R61 ;  /* 0x0000003d4c4f7220 */ /* 0x040fe20000410000 */
[----:B------:R-:W-:-:S03]  /*124f0*/  FMUL.FTZ R76, R76, R60 ;  /* 0x0000003c4c4c7220 */ /* 0x000fc60000410000 */
[C---:B------:R-:W-:Y:S01]  /*12500*/  FFMA.FTZ R60, R80.reuse, R60, -R79 ;  /* 0x0000003c503c7223 */ /* 0x040fe2000001084f */
[----:B------:R-:W-:Y:S01]  /*12510*/  FFMA.FTZ R76, R80, R61, R76 ;  /* 0x0000003d504c7223 */ /* 0x000fe2000001004c */
[CC--:B------:R-:W-:Y:S01]  /*12520*/  FMUL.FTZ R61, R78.reuse, R63.reuse ;  /* 0x0000003f4e3d7220 */ /* 0x0c0fe20000410000 */
[----:B------:R-:W-:Y:S02]  /*12530*/  FMUL.FTZ R78, R78, R62 ;  /* 0x0000003e4e4e7220 */ /* 0x000fe40000410000 */
[----:B------:R-:W-:Y:S01]  /*12540*/  F2FP.F16.F32.PACK_AB R60, R60, R86 ;  /* 0x000000563c3c723e */ /* 0x000fe200000000ff */
[C---:B------:R-:W-:Y:S01]  /*12550*/  FFMA.FTZ R62, R82.reuse, R62, -R61 ;  /* 0x0000003e523e7223 */ /* 0x040fe2000001083d */
[----:B------:R-:W-:Y:S01]  /*12560*/  FFMA.FTZ R78, R82, R63, R78 ;  /* 0x0000003f524e7223 */ /* 0x000fe2000001004e */
[----:B------:R-:W-:Y:S02]  /*12570*/  F2FP.F16.F32.PACK_AB R63, R67, R92 ;  /* 0x0000005c433f723e */ /* 0x000fe400000000ff */
[----:B------:R-:W-:-:S02]  /*12580*/  F2FP.F16.F32.PACK_AB R61, R91, R85 ;  /* 0x000000555b3d723e */ /* 0x000fc400000000ff */
[----:B------:R-:W-:Y:S02]  /*12590*/  F2FP.F16.F32.PACK_AB R67, R66, R93 ;  /* 0x0000005d4243723e */ /* 0x000fe400000000ff */
[----:B------:R-:W-:Y:S02]  /*125a0*/  F2FP.F16.F32.PACK_AB R62, R62, R81 ;  /* 0x000000513e3e723e */ /* 0x000fe400000000ff */
[----:B------:R-:W-:Y:S02]  /*125b0*/  F2FP.F16.F32.PACK_AB R64, R76, R64 ;  /* 0x000000404c40723e */ /* 0x000fe400000000ff */
[----:B------:R-:W-:Y:S01]  /*125c0*/  F2FP.F16.F32.PACK_AB R66, R78, R77 ;  /* 0x0000004d4e42723e */ /* 0x000fe200000000ff */
[----:B------:R0:W-:Y:S04]  /*125d0*/  STS.128 [R229], R60 ;  /* 0x0000003ce5007388 */ /* 0x0001e80000000c00 */
[----:B------:R0:W-:Y:S02]  /*125e0*/  STS.128 [R20+0x14400], R64 ;  /* 0x0144004014007388 */ /* 0x0001e40000000c00 */
.L_x_2825:
[----:B------:R-:W-:Y:S05]  /*125f0*/  BSYNC B2 ;  /* 0x0000000000027941 */ /* 0x000fea0003800000 */
.L_x_2824:
[----:B------:R-:W-:-:S13]  /*12600*/  ISETP.GE.AND P0, PT, R213, R3, PT ;  /* 0x00000003d500720c */ /* 0x000fda0003f06270 */
[----:B------:R-:W-:Y:S05]  /*12610*/  @P0 BRA `(.L_x_2823) ;  /* 0x0000000400840947 */ /* 0x000fea0003800000 */
[----:B0-----:R-:W2:Y:S04]  /*12620*/  LDL R20, [R1+0x60] ;  /* 0x0000600001147983 */ /* 0x001ea80000100800 */
[----:B------:R-:W4:Y:S01]  /*12630*/  LDL R86, [R1+0xb0] ;  /* 0x0000b00001567983 */ /* 0x000f220000100800 */
[----:B------:R-:W-:Y:S01]  /*12640*/  HADD2.F32 R78, -RZ, R120.H1_H1 ;  /* 0x30000078ff4e7230 */ /* 0x000fe20000004100 */
[----:B------:R-:W-:Y:S02]  /*12650*/  SHF.R.U32.HI R79, RZ, 0x10, R57 ;  /* 0x00000010ff4f7819 */ /* 0x000fe40000011639 */
        /* <DEDUP_REMOVED lines=12> */
[----:B----4-:R-:W0:Y:S02]  /*12720*/  LDS.128 R64, [R86] ;  /* 0x0000000056407984 */ /* 0x010e240000000c00 */
[----:B------:R-:W-:Y:S01]  /*12730*/  LEA.HI R3, R3, R20, RZ, 0x3 ;  /* 0x0000001403037211 */ /* 0x000fe200078f18ff */
[----:B------:R-:W-:Y:S01]  /*12740*/  HADD2.F32 R20, -RZ, R120.H0_H0 ;  /* 0x20000078ff147230 */ /* 0x000fe20000004100 */
[----:B------:R-:W-:Y:S02]  /*12750*/  LOP3.LUT R21, R21, 0x38, RZ, 0xc0, !PT ;  /* 0x0000003815157812 */ /* 0x000fe400078ec0ff */
[----:B------:R-:W-:Y:S02]  /*12760*/  SHF.L.U32 R3, R3, 0xa, RZ ;  /* 0x0000000a03037819 */ /* 0x000fe400000006ff */
[----:B------:R-:W-:-:S02]  /*12770*/  LOP3.LUT R21, R21, 0x1c0, R121, 0xf8, !PT ;  /* 0x000001c015157812 */ /* 0x000fc400078ef879 */
[----:B------:R-:W-:Y:S02]  /*12780*/  LOP3.LUT R3, R3, 0x7fffe000, RZ, 0xc0, !PT ;  /* 0x7fffe00003037812 */ /* 0x000fe400078ec0ff */
[----:B------:R-:W-:-:S04]  /*12790*/  LOP3.LUT R21, R21, R227, RZ, 0x3c, !PT ;  /* 0x000000e315157212 */ /* 0x000fc800078e3cff */
[----:B------:R-:W-:-:S05]  /*127a0*/  IADD3 R3, R21, R3, R226 ;  /* 0x0000000315037210 */ /* 0x000fca0007ffe0e2 */
[----:B------:R-:W-:-:S05]  /*127b0*/  IMAD R3, R3, 0x2, R16 ;  /* 0x0000000203037824 */ /* 0x000fca00078e0210 */
[----:B------:R-:W1:Y:S01]  /*127c0*/  LDS.128 R60, [R3+0x14400] ;  /* 0x01440000033c7984 */ /* 0x000e620000000c00 */
[----:B0-----:R-:W-:Y:S02]  /*127d0*/  HADD2.F32 R76, -RZ, R65.H0_H0 ;  /* 0x20000041ff4c7230 */ /* 0x001fe40000004100 */
[----:B-1----:R-:W-:Y:S02]  /*127e0*/  HADD2.F32 R21, -RZ, R61.H0_H0 ;  /* 0x2000003dff157230 */ /* 0x002fe40000004100 */
[--C-:B------:R-:W-:Y:S02]  /*127f0*/  HADD2.F32 R81, -RZ, R62.reuse.H0_H0 ;  /* 0x2000003eff517230 */ /* 0x100fe40000004100 */
[----:B------:R-:W-:Y:S02]  /*12800*/  HADD2.F32 R83, -RZ, R63.H0_H0 ;  /* 0x2000003fff537230 */ /* 0x000fe40000004100 */
[C---:B---3--:R-:W-:Y:S01]  /*12810*/  FMUL.FTZ R77, R21.reuse, R20 ;  /* 0x00000014154d7220 */ /* 0x048fe20000410000 */
        /* <DEDUP_REMOVED lines=8> */
[----:B------:R-:W-:-:S03]  /*128a0*/  HADD2.F32 R77, -RZ, R119.H1_H1 ;  /* 0x30000077ff4d7230 */ /* 0x000fc60000004100 */
[C---:B------:R-:W-:Y:S01]  /*128b0*/  FMUL.FTZ R65, R21.reuse, R20 ;  /* 0x0000001415417220 */ /* 0x040fe20000410000 */
[----:B------:R-:W-:-:S03]  /*128c0*/  FMUL.FTZ R21, R21, R79 ;  /* 0x0000004f15157220 */ /* 0x000fc60000410000 */
[C---:B------:R-:W-:Y:S01]  /*128d0*/  FFMA.FTZ R79, R61.reuse, R79, -R65 ;  /* 0x0000004f3d4f7223 */ /* 0x040fe20000010841 */
[----:B------:R-:W-:Y:S01]  /*128e0*/  FFMA.FTZ R61, R61, R20, R21 ;  /* 0x000000143d3d7223 */ /* 0x000fe20000010015 */
[----:B------:R-:W-:Y:S02]  /*128f0*/  HADD2.F32 R20, -RZ, R119.H0_H0 ;  /* 0x20000077ff147230 */ /* 0x000fe40000004100 */
[----:B------:R-:W-:Y:S02]  /*12900*/  HADD2.F32 R21, -RZ, R60.H0_H0 ;  /* 0x2000003cff157230 */ /* 0x000fe40000004100 */
[----:B------:R-:W-:Y:S01]  /*12910*/  HADD2.F32 R65, -RZ, R64.H0_H0 ;  /* 0x20000040ff417230 */ /* 0x000fe20000004100 */
[----:B------:R-:W-:Y:S01]  /*12920*/  F2FP.F16.F32.PACK_AB R61, R61, R76 ;  /* 0x0000004c3d3d723e */ /* 0x000fe200000000ff */
[----:B------:R-:W-:Y:S02]  /*12930*/  HADD2.F32 R60, -RZ, R60.H1_H1 ;  /* 0x3000003cff3c7230 */ /* 0x000fe40000004100 */
[C---:B------:R-:W-:Y:S01]  /*12940*/  FMUL.FTZ R80, R21.reuse, R20 ;  /* 0x0000001415507220 */ /* 0x040fe20000410000 */
[----:B------:R-:W-:Y:S01]  /*12950*/  FMUL.FTZ R21, R21, R77 ;  /* 0x0000004d15157220 */ /* 0x000fe20000410000 */
[----:B------:R-:W-:-:S02]  /*12960*/  HADD2.F32 R64, -RZ, R64.H1_H1 ;  /* 0x30000040ff407230 */ /* 0x000fc40000004100 */
[C---:B------:R-:W-:Y:S01]  /*12970*/  FFMA.FTZ R77, R65.reuse, R77, -R80 ;  /* 0x0000004d414d7223 */ /* 0x040fe20000010850 */
[----:B------:R-:W-:Y:S01]  /*12980*/  FFMA.FTZ R65, R65, R20, R21 ;  /* 0x0000001441417223 */ /* 0x000fe20000010015 */
[--C-:B------:R-:W-:Y:S02]  /*12990*/  HADD2.F32 R80, -RZ, R118.reuse.H0_H0 ;  /* 0x20000076ff507230 */ /* 0x100fe40000004100 */
[C---:B------:R-:W-:Y:S01]  /*129a0*/  FMUL.FTZ R57, R60.reuse, R68 ;  /* 0x000000443c397220 */ /* 0x040fe20000410000 */
[----:B------:R-:W-:Y:S02]  /*129b0*/  HADD2.F32 R21, -RZ, R118.H1_H1 ;  /* 0x30000076ff157230 */ /* 0x000fe40000004100 */
[----:B------:R-:W-:Y:S01]  /*129c0*/  FMUL.FTZ R60, R60, R56 ;  /* 0x000000383c3c7220 */ /* 0x000fe20000410000 */
[--C-:B------:R-:W-:Y:S02]  /*129d0*/  HADD2.F32 R20, -RZ, R66.reuse.H0_H0 ;  /* 0x20000042ff147230 */ /* 0x100fe40000004100 */
[C---:B------:R-:W-:Y:S01]  /*129e0*/  FMUL.FTZ R82, R81.reuse, R80 ;  /* 0x0000005051527220 */ /* 0x040fe20000410000 */
[----:B------:R-:W-:Y:S01]  /*129f0*/  FFMA.FTZ R56, R64, R56, -R57 ;  /* 0x0000003840387223 */ /* 0x000fe20000010839 */
[----:B------:R-:W-:Y:S01]  /*12a00*/  FMUL.FTZ R81, R81, R21 ;  /* 0x0000001551517220 */ /* 0x000fe20000410000 */
[----:B------:R-:W-:-:S02]  /*12a10*/  HADD2.F32 R66, -RZ, R66.H1_H1 ;  /* 0x30000042ff427230 */ /* 0x000fc40000004100 */
[C---:B------:R-:W-:Y:S01]  /*12a20*/  FFMA.FTZ R21, R20.reuse, R21, -R82 ;  /* 0x0000001514157223 */ /* 0x040fe20000010852 */
[--C-:B------:R-:W-:Y:S02]  /*12a30*/  HADD2.F32 R82, -RZ, R117.reuse.H0_H0 ;  /* 0x20000075ff527230 */ /* 0x100fe40000004100 */
[----:B------:R-:W-:Y:S01]  /*12a40*/  FFMA.FTZ R20, R20, R80, R81 ;  /* 0x0000005014147223 */ /* 0x000fe20000010051 */
[----:B------:R-:W-:Y:S02]  /*12a50*/  HADD2.F32 R80, -RZ, R117.H1_H1 ;  /* 0x30000075ff507230 */ /* 0x000fe40000004100 */
[----:B------:R-:W-:Y:S01]  /*12a60*/  FMUL.FTZ R57, R62, R70 ;  /* 0x000000463e397220 */ /* 0x000fe20000410000 */
[--C-:B------:R-:W-:Y:S02]  /*12a70*/  HADD2.F32 R81, -RZ, R67.reuse.H0_H0 ;  /* 0x20000043ff517230 */ /* 0x100fe40000004100 */
[----:B------:R-:W-:Y:S01]  /*12a80*/  FMUL.FTZ R85, R83, R82 ;  /* 0x0000005253557220 */ /* 0x000fe20000410000 */
[----:B------:R-:W-:-:S02]  /*12a90*/  HADD2.F32 R67, -RZ, R67.H1_H1 ;  /* 0x30000043ff437230 */ /* 0x000fc40000004100 */
[----:B------:R-:W-:Y:S01]  /*12aa0*/  FMUL.FTZ R83, R83, R80 ;  /* 0x0000005053537220 */ /* 0x000fe20000410000 */
[----:B------:R-:W-:Y:S01]  /*12ab0*/  FMUL.FTZ R62, R62, R58 ;  /* 0x0000003a3e3e7220 */ /* 0x000fe20000410000 */
[C---:B------:R-:W-:Y:S01]  /*12ac0*/  FFMA.FTZ R80, R81.reuse, R80, -R85 ;  /* 0x0000005051507223 */ /* 0x040fe20000010855 */
[----:B------:R-:W-:Y:S01]  /*12ad0*/  SHF.R.U32.HI R85, RZ, 0x10, R59 ;  /* 0x00000010ff557819 */ /* 0x000fe2000001163b */
[----:B------:R-:W-:Y:S01]  /*12ae0*/  FFMA.FTZ R81, R81, R82, R83 ;  /* 0x0000005251517223 */ /* 0x000fe20000010053 */
[----:B------:R-:W-:Y:S01]  /*12af0*/  SHF.R.U32.HI R82, RZ, 0x10, R71 ;  /* 0x00000010ff527819 */ /* 0x000fe20000011647 */
[----:B------:R-:W-:Y:S02]  /*12b00*/  HADD2.F32 R83, -RZ, R63.H1_H1 ;  /* 0x3000003fff537230 */ /* 0x000fe40000004100 */
[----:B------:R-:W-:Y:S01]  /*12b10*/  FFMA.FTZ R58, R66, R58, -R57 ;  /* 0x0000003a423a7223 */ /* 0x000fe20000010839 */
[----:B------:R-:W-:Y:S02]  /*12b20*/  HADD2.F32 R63, -RZ, R85.H0_H0 ;  /* 0x20000055ff3f7230 */ /* 0x000fe40000004100 */
[----:B------:R-:W-:Y:S01]  /*12b30*/  FFMA.FTZ R60, R64, R68, R60 ;  /* 0x00000044403c7223 */ /* 0x000fe2000001003c */
[----:B------:R-:W-:-:S02]  /*12b40*/  HADD2.F32 R82, -RZ, R82.H0_H0 ;  /* 0x20000052ff527230 */ /* 0x000fc40000004100 */
[----:B------:R-:W-:Y:S01]  /*12b50*/  FFMA.FTZ R62, R66, R70, R62 ;  /* 0x00000046423e7223 */ /* 0x000fe2000001003e */
[----:B------:R-:W-:Y:S02]  /*12b60*/  F2FP.F16.F32.PACK_AB R57, R79, R78 ;  /* 0x0000004e4f39723e */ /* 0x000fe400000000ff */
[----:B------:R-:W-:Y:S01]  /*12b70*/  F2FP.F16.F32.PACK_AB R56, R56, R77 ;  /* 0x0000004d3838723e */ /* 0x000fe200000000ff */
[CC--:B------:R-:W-:Y:S01]  /*12b80*/  FMUL.FTZ R85, R83.reuse, R82.reuse ;  /* 0x0000005253557220 */ /* 0x0c0fe20000410000 */
[----:B------:R-:W-:Y:S01]  /*12b90*/  FMUL.FTZ R83, R83, R63 ;  /* 0x0000003f53537220 */ /* 0x000fe20000410000 */
[----:B------:R-:W-:Y:S02]  /*12ba0*/  F2FP.F16.F32.PACK_AB R58, R58, R21 ;  /* 0x000000153a3a723e */ /* 0x000fe400000000ff */
[C---:B------:R-:W-:Y:S01]  /*12bb0*/  FFMA.FTZ R85, R67.reuse, R63, -R85 ;  /* 0x0000003f43557223 */ /* 0x040fe20000010855 */
[----:B------:R-:W-:Y:S01]  /*12bc0*/  FFMA.FTZ R63, R67, R82, R83 ;  /* 0x00000052433f7223 */ /* 0x000fe20000010053 */
[----:B------:R-:W-:-:S02]  /*12bd0*/  F2FP.F16.F32.PACK_AB R60, R60, R65 ;  /* 0x000000413c3c723e */ /* 0x000fc400000000ff */
[----:B------:R-:W-:Y:S02]  /*12be0*/  F2FP.F16.F32.PACK_AB R62, R62, R20 ;  /* 0x000000143e3e723e */ /* 0x000fe400000000ff */
[----:B------:R-:W-:Y:S02]  /*12bf0*/  F2FP.F16.F32.PACK_AB R59, R85, R80 ;  /* 0x00000050553b723e */ /* 0x000fe400000000ff */
[----:B------:R-:W-:-:S03]  /*12c00*/  F2FP.F16.F32.PACK_AB R63, R63, R81 ;  /* 0x000000513f3f723e */ /* 0x000fc600000000ff */
[----:B------:R1:W-:Y:S04]  /*12c10*/  STS.128 [R86], R56 ;  /* 0x0000003856007388 */ /* 0x0003e80000000c00 */
[----:B------:R1:W-:Y:S02]  /*12c20*/  STS.128 [R3+0x14400], R60 ;  /* 0x0144003c03007388 */ /* 0x0003e40000000c00 */
.L_x_2823:
[----:B------:R-:W-:Y:S05]  /*12c30*/  BSYNC B1 ;  /* 0x0000000000017941 */ /* 0x000fea0003800000 */
.L_x_2822:
[----:B-1----:R-:W-:Y:S01]  /*12c40*/  VIADD R3, R212, 0x20 ;  /* 0x00000020d4037836 */ /* 0x002fe20000000000 */
        /* <DEDUP_REMOVED lines=11> */
[--C-:B0-----:R-:W-:Y:S01]  /*12d00*/  HADD2.F32 R67, -RZ, R116.reuse.H1_H1 ;  /* 0x30000074ff437230 */ /* 0x101fe20000004100 */
[----:B------:R-:W-:Y:S01]  /*12d10*/  SHF.R.U64 R46, R46, 0x10, R47 ;  /* 0x000000102e2e7819 */ /* 0x000fe2000000122f */
[----:B------:R-:W-:Y:S01]  /*12d20*/  HADD2.F32 R116, -RZ, R116.H0_H0 ;  /* 0x20000074ff747230 */ /* 0x000fe20000004100 */
[----:B------:R-:W-:Y:S01]  /*12d30*/  SHF.R.S32.HI R56, RZ, 0x1f, R21 ;  /* 0x0000001fff387819 */ /* 0x000fe20000011415 */
[----:B------:R-:W-:Y:S02]  /*12d40*/  IMAD.SHL.U32 R20, R21, 0x8, RZ ;  /* 0x0000000815147824 */ /* 0x000fe400078e00ff */
[----:B------:R-:W-:Y:S01]  /*12d50*/  HADD2.F32 R46, -RZ, R46.H0_H0 ;  /* 0x2000002eff2e7230 */ /* 0x000fe20000004100 */
[----:B------:R-:W-:Y:S02]  /*12d60*/  LEA.HI R56, R56, R21, RZ, 0x3 ;  /* 0x0000001538387211 */ /* 0x000fe400078f18ff */
[----:B------:R-:W-:-:S03]  /*12d70*/  LOP3.LUT R20, R223, 0x38, R20, 0xf8, !PT ;  /* 0x00000038df147812 */ /* 0x000fc600078ef814 */
[----:B------:R-:W-:Y:S01]  /*12d80*/  IMAD.SHL.U32 R21, R56, 0x400, RZ ;  /* 0x0000040038157824 */ /* 0x000fe200078e00ff */
[----:B------:R-:W-:-:S04]  /*12d90*/  LOP3.LUT R20, R20, R78, RZ, 0x3c, !PT ;  /* 0x0000004e14147212 */ /* 0x000fc800078e3cff */
[----:B------:R-:W-:-:S04]  /*12da0*/  LOP3.LUT R21, R21, 0x7fffe000, RZ, 0xc0, !PT ;  /* 0x7fffe00015157812 */ /* 0x000fc800078ec0ff */
[----:B------:R-:W-:Y:S02]  /*12db0*/  IADD3 R20, R20, R21, R225 ;  /* 0x0000001514147210 */ /* 0x000fe40007ffe0e1 */
[----:B------:R-:W-:Y:S02]  /*12dc0*/  SHF.R.U64 R21, R44, 0x10, R45 ;  /* 0x000000102c157819 */ /* 0x000fe4000000122d */
[----:B------:R-:W-:Y:S02]  /*12dd0*/  LEA R20, R20, R16, 0x1 ;  /* 0x0000001014147211 */ /* 0x000fe400078e08ff */
[--C-:B------:R-:W-:Y:S01]  /*12de0*/  SHF.R.U64 R44, R52, 0x10, R53.reuse ;  /* 0x00000010342c7819 */ /* 0x100fe20000001235 */
[----:B------:R-:W-:Y:S01]  /*12df0*/  HADD2.F32 R21, -RZ, R21.H0_H0 ;  /* 0x20000015ff157230 */ /* 0x000fe20000004100 */
[----:B------:R-:W-:Y:S01]  /*12e00*/  SHF.R.U32.HI R52, RZ, 0x10, R53 ;  /* 0x00000010ff347819 */ /* 0x000fe20000011635 */
[----:B------:R-:W0:Y:S01]  /*12e10*/  LDS.128 R60, [R20+0x14400] ;  /* 0x01440000143c7984 */ /* 0x000e220000000c00 */
[----:B------:R-:W-:Y:S01]  /*12e20*/  SHF.R.U32.HI R53, RZ, 0x10, R47 ;  /* 0x00000010ff357819 */ /* 0x000fe2000001162f */
[----:B------:R-:W-:Y:S01]  /*12e30*/  HADD2.F32 R44, -RZ, R44.H0_H0 ;  /* 0x2000002cff2c7230 */ /* 0x000fe20000004100 */
[----:B------:R-:W-:Y:S01]  /*12e40*/  SHF.R.U32.HI R45, RZ, 0x10, R45 ;  /* 0x00000010ff2d7819 */ /* 0x000fe2000001162d */
[----:B------:R-:W-:Y:S01]  /*12e50*/  HADD2.F32 R52, -RZ, R52.H0_H0 ;  /* 0x20000034ff347230 */ /* 0x000fe20000004100 */
[----:B------:R-:W-:-:S02]  /*12e60*/  SHF.R.U64 R47, R54, 0x10, R55 ;  /* 0x00000010362f7819 */ /* 0x000fc40000001237 */
[----:B------:R-:W-:Y:S01]  /*12e70*/  SHF.R.U32.HI R55, RZ, 0x10, R55 ;  /* 0x00000010ff377819 */ /* 0x000fe20000011637 */
[----:B------:R-:W-:Y:S02]  /*12e80*/  HADD2.F32 R45, -RZ, R45.H0_H0 ;  /* 0x2000002dff2d7230 */ /* 0x000fe40000004100 */
[----:B------:R-:W-:Y:S02]  /*12e90*/  HADD2.F32 R47, -RZ, R47.H0_H0 ;  /* 0x2000002fff2f7230 */ /* 0x000fe40000004100 */
[----:B------:R-:W-:Y:S02]  /*12ea0*/  HADD2.F32 R55, -RZ, R55.H0_H0 ;  /* 0x20000037ff377230 */ /* 0x000fe40000004100 */
[--C-:B0-----:R-:W-:Y:S02]  /*12eb0*/  HADD2.F32 R68, -RZ, R61.reuse.H0_H0 ;  /* 0x2000003dff447230 */ /* 0x101fe40000004100 */
[----:B------:R-:W-:Y:S02]  /*12ec0*/  HADD2.F32 R69, -RZ, R61.H1_H1 ;  /* 0x3000003dff457230 */ /* 0x000fe40000004100 */
[----:B------:R-:W-:-:S02]  /*12ed0*/  HADD2.F32 R61, -RZ, R60.H0_H0 ;  /* 0x2000003cff3d7230 */ /* 0x000fc40000004100 */
[C---:B------:R-:W-:Y:S01]  /*12ee0*/  FMUL.FTZ R71, R68.reuse, R116 ;  /* 0x0000007444477220 */ /* 0x040fe20000410000 */
[----:B------:R-:W-:Y:S01]  /*12ef0*/  FMUL.FTZ R68, R68, R67 ;  /* 0x0000004344447220 */ /* 0x000fe20000410000 */
[C---:B---3--:R-:W-:Y:S01]  /*12f00*/  FMUL.FTZ R77, R69.reuse, R52 ;  /* 0x00000034454d7220 */ /* 0x048fe20000410000 */
[----:B------:R-:W-:Y:S01]  /*12f10*/  FMUL.FTZ R69, R69, R45 ;  /* 0x0000002d45457220 */ /* 0x000fe20000410000 */
[----:B------:R-:W-:Y:S02]  /*12f20*/  HADD2.F32 R70, -RZ, R62.H0_H0 ;  /* 0x2000003eff467230 */ /* 0x000fe40000004100 */
[--C-:B------:R-:W-:Y:S02]  /*12f30*/  HADD2.F32 R76, -RZ, R63.reuse.H0_H0 ;  /* 0x2000003fff4c7230 */ /* 0x100fe40000004100 */
[----:B------:R-:W-:Y:S02]  /*12f40*/  HADD2.F32 R63, -RZ, R63.H1_H1 ;  /* 0x3000003fff3f7230 */ /* 0x000fe40000004100 */
[----:B------:R-:W-:-:S02]  /*12f50*/  HADD2.F32 R60, -RZ, R60.H1_H1 ;  /* 0x3000003cff3c7230 */ /* 0x000fc40000004100 */
[----:B------:R-:W-:Y:S01]  /*12f60*/  HADD2.F32 R62, -RZ, R62.H1_H1 ;  /* 0x3000003eff3e7230 */ /* 0x000fe20000004100 */
[----:B--2---:R-:W0:Y:S02]  /*12f70*/  LDS.128 R56, [R79] ;  /* 0x000000004f387984 */ /* 0x004e240000000c00 */
[--C-:B0-----:R-:W-:Y:S02]  /*12f80*/  HADD2.F32 R54, -RZ, R57.reuse.H0_H0 ;  /* 0x20000039ff367230 */ /* 0x101fe40000004100 */
[----:B------:R-:W-:Y:S02]  /*12f90*/  HADD2.F32 R64, -RZ, R57.H1_H1 ;  /* 0x30000039ff407230 */ /* 0x000fe40000004100 */
[----:B------:R-:W-:Y:S02]  /*12fa0*/  HADD2.F32 R57, -RZ, R56.H0_H0 ;  /* 0x20000038ff397230 */ /* 0x000fe40000004100 */
[----:B------:R-:W-:Y:S01]  /*12fb0*/  FFMA.FTZ R71, R54, R67, -R71 ;  /* 0x0000004336477223 */ /* 0x000fe20000010847 */
[----:B------:R-:W-:-:S02]  /*12fc0*/  HADD2.F32 R67, -RZ, R113.H0_H0 ;  /* 0x20000071ff437230 */ /* 0x000fc40000004100 */
[----:B------:R-:W-:Y:S01]  /*12fd0*/  FFMA.FTZ R68, R54, R116, R68 ;  /* 0x0000007436447223 */ /* 0x000fe20000010044 */
[----:B------:R-:W-:Y:S02]  /*12fe0*/  HADD2.F32 R54, -RZ, R115.H0_H0 ;  /* 0x20000073ff367230 */ /* 0x000fe40000004100 */
[C---:B------:R-:W-:Y:S01]  /*12ff0*/  FFMA.FTZ R45, R64.reuse, R45, -R77 ;  /* 0x0000002d402d7223 */ /* 0x040fe2000001084d */
[----:B------:R-:W-:Y:S02]  /*13000*/  HADD2.F32 R113, -RZ, R113.H1_H1 ;  /* 0x30000071ff717230 */ /* 0x000fe40000004100 */
[C---:B------:R-:W-:Y:S01]  /*13010*/  FMUL.FTZ R77, R61.reuse, R67 ;  /* 0x000000433d4d7220 */ /* 0x040fe20000410000 */
[----:B------:R-:W-:Y:S01]  /*13020*/  FFMA.FTZ R69, R64, R52, R69 ;  /* 0x0000003440457223 */ /* 0x000fe20000010045 */
[-C--:B------:R-:W-:Y:S01]  /*13030*/  FMUL.FTZ R61, R61, R54.reuse ;  /* 0x000000363d3d7220 */ /* 0x080fe20000410000 */
[----:B------:R-:W-:Y:S02]  /*13040*/  HADD2.F32 R65, -RZ, R58.H0_H0 ;  /* 0x2000003aff417230 */ /* 0x000fe40000004100 */
[----:B------:R-:W-:Y:S01]  /*13050*/  FFMA.FTZ R77, R57, R54, -R77 ;  /* 0x00000036394d7223 */ /* 0x000fe2000001084d */
[----:B------:R-:W-:-:S02]  /*13060*/  HADD2.F32 R54, -RZ, R114.H1_H1 ;  /* 0x30000072ff367230 */ /* 0x000fc40000004100 */
[----:B------:R-:W-:Y:S01]  /*13070*/  FFMA.FTZ R52, R57, R67, R61 ;  /* 0x0000004339347223 */ /* 0x000fe2000001003d */
[C---:B------:R-:W-:Y:S01]  /*13080*/  FMUL.FTZ R57, R70.reuse, R113 ;  /* 0x0000007146397220 */ /* 0x040fe20000410000 */
[----:B------:R-:W-:Y:S02]  /*13090*/  HADD2.F32 R66, -RZ, R59.H0_H0 ;  /* 0x2000003bff427230 */ /* 0x000fe40000004100 */
[----:B------:R-:W-:Y:S01]  /*130a0*/  FMUL.FTZ R61, R63, R55 ;  /* 0x000000373f3d7220 */ /* 0x000fe20000410000 */
[-C--:B------:R-:W-:Y:S01]  /*130b0*/  FMUL.FTZ R70, R70, R54.reuse ;  /* 0x0000003646467220 */ /* 0x080fe20000410000 */
[----:B------:R-:W-:Y:S01]  /*130c0*/  FFMA.FTZ R54, R65, R54, -R57 ;  /* 0x0000003641367223 */ /* 0x000fe20000010839 */
[----:B------:R-:W-:Y:S01]  /*130d0*/  HADD2.F32 R57, -RZ, R53.H0_H0 ;  /* 0x20000035ff397230 */ /* 0x000fe20000004100 */
[----:B------:R-:W-:Y:S01]  /*130e0*/  F2FP.F16.F32.PACK_AB R45, R45, R71 ;  /* 0x000000472d2d723e */ /* 0x000fe200000000ff */
[----:B------:R-:W-:Y:S02]  /*130f0*/  HADD2.F32 R59, -RZ, R59.H1_H1 ;  /* 0x3000003bff3b7230 */ /* 0x000fe40000004100 */
[----:B------:R-:W-:Y:S01]  /*13100*/  FFMA.FTZ R70, R65, R113, R70 ;  /* 0x0000007141467223 */ /* 0x000fe20000010046 */
[----:B------:R-:W-:-:S02]  /*13110*/  HADD2.F32 R114, -RZ, R114.H0_H0 ;  /* 0x20000072ff727230 */ /* 0x000fc40000004100 */
[-C--:B------:R-:W-:Y:S01]  /*13120*/  FMUL.FTZ R63, R63, R57.reuse ;  /* 0x000000393f3f7220 */ /* 0x080fe20000410000 */
[----:B------:R-:W-:Y:S02]  /*13130*/  HADD2.F32 R115, -RZ, R115.H1_H1 ;  /* 0x30000073ff737230 */ /* 0x000fe40000004100 */
[C---:B------:R-:W-:Y:S01]  /*13140*/  FFMA.FTZ R61, R59.reuse, R57, -R61 ;  /* 0x000000393b3d7223 */ /* 0x040fe2000001083d */
[----:B------:R-:W-:Y:S02]  /*13150*/  HADD2.F32 R56, -RZ, R56.H1_H1 ;  /* 0x30000038ff387230 */ /* 0x000fe40000004100 */
[----:B------:R-:W-:Y:S01]  /*13160*/  FFMA.FTZ R55, R59, R55, R63 ;  /* 0x000000373b377223 */ /* 0x000fe2000001003f */
[----:B------:R-:W-:Y:S02]  /*13170*/  HADD2.F32 R58, -RZ, R58.H1_H1 ;  /* 0x3000003aff3a7230 */ /* 0x000fe40000004100 */
[----:B------:R-:W-:Y:S01]  /*13180*/  FMUL.FTZ R53, R76, R114 ;  /* 0x000000724c357220 */ /* 0x000fe20000410000 */
[----:B------:R-:W-:Y:S01]  /*13190*/  FMUL.FTZ R59, R60, R44 ;  /* 0x0000002c3c3b7220 */ /* 0x000fe20000410000 */
[----:B------:R-:W-:Y:S01]  /*131a0*/  FMUL.FTZ R57, R62, R47 ;  /* 0x0000002f3e397220 */ /* 0x000fe20000410000 */
[----:B------:R-:W-:Y:S01]  /*131b0*/  FMUL.FTZ R76, R76, R115 ;  /* 0x000000734c4c7220 */ /* 0x000fe20000410000 */
[----:B------:R-:W-:Y:S01]  /*131c0*/  FMUL.FTZ R60, R60, R21 ;  /* 0x000000153c3c7220 */ /* 0x000fe20000410000 */
[-C--:B------:R-:W-:Y:S01]  /*131d0*/  FMUL.FTZ R62, R62, R46.reuse ;  /* 0x0000002e3e3e7220 */ /* 0x080fe20000410000 */
[----:B------:R-:W-:Y:S01]  /*131e0*/  FFMA.FTZ R53, R66, R115, -R53 ;  /* 0x0000007342357223 */ /* 0x000fe20000010835 */
        /* <DEDUP_REMOVED lines=14> */
.L_x_2829:
[----:B------:R-:W-:Y:S05]  /*132d0*/  BSYNC B2 ;  /* 0x0000000000027941 */ /* 0x000fea0003800000 */
.L_x_2828:
[----:B------:R-:W-:Y:S05]  /*132e0*/  @P1 BRA `(.L_x_2827) ;  /* 0x0000000400801947 */ /* 0x000fea0003800000 */
[----:B01----:R-:W2:Y:S04]  /*132f0*/  LDL R20, [R1+0x60] ;  /* 0x0000600001147983 */ /* 0x003ea80000100800 */
[----:B------:R-:W4:Y:S01]  /*13300*/  LDL R65, [R1+0xa8] ;  /* 0x0000a80001417983 */ /* 0x000f220000100800 */
[--C-:B------:R-:W-:Y:S01]  /*13310*/  SHF.R.U64 R21, R48, 0x10, R49.reuse ;  /* 0x0000001030157819 */ /* 0x100fe20000001231 */
[----:B------:R-:W-:Y:S01]  /*13320*/  HADD2.F32 R60, -RZ, R109.H1_H1 ;  /* 0x3000006dff3c7230 */ /* 0x000fe20000004100 */
[----:B------:R-:W-:Y:S01]  /*13330*/  SHF.R.U32.HI R48, RZ, 0x10, R49 ;  /* 0x00000010ff307819 */ /* 0x000fe20000011631 */
[----:B------:R-:W-:Y:S02]  /*13340*/  HADD2.F32 R58, -RZ, R111.H1_H1 ;  /* 0x3000006fff3a7230 */ /* 0x000fe40000004100 */
[----:B------:R-:W-:-:S02]  /*13350*/  HADD2.F32 R109, -RZ, R109.H0_H0 ;  /* 0x2000006dff6d7230 */ /* 0x000fc40000004100 */
[----:B------:R-:W-:Y:S02]  /*13360*/  HADD2.F32 R48, -RZ, R48.H0_H0 ;  /* 0x20000030ff307230 */ /* 0x000fe40000004100 */
[----:B------:R-:W-:Y:S02]  /*13370*/  HADD2.F32 R111, -RZ, R111.H0_H0 ;  /* 0x2000006fff6f7230 */ /* 0x000fe40000004100 */
[----:B------:R-:W-:Y:S01]  /*13380*/  HADD2.F32 R21, -RZ, R21.H0_H0 ;  /* 0x20000015ff157230 */ /* 0x000fe20000004100 */
[----:B--2---:R-:W-:-:S04]  /*13390*/  LEA.HI R3, R3, R20, RZ, 0x1d ;  /* 0x0000001403037211 */ /* 0x004fc800078fe8ff */
[----:B------:R-:W-:Y:S01]  /*133a0*/  SHF.R.S32.HI R44, RZ, 0x1f, R3 ;  /* 0x0000001fff2c7819 */ /* 0x000fe20000011403 */
[----:B------:R-:W-:-:S03]  /*133b0*/  IMAD.SHL.U32 R20, R3, 0x8, RZ ;  /* 0x0000000803147824 */ /* 0x000fc600078e00ff */
[----:B------:R-:W-:Y:S02]  /*133c0*/  LEA.HI R44, R44, R3, RZ, 0x3 ;  /* 0x000000032c2c7211 */ /* 0x000fe400078f18ff */
[----:B------:R-:W-:-:S03]  /*133d0*/  LOP3.LUT R3, R223, 0x38, R20, 0xf8, !PT ;  /* 0x00000038df037812 */ /* 0x000fc600078ef814 */
[----:B------:R-:W-:Y:S01]  /*133e0*/  IMAD.SHL.U32 R20, R44, 0x400, RZ ;  /* 0x000004002c147824 */ /* 0x000fe200078e00ff */
[----:B------:R-:W-:Y:S01]  /*133f0*/  LOP3.LUT R3, R3, R78, RZ, 0x3c, !PT ;  /* 0x0000004e03037212 */ /* 0x000fe200078e3cff */
[----:B----4-:R-:W0:Y:S03]  /*13400*/  LDS.128 R44, [R65] ;  /* 0x00000000412c7984 */ /* 0x010e260000000c00 */
[----:B------:R-:W-:-:S04]  /*13410*/  LOP3.LUT R20, R20, 0x7fffe000, RZ, 0xc0, !PT ;  /* 0x7fffe00014147812 */ /* 0x000fc800078ec0ff */
[----:B------:R-:W-:Y:S02]  /*13420*/  IADD3 R3, R3, R20, R225 ;  /* 0x0000001403037210 */ /* 0x000fe40007ffe0e1 */
[--C-:B------:R-:W-:Y:S02]  /*13430*/  SHF.R.U64 R20, R40, 0x10, R41.reuse ;  /* 0x0000001028147819 */ /* 0x100fe40000001229 */
[----:B------:R-:W-:Y:S01]  /*13440*/  SHF.R.U32.HI R40, RZ, 0x10, R41 ;  /* 0x00000010ff287819 */ /* 0x000fe20000011629 */
[----:B------:R-:W-:Y:S01]  /*13450*/  IMAD R3, R3, 0x2, R16 ;  /* 0x0000000203037824 */ /* 0x000fe200078e0210 */
[----:B------:R-:W-:Y:S01]  /*13460*/  SHF.R.U64 R41, R42, 0x10, R43 ;  /* 0x000000102a297819 */ /* 0x000fe2000000122b */
[----:B------:R-:W-:Y:S01]  /*13470*/  HADD2.F32 R20, -RZ, R20.H0_H0 ;  /* 0x20000014ff147230 */ /* 0x000fe20000004100 */
[--C-:B------:R-:W-:Y:S01]  /*13480*/  SHF.R.U64 R42, R50, 0x10, R51.reuse ;  /* 0x00000010322a7819 */ /* 0x100fe20000001233 */
[----:B------:R-:W-:Y:S01]  /*13490*/  HADD2.F32 R40, -RZ, R40.H0_H0 ;  /* 0x20000028ff287230 */ /* 0x000fe20000004100 */
[----:B------:R-:W1:Y:S01]  /*134a0*/  LDS.128 R52, [R3+0x14400] ;  /* 0x0144000003347984 */ /* 0x000e620000000c00 */
[----:B------:R-:W-:Y:S01]  /*134b0*/  SHF.R.U32.HI R50, RZ, 0x10, R51 ;  /* 0x00000010ff327819 */ /* 0x000fe20000011633 */
[----:B------:R-:W-:Y:S01]  /*134c0*/  HADD2.F32 R41, -RZ, R41.H0_H0 ;  /* 0x20000029ff297230 */ /* 0x000fe20000004100 */
[----:B------:R-:W-:Y:S01]  /*134d0*/  SHF.R.U32.HI R43, RZ, 0x10, R43 ;  /* 0x00000010ff2b7819 */ /* 0x000fe2000001162b */
[----:B------:R-:W-:-:S02]  /*134e0*/  HADD2.F32 R42, -RZ, R42.H0_H0 ;  /* 0x2000002aff2a7230 */ /* 0x000fc40000004100 */
[----:B------:R-:W-:Y:S02]  /*134f0*/  HADD2.F32 R50, -RZ, R50.H0_H0 ;  /* 0x20000032ff327230 */ /* 0x000fe40000004100 */
[--C-:B0-----:R-:W-:Y:S02]  /*13500*/  HADD2.F32 R49, -RZ, R45.reuse.H0_H0 ;  /* 0x2000002dff317230 */ /* 0x101fe40000004100 */
[----:B------:R-:W-:Y:S02]  /*13510*/  HADD2.F32 R51, -RZ, R45.H1_H1 ;  /* 0x3000002dff337230 */ /* 0x000fe40000004100 */
[----:B------:R-:W-:Y:S02]  /*13520*/  HADD2.F32 R45, -RZ, R44.H0_H0 ;  /* 0x2000002cff2d7230 */ /* 0x000fe40000004100 */
[----:B------:R-:W-:Y:S02]  /*13530*/  HADD2.F32 R56, -RZ, R46.H0_H0 ;  /* 0x2000002eff387230 */ /* 0x000fe40000004100 */
[----:B------:R-:W-:-:S02]  /*13540*/  HADD2.F32 R57, -RZ, R47.H0_H0 ;  /* 0x2000002fff397230 */ /* 0x000fc40000004100 */
[----:B------:R-:W-:Y:S02]  /*13550*/  HADD2.F32 R47, -RZ, R47.H1_H1 ;  /* 0x3000002fff2f7230 */ /* 0x000fe40000004100 */
[----:B------:R-:W-:Y:S02]  /*13560*/  HADD2.F32 R44, -RZ, R44.H1_H1 ;  /* 0x3000002cff2c7230 */ /* 0x000fe40000004100 */
[----:B------:R-:W-:Y:S02]  /*13570*/  HADD2.F32 R46, -RZ, R46.H1_H1 ;  /* 0x3000002eff2e7230 */ /* 0x000fe40000004100 */
[--C-:B-1----:R-:W-:Y:S02]  /*13580*/  HADD2.F32 R59, -RZ, R53.reuse.H0_H0 ;  /* 0x20000035ff3b7230 */ /* 0x102fe40000004100 */
[----:B------:R-:W-:Y:S02]  /*13590*/  HADD2.F32 R61, -RZ, R53.H1_H1 ;  /* 0x30000035ff3d7230 */ /* 0x000fe40000004100 */
[----:B------:R-:W-:-:S02]  /*135a0*/  HADD2.F32 R53, -RZ, R52.H0_H0 ;  /* 0x20000034ff357230 */ /* 0x000fc40000004100 */
[C---:B------:R-:W-:Y:S01]  /*135b0*/  FMUL.FTZ R63, R59.reuse, R60 ;  /* 0x0000003c3b3f7220 */ /* 0x040fe20000410000 */
[-C--:B------:R-:W-:Y:S01]  /*135c0*/  FMUL.FTZ R59, R59, R58.reuse ;  /* 0x0000003a3b3b7220 */ /* 0x080fe20000410000 */
[----:B------:R-:W-:Y:S02]  /*135d0*/  HADD2.F32 R62, -RZ, R54.H0_H0 ;  /* 0x20000036ff3e7230 */ /* 0x000fe40000004100 */
[----:B------:R-:W-:Y:S01]  /*135e0*/  FFMA.FTZ R63, R49, R58, -R63 ;  /* 0x0000003a313f7223 */ /* 0x000fe2000001083f */
[C---:B------:R-:W-:Y:S01]  /*135f0*/  FMUL.FTZ R58, R61.reuse, R48 ;  /* 0x000000303d3a7220 */ /* 0x040fe20000410000 */
[----:B------:R-:W-:Y:S01]  /*13600*/  FMUL.FTZ R61, R61, R40 ;  /* 0x000000283d3d7220 */ /* 0x000fe20000410000 */
[----:B------:R-:W-:Y:S01]  /*13610*/  FFMA.FTZ R59, R49, R60, R59 ;  /* 0x0000003c313b7223 */ /* 0x000fe2000001003b */
[----:B------:R-:W-:Y:S02]  /*13620*/  HADD2.F32 R49, -RZ, R110.H0_H0 ;  /* 0x2000006eff317230 */ /* 0x000fe40000004100 */
[----:B------:R-:W-:Y:S01]  /*13630*/  FFMA.FTZ R58, R51, R40, -R58 ;  /* 0x00000028333a7223 */ /* 0x000fe2000001083a */
[C---:B------:R-:W-:Y:S01]  /*13640*/  FMUL.FTZ R40, R53.reuse, R109 ;  /* 0x0000006d35287220 */ /* 0x040fe20000410000 */
[----:B------:R-:W-:Y:S01]  /*13650*/  FMUL.FTZ R53, R53, R111 ;  /* 0x0000006f35357220 */ /* 0x000fe20000410000 */
[----:B------:R-:W-:Y:S01]  /*13660*/  FFMA.FTZ R61, R51, R48, R61 ;  /* 0x00000030333d7223 */ /* 0x000fe2000001003d */
[----:B------:R-:W-:-:S02]  /*13670*/  HADD2.F32 R48, -RZ, R112.H0_H0 ;  /* 0x20000070ff307230 */ /* 0x000fc40000004100 */
[C---:B------:R-:W-:Y:S01]  /*13680*/  FFMA.FTZ R40, R45.reuse, R111, -R40 ;  /* 0x0000006f2d287223 */ /* 0x040fe20000010828 */
[----:B------:R-:W-:Y:S01]  /*13690*/  FFMA.FTZ R53, R45, R109, R53 ;  /* 0x0000006d2d357223 */ /* 0x000fe20000010035 */
[CC--:B------:R-:W-:Y:S01]  /*136a0*/  FMUL.FTZ R45, R62.reuse, R49.reuse ;  /* 0x000000313e2d7220 */ /* 0x0c0fe20000410000 */
[--C-:B------:R-:W-:Y:S02]  /*136b0*/  HADD2.F32 R64, -RZ, R55.reuse.H0_H0 ;  /* 0x20000037ff407230 */ /* 0x100fe40000004100 */
[-C--:B------:R-:W-:Y:S01]  /*136c0*/  FMUL.FTZ R62, R62, R48.reuse ;  /* 0x000000303e3e7220 */ /* 0x080fe20000410000 */
[----:B------:R-:W-:Y:S02]  /*136d0*/  HADD2.F32 R55, -RZ, R55.H1_H1 ;  /* 0x30000037ff377230 */ /* 0x000fe40000004100 */
[C---:B------:R-:W-:Y:S01]  /*136e0*/  FFMA.FTZ R48, R56.reuse, R48, -R45 ;  /* 0x0000003038307223 */ /* 0x040fe2000001082d */
[----:B------:R-:W-:Y:S02]  /*136f0*/  HADD2.F32 R45, -RZ, R43.H0_H0 ;  /* 0x2000002bff2d7230 */ /* 0x000fe40000004100 */
[----:B------:R-:W-:Y:S01]  /*13700*/  FFMA.FTZ R62, R56, R49, R62 ;  /* 0x00000031383e7223 */ /* 0x000fe2000001003e */
[----:B------:R-:W-:-:S02]  /*13710*/  HADD2.F32 R52, -RZ, R52.H1_H1 ;  /* 0x30000034ff347230 */ /* 0x000fc40000004100 */
[CC--:B------:R-:W-:Y:S01]  /*13720*/  FMUL.FTZ R49, R55.reuse, R50.reuse ;  /* 0x0000003237317220 */ /* 0x0c0fe20000410000 */
[----:B------:R-:W-:Y:S02]  /*13730*/  HADD2.F32 R54, -RZ, R54.H1_H1 ;  /* 0x30000036ff367230 */ /* 0x000fe40000004100 */
[-C--:B------:R-:W-:Y:S01]  /*13740*/  FMUL.FTZ R55, R55, R45.reuse ;  /* 0x0000002d37377220 */ /* 0x080fe20000410000 */
[----:B------:R-:W-:Y:S02]  /*13750*/  HADD2.F32 R110, -RZ, R110.H1_H1 ;  /* 0x3000006eff6e7230 */ /* 0x000fe40000004100 */
[C---:B------:R-:W-:Y:S01]  /*13760*/  FFMA.FTZ R49, R47.reuse, R45, -R49 ;  /* 0x0000002d2f317223 */ /* 0x040fe20000010831 */
[----:B------:R-:W-:Y:S02]  /*13770*/  HADD2.F32 R112, -RZ, R112.H1_H1 ;  /* 0x30000070ff707230 */ /* 0x000fe40000004100 */
[----:B------:R-:W-:Y:S01]  /*13780*/  FFMA.FTZ R47, R47, R50, R55 ;  /* 0x000000322f2f7223 */ /* 0x000fe20000010037 */
[C---:B------:R-:W-:Y:S01]  /*13790*/  FMUL.FTZ R50, R52.reuse, R21 ;  /* 0x0000001534327220 */ /* 0x040fe20000410000 */
[----:B------:R-:W-:Y:S01]  /*137a0*/  FMUL.FTZ R52, R52, R20 ;  /* 0x0000001434347220 */ /* 0x000fe20000410000 */
[----:B------:R-:W-:Y:S01]  /*137b0*/  FMUL.FTZ R43, R64, R110 ;  /* 0x0000006e402b7220 */ /* 0x000fe20000410000 */
[----:B------:R-:W-:Y:S01]  /*137c0*/  FMUL.FTZ R45, R54, R42 ;  /* 0x0000002a362d7220 */ /* 0x000fe20000410000 */
[----:B------:R-:W-:Y:S01]  /*137d0*/  FMUL.FTZ R64, R64, R112 ;  /* 0x0000007040407220 */ /* 0x000fe20000410000 */
[----:B------:R-:W-:Y:S01]  /*137e0*/  FMUL.FTZ R54, R54, R41 ;  /* 0x0000002936367220 */ /* 0x000fe20000410000 */
[C---:B------:R-:W-:Y:S01]  /*137f0*/  FFMA.FTZ R20, R44.reuse, R20, -R50 ;  /* 0x000000142c147223 */ /* 0x040fe20000010832 */
[----:B------:R-:W-:Y:S01]  /*13800*/  FFMA.FTZ R44, R44, R21, R52 ;  /* 0x000000152c2c7223 */ /* 0x000fe20000010034 */
[C---:B------:R-:W-:Y:S01]  /*13810*/  FFMA.FTZ R43, R57.reuse, R112, -R43 ;  /* 0x00000070392b7223 */ /* 0x040fe2000001082b */
[C---:B------:R-:W-:Y:S01]  /*13820*/  FFMA.FTZ R21, R46.reuse, R41, -R45 ;  /* 0x000000292e157223 */ /* 0x040fe2000001082d */
        /* <DEDUP_REMOVED lines=12> */
.L_x_2827:
[----:B------:R-:W-:Y:S05]  /*138f0*/  BSYNC B1 ;  /* 0x0000000000017941 */ /* 0x000fea0003800000 */
.L_x_2826:
[----:B--2---:R-:W-:Y:S01]  /*13900*/  VIADD R3, R212, 0x40 ;  /* 0x00000040d4037836 */ /* 0x004fe20000000000 */
[----:B------:R-:W-:Y:S04]  /*13910*/  BSSY B1, `(.L_x_2830) ;  /* 0x00000d5000017945 */ /* 0x000fe80003800000 */
[----:B------:R-:W-:-:S13]  /*13920*/  ISETP.GE.AND P0, PT, R3, R0, PT ;  /* 0x000000000300720c */ /* 0x000fda0003f06270 */
[----:B------:R-:W-:Y:S05]  /*13930*/  @P0 BRA `(.L_x_2831) ;  /* 0x0000000c00480947 */ /* 0x000fea0003800000 */
[----:B01----:R-:W0:Y:S01]  /*13940*/  LDC R20, c[0x0][0x3f4] ;  /* 0x0000fd00ff147b82 */ /* 0x003e220000000800 */
[----:B------:R-:W-:Y:S01]  /*13950*/  BSSY B2, `(.L_x_2832) ;  /* 0x0000064000027945 */ /* 0x000fe20003800000 */
[----:B------:R-:W-:Y:S02]  /*13960*/  SHF.R.U32.HI R62, RZ, 0x3, R222 ;  /* 0x00000003ff3e7819 */ /* 0x000fe400000116de */
[-C--:B0-----:R-:W-:Y:S02]  /*13970*/  ISETP.GE.AND P0, PT, R18, R20.reuse, PT ;  /* 0x000000141200720c */ /* 0x081fe40003f06270 */
[----:B------:R-:W-:-:S11]  /*13980*/  ISETP.GE.AND P1, PT, R213, R20, PT ;  /* 0x00000014d500720c */ /* 0x000fd60003f26270 */
[----:B------:R-:W-:Y:S05]  /*13990*/  @P0 BRA `(.L_x_2833) ;  /* 0x00000004007c0947 */ /* 0x000fea0003800000 */
[----:B------:R-:W2:Y:S01]  /*139a0*/  LDL R63, [R1+0xa4] ;  /* 0x0000a400013f7983 */ /* 0x000ea20000100800 */
[----:B------:R-:W-:Y:S01]  /*139b0*/  LEA.HI R3, R20, R237, RZ, 0x1d ;  /* 0x000000ed14037211 */ /* 0x000fe200078fe8ff */
[----:B------:R-:W-:Y:S01]  /*139c0*/  HADD2.F32 R53, -RZ, R105.H1_H1 ;  /* 0x30000069ff357230 */ /* 0x000fe20000004100 */
[----:B------:R-:W-:Y:S01]  /*139d0*/  SHF.R.U64 R30, R30, 0x10, R31 ;  /* 0x000000101e1e7819 */ /* 0x000fe2000000121f */
[--C-:B------:R-:W-:Y:S01]  /*139e0*/  HADD2.F32 R51, -RZ, R107.reuse.H1_H1 ;  /* 0x3000006bff337230 */ /* 0x100fe20000004100 */
[----:B------:R-:W-:Y:S01]  /*139f0*/  SHF.R.S32.HI R40, RZ, 0x1f, R3 ;  /* 0x0000001fff287819 */ /* 0x000fe20000011403 */
[----:B------:R-:W-:Y:S01]  /*13a00*/  HADD2.F32 R58, -RZ, R107.H0_H0 ;  /* 0x2000006bff3a7230 */ /* 0x000fe20000004100 */
[----:B------:R-:W-:Y:S02]  /*13a10*/  SHF.L.U32 R21, R3, 0x3, RZ ;  /* 0x0000000303157819 */ /* 0x000fe400000006ff */
[----:B------:R-:W-:Y:S02]  /*13a20*/  LEA.HI R40, R40, R3, RZ, 0x3 ;  /* 0x0000000328287211 */ /* 0x000fe400078f18ff */
[----:B------:R-:W-:-:S03]  /*13a30*/  LOP3.LUT R3, R222, 0x38, R21, 0xf8, !PT ;  /* 0x00000038de037812 */ /* 0x000fc600078ef815 */
[----:B------:R-:W-:Y:S01]  /*13a40*/  IMAD.SHL.U32 R40, R40, 0x400, RZ ;  /* 0x0000040028287824 */ /* 0x000fe200078e00ff */
[----:B------:R-:W-:-:S04]  /*13a50*/  LOP3.LUT R3, R3, R62, RZ, 0x3c, !PT ;  /* 0x0000003e03037212 */ /* 0x000fc800078e3cff */
[----:B------:R-:W-:-:S04]  /*13a60*/  LOP3.LUT R21, R40, 0x7fffe000, RZ, 0xc0, !PT ;  /* 0x7fffe00028157812 */ /* 0x000fc800078ec0ff */
[----:B------:R-:W-:Y:S02]  /*13a70*/  IADD3 R3, R3, R21, R224 ;  /* 0x0000001503037210 */ /* 0x000fe40007ffe0e0 */
[----:B------:R-:W-:Y:S02]  /*13a80*/  SHF.R.U64 R21, R28, 0x10, R29 ;  /* 0x000000101c157819 */ /* 0x000fe4000000121d */
[--C-:B------:R-:W-:Y:S01]  /*13a90*/  SHF.R.U64 R28, R36, 0x10, R37.reuse ;  /* 0x00000010241c7819 */ /* 0x100fe20000001225 */
[----:B------:R-:W-:Y:S01]  /*13aa0*/  IMAD R3, R3, 0x2, R16 ;  /* 0x0000000203037824 */ /* 0x000fe200078e0210 */
[----:B------:R-:W-:Y:S01]  /*13ab0*/  SHF.R.U32.HI R36, RZ, 0x10, R37 ;  /* 0x00000010ff247819 */ /* 0x000fe20000011625 */
[----:B------:R-:W-:Y:S01]  /*13ac0*/  HADD2.F32 R21, -RZ, R21.H0_H0 ;  /* 0x20000015ff157230 */ /* 0x000fe20000004100 */
[----:B------:R-:W-:Y:S02]  /*13ad0*/  SHF.R.U32.HI R29, RZ, 0x10, R29 ;  /* 0x00000010ff1d7819 */ /* 0x000fe4000001161d */
[----:B------:R-:W0:Y:S01]  /*13ae0*/  LDS.128 R44, [R3+0x14400] ;  /* 0x01440000032c7984 */ /* 0x000e220000000c00 */
[----:B------:R-:W-:Y:S01]  /*13af0*/  SHF.R.U32.HI R37, RZ, 0x10, R31 ;  /* 0x00000010ff257819 */ /* 0x000fe2000001161f */
[----:B------:R-:W-:Y:S01]  /*13b00*/  HADD2.F32 R59, -RZ, R36.H0_H0 ;  /* 0x20000024ff3b7230 */ /* 0x000fe20000004100 */
[--C-:B------:R-:W-:Y:S01]  /*13b10*/  SHF.R.U64 R31, R38, 0x10, R39.reuse ;  /* 0x00000010261f7819 */ /* 0x100fe20000001227 */
[----:B------:R-:W-:Y:S01]  /*13b20*/  HADD2.F32 R29, -RZ, R29.H0_H0 ;  /* 0x2000001dff1d7230 */ /* 0x000fe20000004100 */
[----:B------:R-:W-:Y:S01]  /*13b30*/  SHF.R.U32.HI R39, RZ, 0x10, R39 ;  /* 0x00000010ff277819 */ /* 0x000fe20000011627 */
[----:B------:R-:W-:-:S02]  /*13b40*/  HADD2.F32 R36, -RZ, R105.H0_H0 ;  /* 0x20000069ff247230 */ /* 0x000fc40000004100 */
[--C-:B0-----:R-:W-:Y:S02]  /*13b50*/  HADD2.F32 R52, -RZ, R45.reuse.H0_H0 ;  /* 0x2000002dff347230 */ /* 0x101fe40000004100 */
[----:B------:R-:W-:Y:S02]  /*13b60*/  HADD2.F32 R54, -RZ, R45.H1_H1 ;  /* 0x3000002dff367230 */ /* 0x000fe40000004100 */
[----:B------:R-:W-:Y:S02]  /*13b70*/  HADD2.F32 R45, -RZ, R44.H0_H0 ;  /* 0x2000002cff2d7230 */ /* 0x000fe40000004100 */
[C---:B------:R-:W-:Y:S01]  /*13b80*/  FMUL.FTZ R57, R52.reuse, R53 ;  /* 0x0000003534397220 */ /* 0x040fe20000410000 */
[----:B------:R-:W-:Y:S01]  /*13b90*/  FMUL.FTZ R61, R52, R51 ;  /* 0x00000033343d7220 */ /* 0x000fe20000410000 */
[----:B------:R-:W-:Y:S02]  /*13ba0*/  HADD2.F32 R55, -RZ, R46.H0_H0 ;  /* 0x2000002eff377230 */ /* 0x000fe40000004100 */
[----:B------:R-:W-:-:S02]  /*13bb0*/  HADD2.F32 R52, -RZ, R106.H0_H0 ;  /* 0x2000006aff347230 */ /* 0x000fc40000004100 */
[--C-:B------:R-:W-:Y:S02]  /*13bc0*/  HADD2.F32 R56, -RZ, R47.reuse.H0_H0 ;  /* 0x2000002fff387230 */ /* 0x100fe40000004100 */
[----:B------:R-:W-:Y:S02]  /*13bd0*/  HADD2.F32 R47, -RZ, R47.H1_H1 ;  /* 0x3000002fff2f7230 */ /* 0x000fe40000004100 */
[----:B------:R-:W-:Y:S02]  /*13be0*/  HADD2.F32 R44, -RZ, R44.H1_H1 ;  /* 0x3000002cff2c7230 */ /* 0x000fe40000004100 */
[----:B------:R-:W-:Y:S01]  /*13bf0*/  HADD2.F32 R46, -RZ, R46.H1_H1 ;  /* 0x3000002eff2e7230 */ /* 0x000fe20000004100 */
[----:B--2---:R-:W0:Y:S02]  /*13c00*/  LDS.128 R40, [R63] ;  /* 0x000000003f287984 */ /* 0x004e240000000c00 */
[--C-:B0-----:R-:W-:Y:S02]  /*13c10*/  HADD2.F32 R38, -RZ, R41.reuse.H0_H0 ;  /* 0x20000029ff267230 */ /* 0x101fe40000004100 */
[----:B------:R-:W-:-:S02]  /*13c20*/  HADD2.F32 R48, -RZ, R41.H1_H1 ;  /* 0x30000029ff307230 */ /* 0x000fc40000004100 */
[----:B------:R-:W-:Y:S02]  /*13c30*/  HADD2.F32 R41, -RZ, R40.H0_H0 ;  /* 0x20000028ff297230 */ /* 0x000fe40000004100 */
[----:B------:R-:W-:Y:S01]  /*13c40*/  FFMA.FTZ R57, R38, R51, -R57 ;  /* 0x0000003326397223 */ /* 0x000fe20000010839 */
[----:B------:R-:W-:Y:S01]  /*13c50*/  FMUL.FTZ R51, R54, R59 ;  /* 0x0000003b36337220 */ /* 0x000fe20000410000 */
[----:B------:R-:W-:Y:S01]  /*13c60*/  FFMA.FTZ R61, R38, R53, R61 ;  /* 0x00000035263d7223 */ /* 0x000fe2000001003d */
[-C--:B------:R-:W-:Y:S01]  /*13c70*/  FMUL.FTZ R53, R54, R29.reuse ;  /* 0x0000001d36357220 */ /* 0x080fe20000410000 */
[C---:B------:R-:W-:Y:S01]  /*13c80*/  FMUL.FTZ R54, R45.reuse, R36 ;  /* 0x000000242d367220 */ /* 0x040fe20000410000 */
[----:B------:R-:W-:Y:S01]  /*13c90*/  FFMA.FTZ R38, R48, R29, -R51 ;  /* 0x0000001d30267223 */ /* 0x000fe20000010833 */
[-C--:B------:R-:W-:Y:S01]  /*13ca0*/  FMUL.FTZ R29, R45, R58.reuse ;  /* 0x0000003a2d1d7220 */ /* 0x080fe20000410000 */
[----:B------:R-:W-:Y:S02]  /*13cb0*/  HADD2.F32 R49, -RZ, R42.H0_H0 ;  /* 0x2000002aff317230 */ /* 0x000fe40000004100 */
[----:B------:R-:W-:Y:S01]  /*13cc0*/  FFMA.FTZ R45, R41, R58, -R54 ;  /* 0x0000003a292d7223 */ /* 0x000fe20000010836 */
[----:B------:R-:W-:-:S02]  /*13cd0*/  HADD2.F32 R54, -RZ, R108.H0_H0 ;  /* 0x2000006cff367230 */ /* 0x000fc40000004100 */
[----:B------:R-:W-:Y:S01]  /*13ce0*/  FMUL.FTZ R58, R55, R52 ;  /* 0x00000034373a7220 */ /* 0x000fe20000410000 */
[----:B------:R-:W-:Y:S01]  /*13cf0*/  FFMA.FTZ R36, R41, R36, R29 ;  /* 0x0000002429247223 */ /* 0x000fe2000001001d */
[----:B------:R-:W-:Y:S02]  /*13d00*/  HADD2.F32 R51, -RZ, R106.H1_H1 ;  /* 0x3000006aff337230 */ /* 0x000fe40000004100 */
[----:B------:R-:W-:Y:S01]  /*13d10*/  FFMA.FTZ R48, R48, R59, R53 ;  /* 0x0000003b30307223 */ /* 0x000fe20000010035 */
[----:B------:R-:W-:Y:S02]  /*13d20*/  HADD2.F32 R29, -RZ, R108.H1_H1 ;  /* 0x3000006cff1d7230 */ /* 0x000fe40000004100 */
[-C--:B------:R-:W-:Y:S01]  /*13d30*/  FFMA.FTZ R41, R49, R54.reuse, -R58 ;  /* 0x0000003631297223 */ /* 0x080fe2000001083a */
[----:B------:R-:W-:Y:S02]  /*13d40*/  HADD2.F32 R58, -RZ, R37.H0_H0 ;  /* 0x20000025ff3a7230 */ /* 0x000fe40000004100 */
[----:B------:R-:W-:Y:S01]  /*13d50*/  FMUL.FTZ R60, R55, R54 ;  /* 0x00000036373c7220 */ /* 0x000fe20000410000 */
[----:B------:R-:W-:-:S02]  /*13d60*/  HADD2.F32 R50, -RZ, R43.H0_H0 ;  /* 0x2000002bff327230 */ /* 0x000fc40000004100 */
[C---:B------:R-:W-:Y:S01]  /*13d70*/  FMUL.FTZ R37, R56.reuse, R51 ;  /* 0x0000003338257220 */ /* 0x040fe20000410000 */
[----:B------:R-:W-:Y:S02]  /*13d80*/  HADD2.F32 R54, -RZ, R39.H0_H0 ;  /* 0x20000027ff367230 */ /* 0x000fe40000004100 */
[-C--:B------:R-:W-:Y:S01]  /*13d90*/  FMUL.FTZ R56, R56, R29.reuse ;  /* 0x0000001d38387220 */ /* 0x080fe20000410000 */
[----:B------:R-:W-:Y:S01]  /*13da0*/  FFMA.FTZ R49, R49, R52, R60 ;  /* 0x0000003431317223 */ /* 0x000fe2000001003c */
[C---:B------:R-:W-:Y:S01]  /*13db0*/  FFMA.FTZ R29, R50.reuse, R29, -R37 ;  /* 0x0000001d321d7223 */ /* 0x040fe20000010825 */
[----:B------:R-:W-:Y:S02]  /*13dc0*/  HADD2.F32 R43, -RZ, R43.H1_H1 ;  /* 0x3000002bff2b7230 */ /* 0x000fe40000004100 */
[----:B------:R-:W-:Y:S01]  /*13dd0*/  FFMA.FTZ R39, R50, R51, R56 ;  /* 0x0000003332277223 */ /* 0x000fe20000010038 */
[C---:B------:R-:W-:Y:S01]  /*13de0*/  FMUL.FTZ R52, R47.reuse, R54 ;  /* 0x000000362f347220 */ /* 0x040fe20000410000 */
[----:B------:R-:W-:Y:S01]  /*13df0*/  FMUL.FTZ R50, R47, R58 ;  /* 0x0000003a2f327220 */ /* 0x000fe20000410000 */
[----:B------:R-:W-:-:S02]  /*13e00*/  HADD2.F32 R37, -RZ, R28.H0_H0 ;  /* 0x2000001cff257230 */ /* 0x000fc40000004100 */
[----:B------:R-:W-:Y:S02]  /*13e10*/  HADD2.F32 R47, -RZ, R31.H0_H0 ;  /* 0x2000001fff2f7230 */ /* 0x000fe40000004100 */
[C---:B------:R-:W-:Y:S01]  /*13e20*/  FFMA.FTZ R52, R43.reuse, R58, -R52 ;  /* 0x0000003a2b347223 */ /* 0x040fe20000010834 */
[----:B------:R-:W-:Y:S02]  /*13e30*/  HADD2.F32 R31, -RZ, R30.H0_H0 ;  /* 0x2000001eff1f7230 */ /* 0x000fe40000004100 */
[----:B------:R-:W-:Y:S01]  /*13e40*/  FFMA.FTZ R50, R43, R54, R50 ;  /* 0x000000362b327223 */ /* 0x000fe20000010032 */
[----:B------:R-:W-:Y:S02]  /*13e50*/  HADD2.F32 R40, -RZ, R40.H1_H1 ;  /* 0x30000028ff287230 */ /* 0x000fe40000004100 */
[----:B------:R-:W-:Y:S01]  /*13e60*/  FMUL.FTZ R43, R44, R37 ;  /* 0x000000252c2b7220 */ /* 0x000fe20000410000 */
[----:B------:R-:W-:Y:S02]  /*13e70*/  HADD2.F32 R42, -RZ, R42.H1_H1 ;  /* 0x3000002aff2a7230 */ /* 0x000fe40000004100 */
[----:B------:R-:W-:Y:S01]  /*13e80*/  FMUL.FTZ R51, R46, R47 ;  /* 0x0000002f2e337220 */ /* 0x000fe20000410000 */
[----:B------:R-:W-:Y:S01]  /*13e90*/  FMUL.FTZ R44, R44, R21 ;  /* 0x000000152c2c7220 */ /* 0x000fe20000410000 */
[----:B------:R-:W-:Y:S01]  /*13ea0*/  FMUL.FTZ R46, R46, R31 ;  /* 0x0000001f2e2e7220 */ /* 0x000fe20000410000 */
[----:B------:R-:W-:Y:S01]  /*13eb0*/  FFMA.FTZ R28, R40, R21, -R43 ;  /* 0x00000015281c7223 */ /* 0x000fe2000001082b */
[----:B------:R-:W-:Y:S01]  /*13ec0*/  FFMA.FTZ R30, R42, R31, -R51 ;  /* 0x0000001f2a1e7223 */ /* 0x000fe20000010833 */
        /* <DEDUP_REMOVED lines=12> */
.L_x_2833:
[----:B------:R-:W-:Y:S05]  /*13f90*/  BSYNC B2 ;  /* 0x0000000000027941 */ /* 0x000fea0003800000 */
.L_x_2832:
[----:B------:R-:W-:Y:S05]  /*13fa0*/  @P1 BRA `(.L_x_2831) ;  /* 0x0000000400ac1947 */ /* 0x000fea0003800000 */
[----:B------:R-:W2:Y:S04]  /*13fb0*/  LDL R21, [R1+0x60] ;  /* 0x0000600001157983 */ /* 0x000ea80000100800 */
[----:B0-----:R-:W4:Y:S01]  /*13fc0*/  LDL R3, [R1+0x8c] ;  /* 0x00008c0001037983 */ /* 0x001f220000100800 */
[----:B------:R-:W-:Y:S01]  /*13fd0*/  SHF.R.S32.HI R28, RZ, 0x1f, R213 ;  /* 0x0000001fff1c7819 */ /* 0x000fe200000114d5 */
[--C-:B------:R-:W-:Y:S01]  /*13fe0*/  HADD2.F32 R49, -RZ, R95.reuse.H0_H0 ;  /* 0x2000005fff317230 */ /* 0x100fe20000004100 */
[----:B------:R-:W-:Y:S01]  /*13ff0*/  SHF.R.U32.HI R50, RZ, 0x10, R33 ;  /* 0x00000010ff327819 */ /* 0x000fe20000011621 */
[----:B------:R-:W-:Y:S01]  /*14000*/  HADD2.F32 R47, -RZ, R96.H1_H1 ;  /* 0x30000060ff2f7230 */ /* 0x000fe20000004100 */
[----:B------:R-:W-:Y:S01]  /*14010*/  SHF.R.U32.HI R43, RZ, 0x10, R25 ;  /* 0x00000010ff2b7819 */ /* 0x000fe20000011619 */
[----:B------:R-:W-:-:S02]  /*14020*/  HADD2.F32 R48, -RZ, R95.H1_H1 ;  /* 0x3000005fff307230 */ /* 0x000fc40000004100 */
[----:B------:R-:W-:Y:S02]  /*14030*/  HADD2.F32 R50, -RZ, R50.H0_H0 ;  /* 0x20000032ff327230 */ /* 0x000fe40000004100 */
[----:B------:R-:W-:Y:S02]  /*14040*/  HADD2.F32 R43, -RZ, R43.H0_H0 ;  /* 0x2000002bff2b7230 */ /* 0x000fe40000004100 */
[----:B------:R-:W-:Y:S02]  /*14050*/  HADD2.F32 R96, -RZ, R96.H0_H0 ;  /* 0x20000060ff607230 */ /* 0x000fe40000004100 */
[----:B--2---:R-:W-:Y:S01]  /*14060*/  IMAD.MOV.U32 R29, RZ, RZ, R21 ;  /* 0x000000ffff1d7224 */ /* 0x004fe200078e0015 */
[CC--:B------:R-:W-:Y:S02]  /*14070*/  LEA.HI R21, R28.reuse, R213.reuse, RZ, 0x6 ;  /* 0x000000d51c157211 */ /* 0x0c0fe400078f30ff */
[----:B----4-:R-:W-:Y:S02]  /*14080*/  R2UR UR4, R3 ;  /* 0x00000000030472ca */ /* 0x010fe400000e0000 */
[----:B------:R-:W-:Y:S01]  /*14090*/  LEA.HI R3, R28, R213, RZ, 0x3 ;  /* 0x000000d51c037211 */ /* 0x000fe200078f18ff */
[----:B------:R-:W-:Y:S01]  /*140a0*/  IMAD.SHL.U32 R28, R21, 0x80, RZ ;  /* 0x00000080151c7824 */ /* 0x000fe200078e00ff */
[----:B------:R-:W-:-:S02]  /*140b0*/  LEA.HI R20, R20, R29, RZ, 0x1d ;  /* 0x0000001d14147211 */ /* 0x000fc400078fe8ff */
[----:B------:R-:W-:Y:S02]  /*140c0*/  LOP3.LUT R3, R222, 0x38, R3, 0xf8, !PT ;  /* 0x00000038de037812 */ /* 0x000fe400078ef803 */
[----:B------:R-:W-:Y:S02]  /*140d0*/  SHF.R.S32.HI R21, RZ, 0x1f, R20 ;  /* 0x0000001fff157819 */ /* 0x000fe40000011414 */
[----:B------:R-:W-:Y:S02]  /*140e0*/  LOP3.LUT R29, R28, 0xffffe000, RZ, 0xc0, !PT ;  /* 0xffffe0001c1d7812 */ /* 0x000fe400078ec0ff */
[----:B------:R-:W-:Y:S02]  /*140f0*/  LOP3.LUT R28, R3, R62, RZ, 0x3c, !PT ;  /* 0x0000003e031c7212 */ /* 0x000fe400078e3cff */
[----:B------:R-:W-:Y:S02]  /*14100*/  LEA.HI R21, R21, R20, RZ, 0x3 ;  /* 0x0000001415157211 */ /* 0x000fe400078f18ff */
[----:B------:R-:W-:-:S02]  /*14110*/  SHF.L.U32 R3, R20, 0x3, RZ ;  /* 0x0000000314037819 */ /* 0x000fc400000006ff */
[--C-:B------:R-:W-:Y:S01]  /*14120*/  IADD3 R29, R28, R29, R224.reuse ;  /* 0x0000001d1c1d7210 */ /* 0x100fe20007ffe0e0 */
[----:B------:R-:W-:Y:S01]  /*14130*/  IMAD.SHL.U32 R28, R21, 0x400, RZ ;  /* 0x00000400151c7824 */ /* 0x000fe200078e00ff */
[----:B------:R-:W-:Y:S02]  /*14140*/  LOP3.LUT R20, R222, 0x38, R3, 0xf8, !PT ;  /* 0x00000038de147812 */ /* 0x000fe400078ef803 */
[----:B------:R-:W-:Y:S02]  /*14150*/  LEA R3, R29, UR4, 0x1 ;  /* 0x000000041d037c11 */ /* 0x000fe4000f8e08ff */
[----:B------:R-:W-:Y:S02]  /*14160*/  LOP3.LUT R21, R20, R62, RZ, 0x3c, !PT ;  /* 0x0000003e14157212 */ /* 0x000fe400078e3cff */
[----:B------:R-:W-:Y:S02]  /*14170*/  LOP3.LUT R20, R28, 0x7fffe000, RZ, 0xc0, !PT ;  /* 0x7fffe0001c147812 */ /* 0x000fe400078ec0ff */
[----:B------:R-:W0:Y:S02]  /*14180*/  LDS.128 R28, [R3] ;  /* 0x00000000031c7984 */ /* 0x000e240000000c00 */
[----:B------:R-:W-:-:S05]  /*14190*/  IADD3 R21, R21, R20, R224 ;  /* 0x0000001415157210 */ /* 0x000fca0007ffe0e0 */
[----:B------:R-:W-:Y:S01]  /*141a0*/  IMAD R20, R21, 0x2, R16 ;  /* 0x0000000215147824 */ /* 0x000fe200078e0210 */
[----:B------:R-:W-:Y:S02]  /*141b0*/  SHF.R.U64 R21, R24, 0x10, R25 ;  /* 0x0000001018157819 */ /* 0x000fe40000001219 */
[----:B------:R-:W-:Y:S02]  /*141c0*/  SHF.R.U64 R24, R32, 0x10, R33 ;  /* 0x0000001020187819 */ /* 0x000fe40000001221 */
[----:B------:R-:W1:Y:S01]  /*141d0*/  LDS.128 R36, [R20+0x14400] ;  /* 0x0144000014247984 */ /* 0x000e620000000c00 */
[----:B------:R-:W-:Y:S01]  /*141e0*/  SHF.R.U64 R25, R26, 0x10, R27 ;  /* 0x000000101a197819 */ /* 0x000fe2000000121b */
[----:B------:R-:W-:Y:S01]  /*141f0*/  HADD2.F32 R21, -RZ, R21.H0_H0 ;  /* 0x20000015ff157230 */ /* 0x000fe20000004100 */
[--C-:B------:R-:W-:Y:S02]  /*14200*/  SHF.R.U64 R26, R34, 0x10, R35.reuse ;  /* 0x00000010221a7819 */ /* 0x100fe40000001223 */
[----:B------:R-:W-:Y:S01]  /*14210*/  SHF.R.U32.HI R34, RZ, 0x10, R35 ;  /* 0x00000010ff227819 */ /* 0x000fe20000011623 */
[----:B------:R-:W-:Y:S01]  /*14220*/  HADD2.F32 R25, -RZ, R25.H0_H0 ;  /* 0x20000019ff197230 */ /* 0x000fe20000004100 */
[----:B------:R-:W-:Y:S01]  /*14230*/  SHF.R.U32.HI R27, RZ, 0x10, R27 ;  /* 0x00000010ff1b7819 */ /* 0x000fe2000001161b */
[----:B0-----:R-:W-:-:S02]  /*14240*/  HADD2.F32 R44, -RZ, R29.H0_H0 ;  /* 0x2000001dff2c7230 */ /* 0x001fc40000004100 */
[----:B------:R-:W-:Y:S02]  /*14250*/  HADD2.F32 R41, -RZ, R29.H1_H1 ;  /* 0x3000001dff297230 */ /* 0x000fe40000004100 */
[----:B------:R-:W-:Y:S02]  /*14260*/  HADD2.F32 R35, -RZ, R28.H0_H0 ;  /* 0x2000001cff237230 */ /* 0x000fe40000004100 */
[----:B------:R-:W-:Y:S02]  /*14270*/  HADD2.F32 R29, -RZ, R30.H0_H0 ;  /* 0x2000001eff1d7230 */ /* 0x000fe40000004100 */
[--C-:B------:R-:W-:Y:S02]  /*14280*/  HADD2.F32 R32, -RZ, R31.reuse.H0_H0 ;  /* 0x2000001fff207230 */ /* 0x100fe40000004100 */
[----:B------:R-:W-:Y:S02]  /*14290*/  HADD2.F32 R31, -RZ, R31.H1_H1 ;  /* 0x3000001fff1f7230 */ /* 0x000fe40000004100 */
[----:B-1----:R-:W-:-:S02]  /*142a0*/  HADD2.F32 R33, -RZ, R37.H0_H0 ;  /* 0x20000025ff217230 */ /* 0x002fc40000004100 */
[----:B------:R-:W-:Y:S02]  /*142b0*/  HADD2.F32 R46, -RZ, R37.H1_H1 ;  /* 0x30000025ff2e7230 */ /* 0x000fe40000004100 */
[----:B------:R-:W-:Y:S02]  /*142c0*/  HADD2.F32 R45, -RZ, R36.H0_H0 ;  /* 0x20000024ff2d7230 */ /* 0x000fe40000004100 */
[C---:B------:R-:W-:Y:S01]  /*142d0*/  FMUL.FTZ R37, R33.reuse, R49 ;  /* 0x0000003121257220 */ /* 0x040fe20000410000 */
[----:B------:R-:W-:Y:S01]  /*142e0*/  FMUL.FTZ R51, R33, R47 ;  /* 0x0000002f21337220 */ /* 0x000fe20000410000 */
[C---:B------:R-:W-:Y:S01]  /*142f0*/  FMUL.FTZ R52, R46.reuse, R50 ;  /* 0x000000322e347220 */ /* 0x040fe20000410000 */
[----:B------:R-:W-:Y:S01]  /*14300*/  FMUL.FTZ R46, R46, R43 ;  /* 0x0000002b2e2e7220 */ /* 0x000fe20000410000 */
[C---:B------:R-:W-:Y:S01]  /*14310*/  FFMA.FTZ R33, R44.reuse, R47, -R37 ;  /* 0x0000002f2c217223 */ /* 0x040fe20000010825 */
[----:B------:R-:W-:Y:S01]  /*14320*/  FFMA.FTZ R37, R44, R49, R51 ;  /* 0x000000312c257223 */ /* 0x000fe20000010033 */
[----:B------:R-:W-:Y:S01]  /*14330*/  FFMA.FTZ R44, R41, R43, -R52 ;  /* 0x0000002b292c7223 */ /* 0x000fe20000010834 */
[----:B------:R-:W-:Y:S01]  /*14340*/  FMUL.FTZ R52, R45, R48 ;  /* 0x000000302d347220 */ /* 0x000fe20000410000 */
[----:B------:R-:W-:-:S02]  /*14350*/  HADD2.F32 R42, -RZ, R38.H0_H0 ;  /* 0x20000026ff2a7230 */ /* 0x000fc40000004100 */
[----:B------:R-:W-:Y:S01]  /*14360*/  FMUL.FTZ R45, R45, R96 ;  /* 0x000000602d2d7220 */ /* 0x000fe20000410000 */
[--C-:B------:R-:W-:Y:S02]  /*14370*/  HADD2.F32 R47, -RZ, R94.reuse.H1_H1 ;  /* 0x3000005eff2f7230 */ /* 0x100fe40000004100 */
[----:B------:R-:W-:Y:S01]  /*14380*/  FFMA.FTZ R46, R41, R50, R46 ;  /* 0x00000032292e7223 */ /* 0x000fe2000001002e */
[C---:B------:R-:W-:Y:S01]  /*14390*/  FFMA.FTZ R41, R35.reuse, R96, -R52 ;  /* 0x0000006023297223 */ /* 0x040fe20000010834 */
[----:B------:R-:W-:Y:S02]  /*143a0*/  HADD2.F32 R43, -RZ, R97.H0_H0 ;  /* 0x20000061ff2b7230 */ /* 0x000fe40000004100 */
[----:B------:R-:W-:Y:S01]  /*143b0*/  FFMA.FTZ R35, R35, R48, R45 ;  /* 0x0000003023237223 */ /* 0x000fe2000001002d */
[----:B------:R-:W-:Y:S01]  /*143c0*/  FMUL.FTZ R48, R42, R47 ;  /* 0x0000002f2a307220 */ /* 0x000fe20000410000 */
[----:B------:R-:W-:Y:S02]  /*143d0*/  HADD2.F32 R40, -RZ, R39.H0_H0 ;  /* 0x20000027ff287230 */ /* 0x000fe40000004100 */
[----:B------:R-:W-:-:S02]  /*143e0*/  HADD2.F32 R45, -RZ, R94.H0_H0 ;  /* 0x2000005eff2d7230 */ /* 0x000fc40000004100 */
[-C--:B------:R-:W-:Y:S01]  /*143f0*/  FMUL.FTZ R50, R42, R43.reuse ;  /* 0x0000002b2a327220 */ /* 0x080fe20000410000 */
[----:B------:R-:W-:Y:S02]  /*14400*/  HADD2.F32 R97, -RZ, R97.H1_H1 ;  /* 0x30000061ff617230 */ /* 0x000fe40000004100 */
[C---:B------:R-:W-:Y:S01]  /*14410*/  FFMA.FTZ R42, R29.reuse, R43, -R48 ;  /* 0x0000002b1d2a7223 */ /* 0x040fe20000010830 */
        /* <DEDUP_REMOVED lines=8> */
[----:B------:R-:W-:Y:S02]  /*144a0*/  HADD2.F32 R38, -RZ, R38.H1_H1 ;  /* 0x30000026ff267230 */ /* 0x000fe40000004100 */
[----:B------:R-:W-:Y:S01]  /*144b0*/  FFMA.FTZ R40, R32, R45, R40 ;  /* 0x0000002d20287223 */ /* 0x000fe20000010028 */
[C---:B------:R-:W-:Y:S01]  /*144c0*/  FMUL.FTZ R52, R39.reuse, R48 ;  /* 0x0000003027347220 */ /* 0x040fe20000410000 */
[----:B------:R-:W-:Y:S01]  /*144d0*/  FMUL.FTZ R32, R39, R34 ;  /* 0x0000002227207220 */ /* 0x000fe20000410000 */
[----:B------:R-:W-:Y:S02]  /*144e0*/  HADD2.F32 R27, -RZ, R24.H0_H0 ;  /* 0x20000018ff1b7230 */ /* 0x000fe40000004100 */
[----:B------:R-:W-:-:S02]  /*144f0*/  HADD2.F32 R29, -RZ, R26.H0_H0 ;  /* 0x2000001aff1d7230 */ /* 0x000fc40000004100 */
        /* <DEDUP_REMOVED lines=22> */
.L_x_2831:
[----:B------:R-:W-:Y:S05]  /*14660*/  BSYNC B1 ;  /* 0x0000000000017941 */ /* 0x000fea0003800000 */
.L_x_2830:
[----:B0-2---:R-:W-:-:S05]  /*14670*/  VIADD R3, R212, 0x60 ;  /* 0x00000060d4037836 */ /* 0x005fca0000000000 */
[----:B------:R-:W-:-:S13]  /*14680*/  ISETP.GE.AND P0, PT, R3, R0, PT ;  /* 0x000000000300720c */ /* 0x000fda0003f06270 */
[----:B------:R-:W-:Y:S05]  /*14690*/  @P0 BRA `(.L_x_2801) ;  /* 0x0000000c00840947 */ /* 0x000fea0003800000 */
[----:B-1----:R0:W5:Y:S01]  /*146a0*/  LDL R47, [R1+0x8c] ;  /* 0x00008c00012f7983 */ /* 0x0021620000100800 */
[----:B------:R-:W1:Y:S01]  /*146b0*/  LDC R0, c[0x0][0x3f4] ;  /* 0x0000fd00ff007b82 */ /* 0x000e620000000800 */
[----:B------:R-:W-:Y:S01]  /*146c0*/  BSSY B1, `(.L_x_2834) ;  /* 0x000006d000017945 */ /* 0x000fe20003800000 */
[-C--:B-1----:R-:W-:Y:S02]  /*146d0*/  ISETP.GE.AND P0, PT, R18, R0.reuse, PT ;  /* 0x000000001200720c */ /* 0x082fe40003f06270 */
[----:B------:R-:W-:-:S11]  /*146e0*/  ISETP.GE.AND P1, PT, R213, R0, PT ;  /* 0x00000000d500720c */ /* 0x000fd60003f26270 */
[----:B0-----:R-:W-:Y:S05]  /*146f0*/  @P0 BRA `(.L_x_2835) ;  /* 0x0000000400a40947 */ /* 0x001fea0003800000 */
[----:B------:R-:W-:Y:S01]  /*14700*/  SHF.R.S32.HI R20, RZ, 0x1f, R3 ;  /* 0x0000001fff147819 */ /* 0x000fe20000011403 */
[----:B------:R-:W-:Y:S01]  /*14710*/  IMAD.SHL.U32 R21, R3, 0x40, RZ ;  /* 0x0000004003157824 */ /* 0x000fe200078e00ff */
[----:B-----5:R-:W-:Y:S01]  /*14720*/  R2UR UR4, R47 ;  /* 0x000000002f0472ca */ /* 0x020fe200000e0000 */
[----:B------:R-:W-:Y:S01]  /*14730*/  HADD2.F32 R39, -RZ, R100.H1_H1 ;  /* 0x30000064ff277230 */ /* 0x000fe20000004100 */
[----:B------:R-:W-:Y:S01]  /*14740*/  LEA.HI R25, R20, R3, RZ, 0x3 ;  /* 0x0000000314197211 */ /* 0x000fe200078f18ff */
[----:B------:R-:W-:Y:S01]  /*14750*/  HADD2.F32 R36, -RZ, R102.H1_H1 ;  /* 0x30000066ff247230 */ /* 0x000fe20000004100 */
[----:B------:R-:W-:Y:S01]  /*14760*/  LEA.HI R20, R0, R237, RZ, 0x1d ;  /* 0x000000ed00147211 */ /* 0x000fe200078fe8ff */
[----:B------:R-:W-:Y:S01]  /*14770*/  HADD2.F32 R100, -RZ, R100.H0_H0 ;  /* 0x20000064ff647230 */ /* 0x000fe20000004100 */
[----:B------:R-:W-:Y:S01]  /*14780*/  LOP3.LUT R24, R21, 0x1c0, RZ, 0xc0, !PT ;  /* 0x000001c015187812 */ /* 0x000fe200078ec0ff */
[----:B------:R-:W-:Y:S01]  /*14790*/  HADD2.F32 R102, -RZ, R102.H0_H0 ;  /* 0x20000066ff667230 */ /* 0x000fe20000004100 */
[----:B------:R-:W-:-:S02]  /*147a0*/  SHF.L.U32 R21, R25, 0x6, RZ ;  /* 0x0000000619157819 */ /* 0x000fc400000006ff */
[----:B------:R-:W-:Y:S02]  /*147b0*/  SHF.R.S32.HI R25, RZ, 0x1f, R20 ;  /* 0x0000001fff197819 */ /* 0x000fe40000011414 */
[----:B------:R-:W-:Y:S01]  /*147c0*/  LOP3.LUT R29, R21, 0xfffffe00, RZ, 0xc0, !PT ;  /* 0xfffffe00151d7812 */ /* 0x000fe200078ec0ff */
[----:B------:R-:W-:Y:S01]  /*147d0*/  IMAD.SHL.U32 R21, R20, 0x8, RZ ;  /* 0x0000000814157824 */ /* 0x000fe200078e00ff */
[----:B------:R-:W-:Y:S02]  /*147e0*/  LEA.HI R25, R25, R20, RZ, 0x3 ;  /* 0x0000001419197211 */ /* 0x000fe400078f18ff */
[----:B------:R-:W-:Y:S02]  /*147f0*/  SHF.R.U32.HI R26, RZ, 0x3, R24 ;  /* 0x00000003ff1a7819 */ /* 0x000fe40000011618 */
[C---:B------:R-:W-:Y:S01]  /*14800*/  LOP3.LUT R21, R24.reuse, 0x38, R21, 0xf8, !PT ;  /* 0x0000003818157812 */ /* 0x040fe200078ef815 */
[----:B------:R-:W-:Y:S01]  /*14810*/  IMAD.SHL.U32 R25, R25, 0x400, RZ ;  /* 0x0000040019197824 */ /* 0x000fe200078e00ff */
[----:B------:R-:W-:-:S02]  /*14820*/  LOP3.LUT R27, R24, 0x38, R18, 0xf8, !PT ;  /* 0x00000038181b7812 */ /* 0x000fc400078ef812 */
[----:B------:R-:W-:Y:S02]  /*14830*/  LOP3.LUT R21, R21, R26, RZ, 0x3c, !PT ;  /* 0x0000001a15157212 */ /* 0x000fe400078e3cff */
[----:B------:R-:W-:Y:S02]  /*14840*/  LOP3.LUT R28, R25, 0x7fffe000, RZ, 0xc0, !PT ;  /* 0x7fffe000191c7812 */ /* 0x000fe400078ec0ff */
[----:B------:R-:W-:Y:S02]  /*14850*/  LOP3.LUT R20, R29, R27, R26, 0xf6, !PT ;  /* 0x0000001b1d147212 */ /* 0x000fe400078ef61a */
[----:B------:R-:W-:Y:S02]  /*14860*/  IADD3 R21, R21, R28, R29 ;  /* 0x0000001c15157210 */ /* 0x000fe40007ffe01d */
[----:B------:R-:W-:Y:S02]  /*14870*/  LEA R20, R20, UR4, 0x1 ;  /* 0x0000000414147c11 */ /* 0x000fe4000f8e08ff */
[--C-:B------:R-:W-:Y:S01]  /*14880*/  SHF.R.U64 R6, R6, 0x10, R7.reuse ;  /* 0x0000001006067819 */ /* 0x100fe20000001207 */
[----:B------:R-:W-:Y:S01]  /*14890*/  IMAD R21, R21, 0x2, R16 ;  /* 0x0000000215157824 */ /* 0x000fe200078e0210 */
[----:B------:R-:W-:Y:S01]  /*148a0*/  SHF.R.U32.HI R41, RZ, 0x10, R7 ;  /* 0x00000010ff297819 */ /* 0x000fe20000011607 */
[----:B------:R-:W0:Y:S01]  /*148b0*/  LDS.128 R24, [R20] ;  /* 0x0000000014187984 */ /* 0x000e220000000c00 */
[----:B------:R-:W-:-:S02]  /*148c0*/  SHF.R.U64 R7, R12, 0x10, R13 ;  /* 0x000000100c077819 */ /* 0x000fc4000000120d */
[--C-:B------:R-:W-:Y:S01]  /*148d0*/  SHF.R.U64 R14, R14, 0x10, R15.reuse ;  /* 0x000000100e0e7819 */ /* 0x100fe2000000120f */
[----:B------:R-:W1:Y:S01]  /*148e0*/  LDS.128 R28, [R21+0x14400] ;  /* 0x01440000151c7984 */ /* 0x000e620000000c00 */
[----:B------:R-:W-:Y:S01]  /*148f0*/  SHF.R.U32.HI R37, RZ, 0x10, R15 ;  /* 0x00000010ff257819 */ /* 0x000fe2000001160f */
[----:B------:R-:W-:Y:S01]  /*14900*/  HADD2.F32 R41, -RZ, R41.H0_H0 ;  /* 0x20000029ff297230 */ /* 0x000fe20000004100 */
[----:B------:R-:W-:Y:S01]  /*14910*/  SHF.R.U32.HI R44, RZ, 0x10, R5 ;  /* 0x00000010ff2c7819 */ /* 0x000fe20000011605 */
[----:B------:R-:W-:Y:S01]  /*14920*/  HADD2.F32 R7, -RZ, R7.H0_H0 ;  /* 0x20000007ff077230 */ /* 0x000fe20000004100 */
[----:B------:R-:W-:Y:S01]  /*14930*/  SHF.R.U32.HI R45, RZ, 0x10, R13 ;  /* 0x00000010ff2d7819 */ /* 0x000fe2000001160d */
[----:B------:R-:W-:Y:S01]  /*14940*/  HADD2.F32 R37, -RZ, R37.H0_H0 ;  /* 0x20000025ff257230 */ /* 0x000fe20000004100 */
[----:B------:R-:W-:Y:S01]  /*14950*/  SHF.R.U64 R4, R4, 0x10, R5 ;  /* 0x0000001004047819 */ /* 0x000fe20000001205 */
[--C-:B0-----:R-:W-:Y:S02]  /*14960*/  HADD2.F32 R15, -RZ, R27.reuse.H0_H0 ;  /* 0x2000001bff0f7230 */ /* 0x101fe40000004100 */
        /* <DEDUP_REMOVED lines=10> */
[----:B------:R-:W-:Y:S01]  /*14a10*/  FFMA.FTZ R15, R15, R39, R40 ;  /* 0x000000270f0f7223 */ /* 0x000fe20000010028 */
[----:B------:R-:W-:Y:S02]  /*14a20*/  HADD2.F32 R36, -RZ, R101.H1_H1 ;  /* 0x30000065ff247230 */ /* 0x000fe40000004100 */
[----:B------:R-:W-:Y:S01]  /*14a30*/  FMUL.FTZ R35, R35, R37 ;  /* 0x0000002523237220 */ /* 0x000fe20000410000 */
[----:B------:R-:W-:Y:S02]  /*14a40*/  HADD2.F32 R33, -RZ, R29.H1_H1 ;  /* 0x3000001dff217230 */ /* 0x000fe40000004100 */
[C---:B------:R-:W-:Y:S01]  /*14a50*/  FMUL.FTZ R42, R31.reuse, R38 ;  /* 0x000000261f2a7220 */ /* 0x040fe20000410000 */
[----:B------:R-:W-:Y:S02]  /*14a60*/  HADD2.F32 R40, -RZ, R44.H0_H0 ;  /* 0x2000002cff287230 */ /* 0x000fe40000004100 */
[-C--:B------:R-:W-:Y:S01]  /*14a70*/  FMUL.FTZ R31, R31, R36.reuse ;  /* 0x000000241f1f7220 */ /* 0x080fe20000410000 */
[----:B------:R-:W-:Y:S01]  /*14a80*/  FFMA.FTZ R48, R32, R41, R35 ;  /* 0x0000002920307223 */ /* 0x000fe20000010023 */
[----:B------:R-:W-:Y:S01]  /*14a90*/  FFMA.FTZ R42, R27, R36, -R42 ;  /* 0x000000241b2a7223 */ /* 0x000fe2000001082a */
[----:B------:R-:W-:-:S02]  /*14aa0*/  HADD2.F32 R36, -RZ, R45.H0_H0 ;  /* 0x2000002dff247230 */ /* 0x000fc40000004100 */
[----:B------:R-:W-:Y:S01]  /*14ab0*/  FFMA.FTZ R35, R27, R38, R31 ;  /* 0x000000261b237223 */ /* 0x000fe2000001001f */
[----:B------:R-:W-:Y:S02]  /*14ac0*/  HADD2.F32 R25, -RZ, R25.H1_H1 ;  /* 0x30000019ff197230 */ /* 0x000fe40000004100 */
[----:B------:R-:W-:Y:S01]  /*14ad0*/  FFMA.FTZ R43, R32, R37, -R43 ;  /* 0x00000025202b7223 */ /* 0x000fe2000001082b */
[----:B------:R-:W-:Y:S02]  /*14ae0*/  HADD2.F32 R29, -RZ, R28.H0_H0 ;  /* 0x2000001cff1d7230 */ /* 0x000fe40000004100 */
[C---:B------:R-:W-:Y:S01]  /*14af0*/  FMUL.FTZ R44, R33.reuse, R40 ;  /* 0x00000028212c7220 */ /* 0x040fe20000410000 */
[----:B------:R-:W-:Y:S02]  /*14b00*/  HADD2.F32 R38, -RZ, R99.H0_H0 ;  /* 0x20000063ff267230 */ /* 0x000fe40000004100 */
[----:B------:R-:W-:Y:S01]  /*14b10*/  FMUL.FTZ R46, R33, R36 ;  /* 0x00000024212e7220 */ /* 0x000fe20000410000 */
[----:B------:R-:W-:-:S02]  /*14b20*/  HADD2.F32 R32, -RZ, R101.H0_H0 ;  /* 0x20000065ff207230 */ /* 0x000fc40000004100 */
[----:B------:R-:W-:Y:S01]  /*14b30*/  FFMA.FTZ R33, R25, R36, -R44 ;  /* 0x0000002419217223 */ /* 0x000fe2000001082c */
[----:B------:R-:W-:Y:S02]  /*14b40*/  HADD2.F32 R34, -RZ, R30.H0_H0 ;  /* 0x2000001eff227230 */ /* 0x000fe40000004100 */
[C---:B------:R-:W-:Y:S01]  /*14b50*/  FMUL.FTZ R36, R29.reuse, R38 ;  /* 0x000000261d247220 */ /* 0x040fe20000410000 */
[----:B------:R-:W-:Y:S02]  /*14b60*/  HADD2.F32 R13, -RZ, R24.H0_H0 ;  /* 0x20000018ff0d7230 */ /* 0x000fe40000004100 */
[----:B------:R-:W-:Y:S01]  /*14b70*/  FMUL.FTZ R29, R29, R32 ;  /* 0x000000201d1d7220 */ /* 0x000fe20000410000 */
[----:B------:R-:W-:Y:S01]  /*14b80*/  FFMA.FTZ R46, R25, R40, R46 ;  /* 0x00000028192e7223 */ /* 0x000fe2000001002e */
[----:B------:R-:W-:Y:S02]  /*14b90*/  HADD2.F32 R5, -RZ, R26.H0_H0 ;  /* 0x2000001aff057230 */ /* 0x000fe40000004100 */
[----:B------:R-:W-:Y:S01]  /*14ba0*/  FMUL.FTZ R40, R34, R100 ;  /* 0x0000006422287220 */ /* 0x000fe20000410000 */
[----:B------:R-:W-:-:S02]  /*14bb0*/  HADD2.F32 R28, -RZ, R28.H1_H1 ;  /* 0x3000001cff1c7230 */ /* 0x000fc40000004100 */
[C---:B------:R-:W-:Y:S01]  /*14bc0*/  FFMA.FTZ R36, R13.reuse, R32, -R36 ;  /* 0x000000200d247223 */ /* 0x040fe20000010824 */
[----:B------:R-:W-:Y:S02]  /*14bd0*/  HADD2.F32 R30, -RZ, R30.H1_H1 ;  /* 0x3000001eff1e7230 */ /* 0x000fe40000004100 */
[----:B------:R-:W-:Y:S01]  /*14be0*/  FFMA.FTZ R29, R13, R38, R29 ;  /* 0x000000260d1d7223 */ /* 0x000fe2000001001d */
[-C--:B------:R-:W-:Y:S01]  /*14bf0*/  FMUL.FTZ R34, R34, R102.reuse ;  /* 0x0000006622227220 */ /* 0x080fe20000410000 */
[----:B------:R-:W-:Y:S02]  /*14c00*/  HADD2.F32 R25, -RZ, R4.H0_H0 ;  /* 0x20000004ff197230 */ /* 0x000fe40000004100 */
[----:B------:R-:W-:Y:S01]  /*14c10*/  FFMA.FTZ R40, R5, R102, -R40 ;  /* 0x0000006605287223 */ /* 0x000fe20000010828 */
[----:B------:R-:W-:Y:S01]  /*14c20*/  HADD2.F32 R27, -RZ, R6.H0_H0 ;  /* 0x20000006ff1b7230 */ /* 0x000fe20000004100 */
[----:B------:R-:W-:Y:S01]  /*14c30*/  F2FP.F16.F32.PACK_AB R15, R48, R15 ;  /* 0x0000000f300f723e */ /* 0x000fe200000000ff */
[----:B------:R-:W-:-:S02]  /*14c40*/  HADD2.F32 R13, -RZ, R14.H0_H0 ;  /* 0x2000000eff0d7230 */ /* 0x000fc40000004100 */
        /* <DEDUP_REMOVED lines=20> */
.L_x_2835:
[----:B------:R-:W-:Y:S05]  /*14d90*/  BSYNC B1 ;  /* 0x0000000000017941 */ /* 0x000fea0003800000 */
.L_x_2834:
[----:B------:R-:W-:Y:S05]  /*14da0*/  @P1 BRA `(.L_x_2801) ;  /* 0x0000000400c01947 */ /* 0x000fea0003800000 */
[----:B0-----:R-:W2:Y:S01]  /*14db0*/  LDL R13, [R1+0x60] ;  /* 0x00006000010d7983 */ /* 0x001ea20000100800 */
[----:B------:R-:W-:Y:S01]  /*14dc0*/  IMAD.SHL.U32 R4, R3, 0x40, RZ ;  /* 0x0000004003047824 */ /* 0x000fe200078e00ff */
[----:B------:R-:W-:Y:S01]  /*14dd0*/  SHF.R.S32.HI R12, RZ, 0x1f, R213 ;  /* 0x0000001fff0c7819 */ /* 0x000fe200000114d5 */
[----:B------:R-:W-:Y:S01]  /*14de0*/  HADD2.F32 R27, -RZ, R90.H1_H1 ;  /* 0x3000005aff1b7230 */ /* 0x000fe20000004100 */
[----:B------:R-:W-:Y:S01]  /*14df0*/  SHF.R.S32.HI R6, RZ, 0x1f, R3 ;  /* 0x0000001fff067819 */ /* 0x000fe20000011403 */
[--C-:B------:R-:W-:Y:S01]  /*14e00*/  HADD2.F32 R29, -RZ, R88.reuse.H1_H1 ;  /* 0x30000058ff1d7230 */ /* 0x100fe20000004100 */
[----:B------:R-:W-:Y:S01]  /*14e10*/  LOP3.LUT R4, R4, 0x1c0, RZ, 0xc0, !PT ;  /* 0x000001c004047812 */ /* 0x000fe200078ec0ff */
[----:B------:R-:W-:Y:S01]  /*14e20*/  HADD2.F32 R28, -RZ, R87.H1_H1 ;  /* 0x30000057ff1c7230 */ /* 0x000fe20000004100 */
[----:B------:R-:W-:Y:S01]  /*14e30*/  LEA.HI R5, R12, R213, RZ, 0x3 ;  /* 0x000000d50c057211 */ /* 0x000fe200078f18ff */
[----:B------:R-:W-:Y:S01]  /*14e40*/  HADD2.F32 R88, -RZ, R88.H0_H0 ;  /* 0x20000058ff587230 */ /* 0x000fe20000004100 */
[----:B------:R-:W-:Y:S01]  /*14e50*/  LEA.HI R6, R6, R3, RZ, 0x3 ;  /* 0x0000000306067211 */ /* 0x000fe200078f18ff */
[----:B------:R-:W-:Y:S01]  /*14e60*/  HADD2.F32 R90, -RZ, R90.H0_H0 ;  /* 0x2000005aff5a7230 */ /* 0x000fe20000004100 */
[----:B------:R-:W-:-:S02]  /*14e70*/  LEA.HI R7, R12, R213, RZ, 0x6 ;  /* 0x000000d50c077211 */ /* 0x000fc400078f30ff */
[----:B------:R-:W-:Y:S02]  /*14e80*/  LOP3.LUT R15, R4, 0x38, R5, 0xf8, !PT ;  /* 0x00000038040f7812 */ /* 0x000fe400078ef805 */
[----:B------:R-:W-:Y:S01]  /*14e90*/  SHF.L.U32 R3, R6, 0x6, RZ ;  /* 0x0000000606037819 */ /* 0x000fe200000006ff */
[----:B------:R-:W-:Y:S01]  /*14ea0*/  IMAD.SHL.U32 R7, R7, 0x80, RZ ;  /* 0x0000008007077824 */ /* 0x000fe200078e00ff */
[----:B------:R-:W-:Y:S02]  /*14eb0*/  SHF.R.U32.HI R6, RZ, 0x3, R4 ;  /* 0x00000003ff067819 */ /* 0x000fe40000011604 */
[----:B-----5:R-:W-:Y:S02]  /*14ec0*/  R2UR UR4, R47 ;  /* 0x000000002f0472ca */ /* 0x020fe400000e0000 */
[----:B------:R-:W-:Y:S02]  /*14ed0*/  LOP3.LUT R12, R7, 0xffffe000, RZ, 0xc0, !PT ;  /* 0xffffe000070c7812 */ /* 0x000fe400078ec0ff */
[----:B------:R-:W-:-:S02]  /*14ee0*/  LOP3.LUT R15, R15, R6, RZ, 0x3c, !PT ;  /* 0x000000060f0f7212 */ /* 0x000fc400078e3cff */
[--C-:B------:R-:W-:Y:S02]  /*14ef0*/  SHF.R.U64 R20, R74, 0x10, R75.reuse ;  /* 0x000000104a147819 */ /* 0x100fe4000000124b */
[----:B------:R-:W-:Y:S02]  /*14f00*/  SHF.R.U32.HI R74, RZ, 0x10, R75 ;  /* 0x00000010ff4a7819 */ /* 0x000fe4000001164b */
[--C-:B------:R-:W-:Y:S02]  /*14f10*/  SHF.R.U32.HI R30, RZ, 0x10, R11.reuse ;  /* 0x00000010ff1e7819 */ /* 0x100fe4000001160b */
[----:B------:R-:W-:Y:S02]  /*14f20*/  SHF.R.U64 R35, R10, 0x10, R11 ;  /* 0x000000100a237819 */ /* 0x000fe4000000120b */
[----:B------:R-:W-:Y:S01]  /*14f30*/  SHF.R.U64 R40, R72, 0x10, R73 ;  /* 0x0000001048287819 */ /* 0x000fe20000001249 */
[----:B------:R-:W-:Y:S01]  /*14f40*/  HADD2.F32 R30, -RZ, R30.H0_H0 ;  /* 0x2000001eff1e7230 */ /* 0x000fe20000004100 */
[----:B------:R-:W-:-:S02]  /*14f50*/  SHF.R.U32.HI R37, RZ, 0x10, R9 ;  /* 0x00000010ff257819 */ /* 0x000fc40000011609 */
[----:B------:R-:W-:Y:S02]  /*14f60*/  SHF.R.U32.HI R72, RZ, 0x10, R73 ;  /* 0x00000010ff487819 */ /* 0x000fe40000011649 */
[----:B------:R-:W-:Y:S02]  /*14f70*/  SHF.R.U64 R39, R8, 0x10, R9 ;  /* 0x0000001008277819 */ /* 0x000fe40000001209 */
[----:B--2---:R-:W-:Y:S02]  /*14f80*/  LEA.HI R0, R0, R13, RZ, 0x1d ;  /* 0x0000000d00007211 */ /* 0x004fe400078fe8ff */
[----:B------:R-:W-:Y:S02]  /*14f90*/  LOP3.LUT R13, R3, 0xfffffe00, RZ, 0xc0, !PT ;  /* 0xfffffe00030d7812 */ /* 0x000fe400078ec0ff */
[----:B------:R-:W-:Y:S01]  /*14fa0*/  SHF.R.S32.HI R5, RZ, 0x1f, R0 ;  /* 0x0000001fff057819 */ /* 0x000fe20000011400 */
[----:B------:R-:W-:-:S03]  /*14fb0*/  IMAD.SHL.U32 R3, R0, 0x8, RZ ;  /* 0x0000000800037824 */ /* 0x000fc600078e00ff */
[----:B------:R-:W-:Y:S02]  /*14fc0*/  LEA.HI R5, R5, R0, RZ, 0x3 ;  /* 0x0000000005057211 */ /* 0x000fe400078f18ff */
[----:B------:R-:W-:Y:S02]  /*14fd0*/  LOP3.LUT R3, R4, 0x38, R3, 0xf8, !PT ;  /* 0x0000003804037812 */ /* 0x000fe400078ef803 */
[----:B------:R-:W-:Y:S01]  /*14fe0*/  IADD3 R0, R15, R12, R13 ;  /* 0x0000000c0f007210 */ /* 0x000fe20007ffe00d */
[----:B------:R-:W-:Y:S01]  /*14ff0*/  IMAD.SHL.U32 R5, R5, 0x400, RZ ;  /* 0x0000040005057824 */ /* 0x000fe200078e00ff */
[----:B------:R-:W-:Y:S02]  /*15000*/  LOP3.LUT R3, R3, R6, RZ, 0x3c, !PT ;  /* 0x0000000603037212 */ /* 0x000fe400078e3cff */
[----:B------:R-:W-:Y:S02]  /*15010*/  LEA R0, R0, UR4, 0x1 ;  /* 0x0000000400007c11 */ /* 0x000fe4000f8e08ff */
[----:B------:R-:W-:-:S03]  /*15020*/  LOP3.LUT R12, R5, 0x7fffe000, RZ, 0xc0, !PT ;  /* 0x7fffe000050c7812 */ /* 0x000fc600078ec0ff */
[----:B------:R-:W0:Y:S01]  /*15030*/  LDS.128 R4, [R0] ;  /* 0x0000000000047984 */ /* 0x000e220000000c00 */
[----:B------:R-:W-:-:S05]  /*15040*/  IADD3 R3, R3, R12, R13 ;  /* 0x0000000c03037210 */ /* 0x000fca0007ffe00d */
[----:B------:R-:W-:-:S05]  /*15050*/  IMAD R3, R3, 0x2, R16 ;  /* 0x0000000203037824 */ /* 0x000fca00078e0210 */
[----:B------:R-:W1:Y:S01]  /*15060*/  LDS.128 R12, [R3+0x14400] ;  /* 0x01440000030c7984 */ /* 0x000e620000000c00 */
[--C-:B0-----:R-:W-:Y:S02]  /*15070*/  HADD2.F32 R10, -RZ, R7.reuse.H0_H0 ;  /* 0x20000007ff0a7230 */ /* 0x101fe40000004100 */
[----:B------:R-:W-:Y:S02]  /*15080*/  HADD2.F32 R11, -RZ, R7.H1_H1 ;  /* 0x30000007ff0b7230 */ /* 0x000fe40000004100 */
[--C-:B------:R-:W-:Y:S02]  /*15090*/  HADD2.F32 R7, -RZ, R5.reuse.H0_H0 ;  /* 0x20000005ff077230 */ /* 0x100fe40000004100 */
[----:B------:R-:W-:Y:S02]  /*150a0*/  HADD2.F32 R8, -RZ, R5.H1_H1 ;  /* 0x30000005ff087230 */ /* 0x000fe40000004100 */
[----:B------:R-:W-:Y:S02]  /*150b0*/  HADD2.F32 R5, -RZ, R4.H0_H0 ;  /* 0x20000004ff057230 */ /* 0x000fe40000004100 */
[----:B------:R-:W-:-:S02]  /*150c0*/  HADD2.F32 R9, -RZ, R6.H0_H0 ;  /* 0x20000006ff097230 */ /* 0x000fc40000004100 */
        /* <DEDUP_REMOVED lines=9> */
[----:B------:R-:W-:-:S02]  /*15160*/  HADD2.F32 R10, -RZ, R89.H1_H1 ;  /* 0x30000059ff0a7230 */ /* 0x000fc40000004100 */
[-C--:B------:R-:W-:Y:S01]  /*15170*/  FMUL.FTZ R34, R26, R25.reuse ;  /* 0x000000191a227220 */ /* 0x080fe20000410000 */
[----:B------:R-:W-:Y:S01]  /*15180*/  FMUL.FTZ R26, R15, R28 ;  /* 0x0000001c0f1a7220 */ /* 0x000fe20000410000 */
[----:B------:R-:W-:Y:S01]  /*15190*/  FFMA.FTZ R36, R11, R25, -R32 ;  /* 0x000000190b247223 */ /* 0x000fe20000010820 */
[----:B------:R-:W-:Y:S02]  /*151a0*/  HADD2.F32 R21, -RZ, R13.H1_H1 ;  /* 0x3000000dff157230 */ /* 0x000fe40000004100 */
[----:B------:R-:W-:Y:S01]  /*151b0*/  FMUL.FTZ R15, R15, R10 ;  /* 0x0000000a0f0f7220 */ /* 0x000fe20000410000 */
[----:B------:R-:W-:Y:S02]  /*151c0*/  HADD2.F32 R25, -RZ, R37.H0_H0 ;  /* 0x20000025ff197230 */ /* 0x000fe40000004100 */
[----:B------:R-:W-:Y:S01]  /*151d0*/  FFMA.FTZ R38, R11, R30, R34 ;  /* 0x0000001e0b267223 */ /* 0x000fe20000010022 */
[----:B------:R-:W-:Y:S01]  /*151e0*/  FFMA.FTZ R27, R7, R10, -R26 ;  /* 0x0000000a071b7223 */ /* 0x000fe2000001081a */
[----:B------:R-:W-:-:S02]  /*151f0*/  HADD2.F32 R13, -RZ, R12.H0_H0 ;  /* 0x2000000cff0d7230 */ /* 0x000fc40000004100 */
[----:B------:R-:W-:Y:S01]  /*15200*/  FFMA.FTZ R29, R7, R28, R15 ;  /* 0x0000001c071d7223 */ /* 0x000fe2000001000f */
[----:B------:R-:W-:Y:S02]  /*15210*/  HADD2.F32 R11, -RZ, R72.H0_H0 ;  /* 0x20000048ff0b7230 */ /* 0x000fe40000004100 */
[C---:B------:R-:W-:Y:S01]  /*15220*/  FMUL.FTZ R7, R21.reuse, R25 ;  /* 0x0000001915077220 */ /* 0x040fe20000410000 */
[----:B------:R-:W-:Y:S02]  /*15230*/  HADD2.F32 R26, -RZ, R87.H0_H0 ;  /* 0x20000057ff1a7230 */ /* 0x000fe40000004100 */
[----:B------:R-:W-:Y:S02]  /*15240*/  HADD2.F32 R10, -RZ, R89.H0_H0 ;  /* 0x20000059ff0a7230 */ /* 0x000fe40000004100 */
[-C--:B------:R-:W-:Y:S01]  /*15250*/  FMUL.FTZ R21, R21, R11.reuse ;  /* 0x0000000b15157220 */ /* 0x080fe20000410000 */
[----:B------:R-:W-:Y:S02]  /*15260*/  HADD2.F32 R24, -RZ, R14.H0_H0 ;  /* 0x2000000eff187230 */ /* 0x000fe40000004100 */
[C---:B------:R-:W-:Y:S01]  /*15270*/  FMUL.FTZ R28, R13.reuse, R26 ;  /* 0x0000001a0d1c7220 */ /* 0x040fe20000410000 */
[C---:B------:R-:W-:Y:S01]  /*15280*/  FFMA.FTZ R30, R8.reuse, R11, -R7 ;  /* 0x0000000b081e7223 */ /* 0x040fe20000010807 */
[----:B------:R-:W-:Y:S01]  /*15290*/  FMUL.FTZ R13, R13, R10 ;  /* 0x0000000a0d0d7220 */ /* 0x000fe20000410000 */
[----:B------:R-:W-:Y:S01]  /*152a0*/  FFMA.FTZ R32, R8, R25, R21 ;  /* 0x0000001908207223 */ /* 0x000fe20000010015 */
[----:B------:R-:W-:Y:S01]  /*152b0*/  FMUL.FTZ R34, R24, R88 ;  /* 0x0000005818227220 */ /* 0x000fe20000410000 */
[----:B------:R-:W-:-:S02]  /*152c0*/  HADD2.F32 R12, -RZ, R12.H1_H1 ;  /* 0x3000000cff0c7230 */ /* 0x000fc40000004100 */
[C---:B------:R-:W-:Y:S01]  /*152d0*/  FFMA.FTZ R8, R5.reuse, R26, R13 ;  /* 0x0000001a05087223 */ /* 0x040fe2000001000d */
[----:B------:R-:W-:Y:S02]  /*152e0*/  HADD2.F32 R14, -RZ, R14.H1_H1 ;  /* 0x3000000eff0e7230 */ /* 0x000fe40000004100 */
[----:B------:R-:W-:Y:S01]  /*152f0*/  FFMA.FTZ R28, R5, R10, -R28 ;  /* 0x0000000a051c7223 */ /* 0x000fe2000001081c */
        /* <DEDUP_REMOVED lines=27> */
.L_x_2801:
[----:B------:R-:W-:Y:S05]  /*154b0*/  BSYNC B0 ;  /* 0x0000000000007941 */ /* 0x000fea0003800000 */
.L_x_2761:
        /* <DEDUP_REMOVED lines=8> */
.L_x_2759:
[----:B--2---:R-:W2:Y:S02]  /*15540*/  LDL R0, [R1+0x5c] ;  /* 0x00005c0001007983 */ /* 0x004ea40000100800 */
[----:B--2---:R-:W-:-:S13]  /*15550*/  R2UR UR4, R0 ;  /* 0x00000000000472ca */ /* 0x004fda00000e0000 */
[----:B------:R-:W-:-:S04]  /*15560*/  MOV R0, UR4 ;  /* 0x0000000400007c02 */ /* 0x000fc80008000f00 */
[----:B------:R-:W-:-:S13]  /*15570*/  ISETP.NE.AND P0, PT, R0, 0x3, PT ;  /* 0x000000030000780c */ /* 0x000fda0003f05270 */
[----:B------:R-:W-:Y:S05]  /*15580*/  @!P0 BRA `(.L_x_2836) ;  /* 0x0000000000048947 */ /* 0x000fea0003800000 */
[----:B------:R-:W-:Y:S01]  /*15590*/  BPT.TRAP 0x1 ;  /* 0x000000040000795c */ /* 0x000fe20000300000 */
.L_x_2836:
[----:B------:R-:W-:Y:S01]  /*155a0*/  IMAD R0, R216, 0x8, R16 ;  /* 0x00000008d8007824 */ /* 0x000fe200078e0210 */
[----:B01----:R-:W-:-:S04]  /*155b0*/  SHF.L.U32 R3, R218, 0x1f, RZ ;  /* 0x0000001fda037819 */ /* 0x003fc800000006ff */
[----:B------:R0:W1:Y:S01]  /*155c0*/  SYNCS.PHASECHK.TRANS64.TRYWAIT P2, [R0+URZ+0x38830], R3 ;  /* 0x03883003000075a7 */ /* 0x000062000804017f */
[----:B------:R-:W-:Y:S05]  /*155d0*/  @!P0 BRA `(.L_x_2837) ;  /* 0x0000000000048947 */ /* 0x000fea0003800000 */
[----:B------:R-:W-:Y:S01]  /*155e0*/  BPT.TRAP 0x1 ;  /* 0x000000040000795c */ /* 0x000fe20000300000 */
.L_x_2837:
[----:B------:R-:W2:Y:S02]  /*155f0*/  S2R R4, SR_TID.X ;  /* 0x0000000000047919 */ /* 0x000ea40000002100 */
[----:B--2---:R-:W-:-:S04]  /*15600*/  LOP3.LUT R4, R4, 0x7f, RZ, 0xc0, !PT ;  /* 0x0000007f04047812 */ /* 0x004fc800078ec0ff */
[----:B------:R-:W-:Y:S01]  /*15610*/  ISETP.NE.AND P1, PT, R4, RZ, PT ;  /* 0x000000ff0400720c */ /* 0x000fe20003f25270 */
[----:B-1----:R-:W-:-:S12]  /*15620*/  @P2 BRA `(.L_x_2838) ;  /* 0x0000000000082947 */ /* 0x002fd80003800000 */
[----:B------:R-:W1:Y:S02]  /*15630*/  SYNCS.PHASECHK.TRANS64.TRYWAIT P2, [R0+URZ+0x38830], R3 ;  /* 0x03883003000075a7 */ /* 0x000e64000804017f */
[----:B-1----:R-:W-:Y:S05]  /*15640*/  @!P2 BRA `(.L_x_2839) ;  /* 0x000001f800e0a947 */ /* 0x002fea0003800000 */
.L_x_2838:
[----:B------:R-:W-:Y:S05]  /*15650*/  WARPSYNC.ALL ;  /* 0x0000000000007948 */ /* 0x000fea0003800000 */
[----:B01----:R-:W-:Y:S01]  /*15660*/  VIADD R3, R16, 0x24400 ;  /* 0x0002440010037836 */ /* 0x003fe20000000000 */
[----:B------:R-:W-:Y:S01]  /*15670*/  R2UR UR20, R84 ;  /* 0x00000000541472ca */ /* 0x000fe200000e0000 */
[----:B------:R-:W-:Y:S01]  /*15680*/  IMAD.MOV.U32 R5, RZ, RZ, 0x40000040 ;  /* 0x40000040ff057424 */ /* 0x000fe200078e00ff */
[----:B------:R-:W-:Y:S01]  /*15690*/  WARPGROUP.ARRIVE ;  /* 0x00000000000079c5 */ /* 0x000fe20000000000 */
[----:B------:R-:W-:Y:S01]  /*156a0*/  UMOV UR5, 0x40000040 ;  /* 0x4000004000057882 */ /* 0x000fe20000000000 */
[----:B------:R-:W-:Y:S01]  /*156b0*/  SHF.R.U32.HI R3, RZ, 0x4, R3 ;  /* 0x00000004ff037819 */ /* 0x000fe20000011603 */
[----:B------:R-:W-:Y:S01]  /*156c0*/  IMAD.MOV.U32 R7, RZ, RZ, 0x40000040 ;  /* 0x40000040ff077424 */ /* 0x000fe200078e00ff */
[----:B------:R-:W-:Y:S01]  /*156d0*/  R2UR UR7, R5 ;  /* 0x00000000050772ca */ /* 0x000fe200000e0000 */
[----:B------:R-:W-:Y:S01]  /*156e0*/  UMOV UR17, UR5 ;  /* 0x0000000500117c82 */ /* 0x000fe20008000000 */
[----:B------:R-:W-:Y:S01]  /*156f0*/  LOP3.LUT R3, R3, 0x3fff, RZ, 0xc0, !PT ;  /* 0x00003fff03037812 */ /* 0x000fe200078ec0ff */
[----:B------:R-:W-:Y:S01]  /*15700*/  UMOV UR9, UR17 ;  /* 0x0000001100097c82 */ /* 0x000fe20008000000 */
[----:B------:R-:W-:Y:S01]  /*15710*/  MOV R13, UR5 ;  /* 0x00000005000d7c02 */ /* 0x000fe20008000f00 */
[----:B------:R-:W-:Y:S01]  /*15720*/  UMOV UR13, UR17 ;  /* 0x00000011000d7c82 */ /* 0x000fe20008000000 */
[----:B------:R-:W-:Y:S01]  /*15730*/  LOP3.LUT R20, R3, 0x10000, RZ, 0xfc, !PT ;  /* 0x0001000003147812 */ /* 0x000fe200078efcff */
[----:B------:R-:W-:Y:S01]  /*15740*/  ULOP3.LUT UR20, UR20, 0x10000, URZ, 0xfc, !UPT ;  /* 0x0001000014147892 */ /* 0x000fe2000f8efc3f */
[----:B---34-:R-:W-:Y:S01]  /*15750*/  MOV R9, 0x40000040 ;  /* 0x4000004000097802 */ /* 0x018fe20000000f00 */
[----:B------:R-:W-:Y:S01]  /*15760*/  UMOV UR25, 0x40000040 ;  /* 0x4000004000197882 */ /* 0x000fe20000000000 */
[----:B------:R-:W-:Y:S01]  /*15770*/  MOV R11, 0x40000040 ;  /* 0x40000040000b7802 */ /* 0x000fe20000000f00 */
[----:B------:R-:W-:Y:S01]  /*15780*/  IMAD R4, R216, 0xa00, R20 ;  /* 0x00000a00d8047824 */ /* 0x000fe200078e0214 */
[----:B------:R-:W-:Y:S01]  /*15790*/  R2UR UR11, R9 ;  /* 0x00000000090b72ca */ /* 0x000fe200000e0000 */
[----:B------:R-:W-:Y:S01]  /*157a0*/  IMAD.MOV.U32 R9, RZ, RZ, 0x40000040 ;  /* 0x40000040ff097424 */ /* 0x000fe200078e00ff */
[----:B------:R-:W-:Y:S01]  /*157b0*/  UMOV UR4, UR20 ;  /* 0x0000001400047c82 */ /* 0x000fe20008000000 */
[C---:B------:R-:W-:Y:S01]  /*157c0*/  VIADD R6, R4.reuse, 0x80 ;  /* 0x0000008004067836 */ /* 0x040fe20000000000 */
[C---:B------:R-:W-:Y:S01]  /*157d0*/  R2UR UR6, R4.reuse ;  /* 0x00000000040672ca */ /* 0x040fe200000e0000 */
[----:B------:R-:W-:Y:S01]  /*157e0*/  UMOV UR16, UR4 ;  /* 0x0000000400107c82 */ /* 0x000fe20008000000 */
[----:B------:R-:W-:Y:S01]  /*157f0*/  IMAD.U32 R12, RZ, RZ, UR4 ;  /* 0x00000004ff0c7e24 */ /* 0x000fe2000f8e00ff */
[----:B------:R-:W-:Y:S01]  /*15800*/  UMOV UR8, UR16 ;  /* 0x0000001000087c82 */ /* 0x000fe20008000000 */
[C---:B------:R-:W-:Y:S01]  /*15810*/  VIADD R8, R4.reuse, 0x100 ;  /* 0x0000010004087836 */ /* 0x040fe20000000000 */
[----:B------:R-:W-:Y:S01]  /*15820*/  UMOV UR12, UR16 ;  /* 0x00000010000c7c82 */ /* 0x000fe20008000000 */
[----:B------:R-:W-:Y:S01]  /*15830*/  R2UR UR19, R9 ;  /* 0x00000000091372ca */ /* 0x000fe200000e0000 */
[----:B------:R-:W-:Y:S01]  /*15840*/  VIADD R10, R4, 0x2 ;  /* 0x00000002040a7836 */ /* 0x000fe20000000000 */
[----:B------:R-:W-:Y:S01]  /*15850*/  R2UR UR27, R11 ;  /* 0x000000000b1b72ca */ /* 0x000fe200000e0000 */
[----:B------:R-:W-:Y:S01]  /*15860*/  IMAD.MOV.U32 R9, RZ, RZ, 0x40000040 ;  /* 0x40000040ff097424 */ /* 0x000fe200078e00ff */
[----:B------:R-:W-:Y:S01]  /*15870*/  R2UR UR10, R8 ;  /* 0x00000000080a72ca */ /* 0x000fe200000e0000 */
[----:B------:R-:W-:Y:S01]  /*15880*/  VIADD R8, R4, 0x200 ;  /* 0x0000020004087836 */ /* 0x000fe20000000000 */
[----:B------:R-:W-:Y:S01]  /*15890*/  R2UR UR26, R10 ;  /* 0x000000000a1a72ca */ /* 0x000fe200000e0000 */
        /* <DEDUP_REMOVED lines=8> */
[----:B------:R0:W-:Y:S01]  /*15920*/  STL.64 [R1+0x50], R12 ;  /* 0x0000500c01007387 */ /* 0x0001e20000100a00 */
[----:B------:R-:W-:Y:S01]  /*15930*/  VIADD R8, R4, 0x102 ;  /* 0x0000010204087836 */ /* 0x000fe20000000000 */
[----:B------:R-:W-:Y:S01]  /*15940*/  R2UR UR14, R6 ;  /* 0x00000000060e72ca */ /* 0x000fe200000e0000 */
[C---:B------:R-:W-:Y:S01]  /*15950*/  VIADD R6, R4.reuse, 0x82 ;  /* 0x0000008204067836 */ /* 0x040fe20000000000 */
[----:B------:R-:W-:Y:S01]  /*15960*/  R2UR UR15, R7 ;  /* 0x00000000070f72ca */ /* 0x000fe200000e0000 */
[----:B------:R-:W-:Y:S01]  /*15970*/  VIADD R10, R4, 0x4 ;  /* 0x00000004040a7836 */ /* 0x000fe20000000000 */
[----:B------:R-:W-:Y:S01]  /*15980*/  MOV R7, 0x40000040 ;  /* 0x4000004000077802 */ /* 0x000fe20000000f00 */
[----:B------:R-:W-:Y:S01]  /*15990*/  IMAD.MOV.U32 R11, RZ, RZ, 0x40000040 ;  /* 0x40000040ff0b7424 */ /* 0x000fe200078e00ff */
[----:B------:R-:W-:Y:S01]  /*159a0*/  UIADD3 UR56, UR20, 0x804, URZ ;  /* 0x0000080414387890 */ /* 0x000fe2000fffe03f */
[----:B------:R-:W1:Y:S01]  /*159b0*/  LDC R3, c[0x0][0x448] ;  /* 0x00011200ff037b82 */ /* 0x000e620000000800 */
[----:B------:R-:W-:Y:S01]  /*159c0*/  UMOV UR57, 0x40000040 ;  /* 0x4000004000397882 */ /* 0x000fe20000000000 */
[----:B------:R-:W-:Y:S01]  /*159d0*/  UIADD3 UR52, UR20, 0x806, URZ ;  /* 0x0000080614347890 */ /* 0x000fe2000fffe03f */
[----:B0-----:R-:W-:Y:S01]  /*159e0*/  IMAD.U32 R13, RZ, RZ, UR25 ;  /* 0x00000019ff0d7e24 */ /* 0x001fe2000f8e00ff */
[----:B------:R-:W-:Y:S01]  /*159f0*/  UMOV UR53, 0x40000040 ;  /* 0x4000004000357882 */ /* 0x000fe20000000000 */
[----:B------:R-:W-:Y:S01]  /*15a00*/  UIADD3 UR48, UR20, 0xc00, URZ ;  /* 0x00000c0014307890 */ /* 0x000fe2000fffe03f */
[----:B------:R-:W-:Y:S01]  /*15a10*/  IMAD.MOV.U32 R5, RZ, RZ, 0x40000040 ;  /* 0x40000040ff057424 */ /* 0x000fe200078e00ff */
[----:B------:R-:W-:Y:S01]  /*15a20*/  UMOV UR49, 0x40000040 ;  /* 0x4000004000317882 */ /* 0x000fe20000000000 */
[----:B------:R-:W-:Y:S01]  /*15a30*/  UIADD3 UR44, UR20, 0xc02, URZ ;  /* 0x00000c02142c7890 */ /* 0x000fe2000fffe03f */
[----:B------:R-:W-:Y:S01]  /*15a40*/  @!P1 IADD3 R0, R0, 0x38840, RZ ;  /* 0x0003884000009810 */ /* 0x000fe20007ffe0ff */
[----:B------:R-:W-:Y:S01]  /*15a50*/  UMOV UR45, 0x40000040 ;  /* 0x40000040002d7882 */ /* 0x000fe20000000000 */
[----:B------:R-:W-:Y:S01]  /*15a60*/  UIADD3 UR40, UR20, 0xc04, URZ ;  /* 0x00000c0414287890 */ /* 0x000fe2000fffe03f */
[----:B------:R-:W-:Y:S01]  /*15a70*/  BSSY B0, `(.L_x_2840) ;  /* 0x00009c5000007945 */ /* 0x000fe20003800000 */
[----:B------:R-:W-:Y:S01]  /*15a80*/  UMOV UR41, 0x40000040 ;  /* 0x4000004000297882 */ /* 0x000fe20000000000 */
[----:B------:R-:W-:Y:S01]  /*15a90*/  UIADD3 UR36, UR20, 0xc06, URZ ;  /* 0x00000c0614247890 */ /* 0x000fe2000fffe03f */
[----:B------:R-:W-:Y:S01]  /*15aa0*/  @!P1 PRMT R0, RZ, 0x654, R0 ;  /* 0x00000654ff009816 */ /* 0x000fe20000000000 */
        /* <DEDUP_REMOVED lines=8> */
[----:B-1----:R-:W-:Y:S02]  /*15b30*/  ISETP.NE.AND P2, PT, R3, 0x1, PT ;  /* 0x000000010300780c */ /* 0x002fe40003f45270 */
        /* <DEDUP_REMOVED lines=10> */
[----:B------:R-:W-:Y:S02]  /*15be0*/  WARPGROUP.DEPBAR.LE gsb0, 0x0 ;  /* 0x00008000000079c5 */ /* 0x000fe40000010000 */
[----:B------:R-:W-:Y:S01]  /*15bf0*/  WARPGROUP.ARRIVE ;  /* 0x00000000000079c5 */ /* 0x000fe20000000000 */
[----:B------:R-:W-:-:S02]  /*15c00*/  CS2R R116, SRZ ;  /* 0x0000000000747805 */ /* 0x000fc4000001ff00 */
[----:B------:R-:W-:Y:S02]  /*15c10*/  CS2R R114, SRZ ;  /* 0x0000000000727805 */ /* 0x000fe4000001ff00 */
[----:B------:R-:W-:Y:S02]  /*15c20*/  CS2R R112, SRZ ;  /* 0x0000000000707805 */ /* 0x000fe4000001ff00 */
[----:B------:R-:W-:Y:S02]  /*15c30*/  CS2R R110, SRZ ;  /* 0x00000000006e7805 */ /* 0x000fe4000001ff00 */
[----:B------:R-:W-:Y:S01]  /*15c40*/  CS2R R108, SRZ ;  /* 0x00000000006c7805 */ /* 0x000fe2000001ff00 */
[----:B------:R-:W-:Y:S01]  /*15c50*/  HGMMA.64x16x16.F32 R48, gdesc[UR4], RZ, !UPT, gsb0 ;  /* 0x00200000043079f0 */ /* 0x000fe2000c0008ff */
[----:B------:R-:W-:Y:S01]  /*15c60*/  UIADD3 UR4, UR20, 0x2, URZ ;  /* 0x0000000214047890 */ /* 0x000fe2000fffe03f */
[----:B------:R-:W-:Y:S02]  /*15c70*/  CS2R R106, SRZ ;  /* 0x00000000006a7805 */ /* 0x000fe4000001ff00 */
[----:B------:R-:W-:-:S02]  /*15c80*/  CS2R R104, SRZ ;  /* 0x0000000000687805 */ /* 0x000fc4000001ff00 */
[----:B------:R-:W-:Y:S02]  /*15c90*/  CS2R R102, SRZ ;  /* 0x0000000000667805 */ /* 0x000fe4000001ff00 */
[----:B------:R-:W-:Y:S02]  /*15ca0*/  CS2R R100, SRZ ;  /* 0x0000000000647805 */ /* 0x000fe4000001ff00 */
[----:B------:R-:W-:Y:S02]  /*15cb0*/  CS2R R98, SRZ ;  /* 0x0000000000627805 */ /* 0x000fe4000001ff00 */
[----:B------:R-:W-:Y:S01]  /*15cc0*/  CS2R R96, SRZ ;  /* 0x0000000000607805 */ /* 0x000fe2000001ff00 */
[----:B------:R-:W-:Y:S01]  /*15cd0*/  UMOV UR24, UR4 ;  /* 0x0000000400187c82 */ /* 0x000fe20008000000 */
[----:B------:R-:W-:Y:S01]  /*15ce0*/  CS2R R94, SRZ ;  /* 0x00000000005e7805 */ /* 0x000fe2000001ff00 */
[----:B------:R-:W-:Y:S01]  /*15cf0*/  IMAD.U32 R12, RZ, RZ, UR24 ;  /* 0x00000018ff0c7e24 */ /* 0x000fe2000f8e00ff */
[----:B------:R-:W-:-:S02]  /*15d00*/  CS2R R92, SRZ ;  /* 0x00000000005c7805 */ /* 0x000fc4000001ff00 */
[----:B------:R-:W-:Y:S02]  /*15d10*/  CS2R R90, SRZ ;  /* 0x00000000005a7805 */ /* 0x000fe4000001ff00 */
[----:B------:R-:W-:Y:S02]  /*15d20*/  CS2R R88, SRZ ;  /* 0x0000000000587805 */ /* 0x000fe4000001ff00 */
[----:B------:R-:W-:Y:S01]  /*15d30*/  CS2R R86, SRZ ;  /* 0x0000000000567805 */ /* 0x000fe2000001ff00 */
        /* <DEDUP_REMOVED lines=15> */
[----:B------:R-:W-:Y:S01]  /*15e30*/  VIADD R6, R4, 0x182 ;  /* 0x0000018204067836 */ /* 0x000fe20000000000 */
[----:B------:R-:W-:-:S04]  /*15e40*/  MOV R7, 0x40000040 ;  /* 0x4000004000077802 */ /* 0x000fc80000000f00 */
[----:B------:R-:W-:Y:S02]  /*15e50*/  R2UR UR6, R6 ;  /* 0x00000000060672ca */ /* 0x000fe400000e0000 */
[----:B------:R-:W-:Y:S01]  /*15e60*/  R2UR UR7, R7 ;  /* 0x00000000070772ca */ /* 0x000fe200000e0000 */
[----:B------:R-:W-:Y:S01]  /*15e70*/  IMAD.MOV.U32 R7, RZ, RZ, 0x40000040 ;  /* 0x40000040ff077424 */ /* 0x000fe200078e00ff */
[----:B------:R-:W-:Y:S01]  /*15e80*/  IADD3 R6, R4, 0x84, RZ ;  /* 0x0000008404067810 */ /* 0x000fe20007ffe0ff */
        /* <DEDUP_REMOVED lines=19> */
[----:B------:R-:W-:Y:S02]  /*15fc0*/  VIADD R10, R4, 0x6 ;  /* 0x00000006040a7836 */ /* 0x000fe40000000000 */
[----:B------:R-:W-:Y:S02]  /*15fd0*/  IMAD.MOV.U32 R11, RZ, RZ, 0x40000040 ;  /* 0x40000040ff0b7424 */ /* 0x000fe400078e00ff */
[----:B0-----:R-:W-:Y:S01]  /*15fe0*/  IMAD.U32 R13, RZ, RZ, UR25 ;  /* 0x00000019ff0d7e24 */ /* 0x001fe2000f8e00ff */
[----:B------:R-:W-:Y:S02]  /*15ff0*/  WARPGROUP.DEPBAR.LE gsb0, 0x0 ;  /* 0x00008000000079c5 */ /* 0x000fe40000010000 */
[----:B------:R-:W-:-:S06]  /*16000*/  WARPGROUP.ARRIVE ;  /* 0x00000000000079c5 */ /* 0x000fcc0000000000 */
[----:B------:R-:W-:Y:S01]  /*16010*/  HGMMA.64x16x16.F32 R48, gdesc[UR12], R48, gsb0 ;  /* 0x002000000c3079f0 */ /* 0x000fe20008000830 */
[----:B------:R-:W-:-:S07]  /*16020*/  UIADD3 UR12, UR20, 0x4, URZ ;  /* 0x00000004140c7890 */ /* 0x000fce000fffe03f */
[----:B------:R-:W-:Y:S02]  /*16030*/  UMOV UR24, UR12 ;  /* 0x0000000c00187c82 */ /* 0x000fe40008000000 */
[----:B------:R-:W-:-:S05]  /*16040*/  IMAD.U32 R12, RZ, RZ, UR24 ;  /* 0x00000018ff0c7e24 */ /* 0x000fca000f8e00ff */
        /* <DEDUP_REMOVED lines=25> */
[----:B------:R-:W-:Y:S01]  /*161e0*/  UMOV UR8, UR16 ;  /* 0x0000001000087c82 */ /* 0x000fe20008000000 */
[----:B------:R-:W-:Y:S01]  /*161f0*/  R2UR UR11, R9 ;  /* 0x00000000090b72ca */ /* 0x000fe200000e0000 */
[----:B------:R-:W-:Y:S01]  /*16200*/  UMOV UR9, UR17 ;  /* 0x0000001100097c82 */ /* 0x000fe20008000000 */
[----:B------:R-:W-:Y:S01]  /*16210*/  IMAD.MOV.U32 R9, RZ, RZ, 0x40000040 ;  /* 0x40000040ff097424 */ /* 0x000fe200078e00ff */
[----:B------:R-:W-:-:S04]  /*16220*/  IADD3 R8, R4, 0x204, RZ ;  /* 0x0000020404087810 */ /* 0x000fc80007ffe0ff */
        /* <DEDUP_REMOVED lines=16> */
[----:B------:R-:W-:Y:S01]  /*16330*/  UIADD3 UR4, UR20, 0x6, URZ ;  /* 0x0000000614047890 */ /* 0x000fe2000fffe03f */
[----:B------:R-:W-:Y:S02]  /*16340*/  R2UR UR6, R6 ;  /* 0x00000000060672ca */ /* 0x000fe400000e0000 */
[----:B------:R-:W-:Y:S01]  /*16350*/  R2UR UR7, R7 ;  /* 0x00000000070772ca */ /* 0x000fe200000e0000 */
[----:B------:R-:W-:Y:S01]  /*16360*/  IMAD.MOV.U32 R7, RZ, RZ, 0x40000040 ;  /* 0x40000040ff077424 */ /* 0x000fe200078e00ff */
[----:B------:R-:W-:Y:S02]  /*16370*/  IADD3 R6, R4, 0x186, RZ ;  /* 0x0000018604067810 */ /* 0x000fe40007ffe0ff */
        /* <DEDUP_REMOVED lines=28> */
[----:B------:R-:W-:Y:S02]  /*16540*/  R2UR UR18, R8 ;  /* 0x00000000081272ca */ /* 0x000fe400000e0000 */
[----:B------:R-:W-:Y:S01]  /*16550*/  R2UR UR19, R9 ;  /* 0x00000000091372ca */ /* 0x000fe200000e0000 */
[----:B------:R-:W-:Y:S01]  /*16560*/  IMAD.MOV.U32 R9, RZ, RZ, 0x40000040 ;  /* 0x40000040ff097424 */ /* 0x000fe200078e00ff */
[----:B------:R-:W-:Y:S01]  /*16570*/  IADD3 R8, R4, 0x380, RZ ;  /* 0x0000038004087810 */ /* 0x000fe20007ffe0ff */
        /* <DEDUP_REMOVED lines=18> */
[----:B------:R-:W-:-:S05]  /*166a0*/  IMAD.U32 R12, RZ, RZ, UR24 ;  /* 0x00000018ff0c7e24 */ /* 0x000fca000f8e00ff */
        /* <DEDUP_REMOVED lines=28> */
[----:B------:R-:W-:-:S02]  /*16870*/  R2UR UR19, R9 ;  /* 0x00000000091372ca */ /* 0x000fc400000e0000 */
[----:B------:R-:W-:Y:S01]  /*16880*/  MOV R9, 0x40000040 ;  /* 0x4000004000097802 */ /* 0x000fe20000000f00 */
[----:B------:R-:W-:Y:S02]  /*16890*/  WARPGROUP.DEPBAR.LE gsb0, 0x0 ;  /* 0x00008000000079c5 */ /* 0x000fe40000010000 */
[----:B------:R-:W-:-:S06]  /*168a0*/  WARPGROUP.ARRIVE ;  /* 0x00000000000079c5 */ /* 0x000fcc0000000000 */
[----:B------:R-:W-:Y:S01]  /*168b0*/  HGMMA.64x16x16.F32 R56, gdesc[UR24], R56, gsb0 ;  /* 0x00200000183879f0 */ /* 0x000fe20008000838 */
[----:B------:R-:W-:Y:S01]  /*168c0*/  R2UR UR26, R10 ;  /* 0x000000000a1a72ca */ /* 0x000fe200000e0000 */
[----:B------:R-:W-:Y:S01]  /*168d0*/  UMOV UR25, 0x40000040 ;  /* 0x4000004000197882 */ /* 0x000fe20000000000 */
[----:B------:R-:W-:Y:S01]  /*168e0*/  R2UR UR27, R11 ;  /* 0x000000000b1b72ca */ /* 0x000fe200000e0000 */
[----:B------:R-:W-:Y:S01]  /*168f0*/  VIADD R10, R4, 0x284 ;  /* 0x00000284040a7836 */ /* 0x000fe20000000000 */
[----:B------:R-:W-:Y:S02]  /*16900*/  MOV R11, 0x40000040 ;  /* 0x40000040000b7802 */ /* 0x000fe40000000f00 */
[----:B0-----:R-:W-:Y:S01]  /*16910*/  MOV R13, UR25 ;  /* 0x00000019000d7c02 */ /* 0x001fe20008000f00 */
        /* <DEDUP_REMOVED lines=53> */
[----:B------:R-:W-:Y:S01]  /*16c70*/  R2UR UR6, R6 ;  /* 0x00000000060672ca */ /* 0x000fe200000e0000 */
[----:B------:R-:W-:Y:S01]  /*16c80*/  VIADD R6, R4, 0x404 ;  /* 0x0000040404067836 */ /* 0x000fe20000000000 */
[----:B------:R-:W-:Y:S02]  /*16c90*/  R2UR UR7, R7 ;  /* 0x00000000070772ca */ /* 0x000fe400000e0000 */
[----:B------:R-:W-:Y:S02]  /*16ca0*/  MOV R7, 0x40000040 ;  /* 0x4000004000077802 */ /* 0x000fe40000000f00 */
        /* <DEDUP_REMOVED lines=13> */
[----:B------:R-:W-:Y:S02]  /*16d80*/  R2UR UR14, R6 ;  /* 0x00000000060e72ca */ /* 0x000fe400000e0000 */
[----:B------:R-:W-:Y:S01]  /*16d90*/  R2UR UR15, R7 ;  /* 0x00000000070f72ca */ /* 0x000fe200000e0000 */
[----:B------:R-:W-:Y:S01]  /*16da0*/  IMAD.MOV.U32 R7, RZ, RZ, 0x40000040 ;  /* 0x40000040ff077424 */ /* 0x000fe200078e00ff */
[----:B------:R-:W-:Y:S01]  /*16db0*/  IADD3 R6, R4, 0x306, RZ ;  /* 0x0000030604067810 */ /* 0x000fe20007ffe0ff */
        /* <DEDUP_REMOVED lines=33> */
[----:B------:R-:W-:-:S05]  /*16fd0*/  IMAD.U32 R12, RZ, RZ, UR24 ;  /* 0x00000018ff0c7e24 */ /* 0x000fca000f8e00ff */
        /* <DEDUP_REMOVED lines=87> */
[----:B0-----:R-:W-:-:S03]  /*17550*/  IMAD.U32 R13, RZ, RZ, UR25 ;  /* 0x00000019ff0d7e24 */ /* 0x001fc6000f8e00ff */
[----:B------:R-:W-:Y:S02]  /*17560*/  R2UR UR58, R10 ;  /* 0x000000000a3a72ca */ /* 0x000fe400000e0000 */
[----:B------:R-:W-:Y:S01]  /*17570*/  R2UR UR59, R11 ;  /* 0x000000000b3b72ca */ /* 0x000fe200000e0000 */
[----:B------:R-:W-:Y:S01]  /*17580*/  IMAD.MOV.U32 R11, RZ, RZ, 0x40000040 ;  /* 0x40000040ff0b7424 */ /* 0x000fe200078e00ff */
[----:B------:R-:W-:-:S04]  /*17590*/  IADD3 R10, R4, 0x506, RZ ;  /* 0x00000506040a7810 */ /* 0x000fc80007ffe0ff */
        /* <DEDUP_REMOVED lines=18> */
[----:B------:R-:W-:Y:S02]  /*176c0*/  WARPGROUP.DEPBAR.LE gsb0, 0x0 ;  /* 0x00008000000079c5 */ /* 0x000fe40000010000 */
[----:B------:R-:W-:Y:S01]  /*176d0*/  WARPGROUP.ARRIVE ;  /* 0x00000000000079c5 */ /* 0x000fe20000000000 */
[----:B------:R-:W0:Y:S05]  /*176e0*/  @P2 LDC R10, c[0x0][0x450] ;  /* 0x00011400ff0a2b82 */ /* 0x000e2a0000000800 */
[----:B------:R-:W-:Y:S01]  /*176f0*/  HGMMA.64x16x16.F32 R48, gdesc[UR16], R48, gsb0 ;  /* 0x00200000103079f0 */ /* 0x000fe20008000830 */
[----:B------:R-:W-:Y:S01]  /*17700*/  R2UR UR18, R6 ;  /* 0x00000000061272ca */ /* 0x000fe200000e0000 */
[----:B------:R-:W-:Y:S01]  /*17710*/  VIADD R6, R4, 0x682 ;  /* 0x0000068204067836 */ /* 0x000fe20000000000 */
[----:B------:R-:W-:Y:S01]  /*17720*/  R2UR UR19, R7 ;  /* 0x00000000071372ca */ /* 0x000fe200000e0000 */
[----:B------:R-:W-:Y:S01]  /*17730*/  IMAD.MOV.U32 R7, RZ, RZ, 0x40000040 ;  /* 0x40000040ff077424 */ /* 0x000fe200078e00ff */
[----:B------:R-:W-:-:S02]  /*17740*/  WARPGROUP.DEPBAR.LE gsb0, 0x0 ;  /* 0x00008000000079c5 */ /* 0x000fc40000010000 */
        /* <DEDUP_REMOVED lines=9> */
[----:B------:R1:W-:Y:S01]  /*177e0*/  STL.64 [R1], R12 ;  /* 0x0000000c01007387 */ /* 0x0003e20000100a00 */
        /* <DEDUP_REMOVED lines=21> */
[----:B------:R-:W-:Y:S01]  /*17940*/  IMAD.MOV.U32 R7, RZ, RZ, 0x40000040 ;  /* 0x40000040ff077424 */ /* 0x000fe200078e00ff */
[----:B------:R-:W-:Y:S02]  /*17950*/  WARPGROUP.DEPBAR.LE gsb0, 0x0 ;  /* 0x00008000000079c5 */ /* 0x000fe40000010000 */
[----:B------:R-:W-:-:S06]  /*17960*/  WARPGROUP.ARRIVE ;  /* 0x00000000000079c5 */ /* 0x000fcc0000000000 */
[----:B------:R-:W-:Y:S03]  /*17970*/  HGMMA.64x16x16.F32 R56, gdesc[UR24], R56, gsb0 ;  /* 0x00200000183879f0 */ /* 0x000fe60008000838 */
        /* <DEDUP_REMOVED lines=35> */
[----:B------:R-:W-:Y:S01]  /*17bb0*/  IADD3 R8, R4, 0x606, RZ ;  /* 0x0000060604087810 */ /* 0x000fe20007ffe0ff */
        /* <DEDUP_REMOVED lines=154> */
[----:B------:R-:W-:Y:S02]  /*18560*/  WARPGROUP.DEPBAR.LE gsb0, 0x0 ;  /* 0x00008000000079c5 */ /* 0x000fe40000010000 */
[----:B------:R-:W-:-:S06]  /*18570*/  WARPGROUP.ARRIVE ;  /* 0x00000000000079c5 */ /* 0x000fcc0000000000 */
[----:B------:R-:W-:Y:S01]  /*18580*/  HGMMA.64x16x16.F32 R56, gdesc[UR40], R56, gsb0 ;  /* 0x00200000283879f0 */ /* 0x000fe20008000838 */
[----:B------:R-:W-:Y:S01]  /*18590*/  ULDC UR42, c[0x0][0x988] ;  /* 0x00026200002a7ab9 */ /* 0x000fe20000000800 */
[----:B------:R-:W-:Y:S01]  /*185a0*/  ULDC UR43, c[0x0][0x988] ;  /* 0x00026200002b7ab9 */ /* 0x000fe20000000800 */
[----:B------:R-:W-:Y:S02]  /*185b0*/  WARPGROUP.DEPBAR.LE gsb0, 0x0 ;  /* 0x00008000000079c5 */ /* 0x000fe40000010000 */
[----:B------:R-:W-:-:S06]  /*185c0*/  WARPGROUP.ARRIVE ;  /* 0x00000000000079c5 */ /* 0x000fcc0000000000 */
[----:B------:R-:W-:Y:S03]  /*185d0*/  HGMMA.64x16x16.F32 R48, gdesc[UR16], R48, gsb0 ;  /* 0x00200000103079f0 */ /* 0x000fe60008000830 */
[----:B------:R-:W-:Y:S02]  /*185e0*/  WARPGROUP.DEPBAR.LE gsb0, 0x0 ;  /* 0x00008000000079c5 */ /* 0x000fe40000010000 */
[----:B------:R-:W-:-:S06]  /*185f0*/  WARPGROUP.ARRIVE ;  /* 0x00000000000079c5 */ /* 0x000fcc0000000000 */
[----:B------:R-:W-:Y:S03]  /*18600*/  HGMMA.64x16x16.F32 R40, gdesc[UR12], R40, gsb0 ;  /* 0x002000000c2879f0 */ /* 0x000fe60008000828 */
[----:B------:R-:W-:Y:S02]  /*18610*/  WARPGROUP.DEPBAR.LE gsb0, 0x0 ;  /* 0x00008000000079c5 */ /* 0x000fe40000010000 */
[----:B------:R-:W-:-:S06]  /*18620*/  WARPGROUP.ARRIVE ;  /* 0x00000000000079c5 */ /* 0x000fcc0000000000 */
[----:B------:R-:W-:Y:S01]  /*18630*/  HGMMA.64x16x16.F32 R32, gdesc[UR8], R32, gsb0 ;  /* 0x00200000082079f0 */ /* 0x000fe20008000820 */
[----:B------:R-:W-:Y:S02]  /*18640*/  ULDC UR8, c[0x0][0x9d8] ;  /* 0x0002760000087ab9 */ /* 0x000fe40000000800 */
        /* <DEDUP_REMOVED lines=12> */
[----:B------:R-:W-:Y:S01]  /*18710*/  ULDC UR38, c[0x0][0x9d8] ;  /* 0x0002760000267ab9 */ /* 0x000fe20000000800 */
        /* <DEDUP_REMOVED lines=9> */
[----:B------:R-:W-:Y:S01]  /*187b0*/  R2UR UR6, R6 ;  /* 0x00000000060672ca */ /* 0x000fe200000e0000 */
[----:B------:R-:W-:Y:S01]  /*187c0*/  UMOV UR4, UR36 ;  /* 0x0000002400047c82 */ /* 0x000fe20008000000 */
[----:B------:R-:W-:Y:S01]  /*187d0*/  R2UR UR7, R7 ;  /* 0x00000000070772ca */ /* 0x000fe200000e0000 */
[----:B------:R-:W-:Y:S01]  /*187e0*/  UMOV UR5, UR37 ;  /* 0x0000002500057c82 */ /* 0x000fe20008000000 */
[----:B------:R-:W-:Y:S01]  /*187f0*/  VIADD R6, R4, 0x906 ;  /* 0x0000090604067836 */ /* 0x000fe20000000000 */
[----:B------:R-:W2:Y:S01]  /*18800*/  MUFU.TANH R8, R8 ;  /* 0x0000000800087308 */ /* 0x000ea20000002400 */
[----:B------:R-:W-:-:S02]  /*18810*/  IMAD.MOV.U32 R7, RZ, RZ, 0x40000040 ;  /* 0x40000040ff077424 */ /* 0x000fc400078e00ff */
[----:B------:R-:W-:Y:S01]  /*18820*/  FMUL.FTZ R9, R56, UR8 ;  /* 0x0000000838097c20 */ /* 0x000fe20008410000 */
[----:B------:R-:W-:Y:S02]  /*18830*/  VIADD R4, R4, 0x986 ;  /* 0x0000098604047836 */ /* 0x000fe40000000000 */
[----:B------:R-:W-:Y:S01]  /*18840*/  FMUL.FTZ R11, R57, UR8 ;  /* 0x00000008390b7c20 */ /* 0x000fe20008410000 */
[----:B-1----:R-:W-:Y:S01]  /*18850*/  FMUL.FTZ R13, R61, UR8 ;  /* 0x000000083d0d7c20 */ /* 0x002fe20008410000 */
[----:B------:R-:W1:Y:S08]  /*18860*/  MUFU.TANH R66, R66 ;  /* 0x0000004200427308 */ /* 0x000e700000002400 */
[----:B------:R-:W3:Y:S08]  /*18870*/  MUFU.TANH R62, R62 ;  /* 0x0000003e003e7308 */ /* 0x000ef00000002400 */
[----:B------:R-:W4:Y:S08]  /*18880*/  MUFU.TANH R63, R63 ;  /* 0x0000003f003f7308 */ /* 0x000f300000002400 */
        /* <DEDUP_REMOVED lines=10> */
[----:B------:R-:W-:Y:S01]  /*18930*/  R2UR UR6, R6 ;  /* 0x00000000060672ca */ /* 0x000fe200000e0000 */
[----:B------:R-:W-:Y:S01]  /*18940*/  UMOV UR4, UR36 ;  /* 0x0000002400047c82 */ /* 0x000fe20008000000 */
[----:B------:R-:W-:Y:S01]  /*18950*/  R2UR UR7, R7 ;  /* 0x00000000070772ca */ /* 0x000fe200000e0000 */
[----:B------:R-:W-:Y:S01]  /*18960*/  UMOV UR5, UR37 ;  /* 0x0000002500057c82 */ /* 0x000fe20008000000 */
[----:B------:R-:W0:Y:S01]  /*18970*/  @P2 LDC R6, c[0x0][0x44c] ;  /* 0x00011300ff062b82 */ /* 0x000e220000000800 */
[----:B------:R-:W-:Y:S01]  /*18980*/  IADD3 R7, R234, R230, RZ ;  /* 0x000000e6ea077210 */ /* 0x000fe20007ffe0ff */
[----:B------:R-:W4:Y:S08]  /*18990*/  MUFU.TANH R50, R50 ;  /* 0x0000003200327308 */ /* 0x000f300000002400 */
[----:B------:R-:W4:Y:S08]  /*189a0*/  MUFU.TANH R51, R51 ;  /* 0x0000003300337308 */ /* 0x000f300000002400 */
[----:B------:R-:W4:Y:S01]  /*189b0*/  MUFU.TANH R54, R54 ;  /* 0x0000003600367308 */ /* 0x000f220000002400 */
[----:B0-----:R-:W-:-:S07]  /*189c0*/  @P2 IMAD.HI.U32 R3, R7, R6, RZ ;  /* 0x0000000607032227 */ /* 0x001fce00078e00ff */
[----:B------:R-:W0:Y:S01]  /*189d0*/  MUFU.TANH R55, R55 ;  /* 0x0000003700377308 */ /* 0x000e220000002400 */
[----:B------:R-:W-:Y:S01]  /*189e0*/  IMAD R6, R2, -0x50, R232 ;  /* 0xffffffb002067824 */ /* 0x000fe200078e02e8 */
[----:B------:R-:W-:-:S04]  /*189f0*/  @P2 SHF.R.U32.HI R7, RZ, R10, R3 ;  /* 0x0000000aff072219 */ /* 0x000fc80000011603 */
[----:B------:R-:W-:Y:S01]  /*18a00*/  IADD3 R3, -R233, 0x50, R6 ;  /* 0x00000050e9037810 */ /* 0x000fe20007ffe106 */
[----:B------:R-:W2:Y:S01]  /*18a10*/  SHFL.IDX PT, R10, R7, 0x1, 0x1c1f ;  /* 0x003c1f00070a7f89 */ /* 0x000ea200000e0000 */
[----:B------:R-:W-:Y:S01]  /*18a20*/  MUFU.TANH R13, R13 ;  /* 0x0000000d000d7308 */ /* 0x000fe20000002400 */
        /* <DEDUP_REMOVED lines=9> */
[----:B------:R-:W-:Y:S01]  /*18ac0*/  IMAD R4, R2, -0x50, RZ ;  /* 0xffffffb002047824 */ /* 0x000fe200078e02ff */
[----:B------:R-:W-:Y:S01]  /*18ad0*/  R2UR UR7, R5 ;  /* 0x00000000050772ca */ /* 0x000fe200000e0000 */
[----:B------:R-:W-:Y:S01]  /*18ae0*/  UMOV UR4, UR36 ;  /* 0x0000002400047c82 */ /* 0x000fe20008000000 */
[----:B------:R-:W-:Y:S01]  /*18af0*/  UMOV UR5, UR37 ;  /* 0x0000002500057c82 */ /* 0x000fe20008000000 */
[----:B------:R-:W0:Y:S01]  /*18b00*/  MUFU.TANH R42, R42 ;  /* 0x0000002a002a7308 */ /* 0x000e220000002400 */
[----:B------:R-:W-:Y:S01]  /*18b10*/  IADD3 R5, -R233, 0x51, R4 ;  /* 0x00000051e9057810 */ /* 0x000fe20007ffe104 */
[----:B------:R-:W-:Y:S01]  /*18b20*/  FMUL.FTZ R70, R41, UR8 ;  /* 0x0000000829467c20 */ /* 0x000fe20008410000 */
[----:B------:R-:W-:-:S02]  /*18b30*/  FMUL.FTZ R72, R44, UR8 ;  /* 0x000000082c487c20 */ /* 0x000fc40008410000 */
[----:B------:R-:W-:-:S03]  /*18b40*/  IADD3 R4, -R228, R5, R232 ;  /* 0x00000005e4047210 */ /* 0x000fc60007ffe1e8 */
[----:B------:R-:W0:Y:S01]  /*18b50*/  MUFU.TANH R43, R43 ;  /* 0x0000002b002b7308 */ /* 0x000e220000002400 */
[----:B--2---:R-:W-:-:S04]  /*18b60*/  VIADDMNMX R6, R10, R4, R3, PT ;  /* 0x000000040a067246 */ /* 0x004fc80003800103 */
[C---:B------:R-:W-:Y:S02]  /*18b70*/  ISETP.GT.AND P3, PT, R6.reuse, RZ, PT ;  /* 0x000000ff0600720c */ /* 0x040fe40003f64270 */
[C---:B------:R-:W-:Y:S01]  /*18b80*/  ISETP.GT.AND P4, PT, R6.reuse, 0x1, PT ;  /* 0x000000010600780c */ /* 0x040fe20003f84270 */
[----:B------:R-:W2:Y:S01]  /*18b90*/  MUFU.TANH R46, R46 ;  /* 0x0000002e002e7308 */ /* 0x000ea20000002400 */
[----:B------:R-:W-:Y:S02]  /*18ba0*/  ISETP.GT.AND P5, PT, R6, 0x8, PT ;  /* 0x000000080600780c */ /* 0x000fe40003fa4270 */
[----:B------:R-:W-:Y:S02]  /*18bb0*/  FSEL R5, R8, -INF , P3 ;  /* 0xff80000008057808 */ /* 0x000fe40001800000 */
[----:B-1----:R-:W-:Y:S02]  /*18bc0*/  FSEL R66, R66, -INF , P4 ;  /* 0xff80000042427808 */ /* 0x002fe40002000000 */
[----:B------:R-:W-:Y:S01]  /*18bd0*/  ISETP.GT.AND P3, PT, R6, 0x9, PT ;  /* 0x000000090600780c */ /* 0x000fe20003f64270 */
[----:B------:R-:W1:Y:S01]  /*18be0*/  MUFU.TANH R47, R47 ;  /* 0x0000002f002f7308 */ /* 0x000e620000002400 */
[----:B---3--:R-:W-:-:S02]  /*18bf0*/  FSEL R64, R62, -INF , P5 ;  /* 0xff8000003e407808 */ /* 0x008fc40002800000 */
[----:B------:R-:W-:Y:S02]  /*18c00*/  FMNMX.FTZ R21, R5, R66, !PT ;  /* 0x0000004205157209 */ /* 0x000fe40007810000 */
[----:B------:R-:W-:Y:S02]  /*18c10*/  ISETP.GT.AND P4, PT, R6, 0x10, PT ;  /* 0x000000100600780c */ /* 0x000fe40003f84270 */
[----:B----4-:R-:W-:Y:S01]  /*18c20*/  FSEL R62, R63, -INF , P3 ;  /* 0xff8000003f3e7808 */ /* 0x010fe20001800000 */
[----:B------:R-:W-:Y:S01]  /*18c30*/  MUFU.TANH R68, R68 ;  /* 0x0000004400447308 */ /* 0x000fe20000002400 */
[----:B------:R-:W-:Y:S02]  /*18c40*/  FMNMX.FTZ R21, R64, R21, !PT ;  /* 0x0000001540157209 */ /* 0x000fe40007810000 */
[----:B------:R-:W-:Y:S02]  /*18c50*/  ISETP.GT.AND P3, PT, R6, 0x11, PT ;  /* 0x000000110600780c */ /* 0x000fe40003f64270 */
[----:B------:R-:W-:-:S02]  /*18c60*/  FSEL R60, R50, -INF , P4 ;  /* 0xff800000323c7808 */ /* 0x000fc40002000000 */
[----:B------:R-:W-:Y:S01]  /*18c70*/  FMNMX.FTZ R21, R62, R21, !PT ;  /* 0x000000153e157209 */ /* 0x000fe20007810000 */
[----:B------:R-:W-:Y:S01]  /*18c80*/  MUFU.TANH R70, R70 ;  /* 0x0000004600467308 */ /* 0x000fe20000002400 */
[----:B------:R-:W-:Y:S02]  /*18c90*/  ISETP.GT.AND P4, PT, R6, 0x18, PT ;  /* 0x000000180600780c */ /* 0x000fe40003f84270 */
[----:B------:R-:W-:Y:S02]  /*18ca0*/  FSEL R58, R51, -INF , P3 ;  /* 0xff800000333a7808 */ /* 0x000fe40001800000 */
[----:B------:R-:W-:Y:S01]  /*18cb0*/  FMNMX.FTZ R21, R60, R21, !PT ;  /* 0x000000153c157209 */ /* 0x000fe20007810000 */
[----:B------:R-:W-:Y:S02]  /*18cc0*/  WARPGROUP.DEPBAR.LE gsb0, 0x0 ;  /* 0x00008000000079c5 */ /* 0x000fe40000010000 */
[----:B------:R-:W-:Y:S01]  /*18cd0*/  WARPGROUP.ARRIVE ;  /* 0x00000000000079c5 */ /* 0x000fe20000000000 */
[----:B------:R-:W-:Y:S01]  /*18ce0*/  ISETP.GT.AND P3, PT, R6, 0x19, PT ;  /* 0x000000190600780c */ /* 0x000fe20003f64270 */
[----:B------:R-:W-:Y:S01]  /*18cf0*/  FMUL.FTZ R34, R34, UR8 ;  /* 0x0000000822227c20 */ /* 0x000fe20008410000 */
[----:B------:R-:W-:Y:S01]  /*18d00*/  FSEL R56, R54, -INF , P4 ;  /* 0xff80000036387808 */ /* 0x000fe20002000000 */
[----:B------:R-:W-:Y:S01]  /*18d10*/  FMUL.FTZ R35, R35, UR8 ;  /* 0x0000000823237c20 */ /* 0x000fe20008410000 */
[----:B------:R-:W-:Y:S01]  /*18d20*/  FMNMX.FTZ R21, R58, R21, !PT ;  /* 0x000000153a157209 */ /* 0x000fe20007810000 */
[----:B------:R-:W-:Y:S01]  /*18d30*/  HGMMA.64x16x16.F32 R24, gdesc[UR4], R24, gsb0 ;  /* 0x00200000041879f0 */ /* 0x000fe20008000818 */
[----:B------:R-:W-:Y:S01]  /*18d40*/  ISETP.GT.AND P4, PT, R6, 0x20, PT ;  /* 0x000000200600780c */ /* 0x000fe20003f84270 */
[----:B------:R-:W3:Y:S01]  /*18d50*/  MUFU.TANH R34, R34 ;  /* 0x0000002200227308 */ /* 0x000ee20000002400 */
[----:B0-----:R-:W-:Y:S01]  /*18d60*/  FSEL R54, R55, -INF , P3 ;  /* 0xff80000037367808 */ /* 0x001fe20001800000 */
[----:B------:R-:W-:Y:S01]  /*18d70*/  FMUL.FTZ R38, R38, UR8 ;  /* 0x0000000826267c20 */ /* 0x000fe20008410000 */
[----:B------:R-:W-:Y:S01]  /*18d80*/  FMNMX.FTZ R21, R56, R21, !PT ;  /* 0x0000001538157209 */ /* 0x000fe20007810000 */
[----:B------:R-:W-:Y:S01]  /*18d90*/  FMUL.FTZ R39, R39, UR8 ;  /* 0x0000000827277c20 */ /* 0x000fe20008410000 */
[----:B------:R-:W-:Y:S01]  /*18da0*/  ISETP.GT.AND P3, PT, R6, 0x21, PT ;  /* 0x000000210600780c */ /* 0x000fe20003f64270 */
[----:B------:R-:W-:Y:S01]  /*18db0*/  FMUL.FTZ R76, R36, UR8 ;  /* 0x00000008244c7c20 */ /* 0x000fe20008410000 */
[----:B------:R-:W-:Y:S01]  /*18dc0*/  FSEL R50, R42, -INF , P4 ;  /* 0xff8000002a327808 */ /* 0x000fe20002000000 */
[----:B------:R-:W-:Y:S01]  /*18dd0*/  MUFU.TANH R35, R35 ;  /* 0x0000002300237308 */ /* 0x000fe20000002400 */
[----:B------:R-:W-:Y:S01]  /*18de0*/  FMNMX.FTZ R21, R54, R21, !PT ;  /* 0x0000001536157209 */ /* 0x000fe20007810000 */
[----:B------:R-:W-:Y:S01]  /*18df0*/  ULDC UR4, c[0x0][0x988] ;  /* 0x0002620000047ab9 */ /* 0x000fe20000000800 */
[----:B------:R-:W-:Y:S01]  /*18e00*/  ISETP.GT.AND P4, PT, R6, 0x28, PT ;  /* 0x000000280600780c */ /* 0x000fe20003f84270 */
[----:B------:R-:W-:Y:S01]  /*18e10*/  FMUL.FTZ R78, R37, UR8 ;  /* 0x00000008254e7c20 */ /* 0x000fe20008410000 */
[----:B------:R-:W-:-:S02]  /*18e20*/  FSEL R42, R43, -INF , P3 ;  /* 0xff8000002b2a7808 */ /* 0x000fc40001800000 */
[----:B------:R-:W-:Y:S01]  /*18e30*/  FMNMX.FTZ R21, R50, R21, !PT ;  /* 0x0000001532157209 */ /* 0x000fe20007810000 */
[----:B------:R1:W0:Y:S01]  /*18e40*/  MUFU.TANH R10, R38 ;  /* 0x00000026000a7308 */ /* 0x0002220000002400 */
[----:B------:R-:W-:Y:S02]  /*18e50*/  ISETP.GT.AND P3, PT, R6, 0x29, PT ;  /* 0x000000290600780c */ /* 0x000fe40003f64270 */
[----:B--2---:R-:W-:Y:S02]  /*18e60*/  FSEL R46, R46, -INF , P4 ;  /* 0xff8000002e2e7808 */ /* 0x004fe40002000000 */
[----:B------:R-:W-:Y:S02]  /*18e70*/  FMNMX.FTZ R21, R42, R21, !PT ;  /* 0x000000152a157209 */ /* 0x000fe40007810000 */
[----:B------:R-:W-:Y:S01]  /*18e80*/  ISETP.GT.AND P4, PT, R6, 0x30, PT ;  /* 0x000000300600780c */ /* 0x000fe20003f84270 */
[----:B------:R-:W2:Y:S01]  /*18e90*/  MUFU.TANH R14, R39 ;  /* 0x00000027000e7308 */ /* 0x000ea20000002400 */
[----:B-1----:R-:W-:-:S02]  /*18ea0*/  FSEL R38, R47, -INF , P3 ;  /* 0xff8000002f267808 */ /* 0x002fc40001800000 */
[----:B------:R-:W-:Y:S02]  /*18eb0*/  FMNMX.FTZ R21, R46, R21, !PT ;  /* 0x000000152e157209 */ /* 0x000fe40007810000 */
[----:B------:R-:W-:Y:S02]  /*18ec0*/  ISETP.GT.AND P3, PT, R6, 0x31, PT ;  /* 0x000000310600780c */ /* 0x000fe40003f64270 */
[----:B---3--:R-:W-:Y:S01]  /*18ed0*/  FSEL R34, R34, -INF , P4 ;  /* 0xff80000022227808 */ /* 0x008fe20002000000 */
[----:B------:R-:W-:Y:S01]  /*18ee0*/  MUFU.TANH R72, R72 ;  /* 0x0000004800487308 */ /* 0x000fe20000002400 */
[----:B------:R-:W-:Y:S02]  /*18ef0*/  FMNMX.FTZ R21, R38, R21, !PT ;  /* 0x0000001526157209 */ /* 0x000fe40007810000 */
[----:B------:R-:W-:Y:S02]  /*18f00*/  ISETP.GT.AND P4, PT, R6, 0x38, PT ;  /* 0x000000380600780c */ /* 0x000fe40003f84270 */
[----:B------:R-:W-:-:S03]  /*18f10*/  FMNMX.FTZ R21, R34, R21, !PT ;  /* 0x0000001522157209 */ /* 0x000fc60007810000 */
[----:B------:R-:W-:Y:S08]  /*18f20*/  MUFU.TANH R76, R76 ;  /* 0x0000004c004c7308 */ /* 0x000ff00000002400 */
[----:B------:R-:W-:Y:S01]  /*18f30*/  MUFU.TANH R78, R78 ;  /* 0x0000004e004e7308 */ /* 0x000fe20000002400 */
[----:B------:R-:W-:Y:S02]  /*18f40*/  WARPGROUP.DEPBAR.LE gsb0, 0x0 ;  /* 0x00008000000079c5 */ /* 0x000fe40000010000 */
[----:B------:R-:W-:Y:S01]  /*18f50*/  FMUL.FTZ R26, R26, UR8 ;  /* 0x000000081a1a7c20 */ /* 0x000fe20008410000 */
[----:B------:R-:W-:Y:S01]  /*18f60*/  FMUL.FTZ R27, R27, UR8 ;  /* 0x000000081b1b7c20 */ /* 0x000fe20008410000 */
[----:B------:R-:W-:Y:S01]  /*18f70*/  FMUL.FTZ R8, R30, UR8 ;  /* 0x000000081e087c20 */ /* 0x000fe20008410000 */
[----:B------:R-:W-:-:S02]  /*18f80*/  FMUL.FTZ R31, R31, UR8 ;  /* 0x000000081f1f7c20 */ /* 0x000fc40008410000 */
[----:B------:R1:W3:Y:S01]  /*18f90*/  MUFU.TANH R12, R26 ;  /* 0x0000001a000c7308 */ /* 0x0002e20000002400 */
[----:B0-----:R-:W-:Y:S01]  /*18fa0*/  FSEL R30, R10, -INF , P4 ;  /* 0xff8000000a1e7808 */ /* 0x001fe20002000000 */
[----:B------:R-:W-:Y:S01]  /*18fb0*/  FMUL.FTZ R24, R24, UR8 ;  /* 0x0000000818187c20 */ /* 0x000fe20008410000 */
[C---:B------:R-:W-:Y:S01]  /*18fc0*/  ISETP.GT.AND P4, PT, R6.reuse, 0x40, PT ;  /* 0x000000400600780c */ /* 0x040fe20003f84270 */
[----:B------:R-:W-:Y:S01]  /*18fd0*/  FMUL.FTZ R29, R29, UR8 ;  /* 0x000000081d1d7c20 */ /* 0x000fe20008410000 */
[----:B------:R0:W-:Y:S03]  /*18fe0*/  @!P1 SYNCS.ARRIVE.TRANS64.RED.A1T0 RZ, [R0+URZ], RZ ;  /* 0x000000ff00ff99a7 */ /* 0x0001e6000810043f */
[----:B------:R4:W0:Y:S01]  /*18ff0*/  MUFU.TANH R39, R27 ;  /* 0x0000001b00277308 */ /* 0x0008220000002400 */
[----:B-1----:R-:W-:Y:S01]  /*19000*/  FSEL R26, R35, -INF , P3 ;  /* 0xff800000231a7808 */ /* 0x002fe20001800000 */
[----:B------:R-:W-:Y:S01]  /*19010*/  FMUL.FTZ R35, R49, UR8 ;  /* 0x0000000831237c20 */ /* 0x000fe20008410000 */
[----:B------:R-:W-:-:S02]  /*19020*/  ISETP.GT.AND P3, PT, R6, 0x39, PT ;  /* 0x000000390600780c */ /* 0x000fc40003f64270 */
[----:B------:R-:W-:Y:S02]  /*19030*/  FMNMX.FTZ R21, R26, R21, !PT ;  /* 0x000000151a157209 */ /* 0x000fe40007810000 */
[----:B--2---:R-:W-:Y:S01]  /*19040*/  FSEL R14, R14, -INF , P3 ;  /* 0xff8000000e0e7808 */ /* 0x004fe20001800000 */
[----:B------:R-:W1:Y:S01]  /*19050*/  MUFU.TANH R8, R8 ;  /* 0x0000000800087308 */ /* 0x000e620000002400 */
[----:B----4-:R-:W-:Y:S01]  /*19060*/  FMNMX.FTZ R27, R30, R21, !PT ;  /* 0x000000151e1b7209 */ /* 0x010fe20007810000 */
[----:B------:R-:W-:Y:S01]  /*19070*/  FMUL.FTZ R21, R48, UR8 ;  /* 0x0000000830157c20 */ /* 0x000fe20008410000 */
[----:B------:R-:W-:Y:S01]  /*19080*/  ISETP.GT.AND P3, PT, R6, 0x41, PT ;  /* 0x000000410600780c */ /* 0x000fe20003f64270 */
[----:B------:R-:W-:Y:S01]  /*19090*/  FMUL.FTZ R48, R52, UR8 ;  /* 0x0000000834307c20 */ /* 0x000fe20008410000 */
[----:B---3--:R-:W-:Y:S01]  /*190a0*/  FSEL R12, R12, -INF , P4 ;  /* 0xff8000000c0c7808 */ /* 0x008fe20002000000 */
[----:B------:R-:W-:Y:S01]  /*190b0*/  FMUL.FTZ R52, R53, UR8 ;  /* 0x0000000835347c20 */ /* 0x000fe20008410000 */
[----:B------:R-:W-:Y:S01]  /*190c0*/  FMNMX.FTZ R27, R14, R27, !PT ;  /* 0x0000001b0e1b7209 */ /* 0x000fe20007810000 */
[----:B------:R-:W2:Y:S01]  /*190d0*/  MUFU.TANH R31, R31 ;  /* 0x0000001f001f7308 */ /* 0x000ea20000002400 */
[----:B------:R-:W-:-:S02]  /*190e0*/  ISETP.GT.AND P4, PT, R6, 0x48, PT ;  /* 0x000000480600780c */ /* 0x000fc40003f84270 */
[----:B0-----:R-:W-:Y:S02]  /*190f0*/  FSEL R10, R39, -INF , P3 ;  /* 0xff800000270a7808 */ /* 0x001fe40001800000 */
[----:B------:R-:W-:Y:S01]  /*19100*/  FMNMX.FTZ R27, R12, R27, !PT ;  /* 0x0000001b0c1b7209 */ /* 0x000fe20007810000 */
[----:B------:R0:W3:Y:S01]  /*19110*/  SHFL.IDX PT, R39, R7, RZ, 0x1c1f ;  /* 0x001c1fff07277589 */ /* 0x0000e200000e0000 */
[----:B------:R-:W-:Y:S01]  /*19120*/  ISETP.GT.AND P3, PT, R6, 0x49, PT ;  /* 0x000000490600780c */ /* 0x000fe20003f64270 */
[----:B------:R-:W-:Y:S01]  /*19130*/  MUFU.TANH R21, R21 ;  /* 0x0000001500157308 */ /* 0x000fe20000002400 */
[----:B-1----:R-:W-:Y:S02]  /*19140*/  FSEL R8, R8, -INF , P4 ;  /* 0xff80000008087808 */ /* 0x002fe40002000000 */
[----:B------:R-:W-:Y:S01]  /*19150*/  FMNMX.FTZ R27, R10, R27, !PT ;  /* 0x0000001b0a1b7209 */ /* 0x000fe20007810000 */
[----:B0-----:R-:W-:-:S03]  /*19160*/  FMUL.FTZ R7, R25, UR8 ;  /* 0x0000000819077c20 */ /* 0x001fc60008410000 */
[----:B------:R-:W-:Y:S01]  /*19170*/  FMNMX.FTZ R27, R8, R27, !PT ;  /* 0x0000001b081b7209 */ /* 0x000fe20007810000 */
[----:B------:R-:W0:Y:S01]  /*19180*/  MUFU.TANH R35, R35 ;  /* 0x0000002300237308 */ /* 0x000e220000002400 */
[----:B--2---:R-:W-:Y:S01]  /*19190*/  FSEL R6, R31, -INF , P3 ;  /* 0xff8000001f067808 */ /* 0x004fe20001800000 */
[----:B------:R-:W-:-:S03]  /*191a0*/  FMUL.FTZ R31, R45, UR8 ;  /* 0x000000082d1f7c20 */ /* 0x000fc60008410000 */
[----:B------:R-:W-:-:S03]  /*191b0*/  FMNMX.FTZ R27, R6, R27, !PT ;  /* 0x0000001b061b7209 */ /* 0x000fc60007810000 */
[----:B------:R-:W1:Y:S02]  /*191c0*/  MUFU.TANH R48, R48 ;  /* 0x0000003000307308 */ /* 0x000e640000002400 */
[----:B------:R-:W2:Y:S01]  /*191d0*/  SHFL.BFLY PT, R74, R27, 0x2, 0x1f ;  /* 0x0c401f001b4a7f89 */ /* 0x000ea200000e0000 */
[----:B---3--:R-:W-:Y:S01]  /*191e0*/  VIADDMNMX R25, R39, R4, R3, PT ;  /* 0x0000000427197246 */ /* 0x008fe20003800103 */
[----:B------:R-:W-:-:S04]  /*191f0*/  IMAD.U32 R3, RZ, RZ, UR4 ;  /* 0x00000004ff037e24 */ /* 0x000fc8000f8e00ff */
[----:B------:R-:W3:Y:S01]  /*19200*/  MUFU.TANH R52, R52 ;  /* 0x0000003400347308 */ /* 0x000ee20000002400 */
[C---:B------:R-:W-:Y:S02]  /*19210*/  ISETP.GT.AND P3, PT, R25.reuse, RZ, PT ;  /* 0x000000ff1900720c */ /* 0x040fe40003f64270 */
[C---:B------:R-:W-:Y:S02]  /*19220*/  ISETP.GT.AND P5, PT, R25.reuse, 0x1, PT ;  /* 0x000000011900780c */ /* 0x040fe40003fa4270 */
[----:B------:R-:W-:Y:S02]  /*19230*/  ISETP.GT.AND P4, PT, R25, 0x8, PT ;  /* 0x000000081900780c */ /* 0x000fe40003f84270 */
[----:B------:R-:W-:Y:S01]  /*19240*/  FSEL R11, R11, -INF , P5 ;  /* 0xff8000000b0b7808 */ /* 0x000fe20002800000 */
[----:B------:R-:W4:Y:S01]  /*19250*/  MUFU.TANH R31, R31 ;  /* 0x0000001f001f7308 */ /* 0x000f220000002400 */
[C---:B------:R-:W-:Y:S02]  /*19260*/  ISETP.GT.AND P5, PT, R25.reuse, 0x9, PT ;  /* 0x000000091900780c */ /* 0x040fe40003fa4270 */
[----:B------:R-:W-:-:S02]  /*19270*/  ISETP.GT.AND P6, PT, R25, 0x11, PT ;  /* 0x000000111900780c */ /* 0x000fc40003fc4270 */
[----:B------:R-:W-:Y:S02]  /*19280*/  FSEL R36, R13, -INF , P5 ;  /* 0xff8000000d247808 */ /* 0x000fe40002800000 */
[----:B0-----:R-:W-:Y:S01]  /*19290*/  FSEL R44, R35, -INF , P6 ;  /* 0xff800000232c7808 */ /* 0x001fe20003000000 */
[----:B------:R-:W-:Y:S01]  /*192a0*/  MUFU.TANH R80, R24 ;  /* 0x0000001800507308 */ /* 0x000fe20000002400 */
[----:B--2---:R-:W-:Y:S01]  /*192b0*/  FMNMX.FTZ R40, R27, R74, !PT ;  /* 0x0000004a1b287209 */ /* 0x004fe20007810000 */
[----:B------:R-:W-:Y:S01]  /*192c0*/  FMUL.FTZ R27, R33, UR8 ;  /* 0x00000008211b7c20 */ /* 0x000fe20008410000 */
[----:B------:R-:W-:Y:S01]  /*192d0*/  FMUL.FTZ R33, R28, UR8 ;  /* 0x000000081c217c20 */ /* 0x000fe20008410000 */
[----:B------:R-:W-:Y:S01]  /*192e0*/  FSEL R28, R9, -INF , P3 ;  /* 0xff800000091c7808 */ /* 0x000fe20001800000 */
[----:B------:R-:W-:Y:S01]  /*192f0*/  FMUL.FTZ R74, R32, UR8 ;  /* 0x00000008204a7c20 */ /* 0x000fe20008410000 */
[----:B------:R-:W0:Y:S01]  /*19300*/  SHFL.BFLY PT, R41, R40, 0x1, 0x1f ;  /* 0x0c201f0028297f89 */ /* 0x000e2200000e0000 */
[----:B------:R-:W-:Y:S01]  /*19310*/  FSEL R32, R15, -INF , P4 ;  /* 0xff8000000f207808 */ /* 0x000fe20002000000 */
[----:B------:R-:W-:Y:S01]  /*19320*/  MUFU.TANH R27, R27 ;  /* 0x0000001b001b7308 */ /* 0x000fe20000002400 */
[----:B------:R-:W-:-:S02]  /*19330*/  FMNMX.FTZ R9, R28, R11, !PT ;  /* 0x0000000b1c097209 */ /* 0x000fc40007810000 */
[C---:B------:R-:W-:Y:S02]  /*19340*/  ISETP.GT.AND P3, PT, R25.reuse, 0x10, PT ;  /* 0x000000101900780c */ /* 0x040fe40003f64270 */
[----:B------:R-:W-:Y:S02]  /*19350*/  FMNMX.FTZ R9, R32, R9, !PT ;  /* 0x0000000920097209 */ /* 0x000fe40007810000 */
[C---:B------:R-:W-:Y:S01]  /*19360*/  ISETP.GT.AND P4, PT, R25.reuse, 0x18, PT ;  /* 0x000000181900780c */ /* 0x040fe20003f84270 */
[----:B------:R-:W2:Y:S01]  /*19370*/  MUFU.TANH R74, R74 ;  /* 0x0000004a004a7308 */ /* 0x000ea20000002400 */
[----:B------:R-:W-:Y:S02]  /*19380*/  FMNMX.FTZ R9, R36, R9, !PT ;  /* 0x0000000924097209 */ /* 0x000fe40007810000 */
[----:B------:R-:W-:Y:S02]  /*19390*/  ISETP.GT.AND P5, PT, R25, 0x19, PT ;  /* 0x000000191900780c */ /* 0x000fe40003fa4270 */
[----:B-1----:R-:W-:-:S02]  /*193a0*/  FSEL R48, R48, -INF , P4 ;  /* 0xff80000030307808 */ /* 0x002fc40002000000 */
[----:B---3--:R-:W-:Y:S01]  /*193b0*/  FSEL R52, R52, -INF , P5 ;  /* 0xff80000034347808 */ /* 0x008fe20002800000 */
[----:B------:R1:W3:Y:S01]  /*193c0*/  MUFU.TANH R15, R7 ;  /* 0x00000007000f7308 */ /* 0x0002e20000002400 */
[----:B------:R-:W-:-:S04]  /*193d0*/  ISETP.GT.AND P4, PT, R25, 0x21, PT ;  /* 0x000000211900780c */ /* 0x000fc80003f84270 */
[----:B------:R-:W-:Y:S02]  /*193e0*/  FSEL R70, R70, -INF , P4 ;  /* 0xff80000046467808 */ /* 0x000fe40002000000 */
[----:B0-----:R-:W-:Y:S01]  /*193f0*/  FMNMX.FTZ R4, R40, R41, !PT ;  /* 0x0000002928047209 */ /* 0x001fe20007810000 */
[----:B------:R-:W0:Y:S01]  /*19400*/  MUFU.TANH R33, R33 ;  /* 0x0000002100217308 */ /* 0x000e220000002400 */
[----:B------:R-:W-:Y:S02]  /*19410*/  FSEL R40, R21, -INF , P3 ;  /* 0xff80000015287808 */ /* 0x000fe40001800000 */
[----:B------:R-:W-:Y:S01]  /*19420*/  ISETP.GT.AND P3, PT, R25, 0x20, PT ;  /* 0x000000201900780c */ /* 0x000fe20003f64270 */
[----:B------:R-:W-:Y:S01]  /*19430*/  FMUL.FTZ R13, R4, R3 ;  /* 0x00000003040d7220 */ /* 0x000fe20000410000 */
[----:B------:R-:W-:Y:S01]  /*19440*/  FMNMX.FTZ R9, R40, R9, !PT ;  /* 0x0000000928097209 */ /* 0x000fe20007810000 */
[----:B------:R-:W0:Y:S01]  /*19450*/  @P2 LDC R21, c[0x0][0x44c] ;  /* 0x00011300ff152b82 */ /* 0x000e220000000800 */
[----:B------:R-:W-:Y:S01]  /*19460*/  FSEL R68, R68, -INF , P3 ;  /* 0xff80000044447808 */ /* 0x000fe20001800000 */
[----:B------:R-:W-:Y:S01]  /*19470*/  MUFU.TANH R29, R29 ;  /* 0x0000001d001d7308 */ /* 0x000fe20000002400 */
[----:B------:R-:W-:-:S02]  /*19480*/  FMNMX.FTZ R9, R44, R9, !PT ;  /* 0x000000092c097209 */ /* 0x000fc40007810000 */
[----:B------:R-:W-:Y:S02]  /*19490*/  FSETP.NEU.FTZ.AND P6, PT, R4, -INF , PT ;  /* 0xff8000000400780b */ /* 0x000fe40003fdd000 */
[----:B------:R-:W-:Y:S02]  /*194a0*/  FMNMX.FTZ R9, R48, R9, !PT ;  /* 0x0000000930097209 */ /* 0x000fe40007810000 */
[----:B------:R-:W-:Y:S02]  /*194b0*/  ISETP.GT.AND P3, PT, R25, 0x28, PT ;  /* 0x000000281900780c */ /* 0x000fe40003f64270 */
[----:B------:R-:W-:Y:S02]  /*194c0*/  FMNMX.FTZ R9, R52, R9, !PT ;  /* 0x0000000934097209 */ /* 0x000fe40007810000 */
[----:B-1----:R-:W-:Y:S02]  /*194d0*/  FSEL R7, R13, RZ, P6 ;  /* 0x000000ff0d077208 */ /* 0x002fe40003000000 */
[----:B------:R-:W-:-:S02]  /*194e0*/  FMNMX.FTZ R9, R68, R9, !PT ;  /* 0x0000000944097209 */ /* 0x000fc40007810000 */
[C---:B------:R-:W-:Y:S01]  /*194f0*/  ISETP.GT.AND P4, PT, R25.reuse, 0x29, PT ;  /* 0x000000291900780c */ /* 0x040fe20003f84270 */
[-CC-:B------:R-:W-:Y:S01]  /*19500*/  FFMA.FTZ R24, R66, R3.reuse, -R7.reuse ;  /* 0x0000000342187223 */ /* 0x180fe20000010807 */
[----:B------:R-:W-:Y:S01]  /*19510*/  FSEL R72, R72, -INF , P3 ;  /* 0xff80000048487808 */ /* 0x000fe20001800000 */
[--C-:B------:R-:W-:Y:S01]  /*19520*/  FFMA.FTZ R211, R64, R3, -R7.reuse ;  /* 0x0000000340d37223 */ /* 0x100fe20000010807 */
[----:B------:R-:W-:Y:S01]  /*19530*/  FMNMX.FTZ R9, R70, R9, !PT ;  /* 0x0000000946097209 */ /* 0x000fe20007810000 */
[-CC-:B------:R-:W-:Y:S01]  /*19540*/  FFMA.FTZ R205, R60, R3.reuse, -R7.reuse ;  /* 0x000000033ccd7223 */ /* 0x180fe20000010807 */
[----:B------:R-:W-:Y:S01]  /*19550*/  ISETP.GT.AND P3, PT, R25, 0x30, PT ;  /* 0x000000301900780c */ /* 0x000fe20003f64270 */
[-CC-:B------:R-:W-:Y:S01]  /*19560*/  FFMA.FTZ R207, R56, R3.reuse, -R7.reuse ;  /* 0x0000000338cf7223 */ /* 0x180fe20000010807 */
[----:B----4-:R-:W-:Y:S01]  /*19570*/  FSEL R66, R31, -INF , P4 ;  /* 0xff8000001f427808 */ /* 0x010fe20002000000 */
[--C-:B------:R-:W-:Y:S01]  /*19580*/  FFMA.FTZ R209, R5, R3, -R7.reuse ;  /* 0x0000000305d17223 */ /* 0x100fe20000010807 */
[----:B------:R-:W-:Y:S01]  /*19590*/  FMNMX.FTZ R9, R72, R9, !PT ;  /* 0x0000000948097209 */ /* 0x000fe20007810000 */
[----:B------:R-:W-:Y:S01]  /*195a0*/  MUFU.EX2 R24, R24 ;  /* 0x0000001800187308 */ /* 0x000fe20000000800 */
[C---:B------:R-:W-:Y:S01]  /*195b0*/  ISETP.GT.AND P4, PT, R25.reuse, 0x31, PT ;  /* 0x000000311900780c */ /* 0x040fe20003f84270 */
[-CC-:B------:R-:W-:Y:S01]  /*195c0*/  FFMA.FTZ R62, R62, R3.reuse, -R7.reuse ;  /* 0x000000033e3e7223 */ /* 0x180fe20000010807 */
[----:B--2---:R-:W-:Y:S01]  /*195d0*/  FSEL R74, R74, -INF , P3 ;  /* 0xff8000004a4a7808 */ /* 0x004fe20001800000 */
[--C-:B------:R-:W-:Y:S01]  /*195e0*/  FFMA.FTZ R58, R58, R3, -R7.reuse ;  /* 0x000000033a3a7223 */ /* 0x100fe20000010807 */
[----:B------:R-:W-:Y:S01]  /*195f0*/  FMNMX.FTZ R9, R66, R9, !PT ;  /* 0x0000000942097209 */ /* 0x000fe20007810000 */
[-CC-:B------:R-:W-:Y:S01]  /*19600*/  FFMA.FTZ R54, R54, R3.reuse, -R7.reuse ;  /* 0x0000000336367223 */ /* 0x180fe20000010807 */
[----:B------:R-:W-:Y:S01]  /*19610*/  ISETP.GT.AND P3, PT, R25, 0x38, PT ;  /* 0x000000381900780c */ /* 0x000fe20003f64270 */
[----:B------:R-:W1:Y:S01]  /*19620*/  MUFU.EX2 R209, R209 ;  /* 0x000000d100d17308 */ /* 0x000e620000000800 */
[----:B------:R-:W-:Y:S01]  /*19630*/  FSEL R64, R27, -INF , P4 ;  /* 0xff8000001b407808 */ /* 0x000fe20002000000 */
[--C-:B------:R-:W-:Y:S01]  /*19640*/  FFMA.FTZ R201, R50, R3, -R7.reuse ;  /* 0x0000000332c97223 */ /* 0x100fe20000010807 */
[----:B------:R-:W-:Y:S01]  /*19650*/  FMNMX.FTZ R9, R74, R9, !PT ;  /* 0x000000094a097209 */ /* 0x000fe20007810000 */
[-CC-:B------:R-:W-:Y:S01]  /*19660*/  FFMA.FTZ R42, R42, R3.reuse, -R7.reuse ;  /* 0x000000032a2a7223 */ /* 0x180fe20000010807 */
[C---:B------:R-:W-:Y:S01]  /*19670*/  ISETP.GT.AND P4, PT, R25.reuse, 0x39, PT ;  /* 0x000000391900780c */ /* 0x040fe20003f84270 */
[--C-:B------:R-:W-:Y:S01]  /*19680*/  FFMA.FTZ R203, R46, R3, -R7.reuse ;  /* 0x000000032ecb7223 */ /* 0x100fe20000010807 */
[----:B------:R-:W-:Y:S01]  /*19690*/  FSEL R76, R76, -INF , P3 ;  /* 0xff8000004c4c7808 */ /* 0x000fe20001800000 */
[----:B------:R-:W2:Y:S01]  /*196a0*/  MUFU.EX2 R211, R211 ;  /* 0x000000d300d37308 */ /* 0x000ea20000000800 */
[----:B------:R-:W-:Y:S01]  /*196b0*/  FMNMX.FTZ R9, R64, R9, !PT ;  /* 0x0000000940097209 */ /* 0x000fe20007810000 */
[-CC-:B------:R-:W-:Y:S01]  /*196c0*/  FFMA.FTZ R38, R38, R3.reuse, -R7.reuse ;  /* 0x0000000326267223 */ /* 0x180fe20000010807 */
[C---:B------:R-:W-:Y:S01]  /*196d0*/  ISETP.GT.AND P3, PT, R25.reuse, 0x40, PT ;  /* 0x000000401900780c */ /* 0x040fe20003f64270 */
[-CC-:B------:R-:W-:Y:S01]  /*196e0*/  FFMA.FTZ R197, R34, R3.reuse, -R7.reuse ;  /* 0x0000000322c57223 */ /* 0x180fe20000010807 */
[----:B------:R-:W-:Y:S01]  /*196f0*/  FSEL R78, R78, -INF , P4 ;  /* 0xff8000004e4e7808 */ /* 0x000fe20002000000 */
[--C-:B------:R-:W-:Y:S01]  /*19700*/  FFMA.FTZ R26, R26, R3, -R7.reuse ;  /* 0x000000031a1a7223 */ /* 0x100fe20000010807 */
[----:B------:R-:W-:Y:S01]  /*19710*/  FMNMX.FTZ R9, R76, R9, !PT ;  /* 0x000000094c097209 */ /* 0x000fe20007810000 */
[----:B------:R-:W4:Y:S01]  /*19720*/  MUFU.EX2 R62, R62 ;  /* 0x0000003e003e7308 */ /* 0x000f220000000800 */
        /* <DEDUP_REMOVED lines=8> */
[----:B---3--:R-:W-:Y:S01]  /*197b0*/  FSEL R60, R15, -INF , P4 ;  /* 0xff8000000f3c7808 */ /* 0x008fe20002000000 */
[--C-:B------:R-:W-:Y:S01]  /*197c0*/  FFMA.FTZ R195, R8, R3, -R7.reuse ;  /* 0x0000000308c37223 */ /* 0x100fe20000010807 */
[----:B------:R-:W-:Y:S01]  /*197d0*/  FMNMX.FTZ R9, R80, R9, !PT ;  /* 0x0000000950097209 */ /* 0x000fe20007810000 */
[----:B------:R-:W-:Y:S01]  /*197e0*/  FFMA.FTZ R6, R6, R3, -R7 ;  /* 0x0000000306067223 */ /* 0x000fe20000010807 */
[----:B------:R-:W-:Y:S01]  /*197f0*/  ISETP.GT.AND P4, PT, R25, 0x49, PT ;  /* 0x000000491900780c */ /* 0x000fe20003f84270 */
[----:B------:R-:W3:Y:S01]  /*19800*/  MUFU.EX2 R205, R205 ;  /* 0x000000cd00cd7308 */ /* 0x000ee20000000800 */
[----:B0-----:R-:W-:Y:S01]  /*19810*/  FSEL R82, R33, -INF , P3 ;  /* 0xff80000021527808 */ /* 0x001fe20001800000 */
[----:B-1----:R-:W-:Y:S01]  /*19820*/  FADD.FTZ R8, R209, R24 ;  /* 0x00000018d1087221 */ /* 0x002fe20000010000 */
[----:B------:R-:W-:Y:S01]  /*19830*/  FMNMX.FTZ R9, R60, R9, !PT ;  /* 0x000000093c097209 */ /* 0x000fe20007810000 */
[----:B------:R-:W-:Y:S01]  /*19840*/  @P2 IMAD.HI.U32 R12, R230, R21, RZ ;  /* 0x00000015e60c2227 */ /* 0x000fe200078e00ff */
[----:B------:R-:W-:-:S03]  /*19850*/  FSEL R84, R29, -INF , P4 ;  /* 0xff8000001d547808 */ /* 0x000fc60002000000 */
[----:B--2---:R-:W-:Y:S01]  /*19860*/  FADD.FTZ R21, R211, R8 ;  /* 0x00000008d3157221 */ /* 0x004fe20000010000 */
[----:B------:R-:W-:Y:S01]  /*19870*/  FMNMX.FTZ R9, R82, R9, !PT ;  /* 0x0000000952097209 */ /* 0x000fe20007810000 */
[----:B------:R-:W0:Y:S01]  /*19880*/  @P2 LDC R29, c[0x0][0x450] ;  /* 0x00011400ff1d2b82 */ /* 0x000e220000000800 */
[----:B------:R-:W1:Y:S01]  /*19890*/  MUFU.EX2 R58, R58 ;  /* 0x0000003a003a7308 */ /* 0x000e620000000800 */
[----:B----4-:R-:W-:Y:S01]  /*198a0*/  FADD.FTZ R8, R62, R21 ;  /* 0x000000153e087221 */ /* 0x010fe20000010000 */
[----:B------:R-:W-:Y:S01]  /*198b0*/  FMNMX.FTZ R9, R84, R9, !PT ;  /* 0x0000000954097209 */ /* 0x000fe20007810000 */
[----:B------:R-:W-:Y:S01]  /*198c0*/  IMAD.MOV.U32 R31, RZ, RZ, R230 ;  /* 0x000000ffff1f7224 */ /* 0x000fe200078e00e6 */
[----:B------:R-:W-:Y:S02]  /*198d0*/  F2FP.F16.F32.PACK_AB R209, R24, R209 ;  /* 0x000000d118d1723e */ /* 0x000fe400000000ff */
[----:B------:R-:W-:Y:S02]  /*198e0*/  CS2R R50, SRZ ;  /* 0x0000000000327805 */ /* 0x000fe4000001ff00 */
[----:B------:R-:W-:Y:S01]  /*198f0*/  F2FP.F16.F32.PACK_AB R211, R62, R211 ;  /* 0x000000d33ed3723e */ /* 0x000fe200000000ff */
[----:B------:R-:W2:Y:S01]  /*19900*/  SHFL.BFLY PT, R56, R9, 0x2, 0x1f ;  /* 0x0c401f0009387f89 */ /* 0x000ea200000e0000 */
[----:B------:R-:W4:Y:S01]  /*19910*/  MUFU.EX2 R207, R207 ;  /* 0x000000cf00cf7308 */ /* 0x000f220000000800 */
[----:B------:R-:W-:-:S02]  /*19920*/  CS2R R62, SRZ ;  /* 0x00000000003e7805 */ /* 0x000fc4000001ff00 */
[----:B------:R-:W-:-:S05]  /*19930*/  CS2R R46, SRZ ;  /* 0x00000000002e7805 */ /* 0x000fca000001ff00 */
[----:B------:R-:W4:Y:S01]  /*19940*/  MUFU.EX2 R54, R54 ;  /* 0x0000003600367308 */ /* 0x000f220000000800 */
[----:B0-----:R-:W-:-:S07]  /*19950*/  @P2 SHF.R.U32.HI R31, RZ, R29, R12 ;  /* 0x0000001dff1f2219 */ /* 0x001fce000001160c */
[----:B------:R-:W-:Y:S01]  /*19960*/  MUFU.EX2 R201, R201 ;  /* 0x000000c900c97308 */ /* 0x000fe20000000800 */
[----:B---3--:R-:W-:Y:S01]  /*19970*/  FADD.FTZ R29, R205, R8 ;  /* 0x00000008cd1d7221 */ /* 0x008fe20000010000 */
[----:B-1----:R-:W-:-:S03]  /*19980*/  F2FP.F16.F32.PACK_AB R205, R58, R205 ;  /* 0x000000cd3acd723e */ /* 0x002fc600000000ff */
[----:B------:R-:W-:Y:S01]  /*19990*/  FADD.FTZ R12, R58, R29 ;  /* 0x0000001d3a0c7221 */ /* 0x000fe20000010000 */
[----:B------:R-:W-:Y:S02]  /*199a0*/  CS2R R58, SRZ ;  /* 0x00000000003a7805 */ /* 0x000fe4000001ff00 */
[----:B--2---:R-:W-:Y:S01]  /*199b0*/  FMNMX.FTZ R56, R9, R56, !PT ;  /* 0x0000003809387209 */ /* 0x004fe20007810000 */
[----:B------:R-:W-:Y:S04]  /*199c0*/  MUFU.EX2 R42, R42 ;  /* 0x0000002a002a7308 */ /* 0x000fe80000000800 */
[----:B------:R-:W0:Y:S04]  /*199d0*/  SHFL.BFLY PT, R5, R56, 0x1, 0x1f ;  /* 0x0c201f0038057f89 */ /* 0x000e2800000e0000 */
[----:B------:R-:W-:Y:S08]  /*199e0*/  MUFU.EX2 R203, R203 ;  /* 0x000000cb00cb7308 */ /* 0x000ff00000000800 */
[----:B------:R-:W-:Y:S08]  /*199f0*/  MUFU.EX2 R38, R38 ;  /* 0x0000002600267308 */ /* 0x000ff00000000800 */
[----:B------:R-:W-:Y:S01]  /*19a00*/  MUFU.EX2 R197, R197 ;  /* 0x000000c500c57308 */ /* 0x000fe20000000800 */
[----:B0-----:R-:W-:-:S02]  /*19a10*/  FMNMX.FTZ R5, R56, R5, !PT ;  /* 0x0000000538057209 */ /* 0x001fc40007810000 */
[----:B------:R-:W-:Y:S02]  /*19a20*/  CS2R R56, SRZ ;  /* 0x0000000000387805 */ /* 0x000fe4000001ff00 */
        /* <DEDUP_REMOVED lines=14> */
[----:B------:R-:W-:Y:S01]  /*19b10*/  IADD3 R28, R31, R232, -R228 ;  /* 0x000000e81f1c7210 */ /* 0x000fe20007ffe8e4 */
[----:B----4-:R-:W-:Y:S01]  /*19b20*/  FADD.FTZ R31, R207, R12 ;  /* 0x0000000ccf1f7221 */ /* 0x010fe20000010000 */
        /* <DEDUP_REMOVED lines=12> */
[----:B------:R-:W1:Y:S01]  /*19bf0*/  MUFU.EX2 R210, R210 ;  /* 0x000000d200d27308 */ /* 0x000e620000000800 */
[----:B------:R-:W-:Y:S01]  /*19c00*/  IMAD.HI R28, R28, 0x66666667, RZ ;  /* 0x666666671c1c7827 */ /* 0x000fe200078e02ff */
[----:B------:R-:W-:-:S02]  /*19c10*/  F2FP.F16.F32.PACK_AB R207, R54, R207 ;  /* 0x000000cf36cf723e */ /* 0x000fc400000000ff */
[----:B------:R-:W-:Y:S02]  /*19c20*/  CS2R R76, SRZ ;  /* 0x00000000004c7805 */ /* 0x000fe4000001ff00 */
[----:B------:R-:W-:Y:S02]  /*19c30*/  CS2R R74, SRZ ;  /* 0x00000000004a7805 */ /* 0x000fe4000001ff00 */
[----:B------:R-:W-:Y:S02]  /*19c40*/  CS2R R72, SRZ ;  /* 0x0000000000487805 */ /* 0x000fe4000001ff00 */
[----:B------:R-:W-:Y:S02]  /*19c50*/  CS2R R70, SRZ ;  /* 0x0000000000467805 */ /* 0x000fe4000001ff00 */
[----:B------:R-:W-:Y:S01]  /*19c60*/  CS2R R68, SRZ ;  /* 0x0000000000447805 */ /* 0x000fe2000001ff00 */
[----:B------:R-:W2:Y:S01]  /*19c70*/  MUFU.EX2 R9, R9 ;  /* 0x0000000900097308 */ /* 0x000ea20000000800 */
[----:B0-----:R-:W-:Y:S01]  /*19c80*/  FADD.FTZ R21, R208, R7 ;  /* 0x00000007d0157221 */ /* 0x001fe20000010000 */
[----:B------:R-:W-:-:S02]  /*19c90*/  F2FP.F16.F32.PACK_AB R208, R7, R208 ;  /* 0x000000d007d0723e */ /* 0x000fc400000000ff */
[----:B------:R-:W-:Y:S02]  /*19ca0*/  CS2R R66, SRZ ;  /* 0x0000000000427805 */ /* 0x000fe4000001ff00 */
[----:B------:R-:W-:Y:S02]  /*19cb0*/  CS2R R64, SRZ ;  /* 0x0000000000407805 */ /* 0x000fe4000001ff00 */
        /* <DEDUP_REMOVED lines=8> */
[----:B------:R-:W-:Y:S01]  /*19d40*/  FADD.FTZ R8, R54, R31 ;  /* 0x0000001f36087221 */ /* 0x000fe20000010000 */
[----:B------:R-:W-:Y:S01]  /*19d50*/  FFMA.FTZ R31, R78, R3, -R15 ;  /* 0x000000034e1f7223 */ /* 0x000fe2000001080f */
[----:B------:R-:W-:Y:S02]  /*19d60*/  F2FP.F16.F32.PACK_AB R210, R9, R210 ;  /* 0x000000d209d2723e */ /* 0x000fe400000000ff */
[----:B------:R-:W-:Y:S01]  /*19d70*/  CS2R R78, SRZ ;  /* 0x00000000004e7805 */ /* 0x000fe2000001ff00 */
[----:B------:R-:W-:Y:S01]  /*19d80*/  FADD.FTZ R33, R201, R8 ;  /* 0x00000008c9217221 */ /* 0x000fe20000010000 */
[----:B------:R-:W-:Y:S01]  /*19d90*/  F2FP.F16.F32.PACK_AB R201, R42, R201 ;  /* 0x000000c92ac9723e */ /* 0x000fe200000000ff */
[----:B------:R-:W2:Y:S01]  /*19da0*/  MUFU.EX2 R206, R206 ;  /* 0x000000ce00ce7308 */ /* 0x000ea20000000800 */
[----:B0-----:R-:W-:Y:S01]  /*19db0*/  FADD.FTZ R0, R204, R21 ;  /* 0x00000015cc007221 */ /* 0x001fe20000010000 */
[----:B------:R-:W-:Y:S01]  /*19dc0*/  FADD.FTZ R8, R42, R33 ;  /* 0x000000212a087221 */ /* 0x000fe20000010000 */
[----:B------:R-:W-:-:S02]  /*19dd0*/  CS2R R54, SRZ ;  /* 0x0000000000367805 */ /* 0x000fc4000001ff00 */
[----:B------:R-:W-:Y:S01]  /*19de0*/  CS2R R42, SRZ ;  /* 0x00000000002a7805 */ /* 0x000fe2000001ff00 */
[----:B------:R-:W-:Y:S01]  /*19df0*/  FADD.FTZ R33, R203, R8 ;  /* 0x00000008cb217221 */ /* 0x000fe20000010000 */
[C---:B------:R-:W-:Y:S01]  /*19e00*/  F2FP.F16.F32.PACK_AB R203, R38.reuse, R203 ;  /* 0x000000cb26cb723e */ /* 0x040fe200000000ff */
[----:B------:R-:W0:Y:S01]  /*19e10*/  MUFU.EX2 R13, R13 ;  /* 0x0000000d000d7308 */ /* 0x000e220000000800 */
[C---:B-1----:R-:W-:Y:S01]  /*19e20*/  FADD.FTZ R21, R11.reuse, R0 ;  /* 0x000000000b157221 */ /* 0x042fe20000010000 */
[----:B------:R-:W-:Y:S01]  /*19e30*/  FADD.FTZ R8, R38, R33 ;  /* 0x0000002126087221 */ /* 0x000fe20000010000 */
[----:B------:R-:W-:Y:S02]  /*19e40*/  F2FP.F16.F32.PACK_AB R204, R11, R204 ;  /* 0x000000cc0bcc723e */ /* 0x000fe400000000ff */
[----:B------:R-:W-:Y:S01]  /*19e50*/  CS2R R38, SRZ ;  /* 0x0000000000267805 */ /* 0x000fe2000001ff00 */
[----:B------:R-:W-:Y:S01]  /*19e60*/  FADD.FTZ R33, R197, R8 ;  /* 0x00000008c5217221 */ /* 0x000fe20000010000 */
[----:B------:R-:W-:Y:S01]  /*19e70*/  F2FP.F16.F32.PACK_AB R197, R26, R197 ;  /* 0x000000c51ac5723e */ /* 0x000fe200000000ff */
[----:B------:R-:W1:Y:S01]  /*19e80*/  MUFU.EX2 R200, R200 ;  /* 0x000000c800c87308 */ /* 0x000e620000000800 */
[----:B--2---:R-:W-:Y:S01]  /*19e90*/  FADD.FTZ R0, R206, R21 ;  /* 0x00000015ce007221 */ /* 0x004fe20000010000 */
[----:B------:R-:W-:-:S04]  /*19ea0*/  FADD.FTZ R8, R26, R33 ;  /* 0x000000211a087221 */ /* 0x000fc80000010000 */
[----:B------:R-:W-:Y:S02]  /*19eb0*/  FADD.FTZ R35, R199, R8 ;  /* 0x00000008c7237221 */ /* 0x000fe40000010000 */
[----:B------:R-:W2:Y:S01]  /*19ec0*/  MUFU.EX2 R25, R25 ;  /* 0x0000001900197308 */ /* 0x000ea20000000800 */
[C---:B0-----:R-:W-:Y:S01]  /*19ed0*/  FADD.FTZ R21, R13.reuse, R0 ;  /* 0x000000000d157221 */ /* 0x041fe20000010000 */
[----:B------:R-:W-:-:S06]  /*19ee0*/  F2FP.F16.F32.PACK_AB R206, R13, R206 ;  /* 0x000000ce0dce723e */ /* 0x000fcc00000000ff */
[----:B------:R-:W0:Y:S01]  /*19ef0*/  MUFU.EX2 R202, R202 ;  /* 0x000000ca00ca7308 */ /* 0x000e220000000800 */
[----:B-1----:R-:W-:Y:S01]  /*19f00*/  FADD.FTZ R0, R200, R21 ;  /* 0x00000015c8007221 */ /* 0x002fe20000010000 */
[----:B------:R-:W-:-:S04]  /*19f10*/  SHF.R.U32.HI R21, RZ, 0x1f, R28 ;  /* 0x0000001fff157819 */ /* 0x000fc8000001161c */
[----:B------:R-:W-:Y:S02]  /*19f20*/  LEA.HI.SX32 R21, R28, R21, 0x1b ;  /* 0x000000151c157211 */ /* 0x000fe400078fdaff */
[----:B------:R-:W1:Y:S01]  /*19f30*/  MUFU.EX2 R14, R14 ;  /* 0x0000000e000e7308 */ /* 0x000e620000000800 */
[----:B--2---:R-:W-:Y:S01]  /*19f40*/  FADD.FTZ R15, R25, R0 ;  /* 0x00000000190f7221 */ /* 0x004fe20000010000 */
[----:B------:R-:W-:Y:S02]  /*19f50*/  VIMNMX R21, R231, R21, !PT ;  /* 0x00000015e7157248 */ /* 0x000fe40007fe0100 */
[----:B------:R-:W-:Y:S02]  /*19f60*/  F2FP.F16.F32.PACK_AB R200, R25, R200 ;  /* 0x000000c819c8723e */ /* 0x000fe400000000ff */
[----:B------:R-:W-:Y:S02]  /*19f70*/  CS2R R24, SRZ ;  /* 0x0000000000187805 */ /* 0x000fe4000001ff00 */
[----:B------:R-:W2:Y:S01]  /*19f80*/  MUFU.EX2 R27, R27 ;  /* 0x0000001b001b7308 */ /* 0x000ea20000000800 */
[----:B0-----:R-:W-:-:S07]  /*19f90*/  FADD.FTZ R0, R202, R15 ;  /* 0x0000000fca007221 */ /* 0x001fce0000010000 */
[----:B------:R-:W0:Y:S01]  /*19fa0*/  MUFU.EX2 R193, R193 ;  /* 0x000000c100c17308 */ /* 0x000e220000000800 */
[C---:B-1----:R-:W-:Y:S01]  /*19fb0*/  FADD.FTZ R8, R14.reuse, R35 ;  /* 0x000000230e087221 */ /* 0x042fe20000010000 */
[----:B------:R-:W-:-:S06]  /*19fc0*/  F2FP.F16.F32.PACK_AB R199, R14, R199 ;  /* 0x000000c70ec7723e */ /* 0x000fcc00000000ff */
[----:B------:R-:W1:Y:S01]  /*19fd0*/  MUFU.EX2 R196, R196 ;  /* 0x000000c400c47308 */ /* 0x000e620000000800 */
[C---:B--2---:R-:W-:Y:S01]  /*19fe0*/  FADD.FTZ R33, R27.reuse, R0 ;  /* 0x000000001b217221 */ /* 0x044fe20000010000 */
[----:B------:R-:W-:Y:S02]  /*19ff0*/  F2FP.F16.F32.PACK_AB R202, R27, R202 ;  /* 0x000000ca1bca723e */ /* 0x000fe400000000ff */
[----:B------:R-:W-:-:S04]  /*1a000*/  CS2R R26, SRZ ;  /* 0x00000000001a7805 */ /* 0x000fc8000001ff00 */
        /* <DEDUP_REMOVED lines=9> */
[----:B------:R-:W-:Y:S02]  /*1a0a0*/  F2FP.F16.F32.PACK_AB R196, R29, R196 ;  /* 0x000000c41dc4723e */ /* 0x000fe400000000ff */
[----:B------:R-:W-:-:S04]  /*1a0b0*/  CS2R R28, SRZ ;  /* 0x00000000001c7805 */ /* 0x000fc8000001ff00 */
[----:B------:R-:W0:Y:S01]  /*1a0c0*/  MUFU.EX2 R31, R31 ;  /* 0x0000001f001f7308 */ /* 0x000e220000000800 */
[----:B-1----:R-:W-:Y:S01]  /*1a0d0*/  FADD.FTZ R37, R195, R8 ;  /* 0x00000008c3257221 */ /* 0x002fe20000010000 */
[----:B------:R-:W-:Y:S02]  /*1a0e0*/  VIADD R8, R2, 0xfffffffe ;  /* 0xfffffffe02087836 */ /* 0x000fe40000000000 */
[----:B------:R-:W-:-:S03]  /*1a0f0*/  IMAD.MOV.U32 R2, RZ, RZ, 0x3f800000 ;  /* 0x3f800000ff027424 */ /* 0x000fc600078e00ff */
[----:B------:R-:W-:Y:S01]  /*1a100*/  ISETP.GE.AND P3, PT, R8, R21, PT ;  /* 0x000000150800720c */ /* 0x000fe20003f66270 */
[----:B------:R-:W1:Y:S01]  /*1a110*/  MUFU.EX2 R80, R80 ;  /* 0x0000005000507308 */ /* 0x000e620000000800 */
[----:B--2---:R-:W-:-:S07]  /*1a120*/  FADD.FTZ R0, R198, R33 ;  /* 0x00000021c6007221 */ /* 0x004fce0000010000 */
[----:B------:R2:W3:Y:S01]  /*1a130*/  MUFU.EX2 R15, R60 ;  /* 0x0000003c000f7308 */ /* 0x0004e20000000800 */
[C---:B0-----:R-:W-:Y:S01]  /*1a140*/  FADD.FTZ R35, R31.reuse, R0 ;  /* 0x000000001f237221 */ /* 0x041fe20000010000 */
[----:B------:R-:W-:Y:S02]  /*1a150*/  F2FP.F16.F32.PACK_AB R198, R31, R198 ;  /* 0x000000c61fc6723e */ /* 0x000fe400000000ff */
[----:B------:R-:W-:-:S04]  /*1a160*/  CS2R R30, SRZ ;  /* 0x00000000001e7805 */ /* 0x000fc8000001ff00 */
[----:B------:R-:W0:Y:S01]  /*1a170*/  MUFU.EX2 R82, R82 ;  /* 0x0000005200527308 */ /* 0x000e220000000800 */
[----:B-1----:R-:W-:Y:S01]  /*1a180*/  FADD.FTZ R0, R80, R35 ;  /* 0x0000002350007221 */ /* 0x002fe20000010000 */
[----:B--2---:R-:W-:Y:S02]  /*1a190*/  CS2R R60, SRZ ;  /* 0x00000000003c7805 */ /* 0x004fe4000001ff00 */
[----:B------:R-:W-:-:S04]  /*1a1a0*/  CS2R R34, SRZ ;  /* 0x0000000000227805 */ /* 0x000fc8000001ff00 */
[----:B------:R-:W1:Y:S01]  /*1a1b0*/  MUFU.EX2 R6, R6 ;  /* 0x0000000600067308 */ /* 0x000e620000000800 */
[C---:B---3--:R-:W-:Y:S01]  /*1a1c0*/  FADD.FTZ R7, R15.reuse, R0 ;  /* 0x000000000f077221 */ /* 0x048fe20000010000 */
[----:B------:R-:W-:Y:S02]  /*1a1d0*/  F2FP.F16.F32.PACK_AB R192, R15, R80 ;  /* 0x000000500fc0723e */ /* 0x000fe400000000ff */
[----:B------:R-:W-:-:S04]  /*1a1e0*/  CS2R R80, SRZ ;  /* 0x0000000000507805 */ /* 0x000fc8000001ff00 */
[----:B------:R2:W3:Y:S01]  /*1a1f0*/  MUFU.EX2 R33, R84 ;  /* 0x0000005400217308 */ /* 0x0004e20000000800 */
[----:B0-----:R-:W-:Y:S01]  /*1a200*/  FADD.FTZ R0, R82, R7 ;  /* 0x0000000752007221 */ /* 0x001fe20000010000 */
[C---:B-1----:R-:W-:Y:S01]  /*1a210*/  FADD.FTZ R12, R6.reuse, R37 ;  /* 0x00000025060c7221 */ /* 0x042fe20000010000 */
[----:B------:R-:W-:Y:S02]  /*1a220*/  F2FP.F16.F32.PACK_AB R195, R6, R195 ;  /* 0x000000c306c3723e */ /* 0x000fe400000000ff */
[----:B--2---:R-:W-:Y:S02]  /*1a230*/  CS2R R84, SRZ ;  /* 0x0000000000547805 */ /* 0x004fe4000001ff00 */
[----:B------:R-:W-:Y:S01]  /*1a240*/  CS2R R36, SRZ ;  /* 0x0000000000247805 */ /* 0x000fe2000001ff00 */
[C---:B---3--:R-:W-:Y:S01]  /*1a250*/  FADD.FTZ R13, R33.reuse, R0 ;  /* 0x00000000210d7221 */ /* 0x048fe20000010000 */
[----:B------:R-:W-:Y:S01]  /*1a260*/  F2FP.F16.F32.PACK_AB R194, R33, R82 ;  /* 0x0000005221c2723e */ /* 0x000fe200000000ff */
[----:B------:R-:W-:Y:S01]  /*1a270*/  IMAD.MOV.U32 R0, RZ, RZ, 0x3f800000 ;  /* 0x3f800000ff007424 */ /* 0x000fe200078e00ff */
[----:B------:R-:W-:-:S02]  /*1a280*/  CS2R R82, SRZ ;  /* 0x0000000000527805 */ /* 0x000fc4000001ff00 */
[----:B------:R-:W-:Y:S01]  /*1a290*/  CS2R R32, SRZ ;  /* 0x0000000000207805 */ /* 0x000fe2000001ff00 */
[----:B------:R-:W-:Y:S06]  /*1a2a0*/  @!P3 BRA `(.L_x_2841) ;  /* 0x000000540004b947 */ /* 0x000fec0003800000 */
[----:B------:R-:W-:Y:S01]  /*1a2b0*/  BSSY B1, `(.L_x_2841) ;  /* 0x0000540000017945 */ /* 0x000fe20003800000 */
[----:B------:R-:W-:Y:S01]  /*1a2c0*/  IMAD.MOV.U32 R6, RZ, RZ, R4 ;  /* 0x000000ffff067224 */ /* 0x000fe200078e0004 */
[----:B------:R-:W-:Y:S01]  /*1a2d0*/  MOV R7, R5 ;  /* 0x0000000500077202 */ /* 0x000fe20000000f00 */
[----:B------:R-:W-:Y:S02]  /*1a2e0*/  IMAD.MOV.U32 R9, RZ, RZ, R218 ;  /* 0x000000ffff097224 */ /* 0x000fe400078e00da */
[----:B------:R-:W-:Y:S02]  /*1a2f0*/  IMAD.MOV.U32 R10, RZ, RZ, R216 ;  /* 0x000000ffff0a7224 */ /* 0x000fe400078e00d8 */
[----:B------:R-:W-:Y:S02]  /*1a300*/  IMAD.MOV.U32 R2, RZ, RZ, 0x3f800000 ;  /* 0x3f800000ff027424 */ /* 0x000fe400078e00ff */
[----:B------:R-:W-:-:S07]  /*1a310*/  IMAD.MOV.U32 R151, RZ, RZ, RZ ;  /* 0x000000ffff977224 */ /* 0x000fce00078e00ff */
.L_x_2852:
[----:B------:R-:W-:-:S04]  /*1a320*/  IADD3 R3, R10, 0x1, RZ ;  /* 0x000000010a037810 */ /* 0x000fc80007ffe0ff */
[----:B------:R-:W-:-:S04]  /*1a330*/  ISETP.NE.AND P3, PT, R3, 0x2, PT ;  /* 0x000000020300780c */ /* 0x000fc80003f65270 */
[----:B------:R-:W-:Y:S02]  /*1a340*/  SEL R3, R3, RZ, P3 ;  /* 0x000000ff03037207 */ /* 0x000fe40001800000 */
[----:B------:R-:W-:-:S03]  /*1a350*/  SEL R218, RZ, 0x1, P3 ;  /* 0x00000001ffda7807 */ /* 0x000fc60001800000 */
[----:B------:R-:W-:Y:S01]  /*1a360*/  IMAD.MOV.U32 R216, RZ, RZ, R3 ;  /* 0x000000ffffd87224 */ /* 0x000fe200078e0003 */
[----:B------:R-:W-:Y:S01]  /*1a370*/  LOP3.LUT R218, R9, R218, RZ, 0x3c, !PT ;  /* 0x000000da09da7212 */ /* 0x000fe200078e3cff */
[----:B------:R-:W-:Y:S06]  /*1a380*/  @!P0 BRA `(.L_x_2842) ;  /* 0x0000000000048947 */ /* 0x000fec0003800000 */
[----:B------:R-:W-:Y:S01]  /*1a390*/  BPT.TRAP 0x1 ;  /* 0x000000040000795c */ /* 0x000fe20000300000 */
.L_x_2842:
[----:B------:R-:W-:Y:S01]  /*1a3a0*/  IMAD R11, R3, 0x8, R16 ;  /* 0x00000008030b7824 */ /* 0x000fe200078e0210 */
[----:B------:R-:W-:-:S04]  /*1a3b0*/  SHF.L.U32 R4, R218, 0x1f, RZ ;  /* 0x0000001fda047819 */ /* 0x000fc800000006ff */
[----:B------:R0:W1:Y:S01]  /*1a3c0*/  SYNCS.PHASECHK.TRANS64.TRYWAIT P3, [R11+URZ+0x38830], R4 ;  /* 0x038830040b0075a7 */ /* 0x000062000806017f */
[----:B------:R-:W-:Y:S05]  /*1a3d0*/  @!P0 BRA `(.L_x_2843) ;  /* 0x0000000000048947 */ /* 0x000fea0003800000 */
[----:B------:R-:W-:Y:S01]  /*1a3e0*/  BPT.TRAP 0x1 ;  /* 0x000000040000795c */ /* 0x000fe20000300000 */
.L_x_2843:
[----:B------:R-:W-:Y:S01]  /*1a3f0*/  IMAD R3, R216, 0xa00, R20 ;  /* 0x00000a00d8037824 */ /* 0x000fe200078e0214 */
[----:B------:R-:W-:Y:S03]  /*1a400*/  BSSY B2, `(.L_x_2844) ;  /* 0x0000006000027945 */ /* 0x000fe60003800000 */
[C---:B------:R-:W-:Y:S02]  /*1a410*/  VIADD R152, R3.reuse, 0x80 ;  /* 0x0000008003987836 */ /* 0x040fe40000000000 */
[----:B------:R-:W-:Y:S01]  /*1a420*/  VIADD R15, R3, 0x100 ;  /* 0x00000100030f7836 */ /* 0x000fe20000000000 */
[----:B-1----:R-:W-:Y:S06]  /*1a430*/  @P3 BRA `(.L_x_2845) ;  /* 0x0000000000083947 */ /* 0x002fec0003800000 */
[----:B------:R-:W1:Y:S02]  /*1a440*/  SYNCS.PHASECHK.TRANS64.TRYWAIT P3, [R11+URZ+0x38830], R4 ;  /* 0x038830040b0075a7 */ /* 0x000e64000806017f */
[----:B-1----:R-:W-:Y:S05]  /*1a450*/  @!P3 BRA `(.L_x_2846) ;  /* 0x000001ac0070b947 */ /* 0x002fea0003800000 */
.L_x_2845:
[----:B------:R-:W-:Y:S05]  /*1a460*/  BSYNC B2 ;  /* 0x0000000000027941 */ /* 0x000fea0003800000 */
.L_x_2844:
[----:B------:R-:W2:Y:S04]  /*1a470*/  LDL.64 R154, [R1+0x48] ;  /* 0x00004800019a7983 */ /* 0x000ea80000100a00 */
[----:B------:R-:W3:Y:S01]  /*1a480*/  LDL.64 R156, [R1+0x50] ;  /* 0x00005000019c7983 */ /* 0x000ee20000100a00 */
[----:B------:R-:W-:Y:S01]  /*1a490*/  IMAD.MOV.U32 R5, RZ, RZ, 0x40000040 ;  /* 0x40000040ff057424 */ /* 0x000fe200078e00ff */
[----:B01----:R-:W-:-:S04]  /*1a4a0*/  MOV R4, R3 ;  /* 0x0000000300047202 */ /* 0x003fc80000000f00 */
[----:B------:R-:W-:Y:S02]  /*1a4b0*/  R2UR UR18, R4 ;  /* 0x00000000041272ca */ /* 0x000fe400000e0000 */
[C---:B------:R-:W-:Y:S01]  /*1a4c0*/  R2UR UR19, R5.reuse ;  /* 0x00000000051372ca */ /* 0x040fe200000e0000 */
[----:B------:R-:W-:Y:S01]  /*1a4d0*/  WARPGROUP.ARRIVE ;  /* 0x00000000000079c5 */ /* 0x000fe20000000000 */
[----:B------:R-:W-:Y:S01]  /*1a4e0*/  IMAD.MOV.U32 R4, RZ, RZ, R152 ;  /* 0x000000ffff047224 */ /* 0x000fe200078e0098 */
[----:B------:R-:W-:-:S04]  /*1a4f0*/  R2UR UR7, R5 ;  /* 0x00000000050772ca */ /* 0x000fc800000e0000 */
[----:B------:R-:W-:Y:S01]  /*1a500*/  R2UR UR6, R4 ;  /* 0x00000000040672ca */ /* 0x000fe200000e0000 */
[----:B------:R-:W-:Y:S01]  /*1a510*/  IMAD.MOV.U32 R4, RZ, RZ, R15 ;  /* 0x000000ffff047224 */ /* 0x000fe200078e000f */
[----:B------:R-:W-:-:S04]  /*1a520*/  R2UR UR11, R5 ;  /* 0x00000000050b72ca */ /* 0x000fc800000e0000 */
[----:B------:R-:W-:Y:S01]  /*1a530*/  R2UR UR10, R4 ;  /* 0x00000000040a72ca */ /* 0x000fe200000e0000 */
[----:B------:R-:W-:Y:S02]  /*1a540*/  VIADD R14, R3, 0x180 ;  /* 0x00000180030e7836 */ /* 0x000fe40000000000 */
[----:B------:R-:W-:-:S03]  /*1a550*/  IMAD.MOV.U32 R15, RZ, RZ, 0x40000040 ;  /* 0x40000040ff0f7424 */ /* 0x000fc600078e00ff */
[----:B------:R-:W-:Y:S02]  /*1a560*/  R2UR UR14, R14 ;  /* 0x000000000e0e72ca */ /* 0x000fe400000e0000 */
[----:B------:R-:W-:Y:S02]  /*1a570*/  R2UR UR15, R15 ;  /* 0x000000000f0f72ca */ /* 0x000fe400000e0000 */
[----:B--2---:R-:W-:Y:S02]  /*1a580*/  R2UR UR24, R154 ;  /* 0x000000009a1872ca */ /* 0x004fe400000e0000 */
[----:B------:R-:W-:Y:S02]  /*1a590*/  R2UR UR25, R155 ;  /* 0x000000009b1972ca */ /* 0x000fe400000e0000 */
[----:B------:R-:W2:Y:S01]  /*1a5a0*/  LDL.64 R154, [R1+0x40] ;  /* 0x00004000019a7983 */ /* 0x000ea20000100a00 */
[----:B---3--:R-:W-:Y:S02]  /*1a5b0*/  R2UR UR20, R156 ;  /* 0x000000009c1472ca */ /* 0x008fe400000e0000 */
[----:B------:R-:W-:-:S11]  /*1a5c0*/  R2UR UR21, R157 ;  /* 0x000000009d1572ca */ /* 0x000fd600000e0000 */
[----:B------:R-:W-:Y:S02]  /*1a5d0*/  UMOV UR16, UR20 ;  /* 0x0000001400107c82 */ /* 0x000fe40008000000 */
        /* <DEDUP_REMOVED lines=14> */
[----:B------:R-:W-:Y:S01]  /*1a6c0*/  IADD3 R4, R3, 0x200, RZ ;  /* 0x0000020003047810 */ /* 0x000fe20007ffe0ff */
        /* <DEDUP_REMOVED lines=8> */
[----:B------:R-:W-:Y:S01]  /*1a750*/  VIADD R14, R3, 0x2 ;  /* 0x00000002030e7836 */ /* 0x000fe20000000000 */
[----:B--2---:R-:W-:Y:S02]  /*1a760*/  R2UR UR26, R154 ;  /* 0x000000009a1a72ca */ /* 0x004fe400000e0000 */
[----:B------:R-:W-:-:S02]  /*1a770*/  R2UR UR27, R155 ;  /* 0x000000009b1b72ca */ /* 0x000fc400000e0000 */
[----:B------:R-:W-:-:S06]  /*1a780*/  WARPGROUP.ARRIVE ;  /* 0x00000000000079c5 */ /* 0x000fcc0000000000 */
[----:B------:R-:W-:Y:S01]  /*1a790*/  HGMMA.64x16x16.F32 R152, gdesc[UR16], RZ, !UPT, gsb0 ;  /* 0x00200000109879f0 */ /* 0x000fe2000c0008ff */
        /* <DEDUP_REMOVED lines=14> */
[----:B------:R-:W-:Y:S01]  /*1a880*/  IMAD.MOV.U32 R5, RZ, RZ, 0x40000040 ;  /* 0x40000040ff057424 */ /* 0x000fe200078e00ff */
[----:B------:R-:W-:Y:S01]  /*1a890*/  IADD3 R4, R3, 0x102, RZ ;  /* 0x0000010203047810 */ /* 0x000fe20007ffe0ff */
        /* <DEDUP_REMOVED lines=8> */
[----:B------:R-:W2:Y:S02]  /*1a920*/  LDL.64 R14, [R1+0x38] ;  /* 0x00003800010e7983 */ /* 0x000ea40000100a00 */
[----:B------:R-:W-:Y:S01]  /*1a930*/  HGMMA.64x16x16.F32 R176, gdesc[UR4], R176, gsb0 ;  /* 0x0020000004b079f0 */ /* 0x000fe200080008b0 */
[----:B------:R-:W-:Y:S02]  /*1a940*/  R2UR UR10, R4 ;  /* 0x00000000040a72ca */ /* 0x000fe400000e0000 */
[----:B------:R-:W-:Y:S01]  /*1a950*/  R2UR UR11, R5 ;  /* 0x00000000050b72ca */ /* 0x000fe200000e0000 */
[----:B------:R-:W-:Y:S01]  /*1a960*/  VIADD R4, R3, 0x182 ;  /* 0x0000018203047836 */ /* 0x000fe20000000000 */
[----:B------:R-:W-:-:S02]  /*1a970*/  WARPGROUP.DEPBAR.LE gsb0, 0x0 ;  /* 0x00008000000079c5 */ /* 0x000fc40000010000 */
[----:B------:R-:W-:-:S09]  /*1a980*/  WARPGROUP.ARRIVE ;  /* 0x00000000000079c5 */ /* 0x000fd20000000000 */
[----:B------:R-:W-:Y:S01]  /*1a990*/  HGMMA.64x16x16.F32 R168, gdesc[UR8], R168, gsb0 ;  /* 0x0020000008a879f0 */ /* 0x000fe200080008a8 */
[----:B------:R-:W-:Y:S01]  /*1a9a0*/  IMAD.MOV.U32 R5, RZ, RZ, 0x40000040 ;  /* 0x40000040ff057424 */ /* 0x000fe200078e00ff */
[----:B------:R-:W-:-:S04]  /*1a9b0*/  R2UR UR14, R4 ;  /* 0x00000000040e72ca */ /* 0x000fc800000e0000 */
        /* <DEDUP_REMOVED lines=53> */
[----:B--2---:R-:W-:Y:S02]  /*1ad10*/  R2UR UR24, R14 ;  /* 0x000000000e1872ca */ /* 0x004fe400000e0000 */
[----:B------:R-:W-:Y:S02]  /*1ad20*/  R2UR UR25, R15 ;  /* 0x000000000f1972ca */ /* 0x000fe400000e0000 */
[----:B------:R-:W2:Y:S01]  /*1ad30*/  LDL.64 R14, [R1+0x30] ;  /* 0x00003000010e7983 */ /* 0x000ea20000100a00 */
        /* <DEDUP_REMOVED lines=144> */
[----:B--2---:R-:W-:Y:S02]  /*1b640*/  R2UR UR26, R14 ;  /* 0x000000000e1a72ca */ /* 0x004fe400000e0000 */
[----:B------:R-:W-:Y:S02]  /*1b650*/  R2UR UR27, R15 ;  /* 0x000000000f1b72ca */ /* 0x000fe400000e0000 */
[----:B------:R-:W2:Y:S01]  /*1b660*/  LDL.64 R14, [R1+0x18] ;  /* 0x00001800010e7983 */ /* 0x000ea20000100a00 */
[----:B------:R-:W-:Y:S02]  /*1b670*/  VIADD R4, R3, 0x284 ;  /* 0x0000028403047836 */ /* 0x000fe40000000000 */
[----:B------:R-:W-:-:S03]  /*1b680*/  IMAD.MOV.U32 R5, RZ, RZ, 0x40000040 ;  /* 0x40000040ff057424 */ /* 0x000fc600078e00ff */
[----:B------:R-:W-:Y:S02]  /*1b690*/  R2UR UR22, R4 ;  /* 0x00000000041672ca */ /* 0x000fe400000e0000 */
[----:B------:R-:W-:Y:S01]  /*1b6a0*/  R2UR UR23, R5 ;  /* 0x00000000051772ca */ /* 0x000fe200000e0000 */
[----:B------:R-:W-:Y:S02]  /*1b6b0*/  UMOV UR20, UR26 ;  /* 0x0000001a00147c82 */ /* 0x000fe40008000000 */
[----:B------:R-:W-:Y:S01]  /*1b6c0*/  UMOV UR21, UR27 ;  /* 0x0000001b00157c82 */ /* 0x000fe20008000000 */
[----:B------:R-:W-:Y:S02]  /*1b6d0*/  WARPGROUP.DEPBAR.LE gsb0, 0x0 ;  /* 0x00008000000079c5 */ /* 0x000fe40000010000 */
[----:B------:R-:W-:-:S07]  /*1b6e0*/  WARPGROUP.ARRIVE ;  /* 0x00000000000079c5 */ /* 0x000fce0000000000 */
        /* <DEDUP_REMOVED lines=87> */
[----:B--2---:R-:W-:Y:S02]  /*1bc60*/  R2UR UR26, R14 ;  /* 0x000000000e1a72ca */ /* 0x004fe400000e0000 */
[----:B------:R-:W-:Y:S02]  /*1bc70*/  R2UR UR27, R15 ;  /* 0x000000000f1b72ca */ /* 0x000fe400000e0000 */
[----:B------:R-:W2:Y:S01]  /*1bc80*/  LDL.64 R14, [R1] ;  /* 0x00000000010e7983 */ /* 0x000ea20000100a00 */
[----:B------:R-:W-:Y:S02]  /*1bc90*/  R2UR UR22, R4 ;  /* 0x00000000041672ca */ /* 0x000fe400000e0000 */
[----:B------:R-:W-:-:S06]  /*1bca0*/  R2UR UR23, R5 ;  /* 0x00000000051772ca */ /* 0x000fcc00000e0000 */
        /* <DEDUP_REMOVED lines=44> */
[----:B------:R-:W-:Y:S02]  /*1bf70*/  R2UR UR23, R5 ;  /* 0x00000000051772ca */ /* 0x000fe400000e0000 */
[----:B--2---:R-:W-:Y:S02]  /*1bf80*/  R2UR UR24, R14 ;  /* 0x000000000e1872ca */ /* 0x004fe400000e0000 */
[----:B------:R-:W-:-:S11]  /*1bf90*/  R2UR UR25, R15 ;  /* 0x000000000f1972ca */ /* 0x000fd600000e0000 */
        /* <DEDUP_REMOVED lines=442> */
.L_x_2847:
[----:B------:R-:W-:Y:S01]  /*1db40*/  SHF.L.U32 R0, R9, 0x1f, RZ ;  /* 0x0000001f09007819 */ /* 0x000fe200000006ff */
[----:B------:R-:W-:-:S04]  /*1db50*/  IMAD R9, R10, 0x8, R16 ;  /* 0x000000080a097824 */ /* 0x000fc800078e0210 */
[----:B------:R0:W1:Y:S01]  /*1db60*/  SYNCS.PHASECHK.TRANS64.TRYWAIT P3, [R9+URZ+0x38850], R0 ;  /* 0x03885000090075a7 */ /* 0x000062000806017f */
[----:B------:R-:W-:Y:S05]  /*1db70*/  @!P0 BRA `(.L_x_2848) ;  /* 0x0000000000048947 */ /* 0x000fea0003800000 */
[----:B------:R-:W-:Y:S01]  /*1db80*/  BPT.TRAP 0x1 ;  /* 0x000000040000795c */ /* 0x000fe20000300000 */
.L_x_2848:
[----:B------:R-:W-:Y:S04]  /*1db90*/  BSSY B2, `(.L_x_2849) ;  /* 0x0000004000027945 */ /* 0x000fe80003800000 */
[----:B-1----:R-:W-:Y:S05]  /*1dba0*/  @P3 BRA `(.L_x_2850) ;  /* 0x0000000000083947 */ /* 0x002fea0003800000 */
[----:B------:R-:W1:Y:S02]  /*1dbb0*/  SYNCS.PHASECHK.TRANS64.TRYWAIT P3, [R9+URZ+0x38850], R0 ;  /* 0x03885000090075a7 */ /* 0x000e64000806017f */
[----:B-1----:R-:W-:Y:S05]  /*1dbc0*/  @!P3 BRA `(.L_x_2851) ;  /* 0x0000017400a8b947 */ /* 0x002fea0003800000 */
.L_x_2850:
[----:B------:R-:W-:Y:S05]  /*1dbd0*/  BSYNC B2 ;  /* 0x0000000000027941 */ /* 0x000fea0003800000 */
.L_x_2849:
[----:B01----:R-:W-:Y:S01]  /*1dbe0*/  VIADD R0, R16, 0x400 ;  /* 0x0000040010007836 */ /* 0x003fe20000000000 */
[----:B------:R-:W-:Y:S01]  /*1dbf0*/  WARPGROUP.ARRIVE ;  /* 0x00000000000079c5 */ /* 0x000fe20000000000 */
[----:B------:R-:W-:Y:S02]  /*1dc00*/  IMAD.MOV.U32 R3, RZ, RZ, 0x40000040 ;  /* 0x40000040ff037424 */ /* 0x000fe400078e00ff */
[----:B------:R-:W-:Y:S01]  /*1dc10*/  FMUL.FTZ R15, R184, UR39 ;  /* 0x00000027b80f7c20 */ /* 0x000fe20008410000 */
[----:B------:R-:W-:Y:S01]  /*1dc20*/  IMAD.MOV.U32 R5, RZ, RZ, 0x40000040 ;  /* 0x40000040ff057424 */ /* 0x000fe200078e00ff */
[----:B------:R-:W-:Y:S01]  /*1dc30*/  SHF.R.U32.HI R0, RZ, 0x4, R0 ;  /* 0x00000004ff007819 */ /* 0x000fe20000011600 */
[----:B------:R-:W-:Y:S01]  /*1dc40*/  FMUL.FTZ R176, R176, UR39 ;  /* 0x00000027b0b07c20 */ /* 0x000fe20008410000 */
[----:B------:R-:W-:Y:S01]  /*1dc50*/  R2UR UR7, R3 ;  /* 0x00000000030772ca */ /* 0x000fe200000e0000 */
[----:B------:R-:W-:Y:S01]  /*1dc60*/  IMAD.MOV.U32 R3, RZ, RZ, 0x40000040 ;  /* 0x40000040ff037424 */ /* 0x000fe200078e00ff */
[----:B------:R-:W-:Y:S01]  /*1dc70*/  LOP3.LUT R0, R0, 0x3fff, RZ, 0xc0, !PT ;  /* 0x00003fff00007812 */ /* 0x000fe200078ec0ff */
[----:B------:R-:W0:Y:S01]  /*1dc80*/  MUFU.TANH R15, R15 ;  /* 0x0000000f000f7308 */ /* 0x000e220000002400 */
[----:B------:R-:W-:Y:S01]  /*1dc90*/  FMUL.FTZ R177, R177, UR39 ;  /* 0x00000027b1b17c20 */ /* 0x000fe20008410000 */
[----:B------:R-:W-:Y:S01]  /*1dca0*/  FMUL.FTZ R184, R182, UR39 ;  /* 0x00000027b6b87c20 */ /* 0x000fe20008410000 */
[----:B------:R-:W-:Y:S01]  /*1dcb0*/  LOP3.LUT R0, R0, 0x2800000, RZ, 0xfc, !PT ;  /* 0x0280000000007812 */ /* 0x000fe200078efcff */
[----:B------:R-:W-:Y:S01]  /*1dcc0*/  FMUL.FTZ R183, R183, UR39 ;  /* 0x00000027b7b77c20 */ /* 0x000fe20008410000 */
[----:B------:R-:W-:Y:S01]  /*1dcd0*/  FMUL.FTZ R14, R179, UR39 ;  /* 0x00000027b30e7c20 */ /* 0x000fe20008410000 */
[----:B------:R-:W-:Y:S01]  /*1dce0*/  FMUL.FTZ R179, R181, UR39 ;  /* 0x00000027b5b37c20 */ /* 0x000fe20008410000 */
[----:B------:R-:W-:Y:S01]  /*1dcf0*/  FMUL.FTZ R153, R153, UR39 ;  /* 0x0000002799997c20 */ /* 0x000fe20008410000 */
[----:B------:R-:W-:Y:S01]  /*1dd00*/  IMAD R2, R10, 0xa00, R0 ;  /* 0x00000a000a027824 */ /* 0x000fe200078e0200 */
[----:B------:R-:W-:Y:S01]  /*1dd10*/  MUFU.TANH R176, R176 ;  /* 0x000000b000b07308 */ /* 0x000fe20000002400 */
[----:B------:R-:W1:Y:S01]  /*1dd20*/  @P2 LDC R0, c[0x0][0x44c] ;  /* 0x00011300ff002b82 */ /* 0x000e620000000800 */
[----:B------:R-:W-:Y:S01]  /*1dd30*/  FMUL.FTZ R10, R178, UR39 ;  /* 0x00000027b20a7c20 */ /* 0x000fe20008410000 */
[----:B------:R-:W-:Y:S01]  /*1dd40*/  FMUL.FTZ R178, R180, UR39 ;  /* 0x00000027b4b27c20 */ /* 0x000fe20008410000 */
[----:B------:R-:W-:Y:S01]  /*1dd50*/  R2UR UR6, R2 ;  /* 0x00000000020672ca */ /* 0x000fe200000e0000 */
[----:B------:R-:W-:Y:S01]  /*1dd60*/  FMUL.FTZ R162, R162, UR39 ;  /* 0x00000027a2a27c20 */ /* 0x000fe20008410000 */
[----:B------:R-:W-:Y:S01]  /*1dd70*/  IADD3 R4, R2, 0x80, RZ ;  /* 0x0000008002047810 */ /* 0x000fe20007ffe0ff */
[----:B------:R-:W-:Y:S01]  /*1dd80*/  FMUL.FTZ R163, R163, UR39 ;  /* 0x00000027a3a37c20 */ /* 0x000fe20008410000 */
[----:B------:R-:W-:Y:S01]  /*1dd90*/  MUFU.TANH R177, R177 ;  /* 0x000000b100b17308 */ /* 0x000fe20000002400 */
[----:B------:R-:W-:-:S05]  /*1dda0*/  @!P1 VIADD R9, R9, 0x38860 ;  /* 0x0003886009099836 */ /* 0x000fca0000000000 */
[----:B------:R-:W-:Y:S02]  /*1ddb0*/  @!P1 PRMT R9, RZ, 0x654, R9 ;  /* 0x00000654ff099816 */ /* 0x000fe40000000009 */
[----:B------:R-:W-:Y:S01]  /*1ddc0*/  MUFU.TANH R178, R178 ;  /* 0x000000b200b27308 */ /* 0x000fe20000002400 */
[----:B------:R-:W-:Y:S01]  /*1ddd0*/  HGMMA.64x256x16.F32 R24, R208, gdesc[UR4].tnspB, R24, gsb0 ;  /* 0x43e00004d0187df0 */ /* 0x000fe20008000818 */
[----:B------:R-:W-:Y:S01]  /*1dde0*/  R2UR UR6, R4 ;  /* 0x00000000040672ca */ /* 0x000fe200000e0000 */
[----:B------:R-:W-:Y:S01]  /*1ddf0*/  VIADD R4, R2, 0x100 ;  /* 0x0000010002047836 */ /* 0x000fe20000000000 */
[----:B------:R-:W-:Y:S01]  /*1de00*/  R2UR UR7, R5 ;  /* 0x00000000050772ca */ /* 0x000fe200000e0000 */
[----:B------:R-:W-:-:S03]  /*1de10*/  IMAD.MOV.U32 R5, RZ, RZ, 0x40000040 ;  /* 0x40000040ff057424 */ /* 0x000fc600078e00ff */
        /* <DEDUP_REMOVED lines=21> */
[----:B------:R-:W-:Y:S01]  /*1df70*/  FMUL.FTZ R5, R191, UR39 ;  /* 0x00000027bf057c20 */ /* 0x000fe20008410000 */
[----:B------:R-:W-:Y:S01]  /*1df80*/  FMUL.FTZ R191, R160, UR39 ;  /* 0x00000027a0bf7c20 */ /* 0x000fe20008410000 */
[----:B------:R-:W-:-:S04]  /*1df90*/  IMAD R160, R8, -0x50, RZ ;  /* 0xffffffb008a07824 */ /* 0x000fc800078e02ff */
[----:B------:R-:W-:Y:S01]  /*1dfa0*/  MUFU.TANH R5, R5 ;  /* 0x0000000500057308 */ /* 0x000fe20000002400 */
[----:B------:R-:W-:-:S07]  /*1dfb0*/  IADD3 R160, -R233, 0x1, R160 ;  /* 0x00000001e9a07810 */ /* 0x000fce0007ffe1a0 */
[----:B------:R-:W-:Y:S01]  /*1dfc0*/  MUFU.TANH R191, R191 ;  /* 0x000000bf00bf7308 */ /* 0x000fe20000002400 */
[----:B------:R-:W-:Y:S02]  /*1dfd0*/  WARPGROUP.DEPBAR.LE gsb0, 0x0 ;  /* 0x00008000000079c5 */ /* 0x000fe40000010000 */
[----:B------:R-:W-:-:S07]  /*1dfe0*/  WARPGROUP.ARRIVE ;  /* 0x00000000000079c5 */ /* 0x000fce0000000000 */
[----:B------:R-:W-:Y:S01]  /*1dff0*/  HGMMA.64x256x16.F32 R24, R196, gdesc[UR4].tnspB, R24, gsb0 ;  /* 0x43e00004c4187df0 */ /* 0x000fe20008000818 */
[----:B------:R-:W-:Y:S02]  /*1e000*/  R2UR UR6, R2 ;  /* 0x00000000020672ca */ /* 0x000fe400000e0000 */
[----:B------:R-:W-:Y:S01]  /*1e010*/  R2UR UR7, R3 ;  /* 0x00000000030772ca */ /* 0x000fe200000e0000 */
[----:B------:R-:W2:Y:S01]  /*1e020*/  @P2 LDC R2, c[0x0][0x450] ;  /* 0x00011400ff022b82 */ /* 0x000ea20000000800 */
[----:B------:R-:W-:-:S04]  /*1e030*/  IMAD.IADD R3, R234, 0x1, R230 ;  /* 0x00000001ea037824 */ /* 0x000fc800078e02e6 */
[----:B-1----:R-:W-:-:S04]  /*1e040*/  @P2 IMAD.HI.U32 R4, R3, R0, RZ ;  /* 0x0000000003042227 */ /* 0x002fc800078e00ff */
[----:B------:R-:W-:Y:S02]  /*1e050*/  IMAD.MOV.U32 R0, RZ, RZ, R3 ;  /* 0x000000ffff007224 */ /* 0x000fe400078e0003 */
[----:B------:R-:W-:Y:S01]  /*1e060*/  FMUL.FTZ R3, R187, UR39 ;  /* 0x00000027bb037c20 */ /* 0x000fe20008410000 */
[----:B------:R-:W-:Y:S01]  /*1e070*/  FMUL.FTZ R187, R189, UR39 ;  /* 0x00000027bdbb7c20 */ /* 0x000fe20008410000 */
[----:B------:R-:W-:-:S04]  /*1e080*/  FMUL.FTZ R189, R164, UR39 ;  /* 0x00000027a4bd7c20 */ /* 0x000fc80008410000 */
[----:B------:R-:W-:Y:S01]  /*1e090*/  MUFU.TANH R3, R3 ;  /* 0x0000000300037308 */ /* 0x000fe20000002400 */
[----:B--2---:R-:W-:Y:S01]  /*1e0a0*/  @P2 SHF.R.U32.HI R0, RZ, R2, R4 ;  /* 0x00000002ff002219 */ /* 0x004fe20000011604 */
[----:B------:R-:W-:Y:S01]  /*1e0b0*/  FMUL.FTZ R2, R186, UR39 ;  /* 0x00000027ba027c20 */ /* 0x000fe20008410000 */
[----:B------:R-:W-:-:S05]  /*1e0c0*/  FMUL.FTZ R186, R188, UR39 ;  /* 0x00000027bcba7c20 */ /* 0x000fca0008410000 */
[----:B------:R-:W-:Y:S01]  /*1e0d0*/  MUFU.TANH R187, R187 ;  /* 0x000000bb00bb7308 */ /* 0x000fe20000002400 */
[----:B------:R-:W-:Y:S01]  /*1e0e0*/  FMUL.FTZ R4, R190, UR39 ;  /* 0x00000027be047c20 */ /* 0x000fe20008410000 */
[----:B------:R-:W1:Y:S01]  /*1e0f0*/  SHFL.IDX PT, R188, R0, RZ, 0x1c1f ;  /* 0x001c1fff00bc7589 */ /* 0x000e6200000e0000 */
[----:B------:R-:W-:Y:S01]  /*1e100*/  FMUL.FTZ R190, R173, UR39 ;  /* 0x00000027adbe7c20 */ /* 0x000fe20008410000 */
[----:B------:R-:W-:-:S04]  /*1e110*/  FMUL.FTZ R173, R161, UR39 ;  /* 0x00000027a1ad7c20 */ /* 0x000fc80008410000 */
[----:B------:R-:W2:Y:S08]  /*1e120*/  MUFU.TANH R186, R186 ;  /* 0x000000ba00ba7308 */ /* 0x000eb00000002400 */
[----:B------:R-:W-:Y:S08]  /*1e130*/  MUFU.TANH R189, R189 ;  /* 0x000000bd00bd7308 */ /* 0x000ff00000002400 */
[----:B------:R-:W-:Y:S08]  /*1e140*/  MUFU.TANH R190, R190 ;  /* 0x000000be00be7308 */ /* 0x000ff00000002400 */
[----:B------:R-:W-:Y:S08]  /*1e150*/  MUFU.TANH R173, R173 ;  /* 0x000000ad00ad7308 */ /* 0x000ff00000002400 */
[----:B------:R-:W-:Y:S08]  /*1e160*/  MUFU.TANH R4, R4 ;  /* 0x0000000400047308 */ /* 0x000ff00000002400 */
[----:B------:R-:W-:Y:S01]  /*1e170*/  MUFU.TANH R2, R2 ;  /* 0x0000000200027308 */ /* 0x000fe20000002400 */
[----:B------:R-:W-:-:S02]  /*1e180*/  WARPGROUP.DEPBAR.LE gsb0, 0x0 ;  /* 0x00008000000079c5 */ /* 0x000fc40000010000 */
[----:B------:R-:W-:-:S06]  /*1e190*/  WARPGROUP.ARRIVE ;  /* 0x00000000000079c5 */ /* 0x000fcc0000000000 */
[----:B------:R-:W-:Y:S03]  /*1e1a0*/  HGMMA.64x256x16.F32 R24, R192, gdesc[UR4].tnspB, R24, gsb0 ;  /* 0x43e00004c0187df0 */ /* 0x000fe60008000818 */
[----:B------:R-:W-:Y:S02]  /*1e1b0*/  WARPGROUP.DEPBAR.LE gsb0, 0x0 ;  /* 0x00008000000079c5 */ /* 0x000fe40000010000 */
[----:B------:R-:W-:Y:S01]  /*1e1c0*/  FMUL.FTZ R192, R185, UR39 ;  /* 0x00000027b9c07c20 */ /* 0x000fe20008410000 */
[----:B------:R-:W-:Y:S01]  /*1e1d0*/  IADD3 R185, -R228, R160, R232 ;  /* 0x000000a0e4b97210 */ /* 0x000fe20007ffe1e8 */
[----:B------:R-:W-:Y:S01]  /*1e1e0*/  FMUL.FTZ R193, R169, UR39 ;  /* 0x00000027a9c17c20 */ /* 0x000fe20008410000 */
[----:B------:R-:W-:Y:S01]  /*1e1f0*/  FMUL.FTZ R194, R168, UR39 ;  /* 0x00000027a8c27c20 */ /* 0x000fe20008410000 */
[----:B------:R-:W-:Y:S01]  /*1e200*/  FMUL.FTZ R168, R172, UR39 ;  /* 0x00000027aca87c20 */ /* 0x000fe20008410000 */
[----:B-1----:R-:W-:Y:S01]  /*1e210*/  IADD3 R188, R185, R188, RZ ;  /* 0x000000bcb9bc7210 */ /* 0x002fe20007ffe0ff */
[----:B------:R-:W1:Y:S01]  /*1e220*/  MUFU.TANH R192, R192 ;  /* 0x000000c000c07308 */ /* 0x000e620000002400 */
[----:B------:R-:W-:-:S02]  /*1e230*/  FMUL.FTZ R195, R165, UR39 ;  /* 0x00000027a5c37c20 */ /* 0x000fc40008410000 */
[C---:B------:R-:W-:Y:S02]  /*1e240*/  ISETP.GT.AND P3, PT, R188.reuse, RZ, PT ;  /* 0x000000ffbc00720c */ /* 0x040fe40003f64270 */
[C---:B------:R-:W-:Y:S02]  /*1e250*/  ISETP.GT.AND P5, PT, R188.reuse, 0x8, PT ;  /* 0x00000008bc00780c */ /* 0x040fe40003fa4270 */
[----:B------:R-:W-:Y:S01]  /*1e260*/  ISETP.GT.AND P4, PT, R188, 0x1, PT ;  /* 0x00000001bc00780c */ /* 0x000fe20003f84270 */
[----:B------:R-:W3:Y:S01]  /*1e270*/  MUFU.TANH R194, R194 ;  /* 0x000000c200c27308 */ /* 0x000ee20000002400 */
[----:B0-----:R-:W-:Y:S02]  /*1e280*/  FSEL R182, R15, -INF , P3 ;  /* 0xff8000000fb67808 */ /* 0x001fe40001800000 */
[----:B--2---:R-:W-:Y:S02]  /*1e290*/  FSEL R181, R186, -INF , P5 ;  /* 0xff800000bab57808 */ /* 0x004fe40002800000 */
[----:B------:R-:W-:-:S02]  /*1e2a0*/  ISETP.GT.AND P6, PT, R188, 0x9, PT ;  /* 0x00000009bc00780c */ /* 0x000fc40003fc4270 */
[----:B------:R-:W-:Y:S01]  /*1e2b0*/  ISETP.GT.AND P3, PT, R188, 0x10, PT ;  /* 0x00000010bc00780c */ /* 0x000fe20003f64270 */
[----:B------:R0:W-:Y:S01]  /*1e2c0*/  MUFU.TANH R186, R183 ;  /* 0x000000b700ba7308 */ /* 0x0001e20000002400 */
[----:B-1----:R-:W-:Y:S01]  /*1e2d0*/  FSEL R169, R192, -INF , P4 ;  /* 0xff800000c0a97808 */ /* 0x002fe20002000000 */
[----:B------:R-:W-:Y:S01]  /*1e2e0*/  FMUL.FTZ R192, R167, UR39 ;  /* 0x00000027a7c07c20 */ /* 0x000fe20008410000 */
[----:B------:R-:W-:Y:S01]  /*1e2f0*/  FSEL R172, R187, -INF , P6 ;  /* 0xff800000bbac7808 */ /* 0x000fe20003000000 */
[----:B------:R-:W-:Y:S01]  /*1e300*/  FMUL.FTZ R187, R171, UR39 ;  /* 0x00000027abbb7c20 */ /* 0x000fe20008410000 */
[----:B------:R-:W-:Y:S02]  /*1e310*/  ISETP.GT.AND P4, PT, R188, 0x11, PT ;  /* 0x00000011bc00780c */ /* 0x000fe40003f84270 */
[----:B------:R-:W-:Y:S01]  /*1e320*/  FSEL R180, R176, -INF , P3 ;  /* 0xff800000b0b47808 */ /* 0x000fe20001800000 */
[----:B------:R-:W1:Y:S01]  /*1e330*/  MUFU.TANH R168, R168 ;  /* 0x000000a800a87308 */ /* 0x000e620000002400 */
[----:B0-----:R-:W-:-:S02]  /*1e340*/  FMNMX.FTZ R183, R182, R7, !PT ;  /* 0x00000007b6b77209 */ /* 0x001fc40007810000 */
[C---:B------:R-:W-:Y:S02]  /*1e350*/  ISETP.GT.AND P5, PT, R188.reuse, 0x18, PT ;  /* 0x00000018bc00780c */ /* 0x040fe40003fa4270 */
[----:B------:R-:W-:Y:S02]  /*1e360*/  FMNMX.FTZ R183, R169, R183, !PT ;  /* 0x000000b7a9b77209 */ /* 0x000fe40007810000 */
[----:B------:R-:W-:Y:S01]  /*1e370*/  FSEL R160, R177, -INF , P4 ;  /* 0xff800000b1a07808 */ /* 0x000fe20002000000 */
[----:B------:R-:W0:Y:S01]  /*1e380*/  MUFU.TANH R193, R193 ;  /* 0x000000c100c17308 */ /* 0x000e220000002400 */
[----:B------:R-:W-:Y:S02]  /*1e390*/  FMNMX.FTZ R183, R181, R183, !PT ;  /* 0x000000b7b5b77209 */ /* 0x000fe40007810000 */
[----:B------:R-:W-:Y:S02]  /*1e3a0*/  ISETP.GT.AND P6, PT, R188, 0x19, PT ;  /* 0x00000019bc00780c */ /* 0x000fe40003fc4270 */
[----:B------:R-:W-:-:S02]  /*1e3b0*/  FMNMX.FTZ R183, R172, R183, !PT ;  /* 0x000000b7acb77209 */ /* 0x000fc40007810000 */
[----:B------:R-:W-:Y:S01]  /*1e3c0*/  FSEL R15, R178, -INF , P5 ;  /* 0xff800000b20f7808 */ /* 0x000fe20002800000 */
[----:B------:R-:W2:Y:S01]  /*1e3d0*/  MUFU.TANH R195, R195 ;  /* 0x000000c300c37308 */ /* 0x000ea20000002400 */
[----:B------:R-:W-:Y:S02]  /*1e3e0*/  FMNMX.FTZ R183, R180, R183, !PT ;  /* 0x000000b7b4b77209 */ /* 0x000fe40007810000 */
[----:B------:R-:W-:Y:S02]  /*1e3f0*/  ISETP.GT.AND P3, PT, R188, 0x20, PT ;  /* 0x00000020bc00780c */ /* 0x000fe40003f64270 */
[----:B------:R-:W-:Y:S02]  /*1e400*/  FMNMX.FTZ R183, R160, R183, !PT ;  /* 0x000000b7a0b77209 */ /* 0x000fe40007810000 */
[----:B------:R-:W-:Y:S01]  /*1e410*/  FSEL R179, R179, -INF , P6 ;  /* 0xff800000b3b37808 */ /* 0x000fe20003000000 */
[----:B------:R-:W-:Y:S01]  /*1e420*/  MUFU.TANH R187, R187 ;  /* 0x000000bb00bb7308 */ /* 0x000fe20000002400 */
[----:B------:R-:W-:-:S02]  /*1e430*/  FMNMX.FTZ R183, R15, R183, !PT ;  /* 0x000000b70fb77209 */ /* 0x000fc40007810000 */
[C---:B------:R-:W-:Y:S02]  /*1e440*/  ISETP.GT.AND P5, PT, R188.reuse, 0x28, PT ;  /* 0x00000028bc00780c */ /* 0x040fe40003fa4270 */
[----:B------:R-:W-:Y:S02]  /*1e450*/  ISETP.GT.AND P4, PT, R188, 0x21, PT ;  /* 0x00000021bc00780c */ /* 0x000fe40003f84270 */
[----:B---3--:R-:W-:Y:S01]  /*1e460*/  FSEL R178, R194, -INF , P3 ;  /* 0xff800000c2b27808 */ /* 0x008fe20001800000 */
[----:B------:R-:W-:Y:S01]  /*1e470*/  MUFU.TANH R192, R192 ;  /* 0x000000c000c07308 */ /* 0x000fe20000002400 */
[----:B------:R-:W-:Y:S01]  /*1e480*/  FMNMX.FTZ R183, R179, R183, !PT ;  /* 0x000000b7b3b77209 */ /* 0x000fe20007810000 */
[----:B------:R-:W3:Y:S01]  /*1e490*/  SHFL.IDX PT, R194, R0, 0x1, 0x1c1f ;  /* 0x003c1f0000c27f89 */ /* 0x000ee200000e0000 */
[----:B-1----:R-:W-:Y:S02]  /*1e4a0*/  FSEL R168, R168, -INF , P5 ;  /* 0xff800000a8a87808 */ /* 0x002fe40002800000 */
[----:B------:R-:W-:-:S02]  /*1e4b0*/  ISETP.GT.AND P5, PT, R188, 0x38, PT ;  /* 0x00000038bc00780c */ /* 0x000fc40003fa4270 */
[----:B0-----:R-:W-:Y:S01]  /*1e4c0*/  FSEL R176, R193, -INF , P4 ;  /* 0xff800000c1b07808 */ /* 0x001fe20002000000 */
[----:B------:R-:W-:Y:S01]  /*1e4d0*/  FMUL.FTZ R193, R166, UR39 ;  /* 0x00000027a6c17c20 */ /* 0x000fe20008410000 */
[----:B------:R-:W-:Y:S02]  /*1e4e0*/  FMNMX.FTZ R183, R178, R183, !PT ;  /* 0x000000b7b2b77209 */ /* 0x000fe40007810000 */
[----:B------:R-:W-:Y:S01]  /*1e4f0*/  FSEL R165, R189, -INF , P5 ;  /* 0xff800000bda57808 */ /* 0x000fe20002800000 */
[----:B------:R-:W-:Y:S01]  /*1e500*/  FMUL.FTZ R189, R170, UR39 ;  /* 0x00000027aabd7c20 */ /* 0x000fe20008410000 */
[----:B------:R-:W-:Y:S01]  /*1e510*/  ISETP.GT.AND P6, PT, R188, 0x29, PT ;  /* 0x00000029bc00780c */ /* 0x000fe20003fc4270 */
[----:B------:R-:W-:Y:S01]  /*1e520*/  FMUL.FTZ R170, R152, UR39 ;  /* 0x0000002798aa7c20 */ /* 0x000fe20008410000 */
[----:B------:R-:W-:Y:S01]  /*1e530*/  FMNMX.FTZ R183, R176, R183, !PT ;  /* 0x000000b7b0b77209 */ /* 0x000fe20007810000 */
[----:B------:R-:W-:Y:S01]  /*1e540*/  FMUL.FTZ R152, R156, UR39 ;  /* 0x000000279c987c20 */ /* 0x000fe20008410000 */
[----:B------:R-:W-:Y:S01]  /*1e550*/  ISETP.GT.AND P3, PT, R188, 0x30, PT ;  /* 0x00000030bc00780c */ /* 0x000fe20003f64270 */
[----:B------:R-:W-:Y:S01]  /*1e560*/  FMUL.FTZ R156, R157, UR39 ;  /* 0x000000279d9c7c20 */ /* 0x000fe20008410000 */
[----:B------:R-:W-:Y:S01]  /*1e570*/  FSEL R177, R190, -INF , P6 ;  /* 0xff800000beb17808 */ /* 0x000fe20003000000 */
[----:B------:R-:W0:Y:S01]  /*1e580*/  MUFU.TANH R170, R170 ;  /* 0x000000aa00aa7308 */ /* 0x000e220000002400 */
[----:B------:R-:W-:Y:S01]  /*1e590*/  FMNMX.FTZ R183, R168, R183, !PT ;  /* 0x000000b7a8b77209 */ /* 0x000fe20007810000 */
[----:B------:R-:W-:Y:S01]  /*1e5a0*/  FMUL.FTZ R190, R154, UR39 ;  /* 0x000000279abe7c20 */ /* 0x000fe20008410000 */
[----:B------:R-:W-:-:S02]  /*1e5b0*/  ISETP.GT.AND P4, PT, R188, 0x31, PT ;  /* 0x00000031bc00780c */ /* 0x000fc40003f84270 */
[----:B------:R-:W-:Y:S01]  /*1e5c0*/  FSEL R161, R191, -INF , P3 ;  /* 0xff800000bfa17808 */ /* 0x000fe20001800000 */
[----:B---3--:R-:W-:Y:S01]  /*1e5d0*/  IMAD.IADD R194, R185, 0x1, R194 ;  /* 0x00000001b9c27824 */ /* 0x008fe200078e02c2 */
[----:B------:R-:W-:Y:S01]  /*1e5e0*/  FMNMX.FTZ R183, R177, R183, !PT ;  /* 0x000000b7b1b77209 */ /* 0x000fe20007810000 */
[----:B------:R-:W1:Y:S01]  /*1e5f0*/  MUFU.TANH R152, R152 ;  /* 0x0000009800987308 */ /* 0x000e620000002400 */
[----:B------:R-:W-:Y:S01]  /*1e600*/  FSEL R164, R173, -INF , P4 ;  /* 0xff800000ada47808 */ /* 0x000fe20002000000 */
[----:B------:R-:W-:Y:S01]  /*1e610*/  FMUL.FTZ R191, R175, UR39 ;  /* 0x00000027afbf7c20 */ /* 0x000fe20008410000 */
[----:B------:R-:W-:Y:S01]  /*1e620*/  FMNMX.FTZ R183, R161, R183, !PT ;  /* 0x000000b7a1b77209 */ /* 0x000fe20007810000 */
[----:B------:R-:W-:Y:S01]  /*1e630*/  FMUL.FTZ R185, R155, UR39 ;  /* 0x000000279bb97c20 */ /* 0x000fe20008410000 */
[----:B------:R-:W-:Y:S02]  /*1e640*/  ISETP.GT.AND P6, PT, R188, 0x39, PT ;  /* 0x00000039bc00780c */ /* 0x000fe40003fc4270 */
[----:B------:R-:W-:Y:S01]  /*1e650*/  FMNMX.FTZ R171, R164, R183, !PT ;  /* 0x000000b7a4ab7209 */ /* 0x000fe20007810000 */
[----:B------:R-:W3:Y:S01]  /*1e660*/  MUFU.TANH R156, R156 ;  /* 0x0000009c009c7308 */ /* 0x000ee20000002400 */
[----:B------:R-:W-:-:S02]  /*1e670*/  ISETP.GT.AND P3, PT, R188, 0x40, PT ;  /* 0x00000040bc00780c */ /* 0x000fc40003f64270 */
[----:B--2---:R-:W-:Y:S02]  /*1e680*/  FSEL R173, R195, -INF , P6 ;  /* 0xff800000c3ad7808 */ /* 0x004fe40003000000 */
[----:B------:R-:W-:Y:S02]  /*1e690*/  FMNMX.FTZ R171, R165, R171, !PT ;  /* 0x000000aba5ab7209 */ /* 0x000fe40007810000 */
[----:B------:R-:W-:Y:S01]  /*1e6a0*/  ISETP.GT.AND P4, PT, R188, 0x41, PT ;  /* 0x00000041bc00780c */ /* 0x000fe20003f84270 */
[----:B------:R-:W-:Y:S01]  /*1e6b0*/  MUFU.TANH R189, R189 ;  /* 0x000000bd00bd7308 */ /* 0x000fe20000002400 */
[----:B0-----:R-:W-:Y:S02]  /*1e6c0*/  FSEL R157, R170, -INF , P3 ;  /* 0xff800000aa9d7808 */ /* 0x001fe40001800000 */
[----:B------:R-:W-:Y:S02]  /*1e6d0*/  FMNMX.FTZ R171, R173, R171, !PT ;  /* 0x000000abadab7209 */ /* 0x000fe40007810000 */
[----:B------:R-:W-:-:S02]  /*1e6e0*/  ISETP.GT.AND P5, PT, R188, 0x48, PT ;  /* 0x00000048bc00780c */ /* 0x000fc40003fa4270 */
[----:B------:R-:W-:Y:S01]  /*1e6f0*/  FSEL R153, R153, -INF , P4 ;  /* 0xff80000099997808 */ /* 0x000fe20002000000 */
[----:B------:R-:W-:Y:S01]  /*1e700*/  MUFU.TANH R190, R190 ;  /* 0x000000be00be7308 */ /* 0x000fe20000002400 */
[----:B------:R-:W-:Y:S02]  /*1e710*/  FMNMX.FTZ R171, R157, R171, !PT ;  /* 0x000000ab9dab7209 */ /* 0x000fe40007810000 */
[----:B------:R-:W-:Y:S01]  /*1e720*/  ISETP.GT.AND P6, PT, R188, 0x49, PT ;  /* 0x00000049bc00780c */ /* 0x000fe20003fc4270 */
[----:B------:R-:W-:Y:S01]  /*1e730*/  FMUL.FTZ R188, R174, UR39 ;  /* 0x00000027aebc7c20 */ /* 0x000fe20008410000 */
[----:B-1----:R-:W-:Y:S02]  /*1e740*/  FSEL R152, R152, -INF , P5 ;  /* 0xff80000098987808 */ /* 0x002fe40002800000 */
[----:B------:R-:W-:Y:S01]  /*1e750*/  FMNMX.FTZ R171, R153, R171, !PT ;  /* 0x000000ab99ab7209 */ /* 0x000fe20007810000 */
[----:B------:R-:W-:Y:S01]  /*1e760*/  MUFU.TANH R191, R191 ;  /* 0x000000bf00bf7308 */ /* 0x000fe20000002400 */
[----:B---3--:R-:W-:-:S02]  /*1e770*/  FSEL R156, R156, -INF , P6 ;  /* 0xff8000009c9c7808 */ /* 0x008fc40003000000 */
[----:B------:R-:W-:Y:S02]  /*1e780*/  FMNMX.FTZ R171, R152, R171, !PT ;  /* 0x000000ab98ab7209 */ /* 0x000fe40007810000 */
[----:B------:R-:W-:Y:S02]  /*1e790*/  ISETP.GT.AND P5, PT, R194, 0x9, PT ;  /* 0x00000009c200780c */ /* 0x000fe40003fa4270 */
[----:B------:R-:W-:Y:S01]  /*1e7a0*/  FMNMX.FTZ R195, R156, R171, !PT ;  /* 0x000000ab9cc37209 */ /* 0x000fe20007810000 */
[----:B------:R-:W0:Y:S01]  /*1e7b0*/  MUFU.TANH R188, R188 ;  /* 0x000000bc00bc7308 */ /* 0x000e220000002400 */
[----:B------:R-:W-:Y:S02]  /*1e7c0*/  FSEL R166, R5, -INF , P5 ;  /* 0xff80000005a67808 */ /* 0x000fe40002800000 */
[C---:B------:R-:W-:Y:S01]  /*1e7d0*/  ISETP.GT.AND P4, PT, R194.reuse, 0x8, PT ;  /* 0x00000008c200780c */ /* 0x040fe20003f84270 */
[----:B------:R-:W1:Y:S01]  /*1e7e0*/  SHFL.BFLY PT, R0, R195, 0x2, 0x1f ;  /* 0x0c401f00c3007f89 */ /* 0x000e6200000e0000 */
[----:B------:R-:W-:-:S02]  /*1e7f0*/  ISETP.GT.AND P6, PT, R194, RZ, PT ;  /* 0x000000ffc200720c */ /* 0x000fc40003fc4270 */
[----:B------:R-:W-:Y:S01]  /*1e800*/  FSEL R154, R4, -INF , P4 ;  /* 0xff800000049a7808 */ /* 0x000fe20002000000 */
[----:B------:R-:W-:Y:S01]  /*1e810*/  FMUL.FTZ R4, R158, UR39 ;  /* 0x000000279e047c20 */ /* 0x000fe20008410000 */
[C---:B------:R-:W-:Y:S01]  /*1e820*/  ISETP.GT.AND P4, PT, R194.reuse, 0x18, PT ;  /* 0x00000018c200780c */ /* 0x040fe20003f84270 */
[----:B------:R-:W2:Y:S01]  /*1e830*/  MUFU.TANH R193, R193 ;  /* 0x000000c100c17308 */ /* 0x000ea20000002400 */
[----:B------:R-:W-:Y:S02]  /*1e840*/  ISETP.GT.AND P3, PT, R194, 0x1, PT ;  /* 0x00000001c200780c */ /* 0x000fe40003f64270 */
[----:B------:R-:W-:Y:S02]  /*1e850*/  FSEL R2, R2, -INF , P6 ;  /* 0xff80000002027808 */ /* 0x000fe40003000000 */
[----:B------:R-:W-:Y:S02]  /*1e860*/  ISETP.GT.AND P6, PT, R194, 0x10, PT ;  /* 0x00000010c200780c */ /* 0x000fe40003fc4270 */
[----:B------:R-:W-:Y:S01]  /*1e870*/  FSEL R171, R184, -INF , P4 ;  /* 0xff800000b8ab7808 */ /* 0x000fe20002000000 */
[----:B------:R-:W3:Y:S01]  /*1e880*/  MUFU.TANH R185, R185 ;  /* 0x000000b900b97308 */ /* 0x000ee20000002400 */
[----:B------:R-:W-:-:S02]  /*1e890*/  ISETP.GT.AND P4, PT, R194, 0x28, PT ;  /* 0x00000028c200780c */ /* 0x000fc40003f84270 */
[----:B------:R-:W-:Y:S02]  /*1e8a0*/  FSEL R170, R10, -INF , P6 ;  /* 0xff8000000aaa7808 */ /* 0x000fe40003000000 */
[----:B------:R-:W-:Y:S02]  /*1e8b0*/  ISETP.GT.AND P6, PT, R194, 0x20, PT ;  /* 0x00000020c200780c */ /* 0x000fe40003fc4270 */
[----:B0-----:R-:W-:Y:S01]  /*1e8c0*/  FSEL R167, R188, -INF , P4 ;  /* 0xff800000bca77808 */ /* 0x001fe20002000000 */
[----:B------:R-:W0:Y:S01]  /*1e8d0*/  MUFU.TANH R4, R4 ;  /* 0x0000000400047308 */ /* 0x000e220000002400 */
[----:B------:R-:W-:Y:S02]  /*1e8e0*/  FMNMX.FTZ R188, R2, R6, !PT ;  /* 0x0000000602bc7209 */ /* 0x000fe40007810000 */
[----:B-1----:R-:W-:Y:S02]  /*1e8f0*/  FMNMX.FTZ R195, R195, R0, !PT ;  /* 0x00000000c3c37209 */ /* 0x002fe40007810000 */
[----:B------:R-:W-:Y:S01]  /*1e900*/  FSEL R0, R3, -INF , P3 ;  /* 0xff80000003007808 */ /* 0x000fe20001800000 */
[----:B------:R-:W-:Y:S01]  /*1e910*/  IMAD.U32 R3, RZ, RZ, UR43 ;  /* 0x0000002bff037e24 */ /* 0x000fe2000f8e00ff */
[----:B------:R-:W-:Y:S01]  /*1e920*/  ISETP.GT.AND P3, PT, R194, 0x11, PT ;  /* 0x00000011c200780c */ /* 0x000fe20003f64270 */
[----:B------:R-:W1:Y:S01]  /*1e930*/  SHFL.BFLY PT, R5, R195, 0x1, 0x1f ;  /* 0x0c201f00c3057f89 */ /* 0x000e6200000e0000 */
[----:B------:R-:W-:-:S02]  /*1e940*/  FSEL R184, R189, -INF , P6 ;  /* 0xff800000bdb87808 */ /* 0x000fc40003000000 */
[----:B------:R-:W-:Y:S02]  /*1e950*/  FSEL R183, R14, -INF , P3 ;  /* 0xff8000000eb77808 */ /* 0x000fe40001800000 */
[C---:B------:R-:W-:Y:S02]  /*1e960*/  ISETP.GT.AND P3, PT, R194.reuse, 0x21, PT ;  /* 0x00000021c200780c */ /* 0x040fe40003f64270 */
[----:B------:R-:W-:Y:S02]  /*1e970*/  ISETP.GT.AND P6, PT, R194, 0x30, PT ;  /* 0x00000030c200780c */ /* 0x000fe40003fc4270 */
[----:B------:R-:W-:Y:S02]  /*1e980*/  FMNMX.FTZ R188, R0, R188, !PT ;  /* 0x000000bc00bc7209 */ /* 0x000fe40007810000 */
[----:B------:R-:W-:Y:S01]  /*1e990*/  FSEL R174, R187, -INF , P3 ;  /* 0xff800000bbae7808 */ /* 0x000fe20001800000 */
[----:B------:R-:W-:Y:S01]  /*1e9a0*/  FMUL.FTZ R187, R159, UR39 ;  /* 0x000000279fbb7c20 */ /* 0x000fe20008410000 */
[----:B------:R-:W-:-:S02]  /*1e9b0*/  ISETP.GT.AND P5, PT, R194, 0x19, PT ;  /* 0x00000019c200780c */ /* 0x000fc40003fa4270 */
[----:B------:R-:W-:Y:S02]  /*1e9c0*/  FSEL R10, R162, -INF , P6 ;  /* 0xff800000a20a7808 */ /* 0x000fe40003000000 */
[----:B------:R-:W-:Y:S01]  /*1e9d0*/  FMNMX.FTZ R159, R154, R188, !PT ;  /* 0x000000bc9a9f7209 */ /* 0x000fe20007810000 */
[----:B------:R-:W4:Y:S01]  /*1e9e0*/  MUFU.TANH R187, R187 ;  /* 0x000000bb00bb7308 */ /* 0x000f220000002400 */
[----:B------:R-:W-:Y:S02]  /*1e9f0*/  ISETP.GT.AND P6, PT, R194, 0x40, PT ;  /* 0x00000040c200780c */ /* 0x000fe40003fc4270 */
[----:B------:R-:W-:Y:S02]  /*1ea00*/  FSEL R175, R186, -INF , P5 ;  /* 0xff800000baaf7808 */ /* 0x000fe40002800000 */
[----:B------:R-:W-:Y:S02]  /*1ea10*/  FMNMX.FTZ R159, R166, R159, !PT ;  /* 0x0000009fa69f7209 */ /* 0x000fe40007810000 */
[----:B-1----:R-:W-:-:S02]  /*1ea20*/  FMNMX.FTZ R5, R195, R5, !PT ;  /* 0x00000005c3057209 */ /* 0x002fc40007810000 */
[----:B------:R-:W-:Y:S02]  /*1ea30*/  FSEL R158, R190, -INF , P6 ;  /* 0xff800000be9e7808 */ /* 0x000fe40003000000 */
[C---:B------:R-:W-:Y:S01]  /*1ea40*/  FSETP.NEU.FTZ.AND P6, PT, R5.reuse, -INF , PT ;  /* 0xff8000000500780b */ /* 0x040fe20003fdd000 */
[----:B------:R-:W-:Y:S01]  /*1ea50*/  FMUL.FTZ R186, R5, R3 ;  /* 0x0000000305ba7220 */ /* 0x000fe20000410000 */
[----:B------:R-:W-:Y:S02]  /*1ea60*/  FMNMX.FTZ R159, R170, R159, !PT ;  /* 0x0000009faa9f7209 */ /* 0x000fe40007810000 */
[----:B------:R-:W-:Y:S02]  /*1ea70*/  ISETP.GT.AND P5, PT, R194, 0x29, PT ;  /* 0x00000029c200780c */ /* 0x000fe40003fa4270 */
[----:B------:R-:W-:Y:S02]  /*1ea80*/  FSEL R186, R186, RZ, P6 ;  /* 0x000000ffbaba7208 */ /* 0x000fe40003000000 */
[----:B------:R-:W-:-:S02]  /*1ea90*/  FMNMX.FTZ R159, R183, R159, !PT ;  /* 0x0000009fb79f7209 */ /* 0x000fc40007810000 */
[----:B------:R-:W-:Y:S01]  /*1eaa0*/  FSEL R155, R191, -INF , P5 ;  /* 0xff800000bf9b7808 */ /* 0x000fe20002800000 */
[--C-:B------:R-:W-:Y:S01]  /*1eab0*/  FFMA.FTZ R208, R182, R3, -R186.reuse ;  /* 0x00000003b6d07223 */ /* 0x100fe200000108ba */
[----:B------:R-:W-:Y:S01]  /*1eac0*/  FMNMX.FTZ R182, R171, R159, !PT ;  /* 0x0000009fabb67209 */ /* 0x000fe20007810000 */
[-CC-:B------:R-:W-:Y:S01]  /*1ead0*/  FFMA.FTZ R169, R169, R3.reuse, -R186.reuse ;  /* 0x00000003a9a97223 */ /* 0x180fe200000108ba */
[----:B------:R-:W-:Y:S01]  /*1eae0*/  ISETP.GT.AND P3, PT, R194, 0x31, PT ;  /* 0x00000031c200780c */ /* 0x000fe20003f64270 */
[-CC-:B------:R-:W-:Y:S01]  /*1eaf0*/  FFMA.FTZ R204, R180, R3.reuse, -R186.reuse ;  /* 0x00000003b4cc7223 */ /* 0x180fe200000108ba */
[----:B------:R-:W-:Y:S01]  /*1eb00*/  FMNMX.FTZ R182, R175, R182, !PT ;  /* 0x000000b6afb67209 */ /* 0x000fe20007810000 */
[----:B------:R1:W-:Y:S01]  /*1eb10*/  MUFU.EX2 R159, R169 ;  /* 0x000000a9009f7308 */ /* 0x0003e20000000800 */
[----:B------:R-:W-:Y:S01]  /*1eb20*/  ISETP.GT.AND P4, PT, R194, 0x38, PT ;  /* 0x00000038c200780c */ /* 0x000fe20003f84270 */
[-CC-:B------:R-:W-:Y:S01]  /*1eb30*/  FFMA.FTZ R210, R181, R3.reuse, -R186.reuse ;  /* 0x00000003b5d27223 */ /* 0x180fe200000108ba */
[----:B------:R-:W-:Y:S01]  /*1eb40*/  FMNMX.FTZ R182, R184, R182, !PT ;  /* 0x000000b6b8b67209 */ /* 0x000fe20007810000 */
[-CC-:B------:R-:W-:Y:S01]  /*1eb50*/  FFMA.FTZ R200, R178, R3.reuse, -R186.reuse ;  /* 0x00000003b2c87223 */ /* 0x180fe200000108ba */
[----:B------:R-:W-:Y:S01]  /*1eb60*/  FSEL R163, R163, -INF , P3 ;  /* 0xff800000a3a37808 */ /* 0x000fe20001800000 */
[-CC-:B------:R-:W-:Y:S01]  /*1eb70*/  FFMA.FTZ R172, R172, R3.reuse, -R186.reuse ;  /* 0x00000003acac7223 */ /* 0x180fe200000108ba */
[----:B------:R-:W-:Y:S01]  /*1eb80*/  FMNMX.FTZ R182, R174, R182, !PT ;  /* 0x000000b6aeb67209 */ /* 0x000fe20007810000 */
[----:B------:R-:W-:Y:S01]  /*1eb90*/  MUFU.EX2 R208, R208 ;  /* 0x000000d000d07308 */ /* 0x000fe20000000800 */
[----:B------:R-:W-:Y:S01]  /*1eba0*/  ISETP.GT.AND P5, PT, R194, 0x39, PT ;  /* 0x00000039c200780c */ /* 0x000fe20003fa4270 */
[-CC-:B------:R-:W-:Y:S01]  /*1ebb0*/  FFMA.FTZ R198, R165, R3.reuse, -R186.reuse ;  /* 0x00000003a5c67223 */ /* 0x180fe200000108ba */
[----:B------:R-:W-:Y:S01]  /*1ebc0*/  FMNMX.FTZ R182, R167, R182, !PT ;  /* 0x000000b6a7b67209 */ /* 0x000fe20007810000 */
[-CC-:B------:R-:W-:Y:S01]  /*1ebd0*/  FFMA.FTZ R160, R160, R3.reuse, -R186.reuse ;  /* 0x00000003a0a07223 */ /* 0x180fe200000108ba */
[----:B--2---:R-:W-:Y:S01]  /*1ebe0*/  FSEL R162, R193, -INF , P4 ;  /* 0xff800000c1a27808 */ /* 0x004fe20002000000 */
[-CC-:B------:R-:W-:Y:S01]  /*1ebf0*/  FFMA.FTZ R206, R15, R3.reuse, -R186.reuse ;  /* 0x000000030fce7223 */ /* 0x180fe200000108ba */
[----:B------:R-:W-:Y:S01]  /*1ec00*/  FMNMX.FTZ R182, R155, R182, !PT ;  /* 0x000000b69bb67209 */ /* 0x000fe20007810000 */
[----:B------:R-:W-:Y:S01]  /*1ec10*/  MUFU.EX2 R210, R210 ;  /* 0x000000d200d27308 */ /* 0x000fe20000000800 */
[----:B------:R-:W-:Y:S01]  /*1ec20*/  FSEL R14, R192, -INF , P5 ;  /* 0xff800000c00e7808 */ /* 0x000fe20002800000 */
[-CC-:B------:R-:W-:Y:S01]  /*1ec30*/  FFMA.FTZ R192, R157, R3.reuse, -R186.reuse ;  /* 0x000000039dc07223 */ /* 0x180fe200000108ba */
[----:B------:R-:W-:Y:S01]  /*1ec40*/  FMNMX.FTZ R182, R10, R182, !PT ;  /* 0x000000b60ab67209 */ /* 0x000fe20007810000 */
[-CC-:B------:R-:W-:Y:S01]  /*1ec50*/  FFMA.FTZ R15, R179, R3.reuse, -R186.reuse ;  /* 0x00000003b30f7223 */ /* 0x180fe200000108ba */
[----:B------:R-:W-:Y:S01]  /*1ec60*/  ISETP.GT.AND P3, PT, R194, 0x41, PT ;  /* 0x00000041c200780c */ /* 0x000fe20003f64270 */
[-CC-:B------:R-:W-:Y:S01]  /*1ec70*/  FFMA.FTZ R202, R168, R3.reuse, -R186.reuse ;  /* 0x00000003a8ca7223 */ /* 0x180fe200000108ba */
[----:B------:R-:W-:Y:S01]  /*1ec80*/  FMNMX.FTZ R182, R163, R182, !PT ;  /* 0x000000b6a3b67209 */ /* 0x000fe20007810000 */
[----:B------:R-:W-:Y:S01]  /*1ec90*/  MUFU.EX2 R172, R172 ;  /* 0x000000ac00ac7308 */ /* 0x000fe20000000800 */
[----:B------:R-:W-:Y:S01]  /*1eca0*/  ISETP.GT.AND P4, PT, R194, 0x48, PT ;  /* 0x00000048c200780c */ /* 0x000fe20003f84270 */
[-CC-:B------:R-:W-:Y:S01]  /*1ecb0*/  FFMA.FTZ R168, R177, R3.reuse, -R186.reuse ;  /* 0x00000003b1a87223 */ /* 0x180fe200000108ba */
[----:B-1----:R-:W-:Y:S01]  /*1ecc0*/  FMNMX.FTZ R169, R162, R182, !PT ;  /* 0x000000b6a2a97209 */ /* 0x002fe20007810000 */
[-CC-:B------:R-:W-:Y:S01]  /*1ecd0*/  FFMA.FTZ R196, R161, R3.reuse, -R186.reuse ;  /* 0x00000003a1c47223 */ /* 0x180fe200000108ba */
[----:B---3--:R-:W-:Y:S01]  /*1ece0*/  FSEL R180, R185, -INF , P3 ;  /* 0xff800000b9b47808 */ /* 0x008fe20001800000 */
[--C-:B------:R-:W-:Y:S01]  /*1ecf0*/  FFMA.FTZ R161, R164, R3, -R186.reuse ;  /* 0x00000003a4a17223 */ /* 0x100fe200000108ba */
[----:B------:R-:W-:Y:S01]  /*1ed00*/  FMNMX.FTZ R169, R14, R169, !PT ;  /* 0x000000a90ea97209 */ /* 0x000fe20007810000 */
[----:B------:R-:W-:Y:S01]  /*1ed10*/  MUFU.EX2 R204, R204 ;  /* 0x000000cc00cc7308 */ /* 0x000fe20000000800 */
[----:B------:R-:W-:Y:S01]  /*1ed20*/  ISETP.GT.AND P5, PT, R194, 0x49, PT ;  /* 0x00000049c200780c */ /* 0x000fe20003fa4270 */
[--C-:B------:R-:W-:Y:S01]  /*1ed30*/  FFMA.FTZ R194, R152, R3, -R186.reuse ;  /* 0x0000000398c27223 */ /* 0x100fe200000108ba */
[----:B------:R-:W-:Y:S01]  /*1ed40*/  FMNMX.FTZ R169, R158, R169, !PT ;  /* 0x000000a99ea97209 */ /* 0x000fe20007810000 */
[-CC-:B------:R-:W-:Y:S01]  /*1ed50*/  FFMA.FTZ R152, R156, R3.reuse, -R186.reuse ;  /* 0x000000039c987223 */ /* 0x180fe200000108ba */
[----:B0-----:R-:W-:Y:S01]  /*1ed60*/  FSEL R181, R4, -INF , P4 ;  /* 0xff80000004b57808 */ /* 0x001fe20002000000 */
[--C-:B------:R-:W-:Y:S01]  /*1ed70*/  FFMA.FTZ R164, R173, R3, -R186.reuse ;  /* 0x00000003ada47223 */ /* 0x100fe200000108ba */
[----:B------:R-:W-:Y:S01]  /*1ed80*/  FMNMX.FTZ R169, R180, R169, !PT ;  /* 0x000000a9b4a97209 */ /* 0x000fe20007810000 */
[----:B------:R-:W-:Y:S01]  /*1ed90*/  MUFU.EX2 R160, R160 ;  /* 0x000000a000a07308 */ /* 0x000fe20000000800 */
[----:B----4-:R-:W-:Y:S01]  /*1eda0*/  FSEL R182, R187, -INF , P5 ;  /* 0xff800000bbb67808 */ /* 0x010fe20002800000 */
[--C-:B------:R-:W-:Y:S01]  /*1edb0*/  FFMA.FTZ R153, R153, R3, -R186.reuse ;  /* 0x0000000399997223 */ /* 0x100fe200000108ba */
[----:B------:R-:W-:Y:S01]  /*1edc0*/  FMNMX.FTZ R4, R181, R169, !PT ;  /* 0x000000a9b5047209 */ /* 0x000fe20007810000 */
[----:B------:R-:W-:-:S03]  /*1edd0*/  FFMA.FTZ R169, R176, R3, -R186 ;  /* 0x00000003b0a97223 */ /* 0x000fc600000108ba */
        /* <DEDUP_REMOVED lines=9> */
[----:B------:R-:W-:Y:S08]  /*1ee70*/  MUFU.EX2 R168, R168 ;  /* 0x000000a800a87308 */ /* 0x000ff00000000800 */
[----:B------:R-:W-:Y:S08]  /*1ee80*/  MUFU.EX2 R196, R196 ;  /* 0x000000c400c47308 */ /* 0x000ff00000000800 */
[----:B------:R-:W-:Y:S01]  /*1ee90*/  MUFU.EX2 R161, R161 ;  /* 0x000000a100a17308 */ /* 0x000fe20000000800 */
[----:B0-----:R-:W-:-:S04]  /*1eea0*/  FMNMX.FTZ R4, R4, R176, !PT ;  /* 0x000000b004047209 */ /* 0x001fc80007810000 */
[C---:B------:R-:W-:Y:S01]  /*1eeb0*/  FSETP.NEU.FTZ.AND P3, PT, R4.reuse, -INF , PT ;  /* 0xff8000000400780b */ /* 0x040fe20003f7d000 */
[----:B------:R-:W-:Y:S02]  /*1eec0*/  FMUL.FTZ R157, R4, R3 ;  /* 0x00000003049d7220 */ /* 0x000fe40000410000 */
[----:B------:R-:W-:Y:S03]  /*1eed0*/  MUFU.EX2 R198, R198 ;  /* 0x000000c600c67308 */ /* 0x000fe60000000800 */
[----:B------:R-:W-:-:S05]  /*1eee0*/  FSEL R157, R157, RZ, P3 ;  /* 0x000000ff9d9d7208 */ /* 0x000fca0001800000 */
[-CC-:B------:R-:W-:Y:S01]  /*1eef0*/  FFMA.FTZ R156, R0, R3.reuse, -R157.reuse ;  /* 0x00000003009c7223 */ /* 0x180fe2000001089d */
[----:B------:R-:W-:Y:S02]  /*1ef00*/  @!P1 VIADD R0, R11, 0x38840 ;  /* 0x000388400b009836 */ /* 0x000fe40000000000 */
[-CC-:B------:R-:W-:Y:S01]  /*1ef10*/  FFMA.FTZ R209, R2, R3.reuse, -R157.reuse ;  /* 0x0000000302d17223 */ /* 0x180fe2000001089d */
[----:B------:R-:W-:Y:S01]  /*1ef20*/  FSEL R2, R4, RZ, P3 ;  /* 0x000000ff04027208 */ /* 0x000fe20001800000 */
[-CC-:B------:R-:W-:Y:S01]  /*1ef30*/  FFMA.FTZ R211, R154, R3.reuse, -R157.reuse ;  /* 0x000000039ad37223 */ /* 0x180fe2000001089d */
[-CC-:B------:R-:W-:Y:S01]  /*1ef40*/  FFMA.FTZ R165, R166, R3.reuse, -R157.reuse ;  /* 0x00000003a6a57223 */ /* 0x180fe2000001089d */
[----:B------:R-:W-:Y:S01]  /*1ef50*/  @!P1 PRMT R0, RZ, 0x654, R0 ;  /* 0x00000654ff009816 */ /* 0x000fe20000000000 */
[----:B------:R-:W-:Y:S01]  /*1ef60*/  MUFU.EX2 R156, R156 ;  /* 0x0000009c009c7308 */ /* 0x000fe20000000800 */
[----:B------:R-:W-:Y:S01]  /*1ef70*/  FADD.FTZ R2, -R2, R6 ;  /* 0x0000000602027221 */ /* 0x000fe20000010100 */
[-CC-:B------:R-:W-:Y:S01]  /*1ef80*/  FFMA.FTZ R205, R170, R3.reuse, -R157.reuse ;  /* 0x00000003aacd7223 */ /* 0x180fe2000001089d */
[----:B------:R0:W-:Y:S01]  /*1ef90*/  @!P1 SYNCS.ARRIVE.TRANS64.RED.A1T0 RZ, [R0+URZ], RZ ;  /* 0x000000ff00ff99a7 */ /* 0x0001e2000810043f */
[-CC-:B------:R-:W-:Y:S01]  /*1efa0*/  FFMA.FTZ R154, R183, R3.reuse, -R157.reuse ;  /* 0x00000003b79a7223 */ /* 0x180fe2000001089d */
[-C--:B------:R-:W-:Y:S01]  /*1efb0*/  FMUL.FTZ R2, R2, R3.reuse ;  /* 0x0000000302027220 */ /* 0x080fe20000410000 */
[-CC-:B------:R-:W-:Y:S01]  /*1efc0*/  FFMA.FTZ R207, R171, R3.reuse, -R157.reuse ;  /* 0x00000003abcf7223 */ /* 0x180fe2000001089d */
[-CC-:B------:R-:W-:Y:S01]  /*1efd0*/  FFMA.FTZ R175, R175, R3.reuse, -R157.reuse ;  /* 0x00000003afaf7223 */ /* 0x180fe2000001089d */
[----:B------:R-:W-:Y:S01]  /*1efe0*/  MUFU.EX2 R209, R209 ;  /* 0x000000d100d17308 */ /* 0x000fe20000000800 */
[-CC-:B------:R-:W-:Y:S01]  /*1eff0*/  FFMA.FTZ R201, R184, R3.reuse, -R157.reuse ;  /* 0x00000003b8c97223 */ /* 0x180fe2000001089d */
[-CC-:B------:R-:W-:Y:S01]  /*1f000*/  FFMA.FTZ R197, R10, R3.reuse, -R157.reuse ;  /* 0x000000030ac57223 */ /* 0x180fe2000001089d */
[----:B0-----:R-:W-:Y:S01]  /*1f010*/  FSEL R0, R5, RZ, P6 ;  /* 0x000000ff05007208 */ /* 0x001fe20003000000 */
[-CC-:B------:R-:W-:Y:S01]  /*1f020*/  FFMA.FTZ R10, R14, R3.reuse, -R157.reuse ;  /* 0x000000030e0a7223 */ /* 0x180fe2000001089d */
[-CC-:B------:R-:W-:Y:S01]  /*1f030*/  FFMA.FTZ R174, R174, R3.reuse, -R157.reuse ;  /* 0x00000003aeae7223 */ /* 0x180fe2000001089d */
[-CC-:B------:R-:W-:Y:S01]  /*1f040*/  FFMA.FTZ R203, R167, R3.reuse, -R157.reuse ;  /* 0x00000003a7cb7223 */ /* 0x180fe2000001089d */
[-C--:B------:R-:W-:Y:S01]  /*1f050*/  FFMA.FTZ R6, R155, R3.reuse, -R157 ;  /* 0x000000039b067223 */ /* 0x080fe2000001089d */
[----:B------:R-:W-:Y:S01]  /*1f060*/  FADD.FTZ R0, -R0, R7 ;  /* 0x0000000700007221 */ /* 0x000fe20000010100 */
[----:B------:R-:W0:Y:S01]  /*1f070*/  MUFU.EX2 R2, R2 ;  /* 0x0000000200027308 */ /* 0x000e220000000800 */
[----:B------:R1:W-:Y:S01]  /*1f080*/  @!P1 SYNCS.ARRIVE.TRANS64.RED.A1T0 RZ, [R9+URZ], RZ ;  /* 0x000000ff09ff99a7 */ /* 0x0003e2000810043f */
[-CC-:B------:R-:W-:Y:S01]  /*1f090*/  FFMA.FTZ R199, R162, R3.reuse, -R157.reuse ;  /* 0x00000003a2c77223 */ /* 0x180fe2000001089d */
[-C--:B------:R-:W-:Y:S01]  /*1f0a0*/  FMUL.FTZ R0, R0, R3.reuse ;  /* 0x0000000300007220 */ /* 0x080fe20000410000 */
[-CC-:B------:R-:W-:Y:S01]  /*1f0b0*/  FFMA.FTZ R158, R158, R3.reuse, -R157.reuse ;  /* 0x000000039e9e7223 */ /* 0x180fe2000001089d */
[-CC-:B------:R-:W-:Y:S01]  /*1f0c0*/  FFMA.FTZ R180, R180, R3.reuse, -R157.reuse ;  /* 0x00000003b4b47223 */ /* 0x180fe2000001089d */
[--C-:B------:R-:W-:Y:S01]  /*1f0d0*/  FFMA.FTZ R181, R181, R3, -R157.reuse ;  /* 0x00000003b5b57223 */ /* 0x100fe2000001089d */
[----:B------:R-:W-:Y:S01]  /*1f0e0*/  ISETP.GT.AND P3, PT, R8, R21, PT ;  /* 0x000000150800720c */ /* 0x000fe20003f64270 */
[----:B------:R-:W2:Y:S01]  /*1f0f0*/  MUFU.EX2 R211, R211 ;  /* 0x000000d300d37308 */ /* 0x000ea20000000800 */
[-CC-:B-1----:R-:W-:Y:S01]  /*1f100*/  FFMA.FTZ R9, R163, R3.reuse, -R157.reuse ;  /* 0x00000003a3097223 */ /* 0x182fe2000001089d */
[----:B------:R-:W-:Y:S01]  /*1f110*/  FFMA.FTZ R157, R182, R3, -R157 ;  /* 0x00000003b69d7223 */ /* 0x000fe2000001089d */
[----:B------:R-:W-:-:S05]  /*1f120*/  IADD3 R8, R8, -0x1, RZ ;  /* 0xffffffff08087810 */ /* 0x000fca0007ffe0ff */
[----:B------:R-:W1:Y:S01]  /*1f130*/  MUFU.EX2 R0, R0 ;  /* 0x0000000000007308 */ /* 0x000e620000000800 */
[----:B0-----:R-:W-:Y:S01]  /*1f140*/  FFMA.FTZ R12, R2, R12, R209 ;  /* 0x0000000c020c7223 */ /* 0x001fe200000100d1 */
[----:B------:R-:W-:-:S03]  /*1f150*/  F2FP.F16.F32.PACK_AB R209, R156, R209 ;  /* 0x000000d19cd1723e */ /* 0x000fc600000000ff */
[----:B------:R-:W-:-:S03]  /*1f160*/  FADD.FTZ R12, R156, R12 ;  /* 0x0000000c9c0c7221 */ /* 0x000fc60000010000 */
[----:B------:R-:W0:Y:S01]  /*1f170*/  MUFU.EX2 R165, R165 ;  /* 0x000000a500a57308 */ /* 0x000e220000000800 */
[----:B--2---:R-:W-:-:S07]  /*1f180*/  FADD.FTZ R12, R211, R12 ;  /* 0x0000000cd30c7221 */ /* 0x004fce0000010000 */
[----:B------:R-:W2:Y:S01]  /*1f190*/  MUFU.EX2 R205, R205 ;  /* 0x000000cd00cd7308 */ /* 0x000ea20000000800 */
[----:B-1----:R-:W-:Y:S01]  /*1f1a0*/  FFMA.FTZ R13, R0, R13, R208 ;  /* 0x0000000d000d7223 */ /* 0x002fe200000100d0 */
[----:B------:R-:W-:-:S03]  /*1f1b0*/  F2FP.F16.F32.PACK_AB R208, R159, R208 ;  /* 0x000000d09fd0723e */ /* 0x000fc600000000ff */
[----:B------:R-:W-:-:S03]  /*1f1c0*/  FADD.FTZ R13, R159, R13 ;  /* 0x0000000d9f0d7221 */ /* 0x000fc60000010000 */
[----:B------:R-:W1:Y:S01]  /*1f1d0*/  MUFU.EX2 R154, R154 ;  /* 0x0000009a009a7308 */ /* 0x000e620000000800 */
[----:B------:R-:W-:Y:S01]  /*1f1e0*/  FADD.FTZ R13, R210, R13 ;  /* 0x0000000dd20d7221 */ /* 0x000fe20000010000 */
[C---:B0-----:R-:W-:Y:S01]  /*1f1f0*/  FADD.FTZ R12, R165.reuse, R12 ;  /* 0x0000000ca50c7221 */ /* 0x041fe20000010000 */
[C---:B------:R-:W-:Y:S02]  /*1f200*/  F2FP.F16.F32.PACK_AB R210, R172.reuse, R210 ;  /* 0x000000d2acd2723e */ /* 0x040fe400000000ff */
[----:B------:R-:W-:Y:S01]  /*1f210*/  FADD.FTZ R13, R172, R13 ;  /* 0x0000000dac0d7221 */ /* 0x000fe20000010000 */
[----:B------:R-:W-:Y:S02]  /*1f220*/  F2FP.F16.F32.PACK_AB R211, R165, R211 ;  /* 0x000000d3a5d3723e */ /* 0x000fe400000000ff */
[----:B------:R-:W0:Y:S01]  /*1f230*/  MUFU.EX2 R207, R207 ;  /* 0x000000cf00cf7308 */ /* 0x000e220000000800 */
[----:B------:R-:W-:Y:S01]  /*1f240*/  FADD.FTZ R14, R204, R13 ;  /* 0x0000000dcc0e7221 */ /* 0x000fe20000010000 */
[----:B--2---:R-:W-:Y:S01]  /*1f250*/  FADD.FTZ R13, R205, R12 ;  /* 0x0000000ccd0d7221 */ /* 0x004fe20000010000 */
[----:B------:R-:W-:-:S02]  /*1f260*/  F2FP.F16.F32.PACK_AB R204, R160, R204 ;  /* 0x000000cca0cc723e */ /* 0x000fc400000000ff */
[----:B------:R-:W-:-:S03]  /*1f270*/  FADD.FTZ R12, R160, R14 ;  /* 0x0000000ea00c7221 */ /* 0x000fc60000010000 */
[----:B------:R-:W2:Y:S01]  /*1f280*/  MUFU.EX2 R11, R175 ;  /* 0x000000af000b7308 */ /* 0x000ea20000000800 */
[----:B-1----:R-:W-:Y:S01]  /*1f290*/  FADD.FTZ R13, R154, R13 ;  /* 0x0000000d9a0d7221 */ /* 0x002fe20000010000 */
[----:B------:R-:W-:Y:S01]  /*1f2a0*/  FADD.FTZ R12, R206, R12 ;  /* 0x0000000cce0c7221 */ /* 0x000fe20000010000 */
[----:B------:R-:W-:Y:S02]  /*1f2b0*/  F2FP.F16.F32.PACK_AB R205, R154, R205 ;  /* 0x000000cd9acd723e */ /* 0x000fe400000000ff */
[C---:B------:R-:W-:Y:S01]  /*1f2c0*/  F2FP.F16.F32.PACK_AB R206, R15.reuse, R206 ;  /* 0x000000ce0fce723e */ /* 0x040fe200000000ff */
[----:B------:R-:W-:Y:S02]  /*1f2d0*/  FADD.FTZ R12, R15, R12 ;  /* 0x0000000c0f0c7221 */ /* 0x000fe40000010000 */
[----:B------:R-:W1:Y:S01]  /*1f2e0*/  MUFU.EX2 R201, R201 ;  /* 0x000000c900c97308 */ /* 0x000e620000000800 */
[----:B0-----:R-:W-:Y:S01]  /*1f2f0*/  FADD.FTZ R13, R207, R13 ;  /* 0x0000000dcf0d7221 */ /* 0x001fe20000010000 */
[----:B------:R-:W-:Y:S01]  /*1f300*/  FADD.FTZ R12, R200, R12 ;  /* 0x0000000cc80c7221 */ /* 0x000fe20000010000 */
[----:B------:R-:W-:-:S03]  /*1f310*/  F2FP.F16.F32.PACK_AB R200, R169, R200 ;  /* 0x000000c8a9c8723e */ /* 0x000fc600000000ff */
[----:B------:R-:W-:Y:S02]  /*1f320*/  FADD.FTZ R12, R169, R12 ;  /* 0x0000000ca90c7221 */ /* 0x000fe40000010000 */
[----:B------:R-:W0:Y:S01]  /*1f330*/  MUFU.EX2 R7, R174 ;  /* 0x000000ae00077308 */ /* 0x000e220000000800 */
[C---:B--2---:R-:W-:Y:S01]  /*1f340*/  FADD.FTZ R13, R11.reuse, R13 ;  /* 0x0000000d0b0d7221 */ /* 0x044fe20000010000 */
[----:B------:R-:W-:Y:S01]  /*1f350*/  FADD.FTZ R12, R202, R12 ;  /* 0x0000000cca0c7221 */ /* 0x000fe20000010000 */
[----:B------:R-:W-:Y:S02]  /*1f360*/  F2FP.F16.F32.PACK_AB R207, R11, R207 ;  /* 0x000000cf0bcf723e */ /* 0x000fe400000000ff */
[C---:B------:R-:W-:Y:S01]  /*1f370*/  F2FP.F16.F32.PACK_AB R202, R168.reuse, R202 ;  /* 0x000000caa8ca723e */ /* 0x040fe200000000ff */
[----:B------:R-:W-:Y:S02]  /*1f380*/  FADD.FTZ R12, R168, R12 ;  /* 0x0000000ca80c7221 */ /* 0x000fe40000010000 */
[----:B------:R-:W2:Y:S01]  /*1f390*/  MUFU.EX2 R203, R203 ;  /* 0x000000cb00cb7308 */ /* 0x000ea20000000800 */
[----:B-1----:R-:W-:Y:S01]  /*1f3a0*/  FADD.FTZ R13, R201, R13 ;  /* 0x0000000dc90d7221 */ /* 0x002fe20000010000 */
[----:B------:R-:W-:Y:S01]  /*1f3b0*/  FADD.FTZ R12, R196, R12 ;  /* 0x0000000cc40c7221 */ /* 0x000fe20000010000 */
[----:B------:R-:W-:-:S03]  /*1f3c0*/  F2FP.F16.F32.PACK_AB R196, R161, R196 ;  /* 0x000000c4a1c4723e */ /* 0x000fc600000000ff */
[----:B------:R-:W-:Y:S02]  /*1f3d0*/  FADD.FTZ R12, R161, R12 ;  /* 0x0000000ca10c7221 */ /* 0x000fe40000010000 */
[----:B------:R-:W1:Y:S01]  /*1f3e0*/  MUFU.EX2 R6, R6 ;  /* 0x0000000600067308 */ /* 0x000e620000000800 */
[C---:B0-----:R-:W-:Y:S01]  /*1f3f0*/  FADD.FTZ R13, R7.reuse, R13 ;  /* 0x0000000d070d7221 */ /* 0x041fe20000010000 */
[----:B------:R-:W-:Y:S01]  /*1f400*/  FADD.FTZ R12, R198, R12 ;  /* 0x0000000cc60c7221 */ /* 0x000fe20000010000 */
[----:B------:R-:W-:Y:S01]  /*1f410*/  F2FP.F16.F32.PACK_AB R201, R7, R201 ;  /* 0x000000c907c9723e */ /* 0x000fe200000000ff */
[----:B------:R-:W-:-:S04]  /*1f420*/  IMAD.MOV.U32 R7, RZ, RZ, R5 ;  /* 0x000000ffff077224 */ /* 0x000fc800078e0005 */
        /* <DEDUP_REMOVED lines=14> */
[C---:B0-----:R-:W-:Y:S01]  /*1f510*/  FADD.FTZ R12, R164.reuse, R12 ;  /* 0x0000000ca40c7221 */ /* 0x041fe20000010000 */
[----:B------:R-:W-:-:S06]  /*1f520*/  F2FP.F16.F32.PACK_AB R198, R164, R198 ;  /* 0x000000c6a4c6723e */ /* 0x000fcc00000000ff */
        /* <DEDUP_REMOVED lines=17> */
[----:B--2---:R-:W-:Y:S01]  /*1f640*/  FADD.FTZ R6, R181, R13 ;  /* 0x0000000db5067221 */ /* 0x004fe20000010000 */
[C---:B-1----:R-:W-:Y:S01]  /*1f650*/  FADD.FTZ R13, R152.reuse, R12 ;  /* 0x0000000c980d7221 */ /* 0x042fe20000010000 */
[----:B------:R-:W-:Y:S02]  /*1f660*/  F2FP.F16.F32.PACK_AB R194, R152, R194 ;  /* 0x000000c298c2723e */ /* 0x000fe400000000ff */
[C---:B0-----:R-:W-:Y:S01]  /*1f670*/  FADD.FTZ R12, R157.reuse, R6 ;  /* 0x000000069d0c7221 */ /* 0x041fe20000010000 */
[----:B------:R-:W-:Y:S01]  /*1f680*/  F2FP.F16.F32.PACK_AB R195, R157, R181 ;  /* 0x000000b59dc3723e */ /* 0x000fe200000000ff */
[----:B------:R-:W-:Y:S01]  /*1f690*/  IMAD.MOV.U32 R6, RZ, RZ, R4 ;  /* 0x000000ffff067224 */ /* 0x000fe200078e0004 */
[----:B------:R-:W-:Y:S06]  /*1f6a0*/  @P3 BRA `(.L_x_2852) ;  /* 0xffffffac001c3947 */ /* 0x000fec000383ffff */
[----:B------:R-:W-:Y:S05]  /*1f6b0*/  BSYNC B1 ;  /* 0x0000000000017941 */ /* 0x000fea0003800000 */
.L_x_2841:
[----:B------:R-:W-:Y:S05]  /*1f6c0*/  BSYNC B0 ;  /* 0x0000000000007941 */ /* 0x000fea0003800000 */
.L_x_2840:
[----:B------:R-:W-:Y:S01]  /*1f6d0*/  ISETP.GE.AND P2, PT, R8, R231, PT ;  /* 0x000000e70800720c */ /* 0x000fe20003f46270 */
[----:B------:R-:W-:-:S12]  /*1f6e0*/  BSSY B0, `(.L_x_2853) ;  /* 0x00004dd000007945 */ /* 0x000fd80003800000 */
[----:B------:R-:W-:Y:S05]  /*1f6f0*/  @!P2 BRA `(.L_x_2854) ;  /* 0x0000004c006ca947 */ /* 0x000fea0003800000 */
[----:B------:R-:W-:Y:S01]  /*1f700*/  MOV R6, R4 ;  /* 0x0000000400067202 */ /* 0x000fe20000000f00 */
[----:B------:R-:W-:Y:S02]  /*1f710*/  IMAD.MOV.U32 R7, RZ, RZ, R5 ;  /* 0x000000ffff077224 */ /* 0x000fe400078e0005 */
[----:B------:R-:W-:Y:S02]  /*1f720*/  IMAD.MOV.U32 R9, RZ, RZ, R218 ;  /* 0x000000ffff097224 */ /* 0x000fe400078e00da */
[----:B------:R-:W-:-:S07]  /*1f730*/  IMAD.MOV.U32 R10, RZ, RZ, R216 ;  /* 0x000000ffff0a7224 */ /* 0x000fce00078e00d8 */
.L_x_2865:
[----:B------:R-:W-:-:S05]  /*1f740*/  VIADD R11, R10, 0x1 ;  /* 0x000000010a0b7836 */ /* 0x000fca0000000000 */
[----:B------:R-:W-:-:S04]  /*1f750*/  ISETP.NE.AND P2, PT, R11, 0x2, PT ;  /* 0x000000020b00780c */ /* 0x000fc80003f45270 */
[----:B------:R-:W-:Y:S02]  /*1f760*/  SEL R11, R11, RZ, P2 ;  /* 0x000000ff0b0b7207 */ /* 0x000fe40001000000 */
[----:B------:R-:W-:Y:S02]  /*1f770*/  SEL R218, RZ, 0x1, P2 ;  /* 0x00000001ffda7807 */ /* 0x000fe40001000000 */
[----:B------:R-:W-:Y:S02]  /*1f780*/  MOV R216, R11 ;  /* 0x0000000b00d87202 */ /* 0x000fe40000000f00 */
[----:B------:R-:W-:Y:S01]  /*1f790*/  LOP3.LUT R218, R9, R218, RZ, 0x3c, !PT ;  /* 0x000000da09da7212 */ /* 0x000fe200078e3cff */
[----:B------:R-:W-:Y:S06]  /*1f7a0*/  @!P0 BRA `(.L_x_2855) ;  /* 0x0000000000048947 */ /* 0x000fec0003800000 */
[----:B------:R-:W-:Y:S01]  /*1f7b0*/  BPT.TRAP 0x1 ;  /* 0x000000040000795c */ /* 0x000fe20000300000 */
.L_x_2855:
[----:B------:R-:W-:Y:S01]  /*1f7c0*/  IMAD R4, R216, 0x8, R16 ;  /* 0x00000008d8047824 */ /* 0x000fe200078e0210 */
[----:B------:R-:W-:-:S04]  /*1f7d0*/  SHF.L.U32 R5, R218, 0x1f, RZ ;  /* 0x0000001fda057819 */ /* 0x000fc800000006ff */
[----:B------:R0:W1:Y:S01]  /*1f7e0*/  SYNCS.PHASECHK.TRANS64.TRYWAIT P2, [R4+URZ+0x38830], R5 ;  /* 0x03883005040075a7 */ /* 0x000062000804017f */
[----:B------:R-:W-:Y:S05]  /*1f7f0*/  @!P0 BRA `(.L_x_2856) ;  /* 0x0000000000048947 */ /* 0x000fea0003800000 */
[----:B------:R-:W-:Y:S01]  /*1f800*/  BPT.TRAP 0x1 ;  /* 0x000000040000795c */ /* 0x000fe20000300000 */
.L_x_2856:
[----:B------:R-:W-:Y:S01]  /*1f810*/  IMAD R3, R216, 0xa00, R20 ;  /* 0x00000a00d8037824 */ /* 0x000fe200078e0214 */
[----:B------:R-:W-:Y:S03]  /*1f820*/  BSSY B1, `(.L_x_2857) ;  /* 0x0000006000017945 */ /* 0x000fe60003800000 */
[C---:B------:R-:W-:Y:S02]  /*1f830*/  VIADD R21, R3.reuse, 0x80 ;  /* 0x0000008003157836 */ /* 0x040fe40000000000 */
[----:B------:R-:W-:Y:S01]  /*1f840*/  VIADD R15, R3, 0x100 ;  /* 0x00000100030f7836 */ /* 0x000fe20000000000 */
[----:B-1----:R-:W-:Y:S06]  /*1f850*/  @P2 BRA `(.L_x_2858) ;  /* 0x0000000000082947 */ /* 0x002fec0003800000 */
[----:B------:R-:W1:Y:S02]  /*1f860*/  SYNCS.PHASECHK.TRANS64.TRYWAIT P2, [R4+URZ+0x38830], R5 ;  /* 0x03883005040075a7 */ /* 0x000e64000804017f */
[----:B-1----:R-:W-:Y:S05]  /*1f870*/  @!P2 BRA `(.L_x_2859) ;  /* 0x000001580090a947 */ /* 0x002fea0003800000 */
.L_x_2858:
[----:B------:R-:W-:Y:S05]  /*1f880*/  BSYNC B1 ;  /* 0x0000000000017941 */ /* 0x000fea0003800000 */
.L_x_2857:
[----:B------:R-:W2:Y:S04]  /*1f890*/  LDL.64 R152, [R1+0x48] ;  /* 0x0000480001987983 */ /* 0x000ea80000100a00 */
[----:B------:R-:W3:Y:S01]  /*1f8a0*/  LDL.64 R154, [R1+0x50] ;  /* 0x00005000019a7983 */ /* 0x000ee20000100a00 */
[----:B01----:R-:W-:Y:S01]  /*1f8b0*/  IMAD.MOV.U32 R4, RZ, RZ, R3 ;  /* 0x000000ffff047224 */ /* 0x003fe200078e0003 */
[----:B------:R-:W-:-:S04]  /*1f8c0*/  MOV R5, 0x40000040 ;  /* 0x4000004000057802 */ /* 0x000fc80000000f00 */
        /* <DEDUP_REMOVED lines=9> */
[----:B------:R-:W-:Y:S01]  /*1f960*/  VIADD R14, R3, 0x180 ;  /* 0x00000180030e7836 */ /* 0x000fe20000000000 */
[----:B------:R-:W-:-:S04]  /*1f970*/  MOV R15, 0x40000040 ;  /* 0x40000040000f7802 */ /* 0x000fc80000000f00 */
        /* <DEDUP_REMOVED lines=22> */
[----:B------:R-:W-:Y:S01]  /*1fae0*/  VIADD R4, R3, 0x200 ;  /* 0x0000020003047836 */ /* 0x000fe20000000000 */
        /* <DEDUP_REMOVED lines=27> */
[----:B------:R-:W-:Y:S02]  /*1fca0*/  VIADD R4, R3, 0x102 ;  /* 0x0000010203047836 */ /* 0x000fe40000000000 */
[----:B------:R-:W-:Y:S01]  /*1fcb0*/  IMAD.MOV.U32 R5, RZ, RZ, 0x40000040 ;  /* 0x40000040ff057424 */ /* 0x000fe200078e00ff */
        /* <DEDUP_REMOVED lines=8> */
[----:B------:R-:W2:Y:S01]  /*1fd40*/  LDL.64 R14, [R1+0x38] ;  /* 0x00003800010e7983 */ /* 0x000ea20000100a00 */
        /* <DEDUP_REMOVED lines=801> */
.L_x_2860:
[----:B------:R-:W-:Y:S01]  /*22f60*/  SHF.L.U32 R0, R9, 0x1f, RZ ;  /* 0x0000001f09007819 */ /* 0x000fe200000006ff */
[----:B------:R-:W-:-:S04]  /*22f70*/  IMAD R9, R10, 0x8, R16 ;  /* 0x000000080a097824 */ /* 0x000fc800078e0210 */
[----:B------:R0:W1:Y:S01]  /*22f80*/  SYNCS.PHASECHK.TRANS64.TRYWAIT P2, [R9+URZ+0x38850], R0 ;  /* 0x03885000090075a7 */ /* 0x000062000804017f */
[----:B------:R-:W-:Y:S05]  /*22f90*/  @!P0 BRA `(.L_x_2861) ;  /* 0x0000000000048947 */ /* 0x000fea0003800000 */
[----:B------:R-:W-:Y:S01]  /*22fa0*/  BPT.TRAP 0x1 ;  /* 0x000000040000795c */ /* 0x000fe20000300000 */
.L_x_2861:
[----:B------:R-:W-:Y:S04]  /*22fb0*/  BSSY B1, `(.L_x_2862) ;  /* 0x0000004000017945 */ /* 0x000fe80003800000 */
[----:B-1----:R-:W-:Y:S05]  /*22fc0*/  @P2 BRA `(.L_x_2863) ;  /* 0x0000000000082947 */ /* 0x002fea0003800000 */
[----:B------:R-:W1:Y:S02]  /*22fd0*/  SYNCS.PHASECHK.TRANS64.TRYWAIT P2, [R9+URZ+0x38850], R0 ;  /* 0x03885000090075a7 */ /* 0x000e64000804017f */
[----:B-1----:R-:W-:Y:S05]  /*22fe0*/  @!P2 BRA `(.L_x_2864) ;  /* 0x0000012000c8a947 */ /* 0x002fea0003800000 */
.L_x_2863:
[----:B------:R-:W-:Y:S05]  /*22ff0*/  BSYNC B1 ;  /* 0x0000000000017941 */ /* 0x000fea0003800000 */
.L_x_2862:
[----:B01----:R-:W-:Y:S01]  /*23000*/  VIADD R0, R16, 0x400 ;  /* 0x0000040010007836 */ /* 0x003fe20000000000 */
[----:B------:R-:W-:Y:S01]  /*23010*/  WARPGROUP.ARRIVE ;  /* 0x00000000000079c5 */ /* 0x000fe20000000000 */
[----:B------:R-:W-:Y:S01]  /*23020*/  IMAD.MOV.U32 R3, RZ, RZ, 0x40000040 ;  /* 0x40000040ff037424 */ /* 0x000fe200078e00ff */
[----:B------:R-:W-:Y:S01]  /*23030*/  MOV R5, 0x40000040 ;  /* 0x4000004000057802 */ /* 0x000fe20000000f00 */
[----:B------:R-:W-:Y:S01]  /*23040*/  FMUL.FTZ R21, R188, UR38 ;  /* 0x00000026bc157c20 */ /* 0x000fe20008410000 */
[----:B------:R-:W-:Y:S01]  /*23050*/  SHF.R.U32.HI R0, RZ, 0x4, R0 ;  /* 0x00000004ff007819 */ /* 0x000fe20000011600 */
[----:B------:R-:W-:Y:S01]  /*23060*/  FMUL.FTZ R177, R177, UR38 ;  /* 0x00000026b1b17c20 */ /* 0x000fe20008410000 */
[----:B------:R-:W-:Y:S01]  /*23070*/  R2UR UR7, R3 ;  /* 0x00000000030772ca */ /* 0x000fe200000e0000 */
[----:B------:R-:W-:Y:S01]  /*23080*/  FMUL.FTZ R180, R180, UR38 ;  /* 0x00000026b4b47c20 */ /* 0x000fe20008410000 */
[----:B------:R-:W-:Y:S01]  /*23090*/  LOP3.LUT R0, R0, 0x3fff, RZ, 0xc0, !PT ;  /* 0x00003fff00007812 */ /* 0x000fe200078ec0ff */
[----:B------:R-:W-:Y:S01]  /*230a0*/  MUFU.TANH R21, R21 ;  /* 0x0000001500157308 */ /* 0x000fe20000002400 */
[----:B------:R-:W-:Y:S01]  /*230b0*/  FMUL.FTZ R181, R181, UR38 ;  /* 0x00000026b5b57c20 */ /* 0x000fe20008410000 */
[----:B------:R-:W-:Y:S01]  /*230c0*/  FMUL.FTZ R168, R168, UR38 ;  /* 0x00000026a8a87c20 */ /* 0x000fe20008410000 */
[----:B------:R-:W-:Y:S01]  /*230d0*/  LOP3.LUT R0, R0, 0x2800000, RZ, 0xfc, !PT ;  /* 0x0280000000007812 */ /* 0x000fe200078efcff */
[----:B------:R-:W-:Y:S01]  /*230e0*/  FMUL.FTZ R169, R169, UR38 ;  /* 0x00000026a9a97c20 */ /* 0x000fe20008410000 */
[----:B------:R-:W-:Y:S01]  /*230f0*/  FMUL.FTZ R172, R172, UR38 ;  /* 0x00000026acac7c20 */ /* 0x000fe20008410000 */
[----:B------:R-:W-:Y:S01]  /*23100*/  FMUL.FTZ R173, R173, UR38 ;  /* 0x00000026adad7c20 */ /* 0x000fe20008410000 */
[----:B------:R-:W-:Y:S01]  /*23110*/  FMUL.FTZ R160, R160, UR38 ;  /* 0x00000026a0a07c20 */ /* 0x000fe20008410000 */
[----:B------:R-:W-:-:S02]  /*23120*/  IMAD R2, R10, 0xa00, R0 ;  /* 0x00000a000a027824 */ /* 0x000fc400078e0200 */
[----:B------:R-:W-:Y:S01]  /*23130*/  FMUL.FTZ R10, R186, UR38 ;  /* 0x00000026ba0a7c20 */ /* 0x000fe20008410000 */
[----:B------:R-:W-:Y:S01]  /*23140*/  FMUL.FTZ R186, R176, UR38 ;  /* 0x00000026b0ba7c20 */ /* 0x000fe20008410000 */
[----:B------:R-:W-:Y:S01]  /*23150*/  MUFU.TANH R177, R177 ;  /* 0x000000b100b17308 */ /* 0x000fe20000002400 */
[C---:B------:R-:W-:Y:S01]  /*23160*/  VIADD R4, R2.reuse, 0x80 ;  /* 0x0000008002047836 */ /* 0x040fe20000000000 */
[----:B------:R-:W-:Y:S01]  /*23170*/  R2UR UR6, R2 ;  /* 0x00000000020672ca */ /* 0x000fe200000e0000 */
        /* <DEDUP_REMOVED lines=11> */
[----:B------:R-:W-:Y:S01]  /*23230*/  IMAD.MOV.U32 R3, RZ, RZ, 0x40000040 ;  /* 0x40000040ff037424 */ /* 0x000fe200078e00ff */
[----:B------:R-:W-:Y:S01]  /*23240*/  HGMMA.64x256x16.F32 R24, R208, gdesc[UR4].tnspB, R24, gsb0 ;  /* 0x43e00004d0187df0 */ /* 0x000fe20008000818 */
[----:B------:R-:W-:Y:S01]  /*23250*/  R2UR UR6, R4 ;  /* 0x00000000040672ca */ /* 0x000fe200000e0000 */
[----:B------:R-:W-:Y:S01]  /*23260*/  VIADD R4, R2, 0x100 ;  /* 0x0000010002047836 */ /* 0x000fe20000000000 */
[----:B------:R-:W-:Y:S01]  /*23270*/  R2UR UR7, R5 ;  /* 0x00000000050772ca */ /* 0x000fe200000e0000 */
[----:B------:R-:W-:Y:S01]  /*23280*/  IMAD.MOV.U32 R5, RZ, RZ, 0x40000040 ;  /* 0x40000040ff057424 */ /* 0x000fe200078e00ff */
        /* <DEDUP_REMOVED lines=18> */
[----:B------:R-:W-:Y:S01]  /*233b0*/  @!P1 IMAD R11, R11, 0x8, R16 ;  /* 0x000000080b0b9824 */ /* 0x000fe200078e0210 */
[----:B------:R-:W-:-:S02]  /*233c0*/  @!P1 IADD3 R9, R9, 0x38860, RZ ;  /* 0x0003886009099810 */ /* 0x000fc40007ffe0ff */
[C---:B------:R-:W-:Y:S01]  /*233d0*/  ISETP.GT.AND P2, PT, R8.reuse, R231, PT ;  /* 0x000000e70800720c */ /* 0x040fe20003f44270 */
[----:B------:R-:W-:Y:S02]  /*233e0*/  VIADD R8, R8, 0xffffffff ;  /* 0xffffffff08087836 */ /* 0x000fe40000000000 */
        /* <DEDUP_REMOVED lines=45> */
[----:B------:R-:W-:-:S04]  /*236c0*/  FMUL.FTZ R185, R191, UR38 ;  /* 0x00000026bfb97c20 */ /* 0x000fc80008410000 */
[----:B------:R-:W-:Y:S08]  /*236d0*/  MUFU.TANH R4, R4 ;  /* 0x0000000400047308 */ /* 0x000ff00000002400 */
[----:B------:R-:W-:Y:S01]  /*236e0*/  MUFU.TANH R185, R185 ;  /* 0x000000b900b97308 */ /* 0x000fe20000002400 */
[----:B------:R-:W-:Y:S02]  /*236f0*/  WARPGROUP.DEPBAR.LE gsb0, 0x0 ;  /* 0x00008000000079c5 */ /* 0x000fe40000010000 */
[----:B------:R-:W-:-:S09]  /*23700*/  WARPGROUP.ARRIVE ;  /* 0x00000000000079c5 */ /* 0x000fd20000000000 */
[----:B------:R-:W-:Y:S01]  /*23710*/  HGMMA.64x256x16.F32 R24, R196, gdesc[UR4].tnspB, R24, gsb0 ;  /* 0x43e00004c4187df0 */ /* 0x000fe20008000818 */
[----:B------:R-:W-:Y:S01]  /*23720*/  R2UR UR6, R2 ;  /* 0x00000000020672ca */ /* 0x000fe200000e0000 */
[----:B------:R-:W-:Y:S01]  /*23730*/  FMUL.FTZ R2, R184, UR38 ;  /* 0x00000026b8027c20 */ /* 0x000fe20008410000 */
[----:B------:R-:W-:Y:S01]  /*23740*/  FMUL.FTZ R184, R189, UR38 ;  /* 0x00000026bdb87c20 */ /* 0x000fe20008410000 */
[----:B------:R-:W-:Y:S01]  /*23750*/  R2UR UR7, R3 ;  /* 0x00000000030772ca */ /* 0x000fe200000e0000 */
[----:B------:R-:W-:-:S03]  /*23760*/  IMAD.U32 R3, RZ, RZ, UR42 ;  /* 0x0000002aff037e24 */ /* 0x000fc6000f8e00ff */
[----:B------:R-:W0:Y:S08]  /*23770*/  MUFU.TANH R2, R2 ;  /* 0x0000000200027308 */ /* 0x000e300000002400 */
[----:B------:R-:W1:Y:S01]  /*23780*/  MUFU.TANH R184, R184 ;  /* 0x000000b800b87308 */ /* 0x000e620000002400 */
[----:B0-----:R-:W-:-:S04]  /*23790*/  FMNMX.FTZ R0, R2, R7, !PT ;  /* 0x0000000702007209 */ /* 0x001fc80007810000 */
[----:B------:R-:W-:-:S04]  /*237a0*/  FMNMX.FTZ R0, R4, R0, !PT ;  /* 0x0000000004007209 */ /* 0x000fc80007810000 */
[----:B------:R-:W-:-:S04]  /*237b0*/  FMNMX.FTZ R0, R21, R0, !PT ;  /* 0x0000000015007209 */ /* 0x000fc80007810000 */
[----:B-1----:R-:W-:-:S04]  /*237c0*/  FMNMX.FTZ R0, R184, R0, !PT ;  /* 0x00000000b8007209 */ /* 0x002fc80007810000 */
        /* <DEDUP_REMOVED lines=15> */
[----:B------:R-:W-:-:S05]  /*238c0*/  FMNMX.FTZ R5, R157, R0, !PT ;  /* 0x000000009d057209 */ /* 0x000fca0007810000 */
[----:B------:R-:W0:Y:S02]  /*238d0*/  SHFL.BFLY PT, R0, R5, 0x2, 0x1f ;  /* 0x0c401f0005007f89 */ /* 0x000e2400000e0000 */
[----:B0-----:R-:W-:-:S05]  /*238e0*/  FMNMX.FTZ R5, R5, R0, !PT ;  /* 0x0000000005057209 */ /* 0x001fca0007810000 */
[----:B------:R-:W0:Y:S02]  /*238f0*/  SHFL.BFLY PT, R0, R5, 0x1, 0x1f ;  /* 0x0c201f0005007f89 */ /* 0x000e2400000e0000 */
[----:B0-----:R-:W-:Y:S02]  /*23900*/  FMNMX.FTZ R5, R5, R0, !PT ;  /* 0x0000000005057209 */ /* 0x001fe40007810000 */
[----:B------:R-:W-:-:S03]  /*23910*/  FMNMX.FTZ R0, R10, R6, !PT ;  /* 0x000000060a007209 */ /* 0x000fc60007810000 */
[----:B------:R-:W-:Y:S01]  /*23920*/  FADD.FTZ R7, -R5, R7 ;  /* 0x0000000705077221 */ /* 0x000fe20000010100 */
[----:B------:R-:W-:-:S03]  /*23930*/  FMNMX.FTZ R0, R14, R0, !PT ;  /* 0x000000000e007209 */ /* 0x000fc60007810000 */
[----:B------:R-:W-:Y:S01]  /*23940*/  FMUL.FTZ R7, R7, R3 ;  /* 0x0000000307077220 */ /* 0x000fe20000410000 */
[----:B------:R-:W-:-:S04]  /*23950*/  FMNMX.FTZ R0, R15, R0, !PT ;  /* 0x000000000f007209 */ /* 0x000fc80007810000 */
[----:B------:R-:W-:Y:S02]  /*23960*/  FMNMX.FTZ R183, R185, R0, !PT ;  /* 0x00000000b9b77209 */ /* 0x000fe40007810000 */
[----:B------:R0:W-:Y:S02]  /*23970*/  MUFU.EX2 R0, R7 ;  /* 0x0000000700007308 */ /* 0x0001e40000000800 */
[----:B------:R-:W-:-:S04]  /*23980*/  FMNMX.FTZ R183, R176, R183, !PT ;  /* 0x000000b7b0b77209 */ /* 0x000fc80007810000 */
[----:B------:R-:W-:Y:S01]  /*23990*/  FMNMX.FTZ R183, R178, R183, !PT ;  /* 0x000000b7b2b77209 */ /* 0x000fe20007810000 */
[----:B0-----:R-:W-:-:S04]  /*239a0*/  FMUL.FTZ R7, R5, R3 ;  /* 0x0000000305077220 */ /* 0x001fc80000410000 */
[--C-:B------:R-:W-:Y:S01]  /*239b0*/  FFMA.FTZ R208, R2, R3, -R7.reuse ;  /* 0x0000000302d07223 */ /* 0x100fe20000010807 */
[----:B------:R-:W-:Y:S01]  /*239c0*/  FMNMX.FTZ R2, R179, R183, !PT ;  /* 0x000000b7b3027209 */ /* 0x000fe20007810000 */
[-CC-:B------:R-:W-:Y:S01]  /*239d0*/  FFMA.FTZ R4, R4, R3.reuse, -R7.reuse ;  /* 0x0000000304047223 */ /* 0x180fe20000010807 */
[-CC-:B------:R-:W-:Y:S01]  /*239e0*/  FFMA.FTZ R210, R21, R3.reuse, -R7.reuse ;  /* 0x0000000315d27223 */ /* 0x180fe20000010807 */
[-CC-:B------:R-:W-:Y:S01]  /*239f0*/  FFMA.FTZ R200, R168, R3.reuse, -R7.reuse ;  /* 0x00000003a8c87223 */ /* 0x180fe20000010807 */
[----:B------:R-:W-:Y:S01]  /*23a00*/  FMNMX.FTZ R2, R156, R2, !PT ;  /* 0x000000029c027209 */ /* 0x000fe20007810000 */
[----:B------:R-:W-:Y:S01]  /*23a10*/  MUFU.EX2 R183, R4 ;  /* 0x0000000400b77308 */ /* 0x000fe20000000800 */
[-CC-:B------:R-:W-:Y:S01]  /*23a20*/  FFMA.FTZ R21, R177, R3.reuse, -R7.reuse ;  /* 0x00000003b1157223 */ /* 0x180fe20000010807 */
[-CC-:B------:R-:W-:Y:S01]  /*23a30*/  FFMA.FTZ R168, R169, R3.reuse, -R7.reuse ;  /* 0x00000003a9a87223 */ /* 0x180fe20000010807 */
[----:B------:R-:W-:Y:S01]  /*23a40*/  FMNMX.FTZ R2, R170, R2, !PT ;  /* 0x00000002aa027209 */ /* 0x000fe20007810000 */
[-CC-:B------:R-:W-:Y:S01]  /*23a50*/  FFMA.FTZ R184, R184, R3.reuse, -R7.reuse ;  /* 0x00000003b8b87223 */ /* 0x180fe20000010807 */
[-CC-:B------:R-:W-:Y:S01]  /*23a60*/  FFMA.FTZ R204, R186, R3.reuse, -R7.reuse ;  /* 0x00000003bacc7223 */ /* 0x180fe20000010807 */
[-CC-:B------:R-:W-:Y:S01]  /*23a70*/  FFMA.FTZ R206, R180, R3.reuse, -R7.reuse ;  /* 0x00000003b4ce7223 */ /* 0x180fe20000010807 */
[----:B------:R-:W-:Y:S01]  /*23a80*/  FMNMX.FTZ R2, R171, R2, !PT ;  /* 0x00000002ab027209 */ /* 0x000fe20007810000 */
[-CC-:B------:R-:W-:Y:S01]  /*23a90*/  FFMA.FTZ R177, R181, R3.reuse, -R7.reuse ;  /* 0x00000003b5b17223 */ /* 0x180fe20000010807 */
[-CC-:B------:R-:W-:Y:S01]  /*23aa0*/  FFMA.FTZ R202, R172, R3.reuse, -R7.reuse ;  /* 0x00000003acca7223 */ /* 0x180fe20000010807 */
[----:B------:R-:W-:Y:S01]  /*23ab0*/  FFMA.FTZ R169, R173, R3, -R7 ;  /* 0x00000003ada97223 */ /* 0x000fe20000010807 */
[----:B------:R-:W-:Y:S01]  /*23ac0*/  FMNMX.FTZ R2, R174, R2, !PT ;  /* 0x00000002ae027209 */ /* 0x000fe20007810000 */
[----:B------:R-:W0:Y:S03]  /*23ad0*/  MUFU.EX2 R208, R208 ;  /* 0x000000d000d07308 */ /* 0x000e260000000800 */
[----:B------:R-:W-:-:S04]  /*23ae0*/  FMNMX.FTZ R2, R175, R2, !PT ;  /* 0x00000002af027209 */ /* 0x000fc80007810000 */
[----:B------:R-:W-:Y:S01]  /*23af0*/  FMNMX.FTZ R2, R162, R2, !PT ;  /* 0x00000002a2027209 */ /* 0x000fe20007810000 */
[----:B------:R-:W-:Y:S03]  /*23b00*/  MUFU.EX2 R210, R210 ;  /* 0x000000d200d27308 */ /* 0x000fe60000000800 */
[----:B------:R-:W-:-:S04]  /*23b10*/  FMNMX.FTZ R2, R163, R2, !PT ;  /* 0x00000002a3027209 */ /* 0x000fc80007810000 */
[----:B------:R-:W-:Y:S01]  /*23b20*/  FMNMX.FTZ R2, R166, R2, !PT ;  /* 0x00000002a6027209 */ /* 0x000fe20007810000 */
[----:B------:R-:W-:Y:S01]  /*23b30*/  MUFU.EX2 R184, R184 ;  /* 0x000000b800b87308 */ /* 0x000fe20000000800 */
        /* <DEDUP_REMOVED lines=14> */
[----:B------:R-:W-:-:S02]  /*23c20*/  WARPGROUP.DEPBAR.LE gsb0, 0x0 ;  /* 0x00008000000079c5 */ /* 0x000fc40000010000 */
[----:B------:R-:W-:Y:S01]  /*23c30*/  WARPGROUP.ARRIVE ;  /* 0x00000000000079c5 */ /* 0x000fe20000000000 */
[----:B0-----:R-:W-:Y:S01]  /*23c40*/  FMNMX.FTZ R2, R2, R4, !PT ;  /* 0x0000000402027209 */ /* 0x001fe20007810000 */
[-CC-:B------:R-:W-:Y:S01]  /*23c50*/  FFMA.FTZ R196, R160, R3.reuse, -R7.reuse ;  /* 0x00000003a0c47223 */ /* 0x180fe20000010807 */
[-CC-:B------:R-:W-:Y:S01]  /*23c60*/  FFMA.FTZ R160, R161, R3.reuse, -R7.reuse ;  /* 0x00000003a1a07223 */ /* 0x180fe20000010807 */
[-CC-:B------:R-:W-:Y:S01]  /*23c70*/  FFMA.FTZ R198, R164, R3.reuse, -R7.reuse ;  /* 0x00000003a4c67223 */ /* 0x180fe20000010807 */
[----:B------:R-:W-:Y:S01]  /*23c80*/  FFMA.FTZ R161, R165, R3, -R7 ;  /* 0x00000003a5a17223 */ /* 0x000fe20000010807 */
[----:B------:R-:W-:Y:S01]  /*23c90*/  HGMMA.64x256x16.F32 R24, R192, gdesc[UR4].tnspB, R24, gsb0 ;  /* 0x43e00004c0187df0 */ /* 0x000fe20008000818 */
[----:B------:R-:W0:Y:S01]  /*23ca0*/  SHFL.BFLY PT, R4, R2, 0x1, 0x1f ;  /* 0x0c201f0002047f89 */ /* 0x000e2200000e0000 */
[----:B------:R-:W-:Y:S08]  /*23cb0*/  MUFU.EX2 R168, R168 ;  /* 0x000000a800a87308 */ /* 0x000ff00000000800 */
[----:B------:R-:W-:Y:S08]  /*23cc0*/  MUFU.EX2 R202, R202 ;  /* 0x000000ca00ca7308 */ /* 0x000ff00000000800 */
[----:B------:R-:W-:Y:S01]  /*23cd0*/  MUFU.EX2 R169, R169 ;  /* 0x000000a900a97308 */ /* 0x000fe20000000800 */
[----:B0-----:R-:W-:-:S07]  /*23ce0*/  FMNMX.FTZ R4, R2, R4, !PT ;  /* 0x0000000402047209 */ /* 0x001fce0007810000 */
[----:B------:R-:W-:Y:S01]  /*23cf0*/  MUFU.EX2 R196, R196 ;  /* 0x000000c400c47308 */ /* 0x000fe20000000800 */
[----:B------:R-:W-:-:S04]  /*23d00*/  FADD.FTZ R2, -R4, R6 ;  /* 0x0000000604027221 */ /* 0x000fc80000010100 */
[----:B------:R-:W-:-:S03]  /*23d10*/  FMUL.FTZ R2, R2, R3 ;  /* 0x0000000302027220 */ /* 0x000fc60000410000 */
[----:B------:R-:W-:Y:S08]  /*23d20*/  MUFU.EX2 R160, R160 ;  /* 0x000000a000a07308 */ /* 0x000ff00000000800 */
[----:B------:R-:W-:Y:S08]  /*23d30*/  MUFU.EX2 R2, R2 ;  /* 0x0000000200027308 */ /* 0x000ff00000000800 */
[----:B------:R-:W-:Y:S08]  /*23d40*/  MUFU.EX2 R198, R198 ;  /* 0x000000c600c67308 */ /* 0x000ff00000000800 */
[----:B------:R-:W-:Y:S01]  /*23d50*/  MUFU.EX2 R161, R161 ;  /* 0x000000a100a17308 */ /* 0x000fe20000000800 */
[----:B------:R-:W-:-:S02]  /*23d60*/  WARPGROUP.DEPBAR.LE gsb0, 0x0 ;  /* 0x00008000000079c5 */ /* 0x000fc40000010000 */
[-CC-:B------:R-:W-:Y:S01]  /*23d70*/  FFMA.FTZ R194, R153, R3.reuse, -R7.reuse ;  /* 0x0000000399c27223 */ /* 0x180fe20000010807 */
[-C--:B------:R-:W-:Y:S01]  /*23d80*/  FMUL.FTZ R153, R4, R3.reuse ;  /* 0x0000000304997220 */ /* 0x080fe20000410000 */
[-CC-:B------:R-:W-:Y:S01]  /*23d90*/  FFMA.FTZ R192, R152, R3.reuse, -R7.reuse ;  /* 0x0000000398c07223 */ /* 0x180fe20000010807 */
[-CC-:B------:R-:W-:Y:S01]  /*23da0*/  FFMA.FTZ R152, R182, R3.reuse, -R7.reuse ;  /* 0x00000003b6987223 */ /* 0x180fe20000010807 */
[-C--:B------:R-:W-:Y:S01]  /*23db0*/  FFMA.FTZ R7, R157, R3.reuse, -R7 ;  /* 0x000000039d077223 */ /* 0x080fe20000010807 */
[-CC-:B------:R-:W-:Y:S01]  /*23dc0*/  FFMA.FTZ R209, R10, R3.reuse, -R153.reuse ;  /* 0x000000030ad17223 */ /* 0x180fe20000010899 */
[-CC-:B------:R-:W-:Y:S01]  /*23dd0*/  FFMA.FTZ R211, R15, R3.reuse, -R153.reuse ;  /* 0x000000030fd37223 */ /* 0x180fe20000010899 */
[-CC-:B------:R-:W-:Y:S01]  /*23de0*/  FFMA.FTZ R205, R176, R3.reuse, -R153.reuse ;  /* 0x00000003b0cd7223 */ /* 0x180fe20000010899 */
[----:B------:R0:W-:Y:S01]  /*23df0*/  MUFU.EX2 R6, R7 ;  /* 0x0000000700067308 */ /* 0x0001e20000000800 */
[-CC-:B------:R-:W-:Y:S01]  /*23e00*/  FFMA.FTZ R10, R178, R3.reuse, -R153.reuse ;  /* 0x00000003b20a7223 */ /* 0x180fe20000010899 */
[-CC-:B------:R-:W-:Y:S01]  /*23e10*/  FFMA.FTZ R207, R179, R3.reuse, -R153.reuse ;  /* 0x00000003b3cf7223 */ /* 0x180fe20000010899 */
[----:B------:R-:W-:Y:S01]  /*23e20*/  FFMA.FTZ R156, R156, R3, -R153 ;  /* 0x000000039c9c7223 */ /* 0x000fe20000010899 */
[----:B------:R-:W-:-:S02]  /*23e30*/  @!P1 VIADD R15, R11, 0x38840 ;  /* 0x000388400b0f9836 */ /* 0x000fc40000000000 */
[-CC-:B------:R-:W-:Y:S01]  /*23e40*/  FFMA.FTZ R201, R170, R3.reuse, -R153.reuse ;  /* 0x00000003aac97223 */ /* 0x180fe20000010899 */
[-CC-:B------:R-:W-:Y:S01]  /*23e50*/  FFMA.FTZ R171, R171, R3.reuse, -R153.reuse ;  /* 0x00000003abab7223 */ /* 0x180fe20000010899 */
[-CC-:B------:R-:W-:Y:S01]  /*23e60*/  FFMA.FTZ R203, R174, R3.reuse, -R153.reuse ;  /* 0x00000003aecb7223 */ /* 0x180fe20000010899 */
[----:B------:R-:W1:Y:S01]  /*23e70*/  MUFU.EX2 R209, R209 ;  /* 0x000000d100d17308 */ /* 0x000e620000000800 */
[-CC-:B0-----:R-:W-:Y:S01]  /*23e80*/  FFMA.FTZ R7, R14, R3.reuse, -R153.reuse ;  /* 0x000000030e077223 */ /* 0x181fe20000010899 */
[-C--:B------:R-:W-:Y:S01]  /*23e90*/  FFMA.FTZ R14, R185, R3.reuse, -R153 ;  /* 0x00000003b90e7223 */ /* 0x080fe20000010899 */
[----:B------:R-:W-:Y:S01]  /*23ea0*/  @!P1 PRMT R15, RZ, 0x654, R15 ;  /* 0x00000654ff0f9816 */ /* 0x000fe2000000000f */
[-CC-:B------:R-:W-:Y:S01]  /*23eb0*/  FFMA.FTZ R197, R162, R3.reuse, -R153.reuse ;  /* 0x00000003a2c57223 */ /* 0x180fe20000010899 */
[-CC-:B------:R-:W-:Y:S01]  /*23ec0*/  FFMA.FTZ R163, R163, R3.reuse, -R153.reuse ;  /* 0x00000003a3a37223 */ /* 0x180fe20000010899 */
[-CC-:B------:R-:W-:Y:S01]  /*23ed0*/  FFMA.FTZ R199, R166, R3.reuse, -R153.reuse ;  /* 0x00000003a6c77223 */ /* 0x180fe20000010899 */
[----:B------:R0:W-:Y:S01]  /*23ee0*/  @!P1 SYNCS.ARRIVE.TRANS64.RED.A1T0 RZ, [R15+URZ], RZ ;  /* 0x000000ff0fff99a7 */ /* 0x0001e2000810043f */
[----:B------:R-:W2:Y:S01]  /*23ef0*/  MUFU.EX2 R7, R7 ;  /* 0x0000000700077308 */ /* 0x000ea20000000800 */
[-CC-:B------:R-:W-:Y:S01]  /*23f00*/  FFMA.FTZ R167, R167, R3.reuse, -R153.reuse ;  /* 0x00000003a7a77223 */ /* 0x180fe20000010899 */
[-CC-:B------:R-:W-:Y:S01]  /*23f10*/  FFMA.FTZ R154, R154, R3.reuse, -R153.reuse ;  /* 0x000000039a9a7223 */ /* 0x180fe20000010899 */
[-CC-:B------:R-:W-:Y:S01]  /*23f20*/  FFMA.FTZ R155, R155, R3.reuse, -R153.reuse ;  /* 0x000000039b9b7223 */ /* 0x180fe20000010899 */
[----:B------:R-:W-:Y:S01]  /*23f30*/  FFMA.FTZ R158, R158, R3, -R153 ;  /* 0x000000039e9e7223 */ /* 0x000fe20000010899 */
[----:B0-----:R-:W-:-:S03]  /*23f40*/  @!P1 PRMT R15, RZ, 0x654, R9 ;  /* 0x00000654ff0f9816 */ /* 0x001fc60000000009 */
[----:B------:R-:W0:Y:S01]  /*23f50*/  MUFU.EX2 R211, R211 ;  /* 0x000000d300d37308 */ /* 0x000e220000000800 */
[----:B-1----:R-:W-:Y:S01]  /*23f60*/  FFMA.FTZ R12, R2, R12, R209 ;  /* 0x0000000c020c7223 */ /* 0x002fe200000100d1 */
[----:B------:R1:W-:Y:S06]  /*23f70*/  @!P1 SYNCS.ARRIVE.TRANS64.RED.A1T0 RZ, [R15+URZ], RZ ;  /* 0x000000ff0fff99a7 */ /* 0x0003ec000810043f */
[----:B------:R-:W3:Y:S01]  /*23f80*/  MUFU.EX2 R14, R14 ;  /* 0x0000000e000e7308 */ /* 0x000ee20000000800 */
[C---:B--2---:R-:W-:Y:S01]  /*23f90*/  FADD.FTZ R12, R7.reuse, R12 ;  /* 0x0000000c070c7221 */ /* 0x044fe20000010000 */
[----:B------:R-:W-:Y:S01]  /*23fa0*/  F2FP.F16.F32.PACK_AB R209, R7, R209 ;  /* 0x000000d107d1723e */ /* 0x000fe200000000ff */
[-CC-:B-1----:R-:W-:Y:S01]  /*23fb0*/  FFMA.FTZ R15, R175, R3.reuse, -R153.reuse ;  /* 0x00000003af0f7223 */ /* 0x182fe20000010899 */
[----:B------:R-:W-:Y:S01]  /*23fc0*/  FFMA.FTZ R153, R159, R3, -R153 ;  /* 0x000000039f997223 */ /* 0x000fe20000010899 */
[----:B------:R-:W-:-:S03]  /*23fd0*/  MOV R7, R5 ;  /* 0x0000000500077202 */ /* 0x000fc60000000f00 */
[----:B------:R-:W1:Y:S08]  /*23fe0*/  MUFU.EX2 R205, R205 ;  /* 0x000000cd00cd7308 */ /* 0x000e700000000800 */
[----:B------:R-:W2:Y:S08]  /*23ff0*/  MUFU.EX2 R10, R10 ;  /* 0x0000000a000a7308 */ /* 0x000eb00000000800 */
[----:B------:R4:W-:Y:S08]  /*24000*/  MUFU.EX2 R11, R156 ;  /* 0x0000009c000b7308 */ /* 0x0009f00000000800 */
[----:B------:R-:W5:Y:S01]  /*24010*/  MUFU.EX2 R207, R207 ;  /* 0x000000cf00cf7308 */ /* 0x000f620000000800 */
[----:B----4-:R-:W-:Y:S01]  /*24020*/  FADD.FTZ R156, R210, R13 ;  /* 0x0000000dd29c7221 */ /* 0x010fe20000010000 */
[----:B0-----:R-:W-:Y:S01]  /*24030*/  FADD.FTZ R13, R211, R12 ;  /* 0x0000000cd30d7221 */ /* 0x001fe20000010000 */
[----:B------:R-:W-:-:S02]  /*24040*/  F2FP.F16.F32.PACK_AB R210, R184, R210 ;  /* 0x000000d2b8d2723e */ /* 0x000fc400000000ff */
[----:B------:R-:W-:Y:S01]  /*24050*/  FADD.FTZ R156, R184, R156 ;  /* 0x0000009cb89c7221 */ /* 0x000fe20000010000 */
[C---:B---3--:R-:W-:Y:S01]  /*24060*/  FADD.FTZ R13, R14.reuse, R13 ;  /* 0x0000000d0e0d7221 */ /* 0x048fe20000010000 */
[----:B------:R-:W-:Y:S01]  /*24070*/  F2FP.F16.F32.PACK_AB R211, R14, R211 ;  /* 0x000000d30ed3723e */ /* 0x000fe200000000ff */
[----:B------:R-:W0:Y:S01]  /*24080*/  MUFU.EX2 R201, R201 ;  /* 0x000000c900c97308 */ /* 0x000e220000000800 */
[----:B------:R-:W-:Y:S01]  /*24090*/  FADD.FTZ R157, R204, R156 ;  /* 0x0000009ccc9d7221 */ /* 0x000fe20000010000 */
[----:B-1----:R-:W-:Y:S01]  /*240a0*/  FADD.FTZ R156, R205, R13 ;  /* 0x0000000dcd9c7221 */ /* 0x002fe20000010000 */
[C---:B--2---:R-:W-:Y:S02]  /*240b0*/  F2FP.F16.F32.PACK_AB R205, R10.reuse, R205 ;  /* 0x000000cd0acd723e */ /* 0x044fe400000000ff */
[C---:B------:R-:W-:Y:S01]  /*240c0*/  FADD.FTZ R13, R21.reuse, R157 ;  /* 0x0000009d150d7221 */ /* 0x040fe20000010000 */
[----:B------:R-:W-:Y:S01]  /*240d0*/  FADD.FTZ R156, R10, R156 ;  /* 0x0000009c0a9c7221 */ /* 0x000fe20000010000 */
[----:B------:R-:W-:Y:S01]  /*240e0*/  F2FP.F16.F32.PACK_AB R204, R21, R204 ;  /* 0x000000cc15cc723e */ /* 0x000fe200000000ff */
[----:B------:R-:W1:Y:S01]  /*240f0*/  MUFU.EX2 R9, R171 ;  /* 0x000000ab00097308 */ /* 0x000e620000000800 */
[----:B------:R-:W-:Y:S01]  /*24100*/  FADD.FTZ R13, R206, R13 ;  /* 0x0000000dce0d7221 */ /* 0x000fe20000010000 */
[----:B-----5:R-:W-:Y:S01]  /*24110*/  FADD.FTZ R156, R207, R156 ;  /* 0x0000009ccf9c7221 */ /* 0x020fe20000010000 */
[----:B------:R-:W-:Y:S01]  /*24120*/  F2FP.F16.F32.PACK_AB R206, R177, R206 ;  /* 0x000000ceb1ce723e */ /* 0x000fe200000000ff */
[----:B------:R-:W-:-:S02]  /*24130*/  IMAD.MOV.U32 R10, RZ, RZ, R216 ;  /* 0x000000ffff0a7224 */ /* 0x000fc400078e00d8 */
[----:B------:R-:W-:Y:S01]  /*24140*/  FADD.FTZ R157, R177, R13 ;  /* 0x0000000db19d7221 */ /* 0x000fe20000010000 */
[C---:B------:R-:W-:Y:S01]  /*24150*/  FADD.FTZ R156, R11.reuse, R156 ;  /* 0x0000009c0b9c7221 */ /* 0x040fe20000010000 */
[----:B------:R-:W-:Y:S01]  /*24160*/  F2FP.F16.F32.PACK_AB R207, R11, R207 ;  /* 0x000000cf0bcf723e */ /* 0x000fe200000000ff */
[----:B------:R-:W2:Y:S01]  /*24170*/  MUFU.EX2 R203, R203 ;  /* 0x000000cb00cb7308 */ /* 0x000ea20000000800 */
[----:B------:R-:W-:Y:S01]  /*24180*/  FADD.FTZ R157, R200, R157 ;  /* 0x0000009dc89d7221 */ /* 0x000fe20000010000 */
[----:B0-----:R-:W-:Y:S01]  /*24190*/  FADD.FTZ R156, R201, R156 ;  /* 0x0000009cc99c7221 */ /* 0x001fe20000010000 */
[C---:B------:R-:W-:Y:S02]  /*241a0*/  F2FP.F16.F32.PACK_AB R200, R168.reuse, R200 ;  /* 0x000000c8a8c8723e */ /* 0x040fe400000000ff */
[----:B------:R-:W-:-:S03]  /*241b0*/  FADD.FTZ R157, R168, R157 ;  /* 0x0000009da89d7221 */ /* 0x000fc60000010000 */
[----:B------:R-:W0:Y:S01]  /*241c0*/  MUFU.EX2 R15, R15 ;  /* 0x0000000f000f7308 */ /* 0x000e220000000800 */
[C---:B-1----:R-:W-:Y:S01]  /*241d0*/  FADD.FTZ R156, R9.reuse, R156 ;  /* 0x0000009c099c7221 */ /* 0x042fe20000010000 */
[----:B------:R-:W-:Y:S01]  /*241e0*/  FADD.FTZ R157, R202, R157 ;  /* 0x0000009dca9d7221 */ /* 0x000fe20000010000 */
[----:B------:R-:W-:Y:S01]  /*241f0*/  F2FP.F16.F32.PACK_AB R201, R9, R201 ;  /* 0x000000c909c9723e */ /* 0x000fe200000000ff */
[----:B------:R-:W-:Y:S01]  /*24200*/  IMAD.MOV.U32 R9, RZ, RZ, R218 ;  /* 0x000000ffff097224 */ /* 0x000fe200078e00da */
        /* <DEDUP_REMOVED lines=34> */
[----:B0-----:R-:W-:Y:S01]  /*24430*/  FADD.FTZ R157, R194, R157 ;  /* 0x0000009dc29d7221 */ /* 0x001fe20000010000 */
[----:B------:R-:W-:-:S03]  /*24440*/  F2FP.F16.F32.PACK_AB R194, R6, R194 ;  /* 0x000000c206c2723e */ /* 0x000fc600000000ff */
[----:B------:R-:W-:Y:S01]  /*24450*/  FADD.FTZ R13, R6, R157 ;  /* 0x0000009d060d7221 */ /* 0x000fe20000010000 */
[----:B------:R-:W-:Y:S02]  /*24460*/  IMAD.MOV.U32 R6, RZ, RZ, R4 ;  /* 0x000000ffff067224 */ /* 0x000fe400078e0004 */
[----:B-1----:R-:W-:-:S04]  /*24470*/  FADD.FTZ R156, R158, R156 ;  /* 0x0000009c9e9c7221 */ /* 0x002fc80000010000 */
[C---:B--2---:R-:W-:Y:S01]  /*24480*/  FADD.FTZ R12, R153.reuse, R156 ;  /* 0x0000009c990c7221 */ /* 0x044fe20000010000 */
[----:B------:R-:W-:Y:S01]  /*24490*/  F2FP.F16.F32.PACK_AB R195, R153, R158 ;  /* 0x0000009e99c3723e */ /* 0x000fe200000000ff */
[----:B------:R-:W-:Y:S06]  /*244a0*/  @P2 BRA `(.L_x_2865) ;  /* 0xffffffb000a42947 */ /* 0x000fec000383ffff */
.L_x_2854:
[----:B------:R-:W-:Y:S05]  /*244b0*/  BSYNC B0 ;  /* 0x0000000000007941 */ /* 0x000fea0003800000 */
.L_x_2853:
        /* <DEDUP_REMOVED lines=131> */
.L_x_2866:
[----:B------:R-:W-:Y:S01]  /*24cf0*/  IMAD R10, R216, 0x8, R16 ;  /* 0x00000008d80a7824 */ /* 0x000fe200078e0210 */
[----:B------:R-:W-:-:S04]  /*24d00*/  SHF.L.U32 R0, R218, 0x1f, RZ ;  /* 0x0000001fda007819 */ /* 0x000fc800000006ff */
[----:B------:R0:W1:Y:S01]  /*24d10*/  SYNCS.PHASECHK.TRANS64.TRYWAIT P2, [R10+URZ+0x38850], R0 ;  /* 0x038850000a0075a7 */ /* 0x000062000804017f */
[----:B------:R-:W-:Y:S05]  /*24d20*/  @!P0 BRA `(.L_x_2867) ;  /* 0x0000000000048947 */ /* 0x000fea0003800000 */
[----:B------:R-:W-:Y:S01]  /*24d30*/  BPT.TRAP 0x1 ;  /* 0x000000040000795c */ /* 0x000fe20000300000 */
.L_x_2867:
[----:B------:R-:W-:Y:S04]  /*24d40*/  BSSY B0, `(.L_x_2868) ;  /* 0x0000004000007945 */ /* 0x000fe80003800000 */
[----:B-1----:R-:W-:Y:S05]  /*24d50*/  @P2 BRA `(.L_x_2869) ;  /* 0x0000000000082947 */ /* 0x002fea0003800000 */
[----:B------:R-:W1:Y:S02]  /*24d60*/  SYNCS.PHASECHK.TRANS64.TRYWAIT P0, [R10+URZ+0x38850], R0 ;  /* 0x038850000a0075a7 */ /* 0x000e64000800017f */
[----:B-1----:R-:W-:Y:S05]  /*24d70*/  @!P0 BRA `(.L_x_2870) ;  /* 0x0000010400788947 */ /* 0x002fea0003800000 */
.L_x_2869:
[----:B------:R-:W-:Y:S05]  /*24d80*/  BSYNC B0 ;  /* 0x0000000000007941 */ /* 0x000fea0003800000 */
.L_x_2868:
[----:B------:R-:W-:Y:S01]  /*24d90*/  VIADD R16, R16, 0x400 ;  /* 0x0000040010107836 */ /* 0x000fe20000000000 */
[----:B------:R-:W2:Y:S01]  /*24da0*/  LDL.LU R11, [R1+0x74] ;  /* 0x00007400010b7983 */ /* 0x000ea20000300800 */
[----:B------:R-:W-:Y:S01]  /*24db0*/  IMAD.MOV.U32 R7, RZ, RZ, 0x40000040 ;  /* 0x40000040ff077424 */ /* 0x000fe200078e00ff */
[----:B------:R-:W-:Y:S01]  /*24dc0*/  WARPGROUP.ARRIVE ;  /* 0x00000000000079c5 */ /* 0x000fe20000000000 */
[----:B------:R-:W-:Y:S01]  /*24dd0*/  MOV R9, 0x40000040 ;  /* 0x4000004000097802 */ /* 0x000fe20000000f00 */
[----:B01----:R-:W0:Y:S01]  /*24de0*/  SHFL.BFLY PT, R0, R13, 0x2, 0x1f ;  /* 0x0c401f000d007f89 */ /* 0x003e2200000e0000 */
[----:B------:R-:W-:Y:S01]  /*24df0*/  SHF.R.U32.HI R16, RZ, 0x4, R16 ;  /* 0x00000004ff107819 */ /* 0x000fe20000011610 */
[----:B------:R-:W-:Y:S01]  /*24e00*/  IMAD.MOV.U32 R154, RZ, RZ, -0x800000 ;  /* 0xff800000ff9a7424 */ /* 0x000fe200078e00ff */
[----:B------:R-:W-:Y:S01]  /*24e10*/  R2UR UR7, R7 ;  /* 0x00000000070772ca */ /* 0x000fe200000e0000 */
[----:B------:R-:W-:Y:S01]  /*24e20*/  IMAD.MOV.U32 R7, RZ, RZ, 0x40000040 ;  /* 0x40000040ff077424 */ /* 0x000fe200078e00ff */
[----:B------:R-:W-:Y:S01]  /*24e30*/  LOP3.LUT R16, R16, 0x3fff, RZ, 0xc0, !PT ;  /* 0x00003fff10107812 */ /* 0x000fe200078ec0ff */
[----:B------:R-:W-:-:S02]  /*24e40*/  @!P1 VIADD R10, R10, 0x38860 ;  /* 0x000388600a0a9836 */ /* 0x000fc40000000000 */
[----:B------:R-:W-:Y:S01]  /*24e50*/  IMAD.MOV.U32 R153, RZ, RZ, -0x800000 ;  /* 0xff800000ff997424 */ /* 0x000fe200078e00ff */
[----:B------:R-:W-:Y:S02]  /*24e60*/  LOP3.LUT R16, R16, 0x2800000, RZ, 0xfc, !PT ;  /* 0x0280000010107812 */ /* 0x000fe400078efcff */
[----:B------:R-:W-:-:S03]  /*24e70*/  @!P1 PRMT R10, RZ, 0x654, R10 ;  /* 0x00000654ff0a9816 */ /* 0x000fc6000000000a */
[C---:B------:R-:W-:Y:S01]  /*24e80*/  IMAD R6, R216.reuse, 0xa00, R16 ;  /* 0x00000a00d8067824 */ /* 0x040fe200078e0210 */
[----:B------:R-:W-:-:S03]  /*24e90*/  IADD3 R216, R216, 0x1, RZ ;  /* 0x00000001d8d87810 */ /* 0x000fc60007ffe0ff */
[C---:B------:R-:W-:Y:S01]  /*24ea0*/  VIADD R8, R6.reuse, 0x80 ;  /* 0x0000008006087836 */ /* 0x040fe20000000000 */
[----:B------:R-:W-:Y:S02]  /*24eb0*/  R2UR UR6, R6 ;  /* 0x00000000060672ca */ /* 0x000fe400000e0000 */
[----:B------:R-:W-:Y:S01]  /*24ec0*/  ISETP.NE.AND P2, PT, R216, 0x2, PT ;  /* 0x00000002d800780c */ /* 0x000fe20003f45270 */
[----:B0-----:R-:W-:-:S03]  /*24ed0*/  FADD.FTZ R0, R0, R13 ;  /* 0x0000000d00007221 */ /* 0x001fc60000010000 */
[----:B------:R-:W-:Y:S02]  /*24ee0*/  SEL R216, R216, RZ, P2 ;  /* 0x000000ffd8d87207 */ /* 0x000fe40001000000 */
[----:B------:R-:W0:Y:S05]  /*24ef0*/  SHFL.BFLY PT, R2, R0, 0x1, 0x1f ;  /* 0x0c201f0000027f89 */ /* 0x000e2a00000e0000 */
[----:B------:R-:W-:Y:S01]  /*24f00*/  HGMMA.64x256x16.F32 R24, R208, gdesc[UR4].tnspB, R24, gsb0 ;  /* 0x43e00004d0187df0 */ /* 0x000fe20008000818 */
[----:B------:R-:W-:Y:S01]  /*24f10*/  R2UR UR6, R8 ;  /* 0x00000000080672ca */ /* 0x000fe200000e0000 */
[----:B------:R-:W-:Y:S01]  /*24f20*/  VIADD R8, R6, 0x100 ;  /* 0x0000010006087836 */ /* 0x000fe20000000000 */
[----:B------:R-:W-:Y:S01]  /*24f30*/  R2UR UR7, R9 ;  /* 0x00000000090772ca */ /* 0x000fe200000e0000 */
[----:B------:R-:W-:-:S02]  /*24f40*/  IMAD.MOV.U32 R9, RZ, RZ, 0x40000040 ;  /* 0x40000040ff097424 */ /* 0x000fc400078e00ff */
[----:B0-----:R-:W-:-:S05]  /*24f50*/  FADD.FTZ R0, R0, R2 ;  /* 0x0000000200007221 */ /* 0x001fca0000010000 */
[----:B------:R-:W-:-:S13]  /*24f60*/  FSETP.NE.FTZ.AND P0, PT, R0, RZ, PT ;  /* 0x000000ff0000720b */ /* 0x000fda0003f15000 */
[----:B------:R-:W0:Y:S02]  /*24f70*/  @P0 MUFU.LG2 R2, R0 ;  /* 0x0000000000020308 */ /* 0x000e240000000c00 */
[----:B0-----:R-:W-:Y:S01]  /*24f80*/  @P0 FMUL.FTZ R2, R2, 0.69314718246459960938 ;  /* 0x3f31721802020820 */ /* 0x001fe20000410000 */
[----:B--2---:R-:W-:-:S05]  /*24f90*/  VIADD R11, R11, 0x1 ;  /* 0x000000010b0b7836 */ /* 0x004fca0000000000 */
[----:B------:R-:W-:Y:S01]  /*24fa0*/  STL [R1+0x74], R11 ;  /* 0x0000740b01007387 */ /* 0x000fe20000100800 */
[----:B------:R-:W-:Y:S02]  /*24fb0*/  WARPGROUP.DEPBAR.LE gsb0, 0x0 ;  /* 0x00008000000079c5 */ /* 0x000fe40000010000 */
        /* <DEDUP_REMOVED lines=20> */
[----:B0-----:R-:W-:-:S05]  /*25100*/  FADD.FTZ R6, R6, R12 ;  /* 0x0000000c06067221 */ /* 0x001fca0000010000 */
[----:B------:R-:W0:Y:S02]  /*25110*/  SHFL.BFLY PT, R7, R6, 0x1, 0x1f ;  /* 0x0c201f0006077f89 */ /* 0x000e2400000e0000 */
[----:B0-----:R-:W-:Y:S01]  /*25120*/  FADD.FTZ R6, R6, R7 ;  /* 0x0000000706067221 */ /* 0x001fe20000010000 */
[----:B------:R-:W-:-:S04]  /*25130*/  @P0 FMUL.FTZ R7, R3, 0.69314718246459960938 ;  /* 0x3f31721803070820 */ /* 0x000fc80000410000 */
[----:B------:R-:W-:Y:S01]  /*25140*/  FSETP.NE.FTZ.AND P3, PT, R6, RZ, PT ;  /* 0x000000ff0600720b */ /* 0x000fe20003f75000 */
[----:B------:R-:W-:Y:S01]  /*25150*/  @P0 FFMA.FTZ R154, R7, R5, R2 ;  /* 0x00000005079a0223 */ /* 0x000fe20000010002 */
[----:B------:R-:W-:-:S06]  /*25160*/  IMAD.MOV.U32 R2, RZ, RZ, RZ ;  /* 0x000000ffff027224 */ /* 0x000fcc00078e00ff */
[----:B------:R0:W-:Y:S01]  /*25170*/  @P0 MUFU.RCP R2, R0 ;  /* 0x0000000000020308 */ /* 0x0001e20000001000 */
[----:B------:R-:W-:-:S07]  /*25180*/  PLOP3.LUT P0, PT, PT, PT, PT, 0x8, 0x0 ;  /* 0x000000000000781c */ /* 0x000fce0003f0e170 */
[----:B------:R-:W1:Y:S01]  /*25190*/  @P3 MUFU.LG2 R5, R6 ;  /* 0x0000000600053308 */ /* 0x000e620000000c00 */
[----:B0-----:R-:W-:-:S07]  /*251a0*/  IMAD.MOV.U32 R0, RZ, RZ, RZ ;  /* 0x000000ffff007224 */ /* 0x001fce00078e00ff */
[----:B------:R0:W2:Y:S02]  /*251b0*/  @P3 MUFU.RCP R0, R6 ;  /* 0x0000000600003308 */ /* 0x0000a40000001000 */
[----:B0-----:R-:W-:Y:S01]  /*251c0*/  @P3 FMUL.FTZ R6, R3, 0.69314718246459960938 ;  /* 0x3f31721803063820 */ /* 0x001fe20000410000 */
[----:B------:R-:W-:Y:S01]  /*251d0*/  SEL R3, RZ, 0x1, P2 ;  /* 0x00000001ff037807 */ /* 0x000fe20001000000 */
[----:B-1----:R-:W-:-:S03]  /*251e0*/  @P3 FMUL.FTZ R5, R5, 0.69314718246459960938 ;  /* 0x3f31721805053820 */ /* 0x002fc60000410000 */
        /* <DEDUP_REMOVED lines=134> */
[----:B0-----:R-:W-:-:S07]  /*25a50*/  FMUL.FTZ R151, R151, R0 ;  /* 0x0000000097977220 */ /* 0x001fce0000410000 */
.L_x_2753:
        /* <DEDUP_REMOVED lines=18> */
[----:B------:R-:W4:Y:S01]  /*25b80*/  LDL.LU R155, [R1+0x70] ;  /* 0x00007000019b7983 */ /* 0x000f220000300800 */
[----:B------:R-:W-:-:S02]  /*25b90*/  F2FP.F16.F32.PACK_AB R14, R37, R36 ;  /* 0x00000024250e723e */ /* 0x000fc400000000ff */
[----:B------:R-:W-:Y:S01]  /*25ba0*/  F2FP.F16.F32.PACK_AB R15, R39, R38 ;  /* 0x00000026270f723e */ /* 0x000fe200000000ff */
[----:B-----5:R-:W4:Y:S01]  /*25bb0*/  LDL.LU R152, [R1+0x64] ;  /* 0x0000640001987983 */ /* 0x020f220000300800 */
[----:B------:R-:W-:Y:S02]  /*25bc0*/  MOV R2, R16 ;  /* 0x0000001000027202 */ /* 0x000fe40000000f00 */
[----:B---3--:R-:W-:Y:S01]  /*25bd0*/  MOV R3, R0 ;  /* 0x0000000000037202 */ /* 0x008fe20000000f00 */
[----:B------:R-:W-:Y:S02]  /*25be0*/  BAR.SYNC.DEFER_BLOCKING 0x1, 0x100 ;  /* 0x0044000000007b1d */ /* 0x000fe40000010000 */
[----:B--2---:R-:W-:-:S03]  /*25bf0*/  IMAD.WIDE R20, R8, 0x2, R2 ;  /* 0x0000000208147825 */ /* 0x004fc600078e0202 */
[----:B------:R-:W-:-:S04]  /*25c00*/  LOP3.LUT R0, R20, 0x380, RZ, 0xc0, !PT ;  /* 0x0000038014007812 */ /* 0x000fc800078ec0ff */
[----:B------:R-:W-:Y:S02]  /*25c10*/  SHF.R.U64 R0, R0, 0x3, RZ ;  /* 0x0000000300007819 */ /* 0x000fe400000012ff */
[----:B------:R-:W-:Y:S02]  /*25c20*/  MOV R9, R21 ;  /* 0x0000001500097202 */ /* 0x000fe40000000f00 */
        /* <DEDUP_REMOVED lines=156> */
[----:B------:R-:W-:Y:S02]  /*265f0*/  IADD3.X R21, RZ, R21, RZ, P0, !PT ;  /* 0x00000015ff157210 */ /* 0x000fe400007fe4ff */
[----:B-1----:R-:W-:Y:S02]  /*26600*/  LOP3.LUT R4, R0, 0x380, RZ, 0xc0, !PT ;  /* 0x0000038000047812 */ /* 0x002fe400078ec0ff */
[----:B----4-:R-:W-:Y:S02]  /*26610*/  IADD3 R10, P0, R156, UR4, RZ ;  /* 0x000000049c0a7c10 */ /* 0x010fe4000ff1e0ff */
[----:B------:R-:W-:Y:S02]  /*26620*/  SHF.R.U64 R4, R4, 0x3, RZ ;  /* 0x0000000304047819 */ /* 0x000fe400000012ff */
[----:B------:R-:W-:Y:S02]  /*26630*/  IADD3.X R11, R155, UR5, RZ, P0, !PT ;  /* 0x000000059b0b7c10 */ /* 0x000fe400087fe4ff */
[----:B------:R-:W-:-:S02]  /*26640*/  ISETP.NE.U32.AND P0, PT, RZ, UR6, PT ;  /* 0x00000006ff007c0c */ /* 0x000fc4000bf05070 */
[----:B------:R-:W-:Y:S02]  /*26650*/  LOP3.LUT R20, R4, R0, RZ, 0x3c, !PT ;  /* 0x0000000004147212 */ /* 0x000fe400078e3cff */
[----:B------:R-:W-:Y:S02]  /*26660*/  ISETP.NE.AND.EX P0, PT, RZ, UR7, PT, P0 ;  /* 0x00000007ff007c0c */ /* 0x000fe4000bf05300 */
[----:B------:R-:W-:Y:S02]  /*26670*/  MOV R20, R20 ;  /* 0x0000001400147202 */ /* 0x000fe40000000f00 */
[----:B------:R-:W-:Y:S02]  /*26680*/  F2FP.F16.F32.PACK_AB R12, R145, R144 ;  /* 0x00000090910c723e */ /* 0x000fe400000000ff */
[----:B------:R-:W-:Y:S02]  /*26690*/  F2FP.F16.F32.PACK_AB R13, R147, R146 ;  /* 0x00000092930d723e */ /* 0x000fe400000000ff */
[----:B------:R-:W-:-:S02]  /*266a0*/  F2FP.F16.F32.PACK_AB R14, R149, R148 ;  /* 0x00000094950e723e */ /* 0x000fc400000000ff */
[----:B------:R-:W-:-:S05]  /*266b0*/  F2FP.F16.F32.PACK_AB R15, R151, R150 ;  /* 0x00000096970f723e */ /* 0x000fca00000000ff */
[----:B------:R1:W-:Y:S01]  /*266c0*/  STSM.16.M88.4 [R20], R12 ;  /* 0x0000000c14007844 */ /* 0x0003e20000000200 */
[----:B------:R-:W-:Y:S01]  /*266d0*/  IMAD.MOV.U32 R21, RZ, RZ, 0x9b8 ;  /* 0x000009b8ff157424 */ /* 0x000fe200078e00ff */
[----:B------:R-:W-:Y:S01]  /*266e0*/  BAR.SYNC.DEFER_BLOCKING 0x1, 0x100 ;  /* 0x0044000000007b1d */ /* 0x000fe20000010000 */
[----:B-1----:R-:W-:-:S05]  /*266f0*/  @P0 IADD3 R12, P2, R156, UR6, RZ ;  /* 0x000000069c0c0c10 */ /* 0x002fca000ff5e0ff */
[----:B------:R-:W-:Y:S01]  /*26700*/  ULDC UR6, c[0x0][0xa88] ;  /* 0x0002a20000067ab9 */ /* 0x000fe20000000800 */
[----:B------:R-:W-:Y:S01]  /*26710*/  @P0 IADD3.X R13, R155, UR7, RZ, P2, !PT ;  /* 0x000000079b0d0c10 */ /* 0x000fe200097fe4ff */
[----:B------:R-:W-:Y:S01]  /*26720*/  IMAD.U32 R0, RZ, RZ, UR6 ;  /* 0x00000006ff007e24 */ /* 0x000fe2000f8e00ff */
[----:B------:R-:W-:Y:S01]  /*26730*/  ISETP.NE.AND P2, PT, R152, RZ, PT ;  /* 0x000000ff9800720c */ /* 0x000fe20003f45270 */
[----:B------:R-:W-:-:S03]  /*26740*/  ULDC UR6, c[0x0][0xad4] ;  /* 0x0002b50000067ab9 */ /* 0x000fc60000000800 */
[----:B------:R-:W-:-:S04]  /*26750*/  SEL R4, R152, UR6, P2 ;  /* 0x0000000698047c07 */ /* 0x000fc80009000000 */
[----:B------:R-:W-:Y:S01]  /*26760*/  ISETP.GT.AND P2, PT, R4, 0x1, PT ;  /* 0x000000010400780c */ /* 0x000fe20003f44270 */
[----:B------:R-:W-:Y:S02]  /*26770*/  ULDC.64 UR8, c[0x0][0x208] ;  /* 0x0000820000087ab9 */ /* 0x000fe40000000a00 */
[----:B------:R1:W5:Y:S01]  /*26780*/  @P0 LDG.E R0, desc[UR8][R12.64] ;  /* 0x000000080c000981 */ /* 0x000362000c1e1900 */
[----:B------:R-:W-:-:S04]  /*26790*/  SEL R21, R21, 0x978, P2 ;  /* 0x0000097815157807 */ /* 0x000fc80001000000 */
[----:B------:R2:W3:Y:S08]  /*267a0*/  LDC.64 R14, c[0x0][R21+0x220] ;  /* 0x00008800150e7b82 */ /* 0x0004f00000000a00 */
[----:B-1----:R2:W1:Y:S01]  /*267b0*/  LDC.64 R12, c[0x0][R21+0x218] ;  /* 0x00008600150c7b82 */ /* 0x0024620000000a00 */
[----:B------:R-:W-:-:S04]  /*267c0*/  ISETP.NE.U32.AND P1, PT, RZ, UR4, PT ;  /* 0x00000004ff007c0c */ /* 0x000fc8000bf25070 */
[----:B------:R-:W-:Y:S01]  /*267d0*/  ISETP.NE.AND.EX P1, PT, RZ, UR5, PT, P1 ;  /* 0x00000005ff007c0c */ /* 0x000fe2000bf25310 */
[----:B------:R-:W-:-:S12]  /*267e0*/  IMAD.MOV.U32 R9, RZ, RZ, RZ ;  /* 0x000000ffff097224 */ /* 0x000fd800078e00ff */
[----:B------:R2:W5:Y:S01]  /*267f0*/  @P1 LDG.E R9, desc[UR8][R10.64] ;  /* 0x000000080a091981 */ /* 0x000562000c1e1900 */
[----:B------:R-:W-:Y:S05]  /*26800*/  @P0 BRA `(.L_x_2873) ;  /* 0x0000000000140947 */ /* 0x000fea0003800000 */
[----:B------:R-:W-:Y:S05]  /*26810*/  @!P1 BRA `(.L_x_2873) ;  /* 0x0000000000109947 */ /* 0x000fea0003800000 */
[----:B------:R-:W-:Y:S02]  /*26820*/  ULDC.64 UR6, c[0x0][0x208] ;  /* 0x0000820000067ab9 */ /* 0x000fe40000000a00 */
[----:B-----5:R-:W4:Y:S04]  /*26830*/  LDG.E R0, desc[UR6][R10.64] ;  /* 0x000000060a007981 */ /* 0x020f28000c1e1900 */
[----:B--2---:R-:W4:Y:S02]  /*26840*/  LDG.E R10, desc[UR6][R10.64+0x4] ;  /* 0x000004060a0a7981 */ /* 0x004f24000c1e1900 */
[----:B----4-:R-:W-:-:S07]  /*26850*/  IMAD.IADD R0, R10, 0x1, -R0 ;  /* 0x000000010a007824 */ /* 0x010fce00078e0a00 */
.L_x_2873:
[----:B------:R-:W4:Y:S01]  /*26860*/  LDL.LU R8, [R1+0x68] ;  /* 0x0000680001087983 */ /* 0x000f220000300800 */
[----:B------:R-:W0:Y:S03]  /*26870*/  LDC R157, c[0x0][0xbe8] ;  /* 0x0002fa00ff9d7b82 */ /* 0x000e260000000800 */
[----:B------:R-:W3:Y:S04]  /*26880*/  LDL.LU R4, [R1+0x88] ;  /* 0x0000880001047983 */ /* 0x000ee80000300800 */
[----:B------:R-:W3:Y:S01]  /*26890*/  LDL R158, [R1+0x84] ;  /* 0x00008400019e7983 */ /* 0x000ee20000100800 */
[----:B--2---:R-:W2:Y:S01]  /*268a0*/  LDC.64 R10, c[0x0][R21+0x228] ;  /* 0x00008a00150a7b82 */ /* 0x004ea20000000a00 */
[----:B------:R-:W-:-:S02]  /*268b0*/  ISETP.NE.U32.AND P0, PT, RZ, UR4, PT ;  /* 0x00000004ff007c0c */ /* 0x000fc4000bf05070 */
[----:B------:R-:W2:Y:S02]  /*268c0*/  LDL R160, [R1+0xb4] ;  /* 0x0000b40001a07983 */ /* 0x000ea40000100800 */
[----:B------:R-:W-:Y:S02]  /*268d0*/  ISETP.NE.AND.EX P0, PT, RZ, UR5, PT, P0 ;  /* 0x00000005ff007c0c */ /* 0x000fe4000bf05300 */
[----:B------:R-:W2:Y:S01]  /*268e0*/  LDL R159, [R1+0xa0] ;  /* 0x0000a000019f7983 */ /* 0x000ea20000100800 */
[----:B0-----:R-:W-:Y:S01]  /*268f0*/  ISETP.NE.AND P1, PT, R157, 0x1, PT ;  /* 0x000000019d00780c */ /* 0x001fe20003f25270 */
[-C--:B-1----:R-:W-:Y:S02]  /*26900*/  IMAD R20, R13, R236.reuse, RZ ;  /* 0x000000ec0d147224 */ /* 0x082fe400078e02ff */
[----:B------:R-:W-:-:S10]  /*26910*/  IMAD.WIDE.U32 R12, R12, R236, RZ ;  /* 0x000000ec0c0c7225 */ /* 0x000fd400078e00ff */
[----:B------:R-:W0:Y:S08]  /*26920*/  @P1 LDC R155, c[0x0][0xbec] ;  /* 0x0002fb00ff9b1b82 */ /* 0x000e300000000800 */
[----:B------:R-:W1:Y:S01]  /*26930*/  @P1 LDC R156, c[0x0][0xbf0] ;  /* 0x0002fc00ff9c1b82 */ /* 0x000e620000000800 */
[----:B------:R-:W-:Y:S02]  /*26940*/  IMAD.IADD R20, R13, 0x1, R20 ;  /* 0x000000010d147824 */ /* 0x000fe400078e0214 */
[----:B-----5:R-:W-:Y:S01]  /*26950*/  IMAD R0, R0, R157, RZ ;  /* 0x0000009d00007224 */ /* 0x020fe200078e02ff */
[----:B------:R-:W-:Y:S01]  /*26960*/  ULDC.64 UR6, c[0x0][0x208] ;  /* 0x0000820000067ab9 */ /* 0x000fe20000000a00 */
[----:B----4-:R-:W-:-:S02]  /*26970*/  SEL R8, R8, RZ, !P0 ;  /* 0x000000ff08087207 */ /* 0x010fc40004000000 */
[----:B---3--:R-:W-:-:S03]  /*26980*/  SEL R4, R4, RZ, !P0 ;  /* 0x000000ff04047207 */ /* 0x008fc60004000000 */
[----:B------:R-:W-:-:S04]  /*26990*/  IMAD R15, R15, R8, RZ ;  /* 0x000000080f0f7224 */ /* 0x000fc800078e02ff */
[C---:B------:R-:W-:Y:S02]  /*269a0*/  IMAD R4, R14.reuse, R4, R15 ;  /* 0x000000040e047224 */ /* 0x040fe400078e020f */
[----:B------:R-:W-:-:S05]  /*269b0*/  IMAD.WIDE.U32 R14, R14, R8, RZ ;  /* 0x000000080e0e7225 */ /* 0x000fca00078e00ff */
[----:B------:R-:W-:Y:S02]  /*269c0*/  IADD3 R15, R15, R4, RZ ;  /* 0x000000040f0f7210 */ /* 0x000fe40007ffe0ff */
[--C-:B------:R-:W-:Y:S02]  /*269d0*/  IADD3 R14, P0, P3, R14, R12, R9.reuse ;  /* 0x0000000c0e0e7210 */ /* 0x100fe40007b1e009 */
[----:B------:R-:W-:Y:S02]  /*269e0*/  SHF.R.S32.HI R4, RZ, 0x1f, R9 ;  /* 0x0000001fff047819 */ /* 0x000fe40000011409 */
[----:B------:R-:W-:Y:S02]  /*269f0*/  SEL R12, R158, RZ, P2 ;  /* 0x000000ff9e0c7207 */ /* 0x000fe40001000000 */
[----:B------:R-:W-:Y:S01]  /*26a00*/  IADD3.X R15, R15, R20, R4, P0, P3 ;  /* 0x000000140f0f7210 */ /* 0x000fe200007e6404 */
[----:B------:R-:W-:Y:S02]  /*26a10*/  IMAD.IADD R20, R234, 0x1, R230 ;  /* 0x00000001ea147824 */ /* 0x000fe400078e02e6 */
[----:B--2---:R-:W-:-:S02]  /*26a20*/  IMAD R152, R11, R12, RZ ;  /* 0x0000000c0b987224 */ /* 0x004fc400078e02ff */
[----:B------:R-:W-:-:S04]  /*26a30*/  IMAD.WIDE.U32 R12, R10, R12, RZ ;  /* 0x0000000c0a0c7225 */ /* 0x000fc800078e00ff */
[----:B0-----:R-:W-:-:S04]  /*26a40*/  @P1 IMAD.HI.U32 R10, R20, R155, RZ ;  /* 0x0000009b140a1227 */ /* 0x001fc800078e00ff */
[----:B------:R-:W-:Y:S01]  /*26a50*/  IMAD.MOV.U32 R155, RZ, RZ, R20 ;  /* 0x000000ffff9b7224 */ /* 0x000fe200078e0014 */
[----:B-1----:R-:W-:Y:S02]  /*26a60*/  @P1 SHF.R.U32.HI R155, RZ, R156, R10 ;  /* 0x0000009cff9b1219 */ /* 0x002fe4000001160a */
[----:B------:R0:W1:Y:S02]  /*26a70*/  LDC.64 R10, c[0x0][R21+0x210] ;  /* 0x00008400150a7b82 */ /* 0x0000640000000a00 */
[----:B0-----:R-:W-:-:S05]  /*26a80*/  IADD3 R21, -R155, RZ, RZ ;  /* 0x000000ff9b157210 */ /* 0x001fca0007ffe1ff */
[----:B------:R-:W-:Y:S01]  /*26a90*/  IMAD R21, R157, R21, R20 ;  /* 0x000000159d157224 */ /* 0x000fe200078e0214 */
[----:B------:R-:W-:Y:S01]  /*26aa0*/  IADD3 R12, P0, P3, R155, R14, R12 ;  /* 0x0000000e9b0c7210 */ /* 0x000fe20007b1e00c */
[----:B------:R-:W-:Y:S01]  /*26ab0*/  IMAD.IADD R152, R13, 0x1, R152 ;  /* 0x000000010d987824 */ /* 0x000fe200078e0298 */
[----:B------:R-:W-:Y:S02]  /*26ac0*/  SHF.R.S32.HI R13, RZ, 0x1f, R155 ;  /* 0x0000001fff0d7819 */ /* 0x000fe4000001149b */
[----:B------:R-:W-:Y:S02]  /*26ad0*/  SHF.R.S32.HI R14, RZ, 0x1f, R21 ;  /* 0x0000001fff0e7819 */ /* 0x000fe40000011415 */
[----:B------:R-:W-:Y:S01]  /*26ae0*/  IADD3.X R13, R13, R15, R152, P0, P3 ;  /* 0x0000000f0d0d7210 */ /* 0x000fe200007e6498 */
[----:B-1----:R-:W-:-:S04]  /*26af0*/  IMAD R11, R11, R21, RZ ;  /* 0x000000150b0b7224 */ /* 0x002fc800078e02ff */
[C---:B------:R-:W-:Y:S02]  /*26b00*/  IMAD R11, R10.reuse, R14, R11 ;  /* 0x0000000e0a0b7224 */ /* 0x040fe400078e020b */
[----:B------:R-:W0:Y:S01]  /*26b10*/  LDC.64 R14, c[0x0][0xba8] ;  /* 0x0002ea00ff0e7b82 */ /* 0x000e220000000a00 */
[----:B------:R-:W-:-:S07]  /*26b20*/  IMAD.WIDE.U32 R12, R10, R21, R12 ;  /* 0x000000150a0c7225 */ /* 0x000fce00078e000c */
[----:B0-----:R-:W0:Y:S08]  /*26b30*/  @!P2 LDC R14, c[0x0][0xb50] ;  /* 0x0002d400ff0eab82 */ /* 0x001e300000000800 */
[----:B------:R-:W1:Y:S01]  /*26b40*/  @!P2 LDC R15, c[0x0][0xb54] ;  /* 0x0002d500ff0fab82 */ /* 0x000e620000000800 */
[----:B------:R-:W-:Y:S01]  /*26b50*/  IMAD.IADD R11, R13, 0x1, R11 ;  /* 0x000000010d0b7824 */ /* 0x000fe200078e020b */
[----:B0-----:R-:W-:-:S04]  /*26b60*/  LEA R14, P0, R12, R14, 0x2 ;  /* 0x0000000e0c0e7211 */ /* 0x001fc800078010ff */
[----:B-1----:R-:W-:Y:S01]  /*26b70*/  LEA.HI.X R15, R12, R15, R11, 0x2, P0 ;  /* 0x0000000f0c0f7211 */ /* 0x002fe200000f140b */
[----:B------:R-:W-:Y:S04]  /*26b80*/  SHFL.IDX PT, R10, R14, RZ, 0x1c1f ;  /* 0x001c1fff0e0a7589 */ /* 0x000fe800000e0000 */
[----:B------:R-:W0:Y:S04]  /*26b90*/  SHFL.IDX PT, R11, R15, RZ, 0x1c1f ;  /* 0x001c1fff0f0b7589 */ /* 0x000e2800000e0000 */
[----:B------:R-:W-:Y:S04]  /*26ba0*/  SHFL.IDX PT, R12, R14, 0x1, 0x1c1f ;  /* 0x003c1f000e0c7f89 */ /* 0x000fe800000e0000 */
[----:B------:R1:W2:Y:S01]  /*26bb0*/  SHFL.IDX PT, R13, R15, 0x1, 0x1c1f ;  /* 0x003c1f000f0d7f89 */ /* 0x0002a200000e0000 */
[----:B------:R-:W-:Y:S01]  /*26bc0*/  LOP3.LUT P0, RZ, R159, 0x3, RZ, 0xc0, !PT ;  /* 0x000000039fff7812 */ /* 0x000fe2000780c0ff */
[----:B-1----:R-:W-:-:S04]  /*26bd0*/  IMAD.IADD R15, R160, 0x1, R230 ;  /* 0x00000001a00f7824 */ /* 0x002fc800078e02e6 */
[C---:B------:R-:W-:Y:S01]  /*26be0*/  VIADD R14, R15.reuse, 0x8 ;  /* 0x000000080f0e7836 */ /* 0x040fe20000000000 */
[----:B------:R-:W-:-:S04]  /*26bf0*/  ISETP.GE.OR P3, PT, R15, R0, P0 ;  /* 0x000000000f00720c */ /* 0x000fc80000766670 */
[----:B------:R-:W-:-:S09]  /*26c00*/  ISETP.GE.OR P0, PT, R14, R0, P0 ;  /* 0x000000000e00720c */ /* 0x000fd20000706670 */
[----:B0-----:R0:W-:Y:S04]  /*26c10*/  @!P3 ST.E desc[UR6][R10.64], R154 ;  /* 0x0000009a0a00b985 */ /* 0x0011e8000c101906 */
[----:B--2---:R0:W-:Y:S01]  /*26c20*/  @!P0 ST.E desc[UR6][R12.64], R153 ;  /* 0x000000990c008985 */ /* 0x0041e2000c101906 */
[----:B------:R-:W-:Y:S05]  /*26c30*/  @P2 BRA `(.L_x_2874) ;  /* 0x0000000c00ec2947 */ /* 0x000fea0003800000 */
[----:B------:R1:W5:Y:S01]  /*26c40*/  LDL R90, [R1+0x9c] ;  /* 0x00009c00015a7983 */ /* 0x0003620000100800 */
[----:B------:R-:W-:Y:S01]  /*26c50*/  IMAD.SHL.U32 R159, R212, 0x40, RZ ;  /* 0x00000040d49f7824 */ /* 0x000fe200078e00ff */
[----:B------:R-:W2:Y:S02]  /*26c60*/  @P1 LDC R21, c[0x0][0xbec] ;  /* 0x0002fb00ff151b82 */ /* 0x000ea40000000800 */
[----:B------:R1:W5:Y:S02]  /*26c70*/  LDL R89, [R1+0x78] ;  /* 0x0000780001597983 */ /* 0x0003640000100800 */
[----:B0-----:R-:W-:Y:S02]  /*26c80*/  LEA R11, R237, R159, 0x3 ;  /* 0x0000009fed0b7211 */ /* 0x001fe400078e18ff */
[----:B------:R1:W5:Y:S04]  /*26c90*/  LDL R88, [R1+0x80] ;  /* 0x0000800001587983 */ /* 0x0003680000100800 */
[----:B------:R1:W5:Y:S01]  /*26ca0*/  LDL R86, [R1+0x7c] ;  /* 0x00007c0001567983 */ /* 0x0003620000100800 */
[----:B------:R-:W-:Y:S01]  /*26cb0*/  IMAD.WIDE R2, R11, 0x2, R2 ;  /* 0x000000020b027825 */ /* 0x000fe200078e0202 */
[----:B------:R-:W-:Y:S01]  /*26cc0*/  ULDC.64 UR4, c[0x0][0x208] ;  /* 0x0000820000047ab9 */ /* 0x000fe20000000a00 */
[----:B------:R-:W0:Y:S01]  /*26cd0*/  @P1 LDC R85, c[0x0][0xbf0] ;  /* 0x0002fc00ff551b82 */ /* 0x000e220000000800 */
[----:B------:R-:W-:-:S02]  /*26ce0*/  IADD3 R25, P4, R2, 0x1000, RZ ;  /* 0x0000100002197810 */ /* 0x000fc40007f9e0ff */
[C---:B------:R-:W-:Y:S02]  /*26cf0*/  IADD3 R29, P3, R2.reuse, 0x2000, RZ ;  /* 0x00002000021d7810 */ /* 0x040fe40007f7e0ff */
[----:B------:R-:W-:Y:S02]  /*26d00*/  IADD3 R33, P2, R2, 0x3000, RZ ;  /* 0x0000300002217810 */ /* 0x000fe40007f5e0ff */
[----:B------:R-:W-:Y:S02]  /*26d10*/  LOP3.LUT R24, R25, 0x380, RZ, 0xc0, !PT ;  /* 0x0000038019187812 */ /* 0x000fe400078ec0ff */
[----:B------:R-:W-:Y:S02]  /*26d20*/  LOP3.LUT R28, R29, 0x380, RZ, 0xc0, !PT ;  /* 0x000003801d1c7812 */ /* 0x000fe400078ec0ff */
[----:B------:R-:W-:Y:S02]  /*26d30*/  LOP3.LUT R32, R33, 0x380, RZ, 0xc0, !PT ;  /* 0x0000038021207812 */ /* 0x000fe400078ec0ff */
[----:B------:R-:W-:-:S02]  /*26d40*/  SHF.R.U64 R24, R24, 0x3, RZ ;  /* 0x0000000318187819 */ /* 0x000fc400000012ff */
        /* <DEDUP_REMOVED lines=42> */
[----:B------:R-:W-:-:S02]  /*26ff0*/  IADD3 R61, P0, R2, 0xa000, RZ ;  /* 0x0000a000023d7810 */ /* 0x000fc40007f1e0ff */
[C---:B------:R-:W-:Y:S01]  /*27000*/  IADD3 R65, P6, R2.reuse, 0xb000, RZ ;  /* 0x0000b00002417810 */ /* 0x040fe20007fde0ff */
[----:B------:R-:W5:Y:S01]  /*27010*/  LD.E.128 R44, desc[UR4][R44.64] ;  /* 0x000000042c2c7980 */ /* 0x000f62000c101d00 */
[C---:B------:R-:W-:Y:S02]  /*27020*/  IADD3 R69, P5, R2.reuse, 0xc000, RZ ;  /* 0x0000c00002457810 */ /* 0x040fe40007fbe0ff */
[C---:B------:R-:W-:Y:S01]  /*27030*/  IADD3 R73, P4, R2.reuse, 0xd000, RZ ;  /* 0x0000d00002497810 */ /* 0x040fe20007f9e0ff */
[----:B------:R-:W5:Y:S01]  /*27040*/  LD.E.128 R40, desc[UR4][R40.64] ;  /* 0x0000000428287980 */ /* 0x000f62000c101d00 */
[C---:B------:R-:W-:Y:S02]  /*27050*/  IADD3 R77, P3, R2.reuse, 0xe000, RZ ;  /* 0x0000e000024d7810 */ /* 0x040fe40007f7e0ff */
[C---:B------:R-:W-:Y:S01]  /*27060*/  LOP3.LUT R13, R2.reuse, 0x380, RZ, 0xc0, !PT ;  /* 0x00000380020d7812 */ /* 0x040fe200078ec0ff */
[----:B------:R-:W5:Y:S01]  /*27070*/  LD.E.128 R48, desc[UR4][R48.64] ;  /* 0x0000000430307980 */ /* 0x000f62000c101d00 */
[----:B------:R-:W-:-:S02]  /*27080*/  IADD3 R11, P2, R2, 0xf000, RZ ;  /* 0x0000f000020b7810 */ /* 0x000fc40007f5e0ff */
[----:B------:R-:W-:Y:S01]  /*27090*/  LOP3.LUT R60, R61, 0x380, RZ, 0xc0, !PT ;  /* 0x000003803d3c7812 */ /* 0x000fe200078ec0ff */
[----:B------:R-:W5:Y:S01]  /*270a0*/  LD.E.128 R52, desc[UR4][R52.64] ;  /* 0x0000000434347980 */ /* 0x000f62000c101d00 */
[----:B------:R-:W-:Y:S02]  /*270b0*/  LOP3.LUT R64, R65, 0x380, RZ, 0xc0, !PT ;  /* 0x0000038041407812 */ /* 0x000fe400078ec0ff */
[----:B------:R-:W-:Y:S01]  /*270c0*/  LOP3.LUT R68, R69, 0x380, RZ, 0xc0, !PT ;  /* 0x0000038045447812 */ /* 0x000fe200078ec0ff */
[----:B------:R-:W5:Y:S01]  /*270d0*/  LD.E.128 R56, desc[UR4][R56.64] ;  /* 0x0000000438387980 */ /* 0x000f62000c101d00 */
[----:B------:R-:W-:Y:S02]  /*270e0*/  LOP3.LUT R72, R73, 0x380, RZ, 0xc0, !PT ;  /* 0x0000038049487812 */ /* 0x000fe400078ec0ff */
[----:B------:R-:W-:Y:S02]  /*270f0*/  LOP3.LUT R76, R77, 0x380, RZ, 0xc0, !PT ;  /* 0x000003804d4c7812 */ /* 0x000fe400078ec0ff */
[----:B------:R-:W-:-:S02]  /*27100*/  SHF.R.U64 R13, R13, 0x3, RZ ;  /* 0x000000030d0d7819 */ /* 0x000fc400000012ff */
[----:B------:R-:W-:Y:S02]  /*27110*/  LOP3.LUT R10, R11, 0x380, RZ, 0xc0, !PT ;  /* 0x000003800b0a7812 */ /* 0x000fe400078ec0ff */
[----:B------:R-:W-:Y:S02]  /*27120*/  SHF.R.U64 R60, R60, 0x3, RZ ;  /* 0x000000033c3c7819 */ /* 0x000fe400000012ff */
[----:B------:R-:W-:Y:S02]  /*27130*/  SHF.R.U64 R64, R64, 0x3, RZ ;  /* 0x0000000340407819 */ /* 0x000fe400000012ff */
[----:B------:R-:W-:Y:S02]  /*27140*/  SHF.R.U64 R68, R68, 0x3, RZ ;  /* 0x0000000344447819 */ /* 0x000fe400000012ff */
[----:B------:R-:W-:Y:S02]  /*27150*/  SHF.R.U64 R72, R72, 0x3, RZ ;  /* 0x0000000348487819 */ /* 0x000fe400000012ff */
[----:B------:R-:W-:-:S02]  /*27160*/  SHF.R.U64 R76, R76, 0x3, RZ ;  /* 0x000000034c4c7819 */ /* 0x000fc400000012ff */
[----:B------:R-:W-:Y:S02]  /*27170*/  LOP3.LUT R12, R13, R2, RZ, 0x3c, !PT ;  /* 0x000000020d0c7212 */ /* 0x000fe400078e3cff */
[----:B------:R-:W-:Y:S01]  /*27180*/  SHF.R.U64 R2, R10, 0x3, RZ ;  /* 0x000000030a027819 */ /* 0x000fe200000012ff */
[--C-:B------:R-:W-:Y:S01]  /*27190*/  IMAD.MOV.U32 R13, RZ, RZ, R3.reuse ;  /* 0x000000ffff0d7224 */ /* 0x100fe200078e0003 */
[----:B------:R-:W-:Y:S02]  /*271a0*/  LOP3.LUT R60, R60, R61, RZ, 0x3c, !PT ;  /* 0x0000003d3c3c7212 */ /* 0x000fe400078e3cff */
        /* <DEDUP_REMOVED lines=8> */
[-C--:B------:R-:W-:Y:S01]  /*27230*/  IADD3.X R61, RZ, R3.reuse, RZ, P0, !PT ;  /* 0x00000003ff3d7210 */ /* 0x080fe200007fe4ff */
[----:B------:R-:W5:Y:S01]  /*27240*/  LD.E.128 R12, desc[UR4][R12.64] ;  /* 0x000000040c0c7980 */ /* 0x000f62000c101d00 */
[----:B------:R-:W-:-:S02]  /*27250*/  IADD3.X R81, RZ, R3, RZ, P2, !PT ;  /* 0x00000003ff517210 */ /* 0x000fc400017fe4ff */
[----:B------:R-:W-:Y:S01]  /*27260*/  LOP3.LUT R80, R2, R11, RZ, 0x3c, !PT ;  /* 0x0000000b02507212 */ /* 0x000fe200078e3cff */
        /* <DEDUP_REMOVED lines=13> */
[----:B---3--:R-:W3:Y:S01]  /*27340*/  FENCE.VIEW.ASYNC.S ;  /* 0x00000000000073c6 */ /* 0x008ee20000000000 */
[----:B------:R-:W-:-:S04]  /*27350*/  IMAD.WIDE.U32 R2, R9, UR4, RZ ;  /* 0x0000000409027c25 */ /* 0x000fc8000f8e00ff */
[----:B------:R-:W-:Y:S01]  /*27360*/  IMAD R11, R9, UR5, R4 ;  /* 0x00000005090b7c24 */ /* 0x000fe2000f8e0204 */
[----:B------:R-:W-:Y:S01]  /*27370*/  ULDC.64 UR4, c[0x0][0xae8] ;  /* 0x0002ba0000047ab9 */ /* 0x000fe20000000a00 */
[----:B------:R-:W-:Y:S02]  /*27380*/  IMAD R9, R237, 0x20, R212 ;  /* 0x00000020ed097824 */ /* 0x000fe400078e02d4 */
[----:B------:R-:W-:Y:S02]  /*27390*/  IMAD.IADD R3, R3, 0x1, R11 ;  /* 0x0000000103037824 */ /* 0x000fe400078e020b */
[----:B------:R-:W-:Y:S02]  /*273a0*/  IMAD.IADD R10, R230, 0x1, R9 ;  /* 0x00000001e60a7824 */ /* 0x000fe400078e0209 */
[----:B------:R-:W-:Y:S01]  /*273b0*/  IMAD.WIDE.U32 R2, R236, UR4, R2 ;  /* 0x00000004ec027c25 */ /* 0x000fe2000f8e0002 */
[----:B------:R-:W-:-:S03]  /*273c0*/  SHF.R.S32.HI R11, RZ, 0x1f, R8 ;  /* 0x0000001fff0b7819 */ /* 0x000fc60000011408 */
[----:B--2---:R-:W-:Y:S01]  /*273d0*/  @P1 IMAD.HI.U32 R4, R10, R21, RZ ;  /* 0x000000150a041227 */ /* 0x004fe200078e00ff */
[----:B------:R-:W-:-:S03]  /*273e0*/  MOV R9, R10 ;  /* 0x0000000a00097202 */ /* 0x000fc60000000f00 */
[----:B------:R-:W-:Y:S01]  /*273f0*/  IMAD R3, R236, UR5, R3 ;  /* 0x00000005ec037c24 */ /* 0x000fe2000f8e0203 */
[----:B------:R-:W-:Y:S01]  /*27400*/  ULDC.64 UR4, c[0x0][0xaf0] ;  /* 0x0002bc0000047ab9 */ /* 0x000fe20000000a00 */
[----:B0-----:R-:W-:Y:S01]  /*27410*/  @P1 SHF.R.U32.HI R9, RZ, R85, R4 ;  /* 0x00000055ff091219 */ /* 0x001fe20000011604 */
[----:B------:R-:W-:Y:S02]  /*27420*/  IMAD R11, R11, UR4, RZ ;  /* 0x000000040b0b7c24 */ /* 0x000fe4000f8e02ff */
[----:B------:R-:W-:Y:S01]  /*27430*/  IMAD.WIDE.U32 R2, R8, UR4, R2 ;  /* 0x0000000408027c25 */ /* 0x000fe2000f8e0002 */
[----:B------:R-:W-:-:S03]  /*27440*/  SHF.R.S32.HI R4, RZ, 0x1f, R9 ;  /* 0x0000001fff047819 */ /* 0x000fc60000011409 */
[----:B------:R-:W-:Y:S01]  /*27450*/  IMAD R11, R8, UR5, R11 ;  /* 0x00000005080b7c24 */ /* 0x000fe2000f8e020b */
[----:B------:R-:W-:Y:S01]  /*27460*/  ULDC.64 UR4, c[0x0][0xae0] ;  /* 0x0002b80000047ab9 */ /* 0x000fe20000000a00 */
[----:B------:R-:W-:Y:S02]  /*27470*/  IMAD.MOV R8, RZ, RZ, -R9 ;  /* 0x000000ffff087224 */ /* 0x000fe400078e0a09 */
[----:B------:R-:W-:Y:S02]  /*27480*/  IMAD R4, R4, UR4, RZ ;  /* 0x0000000404047c24 */ /* 0x000fe4000f8e02ff */
[----:B------:R-:W-:Y:S02]  /*27490*/  IMAD R157, R157, R8, R10 ;  /* 0x000000089d9d7224 */ /* 0x000fe400078e020a */
[----:B------:R-:W-:Y:S02]  /*274a0*/  IMAD.IADD R3, R3, 0x1, R11 ;  /* 0x0000000103037824 */ /* 0x000fe400078e020b */
[C---:B------:R-:W-:Y:S01]  /*274b0*/  IMAD R11, R9.reuse, UR5, R4 ;  /* 0x00000005090b7c24 */ /* 0x040fe2000f8e0204 */
[----:B------:R-:W-:Y:S01]  /*274c0*/  SHF.R.S32.HI R4, RZ, 0x1f, R157 ;  /* 0x0000001fff047819 */ /* 0x000fe2000001149d */
[----:B------:R-:W-:Y:S01]  /*274d0*/  IMAD.WIDE.U32 R2, R9, UR4, R2 ;  /* 0x0000000409027c25 */ /* 0x000fe2000f8e0002 */
[----:B------:R-:W-:-:S03]  /*274e0*/  ULDC.64 UR4, c[0x0][0xad8] ;  /* 0x0002b60000047ab9 */ /* 0x000fc60000000a00 */
[----:B------:R-:W-:Y:S02]  /*274f0*/  IMAD.IADD R3, R3, 0x1, R11 ;  /* 0x0000000103037824 */ /* 0x000fe400078e020b */
[----:B------:R-:W-:Y:S02]  /*27500*/  IMAD R4, R4, UR4, RZ ;  /* 0x0000000404047c24 */ /* 0x000fe4000f8e02ff */
[----:B------:R-:W-:Y:S02]  /*27510*/  IMAD.IADD R85, R212, 0x1, R230 ;  /* 0x00000001d4557824 */ /* 0x000fe400078e02e6 */
        /* <DEDUP_REMOVED lines=12> */
[----:B---3--:R1:W-:Y:S01]  /*275e0*/  SYNCS.ARRIVE.TRANS64.RED.A1T0 RZ, [R8+URZ], RZ ;  /* 0x000000ff08ff79a7 */ /* 0x0083e2000810043f */
[----:B------:R1:W0:Y:S01]  /*275f0*/  SHFL.IDX PT, R87, R4, RZ, 0x181f ;  /* 0x00181fff04577589 */ /* 0x00022200000e0000 */
[----:B------:R-:W-:Y:S03]  /*27600*/  BSSY B1, `(.L_x_2875) ;  /* 0x0000016000017945 */ /* 0x000fe60003800000 */
        /* <DEDUP_REMOVED lines=10> */
[----:B--2---:R-:W-:Y:S02]  /*276b0*/  @!P5 LEA.HI.X R3, R18, R21, R19, 0x1, P6 ;  /* 0x000000151203d211 */ /* 0x004fe400030f0c13 */
        /* <DEDUP_REMOVED lines=10> */
.L_x_2876:
[----:B------:R-:W-:Y:S05]  /*27760*/  BSYNC B1 ;  /* 0x0000000000017941 */ /* 0x000fea0003800000 */
.L_x_2875:
[----:B---3-5:R3:W4:Y:S01]  /*27770*/  SHFL.IDX PT, R13, R84, 0x1, 0x181f ;  /* 0x00381f00540d7f89 */ /* 0x02872200000e0000 */
        /* <DEDUP_REMOVED lines=10> */
[C---:B-1----:R-:W-:Y:S02]  /*27820*/  @!P3 LEA R8, P5, R89.reuse, R11, 0x1 ;  /* 0x0000000b5908b211 */ /* 0x042fe400078a08ff */
        /* <DEDUP_REMOVED lines=10> */
.L_x_2878:
[----:B------:R-:W-:Y:S05]  /*278d0*/  BSYNC B1 ;  /* 0x0000000000017941 */ /* 0x000fea0003800000 */
.L_x_2877:
        /* <DEDUP_REMOVED lines=11> */
[-C--:B-1----:R-:W-:Y:S02]  /*27990*/  @!P2 LEA R8, P5, R89, R9.reuse, 0x1 ;  /* 0x000000095908a211 */ /* 0x082fe400078a08ff */
        /* <DEDUP_REMOVED lines=10> */
.L_x_2880:
[----:B------:R-:W-:Y:S05]  /*27a40*/  BSYNC B1 ;  /* 0x0000000000017941 */ /* 0x000fea0003800000 */
.L_x_2879:
        /* <DEDUP_REMOVED lines=11> */
[----:B-1----:R-:W-:Y:S02]  /*27b00*/  @!P4 LEA R8, P1, R89, R15, 0x1 ;  /* 0x0000000f5908c211 */ /* 0x002fe400078208ff */
[----:B----4-:R-:W-:Y:S02]  /*27b10*/  @!P3 LEA.HI.X R3, R18, R13, R19, 0x1, P0 ;  /* 0x0000000d1203b211 */ /* 0x010fe400000f0c13 */
        /* <DEDUP_REMOVED lines=13> */
.L_x_2874:
        /* <DEDUP_REMOVED lines=18> */
[----:B------:R-:W-:Y:S01]  /*27d10*/  BSSY B1, `(.L_x_2882) ;  /* 0x00000fb000017945 */ /* 0x000fe20003800000 */
[C---:B------:R-:W-:Y:S01]  /*27d20*/  VIADD R171, R233.reuse, 0xb0 ;  /* 0x000000b0e9ab7836 */ /* 0x040fe20000000000 */
[----:B------:R-:W-:Y:S01]  /*27d30*/  SHF.R.S32.HI R153, RZ, 0x1f, R153 ;  /* 0x0000001fff997819 */ /* 0x000fe20000011499 */
[C---:B------:R-:W-:Y:S01]  /*27d40*/  VIADD R173, R233.reuse, 0xa8 ;  /* 0x000000a8e9ad7836 */ /* 0x040fe20000000000 */
[----:B------:R-:W-:Y:S01]  /*27d50*/  SHF.R.S32.HI R155, RZ, 0x1f, R155 ;  /* 0x0000001fff9b7819 */ /* 0x000fe2000001149b */
[C---:B------:R-:W-:Y:S01]  /*27d60*/  VIADD R177, R233.reuse, 0x98 ;  /* 0x00000098e9b17836 */ /* 0x040fe20000000000 */
[----:B------:R-:W-:Y:S01]  /*27d70*/  SHF.R.S32.HI R159, RZ, 0x1f, R159 ;  /* 0x0000001fff9f7819 */ /* 0x000fe2000001149f */
[----:B-1----:R-:W-:Y:S01]  /*27d80*/  @P1 IMAD.HI.U32 R3, R20, R3, RZ ;  /* 0x0000000314031227 */ /* 0x002fe200078e00ff */
[----:B------:R-:W-:-:S02]  /*27d90*/  IADD3 R160, R233, 0xd8, RZ ;  /* 0x000000d8e9a07810 */ /* 0x000fc40007ffe0ff */
[----:B------:R-:W-:Y:S01]  /*27da0*/  SHF.R.S32.HI R161, RZ, 0x1f, R161 ;  /* 0x0000001fffa17819 */ /* 0x000fe200000114a1 */
        /* <DEDUP_REMOVED lines=13> */
[C---:B------:R-:W-:Y:S01]  /*27e80*/  IADD3 R170, R233.reuse, 0xb0, RZ ;  /* 0x000000b0e9aa7810 */ /* 0x040fe20007ffe0ff */
[----:B------:R-:W-:Y:S01]  /*27e90*/  IMAD R3, R236, UR5, R3 ;  /* 0x00000005ec037c24 */ /* 0x000fe2000f8e0203 */
[----:B------:R-:W-:Y:S01]  /*27ea0*/  ULDC.64 UR4, c[0x0][0xb40] ;  /* 0x0002d00000047ab9 */ /* 0x000fe20000000a00 */
[C---:B------:R-:W-:Y:S01]  /*27eb0*/  VIADD R187, R233.reuse, 0x70 ;  /* 0x00000070e9bb7836 */ /* 0x040fe20000000000 */
        /* <DEDUP_REMOVED lines=8> */
[----:B------:R-:W-:Y:S01]  /*27f40*/  SHF.R.S32.HI R8, RZ, 0x1f, R10 ;  /* 0x0000001fff087819 */ /* 0x000fe2000001140a */
[----:B------:R-:W-:Y:S01]  /*27f50*/  VIADD R189, R233, 0x68 ;  /* 0x00000068e9bd7836 */ /* 0x000fe20000000000 */
[----:B------:R-:W-:Y:S01]  /*27f60*/  SHF.R.S32.HI R179, RZ, 0x1f, R179 ;  /* 0x0000001fffb37819 */ /* 0x000fe200000114b3 */
[----:B------:R-:W-:Y:S01]  /*27f70*/  IMAD.IADD R3, R3, 0x1, R4 ;  /* 0x0000000103037824 */ /* 0x000fe200078e0204 */
[----:B------:R-:W-:Y:S01]  /*27f80*/  IADD3 R180, R233, 0x88, RZ ;  /* 0x00000088e9b47810 */ /* 0x000fe20007ffe0ff */
        /* <DEDUP_REMOVED lines=13> */
[C---:B------:R-:W-:Y:S01]  /*28060*/  IADD3 R190, R233.reuse, 0x60, RZ ;  /* 0x00000060e9be7810 */ /* 0x040fe20007ffe0ff */
[----:B------:R-:W-:Y:S01]  /*28070*/  IMAD R8, R10, UR5, R8 ;  /* 0x000000050a087c24 */ /* 0x000fe2000f8e0208 */
[----:B------:R-:W-:Y:S01]  /*28080*/  ULDC.64 UR4, c[0x0][0xb28] ;  /* 0x0002ca0000047ab9 */ /* 0x000fe20000000a00 */
[----:B------:R-:W-:Y:S01]  /*28090*/  VIADD R157, R233, 0xe8 ;  /* 0x000000e8e99d7836 */ /* 0x000fe20000000000 */
[----:B------:R-:W-:Y:S01]  /*280a0*/  SHF.R.S32.HI R195, RZ, 0x1f, R195 ;  /* 0x0000001fffc37819 */ /* 0x000fe200000114c3 */
[----:B------:R-:W-:Y:S01]  /*280b0*/  IMAD.IADD R3, R3, 0x1, R8 ;  /* 0x0000000103037824 */ /* 0x000fe200078e0208 */
[----:B------:R-:W-:Y:S01]  /*280c0*/  IADD3 R200, R233, 0x38, RZ ;  /* 0x00000038e9c87810 */ /* 0x000fe20007ffe0ff */
[----:B------:R-:W-:Y:S01]  /*280d0*/  IMAD R9, R9, UR4, RZ ;  /* 0x0000000409097c24 */ /* 0x000fe2000f8e02ff */
[----:B------:R-:W-:Y:S01]  /*280e0*/  SHF.R.S32.HI R157, RZ, 0x1f, R157 ;  /* 0x0000001fff9d7819 */ /* 0x000fe2000001149d */
[----:B------:R-:W-:Y:S01]  /*280f0*/  IMAD.WIDE.U32 R2, R4, UR4, R2 ;  /* 0x0000000404027c25 */ /* 0x000fe2000f8e0002 */
[----:B------:R-:W-:-:S02]  /*28100*/  SHF.R.S32.HI R205, RZ, 0x1f, R205 ;  /* 0x0000001fffcd7819 */ /* 0x000fc400000114cd */
[C---:B------:R-:W-:Y:S01]  /*28110*/  IADD3 R210, R233.reuse, 0x10, RZ ;  /* 0x00000010e9d27810 */ /* 0x040fe20007ffe0ff */
[----:B------:R-:W-:Y:S01]  /*28120*/  IMAD R9, R4, UR5, R9 ;  /* 0x0000000504097c24 */ /* 0x000fe2000f8e0209 */
[----:B------:R-:W-:Y:S01]  /*28130*/  ULDC.64 UR4, c[0x0][0xb00] ;  /* 0x0002c00000047ab9 */ /* 0x000fe20000000a00 */
[C---:B------:R-:W-:Y:S01]  /*28140*/  VIADD R191, R233.reuse, 0x60 ;  /* 0x00000060e9bf7836 */ /* 0x040fe20000000000 */
[C---:B------:R-:W-:Y:S01]  /*28150*/  LEA R4, P0, R2.reuse, UR4, 0x2 ;  /* 0x0000000402047c11 */ /* 0x040fe2000f8010ff */
[----:B------:R-:W-:Y:S01]  /*28160*/  VIADD R193, R233, 0x58 ;  /* 0x00000058e9c17836 */ /* 0x000fe20000000000 */
[----:B------:R-:W-:Y:S01]  /*28170*/  IADD3 R9, R3, R9, RZ ;  /* 0x0000000903097210 */ /* 0x000fe20007ffe0ff */
[C---:B------:R-:W-:Y:S01]  /*28180*/  VIADD R197, R233.reuse, 0x48 ;  /* 0x00000048e9c57836 */ /* 0x040fe20000000000 */
[----:B------:R-:W-:Y:S01]  /*28190*/  SHF.R.S32.HI R191, RZ, 0x1f, R191 ;  /* 0x0000001fffbf7819 */ /* 0x000fe200000114bf */
[----:B------:R-:W-:Y:S01]  /*281a0*/  VIADD R199, R233, 0x40 ;  /* 0x00000040e9c77836 */ /* 0x000fe20000000000 */
[----:B------:R-:W-:Y:S01]  /*281b0*/  LEA.HI.X R20, R2, UR5, R9, 0x2, P0 ;  /* 0x0000000502147c11 */ /* 0x000fe200080f1409 */
[----:B------:R-:W-:Y:S01]  /*281c0*/  VIADD R2, R16, 0x38820 ;  /* 0x0003882010027836 */ /* 0x000fe20000000000 */
[----:B------:R-:W-:Y:S01]  /*281d0*/  ISETP.GE.AND P0, PT, R15, R0, PT ;  /* 0x000000000f00720c */ /* 0x000fe20003f06270 */
[C---:B------:R-:W-:Y:S01]  /*281e0*/  VIADD R201, R233.reuse, 0x38 ;  /* 0x00000038e9c97836 */ /* 0x040fe20000000000 */
[----:B------:R-:W-:Y:S01]  /*281f0*/  SHF.R.S32.HI R193, RZ, 0x1f, R193 ;  /* 0x0000001fffc17819 */ /* 0x000fe200000114c1 */
[C---:B------:R-:W-:Y:S01]  /*28200*/  VIADD R203, R233.reuse, 0x30 ;  /* 0x00000030e9cb7836 */ /* 0x040fe20000000000 */
[----:B------:R-:W-:Y:S01]  /*28210*/  PRMT R2, RZ, 0x654, R2 ;  /* 0x00000654ff027816 */ /* 0x000fe20000000002 */
[C---:B------:R-:W-:Y:S01]  /*28220*/  VIADD R207, R233.reuse, 0x20 ;  /* 0x00000020e9cf7836 */ /* 0x040fe20000000000 */
[----:B------:R0:W1:Y:S01]  /*28230*/  SHFL.IDX PT, R3, R20, RZ, 0x1c1f ;  /* 0x001c1fff14037589 */ /* 0x00006200000e0000 */
        /* <DEDUP_REMOVED lines=9> */
[----:B--2---:R0:W2:Y:S01]  /*282d0*/  SHFL.IDX PT, R2, R4, RZ, 0x1c1f ;  /* 0x001c1fff04027589 */ /* 0x0040a200000e0000 */
        /* <DEDUP_REMOVED lines=35> */
[----:B------:R-:W-:-:S05]  /*28510*/  @!P0 IMAD.WIDE R8, R233, 0x4, R2 ;  /* 0x00000004e9088825 */ /* 0x000fca00078e0202 */
        /* <DEDUP_REMOVED lines=71> */
[-C--:B------:R-:W-:Y:S02]  /*28990*/  @!P4 LEA.HI.X R11, R178, R3.reuse, R179, 0x2, P0 ;  /* 0x00000003b20bc211 */ /* 0x080fe400000f14b3 */
[----:B------:R-:W-:Y:S02]  /*289a0*/  ISETP.GE.AND P0, PT, R170, UR4, PT ;  /* 0x00000004aa007c0c */ /* 0x000fe4000bf06270 */
[-C--:B--2---:R-:W-:Y:S01]  /*289b0*/  @!P5 LEA R12, P6, R176, R2.reuse, 0x2 ;  /* 0x00000002b00cd211 */ /* 0x084fe200078c10ff */
[----:B------:R1:W-:Y:S01]  /*289c0*/  @!P4 ST.E.64 desc[UR6][R10.64], R96 ;  /* 0x000000600a00c985 */ /* 0x0003e2000c101b06 */
[----:B------:R-:W-:Y:S02]  /*289d0*/  ISETP.GE.AND P4, PT, R166, UR4, PT ;  /* 0x00000004a6007c0c */ /* 0x000fe4000bf86270 */
[----:B------:R-:W-:Y:S02]  /*289e0*/  @!P5 LEA.HI.X R13, R176, R3, R177, 0x2, P6 ;  /* 0x00000003b00dd211 */ /* 0x000fe400030f14b1 */
[----:B0-----:R-:W-:-:S03]  /*289f0*/  @!P2 LEA R8, P6, R174, R2, 0x2 ;  /* 0x00000002ae08a211 */ /* 0x001fc600078c10ff */
[----:B------:R0:W-:Y:S01]  /*28a00*/  @!P5 ST.E.64 desc[UR6][R12.64], R100 ;  /* 0x000000640c00d985 */ /* 0x0001e2000c101b06 */
[----:B------:R-:W-:Y:S02]  /*28a10*/  ISETP.GE.AND P5, PT, R168, UR4, PT ;  /* 0x00000004a8007c0c */ /* 0x000fe4000bfa6270 */
        /* <DEDUP_REMOVED lines=26> */
[C---:B-1----:R-:W-:Y:S01]  /*28bc0*/  @!P1 LEA R10, P6, R160.reuse, R2, 0x2 ;  /* 0x00000002a00a9211 */ /* 0x042fe200078c10ff */
[----:B------:R1:W-:Y:S03]  /*28bd0*/  @!P0 ST.E.64 desc[UR6][R8.64], R128 ;  /* 0x0000008008008985 */ /* 0x0003e6000c101b06 */
[----:B------:R-:W-:-:S03]  /*28be0*/  @!P1 LEA.HI.X R11, R160, R3, R161, 0x2, P6 ;  /* 0x00000003a00b9211 */ /* 0x000fc600030f14a1 */
[CC--:B0-----:R-:W-:Y:S02]  /*28bf0*/  @!P3 LEA R12, P6, R156.reuse, R2.reuse, 0x2 ;  /* 0x000000029c0cb211 */ /* 0x0c1fe400078c10ff */
[----:B------:R0:W-:Y:S02]  /*28c00*/  @!P1 ST.E.64 desc[UR6][R10.64], R132 ;  /* 0x000000840a009985 */ /* 0x0001e4000c101b06 */
[----:B------:R-:W-:Y:S02]  /*28c10*/  @!P3 LEA.HI.X R13, R156, R3, R157, 0x2, P6 ;  /* 0x000000039c0db211 */ /* 0x000fe400030f149d */
[----:B-1----:R-:W-:-:S04]  /*28c20*/  @!P4 LEA R8, P0, R158, R2, 0x2 ;  /* 0x000000029e08c211 */ /* 0x002fc800078010ff */
[----:B------:R-:W-:Y:S02]  /*28c30*/  @!P4 LEA.HI.X R9, R158, R3, R159, 0x2, P0 ;  /* 0x000000039e09c211 */ /* 0x000fe400000f149f */
[----:B0-----:R-:W-:-:S03]  /*28c40*/  @!P2 LEA R10, P1, R154, R2, 0x2 ;  /* 0x000000029a0aa211 */ /* 0x001fc600078210ff */
[----:B------:R0:W-:Y:S01]  /*28c50*/  @!P4 ST.E.64 desc[UR6][R8.64], R136 ;  /* 0x000000880800c985 */ /* 0x0001e2000c101b06 */
[----:B------:R-:W-:Y:S02]  /*28c60*/  @!P5 LEA R2, P0, R152, R2, 0x2 ;  /* 0x000000029802d211 */ /* 0x000fe400078010ff */
[-C--:B------:R-:W-:Y:S01]  /*28c70*/  @!P2 LEA.HI.X R11, R154, R3.reuse, R155, 0x2, P1 ;  /* 0x000000039a0ba211 */ /* 0x080fe200008f149b */
[----:B------:R0:W-:Y:S01]  /*28c80*/  @!P3 ST.E.64 desc[UR6][R12.64], R140 ;  /* 0x0000008c0c00b985 */ /* 0x0001e2000c101b06 */
[----:B------:R-:W-:-:S03]  /*28c90*/  @!P5 LEA.HI.X R3, R152, R3, R153, 0x2, P0 ;  /* 0x000000039803d211 */ /* 0x000fc600000f1499 */
[----:B------:R0:W-:Y:S04]  /*28ca0*/  @!P2 ST.E.64 desc[UR6][R10.64], R144 ;  /* 0x000000900a00a985 */ /* 0x0001e8000c101b06 */
[----:B------:R0:W-:Y:S02]  /*28cb0*/  @!P5 ST.E.64 desc[UR6][R2.64], R148 ;  /* 0x000000940200d985 */ /* 0x0001e4000c101b06 */
.L_x_2883:
[----:B------:R-:W-:Y:S05]  /*28cc0*/  BSYNC B1 ;  /* 0x0000000000017941 */ /* 0x000fea0003800000 */
.L_x_2882:
[----:B------:R-:W-:Y:S01]  /*28cd0*/  ISETP.GE.AND P0, PT, R14, R0, PT ;  /* 0x000000000e00720c */ /* 0x000fe20003f06270 */
[----:B------:R1:W2:Y:S04]  /*28ce0*/  SHFL.IDX PT, R21, R20, 0x1, 0x1c1f ;  /* 0x003c1f0014157f89 */ /* 0x0002a800000e0000 */
[----:B------:R1:W3:Y:S08]  /*28cf0*/  SHFL.IDX PT, R20, R4, 0x1, 0x1c1f ;  /* 0x003c1f0004147f89 */ /* 0x0002f000000e0000 */
[----:B-1----:R-:W-:Y:S05]  /*28d00*/  @P0 BRA `(.L_x_2881) ;  /* 0x0000001400b00947 */ /* 0x002fea0003800000 */
[----:B------:R-:W-:Y:S01]  /*28d10*/  ULDC UR4, c[0x0][0xac8] ;  /* 0x0002b20000047ab9 */ /* 0x000fe20000000800 */
[----:B------:R-:W-:Y:S01]  /*28d20*/  ULDC.64 UR6, c[0x0][0x208] ;  /* 0x0000820000067ab9 */ /* 0x000fe20000000a00 */
[----:B------:R-:W-:Y:S02]  /*28d30*/  ISETP.GE.AND P3, PT, R233, UR4, PT ;  /* 0x00000004e9007c0c */ /* 0x000fe4000bf66270 */
[----:B------:R-:W-:Y:S02]  /*28d40*/  ISETP.GE.AND P2, PT, R228, UR4, PT ;  /* 0x00000004e4007c0c */ /* 0x000fe4000bf46270 */
[----:B------:R-:W-:Y:S02]  /*28d50*/  ISETP.GE.AND P1, PT, R210, UR4, PT ;  /* 0x00000004d2007c0c */ /* 0x000fe4000bf26270 */
[----:B------:R-:W-:Y:S02]  /*28d60*/  ISETP.GE.AND P0, PT, R208, UR4, PT ;  /* 0x00000004d0007c0c */ /* 0x000fe4000bf06270 */
[----:B------:R-:W-:-:S05]  /*28d70*/  ISETP.GE.AND P4, PT, R204, UR4, PT ;  /* 0x00000004cc007c0c */ /* 0x000fca000bf86270 */
[----:B0-23--:R-:W-:-:S04]  /*28d80*/  @!P3 IMAD.WIDE R2, R233, 0x4, R20 ;  /* 0x00000004e902b825 */ /* 0x00dfc800078e0214 */
        /* <DEDUP_REMOVED lines=17> */
[-C--:B------:R-:W-:Y:S01]  /*28ea0*/  @!P4 LEA.HI.X R9, R204, R21.reuse, R205, 0x2, P2 ;  /* 0x00000015cc09c211 */ /* 0x080fe200010f14cd */
[----:B------:R0:W-:Y:S01]  /*28eb0*/  @!P3 ST.E.64 desc[UR6][R2.64], R42 ;  /* 0x0000002a0200b985 */ /* 0x0001e2000c101b06 */
[----:B------:R-:W-:Y:S02]  /*28ec0*/  ISETP.GE.AND P2, PT, R196, UR4, PT ;  /* 0x00000004c4007c0c */ /* 0x000fe4000bf46270 */
[----:B--2---:R-:W-:Y:S01]  /*28ed0*/  @!P5 LEA R10, P6, R202, R20, 0x2 ;  /* 0x00000014ca0ad211 */ /* 0x004fe200078c10ff */
[----:B------:R1:W-:Y:S01]  /*28ee0*/  @!P4 ST.E.64 desc[UR6][R8.64], R46 ;  /* 0x0000002e0800c985 */ /* 0x0003e2000c101b06 */
[----:B------:R-:W-:Y:S02]  /*28ef0*/  ISETP.GE.AND P3, PT, R194, UR4, PT ;  /* 0x00000004c2007c0c */ /* 0x000fe4000bf66270 */
[----:B------:R-:W-:-:S02]  /*28f00*/  @!P5 LEA.HI.X R11, R202, R21, R203, 0x2, P6 ;  /* 0x00000015ca0bd211 */ /* 0x000fc400030f14cb */
        /* <DEDUP_REMOVED lines=95> */
[----:B-1----:R-:W-:Y:S01]  /*29500*/  LEA R2, P0, R152, R20, 0x2 ;  /* 0x0000001498027211 */ /* 0x002fe200078010ff */
[----:B------:R-:W-:-:S03]  /*29510*/  ULDC.64 UR4, c[0x0][0x208] ;  /* 0x0000820000047ab9 */ /* 0x000fc60000000a00 */
[----:B------:R-:W-:-:S05]  /*29520*/  LEA.HI.X R3, R152, R21, R153, 0x2, P0 ;  /* 0x0000001598037211 */ /* 0x000fca00000f1499 */
[----:B------:R4:W-:Y:S01]  /*29530*/  ST.E.64 desc[UR4][R2.64], R150 ;  /* 0x0000009602007985 */ /* 0x0009e2000c101b04 */
[----:B------:R-:W-:Y:S05]  /*29540*/  BRA `(.L_x_2881) ;  /* 0x0000000c00a07947 */ /* 0x000fea0003800000 */
.L_x_2872:
[----:B-1----:R-:W2:Y:S01]  /*29550*/  LDL.LU R4, [R1+0x6c] ;  /* 0x00006c0001047983 */ /* 0x002ea20000300800 */
[----:B------:R-:W-:Y:S01]  /*29560*/  ULDC.64 UR4, c[0x0][0xc08] ;  /* 0x0003020000047ab9 */ /* 0x000fe20000000a00 */
[----:B------:R-:W-:Y:S02]  /*29570*/  ULDC.64 UR6, c[0x0][0xc00] ;  /* 0x0003000000067ab9 */ /* 0x000fe40000000a00 */
[----:B------:R-:W3:Y:S04]  /*29580*/  LDL.LU R0, [R1+0x70] ;  /* 0x0000700001007983 */ /* 0x000ee80000300800 */
[----:B------:R-:W4:Y:S01]  /*29590*/  LDL R10, [R1+0x64] ;  /* 0x00006400010a7983 */ /* 0x000f220000100800 */
[----:B------:R-:W-:Y:S01]  /*295a0*/  ISETP.NE.U32.AND P1, PT, RZ, UR4, PT ;  /* 0x00000004ff007c0c */ /* 0x000fe2000bf25070 */
[----:B------:R-:W-:Y:S01]  /*295b0*/  IMAD.MOV.U32 R25, RZ, RZ, RZ ;  /* 0x000000ffff197224 */ /* 0x000fe200078e00ff */
[----:B------:R-:W-:Y:S01]  /*295c0*/  ISETP.NE.U32.AND P0, PT, RZ, UR6, PT ;  /* 0x00000006ff007c0c */ /* 0x000fe2000bf05070 */
[----:B------:R-:W-:Y:S01]  /*295d0*/  ULDC.64 UR8, c[0x0][0x208] ;  /* 0x0000820000087ab9 */ /* 0x000fe20000000a00 */
[----:B------:R-:W-:Y:S01]  /*295e0*/  ISETP.NE.AND.EX P1, PT, RZ, UR5, PT, P1 ;  /* 0x00000005ff007c0c */ /* 0x000fe2000bf25310 */
[----:B------:R-:W1:Y:S01]  /*295f0*/  S2R R35, SR_TID.X ;  /* 0x0000000000237919 */ /* 0x000e620000002100 */
[----:B------:R-:W-:-:S02]  /*29600*/  ISETP.NE.AND.EX P0, PT, RZ, UR7, PT, P0 ;  /* 0x00000007ff007c0c */ /* 0x000fc4000bf05300 */
[----:B--2---:R-:W-:-:S04]  /*29610*/  IADD3 R2, P2, R4, UR6, RZ ;  /* 0x0000000604027c10 */ /* 0x004fc8000ff5e0ff */
[----:B---3--:R-:W-:-:S05]  /*29620*/  IADD3.X R3, R0, UR7, RZ, P2, !PT ;  /* 0x0000000700037c10 */ /* 0x008fca00097fe4ff */
[----:B------:R-:W-:Y:S02]  /*29630*/  @P1 IADD3 R8, P2, R4, UR4, RZ ;  /* 0x0000000404081c10 */ /* 0x000fe4000ff5e0ff */
[----:B------:R2:W5:Y:S02]  /*29640*/  @P0 LDG.E R25, desc[UR8][R2.64] ;  /* 0x0000000802190981 */ /* 0x000564000c1e1900 */
[----:B------:R-:W-:Y:S01]  /*29650*/  @P1 IADD3.X R9, R0, UR5, RZ, P2, !PT ;  /* 0x0000000500091c10 */ /* 0x000fe200097fe4ff */
[----:B------:R-:W-:Y:S01]  /*29660*/  ULDC UR4, c[0x0][0xa88] ;  /* 0x0002a20000047ab9 */ /* 0x000fe20000000800 */
[----:B----4-:R-:W-:Y:S02]  /*29670*/  ISETP.NE.AND P2, PT, R10, RZ, PT ;  /* 0x000000ff0a00720c */ /* 0x010fe40003f45270 */
[----:B------:R-:W-:Y:S01]  /*29680*/  MOV R0, UR4 ;  /* 0x0000000400007c02 */ /* 0x000fe20008000f00 */
[----:B-1----:R-:W-:-:S05]  /*29690*/  VIADD R4, R35, 0xffffff80 ;  /* 0xffffff8023047836 */ /* 0x002fca0000000000 */
[----:B------:R2:W5:Y:S01]  /*296a0*/  @P1 LDG.E R0, desc[UR8][R8.64] ;  /* 0x0000000808001981 */ /* 0x000562000c1e1900 */
[----:B------:R-:W-:-:S04]  /*296b0*/  ISETP.GT.AND P3, PT, R4, 0x7f, PT ;  /* 0x0000007f0400780c */ /* 0x000fc80003f64270 */
[----:B------:R-:W1:Y:S02]  /*296c0*/  @!P2 LDC R10, c[0x0][0xad4] ;  /* 0x0002b500ff0aab82 */ /* 0x000e640000000800 */
[----:B-1----:R2:W-:Y:S01]  /*296d0*/  @!P2 STL [R1+0x64], R10 ;  /* 0x0000640a0100a387 */ /* 0x0025e20000100800 */
[----:B------:R-:W-:Y:S01]  /*296e0*/  ISETP.GT.AND P2, PT, R10, 0x1, PT ;  /* 0x000000010a00780c */ /* 0x000fe20003f44270 */
[----:B------:R-:W-:-:S12]  /*296f0*/  @P1 BRA `(.L_x_2884) ;  /* 0x0000000000141947 */ /* 0x000fd80003800000 */
[----:B------:R-:W-:Y:S05]  /*29700*/  @!P0 BRA `(.L_x_2884) ;  /* 0x0000000000108947 */ /* 0x000fea0003800000 */
[----:B------:R-:W-:Y:S02]  /*29710*/  ULDC.64 UR4, c[0x0][0x208] ;  /* 0x0000820000047ab9 */ /* 0x000fe40000000a00 */
[----:B--2---:R-:W2:Y:S04]  /*29720*/  LDG.E R9, desc[UR4][R2.64] ;  /* 0x0000000402097981 */ /* 0x004ea8000c1e1900 */
[----:B-----5:R-:W2:Y:S02]  /*29730*/  LDG.E R0, desc[UR4][R2.64+0x4] ;  /* 0x0000040402007981 */ /* 0x020ea4000c1e1900 */
[----:B--2---:R-:W-:-:S07]  /*29740*/  IMAD.IADD R0, R0, 0x1, -R9 ;  /* 0x0000000100007824 */ /* 0x004fce00078e0a09 */
.L_x_2884:
[----:B--2---:R-:W2:Y:S04]  /*29750*/  LDL.LU R3, [R1+0x68] ;  /* 0x0000680001037983 */ /* 0x004ea80000300800 */
[----:B------:R-:W3:Y:S01]  /*29760*/  LDL.LU R2, [R1+0x88] ;  /* 0x0000880001027983 */ /* 0x000ee20000300800 */
[----:B------:R-:W-:Y:S01]  /*29770*/  BSSY B1, `(.L_x_2885) ;  /* 0x0000037000017945 */ /* 0x000fe20003800000 */
[----:B-----5:R-:W-:Y:S02]  /*29780*/  SHF.R.S32.HI R26, RZ, 0x1f, R25 ;  /* 0x0000001fff1a7819 */ /* 0x020fe40000011419 */
[----:B--2---:R-:W-:Y:S02]  /*29790*/  SEL R33, R3, RZ, !P0 ;  /* 0x000000ff03217207 */ /* 0x004fe40004000000 */
[----:B---3--:R-:W-:Y:S01]  /*297a0*/  SEL R28, R2, RZ, !P0 ;  /* 0x000000ff021c7207 */ /* 0x008fe20004000000 */
[----:B------:R-:W-:Y:S06]  /*297b0*/  @P3 BRA `(.L_x_2886) ;  /* 0x0000000000c83947 */ /* 0x000fec0003800000 */
[----:B------:R-:W1:Y:S01]  /*297c0*/  LDC R37, c[0x0][0xbe8] ;  /* 0x0002fa00ff257b82 */ /* 0x000e620000000800 */
[----:B------:R-:W-:Y:S01]  /*297d0*/  IADD3 R35, R230, -0x80, R35 ;  /* 0xffffff80e6237810 */ /* 0x000fe20007ffe023 */
[----:B-1----:R-:W-:-:S05]  /*297e0*/  IMAD R2, R0, R37, RZ ;  /* 0x0000002500027224 */ /* 0x002fca00078e02ff */
[----:B------:R-:W-:-:S13]  /*297f0*/  ISETP.GE.AND P0, PT, R35, R2, PT ;  /* 0x000000022300720c */ /* 0x000fda0003f06270 */
[----:B------:R-:W-:Y:S05]  /*29800*/  @P0 BRA `(.L_x_2886) ;  /* 0x0000000000b40947 */ /* 0x000fea0003800000 */
[----:B------:R-:W2:Y:S01]  /*29810*/  LDL.LU R30, [R1+0x84] ;  /* 0x00008400011e7983 */ /* 0x000ea20000300800 */
[----:B------:R-:W-:Y:S01]  /*29820*/  IMAD.MOV.U32 R24, RZ, RZ, 0x9b8 ;  /* 0x000009b8ff187424 */ /* 0x000fe200078e00ff */
[----:B------:R-:W-:Y:S01]  /*29830*/  ISETP.GT.AND P0, PT, R10, 0x1, PT ;  /* 0x000000010a00780c */ /* 0x000fe20003f04270 */
[----:B------:R-:W1:Y:S01]  /*29840*/  LDC.64 R12, c[0x0][0xba8] ;  /* 0x0002ea00ff0c7b82 */ /* 0x000e620000000a00 */
[----:B------:R-:W-:Y:S01]  /*29850*/  ISETP.NE.AND P1, PT, R37, 0x1, PT ;  /* 0x000000012500780c */ /* 0x000fe20003f25270 */
[----:B------:R-:W-:Y:S01]  /*29860*/  IMAD.MOV.U32 R27, RZ, RZ, R35 ;  /* 0x000000ffff1b7224 */ /* 0x000fe200078e0023 */
[----:B------:R-:W-:Y:S01]  /*29870*/  SEL R24, R24, 0x978, P0 ;  /* 0x0000097818187807 */ /* 0x000fe20000000000 */
[----:B------:R-:W-:-:S04]  /*29880*/  ULDC.64 UR4, c[0x0][0x208] ;  /* 0x0000820000047ab9 */ /* 0x000fc80000000a00 */
[----:B------:R-:W3:Y:S08]  /*29890*/  LDC.64 R2, c[0x0][R24+0x220] ;  /* 0x0000880018027b82 */ /* 0x000ef00000000a00 */
[----:B------:R-:W4:Y:S08]  /*298a0*/  LDC.64 R14, c[0x0][R24+0x218] ;  /* 0x00008600180e7b82 */ /* 0x000f300000000a00 */
[----:B------:R-:W5:Y:S08]  /*298b0*/  LDC.64 R8, c[0x0][R24+0x228] ;  /* 0x00008a0018087b82 */ /* 0x000f700000000a00 */
[----:B------:R-:W0:Y:S08]  /*298c0*/  @P1 LDC R4, c[0x0][0xbec] ;  /* 0x0002fb00ff041b82 */ /* 0x000e300000000800 */
[----:B------:R-:W5:Y:S08]  /*298d0*/  LDC.64 R10, c[0x0][R24+0x210] ;  /* 0x00008400180a7b82 */ /* 0x000f700000000a00 */
[----:B------:R-:W5:Y:S01]  /*298e0*/  @P1 LDC R31, c[0x0][0xbf0] ;  /* 0x0002fc00ff1f1b82 */ /* 0x000f620000000800 */
[----:B0-----:R-:W-:-:S07]  /*298f0*/  @P1 IMAD.HI.U32 R4, R35, R4, RZ ;  /* 0x0000000423041227 */ /* 0x001fce00078e00ff */
[----:B-1----:R-:W0:Y:S01]  /*29900*/  @!P0 LDC R12, c[0x0][0xb50] ;  /* 0x0002d400ff0c8b82 */ /* 0x002e220000000800 */
[-C--:B---3--:R-:W-:Y:S02]  /*29910*/  IMAD R3, R3, R33.reuse, RZ ;  /* 0x0000002103037224 */ /* 0x088fe400078e02ff */
[----:B------:R-:W-:-:S05]  /*29920*/  IMAD.WIDE.U32 R20, R2, R33, RZ ;  /* 0x0000002102147225 */ /* 0x000fca00078e00ff */
[----:B------:R-:W1:Y:S01]  /*29930*/  @!P0 LDC R13, c[0x0][0xb54] ;  /* 0x0002d500ff0d8b82 */ /* 0x000e620000000800 */
[-C--:B----4-:R-:W-:Y:S02]  /*29940*/  IMAD R29, R15, R236.reuse, RZ ;  /* 0x000000ec0f1d7224 */ /* 0x090fe400078e02ff */
[----:B------:R-:W-:Y:S01]  /*29950*/  IMAD.WIDE.U32 R14, R14, R236, RZ ;  /* 0x000000ec0e0e7225 */ /* 0x000fe200078e00ff */
[----:B-----5:R-:W-:-:S03]  /*29960*/  @P1 SHF.R.U32.HI R27, RZ, R31, R4 ;  /* 0x0000001fff1b1219 */ /* 0x020fc60000011604 */
        /* <DEDUP_REMOVED lines=16> */
[----:B------:R-:W-:Y:S01]  /*29a70*/  IMAD.WIDE.U32 R8, R10, R3, R8 ;  /* 0x000000030a087225 */ /* 0x000fe200078e0008 */
[----:B------:R-:W-:-:S03]  /*29a80*/  MOV R3, 0xff800000 ;  /* 0xff80000000037802 */ /* 0x000fc60000000f00 */
[----:B------:R-:W-:Y:S01]  /*29a90*/  IMAD R15, R10, R15, R2 ;  /* 0x0000000f0a0f7224 */ /* 0x000fe200078e0202 */
[----:B0-----:R-:W-:-:S03]  /*29aa0*/  LEA R12, P0, R8, R12, 0x2 ;  /* 0x0000000c080c7211 */ /* 0x001fc600078010ff */
[----:B------:R-:W-:-:S05]  /*29ab0*/  IMAD.IADD R2, R9, 0x1, R15 ;  /* 0x0000000109027824 */ /* 0x000fca00078e020f */
[----:B-1----:R-:W-:-:S05]  /*29ac0*/  LEA.HI.X R13, R8, R13, R2, 0x2, P0 ;  /* 0x0000000d080d7211 */ /* 0x002fca00000f1402 */
[----:B------:R1:W-:Y:S02]  /*29ad0*/  STG.E desc[UR4][R12.64], R3 ;  /* 0x000000030c007986 */ /* 0x0003e4000c101904 */
.L_x_2886:
[----:B------:R-:W-:Y:S05]  /*29ae0*/  BSYNC B1 ;  /* 0x0000000000017941 */ /* 0x000fea0003800000 */
.L_x_2885:
[----:B------:R-:W-:Y:S05]  /*29af0*/  @P2 BRA `(.L_x_2881) ;  /* 0x0000000800342947 */ /* 0x000fea0003800000 */
[----:B------:R2:W5:Y:S01]  /*29b00*/  LDL R27, [R1+0x60] ;  /* 0x00006000011b7983 */ /* 0x0005620000100800 */
[----:B------:R-:W3:Y:S01]  /*29b10*/  LDC R15, c[0x0][0xbe8] ;  /* 0x0002fa00ff0f7b82 */ /* 0x000ee20000000800 */
[----:B------:R-:W-:Y:S02]  /*29b20*/  ULDC.64 UR4, c[0x0][0xaa0] ;  /* 0x0002a80000047ab9 */ /* 0x000fe40000000a00 */
[----:B------:R2:W5:Y:S04]  /*29b30*/  LDL R24, [R1+0x80] ;  /* 0x0000800001187983 */ /* 0x0005680000100800 */
[----:B------:R2:W5:Y:S01]  /*29b40*/  LDL R20, [R1+0x7c] ;  /* 0x00007c0001147983 */ /* 0x0005620000100800 */
[----:B------:R-:W-:Y:S01]  /*29b50*/  IMAD R2, R26, UR4, RZ ;  /* 0x000000041a027c24 */ /* 0x000fe2000f8e02ff */
[----:B------:R-:W-:Y:S01]  /*29b60*/  ULDC.64 UR6, c[0x0][0xaf0] ;  /* 0x0002bc0000067ab9 */ /* 0x000fe20000000a00 */
[----:B------:R-:W-:Y:S01]  /*29b70*/  IMAD R11, R237, 0x20, R212 ;  /* 0x00000020ed0b7824 */ /* 0x000fe200078e02d4 */
[----:B------:R-:W-:Y:S01]  /*29b80*/  BSSY B1, `(.L_x_2887) ;  /* 0x000003f000017945 */ /* 0x000fe20003800000 */
[----:B------:R-:W-:-:S02]  /*29b90*/  IMAD R9, R25, UR5, R2 ;  /* 0x0000000519097c24 */ /* 0x000fc4000f8e0202 */
[----:B-1----:R-:W-:Y:S01]  /*29ba0*/  IMAD.WIDE.U32 R2, R25, UR4, RZ ;  /* 0x0000000419027c25 */ /* 0x002fe2000f8e00ff */
[----:B------:R-:W-:-:S03]  /*29bb0*/  ULDC.64 UR4, c[0x0][0xae8] ;  /* 0x0002ba0000047ab9 */ /* 0x000fc60000000a00 */
[----:B------:R-:W-:Y:S02]  /*29bc0*/  IMAD.IADD R13, R230, 0x1, R11 ;  /* 0x00000001e60d7824 */ /* 0x000fe400078e020b */
[----:B------:R-:W-:Y:S02]  /*29bd0*/  IMAD.IADD R3, R3, 0x1, R9 ;  /* 0x0000000103037824 */ /* 0x000fe400078e0209 */
[----:B------:R-:W-:Y:S01]  /*29be0*/  IMAD.MOV.U32 R9, RZ, RZ, R13 ;  /* 0x000000ffff097224 */ /* 0x000fe200078e000d */
[----:B---3--:R-:W-:Y:S01]  /*29bf0*/  ISETP.NE.AND P0, PT, R15, 0x1, PT ;  /* 0x000000010f00780c */ /* 0x008fe20003f05270 */
[----:B------:R-:W-:-:S04]  /*29c00*/  IMAD.WIDE.U32 R2, R236, UR4, R2 ;  /* 0x00000004ec027c25 */ /* 0x000fc8000f8e0002 */
[----:B------:R-:W-:Y:S02]  /*29c10*/  IMAD R8, R28, UR6, RZ ;  /* 0x000000061c087c24 */ /* 0x000fe4000f8e02ff */
[----:B------:R-:W-:Y:S01]  /*29c20*/  IMAD R3, R236, UR5, R3 ;  /* 0x00000005ec037c24 */ /* 0x000fe2000f8e0203 */
[----:B------:R-:W-:Y:S01]  /*29c30*/  ULDC.64 UR4, c[0x0][0xae0] ;  /* 0x0002b80000047ab9 */ /* 0x000fe20000000a00 */
[C---:B------:R-:W-:Y:S02]  /*29c40*/  IMAD R11, R33.reuse, UR7, R8 ;  /* 0x00000007210b7c24 */ /* 0x040fe4000f8e0208 */
[----:B------:R-:W-:Y:S02]  /*29c50*/  IMAD.WIDE.U32 R2, R33, UR6, R2 ;  /* 0x0000000621027c25 */ /* 0x000fe4000f8e0002 */
[----:B------:R-:W1:Y:S02]  /*29c60*/  @P0 LDC R4, c[0x0][0xbec] ;  /* 0x0002fb00ff040b82 */ /* 0x000e640000000800 */
[----:B------:R-:W-:-:S02]  /*29c70*/  IMAD.IADD R3, R3, 0x1, R11 ;  /* 0x0000000103037824 */ /* 0x000fc400078e020b */
[----:B------:R-:W-:-:S04]  /*29c80*/  IMAD.IADD R230, R212, 0x1, R230 ;  /* 0x00000001d4e67824 */ /* 0x000fc800078e02e6 */
[----:B------:R-:W3:Y:S01]  /*29c90*/  @P0 LDC R21, c[0x0][0xbf0] ;  /* 0x0002fc00ff150b82 */ /* 0x000ee20000000800 */
[----:B-1----:R-:W-:-:S05]  /*29ca0*/  @P0 IMAD.HI.U32 R4, R13, R4, RZ ;  /* 0x000000040d040227 */ /* 0x002fca00078e00ff */
[----:B---3--:R-:W-:-:S04]  /*29cb0*/  @P0 SHF.R.U32.HI R9, RZ, R21, R4 ;  /* 0x00000015ff090219 */ /* 0x008fc80000011604 */
[----:B------:R-:W-:Y:S01]  /*29cc0*/  SHF.R.S32.HI R4, RZ, 0x1f, R9 ;  /* 0x0000001fff047819 */ /* 0x000fe20000011409 */
[C---:B------:R-:W-:Y:S01]  /*29cd0*/  IMAD.WIDE.U32 R2, R9.reuse, UR4, R2 ;  /* 0x0000000409027c25 */ /* 0x040fe2000f8e0002 */
[----:B------:R-:W-:-:S03]  /*29ce0*/  IADD3 R8, -R9, RZ, RZ ;  /* 0x000000ff09087210 */ /* 0x000fc60007ffe1ff */
[----:B------:R-:W-:Y:S02]  /*29cf0*/  IMAD R4, R4, UR4, RZ ;  /* 0x0000000404047c24 */ /* 0x000fe4000f8e02ff */
[----:B------:R-:W-:Y:S02]  /*29d00*/  IMAD R11, R15, R8, R13 ;  /* 0x000000080f0b7224 */ /* 0x000fe400078e020d */
[----:B------:R-:W-:Y:S01]  /*29d10*/  IMAD R13, R9, UR5, R4 ;  /* 0x00000005090d7c24 */ /* 0x000fe2000f8e0204 */
[----:B------:R-:W-:Y:S01]  /*29d20*/  ULDC.64 UR4, c[0x0][0xad8] ;  /* 0x0002b60000047ab9 */ /* 0x000fe20000000a00 */
[----:B------:R-:W-:Y:S01]  /*29d30*/  IMAD R15, R0, R15, RZ ;  /* 0x0000000f000f7224 */ /* 0x000fe200078e02ff */
[----:B------:R-:W-:Y:S01]  /*29d40*/  SHF.R.S32.HI R4, RZ, 0x1f, R11 ;  /* 0x0000001fff047819 */ /* 0x000fe2000001140b */
[----:B------:R-:W-:Y:S02]  /*29d50*/  IMAD.IADD R3, R3, 0x1, R13 ;  /* 0x0000000103037824 */ /* 0x000fe400078e020d */
[C---:B------:R-:W-:Y:S01]  /*29d60*/  VIADD R0, R230.reuse, 0x20 ;  /* 0x00000020e6007836 */ /* 0x040fe20000000000 */
[----:B------:R-:W-:Y:S01]  /*29d70*/  ISETP.GE.AND P2, PT, R230, R15, PT ;  /* 0x0000000fe600720c */ /* 0x000fe20003f46270 */
[----:B------:R-:W-:-:S02]  /*29d80*/  IMAD R4, R4, UR4, RZ ;  /* 0x0000000404047c24 */ /* 0x000fc4000f8e02ff */
[C---:B------:R-:W-:Y:S01]  /*29d90*/  IMAD.WIDE.U32 R2, R11.reuse, UR4, R2 ;  /* 0x000000040b027c25 */ /* 0x040fe2000f8e0002 */
[-C--:B------:R-:W-:Y:S02]  /*29da0*/  ISETP.GE.AND P1, PT, R0, R15.reuse, PT ;  /* 0x0000000f0000720c */ /* 0x080fe40003f26270 */
[----:B------:R-:W-:Y:S01]  /*29db0*/  IADD3 R0, R230, 0x40, RZ ;  /* 0x00000040e6007810 */ /* 0x000fe20007ffe0ff */
[----:B------:R-:W-:Y:S01]  /*29dc0*/  IMAD R9, R11, UR5, R4 ;  /* 0x000000050b097c24 */ /* 0x000fe2000f8e0204 */
[----:B------:R-:W-:Y:S02]  /*29dd0*/  ULDC.64 UR4, c[0x0][0xa80] ;  /* 0x0002a00000047ab9 */ /* 0x000fe40000000a00 */
[----:B------:R-:W-:Y:S01]  /*29de0*/  LEA R4, P3, R2, UR4, 0x1 ;  /* 0x0000000402047c11 */ /* 0x000fe2000f8608ff */
[----:B------:R-:W-:Y:S01]  /*29df0*/  IMAD.IADD R3, R3, 0x1, R9 ;  /* 0x0000000103037824 */ /* 0x000fe200078e0209 */
[----:B------:R-:W-:-:S03]  /*29e00*/  ISETP.GE.AND P0, PT, R0, R15, PT ;  /* 0x0000000f0000720c */ /* 0x000fc60003f06270 */
[----:B------:R2:W1:Y:S01]  /*29e10*/  SHFL.IDX PT, R12, R4, RZ, 0x181f ;  /* 0x00181fff040c7589 */ /* 0x00046200000e0000 */
[----:B------:R-:W-:-:S05]  /*29e20*/  LEA.HI.X R14, R2, UR5, R3, 0x1, P3 ;  /* 0x00000005020e7c11 */ /* 0x000fca00098f0c03 */
[----:B------:R2:W3:Y:S01]  /*29e30*/  SHFL.IDX PT, R13, R14, RZ, 0x181f ;  /* 0x00181fff0e0d7589 */ /* 0x0004e200000e0000 */
[----:B------:R-:W-:Y:S05]  /*29e40*/  @P2 BRA `(.L_x_2888) ;  /* 0x0000000000482947 */ /* 0x000fea0003800000 */
[----:B------:R-:W-:Y:S01]  /*29e50*/  ULDC UR4, c[0x0][0xac8] ;  /* 0x0002b20000047ab9 */ /* 0x000fe20000000800 */
[----:B------:R-:W-:Y:S01]  /*29e60*/  ULDC.64 UR6, c[0x0][0x208] ;  /* 0x0000820000067ab9 */ /* 0x000fe20000000a00 */
[----:B------:R-:W-:Y:S02]  /*29e70*/  ISETP.GE.AND P5, PT, R18, UR4, PT ;  /* 0x0000000412007c0c */ /* 0x000fe4000bfa6270 */
[----:B------:R-:W-:Y:S02]  /*29e80*/  ISETP.GE.AND P3, PT, R220, UR4, PT ;  /* 0x00000004dc007c0c */ /* 0x000fe4000bf66270 */
[----:B------:R-:W-:Y:S02]  /*29e90*/  ISETP.GE.AND P2, PT, R221, UR4, PT ;  /* 0x00000004dd007c0c */ /* 0x000fe4000bf46270 */
[----:B------:R-:W-:-:S07]  /*29ea0*/  ISETP.GE.AND P4, PT, R213, UR4, PT ;  /* 0x00000004d5007c0c */ /* 0x000fce000bf86270 */
[----:B-1----:R-:W-:-:S04]  /*29eb0*/  @!P5 LEA R10, P6, R18, R12, 0x1 ;  /* 0x0000000c120ad211 */ /* 0x002fc800078c08ff */
[-C--:B---3--:R-:W-:Y:S02]  /*29ec0*/  @!P5 LEA.HI.X R11, R18, R13.reuse, R19, 0x1, P6 ;  /* 0x0000000d120bd211 */ /* 0x088fe400030f0c13 */
        /* <DEDUP_REMOVED lines=10> */
.L_x_2888:
[----:B------:R-:W-:Y:S05]  /*29f70*/  BSYNC B1 ;  /* 0x0000000000017941 */ /* 0x000fea0003800000 */
.L_x_2887:
[----:B---34-:R3:W4:Y:S01]  /*29f80*/  SHFL.IDX PT, R13, R14, 0x1, 0x181f ;  /* 0x00381f000e0d7f89 */ /* 0x01872200000e0000 */
[----:B------:R-:W-:Y:S03]  /*29f90*/  BSSY B1, `(.L_x_2889) ;  /* 0x0000015000017945 */ /* 0x000fe60003800000 */
[----:B-1----:R3:W1:Y:S01]  /*29fa0*/  SHFL.IDX PT, R12, R4, 0x1, 0x181f ;  /* 0x00381f00040c7f89 */ /* 0x00266200000e0000 */
        /* <DEDUP_REMOVED lines=9> */
[-C--:B----4-:R-:W-:Y:S02]  /*2a040*/  @!P4 LEA.HI.X R11, R18, R13.reuse, R19, 0x1, P6 ;  /* 0x0000000d120bc211 */ /* 0x090fe400030f0c13 */
        /* <DEDUP_REMOVED lines=9> */
.L_x_2890:
[----:B------:R-:W-:Y:S05]  /*2a0e0*/  BSYNC B1 ;  /* 0x0000000000017941 */ /* 0x000fea0003800000 */
.L_x_2889:
[----:B-1--4-:R1:W4:Y:S01]  /*2a0f0*/  SHFL.IDX PT, R13, R14, 0x2, 0x181f ;  /* 0x00581f000e0d7f89 */ /* 0x01232200000e0000 */
        /* <DEDUP_REMOVED lines=21> */
.L_x_2892:
[----:B------:R-:W-:Y:S05]  /*2a250*/  BSYNC B1 ;  /* 0x0000000000017941 */ /* 0x000fea0003800000 */
.L_x_2891:
[----:B------:R-:W-:Y:S01]  /*2a260*/  IADD3 R0, R230, 0x60, RZ ;  /* 0x00000060e6007810 */ /* 0x000fe20007ffe0ff */
[----:B0---4-:R0:W4:Y:S03]  /*2a270*/  SHFL.IDX PT, R13, R14, 0x3, 0x181f ;  /* 0x00781f000e0d7f89 */ /* 0x01112600000e0000 */
[----:B------:R-:W-:Y:S01]  /*2a280*/  ISETP.GE.AND P0, PT, R0, R15, PT ;  /* 0x0000000f0000720c */ /* 0x000fe20003f06270 */
[----:B------:R0:W0:-:S12]  /*2a290*/  SHFL.IDX PT, R12, R4, 0x3, 0x181f ;  /* 0x00781f00040c7f89 */ /* 0x00001800000e0000 */
        /* <DEDUP_REMOVED lines=19> */
.L_x_2881:
[----:B------:R-:W-:Y:S05]  /*2a3d0*/  BSYNC B0 ;  /* 0x0000000000007941 */ /* 0x000fea0003800000 */
.L_x_2871:
[----:B------:R-:W-:Y:S02]  /*2a3e0*/  ULDC UR4, c[0x0][0xc3c] ;  /* 0x00030f0000047ab9 */ /* 0x000fe40000000800 */
[----:B------:R-:W-:-:S13]  /*2a3f0*/  ISETP.GE.AND P0, PT, R7, UR4, PT ;  /* 0x0000000407007c0c */ /* 0x000fda000bf06270 */
[----:B------:R-:W-:Y:S05]  /*2a400*/  @!P0 BRA `(.L_x_2893) ;  /* 0xfffffd7000e08947 */ /* 0x000fea000383ffff */
[----:B------:R-:W-:Y:S05]  /*2a410*/  BRA `(.L_x_2630) ;  /* 0x0000009c00547947 */ /* 0x000fea0003800000 */
.L_x_2628:
        /* <DEDUP_REMOVED lines=20> */
.L_x_2894:
        /* <DEDUP_REMOVED lines=41> */
[----:B------:R-:W-:Y:S01]  /*2a7f0*/  MOV R9, R4 ;  /* 0x0000000400097202 */ /* 0x000fe20000000f00 */
[----:B------:R-:W-:Y:S01]  /*2a800*/  UMOV UR4, URZ ;  /* 0x0000003f00047c82 */ /* 0x000fe20008000000 */
[----:B------:R-:W-:-:S05]  /*2a810*/  ULDC UR5, c[0x0][0xc38] ;  /* 0x00030e0000057ab9 */ /* 0x000fca0000000800 */
.L_x_2898:
        /* <DEDUP_REMOVED lines=39> */
[----:B------:R-:W-:-:S07]  /*2aa90*/  IMAD.MOV.U32 R5, RZ, RZ, R2 ;  /* 0x000000ffff057224 */ /* 0x000fce00078e0002 */
.L_x_2896:
        /* <DEDUP_REMOVED lines=12> */
.L_x_2899:
[----:B----4-:R-:W-:Y:S01]  /*2ab60*/  IMAD R3, R3, UR5, R10 ;  /* 0x0000000503037c24 */ /* 0x010fe2000f8e020a */
[----:B------:R-:W-:Y:S02]  /*2ab70*/  IADD3 R14, R9, UR4, RZ ;  /* 0x00000004090e7c10 */ /* 0x000fe4000fffe0ff */
[----:B-1----:R-:W-:Y:S02]  /*2ab80*/  ISETP.NE.AND P0, PT, R8, 0x1, PT ;  /* 0x000000010800780c */ /* 0x002fe40003f05270 */
[----:B------:R1:W-:Y:S01]  /*2ab90*/  STL [R1], R3 ;  /* 0x0000000301007387 */ /* 0x0003e20000100800 */
[----:B---3--:R-:W-:-:S03]  /*2aba0*/  IADD3 R5, -R3, UR6, RZ ;  /* 0x0000000603057c10 */ /* 0x008fc6000fffe1ff */
[----:B------:R1:W-:Y:S07]  /*2abb0*/  STL [R1+0xc], R14 ;  /* 0x00000c0e01007387 */ /* 0x0003ee0000100800 */
        /* <DEDUP_REMOVED lines=18> */
[----:B------:R-:W-:Y:S02]  /*2ace0*/  ISETP.GT.U32.AND P1, PT, R7, R12, PT ;  /* 0x0000000c0700720c */ /* 0x000fe40003f24070 */
[----:B0-----:R-:W-:-:S06]  /*2acf0*/  IADD3 R3, R2, 0xffffffe, RZ ;  /* 0x0ffffffe02037810 */ /* 0x001fcc0007ffe0ff */
[----:B------:R-:W0:Y:S05]  /*2ad00*/  F2I.FTZ.U32.TRUNC.NTZ R3, R3 ;  /* 0x0000000300037305 */ /* 0x000e2a000021f000 */
        /* <DEDUP_REMOVED lines=27> */
[----:B------:R-:W-:-:S06]  /*2aec0*/  @P0 IADD3 R7, R7, 0x1, RZ ;  /* 0x0000000107070810 */ /* 0x000fcc0007ffe0ff */
[----:B------:R-:W-:Y:S01]  /*2aed0*/  @!P2 IMAD.MOV R7, RZ, RZ, -R7 ;  /* 0x000000ffff07a224 */ /* 0x000fe200078e0a07 */
[----:B------:R-:W-:-:S05]  /*2aee0*/  @!P1 LOP3.LUT R7, RZ, R8, RZ, 0x33, !PT ;  /* 0x00000008ff079212 */ /* 0x000fca00078e33ff */
[--C-:B------:R-:W-:Y:S02]  /*2aef0*/  IMAD.MOV R3, RZ, RZ, -R7.reuse ;  /* 0x000000ffff037224 */ /* 0x100fe400078e0a07 */
[C---:B------:R-:W-:Y:S02]  /*2af00*/  IMAD R7, R8.reuse, 0x1000000, R7 ;  /* 0x0100000008077824 */ /* 0x040fe400078e0207 */
[----:B------:R-:W-:-:S05]  /*2af10*/  IMAD R8, R8, R3, R10 ;  /* 0x0000000308087224 */ /* 0x000fca00078e020a */
[----:B------:R-:W-:-:S05]  /*2af20*/  LEA R3, R8, R7, 0x10 ;  /* 0x0000000708037211 */ /* 0x000fca00078e80ff */
[----:B------:R0:W-:Y:S01]  /*2af30*/  STL [R1+0x8], R3 ;  /* 0x0000080301007387 */ /* 0x0001e20000100800 */
[----:B------:R-:W-:Y:S05]  /*2af40*/  BRA `(.L_x_2901) ;  /* 0x0000000000f87947 */ /* 0x000fea0003800000 */
.L_x_2900:
        /* <DEDUP_REMOVED lines=39> */
[----:B0-----:R-:W-:-:S02]  /*2b1c0*/  IADD3 R3, R11, 0xffffffe, RZ ;  /* 0x0ffffffe0b037810 */ /* 0x001fc40007ffe0ff */
[----:B------:R-:W-:-:S04]  /*2b1d0*/  IABS R11, R7 ;  /* 0x00000007000b7213 */ /* 0x000fc80000000000 */
        /* <DEDUP_REMOVED lines=9> */
[-C--:B------:R-:W-:Y:S01]  /*2b270*/  @!P1 IADD3 R3, R3, -R10.reuse, RZ ;  /* 0x8000000a03039210 */ /* 0x080fe20007ffe0ff */
        /* <DEDUP_REMOVED lines=11> */
.L_x_2901:
[----:B01----:R-:W-:-:S04]  /*2b330*/  LOP3.LUT R3, RZ, R2, RZ, 0x33, !PT ;  /* 0x00000002ff037212 */ /* 0x003fc800078e33ff */
[----:B------:R-:W-:-:S05]  /*2b340*/  IADD3 R2, R4, R3, RZ ;  /* 0x0000000304027210 */ /* 0x000fca0007ffe0ff */
[----:B------:R1:W-:Y:S01]  /*2b350*/  STL [R1+0x4], R2 ;  /* 0x0000040201007387 */ /* 0x0003e20000100800 */
[----:B------:R-:W-:Y:S05]  /*2b360*/  BRA `(.L_x_2902) ;  /* 0x0000000000107947 */ /* 0x000fea0003800000 */
.L_x_2897:
[----:B------:R-:W-:Y:S01]  /*2b370*/  IMAD.U32 R2, RZ, RZ, UR6 ;  /* 0x00000006ff027e24 */ /* 0x000fe2000f8e00ff */
[----:B------:R0:W-:Y:S04]  /*2b380*/  STL [R1+0x4], RZ ;  /* 0x000004ff01007387 */ /* 0x0001e80000100800 */
[----:B------:R0:W-:Y:S04]  /*2b390*/  STL [R1+0x8], RZ ;  /* 0x000008ff01007387 */ /* 0x0001e80000100800 */
[----:B------:R0:W-:Y:S02]  /*2b3a0*/  STL [R1], R2 ;  /* 0x0000000201007387 */ /* 0x0001e40000100800 */
.L_x_2902:
        /* <DEDUP_REMOVED lines=10> */
.L_x_2895:
        /* <DEDUP_REMOVED lines=8> */
[----:B--2---:R-:W2:Y:S04]  /*2b4d0*/  LDL R0, [R1+0xbc] ;  /* 0x0000bc0001007983 */ /* 0x004ea80000100800 */
[----:B------:R-:W3:Y:S01]  /*2b4e0*/  LDL.LU R4, [R1+0x10] ;  /* 0x0000100001047983 */ /* 0x000ee20000300800 */
[----:B------:R-:W-:Y:S01]  /*2b4f0*/  LOP3.LUT R5, R6, 0x7f, RZ, 0xc0, !PT ;  /* 0x0000007f06057812 */ /* 0x000fe200078ec0ff */
[----:B------:R-:W4:Y:S01]  /*2b500*/  S2UR UR5, SR_CgaCtaId ;  /* 0x00000000000579c3 */ /* 0x000f220000008800 */
[----:B------:R-:W-:Y:S01]  /*2b510*/  UMOV UR4, 0x400 ;  /* 0x0000040000047882 */ /* 0x000fe20000000000 */
[----:B------:R-:W-:Y:S01]  /*2b520*/  BSSY B8, `(.L_x_2903) ;  /* 0x000088a000087945 */ /* 0x000fe20003800000 */
[C---:B------:R-:W-:Y:S01]  /*2b530*/  ISETP.NE.AND P1, PT, R5.reuse, RZ, PT ;  /* 0x000000ff0500720c */ /* 0x040fe20003f25270 */
[----:B------:R-:W-:Y:S01]  /*2b540*/  ULDC.64 UR36, c[0x0][0x198] ;  /* 0x0000660000247ab9 */ /* 0x000fe20000000a00 */
[----:B01----:R-:W-:Y:S01]  /*2b550*/  SHF.L.U32 R2, R5, 0x3, RZ ;  /* 0x0000000305027819 */ /* 0x003fe200000006ff */
[----:B------:R-:W-:Y:S01]  /*2b560*/  ULDC UR39, c[0x0][0xc] ;  /* 0x0000030000277ab9 */ /* 0x000fe20000000800 */
[----:B------:R-:W-:Y:S01]  /*2b570*/  MOV R19, RZ ;  /* 0x000000ff00137202 */ /* 0x000fe20000000f00 */
[----:B----4-:R-:W-:-:S06]  /*2b580*/  ULEA UR4, UR5, UR4, 0x18 ;  /* 0x0000000405047291 */ /* 0x010fcc000f8ec03f */
[----:B------:R-:W-:Y:S01]  /*2b590*/  IMAD.U32 R18, RZ, RZ, UR4 ;  /* 0x00000004ff127e24 */ /* 0x000fe2000f8e00ff */
[----:B--2---:R-:W-:Y:S01]  /*2b5a0*/  R2UR UR6, R0 ;  /* 0x00000000000672ca */ /* 0x004fe200000e0000 */
[----:B------:R-:W-:Y:S01]  /*2b5b0*/  IMAD.SHL.U32 R0, R6, 0x8, RZ ;  /* 0x0000000806007824 */ /* 0x000fe200078e00ff */
[----:B---3--:R-:W-:-:S04]  /*2b5c0*/  LOP3.LUT R4, R4, 0xfffffffd, RZ, 0xc0, !PT ;  /* 0xfffffffd04047812 */ /* 0x008fc800078ec0ff */
[----:B------:R-:W-:Y:S02]  /*2b5d0*/  LOP3.LUT R3, R0, 0x1f8, RZ, 0xc0, !PT ;  /* 0x000001f800037812 */ /* 0x000fe400078ec0ff */
[----:B------:R-:W-:Y:S02]  /*2b5e0*/  @P1 LOP3.LUT R4, R4, 0x2, RZ, 0xfc, !PT ;  /* 0x0000000204041812 */ /* 0x000fe400078efcff */
[----:B------:R-:W-:Y:S02]  /*2b5f0*/  LOP3.LUT R3, R3, 0x38, R6, 0x78, !PT ;  /* 0x0000003803037812 */ /* 0x000fe400078e7806 */
[----:B------:R-:W-:Y:S01]  /*2b600*/  LOP3.LUT R4, R4, 0xfffffffe, RZ, 0xc0, !PT ;  /* 0xfffffffe04047812 */ /* 0x000fe200078ec0ff */
[----:B------:R-:W-:Y:S01]  /*2b610*/  ULOP3.LUT UR38, UR6, 0x2, URZ, 0xfc, !UPT ;  /* 0x0000000206267892 */ /* 0x000fe2000f8efc3f */
[----:B------:R-:W-:Y:S02]  /*2b620*/  LOP3.LUT R3, R3, 0x200, R2, 0xf8, !PT ;  /* 0x0000020003037812 */ /* 0x000fe400078ef802 */
[C---:B------:R-:W-:Y:S01]  /*2b630*/  LOP3.LUT P0, R2, R6.reuse, 0x1f, RZ, 0xc0, !PT ;  /* 0x0000001f06027812 */ /* 0x040fe2000780c0ff */
[----:B------:R-:W-:Y:S01]  /*2b640*/  IMAD.SHL.U32 R6, R6, 0x10, RZ ;  /* 0x0000001006067824 */ /* 0x000fe200078e00ff */
[----:B------:R-:W-:-:S03]  /*2b650*/  LOP3.LUT R0, R0, 0x38, RZ, 0xc0, !PT ;  /* 0x0000003800007812 */ /* 0x000fc600078ec0ff */
[----:B------:R0:W-:Y:S08]  /*2b660*/  STL [R1+0x30], R2 ;  /* 0x0000300201007387 */ /* 0x0001f00000100800 */
[----:B------:R-:W-:Y:S02]  /*2b670*/  @P0 LOP3.LUT R4, R4, 0x1, RZ, 0xfc, !PT ;  /* 0x0000000104040812 */ /* 0x000fe400078efcff */
[----:B------:R-:W-:-:S02]  /*2b680*/  ISETP.NE.OR P0, PT, R5, RZ, !P0 ;  /* 0x000000ff0500720c */ /* 0x000fc40004705670 */
[----:B0-----:R-:W-:Y:S02]  /*2b690*/  SHF.R.U32.HI R2, RZ, 0x3, R5 ;  /* 0x00000003ff027819 */ /* 0x001fe40000011605 */
[----:B------:R-:W-:Y:S02]  /*2b6a0*/  LOP3.LUT R4, R4, 0xfffffff7, RZ, 0xc0, !PT ;  /* 0xfffffff704047812 */ /* 0x000fe400078ec0ff */
[----:B------:R-:W-:Y:S01]  /*2b6b0*/  LOP3.LUT R5, R2, 0x70, R6, 0xf8, !PT ;  /* 0x0000007002057812 */ /* 0x000fe200078ef806 */
[----:B------:R-:W-:Y:S01]  /*2b6c0*/  IMAD R2, R3, 0x2, R18 ;  /* 0x0000000203027824 */ /* 0x000fe200078e0212 */
[----:B------:R-:W-:-:S04]  /*2b6d0*/  LOP3.LUT R3, R0, 0x40, RZ, 0xfc, !PT ;  /* 0x0000004000037812 */ /* 0x000fc800078efcff */
[----:B------:R0:W-:Y:S01]  /*2b6e0*/  STL [R1+0x2c], R2 ;  /* 0x00002c0201007387 */ /* 0x0001e20000100800 */
[----:B------:R-:W-:-:S03]  /*2b6f0*/  @P0 LOP3.LUT R4, R4, 0x8, RZ, 0xfc, !PT ;  /* 0x0000000804040812 */ /* 0x000fc600078efcff */
        /* <DEDUP_REMOVED lines=9> */
.L_x_3068:
[----:B------:R-:W2:Y:S01]  /*2b790*/  LDL R0, [R1+0xc] ;  /* 0x00000c0001007983 */ /* 0x000ea20000100800 */
[----:B------:R-:W2:Y:S01]  /*2b7a0*/  LDC.64 R2, c[0x0][0xc88] ;  /* 0x00032200ff027b82 */ /* 0x000ea20000000a00 */
[----:B------:R-:W-:Y:S01]  /*2b7b0*/  ULDC.64 UR4, c[0x0][0x208] ;  /* 0x0000820000047ab9 */ /* 0x000fe20000000a00 */
[----:B--2---:R-:W-:-:S05]  /*2b7c0*/  IMAD.WIDE R2, R0, 0x4, R2 ;  /* 0x0000000400027825 */ /* 0x004fca00078e0202 */
[----:B01----:R-:W2:Y:S01]  /*2b7d0*/  LDG.E R4, desc[UR4][R2.64] ;  /* 0x0000000402047981 */ /* 0x003ea2000c1e1900 */
[----:B------:R-:W-:Y:S05]  /*2b7e0*/  YIELD ;  /* 0x0000000000007946 */ /* 0x000fea0003800000 */
[----:B------:R-:W-:Y:S01]  /*2b7f0*/  ULDC.64 UR4, c[0x0][0xa28] ;  /* 0x00028a0000047ab9 */ /* 0x000fe20000000a00 */
[----:B------:R-:W-:Y:S01]  /*2b800*/  ULDC.64 UR10, c[0x0][0xa18] ;  /* 0x00028600000a7ab9 */ /* 0x000fe20000000a00 */
[----:B------:R-:W-:Y:S01]  /*2b810*/  ISETP.NE.U32.AND P0, PT, RZ, UR4, PT ;  /* 0x00000004ff007c0c */ /* 0x000fe2000bf05070 */
[----:B------:R-:W-:Y:S01]  /*2b820*/  ULDC.64 UR6, c[0x0][0xa08] ;  /* 0x0002820000067ab9 */ /* 0x000fe20000000a00 */
[----:B------:R-:W-:Y:S01]  /*2b830*/  ISETP.NE.U32.AND P3, PT, RZ, UR10, PT ;  /* 0x0000000aff007c0c */ /* 0x000fe2000bf65070 */
[----:B------:R-:W-:Y:S01]  /*2b840*/  IMAD.MOV.U32 R0, RZ, RZ, RZ ;  /* 0x000000ffff007224 */ /* 0x000fe200078e00ff */
[----:B------:R-:W-:Y:S01]  /*2b850*/  ISETP.NE.AND.EX P0, PT, RZ, UR5, PT, P0 ;  /* 0x00000005ff007c0c */ /* 0x000fe2000bf05300 */
[----:B------:R-:W-:Y:S01]  /*2b860*/  ULDC.64 UR12, c[0x0][0x208] ;  /* 0x00008200000c7ab9 */ /* 0x000fe20000000a00 */
[----:B------:R-:W-:Y:S01]  /*2b870*/  ISETP.NE.AND.EX P3, PT, RZ, UR11, PT, P3 ;  /* 0x0000000bff007c0c */ /* 0x000fe2000bf65330 */
[----:B------:R-:W-:Y:S01]  /*2b880*/  IMAD.MOV.U32 R12, RZ, RZ, RZ ;  /* 0x000000ffff0c7224 */ /* 0x000fe200078e00ff */
[----:B------:R-:W-:Y:S01]  /*2b890*/  ULDC.64 UR8, c[0x0][0xa10] ;  /* 0x0002840000087ab9 */ /* 0x000fe20000000a00 */
[----:B--2---:R-:W-:Y:S01]  /*2b8a0*/  SHF.R.S32.HI R5, RZ, 0x1f, R4 ;  /* 0x0000001fff057819 */ /* 0x004fe20000011404 */
[----:B------:R-:W-:-:S07]  /*2b8b0*/  IMAD.SHL.U32 R15, R4, 0x4, RZ ;  /* 0x00000004040f7824 */ /* 0x000fce00078e00ff */
[C---:B------:R-:W-:Y:S01]  /*2b8c0*/  @P0 LEA R2, P1, R4.reuse, UR4, 0x2 ;  /* 0x0000000404020c11 */ /* 0x040fe2000f8210ff */
[----:B------:R0:W-:Y:S01]  /*2b8d0*/  STL [R1+0x38], R4 ;  /* 0x0000380401007387 */ /* 0x0001e20000100800 */
[C-C-:B------:R-:W-:Y:S02]  /*2b8e0*/  SHF.L.U64.HI R14, R4.reuse, 0x2, R5.reuse ;  /* 0x00000002040e7819 */ /* 0x140fe40000010205 */
[----:B------:R-:W-:Y:S01]  /*2b8f0*/  @P0 LEA.HI.X R3, R4, UR5, R5, 0x2, P1 ;  /* 0x0000000504030c11 */ /* 0x000fe200088f1405 */
[----:B------:R-:W-:Y:S01]  /*2b900*/  ULDC.64 UR4, c[0x0][0xa00] ;  /* 0x0002800000047ab9 */ /* 0x000fe20000000a00 */
[C---:B------:R-:W-:Y:S01]  /*2b910*/  @P3 IADD3 R8, P1, R15.reuse, UR10, RZ ;  /* 0x0000000a0f083c10 */ /* 0x040fe2000ff3e0ff */
        /* <DEDUP_REMOVED lines=12> */
[----:B--2---:R-:W-:-:S04]  /*2b9e0*/  IADD3 R2, P0, R15, UR4, RZ ;  /* 0x000000040f027c10 */ /* 0x004fc8000ff1e0ff */
[----:B------:R-:W-:Y:S01]  /*2b9f0*/  IADD3.X R3, R14, UR5, RZ, P0, !PT ;  /* 0x000000050e037c10 */ /* 0x000fe200087fe4ff */
[----:B------:R-:W-:Y:S01]  /*2ba00*/  ULDC UR4, c[0x0][0x288] ;  /* 0x0000a20000047ab9 */ /* 0x000fe20000000800 */
[----:B0-----:R-:W-:-:S03]  /*2ba10*/  IADD3 R4, P0, R15, UR8, RZ ;  /* 0x000000080f047c10 */ /* 0x001fc6000ff1e0ff */
[----:B------:R0:W5:Y:S01]  /*2ba20*/  @P2 LDG.E R11, desc[UR12][R6.64] ;  /* 0x0000000c060b2981 */ /* 0x000162000c1e1900 */
[----:B-1----:R-:W-:Y:S02]  /*2ba30*/  IADD3.X R5, R14, UR9, RZ, P0, !PT ;  /* 0x000000090e057c10 */ /* 0x002fe400087fe4ff */
[----:B------:R-:W-:Y:S01]  /*2ba40*/  ISETP.NE.U32.AND P0, PT, RZ, UR8, PT ;  /* 0x00000008ff007c0c */ /* 0x000fe2000bf05070 */
[----:B------:R-:W2:Y:S03]  /*2ba50*/  @P1 LDG.E R12, desc[UR12][R2.64] ;  /* 0x0000000c020c1981 */ /* 0x000ea6000c1e1900 */
[----:B------:R-:W-:-:S13]  /*2ba60*/  ISETP.NE.AND.EX P0, PT, RZ, UR9, PT, P0 ;  /* 0x00000009ff007c0c */ /* 0x000fda000bf05300 */
[----:B------:R0:W5:Y:S04]  /*2ba70*/  @P0 LDG.E R10, desc[UR12][R4.64] ;  /* 0x0000000c040a0981 */ /* 0x000168000c1e1900 */
[----:B--2---:R1:W-:Y:S02]  /*2ba80*/  STL [R1+0x4c], R12 ;  /* 0x00004c0c01007387 */ /* 0x0043e40000100800 */
[----:B-1----:R-:W-:Y:S01]  /*2ba90*/  MOV R12, UR4 ;  /* 0x00000004000c7c02 */ /* 0x002fe20008000f00 */
        /* <DEDUP_REMOVED lines=12> */
[----:B------:R-:W-:Y:S01]  /*2bb60*/  IMAD.U32 R8, RZ, RZ, UR4 ;  /* 0x00000004ff087e24 */ /* 0x000fe2000f8e00ff */
[----:B0-----:R-:W-:Y:S06]  /*2bb70*/  @P3 BRA `(.L_x_2904) ;  /* 0x0000000000183947 */ /* 0x001fec0003800000 */
[----:B------:R-:W-:Y:S05]  /*2bb80*/  @!P1 BRA `(.L_x_2904) ;  /* 0x0000000000149947 */ /* 0x000fea0003800000 */
[----:B------:R-:W-:Y:S02]  /*2bb90*/  ULDC.64 UR4, c[0x0][0x208] ;  /* 0x0000820000047ab9 */ /* 0x000fe40000000a00 */
[----:B------:R-:W2:Y:S04]  /*2bba0*/  LDG.E R12, desc[UR4][R2.64] ;  /* 0x00000004020c7981 */ /* 0x000ea8000c1e1900 */
[----:B------:R-:W2:Y:S02]  /*2bbb0*/  LDG.E R2, desc[UR4][R2.64+0x4] ;  /* 0x0000040402027981 */ /* 0x000ea4000c1e1900 */
[----:B--2--5:R-:W-:-:S05]  /*2bbc0*/  IMAD.IADD R13, R2, 0x1, -R12 ;  /* 0x00000001020d7824 */ /* 0x024fca00078e0a0c */
[----:B------:R0:W-:Y:S02]  /*2bbd0*/  STL [R1+0x50], R13 ;  /* 0x0000500d01007387 */ /* 0x0001e40000100800 */
.L_x_2904:
[----:B------:R-:W2:Y:S01]  /*2bbe0*/  LDL.LU R3, [R1+0x8] ;  /* 0x0000080001037983 */ /* 0x000ea20000300800 */
[----:B------:R-:W-:Y:S02]  /*2bbf0*/  ULDC.64 UR4, c[0x0][0xa20] ;  /* 0x0002880000047ab9 */ /* 0x000fe40000000a00 */
[----:B------:R-:W-:Y:S01]  /*2bc00*/  ISETP.NE.U32.AND P1, PT, RZ, UR4, PT ;  /* 0x00000004ff007c0c */ /* 0x000fe2000bf25070 */
[----:B------:R-:W3:Y:S03]  /*2bc10*/  LDL R12, [R1+0x38] ;  /* 0x00003800010c7983 */ /* 0x000ee60000100800 */
[----:B------:R-:W-:Y:S02]  /*2bc20*/  ISETP.NE.AND.EX P1, PT, RZ, UR5, PT, P1 ;  /* 0x00000005ff007c0c */ /* 0x000fe4000bf25310 */
[C---:B--2---:R-:W-:Y:S02]  /*2bc30*/  LOP3.LUT R17, R3.reuse, 0xff000000, RZ, 0xc0, !PT ;  /* 0xff00000003117812 */ /* 0x044fe400078ec0ff */
[----:B------:R-:W-:-:S02]  /*2bc40*/  LOP3.LUT R2, R3, 0xff0000, RZ, 0xc0, !PT ;  /* 0x00ff000003027812 */ /* 0x000fc400078ec0ff */
[----:B------:R-:W-:Y:S02]  /*2bc50*/  SHF.R.U32.HI R17, RZ, 0x8, R17 ;  /* 0x00000008ff117819 */ /* 0x000fe40000011611 */
[----:B------:R-:W-:Y:S02]  /*2bc60*/  LOP3.LUT R16, R3, 0xffff, RZ, 0xc0, !PT ;  /* 0x0000ffff03107812 */ /* 0x000fe400078ec0ff */
[----:B------:R-:W-:Y:S01]  /*2bc70*/  LEA.HI R17, R2, R17, RZ, 0x10 ;  /* 0x0000001102117211 */ /* 0x000fe200078f80ff */
[----:B-----5:R-:W-:-:S05]  /*2bc80*/  IMAD.IADD R2, R11, 0x1, R0 ;  /* 0x000000010b027824 */ /* 0x020fca00078e0200 */
[----:B------:R1:W-:Y:S04]  /*2bc90*/  STL [R1+0x1c], R2 ;  /* 0x00001c0201007387 */ /* 0x0003e80000100800 */
[----:B---3--:R1:W-:Y:S01]  /*2bca0*/  STL [R1+0x14], R12 ;  /* 0x0000140c01007387 */ /* 0x0083e20000100800 */
[----:B------:R-:W-:Y:S05]  /*2bcb0*/  @!P1 BRA `(.L_x_2905) ;  /* 0x0000000000149947 */ /* 0x000fea0003800000 */
[----:B-1----:R-:W-:Y:S01]  /*2bcc0*/  IADD3 R2, P1, R15, UR4, RZ ;  /* 0x000000040f027c10 */ /* 0x002fe2000ff3e0ff */
[----:B------:R-:W-:-:S03]  /*2bcd0*/  ULDC.64 UR6, c[0x0][0x208] ;  /* 0x0000820000067ab9 */ /* 0x000fc60000000a00 */
[----:B------:R-:W-:-:S05]  /*2bce0*/  IADD3.X R3, R14, UR5, RZ, P1, !PT ;  /* 0x000000050e037c10 */ /* 0x000fca0008ffe4ff */
[----:B------:R2:W5:Y:S01]  /*2bcf0*/  LDG.E R8, desc[UR6][R2.64] ;  /* 0x0000000602087981 */ /* 0x000562000c1e1900 */
[----:B------:R-:W-:Y:S05]  /*2bd00*/  BRA `(.L_x_2906) ;  /* 0x0000000000147947 */ /* 0x000fea0003800000 */
.L_x_2905:
[----:B------:R-:W-:Y:S05]  /*2bd10*/  @!P2 BRA `(.L_x_2906) ;  /* 0x000000000010a947 */ /* 0x000fea0003800000 */
[----:B------:R-:W-:Y:S02]  /*2bd20*/  ULDC.64 UR4, c[0x0][0x208] ;  /* 0x0000820000047ab9 */ /* 0x000fe40000000a00 */
[----:B------:R-:W2:Y:S04]  /*2bd30*/  LDG.E R8, desc[UR4][R6.64] ;  /* 0x0000000406087981 */ /* 0x000ea8000c1e1900 */
[----:B------:R-:W2:Y:S02]  /*2bd40*/  LDG.E R6, desc[UR4][R6.64+0x4] ;  /* 0x0000040406067981 */ /* 0x000ea4000c1e1900 */
[----:B--2---:R-:W-:-:S07]  /*2bd50*/  IADD3 R8, -R8, R6, RZ ;  /* 0x0000000608087210 */ /* 0x004fce0007ffe1ff */
.L_x_2906:
[----:B------:R-:W-:Y:S01]  /*2bd60*/  ULDC.64 UR4, c[0x0][0x208] ;  /* 0x0000820000047ab9 */ /* 0x000fe20000000a00 */
[----:B------:R-:W3:Y:S01]  /*2bd70*/  LDL R6, [R1+0x4] ;  /* 0x0000040001067983 */ /* 0x000ee20000100800 */
[----:B--2---:R-:W2:Y:S03]  /*2bd80*/  LDC R3, c[0x0][0x448] ;  /* 0x00011200ff037b82 */ /* 0x004ea60000000800 */
[----:B-1----:R-:W4:Y:S04]  /*2bd90*/  @P0 LDG.E R2, desc[UR4][R4.64] ;  /* 0x0000000404020981 */ /* 0x002f28000c1e1900 */
[----:B------:R1:W4:Y:S01]  /*2bda0*/  @P0 LDG.E R4, desc[UR4][R4.64+0x4] ;  /* 0x0000040404040981 */ /* 0x000322000c1e1900 */
[----:B-----5:R-:W-:Y:S01]  /*2bdb0*/  IMAD.IADD R7, R8, 0x1, -R0 ;  /* 0x0000000108077824 */ /* 0x020fe200078e0a00 */
[----:B------:R-:W-:Y:S01]  /*2bdc0*/  LOP3.LUT R11, R17, 0xff, RZ, 0xc0, !PT ;  /* 0x000000ff110b7812 */ /* 0x000fe200078ec0ff */
[----:B------:R-:W-:Y:S01]  /*2bdd0*/  BSSY B0, `(.L_x_2907) ;  /* 0x0000036000007945 */ /* 0x000fe20003800000 */
[----:B------:R-:W-:-:S03]  /*2bde0*/  SHF.R.U32.HI R17, RZ, 0x10, R17 ;  /* 0x00000010ff117819 */ /* 0x000fc60000011611 */
[----:B------:R0:W-:Y:S01]  /*2bdf0*/  STL [R1+0x60], R11 ;  /* 0x0000600b01007387 */ /* 0x0001e20000100800 */
[----:B--2---:R-:W-:-:S13]  /*2be00*/  ISETP.NE.AND P1, PT, R3, 0x1, PT ;  /* 0x000000010300780c */ /* 0x004fda0003f25270 */
[----:B------:R-:W2:Y:S08]  /*2be10*/  @P1 LDC R3, c[0x0][0x44c] ;  /* 0x00011300ff031b82 */ /* 0x000eb00000000800 */
[----:B-1----:R-:W1:Y:S01]  /*2be20*/  @P1 LDC R5, c[0x0][0x450] ;  /* 0x00011400ff051b82 */ /* 0x002e620000000800 */
[----:B----4-:R-:W-:Y:S02]  /*2be30*/  @P0 IMAD.IADD R9, R4, 0x1, -R2 ;  /* 0x0000000104090824 */ /* 0x010fe400078e0a02 */
[----:B---3--:R-:W-:-:S04]  /*2be40*/  IMAD.SHL.U32 R2, R6, 0x80, RZ ;  /* 0x0000008006027824 */ /* 0x008fc800078e00ff */
[----:B------:R-:W-:-:S04]  /*2be50*/  VIADD R2, R2, 0x7f ;  /* 0x0000007f02027836 */ /* 0x000fc80000000000 */
[----:B--2---:R-:W-:-:S05]  /*2be60*/  @P1 IMAD.HI.U32 R0, R2, R3, RZ ;  /* 0x0000000302001227 */ /* 0x004fca00078e00ff */
[----:B-1----:R-:W-:Y:S02]  /*2be70*/  @P1 SHF.R.U32.HI R2, RZ, R5, R0 ;  /* 0x00000005ff021219 */ /* 0x002fe40000011600 */
[----:B------:R-:W-:-:S04]  /*2be80*/  IADD3 R0, R7, R9, RZ ;  /* 0x0000000907007210 */ /* 0x000fc80007ffe0ff */
[C---:B------:R-:W-:Y:S01]  /*2be90*/  IADD3 R21, R0.reuse, 0x50, -R13 ;  /* 0x0000005000157810 */ /* 0x040fe20007ffe80d */
[----:B------:R-:W-:-:S04]  /*2bea0*/  VIADD R3, R0, 0x4f ;  /* 0x0000004f00037836 */ /* 0x000fc80000000000 */
        /* <DEDUP_REMOVED lines=14> */
[----:B------:R-:W-:Y:S02]  /*2bf90*/  IABS R3, R2 ;  /* 0x0000000200037213 */ /* 0x000fe40000000000 */
[----:B------:R-:W-:Y:S02]  /*2bfa0*/  IADD3 R0, R2, -0x1, R6 ;  /* 0xffffffff02007810 */ /* 0x000fe40007ffe006 */
[----:B------:R-:W0:Y:S08]  /*2bfb0*/  I2F.RP R4, R3 ;  /* 0x0000000300047306 */ /* 0x000e300000209400 */
[----:B0-----:R-:W0:Y:S02]  /*2bfc0*/  MUFU.RCP R4, R4 ;  /* 0x0000000400047308 */ /* 0x001e240000001000 */
[----:B0-----:R-:W-:-:S06]  /*2bfd0*/  VIADD R4, R4, 0xffffffe ;  /* 0x0ffffffe04047836 */ /* 0x001fcc0000000000 */
[----:B------:R0:W1:Y:S02]  /*2bfe0*/  F2I.FTZ.U32.TRUNC.NTZ R5, R4 ;  /* 0x0000000400057305 */ /* 0x000064000021f000 */
[----:B0-----:R-:W-:-:S04]  /*2bff0*/  LOP3.LUT R4, R0, R2, RZ, 0x3c, !PT ;  /* 0x0000000200047212 */ /* 0x001fc800078e3cff */
[----:B------:R-:W-:Y:S02]  /*2c000*/  ISETP.GE.AND P1, PT, R4, RZ, PT ;  /* 0x000000ff0400720c */ /* 0x000fe40003f26270 */
[----:B-1----:R-:W-:-:S05]  /*2c010*/  IADD3 R4, RZ, -R5, RZ ;  /* 0x80000005ff047210 */ /* 0x002fca0007ffe0ff */
[----:B------:R-:W-:Y:S02]  /*2c020*/  IMAD R8, R4, R3, RZ ;  /* 0x0000000304087224 */ /* 0x000fe400078e02ff */
[----:B------:R-:W-:-:S04]  /*2c030*/  IMAD.MOV.U32 R4, RZ, RZ, RZ ;  /* 0x000000ffff047224 */ /* 0x000fc800078e00ff */
[----:B------:R-:W-:Y:S01]  /*2c040*/  IMAD.HI.U32 R8, R5, R8, R4 ;  /* 0x0000000805087227 */ /* 0x000fe200078e0004 */
[----:B------:R-:W-:Y:S02]  /*2c050*/  IABS R4, R0 ;  /* 0x0000000000047213 */ /* 0x000fe40000000000 */
[----:B------:R-:W-:-:S05]  /*2c060*/  IABS R0, R2 ;  /* 0x0000000200007213 */ /* 0x000fca0000000000 */
[----:B------:R-:W-:-:S04]  /*2c070*/  IMAD.MOV R0, RZ, RZ, -R0 ;  /* 0x000000ffff007224 */ /* 0x000fc800078e0a00 */
[----:B------:R-:W-:Y:S02]  /*2c080*/  IMAD.MOV.U32 R5, RZ, RZ, R0 ;  /* 0x000000ffff057224 */ /* 0x000fe400078e0000 */
[----:B------:R-:W-:-:S04]  /*2c090*/  IMAD.HI.U32 R0, R8, R4, RZ ;  /* 0x0000000408007227 */ /* 0x000fc800078e00ff */
[----:B------:R-:W-:-:S05]  /*2c0a0*/  IMAD R4, R0, R5, R4 ;  /* 0x0000000500047224 */ /* 0x000fca00078e0204 */
[----:B------:R-:W-:-:S13]  /*2c0b0*/  ISETP.GT.U32.AND P2, PT, R3, R4, PT ;  /* 0x000000040300720c */ /* 0x000fda0003f44070 */
[----:B------:R-:W-:Y:S01]  /*2c0c0*/  @!P2 IMAD.IADD R4, R4, 0x1, -R3 ;  /* 0x000000010404a824 */ /* 0x000fe200078e0a03 */
[----:B------:R-:W-:-:S04]  /*2c0d0*/  @!P2 IADD3 R0, R0, 0x1, RZ ;  /* 0x000000010000a810 */ /* 0x000fc80007ffe0ff */
[----:B------:R-:W-:-:S13]  /*2c0e0*/  ISETP.GE.U32.AND P2, PT, R4, R3, PT ;  /* 0x000000030400720c */ /* 0x000fda0003f46070 */
[----:B------:R-:W-:Y:S01]  /*2c0f0*/  @P2 VIADD R0, R0, 0x1 ;  /* 0x0000000100002836 */ /* 0x000fe20000000000 */
[----:B------:R-:W-:-:S03]  /*2c100*/  ISETP.NE.AND P2, PT, R2, RZ, PT ;  /* 0x000000ff0200720c */ /* 0x000fc60003f45270 */
[----:B------:R-:W-:-:S10]  /*2c110*/  @!P1 IMAD.MOV R0, RZ, RZ, -R0 ;  /* 0x000000ffff009224 */ /* 0x000fd400078e0a00 */
[----:B------:R-:W-:-:S07]  /*2c120*/  @!P2 LOP3.LUT R0, RZ, R2, RZ, 0x33, !PT ;  /* 0x00000002ff00a212 */ /* 0x000fce00078e33ff */
.L_x_2908:
[----:B------:R-:W-:Y:S05]  /*2c130*/  BSYNC B0 ;  /* 0x0000000000007941 */ /* 0x000fea0003800000 */
.L_x_2907:
[----:B------:R-:W-:Y:S01]  /*2c140*/  IMAD R2, R11, R0, RZ ;  /* 0x000000000b027224 */ /* 0x000fe200078e02ff */
[----:B------:R-:W-:Y:S01]  /*2c150*/  BSSY B0, `(.L_x_2909) ;  /* 0x000019b000007945 */ /* 0x000fe20003800000 */
[----:B------:R-:W-:-:S03]  /*2c160*/  PLOP3.LUT P5, PT, PT, PT, PT, 0x80, 0x0 ;  /* 0x000000000000781c */ /* 0x000fc60003faf070 */
[----:B------:R-:W-:-:S05]  /*2c170*/  VIADDMNMX R0, R2, R0, R6, PT ;  /* 0x0000000002007246 */ /* 0x000fca0003800106 */
[--C-:B------:R-:W-:Y:S02]  /*2c180*/  IMAD R3, R0, 0x50, -R7.reuse ;  /* 0x0000005000037824 */ /* 0x100fe400078e0a07 */
[----:B------:R-:W-:-:S03]  /*2c190*/  IMAD R0, R2, 0x50, -R7 ;  /* 0x0000005002007824 */ /* 0x000fc600078e0a07 */
[----:B------:R-:W-:Y:S02]  /*2c1a0*/  VIMNMX R9, R3, R9, PT ;  /* 0x0000000903097248 */ /* 0x000fe40003fe0100 */
[----:B------:R-:W-:-:S04]  /*2c1b0*/  VIMNMX R0, RZ, R0, !PT ;  /* 0x00000000ff007248 */ /* 0x000fc80007fe0100 */
[----:B------:R-:W-:Y:S01]  /*2c1c0*/  ISETP.GT.AND P1, PT, R9, R0, PT ;  /* 0x000000000900720c */ /* 0x000fe20003f24270 */
[----:B------:R-:W-:-:S12]  /*2c1d0*/  IMAD.WIDE.U32 R2, R0, -0x33333333, RZ ;  /* 0xcccccccd00027825 */ /* 0x000fd800078e00ff */
[----:B------:R-:W-:Y:S01]  /*2c1e0*/  @P1 VIADD R4, R9, 0x4f ;  /* 0x0000004f09041836 */ /* 0x000fe20000000000 */
        /* <DEDUP_REMOVED lines=14> */
.L_x_3135:
[----:B-1----:R-:W-:Y:S02]  /*2c2d0*/  ISETP.NE.AND P0, PT, R14, RZ, PT ;  /* 0x000000ff0e00720c */ /* 0x002fe40003f05270 */
[----:B------:R-:W-:-:S11]  /*2c2e0*/  PLOP3.LUT P2, PT, PT, PT, PT, 0x8, 0x0 ;  /* 0x000000000000781c */ /* 0x000fd60003f4e170 */
[----:B------:R-:W-:Y:S05]  /*2c2f0*/  @P0 BRA `(.L_x_2912) ;  /* 0x00000000000c0947 */ /* 0x000fea0003800000 */
[----:B------:R-:W-:-:S03]  /*2c300*/  UMOV UR4, 0xffffffff ;  /* 0xffffffff00047882 */ /* 0x000fc60000000000 */
[----:B------:R-:W-:Y:S05]  /*2c310*/  BRA.DIV UR4, `(.L_x_2913) ;  /* 0x0000009204587947 */ /* 0x000fea000b800000 */
[----:B------:R-:W-:-:S13]  /*2c320*/  ELECT P2, URZ, PT ;  /* 0x00000000003f782f */ /* 0x000fda0003840000 */
.L_x_2912:
[----:B0-----:R-:W2:Y:S01]  /*2c330*/  LDL R2, [R1+0x64] ;  /* 0x0000640001027983 */ /* 0x001ea20000100800 */
[----:B------:R-:W-:Y:S01]  /*2c340*/  BSSY B1, `(.L_x_2914) ;  /* 0x0000008000017945 */ /* 0x000fe20003800000 */
[----:B--2---:R-:W-:-:S04]  /*2c350*/  IADD3 R2, R2, 0x1, RZ ;  /* 0x0000000102027810 */ /* 0x004fc80007ffe0ff */
[----:B------:R-:W-:-:S04]  /*2c360*/  LEA.HI R3, R2, R2, RZ, 0x1 ;  /* 0x0000000202037211 */ /* 0x000fc800078f08ff */
[----:B------:R-:W-:-:S05]  /*2c370*/  LOP3.LUT R3, R3, 0xfffffffe, RZ, 0xc0, !PT ;  /* 0xfffffffe03037812 */ /* 0x000fca00078ec0ff */
[----:B------:R-:W-:-:S05]  /*2c380*/  IMAD.IADD R2, R2, 0x1, -R3 ;  /* 0x0000000102027824 */ /* 0x000fca00078e0a03 */
[----:B------:R-:W-:-:S04]  /*2c390*/  SHF.L.U32 R2, R2, 0x1f, RZ ;  /* 0x0000001f02027819 */ /* 0x000fc800000006ff */
[----:B------:R-:W0:Y:S02]  /*2c3a0*/  SYNCS.PHASECHK.TRANS64.TRYWAIT P0, [R18+URZ+0x38820], R2 ;  /* 0x03882002120075a7 */ /* 0x000e24000800017f */
[----:B0-----:R-:W-:Y:S05]  /*2c3b0*/  @!P0 BRA `(.L_x_2915) ;  /* 0x0000009000548947 */ /* 0x001fea0003800000 */
.L_x_3138:
[----:B------:R-:W-:Y:S05]  /*2c3c0*/  BSYNC B1 ;  /* 0x0000000000017941 */ /* 0x000fea0003800000 */
.L_x_2914:
[----:B------:R-:W-:Y:S04]  /*2c3d0*/  BSSY B1, `(.L_x_2916) ;  /* 0x00000ac000017945 */ /* 0x000fe80003800000 */
[----:B------:R-:W-:Y:S05]  /*2c3e0*/  @!P2 BRA `(.L_x_2917) ;  /* 0x0000000800a8a947 */ /* 0x000fea0003800000 */
[----:B------:R-:W2:Y:S04]  /*2c3f0*/  LDL R5, [R1+0x20] ;  /* 0x0000200001057983 */ /* 0x000ea80000100800 */
[----:B------:R-:W3:Y:S01]  /*2c400*/  LDL R4, [R1+0x24] ;  /* 0x0000240001047983 */ /* 0x000ee20000100800 */
[----:B------:R-:W-:Y:S01]  /*2c410*/  BSSY B2, `(.L_x_2918) ;  /* 0x0000008000027945 */ /* 0x000fe20003800000 */
[----:B------:R-:W1:Y:S02]  /*2c420*/  S2R R3, SR_TID.X ;  /* 0x0000000000037919 */ /* 0x000e640000002100 */
[----:B-1----:R-:W-:-:S04]  /*2c430*/  LOP3.LUT R3, R3, 0x7f, RZ, 0xc0, !PT ;  /* 0x0000007f03037812 */ /* 0x002fc800078ec0ff */
[----:B------:R-:W-:Y:S01]  /*2c440*/  ISETP.NE.AND P4, PT, R3, RZ, PT ;  /* 0x000000ff0300720c */ /* 0x000fe20003f85270 */
[----:B--2---:R-:W-:Y:S01]  /*2c450*/  IMAD R6, R5, 0x8, R18 ;  /* 0x0000000805067824 */ /* 0x004fe200078e0212 */
[----:B---3--:R-:W-:-:S04]  /*2c460*/  SHF.L.U32 R8, R4, 0x1f, RZ ;  /* 0x0000001f04087819 */ /* 0x008fc800000006ff */
[----:B------:R-:W1:Y:S02]  /*2c470*/  SYNCS.PHASECHK.TRANS64.TRYWAIT P0, [R6+URZ+0x388a0], R8 ;  /* 0x0388a008060075a7 */ /* 0x000e64000800017f */
[----:B-1----:R-:W-:Y:S05]  /*2c480*/  @!P0 BRA `(.L_x_2919) ;  /* 0x0000009000348947 */ /* 0x002fea0003800000 */
.L_x_3139:
[----:B------:R-:W-:Y:S05]  /*2c490*/  BSYNC B2 ;  /* 0x0000000000027941 */ /* 0x000fea0003800000 */
.L_x_2918:
        /* <DEDUP_REMOVED lines=8> */
.L_x_2921:
[----:B------:R-:W-:Y:S05]  /*2c520*/  BSYNC B2 ;  /* 0x0000000000027941 */ /* 0x000fea0003800000 */
.L_x_2920:
[----:B0-2---:R-:W2:Y:S01]  /*2c530*/  LDL R2, [R1+0x20] ;  /* 0x0000200001027983 */ /* 0x005ea20000100800 */
[----:B------:R-:W-:Y:S01]  /*2c540*/  IMAD.MOV.U32 R3, RZ, RZ, RZ ;  /* 0x000000ffff037224 */ /* 0x000fe200078e00ff */
[----:B------:R-:W-:Y:S01]  /*2c550*/  UIADD3 UR4, UP0, UR36, 0x570, URZ ;  /* 0x0000057024047890 */ /* 0x000fe2000ff1e03f */
[----:B------:R-:W-:Y:S01]  /*2c560*/  PLOP3.LUT P0, PT, PT, PT, PT, 0x80, 0x0 ;  /* 0x000000000000781c */ /* 0x000fe20003f0f070 */
[----:B------:R-:W-:Y:S01]  /*2c570*/  UMOV UR6, 0x0 ;  /* 0x0000000000067882 */ /* 0x000fe20000000000 */
[----:B------:R-:W-:Y:S01]  /*2c580*/  UMOV UR7, 0x12f00000 ;  /* 0x12f0000000077882 */ /* 0x000fe20000000000 */
[----:B------:R-:W-:Y:S01]  /*2c590*/  R2UR UR10, R3 ;  /* 0x00000000030a72ca */ /* 0x000fe200000e0000 */
[----:B------:R-:W-:Y:S01]  /*2c5a0*/  IMAD R3, R7, 0x50, R10 ;  /* 0x0000005007037824 */ /* 0x000fe200078e020a */
[----:B------:R-:W-:-:S04]  /*2c5b0*/  UIADD3.X UR5, URZ, UR37, URZ, UP0, !UPT ;  /* 0x000000253f057290 */ /* 0x000fc800087fe43f */
[----:B------:R-:W-:Y:S01]  /*2c5c0*/  IADD3 R3, R3, -0x50, RZ ;  /* 0xffffffb003037810 */ /* 0x000fe20007ffe0ff */
[----:B--2---:R-:W-:Y:S02]  /*2c5d0*/  IMAD R5, R2, 0xa000, R18 ;  /* 0x0000a00002057824 */ /* 0x004fe400078e0212 */
[----:B------:R-:W-:Y:S02]  /*2c5e0*/  VIADD R2, R6, 0x38890 ;  /* 0x0003889006027836 */ /* 0x000fe40000000000 */
[----:B------:R-:W-:-:S07]  /*2c5f0*/  VIADD R4, R5, 0x24400 ;  /* 0x0002440005047836 */ /* 0x000fce0000000000 */
.L_x_2922:
        /* <DEDUP_REMOVED lines=16> */
.L_x_2923:
        /* <DEDUP_REMOVED lines=16> */
.L_x_2924:
        /* <DEDUP_REMOVED lines=16> */
.L_x_2925:
        /* <DEDUP_REMOVED lines=13> */
.L_x_3140:
[----:B------:R-:W-:Y:S05]  /*2c9d0*/  BSYNC B2 ;  /* 0x0000000000027941 */ /* 0x000fea0003800000 */
.L_x_2926:
        /* <DEDUP_REMOVED lines=10> */
.L_x_2929:
[----:B------:R-:W-:Y:S05]  /*2ca80*/  BSYNC B2 ;  /* 0x0000000000027941 */ /* 0x000fea0003800000 */
.L_x_2928:
[----:B------:R-:W-:Y:S01]  /*2ca90*/  R2UR UR6, R12 ;  /* 0x000000000c0672ca */ /* 0x000fe200000e0000 */
[----:B--2---:R-:W-:Y:S01]  /*2caa0*/  IMAD.MOV.U32 R2, RZ, RZ, RZ ;  /* 0x000000ffff027224 */ /* 0x004fe200078e00ff */
[----:B------:R-:W-:Y:S01]  /*2cab0*/  R2UR UR7, R13 ;  /* 0x000000000d0772ca */ /* 0x000fe200000e0000 */
[----:B------:R-:W-:Y:S01]  /*2cac0*/  UIADD3 UR4, UP0, UR36, 0x670, URZ ;  /* 0x0000067024047890 */ /* 0x000fe2000ff1e03f */
[----:B------:R-:W-:Y:S01]  /*2cad0*/  PLOP3.LUT P0, PT, PT, PT, PT, 0x80, 0x0 ;  /* 0x000000000000781c */ /* 0x000fe20003f0f070 */
[----:B------:R-:W-:Y:S01]  /*2cae0*/  VIADD R4, R5, 0x400 ;  /* 0x0000040005047836 */ /* 0x000fe20000000000 */
[----:B------:R-:W-:Y:S01]  /*2caf0*/  R2UR UR10, R2 ;  /* 0x00000000020a72ca */ /* 0x000fe200000e0000 */
[----:B------:R-:W-:Y:S01]  /*2cb00*/  VIADD R2, R6, 0x388b0 ;  /* 0x000388b006027836 */ /* 0x000fe20000000000 */
[----:B------:R-:W-:-:S13]  /*2cb10*/  UIADD3.X UR5, URZ, UR37, URZ, UP0, !UPT ;  /* 0x000000253f057290 */ /* 0x000fda00087fe43f */
.L_x_2930:
        /* <DEDUP_REMOVED lines=15> */
.L_x_2931:
        /* <DEDUP_REMOVED lines=15> */
.L_x_2932:
        /* <DEDUP_REMOVED lines=15> */
.L_x_2933:
        /* <DEDUP_REMOVED lines=10> */
.L_x_2917:
[----:B------:R-:W-:Y:S05]  /*2ce90*/  BSYNC B1 ;  /* 0x0000000000017941 */ /* 0x000fea0003800000 */
.L_x_2916:
        /* <DEDUP_REMOVED lines=13> */
.L_x_2952:
[----:B------:R-:W-:Y:S05]  /*2cf70*/  YIELD ;  /* 0x0000000000007946 */ /* 0x000fea0003800000 */
[----:B------:R-:W-:Y:S04]  /*2cf80*/  BSSY B1, `(.L_x_2934) ;  /* 0x00000ab000017945 */ /* 0x000fe80003800000 */
[----:B-1----:R-:W-:Y:S05]  /*2cf90*/  @!P2 BRA `(.L_x_2935) ;  /* 0x0000000800a4a947 */ /* 0x002fea0003800000 */
[----:B0-----:R-:W2:Y:S04]  /*2cfa0*/  LDL R4, [R1+0x20] ;  /* 0x0000200001047983 */ /* 0x001ea80000100800 */
[----:B------:R-:W3:Y:S01]  /*2cfb0*/  LDL R3, [R1+0x24] ;  /* 0x0000240001037983 */ /* 0x000ee20000100800 */
[----:B------:R-:W-:Y:S01]  /*2cfc0*/  BSSY B2, `(.L_x_2936) ;  /* 0x0000008000027945 */ /* 0x000fe20003800000 */
[----:B------:R-:W0:Y:S02]  /*2cfd0*/  S2R R2, SR_TID.X ;  /* 0x0000000000027919 */ /* 0x000e240000002100 */
[----:B0-----:R-:W-:-:S04]  /*2cfe0*/  LOP3.LUT R2, R2, 0x7f, RZ, 0xc0, !PT ;  /* 0x0000007f02027812 */ /* 0x001fc800078ec0ff */
[----:B------:R-:W-:Y:S02]  /*2cff0*/  ISETP.NE.AND P1, PT, R2, RZ, PT ;  /* 0x000000ff0200720c */ /* 0x000fe40003f25270 */
[----:B--2---:R-:W-:Y:S02]  /*2d000*/  LEA R6, R4, R18, 0x3 ;  /* 0x0000001204067211 */ /* 0x004fe400078e18ff */
[----:B---3--:R-:W-:-:S04]  /*2d010*/  SHF.L.U32 R5, R3, 0x1f, RZ ;  /* 0x0000001f03057819 */ /* 0x008fc800000006ff */
[----:B------:R-:W0:Y:S02]  /*2d020*/  SYNCS.PHASECHK.TRANS64.TRYWAIT P0, [R6+URZ+0x388a0], R5 ;  /* 0x0388a005060075a7 */ /* 0x000e24000800017f */
[----:B0-----:R-:W-:Y:S05]  /*2d030*/  @!P0 BRA `(.L_x_2937) ;  /* 0x0000008400708947 */ /* 0x001fea0003800000 */
.L_x_3141:
[----:B------:R-:W-:Y:S05]  /*2d040*/  BSYNC B2 ;  /* 0x0000000000027941 */ /* 0x000fea0003800000 */
.L_x_2936:
[----:B------:R-:W-:Y:S04]  /*2d050*/  BSSY B2, `(.L_x_2938) ;  /* 0x0000008000027945 */ /* 0x000fe80003800000 */
[----:B------:R-:W-:Y:S05]  /*2d060*/  @P1 BRA `(.L_x_2939) ;  /* 0x0000000000181947 */ /* 0x000fea0003800000 */
[----:B------:R-:W2:Y:S02]  /*2d070*/  LDL R2, [R1+0x10] ;  /* 0x0000100001027983 */ /* 0x000ea40000100800 */
[----:B--2---:R-:W-:Y:S01]  /*2d080*/  LOP3.LUT P0, RZ, R2, 0x1, RZ, 0xc0, !PT ;  /* 0x0000000102ff7812 */ /* 0x004fe2000780c0ff */
[----:B------:R-:W-:-:S04]  /*2d090*/  IMAD.MOV.U32 R2, RZ, RZ, 0xa000 ;  /* 0x0000a000ff027424 */ /* 0x000fc800078e00ff */
[----:B------:R1:W-:Y:S08]  /*2d0a0*/  SYNCS.ARRIVE.TRANS64 RZ, [R6+URZ+0x38890], R2 ;  /* 0x0388900206ff79a7 */ /* 0x0003f0000800003f */
[----:B------:R-:W-:Y:S05]  /*2d0b0*/  @!P0 BRA `(.L_x_2939) ;  /* 0x0000000000048947 */ /* 0x000fea0003800000 */
[----:B------:R-:W-:Y:S01]  /*2d0c0*/  BPT.TRAP 0x1 ;  /* 0x000000040000795c */ /* 0x000fe20000300000 */
.L_x_2939:
[----:B------:R-:W-:Y:S05]  /*2d0d0*/  BSYNC B2 ;  /* 0x0000000000027941 */ /* 0x000fea0003800000 */
.L_x_2938:
        /* <DEDUP_REMOVED lines=10> */
[----:B------:R-:W-:-:S02]  /*2d180*/  VIADD R2, R6, 0x38890 ;  /* 0x0003889006027836 */ /* 0x000fc40000000000 */
[----:B------:R-:W-:-:S08]  /*2d190*/  VIADD R8, R4, 0x24400 ;  /* 0x0002440004087836 */ /* 0x000fd00000000000 */
.L_x_2940:
        /* <DEDUP_REMOVED lines=11> */
[----:B------:R-:W-:Y:S01]  /*2d250*/  UMOV UR6, 0x0 ;  /* 0x0000000000067882 */ /* 0x000fe20000000000 */
[----:B------:R-:W-:Y:S01]  /*2d260*/  PLOP3.LUT P0, PT, PT, PT, PT, 0x80, 0x0 ;  /* 0x000000000000781c */ /* 0x000fe20003f0f070 */
[----:B------:R-:W-:Y:S01]  /*2d270*/  UMOV UR7, 0x12f00000 ;  /* 0x12f0000000077882 */ /* 0x000fe20000000000 */
[----:B------:R-:W-:Y:S01]  /*2d280*/  R2UR UR10, R8 ;  /* 0x00000000080a72ca */ /* 0x000fe200000e0000 */
[----:B------:R-:W-:-:S14]  /*2d290*/  VIADD R8, R4, 0x26c00 ;  /* 0x00026c0004087836 */ /* 0x000fdc0000000000 */
.L_x_2941:
        /* <DEDUP_REMOVED lines=16> */
.L_x_2942:
        /* <DEDUP_REMOVED lines=16> */
.L_x_2943:
        /* <DEDUP_REMOVED lines=13> */
.L_x_3142:
[----:B------:R-:W-:Y:S05]  /*2d570*/  BSYNC B2 ;  /* 0x0000000000027941 */ /* 0x000fea0003800000 */
.L_x_2944:
[----:B------:R-:W-:Y:S01]  /*2d580*/  BSSY B2, `(.L_x_2946) ;  /* 0x000000a000027945 */ /* 0x000fe20003800000 */
[----:B------:R-:W-:Y:S02]  /*2d590*/  IMAD.MOV.U32 R12, RZ, RZ, 0x0 ;  /* 0x00000000ff0c7424 */ /* 0x000fe400078e00ff */
[----:B------:R-:W-:Y:S01]  /*2d5a0*/  IMAD.MOV.U32 R13, RZ, RZ, 0x12f00000 ;  /* 0x12f00000ff0d7424 */ /* 0x000fe200078e00ff */
[----:B------:R-:W-:Y:S06]  /*2d5b0*/  @P1 BRA `(.L_x_2947) ;  /* 0x0000000000181947 */ /* 0x000fec0003800000 */
[----:B------:R-:W2:Y:S02]  /*2d5c0*/  LDL R2, [R1+0x10] ;  /* 0x0000100001027983 */ /* 0x000ea40000100800 */
[----:B--2---:R-:W-:Y:S01]  /*2d5d0*/  LOP3.LUT P0, RZ, R2, 0x1, RZ, 0xc0, !PT ;  /* 0x0000000102ff7812 */ /* 0x004fe2000780c0ff */
[----:B------:R-:W-:-:S04]  /*2d5e0*/  IMAD.MOV.U32 R2, RZ, RZ, 0xa000 ;  /* 0x0000a000ff027424 */ /* 0x000fc800078e00ff */
[----:B------:R2:W-:Y:S08]  /*2d5f0*/  SYNCS.ARRIVE.TRANS64 RZ, [R6+URZ+0x388b0], R2 ;  /* 0x0388b00206ff79a7 */ /* 0x0005f0000800003f */
[----:B------:R-:W-:Y:S05]  /*2d600*/  @!P0 BRA `(.L_x_2947) ;  /* 0x0000000000048947 */ /* 0x000fea0003800000 */
[----:B------:R-:W-:Y:S01]  /*2d610*/  BPT.TRAP 0x1 ;  /* 0x000000040000795c */ /* 0x000fe20000300000 */
.L_x_2947:
[----:B------:R-:W-:Y:S05]  /*2d620*/  BSYNC B2 ;  /* 0x0000000000027941 */ /* 0x000fea0003800000 */
.L_x_2946:
[----:B------:R-:W-:Y:S01]  /*2d630*/  R2UR UR10, R11 ;  /* 0x000000000b0a72ca */ /* 0x000fe200000e0000 */
[----:B------:R-:W-:Y:S01]  /*2d640*/  UIADD3 UR4, UP0, UR36, 0x670, URZ ;  /* 0x0000067024047890 */ /* 0x000fe2000ff1e03f */
[----:B------:R-:W-:Y:S01]  /*2d650*/  R2UR UR6, R12 ;  /* 0x000000000c0672ca */ /* 0x000fe200000e0000 */
[----:B012---:R-:W-:Y:S01]  /*2d660*/  VIADD R6, R6, 0x388b0 ;  /* 0x000388b006067836 */ /* 0x007fe20000000000 */
[----:B------:R-:W-:Y:S01]  /*2d670*/  R2UR UR7, R13 ;  /* 0x000000000d0772ca */ /* 0x000fe200000e0000 */
[----:B------:R-:W-:Y:S01]  /*2d680*/  UIADD3.X UR5, URZ, UR37, URZ, UP0, !UPT ;  /* 0x000000253f057290 */ /* 0x000fe200087fe43f */
[----:B------:R-:W-:Y:S02]  /*2d690*/  PLOP3.LUT P0, PT, PT, PT, PT, 0x80, 0x0 ;  /* 0x000000000000781c */ /* 0x000fe40003f0f070 */
[----:B------:R-:W-:-:S11]  /*2d6a0*/  IADD3 R2, R4, 0x400, RZ ;  /* 0x0000040004027810 */ /* 0x000fd60007ffe0ff */
.L_x_2948:
        /* <DEDUP_REMOVED lines=16> */
.L_x_2949:
        /* <DEDUP_REMOVED lines=15> */
.L_x_2950:
        /* <DEDUP_REMOVED lines=15> */
.L_x_2951:
        /* <DEDUP_REMOVED lines=10> */
.L_x_2935:
[----:B------:R-:W-:Y:S05]  /*2da30*/  BSYNC B1 ;  /* 0x0000000000017941 */ /* 0x000fea0003800000 */
.L_x_2934:
[----:B0-----:R-:W2:Y:S04]  /*2da40*/  LDL.LU R2, [R1+0x20] ;  /* 0x0000200001027983 */ /* 0x001ea80000300800 */
[----:B------:R-:W3:Y:S01]  /*2da50*/  LDL.LU R5, [R1+0x24] ;  /* 0x0000240001057983 */ /* 0x000ee20000300800 */
[----:B--2---:R-:W-:-:S04]  /*2da60*/  IADD3 R2, R2, 0x1, RZ ;  /* 0x0000000102027810 */ /* 0x004fc80007ffe0ff */
        /* <DEDUP_REMOVED lines=9> */
.L_x_2910:
[----:B------:R-:W-:Y:S05]  /*2db00*/  BSYNC B0 ;  /* 0x0000000000007941 */ /* 0x000fea0003800000 */
.L_x_2909:
[----:B0-----:R-:W2:Y:S01]  /*2db10*/  LDL R4, [R1+0x4] ;  /* 0x0000040001047983 */ /* 0x001ea20000100800 */
[----:B------:R-:W0:Y:S01]  /*2db20*/  LDC R0, c[0x0][0x448] ;  /* 0x00011200ff007b82 */ /* 0x000e220000000800 */
[----:B------:R-:W-:Y:S01]  /*2db30*/  ISETP.NE.AND P1, PT, R17, RZ, PT ;  /* 0x000000ff1100720c */ /* 0x000fe20003f25270 */
[----:B------:R-:W-:Y:S05]  /*2db40*/  @!P5 WARPSYNC.ALL ;  /* 0x000000000000d948 */ /* 0x000fea0003800000 */
[----:B------:R-:W-:Y:S07]  /*2db50*/  BSSY B0, `(.L_x_2953) ;  /* 0x000002d000007945 */ /* 0x000fee0003800000 */
[----:B------:R-:W3:Y:S08]  /*2db60*/  @!P1 LDC R17, c[0x0][0x9f0] ;  /* 0x00027c00ff119b82 */ /* 0x000ef00000000800 */
[----:B------:R-:W-:Y:S01]  /*2db70*/  @!P5 BAR.SYNC.DEFER_BLOCKING 0xc, 0x180 ;  /* 0x030600000000db1d */ /* 0x000fe20000010000 */
[----:B0-----:R-:W-:-:S13]  /*2db80*/  ISETP.NE.AND P0, PT, R0, 0x1, PT ;  /* 0x000000010000780c */ /* 0x001fda0003f05270 */
[----:B-1----:R-:W0:Y:S08]  /*2db90*/  @P0 LDC R2, c[0x0][0x44c] ;  /* 0x00011300ff020b82 */ /* 0x002e300000000800 */
[----:B------:R-:W1:Y:S01]  /*2dba0*/  @P0 LDC R3, c[0x0][0x450] ;  /* 0x00011400ff030b82 */ /* 0x000e620000000800 */
[----:B--2---:R-:W-:-:S05]  /*2dbb0*/  LEA R0, R4, 0x7f, 0x7 ;  /* 0x0000007f04007811 */ /* 0x004fca00078e38ff */
[----:B0-----:R-:W-:-:S05]  /*2dbc0*/  @P0 IMAD.HI.U32 R2, R0, R2, RZ ;  /* 0x0000000200020227 */ /* 0x001fca00078e00ff */
[----:B-1----:R-:W-:-:S05]  /*2dbd0*/  @P0 SHF.R.U32.HI R0, RZ, R3, R2 ;  /* 0x00000003ff000219 */ /* 0x002fca0000011602 */
[----:B------:R-:W-:-:S04]  /*2dbe0*/  IMAD.IADD R0, R21, 0x1, R0 ;  /* 0x0000000115007824 */ /* 0x000fc800078e0200 */
[----:B------:R-:W-:-:S05]  /*2dbf0*/  IMAD.HI R0, R0, 0x66666667, RZ ;  /* 0x6666666700007827 */ /* 0x000fca00078e02ff */
[----:B------:R-:W-:-:S04]  /*2dc00*/  SHF.R.U32.HI R2, RZ, 0x1f, R0 ;  /* 0x0000001fff027819 */ /* 0x000fc80000011600 */
[----:B------:R-:W-:-:S04]  /*2dc10*/  LEA.HI.SX32 R0, R0, R2, 0x1b ;  /* 0x0000000200007211 */ /* 0x000fc800078fdaff */
[----:B------:R-:W-:-:S04]  /*2dc20*/  VIMNMX R7, R20, R0, PT ;  /* 0x0000000014077248 */ /* 0x000fc80003fe0100 */
[----:B------:R-:W-:Y:S01]  /*2dc30*/  ISETP.GE.AND P0, PT, R7, 0x1, PT ;  /* 0x000000010700780c */ /* 0x000fe20003f06270 */
[----:B------:R0:W-:Y:S04]  /*2dc40*/  STL [R1+0x40], R7 ;  /* 0x0000400701007387 */ /* 0x0001e80000100800 */
[----:B------:R0:W-:Y:S08]  /*2dc50*/  STL [R1+0x44], RZ ;  /* 0x000044ff01007387 */ /* 0x0001f00000100800 */
[----:B0--3--:R-:W-:Y:S05]  /*2dc60*/  @!P0 BRA `(.L_x_2954) ;  /* 0x00000000006c8947 */ /* 0x009fea0003800000 */
[----:B------:R-:W-:-:S04]  /*2dc70*/  IABS R0, R17 ;  /* 0x0000001100007213 */ /* 0x000fc80000000000 */
[----:B------:R-:W0:Y:S08]  /*2dc80*/  I2F.RP R2, R0 ;  /* 0x0000000000027306 */ /* 0x000e300000209400 */
[----:B0-----:R-:W0:Y:S02]  /*2dc90*/  MUFU.RCP R2, R2 ;  /* 0x0000000200027308 */ /* 0x001e240000001000 */
[----:B0-----:R-:W-:-:S06]  /*2dca0*/  VIADD R2, R2, 0xffffffe ;  /* 0x0ffffffe02027836 */ /* 0x001fcc0000000000 */
[----:B------:R-:W0:Y:S02]  /*2dcb0*/  F2I.FTZ.U32.TRUNC.NTZ R3, R2 ;  /* 0x0000000200037305 */ /* 0x000e24000021f000 */
[----:B0-----:R-:W-:-:S04]  /*2dcc0*/  IMAD.MOV R2, RZ, RZ, -R3 ;  /* 0x000000ffff027224 */ /* 0x001fc800078e0a03 */
[----:B------:R-:W-:Y:S01]  /*2dcd0*/  IMAD R4, R2, R0, RZ ;  /* 0x0000000002047224 */ /* 0x000fe200078e02ff */
[----:B------:R-:W-:-:S05]  /*2dce0*/  MOV R2, RZ ;  /* 0x000000ff00027202 */ /* 0x000fca0000000f00 */
        /* <DEDUP_REMOVED lines=18> */
[----:B------:R0:W-:Y:S02]  /*2de10*/  STL [R1+0x44], R2 ;  /* 0x0000440201007387 */ /* 0x0001e40000100800 */
.L_x_2954:
[----:B------:R-:W-:Y:S05]  /*2de20*/  BSYNC B0 ;  /* 0x0000000000007941 */ /* 0x000fea0003800000 */
.L_x_2953:
[----:B------:R-:W2:Y:S04]  /*2de30*/  LDL R0, [R1+0x44] ;  /* 0x0000440001007983 */ /* 0x000ea80000100800 */
[----:B0-----:R-:W2:Y:S01]  /*2de40*/  LDL R2, [R1+0x60] ;  /* 0x0000600001027983 */ /* 0x001ea20000100800 */
[----:B------:R-:W-:Y:S01]  /*2de50*/  BSSY B7, `(.L_x_2955) ;  /* 0x00004d5000077945 */ /* 0x000fe20003800000 */
[----:B--2---:R-:W-:-:S05]  /*2de60*/  IMAD R2, R2, R0, RZ ;  /* 0x0000000002027224 */ /* 0x004fca00078e02ff */
[----:B------:R-:W-:Y:S01]  /*2de70*/  VIADDMNMX R0, R2, R0, R7, PT ;  /* 0x0000000002007246 */ /* 0x000fe20003800107 */
        /* <DEDUP_REMOVED lines=23> */
.L_x_2956:
        /* <DEDUP_REMOVED lines=20> */
.L_x_2959:
[----:B------:R-:W-:Y:S05]  /*2e130*/  BSYNC B6 ;  /* 0x0000000000067941 */ /* 0x000fea0003800000 */
.L_x_2958:
        /* <DEDUP_REMOVED lines=20> */
.L_x_2962:
        /* <DEDUP_REMOVED lines=15> */
.L_x_2961:
[----:B------:R-:W-:Y:S05]  /*2e370*/  BSYNC B6 ;  /* 0x0000000000067941 */ /* 0x000fea0003800000 */
.L_x_2960:
        /* <DEDUP_REMOVED lines=26> */
.L_x_3145:
        /* <DEDUP_REMOVED lines=11> */
.L_x_3148:
[----:B------:R-:W-:Y:S05]  /*2e5d0*/  @!P6 BRA `(.L_x_2964) ;  /* 0x000000040034e947 */ /* 0x000fea0003800000 */
[----:B------:R-:W-:-:S04]  /*2e5e0*/  ISETP.NE.U32.AND P0, PT, R2, RZ, PT ;  /* 0x000000ff0200720c */ /* 0x000fc80003f05070 */
[----:B------:R-:W-:-:S13]  /*2e5f0*/  ISETP.NE.AND.EX P0, PT, R3, RZ, PT, P0 ;  /* 0x000000ff0300720c */ /* 0x000fda0003f05300 */
[----:B------:R-:W-:Y:S05]  /*2e600*/  @!P0 BRA `(.L_x_2966) ;  /* 0x0000000000548947 */ /* 0x000fea0003800000 */
[----:B------:R-:W1:Y:S01]  /*2e610*/  LDC R6, c[0x0][0x43c] ;  /* 0x00010f00ff067b82 */ /* 0x000e620000000800 */
[----:B------:R-:W-:Y:S01]  /*2e620*/  IMAD.MOV.U32 R9, RZ, RZ, R0 ;  /* 0x000000ffff097224 */ /* 0x000fe200078e0000 */
[----:B------:R-:W-:Y:S01]  /*2e630*/  ULDC.64 UR4, c[0x0][0x428] ;  /* 0x00010a0000047ab9 */ /* 0x000fe20000000a00 */
[----:B------:R-:W-:Y:S02]  /*2e640*/  ULDC.64 UR6, c[0x0][0x208] ;  /* 0x0000820000067ab9 */ /* 0x000fe40000000a00 */
        /* <DEDUP_REMOVED lines=17> */
.L_x_2966:
[----:B-1----:R-:W2:Y:S01]  /*2e760*/  LDL R2, [R1+0x18] ;  /* 0x0000180001027983 */ /* 0x002ea20000100800 */
[----:B0-----:R-:W-:Y:S01]  /*2e770*/  IMAD R0, R19, 0x8, R18 ;  /* 0x0000000813007824 */ /* 0x001fe200078e0212 */
[----:B--2---:R-:W-:-:S04]  /*2e780*/  SHF.L.U32 R2, R2, 0x1f, RZ ;  /* 0x0000001f02027819 */ /* 0x004fc800000006ff */
[----:B------:R-:W0:Y:S02]  /*2e790*/  SYNCS.PHASECHK.TRANS64.TRYWAIT P0, [R0+URZ+0x38840], R2 ;  /* 0x03884002000075a7 */ /* 0x000e24000800017f */
[----:B0-----:R-:W-:Y:S05]  /*2e7a0*/  @!P0 BRA `(.L_x_2967) ;  /* 0x0000007000108947 */ /* 0x001fea0003800000 */
.L_x_3149:
[----:B------:R1:W5:Y:S01]  /*2e7b0*/  LDL R3, [R1+0x10] ;  /* 0x0000100001037983 */ /* 0x0003620000100800 */
[----:B------:R-:W2:Y:S02]  /*2e7c0*/  S2R R4, SR_TID.X ;  /* 0x0000000000047919 */ /* 0x000ea40000002100 */
[----:B--2---:R-:W-:-:S04]  /*2e7d0*/  LOP3.LUT R4, R4, 0x7f, RZ, 0xc0, !PT ;  /* 0x0000007f04047812 */ /* 0x004fc800078ec0ff */
[----:B------:R-:W-:-:S13]  /*2e7e0*/  ISETP.NE.AND P0, PT, R4, RZ, PT ;  /* 0x000000ff0400720c */ /* 0x000fda0003f05270 */
[----:B-1----:R-:W-:Y:S05]  /*2e7f0*/  @P0 BRA `(.L_x_2968) ;  /* 0x0000000000140947 */ /* 0x002fea0003800000 */
[----:B-----5:R-:W-:Y:S01]  /*2e800*/  LOP3.LUT P1, RZ, R3, 0x1, RZ, 0xc0, !PT ;  /* 0x0000000103ff7812 */ /* 0x020fe2000782c0ff */
[----:B0-----:R-:W-:-:S04]  /*2e810*/  IMAD.MOV.U32 R2, RZ, RZ, 0xa000 ;  /* 0x0000a000ff027424 */ /* 0x001fc800078e00ff */
[----:B------:R1:W-:Y:S08]  /*2e820*/  SYNCS.ARRIVE.TRANS64 RZ, [R0+URZ+0x38830], R2 ;  /* 0x0388300200ff79a7 */ /* 0x0003f0000800003f */
[----:B------:R-:W-:Y:S05]  /*2e830*/  @!P1 BRA `(.L_x_2968) ;  /* 0x0000000000049947 */ /* 0x000fea0003800000 */
[----:B------:R-:W-:Y:S01]  /*2e840*/  BPT.TRAP 0x1 ;  /* 0x000000040000795c */ /* 0x000fe20000300000 */
.L_x_2968:
        /* <DEDUP_REMOVED lines=38> */
.L_x_2964:
[----:B------:R-:W2:Y:S04]  /*2eab0*/  LDL.LU R3, [R1+0x4c] ;  /* 0x00004c0001037983 */ /* 0x000ea80000300800 */
[----:B------:R-:W3:Y:S04]  /*2eac0*/  LDL.LU R5, [R1+0x38] ;  /* 0x0000380001057983 */ /* 0x000ee80000300800 */
[----:B0-----:R-:W4:Y:S01]  /*2ead0*/  LDL.LU R4, [R1+0x54] ;  /* 0x0000540001047983 */ /* 0x001f220000300800 */
[----:B------:R-:W-:Y:S05]  /*2eae0*/  WARPSYNC.ALL ;  /* 0x0000000000007948 */ /* 0x000fea0003800000 */
[----:B------:R-:W-:Y:S01]  /*2eaf0*/  ULDC.64 UR4, c[0x0][0x298] ;  /* 0x0000a60000047ab9 */ /* 0x000fe20000000a00 */
[----:B------:R-:W-:Y:S01]  /*2eb00*/  ULDC.64 UR6, c[0x0][0xa00] ;  /* 0x0002800000067ab9 */ /* 0x000fe20000000a00 */
[----:B------:R-:W-:Y:S01]  /*2eb10*/  VIADD R2, R18, 0x14400 ;  /* 0x0001440012027836 */ /* 0x000fe20000000000 */
[----:B------:R-:W-:Y:S01]  /*2eb20*/  BAR.SYNC.DEFER_BLOCKING 0x8, 0x180 ;  /* 0x0206000000007b1d */ /* 0x000fe20000010000 */
[----:B------:R-:W-:-:S03]  /*2eb30*/  ISETP.NE.U32.AND P0, PT, RZ, UR6, PT ;  /* 0x00000006ff007c0c */ /* 0x000fc6000bf05070 */
[----:B------:R-:W-:Y:S02]  /*2eb40*/  LOP3.LUT P1, RZ, R2, 0x3ff, RZ, 0xc0, !PT ;  /* 0x000003ff02ff7812 */ /* 0x000fe4000782c0ff */
[----:B------:R-:W-:Y:S01]  /*2eb50*/  ISETP.NE.AND.EX P0, PT, RZ, UR7, PT, P0 ;  /* 0x00000007ff007c0c */ /* 0x000fe2000bf05300 */
[----:B------:R-:W-:Y:S01]  /*2eb60*/  BSSY B6, `(.L_x_2969) ;  /* 0x000001d000067945 */ /* 0x000fe20003800000 */
[----:B--2---:R-:W-:Y:S02]  /*2eb70*/  SHF.R.S32.HI R0, RZ, 0x1f, R3 ;  /* 0x0000001fff007819 */ /* 0x004fe40000011403 */
[----:B---3--:R-:W-:-:S03]  /*2eb80*/  SEL R5, R5, RZ, !P0 ;  /* 0x000000ff05057207 */ /* 0x008fc60004000000 */
[----:B------:R-:W-:Y:S01]  /*2eb90*/  IMAD R0, R0, UR4, RZ ;  /* 0x0000000400007c24 */ /* 0x000fe2000f8e02ff */
[----:B----4-:R-:W-:-:S03]  /*2eba0*/  SEL R4, R4, RZ, !P0 ;  /* 0x000000ff04047207 */ /* 0x010fc60004000000 */
[C---:B------:R-:W-:Y:S02]  /*2ebb0*/  IMAD R0, R3.reuse, UR5, R0 ;  /* 0x0000000503007c24 */ /* 0x040fe4000f8e0200 */
[----:B------:R-:W-:-:S05]  /*2ebc0*/  IMAD.WIDE.U32 R2, R3, UR4, RZ ;  /* 0x0000000403027c25 */ /* 0x000fca000f8e00ff */
[----:B------:R-:W-:Y:S01]  /*2ebd0*/  IADD3 R0, R3, R0, RZ ;  /* 0x0000000003007210 */ /* 0x000fe20007ffe0ff */
        /* <DEDUP_REMOVED lines=21> */
.L_x_2970:
[----:B------:R-:W-:Y:S05]  /*2ed30*/  BSYNC B6 ;  /* 0x0000000000067941 */ /* 0x000fea0003800000 */
.L_x_2969:
[----:B0-----:R-:W2:Y:S01]  /*2ed40*/  LDL.LU R0, [R1+0x4c] ;  /* 0x00004c0001007983 */ /* 0x001ea20000300800 */
[----:B------:R-:W-:Y:S01]  /*2ed50*/  ULDC.64 UR4, c[0x0][0x2d8] ;  /* 0x0000b60000047ab9 */ /* 0x000fe20000000a00 */
[----:B------:R-:W0:Y:S02]  /*2ed60*/  LDC R7, c[0x0][0x448] ;  /* 0x00011200ff077b82 */ /* 0x000e240000000800 */
[----:B------:R-:W3:Y:S04]  /*2ed70*/  LDL.LU R4, [R1+0x3c] ;  /* 0x00003c0001047983 */ /* 0x000ee80000300800 */
[----:B------:R-:W3:Y:S04]  /*2ed80*/  LDL.LU.64 R2, [R1+0x58] ;  /* 0x0000580001027983 */ /* 0x000ee80000300a00 */
[----:B------:R-:W4:Y:S04]  /*2ed90*/  LDL.LU R5, [R1+0x38] ;  /* 0x0000380001057983 */ /* 0x000f280000300800 */
[----:B------:R-:W5:Y:S01]  /*2eda0*/  LDL R10, [R1+0x4] ;  /* 0x00000400010a7983 */ /* 0x000f620000100800 */
[----:B------:R-:W1:Y:S01]  /*2edb0*/  S2R R9, SR_TID.X ;  /* 0x0000000000097919 */ /* 0x000e620000002100 */
[----:B------:R-:W1:Y:S01]  /*2edc0*/  S2R R8, SR_TID.X ;  /* 0x0000000000087919 */ /* 0x000e620000002100 */
[----:B0-----:R-:W-:-:S13]  /*2edd0*/  ISETP.NE.AND P0, PT, R7, 0x1, PT ;  /* 0x000000010700780c */ /* 0x001fda0003f05270 */
[----:B------:R-:W0:Y:S01]  /*2ede0*/  @P0 LDC R6, c[0x0][0x450] ;  /* 0x00011400ff060b82 */ /* 0x000e220000000800 */
[----:B-1----:R-:W-:Y:S02]  /*2edf0*/  IMAD.SHL.U32 R9, R9, 0x8, RZ ;  /* 0x0000000809097824 */ /* 0x002fe400078e00ff */
[----:B------:R-:W-:-:S03]  /*2ee00*/  IMAD.SHL.U32 R8, R8, 0x8, RZ ;  /* 0x0000000808087824 */ /* 0x000fc600078e00ff */
[----:B------:R-:W-:-:S04]  /*2ee10*/  LOP3.LUT R9, R9, 0x38, RZ, 0xc0, !PT ;  /* 0x0000003809097812 */ /* 0x000fc800078ec0ff */
[C---:B------:R-:W-:Y:S02]  /*2ee20*/  LOP3.LUT R12, R9.reuse, 0x40, RZ, 0xfc, !PT ;  /* 0x00000040090c7812 */ /* 0x040fe400078efcff */
[C---:B------:R-:W-:Y:S02]  /*2ee30*/  LOP3.LUT R11, R9.reuse, 0x80, RZ, 0xfc, !PT ;  /* 0x00000080090b7812 */ /* 0x040fe400078efcff */
[----:B------:R-:W-:Y:S02]  /*2ee40*/  LOP3.LUT R8, R8, 0x38, RZ, 0xc0, !PT ;  /* 0x0000003808087812 */ /* 0x000fe400078ec0ff */
[----:B------:R-:W-:Y:S02]  /*2ee50*/  LOP3.LUT R9, R9, 0xc0, RZ, 0xfc, !PT ;  /* 0x000000c009097812 */ /* 0x000fe400078efcff */
[----:B---3--:R-:W-:Y:S02]  /*2ee60*/  MOV R3, R4 ;  /* 0x0000000400037202 */ /* 0x008fe40000000f00 */
[----:B------:R-:W1:Y:S01]  /*2ee70*/  S2R R4, SR_TID.X ;  /* 0x0000000000047919 */ /* 0x000e620000002100 */
[----:B------:R-:W-:-:S04]  /*2ee80*/  IMAD.WIDE.U32 R2, R16, UR4, R2 ;  /* 0x0000000410027c25 */ /* 0x000fc8000f8e0002 */
[----:B------:R-:W-:Y:S01]  /*2ee90*/  IMAD R3, R16, UR5, R3 ;  /* 0x0000000510037c24 */ /* 0x000fe2000f8e0203 */
[----:B------:R-:W-:Y:S02]  /*2eea0*/  ULDC.64 UR4, c[0x0][0x2e0] ;  /* 0x0000b80000047ab9 */ /* 0x000fe40000000a00 */
[----:B--2---:R-:W-:Y:S02]  /*2eeb0*/  IMAD R0, R0, UR4, RZ ;  /* 0x0000000400007c24 */ /* 0x004fe4000f8e02ff */
[----:B----4-:R-:W-:-:S04]  /*2eec0*/  IMAD.WIDE.U32 R2, R5, UR4, R2 ;  /* 0x0000000405027c25 */ /* 0x010fc8000f8e0002 */
        /* <DEDUP_REMOVED lines=9> */
[----:B-----5:R-:W-:-:S04]  /*2ef60*/  IMAD R4, R10, 0x80, R4 ;  /* 0x000000800a047824 */ /* 0x020fc800078e0204 */
[----:B------:R-:W-:Y:S02]  /*2ef70*/  IMAD.MOV.U32 R0, RZ, RZ, R4 ;  /* 0x000000ffff007224 */ /* 0x000fe400078e0004 */
[----:B-1----:R-:W-:-:S05]  /*2ef80*/  @P0 IMAD.HI.U32 R5, R4, R5, RZ ;  /* 0x0000000504050227 */ /* 0x002fca00078e00ff */
[----:B0-----:R-:W-:-:S04]  /*2ef90*/  @P0 SHF.R.U32.HI R0, RZ, R6, R5 ;  /* 0x00000006ff000219 */ /* 0x001fc80000011605 */
[C---:B------:R-:W-:Y:S01]  /*2efa0*/  IADD3 R5, -R0.reuse, RZ, RZ ;  /* 0x000000ff00057210 */ /* 0x040fe20007ffe1ff */
        /* <DEDUP_REMOVED lines=9> */
[----:B------:R-:W-:-:S04]  /*2f040*/  IMAD R0, R0, UR4, RZ ;  /* 0x0000000400007c24 */ /* 0x000fc8000f8e02ff */
[----:B------:R-:W-:Y:S01]  /*2f050*/  IMAD R4, R4, UR5, R0 ;  /* 0x0000000504047c24 */ /* 0x000fe2000f8e0200 */
[----:B------:R-:W-:-:S03]  /*2f060*/  ULDC.64 UR4, c[0x0][0x280] ;  /* 0x0000a00000047ab9 */ /* 0x000fc60000000a00 */
[----:B------:R-:W-:Y:S01]  /*2f070*/  IMAD.IADD R3, R3, 0x1, R4 ;  /* 0x0000000103037824 */ /* 0x000fe200078e0204 */
[----:B------:R-:W-:Y:S01]  /*2f080*/  LEA R4, P0, R2, UR4, 0x1 ;  /* 0x0000000402047c11 */ /* 0x000fe2000f8008ff */
        /* <DEDUP_REMOVED lines=12> */
[----:B------:R-:W-:-:S04]  /*2f150*/  SHF.R.U32.HI R11, RZ, 0x3, R11 ;  /* 0x00000003ff0b7819 */ /* 0x000fc8000001160b */
[----:B------:R-:W-:Y:S01]  /*2f160*/  LEA R0, R10, R11, 0x7 ;  /* 0x0000000b0a007211 */ /* 0x000fe200078e38ff */
[----:B------:R-:W-:Y:S01]  /*2f170*/  ULDC.64 UR4, c[0x0][0x208] ;  /* 0x0000820000047ab9 */ /* 0x000fe20000000a00 */
[----:B------:R-:W-:Y:S01]  /*2f180*/  SHFL.IDX PT, R5, R4, 0x1, 0x181f ;  /* 0x00381f0004057f89 */ /* 0x000fe200000e0000 */
[----:B--2---:R-:W-:-:S03]  /*2f190*/  IMAD R2, R6, R7, RZ ;  /* 0x0000000706027224 */ /* 0x004fc600078e02ff */
[----:B------:R-:W0:Y:S04]  /*2f1a0*/  SHFL.IDX PT, R7, R4, RZ, 0x181f ;  /* 0x00181fff04077589 */ /* 0x000e2800000e0000 */
[----:B------:R-:W1:Y:S01]  /*2f1b0*/  SHFL.IDX PT, R6, R3, RZ, 0x181f ;  /* 0x00181fff03067589 */ /* 0x000e6200000e0000 */
        /* <DEDUP_REMOVED lines=77> */
[----:B------:R0:W1:Y:S04]  /*2f690*/  SHFL.IDX PT, R5, R3, 0x7, 0x181f ;  /* 0x00f81f0003057f89 */ /* 0x00006800000e0000 */
[----:B------:R0:W-:Y:S04]  /*2f6a0*/  @!P2 LDGSTS.E.BYPASS.LTC128B.128 [R9+0x17400], desc[UR4][R6.64], !P4 ;  /* 0x174000000609afae */ /* 0x0001e8000e101d44 */
[----:B------:R0:W-:Y:S04]  /*2f6b0*/  @!P2 LDGSTS.E.BYPASS.LTC128B.128 [R9+0x1b400], desc[UR4][R6.64+0x80], !P3 ;  /* 0x1b4000800609afae */ /* 0x0001e8000d901d44 */
[----:B------:R0:W-:Y:S04]  /*2f6c0*/  @!P2 LDGSTS.E.BYPASS.LTC128B.128 [R9+0x1f400], desc[UR4][R6.64+0x100], !P0 ;  /* 0x1f4001000609afae */ /* 0x0001e8000c101d44 */
[----:B------:R0:W-:Y:S04]  /*2f6d0*/  @!P2 LDGSTS.E.BYPASS.LTC128B.128 [R9+0x23400], desc[UR4][R6.64+0x180], !P1 ;  /* 0x234001800609afae */ /* 0x0001e8000c901d44 */
[----:B------:R0:W2:Y:S02]  /*2f6e0*/  SHFL.IDX PT, R3, R4, 0x7, 0x181f ;  /* 0x00f81f0004037f89 */ /* 0x0000a400000e0000 */
.L_x_3166:
        /* <DEDUP_REMOVED lines=15> */
.L_x_2973:
[----:B------:R-:W-:Y:S05]  /*2f7e0*/  BSYNC B0 ;  /* 0x0000000000007941 */ /* 0x000fea0003800000 */
.L_x_2972:
[----:B------:R-:W-:Y:S01]  /*2f7f0*/  NOP ;  /* 0x0000000000007918 */ /* 0x000fe20000000000 */
[----:B------:R-:W-:-:S13]  /*2f800*/  PLOP3.LUT P0, PT, PT, PT, PT, 0x80, 0x0 ;  /* 0x000000000000781c */ /* 0x000fda0003f0f070 */
.L_x_2974:
        /* <DEDUP_REMOVED lines=16> */
[----:B------:R-:W4:Y:S03]  /*2f910*/  SYNCS.PHASECHK.TRANS64.TRYWAIT P0, [R18+URZ+0x38820], R0 ;  /* 0x03882000120075a7 */ /* 0x000f26000800017f */
[----:B---34-:R-:W-:Y:S05]  /*2f920*/  @!P0 BRA `(.L_x_2976) ;  /* 0x0000006800d48947 */ /* 0x018fea0003800000 */
.L_x_3167:
[----:B------:R-:W-:Y:S05]  /*2f930*/  BSYNC B0 ;  /* 0x0000000000007941 */ /* 0x000fea0003800000 */
.L_x_2975:
[----:B------:R-:W3:Y:S04]  /*2f940*/  LDL R2, [R1+0x48] ;  /* 0x0000480001027983 */ /* 0x000ee80000100800 */
[----:B0-2---:R-:W2:Y:S01]  /*2f950*/  LDL R3, [R1+0x34] ;  /* 0x0000340001037983 */ /* 0x005ea20000100800 */
[----:B------:R-:W-:Y:S01]  /*2f960*/  BSSY B0, `(.L_x_2977) ;  /* 0x00002a9000007945 */ /* 0x000fe20003800000 */
[----:B---3--:R-:W-:-:S04]  /*2f970*/  IADD3 R0, R2, -0x2, RZ ;  /* 0xfffffffe02007810 */ /* 0x008fc80007ffe0ff */
        /* <DEDUP_REMOVED lines=9> */
[----:B------:R-:W-:-:S03]  /*2fa10*/  LOP3.LUT R2, RZ, R3, RZ, 0x33, !PT ;  /* 0x00000003ff027212 */ /* 0x000fc600078e33ff */
        /* <DEDUP_REMOVED lines=41> */
.L_x_2983:
[----:B------:R-:W-:Y:S01]  /*2fcb0*/  IMAD R3, R8, 0x8, R18 ;  /* 0x0000000808037824 */ /* 0x000fe200078e0212 */
[----:B------:R-:W-:Y:S01]  /*2fcc0*/  SHF.L.U32 R2, R10, 0x1f, RZ ;  /* 0x0000001f0a027819 */ /* 0x000fe200000006ff */
[----:B------:R-:W-:Y:S03]  /*2fcd0*/  BSSY B3, `(.L_x_2984) ;  /* 0x0000003000037945 */ /* 0x000fe60003800000 */
[----:B------:R-:W1:Y:S02]  /*2fce0*/  SYNCS.PHASECHK.TRANS64.TRYWAIT P0, [R3+URZ+0x38840], R2 ;  /* 0x03884002030075a7 */ /* 0x000e64000800017f */
[----:B-1----:R-:W-:Y:S05]  /*2fcf0*/  @!P0 BRA `(.L_x_2985) ;  /* 0x0000006400f48947 */ /* 0x002fea0003800000 */
.L_x_3168:
[----:B------:R-:W-:Y:S05]  /*2fd00*/  BSYNC B3 ;  /* 0x0000000000037941 */ /* 0x000fea0003800000 */
.L_x_2984:
[----:B0-----:R-:W0:Y:S01]  /*2fd10*/  S2R R5, SR_TID.X ;  /* 0x0000000000057919 */ /* 0x001e220000002100 */
[----:B------:R-:W-:Y:S01]  /*2fd20*/  BSSY B3, `(.L_x_2986) ;  /* 0x000000a000037945 */ /* 0x000fe20003800000 */
[----:B0-----:R-:W-:-:S04]  /*2fd30*/  LOP3.LUT R5, R5, 0x7f, RZ, 0xc0, !PT ;  /* 0x0000007f05057812 */ /* 0x001fc800078ec0ff */
[----:B------:R-:W-:-:S13]  /*2fd40*/  ISETP.NE.AND P0, PT, R5, RZ, PT ;  /* 0x000000ff0500720c */ /* 0x000fda0003f05270 */
[----:B------:R-:W-:Y:S05]  /*2fd50*/  @P0 BRA `(.L_x_2987) ;  /* 0x0000000000180947 */ /* 0x000fea0003800000 */
[----:B------:R-:W2:Y:S01]  /*2fd60*/  LDL R5, [R1+0x10] ;  /* 0x0000100001057983 */ /* 0x000ea20000100800 */
[----:B-1----:R-:W-:-:S04]  /*2fd70*/  MOV R2, 0xa000 ;  /* 0x0000a00000027802 */ /* 0x002fc80000000f00 */
[----:B------:R0:W-:Y:S01]  /*2fd80*/  SYNCS.ARRIVE.TRANS64 RZ, [R3+URZ+0x38830], R2 ;  /* 0x0388300203ff79a7 */ /* 0x0001e2000800003f */
[----:B--2---:R-:W-:-:S13]  /*2fd90*/  LOP3.LUT P1, RZ, R5, 0x1, RZ, 0xc0, !PT ;  /* 0x0000000105ff7812 */ /* 0x004fda000782c0ff */
[----:B0-----:R-:W-:Y:S05]  /*2fda0*/  @!P1 BRA `(.L_x_2987) ;  /* 0x0000000000049947 */ /* 0x001fea0003800000 */
[----:B------:R-:W-:Y:S01]  /*2fdb0*/  BPT.TRAP 0x1 ;  /* 0x000000040000795c */ /* 0x000fe20000300000 */
.L_x_2987:
[----:B------:R-:W-:Y:S05]  /*2fdc0*/  BSYNC B3 ;  /* 0x0000000000037941 */ /* 0x000fea0003800000 */
.L_x_2986:
        /* <DEDUP_REMOVED lines=12> */
.L_x_2988:
        /* <DEDUP_REMOVED lines=16> */
.L_x_2989:
        /* <DEDUP_REMOVED lines=16> */
.L_x_2990:
        /* <DEDUP_REMOVED lines=16> */
.L_x_2991:
        /* <DEDUP_REMOVED lines=16> */
.L_x_3169:
[----:B------:R-:W-:Y:S05]  /*30290*/  BSYNC B3 ;  /* 0x0000000000037941 */ /* 0x000fea0003800000 */
.L_x_2992:
        /* <DEDUP_REMOVED lines=10> */
.L_x_2994:
[----:B------:R-:W2:Y:S01]  /*30340*/  LDL R3, [R1+0x10] ;  /* 0x0000100001037983 */ /* 0x000ea20000100800 */
[----:B------:R-:W-:Y:S01]  /*30350*/  BSSY B3, `(.L_x_2995) ;  /* 0x0000004000037945 */ /* 0x000fe20003800000 */
[----:B--2---:R-:W-:-:S13]  /*30360*/  LOP3.LUT P0, RZ, R3, 0x8, RZ, 0xc0, !PT ;  /* 0x0000000803ff7812 */ /* 0x004fda000780c0ff */
[----:B------:R-:W-:Y:S05]  /*30370*/  @P0 BRA `(.L_x_2996) ;  /* 0x0000000000040947 */ /* 0x000fea0003800000 */
[----:B------:R-:W-:Y:S01]  /*30380*/  BPT.TRAP 0x1 ;  /* 0x000000040000795c */ /* 0x000fe20000300000 */
.L_x_2996:
[----:B------:R-:W-:Y:S05]  /*30390*/  BSYNC B3 ;  /* 0x0000000000037941 */ /* 0x000fea0003800000 */
.L_x_2995:
        /* <DEDUP_REMOVED lines=12> */
.L_x_2997:
        /* <DEDUP_REMOVED lines=15> */
.L_x_2998:
        /* <DEDUP_REMOVED lines=15> */
.L_x_2999:
        /* <DEDUP_REMOVED lines=15> */
.L_x_3000:
        /* <DEDUP_REMOVED lines=12> */
.L_x_2982:
[----:B------:R-:W-:Y:S05]  /*307f0*/  BSYNC B1 ;  /* 0x0000000000017941 */ /* 0x000fea0003800000 */
.L_x_2981:
[----:B0-----:R-:W2:Y:S01]  /*30800*/  LDL.LU R0, [R1+0x48] ;  /* 0x0000480001007983 */ /* 0x001ea20000300800 */
[----:B------:R-:W-:-:S03]  /*30810*/  IMAD.MOV.U32 R19, RZ, RZ, R8 ;  /* 0x000000ffff137224 */ /* 0x000fc600078e0008 */
[----:B------:R0:W-:Y:S02]  /*30820*/  STL [R1+0x18], R10 ;  /* 0x0000180a01007387 */ /* 0x0001e40000100800 */
[----:B0-2---:R-:W-:-:S07]  /*30830*/  VIADD R0, R0, 0xfffffffd ;  /* 0xfffffffd00007836 */ /* 0x005fce0000000000 */
.L_x_2980:
[----:B------:R-:W-:Y:S05]  /*30840*/  BSYNC B2 ;  /* 0x0000000000027941 */ /* 0x000fea0003800000 */
.L_x_2979:
[----:B------:R-:W-:Y:S02]  /*30850*/  IADD3 R9, R9, -0x2, RZ ;  /* 0xfffffffe09097810 */ /* 0x000fe40007ffe0ff */
[----:B------:R-:W-:-:S04]  /*30860*/  LOP3.LUT R7, RZ, R7, RZ, 0x33, !PT ;  /* 0x00000007ff077212 */ /* 0x000fc800078e33ff */
[----:B------:R-:W-:-:S13]  /*30870*/  ISETP.NE.AND P0, PT, R9, R7, PT ;  /* 0x000000070900720c */ /* 0x000fda0003f05270 */
[----:B------:R-:W-:Y:S05]  /*30880*/  @!P0 BRA `(.L_x_2978) ;  /* 0x0000001800d88947 */ /* 0x000fea0003800000 */
[----:B------:R-:W-:-:S07]  /*30890*/  IMAD.MOV.U32 R9, RZ, RZ, R17 ;  /* 0x000000ffff097224 */ /* 0x000fce00078e0011 */
.L_x_3041:
        /* <DEDUP_REMOVED lines=36> */
.L_x_3003:
[----:B------:R-:W-:Y:S01]  /*30ae0*/  IMAD R3, R4, 0x8, R18 ;  /* 0x0000000804037824 */ /* 0x000fe200078e0212 */
[----:B------:R-:W-:Y:S01]  /*30af0*/  SHF.L.U32 R2, R5, 0x1f, RZ ;  /* 0x0000001f05027819 */ /* 0x000fe200000006ff */
[----:B------:R-:W-:Y:S03]  /*30b00*/  BSSY B2, `(.L_x_3004) ;  /* 0x0000003000027945 */ /* 0x000fe60003800000 */
[----:B------:R-:W1:Y:S02]  /*30b10*/  SYNCS.PHASECHK.TRANS64.TRYWAIT P0, [R3+URZ+0x38840], R2 ;  /* 0x03884002030075a7 */ /* 0x000e64000800017f */
[----:B-1----:R-:W-:Y:S05]  /*30b20*/  @!P0 BRA `(.L_x_3005) ;  /* 0x0000005800908947 */ /* 0x002fea0003800000 */
.L_x_3170:
[----:B------:R-:W-:Y:S05]  /*30b30*/  BSYNC B2 ;  /* 0x0000000000027941 */ /* 0x000fea0003800000 */
.L_x_3004:
[----:B------:R-:W2:Y:S01]  /*30b40*/  S2R R7, SR_TID.X ;  /* 0x0000000000077919 */ /* 0x000ea20000002100 */
[----:B------:R-:W-:Y:S01]  /*30b50*/  BSSY B2, `(.L_x_3006) ;  /* 0x000000a000027945 */ /* 0x000fe20003800000 */
[----:B--2---:R-:W-:-:S04]  /*30b60*/  LOP3.LUT R7, R7, 0x7f, RZ, 0xc0, !PT ;  /* 0x0000007f07077812 */ /* 0x004fc800078ec0ff */
[----:B------:R-:W-:-:S13]  /*30b70*/  ISETP.NE.AND P0, PT, R7, RZ, PT ;  /* 0x000000ff0700720c */ /* 0x000fda0003f05270 */
[----:B------:R-:W-:Y:S05]  /*30b80*/  @P0 BRA `(.L_x_3007) ;  /* 0x0000000000180947 */ /* 0x000fea0003800000 */
[----:B------:R-:W2:Y:S01]  /*30b90*/  LDL R7, [R1+0x10] ;  /* 0x0000100001077983 */ /* 0x000ea20000100800 */
[----:B-1----:R-:W-:-:S04]  /*30ba0*/  IMAD.MOV.U32 R2, RZ, RZ, 0xa000 ;  /* 0x0000a000ff027424 */ /* 0x002fc800078e00ff */
[----:B------:R3:W-:Y:S01]  /*30bb0*/  SYNCS.ARRIVE.TRANS64 RZ, [R3+URZ+0x38830], R2 ;  /* 0x0388300203ff79a7 */ /* 0x0007e2000800003f */
[----:B--2---:R-:W-:-:S13]  /*30bc0*/  LOP3.LUT P1, RZ, R7, 0x1, RZ, 0xc0, !PT ;  /* 0x0000000107ff7812 */ /* 0x004fda000782c0ff */
[----:B---3--:R-:W-:Y:S05]  /*30bd0*/  @!P1 BRA `(.L_x_3007) ;  /* 0x0000000000049947 */ /* 0x008fea0003800000 */
[----:B------:R-:W-:Y:S01]  /*30be0*/  BPT.TRAP 0x1 ;  /* 0x000000040000795c */ /* 0x000fe20000300000 */
.L_x_3007:
[----:B------:R-:W-:Y:S05]  /*30bf0*/  BSYNC B2 ;  /* 0x0000000000027941 */ /* 0x000fea0003800000 */
.L_x_3006:
[----:B-1----:R-:W2:Y:S01]  /*30c00*/  LDL R2, [R1+0x1c] ;  /* 0x00001c0001027983 */ /* 0x002ea20000100800 */
        /* <DEDUP_REMOVED lines=11> */
.L_x_3008:
        /* <DEDUP_REMOVED lines=16> */
.L_x_3009:
        /* <DEDUP_REMOVED lines=16> */
.L_x_3010:
        /* <DEDUP_REMOVED lines=16> */
.L_x_3011:
        /* <DEDUP_REMOVED lines=16> */
.L_x_3171:
[----:B------:R-:W-:Y:S05]  /*310c0*/  BSYNC B2 ;  /* 0x0000000000027941 */ /* 0x000fea0003800000 */
.L_x_3012:
        /* <DEDUP_REMOVED lines=10> */
.L_x_3014:
[----:B------:R-:W2:Y:S01]  /*31170*/  LDL R3, [R1+0x10] ;  /* 0x0000100001037983 */ /* 0x000ea20000100800 */
[----:B------:R-:W-:Y:S01]  /*31180*/  BSSY B2, `(.L_x_3015) ;  /* 0x0000004000027945 */ /* 0x000fe20003800000 */
[----:B--2---:R-:W-:-:S13]  /*31190*/  LOP3.LUT P0, RZ, R3, 0x8, RZ, 0xc0, !PT ;  /* 0x0000000803ff7812 */ /* 0x004fda000780c0ff */
[----:B------:R-:W-:Y:S05]  /*311a0*/  @P0 BRA `(.L_x_3016) ;  /* 0x0000000000040947 */ /* 0x000fea0003800000 */
[----:B------:R-:W-:Y:S01]  /*311b0*/  BPT.TRAP 0x1 ;  /* 0x000000040000795c */ /* 0x000fe20000300000 */
.L_x_3016:
[----:B------:R-:W-:Y:S05]  /*311c0*/  BSYNC B2 ;  /* 0x0000000000027941 */ /* 0x000fea0003800000 */
.L_x_3015:
        /* <DEDUP_REMOVED lines=12> */
.L_x_3017:
        /* <DEDUP_REMOVED lines=15> */
.L_x_3018:
        /* <DEDUP_REMOVED lines=15> */
.L_x_3019:
        /* <DEDUP_REMOVED lines=15> */
.L_x_3020:
        /* <DEDUP_REMOVED lines=12> */
.L_x_3002:
[----:B------:R-:W-:Y:S05]  /*31620*/  BSYNC B1 ;  /* 0x0000000000017941 */ /* 0x000fea0003800000 */
.L_x_3001:
        /* <DEDUP_REMOVED lines=36> */
.L_x_3023:
[----:B------:R-:W-:Y:S01]  /*31870*/  IMAD R3, R19, 0x8, R18 ;  /* 0x0000000813037824 */ /* 0x000fe200078e0212 */
[----:B------:R-:W-:Y:S01]  /*31880*/  SHF.L.U32 R2, R10, 0x1f, RZ ;  /* 0x0000001f0a027819 */ /* 0x000fe200000006ff */
[----:B------:R-:W-:Y:S03]  /*31890*/  BSSY B2, `(.L_x_3024) ;  /* 0x0000003000027945 */ /* 0x000fe60003800000 */
[----:B------:R-:W2:Y:S02]  /*318a0*/  SYNCS.PHASECHK.TRANS64.TRYWAIT P0, [R3+URZ+0x38840], R2 ;  /* 0x03884002030075a7 */ /* 0x000ea4000800017f */
[----:B--2---:R-:W-:Y:S05]  /*318b0*/  @!P0 BRA `(.L_x_3025) ;  /* 0x0000004c00548947 */ /* 0x004fea0003800000 */
.L_x_3172:
[----:B------:R-:W-:Y:S05]  /*318c0*/  BSYNC B2 ;  /* 0x0000000000027941 */ /* 0x000fea0003800000 */
.L_x_3024:
        /* <DEDUP_REMOVED lines=11> */
.L_x_3027:
[----:B------:R-:W-:Y:S05]  /*31980*/  BSYNC B2 ;  /* 0x0000000000027941 */ /* 0x000fea0003800000 */
.L_x_3026:
        /* <DEDUP_REMOVED lines=12> */
.L_x_3028:
        /* <DEDUP_REMOVED lines=16> */
.L_x_3029:
        /* <DEDUP_REMOVED lines=16> */
.L_x_3030:
        /* <DEDUP_REMOVED lines=16> */
.L_x_3031:
        /* <DEDUP_REMOVED lines=15> */
.L_x_3173:
[----:B------:R-:W-:Y:S05]  /*31e40*/  BSYNC B2 ;  /* 0x0000000000027941 */ /* 0x000fea0003800000 */
.L_x_3032:
        /* <DEDUP_REMOVED lines=10> */
.L_x_3034:
[----:B------:R-:W2:Y:S01]  /*31ef0*/  LDL R3, [R1+0x10] ;  /* 0x0000100001037983 */ /* 0x000ea20000100800 */
[----:B------:R-:W-:Y:S01]  /*31f00*/  BSSY B2, `(.L_x_3035) ;  /* 0x0000004000027945 */ /* 0x000fe20003800000 */
[----:B--2---:R-:W-:-:S13]  /*31f10*/  LOP3.LUT P0, RZ, R3, 0x8, RZ, 0xc0, !PT ;  /* 0x0000000803ff7812 */ /* 0x004fda000780c0ff */
[----:B------:R-:W-:Y:S05]  /*31f20*/  @P0 BRA `(.L_x_3036) ;  /* 0x0000000000040947 */ /* 0x000fea0003800000 */
[----:B------:R-:W-:Y:S01]  /*31f30*/  BPT.TRAP 0x1 ;  /* 0x000000040000795c */ /* 0x000fe20000300000 */
.L_x_3036:
[----:B------:R-:W-:Y:S05]  /*31f40*/  BSYNC B2 ;  /* 0x0000000000027941 */ /* 0x000fea0003800000 */
.L_x_3035:
[----:B0-----:R-:W2:Y:S04]  /*31f50*/  LDL R5, [R1+0x1c] ;  /* 0x00001c0001057983 */ /* 0x001ea80000100800 */
        /* <DEDUP_REMOVED lines=11> */
.L_x_3037:
        /* <DEDUP_REMOVED lines=15> */
.L_x_3038:
        /* <DEDUP_REMOVED lines=15> */
.L_x_3039:
        /* <DEDUP_REMOVED lines=15> */
.L_x_3040:
        /* <DEDUP_REMOVED lines=12> */
.L_x_3022:
[----:B------:R-:W-:Y:S05]  /*323a0*/  BSYNC B1 ;  /* 0x0000000000017941 */ /* 0x000fea0003800000 */
.L_x_3021:
[----:B------:R-:W2:Y:S01]  /*323b0*/  LDL R2, [R1+0x34] ;  /* 0x0000340001027983 */ /* 0x000ea20000100800 */
[----:B------:R-:W-:Y:S01]  /*323c0*/  VIADD R0, R0, 0xfffffffe ;  /* 0xfffffffe00007836 */ /* 0x000fe20000000000 */
[----:B--2---:R-:W-:-:S13]  /*323d0*/  ISETP.GT.AND P0, PT, R6, R2, PT ;  /* 0x000000020600720c */ /* 0x004fda0003f04270 */
[----:B------:R-:W-:Y:S05]  /*323e0*/  @P0 BRA `(.L_x_3041) ;  /* 0xffffffe4002c0947 */ /* 0x000fea000383ffff */
.L_x_2978:
[----:B------:R-:W-:Y:S05]  /*323f0*/  BSYNC B0 ;  /* 0x0000000000007941 */ /* 0x000fea0003800000 */
.L_x_2977:
        /* <DEDUP_REMOVED lines=19> */
.L_x_3043:
[----:B------:R-:W-:Y:S05]  /*32530*/  BSYNC B0 ;  /* 0x0000000000007941 */ /* 0x000fea0003800000 */
.L_x_3042:
        /* <DEDUP_REMOVED lines=10> */
.L_x_3174:
[----:B------:R-:W-:Y:S05]  /*325e0*/  BSYNC B1 ;  /* 0x0000000000017941 */ /* 0x000fea0003800000 */
.L_x_3046:
[----:B------:R-:W3:Y:S01]  /*325f0*/  S2R R3, SR_TID.X ;  /* 0x0000000000037919 */ /* 0x000ee20000002100 */
[----:B------:R-:W-:-:S04]  /*32600*/  UPRMT UR4, UR38, 0x9910, URZ ;  /* 0x0000991026047896 */ /* 0x000fc8000800003f */
[----:B------:R-:W-:Y:S01]  /*32610*/  UISETP.NE.AND UP0, UPT, UR4, 0x2, UPT ;  /* 0x000000020400788c */ /* 0x000fe2000bf05270 */
[----:B---3--:R-:W-:-:S04]  /*32620*/  LOP3.LUT R3, R3, 0x7f, RZ, 0xc0, !PT ;  /* 0x0000007f03037812 */ /* 0x008fc800078ec0ff */
[----:B------:R-:W-:-:S13]  /*32630*/  ISETP.NE.AND P0, PT, R3, RZ, PT ;  /* 0x000000ff0300720c */ /* 0x000fda0003f05270 */
[----:B--2---:R-:W-:-:S04]  /*32640*/  @!P0 IMAD.MOV.U32 R2, RZ, RZ, 0xa000 ;  /* 0x0000a000ff028424 */ /* 0x004fc800078e00ff */
[----:B------:R2:W-:Y:S01]  /*32650*/  @!P0 SYNCS.ARRIVE.TRANS64 RZ, [R0+URZ+0x38850], R2 ;  /* 0x0388500200ff89a7 */ /* 0x0005e2000800003f */
[----:B------:R-:W-:-:S13]  /*32660*/  PLOP3.LUT P0, PT, PT, PT, UP0, 0x80, 0x0 ;  /* 0x000000000000781c */ /* 0x000fda0003f0f008 */
[----:B--2---:R-:W-:Y:S05]  /*32670*/  @P0 BRA `(.L_x_3048) ;  /* 0x0000000000040947 */ /* 0x004fea0003800000 */
[----:B------:R-:W-:Y:S01]  /*32680*/  BPT.TRAP 0x1 ;  /* 0x000000040000795c */ /* 0x000fe20000300000 */
.L_x_3048:
[----:B------:R-:W2:Y:S01]  /*32690*/  LDL R2, [R1+0x10] ;  /* 0x0000100001027983 */ /* 0x000ea20000100800 */
[----:B------:R-:W-:Y:S01]  /*326a0*/  BSSY B1, `(.L_x_3049) ;  /* 0x0000004000017945 */ /* 0x000fe20003800000 */
[----:B--2---:R-:W-:-:S13]  /*326b0*/  LOP3.LUT P0, RZ, R2, 0x8, RZ, 0xc0, !PT ;  /* 0x0000000802ff7812 */ /* 0x004fda000780c0ff */
[----:B------:R-:W-:Y:S05]  /*326c0*/  @P0 BRA `(.L_x_3050) ;  /* 0x0000000000040947 */ /* 0x000fea0003800000 */
[----:B------:R-:W-:Y:S01]  /*326d0*/  BPT.TRAP 0x1 ;  /* 0x000000040000795c */ /* 0x000fe20000300000 */
.L_x_3050:
[----:B------:R-:W-:Y:S05]  /*326e0*/  BSYNC B1 ;  /* 0x0000000000017941 */ /* 0x000fea0003800000 */
.L_x_3049:
        /* <DEDUP_REMOVED lines=10> */
[----:B------:R-:W-:-:S05]  /*32790*/  IMAD R2, R19, 0xa000, R18 ;  /* 0x0000a00013027824 */ /* 0x000fca00078e0212 */
[----:B------:R-:W-:-:S07]  /*327a0*/  IADD3 R4, R2, 0x400, RZ ;  /* 0x0000040002047810 */ /* 0x000fce0007ffe0ff */
.L_x_3051:
        /* <DEDUP_REMOVED lines=15> */
.L_x_3052:
        /* <DEDUP_REMOVED lines=15> */
.L_x_3053:
        /* <DEDUP_REMOVED lines=15> */
.L_x_3054:
        /* <DEDUP_REMOVED lines=10> */
.L_x_3045:
[----:B------:R-:W-:Y:S05]  /*32b20*/  BSYNC B0 ;  /* 0x0000000000007941 */ /* 0x000fea0003800000 */
.L_x_3044:
[----:B------:R-:W2:Y:S01]  /*32b30*/  LDL.LU R4, [R1+0x18] ;  /* 0x0000180001047983 */ /* 0x000ea20000300800 */
[----:B------:R-:W-:-:S05]  /*32b40*/  VIADD R19, R19, 0x1 ;  /* 0x0000000113137836 */ /* 0x000fca0000000000 */
[----:B------:R-:W-:-:S04]  /*32b50*/  ISETP.NE.AND P0, PT, R19, 0x2, PT ;  /* 0x000000021300780c */ /* 0x000fc80003f05270 */
[----:B------:R-:W-:Y:S02]  /*32b60*/  SEL R0, RZ, 0x1, P0 ;  /* 0x00000001ff007807 */ /* 0x000fe40000000000 */
[----:B------:R-:W-:Y:S02]  /*32b70*/  SEL R19, R19, RZ, P0 ;  /* 0x000000ff13137207 */ /* 0x000fe40000000000 */
[----:B--2---:R-:W-:-:S05]  /*32b80*/  LOP3.LUT R4, R4, R0, RZ, 0x3c, !PT ;  /* 0x0000000004047212 */ /* 0x004fca00078e3cff */
[----:B------:R2:W-:Y:S02]  /*32b90*/  STL [R1+0x18], R4 ;  /* 0x0000180401007387 */ /* 0x0005e40000100800 */
.L_x_2957:
[----:B------:R-:W-:Y:S05]  /*32ba0*/  BSYNC B7 ;  /* 0x0000000000077941 */ /* 0x000fea0003800000 */
.L_x_2955:
[----:B0-----:R-:W3:Y:S02]  /*32bb0*/  LDL R10, [R1+0x10] ;  /* 0x00001000010a7983 */ /* 0x001ee40000100800 */
[----:B---3--:R-:W-:-:S13]  /*32bc0*/  LOP3.LUT P0, RZ, R10, 0x10, RZ, 0xc0, !PT ;  /* 0x000000100aff7812 */ /* 0x008fda000780c0ff */
[----:B------:R-:W-:Y:S05]  /*32bd0*/  @!P0 BRA `(.L_x_3055) ;  /* 0x00000000002c8947 */ /* 0x000fea0003800000 */
[----:B------:R-:W-:Y:S05]  /*32be0*/  WARPSYNC.ALL ;  /* 0x0000000000007948 */ /* 0x000fea0003800000 */
[----:B------:R-:W0:Y:S08]  /*32bf0*/  S2UR UR5, SR_CgaCtaId ;  /* 0x00000000000579c3 */ /* 0x000e300000008800 */
[----:B------:R-:W-:Y:S06]  /*32c00*/  BAR.SYNC.DEFER_BLOCKING 0x5, 0x180 ;  /* 0x0146000000007b1d */ /* 0x000fec0000010000 */
[----:B------:R-:W-:-:S02]  /*32c10*/  UMOV UR4, 0x400 ;  /* 0x0000040000047882 */ /* 0x000fc40000000000 */
[----:B0-----:R-:W-:-:S06]  /*32c20*/  ULEA UR4, UR5, UR4, 0x18 ;  /* 0x0000000405047291 */ /* 0x001fcc000f8ec03f */
[----:B------:R-:W-:-:S05]  /*32c30*/  MOV R18, UR4 ;  /* 0x0000000400127c02 */ /* 0x000fca0008000f00 */
[----:B-12---:R-:W0:Y:S04]  /*32c40*/  LDS.128 R4, [R18+0x388d0] ;  /* 0x0388d00012047984 */ /* 0x006e280000000c00 */
[----:B0-----:R0:W-:Y:S04]  /*32c50*/  STL.64 [R1], R4 ;  /* 0x0000000401007387 */ /* 0x0011e80000100a00 */
[----:B------:R0:W-:Y:S01]  /*32c60*/  STL.64 [R1+0x8], R6 ;  /* 0x0000080601007387 */ /* 0x0001e20000100a00 */
[----:B------:R-:W-:Y:S06]  /*32c70*/  BAR.ARV 0x4, 0x180 ;  /* 0x0106000000007b1d */ /* 0x000fec0000002000 */
[----:B------:R-:W-:Y:S05]  /*32c80*/  BRA `(.L_x_3056) ;  /* 0x00000010003c7947 */ /* 0x000fea0003800000 */
.L_x_3055:
[----:B------:R-:W3:Y:S01]  /*32c90*/  LDL R16, [R1+0x30] ;  /* 0x0000300001107983 */ /* 0x000ee20000100800 */
[----:B------:R-:W-:Y:S01]  /*32ca0*/  UMOV UR4, 0xffffffff ;  /* 0xffffffff00047882 */ /* 0x000fe20000000000 */
[----:B---3--:R-:W-:Y:S02]  /*32cb0*/  ISETP.NE.AND P5, PT, R16, 0x1f, PT ;  /* 0x0000001f1000780c */ /* 0x008fe40003fa5270 */
[----:B------:R-:W-:Y:S11]  /*32cc0*/  BRA.DIV UR4, `(.L_x_3057) ;  /* 0x0000003a048c7947 */ /* 0x000ff6000b800000 */
[----:B------:R-:W3:Y:S01]  /*32cd0*/  LDL R3, [R1+0xc] ;  /* 0x00000c0001037983 */ /* 0x000ee20000100800 */
[----:B------:R-:W-:-:S03]  /*32ce0*/  ULDC UR4, c[0x0][0xc3c] ;  /* 0x00030f0000047ab9 */ /* 0x000fc60000000800 */
[----:B------:R-:W4:Y:S01]  /*32cf0*/  LDL.LU R2, [R1] ;  /* 0x0000000001027983 */ /* 0x000f220000300800 */
[----:B------:R-:W-:Y:S01]  /*32d00*/  LOP3.LUT P4, RZ, R10, 0x1, RZ, 0xc0, !PT ;  /* 0x000000010aff7812 */ /* 0x000fe2000788c0ff */
[----:B------:R-:W-:Y:S01]  /*32d10*/  ULDC.64 UR6, c[0x0][0x208] ;  /* 0x0000820000067ab9 */ /* 0x000fe20000000a00 */
[----:B---3--:R-:W-:Y:S02]  /*32d20*/  IMAD.IADD R0, R3, 0x1, R16 ;  /* 0x0000000103007824 */ /* 0x008fe400078e0210 */
[----:B----4-:R-:W-:-:S03]  /*32d30*/  IMAD.MOV.U32 R10, RZ, RZ, R2 ;  /* 0x000000ffff0a7224 */ /* 0x010fc600078e0002 */
        /* <DEDUP_REMOVED lines=8> */
[----:B------:R-:W-:Y:S02]  /*32dc0*/  MOV R6, RZ ;  /* 0x000000ff00067202 */ /* 0x000fe40000000f00 */
[C---:B------:R-:W-:Y:S01]  /*32dd0*/  ISETP.GE.U32.AND P1, PT, R16.reuse, 0x4, PT ;  /* 0x000000041000780c */ /* 0x040fe20003f26070 */
[----:B------:R-:W-:Y:S01]  /*32de0*/  SHFL.IDX PT, R5, R10, RZ, 0x1f ;  /* 0x00001fff0a057589 */ /* 0x000fe200000e0000 */
[C---:B------:R-:W-:Y:S02]  /*32df0*/  ISETP.GE.U32.AND P2, PT, R16.reuse, 0x8, PT ;  /* 0x000000081000780c */ /* 0x040fe40003f46070 */
[----:B------:R-:W-:Y:S01]  /*32e00*/  ISETP.GE.U32.AND P3, PT, R16, 0x10, PT ;  /* 0x000000101000780c */ /* 0x000fe20003f66070 */
[----:B------:R-:W-:Y:S01]  /*32e10*/  SHFL.IDX PT, R0, R10, 0x1, 0x1f ;  /* 0x00201f000a007f89 */ /* 0x000fe200000e0000 */
[----:B---3--:R-:W-:-:S02]  /*32e20*/  @!P0 IMAD.MOV.U32 R4, RZ, RZ, R8 ;  /* 0x000000ffff048224 */ /* 0x008fc400078e0008 */
[----:B------:R-:W-:Y:S02]  /*32e30*/  IMAD.MOV.U32 R8, RZ, RZ, RZ ;  /* 0x000000ffff087224 */ /* 0x000fe400078e00ff */
[----:B----4-:R-:W-:Y:S01]  /*32e40*/  @!P0 IMAD.MOV.U32 R6, RZ, RZ, R2 ;  /* 0x000000ffff068224 */ /* 0x010fe200078e0002 */
        /* <DEDUP_REMOVED lines=17> */
[----:B------:R0:W1:Y:S02]  /*32f60*/  SHFL.IDX PT, R9, R7, 0x1f, 0x1f ;  /* 0x03e01f0007097f89 */ /* 0x00006400000e0000 */
.L_x_3184:
[----:B------:R-:W-:Y:S02]  /*32f70*/  ULDC UR4, c[0x0][0xc38] ;  /* 0x00030e0000047ab9 */ /* 0x000fe40000000800 */
[----:B------:R-:W-:-:S04]  /*32f80*/  IMAD.U32 R2, RZ, RZ, UR4 ;  /* 0x00000004ff027e24 */ /* 0x000fc8000f8e00ff */
[----:B-1----:R-:W-:-:S04]  /*32f90*/  IMAD R9, R9, R2, RZ ;  /* 0x0000000209097224 */ /* 0x002fc800078e02ff */
[----:B------:R-:W-:-:S05]  /*32fa0*/  IMAD.IADD R0, R0, 0x1, R9 ;  /* 0x0000000100007824 */ /* 0x000fca00078e0209 */
[----:B------:R-:W-:-:S13]  /*32fb0*/  ISETP.GT.AND P4, PT, R0, R5, PT ;  /* 0x000000050000720c */ /* 0x000fda0003f84270 */
[----:B------:R-:W-:Y:S05]  /*32fc0*/  @P4 BRA `(.L_x_3058) ;  /* 0x0000000000b44947 */ /* 0x000fea0003800000 */
.L_x_3061:
[----:B------:R-:W2:Y:S01]  /*32fd0*/  LDL.LU R3, [R1+0xc] ;  /* 0x00000c0001037983 */ /* 0x000ea20000300800 */
[----:B------:R-:W1:Y:S01]  /*32fe0*/  LDC R2, c[0x0][0xc3c] ;  /* 0x00030f00ff027b82 */ /* 0x000e620000000800 */
[----:B--2---:R-:W-:-:S04]  /*32ff0*/  IADD3 R3, R3, 0x1f, RZ ;  /* 0x0000001f03037810 */ /* 0x004fc80007ffe0ff */
[----:B-1----:R-:W-:-:S13]  /*33000*/  ISETP.GE.AND P4, PT, R3, R2, PT ;  /* 0x000000020300720c */ /* 0x002fda0003f86270 */
[----:B------:R-:W-:Y:S05]  /*33010*/  @P4 BRA `(.L_x_3059) ;  /* 0x0000000800f44947 */ /* 0x000fea0003800000 */
[----:B------:R-:W2:Y:S01]  /*33020*/  LDL R4, [R1+0x30] ;  /* 0x0000300001047983 */ /* 0x000ea20000100800 */
[----:B------:R-:W-:-:S03]  /*33030*/  ULDC.64 UR4, c[0x0][0x208] ;  /* 0x0000820000047ab9 */ /* 0x000fc60000000a00 */
[----:B------:R1:W-:Y:S01]  /*33040*/  STL [R1+0xc], R3 ;  /* 0x00000c0301007387 */ /* 0x0003e20000100800 */
[----:B--2---:R-:W-:Y:S02]  /*33050*/  IMAD.IADD R6, R3, 0x1, R4 ;  /* 0x0000000103067824 */ /* 0x004fe400078e0204 */
[----:B------:R-:W-:-:S03]  /*33060*/  IMAD.MOV.U32 R4, RZ, RZ, RZ ;  /* 0x000000ffff047224 */ /* 0x000fc600078e00ff */
        /* <DEDUP_REMOVED lines=27> */
[----:B0-----:R-:W-:-:S05]  /*33220*/  IMAD.IADD R7, R2, 0x1, R3 ;  /* 0x0000000102077824 */ /* 0x001fca00078e0203 */
[----:B------:R0:W1:Y:S02]  /*33230*/  SHFL.IDX PT, R9, R7, 0x1f, 0x1f ;  /* 0x03e01f0007097f89 */ /* 0x00006400000e0000 */
.L_x_3192:
[----:B------:R-:W-:Y:S02]  /*33240*/  ULDC UR4, c[0x0][0xc38] ;  /* 0x00030e0000047ab9 */ /* 0x000fe40000000800 */
[----:B------:R-:W-:-:S04]  /*33250*/  IMAD.U32 R2, RZ, RZ, UR4 ;  /* 0x00000004ff027e24 */ /* 0x000fc8000f8e00ff */
[----:B-1----:R-:W-:-:S05]  /*33260*/  IMAD R9, R9, R2, RZ ;  /* 0x0000000209097224 */ /* 0x002fca00078e02ff */
[----:B------:R-:W-:-:S04]  /*33270*/  IADD3 R0, R9, R0, RZ ;  /* 0x0000000009007210 */ /* 0x000fc80007ffe0ff */
[----:B------:R-:W-:-:S13]  /*33280*/  ISETP.GT.AND P4, PT, R0, R5, PT ;  /* 0x000000050000720c */ /* 0x000fda0003f84270 */
[----:B------:R-:W-:Y:S05]  /*33290*/  @!P4 BRA `(.L_x_3061) ;  /* 0xfffffffc004cc947 */ /* 0x000fea000383ffff */
.L_x_3058:
        /* <DEDUP_REMOVED lines=12> */
.L_x_3197:
[----:B------:R-:W-:-:S13]  /*33360*/  ISETP.NE.AND P0, PT, R0, RZ, PT ;  /* 0x000000ff0000720c */ /* 0x000fda0003f05270 */
[----:B------:R-:W-:Y:S05]  /*33370*/  @!P0 BRA `(.L_x_3063) ;  /* 0x0000000000148947 */ /* 0x000fea0003800000 */
[----:B------:R-:W-:Y:S01]  /*33380*/  UMOV UR4, 0xffffffff ;  /* 0xffffffff00047882 */ /* 0x000fe20000000000 */
[----:B-1----:R-:W-:Y:S02]  /*33390*/  VIADD R3, R3, 0xffffffff ;  /* 0xffffffff03037836 */ /* 0x002fe40000000000 */
[----:B------:R-:W-:Y:S05]  /*333a0*/  BRA.DIV UR4, `(.L_x_3064) ;  /* 0x0000003e04807947 */ /* 0x000fea000b800000 */
[----:B------:R1:W2:Y:S02]  /*333b0*/  SHFL.IDX PT, R3, R7, R3, 0x1f ;  /* 0x00001f0307037589 */ /* 0x0002a400000e0000 */
.L_x_3200:
[----:B--2---:R-:W-:-:S07]  /*333c0*/  IMAD.MOV.U32 R8, RZ, RZ, R3 ;  /* 0x000000ffff087224 */ /* 0x004fce00078e0003 */
.L_x_3063:
[----:B------:R-:W-:Y:S01]  /*333d0*/  ISETP.NE.AND P0, PT, R6, 0x1, PT ;  /* 0x000000010600780c */ /* 0x000fe20003f05270 */
[----:B------:R-:W-:-:S05]  /*333e0*/  IMAD R0, R8, R2, R9 ;  /* 0x0000000208007224 */ /* 0x000fca00078e0209 */
[----:B------:R2:W-:Y:S02]  /*333f0*/  STL [R1], R0 ;  /* 0x0000000001007387 */ /* 0x0005e40000100800 */
[----:B--2---:R-:W-:-:S05]  /*33400*/  IADD3 R0, R5, -R0, RZ ;  /* 0x8000000005007210 */ /* 0x004fca0007ffe0ff */
[----:B------:R-:W-:Y:S05]  /*33410*/  @!P0 BRA `(.L_x_3065) ;  /* 0x0000000000e48947 */ /* 0x000fea0003800000 */
[----:B------:R-:W-:-:S04]  /*33420*/  IABS R5, R4 ;  /* 0x0000000400057213 */ /* 0x000fc80000000000 */
[----:B------:R-:W2:Y:S08]  /*33430*/  I2F.RP R2, R5 ;  /* 0x0000000500027306 */ /* 0x000eb00000209400 */
[----:B--2---:R-:W2:Y:S02]  /*33440*/  MUFU.RCP R2, R2 ;  /* 0x0000000200027308 */ /* 0x004ea40000001000 */
[----:B--2---:R-:W-:-:S06]  /*33450*/  VIADD R2, R2, 0xffffffe ;  /* 0x0ffffffe02027836 */ /* 0x004fcc0000000000 */
        /* <DEDUP_REMOVED lines=17> */
[----:B------:R-:W-:Y:S01]  /*33570*/  @P0 IADD3 R8, R8, 0x1, RZ ;  /* 0x0000000108080810 */ /* 0x000fe20007ffe0ff */
[----:B-1----:R-:W1:Y:S02]  /*33580*/  MUFU.RCP R2, R2 ;  /* 0x0000000200027308 */ /* 0x002e640000001000 */
[----:B-1----:R-:W-:-:S06]  /*33590*/  VIADD R2, R2, 0xffffffe ;  /* 0x0ffffffe02027836 */ /* 0x002fcc0000000000 */
[----:B------:R-:W1:Y:S02]  /*335a0*/  F2I.FTZ.U32.TRUNC.NTZ R3, R2 ;  /* 0x0000000200037305 */ /* 0x000e64000021f000 */
[----:B-1----:R-:W-:-:S04]  /*335b0*/  IMAD.MOV R2, RZ, RZ, -R3 ;  /* 0x000000ffff027224 */ /* 0x002fc800078e0a03 */
[----:B0-----:R-:W-:Y:S02]  /*335c0*/  IMAD R7, R2, R5, RZ ;  /* 0x0000000502077224 */ /* 0x001fe400078e02ff */
        /* <DEDUP_REMOVED lines=17> */
[----:B------:R-:W-:-:S05]  /*336e0*/  IADD3 R2, -R3, RZ, RZ ;  /* 0x000000ff03027210 */ /* 0x000fca0007ffe1ff */
[----:B------:R-:W-:Y:S01]  /*336f0*/  IMAD R0, R4, R2, R0 ;  /* 0x0000000204007224 */ /* 0x000fe200078e0200 */
[----:B------:R-:W-:-:S04]  /*33700*/  LOP3.LUT R2, R3, R6, RZ, 0x3c, !PT ;  /* 0x0000000603027212 */ /* 0x000fc800078e3cff */
[----:B------:R-:W-:Y:S01]  /*33710*/  ISETP.GE.AND P1, PT, R2, RZ, PT ;  /* 0x000000ff0200720c */ /* 0x000fe20003f26270 */
[----:B------:R-:W-:-:S12]  /*33720*/  @P0 VIADD R7, R7, 0x1 ;  /* 0x0000000107070836 */ /* 0x000fd80000000000 */
[----:B------:R-:W-:Y:S01]  /*33730*/  @!P1 IMAD.MOV R7, RZ, RZ, -R7 ;  /* 0x000000ffff079224 */ /* 0x000fe200078e0a07 */
[----:B------:R-:W-:-:S05]  /*33740*/  @!P2 LOP3.LUT R7, RZ, R6, RZ, 0x33, !PT ;  /* 0x00000006ff07a212 */ /* 0x000fca00078e33ff */
[----:B------:R-:W-:-:S04]  /*33750*/  IMAD.MOV R2, RZ, RZ, -R7 ;  /* 0x000000ffff027224 */ /* 0x000fc800078e0a07 */
[C---:B------:R-:W-:Y:S01]  /*33760*/  IMAD R2, R6.reuse, R2, R3 ;  /* 0x0000000206027224 */ /* 0x040fe200078e0203 */
[----:B------:R-:W-:-:S05]  /*33770*/  LEA R6, R6, R7, 0x18 ;  /* 0x0000000706067211 */ /* 0x000fca00078ec0ff */
[----:B------:R-:W-:-:S05]  /*33780*/  IMAD R2, R2, 0x10000, R6 ;  /* 0x0001000002027824 */ /* 0x000fca00078e0206 */
[----:B------:R1:W-:Y:S01]  /*33790*/  STL [R1+0x8], R2 ;  /* 0x0000080201007387 */ /* 0x0003e20000100800 */
[----:B------:R-:W-:Y:S05]  /*337a0*/  BRA `(.L_x_3066) ;  /* 0x0000000400007947 */ /* 0x000fea0003800000 */
.L_x_3065:
[----:B-1----:R-:W2:Y:S01]  /*337b0*/  LDL R3, [R1+0xc] ;  /* 0x00000c0001037983 */ /* 0x002ea20000100800 */
        /* <DEDUP_REMOVED lines=30> */
[----:B------:R-:W-:-:S03]  /*339a0*/  IMAD.MOV R6, RZ, RZ, -R6 ;  /* 0x000000ffff067224 */ /* 0x000fc600078e0a06 */
[----:B------:R-:W-:Y:S01]  /*339b0*/  IADD3 R8, -R7, RZ, RZ ;  /* 0x000000ff07087210 */ /* 0x000fe20007ffe1ff */
        /* <DEDUP_REMOVED lines=25> */
[----:B------:R-:W-:-:S05]  /*33b50*/  IMAD.MOV.U32 R0, RZ, RZ, R2 ;  /* 0x000000ffff007224 */ /* 0x000fca00078e0002 */
[----:B------:R-:W-:Y:S02]  /*33b60*/  @!P1 IADD3 R0, -R0, RZ, RZ ;  /* 0x000000ff00009210 */ /* 0x000fe40007ffe1ff */
[----:B------:R-:W-:Y:S01]  /*33b70*/  @!P2 LOP3.LUT R0, RZ, R8, RZ, 0x33, !PT ;  /* 0x00000008ff00a212 */ /* 0x000fe200078e33ff */
[----:B------:R-:W-:-:S04]  /*33b80*/  IMAD.MOV R8, RZ, RZ, -R8 ;  /* 0x000000ffff087224 */ /* 0x000fc800078e0a08 */
[----:B------:R-:W-:-:S05]  /*33b90*/  IMAD R2, R0, R8, R6 ;  /* 0x0000000800027224 */ /* 0x000fca00078e0206 */
[----:B------:R0:W-:Y:S02]  /*33ba0*/  STL [R1+0x8], R2 ;  /* 0x0000080201007387 */ /* 0x0001e40000100800 */
.L_x_3066:
[----:B------:R-:W-:-:S05]  /*33bb0*/  LOP3.LUT R0, RZ, R0, RZ, 0x33, !PT ;  /* 0x00000000ff007212 */ /* 0x000fca00078e33ff */
[----:B------:R-:W-:-:S05]  /*33bc0*/  IMAD.IADD R0, R4, 0x1, R0 ;  /* 0x0000000104007824 */ /* 0x000fca00078e0200 */
[----:B------:R2:W-:Y:S01]  /*33bd0*/  STL [R1+0x4], R0 ;  /* 0x0000040001007387 */ /* 0x0005e20000100800 */
[----:B------:R-:W-:Y:S05]  /*33be0*/  BRA `(.L_x_3067) ;  /* 0x0000000000287947 */ /* 0x000fea0003800000 */
.L_x_3059:
        /* <DEDUP_REMOVED lines=10> */
.L_x_3067:
[----:B--23--:R-:W2:Y:S04]  /*33c90*/  LDL R0, [R1+0x30] ;  /* 0x0000300001007983 */ /* 0x00cea80000100800 */
[----:B01----:R-:W3:Y:S04]  /*33ca0*/  LDL R2, [R1+0xc] ;  /* 0x00000c0001027983 */ /* 0x003ee80000100800 */
[----:B------:R-:W4:Y:S04]  /*33cb0*/  LDL R3, [R1+0x8] ;  /* 0x0000080001037983 */ /* 0x000f280000100800 */
[----:B------:R-:W5:Y:S04]  /*33cc0*/  LDL R4, [R1] ;  /* 0x0000000001047983 */ /* 0x000f680000100800 */
[----:B------:R-:W5:Y:S01]  /*33cd0*/  LDL R5, [R1+0x4] ;  /* 0x0000040001057983 */ /* 0x000f620000100800 */
[----:B------:R-:W-:Y:S05]  /*33ce0*/  WARPSYNC.ALL ;  /* 0x0000000000007948 */ /* 0x000fea0003800000 */
[----:B------:R-:W-:Y:S01]  /*33cf0*/  BAR.SYNC.DEFER_BLOCKING 0x4, 0x180 ;  /* 0x0106000000007b1d */ /* 0x000fe20000010000 */
[----:B--2---:R-:W-:-:S13]  /*33d00*/  ISETP.NE.AND P0, PT, R0, RZ, PT ;  /* 0x000000ff0000720c */ /* 0x004fda0003f05270 */
[----:B------:R-:W0:Y:S01]  /*33d10*/  @!P0 S2R R0, SR_CgaCtaId ;  /* 0x0000000000008919 */ /* 0x000e220000008800 */
[----:B---3--:R-:W-:Y:S01]  /*33d20*/  IMAD.MOV.U32 R7, RZ, RZ, R2 ;  /* 0x000000ffff077224 */ /* 0x008fe200078e0002 */
[----:B------:R-:W-:Y:S01]  /*33d30*/  @!P0 MOV R2, 0x400 ;  /* 0x0000040000028802 */ /* 0x000fe20000000f00 */
[----:B----4-:R-:W-:-:S03]  /*33d40*/  IMAD.MOV.U32 R6, RZ, RZ, R3 ;  /* 0x000000ffff067224 */ /* 0x010fc600078e0003 */
[----:B0-----:R-:W-:-:S05]  /*33d50*/  @!P0 LEA R18, R0, R2, 0x18 ;  /* 0x0000000200128211 */ /* 0x001fca00078ec0ff */
[----:B-----5:R1:W-:Y:S01]  /*33d60*/  @!P0 STS.128 [R18+0x388d0], R4 ;  /* 0x0388d00412008388 */ /* 0x0203e20000000c00 */
[----:B------:R-:W-:Y:S06]  /*33d70*/  BAR.ARV 0x5, 0x180 ;  /* 0x0146000000007b1d */ /* 0x000fec0000002000 */
.L_x_3056:
[----:B------:R-:W2:Y:S01]  /*33d80*/  LDL R0, [R1+0xc] ;  /* 0x00000c0001007983 */ /* 0x000ea20000100800 */
[----:B------:R-:W-:Y:S02]  /*33d90*/  ULDC UR4, c[0x0][0xc3c] ;  /* 0x00030f0000047ab9 */ /* 0x000fe40000000800 */
[----:B--2---:R-:W-:-:S13]  /*33da0*/  ISETP.GE.AND P0, PT, R0, UR4, PT ;  /* 0x0000000400007c0c */ /* 0x004fda000bf06270 */
[----:B------:R-:W-:Y:S05]  /*33db0*/  @!P0 BRA `(.L_x_3068) ;  /* 0xffffff7800748947 */ /* 0x000fea000383ffff */
[----:B------:R-:W-:Y:S05]  /*33dc0*/  BSYNC B8 ;  /* 0x0000000000087941 */ /* 0x000fea0003800000 */
.L_x_2903:
        /* <DEDUP_REMOVED lines=12> */
.L_x_3201:
[----:B------:R-:W-:Y:S05]  /*33e90*/  BSYNC B0 ;  /* 0x0000000000007941 */ /* 0x000fea0003800000 */
.L_x_3069:
[----:B------:R-:W-:-:S03]  /*33ea0*/  UMOV UR4, 0xffffffff ;  /* 0xffffffff00047882 */ /* 0x000fc60000000000 */
[----:B------:R-:W-:Y:S05]  /*33eb0*/  BRA.DIV UR4, `(.L_x_3071) ;  /* 0x0000003204fc7947 */ /* 0x000fea000b800000 */
[----:B------:R-:W1:Y:S02]  /*33ec0*/  S2R R2, SR_TID.X ;  /* 0x0000000000027919 */ /* 0x000e640000002100 */
[----:B-1----:R-:W-:-:S04]  /*33ed0*/  SHF.R.U32.HI R2, RZ, 0x5, R2 ;  /* 0x00000005ff027819 */ /* 0x002fc80000011602 */
[----:B------:R-:W-:-:S05]  /*33ee0*/  LOP3.LUT R2, R2, 0x3, RZ, 0xc0, !PT ;  /* 0x0000000302027812 */ /* 0x000fca00078ec0ff */
[----:B------:R1:W2:Y:S02]  /*33ef0*/  SHFL.IDX PT, R14, R2, RZ, 0x1f ;  /* 0x00001fff020e7589 */ /* 0x0002a400000e0000 */
.L_x_3204:
[----:B--2---:R-:W-:-:S13]  /*33f00*/  ISETP.NE.AND P0, PT, R14, RZ, PT ;  /* 0x000000ff0e00720c */ /* 0x004fda0003f05270 */
[----:B------:R-:W-:Y:S05]  /*33f10*/  @P0 BRA `(.L_x_2630) ;  /* 0x0000000000940947 */ /* 0x000fea0003800000 */
[----:B------:R-:W-:-:S03]  /*33f20*/  UMOV UR4, 0xffffffff ;  /* 0xffffffff00047882 */ /* 0x000fc60000000000 */
[----:B------:R-:W-:Y:S05]  /*33f30*/  BRA.DIV UR4, `(.L_x_3072) ;  /* 0x0000003604107947 */ /* 0x000fea000b800000 */
[----:B------:R-:W-:-:S13]  /*33f40*/  ELECT P6, URZ, PT ;  /* 0x00000000003f782f */ /* 0x000fda00038c0000 */
.L_x_3207:
[----:B------:R-:W-:Y:S05]  /*33f50*/  @!P6 BRA `(.L_x_2630) ;  /* 0x000000000084e947 */ /* 0x000fea0003800000 */
[----:B-1----:R-:W2:Y:S02]  /*33f60*/  LDL R2, [R1+0xbc] ;  /* 0x0000bc0001027983 */ /* 0x002ea40000100800 */
[----:B--2---:R-:W-:-:S13]  /*33f70*/  R2UR UR4, R2 ;  /* 0x00000000020472ca */ /* 0x004fda00000e0000 */
[----:B------:R-:W-:-:S06]  /*33f80*/  ULOP3.LUT UR4, UR4, 0x2, URZ, 0xfc, !UPT ;  /* 0x0000000204047892 */ /* 0x000fcc000f8efc3f */
[----:B------:R-:W-:-:S04]  /*33f90*/  MOV R2, UR4 ;  /* 0x0000000400027c02 */ /* 0x000fc80008000f00 */
[----:B------:R-:W-:-:S13]  /*33fa0*/  ISETP.NE.AND P2, PT, R2, 0x3, PT ;  /* 0x000000030200780c */ /* 0x000fda0003f45270 */
[----:B------:R-:W-:Y:S05]  /*33fb0*/  @!P2 BRA `(.L_x_3073) ;  /* 0x000000000004a947 */ /* 0x000fea0003800000 */
[----:B------:R-:W-:Y:S01]  /*33fc0*/  BPT.TRAP 0x1 ;  /* 0x000000040000795c */ /* 0x000fe20000300000 */
.L_x_3073:
        /* <DEDUP_REMOVED lines=13> */
.L_x_3208:
[----:B------:R-:W1:Y:S02]  /*340a0*/  SYNCS.PHASECHK.TRANS64.TRYWAIT P0, [R7+URZ], R2 ;  /* 0x00000002070075a7 */ /* 0x000e64000800017f */
[----:B-1----:R-:W-:Y:S05]  /*340b0*/  @!P0 BRA `(.L_x_3075) ;  /* 0x0000003000e48947 */ /* 0x002fea0003800000 */
.L_x_3209:
[----:B------:R-:W-:Y:S05]  /*340c0*/  @!P2 BRA `(.L_x_3076) ;  /* 0x000000000004a947 */ /* 0x000fea0003800000 */
[----:B------:R-:W-:Y:S01]  /*340d0*/  BPT.TRAP 0x1 ;  /* 0x000000040000795c */ /* 0x000fe20000300000 */
.L_x_3076:
[----:B------:R-:W-:-:S05]  /*340e0*/  IADD3 R0, R0, 0x38860, RZ ;  /* 0x0003886000007810 */ /* 0x000fca0007ffe0ff */
[----:B------:R-:W-:-:S04]  /*340f0*/  IMAD R4, R19, 0x8, R0 ;  /* 0x0000000813047824 */ /* 0x000fc800078e0200 */
[----:B------:R-:W2:Y:S02]  /*34100*/  SYNCS.PHASECHK.TRANS64.TRYWAIT P0, [R4+URZ], R5 ;  /* 0x00000005040075a7 */ /* 0x000ea4000800017f */
[----:B--2---:R-:W-:Y:S05]  /*34110*/  @!P0 BRA `(.L_x_3077) ;  /* 0x0000003000e08947 */ /* 0x004fea0003800000 */
.L_x_3210:
[----:B------:R-:W-:-:S07]  /*34120*/  IMAD R3, R3, 0x8, R0 ;  /* 0x0000000803037824 */ /* 0x000fce00078e0200 */
.L_x_3078:
[----:B---3--:R3:W4:Y:S02]  /*34130*/  SYNCS.PHASECHK.TRANS64.TRYWAIT P0, [R3+URZ], R2 ;  /* 0x00000002030075a7 */ /* 0x008724000800017f */
[----:B----4-:R-:W-:Y:S05]  /*34140*/  @!P0 NANOSLEEP.SYNCS 0x989680 ;  /* 0x009896800000895d */ /* 0x010fea0003900000 */
[----:B------:R-:W4:Y:S02]  /*34150*/  @!P0 SYNCS.PHASECHK.TRANS64 P0, [R3+URZ], R2 ;  /* 0x00000002030085a7 */ /* 0x000f24000800007f */
[----:B----4-:R-:W-:Y:S05]  /*34160*/  @!P0 BRA `(.L_x_3078) ;  /* 0xfffffffc00f08947 */ /* 0x010fea000383ffff */
.L_x_2630:
[----:B------:R-:W-:Y:S05]  /*34170*/  BSYNC B9 ;  /* 0x0000000000097941 */ /* 0x000fea0003800000 */
.L_x_2627:
[----:B------:R-:W-:Y:S05]  /*34180*/  EXIT ;  /* 0x000000000000794d */ /* 0x000fea0003800000 */
.L_x_2652:
[----:B0-----:R0:W1:Y:S02]  /*34190*/  SYNCS.PHASECHK.TRANS64.TRYWAIT P6, [R0+URZ+0x38890], R114 ;  /* 0x03889072000075a7 */ /* 0x00106400080c017f */
[----:B-1----:R-:W-:Y:S05]  /*341a0*/  @!P6 NANOSLEEP.SYNCS 0x989680 ;  /* 0x009896800000e95d */ /* 0x002fea0003900000 */
[----:B------:R-:W1:Y:S02]  /*341b0*/  @!P6 SYNCS.PHASECHK.TRANS64 P6, [R0+URZ+0x38890], R114 ;  /* 0x038890720000e5a7 */ /* 0x000e6400080c007f */
[----:B-1----:R-:W-:Y:S05]  /*341c0*/  @!P6 BRA `(.L_x_2652) ;  /* 0xfffffffc00f0e947 */ /* 0x002fea000383ffff */
[----:B------:R-:W-:Y:S05]  /*341d0*/  BRA `(.L_x_3079) ;  /* 0xfffffcfc00707947 */ /* 0x000fea000383ffff */
.L_x_2708:
[----:B-1----:R1:W2:Y:S02]  /*341e0*/  SYNCS.PHASECHK.TRANS64.TRYWAIT P5, [R0+URZ+0x38890], R114 ;  /* 0x03889072000075a7 */ /* 0x0022a400080a017f */
[----:B--2---:R-:W-:Y:S05]  /*341f0*/  @!P5 NANOSLEEP.SYNCS 0x989680 ;  /* 0x009896800000d95d */ /* 0x004fea0003900000 */
[----:B------:R-:W2:Y:S02]  /*34200*/  @!P5 SYNCS.PHASECHK.TRANS64 P5, [R0+URZ+0x38890], R114 ;  /* 0x038890720000d5a7 */ /* 0x000ea400080a007f */
[----:B--2---:R-:W-:Y:S05]  /*34210*/  @!P5 BRA `(.L_x_2708) ;  /* 0xfffffffc00f0d947 */ /* 0x004fea000383ffff */
[----:B------:R-:W-:Y:S05]  /*34220*/  BRA `(.L_x_3080) ;  /* 0xfffffd3000d87947 */ /* 0x000fea000383ffff */
.L_x_2733:
[----:B-1----:R1:W2:Y:S02]  /*34230*/  SYNCS.PHASECHK.TRANS64.TRYWAIT P3, [R0+URZ+0x38890], R114 ;  /* 0x03889072000075a7 */ /* 0x0022a4000806017f */
[----:B--2---:R-:W-:Y:S05]  /*34240*/  @!P3 NANOSLEEP.SYNCS 0x989680 ;  /* 0x009896800000b95d */ /* 0x004fea0003900000 */
[----:B------:R-:W2:Y:S02]  /*34250*/  @!P3 SYNCS.PHASECHK.TRANS64 P3, [R0+URZ+0x38890], R114 ;  /* 0x038890720000b5a7 */ /* 0x000ea4000806007f */
[----:B--2---:R-:W-:Y:S05]  /*34260*/  @!P3 BRA `(.L_x_2733) ;  /* 0xfffffffc00f0b947 */ /* 0x004fea000383ffff */
[----:B------:R-:W-:Y:S05]  /*34270*/  BRA `(.L_x_3081) ;  /* 0xfffffd64006c7947 */ /* 0x000fea000383ffff */
.L_x_2741:
[----:B0-----:R0:W1:Y:S02]  /*34280*/  SYNCS.PHASECHK.TRANS64.TRYWAIT P2, [R0+URZ+0x388b0], R114 ;  /* 0x0388b072000075a7 */ /* 0x001064000804017f */
[----:B-1----:R-:W-:Y:S05]  /*34290*/  @!P2 NANOSLEEP.SYNCS 0x989680 ;  /* 0x009896800000a95d */ /* 0x002fea0003900000 */
[----:B------:R-:W1:Y:S02]  /*342a0*/  @!P2 SYNCS.PHASECHK.TRANS64 P2, [R0+URZ+0x388b0], R114 ;  /* 0x0388b0720000a5a7 */ /* 0x000e64000804007f */
[----:B-1----:R-:W-:Y:S05]  /*342b0*/  @!P2 BRA `(.L_x_2741) ;  /* 0xfffffffc00f0a947 */ /* 0x002fea000383ffff */
[----:B------:R-:W-:Y:S05]  /*342c0*/  BRA `(.L_x_3082) ;  /* 0xfffffd68009c7947 */ /* 0x000fea000383ffff */
.L_x_2763:
        /* <DEDUP_REMOVED lines=8> */
.L_x_3084:
[----:B------:R-:W-:Y:S05]  /*34350*/  BSYNC B1 ;  /* 0x0000000000017941 */ /* 0x000fea0003800000 */
.L_x_3083:
        /* <DEDUP_REMOVED lines=8> */
.L_x_3085:
[----:B------:R-:W-:Y:S02]  /*343e0*/  IMAD.MOV.U32 R13, RZ, RZ, R33 ;  /* 0x000000ffff0d7224 */ /* 0x000fe400078e0021 */
[----:B------:R-:W-:-:S07]  /*343f0*/  IMAD.MOV.U32 R6, RZ, RZ, R14 ;  /* 0x000000ffff067224 */ /* 0x000fce00078e000e */
[----:B------:R-:W-:Y:S05]  /*34400*/  WARPSYNC.COLLECTIVE R15, `(.L_x_3086) ;  /* 0x000000000f087348 */ /* 0x000fea0003c00000 */
[----:B------:R0:W1:Y:S02]  /*34410*/  SHFL.IDX P6, R14, R13, R12, R11 ;  /* 0x0000000c0d0e7389 */ /* 0x00006400000c000b */
[----:B01----:R-:W-:Y:S01]  /*34420*/  ENDCOLLECTIVE ;  /* 0x000000000000791b */ /* 0x003fe20003800000 */
.L_x_3086:
[----:B------:R-:W-:Y:S01]  /*34430*/  MOV R13, R31 ;  /* 0x0000001f000d7202 */ /* 0x000fe20000000f00 */
[----:B------:R-:W-:-:S07]  /*34440*/  IMAD.MOV.U32 R9, RZ, RZ, R14 ;  /* 0x000000ffff097224 */ /* 0x000fce00078e000e */
[----:B------:R-:W-:Y:S05]  /*34450*/  WARPSYNC.COLLECTIVE R15, `(.L_x_3087) ;  /* 0x000000000f087348 */ /* 0x000fea0003c00000 */
[----:B------:R0:W1:Y:S02]  /*34460*/  SHFL.IDX P6, R14, R13, R12, R11 ;  /* 0x0000000c0d0e7389 */ /* 0x00006400000c000b */
[----:B01----:R-:W-:Y:S01]  /*34470*/  ENDCOLLECTIVE ;  /* 0x000000000000791b */ /* 0x003fe20003800000 */
.L_x_3087:
[----:B------:R-:W-:Y:S01]  /*34480*/  IMAD.MOV.U32 R8, RZ, RZ, R14 ;  /* 0x000000ffff087224 */ /* 0x000fe200078e000e */
[----:B------:R-:W-:Y:S06]  /*34490*/  BRA `(.L_x_3088) ;  /* 0xfffffd7c00d47947 */ /* 0x000fec000383ffff */
.L_x_2766:
[----:B------:R-:W-:Y:S01]  /*344a0*/  BSSY B1, `(.L_x_3089) ;  /* 0x0000008000017945 */ /* 0x000fe20003800000 */
[----:B------:R-:W-:Y:S01]  /*344b0*/  IMAD.MOV.U32 R13, RZ, RZ, R32 ;  /* 0x000000ffff0d7224 */ /* 0x000fe200078e0020 */
[----:B------:R-:W-:Y:S01]  /*344c0*/  MOV R15, 0xffffffff ;  /* 0xffffffff000f7802 */ /* 0x000fe20000000f00 */
[----:B------:R-:W-:Y:S02]  /*344d0*/  IMAD.MOV.U32 R12, RZ, RZ, 0x1 ;  /* 0x00000001ff0c7424 */ /* 0x000fe400078e00ff */
[----:B------:R-:W-:-:S07]  /*344e0*/  IMAD.MOV.U32 R11, RZ, RZ, 0x181f ;  /* 0x0000181fff0b7424 */ /* 0x000fce00078e00ff */
[----:B0--34-:R-:W-:Y:S05]  /*344f0*/  WARPSYNC.COLLECTIVE R15, `(.L_x_3090) ;  /* 0x000000000f087348 */ /* 0x019fea0003c00000 */
[----:B------:R1:W2:Y:S02]  /*34500*/  SHFL.IDX P6, R14, R13, R12, R11 ;  /* 0x0000000c0d0e7389 */ /* 0x0002a400000c000b */
[----:B01234-:R-:W-:Y:S01]  /*34510*/  ENDCOLLECTIVE ;  /* 0x000000000000791b */ /* 0x01ffe20003800000 */
.L_x_3090:
[----:B------:R-:W-:Y:S05]  /*34520*/  BSYNC B1 ;  /* 0x0000000000017941 */ /* 0x000fea0003800000 */
.L_x_3089:
        /* <DEDUP_REMOVED lines=8> */
.L_x_3091:
[----:B------:R-:W-:Y:S02]  /*345b0*/  IMAD.MOV.U32 R13, RZ, RZ, R33 ;  /* 0x000000ffff0d7224 */ /* 0x000fe400078e0021 */
[----:B------:R-:W-:-:S07]  /*345c0*/  IMAD.MOV.U32 R6, RZ, RZ, R14 ;  /* 0x000000ffff067224 */ /* 0x000fce00078e000e */
[----:B------:R-:W-:Y:S05]  /*345d0*/  WARPSYNC.COLLECTIVE R15, `(.L_x_3092) ;  /* 0x000000000f087348 */ /* 0x000fea0003c00000 */
[----:B------:R0:W1:Y:S02]  /*345e0*/  SHFL.IDX P6, R14, R13, R12, R11 ;  /* 0x0000000c0d0e7389 */ /* 0x00006400000c000b */
[----:B01----:R-:W-:Y:S01]  /*345f0*/  ENDCOLLECTIVE ;  /* 0x000000000000791b */ /* 0x003fe20003800000 */
.L_x_3092:
[----:B------:R-:W-:Y:S02]  /*34600*/  IMAD.MOV.U32 R13, RZ, RZ, R31 ;  /* 0x000000ffff0d7224 */ /* 0x000fe400078e001f */
[----:B------:R-:W-:-:S07]  /*34610*/  IMAD.MOV.U32 R9, RZ, RZ, R14 ;  /* 0x000000ffff097224 */ /* 0x000fce00078e000e */
[----:B------:R-:W-:Y:S05]  /*34620*/  WARPSYNC.COLLECTIVE R15, `(.L_x_3093) ;  /* 0x000000000f087348 */ /* 0x000fea0003c00000 */
[----:B------:R0:W1:Y:S02]  /*34630*/  SHFL.IDX P6, R14, R13, R12, R11 ;  /* 0x0000000c0d0e7389 */ /* 0x00006400000c000b */
[----:B01----:R-:W-:Y:S01]  /*34640*/  ENDCOLLECTIVE ;  /* 0x000000000000791b */ /* 0x003fe20003800000 */
.L_x_3093:
[----:B------:R-:W-:Y:S01]  /*34650*/  MOV R8, R14 ;  /* 0x0000000e00087202 */ /* 0x000fe20000000f00 */
[----:B------:R-:W-:Y:S06]  /*34660*/  BRA `(.L_x_3094) ;  /* 0xfffffd8000f47947 */ /* 0x000fec000383ffff */
.L_x_2769:
[----:B------:R-:W-:Y:S01]  /*34670*/  BSSY B1, `(.L_x_3095) ;  /* 0x0000008000017945 */ /* 0x000fe20003800000 */
[----:B------:R-:W-:Y:S02]  /*34680*/  IMAD.MOV.U32 R13, RZ, RZ, R32 ;  /* 0x000000ffff0d7224 */ /* 0x000fe400078e0020 */
[----:B------:R-:W-:Y:S02]  /*34690*/  IMAD.MOV.U32 R12, RZ, RZ, 0x2 ;  /* 0x00000002ff0c7424 */ /* 0x000fe400078e00ff */
[----:B------:R-:W-:Y:S02]  /*346a0*/  IMAD.MOV.U32 R11, RZ, RZ, 0x181f ;  /* 0x0000181fff0b7424 */ /* 0x000fe400078e00ff */
[----:B------:R-:W-:-:S07]  /*346b0*/  IMAD.MOV.U32 R15, RZ, RZ, -0x1 ;  /* 0xffffffffff0f7424 */ /* 0x000fce00078e00ff */
[----:B-1-34-:R-:W-:Y:S05]  /*346c0*/  WARPSYNC.COLLECTIVE R15, `(.L_x_3096) ;  /* 0x000000000f087348 */ /* 0x01afea0003c00000 */
[----:B------:R0:W2:Y:S02]  /*346d0*/  SHFL.IDX P6, R14, R13, R12, R11 ;  /* 0x0000000c0d0e7389 */ /* 0x0000a400000c000b */
[----:B01234-:R-:W-:Y:S01]  /*346e0*/  ENDCOLLECTIVE ;  /* 0x000000000000791b */ /* 0x01ffe20003800000 */
.L_x_3096:
[----:B------:R-:W-:Y:S05]  /*346f0*/  BSYNC B1 ;  /* 0x0000000000017941 */ /* 0x000fea0003800000 */
.L_x_3095:
        /* <DEDUP_REMOVED lines=8> */
.L_x_3097:
[----:B------:R-:W-:Y:S01]  /*34780*/  IMAD.MOV.U32 R13, RZ, RZ, R33 ;  /* 0x000000ffff0d7224 */ /* 0x000fe200078e0021 */
[----:B------:R-:W-:-:S07]  /*34790*/  MOV R6, R14 ;  /* 0x0000000e00067202 */ /* 0x000fce0000000f00 */
[----:B------:R-:W-:Y:S05]  /*347a0*/  WARPSYNC.COLLECTIVE R15, `(.L_x_3098) ;  /* 0x000000000f087348 */ /* 0x000fea0003c00000 */
[----:B------:R0:W1:Y:S02]  /*347b0*/  SHFL.IDX P6, R14, R13, R12, R11 ;  /* 0x0000000c0d0e7389 */ /* 0x00006400000c000b */
[----:B01----:R-:W-:Y:S01]  /*347c0*/  ENDCOLLECTIVE ;  /* 0x000000000000791b */ /* 0x003fe20003800000 */
.L_x_3098:
[----:B------:R-:W-:Y:S02]  /*347d0*/  IMAD.MOV.U32 R13, RZ, RZ, R31 ;  /* 0x000000ffff0d7224 */ /* 0x000fe400078e001f */
[----:B------:R-:W-:-:S07]  /*347e0*/  IMAD.MOV.U32 R9, RZ, RZ, R14 ;  /* 0x000000ffff097224 */ /* 0x000fce00078e000e */
[----:B------:R-:W-:Y:S05]  /*347f0*/  WARPSYNC.COLLECTIVE R15, `(.L_x_3099) ;  /* 0x000000000f087348 */ /* 0x000fea0003c00000 */
[----:B------:R0:W1:Y:S02]  /*34800*/  SHFL.IDX P6, R14, R13, R12, R11 ;  /* 0x0000000c0d0e7389 */ /* 0x00006400000c000b */
[----:B01----:R-:W-:Y:S01]  /*34810*/  ENDCOLLECTIVE ;  /* 0x000000000000791b */ /* 0x003fe20003800000 */
.L_x_3099:
[----:B------:R-:W-:Y:S01]  /*34820*/  IMAD.MOV.U32 R8, RZ, RZ, R14 ;  /* 0x000000ffff087224 */ /* 0x000fe200078e000e */
[----:B------:R-:W-:Y:S06]  /*34830*/  BRA `(.L_x_3100) ;  /* 0xfffffd8400ec7947 */ /* 0x000fec000383ffff */
.L_x_2772:
[----:B------:R-:W-:Y:S01]  /*34840*/  BSSY B1, `(.L_x_3101) ;  /* 0x0000008000017945 */ /* 0x000fe20003800000 */
[----:B------:R-:W-:Y:S01]  /*34850*/  MOV R13, R32 ;  /* 0x00000020000d7202 */ /* 0x000fe20000000f00 */
[----:B------:R-:W-:Y:S02]  /*34860*/  IMAD.MOV.U32 R12, RZ, RZ, 0x3 ;  /* 0x00000003ff0c7424 */ /* 0x000fe400078e00ff */
[----:B------:R-:W-:Y:S02]  /*34870*/  IMAD.MOV.U32 R11, RZ, RZ, 0x181f ;  /* 0x0000181fff0b7424 */ /* 0x000fe400078e00ff */
[----:B------:R-:W-:-:S07]  /*34880*/  IMAD.MOV.U32 R15, RZ, RZ, -0x1 ;  /* 0xffffffffff0f7424 */ /* 0x000fce00078e00ff */
[----:B-1-34-:R-:W-:Y:S05]  /*34890*/  WARPSYNC.COLLECTIVE R15, `(.L_x_3102) ;  /* 0x000000000f087348 */ /* 0x01afea0003c00000 */
[----:B------:R0:W2:Y:S02]  /*348a0*/  SHFL.IDX P6, R14, R13, R12, R11 ;  /* 0x0000000c0d0e7389 */ /* 0x0000a400000c000b */
[----:B01234-:R-:W-:Y:S01]  /*348b0*/  ENDCOLLECTIVE ;  /* 0x000000000000791b */ /* 0x01ffe20003800000 */
.L_x_3102:
[----:B------:R-:W-:Y:S05]  /*348c0*/  BSYNC B1 ;  /* 0x0000000000017941 */ /* 0x000fea0003800000 */
.L_x_3101:
        /* <DEDUP_REMOVED lines=8> */
.L_x_3103:
[----:B------:R-:W-:Y:S01]  /*34950*/  MOV R13, R33 ;  /* 0x00000021000d7202 */ /* 0x000fe20000000f00 */
[----:B------:R-:W-:-:S07]  /*34960*/  IMAD.MOV.U32 R8, RZ, RZ, R14 ;  /* 0x000000ffff087224 */ /* 0x000fce00078e000e */
[----:B------:R-:W-:Y:S05]  /*34970*/  WARPSYNC.COLLECTIVE R15, `(.L_x_3104) ;  /* 0x000000000f087348 */ /* 0x000fea0003c00000 */
[----:B------:R0:W1:Y:S02]  /*34980*/  SHFL.IDX P6, R14, R13, R12, R11 ;  /* 0x0000000c0d0e7389 */ /* 0x00006400000c000b */
[----:B01----:R-:W-:Y:S01]  /*34990*/  ENDCOLLECTIVE ;  /* 0x000000000000791b */ /* 0x003fe20003800000 */
.L_x_3104:
[----:B------:R-:W-:Y:S02]  /*349a0*/  IMAD.MOV.U32 R13, RZ, RZ, R31 ;  /* 0x000000ffff0d7224 */ /* 0x000fe400078e001f */
[----:B------:R-:W-:-:S07]  /*349b0*/  IMAD.MOV.U32 R78, RZ, RZ, R14 ;  /* 0x000000ffff4e7224 */ /* 0x000fce00078e000e */
[----:B------:R-:W-:Y:S05]  /*349c0*/  WARPSYNC.COLLECTIVE R15, `(.L_x_3105) ;  /* 0x000000000f087348 */ /* 0x000fea0003c00000 */
[----:B------:R0:W1:Y:S02]  /*349d0*/  SHFL.IDX P6, R14, R13, R12, R11 ;  /* 0x0000000c0d0e7389 */ /* 0x00006400000c000b */
[----:B01----:R-:W-:Y:S01]  /*349e0*/  ENDCOLLECTIVE ;  /* 0x000000000000791b */ /* 0x003fe20003800000 */
.L_x_3105:
[----:B------:R-:W-:Y:S01]  /*349f0*/  IMAD.MOV.U32 R10, RZ, RZ, R14 ;  /* 0x000000ffff0a7224 */ /* 0x000fe200078e000e */
[----:B------:R-:W-:Y:S06]  /*34a00*/  BRA `(.L_x_3106) ;  /* 0xfffffd8800ec7947 */ /* 0x000fec000383ffff */
.L_x_2776:
[----:B0-----:R0:W1:Y:S02]  /*34a10*/  SYNCS.PHASECHK.TRANS64.TRYWAIT P0, [R16+URZ+0x38800], R0 ;  /* 0x03880000100075a7 */ /* 0x001064000800017f */
[----:B-1----:R-:W-:Y:S05]  /*34a20*/  @!P0 NANOSLEEP.SYNCS 0x989680 ;  /* 0x009896800000895d */ /* 0x002fea0003900000 */
[----:B------:R-:W1:Y:S02]  /*34a30*/  @!P0 SYNCS.PHASECHK.TRANS64 P0, [R16+URZ+0x38800], R0 ;  /* 0x03880000100085a7 */ /* 0x000e64000800007f */
[----:B-1----:R-:W-:Y:S05]  /*34a40*/  @!P0 BRA `(.L_x_2776) ;  /* 0xfffffffc00f08947 */ /* 0x002fea000383ffff */
[----:B------:R-:W-:Y:S05]  /*34a50*/  BRA `(.L_x_3107) ;  /* 0xfffffd90001c7947 */ /* 0x000fea000383ffff */
.L_x_2808:
        /* <DEDUP_REMOVED lines=8> */
.L_x_3109:
[----:B------:R-:W-:Y:S05]  /*34ae0*/  BSYNC B1 ;  /* 0x0000000000017941 */ /* 0x000fea0003800000 */
.L_x_3108:
        /* <DEDUP_REMOVED lines=8> */
.L_x_3110:
[----:B------:R-:W-:Y:S02]  /*34b70*/  IMAD.MOV.U32 R13, RZ, RZ, R20 ;  /* 0x000000ffff0d7224 */ /* 0x000fe400078e0014 */
[----:B------:R-:W-:-:S07]  /*34b80*/  IMAD.MOV.U32 R8, RZ, RZ, R14 ;  /* 0x000000ffff087224 */ /* 0x000fce00078e000e */
[----:B------:R-:W-:Y:S05]  /*34b90*/  WARPSYNC.COLLECTIVE R15, `(.L_x_3111) ;  /* 0x000000000f087348 */ /* 0x000fea0003c00000 */
[----:B------:R0:W1:Y:S02]  /*34ba0*/  SHFL.IDX P6, R14, R13, R12, R11 ;  /* 0x0000000c0d0e7389 */ /* 0x00006400000c000b */
[----:B01----:R-:W-:Y:S01]  /*34bb0*/  ENDCOLLECTIVE ;  /* 0x000000000000791b */ /* 0x003fe20003800000 */
.L_x_3111:
[----:B------:R-:W-:Y:S01]  /*34bc0*/  IMAD.MOV.U32 R13, RZ, RZ, R3 ;  /* 0x000000ffff0d7224 */ /* 0x000fe200078e0003 */
[----:B------:R-:W-:-:S07]  /*34bd0*/  MOV R7, R14 ;  /* 0x0000000e00077202 */ /* 0x000fce0000000f00 */
[----:B------:R-:W-:Y:S05]  /*34be0*/  WARPSYNC.COLLECTIVE R15, `(.L_x_3112) ;  /* 0x000000000f087348 */ /* 0x000fea0003c00000 */
[----:B------:R0:W1:Y:S02]  /*34bf0*/  SHFL.IDX P6, R14, R13, R12, R11 ;  /* 0x0000000c0d0e7389 */ /* 0x00006400000c000b */
[----:B01----:R-:W-:Y:S01]  /*34c00*/  ENDCOLLECTIVE ;  /* 0x000000000000791b */ /* 0x003fe20003800000 */
.L_x_3112:
[----:B------:R-:W-:Y:S05]  /*34c10*/  BRA `(.L_x_3113) ;  /* 0xfffffdc0001c7947 */ /* 0x000fea000383ffff */
.L_x_2811:
[----:B------:R-:W-:Y:S01]  /*34c20*/  BSSY B1, `(.L_x_3114) ;  /* 0x0000008000017945 */ /* 0x000fe20003800000 */
[----:B------:R-:W-:Y:S01]  /*34c30*/  IMAD.MOV.U32 R13, RZ, RZ, R72 ;  /* 0x000000ffff0d7224 */ /* 0x000fe200078e0048 */
[----:B------:R-:W-:Y:S01]  /*34c40*/  MOV R15, 0xffffffff ;  /* 0xffffffff000f7802 */ /* 0x000fe20000000f00 */
[----:B------:R-:W-:Y:S02]  /*34c50*/  IMAD.MOV.U32 R12, RZ, RZ, 0x1 ;  /* 0x00000001ff0c7424 */ /* 0x000fe400078e00ff */
[----:B------:R-:W-:-:S07]  /*34c60*/  IMAD.MOV.U32 R11, RZ, RZ, 0x181f ;  /* 0x0000181fff0b7424 */ /* 0x000fce00078e00ff */
[----:B0-2-4-:R-:W-:Y:S05]  /*34c70*/  WARPSYNC.COLLECTIVE R15, `(.L_x_3115) ;  /* 0x000000000f087348 */ /* 0x015fea0003c00000 */
[----:B----4-:R1:W3:Y:S02]  /*34c80*/  SHFL.IDX P6, R14, R13, R12, R11 ;  /* 0x0000000c0d0e7389 */ /* 0x0102e400000c000b */
[----:B0123--:R-:W-:Y:S01]  /*34c90*/  ENDCOLLECTIVE ;  /* 0x000000000000791b */ /* 0x00ffe20003800000 */
.L_x_3115:
[----:B------:R-:W-:Y:S05]  /*34ca0*/  BSYNC B1 ;  /* 0x0000000000017941 */ /* 0x000fea0003800000 */
.L_x_3114:
        /* <DEDUP_REMOVED lines=8> */
.L_x_3116:
[----:B------:R-:W-:Y:S02]  /*34d30*/  IMAD.MOV.U32 R13, RZ, RZ, R20 ;  /* 0x000000ffff0d7224 */ /* 0x000fe400078e0014 */
[----:B------:R-:W-:-:S07]  /*34d40*/  IMAD.MOV.U32 R8, RZ, RZ, R14 ;  /* 0x000000ffff087224 */ /* 0x000fce00078e000e */
[----:B------:R-:W-:Y:S05]  /*34d50*/  WARPSYNC.COLLECTIVE R15, `(.L_x_3117) ;  /* 0x000000000f087348 */ /* 0x000fea0003c00000 */
[----:B------:R0:W1:Y:S02]  /*34d60*/  SHFL.IDX P6, R14, R13, R12, R11 ;  /* 0x0000000c0d0e7389 */ /* 0x00006400000c000b */
[----:B01----:R-:W-:Y:S01]  /*34d70*/  ENDCOLLECTIVE ;  /* 0x000000000000791b */ /* 0x003fe20003800000 */
.L_x_3117:
[----:B------:R-:W-:Y:S02]  /*34d80*/  IMAD.MOV.U32 R13, RZ, RZ, R3 ;  /* 0x000000ffff0d7224 */ /* 0x000fe400078e0003 */
[----:B------:R-:W-:-:S07]  /*34d90*/  IMAD.MOV.U32 R7, RZ, RZ, R14 ;  /* 0x000000ffff077224 */ /* 0x000fce00078e000e */
[----:B------:R-:W-:Y:S05]  /*34da0*/  WARPSYNC.COLLECTIVE R15, `(.L_x_3118) ;  /* 0x000000000f087348 */ /* 0x000fea0003c00000 */
[----:B------:R0:W1:Y:S02]  /*34db0*/  SHFL.IDX P6, R14, R13, R12, R11 ;  /* 0x0000000c0d0e7389 */ /* 0x00006400000c000b */
[----:B01----:R-:W-:Y:S01]  /*34dc0*/  ENDCOLLECTIVE ;  /* 0x000000000000791b */ /* 0x003fe20003800000 */
.L_x_3118:
[----:B------:R-:W-:Y:S05]  /*34dd0*/  BRA `(.L_x_3119) ;  /* 0xfffffdc000ec7947 */ /* 0x000fea000383ffff */
.L_x_2814:
[----:B------:R-:W-:Y:S01]  /*34de0*/  BSSY B1, `(.L_x_3120) ;  /* 0x0000008000017945 */ /* 0x000fe20003800000 */
[----:B------:R-:W-:Y:S01]  /*34df0*/  MOV R13, R72 ;  /* 0x00000048000d7202 */ /* 0x000fe20000000f00 */
[----:B------:R-:W-:Y:S02]  /*34e00*/  IMAD.MOV.U32 R12, RZ, RZ, 0x2 ;  /* 0x00000002ff0c7424 */ /* 0x000fe400078e00ff */
[----:B------:R-:W-:Y:S02]  /*34e10*/  IMAD.MOV.U32 R11, RZ, RZ, 0x181f ;  /* 0x0000181fff0b7424 */ /* 0x000fe400078e00ff */
[----:B------:R-:W-:-:S07]  /*34e20*/  IMAD.MOV.U32 R15, RZ, RZ, -0x1 ;  /* 0xffffffffff0f7424 */ /* 0x000fce00078e00ff */
[----:B-12-4-:R-:W-:Y:S05]  /*34e30*/  WARPSYNC.COLLECTIVE R15, `(.L_x_3121) ;  /* 0x000000000f087348 */ /* 0x016fea0003c00000 */
[----:B----4-:R0:W3:Y:S02]  /*34e40*/  SHFL.IDX P6, R14, R13, R12, R11 ;  /* 0x0000000c0d0e7389 */ /* 0x0100e400000c000b */
[----:B0123--:R-:W-:Y:S01]  /*34e50*/  ENDCOLLECTIVE ;  /* 0x000000000000791b */ /* 0x00ffe20003800000 */
.L_x_3121:
[----:B------:R-:W-:Y:S05]  /*34e60*/  BSYNC B1 ;  /* 0x0000000000017941 */ /* 0x000fea0003800000 */
.L_x_3120:
        /* <DEDUP_REMOVED lines=8> */
.L_x_3122:
[----:B------:R-:W-:Y:S01]  /*34ef0*/  MOV R13, R20 ;  /* 0x00000014000d7202 */ /* 0x000fe20000000f00 */
[----:B------:R-:W-:-:S07]  /*34f00*/  IMAD.MOV.U32 R4, RZ, RZ, R14 ;  /* 0x000000ffff047224 */ /* 0x000fce00078e000e */
[----:B------:R-:W-:Y:S05]  /*34f10*/  WARPSYNC.COLLECTIVE R15, `(.L_x_3123) ;  /* 0x000000000f087348 */ /* 0x000fea0003c00000 */
[----:B------:R0:W1:Y:S02]  /*34f20*/  SHFL.IDX P6, R14, R13, R12, R11 ;  /* 0x0000000c0d0e7389 */ /* 0x00006400000c000b */
[----:B01----:R-:W-:Y:S01]  /*34f30*/  ENDCOLLECTIVE ;  /* 0x000000000000791b */ /* 0x003fe20003800000 */
.L_x_3123:
[----:B------:R-:W-:Y:S02]  /*34f40*/  IMAD.MOV.U32 R13, RZ, RZ, R3 ;  /* 0x000000ffff0d7224 */ /* 0x000fe400078e0003 */
[----:B------:R-:W-:-:S07]  /*34f50*/  IMAD.MOV.U32 R7, RZ, RZ, R14 ;  /* 0x000000ffff077224 */ /* 0x000fce00078e000e */
[----:B------:R-:W-:Y:S05]  /*34f60*/  WARPSYNC.COLLECTIVE R15, `(.L_x_3124) ;  /* 0x000000000f087348 */ /* 0x000fea0003c00000 */
[----:B------:R0:W1:Y:S02]  /*34f70*/  SHFL.IDX P6, R14, R13, R12, R11 ;  /* 0x0000000c0d0e7389 */ /* 0x00006400000c000b */
[----:B01----:R-:W-:Y:S01]  /*34f80*/  ENDCOLLECTIVE ;  /* 0x000000000000791b */ /* 0x003fe20003800000 */
.L_x_3124:
[----:B------:R-:W-:Y:S01]  /*34f90*/  IMAD.MOV.U32 R12, RZ, RZ, R14 ;  /* 0x000000ffff0c7224 */ /* 0x000fe200078e000e */
[----:B------:R-:W-:Y:S06]  /*34fa0*/  BRA `(.L_x_3125) ;  /* 0xfffffdc4009c7947 */ /* 0x000fec000383ffff */
.L_x_2817:
[----:B------:R-:W-:Y:S01]  /*34fb0*/  BSSY B1, `(.L_x_3126) ;  /* 0x0000008000017945 */ /* 0x000fe20003800000 */
[----:B------:R-:W-:Y:S01]  /*34fc0*/  IMAD.MOV.U32 R13, RZ, RZ, R72 ;  /* 0x000000ffff0d7224 */ /* 0x000fe200078e0048 */
[----:B------:R-:W-:Y:S01]  /*34fd0*/  MOV R12, 0x3 ;  /* 0x00000003000c7802 */ /* 0x000fe20000000f00 */
[----:B------:R-:W-:Y:S02]  /*34fe0*/  IMAD.MOV.U32 R11, RZ, RZ, 0x181f ;  /* 0x0000181fff0b7424 */ /* 0x000fe400078e00ff */
[----:B------:R-:W-:-:S07]  /*34ff0*/  IMAD.MOV.U32 R15, RZ, RZ, -0x1 ;  /* 0xffffffffff0f7424 */ /* 0x000fce00078e00ff */
[----:B-12-4-:R-:W-:Y:S05]  /*35000*/  WARPSYNC.COLLECTIVE R15, `(.L_x_3127) ;  /* 0x000000000f087348 */ /* 0x016fea0003c00000 */
[----:B----4-:R0:W3:Y:S02]  /*35010*/  SHFL.IDX P6, R14, R13, R12, R11 ;  /* 0x0000000c0d0e7389 */ /* 0x0100e400000c000b */
[----:B0123--:R-:W-:Y:S01]  /*35020*/  ENDCOLLECTIVE ;  /* 0x000000000000791b */ /* 0x00ffe20003800000 */
.L_x_3127:
[----:B------:R-:W-:Y:S05]  /*35030*/  BSYNC B1 ;  /* 0x0000000000017941 */ /* 0x000fea0003800000 */
.L_x_3126:
        /* <DEDUP_REMOVED lines=8> */
.L_x_3128:
[----:B------:R-:W-:Y:S02]  /*350c0*/  IMAD.MOV.U32 R13, RZ, RZ, R20 ;  /* 0x000000ffff0d7224 */ /* 0x000fe400078e0014 */
[----:B------:R-:W-:-:S07]  /*350d0*/  IMAD.MOV.U32 R21, RZ, RZ, R14 ;  /* 0x000000ffff157224 */ /* 0x000fce00078e000e */
[----:B------:R-:W-:Y:S05]  /*350e0*/  WARPSYNC.COLLECTIVE R15, `(.L_x_3129) ;  /* 0x000000000f087348 */ /* 0x000fea0003c00000 */
[----:B------:R0:W1:Y:S02]  /*350f0*/  SHFL.IDX P6, R14, R13, R12, R11 ;  /* 0x0000000c0d0e7389 */ /* 0x00006400000c000b */
[----:B01----:R-:W-:Y:S01]  /*35100*/  ENDCOLLECTIVE ;  /* 0x000000000000791b */ /* 0x003fe20003800000 */
.L_x_3129:
[----:B------:R-:W-:Y:S01]  /*35110*/  IMAD.MOV.U32 R13, RZ, RZ, R3 ;  /* 0x000000ffff0d7224 */ /* 0x000fe200078e0003 */
[----:B------:R-:W-:-:S07]  /*35120*/  MOV R79, R14 ;  /* 0x0000000e004f7202 */ /* 0x000fce0000000f00 */
[----:B------:R-:W-:Y:S05]  /*35130*/  WARPSYNC.COLLECTIVE R15, `(.L_x_3130) ;  /* 0x000000000f087348 */ /* 0x000fea0003c00000 */
[----:B------:R0:W1:Y:S02]  /*35140*/  SHFL.IDX P6, R14, R13, R12, R11 ;  /* 0x0000000c0d0e7389 */ /* 0x00006400000c000b */
[----:B01----:R-:W-:Y:S01]  /*35150*/  ENDCOLLECTIVE ;  /* 0x000000000000791b */ /* 0x003fe20003800000 */
.L_x_3130:
[----:B------:R-:W-:Y:S01]  /*35160*/  IMAD.MOV.U32 R3, RZ, RZ, R14 ;  /* 0x000000ffff037224 */ /* 0x000fe200078e000e */
[----:B------:R-:W-:Y:S06]  /*35170*/  BRA `(.L_x_3131) ;  /* 0xfffffdc800507947 */ /* 0x000fec000383ffff */
.L_x_2821:
[----:B0-----:R0:W1:Y:S02]  /*35180*/  SYNCS.PHASECHK.TRANS64.TRYWAIT P0, [R16+URZ+0x38800], R0 ;  /* 0x03880000100075a7 */ /* 0x001064000800017f */
[----:B-1----:R-:W-:Y:S05]  /*35190*/  @!P0 NANOSLEEP.SYNCS 0x989680 ;  /* 0x009896800000895d */ /* 0x002fea0003900000 */
[----:B------:R-:W1:Y:S02]  /*351a0*/  @!P0 SYNCS.PHASECHK.TRANS64 P0, [R16+URZ+0x38800], R0 ;  /* 0x03880000100085a7 */ /* 0x000e64000800007f */
[----:B-1----:R-:W-:Y:S05]  /*351b0*/  @!P0 BRA `(.L_x_2821) ;  /* 0xfffffffc00f08947 */ /* 0x002fea000383ffff */
[----:B------:R-:W-:Y:S05]  /*351c0*/  BRA `(.L_x_3132) ;  /* 0xfffffdcc00347947 */ /* 0x000fea000383ffff */
.L_x_2839:
[----:B-1----:R1:W2:Y:S02]  /*351d0*/  SYNCS.PHASECHK.TRANS64.TRYWAIT P2, [R0+URZ+0x38830], R3 ;  /* 0x03883003000075a7 */ /* 0x0022a4000804017f */
[----:B--2---:R-:W-:Y:S05]  /*351e0*/  @!P2 NANOSLEEP.SYNCS 0x989680 ;  /* 0x009896800000a95d */ /* 0x004fea0003900000 */
[----:B------:R-:W2:Y:S02]  /*351f0*/  @!P2 SYNCS.PHASECHK.TRANS64 P2, [R0+URZ+0x38830], R3 ;  /* 0x038830030000a5a7 */ /* 0x000ea4000804007f */
[----:B--2---:R-:W-:Y:S05]  /*35200*/  @!P2 BRA `(.L_x_2839) ;  /* 0xfffffffc00f0a947 */ /* 0x004fea000383ffff */
[----:B------:R-:W-:Y:S05]  /*35210*/  BRA `(.L_x_2838) ;  /* 0xfffffe04000c7947 */ /* 0x000fea000383ffff */
.L_x_2846:
[----:B-1----:R1:W2:Y:S02]  /*35220*/  SYNCS.PHASECHK.TRANS64.TRYWAIT P3, [R11+URZ+0x38830], R4 ;  /* 0x038830040b0075a7 */ /* 0x0022a4000806017f */
[----:B--2---:R-:W-:Y:S05]  /*35230*/  @!P3 NANOSLEEP.SYNCS 0x989680 ;  /* 0x009896800000b95d */ /* 0x004fea0003900000 */
[----:B------:R-:W2:Y:S02]  /*35240*/  @!P3 SYNCS.PHASECHK.TRANS64 P3, [R11+URZ+0x38830], R4 ;  /* 0x038830040b00b5a7 */ /* 0x000ea4000806007f */
[----:B--2---:R-:W-:Y:S05]  /*35250*/  @!P3 BRA `(.L_x_2846) ;  /* 0xfffffffc00f0b947 */ /* 0x004fea000383ffff */
[----:B------:R-:W-:Y:S05]  /*35260*/  BRA `(.L_x_2845) ;  /* 0xfffffe50007c7947 */ /* 0x000fea000383ffff */
.L_x_2851:
[----:B-1----:R1:W2:Y:S02]  /*35270*/  SYNCS.PHASECHK.TRANS64.TRYWAIT P3, [R9+URZ+0x38850], R0 ;  /* 0x03885000090075a7 */ /* 0x0022a4000806017f */
[----:B--2---:R-:W-:Y:S05]  /*35280*/  @!P3 NANOSLEEP.SYNCS 0x989680 ;  /* 0x009896800000b95d */ /* 0x004fea0003900000 */
[----:B------:R-:W2:Y:S02]  /*35290*/  @!P3 SYNCS.PHASECHK.TRANS64 P3, [R9+URZ+0x38850], R0 ;  /* 0x038850000900b5a7 */ /* 0x000ea4000806007f */
[----:B--2---:R-:W-:Y:S05]  /*352a0*/  @!P3 BRA `(.L_x_2851) ;  /* 0xfffffffc00f0b947 */ /* 0x004fea000383ffff */
[----:B------:R-:W-:Y:S05]  /*352b0*/  BRA `(.L_x_2850) ;  /* 0xfffffe8800447947 */ /* 0x000fea000383ffff */
.L_x_2859:
[----:B-1----:R1:W2:Y:S02]  /*352c0*/  SYNCS.PHASECHK.TRANS64.TRYWAIT P2, [R4+URZ+0x38830], R5 ;  /* 0x03883005040075a7 */ /* 0x0022a4000804017f */
[----:B--2---:R-:W-:Y:S05]  /*352d0*/  @!P2 NANOSLEEP.SYNCS 0x989680 ;  /* 0x009896800000a95d */ /* 0x004fea0003900000 */
[----:B------:R-:W2:Y:S02]  /*352e0*/  @!P2 SYNCS.PHASECHK.TRANS64 P2, [R4+URZ+0x38830], R5 ;  /* 0x038830050400a5a7 */ /* 0x000ea4000804007f */
[----:B--2---:R-:W-:Y:S05]  /*352f0*/  @!P2 BRA `(.L_x_2859) ;  /* 0xfffffffc00f0a947 */ /* 0x004fea000383ffff */
[----:B------:R-:W-:Y:S05]  /*35300*/  BRA `(.L_x_2858) ;  /* 0xfffffea4005c7947 */ /* 0x000fea000383ffff */
.L_x_2864:
[----:B-1----:R1:W2:Y:S02]  /*35310*/  SYNCS.PHASECHK.TRANS64.TRYWAIT P2, [R9+URZ+0x38850], R0 ;  /* 0x03885000090075a7 */ /* 0x0022a4000804017f */
[----:B--2---:R-:W-:Y:S05]  /*35320*/  @!P2 NANOSLEEP.SYNCS 0x989680 ;  /* 0x009896800000a95d */ /* 0x004fea0003900000 */
[----:B------:R-:W2:Y:S02]  /*35330*/  @!P2 SYNCS.PHASECHK.TRANS64 P2, [R9+URZ+0x38850], R0 ;  /* 0x038850000900a5a7 */ /* 0x000ea4000804007f */
[----:B--2---:R-:W-:Y:S05]  /*35340*/  @!P2 BRA `(.L_x_2864) ;  /* 0xfffffffc00f0a947 */ /* 0x004fea000383ffff */
[----:B------:R-:W-:Y:S05]  /*35350*/  BRA `(.L_x_2863) ;  /* 0xfffffedc00247947 */ /* 0x000fea000383ffff */
.L_x_2870:
[----:B-1----:R1:W2:Y:S02]  /*35360*/  SYNCS.PHASECHK.TRANS64.TRYWAIT P0, [R10+URZ+0x38850], R0 ;  /* 0x038850000a0075a7 */ /* 0x0022a4000800017f */
[----:B--2---:R-:W-:Y:S05]  /*35370*/  @!P0 NANOSLEEP.SYNCS 0x989680 ;  /* 0x009896800000895d */ /* 0x004fea0003900000 */
[----:B------:R-:W2:Y:S02]  /*35380*/  @!P0 SYNCS.PHASECHK.TRANS64 P0, [R10+URZ+0x38850], R0 ;  /* 0x038850000a0085a7 */ /* 0x000ea4000800007f */
[----:B--2---:R-:W-:Y:S05]  /*35390*/  @!P0 BRA `(.L_x_2870) ;  /* 0xfffffffc00f08947 */ /* 0x004fea000383ffff */
[----:B------:R-:W-:Y:S05]  /*353a0*/  BRA `(.L_x_2869) ;  /* 0xfffffef800747947 */ /* 0x000fea000383ffff */
.L_x_2911:
        /* <DEDUP_REMOVED lines=11> */
.L_x_3134:
[----:B------:R-:W-:Y:S05]  /*35460*/  BSYNC B1 ;  /* 0x0000000000017941 */ /* 0x000fea0003800000 */
.L_x_3133:
[----:B------:R-:W-:Y:S05]  /*35470*/  BRA `(.L_x_3135) ;  /* 0xffffff6c00947947 */ /* 0x000fea000383ffff */
.L_x_2913:
[----:B------:R-:W-:Y:S01]  /*35480*/  BSSY B1, `(.L_x_3136) ;  /* 0x0000006000017945 */ /* 0x000fe20003800000 */
[----:B------:R-:W-:-:S07]  /*35490*/  IMAD.MOV.U32 R15, RZ, RZ, -0x1 ;  /* 0xffffffffff0f7424 */ /* 0x000fce00078e00ff */
[----:B0-----:R-:W-:Y:S05]  /*354a0*/  WARPSYNC.COLLECTIVE R15, `(.L_x_3137) ;  /* 0x000000000f0c7348 */ /* 0x001fea0003c00000 */
[----:B------:R-:W-:Y:S02]  /*354b0*/  ELECT P6, UR62, PT ;  /* 0x00000000003e782f */ /* 0x000fe400038c0000 */
[----:B------:R-:W-:Y:S01]  /*354c0*/  MOV R14, UR62 ;  /* 0x0000003e000e7c02 */ /* 0x000fe20008000f00 */
[----:B0-----:R-:W-:Y:S10]  /*354d0*/  ENDCOLLECTIVE ;  /* 0x000000000000791b */ /* 0x001ff40003800000 */
.L_x_3137:
[----:B------:R-:W-:Y:S05]  /*354e0*/  BSYNC B1 ;  /* 0x0000000000017941 */ /* 0x000fea0003800000 */
.L_x_3136:
[----:B------:R-:W-:Y:S01]  /*354f0*/  PLOP3.LUT P2, PT, P6, PT, PT, 0x80, 0x0 ;  /* 0x000000000000781c */ /* 0x000fe2000374f070 */
[----:B------:R-:W-:-:S12]  /*35500*/  BRA `(.L_x_2912) ;  /* 0xffffff6c00887947 */ /* 0x000fd8000383ffff */
.L_x_2915:
[----:B0-----:R0:W1:Y:S02]  /*35510*/  SYNCS.PHASECHK.TRANS64.TRYWAIT P0, [R18+URZ+0x38820], R2 ;  /* 0x03882002120075a7 */ /* 0x001064000800017f */
[----:B-1----:R-:W-:Y:S05]  /*35520*/  @!P0 NANOSLEEP.SYNCS 0x989680 ;  /* 0x009896800000895d */ /* 0x002fea0003900000 */
[----:B------:R-:W1:Y:S02]  /*35530*/  @!P0 SYNCS.PHASECHK.TRANS64 P0, [R18+URZ+0x38820], R2 ;  /* 0x03882002120085a7 */ /* 0x000e64000800007f */
[----:B-1----:R-:W-:Y:S05]  /*35540*/  @!P0 BRA `(.L_x_2915) ;  /* 0xfffffffc00f08947 */ /* 0x002fea000383ffff */
[----:B------:R-:W-:Y:S05]  /*35550*/  BRA `(.L_x_3138) ;  /* 0xffffff6c00987947 */ /* 0x000fea000383ffff */
.L_x_2919:
[----:B-1----:R1:W2:Y:S02]  /*35560*/  SYNCS.PHASECHK.TRANS64.TRYWAIT P0, [R6+URZ+0x388a0], R8 ;  /* 0x0388a008060075a7 */ /* 0x0022a4000800017f */
[----:B--2---:R-:W-:Y:S05]  /*35570*/  @!P0 NANOSLEEP.SYNCS 0x989680 ;  /* 0x009896800000895d */ /* 0x004fea0003900000 */
[----:B------:R-:W2:Y:S02]  /*35580*/  @!P0 SYNCS.PHASECHK.TRANS64 P0, [R6+URZ+0x388a0], R8 ;  /* 0x0388a008060085a7 */ /* 0x000ea4000800007f */
[----:B--2---:R-:W-:Y:S05]  /*35590*/  @!P0 BRA `(.L_x_2919) ;  /* 0xfffffffc00f08947 */ /* 0x004fea000383ffff */
[----:B------:R-:W-:Y:S05]  /*355a0*/  BRA `(.L_x_3139) ;  /* 0xffffff6c00b87947 */ /* 0x000fea000383ffff */
.L_x_2927:
[----:B0-----:R0:W2:Y:S02]  /*355b0*/  SYNCS.PHASECHK.TRANS64.TRYWAIT P0, [R6+URZ+0x388c0], R8 ;  /* 0x0388c008060075a7 */ /* 0x0010a4000800017f */
[----:B--2---:R-:W-:Y:S05]  /*355c0*/  @!P0 NANOSLEEP.SYNCS 0x989680 ;  /* 0x009896800000895d */ /* 0x004fea0003900000 */
[----:B------:R-:W2:Y:S02]  /*355d0*/  @!P0 SYNCS.PHASECHK.TRANS64 P0, [R6+URZ+0x388c0], R8 ;  /* 0x0388c008060085a7 */ /* 0x000ea4000800007f */
[----:B--2---:R-:W-:Y:S05]  /*355e0*/  @!P0 BRA `(.L_x_2927) ;  /* 0xfffffffc00f08947 */ /* 0x004fea000383ffff */
[----:B------:R-:W-:Y:S05]  /*355f0*/  BRA `(.L_x_3140) ;  /* 0xffffff7000f47947 */ /* 0x000fea000383ffff */
.L_x_2937:
[----:B0-----:R0:W1:Y:S02]  /*35600*/  SYNCS.PHASECHK.TRANS64.TRYWAIT P0, [R6+URZ+0x388a0], R5 ;  /* 0x0388a005060075a7 */ /* 0x001064000800017f */
[----:B-1----:R-:W-:Y:S05]  /*35610*/  @!P0 NANOSLEEP.SYNCS 0x989680 ;  /* 0x009896800000895d */ /* 0x002fea0003900000 */
[----:B------:R-:W1:Y:S02]  /*35620*/  @!P0 SYNCS.PHASECHK.TRANS64 P0, [R6+URZ+0x388a0], R5 ;  /* 0x0388a005060085a7 */ /* 0x000e64000800007f */
[----:B-1----:R-:W-:Y:S05]  /*35630*/  @!P0 BRA `(.L_x_2937) ;  /* 0xfffffffc00f08947 */ /* 0x002fea000383ffff */
[----:B------:R-:W-:Y:S05]  /*35640*/  BRA `(.L_x_3141) ;  /* 0xffffff78007c7947 */ /* 0x000fea000383ffff */
.L_x_2945:
[----:B-1----:R1:W2:Y:S02]  /*35650*/  SYNCS.PHASECHK.TRANS64.TRYWAIT P0, [R6+URZ+0x388c0], R5 ;  /* 0x0388c005060075a7 */ /* 0x0022a4000800017f */
[----:B--2---:R-:W-:Y:S05]  /*35660*/  @!P0 NANOSLEEP.SYNCS 0x989680 ;  /* 0x009896800000895d */ /* 0x004fea0003900000 */
[----:B------:R-:W2:Y:S02]  /*35670*/  @!P0 SYNCS.PHASECHK.TRANS64 P0, [R6+URZ+0x388c0], R5 ;  /* 0x0388c005060085a7 */ /* 0x000ea4000800007f */
[----:B--2---:R-:W-:Y:S05]  /*35680*/  @!P0 BRA `(.L_x_2945) ;  /* 0xfffffffc00f08947 */ /* 0x004fea000383ffff */
[----:B------:R-:W-:Y:S05]  /*35690*/  BRA `(.L_x_3142) ;  /* 0xffffff7c00b47947 */ /* 0x000fea000383ffff */
.L_x_2963:
        /* <DEDUP_REMOVED lines=11> */
.L_x_3144:
[----:B------:R-:W-:Y:S05]  /*35750*/  BSYNC B0 ;  /* 0x0000000000007941 */ /* 0x000fea0003800000 */
.L_x_3143:
[----:B------:R-:W-:Y:S05]  /*35760*/  BRA `(.L_x_3145) ;  /* 0xffffff8c006c7947 */ /* 0x000fea000383ffff */
.L_x_2965:
[----:B------:R-:W-:Y:S01]  /*35770*/  BSSY B0, `(.L_x_3146) ;  /* 0x0000006000007945 */ /* 0x000fe20003800000 */
[----:B------:R-:W-:-:S07]  /*35780*/  IMAD.MOV.U32 R15, RZ, RZ, -0x1 ;  /* 0xffffffffff0f7424 */ /* 0x000fce00078e00ff */
[----:B0-----:R-:W-:Y:S05]  /*35790*/  WARPSYNC.COLLECTIVE R15, `(.L_x_3147) ;  /* 0x000000000f0c7348 */ /* 0x001fea0003c00000 */
[----:B------:R-:W-:Y:S02]  /*357a0*/  ELECT P6, UR62, PT ;  /* 0x00000000003e782f */ /* 0x000fe400038c0000 */
[----:B------:R-:W-:Y:S01]  /*357b0*/  MOV R14, UR62 ;  /* 0x0000003e000e7c02 */ /* 0x000fe20008000f00 */
[----:B0-----:R-:W-:Y:S10]  /*357c0*/  ENDCOLLECTIVE ;  /* 0x000000000000791b */ /* 0x001ff40003800000 */
.L_x_3147:
[----:B------:R-:W-:Y:S05]  /*357d0*/  BSYNC B0 ;  /* 0x0000000000007941 */ /* 0x000fea0003800000 */
.L_x_3146:
[----:B------:R-:W-:Y:S05]  /*357e0*/  BRA `(.L_x_3148) ;  /* 0xffffff8c00787947 */ /* 0x000fea000383ffff */
.L_x_2967:
[----:B0-----:R0:W1:Y:S02]  /*357f0*/  SYNCS.PHASECHK.TRANS64.TRYWAIT P0, [R0+URZ+0x38840], R2 ;  /* 0x03884002000075a7 */ /* 0x001064000800017f */
[----:B-1----:R-:W-:Y:S05]  /*35800*/  @!P0 NANOSLEEP.SYNCS 0x989680 ;  /* 0x009896800000895d */ /* 0x002fea0003900000 */
[----:B------:R-:W1:Y:S02]  /*35810*/  @!P0 SYNCS.PHASECHK.TRANS64 P0, [R0+URZ+0x38840], R2 ;  /* 0x03884002000085a7 */ /* 0x000e64000800007f */
[----:B-1----:R-:W-:Y:S05]  /*35820*/  @!P0 BRA `(.L_x_2967) ;  /* 0xfffffffc00f08947 */ /* 0x002fea000383ffff */
[----:B------:R-:W-:Y:S05]  /*35830*/  BRA `(.L_x_3149) ;  /* 0xffffff8c00dc7947 */ /* 0x000fea000383ffff */
.L_x_2971:
[----:B------:R0:W5:Y:S01]  /*35840*/  LDL.LU R9, [R1+0x50] ;  /* 0x0000500001097983 */ /* 0x0001620000300800 */
[----:B------:R-:W-:Y:S01]  /*35850*/  IMAD.MOV.U32 R13, RZ, RZ, R3 ;  /* 0x000000ffff0d7224 */ /* 0x000fe200078e0003 */
[----:B------:R-:W-:Y:S01]  /*35860*/  MOV R11, 0x181f ;  /* 0x0000181f000b7802 */ /* 0x000fe20000000f00 */
[----:B------:R-:W-:Y:S02]  /*35870*/  IMAD.MOV.U32 R12, RZ, RZ, RZ ;  /* 0x000000ffff0c7224 */ /* 0x000fe400078e00ff */
[----:B------:R-:W-:Y:S01]  /*35880*/  IMAD.MOV.U32 R15, RZ, RZ, -0x1 ;  /* 0xffffffffff0f7424 */ /* 0x000fe200078e00ff */
[----:B------:R-:W1:Y:S06]  /*35890*/  S2R R5, SR_TID.X ;  /* 0x0000000000057919 */ /* 0x000e6c0000002100 */
[----:B01---5:R-:W-:Y:S05]  /*358a0*/  WARPSYNC.COLLECTIVE R15, `(.L_x_3150) ;  /* 0x000000000f087348 */ /* 0x023fea0003c00000 */
[----:B------:R2:W3:Y:S02]  /*358b0*/  SHFL.IDX P6, R14, R13, R12, R11 ;  /* 0x0000000c0d0e7389 */ /* 0x0004e400000c000b */
[----:B0123-5:R-:W-:Y:S01]  /*358c0*/  ENDCOLLECTIVE ;  /* 0x000000000000791b */ /* 0x02ffe20003800000 */
.L_x_3150:
[----:B------:R-:W-:Y:S02]  /*358d0*/  IMAD.MOV.U32 R13, RZ, RZ, R4 ;  /* 0x000000ffff0d7224 */ /* 0x000fe400078e0004 */
[----:B------:R-:W-:-:S07]  /*358e0*/  IMAD.MOV.U32 R6, RZ, RZ, R14 ;  /* 0x000000ffff067224 */ /* 0x000fce00078e000e */
[----:B------:R-:W-:Y:S05]  /*358f0*/  WARPSYNC.COLLECTIVE R15, `(.L_x_3151) ;  /* 0x000000000f087348 */ /* 0x000fea0003c00000 */
[----:B------:R0:W1:Y:S02]  /*35900*/  SHFL.IDX P6, R14, R13, R12, R11 ;  /* 0x0000000c0d0e7389 */ /* 0x00006400000c000b */
[----:B01----:R-:W-:Y:S01]  /*35910*/  ENDCOLLECTIVE ;  /* 0x000000000000791b */ /* 0x003fe20003800000 */
.L_x_3151:
[----:B------:R-:W-:-:S04]  /*35920*/  LOP3.LUT R5, R5, 0x7f, RZ, 0xc0, !PT ;  /* 0x0000007f05057812 */ /* 0x000fc800078ec0ff */
[----:B------:R-:W-:Y:S01]  /*35930*/  SHF.R.U32.HI R0, RZ, 0x3, R5 ;  /* 0x00000003ff007819 */ /* 0x000fe20000011605 */
[----:B------:R-:W-:Y:S02]  /*35940*/  IMAD R2, R9, R7, RZ ;  /* 0x0000000709027224 */ /* 0x000fe400078e02ff */
[----:B------:R-:W2:Y:S01]  /*35950*/  LDL R9, [R1+0x2c] ;  /* 0x00002c0001097983 */ /* 0x000ea20000100800 */
[----:B------:R-:W-:Y:S01]  /*35960*/  LEA R0, R10, R0, 0x7 ;  /* 0x000000000a007211 */ /* 0x000fe200078e38ff */
[----:B------:R-:W-:Y:S01]  /*35970*/  IMAD.MOV.U32 R7, RZ, RZ, R14 ;  /* 0x000000ffff077224 */ /* 0x000fe200078e000e */
[----:B------:R-:W-:Y:S01]  /*35980*/  ULDC.64 UR4, c[0x0][0x208] ;  /* 0x0000820000047ab9 */ /* 0x000fe20000000a00 */
[----:B------:R-:W-:Y:S01]  /*35990*/  IMAD.MOV.U32 R13, RZ, RZ, R3 ;  /* 0x000000ffff0d7224 */ /* 0x000fe200078e0003 */
[C---:B------:R-:W-:Y:S01]  /*359a0*/  ISETP.GE.AND P2, PT, R0.reuse, R2, PT ;  /* 0x000000020000720c */ /* 0x040fe20003f46270 */
[----:B------:R-:W-:Y:S02]  /*359b0*/  IMAD.MOV.U32 R12, RZ, RZ, 0x1 ;  /* 0x00000001ff0c7424 */ /* 0x000fe400078e00ff */
[----:B------:R-:W-:-:S10]  /*359c0*/  VIADD R5, R0, 0x10 ;  /* 0x0000001000057836 */ /* 0x000fd40000000000 */
        /* <DEDUP_REMOVED lines=16> */
.L_x_3152:
[----:B------:R-:W-:Y:S01]  /*35ad0*/  IMAD.MOV.U32 R13, RZ, RZ, R4 ;  /* 0x000000ffff0d7224 */ /* 0x000fe200078e0004 */
[----:B------:R-:W-:-:S07]  /*35ae0*/  MOV R7, R14 ;  /* 0x0000000e00077202 */ /* 0x000fce0000000f00 */
[----:B------:R-:W-:Y:S05]  /*35af0*/  WARPSYNC.COLLECTIVE R15, `(.L_x_3153) ;  /* 0x000000000f087348 */ /* 0x000fea0003c00000 */
[----:B------:R0:W1:Y:S02]  /*35b00*/  SHFL.IDX P6, R14, R13, R12, R11 ;  /* 0x0000000c0d0e7389 */ /* 0x00006400000c000b */
[----:B01----:R-:W-:Y:S01]  /*35b10*/  ENDCOLLECTIVE ;  /* 0x000000000000791b */ /* 0x003fe20003800000 */
.L_x_3153:
[----:B------:R-:W-:Y:S01]  /*35b20*/  ULDC.64 UR4, c[0x0][0x208] ;  /* 0x0000820000047ab9 */ /* 0x000fe20000000a00 */
[----:B------:R-:W-:Y:S02]  /*35b30*/  IMAD.MOV.U32 R13, RZ, RZ, R3 ;  /* 0x000000ffff0d7224 */ /* 0x000fe400078e0003 */
[----:B------:R-:W-:Y:S02]  /*35b40*/  IMAD.MOV.U32 R12, RZ, RZ, 0x2 ;  /* 0x00000002ff0c7424 */ /* 0x000fe400078e00ff */
[----:B------:R-:W-:-:S05]  /*35b50*/  IMAD.MOV.U32 R5, RZ, RZ, R14 ;  /* 0x000000ffff057224 */ /* 0x000fca00078e000e */
[----:B------:R-:W-:-:S05]  /*35b60*/  @!P2 LEA R5, P5, R8, R5, 0x1 ;  /* 0x000000050805a211 */ /* 0x000fca00078a08ff */
[----:B------:R-:W-:-:S04]  /*35b70*/  @!P2 IMAD.X R6, RZ, RZ, R7, P5 ;  /* 0x000000ffff06a224 */ /* 0x000fc800028e0607 */
[----:B------:R-:W-:Y:S01]  /*35b80*/  @!P2 IMAD.MOV.U32 R7, RZ, RZ, R6 ;  /* 0x000000ffff07a224 */ /* 0x000fe200078e0006 */
[----:B------:R-:W-:Y:S01]  /*35b90*/  @!P2 MOV R6, R5 ;  /* 0x000000050006a202 */ /* 0x000fe20000000f00 */
[----:B------:R-:W-:-:S04]  /*35ba0*/  VIADD R5, R0, 0x20 ;  /* 0x0000002000057836 */ /* 0x000fc80000000000 */
        /* <DEDUP_REMOVED lines=11> */
.L_x_3154:
[----:B------:R-:W-:Y:S01]  /*35c60*/  MOV R13, R4 ;  /* 0x00000004000d7202 */ /* 0x000fe20000000f00 */
[----:B------:R-:W-:-:S07]  /*35c70*/  IMAD.MOV.U32 R7, RZ, RZ, R14 ;  /* 0x000000ffff077224 */ /* 0x000fce00078e000e */
[----:B------:R-:W-:Y:S05]  /*35c80*/  WARPSYNC.COLLECTIVE R15, `(.L_x_3155) ;  /* 0x000000000f087348 */ /* 0x000fea0003c00000 */
[----:B------:R0:W1:Y:S02]  /*35c90*/  SHFL.IDX P6, R14, R13, R12, R11 ;  /* 0x0000000c0d0e7389 */ /* 0x00006400000c000b */
[----:B01----:R-:W-:Y:S01]  /*35ca0*/  ENDCOLLECTIVE ;  /* 0x000000000000791b */ /* 0x003fe20003800000 */
.L_x_3155:
[----:B------:R-:W-:Y:S01]  /*35cb0*/  ULDC.64 UR4, c[0x0][0x208] ;  /* 0x0000820000047ab9 */ /* 0x000fe20000000a00 */
[----:B------:R-:W-:Y:S02]  /*35cc0*/  IMAD.MOV.U32 R13, RZ, RZ, R3 ;  /* 0x000000ffff0d7224 */ /* 0x000fe400078e0003 */
[----:B------:R-:W-:Y:S02]  /*35cd0*/  IMAD.MOV.U32 R12, RZ, RZ, 0x3 ;  /* 0x00000003ff0c7424 */ /* 0x000fe400078e00ff */
[----:B------:R-:W-:-:S05]  /*35ce0*/  IMAD.MOV.U32 R5, RZ, RZ, R14 ;  /* 0x000000ffff057224 */ /* 0x000fca00078e000e */
[----:B------:R-:W-:-:S05]  /*35cf0*/  @!P2 LEA R5, P5, R8, R5, 0x1 ;  /* 0x000000050805a211 */ /* 0x000fca00078a08ff */
[----:B------:R-:W-:-:S04]  /*35d00*/  @!P2 IMAD.X R6, RZ, RZ, R7, P5 ;  /* 0x000000ffff06a224 */ /* 0x000fc800028e0607 */
        /* <DEDUP_REMOVED lines=14> */
.L_x_3156:
[----:B------:R-:W-:Y:S02]  /*35df0*/  IMAD.MOV.U32 R13, RZ, RZ, R4 ;  /* 0x000000ffff0d7224 */ /* 0x000fe400078e0004 */
[----:B------:R-:W-:-:S07]  /*35e00*/  IMAD.MOV.U32 R7, RZ, RZ, R14 ;  /* 0x000000ffff077224 */ /* 0x000fce00078e000e */
[----:B------:R-:W-:Y:S05]  /*35e10*/  WARPSYNC.COLLECTIVE R15, `(.L_x_3157) ;  /* 0x000000000f087348 */ /* 0x000fea0003c00000 */
[----:B------:R0:W1:Y:S02]  /*35e20*/  SHFL.IDX P6, R14, R13, R12, R11 ;  /* 0x0000000c0d0e7389 */ /* 0x00006400000c000b */
[----:B01----:R-:W-:Y:S01]  /*35e30*/  ENDCOLLECTIVE ;  /* 0x000000000000791b */ /* 0x003fe20003800000 */
.L_x_3157:
[----:B------:R-:W-:Y:S01]  /*35e40*/  ULDC.64 UR4, c[0x0][0x208] ;  /* 0x0000820000047ab9 */ /* 0x000fe20000000a00 */
[----:B------:R-:W-:Y:S01]  /*35e50*/  MOV R13, R3 ;  /* 0x00000003000d7202 */ /* 0x000fe20000000f00 */
[----:B------:R-:W-:Y:S01]  /*35e60*/  IMAD.MOV.U32 R12, RZ, RZ, 0x4 ;  /* 0x00000004ff0c7424 */ /* 0x000fe200078e00ff */
[----:B------:R-:W-:-:S04]  /*35e70*/  MOV R5, R14 ;  /* 0x0000000e00057202 */ /* 0x000fc80000000f00 */
        /* <DEDUP_REMOVED lines=16> */
.L_x_3158:
[----:B------:R-:W-:Y:S02]  /*35f80*/  IMAD.MOV.U32 R13, RZ, RZ, R4 ;  /* 0x000000ffff0d7224 */ /* 0x000fe400078e0004 */
[----:B------:R-:W-:-:S07]  /*35f90*/  IMAD.MOV.U32 R7, RZ, RZ, R14 ;  /* 0x000000ffff077224 */ /* 0x000fce00078e000e */
[----:B------:R-:W-:Y:S05]  /*35fa0*/  WARPSYNC.COLLECTIVE R15, `(.L_x_3159) ;  /* 0x000000000f087348 */ /* 0x000fea0003c00000 */
[----:B------:R0:W1:Y:S02]  /*35fb0*/  SHFL.IDX P6, R14, R13, R12, R11 ;  /* 0x0000000c0d0e7389 */ /* 0x00006400000c000b */
[----:B01----:R-:W-:Y:S01]  /*35fc0*/  ENDCOLLECTIVE ;  /* 0x000000000000791b */ /* 0x003fe20003800000 */
.L_x_3159:
[----:B------:R-:W-:Y:S01]  /*35fd0*/  ULDC.64 UR4, c[0x0][0x208] ;  /* 0x0000820000047ab9 */ /* 0x000fe20000000a00 */
[----:B------:R-:W-:Y:S01]  /*35fe0*/  IMAD.MOV.U32 R13, RZ, RZ, R3 ;  /* 0x000000ffff0d7224 */ /* 0x000fe200078e0003 */
[----:B------:R-:W-:Y:S01]  /*35ff0*/  MOV R12, 0x5 ;  /* 0x00000005000c7802 */ /* 0x000fe20000000f00 */
[----:B------:R-:W-:-:S05]  /*36000*/  IMAD.MOV.U32 R5, RZ, RZ, R14 ;  /* 0x000000ffff057224 */ /* 0x000fca00078e000e */
[----:B------:R-:W-:-:S04]  /*36010*/  @!P2 LEA R5, P5, R8, R5, 0x1 ;  /* 0x000000050805a211 */ /* 0x000fc800078a08ff */
[----:B------:R-:W-:-:S05]  /*36020*/  @!P2 IADD3.X R6, RZ, R7, RZ, P5, !PT ;  /* 0x00000007ff06a210 */ /* 0x000fca0002ffe4ff */
        /* <DEDUP_REMOVED lines=14> */
.L_x_3160:
[----:B------:R-:W-:Y:S02]  /*36110*/  IMAD.MOV.U32 R13, RZ, RZ, R4 ;  /* 0x000000ffff0d7224 */ /* 0x000fe400078e0004 */
[----:B------:R-:W-:-:S07]  /*36120*/  IMAD.MOV.U32 R7, RZ, RZ, R14 ;  /* 0x000000ffff077224 */ /* 0x000fce00078e000e */
[----:B------:R-:W-:Y:S05]  /*36130*/  WARPSYNC.COLLECTIVE R15, `(.L_x_3161) ;  /* 0x000000000f087348 */ /* 0x000fea0003c00000 */
[----:B------:R0:W1:Y:S02]  /*36140*/  SHFL.IDX P6, R14, R13, R12, R11 ;  /* 0x0000000c0d0e7389 */ /* 0x00006400000c000b */
[----:B01----:R-:W-:Y:S01]  /*36150*/  ENDCOLLECTIVE ;  /* 0x000000000000791b */ /* 0x003fe20003800000 */
.L_x_3161:
        /* <DEDUP_REMOVED lines=20> */
.L_x_3162:
[----:B------:R-:W-:Y:S01]  /*362a0*/  IMAD.MOV.U32 R13, RZ, RZ, R4 ;  /* 0x000000ffff0d7224 */ /* 0x000fe200078e0004 */
[----:B------:R-:W-:-:S07]  /*362b0*/  MOV R7, R14 ;  /* 0x0000000e00077202 */ /* 0x000fce0000000f00 */
[----:B------:R-:W-:Y:S05]  /*362c0*/  WARPSYNC.COLLECTIVE R15, `(.L_x_3163) ;  /* 0x000000000f087348 */ /* 0x000fea0003c00000 */
[----:B------:R0:W1:Y:S02]  /*362d0*/  SHFL.IDX P6, R14, R13, R12, R11 ;  /* 0x0000000c0d0e7389 */ /* 0x00006400000c000b */
[----:B01----:R-:W-:Y:S01]  /*362e0*/  ENDCOLLECTIVE ;  /* 0x000000000000791b */ /* 0x003fe20003800000 */
.L_x_3163:
        /* <DEDUP_REMOVED lines=18> */
.L_x_3164:
[----:B------:R-:W-:Y:S01]  /*36410*/  IMAD.MOV.U32 R13, RZ, RZ, R4 ;  /* 0x000000ffff0d7224 */ /* 0x000fe200078e0004 */
[----:B------:R-:W-:-:S07]  /*36420*/  MOV R5, R14 ;  /* 0x0000000e00057202 */ /* 0x000fce0000000f00 */
[----:B------:R-:W-:Y:S05]  /*36430*/  WARPSYNC.COLLECTIVE R15, `(.L_x_3165) ;  /* 0x000000000f087348 */ /* 0x000fea0003c00000 */
[----:B------:R0:W1:Y:S02]  /*36440*/  SHFL.IDX P6, R14, R13, R12, R11 ;  /* 0x0000000c0d0e7389 */ /* 0x00006400000c000b */
[----:B01----:R-:W-:Y:S01]  /*36450*/  ENDCOLLECTIVE ;  /* 0x000000000000791b */ /* 0x003fe20003800000 */
.L_x_3165:
[----:B------:R-:W-:Y:S01]  /*36460*/  IMAD.MOV.U32 R3, RZ, RZ, R14 ;  /* 0x000000ffff037224 */ /* 0x000fe200078e000e */
[----:B------:R-:W-:Y:S06]  /*36470*/  BRA `(.L_x_3166) ;  /* 0xffffff90009c7947 */ /* 0x000fec000383ffff */
.L_x_2976:
[----:B---3--:R3:W4:Y:S02]  /*36480*/  SYNCS.PHASECHK.TRANS64.TRYWAIT P0, [R18+URZ+0x38820], R0 ;  /* 0x03882000120075a7 */ /* 0x008724000800017f */
[----:B----4-:R-:W-:Y:S05]  /*36490*/  @!P0 NANOSLEEP.SYNCS 0x989680 ;  /* 0x009896800000895d */ /* 0x010fea0003900000 */
[----:B------:R-:W4:Y:S02]  /*364a0*/  @!P0 SYNCS.PHASECHK.TRANS64 P0, [R18+URZ+0x38820], R0 ;  /* 0x03882000120085a7 */ /* 0x000f24000800007f */
[----:B----4-:R-:W-:Y:S05]  /*364b0*/  @!P0 BRA `(.L_x_2976) ;  /* 0xfffffffc00f08947 */ /* 0x010fea000383ffff */
[----:B------:R-:W-:Y:S05]  /*364c0*/  BRA `(.L_x_3167) ;  /* 0xffffff9400187947 */ /* 0x000fea000383ffff */
.L_x_2985:
[----:B-1----:R1:W2:Y:S02]  /*364d0*/  SYNCS.PHASECHK.TRANS64.TRYWAIT P0, [R3+URZ+0x38840], R2 ;  /* 0x03884002030075a7 */ /* 0x0022a4000800017f */
[----:B--2---:R-:W-:Y:S05]  /*364e0*/  @!P0 NANOSLEEP.SYNCS 0x989680 ;  /* 0x009896800000895d */ /* 0x004fea0003900000 */
[----:B------:R-:W2:Y:S02]  /*364f0*/  @!P0 SYNCS.PHASECHK.TRANS64 P0, [R3+URZ+0x38840], R2 ;  /* 0x03884002030085a7 */ /* 0x000ea4000800007f */
[----:B--2---:R-:W-:Y:S05]  /*36500*/  @!P0 BRA `(.L_x_2985) ;  /* 0xfffffffc00f08947 */ /* 0x004fea000383ffff */
[----:B------:R-:W-:Y:S05]  /*36510*/  BRA `(.L_x_3168) ;  /* 0xffffff9400f87947 */ /* 0x000fea000383ffff */
.L_x_2993:
[----:B0-----:R0:W1:Y:S02]  /*36520*/  SYNCS.PHASECHK.TRANS64.TRYWAIT P0, [R2+URZ+0x38860], R3 ;  /* 0x03886003020075a7 */ /* 0x001064000800017f */
[----:B-1----:R-:W-:Y:S05]  /*36530*/  @!P0 NANOSLEEP.SYNCS 0x989680 ;  /* 0x009896800000895d */ /* 0x002fea0003900000 */
[----:B------:R-:W1:Y:S02]  /*36540*/  @!P0 SYNCS.PHASECHK.TRANS64 P0, [R2+URZ+0x38860], R3 ;  /* 0x03886003020085a7 */ /* 0x000e64000800007f */
[----:B-1----:R-:W-:Y:S05]  /*36550*/  @!P0 BRA `(.L_x_2993) ;  /* 0xfffffffc00f08947 */ /* 0x002fea000383ffff */
[----:B------:R-:W-:Y:S05]  /*36560*/  BRA `(.L_x_3169) ;  /* 0xffffff9c00487947 */ /* 0x000fea000383ffff */
.L_x_3005:
[----:B-1----:R1:W2:Y:S02]  /*36570*/  SYNCS.PHASECHK.TRANS64.TRYWAIT P0, [R3+URZ+0x38840], R2 ;  /* 0x03884002030075a7 */ /* 0x0022a4000800017f */
[----:B--2---:R-:W-:Y:S05]  /*36580*/  @!P0 NANOSLEEP.SYNCS 0x989680 ;  /* 0x009896800000895d */ /* 0x004fea0003900000 */
[----:B------:R-:W2:Y:S02]  /*36590*/  @!P0 SYNCS.PHASECHK.TRANS64 P0, [R3+URZ+0x38840], R2 ;  /* 0x03884002030085a7 */ /* 0x000ea4000800007f */
[----:B--2---:R-:W-:Y:S05]  /*365a0*/  @!P0 BRA `(.L_x_3005) ;  /* 0xfffffffc00f08947 */ /* 0x004fea000383ffff */
[----:B------:R-:W-:Y:S05]  /*365b0*/  BRA `(.L_x_3170) ;  /* 0xffffffa4005c7947 */ /* 0x000fea000383ffff */
.L_x_3013:
[----:B0-----:R0:W1:Y:S02]  /*365c0*/  SYNCS.PHASECHK.TRANS64.TRYWAIT P0, [R2+URZ+0x38860], R3 ;  /* 0x03886003020075a7 */ /* 0x001064000800017f */
[----:B-1----:R-:W-:Y:S05]  /*365d0*/  @!P0 NANOSLEEP.SYNCS 0x989680 ;  /* 0x009896800000895d */ /* 0x002fea0003900000 */
[----:B------:R-:W1:Y:S02]  /*365e0*/  @!P0 SYNCS.PHASECHK.TRANS64 P0, [R2+URZ+0x38860], R3 ;  /* 0x03886003020085a7 */ /* 0x000e64000800007f */
[----:B-1----:R-:W-:Y:S05]  /*365f0*/  @!P0 BRA `(.L_x_3013) ;  /* 0xfffffffc00f08947 */ /* 0x002fea000383ffff */
[----:B------:R-:W-:Y:S05]  /*36600*/  BRA `(.L_x_3171) ;  /* 0xffffffa800ac7947 */ /* 0x000fea000383ffff */
.L_x_3025:
[----:B--2---:R2:W3:Y:S02]  /*36610*/  SYNCS.PHASECHK.TRANS64.TRYWAIT P0, [R3+URZ+0x38840], R2 ;  /* 0x03884002030075a7 */ /* 0x0044e4000800017f */
[----:B---3--:R-:W-:Y:S05]  /*36620*/  @!P0 NANOSLEEP.SYNCS 0x989680 ;  /* 0x009896800000895d */ /* 0x008fea0003900000 */
[----:B------:R-:W3:Y:S02]  /*36630*/  @!P0 SYNCS.PHASECHK.TRANS64 P0, [R3+URZ+0x38840], R2 ;  /* 0x03884002030085a7 */ /* 0x000ee4000800007f */
[----:B---3--:R-:W-:Y:S05]  /*36640*/  @!P0 BRA `(.L_x_3025) ;  /* 0xfffffffc00f08947 */ /* 0x008fea000383ffff */
[----:B------:R-:W-:Y:S05]  /*36650*/  BRA `(.L_x_3172) ;  /* 0xffffffb000987947 */ /* 0x000fea000383ffff */
.L_x_3033:
[----:B0-----:R0:W1:Y:S02]  /*36660*/  SYNCS.PHASECHK.TRANS64.TRYWAIT P0, [R2+URZ+0x38860], R5 ;  /* 0x03886005020075a7 */ /* 0x001064000800017f */
[----:B-1----:R-:W-:Y:S05]  /*36670*/  @!P0 NANOSLEEP.SYNCS 0x989680 ;  /* 0x009896800000895d */ /* 0x002fea0003900000 */
[----:B------:R-:W1:Y:S02]  /*36680*/  @!P0 SYNCS.PHASECHK.TRANS64 P0, [R2+URZ+0x38860], R5 ;  /* 0x03886005020085a7 */ /* 0x000e64000800007f */
[----:B-1----:R-:W-:Y:S05]  /*36690*/  @!P0 BRA `(.L_x_3033) ;  /* 0xfffffffc00f08947 */ /* 0x002fea000383ffff */
[----:B------:R-:W-:Y:S05]  /*366a0*/  BRA `(.L_x_3173) ;  /* 0xffffffb400e47947 */ /* 0x000fea000383ffff */
.L_x_3047:
[----:B--2---:R2:W3:Y:S02]  /*366b0*/  SYNCS.PHASECHK.TRANS64.TRYWAIT P0, [R0+URZ+0x38860], R2 ;  /* 0x03886002000075a7 */ /* 0x0044e4000800017f */
[----:B---3--:R-:W-:Y:S05]  /*366c0*/  @!P0 NANOSLEEP.SYNCS 0x989680 ;  /* 0x009896800000895d */ /* 0x008fea0003900000 */
[----:B------:R-:W3:Y:S02]  /*366d0*/  @!P0 SYNCS.PHASECHK.TRANS64 P0, [R0+URZ+0x38860], R2 ;  /* 0x03886002000085a7 */ /* 0x000ee4000800007f */
[----:B---3--:R-:W-:Y:S05]  /*366e0*/  @!P0 BRA `(.L_x_3047) ;  /* 0xfffffffc00f08947 */ /* 0x008fea000383ffff */
[----:B------:R-:W-:Y:S05]  /*366f0*/  BRA `(.L_x_3174) ;  /* 0xffffffbc00b87947 */ /* 0x000fea000383ffff */
.L_x_3057:
[----:B------:R-:W3:Y:S01]  /*36700*/  LDL R0, [R1] ;  /* 0x0000000001007983 */ /* 0x000ee20000100800 */
        /* <DEDUP_REMOVED lines=8> */
.L_x_3176:
[----:B------:R-:W-:Y:S05]  /*36790*/  BSYNC B0 ;  /* 0x0000000000007941 */ /* 0x000fea0003800000 */
.L_x_3175:
        /* <DEDUP_REMOVED lines=10> */
.L_x_3177:
[----:B------:R-:W-:Y:S01]  /*36840*/  ULDC UR4, c[0x0][0xc3c] ;  /* 0x00030f0000047ab9 */ /* 0x000fe20000000800 */
[----:B------:R-:W-:Y:S01]  /*36850*/  ULDC.64 UR6, c[0x0][0x208] ;  /* 0x0000820000067ab9 */ /* 0x000fe20000000a00 */
[----:B------:R-:W-:Y:S01]  /*36860*/  IMAD.IADD R4, R2, 0x1, R16 ;  /* 0x0000000102047824 */ /* 0x000fe200078e0210 */
[----:B------:R-:W-:-:S04]  /*36870*/  MOV R0, R14 ;  /* 0x0000000e00007202 */ /* 0x000fc80000000f00 */
        /* <DEDUP_REMOVED lines=21> */
.L_x_3178:
        /* <DEDUP_REMOVED lines=9> */
.L_x_3179:
        /* <DEDUP_REMOVED lines=8> */
.L_x_3180:
        /* <DEDUP_REMOVED lines=8> */
.L_x_3181:
        /* <DEDUP_REMOVED lines=8> */
.L_x_3182:
[----:B------:R-:W-:Y:S01]  /*36be0*/  IMAD.MOV.U32 R12, RZ, RZ, 0x1f ;  /* 0x0000001fff0c7424 */ /* 0x000fe200078e00ff */
[----:B------:R-:W-:Y:S02]  /*36bf0*/  MOV R11, 0x1f ;  /* 0x0000001f000b7802 */ /* 0x000fe40000000f00 */
[----:B------:R-:W-:-:S04]  /*36c00*/  MOV R3, R14 ;  /* 0x0000000e00037202 */ /* 0x000fc80000000f00 */
[----:B------:R-:W-:-:S05]  /*36c10*/  SEL R3, R3, RZ, P3 ;  /* 0x000000ff03037207 */ /* 0x000fca0001800000 */
[----:B------:R-:W-:-:S04]  /*36c20*/  IMAD.IADD R7, R2, 0x1, R3 ;  /* 0x0000000102077824 */ /* 0x000fc800078e0203 */
[----:B------:R-:W-:-:S07]  /*36c30*/  IMAD.MOV.U32 R13, RZ, RZ, R7 ;  /* 0x000000ffff0d7224 */ /* 0x000fce00078e0007 */
[----:B------:R-:W-:Y:S05]  /*36c40*/  WARPSYNC.COLLECTIVE R15, `(.L_x_3183) ;  /* 0x000000000f087348 */ /* 0x000fea0003c00000 */
[----:B------:R0:W1:Y:S02]  /*36c50*/  SHFL.IDX P6, R14, R13, R12, R11 ;  /* 0x0000000c0d0e7389 */ /* 0x00006400000c000b */
[----:B01----:R-:W-:Y:S01]  /*36c60*/  ENDCOLLECTIVE ;  /* 0x000000000000791b */ /* 0x003fe20003800000 */
.L_x_3183:
[----:B------:R-:W-:Y:S01]  /*36c70*/  IMAD.MOV.U32 R9, RZ, RZ, R14 ;  /* 0x000000ffff097224 */ /* 0x000fe200078e000e */
[----:B------:R-:W-:Y:S06]  /*36c80*/  BRA `(.L_x_3184) ;  /* 0xffffffc000b87947 */ /* 0x000fec000383ffff */
.L_x_3060:
        /* <DEDUP_REMOVED lines=8> */
.L_x_3186:
[----:B------:R-:W-:Y:S05]  /*36d10*/  BSYNC B0 ;  /* 0x0000000000007941 */ /* 0x000fea0003800000 */
.L_x_3185:
[----:B------:R-:W2:Y:S01]  /*36d20*/  LDL R7, [R1+0x10] ;  /* 0x0000100001077983 */ /* 0x000ea20000100800 */
[----:B------:R-:W-:Y:S01]  /*36d30*/  IMAD.MOV.U32 R3, RZ, RZ, R14 ;  /* 0x000000ffff037224 */ /* 0x000fe200078e000e */
[----:B------:R-:W-:Y:S01]  /*36d40*/  MOV R15, 0xffffffff ;  /* 0xffffffff000f7802 */ /* 0x000fe20000000f00 */
[----:B------:R-:W-:Y:S02]  /*36d50*/  IMAD.MOV.U32 R12, RZ, RZ, 0x2 ;  /* 0x00000002ff0c7424 */ /* 0x000fe400078e00ff */
[----:B------:R-:W-:Y:S01]  /*36d60*/  IMAD.MOV.U32 R11, RZ, RZ, RZ ;  /* 0x000000ffff0b7224 */ /* 0x000fe200078e00ff */
[----:B--2---:R-:W-:-:S04]  /*36d70*/  LOP3.LUT P4, RZ, R7, 0x1, RZ, 0xc0, !PT ;  /* 0x0000000107ff7812 */ /* 0x004fc8000788c0ff */
[----:B------:R-:W-:-:S04]  /*36d80*/  SEL R3, R3, RZ, P4 ;  /* 0x000000ff03037207 */ /* 0x000fc80002000000 */
[----:B------:R-:W-:-:S05]  /*36d90*/  IADD3 R2, R2, R3, RZ ;  /* 0x0000000302027210 */ /* 0x000fca0007ffe0ff */
[----:B------:R-:W-:-:S07]  /*36da0*/  IMAD.MOV.U32 R13, RZ, RZ, R2 ;  /* 0x000000ffff0d7224 */ /* 0x000fce00078e0002 */
[----:B------:R-:W-:Y:S05]  /*36db0*/  WARPSYNC.COLLECTIVE R15, `(.L_x_3187) ;  /* 0x000000000f087348 */ /* 0x000fea0003c00000 */
[----:B------:R0:W1:Y:S02]  /*36dc0*/  SHFL.UP P6, R14, R13, R12, R11 ;  /* 0x0400000c0d0e7389 */ /* 0x00006400000c000b */
[----:B01----:R-:W-:Y:S01]  /*36dd0*/  ENDCOLLECTIVE ;  /* 0x000000000000791b */ /* 0x003fe20003800000 */
.L_x_3187:
        /* <DEDUP_REMOVED lines=8> */
.L_x_3188:
        /* <DEDUP_REMOVED lines=8> */
.L_x_3189:
        /* <DEDUP_REMOVED lines=8> */
.L_x_3190:
        /* <DEDUP_REMOVED lines=9> */
.L_x_3191:
[----:B------:R-:W-:Y:S01]  /*36ff0*/  IMAD.MOV.U32 R9, RZ, RZ, R14 ;  /* 0x000000ffff097224 */ /* 0x000fe200078e000e */
[----:B------:R-:W-:Y:S06]  /*37000*/  BRA `(.L_x_3192) ;  /* 0xffffffc0008c7947 */ /* 0x000fec000383ffff */
.L_x_3062:
[----:B------:R-:W-:Y:S01]  /*37010*/  BSSY B0, `(.L_x_3193) ;  /* 0x0000006000007945 */ /* 0x000fe20003800000 */
[----:B------:R-:W-:Y:S01]  /*37020*/  PLOP3.LUT P6, PT, P6, PT, PT, 0x8, 0x0 ;  /* 0x000000000000781c */ /* 0x000fe200037ce170 */
[----:B------:R-:W-:-:S12]  /*37030*/  IMAD.MOV.U32 R15, RZ, RZ, -0x1 ;  /* 0xffffffffff0f7424 */ /* 0x000fd800078e00ff */
[----:B0-----:R-:W-:Y:S05]  /*37040*/  WARPSYNC.COLLECTIVE R15, `(.L_x_3194) ;  /* 0x000000000f087348 */ /* 0x001fea0003c00000 */
[----:B------:R-:W-:Y:S01]  /*37050*/  VOTE.ANY R14, PT, P6 ;  /* 0x00000000000e7806 */ /* 0x000fe200030e0100 */
[----:B0-----:R-:W-:Y:S06]  /*37060*/  ENDCOLLECTIVE ;  /* 0x000000000000791b */ /* 0x001fec0003800000 */
.L_x_3194:
[----:B------:R-:W-:Y:S05]  /*37070*/  BSYNC B0 ;  /* 0x0000000000007941 */ /* 0x000fea0003800000 */
.L_x_3193:
[----:B------:R0:W5:Y:S01]  /*37080*/  LDL.LU R10, [R1+0xc] ;  /* 0x00000c00010a7983 */ /* 0x0001620000300800 */
[----:B------:R-:W-:Y:S01]  /*37090*/  MOV R0, R14 ;  /* 0x0000000e00007202 */ /* 0x000fe20000000f00 */
[----:B------:R-:W-:Y:S01]  /*370a0*/  IMAD.MOV.U32 R13, RZ, RZ, R4 ;  /* 0x000000ffff0d7224 */ /* 0x000fe200078e0004 */
[----:B------:R-:W-:Y:S01]  /*370b0*/  MOV R15, 0xffffffff ;  /* 0xffffffff000f7802 */ /* 0x000fe20000000f00 */
[----:B------:R-:W-:Y:S01]  /*370c0*/  IMAD.MOV.U32 R11, RZ, RZ, 0x1f ;  /* 0x0000001fff0b7424 */ /* 0x000fe200078e00ff */
[----:B------:R-:W1:Y:S02]  /*370d0*/  POPC R3, R0 ;  /* 0x0000000000037309 */ /* 0x000e640000000000 */
[----:B01----:R-:W-:-:S07]  /*370e0*/  IMAD.MOV.U32 R12, RZ, RZ, R3 ;  /* 0x000000ffff0c7224 */ /* 0x003fce00078e0003 */
[----:B-----5:R-:W-:Y:S05]  /*370f0*/  WARPSYNC.COLLECTIVE R15, `(.L_x_3195) ;  /* 0x000000000f087348 */ /* 0x020fea0003c00000 */
[----:B------:R0:W1:Y:S02]  /*37100*/  SHFL.IDX P6, R14, R13, R12, R11 ;  /* 0x0000000c0d0e7389 */ /* 0x00006400000c000b */
[----:B01---5:R-:W-:Y:S01]  /*37110*/  ENDCOLLECTIVE ;  /* 0x000000000000791b */ /* 0x023fe20003800000 */
.L_x_3195:
[----:B------:R-:W-:Y:S02]  /*37120*/  IMAD.MOV.U32 R13, RZ, RZ, R6 ;  /* 0x000000ffff0d7224 */ /* 0x000fe400078e0006 */
[----:B------:R-:W-:-:S07]  /*37130*/  IMAD.MOV.U32 R4, RZ, RZ, R14 ;  /* 0x000000ffff047224 */ /* 0x000fce00078e000e */
[----:B------:R-:W-:Y:S05]  /*37140*/  WARPSYNC.COLLECTIVE R15, `(.L_x_3196) ;  /* 0x000000000f087348 */ /* 0x000fea0003c00000 */
[----:B------:R0:W1:Y:S02]  /*37150*/  SHFL.IDX P6, R14, R13, R12, R11 ;  /* 0x0000000c0d0e7389 */ /* 0x00006400000c000b */
[----:B01----:R-:W-:Y:S01]  /*37160*/  ENDCOLLECTIVE ;  /* 0x000000000000791b */ /* 0x003fe20003800000 */
.L_x_3196:
[----:B------:R-:W-:Y:S01]  /*37170*/  IMAD.MOV.U32 R6, RZ, RZ, R14 ;  /* 0x000000ffff067224 */ /* 0x000fe200078e000e */
[----:B------:R-:W-:-:S05]  /*37180*/  IADD3 R10, R3, R10, RZ ;  /* 0x0000000a030a7210 */ /* 0x000fca0007ffe0ff */
[----:B------:R0:W-:Y:S01]  /*37190*/  STL [R1+0xc], R10 ;  /* 0x00000c0a01007387 */ /* 0x0001e20000100800 */
[----:B------:R-:W-:Y:S05]  /*371a0*/  BRA `(.L_x_3197) ;  /* 0xffffffc0006c7947 */ /* 0x000fea000383ffff */
.L_x_3064:
[----:B------:R-:W-:Y:S01]  /*371b0*/  BSSY B0, `(.L_x_3198) ;  /* 0x0000008000007945 */ /* 0x000fe20003800000 */
[----:B------:R-:W-:Y:S01]  /*371c0*/  IMAD.MOV.U32 R13, RZ, RZ, R7 ;  /* 0x000000ffff0d7224 */ /* 0x000fe200078e0007 */
[----:B------:R-:W-:Y:S01]  /*371d0*/  MOV R15, 0xffffffff ;  /* 0xffffffff000f7802 */ /* 0x000fe20000000f00 */
[----:B------:R-:W-:Y:S02]  /*371e0*/  IMAD.MOV.U32 R12, RZ, RZ, R3 ;  /* 0x000000ffff0c7224 */ /* 0x000fe400078e0003 */
[----:B------:R-:W-:-:S07]  /*371f0*/  IMAD.MOV.U32 R11, RZ, RZ, 0x1f ;  /* 0x0000001fff0b7424 */ /* 0x000fce00078e00ff */
[----:B0-----:R-:W-:Y:S05]  /*37200*/  WARPSYNC.COLLECTIVE R15, `(.L_x_3199) ;  /* 0x000000000f087348 */ /* 0x001fea0003c00000 */
[----:B------:R1:W2:Y:S02]  /*37210*/  SHFL.IDX P6, R14, R13, R12, R11 ;  /* 0x0000000c0d0e7389 */ /* 0x0002a400000c000b */
[----:B012---:R-:W-:Y:S01]  /*37220*/  ENDCOLLECTIVE ;  /* 0x000000000000791b */ /* 0x007fe20003800000 */
.L_x_3199:
[----:B------:R-:W-:Y:S05]  /*37230*/  BSYNC B0 ;  /* 0x0000000000007941 */ /* 0x000fea0003800000 */
.L_x_3198:
[----:B------:R-:W-:Y:S01]  /*37240*/  IMAD.MOV.U32 R3, RZ, RZ, R14 ;  /* 0x000000ffff037224 */ /* 0x000fe200078e000e */
[----:B------:R-:W-:Y:S06]  /*37250*/  BRA `(.L_x_3200) ;  /* 0xffffffc000587947 */ /* 0x000fec000383ffff */
.L_x_3070:
[----:B0-----:R0:W1:Y:S02]  /*37260*/  SYNCS.PHASECHK.TRANS64.TRYWAIT P0, [R0+URZ+0x38820], R3 ;  /* 0x03882003000075a7 */ /* 0x001064000800017f */
[----:B-1----:R-:W-:Y:S05]  /*37270*/  @!P0 NANOSLEEP.SYNCS 0x989680 ;  /* 0x009896800000895d */ /* 0x002fea0003900000 */
[----:B------:R-:W1:Y:S02]  /*37280*/  @!P0 SYNCS.PHASECHK.TRANS64 P0, [R0+URZ+0x38820], R3 ;  /* 0x03882003000085a7 */ /* 0x000e64000800007f */
[----:B-1----:R-:W-:Y:S05]  /*37290*/  @!P0 BRA `(.L_x_3070) ;  /* 0xfffffffc00f08947 */ /* 0x002fea000383ffff */
[----:B------:R-:W-:Y:S05]  /*372a0*/  BRA `(.L_x_3201) ;  /* 0xffffffc800f87947 */ /* 0x000fea000383ffff */
.L_x_3071:
        /* <DEDUP_REMOVED lines=11> */
.L_x_3203:
[----:B------:R-:W-:Y:S05]  /*37360*/  BSYNC B0 ;  /* 0x0000000000007941 */ /* 0x000fea0003800000 */
.L_x_3202:
[----:B------:R-:W-:Y:S05]  /*37370*/  BRA `(.L_x_3204) ;  /* 0xffffffc800e07947 */ /* 0x000fea000383ffff */
.L_x_3072:
[----:B------:R-:W-:Y:S01]  /*37380*/  BSSY B0, `(.L_x_3205) ;  /* 0x0000006000007945 */ /* 0x000fe20003800000 */
[----:B------:R-:W-:-:S07]  /*37390*/  IMAD.MOV.U32 R15, RZ, RZ, -0x1 ;  /* 0xffffffffff0f7424 */ /* 0x000fce00078e00ff */
[----:B01----:R-:W-:Y:S05]  /*373a0*/  WARPSYNC.COLLECTIVE R15, `(.L_x_3206) ;  /* 0x000000000f0c7348 */ /* 0x003fea0003c00000 */
[----:B------:R-:W-:Y:S02]  /*373b0*/  ELECT P6, UR62, PT ;  /* 0x00000000003e782f */ /* 0x000fe400038c0000 */
[----:B------:R-:W-:Y:S01]  /*373c0*/  MOV R14, UR62 ;  /* 0x0000003e000e7c02 */ /* 0x000fe20008000f00 */
[----:B01----:R-:W-:Y:S10]  /*373d0*/  ENDCOLLECTIVE ;  /* 0x000000000000791b */ /* 0x003ff40003800000 */
.L_x_3206:
[----:B------:R-:W-:Y:S05]  /*373e0*/  BSYNC B0 ;  /* 0x0000000000007941 */ /* 0x000fea0003800000 */
.L_x_3205:
[----:B------:R-:W-:Y:S05]  /*373f0*/  BRA `(.L_x_3207) ;  /* 0xffffffc800d47947 */ /* 0x000fea000383ffff */
.L_x_3074:
[----:B0-----:R0:W1:Y:S02]  /*37400*/  SYNCS.PHASECHK.TRANS64.TRYWAIT P0, [R6+URZ], R5 ;  /* 0x00000005060075a7 */ /* 0x001064000800017f */
[----:B-1----:R-:W-:Y:S05]  /*37410*/  @!P0 NANOSLEEP.SYNCS 0x989680 ;  /* 0x009896800000895d */ /* 0x002fea0003900000 */
[----:B------:R-:W1:Y:S02]  /*37420*/  @!P0 SYNCS.PHASECHK.TRANS64 P0, [R6+URZ], R5 ;  /* 0x00000005060085a7 */ /* 0x000e64000800007f */
[----:B-1----:R-:W-:Y:S05]  /*37430*/  @!P0 BRA `(.L_x_3074) ;  /* 0xfffffffc00f08947 */ /* 0x002fea000383ffff */
[----:B------:R-:W-:Y:S05]  /*37440*/  BRA `(.L_x_3208) ;  /* 0xffffffcc00147947 */ /* 0x000fea000383ffff */
.L_x_3075:
[----:B-1----:R1:W2:Y:S02]  /*37450*/  SYNCS.PHASECHK.TRANS64.TRYWAIT P0, [R7+URZ], R2 ;  /* 0x00000002070075a7 */ /* 0x0022a4000800017f */
[----:B--2---:R-:W-:Y:S05]  /*37460*/  @!P0 NANOSLEEP.SYNCS 0x989680 ;  /* 0x009896800000895d */ /* 0x004fea0003900000 */
[----:B------:R-:W2:Y:S02]  /*37470*/  @!P0 SYNCS.PHASECHK.TRANS64 P0, [R7+URZ], R2 ;  /* 0x00000002070085a7 */ /* 0x000ea4000800007f */
[----:B--2---:R-:W-:Y:S05]  /*37480*/  @!P0 BRA `(.L_x_3075) ;  /* 0xfffffffc00f08947 */ /* 0x004fea000383ffff */
[----:B------:R-:W-:Y:S05]  /*37490*/  BRA `(.L_x_3209) ;  /* 0xffffffcc00087947 */ /* 0x000fea000383ffff */
.L_x_3077:
[----:B--2---:R2:W3:Y:S02]  /*374a0*/  SYNCS.PHASECHK.TRANS64.TRYWAIT P0, [R4+URZ], R5 ;  /* 0x00000005040075a7 */ /* 0x0044e4000800017f */
[----:B---3--:R-:W-:Y:S05]  /*374b0*/  @!P0 NANOSLEEP.SYNCS 0x989680 ;  /* 0x009896800000895d */ /* 0x008fea0003900000 */
[----:B------:R-:W3:Y:S02]  /*374c0*/  @!P0 SYNCS.PHASECHK.TRANS64 P0, [R4+URZ], R5 ;  /* 0x00000005040085a7 */ /* 0x000ee4000800007f */
[----:B---3--:R-:W-:Y:S05]  /*374d0*/  @!P0 BRA `(.L_x_3077) ;  /* 0xfffffffc00f08947 */ /* 0x008fea000383ffff */
[----:B------:R-:W-:Y:S05]  /*374e0*/  BRA `(.L_x_3210) ;  /* 0xffffffcc000c7947 */ /* 0x000fea000383ffff */
.L_x_3211:
        /* <DEDUP_REMOVED lines=9> */
.L_x_14847:


//--------------------- .text._ZN7cutlass13device_kernelIN5flash11enable_sm90INS1_16FlashAttnFwdSm90INS1_25CollectiveMainloopFwdSm90ILi2EN4cute5tupleIJNS5_1CILi1EEES8_S8_EEENS6_IJNS7_ILi128EEENS7_ILi112EEENS7_ILi192EEEEEELi192ENS_6half_tEfNS_4arch4Sm90ELb0ELb0ELb1ELb0ELb0ELb0ELb0ELb1ELb1ELb1ELb1ELb0EEENS1_21CollectiveEpilogueFwdINS6_IJSA_SC_SB_EEES9_SE_SG_Li256ELb0ELb1ELb1ELb0EEENS1_19SingleTileSchedulerILb0ELb1ELb1ELi128EEEEEEEEEvNT_6ParamsE --------------------------
	.section	.text._ZN7cutlass13device_kernelIN5flash11enable_sm90INS1_16FlashAttnFwdSm90INS1_25CollectiveMainloopFwdSm90ILi2EN4cute5tupleIJNS5_1CILi1EEES8_S8_EEENS6_IJNS7_ILi128EEENS7_ILi112EEENS7_ILi192EEEEEELi192ENS_6half_tEfNS_4arch4Sm90ELb0ELb0ELb1ELb0ELb0ELb0ELb0ELb1ELb1ELb1ELb1ELb0EEENS1_21CollectiveEpilogueFwdINS6_IJSA_SC_SB_EEES9_SE_SG_Li256ELb0ELb1ELb1ELb0EEENS1_19SingleTileSchedulerILb0ELb1ELb1ELi128EEEEEEEEEvNT_6ParamsE,"ax",@progbits
	.align	128
.text._ZN7cutlass13device_kernelIN5flash11enable_sm90INS1_16FlashAttnFwdSm90INS1_25CollectiveMainloopFwdSm90ILi2EN4cute5tupleIJNS5_1CILi1EEES8_S8_EEENS6_IJNS7_ILi128EEENS7_ILi112EEENS7_ILi192EEEEEELi192ENS_6half_tEfNS_4arch4Sm90ELb0ELb0ELb1ELb0ELb0ELb0ELb0ELb1ELb1ELb1ELb1ELb0EEENS1_21CollectiveEpilogueFwdINS6_IJSA_SC_SB_EEES9_SE_SG_Li256ELb0ELb1ELb1ELb0EEENS1_19SingleTileSchedulerILb0ELb1ELb1ELi128EEEEEEEEEvNT_6ParamsE:
        .type           _ZN7cutlass13device_kernelIN5flash11enable_sm90INS1_16FlashAttnFwdSm90INS1_25CollectiveMainloopFwdSm90ILi2EN4cute5tupleIJNS5_1CILi1EEES8_S8_EEENS6_IJNS7_ILi128EEENS7_ILi112EEENS7_ILi192EEEEEELi192ENS_6half_tEfNS_4arch4Sm90ELb0ELb0ELb1ELb0ELb0ELb0ELb0ELb1ELb1ELb1ELb1ELb0EEENS1_21CollectiveEpilogueFwdINS6_IJSA_SC_SB_EEES9_SE_SG_Li256ELb0ELb1ELb1ELb0EEENS1_19SingleTileSchedulerILb0ELb1ELb1ELi128EEEEEEEEEvNT_6ParamsE,@function
        .size           _ZN7cutlass13device_kernelIN5flash11enable_sm90INS1_16FlashAttnFwdSm90INS1_25CollectiveMainloopFwdSm90ILi2EN4cute5tupleIJNS5_1CILi1EEES8_S8_EEENS6_IJNS7_ILi128EEENS7_ILi112EEENS7_ILi192EEEEEELi192ENS_6half_tEfNS_4arch4Sm90ELb0ELb0ELb1ELb0ELb0ELb0ELb0ELb1ELb1ELb1ELb1ELb0EEENS1_21CollectiveEpilogueFwdINS6_IJSA_SC_SB_EEES9_SE_SG_Li256ELb0ELb1ELb1ELb0EEENS1_19SingleTileSchedulerILb0ELb1ELb1ELi128EEEEEEEEEvNT_6ParamsE,(.L_x_14848 - _ZN7cutlass13device_kernelIN5flash11enable_sm90INS1_16FlashAttnFwdSm90INS1_25CollectiveMainloopFwdSm90ILi2EN4cute5tupleIJNS5_1CILi1EEES8_S8_EEENS6_IJNS7_ILi128EEENS7_ILi112EEENS7_ILi192EEEEEELi192ENS_6half_tEfNS_4arch4Sm90ELb0ELb0ELb1ELb0ELb0ELb0ELb0ELb1ELb1ELb1ELb1ELb0EEENS1_21CollectiveEpilogueFwdINS6_IJSA_SC_SB_EEES9_SE_SG_Li256ELb0ELb1ELb1ELb0EEENS1_19SingleTileSchedulerILb0ELb1ELb1ELi128EEEEEEEEEvNT_6ParamsE)
        .other          _ZN7cutlass13device_kernelIN5flash11enable_sm90INS1_16FlashAttnFwdSm90INS1_25CollectiveMainloopFwdSm90ILi2EN4cute5tupleIJNS5_1CILi1EEES8_S8_EEENS6_IJNS7_ILi128EEENS7_ILi112EEENS7_ILi192EEEEEELi192ENS_6half_tEfNS_4arch4Sm90ELb0ELb0ELb1ELb0ELb0ELb0ELb0ELb1ELb1ELb1ELb1ELb0EEENS1_21CollectiveEpilogueFwdINS6_IJSA_SC_SB_EEES9_SE_SG_Li256ELb0ELb1ELb1ELb0EEENS1_19SingleTileSchedulerILb0ELb1ELb1ELi128EEEEEEEEEvNT_6ParamsE,@"STO_CUDA_ENTRY STV_DEFAULT"
_ZN7cutlass13device_kernelIN5flash11enable_sm90INS1_16FlashAttnFwdSm90INS1_25CollectiveMainloopFwdSm90ILi2EN4cute5tupleIJNS5_1CILi1EEES8_S8_EEENS6_IJNS7_ILi128EEENS7_ILi112EEENS7_ILi192EEEEEELi192ENS_6half_tEfNS_4arch4Sm90ELb0ELb0ELb1ELb0ELb0ELb0ELb0ELb1ELb1ELb1ELb1ELb0EEENS1_21CollectiveEpilogueFwdINS6_IJSA_SC_SB_EEES9_SE_SG_Li256ELb0ELb1ELb1ELb0EEENS1_19SingleTileSchedulerILb0ELb1ELb1ELi128EEEEEEEEEvNT_6ParamsE:
        /* <DEDUP_REMOVED lines=18> */
.L_x_3213:
[----:B------:R-:W-:Y:S05]  /*0120*/  BSYNC B0 ;  /* 0x0000000000007941 */ /* 0x000fea0003800000 */
.L_x_3212:
        /* <DEDUP_REMOVED lines=41> */
.L_x_3214:
        /* <DEDUP_REMOVED lines=22> */
.L_x_3215:
        /* <DEDUP_REMOVED lines=18> */
.L_x_3216:
        /* <DEDUP_REMOVED lines=22> */
.L_x_3217:
        /* <DEDUP_REMOVED lines=22> */
.L_x_3218:
        /* <DEDUP_REMOVED lines=9> */
.L_x_3221:
        /* <DEDUP_REMOVED lines=14> */
[----:B--2---:R-:W-:Y:S01]  /*0a70*/  ISETP.LE.AND P0, PT, RZ, UR8, PT ;  /* 0x00000008ff007c0c */ /* 0x004fe2000bf03270 */
[----:B------:R-:W-:Y:S02]  /*0a80*/  UIADD3 UR4, -UR10, URZ, URZ ;  /* 0x0000003f0a047290 */ /* 0x000fe4000fffe13f */
[----:B------:R-:W-:-:S02]  /*0a90*/  IMAD.U32 R18, RZ, RZ, UR10 ;  /* 0x0000000aff127e24 */ /* 0x000fc4000f8e00ff */
[----:B------:R-:W-:-:S08]  /*0aa0*/  UIMAD UR7, UR7, UR4, UR6 ;  /* 0x00000004070772a4 */ /* 0x000fd0000f8e0206 */
[----:B------:R-:W-:Y:S05]  /*0ab0*/  @!P0 BRA `(.L_x_3222) ;  /* 0x0000011400e08947 */ /* 0x000fea0003800000 */
[----:B------:R-:W-:Y:S01]  /*0ac0*/  ULDC.64 UR4, c[0x0][0x418] ;  /* 0x0001060000047ab9 */ /* 0x000fe20000000a00 */
[----:B------:R-:W-:Y:S01]  /*0ad0*/  ULDC UR39, c[0x0][0x424] ;  /* 0x0001090000277ab9 */ /* 0x000fe20000000800 */
[----:B------:R-:W-:Y:S02]  /*0ae0*/  UISETP.NE.U32.AND UP0, UPT, UR4, URZ, UPT ;  /* 0x0000003f0400728c */ /* 0x000fe4000bf05070 */
[----:B------:R-:W-:Y:S02]  /*0af0*/  ULOP3.LUT UR9, UR7, 0xffff, URZ, 0xc0, !UPT ;  /* 0x0000ffff07097892 */ /* 0x000fe4000f8ec03f */
[----:B------:R-:W-:Y:S01]  /*0b00*/  UISETP.NE.AND.EX UP0, UPT, UR5, URZ, UPT, UP0 ;  /* 0x0000003f0500728c */ /* 0x000fe2000bf05300 */
[----:B------:R-:W-:-:S03]  /*0b10*/  ULDC UR4, c[0x0][0x2f0] ;  /* 0x0000bc0000047ab9 */ /* 0x000fc60000000800 */
[----:B------:R-:W-:-:S04]  /*0b20*/  USEL UR39, UR39, 0x1, UP0 ;  /* 0x0000000127277887 */ /* 0x000fc80008000000 */
[----:B------:R-:W-:-:S03]  /*0b30*/  UIMAD UR39, UR39, UR4, URZ ;  /* 0x00000004272772a4 */ /* 0x000fc6000f8e023f */
[----:B------:R-:W-:Y:S01]  /*0b40*/  UMOV UR4, URZ ;  /* 0x0000003f00047c82 */ /* 0x000fe20008000000 */
[----:B------:R-:W-:Y:S02]  /*0b50*/  UISETP.GE.AND UP0, UPT, UR39, 0x1, UPT ;  /* 0x000000012700788c */ /* 0x000fe4000bf06270 */
[----:B------:R-:W-:-:S04]  /*0b60*/  UIADD3 UR5, UR39, 0x6f, URZ ;  /* 0x0000006f27057890 */ /* 0x000fc8000fffe03f */
[----:B------:R-:W-:Y:S01]  /*0b70*/  PLOP3.LUT P0, PT, PT, PT, UP0, 0x80, 0x0 ;  /* 0x000000000000781c */ /* 0x000fe20003f0f008 */
[----:B------:R-:W-:-:S04]  /*0b80*/  UIMAD.WIDE UR4, UR5, -0x6db6db6d, UR4 ;  /* 0x92492493050478a5 */ /* 0x000fc8000f8e0204 */
[----:B------:R-:W-:-:S03]  /*0b90*/  USHF.R.U32.HI UR6, URZ, 0x1f, UR5 ;  /* 0x0000001f3f067899 */ /* 0x000fc60008011605 */
[----:B------:R-:W-:Y:S01]  /*0ba0*/  UMOV UR4, URZ ;  /* 0x0000003f00047c82 */ /* 0x000fe20008000000 */
[----:B------:R-:W-:-:S04]  /*0bb0*/  ULEA.HI.SX32 UR6, UR5, UR6, 0x1a ;  /* 0x0000000605067291 */ /* 0x000fc8000f8fd23f */
[----:B------:R-:W-:Y:S08]  /*0bc0*/  @!P0 BRA `(.L_x_3223) ;  /* 0x0000000000908947 */ /* 0x000ff00003800000 */
[----:B------:R-:W-:Y:S01]  /*0bd0*/  USHF.R.U32.HI UR7, URZ, 0x10, UR7 ;  /* 0x000000103f077899 */ /* 0x000fe20008011607 */
[----:B------:R-:W-:-:S03]  /*0be0*/  UMOV UR4, URZ ;  /* 0x0000003f00047c82 */ /* 0x000fc60008000000 */
[----:B------:R-:W-:-:S11]  /*0bf0*/  UISETP.NE.AND UP0, UPT, UR7, URZ, UPT ;  /* 0x0000003f0700728c */ /* 0x000fd6000bf05270 */
[----:B------:R-:W-:Y:S02]  /*0c00*/  @!UP0 ULDC UR7, c[0x0][0x9f0] ;  /* 0x00027c0000078ab9 */ /* 0x000fe40000000800 */
[----:B------:R-:W-:Y:S01]  /*0c10*/  MOV R3, UR7 ;  /* 0x0000000700037c02 */ /* 0x000fe20008000f00 */
[----:B------:R-:W-:-:S03]  /*0c20*/  UIADD3 UR8, UR6, -0x1, UR7 ;  /* 0xffffffff06087890 */ /* 0x000fc6000fffe007 */
[-C--:B------:R-:W-:Y:S02]  /*0c30*/  IABS R0, R3.reuse ;  /* 0x0000000300007213 */ /* 0x080fe40000000000 */
[----:B------:R-:W-:Y:S01]  /*0c40*/  IABS R5, R3 ;  /* 0x0000000300057213 */ /* 0x000fe20000000000 */
[----:B------:R-:W-:Y:S01]  /*0c50*/  IMAD.U32 R4, RZ, RZ, UR8 ;  /* 0x00000008ff047e24 */ /* 0x000fe2000f8e00ff */
[----:B------:R-:W-:Y:S01]  /*0c60*/  R2UR UR12, R0 ;  /* 0x00000000000c72ca */ /* 0x000fe200000e0000 */
[----:B------:R-:W-:-:S03]  /*0c70*/  ULOP3.LUT UR8, UR8, UR7, URZ, 0x3c, !UPT ;  /* 0x0000000708087292 */ /* 0x000fc6000f8e3c3f */
[----:B------:R-:W-:-:S05]  /*0c80*/  IABS R4, R4 ;  /* 0x0000000400047213 */ /* 0x000fca0000000000 */
[----:B------:R-:W-:-:S04]  /*0c90*/  IMAD.MOV.U32 R3, RZ, RZ, R4 ;  /* 0x000000ffff037224 */ /* 0x000fc800078e0004 */
[----:B------:R-:W1:Y:S01]  /*0ca0*/  I2F.RP R0, UR12 ;  /* 0x0000000c00007d06 */ /* 0x000e620008209400 */
[----:B------:R-:W-:-:S07]  /*0cb0*/  R2UR UR11, R3 ;  /* 0x00000000030b72ca */ /* 0x000fce00000e0000 */
[----:B-1----:R-:W0:Y:S02]  /*0cc0*/  MUFU.RCP R0, R0 ;  /* 0x0000000000007308 */ /* 0x002e240000001000 */
[----:B0-----:R-:W-:Y:S01]  /*0cd0*/  VIADD R2, R0, 0xffffffe ;  /* 0x0ffffffe00027836 */ /* 0x001fe20000000000 */
[----:B------:R-:W-:-:S05]  /*0ce0*/  IADD3 R0, RZ, -R5, RZ ;  /* 0x80000005ff007210 */ /* 0x000fca0007ffe0ff */
        /* <DEDUP_REMOVED lines=18> */
.L_x_3223:
[----:B------:R-:W-:Y:S01]  /*0e10*/  UIMAD UR5, UR9, UR4, URZ ;  /* 0x00000004090572a4 */ /* 0x000fe2000f8e023f */
[----:B------:R-:W-:Y:S01]  /*0e20*/  IMAD.U32 R0, RZ, RZ, UR6 ;  /* 0x00000006ff007e24 */ /* 0x000fe2000f8e00ff */
[----:B0-----:R-:W0:Y:S01]  /*0e30*/  S2R R2, SR_TID.X ;  /* 0x0000000000027919 */ /* 0x001e220000002100 */
[----:B------:R-:W-:Y:S01]  /*0e40*/  IMAD.U32 R3, RZ, RZ, UR4 ;  /* 0x00000004ff037e24 */ /* 0x000fe2000f8e00ff */
[----:B------:R-:W-:Y:S02]  /*0e50*/  PLOP3.LUT P0, PT, PT, PT, PT, 0x80, 0x0 ;  /* 0x000000000000781c */ /* 0x000fe40003f0f070 */
[----:B------:R-:W-:Y:S01]  /*0e60*/  CS2R R118, SRZ ;  /* 0x0000000000767805 */ /* 0x000fe2000001ff00 */
[----:B------:R-:W-:Y:S01]  /*0e70*/  IMAD.U32 R17, RZ, RZ, UR5 ;  /* 0x00000005ff117e24 */ /* 0x000fe2000f8e00ff */
[----:B------:R-:W-:Y:S02]  /*0e80*/  CS2R R116, SRZ ;  /* 0x0000000000747805 */ /* 0x000fe4000001ff00 */
[----:B------:R-:W-:-:S02]  /*0e90*/  VIADDMNMX R0, R3, UR5, R0, PT ;  /* 0x0000000503007c46 */ /* 0x000fc4000b800100 */
[----:B------:R-:W-:Y:S02]  /*0ea0*/  CS2R R114, SRZ ;  /* 0x0000000000727805 */ /* 0x000fe4000001ff00 */
[----:B------:R-:W-:Y:S02]  /*0eb0*/  CS2R R112, SRZ ;  /* 0x0000000000707805 */ /* 0x000fe4000001ff00 */
[----:B------:R-:W-:Y:S02]  /*0ec0*/  CS2R R110, SRZ ;  /* 0x00000000006e7805 */ /* 0x000fe4000001ff00 */
[----:B------:R-:W-:Y:S01]  /*0ed0*/  R2UR UR38, R0 ;  /* 0x00000000002672ca */ /* 0x000fe200000e0000 */
[----:B------:R-:W-:Y:S01]  /*0ee0*/  IMAD.MOV.U32 R0, RZ, RZ, RZ ;  /* 0x000000ffff007224 */ /* 0x000fe200078e00ff */
        /* <DEDUP_REMOVED lines=11> */
[----:B------:R-:W-:Y:S01]  /*0fa0*/  UISETP.GT.AND UP0, UPT, UR38, UR5, UPT ;  /* 0x000000052600728c */ /* 0x000fe2000bf04270 */
[----:B------:R-:W-:Y:S02]  /*0fb0*/  CS2R R86, SRZ ;  /* 0x0000000000567805 */ /* 0x000fe4000001ff00 */
[----:B------:R-:W-:Y:S02]  /*0fc0*/  CS2R R84, SRZ ;  /* 0x0000000000547805 */ /* 0x000fe4000001ff00 */
[----:B------:R-:W-:-:S02]  /*0fd0*/  CS2R R82, SRZ ;  /* 0x0000000000527805 */ /* 0x000fc4000001ff00 */
[----:B------:R-:W-:Y:S02]  /*0fe0*/  CS2R R80, SRZ ;  /* 0x0000000000507805 */ /* 0x000fe4000001ff00 */
[----:B------:R-:W-:Y:S02]  /*0ff0*/  CS2R R78, SRZ ;  /* 0x00000000004e7805 */ /* 0x000fe4000001ff00 */
[----:B------:R-:W-:Y:S02]  /*1000*/  PLOP3.LUT P1, PT, PT, PT, UP0, 0x80, 0x0 ;  /* 0x000000000000781c */ /* 0x000fe40003f2f008 */
[----:B------:R-:W-:Y:S02]  /*1010*/  CS2R R76, SRZ ;  /* 0x00000000004c7805 */ /* 0x000fe4000001ff00 */
[----:B------:R-:W-:Y:S02]  /*1020*/  CS2R R74, SRZ ;  /* 0x00000000004a7805 */ /* 0x000fe4000001ff00 */
[----:B0-----:R-:W-:Y:S01]  /*1030*/  IADD3 R19, R2, -0x80, RZ ;  /* 0xffffff8002137810 */ /* 0x001fe20007ffe0ff */
[----:B------:R-:W-:Y:S01]  /*1040*/  IMAD.MOV.U32 R2, RZ, RZ, RZ ;  /* 0x000000ffff027224 */ /* 0x000fe200078e00ff */
        /* <DEDUP_REMOVED lines=48> */
[----:B------:R-:W-:Y:S01]  /*1350*/  MOV R4, UR4 ;  /* 0x0000000400047c02 */ /* 0x000fe20008000f00 */
[----:B------:R0:W1:Y:S01]  /*1360*/  LDC.64 R2, c[0x4][R0] ;  /* 0x0100000000027b82 */ /* 0x0000620000000a00 */
[----:B------:R-:W-:Y:S01]  /*1370*/  IMAD.U32 R5, RZ, RZ, UR5 ;  /* 0x00000005ff057e24 */ /* 0x000fe2000f8e00ff */
[----:B------:R-:W-:Y:S01]  /*1380*/  ULDC.64 UR4, c[0x4][0x1c0] ;  /* 0x0100700000047ab9 */ /* 0x000fe20000000a00 */
        /* <DEDUP_REMOVED lines=9> */
.L_x_3225:
[----:B------:R-:W-:Y:S02]  /*1420*/  R2UR UR4, R16 ;  /* 0x00000000100472ca */ /* 0x000fe400000e0000 */
[----:B------:R-:W-:-:S11]  /*1430*/  SHF.L.U32 R0, RZ, 0x1f, RZ ;  /* 0x0000001fff007819 */ /* 0x000fd600000006ff */
[----:B------:R-:W0:Y:S02]  /*1440*/  SYNCS.PHASECHK.TRANS64.TRYWAIT P0, [UR4+0x36800], R0 ;  /* 0x03680000ff0075a7 */ /* 0x000e240008000144 */
[----:B0-----:R-:W-:Y:S05]  /*1450*/  @!P0 BRA `(.L_x_3226) ;  /* 0x0000010c00808947 */ /* 0x001fea0003800000 */
.L_x_3337:
[----:B------:R-:W2:Y:S02]  /*1460*/  LDL R2, [R1+0xc] ;  /* 0x00000c0001027983 */ /* 0x000ea40000100800 */
[----:B--2---:R-:W-:-:S13]  /*1470*/  R2UR UR4, R2 ;  /* 0x00000000020472ca */ /* 0x004fda00000e0000 */
[----:B------:R-:W-:-:S06]  /*1480*/  ULOP3.LUT UR4, UR4, 0x1, URZ, 0xfc, !UPT ;  /* 0x0000000104047892 */ /* 0x000fcc000f8efc3f */
[----:B------:R-:W-:-:S05]  /*1490*/  IMAD.U32 R2, RZ, RZ, UR4 ;  /* 0x00000004ff027e24 */ /* 0x000fca000f8e00ff */
[----:B------:R-:W-:-:S13]  /*14a0*/  ISETP.NE.AND P0, PT, R2, 0x3, PT ;  /* 0x000000030200780c */ /* 0x000fda0003f05270 */
[----:B------:R-:W-:Y:S05]  /*14b0*/  @!P0 BRA `(.L_x_3227) ;  /* 0x0000000000048947 */ /* 0x000fea0003800000 */
[----:B------:R-:W-:Y:S01]  /*14c0*/  BPT.TRAP 0x1 ;  /* 0x000000040000795c */ /* 0x000fe20000300000 */
.L_x_3227:
[----:B------:R-:W-:-:S13]  /*14d0*/  R2UR UR4, R16 ;  /* 0x00000000100472ca */ /* 0x000fda00000e0000 */
[----:B------:R1:W2:Y:S01]  /*14e0*/  SYNCS.PHASECHK.TRANS64.TRYWAIT P2, [UR4+0x36830], R0 ;  /* 0x03683000ff0075a7 */ /* 0x0002a20008040144 */
[----:B------:R-:W-:Y:S05]  /*14f0*/  @!P0 BRA `(.L_x_3228) ;  /* 0x0000000000048947 */ /* 0x000fea0003800000 */
[----:B------:R-:W-:Y:S01]  /*1500*/  BPT.TRAP 0x1 ;  /* 0x000000040000795c */ /* 0x000fe20000300000 */
.L_x_3228:
[----:B------:R-:W3:Y:S02]  /*1510*/  S2R R2, SR_TID.X ;  /* 0x0000000000027919 */ /* 0x000ee40000002100 */
[----:B---3--:R-:W-:-:S04]  /*1520*/  LOP3.LUT R2, R2, 0x7f, RZ, 0xc0, !PT ;  /* 0x0000007f02027812 */ /* 0x008fc800078ec0ff */
[----:B------:R-:W-:Y:S01]  /*1530*/  ISETP.NE.AND P1, PT, R2, RZ, PT ;  /* 0x000000ff0200720c */ /* 0x000fe20003f25270 */
[----:B------:R-:W-:Y:S01]  /*1540*/  IMAD.U32 R2, RZ, RZ, UR36 ;  /* 0x00000024ff027e24 */ /* 0x000fe2000f8e00ff */
[----:B--2---:R-:W-:Y:S11]  /*1550*/  @P2 BRA `(.L_x_3229) ;  /* 0x00000000000c2947 */ /* 0x004ff60003800000 */
[----:B------:R-:W-:-:S13]  /*1560*/  R2UR UR4, R16 ;  /* 0x00000000100472ca */ /* 0x000fda00000e0000 */
[----:B------:R-:W2:Y:S02]  /*1570*/  SYNCS.PHASECHK.TRANS64.TRYWAIT P2, [UR4+0x36830], R0 ;  /* 0x03683000ff0075a7 */ /* 0x000ea40008040144 */
[----:B--2---:R-:W-:Y:S05]  /*1580*/  @!P2 BRA `(.L_x_3230) ;  /* 0x0000010c0050a947 */ /* 0x004fea0003800000 */
.L_x_3229:
[----:B------:R-:W-:Y:S05]  /*1590*/  WARPSYNC.ALL ;  /* 0x0000000000007948 */ /* 0x000fea0003800000 */
[----:B------:R-:W-:Y:S01]  /*15a0*/  IMAD.MOV.U32 R5, RZ, RZ, RZ ;  /* 0x000000ffff057224 */ /* 0x000fe200078e00ff */
[----:B------:R-:W-:Y:S01]  /*15b0*/  MOV R119, RZ ;  /* 0x000000ff00777202 */ /* 0x000fe20000000f00 */
[----:B0-----:R-:W-:Y:S01]  /*15c0*/  IMAD.MOV.U32 R3, RZ, RZ, 0x40000040 ;  /* 0x40000040ff037424 */ /* 0x001fe200078e00ff */
[----:B------:R-:W-:Y:S02]  /*15d0*/  LOP3.LUT R2, R2, 0x10000, RZ, 0xfc, !PT ;  /* 0x0001000002027812 */ /* 0x000fe400078efcff */
        /* <DEDUP_REMOVED lines=18> */
[----:B------:R-:W-:Y:S01]  /*1700*/  R2UR UR20, R2 ;  /* 0x00000000021472ca */ /* 0x000fe200000e0000 */
[----:B------:R-:W-:Y:S01]  /*1710*/  UMOV UR29, 0x40000040 ;  /* 0x40000040001d7882 */ /* 0x000fe20000000000 */
[C---:B------:R-:W-:Y:S01]  /*1720*/  R2UR UR21, R3.reuse ;  /* 0x00000000031572ca */ /* 0x040fe200000e0000 */
[----:B------:R-:W-:Y:S01]  /*1730*/  ULOP3.LUT UR4, UR4, 0x3fff, URZ, 0xc0, !UPT ;  /* 0x00003fff04047892 */ /* 0x000fe2000f8ec03f */
[----:B------:R-:W-:Y:S01]  /*1740*/  R2UR UR5, R3 ;  /* 0x00000000030572ca */ /* 0x000fe200000e0000 */
[----:B------:R-:W-:Y:S01]  /*1750*/  UMOV UR31, 0x40000040 ;  /* 0x40000040001f7882 */ /* 0x000fe20000000000 */
[----:B------:R-:W-:Y:S01]  /*1760*/  UMOV UR33, 0x40000040 ;  /* 0x4000004000217882 */ /* 0x000fe20000000000 */
[----:B------:R-:W-:Y:S01]  /*1770*/  ULOP3.LUT UR43, UR4, 0x10000, URZ, 0xfc, !UPT ;  /* 0x00010000042b7892 */ /* 0x000fe2000f8efc3f */
[----:B------:R-:W-:Y:S01]  /*1780*/  LOP3.LUT R22, R22, 0xffffff80, RZ, 0xc0, !PT ;  /* 0xffffff8016167812 */ /* 0x000fe200078ec0ff */
[----:B------:R-:W-:Y:S01]  /*1790*/  UMOV UR35, 0x40000040 ;  /* 0x4000004000237882 */ /* 0x000fe20000000000 */
[----:B------:R-:W-:Y:S01]  /*17a0*/  UMOV UR37, 0x40000040 ;  /* 0x4000004000257882 */ /* 0x000fe20000000000 */
[----:B------:R-:W-:Y:S01]  /*17b0*/  UIADD3 UR4, UR43, 0x80, URZ ;  /* 0x000000802b047890 */ /* 0x000fe2000fffe03f */
[----:B------:R-:W-:Y:S01]  /*17c0*/  IMAD.MOV.U32 R4, RZ, RZ, -0x2 ;  /* 0xfffffffeff047424 */ /* 0x000fe200078e00ff */
[----:B------:R-:W-:Y:S01]  /*17d0*/  UIADD3 UR18, UR43, 0x100, URZ ;  /* 0x000001002b127890 */ /* 0x000fe2000fffe03f */
[----:B------:R-:W-:Y:S01]  /*17e0*/  IMAD.IADD R22, R19, 0x1, -R22 ;  /* 0x0000000113167824 */ /* 0x000fe200078e0a16 */
[----:B------:R-:W-:Y:S01]  /*17f0*/  UMOV UR10, UR43 ;  /* 0x0000002b000a7c82 */ /* 0x000fe20008000000 */
[----:B------:R-:W-:Y:S01]  /*1800*/  UIADD3 UR14, UR43, 0x180, URZ ;  /* 0x000001802b0e7890 */ /* 0x000fe2000fffe03f */
[----:B------:R-:W-:Y:S01]  /*1810*/  HGMMA.64x16x16.F32 R72, gdesc[UR8], RZ, !UPT, gsb0 ;  /* 0x00200000084879f0 */ /* 0x000fe2000c0008ff */
[----:B------:R-:W-:Y:S01]  /*1820*/  UMOV UR26, UR4 ;  /* 0x00000004001a7c82 */ /* 0x000fe20008000000 */
[----:B------:R-:W-:Y:S01]  /*1830*/  UIADD3 UR22, UR43, 0x200, URZ ;  /* 0x000002002b167890 */ /* 0x000fe2000fffe03f */
[C---:B------:R-:W-:Y:S01]  /*1840*/  R2UR UR4, R2.reuse ;  /* 0x00000000020472ca */ /* 0x040fe200000e0000 */
[----:B------:R-:W-:Y:S01]  /*1850*/  UIADD3 UR6, UR43, 0x280, URZ ;  /* 0x000002802b067890 */ /* 0x000fe2000fffe03f */
[----:B------:R-:W-:Y:S01]  /*1860*/  R2UR UR8, R2 ;  /* 0x00000000020872ca */ /* 0x000fe200000e0000 */
[----:B------:R-:W-:Y:S01]  /*1870*/  UIADD3 UR30, UR43, 0x380, URZ ;  /* 0x000003802b1e7890 */ /* 0x000fe2000fffe03f */
[----:B------:R-:W-:Y:S01]  /*1880*/  SHF.R.S32.HI R13, RZ, 0x1f, R22 ;  /* 0x0000001fff0d7819 */ /* 0x000fe20000011416 */
[----:B------:R-:W-:Y:S01]  /*1890*/  UIADD3 UR34, UR43, 0x382, URZ ;  /* 0x000003822b227890 */ /* 0x000fe2000fffe03f */
[----:B------:R-:W-:Y:S01]  /*18a0*/  IMAD.U32 R20, RZ, RZ, UR38 ;  /* 0x00000026ff147e24 */ /* 0x000fe2000f8e00ff */
[----:B------:R-:W-:Y:S01]  /*18b0*/  UIADD3 UR10, UR43, 0x504, URZ ;  /* 0x000005042b0a7890 */ /* 0x000fe2000fffe03f */
[----:B------:R-:W-:Y:S01]  /*18c0*/  LEA.HI R13, R13, R22, RZ, 0x2 ;  /* 0x000000160d0d7211 */ /* 0x000fe200078f10ff */
[----:B------:R-:W-:Y:S01]  /*18d0*/  UMOV UR41, 0x40000040 ;  /* 0x4000004000297882 */ /* 0x000fe20000000000 */
[----:B------:R-:W-:Y:S01]  /*18e0*/  UMOV UR45, 0x40000040 ;  /* 0x40000040002d7882 */ /* 0x000fe20000000000 */
[----:B------:R-:W-:Y:S01]  /*18f0*/  UMOV UR49, 0x40000040 ;  /* 0x4000004000317882 */ /* 0x000fe20000000000 */
[----:B------:R-:W-:Y:S01]  /*1900*/  UMOV UR53, 0x40000040 ;  /* 0x4000004000357882 */ /* 0x000fe20000000000 */
[----:B------:R-:W-:Y:S01]  /*1910*/  UMOV UR57, 0x40000040 ;  /* 0x4000004000397882 */ /* 0x000fe20000000000 */
[----:B------:R-:W-:Y:S01]  /*1920*/  LOP3.LUT R13, R13, 0x7ffffffc, RZ, 0xc0, !PT ;  /* 0x7ffffffc0d0d7812 */ /* 0x000fe200078ec0ff */
[----:B------:R-:W-:Y:S01]  /*1930*/  UIADD3 UR9, UR8, 0x2, URZ ;  /* 0x0000000208097890 */ /* 0x000fe2000fffe03f */
[----:B------:R-:W-:Y:S01]  /*1940*/  P2R R80, PR, RZ, 0x1 ;  /* 0x00000001ff507803 */ /* 0x000fe20000000000 */
[----:B------:R-:W-:Y:S01]  /*1950*/  UIADD3 UR28, UR8, 0x400, URZ ;  /* 0x00000400081c7890 */ /* 0x000fe2000fffe03f */
[----:B------:R-:W-:Y:S01]  /*1960*/  IADD3 R13, R22, -R13, RZ ;  /* 0x8000000d160d7210 */ /* 0x000fe20007ffe0ff */
[----:B------:R-:W-:Y:S01]  /*1970*/  UIADD3 UR32, UR8, 0x402, URZ ;  /* 0x0000040208207890 */ /* 0x000fe2000fffe03f */
[----:B------:R-:W-:Y:S01]  /*1980*/  IMAD.U32 R11, RZ, RZ, UR43 ;  /* 0x0000002bff0b7e24 */ /* 0x000fe2000f8e00ff */
[----:B------:R-:W-:Y:S01]  /*1990*/  UIADD3 UR36, UR8, 0x404, URZ ;  /* 0x0000040408247890 */ /* 0x000fe2000fffe03f */
[--C-:B------:R-:W-:Y:S01]  /*19a0*/  IMAD.MOV.U32 R118, RZ, RZ, R119.reuse ;  /* 0x000000ffff767224 */ /* 0x100fe200078e0077 */
[----:B------:R-:W-:Y:S01]  /*19b0*/  UIADD3 UR40, UR8, 0x406, URZ ;  /* 0x0000040608287890 */ /* 0x000fe2000fffe03f */
[----:B------:R-:W-:Y:S01]  /*19c0*/  IMAD R13, R13, R4, 0x70 ;  /* 0x000000700d0d7424 */ /* 0x000fe200078e0204 */
[----:B------:R-:W-:Y:S01]  /*19d0*/  UIADD3 UR44, UR8, 0x800, URZ ;  /* 0x00000800082c7890 */ /* 0x000fe2000fffe03f */
[--C-:B------:R-:W-:Y:S01]  /*19e0*/  IMAD.MOV.U32 R116, RZ, RZ, R119.reuse ;  /* 0x000000ffff747224 */ /* 0x100fe200078e0077 */
[----:B------:R-:W-:Y:S01]  /*19f0*/  UIADD3 UR48, UR8, 0x802, URZ ;  /* 0x0000080208307890 */ /* 0x000fe2000fffe03f */
[----:B------:R-:W-:Y:S01]  /*1a00*/  VIADD R13, R13, UR39 ;  /* 0x000000270d0d7c36 */ /* 0x000fe20008000000 */
[----:B------:R-:W-:Y:S01]  /*1a10*/  UIADD3 UR52, UR8, 0x804, URZ ;  /* 0x0000080408347890 */ /* 0x000fe2000fffe03f */
[----:B------:R-:W-:Y:S01]  /*1a20*/  IMAD.MOV.U32 R114, RZ, RZ, R119 ;  /* 0x000000ffff727224 */ /* 0x000fe200078e0077 */
[----:B------:R-:W-:Y:S01]  /*1a30*/  UIADD3 UR56, UR8, 0x806, URZ ;  /* 0x0000080608387890 */ /* 0x000fe2000fffe03f */
[----:B------:R-:W-:Y:S01]  /*1a40*/  IMAD R20, R20, -0x70, R13 ;  /* 0xffffff9014147824 */ /* 0x000fe200078e020d */
[----:B------:R-:W-:Y:S01]  /*1a50*/  UIADD3 UR38, UR38, -0x2, URZ ;  /* 0xfffffffe26267890 */ /* 0x000fe2000fffe03f */
[----:B------:R-:W-:-:S02]  /*1a60*/  IMAD.MOV.U32 R112, RZ, RZ, R119 ;  /* 0x000000ffff707224 */ /* 0x000fc400078e0077 */
[--C-:B------:R-:W-:Y:S01]  /*1a70*/  IMAD.MOV.U32 R110, RZ, RZ, R119.reuse ;  /* 0x000000ffff6e7224 */ /* 0x100fe200078e0077 */
[C---:B------:R-:W-:Y:S01]  /*1a80*/  ISETP.GT.AND P4, PT, R20.reuse, RZ, PT ;  /* 0x000000ff1400720c */ /* 0x040fe20003f84270 */
[--C-:B------:R-:W-:Y:S01]  /*1a90*/  IMAD.MOV.U32 R108, RZ, RZ, R119.reuse ;  /* 0x000000ffff6c7224 */ /* 0x100fe200078e0077 */
[C---:B------:R-:W-:Y:S01]  /*1aa0*/  ISETP.GT.AND P2, PT, R20.reuse, 0x1, PT ;  /* 0x000000011400780c */ /* 0x040fe20003f44270 */
[--C-:B------:R-:W-:Y:S01]  /*1ab0*/  IMAD.MOV.U32 R106, RZ, RZ, R119.reuse ;  /* 0x000000ffff6a7224 */ /* 0x100fe200078e0077 */
[C---:B------:R-:W-:Y:S01]  /*1ac0*/  ISETP.GT.AND P3, PT, R20.reuse, 0x8, PT ;  /* 0x000000081400780c */ /* 0x040fe20003f64270 */
[--C-:B------:R-:W-:Y:S01]  /*1ad0*/  IMAD.MOV.U32 R104, RZ, RZ, R119.reuse ;  /* 0x000000ffff687224 */ /* 0x100fe200078e0077 */
[C---:B------:R-:W-:Y:S01]  /*1ae0*/  ISETP.GT.AND P6, PT, R20.reuse, 0x9, PT ;  /* 0x000000091400780c */ /* 0x040fe20003fc4270 */
[--C-:B------:R-:W-:Y:S01]  /*1af0*/  IMAD.MOV.U32 R102, RZ, RZ, R119.reuse ;  /* 0x000000ffff667224 */ /* 0x100fe200078e0077 */
[----:B------:R-:W-:Y:S01]  /*1b00*/  ISETP.GT.AND P5, PT, R20, 0x10, PT ;  /* 0x000000101400780c */ /* 0x000fe20003fa4270 */
[----:B------:R-:W-:-:S02]  /*1b10*/  IMAD.MOV.U32 R100, RZ, RZ, R119 ;  /* 0x000000ffff647224 */ /* 0x000fc400078e0077 */
        /* <DEDUP_REMOVED lines=15> */
[----:B------:R-:W-:Y:S01]  /*1c10*/  IMAD.MOV.U32 R82, RZ, RZ, R119 ;  /* 0x000000ffff527224 */ /* 0x000fe200078e0077 */
[----:B------:R-:W-:Y:S02]  /*1c20*/  WARPGROUP.DEPBAR.LE gsb0, 0x0 ;  /* 0x00008000000079c5 */ /* 0x000fe40000010000 */
        /* <DEDUP_REMOVED lines=8> */
[----:B------:R-:W-:Y:S03]  /*1cb0*/  HGMMA.64x16x16.F32 R48, gdesc[UR12], RZ, !UPT, gsb0 ;  /* 0x002000000c3079f0 */ /* 0x000fe6000c0008ff */
[----:B------:R-:W-:Y:S02]  /*1cc0*/  WARPGROUP.DEPBAR.LE gsb0, 0x0 ;  /* 0x00008000000079c5 */ /* 0x000fe40000010000 */
[----:B------:R-:W-:-:S06]  /*1cd0*/  WARPGROUP.ARRIVE ;  /* 0x00000000000079c5 */ /* 0x000fcc0000000000 */
[----:B------:R-:W-:Y:S01]  /*1ce0*/  HGMMA.64x16x16.F32 R40, gdesc[UR20], RZ, !UPT, gsb0 ;  /* 0x00200000142879f0 */ /* 0x000fe2000c0008ff */
[----:B------:R-:W-:Y:S02]  /*1cf0*/  UIADD3 UR20, UR8, 0x4, URZ ;  /* 0x0000000408147890 */ /* 0x000fe4000fffe03f */
[----:B------:R-:W-:Y:S01]  /*1d00*/  UIADD3 UR22, UR43, 0x4, URZ ;  /* 0x000000042b167890 */ /* 0x000fe2000fffe03f */
[----:B------:R-:W-:Y:S01]  /*1d10*/  UMOV UR21, 0x40000040 ;  /* 0x4000004000157882 */ /* 0x000fe20000000000 */
[----:B------:R-:W-:Y:S01]  /*1d20*/  UMOV UR23, 0x40000040 ;  /* 0x4000004000177882 */ /* 0x000fe20000000000 */
[----:B------:R-:W-:Y:S01]  /*1d30*/  UIADD3 UR8, UR43, 0x804, URZ ;  /* 0x000008042b087890 */ /* 0x000fe2000fffe03f */
[----:B------:R-:W-:Y:S02]  /*1d40*/  WARPGROUP.DEPBAR.LE gsb0, 0x0 ;  /* 0x00008000000079c5 */ /* 0x000fe40000010000 */
[----:B------:R-:W-:-:S06]  /*1d50*/  WARPGROUP.ARRIVE ;  /* 0x00000000000079c5 */ /* 0x000fcc0000000000 */
[----:B------:R-:W-:Y:S01]  /*1d60*/  HGMMA.64x16x16.F32 R32, gdesc[UR4], RZ, !UPT, gsb0 ;  /* 0x00200000042079f0 */ /* 0x000fe2000c0008ff */
[----:B------:R-:W-:Y:S02]  /*1d70*/  UIADD3 UR4, UR43, 0x2, URZ ;  /* 0x000000022b047890 */ /* 0x000fe4000fffe03f */
[----:B------:R-:W-:Y:S02]  /*1d80*/  UIADD3 UR5, UR43, 0x182, URZ ;  /* 0x000001822b057890 */ /* 0x000fe4000fffe03f */
[----:B------:R-:W-:Y:S01]  /*1d90*/  UIADD3 UR6, UR43, 0x384, URZ ;  /* 0x000003842b067890 */ /* 0x000fe2000fffe03f */
[----:B------:R-:W-:Y:S01]  /*1da0*/  UMOV UR7, 0x40000040 ;  /* 0x4000004000077882 */ /* 0x000fe20000000000 */
[----:B------:R-:W-:Y:S02]  /*1db0*/  WARPGROUP.DEPBAR.LE gsb0, 0x0 ;  /* 0x00008000000079c5 */ /* 0x000fe40000010000 */
[----:B------:R-:W-:-:S06]  /*1dc0*/  WARPGROUP.ARRIVE ;  /* 0x00000000000079c5 */ /* 0x000fcc0000000000 */
[----:B------:R-:W-:Y:S01]  /*1dd0*/  HGMMA.64x16x16.F32 R24, gdesc[UR16], RZ, !UPT, gsb0 ;  /* 0x00200000101879f0 */ /* 0x000fe2000c0008ff */
[----:B------:R-:W-:Y:S01]  /*1de0*/  UMOV UR16, UR9 ;  /* 0x0000000900107c82 */ /* 0x000fe20008000000 */
[----:B------:R-:W-:Y:S01]  /*1df0*/  UMOV UR17, 0x40000040 ;  /* 0x4000004000117882 */ /* 0x000fe20000000000 */
[----:B------:R-:W-:Y:S01]  /*1e00*/  UMOV UR18, UR4 ;  /* 0x0000000400127c82 */ /* 0x000fe20008000000 */
[----:B------:R-:W-:Y:S01]  /*1e10*/  UMOV UR19, 0x40000040 ;  /* 0x4000004000137882 */ /* 0x000fe20000000000 */
        /* <DEDUP_REMOVED lines=481> */
[----:B------:R-:W-:Y:S01]  /*3c30*/  MUFU.TANH R74, R74 ;  /* 0x0000004a004a7308 */ /* 0x000fe20000002400 */
[----:B------:R-:W-:Y:S01]  /*3c40*/  UMOV UR4, UR56 ;  /* 0x0000003800047c82 */ /* 0x000fe20008000000 */
[----:B------:R-:W-:Y:S01]  /*3c50*/  UMOV UR5, UR57 ;  /* 0x0000003900057c82 */ /* 0x000fe20008000000 */
[----:B------:R-:W-:Y:S01]  /*3c60*/  UMOV UR7, 0x40000040 ;  /* 0x4000004000077882 */ /* 0x000fe20000000000 */
[----:B------:R-:W-:Y:S01]  /*3c70*/  FMUL.FTZ R73, R73, UR8 ;  /* 0x0000000849497c20 */ /* 0x000fe20008410000 */
[----:B------:R-:W-:Y:S01]  /*3c80*/  FMUL.FTZ R76, R76, UR8 ;  /* 0x000000084c4c7c20 */ /* 0x000fe20008410000 */
[----:B------:R-:W-:-:S02]  /*3c90*/  FMUL.FTZ R77, R77, UR8 ;  /* 0x000000084d4d7c20 */ /* 0x000fc40008410000 */
[----:B------:R-:W0:Y:S08]  /*3ca0*/  MUFU.TANH R75, R75 ;  /* 0x0000004b004b7308 */ /* 0x000e300000002400 */
[----:B------:R-:W-:Y:S08]  /*3cb0*/  MUFU.TANH R78, R78 ;  /* 0x0000004e004e7308 */ /* 0x000ff00000002400 */
[----:B------:R-:W2:Y:S01]  /*3cc0*/  MUFU.TANH R79, R79 ;  /* 0x0000004f004f7308 */ /* 0x000ea20000002400 */
[----:B0-----:R-:W-:-:S07]  /*3cd0*/  FSEL R75, R75, -INF , P2 ;  /* 0xff8000004b4b7808 */ /* 0x001fce0001000000 */
[----:B------:R0:W3:Y:S08]  /*3ce0*/  MUFU.TANH R7, R72 ;  /* 0x0000004800077308 */ /* 0x0000f00000002400 */
[----:B-1----:R1:W4:Y:S01]  /*3cf0*/  MUFU.TANH R0, R73 ;  /* 0x0000004900007308 */ /* 0x0023220000002400 */
[----:B--2---:R-:W-:Y:S01]  /*3d00*/  FSEL R79, R79, -INF , P6 ;  /* 0xff8000004f4f7808 */ /* 0x004fe20003000000 */
[----:B0-----:R-:W-:-:S06]  /*3d10*/  IMAD.MOV.U32 R72, RZ, RZ, R119 ;  /* 0x000000ffff487224 */ /* 0x001fcc00078e0077 */
[----:B------:R0:W2:Y:S01]  /*3d20*/  MUFU.TANH R9, R76 ;  /* 0x0000004c00097308 */ /* 0x0000a20000002400 */
        /* <DEDUP_REMOVED lines=15> */
[----:B------:R-:W-:Y:S01]  /*3e20*/  FMNMX.FTZ R12, R73, R75, !PT ;  /* 0x0000004b490c7209 */ /* 0x000fe20007810000 */
[----:B------:R-:W-:Y:S01]  /*3e30*/  FMUL.FTZ R64, R64, UR8 ;  /* 0x0000000840407c20 */ /* 0x000fe20008410000 */
[----:B---3--:R-:W-:Y:S01]  /*3e40*/  FSEL R7, R7, -INF , P4 ;  /* 0xff80000007077808 */ /* 0x008fe20002000000 */
[----:B------:R-:W3:Y:S01]  /*3e50*/  MUFU.TANH R67, R67 ;  /* 0x0000004300437308 */ /* 0x000ee20000002400 */
[----:B------:R-:W-:Y:S01]  /*3e60*/  ISETP.GT.AND P4, PT, R20, 0x11, PT ;  /* 0x000000111400780c */ /* 0x000fe20003f84270 */
[----:B------:R-:W-:Y:S01]  /*3e70*/  FMUL.FTZ R68, R68, UR8 ;  /* 0x0000000844447c20 */ /* 0x000fe20008410000 */
[----:B----4-:R-:W-:Y:S01]  /*3e80*/  FSEL R0, R0, -INF , P2 ;  /* 0xff80000000007808 */ /* 0x010fe20001000000 */
[--C-:B0-----:R-:W-:Y:S01]  /*3e90*/  IMAD.MOV.U32 R76, RZ, RZ, R119.reuse ;  /* 0x000000ffff4c7224 */ /* 0x101fe200078e0077 */
[----:B------:R-:W-:Y:S01]  /*3ea0*/  ISETP.GT.AND P2, PT, R20, 0x18, PT ;  /* 0x000000181400780c */ /* 0x000fe20003f44270 */
[--C-:B------:R-:W-:Y:S01]  /*3eb0*/  IMAD.MOV.U32 R74, RZ, RZ, R119.reuse ;  /* 0x000000ffff4a7224 */ /* 0x100fe200078e0077 */
[----:B--2---:R-:W-:Y:S01]  /*3ec0*/  FSEL R9, R9, -INF , P3 ;  /* 0xff80000009097808 */ /* 0x004fe20001800000 */
[----:B------:R-:W0:Y:S01]  /*3ed0*/  MUFU.TANH R65, R65 ;  /* 0x0000004100417308 */ /* 0x000e220000002400 */
[----:B-1----:R-:W-:Y:S01]  /*3ee0*/  FSEL R81, R66, -INF , P5 ;  /* 0xff80000042517808 */ /* 0x002fe20002800000 */
[----:B------:R-:W-:-:S06]  /*3ef0*/  IMAD.MOV.U32 R66, RZ, RZ, R119 ;  /* 0x000000ffff427224 */ /* 0x000fcc00078e0077 */
[----:B------:R1:W2:Y:S01]  /*3f00*/  MUFU.TANH R21, R77 ;  /* 0x0000004d00157308 */ /* 0x0002a20000002400 */
[----:B---3--:R-:W-:-:S07]  /*3f10*/  FSEL R67, R67, -INF , P4 ;  /* 0xff80000043437808 */ /* 0x008fce0002000000 */
[----:B------:R-:W3:Y:S01]  /*3f20*/  MUFU.TANH R70, R70 ;  /* 0x0000004600467308 */ /* 0x000ee20000002400 */
[----:B-1----:R-:W-:Y:S01]  /*3f30*/  FSEL R77, R78, -INF , P3 ;  /* 0xff8000004e4d7808 */ /* 0x002fe20001800000 */
[----:B------:R-:W-:Y:S01]  /*3f40*/  IMAD.MOV.U32 R78, RZ, RZ, R119 ;  /* 0x000000ffff4e7224 */ /* 0x000fe200078e0077 */
[----:B0-----:R-:W-:Y:S02]  /*3f50*/  FSEL R19, R65, -INF , P4 ;  /* 0xff80000041137808 */ /* 0x001fe40002000000 */
[----:B------:R-:W-:Y:S02]  /*3f60*/  FMNMX.FTZ R14, R77, R12, !PT ;  /* 0x0000000c4d0e7209 */ /* 0x000fe40007810000 */
[----:B------:R-:W-:Y:S01]  /*3f70*/  ISETP.GT.AND P3, PT, R20, 0x19, PT ;  /* 0x000000191400780c */ /* 0x000fe20003f64270 */
[----:B------:R-:W0:Y:S01]  /*3f80*/  MUFU.TANH R71, R71 ;  /* 0x0000004700477308 */ /* 0x000e220000002400 */
[----:B------:R-:W-:Y:S02]  /*3f90*/  FMNMX.FTZ R14, R79, R14, !PT ;  /* 0x0000000e4f0e7209 */ /* 0x000fe40007810000 */
[----:B--2---:R-:W-:-:S02]  /*3fa0*/  FSEL R21, R21, -INF , P6 ;  /* 0xff80000015157808 */ /* 0x004fc40003000000 */
[----:B------:R-:W-:Y:S02]  /*3fb0*/  FMNMX.FTZ R14, R81, R14, !PT ;  /* 0x0000000e510e7209 */ /* 0x000fe40007810000 */
[----:B------:R-:W-:Y:S01]  /*3fc0*/  ISETP.GT.AND P6, PT, R20, 0x20, PT ;  /* 0x000000201400780c */ /* 0x000fe20003fc4270 */
[----:B------:R-:W1:Y:S01]  /*3fd0*/  MUFU.TANH R23, R64 ;  /* 0x0000004000177308 */ /* 0x000e620000002400 */
[----:B---3--:R-:W-:Y:S01]  /*3fe0*/  FSEL R65, R70, -INF , P2 ;  /* 0xff80000046417808 */ /* 0x008fe20001000000 */
[----:B------:R-:W-:Y:S02]  /*3ff0*/  WARPGROUP.DEPBAR.LE gsb0, 0x0 ;  /* 0x00008000000079c5 */ /* 0x000fe40000010000 */
[----:B------:R-:W-:Y:S01]  /*4000*/  WARPGROUP.ARRIVE ;  /* 0x00000000000079c5 */ /* 0x000fe20000000000 */
[----:B------:R-:W-:Y:S01]  /*4010*/  FMUL.FTZ R58, R58, UR8 ;  /* 0x000000083a3a7c20 */ /* 0x000fe20008410000 */
[----:B------:R-:W-:Y:S01]  /*4020*/  FMUL.FTZ R59, R59, UR8 ;  /* 0x000000083b3b7c20 */ /* 0x000fe20008410000 */
[----:B------:R-:W-:Y:S01]  /*4030*/  FMUL.FTZ R62, R62, UR8 ;  /* 0x000000083e3e7c20 */ /* 0x000fe20008410000 */
[----:B------:R-:W-:Y:S01]  /*4040*/  MUFU.TANH R69, R69 ;  /* 0x0000004500457308 */ /* 0x000fe20000002400 */
[----:B------:R-:W-:Y:S01]  /*4050*/  FMUL.FTZ R63, R63, UR8 ;  /* 0x000000083f3f7c20 */ /* 0x000fe20008410000 */
[----:B------:R-:W-:Y:S01]  /*4060*/  HGMMA.64x16x16.F32 R48, gdesc[UR4], R48, gsb0 ;  /* 0x00200000043079f0 */ /* 0x000fe20008000830 */
[----:B------:R-:W-:Y:S01]  /*4070*/  UIADD3 UR6, UR43, 0x906, URZ ;  /* 0x000009062b067890 */ /* 0x000fe2000fffe03f */
[----:B------:R-:W-:Y:S01]  /*4080*/  FMUL.FTZ R56, R56, UR8 ;  /* 0x0000000838387c20 */ /* 0x000fe20008410000 */
[----:B------:R-:W-:Y:S01]  /*4090*/  UMOV UR4, UR56 ;  /* 0x0000003800047c82 */ /* 0x000fe20008000000 */
[----:B------:R-:W-:Y:S01]  /*40a0*/  UMOV UR5, UR57 ;  /* 0x0000003900057c82 */ /* 0x000fe20008000000 */
[----:B------:R-:W-:Y:S01]  /*40b0*/  UMOV UR7, 0x40000040 ;  /* 0x4000004000077882 */ /* 0x000fe20000000000 */
[----:B------:R-:W-:Y:S01]  /*40c0*/  MUFU.TANH R58, R58 ;  /* 0x0000003a003a7308 */ /* 0x000fe20000002400 */
[----:B------:R-:W-:Y:S01]  /*40d0*/  FMNMX.FTZ R14, R67, R14, !PT ;  /* 0x0000000e430e7209 */ /* 0x000fe20007810000 */
[----:B------:R-:W-:Y:S01]  /*40e0*/  FMUL.FTZ R57, R57, UR8 ;  /* 0x0000000839397c20 */ /* 0x000fe20008410000 */
[----:B0-----:R-:W-:Y:S01]  /*40f0*/  FSEL R71, R71, -INF , P3 ;  /* 0xff80000047477808 */ /* 0x001fe20001800000 */
[----:B------:R-:W-:Y:S01]  /*4100*/  FMUL.FTZ R60, R60, UR8 ;  /* 0x000000083c3c7c20 */ /* 0x000fe20008410000 */
[----:B------:R-:W-:Y:S01]  /*4110*/  FMNMX.FTZ R14, R65, R14, !PT ;  /* 0x0000000e410e7209 */ /* 0x000fe20007810000 */
[----:B------:R-:W-:Y:S01]  /*4120*/  FMUL.FTZ R61, R61, UR8 ;  /* 0x000000083d3d7c20 */ /* 0x000fe20008410000 */
[----:B-1----:R-:W-:Y:S01]  /*4130*/  FSEL R23, R23, -INF , P5 ;  /* 0xff80000017177808 */ /* 0x002fe20002800000 */
[----:B------:R-:W0:Y:S01]  /*4140*/  MUFU.TANH R59, R59 ;  /* 0x0000003b003b7308 */ /* 0x000e220000002400 */
[C---:B------:R-:W-:Y:S01]  /*4150*/  ISETP.GT.AND P5, PT, R20.reuse, 0x21, PT ;  /* 0x000000211400780c */ /* 0x040fe20003fa4270 */
[--C-:B------:R-:W-:Y:S01]  /*4160*/  IMAD.MOV.U32 R70, RZ, RZ, R119.reuse ;  /* 0x000000ffff467224 */ /* 0x100fe200078e0077 */
[----:B------:R-:W-:Y:S01]  /*4170*/  FMNMX.FTZ R14, R71, R14, !PT ;  /* 0x0000000e470e7209 */ /* 0x000fe20007810000 */
[----:B------:R-:W-:Y:S01]  /*4180*/  IMAD.MOV.U32 R64, RZ, RZ, R119 ;  /* 0x000000ffff407224 */ /* 0x000fe200078e0077 */
[----:B------:R-:W-:-:S03]  /*4190*/  ISETP.GT.AND P4, PT, R20, 0x28, PT ;  /* 0x000000281400780c */ /* 0x000fc60003f84270 */
[----:B------:R1:W2:Y:S08]  /*41a0*/  MUFU.TANH R15, R68 ;  /* 0x00000044000f7308 */ /* 0x0002b00000002400 */
[----:B------:R-:W3:Y:S01]  /*41b0*/  MUFU.TANH R62, R62 ;  /* 0x0000003e003e7308 */ /* 0x000ee20000002400 */
[----:B0-----:R-:W-:Y:S01]  /*41c0*/  FSEL R83, R59, -INF , P5 ;  /* 0xff8000003b537808 */ /* 0x001fe20002800000 */
[----:B-1----:R-:W-:-:S06]  /*41d0*/  IMAD.MOV.U32 R68, RZ, RZ, R119 ;  /* 0x000000ffff447224 */ /* 0x002fcc00078e0077 */
[----:B------:R-:W0:Y:S01]  /*41e0*/  MUFU.TANH R63, R63 ;  /* 0x0000003f003f7308 */ /* 0x000e220000002400 */
[----:B--2---:R-:W-:Y:S02]  /*41f0*/  FSEL R15, R15, -INF , P2 ;  /* 0xff8000000f0f7808 */ /* 0x004fe40001000000 */
[----:B------:R-:W-:-:S05]  /*4200*/  ISETP.GT.AND P2, PT, R20, 0x29, PT ;  /* 0x000000291400780c */ /* 0x000fca0003f44270 */
[----:B------:R-:W1:Y:S01]  /*4210*/  MUFU.TANH R56, R56 ;  /* 0x0000003800387308 */ /* 0x000e620000002400 */
[----:B---3--:R-:W-:Y:S01]  /*4220*/  FSEL R85, R62, -INF , P4 ;  /* 0xff8000003e557808 */ /* 0x008fe20002000000 */
[----:B------:R-:W-:Y:S01]  /*4230*/  IMAD.MOV.U32 R62, RZ, RZ, R119 ;  /* 0x000000ffff3e7224 */ /* 0x000fe200078e0077 */
        /* <DEDUP_REMOVED lines=13> */
[----:B------:R-:W2:Y:S01]  /*4310*/  MUFU.TANH R50, R50 ;  /* 0x0000003200327308 */ /* 0x000ea20000002400 */
[----:B------:R-:W-:Y:S01]  /*4320*/  FMUL.FTZ R49, R49, UR8 ;  /* 0x0000000831317c20 */ /* 0x000fe20008410000 */
[----:B0-----:R-:W-:Y:S01]  /*4330*/  FSEL R63, R63, -INF , P2 ;  /* 0xff8000003f3f7808 */ /* 0x001fe20001000000 */
[----:B------:R-:W-:Y:S01]  /*4340*/  FMUL.FTZ R52, R52, UR8 ;  /* 0x0000000834347c20 */ /* 0x000fe20008410000 */
[----:B------:R-:W-:-:S04]  /*4350*/  FMUL.FTZ R53, R53, UR8 ;  /* 0x0000000835357c20 */ /* 0x000fc80008410000 */
[----:B------:R-:W0:Y:S08]  /*4360*/  MUFU.TANH R51, R51 ;  /* 0x0000003300337308 */ /* 0x000e300000002400 */
        /* <DEDUP_REMOVED lines=8> */
[----:B------:R-:W-:Y:S02]  /*43f0*/  FMUL.FTZ R43, R43, UR8 ;  /* 0x000000082b2b7c20 */ /* 0x000fe40008410000 */
        /* <DEDUP_REMOVED lines=8> */
[----:B------:R3:W-:Y:S01]  /*4480*/  MUFU.TANH R4, R41 ;  /* 0x0000002900047308 */ /* 0x0007e20000002400 */
[----:B------:R-:W-:Y:S01]  /*4490*/  FMUL.FTZ R47, R47, UR8 ;  /* 0x000000082f2f7c20 */ /* 0x000fe20008410000 */
[----:B------:R-:W-:Y:S01]  /*44a0*/  FMUL.FTZ R40, R40, UR8 ;  /* 0x0000000828287c20 */ /* 0x000fe20008410000 */
[----:B------:R-:W-:-:S05]  /*44b0*/  FMUL.FTZ R44, R44, UR8 ;  /* 0x000000082c2c7c20 */ /* 0x000fca0008410000 */
[----:B------:R1:W-:Y:S01]  /*44c0*/  MUFU.TANH R6, R43 ;  /* 0x0000002b00067308 */ /* 0x0003e20000002400 */
[----:B---3--:R-:W-:Y:S02]  /*44d0*/  FSEL R41, R69, -INF , P3 ;  /* 0xff80000045297808 */ /* 0x008fe40001800000 */
[----:B------:R-:W-:Y:S01]  /*44e0*/  FSEL R69, R58, -INF , P6 ;  /* 0xff8000003a457808 */ /* 0x000fe20003000000 */
[--C-:B------:R-:W-:Y:S01]  /*44f0*/  IMAD.MOV.U32 R58, RZ, RZ, R119.reuse ;  /* 0x000000ffff3a7224 */ /* 0x100fe200078e0077 */
[----:B------:R-:W-:Y:S02]  /*4500*/  ISETP.GT.AND P3, PT, R20, 0x30, PT ;  /* 0x000000301400780c */ /* 0x000fe40003f64270 */
[----:B------:R-:W-:Y:S01]  /*4510*/  FMNMX.FTZ R14, R69, R14, !PT ;  /* 0x0000000e450e7209 */ /* 0x000fe20007810000 */
[----:B------:R-:W-:Y:S01]  /*4520*/  MUFU.TANH R42, R42 ;  /* 0x0000002a002a7308 */ /* 0x000fe20000002400 */
[----:B-1----:R-:W-:Y:S01]  /*4530*/  FSEL R43, R56, -INF , P6 ;  /* 0xff800000382b7808 */ /* 0x002fe20003000000 */
[----:B------:R-:W-:Y:S01]  /*4540*/  IMAD.MOV.U32 R56, RZ, RZ, R119 ;  /* 0x000000ffff387224 */ /* 0x000fe200078e0077 */
[----:B------:R-:W-:-:S02]  /*4550*/  FMNMX.FTZ R14, R83, R14, !PT ;  /* 0x0000000e530e7209 */ /* 0x000fc40007810000 */
[----:B------:R-:W-:Y:S02]  /*4560*/  ISETP.GT.AND P6, PT, R20, 0x31, PT ;  /* 0x000000311400780c */ /* 0x000fe40003fc4270 */
[----:B------:R-:W-:Y:S01]  /*4570*/  FMNMX.FTZ R14, R85, R14, !PT ;  /* 0x0000000e550e7209 */ /* 0x000fe20007810000 */
[----:B------:R-:W1:Y:S01]  /*4580*/  MUFU.TANH R49, R49 ;  /* 0x0000003100317308 */ /* 0x000e620000002400 */
[----:B--2---:R-:W-:Y:S01]  /*4590*/  FSEL R87, R50, -INF , P3 ;  /* 0xff80000032577808 */ /* 0x004fe20001800000 */
[----:B------:R-:W-:Y:S01]  /*45a0*/  IMAD.MOV.U32 R50, RZ, RZ, R119 ;  /* 0x000000ffff327224 */ /* 0x000fe200078e0077 */
[----:B------:R-:W-:Y:S02]  /*45b0*/  FMNMX.FTZ R14, R63, R14, !PT ;  /* 0x0000000e3f0e7209 */ /* 0x000fe40007810000 */
[----:B0-----:R-:W-:Y:S02]  /*45c0*/  FSEL R89, R51, -INF , P6 ;  /* 0xff80000033597808 */ /* 0x001fe40003000000 */
[----:B------:R-:W-:Y:S01]  /*45d0*/  FMNMX.FTZ R22, R87, R14, !PT ;  /* 0x0000000e57167209 */ /* 0x000fe20007810000 */
[----:B------:R-:W0:Y:S03]  /*45e0*/  MUFU.TANH R52, R52 ;  /* 0x0000003400347308 */ /* 0x000e260000002400 */
[----:B------:R-:W-:-:S05]  /*45f0*/  FMNMX.FTZ R22, R89, R22, !PT ;  /* 0x0000001659167209 */ /* 0x000fca0007810000 */
[----:B------:R2:W-:Y:S01]  /*4600*/  MUFU.TANH R8, R45 ;  /* 0x0000002d00087308 */ /* 0x0005e20000002400 */
[----:B-1----:R-:W-:Y:S02]  /*4610*/  FSEL R49, R49, -INF , P6 ;  /* 0xff80000031317808 */ /* 0x002fe40003000000 */
[C---:B------:R-:W-:Y:S01]  /*4620*/  ISETP.GT.AND P6, PT, R20.reuse, 0x48, PT ;  /* 0x000000481400780c */ /* 0x040fe20003fc4270 */
[----:B------:R-:W-:Y:S02]  /*4630*/  WARPGROUP.DEPBAR.LE gsb0, 0x0 ;  /* 0x00008000000079c5 */ /* 0x000fe40000010000 */
[----:B------:R-:W-:Y:S01]  /*4640*/  WARPGROUP.ARRIVE ;  /* 0x00000000000079c5 */ /* 0x000fe20000000000 */
[----:B------:R-:W-:Y:S01]  /*4650*/  FMUL.FTZ R12, R33, UR8 ;  /* 0x00000008210c7c20 */ /* 0x000fe20008410000 */
[----:B------:R-:W-:Y:S01]  /*4660*/  FSEL R33, R57, -INF , P5 ;  /* 0xff80000039217808 */ /* 0x000fe20002800000 */
[----:B------:R-:W1:Y:S01]  /*4670*/  MUFU.TANH R46, R46 ;  /* 0x0000002e002e7308 */ /* 0x000e620000002400 */
[----:B------:R-:W-:Y:S01]  /*4680*/  ISETP.GT.AND P5, PT, R20, 0x38, PT ;  /* 0x000000381400780c */ /* 0x000fe20003fa4270 */
[----:B------:R-:W-:Y:S01]  /*4690*/  FMUL.FTZ R34, R34, UR8 ;  /* 0x0000000822227c20 */ /* 0x000fe20008410000 */
[----:B------:R-:W-:Y:S01]  /*46a0*/  HGMMA.64x16x16.F32 R24, gdesc[UR4], R24, gsb0 ;  /* 0x00200000041879f0 */ /* 0x000fe20008000818 */
[----:B--2---:R-:W-:Y:S01]  /*46b0*/  FSEL R45, R60, -INF , P4 ;  /* 0xff8000003c2d7808 */ /* 0x004fe20002000000 */
[----:B------:R-:W-:Y:S01]  /*46c0*/  FMUL.FTZ R13, R35, UR8 ;  /* 0x00000008230d7c20 */ /* 0x000fe20008410000 */
[----:B------:R-:W-:Y:S01]  /*46d0*/  ISETP.GT.AND P4, PT, R20, 0x39, PT ;  /* 0x000000391400780c */ /* 0x000fe20003f84270 */
[----:B------:R-:W-:Y:S01]  /*46e0*/  FMUL.FTZ R38, R38, UR8 ;  /* 0x0000000826267c20 */ /* 0x000fe20008410000 */
[----:B------:R-:W-:Y:S01]  /*46f0*/  FSEL R91, R54, -INF , P5 ;  /* 0xff800000365b7808 */ /* 0x000fe20002800000 */
[----:B------:R-:W2:Y:S01]  /*4700*/  MUFU.TANH R53, R53 ;  /* 0x0000003500357308 */ /* 0x000ea20000002400 */
[----:B------:R-:W-:Y:S01]  /*4710*/  FSEL R35, R61, -INF , P2 ;  /* 0xff8000003d237808 */ /* 0x000fe20001000000 */
[----:B------:R-:W-:Y:S01]  /*4720*/  FMUL.FTZ R36, R36, UR8 ;  /* 0x0000000824247c20 */ /* 0x000fe20008410000 */
[----:B------:R-:W-:Y:S01]  /*4730*/  ISETP.GT.AND P2, PT, R20, 0x40, PT ;  /* 0x000000401400780c */ /* 0x000fe20003f44270 */
[----:B------:R-:W-:Y:S01]  /*4740*/  FMUL.FTZ R14, R39, UR8 ;  /* 0x00000008270e7c20 */ /* 0x000fe20008410000 */
[----:B------:R-:W-:Y:S01]  /*4750*/  FSEL R93, R55, -INF , P4 ;  /* 0xff800000375d7808 */ /* 0x000fe20002000000 */
[----:B------:R-:W-:Y:S01]  /*4760*/  FMUL.FTZ R32, R32, UR8 ;  /* 0x0000000820207c20 */ /* 0x000fe20008410000 */
[----:B------:R-:W-:Y:S01]  /*4770*/  FMNMX.FTZ R22, R91, R22, !PT ;  /* 0x000000165b167209 */ /* 0x000fe20007810000 */
[----:B------:R3:W4:Y:S01]  /*4780*/  MUFU.TANH R10, R47 ;  /* 0x0000002f000a7308 */ /* 0x0007220000002400 */
[----:B------:R-:W-:Y:S01]  /*4790*/  FSEL R95, R42, -INF , P2 ;  /* 0xff8000002a5f7808 */ /* 0x000fe20001000000 */
[----:B------:R-:W-:Y:S01]  /*47a0*/  FMUL.FTZ R37, R37, UR8 ;  /* 0x0000000825257c20 */ /* 0x000fe20008410000 */
[----:B------:R-:W-:Y:S01]  /*47b0*/  FMNMX.FTZ R22, R93, R22, !PT ;  /* 0x000000165d167209 */ /* 0x000fe20007810000 */
[----:B------:R-:W-:Y:S01]  /*47c0*/  ULDC UR4, c[0x0][0x988] ;  /* 0x0002620000047ab9 */ /* 0x000fe20000000800 */
[----:B0-----:R-:W-:Y:S01]  /*47d0*/  FSEL R51, R52, -INF , P5 ;  /* 0xff80000034337808 */ /* 0x001fe20002800000 */
[--C-:B------:R-:W-:Y:S01]  /*47e0*/  IMAD.MOV.U32 R60, RZ, RZ, R119.reuse ;  /* 0x000000ffff3c7224 */ /* 0x100fe200078e0077 */
[----:B------:R-:W-:Y:S01]  /*47f0*/  FMNMX.FTZ R22, R95, R22, !PT ;  /* 0x000000165f167209 */ /* 0x000fe20007810000 */
[----:B------:R-:W0:Y:S01]  /*4800*/  MUFU.TANH R34, R34 ;  /* 0x0000002200227308 */ /* 0x000e220000002400 */
[----:B---3--:R-:W-:Y:S01]  /*4810*/  FSEL R47, R48, -INF , P3 ;  /* 0xff800000302f7808 */ /* 0x008fe20001800000 */
[--C-:B------:R-:W-:Y:S01]  /*4820*/  IMAD.MOV.U32 R54, RZ, RZ, R119.reuse ;  /* 0x000000ffff367224 */ /* 0x100fe200078e0077 */
[C---:B------:R-:W-:Y:S01]  /*4830*/  ISETP.GT.AND P3, PT, R20.reuse, 0x41, PT ;  /* 0x000000411400780c */ /* 0x040fe20003f64270 */
[--C-:B------:R-:W-:Y:S01]  /*4840*/  IMAD.MOV.U32 R52, RZ, RZ, R119.reuse ;  /* 0x000000ffff347224 */ /* 0x100fe200078e0077 */
[----:B------:R-:W-:Y:S01]  /*4850*/  ISETP.GT.AND P5, PT, R20, 0x49, PT ;  /* 0x000000491400780c */ /* 0x000fe20003fa4270 */
[--C-:B------:R-:W-:Y:S01]  /*4860*/  IMAD.MOV.U32 R48, RZ, RZ, R119.reuse ;  /* 0x000000ffff307224 */ /* 0x100fe200078e0077 */
[----:B------:R-:W-:Y:S01]  /*4870*/  FSEL R97, R6, -INF , P3 ;  /* 0xff80000006617808 */ /* 0x000fe20001800000 */
[----:B------:R-:W3:Y:S01]  /*4880*/  MUFU.TANH R40, R40 ;  /* 0x0000002800287308 */ /* 0x000ee20000002400 */
[----:B-1----:R-:W-:Y:S01]  /*4890*/  FSEL R99, R46, -INF , P6 ;  /* 0xff8000002e637808 */ /* 0x002fe20003000000 */
[----:B------:R-:W-:Y:S01]  /*48a0*/  IMAD.MOV.U32 R46, RZ, RZ, R119 ;  /* 0x000000ffff2e7224 */ /* 0x000fe200078e0077 */
[----:B------:R-:W-:-:S02]  /*48b0*/  FMNMX.FTZ R22, R97, R22, !PT ;  /* 0x0000001661167209 */ /* 0x000fc40007810000 */
[----:B--2---:R-:W-:Y:S02]  /*48c0*/  FSEL R39, R53, -INF , P4 ;  /* 0xff80000035277808 */ /* 0x004fe40002000000 */
[----:B------:R-:W-:Y:S01]  /*48d0*/  ISETP.GT.AND P4, PT, R20, 0x50, PT ;  /* 0x000000501400780c */ /* 0x000fe20003f84270 */
[----:B------:R-:W1:Y:S01]  /*48e0*/  MUFU.TANH R13, R13 ;  /* 0x0000000d000d7308 */ /* 0x000e620000002400 */
[----:B------:R-:W-:Y:S02]  /*48f0*/  FSEL R55, R4, -INF , P3 ;  /* 0xff80000004377808 */ /* 0x000fe40001800000 */
[----:B----4-:R-:W-:Y:S02]  /*4900*/  FSEL R101, R10, -INF , P5 ;  /* 0xff8000000a657808 */ /* 0x010fe40002800000 */
[----:B------:R-:W-:Y:S02]  /*4910*/  FMNMX.FTZ R22, R99, R22, !PT ;  /* 0x0000001663167209 */ /* 0x000fe40007810000 */
[----:B------:R-:W-:Y:S01]  /*4920*/  ISETP.GT.AND P3, PT, R20, 0x51, PT ;  /* 0x000000511400780c */ /* 0x000fe20003f64270 */
[----:B------:R-:W2:Y:S01]  /*4930*/  MUFU.TANH R44, R44 ;  /* 0x0000002c002c7308 */ /* 0x000ea20000002400 */
[----:B0-----:R-:W-:-:S02]  /*4940*/  FSEL R103, R34, -INF , P4 ;  /* 0xff80000022677808 */ /* 0x001fc40002000000 */
[----:B------:R-:W-:Y:S02]  /*4950*/  FMNMX.FTZ R22, R101, R22, !PT ;  /* 0x0000001665167209 */ /* 0x000fe40007810000 */
[----:B---3--:R-:W-:Y:S01]  /*4960*/  FSEL R53, R40, -INF , P2 ;  /* 0xff80000028357808 */ /* 0x008fe20001000000 */
[----:B------:R-:W-:Y:S02]  /*4970*/  WARPGROUP.DEPBAR.LE gsb0, 0x0 ;  /* 0x00008000000079c5 */ /* 0x000fe40000010000 */
[----:B------:R-:W0:Y:S01]  /*4980*/  MUFU.TANH R38, R38 ;  /* 0x0000002600267308 */ /* 0x000e220000002400 */
[----:B------:R-:W-:Y:S01]  /*4990*/  FMUL.FTZ R26, R26, UR8 ;  /* 0x000000081a1a7c20 */ /* 0x000fe20008410000 */
[----:B------:R-:W-:Y:S01]  /*49a0*/  FMUL.FTZ R6, R31, UR8 ;  /* 0x000000081f067c20 */ /* 0x000fe20008410000 */
[----:B------:R-:W-:Y:S01]  /*49b0*/  FMUL.FTZ R4, R27, UR8 ;  /* 0x000000081b047c20 */ /* 0x000fe20008410000 */
[----:B------:R-:W-:Y:S01]  /*49c0*/  FMUL.FTZ R30, R30, UR8 ;  /* 0x000000081e1e7c20 */ /* 0x000fe20008410000 */
[----:B------:R-:W-:Y:S01]  /*49d0*/  ISETP.GT.AND P2, PT, R20, 0x58, PT ;  /* 0x000000581400780c */ /* 0x000fe20003f44270 */
[----:B------:R-:W-:Y:S01]  /*49e0*/  FMUL.FTZ R24, R24, UR8 ;  /* 0x0000000818187c20 */ /* 0x000fe20008410000 */
[----:B-1----:R-:W-:Y:S01]  /*49f0*/  FSEL R13, R13, -INF , P3 ;  /* 0xff8000000d0d7808 */ /* 0x002fe20001800000 */
[----:B------:R-:W1:Y:S01]  /*4a00*/  MUFU.TANH R36, R36 ;  /* 0x0000002400247308 */ /* 0x000e620000002400 */
[----:B------:R-:W-:Y:S01]  /*4a10*/  FMNMX.FTZ R22, R103, R22, !PT ;  /* 0x0000001667167209 */ /* 0x000fe20007810000 */
[----:B------:R-:W-:Y:S01]  /*4a20*/  FMUL.FTZ R25, R25, UR8 ;  /* 0x0000000819197c20 */ /* 0x000fe20008410000 */
[----:B--2---:R-:W-:Y:S01]  /*4a30*/  FSEL R27, R44, -INF , P6 ;  /* 0xff8000002c1b7808 */ /* 0x004fe20003000000 */
[----:B------:R-:W-:Y:S01]  /*4a40*/  FMUL.FTZ R28, R28, UR8 ;  /* 0x000000081c1c7c20 */ /* 0x000fe20008410000 */
[----:B------:R-:W-:Y:S01]  /*4a50*/  ISETP.GT.AND P6, PT, R20, 0x59, PT ;  /* 0x000000591400780c */ /* 0x000fe20003fc4270 */
[----:B------:R-:W-:Y:S01]  /*4a60*/  FMUL.FTZ R29, R29, UR8 ;  /* 0x000000081d1d7c20 */ /* 0x000fe20008410000 */
[----:B------:R-:W-:Y:S01]  /*4a70*/  FMNMX.FTZ R22, R13, R22, !PT ;  /* 0x000000160d167209 */ /* 0x000fe20007810000 */
[----:B------:R-:W2:Y:S01]  /*4a80*/  MUFU.TANH R14, R14 ;  /* 0x0000000e000e7308 */ /* 0x000ea20000002400 */
[----:B0-----:R-:W-:-:S02]  /*4a90*/  FSEL R105, R38, -INF , P2 ;  /* 0xff80000026697808 */ /* 0x001fc40001000000 */
[----:B------:R-:W-:Y:S02]  /*4aa0*/  FSEL R31, R8, -INF , P5 ;  /* 0xff800000081f7808 */ /* 0x000fe40002800000 */
[----:B------:R-:W-:Y:S02]  /*4ab0*/  ISETP.GT.AND P5, PT, R20, 0x60, PT ;  /* 0x000000601400780c */ /* 0x000fe40003fa4270 */
[----:B------:R-:W-:Y:S01]  /*4ac0*/  FMNMX.FTZ R22, R105, R22, !PT ;  /* 0x0000001669167209 */ /* 0x000fe20007810000 */
[----:B------:R-:W0:Y:S01]  /*4ad0*/  MUFU.TANH R32, R32 ;  /* 0x0000002000207308 */ /* 0x000e220000002400 */
[----:B-1----:R-:W-:Y:S02]  /*4ae0*/  FSEL R61, R36, -INF , P2 ;  /* 0xff800000243d7808 */ /* 0x002fe40001000000 */
[----:B------:R-:W-:Y:S02]  /*4af0*/  ISETP.GT.AND P2, PT, R20, 0x69, PT ;  /* 0x000000691400780c */ /* 0x000fe40003f44270 */
[----:B------:R-:W-:-:S02]  /*4b00*/  MOV R8, UR4 ;  /* 0x0000000400087c02 */ /* 0x000fc40008000f00 */
[----:B------:R-:W-:Y:S01]  /*4b10*/  R2UR UR4, R17 ;  /* 0x00000000110472ca */ /* 0x000fe200000e0000 */
[----:B------:R-:W1:Y:S01]  /*4b20*/  MUFU.TANH R26, R26 ;  /* 0x0000001a001a7308 */ /* 0x000e620000002400 */
[----:B--2---:R-:W-:-:S04]  /*4b30*/  FSEL R107, R14, -INF , P6 ;  /* 0xff8000000e6b7808 */ /* 0x004fc80003000000 */
[----:B------:R-:W-:-:S03]  /*4b40*/  FMNMX.FTZ R22, R107, R22, !PT ;  /* 0x000000166b167209 */ /* 0x000fc60007810000 */
[----:B------:R-:W2:Y:S01]  /*4b50*/  MUFU.TANH R6, R6 ;  /* 0x0000000600067308 */ /* 0x000ea20000002400 */
[----:B0-----:R-:W-:Y:S02]  /*4b60*/  FSEL R57, R32, -INF , P4 ;  /* 0xff80000020397808 */ /* 0x001fe40002000000 */
[----:B------:R-:W-:Y:S01]  /*4b70*/  ISETP.GT.AND P4, PT, R20, 0x61, PT ;  /* 0x000000611400780c */ /* 0x000fe20003f84270 */
[----:B------:R-:W-:-:S03]  /*4b80*/  UISETP.GE.AND UP0, UPT, UR38, UR4, UPT ;  /* 0x000000042600728c */ /* 0x000fc6000bf06270 */
[----:B------:R-:W-:Y:S01]  /*4b90*/  UMOV UR4, URZ ;  /* 0x0000003f00047c82 */ /* 0x000fe20008000000 */
[----:B------:R-:W0:Y:S01]  /*4ba0*/  MUFU.TANH R12, R12 ;  /* 0x0000000c000c7308 */ /* 0x000e220000002400 */
[----:B-1----:R-:W-:-:S04]  /*4bb0*/  FSEL R109, R26, -INF , P5 ;  /* 0xff8000001a6d7808 */ /* 0x002fc80002800000 */
[----:B------:R-:W-:-:S03]  /*4bc0*/  FMNMX.FTZ R22, R109, R22, !PT ;  /* 0x000000166d167209 */ /* 0x000fc60007810000 */
[----:B------:R-:W1:Y:S01]  /*4bd0*/  MUFU.TANH R4, R4 ;  /* 0x0000000400047308 */ /* 0x000e620000002400 */
[----:B--2---:R-:W-:Y:S02]  /*4be0*/  FSEL R115, R6, -INF , P2 ;  /* 0xff80000006737808 */ /* 0x004fe40001000000 */
[----:B------:R-:W-:-:S04]  /*4bf0*/  FMNMX.FTZ R6, R7, R0, !PT ;  /* 0x0000000007067209 */ /* 0x000fc80007810000 */
[----:B------:R-:W-:Y:S01]  /*4c00*/  FMNMX.FTZ R6, R9, R6, !PT ;  /* 0x0000000609067209 */ /* 0x000fe20007810000 */
[----:B------:R-:W2:Y:S01]  /*4c10*/  MUFU.TANH R30, R30 ;  /* 0x0000001e001e7308 */ /* 0x000ea20000002400 */
[----:B0-----:R-:W-:Y:S02]  /*4c20*/  FSEL R59, R12, -INF , P3 ;  /* 0xff8000000c3b7808 */ /* 0x001fe40001800000 */
[----:B------:R-:W-:Y:S02]  /*4c30*/  ISETP.GT.AND P3, PT, R20, 0x68, PT ;  /* 0x000000681400780c */ /* 0x000fe40003f64270 */
[----:B------:R-:W-:-:S03]  /*4c40*/  FMNMX.FTZ R6, R21, R6, !PT ;  /* 0x0000000615067209 */ /* 0x000fc60007810000 */
[----:B------:R-:W0:Y:S01]  /*4c50*/  MUFU.TANH R37, R37 ;  /* 0x0000002500257308 */ /* 0x000e220000002400 */
[----:B-1----:R-:W-:Y:S02]  /*4c60*/  FSEL R111, R4, -INF , P4 ;  /* 0xff800000046f7808 */ /* 0x002fe40002000000 */
[----:B------:R-:W-:Y:S02]  /*4c70*/  FMNMX.FTZ R6, R23, R6, !PT ;  /* 0x0000000617067209 */ /* 0x000fe40007810000 */
[----:B------:R-:W-:Y:S02]  /*4c80*/  FMNMX.FTZ R22, R111, R22, !PT ;  /* 0x000000166f167209 */ /* 0x000fe40007810000 */
[----:B------:R-:W-:Y:S01]  /*4c90*/  FMNMX.FTZ R12, R19, R6, !PT ;  /* 0x00000006130c7209 */ /* 0x000fe20007810000 */
[----:B------:R-:W-:Y:S01]  /*4ca0*/  MUFU.TANH R24, R24 ;  /* 0x0000001800187308 */ /* 0x000fe20000002400 */
[----:B--2---:R-:W-:Y:S02]  /*4cb0*/  FSEL R113, R30, -INF , P3 ;  /* 0xff8000001e717808 */ /* 0x004fe40001800000 */
[----:B------:R-:W-:-:S02]  /*4cc0*/  FMNMX.FTZ R12, R15, R12, !PT ;  /* 0x0000000c0f0c7209 */ /* 0x000fc40007810000 */
[----:B------:R-:W-:Y:S02]  /*4cd0*/  FMNMX.FTZ R22, R113, R22, !PT ;  /* 0x0000001671167209 */ /* 0x000fe40007810000 */
[----:B------:R-:W-:Y:S01]  /*4ce0*/  FMNMX.FTZ R12, R41, R12, !PT ;  /* 0x0000000c290c7209 */ /* 0x000fe20007810000 */
[----:B------:R-:W1:Y:S01]  /*4cf0*/  MUFU.TANH R25, R25 ;  /* 0x0000001900197308 */ /* 0x000e620000002400 */
[----:B------:R-:W-:Y:S02]  /*4d00*/  FMNMX.FTZ R22, R115, R22, !PT ;  /* 0x0000001673167209 */ /* 0x000fe40007810000 */
[----:B------:R-:W-:Y:S02]  /*4d10*/  FMNMX.FTZ R12, R43, R12, !PT ;  /* 0x0000000c2b0c7209 */ /* 0x000fe40007810000 */
[----:B0-----:R-:W-:Y:S01]  /*4d20*/  FSEL R37, R37, -INF , P6 ;  /* 0xff80000025257808 */ /* 0x001fe20003000000 */
[----:B------:R-:W0:Y:S01]  /*4d30*/  SHFL.BFLY PT, R117, R22, 0x2, 0x1f ;  /* 0x0c401f0016757f89 */ /* 0x000e2200000e0000 */
[----:B------:R-:W-:Y:S01]  /*4d40*/  FMNMX.FTZ R12, R33, R12, !PT ;  /* 0x0000000c210c7209 */ /* 0x000fe20007810000 */
[----:B------:R-:W-:Y:S03]  /*4d50*/  MUFU.TANH R28, R28 ;  /* 0x0000001c001c7308 */ /* 0x000fe60000002400 */
[----:B------:R-:W-:-:S04]  /*4d60*/  FMNMX.FTZ R12, R45, R12, !PT ;  /* 0x0000000c2d0c7209 */ /* 0x000fc80007810000 */
[----:B------:R-:W-:Y:S01]  /*4d70*/  FMNMX.FTZ R12, R35, R12, !PT ;  /* 0x0000000c230c7209 */ /* 0x000fe20007810000 */
[----:B------:R-:W2:Y:S01]  /*4d80*/  MUFU.TANH R29, R29 ;  /* 0x0000001d001d7308 */ /* 0x000ea20000002400 */
[----:B-1----:R-:W-:Y:S02]  /*4d90*/  FSEL R25, R25, -INF , P4 ;  /* 0xff80000019197808 */ /* 0x002fe40002000000 */
[----:B------:R-:W-:-:S04]  /*4da0*/  FMNMX.FTZ R12, R47, R12, !PT ;  /* 0x0000000c2f0c7209 */ /* 0x000fc80007810000 */
[----:B------:R-:W-:-:S04]  /*4db0*/  FMNMX.FTZ R12, R49, R12, !PT ;  /* 0x0000000c310c7209 */ /* 0x000fc80007810000 */
[----:B------:R-:W-:Y:S02]  /*4dc0*/  FMNMX.FTZ R12, R51, R12, !PT ;  /* 0x0000000c330c7209 */ /* 0x000fe40007810000 */
[----:B0-----:R-:W-:Y:S02]  /*4dd0*/  FMNMX.FTZ R117, R22, R117, !PT ;  /* 0x0000007516757209 */ /* 0x001fe40007810000 */
[----:B------:R-:W-:Y:S02]  /*4de0*/  FMNMX.FTZ R12, R39, R12, !PT ;  /* 0x0000000c270c7209 */ /* 0x000fe40007810000 */
[----:B--2---:R-:W-:Y:S01]  /*4df0*/  FSEL R29, R29, -INF , P2 ;  /* 0xff8000001d1d7808 */ /* 0x004fe20001000000 */
[----:B------:R-:W0:Y:S01]  /*4e00*/  SHFL.BFLY PT, R10, R117, 0x1, 0x1f ;  /* 0x0c201f00750a7f89 */ /* 0x000e2200000e0000 */
[----:B------:R-:W-:-:S04]  /*4e10*/  FMNMX.FTZ R12, R53, R12, !PT ;  /* 0x0000000c350c7209 */ /* 0x000fc80007810000 */
[----:B------:R-:W-:-:S04]  /*4e20*/  FMNMX.FTZ R12, R55, R12, !PT ;  /* 0x0000000c370c7209 */ /* 0x000fc80007810000 */
[----:B------:R-:W-:-:S04]  /*4e30*/  FMNMX.FTZ R12, R27, R12, !PT ;  /* 0x0000000c1b0c7209 */ /* 0x000fc80007810000 */
[----:B------:R-:W-:-:S04]  /*4e40*/  FMNMX.FTZ R12, R31, R12, !PT ;  /* 0x0000000c1f0c7209 */ /* 0x000fc80007810000 */
[----:B------:R-:W-:-:S04]  /*4e50*/  FMNMX.FTZ R12, R57, R12, !PT ;  /* 0x0000000c390c7209 */ /* 0x000fc80007810000 */
[----:B------:R-:W-:Y:S02]  /*4e60*/  FMNMX.FTZ R12, R59, R12, !PT ;  /* 0x0000000c3b0c7209 */ /* 0x000fe40007810000 */
[----:B0-----:R-:W-:Y:S01]  /*4e70*/  FMNMX.FTZ R10, R117, R10, !PT ;  /* 0x0000000a750a7209 */ /* 0x001fe20007810000 */
[----:B------:R-:W-:Y:S01]  /*4e80*/  IMAD.MOV.U32 R117, RZ, RZ, R119 ;  /* 0x000000ffff757224 */ /* 0x000fe200078e0077 */
[----:B------:R-:W-:Y:S02]  /*4e90*/  FMNMX.FTZ R12, R61, R12, !PT ;  /* 0x0000000c3d0c7209 */ /* 0x000fe40007810000 */
[C---:B------:R-:W-:Y:S01]  /*4ea0*/  FSETP.NEU.FTZ.AND P0, PT, R10.reuse, -INF , PT ;  /* 0xff8000000a00780b */ /* 0x040fe20003f1d000 */
[----:B------:R-:W-:Y:S01]  /*4eb0*/  FMUL.FTZ R4, R10, R8 ;  /* 0x000000080a047220 */ /* 0x000fe20000410000 */
[----:B------:R-:W-:-:S04]  /*4ec0*/  FMNMX.FTZ R12, R37, R12, !PT ;  /* 0x0000000c250c7209 */ /* 0x000fc80007810000 */
[----:B------:R-:W-:Y:S02]  /*4ed0*/  FSEL R14, R4, RZ, P0 ;  /* 0x000000ff040e7208 */ /* 0x000fe40000000000 */
[----:B------:R-:W-:Y:S01]  /*4ee0*/  ISETP.NE.AND P0, PT, R80, RZ, PT ;  /* 0x000000ff5000720c */ /* 0x000fe20003f05270 */
[--C-:B------:R-:W-:Y:S02]  /*4ef0*/  IMAD.MOV.U32 R80, RZ, RZ, R119.reuse ;  /* 0x000000ffff507224 */ /* 0x100fe400078e0077 */
[-CC-:B------:R-:W-:Y:S01]  /*4f00*/  FFMA.FTZ R30, R63, R8.reuse, -R14.reuse ;  /* 0x000000083f1e7223 */ /* 0x180fe2000001080e */
[----:B------:R-:W-:Y:S01]  /*4f10*/  FSEL R63, R24, -INF , P5 ;  /* 0xff800000183f7808 */ /* 0x000fe20002800000 */
[-CC-:B------:R-:W-:Y:S01]  /*4f20*/  FFMA.FTZ R65, R65, R8.reuse, -R14.reuse ;  /* 0x0000000841417223 */ /* 0x180fe2000001080e */
[-CC-:B------:R-:W-:Y:S01]  /*4f30*/  FFMA.FTZ R67, R67, R8.reuse, -R14.reuse ;  /* 0x0000000843437223 */ /* 0x180fe2000001080e */
[--C-:B------:R-:W-:Y:S01]  /*4f40*/  FFMA.FTZ R36, R13, R8, -R14.reuse ;  /* 0x000000080d247223 */ /* 0x100fe2000001080e */
[----:B------:R-:W-:Y:S01]  /*4f50*/  FMNMX.FTZ R12, R63, R12, !PT ;  /* 0x0000000c3f0c7209 */ /* 0x000fe20007810000 */
[----:B------:R0:W-:Y:S01]  /*4f60*/  MUFU.EX2 R199, R65 ;  /* 0x0000004100c77308 */ /* 0x0001e20000000800 */
[-CC-:B------:R-:W-:Y:S01]  /*4f70*/  FFMA.FTZ R201, R73, R8.reuse, -R14.reuse ;  /* 0x0000000849c97223 */ /* 0x180fe2000001080e */
[--C-:B------:R-:W-:Y:S01]  /*4f80*/  FFMA.FTZ R4, R75, R8, -R14.reuse ;  /* 0x000000084b047223 */ /* 0x100fe2000001080e */
[----:B------:R-:W-:Y:S01]  /*4f90*/  FMNMX.FTZ R12, R25, R12, !PT ;  /* 0x0000000c190c7209 */ /* 0x000fe20007810000 */
[-CC-:B------:R-:W-:Y:S01]  /*4fa0*/  FFMA.FTZ R203, R77, R8.reuse, -R14.reuse ;  /* 0x000000084dcb7223 */ /* 0x180fe2000001080e */
[-CC-:B------:R-:W-:Y:S01]  /*4fb0*/  FFMA.FTZ R79, R79, R8.reuse, -R14.reuse ;  /* 0x000000084f4f7223 */ /* 0x180fe2000001080e */
[-CC-:B------:R-:W-:Y:S01]  /*4fc0*/  FFMA.FTZ R197, R81, R8.reuse, -R14.reuse ;  /* 0x0000000851c57223 */ /* 0x180fe2000001080e */
[-CC-:B------:R-:W-:Y:S01]  /*4fd0*/  FFMA.FTZ R71, R71, R8.reuse, -R14.reuse ;  /* 0x0000000847477223 */ /* 0x180fe2000001080e */
[----:B------:R1:W-:Y:S01]  /*4fe0*/  MUFU.EX2 R20, R67 ;  /* 0x0000004300147308 */ /* 0x0003e20000000800 */
[----:B0-----:R-:W-:Y:S01]  /*4ff0*/  FSEL R65, R28, -INF , P3 ;  /* 0xff8000001c417808 */ /* 0x001fe20001800000 */
        /* <DEDUP_REMOVED lines=8> */
[-CC-:B------:R-:W-:Y:S01]  /*5080*/  FFMA.FTZ R91, R91, R8.reuse, -R14.reuse ;  /* 0x000000085b5b7223 */ /* 0x180fe2000001080e */
[-CC-:B------:R-:W-:Y:S01]  /*5090*/  FFMA.FTZ R93, R93, R8.reuse, -R14.reuse ;  /* 0x000000085d5d7223 */ /* 0x180fe2000001080e */
[-CC-:B------:R-:W-:Y:S01]  /*50a0*/  FFMA.FTZ R95, R95, R8.reuse, -R14.reuse ;  /* 0x000000085f5f7223 */ /* 0x180fe2000001080e */
[-CC-:B------:R-:W-:Y:S01]  /*50b0*/  FFMA.FTZ R97, R97, R8.reuse, -R14.reuse ;  /* 0x0000000861617223 */ /* 0x180fe2000001080e */
[----:B-1----:R-:W0:Y:S01]  /*50c0*/  SHFL.BFLY PT, R67, R12, 0x2, 0x1f ;  /* 0x0c401f000c437f89 */ /* 0x002e2200000e0000 */
[-CC-:B------:R-:W-:Y:S01]  /*50d0*/  FFMA.FTZ R99, R99, R8.reuse, -R14.reuse ;  /* 0x0000000863637223 */ /* 0x180fe2000001080e */
[----:B------:R-:W1:Y:S01]  /*50e0*/  MUFU.EX2 R4, R4 ;  /* 0x0000000400047308 */ /* 0x000e620000000800 */
        /* <DEDUP_REMOVED lines=8> */
[----:B------:R-:W-:Y:S01]  /*5170*/  FFMA.FTZ R14, R115, R8, -R14 ;  /* 0x00000008730e7223 */ /* 0x000fe2000001080e */
[-C--:B------:R-:W-:Y:S01]  /*5180*/  MOV R115, R119.reuse ;  /* 0x0000007700737202 */ /* 0x080fe20000000f00 */
[--C-:B------:R-:W-:Y:S01]  /*5190*/  IMAD.MOV.U32 R81, RZ, RZ, R119.reuse ;  /* 0x000000ffff517224 */ /* 0x100fe200078e0077 */
[----:B------:R-:W-:Y:S01]  /*51a0*/  MOV R75, R119 ;  /* 0x00000077004b7202 */ /* 0x000fe20000000f00 */
[----:B------:R-:W-:-:S02]  /*51b0*/  IMAD.MOV.U32 R77, RZ, RZ, R119 ;  /* 0x000000ffff4d7224 */ /* 0x000fc400078e0077 */
[----:B------:R-:W-:Y:S01]  /*51c0*/  IMAD.MOV.U32 R73, RZ, RZ, R119 ;  /* 0x000000ffff497224 */ /* 0x000fe200078e0077 */
[----:B------:R2:W-:Y:S01]  /*51d0*/  MUFU.EX2 R6, R79 ;  /* 0x0000004f00067308 */ /* 0x0005e20000000800 */
[----:B0-----:R-:W-:-:S07]  /*51e0*/  FMNMX.FTZ R67, R12, R67, !PT ;  /* 0x000000430c437209 */ /* 0x001fce0007810000 */
[----:B------:R-:W-:Y:S01]  /*51f0*/  MUFU.EX2 R197, R197 ;  /* 0x000000c500c57308 */ /* 0x000fe20000000800 */
[-C--:B--2---:R-:W-:Y:S01]  /*5200*/  MOV R79, R119.reuse ;  /* 0x00000077004f7202 */ /* 0x084fe20000000f00 */
[----:B------:R-:W0:Y:S06]  /*5210*/  SHFL.BFLY PT, R12, R67, 0x1, 0x1f ;  /* 0x0c201f00430c7f89 */ /* 0x000e2c00000e0000 */
[----:B------:R2:W-:Y:S08]  /*5220*/  MUFU.EX2 R22, R71 ;  /* 0x0000004700167308 */ /* 0x0005f00000000800 */
[----:B------:R-:W-:Y:S01]  /*5230*/  MUFU.EX2 R69, R69 ;  /* 0x0000004500457308 */ /* 0x000fe20000000800 */
[----:B--2---:R-:W-:-:S07]  /*5240*/  MOV R71, R119 ;  /* 0x0000007700477202 */ /* 0x004fce0000000f00 */
[----:B------:R2:W3:Y:S01]  /*5250*/  MUFU.EX2 R26, R83 ;  /* 0x00000053001a7308 */ /* 0x0004e20000000800 */
[----:B0-----:R-:W-:Y:S02]  /*5260*/  FMNMX.FTZ R13, R67, R12, !PT ;  /* 0x0000000c430d7209 */ /* 0x001fe40007810000 */
[-C--:B------:R-:W-:Y:S02]  /*5270*/  MOV R67, R119.reuse ;  /* 0x0000007700437202 */ /* 0x080fe40000000f00 */
[C---:B------:R-:W-:Y:S01]  /*5280*/  FSETP.NEU.FTZ.AND P2, PT, R13.reuse, -INF , PT ;  /* 0xff8000000d00780b */ /* 0x040fe20003f5d000 */
[----:B------:R-:W-:Y:S02]  /*5290*/  FMUL.FTZ R12, R13, R8 ;  /* 0x000000080d0c7220 */ /* 0x000fe40000410000 */
[----:B------:R-:W-:Y:S01]  /*52a0*/  MUFU.EX2 R85, R85 ;  /* 0x0000005500557308 */ /* 0x000fe20000000800 */
[----:B--2---:R-:W-:Y:S02]  /*52b0*/  MOV R83, R119 ;  /* 0x0000007700537202 */ /* 0x004fe40000000f00 */
[----:B------:R-:W-:-:S02]  /*52c0*/  FSEL R12, R12, RZ, P2 ;  /* 0x000000ff0c0c7208 */ /* 0x000fc40001000000 */
[----:B------:R-:W-:-:S03]  /*52d0*/  PLOP3.LUT P2, PT, PT, PT, UP0, 0x80, 0x0 ;  /* 0x000000000000781c */ /* 0x000fc60003f4f008 */
        /* <DEDUP_REMOVED lines=16> */
[----:B------:R1:W2:Y:S01]  /*53e0*/  MUFU.EX2 R200, R0 ;  /* 0x0000000000c87308 */ /* 0x0002a20000000800 */
[-CC-:B------:R-:W-:Y:S01]  /*53f0*/  FFMA.FTZ R51, R51, R8.reuse, -R12.reuse ;  /* 0x0000000833337223 */ /* 0x180fe2000001080c */
[-CC-:B------:R-:W-:Y:S01]  /*5400*/  FFMA.FTZ R39, R39, R8.reuse, -R12.reuse ;  /* 0x0000000827277223 */ /* 0x180fe2000001080c */
[-CC-:B------:R-:W-:Y:S01]  /*5410*/  FFMA.FTZ R53, R53, R8.reuse, -R12.reuse ;  /* 0x0000000835357223 */ /* 0x180fe2000001080c */
[-CC-:B------:R-:W-:Y:S01]  /*5420*/  FFMA.FTZ R55, R55, R8.reuse, -R12.reuse ;  /* 0x0000000837377223 */ /* 0x180fe2000001080c */
[-CC-:B------:R-:W-:Y:S01]  /*5430*/  FFMA.FTZ R27, R27, R8.reuse, -R12.reuse ;  /* 0x000000081b1b7223 */ /* 0x180fe2000001080c */
[-CC-:B------:R-:W-:Y:S01]  /*5440*/  FFMA.FTZ R31, R31, R8.reuse, -R12.reuse ;  /* 0x000000081f1f7223 */ /* 0x180fe2000001080c */
[-C--:B------:R-:W-:Y:S01]  /*5450*/  FFMA.FTZ R57, R57, R8.reuse, -R12 ;  /* 0x0000000839397223 */ /* 0x080fe2000001080c */
[----:B------:R-:W4:Y:S01]  /*5460*/  MUFU.EX2 R9, R9 ;  /* 0x0000000900097308 */ /* 0x000f220000000800 */
[----:B-1----:R-:W-:Y:S01]  /*5470*/  FADD.FTZ R0, R201, R4 ;  /* 0x00000004c9007221 */ /* 0x002fe20000010000 */
[-CC-:B------:R-:W-:Y:S01]  /*5480*/  FFMA.FTZ R59, R59, R8.reuse, -R12.reuse ;  /* 0x000000083b3b7223 */ /* 0x180fe2000001080c */
[-CC-:B------:R-:W-:Y:S01]  /*5490*/  FFMA.FTZ R61, R61, R8.reuse, -R12.reuse ;  /* 0x000000083d3d7223 */ /* 0x180fe2000001080c */
[-CC-:B------:R-:W-:Y:S01]  /*54a0*/  FFMA.FTZ R37, R37, R8.reuse, -R12.reuse ;  /* 0x0000000825257223 */ /* 0x180fe2000001080c */
[-CC-:B------:R-:W-:Y:S01]  /*54b0*/  FFMA.FTZ R63, R63, R8.reuse, -R12.reuse ;  /* 0x000000083f3f7223 */ /* 0x180fe2000001080c */
[----:B------:R-:W-:Y:S01]  /*54c0*/  F2FP.F16.F32.PACK_AB R201, R4, R201 ;  /* 0x000000c904c9723e */ /* 0x000fe200000000ff */
[-CC-:B------:R-:W-:Y:S01]  /*54d0*/  FFMA.FTZ R25, R25, R8.reuse, -R12.reuse ;  /* 0x0000000819197223 */ /* 0x180fe2000001080c */
[----:B------:R1:W-:Y:S01]  /*54e0*/  MUFU.EX2 R196, R19 ;  /* 0x0000001300c47308 */ /* 0x0003e20000000800 */
[-CC-:B------:R-:W-:Y:S01]  /*54f0*/  FFMA.FTZ R65, R65, R8.reuse, -R12.reuse ;  /* 0x0000000841417223 */ /* 0x180fe2000001080c */
[----:B------:R-:W-:Y:S01]  /*5500*/  FFMA.FTZ R12, R29, R8, -R12 ;  /* 0x000000081d0c7223 */ /* 0x000fe2000001080c */
[----:B---3--:R-:W-:Y:S01]  /*5510*/  F2FP.F16.F32.PACK_AB R193, R26, R69 ;  /* 0x000000451ac1723e */ /* 0x008fe200000000ff */
[----:B------:R-:W-:Y:S01]  /*5520*/  IMAD.MOV.U32 R29, RZ, RZ, R119 ;  /* 0x000000ffff1d7224 */ /* 0x000fe200078e0077 */
[----:B0-----:R-:W-:-:S03]  /*5530*/  F2FP.F16.F32.PACK_AB R195, R30, R85 ;  /* 0x000000551ec3723e */ /* 0x001fc600000000ff */
[----:B------:R0:W3:Y:S01]  /*5540*/  MUFU.EX2 R202, R21 ;  /* 0x0000001500ca7308 */ /* 0x0000e20000000800 */
[----:B-1----:R-:W-:Y:S01]  /*5550*/  FADD.FTZ R19, R203, R0 ;  /* 0x00000000cb137221 */ /* 0x002fe20000010000 */
[----:B------:R-:W-:-:S03]  /*5560*/  F2FP.F16.F32.PACK_AB R203, R6, R203 ;  /* 0x000000cb06cb723e */ /* 0x000fc600000000ff */
[----:B------:R-:W-:-:S03]  /*5570*/  FADD.FTZ R0, R6, R19 ;  /* 0x0000001306007221 */ /* 0x000fc60000010000 */
[----:B------:R-:W1:Y:S01]  /*5580*/  MUFU.EX2 R23, R23 ;  /* 0x0000001700177308 */ /* 0x000e620000000800 */
[----:B------:R-:W-:Y:S01]  /*5590*/  FADD.FTZ R19, R197, R0 ;  /* 0x00000000c5137221 */ /* 0x000fe20000010000 */
[----:B--2---:R-:W-:Y:S01]  /*55a0*/  FADD.FTZ R0, R7, R200 ;  /* 0x000000c807007221 */ /* 0x004fe20000010000 */
[----:B------:R-:W-:Y:S02]  /*55b0*/  F2FP.F16.F32.PACK_AB R200, R200, R7 ;  /* 0x00000007c8c8723e */ /* 0x000fe400000000ff */
[C---:B------:R-:W-:Y:S01]  /*55c0*/  FADD.FTZ R42, R20.reuse, R19 ;  /* 0x00000013142a7221 */ /* 0x040fe20000010000 */
[----:B----4-:R-:W-:Y:S01]  /*55d0*/  FADD.FTZ R19, R9, R0 ;  /* 0x0000000009137221 */ /* 0x010fe20000010000 */
[----:B------:R-:W-:Y:S01]  /*55e0*/  F2FP.F16.F32.PACK_AB R197, R20, R197 ;  /* 0x000000c514c5723e */ /* 0x000fe200000000ff */
[----:B------:R-:W2:Y:S01]  /*55f0*/  MUFU.EX2 R15, R15 ;  /* 0x0000000f000f7308 */ /* 0x000ea20000000800 */
[----:B0-----:R-:W-:Y:S01]  /*5600*/  FADD.FTZ R21, R199, R42 ;  /* 0x0000002ac7157221 */ /* 0x001fe20000010000 */
[C---:B---3--:R-:W-:Y:S01]  /*5610*/  FADD.FTZ R0, R202.reuse, R19 ;  /* 0x00000013ca007221 */ /* 0x048fe20000010000 */
[----:B------:R-:W-:-:S02]  /*5620*/  F2FP.F16.F32.PACK_AB R202, R202, R9 ;  /* 0x00000009caca723e */ /* 0x000fc400000000ff */
[C---:B------:R-:W-:Y:S01]  /*5630*/  FADD.FTZ R42, R22.reuse, R21 ;  /* 0x00000015162a7221 */ /* 0x040fe20000010000 */
[----:B------:R-:W-:Y:S02]  /*5640*/  F2FP.F16.F32.PACK_AB R199, R22, R199 ;  /* 0x000000c716c7723e */ /* 0x000fe400000000ff */
[----:B------:R0:W3:Y:S01]  /*5650*/  MUFU.EX2 R198, R41 ;  /* 0x0000002900c67308 */ /* 0x0000e20000000800 */
[----:B-1----:R-:W-:Y:S01]  /*5660*/  FADD.FTZ R19, R23, R0 ;  /* 0x0000000017137221 */ /* 0x002fe20000010000 */
[----:B------:R-:W-:Y:S01]  /*5670*/  FADD.FTZ R21, R69, R42 ;  /* 0x0000002a45157221 */ /* 0x000fe20000010000 */
[----:B------:R-:W-:Y:S01]  /*5680*/  MOV R9, 0x3f800000 ;  /* 0x3f80000000097802 */ /* 0x000fe20000000f00 */
[----:B------:R-:W-:Y:S02]  /*5690*/  IMAD.MOV.U32 R69, RZ, RZ, R119 ;  /* 0x000000ffff457224 */ /* 0x000fe400078e0077 */
[----:B------:R-:W-:Y:S01]  /*56a0*/  FADD.FTZ R0, R196, R19 ;  /* 0x00000013c4007221 */ /* 0x000fe20000010000 */
[----:B------:R-:W-:Y:S01]  /*56b0*/  FADD.FTZ R42, R26, R21 ;  /* 0x000000151a2a7221 */ /* 0x000fe20000010000 */
[----:B------:R-:W-:Y:S01]  /*56c0*/  F2FP.F16.F32.PACK_AB R196, R196, R23 ;  /* 0x00000017c4c4723e */ /* 0x000fe200000000ff */
[----:B------:R-:W1:Y:S01]  /*56d0*/  MUFU.EX2 R43, R43 ;  /* 0x0000002b002b7308 */ /* 0x000e620000000800 */
[----:B--2---:R-:W-:Y:S01]  /*56e0*/  FADD.FTZ R19, R15, R0 ;  /* 0x000000000f137221 */ /* 0x004fe20000010000 */
[----:B------:R-:W-:Y:S01]  /*56f0*/  FADD.FTZ R21, R85, R42 ;  /* 0x0000002a55157221 */ /* 0x000fe20000010000 */
[----:B------:R-:W-:-:S02]  /*5700*/  IMAD.MOV.U32 R85, RZ, RZ, R119 ;  /* 0x000000ffff557224 */ /* 0x000fc400078e0077 */
[----:B0-----:R-:W-:Y:S02]  /*5710*/  IMAD.MOV.U32 R41, RZ, RZ, R119 ;  /* 0x000000ffff297224 */ /* 0x001fe400078e0077 */
[----:B------:R-:W-:Y:S01]  /*5720*/  FADD.FTZ R44, R30, R21 ;  /* 0x000000151e2c7221 */ /* 0x000fe20000010000 */
[----:B------:R-:W-:Y:S01]  /*5730*/  IMAD.MOV.U32 R30, RZ, RZ, R119 ;  /* 0x000000ffff1e7224 */ /* 0x000fe200078e0077 */
[----:B------:R0:W2:Y:S01]  /*5740*/  MUFU.EX2 R192, R33 ;  /* 0x0000002100c07308 */ /* 0x0000a20000000800 */
[C---:B---3--:R-:W-:Y:S01]  /*5750*/  FADD.FTZ R42, R198.reuse, R19 ;  /* 0x00000013c62a7221 */ /* 0x048fe20000010000 */
[----:B------:R-:W-:Y:S01]  /*5760*/  F2FP.F16.F32.PACK_AB R198, R198, R15 ;  /* 0x0000000fc6c6723e */ /* 0x000fe200000000ff */
[----:B------:R-:W-:-:S05]  /*5770*/  IMAD.MOV.U32 R26, RZ, RZ, R119 ;  /* 0x000000ffff1a7224 */ /* 0x000fca00078e0077 */
[----:B------:R-:W3:Y:S01]  /*5780*/  MUFU.EX2 R45, R45 ;  /* 0x0000002d002d7308 */ /* 0x000ee20000000800 */
[----:B0-----:R-:W-:Y:S02]  /*5790*/  IMAD.U32 R33, RZ, RZ, UR42 ;  /* 0x0000002aff217e24 */ /* 0x001fe4000f8e00ff */
[----:B-1----:R-:W-:Y:S02]  /*57a0*/  FADD.FTZ R19, R43, R42 ;  /* 0x0000002a2b137221 */ /* 0x002fe40000010000 */
[----:B------:R-:W-:Y:S02]  /*57b0*/  @!P1 VIADD R0, R33, 0x36840 ;  /* 0x0003684021009836 */ /* 0x000fe40000000000 */
[----:B------:R-:W-:Y:S01]  /*57c0*/  IMAD.MOV.U32 R33, RZ, RZ, R119 ;  /* 0x000000ffff217224 */ /* 0x000fe200078e0077 */
[----:B------:R0:W1:Y:S02]  /*57d0*/  MUFU.EX2 R194, R35 ;  /* 0x0000002300c27308 */ /* 0x0000640000000800 */
[----:B------:R-:W-:-:S04]  /*57e0*/  @!P1 PRMT R0, RZ, 0x654, R0 ;  /* 0x00000654ff009816 */ /* 0x000fc80000000000 */
[----:B------:R2:W-:Y:S02]  /*57f0*/  @!P1 SYNCS.ARRIVE.TRANS64.RED.A1T0 RZ, [R0+URZ], RZ ;  /* 0x000000ff00ff99a7 */ /* 0x0005e4000810043f */
[----:B------:R-:W4:Y:S01]  /*5800*/  MUFU.EX2 R87, R87 ;  /* 0x0000005700577308 */ /* 0x000f220000000800 */
[----:B0-----:R-:W-:Y:S01]  /*5810*/  MOV R35, R119 ;  /* 0x0000007700237202 */ /* 0x001fe20000000f00 */
[C---:B--2---:R-:W-:Y:S01]  /*5820*/  FADD.FTZ R0, R192.reuse, R19 ;  /* 0x00000013c0007221 */ /* 0x044fe20000010000 */
[----:B------:R-:W-:-:S05]  /*5830*/  F2FP.F16.F32.PACK_AB R192, R192, R43 ;  /* 0x0000002bc0c0723e */ /* 0x000fca00000000ff */
[----:B------:R-:W0:Y:S01]  /*5840*/  MUFU.EX2 R47, R47 ;  /* 0x0000002f002f7308 */ /* 0x000e220000000800 */
[----:B------:R-:W-:Y:S01]  /*5850*/  MOV R43, R119 ;  /* 0x00000077002b7202 */ /* 0x000fe20000000f00 */
[----:B---3--:R-:W-:-:S04]  /*5860*/  FADD.FTZ R19, R45, R0 ;  /* 0x000000002d137221 */ /* 0x008fc80000010000 */
[C---:B-1----:R-:W-:Y:S01]  /*5870*/  FADD.FTZ R0, R194.reuse, R19 ;  /* 0x00000013c2007221 */ /* 0x042fe20000010000 */
[----:B------:R-:W-:Y:S01]  /*5880*/  F2FP.F16.F32.PACK_AB R194, R194, R45 ;  /* 0x0000002dc2c2723e */ /* 0x000fe200000000ff */
[----:B------:R1:W2:Y:S01]  /*5890*/  MUFU.EX2 R24, R89 ;  /* 0x0000005900187308 */ /* 0x0002a20000000800 */
[----:B----4-:R-:W-:Y:S01]  /*58a0*/  FADD.FTZ R21, R87, R44 ;  /* 0x0000002c57157221 */ /* 0x010fe20000010000 */
[--C-:B------:R-:W-:Y:S02]  /*58b0*/  IMAD.MOV.U32 R45, RZ, RZ, R119.reuse ;  /* 0x000000ffff2d7224 */ /* 0x100fe400078e0077 */
[----:B------:R-:W-:-:S04]  /*58c0*/  IMAD.MOV.U32 R44, RZ, RZ, R119 ;  /* 0x000000ffff2c7224 */ /* 0x000fc800078e0077 */
[----:B------:R3:W4:Y:S01]  /*58d0*/  MUFU.EX2 R188, R49 ;  /* 0x0000003100bc7308 */ /* 0x0007220000000800 */
[----:B0-----:R-:W-:Y:S01]  /*58e0*/  FADD.FTZ R19, R47, R0 ;  /* 0x000000002f137221 */ /* 0x001fe20000010000 */
[----:B-1----:R-:W-:-:S06]  /*58f0*/  IMAD.MOV.U32 R89, RZ, RZ, R119 ;  /* 0x000000ffff597224 */ /* 0x002fcc00078e0077 */
[----:B------:R-:W0:Y:S01]  /*5900*/  MUFU.EX2 R91, R91 ;  /* 0x0000005b005b7308 */ /* 0x000e220000000800 */
[C---:B--2---:R-:W-:Y:S01]  /*5910*/  FADD.FTZ R42, R24.reuse, R21 ;  /* 0x00000015182a7221 */ /* 0x044fe20000010000 */
[----:B------:R-:W-:Y:S01]  /*5920*/  F2FP.F16.F32.PACK_AB R189, R24, R87 ;  /* 0x0000005718bd723e */ /* 0x000fe200000000ff */
[--C-:B---3--:R-:W-:Y:S01]  /*5930*/  IMAD.MOV.U32 R49, RZ, RZ, R119.reuse ;  /* 0x000000ffff317224 */ /* 0x108fe200078e0077 */
[----:B------:R-:W-:Y:S01]  /*5940*/  MOV R87, R119 ;  /* 0x0000007700577202 */ /* 0x000fe20000000f00 */
[----:B------:R-:W-:-:S03]  /*5950*/  IMAD.MOV.U32 R24, RZ, RZ, R119 ;  /* 0x000000ffff187224 */ /* 0x000fc600078e0077 */
[----:B------:R-:W1:Y:S01]  /*5960*/  MUFU.EX2 R51, R51 ;  /* 0x0000003300337308 */ /* 0x000e620000000800 */
[C---:B----4-:R-:W-:Y:S01]  /*5970*/  FADD.FTZ R0, R188.reuse, R19 ;  /* 0x00000013bc007221 */ /* 0x050fe20000010000 */
[----:B------:R-:W-:Y:S02]  /*5980*/  F2FP.F16.F32.PACK_AB R188, R188, R47 ;  /* 0x0000002fbcbc723e */ /* 0x000fe400000000ff */
[----:B------:R-:W-:-:S04]  /*5990*/  MOV R47, R119 ;  /* 0x00000077002f7202 */ /* 0x000fc80000000f00 */
[----:B------:R2:W3:Y:S01]  /*59a0*/  MUFU.EX2 R28, R93 ;  /* 0x0000005d001c7308 */ /* 0x0004e20000000800 */
[----:B0-----:R-:W-:-:S07]  /*59b0*/  FADD.FTZ R21, R91, R42 ;  /* 0x0000002a5b157221 */ /* 0x001fce0000010000 */
[----:B------:R0:W4:Y:S01]  /*59c0*/  MUFU.EX2 R190, R39 ;  /* 0x0000002700be7308 */ /* 0x0001220000000800 */
[----:B-1----:R-:W-:Y:S01]  /*59d0*/  FADD.FTZ R19, R51, R0 ;  /* 0x0000000033137221 */ /* 0x002fe20000010000 */
[----:B--2---:R-:W-:-:S06]  /*59e0*/  IMAD.MOV.U32 R93, RZ, RZ, R119 ;  /* 0x000000ffff5d7224 */ /* 0x004fcc00078e0077 */
[----:B------:R-:W1:Y:S01]  /*59f0*/  MUFU.EX2 R95, R95 ;  /* 0x0000005f005f7308 */ /* 0x000e620000000800 */
[C---:B---3--:R-:W-:Y:S01]  /*5a00*/  FADD.FTZ R42, R28.reuse, R21 ;  /* 0x000000151c2a7221 */ /* 0x048fe20000010000 */
[----:B------:R-:W-:Y:S01]  /*5a10*/  F2FP.F16.F32.PACK_AB R191, R28, R91 ;  /* 0x0000005b1cbf723e */ /* 0x000fe200000000ff */
[----:B------:R-:W-:Y:S01]  /*5a20*/  IMAD.MOV.U32 R28, RZ, RZ, R119 ;  /* 0x000000ffff1c7224 */ /* 0x000fe200078e0077 */
[-C--:B------:R-:W-:Y:S02]  /*5a30*/  MOV R91, R119.reuse ;  /* 0x00000077005b7202 */ /* 0x080fe40000000f00 */
[----:B0-----:R-:W-:Y:S02]  /*5a40*/  MOV R39, R119 ;  /* 0x0000007700277202 */ /* 0x001fe40000000f00 */
[----:B------:R-:W0:Y:S01]  /*5a50*/  MUFU.EX2 R53, R53 ;  /* 0x0000003500357308 */ /* 0x000e220000000800 */
[C---:B----4-:R-:W-:Y:S01]  /*5a60*/  FADD.FTZ R0, R190.reuse, R19 ;  /* 0x00000013be007221 */ /* 0x050fe20000010000 */
[----:B------:R-:W-:-:S02]  /*5a70*/  F2FP.F16.F32.PACK_AB R190, R190, R51 ;  /* 0x00000033bebe723e */ /* 0x000fc400000000ff */
[----:B------:R-:W-:-:S04]  /*5a80*/  MOV R51, R119 ;  /* 0x0000007700337202 */ /* 0x000fc80000000f00 */
[----:B------:R2:W3:Y:S01]  /*5a90*/  MUFU.EX2 R32, R97 ;  /* 0x0000006100207308 */ /* 0x0004e20000000800 */
[----:B-1----:R-:W-:-:S07]  /*5aa0*/  FADD.FTZ R21, R95, R42 ;  /* 0x0000002a5f157221 */ /* 0x002fce0000010000 */
[----:B------:R1:W4:Y:S01]  /*5ab0*/  MUFU.EX2 R184, R55 ;  /* 0x0000003700b87308 */ /* 0x0003220000000800 */
[----:B0-----:R-:W-:Y:S01]  /*5ac0*/  FADD.FTZ R19, R53, R0 ;  /* 0x0000000035137221 */ /* 0x001fe20000010000 */
[----:B--2---:R-:W-:-:S06]  /*5ad0*/  IMAD.MOV.U32 R97, RZ, RZ, R119 ;  /* 0x000000ffff617224 */ /* 0x004fcc00078e0077 */
[----:B------:R-:W0:Y:S01]  /*5ae0*/  MUFU.EX2 R99, R99 ;  /* 0x0000006300637308 */ /* 0x000e220000000800 */
[C---:B---3--:R-:W-:Y:S01]  /*5af0*/  FADD.FTZ R42, R32.reuse, R21 ;  /* 0x00000015202a7221 */ /* 0x048fe20000010000 */
[----:B------:R-:W-:Y:S01]  /*5b00*/  F2FP.F16.F32.PACK_AB R185, R32, R95 ;  /* 0x0000005f20b9723e */ /* 0x000fe200000000ff */
[----:B------:R-:W-:Y:S01]  /*5b10*/  IMAD.MOV.U32 R32, RZ, RZ, R119 ;  /* 0x000000ffff207224 */ /* 0x000fe200078e0077 */
[-C--:B------:R-:W-:Y:S02]  /*5b20*/  MOV R95, R119.reuse ;  /* 0x00000077005f7202 */ /* 0x080fe40000000f00 */
[----:B-1----:R-:W-:Y:S02]  /*5b30*/  MOV R55, R119 ;  /* 0x0000007700377202 */ /* 0x002fe40000000f00 */
[----:B------:R-:W1:Y:S01]  /*5b40*/  MUFU.EX2 R27, R27 ;  /* 0x0000001b001b7308 */ /* 0x000e620000000800 */
[C---:B----4-:R-:W-:Y:S01]  /*5b50*/  FADD.FTZ R0, R184.reuse, R19 ;  /* 0x00000013b8007221 */ /* 0x050fe20000010000 */
[----:B------:R-:W-:Y:S01]  /*5b60*/  F2FP.F16.F32.PACK_AB R184, R184, R53 ;  /* 0x00000035b8b8723e */ /* 0x000fe200000000ff */
[----:B------:R-:W-:-:S05]  /*5b70*/  IMAD.MOV.U32 R53, RZ, RZ, R119 ;  /* 0x000000ffff357224 */ /* 0x000fca00078e0077 */
[----:B------:R2:W3:Y:S01]  /*5b80*/  MUFU.EX2 R34, R101 ;  /* 0x0000006500227308 */ /* 0x0004e20000000800 */
[----:B0-----:R-:W-:Y:S01]  /*5b90*/  FADD.FTZ R21, R99, R42 ;  /* 0x0000002a63157221 */ /* 0x001fe20000010000 */
[----:B------:R-:W-:-:S06]  /*5ba0*/  IMAD.MOV.U32 R42, RZ, RZ, R119 ;  /* 0x000000ffff2a7224 */ /* 0x000fcc00078e0077 */
        /* <DEDUP_REMOVED lines=13> */
[----:B------:R-:W2:Y:S01]  /*5c80*/  MUFU.EX2 R36, R36 ;  /* 0x0000002400247308 */ /* 0x000ea20000000800 */
[----:B-1----:R-:W-:-:S07]  /*5c90*/  FADD.FTZ R21, R103, R4 ;  /* 0x0000000467157221 */ /* 0x002fce0000010000 */
[----:B------:R1:W3:Y:S01]  /*5ca0*/  MUFU.EX2 R180, R59 ;  /* 0x0000003b00b47308 */ /* 0x0002e20000000800 */
[----:B0-----:R-:W-:-:S07]  /*5cb0*/  FADD.FTZ R19, R57, R0 ;  /* 0x0000000039137221 */ /* 0x001fce0000010000 */
[----:B------:R-:W0:Y:S01]  /*5cc0*/  MUFU.EX2 R105, R105 ;  /* 0x0000006900697308 */ /* 0x000e220000000800 */
[C---:B--2---:R-:W-:Y:S01]  /*5cd0*/  FADD.FTZ R4, R36.reuse, R21 ;  /* 0x0000001524047221 */ /* 0x044fe20000010000 */
[----:B------:R-:W-:Y:S01]  /*5ce0*/  F2FP.F16.F32.PACK_AB R181, R36, R103 ;  /* 0x0000006724b5723e */ /* 0x000fe200000000ff */
[----:B------:R-:W-:Y:S01]  /*5cf0*/  IMAD.MOV.U32 R36, RZ, RZ, R119 ;  /* 0x000000ffff247224 */ /* 0x000fe200078e0077 */
[-C--:B------:R-:W-:Y:S02]  /*5d00*/  MOV R103, R119.reuse ;  /* 0x0000007700677202 */ /* 0x080fe40000000f00 */
[----:B-1----:R-:W-:Y:S02]  /*5d10*/  MOV R59, R119 ;  /* 0x00000077003b7202 */ /* 0x002fe40000000f00 */
[----:B------:R-:W1:Y:S01]  /*5d20*/  MUFU.EX2 R61, R61 ;  /* 0x0000003d003d7308 */ /* 0x000e620000000800 */
[C---:B---3--:R-:W-:Y:S01]  /*5d30*/  FADD.FTZ R0, R180.reuse, R19 ;  /* 0x00000013b4007221 */ /* 0x048fe20000010000 */
[----:B------:R-:W-:Y:S01]  /*5d40*/  F2FP.F16.F32.PACK_AB R180, R180, R57 ;  /* 0x00000039b4b4723e */ /* 0x000fe200000000ff */
[----:B------:R-:W-:-:S05]  /*5d50*/  IMAD.MOV.U32 R57, RZ, RZ, R119 ;  /* 0x000000ffff397224 */ /* 0x000fca00078e0077 */
[----:B------:R2:W3:Y:S01]  /*5d60*/  MUFU.EX2 R38, R107 ;  /* 0x0000006b00267308 */ /* 0x0004e20000000800 */
[----:B0-----:R-:W-:-:S07]  /*5d70*/  FADD.FTZ R21, R105, R4 ;  /* 0x0000000469157221 */ /* 0x001fce0000010000 */
[----:B------:R0:W4:Y:S01]  /*5d80*/  MUFU.EX2 R182, R37 ;  /* 0x0000002500b67308 */ /* 0x0001220000000800 */
[----:B-1----:R-:W-:Y:S01]  /*5d90*/  FADD.FTZ R19, R61, R0 ;  /* 0x000000003d137221 */ /* 0x002fe20000010000 */
[----:B--2---:R-:W-:-:S06]  /*5da0*/  MOV R107, R119 ;  /* 0x00000077006b7202 */ /* 0x004fcc0000000f00 */
[----:B------:R-:W1:Y:S01]  /*5db0*/  MUFU.EX2 R109, R109 ;  /* 0x0000006d006d7308 */ /* 0x000e620000000800 */
[C---:B---3--:R-:W-:Y:S01]  /*5dc0*/  FADD.FTZ R4, R38.reuse, R21 ;  /* 0x0000001526047221 */ /* 0x048fe20000010000 */
[----:B------:R-:W-:Y:S01]  /*5dd0*/  F2FP.F16.F32.PACK_AB R183, R38, R105 ;  /* 0x0000006926b7723e */ /* 0x000fe200000000ff */
[--C-:B------:R-:W-:Y:S02]  /*5de0*/  IMAD.MOV.U32 R105, RZ, RZ, R119.reuse ;  /* 0x000000ffff697224 */ /* 0x100fe400078e0077 */
[--C-:B------:R-:W-:Y:S02]  /*5df0*/  IMAD.MOV.U32 R38, RZ, RZ, R119.reuse ;  /* 0x000000ffff267224 */ /* 0x100fe400078e0077 */
[----:B0-----:R-:W-:Y:S01]  /*5e00*/  IMAD.MOV.U32 R37, RZ, RZ, R119 ;  /* 0x000000ffff257224 */ /* 0x001fe200078e0077 */
[----:B------:R-:W0:Y:S01]  /*5e10*/  MUFU.EX2 R63, R63 ;  /* 0x0000003f003f7308 */ /* 0x000e220000000800 */
[C---:B----4-:R-:W-:Y:S01]  /*5e20*/  FADD.FTZ R0, R182.reuse, R19 ;  /* 0x00000013b6007221 */ /* 0x050fe20000010000 */
[----:B------:R-:W-:Y:S01]  /*5e30*/  F2FP.F16.F32.PACK_AB R182, R182, R61 ;  /* 0x0000003db6b6723e */ /* 0x000fe200000000ff */
[----:B------:R-:W-:-:S05]  /*5e40*/  IMAD.MOV.U32 R61, RZ, RZ, R119 ;  /* 0x000000ffff3d7224 */ /* 0x000fca00078e0077 */
[----:B------:R2:W3:Y:S01]  /*5e50*/  MUFU.EX2 R40, R111 ;  /* 0x0000006f00287308 */ /* 0x0004e20000000800 */
[----:B-1----:R-:W-:-:S07]  /*5e60*/  FADD.FTZ R21, R109, R4 ;  /* 0x000000046d157221 */ /* 0x002fce0000010000 */
[----:B------:R1:W4:Y:S01]  /*5e70*/  MUFU.EX2 R176, R25 ;  /* 0x0000001900b07308 */ /* 0x0003220000000800 */
[----:B0-----:R-:W-:Y:S01]  /*5e80*/  FADD.FTZ R7, R63, R0 ;  /* 0x000000003f077221 */ /* 0x001fe20000010000 */
[----:B--2---:R-:W-:-:S06]  /*5e90*/  MOV R111, R119 ;  /* 0x00000077006f7202 */ /* 0x004fcc0000000f00 */
[----:B------:R-:W0:Y:S01]  /*5ea0*/  MUFU.EX2 R113, R113 ;  /* 0x0000007100717308 */ /* 0x000e220000000800 */
[C---:B---3--:R-:W-:Y:S01]  /*5eb0*/  FADD.FTZ R4, R40.reuse, R21 ;  /* 0x0000001528047221 */ /* 0x048fe20000010000 */
[----:B------:R-:W-:Y:S01]  /*5ec0*/  F2FP.F16.F32.PACK_AB R177, R40, R109 ;  /* 0x0000006d28b1723e */ /* 0x000fe200000000ff */
[--C-:B------:R-:W-:Y:S02]  /*5ed0*/  IMAD.MOV.U32 R109, RZ, RZ, R119.reuse ;  /* 0x000000ffff6d7224 */ /* 0x100fe400078e0077 */
[--C-:B------:R-:W-:Y:S02]  /*5ee0*/  IMAD.MOV.U32 R40, RZ, RZ, R119.reuse ;  /* 0x000000ffff287224 */ /* 0x100fe400078e0077 */
[----:B-1----:R-:W-:Y:S01]  /*5ef0*/  IMAD.MOV.U32 R25, RZ, RZ, R119 ;  /* 0x000000ffff197224 */ /* 0x002fe200078e0077 */
[----:B------:R-:W1:Y:S01]  /*5f00*/  MUFU.EX2 R65, R65 ;  /* 0x0000004100417308 */ /* 0x000e620000000800 */
[C---:B----4-:R-:W-:Y:S01]  /*5f10*/  FADD.FTZ R0, R176.reuse, R7 ;  /* 0x00000007b0007221 */ /* 0x050fe20000010000 */
[----:B------:R-:W-:-:S02]  /*5f20*/  F2FP.F16.F32.PACK_AB R176, R176, R63 ;  /* 0x0000003fb0b0723e */ /* 0x000fc400000000ff */
[----:B------:R-:W-:-:S04]  /*5f30*/  MOV R63, R119 ;  /* 0x00000077003f7202 */ /* 0x000fc80000000f00 */
[----:B------:R-:W2:Y:S01]  /*5f40*/  MUFU.EX2 R14, R14 ;  /* 0x0000000e000e7308 */ /* 0x000ea20000000800 */
[----:B0-----:R-:W-:Y:S01]  /*5f50*/  FADD.FTZ R21, R113, R4 ;  /* 0x0000000471157221 */ /* 0x001fe20000010000 */
[----:B------:R-:W-:-:S06]  /*5f60*/  MOV R4, UR4 ;  /* 0x0000000400047c02 */ /* 0x000fcc0008000f00 */
[----:B------:R-:W0:Y:S01]  /*5f70*/  MUFU.EX2 R12, R12 ;  /* 0x0000000c000c7308 */ /* 0x000e220000000800 */
[----:B-1----:R-:W-:Y:S01]  /*5f80*/  FADD.FTZ R7, R65, R0 ;  /* 0x0000000041077221 */ /* 0x002fe20000010000 */
[----:B------:R-:W-:Y:S01]  /*5f90*/  IMAD.MOV.U32 R0, RZ, RZ, 0x3f800000 ;  /* 0x3f800000ff007424 */ /* 0x000fe200078e00ff */
[C---:B--2---:R-:W-:Y:S01]  /*5fa0*/  F2FP.F16.F32.PACK_AB R179, R14.reuse, R113 ;  /* 0x000000710eb3723e */ /* 0x044fe200000000ff */
[----:B------:R-:W-:Y:S01]  /*5fb0*/  FADD.FTZ R6, R14, R21 ;  /* 0x000000150e067221 */ /* 0x000fe20000010000 */
[----:B------:R-:W-:Y:S01]  /*5fc0*/  IMAD.MOV.U32 R113, RZ, RZ, R119 ;  /* 0x000000ffff717224 */ /* 0x000fe200078e0077 */
[C---:B0-----:R-:W-:Y:S01]  /*5fd0*/  F2FP.F16.F32.PACK_AB R178, R12.reuse, R65 ;  /* 0x000000410cb2723e */ /* 0x041fe200000000ff */
[----:B------:R-:W-:Y:S01]  /*5fe0*/  FADD.FTZ R7, R12, R7 ;  /* 0x000000070c077221 */ /* 0x000fe20000010000 */
[----:B------:R-:W-:Y:S01]  /*5ff0*/  IMAD.MOV.U32 R65, RZ, RZ, R119 ;  /* 0x000000ffff417224 */ /* 0x000fe200078e0077 */
[----:B------:R-:W-:Y:S06]  /*6000*/  @!P2 BRA `(.L_x_3231) ;  /* 0x0000004c00d0a947 */ /* 0x000fec0003800000 */
[----:B------:R-:W-:Y:S01]  /*6010*/  UMOV UR4, URZ ;  /* 0x0000003f00047c82 */ /* 0x000fe20008000000 */
[----:B------:R-:W-:Y:S01]  /*6020*/  IMAD.U32 R20, RZ, RZ, UR38 ;  /* 0x00000026ff147e24 */ /* 0x000fe2000f8e00ff */
[----:B------:R-:W-:Y:S01]  /*6030*/  MOV R14, UR4 ;  /* 0x00000004000e7c02 */ /* 0x000fe20008000f00 */
[----:B------:R-:W-:Y:S01]  /*6040*/  IMAD.MOV.U32 R15, RZ, RZ, R10 ;  /* 0x000000ffff0f7224 */ /* 0x000fe200078e000a */
[----:B------:R-:W-:Y:S01]  /*6050*/  CS2R R118, SRZ ;  /* 0x0000000000767805 */ /* 0x000fe2000001ff00 */
[----:B------:R-:W-:Y:S01]  /*6060*/  IMAD.MOV.U32 R12, RZ, RZ, R13 ;  /* 0x000000ffff0c7224 */ /* 0x000fe200078e000d */
        /* <DEDUP_REMOVED lines=48> */
[----:B------:R-:W-:Y:S01]  /*6370*/  IMAD.U32 R19, RZ, RZ, UR4 ;  /* 0x00000004ff137e24 */ /* 0x000fe2000f8e00ff */
[----:B------:R-:W-:-:S06]  /*6380*/  ULDC UR61, c[0x0][0x9d8] ;  /* 0x00027600003d7ab9 */ /* 0x000fcc0000000800 */
.L_x_3240:
[----:B------:R-:W-:Y:S02]  /*6390*/  R2UR UR4, R19 ;  /* 0x00000000130472ca */ /* 0x000fe400000e0000 */
[----:B------:R-:W-:-:S11]  /*63a0*/  R2UR UR6, R14 ;  /* 0x000000000e0672ca */ /* 0x000fd600000e0000 */
[----:B------:R-:W-:-:S04]  /*63b0*/  UIADD3 UR4, UR4, 0x1, URZ ;  /* 0x0000000104047890 */ /* 0x000fc8000fffe03f */
[----:B------:R-:W-:-:S04]  /*63c0*/  UISETP.NE.AND UP0, UPT, UR4, 0x2, UPT ;  /* 0x000000020400788c */ /* 0x000fc8000bf05270 */
[----:B------:R-:W-:Y:S02]  /*63d0*/  USEL UR5, URZ, 0x1, UP0 ;  /* 0x000000013f057887 */ /* 0x000fe40008000000 */
[----:B------:R-:W-:Y:S02]  /*63e0*/  USEL UR4, UR4, URZ, UP0 ;  /* 0x0000003f04047287 */ /* 0x000fe40008000000 */
[----:B------:R-:W-:-:S04]  /*63f0*/  ULOP3.LUT UR5, UR6, UR5, URZ, 0x3c, !UPT ;  /* 0x0000000506057292 */ /* 0x000fc8000f8e3c3f */
[----:B------:R-:W-:Y:S02]  /*6400*/  IMAD.U32 R5, RZ, RZ, UR4 ;  /* 0x00000004ff057e24 */ /* 0x000fe4000f8e00ff */
[----:B------:R-:W-:Y:S01]  /*6410*/  MOV R4, UR5 ;  /* 0x0000000500047c02 */ /* 0x000fe20008000f00 */
[----:B------:R-:W-:Y:S06]  /*6420*/  @!P0 BRA `(.L_x_3232) ;  /* 0x0000000000048947 */ /* 0x000fec0003800000 */
[----:B------:R-:W-:Y:S01]  /*6430*/  BPT.TRAP 0x1 ;  /* 0x000000040000795c */ /* 0x000fe20000300000 */
.L_x_3232:
        /* <DEDUP_REMOVED lines=9> */
.L_x_3233:
[----:B-1----:R-:W-:Y:S05]  /*64d0*/  @P2 BRA `(.L_x_3234) ;  /* 0x00000000000c2947 */ /* 0x002fea0003800000 */
[----:B------:R-:W-:-:S13]  /*64e0*/  R2UR UR4, R21 ;  /* 0x00000000150472ca */ /* 0x000fda00000e0000 */
[----:B------:R-:W1:Y:S02]  /*64f0*/  SYNCS.PHASECHK.TRANS64.TRYWAIT P2, [UR4+0x36830], R8 ;  /* 0x03683008ff0075a7 */ /* 0x000e640008040144 */
[----:B-1----:R-:W-:Y:S05]  /*6500*/  @!P2 BRA `(.L_x_3235) ;  /* 0x000000bc008ca947 */ /* 0x002fea0003800000 */
.L_x_3234:
        /* <DEDUP_REMOVED lines=15> */
[----:B------:R-:W-:Y:S01]  /*6600*/  UIMAD UR60, UR60, 0xa80, UR6 ;  /* 0x00000a803c3c78a4 */ /* 0x000fe2000f8e0206 */
[----:B01----:R-:W-:Y:S01]  /*6610*/  MOV R8, UR57 ;  /* 0x0000003900087c02 */ /* 0x003fe20008000f00 */
[----:B------:R-:W-:Y:S01]  /*6620*/  UMOV UR27, 0x40000040 ;  /* 0x40000040001b7882 */ /* 0x000fe20000000000 */
[----:B------:R-:W-:Y:S01]  /*6630*/  MOV R10, UR56 ;  /* 0x00000038000a7c02 */ /* 0x000fe20008000f00 */
[----:B------:R-:W-:Y:S01]  /*6640*/  UIADD3 UR10, UR60, 0x80, URZ ;  /* 0x000000803c0a7890 */ /* 0x000fe2000fffe03f */
[C---:B------:R-:W-:Y:S01]  /*6650*/  R2UR UR56, R2.reuse ;  /* 0x00000000023872ca */ /* 0x040fe200000e0000 */
[----:B------:R-:W-:Y:S01]  /*6660*/  UIADD3 UR14, UR60, 0x100, URZ ;  /* 0x000001003c0e7890 */ /* 0x000fe2000fffe03f */
[C---:B------:R-:W-:Y:S01]  /*6670*/  R2UR UR57, R3.reuse ;  /* 0x00000000033972ca */ /* 0x040fe200000e0000 */
[----:B------:R-:W-:Y:S01]  /*6680*/  UMOV UR6, UR60 ;  /* 0x0000003c00067c82 */ /* 0x000fe20008000000 */
[----:B------:R-:W-:Y:S01]  /*6690*/  UIADD3 UR18, UR60, 0x2, URZ ;  /* 0x000000023c127890 */ /* 0x000fe2000fffe03f */
[----:B------:R-:W-:Y:S01]  /*66a0*/  HGMMA.64x16x16.F32 R168, gdesc[UR4], RZ, !UPT, gsb0 ;  /* 0x0020000004a879f0 */ /* 0x000fe2000c0008ff */
[----:B------:R-:W-:Y:S01]  /*66b0*/  UIADD3 UR6, UR60, 0x180, URZ ;  /* 0x000001803c067890 */ /* 0x000fe2000fffe03f */
[----:B------:R-:W-:Y:S01]  /*66c0*/  R2UR UR4, R2 ;  /* 0x00000000020472ca */ /* 0x000fe200000e0000 */
[----:B------:R-:W-:Y:S01]  /*66d0*/  UMOV UR7, 0x40000040 ;  /* 0x4000004000077882 */ /* 0x000fe20000000000 */
        /* <DEDUP_REMOVED lines=57> */
[----:B------:R-:W-:Y:S01]  /*6a70*/  R2UR UR8, R2 ;  /* 0x00000000020872ca */ /* 0x000fe200000e0000 */
[----:B------:R-:W-:Y:S01]  /*6a80*/  UMOV UR11, 0x40000040 ;  /* 0x40000040000b7882 */ /* 0x000fe20000000000 */
[----:B------:R-:W-:Y:S01]  /*6a90*/  R2UR UR9, R3 ;  /* 0x00000000030972ca */ /* 0x000fe200000e0000 */
[-C--:B------:R-:W-:Y:S01]  /*6aa0*/  FMUL.FTZ R93, R93, R9.reuse ;  /* 0x000000095d5d7220 */ /* 0x080fe20000410000 */
[-C--:B------:R-:W-:Y:S01]  /*6ab0*/  FMUL.FTZ R96, R96, R9.reuse ;  /* 0x0000000960607220 */ /* 0x080fe20000410000 */
[-C--:B------:R-:W-:Y:S01]  /*6ac0*/  FMUL.FTZ R97, R97, R9.reuse ;  /* 0x0000000961617220 */ /* 0x080fe20000410000 */
        /* <DEDUP_REMOVED lines=77> */
[----:B------:R-:W-:Y:S02]  /*6fa0*/  UIADD3 UR4, UR60, 0x300, URZ ;  /* 0x000003003c047890 */ /* 0x000fe4000fffe03f */
[----:B------:R-:W-:Y:S01]  /*6fb0*/  UIADD3 UR6, UR60, 0x82, URZ ;  /* 0x000000823c067890 */ /* 0x000fe2000fffe03f */
[----:B------:R-:W-:Y:S01]  /*6fc0*/  UMOV UR5, UR17 ;  /* 0x0000001100057c82 */ /* 0x000fe20008000000 */
[----:B------:R-:W-:-:S03]  /*6fd0*/  UMOV UR7, 0x40000040 ;  /* 0x4000004000077882 */ /* 0x000fc60000000000 */
[----:B------:R-:W-:Y:S01]  /*6fe0*/  UMOV UR14, UR4 ;  /* 0x00000004000e7c82 */ /* 0x000fe20008000000 */
[----:B------:R-:W-:Y:S01]  /*6ff0*/  UMOV UR4, UR16 ;  /* 0x0000001000047c82 */ /* 0x000fe20008000000 */
[----:B------:R-:W-:Y:S02]  /*7000*/  WARPGROUP.DEPBAR.LE gsb0, 0x0 ;  /* 0x00008000000079c5 */ /* 0x000fe40000010000 */
[----:B------:R-:W-:-:S06]  /*7010*/  WARPGROUP.ARRIVE ;  /* 0x00000000000079c5 */ /* 0x000fcc0000000000 */
[----:B------:R-:W-:Y:S01]  /*7020*/  HGMMA.64x16x16.F32 R128, gdesc[UR8], RZ, !UPT, gsb0 ;  /* 0x00200000088079f0 */ /* 0x000fe2000c0008ff */
[----:B------:R-:W-:Y:S02]  /*7030*/  UIADD3 UR8, UR60, 0x102, URZ ;  /* 0x000001023c087890 */ /* 0x000fe4000fffe03f */
[----:B------:R-:W-:Y:S01]  /*7040*/  UIADD3 UR9, UR60, 0x182, URZ ;  /* 0x000001823c097890 */ /* 0x000fe2000fffe03f */
[----:B------:R-:W-:Y:S02]  /*7050*/  WARPGROUP.DEPBAR.LE gsb0, 0x0 ;  /* 0x00008000000079c5 */ /* 0x000fe40000010000 */
[----:B------:R-:W-:-:S06]  /*7060*/  WARPGROUP.ARRIVE ;  /* 0x00000000000079c5 */ /* 0x000fcc0000000000 */
[----:B------:R-:W-:Y:S03]  /*7070*/  HGMMA.64x16x16.F32 R120, gdesc[UR12], RZ, !UPT, gsb0 ;  /* 0x002000000c7879f0 */ /* 0x000fe6000c0008ff */
        /* <DEDUP_REMOVED lines=547> */
.L_x_3236:
[----:B------:R-:W-:Y:S02]  /*92b0*/  R2UR UR6, R16 ;  /* 0x00000000100672ca */ /* 0x000fe400000e0000 */
        /* <DEDUP_REMOVED lines=8> */
.L_x_3237:
[----:B-1----:R-:W-:Y:S05]  /*9340*/  @P2 BRA `(.L_x_3238) ;  /* 0x0000000000082947 */ /* 0x002fea0003800000 */
[----:B------:R-:W1:Y:S02]  /*9350*/  SYNCS.PHASECHK.TRANS64.TRYWAIT P2, [UR5+0x36850], R0 ;  /* 0x03685000ff0075a7 */ /* 0x000e640008040145 */
[----:B-1----:R-:W-:Y:S05]  /*9360*/  @!P2 BRA `(.L_x_3239) ;  /* 0x000000900010a947 */ /* 0x002fea0003800000 */
.L_x_3238:
[----:B------:R-:W-:Y:S01]  /*9370*/  R2UR UR4, R16 ;  /* 0x00000000100472ca */ /* 0x000fe200000e0000 */
[----:B------:R-:W-:Y:S01]  /*9380*/  WARPGROUP.ARRIVE ;  /* 0x00000000000079c5 */ /* 0x000fe20000000000 */
[----:B------:R-:W-:Y:S01]  /*9390*/  R2UR UR6, R19 ;  /* 0x00000000130672ca */ /* 0x000fe200000e0000 */
[----:B------:R-:W-:Y:S01]  /*93a0*/  UMOV UR7, 0x40000040 ;  /* 0x4000004000077882 */ /* 0x000fe20000000000 */
[----:B------:R-:W-:Y:S01]  /*93b0*/  FMUL.FTZ R19, R168, UR61 ;  /* 0x0000003da8137c20 */ /* 0x000fe20008410000 */
[----:B------:R-:W-:Y:S01]  /*93c0*/  FMUL.FTZ R23, R169, UR61 ;  /* 0x0000003da9177c20 */ /* 0x000fe20008410000 */
[----:B------:R-:W-:Y:S01]  /*93d0*/  R2UR UR8, R21 ;  /* 0x00000000150872ca */ /* 0x000fe200000e0000 */
[----:B------:R-:W-:Y:S01]  /*93e0*/  FMUL.FTZ R21, R171, UR61 ;  /* 0x0000003dab157c20 */ /* 0x000fe20008410000 */
        /* <DEDUP_REMOVED lines=19> */
[----:B01----:R-:W-:Y:S01]  /*9520*/  FMNMX.FTZ R0, R19, R12, !PT ;  /* 0x0000000c13007209 */ /* 0x003fe20007810000 */
[----:B------:R-:W-:Y:S01]  /*9530*/  FMUL.FTZ R221, R140, UR61 ;  /* 0x0000003d8cdd7c20 */ /* 0x000fe20008410000 */
[----:B------:R-:W-:Y:S01]  /*9540*/  UIMAD UR4, UR6, 0xa80, UR4 ;  /* 0x00000a80060478a4 */ /* 0x000fe2000f8e0204 */
[----:B------:R-:W-:Y:S01]  /*9550*/  FMUL.FTZ R175, R175, UR61 ;  /* 0x0000003dafaf7c20 */ /* 0x000fe20008410000 */
[----:B------:R-:W-:Y:S01]  /*9560*/  FMUL.FTZ R141, R141, UR61 ;  /* 0x0000003d8d8d7c20 */ /* 0x000fe20008410000 */
[----:B------:R-:W-:Y:S01]  /*9570*/  FMUL.FTZ R223, R128, UR61 ;  /* 0x0000003d80df7c20 */ /* 0x000fe20008410000 */
[----:B------:R-:W-:Y:S01]  /*9580*/  FMUL.FTZ R163, R163, UR61 ;  /* 0x0000003da3a37c20 */ /* 0x000fe20008410000 */
[----:B------:R-:W0:Y:S01]  /*9590*/  MUFU.TANH R173, R173 ;  /* 0x000000ad00ad7308 */ /* 0x000e220000002400 */
[----:B--2---:R-:W-:Y:S01]  /*95a0*/  FMNMX.FTZ R0, R23, R0, !PT ;  /* 0x0000000017007209 */ /* 0x004fe20007810000 */
[----:B------:R-:W-:Y:S01]  /*95b0*/  UMOV UR6, UR4 ;  /* 0x0000000400067c82 */ /* 0x000fe20008000000 */
[----:B------:R-:W-:Y:S01]  /*95c0*/  FMUL.FTZ R225, R129, UR61 ;  /* 0x0000003d81e17c20 */ /* 0x000fe20008410000 */
[----:B------:R-:W-:Y:S01]  /*95d0*/  HGMMA.64x192x16.F32 R24, R200, gdesc[UR4].tnspB, R24, gsb0 ;  /* 0x42e00004c8187df0 */ /* 0x000fe20008000818 */
[----:B------:R-:W-:Y:S01]  /*95e0*/  UIADD3 UR6, UR4, 0x80, URZ ;  /* 0x0000008004067890 */ /* 0x000fe2000fffe03f */
[----:B------:R-:W-:Y:S01]  /*95f0*/  FMUL.FTZ R227, R132, UR61 ;  /* 0x0000003d84e37c20 */ /* 0x000fe20008410000 */
[----:B------:R-:W-:Y:S01]  /*9600*/  UMOV UR7, 0x40000040 ;  /* 0x4000004000077882 */ /* 0x000fe20000000000 */
[----:B------:R-:W-:Y:S01]  /*9610*/  MUFU.TANH R205, R205 ;  /* 0x000000cd00cd7308 */ /* 0x000fe20000002400 */
[----:B---3--:R-:W-:Y:S01]  /*9620*/  FMNMX.FTZ R0, R171, R0, !PT ;  /* 0x00000000ab007209 */ /* 0x008fe20007810000 */
[----:B------:R-:W-:Y:S01]  /*9630*/  FMUL.FTZ R167, R167, UR61 ;  /* 0x0000003da7a77c20 */ /* 0x000fe20008410000 */
[----:B------:R-:W-:Y:S01]  /*9640*/  FMUL.FTZ R229, R133, UR61 ;  /* 0x0000003d85e57c20 */ /* 0x000fe20008410000 */
[----:B------:R-:W-:Y:S01]  /*9650*/  FMUL.FTZ R153, R154, UR61 ;  /* 0x0000003d9a997c20 */ /* 0x000fe20008410000 */
[----:B------:R-:W-:Y:S01]  /*9660*/  FMUL.FTZ R231, R120, UR61 ;  /* 0x0000003d78e77c20 */ /* 0x000fe20008410000 */
[----:B------:R-:W-:Y:S01]  /*9670*/  FMUL.FTZ R155, R155, UR61 ;  /* 0x0000003d9b9b7c20 */ /* 0x000fe20008410000 */
[----:B------:R-:W-:Y:S01]  /*9680*/  FMUL.FTZ R159, R159, UR61 ;  /* 0x0000003d9f9f7c20 */ /* 0x000fe20008410000 */
[----:B------:R-:W-:Y:S01]  /*9690*/  MUFU.TANH R207, R207 ;  /* 0x000000cf00cf7308 */ /* 0x000fe20000002400 */
[----:B0-----:R-:W-:Y:S01]  /*96a0*/  FMNMX.FTZ R0, R173, R0, !PT ;  /* 0x00000000ad007209 */ /* 0x001fe20007810000 */
        /* <DEDUP_REMOVED lines=16> */
[----:B------:R-:W0:Y:S01]  /*97b0*/  LDC R8, c[0x0][0x988] ;  /* 0x00026200ff087b82 */ /* 0x000e220000000800 */
[----:B------:R-:W-:Y:S01]  /*97c0*/  FMUL.FTZ R127, R127, UR61 ;  /* 0x0000003d7f7f7c20 */ /* 0x000fe20008410000 */
[----:B------:R-:W-:Y:S01]  /*97d0*/  IMAD.U32 R136, RZ, RZ, UR5 ;  /* 0x00000005ff887e24 */ /* 0x000fe2000f8e00ff */
[----:B------:R-:W-:-:S02]  /*97e0*/  R2UR UR9, R17 ;  /* 0x00000000110972ca */ /* 0x000fc400000e0000 */
[----:B------:R-:W-:Y:S01]  /*97f0*/  R2UR UR5, R5 ;  /* 0x00000000050572ca */ /* 0x000fe200000e0000 */
[----:B------:R-:W-:Y:S01]  /*9800*/  MUFU.TANH R213, R213 ;  /* 0x000000d500d57308 */ /* 0x000fe20000002400 */
[----:B------:R-:W-:-:S05]  /*9810*/  @!P1 VIADD R136, R136, 0x36860 ;  /* 0x0003686088889836 */ /* 0x000fca0000000000 */
[----:B------:R-:W-:Y:S02]  /*9820*/  @!P1 PRMT R136, RZ, 0x654, R136 ;  /* 0x00000654ff889816 */ /* 0x000fe40000000088 */
[----:B------:R-:W-:Y:S08]  /*9830*/  MUFU.TANH R215, R215 ;  /* 0x000000d700d77308 */ /* 0x000ff00000002400 */
[----:B------:R-:W1:Y:S08]  /*9840*/  MUFU.TANH R14, R14 ;  /* 0x0000000e000e7308 */ /* 0x000e700000002400 */
[----:B------:R-:W-:Y:S08]  /*9850*/  MUFU.TANH R217, R217 ;  /* 0x000000d900d97308 */ /* 0x000ff00000002400 */
[----:B------:R-:W2:Y:S01]  /*9860*/  MUFU.TANH R21, R21 ;  /* 0x0000001500157308 */ /* 0x000ea20000002400 */
[----:B-1----:R-:W-:-:S07]  /*9870*/  FMNMX.FTZ R10, R14, R15, !PT ;  /* 0x0000000f0e0a7209 */ /* 0x002fce0007810000 */
[----:B------:R-:W-:Y:S08]  /*9880*/  MUFU.TANH R219, R219 ;  /* 0x000000db00db7308 */ /* 0x000ff00000002400 */
[----:B------:R-:W1:Y:S01]  /*9890*/  MUFU.TANH R169, R169 ;  /* 0x000000a900a97308 */ /* 0x000e620000002400 */
[----:B--2---:R-:W-:-:S07]  /*98a0*/  FMNMX.FTZ R10, R21, R10, !PT ;  /* 0x0000000a150a7209 */ /* 0x004fce0007810000 */
        /* <DEDUP_REMOVED lines=23> */
[----:B------:R-:W-:Y:S01]  /*9a20*/  HGMMA.64x192x16.F32 R24, R196, gdesc[UR4].tnspB, R24, gsb0 ;  /* 0x42e00004c4187df0 */ /* 0x000fe20008000818 */
[----:B------:R-:W-:Y:S01]  /*9a30*/  UIADD3 UR6, UR4, 0x100, URZ ;  /* 0x0000010004067890 */ /* 0x000fe2000fffe03f */
[----:B------:R-:W-:-:S05]  /*9a40*/  UMOV UR7, 0x40000040 ;  /* 0x4000004000077882 */ /* 0x000fca0000000000 */
        /* <DEDUP_REMOVED lines=20> */
[----:B------:R-:W-:Y:S01]  /*9b90*/  HGMMA.64x192x16.F32 R24, R192, gdesc[UR4].tnspB, R24, gsb0 ;  /* 0x42e00004c0187df0 */ /* 0x000fe20008000818 */
[----:B------:R-:W-:Y:S01]  /*9ba0*/  UIADD3 UR6, UR4, 0x180, URZ ;  /* 0x0000018004067890 */ /* 0x000fe2000fffe03f */
[----:B------:R-:W1:Y:S01]  /*9bb0*/  MUFU.TANH R197, R197 ;  /* 0x000000c500c57308 */ /* 0x000e620000002400 */
[----:B------:R-:W-:-:S07]  /*9bc0*/  UMOV UR7, 0x40000040 ;  /* 0x4000004000077882 */ /* 0x000fce0000000000 */
[----:B------:R-:W2:Y:S08]  /*9bd0*/  MUFU.TANH R199, R199 ;  /* 0x000000c700c77308 */ /* 0x000eb00000002400 */
[----:B------:R-:W3:Y:S01]  /*9be0*/  MUFU.TANH R161, R161 ;  /* 0x000000a100a17308 */ /* 0x000ee20000002400 */
[----:B-1----:R-:W-:-:S04]  /*9bf0*/  FMNMX.FTZ R0, R197, R0, !PT ;  /* 0x00000000c5007209 */ /* 0x002fc80007810000 */
[----:B--2---:R-:W-:-:S04]  /*9c00*/  FMNMX.FTZ R0, R199, R0, !PT ;  /* 0x00000000c7007209 */ /* 0x004fc80007810000 */
[----:B------:R-:W-:-:S04]  /*9c10*/  FMNMX.FTZ R0, R203, R0, !PT ;  /* 0x00000000cb007209 */ /* 0x000fc80007810000 */
[----:B------:R-:W-:Y:S02]  /*9c20*/  FMNMX.FTZ R0, R201, R0, !PT ;  /* 0x00000000c9007209 */ /* 0x000fe40007810000 */
[----:B---3--:R-:W-:Y:S02]  /*9c30*/  FMNMX.FTZ R10, R161, R10, !PT ;  /* 0x0000000aa10a7209 */ /* 0x008fe40007810000 */
[----:B------:R-:W-:Y:S02]  /*9c40*/  FMNMX.FTZ R0, R205, R0, !PT ;  /* 0x00000000cd007209 */ /* 0x000fe40007810000 */
[----:B------:R-:W-:Y:S02]  /*9c50*/  FMNMX.FTZ R10, R163, R10, !PT ;  /* 0x0000000aa30a7209 */ /* 0x000fe40007810000 */
[----:B------:R-:W-:Y:S02]  /*9c60*/  FMNMX.FTZ R0, R207, R0, !PT ;  /* 0x00000000cf007209 */ /* 0x000fe40007810000 */
[----:B------:R-:W-:-:S04]  /*9c70*/  FMNMX.FTZ R10, R165, R10, !PT ;  /* 0x0000000aa50a7209 */ /* 0x000fc80007810000 */
[----:B------:R-:W-:-:S04]  /*9c80*/  FMNMX.FTZ R10, R167, R10, !PT ;  /* 0x0000000aa70a7209 */ /* 0x000fc80007810000 */
[----:B------:R-:W-:-:S04]  /*9c90*/  FMNMX.FTZ R10, R153, R10, !PT ;  /* 0x0000000a990a7209 */ /* 0x000fc80007810000 */
[----:B------:R-:W-:Y:S01]  /*9ca0*/  FMNMX.FTZ R10, R155, R10, !PT ;  /* 0x0000000a9b0a7209 */ /* 0x000fe20007810000 */
[----:B------:R-:W-:Y:S02]  /*9cb0*/  WARPGROUP.DEPBAR.LE gsb0, 0x0 ;  /* 0x00008000000079c5 */ /* 0x000fe40000010000 */
        /* <DEDUP_REMOVED lines=23> */
[----:B------:R-:W-:-:S04]  /*9e30*/  FMNMX.FTZ R0, R221, R0, !PT ;  /* 0x00000000dd007209 */ /* 0x000fc80007810000 */
[----:B------:R-:W-:-:S04]  /*9e40*/  FMNMX.FTZ R0, R141, R0, !PT ;  /* 0x000000008d007209 */ /* 0x000fc80007810000 */
[----:B------:R-:W-:-:S04]  /*9e50*/  FMNMX.FTZ R0, R223, R0, !PT ;  /* 0x00000000df007209 */ /* 0x000fc80007810000 */
        /* <DEDUP_REMOVED lines=8> */
[----:B------:R-:W-:Y:S01]  /*9ee0*/  FMUL.FTZ R121, R151, UR61 ;  /* 0x0000003d97797c20 */ /* 0x000fe20008410000 */
[----:B------:R-:W-:Y:S02]  /*9ef0*/  FMUL.FTZ R151, R122, UR61 ;  /* 0x0000003d7a977c20 */ /* 0x000fe40008410000 */
[----:B------:R-:W-:Y:S01]  /*9f00*/  HGMMA.64x192x16.F32 R24, R184, gdesc[UR4].tnspB, R24, gsb0 ;  /* 0x42e00004b8187df0 */ /* 0x000fe20008000818 */
[----:B------:R-:W-:Y:S01]  /*9f10*/  UIADD3 UR6, UR4, 0x280, URZ ;  /* 0x0000028004067890 */ /* 0x000fe2000fffe03f */
[----:B------:R-:W1:Y:S01]  /*9f20*/  MUFU.TANH R189, R189 ;  /* 0x000000bd00bd7308 */ /* 0x000e620000002400 */
[----:B------:R-:W-:Y:S01]  /*9f30*/  UMOV UR7, 0x40000040 ;  /* 0x4000004000077882 */ /* 0x000fe20000000000 */
[----:B------:R-:W-:-:S06]  /*9f40*/  UIADD3 UR4, UR4, 0x300, URZ ;  /* 0x0000030004047890 */ /* 0x000fcc000fffe03f */
[----:B------:R-:W2:Y:S08]  /*9f50*/  MUFU.TANH R191, R191 ;  /* 0x000000bf00bf7308 */ /* 0x000eb00000002400 */
[----:B------:R-:W3:Y:S01]  /*9f60*/  MUFU.TANH R121, R121 ;  /* 0x0000007900797308 */ /* 0x000ee20000002400 */
[----:B-1----:R-:W-:-:S07]  /*9f70*/  FMNMX.FTZ R0, R189, R0, !PT ;  /* 0x00000000bd007209 */ /* 0x002fce0007810000 */
[----:B------:R-:W1:Y:S01]  /*9f80*/  MUFU.TANH R151, R151 ;  /* 0x0000009700977308 */ /* 0x000e620000002400 */
[----:B--2---:R-:W-:-:S04]  /*9f90*/  FMNMX.FTZ R0, R191, R0, !PT ;  /* 0x00000000bf007209 */ /* 0x004fc80007810000 */
[----:B------:R-:W-:Y:S02]  /*9fa0*/  FMNMX.FTZ R0, R233, R0, !PT ;  /* 0x00000000e9007209 */ /* 0x000fe40007810000 */
[----:B---3--:R-:W-:-:S03]  /*9fb0*/  FMNMX.FTZ R10, R121, R10, !PT ;  /* 0x0000000a790a7209 */ /* 0x008fc60007810000 */
[----:B------:R-:W2:Y:S01]  /*9fc0*/  SHFL.BFLY PT, R9, R0, 0x2, 0x1f ;  /* 0x0c401f0000097f89 */ /* 0x000ea200000e0000 */
[----:B------:R-:W-:-:S04]  /*9fd0*/  FMNMX.FTZ R10, R125, R10, !PT ;  /* 0x0000000a7d0a7209 */ /* 0x000fc80007810000 */
[----:B------:R-:W-:-:S04]  /*9fe0*/  FMNMX.FTZ R10, R129, R10, !PT ;  /* 0x0000000a810a7209 */ /* 0x000fc80007810000 */
[----:B------:R-:W-:-:S04]  /*9ff0*/  FMNMX.FTZ R10, R133, R10, !PT ;  /* 0x0000000a850a7209 */ /* 0x000fc80007810000 */
[----:B------:R-:W-:-:S04]  /*a000*/  FMNMX.FTZ R10, R137, R10, !PT ;  /* 0x0000000a890a7209 */ /* 0x000fc80007810000 */
[----:B------:R-:W-:-:S04]  /*a010*/  FMNMX.FTZ R10, R139, R10, !PT ;  /* 0x0000000a8b0a7209 */ /* 0x000fc80007810000 */
[----:B------:R-:W-:Y:S02]  /*a020*/  FMNMX.FTZ R10, R131, R10, !PT ;  /* 0x0000000a830a7209 */ /* 0x000fe40007810000 */
[----:B--2---:R-:W-:Y:S02]  /*a030*/  FMNMX.FTZ R9, R0, R9, !PT ;  /* 0x0000000900097209 */ /* 0x004fe40007810000 */
[----:B------:R-:W-:-:S03]  /*a040*/  FMNMX.FTZ R10, R143, R10, !PT ;  /* 0x0000000a8f0a7209 */ /* 0x000fc60007810000 */
[----:B------:R-:W2:Y:S01]  /*a050*/  SHFL.BFLY PT, R0, R9, 0x1, 0x1f ;  /* 0x0c201f0009007f89 */ /* 0x000ea200000e0000 */
[----:B------:R-:W-:-:S04]  /*a060*/  FMNMX.FTZ R10, R135, R10, !PT ;  /* 0x0000000a870a7209 */ /* 0x000fc80007810000 */
[----:B-1----:R-:W-:-:S04]  /*a070*/  FMNMX.FTZ R10, R151, R10, !PT ;  /* 0x0000000a970a7209 */ /* 0x002fc80007810000 */
[----:B------:R-:W-:-:S04]  /*a080*/  FMNMX.FTZ R10, R123, R10, !PT ;  /* 0x0000000a7b0a7209 */ /* 0x000fc80007810000 */
[----:B------:R-:W-:-:S04]  /*a090*/  FMNMX.FTZ R10, R235, R10, !PT ;  /* 0x0000000aeb0a7209 */ /* 0x000fc80007810000 */
[----:B------:R-:W-:Y:S02]  /*a0a0*/  FMNMX.FTZ R10, R127, R10, !PT ;  /* 0x0000000a7f0a7209 */ /* 0x000fe40007810000 */
[----:B--2---:R-:W-:-:S05]  /*a0b0*/  FMNMX.FTZ R13, R9, R0, !PT ;  /* 0x00000000090d7209 */ /* 0x004fca0007810000 */
[C---:B0-----:R-:W-:Y:S01]  /*a0c0*/  FMUL.FTZ R0, R13.reuse, R8 ;  /* 0x000000080d007220 */ /* 0x041fe20000410000 */
[----:B------:R-:W-:-:S03]  /*a0d0*/  FADD.FTZ R9, -R13, R12 ;  /* 0x0000000c0d097221 */ /* 0x000fc60000010100 */
[-CC-:B------:R-:W-:Y:S01]  /*a0e0*/  FFMA.FTZ R194, R193, R8.reuse, -R0.reuse ;  /* 0x00000008c1c27223 */ /* 0x180fe20000010800 */
[-C--:B------:R-:W-:Y:S01]  /*a0f0*/  FMUL.FTZ R9, R9, R8.reuse ;  /* 0x0000000809097220 */ /* 0x080fe20000410000 */
[----:B------:R-:W0:Y:S01]  /*a100*/  SHFL.BFLY PT, R193, R10, 0x2, 0x1f ;  /* 0x0c401f000ac17f89 */ /* 0x000e2200000e0000 */
        /* <DEDUP_REMOVED lines=14> */
[----:B------:R-:W1:Y:S01]  /*a1f0*/  MUFU.EX2 R200, R200 ;  /* 0x000000c800c87308 */ /* 0x000e620000000800 */
[-CC-:B------:R-:W-:Y:S01]  /*a200*/  FFMA.FTZ R209, R219, R8.reuse, -R0.reuse ;  /* 0x00000008dbd17223 */ /* 0x180fe20000010800 */
[-CC-:B------:R-:W-:Y:S01]  /*a210*/  FFMA.FTZ R141, R141, R8.reuse, -R0.reuse ;  /* 0x000000088d8d7223 */ /* 0x180fe20000010800 */
[-CC-:B------:R-:W-:Y:S01]  /*a220*/  FFMA.FTZ R12, R231, R8.reuse, -R0.reuse ;  /* 0x00000008e70c7223 */ /* 0x180fe20000010800 */
[-CC-:B------:R-:W-:Y:S01]  /*a230*/  FFMA.FTZ R22, R191, R8.reuse, -R0.reuse ;  /* 0x00000008bf167223 */ /* 0x180fe20000010800 */
[----:B------:R-:W-:-:S03]  /*a240*/  FFMA.FTZ R233, R233, R8, -R0 ;  /* 0x00000008e9e97223 */ /* 0x000fc60000010800 */
[----:B------:R-:W2:Y:S01]  /*a250*/  MUFU.EX2 R19, R19 ;  /* 0x0000001300137308 */ /* 0x000ea20000000800 */
[----:B0-----:R-:W-:-:S05]  /*a260*/  FMNMX.FTZ R193, R10, R193, !PT ;  /* 0x000000c10ac17209 */ /* 0x001fca0007810000 */
[----:B------:R-:W0:Y:S02]  /*a270*/  SHFL.BFLY PT, R10, R193, 0x1, 0x1f ;  /* 0x0c201f00c10a7f89 */ /* 0x000e2400000e0000 */
[----:B------:R-:W-:Y:S01]  /*a280*/  MUFU.EX2 R202, R202 ;  /* 0x000000ca00ca7308 */ /* 0x000fe20000000800 */
[----:B-1----:R-:W-:-:S07]  /*a290*/  FFMA.FTZ R134, R9, R7, R200 ;  /* 0x0000000709867223 */ /* 0x002fce00000100c8 */
[----:B------:R-:W-:Y:S01]  /*a2a0*/  MUFU.EX2 R23, R23 ;  /* 0x0000001700177308 */ /* 0x000fe20000000800 */
[----:B--2---:R-:W-:-:S07]  /*a2b0*/  F2FP.F16.F32.PACK_AB R200, R19, R200 ;  /* 0x000000c813c8723e */ /* 0x004fce00000000ff */
[----:B------:R-:W-:Y:S01]  /*a2c0*/  MUFU.EX2 R196, R196 ;  /* 0x000000c400c47308 */ /* 0x000fe20000000800 */
[----:B0-----:R-:W-:-:S07]  /*a2d0*/  FMNMX.FTZ R10, R193, R10, !PT ;  /* 0x0000000ac10a7209 */ /* 0x001fce0007810000 */
[----:B------:R-:W-:Y:S01]  /*a2e0*/  MUFU.EX2 R171, R171 ;  /* 0x000000ab00ab7308 */ /* 0x000fe20000000800 */
[C---:B------:R-:W-:Y:S01]  /*a2f0*/  FMUL.FTZ R120, R10.reuse, R8 ;  /* 0x000000080a787220 */ /* 0x040fe20000410000 */
[----:B------:R-:W-:-:S03]  /*a300*/  FADD.FTZ R189, -R10, R15 ;  /* 0x0000000f0abd7221 */ /* 0x000fc60000010100 */
[-CC-:B------:R-:W-:Y:S01]  /*a310*/  FFMA.FTZ R201, R14, R8.reuse, -R120.reuse ;  /* 0x000000080ec97223 */ /* 0x180fe20000010878 */
[-C--:B------:R-:W-:Y:S01]  /*a320*/  FMUL.FTZ R189, R189, R8.reuse ;  /* 0x00000008bdbd7220 */ /* 0x080fe20000410000 */
[-CC-:B------:R-:W-:Y:S01]  /*a330*/  FFMA.FTZ R14, R21, R8.reuse, -R120.reuse ;  /* 0x00000008150e7223 */ /* 0x180fe20000010878 */
[----:B------:R-:W-:Y:S01]  /*a340*/  MOV R21, UR8 ;  /* 0x0000000800157c02 */ /* 0x000fe20008000f00 */
[-CC-:B------:R-:W-:Y:S01]  /*a350*/  FFMA.FTZ R203, R169, R8.reuse, -R120.reuse ;  /* 0x00000008a9cb7223 */ /* 0x180fe20000010878 */
[----:B------:R-:W-:Y:S01]  /*a360*/  R2UR UR8, R20 ;  /* 0x00000000140872ca */ /* 0x000fe200000e0000 */
[----:B------:R-:W-:Y:S01]  /*a370*/  MUFU.EX2 R201, R201 ;  /* 0x000000c900c97308 */ /* 0x000fe20000000800 */
[-CC-:B------:R-:W-:Y:S01]  /*a380*/  FFMA.FTZ R122, R175, R8.reuse, -R120.reuse ;  /* 0x00000008af7a7223 */ /* 0x180fe20000010878 */
[----:B------:R-:W-:Y:S02]  /*a390*/  @!P1 VIADD R20, R21, 0x36840 ;  /* 0x0003684015149836 */ /* 0x000fe40000000000 */
[-CC-:B------:R-:W-:Y:S01]  /*a3a0*/  FFMA.FTZ R197, R161, R8.reuse, -R120.reuse ;  /* 0x00000008a1c57223 */ /* 0x180fe20000010878 */
[-CC-:B------:R-:W-:Y:S01]  /*a3b0*/  FFMA.FTZ R124, R163, R8.reuse, -R120.reuse ;  /* 0x00000008a37c7223 */ /* 0x180fe20000010878 */
[-CC-:B------:R-:W-:Y:S01]  /*a3c0*/  FFMA.FTZ R199, R165, R8.reuse, -R120.reuse ;  /* 0x00000008a5c77223 */ /* 0x180fe20000010878 */
[-C--:B------:R-:W-:Y:S01]  /*a3d0*/  FFMA.FTZ R126, R167, R8.reuse, -R120 ;  /* 0x00000008a77e7223 */ /* 0x080fe20000010878 */
[----:B------:R-:W-:Y:S01]  /*a3e0*/  @!P1 PRMT R21, RZ, 0x654, R20 ;  /* 0x00000654ff159816 */ /* 0x000fe20000000014 */
        /* <DEDUP_REMOVED lines=19> */
[----:B------:R-:W-:Y:S01]  /*a520*/  FFMA.FTZ R235, R235, R8, -R120 ;  /* 0x00000008ebeb7223 */ /* 0x000fe20000010878 */
[----:B------:R-:W-:-:S04]  /*a530*/  UISETP.GT.AND UP0, UPT, UR8, UR9, UPT ;  /* 0x000000090800728c */ /* 0x000fc8000bf04270 */
[----:B------:R-:W-:Y:S02]  /*a540*/  MUFU.EX2 R197, R197 ;  /* 0x000000c500c57308 */ /* 0x000fe40000000800 */
[----:B------:R-:W-:Y:S01]  /*a550*/  PLOP3.LUT P2, PT, PT, PT, UP0, 0x80, 0x0 ;  /* 0x000000000000781c */ /* 0x000fe20003f4f008 */
[----:B------:R-:W-:Y:S02]  /*a560*/  WARPGROUP.DEPBAR.LE gsb0, 0x0 ;  /* 0x00008000000079c5 */ /* 0x000fe40000010000 */
[----:B------:R-:W-:Y:S01]  /*a570*/  WARPGROUP.ARRIVE ;  /* 0x00000000000079c5 */ /* 0x000fe20000000000 */
[-CC-:B------:R-:W-:Y:S01]  /*a580*/  FFMA.FTZ R185, R207, R8.reuse, -R0.reuse ;  /* 0x00000008cfb97223 */ /* 0x180fe20000010800 */
[-CC-:B------:R-:W-:Y:S01]  /*a590*/  FFMA.FTZ R187, R195, R8.reuse, -R0.reuse ;  /* 0x00000008c3bb7223 */ /* 0x180fe20000010800 */
[-CC-:B------:R-:W-:Y:S01]  /*a5a0*/  FFMA.FTZ R207, R215, R8.reuse, -R0.reuse ;  /* 0x00000008d7cf7223 */ /* 0x180fe20000010800 */
[-CC-:B------:R-:W-:Y:S01]  /*a5b0*/  FFMA.FTZ R184, R217, R8.reuse, -R0.reuse ;  /* 0x00000008d9b87223 */ /* 0x180fe20000010800 */
[-C--:B------:R-:W-:Y:S01]  /*a5c0*/  FFMA.FTZ R186, R221, R8.reuse, -R0 ;  /* 0x00000008ddba7223 */ /* 0x080fe20000010800 */
[----:B------:R-:W-:Y:S01]  /*a5d0*/  HGMMA.64x192x16.F32 R24, R180, gdesc[UR4].tnspB, R24, gsb0 ;  /* 0x42e00004b4187df0 */ /* 0x000fe20008000818 */
[----:B------:R-:W-:Y:S01]  /*a5e0*/  UMOV UR6, UR4 ;  /* 0x0000000400067c82 */ /* 0x000fe20008000000 */
[----:B------:R-:W-:Y:S01]  /*a5f0*/  UMOV UR7, 0x40000040 ;  /* 0x4000004000077882 */ /* 0x000fe20000000000 */
[----:B------:R-:W-:Y:S01]  /*a600*/  MUFU.EX2 R198, R198 ;  /* 0x000000c600c67308 */ /* 0x000fe20000000800 */
[----:B------:R-:W-:Y:S01]  /*a610*/  FFMA.FTZ R195, R157, R8, -R120 ;  /* 0x000000089dc37223 */ /* 0x000fe20000010878 */
[----:B------:R-:W-:-:S06]  /*a620*/  UIADD3 UR4, UR8, -0x1, URZ ;  /* 0xffffffff08047890 */ /* 0x000fcc000fffe03f */
        /* <DEDUP_REMOVED lines=27> */
[-CC-:B------:R-:W-:Y:S01]  /*a7e0*/  FFMA.FTZ R180, R223, R8.reuse, -R0.reuse ;  /* 0x00000008dfb47223 */ /* 0x180fe20000010800 */
[-CC-:B------:R-:W-:Y:S01]  /*a7f0*/  FFMA.FTZ R181, R225, R8.reuse, -R0.reuse ;  /* 0x00000008e1b57223 */ /* 0x180fe20000010800 */
[-CC-:B------:R-:W-:Y:S01]  /*a800*/  FFMA.FTZ R182, R227, R8.reuse, -R0.reuse ;  /* 0x00000008e3b67223 */ /* 0x180fe20000010800 */
[-C--:B------:R-:W-:Y:S01]  /*a810*/  FFMA.FTZ R183, R229, R8.reuse, -R0 ;  /* 0x00000008e5b77223 */ /* 0x080fe20000010800 */
[----:B------:R-:W-:Y:S01]  /*a820*/  MUFU.EX2 R137, R137 ;  /* 0x0000008900897308 */ /* 0x000fe20000000800 */
[----:B------:R-:W-:Y:S07]  /*a830*/  HGMMA.64x192x16.F32 R24, R176, gdesc[UR4].tnspB, R24, gsb0 ;  /* 0x42e00004b0187df0 */ /* 0x000fee0008000818 */
[----:B------:R0:W1:Y:S08]  /*a840*/  MUFU.EX2 R0, R189 ;  /* 0x000000bd00007308 */ /* 0x0000700000000800 */
[----:B------:R-:W-:Y:S01]  /*a850*/  MUFU.EX2 R180, R180 ;  /* 0x000000b400b47308 */ /* 0x000fe20000000800 */
[-CC-:B0-----:R-:W-:Y:S01]  /*a860*/  FFMA.FTZ R189, R145, R8.reuse, -R120.reuse ;  /* 0x0000000891bd7223 */ /* 0x181fe20000010878 */
[----:B------:R-:W-:-:S06]  /*a870*/  FFMA.FTZ R120, R127, R8, -R120 ;  /* 0x000000087f787223 */ /* 0x000fcc0000010878 */
[----:B------:R-:W-:Y:S01]  /*a880*/  MUFU.EX2 R189, R189 ;  /* 0x000000bd00bd7308 */ /* 0x000fe20000000800 */
[----:B-1----:R-:W-:Y:S01]  /*a890*/  FFMA.FTZ R7, R0, R6, R201 ;  /* 0x0000000600077223 */ /* 0x002fe200000100c9 */
        /* <DEDUP_REMOVED lines=10> */
[----:B------:R-:W-:Y:S08]  /*a940*/  MUFU.EX2 R22, R22 ;  /* 0x0000001600167308 */ /* 0x000ff00000000800 */
[----:B------:R-:W-:Y:S08]  /*a950*/  MUFU.EX2 R123, R123 ;  /* 0x0000007b007b7308 */ /* 0x000ff00000000800 */
[----:B------:R-:W1:Y:S01]  /*a960*/  MUFU.EX2 R15, R233 ;  /* 0x000000e9000f7308 */ /* 0x000e620000000800 */
[----:B------:R-:W-:-:S02]  /*a970*/  WARPGROUP.DEPBAR.LE gsb0, 0x0 ;  /* 0x00008000000079c5 */ /* 0x000fc40000010000 */
[----:B------:R2:W-:Y:S05]  /*a980*/  @!P1 SYNCS.ARRIVE.TRANS64.RED.A1T0 RZ, [R21+URZ], RZ ;  /* 0x000000ff15ff99a7 */ /* 0x0005ea000810043f */
[----:B------:R-:W-:Y:S01]  /*a990*/  MUFU.EX2 R179, R120 ;  /* 0x0000007800b37308 */ /* 0x000fe20000000800 */
[----:B0-----:R-:W-:Y:S02]  /*a9a0*/  F2FP.F16.F32.PACK_AB R176, R211, R12 ;  /* 0x0000000cd3b0723e */ /* 0x001fe400000000ff */
[----:B-1----:R-:W-:Y:S01]  /*a9b0*/  F2FP.F16.F32.PACK_AB R178, R15, R22 ;  /* 0x000000160fb2723e */ /* 0x002fe200000000ff */
[----:B--2---:R-:W-:Y:S01]  /*a9c0*/  FADD.FTZ R21, R19, R134 ;  /* 0x0000008613157221 */ /* 0x004fe20000010000 */
[----:B------:R0:W-:Y:S01]  /*a9d0*/  @!P1 SYNCS.ARRIVE.TRANS64.RED.A1T0 RZ, [R136+URZ], RZ ;  /* 0x000000ff88ff99a7 */ /* 0x0001e2000810043f */
[----:B------:R-:W-:-:S04]  /*a9e0*/  FADD.FTZ R134, R14, R7 ;  /* 0x000000070e867221 */ /* 0x000fc80000010000 */
[----:B------:R-:W-:Y:S01]  /*a9f0*/  FADD.FTZ R7, R203, R134 ;  /* 0x00000086cb077221 */ /* 0x000fe20000010000 */
[----:B------:R-:W-:Y:S01]  /*aa00*/  F2FP.F16.F32.PACK_AB R203, R122, R203 ;  /* 0x000000cb7acb723e */ /* 0x000fe200000000ff */
[----:B0-----:R-:W-:Y:S02]  /*aa10*/  FADD.FTZ R136, R202, R21 ;  /* 0x00000015ca887221 */ /* 0x001fe40000010000 */
[----:B------:R-:W-:Y:S01]  /*aa20*/  FADD.FTZ R134, R122, R7 ;  /* 0x000000077a867221 */ /* 0x000fe20000010000 */
[C---:B------:R-:W-:Y:S01]  /*aa30*/  F2FP.F16.F32.PACK_AB R202, R23.reuse, R202 ;  /* 0x000000ca17ca723e */ /* 0x040fe200000000ff */
[----:B------:R-:W-:Y:S02]  /*aa40*/  FADD.FTZ R21, R23, R136 ;  /* 0x0000008817157221 */ /* 0x000fe40000010000 */
[----:B------:R-:W-:Y:S01]  /*aa50*/  FADD.FTZ R7, R197, R134 ;  /* 0x00000086c5077221 */ /* 0x000fe20000010000 */
[----:B------:R-:W-:Y:S01]  /*aa60*/  F2FP.F16.F32.PACK_AB R197, R124, R197 ;  /* 0x000000c57cc5723e */ /* 0x000fe200000000ff */
[----:B------:R-:W-:-:S02]  /*aa70*/  FADD.FTZ R136, R196, R21 ;  /* 0x00000015c4887221 */ /* 0x000fc40000010000 */
[----:B------:R-:W-:Y:S01]  /*aa80*/  FADD.FTZ R134, R124, R7 ;  /* 0x000000077c867221 */ /* 0x000fe20000010000 */
[C---:B------:R-:W-:Y:S01]  /*aa90*/  F2FP.F16.F32.PACK_AB R196, R171.reuse, R196 ;  /* 0x000000c4abc4723e */ /* 0x040fe200000000ff */
[----:B------:R-:W-:Y:S01]  /*aaa0*/  MUFU.EX2 R124, R143 ;  /* 0x0000008f007c7308 */ /* 0x000fe20000000800 */
[----:B------:R-:W-:Y:S01]  /*aab0*/  FADD.FTZ R21, R171, R136 ;  /* 0x00000088ab157221 */ /* 0x000fe20000010000 */
[----:B------:R-:W-:Y:S01]  /*aac0*/  FADD.FTZ R7, R199, R134 ;  /* 0x00000086c7077221 */ /* 0x000fe20000010000 */
[----:B------:R-:W-:Y:S02]  /*aad0*/  F2FP.F16.F32.PACK_AB R199, R126, R199 ;  /* 0x000000c77ec7723e */ /* 0x000fe400000000ff */
[----:B------:R-:W-:Y:S01]  /*aae0*/  FADD.FTZ R136, R198, R21 ;  /* 0x00000015c6887221 */ /* 0x000fe20000010000 */
[----:B------:R-:W-:Y:S01]  /*aaf0*/  FADD.FTZ R134, R126, R7 ;  /* 0x000000077e867221 */ /* 0x000fe20000010000 */
[C---:B------:R-:W-:Y:S02]  /*ab00*/  F2FP.F16.F32.PACK_AB R198, R173.reuse, R198 ;  /* 0x000000c6adc6723e */ /* 0x040fe400000000ff */
[----:B------:R-:W-:Y:S01]  /*ab10*/  FADD.FTZ R21, R173, R136 ;  /* 0x00000088ad157221 */ /* 0x000fe20000010000 */
[----:B------:R-:W-:Y:S01]  /*ab20*/  FADD.FTZ R7, R193, R134 ;  /* 0x00000086c1077221 */ /* 0x000fe20000010000 */
[----:B------:R-:W-:-:S02]  /*ab30*/  F2FP.F16.F32.PACK_AB R193, R128, R193 ;  /* 0x000000c180c1723e */ /* 0x000fc400000000ff */
[----:B------:R-:W-:Y:S01]  /*ab40*/  FADD.FTZ R136, R192, R21 ;  /* 0x00000015c0887221 */ /* 0x000fe20000010000 */
[----:B------:R-:W-:Y:S01]  /*ab50*/  FADD.FTZ R134, R128, R7 ;  /* 0x0000000780867221 */ /* 0x000fe20000010000 */
[C---:B------:R-:W-:Y:S02]  /*ab60*/  F2FP.F16.F32.PACK_AB R192, R185.reuse, R192 ;  /* 0x000000c0b9c0723e */ /* 0x040fe400000000ff */
[----:B------:R-:W-:Y:S01]  /*ab70*/  FADD.FTZ R21, R185, R136 ;  /* 0x00000088b9157221 */ /* 0x000fe20000010000 */
        /* <DEDUP_REMOVED lines=16> */
[----:B------:R-:W-:Y:S01]  /*ac80*/  IMAD.U32 R20, RZ, RZ, UR4 ;  /* 0x00000004ff147e24 */ /* 0x000fe2000f8e00ff */
[----:B------:R-:W-:Y:S01]  /*ac90*/  F2FP.F16.F32.PACK_AB R189, R132, R189 ;  /* 0x000000bd84bd723e */ /* 0x000fe200000000ff */
[C---:B------:R-:W-:Y:S01]  /*aca0*/  FADD.FTZ R19, R207.reuse, R122 ;  /* 0x0000007acf137221 */ /* 0x040fe20000010000 */
[----:B------:R-:W-:Y:S01]  /*acb0*/  FADD.FTZ R7, R6, R7 ;  /* 0x0000000706077221 */ /* 0x000fe20000010000 */
[----:B------:R-:W0:Y:S01]  /*acc0*/  MUFU.EX2 R122, R151 ;  /* 0x00000097007a7308 */ /* 0x000e220000000800 */
[----:B------:R-:W-:Y:S01]  /*acd0*/  F2FP.F16.F32.PACK_AB R190, R207, R190 ;  /* 0x000000becfbe723e */ /* 0x000fe200000000ff */
        /* <DEDUP_REMOVED lines=14> */
[C---:B------:R-:W-:Y:S02]  /*adc0*/  F2FP.F16.F32.PACK_AB R180, R181.reuse, R180 ;  /* 0x000000b4b5b4723e */ /* 0x040fe400000000ff */
[----:B------:R-:W-:Y:S01]  /*add0*/  FADD.FTZ R19, R181, R14 ;  /* 0x0000000eb5137221 */ /* 0x000fe20000010000 */
        /* <DEDUP_REMOVED lines=12> */
[----:B0-----:R-:W-:-:S03]  /*aea0*/  FADD.FTZ R12, R14, R7 ;  /* 0x000000070e0c7221 */ /* 0x001fc60000010000 */
[----:B------:R-:W-:Y:S01]  /*aeb0*/  FADD.FTZ R6, R22, R19 ;  /* 0x0000001316067221 */ /* 0x000fe20000010000 */
[----:B------:R-:W-:Y:S02]  /*aec0*/  MOV R19, UR5 ;  /* 0x0000000500137c02 */ /* 0x000fe40008000f00 */
[----:B------:R-:W-:Y:S01]  /*aed0*/  R2UR UR5, R4 ;  /* 0x00000000040572ca */ /* 0x000fe200000e0000 */
[----:B------:R-:W-:Y:S01]  /*aee0*/  FADD.FTZ R7, R15, R6 ;  /* 0x000000060f077221 */ /* 0x000fe20000010000 */
[C---:B------:R-:W-:Y:S01]  /*aef0*/  FADD.FTZ R6, R179.reuse, R12 ;  /* 0x0000000cb3067221 */ /* 0x040fe20000010000 */
[----:B------:R-:W-:Y:S01]  /*af00*/  F2FP.F16.F32.PACK_AB R179, R179, R14 ;  /* 0x0000000eb3b3723e */ /* 0x000fe200000000ff */
[----:B------:R-:W-:Y:S02]  /*af10*/  IMAD.MOV.U32 R15, RZ, RZ, R10 ;  /* 0x000000ffff0f7224 */ /* 0x000fe400078e000a */
[----:B------:R-:W-:-:S07]  /*af20*/  IMAD.MOV.U32 R12, RZ, RZ, R13 ;  /* 0x000000ffff0c7224 */ /* 0x000fce00078e000d */
[----:B------:R-:W-:Y:S01]  /*af30*/  MOV R14, UR5 ;  /* 0x00000005000e7c02 */ /* 0x000fe20008000f00 */
[----:B------:R-:W-:Y:S06]  /*af40*/  @P2 BRA `(.L_x_3240) ;  /* 0xffffffb400102947 */ /* 0x000fec000383ffff */
.L_x_3231:
        /* <DEDUP_REMOVED lines=99> */
.L_x_3241:
[----:B------:R-:W-:Y:S02]  /*b580*/  R2UR UR5, R4 ;  /* 0x00000000040572ca */ /* 0x000fe400000e0000 */
[----:B------:R-:W-:-:S11]  /*b590*/  R2UR UR4, R16 ;  /* 0x00000000100472ca */ /* 0x000fd600000e0000 */
[----:B------:R-:W-:Y:S02]  /*b5a0*/  IMAD.U32 R0, RZ, RZ, UR5 ;  /* 0x00000005ff007e24 */ /* 0x000fe4000f8e00ff */
[----:B------:R-:W-:-:S03]  /*b5b0*/  LEA R9, R5, UR4, 0x3 ;  /* 0x0000000405097c11 */ /* 0x000fc6000f8e18ff */
[----:B------:R-:W-:-:S04]  /*b5c0*/  SHF.L.U32 R0, R0, 0x1f, RZ ;  /* 0x0000001f00007819 */ /* 0x000fc800000006ff */
[----:B------:R0:W1:Y:S01]  /*b5d0*/  SYNCS.PHASECHK.TRANS64.TRYWAIT P2, [R9+URZ+0x36850], R0 ;  /* 0x03685000090075a7 */ /* 0x000062000804017f */
[----:B------:R-:W-:Y:S05]  /*b5e0*/  @!P0 BRA `(.L_x_3242) ;  /* 0x0000000000048947 */ /* 0x000fea0003800000 */
[----:B------:R-:W-:Y:S01]  /*b5f0*/  BPT.TRAP 0x1 ;  /* 0x000000040000795c */ /* 0x000fe20000300000 */
.L_x_3242:
[----:B-1----:R-:W-:Y:S05]  /*b600*/  @P2 BRA `(.L_x_3243) ;  /* 0x0000000000082947 */ /* 0x002fea0003800000 */
[----:B------:R-:W1:Y:S02]  /*b610*/  SYNCS.PHASECHK.TRANS64.TRYWAIT P0, [R9+URZ+0x36850], R0 ;  /* 0x03685000090075a7 */ /* 0x000e64000800017f */
[----:B-1----:R-:W-:Y:S05]  /*b620*/  @!P0 BRA `(.L_x_3244) ;  /* 0x0000006c00788947 */ /* 0x002fea0003800000 */
.L_x_3243:
[----:B------:R-:W-:Y:S01]  /*b630*/  R2UR UR4, R16 ;  /* 0x00000000100472ca */ /* 0x000fe200000e0000 */
[----:B------:R-:W-:Y:S01]  /*b640*/  WARPGROUP.ARRIVE ;  /* 0x00000000000079c5 */ /* 0x000fe20000000000 */
[----:B------:R-:W-:Y:S01]  /*b650*/  R2UR UR5, R5 ;  /* 0x00000000050572ca */ /* 0x000fe200000e0000 */
[----:B------:R-:W-:Y:S01]  /*b660*/  UMOV UR7, 0x40000040 ;  /* 0x4000004000077882 */ /* 0x000fe20000000000 */
[----:B01----:R-:W0:Y:S01]  /*b670*/  SHFL.BFLY PT, R0, R7, 0x2, 0x1f ;  /* 0x0c401f0007007f89 */ /* 0x003e2200000e0000 */
[----:B------:R-:W-:Y:S01]  /*b680*/  @!P1 VIADD R9, R9, 0x36860 ;  /* 0x0003686009099836 */ /* 0x000fe20000000000 */
[----:B------:R-:W-:Y:S02]  /*b690*/  MOV R2, 0xff800000 ;  /* 0xff80000000027802 */ /* 0x000fe40000000f00 */
[----:B------:R-:W1:Y:S02]  /*b6a0*/  SHFL.BFLY PT, R3, R6, 0x2, 0x1f ;  /* 0x0c401f0006037f89 */ /* 0x000e6400000e0000 */
[----:B------:R-:W-:-:S03]  /*b6b0*/  @!P1 PRMT R9, RZ, 0x654, R9 ;  /* 0x00000654ff099816 */ /* 0x000fc60000000009 */
[----:B------:R-:W-:-:S04]  /*b6c0*/  UIADD3 UR4, UR4, 0x400, URZ ;  /* 0x0000040004047890 */ /* 0x000fc8000fffe03f */
[----:B------:R-:W-:-:S04]  /*b6d0*/  USHF.R.U32.HI UR4, URZ, 0x4, UR4 ;  /* 0x000000043f047899 */ /* 0x000fc80008011604 */
[----:B------:R-:W-:-:S04]  /*b6e0*/  ULOP3.LUT UR4, UR4, 0x3fff, URZ, 0xc0, !UPT ;  /* 0x00003fff04047892 */ /* 0x000fc8000f8ec03f */
[----:B------:R-:W-:Y:S01]  /*b6f0*/  ULOP3.LUT UR4, UR4, 0x3800000, URZ, 0xfc, !UPT ;  /* 0x0380000004047892 */ /* 0x000fe2000f8efc3f */
[----:B0-----:R-:W-:-:S03]  /*b700*/  FADD.FTZ R0, R0, R7 ;  /* 0x0000000700007221 */ /* 0x001fc60000010000 */
[----:B------:R-:W-:Y:S01]  /*b710*/  UIMAD UR4, UR5, 0xa80, UR4 ;  /* 0x00000a80050478a4 */ /* 0x000fe2000f8e0204 */
[----:B-1----:R-:W-:Y:S01]  /*b720*/  FADD.FTZ R4, R3, R6 ;  /* 0x0000000603047221 */ /* 0x002fe20000010000 */
[----:B------:R-:W-:Y:S01]  /*b730*/  IMAD.MOV.U32 R6, RZ, RZ, RZ ;  /* 0x000000ffff067224 */ /* 0x000fe200078e00ff */
[----:B------:R-:W0:Y:S04]  /*b740*/  SHFL.BFLY PT, R3, R0, 0x1, 0x1f ;  /* 0x0c201f0000037f89 */ /* 0x000e2800000e0000 */
[----:B------:R-:W-:Y:S02]  /*b750*/  UMOV UR6, UR4 ;  /* 0x0000000400067c82 */ /* 0x000fe40008000000 */
[----:B------:R-:W-:Y:S01]  /*b760*/  HGMMA.64x192x16.F32 R24, R200, gdesc[UR4].tnspB, R24, gsb0 ;  /* 0x42e00004c8187df0 */ /* 0x000fe20008000818 */
[----:B------:R-:W-:Y:S01]  /*b770*/  UIADD3 UR6, UR4, 0x80, URZ ;  /* 0x0000008004067890 */ /* 0x000fe2000fffe03f */
[----:B------:R-:W1:Y:S01]  /*b780*/  SHFL.BFLY PT, R5, R4, 0x1, 0x1f ;  /* 0x0c201f0004057f89 */ /* 0x000e6200000e0000 */
[----:B------:R-:W-:Y:S01]  /*b790*/  UMOV UR7, 0x40000040 ;  /* 0x4000004000077882 */ /* 0x000fe20000000000 */
[----:B0-----:R-:W-:Y:S01]  /*b7a0*/  FADD.FTZ R11, R0, R3 ;  /* 0x00000003000b7221 */ /* 0x001fe20000010000 */
[----:B------:R-:W-:-:S02]  /*b7b0*/  IMAD.MOV.U32 R3, RZ, RZ, RZ ;  /* 0x000000ffff037224 */ /* 0x000fc400078e00ff */
[----:B------:R-:W-:Y:S02]  /*b7c0*/  IMAD.MOV.U32 R0, RZ, RZ, -0x800000 ;  /* 0xff800000ff007424 */ /* 0x000fe400078e00ff */
[----:B------:R-:W-:Y:S01]  /*b7d0*/  FSETP.NE.FTZ.AND P0, PT, R11, RZ, PT ;  /* 0x000000ff0b00720b */ /* 0x000fe20003f15000 */
[----:B-1----:R-:W-:-:S05]  /*b7e0*/  FADD.FTZ R12, R4, R5 ;  /* 0x00000005040c7221 */ /* 0x002fca0000010000 */
        /* <DEDUP_REMOVED lines=14> */
[----:B------:R-:W-:Y:S01]  /*b8d0*/  HGMMA.64x192x16.F32 R24, R196, gdesc[UR4].tnspB, R24, gsb0 ;  /* 0x42e00004c4187df0 */ /* 0x000fe20008000818 */
[----:B------:R-:W-:Y:S01]  /*b8e0*/  UIADD3 UR6, UR4, 0x100, URZ ;  /* 0x0000010004067890 */ /* 0x000fe2000fffe03f */
[----:B------:R-:W-:Y:S01]  /*b8f0*/  UMOV UR7, 0x40000040 ;  /* 0x4000004000077882 */ /* 0x000fe20000000000 */
[----:B------:R-:W-:Y:S02]  /*b900*/  WARPGROUP.DEPBAR.LE gsb0, 0x0 ;  /* 0x00008000000079c5 */ /* 0x000fe40000010000 */
[----:B------:R-:W-:-:S15]  /*b910*/  WARPGROUP.ARRIVE ;  /* 0x00000000000079c5 */ /* 0x000fde0000000000 */
        /* <DEDUP_REMOVED lines=13> */
[----:B------:R-:W-:Y:S01]  /*b9f0*/  UIADD3 UR4, UR4, 0x300, URZ ;  /* 0x0000030004047890 */ /* 0x000fe2000fffe03f */
[----:B------:R-:W-:Y:S02]  /*ba00*/  WARPGROUP.DEPBAR.LE gsb0, 0x0 ;  /* 0x00008000000079c5 */ /* 0x000fe40000010000 */
[----:B------:R-:W-:-:S14]  /*ba10*/  WARPGROUP.ARRIVE ;  /* 0x00000000000079c5 */ /* 0x000fdc0000000000 */
[----:B------:R-:W-:Y:S01]  /*ba20*/  HGMMA.64x192x16.F32 R24, R180, gdesc[UR4].tnspB, R24, gsb0 ;  /* 0x42e00004b4187df0 */ /* 0x000fe20008000818 */
[----:B------:R-:W-:Y:S01]  /*ba30*/  UMOV UR6, UR4 ;  /* 0x0000000400067c82 */ /* 0x000fe20008000000 */
[----:B------:R-:W-:Y:S01]  /*ba40*/  UMOV UR7, 0x40000040 ;  /* 0x4000004000077882 */ /* 0x000fe20000000000 */
[----:B------:R-:W-:Y:S02]  /*ba50*/  WARPGROUP.DEPBAR.LE gsb0, 0x0 ;  /* 0x00008000000079c5 */ /* 0x000fe40000010000 */
[----:B------:R-:W-:-:S15]  /*ba60*/  WARPGROUP.ARRIVE ;  /* 0x00000000000079c5 */ /* 0x000fde0000000000 */
[----:B------:R-:W-:Y:S03]  /*ba70*/  HGMMA.64x192x16.F32 R24, R176, gdesc[UR4].tnspB, R24, gsb0 ;  /* 0x42e00004b0187df0 */ /* 0x000fe60008000818 */
        /* <DEDUP_REMOVED lines=98> */
.L_x_3224:
[----:B------:R-:W-:Y:S05]  /*c0a0*/  @P0 BRA `(.L_x_3245) ;  /* 0x0000001800e00947 */ /* 0x000fea0003800000 */
[----:B------:R-:W0:Y:S01]  /*c0b0*/  S2R R3, SR_TID.X ;  /* 0x0000000000037919 */ /* 0x000e220000002100 */
[----:B------:R-:W1:Y:S01]  /*c0c0*/  LDC R17, c[0x0][0xbe8] ;  /* 0x0002fa00ff117b82 */ /* 0x000e620000000800 */
[----:B------:R-:W-:Y:S01]  /*c0d0*/  R2UR UR13, R18 ;  /* 0x00000000120d72ca */ /* 0x000fe200000e0000 */
[----:B------:R-:W-:Y:S01]  /*c0e0*/  ULDC.64 UR8, c[0x0][0xbd0] ;  /* 0x0002f40000087ab9 */ /* 0x000fe20000000a00 */
[----:B------:R-:W2:Y:S01]  /*c0f0*/  S2R R12, SR_CTAID.X ;  /* 0x00000000000c7919 */ /* 0x000ea20000002500 */
[----:B------:R-:W-:Y:S01]  /*c100*/  ULDC.64 UR14, c[0x0][0x208] ;  /* 0x00008200000e7ab9 */ /* 0x000fe20000000a00 */
[----:B------:R-:W-:Y:S03]  /*c110*/  BSSY B0, `(.L_x_3246) ;  /* 0x000011b000007945 */ /* 0x000fe60003800000 */
[----:B------:R-:W3:Y:S06]  /*c120*/  S2UR UR12, SR_CTAID.Z ;  /* 0x00000000000c79c3 */ /* 0x000eec0000002700 */
[----:B------:R-:W-:-:S02]  /*c130*/  USHF.R.S32.HI UR7, URZ, 0x1f, UR13 ;  /* 0x0000001f3f077899 */ /* 0x000fc4000801140d */
[----:B------:R-:W-:Y:S01]  /*c140*/  IMAD R15, RZ, RZ, -UR13 ;  /* 0x8000000dff0f7e24 */ /* 0x000fe2000f8e02ff */
[----:B------:R-:W4:Y:S01]  /*c150*/  S2UR UR11, SR_CTAID.Y ;  /* 0x00000000000b79c3 */ /* 0x000f220000002600 */
[----:B------:R-:W-:Y:S02]  /*c160*/  UIMAD.WIDE.U32 UR4, UR13, UR8, URZ ;  /* 0x000000080d0472a5 */ /* 0x000fe4000f8e003f */
[----:B------:R-:W-:-:S04]  /*c170*/  UIMAD UR6, UR7, UR8, URZ ;  /* 0x00000008070672a4 */ /* 0x000fc8000f8e023f */
[----:B------:R-:W-:Y:S01]  /*c180*/  UIMAD UR6, UR13, UR9, UR6 ;  /* 0x000000090d0672a4 */ /* 0x000fe2000f8e0206 */
[----:B------:R-:W-:Y:S01]  /*c190*/  BAR.SYNC.DEFER_BLOCKING 0x1, 0x100 ;  /* 0x0044000000007b1d */ /* 0x000fe20000010000 */
[----:B-1----:R-:W-:Y:S02]  /*c1a0*/  ISETP.NE.AND P0, PT, R17, 0x1, PT ;  /* 0x000000011100780c */ /* 0x002fe40003f05270 */
[----:B------:R-:W-:-:S05]  /*c1b0*/  UIADD3 UR6, UR5, UR6, URZ ;  /* 0x0000000605067290 */ /* 0x000fca000fffe03f */
[----:B------:R-:W4:Y:S01]  /*c1c0*/  LDC R16, c[0x0][0xc50] ;  /* 0x00031400ff107b82 */ /* 0x000f220000000800 */
[----:B0-----:R-:W-:Y:S01]  /*c1d0*/  VIADD R7, R3, 0xffffff80 ;  /* 0xffffff8003077836 */ /* 0x001fe20000000000 */
[----:B------:R-:W-:Y:S01]  /*c1e0*/  ULDC.64 UR8, c[0x0][0xb38] ;  /* 0x0002ce0000087ab9 */ /* 0x000fe20000000a00 */
[----:B---3--:R-:W-:Y:S02]  /*c1f0*/  USHF.R.S32.HI UR10, URZ, 0x1f, UR12 ;  /* 0x0000001f3f0a7899 */ /* 0x008fe4000801140c */
[----:B------:R-:W-:Y:S01]  /*c200*/  UIMAD UR7, UR7, UR8, URZ ;  /* 0x00000008070772a4 */ /* 0x000fe2000f8e023f */
[----:B------:R-:W-:Y:S02]  /*c210*/  SHF.R.S32.HI R6, RZ, 0x1f, R7 ;  /* 0x0000001fff067819 */ /* 0x000fe40000011407 */
[----:B------:R-:W0:Y:S02]  /*c220*/  @P0 LDC R9, c[0x0][0xbec] ;  /* 0x0002fb00ff090b82 */ /* 0x000e240000000800 */
[----:B------:R-:W-:-:S02]  /*c230*/  LEA.HI R3, R6, R7, RZ, 0x7 ;  /* 0x0000000706037211 */ /* 0x000fc400078f38ff */
[----:B------:R-:W-:Y:S02]  /*c240*/  LEA.HI R6, R6, R7, RZ, 0x2 ;  /* 0x0000000706067211 */ /* 0x000fe400078f10ff */
[----:B------:R-:W-:Y:S02]  /*c250*/  LOP3.LUT R4, R3, 0xffffff80, RZ, 0xc0, !PT ;  /* 0xffffff8003047812 */ /* 0x000fe400078ec0ff */
[----:B------:R-:W-:Y:S01]  /*c260*/  LOP3.LUT R6, R6, 0xfffffffc, RZ, 0xc0, !PT ;  /* 0xfffffffc06067812 */ /* 0x000fe200078ec0ff */
[----:B------:R-:W1:Y:S01]  /*c270*/  LDC.64 R20, c[0x0][0xb40] ;  /* 0x0002d000ff147b82 */ /* 0x000e620000000a00 */
[C---:B------:R-:W-:Y:S02]  /*c280*/  IADD3 R23, R7.reuse, -R4, RZ ;  /* 0x8000000407177210 */ /* 0x040fe40007ffe0ff */
[----:B------:R-:W-:Y:S01]  /*c290*/  SHF.R.S32.HI R8, RZ, 0x7, R3 ;  /* 0x00000007ff087819 */ /* 0x000fe20000011403 */
[----:B------:R-:W-:Y:S01]  /*c2a0*/  IMAD.IADD R6, R7, 0x1, -R6 ;  /* 0x0000000107067824 */ /* 0x000fe200078e0a06 */
[----:B------:R-:W-:-:S02]  /*c2b0*/  SHF.R.S32.HI R10, RZ, 0x1f, R23 ;  /* 0x0000001fff0a7819 */ /* 0x000fc40000011417 */
[----:B------:R-:W-:Y:S01]  /*c2c0*/  LEA.HI R3, R3, R8, RZ, 0x1 ;  /* 0x0000000803037211 */ /* 0x000fe200078f08ff */
[----:B------:R-:W3:Y:S01]  /*c2d0*/  @P0 LDC R13, c[0x0][0xbf0] ;  /* 0x0002fc00ff0d0b82 */ /* 0x000ee20000000800 */
[----:B------:R-:W-:Y:S01]  /*c2e0*/  LEA.HI R120, R10, R23, RZ, 0x2 ;  /* 0x000000170a787211 */ /* 0x000fe200078f10ff */
[----:B----4-:R-:W-:Y:S01]  /*c2f0*/  IMAD R19, R16, R15, UR11 ;  /* 0x0000000b10137e24 */ /* 0x010fe2000f8e020f */
[----:B------:R-:W-:Y:S02]  /*c300*/  LEA.HI R7, R6, R6, RZ, 0x1 ;  /* 0x0000000606077211 */ /* 0x000fe400078f08ff */
[--C-:B------:R-:W-:Y:S02]  /*c310*/  SHF.R.S32.HI R4, RZ, 0x2, R120.reuse ;  /* 0x00000002ff047819 */ /* 0x100fe40000011478 */
[----:B------:R-:W-:Y:S01]  /*c320*/  SHF.R.S32.HI R5, RZ, 0x1f, R120 ;  /* 0x0000001fff057819 */ /* 0x000fe20000011478 */
[----:B------:R-:W4:Y:S01]  /*c330*/  @P0 LDC R121, c[0x0][0xbec] ;  /* 0x0002fb00ff790b82 */ /* 0x000f220000000800 */
[----:B------:R-:W-:-:S02]  /*c340*/  LOP3.LUT R3, R3, 0x3fffffe, RZ, 0xc0, !PT ;  /* 0x03fffffe03037812 */ /* 0x000fc400078ec0ff */
[----:B------:R-:W-:Y:S02]  /*c350*/  LEA.HI R5, R5, R4, RZ, 0x3 ;  /* 0x0000000405057211 */ /* 0x000fe400078f18ff */
[----:B------:R-:W-:Y:S01]  /*c360*/  LOP3.LUT R7, R7, 0x1ffffffe, RZ, 0xc0, !PT ;  /* 0x1ffffffe07077812 */ /* 0x000fe200078ec0ff */
[----:B------:R-:W-:Y:S01]  /*c370*/  IMAD.IADD R3, R8, 0x1, -R3 ;  /* 0x0000000108037824 */ /* 0x000fe200078e0a03 */
[----:B------:R-:W-:Y:S01]  /*c380*/  LOP3.LUT R5, R5, 0xfffffff8, RZ, 0xc0, !PT ;  /* 0xfffffff805057812 */ /* 0x000fe200078ec0ff */
[----:B------:R-:W5:Y:S01]  /*c390*/  @P0 LDC R22, c[0x0][0xbf0] ;  /* 0x0002fc00ff160b82 */ /* 0x000f620000000800 */
[----:B------:R-:W-:Y:S01]  /*c3a0*/  IADD3 R8, R6, -R7, RZ ;  /* 0x8000000706087210 */ /* 0x000fe20007ffe0ff */
[----:B-1----:R-:W-:Y:S01]  /*c3b0*/  IMAD R14, R20, UR10, RZ ;  /* 0x0000000a140e7c24 */ /* 0x002fe2000f8e02ff */
[----:B------:R-:W-:Y:S01]  /*c3c0*/  LOP3.LUT R120, R120, 0x7ffffffc, RZ, 0xc0, !PT ;  /* 0x7ffffffc78787812 */ /* 0x000fe200078ec0ff */
[----:B------:R-:W-:Y:S01]  /*c3d0*/  IMAD.IADD R5, R4, 0x1, -R5 ;  /* 0x0000000104057824 */ /* 0x000fe200078e0a05 */
[----:B------:R-:W-:-:S02]  /*c3e0*/  LEA.HI R4, R10, R23, RZ, 0x5 ;  /* 0x000000170a047211 */ /* 0x000fc400078f28ff */
[----:B------:R-:W-:Y:S01]  /*c3f0*/  IADD3 R120, R23, -R120, RZ ;  /* 0x8000007817787210 */ /* 0x000fe20007ffe0ff */
[----:B------:R-:W1:Y:S01]  /*c400*/  LDC.64 R10, c[0x0][0xbd8] ;  /* 0x0002f600ff0a7b82 */ /* 0x000e620000000a00 */
[----:B------:R-:W-:-:S05]  /*c410*/  SHF.R.S32.HI R4, RZ, 0x5, R4 ;  /* 0x00000005ff047819 */ /* 0x000fca0000011404 */
[----:B------:R-:W-:Y:S02]  /*c420*/  IMAD R6, R4, 0x10, R5 ;  /* 0x0000001004067824 */ /* 0x000fe400078e0205 */
[----:B------:R-:W-:Y:S01]  /*c430*/  IMAD.U32 R5, RZ, RZ, UR5 ;  /* 0x00000005ff057e24 */ /* 0x000fe2000f8e00ff */
[----:B------:R-:W-:Y:S01]  /*c440*/  MOV R5, UR6 ;  /* 0x0000000600057c02 */ /* 0x000fe20008000f00 */
[----:B------:R-:W-:Y:S01]  /*c450*/  IMAD R3, R3, 0x40, R6 ;  /* 0x0000004003037824 */ /* 0x000fe200078e0206 */
[----:B------:R-:W-:Y:S01]  /*c460*/  UIMAD UR6, UR13, UR9, UR7 ;  /* 0x000000090d0672a4 */ /* 0x000fe2000f8e0207 */
[----:B------:R-:W-:Y:S01]  /*c470*/  IMAD.U32 R4, RZ, RZ, UR4 ;  /* 0x00000004ff047e24 */ /* 0x000fe2000f8e00ff */
[----:B------:R-:W-:Y:S01]  /*c480*/  UIMAD.WIDE.U32 UR4, UR13, UR8, URZ ;  /* 0x000000080d0472a5 */ /* 0x000fe2000f8e003f */
[----:B------:R-:W-:Y:S02]  /*c490*/  IMAD R8, R8, 0x8, R3 ;  /* 0x0000000808087824 */ /* 0x000fe400078e0203 */
[----:B------:R-:W-:Y:S01]  /*c4a0*/  ULDC.64 UR8, c[0x0][0xb28] ;  /* 0x0002ca0000087ab9 */ /* 0x000fe20000000a00 */
[----:B------:R-:W-:Y:S01]  /*c4b0*/  UIADD3 UR6, UR5, UR6, URZ ;  /* 0x0000000605067290 */ /* 0x000fe2000fffe03f */
[----:B--2---:R-:W-:-:S02]  /*c4c0*/  IMAD R8, R12, 0x80, R8 ;  /* 0x000000800c087824 */ /* 0x004fc400078e0208 */
[----:B------:R-:W-:Y:S02]  /*c4d0*/  IMAD.U32 R7, RZ, RZ, UR5 ;  /* 0x00000005ff077e24 */ /* 0x000fe4000f8e00ff */
[----:B----4-:R-:W-:-:S04]  /*c4e0*/  @P0 IMAD.HI.U32 R121, R8, R121, RZ ;  /* 0x0000007908790227 */ /* 0x010fc800078e00ff */
[C---:B-1----:R-:W-:Y:S02]  /*c4f0*/  IMAD R6, R10.reuse, UR10, RZ ;  /* 0x0000000a0a067c24 */ /* 0x042fe4000f8e02ff */
[----:B------:R-:W-:-:S04]  /*c500*/  IMAD.WIDE.U32 R4, R10, UR12, R4 ;  /* 0x0000000c0a047c25 */ /* 0x000fc8000f8e0004 */
[----:B0-----:R-:W-:Y:S01]  /*c510*/  @P0 IMAD.HI.U32 R10, R8, R9, RZ ;  /* 0x00000009080a0227 */ /* 0x001fe200078e00ff */
[----:B------:R-:W-:-:S03]  /*c520*/  MOV R9, R8 ;  /* 0x0000000800097202 */ /* 0x000fc60000000f00 */
[----:B------:R-:W-:Y:S01]  /*c530*/  IMAD R11, R11, UR12, R6 ;  /* 0x0000000c0b0b7c24 */ /* 0x000fe2000f8e0206 */
[----:B------:R-:W-:Y:S01]  /*c540*/  MOV R6, UR4 ;  /* 0x0000000400067c02 */ /* 0x000fe20008000f00 */
[----:B------:R-:W-:Y:S01]  /*c550*/  IMAD.U32 R7, RZ, RZ, UR6 ;  /* 0x00000006ff077e24 */ /* 0x000fe2000f8e00ff */
[----:B---3--:R-:W-:Y:S01]  /*c560*/  @P0 SHF.R.U32.HI R9, RZ, R13, R10 ;  /* 0x0000000dff090219 */ /* 0x008fe2000001160a */
[----:B------:R-:W-:Y:S01]  /*c570*/  IMAD R13, R21, UR12, R14 ;  /* 0x0000000c150d7c24 */ /* 0x000fe2000f8e020e */
[----:B------:R-:W-:Y:S01]  /*c580*/  SHF.R.S32.HI R14, RZ, 0x1f, R19 ;  /* 0x0000001fff0e7819 */ /* 0x000fe20000011413 */
[----:B------:R-:W-:Y:S01]  /*c590*/  IMAD.WIDE.U32 R6, R20, UR12, R6 ;  /* 0x0000000c14067c25 */ /* 0x000fe2000f8e0006 */
[----:B------:R-:W-:Y:S01]  /*c5a0*/  ULDC.64 UR4, c[0x0][0xbe0] ;  /* 0x0002f80000047ab9 */ /* 0x000fe20000000a00 */
[----:B------:R-:W-:Y:S02]  /*c5b0*/  ULDC.64 UR6, c[0x0][0xb48] ;  /* 0x0002d20000067ab9 */ /* 0x000fe40000000a00 */
[----:B------:R-:W-:-:S02]  /*c5c0*/  IMAD.IADD R5, R5, 0x1, R11 ;  /* 0x0000000105057824 */ /* 0x000fc400078e020b */
[----:B------:R-:W-:Y:S02]  /*c5d0*/  IMAD.IADD R7, R7, 0x1, R13 ;  /* 0x0000000107077824 */ /* 0x000fe400078e020d */
[----:B------:R-:W-:Y:S02]  /*c5e0*/  IMAD R13, R14, UR6, RZ ;  /* 0x000000060e0d7c24 */ /* 0x000fe4000f8e02ff */
[----:B------:R-:W-:-:S04]  /*c5f0*/  IMAD.WIDE.U32 R4, R19, UR4, R4 ;  /* 0x0000000413047c25 */ /* 0x000fc8000f8e0004 */
[----:B------:R-:W-:Y:S01]  /*c600*/  IMAD.MOV.U32 R11, RZ, RZ, R8 ;  /* 0x000000ffff0b7224 */ /* 0x000fe200078e0008 */
[----:B-----5:R-:W-:Y:S01]  /*c610*/  @P0 SHF.R.U32.HI R11, RZ, R22, R121 ;  /* 0x00000016ff0b0219 */ /* 0x020fe20000011679 */
[----:B------:R-:W-:Y:S01]  /*c620*/  IMAD R15, R19, UR7, R13 ;  /* 0x00000007130f7c24 */ /* 0x000fe2000f8e020d */
[----:B------:R-:W-:Y:S01]  /*c630*/  SHF.R.S32.HI R13, RZ, 0x1f, R9 ;  /* 0x0000001fff0d7819 */ /* 0x000fe20000011409 */
[----:B------:R-:W-:Y:S01]  /*c640*/  IMAD R10, R14, UR4, RZ ;  /* 0x000000040e0a7c24 */ /* 0x000fe2000f8e02ff */
[C---:B------:R-:W-:Y:S01]  /*c650*/  IADD3 R4, P0, R9.reuse, R4, RZ ;  /* 0x0000000409047210 */ /* 0x040fe20007f1e0ff */
[--C-:B------:R-:W-:Y:S01]  /*c660*/  IMAD.MOV R16, RZ, RZ, -R11.reuse ;  /* 0x000000ffff107224 */ /* 0x100fe200078e0a0b */
[----:B------:R-:W-:Y:S01]  /*c670*/  IADD3 R9, -R9, RZ, RZ ;  /* 0x000000ff09097210 */ /* 0x000fe20007ffe1ff */
[C---:B------:R-:W-:Y:S01]  /*c680*/  IMAD R14, R19.reuse, UR5, R10 ;  /* 0x00000005130e7c24 */ /* 0x040fe2000f8e020a */
[----:B------:R-:W-:Y:S01]  /*c690*/  SHF.R.S32.HI R10, RZ, 0x1f, R11 ;  /* 0x0000001fff0a7819 */ /* 0x000fe2000001140b */
[----:B------:R-:W-:Y:S01]  /*c6a0*/  IMAD.WIDE.U32 R6, R19, UR6, R6 ;  /* 0x0000000613067c25 */ /* 0x000fe2000f8e0006 */
[----:B------:R-:W-:Y:S01]  /*c6b0*/  ULDC.64 UR4, c[0x0][0xb30] ;  /* 0x0002cc0000047ab9 */ /* 0x000fe20000000a00 */
[----:B------:R-:W-:Y:S01]  /*c6c0*/  ULDC.64 UR6, c[0x0][0xbc8] ;  /* 0x0002f20000067ab9 */ /* 0x000fe20000000a00 */
[----:B------:R-:W-:Y:S01]  /*c6d0*/  IADD3.X R5, R13, R5, R14, P0, !PT ;  /* 0x000000050d057210 */ /* 0x000fe200007fe40e */
[----:B------:R-:W-:-:S02]  /*c6e0*/  IMAD R9, R17, R9, R8 ;  /* 0x0000000911097224 */ /* 0x000fc400078e0208 */
[----:B------:R-:W-:Y:S02]  /*c6f0*/  IMAD R10, R10, UR4, RZ ;  /* 0x000000040a0a7c24 */ /* 0x000fe4000f8e02ff */
[----:B------:R-:W-:Y:S01]  /*c700*/  IMAD R13, R17, R16, R8 ;  /* 0x00000010110d7224 */ /* 0x000fe200078e0208 */
[----:B------:R-:W-:Y:S01]  /*c710*/  SHF.R.S32.HI R8, RZ, 0x1f, R9 ;  /* 0x0000001fff087819 */ /* 0x000fe20000011409 */
[----:B------:R-:W-:Y:S02]  /*c720*/  IMAD.IADD R7, R7, 0x1, R15 ;  /* 0x0000000107077824 */ /* 0x000fe400078e020f */
[C---:B------:R-:W-:Y:S01]  /*c730*/  IMAD R15, R11.reuse, UR5, R10 ;  /* 0x000000050b0f7c24 */ /* 0x040fe2000f8e020a */
[----:B------:R-:W-:Y:S01]  /*c740*/  SHF.R.S32.HI R10, RZ, 0x1f, R13 ;  /* 0x0000001fff0a7819 */ /* 0x000fe2000001140d */
[----:B------:R-:W-:Y:S01]  /*c750*/  IMAD.WIDE.U32 R6, R11, UR4, R6 ;  /* 0x000000040b067c25 */ /* 0x000fe2000f8e0006 */
[----:B------:R-:W0:Y:S01]  /*c760*/  S2UR UR5, SR_CgaCtaId ;  /* 0x00000000000579c3 */ /* 0x000e220000008800 */
[----:B------:R-:W-:-:S02]  /*c770*/  UMOV UR4, 0x400 ;  /* 0x0000040000047882 */ /* 0x000fc40000000000 */
[----:B------:R-:W-:Y:S02]  /*c780*/  IMAD R8, R8, UR6, RZ ;  /* 0x0000000608087c24 */ /* 0x000fe4000f8e02ff */
[----:B------:R-:W-:Y:S02]  /*c790*/  IMAD.IADD R7, R7, 0x1, R15 ;  /* 0x0000000107077824 */ /* 0x000fe400078e020f */
[----:B------:R-:W-:Y:S02]  /*c7a0*/  IMAD R10, R10, UR8, RZ ;  /* 0x000000080a0a7c24 */ /* 0x000fe4000f8e02ff */
[C---:B------:R-:W-:Y:S02]  /*c7b0*/  IMAD R11, R9.reuse, UR7, R8 ;  /* 0x00000007090b7c24 */ /* 0x040fe4000f8e0208 */
[----:B------:R-:W-:Y:S01]  /*c7c0*/  IMAD.WIDE.U32 R4, R9, UR6, R4 ;  /* 0x0000000609047c25 */ /* 0x000fe2000f8e0004 */
[----:B------:R-:W-:-:S03]  /*c7d0*/  ULDC.64 UR6, c[0x0][0xba8] ;  /* 0x0002ea0000067ab9 */ /* 0x000fc60000000a00 */
[----:B------:R-:W-:Y:S01]  /*c7e0*/  IMAD R15, R13, UR9, R10 ;  /* 0x000000090d0f7c24 */ /* 0x000fe2000f8e020a */
[----:B------:R-:W-:Y:S01]  /*c7f0*/  IADD3 R5, R5, R11, RZ ;  /* 0x0000000b05057210 */ /* 0x000fe20007ffe0ff */
[----:B------:R-:W-:Y:S01]  /*c800*/  IMAD.WIDE.U32 R8, R13, UR8, R6 ;  /* 0x000000080d087c25 */ /* 0x000fe2000f8e0006 */
[----:B------:R-:W-:Y:S01]  /*c810*/  LEA R13, P0, R4, UR6, 0x2 ;  /* 0x00000006040d7c11 */ /* 0x000fe2000f8010ff */
[----:B------:R-:W-:Y:S01]  /*c820*/  ULDC.64 UR8, c[0x0][0xb00] ;  /* 0x0002c00000087ab9 */ /* 0x000fe20000000a00 */
[----:B------:R-:W-:Y:S01]  /*c830*/  ULDC UR6, c[0x0][0xa88] ;  /* 0x0002a20000067ab9 */ /* 0x000fe20000000800 */
[----:B------:R-:W-:Y:S01]  /*c840*/  IMAD.IADD R7, R9, 0x1, R15 ;  /* 0x0000000109077824 */ /* 0x000fe200078e020f */
[----:B------:R-:W-:Y:S01]  /*c850*/  LEA R6, P1, R8, UR8, 0x2 ;  /* 0x0000000808067c11 */ /* 0x000fe2000f8210ff */
[----:B------:R-:W-:Y:S01]  /*c860*/  SHFL.IDX PT, R10, R13, 0x1, 0x1c1f ;  /* 0x003c1f000d0a7f89 */ /* 0x000fe200000e0000 */
[----:B------:R-:W-:Y:S01]  /*c870*/  LEA.HI.X R14, R4, UR7, R5, 0x2, P0 ;  /* 0x00000007040e7c11 */ /* 0x000fe200080f1405 */
[----:B------:R-:W-:Y:S01]  /*c880*/  IMAD R3, R12, 0x80, R3 ;  /* 0x000000800c037824 */ /* 0x000fe200078e0203 */
[----:B------:R-:W-:Y:S01]  /*c890*/  LEA.HI.X R7, R8, UR9, R7, 0x2, P1 ;  /* 0x0000000908077c11 */ /* 0x000fe200088f1407 */
[----:B0-----:R-:W-:Y:S01]  /*c8a0*/  ULEA UR4, UR5, UR4, 0x18 ;  /* 0x0000000405047291 */ /* 0x001fe2000f8ec03f */
[----:B------:R-:W-:Y:S01]  /*c8b0*/  SHFL.IDX PT, R8, R13, RZ, 0x1c1f ;  /* 0x001c1fff0d087589 */ /* 0x000fe200000e0000 */
[----:B------:R-:W-:Y:S01]  /*c8c0*/  IMAD R22, R17, UR6, RZ ;  /* 0x0000000611167c24 */ /* 0x000fe2000f8e02ff */
[----:B------:R-:W-:Y:S01]  /*c8d0*/  LOP3.LUT P0, RZ, R23, 0x3, RZ, 0xc0, !PT ;  /* 0x0000000317ff7812 */ /* 0x000fe2000780c0ff */
[C---:B------:R-:W-:Y:S01]  /*c8e0*/  VIADD R19, R3.reuse, 0x8 ;  /* 0x0000000803137836 */ /* 0x040fe20000000000 */
[----:B------:R-:W0:Y:S01]  /*c8f0*/  SHFL.IDX PT, R9, R14, RZ, 0x1c1f ;  /* 0x001c1fff0e097589 */ /* 0x000e2200000e0000 */
[----:B------:R-:W-:Y:S01]  /*c900*/  UIADD3 UR4, UR4, 0x36820, URZ ;  /* 0x0003682004047890 */ /* 0x000fe2000fffe03f */
[----:B------:R-:W-:-:S02]  /*c910*/  ISETP.GE.OR P1, PT, R3, R22, P0 ;  /* 0x000000160300720c */ /* 0x000fc40000726670 */
[----:B------:R-:W1:Y:S01]  /*c920*/  SHFL.IDX PT, R11, R14, 0x1, 0x1c1f ;  /* 0x003c1f000e0b7f89 */ /* 0x000e6200000e0000 */
[-C--:B------:R-:W-:Y:S01]  /*c930*/  ISETP.GE.OR P0, PT, R19, R22.reuse, P0 ;  /* 0x000000161300720c */ /* 0x080fe20000706670 */
[----:B------:R-:W-:Y:S01]  /*c940*/  UPRMT UR4, URZ, 0x654, UR4 ;  /* 0x000006543f047896 */ /* 0x000fe20008000004 */
[----:B------:R-:W-:Y:S01]  /*c950*/  ISETP.GE.AND P2, PT, R3, R22, PT ;  /* 0x000000160300720c */ /* 0x000fe20003f46270 */
[----:B------:R2:W3:Y:S01]  /*c960*/  SHFL.IDX PT, R4, R6, RZ, 0x1c1f ;  /* 0x001c1fff06047589 */ /* 0x0004e200000e0000 */
[----:B------:R-:W-:-:S03]  /*c970*/  IMAD.SHL.U32 R3, R120, 0x2, RZ ;  /* 0x0000000278037824 */ /* 0x000fc600078e00ff */
[----:B------:R2:W4:Y:S03]  /*c980*/  SHFL.IDX PT, R5, R7, RZ, 0x1c1f ;  /* 0x001c1fff07057589 */ /* 0x00052600000e0000 */
        /* <DEDUP_REMOVED lines=17> */
[C---:B------:R-:W-:Y:S01]  /*caa0*/  IADD3 R16, R3.reuse, 0x38, RZ ;  /* 0x0000003803107810 */ /* 0x040fe20007ffe0ff */
[C-C-:B---34-:R-:W-:Y:S02]  /*cab0*/  @!P0 IMAD.WIDE R8, R3.reuse, 0x4, R4.reuse ;  /* 0x0000000403088825 */ /* 0x158fe400078e0204 */
        /* <DEDUP_REMOVED lines=10> */
[----:B------:R-:W-:Y:S01]  /*cb60*/  ISETP.GE.AND P4, PT, R2, UR4, PT ;  /* 0x0000000402007c0c */ /* 0x000fe2000bf86270 */
[----:B------:R-:W-:Y:S01]  /*cb70*/  @!P2 IMAD.WIDE R12, R13, 0x4, R4 ;  /* 0x000000040d0ca825 */ /* 0x000fe200078e0204 */
[----:B------:R1:W-:Y:S01]  /*cb80*/  @!P1 ST.E.64 desc[UR6][R10.64], R28 ;  /* 0x0000001c0a009985 */ /* 0x0003e2000c101b06 */
[----:B------:R-:W-:Y:S02]  /*cb90*/  ISETP.GE.AND P1, PT, R20, UR4, PT ;  /* 0x0000000414007c0c */ /* 0x000fe4000bf26270 */
[----:B------:R-:W-:Y:S01]  /*cba0*/  @!P5 LEA.HI R14, R14, R14, RZ, 0x1 ;  /* 0x0000000e0e0ed211 */ /* 0x000fe200078f08ff */
[----:B------:R2:W-:Y:S01]  /*cbb0*/  @!P2 ST.E.64 desc[UR6][R12.64], R32 ;  /* 0x000000200c00a985 */ /* 0x0005e2000c101b06 */
[----:B------:R-:W-:Y:S01]  /*cbc0*/  ISETP.GE.AND P2, PT, R17, UR4, PT ;  /* 0x0000000411007c0c */ /* 0x000fe2000bf46270 */
[----:B0-----:R-:W-:Y:S01]  /*cbd0*/  VIADD R24, R3, 0x50 ;  /* 0x0000005003187836 */ /* 0x001fe20000000000 */
[----:B------:R-:W-:Y:S02]  /*cbe0*/  @!P6 LEA.HI R15, R15, R15, RZ, 0x1 ;  /* 0x0000000f0f0fe211 */ /* 0x000fe400078f08ff */
[----:B------:R-:W-:-:S02]  /*cbf0*/  @!P5 LOP3.LUT R9, R14, 0xfffffffe, RZ, 0xc0, !PT ;  /* 0xfffffffe0e09d812 */ /* 0x000fc400078ec0ff */
[----:B------:R-:W-:Y:S02]  /*cc00*/  @!P0 LEA.HI R0, R0, R0, RZ, 0x1 ;  /* 0x0000000000008211 */ /* 0x000fe400078f08ff */
[----:B------:R-:W-:Y:S01]  /*cc10*/  @!P4 LEA.HI R2, R2, R2, RZ, 0x1 ;  /* 0x000000020202c211 */ /* 0x000fe200078f08ff */
[--C-:B------:R-:W-:Y:S01]  /*cc20*/  @!P5 IMAD.WIDE R8, R9, 0x4, R4.reuse ;  /* 0x000000040908d825 */ /* 0x100fe200078e0204 */
[----:B-1----:R-:W-:Y:S02]  /*cc30*/  @!P6 LOP3.LUT R11, R15, 0xfffffffe, RZ, 0xc0, !PT ;  /* 0xfffffffe0f0be812 */ /* 0x002fe400078ec0ff */
[----:B------:R-:W-:Y:S02]  /*cc40*/  @!P3 LEA.HI R16, R16, R16, RZ, 0x1 ;  /* 0x000000101010b211 */ /* 0x000fe400078f08ff */
[----:B--2---:R-:W-:Y:S01]  /*cc50*/  @!P2 LEA.HI R12, R17, R17, RZ, 0x1 ;  /* 0x00000011110ca211 */ /* 0x004fe200078f08ff */
[----:B------:R-:W-:Y:S01]  /*cc60*/  @!P6 IMAD.WIDE R10, R11, 0x4, R4 ;  /* 0x000000040b0ae825 */ /* 0x000fe200078e0204 */
[----:B------:R-:W-:Y:S01]  /*cc70*/  @!P1 LEA.HI R20, R20, R20, RZ, 0x1 ;  /* 0x0000001414149211 */ /* 0x000fe200078f08ff */
[----:B------:R0:W-:Y:S01]  /*cc80*/  @!P5 ST.E.64 desc[UR6][R8.64], R36 ;  /* 0x000000240800d985 */ /* 0x0001e2000c101b06 */
[----:B------:R-:W-:Y:S01]  /*cc90*/  @!P0 LOP3.LUT R13, R0, 0xfffffffe, RZ, 0xc0, !PT ;  /* 0xfffffffe000d8812 */ /* 0x000fe200078ec0ff */
[C---:B------:R-:W-:Y:S01]  /*cca0*/  VIADD R0, R3.reuse, 0x60 ;  /* 0x0000006003007836 */ /* 0x040fe20000000000 */
[----:B------:R-:W-:Y:S01]  /*ccb0*/  @!P4 LOP3.LUT R15, R2, 0xfffffffe, RZ, 0xc0, !PT ;  /* 0xfffffffe020fc812 */ /* 0x000fe200078ec0ff */
[----:B------:R1:W-:Y:S01]  /*ccc0*/  @!P6 ST.E.64 desc[UR6][R10.64], R40 ;  /* 0x000000280a00e985 */ /* 0x0003e2000c101b06 */
[----:B------:R-:W-:Y:S01]  /*ccd0*/  @!P3 LOP3.LUT R17, R16, 0xfffffffe, RZ, 0xc0, !PT ;  /* 0xfffffffe1011b812 */ /* 0x000fe200078ec0ff */
[----:B------:R-:W-:Y:S01]  /*cce0*/  VIADD R2, R3, 0x68 ;  /* 0x0000006803027836 */ /* 0x000fe20000000000 */
[----:B------:R-:W-:-:S02]  /*ccf0*/  @!P2 LOP3.LUT R21, R12, 0xfffffffe, RZ, 0xc0, !PT ;  /* 0xfffffffe0c15a812 */ /* 0x000fc400078ec0ff */
[----:B------:R-:W-:Y:S01]  /*cd00*/  @!P1 LOP3.LUT R23, R20, 0xfffffffe, RZ, 0xc0, !PT ;  /* 0xfffffffe14179812 */ /* 0x000fe200078ec0ff */
[C---:B------:R-:W-:Y:S01]  /*cd10*/  VIADD R20, R3.reuse, 0x70 ;  /* 0x0000007003147836 */ /* 0x040fe20000000000 */
[----:B------:R-:W-:Y:S02]  /*cd20*/  IADD3 R25, R3, 0x58, RZ ;  /* 0x0000005803197810 */ /* 0x000fe40007ffe0ff */
[----:B------:R-:W-:Y:S01]  /*cd30*/  ISETP.GE.AND P5, PT, R24, UR4, PT ;  /* 0x0000000418007c0c */ /* 0x000fe2000bfa6270 */
[----:B0-----:R-:W-:Y:S01]  /*cd40*/  @!P0 IMAD.WIDE R8, R13, 0x4, R4 ;  /* 0x000000040d088825 */ /* 0x001fe200078e0204 */
[----:B------:R-:W-:-:S03]  /*cd50*/  ISETP.GE.AND P6, PT, R25, UR4, PT ;  /* 0x0000000419007c0c */ /* 0x000fc6000bfc6270 */
[--C-:B-1----:R-:W-:Y:S01]  /*cd60*/  @!P4 IMAD.WIDE R10, R15, 0x4, R4.reuse ;  /* 0x000000040f0ac825 */ /* 0x102fe200078e0204 */
[----:B------:R0:W-:Y:S01]  /*cd70*/  @!P0 ST.E.64 desc[UR6][R8.64], R44 ;  /* 0x0000002c08008985 */ /* 0x0001e2000c101b06 */
[----:B------:R-:W-:Y:S02]  /*cd80*/  ISETP.GE.AND P0, PT, R0, UR4, PT ;  /* 0x0000000400007c0c */ /* 0x000fe4000bf06270 */
[--C-:B------:R-:W-:Y:S01]  /*cd90*/  @!P3 IMAD.WIDE R12, R17, 0x4, R4.reuse ;  /* 0x00000004110cb825 */ /* 0x100fe200078e0204 */
[----:B------:R1:W-:Y:S03]  /*cda0*/  @!P4 ST.E.64 desc[UR6][R10.64], R48 ;  /* 0x000000300a00c985 */ /* 0x0003e6000c101b06 */
[----:B------:R-:W-:Y:S01]  /*cdb0*/  @!P2 IMAD.WIDE R14, R21, 0x4, R4 ;  /* 0x00000004150ea825 */ /* 0x000fe200078e0204 */
[----:B------:R2:W-:Y:S01]  /*cdc0*/  @!P3 ST.E.64 desc[UR6][R12.64], R52 ;  /* 0x000000340c00b985 */ /* 0x0005e2000c101b06 */
[----:B------:R-:W-:-:S02]  /*cdd0*/  IADD3 R21, R3, 0x78, RZ ;  /* 0x0000007803157810 */ /* 0x000fc40007ffe0ff */
[----:B------:R-:W-:Y:S01]  /*cde0*/  @!P1 IMAD.WIDE R16, R23, 0x4, R4 ;  /* 0x0000000417109825 */ /* 0x000fe200078e0204 */
[----:B------:R3:W-:Y:S01]  /*cdf0*/  @!P2 ST.E.64 desc[UR6][R14.64], R56 ;  /* 0x000000380e00a985 */ /* 0x0007e2000c101b06 */
[----:B------:R-:W-:Y:S02]  /*ce00*/  ISETP.GE.AND P2, PT, R20, UR4, PT ;  /* 0x0000000414007c0c */ /* 0x000fe4000bf46270 */
[----:B------:R-:W-:Y:S01]  /*ce10*/  VIADD R23, R3, 0x80 ;  /* 0x0000008003177836 */ /* 0x000fe20000000000 */
[----:B------:R4:W-:Y:S01]  /*ce20*/  @!P1 ST.E.64 desc[UR6][R16.64], R60 ;  /* 0x0000003c10009985 */ /* 0x0009e2000c101b06 */
[----:B------:R-:W-:Y:S02]  /*ce30*/  ISETP.GE.AND P1, PT, R2, UR4, PT ;  /* 0x0000000402007c0c */ /* 0x000fe4000bf26270 */
[----:B------:R-:W-:Y:S02]  /*ce40*/  ISETP.GE.AND P3, PT, R21, UR4, PT ;  /* 0x0000000415007c0c */ /* 0x000fe4000bf66270 */
[----:B------:R-:W-:-:S02]  /*ce50*/  ISETP.GE.AND P4, PT, R23, UR4, PT ;  /* 0x0000000417007c0c */ /* 0x000fc4000bf86270 */
[----:B------:R-:W-:Y:S02]  /*ce60*/  @!P5 LEA.HI R24, R24, R24, RZ, 0x1 ;  /* 0x000000181818d211 */ /* 0x000fe400078f08ff */
[----:B------:R-:W-:Y:S02]  /*ce70*/  @!P6 LEA.HI R25, R25, R25, RZ, 0x1 ;  /* 0x000000191919e211 */ /* 0x000fe400078f08ff */
[----:B0-----:R-:W-:Y:S02]  /*ce80*/  @!P5 LOP3.LUT R9, R24, 0xfffffffe, RZ, 0xc0, !PT ;  /* 0xfffffffe1809d812 */ /* 0x001fe400078ec0ff */
[----:B------:R-:W-:Y:S02]  /*ce90*/  @!P0 LEA.HI R0, R0, R0, RZ, 0x1 ;  /* 0x0000000000008211 */ /* 0x000fe400078f08ff */
[----:B------:R-:W-:Y:S01]  /*cea0*/  @!P1 LEA.HI R2, R2, R2, RZ, 0x1 ;  /* 0x0000000202029211 */ /* 0x000fe200078f08ff */
[----:B------:R-:W-:Y:S01]  /*ceb0*/  @!P5 IMAD.WIDE R8, R9, 0x4, R4 ;  /* 0x000000040908d825 */ /* 0x000fe200078e0204 */
[----:B-1----:R-:W-:-:S02]  /*cec0*/  @!P6 LOP3.LUT R11, R25, 0xfffffffe, RZ, 0xc0, !PT ;  /* 0xfffffffe190be812 */ /* 0x002fc400078ec0ff */
[----:B------:R-:W-:Y:S02]  /*ced0*/  @!P2 LEA.HI R20, R20, R20, RZ, 0x1 ;  /* 0x000000141414a211 */ /* 0x000fe400078f08ff */
[----:B--2---:R-:W-:Y:S01]  /*cee0*/  @!P0 LOP3.LUT R13, R0, 0xfffffffe, RZ, 0xc0, !PT ;  /* 0xfffffffe000d8812 */ /* 0x004fe200078ec0ff */
[--C-:B------:R-:W-:Y:S01]  /*cef0*/  @!P6 IMAD.WIDE R10, R11, 0x4, R4.reuse ;  /* 0x000000040b0ae825 */ /* 0x100fe200078e0204 */
[----:B------:R-:W-:Y:S01]  /*cf00*/  @!P3 LEA.HI R21, R21, R21, RZ, 0x1 ;  /* 0x000000151515b211 */ /* 0x000fe200078f08ff */
[----:B------:R0:W-:Y:S01]  /*cf10*/  @!P5 ST.E.64 desc[UR6][R8.64], R64 ;  /* 0x000000400800d985 */ /* 0x0001e2000c101b06 */
[----:B---3--:R-:W-:Y:S01]  /*cf20*/  @!P1 LOP3.LUT R15, R2, 0xfffffffe, RZ, 0xc0, !PT ;  /* 0xfffffffe020f9812 */ /* 0x008fe200078ec0ff */
[----:B------:R-:W-:Y:S01]  /*cf30*/  @!P0 IMAD.WIDE R12, R13, 0x4, R4 ;  /* 0x000000040d0c8825 */ /* 0x000fe200078e0204 */
[----:B------:R-:W-:Y:S01]  /*cf40*/  @!P4 LEA.HI R23, R23, R23, RZ, 0x1 ;  /* 0x000000171717c211 */ /* 0x000fe200078f08ff */
[----:B------:R1:W-:Y:S01]  /*cf50*/  @!P6 ST.E.64 desc[UR6][R10.64], R68 ;  /* 0x000000440a00e985 */ /* 0x0003e2000c101b06 */
[----:B----4-:R-:W-:Y:S01]  /*cf60*/  @!P2 LOP3.LUT R17, R20, 0xfffffffe, RZ, 0xc0, !PT ;  /* 0xfffffffe1411a812 */ /* 0x010fe200078ec0ff */
[----:B------:R-:W-:Y:S01]  /*cf70*/  VIADD R0, R3, 0x88 ;  /* 0x0000008803007836 */ /* 0x000fe20000000000 */
[----:B------:R-:W-:Y:S01]  /*cf80*/  @!P3 LOP3.LUT R21, R21, 0xfffffffe, RZ, 0xc0, !PT ;  /* 0xfffffffe1515b812 */ /* 0x000fe200078ec0ff */
[----:B------:R-:W-:Y:S01]  /*cf90*/  VIADD R2, R3, 0x90 ;  /* 0x0000009003027836 */ /* 0x000fe20000000000 */
[----:B------:R-:W-:Y:S01]  /*cfa0*/  @!P4 LOP3.LUT R23, R23, 0xfffffffe, RZ, 0xc0, !PT ;  /* 0xfffffffe1717c812 */ /* 0x000fe200078ec0ff */
[----:B------:R2:W-:Y:S01]  /*cfb0*/  @!P0 ST.E.64 desc[UR6][R12.64], R72 ;  /* 0x000000480c008985 */ /* 0x0005e2000c101b06 */
[----:B------:R-:W-:-:S02]  /*cfc0*/  IADD3 R20, R3, 0x98, RZ ;  /* 0x0000009803147810 */ /* 0x000fc40007ffe0ff */
[----:B------:R-:W-:Y:S01]  /*cfd0*/  ISETP.GE.AND P0, PT, R0, UR4, PT ;  /* 0x0000000400007c0c */ /* 0x000fe2000bf06270 */
[----:B0-----:R-:W-:-:S04]  /*cfe0*/  @!P1 IMAD.WIDE R8, R15, 0x4, R4 ;  /* 0x000000040f089825 */ /* 0x001fc800078e0204 */
        /* <DEDUP_REMOVED lines=9> */
[C---:B------:R-:W-:Y:S01]  /*d080*/  VIADD R21, R3.reuse, 0xa0 ;  /* 0x000000a003157836 */ /* 0x040fe20000000000 */
[----:B------:R4:W-:Y:S01]  /*d090*/  @!P4 ST.E.64 desc[UR6][R16.64], R88 ;  /* 0x000000581000c985 */ /* 0x0009e2000c101b06 */
[C---:B--2---:R-:W-:Y:S01]  /*d0a0*/  VIADD R12, R3.reuse, 0xa8 ;  /* 0x000000a8030c7836 */ /* 0x044fe20000000000 */
[C---:B0-----:R-:W-:Y:S01]  /*d0b0*/  IADD3 R9, R3.reuse, 0xb8, RZ ;  /* 0x000000b803097810 */ /* 0x041fe20007ffe0ff */
[----:B------:R-:W-:Y:S01]  /*d0c0*/  VIADD R13, R3, 0xb0 ;  /* 0x000000b0030d7836 */ /* 0x000fe20000000000 */
[----:B------:R-:W-:Y:S02]  /*d0d0*/  ISETP.GE.AND P3, PT, R21, UR4, PT ;  /* 0x0000000415007c0c */ /* 0x000fe4000bf66270 */
[----:B------:R-:W-:Y:S02]  /*d0e0*/  ISETP.GE.AND P6, PT, R9, UR4, PT ;  /* 0x0000000409007c0c */ /* 0x000fe4000bfc6270 */
[----:B------:R-:W-:Y:S02]  /*d0f0*/  ISETP.GE.AND P4, PT, R12, UR4, PT ;  /* 0x000000040c007c0c */ /* 0x000fe4000bf86270 */
[----:B------:R-:W-:-:S02]  /*d100*/  ISETP.GE.AND P5, PT, R13, UR4, PT ;  /* 0x000000040d007c0c */ /* 0x000fc4000bfa6270 */
[----:B------:R-:W-:Y:S02]  /*d110*/  @!P1 LEA.HI R2, R2, R2, RZ, 0x1 ;  /* 0x0000000202029211 */ /* 0x000fe400078f08ff */
[----:B------:R-:W-:Y:S02]  /*d120*/  @!P2 LEA.HI R20, R20, R20, RZ, 0x1 ;  /* 0x000000141414a211 */ /* 0x000fe400078f08ff */
[----:B-1----:R-:W-:Y:S02]  /*d130*/  @!P1 LOP3.LUT R11, R2, 0xfffffffe, RZ, 0xc0, !PT ;  /* 0xfffffffe020b9812 */ /* 0x002fe400078ec0ff */
[----:B------:R-:W-:Y:S02]  /*d140*/  @!P3 LEA.HI R21, R21, R21, RZ, 0x1 ;  /* 0x000000151515b211 */ /* 0x000fe400078f08ff */
[----:B------:R-:W-:Y:S02]  /*d150*/  @!P6 LEA.HI R10, R9, R9, RZ, 0x1 ;  /* 0x00000009090ae211 */ /* 0x000fe400078f08ff */
[----:B------:R-:W-:-:S02]  /*d160*/  @!P4 LEA.HI R12, R12, R12, RZ, 0x1 ;  /* 0x0000000c0c0cc211 */ /* 0x000fc400078f08ff */
[----:B------:R-:W-:Y:S02]  /*d170*/  @!P5 LEA.HI R8, R13, R13, RZ, 0x1 ;  /* 0x0000000d0d08d211 */ /* 0x000fe400078f08ff */
[----:B------:R-:W-:Y:S02]  /*d180*/  @!P0 LOP3.LUT R9, R0, 0xfffffffe, RZ, 0xc0, !PT ;  /* 0xfffffffe00098812 */ /* 0x000fe400078ec0ff */
[----:B------:R-:W-:Y:S02]  /*d190*/  @!P2 LOP3.LUT R13, R20, 0xfffffffe, RZ, 0xc0, !PT ;  /* 0xfffffffe140da812 */ /* 0x000fe400078ec0ff */
[----:B---3--:R-:W-:Y:S02]  /*d1a0*/  @!P3 LOP3.LUT R15, R21, 0xfffffffe, RZ, 0xc0, !PT ;  /* 0xfffffffe150fb812 */ /* 0x008fe400078ec0ff */
[----:B----4-:R-:W-:Y:S01]  /*d1b0*/  @!P4 LOP3.LUT R17, R12, 0xfffffffe, RZ, 0xc0, !PT ;  /* 0xfffffffe0c11c812 */ /* 0x010fe200078ec0ff */
[----:B------:R-:W-:Y:S01]  /*d1c0*/  @!P2 IMAD.WIDE R12, R13, 0x4, R4 ;  /* 0x000000040d0ca825 */ /* 0x000fe200078e0204 */
[----:B------:R-:W-:-:S02]  /*d1d0*/  @!P5 LOP3.LUT R21, R8, 0xfffffffe, RZ, 0xc0, !PT ;  /* 0xfffffffe0815d812 */ /* 0x000fc400078ec0ff */
        /* <DEDUP_REMOVED lines=14> */
.L_x_3247:
[----:B------:R-:W-:Y:S05]  /*d2c0*/  BSYNC B0 ;  /* 0x0000000000007941 */ /* 0x000fea0003800000 */
.L_x_3246:
        /* <DEDUP_REMOVED lines=16> */
[----:B------:R-:W-:-:S02]  /*d3d0*/  VIADD R13, R3, 0x38 ;  /* 0x00000038030d7836 */ /* 0x000fc40000000000 */
[C---:B------:R-:W-:Y:S01]  /*d3e0*/  VIADD R16, R3.reuse, 0x48 ;  /* 0x0000004803107836 */ /* 0x040fe20000000000 */
[----:B------:R-:W-:Y:S01]  /*d3f0*/  ISETP.GE.AND P4, PT, R12, UR4, PT ;  /* 0x000000040c007c0c */ /* 0x000fe2000bf86270 */
[----:B-1-3--:R-:W-:Y:S01]  /*d400*/  @!P2 IMAD.WIDE R6, R3, 0x4, R4 ;  /* 0x000000040306a825 */ /* 0x00afe200078e0204 */
[----:B------:R-:W-:Y:S02]  /*d410*/  ISETP.GE.AND P5, PT, R13, UR4, PT ;  /* 0x000000040d007c0c */ /* 0x000fe4000bfa6270 */
[----:B------:R-:W-:Y:S01]  /*d420*/  @!P3 LEA.HI R0, R0, R0, RZ, 0x1 ;  /* 0x000000000000b211 */ /* 0x000fe200078f08ff */
[C---:B------:R-:W-:Y:S01]  /*d430*/  VIADD R20, R3.reuse, 0x50 ;  /* 0x0000005003147836 */ /* 0x040fe20000000000 */
[----:B------:R0:W-:Y:S01]  /*d440*/  @!P2 ST.E.64 desc[UR6][R6.64], R26 ;  /* 0x0000001a0600a985 */ /* 0x0001e2000c101b06 */
[----:B------:R-:W-:Y:S01]  /*d450*/  ISETP.GE.AND P6, PT, R14, UR4, PT ;  /* 0x000000040e007c0c */ /* 0x000fe2000bfc6270 */
[----:B------:R-:W-:Y:S01]  /*d460*/  VIADD R21, R3, 0x78 ;  /* 0x0000007803157836 */ /* 0x000fe20000000000 */
[----:B------:R-:W-:-:S02]  /*d470*/  @!P3 LOP3.LUT R9, R0, 0xfffffffe, RZ, 0xc0, !PT ;  /* 0xfffffffe0009b812 */ /* 0x000fc400078ec0ff */
[----:B------:R-:W-:Y:S02]  /*d480*/  IADD3 R0, R3, 0x20, RZ ;  /* 0x0000002003007810 */ /* 0x000fe40007ffe0ff */
[----:B------:R-:W-:Y:S01]  /*d490*/  @!P0 LEA.HI R2, R2, R2, RZ, 0x1 ;  /* 0x0000000202028211 */ /* 0x000fe200078f08ff */
[----:B------:R-:W-:Y:S01]  /*d4a0*/  @!P3 IMAD.WIDE R8, R9, 0x4, R4 ;  /* 0x000000040908b825 */ /* 0x000fe200078e0204 */
[----:B------:R-:W-:Y:S02]  /*d4b0*/  ISETP.GE.AND P2, PT, R0, UR4, PT ;  /* 0x0000000400007c0c */ /* 0x000fe4000bf46270 */
[----:B------:R-:W-:Y:S02]  /*d4c0*/  @!P1 LEA.HI R10, R10, R10, RZ, 0x1 ;  /* 0x0000000a0a0a9211 */ /* 0x000fe400078f08ff */
[----:B------:R1:W-:Y:S01]  /*d4d0*/  @!P3 ST.E.64 desc[UR6][R8.64], R30 ;  /* 0x0000001e0800b985 */ /* 0x0003e2000c101b06 */
[----:B------:R-:W-:Y:S02]  /*d4e0*/  ISETP.GE.AND P3, PT, R11, UR4, PT ;  /* 0x000000040b007c0c */ /* 0x000fe4000bf66270 */
[----:B0-----:R-:W-:-:S02]  /*d4f0*/  @!P0 LOP3.LUT R7, R2, 0xfffffffe, RZ, 0xc0, !PT ;  /* 0xfffffffe02078812 */ /* 0x001fc400078ec0ff */
[----:B------:R-:W-:Y:S02]  /*d500*/  @!P4 LEA.HI R12, R12, R12, RZ, 0x1 ;  /* 0x0000000c0c0cc211 */ /* 0x000fe400078f08ff */
[----:B------:R-:W-:Y:S01]  /*d510*/  @!P6 LEA.HI R14, R14, R14, RZ, 0x1 ;  /* 0x0000000e0e0ee211 */ /* 0x000fe200078f08ff */
[----:B------:R-:W-:Y:S01]  /*d520*/  @!P0 IMAD.WIDE R6, R7, 0x4, R4 ;  /* 0x0000000407068825 */ /* 0x000fe200078e0204 */
[----:B------:R-:W-:Y:S02]  /*d530*/  @!P2 LEA.HI R0, R0, R0, RZ, 0x1 ;  /* 0x000000000000a211 */ /* 0x000fe400078f08ff */
[----:B------:R-:W-:Y:S02]  /*d540*/  @!P4 LOP3.LUT R15, R12, 0xfffffffe, RZ, 0xc0, !PT ;  /* 0xfffffffe0c0fc812 */ /* 0x000fe400078ec0ff */
[----:B------:R0:W-:Y:S01]  /*d550*/  @!P0 ST.E.64 desc[UR6][R6.64], R34 ;  /* 0x0000002206008985 */ /* 0x0001e2000c101b06 */
[----:B-1----:R-:W-:Y:S02]  /*d560*/  @!P1 LOP3.LUT R9, R10, 0xfffffffe, RZ, 0xc0, !PT ;  /* 0xfffffffe0a099812 */ /* 0x002fe400078ec0ff */
[----:B------:R-:W-:-:S02]  /*d570*/  @!P3 LEA.HI R2, R11, R11, RZ, 0x1 ;  /* 0x0000000b0b02b211 */ /* 0x000fc400078f08ff */
[----:B------:R-:W-:Y:S01]  /*d580*/  @!P5 LEA.HI R10, R13, R13, RZ, 0x1 ;  /* 0x0000000d0d0ad211 */ /* 0x000fe200078f08ff */
[--C-:B------:R-:W-:Y:S01]  /*d590*/  @!P1 IMAD.WIDE R8, R9, 0x4, R4.reuse ;  /* 0x0000000409089825 */ /* 0x100fe200078e0204 */
[----:B------:R-:W-:Y:S02]  /*d5a0*/  @!P2 LOP3.LUT R11, R0, 0xfffffffe, RZ, 0xc0, !PT ;  /* 0xfffffffe000ba812 */ /* 0x000fe400078ec0ff */
[----:B------:R-:W-:Y:S01]  /*d5b0*/  @!P3 LOP3.LUT R13, R2, 0xfffffffe, RZ, 0xc0, !PT ;  /* 0xfffffffe020db812 */ /* 0x000fe200078ec0ff */
[----:B------:R-:W-:Y:S01]  /*d5c0*/  VIADD R0, R3, 0x58 ;  /* 0x0000005803007836 */ /* 0x000fe20000000000 */
[----:B------:R-:W-:Y:S01]  /*d5d0*/  @!P5 LOP3.LUT R17, R10, 0xfffffffe, RZ, 0xc0, !PT ;  /* 0xfffffffe0a11d812 */ /* 0x000fe200078ec0ff */
[----:B------:R1:W-:Y:S01]  /*d5e0*/  @!P1 ST.E.64 desc[UR6][R8.64], R38 ;  /* 0x0000002608009985 */ /* 0x0003e2000c101b06 */
[----:B------:R-:W-:Y:S01]  /*d5f0*/  @!P6 LOP3.LUT R19, R14, 0xfffffffe, RZ, 0xc0, !PT ;  /* 0xfffffffe0e13e812 */ /* 0x000fe200078ec0ff */
[----:B0-----:R-:W-:Y:S01]  /*d600*/  @!P2 IMAD.WIDE R6, R11, 0x4, R4 ;  /* 0x000000040b06a825 */ /* 0x001fe200078e0204 */
[----:B------:R-:W-:-:S02]  /*d610*/  ISETP.GE.AND P1, PT, R16, UR4, PT ;  /* 0x0000000410007c0c */ /* 0x000fc4000bf26270 */
[----:B------:R-:W-:Y:S01]  /*d620*/  ISETP.GE.AND P0, PT, R20, UR4, PT ;  /* 0x0000000414007c0c */ /* 0x000fe2000bf06270 */
[--C-:B------:R-:W-:Y:S01]  /*d630*/  @!P4 IMAD.WIDE R10, R15, 0x4, R4.reuse ;  /* 0x000000040f0ac825 */ /* 0x100fe200078e0204 */
[----:B------:R0:W-:Y:S01]  /*d640*/  @!P2 ST.E.64 desc[UR6][R6.64], R42 ;  /* 0x0000002a0600a985 */ /* 0x0001e2000c101b06 */
[----:B------:R-:W-:Y:S02]  /*d650*/  IADD3 R2, R3, 0x60, RZ ;  /* 0x0000006003027810 */ /* 0x000fe40007ffe0ff */
[----:B------:R-:W-:Y:S01]  /*d660*/  @!P6 IMAD.WIDE R14, R19, 0x4, R4 ;  /* 0x00000004130ee825 */ /* 0x000fe200078e0204 */
[----:B------:R-:W-:-:S03]  /*d670*/  ISETP.GE.AND P2, PT, R0, UR4, PT ;  /* 0x0000000400007c0c */ /* 0x000fc6000bf46270 */
[--C-:B-1----:R-:W-:Y:S02]  /*d680*/  @!P3 IMAD.WIDE R8, R13, 0x4, R4.reuse ;  /* 0x000000040d08b825 */ /* 0x102fe400078e0204 */
[----:B------:R-:W-:Y:S02]  /*d690*/  @!P1 LEA.HI R16, R16, R16, RZ, 0x1 ;  /* 0x0000001010109211 */ /* 0x000fe400078f08ff */
[----:B------:R-:W-:Y:S01]  /*d6a0*/  @!P5 IMAD.WIDE R12, R17, 0x4, R4 ;  /* 0x00000004110cd825 */ /* 0x000fe200078e0204 */
[----:B------:R1:W-:Y:S01]  /*d6b0*/  @!P3 ST.E.64 desc[UR6][R8.64], R46 ;  /* 0x0000002e0800b985 */ /* 0x0003e2000c101b06 */
[----:B------:R-:W-:Y:S02]  /*d6c0*/  ISETP.GE.AND P3, PT, R21, UR4, PT ;  /* 0x0000000415007c0c */ /* 0x000fe4000bf66270 */
[C---:B------:R-:W-:Y:S01]  /*d6d0*/  VIADD R17, R3.reuse, 0x68 ;  /* 0x0000006803117836 */ /* 0x040fe20000000000 */
[----:B------:R2:W-:Y:S01]  /*d6e0*/  @!P4 ST.E.64 desc[UR6][R10.64], R50 ;  /* 0x000000320a00c985 */ /* 0x0005e2000c101b06 */
[----:B------:R-:W-:Y:S01]  /*d6f0*/  VIADD R19, R3, 0x70 ;  /* 0x0000007003137836 */ /* 0x000fe20000000000 */
[----:B------:R-:W-:-:S02]  /*d700*/  @!P0 LEA.HI R20, R20, R20, RZ, 0x1 ;  /* 0x0000001414148211 */ /* 0x000fc400078f08ff */
[----:B------:R3:W-:Y:S01]  /*d710*/  @!P5 ST.E.64 desc[UR6][R12.64], R54 ;  /* 0x000000360c00d985 */ /* 0x0007e2000c101b06 */
[----:B------:R-:W-:Y:S02]  /*d720*/  ISETP.GE.AND P5, PT, R17, UR4, PT ;  /* 0x0000000411007c0c */ /* 0x000fe4000bfa6270 */
[----:B------:R-:W-:Y:S01]  /*d730*/  ISETP.GE.AND P4, PT, R19, UR4, PT ;  /* 0x0000000413007c0c */ /* 0x000fe2000bf86270 */
[----:B------:R4:W-:Y:S01]  /*d740*/  @!P6 ST.E.64 desc[UR6][R14.64], R58 ;  /* 0x0000003a0e00e985 */ /* 0x0009e2000c101b06 */
[----:B------:R-:W-:Y:S02]  /*d750*/  ISETP.GE.AND P6, PT, R2, UR4, PT ;  /* 0x0000000402007c0c */ /* 0x000fe4000bfc6270 */
[----:B0-----:R-:W-:Y:S02]  /*d760*/  @!P1 LOP3.LUT R7, R16, 0xfffffffe, RZ, 0xc0, !PT ;  /* 0xfffffffe10079812 */ /* 0x001fe400078ec0ff */
[----:B-1----:R-:W-:Y:S01]  /*d770*/  @!P0 LOP3.LUT R9, R20, 0xfffffffe, RZ, 0xc0, !PT ;  /* 0xfffffffe14098812 */ /* 0x002fe200078ec0ff */
[----:B------:R-:W-:Y:S01]  /*d780*/  VIADD R20, R3, 0x88 ;  /* 0x0000008803147836 */ /* 0x000fe20000000000 */
        /* <DEDUP_REMOVED lines=10> */
[C---:B------:R-:W-:Y:S01]  /*d830*/  IADD3 R16, R3.reuse, 0x80, RZ ;  /* 0x0000008003107810 */ /* 0x040fe20007ffe0ff */
[C---:B------:R-:W-:Y:S01]  /*d840*/  VIADD R0, R3.reuse, 0x90 ;  /* 0x0000009003007836 */ /* 0x040fe20000000000 */
[----:B---3--:R-:W-:Y:S01]  /*d850*/  @!P6 LOP3.LUT R13, R2, 0xfffffffe, RZ, 0xc0, !PT ;  /* 0xfffffffe020de812 */ /* 0x008fe200078ec0ff */
[----:B------:R-:W-:Y:S01]  /*d860*/  VIADD R2, R3, 0x98 ;  /* 0x0000009803027836 */ /* 0x000fe20000000000 */
[----:B------:R-:W-:-:S02]  /*d870*/  @!P5 LOP3.LUT R17, R17, 0xfffffffe, RZ, 0xc0, !PT ;  /* 0xfffffffe1111d812 */ /* 0x000fc400078ec0ff */
[----:B------:R-:W-:Y:S02]  /*d880*/  @!P4 LOP3.LUT R19, R19, 0xfffffffe, RZ, 0xc0, !PT ;  /* 0xfffffffe1313c812 */ /* 0x000fe400078ec0ff */
[----:B----4-:R-:W-:Y:S01]  /*d890*/  @!P3 LOP3.LUT R15, R21, 0xfffffffe, RZ, 0xc0, !PT ;  /* 0xfffffffe150fb812 */ /* 0x010fe200078ec0ff */
        /* <DEDUP_REMOVED lines=13> */
[----:B------:R3:W-:Y:S01]  /*d970*/  @!P4 ST.E.64 desc[UR6][R12.64], R82 ;  /* 0x000000520c00c985 */ /* 0x0007e2000c101b06 */
[----:B------:R-:W-:Y:S02]  /*d980*/  ISETP.GE.AND P4, PT, R17, UR4, PT ;  /* 0x0000000411007c0c */ /* 0x000fe4000bf86270 */
[C---:B------:R-:W-:Y:S01]  /*d990*/  VIADD R19, R3.reuse, 0xa8 ;  /* 0x000000a803137836 */ /* 0x040fe20000000000 */
[----:B------:R4:W-:Y:S01]  /*d9a0*/  @!P3 ST.E.64 desc[UR6][R14.64], R86 ;  /* 0x000000560e00b985 */ /* 0x0009e2000c101b06 */
[C---:B------:R-:W-:Y:S01]  /*d9b0*/  VIADD R21, R3.reuse, 0xb0 ;  /* 0x000000b003157836 */ /* 0x040fe20000000000 */
[----:B------:R-:W-:Y:S01]  /*d9c0*/  ISETP.GE.AND P3, PT, R2, UR4, PT ;  /* 0x0000000402007c0c */ /* 0x000fe2000bf66270 */
[----:B------:R-:W-:Y:S01]  /*d9d0*/  VIADD R3, R3, 0xb8 ;  /* 0x000000b803037836 */ /* 0x000fe20000000000 */
[----:B------:R-:W-:-:S02]  /*d9e0*/  ISETP.GE.AND P5, PT, R19, UR4, PT ;  /* 0x0000000413007c0c */ /* 0x000fc4000bfa6270 */
[----:B------:R-:W-:Y:S02]  /*d9f0*/  ISETP.GE.AND P6, PT, R21, UR4, PT ;  /* 0x0000000415007c0c */ /* 0x000fe4000bfc6270 */
[----:B------:R-:W-:Y:S02]  /*da00*/  @!P1 LEA.HI R20, R20, R20, RZ, 0x1 ;  /* 0x0000001414149211 */ /* 0x000fe400078f08ff */
[----:B0-----:R-:W-:Y:S02]  /*da10*/  @!P0 LOP3.LUT R7, R16, 0xfffffffe, RZ, 0xc0, !PT ;  /* 0xfffffffe10078812 */ /* 0x001fe400078ec0ff */
        /* <DEDUP_REMOVED lines=11> */
[----:B---3--:R-:W-:Y:S02]  /*dad0*/  @!P3 LOP3.LUT R13, R2, 0xfffffffe, RZ, 0xc0, !PT ;  /* 0xfffffffe020db812 */ /* 0x008fe400078ec0ff */
[----:B------:R-:W-:-:S02]  /*dae0*/  @!P4 LOP3.LUT R17, R17, 0xfffffffe, RZ, 0xc0, !PT ;  /* 0xfffffffe1111c812 */ /* 0x000fc400078ec0ff */
[----:B------:R-:W-:Y:S02]  /*daf0*/  ISETP.GE.AND P0, PT, R3, UR4, PT ;  /* 0x0000000403007c0c */ /* 0x000fe4000bf06270 */
[----:B------:R-:W-:Y:S02]  /*db00*/  @!P5 LOP3.LUT R19, R19, 0xfffffffe, RZ, 0xc0, !PT ;  /* 0xfffffffe1313d812 */ /* 0x000fe400078ec0ff */
[----:B----4-:R-:W-:Y:S01]  /*db10*/  @!P6 LOP3.LUT R15, R21, 0xfffffffe, RZ, 0xc0, !PT ;  /* 0xfffffffe150fe812 */ /* 0x010fe200078ec0ff */
[----:B0-----:R-:W-:-:S04]  /*db20*/  @!P2 IMAD.WIDE R6, R11, 0x4, R4 ;  /* 0x000000040b06a825 */ /* 0x001fc800078e0204 */
[--C-:B-1----:R-:W-:Y:S01]  /*db30*/  @!P3 IMAD.WIDE R8, R13, 0x4, R4.reuse ;  /* 0x000000040d08b825 */ /* 0x102fe200078e0204 */
[----:B------:R0:W-:Y:S03]  /*db40*/  @!P2 ST.E.64 desc[UR6][R6.64], R98 ;  /* 0x000000620600a985 */ /* 0x0001e6000c101b06 */
        /* <DEDUP_REMOVED lines=14> */
.L_x_3245:
[----:B------:R-:W0:Y:S02]  /*dc30*/  S2R R0, SR_TID.X ;  /* 0x0000000000007919 */ /* 0x000e240000002100 */
[----:B0-----:R-:W-:-:S04]  /*dc40*/  IADD3 R2, R0, -0x80, RZ ;  /* 0xffffff8000027810 */ /* 0x001fc80007ffe0ff */
[----:B------:R-:W-:-:S13]  /*dc50*/  ISETP.GT.AND P0, PT, R2, 0x7f, PT ;  /* 0x0000007f0200780c */ /* 0x000fda0003f04270 */
[----:B------:R-:W-:Y:S05]  /*dc60*/  @P0 BRA `(.L_x_3222) ;  /* 0x0000004400740947 */ /* 0x000fea0003800000 */
[----:B------:R-:W0:Y:S01]  /*dc70*/  S2R R3, SR_CTAID.X ;  /* 0x0000000000037919 */ /* 0x000e220000002500 */
[----:B------:R-:W1:Y:S01]  /*dc80*/  LDC R6, c[0x0][0xbe8] ;  /* 0x0002fa00ff067b82 */ /* 0x000e620000000800 */
[----:B------:R-:W-:Y:S01]  /*dc90*/  ULDC UR4, c[0x0][0xa88] ;  /* 0x0002a20000047ab9 */ /* 0x000fe20000000800 */
[----:B0-----:R-:W-:Y:S02]  /*dca0*/  IMAD R0, R3, 0x80, R0 ;  /* 0x0000008003007824 */ /* 0x001fe400078e0200 */
[----:B-1----:R-:W-:Y:S02]  /*dcb0*/  IMAD R3, R6, UR4, RZ ;  /* 0x0000000406037c24 */ /* 0x002fe4000f8e02ff */
[----:B------:R-:W-:-:S05]  /*dcc0*/  VIADD R0, R0, 0xffffff80 ;  /* 0xffffff8000007836 */ /* 0x000fca0000000000 */
[----:B------:R-:W-:-:S13]  /*dcd0*/  ISETP.GE.AND P0, PT, R0, R3, PT ;  /* 0x000000030000720c */ /* 0x000fda0003f06270 */
[----:B------:R-:W-:Y:S05]  /*dce0*/  @P0 BRA `(.L_x_3222) ;  /* 0x0000004400540947 */ /* 0x000fea0003800000 */
[----:B------:R-:W-:Y:S01]  /*dcf0*/  ISETP.NE.AND P0, PT, R6, 0x1, PT ;  /* 0x000000010600780c */ /* 0x000fe20003f05270 */
[----:B------:R-:W0:Y:S01]  /*dd00*/  S2UR UR7, SR_CTAID.Z ;  /* 0x00000000000779c3 */ /* 0x000e220000002700 */
[----:B------:R-:W-:Y:S01]  /*dd10*/  R2UR UR11, R18 ;  /* 0x00000000120b72ca */ /* 0x000fe200000e0000 */
[----:B------:R-:W-:Y:S01]  /*dd20*/  ULDC.64 UR8, c[0x0][0xbd0] ;  /* 0x0002f40000087ab9 */ /* 0x000fe20000000a00 */
[----:B------:R-:W-:Y:S01]  /*dd30*/  IMAD.MOV.U32 R5, RZ, RZ, R0 ;  /* 0x000000ffff057224 */ /* 0x000fe200078e0000 */
[----:B------:R-:W-:-:S04]  /*dd40*/  ULDC.64 UR12, c[0x0][0x208] ;  /* 0x00008200000c7ab9 */ /* 0x000fc80000000a00 */
[----:B------:R-:W1:Y:S06]  /*dd50*/  LDC.64 R10, c[0x0][0xbd8] ;  /* 0x0002f600ff0a7b82 */ /* 0x000e6c0000000a00 */
[----:B------:R-:W-:Y:S02]  /*dd60*/  USHF.R.S32.HI UR6, URZ, 0x1f, UR11 ;  /* 0x0000001f3f067899 */ /* 0x000fe4000801140b */
[----:B------:R-:W2:Y:S01]  /*dd70*/  @P0 LDC R7, c[0x0][0xbec] ;  /* 0x0002fb00ff070b82 */ /* 0x000ea20000000800 */
[----:B------:R-:W-:Y:S02]  /*dd80*/  UIMAD.WIDE.U32 UR4, UR11, UR8, URZ ;  /* 0x000000080b0472a5 */ /* 0x000fe4000f8e003f */
[----:B------:R-:W-:-:S04]  /*dd90*/  UIMAD UR6, UR6, UR8, URZ ;  /* 0x00000008060672a4 */ /* 0x000fc8000f8e023f */
[----:B------:R-:W-:Y:S01]  /*dda0*/  UIMAD UR6, UR11, UR9, UR6 ;  /* 0x000000090b0672a4 */ /* 0x000fe2000f8e0206 */
[----:B------:R-:W3:Y:S01]  /*ddb0*/  @P0 LDC R9, c[0x0][0xbf0] ;  /* 0x0002fc00ff090b82 */ /* 0x000ee20000000800 */
[----:B0-----:R-:W-:Y:S01]  /*ddc0*/  USHF.R.S32.HI UR8, URZ, 0x1f, UR7 ;  /* 0x0000001f3f087899 */ /* 0x001fe20008011407 */
[----:B------:R-:W-:Y:S01]  /*ddd0*/  MOV R2, UR4 ;  /* 0x0000000400027c02 */ /* 0x000fe20008000f00 */
[----:B------:R-:W-:Y:S02]  /*dde0*/  UIADD3 UR6, UR5, UR6, URZ ;  /* 0x0000000605067290 */ /* 0x000fe4000fffe03f */
[----:B------:R-:W-:Y:S01]  /*ddf0*/  IMAD.U32 R3, RZ, RZ, UR5 ;  /* 0x00000005ff037e24 */ /* 0x000fe2000f8e00ff */
[----:B------:R-:W-:Y:S02]  /*de00*/  ULDC.64 UR4, c[0x0][0xbe0] ;  /* 0x0002f80000047ab9 */ /* 0x000fe40000000a00 */
[----:B------:R-:W0:Y:S01]  /*de10*/  S2UR UR10, SR_CTAID.Y ;  /* 0x00000000000a79c3 */ /* 0x000e220000002600 */
[----:B------:R-:W-:-:S02]  /*de20*/  IMAD.U32 R3, RZ, RZ, UR6 ;  /* 0x00000006ff037e24 */ /* 0x000fc4000f8e00ff */
[C---:B-1----:R-:W-:Y:S02]  /*de30*/  IMAD R12, R10.reuse, UR8, RZ ;  /* 0x000000080a0c7c24 */ /* 0x042fe4000f8e02ff */
[----:B------:R-:W-:-:S03]  /*de40*/  IMAD.WIDE.U32 R2, R10, UR7, R2 ;  /* 0x000000070a027c25 */ /* 0x000fc6000f8e0002 */
[----:B------:R-:W0:Y:S01]  /*de50*/  LDC R8, c[0x0][0xc50] ;  /* 0x00031400ff087b82 */ /* 0x000e220000000800 */
[----:B--2---:R-:W-:-:S04]  /*de60*/  @P0 IMAD.HI.U32 R4, R0, R7, RZ ;  /* 0x0000000700040227 */ /* 0x004fc800078e00ff */
[----:B------:R-:W-:Y:S02]  /*de70*/  IMAD R7, RZ, RZ, -UR11 ;  /* 0x8000000bff077e24 */ /* 0x000fe4000f8e02ff */
[----:B------:R-:W-:Y:S01]  /*de80*/  IMAD R11, R11, UR7, R12 ;  /* 0x000000070b0b7c24 */ /* 0x000fe2000f8e020c */
[----:B---3--:R-:W-:-:S03]  /*de90*/  @P0 SHF.R.U32.HI R5, RZ, R9, R4 ;  /* 0x00000009ff050219 */ /* 0x008fc60000011604 */
[----:B------:R-:W-:Y:S02]  /*dea0*/  IMAD.IADD R3, R11, 0x1, R3 ;  /* 0x000000010b037824 */ /* 0x000fe400078e0203 */
[----:B0-----:R-:W-:Y:S01]  /*deb0*/  IMAD R9, R8, R7, UR10 ;  /* 0x0000000a08097e24 */ /* 0x001fe2000f8e0207 */
[----:B------:R-:W-:-:S03]  /*dec0*/  IADD3 R7, -R5, RZ, RZ ;  /* 0x000000ff05077210 */ /* 0x000fc60007ffe1ff */
[----:B------:R-:W-:Y:S01]  /*ded0*/  IMAD.WIDE.U32 R2, R9, UR4, R2 ;  /* 0x0000000409027c25 */ /* 0x000fe2000f8e0002 */
[----:B------:R-:W-:-:S03]  /*dee0*/  SHF.R.S32.HI R4, RZ, 0x1f, R9 ;  /* 0x0000001fff047819 */ /* 0x000fc60000011409 */
[----:B------:R-:W-:Y:S01]  /*def0*/  IMAD R7, R6, R7, R0 ;  /* 0x0000000706077224 */ /* 0x000fe200078e0200 */
[----:B------:R-:W-:Y:S01]  /*df00*/  IADD3 R2, P0, R5, R2, RZ ;  /* 0x0000000205027210 */ /* 0x000fe20007f1e0ff */
[----:B------:R-:W-:-:S03]  /*df10*/  IMAD R4, R4, UR4, RZ ;  /* 0x0000000404047c24 */ /* 0x000fc6000f8e02ff */
[----:B------:R-:W-:Y:S01]  /*df20*/  SHF.R.S32.HI R0, RZ, 0x1f, R7 ;  /* 0x0000001fff007819 */ /* 0x000fe20000011407 */
[----:B------:R-:W-:Y:S01]  /*df30*/  IMAD R4, R9, UR5, R4 ;  /* 0x0000000509047c24 */ /* 0x000fe2000f8e0204 */
[----:B------:R-:W-:Y:S01]  /*df40*/  SHF.R.S32.HI R9, RZ, 0x1f, R5 ;  /* 0x0000001fff097819 */ /* 0x000fe20000011405 */
[----:B------:R-:W-:Y:S02]  /*df50*/  ULDC.64 UR4, c[0x0][0xbc8] ;  /* 0x0002f20000047ab9 */ /* 0x000fe40000000a00 */
[----:B------:R-:W-:Y:S01]  /*df60*/  IMAD R0, R0, UR4, RZ ;  /* 0x0000000400007c24 */ /* 0x000fe2000f8e02ff */
[----:B------:R-:W-:-:S03]  /*df70*/  IADD3.X R3, R9, R3, R4, P0, !PT ;  /* 0x0000000309037210 */ /* 0x000fc600007fe404 */
        /* <DEDUP_REMOVED lines=9> */
.L_x_3220:
        /* <DEDUP_REMOVED lines=18> */
.L_x_3248:
[----:B------:R-:W-:Y:S01]  /*e130*/  ULDC UR7, c[0x0][0xc50] ;  /* 0x0003140000077ab9 */ /* 0x000fe20000000800 */
[----:B------:R-:W-:Y:S01]  /*e140*/  UMOV UR36, UR6 ;  /* 0x0000000600247c82 */ /* 0x000fe20008000000 */
[----:B------:R-:W-:-:S11]  /*e150*/  UISETP.NE.AND UP0, UPT, UR7, 0x1, UPT ;  /* 0x000000010700788c */ /* 0x000fd6000bf05270 */
[----:B------:R-:W-:Y:S01]  /*e160*/  @UP0 ULDC UR4, c[0x0][0xc54] ;  /* 0x0003150000040ab9 */ /* 0x000fe20000000800 */
[----:B------:R-:W-:Y:S01]  /*e170*/  @UP0 ULDC UR8, c[0x0][0xc58] ;  /* 0x0003160000080ab9 */ /* 0x000fe20000000800 */
[----:B------:R-:W-:-:S04]  /*e180*/  UIMAD.WIDE.U32 UR4, UR6, UR4, URZ ;  /* 0x00000004060472a5 */ /* 0x000fc8000f8e003f */
[----:B------:R-:W-:-:S12]  /*e190*/  @UP0 USHF.R.U32.HI UR36, URZ, UR8, UR5 ;  /* 0x000000083f240299 */ /* 0x000fd80008011605 */
.L_x_3249:
        /* <DEDUP_REMOVED lines=8> */
[----:B------:R-:W-:Y:S02]  /*e220*/  ULOP3.LUT UR42, UR6, 0xffff, URZ, 0xc0, !UPT ;  /* 0x0000ffff062a7892 */ /* 0x000fe4000f8ec03f */
[----:B------:R-:W-:Y:S01]  /*e230*/  UISETP.NE.U32.AND UP0, UPT, UR4, URZ, UPT ;  /* 0x0000003f0400728c */ /* 0x000fe2000bf05070 */
[----:B------:R-:W-:Y:S02]  /*e240*/  UMOV UR41, URZ ;  /* 0x0000003f00297c82 */ /* 0x000fe40008000000 */
[----:B------:R-:W-:Y:S01]  /*e250*/  ULDC UR4, c[0x0][0x424] ;  /* 0x0001090000047ab9 */ /* 0x000fe20000000800 */
[----:B------:R-:W-:-:S03]  /*e260*/  UISETP.NE.AND.EX UP0, UPT, UR5, URZ, UPT, UP0 ;  /* 0x0000003f0500728c */ /* 0x000fc6000bf05300 */
[----:B------:R-:W-:Y:S01]  /*e270*/  ULDC UR5, c[0x0][0x2f0] ;  /* 0x0000bc0000057ab9 */ /* 0x000fe20000000800 */
[----:B------:R-:W-:-:S04]  /*e280*/  USEL UR4, UR4, 0x1, UP0 ;  /* 0x0000000104047887 */ /* 0x000fc80008000000 */
[----:B------:R-:W-:-:S04]  /*e290*/  UIMAD UR4, UR4, UR5, URZ ;  /* 0x00000005040472a4 */ /* 0x000fc8000f8e023f */
[----:B------:R-:W-:Y:S02]  /*e2a0*/  UISETP.GE.AND UP0, UPT, UR4, 0x1, UPT ;  /* 0x000000010400788c */ /* 0x000fe4000bf06270 */
[----:B------:R-:W-:-:S03]  /*e2b0*/  UIADD3 UR5, UR4, 0x6f, URZ ;  /* 0x0000006f04057890 */ /* 0x000fc6000fffe03f */
[----:B------:R-:W-:Y:S01]  /*e2c0*/  UMOV UR4, URZ ;  /* 0x0000003f00047c82 */ /* 0x000fe20008000000 */
[----:B------:R-:W-:Y:S01]  /*e2d0*/  PLOP3.LUT P0, PT, PT, PT, UP0, 0x80, 0x0 ;  /* 0x000000000000781c */ /* 0x000fe20003f0f008 */
[----:B------:R-:W-:-:S04]  /*e2e0*/  UIMAD.WIDE UR4, UR5, -0x6db6db6d, UR4 ;  /* 0x92492493050478a5 */ /* 0x000fc8000f8e0204 */
[----:B------:R-:W-:-:S04]  /*e2f0*/  USHF.R.U32.HI UR39, URZ, 0x1f, UR5 ;  /* 0x0000001f3f277899 */ /* 0x000fc80008011605 */
[----:B------:R-:W-:-:S04]  /*e300*/  ULEA.HI.SX32 UR39, UR5, UR39, 0x1a ;  /* 0x0000002705277291 */ /* 0x000fc8000f8fd23f */
[----:B------:R-:W-:Y:S08]  /*e310*/  @!P0 BRA `(.L_x_3251) ;  /* 0x0000000000908947 */ /* 0x000ff00003800000 */
[----:B------:R-:W-:Y:S01]  /*e320*/  USHF.R.U32.HI UR6, URZ, 0x10, UR6 ;  /* 0x000000103f067899 */ /* 0x000fe20008011606 */
[----:B------:R-:W-:-:S03]  /*e330*/  UMOV UR4, URZ ;  /* 0x0000003f00047c82 */ /* 0x000fc60008000000 */
[----:B------:R-:W-:-:S11]  /*e340*/  UISETP.NE.AND UP0, UPT, UR6, URZ, UPT ;  /* 0x0000003f0600728c */ /* 0x000fd6000bf05270 */
[----:B------:R-:W-:Y:S02]  /*e350*/  @!UP0 ULDC UR6, c[0x0][0x9f0] ;  /* 0x00027c0000068ab9 */ /* 0x000fe40000000800 */
[----:B------:R-:W-:Y:S01]  /*e360*/  IMAD.U32 R3, RZ, RZ, UR6 ;  /* 0x00000006ff037e24 */ /* 0x000fe2000f8e00ff */
[----:B------:R-:W-:-:S04]  /*e370*/  UIADD3 UR7, UR39, -0x1, UR6 ;  /* 0xffffffff27077890 */ /* 0x000fc8000fffe006 */
[-C--:B------:R-:W-:Y:S02]  /*e380*/  IABS R0, R3.reuse ;  /* 0x0000000300007213 */ /* 0x080fe40000000000 */
[----:B------:R-:W-:Y:S01]  /*e390*/  IABS R4, R3 ;  /* 0x0000000300047213 */ /* 0x000fe20000000000 */
[----:B------:R-:W-:Y:S01]  /*e3a0*/  IMAD.U32 R3, RZ, RZ, UR7 ;  /* 0x00000007ff037e24 */ /* 0x000fe2000f8e00ff */
[----:B------:R-:W-:Y:S01]  /*e3b0*/  R2UR UR11, R0 ;  /* 0x00000000000b72ca */ /* 0x000fe200000e0000 */
[----:B------:R-:W-:Y:S02]  /*e3c0*/  ULOP3.LUT UR7, UR7, UR6, URZ, 0x3c, !UPT ;  /* 0x0000000607077292 */ /* 0x000fe4000f8e3c3f */
[----:B------:R-:W-:-:S10]  /*e3d0*/  IMAD.MOV R4, RZ, RZ, -R4 ;  /* 0x000000ffff047224 */ /* 0x000fd400078e0a04 */
[----:B------:R-:W0:Y:S08]  /*e3e0*/  I2F.RP R0, UR11 ;  /* 0x0000000b00007d06 */ /* 0x000e300008209400 */
[----:B0-----:R-:W0:Y:S02]  /*e3f0*/  MUFU.RCP R0, R0 ;  /* 0x0000000000007308 */ /* 0x001e240000001000 */
[----:B0-----:R-:W-:-:S02]  /*e400*/  IADD3 R2, R0, 0xffffffe, RZ ;  /* 0x0ffffffe00027810 */ /* 0x001fc40007ffe0ff */
[----:B------:R-:W-:Y:S01]  /*e410*/  IABS R0, R3 ;  /* 0x0000000300007213 */ /* 0x000fe20000000000 */
[----:B------:R-:W-:-:S03]  /*e420*/  IMAD.MOV.U32 R3, RZ, RZ, R4 ;  /* 0x000000ffff037224 */ /* 0x000fc600078e0004 */
[----:B------:R-:W0:Y:S01]  /*e430*/  F2I.FTZ.U32.TRUNC.NTZ R2, R2 ;  /* 0x0000000200027305 */ /* 0x000e22000021f000 */
[----:B------:R-:W-:Y:S02]  /*e440*/  R2UR UR9, R0 ;  /* 0x00000000000972ca */ /* 0x000fe400000e0000 */
[----:B------:R-:W-:Y:S02]  /*e450*/  R2UR UR10, R3 ;  /* 0x00000000030a72ca */ /* 0x000fe400000e0000 */
        /* <DEDUP_REMOVED lines=16> */
.L_x_3251:
[----:B------:R-:W-:Y:S01]  /*e560*/  UIMAD UR40, UR42, UR41, URZ ;  /* 0x000000292a2872a4 */ /* 0x000fe2000f8e023f */
[----:B------:R-:W-:-:S05]  /*e570*/  MOV R0, UR39 ;  /* 0x0000002700007c02 */ /* 0x000fca0008000f00 */
[----:B------:R-:W-:-:S05]  /*e580*/  IMAD.U32 R3, RZ, RZ, UR40 ;  /* 0x00000028ff037e24 */ /* 0x000fca000f8e00ff */
[----:B------:R-:W-:Y:S01]  /*e590*/  VIADDMNMX R17, R3, UR41, R0, PT ;  /* 0x0000002903117c46 */ /* 0x000fe2000b800100 */
[----:B------:R-:W-:Y:S02]  /*e5a0*/  IMAD.MOV.U32 R0, RZ, RZ, RZ ;  /* 0x000000ffff007224 */ /* 0x000fe400078e00ff */
[----:B------:R-:W-:Y:S01]  /*e5b0*/  IMAD.MOV.U32 R3, RZ, RZ, 0x1 ;  /* 0x00000001ff037424 */ /* 0x000fe200078e00ff */
        /* <DEDUP_REMOVED lines=26> */
.L_x_3252:
        /* <DEDUP_REMOVED lines=20> */
.L_x_3254:
        /* <DEDUP_REMOVED lines=15> */
.L_x_3253:
        /* <DEDUP_REMOVED lines=21> */
.L_x_3339:
        /* <DEDUP_REMOVED lines=8> */
.L_x_3342:
[----:B------:R-:W-:Y:S05]  /*eb60*/  @!P6 BRA `(.L_x_3256) ;  /* 0x000000040008e947 */ /* 0x000fea0003800000 */
[----:B------:R-:W-:Y:S01]  /*eb70*/  MOV R16, R18 ;  /* 0x0000001200107202 */ /* 0x000fe20000000f00 */
        /* <DEDUP_REMOVED lines=18> */
[----:B------:R-:W-:-:S05]  /*eca0*/  IADD3 R0, -R0, RZ, RZ ;  /* 0x000000ff00007210 */ /* 0x000fca0007ffe1ff */
[----:B------:R-:W-:-:S07]  /*ecb0*/  IMAD R17, R6, R0, R17 ;  /* 0x0000000006117224 */ /* 0x000fce00078e0211 */
.L_x_3258:
[----:B0-----:R-:W-:Y:S01]  /*ecc0*/  IMAD.MOV.U32 R0, RZ, RZ, 0x1 ;  /* 0x00000001ff007424 */ /* 0x001fe200078e00ff */
[----:B------:R-:W1:Y:S04]  /*ecd0*/  S2R R8, SR_TID.X ;  /* 0x0000000000087919 */ /* 0x000e680000002100 */
[----:B------:R-:W-:-:S04]  /*ece0*/  SHF.L.U32 R0, R0, 0x1f, RZ ;  /* 0x0000001f00007819 */ /* 0x000fc800000006ff */
[----:B------:R-:W0:Y:S01]  /*ecf0*/  SYNCS.PHASECHK.TRANS64.TRYWAIT P0, [UR38+0x36840], R0 ;  /* 0x03684000ff0075a7 */ /* 0x000e220008000166 */
[----:B-1----:R-:W-:-:S04]  /*ed00*/  LOP3.LUT R2, R8, 0x7f, RZ, 0xc0, !PT ;  /* 0x0000007f08027812 */ /* 0x002fc800078ec0ff */
[----:B------:R-:W-:Y:S01]  /*ed10*/  ISETP.NE.AND P1, PT, R2, RZ, PT ;  /* 0x000000ff0200720c */ /* 0x000fe20003f25270 */
[----:B0-----:R-:W-:-:S12]  /*ed20*/  @!P0 BRA `(.L_x_3259) ;  /* 0x00000038000c8947 */ /* 0x001fd80003800000 */
.L_x_3343:
[----:B------:R-:W-:Y:S05]  /*ed30*/  @P1 BRA `(.L_x_3260) ;  /* 0x0000000000181947 */ /* 0x000fea0003800000 */
[----:B------:R-:W1:Y:S01]  /*ed40*/  S2R R2, SR_TID.X ;  /* 0x0000000000027919 */ /* 0x000e620000002100 */
[----:B0-----:R-:W-:-:S04]  /*ed50*/  IMAD.MOV.U32 R0, RZ, RZ, 0xa800 ;  /* 0x0000a800ff007424 */ /* 0x001fc800078e00ff */
[----:B------:R2:W-:Y:S01]  /*ed60*/  SYNCS.ARRIVE.TRANS64 RZ, [UR38+0x36830], R0 ;  /* 0x03683000ffff79a7 */ /* 0x0005e20008000026 */
[----:B-1----:R-:W-:-:S13]  /*ed70*/  LOP3.LUT P0, RZ, R2, 0x1f, RZ, 0xc0, !PT ;  /* 0x0000001f02ff7812 */ /* 0x002fda000780c0ff */
[----:B--2---:R-:W-:Y:S05]  /*ed80*/  @!P0 BRA `(.L_x_3260) ;  /* 0x0000000000048947 */ /* 0x004fea0003800000 */
[----:B------:R-:W-:Y:S01]  /*ed90*/  BPT.TRAP 0x1 ;  /* 0x000000040000795c */ /* 0x000fe20000300000 */
.L_x_3260:
        /* <DEDUP_REMOVED lines=27> */
[----:B------:R-:W-:Y:S01]  /*ef50*/  UMOV UR19, UR11 ;  /* 0x0000000b00137c82 */ /* 0x000fe20008000000 */
[----:B------:R1:W-:Y:S01]  /*ef60*/  UTMALDG.4D [UR24], [UR4], desc[UR6] ;  /* 0x00000618040075b4 */ /* 0x0003e20008019000 */
[----:B------:R1:W-:Y:S02]  /*ef70*/  UTMALDG.4D [UR16], [UR4], desc[UR6] ;  /* 0x00000610040075b4 */ /* 0x0003e40008019000 */
[----:B-1----:R-:W-:Y:S01]  /*ef80*/  NOP ;  /* 0x0000000000007918 */ /* 0x002fe20000000000 */
.L_x_3256:
        /* <DEDUP_REMOVED lines=21> */
[----:B01----:R-:W-:Y:S05]  /*f0e0*/  CALL.ABS.NOINC R2 ;  /* 0x0000000002007343 */ /* 0x003fea0003c00000 */
.L_x_3261:
[----:B------:R-:W1:Y:S01]  /*f0f0*/  LDC R6, c[0x0][0x448] ;  /* 0x00011200ff067b82 */ /* 0x000e620000000800 */
[----:B------:R-:W2:Y:S01]  /*f100*/  S2R R14, SR_TID.X ;  /* 0x00000000000e7919 */ /* 0x000ea20000002100 */
[----:B------:R-:W-:Y:S01]  /*f110*/  USHF.R.S32.HI UR6, URZ, 0x1f, UR36 ;  /* 0x0000001f3f067899 */ /* 0x000fe20008011424 */
[----:B------:R-:W-:Y:S01]  /*f120*/  ULDC.64 UR8, c[0x0][0x2d8] ;  /* 0x0000b60000087ab9 */ /* 0x000fe20000000a00 */
[----:B------:R-:W3:Y:S02]  /*f130*/  S2R R15, SR_CTAID.Z ;  /* 0x00000000000f7919 */ /* 0x000ee40000002700 */
[----:B------:R-:W-:Y:S02]  /*f140*/  UIMAD UR6, UR6, UR8, URZ ;  /* 0x00000008060672a4 */ /* 0x000fe4000f8e023f */
[----:B------:R-:W4:Y:S01]  /*f150*/  LDC.64 R2, c[0x0][0x2e0] ;  /* 0x0000b800ff027b82 */ /* 0x000f220000000a00 */
[----:B------:R-:W5:Y:S01]  /*f160*/  S2R R12, SR_CTAID.X ;  /* 0x00000000000c7919 */ /* 0x000f620000002500 */
[----:B------:R-:W-:-:S02]  /*f170*/  UIMAD.WIDE.U32 UR4, UR36, UR8, URZ ;  /* 0x00000008240472a5 */ /* 0x000fc4000f8e003f */
[----:B------:R-:W-:-:S04]  /*f180*/  UIMAD UR6, UR36, UR9, UR6 ;  /* 0x00000009240672a4 */ /* 0x000fc8000f8e0206 */
[----:B------:R-:W-:Y:S01]  /*f190*/  UIADD3 UR5, UR5, UR6, URZ ;  /* 0x0000000605057290 */ /* 0x000fe2000fffe03f */
[----:B-1----:R-:W-:Y:S02]  /*f1a0*/  ISETP.NE.AND P0, PT, R6, 0x1, PT ;  /* 0x000000010600780c */ /* 0x002fe40003f05270 */
[C---:B--2---:R-:W-:Y:S02]  /*f1b0*/  LOP3.LUT R13, R14.reuse, 0x7f, RZ, 0xc0, !PT ;  /* 0x0000007f0e0d7812 */ /* 0x044fe400078ec0ff */
[----:B------:R-:W-:-:S09]  /*f1c0*/  SHF.L.U32 R11, R14, 0x4, RZ ;  /* 0x000000040e0b7819 */ /* 0x000fd200000006ff */
[----:B------:R-:W1:Y:S01]  /*f1d0*/  @P0 LDC R9, c[0x0][0x44c] ;  /* 0x00011300ff090b82 */ /* 0x000e620000000800 */
[----:B------:R-:W-:Y:S02]  /*f1e0*/  SHF.R.U32.HI R8, RZ, 0x3, R13 ;  /* 0x00000003ff087819 */ /* 0x000fe4000001160d */
[----:B---3--:R-:W-:Y:S02]  /*f1f0*/  SHF.R.S32.HI R5, RZ, 0x1f, R15 ;  /* 0x0000001fff057819 */ /* 0x008fe4000001140f */
[----:B0-----:R-:W-:-:S03]  /*f200*/  LOP3.LUT R0, R8, 0x70, R11, 0xf8, !PT ;  /* 0x0000007008007812 */ /* 0x001fc600078ef80b */
[----:B------:R-:W0:Y:S01]  /*f210*/  @P0 LDC R7, c[0x0][0x450] ;  /* 0x00011400ff070b82 */ /* 0x000e220000000800 */
[-C--:B----4-:R-:W-:Y:S02]  /*f220*/  IMAD R4, R5, R2.reuse, RZ ;  /* 0x0000000205047224 */ /* 0x090fe400078e02ff */
[----:B-----5:R-:W-:Y:S02]  /*f230*/  IMAD R0, R12, 0x80, R0 ;  /* 0x000000800c007824 */ /* 0x020fe400078e0200 */
[C---:B------:R-:W-:Y:S02]  /*f240*/  IMAD R5, R15.reuse, R3, R4 ;  /* 0x000000030f057224 */ /* 0x040fe400078e0204 */
[----:B------:R-:W-:Y:S02]  /*f250*/  IMAD.MOV.U32 R4, RZ, RZ, R0 ;  /* 0x000000ffff047224 */ /* 0x000fe400078e0000 */
[----:B------:R-:W-:Y:S01]  /*f260*/  IMAD.WIDE.U32 R2, R15, R2, UR4 ;  /* 0x000000040f027e25 */ /* 0x000fe2000f8e0002 */
[----:B------:R-:W-:-:S03]  /*f270*/  ULDC.64 UR4, c[0x0][0x2d0] ;  /* 0x0000b40000047ab9 */ /* 0x000fc60000000a00 */
[----:B------:R-:W-:Y:S02]  /*f280*/  IMAD.IADD R3, R3, 0x1, R5 ;  /* 0x0000000103037824 */ /* 0x000fe400078e0205 */
[----:B-1----:R-:W-:Y:S01]  /*f290*/  @P0 IMAD.HI.U32 R10, R0, R9, RZ ;  /* 0x00000009000a0227 */ /* 0x002fe200078e00ff */
[----:B------:R-:W-:-:S04]  /*f2a0*/  SHF.L.U32 R9, R13, 0x3, RZ ;  /* 0x000000030d097819 */ /* 0x000fc800000006ff */
[----:B0-----:R-:W-:-:S04]  /*f2b0*/  @P0 SHF.R.U32.HI R4, RZ, R7, R10 ;  /* 0x00000007ff040219 */ /* 0x001fc8000001160a */
[----:B------:R-:W-:Y:S01]  /*f2c0*/  SHF.R.S32.HI R5, RZ, 0x1f, R4 ;  /* 0x0000001fff057819 */ /* 0x000fe20000011404 */
[C---:B------:R-:W-:Y:S01]  /*f2d0*/  IMAD.WIDE.U32 R2, R4.reuse, UR4, R2 ;  /* 0x0000000404027c25 */ /* 0x040fe2000f8e0002 */
[----:B------:R-:W-:-:S03]  /*f2e0*/  IADD3 R7, -R4, RZ, RZ ;  /* 0x000000ff04077210 */ /* 0x000fc60007ffe1ff */
[----:B------:R-:W-:Y:S02]  /*f2f0*/  IMAD R5, R5, UR4, RZ ;  /* 0x0000000405057c24 */ /* 0x000fe4000f8e02ff */
[----:B------:R-:W-:Y:S02]  /*f300*/  IMAD R0, R6, R7, R0 ;  /* 0x0000000706007224 */ /* 0x000fe400078e0200 */
[----:B------:R-:W-:Y:S01]  /*f310*/  IMAD R5, R4, UR5, R5 ;  /* 0x0000000504057c24 */ /* 0x000fe2000f8e0205 */
[----:B------:R-:W-:Y:S02]  /*f320*/  ULDC.64 UR4, c[0x0][0x2c8] ;  /* 0x0000b20000047ab9 */ /* 0x000fe40000000a00 */
[----:B------:R-:W-:Y:S01]  /*f330*/  SHF.R.S32.HI R4, RZ, 0x1f, R0 ;  /* 0x0000001fff047819 */ /* 0x000fe20000011400 */
[----:B------:R-:W-:-:S04]  /*f340*/  IMAD.IADD R3, R3, 0x1, R5 ;  /* 0x0000000103037824 */ /* 0x000fc800078e0205 */
[----:B------:R-:W-:Y:S02]  /*f350*/  IMAD R5, R4, UR4, RZ ;  /* 0x0000000404057c24 */ /* 0x000fe4000f8e02ff */
[----:B------:R-:W-:-:S04]  /*f360*/  IMAD.WIDE.U32 R2, R0, UR4, R2 ;  /* 0x0000000400027c25 */ /* 0x000fc8000f8e0002 */
[----:B------:R-:W-:Y:S01]  /*f370*/  IMAD R5, R0, UR5, R5 ;  /* 0x0000000500057c24 */ /* 0x000fe2000f8e0205 */
[----:B------:R-:W-:Y:S02]  /*f380*/  ULDC.64 UR4, c[0x0][0x280] ;  /* 0x0000a00000047ab9 */ /* 0x000fe40000000a00 */
[----:B------:R-:W-:Y:S01]  /*f390*/  LEA R0, P0, R2, UR4, 0x1 ;  /* 0x0000000402007c11 */ /* 0x000fe2000f8008ff */
[----:B------:R-:W-:Y:S01]  /*f3a0*/  IMAD.IADD R7, R3, 0x1, R5 ;  /* 0x0000000103077824 */ /* 0x000fe200078e0205 */
[----:B------:R-:W-:-:S04]  /*f3b0*/  ULDC UR4, c[0x0][0x2b8] ;  /* 0x0000ae0000047ab9 */ /* 0x000fc80000000800 */
        /* <DEDUP_REMOVED lines=19> */
[----:B------:R-:W-:Y:S01]  /*f4f0*/  SHFL.IDX PT, R4, R7, 0x1, 0x181f ;  /* 0x00381f0007047f89 */ /* 0x000fe200000e0000 */
[----:B0-----:R-:W-:-:S03]  /*f500*/  IMAD R8, R2, 0x80, R8 ;  /* 0x0000008002087824 */ /* 0x001fc600078e0208 */
[----:B------:R-:W0:Y:S02]  /*f510*/  SHFL.IDX PT, R2, R7, RZ, 0x181f ;  /* 0x00181fff07027589 */ /* 0x000e2400000e0000 */
[C---:B------:R-:W-:Y:S02]  /*f520*/  ISETP.GE.AND P3, PT, R8.reuse, R6, PT ;  /* 0x000000060800720c */ /* 0x040fe40003f66270 */
[----:B------:R-:W-:-:S11]  /*f530*/  IADD3 R5, R8, 0x10, RZ ;  /* 0x0000001008057810 */ /* 0x000fd60007ffe0ff */
[----:B------:R-:W-:Y:S01]  /*f540*/  @!P3 LEA R21, R9, UR38, 0x1 ;  /* 0x000000260915bc11 */ /* 0x000fe2000f8e08ff */
[----:B0-----:R-:W-:Y:S02]  /*f550*/  IMAD.MOV.U32 R3, RZ, RZ, R2 ;  /* 0x000000ffff037224 */ /* 0x001fe400078e0002 */
[----:B------:R-:W-:Y:S02]  /*f560*/  IMAD.MOV.U32 R2, RZ, RZ, R14 ;  /* 0x000000ffff027224 */ /* 0x000fe400078e000e */
[----:B------:R-:W0:Y:S02]  /*f570*/  SHFL.IDX PT, R14, R0, 0x1, 0x181f ;  /* 0x00381f00000e7f89 */ /* 0x000e2400000e0000 */
[----:B------:R-:W-:-:S05]  /*f580*/  @!P3 IMAD.WIDE.U32 R2, R10, 0x2, R2 ;  /* 0x000000020a02b825 */ /* 0x000fca00078e0002 */
[----:B------:R-:W-:Y:S04]  /*f590*/  @!P3 LDGSTS.E.BYPASS.LTC128B.128 [R21+0x15400], desc[UR6][R2.64], !P2 ;  /* 0x154000000215bfae */ /* 0x000fe8000d101d46 */
[----:B------:R-:W-:Y:S04]  /*f5a0*/  @!P3 LDGSTS.E.BYPASS.LTC128B.128 [R21+0x19400], desc[UR6][R2.64+0x80], !P0 ;  /* 0x194000800215bfae */ /* 0x000fe8000c101d46 */
[----:B------:R1:W-:Y:S01]  /*f5b0*/  @!P3 LDGSTS.E.BYPASS.LTC128B.128 [R21+0x1d400], desc[UR6][R2.64+0x100], !P1 ;  /* 0x1d4001000215bfae */ /* 0x0003e2000c901d46 */
[----:B------:R-:W-:Y:S01]  /*f5c0*/  ISETP.GE.AND P3, PT, R5, R6, PT ;  /* 0x000000060500720c */ /* 0x000fe20003f66270 */
[----:B------:R-:W-:-:S02]  /*f5d0*/  IMAD.MOV.U32 R5, RZ, RZ, R4 ;  /* 0x000000ffff057224 */ /* 0x000fc400078e0004 */
[----:B0-----:R-:W-:Y:S02]  /*f5e0*/  IMAD.MOV.U32 R4, RZ, RZ, R14 ;  /* 0x000000ffff047224 */ /* 0x001fe400078e000e */
[----:B------:R-:W-:Y:S01]  /*f5f0*/  SHFL.IDX PT, R14, R0, 0x2, 0x181f ;  /* 0x00581f00000e7f89 */ /* 0x000fe200000e0000 */
[----:B-1----:R-:W-:-:S07]  /*f600*/  VIADD R3, R8, 0x20 ;  /* 0x0000002008037836 */ /* 0x002fce0000000000 */
[----:B------:R-:W-:Y:S01]  /*f610*/  @!P3 IMAD.WIDE.U32 R4, R10, 0x2, R4 ;  /* 0x000000020a04b825 */ /* 0x000fe200078e0004 */
[----:B------:R-:W0:Y:S01]  /*f620*/  SHFL.IDX PT, R2, R7, 0x2, 0x181f ;  /* 0x00581f0007027f89 */ /* 0x000e2200000e0000 */
[----:B------:R-:W-:-:S05]  /*f630*/  @!P3 LEA R20, R9, UR38, 0x1 ;  /* 0x000000260914bc11 */ /* 0x000fca000f8e08ff */
[----:B------:R-:W-:Y:S04]  /*f640*/  @!P3 LDGSTS.E.BYPASS.LTC128B.128 [R20+0x15c00], desc[UR6][R4.64], !P2 ;  /* 0x15c000000414bfae */ /* 0x000fe8000d101d46 */
[----:B------:R-:W-:Y:S04]  /*f650*/  @!P3 LDGSTS.E.BYPASS.LTC128B.128 [R20+0x19c00], desc[UR6][R4.64+0x80], !P0 ;  /* 0x19c000800414bfae */ /* 0x000fe8000c101d46 */
[----:B------:R1:W-:Y:S01]  /*f660*/  @!P3 LDGSTS.E.BYPASS.LTC128B.128 [R20+0x1dc00], desc[UR6][R4.64+0x100], !P1 ;  /* 0x1dc001000414bfae */ /* 0x0003e2000c901d46 */
[----:B------:R-:W-:Y:S02]  /*f670*/  ISETP.GE.AND P3, PT, R3, R6, PT ;  /* 0x000000060300720c */ /* 0x000fe40003f66270 */
[----:B0-----:R-:W-:Y:S01]  /*f680*/  MOV R3, R2 ;  /* 0x0000000200037202 */ /* 0x001fe20000000f00 */
[----:B------:R-:W-:Y:S01]  /*f690*/  IMAD.MOV.U32 R2, RZ, RZ, R14 ;  /* 0x000000ffff027224 */ /* 0x000fe200078e000e */
[----:B-1----:R-:W0:Y:S01]  /*f6a0*/  SHFL.IDX PT, R4, R7, 0x3, 0x181f ;  /* 0x00781f0007047f89 */ /* 0x002e2200000e0000 */
[----:B------:R-:W-:-:S08]  /*f6b0*/  VIADD R5, R8, 0x30 ;  /* 0x0000003008057836 */ /* 0x000fd00000000000 */
[----:B------:R-:W-:Y:S01]  /*f6c0*/  @!P3 LEA R21, R9, UR38, 0x1 ;  /* 0x000000260915bc11 */ /* 0x000fe2000f8e08ff */
[----:B------:R-:W-:Y:S01]  /*f6d0*/  @!P3 IMAD.WIDE.U32 R2, R10, 0x2, R2 ;  /* 0x000000020a02b825 */ /* 0x000fe200078e0002 */
[----:B------:R-:W1:Y:S04]  /*f6e0*/  SHFL.IDX PT, R14, R0, 0x3, 0x181f ;  /* 0x00781f00000e7f89 */ /* 0x000e6800000e0000 */
[----:B------:R-:W-:Y:S04]  /*f6f0*/  @!P3 LDGSTS.E.BYPASS.LTC128B.128 [R21+0x16400], desc[UR6][R2.64], !P2 ;  /* 0x164000000215bfae */ /* 0x000fe8000d101d46 */
[----:B------:R-:W-:Y:S04]  /*f700*/  @!P3 LDGSTS.E.BYPASS.LTC128B.128 [R21+0x1a400], desc[UR6][R2.64+0x80], !P0 ;  /* 0x1a4000800215bfae */ /* 0x000fe8000c101d46 */
[----:B------:R2:W-:Y:S01]  /*f710*/  @!P3 LDGSTS.E.BYPASS.LTC128B.128 [R21+0x1e400], desc[UR6][R2.64+0x100], !P1 ;  /* 0x1e4001000215bfae */ /* 0x0005e2000c901d46 */
[----:B------:R-:W-:Y:S01]  /*f720*/  ISETP.GE.AND P3, PT, R5, R6, PT ;  /* 0x000000060500720c */ /* 0x000fe20003f66270 */
[----:B0-----:R-:W-:Y:S01]  /*f730*/  IMAD.MOV.U32 R5, RZ, RZ, R4 ;  /* 0x000000ffff057224 */ /* 0x001fe200078e0004 */
[----:B-1----:R-:W-:Y:S01]  /*f740*/  MOV R4, R14 ;  /* 0x0000000e00047202 */ /* 0x002fe20000000f00 */
[----:B--2---:R-:W0:Y:S10]  /*f750*/  SHFL.IDX PT, R2, R7, 0x4, 0x181f ;  /* 0x00981f0007027f89 */ /* 0x004e3400000e0000 */
[----:B------:R-:W-:Y:S01]  /*f760*/  @!P3 LEA R20, R9, UR38, 0x1 ;  /* 0x000000260914bc11 */ /* 0x000fe2000f8e08ff */
[----:B------:R-:W-:Y:S01]  /*f770*/  VIADD R3, R8, 0x40 ;  /* 0x0000004008037836 */ /* 0x000fe20000000000 */
[----:B------:R-:W1:Y:S01]  /*f780*/  SHFL.IDX PT, R14, R0, 0x4, 0x181f ;  /* 0x00981f00000e7f89 */ /* 0x000e6200000e0000 */
[----:B------:R-:W-:-:S05]  /*f790*/  @!P3 IMAD.WIDE.U32 R4, R10, 0x2, R4 ;  /* 0x000000020a04b825 */ /* 0x000fca00078e0004 */
[----:B------:R-:W-:Y:S04]  /*f7a0*/  @!P3 LDGSTS.E.BYPASS.LTC128B.128 [R20+0x16c00], desc[UR6][R4.64], !P2 ;  /* 0x16c000000414bfae */ /* 0x000fe8000d101d46 */
[----:B------:R-:W-:Y:S04]  /*f7b0*/  @!P3 LDGSTS.E.BYPASS.LTC128B.128 [R20+0x1ac00], desc[UR6][R4.64+0x80], !P0 ;  /* 0x1ac000800414bfae */ /* 0x000fe8000c101d46 */
[----:B------:R2:W-:Y:S01]  /*f7c0*/  @!P3 LDGSTS.E.BYPASS.LTC128B.128 [R20+0x1ec00], desc[UR6][R4.64+0x100], !P1 ;  /* 0x1ec001000414bfae */ /* 0x0005e2000c901d46 */
[----:B------:R-:W-:Y:S01]  /*f7d0*/  ISETP.GE.AND P3, PT, R3, R6, PT ;  /* 0x000000060300720c */ /* 0x000fe20003f66270 */
[----:B0-----:R-:W-:-:S02]  /*f7e0*/  IMAD.MOV.U32 R3, RZ, RZ, R2 ;  /* 0x000000ffff037224 */ /* 0x001fc400078e0002 */
[----:B-1----:R-:W-:Y:S01]  /*f7f0*/  IMAD.MOV.U32 R2, RZ, RZ, R14 ;  /* 0x000000ffff027224 */ /* 0x002fe200078e000e */
[----:B--2---:R-:W0:Y:S01]  /*f800*/  SHFL.IDX PT, R4, R7, 0x5, 0x181f ;  /* 0x00b81f0007047f89 */ /* 0x004e2200000e0000 */
[----:B------:R-:W-:-:S08]  /*f810*/  IADD3 R5, R8, 0x50, RZ ;  /* 0x0000005008057810 */ /* 0x000fd00007ffe0ff */
[----:B------:R-:W-:Y:S01]  /*f820*/  @!P3 IMAD.WIDE.U32 R2, R10, 0x2, R2 ;  /* 0x000000020a02b825 */ /* 0x000fe200078e0002 */
[----:B------:R-:W-:Y:S01]  /*f830*/  @!P3 LEA R21, R9, UR38, 0x1 ;  /* 0x000000260915bc11 */ /* 0x000fe2000f8e08ff */
[----:B------:R-:W1:Y:S04]  /*f840*/  SHFL.IDX PT, R14, R0, 0x5, 0x181f ;  /* 0x00b81f00000e7f89 */ /* 0x000e6800000e0000 */
[----:B------:R-:W-:Y:S04]  /*f850*/  @!P3 LDGSTS.E.BYPASS.LTC128B.128 [R21+0x17400], desc[UR6][R2.64], !P2 ;  /* 0x174000000215bfae */ /* 0x000fe8000d101d46 */
[----:B------:R-:W-:Y:S04]  /*f860*/  @!P3 LDGSTS.E.BYPASS.LTC128B.128 [R21+0x1b400], desc[UR6][R2.64+0x80], !P0 ;  /* 0x1b4000800215bfae */ /* 0x000fe8000c101d46 */
[----:B------:R2:W-:Y:S01]  /*f870*/  @!P3 LDGSTS.E.BYPASS.LTC128B.128 [R21+0x1f400], desc[UR6][R2.64+0x100], !P1 ;  /* 0x1f4001000215bfae */ /* 0x0005e2000c901d46 */
[----:B------:R-:W-:Y:S01]  /*f880*/  ISETP.GE.AND P3, PT, R5, R6, PT ;  /* 0x000000060500720c */ /* 0x000fe20003f66270 */
[----:B0-----:R-:W-:-:S02]  /*f890*/  IMAD.MOV.U32 R5, RZ, RZ, R4 ;  /* 0x000000ffff057224 */ /* 0x001fc400078e0004 */
[----:B-1----:R-:W-:Y:S01]  /*f8a0*/  IMAD.MOV.U32 R4, RZ, RZ, R14 ;  /* 0x000000ffff047224 */ /* 0x002fe200078e000e */
[----:B--2---:R-:W0:Y:S09]  /*f8b0*/  SHFL.IDX PT, R2, R7, 0x6, 0x181f ;  /* 0x00d81f0007027f89 */ /* 0x004e3200000e0000 */
[----:B------:R-:W-:Y:S01]  /*f8c0*/  @!P3 LEA R20, R9, UR38, 0x1 ;  /* 0x000000260914bc11 */ /* 0x000fe2000f8e08ff */
[----:B------:R-:W-:Y:S01]  /*f8d0*/  VIADD R3, R8, 0x60 ;  /* 0x0000006008037836 */ /* 0x000fe20000000000 */
[----:B------:R-:W1:Y:S01]  /*f8e0*/  SHFL.IDX PT, R14, R0, 0x6, 0x181f ;  /* 0x00d81f00000e7f89 */ /* 0x000e6200000e0000 */
[----:B------:R-:W-:-:S05]  /*f8f0*/  @!P3 IMAD.WIDE.U32 R4, R10, 0x2, R4 ;  /* 0x000000020a04b825 */ /* 0x000fca00078e0004 */
[----:B------:R-:W-:Y:S04]  /*f900*/  @!P3 LDGSTS.E.BYPASS.LTC128B.128 [R20+0x17c00], desc[UR6][R4.64], !P2 ;  /* 0x17c000000414bfae */ /* 0x000fe8000d101d46 */
[----:B------:R-:W-:Y:S04]  /*f910*/  @!P3 LDGSTS.E.BYPASS.LTC128B.128 [R20+0x1bc00], desc[UR6][R4.64+0x80], !P0 ;  /* 0x1bc000800414bfae */ /* 0x000fe8000c101d46 */
[----:B------:R2:W-:Y:S01]  /*f920*/  @!P3 LDGSTS.E.BYPASS.LTC128B.128 [R20+0x1fc00], desc[UR6][R4.64+0x100], !P1 ;  /* 0x1fc001000414bfae */ /* 0x0005e2000c901d46 */
[----:B------:R-:W-:Y:S02]  /*f930*/  ISETP.GE.AND P3, PT, R3, R6, PT ;  /* 0x000000060300720c */ /* 0x000fe40003f66270 */
[----:B0-----:R-:W-:Y:S01]  /*f940*/  MOV R3, R2 ;  /* 0x0000000200037202 */ /* 0x001fe20000000f00 */
[----:B-1----:R-:W-:Y:S01]  /*f950*/  IMAD.MOV.U32 R2, RZ, RZ, R14 ;  /* 0x000000ffff027224 */ /* 0x002fe200078e000e */
[----:B--2---:R0:W1:Y:S09]  /*f960*/  SHFL.IDX PT, R4, R7, 0x7, 0x181f ;  /* 0x00f81f0007047f89 */ /* 0x00407200000e0000 */
[----:B------:R-:W-:Y:S01]  /*f970*/  @!P3 IMAD.WIDE.U32 R2, R10, 0x2, R2 ;  /* 0x000000020a02b825 */ /* 0x000fe200078e0002 */
[----:B------:R-:W-:Y:S01]  /*f980*/  @!P3 LEA R21, R9, UR38, 0x1 ;  /* 0x000000260915bc11 */ /* 0x000fe2000f8e08ff */
[----:B------:R0:W2:Y:S04]  /*f990*/  SHFL.IDX PT, R14, R0, 0x7, 0x181f ;  /* 0x00f81f00000e7f89 */ /* 0x0000a800000e0000 */
[----:B------:R0:W-:Y:S04]  /*f9a0*/  @!P3 LDGSTS.E.BYPASS.LTC128B.128 [R21+0x18400], desc[UR6][R2.64], !P2 ;  /* 0x184000000215bfae */ /* 0x0001e8000d101d46 */
[----:B------:R0:W-:Y:S04]  /*f9b0*/  @!P3 LDGSTS.E.BYPASS.LTC128B.128 [R21+0x1c400], desc[UR6][R2.64+0x80], !P0 ;  /* 0x1c4000800215bfae */ /* 0x0001e8000c101d46 */
[----:B------:R0:W-:Y:S02]  /*f9c0*/  @!P3 LDGSTS.E.BYPASS.LTC128B.128 [R21+0x20400], desc[UR6][R2.64+0x100], !P1 ;  /* 0x204001000215bfae */ /* 0x0001e4000c901d46 */
.L_x_3360:
[----:B0-----:R-:W-:Y:S01]  /*f9d0*/  VIADD R3, R8, 0x70 ;  /* 0x0000007008037836 */ /* 0x001fe20000000000 */
[----:B------:R-:W-:Y:S01]  /*f9e0*/  BSSY B0, `(.L_x_3263) ;  /* 0x000000e000007945 */ /* 0x000fe20003800000 */
[----:B--2---:R-:W-:-:S03]  /*f9f0*/  IMAD.MOV.U32 R2, RZ, RZ, R14 ;  /* 0x000000ffff027224 */ /* 0x004fc600078e000e */
[----:B------:R-:W-:Y:S02]  /*fa00*/  ISETP.GE.AND P3, PT, R3, R6, PT ;  /* 0x000000060300720c */ /* 0x000fe40003f66270 */
[----:B-1----:R-:W-:-:S11]  /*fa10*/  MOV R3, R4 ;  /* 0x0000000400037202 */ /* 0x002fd60000000f00 */
        /* <DEDUP_REMOVED lines=9> */
[----:B------:R0:W-:Y:S02]  /*fab0*/  LDGSTS.E.BYPASS.LTC128B.128 [R9+0x20c00], desc[UR4][R10.64+0x100], !P1 ;  /* 0x20c001000a097fae */ /* 0x0001e4000c901d44 */
.L_x_3264:
[----:B------:R-:W-:Y:S05]  /*fac0*/  BSYNC B0 ;  /* 0x0000000000007941 */ /* 0x000fea0003800000 */
.L_x_3263:
        /* <DEDUP_REMOVED lines=12> */
.L_x_3361:
[----:B0-----:R-:W-:Y:S01]  /*fb90*/  IMAD.MOV.U32 R9, RZ, RZ, 0x1 ;  /* 0x00000001ff097424 */ /* 0x001fe200078e00ff */
[----:B------:R-:W-:Y:S01]  /*fba0*/  MOV R8, RZ ;  /* 0x000000ff00087202 */ /* 0x000fe20000000f00 */
[----:B------:R-:W-:Y:S06]  /*fbb0*/  @!P1 BRA `(.L_x_3266) ;  /* 0x0000001c00a89947 */ /* 0x000fec0003800000 */
[----:B------:R-:W-:Y:S01]  /*fbc0*/  UIADD3 UR4, UR42, 0x1, URZ ;  /* 0x000000012a047890 */ /* 0x000fe2000fffe03f */
[----:B-1----:R-:W-:Y:S01]  /*fbd0*/  LOP3.LUT R2, RZ, UR40, RZ, 0x33, !PT ;  /* 0x00000028ff027c12 */ /* 0x002fe2000f8e33ff */
[----:B------:R-:W0:Y:S01]  /*fbe0*/  S2R R4, SR_TID.X ;  /* 0x0000000000047919 */ /* 0x000e220000002100 */
[----:B------:R-:W-:Y:S01]  /*fbf0*/  IMAD.MOV.U32 R9, RZ, RZ, 0x1 ;  /* 0x00000001ff097424 */ /* 0x000fe200078e00ff */
[----:B------:R-:W-:-:S04]  /*fc00*/  UIMAD UR4, UR4, UR41, URZ ;  /* 0x00000029040472a4 */ /* 0x000fc8000f8e023f */
[----:B------:R-:W-:-:S04]  /*fc10*/  UISETP.LT.AND UP0, UPT, UR39, UR4, UPT ;  /* 0x000000042700728c */ /* 0x000fc8000bf01270 */
[----:B------:R-:W-:-:S06]  /*fc20*/  USEL UR4, UR39, UR4, UP0 ;  /* 0x0000000427047287 */ /* 0x000fcc0008000000 */
[----:B------:R-:W-:-:S05]  /*fc30*/  IMAD R3, RZ, RZ, -UR4 ;  /* 0x80000004ff037e24 */ /* 0x000fca000f8e02ff */
[----:B------:R-:W-:-:S04]  /*fc40*/  VIADDMNMX R2, R3, 0x1, R2, !PT ;  /* 0x0000000103027846 */ /* 0x000fc80007800102 */
[----:B------:R-:W-:Y:S02]  /*fc50*/  R2UR UR5, R2 ;  /* 0x00000000020572ca */ /* 0x000fe400000e0000 */
[----:B------:R-:W-:Y:S02]  /*fc60*/  LOP3.LUT R2, RZ, UR4, RZ, 0x33, !PT ;  /* 0x00000004ff027c12 */ /* 0x000fe4000f8e33ff */
[----:B0-----:R-:W-:Y:S02]  /*fc70*/  LOP3.LUT R10, R4, 0x1f, RZ, 0xc0, !PT ;  /* 0x0000001f040a7812 */ /* 0x001fe400078ec0ff */
[----:B------:R-:W-:-:S07]  /*fc80*/  MOV R4, R16 ;  /* 0x0000001000047202 */ /* 0x000fce0000000f00 */
[----:B------:R-:W-:Y:S02]  /*fc90*/  UIADD3 UR6, UR5, -0x2, URZ ;  /* 0xfffffffe05067890 */ /* 0x000fe4000fffe03f */
[----:B------:R-:W-:-:S04]  /*fca0*/  UIADD3 UR5, UR4, UR5, URZ ;  /* 0x0000000504057290 */ /* 0x000fc8000fffe03f */
[----:B------:R-:W-:Y:S02]  /*fcb0*/  ISETP.NE.AND P0, PT, R2, UR6, PT ;  /* 0x0000000602007c0c */ /* 0x000fe4000bf05270 */
[----:B------:R-:W-:-:S05]  /*fcc0*/  IMAD.U32 R12, RZ, RZ, UR5 ;  /* 0x00000005ff0c7e24 */ /* 0x000fca000f8e00ff */
[----:B------:R-:W-:-:S06]  /*fcd0*/  LOP3.LUT R12, R12, 0x1, RZ, 0xc0, !PT ;  /* 0x000000010c0c7812 */ /* 0x000fcc00078ec0ff */
[----:B------:R-:W-:Y:S05]  /*fce0*/  @!P0 BRA `(.L_x_3267) ;  /* 0x0000001000f48947 */ /* 0x000fea0003800000 */
[----:B------:R-:W-:Y:S01]  /*fcf0*/  R2UR UR4, R12 ;  /* 0x000000000c0472ca */ /* 0x000fe200000e0000 */
[----:B------:R-:W-:Y:S01]  /*fd00*/  BSSY B0, `(.L_x_3267) ;  /* 0x000013b000007945 */ /* 0x000fe20003800000 */
[----:B------:R-:W-:Y:S02]  /*fd10*/  IMAD.MOV.U32 R6, RZ, RZ, 0x1 ;  /* 0x00000001ff067424 */ /* 0x000fe400078e00ff */
[----:B------:R-:W-:-:S09]  /*fd20*/  IMAD.MOV.U32 R4, RZ, RZ, R16 ;  /* 0x000000ffff047224 */ /* 0x000fd200078e0010 */
[----:B------:R-:W-:-:S06]  /*fd30*/  UIADD3 UR4, UR5, -UR4, URZ ;  /* 0x8000000405047290 */ /* 0x000fcc000fffe03f */
[----:B------:R-:W-:-:S07]  /*fd40*/  IMAD.U32 R7, RZ, RZ, UR4 ;  /* 0x00000004ff077e24 */ /* 0x000fce000f8e00ff */
.L_x_3302:
[----:B------:R-:W2:Y:S01]  /*fd50*/  LDL R2, [R1] ;  /* 0x0000000001027983 */ /* 0x000ea20000100800 */
[----:B------:R-:W-:Y:S01]  /*fd60*/  IADD3 R7, R7, -0x2, RZ ;  /* 0xfffffffe07077810 */ /* 0x000fe20007ffe0ff */
[----:B------:R-:W-:Y:S03]  /*fd70*/  BSSY B1, `(.L_x_3268) ;  /* 0x0000097000017945 */ /* 0x000fe60003800000 */
        /* <DEDUP_REMOVED lines=21> */
[----:B------:R-:W-:Y:S01]  /*fed0*/  IMAD R9, R9, R5, R0 ;  /* 0x0000000509097224 */ /* 0x000fe200078e0200 */
[----:B------:R-:W-:Y:S02]  /*fee0*/  IADD3 R3, R4, R3, RZ ;  /* 0x0000000304037210 */ /* 0x000fe40007ffe0ff */
[----:B------:R-:W-:-:S04]  /*fef0*/  LEA R4, P0, R2, UR4, 0x2 ;  /* 0x0000000402047c11 */ /* 0x000fc8000f8010ff */
[----:B------:R-:W-:-:S05]  /*ff00*/  LEA.HI.X R5, R2, UR5, R3, 0x2, P0 ;  /* 0x0000000502057c11 */ /* 0x000fca00080f1403 */
[----:B------:R0:W5:Y:S04]  /*ff10*/  LDG.E R4, desc[UR6][R4.64] ;  /* 0x0000000604047981 */ /* 0x000168000c1e1900 */
.L_x_3270:
[----:B------:R-:W1:Y:S01]  /*ff20*/  S2R R2, SR_TID.X ;  /* 0x0000000000027919 */ /* 0x000e620000002100 */
[----:B------:R-:W-:Y:S01]  /*ff30*/  BSSY B2, `(.L_x_3271) ;  /* 0x0000006000027945 */ /* 0x000fe20003800000 */
[----:B-1----:R-:W-:Y:S02]  /*ff40*/  LOP3.LUT R3, R2, 0x7f, RZ, 0xc0, !PT ;  /* 0x0000007f02037812 */ /* 0x002fe400078ec0ff */
[----:B------:R-:W-:Y:S02]  /*ff50*/  SHF.L.U32 R2, R6, 0x1f, RZ ;  /* 0x0000001f06027819 */ /* 0x000fe400000006ff */
[----:B------:R-:W-:Y:S02]  /*ff60*/  ISETP.NE.AND P2, PT, R3, RZ, PT ;  /* 0x000000ff0300720c */ /* 0x000fe40003f45270 */
[----:B------:R-:W1:Y:S02]  /*ff70*/  SYNCS.PHASECHK.TRANS64.TRYWAIT P0, [UR38+0x36848], R2 ;  /* 0x03684802ff0075a7 */ /* 0x000e640008000166 */
[----:B-1----:R-:W-:Y:S09]  /*ff80*/  @!P0 BRA `(.L_x_3272) ;  /* 0x0000003000648947 */ /* 0x002ff20003800000 */
.L_x_3362:
[----:B------:R-:W-:Y:S05]  /*ff90*/  BSYNC B2 ;  /* 0x0000000000027941 */ /* 0x000fea0003800000 */
.L_x_3271:
[----:B------:R-:W-:Y:S04]  /*ffa0*/  BSSY B2, `(.L_x_3273) ;  /* 0x0000007000027945 */ /* 0x000fe80003800000 */
[----:B------:R-:W-:Y:S05]  /*ffb0*/  @P2 BRA `(.L_x_3274) ;  /* 0x0000000000142947 */ /* 0x000fea0003800000 */
[----:B------:R-:W-:Y:S01]  /*ffc0*/  ISETP.NE.AND P0, PT, R10, RZ, PT ;  /* 0x000000ff0a00720c */ /* 0x000fe20003f05270 */
[----:B-1----:R-:W-:-:S04]  /*ffd0*/  IMAD.MOV.U32 R3, RZ, RZ, 0xa800 ;  /* 0x0000a800ff037424 */ /* 0x002fc800078e00ff */
[----:B------:R2:W-:Y:S08]  /*ffe0*/  SYNCS.ARRIVE.TRANS64 RZ, [UR38+0x36838], R3 ;  /* 0x03683803ffff79a7 */ /* 0x0005f00008000026 */
[----:B--2---:R-:W-:Y:S05]  /*fff0*/  @!P0 BRA `(.L_x_3274) ;  /* 0x0000000000048947 */ /* 0x004fea0003800000 */
[----:B------:R-:W-:Y:S01]  /*10000*/  BPT.TRAP 0x1 ;  /* 0x000000040000795c */ /* 0x000fe20000300000 */
.L_x_3274:
[----:B------:R-:W-:Y:S05]  /*10010*/  BSYNC B2 ;  /* 0x0000000000027941 */ /* 0x000fea0003800000 */
.L_x_3273:
        /* <DEDUP_REMOVED lines=11> */
.L_x_3275:
[----:B------:R-:W-:-:S13]  /*100d0*/  @P0 ELECT P3, URZ, PT ;  /* 0x00000000003f082f */ /* 0x000fda0003860000 */
[----:B-----5:R-:W-:Y:S02]  /*100e0*/  @P3 R2UR UR37, R4 ;  /* 0x00000000042532ca */ /* 0x020fe400000e0000 */
        /* <DEDUP_REMOVED lines=11> */
.L_x_3276:
        /* <DEDUP_REMOVED lines=15> */
.L_x_3277:
        /* <DEDUP_REMOVED lines=12> */
.L_x_3363:
[----:B------:R-:W-:Y:S05]  /*10350*/  BSYNC B2 ;  /* 0x0000000000027941 */ /* 0x000fea0003800000 */
.L_x_3278:
        /* <DEDUP_REMOVED lines=9> */
.L_x_3281:
[----:B------:R-:W-:Y:S05]  /*103f0*/  BSYNC B2 ;  /* 0x0000000000027941 */ /* 0x000fea0003800000 */
.L_x_3280:
        /* <DEDUP_REMOVED lines=10> */
.L_x_3282:
        /* <DEDUP_REMOVED lines=13> */
.L_x_3283:
        /* <DEDUP_REMOVED lines=13> */
.L_x_3284:
        /* <DEDUP_REMOVED lines=10> */
.L_x_3269:
[----:B------:R-:W-:Y:S05]  /*106e0*/  BSYNC B1 ;  /* 0x0000000000017941 */ /* 0x000fea0003800000 */
.L_x_3268:
        /* <DEDUP_REMOVED lines=16> */
[----:B------:R-:W-:-:S04]  /*107f0*/  @P0 SHF.R.U32.HI R2, RZ, R3, R5 ;  /* 0x00000003ff020219 */ /* 0x000fc80000011605 */
[----:B------:R-:W-:-:S05]  /*10800*/  IADD3 R3, -R2, RZ, RZ ;  /* 0x000000ff02037210 */ /* 0x000fca0007ffe1ff */
        /* <DEDUP_REMOVED lines=10> */
.L_x_3287:
[----:B------:R-:W1:Y:S01]  /*108b0*/  S2R R2, SR_TID.X ;  /* 0x0000000000027919 */ /* 0x000e620000002100 */
[----:B------:R-:W-:Y:S01]  /*108c0*/  BSSY B2, `(.L_x_3288) ;  /* 0x0000006000027945 */ /* 0x000fe20003800000 */
[----:B-1----:R-:W-:Y:S02]  /*108d0*/  LOP3.LUT R3, R2, 0x7f, RZ, 0xc0, !PT ;  /* 0x0000007f02037812 */ /* 0x002fe400078ec0ff */
[----:B------:R-:W-:Y:S02]  /*108e0*/  SHF.L.U32 R2, R9, 0x1f, RZ ;  /* 0x0000001f09027819 */ /* 0x000fe400000006ff */
[----:B------:R-:W-:Y:S02]  /*108f0*/  ISETP.NE.AND P2, PT, R3, RZ, PT ;  /* 0x000000ff0300720c */ /* 0x000fe40003f45270 */
[----:B------:R-:W1:Y:S02]  /*10900*/  SYNCS.PHASECHK.TRANS64.TRYWAIT P0, [UR38+0x36840], R2 ;  /* 0x03684002ff0075a7 */ /* 0x000e640008000166 */
[----:B-1----:R-:W-:Y:S09]  /*10910*/  @!P0 BRA `(.L_x_3289) ;  /* 0x0000002800308947 */ /* 0x002ff20003800000 */
.L_x_3364:
[----:B------:R-:W-:Y:S05]  /*10920*/  BSYNC B2 ;  /* 0x0000000000027941 */ /* 0x000fea0003800000 */
.L_x_3288:
[----:B------:R-:W-:Y:S04]  /*10930*/  BSSY B2, `(.L_x_3290) ;  /* 0x0000007000027945 */ /* 0x000fe80003800000 */
[----:B------:R-:W-:Y:S05]  /*10940*/  @P2 BRA `(.L_x_3291) ;  /* 0x0000000000142947 */ /* 0x000fea0003800000 */
[----:B------:R-:W-:Y:S01]  /*10950*/  ISETP.NE.AND P0, PT, R10, RZ, PT ;  /* 0x000000ff0a00720c */ /* 0x000fe20003f05270 */
[----:B-1----:R-:W-:-:S04]  /*10960*/  IMAD.MOV.U32 R2, RZ, RZ, 0xa800 ;  /* 0x0000a800ff027424 */ /* 0x002fc800078e00ff */
[----:B------:R2:W-:Y:S08]  /*10970*/  SYNCS.ARRIVE.TRANS64 RZ, [UR38+0x36830], R2 ;  /* 0x03683002ffff79a7 */ /* 0x0005f00008000026 */
[----:B--2---:R-:W-:Y:S05]  /*10980*/  @!P0 BRA `(.L_x_3291) ;  /* 0x0000000000048947 */ /* 0x004fea0003800000 */
[----:B------:R-:W-:Y:S01]  /*10990*/  BPT.TRAP 0x1 ;  /* 0x000000040000795c */ /* 0x000fe20000300000 */
.L_x_3291:
[----:B------:R-:W-:Y:S05]  /*109a0*/  BSYNC B2 ;  /* 0x0000000000027941 */ /* 0x000fea0003800000 */
.L_x_3290:
        /* <DEDUP_REMOVED lines=11> */
.L_x_3292:
        /* <DEDUP_REMOVED lines=14> */
.L_x_3293:
        /* <DEDUP_REMOVED lines=14> */
.L_x_3294:
        /* <DEDUP_REMOVED lines=12> */
.L_x_3365:
[----:B------:R-:W-:Y:S05]  /*10ce0*/  BSYNC B2 ;  /* 0x0000000000027941 */ /* 0x000fea0003800000 */
.L_x_3295:
        /* <DEDUP_REMOVED lines=9> */
.L_x_3298:
[----:B------:R-:W-:Y:S05]  /*10d80*/  BSYNC B2 ;  /* 0x0000000000027941 */ /* 0x000fea0003800000 */
.L_x_3297:
        /* <DEDUP_REMOVED lines=10> */
.L_x_3299:
        /* <DEDUP_REMOVED lines=13> */
.L_x_3300:
        /* <DEDUP_REMOVED lines=13> */
.L_x_3301:
        /* <DEDUP_REMOVED lines=10> */
.L_x_3286:
[----:B------:R-:W-:Y:S05]  /*11070*/  BSYNC B1 ;  /* 0x0000000000017941 */ /* 0x000fea0003800000 */
.L_x_3285:
[----:B------:R-:W-:Y:S01]  /*11080*/  VIADD R0, R0, 0xfffffffe ;  /* 0xfffffffe00007836 */ /* 0x000fe20000000000 */
[----:B------:R-:W-:Y:S01]  /*11090*/  MOV R6, R9 ;  /* 0x0000000900067202 */ /* 0x000fe20000000f00 */
[----:B------:R-:W-:Y:S06]  /*110a0*/  @P1 BRA `(.L_x_3302) ;  /* 0xffffffec00281947 */ /* 0x000fec000383ffff */
[----:B------:R-:W-:Y:S05]  /*110b0*/  BSYNC B0 ;  /* 0x0000000000007941 */ /* 0x000fea0003800000 */
.L_x_3267:
        /* <DEDUP_REMOVED lines=23> */
[----:B------:R-:W-:-:S04]  /*11230*/  ULDC.64 UR4, c[0x0][0x418] ;  /* 0x0001060000047ab9 */ /* 0x000fc80000000a00 */
[----:B------:R-:W-:Y:S02]  /*11240*/  IADD3 R3, R19, R3, RZ ;  /* 0x0000000313037210 */ /* 0x000fe40007ffe0ff */
[----:B------:R-:W-:-:S04]  /*11250*/  LEA R4, P0, R2, UR4, 0x2 ;  /* 0x0000000402047c11 */ /* 0x000fc8000f8010ff */
[----:B------:R-:W-:-:S05]  /*11260*/  LEA.HI.X R5, R2, UR5, R3, 0x2, P0 ;  /* 0x0000000502057c11 */ /* 0x000fca00080f1403 */
[----:B------:R0:W5:Y:S01]  /*11270*/  LDG.E R4, desc[UR6][R4.64] ;  /* 0x0000000604047981 */ /* 0x000162000c1e1900 */
[----:B------:R-:W-:-:S04]  /*11280*/  IMAD.MOV R2, RZ, RZ, -R6 ;  /* 0x000000ffff027224 */ /* 0x000fc800078e0a06 */
[----:B------:R-:W-:-:S07]  /*11290*/  IMAD R0, R7, R2, R0 ;  /* 0x0000000207007224 */ /* 0x000fce00078e0200 */
.L_x_3304:
[----:B------:R-:W1:Y:S01]  /*112a0*/  S2R R2, SR_TID.X ;  /* 0x0000000000027919 */ /* 0x000e620000002100 */
[----:B------:R-:W-:Y:S01]  /*112b0*/  BSSY B1, `(.L_x_3305) ;  /* 0x0000006000017945 */ /* 0x000fe20003800000 */
[----:B-1----:R-:W-:Y:S02]  /*112c0*/  LOP3.LUT R3, R2, 0x7f, RZ, 0xc0, !PT ;  /* 0x0000007f02037812 */ /* 0x002fe400078ec0ff */
[----:B------:R-:W-:Y:S02]  /*112d0*/  SHF.L.U32 R2, R9, 0x1f, RZ ;  /* 0x0000001f09027819 */ /* 0x000fe400000006ff */
[----:B------:R-:W-:Y:S02]  /*112e0*/  ISETP.NE.AND P1, PT, R3, RZ, PT ;  /* 0x000000ff0300720c */ /* 0x000fe40003f25270 */
[----:B------:R-:W1:Y:S02]  /*112f0*/  SYNCS.PHASECHK.TRANS64.TRYWAIT P0, [UR38+0x36848], R2 ;  /* 0x03684802ff0075a7 */ /* 0x000e640008000166 */
[----:B-1----:R-:W-:Y:S09]  /*11300*/  @!P0 BRA `(.L_x_3306) ;  /* 0x0000001c00e48947 */ /* 0x002ff20003800000 */
.L_x_3366:
[----:B------:R-:W-:Y:S05]  /*11310*/  BSYNC B1 ;  /* 0x0000000000017941 */ /* 0x000fea0003800000 */
.L_x_3305:
[----:B------:R-:W-:Y:S04]  /*11320*/  BSSY B1, `(.L_x_3307) ;  /* 0x0000007000017945 */ /* 0x000fe80003800000 */
[----:B------:R-:W-:Y:S05]  /*11330*/  @P1 BRA `(.L_x_3308) ;  /* 0x0000000000141947 */ /* 0x000fea0003800000 */
[----:B------:R-:W-:Y:S01]  /*11340*/  ISETP.NE.AND P0, PT, R10, RZ, PT ;  /* 0x000000ff0a00720c */ /* 0x000fe20003f05270 */
[----:B-1----:R-:W-:-:S04]  /*11350*/  IMAD.MOV.U32 R3, RZ, RZ, 0xa800 ;  /* 0x0000a800ff037424 */ /* 0x002fc800078e00ff */
[----:B------:R2:W-:Y:S08]  /*11360*/  SYNCS.ARRIVE.TRANS64 RZ, [UR38+0x36838], R3 ;  /* 0x03683803ffff79a7 */ /* 0x0005f00008000026 */
[----:B--2---:R-:W-:Y:S05]  /*11370*/  @!P0 BRA `(.L_x_3308) ;  /* 0x0000000000048947 */ /* 0x004fea0003800000 */
[----:B------:R-:W-:Y:S01]  /*11380*/  BPT.TRAP 0x1 ;  /* 0x000000040000795c */ /* 0x000fe20000300000 */
.L_x_3308:
[----:B------:R-:W-:Y:S05]  /*11390*/  BSYNC B1 ;  /* 0x0000000000017941 */ /* 0x000fea0003800000 */
.L_x_3307:
        /* <DEDUP_REMOVED lines=11> */
.L_x_3309:
        /* <DEDUP_REMOVED lines=14> */
.L_x_3310:
        /* <DEDUP_REMOVED lines=14> */
.L_x_3311:
        /* <DEDUP_REMOVED lines=11> */
.L_x_3367:
[----:B------:R-:W-:Y:S05]  /*116c0*/  BSYNC B1 ;  /* 0x0000000000017941 */ /* 0x000fea0003800000 */
.L_x_3312:
        /* <DEDUP_REMOVED lines=9> */
.L_x_3315:
[----:B------:R-:W-:Y:S05]  /*11760*/  BSYNC B1 ;  /* 0x0000000000017941 */ /* 0x000fea0003800000 */
.L_x_3314:
        /* <DEDUP_REMOVED lines=10> */
.L_x_3316:
        /* <DEDUP_REMOVED lines=13> */
.L_x_3317:
        /* <DEDUP_REMOVED lines=13> */
.L_x_3318:
        /* <DEDUP_REMOVED lines=10> */
.L_x_3303:
[----:B------:R-:W-:Y:S05]  /*11a50*/  BSYNC B0 ;  /* 0x0000000000007941 */ /* 0x000fea0003800000 */
.L_x_3266:
        /* <DEDUP_REMOVED lines=12> */
.L_x_3368:
[----:B------:R-:W-:Y:S05]  /*11b20*/  BSYNC B1 ;  /* 0x0000000000017941 */ /* 0x000fea0003800000 */
.L_x_3321:
        /* <DEDUP_REMOVED lines=8> */
.L_x_3324:
[----:B------:R-:W-:Y:S05]  /*11bb0*/  BSYNC B1 ;  /* 0x0000000000017941 */ /* 0x000fea0003800000 */
.L_x_3323:
        /* <DEDUP_REMOVED lines=13> */
.L_x_3325:
        /* <DEDUP_REMOVED lines=13> */
.L_x_3326:
        /* <DEDUP_REMOVED lines=13> */
.L_x_3327:
        /* <DEDUP_REMOVED lines=8> */
.L_x_3320:
[----:B------:R-:W-:Y:S05]  /*11eb0*/  BSYNC B0 ;  /* 0x0000000000007941 */ /* 0x000fea0003800000 */
.L_x_3319:
[----:B-1----:R-:W-:Y:S01]  /*11ec0*/  IADD3 R0, R8, 0x1, RZ ;  /* 0x0000000108007810 */ /* 0x002fe20007ffe0ff */
[----:B------:R-:W-:-:S03]  /*11ed0*/  IMAD.MOV.U32 R3, RZ, RZ, RZ ;  /* 0x000000ffff037224 */ /* 0x000fc600078e00ff */
[----:B------:R-:W-:-:S04]  /*11ee0*/  ISETP.NE.AND P0, PT, R0, 0x2, PT ;  /* 0x000000020000780c */ /* 0x000fc80003f05270 */
[----:B------:R-:W-:Y:S02]  /*11ef0*/  SEL R2, RZ, 0x1, P0 ;  /* 0x00000001ff027807 */ /* 0x000fe40000000000 */
[----:B------:R-:W-:Y:S02]  /*11f00*/  SEL R0, R0, RZ, P0 ;  /* 0x000000ff00007207 */ /* 0x000fe40000000000 */
[----:B------:R-:W-:-:S07]  /*11f10*/  LOP3.LUT R9, R9, R2, RZ, 0x3c, !PT ;  /* 0x0000000209097212 */ /* 0x000fce00078e3cff */
.L_x_3250:
[----:B------:R-:W1:Y:S01]  /*11f20*/  S2R R5, SR_CgaCtaId ;  /* 0x0000000000057919 */ /* 0x000e620000008800 */
[----:B------:R-:W-:Y:S02]  /*11f30*/  MOV R2, 0x400 ;  /* 0x0000040000027802 */ /* 0x000fe40000000f00 */
[----:B------:R-:W-:Y:S02]  /*11f40*/  SHF.L.U32 R3, R3, 0x1f, RZ ;  /* 0x0000001f03037819 */ /* 0x000fe400000006ff */
[----:B-1----:R-:W-:-:S04]  /*11f50*/  LEA R2, R5, R2, 0x18 ;  /* 0x0000000205027211 */ /* 0x002fc800078ec0ff */
[----:B------:R-:W1:Y:S02]  /*11f60*/  SYNCS.PHASECHK.TRANS64.TRYWAIT P0, [R2+URZ+0x36820], R3 ;  /* 0x03682003020075a7 */ /* 0x000e64000800017f */
[----:B-1----:R-:W-:Y:S05]  /*11f70*/  @!P0 BRA `(.L_x_3328) ;  /* 0x00000014000c8947 */ /* 0x002fea0003800000 */
.L_x_3369:
[----:B------:R-:W-:-:S03]  /*11f80*/  UMOV UR4, 0xffffffff ;  /* 0xffffffff00047882 */ /* 0x000fc60000000000 */
[----:B------:R-:W-:Y:S05]  /*11f90*/  BRA.DIV UR4, `(.L_x_3329) ;  /* 0x0000001604187947 */ /* 0x000fea000b800000 */
[----:B-1----:R-:W1:Y:S02]  /*11fa0*/  S2R R3, SR_TID.X ;  /* 0x0000000000037919 */ /* 0x002e640000002100 */
[----:B-1----:R-:W-:-:S04]  /*11fb0*/  SHF.R.U32.HI R3, RZ, 0x5, R3 ;  /* 0x00000005ff037819 */ /* 0x002fc80000011603 */
[----:B------:R-:W-:-:S05]  /*11fc0*/  LOP3.LUT R3, R3, 0x3, RZ, 0xc0, !PT ;  /* 0x0000000303037812 */ /* 0x000fca00078ec0ff */
[----:B------:R1:W2:Y:S02]  /*11fd0*/  SHFL.IDX PT, R14, R3, RZ, 0x1f ;  /* 0x00001fff030e7589 */ /* 0x0002a400000e0000 */
.L_x_3372:
[----:B--2---:R-:W-:-:S13]  /*11fe0*/  ISETP.NE.AND P0, PT, R14, RZ, PT ;  /* 0x000000ff0e00720c */ /* 0x004fda0003f05270 */
[----:B------:R-:W-:Y:S05]  /*11ff0*/  @P0 BRA `(.L_x_3222) ;  /* 0x0000000000900947 */ /* 0x000fea0003800000 */
[----:B------:R-:W-:-:S03]  /*12000*/  UMOV UR4, 0xffffffff ;  /* 0xffffffff00047882 */ /* 0x000fc60000000000 */
[----:B------:R-:W-:Y:S05]  /*12010*/  BRA.DIV UR4, `(.L_x_3330) ;  /* 0x00000016042c7947 */ /* 0x000fea000b800000 */
[----:B------:R-:W-:-:S13]  /*12020*/  ELECT P6, URZ, PT ;  /* 0x00000000003f782f */ /* 0x000fda00038c0000 */
.L_x_3375:
        /* <DEDUP_REMOVED lines=8> */
.L_x_3331:
[----:B------:R-:W-:Y:S01]  /*120b0*/  VIADD R7, R2, 0x36840 ;  /* 0x0003684002077836 */ /* 0x000fe20000000000 */
[----:B------:R-:W-:Y:S01]  /*120c0*/  SHF.L.U32 R5, R9, 0x1f, RZ ;  /* 0x0000001f09057819 */ /* 0x000fe200000006ff */
[----:B------:R-:W-:-:S03]  /*120d0*/  VIADD R3, R0, 0x1 ;  /* 0x0000000100037836 */ /* 0x000fc60000000000 */
[----:B------:R-:W-:Y:S02]  /*120e0*/  LEA R6, R0, R7, 0x3 ;  /* 0x0000000700067211 */ /* 0x000fe400078e18ff */
[C---:B------:R-:W-:Y:S02]  /*120f0*/  ISETP.NE.AND P1, PT, R3.reuse, 0x2, PT ;  /* 0x000000020300780c */ /* 0x040fe40003f25270 */
[----:B------:R-:W1:Y:S02]  /*12100*/  SYNCS.PHASECHK.TRANS64.TRYWAIT P0, [R6+URZ], R5 ;  /* 0x00000005060075a7 */ /* 0x000e64000800017f */
[----:B------:R-:W-:Y:S02]  /*12110*/  SEL R4, RZ, 0x1, P1 ;  /* 0x00000001ff047807 */ /* 0x000fe40000800000 */
[----:B------:R-:W-:Y:S02]  /*12120*/  SEL R8, R3, RZ, P1 ;  /* 0x000000ff03087207 */ /* 0x000fe40000800000 */
[----:B------:R-:W-:-:S03]  /*12130*/  LOP3.LUT R4, R9, R4, RZ, 0x3c, !PT ;  /* 0x0000000409047212 */ /* 0x000fc600078e3cff */
[----:B------:R-:W-:Y:S01]  /*12140*/  IMAD R3, R8, 0x8, R7 ;  /* 0x0000000808037824 */ /* 0x000fe200078e0207 */
[----:B------:R-:W-:Y:S01]  /*12150*/  SHF.L.U32 R4, R4, 0x1f, RZ ;  /* 0x0000001f04047819 */ /* 0x000fe200000006ff */
[----:B-1----:R-:W-:Y:S06]  /*12160*/  @!P0 BRA `(.L_x_3332) ;  /* 0x0000001000f88947 */ /* 0x002fec0003800000 */
.L_x_3376:
[----:B------:R-:W2:Y:S02]  /*12170*/  SYNCS.PHASECHK.TRANS64.TRYWAIT P0, [R3+URZ], R4 ;  /* 0x00000004030075a7 */ /* 0x000ea4000800017f */
[----:B--2---:R-:W-:Y:S05]  /*12180*/  @!P0 BRA `(.L_x_3333) ;  /* 0x0000001400048947 */ /* 0x004fea0003800000 */
.L_x_3377:
[----:B------:R-:W-:Y:S05]  /*12190*/  @!P2 BRA `(.L_x_3334) ;  /* 0x000000000004a947 */ /* 0x000fea0003800000 */
[----:B------:R-:W-:Y:S01]  /*121a0*/  BPT.TRAP 0x1 ;  /* 0x000000040000795c */ /* 0x000fe20000300000 */
.L_x_3334:
[----:B--2---:R-:W-:-:S05]  /*121b0*/  IADD3 R3, R2, 0x36860, RZ ;  /* 0x0003686002037810 */ /* 0x004fca0007ffe0ff */
[----:B------:R-:W-:-:S04]  /*121c0*/  IMAD R0, R0, 0x8, R3 ;  /* 0x0000000800007824 */ /* 0x000fc800078e0203 */
[----:B------:R-:W2:Y:S02]  /*121d0*/  SYNCS.PHASECHK.TRANS64.TRYWAIT P0, [R0+URZ], R5 ;  /* 0x00000005000075a7 */ /* 0x000ea4000800017f */
[----:B--2---:R-:W-:Y:S05]  /*121e0*/  @!P0 BRA `(.L_x_3335) ;  /* 0x0000001400008947 */ /* 0x004fea0003800000 */
.L_x_3378:
[----:B------:R-:W-:-:S07]  /*121f0*/  IMAD R3, R8, 0x8, R3 ;  /* 0x0000000808037824 */ /* 0x000fce00078e0203 */
.L_x_3336:
[----:B---3--:R3:W4:Y:S02]  /*12200*/  SYNCS.PHASECHK.TRANS64.TRYWAIT P0, [R3+URZ], R4 ;  /* 0x00000004030075a7 */ /* 0x008724000800017f */
[----:B----4-:R-:W-:Y:S05]  /*12210*/  @!P0 NANOSLEEP.SYNCS 0x989680 ;  /* 0x009896800000895d */ /* 0x010fea0003900000 */
[----:B------:R-:W4:Y:S02]  /*12220*/  @!P0 SYNCS.PHASECHK.TRANS64 P0, [R3+URZ], R4 ;  /* 0x00000004030085a7 */ /* 0x000f24000800007f */
[----:B----4-:R-:W-:Y:S05]  /*12230*/  @!P0 BRA `(.L_x_3336) ;  /* 0xfffffffc00f08947 */ /* 0x010fea000383ffff */
.L_x_3222:
[----:B------:R-:W-:Y:S05]  /*12240*/  BSYNC B6 ;  /* 0x0000000000067941 */ /* 0x000fea0003800000 */
.L_x_3219:
[----:B------:R-:W-:Y:S05]  /*12250*/  EXIT ;  /* 0x000000000000794d */ /* 0x000fea0003800000 */
.L_x_3226:
[----:B------:R-:W-:-:S13]  /*12260*/  R2UR UR4, R16 ;  /* 0x00000000100472ca */ /* 0x000fda00000e0000 */
[----:B0-----:R-:W-:-:S04]  /*12270*/  MOV R3, UR4 ;  /* 0x0000000400037c02 */ /* 0x001fc80008000f00 */
[----:B------:R0:W1:Y:S03]  /*12280*/  SYNCS.PHASECHK.TRANS64.TRYWAIT P0, [R3+URZ+0x36800], R0 ;  /* 0x03680000030075a7 */ /* 0x000066000800017f */
[----:B-1----:R-:W-:Y:S05]  /*12290*/  @!P0 NANOSLEEP.SYNCS 0x989680 ;  /* 0x009896800000895d */ /* 0x002fea0003900000 */
[----:B------:R-:W1:Y:S02]  /*122a0*/  @!P0 SYNCS.PHASECHK.TRANS64 P0, [R3+URZ+0x36800], R0 ;  /* 0x03680000030085a7 */ /* 0x000e64000800007f */
[----:B-1----:R-:W-:Y:S05]  /*122b0*/  @!P0 BRA `(.L_x_3226) ;  /* 0xfffffffc00e88947 */ /* 0x002fea000383ffff */
[----:B------:R-:W-:Y:S05]  /*122c0*/  BRA `(.L_x_3337) ;  /* 0xfffffef000647947 */ /* 0x000fea000383ffff */
.L_x_3230:
[----:B------:R-:W-:-:S13]  /*122d0*/  R2UR UR4, R16 ;  /* 0x00000000100472ca */ /* 0x000fda00000e0000 */
[----:B0-----:R-:W-:-:S04]  /*122e0*/  IMAD.U32 R3, RZ, RZ, UR4 ;  /* 0x00000004ff037e24 */ /* 0x001fc8000f8e00ff */
[----:B------:R0:W2:Y:S03]  /*122f0*/  SYNCS.PHASECHK.TRANS64.TRYWAIT P2, [R3+URZ+0x36830], R0 ;  /* 0x03683000030075a7 */ /* 0x0000a6000804017f */
[----:B--2---:R-:W-:Y:S05]  /*12300*/  @!P2 NANOSLEEP.SYNCS 0x989680 ;  /* 0x009896800000a95d */ /* 0x004fea0003900000 */
[----:B------:R-:W2:Y:S02]  /*12310*/  @!P2 SYNCS.PHASECHK.TRANS64 P2, [R3+URZ+0x36830], R0 ;  /* 0x036830000300a5a7 */ /* 0x000ea4000804007f */
[----:B--2---:R-:W-:Y:S05]  /*12320*/  @!P2 BRA `(.L_x_3230) ;  /* 0xfffffffc00e8a947 */ /* 0x004fea000383ffff */
[----:B------:R-:W-:Y:S05]  /*12330*/  BRA `(.L_x_3229) ;  /* 0xfffffef000947947 */ /* 0x000fea000383ffff */
.L_x_3235:
[----:B------:R-:W-:-:S13]  /*12340*/  R2UR UR4, R21 ;  /* 0x00000000150472ca */ /* 0x000fda00000e0000 */
[----:B-1----:R-:W-:-:S04]  /*12350*/  IMAD.U32 R13, RZ, RZ, UR4 ;  /* 0x00000004ff0d7e24 */ /* 0x002fc8000f8e00ff */
[----:B------:R1:W2:Y:S03]  /*12360*/  SYNCS.PHASECHK.TRANS64.TRYWAIT P2, [R13+URZ+0x36830], R8 ;  /* 0x036830080d0075a7 */ /* 0x0002a6000804017f */
[----:B--2---:R-:W-:Y:S05]  /*12370*/  @!P2 NANOSLEEP.SYNCS 0x989680 ;  /* 0x009896800000a95d */ /* 0x004fea0003900000 */
[----:B------:R-:W2:Y:S02]  /*12380*/  @!P2 SYNCS.PHASECHK.TRANS64 P2, [R13+URZ+0x36830], R8 ;  /* 0x036830080d00a5a7 */ /* 0x000ea4000804007f */
[----:B--2---:R-:W-:Y:S05]  /*12390*/  @!P2 BRA `(.L_x_3235) ;  /* 0xfffffffc00e8a947 */ /* 0x004fea000383ffff */
[----:B------:R-:W-:Y:S05]  /*123a0*/  BRA `(.L_x_3234) ;  /* 0xffffff4000587947 */ /* 0x000fea000383ffff */
.L_x_3239:
[----:B-1----:R-:W-:-:S04]  /*123b0*/  MOV R9, UR5 ;  /* 0x0000000500097c02 */ /* 0x002fc80008000f00 */
[----:B------:R1:W2:Y:S03]  /*123c0*/  SYNCS.PHASECHK.TRANS64.TRYWAIT P2, [R9+URZ+0x36850], R0 ;  /* 0x03685000090075a7 */ /* 0x0002a6000804017f */
[----:B--2---:R-:W-:Y:S05]  /*123d0*/  @!P2 NANOSLEEP.SYNCS 0x989680 ;  /* 0x009896800000a95d */ /* 0x004fea0003900000 */
[----:B------:R-:W2:Y:S02]  /*123e0*/  @!P2 SYNCS.PHASECHK.TRANS64 P2, [R9+URZ+0x36850], R0 ;  /* 0x036850000900a5a7 */ /* 0x000ea4000804007f */
[----:B--2---:R-:W-:Y:S05]  /*123f0*/  @!P2 BRA `(.L_x_3239) ;  /* 0xfffffffc00eca947 */ /* 0x004fea000383ffff */
[----:B------:R-:W-:Y:S05]  /*12400*/  BRA `(.L_x_3238) ;  /* 0xffffff6c00d87947 */ /* 0x000fea000383ffff */
.L_x_3244:
[----:B-1----:R1:W2:Y:S02]  /*12410*/  SYNCS.PHASECHK.TRANS64.TRYWAIT P0, [R9+URZ+0x36850], R0 ;  /* 0x03685000090075a7 */ /* 0x0022a4000800017f */
[----:B--2---:R-:W-:Y:S05]  /*12420*/  @!P0 NANOSLEEP.SYNCS 0x989680 ;  /* 0x009896800000895d */ /* 0x004fea0003900000 */
[----:B------:R-:W2:Y:S02]  /*12430*/  @!P0 SYNCS.PHASECHK.TRANS64 P0, [R9+URZ+0x36850], R0 ;  /* 0x03685000090085a7 */ /* 0x000ea4000800007f */
[----:B--2---:R-:W-:Y:S05]  /*12440*/  @!P0 BRA `(.L_x_3244) ;  /* 0xfffffffc00f08947 */ /* 0x004fea000383ffff */
[----:B------:R-:W-:Y:S05]  /*12450*/  BRA `(.L_x_3243) ;  /* 0xffffff9000747947 */ /* 0x000fea000383ffff */
.L_x_3255:
[----:B------:R-:W-:Y:S01]  /*12460*/  IMAD.MOV.U32 R13, RZ, RZ, R0 ;  /* 0x000000ffff0d7224 */ /* 0x000fe200078e0000 */
[----:B------:R-:W-:Y:S01]  /*12470*/  MOV R11, 0x1f ;  /* 0x0000001f000b7802 */ /* 0x000fe20000000f00 */
[----:B------:R-:W-:Y:S02]  /*12480*/  IMAD.MOV.U32 R12, RZ, RZ, RZ ;  /* 0x000000ffff0c7224 */ /* 0x000fe400078e00ff */
[----:B------:R-:W-:-:S07]  /*12490*/  IMAD.MOV.U32 R15, RZ, RZ, -0x1 ;  /* 0xffffffffff0f7424 */ /* 0x000fce00078e00ff */
[----:B------:R-:W-:Y:S05]  /*124a0*/  WARPSYNC.COLLECTIVE R15, `(.L_x_3338) ;  /* 0x000000000f087348 */ /* 0x000fea0003c00000 */
[----:B------:R0:W1:Y:S02]  /*124b0*/  SHFL.IDX P6, R14, R13, R12, R11 ;  /* 0x0000000c0d0e7389 */ /* 0x00006400000c000b */
[----:B01----:R-:W-:Y:S01]  /*124c0*/  ENDCOLLECTIVE ;  /* 0x000000000000791b */ /* 0x003fe20003800000 */
.L_x_3338:
[----:B------:R-:W-:Y:S05]  /*124d0*/  BRA `(.L_x_3339) ;  /* 0xffffffc400807947 */ /* 0x000fea000383ffff */
.L_x_3257:
[----:B------:R-:W-:Y:S01]  /*124e0*/  BSSY B0, `(.L_x_3340) ;  /* 0x0000006000007945 */ /* 0x000fe20003800000 */
[----:B------:R-:W-:-:S07]  /*124f0*/  IMAD.MOV.U32 R15, RZ, RZ, -0x1 ;  /* 0xffffffffff0f7424 */ /* 0x000fce00078e00ff */
[----:B0-----:R-:W-:Y:S05]  /*12500*/  WARPSYNC.COLLECTIVE R15, `(.L_x_3341) ;  /* 0x000000000f0c7348 */ /* 0x001fea0003c00000 */
[----:B------:R-:W-:Y:S02]  /*12510*/  ELECT P6, UR62, PT ;  /* 0x00000000003e782f */ /* 0x000fe400038c0000 */
[----:B------:R-:W-:Y:S01]  /*12520*/  MOV R14, UR62 ;  /* 0x0000003e000e7c02 */ /* 0x000fe20008000f00 */
[----:B0-----:R-:W-:Y:S10]  /*12530*/  ENDCOLLECTIVE ;  /* 0x000000000000791b */ /* 0x001ff40003800000 */
.L_x_3341:
[----:B------:R-:W-:Y:S05]  /*12540*/  BSYNC B0 ;  /* 0x0000000000007941 */ /* 0x000fea0003800000 */
.L_x_3340:
[----:B------:R-:W-:Y:S05]  /*12550*/  BRA `(.L_x_3342) ;  /* 0xffffffc400807947 */ /* 0x000fea000383ffff */
.L_x_3259:
[----:B0-----:R-:W-:-:S04]  /*12560*/  MOV R3, UR38 ;  /* 0x0000002600037c02 */ /* 0x001fc80008000f00 */
[----:B------:R0:W1:Y:S03]  /*12570*/  SYNCS.PHASECHK.TRANS64.TRYWAIT P0, [R3+URZ+0x36840], R0 ;  /* 0x03684000030075a7 */ /* 0x000066000800017f */
[----:B-1----:R-:W-:Y:S05]  /*12580*/  @!P0 NANOSLEEP.SYNCS 0x989680 ;  /* 0x009896800000895d */ /* 0x002fea0003900000 */
[----:B------:R-:W1:Y:S02]  /*12590*/  @!P0 SYNCS.PHASECHK.TRANS64 P0, [R3+URZ+0x36840], R0 ;  /* 0x03684000030085a7 */ /* 0x000e64000800007f */
[----:B-1----:R-:W-:Y:S05]  /*125a0*/  @!P0 BRA `(.L_x_3259) ;  /* 0xfffffffc00ec8947 */ /* 0x002fea000383ffff */
[----:B------:R-:W-:Y:S05]  /*125b0*/  BRA `(.L_x_3343) ;  /* 0xffffffc400dc7947 */ /* 0x000fea000383ffff */
.L_x_3262:
        /* <DEDUP_REMOVED lines=9> */
.L_x_3344:
[----:B------:R-:W-:Y:S01]  /*12650*/  IMAD.MOV.U32 R13, RZ, RZ, R0 ;  /* 0x000000ffff0d7224 */ /* 0x000fe200078e0000 */
[----:B------:R-:W-:-:S07]  /*12660*/  MOV R2, R14 ;  /* 0x0000000e00027202 */ /* 0x000fce0000000f00 */
[----:B------:R-:W-:Y:S05]  /*12670*/  WARPSYNC.COLLECTIVE R15, `(.L_x_3345) ;  /* 0x000000000f087348 */ /* 0x000fea0003c00000 */
[----:B------:R0:W1:Y:S02]  /*12680*/  SHFL.IDX P6, R14, R13, R12, R11 ;  /* 0x0000000c0d0e7389 */ /* 0x00006400000c000b */
[----:B01----:R-:W-:Y:S01]  /*12690*/  ENDCOLLECTIVE ;  /* 0x000000000000791b */ /* 0x003fe20003800000 */
.L_x_3345:
[----:B------:R-:W-:Y:S01]  /*126a0*/  ULDC UR4, c[0x0][0x288] ;  /* 0x0000a20000047ab9 */ /* 0x000fe20000000800 */
[----:B------:R-:W-:Y:S01]  /*126b0*/  ULDC.64 UR6, c[0x0][0x208] ;  /* 0x0000820000067ab9 */ /* 0x000fe20000000a00 */
[----:B------:R-:W-:Y:S02]  /*126c0*/  IMAD R6, R6, UR4, RZ ;  /* 0x0000000406067c24 */ /* 0x000fe4000f8e02ff */
[----:B------:R-:W-:-:S03]  /*126d0*/  IMAD.MOV.U32 R3, RZ, RZ, R2 ;  /* 0x000000ffff037224 */ /* 0x000fc600078e0002 */
[----:B------:R-:W-:Y:S01]  /*126e0*/  ISETP.GE.AND P3, PT, R8, R6, PT ;  /* 0x000000060800720c */ /* 0x000fe20003f66270 */
[----:B------:R-:W-:Y:S01]  /*126f0*/  IMAD.MOV.U32 R13, RZ, RZ, R7 ;  /* 0x000000ffff0d7224 */ /* 0x000fe200078e0007 */
[----:B------:R-:W-:-:S11]  /*12700*/  MOV R12, 0x1 ;  /* 0x00000001000c7802 */ /* 0x000fd60000000f00 */
[----:B------:R-:W-:Y:S02]  /*12710*/  @!P3 LEA R21, R9, UR38, 0x1 ;  /* 0x000000260915bc11 */ /* 0x000fe4000f8e08ff */
[----:B------:R-:W-:-:S05]  /*12720*/  MOV R2, R14 ;  /* 0x0000000e00027202 */ /* 0x000fca0000000f00 */
[----:B------:R-:W-:-:S05]  /*12730*/  @!P3 IMAD.WIDE.U32 R2, R10, 0x2, R2 ;  /* 0x000000020a02b825 */ /* 0x000fca00078e0002 */
[----:B------:R-:W-:Y:S01]  /*12740*/  @!PT LDS RZ, [RZ] ;  /* 0x00000000fffff984 */ /* 0x000fe20000000800 */
[----:B------:R-:W-:Y:S01]  /*12750*/  @!PT LDS RZ, [RZ] ;  /* 0x00000000fffff984 */ /* 0x000fe20000000800 */
[----:B------:R-:W-:Y:S01]  /*12760*/  @!PT LDS RZ, [RZ] ;  /* 0x00000000fffff984 */ /* 0x000fe20000000800 */
[----:B------:R0:W-:Y:S04]  /*12770*/  @!P3 LDGSTS.E.BYPASS.LTC128B.128 [R21+0x15400], desc[UR6][R2.64], !P2 ;  /* 0x154000000215bfae */ /* 0x0001e8000d101d46 */
[----:B------:R0:W-:Y:S04]  /*12780*/  @!P3 LDGSTS.E.BYPASS.LTC128B.128 [R21+0x19400], desc[UR6][R2.64+0x80], !P0 ;  /* 0x194000800215bfae */ /* 0x0001e8000c101d46 */
[----:B------:R0:W-:Y:S01]  /*12790*/  @!P3 LDGSTS.E.BYPASS.LTC128B.128 [R21+0x1d400], desc[UR6][R2.64+0x100], !P1 ;  /* 0x1d4001000215bfae */ /* 0x0001e2000c901d46 */
[----:B------:R-:W-:-:S13]  /*127a0*/  ISETP.GE.AND P3, PT, R5, R6, PT ;  /* 0x000000060500720c */ /* 0x000fda0003f66270 */
[----:B0-----:R-:W-:Y:S05]  /*127b0*/  WARPSYNC.COLLECTIVE R15, `(.L_x_3346) ;  /* 0x000000000f087348 */ /* 0x001fea0003c00000 */
[----:B------:R1:W2:Y:S02]  /*127c0*/  SHFL.IDX P6, R14, R13, R12, R11 ;  /* 0x0000000c0d0e7389 */ /* 0x0002a400000c000b */
[----:B012---:R-:W-:Y:S01]  /*127d0*/  ENDCOLLECTIVE ;  /* 0x000000000000791b */ /* 0x007fe20003800000 */
.L_x_3346:
[----:B------:R-:W-:Y:S01]  /*127e0*/  VIADD R3, R8, 0x20 ;  /* 0x0000002008037836 */ /* 0x000fe20000000000 */
[----:B------:R-:W-:Y:S01]  /*127f0*/  @!P3 LEA R20, R9, UR38, 0x1 ;  /* 0x000000260914bc11 */ /* 0x000fe2000f8e08ff */
[----:B------:R-:W-:Y:S02]  /*12800*/  IMAD.MOV.U32 R13, RZ, RZ, R0 ;  /* 0x000000ffff0d7224 */ /* 0x000fe400078e0000 */
[----:B------:R-:W-:-:S07]  /*12810*/  IMAD.MOV.U32 R4, RZ, RZ, R14 ;  /* 0x000000ffff047224 */ /* 0x000fce00078e000e */
[----:B------:R-:W-:Y:S05]  /*12820*/  WARPSYNC.COLLECTIVE R15, `(.L_x_3347) ;  /* 0x000000000f087348 */ /* 0x000fea0003c00000 */
[----:B------:R0:W1:Y:S02]  /*12830*/  SHFL.IDX P6, R14, R13, R12, R11 ;  /* 0x0000000c0d0e7389 */ /* 0x00006400000c000b */
[----:B01----:R-:W-:Y:S01]  /*12840*/  ENDCOLLECTIVE ;  /* 0x000000000000791b */ /* 0x003fe20003800000 */
.L_x_3347:
[----:B------:R-:W-:Y:S01]  /*12850*/  ULDC.64 UR4, c[0x0][0x208] ;  /* 0x0000820000047ab9 */ /* 0x000fe20000000a00 */
[----:B------:R-:W-:Y:S02]  /*12860*/  MOV R5, R4 ;  /* 0x0000000400057202 */ /* 0x000fe40000000f00 */
        /* <DEDUP_REMOVED lines=14> */
.L_x_3348:
[----:B------:R-:W-:Y:S02]  /*12950*/  IADD3 R5, R8, 0x30, RZ ;  /* 0x0000003008057810 */ /* 0x000fe40007ffe0ff */
[----:B------:R-:W-:Y:S02]  /*12960*/  @!P3 LEA R21, R9, UR38, 0x1 ;  /* 0x000000260915bc11 */ /* 0x000fe4000f8e08ff */
[----:B------:R-:W-:Y:S01]  /*12970*/  MOV R13, R0 ;  /* 0x00000000000d7202 */ /* 0x000fe20000000f00 */
[----:B------:R-:W-:-:S07]  /*12980*/  IMAD.MOV.U32 R2, RZ, RZ, R14 ;  /* 0x000000ffff027224 */ /* 0x000fce00078e000e */
[----:B------:R-:W-:Y:S05]  /*12990*/  WARPSYNC.COLLECTIVE R15, `(.L_x_3349) ;  /* 0x000000000f087348 */ /* 0x000fea0003c00000 */
[----:B------:R0:W1:Y:S02]  /*129a0*/  SHFL.IDX P6, R14, R13, R12, R11 ;  /* 0x0000000c0d0e7389 */ /* 0x00006400000c000b */
[----:B01----:R-:W-:Y:S01]  /*129b0*/  ENDCOLLECTIVE ;  /* 0x000000000000791b */ /* 0x003fe20003800000 */
.L_x_3349:
[----:B------:R-:W-:Y:S01]  /*129c0*/  ULDC.64 UR4, c[0x0][0x208] ;  /* 0x0000820000047ab9 */ /* 0x000fe20000000a00 */
[----:B------:R-:W-:Y:S02]  /*129d0*/  IMAD.MOV.U32 R3, RZ, RZ, R2 ;  /* 0x000000ffff037224 */ /* 0x000fe400078e0002 */
        /* <DEDUP_REMOVED lines=14> */
.L_x_3350:
[----:B------:R-:W-:Y:S01]  /*12ac0*/  VIADD R3, R8, 0x40 ;  /* 0x0000004008037836 */ /* 0x000fe20000000000 */
[----:B------:R-:W-:Y:S01]  /*12ad0*/  @!P3 LEA R20, R9, UR38, 0x1 ;  /* 0x000000260914bc11 */ /* 0x000fe2000f8e08ff */
[----:B------:R-:W-:Y:S01]  /*12ae0*/  IMAD.MOV.U32 R13, RZ, RZ, R0 ;  /* 0x000000ffff0d7224 */ /* 0x000fe200078e0000 */
[----:B------:R-:W-:-:S07]  /*12af0*/  MOV R4, R14 ;  /* 0x0000000e00047202 */ /* 0x000fce0000000f00 */
[----:B------:R-:W-:Y:S05]  /*12b00*/  WARPSYNC.COLLECTIVE R15, `(.L_x_3351) ;  /* 0x000000000f087348 */ /* 0x000fea0003c00000 */
[----:B------:R0:W1:Y:S02]  /*12b10*/  SHFL.IDX P6, R14, R13, R12, R11 ;  /* 0x0000000c0d0e7389 */ /* 0x00006400000c000b */
[----:B01----:R-:W-:Y:S01]  /*12b20*/  ENDCOLLECTIVE ;  /* 0x000000000000791b */ /* 0x003fe20003800000 */
.L_x_3351:
[----:B------:R-:W-:Y:S01]  /*12b30*/  ULDC.64 UR4, c[0x0][0x208] ;  /* 0x0000820000047ab9 */ /* 0x000fe20000000a00 */
[----:B------:R-:W-:Y:S02]  /*12b40*/  IMAD.MOV.U32 R5, RZ, RZ, R4 ;  /* 0x000000ffff057224 */ /* 0x000fe400078e0004 */
[----:B------:R-:W-:Y:S01]  /*12b50*/  IMAD.MOV.U32 R13, RZ, RZ, R7 ;  /* 0x000000ffff0d7224 */ /* 0x000fe200078e0007 */
[----:B------:R-:W-:Y:S02]  /*12b60*/  MOV R12, 0x4 ;  /* 0x00000004000c7802 */ /* 0x000fe40000000f00 */
        /* <DEDUP_REMOVED lines=12> */
.L_x_3352:
[----:B------:R-:W-:Y:S01]  /*12c30*/  VIADD R5, R8, 0x50 ;  /* 0x0000005008057836 */ /* 0x000fe20000000000 */
[----:B------:R-:W-:Y:S01]  /*12c40*/  @!P3 LEA R21, R9, UR38, 0x1 ;  /* 0x000000260915bc11 */ /* 0x000fe2000f8e08ff */
[----:B------:R-:W-:Y:S02]  /*12c50*/  IMAD.MOV.U32 R13, RZ, RZ, R0 ;  /* 0x000000ffff0d7224 */ /* 0x000fe400078e0000 */
[----:B------:R-:W-:-:S07]  /*12c60*/  IMAD.MOV.U32 R2, RZ, RZ, R14 ;  /* 0x000000ffff027224 */ /* 0x000fce00078e000e */
[----:B------:R-:W-:Y:S05]  /*12c70*/  WARPSYNC.COLLECTIVE R15, `(.L_x_3353) ;  /* 0x000000000f087348 */ /* 0x000fea0003c00000 */
[----:B------:R0:W1:Y:S02]  /*12c80*/  SHFL.IDX P6, R14, R13, R12, R11 ;  /* 0x0000000c0d0e7389 */ /* 0x00006400000c000b */
[----:B01----:R-:W-:Y:S01]  /*12c90*/  ENDCOLLECTIVE ;  /* 0x000000000000791b */ /* 0x003fe20003800000 */
.L_x_3353:
        /* <DEDUP_REMOVED lines=16> */
.L_x_3354:
[----:B------:R-:W-:Y:S02]  /*12da0*/  IADD3 R3, R8, 0x60, RZ ;  /* 0x0000006008037810 */ /* 0x000fe40007ffe0ff */
[----:B------:R-:W-:Y:S02]  /*12db0*/  @!P3 LEA R20, R9, UR38, 0x1 ;  /* 0x000000260914bc11 */ /* 0x000fe4000f8e08ff */
[----:B------:R-:W-:Y:S01]  /*12dc0*/  MOV R13, R0 ;  /* 0x00000000000d7202 */ /* 0x000fe20000000f00 */
[----:B------:R-:W-:-:S07]  /*12dd0*/  IMAD.MOV.U32 R4, RZ, RZ, R14 ;  /* 0x000000ffff047224 */ /* 0x000fce00078e000e */
[----:B------:R-:W-:Y:S05]  /*12de0*/  WARPSYNC.COLLECTIVE R15, `(.L_x_3355) ;  /* 0x000000000f087348 */ /* 0x000fea0003c00000 */
[----:B------:R0:W1:Y:S02]  /*12df0*/  SHFL.IDX P6, R14, R13, R12, R11 ;  /* 0x0000000c0d0e7389 */ /* 0x00006400000c000b */
[----:B01----:R-:W-:Y:S01]  /*12e00*/  ENDCOLLECTIVE ;  /* 0x000000000000791b */ /* 0x003fe20003800000 */
.L_x_3355:
        /* <DEDUP_REMOVED lines=16> */
.L_x_3356:
[----:B------:R-:W-:Y:S01]  /*12f10*/  @!P3 LEA R21, R9, UR38, 0x1 ;  /* 0x000000260915bc11 */ /* 0x000fe2000f8e08ff */
[----:B------:R-:W-:Y:S01]  /*12f20*/  IMAD.MOV.U32 R13, RZ, RZ, R0 ;  /* 0x000000ffff0d7224 */ /* 0x000fe200078e0000 */
[----:B------:R-:W-:-:S07]  /*12f30*/  MOV R2, R14 ;  /* 0x0000000e00027202 */ /* 0x000fce0000000f00 */
[----:B------:R-:W-:Y:S05]  /*12f40*/  WARPSYNC.COLLECTIVE R15, `(.L_x_3357) ;  /* 0x000000000f087348 */ /* 0x000fea0003c00000 */
[----:B------:R0:W1:Y:S02]  /*12f50*/  SHFL.IDX P6, R14, R13, R12, R11 ;  /* 0x0000000c0d0e7389 */ /* 0x00006400000c000b */
[----:B01----:R-:W-:Y:S01]  /*12f60*/  ENDCOLLECTIVE ;  /* 0x000000000000791b */ /* 0x003fe20003800000 */
.L_x_3357:
[----:B------:R-:W-:Y:S01]  /*12f70*/  ULDC.64 UR4, c[0x0][0x208] ;  /* 0x0000820000047ab9 */ /* 0x000fe20000000a00 */
[----:B------:R-:W-:Y:S02]  /*12f80*/  IMAD.MOV.U32 R3, RZ, RZ, R2 ;  /* 0x000000ffff037224 */ /* 0x000fe400078e0002 */
        /* <DEDUP_REMOVED lines=9> */
[----:B------:R0:W-:Y:S02]  /*13020*/  @!P3 LDGSTS.E.BYPASS.LTC128B.128 [R21+0x20400], desc[UR4][R2.64+0x100], !P1 ;  /* 0x204001000215bfae */ /* 0x0001e4000c901d44 */
[----:B0-----:R-:W-:Y:S05]  /*13030*/  WARPSYNC.COLLECTIVE R15, `(.L_x_3358) ;  /* 0x000000000f087348 */ /* 0x001fea0003c00000 */
[----:B------:R1:W2:Y:S02]  /*13040*/  SHFL.IDX P6, R14, R13, R12, R11 ;  /* 0x0000000c0d0e7389 */ /* 0x0002a400000c000b */
[----:B012---:R-:W-:Y:S01]  /*13050*/  ENDCOLLECTIVE ;  /* 0x000000000000791b */ /* 0x007fe20003800000 */
.L_x_3358:
[----:B------:R-:W-:Y:S01]  /*13060*/  IMAD.MOV.U32 R13, RZ, RZ, R0 ;  /* 0x000000ffff0d7224 */ /* 0x000fe200078e0000 */
[----:B------:R-:W-:-:S07]  /*13070*/  MOV R4, R14 ;  /* 0x0000000e00047202 */ /* 0x000fce0000000f00 */
[----:B------:R-:W-:Y:S05]  /*13080*/  WARPSYNC.COLLECTIVE R15, `(.L_x_3359) ;  /* 0x000000000f087348 */ /* 0x000fea0003c00000 */
[----:B------:R0:W1:Y:S02]  /*13090*/  SHFL.IDX P6, R14, R13, R12, R11 ;  /* 0x0000000c0d0e7389 */ /* 0x00006400000c000b */
[----:B01----:R-:W-:Y:S01]  /*130a0*/  ENDCOLLECTIVE ;  /* 0x000000000000791b */ /* 0x003fe20003800000 */
.L_x_3359:
[----:B------:R-:W-:Y:S05]  /*130b0*/  BRA `(.L_x_3360) ;  /* 0xffffffc800447947 */ /* 0x000fea000383ffff */
.L_x_3265:
[----:B-1----:R-:W-:-:S04]  /*130c0*/  IMAD.U32 R3, RZ, RZ, UR38 ;  /* 0x00000026ff037e24 */ /* 0x002fc8000f8e00ff */
[----:B------:R1:W2:Y:S03]  /*130d0*/  SYNCS.PHASECHK.TRANS64.TRYWAIT P0, [R3+URZ+0x36820], R2 ;  /* 0x03682002030075a7 */ /* 0x0002a6000800017f */
[----:B--2---:R-:W-:Y:S05]  /*130e0*/  @!P0 NANOSLEEP.SYNCS 0x989680 ;  /* 0x009896800000895d */ /* 0x004fea0003900000 */
[----:B------:R-:W2:Y:S02]  /*130f0*/  @!P0 SYNCS.PHASECHK.TRANS64 P0, [R3+URZ+0x36820], R2 ;  /* 0x03682002030085a7 */ /* 0x000ea4000800007f */
[----:B--2---:R-:W-:Y:S05]  /*13100*/  @!P0 BRA `(.L_x_3265) ;  /* 0xfffffffc00ec8947 */ /* 0x004fea000383ffff */
[----:B------:R-:W-:Y:S05]  /*13110*/  BRA `(.L_x_3361) ;  /* 0xffffffc8009c7947 */ /* 0x000fea000383ffff */
.L_x_3272:
[----:B-1----:R-:W-:-:S04]  /*13120*/  MOV R3, UR38 ;  /* 0x0000002600037c02 */ /* 0x002fc80008000f00 */
[----:B------:R1:W2:Y:S03]  /*13130*/  SYNCS.PHASECHK.TRANS64.TRYWAIT P0, [R3+URZ+0x36848], R2 ;  /* 0x03684802030075a7 */ /* 0x0002a6000800017f */
[----:B--2---:R-:W-:Y:S05]  /*13140*/  @!P0 NANOSLEEP.SYNCS 0x989680 ;  /* 0x009896800000895d */ /* 0x004fea0003900000 */
[----:B------:R-:W2:Y:S02]  /*13150*/  @!P0 SYNCS.PHASECHK.TRANS64 P0, [R3+URZ+0x36848], R2 ;  /* 0x03684802030085a7 */ /* 0x000ea4000800007f */
[----:B--2---:R-:W-:Y:S05]  /*13160*/  @!P0 BRA `(.L_x_3272) ;  /* 0xfffffffc00ec8947 */ /* 0x004fea000383ffff */
[----:B------:R-:W-:Y:S05]  /*13170*/  BRA `(.L_x_3362) ;  /* 0xffffffcc00847947 */ /* 0x000fea000383ffff */
.L_x_3279:
[----:B0-----:R-:W-:-:S04]  /*13180*/  IMAD.U32 R3, RZ, RZ, UR38 ;  /* 0x00000026ff037e24 */ /* 0x001fc8000f8e00ff */
[----:B------:R0:W1:Y:S03]  /*13190*/  SYNCS.PHASECHK.TRANS64.TRYWAIT P0, [R3+URZ+0x36860], R2 ;  /* 0x03686002030075a7 */ /* 0x000066000800017f */
[----:B-1----:R-:W-:Y:S05]  /*131a0*/  @!P0 NANOSLEEP.SYNCS 0x989680 ;  /* 0x009896800000895d */ /* 0x002fea0003900000 */
[----:B------:R-:W1:Y:S02]  /*131b0*/  @!P0 SYNCS.PHASECHK.TRANS64 P0, [R3+URZ+0x36860], R2 ;  /* 0x03686002030085a7 */ /* 0x000e64000800007f */
[----:B-1----:R-:W-:Y:S05]  /*131c0*/  @!P0 BRA `(.L_x_3279) ;  /* 0xfffffffc00ec8947 */ /* 0x002fea000383ffff */
[----:B------:R-:W-:Y:S05]  /*131d0*/  BRA `(.L_x_3363) ;  /* 0xffffffd0005c7947 */ /* 0x000fea000383ffff */
.L_x_3289:
[----:B-1----:R-:W-:-:S04]  /*131e0*/  IMAD.U32 R3, RZ, RZ, UR38 ;  /* 0x00000026ff037e24 */ /* 0x002fc8000f8e00ff */
[----:B------:R1:W2:Y:S03]  /*131f0*/  SYNCS.PHASECHK.TRANS64.TRYWAIT P0, [R3+URZ+0x36840], R2 ;  /* 0x03684002030075a7 */ /* 0x0002a6000800017f */
[----:B--2---:R-:W-:Y:S05]  /*13200*/  @!P0 NANOSLEEP.SYNCS 0x989680 ;  /* 0x009896800000895d */ /* 0x004fea0003900000 */
[----:B------:R-:W2:Y:S02]  /*13210*/  @!P0 SYNCS.PHASECHK.TRANS64 P0, [R3+URZ+0x36840], R2 ;  /* 0x03684002030085a7 */ /* 0x000ea4000800007f */
[----:B--2---:R-:W-:Y:S05]  /*13220*/  @!P0 BRA `(.L_x_3289) ;  /* 0xfffffffc00ec8947 */ /* 0x004fea000383ffff */
[----:B------:R-:W-:Y:S05]  /*13230*/  BRA `(.L_x_3364) ;  /* 0xffffffd400b87947 */ /* 0x000fea000383ffff */
.L_x_3296:
[----:B0-----:R-:W-:-:S04]  /*13240*/  MOV R3, UR38 ;  /* 0x0000002600037c02 */ /* 0x001fc80008000f00 */
[----:B------:R0:W1:Y:S03]  /*13250*/  SYNCS.PHASECHK.TRANS64.TRYWAIT P0, [R3+URZ+0x36868], R2 ;  /* 0x03686802030075a7 */ /* 0x000066000800017f */
[----:B-1----:R-:W-:Y:S05]  /*13260*/  @!P0 NANOSLEEP.SYNCS 0x989680 ;  /* 0x009896800000895d */ /* 0x002fea0003900000 */
[----:B------:R-:W1:Y:S02]  /*13270*/  @!P0 SYNCS.PHASECHK.TRANS64 P0, [R3+URZ+0x36868], R2 ;  /* 0x03686802030085a7 */ /* 0x000e64000800007f */
[----:B-1----:R-:W-:Y:S05]  /*13280*/  @!P0 BRA `(.L_x_3296) ;  /* 0xfffffffc00ec8947 */ /* 0x002fea000383ffff */
[----:B------:R-:W-:Y:S05]  /*13290*/  BRA `(.L_x_3365) ;  /* 0xffffffd800907947 */ /* 0x000fea000383ffff */
.L_x_3306:
[----:B-1----:R-:W-:-:S04]  /*132a0*/  IMAD.U32 R3, RZ, RZ, UR38 ;  /* 0x00000026ff037e24 */ /* 0x002fc8000f8e00ff */
[----:B------:R1:W2:Y:S03]  /*132b0*/  SYNCS.PHASECHK.TRANS64.TRYWAIT P0, [R3+URZ+0x36848], R2 ;  /* 0x03684802030075a7 */ /* 0x0002a6000800017f */
[----:B--2---:R-:W-:Y:S05]  /*132c0*/  @!P0 NANOSLEEP.SYNCS 0x989680 ;  /* 0x009896800000895d */ /* 0x004fea0003900000 */
[----:B------:R-:W2:Y:S02]  /*132d0*/  @!P0 SYNCS.PHASECHK.TRANS64 P0, [R3+URZ+0x36848], R2 ;  /* 0x03684802030085a7 */ /* 0x000ea4000800007f */
[----:B--2---:R-:W-:Y:S05]  /*132e0*/  @!P0 BRA `(.L_x_3306) ;  /* 0xfffffffc00ec8947 */ /* 0x004fea000383ffff */
[----:B------:R-:W-:Y:S05]  /*132f0*/  BRA `(.L_x_3366) ;  /* 0xffffffe000047947 */ /* 0x000fea000383ffff */
.L_x_3313:
[----:B0-----:R-:W-:-:S04]  /*13300*/  IMAD.U32 R3, RZ, RZ, UR38 ;  /* 0x00000026ff037e24 */ /* 0x001fc8000f8e00ff */
[----:B------:R0:W1:Y:S03]  /*13310*/  SYNCS.PHASECHK.TRANS64.TRYWAIT P0, [R3+URZ+0x36860], R2 ;  /* 0x03686002030075a7 */ /* 0x000066000800017f */
[----:B-1----:R-:W-:Y:S05]  /*13320*/  @!P0 NANOSLEEP.SYNCS 0x989680 ;  /* 0x009896800000895d */ /* 0x002fea0003900000 */
[----:B------:R-:W1:Y:S02]  /*13330*/  @!P0 SYNCS.PHASECHK.TRANS64 P0, [R3+URZ+0x36860], R2 ;  /* 0x03686002030085a7 */ /* 0x000e64000800007f */
[----:B-1----:R-:W-:Y:S05]  /*13340*/  @!P0 BRA `(.L_x_3313) ;  /* 0xfffffffc00ec8947 */ /* 0x002fea000383ffff */
[----:B------:R-:W-:Y:S05]  /*13350*/  BRA `(.L_x_3367) ;  /* 0xffffffe000d87947 */ /* 0x000fea000383ffff */
.L_x_3322:
[----:B-1----:R1:W2:Y:S02]  /*13360*/  SYNCS.PHASECHK.TRANS64.TRYWAIT P0, [R3+URZ+0x36860], R0 ;  /* 0x03686000030075a7 */ /* 0x0022a4000800017f */
[----:B--2---:R-:W-:Y:S05]  /*13370*/  @!P0 NANOSLEEP.SYNCS 0x989680 ;  /* 0x009896800000895d */ /* 0x004fea0003900000 */
[----:B------:R-:W2:Y:S02]  /*13380*/  @!P0 SYNCS.PHASECHK.TRANS64 P0, [R3+URZ+0x36860], R0 ;  /* 0x03686000030085a7 */ /* 0x000ea4000800007f */
[----:B--2---:R-:W-:Y:S05]  /*13390*/  @!P0 BRA `(.L_x_3322) ;  /* 0xfffffffc00f08947 */ /* 0x004fea000383ffff */
[----:B------:R-:W-:Y:S05]  /*133a0*/  BRA `(.L_x_3368) ;  /* 0xffffffe400dc7947 */ /* 0x000fea000383ffff */
.L_x_3328:
[----:B-1----:R1:W2:Y:S02]  /*133b0*/  SYNCS.PHASECHK.TRANS64.TRYWAIT P0, [R2+URZ+0x36820], R3 ;  /* 0x03682003020075a7 */ /* 0x0022a4000800017f */
[----:B--2---:R-:W-:Y:S05]  /*133c0*/  @!P0 NANOSLEEP.SYNCS 0x989680 ;  /* 0x009896800000895d */ /* 0x004fea0003900000 */
[----:B------:R-:W2:Y:S02]  /*133d0*/  @!P0 SYNCS.PHASECHK.TRANS64 P0, [R2+URZ+0x36820], R3 ;  /* 0x03682003020085a7 */ /* 0x000ea4000800007f */
[----:B--2---:R-:W-:Y:S05]  /*133e0*/  @!P0 BRA `(.L_x_3328) ;  /* 0xfffffffc00f08947 */ /* 0x004fea000383ffff */
[----:B------:R-:W-:Y:S05]  /*133f0*/  BRA `(.L_x_3369) ;  /* 0xffffffe800e07947 */ /* 0x000fea000383ffff */
.L_x_3329:
[----:B------:R-:W2:Y:S01]  /*13400*/  S2R R4, SR_TID.X ;  /* 0x0000000000047919 */ /* 0x000ea20000002100 */
[----:B------:R-:W-:Y:S01]  /*13410*/  BSSY B0, `(.L_x_3370) ;  /* 0x000000a000007945 */ /* 0x000fe20003800000 */
[----:B------:R-:W-:Y:S01]  /*13420*/  IMAD.MOV.U32 R12, RZ, RZ, RZ ;  /* 0x000000ffff0c7224 */ /* 0x000fe200078e00ff */
[----:B------:R-:W-:Y:S01]  /*13430*/  MOV R15, 0xffffffff ;  /* 0xffffffff000f7802 */ /* 0x000fe20000000f00 */
[----:B0-----:R-:W-:Y:S01]  /*13440*/  IMAD.MOV.U32 R11, RZ, RZ, 0x1f ;  /* 0x0000001fff0b7424 */ /* 0x001fe200078e00ff */
[----:B--2---:R-:W-:-:S04]  /*13450*/  SHF.R.U32.HI R4, RZ, 0x5, R4 ;  /* 0x00000005ff047819 */ /* 0x004fc80000011604 */
[----:B------:R-:W-:-:S04]  /*13460*/  LOP3.LUT R4, R4, 0x3, RZ, 0xc0, !PT ;  /* 0x0000000304047812 */ /* 0x000fc800078ec0ff */
[----:B------:R-:W-:-:S07]  /*13470*/  MOV R13, R4 ;  /* 0x00000004000d7202 */ /* 0x000fce0000000f00 */
[----:B-1----:R-:W-:Y:S05]  /*13480*/  WARPSYNC.COLLECTIVE R15, `(.L_x_3371) ;  /* 0x000000000f087348 */ /* 0x002fea0003c00000 */
[----:B------:R0:W2:Y:S02]  /*13490*/  SHFL.IDX P6, R14, R13, R12, R11 ;  /* 0x0000000c0d0e7389 */ /* 0x0000a400000c000b */
[----:B012---:R-:W-:Y:S01]  /*134a0*/  ENDCOLLECTIVE ;  /* 0x000000000000791b */ /* 0x007fe20003800000 */
.L_x_3371:
[----:B------:R-:W-:Y:S05]  /*134b0*/  BSYNC B0 ;  /* 0x0000000000007941 */ /* 0x000fea0003800000 */
.L_x_3370:
[----:B------:R-:W-:Y:S05]  /*134c0*/  BRA `(.L_x_3372) ;  /* 0xffffffe800c47947 */ /* 0x000fea000383ffff */
.L_x_3330:
[----:B------:R-:W-:Y:S01]  /*134d0*/  BSSY B0, `(.L_x_3373) ;  /* 0x0000006000007945 */ /* 0x000fe20003800000 */
[----:B------:R-:W-:-:S07]  /*134e0*/  IMAD.MOV.U32 R15, RZ, RZ, -0x1 ;  /* 0xffffffffff0f7424 */ /* 0x000fce00078e00ff */
[----:B01----:R-:W-:Y:S05]  /*134f0*/  WARPSYNC.COLLECTIVE R15, `(.L_x_3374) ;  /* 0x000000000f0c7348 */ /* 0x003fea0003c00000 */
[----:B------:R-:W-:Y:S02]  /*13500*/  ELECT P6, UR62, PT ;  /* 0x00000000003e782f */ /* 0x000fe400038c0000 */
[----:B------:R-:W-:Y:S01]  /*13510*/  MOV R14, UR62 ;  /* 0x0000003e000e7c02 */ /* 0x000fe20008000f00 */
[----:B01----:R-:W-:Y:S10]  /*13520*/  ENDCOLLECTIVE ;  /* 0x000000000000791b */ /* 0x003ff40003800000 */
.L_x_3374:
[----:B------:R-:W-:Y:S05]  /*13530*/  BSYNC B0 ;  /* 0x0000000000007941 */ /* 0x000fea0003800000 */
.L_x_3373:
[----:B------:R-:W-:Y:S05]  /*13540*/  BRA `(.L_x_3375) ;  /* 0xffffffe800b87947 */ /* 0x000fea000383ffff */
.L_x_3332:
[----:B-1----:R1:W2:Y:S02]  /*13550*/  SYNCS.PHASECHK.TRANS64.TRYWAIT P0, [R6+URZ], R5 ;  /* 0x00000005060075a7 */ /* 0x0022a4000800017f */
[----:B--2---:R-:W-:Y:S05]  /*13560*/  @!P0 NANOSLEEP.SYNCS 0x989680 ;  /* 0x009896800000895d */ /* 0x004fea0003900000 */
[----:B------:R-:W2:Y:S02]  /*13570*/  @!P0 SYNCS.PHASECHK.TRANS64 P0, [R6+URZ], R5 ;  /* 0x00000005060085a7 */ /* 0x000ea4000800007f */
[----:B--2---:R-:W-:Y:S05]  /*13580*/  @!P0 BRA `(.L_x_3332) ;  /* 0xfffffffc00f08947 */ /* 0x004fea000383ffff */
[----:B------:R-:W-:Y:S05]  /*13590*/  BRA `(.L_x_3376) ;  /* 0xffffffe800f47947 */ /* 0x000fea000383ffff */
.L_x_3333:
[----:B--2---:R2:W3:Y:S02]  /*135a0*/  SYNCS.PHASECHK.TRANS64.TRYWAIT P0, [R3+URZ], R4 ;  /* 0x00000004030075a7 */ /* 0x0044e4000800017f */
[----:B---3--:R-:W-:Y:S05]  /*135b0*/  @!P0 NANOSLEEP.SYNCS 0x989680 ;  /* 0x009896800000895d */ /* 0x008fea0003900000 */
[----:B------:R-:W3:Y:S02]  /*135c0*/  @!P0 SYNCS.PHASECHK.TRANS64 P0, [R3+URZ], R4 ;  /* 0x00000004030085a7 */ /* 0x000ee4000800007f */
[----:B---3--:R-:W-:Y:S05]  /*135d0*/  @!P0 BRA `(.L_x_3333) ;  /* 0xfffffffc00f08947 */ /* 0x008fea000383ffff */
[----:B------:R-:W-:Y:S05]  /*135e0*/  BRA `(.L_x_3377) ;  /* 0xffffffe800e87947 */ /* 0x000fea000383ffff */
.L_x_3335:
[----:B--2---:R2:W3:Y:S02]  /*135f0*/  SYNCS.PHASECHK.TRANS64.TRYWAIT P0, [R0+URZ], R5 ;  /* 0x00000005000075a7 */ /* 0x0044e4000800017f */
[----:B---3--:R-:W-:Y:S05]  /*13600*/  @!P0 NANOSLEEP.SYNCS 0x989680 ;  /* 0x009896800000895d */ /* 0x008fea0003900000 */
[----:B------:R-:W3:Y:S02]  /*13610*/  @!P0 SYNCS.PHASECHK.TRANS64 P0, [R0+URZ], R5 ;  /* 0x00000005000085a7 */ /* 0x000ee4000800007f */
[----:B---3--:R-:W-:Y:S05]  /*13620*/  @!P0 BRA `(.L_x_3335) ;  /* 0xfffffffc00f08947 */ /* 0x008fea000383ffff */
[----:B------:R-:W-:Y:S05]  /*13630*/  BRA `(.L_x_3378) ;  /* 0xffffffe800ec7947 */ /* 0x000fea000383ffff */
.L_x_3379:
        /* <DEDUP_REMOVED lines=12> */
.L_x_14848:


//--------------------- .text._ZN7cutlass13device_kernelIN5flash11enable_sm90INS1_16FlashAttnFwdSm90INS1_25CollectiveMainloopFwdSm90ILi2EN4cute5tupleIJNS5_1CILi1EEES8_S8_EEENS6_IJNS7_ILi128EEENS7_ILi112EEENS7_ILi192EEEEEELi192ENS_6half_tEfNS_4arch4Sm90ELb0ELb0ELb1ELb1ELb0ELb0ELb0ELb1ELb1ELb1ELb1ELb0EEENS1_21CollectiveEpilogueFwdINS6_IJSA_SC_SB_EEES9_SE_SG_Li256ELb1ELb1ELb1ELb0EEENS1_36VarlenDynamicPersistentTileSchedulerILi128ELi112ELi256ELi128ELb1ELb1ELb1ELb0ELb1ELb1EEEEEEEEEvNT_6ParamsE --------------------------
	.section	.text._ZN7cutlass13device_kernelIN5flash11enable_sm90INS1_16FlashAttnFwdSm90INS1_25CollectiveMainloopFwdSm90ILi2EN4cute5tupleIJNS5_1CILi1EEES8_S8_EEENS6_IJNS7_ILi128EEENS7_ILi112EEENS7_ILi192EEEEEELi192ENS_6half_tEfNS_4arch4Sm90ELb0ELb0ELb1ELb1ELb0ELb0ELb0ELb1ELb1ELb1ELb1ELb0EEENS1_21CollectiveEpilogueFwdINS6_IJSA_SC_SB_EEES9_SE_SG_Li256ELb1ELb1ELb1ELb0EEENS1_36VarlenDynamicPersistentTileSchedulerILi128ELi112ELi256ELi128ELb1ELb1ELb1ELb0ELb1ELb1EEEEEEEEEvNT_6ParamsE,"ax",@progbits
	.align	128
.text._ZN7cutlass13device_kernelIN5flash11enable_sm90INS1_16FlashAttnFwdSm90INS1_25CollectiveMainloopFwdSm90ILi2EN4cute5tupleIJNS5_1CILi1EEES8_S8_EEENS6_IJNS7_ILi128EEENS7_ILi112EEENS7_ILi192EEEEEELi192ENS_6half_tEfNS_4arch4Sm90ELb0ELb0ELb1ELb1ELb0ELb0ELb0ELb1ELb1ELb1ELb1ELb0EEENS1_21CollectiveEpilogueFwdINS6_IJSA_SC_SB_EEES9_SE_SG_Li256ELb1ELb1ELb1ELb0EEENS1_36VarlenDynamicPersistentTileSchedulerILi128ELi112ELi256ELi128ELb1ELb1ELb1ELb0ELb1ELb1EEEEEEEEEvNT_6ParamsE:
        .type           _ZN7cutlass13device_kernelIN5flash11enable_sm90INS1_16FlashAttnFwdSm90INS1_25CollectiveMainloopFwdSm90ILi2EN4cute5tupleIJNS5_1CILi1EEES8_S8_EEENS6_IJNS7_ILi128EEENS7_ILi112EEENS7_ILi192EEEEEELi192ENS_6half_tEfNS_4arch4Sm90ELb0ELb0ELb1ELb1ELb0ELb0ELb0ELb1ELb1ELb1ELb1ELb0EEENS1_21CollectiveEpilogueFwdINS6_IJSA_SC_SB_EEES9_SE_SG_Li256ELb1ELb1ELb1ELb0EEENS1_36VarlenDynamicPersistentTileSchedulerILi128ELi112ELi256ELi128ELb1ELb1ELb1ELb0ELb1ELb1EEEEEEEEEvNT_6ParamsE,@function
        .size           _ZN7cutlass13device_kernelIN5flash11enable_sm90INS1_16FlashAttnFwdSm90INS1_25CollectiveMainloopFwdSm90ILi2EN4cute5tupleIJNS5_1CILi1EEES8_S8_EEENS6_IJNS7_ILi128EEENS7_ILi112EEENS7_ILi192EEEEEELi192ENS_6half_tEfNS_4arch4Sm90ELb0ELb0ELb1ELb1ELb0ELb0ELb0ELb1ELb1ELb1ELb1ELb0EEENS1_21CollectiveEpilogueFwdINS6_IJSA_SC_SB_EEES9_SE_SG_Li256ELb1ELb1ELb1ELb0EEENS1_36VarlenDynamicPersistentTileSchedulerILi128ELi112ELi256ELi128ELb1ELb1ELb1ELb0ELb1ELb1EEEEEEEEEvNT_6ParamsE,(.L_x_14849 - _ZN7cutlass13device_kernelIN5flash11enable_sm90INS1_16FlashAttnFwdSm90INS1_25CollectiveMainloopFwdSm90ILi2EN4cute5tupleIJNS5_1CILi1EEES8_S8_EEENS6_IJNS7_ILi128EEENS7_ILi112EEENS7_ILi192EEEEEELi192ENS_6half_tEfNS_4arch4Sm90ELb0ELb0ELb1ELb1ELb0ELb0ELb0ELb1ELb1ELb1ELb1ELb0EEENS1_21CollectiveEpilogueFwdINS6_IJSA_SC_SB_EEES9_SE_SG_Li256ELb1ELb1ELb1ELb0EEENS1_36VarlenDynamicPersistentTileSchedulerILi128ELi112ELi256ELi128ELb1ELb1ELb1ELb0ELb1ELb1EEEEEEEEEvNT_6ParamsE)
        .other          _ZN7cutlass13device_kernelIN5flash11enable_sm90INS1_16FlashAttnFwdSm90INS1_25CollectiveMainloopFwdSm90ILi2EN4cute5tupleIJNS5_1CILi1EEES8_S8_EEENS6_IJNS7_ILi128EEENS7_ILi112EEENS7_ILi192EEEEEELi192ENS_6half_tEfNS_4arch4Sm90ELb0ELb0ELb1ELb1ELb0ELb0ELb0ELb1ELb1ELb1ELb1ELb0EEENS1_21CollectiveEpilogueFwdINS6_IJSA_SC_SB_EEES9_SE_SG_Li256ELb1ELb1ELb1ELb0EEENS1_36VarlenDynamicPersistentTileSchedulerILi128ELi112ELi256ELi128ELb1ELb1ELb1ELb0ELb1ELb1EEEEEEEEEvNT_6ParamsE,@"STO_CUDA_ENTRY STV_DEFAULT"
_ZN7cutlass13device_kernelIN5flash11enable_sm90INS1_16FlashAttnFwdSm90INS1_25CollectiveMainloopFwdSm90ILi2EN4cute5tupleIJNS5_1CILi1EEES8_S8_EEENS6_IJNS7_ILi128EEENS7_ILi112EEENS7_ILi192EEEEEELi192ENS_6half_tEfNS_4arch4Sm90ELb0ELb0ELb1ELb1ELb0ELb0ELb0ELb1ELb1ELb1ELb1ELb0EEENS1_21CollectiveEpilogueFwdINS6_IJSA_SC_SB_EEES9_SE_SG_Li256ELb1ELb1ELb1ELb0EEENS1_36VarlenDynamicPersistentTileSchedulerILi128ELi112ELi256ELi128ELb1ELb1ELb1ELb0ELb1ELb1EEEEEEEEEvNT_6ParamsE:
        /* <DEDUP_REMOVED lines=18> */
.L_x_3381:
[----:B------:R-:W-:Y:S05]  /*0120*/  BSYNC B0 ;  /* 0x0000000000007941 */ /* 0x000fea0003800000 */
.L_x_3380:
        /* <DEDUP_REMOVED lines=41> */
.L_x_3382:
        /* <DEDUP_REMOVED lines=22> */
.L_x_3383:
        /* <DEDUP_REMOVED lines=18> */
.L_x_3384:
        /* <DEDUP_REMOVED lines=22> */
.L_x_3385:
        /* <DEDUP_REMOVED lines=22> */
.L_x_3386:
        /* <DEDUP_REMOVED lines=8> */
.L_x_3388:
        /* <DEDUP_REMOVED lines=14> */
[----:B0-----:R-:W2:Y:S01]  /*0a60*/  LDL R2, [R1+0x68] ;  /* 0x0000680001027983 */ /* 0x001ea20000100800 */
[----:B------:R-:W-:Y:S01]  /*0a70*/  R2UR UR5, R9 ;  /* 0x00000000090572ca */ /* 0x000fe200000e0000 */
[----:B------:R-:W-:Y:S01]  /*0a80*/  IMAD.MOV.U32 R232, RZ, RZ, RZ ;  /* 0x000000ffffe87224 */ /* 0x000fe200078e00ff */
[----:B------:R-:W-:Y:S01]  /*0a90*/  R2UR UR6, R10 ;  /* 0x000000000a0672ca */ /* 0x000fe200000e0000 */
[----:B------:R-:W0:Y:S01]  /*0aa0*/  S2R R0, SR_TID.X ;  /* 0x0000000000007919 */ /* 0x000e220000002100 */
[----:B------:R-:W-:Y:S02]  /*0ab0*/  R2UR UR7, R11 ;  /* 0x000000000b0772ca */ /* 0x000fe400000e0000 */
[----:B------:R-:W-:Y:S01]  /*0ac0*/  CS2R R16, SRZ ;  /* 0x0000000000107805 */ /* 0x000fe2000001ff00 */
[----:B0-----:R-:W-:-:S05]  /*0ad0*/  VIADD R12, R0, 0xffffff80 ;  /* 0xffffff80000c7836 */ /* 0x001fca0000000000 */
[----:B------:R-:W-:-:S04]  /*0ae0*/  SHF.R.S32.HI R0, RZ, 0x1f, R12 ;  /* 0x0000001fff007819 */ /* 0x000fc8000001140c */
[CC--:B------:R-:W-:Y:S02]  /*0af0*/  LEA.HI R4, R0.reuse, R12.reuse, RZ, 0x5 ;  /* 0x0000000c00047211 */ /* 0x0c0fe400078f28ff */
[CC--:B------:R-:W-:Y:S02]  /*0b00*/  LEA.HI R3, R0.reuse, R12.reuse, RZ, 0x4 ;  /* 0x0000000c00037211 */ /* 0x0c0fe400078f20ff */
[----:B------:R-:W-:Y:S01]  /*0b10*/  LEA.HI R11, R0, R12, RZ, 0x2 ;  /* 0x0000000c000b7211 */ /* 0x000fe200078f10ff */
[----:B------:R-:W-:Y:S01]  /*0b20*/  IMAD.SHL.U32 R5, R4, 0x20, RZ ;  /* 0x0000002004057824 */ /* 0x000fe200078e00ff */
[----:B------:R-:W-:Y:S02]  /*0b30*/  LOP3.LUT R4, R3, 0x3fffff0, RZ, 0xc0, !PT ;  /* 0x03fffff003047812 */ /* 0x000fe400078ec0ff */
[----:B------:R-:W-:Y:S02]  /*0b40*/  LOP3.LUT R11, R11, 0xfffffffc, RZ, 0xc0, !PT ;  /* 0xfffffffc0b0b7812 */ /* 0x000fe400078ec0ff */
[----:B------:R-:W-:Y:S01]  /*0b50*/  LOP3.LUT R5, R5, 0xfffffc00, RZ, 0xc0, !PT ;  /* 0xfffffc0005057812 */ /* 0x000fe200078ec0ff */
[----:B------:R-:W-:-:S02]  /*0b60*/  IMAD.IADD R4, R12, 0x1, -R4 ;  /* 0x000000010c047824 */ /* 0x000fc400078e0a04 */
[----:B------:R-:W-:Y:S01]  /*0b70*/  IMAD.IADD R11, R12, 0x1, -R11 ;  /* 0x000000010c0b7824 */ /* 0x000fe200078e0a0b */
[----:B--2---:R-:W-:Y:S02]  /*0b80*/  R2UR UR4, R2 ;  /* 0x00000000020472ca */ /* 0x004fe400000e0000 */
[CC--:B------:R-:W-:Y:S02]  /*0b90*/  LEA.HI R2, R0.reuse, R12.reuse, RZ, 0x7 ;  /* 0x0000000c00027211 */ /* 0x0c0fe400078f38ff */
[----:B------:R-:W-:Y:S02]  /*0ba0*/  LEA.HI R0, R0, R12, RZ, 0x3 ;  /* 0x0000000c00007211 */ /* 0x000fe400078f18ff */
[----:B------:R-:W-:Y:S02]  /*0bb0*/  LOP3.LUT R234, R2, 0xffffff80, RZ, 0xc0, !PT ;  /* 0xffffff8002ea7812 */ /* 0x000fe400078ec0ff */
[----:B------:R-:W-:Y:S02]  /*0bc0*/  SHF.R.S32.HI R13, RZ, 0x7, R2 ;  /* 0x00000007ff0d7819 */ /* 0x000fe40000011402 */
[----:B------:R-:W-:Y:S01]  /*0bd0*/  LOP3.LUT R19, R0, 0xfffffff8, RZ, 0xc0, !PT ;  /* 0xfffffff800137812 */ /* 0x000fe200078ec0ff */
[----:B------:R-:W-:Y:S01]  /*0be0*/  IMAD.IADD R234, R12, 0x1, -R234 ;  /* 0x000000010cea7824 */ /* 0x000fe200078e0aea */
[----:B------:R-:W-:Y:S01]  /*0bf0*/  LEA.HI R2, R2, R13, RZ, 0x1 ;  /* 0x0000000d02027211 */ /* 0x000fe200078f08ff */
[----:B------:R-:W-:Y:S01]  /*0c00*/  ULOP3.LUT UR4, UR4, 0x1, URZ, 0xfc, !UPT ;  /* 0x0000000104047892 */ /* 0x000fe2000f8efc3f */
[----:B------:R-:W-:Y:S01]  /*0c10*/  SHF.R.S32.HI R230, RZ, 0x3, R0 ;  /* 0x00000003ffe67819 */ /* 0x000fe20000011400 */
[----:B------:R-:W-:Y:S01]  /*0c20*/  IMAD.IADD R19, R12, 0x1, -R19 ;  /* 0x000000010c137824 */ /* 0x000fe200078e0a13 */
[----:B------:R-:W-:-:S02]  /*0c30*/  SHF.R.S32.HI R7, RZ, 0x1f, R234 ;  /* 0x0000001fff077819 */ /* 0x000fc400000114ea */
[----:B------:R-:W-:Y:S02]  /*0c40*/  LOP3.LUT R2, R2, 0x3fffffe, RZ, 0xc0, !PT ;  /* 0x03fffffe02027812 */ /* 0x000fe400078ec0ff */
[CC--:B------:R-:W-:Y:S02]  /*0c50*/  LEA.HI R8, R7.reuse, R234.reuse, RZ, 0x2 ;  /* 0x000000ea07087211 */ /* 0x0c0fe400078f10ff */
[----:B------:R-:W-:Y:S01]  /*0c60*/  LEA.HI R7, R7, R234, RZ, 0x5 ;  /* 0x000000ea07077211 */ /* 0x000fe200078f28ff */
[----:B------:R-:W-:Y:S01]  /*0c70*/  IMAD.IADD R2, R13, 0x1, -R2 ;  /* 0x000000010d027824 */ /* 0x000fe200078e0a02 */
[--C-:B------:R-:W-:Y:S02]  /*0c80*/  SHF.R.S32.HI R9, RZ, 0x2, R8.reuse ;  /* 0x00000002ff097819 */ /* 0x100fe40000011408 */
[----:B------:R-:W-:Y:S02]  /*0c90*/  SHF.R.S32.HI R6, RZ, 0x1f, R8 ;  /* 0x0000001fff067819 */ /* 0x000fe40000011408 */
[----:B------:R-:W-:-:S02]  /*0ca0*/  SHF.R.S32.HI R7, RZ, 0x5, R7 ;  /* 0x00000005ff077819 */ /* 0x000fc40000011407 */
[----:B------:R-:W-:-:S04]  /*0cb0*/  LEA.HI R6, R6, R9, RZ, 0x3 ;  /* 0x0000000906067211 */ /* 0x000fc800078f18ff */
[----:B------:R-:W-:Y:S01]  /*0cc0*/  LOP3.LUT R10, R6, 0xfffffff8, RZ, 0xc0, !PT ;  /* 0xfffffff8060a7812 */ /* 0x000fe200078ec0ff */
[----:B------:R-:W-:Y:S01]  /*0cd0*/  IMAD R6, R4, 0x40, R5 ;  /* 0x0000004004067824 */ /* 0x000fe200078e0205 */
[----:B------:R-:W-:Y:S02]  /*0ce0*/  SHF.R.S32.HI R4, RZ, 0x4, R3 ;  /* 0x00000004ff047819 */ /* 0x000fe40000011403 */
[----:B------:R-:W-:Y:S01]  /*0cf0*/  LEA.HI R5, R11, R11, RZ, 0x1 ;  /* 0x0000000b0b057211 */ /* 0x000fe200078f08ff */
[----:B------:R-:W-:Y:S01]  /*0d00*/  IMAD.IADD R10, R9, 0x1, -R10 ;  /* 0x00000001090a7824 */ /* 0x000fe200078e0a0a */
[----:B------:R-:W-:-:S03]  /*0d10*/  LEA.HI R3, R3, R4, RZ, 0x1 ;  /* 0x0000000403037211 */ /* 0x000fc600078f08ff */
[----:B------:R-:W-:Y:S01]  /*0d20*/  IMAD R7, R7, 0x10, R10 ;  /* 0x0000001007077824 */ /* 0x000fe200078e020a */
[----:B------:R-:W-:-:S03]  /*0d30*/  LOP3.LUT R3, R3, 0x1ffffffe, RZ, 0xc0, !PT ;  /* 0x1ffffffe03037812 */ /* 0x000fc600078ec0ff */
[----:B------:R-:W-:Y:S02]  /*0d40*/  IMAD R2, R2, 0x40, R7 ;  /* 0x0000004002027824 */ /* 0x000fe400078e0207 */
[----:B------:R-:W-:Y:S01]  /*0d50*/  IMAD.IADD R3, R4, 0x1, -R3 ;  /* 0x0000000104037824 */ /* 0x000fe200078e0a03 */
[----:B------:R-:W-:-:S03]  /*0d60*/  LOP3.LUT R4, R5, 0x1ffffffe, RZ, 0xc0, !PT ;  /* 0x1ffffffe05047812 */ /* 0x000fc600078ec0ff */
[----:B------:R-:W-:Y:S01]  /*0d70*/  IMAD R5, R3, 0x8, R6 ;  /* 0x0000000803057824 */ /* 0x000fe200078e0206 */
[----:B------:R-:W-:Y:S01]  /*0d80*/  LOP3.LUT R3, R8, 0x7ffffffc, RZ, 0xc0, !PT ;  /* 0x7ffffffc08037812 */ /* 0x000fe200078ec0ff */
[----:B------:R-:W-:-:S03]  /*0d90*/  IMAD.IADD R4, R11, 0x1, -R4 ;  /* 0x000000010b047824 */ /* 0x000fc600078e0a04 */
[----:B------:R0:W-:Y:S01]  /*0da0*/  STL [R1+0x5c], R5 ;  /* 0x00005c0501007387 */ /* 0x0001e20000100800 */
[----:B------:R-:W-:-:S03]  /*0db0*/  IMAD.IADD R3, R234, 0x1, -R3 ;  /* 0x00000001ea037824 */ /* 0x000fc600078e0a03 */
[----:B------:R-:W-:Y:S01]  /*0dc0*/  STL [R1+0x54], R2 ;  /* 0x0000540201007387 */ /* 0x000fe20000100800 */
[----:B------:R-:W-:-:S04]  /*0dd0*/  IMAD.SHL.U32 R204, R3, 0x2, RZ ;  /* 0x0000000203cc7824 */ /* 0x000fc800078e00ff */
[C---:B------:R-:W-:Y:S02]  /*0de0*/  VIADD R226, R204.reuse, 0x10 ;  /* 0x00000010cce27836 */ /* 0x040fe40000000000 */
[C---:B------:R-:W-:Y:S02]  /*0df0*/  VIADD R223, R204.reuse, 0x28 ;  /* 0x00000028ccdf7836 */ /* 0x040fe40000000000 */
        /* <DEDUP_REMOVED lines=12> */
[----:B------:R-:W-:Y:S01]  /*0ec0*/  VIADD R227, R204, 0x8 ;  /* 0x00000008cce37836 */ /* 0x000fe20000000000 */
[----:B------:R-:W-:Y:S01]  /*0ed0*/  SHF.R.S32.HI R0, RZ, 0x1f, R208 ;  /* 0x0000001fff007819 */ /* 0x000fe200000114d0 */
[----:B------:R-:W-:Y:S01]  /*0ee0*/  IMAD R0, R4, 0x8, R2 ;  /* 0x0000000804007824 */ /* 0x000fe200078e0202 */
[----:B------:R0:W-:Y:S01]  /*0ef0*/  STL [R1+0x60], R5 ;  /* 0x0000600501007387 */ /* 0x0001e20000100800 */
[C---:B------:R-:W-:Y:S01]  /*0f00*/  VIADD R225, R204.reuse, 0x18 ;  /* 0x00000018cce17836 */ /* 0x040fe20000000000 */
[----:B------:R-:W-:Y:S01]  /*0f10*/  SHF.R.S32.HI R3, RZ, 0x1f, R227 ;  /* 0x0000001fff037819 */ /* 0x000fe200000114e3 */
[C---:B------:R-:W-:Y:S01]  /*0f20*/  VIADD R224, R204.reuse, 0x20 ;  /* 0x00000020cce07836 */ /* 0x040fe20000000000 */
[----:B------:R1:W-:Y:S01]  /*0f30*/  STL [R1+0x58], R0 ;  /* 0x0000580001007387 */ /* 0x0003e20000100800 */
[----:B------:R-:W-:-:S02]  /*0f40*/  VIADD R222, R204, 0x30 ;  /* 0x00000030ccde7836 */ /* 0x000fc40000000000 */
        /* <DEDUP_REMOVED lines=27> */
.L_x_3435:
        /* <DEDUP_REMOVED lines=15> */
[----:B------:R-:W-:Y:S01]  /*11f0*/  USHF.R.S32.HI UR14, URZ, 0x1f, UR4 ;  /* 0x0000001f3f0e7899 */ /* 0x000fe20008011404 */
[----:B------:R-:W-:Y:S01]  /*1200*/  IMAD.U32 R229, RZ, RZ, UR5 ;  /* 0x00000005ffe57e24 */ /* 0x000fe2000f8e00ff */
[----:B------:R-:W-:Y:S02]  /*1210*/  @UP0 ULEA UR8, UP2, UR4, UR8, 0x2 ;  /* 0x0000000804080291 */ /* 0x000fe4000f84103f */
[----:B------:R-:W-:Y:S02]  /*1220*/  IMAD.U32 R231, RZ, RZ, UR4 ;  /* 0x00000004ffe77e24 */ /* 0x000fe4000f8e00ff */
        /* <DEDUP_REMOVED lines=8> */
[----:B------:R-:W-:Y:S02]  /*12b0*/  ULOP3.LUT UR5, UR6, 0xffff, URZ, 0xc0, !UPT ;  /* 0x0000ffff06057892 */ /* 0x000fe4000f8ec03f */
[----:B------:R-:W-:Y:S01]  /*12c0*/  IMAD.U32 R5, RZ, RZ, UR11 ;  /* 0x0000000bff057e24 */ /* 0x000fe2000f8e00ff */
[----:B------:R-:W2:Y:S01]  /*12d0*/  @P0 LDG.E R2, desc[UR12][R2.64] ;  /* 0x0000000c02020981 */ /* 0x000ea2000c1e1900 */
[----:B------:R-:W-:-:S03]  /*12e0*/  ULDC UR4, c[0x0][0x424] ;  /* 0x0001090000047ab9 */ /* 0x000fc60000000800 */
[----:B------:R-:W3:Y:S01]  /*12f0*/  @P1 LDG.E R4, desc[UR12][R4.64] ;  /* 0x0000000c04041981 */ /* 0x000ee2000c1e1900 */
[----:B------:R-:W-:Y:S01]  /*1300*/  UISETP.NE.U32.AND UP0, UPT, UR8, URZ, UPT ;  /* 0x0000003f0800728c */ /* 0x000fe2000bf05070 */
[----:B------:R-:W-:Y:S01]  /*1310*/  IMAD.U32 R228, RZ, RZ, UR5 ;  /* 0x00000005ffe47e24 */ /* 0x000fe2000f8e00ff */
[----:B------:R-:W-:Y:S01]  /*1320*/  ULDC UR5, c[0x0][0x2f0] ;  /* 0x0000bc0000057ab9 */ /* 0x000fe20000000800 */
[----:B------:R-:W-:Y:S01]  /*1330*/  UMOV UR51, URZ ;  /* 0x0000003f00337c82 */ /* 0x000fe20008000000 */
[----:B------:R-:W-:Y:S02]  /*1340*/  UISETP.NE.AND.EX UP0, UPT, UR9, URZ, UPT, UP0 ;  /* 0x0000003f0900728c */ /* 0x000fe4000bf05300 */
[----:B------:R-:W-:Y:S02]  /*1350*/  ULOP3.LUT UR7, UR6, 0xff0000, URZ, 0xc0, !UPT ;  /* 0x00ff000006077892 */ /* 0x000fe4000f8ec03f */
[----:B------:R-:W-:Y:S02]  /*1360*/  USEL UR4, UR4, 0x1, UP0 ;  /* 0x0000000104047887 */ /* 0x000fe40008000000 */
[----:B------:R-:W-:-:S02]  /*1370*/  ULOP3.LUT UR6, UR6, 0xff000000, URZ, 0xc0, !UPT ;  /* 0xff00000006067892 */ /* 0x000fc4000f8ec03f */
[----:B------:R-:W-:Y:S01]  /*1380*/  UIMAD UR4, UR4, UR5, URZ ;  /* 0x00000005040472a4 */ /* 0x000fe2000f8e023f */
[----:B--2---:R-:W-:-:S06]  /*1390*/  @P0 R2UR UR51, R2 ;  /* 0x00000000023302ca */ /* 0x004fcc00000e0000 */
[----:B---3--:R-:W-:Y:S01]  /*13a0*/  @P1 R2UR UR4, R4 ;  /* 0x00000000040412ca */ /* 0x008fe200000e0000 */
[----:B-----5:R-:W-:-:S14]  /*13b0*/  @P1 BRA `(.L_x_3389) ;  /* 0x00000000003c1947 */ /* 0x020fdc0003800000 */
        /* <DEDUP_REMOVED lines=15> */
.L_x_3389:
[----:B------:R-:W-:Y:S02]  /*14b0*/  UIADD3 UR51, -UR51, UR4, URZ ;  /* 0x0000000433337290 */ /* 0x000fe4000fffe13f */
[----:B------:R-:W-:Y:S02]  /*14c0*/  USHF.R.U32.HI UR6, URZ, 0x8, UR6 ;  /* 0x000000083f067899 */ /* 0x000fe40008011606 */
[----:B------:R-:W-:Y:S02]  /*14d0*/  UISETP.GE.AND UP0, UPT, UR51, 0x1, UPT ;  /* 0x000000013300788c */ /* 0x000fe4000bf06270 */
[----:B------:R-:W-:Y:S02]  /*14e0*/  UIADD3 UR5, UR51, 0x6f, URZ ;  /* 0x0000006f33057890 */ /* 0x000fe4000fffe03f */
[----:B------:R-:W-:Y:S02]  /*14f0*/  ULEA.HI UR7, UR7, UR6, URZ, 0x10 ;  /* 0x0000000607077291 */ /* 0x000fe4000f8f803f */
[----:B------:R-:W-:Y:S01]  /*1500*/  PLOP3.LUT P0, PT, PT, PT, UP0, 0x80, 0x0 ;  /* 0x000000000000781c */ /* 0x000fe20003f0f008 */
[----:B------:R-:W-:Y:S01]  /*1510*/  UMOV UR4, URZ ;  /* 0x0000003f00047c82 */ /* 0x000fe20008000000 */
[----:B------:R-:W-:-:S02]  /*1520*/  ULOP3.LUT UR8, UR7, 0xff, URZ, 0xc0, !UPT ;  /* 0x000000ff07087892 */ /* 0x000fc4000f8ec03f */
[----:B------:R-:W-:Y:S02]  /*1530*/  UIMAD.WIDE UR4, UR5, -0x6db6db6d, UR4 ;  /* 0x92492493050478a5 */ /* 0x000fe4000f8e0204 */
[----:B------:R-:W-:Y:S02]  /*1540*/  USHF.R.U32.HI UR7, URZ, 0x10, UR7 ;  /* 0x000000103f077899 */ /* 0x000fe40008011607 */
[----:B------:R-:W-:Y:S01]  /*1550*/  USHF.R.U32.HI UR6, URZ, 0x1f, UR5 ;  /* 0x0000001f3f067899 */ /* 0x000fe20008011605 */
[----:B------:R-:W-:Y:S02]  /*1560*/  IMAD.U32 R23, RZ, RZ, UR8 ;  /* 0x00000008ff177e24 */ /* 0x000fe4000f8e00ff */
        /* <DEDUP_REMOVED lines=41> */
.L_x_3390:
        /* <DEDUP_REMOVED lines=21> */
[----:B------:R-:W-:Y:S02]  /*1950*/  CS2R R92, SRZ ;  /* 0x00000000005c7805 */ /* 0x000fe4000001ff00 */
[----:B------:R-:W-:-:S02]  /*1960*/  CS2R R90, SRZ ;  /* 0x00000000005a7805 */ /* 0x000fc4000001ff00 */
[----:B------:R-:W-:Y:S01]  /*1970*/  R2UR UR50, R0 ;  /* 0x00000000003272ca */ /* 0x000fe200000e0000 */
        /* <DEDUP_REMOVED lines=47> */
[----:B------:R-:W-:-:S05]  /*1c70*/  SHF.R.S32.HI R4, RZ, 0x7, R4 ;  /* 0x00000007ff047819 */ /* 0x000fca0000011404 */
        /* <DEDUP_REMOVED lines=25> */
.L_x_3392:
[----:B------:R-:W2:Y:S01]  /*1e10*/  LDL R2, [R1+0x60] ;  /* 0x0000600001027983 */ /* 0x000ea20000100800 */
[----:B------:R-:W0:Y:S01]  /*1e20*/  S2UR UR5, SR_CgaCtaId ;  /* 0x00000000000579c3 */ /* 0x000e220000008800 */
[----:B------:R-:W-:Y:S01]  /*1e30*/  LEA.HI R0, R232, R232, RZ, 0x1 ;  /* 0x000000e8e8007211 */ /* 0x000fe200078f08ff */
[----:B------:R-:W-:Y:S01]  /*1e40*/  UMOV UR4, 0x400 ;  /* 0x0000040000047882 */ /* 0x000fe20000000000 */
[----:B------:R-:W-:Y:S02]  /*1e50*/  BSSY B0, `(.L_x_3393) ;  /* 0x000000b000007945 */ /* 0x000fe40003800000 */
[----:B------:R-:W-:-:S05]  /*1e60*/  LOP3.LUT R3, R0, 0xfffffffe, RZ, 0xc0, !PT ;  /* 0xfffffffe00037812 */ /* 0x000fca00078ec0ff */
[----:B------:R-:W-:-:S05]  /*1e70*/  IMAD.IADD R3, R232, 0x1, -R3 ;  /* 0x00000001e8037824 */ /* 0x000fca00078e0a03 */
[----:B------:R-:W-:Y:S01]  /*1e80*/  SHF.L.U32 R3, R3, 0x1f, RZ ;  /* 0x0000001f03037819 */ /* 0x000fe200000006ff */
[----:B0-----:R-:W-:Y:S01]  /*1e90*/  ULEA UR4, UR5, UR4, 0x18 ;  /* 0x0000000405047291 */ /* 0x001fe2000f8ec03f */
[----:B--2---:R-:W-:-:S05]  /*1ea0*/  R2UR UR6, R2 ;  /* 0x00000000020672ca */ /* 0x004fca00000e0000 */
[----:B------:R-:W-:-:S04]  /*1eb0*/  IMAD.U32 R2, RZ, RZ, UR4 ;  /* 0x00000004ff027e24 */ /* 0x000fc8000f8e00ff */
[----:B------:R-:W0:Y:S04]  /*1ec0*/  SYNCS.PHASECHK.TRANS64.TRYWAIT P1, [R2+URZ+0x36800], R3 ;  /* 0x03680003020075a7 */ /* 0x000e28000802017f */
[----:B------:R-:W-:-:S05]  /*1ed0*/  IMAD.U32 R0, RZ, RZ, UR6 ;  /* 0x00000006ff007e24 */ /* 0x000fca000f8e00ff */
[----:B------:R-:W-:Y:S01]  /*1ee0*/  ISETP.NE.AND P0, PT, R0, 0x3, PT ;  /* 0x000000030000780c */ /* 0x000fe20003f05270 */
[----:B0-----:R-:W-:-:S12]  /*1ef0*/  @!P1 BRA `(.L_x_3394) ;  /* 0x0000014c00809947 */ /* 0x001fd80003800000 */
.L_x_3562:
[----:B------:R-:W-:Y:S05]  /*1f00*/  BSYNC B0 ;  /* 0x0000000000007941 */ /* 0x000fea0003800000 */
.L_x_3393:
[----:B------:R-:W-:Y:S05]  /*1f10*/  @!P0 BRA `(.L_x_3395) ;  /* 0x0000000000048947 */ /* 0x000fea0003800000 */
[----:B------:R-:W-:Y:S01]  /*1f20*/  BPT.TRAP 0x1 ;  /* 0x000000040000795c */ /* 0x000fe20000300000 */
.L_x_3395:
[----:B------:R-:W-:Y:S01]  /*1f30*/  IMAD R0, R16, 0x8, R2 ;  /* 0x0000000810007824 */ /* 0x000fe200078e0202 */
[----:B0-----:R-:W-:-:S04]  /*1f40*/  SHF.L.U32 R3, R17, 0x1f, RZ ;  /* 0x0000001f11037819 */ /* 0x001fc800000006ff */
[----:B------:R0:W1:Y:S01]  /*1f50*/  SYNCS.PHASECHK.TRANS64.TRYWAIT P2, [R0+URZ+0x36830], R3 ;  /* 0x03683003000075a7 */ /* 0x000062000804017f */
[----:B------:R-:W-:Y:S05]  /*1f60*/  @!P0 BRA `(.L_x_3396) ;  /* 0x0000000000048947 */ /* 0x000fea0003800000 */
[----:B------:R-:W-:Y:S01]  /*1f70*/  BPT.TRAP 0x1 ;  /* 0x000000040000795c */ /* 0x000fe20000300000 */
.L_x_3396:
[----:B------:R-:W2:Y:S01]  /*1f80*/  S2R R4, SR_TID.X ;  /* 0x0000000000047919 */ /* 0x000ea20000002100 */
[----:B------:R-:W-:Y:S01]  /*1f90*/  IMAD.MOV.U32 R119, RZ, RZ, RZ ;  /* 0x000000ffff777224 */ /* 0x000fe200078e00ff */
[----:B--2---:R-:W-:Y:S01]  /*1fa0*/  LOP3.LUT P1, RZ, R4, 0x7f, RZ, 0xc0, !PT ;  /* 0x0000007f04ff7812 */ /* 0x004fe2000782c0ff */
[----:B-1----:R-:W-:-:S12]  /*1fb0*/  @P2 BRA `(.L_x_3397) ;  /* 0x0000000000082947 */ /* 0x002fd80003800000 */
[----:B------:R-:W1:Y:S02]  /*1fc0*/  SYNCS.PHASECHK.TRANS64.TRYWAIT P2, [R0+URZ+0x36830], R3 ;  /* 0x03683003000075a7 */ /* 0x000e64000804017f */
[----:B-1----:R-:W-:Y:S05]  /*1fd0*/  @!P2 BRA `(.L_x_3398) ;  /* 0x0000014c005ca947 */ /* 0x002fea0003800000 */
.L_x_3397:
        /* <DEDUP_REMOVED lines=17> */
[----:B------:R-:W-:Y:S01]  /*20f0*/  UMOV UR16, UR52 ;  /* 0x0000003400107c82 */ /* 0x000fe20008000000 */
[----:B------:R-:W-:Y:S01]  /*2100*/  USHF.R.U32.HI UR4, URZ, 0x4, UR4 ;  /* 0x000000043f047899 */ /* 0x000fe20008011604 */
[----:B------:R-:W-:Y:S01]  /*2110*/  MOV R7, UR52 ;  /* 0x0000003400077c02 */ /* 0x000fe20008000f00 */
[----:B------:R-:W-:Y:S01]  /*2120*/  UMOV UR17, UR53 ;  /* 0x0000003500117c82 */ /* 0x000fe20008000000 */
[----:B------:R-:W-:Y:S01]  /*2130*/  UMOV UR19, 0x40000040 ;  /* 0x4000004000137882 */ /* 0x000fe20000000000 */
[----:B------:R-:W-:Y:S01]  /*2140*/  ULOP3.LUT UR4, UR4, 0x3fff, URZ, 0xc0, !UPT ;  /* 0x00003fff04047892 */ /* 0x000fe2000f8ec03f */
[----:B------:R-:W-:Y:S01]  /*2150*/  P2R R80, PR, RZ, 0x1 ;  /* 0x00000001ff507803 */ /* 0x000fe20000000000 */
[----:B------:R-:W-:Y:S01]  /*2160*/  UMOV UR20, UR52 ;  /* 0x0000003400147c82 */ /* 0x000fe20008000000 */
[----:B------:R-:W-:Y:S01]  /*2170*/  UMOV UR21, UR53 ;  /* 0x0000003500157c82 */ /* 0x000fe20008000000 */
[----:B------:R-:W-:Y:S01]  /*2180*/  ULOP3.LUT UR5, UR4, 0x10000, URZ, 0xfc, !UPT ;  /* 0x0001000004057892 */ /* 0x000fe2000f8efc3f */
[----:B01----:R-:W-:Y:S01]  /*2190*/  @!P1 VIADD R0, R0, 0x36840 ;  /* 0x0003684000009836 */ /* 0x003fe20000000000 */
[----:B------:R-:W-:Y:S01]  /*21a0*/  UMOV UR23, 0x40000040 ;  /* 0x4000004000177882 */ /* 0x000fe20000000000 */
[----:B------:R-:W-:Y:S01]  /*21b0*/  UMOV UR4, UR52 ;  /* 0x0000003400047c82 */ /* 0x000fe20008000000 */
[----:B------:R-:W-:Y:S01]  /*21c0*/  UIMAD UR48, UR48, 0xa80, UR5 ;  /* 0x00000a80303078a4 */ /* 0x000fe2000f8e0205 */
[--C-:B------:R-:W-:Y:S01]  /*21d0*/  IMAD.MOV.U32 R118, RZ, RZ, R119.reuse ;  /* 0x000000ffff767224 */ /* 0x100fe200078e0077 */
[----:B------:R-:W-:Y:S01]  /*21e0*/  UIADD3 UR24, UR49, 0x2, URZ ;  /* 0x0000000231187890 */ /* 0x000fe2000fffe03f */
[----:B------:R-:W-:Y:S01]  /*21f0*/  IMAD.U32 R5, RZ, RZ, UR5 ;  /* 0x00000005ff057e24 */ /* 0x000fe2000f8e00ff */
[----:B------:R-:W-:Y:S01]  /*2200*/  UIADD3 UR6, UR48, 0x80, URZ ;  /* 0x0000008030067890 */ /* 0x000fe2000fffe03f */
[----:B------:R-:W-:Y:S01]  /*2210*/  @!P1 PRMT R0, RZ, 0x654, R0 ;  /* 0x00000654ff009816 */ /* 0x000fe20000000000 */
[----:B------:R-:W-:Y:S01]  /*2220*/  UMOV UR5, UR53 ;  /* 0x0000003500057c82 */ /* 0x000fe20008000000 */
[----:B------:R-:W-:Y:S01]  /*2230*/  UMOV UR54, UR48 ;  /* 0x0000003000367c82 */ /* 0x000fe20008000000 */
[----:B------:R-:W-:Y:S01]  /*2240*/  UIADD3 UR10, UR48, 0x100, URZ ;  /* 0x00000100300a7890 */ /* 0x000fe2000fffe03f */
[----:B------:R-:W-:Y:S01]  /*2250*/  HGMMA.64x16x16.F32 R72, gdesc[UR52], RZ, !UPT, gsb0 ;  /* 0x00200000344879f0 */ /* 0x000fe2000c0008ff */
[----:B------:R-:W-:Y:S01]  /*2260*/  UIADD3 UR14, UR48, 0x180, URZ ;  /* 0x00000180300e7890 */ /* 0x000fe2000fffe03f */
[--C-:B------:R-:W-:Y:S01]  /*2270*/  IMAD.MOV.U32 R117, RZ, RZ, R119.reuse ;  /* 0x000000ffff757224 */ /* 0x100fe200078e0077 */
[----:B------:R-:W-:Y:S01]  /*2280*/  UIADD3 UR18, UR48, 0x200, URZ ;  /* 0x0000020030127890 */ /* 0x000fe2000fffe03f */
[--C-:B------:R-:W-:Y:S01]  /*2290*/  IMAD.MOV.U32 R116, RZ, RZ, R119.reuse ;  /* 0x000000ffff747224 */ /* 0x100fe200078e0077 */
[----:B------:R-:W-:Y:S01]  /*22a0*/  UIADD3 UR22, UR48, 0x280, URZ ;  /* 0x0000028030167890 */ /* 0x000fe2000fffe03f */
[--C-:B------:R-:W-:Y:S01]  /*22b0*/  IMAD.MOV.U32 R115, RZ, RZ, R119.reuse ;  /* 0x000000ffff737224 */ /* 0x100fe200078e0077 */
        /* <DEDUP_REMOVED lines=55> */
[----:B------:R-:W-:Y:S01]  /*2630*/  IMAD.MOV.U32 R81, RZ, RZ, R119 ;  /* 0x000000ffff517224 */ /* 0x000fe200078e0077 */
[----:B------:R-:W-:Y:S02]  /*2640*/  WARPGROUP.DEPBAR.LE gsb0, 0x0 ;  /* 0x00008000000079c5 */ /* 0x000fe40000010000 */
[----:B------:R-:W-:-:S06]  /*2650*/  WARPGROUP.ARRIVE ;  /* 0x00000000000079c5 */ /* 0x000fcc0000000000 */
[----:B------:R-:W-:Y:S01]  /*2660*/  HGMMA.64x16x16.F32 R56, gdesc[UR8], RZ, !UPT, gsb0 ;  /* 0x00200000083879f0 */ /* 0x000fe2000c0008ff */
[----:B------:R-:W-:Y:S02]  /*2670*/  UIADD3 UR8, UR48, 0x2, URZ ;  /* 0x0000000230087890 */ /* 0x000fe4000fffe03f */
[----:B------:R-:W-:Y:S01]  /*2680*/  UIADD3 UR10, UR48, 0x102, URZ ;  /* 0x00000102300a7890 */ /* 0x000fe2000fffe03f */
[----:B------:R-:W-:Y:S01]  /*2690*/  UMOV UR11, 0x40000040 ;  /* 0x40000040000b7882 */ /* 0x000fe20000000000 */
[----:B------:R-:W-:Y:S02]  /*26a0*/  WARPGROUP.DEPBAR.LE gsb0, 0x0 ;  /* 0x00008000000079c5 */ /* 0x000fe40000010000 */
[----:B------:R-:W-:-:S06]  /*26b0*/  WARPGROUP.ARRIVE ;  /* 0x00000000000079c5 */ /* 0x000fcc0000000000 */
[----:B------:R-:W-:Y:S01]  /*26c0*/  HGMMA.64x16x16.F32 R48, gdesc[UR12], RZ, !UPT, gsb0 ;  /* 0x002000000c3079f0 */ /* 0x000fe2000c0008ff */
        /* <DEDUP_REMOVED lines=72> */
[----:B------:R-:W-:-:S07]  /*2b50*/  UIADD3 UR7, UR48, 0x782, URZ ;  /* 0x0000078230077890 */ /* 0x000fce000fffe03f */
[----:B------:R-:W-:Y:S01]  /*2b60*/  UMOV UR54, UR7 ;  /* 0x0000000700367c82 */ /* 0x000fe20008000000 */
        /* <DEDUP_REMOVED lines=367> */
[----:B------:R-:W-:Y:S01]  /*4260*/  R2UR UR13, R3 ;  /* 0x00000000030d72ca */ /* 0x000fe200000e0000 */
[----:B------:R-:W-:Y:S01]  /*4270*/  ULDC UR14, c[0x0][0x988] ;  /* 0x00026200000e7ab9 */ /* 0x000fe20000000800 */
[----:B------:R-:W-:Y:S01]  /*4280*/  R2UR UR12, R4 ;  /* 0x00000000040c72ca */ /* 0x000fe200000e0000 */
        /* <DEDUP_REMOVED lines=39> */
[----:B------:R-:W-:Y:S01]  /*4500*/  UMOV UR47, 0x40000040 ;  /* 0x40000040002f7882 */ /* 0x000fe20000000000 */
[----:B------:R-:W-:Y:S01]  /*4510*/  FMUL.FTZ R75, R75, UR6 ;  /* 0x000000064b4b7c20 */ /* 0x000fe20008410000 */
[----:B------:R-:W-:Y:S01]  /*4520*/  FMUL.FTZ R78, R78, UR6 ;  /* 0x000000064e4e7c20 */ /* 0x000fe20008410000 */
[----:B------:R-:W-:-:S04]  /*4530*/  FMUL.FTZ R79, R79, UR6 ;  /* 0x000000064f4f7c20 */ /* 0x000fc80008410000 */
[----:B------:R-:W-:Y:S08]  /*4540*/  MUFU.TANH R73, R73 ;  /* 0x0000004900497308 */ /* 0x000ff00000002400 */
[----:B------:R-:W-:Y:S08]  /*4550*/  MUFU.TANH R76, R76 ;  /* 0x0000004c004c7308 */ /* 0x000ff00000002400 */
[----:B------:R-:W0:Y:S08]  /*4560*/  MUFU.TANH R3, R74 ;  /* 0x0000004a00037308 */ /* 0x000e300000002400 */
[----:B------:R-:W-:Y:S08]  /*4570*/  MUFU.TANH R77, R77 ;  /* 0x0000004d004d7308 */ /* 0x000ff00000002400 */
[----:B------:R1:W2:Y:S08]  /*4580*/  MUFU.TANH R4, R75 ;  /* 0x0000004b00047308 */ /* 0x0002b00000002400 */
[----:B------:R3:W4:Y:S01]  /*4590*/  MUFU.TANH R6, R78 ;  /* 0x0000004e00067308 */ /* 0x0007220000002400 */
[----:B-1----:R-:W-:Y:S01]  /*45a0*/  IMAD.MOV.U32 R75, RZ, RZ, R119 ;  /* 0x000000ffff4b7224 */ /* 0x002fe200078e0077 */
        /* <DEDUP_REMOVED lines=13> */
[----:B------:R-:W-:Y:S01]  /*4680*/  FMUL.FTZ R70, R70, UR6 ;  /* 0x0000000646467c20 */ /* 0x000fe20008410000 */
[----:B---3--:R-:W-:-:S03]  /*4690*/  IMAD.MOV.U32 R78, RZ, RZ, R119 ;  /* 0x000000ffff4e7224 */ /* 0x008fc600078e0077 */
[----:B------:R-:W-:Y:S08]  /*46a0*/  MUFU.TANH R10, R66 ;  /* 0x00000042000a7308 */ /* 0x000ff00000002400 */
[----:B------:R-:W-:Y:S08]  /*46b0*/  MUFU.TANH R65, R65 ;  /* 0x0000004100417308 */ /* 0x000ff00000002400 */
[----:B------:R-:W-:Y:S08]  /*46c0*/  MUFU.TANH R11, R67 ;  /* 0x00000043000b7308 */ /* 0x000ff00000002400 */
[----:B------:R-:W-:Y:S08]  /*46d0*/  MUFU.TANH R8, R68 ;  /* 0x0000004400087308 */ /* 0x000ff00000002400 */
[----:B------:R1:W3:Y:S08]  /*46e0*/  MUFU.TANH R9, R79 ;  /* 0x0000004f00097308 */ /* 0x0002f00000002400 */
[----:B------:R-:W-:Y:S01]  /*46f0*/  MUFU.TANH R13, R71 ;  /* 0x00000047000d7308 */ /* 0x000fe20000002400 */
[----:B-1----:R-:W-:Y:S01]  /*4700*/  IMAD.MOV.U32 R79, RZ, RZ, R119 ;  /* 0x000000ffff4f7224 */ /* 0x002fe200078e0077 */
        /* <DEDUP_REMOVED lines=10> */
[----:B------:R-:W-:Y:S01]  /*47b0*/  UMOV UR47, 0x40000040 ;  /* 0x40000040002f7882 */ /* 0x000fe20000000000 */
[----:B------:R-:W-:Y:S01]  /*47c0*/  FMUL.FTZ R59, R59, UR6 ;  /* 0x000000063b3b7c20 */ /* 0x000fe20008410000 */
[----:B------:R-:W-:Y:S01]  /*47d0*/  FMUL.FTZ R60, R60, UR6 ;  /* 0x000000063c3c7c20 */ /* 0x000fe20008410000 */
[----:B------:R-:W-:Y:S01]  /*47e0*/  FMUL.FTZ R61, R61, UR6 ;  /* 0x000000063d3d7c20 */ /* 0x000fe20008410000 */
        /* <DEDUP_REMOVED lines=14> */
[----:B------:R-:W-:Y:S01]  /*48d0*/  UIADD3 UR46, UR48, 0x986, URZ ;  /* 0x00000986302e7890 */ /* 0x000fe2000fffe03f */
[----:B------:R-:W-:Y:S01]  /*48e0*/  FMUL.FTZ R55, R55, UR6 ;  /* 0x0000000637377c20 */ /* 0x000fe20008410000 */
[----:B------:R-:W-:Y:S01]  /*48f0*/  UMOV UR47, 0x40000040 ;  /* 0x40000040002f7882 */ /* 0x000fe20000000000 */
[----:B------:R-:W-:Y:S01]  /*4900*/  FMUL.FTZ R52, R52, UR6 ;  /* 0x0000000634347c20 */ /* 0x000fe20008410000 */
[----:B------:R-:W-:Y:S01]  /*4910*/  FMUL.FTZ R54, R54, UR6 ;  /* 0x0000000636367c20 */ /* 0x000fe20008410000 */
[----:B------:R-:W-:Y:S01]  /*4920*/  FMUL.FTZ R53, R53, UR6 ;  /* 0x0000000635357c20 */ /* 0x000fe20008410000 */
[----:B------:R5:W-:Y:S01]  /*4930*/  MUFU.TANH R7, R48 ;  /* 0x0000003000077308 */ /* 0x000be20000002400 */
[----:B-1----:R-:W-:-:S07]  /*4940*/  IMAD.U32 R49, RZ, RZ, UR51 ;  /* 0x00000033ff317e24 */ /* 0x002fce000f8e00ff */
[----:B------:R1:W-:Y:S01]  /*4950*/  MUFU.TANH R66, R51 ;  /* 0x0000003300427308 */ /* 0x0003e20000002400 */
[----:B-----5:R-:W-:-:S07]  /*4960*/  IADD3 R48, R49, 0x70, -R204 ;  /* 0x0000007031307810 */ /* 0x020fce0007ffe8cc */
[----:B------:R-:W-:Y:S01]  /*4970*/  MUFU.TANH R59, R50 ;  /* 0x00000032003b7308 */ /* 0x000fe20000002400 */
[----:B-1----:R-:W-:Y:S01]  /*4980*/  IMAD.U32 R51, RZ, RZ, UR50 ;  /* 0x00000032ff337e24 */ /* 0x002fe2000f8e00ff */
[----:B------:R-:W-:-:S03]  /*4990*/  UIADD3 UR50, UR50, -0x2, URZ ;  /* 0xfffffffe32327890 */ /* 0x000fc6000fffe03f */
[----:B------:R-:W-:Y:S01]  /*49a0*/  IMAD R74, R51, -0x70, R48 ;  /* 0xffffff90334a7824 */ /* 0x000fe200078e0230 */
[----:B------:R-:W-:Y:S02]  /*49b0*/  UISETP.GE.AND UP0, UPT, UR50, UR7, UPT ;  /* 0x000000073200728c */ /* 0x000fe4000bf06270 */
[----:B------:R-:W1:Y:S02]  /*49c0*/  MUFU.TANH R12, R70 ;  /* 0x00000046000c7308 */ /* 0x000e640000002400 */
[C---:B------:R-:W-:Y:S02]  /*49d0*/  ISETP.GT.AND P4, PT, R74.reuse, RZ, PT ;  /* 0x000000ff4a00720c */ /* 0x040fe40003f84270 */
[C---:B------:R-:W-:Y:S02]  /*49e0*/  ISETP.GT.AND P2, PT, R74.reuse, 0x1, PT ;  /* 0x000000014a00780c */ /* 0x040fe40003f44270 */
[C---:B------:R-:W-:Y:S02]  /*49f0*/  ISETP.GT.AND P5, PT, R74.reuse, 0x10, PT ;  /* 0x000000104a00780c */ /* 0x040fe40003fa4270 */
[C---:B------:R-:W-:Y:S01]  /*4a00*/  ISETP.GT.AND P3, PT, R74.reuse, 0x8, PT ;  /* 0x000000084a00780c */ /* 0x040fe20003f64270 */
[----:B------:R-:W5:Y:S01]  /*4a10*/  MUFU.TANH R60, R60 ;  /* 0x0000003c003c7308 */ /* 0x000f620000002400 */
[----:B------:R-:W-:-:S02]  /*4a20*/  ISETP.GT.AND P6, PT, R74, 0x9, PT ;  /* 0x000000094a00780c */ /* 0x000fc40003fc4270 */
[----:B0-----:R-:W-:Y:S02]  /*4a30*/  FSEL R3, R3, -INF , P4 ;  /* 0xff80000003037808 */ /* 0x001fe40002000000 */
[----:B--2---:R-:W-:Y:S02]  /*4a40*/  FSEL R4, R4, -INF , P2 ;  /* 0xff80000004047808 */ /* 0x004fe40001000000 */
[----:B----4-:R-:W-:Y:S01]  /*4a50*/  FSEL R6, R6, -INF , P3 ;  /* 0xff80000006067808 */ /* 0x010fe20001800000 */
[----:B------:R-:W0:Y:S01]  /*4a60*/  MUFU.TANH R61, R61 ;  /* 0x0000003d003d7308 */ /* 0x000e220000002400 */
[----:B---3--:R-:W-:Y:S02]  /*4a70*/  FSEL R9, R9, -INF , P6 ;  /* 0xff80000009097808 */ /* 0x008fe40003000000 */
[----:B------:R-:W-:Y:S01]  /*4a80*/  FSEL R10, R10, -INF , P5 ;  /* 0xff8000000a0a7808 */ /* 0x000fe20002800000 */
[----:B------:R-:W-:Y:S02]  /*4a90*/  WARPGROUP.DEPBAR.LE gsb0, 0x0 ;  /* 0x00008000000079c5 */ /* 0x000fe40000010000 */
[----:B------:R-:W-:Y:S01]  /*4aa0*/  WARPGROUP.ARRIVE ;  /* 0x00000000000079c5 */ /* 0x000fe20000000000 */
[----:B------:R-:W-:Y:S01]  /*4ab0*/  FMUL.FTZ R40, R40, UR6 ;  /* 0x0000000628287c20 */ /* 0x000fe20008410000 */
[----:B------:R-:W-:Y:S01]  /*4ac0*/  FMUL.FTZ R42, R42, UR6 ;  /* 0x000000062a2a7c20 */ /* 0x000fe20008410000 */
[----:B------:R-:W-:Y:S01]  /*4ad0*/  FMUL.FTZ R46, R46, UR6 ;  /* 0x000000062e2e7c20 */ /* 0x000fe20008410000 */
[----:B------:R-:W-:Y:S01]  /*4ae0*/  FMUL.FTZ R49, R47, UR6 ;  /* 0x000000062f317c20 */ /* 0x000fe20008410000 */
[----:B------:R2:W-:Y:S01]  /*4af0*/  MUFU.TANH R62, R40 ;  /* 0x00000028003e7308 */ /* 0x0005e20000002400 */
[----:B------:R-:W-:Y:S01]  /*4b00*/  HGMMA.64x16x16.F32 R32, gdesc[UR44], R32, gsb0 ;  /* 0x002000002c2079f0 */ /* 0x000fe20008000820 */
[----:B------:R-:W-:Y:S01]  /*4b10*/  FSEL R47, R73, -INF , P2 ;  /* 0xff800000492f7808 */ /* 0x000fe20001000000 */
[----:B------:R-:W-:Y:S01]  /*4b20*/  FMUL.FTZ R43, R43, UR6 ;  /* 0x000000062b2b7c20 */ /* 0x000fe20008410000 */
[----:B------:R-:W-:Y:S01]  /*4b30*/  FMUL.FTZ R48, R45, UR6 ;  /* 0x000000062d307c20 */ /* 0x000fe20008410000 */
[----:B------:R-:W-:Y:S01]  /*4b40*/  FSEL R45, R76, -INF , P3 ;  /* 0xff8000004c2d7808 */ /* 0x000fe20001800000 */
[----:B------:R-:W-:Y:S01]  /*4b50*/  FMUL.FTZ R41, R41, UR6 ;  /* 0x0000000629297c20 */ /* 0x000fe20008410000 */
[----:B------:R-:W-:Y:S01]  /*4b60*/  UIADD3 UR46, UR48, 0xa06, URZ ;  /* 0x00000a06302e7890 */ /* 0x000fe2000fffe03f */
[----:B------:R3:W-:Y:S01]  /*4b70*/  MUFU.TANH R67, R42 ;  /* 0x0000002a00437308 */ /* 0x0007e20000002400 */
[----:B--2---:R-:W-:Y:S01]  /*4b80*/  FMUL.FTZ R40, R44, UR6 ;  /* 0x000000062c287c20 */ /* 0x004fe20008410000 */
[----:B------:R-:W-:Y:S01]  /*4b90*/  FSEL R44, R72, -INF , P4 ;  /* 0xff800000482c7808 */ /* 0x000fe20002000000 */
[----:B------:R-:W-:Y:S01]  /*4ba0*/  UMOV UR47, 0x40000040 ;  /* 0x40000040002f7882 */ /* 0x000fe20000000000 */
[C---:B------:R-:W-:Y:S01]  /*4bb0*/  ISETP.GT.AND P4, PT, R74.reuse, 0x11, PT ;  /* 0x000000114a00780c */ /* 0x040fe20003f84270 */
[----:B------:R-:W-:Y:S01]  /*4bc0*/  IMAD.MOV.U32 R76, RZ, RZ, R119 ;  /* 0x000000ffff4c7224 */ /* 0x000fe200078e0077 */
[----:B------:R-:W-:-:S02]  /*4bd0*/  ISETP.GT.AND P2, PT, R74, 0x18, PT ;  /* 0x000000184a00780c */ /* 0x000fc40003f44270 */
[----:B------:R2:W-:Y:S01]  /*4be0*/  MUFU.TANH R68, R43 ;  /* 0x0000002b00447308 */ /* 0x0005e20000002400 */
[----:B---3--:R-:W-:Y:S02]  /*4bf0*/  FSEL R42, R64, -INF , P5 ;  /* 0xff800000402a7808 */ /* 0x008fe40002800000 */
[----:B------:R-:W-:Y:S02]  /*4c00*/  ISETP.GT.AND P3, PT, R74, 0x19, PT ;  /* 0x000000194a00780c */ /* 0x000fe40003f64270 */
[----:B------:R-:W-:Y:S02]  /*4c10*/  FSEL R8, R8, -INF , P2 ;  /* 0xff80000008087808 */ /* 0x000fe40001000000 */
[C---:B------:R-:W-:Y:S01]  /*4c20*/  ISETP.GT.AND P5, PT, R74.reuse, 0x21, PT ;  /* 0x000000214a00780c */ /* 0x040fe20003fa4270 */
[----:B------:R3:W-:Y:S01]  /*4c30*/  MUFU.TANH R64, R46 ;  /* 0x0000002e00407308 */ /* 0x0007e20000002400 */
[----:B--2---:R-:W-:Y:S01]  /*4c40*/  FSEL R43, R77, -INF , P6 ;  /* 0xff8000004d2b7808 */ /* 0x004fe20003000000 */
[----:B------:R-:W-:Y:S01]  /*4c50*/  IMAD.MOV.U32 R77, RZ, RZ, R119 ;  /* 0x000000ffff4d7224 */ /* 0x000fe200078e0077 */
[----:B------:R-:W-:-:S02]  /*4c60*/  ISETP.GT.AND P6, PT, R74, 0x20, PT ;  /* 0x000000204a00780c */ /* 0x000fc40003fc4270 */
[----:B------:R-:W-:Y:S02]  /*4c70*/  FSEL R11, R11, -INF , P4 ;  /* 0xff8000000b0b7808 */ /* 0x000fe40002000000 */
[----:B-1----:R-:W-:Y:S01]  /*4c80*/  FSEL R12, R12, -INF , P2 ;  /* 0xff8000000c0c7808 */ /* 0x002fe20001000000 */
[----:B------:R1:W-:Y:S01]  /*4c90*/  MUFU.TANH R71, R48 ;  /* 0x0000003000477308 */ /* 0x0003e20000002400 */
[----:B---3--:R-:W-:Y:S02]  /*4ca0*/  FMNMX.FTZ R46, R44, R47, !PT ;  /* 0x0000002f2c2e7209 */ /* 0x008fe40007810000 */
[----:B------:R-:W-:Y:S02]  /*4cb0*/  ISETP.GT.AND P2, PT, R74, 0x29, PT ;  /* 0x000000294a00780c */ /* 0x000fe40003f44270 */
[----:B------:R-:W-:Y:S02]  /*4cc0*/  FSEL R13, R13, -INF , P3 ;  /* 0xff8000000d0d7808 */ /* 0x000fe40001800000 */
[----:B------:R-:W-:Y:S01]  /*4cd0*/  FSEL R14, R14, -INF , P6 ;  /* 0xff8000000e0e7808 */ /* 0x000fe20003000000 */
[----:B------:R2:W-:Y:S01]  /*4ce0*/  MUFU.TANH R63, R41 ;  /* 0x00000029003f7308 */ /* 0x0005e20000002400 */
[----:B-1----:R-:W-:-:S02]  /*4cf0*/  FMNMX.FTZ R48, R45, R46, !PT ;  /* 0x0000002e2d307209 */ /* 0x002fc40007810000 */
[----:B------:R-:W-:Y:S02]  /*4d00*/  FSEL R46, R56, -INF , P6 ;  /* 0xff800000382e7808 */ /* 0x000fe40003000000 */
[C---:B------:R-:W-:Y:S02]  /*4d10*/  ISETP.GT.AND P6, PT, R74.reuse, 0x31, PT ;  /* 0x000000314a00780c */ /* 0x040fe40003fc4270 */
[----:B------:R-:W-:Y:S01]  /*4d20*/  FSEL R15, R15, -INF , P5 ;  /* 0xff8000000f0f7808 */ /* 0x000fe20002800000 */
[----:B------:R1:W-:Y:S01]  /*4d30*/  MUFU.TANH R70, R40 ;  /* 0x0000002800467308 */ /* 0x0003e20000002400 */
[----:B--2---:R-:W-:Y:S02]  /*4d40*/  FSEL R41, R65, -INF , P4 ;  /* 0xff80000041297808 */ /* 0x004fe40002000000 */
[----:B------:R-:W-:Y:S01]  /*4d50*/  ISETP.GT.AND P4, PT, R74, 0x28, PT ;  /* 0x000000284a00780c */ /* 0x000fe20003f84270 */
[----:B------:R-:W-:Y:S02]  /*4d60*/  WARPGROUP.DEPBAR.LE gsb0, 0x0 ;  /* 0x00008000000079c5 */ /* 0x000fe40000010000 */
[----:B------:R-:W-:-:S02]  /*4d70*/  WARPGROUP.ARRIVE ;  /* 0x00000000000079c5 */ /* 0x000fc40000000000 */
[----:B------:R2:W-:Y:S01]  /*4d80*/  MUFU.TANH R65, R49 ;  /* 0x0000003100417308 */ /* 0x0005e20000002400 */
[----:B-1----:R-:W-:Y:S01]  /*4d90*/  FSEL R40, R69, -INF , P3 ;  /* 0xff80000045287808 */ /* 0x002fe20001800000 */
[----:B------:R-:W-:Y:S01]  /*4da0*/  FMUL.FTZ R33, R33, UR6 ;  /* 0x0000000621217c20 */ /* 0x000fe20008410000 */
[----:B------:R-:W-:Y:S01]  /*4db0*/  FMUL.FTZ R34, R34, UR6 ;  /* 0x0000000622227c20 */ /* 0x000fe20008410000 */
[----:B------:R-:W-:Y:S01]  /*4dc0*/  ISETP.GT.AND P3, PT, R74, 0x30, PT ;  /* 0x000000304a00780c */ /* 0x000fe20003f64270 */
[----:B------:R-:W-:Y:S01]  /*4dd0*/  HGMMA.64x16x16.F32 R24, gdesc[UR44], R24, gsb0 ;  /* 0x002000002c1879f0 */ /* 0x000fe20008000818 */
[----:B------:R-:W-:Y:S01]  /*4de0*/  FSEL R20, R20, -INF , P4 ;  /* 0xff80000014147808 */ /* 0x000fe20002000000 */
[----:B------:R-:W-:Y:S01]  /*4df0*/  FMUL.FTZ R35, R35, UR6 ;  /* 0x0000000623237c20 */ /* 0x000fe20008410000 */
[----:B------:R1:W-:Y:S01]  /*4e00*/  MUFU.TANH R56, R33 ;  /* 0x0000002100387308 */ /* 0x0003e20000002400 */
[----:B--2---:R-:W-:Y:S01]  /*4e10*/  FMNMX.FTZ R49, R43, R48, !PT ;  /* 0x000000302b317209 */ /* 0x004fe20007810000 */
[----:B------:R-:W-:Y:S01]  /*4e20*/  FMUL.FTZ R32, R32, UR6 ;  /* 0x0000000620207c20 */ /* 0x000fe20008410000 */
[----:B------:R-:W-:Y:S01]  /*4e30*/  FSEL R48, R57, -INF , P5 ;  /* 0xff80000039307808 */ /* 0x000fe20002800000 */
[----:B------:R-:W-:Y:S01]  /*4e40*/  FMUL.FTZ R36, R36, UR6 ;  /* 0x0000000624247c20 */ /* 0x000fe20008410000 */
[----:B------:R-:W-:Y:S01]  /*4e50*/  FMNMX.FTZ R50, R42, R49, !PT ;  /* 0x000000312a327209 */ /* 0x000fe20007810000 */
[----:B------:R-:W-:Y:S01]  /*4e60*/  FMUL.FTZ R39, R39, UR6 ;  /* 0x0000000627277c20 */ /* 0x000fe20008410000 */
[----:B-----5:R-:W-:Y:S01]  /*4e70*/  FSEL R49, R60, -INF , P4 ;  /* 0xff8000003c317808 */ /* 0x020fe20002000000 */
[----:B------:R-:W-:Y:S01]  /*4e80*/  MUFU.TANH R55, R55 ;  /* 0x0000003700377308 */ /* 0x000fe20000002400 */
[----:B------:R-:W-:-:S02]  /*4e90*/  FMNMX.FTZ R51, R41, R50, !PT ;  /* 0x0000003229337209 */ /* 0x000fc40007810000 */
[----:B0-----:R-:W-:Y:S02]  /*4ea0*/  FSEL R50, R61, -INF , P2 ;  /* 0xff8000003d327808 */ /* 0x001fe40001000000 */
[----:B------:R-:W-:Y:S02]  /*4eb0*/  FMNMX.FTZ R51, R8, R51, !PT ;  /* 0x0000003308337209 */ /* 0x000fe40007810000 */
[----:B------:R-:W-:Y:S01]  /*4ec0*/  ISETP.GT.AND P4, PT, R74, 0x39, PT ;  /* 0x000000394a00780c */ /* 0x000fe20003f84270 */
[----:B------:R-:W0:Y:S01]  /*4ed0*/  MUFU.TANH R52, R52 ;  /* 0x0000003400347308 */ /* 0x000e220000002400 */
[----:B------:R-:W-:Y:S02]  /*4ee0*/  FMNMX.FTZ R51, R40, R51, !PT ;  /* 0x0000003328337209 */ /* 0x000fe40007810000 */
[----:B------:R-:W-:Y:S02]  /*4ef0*/  ISETP.GT.AND P5, PT, R74, 0x38, PT ;  /* 0x000000384a00780c */ /* 0x000fe40003fa4270 */
[----:B-1----:R-:W-:-:S02]  /*4f00*/  FMNMX.FTZ R33, R46, R51, !PT ;  /* 0x000000332e217209 */ /* 0x002fc40007810000 */
[----:B------:R-:W-:Y:S01]  /*4f10*/  FSEL R51, R7, -INF , P3 ;  /* 0xff80000007337808 */ /* 0x000fe20001800000 */
[----:B------:R1:W-:Y:S01]  /*4f20*/  MUFU.TANH R72, R34 ;  /* 0x0000002200487308 */ /* 0x0003e20000002400 */
[----:B------:R-:W-:Y:S01]  /*4f30*/  FMUL.FTZ R7, R37, UR6 ;  /* 0x0000000625077c20 */ /* 0x000fe20008410000 */
[----:B------:R-:W-:Y:S02]  /*4f40*/  FSEL R37, R58, -INF , P6 ;  /* 0xff8000003a257808 */ /* 0x000fe40003000000 */
[----:B------:R-:W-:Y:S02]  /*4f50*/  FSEL R21, R21, -INF , P2 ;  /* 0xff80000015157808 */ /* 0x000fe40001000000 */
[----:B------:R-:W-:Y:S02]  /*4f60*/  ISETP.GT.AND P2, PT, R74, 0x40, PT ;  /* 0x000000404a00780c */ /* 0x000fe40003f44270 */
[----:B------:R-:W2:Y:S01]  /*4f70*/  MUFU.TANH R54, R54 ;  /* 0x0000003600367308 */ /* 0x000ea20000002400 */
[----:B-1----:R-:W-:-:S02]  /*4f80*/  FMNMX.FTZ R34, R48, R33, !PT ;  /* 0x0000002130227209 */ /* 0x002fc40007810000 */
[----:B0-----:R-:W-:Y:S02]  /*4f90*/  FSEL R52, R52, -INF , P5 ;  /* 0xff80000034347808 */ /* 0x001fe40002800000 */
[----:B------:R-:W-:Y:S02]  /*4fa0*/  FMNMX.FTZ R57, R49, R34, !PT ;  /* 0x0000002231397209 */ /* 0x000fe40007810000 */
[----:B------:R-:W-:Y:S01]  /*4fb0*/  FSEL R33, R66, -INF , P6 ;  /* 0xff80000042217808 */ /* 0x000fe20003000000 */
[----:B------:R-:W0:Y:S01]  /*4fc0*/  MUFU.TANH R53, R53 ;  /* 0x0000003500357308 */ /* 0x000e220000002400 */
[----:B------:R-:W-:Y:S02]  /*4fd0*/  FMNMX.FTZ R58, R50, R57, !PT ;  /* 0x00000039323a7209 */ /* 0x000fe40007810000 */
[----:B------:R-:W-:Y:S02]  /*4fe0*/  ISETP.GT.AND P6, PT, R74, 0x48, PT ;  /* 0x000000484a00780c */ /* 0x000fe40003fc4270 */
[----:B------:R-:W-:-:S02]  /*4ff0*/  FMNMX.FTZ R58, R51, R58, !PT ;  /* 0x0000003a333a7209 */ /* 0x000fc40007810000 */
[----:B------:R-:W-:Y:S01]  /*5000*/  FSEL R57, R70, -INF , P6 ;  /* 0xff80000046397808 */ /* 0x000fe20003000000 */
[----:B------:R1:W-:Y:S01]  /*5010*/  MUFU.TANH R73, R35 ;  /* 0x0000002300497308 */ /* 0x0003e20000002400 */
[----:B--2---:R-:W-:Y:S01]  /*5020*/  FSEL R34, R54, -INF , P5 ;  /* 0xff80000036227808 */ /* 0x004fe20002800000 */
[----:B------:R-:W-:Y:S01]  /*5030*/  FMUL.FTZ R54, R38, UR6 ;  /* 0x0000000626367c20 */ /* 0x000fe20008410000 */
[----:B------:R-:W-:Y:S01]  /*5040*/  ISETP.GT.AND P5, PT, R74, 0x49, PT ;  /* 0x000000494a00780c */ /* 0x000fe20003fa4270 */
[----:B------:R-:W-:Y:S02]  /*5050*/  WARPGROUP.DEPBAR.LE gsb0, 0x0 ;  /* 0x00008000000079c5 */ /* 0x000fe40000010000 */
[----:B------:R-:W-:Y:S01]  /*5060*/  FMUL.FTZ R26, R26, UR6 ;  /* 0x000000061a1a7c20 */ /* 0x000fe20008410000 */
[----:B------:R-:W-:Y:S01]  /*5070*/  FMUL.FTZ R31, R31, UR6 ;  /* 0x000000061f1f7c20 */ /* 0x000fe20008410000 */
[----:B------:R2:W3:Y:S01]  /*5080*/  MUFU.TANH R69, R32 ;  /* 0x0000002000457308 */ /* 0x0004e20000002400 */
[----:B-1----:R-:W-:Y:S01]  /*5090*/  FSEL R35, R55, -INF , P4 ;  /* 0xff80000037237808 */ /* 0x002fe20002000000 */
[----:B------:R-:W-:Y:S01]  /*50a0*/  FMUL.FTZ R30, R30, UR6 ;  /* 0x000000061e1e7c20 */ /* 0x000fe20008410000 */
[----:B------:R-:W-:Y:S01]  /*50b0*/  FMNMX.FTZ R55, R37, R58, !PT ;  /* 0x0000003a25377209 */ /* 0x000fe20007810000 */
[----:B------:R1:W-:Y:S01]  /*50c0*/  @!P1 SYNCS.ARRIVE.TRANS64.RED.A1T0 RZ, [R0+URZ], RZ ;  /* 0x000000ff00ff99a7 */ /* 0x0003e2000810043f */
[----:B0-----:R-:W-:-:S02]  /*50d0*/  FSEL R38, R53, -INF , P4 ;  /* 0xff80000035267808 */ /* 0x001fc40002000000 */
[----:B------:R-:W-:Y:S01]  /*50e0*/  FMNMX.FTZ R55, R52, R55, !PT ;  /* 0x0000003734377209 */ /* 0x000fe20007810000 */
[----:B------:R0:W4:Y:S01]  /*50f0*/  MUFU.TANH R61, R36 ;  /* 0x00000024003d7308 */ /* 0x0001220000002400 */
[----:B--2---:R-:W-:Y:S01]  /*5100*/  FSEL R32, R59, -INF , P3 ;  /* 0xff8000003b207808 */ /* 0x004fe20001800000 */
[----:B------:R-:W-:Y:S01]  /*5110*/  FMUL.FTZ R59, R24, UR6 ;  /* 0x00000006183b7c20 */ /* 0x000fe20008410000 */
[----:B------:R-:W-:Y:S02]  /*5120*/  ISETP.GT.AND P3, PT, R74, 0x41, PT ;  /* 0x000000414a00780c */ /* 0x000fe40003f64270 */
[----:B------:R-:W-:Y:S02]  /*5130*/  FSEL R53, R62, -INF , P2 ;  /* 0xff8000003e357808 */ /* 0x000fe40001000000 */
[----:B------:R-:W-:Y:S01]  /*5140*/  FMNMX.FTZ R58, R38, R55, !PT ;  /* 0x00000037263a7209 */ /* 0x000fe20007810000 */
[----:B------:R-:W2:Y:S01]  /*5150*/  MUFU.TANH R7, R7 ;  /* 0x0000000700077308 */ /* 0x000ea20000002400 */
[----:B------:R-:W-:Y:S01]  /*5160*/  FSEL R55, R63, -INF , P3 ;  /* 0xff8000003f377808 */ /* 0x000fe20001800000 */
[----:B------:R-:W-:Y:S01]  /*5170*/  FMUL.FTZ R63, R28, UR6 ;  /* 0x000000061c3f7c20 */ /* 0x000fe20008410000 */
[----:B------:R-:W-:-:S02]  /*5180*/  FMNMX.FTZ R58, R53, R58, !PT ;  /* 0x0000003a353a7209 */ /* 0x000fc40007810000 */
[----:B------:R-:W-:Y:S02]  /*5190*/  ISETP.GT.AND P4, PT, R74, 0x50, PT ;  /* 0x000000504a00780c */ /* 0x000fe40003f84270 */
[----:B------:R-:W-:Y:S01]  /*51a0*/  FMNMX.FTZ R60, R55, R58, !PT ;  /* 0x0000003a373c7209 */ /* 0x000fe20007810000 */
[----:B------:R5:W-:Y:S01]  /*51b0*/  MUFU.TANH R66, R54 ;  /* 0x0000003600427308 */ /* 0x000be20000002400 */
[----:B------:R-:W-:Y:S02]  /*51c0*/  FSEL R58, R71, -INF , P5 ;  /* 0xff800000473a7808 */ /* 0x000fe40002800000 */
[----:B------:R-:W-:Y:S02]  /*51d0*/  FMNMX.FTZ R71, R57, R60, !PT ;  /* 0x0000003c39477209 */ /* 0x000fe40007810000 */
[----:B------:R-:W-:Y:S02]  /*51e0*/  FSEL R24, R67, -INF , P2 ;  /* 0xff80000043187808 */ /* 0x000fe40001000000 */
[----:B0-----:R-:W-:Y:S01]  /*51f0*/  FSEL R36, R68, -INF , P3 ;  /* 0xff80000044247808 */ /* 0x001fe20001800000 */
[----:B------:R3:W0:Y:S01]  /*5200*/  MUFU.TANH R67, R59 ;  /* 0x0000003b00437308 */ /* 0x0006220000002400 */
[----:B-----5:R-:W-:Y:S01]  /*5210*/  FMUL.FTZ R54, R25, UR6 ;  /* 0x0000000619367c20 */ /* 0x020fe20008410000 */
[----:B------:R-:W-:-:S02]  /*5220*/  ISETP.GT.AND P3, PT, R74, 0x51, PT ;  /* 0x000000514a00780c */ /* 0x000fc40003f64270 */
[----:B------:R-:W-:Y:S02]  /*5230*/  FMNMX.FTZ R28, R58, R71, !PT ;  /* 0x000000473a1c7209 */ /* 0x000fe40007810000 */
[----:B------:R-:W-:Y:S02]  /*5240*/  ISETP.GT.AND P2, PT, R74, 0x58, PT ;  /* 0x000000584a00780c */ /* 0x000fe40003f44270 */
[----:B------:R5:W1:Y:S01]  /*5250*/  MUFU.TANH R68, R54 ;  /* 0x0000003600447308 */ /* 0x000a620000002400 */
[----:B---3--:R-:W-:Y:S02]  /*5260*/  FSEL R59, R69, -INF , P4 ;  /* 0xff800000453b7808 */ /* 0x008fe40002000000 */
[----:B------:R-:W-:Y:S01]  /*5270*/  FSEL R60, R56, -INF , P3 ;  /* 0xff800000383c7808 */ /* 0x000fe20001800000 */
[----:B------:R-:W-:Y:S01]  /*5280*/  FMUL.FTZ R56, R29, UR6 ;  /* 0x000000061d387c20 */ /* 0x000fe20008410000 */
[----:B------:R-:W-:Y:S02]  /*5290*/  FMNMX.FTZ R71, R59, R28, !PT ;  /* 0x0000001c3b477209 */ /* 0x000fe40007810000 */
[----:B------:R-:W-:Y:S01]  /*52a0*/  FSEL R25, R64, -INF , P6 ;  /* 0xff80000040197808 */ /* 0x000fe20003000000 */
[----:B------:R0:W3:Y:S01]  /*52b0*/  MUFU.TANH R69, R63 ;  /* 0x0000003f00457308 */ /* 0x0000e20000002400 */
[----:B------:R-:W-:-:S02]  /*52c0*/  ISETP.GT.AND P6, PT, R74, 0x59, PT ;  /* 0x000000594a00780c */ /* 0x000fc40003fc4270 */
[----:B----4-:R-:W-:Y:S02]  /*52d0*/  FSEL R61, R61, -INF , P2 ;  /* 0xff8000003d3d7808 */ /* 0x010fe40001000000 */
[----:B-----5:R-:W-:Y:S02]  /*52e0*/  FMNMX.FTZ R54, R60, R71, !PT ;  /* 0x000000473c367209 */ /* 0x020fe40007810000 */
[----:B------:R-:W-:Y:S01]  /*52f0*/  FSEL R28, R65, -INF , P5 ;  /* 0xff800000411c7808 */ /* 0x000fe20002800000 */
[----:B------:R4:W5:Y:S01]  /*5300*/  MUFU.TANH R70, R56 ;  /* 0x0000003800467308 */ /* 0x0009620000002400 */
[----:B--2---:R-:W-:Y:S02]  /*5310*/  FSEL R62, R7, -INF , P6 ;  /* 0xff800000073e7808 */ /* 0x004fe40003000000 */
[----:B------:R-:W-:Y:S02]  /*5320*/  ISETP.GT.AND P5, PT, R74, 0x60, PT ;  /* 0x000000604a00780c */ /* 0x000fe40003fa4270 */
[----:B------:R-:W-:-:S02]  /*5330*/  FMNMX.FTZ R7, R61, R54, !PT ;  /* 0x000000363d077209 */ /* 0x000fc40007810000 */
[----:B------:R-:W-:Y:S01]  /*5340*/  FSEL R29, R72, -INF , P4 ;  /* 0xff800000481d7808 */ /* 0x000fe20002000000 */
[----:B------:R-:W-:Y:S01]  /*5350*/  MUFU.TANH R71, R31 ;  /* 0x0000001f00477308 */ /* 0x000fe20000002400 */
[----:B------:R-:W-:Y:S02]  /*5360*/  ISETP.GT.AND P4, PT, R74, 0x61, PT ;  /* 0x000000614a00780c */ /* 0x000fe40003f84270 */
[----:B0-----:R-:W-:Y:S02]  /*5370*/  FSEL R63, R67, -INF , P5 ;  /* 0xff800000433f7808 */ /* 0x001fe40002800000 */
[----:B------:R-:W-:Y:S02]  /*5380*/  FMNMX.FTZ R72, R62, R7, !PT ;  /* 0x000000073e487209 */ /* 0x000fe40007810000 */
[----:B------:R-:W-:Y:S01]  /*5390*/  FSEL R54, R73, -INF , P3 ;  /* 0xff80000049367808 */ /* 0x000fe20001800000 */
[----:B------:R-:W-:Y:S01]  /*53a0*/  IMAD.MOV.U32 R73, RZ, RZ, R119 ;  /* 0x000000ffff497224 */ /* 0x000fe200078e0077 */
[----:B------:R-:W-:-:S02]  /*53b0*/  ISETP.GT.AND P3, PT, R74, 0x68, PT ;  /* 0x000000684a00780c */ /* 0x000fc40003f64270 */
[----:B-1----:R-:W-:Y:S02]  /*53c0*/  FSEL R64, R68, -INF , P4 ;  /* 0xff80000044407808 */ /* 0x002fe40002000000 */
[----:B------:R-:W-:Y:S02]  /*53d0*/  FMNMX.FTZ R7, R63, R72, !PT ;  /* 0x000000483f077209 */ /* 0x000fe40007810000 */
[----:B----4-:R-:W-:Y:S02]  /*53e0*/  FSEL R56, R66, -INF , P2 ;  /* 0xff80000042387808 */ /* 0x010fe40001000000 */
[----:B------:R-:W-:Y:S01]  /*53f0*/  ISETP.GT.AND P2, PT, R74, 0x69, PT ;  /* 0x000000694a00780c */ /* 0x000fe20003f44270 */
[----:B------:R-:W-:Y:S01]  /*5400*/  IMAD.MOV.U32 R74, RZ, RZ, R119 ;  /* 0x000000ffff4a7224 */ /* 0x000fe200078e0077 */
[----:B---3--:R-:W-:Y:S01]  /*5410*/  FSEL R65, R69, -INF , P3 ;  /* 0xff80000045417808 */ /* 0x008fe20001800000 */
[----:B------:R-:W-:Y:S01]  /*5420*/  FMUL.FTZ R69, R27, UR6 ;  /* 0x000000061b457c20 */ /* 0x000fe20008410000 */
[----:B------:R-:W-:-:S02]  /*5430*/  FMNMX.FTZ R68, R64, R7, !PT ;  /* 0x0000000740447209 */ /* 0x000fc40007810000 */
[----:B-----5:R-:W-:Y:S02]  /*5440*/  FSEL R66, R70, -INF , P2 ;  /* 0xff80000046427808 */ /* 0x020fe40001000000 */
[----:B------:R-:W-:Y:S01]  /*5450*/  FMNMX.FTZ R7, R65, R68, !PT ;  /* 0x0000004441077209 */ /* 0x000fe20007810000 */
[----:B------:R-:W-:Y:S03]  /*5460*/  MUFU.TANH R69, R69 ;  /* 0x0000004500457308 */ /* 0x000fe60000002400 */
[----:B------:R-:W-:-:S05]  /*5470*/  FMNMX.FTZ R68, R66, R7, !PT ;  /* 0x0000000742447209 */ /* 0x000fca0007810000 */
[----:B------:R-:W0:Y:S02]  /*5480*/  SHFL.BFLY PT, R7, R68, 0x2, 0x1f ;  /* 0x0c401f0044077f89 */ /* 0x000e2400000e0000 */
[----:B0-----:R-:W-:Y:S02]  /*5490*/  FMNMX.FTZ R70, R68, R7, !PT ;  /* 0x0000000744467209 */ /* 0x001fe40007810000 */
[----:B------:R-:W0:Y:S03]  /*54a0*/  MUFU.TANH R68, R26 ;  /* 0x0000001a00447308 */ /* 0x000e260000002400 */
[----:B------:R-:W1:Y:S02]  /*54b0*/  SHFL.BFLY PT, R7, R70, 0x1, 0x1f ;  /* 0x0c201f0046077f89 */ /* 0x000e6400000e0000 */
[----:B-1----:R-:W-:-:S03]  /*54c0*/  FMNMX.FTZ R7, R70, R7, !PT ;  /* 0x0000000746077209 */ /* 0x002fc60007810000 */
[----:B------:R0:W1:Y:S01]  /*54d0*/  MUFU.TANH R70, R30 ;  /* 0x0000001e00467308 */ /* 0x0000620000002400 */
[C---:B------:R-:W-:Y:S01]  /*54e0*/  FSETP.NEU.FTZ.AND P0, PT, R7.reuse, -INF , PT ;  /* 0xff8000000700780b */ /* 0x040fe20003f1d000 */
[----:B------:R-:W-:-:S05]  /*54f0*/  FMUL.FTZ R67, R7, UR14 ;  /* 0x0000000e07437c20 */ /* 0x000fca0008410000 */
[----:B------:R-:W-:Y:S02]  /*5500*/  FSEL R72, R67, RZ, P0 ;  /* 0x000000ff43487208 */ /* 0x000fe40000000000 */
[----:B------:R2:W3:Y:S01]  /*5510*/  MUFU.TANH R67, R39 ;  /* 0x0000002700437308 */ /* 0x0004e20000002400 */
[----:B0-----:R-:W-:Y:S01]  /*5520*/  FSEL R30, R68, -INF , P5 ;  /* 0xff800000441e7808 */ /* 0x001fe20002800000 */
[--C-:B------:R-:W-:Y:S02]  /*5530*/  IMAD.MOV.U32 R68, RZ, RZ, R119.reuse ;  /* 0x000000ffff447224 */ /* 0x100fe400078e0077 */
[--C-:B------:R-:W-:Y:S01]  /*5540*/  FFMA.FTZ R198, R8, UR14, -R72.reuse ;  /* 0x0000000e08c67c23 */ /* 0x100fe20008010848 */
[--C-:B------:R-:W-:Y:S01]  /*5550*/  FFMA.FTZ R31, R43, UR14, -R72.reuse ;  /* 0x0000000e2b1f7c23 */ /* 0x100fe20008010848 */
[--C-:B------:R-:W-:Y:S01]  /*5560*/  FFMA.FTZ R202, R45, UR14, -R72.reuse ;  /* 0x0000000e2dca7c23 */ /* 0x100fe20008010848 */
[--C-:B------:R-:W-:Y:S01]  /*5570*/  FFMA.FTZ R27, R47, UR14, -R72.reuse ;  /* 0x0000000e2f1b7c23 */ /* 0x100fe20008010848 */
[--C-:B------:R-:W-:Y:S01]  /*5580*/  FFMA.FTZ R196, R42, UR14, -R72.reuse ;  /* 0x0000000e2ac47c23 */ /* 0x100fe20008010848 */
[----:B-1----:R-:W-:Y:S01]  /*5590*/  FSEL R42, R70, -INF , P3 ;  /* 0xff800000462a7808 */ /* 0x002fe20001800000 */
[--C-:B------:R-:W-:Y:S01]  /*55a0*/  FFMA.FTZ R200, R44, UR14, -R72.reuse ;  /* 0x0000000e2cc87c23 */ /* 0x100fe20008010848 */
[----:B--2---:R-:W-:Y:S01]  /*55b0*/  FMNMX.FTZ R39, R3, R4, !PT ;  /* 0x0000000403277209 */ /* 0x004fe20007810000 */
[----:B------:R-:W-:Y:S01]  /*55c0*/  MUFU.EX2 R202, R202 ;  /* 0x000000ca00ca7308 */ /* 0x000fe20000000800 */
[----:B------:R-:W-:Y:S01]  /*55d0*/  FSEL R44, R71, -INF , P2 ;  /* 0xff800000472c7808 */ /* 0x000fe20001000000 */
        /* <DEDUP_REMOVED lines=14> */
[----:B------:R-:W0:Y:S01]  /*56c0*/  MUFU.EX2 R27, R27 ;  /* 0x0000001b001b7308 */ /* 0x000e220000000800 */
[--C-:B------:R-:W-:Y:S01]  /*56d0*/  FFMA.FTZ R49, R55, UR14, -R72.reuse ;  /* 0x0000000e37317c23 */ /* 0x100fe20008010848 */
[--C-:B------:R-:W-:Y:S01]  /*56e0*/  FFMA.FTZ R186, R57, UR14, -R72.reuse ;  /* 0x0000000e39ba7c23 */ /* 0x100fe20008010848 */
[----:B------:R-:W-:Y:S01]  /*56f0*/  FMNMX.FTZ R26, R12, R39, !PT ;  /* 0x000000270c1a7209 */ /* 0x000fe20007810000 */
[--C-:B------:R-:W-:Y:S01]  /*5700*/  FFMA.FTZ R51, R58, UR14, -R72.reuse ;  /* 0x0000000e3a337c23 */ /* 0x100fe20008010848 */
[--C-:B------:R-:W-:Y:S01]  /*5710*/  FFMA.FTZ R180, R59, UR14, -R72.reuse ;  /* 0x0000000e3bb47c23 */ /* 0x100fe20008010848 */
[--C-:B------:R-:W-:Y:S01]  /*5720*/  FFMA.FTZ R53, R60, UR14, -R72.reuse ;  /* 0x0000000e3c357c23 */ /* 0x100fe20008010848 */
[----:B------:R-:W-:Y:S01]  /*5730*/  FMNMX.FTZ R39, R13, R26, !PT ;  /* 0x0000001a0d277209 */ /* 0x000fe20007810000 */
[----:B------:R-:W1:Y:S01]  /*5740*/  MUFU.EX2 R31, R31 ;  /* 0x0000001f001f7308 */ /* 0x000e620000000800 */
[--C-:B------:R-:W-:Y:S01]  /*5750*/  FFMA.FTZ R55, R62, UR14, -R72.reuse ;  /* 0x0000000e3e377c23 */ /* 0x100fe20008010848 */
[--C-:B------:R-:W-:Y:S01]  /*5760*/  FFMA.FTZ R176, R63, UR14, -R72.reuse ;  /* 0x0000000e3fb07c23 */ /* 0x100fe20008010848 */
[----:B------:R-:W-:Y:S01]  /*5770*/  FMNMX.FTZ R26, R14, R39, !PT ;  /* 0x000000270e1a7209 */ /* 0x000fe20007810000 */
[--C-:B------:R-:W-:Y:S01]  /*5780*/  FFMA.FTZ R39, R41, UR14, -R72.reuse ;  /* 0x0000000e29277c23 */ /* 0x100fe20008010848 */
[--C-:B------:R-:W-:Y:S01]  /*5790*/  FFMA.FTZ R57, R64, UR14, -R72.reuse ;  /* 0x0000000e40397c23 */ /* 0x100fe20008010848 */
[--C-:B------:R-:W-:Y:S01]  /*57a0*/  FFMA.FTZ R178, R65, UR14, -R72.reuse ;  /* 0x0000000e41b27c23 */ /* 0x100fe20008010848 */
[----:B------:R-:W-:Y:S01]  /*57b0*/  FMNMX.FTZ R41, R15, R26, !PT ;  /* 0x0000001a0f297209 */ /* 0x000fe20007810000 */
[----:B------:R-:W2:Y:S01]  /*57c0*/  MUFU.EX2 R196, R196 ;  /* 0x000000c400c47308 */ /* 0x000ea20000000800 */
[----:B------:R-:W-:Y:S01]  /*57d0*/  FFMA.FTZ R59, R66, UR14, -R72 ;  /* 0x0000000e423b7c23 */ /* 0x000fe20008010848 */
[----:B------:R-:W-:Y:S01]  /*57e0*/  ISETP.NE.AND P0, PT, R80, RZ, PT ;  /* 0x000000ff5000720c */ /* 0x000fe20003f05270 */
[--C-:B------:R-:W-:Y:S01]  /*57f0*/  IMAD.MOV.U32 R80, RZ, RZ, R119.reuse ;  /* 0x000000ffff507224 */ /* 0x100fe200078e0077 */
[----:B------:R-:W-:Y:S01]  /*5800*/  FMNMX.FTZ R26, R20, R41, !PT ;  /* 0x00000029141a7209 */ /* 0x000fe20007810000 */
[----:B------:R-:W-:-:S02]  /*5810*/  IMAD.MOV.U32 R71, RZ, RZ, R119 ;  /* 0x000000ffff477224 */ /* 0x000fc400078e0077 */
[--C-:B------:R-:W-:Y:S01]  /*5820*/  IMAD.MOV.U32 R70, RZ, RZ, R119.reuse ;  /* 0x000000ffff467224 */ /* 0x100fe200078e0077 */
[----:B------:R-:W-:Y:S01]  /*5830*/  FMNMX.FTZ R41, R21, R26, !PT ;  /* 0x0000001a15297209 */ /* 0x000fe20007810000 */
[----:B------:R-:W4:Y:S01]  /*5840*/  MUFU.EX2 R39, R39 ;  /* 0x0000002700277308 */ /* 0x000f220000000800 */
[----:B---3--:R-:W-:Y:S01]  /*5850*/  FSEL R26, R67, -INF , P6 ;  /* 0xff800000431a7808 */ /* 0x008fe20003000000 */
[--C-:B------:R-:W-:Y:S01]  /*5860*/  IMAD.MOV.U32 R66, RZ, RZ, R119.reuse ;  /* 0x000000ffff427224 */ /* 0x100fe200078e0077 */
[----:B------:R-:W-:Y:S01]  /*5870*/  FMNMX.FTZ R8, R32, R41, !PT ;  /* 0x0000002920087209 */ /* 0x000fe20007810000 */
[----:B------:R-:W-:Y:S01]  /*5880*/  FFMA.FTZ R41, R40, UR14, -R72 ;  /* 0x0000000e28297c23 */ /* 0x000fe20008010848 */
[----:B------:R-:W-:Y:S01]  /*5890*/  FSEL R40, R69, -INF , P4 ;  /* 0xff80000045287808 */ /* 0x000fe20002000000 */
[--C-:B------:R-:W-:Y:S01]  /*58a0*/  IMAD.MOV.U32 R69, RZ, RZ, R119.reuse ;  /* 0x000000ffff457224 */ /* 0x100fe200078e0077 */
[----:B------:R-:W-:Y:S01]  /*58b0*/  FMNMX.FTZ R43, R33, R8, !PT ;  /* 0x00000008212b7209 */ /* 0x000fe20007810000 */
[----:B------:R-:W3:Y:S01]  /*58c0*/  MUFU.EX2 R198, R198 ;  /* 0x000000c600c67308 */ /* 0x000ee20000000800 */
[----:B------:R-:W-:-:S02]  /*58d0*/  IMAD.MOV.U32 R65, RZ, RZ, R119 ;  /* 0x000000ffff417224 */ /* 0x000fc400078e0077 */
[----:B------:R-:W-:Y:S01]  /*58e0*/  FMNMX.FTZ R8, R34, R43, !PT ;  /* 0x0000002b22087209 */ /* 0x000fe20007810000 */
[--C-:B------:R-:W-:Y:S02]  /*58f0*/  IMAD.MOV.U32 R64, RZ, RZ, R119.reuse ;  /* 0x000000ffff407224 */ /* 0x100fe400078e0077 */
[--C-:B------:R-:W-:Y:S01]  /*5900*/  IMAD.MOV.U32 R63, RZ, RZ, R119.reuse ;  /* 0x000000ffff3f7224 */ /* 0x100fe200078e0077 */
[----:B------:R-:W-:Y:S01]  /*5910*/  FMNMX.FTZ R43, R35, R8, !PT ;  /* 0x00000008232b7209 */ /* 0x000fe20007810000 */
[----:B------:R-:W5:Y:S01]  /*5920*/  MUFU.EX2 R41, R41 ;  /* 0x0000002900297308 */ /* 0x000f620000000800 */
[--C-:B------:R-:W-:Y:S02]  /*5930*/  IMAD.MOV.U32 R62, RZ, RZ, R119.reuse ;  /* 0x000000ffff3e7224 */ /* 0x100fe400078e0077 */
[----:B------:R-:W-:Y:S01]  /*5940*/  FMNMX.FTZ R43, R24, R43, !PT ;  /* 0x0000002b182b7209 */ /* 0x000fe20007810000 */
[--C-:B------:R-:W-:Y:S02]  /*5950*/  IMAD.MOV.U32 R60, RZ, RZ, R119.reuse ;  /* 0x000000ffff3c7224 */ /* 0x100fe400078e0077 */
[--C-:B------:R-:W-:Y:S01]  /*5960*/  IMAD.MOV.U32 R58, RZ, RZ, R119.reuse ;  /* 0x000000ffff3a7224 */ /* 0x100fe200078e0077 */
[----:B------:R-:W-:Y:S01]  /*5970*/  FMNMX.FTZ R8, R36, R43, !PT ;  /* 0x0000002b24087209 */ /* 0x000fe20007810000 */
[----:B------:R-:W-:Y:S01]  /*5980*/  MUFU.EX2 R192, R192 ;  /* 0x000000c000c07308 */ /* 0x000fe20000000800 */
[----:B------:R-:W-:-:S02]  /*5990*/  IMAD.MOV.U32 R52, RZ, RZ, R119 ;  /* 0x000000ffff347224 */ /* 0x000fc400078e0077 */
[----:B------:R-:W-:-:S04]  /*59a0*/  FMNMX.FTZ R45, R25, R8, !PT ;  /* 0x00000008192d7209 */ /* 0x000fc80007810000 */
[----:B------:R-:W-:Y:S01]  /*59b0*/  FMNMX.FTZ R8, R28, R45, !PT ;  /* 0x0000002d1c087209 */ /* 0x000fe20007810000 */
[----:B------:R0:W-:Y:S03]  /*59c0*/  MUFU.EX2 R43, R48 ;  /* 0x00000030002b7308 */ /* 0x0001e60000000800 */
[----:B------:R-:W-:-:S04]  /*59d0*/  FMNMX.FTZ R45, R29, R8, !PT ;  /* 0x000000081d2d7209 */ /* 0x000fc80007810000 */
[----:B------:R-:W-:Y:S01]  /*59e0*/  FMNMX.FTZ R47, R54, R45, !PT ;  /* 0x0000002d362f7209 */ /* 0x000fe20007810000 */
[----:B------:R-:W-:Y:S01]  /*59f0*/  MUFU.EX2 R194, R194 ;  /* 0x000000c200c27308 */ /* 0x000fe20000000800 */
[----:B0-----:R-:W-:Y:S02]  /*5a00*/  IMAD.MOV.U32 R48, RZ, RZ, R119 ;  /* 0x000000ffff307224 */ /* 0x001fe400078e0077 */
        /* <DEDUP_REMOVED lines=9> */
[----:B------:R-:W-:Y:S01]  /*5aa0*/  FFMA.FTZ R47, R38, UR14, -R72 ;  /* 0x0000000e262f7c23 */ /* 0x000fe20008010848 */
[----:B------:R-:W-:Y:S01]  /*5ab0*/  MUFU.EX2 R37, R37 ;  /* 0x0000002500257308 */ /* 0x000fe20000000800 */
[----:B------:R-:W-:Y:S02]  /*5ac0*/  IMAD.MOV.U32 R72, RZ, RZ, R119 ;  /* 0x000000ffff487224 */ /* 0x000fe400078e0077 */
        /* <DEDUP_REMOVED lines=11> */
[----:B------:R-:W-:Y:S01]  /*5b80*/  IMAD.MOV.U32 R67, RZ, RZ, R119 ;  /* 0x000000ffff437224 */ /* 0x000fe200078e0077 */
[C---:B------:R-:W-:Y:S01]  /*5b90*/  FSETP.NEU.FTZ.AND P2, PT, R8.reuse, -INF , PT ;  /* 0xff8000000800780b */ /* 0x040fe20003f5d000 */
[----:B------:R-:W-:-:S05]  /*5ba0*/  FMUL.FTZ R38, R8, UR14 ;  /* 0x0000000e08267c20 */ /* 0x000fca0008410000 */
[----:B------:R-:W-:Y:S01]  /*5bb0*/  MUFU.EX2 R53, R53 ;  /* 0x0000003500357308 */ /* 0x000fe20000000800 */
[----:B------:R-:W-:Y:S02]  /*5bc0*/  FSEL R61, R38, RZ, P2 ;  /* 0x000000ff263d7208 */ /* 0x000fe40001000000 */
[----:B------:R-:W-:-:S03]  /*5bd0*/  PLOP3.LUT P2, PT, PT, PT, UP0, 0x80, 0x0 ;  /* 0x000000000000781c */ /* 0x000fc60003f4f008 */
[--C-:B------:R-:W-:Y:S01]  /*5be0*/  FFMA.FTZ R201, R3, UR14, -R61.reuse ;  /* 0x0000000e03c97c23 */ /* 0x100fe2000801083d */
[--C-:B------:R-:W-:Y:S01]  /*5bf0*/  FFMA.FTZ R38, R4, UR14, -R61.reuse ;  /* 0x0000000e04267c23 */ /* 0x100fe2000801083d */
        /* <DEDUP_REMOVED lines=9> */
[----:B-1----:R-:W-:Y:S01]  /*5c90*/  FADD.FTZ R3, R31, R4 ;  /* 0x000000041f037221 */ /* 0x002fe20000010000 */
[--C-:B------:R-:W-:Y:S01]  /*5ca0*/  FFMA.FTZ R193, R14, UR14, -R61.reuse ;  /* 0x0000000e0ec17c23 */ /* 0x100fe2000801083d */
[----:B------:R-:W-:Y:S01]  /*5cb0*/  FFMA.FTZ R14, R15, UR14, -R61 ;  /* 0x0000000e0f0e7c23 */ /* 0x000fe2000801083d */
[----:B------:R-:W0:Y:S01]  /*5cc0*/  MUFU.EX2 R38, R38 ;  /* 0x0000002600267308 */ /* 0x000e220000000800 */
[----:B--2---:R-:W-:Y:S01]  /*5cd0*/  FADD.FTZ R4, R196, R3 ;  /* 0x00000003c4047221 */ /* 0x004fe20000010000 */
[--C-:B------:R-:W-:Y:S01]  /*5ce0*/  FFMA.FTZ R20, R20, UR14, -R61.reuse ;  /* 0x0000000e14147c23 */ /* 0x100fe2000801083d */
[--C-:B------:R-:W-:Y:S01]  /*5cf0*/  FFMA.FTZ R21, R21, UR14, -R61.reuse ;  /* 0x0000000e15157c23 */ /* 0x100fe2000801083d */
[--C-:B------:R-:W-:Y:S01]  /*5d00*/  FFMA.FTZ R32, R32, UR14, -R61.reuse ;  /* 0x0000000e20207c23 */ /* 0x100fe2000801083d */
[----:B----4-:R-:W-:Y:S01]  /*5d10*/  FADD.FTZ R3, R39, R4 ;  /* 0x0000000427037221 */ /* 0x010fe20000010000 */
[--C-:B------:R-:W-:Y:S01]  /*5d20*/  FFMA.FTZ R36, R36, UR14, -R61.reuse ;  /* 0x0000000e24247c23 */ /* 0x100fe2000801083d */
[----:B------:R-:W-:Y:S01]  /*5d30*/  FFMA.FTZ R33, R33, UR14, -R61 ;  /* 0x0000000e21217c23 */ /* 0x000fe2000801083d */
[----:B------:R-:W1:Y:S01]  /*5d40*/  MUFU.EX2 R203, R203 ;  /* 0x000000cb00cb7308 */ /* 0x000e620000000800 */
[----:B---3--:R-:W-:Y:S01]  /*5d50*/  FADD.FTZ R46, R198, R3 ;  /* 0x00000003c62e7221 */ /* 0x008fe20000010000 */
[--C-:B------:R-:W-:Y:S01]  /*5d60*/  FFMA.FTZ R34, R34, UR14, -R61.reuse ;  /* 0x0000000e22227c23 */ /* 0x100fe2000801083d */
[--C-:B------:R-:W-:Y:S01]  /*5d70*/  FFMA.FTZ R35, R35, UR14, -R61.reuse ;  /* 0x0000000e23237c23 */ /* 0x100fe2000801083d */
[--C-:B------:R-:W-:Y:S01]  /*5d80*/  FFMA.FTZ R24, R24, UR14, -R61.reuse ;  /* 0x0000000e18187c23 */ /* 0x100fe2000801083d */
[----:B-----5:R-:W-:Y:S01]  /*5d90*/  FADD.FTZ R9, R41, R46 ;  /* 0x0000002e29097221 */ /* 0x020fe20000010000 */
[--C-:B------:R-:W-:Y:S01]  /*5da0*/  FFMA.FTZ R25, R25, UR14, -R61.reuse ;  /* 0x0000000e19197c23 */ /* 0x100fe2000801083d */
[----:B------:R-:W-:Y:S01]  /*5db0*/  FFMA.FTZ R28, R28, UR14, -R61 ;  /* 0x0000000e1c1c7c23 */ /* 0x000fe2000801083d */
[----:B------:R-:W2:Y:S01]  /*5dc0*/  MUFU.EX2 R6, R6 ;  /* 0x0000000600067308 */ /* 0x000ea20000000800 */
[----:B0-----:R-:W-:Y:S01]  /*5dd0*/  FADD.FTZ R4, R201, R38 ;  /* 0x00000026c9047221 */ /* 0x001fe20000010000 */
[----:B------:R-:W-:Y:S01]  /*5de0*/  FADD.FTZ R46, R192, R9 ;  /* 0x00000009c02e7221 */ /* 0x000fe20000010000 */
[--C-:B------:R-:W-:Y:S01]  /*5df0*/  FFMA.FTZ R29, R29, UR14, -R61.reuse ;  /* 0x0000000e1d1d7c23 */ /* 0x100fe2000801083d */
[--C-:B------:R-:W-:Y:S01]  /*5e00*/  FFMA.FTZ R54, R54, UR14, -R61.reuse ;  /* 0x0000000e36367c23 */ /* 0x100fe2000801083d */
[--C-:B------:R-:W-:Y:S01]  /*5e10*/  FFMA.FTZ R56, R56, UR14, -R61.reuse ;  /* 0x0000000e38387c23 */ /* 0x100fe2000801083d */
[----:B------:R-:W-:Y:S01]  /*5e20*/  FADD.FTZ R9, R43, R46 ;  /* 0x0000002e2b097221 */ /* 0x000fe20000010000 */
[----:B------:R-:W-:Y:S01]  /*5e30*/  FFMA.FTZ R26, R26, UR14, -R61 ;  /* 0x0000000e1a1a7c23 */ /* 0x000fe2000801083d */
[----:B------:R-:W0:Y:S01]  /*5e40*/  MUFU.EX2 R197, R197 ;  /* 0x000000c500c57308 */ /* 0x000e220000000800 */
[----:B-1----:R-:W-:Y:S01]  /*5e50*/  FADD.FTZ R3, R203, R4 ;  /* 0x00000004cb037221 */ /* 0x002fe20000010000 */
[----:B------:R-:W-:Y:S01]  /*5e60*/  FADD.FTZ R46, R194, R9 ;  /* 0x00000009c22e7221 */ /* 0x000fe20000010000 */
[--C-:B------:R-:W-:Y:S01]  /*5e70*/  FFMA.FTZ R30, R30, UR14, -R61.reuse ;  /* 0x0000000e1e1e7c23 */ /* 0x100fe2000801083d */
[--C-:B------:R-:W-:Y:S01]  /*5e80*/  FFMA.FTZ R40, R40, UR14, -R61.reuse ;  /* 0x0000000e28287c23 */ /* 0x100fe2000801083d */
[--C-:B------:R-:W-:Y:S01]  /*5e90*/  FFMA.FTZ R42, R42, UR14, -R61.reuse ;  /* 0x0000000e2a2a7c23 */ /* 0x100fe2000801083d */
[----:B------:R-:W-:Y:S01]  /*5ea0*/  FADD.FTZ R9, R45, R46 ;  /* 0x0000002e2d097221 */ /* 0x000fe20000010000 */
[----:B------:R-:W-:Y:S01]  /*5eb0*/  FFMA.FTZ R44, R44, UR14, -R61 ;  /* 0x0000000e2c2c7c23 */ /* 0x000fe2000801083d */
[----:B------:R-:W1:Y:S01]  /*5ec0*/  MUFU.EX2 R10, R10 ;  /* 0x0000000a000a7308 */ /* 0x000e620000000800 */
[----:B--2---:R-:W-:Y:S01]  /*5ed0*/  FADD.FTZ R4, R6, R3 ;  /* 0x0000000306047221 */ /* 0x004fe20000010000 */
[----:B------:R-:W-:Y:S01]  /*5ee0*/  F2FP.F16.F32.PACK_AB R200, R27, R200 ;  /* 0x000000c81bc8723e */ /* 0x000fe200000000ff */
[--C-:B------:R-:W-:Y:S01]  /*5ef0*/  IMAD.MOV.U32 R61, RZ, RZ, R119.reuse ;  /* 0x000000ffff3d7224 */ /* 0x100fe200078e0077 */
[----:B------:R-:W-:Y:S01]  /*5f00*/  F2FP.F16.F32.PACK_AB R202, R31, R202 ;  /* 0x000000ca1fca723e */ /* 0x000fe200000000ff */
[--C-:B------:R-:W-:Y:S01]  /*5f10*/  IMAD.MOV.U32 R46, RZ, RZ, R119.reuse ;  /* 0x000000ffff2e7224 */ /* 0x100fe200078e0077 */
[----:B------:R-:W-:Y:S01]  /*5f20*/  F2FP.F16.F32.PACK_AB R196, R39, R196 ;  /* 0x000000c427c4723e */ /* 0x000fe200000000ff */
[--C-:B------:R-:W-:Y:S01]  /*5f30*/  IMAD.MOV.U32 R39, RZ, RZ, R119.reuse ;  /* 0x000000ffff277224 */ /* 0x100fe200078e0077 */
[----:B------:R-:W2:Y:S01]  /*5f40*/  MUFU.EX2 R199, R199 ;  /* 0x000000c700c77308 */ /* 0x000ea20000000800 */
[----:B0-----:R-:W-:Y:S01]  /*5f50*/  FADD.FTZ R3, R197, R4 ;  /* 0x00000004c5037221 */ /* 0x001fe20000010000 */
[----:B------:R-:W-:Y:S01]  /*5f60*/  F2FP.F16.F32.PACK_AB R198, R41, R198 ;  /* 0x000000c629c6723e */ /* 0x000fe200000000ff */
[--C-:B------:R-:W-:Y:S01]  /*5f70*/  IMAD.MOV.U32 R41, RZ, RZ, R119.reuse ;  /* 0x000000ffff297224 */ /* 0x100fe200078e0077 */
[----:B------:R-:W-:Y:S01]  /*5f80*/  F2FP.F16.F32.PACK_AB R192, R43, R192 ;  /* 0x000000c02bc0723e */ /* 0x000fe200000000ff */
[--C-:B------:R-:W-:Y:S01]  /*5f90*/  IMAD.MOV.U32 R43, RZ, RZ, R119.reuse ;  /* 0x000000ffff2b7224 */ /* 0x100fe200078e0077 */
[----:B------:R-:W-:Y:S01]  /*5fa0*/  F2FP.F16.F32.PACK_AB R194, R45, R194 ;  /* 0x000000c22dc2723e */ /* 0x000fe200000000ff */
[----:B------:R-:W-:Y:S01]  /*5fb0*/  IMAD.MOV.U32 R45, RZ, RZ, R119 ;  /* 0x000000ffff2d7224 */ /* 0x000fe200078e0077 */
[----:B------:R-:W0:Y:S01]  /*5fc0*/  MUFU.EX2 R12, R12 ;  /* 0x0000000c000c7308 */ /* 0x000e220000000800 */
[----:B-1----:R-:W-:Y:S01]  /*5fd0*/  FADD.FTZ R4, R10, R3 ;  /* 0x000000030a047221 */ /* 0x002fe20000010000 */
[----:B------:R-:W-:Y:S01]  /*5fe0*/  F2FP.F16.F32.PACK_AB R201, R38, R201 ;  /* 0x000000c926c9723e */ /* 0x000fe200000000ff */
[--C-:B------:R-:W-:Y:S01]  /*5ff0*/  IMAD.MOV.U32 R38, RZ, RZ, R119.reuse ;  /* 0x000000ffff267224 */ /* 0x100fe200078e0077 */
[----:B------:R-:W-:Y:S01]  /*6000*/  F2FP.F16.F32.PACK_AB R203, R6, R203 ;  /* 0x000000cb06cb723e */ /* 0x000fe200000000ff */
[----:B------:R-:W-:Y:S01]  /*6010*/  IMAD.MOV.U32 R6, RZ, RZ, 0x3f800000 ;  /* 0x3f800000ff067424 */ /* 0x000fe200078e00ff */
[----:B------:R-:W-:Y:S01]  /*6020*/  F2FP.F16.F32.PACK_AB R197, R10, R197 ;  /* 0x000000c50ac5723e */ /* 0x000fe200000000ff */
[--C-:B------:R-:W-:Y:S01]  /*6030*/  IMAD.MOV.U32 R31, RZ, RZ, R119.reuse ;  /* 0x000000ffff1f7224 */ /* 0x100fe200078e0077 */
[----:B------:R-:W1:Y:S01]  /*6040*/  MUFU.EX2 R193, R193 ;  /* 0x000000c100c17308 */ /* 0x000e620000000800 */
[----:B--2---:R-:W-:Y:S01]  /*6050*/  FADD.FTZ R3, R199, R4 ;  /* 0x00000004c7037221 */ /* 0x004fe20000010000 */
[----:B------:R-:W-:-:S06]  /*6060*/  IMAD.MOV.U32 R27, RZ, RZ, R119 ;  /* 0x000000ffff1b7224 */ /* 0x000fcc00078e0077 */
        /* <DEDUP_REMOVED lines=8> */
[----:B------:R2:W-:Y:S01]  /*60f0*/  MUFU.EX2 R185, R36 ;  /* 0x0000002400b97308 */ /* 0x0005e20000000800 */
[----:B0-----:R-:W-:-:S07]  /*6100*/  FADD.FTZ R0, R20, R3 ;  /* 0x0000000314007221 */ /* 0x001fce0000010000 */
[----:B------:R-:W0:Y:S01]  /*6110*/  MUFU.EX2 R32, R32 ;  /* 0x0000002000207308 */ /* 0x000e220000000800 */
[----:B--2---:R-:W-:Y:S01]  /*6120*/  FADD.FTZ R36, R188, R9 ;  /* 0x00000009bc247221 */ /* 0x004fe20000010000 */
[----:B-1----:R-:W-:Y:S01]  /*6130*/  FADD.FTZ R3, R21, R0 ;  /* 0x0000000015037221 */ /* 0x002fe20000010000 */
[C---:B------:R-:W-:Y:S02]  /*6140*/  F2FP.F16.F32.PACK_AB R188, R37.reuse, R188 ;  /* 0x000000bc25bc723e */ /* 0x040fe400000000ff */
[----:B------:R-:W-:Y:S01]  /*6150*/  FADD.FTZ R9, R37, R36 ;  /* 0x0000002425097221 */ /* 0x000fe20000010000 */
[----:B------:R-:W-:Y:S01]  /*6160*/  F2FP.F16.F32.PACK_AB R195, R21, R20 ;  /* 0x0000001415c3723e */ /* 0x000fe200000000ff */
[----:B------:R-:W-:Y:S01]  /*6170*/  IMAD.MOV.U32 R37, RZ, RZ, R119 ;  /* 0x000000ffff257224 */ /* 0x000fe200078e0077 */
[----:B------:R-:W1:Y:S01]  /*6180*/  MUFU.EX2 R33, R33 ;  /* 0x0000002100217308 */ /* 0x000e620000000800 */
[----:B------:R-:W-:Y:S01]  /*6190*/  FADD.FTZ R4, R190, R9 ;  /* 0x00000009be047221 */ /* 0x000fe20000010000 */
[----:B------:R-:W-:Y:S01]  /*61a0*/  F2FP.F16.F32.PACK_AB R190, R47, R190 ;  /* 0x000000be2fbe723e */ /* 0x000fe200000000ff */
[----:B------:R-:W-:-:S02]  /*61b0*/  IMAD.MOV.U32 R36, RZ, RZ, R119 ;  /* 0x000000ffff247224 */ /* 0x000fc400078e0077 */
[----:B------:R-:W-:Y:S01]  /*61c0*/  FADD.FTZ R9, R47, R4 ;  /* 0x000000042f097221 */ /* 0x000fe20000010000 */
[----:B------:R-:W-:Y:S02]  /*61d0*/  IMAD.MOV.U32 R47, RZ, RZ, R119 ;  /* 0x000000ffff2f7224 */ /* 0x000fe400078e0077 */
[----:B------:R-:W2:Y:S01]  /*61e0*/  MUFU.EX2 R34, R34 ;  /* 0x0000002200227308 */ /* 0x000ea20000000800 */
[----:B------:R-:W-:Y:S01]  /*61f0*/  FADD.FTZ R4, R184, R9 ;  /* 0x00000009b8047221 */ /* 0x000fe20000010000 */
[----:B0-----:R-:W-:Y:S01]  /*6200*/  FADD.FTZ R0, R32, R3 ;  /* 0x0000000320007221 */ /* 0x001fe20000010000 */
[C---:B------:R-:W-:Y:S02]  /*6210*/  F2FP.F16.F32.PACK_AB R184, R49.reuse, R184 ;  /* 0x000000b831b8723e */ /* 0x040fe400000000ff */
[----:B------:R-:W-:Y:S01]  /*6220*/  FADD.FTZ R9, R49, R4 ;  /* 0x0000000431097221 */ /* 0x000fe20000010000 */
[----:B------:R-:W-:Y:S02]  /*6230*/  IMAD.MOV.U32 R49, RZ, RZ, R119 ;  /* 0x000000ffff317224 */ /* 0x000fe400078e0077 */
[----:B------:R-:W0:Y:S01]  /*6240*/  MUFU.EX2 R35, R35 ;  /* 0x0000002300237308 */ /* 0x000e220000000800 */
[----:B-1----:R-:W-:Y:S01]  /*6250*/  FADD.FTZ R3, R33, R0 ;  /* 0x0000000021037221 */ /* 0x002fe20000010000 */
[----:B------:R-:W-:Y:S01]  /*6260*/  FADD.FTZ R4, R186, R9 ;  /* 0x00000009ba047221 */ /* 0x000fe20000010000 */
[----:B------:R-:W-:-:S02]  /*6270*/  F2FP.F16.F32.PACK_AB R186, R51, R186 ;  /* 0x000000ba33ba723e */ /* 0x000fc400000000ff */
[----:B------:R-:W-:Y:S01]  /*6280*/  F2FP.F16.F32.PACK_AB R189, R33, R32 ;  /* 0x0000002021bd723e */ /* 0x000fe200000000ff */
[----:B------:R-:W-:Y:S01]  /*6290*/  FADD.FTZ R9, R51, R4 ;  /* 0x0000000433097221 */ /* 0x000fe20000010000 */
[----:B------:R-:W-:Y:S01]  /*62a0*/  IMAD.MOV.U32 R51, RZ, RZ, R119 ;  /* 0x000000ffff337224 */ /* 0x000fe200078e0077 */
[----:B------:R-:W1:Y:S01]  /*62b0*/  MUFU.EX2 R24, R24 ;  /* 0x0000001800187308 */ /* 0x000e620000000800 */
[----:B--2---:R-:W-:Y:S01]  /*62c0*/  FADD.FTZ R0, R34, R3 ;  /* 0x0000000322007221 */ /* 0x004fe20000010000 */
[----:B------:R-:W-:Y:S01]  /*62d0*/  FADD.FTZ R4, R180, R9 ;  /* 0x00000009b4047221 */ /* 0x000fe20000010000 */
[----:B------:R-:W-:Y:S01]  /*62e0*/  F2FP.F16.F32.PACK_AB R180, R53, R180 ;  /* 0x000000b435b4723e */ /* 0x000fe200000000ff */
[--C-:B------:R-:W-:Y:S02]  /*62f0*/  IMAD.MOV.U32 R33, RZ, RZ, R119.reuse ;  /* 0x000000ffff217224 */ /* 0x100fe400078e0077 */
[--C-:B------:R-:W-:Y:S02]  /*6300*/  IMAD.MOV.U32 R32, RZ, RZ, R119.reuse ;  /* 0x000000ffff207224 */ /* 0x100fe400078e0077 */
[----:B------:R-:W2:Y:S01]  /*6310*/  MUFU.EX2 R182, R182 ;  /* 0x000000b600b67308 */ /* 0x000ea20000000800 */
[C---:B0-----:R-:W-:Y:S01]  /*6320*/  FADD.FTZ R3, R35.reuse, R0 ;  /* 0x0000000023037221 */ /* 0x041fe20000010000 */
[----:B------:R-:W-:Y:S01]  /*6330*/  F2FP.F16.F32.PACK_AB R191, R35, R34 ;  /* 0x0000002223bf723e */ /* 0x000fe200000000ff */
[----:B------:R-:W-:-:S02]  /*6340*/  IMAD.MOV.U32 R35, RZ, RZ, R119 ;  /* 0x000000ffff237224 */ /* 0x000fc400078e0077 */
[----:B------:R-:W-:-:S03]  /*6350*/  IMAD.MOV.U32 R34, RZ, RZ, R119 ;  /* 0x000000ffff227224 */ /* 0x000fc600078e0077 */
[----:B------:R-:W0:Y:S01]  /*6360*/  MUFU.EX2 R25, R25 ;  /* 0x0000001900197308 */ /* 0x000e220000000800 */
[----:B-1----:R-:W-:Y:S01]  /*6370*/  FADD.FTZ R0, R24, R3 ;  /* 0x0000000318007221 */ /* 0x002fe20000010000 */
[----:B------:R-:W-:Y:S01]  /*6380*/  FADD.FTZ R3, R53, R4 ;  /* 0x0000000435037221 */ /* 0x000fe20000010000 */
[--C-:B------:R-:W-:Y:S02]  /*6390*/  IMAD.MOV.U32 R53, RZ, RZ, R119.reuse ;  /* 0x000000ffff357224 */ /* 0x100fe400078e0077 */
[C---:B------:R-:W-:Y:S01]  /*63a0*/  FADD.FTZ R0, R185.reuse, R0 ;  /* 0x00000000b9007221 */ /* 0x040fe20000010000 */
[----:B------:R-:W-:Y:S01]  /*63b0*/  F2FP.F16.F32.PACK_AB R185, R185, R24 ;  /* 0x00000018b9b9723e */ /* 0x000fe200000000ff */
[----:B------:R-:W-:Y:S01]  /*63c0*/  IMAD.MOV.U32 R24, RZ, RZ, R119 ;  /* 0x000000ffff187224 */ /* 0x000fe200078e0077 */
[----:B------:R-:W1:Y:S01]  /*63d0*/  MUFU.EX2 R28, R28 ;  /* 0x0000001c001c7308 */ /* 0x000e620000000800 */
[----:B--2---:R-:W-:-:S07]  /*63e0*/  FADD.FTZ R4, R182, R3 ;  /* 0x00000003b6047221 */ /* 0x004fce0000010000 */
[----:B------:R-:W2:Y:S01]  /*63f0*/  MUFU.EX2 R29, R29 ;  /* 0x0000001d001d7308 */ /* 0x000ea20000000800 */
[----:B0-----:R-:W-:-:S07]  /*6400*/  FADD.FTZ R3, R25, R0 ;  /* 0x0000000019037221 */ /* 0x001fce0000010000 */
[----:B------:R-:W0:Y:S01]  /*6410*/  MUFU.EX2 R54, R54 ;  /* 0x0000003600367308 */ /* 0x000e220000000800 */
[C---:B-1----:R-:W-:Y:S01]  /*6420*/  FADD.FTZ R0, R28.reuse, R3 ;  /* 0x000000031c007221 */ /* 0x042fe20000010000 */
[----:B------:R-:W-:Y:S01]  /*6430*/  F2FP.F16.F32.PACK_AB R187, R28, R25 ;  /* 0x000000191cbb723e */ /* 0x000fe200000000ff */
[--C-:B------:R-:W-:Y:S02]  /*6440*/  IMAD.MOV.U32 R28, RZ, RZ, R119.reuse ;  /* 0x000000ffff1c7224 */ /* 0x100fe400078e0077 */
[----:B------:R-:W-:-:S03]  /*6450*/  IMAD.MOV.U32 R25, RZ, RZ, R119 ;  /* 0x000000ffff197224 */ /* 0x000fc600078e0077 */
[----:B------:R-:W1:Y:S01]  /*6460*/  MUFU.EX2 R56, R56 ;  /* 0x0000003800387308 */ /* 0x000e620000000800 */
[----:B--2---:R-:W-:-:S07]  /*6470*/  FADD.FTZ R3, R29, R0 ;  /* 0x000000001d037221 */ /* 0x004fce0000010000 */
[----:B------:R2:W3:Y:S01]  /*6480*/  MUFU.EX2 R183, R26 ;  /* 0x0000001a00b77308 */ /* 0x0004e20000000800 */
[C---:B0-----:R-:W-:Y:S01]  /*6490*/  FADD.FTZ R3, R54.reuse, R3 ;  /* 0x0000000336037221 */ /* 0x041fe20000010000 */
[----:B------:R-:W-:Y:S01]  /*64a0*/  F2FP.F16.F32.PACK_AB R181, R54, R29 ;  /* 0x0000001d36b5723e */ /* 0x000fe200000000ff */
[--C-:B------:R-:W-:Y:S02]  /*64b0*/  IMAD.MOV.U32 R54, RZ, RZ, R119.reuse ;  /* 0x000000ffff367224 */ /* 0x100fe400078e0077 */
[----:B------:R-:W-:-:S03]  /*64c0*/  IMAD.MOV.U32 R29, RZ, RZ, R119 ;  /* 0x000000ffff1d7224 */ /* 0x000fc600078e0077 */
[----:B------:R-:W0:Y:S01]  /*64d0*/  MUFU.EX2 R55, R55 ;  /* 0x0000003700377308 */ /* 0x000e220000000800 */
[----:B-1----:R-:W-:Y:S01]  /*64e0*/  FADD.FTZ R0, R56, R3 ;  /* 0x0000000338007221 */ /* 0x002fe20000010000 */
[----:B--2---:R-:W-:-:S06]  /*64f0*/  IMAD.MOV.U32 R26, RZ, RZ, R119 ;  /* 0x000000ffff1a7224 */ /* 0x004fcc00078e0077 */
[----:B------:R-:W1:Y:S01]  /*6500*/  MUFU.EX2 R30, R30 ;  /* 0x0000001e001e7308 */ /* 0x000e620000000800 */
[C---:B---3--:R-:W-:Y:S01]  /*6510*/  FADD.FTZ R3, R183.reuse, R0 ;  /* 0x00000000b7037221 */ /* 0x048fe20000010000 */
[----:B------:R-:W-:Y:S01]  /*6520*/  F2FP.F16.F32.PACK_AB R183, R183, R56 ;  /* 0x00000038b7b7723e */ /* 0x000fe200000000ff */
[----:B------:R-:W-:-:S05]  /*6530*/  IMAD.MOV.U32 R56, RZ, RZ, R119 ;  /* 0x000000ffff387224 */ /* 0x000fca00078e0077 */
[----:B------:R-:W2:Y:S01]  /*6540*/  MUFU.EX2 R176, R176 ;  /* 0x000000b000b07308 */ /* 0x000ea20000000800 */
[C---:B0-----:R-:W-:Y:S01]  /*6550*/  FADD.FTZ R9, R55.reuse, R4 ;  /* 0x0000000437097221 */ /* 0x041fe20000010000 */
[----:B------:R-:W-:Y:S01]  /*6560*/  F2FP.F16.F32.PACK_AB R182, R55, R182 ;  /* 0x000000b637b6723e */ /* 0x000fe200000000ff */
[----:B------:R-:W-:-:S05]  /*6570*/  IMAD.MOV.U32 R55, RZ, RZ, R119 ;  /* 0x000000ffff377224 */ /* 0x000fca00078e0077 */
[----:B------:R0:W3:Y:S01]  /*6580*/  MUFU.EX2 R177, R40 ;  /* 0x0000002800b17308 */ /* 0x0000e20000000800 */
[----:B-1----:R-:W-:-:S07]  /*6590*/  FADD.FTZ R0, R30, R3 ;  /* 0x000000031e007221 */ /* 0x002fce0000010000 */
[----:B------:R-:W1:Y:S01]  /*65a0*/  MUFU.EX2 R57, R57 ;  /* 0x0000003900397308 */ /* 0x000e620000000800 */
[----:B--2---:R-:W-:Y:S01]  /*65b0*/  FADD.FTZ R4, R176, R9 ;  /* 0x00000009b0047221 */ /* 0x004fe20000010000 */
[----:B0-----:R-:W-:-:S06]  /*65c0*/  IMAD.MOV.U32 R40, RZ, RZ, R119 ;  /* 0x000000ffff287224 */ /* 0x001fcc00078e0077 */
[----:B------:R-:W0:Y:S01]  /*65d0*/  MUFU.EX2 R42, R42 ;  /* 0x0000002a002a7308 */ /* 0x000e220000000800 */
[C---:B---3--:R-:W-:Y:S01]  /*65e0*/  FADD.FTZ R3, R177.reuse, R0 ;  /* 0x00000000b1037221 */ /* 0x048fe20000010000 */
[----:B------:R-:W-:Y:S01]  /*65f0*/  F2FP.F16.F32.PACK_AB R177, R177, R30 ;  /* 0x0000001eb1b1723e */ /* 0x000fe200000000ff */
[----:B------:R-:W-:-:S05]  /*6600*/  IMAD.MOV.U32 R30, RZ, RZ, R119 ;  /* 0x000000ffff1e7224 */ /* 0x000fca00078e0077 */
[----:B------:R-:W2:Y:S01]  /*6610*/  MUFU.EX2 R178, R178 ;  /* 0x000000b200b27308 */ /* 0x000ea20000000800 */
[C---:B-1----:R-:W-:Y:S01]  /*6620*/  FADD.FTZ R9, R57.reuse, R4 ;  /* 0x0000000439097221 */ /* 0x042fe20000010000 */
[----:B------:R-:W-:Y:S01]  /*6630*/  F2FP.F16.F32.PACK_AB R176, R57, R176 ;  /* 0x000000b039b0723e */ /* 0x000fe200000000ff */
[----:B------:R-:W-:-:S05]  /*6640*/  IMAD.MOV.U32 R57, RZ, RZ, R119 ;  /* 0x000000ffff397224 */ /* 0x000fca00078e0077 */
[----:B------:R1:W3:Y:S01]  /*6650*/  MUFU.EX2 R179, R44 ;  /* 0x0000002c00b37308 */ /* 0x0002e20000000800 */
[----:B0-----:R-:W-:-:S07]  /*6660*/  FADD.FTZ R0, R42, R3 ;  /* 0x000000032a007221 */ /* 0x001fce0000010000 */
[----:B------:R-:W0:Y:S01]  /*6670*/  MUFU.EX2 R59, R59 ;  /* 0x0000003b003b7308 */ /* 0x000e220000000800 */
[----:B--2---:R-:W-:Y:S01]  /*6680*/  FADD.FTZ R4, R178, R9 ;  /* 0x00000009b2047221 */ /* 0x004fe20000010000 */
[--C-:B-1----:R-:W-:Y:S02]  /*6690*/  IMAD.MOV.U32 R44, RZ, RZ, R119.reuse ;  /* 0x000000ffff2c7224 */ /* 0x102fe400078e0077 */
[C---:B---3--:R-:W-:Y:S01]  /*66a0*/  FADD.FTZ R3, R179.reuse, R0 ;  /* 0x00000000b3037221 */ /* 0x048fe20000010000 */
[----:B------:R-:W-:Y:S01]  /*66b0*/  F2FP.F16.F32.PACK_AB R179, R179, R42 ;  /* 0x0000002ab3b3723e */ /* 0x000fe200000000ff */
[----:B------:R-:W-:Y:S02]  /*66c0*/  IMAD.MOV.U32 R0, RZ, RZ, 0x3f800000 ;  /* 0x3f800000ff007424 */ /* 0x000fe400078e00ff */
[--C-:B------:R-:W-:Y:S02]  /*66d0*/  IMAD.MOV.U32 R42, RZ, RZ, R119.reuse ;  /* 0x000000ffff2a7224 */ /* 0x100fe400078e0077 */
[C---:B0-----:R-:W-:Y:S01]  /*66e0*/  FADD.FTZ R4, R59.reuse, R4 ;  /* 0x000000043b047221 */ /* 0x041fe20000010000 */
[----:B------:R-:W-:Y:S01]  /*66f0*/  F2FP.F16.F32.PACK_AB R178, R59, R178 ;  /* 0x000000b23bb2723e */ /* 0x000fe200000000ff */
        /* <DEDUP_REMOVED lines=56> */
[----:B------:R-:W-:-:S06]  /*6a80*/  ULDC UR6, c[0x0][0x9d8] ;  /* 0x0002760000067ab9 */ /* 0x000fcc0000000800 */
.L_x_3408:
        /* <DEDUP_REMOVED lines=8> */
.L_x_3400:
        /* <DEDUP_REMOVED lines=10> */
.L_x_3401:
[----:B-1----:R-:W-:Y:S05]  /*6bb0*/  @P2 BRA `(.L_x_3402) ;  /* 0x0000000000082947 */ /* 0x002fea0003800000 */
[----:B------:R-:W1:Y:S02]  /*6bc0*/  SYNCS.PHASECHK.TRANS64.TRYWAIT P2, [UR61+0x36830], R7 ;  /* 0x03683007ff0075a7 */ /* 0x000e64000804017d */
[----:B-1----:R-:W-:Y:S05]  /*6bd0*/  @!P2 BRA `(.L_x_3403) ;  /* 0x000001000070a947 */ /* 0x002fea0003800000 */
.L_x_3402:
[----:B------:R-:W-:Y:S01]  /*6be0*/  R2UR UR10, R5 ;  /* 0x00000000050a72ca */ /* 0x000fe200000e0000 */
[----:B------:R-:W-:Y:S01]  /*6bf0*/  WARPGROUP.ARRIVE ;  /* 0x00000000000079c5 */ /* 0x000fe20000000000 */
[----:B------:R-:W-:Y:S01]  /*6c00*/  R2UR UR7, R16 ;  /* 0x00000000100772ca */ /* 0x000fe200000e0000 */
[----:B------:R-:W-:Y:S01]  /*6c10*/  UMOV UR39, 0x40000040 ;  /* 0x4000004000277882 */ /* 0x000fe20000000000 */
[----:B------:R-:W-:Y:S01]  /*6c20*/  MOV R13, UR37 ;  /* 0x00000025000d7c02 */ /* 0x000fe20008000f00 */
[----:B------:R-:W-:Y:S01]  /*6c30*/  UMOV UR37, UR53 ;  /* 0x0000003500257c82 */ /* 0x000fe20008000000 */
[----:B------:R-:W-:Y:S01]  /*6c40*/  MOV R14, UR36 ;  /* 0x00000024000e7c02 */ /* 0x000fe20008000f00 */
[----:B------:R-:W-:Y:S01]  /*6c50*/  UMOV UR36, UR52 ;  /* 0x0000003400247c82 */ /* 0x000fe20008000000 */
[----:B------:R-:W-:Y:S01]  /*6c60*/  MOV R15, UR41 ;  /* 0x00000029000f7c02 */ /* 0x000fe20008000f00 */
[----:B------:R-:W-:Y:S01]  /*6c70*/  UMOV UR41, UR53 ;  /* 0x0000003500297c82 */ /* 0x000fe20008000000 */
[----:B------:R-:W-:Y:S01]  /*6c80*/  MOV R20, UR40 ;  /* 0x0000002800147c02 */ /* 0x000fe20008000f00 */
[----:B------:R-:W-:Y:S01]  /*6c90*/  UMOV UR40, UR52 ;  /* 0x0000003400287c82 */ /* 0x000fe20008000000 */
[----:B------:R-:W-:Y:S01]  /*6ca0*/  UMOV UR43, 0x40000040 ;  /* 0x40000040002b7882 */ /* 0x000fe20000000000 */
[----:B------:R-:W-:Y:S01]  /*6cb0*/  UMOV UR48, UR52 ;  /* 0x0000003400307c82 */ /* 0x000fe20008000000 */
[----:B------:R-:W-:Y:S01]  /*6cc0*/  UMOV UR49, UR53 ;  /* 0x0000003500317c82 */ /* 0x000fe20008000000 */
[----:B------:R-:W-:Y:S01]  /*6cd0*/  UIMAD UR7, UR7, 0xa80, UR10 ;  /* 0x00000a80070778a4 */ /* 0x000fe2000f8e020a */
[----:B01----:R-:W-:Y:S01]  /*6ce0*/  MOV R7, UR45 ;  /* 0x0000002d00077c02 */ /* 0x003fe20008000f00 */
[----:B------:R-:W-:Y:S01]  /*6cf0*/  UMOV UR51, 0x40000040 ;  /* 0x4000004000337882 */ /* 0x000fe20000000000 */
[----:B------:R-:W-:Y:S01]  /*6d00*/  MOV R8, UR44 ;  /* 0x0000002c00087c02 */ /* 0x000fe20008000f00 */
[----:B------:R-:W-:Y:S01]  /*6d10*/  UIADD3 UR11, UR7, 0x80, URZ ;  /* 0x00000080070b7890 */ /* 0x000fe2000fffe03f */
[-C--:B------:R-:W-:Y:S01]  /*6d20*/  FMUL.FTZ R24, R24, R6.reuse ;  /* 0x0000000618187220 */ /* 0x080fe20000410000 */
[----:B------:R-:W-:Y:S01]  /*6d30*/  UIADD3 UR50, UR7, 0x100, URZ ;  /* 0x0000010007327890 */ /* 0x000fe2000fffe03f */
[-C--:B------:R-:W-:Y:S01]  /*6d40*/  FMUL.FTZ R25, R25, R6.reuse ;  /* 0x0000000619197220 */ /* 0x080fe20000410000 */
[----:B------:R-:W-:Y:S01]  /*6d50*/  UMOV UR38, UR7 ;  /* 0x0000000700267c82 */ /* 0x000fe20008000000 */
[----:B------:R-:W-:Y:S01]  /*6d60*/  UIADD3 UR10, UR7, 0x180, URZ ;  /* 0x00000180070a7890 */ /* 0x000fe2000fffe03f */
[----:B------:R-:W-:Y:S01]  /*6d70*/  HGMMA.64x16x16.F32 R168, gdesc[UR36], RZ, !UPT, gsb0 ;  /* 0x0020000024a879f0 */ /* 0x000fe2000c0008ff */
[----:B------:R-:W-:Y:S01]  /*6d80*/  UMOV UR42, UR11 ;  /* 0x0000000b002a7c82 */ /* 0x000fe20008000000 */
[----:B------:R-:W-:Y:S01]  /*6d90*/  UMOV UR44, UR52 ;  /* 0x00000034002c7c82 */ /* 0x000fe20008000000 */
[----:B------:R-:W-:Y:S01]  /*6da0*/  UMOV UR45, UR53 ;  /* 0x00000035002d7c82 */ /* 0x000fe20008000000 */
[----:B------:R-:W-:Y:S01]  /*6db0*/  UMOV UR47, 0x40000040 ;  /* 0x40000040002f7882 */ /* 0x000fe20000000000 */
[----:B------:R-:W-:Y:S01]  /*6dc0*/  UIADD3 UR54, UR7, 0x200, URZ ;  /* 0x0000020007367890 */ /* 0x000fe2000fffe03f */
[----:B------:R-:W-:Y:S01]  /*6dd0*/  R2UR UR37, R13 ;  /* 0x000000000d2572ca */ /* 0x000fe200000e0000 */
[----:B------:R-:W-:Y:S01]  /*6de0*/  UMOV UR46, UR10 ;  /* 0x0000000a002e7c82 */ /* 0x000fe20008000000 */
[----:B------:R-:W-:Y:S01]  /*6df0*/  UMOV UR55, 0x40000040 ;  /* 0x4000004000377882 */ /* 0x000fe20000000000 */
[----:B------:R-:W-:Y:S01]  /*6e00*/  UIADD3 UR58, UR7, 0x280, URZ ;  /* 0x00000280073a7890 */ /* 0x000fe2000fffe03f */
[----:B------:R-:W-:Y:S01]  /*6e10*/  R2UR UR36, R14 ;  /* 0x000000000e2472ca */ /* 0x000fe200000e0000 */
        /* <DEDUP_REMOVED lines=139> */
[----:B------:R-:W-:Y:S03]  /*76d0*/  HGMMA.64x16x16.F32 R128, gdesc[UR56], RZ, !UPT, gsb0 ;  /* 0x00200000388079f0 */ /* 0x000fe6000c0008ff */
        /* <DEDUP_REMOVED lines=451> */
.L_x_3404:
[----:B------:R-:W-:Y:S02]  /*9310*/  R2UR UR7, R2 ;  /* 0x00000000020772ca */ /* 0x000fe400000e0000 */
[----:B------:R-:W-:-:S11]  /*9320*/  SHF.L.U32 R0, R12, 0x1f, RZ ;  /* 0x0000001f0c007819 */ /* 0x000fd600000006ff */
[----:B------:R-:W-:-:S09]  /*9330*/  ULEA UR7, UR60, UR7, 0x3 ;  /* 0x000000073c077291 */ /* 0x000fd2000f8e183f */
[----:B------:R0:W1:Y:S01]  /*9340*/  SYNCS.PHASECHK.TRANS64.TRYWAIT P2, [UR7+0x36850], R0 ;  /* 0x03685000ff0075a7 */ /* 0x0000620008040147 */
[----:B------:R-:W-:Y:S05]  /*9350*/  @!P0 BRA `(.L_x_3405) ;  /* 0x0000000000048947 */ /* 0x000fea0003800000 */
[----:B------:R-:W-:Y:S01]  /*9360*/  BPT.TRAP 0x1 ;  /* 0x000000040000795c */ /* 0x000fe20000300000 */
.L_x_3405:
[----:B-1----:R-:W-:Y:S05]  /*9370*/  @P2 BRA `(.L_x_3406) ;  /* 0x0000000000082947 */ /* 0x002fea0003800000 */
[----:B------:R-:W1:Y:S02]  /*9380*/  SYNCS.PHASECHK.TRANS64.TRYWAIT P2, [UR7+0x36850], R0 ;  /* 0x03685000ff0075a7 */ /* 0x000e640008040147 */
[----:B-1----:R-:W-:Y:S05]  /*9390*/  @!P2 BRA `(.L_x_3407) ;  /* 0x000000d80098a947 */ /* 0x002fea0003800000 */
.L_x_3406:
[----:B------:R-:W-:Y:S01]  /*93a0*/  R2UR UR10, R2 ;  /* 0x00000000020a72ca */ /* 0x000fe200000e0000 */
[----:B------:R-:W-:Y:S01]  /*93b0*/  WARPGROUP.ARRIVE ;  /* 0x00000000000079c5 */ /* 0x000fe20000000000 */
[----:B------:R-:W-:Y:S01]  /*93c0*/  UMOV UR11, 0x40000040 ;  /* 0x40000040000b7882 */ /* 0x000fe20000000000 */
[----:B01----:R-:W-:Y:S01]  /*93d0*/  FMUL.FTZ R0, R168, UR6 ;  /* 0x00000006a8007c20 */ /* 0x003fe20008410000 */
        /* <DEDUP_REMOVED lines=34> */
[----:B------:R-:W-:Y:S01]  /*9600*/  HGMMA.64x192x16.F32 R24, R200, gdesc[UR8].tnspB, R24, gsb0 ;  /* 0x42e00008c8187df0 */ /* 0x000fe20008000818 */
        /* <DEDUP_REMOVED lines=9> */
[----:B------:R-:W-:Y:S01]  /*96a0*/  FMUL.FTZ R128, R128, UR6 ;  /* 0x0000000680807c20 */ /* 0x000fe20008410000 */
        /* <DEDUP_REMOVED lines=20> */
[----:B------:R-:W-:Y:S01]  /*97f0*/  ULDC UR14, c[0x0][0x988] ;  /* 0x00026200000e7ab9 */ /* 0x000fe20000000800 */
[----:B------:R-:W-:Y:S01]  /*9800*/  R2UR UR15, R9 ;  /* 0x00000000090f72ca */ /* 0x000fe200000e0000 */
        /* <DEDUP_REMOVED lines=17> */
[----:B------:R-:W-:Y:S01]  /*9920*/  R2UR UR18, R18 ;  /* 0x00000000121272ca */ /* 0x000fe200000e0000 */
[----:B------:R-:W-:Y:S01]  /*9930*/  VOTEU.ALL UP0, P1 ;  /* 0x00000000003f7886 */ /* 0x000fe20000800000 */
[----:B------:R-:W1:Y:S01]  /*9940*/  MUFU.TANH R156, R156 ;  /* 0x0000009c009c7308 */ /* 0x000e620000002400 */
[----:B--2---:R-:W-:-:S03]  /*9950*/  FMNMX.FTZ R6, R167, R6, !PT ;  /* 0x00000006a7067209 */ /* 0x004fc60007810000 */
[----:B------:R-:W-:Y:S02]  /*9960*/  @!UP0 UIADD3 UR61, UR61, 0x36840, URZ ;  /* 0x000368403d3d8890 */ /* 0x000fe4000fffe03f */
[----:B------:R-:W-:Y:S02]  /*9970*/  @!UP0 UIADD3 UR7, UR7, 0x36860, URZ ;  /* 0x0003686007078890 */ /* 0x000fe4000fffe03f */
[----:B------:R-:W2:Y:S01]  /*9980*/  MUFU.TANH R157, R157 ;  /* 0x0000009d009d7308 */ /* 0x000ea20000002400 */
[----:B0-----:R-:W-:Y:S01]  /*9990*/  FMNMX.FTZ R7, R153, R6, !PT ;  /* 0x0000000699077209 */ /* 0x001fe20007810000 */
[----:B------:R-:W-:Y:S02]  /*99a0*/  @!UP0 UPRMT UR61, URZ, 0x654, UR61 ;  /* 0x000006543f3d8896 */ /* 0x000fe4000800003d */
[----:B------:R-:W-:Y:S02]  /*99b0*/  @!UP0 UPRMT UR7, URZ, 0x654, UR7 ;  /* 0x000006543f078896 */ /* 0x000fe40008000007 */
[----:B------:R-:W-:-:S02]  /*99c0*/  UISETP.GT.AND UP0, UPT, UR15, UR18, UPT ;  /* 0x000000120f00728c */ /* 0x000fc4000bf04270 */
[----:B------:R-:W0:Y:S01]  /*99d0*/  MUFU.TANH R159, R159 ;  /* 0x0000009f009f7308 */ /* 0x000e220000002400 */
[----:B-1----:R-:W-:-:S03]  /*99e0*/  FMNMX.FTZ R6, R156, R7, !PT ;  /* 0x000000079c067209 */ /* 0x002fc60007810000 */
[----:B------:R-:W-:-:S04]  /*99f0*/  PLOP3.LUT P2, PT, PT, PT, UP0, 0x80, 0x0 ;  /* 0x000000000000781c */ /* 0x000fc80003f4f008 */
        /* <DEDUP_REMOVED lines=33> */
[----:B0-----:R-:W-:Y:S01]  /*9c10*/  FMNMX.FTZ R7, R150, R7, !PT ;  /* 0x0000000796077209 */ /* 0x001fe20007810000 */
[----:B------:R-:W-:Y:S02]  /*9c20*/  WARPGROUP.DEPBAR.LE gsb0, 0x0 ;  /* 0x00008000000079c5 */ /* 0x000fe40000010000 */
[----:B------:R-:W-:Y:S02]  /*9c30*/  WARPGROUP.ARRIVE ;  /* 0x00000000000079c5 */ /* 0x000fe40000000000 */
[----:B------:R-:W0:Y:S02]  /*9c40*/  SHFL.BFLY PT, R6, R7, 0x2, 0x1f ;  /* 0x0c401f0007067f89 */ /* 0x000e2400000e0000 */
[----:B------:R-:W3:Y:S02]  /*9c50*/  MUFU.TANH R15, R15 ;  /* 0x0000000f000f7308 */ /* 0x000ee40000002400 */
[----:B------:R-:W-:Y:S01]  /*9c60*/  HGMMA.64x192x16.F32 R24, R196, gdesc[UR8].tnspB, R24, gsb0 ;  /* 0x42e00008c4187df0 */ /* 0x000fe20008000818 */
[----:B------:R-:W-:Y:S01]  /*9c70*/  UIADD3 UR10, UR60, 0x100, URZ ;  /* 0x000001003c0a7890 */ /* 0x000fe2000fffe03f */
[----:B------:R-:W-:-:S04]  /*9c80*/  UMOV UR11, 0x40000040 ;  /* 0x40000040000b7882 */ /* 0x000fc80000000000 */
        /* <DEDUP_REMOVED lines=8> */
[----:B-1----:R-:W-:-:S05]  /*9d10*/  FMNMX.FTZ R7, R7, R6, !PT ;  /* 0x0000000607077209 */ /* 0x002fca0007810000 */
[C---:B------:R-:W-:Y:S01]  /*9d20*/  FMUL.FTZ R9, R7.reuse, UR14 ;  /* 0x0000000e07097c20 */ /* 0x040fe20008410000 */
[----:B------:R-:W-:Y:S01]  /*9d30*/  FADD.FTZ R6, -R7, R11 ;  /* 0x0000000b07067221 */ /* 0x000fe20000010100 */
[----:B------:R-:W1:Y:S02]  /*9d40*/  MUFU.TANH R154, R154 ;  /* 0x0000009a009a7308 */ /* 0x000e640000002400 */
[--C-:B------:R-:W-:Y:S01]  /*9d50*/  FFMA.FTZ R200, R0, UR14, -R9.reuse ;  /* 0x0000000e00c87c23 */ /* 0x100fe20008010809 */
[----:B------:R-:W-:Y:S01]  /*9d60*/  FMNMX.FTZ R0, R12, R10, !PT ;  /* 0x0000000a0c007209 */ /* 0x000fe20007810000 */
[--C-:B------:R-:W-:Y:S01]  /*9d70*/  FFMA.FTZ R169, R8, UR14, -R9.reuse ;  /* 0x0000000e08a97c23 */ /* 0x100fe20008010809 */
[----:B------:R-:W-:Y:S01]  /*9d80*/  FMUL.FTZ R6, R6, UR14 ;  /* 0x0000000e06067c20 */ /* 0x000fe20008410000 */
[--C-:B------:R-:W-:Y:S01]  /*9d90*/  FFMA.FTZ R202, R14, UR14, -R9.reuse ;  /* 0x0000000e0eca7c23 */ /* 0x100fe20008010809 */
[----:B--2---:R-:W-:Y:S01]  /*9da0*/  FMNMX.FTZ R0, R13, R0, !PT ;  /* 0x000000000d007209 */ /* 0x004fe20007810000 */
[----:B------:R-:W2:Y:S01]  /*9db0*/  MUFU.TANH R155, R155 ;  /* 0x0000009b009b7308 */ /* 0x000ea20000002400 */
[--C-:B------:R-:W-:Y:S01]  /*9dc0*/  FFMA.FTZ R170, R20, UR14, -R9.reuse ;  /* 0x0000000e14aa7c23 */ /* 0x100fe20008010809 */
[--C-:B------:R-:W-:Y:S01]  /*9dd0*/  FFMA.FTZ R14, R161, UR14, -R9.reuse ;  /* 0x0000000ea10e7c23 */ /* 0x100fe20008010809 */
[----:B---3--:R-:W-:Y:S01]  /*9de0*/  FMNMX.FTZ R0, R15, R0, !PT ;  /* 0x000000000f007209 */ /* 0x008fe20007810000 */
[--C-:B------:R-:W-:Y:S01]  /*9df0*/  FFMA.FTZ R151, R165, UR14, -R9.reuse ;  /* 0x0000000ea5977c23 */ /* 0x100fe20008010809 */
[--C-:B------:R-:W-:Y:S01]  /*9e00*/  FFMA.FTZ R153, R153, UR14, -R9.reuse ;  /* 0x0000000e99997c23 */ /* 0x100fe20008010809 */
[--C-:B------:R-:W-:Y:S01]  /*9e10*/  FFMA.FTZ R20, R157, UR14, -R9.reuse ;  /* 0x0000000e9d147c23 */ /* 0x100fe20008010809 */
[----:B----4-:R-:W-:Y:S01]  /*9e20*/  FMNMX.FTZ R11, R21, R0, !PT ;  /* 0x00000000150b7209 */ /* 0x010fe20007810000 */
[----:B------:R-:W3:Y:S01]  /*9e30*/  MUFU.TANH R158, R158 ;  /* 0x0000009e009e7308 */ /* 0x000ee20000002400 */
[--C-:B------:R-:W-:Y:S01]  /*9e40*/  FFMA.FTZ R145, R145, UR14, -R9.reuse ;  /* 0x0000000e91917c23 */ /* 0x100fe20008010809 */
[----:B------:R-:W-:Y:S01]  /*9e50*/  FFMA.FTZ R129, R129, UR14, -R9 ;  /* 0x0000000e81817c23 */ /* 0x000fe20008010809 */
[----:B-----5:R-:W-:-:S04]  /*9e60*/  FMNMX.FTZ R11, R160, R11, !PT ;  /* 0x0000000ba00b7209 */ /* 0x020fc80007810000 */
[----:B0-----:R-:W-:Y:S01]  /*9e70*/  FMNMX.FTZ R11, R162, R11, !PT ;  /* 0x0000000ba20b7209 */ /* 0x001fe20007810000 */
[----:B------:R-:W0:Y:S03]  /*9e80*/  MUFU.TANH R144, R144 ;  /* 0x0000009000907308 */ /* 0x000e260000002400 */
[----:B------:R-:W-:-:S04]  /*9e90*/  FMNMX.FTZ R11, R164, R11, !PT ;  /* 0x0000000ba40b7209 */ /* 0x000fc80007810000 */
[----:B------:R-:W-:Y:S01]  /*9ea0*/  FMNMX.FTZ R11, R166, R11, !PT ;  /* 0x0000000ba60b7209 */ /* 0x000fe20007810000 */
[----:B------:R-:W4:Y:S03]  /*9eb0*/  MUFU.TANH R146, R146 ;  /* 0x0000009200927308 */ /* 0x000f260000002400 */
[----:B------:R-:W-:-:S04]  /*9ec0*/  FMNMX.FTZ R11, R152, R11, !PT ;  /* 0x0000000b980b7209 */ /* 0x000fc80007810000 */
[----:B-1----:R-:W-:Y:S01]  /*9ed0*/  FMNMX.FTZ R0, R154, R11, !PT ;  /* 0x0000000b9a007209 */ /* 0x002fe20007810000 */
[----:B------:R-:W1:Y:S03]  /*9ee0*/  MUFU.TANH R147, R147 ;  /* 0x0000009300937308 */ /* 0x000e660000002400 */
[----:B--2---:R-:W-:-:S04]  /*9ef0*/  FMNMX.FTZ R11, R155, R0, !PT ;  /* 0x000000009b0b7209 */ /* 0x004fc80007810000 */
[----:B---3--:R-:W-:Y:S01]  /*9f00*/  FMNMX.FTZ R11, R158, R11, !PT ;  /* 0x0000000b9e0b7209 */ /* 0x008fe20007810000 */
[----:B------:R-:W2:Y:S03]  /*9f10*/  MUFU.TANH R125, R125 ;  /* 0x0000007d007d7308 */ /* 0x000ea60000002400 */
[----:B0-----:R-:W-:-:S04]  /*9f20*/  FMNMX.FTZ R11, R144, R11, !PT ;  /* 0x0000000b900b7209 */ /* 0x001fc80007810000 */
[----:B----4-:R-:W-:Y:S01]  /*9f30*/  FMNMX.FTZ R0, R146, R11, !PT ;  /* 0x0000000b92007209 */ /* 0x010fe20007810000 */
[----:B------:R-:W0:Y:S03]  /*9f40*/  MUFU.TANH R138, R138 ;  /* 0x0000008a008a7308 */ /* 0x000e260000002400 */
[----:B-1----:R-:W-:-:S05]  /*9f50*/  FMNMX.FTZ R0, R147, R0, !PT ;  /* 0x0000000093007209 */ /* 0x002fca0007810000 */
        /* <DEDUP_REMOVED lines=23> */
[----:B------:R-:W-:Y:S01]  /*a0d0*/  WARPGROUP.ARRIVE ;  /* 0x00000000000079c5 */ /* 0x000fe20000000000 */
[----:B-1----:R-:W-:-:S03]  /*a0e0*/  FMNMX.FTZ R0, R126, R11, !PT ;  /* 0x0000000b7e007209 */ /* 0x002fc60007810000 */
[----:B------:R-:W-:Y:S01]  /*a0f0*/  MUFU.EX2 R6, R6 ;  /* 0x0000000600067308 */ /* 0x000fe20000000800 */
[--C-:B------:R-:W-:Y:S01]  /*a100*/  FFMA.FTZ R196, R168, UR14, -R9.reuse ;  /* 0x0000000ea8c47c23 */ /* 0x100fe20008010809 */
[--C-:B------:R-:W-:Y:S01]  /*a110*/  FFMA.FTZ R198, R163, UR14, -R9.reuse ;  /* 0x0000000ea3c67c23 */ /* 0x100fe20008010809 */
[--C-:B------:R-:W-:Y:S01]  /*a120*/  FFMA.FTZ R11, R120, UR14, -R9.reuse ;  /* 0x0000000e780b7c23 */ /* 0x100fe20008010809 */
[----:B------:R-:W-:Y:S01]  /*a130*/  HGMMA.64x192x16.F32 R24, R192, gdesc[UR8].tnspB, R24, gsb0 ;  /* 0x42e00008c0187df0 */ /* 0x000fe20008000818 */
[----:B------:R-:W-:Y:S01]  /*a140*/  UIADD3 UR10, UR60, 0x180, URZ ;  /* 0x000001803c0a7890 */ /* 0x000fe2000fffe03f */
[--C-:B------:R-:W-:Y:S01]  /*a150*/  FFMA.FTZ R120, R121, UR14, -R9.reuse ;  /* 0x0000000e79787c23 */ /* 0x100fe20008010809 */
[----:B------:R-:W-:Y:S01]  /*a160*/  UMOV UR11, 0x40000040 ;  /* 0x40000040000b7882 */ /* 0x000fe20000000000 */
[----:B--2---:R-:W-:Y:S01]  /*a170*/  FMNMX.FTZ R0, R127, R0, !PT ;  /* 0x000000007f007209 */ /* 0x004fe20007810000 */
[----:B------:R-:W-:Y:S01]  /*a180*/  MUFU.EX2 R200, R200 ;  /* 0x000000c800c87308 */ /* 0x000fe20000000800 */
[----:B------:R-:W-:-:S03]  /*a190*/  FFMA.FTZ R121, R124, UR14, -R9 ;  /* 0x0000000e7c797c23 */ /* 0x000fc60008010809 */
        /* <DEDUP_REMOVED lines=12> */
[----:B------:R-:W-:Y:S01]  /*a260*/  FMUL.FTZ R10, R8, UR14 ;  /* 0x0000000e080a7c20 */ /* 0x000fe20008410000 */
[----:B------:R-:W-:Y:S02]  /*a270*/  MUFU.EX2 R153, R153 ;  /* 0x0000009900997308 */ /* 0x000fe40000000800 */
[----:B------:R-:W-:Y:S01]  /*a280*/  FMUL.FTZ R0, R0, UR14 ;  /* 0x0000000e00007c20 */ /* 0x000fe20008410000 */
        /* <DEDUP_REMOVED lines=18> */
[--C-:B------:R-:W-:Y:S01]  /*a3b0*/  FFMA.FTZ R123, R123, UR14, -R10.reuse ;  /* 0x0000000e7b7b7c23 */ /* 0x100fe2000801080a */
[----:B------:R-:W-:-:S02]  /*a3c0*/  FFMA.FTZ R126, R126, UR14, -R10 ;  /* 0x0000000e7e7e7c23 */ /* 0x000fc4000801080a */
[----:B------:R-:W1:Y:S08]  /*a3d0*/  MUFU.EX2 R12, R12 ;  /* 0x0000000c000c7308 */ /* 0x000e700000000800 */
[----:B------:R-:W2:Y:S01]  /*a3e0*/  MUFU.EX2 R203, R203 ;  /* 0x000000cb00cb7308 */ /* 0x000ea20000000800 */
[----:B0-----:R-:W-:-:S07]  /*a3f0*/  FFMA.FTZ R3, R0, R3, R201 ;  /* 0x0000000300037223 */ /* 0x001fce00000100c9 */
[----:B------:R-:W0:Y:S01]  /*a400*/  MUFU.EX2 R13, R13 ;  /* 0x0000000d000d7308 */ /* 0x000e220000000800 */
[----:B-1----:R-:W-:-:S07]  /*a410*/  F2FP.F16.F32.PACK_AB R201, R12, R201 ;  /* 0x000000c90cc9723e */ /* 0x002fce00000000ff */
[----:B------:R-:W1:Y:S08]  /*a420*/  MUFU.EX2 R197, R197 ;  /* 0x000000c500c57308 */ /* 0x000e700000000800 */
[----:B------:R-:W3:Y:S08]  /*a430*/  MUFU.EX2 R15, R15 ;  /* 0x0000000f000f7308 */ /* 0x000ef00000000800 */
[----:B------:R-:W4:Y:S08]  /*a440*/  MUFU.EX2 R199, R199 ;  /* 0x000000c700c77308 */ /* 0x000f300000000800 */
[----:B------:R-:W5:Y:S08]  /*a450*/  MUFU.EX2 R21, R21 ;  /* 0x0000001500157308 */ /* 0x000f700000000800 */
        /* <DEDUP_REMOVED lines=10> */
[--C-:B------:R-:W-:Y:S01]  /*a500*/  FFMA.FTZ R192, R167, UR14, -R9.reuse ;  /* 0x0000000ea7c07c23 */ /* 0x100fe20008010809 */
[--C-:B------:R-:W-:Y:S01]  /*a510*/  FFMA.FTZ R193, R152, UR14, -R10.reuse ;  /* 0x0000000e98c17c23 */ /* 0x100fe2000801080a */
[----:B------:R-:W-:Y:S01]  /*a520*/  FFMA.FTZ R194, R156, UR14, -R9 ;  /* 0x0000000e9cc27c23 */ /* 0x000fe20008010809 */
[----:B------:R-:W-:Y:S01]  /*a530*/  FFMA.FTZ R195, R155, UR14, -R10 ;  /* 0x0000000e9bc37c23 */ /* 0x000fe2000801080a */
[----:B------:R-:W-:Y:S01]  /*a540*/  MUFU.EX2 R135, R135 ;  /* 0x0000008700877308 */ /* 0x000fe20000000800 */
[----:B------:R-:W-:Y:S01]  /*a550*/  HGMMA.64x192x16.F32 R24, R188, gdesc[UR8].tnspB, R24, gsb0 ;  /* 0x42e00008bc187df0 */ /* 0x000fe20008000818 */
[----:B------:R-:W-:Y:S01]  /*a560*/  UIADD3 UR10, UR60, 0x200, URZ ;  /* 0x000002003c0a7890 */ /* 0x000fe2000fffe03f */
[----:B------:R-:W-:-:S05]  /*a570*/  UMOV UR11, 0x40000040 ;  /* 0x40000040000b7882 */ /* 0x000fca0000000000 */
[----:B------:R-:W-:Y:S08]  /*a580*/  MUFU.EX2 R192, R192 ;  /* 0x000000c000c07308 */ /* 0x000ff00000000800 */
[----:B------:R-:W5:Y:S08]  /*a590*/  MUFU.EX2 R193, R193 ;  /* 0x000000c100c17308 */ /* 0x000f700000000800 */
[----:B------:R-:W-:Y:S08]  /*a5a0*/  MUFU.EX2 R194, R194 ;  /* 0x000000c200c27308 */ /* 0x000ff00000000800 */
[----:B------:R-:W5:Y:S08]  /*a5b0*/  MUFU.EX2 R195, R195 ;  /* 0x000000c300c37308 */ /* 0x000f700000000800 */
        /* <DEDUP_REMOVED lines=11> */
[--C-:B------:R-:W-:Y:S01]  /*a670*/  FFMA.FTZ R190, R148, UR14, -R9.reuse ;  /* 0x0000000e94be7c23 */ /* 0x100fe20008010809 */
[----:B------:R-:W-:Y:S01]  /*a680*/  FFMA.FTZ R148, R149, UR14, -R9 ;  /* 0x0000000e95947c23 */ /* 0x000fe20008010809 */
[----:B------:R-:W-:Y:S01]  /*a690*/  HGMMA.64x192x16.F32 R24, R184, gdesc[UR8].tnspB, R24, gsb0 ;  /* 0x42e00008b8187df0 */ /* 0x000fe20008000818 */
[----:B------:R-:W-:Y:S01]  /*a6a0*/  UIADD3 UR10, UR60, 0x280, URZ ;  /* 0x000002803c0a7890 */ /* 0x000fe2000fffe03f */
[----:B------:R-:W-:Y:S01]  /*a6b0*/  MUFU.EX2 R188, R188 ;  /* 0x000000bc00bc7308 */ /* 0x000fe20000000800 */
[----:B------:R-:W-:-:S07]  /*a6c0*/  UMOV UR11, 0x40000040 ;  /* 0x40000040000b7882 */ /* 0x000fce0000000000 */
[----:B------:R-:W-:Y:S08]  /*a6d0*/  MUFU.EX2 R189, R189 ;  /* 0x000000bd00bd7308 */ /* 0x000ff00000000800 */
[----:B------:R-:W-:Y:S08]  /*a6e0*/  MUFU.EX2 R190, R190 ;  /* 0x000000be00be7308 */ /* 0x000ff00000000800 */
[----:B------:R-:W-:Y:S08]  /*a6f0*/  MUFU.EX2 R191, R191 ;  /* 0x000000bf00bf7308 */ /* 0x000ff00000000800 */
[----:B------:R-:W-:Y:S01]  /*a700*/  MUFU.EX2 R148, R148 ;  /* 0x0000009400947308 */ /* 0x000fe20000000800 */
[----:B------:R-:W-:-:S02]  /*a710*/  WARPGROUP.DEPBAR.LE gsb0, 0x0 ;  /* 0x00008000000079c5 */ /* 0x000fc40000010000 */
[----:B------:R-:W-:Y:S01]  /*a720*/  WARPGROUP.ARRIVE ;  /* 0x00000000000079c5 */ /* 0x000fe20000000000 */
[----:B------:R-:W-:Y:S01]  /*a730*/  FFMA.FTZ R185, R138, UR14, -R10 ;  /* 0x0000000e8ab97c23 */ /* 0x000fe2000801080a */
[----:B------:R-:W-:Y:S01]  /*a740*/  FFMA.FTZ R138, R6, R4, R200 ;  /* 0x00000004068a7223 */ /* 0x000fe200000100c8 */
[--C-:B------:R-:W-:Y:S01]  /*a750*/  FFMA.FTZ R184, R136, UR14, -R9.reuse ;  /* 0x0000000e88b87c23 */ /* 0x100fe20008010809 */
[--C-:B------:R-:W-:Y:S01]  /*a760*/  FFMA.FTZ R136, R137, UR14, -R9.reuse ;  /* 0x0000000e89887c23 */ /* 0x100fe20008010809 */
[----:B------:R-:W-:Y:S01]  /*a770*/  FFMA.FTZ R137, R141, UR14, -R9 ;  /* 0x0000000e8d897c23 */ /* 0x000fe20008010809 */
[----:B------:R-:W-:Y:S01]  /*a780*/  HGMMA.64x192x16.F32 R24, R180, gdesc[UR8].tnspB, R24, gsb0 ;  /* 0x42e00008b4187df0 */ /* 0x000fe20008000818 */
[----:B------:R-:W-:Y:S01]  /*a790*/  UIADD3 UR10, UR60, 0x300, URZ ;  /* 0x000003003c0a7890 */ /* 0x000fe2000fffe03f */
[----:B------:R-:W-:Y:S01]  /*a7a0*/  FADD.FTZ R141, R169, R138 ;  /* 0x0000008aa98d7221 */ /* 0x000fe20000010000 */
[----:B------:R-:W-:Y:S01]  /*a7b0*/  UMOV UR11, 0x40000040 ;  /* 0x40000040000b7882 */ /* 0x000fe20000000000 */
[----:B------:R-:W-:Y:S01]  /*a7c0*/  FADD.FTZ R138, R12, R3 ;  /* 0x000000030c8a7221 */ /* 0x000fe20000010000 */
[----:B------:R-:W-:Y:S01]  /*a7d0*/  FFMA.FTZ R186, R140, UR14, -R9 ;  /* 0x0000000e8cba7c23 */ /* 0x000fe20008010809 */
[----:B------:R-:W-:Y:S01]  /*a7e0*/  FADD.FTZ R141, R202, R141 ;  /* 0x0000008dca8d7221 */ /* 0x000fe20000010000 */
[----:B------:R-:W-:Y:S01]  /*a7f0*/  FFMA.FTZ R187, R142, UR14, -R10 ;  /* 0x0000000e8ebb7c23 */ /* 0x000fe2000801080a */
[----:B--2---:R-:W-:Y:S01]  /*a800*/  FADD.FTZ R138, R203, R138 ;  /* 0x0000008acb8a7221 */ /* 0x004fe20000010000 */
[----:B------:R-:W-:Y:S01]  /*a810*/  FFMA.FTZ R4, R143, UR14, -R10 ;  /* 0x0000000e8f047c23 */ /* 0x000fe2000801080a */
[----:B------:R-:W-:Y:S01]  /*a820*/  FADD.FTZ R141, R170, R141 ;  /* 0x0000008daa8d7221 */ /* 0x000fe20000010000 */
[C---:B0-----:R-:W-:Y:S01]  /*a830*/  F2FP.F16.F32.PACK_AB R203, R13.reuse, R203 ;  /* 0x000000cb0dcb723e */ /* 0x041fe200000000ff */
[----:B------:R-:W-:Y:S01]  /*a840*/  FADD.FTZ R138, R13, R138 ;  /* 0x0000008a0d8a7221 */ /* 0x000fe20000010000 */
[----:B------:R-:W-:Y:S01]  /*a850*/  MUFU.EX2 R184, R184 ;  /* 0x000000b800b87308 */ /* 0x000fe20000000800 */
[----:B------:R-:W-:Y:S01]  /*a860*/  FADD.FTZ R141, R196, R141 ;  /* 0x0000008dc48d7221 */ /* 0x000fe20000010000 */
[----:B------:R-:W-:Y:S01]  /*a870*/  F2FP.F16.F32.PACK_AB R196, R14, R196 ;  /* 0x000000c40ec4723e */ /* 0x000fe200000000ff */
[----:B-1----:R-:W-:Y:S01]  /*a880*/  FADD.FTZ R138, R197, R138 ;  /* 0x0000008ac58a7221 */ /* 0x002fe20000010000 */
[----:B------:R-:W-:Y:S01]  /*a890*/  R2UR UR60, R16 ;  /* 0x00000000103c72ca */ /* 0x000fe200000e0000 */
[----:B------:R-:W-:Y:S01]  /*a8a0*/  FADD.FTZ R141, R14, R141 ;  /* 0x0000008d0e8d7221 */ /* 0x000fe20000010000 */
[----:B------:R-:W-:Y:S01]  /*a8b0*/  F2FP.F16.F32.PACK_AB R200, R169, R200 ;  /* 0x000000c8a9c8723e */ /* 0x000fe200000000ff */
[----:B---3--:R-:W-:Y:S01]  /*a8c0*/  FADD.FTZ R138, R15, R138 ;  /* 0x0000008a0f8a7221 */ /* 0x008fe20000010000 */
[----:B------:R-:W-:Y:S01]  /*a8d0*/  MUFU.EX2 R185, R185 ;  /* 0x000000b900b97308 */ /* 0x000fe20000000800 */
[----:B------:R-:W-:Y:S01]  /*a8e0*/  FADD.FTZ R140, R198, R141 ;  /* 0x0000008dc68c7221 */ /* 0x000fe20000010000 */
[----:B------:R-:W-:Y:S01]  /*a8f0*/  F2FP.F16.F32.PACK_AB R202, R170, R202 ;  /* 0x000000caaaca723e */ /* 0x000fe200000000ff */
[----:B----4-:R-:W-:Y:S01]  /*a900*/  FADD.FTZ R138, R199, R138 ;  /* 0x0000008ac78a7221 */ /* 0x010fe20000010000 */
[----:B------:R-:W-:-:S02]  /*a910*/  F2FP.F16.F32.PACK_AB R197, R15, R197 ;  /* 0x000000c50fc5723e */ /* 0x000fc400000000ff */
[----:B------:R-:W-:Y:S01]  /*a920*/  F2FP.F16.F32.PACK_AB R198, R151, R198 ;  /* 0x000000c697c6723e */ /* 0x000fe200000000ff */
[C---:B-----5:R-:W-:Y:S01]  /*a930*/  FADD.FTZ R138, R21.reuse, R138 ;  /* 0x0000008a158a7221 */ /* 0x060fe20000010000 */
[----:B------:R-:W-:Y:S01]  /*a940*/  MUFU.EX2 R136, R136 ;  /* 0x0000008800887308 */ /* 0x000fe20000000800 */
[----:B------:R-:W-:Y:S02]  /*a950*/  F2FP.F16.F32.PACK_AB R199, R21, R199 ;  /* 0x000000c715c7723e */ /* 0x000fe400000000ff */
[----:B------:R-:W-:Y:S01]  /*a960*/  FADD.FTZ R13, R193, R138 ;  /* 0x0000008ac10d7221 */ /* 0x000fe20000010000 */
[----:B------:R-:W-:-:S03]  /*a970*/  F2FP.F16.F32.PACK_AB R193, R124, R193 ;  /* 0x000000c17cc1723e */ /* 0x000fc600000000ff */
[----:B------:R-:W-:Y:S01]  /*a980*/  FADD.FTZ R12, R124, R13 ;  /* 0x0000000d7c0c7221 */ /* 0x000fe20000010000 */
[----:B------:R-:W-:Y:S03]  /*a990*/  MUFU.EX2 R3, R139 ;  /* 0x0000008b00037308 */ /* 0x000fe60000000800 */
[----:B------:R-:W-:-:S05]  /*a9a0*/  FADD.FTZ R13, R195, R12 ;  /* 0x0000000cc30d7221 */ /* 0x000fca0000010000 */
        /* <DEDUP_REMOVED lines=8> */
[--C-:B------:R-:W-:Y:S01]  /*aa30*/  FFMA.FTZ R132, R158, UR14, -R10.reuse ;  /* 0x0000000e9e847c23 */ /* 0x100fe2000801080a */
[--C-:B------:R-:W-:Y:S01]  /*aa40*/  FFMA.FTZ R128, R133, UR14, -R9.reuse ;  /* 0x0000000e85807c23 */ /* 0x100fe20008010809 */
[--C-:B------:R-:W-:Y:S01]  /*aa50*/  FFMA.FTZ R133, R146, UR14, -R10.reuse ;  /* 0x0000000e92857c23 */ /* 0x100fe2000801080a */
[----:B------:R-:W-:Y:S01]  /*aa60*/  HGMMA.64x192x16.F32 R24, R176, gdesc[UR8].tnspB, R24, gsb0 ;  /* 0x42e00008b0187df0 */ /* 0x000fe20008000818 */
[----:B------:R-:W-:Y:S01]  /*aa70*/  FFMA.FTZ R10, R127, UR14, -R10 ;  /* 0x0000000e7f0a7c23 */ /* 0x000fe2000801080a */
[----:B------:R-:W-:Y:S01]  /*aa80*/  FADD.FTZ R127, R151, R140 ;  /* 0x0000008c977f7221 */ /* 0x000fe20000010000 */
[----:B------:R-:W0:Y:S01]  /*aa90*/  MUFU.EX2 R132, R132 ;  /* 0x0000008400847308 */ /* 0x000e220000000800 */
[----:B------:R-:W-:Y:S01]  /*aaa0*/  FFMA.FTZ R9, R150, UR14, -R9 ;  /* 0x0000000e96097c23 */ /* 0x000fe20008010809 */
[----:B------:R-:W-:Y:S01]  /*aab0*/  F2FP.F16.F32.PACK_AB R181, R131, R130 ;  /* 0x0000008283b5723e */ /* 0x000fe200000000ff */
[----:B------:R-:W-:Y:S01]  /*aac0*/  FADD.FTZ R140, R192, R127 ;  /* 0x0000007fc08c7221 */ /* 0x000fe20000010000 */
[----:B------:R-:W-:-:S02]  /*aad0*/  F2FP.F16.F32.PACK_AB R192, R153, R192 ;  /* 0x000000c099c0723e */ /* 0x000fc400000000ff */
[----:B------:R-:W-:Y:S01]  /*aae0*/  F2FP.F16.F32.PACK_AB R183, R135, R134 ;  /* 0x0000008687b7723e */ /* 0x000fe200000000ff */
[----:B------:R-:W-:Y:S01]  /*aaf0*/  FADD.FTZ R127, R153, R140 ;  /* 0x0000008c997f7221 */ /* 0x000fe20000010000 */
[----:B------:R-:W1:Y:S03]  /*ab00*/  MUFU.EX2 R133, R133 ;  /* 0x0000008500857308 */ /* 0x000e660000000800 */
[----:B------:R-:W-:Y:S01]  /*ab10*/  FADD.FTZ R127, R194, R127 ;  /* 0x0000007fc27f7221 */ /* 0x000fe20000010000 */
[----:B------:R-:W-:-:S03]  /*ab20*/  F2FP.F16.F32.PACK_AB R194, R20, R194 ;  /* 0x000000c214c2723e */ /* 0x000fc600000000ff */
[----:B------:R-:W-:Y:S01]  /*ab30*/  FADD.FTZ R127, R20, R127 ;  /* 0x0000007f147f7221 */ /* 0x000fe20000010000 */
[----:B------:R-:W2:Y:S01]  /*ab40*/  MUFU.EX2 R180, R180 ;  /* 0x000000b400b47308 */ /* 0x000ea20000000800 */
[C---:B0-----:R-:W-:Y:S01]  /*ab50*/  FADD.FTZ R12, R132.reuse, R13 ;  /* 0x0000000d840c7221 */ /* 0x041fe20000010000 */
[----:B------:R-:W-:Y:S01]  /*ab60*/  F2FP.F16.F32.PACK_AB R195, R132, R195 ;  /* 0x000000c384c3723e */ /* 0x000fe200000000ff */
[----:B------:R-:W-:Y:S01]  /*ab70*/  FADD.FTZ R14, R188, R127 ;  /* 0x0000007fbc0e7221 */ /* 0x000fe20000010000 */
[----:B------:R-:W-:Y:S01]  /*ab80*/  F2FP.F16.F32.PACK_AB R188, R145, R188 ;  /* 0x000000bc91bc723e */ /* 0x000fe200000000ff */
[----:B------:R-:W-:Y:S02]  /*ab90*/  FADD.FTZ R12, R189, R12 ;  /* 0x0000000cbd0c7221 */ /* 0x000fe40000010000 */
[----:B------:R-:W-:Y:S01]  /*aba0*/  FADD.FTZ R13, R145, R14 ;  /* 0x0000000e910d7221 */ /* 0x000fe20000010000 */
[----:B------:R-:W0:Y:S01]  /*abb0*/  MUFU.EX2 R182, R182 ;  /* 0x000000b600b67308 */ /* 0x000e220000000800 */
[C---:B-1----:R-:W-:Y:S01]  /*abc0*/  FADD.FTZ R12, R133.reuse, R12 ;  /* 0x0000000c850c7221 */ /* 0x042fe20000010000 */
[----:B------:R-:W-:Y:S01]  /*abd0*/  F2FP.F16.F32.PACK_AB R189, R133, R189 ;  /* 0x000000bd85bd723e */ /* 0x000fe200000000ff */
[----:B------:R-:W-:Y:S01]  /*abe0*/  FADD.FTZ R13, R190, R13 ;  /* 0x0000000dbe0d7221 */ /* 0x000fe20000010000 */
[C---:B------:R-:W-:Y:S01]  /*abf0*/  F2FP.F16.F32.PACK_AB R190, R148.reuse, R190 ;  /* 0x000000be94be723e */ /* 0x040fe200000000ff */
[----:B------:R-:W-:Y:S01]  /*ac00*/  FADD.FTZ R12, R191, R12 ;  /* 0x0000000cbf0c7221 */ /* 0x000fe20000010000 */
[C---:B------:R-:W-:Y:S01]  /*ac10*/  F2FP.F16.F32.PACK_AB R191, R125.reuse, R191 ;  /* 0x000000bf7dbf723e */ /* 0x040fe200000000ff */
[----:B------:R-:W-:Y:S01]  /*ac20*/  FADD.FTZ R13, R148, R13 ;  /* 0x0000000d940d7221 */ /* 0x000fe20000010000 */
[----:B------:R-:W1:Y:S01]  /*ac30*/  MUFU.EX2 R128, R128 ;  /* 0x0000008000807308 */ /* 0x000e620000000800 */
[----:B------:R-:W-:-:S02]  /*ac40*/  FADD.FTZ R12, R125, R12 ;  /* 0x0000000c7d0c7221 */ /* 0x000fc40000010000 */
[----:B------:R-:W-:Y:S01]  /*ac50*/  FADD.FTZ R13, R184, R13 ;  /* 0x0000000db80d7221 */ /* 0x000fe20000010000 */
[C---:B------:R-:W-:Y:S01]  /*ac60*/  F2FP.F16.F32.PACK_AB R184, R136.reuse, R184 ;  /* 0x000000b888b8723e */ /* 0x040fe200000000ff */
[----:B------:R-:W-:Y:S01]  /*ac70*/  FADD.FTZ R12, R185, R12 ;  /* 0x0000000cb90c7221 */ /* 0x000fe20000010000 */
[C---:B------:R-:W-:Y:S01]  /*ac80*/  F2FP.F16.F32.PACK_AB R185, R3.reuse, R185 ;  /* 0x000000b903b9723e */ /* 0x040fe200000000ff */
[----:B------:R-:W-:Y:S01]  /*ac90*/  FADD.FTZ R13, R136, R13 ;  /* 0x0000000d880d7221 */ /* 0x000fe20000010000 */
[----:B------:R-:W3:Y:S01]  /*aca0*/  MUFU.EX2 R9, R9 ;  /* 0x0000000900097308 */ /* 0x000ee20000000800 */
[----:B------:R-:W-:Y:S02]  /*acb0*/  FADD.FTZ R12, R3, R12 ;  /* 0x0000000c030c7221 */ /* 0x000fe40000010000 */
[----:B------:R-:W-:Y:S01]  /*acc0*/  FADD.FTZ R14, R186, R13 ;  /* 0x0000000dba0e7221 */ /* 0x000fe20000010000 */
[----:B------:R-:W-:Y:S01]  /*acd0*/  F2FP.F16.F32.PACK_AB R186, R137, R186 ;  /* 0x000000ba89ba723e */ /* 0x000fe200000000ff */
[----:B------:R-:W-:Y:S01]  /*ace0*/  FADD.FTZ R3, R187, R12 ;  /* 0x0000000cbb037221 */ /* 0x000fe20000010000 */
[C---:B------:R-:W-:Y:S01]  /*acf0*/  F2FP.F16.F32.PACK_AB R187, R4.reuse, R187 ;  /* 0x000000bb04bb723e */ /* 0x040fe200000000ff */
[----:B------:R-:W-:Y:S01]  /*ad00*/  FADD.FTZ R13, R137, R14 ;  /* 0x0000000e890d7221 */ /* 0x000fe20000010000 */
[----:B------:R-:W4:Y:S01]  /*ad10*/  MUFU.EX2 R10, R10 ;  /* 0x0000000a000a7308 */ /* 0x000f220000000800 */
[----:B------:R-:W-:-:S02]  /*ad20*/  FADD.FTZ R3, R4, R3 ;  /* 0x0000000304037221 */ /* 0x000fc40000010000 */
[----:B--2---:R-:W-:Y:S01]  /*ad30*/  FADD.FTZ R12, R180, R13 ;  /* 0x0000000db40c7221 */ /* 0x004fe20000010000 */
[C---:B------:R-:W-:Y:S01]  /*ad40*/  F2FP.F16.F32.PACK_AB R180, R129.reuse, R180 ;  /* 0x000000b481b4723e */ /* 0x040fe200000000ff */
[----:B------:R-:W-:Y:S02]  /*ad50*/  FADD.FTZ R4, R130, R3 ;  /* 0x0000000382047221 */ /* 0x000fe40000010000 */
[----:B------:R-:W-:Y:S02]  /*ad60*/  FADD.FTZ R3, R129, R12 ;  /* 0x0000000c81037221 */ /* 0x000fe40000010000 */
[----:B------:R-:W-:Y:S02]  /*ad70*/  FADD.FTZ R13, R131, R4 ;  /* 0x00000004830d7221 */ /* 0x000fe40000010000 */
[----:B0-----:R-:W-:Y:S01]  /*ad80*/  FADD.FTZ R3, R182, R3 ;  /* 0x00000003b6037221 */ /* 0x001fe20000010000 */
[----:B-1----:R-:W-:Y:S01]  /*ad90*/  F2FP.F16.F32.PACK_AB R182, R128, R182 ;  /* 0x000000b680b6723e */ /* 0x002fe200000000ff */
[----:B------:R-:W-:-:S02]  /*ada0*/  FADD.FTZ R4, R134, R13 ;  /* 0x0000000d86047221 */ /* 0x000fc40000010000 */
[----:B------:R-:W-:Y:S02]  /*adb0*/  FADD.FTZ R12, R128, R3 ;  /* 0x00000003800c7221 */ /* 0x000fe40000010000 */
[----:B------:R-:W-:Y:S02]  /*adc0*/  FADD.FTZ R3, R135, R4 ;  /* 0x0000000487037221 */ /* 0x000fe40000010000 */
[----:B------:R-:W-:Y:S01]  /*add0*/  FADD.FTZ R13, R11, R12 ;  /* 0x0000000c0b0d7221 */ /* 0x000fe20000010000 */
[----:B------:R-:W-:Y:S02]  /*ade0*/  IMAD.MOV.U32 R12, RZ, RZ, R17 ;  /* 0x000000ffff0c7224 */ /* 0x000fe400078e0011 */
[----:B------:R-:W-:Y:S01]  /*adf0*/  FADD.FTZ R3, R122, R3 ;  /* 0x000000037a037221 */ /* 0x000fe20000010000 */
[----:B------:R-:W-:-:S03]  /*ae00*/  FADD.FTZ R4, R120, R13 ;  /* 0x0000000d78047221 */ /* 0x000fc60000010000 */
[----:B------:R-:W-:Y:S01]  /*ae10*/  FADD.FTZ R3, R123, R3 ;  /* 0x000000037b037221 */ /* 0x000fe20000010000 */
[----:B------:R-:W-:-:S03]  /*ae20*/  FADD.FTZ R4, R121, R4 ;  /* 0x0000000479047221 */ /* 0x000fc60000010000 */
[----:B------:R-:W-:Y:S01]  /*ae30*/  FADD.FTZ R3, R126, R3 ;  /* 0x000000037e037221 */ /* 0x000fe20000010000 */
[----:B---3--:R-:W-:-:S03]  /*ae40*/  FADD.FTZ R4, R9, R4 ;  /* 0x0000000409047221 */ /* 0x008fc60000010000 */
[----:B----4-:R-:W-:Y:S01]  /*ae50*/  FADD.FTZ R3, R10, R3 ;  /* 0x000000030a037221 */ /* 0x010fe20000010000 */
[----:B------:R-:W-:Y:S02]  /*ae60*/  WARPGROUP.DEPBAR.LE gsb0, 0x0 ;  /* 0x00008000000079c5 */ /* 0x000fe40000010000 */
[----:B------:R-:W-:Y:S01]  /*ae70*/  @!P1 SYNCS.ARRIVE.TRANS64.RED.A1T0 RZ, [UR61], RZ ;  /* 0x000000ffffff99a7 */ /* 0x000fe2000810043d */
[----:B------:R-:W-:Y:S02]  /*ae80*/  F2FP.F16.F32.PACK_AB R178, R9, R121 ;  /* 0x0000007909b2723e */ /* 0x000fe400000000ff */
[----:B------:R-:W-:Y:S01]  /*ae90*/  F2FP.F16.F32.PACK_AB R176, R120, R11 ;  /* 0x0000000b78b0723e */ /* 0x000fe200000000ff */
[----:B------:R-:W-:Y:S01]  /*aea0*/  IMAD.MOV.U32 R11, RZ, RZ, R7 ;  /* 0x000000ffff0b7224 */ /* 0x000fe200078e0007 */
[----:B------:R-:W-:Y:S01]  /*aeb0*/  F2FP.F16.F32.PACK_AB R179, R10, R126 ;  /* 0x0000007e0ab3723e */ /* 0x000fe200000000ff */
[----:B------:R-:W-:Y:S01]  /*aec0*/  IMAD.MOV.U32 R10, RZ, RZ, R8 ;  /* 0x000000ffff0a7224 */ /* 0x000fe200078e0008 */
[----:B------:R-:W-:Y:S01]  /*aed0*/  F2FP.F16.F32.PACK_AB R177, R123, R122 ;  /* 0x0000007a7bb1723e */ /* 0x000fe200000000ff */
[----:B------:R-:W-:Y:S01]  /*aee0*/  @!P1 SYNCS.ARRIVE.TRANS64.RED.A1T0 RZ, [UR7], RZ ;  /* 0x000000ffffff99a7 */ /* 0x000fe20008100407 */
[----:B------:R-:W-:-:S06]  /*aef0*/  UIADD3 UR7, UR15, -0x1, URZ ;  /* 0xffffffff0f077890 */ /* 0x000fcc000fffe03f */
[----:B------:R-:W-:Y:S01]  /*af00*/  IMAD.U32 R9, RZ, RZ, UR7 ;  /* 0x00000007ff097e24 */ /* 0x000fe2000f8e00ff */
[----:B------:R-:W-:Y:S06]  /*af10*/  @P2 BRA `(.L_x_3408) ;  /* 0xffffffb800dc2947 */ /* 0x000fec000383ffff */
.L_x_3399:
        /* <DEDUP_REMOVED lines=99> */
.L_x_3409:
[----:B------:R-:W-:Y:S01]  /*b550*/  IMAD R15, R16, 0x8, R2 ;  /* 0x00000008100f7824 */ /* 0x000fe200078e0202 */
[----:B------:R-:W-:-:S04]  /*b560*/  SHF.L.U32 R0, R17, 0x1f, RZ ;  /* 0x0000001f11007819 */ /* 0x000fc800000006ff */
[----:B------:R0:W1:Y:S01]  /*b570*/  SYNCS.PHASECHK.TRANS64.TRYWAIT P2, [R15+URZ+0x36850], R0 ;  /* 0x036850000f0075a7 */ /* 0x000062000804017f */
[----:B------:R-:W-:Y:S05]  /*b580*/  @!P0 BRA `(.L_x_3410) ;  /* 0x0000000000048947 */ /* 0x000fea0003800000 */
[----:B------:R-:W-:Y:S01]  /*b590*/  BPT.TRAP 0x1 ;  /* 0x000000040000795c */ /* 0x000fe20000300000 */
.L_x_3410:
[----:B-1----:R-:W-:Y:S05]  /*b5a0*/  @P2 BRA `(.L_x_3411) ;  /* 0x0000000000082947 */ /* 0x002fea0003800000 */
[----:B------:R-:W1:Y:S02]  /*b5b0*/  SYNCS.PHASECHK.TRANS64.TRYWAIT P0, [R15+URZ+0x36850], R0 ;  /* 0x036850000f0075a7 */ /* 0x000e64000800017f */
[----:B-1----:R-:W-:Y:S05]  /*b5c0*/  @!P0 BRA `(.L_x_3412) ;  /* 0x000000b800248947 */ /* 0x002fea0003800000 */
.L_x_3411:
[----:B------:R-:W-:Y:S05]  /*b5d0*/  WARPSYNC.ALL ;  /* 0x0000000000007948 */ /* 0x000fea0003800000 */
[----:B------:R-:W-:Y:S01]  /*b5e0*/  VIADD R2, R2, 0x400 ;  /* 0x0000040002027836 */ /* 0x000fe20000000000 */
[----:B------:R-:W-:Y:S01]  /*b5f0*/  WARPGROUP.ARRIVE ;  /* 0x00000000000079c5 */ /* 0x000fe20000000000 */
[----:B------:R-:W-:Y:S01]  /*b600*/  IMAD.MOV.U32 R13, RZ, RZ, 0x40000040 ;  /* 0x40000040ff0d7424 */ /* 0x000fe200078e00ff */
[----:B------:R-:W2:Y:S01]  /*b610*/  SHFL.BFLY PT, R5, R4, 0x2, 0x1f ;  /* 0x0c401f0004057f89 */ /* 0x000ea200000e0000 */
[----:B------:R-:W-:Y:S01]  /*b620*/  IMAD.U32 R6, RZ, RZ, UR14 ;  /* 0x0000000eff067e24 */ /* 0x000fe2000f8e00ff */
[----:B------:R-:W-:Y:S01]  /*b630*/  SHF.R.U32.HI R2, RZ, 0x4, R2 ;  /* 0x00000004ff027819 */ /* 0x000fe20000011602 */
[----:B------:R-:W-:Y:S01]  /*b640*/  IMAD.U32 R14, RZ, RZ, UR14 ;  /* 0x0000000eff0e7e24 */ /* 0x000fe2000f8e00ff */
[----:B01----:R-:W0:Y:S01]  /*b650*/  SHFL.BFLY PT, R0, R3, 0x2, 0x1f ;  /* 0x0c401f0003007f89 */ /* 0x003e2200000e0000 */
[----:B------:R-:W-:Y:S01]  /*b660*/  VIADD R232, R232, 0x1 ;  /* 0x00000001e8e87836 */ /* 0x000fe20000000000 */
[----:B------:R-:W-:-:S04]  /*b670*/  LOP3.LUT R2, R2, 0x3fff, RZ, 0xc0, !PT ;  /* 0x00003fff02027812 */ /* 0x000fc800078ec0ff */
[----:B------:R-:W-:-:S05]  /*b680*/  LOP3.LUT R11, R2, 0x3800000, RZ, 0xfc, !PT ;  /* 0x03800000020b7812 */ /* 0x000fca00078efcff */
[----:B------:R-:W-:Y:S02]  /*b690*/  IMAD R10, R16, 0xa80, R11 ;  /* 0x00000a80100a7824 */ /* 0x000fe400078e020b */
[----:B------:R-:W-:Y:S02]  /*b6a0*/  IMAD.MOV.U32 R11, RZ, RZ, 0x40000040 ;  /* 0x40000040ff0b7424 */ /* 0x000fe400078e00ff */
[C---:B------:R-:W-:Y:S01]  /*b6b0*/  VIADD R12, R10.reuse, 0x80 ;  /* 0x000000800a0c7836 */ /* 0x040fe20000000000 */
[----:B------:R-:W-:Y:S01]  /*b6c0*/  R2UR UR6, R10 ;  /* 0x000000000a0672ca */ /* 0x000fe200000e0000 */
[----:B------:R-:W-:Y:S01]  /*b6d0*/  VIADD R16, R16, 0x1 ;  /* 0x0000000110107836 */ /* 0x000fe20000000000 */
[----:B------:R-:W-:Y:S01]  /*b6e0*/  R2UR UR7, R11 ;  /* 0x000000000b0772ca */ /* 0x000fe200000e0000 */
[----:B------:R-:W-:Y:S02]  /*b6f0*/  IMAD.MOV.U32 R11, RZ, RZ, 0x40000040 ;  /* 0x40000040ff0b7424 */ /* 0x000fe400078e00ff */
[----:B--2---:R-:W-:Y:S01]  /*b700*/  FADD.FTZ R5, R5, R4 ;  /* 0x0000000405057221 */ /* 0x004fe20000010000 */
[----:B------:R-:W-:Y:S01]  /*b710*/  IMAD.MOV.U32 R4, RZ, RZ, RZ ;  /* 0x000000ffff047224 */ /* 0x000fe200078e00ff */
[----:B------:R-:W-:Y:S01]  /*b720*/  ISETP.NE.AND P2, PT, R16, 0x2, PT ;  /* 0x000000021000780c */ /* 0x000fe20003f45270 */
[----:B0-----:R-:W-:Y:S01]  /*b730*/  FADD.FTZ R2, R0, R3 ;  /* 0x0000000300027221 */ /* 0x001fe20000010000 */
[----:B------:R-:W-:Y:S01]  /*b740*/  IMAD.MOV.U32 R3, RZ, RZ, RZ ;  /* 0x000000ffff037224 */ /* 0x000fe200078e00ff */
[----:B------:R-:W0:Y:S01]  /*b750*/  SHFL.BFLY PT, R0, R5, 0x1, 0x1f ;  /* 0x0c201f0005007f89 */ /* 0x000e2200000e0000 */
[----:B------:R-:W-:-:S03]  /*b760*/  SEL R16, R16, RZ, P2 ;  /* 0x000000ff10107207 */ /* 0x000fc60001000000 */
[----:B------:R-:W1:Y:S01]  /*b770*/  SHFL.BFLY PT, R9, R2, 0x1, 0x1f ;  /* 0x0c201f0002097f89 */ /* 0x000e6200000e0000 */
[----:B------:R-:W-:Y:S01]  /*b780*/  HGMMA.64x192x16.F32 R24, R200, gdesc[UR4].tnspB, R24, gsb0 ;  /* 0x42e00004c8187df0 */ /* 0x000fe20008000818 */
[----:B------:R-:W-:Y:S01]  /*b790*/  R2UR UR6, R12 ;  /* 0x000000000c0672ca */ /* 0x000fe200000e0000 */
[----:B------:R-:W-:Y:S01]  /*b7a0*/  VIADD R12, R10, 0x100 ;  /* 0x000001000a0c7836 */ /* 0x000fe20000000000 */
[----:B------:R-:W-:Y:S01]  /*b7b0*/  R2UR UR7, R13 ;  /* 0x000000000d0772ca */ /* 0x000fe200000e0000 */
[----:B------:R-:W-:Y:S01]  /*b7c0*/  IMAD.MOV.U32 R13, RZ, RZ, 0x40000040 ;  /* 0x40000040ff0d7424 */ /* 0x000fe200078e00ff */
[----:B------:R-:W-:Y:S02]  /*b7d0*/  WARPGROUP.DEPBAR.LE gsb0, 0x0 ;  /* 0x00008000000079c5 */ /* 0x000fe40000010000 */
[----:B------:R-:W-:-:S13]  /*b7e0*/  WARPGROUP.ARRIVE ;  /* 0x00000000000079c5 */ /* 0x000fda0000000000 */
        /* <DEDUP_REMOVED lines=16> */
[C---:B------:R-:W-:Y:S01]  /*b8f0*/  VIADD R12, R10.reuse, 0x280 ;  /* 0x000002800a0c7836 */ /* 0x040fe20000000000 */
[----:B------:R-:W-:Y:S01]  /*b900*/  R2UR UR7, R13 ;  /* 0x000000000d0772ca */ /* 0x000fe200000e0000 */
[----:B------:R-:W-:Y:S02]  /*b910*/  IMAD.MOV.U32 R13, RZ, RZ, 0x40000040 ;  /* 0x40000040ff0d7424 */ /* 0x000fe400078e00ff */
[----:B------:R-:W-:Y:S01]  /*b920*/  VIADD R10, R10, 0x300 ;  /* 0x000003000a0a7836 */ /* 0x000fe20000000000 */
[----:B------:R-:W-:Y:S02]  /*b930*/  WARPGROUP.DEPBAR.LE gsb0, 0x0 ;  /* 0x00008000000079c5 */ /* 0x000fe40000010000 */
[----:B------:R-:W-:-:S11]  /*b940*/  WARPGROUP.ARRIVE ;  /* 0x00000000000079c5 */ /* 0x000fd60000000000 */
[----:B------:R-:W-:Y:S01]  /*b950*/  HGMMA.64x192x16.F32 R24, R184, gdesc[UR4].tnspB, R24, gsb0 ;  /* 0x42e00004b8187df0 */ /* 0x000fe20008000818 */
[----:B------:R-:W-:Y:S01]  /*b960*/  R2UR UR6, R12 ;  /* 0x000000000c0672ca */ /* 0x000fe200000e0000 */
[----:B0-----:R-:W-:Y:S01]  /*b970*/  FADD.FTZ R12, R5, R0 ;  /* 0x00000000050c7221 */ /* 0x001fe20000010000 */
[----:B------:R-:W-:Y:S01]  /*b980*/  R2UR UR7, R13 ;  /* 0x000000000d0772ca */ /* 0x000fe200000e0000 */
[----:B-1----:R-:W-:Y:S01]  /*b990*/  FADD.FTZ R13, R2, R9 ;  /* 0x00000009020d7221 */ /* 0x002fe20000010000 */
[----:B------:R-:W-:Y:S01]  /*b9a0*/  SEL R0, RZ, 0x1, P2 ;  /* 0x00000001ff007807 */ /* 0x000fe20001000000 */
[----:B------:R-:W-:Y:S01]  /*b9b0*/  IMAD.MOV.U32 R2, RZ, RZ, -0x800000 ;  /* 0xff800000ff027424 */ /* 0x000fe200078e00ff */
[----:B------:R-:W-:Y:S02]  /*b9c0*/  FSETP.NE.FTZ.AND P0, PT, R12, RZ, PT ;  /* 0x000000ff0c00720b */ /* 0x000fe40003f15000 */
[----:B------:R-:W-:Y:S02]  /*b9d0*/  FSETP.NE.FTZ.AND P3, PT, R13, RZ, PT ;  /* 0x000000ff0d00720b */ /* 0x000fe40003f75000 */
[----:B------:R-:W-:Y:S01]  /*b9e0*/  LOP3.LUT R17, R17, R0, RZ, 0x3c, !PT ;  /* 0x0000000011117212 */ /* 0x000fe200078e3cff */
[----:B------:R-:W-:-:S08]  /*b9f0*/  IMAD.MOV.U32 R0, RZ, RZ, -0x800000 ;  /* 0xff800000ff007424 */ /* 0x000fd000078e00ff */
[----:B------:R-:W0:Y:S01]  /*ba00*/  @P0 MUFU.LG2 R9, R12 ;  /* 0x0000000c00090308 */ /* 0x000e220000000c00 */
[----:B------:R-:W-:Y:S01]  /*ba10*/  @P0 FMUL.FTZ R6, R6, 0.69314718246459960938 ;  /* 0x3f31721806060820 */ /* 0x000fe20000410000 */
[----:B------:R-:W-:-:S06]  /*ba20*/  @P3 FMUL.FTZ R14, R14, 0.69314718246459960938 ;  /* 0x3f3172180e0e3820 */ /* 0x000fcc0000410000 */
[----:B------:R-:W-:Y:S08]  /*ba30*/  @P0 MUFU.RCP R4, R12 ;  /* 0x0000000c00040308 */ /* 0x000ff00000001000 */
[----:B------:R-:W-:Y:S01]  /*ba40*/  @P3 MUFU.RCP R3, R13 ;  /* 0x0000000d00033308 */ /* 0x000fe20000001000 */
[----:B0-----:R-:W-:-:S04]  /*ba50*/  @P0 FMUL.FTZ R9, R9, 0.69314718246459960938 ;  /* 0x3f31721809090820 */ /* 0x001fc80000410000 */
[----:B------:R-:W-:Y:S01]  /*ba60*/  @P0 FFMA.FTZ R0, R6, R7, R9 ;  /* 0x0000000706000223 */ /* 0x000fe20000010009 */
[----:B------:R-:W-:Y:S01]  /*ba70*/  PLOP3.LUT P0, PT, PT, PT, PT, 0x8, 0x0 ;  /* 0x000000000000781c */ /* 0x000fe20003f0e170 */
[----:B------:R-:W-:Y:S02]  /*ba80*/  WARPGROUP.DEPBAR.LE gsb0, 0x0 ;  /* 0x00008000000079c5 */ /* 0x000fe40000010000 */
[----:B------:R-:W-:-:S06]  /*ba90*/  WARPGROUP.ARRIVE ;  /* 0x00000000000079c5 */ /* 0x000fcc0000000000 */
[----:B------:R-:W-:Y:S01]  /*baa0*/  HGMMA.64x192x16.F32 R24, R180, gdesc[UR4].tnspB, R24, gsb0 ;  /* 0x42e00004b4187df0 */ /* 0x000fe20008000818 */
[----:B------:R-:W-:Y:S02]  /*bab0*/  R2UR UR6, R10 ;  /* 0x000000000a0672ca */ /* 0x000fe400000e0000 */
[----:B------:R-:W-:Y:S01]  /*bac0*/  R2UR UR7, R11 ;  /* 0x000000000b0772ca */ /* 0x000fe200000e0000 */
[----:B------:R-:W-:Y:S01]  /*bad0*/  @!P1 VIADD R11, R15, 0x36860 ;  /* 0x000368600f0b9836 */ /* 0x000fe20000000000 */
[----:B------:R-:W0:Y:S04]  /*bae0*/  @P3 MUFU.LG2 R10, R13 ;  /* 0x0000000d000a3308 */ /* 0x000e280000000c00 */
[----:B------:R-:W-:Y:S01]  /*baf0*/  @!P1 PRMT R11, RZ, 0x654, R11 ;  /* 0x00000654ff0b9816 */ /* 0x000fe2000000000b */
[----:B0-----:R-:W-:-:S04]  /*bb00*/  @P3 FMUL.FTZ R5, R10, 0.69314718246459960938 ;  /* 0x3f3172180a053820 */ /* 0x001fc80000410000 */
[----:B------:R-:W-:Y:S01]  /*bb10*/  @P3 FFMA.FTZ R2, R14, R8, R5 ;  /* 0x000000080e023223 */ /* 0x000fe20000010005 */
[----:B------:R-:W-:Y:S02]  /*bb20*/  WARPGROUP.DEPBAR.LE gsb0, 0x0 ;  /* 0x00008000000079c5 */ /* 0x000fe40000010000 */
[----:B------:R-:W-:-:S06]  /*bb30*/  WARPGROUP.ARRIVE ;  /* 0x00000000000079c5 */ /* 0x000fcc0000000000 */
[----:B------:R-:W-:Y:S03]  /*bb40*/  HGMMA.64x192x16.F32 R24, R176, gdesc[UR4].tnspB, R24, gsb0 ;  /* 0x42e00004b0187df0 */ /* 0x000fe60008000818 */
        /* <DEDUP_REMOVED lines=98> */
.L_x_3391:
        /* <DEDUP_REMOVED lines=14> */
[----:B------:R-:W-:Y:S01]  /*c250*/  R2UR UR21, R22 ;  /* 0x00000000161572ca */ /* 0x000fe200000e0000 */
[----:B------:R-:W-:Y:S01]  /*c260*/  ULDC.64 UR14, c[0x0][0xc00] ;  /* 0x00030000000e7ab9 */ /* 0x000fe20000000a00 */
[----:B------:R-:W-:Y:S01]  /*c270*/  R2UR UR18, R231 ;  /* 0x00000000e71272ca */ /* 0x000fe200000e0000 */
[----:B------:R-:W3:Y:S01]  /*c280*/  LDL R138, [R1+0x58] ;  /* 0x00005800018a7983 */ /* 0x000ee20000100800 */
[----:B------:R-:W-:Y:S02]  /*c290*/  R2UR UR17, R233 ;  /* 0x00000000e91172ca */ /* 0x000fe400000e0000 */
[----:B------:R-:W-:Y:S02]  /*c2a0*/  R2UR UR20, R229 ;  /* 0x00000000e51472ca */ /* 0x000fe400000e0000 */
[----:B------:R-:W-:-:S02]  /*c2b0*/  R2UR UR19, R23 ;  /* 0x00000000171372ca */ /* 0x000fc400000e0000 */
[----:B------:R-:W-:Y:S01]  /*c2c0*/  R2UR UR23, R228 ;  /* 0x00000000e41772ca */ /* 0x000fe200000e0000 */
[----:B------:R-:W-:Y:S01]  /*c2d0*/  UMOV UR10, UR8 ;  /* 0x00000008000a7c82 */ /* 0x000fe20008000000 */
[----:B0-----:R-:W-:-:S03]  /*c2e0*/  UMOV UR11, UR4 ;  /* 0x00000004000b7c82 */ /* 0x001fc60008000000 */
[----:B------:R-:W-:Y:S02]  /*c2f0*/  USHF.L.U32 UR4, UR18, 0x2, URZ ;  /* 0x0000000212047899 */ /* 0x000fe4000800063f */
[----:B------:R-:W-:Y:S02]  /*c300*/  USHF.L.U64.HI UR16, UR18, 0x2, UR17 ;  /* 0x0000000212107899 */ /* 0x000fe40008010211 */
[----:B------:R-:W-:-:S04]  /*c310*/  UIADD3 UR9, UP0, UR4, UR14, URZ ;  /* 0x0000000e04097290 */ /* 0x000fc8000ff1e03f */
[----:B------:R-:W-:Y:S01]  /*c320*/  UIADD3.X UR12, UR16, UR15, URZ, UP0, !UPT ;  /* 0x0000000f100c7290 */ /* 0x000fe200087fe43f */
[----:B------:R-:W-:Y:S01]  /*c330*/  ULDC.64 UR24, c[0x0][0x208] ;  /* 0x0000820000187ab9 */ /* 0x000fe20000000a00 */
[----:B------:R-:W-:Y:S01]  /*c340*/  BAR.SYNC.DEFER_BLOCKING 0x1, 0x100 ;  /* 0x0044000000007b1d */ /* 0x000fe20000010000 */
[----:B--2---:R-:W-:-:S03]  /*c350*/  IMAD.WIDE R4, R3, R4, UR10 ;  /* 0x0000000a03047e25 */ /* 0x004fc6000f8e0204 */
[C---:B------:R-:W-:Y:S02]  /*c360*/  LOP3.LUT R3, R4.reuse, 0x380, RZ, 0xc0, !PT ;  /* 0x0000038004037812 */ /* 0x040fe400078ec0ff */
[C---:B------:R-:W-:Y:S02]  /*c370*/  IADD3 R6, P2, R4.reuse, 0x20, RZ ;  /* 0x0000002004067810 */ /* 0x040fe40007f5e0ff */
[C---:B------:R-:W-:Y:S02]  /*c380*/  IADD3 R8, P1, R4.reuse, 0x40, RZ ;  /* 0x0000004004087810 */ /* 0x040fe40007f3e0ff */
[C---:B------:R-:W-:Y:S02]  /*c390*/  IADD3 R133, P6, R4.reuse, 0x60, RZ ;  /* 0x0000006004857810 */ /* 0x040fe40007fde0ff */
[C---:B------:R-:W-:Y:S02]  /*c3a0*/  IADD3 R135, P5, R4.reuse, 0x4000, RZ ;  /* 0x0000400004877810 */ /* 0x040fe40007fbe0ff */
[----:B------:R-:W-:Y:S01]  /*c3b0*/  SHF.R.U64 R3, R3, 0x3, RZ ;  /* 0x0000000303037819 */ /* 0x000fe200000012ff */
[--C-:B------:R-:W-:Y:S01]  /*c3c0*/  IMAD.X R11, RZ, RZ, R5.reuse, P2 ;  /* 0x000000ffff0b7224 */ /* 0x100fe200010e0605 */
[C---:B------:R-:W-:Y:S01]  /*c3d0*/  IADD3 R22, P0, R4.reuse, 0x4020, RZ ;  /* 0x0000402004167810 */ /* 0x040fe20007f1e0ff */
[--C-:B------:R-:W-:Y:S01]  /*c3e0*/  IMAD.X R13, RZ, RZ, R5.reuse, P1 ;  /* 0x000000ffff0d7224 */ /* 0x100fe200008e0605 */
[C---:B------:R-:W-:Y:S01]  /*c3f0*/  IADD3 R137, P4, R4.reuse, 0x4040, RZ ;  /* 0x0000404004897810 */ /* 0x040fe20007f9e0ff */
[--C-:B------:R-:W-:Y:S01]  /*c400*/  IMAD.X R15, RZ, RZ, R5.reuse, P6 ;  /* 0x000000ffff0f7224 */ /* 0x100fe200030e0605 */
[C---:B------:R-:W-:Y:S01]  /*c410*/  IADD3 R86, P3, R4.reuse, 0x4060, RZ ;  /* 0x0000406004567810 */ /* 0x040fe20007f7e0ff */
[----:B------:R-:W-:Y:S01]  /*c420*/  IMAD.X R81, RZ, RZ, R5, P5 ;  /* 0x000000ffff517224 */ /* 0x000fe200028e0605 */
[----:B------:R-:W-:-:S02]  /*c430*/  IADD3 R139, P2, R4, 0x8000, RZ ;  /* 0x00008000048b7810 */ /* 0x000fc40007f5e0ff */
[C---:B------:R-:W-:Y:S02]  /*c440*/  IADD3 R141, P1, R4.reuse, 0x8020, RZ ;  /* 0x00008020048d7810 */ /* 0x040fe40007f3e0ff */
[C---:B------:R-:W-:Y:S02]  /*c450*/  IADD3 R143, P6, R4.reuse, 0x8040, RZ ;  /* 0x00008040048f7810 */ /* 0x040fe40007fde0ff */
[----:B------:R-:W-:Y:S02]  /*c460*/  IADD3 R145, P5, R4, 0x8060, RZ ;  /* 0x0000806004917810 */ /* 0x000fe40007fbe0ff */
[----:B------:R-:W-:Y:S02]  /*c470*/  LOP3.LUT R4, R3, R4, RZ, 0x3c, !PT ;  /* 0x0000000403047212 */ /* 0x000fe400078e3cff */
[----:B------:R-:W-:Y:S02]  /*c480*/  LOP3.LUT R7, R8, 0x380, RZ, 0xc0, !PT ;  /* 0x0000038008077812 */ /* 0x000fe400078ec0ff */
[----:B------:R-:W-:-:S02]  /*c490*/  LOP3.LUT R3, R6, 0x380, RZ, 0xc0, !PT ;  /* 0x0000038006037812 */ /* 0x000fc400078ec0ff */
[----:B------:R-:W-:Y:S02]  /*c4a0*/  SHF.R.U64 R7, R7, 0x3, RZ ;  /* 0x0000000307077819 */ /* 0x000fe400000012ff */
[----:B------:R-:W-:Y:S02]  /*c4b0*/  SHF.R.U64 R3, R3, 0x3, RZ ;  /* 0x0000000303037819 */ /* 0x000fe400000012ff */
[----:B------:R-:W-:Y:S02]  /*c4c0*/  LOP3.LUT R12, R7, R8, RZ, 0x3c, !PT ;  /* 0x00000008070c7212 */ /* 0x000fe400078e3cff */
[----:B------:R-:W-:Y:S02]  /*c4d0*/  LOP3.LUT R10, R3, R6, RZ, 0x3c, !PT ;  /* 0x00000006030a7212 */ /* 0x000fe400078e3cff */
[----:B------:R-:W-:Y:S02]  /*c4e0*/  LOP3.LUT R8, R139, 0x380, RZ, 0xc0, !PT ;  /* 0x000003808b087812 */ /* 0x000fe400078ec0ff */
[----:B------:R-:W-:-:S02]  /*c4f0*/  LOP3.LUT R3, R22, 0x380, RZ, 0xc0, !PT ;  /* 0x0000038016037812 */ /* 0x000fc400078ec0ff */
[----:B------:R-:W-:Y:S02]  /*c500*/  LOP3.LUT R18, R135, 0x380, RZ, 0xc0, !PT ;  /* 0x0000038087127812 */ /* 0x000fe400078ec0ff */
[----:B------:R-:W-:Y:S02]  /*c510*/  SHF.R.U64 R8, R8, 0x3, RZ ;  /* 0x0000000308087819 */ /* 0x000fe400000012ff */
[----:B------:R-:W-:Y:S02]  /*c520*/  LOP3.LUT R14, R133, 0x380, RZ, 0xc0, !PT ;  /* 0x00000380850e7812 */ /* 0x000fe400078ec0ff */
[----:B------:R-:W-:Y:S02]  /*c530*/  SHF.R.U64 R3, R3, 0x3, RZ ;  /* 0x0000000303037819 */ /* 0x000fe400000012ff */
[----:B------:R-:W-:Y:S02]  /*c540*/  SHF.R.U64 R18, R18, 0x3, RZ ;  /* 0x0000000312127819 */ /* 0x000fe400000012ff */
[----:B------:R-:W-:-:S02]  /*c550*/  LOP3.LUT R6, R137, 0x380, RZ, 0xc0, !PT ;  /* 0x0000038089067812 */ /* 0x000fc400078ec0ff */
[----:B------:R-:W-:Y:S02]  /*c560*/  LOP3.LUT R7, R86, 0x380, RZ, 0xc0, !PT ;  /* 0x0000038056077812 */ /* 0x000fe400078ec0ff */
[----:B------:R-:W-:Y:S02]  /*c570*/  LOP3.LUT R126, R8, R139, RZ, 0x3c, !PT ;  /* 0x0000008b087e7212 */ /* 0x000fe400078e3cff */
[----:B------:R-:W-:Y:S02]  /*c580*/  SHF.R.U64 R14, R14, 0x3, RZ ;  /* 0x000000030e0e7819 */ /* 0x000fe400000012ff */
[----:B------:R-:W-:Y:S02]  /*c590*/  LOP3.LUT R82, R3, R22, RZ, 0x3c, !PT ;  /* 0x0000001603527212 */ /* 0x000fe400078e3cff */
[----:B------:R-:W-:Y:S02]  /*c5a0*/  LOP3.LUT R8, R141, 0x380, RZ, 0xc0, !PT ;  /* 0x000003808d087812 */ /* 0x000fe400078ec0ff */
[----:B------:R-:W-:-:S02]  /*c5b0*/  LOP3.LUT R80, R18, R135, RZ, 0x3c, !PT ;  /* 0x0000008712507212 */ /* 0x000fc400078e3cff */
[----:B------:R-:W-:Y:S02]  /*c5c0*/  LOP3.LUT R22, R145, 0x380, RZ, 0xc0, !PT ;  /* 0x0000038091167812 */ /* 0x000fe400078ec0ff */
[----:B------:R-:W-:Y:S02]  /*c5d0*/  SHF.R.U64 R6, R6, 0x3, RZ ;  /* 0x0000000306067819 */ /* 0x000fe400000012ff */
[----:B------:R-:W-:Y:S02]  /*c5e0*/  SHF.R.U64 R7, R7, 0x3, RZ ;  /* 0x0000000307077819 */ /* 0x000fe400000012ff */
[----:B------:R-:W-:Y:S01]  /*c5f0*/  LOP3.LUT R18, R143, 0x380, RZ, 0xc0, !PT ;  /* 0x000003808f127812 */ /* 0x000fe200078ec0ff */
[--C-:B------:R-:W-:Y:S01]  /*c600*/  IMAD.X R83, RZ, RZ, R5.reuse, P0 ;  /* 0x000000ffff537224 */ /* 0x100fe200000e0605 */
[----:B------:R-:W-:Y:S02]  /*c610*/  LOP3.LUT R14, R14, R133, RZ, 0x3c, !PT ;  /* 0x000000850e0e7212 */ /* 0x000fe400078e3cff */
[----:B------:R-:W-:Y:S01]  /*c620*/  SHF.R.U64 R8, R8, 0x3, RZ ;  /* 0x0000000308087819 */ /* 0x000fe200000012ff */
[--C-:B------:R-:W-:Y:S01]  /*c630*/  IMAD.X R85, RZ, RZ, R5.reuse, P4 ;  /* 0x000000ffff557224 */ /* 0x100fe200020e0605 */
[----:B------:R-:W-:Y:S01]  /*c640*/  SHF.R.U64 R22, R22, 0x3, RZ ;  /* 0x0000000316167819 */ /* 0x000fe200000012ff */
[--C-:B------:R-:W-:Y:S01]  /*c650*/  IMAD.X R87, RZ, RZ, R5.reuse, P3 ;  /* 0x000000ffff577224 */ /* 0x100fe200018e0605 */
[----:B------:R-:W-:Y:S01]  /*c660*/  LOP3.LUT R84, R6, R137, RZ, 0x3c, !PT ;  /* 0x0000008906547212 */ /* 0x000fe200078e3cff */
[--C-:B------:R-:W-:Y:S01]  /*c670*/  IMAD.X R127, RZ, RZ, R5.reuse, P2 ;  /* 0x000000ffff7f7224 */ /* 0x100fe200010e0605 */
[----:B------:R-:W-:Y:S01]  /*c680*/  LOP3.LUT R86, R7, R86, RZ, 0x3c, !PT ;  /* 0x0000005607567212 */ /* 0x000fe200078e3cff */
[--C-:B------:R-:W-:Y:S01]  /*c690*/  IMAD.X R129, RZ, RZ, R5.reuse, P1 ;  /* 0x000000ffff817224 */ /* 0x100fe200008e0605 */
[----:B------:R-:W-:Y:S01]  /*c6a0*/  MOV R3, R4 ;  /* 0x0000000400037202 */ /* 0x000fe20000000f00 */
[--C-:B------:R-:W-:Y:S01]  /*c6b0*/  IMAD.X R131, RZ, RZ, R5.reuse, P6 ;  /* 0x000000ffff837224 */ /* 0x100fe200030e0605 */
[----:B------:R-:W-:Y:S01]  /*c6c0*/  SHF.R.U64 R18, R18, 0x3, RZ ;  /* 0x0000000312127819 */ /* 0x000fe200000012ff */
[----:B------:R-:W-:Y:S01]  /*c6d0*/  IMAD.X R9, RZ, RZ, R5, P5 ;  /* 0x000000ffff097224 */ /* 0x000fe200028e0605 */
[----:B------:R-:W-:-:S02]  /*c6e0*/  F2FP.F16.F32.PACK_AB R4, R25, R24 ;  /* 0x000000181904723e */ /* 0x000fc400000000ff */
[----:B------:R-:W-:Y:S02]  /*c6f0*/  F2FP.F16.F32.PACK_AB R5, R27, R26 ;  /* 0x0000001a1b05723e */ /* 0x000fe400000000ff */
[----:B------:R-:W-:Y:S02]  /*c700*/  F2FP.F16.F32.PACK_AB R6, R29, R28 ;  /* 0x0000001c1d06723e */ /* 0x000fe400000000ff */
[----:B------:R-:W-:Y:S02]  /*c710*/  F2FP.F16.F32.PACK_AB R7, R31, R30 ;  /* 0x0000001e1f07723e */ /* 0x000fe400000000ff */
[----:B------:R-:W-:Y:S02]  /*c720*/  LOP3.LUT R128, R8, R141, RZ, 0x3c, !PT ;  /* 0x0000008d08807212 */ /* 0x000fe400078e3cff */
[----:B------:R-:W-:Y:S02]  /*c730*/  MOV R135, R12 ;  /* 0x0000000c00877202 */ /* 0x000fe40000000f00 */
[----:B------:R-:W-:-:S02]  /*c740*/  MOV R134, R14 ;  /* 0x0000000e00867202 */ /* 0x000fc40000000f00 */
[----:B------:R-:W-:Y:S02]  /*c750*/  LOP3.LUT R8, R22, R145, RZ, 0x3c, !PT ;  /* 0x0000009116087212 */ /* 0x000fe400078e3cff */
[----:B------:R-:W-:Y:S02]  /*c760*/  MOV R136, R10 ;  /* 0x0000000a00887202 */ /* 0x000fe40000000f00 */
[----:B------:R-:W-:Y:S02]  /*c770*/  F2FP.F16.F32.PACK_AB R12, R33, R32 ;  /* 0x00000020210c723e */ /* 0x000fe400000000ff */
[----:B------:R-:W-:Y:S02]  /*c780*/  F2FP.F16.F32.PACK_AB R13, R35, R34 ;  /* 0x00000022230d723e */ /* 0x000fe400000000ff */
[----:B------:R-:W-:Y:S02]  /*c790*/  F2FP.F16.F32.PACK_AB R14, R37, R36 ;  /* 0x00000024250e723e */ /* 0x000fe400000000ff */
[----:B------:R-:W-:-:S02]  /*c7a0*/  F2FP.F16.F32.PACK_AB R15, R39, R38 ;  /* 0x00000026270f723e */ /* 0x000fc400000000ff */
[----:B------:R-:W-:Y:S02]  /*c7b0*/  LOP3.LUT R130, R18, R143, RZ, 0x3c, !PT ;  /* 0x0000008f12827212 */ /* 0x000fe400078e3cff */
[----:B------:R-:W-:Y:S02]  /*c7c0*/  MOV R133, R80 ;  /* 0x0000005000857202 */ /* 0x000fe40000000f00 */
[----:B------:R-:W-:Y:S01]  /*c7d0*/  MOV R132, R82 ;  /* 0x0000005200847202 */ /* 0x000fe20000000f00 */
[----:B------:R0:W-:Y:S01]  /*c7e0*/  STSM.16.M88.4 [R3], R4 ;  /* 0x0000000403007844 */ /* 0x0001e20000000200 */
[----:B------:R-:W-:Y:S02]  /*c7f0*/  MOV R22, R84 ;  /* 0x0000005400167202 */ /* 0x000fe40000000f00 */
[----:B------:R-:W-:Y:S02]  /*c800*/  MOV R18, R86 ;  /* 0x0000005600127202 */ /* 0x000fe40000000f00 */
        /* <DEDUP_REMOVED lines=8> */
[----:B------:R1:W-:Y:S01]  /*c890*/  STSM.16.M88.4 [R136], R12 ;  /* 0x0000000c88007844 */ /* 0x0003e20000000200 */
[----:B0-----:R-:W-:Y:S02]  /*c8a0*/  MOV R3, R8 ;  /* 0x0000000800037202 */ /* 0x001fe40000000f00 */
[----:B------:R-:W-:Y:S02]  /*c8b0*/  F2FP.F16.F32.PACK_AB R4, R57, R56 ;  /* 0x000000383904723e */ /* 0x000fe400000000ff */
[----:B------:R-:W-:Y:S02]  /*c8c0*/  F2FP.F16.F32.PACK_AB R5, R59, R58 ;  /* 0x0000003a3b05723e */ /* 0x000fe400000000ff */
[----:B------:R-:W-:Y:S02]  /*c8d0*/  F2FP.F16.F32.PACK_AB R6, R61, R60 ;  /* 0x0000003c3d06723e */ /* 0x000fe400000000ff */
[----:B------:R-:W-:-:S02]  /*c8e0*/  F2FP.F16.F32.PACK_AB R7, R63, R62 ;  /* 0x0000003e3f07723e */ /* 0x000fc400000000ff */
[----:B------:R-:W-:Y:S02]  /*c8f0*/  F2FP.F16.F32.PACK_AB R8, R65, R64 ;  /* 0x000000404108723e */ /* 0x000fe400000000ff */
        /* <DEDUP_REMOVED lines=9> */
[----:B------:R-:W-:Y:S02]  /*c990*/  MOV R126, R126 ;  /* 0x0000007e007e7202 */ /* 0x000fe40000000f00 */
[----:B------:R-:W-:Y:S01]  /*c9a0*/  MOV R128, R128 ;  /* 0x0000008000807202 */ /* 0x000fe20000000f00 */
[----:B------:R2:W-:Y:S01]  /*c9b0*/  STSM.16.M88.4 [R133], R4 ;  /* 0x0000000485007844 */ /* 0x0005e20000000200 */
[----:B------:R-:W-:Y:S02]  /*c9c0*/  MOV R130, R130 ;  /* 0x0000008200827202 */ /* 0x000fe40000000f00 */
[----:B0-----:R-:W-:-:S02]  /*c9d0*/  F2FP.F16.F32.PACK_AB R80, R21, R20 ;  /* 0x000000141550723e */ /* 0x001fc400000000ff */
[----:B------:R-:W-:Y:S02]  /*c9e0*/  F2FP.F16.F32.PACK_AB R81, R123, R122 ;  /* 0x0000007a7b51723e */ /* 0x000fe400000000ff */
[----:B------:R-:W-:Y:S02]  /*c9f0*/  F2FP.F16.F32.PACK_AB R82, R121, R120 ;  /* 0x000000787952723e */ /* 0x000fe400000000ff */
[----:B------:R-:W-:Y:S01]  /*ca00*/  F2FP.F16.F32.PACK_AB R83, R125, R124 ;  /* 0x0000007c7d53723e */ /* 0x000fe200000000ff */
[----:B------:R0:W-:Y:S01]  /*ca10*/  STSM.16.M88.4 [R132], R8 ;  /* 0x0000000884007844 */ /* 0x0001e20000000200 */
[----:B-1----:R-:W-:Y:S02]  /*ca20*/  F2FP.F16.F32.PACK_AB R84, R89, R88 ;  /* 0x000000585954723e */ /* 0x002fe400000000ff */
[----:B------:R-:W-:Y:S02]  /*ca30*/  F2FP.F16.F32.PACK_AB R85, R91, R90 ;  /* 0x0000005a5b55723e */ /* 0x000fe400000000ff */
[----:B------:R-:W-:-:S02]  /*ca40*/  F2FP.F16.F32.PACK_AB R86, R93, R92 ;  /* 0x0000005c5d56723e */ /* 0x000fc400000000ff */
[----:B------:R-:W-:Y:S01]  /*ca50*/  F2FP.F16.F32.PACK_AB R87, R95, R94 ;  /* 0x0000005e5f57723e */ /* 0x000fe200000000ff */
[----:B------:R1:W-:Y:S01]  /*ca60*/  STSM.16.M88.4 [R22], R12 ;  /* 0x0000000c16007844 */ /* 0x0003e20000000200 */
[----:B--2---:R-:W-:Y:S02]  /*ca70*/  F2FP.F16.F32.PACK_AB R4, R97, R96 ;  /* 0x000000606104723e */ /* 0x004fe400000000ff */
[----:B------:R-:W-:Y:S02]  /*ca80*/  F2FP.F16.F32.PACK_AB R5, R99, R98 ;  /* 0x000000626305723e */ /* 0x000fe400000000ff */
[----:B------:R-:W-:Y:S02]  /*ca90*/  F2FP.F16.F32.PACK_AB R6, R101, R100 ;  /* 0x000000646506723e */ /* 0x000fe400000000ff */
[----:B------:R-:W-:Y:S02]  /*caa0*/  F2FP.F16.F32.PACK_AB R7, R103, R102 ;  /* 0x000000666707723e */ /* 0x000fe400000000ff */
        /* <DEDUP_REMOVED lines=9> */
[----:B------:R-:W-:Y:S04]  /*cb40*/  STSM.16.M88.4 [R126], R84 ;  /* 0x000000547e007844 */ /* 0x000fe80000000200 */
[----:B------:R-:W-:Y:S04]  /*cb50*/  STSM.16.M88.4 [R128], R4 ;  /* 0x0000000480007844 */ /* 0x000fe80000000200 */
[----:B------:R-:W-:Y:S04]  /*cb60*/  STSM.16.M88.4 [R130], R8 ;  /* 0x0000000882007844 */ /* 0x000fe80000000200 */
[----:B------:R1:W-:Y:S01]  /*cb70*/  STSM.16.M88.4 [R3], R12 ;  /* 0x0000000c03007844 */ /* 0x0003e20000000200 */
[----:B------:R-:W-:Y:S01]  /*cb80*/  BAR.SYNC.DEFER_BLOCKING 0x1, 0x100 ;  /* 0x0044000000007b1d */ /* 0x000fe20000010000 */
[----:B------:R-:W-:-:S04]  /*cb90*/  ISETP.NE.U32.AND P0, PT, RZ, UR14, PT ;  /* 0x0000000eff007c0c */ /* 0x000fc8000bf05070 */
[----:B------:R-:W-:Y:S01]  /*cba0*/  ISETP.NE.AND.EX P0, PT, RZ, UR15, PT, P0 ;  /* 0x0000000fff007c0c */ /* 0x000fe2000bf05300 */
[----:B0-----:R-:W-:Y:S02]  /*cbb0*/  IMAD.U32 R80, RZ, RZ, UR9 ;  /* 0x00000009ff507e24 */ /* 0x001fe4000f8e00ff */
[----:B------:R-:W-:Y:S01]  /*cbc0*/  IMAD.U32 R81, RZ, RZ, UR12 ;  /* 0x0000000cff517e24 */ /* 0x000fe2000f8e00ff */
[----:B------:R-:W-:Y:S01]  /*cbd0*/  ULDC.64 UR12, c[0x0][0xc08] ;  /* 0x00030200000c7ab9 */ /* 0x000fe20000000a00 */
[----:B-1----:R-:W0:Y:S08]  /*cbe0*/  LDC R3, c[0x0][0xbe8] ;  /* 0x0002fa00ff037b82 */ /* 0x002e300000000800 */
[----:B------:R-:W2:Y:S01]  /*cbf0*/  @P0 LDG.E R22, desc[UR24][R80.64] ;  /* 0x0000001850160981 */ /* 0x000ea2000c1e1900 */
[----:B------:R-:W-:-:S04]  /*cc00*/  UISETP.NE.U32.AND UP0, UPT, UR12, URZ, UPT ;  /* 0x0000003f0c00728c */ /* 0x000fc8000bf05070 */
[----:B------:R-:W-:Y:S01]  /*cc10*/  UISETP.NE.AND.EX UP0, UPT, UR13, URZ, UPT, UP0 ;  /* 0x0000003f0d00728c */ /* 0x000fe2000bf05300 */
[----:B0-----:R-:W-:-:S10]  /*cc20*/  ISETP.NE.AND P1, PT, R3, 0x1, PT ;  /* 0x000000010300780c */ /* 0x001fd40003f25270 */
[----:B------:R-:W-:Y:S01]  /*cc30*/  @UP0 UIADD3 UR12, UP1, UR4, UR12, URZ ;  /* 0x0000000c040c0290 */ /* 0x000fe2000ff3e03f */
[----:B------:R-:W-:Y:S02]  /*cc40*/  PLOP3.LUT P4, PT, PT, PT, UP0, 0x80, 0x0 ;  /* 0x000000000000781c */ /* 0x000fe40003f8f008 */
[----:B------:R-:W-:Y:S01]  /*cc50*/  ULDC UR4, c[0x0][0xa88] ;  /* 0x0002a20000047ab9 */ /* 0x000fe20000000800 */
[----:B------:R-:W-:Y:S01]  /*cc60*/  @UP0 UIADD3.X UR13, UR16, UR13, URZ, UP1, !UPT ;  /* 0x0000000d100d0290 */ /* 0x000fe20008ffe43f */
[----:B------:R-:W-:Y:S01]  /*cc70*/  IMAD.U32 R18, RZ, RZ, UR4 ;  /* 0x00000004ff127e24 */ /* 0x000fe2000f8e00ff */
[----:B------:R-:W-:Y:S01]  /*cc80*/  UISETP.NE.AND UP0, UPT, UR21, URZ, UPT ;  /* 0x0000003f1500728c */ /* 0x000fe2000bf05270 */
[----:B------:R-:W-:Y:S01]  /*cc90*/  ULDC UR4, c[0x0][0xad4] ;  /* 0x0002b50000047ab9 */ /* 0x000fe20000000800 */
[----:B------:R-:W0:Y:S02]  /*cca0*/  @P1 LDC R6, c[0x0][0xbec] ;  /* 0x0002fb00ff061b82 */ /* 0x000e240000000800 */
[----:B------:R-:W-:Y:S01]  /*ccb0*/  USEL UR4, UR21, UR4, UP0 ;  /* 0x0000000415047287 */ /* 0x000fe20008000000 */
[----:B------:R-:W-:-:S03]  /*ccc0*/  UMOV UR22, 0x9b8 ;  /* 0x000009b800167882 */ /* 0x000fc60000000000 */
[----:B------:R-:W-:Y:S02]  /*ccd0*/  UISETP.GT.AND UP1, UPT, UR4, 0x1, UPT ;  /* 0x000000010400788c */ /* 0x000fe4000bf24270 */
[----:B------:R-:W1:Y:S02]  /*cce0*/  @P1 LDC R9, c[0x0][0xbf0] ;  /* 0x0002fc00ff091b82 */ /* 0x000e640000000800 */
[----:B------:R-:W-:Y:S02]  /*ccf0*/  USEL UR22, UR22, 0x978, UP1 ;  /* 0x0000097816167887 */ /* 0x000fe40008800000 */
[----:B------:R-:W-:Y:S01]  /*cd00*/  UISETP.NE.U32.AND UP0, UPT, UR14, URZ, UPT ;  /* 0x0000003f0e00728c */ /* 0x000fe2000bf05070 */
[----:B------:R-:W-:Y:S01]  /*cd10*/  IMAD.U32 R11, RZ, RZ, UR20 ;  /* 0x00000014ff0b7e24 */ /* 0x000fe2000f8e00ff */
[----:B------:R-:W-:Y:S01]  /*cd20*/  UMOV UR4, URZ ;  /* 0x0000003f00047c82 */ /* 0x000fe20008000000 */
[----:B------:R-:W-:Y:S01]  /*cd30*/  IMAD.U32 R4, RZ, RZ, UR12 ;  /* 0x0000000cff047e24 */ /* 0x000fe2000f8e00ff */
[----:B------:R-:W-:Y:S01]  /*cd40*/  UISETP.NE.AND.EX UP0, UPT, UR15, URZ, UPT, UP0 ;  /* 0x0000003f0f00728c */ /* 0x000fe2000bf05300 */
[----:B------:R-:W-:-:S02]  /*cd50*/  IMAD.U32 R5, RZ, RZ, UR13 ;  /* 0x0000000dff057e24 */ /* 0x000fc4000f8e00ff */
[----:B---3--:R-:W-:Y:S01]  /*cd60*/  IMAD R11, R11, 0x80, R138 ;  /* 0x000000800b0b7824 */ /* 0x008fe200078e028a */
[----:B------:R-:W-:Y:S02]  /*cd70*/  USEL UR9, UR18, URZ, !UP0 ;  /* 0x0000003f12097287 */ /* 0x000fe4000c000000 */
[----:B------:R0:W5:Y:S01]  /*cd80*/  @P4 LDG.E R18, desc[UR24][R4.64] ;  /* 0x0000001804124981 */ /* 0x000162000c1e1900 */
[----:B------:R-:W-:Y:S01]  /*cd90*/  USEL UR20, UR19, URZ, UP1 ;  /* 0x0000003f13147287 */ /* 0x000fe20008800000 */
[----:B------:R-:W-:Y:S01]  /*cda0*/  ULDC.64 UR12, c[0x0][UR22+0x218] ;  /* 0x00008600160c7abb */ /* 0x000fe20008000a00 */
[----:B------:R-:W-:Y:S01]  /*cdb0*/  ULDC.64 UR14, c[0x0][UR22+0x220] ;  /* 0x00008800160e7abb */ /* 0x000fe20008000a00 */
[----:B------:R-:W-:Y:S02]  /*cdc0*/  USEL UR21, UR17, URZ, !UP0 ;  /* 0x0000003f11157287 */ /* 0x000fe4000c000000 */
[----:B------:R-:W-:Y:S01]  /*cdd0*/  UIMAD.WIDE.U32 UR18, UR12, UR23, URZ ;  /* 0x000000170c1272a5 */ /* 0x000fe2000f8e003f */
[----:B------:R-:W-:Y:S01]  /*cde0*/  ULDC.64 UR16, c[0x0][UR22+0x228] ;  /* 0x00008a0016107abb */ /* 0x000fe20008000a00 */
[----:B0-----:R-:W-:Y:S01]  /*cdf0*/  @P1 IMAD.HI.U32 R4, R11, R6, RZ ;  /* 0x000000060b041227 */ /* 0x001fe200078e00ff */
[----:B------:R-:W-:-:S02]  /*ce00*/  UIMAD UR15, UR15, UR9, URZ ;  /* 0x000000090f0f72a4 */ /* 0x000fc4000f8e023f */
[----:B------:R-:W-:Y:S01]  /*ce10*/  UIMAD UR23, UR13, UR23, URZ ;  /* 0x000000170d1772a4 */ /* 0x000fe2000f8e023f */
[----:B------:R-:W-:Y:S01]  /*ce20*/  IMAD.MOV.U32 R7, RZ, RZ, R11 ;  /* 0x000000ffff077224 */ /* 0x000fe200078e000b */
[----:B------:R-:W-:Y:S02]  /*ce30*/  UIMAD.WIDE.U32 UR12, UR14, UR9, URZ ;  /* 0x000000090e0c72a5 */ /* 0x000fe4000f8e003f */
[----:B------:R-:W-:Y:S01]  /*ce40*/  UIMAD.WIDE.U32 UR24, UR16, UR20, URZ ;  /* 0x00000014101872a5 */ /* 0x000fe2000f8e003f */
[----:B-1----:R-:W-:Y:S01]  /*ce50*/  @P1 SHF.R.U32.HI R7, RZ, R9, R4 ;  /* 0x00000009ff071219 */ /* 0x002fe20000011604 */
[----:B------:R-:W-:Y:S02]  /*ce60*/  UIMAD UR16, UR17, UR20, URZ ;  /* 0x00000014111072a4 */ /* 0x000fe4000f8e023f */
[----:B------:R-:W-:Y:S02]  /*ce70*/  UIMAD UR15, UR14, UR21, UR15 ;  /* 0x000000150e0f72a4 */ /* 0x000fe4000f8e020f */
[----:B------:R-:W-:Y:S01]  /*ce80*/  UIADD3 UR23, UR19, UR23, URZ ;  /* 0x0000001713177290 */ /* 0x000fe2000fffe03f */
[----:B------:R-:W-:Y:S01]  /*ce90*/  IMAD.MOV R6, RZ, RZ, -R7 ;  /* 0x000000ffff067224 */ /* 0x000fe200078e0a07 */
[----:B------:R-:W-:Y:S01]  /*cea0*/  UIADD3 UR14, UR13, UR15, URZ ;  /* 0x0000000f0d0e7290 */ /* 0x000fe2000fffe03f */
[----:B------:R-:W-:-:S02]  /*ceb0*/  IMAD.U32 R4, RZ, RZ, UR24 ;  /* 0x00000018ff047e24 */ /* 0x000fc4000f8e00ff */
[----:B------:R-:W-:Y:S01]  /*cec0*/  IMAD.U32 R5, RZ, RZ, UR25 ;  /* 0x00000019ff057e24 */ /* 0x000fe2000f8e00ff */
[----:B------:R-:W-:Y:S01]  /*ced0*/  SHF.R.S32.HI R5, RZ, 0x1f, R7 ;  /* 0x0000001fff057819 */ /* 0x000fe20000011407 */
[----:B------:R-:W-:-:S05]  /*cee0*/  IMAD R9, R3, R6, R11 ;  /* 0x0000000603097224 */ /* 0x000fca00078e020b */
[----:B------:R-:W-:Y:S02]  /*cef0*/  SHF.R.S32.HI R6, RZ, 0x1f, R9 ;  /* 0x0000001fff067819 */ /* 0x000fe40000011409 */
[----:B--2---:R-:W-:-:S13]  /*cf00*/  @P0 R2UR UR4, R22 ;  /* 0x00000000160402ca */ /* 0x004fda00000e0000 */
[----:B------:R-:W-:Y:S02]  /*cf10*/  UIADD3 UR18, UP0, UP2, UR12, UR18, UR4 ;  /* 0x000000120c127290 */ /* 0x000fe4000fa1e004 */
[----:B------:R-:W-:Y:S02]  /*cf20*/  UIADD3 UR12, UR25, UR16, URZ ;  /* 0x00000010190c7290 */ /* 0x000fe4000fffe03f */
[----:B------:R-:W-:Y:S02]  /*cf30*/  USHF.R.S32.HI UR16, URZ, 0x1f, UR4 ;  /* 0x0000001f3f107899 */ /* 0x000fe40008011404 */
[----:B------:R-:W-:Y:S02]  /*cf40*/  IADD3 R4, P2, P3, R7, UR18, R4 ;  /* 0x0000001207047c10 */ /* 0x000fe4000fb5e004 */
[----:B------:R-:W-:Y:S01]  /*cf50*/  UIADD3.X UR14, UR14, UR23, UR16, UP0, UP2 ;  /* 0x000000170e0e7290 */ /* 0x000fe200087e4410 */
[----:B------:R-:W-:Y:S01]  /*cf60*/  IMAD.U32 R8, RZ, RZ, UR12 ;  /* 0x0000000cff087e24 */ /* 0x000fe2000f8e00ff */
[----:B------:R-:W-:-:S02]  /*cf70*/  ULDC.64 UR12, c[0x0][UR22+0x210] ;  /* 0x00008400160c7abb */ /* 0x000fc40008000a00 */
[----:B------:R-:W-:Y:S02]  /*cf80*/  IMAD R7, R9, UR13, RZ ;  /* 0x0000000d09077c24 */ /* 0x000fe4000f8e02ff */
        /* <DEDUP_REMOVED lines=9> */
[----:B------:R-:W-:Y:S08]  /*d020*/  @P4 BRA `(.L_x_3415) ;  /* 0x0000000000144947 */ /* 0x000ff00003800000 */
[----:B------:R-:W-:Y:S05]  /*d030*/  @!P0 BRA `(.L_x_3415) ;  /* 0x0000000000108947 */ /* 0x000fea0003800000 */
[----:B------:R-:W-:Y:S02]  /*d040*/  ULDC.64 UR12, c[0x0][0x208] ;  /* 0x00008200000c7ab9 */ /* 0x000fe40000000a00 */
[----:B------:R-:W2:Y:S04]  /*d050*/  LDG.E R5, desc[UR12][R80.64] ;  /* 0x0000000c50057981 */ /* 0x000ea8000c1e1900 */
[----:B-----5:R-:W2:Y:S02]  /*d060*/  LDG.E R18, desc[UR12][R80.64+0x4] ;  /* 0x0000040c50127981 */ /* 0x020ea4000c1e1900 */
[----:B--2---:R-:W-:-:S07]  /*d070*/  IMAD.IADD R18, R18, 0x1, -R5 ;  /* 0x0000000112127824 */ /* 0x004fce00078e0a05 */
.L_x_3415:
[----:B------:R-:W2:Y:S01]  /*d080*/  LDL R9, [R1+0x54] ;  /* 0x0000540001097983 */ /* 0x000ea20000100800 */
[----:B------:R-:W-:Y:S01]  /*d090*/  R2UR UR12, R229 ;  /* 0x00000000e50c72ca */ /* 0x000fe200000e0000 */
[----:B-----5:R-:W-:Y:S01]  /*d0a0*/  IMAD R18, R18, R3, RZ ;  /* 0x0000000312127224 */ /* 0x020fe200078e02ff */
[----:B------:R-:W-:Y:S01]  /*d0b0*/  LOP3.LUT P0, RZ, R234, 0x3, RZ, 0xc0, !PT ;  /* 0x00000003eaff7812 */ /* 0x000fe2000780c0ff */
[----:B------:R-:W-:Y:S04]  /*d0c0*/  SHFL.IDX PT, R4, R8, RZ, 0x1c1f ;  /* 0x001c1fff08047589 */ /* 0x000fe800000e0000 */
[----:B------:R-:W0:Y:S04]  /*d0d0*/  SHFL.IDX PT, R5, R10, RZ, 0x1c1f ;  /* 0x001c1fff0a057589 */ /* 0x000e2800000e0000 */
[----:B------:R-:W-:Y:S02]  /*d0e0*/  SHFL.IDX PT, R6, R8, 0x1, 0x1c1f ;  /* 0x003c1f0008067f89 */ /* 0x000fe400000e0000 */
[----:B------:R-:W-:Y:S01]  /*d0f0*/  IMAD.U32 R13, RZ, RZ, UR12 ;  /* 0x0000000cff0d7e24 */ /* 0x000fe2000f8e00ff */
[----:B------:R-:W-:Y:S01]  /*d100*/  ULDC.64 UR12, c[0x0][0x208] ;  /* 0x00008200000c7ab9 */ /* 0x000fe20000000a00 */
[----:B------:R-:W1:Y:S02]  /*d110*/  SHFL.IDX PT, R7, R10, 0x1, 0x1c1f ;  /* 0x003c1f000a077f89 */ /* 0x000e6400000e0000 */
[----:B--2---:R-:W-:-:S04]  /*d120*/  IMAD R13, R13, 0x80, R9 ;  /* 0x000000800d0d7824 */ /* 0x004fc800078e0209 */
[C---:B------:R-:W-:Y:S01]  /*d130*/  VIADD R9, R13.reuse, 0x8 ;  /* 0x000000080d097836 */ /* 0x040fe20000000000 */
[----:B------:R-:W-:-:S04]  /*d140*/  ISETP.GE.OR P2, PT, R13, R18, P0 ;  /* 0x000000120d00720c */ /* 0x000fc80000746670 */
[----:B------:R-:W-:-:S09]  /*d150*/  ISETP.GE.OR P0, PT, R9, R18, P0 ;  /* 0x000000120900720c */ /* 0x000fd20000706670 */
[----:B0-----:R0:W-:Y:S04]  /*d160*/  @!P2 ST.E desc[UR12][R4.64], R0 ;  /* 0x000000000400a985 */ /* 0x0011e8000c10190c */
[----:B-1----:R0:W-:Y:S01]  /*d170*/  @!P0 ST.E desc[UR12][R6.64], R2 ;  /* 0x0000000206008985 */ /* 0x0021e2000c10190c */
[----:B------:R-:W-:-:S13]  /*d180*/  PLOP3.LUT P0, PT, PT, PT, UP1, 0x80, 0x0 ;  /* 0x000000000000781c */ /* 0x000fda0003f0f018 */
[----:B0-----:R-:W-:Y:S05]  /*d190*/  @P0 BRA `(.L_x_3416) ;  /* 0x0000000c006c0947 */ /* 0x001fea0003800000 */
[----:B------:R-:W-:Y:S01]  /*d1a0*/  IMAD.SHL.U32 R57, R19, 0x8, RZ ;  /* 0x0000000813397824 */ /* 0x000fe200078e00ff */
[----:B------:R-:W0:Y:S01]  /*d1b0*/  @P1 LDC R59, c[0x0][0xbec] ;  /* 0x0002fb00ff3b1b82 */ /* 0x000e220000000800 */
[----:B------:R-:W-:Y:S01]  /*d1c0*/  IMAD.MOV.U32 R5, RZ, RZ, 0x2 ;  /* 0x00000002ff057424 */ /* 0x000fe200078e00ff */
[----:B------:R-:W-:Y:S01]  /*d1d0*/  R2UR UR17, R229 ;  /* 0x00000000e51172ca */ /* 0x000fe200000e0000 */
[----:B------:R-:W-:Y:S01]  /*d1e0*/  IMAD R4, R230, 0x40, R57 ;  /* 0x00000040e6047824 */ /* 0x000fe200078e0239 */
[----:B------:R-:W-:Y:S01]  /*d1f0*/  ULDC.64 UR12, c[0x0][0x208] ;  /* 0x00008200000c7ab9 */ /* 0x000fe20000000a00 */
[----:B------:R-:W-:Y:S01]  /*d200*/  ULDC.64 UR14, c[0x0][0xaa0] ;  /* 0x0002a800000e7ab9 */ /* 0x000fe20000000a00 */
[----:B------:R-:W-:Y:S01]  /*d210*/  R2UR UR18, R228 ;  /* 0x00000000e41272ca */ /* 0x000fe200000e0000 */
[----:B------:R-:W-:Y:S01]  /*d220*/  IMAD.WIDE R4, R4, R5, UR10 ;  /* 0x0000000a04047e25 */ /* 0x000fe2000f8e0205 */
[----:B------:R-:W1:Y:S02]  /*d230*/  @P1 LDC R63, c[0x0][0xbf0] ;  /* 0x0002fc00ff3f1b82 */ /* 0x000e640000000800 */
[----:B------:R-:W-:-:S02]  /*d240*/  IADD3 R9, P4, R4, 0x1000, RZ ;  /* 0x0000100004097810 */ /* 0x000fc40007f9e0ff */
[C---:B------:R-:W-:Y:S02]  /*d250*/  IADD3 R13, P3, R4.reuse, 0x2000, RZ ;  /* 0x00002000040d7810 */ /* 0x040fe40007f7e0ff */
[C---:B------:R-:W-:Y:S02]  /*d260*/  IADD3 R21, P6, R4.reuse, 0x3000, RZ ;  /* 0x0000300004157810 */ /* 0x040fe40007fde0ff */
[C---:B------:R-:W-:Y:S02]  /*d270*/  IADD3 R25, P5, R4.reuse, 0x4000, RZ ;  /* 0x0000400004197810 */ /* 0x040fe40007fbe0ff */
[----:B------:R-:W-:Y:S02]  /*d280*/  IADD3 R29, P2, R4, 0x5000, RZ ;  /* 0x00005000041d7810 */ /* 0x000fe40007f5e0ff */
[----:B------:R-:W-:Y:S02]  /*d290*/  LOP3.LUT R8, R9, 0x380, RZ, 0xc0, !PT ;  /* 0x0000038009087812 */ /* 0x000fe400078ec0ff */
[----:B------:R-:W-:-:S02]  /*d2a0*/  LOP3.LUT R12, R13, 0x380, RZ, 0xc0, !PT ;  /* 0x000003800d0c7812 */ /* 0x000fc400078ec0ff */
[----:B------:R-:W-:Y:S02]  /*d2b0*/  LOP3.LUT R20, R21, 0x380, RZ, 0xc0, !PT ;  /* 0x0000038015147812 */ /* 0x000fe400078ec0ff */
[----:B------:R-:W-:Y:S02]  /*d2c0*/  LOP3.LUT R24, R25, 0x380, RZ, 0xc0, !PT ;  /* 0x0000038019187812 */ /* 0x000fe400078ec0ff */
[----:B------:R-:W-:Y:S02]  /*d2d0*/  LOP3.LUT R28, R29, 0x380, RZ, 0xc0, !PT ;  /* 0x000003801d1c7812 */ /* 0x000fe400078ec0ff */
[----:B------:R-:W-:Y:S02]  /*d2e0*/  SHF.R.U64 R8, R8, 0x3, RZ ;  /* 0x0000000308087819 */ /* 0x000fe400000012ff */
[----:B------:R-:W-:Y:S02]  /*d2f0*/  SHF.R.U64 R12, R12, 0x3, RZ ;  /* 0x000000030c0c7819 */ /* 0x000fe400000012ff */
        /* <DEDUP_REMOVED lines=52> */
[----:B------:R-:W5:Y:S04]  /*d640*/  LD.E.128 R4, desc[UR12][R4.64] ;  /* 0x0000000c04047980 */ /* 0x000f68000c101d00 */
[----:B------:R-:W5:Y:S04]  /*d650*/  LD.E.128 R36, desc[UR12][R36.64] ;  /* 0x0000000c24247980 */ /* 0x000f68000c101d00 */
[----:B------:R-:W5:Y:S04]  /*d660*/  LD.E.128 R40, desc[UR12][R40.64] ;  /* 0x0000000c28287980 */ /* 0x000f68000c101d00 */
[----:B------:R-:W5:Y:S04]  /*d670*/  LD.E.128 R44, desc[UR12][R44.64] ;  /* 0x0000000c2c2c7980 */ /* 0x000f68000c101d00 */
[----:B------:R-:W5:Y:S04]  /*d680*/  LD.E.128 R48, desc[UR12][R48.64] ;  /* 0x0000000c30307980 */ /* 0x000f68000c101d00 */
[----:B------:R-:W5:Y:S01]  /*d690*/  LD.E.128 R52, desc[UR12][R52.64] ;  /* 0x0000000c34347980 */ /* 0x000f62000c101d00 */
[----:B------:R-:W-:-:S02]  /*d6a0*/  UIMAD UR12, UR16, UR14, URZ ;  /* 0x0000000e100c72a4 */ /* 0x000fc4000f8e023f */
[----:B------:R-:W-:Y:S01]  /*d6b0*/  UIMAD.WIDE.U32 UR10, UR4, UR14, URZ ;  /* 0x0000000e040a72a5 */ /* 0x000fe2000f8e003f */
[----:B------:R-:W-:Y:S01]  /*d6c0*/  IMAD R0, R19, 0x20, R230 ;  /* 0x0000002013007824 */ /* 0x000fe200078e02e6 */
[----:B------:R-:W-:Y:S01]  /*d6d0*/  UIMAD UR12, UR4, UR15, UR12 ;  /* 0x0000000f040c72a4 */ /* 0x000fe2000f8e020c */
[----:B------:R-:W-:Y:S01]  /*d6e0*/  IMAD.U32 R61, RZ, RZ, UR17 ;  /* 0x00000011ff3d7e24 */ /* 0x000fe2000f8e00ff */
[----:B------:R-:W-:Y:S01]  /*d6f0*/  USHF.R.S32.HI UR4, URZ, 0x1f, UR9 ;  /* 0x0000001f3f047899 */ /* 0x000fe20008011409 */
[----:B------:R-:W-:Y:S01]  /*d700*/  @!PT LDS RZ, [RZ] ;  /* 0x00000000fffff984 */ /* 0x000fe20000000800 */
[----:B------:R-:W-:Y:S01]  /*d710*/  @!PT LDS RZ, [RZ] ;  /* 0x00000000fffff984 */ /* 0x000fe20000000800 */
[----:B------:R-:W-:Y:S01]  /*d720*/  @!PT LDS RZ, [RZ] ;  /* 0x00000000fffff984 */ /* 0x000fe20000000800 */
[----:B------:R-:W-:Y:S01]  /*d730*/  @!PT LDS RZ, [RZ] ;  /* 0x00000000fffff984 */ /* 0x000fe20000000800 */
[----:B------:R2:W-:Y:S06]  /*d740*/  MEMBAR.ALL.CTA ;  /* 0x0000000000007992 */ /* 0x0005ec0000008000 */
[----:B--2---:R-:W2:Y:S01]  /*d750*/  FENCE.VIEW.ASYNC.S ;  /* 0x00000000000073c6 */ /* 0x004ea20000000000 */
[----:B------:R-:W-:Y:S01]  /*d760*/  UIADD3 UR11, UR11, UR12, URZ ;  /* 0x0000000c0b0b7290 */ /* 0x000fe2000fffe03f */
[----:B------:R-:W-:Y:S01]  /*d770*/  IMAD R56, R61, 0x80, R0 ;  /* 0x000000803d387824 */ /* 0x000fe200078e0200 */
[----:B------:R-:W-:Y:S01]  /*d780*/  ULDC.64 UR14, c[0x0][0xaf0] ;  /* 0x0002bc00000e7ab9 */ /* 0x000fe20000000a00 */
[----:B------:R-:W-:-:S02]  /*d790*/  ULDC.64 UR12, c[0x0][0xae8] ;  /* 0x0002ba00000c7ab9 */ /* 0x000fc40000000a00 */
[----:B------:R-:W-:Y:S01]  /*d7a0*/  UIMAD.WIDE.U32 UR10, UR18, UR12, UR10 ;  /* 0x0000000c120a72a5 */ /* 0x000fe2000f8e000a */
[----:B0-----:R-:W-:Y:S01]  /*d7b0*/  @P1 IMAD.HI.U32 R0, R56, R59, RZ ;  /* 0x0000003b38001227 */ /* 0x001fe200078e00ff */
[----:B------:R-:W-:Y:S02]  /*d7c0*/  UIMAD UR4, UR4, UR14, URZ ;  /* 0x0000000e040472a4 */ /* 0x000fe4000f8e023f */
[----:B------:R-:W-:Y:S01]  /*d7d0*/  UIMAD UR11, UR18, UR13, UR11 ;  /* 0x0000000d120b72a4 */ /* 0x000fe2000f8e020b */
[----:B------:R-:W-:Y:S01]  /*d7e0*/  IMAD.MOV.U32 R61, RZ, RZ, R56 ;  /* 0x000000ffff3d7224 */ /* 0x000fe200078e0038 */
[----:B-1----:R-:W-:Y:S01]  /*d7f0*/  @P1 SHF.R.U32.HI R61, RZ, R63, R0 ;  /* 0x0000003fff3d1219 */ /* 0x002fe20000011600 */
[----:B------:R-:W-:Y:S02]  /*d800*/  UIMAD UR4, UR9, UR15, UR4 ;  /* 0x0000000f090472a4 */ /* 0x000fe4000f8e0204 */
[----:B------:R-:W-:Y:S01]  /*d810*/  UIMAD.WIDE.U32 UR10, UR9, UR14, UR10 ;  /* 0x0000000e090a72a5 */ /* 0x000fe2000f8e000a */
[--C-:B------:R-:W-:Y:S01]  /*d820*/  SHF.R.S32.HI R0, RZ, 0x1f, R61.reuse ;  /* 0x0000001fff007819 */ /* 0x100fe2000001143d */
[----:B------:R-:W-:Y:S01]  /*d830*/  IMAD.MOV R2, RZ, RZ, -R61 ;  /* 0x000000ffff027224 */ /* 0x000fe200078e0a3d */
[----:B------:R-:W-:Y:S01]  /*d840*/  ULDC.64 UR12, c[0x0][0xae0] ;  /* 0x0002b800000c7ab9 */ /* 0x000fe20000000a00 */
[----:B------:R-:W-:-:S02]  /*d850*/  UIADD3 UR4, UR11, UR4, URZ ;  /* 0x000000040b047290 */ /* 0x000fc4000fffe03f */
[----:B------:R-:W-:Y:S02]  /*d860*/  IMAD R0, R0, UR12, RZ ;  /* 0x0000000c00007c24 */ /* 0x000fe4000f8e02ff */
[----:B------:R-:W-:Y:S02]  /*d870*/  IMAD R63, R3, R2, R56 ;  /* 0x00000002033f7224 */ /* 0x000fe400078e0238 */
[----:B------:R-:W-:Y:S02]  /*d880*/  IMAD.U32 R59, RZ, RZ, UR11 ;  /* 0x0000000bff3b7e24 */ /* 0x000fe4000f8e00ff */
[----:B------:R-:W-:Y:S01]  /*d890*/  IMAD.U32 R58, RZ, RZ, UR10 ;  /* 0x0000000aff3a7e24 */ /* 0x000fe2000f8e00ff */
[----:B------:R-:W-:Y:S01]  /*d8a0*/  ULDC.64 UR10, c[0x0][0xad8] ;  /* 0x0002b600000a7ab9 */ /* 0x000fe20000000a00 */
[----:B------:R-:W-:Y:S02]  /*d8b0*/  IMAD.U32 R59, RZ, RZ, UR4 ;  /* 0x00000004ff3b7e24 */ /* 0x000fe4000f8e00ff */
[C---:B------:R-:W-:Y:S01]  /*d8c0*/  IMAD R65, R61.reuse, UR13, R0 ;  /* 0x0000000d3d417c24 */ /* 0x040fe2000f8e0200 */
[----:B------:R-:W-:Y:S01]  /*d8d0*/  SHF.R.S32.HI R0, RZ, 0x1f, R63 ;  /* 0x0000001fff007819 */ /* 0x000fe2000001143f */
[----:B------:R-:W-:-:S04]  /*d8e0*/  IMAD.WIDE.U32 R2, R61, UR12, R58 ;  /* 0x0000000c3d027c25 */ /* 0x000fc8000f8e003a */
[----:B------:R-:W-:Y:S02]  /*d8f0*/  IMAD.U32 R67, RZ, RZ, UR17 ;  /* 0x00000011ff437e24 */ /* 0x000fe4000f8e00ff */
[----:B------:R-:W-:Y:S02]  /*d900*/  IMAD.IADD R3, R3, 0x1, R65 ;  /* 0x0000000103037824 */ /* 0x000fe400078e0241 */
[----:B------:R-:W-:Y:S02]  /*d910*/  IMAD R0, R0, UR10, RZ ;  /* 0x0000000a00007c24 */ /* 0x000fe4000f8e02ff */
[----:B------:R-:W-:Y:S01]  /*d920*/  IMAD R67, R67, 0x80, R230 ;  /* 0x0000008043437824 */ /* 0x000fe200078e02e6 */
[----:B------:R-:W-:Y:S01]  /*d930*/  UIADD3 UR8, UR8, 0x36820, URZ ;  /* 0x0003682008087890 */ /* 0x000fe2000fffe03f */
[C---:B------:R-:W-:Y:S02]  /*d940*/  IMAD R65, R63.reuse, UR11, R0 ;  /* 0x0000000b3f417c24 */ /* 0x040fe4000f8e0200 */
[----:B------:R-:W-:Y:S01]  /*d950*/  IMAD.WIDE.U32 R2, R63, UR10, R2 ;  /* 0x0000000a3f027c25 */ /* 0x000fe2000f8e0002 */
[----:B------:R-:W-:Y:S01]  /*d960*/  ISETP.GE.AND P2, PT, R67, R18, PT ;  /* 0x000000124300720c */ /* 0x000fe20003f46270 */
[----:B------:R-:W-:Y:S01]  /*d970*/  ULDC.64 UR10, c[0x0][0xa80] ;  /* 0x0002a000000a7ab9 */ /* 0x000fe20000000a00 */
[----:B------:R-:W-:Y:S01]  /*d980*/  UPRMT UR8, URZ, 0x654, UR8 ;  /* 0x000006543f087896 */ /* 0x000fe20008000008 */
[----:B------:R-:W-:Y:S01]  /*d990*/  IMAD.IADD R3, R3, 0x1, R65 ;  /* 0x0000000103037824 */ /* 0x000fe200078e0241 */
[----:B------:R-:W-:Y:S01]  /*d9a0*/  LEA R0, P3, R2, UR10, 0x1 ;  /* 0x0000000a02007c11 */ /* 0x000fe2000f8608ff */
[----:B------:R-:W-:-:S03]  /*d9b0*/  VIADD R59, R67, 0x20 ;  /* 0x00000020433b7836 */ /* 0x000fc60000000000 */
[----:B------:R-:W-:Y:S01]  /*d9c0*/  LEA.HI.X R56, R2, UR11, R3, 0x1, P3 ;  /* 0x0000000b02387c11 */ /* 0x000fe200098f0c03 */
[----:B------:R-:W-:Y:S02]  /*d9d0*/  VIADD R61, R67, 0x40 ;  /* 0x00000040433d7836 */ /* 0x000fe40000000000 */
[C---:B------:R-:W-:Y:S01]  /*d9e0*/  VIADD R65, R57.reuse, 0x40 ;  /* 0x0000004039417836 */ /* 0x040fe20000000000 */
[----:B--2---:R-:W-:Y:S01]  /*d9f0*/  SYNCS.ARRIVE.TRANS64.RED.A1T0 RZ, [UR8], RZ ;  /* 0x000000ffffff79a7 */ /* 0x004fe20008100408 */
[----:B------:R-:W-:Y:S01]  /*da00*/  VIADD R69, R57, 0x80 ;  /* 0x0000008039457836 */ /* 0x000fe20000000000 */
[----:B------:R0:W1:Y:S01]  /*da10*/  SHFL.IDX PT, R60, R0, RZ, 0x181f ;  /* 0x00181fff003c7589 */ /* 0x00006200000e0000 */
[----:B------:R-:W-:Y:S03]  /*da20*/  BSSY B1, `(.L_x_3417) ;  /* 0x0000016000017945 */ /* 0x000fe60003800000 */
[----:B------:R0:W2:Y:S01]  /*da30*/  SHFL.IDX PT, R62, R56, RZ, 0x181f ;  /* 0x00181fff383e7589 */ /* 0x0000a200000e0000 */
[----:B------:R-:W-:-:S02]  /*da40*/  ISETP.GE.AND P0, PT, R59, R18, PT ;  /* 0x000000123b00720c */ /* 0x000fc40003f06270 */
[----:B------:R-:W-:Y:S02]  /*da50*/  ISETP.GE.AND P1, PT, R61, R18, PT ;  /* 0x000000123d00720c */ /* 0x000fe40003f26270 */
        /* <DEDUP_REMOVED lines=8> */
[----:B------:R-:W-:-:S09]  /*dae0*/  ISETP.GE.AND P2, PT, R69, UR4, PT ;  /* 0x0000000445007c0c */ /* 0x000fd2000bf46270 */
[-C--:B-1----:R-:W-:Y:S02]  /*daf0*/  @!P4 LEA R2, P6, R57, R60.reuse, 0x1 ;  /* 0x0000003c3902c211 */ /* 0x082fe400078c08ff */
[----:B------:R-:W-:Y:S02]  /*db00*/  @!P3 LEA R58, P5, R65, R60, 0x1 ;  /* 0x0000003c413ab211 */ /* 0x000fe400078a08ff */
[----:B--2---:R-:W-:Y:S02]  /*db10*/  @!P4 LEA.HI.X R3, R57, R62, R63, 0x1, P6 ;  /* 0x0000003e3903c211 */ /* 0x004fe400030f0c3f */
[----:B------:R-:W-:Y:S02]  /*db20*/  @!P2 LEA R60, P6, R69, R60, 0x1 ;  /* 0x0000003c453ca211 */ /* 0x000fe400078c08ff */
[-C--:B------:R-:W-:Y:S01]  /*db30*/  @!P3 LEA.HI.X R59, R65, R62.reuse, R64, 0x1, P5 ;  /* 0x0000003e413bb211 */ /* 0x080fe200028f0c40 */
[----:B-----5:R0:W-:Y:S01]  /*db40*/  @!P4 ST.E.128 desc[UR8][R2.64], R4 ;  /* 0x000000040200c985 */ /* 0x0201e2000c101d08 */
[----:B------:R-:W-:-:S03]  /*db50*/  @!P2 LEA.HI.X R61, R69, R62, R66, 0x1, P6 ;  /* 0x0000003e453da211 */ /* 0x000fc600030f0c42 */
[----:B------:R0:W-:Y:S04]  /*db60*/  @!P3 ST.E.128 desc[UR8][R58.64], R24 ;  /* 0x000000183a00b985 */ /* 0x0001e8000c101d08 */
[----:B------:R0:W-:Y:S02]  /*db70*/  @!P2 ST.E.128 desc[UR8][R60.64], R40 ;  /* 0x000000283c00a985 */ /* 0x0001e4000c101d08 */
.L_x_3418:
[----:B------:R-:W-:Y:S05]  /*db80*/  BSYNC B1 ;  /* 0x0000000000017941 */ /* 0x000fea0003800000 */
.L_x_3417:
        /* <DEDUP_REMOVED lines=8> */
[----:B------:R-:W-:-:S09]  /*dc10*/  ISETP.GE.AND P6, PT, R69, UR4, PT ;  /* 0x0000000445007c0c */ /* 0x000fd2000bfc6270 */
[-C--:B----4-:R-:W-:Y:S02]  /*dc20*/  @!P4 LEA R2, P0, R57, R6.reuse, 0x1 ;  /* 0x000000063902c211 */ /* 0x090fe400078008ff */
[-C--:B------:R-:W-:Y:S02]  /*dc30*/  @!P5 LEA R4, P2, R65, R6.reuse, 0x1 ;  /* 0x000000064104d211 */ /* 0x080fe400078408ff */
[----:B------:R-:W-:Y:S02]  /*dc40*/  @!P6 LEA R6, P3, R69, R6, 0x1 ;  /* 0x000000064506e211 */ /* 0x000fe400078608ff */
[-C--:B---3--:R-:W-:Y:S02]  /*dc50*/  @!P4 LEA.HI.X R3, R57, R24.reuse, R63, 0x1, P0 ;  /* 0x000000183903c211 */ /* 0x088fe400000f0c3f */
[-C--:B------:R-:W-:Y:S02]  /*dc60*/  @!P5 LEA.HI.X R5, R65, R24.reuse, R64, 0x1, P2 ;  /* 0x000000184105d211 */ /* 0x080fe400010f0c40 */
[----:B------:R-:W-:Y:S01]  /*dc70*/  @!P6 LEA.HI.X R7, R69, R24, R66, 0x1, P3 ;  /* 0x000000184507e211 */ /* 0x000fe200018f0c42 */
[----:B------:R3:W-:Y:S04]  /*dc80*/  @!P4 ST.E.128 desc[UR8][R2.64], R8 ;  /* 0x000000080200c985 */ /* 0x0007e8000c101d08 */
[----:B------:R3:W-:Y:S04]  /*dc90*/  @!P5 ST.E.128 desc[UR8][R4.64], R28 ;  /* 0x0000001c0400d985 */ /* 0x0007e8000c101d08 */
[----:B------:R3:W-:Y:S02]  /*dca0*/  @!P6 ST.E.128 desc[UR8][R6.64], R44 ;  /* 0x0000002c0600e985 */ /* 0x0007e4000c101d08 */
.L_x_3420:
[----:B------:R-:W-:Y:S05]  /*dcb0*/  BSYNC B1 ;  /* 0x0000000000017941 */ /* 0x000fea0003800000 */
.L_x_3419:
[----:B---3--:R3:W0:Y:S01]  /*dcc0*/  SHFL.IDX PT, R8, R56, 0x2, 0x181f ;  /* 0x00581f0038087f89 */ /* 0x00862200000e0000 */
[----:B------:R-:W-:Y:S03]  /*dcd0*/  BSSY B1, `(.L_x_3421) ;  /* 0x0000011000017945 */ /* 0x000fe60003800000 */
[----:B----4-:R3:W4:Y:S01]  /*dce0*/  SHFL.IDX PT, R6, R0, 0x2, 0x181f ;  /* 0x00581f0000067f89 */ /* 0x01072200000e0000 */
        /* <DEDUP_REMOVED lines=9> */
[-C--:B0-----:R-:W-:Y:S02]  /*dd80*/  @!P3 LEA.HI.X R3, R57, R8.reuse, R63, 0x1, P0 ;  /* 0x000000083903b211 */ /* 0x081fe400000f0c3f */
[-C--:B------:R-:W-:Y:S02]  /*dd90*/  @!P4 LEA.HI.X R5, R65, R8.reuse, R64, 0x1, P1 ;  /* 0x000000084105c211 */ /* 0x080fe400008f0c40 */
[----:B------:R-:W-:Y:S01]  /*dda0*/  @!P5 LEA.HI.X R7, R69, R8, R66, 0x1, P2 ;  /* 0x000000084507d211 */ /* 0x000fe200010f0c42 */
[----:B------:R0:W-:Y:S04]  /*ddb0*/  @!P3 ST.E.128 desc[UR8][R2.64], R12 ;  /* 0x0000000c0200b985 */ /* 0x0001e8000c101d08 */
[----:B------:R0:W-:Y:S04]  /*ddc0*/  @!P4 ST.E.128 desc[UR8][R4.64], R32 ;  /* 0x000000200400c985 */ /* 0x0001e8000c101d08 */
[----:B------:R0:W-:Y:S02]  /*ddd0*/  @!P5 ST.E.128 desc[UR8][R6.64], R48 ;  /* 0x000000300600d985 */ /* 0x0001e4000c101d08 */
.L_x_3422:
[----:B------:R-:W-:Y:S05]  /*dde0*/  BSYNC B1 ;  /* 0x0000000000017941 */ /* 0x000fea0003800000 */
.L_x_3421:
[----:B0-----:R-:W-:Y:S01]  /*ddf0*/  VIADD R3, R67, 0x60 ;  /* 0x0000006043037836 */ /* 0x001fe20000000000 */
[----:B---3--:R-:W0:Y:S04]  /*de00*/  SHFL.IDX PT, R56, R56, 0x3, 0x181f ;  /* 0x00781f0038387f89 */ /* 0x008e2800000e0000 */
[----:B------:R-:W-:Y:S01]  /*de10*/  ISETP.GE.AND P0, PT, R3, R18, PT ;  /* 0x000000120300720c */ /* 0x000fe20003f06270 */
[----:B------:R-:W3:-:S12]  /*de20*/  SHFL.IDX PT, R0, R0, 0x3, 0x181f ;  /* 0x00781f0000007f89 */ /* 0x000ed800000e0000 */
[----:B------:R-:W-:Y:S05]  /*de30*/  @P0 BRA `(.L_x_3423) ;  /* 0x00000020005c0947 */ /* 0x000fea0003800000 */
[----:B------:R-:W-:Y:S01]  /*de40*/  ULDC UR4, c[0x0][0xac8] ;  /* 0x0002b20000047ab9 */ /* 0x000fe20000000800 */
[----:B------:R-:W-:Y:S01]  /*de50*/  ULDC.64 UR8, c[0x0][0x208] ;  /* 0x0000820000087ab9 */ /* 0x000fe20000000a00 */
[----:B------:R-:W-:Y:S02]  /*de60*/  ISETP.GE.AND P2, PT, R57, UR4, PT ;  /* 0x0000000439007c0c */ /* 0x000fe4000bf46270 */
[----:B------:R-:W-:-:S11]  /*de70*/  ISETP.GE.AND P3, PT, R65, UR4, PT ;  /* 0x0000000441007c0c */ /* 0x000fd6000bf66270 */
[-C--:B---3--:R-:W-:Y:S02]  /*de80*/  @!P2 LEA R2, P0, R57, R0.reuse, 0x1 ;  /* 0x000000003902a211 */ /* 0x088fe400078008ff */
[----:B------:R-:W-:Y:S02]  /*de90*/  @!P3 LEA R4, P1, R65, R0, 0x1 ;  /* 0x000000004104b211 */ /* 0x000fe400078208ff */
[-C--:B0-----:R-:W-:Y:S02]  /*dea0*/  @!P2 LEA.HI.X R3, R57, R56.reuse, R63, 0x1, P0 ;  /* 0x000000383903a211 */ /* 0x081fe400000f0c3f */
[----:B------:R-:W-:Y:S02]  /*deb0*/  ISETP.GE.AND P0, PT, R69, UR4, PT ;  /* 0x0000000445007c0c */ /* 0x000fe4000bf06270 */
[----:B------:R-:W-:Y:S01]  /*dec0*/  @!P3 LEA.HI.X R5, R65, R56, R64, 0x1, P1 ;  /* 0x000000384105b211 */ /* 0x000fe200008f0c40 */
[----:B------:R0:W-:Y:S04]  /*ded0*/  @!P2 ST.E.128 desc[UR8][R2.64], R20 ;  /* 0x000000140200a985 */ /* 0x0001e8000c101d08 */
[----:B------:R0:W-:Y:S06]  /*dee0*/  @!P3 ST.E.128 desc[UR8][R4.64], R36 ;  /* 0x000000240400b985 */ /* 0x0001ec000c101d08 */
[----:B------:R-:W-:Y:S05]  /*def0*/  @P0 BRA `(.L_x_3423) ;  /* 0x00000020002c0947 */ /* 0x000fea0003800000 */
[----:B0-----:R-:W-:Y:S01]  /*df00*/  LEA R2, P0, R69, R0, 0x1 ;  /* 0x0000000045027211 */ /* 0x001fe200078008ff */
[----:B------:R-:W-:-:S03]  /*df10*/  ULDC.64 UR8, c[0x0][0x208] ;  /* 0x0000820000087ab9 */ /* 0x000fc60000000a00 */
[----:B------:R-:W-:-:S05]  /*df20*/  LEA.HI.X R3, R69, R56, R66, 0x1, P0 ;  /* 0x0000003845037211 */ /* 0x000fca00000f0c42 */
[----:B------:R0:W-:Y:S01]  /*df30*/  ST.E.128 desc[UR8][R2.64], R52 ;  /* 0x0000003402007985 */ /* 0x0001e2000c101d08 */
[----:B------:R-:W-:Y:S05]  /*df40*/  BRA `(.L_x_3423) ;  /* 0x0000002000187947 */ /* 0x000fea0003800000 */
.L_x_3416:
[----:B------:R-:W-:Y:S01]  /*df50*/  ULDC.64 UR14, c[0x0][0xb08] ;  /* 0x0002c200000e7ab9 */ /* 0x000fe20000000a00 */
[----:B------:R-:W-:Y:S01]  /*df60*/  R2UR UR18, R228 ;  /* 0x00000000e41272ca */ /* 0x000fe200000e0000 */
[----:B------:R-:W-:Y:S01]  /*df70*/  UIMAD UR12, UR16, UR14, URZ ;  /* 0x0000000e100c72a4 */ /* 0x000fe2000f8e023f */
[----:B------:R-:W0:Y:S01]  /*df80*/  @P1 LDC R0, c[0x0][0xbec] ;  /* 0x0002fb00ff001b82 */ /* 0x000e220000000800 */
[----:B------:R-:W-:Y:S01]  /*df90*/  UIMAD.WIDE.U32 UR10, UR4, UR14, URZ ;  /* 0x0000000e040a72a5 */ /* 0x000fe2000f8e003f */
[----:B------:R-:W-:Y:S01]  /*dfa0*/  R2UR UR17, R23 ;  /* 0x00000000171172ca */ /* 0x000fe200000e0000 */
[----:B------:R-:W-:Y:S01]  /*dfb0*/  UIMAD UR12, UR4, UR15, UR12 ;  /* 0x0000000f040c72a4 */ /* 0x000fe2000f8e020c */
[----:B------:R-:W-:Y:S01]  /*dfc0*/  IMAD.MOV.U32 R5, RZ, RZ, R11 ;  /* 0x000000ffff057224 */ /* 0x000fe200078e000b */
[----:B------:R-:W-:Y:S01]  /*dfd0*/  USHF.R.S32.HI UR4, URZ, 0x1f, UR9 ;  /* 0x0000001f3f047899 */ /* 0x000fe20008011409 */
[----:B------:R-:W-:Y:S01]  /*dfe0*/  ISETP.GE.AND P0, PT, R13, R18, PT ;  /* 0x000000120d00720c */ /* 0x000fe20003f06270 */
[----:B------:R-:W-:Y:S01]  /*dff0*/  UIADD3 UR11, UR11, UR12, URZ ;  /* 0x0000000c0b0b7290 */ /* 0x000fe2000fffe03f */
[----:B------:R-:W1:Y:S01]  /*e000*/  @P1 LDC R7, c[0x0][0xbf0] ;  /* 0x0002fc00ff071b82 */ /* 0x000e620000000800 */
[----:B------:R-:W-:Y:S01]  /*e010*/  UIADD3 UR8, UR8, 0x36820, URZ ;  /* 0x0003682008087890 */ /* 0x000fe2000fffe03f */
[----:B------:R-:W-:Y:S01]  /*e020*/  BSSY B1, `(.L_x_3424) ;  /* 0x000009c000017945 */ /* 0x000fe20003800000 */
[----:B------:R-:W-:Y:S01]  /*e030*/  ULDC.64 UR12, c[0x0][0xb38] ;  /* 0x0002ce00000c7ab9 */ /* 0x000fe20000000a00 */
[----:B------:R-:W-:Y:S01]  /*e040*/  SHF.R.S32.HI R80, RZ, 0x1f, R208 ;  /* 0x0000001fff507819 */ /* 0x000fe200000114d0 */
[----:B------:R-:W-:Y:S01]  /*e050*/  UIMAD.WIDE.U32 UR10, UR18, UR12, UR10 ;  /* 0x0000000c120a72a5 */ /* 0x000fe2000f8e000a */
[----:B------:R-:W-:Y:S01]  /*e060*/  SHF.R.S32.HI R81, RZ, 0x1f, R209 ;  /* 0x0000001fff517819 */ /* 0x000fe200000114d1 */
[----:B------:R-:W-:Y:S01]  /*e070*/  UPRMT UR8, URZ, 0x654, UR8 ;  /* 0x000006543f087896 */ /* 0x000fe20008000008 */
[----:B------:R-:W-:Y:S01]  /*e080*/  SHF.R.S32.HI R82, RZ, 0x1f, R210 ;  /* 0x0000001fff527819 */ /* 0x000fe200000114d2 */
[----:B------:R-:W-:Y:S01]  /*e090*/  UIMAD UR11, UR18, UR13, UR11 ;  /* 0x0000000d120b72a4 */ /* 0x000fe2000f8e020b */
[----:B------:R-:W-:-:S02]  /*e0a0*/  SHF.R.S32.HI R83, RZ, 0x1f, R211 ;  /* 0x0000001fff537819 */ /* 0x000fc400000114d3 */
[----:B------:R-:W-:Y:S01]  /*e0b0*/  ULDC.64 UR12, c[0x0][0xb40] ;  /* 0x0002d000000c7ab9 */ /* 0x000fe20000000a00 */
[----:B------:R-:W-:Y:S01]  /*e0c0*/  SHF.R.S32.HI R84, RZ, 0x1f, R212 ;  /* 0x0000001fff547819 */ /* 0x000fe200000114d4 */
[----:B------:R-:W-:Y:S01]  /*e0d0*/  UIMAD UR4, UR4, UR12, URZ ;  /* 0x0000000c040472a4 */ /* 0x000fe2000f8e023f */
[----:B------:R-:W-:Y:S01]  /*e0e0*/  SHF.R.S32.HI R85, RZ, 0x1f, R213 ;  /* 0x0000001fff557819 */ /* 0x000fe200000114d5 */
[----:B------:R-:W-:Y:S01]  /*e0f0*/  UIMAD.WIDE.U32 UR10, UR9, UR12, UR10 ;  /* 0x0000000c090a72a5 */ /* 0x000fe2000f8e000a */
[----:B0-----:R-:W-:Y:S01]  /*e100*/  @P1 IMAD.HI.U32 R0, R11, R0, RZ ;  /* 0x000000000b001227 */ /* 0x001fe200078e00ff */
[----:B------:R-:W-:Y:S01]  /*e110*/  UIMAD UR4, UR9, UR13, UR4 ;  /* 0x0000000d090472a4 */ /* 0x000fe2000f8e0204 */
[----:B------:R-:W-:Y:S01]  /*e120*/  SYNCS.ARRIVE.TRANS64.RED.A1T0 RZ, [UR8], RZ ;  /* 0x000000ffffff79a7 */ /* 0x000fe20008100408 */
[----:B------:R-:W-:Y:S01]  /*e130*/  SHF.R.S32.HI R86, RZ, 0x1f, R214 ;  /* 0x0000001fff567819 */ /* 0x000fe200000114d6 */
[----:B------:R-:W-:Y:S01]  /*e140*/  ULDC.64 UR12, c[0x0][0xb48] ;  /* 0x0002d200000c7ab9 */ /* 0x000fe20000000a00 */
[----:B------:R-:W-:Y:S01]  /*e150*/  UIADD3 UR11, UR11, UR4, URZ ;  /* 0x000000040b0b7290 */ /* 0x000fe2000fffe03f */
[----:B------:R-:W-:-:S02]  /*e160*/  SHF.R.S32.HI R87, RZ, 0x1f, R215 ;  /* 0x0000001fff577819 */ /* 0x000fc400000114d7 */
[----:B-1----:R-:W-:Y:S01]  /*e170*/  @P1 SHF.R.U32.HI R5, RZ, R7, R0 ;  /* 0x00000007ff051219 */ /* 0x002fe20000011600 */
[----:B------:R-:W-:Y:S01]  /*e180*/  UIMAD.WIDE.U32 UR10, UR17, UR12, UR10 ;  /* 0x0000000c110a72a5 */ /* 0x000fe2000f8e000a */
[----:B------:R-:W-:Y:S02]  /*e190*/  SHF.R.S32.HI R126, RZ, 0x1f, R216 ;  /* 0x0000001fff7e7819 */ /* 0x000fe400000114d8 */
[--C-:B------:R-:W-:Y:S01]  /*e1a0*/  SHF.R.S32.HI R0, RZ, 0x1f, R5.reuse ;  /* 0x0000001fff007819 */ /* 0x100fe20000011405 */
[----:B------:R-:W-:Y:S01]  /*e1b0*/  IMAD.MOV R2, RZ, RZ, -R5 ;  /* 0x000000ffff027224 */ /* 0x000fe200078e0a05 */
[----:B------:R-:W-:Y:S01]  /*e1c0*/  UIMAD UR4, UR17, UR13, UR11 ;  /* 0x0000000d110472a4 */ /* 0x000fe2000f8e020b */
[----:B------:R-:W-:Y:S02]  /*e1d0*/  SHF.R.S32.HI R127, RZ, 0x1f, R217 ;  /* 0x0000001fff7f7819 */ /* 0x000fe400000114d9 */
[----:B------:R-:W-:Y:S01]  /*e1e0*/  ULDC.64 UR12, c[0x0][0xb30] ;  /* 0x0002cc00000c7ab9 */ /* 0x000fe20000000a00 */
[----:B------:R-:W-:Y:S01]  /*e1f0*/  IMAD R7, R3, R2, R11 ;  /* 0x0000000203077224 */ /* 0x000fe200078e020b */
[----:B------:R-:W-:Y:S01]  /*e200*/  SHF.R.S32.HI R128, RZ, 0x1f, R218 ;  /* 0x0000001fff807819 */ /* 0x000fe200000114da */
[----:B------:R-:W-:Y:S01]  /*e210*/  IMAD R0, R0, UR12, RZ ;  /* 0x0000000c00007c24 */ /* 0x000fe2000f8e02ff */
[----:B------:R-:W-:Y:S01]  /*e220*/  SHF.R.S32.HI R129, RZ, 0x1f, R219 ;  /* 0x0000001fff817819 */ /* 0x000fe200000114db */
[----:B------:R-:W-:Y:S01]  /*e230*/  IMAD.U32 R3, RZ, RZ, UR11 ;  /* 0x0000000bff037e24 */ /* 0x000fe2000f8e00ff */
        /* <DEDUP_REMOVED lines=20> */
[----:B------:R-:W-:-:S04]  /*e380*/  LEA R0, P1, R2, UR10, 0x2 ;  /* 0x0000000a02007c11 */ /* 0x000fc8000f8210ff */
[----:B------:R-:W-:Y:S02]  /*e390*/  LEA.HI.X R8, R2, UR11, R3, 0x2, P1 ;  /* 0x0000000b02087c11 */ /* 0x000fe400088f1403 */
[----:B------:R0:W1:Y:S04]  /*e3a0*/  SHFL.IDX PT, R2, R0, RZ, 0x1c1f ;  /* 0x001c1fff00027589 */ /* 0x00006800000e0000 */
[----:B------:R0:W2:Y:S01]  /*e3b0*/  SHFL.IDX PT, R3, R8, RZ, 0x1c1f ;  /* 0x001c1fff08037589 */ /* 0x0000a200000e0000 */
[----:B------:R-:W-:Y:S05]  /*e3c0*/  @P0 BRA `(.L_x_3425) ;  /* 0x0000000400840947 */ /* 0x000fea0003800000 */
[----:B------:R-:W-:Y:S01]  /*e3d0*/  ULDC UR4, c[0x0][0xac8] ;  /* 0x0002b20000047ab9 */ /* 0x000fe20000000800 */
[----:B------:R-:W-:Y:S01]  /*e3e0*/  ULDC.64 UR8, c[0x0][0x208] ;  /* 0x0000820000087ab9 */ /* 0x000fe20000000a00 */
[----:B------:R-:W-:Y:S02]  /*e3f0*/  ISETP.GE.AND P1, PT, R227, UR4, PT ;  /* 0x00000004e3007c0c */ /* 0x000fe4000bf26270 */
[----:B------:R-:W-:Y:S02]  /*e400*/  ISETP.GE.AND P0, PT, R226, UR4, PT ;  /* 0x00000004e2007c0c */ /* 0x000fe4000bf06270 */
[----:B------:R-:W-:Y:S02]  /*e410*/  ISETP.GE.AND P2, PT, R204, UR4, PT ;  /* 0x00000004cc007c0c */ /* 0x000fe4000bf46270 */
[----:B------:R-:W-:Y:S02]  /*e420*/  ISETP.GE.AND P3, PT, R225, UR4, PT ;  /* 0x00000004e1007c0c */ /* 0x000fe4000bf66270 */
[----:B------:R-:W-:-:S05]  /*e430*/  ISETP.GE.AND P4, PT, R224, UR4, PT ;  /* 0x00000004e0007c0c */ /* 0x000fca000bf86270 */
[CC--:B-1----:R-:W-:Y:S02]  /*e440*/  @!P1 LEA R6, P5, R227.reuse, R2.reuse, 0x2 ;  /* 0x00000002e3069211 */ /* 0x0c2fe400078a10ff */
[-C--:B------:R-:W-:Y:S02]  /*e450*/  @!P0 LEA R10, P6, R226, R2.reuse, 0x2 ;  /* 0x00000002e20a8211 */ /* 0x080fe400078c10ff */
[----:B--2---:R-:W-:Y:S01]  /*e460*/  @!P2 IMAD.WIDE R4, R204, 0x4, R2 ;  /* 0x00000004cc04a825 */ /* 0x004fe200078e0202 */
[-C--:B------:R-:W-:Y:S02]  /*e470*/  @!P1 LEA.HI.X R7, R227, R3.reuse, R137, 0x2, P5 ;  /* 0x00000003e3079211 */ /* 0x080fe400028f1489 */
[----:B------:R-:W-:Y:S02]  /*e480*/  @!P0 LEA.HI.X R11, R226, R3, R136, 0x2, P6 ;  /* 0x00000003e20b8211 */ /* 0x000fe400030f1488 */
[----:B------:R-:W-:Y:S01]  /*e490*/  ISETP.GE.AND P5, PT, R223, UR4, PT ;  /* 0x00000004df007c0c */ /* 0x000fe2000bfa6270 */
[----:B------:R1:W-:Y:S01]  /*e4a0*/  @!P2 ST.E.64 desc[UR8][R4.64], R24 ;  /* 0x000000180400a985 */ /* 0x0003e2000c101b08 */
[----:B------:R-:W-:-:S02]  /*e4b0*/  @!P3 LEA R12, P6, R225, R2, 0x2 ;  /* 0x00000002e10cb211 */ /* 0x000fc400078c10ff */
[----:B------:R-:W-:Y:S01]  /*e4c0*/  @!P4 LEA R14, P2, R224, R2, 0x2 ;  /* 0x00000002e00ec211 */ /* 0x000fe200078410ff */
[----:B------:R2:W-:Y:S01]  /*e4d0*/  @!P1 ST.E.64 desc[UR8][R6.64], R28 ;  /* 0x0000001c06009985 */ /* 0x0005e2000c101b08 */
[-C--:B------:R-:W-:Y:S02]  /*e4e0*/  @!P3 LEA.HI.X R13, R225, R3.reuse, R135, 0x2, P6 ;  /* 0x00000003e10db211 */ /* 0x080fe400030f1487 */
[----:B------:R-:W-:Y:S01]  /*e4f0*/  ISETP.GE.AND P1, PT, R221, UR4, PT ;  /* 0x00000004dd007c0c */ /* 0x000fe2000bf26270 */
[----:B------:R3:W-:Y:S01]  /*e500*/  @!P0 ST.E.64 desc[UR8][R10.64], R32 ;  /* 0x000000200a008985 */ /* 0x0007e2000c101b08 */
[----:B------:R-:W-:Y:S02]  /*e510*/  ISETP.GE.AND P0, PT, R222, UR4, PT ;  /* 0x00000004de007c0c */ /* 0x000fe4000bf06270 */
[----:B------:R-:W-:Y:S01]  /*e520*/  @!P4 LEA.HI.X R15, R224, R3, R134, 0x2, P2 ;  /* 0x00000003e00fc211 */ /* 0x000fe200010f1486 */
[----:B------:R4:W-:Y:S01]  /*e530*/  @!P3 ST.E.64 desc[UR8][R12.64], R36 ;  /* 0x000000240c00b985 */ /* 0x0009e2000c101b08 */
[----:B------:R-:W-:-:S02]  /*e540*/  ISETP.GE.AND P2, PT, R220, UR4, PT ;  /* 0x00000004dc007c0c */ /* 0x000fc4000bf46270 */
[----:B------:R-:W-:Y:S01]  /*e550*/  @!P5 LEA R22, P6, R223, R2, 0x2 ;  /* 0x00000002df16d211 */ /* 0x000fe200078c10ff */
[----:B------:R5:W-:Y:S01]  /*e560*/  @!P4 ST.E.64 desc[UR8][R14.64], R40 ;  /* 0x000000280e00c985 */ /* 0x000be2000c101b08 */
[----:B------:R-:W-:Y:S02]  /*e570*/  ISETP.GE.AND P3, PT, R219, UR4, PT ;  /* 0x00000004db007c0c */ /* 0x000fe4000bf66270 */
[----:B------:R-:W-:-:S03]  /*e580*/  @!P5 LEA.HI.X R23, R223, R3, R133, 0x2, P6 ;  /* 0x00000003df17d211 */ /* 0x000fc600030f1485 */
[CC--:B-1----:R-:W-:Y:S02]  /*e590*/  @!P0 LEA R4, P4, R222.reuse, R2.reuse, 0x2 ;  /* 0x00000002de048211 */ /* 0x0c2fe400078810ff */
[----:B------:R1:W-:Y:S01]  /*e5a0*/  @!P5 ST.E.64 desc[UR8][R22.64], R44 ;  /* 0x0000002c1600d985 */ /* 0x0003e2000c101b08 */
[CC--:B--2---:R-:W-:Y:S02]  /*e5b0*/  @!P1 LEA R6, P5, R221.reuse, R2.reuse, 0x2 ;  /* 0x00000002dd069211 */ /* 0x0c4fe400078a10ff */
[-C--:B------:R-:W-:Y:S02]  /*e5c0*/  @!P0 LEA.HI.X R5, R222, R3.reuse, R132, 0x2, P4 ;  /* 0x00000003de058211 */ /* 0x080fe400020f1484 */
[----:B------:R-:W-:Y:S02]  /*e5d0*/  ISETP.GE.AND P4, PT, R218, UR4, PT ;  /* 0x00000004da007c0c */ /* 0x000fe4000bf86270 */
[----:B---3--:R-:W-:Y:S01]  /*e5e0*/  @!P2 LEA R10, P6, R220, R2, 0x2 ;  /* 0x00000002dc0aa211 */ /* 0x008fe200078c10ff */
[----:B------:R-:W-:Y:S01]  /*e5f0*/  @!P0 ST.E.64 desc[UR8][R4.64], R48 ;  /* 0x0000003004008985 */ /* 0x000fe2000c101b08 */
[----:B------:R-:W-:-:S02]  /*e600*/  @!P1 LEA.HI.X R7, R221, R3, R131, 0x2, P5 ;  /* 0x00000003dd079211 */ /* 0x000fc400028f1483 */
[----:B------:R-:W-:Y:S02]  /*e610*/  ISETP.GE.AND P5, PT, R217, UR4, PT ;  /* 0x00000004d9007c0c */ /* 0x000fe4000bfa6270 */
[----:B------:R-:W-:Y:S01]  /*e620*/  @!P2 LEA.HI.X R11, R220, R3, R130, 0x2, P6 ;  /* 0x00000003dc0ba211 */ /* 0x000fe200030f1482 */
[----:B------:R2:W-:Y:S01]  /*e630*/  @!P1 ST.E.64 desc[UR8][R6.64], R52 ;  /* 0x0000003406009985 */ /* 0x0005e2000c101b08 */
[-C--:B----4-:R-:W-:Y:S02]  /*e640*/  @!P3 LEA R12, P6, R219, R2.reuse, 0x2 ;  /* 0x00000002db0cb211 */ /* 0x090fe400078c10ff */
[----:B------:R-:W-:Y:S01]  /*e650*/  ISETP.GE.AND P1, PT, R215, UR4, PT ;  /* 0x00000004d7007c0c */ /* 0x000fe2000bf26270 */
[----:B------:R3:W-:Y:S01]  /*e660*/  @!P2 ST.E.64 desc[UR8][R10.64], R56 ;  /* 0x000000380a00a985 */ /* 0x0007e2000c101b08 */
[----:B------:R-:W-:Y:S02]  /*e670*/  ISETP.GE.AND P2, PT, R216, UR4, PT ;  /* 0x00000004d8007c0c */ /* 0x000fe4000bf46270 */
[----:B-----5:R-:W-:-:S02]  /*e680*/  @!P4 LEA R14, P0, R218, R2, 0x2 ;  /* 0x00000002da0ec211 */ /* 0x020fc400078010ff */
[-C--:B------:R-:W-:Y:S02]  /*e690*/  @!P3 LEA.HI.X R13, R219, R3.reuse, R129, 0x2, P6 ;  /* 0x00000003db0db211 */ /* 0x080fe400030f1481 */
[-C--:B------:R-:W-:Y:S02]  /*e6a0*/  @!P4 LEA.HI.X R15, R218, R3.reuse, R128, 0x2, P0 ;  /* 0x00000003da0fc211 */ /* 0x080fe400000f1480 */
[----:B------:R-:W-:Y:S01]  /*e6b0*/  ISETP.GE.AND P0, PT, R214, UR4, PT ;  /* 0x00000004d6007c0c */ /* 0x000fe2000bf06270 */
[----:B------:R-:W-:Y:S01]  /*e6c0*/  @!P3 ST.E.64 desc[UR8][R12.64], R60 ;  /* 0x0000003c0c00b985 */ /* 0x000fe2000c101b08 */
[-C--:B-1----:R-:W-:Y:S02]  /*e6d0*/  @!P5 LEA R22, P6, R217, R2.reuse, 0x2 ;  /* 0x00000002d916d211 */ /* 0x082fe400078c10ff */
[----:B--2---:R-:W-:Y:S01]  /*e6e0*/  @!P1 LEA R6, P3, R215, R2, 0x2 ;  /* 0x00000002d7069211 */ /* 0x004fe200078610ff */
[----:B------:R1:W-:Y:S01]  /*e6f0*/  @!P4 ST.E.64 desc[UR8][R14.64], R64 ;  /* 0x000000400e00c985 */ /* 0x0003e2000c101b08 */
[----:B------:R-:W-:-:S02]  /*e700*/  @!P5 LEA.HI.X R23, R217, R3, R127, 0x2, P6 ;  /* 0x00000003d917d211 */ /* 0x000fc400030f147f */
[-C--:B------:R-:W-:Y:S02]  /*e710*/  @!P2 LEA R4, P6, R216, R2.reuse, 0x2 ;  /* 0x00000002d804a211 */ /* 0x080fe400078c10ff */
[----:B------:R-:W-:Y:S01]  /*e720*/  ISETP.GE.AND P4, PT, R212, UR4, PT ;  /* 0x00000004d4007c0c */ /* 0x000fe2000bf86270 */
[----:B------:R2:W-:Y:S01]  /*e730*/  @!P5 ST.E.64 desc[UR8][R22.64], R68 ;  /* 0x000000441600d985 */ /* 0x0005e2000c101b08 */
[----:B------:R-:W-:Y:S02]  /*e740*/  ISETP.GE.AND P5, PT, R213, UR4, PT ;  /* 0x00000004d5007c0c */ /* 0x000fe4000bfa6270 */
[-C--:B------:R-:W-:Y:S02]  /*e750*/  @!P2 LEA.HI.X R5, R216, R3.reuse, R126, 0x2, P6 ;  /* 0x00000003d805a211 */ /* 0x080fe400030f147e */
[----:B---3--:R-:W-:Y:S02]  /*e760*/  @!P0 LEA R10, P6, R214, R2, 0x2 ;  /* 0x00000002d60a8211 */ /* 0x008fe400078c10ff */
[----:B------:R-:W-:Y:S01]  /*e770*/  @!P1 LEA.HI.X R7, R215, R3, R87, 0x2, P3 ;  /* 0x00000003d7079211 */ /* 0x000fe200018f1457 */
[----:B------:R3:W-:Y:S01]  /*e780*/  @!P2 ST.E.64 desc[UR8][R4.64], R72 ;  /* 0x000000480400a985 */ /* 0x0007e2000c101b08 */
[----:B------:R-:W-:-:S02]  /*e790*/  ISETP.GE.AND P3, PT, R211, UR4, PT ;  /* 0x00000004d3007c0c */ /* 0x000fc4000bf66270 */
[-C--:B------:R-:W-:Y:S01]  /*e7a0*/  @!P0 LEA.HI.X R11, R214, R3.reuse, R86, 0x2, P6 ;  /* 0x00000003d60b8211 */ /* 0x080fe200030f1456 */
[----:B------:R4:W-:Y:S01]  /*e7b0*/  @!P1 ST.E.64 desc[UR8][R6.64], R76 ;  /* 0x0000004c06009985 */ /* 0x0009e2000c101b08 */
[-C--:B-1----:R-:W-:Y:S02]  /*e7c0*/  @!P4 LEA R14, P2, R212, R2.reuse, 0x2 ;  /* 0x00000002d40ec211 */ /* 0x082fe400078410ff */
[C---:B------:R-:W-:Y:S01]  /*e7d0*/  @!P5 LEA R12, P1, R213.reuse, R2, 0x2 ;  /* 0x00000002d50cd211 */ /* 0x040fe200078210ff */
[----:B------:R1:W-:Y:S01]  /*e7e0*/  @!P0 ST.E.64 desc[UR8][R10.64], R20 ;  /* 0x000000140a008985 */ /* 0x0003e2000c101b08 */
[----:B------:R-:W-:Y:S02]  /*e7f0*/  ISETP.GE.AND P0, PT, R210, UR4, PT ;  /* 0x00000004d2007c0c */ /* 0x000fe4000bf06270 */
[----:B------:R-:W-:Y:S02]  /*e800*/  @!P5 LEA.HI.X R13, R213, R3, R85, 0x2, P1 ;  /* 0x00000003d50dd211 */ /* 0x000fe400008f1455 */
[----:B------:R-:W-:-:S02]  /*e810*/  ISETP.GE.AND P1, PT, R209, UR4, PT ;  /* 0x00000004d1007c0c */ /* 0x000fc4000bf26270 */
[CC--:B--2---:R-:W-:Y:S01]  /*e820*/  @!P3 LEA R22, P6, R211.reuse, R2.reuse, 0x2 ;  /* 0x00000002d316b211 */ /* 0x0c4fe200078c10ff */
[----:B------:R2:W-:Y:S01]  /*e830*/  @!P5 ST.E.64 desc[UR8][R12.64], R120 ;  /* 0x000000780c00d985 */ /* 0x0005e2000c101b08 */
[-C--:B------:R-:W-:Y:S02]  /*e840*/  @!P4 LEA.HI.X R15, R212, R3.reuse, R84, 0x2, P2 ;  /* 0x00000003d40fc211 */ /* 0x080fe400010f1454 */
[----:B------:R-:W-:Y:S02]  /*e850*/  @!P3 LEA.HI.X R23, R211, R3, R83, 0x2, P6 ;  /* 0x00000003d317b211 */ /* 0x000fe400030f1453 */
[----:B------:R-:W-:Y:S01]  /*e860*/  ISETP.GE.AND P2, PT, R206, UR4, PT ;  /* 0x00000004ce007c0c */ /* 0x000fe2000bf46270 */
[----:B------:R5:W-:Y:S01]  /*e870*/  @!P4 ST.E.64 desc[UR8][R14.64], R88 ;  /* 0x000000580e00c985 */ /* 0x000be2000c101b08 */
[----:B------:R-:W-:Y:S02]  /*e880*/  ISETP.GE.AND P4, PT, R208, UR4, PT ;  /* 0x00000004d0007c0c */ /* 0x000fe4000bf86270 */
[----:B---3--:R-:W-:Y:S01]  /*e890*/  @!P0 LEA R4, P5, R210, R2, 0x2 ;  /* 0x00000002d2048211 */ /* 0x008fe200078a10ff */
[----:B------:R3:W-:Y:S01]  /*e8a0*/  @!P3 ST.E.64 desc[UR8][R22.64], R92 ;  /* 0x0000005c1600b985 */ /* 0x0007e2000c101b08 */
[----:B------:R-:W-:-:S02]  /*e8b0*/  ISETP.GE.AND P3, PT, R207, UR4, PT ;  /* 0x00000004cf007c0c */ /* 0x000fc4000bf66270 */
[-C--:B------:R-:W-:Y:S02]  /*e8c0*/  @!P0 LEA.HI.X R5, R210, R3.reuse, R82, 0x2, P5 ;  /* 0x00000003d2058211 */ /* 0x080fe400028f1452 */
[----:B------:R-:W-:Y:S02]  /*e8d0*/  ISETP.GE.AND P5, PT, R205, UR4, PT ;  /* 0x00000004cd007c0c */ /* 0x000fe4000bfa6270 */
[CC--:B----4-:R-:W-:Y:S01]  /*e8e0*/  @!P1 LEA R6, P6, R209.reuse, R2.reuse, 0x2 ;  /* 0x00000002d1069211 */ /* 0x0d0fe200078c10ff */
[----:B------:R3:W-:Y:S02]  /*e8f0*/  @!P0 ST.E.64 desc[UR8][R4.64], R96 ;  /* 0x0000006004008985 */ /* 0x0007e4000c101b08 */
[-C--:B-1----:R-:W-:Y:S02]  /*e900*/  @!P4 LEA R10, P0, R208, R2.reuse, 0x2 ;  /* 0x00000002d00ac211 */ /* 0x082fe400078010ff */
[----:B------:R-:W-:Y:S02]  /*e910*/  @!P1 LEA.HI.X R7, R209, R3, R81, 0x2, P6 ;  /* 0x00000003d1079211 */ /* 0x000fe400030f1451 */
[----:B--2---:R-:W-:-:S02]  /*e920*/  @!P3 LEA R12, P6, R207, R2, 0x2 ;  /* 0x00000002cf0cb211 */ /* 0x004fc400078c10ff */
[-C--:B------:R-:W-:Y:S01]  /*e930*/  @!P4 LEA.HI.X R11, R208, R3.reuse, R80, 0x2, P0 ;  /* 0x00000003d00bc211 */ /* 0x080fe200000f1450 */
[----:B------:R3:W-:Y:S01]  /*e940*/  @!P1 ST.E.64 desc[UR8][R6.64], R100 ;  /* 0x0000006406009985 */ /* 0x0007e2000c101b08 */
[CC--:B-----5:R-:W-:Y:S02]  /*e950*/  @!P2 LEA R14, P1, R206.reuse, R2.reuse, 0x2 ;  /* 0x00000002ce0ea211 */ /* 0x0e0fe400078210ff */
[----:B------:R-:W-:Y:S01]  /*e960*/  @!P5 LEA R2, P0, R205, R2, 0x2 ;  /* 0x00000002cd02d211 */ /* 0x000fe200078010ff */
[----:B------:R3:W-:Y:S01]  /*e970*/  @!P4 ST.E.64 desc[UR8][R10.64], R104 ;  /* 0x000000680a00c985 */ /* 0x0007e2000c101b08 */
[-C--:B------:R-:W-:Y:S02]  /*e980*/  @!P3 LEA.HI.X R13, R207, R3.reuse, R237, 0x2, P6 ;  /* 0x00000003cf0db211 */ /* 0x080fe400030f14ed */
[-C--:B------:R-:W-:Y:S02]  /*e990*/  @!P2 LEA.HI.X R15, R206, R3.reuse, R236, 0x2, P1 ;  /* 0x00000003ce0fa211 */ /* 0x080fe400008f14ec */
[----:B------:R-:W-:Y:S01]  /*e9a0*/  @!P5 LEA.HI.X R3, R205, R3, R235, 0x2, P0 ;  /* 0x00000003cd03d211 */ /* 0x000fe200000f14eb */
[----:B------:R3:W-:Y:S04]  /*e9b0*/  @!P3 ST.E.64 desc[UR8][R12.64], R108 ;  /* 0x0000006c0c00b985 */ /* 0x0007e8000c101b08 */
[----:B------:R3:W-:Y:S04]  /*e9c0*/  @!P2 ST.E.64 desc[UR8][R14.64], R112 ;  /* 0x000000700e00a985 */ /* 0x0007e8000c101b08 */
[----:B------:R3:W-:Y:S02]  /*e9d0*/  @!P5 ST.E.64 desc[UR8][R2.64], R116 ;  /* 0x000000740200d985 */ /* 0x0007e4000c101b08 */
.L_x_3425:
[----:B------:R-:W-:Y:S05]  /*e9e0*/  BSYNC B1 ;  /* 0x0000000000017941 */ /* 0x000fea0003800000 */
.L_x_3424:
[----:B------:R-:W-:Y:S01]  /*e9f0*/  ISETP.GE.AND P0, PT, R9, R18, PT ;  /* 0x000000120900720c */ /* 0x000fe20003f06270 */
[----:B---3--:R3:W4:Y:S04]  /*ea00*/  SHFL.IDX PT, R5, R8, 0x1, 0x1c1f ;  /* 0x003c1f0008057f89 */ /* 0x00872800000e0000 */
[----:B------:R3:W0:Y:S08]  /*ea10*/  SHFL.IDX PT, R4, R0, 0x1, 0x1c1f ;  /* 0x003c1f0000047f89 */ /* 0x00063000000e0000 */
[----:B---3--:R-:W-:Y:S05]  /*ea20*/  @P0 BRA `(.L_x_3423) ;  /* 0x0000001400600947 */ /* 0x008fea0003800000 */
[----:B------:R-:W-:Y:S01]  /*ea30*/  ULDC UR4, c[0x0][0xac8] ;  /* 0x0002b20000047ab9 */ /* 0x000fe20000000800 */
[----:B------:R-:W-:Y:S01]  /*ea40*/  ULDC.64 UR8, c[0x0][0x208] ;  /* 0x0000820000087ab9 */ /* 0x000fe20000000a00 */
[----:B------:R-:W-:Y:S02]  /*ea50*/  ISETP.GE.AND P2, PT, R227, UR4, PT ;  /* 0x00000004e3007c0c */ /* 0x000fe4000bf46270 */
[----:B------:R-:W-:Y:S02]  /*ea60*/  ISETP.GE.AND P1, PT, R204, UR4, PT ;  /* 0x00000004cc007c0c */ /* 0x000fe4000bf26270 */
[----:B------:R-:W-:Y:S02]  /*ea70*/  ISETP.GE.AND P5, PT, R226, UR4, PT ;  /* 0x00000004e2007c0c */ /* 0x000fe4000bfa6270 */
[----:B------:R-:W-:Y:S02]  /*ea80*/  ISETP.GE.AND P4, PT, R225, UR4, PT ;  /* 0x00000004e1007c0c */ /* 0x000fe4000bf86270 */
[----:B------:R-:W-:-:S05]  /*ea90*/  ISETP.GE.AND P3, PT, R224, UR4, PT ;  /* 0x00000004e0007c0c */ /* 0x000fca000bf66270 */
[CC--:B0-----:R-:W-:Y:S02]  /*eaa0*/  @!P2 LEA R6, P0, R227.reuse, R4.reuse, 0x2 ;  /* 0x00000004e306a211 */ /* 0x0c1fe400078010ff */
[----:B-12-4-:R-:W-:Y:S02]  /*eab0*/  @!P1 IMAD.WIDE R2, R204, 0x4, R4 ;  /* 0x00000004cc029825 */ /* 0x016fe400078e0204 */
[----:B------:R-:W-:Y:S02]  /*eac0*/  @!P2 LEA.HI.X R7, R227, R5, R137, 0x2, P0 ;  /* 0x00000005e307a211 */ /* 0x000fe400000f1489 */
[----:B------:R-:W-:Y:S01]  /*ead0*/  ISETP.GE.AND P0, PT, R223, UR4, PT ;  /* 0x00000004df007c0c */ /* 0x000fe2000bf06270 */
[----:B------:R0:W-:Y:S01]  /*eae0*/  @!P1 ST.E.64 desc[UR8][R2.64], R26 ;  /* 0x0000001a02009985 */ /* 0x0001e2000c101b08 */
[-C--:B------:R-:W-:Y:S02]  /*eaf0*/  @!P5 LEA R8, P6, R226, R4.reuse, 0x2 ;  /* 0x00000004e208d211 */ /* 0x080fe400078c10ff */
[----:B------:R-:W-:Y:S01]  /*eb00*/  ISETP.GE.AND P1, PT, R222, UR4, PT ;  /* 0x00000004de007c0c */ /* 0x000fe2000bf26270 */
[----:B------:R1:W-:Y:S01]  /*eb10*/  @!P2 ST.E.64 desc[UR8][R6.64], R30 ;  /* 0x0000001e0600a985 */ /* 0x0003e2000c101b08 */
[----:B------:R-:W-:-:S02]  /*eb20*/  @!P4 LEA R10, P2, R225, R4, 0x2 ;  /* 0x00000004e10ac211 */ /* 0x000fc400078410ff */
[-C--:B------:R-:W-:Y:S02]  /*eb30*/  @!P5 LEA.HI.X R9, R226, R5.reuse, R136, 0x2, P6 ;  /* 0x00000005e209d211 */ /* 0x080fe400030f1488 */
[----:B------:R-:W-:Y:S02]  /*eb40*/  @!P4 LEA.HI.X R11, R225, R5, R135, 0x2, P2 ;  /* 0x00000005e10bc211 */ /* 0x000fe400010f1487 */
[----:B------:R-:W-:Y:S01]  /*eb50*/  ISETP.GE.AND P2, PT, R221, UR4, PT ;  /* 0x00000004dd007c0c */ /* 0x000fe2000bf46270 */
[----:B------:R-:W-:Y:S01]  /*eb60*/  @!P5 ST.E.64 desc[UR8][R8.64], R34 ;  /* 0x000000220800d985 */ /* 0x000fe2000c101b08 */
[----:B------:R-:W-:-:S03]  /*eb70*/  @!P3 LEA R12, P6, R224, R4, 0x2 ;  /* 0x00000004e00cb211 */ /* 0x000fc600078c10ff */
[----:B------:R2:W-:Y:S01]  /*eb80*/  @!P4 ST.E.64 desc[UR8][R10.64], R38 ;  /* 0x000000260a00c985 */ /* 0x0005e2000c101b08 */
[CC--:B0-----:R-:W-:Y:S02]  /*eb90*/  @!P0 LEA R2, P4, R223.reuse, R4.reuse, 0x2 ;  /* 0x00000004df028211 */ /* 0x0c1fe400078810ff */
[-C--:B------:R-:W-:Y:S02]  /*eba0*/  @!P3 LEA.HI.X R13, R224, R5.reuse, R134, 0x2, P6 ;  /* 0x00000005e00db211 */ /* 0x080fe400030f1486 */
[----:B------:R-:W-:Y:S02]  /*ebb0*/  @!P0 LEA.HI.X R3, R223, R5, R133, 0x2, P4 ;  /* 0x00000005df038211 */ /* 0x000fe400020f1485 */
[----:B------:R-:W-:Y:S01]  /*ebc0*/  ISETP.GE.AND P4, PT, R219, UR4, PT ;  /* 0x00000004db007c0c */ /* 0x000fe2000bf86270 */
[----:B------:R0:W-:Y:S01]  /*ebd0*/  @!P3 ST.E.64 desc[UR8][R12.64], R42 ;  /* 0x0000002a0c00b985 */ /* 0x0001e2000c101b08 */
[----:B------:R-:W-:Y:S02]  /*ebe0*/  ISETP.GE.AND P3, PT, R220, UR4, PT ;  /* 0x00000004dc007c0c */ /* 0x000fe4000bf66270 */
[-C--:B-1----:R-:W-:Y:S01]  /*ebf0*/  @!P1 LEA R6, P5, R222, R4.reuse, 0x2 ;  /* 0x00000004de069211 */ /* 0x082fe200078a10ff */
[----:B------:R1:W-:Y:S01]  /*ec00*/  @!P0 ST.E.64 desc[UR8][R2.64], R46 ;  /* 0x0000002e02008985 */ /* 0x0003e2000c101b08 */
[----:B------:R-:W-:-:S02]  /*ec10*/  @!P2 LEA R14, P6, R221, R4, 0x2 ;  /* 0x00000004dd0ea211 */ /* 0x000fc400078c10ff */
[-C--:B------:R-:W-:Y:S02]  /*ec20*/  @!P1 LEA.HI.X R7, R222, R5.reuse, R132, 0x2, P5 ;  /* 0x00000005de079211 */ /* 0x080fe400028f1484 */
[----:B------:R-:W-:Y:S02]  /*ec30*/  ISETP.GE.AND P5, PT, R218, UR4, PT ;  /* 0x00000004da007c0c */ /* 0x000fe4000bfa6270 */
[----:B------:R-:W-:Y:S01]  /*ec40*/  @!P2 LEA.HI.X R15, R221, R5, R131, 0x2, P6 ;  /* 0x00000005dd0fa211 */ /* 0x000fe200030f1483 */
[----:B------:R3:W-:Y:S01]  /*ec50*/  @!P1 ST.E.64 desc[UR8][R6.64], R50 ;  /* 0x0000003206009985 */ /* 0x0007e2000c101b08 */
[-C--:B--2---:R-:W-:Y:S02]  /*ec60*/  @!P4 LEA R10, P0, R219, R4.reuse, 0x2 ;  /* 0x00000004db0ac211 */ /* 0x084fe400078010ff */
[----:B------:R-:W-:Y:S01]  /*ec70*/  @!P3 LEA R8, P6, R220, R4, 0x2 ;  /* 0x00000004dc08b211 */ /* 0x000fe200078c10ff */
[----:B------:R2:W-:Y:S01]  /*ec80*/  @!P2 ST.E.64 desc[UR8][R14.64], R54 ;  /* 0x000000360e00a985 */ /* 0x0005e2000c101b08 */
[----:B------:R-:W-:-:S02]  /*ec90*/  ISETP.GE.AND P2, PT, R217, UR4, PT ;  /* 0x00000004d9007c0c */ /* 0x000fc4000bf46270 */
[----:B------:R-:W-:Y:S02]  /*eca0*/  ISETP.GE.AND P1, PT, R216, UR4, PT ;  /* 0x00000004d8007c0c */ /* 0x000fe4000bf26270 */
[-C--:B------:R-:W-:Y:S02]  /*ecb0*/  @!P4 LEA.HI.X R11, R219, R5.reuse, R129, 0x2, P0 ;  /* 0x00000005db0bc211 */ /* 0x080fe400000f1481 */
[----:B------:R-:W-:Y:S02]  /*ecc0*/  ISETP.GE.AND P0, PT, R215, UR4, PT ;  /* 0x00000004d7007c0c */ /* 0x000fe4000bf06270 */
[----:B------:R-:W-:Y:S02]  /*ecd0*/  @!P3 LEA.HI.X R9, R220, R5, R130, 0x2, P6 ;  /* 0x00000005dc09b211 */ /* 0x000fe400030f1482 */
[----:B0-----:R-:W-:-:S03]  /*ece0*/  @!P5 LEA R12, P6, R218, R4, 0x2 ;  /* 0x00000004da0cd211 */ /* 0x001fc600078c10ff */
[----:B------:R0:W-:Y:S01]  /*ecf0*/  @!P3 ST.E.64 desc[UR8][R8.64], R58 ;  /* 0x0000003a0800b985 */ /* 0x0001e2000c101b08 */
[-C--:B------:R-:W-:Y:S02]  /*ed00*/  @!P5 LEA.HI.X R13, R218, R5.reuse, R128, 0x2, P6 ;  /* 0x00000005da0dd211 */ /* 0x080fe400030f1480 */
[CC--:B-1----:R-:W-:Y:S01]  /*ed10*/  @!P2 LEA R2, P6, R217.reuse, R4.reuse, 0x2 ;  /* 0x00000004d902a211 */ /* 0x0c2fe200078c10ff */
[----:B------:R1:W-:Y:S01]  /*ed20*/  @!P4 ST.E.64 desc[UR8][R10.64], R62 ;  /* 0x0000003e0a00c985 */ /* 0x0003e2000c101b08 */
[-C--:B---3--:R-:W-:Y:S02]  /*ed30*/  @!P1 LEA R6, P3, R216, R4.reuse, 0x2 ;  /* 0x00000004d8069211 */ /* 0x088fe400078610ff */
[----:B------:R-:W-:Y:S01]  /*ed40*/  @!P2 LEA.HI.X R3, R217, R5, R127, 0x2, P6 ;  /* 0x00000005d903a211 */ /* 0x000fe200030f147f */
[----:B------:R3:W-:Y:S01]  /*ed50*/  @!P5 ST.E.64 desc[UR8][R12.64], R66 ;  /* 0x000000420c00d985 */ /* 0x0007e2000c101b08 */
[----:B------:R-:W-:Y:S02]  /*ed60*/  ISETP.GE.AND P5, PT, R214, UR4, PT ;  /* 0x00000004d6007c0c */ /* 0x000fe4000bfa6270 */
[----:B------:R-:W-:Y:S01]  /*ed70*/  ISETP.GE.AND P4, PT, R213, UR4, PT ;  /* 0x00000004d5007c0c */ /* 0x000fe2000bf86270 */
[----:B------:R4:W-:Y:S01]  /*ed80*/  @!P2 ST.E.64 desc[UR8][R2.64], R70 ;  /* 0x000000460200a985 */ /* 0x0009e2000c101b08 */
[----:B--2---:R-:W-:-:S02]  /*ed90*/  @!P0 LEA R14, P6, R215, R4, 0x2 ;  /* 0x00000004d70e8211 */ /* 0x004fc400078c10ff */
[-C--:B------:R-:W-:Y:S02]  /*eda0*/  @!P1 LEA.HI.X R7, R216, R5.reuse, R126, 0x2, P3 ;  /* 0x00000005d8079211 */ /* 0x080fe400018f147e */
[----:B------:R-:W-:Y:S02]  /*edb0*/  @!P0 LEA.HI.X R15, R215, R5, R87, 0x2, P6 ;  /* 0x00000005d70f8211 */ /* 0x000fe400030f1457 */
[----:B------:R-:W-:Y:S01]  /*edc0*/  ISETP.GE.AND P3, PT, R212, UR4, PT ;  /* 0x00000004d4007c0c */ /* 0x000fe2000bf66270 */
[----:B------:R2:W-:Y:S02]  /*edd0*/  @!P1 ST.E.64 desc[UR8][R6.64], R74 ;  /* 0x0000004a06009985 */ /* 0x0005e4000c101b08 */
[----:B0-----:R-:W-:Y:S02]  /*ede0*/  @!P5 LEA R8, P1, R214, R4, 0x2 ;  /* 0x00000004d608d211 */ /* 0x001fe400078210ff */
[----:B------:R-:W-:Y:S01]  /*edf0*/  @!P0 ST.E.64 desc[UR8][R14.64], R78 ;  /* 0x0000004e0e008985 */ /* 0x000fe2000c101b08 */
[----:B------:R-:W-:-:S02]  /*ee00*/  ISETP.GE.AND P0, PT, R211, UR4, PT ;  /* 0x00000004d3007c0c */ /* 0x000fc4000bf06270 */
[CC--:B-1----:R-:W-:Y:S02]  /*ee10*/  @!P4 LEA R10, P2, R213.reuse, R4.reuse, 0x2 ;  /* 0x00000004d50ac211 */ /* 0x0c2fe400078410ff */
[-C--:B------:R-:W-:Y:S02]  /*ee20*/  @!P5 LEA.HI.X R9, R214, R5.reuse, R86, 0x2, P1 ;  /* 0x00000005d609d211 */ /* 0x080fe400008f1456 */
[-C--:B------:R-:W-:Y:S02]  /*ee30*/  @!P4 LEA.HI.X R11, R213, R5.reuse, R85, 0x2, P2 ;  /* 0x00000005d50bc211 */ /* 0x080fe400010f1455 */
[----:B---3--:R-:W-:Y:S01]  /*ee40*/  @!P3 LEA R12, P6, R212, R4, 0x2 ;  /* 0x00000004d40cb211 */ /* 0x008fe200078c10ff */
[----:B------:R0:W-:Y:S01]  /*ee50*/  @!P5 ST.E.64 desc[UR8][R8.64], R122 ;  /* 0x0000007a0800d985 */ /* 0x0001e2000c101b08 */
[----:B------:R-:W-:Y:S02]  /*ee60*/  ISETP.GE.AND P1, PT, R210, UR4, PT ;  /* 0x00000004d2007c0c */ /* 0x000fe4000bf26270 */
[----:B------:R-:W-:Y:S01]  /*ee70*/  @!P3 LEA.HI.X R13, R212, R5, R84, 0x2, P6 ;  /* 0x00000005d40db211 */ /* 0x000fe200030f1454 */
[----:B------:R1:W-:Y:S01]  /*ee80*/  @!P4 ST.E.64 desc[UR8][R10.64], R124 ;  /* 0x0000007c0a00c985 */ /* 0x0003e2000c101b08 */
[----:B------:R-:W-:-:S02]  /*ee90*/  ISETP.GE.AND P4, PT, R209, UR4, PT ;  /* 0x00000004d1007c0c */ /* 0x000fc4000bf86270 */
[CC--:B----4-:R-:W-:Y:S01]  /*eea0*/  @!P0 LEA R2, P5, R211.reuse, R4.reuse, 0x2 ;  /* 0x00000004d3028211 */ /* 0x0d0fe200078a10ff */
[----:B------:R3:W-:Y:S01]  /*eeb0*/  @!P3 ST.E.64 desc[UR8][R12.64], R90 ;  /* 0x0000005a0c00b985 */ /* 0x0007e2000c101b08 */
[----:B------:R-:W-:Y:S02]  /*eec0*/  ISETP.GE.AND P3, PT, R208, UR4, PT ;  /* 0x00000004d0007c0c */ /* 0x000fe4000bf66270 */
[----:B------:R-:W-:Y:S02]  /*eed0*/  @!P0 LEA.HI.X R3, R211, R5, R83, 0x2, P5 ;  /* 0x00000005d3038211 */ /* 0x000fe400028f1453 */
[----:B------:R-:W-:Y:S02]  /*eee0*/  ISETP.GE.AND P5, PT, R206, UR4, PT ;  /* 0x00000004ce007c0c */ /* 0x000fe4000bfa6270 */
[----:B------:R-:W-:Y:S01]  /*eef0*/  ISETP.GE.AND P2, PT, R207, UR4, PT ;  /* 0x00000004cf007c0c */ /* 0x000fe2000bf46270 */
[----:B------:R4:W-:Y:S01]  /*ef00*/  @!P0 ST.E.64 desc[UR8][R2.64], R94 ;  /* 0x0000005e02008985 */ /* 0x0009e2000c101b08 */
[----:B--2---:R-:W-:-:S02]  /*ef10*/  @!P1 LEA R6, P6, R210, R4, 0x2 ;  /* 0x00000004d2069211 */ /* 0x004fc400078c10ff */
[CC--:B0-----:R-:W-:Y:S02]  /*ef20*/  @!P4 LEA R8, P0, R209.reuse, R4.reuse, 0x2 ;  /* 0x00000004d108c211 */ /* 0x0c1fe400078010ff */
[-C--:B------:R-:W-:Y:S02]  /*ef30*/  @!P1 LEA.HI.X R7, R210, R5.reuse, R82, 0x2, P6 ;  /* 0x00000005d2079211 */ /* 0x080fe400030f1452 */
[-C--:B------:R-:W-:Y:S02]  /*ef40*/  @!P4 LEA.HI.X R9, R209, R5.reuse, R81, 0x2, P0 ;  /* 0x00000005d109c211 */ /* 0x080fe400000f1451 */
[-C--:B-1----:R-:W-:Y:S01]  /*ef50*/  @!P3 LEA R10, P6, R208, R4.reuse, 0x2 ;  /* 0x00000004d00ab211 */ /* 0x082fe200078c10ff */
[----:B------:R4:W-:Y:S01]  /*ef60*/  @!P1 ST.E.64 desc[UR8][R6.64], R98 ;  /* 0x0000006206009985 */ /* 0x0009e2000c101b08 */
[CC--:B------:R-:W-:Y:S02]  /*ef70*/  @!P5 LEA R14, P0, R206.reuse, R4.reuse, 0x2 ;  /* 0x00000004ce0ed211 */ /* 0x0c0fe400078010ff */
[----:B---3--:R-:W-:Y:S01]  /*ef80*/  @!P2 LEA R12, P1, R207, R4, 0x2 ;  /* 0x00000004cf0ca211 */ /* 0x008fe200078210ff */
[----:B------:R4:W-:Y:S01]  /*ef90*/  @!P4 ST.E.64 desc[UR8][R8.64], R102 ;  /* 0x000000660800c985 */ /* 0x0009e2000c101b08 */
[----:B------:R-:W-:-:S02]  /*efa0*/  @!P5 LEA.HI.X R15, R206, R5, R236, 0x2, P0 ;  /* 0x00000005ce0fd211 */ /* 0x000fc400000f14ec */
[----:B------:R-:W-:Y:S02]  /*efb0*/  ISETP.GE.AND P0, PT, R205, UR4, PT ;  /* 0x00000004cd007c0c */ /* 0x000fe4000bf06270 */
[-C--:B------:R-:W-:Y:S02]  /*efc0*/  @!P3 LEA.HI.X R11, R208, R5.reuse, R80, 0x2, P6 ;  /* 0x00000005d00bb211 */ /* 0x080fe400030f1450 */
[----:B------:R-:W-:-:S03]  /*efd0*/  @!P2 LEA.HI.X R13, R207, R5, R237, 0x2, P1 ;  /* 0x00000005cf0da211 */ /* 0x000fc600008f14ed */
[----:B------:R4:W-:Y:S04]  /*efe0*/  @!P3 ST.E.64 desc[UR8][R10.64], R106 ;  /* 0x0000006a0a00b985 */ /* 0x0009e8000c101b08 */
[----:B------:R4:W-:Y:S04]  /*eff0*/  @!P2 ST.E.64 desc[UR8][R12.64], R110 ;  /* 0x0000006e0c00a985 */ /* 0x0009e8000c101b08 */
[----:B------:R4:W-:Y:S01]  /*f000*/  @!P5 ST.E.64 desc[UR8][R14.64], R114 ;  /* 0x000000720e00d985 */ /* 0x0009e2000c101b08 */
[----:B------:R-:W-:Y:S05]  /*f010*/  @P0 BRA `(.L_x_3423) ;  /* 0x0000000c00e40947 */ /* 0x000fea0003800000 */
[----:B----4-:R-:W-:Y:S01]  /*f020*/  LEA R2, P0, R205, R4, 0x2 ;  /* 0x00000004cd027211 */ /* 0x010fe200078010ff */
[----:B------:R-:W-:-:S03]  /*f030*/  ULDC.64 UR8, c[0x0][0x208] ;  /* 0x0000820000087ab9 */ /* 0x000fc60000000a00 */
[----:B------:R-:W-:-:S05]  /*f040*/  LEA.HI.X R3, R205, R5, R235, 0x2, P0 ;  /* 0x00000005cd037211 */ /* 0x000fca00000f14eb */
[----:B------:R3:W-:Y:S01]  /*f050*/  ST.E.64 desc[UR8][R2.64], R118 ;  /* 0x0000007602007985 */ /* 0x0007e2000c101b08 */
[----:B------:R-:W-:Y:S05]  /*f060*/  BRA `(.L_x_3423) ;  /* 0x0000000c00d07947 */ /* 0x000fea0003800000 */
.L_x_3414:
[----:B------:R-:W-:Y:S01]  /*f070*/  ULDC.64 UR8, c[0x0][0xc00] ;  /* 0x0003000000087ab9 */ /* 0x000fe20000000a00 */
[----:B------:R-:W-:Y:S01]  /*f080*/  R2UR UR4, R231 ;  /* 0x00000000e70472ca */ /* 0x000fe200000e0000 */
[----:B------:R-:W-:Y:S01]  /*f090*/  UISETP.NE.U32.AND UP0, UPT, UR8, URZ, UPT ;  /* 0x0000003f0800728c */ /* 0x000fe2000bf05070 */
[----:B------:R-:W-:Y:S01]  /*f0a0*/  R2UR UR11, R233 ;  /* 0x00000000e90b72ca */ /* 0x000fe200000e0000 */
        /* <DEDUP_REMOVED lines=9> */
[----:B------:R-:W2:Y:S01]  /*f140*/  @P1 LDG.E R6, desc[UR12][R2.64] ;  /* 0x0000000c02061981 */ /* 0x000ea2000c1e1900 */
[----:B------:R-:W-:Y:S01]  /*f150*/  UISETP.NE.U32.AND UP1, UPT, UR8, URZ, UPT ;  /* 0x0000003f0800728c */ /* 0x000fe2000bf25070 */
[----:B------:R-:W0:Y:S03]  /*f160*/  S2R R7, SR_TID.X ;  /* 0x0000000000077919 */ /* 0x000e260000002100 */
        /* <DEDUP_REMOVED lines=9> */
[----:B------:R-:W-:-:S05]  /*f200*/  IMAD.U32 R5, RZ, RZ, UR9 ;  /* 0x00000009ff057e24 */ /* 0x000fca000f8e00ff */
[----:B------:R1:W5:Y:S01]  /*f210*/  @P2 LDG.E R0, desc[UR12][R4.64] ;  /* 0x0000000c04002981 */ /* 0x000362000c1e1900 */
[----:B0-----:R-:W-:-:S04]  /*f220*/  VIADD R7, R7, 0xffffff80 ;  /* 0xffffff8007077836 */ /* 0x001fc80000000000 */
[----:B------:R-:W-:Y:S02]  /*f230*/  @!UP1 ULDC UR10, c[0x0][0xad4] ;  /* 0x0002b500000a9ab9 */ /* 0x000fe40000000800 */
[----:B------:R-:W-:Y:S01]  /*f240*/  IMAD.U32 R22, RZ, RZ, UR10 ;  /* 0x0000000aff167e24 */ /* 0x000fe2000f8e00ff */
[----:B------:R-:W-:Y:S02]  /*f250*/  ISETP.GT.AND P0, PT, R7, 0x7f, PT ;  /* 0x0000007f0700780c */ /* 0x000fe40003f04270 */
[----:B--2---:R-:W-:-:S13]  /*f260*/  @P1 R2UR UR4, R6 ;  /* 0x00000000060412ca */ /* 0x004fda00000e0000 */
[----:B------:R-:W-:Y:S01]  /*f270*/  USHF.R.S32.HI UR21, URZ, 0x1f, UR4 ;  /* 0x0000001f3f157899 */ /* 0x000fe20008011404 */
[----:B-1----:R-:W-:Y:S11]  /*f280*/  @P2 BRA `(.L_x_3426) ;  /* 0x0000000000142947 */ /* 0x002ff60003800000 */
[----:B------:R-:W-:Y:S05]  /*f290*/  @!P1 BRA `(.L_x_3426) ;  /* 0x0000000000109947 */ /* 0x000fea0003800000 */
[----:B------:R-:W-:Y:S02]  /*f2a0*/  ULDC.64 UR8, c[0x0][0x208] ;  /* 0x0000820000087ab9 */ /* 0x000fe40000000a00 */
[----:B------:R-:W2:Y:S04]  /*f2b0*/  LDG.E R5, desc[UR8][R2.64] ;  /* 0x0000000802057981 */ /* 0x000ea8000c1e1900 */
[----:B-----5:R-:W2:Y:S02]  /*f2c0*/  LDG.E R0, desc[UR8][R2.64+0x4] ;  /* 0x0000040802007981 */ /* 0x020ea4000c1e1900 */
[----:B--2---:R-:W-:-:S07]  /*f2d0*/  IMAD.IADD R0, R0, 0x1, -R5 ;  /* 0x0000000100007824 */ /* 0x004fce00078e0a05 */
.L_x_3426:
[----:B------:R-:W-:Y:S01]  /*f2e0*/  R2UR UR8, R231 ;  /* 0x00000000e70872ca */ /* 0x000fe200000e0000 */
[----:B------:R-:W-:Y:S01]  /*f2f0*/  BSSY B1, `(.L_x_3427) ;  /* 0x0000040000017945 */ /* 0x000fe20003800000 */
[----:B------:R-:W-:-:S11]  /*f300*/  R2UR UR9, R233 ;  /* 0x00000000e90972ca */ /* 0x000fd600000e0000 */
[----:B------:R-:W-:Y:S02]  /*f310*/  USEL UR8, UR8, URZ, !UP0 ;  /* 0x0000003f08087287 */ /* 0x000fe4000c000000 */
[----:B------:R-:W-:Y:S01]  /*f320*/  USEL UR9, UR9, URZ, !UP0 ;  /* 0x0000003f09097287 */ /* 0x000fe2000c000000 */
[----:B------:R-:W-:Y:S11]  /*f330*/  @P0 BRA `(.L_x_3428) ;  /* 0x0000000000ec0947 */ /* 0x000ff60003800000 */
[----:B------:R-:W0:Y:S01]  /*f340*/  S2R R3, SR_TID.X ;  /* 0x0000000000037919 */ /* 0x000e220000002100 */
[----:B------:R-:W1:Y:S01]  /*f350*/  LDC R9, c[0x0][0xbe8] ;  /* 0x0002fa00ff097b82 */ /* 0x000e620000000800 */
[----:B------:R-:W-:-:S13]  /*f360*/  R2UR UR10, R229 ;  /* 0x00000000e50a72ca */ /* 0x000fda00000e0000 */
[----:B------:R-:W-:-:S04]  /*f370*/  IMAD.U32 R2, RZ, RZ, UR10 ;  /* 0x0000000aff027e24 */ /* 0x000fc8000f8e00ff */
[----:B0-----:R-:W-:Y:S02]  /*f380*/  IMAD R2, R2, 0x80, R3 ;  /* 0x0000008002027824 */ /* 0x001fe400078e0203 */
[----:B-1---5:R-:W-:Y:S02]  /*f390*/  IMAD R3, R0, R9, RZ ;  /* 0x0000000900037224 */ /* 0x022fe400078e02ff */
        /* <DEDUP_REMOVED lines=53> */
.L_x_3428:
[----:B------:R-:W-:Y:S05]  /*f6f0*/  BSYNC B1 ;  /* 0x0000000000017941 */ /* 0x000fea0003800000 */
.L_x_3427:
[----:B------:R-:W-:-:S13]  /*f700*/  R2UR UR10, R22 ;  /* 0x00000000160a72ca */ /* 0x000fda00000e0000 */
[----:B------:R-:W-:-:S06]  /*f710*/  UISETP.GT.AND UP0, UPT, UR10, 0x1, UPT ;  /* 0x000000010a00788c */ /* 0x000fcc000bf04270 */
[----:B------:R-:W-:-:S13]  /*f720*/  PLOP3.LUT P0, PT, PT, PT, UP0, 0x80, 0x0 ;  /* 0x000000000000781c */ /* 0x000fda0003f0f008 */
[----:B------:R-:W-:Y:S05]  /*f730*/  @P0 BRA `(.L_x_3423) ;  /* 0x00000008001c0947 */ /* 0x000fea0003800000 */
[----:B------:R-:W1:Y:S01]  /*f740*/  LDC R11, c[0x0][0xbe8] ;  /* 0x0002fa00ff0b7b82 */ /* 0x000e620000000800 */
[----:B------:R-:W-:Y:S01]  /*f750*/  ULDC.64 UR14, c[0x0][0xaa0] ;  /* 0x0002a800000e7ab9 */ /* 0x000fe20000000a00 */
[----:B------:R-:W-:Y:S01]  /*f760*/  R2UR UR16, R229 ;  /* 0x00000000e51072ca */ /* 0x000fe200000e0000 */
[----:B------:R-:W-:Y:S01]  /*f770*/  UIMAD UR12, UR21, UR14, URZ ;  /* 0x0000000e150c72a4 */ /* 0x000fe2000f8e023f */
[----:B------:R-:W-:Y:S01]  /*f780*/  R2UR UR17, R228 ;  /* 0x00000000e41172ca */ /* 0x000fe200000e0000 */
[----:B------:R-:W-:Y:S01]  /*f790*/  UIMAD.WIDE.U32 UR10, UR4, UR14, URZ ;  /* 0x0000000e040a72a5 */ /* 0x000fe2000f8e003f */
[----:B------:R-:W-:Y:S01]  /*f7a0*/  IMAD R2, R19, 0x20, R230 ;  /* 0x0000002013027824 */ /* 0x000fe200078e02e6 */
[----:B------:R-:W-:Y:S01]  /*f7b0*/  UIMAD UR12, UR4, UR15, UR12 ;  /* 0x0000000f040c72a4 */ /* 0x000fe2000f8e020c */
[----:B------:R-:W-:Y:S03]  /*f7c0*/  BSSY B1, `(.L_x_3429) ;  /* 0x0000045000017945 */ /* 0x000fe60003800000 */
[----:B------:R-:W-:-:S03]  /*f7d0*/  UIADD3 UR11, UR11, UR12, URZ ;  /* 0x0000000c0b0b7290 */ /* 0x000fc6000fffe03f */
[----:B------:R-:W-:Y:S01]  /*f7e0*/  ULDC.64 UR12, c[0x0][0xae8] ;  /* 0x0002ba00000c7ab9 */ /* 0x000fe20000000a00 */
[----:B0-----:R-:W-:Y:S02]  /*f7f0*/  IMAD.U32 R5, RZ, RZ, UR16 ;  /* 0x00000010ff057e24 */ /* 0x001fe4000f8e00ff */
[----:B------:R-:W-:Y:S02]  /*f800*/  UIMAD.WIDE.U32 UR10, UR17, UR12, UR10 ;  /* 0x0000000c110a72a5 */ /* 0x000fe4000f8e000a */
[----:B------:R-:W-:Y:S02]  /*f810*/  IMAD R6, R5, 0x80, R2 ;  /* 0x0000008005067824 */ /* 0x000fe400078e0202 */
[----:B------:R-:W-:Y:S02]  /*f820*/  UIMAD UR11, UR17, UR13, UR11 ;  /* 0x0000000d110b72a4 */ /* 0x000fe4000f8e020b */
[----:B------:R-:W-:Y:S01]  /*f830*/  IMAD.MOV.U32 R5, RZ, RZ, R6 ;  /* 0x000000ffff057224 */ /* 0x000fe200078e0006 */
[----:B-1----:R-:W-:Y:S01]  /*f840*/  ISETP.NE.AND P0, PT, R11, 0x1, PT ;  /* 0x000000010b00780c */ /* 0x002fe20003f05270 */
[----:B------:R-:W-:-:S02]  /*f850*/  ULDC.64 UR12, c[0x0][0xaf0] ;  /* 0x0002bc00000c7ab9 */ /* 0x000fc40000000a00 */
[----:B------:R-:W-:-:S04]  /*f860*/  UIMAD UR9, UR9, UR12, URZ ;  /* 0x0000000c090972a4 */ /* 0x000fc8000f8e023f */
[----:B------:R-:W-:Y:S02]  /*f870*/  UIMAD UR4, UR8, UR13, UR9 ;  /* 0x0000000d080472a4 */ /* 0x000fe4000f8e0209 */
[----:B------:R-:W-:-:S03]  /*f880*/  UIMAD.WIDE.U32 UR8, UR8, UR12, UR10 ;  /* 0x0000000c080872a5 */ /* 0x000fc6000f8e000a */
[----:B------:R-:W-:Y:S01]  /*f890*/  ULDC.64 UR10, c[0x0][0xae0] ;  /* 0x0002b800000a7ab9 */ /* 0x000fe20000000a00 */
[----:B------:R-:W0:Y:S01]  /*f8a0*/  @P0 LDC R3, c[0x0][0xbec] ;  /* 0x0002fb00ff030b82 */ /* 0x000e220000000800 */
[----:B------:R-:W-:-:S07]  /*f8b0*/  UIADD3 UR4, UR9, UR4, URZ ;  /* 0x0000000409047290 */ /* 0x000fce000fffe03f */
[----:B------:R-:W1:Y:S01]  /*f8c0*/  @P0 LDC R7, c[0x0][0xbf0] ;  /* 0x0002fc00ff070b82 */ /* 0x000e620000000800 */
[----:B0-----:R-:W-:-:S04]  /*f8d0*/  @P0 IMAD.HI.U32 R2, R6, R3, RZ ;  /* 0x0000000306020227 */ /* 0x001fc800078e00ff */
[----:B------:R-:W-:Y:S02]  /*f8e0*/  IMAD.U32 R3, RZ, RZ, UR9 ;  /* 0x00000009ff037e24 */ /* 0x000fe4000f8e00ff */
[----:B------:R-:W-:Y:S01]  /*f8f0*/  IMAD.U32 R3, RZ, RZ, UR4 ;  /* 0x00000004ff037e24 */ /* 0x000fe2000f8e00ff */
[----:B-1----:R-:W-:-:S04]  /*f900*/  @P0 SHF.R.U32.HI R5, RZ, R7, R2 ;  /* 0x00000007ff050219 */ /* 0x002fc80000011602 */
[--C-:B------:R-:W-:Y:S01]  /*f910*/  SHF.R.S32.HI R2, RZ, 0x1f, R5.reuse ;  /* 0x0000001fff027819 */ /* 0x100fe20000011405 */
[----:B------:R-:W-:-:S04]  /*f920*/  IMAD.MOV R7, RZ, RZ, -R5 ;  /* 0x000000ffff077224 */ /* 0x000fc800078e0a05 */
[----:B------:R-:W-:Y:S02]  /*f930*/  IMAD R4, R2, UR10, RZ ;  /* 0x0000000a02047c24 */ /* 0x000fe4000f8e02ff */
[----:B------:R-:W-:Y:S01]  /*f940*/  IMAD.U32 R2, RZ, RZ, UR8 ;  /* 0x00000008ff027e24 */ /* 0x000fe2000f8e00ff */
[----:B------:R-:W-:Y:S01]  /*f950*/  ULDC.64 UR8, c[0x0][0xad8] ;  /* 0x0002b60000087ab9 */ /* 0x000fe20000000a00 */
[----:B------:R-:W-:Y:S02]  /*f960*/  IMAD R7, R11, R7, R6 ;  /* 0x000000070b077224 */ /* 0x000fe400078e0206 */
[C---:B------:R-:W-:Y:S02]  /*f970*/  IMAD R9, R5.reuse, UR11, R4 ;  /* 0x0000000b05097c24 */ /* 0x040fe4000f8e0204 */
[----:B------:R-:W-:Y:S01]  /*f980*/  IMAD.WIDE.U32 R2, R5, UR10, R2 ;  /* 0x0000000a05027c25 */ /* 0x000fe2000f8e0002 */
[----:B------:R-:W-:-:S03]  /*f990*/  SHF.R.S32.HI R4, RZ, 0x1f, R7 ;  /* 0x0000001fff047819 */ /* 0x000fc60000011407 */
[----:B------:R-:W-:Y:S02]  /*f9a0*/  IMAD.U32 R5, RZ, RZ, UR16 ;  /* 0x00000010ff057e24 */ /* 0x000fe4000f8e00ff */
[----:B------:R-:W-:Y:S02]  /*f9b0*/  IMAD.IADD R3, R3, 0x1, R9 ;  /* 0x0000000103037824 */ /* 0x000fe400078e0209 */
[----:B------:R-:W-:Y:S02]  /*f9c0*/  IMAD R8, R5, 0x80, R230 ;  /* 0x0000008005087824 */ /* 0x000fe400078e02e6 */
[----:B------:R-:W-:Y:S02]  /*f9d0*/  IMAD R6, R4, UR8, RZ ;  /* 0x0000000804067c24 */ /* 0x000fe4000f8e02ff */
[----:B-----5:R-:W-:Y:S02]  /*f9e0*/  IMAD R11, R0, R11, RZ ;  /* 0x0000000b000b7224 */ /* 0x020fe400078e02ff */
[----:B------:R-:W-:-:S02]  /*f9f0*/  VIADD R4, R8, 0x40 ;  /* 0x0000004008047836 */ /* 0x000fc40000000000 */
[C---:B------:R-:W-:Y:S01]  /*fa00*/  IMAD R5, R7.reuse, UR9, R6 ;  /* 0x0000000907057c24 */ /* 0x040fe2000f8e0206 */
[-C--:B------:R-:W-:Y:S01]  /*fa10*/  ISETP.GE.AND P2, PT, R8, R11.reuse, PT ;  /* 0x0000000b0800720c */ /* 0x080fe20003f46270 */
[----:B------:R-:W-:Y:S01]  /*fa20*/  IMAD.WIDE.U32 R2, R7, UR8, R2 ;  /* 0x0000000807027c25 */ /* 0x000fe2000f8e0002 */
[----:B------:R-:W-:Y:S01]  /*fa30*/  ULDC.64 UR8, c[0x0][0xa80] ;  /* 0x0002a00000087ab9 */ /* 0x000fe20000000a00 */
[----:B------:R-:W-:Y:S02]  /*fa40*/  ISETP.GE.AND P1, PT, R4, R11, PT ;  /* 0x0000000b0400720c */ /* 0x000fe40003f26270 */
[----:B------:R-:W-:Y:S01]  /*fa50*/  IMAD.IADD R3, R3, 0x1, R5 ;  /* 0x0000000103037824 */ /* 0x000fe200078e0205 */
[----:B------:R-:W-:Y:S01]  /*fa60*/  LEA R4, P3, R2, UR8, 0x1 ;  /* 0x0000000802047c11 */ /* 0x000fe2000f8608ff */
[----:B------:R-:W-:Y:S02]  /*fa70*/  VIADD R0, R8, 0x20 ;  /* 0x0000002008007836 */ /* 0x000fe40000000000 */
[----:B------:R-:W-:Y:S01]  /*fa80*/  IMAD.SHL.U32 R7, R19, 0x8, RZ ;  /* 0x0000000813077824 */ /* 0x000fe200078e00ff */
[----:B------:R-:W-:-:S02]  /*fa90*/  LEA.HI.X R5, R2, UR9, R3, 0x1, P3 ;  /* 0x0000000902057c11 */ /* 0x000fc400098f0c03 */
[----:B------:R-:W-:Y:S01]  /*faa0*/  ISETP.GE.AND P0, PT, R0, R11, PT ;  /* 0x0000000b0000720c */ /* 0x000fe20003f06270 */
[C---:B------:R-:W-:Y:S01]  /*fab0*/  VIADD R9, R7.reuse, 0x80 ;  /* 0x0000008007097836 */ /* 0x040fe20000000000 */
[----:B------:R0:W1:Y:S01]  /*fac0*/  SHFL.IDX PT, R2, R4, RZ, 0x181f ;  /* 0x00181fff04027589 */ /* 0x00006200000e0000 */
[----:B------:R-:W-:Y:S01]  /*fad0*/  VIADD R13, R7, 0x40 ;  /* 0x00000040070d7836 */ /* 0x000fe20000000000 */
[----:B------:R-:W-:Y:S02]  /*fae0*/  SHF.R.S32.HI R12, RZ, 0x1f, R7 ;  /* 0x0000001fff0c7819 */ /* 0x000fe40000011407 */
[----:B------:R0:W2:Y:S01]  /*faf0*/  SHFL.IDX PT, R0, R5, RZ, 0x181f ;  /* 0x00181fff05007589 */ /* 0x0000a200000e0000 */
[----:B------:R-:W-:Y:S02]  /*fb00*/  SHF.R.S32.HI R6, RZ, 0x1f, R9 ;  /* 0x0000001fff067819 */ /* 0x000fe40000011409 */
[----:B------:R-:W-:Y:S01]  /*fb10*/  SHF.R.S32.HI R10, RZ, 0x1f, R13 ;  /* 0x0000001fff0a7819 */ /* 0x000fe2000001140d */
[----:B------:R-:W-:Y:S06]  /*fb20*/  @P2 BRA `(.L_x_3430) ;  /* 0x0000000000382947 */ /* 0x000fec0003800000 */
        /* <DEDUP_REMOVED lines=10> */
[----:B------:R3:W-:Y:S01]  /*fbd0*/  @!P4 ST.E.128 desc[UR8][R14.64], RZ ;  /* 0x000000ff0e00c985 */ /* 0x0007e2000c101d08 */
[----:B------:R-:W-:-:S03]  /*fbe0*/  @!P2 LEA.HI.X R3, R9, R0, R6, 0x1, P6 ;  /* 0x000000000903a211 */ /* 0x000fc600030f0c06 */
[----:B------:R3:W-:Y:S04]  /*fbf0*/  @!P3 ST.E.128 desc[UR8][R20.64], RZ ;  /* 0x000000ff1400b985 */ /* 0x0007e8000c101d08 */
[----:B------:R3:W-:Y:S02]  /*fc00*/  @!P2 ST.E.128 desc[UR8][R2.64], RZ ;  /* 0x000000ff0200a985 */ /* 0x0007e4000c101d08 */
.L_x_3430:
[----:B------:R-:W-:Y:S05]  /*fc10*/  BSYNC B1 ;  /* 0x0000000000017941 */ /* 0x000fea0003800000 */
.L_x_3429:
        /* <DEDUP_REMOVED lines=8> */
[----:B------:R-:W-:-:S09]  /*fca0*/  ISETP.GE.AND P6, PT, R9, UR4, PT ;  /* 0x0000000409007c0c */ /* 0x000fd2000bfc6270 */
[-C--:B-1----:R-:W-:Y:S02]  /*fcb0*/  @!P4 LEA R14, P0, R7, R2.reuse, 0x1 ;  /* 0x00000002070ec211 */ /* 0x082fe400078008ff */
[-C--:B------:R-:W-:Y:S02]  /*fcc0*/  @!P5 LEA R20, P2, R13, R2.reuse, 0x1 ;  /* 0x000000020d14d211 */ /* 0x080fe400078408ff */
[----:B------:R-:W-:Y:S02]  /*fcd0*/  @!P6 LEA R2, P3, R9, R2, 0x1 ;  /* 0x000000020902e211 */ /* 0x000fe400078608ff */
[-C--:B----4-:R-:W-:Y:S02]  /*fce0*/  @!P4 LEA.HI.X R15, R7, R0.reuse, R12, 0x1, P0 ;  /* 0x00000000070fc211 */ /* 0x090fe400000f0c0c */
[-C--:B------:R-:W-:Y:S02]  /*fcf0*/  @!P5 LEA.HI.X R21, R13, R0.reuse, R10, 0x1, P2 ;  /* 0x000000000d15d211 */ /* 0x080fe400010f0c0a */
[----:B------:R-:W-:Y:S01]  /*fd00*/  @!P6 LEA.HI.X R3, R9, R0, R6, 0x1, P3 ;  /* 0x000000000903e211 */ /* 0x000fe200018f0c06 */
[----:B------:R3:W-:Y:S04]  /*fd10*/  @!P4 ST.E.128 desc[UR8][R14.64], RZ ;  /* 0x000000ff0e00c985 */ /* 0x0007e8000c101d08 */
[----:B------:R3:W-:Y:S04]  /*fd20*/  @!P5 ST.E.128 desc[UR8][R20.64], RZ ;  /* 0x000000ff1400d985 */ /* 0x0007e8000c101d08 */
[----:B------:R3:W-:Y:S02]  /*fd30*/  @!P6 ST.E.128 desc[UR8][R2.64], RZ ;  /* 0x000000ff0200e985 */ /* 0x0007e4000c101d08 */
.L_x_3432:
[----:B------:R-:W-:Y:S05]  /*fd40*/  BSYNC B1 ;  /* 0x0000000000017941 */ /* 0x000fea0003800000 */
.L_x_3431:
        /* <DEDUP_REMOVED lines=12> */
[-C--:B0-----:R-:W-:Y:S02]  /*fe10*/  @!P3 LEA.HI.X R15, R7, R0.reuse, R12, 0x1, P0 ;  /* 0x00000000070fb211 */ /* 0x081fe400000f0c0c */
[-C--:B------:R-:W-:Y:S02]  /*fe20*/  @!P4 LEA.HI.X R21, R13, R0.reuse, R10, 0x1, P1 ;  /* 0x000000000d15c211 */ /* 0x080fe400008f0c0a */
[----:B------:R-:W-:Y:S01]  /*fe30*/  @!P5 LEA.HI.X R3, R9, R0, R6, 0x1, P2 ;  /* 0x000000000903d211 */ /* 0x000fe200010f0c06 */
[----:B------:R3:W-:Y:S04]  /*fe40*/  @!P3 ST.E.128 desc[UR8][R14.64], RZ ;  /* 0x000000ff0e00b985 */ /* 0x0007e8000c101d08 */
[----:B------:R3:W-:Y:S04]  /*fe50*/  @!P4 ST.E.128 desc[UR8][R20.64], RZ ;  /* 0x000000ff1400c985 */ /* 0x0007e8000c101d08 */
[----:B------:R3:W-:Y:S02]  /*fe60*/  @!P5 ST.E.128 desc[UR8][R2.64], RZ ;  /* 0x000000ff0200d985 */ /* 0x0007e4000c101d08 */
.L_x_3434:
[----:B------:R-:W-:Y:S05]  /*fe70*/  BSYNC B1 ;  /* 0x0000000000017941 */ /* 0x000fea0003800000 */
.L_x_3433:
        /* <DEDUP_REMOVED lines=9> */
[----:B------:R-:W-:-:S09]  /*ff10*/  ISETP.GE.AND P5, PT, R9, UR4, PT ;  /* 0x0000000409007c0c */ /* 0x000fd2000bfa6270 */
[-C--:B--2---:R-:W-:Y:S02]  /*ff20*/  @!P3 LEA R14, P0, R7, R2.reuse, 0x1 ;  /* 0x00000002070eb211 */ /* 0x084fe400078008ff */
        /* <DEDUP_REMOVED lines=8> */
.L_x_3423:
[----:B------:R-:W-:Y:S05]  /*ffb0*/  BSYNC B0 ;  /* 0x0000000000007941 */ /* 0x000fea0003800000 */
.L_x_3413:
[----:B------:R-:W-:Y:S02]  /*ffc0*/  ULDC UR4, c[0x0][0xc3c] ;  /* 0x00030f0000047ab9 */ /* 0x000fe40000000800 */
[----:B------:R-:W-:-:S06]  /*ffd0*/  UISETP.GE.AND UP0, UPT, UR7, UR4, UPT ;  /* 0x000000040700728c */ /* 0x000fcc000bf06270 */
[----:B------:R-:W-:-:S13]  /*ffe0*/  PLOP3.LUT P0, PT, PT, PT, UP0, 0x80, 0x0 ;  /* 0x000000000000781c */ /* 0x000fda0003f0f008 */
[----:B------:R-:W-:Y:S05]  /*fff0*/  @!P0 BRA `(.L_x_3435) ;  /* 0xffffff1000408947 */ /* 0x000fea000383ffff */
[----:B------:R-:W-:Y:S05]  /*10000*/  EXIT ;  /* 0x000000000000794d */ /* 0x000fea0003800000 */
.L_x_3387:
        /* <DEDUP_REMOVED lines=18> */
.L_x_3436:
[----:B0-----:R-:W0:Y:S01]  /*10130*/  S2R R0, SR_TID.X ;  /* 0x0000000000007919 */ /* 0x001e220000002100 */
[----:B------:R-:W-:Y:S01]  /*10140*/  ULDC UR4, c[0x0][0xc3c] ;  /* 0x00030f0000047ab9 */ /* 0x000fe20000000800 */
[----:B------:R-:W-:Y:S01]  /*10150*/  ULDC.64 UR6, c[0x0][0x208] ;  /* 0x0000820000067ab9 */ /* 0x000fe20000000a00 */
[----:B------:R-:W-:Y:S01]  /*10160*/  IMAD.MOV.U32 R9, RZ, RZ, RZ ;  /* 0x000000ffff097224 */ /* 0x000fe200078e00ff */
[----:B------:R-:W-:Y:S01]  /*10170*/  ULDC UR5, c[0x0][0xc38] ;  /* 0x00030e0000057ab9 */ /* 0x000fe20000000800 */
[----:B0-----:R-:W-:-:S04]  /*10180*/  LOP3.LUT R0, R0, 0x1f, RZ, 0xc0, !PT ;  /* 0x0000001f00007812 */ /* 0x001fc800078ec0ff */
[----:B------:R-:W-:-:S04]  /*10190*/  ISETP.NE.AND P0, PT, R0, 0x1f, PT ;  /* 0x0000001f0000780c */ /* 0x000fc80003f05270 */
        /* <DEDUP_REMOVED lines=38> */
.L_x_3440:
        /* <DEDUP_REMOVED lines=13> */
[----:B0-----:R-:W-:-:S05]  /*104d0*/  @!P6 IMAD.WIDE R2, R9, 0x4, R2 ;  /* 0x000000040902e825 */ /* 0x001fca00078e0202 */
[----:B------:R1:W2:Y:S02]  /*104e0*/  @!P6 LDG.E R6, desc[UR8][R2.64] ;  /* 0x000000080206e981 */ /* 0x0002a4000c1e1900 */
[----:B-1----:R-:W-:-:S04]  /*104f0*/  @!P6 IMAD.WIDE R2, R9, 0x4, R4 ;  /* 0x000000040902e825 */ /* 0x002fc800078e0204 */
[----:B------:R-:W-:-:S06]  /*10500*/  IMAD.MOV.U32 R9, RZ, RZ, RZ ;  /* 0x000000ffff097224 */ /* 0x000fcc00078e00ff */
        /* <DEDUP_REMOVED lines=22> */
.L_x_3438:
        /* <DEDUP_REMOVED lines=20> */
.L_x_3441:
[----:B-1----:R-:W-:Y:S01]  /*107b0*/  IMAD R11, R12, UR5, R11 ;  /* 0x000000050c0b7c24 */ /* 0x002fe2000f8e020b */
[----:B------:R-:W1:Y:S01]  /*107c0*/  MUFU.RCP R10, R10 ;  /* 0x0000000a000a7308 */ /* 0x000e620000001000 */
[----:B0-----:R-:W-:Y:S02]  /*107d0*/  IMAD R9, R15, R4, RZ ;  /* 0x000000040f097224 */ /* 0x001fe400078e02ff */
[----:B------:R-:W-:Y:S01]  /*107e0*/  IMAD.MOV.U32 R2, RZ, RZ, RZ ;  /* 0x000000ffff027224 */ /* 0x000fe200078e00ff */
[----:B------:R0:W-:Y:S03]  /*107f0*/  STL [R1], R11 ;  /* 0x0000000b01007387 */ /* 0x0001e60000100800 */
[----:B------:R-:W-:Y:S01]  /*10800*/  IMAD.HI.U32 R2, R3, R9, R2 ;  /* 0x0000000903027227 */ /* 0x000fe200078e0002 */
[----:B------:R-:W-:Y:S02]  /*10810*/  IADD3 R9, -R11, UR6, RZ ;  /* 0x000000060b097c10 */ /* 0x000fe4000fffe1ff */
[----:B------:R-:W-:-:S02]  /*10820*/  IABS R3, R6 ;  /* 0x0000000600037213 */ /* 0x000fc40000000000 */
[----:B------:R-:W-:-:S03]  /*10830*/  IABS R13, R9 ;  /* 0x00000009000d7213 */ /* 0x000fc60000000000 */
[----:B------:R-:W-:Y:S02]  /*10840*/  IMAD.MOV R12, RZ, RZ, -R3 ;  /* 0x000000ffff0c7224 */ /* 0x000fe400078e0a03 */
[----:B0-----:R-:W-:-:S04]  /*10850*/  IMAD.HI.U32 R11, R2, R13, RZ ;  /* 0x0000000d020b7227 */ /* 0x001fc800078e00ff */
[----:B-1----:R-:W-:Y:S02]  /*10860*/  VIADD R3, R10, 0xffffffe ;  /* 0x0ffffffe0a037836 */ /* 0x002fe40000000000 */
[----:B------:R-:W-:-:S04]  /*10870*/  IMAD R13, R11, R12, R13 ;  /* 0x0000000c0b0d7224 */ /* 0x000fc800078e020d */
[----:B------:R-:W0:Y:S01]  /*10880*/  F2I.FTZ.U32.TRUNC.NTZ R3, R3 ;  /* 0x0000000300037305 */ /* 0x000e22000021f000 */
[----:B------:R-:W-:-:S13]  /*10890*/  ISETP.GT.U32.AND P1, PT, R4, R13, PT ;  /* 0x0000000d0400720c */ /* 0x000fda0003f24070 */
[----:B------:R-:W-:Y:S02]  /*108a0*/  @!P1 IMAD.IADD R13, R13, 0x1, -R4 ;  /* 0x000000010d0d9824 */ /* 0x000fe400078e0a04 */
[----:B0-----:R-:W-:Y:S02]  /*108b0*/  IMAD.MOV R2, RZ, RZ, -R3 ;  /* 0x000000ffff027224 */ /* 0x001fe400078e0a03 */
[----:B------:R-:W-:Y:S01]  /*108c0*/  @!P1 VIADD R11, R11, 0x1 ;  /* 0x000000010b0b9836 */ /* 0x000fe20000000000 */
[----:B------:R-:W-:Y:S01]  /*108d0*/  ISETP.GE.U32.AND P0, PT, R13, R4, PT ;  /* 0x000000040d00720c */ /* 0x000fe20003f06070 */
[----:B------:R-:W-:Y:S01]  /*108e0*/  IMAD R13, R2, R7, RZ ;  /* 0x00000007020d7224 */ /* 0x000fe200078e02ff */
[----:B------:R-:W-:Y:S01]  /*108f0*/  ISETP.NE.AND P1, PT, R6, RZ, PT ;  /* 0x000000ff0600720c */ /* 0x000fe20003f25270 */
[----:B------:R-:W-:-:S04]  /*10900*/  IMAD.MOV.U32 R2, RZ, RZ, RZ ;  /* 0x000000ffff027224 */ /* 0x000fc800078e00ff */
[----:B------:R-:W-:Y:S01]  /*10910*/  IMAD.HI.U32 R4, R3, R13, R2 ;  /* 0x0000000d03047227 */ /* 0x000fe200078e0002 */
[----:B------:R-:W-:-:S04]  /*10920*/  LOP3.LUT R2, R9, R6, RZ, 0x3c, !PT ;  /* 0x0000000609027212 */ /* 0x000fc800078e3cff */
[----:B------:R-:W-:Y:S01]  /*10930*/  ISETP.GE.AND P2, PT, R2, RZ, PT ;  /* 0x000000ff0200720c */ /* 0x000fe20003f46270 */
[----:B------:R-:W-:Y:S01]  /*10940*/  @P0 VIADD R11, R11, 0x1 ;  /* 0x000000010b0b0836 */ /* 0x000fe20000000000 */
[----:B------:R-:W-:-:S05]  /*10950*/  IABS R2, R8 ;  /* 0x0000000800027213 */ /* 0x000fca0000000000 */
[----:B------:R-:W-:-:S06]  /*10960*/  IMAD.MOV R2, RZ, RZ, -R2 ;  /* 0x000000ffff027224 */ /* 0x000fcc00078e0a02 */
[----:B------:R-:W-:Y:S01]  /*10970*/  @!P2 IMAD.MOV R11, RZ, RZ, -R11 ;  /* 0x000000ffff0ba224 */ /* 0x000fe200078e0a0b */
[----:B------:R-:W-:-:S04]  /*10980*/  @!P1 LOP3.LUT R11, RZ, R6, RZ, 0x33, !PT ;  /* 0x00000006ff0b9212 */ /* 0x000fc800078e33ff */
[-C--:B------:R-:W-:Y:S01]  /*10990*/  IABS R3, R11.reuse ;  /* 0x0000000b00037213 */ /* 0x080fe20000000000 */
[----:B------:R-:W-:-:S04]  /*109a0*/  IMAD R6, R6, R11, RZ ;  /* 0x0000000b06067224 */ /* 0x000fc800078e02ff */
[----:B------:R-:W-:-:S04]  /*109b0*/  IMAD.HI.U32 R4, R4, R3, RZ ;  /* 0x0000000304047227 */ /* 0x000fc800078e00ff */
[----:B------:R-:W-:Y:S02]  /*109c0*/  IMAD R2, R4, R2, R3 ;  /* 0x0000000204027224 */ /* 0x000fe400078e0203 */
[----:B------:R-:W-:-:S03]  /*109d0*/  IMAD.IADD R6, R9, 0x1, -R6 ;  /* 0x0000000109067824 */ /* 0x000fc600078e0a06 */
[----:B------:R-:W-:Y:S02]  /*109e0*/  ISETP.GT.U32.AND P1, PT, R7, R2, PT ;  /* 0x000000020700720c */ /* 0x000fe40003f24070 */
[----:B------:R1:W-:Y:S11]  /*109f0*/  STL [R1+0x4], R6 ;  /* 0x0000040601007387 */ /* 0x0003f60000100800 */
[----:B------:R-:W-:-:S02]  /*10a00*/  @!P1 IMAD.IADD R2, R2, 0x1, -R7 ;  /* 0x0000000102029824 */ /* 0x000fc400078e0a07 */
        /* <DEDUP_REMOVED lines=8> */
[--C-:B------:R-:W-:Y:S02]  /*10a90*/  IMAD.MOV R2, RZ, RZ, -R4.reuse ;  /* 0x000000ffff027224 */ /* 0x100fe400078e0a04 */
[C---:B------:R-:W-:Y:S02]  /*10aa0*/  IMAD R4, R8.reuse, 0x1000000, R4 ;  /* 0x0100000008047824 */ /* 0x040fe400078e0204 */
[----:B------:R-:W-:Y:S02]  /*10ab0*/  IMAD R11, R8, R2, R11 ;  /* 0x00000002080b7224 */ /* 0x000fe400078e020b */
[----:B------:R-:W-:Y:S02]  /*10ac0*/  VIADD R2, R5, UR4 ;  /* 0x0000000405027c36 */ /* 0x000fe40008000000 */
[----:B------:R-:W-:-:S03]  /*10ad0*/  IMAD R3, R11, 0x10000, R4 ;  /* 0x000100000b037824 */ /* 0x000fc600078e0204 */
[----:B------:R1:W-:Y:S04]  /*10ae0*/  STL [R1+0xc], R2 ;  /* 0x00000c0201007387 */ /* 0x0003e80000100800 */
[----:B------:R1:W-:Y:S01]  /*10af0*/  STL [R1+0x8], R3 ;  /* 0x0000080301007387 */ /* 0x0003e20000100800 */
[----:B------:R-:W-:Y:S05]  /*10b00*/  BRA `(.L_x_3442) ;  /* 0x0000000000107947 */ /* 0x000fea0003800000 */
.L_x_3439:
[----:B------:R-:W-:Y:S01]  /*10b10*/  IMAD.U32 R2, RZ, RZ, UR6 ;  /* 0x00000006ff027e24 */ /* 0x000fe2000f8e00ff */
[----:B------:R0:W-:Y:S04]  /*10b20*/  STL [R1+0x4], RZ ;  /* 0x000004ff01007387 */ /* 0x0001e80000100800 */
[----:B------:R0:W-:Y:S04]  /*10b30*/  STL [R1+0x8], RZ ;  /* 0x000008ff01007387 */ /* 0x0001e80000100800 */
[----:B------:R0:W-:Y:S02]  /*10b40*/  STL [R1], R2 ;  /* 0x0000000201007387 */ /* 0x0001e40000100800 */
.L_x_3442:
[----:B------:R-:W2:Y:S04]  /*10b50*/  LDL R4, [R1] ;  /* 0x0000000001047983 */ /* 0x000ea80000100800 */
[----:B------:R-:W2:Y:S04]  /*10b60*/  LDL R5, [R1+0x4] ;  /* 0x0000040001057983 */ /* 0x000ea80000100800 */
[----:B-1----:R-:W2:Y:S04]  /*10b70*/  LDL R6, [R1+0x8] ;  /* 0x0000080001067983 */ /* 0x002ea80000100800 */
[----:B------:R-:W2:Y:S01]  /*10b80*/  LDL R7, [R1+0xc] ;  /* 0x00000c0001077983 */ /* 0x000ea20000100800 */
[----:B------:R-:W-:-:S13]  /*10b90*/  ISETP.NE.AND P0, PT, R0, RZ, PT ;  /* 0x000000ff0000720c */ /* 0x000fda0003f05270 */
[----:B------:R-:W1:Y:S01]  /*10ba0*/  @!P0 S2R R3, SR_CgaCtaId ;  /* 0x0000000000038919 */ /* 0x000e620000008800 */
[----:B------:R-:W-:-:S04]  /*10bb0*/  @!P0 MOV R0, 0x400 ;  /* 0x0000040000008802 */ /* 0x000fc80000000f00 */
[----:B-1----:R-:W-:-:S05]  /*10bc0*/  @!P0 LEA R0, R3, R0, 0x18 ;  /* 0x0000000003008211 */ /* 0x002fca00078ec0ff */
[----:B--2---:R1:W-:Y:S01]  /*10bd0*/  @!P0 STS.128 [R0+0x368d0], R4 ;  /* 0x0368d00400008388 */ /* 0x0043e20000000c00 */
[----:B------:R-:W-:Y:S06]  /*10be0*/  BAR.ARV 0x5, 0x180 ;  /* 0x0146000000007b1d */ /* 0x000fec0000002000 */
.L_x_3437:
        /* <DEDUP_REMOVED lines=8> */
[----:B--2---:R-:W1:Y:S01]  /*10c70*/  S2R R5, SR_TID.X ;  /* 0x0000000000057919 */ /* 0x004e620000002100 */
[----:B------:R-:W2:Y:S01]  /*10c80*/  S2UR UR5, SR_CgaCtaId ;  /* 0x00000000000579c3 */ /* 0x000ea20000008800 */
[----:B------:R-:W-:Y:S01]  /*10c90*/  UMOV UR4, 0x400 ;  /* 0x0000040000047882 */ /* 0x000fe20000000000 */
[----:B------:R-:W-:Y:S01]  /*10ca0*/  BSSY B8, `(.L_x_3443) ;  /* 0x00005c8000087945 */ /* 0x000fe20003800000 */
[----:B------:R-:W-:Y:S01]  /*10cb0*/  IMAD.MOV.U32 R19, RZ, RZ, RZ ;  /* 0x000000ffff137224 */ /* 0x000fe200078e00ff */
[----:B------:R-:W-:Y:S01]  /*10cc0*/  ULDC UR38, c[0x0][0xc] ;  /* 0x0000030000267ab9 */ /* 0x000fe20000000800 */
[----:B------:R-:W-:Y:S01]  /*10cd0*/  ULDC.64 UR36, c[0x0][0x198] ;  /* 0x0000660000247ab9 */ /* 0x000fe20000000a00 */
[----:B--2---:R-:W-:-:S06]  /*10ce0*/  ULEA UR4, UR5, UR4, 0x18 ;  /* 0x0000000405047291 */ /* 0x004fcc000f8ec03f */
[----:B------:R-:W-:Y:S01]  /*10cf0*/  IMAD.U32 R18, RZ, RZ, UR4 ;  /* 0x00000004ff127e24 */ /* 0x000fe2000f8e00ff */
[C---:B-1----:R-:W-:Y:S01]  /*10d00*/  LOP3.LUT R4, R5.reuse, 0x7f, RZ, 0xc0, !PT ;  /* 0x0000007f05047812 */ /* 0x042fe200078ec0ff */
[----:B0-----:R-:W-:-:S05]  /*10d10*/  IMAD.SHL.U32 R0, R5, 0x8, RZ ;  /* 0x0000000805007824 */ /* 0x001fca00078e00ff */
[C---:B------:R-:W-:Y:S02]  /*10d20*/  LOP3.LUT R2, R0.reuse, 0x1f8, RZ, 0xc0, !PT ;  /* 0x000001f800027812 */ /* 0x040fe400078ec0ff */
[----:B------:R-:W-:Y:S02]  /*10d30*/  LOP3.LUT R0, R0, 0x38, RZ, 0xc0, !PT ;  /* 0x0000003800007812 */ /* 0x000fe400078ec0ff */
[----:B------:R-:W-:Y:S01]  /*10d40*/  LOP3.LUT R3, R2, 0x38, R5, 0x78, !PT ;  /* 0x0000003802037812 */ /* 0x000fe200078e7805 */
[----:B------:R-:W-:Y:S01]  /*10d50*/  IMAD.SHL.U32 R2, R4, 0x8, RZ ;  /* 0x0000000804027824 */ /* 0x000fe200078e00ff */
[----:B------:R-:W-:-:S04]  /*10d60*/  SHF.R.U32.HI R4, RZ, 0x3, R4 ;  /* 0x00000003ff047819 */ /* 0x000fc80000011604 */
[----:B------:R-:W-:Y:S01]  /*10d70*/  LOP3.LUT R3, R3, 0x200, R2, 0xf8, !PT ;  /* 0x0000020003037812 */ /* 0x000fe200078ef802 */
[----:B------:R-:W-:-:S04]  /*10d80*/  IMAD.SHL.U32 R2, R5, 0x10, RZ ;  /* 0x0000001005027824 */ /* 0x000fc800078e00ff */
[----:B------:R-:W-:Y:S01]  /*10d90*/  IMAD R3, R3, 0x2, R18 ;  /* 0x0000000203037824 */ /* 0x000fe200078e0212 */
[----:B------:R-:W-:Y:S01]  /*10da0*/  LOP3.LUT R4, R4, 0x70, R2, 0xf8, !PT ;  /* 0x0000007004047812 */ /* 0x000fe200078ef802 */
[----:B------:R-:W-:-:S03]  /*10db0*/  IMAD.MOV.U32 R2, RZ, RZ, 0x1 ;  /* 0x00000001ff027424 */ /* 0x000fc600078e00ff */
[----:B------:R-:W-:Y:S04]  /*10dc0*/  STL [R1+0x24], R3 ;  /* 0x0000240301007387 */ /* 0x000fe80000100800 */
[----:B------:R0:W-:Y:S04]  /*10dd0*/  STL [R1+0x14], R2 ;  /* 0x0000140201007387 */ /* 0x0001e80000100800 */
[----:B------:R1:W-:Y:S01]  /*10de0*/  STL [R1+0x48], RZ ;  /* 0x000048ff01007387 */ /* 0x0003e20000100800 */
[C---:B0-----:R-:W-:Y:S02]  /*10df0*/  LOP3.LUT R2, R0.reuse, 0x40, RZ, 0xfc, !PT ;  /* 0x0000004000027812 */ /* 0x041fe400078efcff */
[----:B-1----:R-:W-:-:S07]  /*10e00*/  LOP3.LUT R0, R0, 0x80, RZ, 0xfc, !PT ;  /* 0x0000008000007812 */ /* 0x002fce00078efcff */
.L_x_3549:
        /* <DEDUP_REMOVED lines=59> */
.L_x_3444:
[----:B------:R-:W0:Y:S01]  /*111c0*/  LDL.LU R3, [R1+0x8] ;  /* 0x0000080001037983 */ /* 0x000e220000300800 */
[----:B------:R-:W-:Y:S02]  /*111d0*/  ULDC.64 UR4, c[0x0][0xa20] ;  /* 0x0002880000047ab9 */ /* 0x000fe40000000a00 */
[----:B------:R-:W-:-:S04]  /*111e0*/  ISETP.NE.U32.AND P1, PT, RZ, UR4, PT ;  /* 0x00000004ff007c0c */ /* 0x000fc8000bf25070 */
[----:B------:R-:W-:Y:S02]  /*111f0*/  ISETP.NE.AND.EX P1, PT, RZ, UR5, PT, P1 ;  /* 0x00000005ff007c0c */ /* 0x000fe4000bf25310 */
[C---:B0-----:R-:W-:Y:S02]  /*11200*/  LOP3.LUT R9, R3.reuse, 0xff000000, RZ, 0xc0, !PT ;  /* 0xff00000003097812 */ /* 0x041fe400078ec0ff */
[C---:B-1----:R-:W-:Y:S02]  /*11210*/  LOP3.LUT R2, R3.reuse, 0xff0000, RZ, 0xc0, !PT ;  /* 0x00ff000003027812 */ /* 0x042fe400078ec0ff */
        /* <DEDUP_REMOVED lines=10> */
[----:B------:R-:W-:-:S05]  /*112c0*/  IADD3.X R7, R10, UR5, RZ, P0, !PT ;  /* 0x000000050a077c10 */ /* 0x000fca00087fe4ff */
[----:B------:R1:W5:Y:S01]  /*112d0*/  LDG.E R6, desc[UR6][R6.64] ;  /* 0x0000000606067981 */ /* 0x000362000c1e1900 */
[----:B------:R-:W-:Y:S05]  /*112e0*/  BRA `(.L_x_3446) ;  /* 0x0000000000147947 */ /* 0x000fea0003800000 */
.L_x_3445:
[----:B------:R-:W-:Y:S05]  /*112f0*/  @!P0 BRA `(.L_x_3446) ;  /* 0x0000000000108947 */ /* 0x000fea0003800000 */
[----:B------:R-:W-:Y:S02]  /*11300*/  ULDC.64 UR4, c[0x0][0x208] ;  /* 0x0000820000047ab9 */ /* 0x000fe40000000a00 */
[----:B------:R-:W2:Y:S04]  /*11310*/  LDG.E R6, desc[UR4][R4.64] ;  /* 0x0000000404067981 */ /* 0x000ea8000c1e1900 */
[----:B------:R-:W2:Y:S02]  /*11320*/  LDG.E R4, desc[UR4][R4.64+0x4] ;  /* 0x0000040404047981 */ /* 0x000ea4000c1e1900 */
[----:B--2---:R-:W-:-:S07]  /*11330*/  IMAD.IADD R6, R4, 0x1, -R6 ;  /* 0x0000000104067824 */ /* 0x004fce00078e0a06 */
.L_x_3446:
[----:B-----5:R-:W-:Y:S01]  /*11340*/  IMAD.IADD R6, R6, 0x1, -R0 ;  /* 0x0000000106067824 */ /* 0x020fe200078e0a00 */
[----:B------:R-:W-:Y:S01]  /*11350*/  LOP3.LUT R10, R9, 0xff, RZ, 0xc0, !PT ;  /* 0x000000ff090a7812 */ /* 0x000fe200078ec0ff */
[----:B0-----:R-:W-:Y:S01]  /*11360*/  IMAD.MOV.U32 R2, RZ, RZ, RZ ;  /* 0x000000ffff027224 */ /* 0x001fe200078e00ff */
[----:B------:R-:W-:Y:S01]  /*11370*/  BSSY B0, `(.L_x_3447) ;  /* 0x000002b000007945 */ /* 0x000fe20003800000 */
[C---:B------:R-:W-:Y:S01]  /*11380*/  VIADD R3, R6.reuse, 0x6f ;  /* 0x0000006f06037836 */ /* 0x040fe20000000000 */
[----:B------:R-:W-:Y:S01]  /*11390*/  ISETP.GE.AND P0, PT, R6, 0x1, PT ;  /* 0x000000010600780c */ /* 0x000fe20003f06270 */
[----:B------:R-:W-:Y:S02]  /*113a0*/  IMAD.MOV.U32 R4, RZ, RZ, RZ ;  /* 0x000000ffff047224 */ /* 0x000fe400078e00ff */
[----:B------:R-:W-:-:S03]  /*113b0*/  IMAD.HI R2, R3, -0x6db6db6d, R2 ;  /* 0x9249249303027827 */ /* 0x000fc600078e0202 */
[----:B------:R0:W-:Y:S01]  /*113c0*/  STL [R1+0x34], R4 ;  /* 0x0000340401007387 */ /* 0x0001e20000100800 */
[----:B------:R-:W-:Y:S01]  /*113d0*/  IMAD.MOV.U32 R11, RZ, RZ, R4 ;  /* 0x000000ffff0b7224 */ /* 0x000fe200078e0004 */
[----:B------:R-:W-:-:S04]  /*113e0*/  SHF.R.U32.HI R0, RZ, 0x1f, R2 ;  /* 0x0000001fff007819 */ /* 0x000fc80000011602 */
[----:B------:R-:W-:-:S05]  /*113f0*/  LEA.HI.SX32 R8, R2, R0, 0x1a ;  /* 0x0000000002087211 */ /* 0x000fca00078fd2ff */
[----:B------:R0:W-:Y:S04]  /*11400*/  STL [R1+0x40], R8 ;  /* 0x0000400801007387 */ /* 0x0001e80000100800 */
[----:B------:R0:W-:Y:S01]  /*11410*/  STL [R1+0x58], R10 ;  /* 0x0000580a01007387 */ /* 0x0001e20000100800 */
[----:B------:R-:W-:Y:S05]  /*11420*/  @!P0 BRA `(.L_x_3448) ;  /* 0x00000000007c8947 */ /* 0x000fea0003800000 */
[----:B------:R-:W-:-:S04]  /*11430*/  SHF.R.U32.HI R0, RZ, 0x10, R9 ;  /* 0x00000010ff007819 */ /* 0x000fc80000011609 */
[----:B------:R-:W-:-:S13]  /*11440*/  ISETP.NE.AND P0, PT, R0, RZ, PT ;  /* 0x000000ff0000720c */ /* 0x000fda0003f05270 */
[----:B------:R-:W0:Y:S02]  /*11450*/  @!P0 LDC R0, c[0x0][0x9f0] ;  /* 0x00027c00ff008b82 */ /* 0x000e240000000800 */
[----:B0-----:R-:W-:-:S04]  /*11460*/  IABS R4, R0 ;  /* 0x0000000000047213 */ /* 0x001fc80000000000 */
[----:B------:R-:W0:Y:S08]  /*11470*/  I2F.RP R2, R4 ;  /* 0x0000000400027306 */ /* 0x000e300000209400 */
[----:B0-----:R-:W0:Y:S02]  /*11480*/  MUFU.RCP R2, R2 ;  /* 0x0000000200027308 */ /* 0x001e240000001000 */
[----:B0-----:R-:W-:-:S06]  /*11490*/  VIADD R2, R2, 0xffffffe ;  /* 0x0ffffffe02027836 */ /* 0x001fcc0000000000 */
[----:B------:R-:W0:Y:S02]  /*114a0*/  F2I.FTZ.U32.TRUNC.NTZ R3, R2 ;  /* 0x0000000200037305 */ /* 0x000e24000021f000 */
[----:B0-----:R-:W-:-:S04]  /*114b0*/  IMAD.MOV R2, RZ, RZ, -R3 ;  /* 0x000000ffff027224 */ /* 0x001fc800078e0a03 */
[----:B------:R-:W-:Y:S02]  /*114c0*/  IMAD R5, R2, R4, RZ ;  /* 0x0000000402057224 */ /* 0x000fe400078e02ff */
[----:B------:R-:W-:-:S04]  /*114d0*/  IMAD.MOV.U32 R2, RZ, RZ, RZ ;  /* 0x000000ffff027224 */ /* 0x000fc800078e00ff */
[----:B-1----:R-:W-:Y:S01]  /*114e0*/  IMAD.HI.U32 R7, R3, R5, R2 ;  /* 0x0000000503077227 */ /* 0x002fe200078e0002 */
        /* <DEDUP_REMOVED lines=19> */
.L_x_3448:
[----:B------:R-:W-:Y:S05]  /*11620*/  BSYNC B0 ;  /* 0x0000000000007941 */ /* 0x000fea0003800000 */
.L_x_3447:
[----:B------:R-:W-:Y:S01]  /*11630*/  IMAD.MOV.U32 R0, RZ, RZ, R11 ;  /* 0x000000ffff007224 */ /* 0x000fe200078e000b */
[----:B------:R-:W-:Y:S03]  /*11640*/  BSSY B7, `(.L_x_3449) ;  /* 0x0000451000077945 */ /* 0x000fe60003800000 */
[----:B------:R-:W-:-:S05]  /*11650*/  IMAD R2, R10, R0, RZ ;  /* 0x000000000a027224 */ /* 0x000fca00078e02ff */
        /* <DEDUP_REMOVED lines=11> */
[----:B------:R-:W4:Y:S01]  /*11710*/  LDC.64 R2, c[0x0][0xc60] ;  /* 0x00031800ff027b82 */ /* 0x000f220000000a00 */
[----:B------:R-:W3:Y:S01]  /*11720*/  FLO.U32 R0, UR4 ;  /* 0x0000000400007d00 */ /* 0x000ee200080e0000 */
[----:B------:R-:W-:Y:S01]  /*11730*/  ULDC.64 UR6, c[0x0][0x208] ;  /* 0x0000820000067ab9 */ /* 0x000fe20000000a00 */
[----:B---3--:R-:W-:-:S06]  /*11740*/  ISETP.EQ.U32.AND P0, PT, R0, R5, PT ;  /* 0x000000050000720c */ /* 0x008fcc0003f02070 */
[----:B------:R-:W4:Y:S07]  /*11750*/  POPC R5, UR4 ;  /* 0x0000000400057d09 */ /* 0x000f2e0008000000 */
[----:B----4-:R-:W3:Y:S01]  /*11760*/  @P0 ATOMG.E.ADD.STRONG.GPU PT, R3, desc[UR6][R2.64], R5 ;  /* 0x00000005020309a8 */ /* 0x010ee200081ee1c6 */
[----:B0-----:R-:W0:Y:S02]  /*11770*/  S2R R4, SR_LTMASK ;  /* 0x0000000000047919 */ /* 0x001e240000003900 */
[----:B0-----:R-:W-:-:S04]  /*11780*/  LOP3.LUT R4, R4, UR4, RZ, 0xc0, !PT ;  /* 0x0000000404047c12 */ /* 0x001fc8000f8ec0ff */
[----:B-1----:R-:W0:Y:S01]  /*11790*/  POPC R7, R4 ;  /* 0x0000000400077309 */ /* 0x002e220000000000 */
[----:B---3--:R-:W0:Y:S02]  /*117a0*/  SHFL.IDX PT, R0, R3, R0, 0x1f ;  /* 0x00001f0003007589 */ /* 0x008e2400000e0000 */
[----:B0-----:R-:W-:-:S05]  /*117b0*/  IADD3 R0, R0, UR38, R7 ;  /* 0x0000002600007c10 */ /* 0x001fca000fffe007 */
[----:B------:R3:W-:Y:S01]  /*117c0*/  STL [R1], R0 ;  /* 0x0000000001007387 */ /* 0x0007e20000100800 */
[----:B------:R-:W-:Y:S05]  /*117d0*/  BRA `(.L_x_3451) ;  /* 0x0000004000dc7947 */ /* 0x000fea0003800000 */
.L_x_3450:
        /* <DEDUP_REMOVED lines=8> */
[----:B0-----:R-:W-:Y:S02]  /*11860*/  IMAD.U32 R4, RZ, RZ, UR6 ;  /* 0x00000006ff047e24 */ /* 0x001fe4000f8e00ff */
[----:B------:R-:W0:Y:S01]  /*11870*/  LDC.64 R2, c[0x4][R2] ;  /* 0x0100000002027b82 */ /* 0x000e220000000a00 */
[----:B------:R-:W-:Y:S02]  /*11880*/  IMAD.U32 R5, RZ, RZ, UR7 ;  /* 0x00000007ff057e24 */ /* 0x000fe4000f8e00ff */
[----:B------:R-:W-:Y:S02]  /*11890*/  IMAD.U32 R6, RZ, RZ, UR8 ;  /* 0x00000008ff067e24 */ /* 0x000fe4000f8e00ff */
[----:B-1----:R-:W-:-:S02]  /*118a0*/  IMAD.U32 R7, RZ, RZ, UR9 ;  /* 0x00000009ff077e24 */ /* 0x002fc4000f8e00ff */
[----:B------:R-:W-:Y:S02]  /*118b0*/  IMAD.U32 R10, RZ, RZ, UR4 ;  /* 0x00000004ff0a7e24 */ /* 0x000fe4000f8e00ff */
[----:B--2---:R-:W-:Y:S02]  /*118c0*/  IMAD.U32 R11, RZ, RZ, UR5 ;  /* 0x00000005ff0b7e24 */ /* 0x004fe4000f8e00ff */
[----:B------:R-:W-:Y:S02]  /*118d0*/  IMAD.MOV.U32 R8, RZ, RZ, 0x70 ;  /* 0x00000070ff087424 */ /* 0x000fe400078e00ff */
[----:B------:R-:W-:Y:S02]  /*118e0*/  IMAD.MOV.U32 R12, RZ, RZ, 0x1 ;  /* 0x00000001ff0c7424 */ /* 0x000fe400078e00ff */
[----:B------:R-:W-:-:S07]  /*118f0*/  IMAD.MOV.U32 R13, RZ, RZ, RZ ;  /* 0x000000ffff0d7224 */ /* 0x000fce00078e00ff */
[----:B------:R-:W-:-:S07]  /*11900*/  LEPC R20, `(.L_x_3453) ;  /* 0x000000001014794e */ /* 0x000fce0000000000 */
[----:B0-----:R-:W-:Y:S05]  /*11910*/  CALL.ABS.NOINC R2 ;  /* 0x0000000002007343 */ /* 0x001fea0003c00000 */
.L_x_3453:
[----:B------:R-:W-:Y:S05]  /*11920*/  BSYNC B6 ;  /* 0x0000000000067941 */ /* 0x000fea0003800000 */
.L_x_3452:
        /* <DEDUP_REMOVED lines=9> */
[----:B0-----:R-:W-:Y:S02]  /*119c0*/  IMAD.U32 R4, RZ, RZ, UR6 ;  /* 0x00000006ff047e24 */ /* 0x001fe4000f8e00ff */
[----:B------:R-:W-:Y:S02]  /*119d0*/  IMAD.U32 R5, RZ, RZ, UR7 ;  /* 0x00000007ff057e24 */ /* 0x000fe4000f8e00ff */
[----:B------:R-:W-:Y:S02]  /*119e0*/  IMAD.U32 R6, RZ, RZ, UR8 ;  /* 0x00000008ff067e24 */ /* 0x000fe4000f8e00ff */
[----:B-1----:R-:W-:-:S02]  /*119f0*/  IMAD.U32 R7, RZ, RZ, UR9 ;  /* 0x00000009ff077e24 */ /* 0x002fc4000f8e00ff */
[----:B------:R-:W-:Y:S02]  /*11a00*/  IMAD.U32 R10, RZ, RZ, UR4 ;  /* 0x00000004ff0a7e24 */ /* 0x000fe4000f8e00ff */
[----:B--2---:R-:W-:Y:S02]  /*11a10*/  IMAD.U32 R11, RZ, RZ, UR5 ;  /* 0x00000005ff0b7e24 */ /* 0x004fe4000f8e00ff */
[----:B------:R-:W-:Y:S02]  /*11a20*/  IMAD.MOV.U32 R8, RZ, RZ, 0x70 ;  /* 0x00000070ff087424 */ /* 0x000fe400078e00ff */
[----:B------:R-:W-:Y:S02]  /*11a30*/  IMAD.MOV.U32 R12, RZ, RZ, 0x1 ;  /* 0x00000001ff0c7424 */ /* 0x000fe400078e00ff */
[----:B---3--:R-:W-:-:S07]  /*11a40*/  IMAD.MOV.U32 R13, RZ, RZ, RZ ;  /* 0x000000ffff0d7224 */ /* 0x008fce00078e00ff */
[----:B------:R-:W-:-:S07]  /*11a50*/  LEPC R20, `(.L_x_3456) ;  /* 0x000000001014794e */ /* 0x000fce0000000000 */
[----:B----4-:R-:W-:Y:S05]  /*11a60*/  CALL.ABS.NOINC R2 ;  /* 0x0000000002007343 */ /* 0x010fea0003c00000 */
.L_x_3456:
        /* <DEDUP_REMOVED lines=16> */
.L_x_3455:
[----:B------:R-:W-:Y:S05]  /*11b70*/  BSYNC B6 ;  /* 0x0000000000067941 */ /* 0x000fea0003800000 */
.L_x_3454:
[----:B0-----:R-:W3:Y:S01]  /*11b80*/  LDL.LU R4, [R1+0x1c] ;  /* 0x00001c0001047983 */ /* 0x001ee20000300800 */
[----:B------:R-:W-:-:S03]  /*11b90*/  ULDC.64 UR4, c[0x0][0x9f8] ;  /* 0x00027e0000047ab9 */ /* 0x000fc60000000a00 */
[----:B-1----:R-:W4:Y:S01]  /*11ba0*/  LDL R7, [R1+0x10] ;  /* 0x0000100001077983 */ /* 0x002f220000100800 */
[----:B------:R-:W-:Y:S01]  /*11bb0*/  ISETP.NE.U32.AND P0, PT, RZ, UR4, PT ;  /* 0x00000004ff007c0c */ /* 0x000fe2000bf05070 */
[----:B------:R-:W-:Y:S02]  /*11bc0*/  ULDC.64 UR6, c[0x0][0x208] ;  /* 0x0000820000067ab9 */ /* 0x000fe40000000a00 */
[----:B------:R-:W5:Y:S01]  /*11bd0*/  LDL R0, [R1+0x38] ;  /* 0x0000380001007983 */ /* 0x000f620000100800 */
[----:B------:R-:W-:-:S13]  /*11be0*/  ISETP.NE.AND.EX P0, PT, RZ, UR5, PT, P0 ;  /* 0x00000005ff007c0c */ /* 0x000fda000bf05300 */
[----:B------:R-:W-:-:S04]  /*11bf0*/  @P0 IADD3 R2, P1, R17, UR4, RZ ;  /* 0x0000000411020c10 */ /* 0x000fc8000ff3e0ff */
[----:B---3--:R-:W-:Y:S01]  /*11c00*/  @P0 IADD3.X R3, R4, UR5, RZ, P1, !PT ;  /* 0x0000000504030c10 */ /* 0x008fe20008ffe4ff */
[----:B------:R-:W-:-:S04]  /*11c10*/  ULDC.64 UR4, c[0x0][0xa08] ;  /* 0x0002820000047ab9 */ /* 0x000fc80000000a00 */
[----:B----4-:R0:W3:Y:S02]  /*11c20*/  @P0 LDG.E R7, desc[UR6][R2.64] ;  /* 0x0000000602070981 */ /* 0x0100e4000c1e1900 */
[----:B0-----:R-:W0:Y:S01]  /*11c30*/  LDC.64 R2, c[0x0][0x418] ;  /* 0x00010600ff027b82 */ /* 0x001e220000000a00 */
[----:B-----5:R-:W-:Y:S01]  /*11c40*/  VIADD R0, R0, 0xffffffff ;  /* 0xffffffff00007836 */ /* 0x020fe20000000000 */
[----:B---3--:R-:W-:Y:S01]  /*11c50*/  SHF.R.S32.HI R8, RZ, 0x1f, R7 ;  /* 0x0000001fff087819 */ /* 0x008fe20000011407 */
        /* <DEDUP_REMOVED lines=11> */
.L_x_3565:
        /* <DEDUP_REMOVED lines=9> */
.L_x_3568:
        /* <DEDUP_REMOVED lines=25> */
.L_x_3460:
[----:B0-----:R-:W4:Y:S01]  /*11f30*/  LDL R2, [R1+0x14] ;  /* 0x0000140001027983 */ /* 0x001f220000100800 */
[----:B---3--:R-:W-:Y:S01]  /*11f40*/  IMAD R0, R19, 0x8, R18 ;  /* 0x0000000813007824 */ /* 0x008fe200078e0212 */
[----:B----4-:R-:W-:-:S04]  /*11f50*/  SHF.L.U32 R2, R2, 0x1f, RZ ;  /* 0x0000001f02027819 */ /* 0x010fc800000006ff */
[----:B------:R-:W0:Y:S02]  /*11f60*/  SYNCS.PHASECHK.TRANS64.TRYWAIT P0, [R0+URZ+0x36840], R2 ;  /* 0x03684002000075a7 */ /* 0x000e24000800017f */
[----:B0-----:R-:W-:Y:S05]  /*11f70*/  @!P0 BRA `(.L_x_3461) ;  /* 0x0000005000208947 */ /* 0x001fea0003800000 */
.L_x_3569:
        /* <DEDUP_REMOVED lines=11> */
.L_x_3462:
        /* <DEDUP_REMOVED lines=12> */
[----:B------:R-:W-:-:S03]  /*120f0*/  UMOV UR16, 0x40 ;  /* 0x0000004000107882 */ /* 0x000fc60000000000 */
[----:B------:R-:W-:Y:S01]  /*12100*/  UIADD3 UR9, UR9, 0x36830, URZ ;  /* 0x0003683009097890 */ /* 0x000fe2000fffe03f */
[----:B------:R-:W-:-:S05]  /*12110*/  P2R R0, PR, RZ, 0x1 ;  /* 0x00000001ff007803 */ /* 0x000fca0000000000 */
[----:B------:R0:W-:Y:S01]  /*12120*/  STL [R1+0x20], R0 ;  /* 0x0000200001007387 */ /* 0x0001e20000100800 */
[----:B------:R-:W-:Y:S02]  /*12130*/  UIADD3 UR14, UR8, 0x21400, URZ ;  /* 0x00021400080e7890 */ /* 0x000fe4000fffe03f */
[----:B------:R-:W-:Y:S02]  /*12140*/  UIADD3 UR15, UR8, 0x24c00, URZ ;  /* 0x00024c00080f7890 */ /* 0x000fe4000fffe03f */
[----:B------:R-:W-:-:S03]  /*12150*/  UIADD3 UR17, UR8, 0x28400, URZ ;  /* 0x0002840008117890 */ /* 0x000fc6000fffe03f */
[----:B------:R-:W-:Y:S01]  /*12160*/  UMOV UR8, UR14 ;  /* 0x0000000e00087c82 */ /* 0x000fe20008000000 */
        /* <DEDUP_REMOVED lines=10> */
[----:B------:R-:W-:Y:S02]  /*12210*/  UMOV UR10, UR14 ;  /* 0x0000000e000a7c82 */ /* 0x000fe40008000000 */
[----:B------:R0:W-:Y:S02]  /*12220*/  UTMALDG.4D [UR8], [UR4], desc[UR6] ;  /* 0x00000608040075b4 */ /* 0x0001e40008019000 */
[----:B0-----:R-:W-:Y:S01]  /*12230*/  NOP ;  /* 0x0000000000007918 */ /* 0x001fe20000000000 */
.L_x_3458:
        /* <DEDUP_REMOVED lines=34> */
[----:B--2---:R-:W-:Y:S02]  /*12460*/  IMAD.U32 R11, RZ, RZ, UR5 ;  /* 0x00000005ff0b7e24 */ /* 0x004fe4000f8e00ff */
[----:B------:R-:W-:Y:S02]  /*12470*/  IMAD.MOV.U32 R8, RZ, RZ, 0x70 ;  /* 0x00000070ff087424 */ /* 0x000fe400078e00ff */
[----:B------:R-:W-:Y:S02]  /*12480*/  IMAD.MOV.U32 R12, RZ, RZ, 0x1 ;  /* 0x00000001ff0c7424 */ /* 0x000fe400078e00ff */
[----:B------:R-:W-:-:S07]  /*12490*/  IMAD.MOV.U32 R13, RZ, RZ, RZ ;  /* 0x000000ffff0d7224 */ /* 0x000fce00078e00ff */
[----:B------:R-:W-:-:S07]  /*124a0*/  LEPC R20, `(.L_x_3464) ;  /* 0x000000001014794e */ /* 0x000fce0000000000 */
[----:B0-----:R-:W-:Y:S05]  /*124b0*/  CALL.ABS.NOINC R2 ;  /* 0x0000000002007343 */ /* 0x001fea0003c00000 */
.L_x_3464:
[----:B------:R-:W-:Y:S05]  /*124c0*/  BSYNC B6 ;  /* 0x0000000000067941 */ /* 0x000fea0003800000 */
.L_x_3463:
[----:B0-----:R-:W3:Y:S01]  /*124d0*/  LDL.LU R0, [R1+0x3c] ;  /* 0x00003c0001007983 */ /* 0x001ee20000300800 */
[----:B------:R-:W0:Y:S01]  /*124e0*/  LDC R8, c[0x0][0x448] ;  /* 0x00011200ff087b82 */ /* 0x000e220000000800 */
[----:B------:R-:W-:Y:S01]  /*124f0*/  ULDC.64 UR4, c[0x0][0x2d8] ;  /* 0x0000b60000047ab9 */ /* 0x000fe20000000a00 */
[----:B------:R-:W-:Y:S01]  /*12500*/  ULDC.64 UR6, c[0x0][0x280] ;  /* 0x0000a00000067ab9 */ /* 0x000fe20000000a00 */
[----:B------:R-:W4:Y:S04]  /*12510*/  LDL.LU R4, [R1+0x30] ;  /* 0x0000300001047983 */ /* 0x000f280000300800 */
[----:B------:R-:W4:Y:S04]  /*12520*/  LDL.LU.64 R2, [R1+0x50] ;  /* 0x0000500001027983 */ /* 0x000f280000300a00 */
[----:B------:R-:W3:Y:S04]  /*12530*/  LDL.LU R6, [R1+0x2c] ;  /* 0x00002c0001067983 */ /* 0x000ee80000300800 */
[----:B------:R-:W3:Y:S01]  /*12540*/  LDL.LU R5, [R1+0x4] ;  /* 0x0000040001057983 */ /* 0x000ee20000300800 */
[----:B0-----:R-:W-:Y:S01]  /*12550*/  ISETP.NE.AND P0, PT, R8, 0x1, PT ;  /* 0x000000010800780c */ /* 0x001fe20003f05270 */
[----:B------:R-:W2:-:S12]  /*12560*/  S2R R9, SR_TID.X ;  /* 0x0000000000097919 */ /* 0x000e980000002100 */
[----:B------:R-:W0:Y:S01]  /*12570*/  @P0 LDC R7, c[0x0][0x450] ;  /* 0x00011400ff070b82 */ /* 0x000e220000000800 */
[----:B--2---:R-:W-:-:S05]  /*12580*/  IMAD.SHL.U32 R11, R9, 0x8, RZ ;  /* 0x00000008090b7824 */ /* 0x004fca00078e00ff */
[----:B------:R-:W-:-:S04]  /*12590*/  LOP3.LUT R11, R11, 0x38, RZ, 0xc0, !PT ;  /* 0x000000380b0b7812 */ /* 0x000fc800078ec0ff */
        /* <DEDUP_REMOVED lines=9> */
[----:B------:R-:W-:Y:S01]  /*12630*/  ULDC.64 UR4, c[0x0][0x2d0] ;  /* 0x0000b40000047ab9 */ /* 0x000fe20000000a00 */
[C---:B-1----:R-:W-:Y:S01]  /*12640*/  LOP3.LUT R6, R4.reuse, 0x7f, RZ, 0xc0, !PT ;  /* 0x0000007f04067812 */ /* 0x042fe200078ec0ff */
[----:B------:R-:W-:-:S03]  /*12650*/  IMAD.SHL.U32 R4, R4, 0x10, RZ ;  /* 0x0000001004047824 */ /* 0x000fc600078e00ff */
[----:B------:R-:W-:-:S04]  /*12660*/  SHF.R.U32.HI R6, RZ, 0x3, R6 ;  /* 0x00000003ff067819 */ /* 0x000fc80000011606 */
[----:B------:R-:W-:Y:S02]  /*12670*/  LOP3.LUT R4, R6, 0x70, R4, 0xf8, !PT ;  /* 0x0000007006047812 */ /* 0x000fe400078ef804 */
[----:B------:R-:W1:Y:S01]  /*12680*/  @P0 LDC R6, c[0x0][0x44c] ;  /* 0x00011300ff060b82 */ /* 0x000e620000000800 */
[----:B------:R-:W-:Y:S02]  /*12690*/  IMAD.SHL.U32 R5, R5, 0x80, RZ ;  /* 0x0000008005057824 */ /* 0x000fe400078e00ff */
[----:B------:R-:W-:-:S03]  /*126a0*/  IMAD.IADD R3, R3, 0x1, R0 ;  /* 0x0000000103037824 */ /* 0x000fc600078e0200 */
[----:B------:R-:W-:-:S05]  /*126b0*/  LOP3.LUT R0, R4, R5, RZ, 0xfc, !PT ;  /* 0x0000000504007212 */ /* 0x000fca00078efcff */
        /* <DEDUP_REMOVED lines=15> */
[----:B------:R-:W-:Y:S02]  /*127b0*/  ISETP.GE.AND P1, PT, R10, UR4, PT ;  /* 0x000000040a007c0c */ /* 0x000fe4000bf26270 */
[----:B------:R0:W5:Y:S01]  /*127c0*/  LDL R10, [R1+0x24] ;  /* 0x00002400010a7983 */ /* 0x0001620000100800 */
[----:B------:R-:W-:Y:S01]  /*127d0*/  IMAD R0, R0, UR5, R4 ;  /* 0x0000000500007c24 */ /* 0x000fe2000f8e0204 */
[----:B------:R-:W-:Y:S02]  /*127e0*/  LOP3.LUT R9, R11, 0x80, RZ, 0xfc, !PT ;  /* 0x000000800b097812 */ /* 0x000fe400078efcff */
[----:B------:R-:W-:Y:S01]  /*127f0*/  LEA R4, P3, R2, UR6, 0x1 ;  /* 0x0000000602047c11 */ /* 0x000fe2000f8608ff */
[----:B------:R-:W-:Y:S01]  /*12800*/  IMAD.IADD R0, R3, 0x1, R0 ;  /* 0x0000000103007824 */ /* 0x000fe200078e0200 */
        /* <DEDUP_REMOVED lines=8> */
[----:B------:R-:W-:-:S05]  /*12890*/  SHF.R.U32.HI R6, RZ, 0x3, R6 ;  /* 0x00000003ff067819 */ /* 0x000fca0000011606 */
[----:B------:R-:W-:Y:S02]  /*128a0*/  IMAD.IADD R0, R6, 0x1, R5 ;  /* 0x0000000106007824 */ /* 0x000fe400078e0205 */
[----:B------:R-:W0:Y:S02]  /*128b0*/  S2R R6, SR_TID.X ;  /* 0x0000000000067919 */ /* 0x000e240000002100 */
[----:B------:R-:W-:Y:S01]  /*128c0*/  VIADD R5, R0, 0x10 ;  /* 0x0000001000057836 */ /* 0x000fe20000000000 */
[----:B------:R-:W-:Y:S01]  /*128d0*/  SHFL.IDX PT, R9, R3, 0x1, 0x181f ;  /* 0x00381f0003097f89 */ /* 0x000fe200000e0000 */
[----:B0-----:R-:W-:-:S03]  /*128e0*/  IMAD.SHL.U32 R11, R6, 0x8, RZ ;  /* 0x00000008060b7824 */ /* 0x001fc600078e00ff */
[----:B------:R-:W-:Y:S02]  /*128f0*/  SHFL.IDX PT, R6, R3, RZ, 0x181f ;  /* 0x00181fff03067589 */ /* 0x000fe400000e0000 */
[----:B------:R-:W-:Y:S01]  /*12900*/  LOP3.LUT R11, R11, 0x38, RZ, 0xc0, !PT ;  /* 0x000000380b0b7812 */ /* 0x000fe200078ec0ff */
[----:B------:R-:W-:Y:S01]  /*12910*/  ULDC.64 UR4, c[0x0][0x208] ;  /* 0x0000820000047ab9 */ /* 0x000fe20000000a00 */
[----:B--2---:R-:W-:Y:S02]  /*12920*/  IMAD R2, R7, R8, RZ ;  /* 0x0000000807027224 */ /* 0x004fe400078e02ff */
[----:B------:R-:W0:Y:S03]  /*12930*/  SHFL.IDX PT, R7, R4, RZ, 0x181f ;  /* 0x00181fff04077589 */ /* 0x000e2600000e0000 */
[-C--:B------:R-:W-:Y:S02]  /*12940*/  ISETP.GE.AND P4, PT, R0, R2.reuse, PT ;  /* 0x000000020000720c */ /* 0x080fe40003f86270 */
[----:B------:R-:W-:-:S02]  /*12950*/  ISETP.GE.AND P3, PT, R5, R2, PT ;  /* 0x000000020500720c */ /* 0x000fc40003f66270 */
[----:B------:R-:W1:Y:S09]  /*12960*/  SHFL.IDX PT, R5, R4, 0x1, 0x181f ;  /* 0x00381f0004057f89 */ /* 0x000e7200000e0000 */
[----:B0-----:R-:W-:-:S05]  /*12970*/  @!P4 LEA R7, P5, R11, R7, 0x1 ;  /* 0x000000070b07c211 */ /* 0x001fca00078a08ff */
[----:B------:R-:W-:-:S05]  /*12980*/  @!P4 IMAD.X R6, RZ, RZ, R6, P5 ;  /* 0x000000ffff06c224 */ /* 0x000fca00028e0606 */
[----:B------:R-:W-:-:S04]  /*12990*/  @!P4 LOP3.LUT R7, R7, R6, RZ, 0x3c, !PT ;  /* 0x000000060707c212 */ /* 0x000fc800078e3cff */
[----:B------:R-:W-:Y:S02]  /*129a0*/  @!P4 LOP3.LUT R6, R7, R6, RZ, 0x3c, !PT ;  /* 0x000000060706c212 */ /* 0x000fe400078e3cff */
[----:B-1----:R-:W-:Y:S02]  /*129b0*/  @!P3 LEA R8, P5, R11, R5, 0x1 ;  /* 0x000000050b08b211 */ /* 0x002fe400078a08ff */
[----:B------:R-:W-:-:S03]  /*129c0*/  @!P4 LOP3.LUT R7, R7, R6, RZ, 0x3c, !PT ;  /* 0x000000060707c212 */ /* 0x000fc600078e3cff */
[----:B------:R-:W-:Y:S02]  /*129d0*/  @!P3 IMAD.X R5, RZ, RZ, R9, P5 ;  /* 0x000000ffff05b224 */ /* 0x000fe400028e0609 */
[----:B-----5:R-:W-:Y:S04]  /*129e0*/  @!P4 LDGSTS.E.BYPASS.LTC128B.128 [R10+0x15400], desc[UR4][R6.64], !P2 ;  /* 0x15400000060acfae */ /* 0x020fe8000d101d44 */
[----:B------:R-:W-:Y:S04]  /*129f0*/  @!P4 LDGSTS.E.BYPASS.LTC128B.128 [R10+0x19400], desc[UR4][R6.64+0x80], !P1 ;  /* 0x19400080060acfae */ /* 0x000fe8000c901d44 */
[----:B------:R0:W-:Y:S02]  /*12a00*/  @!P4 LDGSTS.E.BYPASS.LTC128B.128 [R10+0x1d400], desc[UR4][R6.64+0x100], !P0 ;  /* 0x1d400100060acfae */ /* 0x0001e4000c101d44 */
[----:B0-----:R-:W-:-:S02]  /*12a10*/  @!P3 IMAD.MOV.U32 R6, RZ, RZ, R8 ;  /* 0x000000ffff06b224 */ /* 0x001fc400078e0008 */
[----:B------:R-:W-:Y:S02]  /*12a20*/  @!P3 IMAD.MOV.U32 R7, RZ, RZ, R5 ;  /* 0x000000ffff07b224 */ /* 0x000fe400078e0005 */
[----:B------:R-:W-:-:S03]  /*12a30*/  VIADD R5, R0, 0x20 ;  /* 0x0000002000057836 */ /* 0x000fc60000000000 */
        /* <DEDUP_REMOVED lines=10> */
[----:B------:R-:W-:-:S03]  /*12ae0*/  VIADD R5, R0, 0x30 ;  /* 0x0000003000057836 */ /* 0x000fc60000000000 */
        /* <DEDUP_REMOVED lines=33> */
[----:B------:R-:W-:Y:S02]  /*12d00*/  @!P3 LDGSTS.E.BYPASS.LTC128B.128 [R10+0x17c00], desc[UR4][R6.64], !P2 ;  /* 0x17c00000060abfae */ /* 0x000fe4000d101d44 */
[----:B------:R-:W-:Y:S02]  /*12d10*/  ISETP.GE.AND P4, PT, R5, R2, PT ;  /* 0x000000020500720c */ /* 0x000fe40003f86270 */
[----:B------:R-:W0:Y:S04]  /*12d20*/  SHFL.IDX PT, R5, R4, 0x6, 0x181f ;  /* 0x00d81f0004057f89 */ /* 0x000e2800000e0000 */
[----:B------:R-:W-:Y:S04]  /*12d30*/  @!P3 LDGSTS.E.BYPASS.LTC128B.128 [R10+0x1bc00], desc[UR4][R6.64+0x80], !P1 ;  /* 0x1bc00080060abfae */ /* 0x000fe8000c901d44 */
[----:B------:R1:W-:Y:S04]  /*12d40*/  @!P3 LDGSTS.E.BYPASS.LTC128B.128 [R10+0x1fc00], desc[UR4][R6.64+0x100], !P0 ;  /* 0x1fc00100060abfae */ /* 0x0003e8000c101d44 */
[----:B-1----:R-:W1:Y:S01]  /*12d50*/  SHFL.IDX PT, R6, R3, 0x6, 0x181f ;  /* 0x00d81f0003067f89 */ /* 0x002e6200000e0000 */
[----:B0-----:R-:W-:-:S05]  /*12d60*/  @!P4 LEA R5, P3, R11, R5, 0x1 ;  /* 0x000000050b05c211 */ /* 0x001fca00078608ff */
[----:B-1----:R-:W-:-:S04]  /*12d70*/  @!P4 IMAD.X R6, RZ, RZ, R6, P3 ;  /* 0x000000ffff06c224 */ /* 0x002fc800018e0606 */
[----:B------:R-:W-:Y:S02]  /*12d80*/  @!P4 IMAD.MOV.U32 R7, RZ, RZ, R6 ;  /* 0x000000ffff07c224 */ /* 0x000fe400078e0006 */
[----:B------:R-:W-:Y:S02]  /*12d90*/  @!P4 IMAD.MOV.U32 R6, RZ, RZ, R5 ;  /* 0x000000ffff06c224 */ /* 0x000fe400078e0005 */
[----:B------:R0:W1:Y:S04]  /*12da0*/  SHFL.IDX PT, R5, R3, 0x7, 0x181f ;  /* 0x00f81f0003057f89 */ /* 0x00006800000e0000 */
[----:B------:R0:W-:Y:S04]  /*12db0*/  @!P4 LDGSTS.E.BYPASS.LTC128B.128 [R10+0x18400], desc[UR4][R6.64], !P2 ;  /* 0x18400000060acfae */ /* 0x0001e8000d101d44 */
[----:B------:R0:W-:Y:S04]  /*12dc0*/  @!P4 LDGSTS.E.BYPASS.LTC128B.128 [R10+0x1c400], desc[UR4][R6.64+0x80], !P1 ;  /* 0x1c400080060acfae */ /* 0x0001e8000c901d44 */
[----:B------:R0:W-:Y:S04]  /*12dd0*/  @!P4 LDGSTS.E.BYPASS.LTC128B.128 [R10+0x20400], desc[UR4][R6.64+0x100], !P0 ;  /* 0x20400100060acfae */ /* 0x0001e8000c101d44 */
[----:B------:R0:W2:Y:S02]  /*12de0*/  SHFL.IDX PT, R3, R4, 0x7, 0x181f ;  /* 0x00f81f0004037f89 */ /* 0x0000a400000e0000 */
.L_x_3586:
[----:B------:R-:W-:Y:S01]  /*12df0*/  VIADD R0, R0, 0x70 ;  /* 0x0000007000007836 */ /* 0x000fe20000000000 */
[----:B------:R-:W-:Y:S04]  /*12e00*/  BSSY B0, `(.L_x_3466) ;  /* 0x000000f000007945 */ /* 0x000fe80003800000 */
[----:B------:R-:W-:-:S13]  /*12e10*/  ISETP.GE.AND P3, PT, R0, R2, PT ;  /* 0x000000020000720c */ /* 0x000fda0003f66270 */
[----:B------:R-:W-:Y:S05]  /*12e20*/  @P3 BRA `(.L_x_3467) ;  /* 0x0000000000303947 */ /* 0x000fea0003800000 */
[----:B0-----:R-:W0:Y:S01]  /*12e30*/  S2R R4, SR_TID.X ;  /* 0x0000000000047919 */ /* 0x001e220000002100 */
[----:B------:R-:W-:Y:S01]  /*12e40*/  ULDC.64 UR4, c[0x0][0x208] ;  /* 0x0000820000047ab9 */ /* 0x000fe20000000a00 */
[----:B0-----:R-:W-:-:S05]  /*12e50*/  IMAD.SHL.U32 R4, R4, 0x8, RZ ;  /* 0x0000000804047824 */ /* 0x001fca00078e00ff */
[----:B------:R-:W-:-:S04]  /*12e60*/  LOP3.LUT R4, R4, 0x38, RZ, 0xc0, !PT ;  /* 0x0000003804047812 */ /* 0x000fc800078ec0ff */
[----:B--2---:R-:W-:-:S05]  /*12e70*/  LEA R2, P3, R4, R3, 0x1 ;  /* 0x0000000304027211 */ /* 0x004fca00078608ff */
[----:B-1----:R-:W-:-:S05]  /*12e80*/  IMAD.X R3, RZ, RZ, R5, P3 ;  /* 0x000000ffff037224 */ /* 0x002fca00018e0605 */
[----:B------:R-:W-:Y:S01]  /*12e90*/  @!PT LDS RZ, [RZ] ;  /* 0x00000000fffff984 */ /* 0x000fe20000000800 */
[----:B------:R-:W-:Y:S01]  /*12ea0*/  @!PT LDS RZ, [RZ] ;  /* 0x00000000fffff984 */ /* 0x000fe20000000800 */
[----:B------:R-:W-:Y:S01]  /*12eb0*/  @!PT LDS RZ, [RZ] ;  /* 0x00000000fffff984 */ /* 0x000fe20000000800 */
[----:B------:R3:W-:Y:S04]  /*12ec0*/  LDGSTS.E.BYPASS.LTC128B.128 [R10+0x18c00], desc[UR4][R2.64], !P2 ;  /* 0x18c00000020a7fae */ /* 0x0007e8000d101d44 */
[----:B------:R3:W-:Y:S04]  /*12ed0*/  LDGSTS.E.BYPASS.LTC128B.128 [R10+0x1cc00], desc[UR4][R2.64+0x80], !P1 ;  /* 0x1cc00080020a7fae */ /* 0x0007e8000c901d44 */
[----:B------:R3:W-:Y:S02]  /*12ee0*/  LDGSTS.E.BYPASS.LTC128B.128 [R10+0x20c00], desc[UR4][R2.64+0x100], !P0 ;  /* 0x20c00100020a7fae */ /* 0x0007e4000c101d44 */
.L_x_3467:
[----:B------:R-:W-:Y:S05]  /*12ef0*/  BSYNC B0 ;  /* 0x0000000000007941 */ /* 0x000fea0003800000 */
.L_x_3466:
[----:B------:R-:W-:Y:S01]  /*12f00*/  NOP ;  /* 0x0000000000007918 */ /* 0x000fe20000000000 */
[----:B------:R-:W-:Y:S01]  /*12f10*/  PLOP3.LUT P0, PT, PT, PT, PT, 0x80, 0x0 ;  /* 0x000000000000781c */ /* 0x000fe20003f0f070 */
[----:B0-----:R-:W-:-:S12]  /*12f20*/  VIADD R6, R18, 0x36800 ;  /* 0x0003680012067836 */ /* 0x001fd80000000000 */
.L_x_3468:
        /* <DEDUP_REMOVED lines=18> */
.L_x_3587:
[----:B------:R-:W-:Y:S05]  /*13050*/  BSYNC B0 ;  /* 0x0000000000007941 */ /* 0x000fea0003800000 */
.L_x_3469:
        /* <DEDUP_REMOVED lines=55> */
.L_x_3477:
[----:B------:R-:W-:Y:S01]  /*133d0*/  IMAD R3, R9, 0x8, R18 ;  /* 0x0000000809037824 */ /* 0x000fe200078e0212 */
[----:B------:R-:W-:Y:S01]  /*133e0*/  SHF.L.U32 R2, R13, 0x1f, RZ ;  /* 0x0000001f0d027819 */ /* 0x000fe200000006ff */
[----:B------:R-:W-:Y:S03]  /*133f0*/  BSSY B3, `(.L_x_3478) ;  /* 0x0000003000037945 */ /* 0x000fe60003800000 */
[----:B------:R-:W1:Y:S02]  /*13400*/  SYNCS.PHASECHK.TRANS64.TRYWAIT P0, [R3+URZ+0x36840], R2 ;  /* 0x03684002030075a7 */ /* 0x000e64000800017f */
[----:B-1----:R-:W-:Y:S05]  /*13410*/  @!P0 BRA `(.L_x_3479) ;  /* 0x0000004800288947 */ /* 0x002fea0003800000 */
.L_x_3588:
[----:B------:R-:W-:Y:S05]  /*13420*/  BSYNC B3 ;  /* 0x0000000000037941 */ /* 0x000fea0003800000 */
.L_x_3478:
[----:B------:R-:W2:Y:S01]  /*13430*/  S2R R7, SR_TID.X ;  /* 0x0000000000077919 */ /* 0x000ea20000002100 */
[----:B------:R-:W-:Y:S01]  /*13440*/  BSSY B3, `(.L_x_3480) ;  /* 0x000000b000037945 */ /* 0x000fe20003800000 */
[----:B--2---:R-:W-:-:S04]  /*13450*/  LOP3.LUT R7, R7, 0x7f, RZ, 0xc0, !PT ;  /* 0x0000007f07077812 */ /* 0x004fc800078ec0ff */
[----:B------:R-:W-:-:S13]  /*13460*/  ISETP.NE.AND P1, PT, R7, RZ, PT ;  /* 0x000000ff0700720c */ /* 0x000fda0003f25270 */
[----:B------:R-:W-:Y:S05]  /*13470*/  @P1 BRA `(.L_x_3481) ;  /* 0x00000000001c1947 */ /* 0x000fea0003800000 */
[----:B------:R-:W2:Y:S01]  /*13480*/  S2R R7, SR_TID.X ;  /* 0x0000000000077919 */ /* 0x000ea20000002100 */
[----:B-1----:R-:W-:-:S04]  /*13490*/  IMAD.MOV.U32 R2, RZ, RZ, 0xa800 ;  /* 0x0000a800ff027424 */ /* 0x002fc800078e00ff */
[----:B------:R3:W-:Y:S01]  /*134a0*/  SYNCS.ARRIVE.TRANS64 RZ, [R3+URZ+0x36830], R2 ;  /* 0x0368300203ff79a7 */ /* 0x0007e2000800003f */
[----:B--2---:R-:W-:-:S04]  /*134b0*/  LOP3.LUT R7, R7, 0x1f, RZ, 0xc0, !PT ;  /* 0x0000001f07077812 */ /* 0x004fc800078ec0ff */
[----:B------:R-:W-:-:S13]  /*134c0*/  ISETP.NE.AND P0, PT, R7, RZ, PT ;  /* 0x000000ff0700720c */ /* 0x000fda0003f05270 */
[----:B---3--:R-:W-:Y:S05]  /*134d0*/  @!P0 BRA `(.L_x_3481) ;  /* 0x0000000000048947 */ /* 0x008fea0003800000 */
[----:B------:R-:W-:Y:S01]  /*134e0*/  BPT.TRAP 0x1 ;  /* 0x000000040000795c */ /* 0x000fe20000300000 */
.L_x_3481:
[----:B------:R-:W-:Y:S05]  /*134f0*/  BSYNC B3 ;  /* 0x0000000000037941 */ /* 0x000fea0003800000 */
.L_x_3480:
        /* <DEDUP_REMOVED lines=12> */
.L_x_3482:
        /* <DEDUP_REMOVED lines=16> */
.L_x_3483:
        /* <DEDUP_REMOVED lines=16> */
.L_x_3484:
        /* <DEDUP_REMOVED lines=10> */
[----:B------:R-:W2:Y:S01]  /*13860*/  LDL.LU R7, [R1+0x14] ;  /* 0x0000140001077983 */ /* 0x000ea20000300800 */
[----:B------:R-:W-:Y:S01]  /*13870*/  IMAD R3, R19, 0x8, R6 ;  /* 0x0000000813037824 */ /* 0x000fe200078e0206 */
[----:B------:R-:W-:Y:S01]  /*13880*/  BSSY B3, `(.L_x_3485) ;  /* 0x0000004000037945 */ /* 0x000fe20003800000 */
[----:B--2---:R-:W-:-:S04]  /*13890*/  SHF.L.U32 R2, R7, 0x1f, RZ ;  /* 0x0000001f07027819 */ /* 0x004fc800000006ff */
[----:B------:R-:W1:Y:S02]  /*138a0*/  SYNCS.PHASECHK.TRANS64.TRYWAIT P0, [R3+URZ+0x60], R2 ;  /* 0x00006002030075a7 */ /* 0x000e64000800017f */
[----:B-1----:R-:W-:Y:S05]  /*138b0*/  @!P0 BRA `(.L_x_3486) ;  /* 0x0000004400148947 */ /* 0x002fea0003800000 */
.L_x_3589:
[----:B------:R-:W-:Y:S05]  /*138c0*/  BSYNC B3 ;  /* 0x0000000000037941 */ /* 0x000fea0003800000 */
.L_x_3485:
[----:B------:R-:W-:Y:S01]  /*138d0*/  BSSY B3, `(.L_x_3487) ;  /* 0x000000c000037945 */ /* 0x000fe20003800000 */
[----:B0-----:R-:W-:Y:S02]  /*138e0*/  IMAD.MOV.U32 R10, RZ, RZ, 0x0 ;  /* 0x00000000ff0a7424 */ /* 0x001fe400078e00ff */
[----:B------:R-:W-:Y:S01]  /*138f0*/  IMAD.MOV.U32 R11, RZ, RZ, 0x14f00000 ;  /* 0x14f00000ff0b7424 */ /* 0x000fe200078e00ff */
[----:B------:R-:W-:Y:S06]  /*13900*/  @P1 BRA `(.L_x_3488) ;  /* 0x0000000000201947 */ /* 0x000fec0003800000 */
[----:B------:R-:W0:Y:S01]  /*13910*/  S2R R7, SR_TID.X ;  /* 0x0000000000077919 */ /* 0x000e220000002100 */
[----:B-1----:R-:W-:Y:S02]  /*13920*/  IMAD R2, R19, 0x8, R18 ;  /* 0x0000000813027824 */ /* 0x002fe400078e0212 */
[----:B------:R-:W-:-:S04]  /*13930*/  IMAD.MOV.U32 R3, RZ, RZ, 0xa800 ;  /* 0x0000a800ff037424 */ /* 0x000fc800078e00ff */
[----:B------:R2:W-:Y:S01]  /*13940*/  SYNCS.ARRIVE.TRANS64 RZ, [R2+URZ+0x36850], R3 ;  /* 0x0368500302ff79a7 */ /* 0x0005e2000800003f */
[----:B0-----:R-:W-:-:S04]  /*13950*/  LOP3.LUT R7, R7, 0x1f, RZ, 0xc0, !PT ;  /* 0x0000001f07077812 */ /* 0x001fc800078ec0ff */
[----:B------:R-:W-:-:S13]  /*13960*/  ISETP.NE.AND P0, PT, R7, RZ, PT ;  /* 0x000000ff0700720c */ /* 0x000fda0003f05270 */
[----:B--2---:R-:W-:Y:S05]  /*13970*/  @!P0 BRA `(.L_x_3488) ;  /* 0x0000000000048947 */ /* 0x004fea0003800000 */
[----:B------:R-:W-:Y:S01]  /*13980*/  BPT.TRAP 0x1 ;  /* 0x000000040000795c */ /* 0x000fe20000300000 */
.L_x_3488:
[----:B------:R-:W-:Y:S05]  /*13990*/  BSYNC B3 ;  /* 0x0000000000037941 */ /* 0x000fea0003800000 */
.L_x_3487:
[----:B------:R-:W2:Y:S04]  /*139a0*/  LDL R8, [R1+0x18] ;  /* 0x0000180001087983 */ /* 0x000ea80000100800 */
[----:B------:R-:W2:Y:S01]  /*139b0*/  LDL.LU R7, [R1+0x8] ;  /* 0x0000080001077983 */ /* 0x000ea20000300800 */
[----:B------:R-:W-:Y:S01]  /*139c0*/  R2UR UR10, R14 ;  /* 0x000000000e0a72ca */ /* 0x000fe200000e0000 */
[C-C-:B-1----:R-:W-:Y:S01]  /*139d0*/  IMAD R3, R19.reuse, 0x8, R18.reuse ;  /* 0x0000000813037824 */ /* 0x142fe200078e0212 */
        /* <DEDUP_REMOVED lines=9> */
.L_x_3489:
        /* <DEDUP_REMOVED lines=15> */
.L_x_3490:
        /* <DEDUP_REMOVED lines=15> */
.L_x_3491:
        /* <DEDUP_REMOVED lines=12> */
.L_x_3476:
[----:B------:R-:W-:Y:S05]  /*13d10*/  BSYNC B1 ;  /* 0x0000000000017941 */ /* 0x000fea0003800000 */
.L_x_3475:
[----:B0-----:R-:W2:Y:S01]  /*13d20*/  LDL.LU R0, [R1+0x38] ;  /* 0x0000380001007983 */ /* 0x001ea20000300800 */
[----:B------:R-:W-:-:S03]  /*13d30*/  IMAD.MOV.U32 R19, RZ, RZ, R9 ;  /* 0x000000ffff137224 */ /* 0x000fc600078e0009 */
[----:B------:R0:W-:Y:S02]  /*13d40*/  STL [R1+0x14], R13 ;  /* 0x0000140d01007387 */ /* 0x0001e40000100800 */
[----:B0-2---:R-:W-:-:S07]  /*13d50*/  VIADD R0, R0, 0xfffffffd ;  /* 0xfffffffd00007836 */ /* 0x005fce0000000000 */
.L_x_3474:
[----:B------:R-:W-:Y:S05]  /*13d60*/  BSYNC B2 ;  /* 0x0000000000027941 */ /* 0x000fea0003800000 */
.L_x_3473:
[----:B------:R-:W-:Y:S01]  /*13d70*/  VIADD R12, R12, 0xfffffffe ;  /* 0xfffffffe0c0c7836 */ /* 0x000fe20000000000 */
[----:B------:R-:W-:-:S04]  /*13d80*/  LOP3.LUT R4, RZ, R4, RZ, 0x33, !PT ;  /* 0x00000004ff047212 */ /* 0x000fc800078e33ff */
[----:B------:R-:W-:-:S13]  /*13d90*/  ISETP.NE.AND P0, PT, R12, R4, PT ;  /* 0x000000040c00720c */ /* 0x000fda0003f05270 */
[----:B------:R-:W-:Y:S05]  /*13da0*/  @!P0 BRA `(.L_x_3472) ;  /* 0x0000001400cc8947 */ /* 0x000fea0003800000 */
[----:B------:R-:W-:-:S07]  /*13db0*/  IMAD.MOV.U32 R9, RZ, RZ, R17 ;  /* 0x000000ffff097224 */ /* 0x000fce00078e0011 */
.L_x_3526:
        /* <DEDUP_REMOVED lines=36> */
.L_x_3494:
[----:B------:R-:W-:Y:S01]  /*14000*/  IMAD R3, R4, 0x8, R18 ;  /* 0x0000000804037824 */ /* 0x000fe200078e0212 */
[----:B------:R-:W-:Y:S01]  /*14010*/  SHF.L.U32 R2, R5, 0x1f, RZ ;  /* 0x0000001f05027819 */ /* 0x000fe200000006ff */
[----:B------:R-:W-:Y:S03]  /*14020*/  BSSY B2, `(.L_x_3495) ;  /* 0x0000003000027945 */ /* 0x000fe60003800000 */
[----:B------:R-:W1:Y:S02]  /*14030*/  SYNCS.PHASECHK.TRANS64.TRYWAIT P0, [R3+URZ+0x36840], R2 ;  /* 0x03684002030075a7 */ /* 0x000e64000800017f */
[----:B-1----:R-:W-:Y:S05]  /*14040*/  @!P0 BRA `(.L_x_3496) ;  /* 0x0000003c00448947 */ /* 0x002fea0003800000 */
.L_x_3590:
[----:B------:R-:W-:Y:S05]  /*14050*/  BSYNC B2 ;  /* 0x0000000000027941 */ /* 0x000fea0003800000 */
.L_x_3495:
        /* <DEDUP_REMOVED lines=12> */
.L_x_3498:
[----:B------:R-:W-:Y:S05]  /*14120*/  BSYNC B2 ;  /* 0x0000000000027941 */ /* 0x000fea0003800000 */
.L_x_3497:
        /* <DEDUP_REMOVED lines=12> */
.L_x_3499:
        /* <DEDUP_REMOVED lines=16> */
.L_x_3500:
        /* <DEDUP_REMOVED lines=16> */
.L_x_3501:
        /* <DEDUP_REMOVED lines=16> */
.L_x_3591:
[----:B------:R-:W-:Y:S05]  /*144f0*/  BSYNC B2 ;  /* 0x0000000000027941 */ /* 0x000fea0003800000 */
.L_x_3502:
        /* <DEDUP_REMOVED lines=11> */
.L_x_3505:
[----:B------:R-:W-:Y:S05]  /*145b0*/  BSYNC B2 ;  /* 0x0000000000027941 */ /* 0x000fea0003800000 */
.L_x_3504:
        /* <DEDUP_REMOVED lines=12> */
.L_x_3506:
        /* <DEDUP_REMOVED lines=15> */
.L_x_3507:
        /* <DEDUP_REMOVED lines=15> */
.L_x_3508:
        /* <DEDUP_REMOVED lines=12> */
.L_x_3493:
[----:B------:R-:W-:Y:S05]  /*14920*/  BSYNC B1 ;  /* 0x0000000000017941 */ /* 0x000fea0003800000 */
.L_x_3492:
        /* <DEDUP_REMOVED lines=36> */
.L_x_3511:
[----:B------:R-:W-:Y:S01]  /*14b70*/  IMAD R2, R19, 0x8, R18 ;  /* 0x0000000813027824 */ /* 0x000fe200078e0212 */
[----:B------:R-:W-:Y:S01]  /*14b80*/  SHF.L.U32 R3, R12, 0x1f, RZ ;  /* 0x0000001f0c037819 */ /* 0x000fe200000006ff */
[----:B------:R-:W-:Y:S03]  /*14b90*/  BSSY B2, `(.L_x_3512) ;  /* 0x0000003000027945 */ /* 0x000fe60003800000 */
[----:B------:R-:W2:Y:S02]  /*14ba0*/  SYNCS.PHASECHK.TRANS64.TRYWAIT P0, [R2+URZ+0x36840], R3 ;  /* 0x03684003020075a7 */ /* 0x000ea4000800017f */
[----:B--2---:R-:W-:Y:S05]  /*14bb0*/  @!P0 BRA `(.L_x_3513) ;  /* 0x0000003000908947 */ /* 0x004fea0003800000 */
.L_x_3592:
[----:B------:R-:W-:Y:S05]  /*14bc0*/  BSYNC B2 ;  /* 0x0000000000027941 */ /* 0x000fea0003800000 */
.L_x_3512:
        /* <DEDUP_REMOVED lines=12> */
.L_x_3515:
[----:B------:R-:W-:Y:S05]  /*14c90*/  BSYNC B2 ;  /* 0x0000000000027941 */ /* 0x000fea0003800000 */
.L_x_3514:
        /* <DEDUP_REMOVED lines=13> */
.L_x_3516:
        /* <DEDUP_REMOVED lines=16> */
.L_x_3517:
        /* <DEDUP_REMOVED lines=16> */
.L_x_3518:
        /* <DEDUP_REMOVED lines=15> */
.L_x_3593:
[----:B------:R-:W-:Y:S05]  /*15060*/  BSYNC B2 ;  /* 0x0000000000027941 */ /* 0x000fea0003800000 */
.L_x_3519:
[----:B------:R-:W-:Y:S01]  /*15070*/  BSSY B2, `(.L_x_3521) ;  /* 0x000000b000027945 */ /* 0x000fe20003800000 */
[----:B------:R-:W-:Y:S02]  /*15080*/  IMAD.MOV.U32 R10, RZ, RZ, 0x0 ;  /* 0x00000000ff0a7424 */ /* 0x000fe400078e00ff */
[----:B------:R-:W-:Y:S01]  /*15090*/  IMAD.MOV.U32 R11, RZ, RZ, 0x14f00000 ;  /* 0x14f00000ff0b7424 */ /* 0x000fe200078e00ff */
[----:B------:R-:W-:Y:S06]  /*150a0*/  @P1 BRA `(.L_x_3522) ;  /* 0x00000000001c1947 */ /* 0x000fec0003800000 */
[----:B------:R-:W1:Y:S02]  /*150b0*/  S2R R3, SR_TID.X ;  /* 0x0000000000037919 */ /* 0x000e640000002100 */
[----:B-1----:R-:W-:Y:S01]  /*150c0*/  LOP3.LUT R15, R3, 0x1f, RZ, 0xc0, !PT ;  /* 0x0000001f030f7812 */ /* 0x002fe200078ec0ff */
[----:B------:R-:W-:-:S03]  /*150d0*/  IMAD.MOV.U32 R3, RZ, RZ, 0xa800 ;  /* 0x0000a800ff037424 */ /* 0x000fc600078e00ff */
[----:B------:R-:W-:Y:S01]  /*150e0*/  ISETP.NE.AND P0, PT, R15, RZ, PT ;  /* 0x000000ff0f00720c */ /* 0x000fe20003f05270 */
[----:B------:R1:W-:-:S12]  /*150f0*/  SYNCS.ARRIVE.TRANS64 RZ, [R2+URZ+0x50], R3 ;  /* 0x0000500302ff79a7 */ /* 0x0003d8000800003f */
[----:B-1----:R-:W-:Y:S05]  /*15100*/  @!P0 BRA `(.L_x_3522) ;  /* 0x0000000000048947 */ /* 0x002fea0003800000 */
[----:B------:R-:W-:Y:S01]  /*15110*/  BPT.TRAP 0x1 ;  /* 0x000000040000795c */ /* 0x000fe20000300000 */
.L_x_3522:
[----:B------:R-:W-:Y:S05]  /*15120*/  BSYNC B2 ;  /* 0x0000000000027941 */ /* 0x000fea0003800000 */
.L_x_3521:
        /* <DEDUP_REMOVED lines=12> */
.L_x_3523:
        /* <DEDUP_REMOVED lines=15> */
.L_x_3524:
        /* <DEDUP_REMOVED lines=15> */
.L_x_3525:
        /* <DEDUP_REMOVED lines=12> */
.L_x_3510:
[----:B------:R-:W-:Y:S05]  /*15490*/  BSYNC B1 ;  /* 0x0000000000017941 */ /* 0x000fea0003800000 */
.L_x_3509:
[----:B------:R-:W2:Y:S01]  /*154a0*/  LDL R2, [R1+0x28] ;  /* 0x0000280001027983 */ /* 0x000ea20000100800 */
[----:B------:R-:W-:Y:S01]  /*154b0*/  VIADD R0, R0, 0xfffffffe ;  /* 0xfffffffe00007836 */ /* 0x000fe20000000000 */
[----:B--2---:R-:W-:-:S13]  /*154c0*/  ISETP.GT.AND P0, PT, R7, R2, PT ;  /* 0x000000020700720c */ /* 0x004fda0003f04270 */
[----:B------:R-:W-:Y:S05]  /*154d0*/  @P0 BRA `(.L_x_3526) ;  /* 0xffffffe800380947 */ /* 0x000fea000383ffff */
.L_x_3472:
[----:B------:R-:W-:Y:S05]  /*154e0*/  BSYNC B0 ;  /* 0x0000000000007941 */ /* 0x000fea0003800000 */
.L_x_3471:
        /* <DEDUP_REMOVED lines=19> */
.L_x_3528:
[----:B------:R-:W-:Y:S05]  /*15620*/  BSYNC B0 ;  /* 0x0000000000007941 */ /* 0x000fea0003800000 */
.L_x_3527:
        /* <DEDUP_REMOVED lines=11> */
.L_x_3594:
[----:B------:R-:W-:Y:S05]  /*156e0*/  BSYNC B1 ;  /* 0x0000000000017941 */ /* 0x000fea0003800000 */
.L_x_3531:
        /* <DEDUP_REMOVED lines=9> */
.L_x_3534:
[----:B------:R-:W-:Y:S05]  /*15780*/  BSYNC B1 ;  /* 0x0000000000017941 */ /* 0x000fea0003800000 */
.L_x_3533:
        /* <DEDUP_REMOVED lines=12> */
.L_x_3535:
        /* <DEDUP_REMOVED lines=15> */
.L_x_3536:
        /* <DEDUP_REMOVED lines=15> */
.L_x_3537:
        /* <DEDUP_REMOVED lines=10> */
.L_x_3530:
[----:B------:R-:W-:Y:S05]  /*15ad0*/  BSYNC B0 ;  /* 0x0000000000007941 */ /* 0x000fea0003800000 */
.L_x_3529:
[----:B------:R-:W2:Y:S01]  /*15ae0*/  LDL.LU R4, [R1+0x14] ;  /* 0x0000140001047983 */ /* 0x000ea20000300800 */
[----:B------:R-:W-:-:S05]  /*15af0*/  VIADD R19, R19, 0x1 ;  /* 0x0000000113137836 */ /* 0x000fca0000000000 */
[----:B------:R-:W-:-:S04]  /*15b00*/  ISETP.NE.AND P0, PT, R19, 0x2, PT ;  /* 0x000000021300780c */ /* 0x000fc80003f05270 */
[----:B------:R-:W-:Y:S02]  /*15b10*/  SEL R0, RZ, 0x1, P0 ;  /* 0x00000001ff007807 */ /* 0x000fe40000000000 */
[----:B------:R-:W-:Y:S02]  /*15b20*/  SEL R19, R19, RZ, P0 ;  /* 0x000000ff13137207 */ /* 0x000fe40000000000 */
[----:B--2---:R-:W-:-:S05]  /*15b30*/  LOP3.LUT R4, R4, R0, RZ, 0x3c, !PT ;  /* 0x0000000004047212 */ /* 0x004fca00078e3cff */
[----:B------:R2:W-:Y:S02]  /*15b40*/  STL [R1+0x14], R4 ;  /* 0x0000140401007387 */ /* 0x0005e40000100800 */
.L_x_3451:
[----:B------:R-:W-:Y:S05]  /*15b50*/  BSYNC B7 ;  /* 0x0000000000077941 */ /* 0x000fea0003800000 */
.L_x_3449:
        /* <DEDUP_REMOVED lines=14> */
.L_x_3538:
[----:B------:R-:W3:Y:S01]  /*15c40*/  S2R R0, SR_TID.X ;  /* 0x0000000000007919 */ /* 0x000ee20000002100 */
[----:B------:R-:W-:Y:S01]  /*15c50*/  UMOV UR4, 0xffffffff ;  /* 0xffffffff00047882 */ /* 0x000fe20000000000 */
[----:B---3--:R-:W-:-:S04]  /*15c60*/  LOP3.LUT R16, R0, 0x1f, RZ, 0xc0, !PT ;  /* 0x0000001f00107812 */ /* 0x008fc800078ec0ff */
[----:B------:R-:W-:Y:S01]  /*15c70*/  ISETP.NE.AND P0, PT, R16, 0x1f, PT ;  /* 0x0000001f1000780c */ /* 0x000fe20003f05270 */
[----:B------:R-:W-:-:S12]  /*15c80*/  BRA.DIV UR4, `(.L_x_3540) ;  /* 0x0000002204987947 */ /* 0x000fd8000b800000 */
[----:B------:R-:W0:Y:S01]  /*15c90*/  LDL.LU R3, [R1] ;  /* 0x0000000001037983 */ /* 0x000e220000300800 */
[----:B------:R-:W-:-:S03]  /*15ca0*/  ULDC UR4, c[0x0][0xc3c] ;  /* 0x00030f0000047ab9 */ /* 0x000fc60000000800 */
[----:B-1----:R-:W3:Y:S01]  /*15cb0*/  LDL R5, [R1+0xc] ;  /* 0x00000c0001057983 */ /* 0x002ee20000100800 */
[----:B------:R-:W-:Y:S01]  /*15cc0*/  ULDC.64 UR6, c[0x0][0x208] ;  /* 0x0000820000067ab9 */ /* 0x000fe20000000a00 */
[----:B0-----:R-:W-:Y:S02]  /*15cd0*/  IMAD.MOV.U32 R10, RZ, RZ, R3 ;  /* 0x000000ffff0a7224 */ /* 0x001fe400078e0003 */
[----:B---3--:R-:W-:-:S05]  /*15ce0*/  IMAD.IADD R0, R5, 0x1, R16 ;  /* 0x0000000105007824 */ /* 0x008fca00078e0210 */
[----:B------:R-:W-:-:S13]  /*15cf0*/  ISETP.GE.OR P1, PT, R0, UR4, !P0 ;  /* 0x0000000400007c0c */ /* 0x000fda000c726670 */
[----:B------:R-:W0:Y:S08]  /*15d00*/  @!P1 LDC.64 R2, c[0x0][0xc80] ;  /* 0x00032000ff029b82 */ /* 0x000e300000000a00 */
[----:B--2---:R-:W1:Y:S01]  /*15d10*/  @!P1 LDC.64 R4, c[0x0][0xc78] ;  /* 0x00031e00ff049b82 */ /* 0x004e620000000a00 */
[----:B0-----:R-:W-:-:S05]  /*15d20*/  @!P1 IMAD.WIDE R2, R0, 0x4, R2 ;  /* 0x0000000400029825 */ /* 0x001fca00078e0202 */
[----:B------:R1:W2:Y:S02]  /*15d30*/  @!P1 LDG.E R7, desc[UR6][R2.64] ;  /* 0x0000000602079981 */ /* 0x0002a4000c1e1900 */
[----:B-1----:R-:W-:-:S06]  /*15d40*/  @!P1 IMAD.WIDE R2, R0, 0x4, R4 ;  /* 0x0000000400029825 */ /* 0x002fcc00078e0204 */
[----:B------:R-:W3:Y:S01]  /*15d50*/  @!P1 LDG.E R2, desc[UR6][R2.64] ;  /* 0x0000000602029981 */ /* 0x000ee2000c1e1900 */
        /* <DEDUP_REMOVED lines=29> */
.L_x_3604:
[----:B------:R-:W-:Y:S02]  /*15f30*/  ULDC UR4, c[0x0][0xc38] ;  /* 0x00030e0000047ab9 */ /* 0x000fe40000000800 */
[----:B------:R-:W-:-:S04]  /*15f40*/  IMAD.U32 R3, RZ, RZ, UR4 ;  /* 0x00000004ff037e24 */ /* 0x000fc8000f8e00ff */
[----:B-1----:R-:W-:-:S04]  /*15f50*/  IMAD R9, R9, R3, RZ ;  /* 0x0000000309097224 */ /* 0x002fc800078e02ff */
[----:B------:R-:W-:-:S05]  /*15f60*/  IMAD.IADD R5, R8, 0x1, R9 ;  /* 0x0000000108057824 */ /* 0x000fca00078e0209 */
[----:B------:R-:W-:-:S13]  /*15f70*/  ISETP.GT.AND P6, PT, R5, R0, PT ;  /* 0x000000000500720c */ /* 0x000fda0003fc4270 */
[----:B------:R-:W-:Y:S05]  /*15f80*/  @P6 BRA `(.L_x_3541) ;  /* 0x0000000000b06947 */ /* 0x000fea0003800000 */
.L_x_3544:
        /* <DEDUP_REMOVED lines=38> */
.L_x_3612:
[----:B------:R-:W-:Y:S02]  /*161f0*/  ULDC UR4, c[0x0][0xc38] ;  /* 0x00030e0000047ab9 */ /* 0x000fe40000000800 */
[----:B------:R-:W-:-:S04]  /*16200*/  IMAD.U32 R3, RZ, RZ, UR4 ;  /* 0x00000004ff037e24 */ /* 0x000fc8000f8e00ff */
[----:B-1----:R-:W-:-:S04]  /*16210*/  IMAD R9, R9, R3, RZ ;  /* 0x0000000309097224 */ /* 0x002fc800078e02ff */
[----:B------:R-:W-:-:S05]  /*16220*/  IMAD.IADD R5, R9, 0x1, R5 ;  /* 0x0000000109057824 */ /* 0x000fca00078e0205 */
[----:B------:R-:W-:-:S13]  /*16230*/  ISETP.GT.AND P6, PT, R5, R0, PT ;  /* 0x000000000500720c */ /* 0x000fda0003fc4270 */
[----:B------:R-:W-:Y:S05]  /*16240*/  @!P6 BRA `(.L_x_3544) ;  /* 0xfffffffc0050e947 */ /* 0x000fea000383ffff */
.L_x_3541:
[----:B------:R-:W-:Y:S01]  /*16250*/  IMAD.IADD R9, R5, 0x1, -R9 ;  /* 0x0000000105097824 */ /* 0x000fe200078e0a09 */
[----:B------:R-:W-:-:S03]  /*16260*/  UMOV UR4, 0xffffffff ;  /* 0xffffffff00047882 */ /* 0x000fc60000000000 */
[----:B------:R-:W-:-:S05]  /*16270*/  IMAD R5, R2, R3, R9 ;  /* 0x0000000302057224 */ /* 0x000fca00078e0209 */
[----:B------:R-:W-:Y:S01]  /*16280*/  ISETP.GT.AND P6, PT, R5, R0, PT ;  /* 0x000000000500720c */ /* 0x000fe20003fc4270 */
[----:B------:R-:W-:-:S12]  /*16290*/  BRA.DIV UR4, `(.L_x_3545) ;  /* 0x0000002604507947 */ /* 0x000fd8000b800000 */
[----:B------:R-:W-:-:S04]  /*162a0*/  VOTE.ANY R8, PT, !P6 ;  /* 0x0000000000087806 */ /* 0x000fc800070e0100 */
[----:B------:R-:W1:Y:S02]  /*162b0*/  POPC R5, R8 ;  /* 0x0000000800057309 */ /* 0x000e640000000000 */
[----:B-1----:R1:W2:Y:S04]  /*162c0*/  SHFL.IDX PT, R6, R6, R5, 0x1f ;  /* 0x00001f0506067589 */ /* 0x0022a800000e0000 */
[----:B------:R1:W3:Y:S02]  /*162d0*/  SHFL.IDX PT, R7, R7, R5, 0x1f ;  /* 0x00001f0507077589 */ /* 0x0002e400000e0000 */
.L_x_3617:
[----:B------:R-:W-:-:S13]  /*162e0*/  ISETP.NE.AND P0, PT, R8, RZ, PT ;  /* 0x000000ff0800720c */ /* 0x000fda0003f05270 */
[----:B------:R-:W-:Y:S05]  /*162f0*/  @!P0 BRA `(.L_x_3546) ;  /* 0x0000000000148947 */ /* 0x000fea0003800000 */
[----:B------:R-:W-:Y:S01]  /*16300*/  UMOV UR4, 0xffffffff ;  /* 0xffffffff00047882 */ /* 0x000fe20000000000 */
[----:B------:R-:W-:Y:S02]  /*16310*/  VIADD R12, R5, 0xffffffff ;  /* 0xffffffff050c7836 */ /* 0x000fe40000000000 */
[----:B------:R-:W-:Y:S05]  /*16320*/  BRA.DIV UR4, `(.L_x_3547) ;  /* 0x0000002604887947 */ /* 0x000fea000b800000 */
[----:B0-----:R0:W4:Y:S02]  /*16330*/  SHFL.IDX PT, R2, R2, R12, 0x1f ;  /* 0x00001f0c02027589 */ /* 0x00112400000e0000 */
.L_x_3620:
[----:B----4-:R-:W-:-:S07]  /*16340*/  IMAD.MOV.U32 R4, RZ, RZ, R2 ;  /* 0x000000ffff047224 */ /* 0x010fce00078e0002 */
.L_x_3546:
[----:B------:R-:W4:Y:S01]  /*16350*/  LDL.LU R10, [R1+0xc] ;  /* 0x00000c00010a7983 */ /* 0x000f220000300800 */
[----:B------:R-:W-:Y:S01]  /*16360*/  IMAD R9, R4, R3, R9 ;  /* 0x0000000304097224 */ /* 0x000fe200078e0209 */
[----:B--2---:R-:W-:-:S03]  /*16370*/  IABS R4, R6 ;  /* 0x0000000600047213 */ /* 0x004fc60000000000 */
[----:B------:R-:W-:Y:S01]  /*16380*/  IMAD.IADD R0, R0, 0x1, -R9 ;  /* 0x0000000100007824 */ /* 0x000fe200078e0a09 */
[----:B0-----:R-:W0:Y:S01]  /*16390*/  I2F.RP R2, R4 ;  /* 0x0000000400027306 */ /* 0x001e220000209400 */
[----:B------:R2:W-:Y:S02]  /*163a0*/  STL [R1], R9 ;  /* 0x0000000901007387 */ /* 0x0005e40000100800 */
[----:B--2---:R-:W-:-:S05]  /*163b0*/  IABS R9, R6 ;  /* 0x0000000600097213 */ /* 0x004fca0000000000 */
[----:B0-----:R-:W0:Y:S01]  /*163c0*/  MUFU.RCP R2, R2 ;  /* 0x0000000200027308 */ /* 0x001e220000001000 */
[----:B------:R-:W-:Y:S02]  /*163d0*/  IMAD.MOV R9, RZ, RZ, -R9 ;  /* 0x000000ffff097224 */ /* 0x000fe400078e0a09 */
[----:B0-----:R-:W-:-:S05]  /*163e0*/  VIADD R2, R2, 0xffffffe ;  /* 0x0ffffffe02027836 */ /* 0x001fca0000000000 */
[----:B------:R-:W0:Y:S02]  /*163f0*/  F2I.FTZ.U32.TRUNC.NTZ R3, R2 ;  /* 0x0000000200037305 */ /* 0x000e24000021f000 */
[----:B0-----:R-:W-:-:S04]  /*16400*/  IMAD.MOV R2, RZ, RZ, -R3 ;  /* 0x000000ffff027224 */ /* 0x001fc800078e0a03 */
        /* <DEDUP_REMOVED lines=11> */
[----:B---3--:R-:W-:-:S04]  /*164c0*/  IABS R4, R7 ;  /* 0x0000000700047213 */ /* 0x008fc80000000000 */
        /* <DEDUP_REMOVED lines=35> */
[----:B----4-:R-:W-:-:S05]  /*16700*/  IMAD.IADD R10, R5, 0x1, R10 ;  /* 0x00000001050a7824 */ /* 0x010fca00078e020a */
[----:B------:R0:W-:Y:S04]  /*16710*/  STL [R1+0xc], R10 ;  /* 0x00000c0a01007387 */ /* 0x0001e80000100800 */
[----:B------:R0:W-:Y:S01]  /*16720*/  STL [R1+0x4], R4 ;  /* 0x0000040401007387 */ /* 0x0001e20000100800 */
[----:B------:R-:W-:Y:S05]  /*16730*/  BRA `(.L_x_3548) ;  /* 0x0000000000287947 */ /* 0x000fea0003800000 */
.L_x_3542:
        /* <DEDUP_REMOVED lines=10> */
.L_x_3548:
[----:B-1----:R-:W2:Y:S04]  /*167e0*/  LDL R3, [R1+0x8] ;  /* 0x0000080001037983 */ /* 0x002ea80000100800 */
[----:B------:R-:W3:Y:S04]  /*167f0*/  LDL R2, [R1+0xc] ;  /* 0x00000c0001027983 */ /* 0x000ee80000100800 */
[----:B0-----:R-:W4:Y:S04]  /*16800*/  LDL R4, [R1] ;  /* 0x0000000001047983 */ /* 0x001f280000100800 */
[----:B------:R-:W4:Y:S01]  /*16810*/  LDL R5, [R1+0x4] ;  /* 0x0000040001057983 */ /* 0x000f220000100800 */
[----:B------:R-:W-:Y:S05]  /*16820*/  WARPSYNC.ALL ;  /* 0x0000000000007948 */ /* 0x000fea0003800000 */
[----:B------:R-:W0:Y:S02]  /*16830*/  S2R R0, SR_TID.X ;  /* 0x0000000000007919 */ /* 0x000e240000002100 */
[----:B0-----:R-:W-:Y:S01]  /*16840*/  LOP3.LUT R0, R0, 0x1f, RZ, 0xc0, !PT ;  /* 0x0000001f00007812 */ /* 0x001fe200078ec0ff */
[----:B------:R-:W-:Y:S03]  /*16850*/  BAR.SYNC.DEFER_BLOCKING 0x4, 0x180 ;  /* 0x0106000000007b1d */ /* 0x000fe60000010000 */
[----:B------:R-:W-:-:S13]  /*16860*/  ISETP.NE.AND P0, PT, R0, RZ, PT ;  /* 0x000000ff0000720c */ /* 0x000fda0003f05270 */
[----:B------:R-:W-:Y:S01]  /*16870*/  @!P0 MOV R0, 0x400 ;  /* 0x0000040000008802 */ /* 0x000fe20000000f00 */
[----:B--2---:R-:W-:Y:S02]  /*16880*/  IMAD.MOV.U32 R6, RZ, RZ, R3 ;  /* 0x000000ffff067224 */ /* 0x004fe400078e0003 */
[----:B------:R-:W0:Y:S01]  /*16890*/  @!P0 S2R R3, SR_CgaCtaId ;  /* 0x0000000000038919 */ /* 0x000e220000008800 */
[----:B---3--:R-:W-:Y:S01]  /*168a0*/  IMAD.MOV.U32 R7, RZ, RZ, R2 ;  /* 0x000000ffff077224 */ /* 0x008fe200078e0002 */
[----:B0-----:R-:W-:-:S05]  /*168b0*/  @!P0 LEA R18, R3, R0, 0x18 ;  /* 0x0000000003128211 */ /* 0x001fca00078ec0ff */
[----:B----4-:R0:W-:Y:S01]  /*168c0*/  @!P0 STS.128 [R18+0x368d0], R4 ;  /* 0x0368d00412008388 */ /* 0x0101e20000000c00 */
[----:B------:R-:W-:Y:S06]  /*168d0*/  BAR.ARV 0x5, 0x180 ;  /* 0x0146000000007b1d */ /* 0x000fec0000002000 */
.L_x_3539:
[----:B------:R-:W2:Y:S01]  /*168e0*/  LDL R0, [R1+0xc] ;  /* 0x00000c0001007983 */ /* 0x000ea20000100800 */
[----:B------:R-:W-:Y:S02]  /*168f0*/  ULDC UR4, c[0x0][0xc3c] ;  /* 0x00030f0000047ab9 */ /* 0x000fe40000000800 */
[----:B--2---:R-:W-:-:S13]  /*16900*/  ISETP.GE.AND P0, PT, R0, UR4, PT ;  /* 0x0000000400007c0c */ /* 0x004fda000bf06270 */
[----:B------:R-:W-:Y:S05]  /*16910*/  @!P0 BRA `(.L_x_3549) ;  /* 0xffffffa4003c8947 */ /* 0x000fea000383ffff */
[----:B------:R-:W-:Y:S05]  /*16920*/  BSYNC B8 ;  /* 0x0000000000087941 */ /* 0x000fea0003800000 */
.L_x_3443:
        /* <DEDUP_REMOVED lines=12> */
.L_x_3621:
[----:B------:R-:W-:Y:S05]  /*169f0*/  BSYNC B0 ;  /* 0x0000000000007941 */ /* 0x000fea0003800000 */
.L_x_3550:
[----:B------:R-:W-:-:S03]  /*16a00*/  UMOV UR4, 0xffffffff ;  /* 0xffffffff00047882 */ /* 0x000fc60000000000 */
[----:B------:R-:W-:Y:S05]  /*16a10*/  BRA.DIV UR4, `(.L_x_3552) ;  /* 0x0000002204087947 */ /* 0x000fea000b800000 */
[----:B------:R-:W1:Y:S02]  /*16a20*/  S2R R2, SR_TID.X ;  /* 0x0000000000027919 */ /* 0x000e640000002100 */
[----:B-1----:R-:W-:-:S04]  /*16a30*/  SHF.R.U32.HI R2, RZ, 0x5, R2 ;  /* 0x00000005ff027819 */ /* 0x002fc80000011602 */
[----:B------:R-:W-:-:S05]  /*16a40*/  LOP3.LUT R2, R2, 0x3, RZ, 0xc0, !PT ;  /* 0x0000000302027812 */ /* 0x000fca00078ec0ff */
[----:B------:R1:W2:Y:S02]  /*16a50*/  SHFL.IDX PT, R14, R2, RZ, 0x1f ;  /* 0x00001fff020e7589 */ /* 0x0002a400000e0000 */
.L_x_3624:
[----:B--2---:R-:W-:Y:S01]  /*16a60*/  ISETP.NE.AND P0, PT, R14, RZ, PT ;  /* 0x000000ff0e00720c */ /* 0x004fe20003f05270 */
[----:B------:R-:W-:-:S12]  /*16a70*/  BSSY B0, `(.L_x_3553) ;  /* 0x0000027000007945 */ /* 0x000fd80003800000 */
[----:B------:R-:W-:Y:S05]  /*16a80*/  @P0 BRA `(.L_x_3554) ;  /* 0x0000000000940947 */ /* 0x000fea0003800000 */
[----:B------:R-:W-:-:S03]  /*16a90*/  UMOV UR4, 0xffffffff ;  /* 0xffffffff00047882 */ /* 0x000fc60000000000 */
[----:B------:R-:W-:Y:S05]  /*16aa0*/  BRA.DIV UR4, `(.L_x_3555) ;  /* 0x0000002204187947 */ /* 0x000fea000b800000 */
[----:B------:R-:W-:-:S13]  /*16ab0*/  ELECT P6, URZ, PT ;  /* 0x00000000003f782f */ /* 0x000fda00038c0000 */
.L_x_3627:
        /* <DEDUP_REMOVED lines=8> */
.L_x_3556:
        /* <DEDUP_REMOVED lines=13> */
.L_x_3628:
[----:B------:R-:W1:Y:S02]  /*16c10*/  SYNCS.PHASECHK.TRANS64.TRYWAIT P0, [R7+URZ], R2 ;  /* 0x00000002070075a7 */ /* 0x000e64000800017f */
[----:B-1----:R-:W-:Y:S05]  /*16c20*/  @!P0 BRA `(.L_x_3558) ;  /* 0x0000001c00ec8947 */ /* 0x002fea0003800000 */
.L_x_3629:
[----:B------:R-:W-:Y:S05]  /*16c30*/  @!P2 BRA `(.L_x_3559) ;  /* 0x000000000004a947 */ /* 0x000fea0003800000 */
[----:B------:R-:W-:Y:S01]  /*16c40*/  BPT.TRAP 0x1 ;  /* 0x000000040000795c */ /* 0x000fe20000300000 */
.L_x_3559:
[----:B------:R-:W-:-:S04]  /*16c50*/  VIADD R0, R0, 0x36860 ;  /* 0x0003686000007836 */ /* 0x000fc80000000000 */
[----:B------:R-:W-:-:S04]  /*16c60*/  IMAD R4, R19, 0x8, R0 ;  /* 0x0000000813047824 */ /* 0x000fc800078e0200 */
[----:B------:R-:W2:Y:S02]  /*16c70*/  SYNCS.PHASECHK.TRANS64.TRYWAIT P0, [R4+URZ], R5 ;  /* 0x00000005040075a7 */ /* 0x000ea4000800017f */
[----:B--2---:R-:W-:Y:S05]  /*16c80*/  @!P0 BRA `(.L_x_3560) ;  /* 0x0000001c00e88947 */ /* 0x004fea0003800000 */
.L_x_3630:
[----:B------:R-:W-:-:S07]  /*16c90*/  IMAD R3, R3, 0x8, R0 ;  /* 0x0000000803037824 */ /* 0x000fce00078e0200 */
.L_x_3561:
[----:B---3--:R3:W4:Y:S02]  /*16ca0*/  SYNCS.PHASECHK.TRANS64.TRYWAIT P0, [R3+URZ], R2 ;  /* 0x00000002030075a7 */ /* 0x008724000800017f */
[----:B----4-:R-:W-:Y:S05]  /*16cb0*/  @!P0 NANOSLEEP.SYNCS 0x989680 ;  /* 0x009896800000895d */ /* 0x010fea0003900000 */
[----:B------:R-:W4:Y:S02]  /*16cc0*/  @!P0 SYNCS.PHASECHK.TRANS64 P0, [R3+URZ], R2 ;  /* 0x00000002030085a7 */ /* 0x000f24000800007f */
[----:B----4-:R-:W-:Y:S05]  /*16cd0*/  @!P0 BRA `(.L_x_3561) ;  /* 0xfffffffc00f08947 */ /* 0x010fea000383ffff */
.L_x_3554:
[----:B------:R-:W-:Y:S05]  /*16ce0*/  BSYNC B0 ;  /* 0x0000000000007941 */ /* 0x000fea0003800000 */
.L_x_3553:
[----:B------:R-:W-:Y:S05]  /*16cf0*/  EXIT ;  /* 0x000000000000794d */ /* 0x000fea0003800000 */
.L_x_3394:
[----:B0-----:R0:W1:Y:S02]  /*16d00*/  SYNCS.PHASECHK.TRANS64.TRYWAIT P1, [R2+URZ+0x36800], R3 ;  /* 0x03680003020075a7 */ /* 0x001064000802017f */
[----:B-1----:R-:W-:Y:S05]  /*16d10*/  @!P1 NANOSLEEP.SYNCS 0x989680 ;  /* 0x009896800000995d */ /* 0x002fea0003900000 */
[----:B------:R-:W1:Y:S02]  /*16d20*/  @!P1 SYNCS.PHASECHK.TRANS64 P1, [R2+URZ+0x36800], R3 ;  /* 0x03680003020095a7 */ /* 0x000e64000802007f */
[----:B-1----:R-:W-:Y:S05]  /*16d30*/  @!P1 BRA `(.L_x_3394) ;  /* 0xfffffffc00f09947 */ /* 0x002fea000383ffff */
[----:B------:R-:W-:Y:S05]  /*16d40*/  BRA `(.L_x_3562) ;  /* 0xfffffeb0006c7947 */ /* 0x000fea000383ffff */
.L_x_3398:
[----:B-1----:R1:W2:Y:S02]  /*16d50*/  SYNCS.PHASECHK.TRANS64.TRYWAIT P2, [R0+URZ+0x36830], R3 ;  /* 0x03683003000075a7 */ /* 0x0022a4000804017f */
[----:B--2---:R-:W-:Y:S05]  /*16d60*/  @!P2 NANOSLEEP.SYNCS 0x989680 ;  /* 0x009896800000a95d */ /* 0x004fea0003900000 */
[----:B------:R-:W2:Y:S02]  /*16d70*/  @!P2 SYNCS.PHASECHK.TRANS64 P2, [R0+URZ+0x36830], R3 ;  /* 0x036830030000a5a7 */ /* 0x000ea4000804007f */
[----:B--2---:R-:W-:Y:S05]  /*16d80*/  @!P2 BRA `(.L_x_3398) ;  /* 0xfffffffc00f0a947 */ /* 0x004fea000383ffff */
[----:B------:R-:W-:Y:S05]  /*16d90*/  BRA `(.L_x_3397) ;  /* 0xfffffeb000907947 */ /* 0x000fea000383ffff */
.L_x_3403:
[----:B-1----:R-:W-:-:S04]  /*16da0*/  IMAD.U32 R8, RZ, RZ, UR61 ;  /* 0x0000003dff087e24 */ /* 0x002fc8000f8e00ff */
[----:B------:R1:W2:Y:S03]  /*16db0*/  SYNCS.PHASECHK.TRANS64.TRYWAIT P2, [R8+URZ+0x36830], R7 ;  /* 0x03683007080075a7 */ /* 0x0002a6000804017f */
[----:B--2---:R-:W-:Y:S05]  /*16dc0*/  @!P2 NANOSLEEP.SYNCS 0x989680 ;  /* 0x009896800000a95d */ /* 0x004fea0003900000 */
[----:B------:R-:W2:Y:S02]  /*16dd0*/  @!P2 SYNCS.PHASECHK.TRANS64 P2, [R8+URZ+0x36830], R7 ;  /* 0x036830070800a5a7 */ /* 0x000ea4000804007f */
[----:B--2---:R-:W-:Y:S05]  /*16de0*/  @!P2 BRA `(.L_x_3403) ;  /* 0xfffffffc00eca947 */ /* 0x004fea000383ffff */
[----:B------:R-:W-:Y:S05]  /*16df0*/  BRA `(.L_x_3402) ;  /* 0xfffffefc00787947 */ /* 0x000fea000383ffff */
.L_x_3407:
[----:B-1----:R-:W-:-:S04]  /*16e00*/  IMAD.U32 R6, RZ, RZ, UR7 ;  /* 0x00000007ff067e24 */ /* 0x002fc8000f8e00ff */
[----:B------:R1:W2:Y:S03]  /*16e10*/  SYNCS.PHASECHK.TRANS64.TRYWAIT P2, [R6+URZ+0x36850], R0 ;  /* 0x03685000060075a7 */ /* 0x0002a6000804017f */
[----:B--2---:R-:W-:Y:S05]  /*16e20*/  @!P2 NANOSLEEP.SYNCS 0x989680 ;  /* 0x009896800000a95d */ /* 0x004fea0003900000 */
[----:B------:R-:W2:Y:S02]  /*16e30*/  @!P2 SYNCS.PHASECHK.TRANS64 P2, [R6+URZ+0x36850], R0 ;  /* 0x036850000600a5a7 */ /* 0x000ea4000804007f */
[----:B--2---:R-:W-:Y:S05]  /*16e40*/  @!P2 BRA `(.L_x_3407) ;  /* 0xfffffffc00eca947 */ /* 0x004fea000383ffff */
[----:B------:R-:W-:Y:S05]  /*16e50*/  BRA `(.L_x_3406) ;  /* 0xffffff2400507947 */ /* 0x000fea000383ffff */
.L_x_3412:
[----:B-1----:R1:W2:Y:S02]  /*16e60*/  SYNCS.PHASECHK.TRANS64.TRYWAIT P0, [R15+URZ+0x36850], R0 ;  /* 0x036850000f0075a7 */ /* 0x0022a4000800017f */
[----:B--2---:R-:W-:Y:S05]  /*16e70*/  @!P0 NANOSLEEP.SYNCS 0x989680 ;  /* 0x009896800000895d */ /* 0x004fea0003900000 */
[----:B------:R-:W2:Y:S02]  /*16e80*/  @!P0 SYNCS.PHASECHK.TRANS64 P0, [R15+URZ+0x36850], R0 ;  /* 0x036850000f0085a7 */ /* 0x000ea4000800007f */
[----:B--2---:R-:W-:Y:S05]  /*16e90*/  @!P0 BRA `(.L_x_3412) ;  /* 0xfffffffc00f08947 */ /* 0x004fea000383ffff */
[----:B------:R-:W-:Y:S05]  /*16ea0*/  BRA `(.L_x_3411) ;  /* 0xffffff4400c87947 */ /* 0x000fea000383ffff */
.L_x_3457:
[----:B------:R-:W0:Y:S01]  /*16eb0*/  S2R R4, SR_TID.X ;  /* 0x0000000000047919 */ /* 0x000e220000002100 */
[----:B------:R-:W-:Y:S01]  /*16ec0*/  BSSY B0, `(.L_x_3563) ;  /* 0x000000a000007945 */ /* 0x000fe20003800000 */
[----:B------:R-:W-:Y:S02]  /*16ed0*/  IMAD.MOV.U32 R12, RZ, RZ, RZ ;  /* 0x000000ffff0c7224 */ /* 0x000fe400078e00ff */
[----:B--2---:R-:W-:Y:S02]  /*16ee0*/  IMAD.MOV.U32 R11, RZ, RZ, 0x1f ;  /* 0x0000001fff0b7424 */ /* 0x004fe400078e00ff */
[----:B------:R-:W-:Y:S01]  /*16ef0*/  IMAD.MOV.U32 R15, RZ, RZ, -0x1 ;  /* 0xffffffffff0f7424 */ /* 0x000fe200078e00ff */
[----:B0-----:R-:W-:-:S04]  /*16f00*/  SHF.R.U32.HI R4, RZ, 0x5, R4 ;  /* 0x00000005ff047819 */ /* 0x001fc80000011604 */
[----:B------:R-:W-:-:S05]  /*16f10*/  LOP3.LUT R4, R4, 0x3, RZ, 0xc0, !PT ;  /* 0x0000000304047812 */ /* 0x000fca00078ec0ff */
[----:B------:R-:W-:-:S07]  /*16f20*/  IMAD.MOV.U32 R13, RZ, RZ, R4 ;  /* 0x000000ffff0d7224 */ /* 0x000fce00078e0004 */
[----:B------:R-:W-:Y:S05]  /*16f30*/  WARPSYNC.COLLECTIVE R15, `(.L_x_3564) ;  /* 0x000000000f087348 */ /* 0x000fea0003c00000 */
[----:B------:R0:W1:Y:S02]  /*16f40*/  SHFL.IDX P6, R14, R13, R12, R11 ;  /* 0x0000000c0d0e7389 */ /* 0x00006400000c000b */
[----:B01----:R-:W-:Y:S01]  /*16f50*/  ENDCOLLECTIVE ;  /* 0x000000000000791b */ /* 0x003fe20003800000 */
.L_x_3564:
[----:B------:R-:W-:Y:S05]  /*16f60*/  BSYNC B0 ;  /* 0x0000000000007941 */ /* 0x000fea0003800000 */
.L_x_3563:
[----:B------:R-:W-:Y:S05]  /*16f70*/  BRA `(.L_x_3565) ;  /* 0xffffffac00647947 */ /* 0x000fea000383ffff */
.L_x_3459:
[----:B------:R-:W-:Y:S01]  /*16f80*/  BSSY B0, `(.L_x_3566) ;  /* 0x0000006000007945 */ /* 0x000fe20003800000 */
[----:B------:R-:W-:-:S07]  /*16f90*/  IMAD.MOV.U32 R15, RZ, RZ, -0x1 ;  /* 0xffffffffff0f7424 */ /* 0x000fce00078e00ff */
[----:B--23--:R-:W-:Y:S05]  /*16fa0*/  WARPSYNC.COLLECTIVE R15, `(.L_x_3567) ;  /* 0x000000000f0c7348 */ /* 0x00cfea0003c00000 */
[----:B------:R-:W-:Y:S02]  /*16fb0*/  ELECT P6, UR62, PT ;  /* 0x00000000003e782f */ /* 0x000fe400038c0000 */
[----:B------:R-:W-:Y:S01]  /*16fc0*/  MOV R14, UR62 ;  /* 0x0000003e000e7c02 */ /* 0x000fe20008000f00 */
[----:B--23--:R-:W-:Y:S10]  /*16fd0*/  ENDCOLLECTIVE ;  /* 0x000000000000791b */ /* 0x00cff40003800000 */
.L_x_3567:
[----:B------:R-:W-:Y:S05]  /*16fe0*/  BSYNC B0 ;  /* 0x0000000000007941 */ /* 0x000fea0003800000 */
.L_x_3566:
[----:B------:R-:W-:Y:S05]  /*16ff0*/  BRA `(.L_x_3568) ;  /* 0xffffffac00687947 */ /* 0x000fea000383ffff */
.L_x_3461:
[----:B0-----:R0:W1:Y:S02]  /*17000*/  SYNCS.PHASECHK.TRANS64.TRYWAIT P0, [R0+URZ+0x36840], R2 ;  /* 0x03684002000075a7 */ /* 0x001064000800017f */
[----:B-1----:R-:W-:Y:S05]  /*17010*/  @!P0 NANOSLEEP.SYNCS 0x989680 ;  /* 0x009896800000895d */ /* 0x002fea0003900000 */
[----:B------:R-:W1:Y:S02]  /*17020*/  @!P0 SYNCS.PHASECHK.TRANS64 P0, [R0+URZ+0x36840], R2 ;  /* 0x03684002000085a7 */ /* 0x000e64000800007f */
[----:B-1----:R-:W-:Y:S05]  /*17030*/  @!P0 BRA `(.L_x_3461) ;  /* 0xfffffffc00f08947 */ /* 0x002fea000383ffff */
[----:B------:R-:W-:Y:S05]  /*17040*/  BRA `(.L_x_3569) ;  /* 0xffffffac00cc7947 */ /* 0x000fea000383ffff */
.L_x_3465:
[----:B------:R0:W5:Y:S01]  /*17050*/  LDL.LU R9, [R1+0x44] ;  /* 0x0000440001097983 */ /* 0x0001620000300800 */
[----:B------:R-:W-:Y:S02]  /*17060*/  IMAD.MOV.U32 R13, RZ, RZ, R3 ;  /* 0x000000ffff0d7224 */ /* 0x000fe400078e0003 */
[----:B------:R-:W-:Y:S01]  /*17070*/  IMAD.MOV.U32 R12, RZ, RZ, RZ ;  /* 0x000000ffff0c7224 */ /* 0x000fe200078e00ff */
[----:B------:R-:W1:Y:S01]  /*17080*/  S2R R0, SR_TID.X ;  /* 0x0000000000007919 */ /* 0x000e620000002100 */
[----:B------:R-:W-:Y:S02]  /*17090*/  IMAD.MOV.U32 R11, RZ, RZ, 0x181f ;  /* 0x0000181fff0b7424 */ /* 0x000fe400078e00ff */
[----:B------:R-:W-:-:S07]  /*170a0*/  IMAD.MOV.U32 R15, RZ, RZ, -0x1 ;  /* 0xffffffffff0f7424 */ /* 0x000fce00078e00ff */
[----:B01---5:R-:W-:Y:S05]  /*170b0*/  WARPSYNC.COLLECTIVE R15, `(.L_x_3570) ;  /* 0x000000000f087348 */ /* 0x023fea0003c00000 */
[----:B------:R2:W3:Y:S02]  /*170c0*/  SHFL.IDX P6, R14, R13, R12, R11 ;  /* 0x0000000c0d0e7389 */ /* 0x0004e400000c000b */
[----:B0123-5:R-:W-:Y:S01]  /*170d0*/  ENDCOLLECTIVE ;  /* 0x000000000000791b */ /* 0x02ffe20003800000 */
.L_x_3570:
[----:B------:R-:W-:Y:S02]  /*170e0*/  IMAD.MOV.U32 R13, RZ, RZ, R4 ;  /* 0x000000ffff0d7224 */ /* 0x000fe400078e0004 */
[----:B------:R-:W-:-:S07]  /*170f0*/  IMAD.MOV.U32 R6, RZ, RZ, R14 ;  /* 0x000000ffff067224 */ /* 0x000fce00078e000e */
[----:B------:R-:W-:Y:S05]  /*17100*/  WARPSYNC.COLLECTIVE R15, `(.L_x_3571) ;  /* 0x000000000f087348 */ /* 0x000fea0003c00000 */
[----:B------:R0:W1:Y:S02]  /*17110*/  SHFL.IDX P6, R14, R13, R12, R11 ;  /* 0x0000000c0d0e7389 */ /* 0x00006400000c000b */
[----:B01----:R-:W-:Y:S01]  /*17120*/  ENDCOLLECTIVE ;  /* 0x000000000000791b */ /* 0x003fe20003800000 */
.L_x_3571:
[----:B------:R-:W-:Y:S01]  /*17130*/  ULDC.64 UR4, c[0x0][0x208] ;  /* 0x0000820000047ab9 */ /* 0x000fe20000000a00 */
[----:B------:R-:W-:Y:S02]  /*17140*/  IMAD.MOV.U32 R13, RZ, RZ, R3 ;  /* 0x000000ffff0d7224 */ /* 0x000fe400078e0003 */
[----:B------:R-:W-:Y:S02]  /*17150*/  IMAD.MOV.U32 R12, RZ, RZ, 0x1 ;  /* 0x00000001ff0c7424 */ /* 0x000fe400078e00ff */
[----:B------:R-:W-:Y:S02]  /*17160*/  IMAD.MOV.U32 R7, RZ, RZ, R14 ;  /* 0x000000ffff077224 */ /* 0x000fe400078e000e */
[----:B------:R-:W-:Y:S02]  /*17170*/  IMAD R2, R9, R8, RZ ;  /* 0x0000000809027224 */ /* 0x000fe400078e02ff */
[----:B------:R-:W0:Y:S01]  /*17180*/  S2R R9, SR_TID.X ;  /* 0x0000000000097919 */ /* 0x000e220000002100 */
[----:B------:R-:W-:-:S05]  /*17190*/  IMAD.SHL.U32 R8, R0, 0x8, RZ ;  /* 0x0000000800087824 */ /* 0x000fca00078e00ff */
[----:B------:R-:W-:Y:S02]  /*171a0*/  LOP3.LUT R8, R8, 0x38, RZ, 0xc0, !PT ;  /* 0x0000003808087812 */ /* 0x000fe400078ec0ff */
[----:B0-----:R-:W-:-:S04]  /*171b0*/  LOP3.LUT R9, R9, 0x7f, RZ, 0xc0, !PT ;  /* 0x0000007f09097812 */ /* 0x001fc800078ec0ff */
[----:B------:R-:W-:-:S05]  /*171c0*/  SHF.R.U32.HI R9, RZ, 0x3, R9 ;  /* 0x00000003ff097819 */ /* 0x000fca0000011609 */
[----:B------:R-:W-:-:S04]  /*171d0*/  IMAD.IADD R0, R9, 0x1, R5 ;  /* 0x0000000109007824 */ /* 0x000fc800078e0205 */
[C---:B------:R-:W-:Y:S01]  /*171e0*/  VIADD R5, R0.reuse, 0x10 ;  /* 0x0000001000057836 */ /* 0x040fe20000000000 */
[----:B------:R-:W-:-:S13]  /*171f0*/  ISETP.GE.AND P3, PT, R0, R2, PT ;  /* 0x000000020000720c */ /* 0x000fda0003f66270 */
        /* <DEDUP_REMOVED lines=15> */
.L_x_3572:
[----:B------:R-:W-:Y:S02]  /*172f0*/  IMAD.MOV.U32 R13, RZ, RZ, R4 ;  /* 0x000000ffff0d7224 */ /* 0x000fe400078e0004 */
[----:B------:R-:W-:-:S07]  /*17300*/  IMAD.MOV.U32 R9, RZ, RZ, R14 ;  /* 0x000000ffff097224 */ /* 0x000fce00078e000e */
[----:B------:R-:W-:Y:S05]  /*17310*/  WARPSYNC.COLLECTIVE R15, `(.L_x_3573) ;  /* 0x000000000f087348 */ /* 0x000fea0003c00000 */
[----:B------:R0:W1:Y:S02]  /*17320*/  SHFL.IDX P6, R14, R13, R12, R11 ;  /* 0x0000000c0d0e7389 */ /* 0x00006400000c000b */
[----:B01----:R-:W-:Y:S01]  /*17330*/  ENDCOLLECTIVE ;  /* 0x000000000000791b */ /* 0x003fe20003800000 */
.L_x_3573:
[----:B------:R-:W-:Y:S01]  /*17340*/  ULDC.64 UR4, c[0x0][0x208] ;  /* 0x0000820000047ab9 */ /* 0x000fe20000000a00 */
[----:B------:R-:W-:Y:S02]  /*17350*/  IMAD.MOV.U32 R13, RZ, RZ, R3 ;  /* 0x000000ffff0d7224 */ /* 0x000fe400078e0003 */
[----:B------:R-:W-:Y:S02]  /*17360*/  IMAD.MOV.U32 R12, RZ, RZ, 0x2 ;  /* 0x00000002ff0c7424 */ /* 0x000fe400078e00ff */
[----:B------:R-:W-:-:S05]  /*17370*/  IMAD.MOV.U32 R5, RZ, RZ, R14 ;  /* 0x000000ffff057224 */ /* 0x000fca00078e000e */
[----:B------:R-:W-:-:S05]  /*17380*/  @!P3 LEA R8, P5, R8, R5, 0x1 ;  /* 0x000000050808b211 */ /* 0x000fca00078a08ff */
[----:B------:R-:W-:Y:S02]  /*17390*/  @!P3 IMAD.X R5, RZ, RZ, R9, P5 ;  /* 0x000000ffff05b224 */ /* 0x000fe400028e0609 */
[----:B------:R-:W-:Y:S01]  /*173a0*/  @!P3 IMAD.MOV.U32 R6, RZ, RZ, R8 ;  /* 0x000000ffff06b224 */ /* 0x000fe200078e0008 */
[----:B------:R-:W0:Y:S01]  /*173b0*/  S2R R9, SR_TID.X ;  /* 0x0000000000097919 */ /* 0x000e220000002100 */
[----:B------:R-:W-:Y:S02]  /*173c0*/  @!P3 IMAD.MOV.U32 R7, RZ, RZ, R5 ;  /* 0x000000ffff07b224 */ /* 0x000fe400078e0005 */
[----:B------:R-:W-:-:S03]  /*173d0*/  VIADD R5, R0, 0x20 ;  /* 0x0000002000057836 */ /* 0x000fc60000000000 */
[----:B------:R-:W-:Y:S01]  /*173e0*/  @!PT LDS RZ, [RZ] ;  /* 0x00000000fffff984 */ /* 0x000fe20000000800 */
[----:B------:R-:W-:Y:S01]  /*173f0*/  @!PT LDS RZ, [RZ] ;  /* 0x00000000fffff984 */ /* 0x000fe20000000800 */
[----:B------:R-:W-:Y:S01]  /*17400*/  @!PT LDS RZ, [RZ] ;  /* 0x00000000fffff984 */ /* 0x000fe20000000800 */
[----:B------:R1:W-:Y:S04]  /*17410*/  @!P3 LDGSTS.E.BYPASS.LTC128B.128 [R10+0x15c00], desc[UR4][R6.64], !P2 ;  /* 0x15c00000060abfae */ /* 0x0003e8000d101d44 */
[----:B------:R1:W-:Y:S04]  /*17420*/  @!P3 LDGSTS.E.BYPASS.LTC128B.128 [R10+0x19c00], desc[UR4][R6.64+0x80], !P1 ;  /* 0x19c00080060abfae */ /* 0x0003e8000c901d44 */
[----:B------:R1:W-:Y:S01]  /*17430*/  @!P3 LDGSTS.E.BYPASS.LTC128B.128 [R10+0x1dc00], desc[UR4][R6.64+0x100], !P0 ;  /* 0x1dc00100060abfae */ /* 0x0003e2000c101d44 */
[----:B------:R-:W-:-:S13]  /*17440*/  ISETP.GE.AND P3, PT, R5, R2, PT ;  /* 0x000000020500720c */ /* 0x000fda0003f66270 */
[----:B01----:R-:W-:Y:S05]  /*17450*/  WARPSYNC.COLLECTIVE R15, `(.L_x_3574) ;  /* 0x000000000f087348 */ /* 0x003fea0003c00000 */
[----:B------:R2:W3:Y:S02]  /*17460*/  SHFL.IDX P6, R14, R13, R12, R11 ;  /* 0x0000000c0d0e7389 */ /* 0x0004e400000c000b */
[----:B0123--:R-:W-:Y:S01]  /*17470*/  ENDCOLLECTIVE ;  /* 0x000000000000791b */ /* 0x00ffe20003800000 */
.L_x_3574:
[----:B------:R-:W-:Y:S02]  /*17480*/  IMAD.MOV.U32 R13, RZ, RZ, R4 ;  /* 0x000000ffff0d7224 */ /* 0x000fe400078e0004 */
[----:B------:R-:W-:-:S05]  /*17490*/  IMAD.SHL.U32 R9, R9, 0x8, RZ ;  /* 0x0000000809097824 */ /* 0x000fca00078e00ff */
[----:B------:R-:W-:Y:S01]  /*174a0*/  LOP3.LUT R9, R9, 0x38, RZ, 0xc0, !PT ;  /* 0x0000003809097812 */ /* 0x000fe200078ec0ff */
[----:B------:R-:W-:-:S07]  /*174b0*/  IMAD.MOV.U32 R8, RZ, RZ, R14 ;  /* 0x000000ffff087224 */ /* 0x000fce00078e000e */
[----:B------:R-:W-:Y:S05]  /*174c0*/  WARPSYNC.COLLECTIVE R15, `(.L_x_3575) ;  /* 0x000000000f087348 */ /* 0x000fea0003c00000 */
[----:B------:R0:W1:Y:S02]  /*174d0*/  SHFL.IDX P6, R14, R13, R12, R11 ;  /* 0x0000000c0d0e7389 */ /* 0x00006400000c000b */
[----:B01----:R-:W-:Y:S01]  /*174e0*/  ENDCOLLECTIVE ;  /* 0x000000000000791b */ /* 0x003fe20003800000 */
.L_x_3575:
        /* <DEDUP_REMOVED lines=19> */
.L_x_3576:
[----:B------:R-:W-:Y:S02]  /*17620*/  IMAD.MOV.U32 R13, RZ, RZ, R4 ;  /* 0x000000ffff0d7224 */ /* 0x000fe400078e0004 */
[----:B------:R-:W-:-:S07]  /*17630*/  IMAD.MOV.U32 R6, RZ, RZ, R14 ;  /* 0x000000ffff067224 */ /* 0x000fce00078e000e */
[----:B------:R-:W-:Y:S05]  /*17640*/  WARPSYNC.COLLECTIVE R15, `(.L_x_3577) ;  /* 0x000000000f087348 */ /* 0x000fea0003c00000 */
[----:B------:R0:W1:Y:S02]  /*17650*/  SHFL.IDX P6, R14, R13, R12, R11 ;  /* 0x0000000c0d0e7389 */ /* 0x00006400000c000b */
[----:B01----:R-:W-:Y:S01]  /*17660*/  ENDCOLLECTIVE ;  /* 0x000000000000791b */ /* 0x003fe20003800000 */
.L_x_3577:
        /* <DEDUP_REMOVED lines=19> */
.L_x_3578:
[----:B------:R-:W-:Y:S02]  /*177a0*/  IMAD.MOV.U32 R13, RZ, RZ, R4 ;  /* 0x000000ffff0d7224 */ /* 0x000fe400078e0004 */
[----:B------:R-:W-:-:S07]  /*177b0*/  IMAD.MOV.U32 R6, RZ, RZ, R14 ;  /* 0x000000ffff067224 */ /* 0x000fce00078e000e */
[----:B------:R-:W-:Y:S05]  /*177c0*/  WARPSYNC.COLLECTIVE R15, `(.L_x_3579) ;  /* 0x000000000f087348 */ /* 0x000fea0003c00000 */
[----:B------:R0:W1:Y:S02]  /*177d0*/  SHFL.IDX P6, R14, R13, R12, R11 ;  /* 0x0000000c0d0e7389 */ /* 0x00006400000c000b */
[----:B01----:R-:W-:Y:S01]  /*177e0*/  ENDCOLLECTIVE ;  /* 0x000000000000791b */ /* 0x003fe20003800000 */
.L_x_3579:
        /* <DEDUP_REMOVED lines=19> */
.L_x_3580:
[----:B------:R-:W-:Y:S02]  /*17920*/  IMAD.MOV.U32 R13, RZ, RZ, R4 ;  /* 0x000000ffff0d7224 */ /* 0x000fe400078e0004 */
[----:B------:R-:W-:-:S07]  /*17930*/  IMAD.MOV.U32 R6, RZ, RZ, R14 ;  /* 0x000000ffff067224 */ /* 0x000fce00078e000e */
[----:B------:R-:W-:Y:S05]  /*17940*/  WARPSYNC.COLLECTIVE R15, `(.L_x_3581) ;  /* 0x000000000f087348 */ /* 0x000fea0003c00000 */
[----:B------:R0:W1:Y:S02]  /*17950*/  SHFL.IDX P6, R14, R13, R12, R11 ;  /* 0x0000000c0d0e7389 */ /* 0x00006400000c000b */
[----:B01----:R-:W-:Y:S01]  /*17960*/  ENDCOLLECTIVE ;  /* 0x000000000000791b */ /* 0x003fe20003800000 */
.L_x_3581:
        /* <DEDUP_REMOVED lines=17> */
.L_x_3582:
[----:B------:R-:W-:-:S05]  /*17a80*/  VIADD R7, R0, 0x60 ;  /* 0x0000006000077836 */ /* 0x000fca0000000000 */
[----:B------:R-:W-:Y:S01]  /*17a90*/  ISETP.GE.AND P4, PT, R7, R2, PT ;  /* 0x000000020700720c */ /* 0x000fe20003f86270 */
[----:B------:R-:W-:Y:S02]  /*17aa0*/  IMAD.MOV.U32 R13, RZ, RZ, R4 ;  /* 0x000000ffff0d7224 */ /* 0x000fe400078e0004 */
[----:B------:R-:W-:-:S10]  /*17ab0*/  IMAD.MOV.U32 R6, RZ, RZ, R14 ;  /* 0x000000ffff067224 */ /* 0x000fd400078e000e */
[----:B------:R-:W-:Y:S05]  /*17ac0*/  WARPSYNC.COLLECTIVE R15, `(.L_x_3583) ;  /* 0x000000000f087348 */ /* 0x000fea0003c00000 */
[----:B------:R0:W1:Y:S02]  /*17ad0*/  SHFL.IDX P6, R14, R13, R12, R11 ;  /* 0x0000000c0d0e7389 */ /* 0x00006400000c000b */
[----:B01----:R-:W-:Y:S01]  /*17ae0*/  ENDCOLLECTIVE ;  /* 0x000000000000791b */ /* 0x003fe20003800000 */
.L_x_3583:
        /* <DEDUP_REMOVED lines=17> */
.L_x_3584:
[----:B------:R-:W-:Y:S02]  /*17c00*/  IMAD.MOV.U32 R13, RZ, RZ, R4 ;  /* 0x000000ffff0d7224 */ /* 0x000fe400078e0004 */
[----:B------:R-:W-:-:S07]  /*17c10*/  IMAD.MOV.U32 R5, RZ, RZ, R14 ;  /* 0x000000ffff057224 */ /* 0x000fce00078e000e */
[----:B------:R-:W-:Y:S05]  /*17c20*/  WARPSYNC.COLLECTIVE R15, `(.L_x_3585) ;  /* 0x000000000f087348 */ /* 0x000fea0003c00000 */
[----:B------:R0:W1:Y:S02]  /*17c30*/  SHFL.IDX P6, R14, R13, R12, R11 ;  /* 0x0000000c0d0e7389 */ /* 0x00006400000c000b */
[----:B01----:R-:W-:Y:S01]  /*17c40*/  ENDCOLLECTIVE ;  /* 0x000000000000791b */ /* 0x003fe20003800000 */
.L_x_3585:
[----:B------:R-:W-:Y:S01]  /*17c50*/  IMAD.MOV.U32 R3, RZ, RZ, R14 ;  /* 0x000000ffff037224 */ /* 0x000fe200078e000e */
[----:B------:R-:W-:Y:S06]  /*17c60*/  BRA `(.L_x_3586) ;  /* 0xffffffb000607947 */ /* 0x000fec000383ffff */
.L_x_3470:
[----:B0-----:R0:W3:Y:S02]  /*17c70*/  SYNCS.PHASECHK.TRANS64.TRYWAIT P0, [R18+URZ+0x36820], R0 ;  /* 0x03682000120075a7 */ /* 0x0010e4000800017f */
[----:B---3--:R-:W-:Y:S05]  /*17c80*/  @!P0 NANOSLEEP.SYNCS 0x989680 ;  /* 0x009896800000895d */ /* 0x008fea0003900000 */
[----:B------:R-:W3:Y:S02]  /*17c90*/  @!P0 SYNCS.PHASECHK.TRANS64 P0, [R18+URZ+0x36820], R0 ;  /* 0x03682000120085a7 */ /* 0x000ee4000800007f */
[----:B---3--:R-:W-:Y:S05]  /*17ca0*/  @!P0 BRA `(.L_x_3470) ;  /* 0xfffffffc00f08947 */ /* 0x008fea000383ffff */
[----:B------:R-:W-:Y:S05]  /*17cb0*/  BRA `(.L_x_3587) ;  /* 0xffffffb000e47947 */ /* 0x000fea000383ffff */
.L_x_3479:
[----:B-1----:R1:W2:Y:S02]  /*17cc0*/  SYNCS.PHASECHK.TRANS64.TRYWAIT P0, [R3+URZ+0x36840], R2 ;  /* 0x03684002030075a7 */ /* 0x0022a4000800017f */
[----:B--2---:R-:W-:Y:S05]  /*17cd0*/  @!P0 NANOSLEEP.SYNCS 0x989680 ;  /* 0x009896800000895d */ /* 0x004fea0003900000 */
[----:B------:R-:W2:Y:S02]  /*17ce0*/  @!P0 SYNCS.PHASECHK.TRANS64 P0, [R3+URZ+0x36840], R2 ;  /* 0x03684002030085a7 */ /* 0x000ea4000800007f */
[----:B--2---:R-:W-:Y:S05]  /*17cf0*/  @!P0 BRA `(.L_x_3479) ;  /* 0xfffffffc00f08947 */ /* 0x004fea000383ffff */
[----:B------:R-:W-:Y:S05]  /*17d00*/  BRA `(.L_x_3588) ;  /* 0xffffffb400c47947 */ /* 0x000fea000383ffff */
.L_x_3486:
[----:B-1----:R1:W2:Y:S02]  /*17d10*/  SYNCS.PHASECHK.TRANS64.TRYWAIT P0, [R3+URZ+0x60], R2 ;  /* 0x00006002030075a7 */ /* 0x0022a4000800017f */
[----:B--2---:R-:W-:Y:S05]  /*17d20*/  @!P0 NANOSLEEP.SYNCS 0x989680 ;  /* 0x009896800000895d */ /* 0x004fea0003900000 */
[----:B------:R-:W2:Y:S02]  /*17d30*/  @!P0 SYNCS.PHASECHK.TRANS64 P0, [R3+URZ+0x60], R2 ;  /* 0x00006002030085a7 */ /* 0x000ea4000800007f */
[----:B--2---:R-:W-:Y:S05]  /*17d40*/  @!P0 BRA `(.L_x_3486) ;  /* 0xfffffffc00f08947 */ /* 0x004fea000383ffff */
[----:B------:R-:W-:Y:S05]  /*17d50*/  BRA `(.L_x_3589) ;  /* 0xffffffb800d87947 */ /* 0x000fea000383ffff */
.L_x_3496:
[----:B-1----:R1:W2:Y:S02]  /*17d60*/  SYNCS.PHASECHK.TRANS64.TRYWAIT P0, [R3+URZ+0x36840], R2 ;  /* 0x03684002030075a7 */ /* 0x0022a4000800017f */
[----:B--2---:R-:W-:Y:S05]  /*17d70*/  @!P0 NANOSLEEP.SYNCS 0x989680 ;  /* 0x009896800000895d */ /* 0x004fea0003900000 */
[----:B------:R-:W2:Y:S02]  /*17d80*/  @!P0 SYNCS.PHASECHK.TRANS64 P0, [R3+URZ+0x36840], R2 ;  /* 0x03684002030085a7 */ /* 0x000ea4000800007f */
[----:B--2---:R-:W-:Y:S05]  /*17d90*/  @!P0 BRA `(.L_x_3496) ;  /* 0xfffffffc00f08947 */ /* 0x004fea000383ffff */
[----:B------:R-:W-:Y:S05]  /*17da0*/  BRA `(.L_x_3590) ;  /* 0xffffffc000a87947 */ /* 0x000fea000383ffff */
.L_x_3503:
[----:B0-----:R0:W1:Y:S02]  /*17db0*/  SYNCS.PHASECHK.TRANS64.TRYWAIT P0, [R2+URZ+0x60], R3 ;  /* 0x00006003020075a7 */ /* 0x001064000800017f */
[----:B-1----:R-:W-:Y:S05]  /*17dc0*/  @!P0 NANOSLEEP.SYNCS 0x989680 ;  /* 0x009896800000895d */ /* 0x002fea0003900000 */
[----:B------:R-:W1:Y:S02]  /*17dd0*/  @!P0 SYNCS.PHASECHK.TRANS64 P0, [R2+URZ+0x60], R3 ;  /* 0x00006003020085a7 */ /* 0x000e64000800007f */
[----:B-1----:R-:W-:Y:S05]  /*17de0*/  @!P0 BRA `(.L_x_3503) ;  /* 0xfffffffc00f08947 */ /* 0x002fea000383ffff */
[----:B------:R-:W-:Y:S05]  /*17df0*/  BRA `(.L_x_3591) ;  /* 0xffffffc400bc7947 */ /* 0x000fea000383ffff */
.L_x_3513:
[----:B--2---:R2:W3:Y:S02]  /*17e00*/  SYNCS.PHASECHK.TRANS64.TRYWAIT P0, [R2+URZ+0x36840], R3 ;  /* 0x03684003020075a7 */ /* 0x0044e4000800017f */
[----:B---3--:R-:W-:Y:S05]  /*17e10*/  @!P0 NANOSLEEP.SYNCS 0x989680 ;  /* 0x009896800000895d */ /* 0x008fea0003900000 */
[----:B------:R-:W3:Y:S02]  /*17e20*/  @!P0 SYNCS.PHASECHK.TRANS64 P0, [R2+URZ+0x36840], R3 ;  /* 0x03684003020085a7 */ /* 0x000ee4000800007f */
[----:B---3--:R-:W-:Y:S05]  /*17e30*/  @!P0 BRA `(.L_x_3513) ;  /* 0xfffffffc00f08947 */ /* 0x008fea000383ffff */
[----:B------:R-:W-:Y:S05]  /*17e40*/  BRA `(.L_x_3592) ;  /* 0xffffffcc005c7947 */ /* 0x000fea000383ffff */
.L_x_3520:
[----:B0-----:R0:W1:Y:S02]  /*17e50*/  SYNCS.PHASECHK.TRANS64.TRYWAIT P0, [R2+URZ+0x60], R5 ;  /* 0x00006005020075a7 */ /* 0x001064000800017f */
[----:B-1----:R-:W-:Y:S05]  /*17e60*/  @!P0 NANOSLEEP.SYNCS 0x989680 ;  /* 0x009896800000895d */ /* 0x002fea0003900000 */
[----:B------:R-:W1:Y:S02]  /*17e70*/  @!P0 SYNCS.PHASECHK.TRANS64 P0, [R2+URZ+0x60], R5 ;  /* 0x00006005020085a7 */ /* 0x000e64000800007f */
[----:B-1----:R-:W-:Y:S05]  /*17e80*/  @!P0 BRA `(.L_x_3520) ;  /* 0xfffffffc00f08947 */ /* 0x002fea000383ffff */
[----:B------:R-:W-:Y:S05]  /*17e90*/  BRA `(.L_x_3593) ;  /* 0xffffffd000707947 */ /* 0x000fea000383ffff */
.L_x_3532:
[----:B--2---:R2:W3:Y:S02]  /*17ea0*/  SYNCS.PHASECHK.TRANS64.TRYWAIT P0, [R0+URZ+0x36860], R2 ;  /* 0x03686002000075a7 */ /* 0x0044e4000800017f */
[----:B---3--:R-:W-:Y:S05]  /*17eb0*/  @!P0 NANOSLEEP.SYNCS 0x989680 ;  /* 0x009896800000895d */ /* 0x008fea0003900000 */
[----:B------:R-:W3:Y:S02]  /*17ec0*/  @!P0 SYNCS.PHASECHK.TRANS64 P0, [R0+URZ+0x36860], R2 ;  /* 0x03686002000085a7 */ /* 0x000ee4000800007f */
[----:B---3--:R-:W-:Y:S05]  /*17ed0*/  @!P0 BRA `(.L_x_3532) ;  /* 0xfffffffc00f08947 */ /* 0x008fea000383ffff */
[----:B------:R-:W-:Y:S05]  /*17ee0*/  BRA `(.L_x_3594) ;  /* 0xffffffd400fc7947 */ /* 0x000fea000383ffff */
.L_x_3540:
[----:B------:R-:W3:Y:S01]  /*17ef0*/  LDL R3, [R1] ;  /* 0x0000000001037983 */ /* 0x000ee20000100800 */
[----:B------:R-:W-:Y:S01]  /*17f00*/  BSSY B0, `(.L_x_3595) ;  /* 0x0000008000007945 */ /* 0x000fe20003800000 */
[----:B0-----:R-:W-:Y:S02]  /*17f10*/  IMAD.MOV.U32 R12, RZ, RZ, RZ ;  /* 0x000000ffff0c7224 */ /* 0x001fe400078e00ff */
[----:B--2---:R-:W-:Y:S02]  /*17f20*/  IMAD.MOV.U32 R11, RZ, RZ, 0x1f ;  /* 0x0000001fff0b7424 */ /* 0x004fe400078e00ff */
[----:B------:R-:W-:Y:S02]  /*17f30*/  IMAD.MOV.U32 R15, RZ, RZ, -0x1 ;  /* 0xffffffffff0f7424 */ /* 0x000fe400078e00ff */
[----:B---3--:R-:W-:-:S07]  /*17f40*/  IMAD.MOV.U32 R13, RZ, RZ, R3 ;  /* 0x000000ffff0d7224 */ /* 0x008fce00078e0003 */
[----:B-1----:R-:W-:Y:S05]  /*17f50*/  WARPSYNC.COLLECTIVE R15, `(.L_x_3596) ;  /* 0x000000000f087348 */ /* 0x002fea0003c00000 */
[----:B------:R0:W2:Y:S02]  /*17f60*/  SHFL.IDX P6, R14, R13, R12, R11 ;  /* 0x0000000c0d0e7389 */ /* 0x0000a400000c000b */
[----:B012---:R-:W-:Y:S01]  /*17f70*/  ENDCOLLECTIVE ;  /* 0x000000000000791b */ /* 0x007fe20003800000 */
.L_x_3596:
[----:B------:R-:W-:Y:S05]  /*17f80*/  BSYNC B0 ;  /* 0x0000000000007941 */ /* 0x000fea0003800000 */
.L_x_3595:
        /* <DEDUP_REMOVED lines=9> */
.L_x_3597:
        /* <DEDUP_REMOVED lines=27> */
.L_x_3598:
        /* <DEDUP_REMOVED lines=8> */
.L_x_3599:
        /* <DEDUP_REMOVED lines=8> */
.L_x_3600:
        /* <DEDUP_REMOVED lines=8> */
.L_x_3601:
        /* <DEDUP_REMOVED lines=8> */
.L_x_3602:
        /* <DEDUP_REMOVED lines=9> */
.L_x_3603:
[----:B------:R-:W-:Y:S01]  /*18460*/  IMAD.MOV.U32 R9, RZ, RZ, R14 ;  /* 0x000000ffff097224 */ /* 0x000fe200078e000e */
[----:B------:R-:W-:Y:S06]  /*18470*/  BRA `(.L_x_3604) ;  /* 0xffffffd800ac7947 */ /* 0x000fec000383ffff */
.L_x_3543:
        /* <DEDUP_REMOVED lines=8> */
.L_x_3606:
[----:B------:R-:W-:Y:S05]  /*18500*/  BSYNC B0 ;  /* 0x0000000000007941 */ /* 0x000fea0003800000 */
.L_x_3605:
        /* <DEDUP_REMOVED lines=10> */
.L_x_3607:
        /* <DEDUP_REMOVED lines=8> */
.L_x_3608:
        /* <DEDUP_REMOVED lines=8> */
.L_x_3609:
        /* <DEDUP_REMOVED lines=8> */
.L_x_3610:
        /* <DEDUP_REMOVED lines=9> */
.L_x_3611:
[----:B------:R-:W-:Y:S01]  /*187c0*/  IMAD.MOV.U32 R9, RZ, RZ, R14 ;  /* 0x000000ffff097224 */ /* 0x000fe200078e000e */
[----:B------:R-:W-:Y:S06]  /*187d0*/  BRA `(.L_x_3612) ;  /* 0xffffffd800847947 */ /* 0x000fec000383ffff */
.L_x_3545:
[----:B------:R-:W-:Y:S01]  /*187e0*/  BSSY B0, `(.L_x_3613) ;  /* 0x0000006000007945 */ /* 0x000fe20003800000 */
[----:B------:R-:W-:Y:S01]  /*187f0*/  PLOP3.LUT P6, PT, P6, PT, PT, 0x8, 0x0 ;  /* 0x000000000000781c */ /* 0x000fe200037ce170 */
[----:B------:R-:W-:-:S12]  /*18800*/  IMAD.MOV.U32 R15, RZ, RZ, -0x1 ;  /* 0xffffffffff0f7424 */ /* 0x000fd800078e00ff */
[----:B0-----:R-:W-:Y:S05]  /*18810*/  WARPSYNC.COLLECTIVE R15, `(.L_x_3614) ;  /* 0x000000000f087348 */ /* 0x001fea0003c00000 */
[----:B------:R-:W-:Y:S01]  /*18820*/  VOTE.ANY R14, PT, P6 ;  /* 0x00000000000e7806 */ /* 0x000fe200030e0100 */
[----:B0-----:R-:W-:Y:S06]  /*18830*/  ENDCOLLECTIVE ;  /* 0x000000000000791b */ /* 0x001fec0003800000 */
.L_x_3614:
[----:B------:R-:W-:Y:S05]  /*18840*/  BSYNC B0 ;  /* 0x0000000000007941 */ /* 0x000fea0003800000 */
.L_x_3613:
        /* <DEDUP_REMOVED lines=9> */
.L_x_3615:
[----:B------:R-:W-:Y:S02]  /*188e0*/  IMAD.MOV.U32 R13, RZ, RZ, R7 ;  /* 0x000000ffff0d7224 */ /* 0x000fe400078e0007 */
[----:B------:R-:W-:-:S07]  /*188f0*/  IMAD.MOV.U32 R6, RZ, RZ, R14 ;  /* 0x000000ffff067224 */ /* 0x000fce00078e000e */
[----:B------:R-:W-:Y:S05]  /*18900*/  WARPSYNC.COLLECTIVE R15, `(.L_x_3616) ;  /* 0x000000000f087348 */ /* 0x000fea0003c00000 */
[----:B------:R0:W1:Y:S02]  /*18910*/  SHFL.IDX P6, R14, R13, R12, R11 ;  /* 0x0000000c0d0e7389 */ /* 0x00006400000c000b */
[----:B01----:R-:W-:Y:S01]  /*18920*/  ENDCOLLECTIVE ;  /* 0x000000000000791b */ /* 0x003fe20003800000 */
.L_x_3616:
[----:B------:R-:W-:Y:S01]  /*18930*/  IMAD.MOV.U32 R7, RZ, RZ, R14 ;  /* 0x000000ffff077224 */ /* 0x000fe200078e000e */
[----:B------:R-:W-:Y:S06]  /*18940*/  BRA `(.L_x_3617) ;  /* 0xffffffd800647947 */ /* 0x000fec000383ffff */
.L_x_3547:
[----:B------:R-:W-:Y:S01]  /*18950*/  BSSY B0, `(.L_x_3618) ;  /* 0x0000007000007945 */ /* 0x000fe20003800000 */
[----:B------:R-:W-:Y:S02]  /*18960*/  IMAD.MOV.U32 R13, RZ, RZ, R2 ;  /* 0x000000ffff0d7224 */ /* 0x000fe400078e0002 */
[----:B------:R-:W-:Y:S02]  /*18970*/  IMAD.MOV.U32 R11, RZ, RZ, 0x1f ;  /* 0x0000001fff0b7424 */ /* 0x000fe400078e00ff */
[----:B------:R-:W-:-:S07]  /*18980*/  IMAD.MOV.U32 R15, RZ, RZ, -0x1 ;  /* 0xffffffffff0f7424 */ /* 0x000fce00078e00ff */
[----:B0123--:R-:W-:Y:S05]  /*18990*/  WARPSYNC.COLLECTIVE R15, `(.L_x_3619) ;  /* 0x000000000f087348 */ /* 0x00ffea0003c00000 */
[----:B------:R4:W0:Y:S02]  /*189a0*/  SHFL.IDX P6, R14, R13, R12, R11 ;  /* 0x0000000c0d0e7389 */ /* 0x00082400000c000b */
[----:B01234-:R-:W-:Y:S01]  /*189b0*/  ENDCOLLECTIVE ;  /* 0x000000000000791b */ /* 0x01ffe20003800000 */
.L_x_3619:
[----:B------:R-:W-:Y:S05]  /*189c0*/  BSYNC B0 ;  /* 0x0000000000007941 */ /* 0x000fea0003800000 */
.L_x_3618:
[----:B------:R-:W-:Y:S01]  /*189d0*/  IMAD.MOV.U32 R2, RZ, RZ, R14 ;  /* 0x000000ffff027224 */ /* 0x000fe200078e000e */
[----:B------:R-:W-:Y:S06]  /*189e0*/  BRA `(.L_x_3620) ;  /* 0xffffffd800547947 */ /* 0x000fec000383ffff */
.L_x_3551:
[----:B0-----:R0:W1:Y:S02]  /*189f0*/  SYNCS.PHASECHK.TRANS64.TRYWAIT P0, [R0+URZ+0x36820], R3 ;  /* 0x03682003000075a7 */ /* 0x001064000800017f */
[----:B-1----:R-:W-:Y:S05]  /*18a00*/  @!P0 NANOSLEEP.SYNCS 0x989680 ;  /* 0x009896800000895d */ /* 0x002fea0003900000 */
[----:B------:R-:W1:Y:S02]  /*18a10*/  @!P0 SYNCS.PHASECHK.TRANS64 P0, [R0+URZ+0x36820], R3 ;  /* 0x03682003000085a7 */ /* 0x000e64000800007f */
[----:B-1----:R-:W-:Y:S05]  /*18a20*/  @!P0 BRA `(.L_x_3551) ;  /* 0xfffffffc00f08947 */ /* 0x002fea000383ffff */
[----:B------:R-:W-:Y:S05]  /*18a30*/  BRA `(.L_x_3621) ;  /* 0xffffffdc00ec7947 */ /* 0x000fea000383ffff */
.L_x_3552:
        /* <DEDUP_REMOVED lines=11> */
.L_x_3623:
[----:B------:R-:W-:Y:S05]  /*18af0*/  BSYNC B0 ;  /* 0x0000000000007941 */ /* 0x000fea0003800000 */
.L_x_3622:
[----:B------:R-:W-:Y:S05]  /*18b00*/  BRA `(.L_x_3624) ;  /* 0xffffffdc00d47947 */ /* 0x000fea000383ffff */
.L_x_3555:
[----:B------:R-:W-:Y:S01]  /*18b10*/  BSSY B1, `(.L_x_3625) ;  /* 0x0000006000017945 */ /* 0x000fe20003800000 */
[----:B------:R-:W-:-:S07]  /*18b20*/  IMAD.MOV.U32 R15, RZ, RZ, -0x1 ;  /* 0xffffffffff0f7424 */ /* 0x000fce00078e00ff */
[----:B01----:R-:W-:Y:S05]  /*18b30*/  WARPSYNC.COLLECTIVE R15, `(.L_x_3626) ;  /* 0x000000000f0c7348 */ /* 0x003fea0003c00000 */
[----:B------:R-:W-:Y:S02]  /*18b40*/  ELECT P6, UR62, PT ;  /* 0x00000000003e782f */ /* 0x000fe400038c0000 */
[----:B------:R-:W-:Y:S01]  /*18b50*/  MOV R14, UR62 ;  /* 0x0000003e000e7c02 */ /* 0x000fe20008000f00 */
[----:B01----:R-:W-:Y:S10]  /*18b60*/  ENDCOLLECTIVE ;  /* 0x000000000000791b */ /* 0x003ff40003800000 */
.L_x_3626:
[----:B------:R-:W-:Y:S05]  /*18b70*/  BSYNC B1 ;  /* 0x0000000000017941 */ /* 0x000fea0003800000 */
.L_x_3625:
[----:B------:R-:W-:Y:S05]  /*18b80*/  BRA `(.L_x_3627) ;  /* 0xffffffdc00cc7947 */ /* 0x000fea000383ffff */
.L_x_3557:
[----:B0-----:R0:W1:Y:S02]  /*18b90*/  SYNCS.PHASECHK.TRANS64.TRYWAIT P0, [R6+URZ], R5 ;  /* 0x00000005060075a7 */ /* 0x001064000800017f */
[----:B-1----:R-:W-:Y:S05]  /*18ba0*/  @!P0 NANOSLEEP.SYNCS 0x989680 ;  /* 0x009896800000895d */ /* 0x002fea0003900000 */
[----:B------:R-:W1:Y:S02]  /*18bb0*/  @!P0 SYNCS.PHASECHK.TRANS64 P0, [R6+URZ], R5 ;  /* 0x00000005060085a7 */ /* 0x000e64000800007f */
[----:B-1----:R-:W-:Y:S05]  /*18bc0*/  @!P0 BRA `(.L_x_3557) ;  /* 0xfffffffc00f08947 */ /* 0x002fea000383ffff */
[----:B------:R-:W-:Y:S05]  /*18bd0*/  BRA `(.L_x_3628) ;  /* 0xffffffe0000c7947 */ /* 0x000fea000383ffff */
.L_x_3558:
[----:B-1----:R1:W2:Y:S02]  /*18be0*/  SYNCS.PHASECHK.TRANS64.TRYWAIT P0, [R7+URZ], R2 ;  /* 0x00000002070075a7 */ /* 0x0022a4000800017f */
[----:B--2---:R-:W-:Y:S05]  /*18bf0*/  @!P0 NANOSLEEP.SYNCS 0x989680 ;  /* 0x009896800000895d */ /* 0x004fea0003900000 */
[----:B------:R-:W2:Y:S02]  /*18c00*/  @!P0 SYNCS.PHASECHK.TRANS64 P0, [R7+URZ], R2 ;  /* 0x00000002070085a7 */ /* 0x000ea4000800007f */
[----:B--2---:R-:W-:Y:S05]  /*18c10*/  @!P0 BRA `(.L_x_3558) ;  /* 0xfffffffc00f08947 */ /* 0x004fea000383ffff */
[----:B------:R-:W-:Y:S05]  /*18c20*/  BRA `(.L_x_3629) ;  /* 0xffffffe000007947 */ /* 0x000fea000383ffff */
.L_x_3560:
[----:B--2---:R2:W3:Y:S02]  /*18c30*/  SYNCS.PHASECHK.TRANS64.TRYWAIT P0, [R4+URZ], R5 ;  /* 0x00000005040075a7 */ /* 0x0044e4000800017f */
[----:B---3--:R-:W-:Y:S05]  /*18c40*/  @!P0 NANOSLEEP.SYNCS 0x989680 ;  /* 0x009896800000895d */ /* 0x008fea0003900000 */
[----:B------:R-:W3:Y:S02]  /*18c50*/  @!P0 SYNCS.PHASECHK.TRANS64 P0, [R4+URZ], R5 ;  /* 0x00000005040085a7 */ /* 0x000ee4000800007f */
[----:B---3--:R-:W-:Y:S05]  /*18c60*/  @!P0 BRA `(.L_x_3560) ;  /* 0xfffffffc00f08947 */ /* 0x008fea000383ffff */
[----:B------:R-:W-:Y:S05]  /*18c70*/  BRA `(.L_x_3630) ;  /* 0xffffffe000047947 */ /* 0x000fea000383ffff */
.L_x_3631:
        /* <DEDUP_REMOVED lines=16> */
.L_x_14849:


//--------------------- .text._ZN7cutlass13device_kernelIN5flash11enable_sm90INS1_16FlashAttnFwdSm90INS1_25CollectiveMainloopFwdSm90ILi2EN4cute5tupleIJNS5_1CILi1EEES8_S8_EEENS6_IJNS7_ILi128EEENS7_ILi112EEENS7_ILi192EEEEEELi192ENS_6half_tEfNS_4arch4Sm90ELb0ELb0ELb1ELb1ELb0ELb1ELb0ELb1ELb1ELb1ELb1ELb0EEENS1_21CollectiveEpilogueFwdINS6_IJSA_SC_SB_EEES9_SE_SG_Li256ELb1ELb1ELb1ELb0EEENS1_36VarlenDynamicPersistentTileSchedulerILi128ELi112ELi256ELi128ELb1ELb1ELb1ELb0ELb1ELb1EEEEEEEEEvNT_6ParamsE --------------------------
	.section	.text._ZN7cutlass13device_kernelIN5flash11enable_sm90INS1_16FlashAttnFwdSm90INS1_25CollectiveMainloopFwdSm90ILi2EN4cute5tupleIJNS5_1CILi1EEES8_S8_EEENS6_IJNS7_ILi128EEENS7_ILi112EEENS7_ILi192EEEEEELi192ENS_6half_tEfNS_4arch4Sm90ELb0ELb0ELb1ELb1ELb0ELb1ELb0ELb1ELb1ELb1ELb1ELb0EEENS1_21CollectiveEpilogueFwdINS6_IJSA_SC_SB_EEES9_SE_SG_Li256ELb1ELb1ELb1ELb0EEENS1_36VarlenDynamicPersistentTileSchedulerILi128ELi112ELi256ELi128ELb1ELb1ELb1ELb0ELb1ELb1EEEEEEEEEvNT_6ParamsE,"ax",@progbits
	.align	128
.text._ZN7cutlass13device_kernelIN5flash11enable_sm90INS1_16FlashAttnFwdSm90INS1_25CollectiveMainloopFwdSm90ILi2EN4cute5tupleIJNS5_1CILi1EEES8_S8_EEENS6_IJNS7_ILi128EEENS7_ILi112EEENS7_ILi192EEEEEELi192ENS_6half_tEfNS_4arch4Sm90ELb0ELb0ELb1ELb1ELb0ELb1ELb0ELb1ELb1ELb1ELb1ELb0EEENS1_21CollectiveEpilogueFwdINS6_IJSA_SC_SB_EEES9_SE_SG_Li256ELb1ELb1ELb1ELb0EEENS1_36VarlenDynamicPersistentTileSchedulerILi128ELi112ELi256ELi128ELb1ELb1ELb1ELb0ELb1ELb1EEEEEEEEEvNT_6ParamsE:
        .type           _ZN7cutlass13device_kernelIN5flash11enable_sm90INS1_16FlashAttnFwdSm90INS1_25CollectiveMainloopFwdSm90ILi2EN4cute5tupleIJNS5_1CILi1EEES8_S8_EEENS6_IJNS7_ILi128EEENS7_ILi112EEENS7_ILi192EEEEEELi192ENS_6half_tEfNS_4arch4Sm90ELb0ELb0ELb1ELb1ELb0ELb1ELb0ELb1ELb1ELb1ELb1ELb0EEENS1_21CollectiveEpilogueFwdINS6_IJSA_SC_SB_EEES9_SE_SG_Li256ELb1ELb1ELb1ELb0EEENS1_36VarlenDynamicPersistentTileSchedulerILi128ELi112ELi256ELi128ELb1ELb1ELb1ELb0ELb1ELb1EEEEEEEEEvNT_6ParamsE,@function
        .size           _ZN7cutlass13device_kernelIN5flash11enable_sm90INS1_16FlashAttnFwdSm90INS1_25CollectiveMainloopFwdSm90ILi2EN4cute5tupleIJNS5_1CILi1EEES8_S8_EEENS6_IJNS7_ILi128EEENS7_ILi112EEENS7_ILi192EEEEEELi192ENS_6half_tEfNS_4arch4Sm90ELb0ELb0ELb1ELb1ELb0ELb1ELb0ELb1ELb1ELb1ELb1ELb0EEENS1_21CollectiveEpilogueFwdINS6_IJSA_SC_SB_EEES9_SE_SG_Li256ELb1ELb1ELb1ELb0EEENS1_36VarlenDynamicPersistentTileSchedulerILi128ELi112ELi256ELi128ELb1ELb1ELb1ELb0ELb1ELb1EEEEEEEEEvNT_6ParamsE,(.L_x_14850 - _ZN7cutlass13device_kernelIN5flash11enable_sm90INS1_16FlashAttnFwdSm90INS1_25CollectiveMainloopFwdSm90ILi2EN4cute5tupleIJNS5_1CILi1EEES8_S8_EEENS6_IJNS7_ILi128EEENS7_ILi112EEENS7_ILi192EEEEEELi192ENS_6half_tEfNS_4arch4Sm90ELb0ELb0ELb1ELb1ELb0ELb1ELb0ELb1ELb1ELb1ELb1ELb0EEENS1_21CollectiveEpilogueFwdINS6_IJSA_SC_SB_EEES9_SE_SG_Li256ELb1ELb1ELb1ELb0EEENS1_36VarlenDynamicPersistentTileSchedulerILi128ELi112ELi256ELi128ELb1ELb1ELb1ELb0ELb1ELb1EEEEEEEEEvNT_6ParamsE)
        .other          _ZN7cutlass13device_kernelIN5flash11enable_sm90INS1_16FlashAttnFwdSm90INS1_25CollectiveMainloopFwdSm90ILi2EN4cute5tupleIJNS5_1CILi1EEES8_S8_EEENS6_IJNS7_ILi128EEENS7_ILi112EEENS7_ILi192EEEEEELi192ENS_6half_tEfNS_4arch4Sm90ELb0ELb0ELb1ELb1ELb0ELb1ELb0ELb1ELb1ELb1ELb1ELb0EEENS1_21CollectiveEpilogueFwdINS6_IJSA_SC_SB_EEES9_SE_SG_Li256ELb1ELb1ELb1ELb0EEENS1_36VarlenDynamicPersistentTileSchedulerILi128ELi112ELi256ELi128ELb1ELb1ELb1ELb0ELb1ELb1EEEEEEEEEvNT_6ParamsE,@"STO_CUDA_ENTRY STV_DEFAULT"
_ZN7cutlass13device_kernelIN5flash11enable_sm90INS1_16FlashAttnFwdSm90INS1_25CollectiveMainloopFwdSm90ILi2EN4cute5tupleIJNS5_1CILi1EEES8_S8_EEENS6_IJNS7_ILi128EEENS7_ILi112EEENS7_ILi192EEEEEELi192ENS_6half_tEfNS_4arch4Sm90ELb0ELb0ELb1ELb1ELb0ELb1ELb0ELb1ELb1ELb1ELb1ELb0EEENS1_21CollectiveEpilogueFwdINS6_IJSA_SC_SB_EEES9_SE_SG_Li256ELb1ELb1ELb1ELb0EEENS1_36VarlenDynamicPersistentTileSchedulerILi128ELi112ELi256ELi128ELb1ELb1ELb1ELb0ELb1ELb1EEEEEEEEEvNT_6ParamsE:
        /* <DEDUP_REMOVED lines=24> */
.L_x_3633:
[----:B------:R-:W-:Y:S05]  /*0180*/  BSYNC B0 ;  /* 0x0000000000007941 */ /* 0x000fea0003800000 */
.L_x_3632:
        /* <DEDUP_REMOVED lines=41> */
.L_x_3634:
        /* <DEDUP_REMOVED lines=22> */
.L_x_3635:
        /* <DEDUP_REMOVED lines=18> */
.L_x_3636:
        /* <DEDUP_REMOVED lines=22> */
.L_x_3637:
        /* <DEDUP_REMOVED lines=22> */
.L_x_3638:
[----:B0-----:R-:W-:Y:S01]  /*0960*/  UMOV UR4, 0x1 ;  /* 0x0000000100047882 */ /* 0x001fe20000000000 */
[----:B------:R-:W-:Y:S01]  /*0970*/  PLOP3.LUT P0, PT, PT, PT, UP0, 0x80, 0x0 ;  /* 0x000000000000781c */ /* 0x000fe20003f0f008 */
[----:B------:R-:W-:Y:S01]  /*0980*/  USEL UR4, UR4, 0x2, !UP0 ;  /* 0x0000000204047887 */ /* 0x000fe2000c000000 */
[----:B------:R-:W-:Y:S01]  /*0990*/  NOP ;  /* 0x0000000000007918 */ /* 0x000fe20000000000 */
[----:B------:R-:W-:Y:S01]  /*09a0*/  ULDC.64 UR60, c[0x0][0x208] ;  /* 0x00008200003c7ab9 */ /* 0x000fe20000000a00 */
[----:B------:R-:W-:Y:S03]  /*09b0*/  BSSY B9, `(.L_x_3639) ;  /* 0x00028b7000097945 */ /* 0x000fe60003800000 */
[----:B------:R-:W-:-:S05]  /*09c0*/  IMAD.U32 R2, RZ, RZ, UR4 ;  /* 0x00000004ff027e24 */ /* 0x000fca000f8e00ff */
[----:B------:R0:W-:Y:S01]  /*09d0*/  STL [R1+0x7c], R2 ;  /* 0x00007c0201007387 */ /* 0x0001e20000100800 */
[----:B-12-4-:R-:W-:Y:S06]  /*09e0*/  BAR.SYNC.DEFER_BLOCKING 0x0 ;  /* 0x0000000000007b1d */ /* 0x016fec0000010000 */
[----:B------:R-:W-:Y:S05]  /*09f0*/  @!P0 BRA `(.L_x_3640) ;  /* 0x00000204001c8947 */ /* 0x000fea0003800000 */
.L_x_3641:
        /* <DEDUP_REMOVED lines=9> */
[----:B0-----:R-:W-:Y:S01]  /*0a90*/  IMAD.U32 R2, RZ, RZ, UR4 ;  /* 0x00000004ff027e24 */ /* 0x001fe2000f8e00ff */
[----:B------:R-:W-:-:S04]  /*0aa0*/  ULDC UR4, c[0x0][0xc3c] ;  /* 0x00030f0000047ab9 */ /* 0x000fc80000000800 */
[----:B------:R-:W0:Y:S01]  /*0ab0*/  LDS.128 R148, [R2+0x368d0] ;  /* 0x0368d00002947984 */ /* 0x000e220000000c00 */
[----:B------:R-:W-:Y:S06]  /*0ac0*/  BAR.ARV 0x4, 0x180 ;  /* 0x0106000000007b1d */ /* 0x000fec0000002000 */
[----:B0-----:R-:W-:-:S13]  /*0ad0*/  ISETP.GE.AND P0, PT, R151, UR4, PT ;  /* 0x0000000497007c0c */ /* 0x001fda000bf06270 */
[----:B------:R-:W-:Y:S05]  /*0ae0*/  @P0 BRA `(.L_x_3642) ;  /* 0x00000288008c0947 */ /* 0x000fea0003800000 */
[----:B------:R-:W2:Y:S01]  /*0af0*/  LDL R0, [R1+0x7c] ;  /* 0x00007c0001007983 */ /* 0x000ea20000100800 */
[----:B------:R-:W-:Y:S01]  /*0b00*/  VIADD R6, R6, 0xffffff80 ;  /* 0xffffff8006067836 */ /* 0x000fe20000000000 */
[----:B------:R-:W-:Y:S01]  /*0b10*/  R2UR UR4, R2 ;  /* 0x00000000020472ca */ /* 0x000fe200000e0000 */
[----:B------:R-:W-:Y:S01]  /*0b20*/  IMAD.MOV.U32 R16, RZ, RZ, RZ ;  /* 0x000000ffff107224 */ /* 0x000fe200078e00ff */
[----:B------:R-:W-:Y:S01]  /*0b30*/  MOV R225, RZ ;  /* 0x000000ff00e17202 */ /* 0x000fe20000000f00 */
[----:B------:R-:W-:Y:S01]  /*0b40*/  IMAD.MOV.U32 R204, RZ, RZ, RZ ;  /* 0x000000ffffcc7224 */ /* 0x000fe200078e00ff */
[----:B------:R-:W-:Y:S01]  /*0b50*/  SHF.R.S32.HI R3, RZ, 0x1f, R6 ;  /* 0x0000001fff037819 */ /* 0x000fe20000011406 */
[----:B------:R-:W-:Y:S01]  /*0b60*/  IMAD.MOV.U32 R216, RZ, RZ, RZ ;  /* 0x000000ffffd87224 */ /* 0x000fe200078e00ff */
[----:B------:R-:W-:Y:S02]  /*0b70*/  MOV R215, RZ ;  /* 0x000000ff00d77202 */ /* 0x000fe40000000f00 */
[----:B------:R-:W-:-:S04]  /*0b80*/  LEA.HI R4, R3, R6, RZ, 0x4 ;  /* 0x0000000603047211 */ /* 0x000fc800078f20ff */
[----:B------:R-:W-:Y:S01]  /*0b90*/  SHF.R.S32.HI R7, RZ, 0x4, R4 ;  /* 0x00000004ff077819 */ /* 0x000fe20000011404 */
[----:B------:R-:W-:Y:S01]  /*0ba0*/  UIADD3 UR4, UR4, 0x15400, URZ ;  /* 0x0001540004047890 */ /* 0x000fe2000fffe03f */
[----:B--2---:R-:W-:Y:S02]  /*0bb0*/  R2UR UR5, R0 ;  /* 0x00000000000572ca */ /* 0x004fe400000e0000 */
[----:B------:R-:W-:-:S04]  /*0bc0*/  LEA.HI R0, R3, R6, RZ, 0x7 ;  /* 0x0000000603007211 */ /* 0x000fc800078f38ff */
[----:B------:R-:W-:-:S04]  /*0bd0*/  LOP3.LUT R5, R0, 0xffffff80, RZ, 0xc0, !PT ;  /* 0xffffff8000057812 */ /* 0x000fc800078ec0ff */
[----:B------:R-:W-:Y:S02]  /*0be0*/  IADD3 R15, R6, -R5, RZ ;  /* 0x80000005060f7210 */ /* 0x000fe40007ffe0ff */
[----:B------:R-:W-:Y:S01]  /*0bf0*/  LEA.HI R5, R4, R7, RZ, 0x1 ;  /* 0x0000000704057211 */ /* 0x000fe200078f08ff */
[----:B------:R-:W-:Y:S01]  /*0c00*/  ULOP3.LUT UR5, UR5, 0x1, URZ, 0xfc, !UPT ;  /* 0x0000000105057892 */ /* 0x000fe2000f8efc3f */
[----:B------:R-:W-:Y:S01]  /*0c10*/  SHF.R.S32.HI R10, RZ, 0x1f, R15 ;  /* 0x0000001fff0a7819 */ /* 0x000fe2000001140f */
[----:B------:R-:W-:Y:S03]  /*0c20*/  STL [R1+0x6c], R15 ;  /* 0x00006c0f01007387 */ /* 0x000fe60000100800 */
[CC--:B------:R-:W-:Y:S02]  /*0c30*/  LEA.HI R11, R10.reuse, R15.reuse, RZ, 0x2 ;  /* 0x0000000f0a0b7211 */ /* 0x0c0fe400078f10ff */
[----:B------:R-:W-:-:S02]  /*0c40*/  LEA.HI R10, R10, R15, RZ, 0x5 ;  /* 0x0000000f0a0a7211 */ /* 0x000fc400078f28ff */
[--C-:B------:R-:W-:Y:S02]  /*0c50*/  SHF.R.S32.HI R9, RZ, 0x2, R11.reuse ;  /* 0x00000002ff097819 */ /* 0x100fe4000001140b */
[----:B------:R-:W-:Y:S02]  /*0c60*/  SHF.R.S32.HI R8, RZ, 0x1f, R11 ;  /* 0x0000001fff087819 */ /* 0x000fe4000001140b */
[----:B------:R-:W-:Y:S02]  /*0c70*/  SHF.R.S32.HI R10, RZ, 0x5, R10 ;  /* 0x00000005ff0a7819 */ /* 0x000fe4000001140a */
[----:B------:R-:W-:Y:S02]  /*0c80*/  LEA.HI R12, R8, R9, RZ, 0x3 ;  /* 0x00000009080c7211 */ /* 0x000fe400078f18ff */
[----:B------:R-:W-:Y:S02]  /*0c90*/  LOP3.LUT R8, R5, 0x1ffffffe, RZ, 0xc0, !PT ;  /* 0x1ffffffe05087812 */ /* 0x000fe400078ec0ff */
[----:B------:R-:W-:-:S02]  /*0ca0*/  LOP3.LUT R12, R12, 0xfffffff8, RZ, 0xc0, !PT ;  /* 0xfffffff80c0c7812 */ /* 0x000fc400078ec0ff */
[----:B------:R-:W-:Y:S01]  /*0cb0*/  SHF.R.S32.HI R5, RZ, 0x7, R0 ;  /* 0x00000007ff057819 */ /* 0x000fe20000011400 */
[----:B------:R-:W-:Y:S01]  /*0cc0*/  IMAD.IADD R8, R7, 0x1, -R8 ;  /* 0x0000000107087824 */ /* 0x000fe200078e0a08 */
[-C--:B------:R-:W-:Y:S01]  /*0cd0*/  LEA.HI R7, R3, R6.reuse, RZ, 0x5 ;  /* 0x0000000603077211 */ /* 0x080fe200078f28ff */
[----:B------:R-:W-:Y:S01]  /*0ce0*/  IMAD.IADD R13, R9, 0x1, -R12 ;  /* 0x00000001090d7824 */ /* 0x000fe200078e0a0c */
[----:B------:R-:W-:Y:S02]  /*0cf0*/  LEA.HI R9, R3, R6, RZ, 0x2 ;  /* 0x0000000603097211 */ /* 0x000fe400078f10ff */
[----:B------:R-:W-:Y:S01]  /*0d00*/  LOP3.LUT R3, R4, 0x3fffff0, RZ, 0xc0, !PT ;  /* 0x03fffff004037812 */ /* 0x000fe200078ec0ff */
[----:B------:R-:W-:Y:S01]  /*0d10*/  IMAD R13, R10, 0x10, R13 ;  /* 0x000000100a0d7824 */ /* 0x000fe200078e020d */
[----:B------:R-:W-:Y:S02]  /*0d20*/  LEA.HI R4, R0, R5, RZ, 0x1 ;  /* 0x0000000500047211 */ /* 0x000fe400078f08ff */
[----:B------:R-:W-:Y:S01]  /*0d30*/  SHF.R.S32.HI R0, RZ, 0x5, R7 ;  /* 0x00000005ff007819 */ /* 0x000fe20000011407 */
[----:B------:R-:W-:Y:S01]  /*0d40*/  IMAD.IADD R3, R6, 0x1, -R3 ;  /* 0x0000000106037824 */ /* 0x000fe200078e0a03 */
[----:B------:R-:W-:-:S02]  /*0d50*/  LOP3.LUT R4, R4, 0x3fffffe, RZ, 0xc0, !PT ;  /* 0x03fffffe04047812 */ /* 0x000fc400078ec0ff */
[----:B------:R-:W-:Y:S01]  /*0d60*/  SHF.R.S32.HI R17, RZ, 0x2, R9 ;  /* 0x00000002ff117819 */ /* 0x000fe20000011409 */
[C---:B------:R-:W-:Y:S01]  /*0d70*/  IMAD R3, R0.reuse, 0x10, R3 ;  /* 0x0000001000037824 */ /* 0x040fe200078e0203 */
[----:B------:R-:W-:Y:S01]  /*0d80*/  IADD3 R4, R5, -R4, RZ ;  /* 0x8000000405047210 */ /* 0x000fe20007ffe0ff */
[----:B------:R-:W-:Y:S01]  /*0d90*/  IMAD.SHL.U32 R213, R0, 0x200, RZ ;  /* 0x0000020000d57824 */ /* 0x000fe200078e00ff */
[----:B------:R-:W-:Y:S01]  /*0da0*/  LOP3.LUT R7, R9, 0xfffffffc, RZ, 0xc0, !PT ;  /* 0xfffffffc09077812 */ /* 0x000fe200078ec0ff */
[----:B------:R-:W-:Y:S01]  /*0db0*/  IMAD R8, R3, 0x8, R8 ;  /* 0x0000000803087824 */ /* 0x000fe200078e0208 */
[----:B------:R-:W-:Y:S01]  /*0dc0*/  LOP3.LUT R11, R11, 0x7ffffffc, RZ, 0xc0, !PT ;  /* 0x7ffffffc0b0b7812 */ /* 0x000fe200078ec0ff */
[----:B------:R-:W-:Y:S01]  /*0dd0*/  IMAD R14, R4, 0x40, R13 ;  /* 0x00000040040e7824 */ /* 0x000fe200078e020d */
[----:B------:R-:W-:Y:S01]  /*0de0*/  SHF.R.S32.HI R4, RZ, 0x1f, R9 ;  /* 0x0000001fff047819 */ /* 0x000fe20000011409 */
[----:B------:R-:W-:Y:S01]  /*0df0*/  IMAD.U32 R3, RZ, RZ, UR5 ;  /* 0x00000005ff037e24 */ /* 0x000fe2000f8e00ff */
[----:B------:R-:W-:Y:S01]  /*0e00*/  IADD3 R11, R15, -R11, RZ ;  /* 0x8000000b0f0b7210 */ /* 0x000fe20007ffe0ff */
[----:B------:R-:W-:Y:S01]  /*0e10*/  IMAD.IADD R7, R6, 0x1, -R7 ;  /* 0x0000000106077824 */ /* 0x000fe200078e0a07 */
[----:B------:R-:W-:Y:S01]  /*0e20*/  LEA.HI R4, R4, R17, RZ, 0x3 ;  /* 0x0000001104047211 */ /* 0x000fe200078f18ff */
[----:B------:R-:W-:Y:S01]  /*0e30*/  STL [R1+0x70], R14 ;  /* 0x0000700e01007387 */ /* 0x000fe20000100800 */
[----:B------:R-:W-:-:S02]  /*0e40*/  IMAD.U32 R5, RZ, RZ, UR4 ;  /* 0x00000004ff057e24 */ /* 0x000fc4000f8e00ff */
[----:B------:R-:W-:Y:S01]  /*0e50*/  LOP3.LUT R4, R4, 0xfffffff8, RZ, 0xc0, !PT ;  /* 0xfffffff804047812 */ /* 0x000fe200078ec0ff */
[----:B------:R0:W-:Y:S01]  /*0e60*/  STL [R1+0x14], R3 ;  /* 0x0000140301007387 */ /* 0x0001e20000100800 */
[----:B------:R-:W-:Y:S02]  /*0e70*/  VIADD R226, R17, 0x40 ;  /* 0x0000004011e27836 */ /* 0x000fe40000000000 */
[----:B------:R-:W-:Y:S01]  /*0e80*/  IMAD.SHL.U32 R220, R11, 0x2, RZ ;  /* 0x000000020bdc7824 */ /* 0x000fe200078e00ff */
[----:B------:R1:W-:Y:S01]  /*0e90*/  STL [R1+0x50], R5 ;  /* 0x0000500501007387 */ /* 0x0003e20000100800 */
[----:B------:R-:W-:Y:S01]  /*0ea0*/  IMAD.IADD R4, R17, 0x1, -R4 ;  /* 0x0000000111047824 */ /* 0x000fe200078e0a04 */
[----:B------:R-:W-:Y:S01]  /*0eb0*/  SHF.L.U32 R207, R226, 0x6, RZ ;  /* 0x00000006e2cf7819 */ /* 0x000fe200000006ff */
[C---:B------:R-:W-:Y:S01]  /*0ec0*/  VIADD R20, R220.reuse, 0x8 ;  /* 0x00000008dc147836 */ /* 0x040fe20000000000 */
[----:B------:R-:W-:Y:S01]  /*0ed0*/  IADD3 R9, R220, 0x38, RZ ;  /* 0x00000038dc097810 */ /* 0x000fe20007ffe0ff */
[----:B------:R-:W-:Y:S01]  /*0ee0*/  IMAD.SHL.U32 R4, R4, 0x40, RZ ;  /* 0x0000004004047824 */ /* 0x000fe200078e00ff */
[----:B0-----:R-:W-:Y:S01]  /*0ef0*/  LEA.HI R3, R7, R7, RZ, 0x1 ;  /* 0x0000000707037211 */ /* 0x001fe200078f08ff */
[C---:B------:R-:W-:Y:S01]  /*0f00*/  VIADD R12, R220.reuse, 0x20 ;  /* 0x00000020dc0c7836 */ /* 0x040fe20000000000 */
[----:B------:R-:W-:Y:S01]  /*0f10*/  LOP3.LUT R207, R207, 0x1c0, RZ, 0xc0, !PT ;  /* 0x000001c0cfcf7812 */ /* 0x000fe200078ec0ff */
[----:B------:R-:W-:Y:S01]  /*0f20*/  VIADD R236, R220, 0x68 ;  /* 0x00000068dcec7836 */ /* 0x000fe20000000000 */
[----:B------:R-:W-:Y:S01]  /*0f30*/  LOP3.LUT R0, R3, 0x1ffffffe, RZ, 0xc0, !PT ;  /* 0x1ffffffe03007812 */ /* 0x000fe200078ec0ff */
[C---:B------:R-:W-:Y:S01]  /*0f40*/  IMAD.SHL.U32 R18, R7.reuse, 0x8, RZ ;  /* 0x0000000807127824 */ /* 0x040fe200078e00ff */
[----:B------:R-:W-:Y:S01]  /*0f50*/  LOP3.LUT R211, R4, 0x1c0, RZ, 0xc0, !PT ;  /* 0x000001c004d37812 */ /* 0x000fe200078ec0ff */
[----:B------:R-:W-:Y:S01]  /*0f60*/  IMAD.SHL.U32 R4, R8, 0x8, RZ ;  /* 0x0000000808047824 */ /* 0x000fe200078e00ff */
[----:B------:R-:W-:Y:S01]  /*0f70*/  SHF.R.S32.HI R3, RZ, 0x1f, R226 ;  /* 0x0000001fff037819 */ /* 0x000fe200000114e2 */
[----:B------:R-:W-:Y:S01]  /*0f80*/  IMAD.IADD R0, R7, 0x1, -R0 ;  /* 0x0000000107007824 */ /* 0x000fe200078e0a00 */
[----:B-1----:R-:W-:Y:S01]  /*0f90*/  SHF.R.U32.HI R5, RZ, 0x3, R207 ;  /* 0x00000003ff057819 */ /* 0x002fe200000116cf */
[----:B------:R-:W-:Y:S01]  /*0fa0*/  VIADD R5, R220, 0x50 ;  /* 0x00000050dc057836 */ /* 0x000fe20000000000 */
[----:B------:R0:W-:Y:S01]  /*0fb0*/  STL [R1+0x78], R4 ;  /* 0x0000780401007387 */ /* 0x0001e20000100800 */
[----:B------:R-:W-:Y:S01]  /*0fc0*/  IMAD R0, R0, 0x8, R14 ;  /* 0x0000000800007824 */ /* 0x000fe200078e020e */
[----:B------:R-:W-:Y:S01]  /*0fd0*/  LEA.HI R3, R3, R226, RZ, 0x3 ;  /* 0x000000e203037211 */ /* 0x000fe200078f18ff */
[----:B------:R-:W-:Y:S01]  /*0fe0*/  IMAD.SHL.U32 R22, R7, 0x4, RZ ;  /* 0x0000000407167824 */ /* 0x000fe200078e00ff */
[C---:B------:R-:W-:Y:S01]  /*0ff0*/  IADD3 R237, R220.reuse, 0x60, RZ ;  /* 0x00000060dced7810 */ /* 0x040fe20007ffe0ff */
[C---:B------:R-:W-:Y:S01]  /*1000*/  VIADD R13, R220.reuse, 0x18 ;  /* 0x00000018dc0d7836 */ /* 0x040fe20000000000 */
[----:B------:R1:W-:Y:S01]  /*1010*/  STL [R1+0x74], R0 ;  /* 0x0000740001007387 */ /* 0x0003e20000100800 */
[----:B------:R-:W-:Y:S01]  /*1020*/  IMAD.SHL.U32 R3, R3, 0x40, RZ ;  /* 0x0000004003037824 */ /* 0x000fe200078e00ff */
[C---:B------:R-:W-:Y:S01]  /*1030*/  IADD3 R15, R220.reuse, 0x10, RZ ;  /* 0x00000010dc0f7810 */ /* 0x040fe20007ffe0ff */
[C---:B------:R-:W-:Y:S01]  /*1040*/  VIADD R235, R220.reuse, 0x70 ;  /* 0x00000070dceb7836 */ /* 0x040fe20000000000 */
[C---:B------:R-:W-:Y:S01]  /*1050*/  IADD3 R232, R220.reuse, 0x88, RZ ;  /* 0x00000088dce87810 */ /* 0x040fe20007ffe0ff */
[C---:B0-----:R-:W-:Y:S01]  /*1060*/  VIADD R4, R220.reuse, 0x58 ;  /* 0x00000058dc047836 */ /* 0x041fe20000000000 */
[----:B------:R-:W-:Y:S01]  /*1070*/  LOP3.LUT R214, R3, 0xfffffe00, RZ, 0xc0, !PT ;  /* 0xfffffe0003d67812 */ /* 0x000fe200078ec0ff */
        /* <DEDUP_REMOVED lines=23> */
[----:B------:R-:W-:Y:S01]  /*11f0*/  IADD3 R205, R22, 0x40, RZ ;  /* 0x0000004016cd7810 */ /* 0x000fe20007ffe0ff */
[----:B------:R-:W-:Y:S01]  /*1200*/  VIADD R227, R220, 0xa0 ;  /* 0x000000a0dce37836 */ /* 0x000fe20000000000 */
[----:B------:R-:W-:-:S02]  /*1210*/  SHF.R.U32.HI R212, RZ, 0x3, R211 ;  /* 0x00000003ffd47819 */ /* 0x000fc400000116d3 */
[----:B------:R-:W-:Y:S02]  /*1220*/  SHF.R.S32.HI R15, RZ, 0x1f, R15 ;  /* 0x0000001fff0f7819 */ /* 0x000fe4000001140f */
[----:B------:R-:W-:Y:S02]  /*1230*/  SHF.R.S32.HI R11, RZ, 0x1f, R11 ;  /* 0x0000001fff0b7819 */ /* 0x000fe4000001140b */
[----:B------:R-:W-:Y:S02]  /*1240*/  SHF.R.S32.HI R8, RZ, 0x1f, R10 ;  /* 0x0000001fff087819 */ /* 0x000fe4000001140a */
[----:B------:R-:W-:Y:S02]  /*1250*/  SHF.R.S32.HI R7, RZ, 0x1f, R7 ;  /* 0x0000001fff077819 */ /* 0x000fe40000011407 */
[----:B------:R-:W-:Y:S02]  /*1260*/  SHF.R.S32.HI R6, RZ, 0x1f, R6 ;  /* 0x0000001fff067819 */ /* 0x000fe40000011406 */
[----:B------:R-:W-:-:S02]  /*1270*/  SHF.R.S32.HI R5, RZ, 0x1f, R232 ;  /* 0x0000001fff057819 */ /* 0x000fc400000114e8 */
[----:B------:R-:W-:Y:S02]  /*1280*/  SHF.R.S32.HI R4, RZ, 0x1f, R231 ;  /* 0x0000001fff047819 */ /* 0x000fe400000114e7 */
[----:B-1----:R-:W-:-:S07]  /*1290*/  SHF.R.S32.HI R3, RZ, 0x1f, R230 ;  /* 0x0000001fff037819 */ /* 0x002fce00000114e6 */
.L_x_3854:
[----:B0-----:R-:W0:Y:S01]  /*12a0*/  LDC.64 R222, c[0x0][0xc88] ;  /* 0x00032200ffde7b82 */ /* 0x001e220000000a00 */
[----:B------:R-:W-:Y:S01]  /*12b0*/  ULDC.64 UR4, c[0x0][0xa28] ;  /* 0x00028a0000047ab9 */ /* 0x000fe20000000a00 */
[----:B------:R-:W-:Y:S01]  /*12c0*/  ULDC.64 UR8, c[0x0][0xa18] ;  /* 0x0002860000087ab9 */ /* 0x000fe20000000a00 */
[----:B------:R-:W-:Y:S01]  /*12d0*/  ULDC.64 UR6, c[0x0][0xa08] ;  /* 0x0002820000067ab9 */ /* 0x000fe20000000a00 */
[----:B0-----:R-:W-:-:S06]  /*12e0*/  IMAD.WIDE R222, R151, 0x4, R222 ;  /* 0x0000000497de7825 */ /* 0x001fcc00078e02de */
        /* <DEDUP_REMOVED lines=9> */
[----:B--2---:R-:W-:-:S03]  /*1380*/  SHF.R.S32.HI R0, RZ, 0x1f, R222 ;  /* 0x0000001fff007819 */ /* 0x004fc600000114de */
[C---:B---34-:R-:W-:Y:S02]  /*1390*/  @P2 LEA R4, P3, R222.reuse, UR4, 0x2 ;  /* 0x00000004de042c11 */ /* 0x058fe4000f8610ff */
[C---:B------:R-:W-:Y:S01]  /*13a0*/  SHF.L.U32 R223, R222.reuse, 0x2, RZ ;  /* 0x00000002dedf7819 */ /* 0x040fe200000006ff */
[----:B------:R0:W-:Y:S01]  /*13b0*/  STL [R1+0x68], R0 ;  /* 0x0000680001007387 */ /* 0x0001e20000100800 */
[C-C-:B------:R-:W-:Y:S01]  /*13c0*/  @P2 LEA.HI.X R5, R222.reuse, UR5, R0.reuse, 0x2, P3 ;  /* 0x00000005de052c11 */ /* 0x140fe200098f1400 */
[----:B------:R-:W-:Y:S01]  /*13d0*/  ULDC UR4, c[0x0][0x288] ;  /* 0x0000a20000047ab9 */ /* 0x000fe20000000800 */
[----:B------:R-:W-:Y:S02]  /*13e0*/  SHF.L.U64.HI R224, R222, 0x2, R0 ;  /* 0x00000002dee07819 */ /* 0x000fe40000010200 */
[C---:B------:R-:W-:Y:S01]  /*13f0*/  IADD3 R8, P4, R223.reuse, UR6, RZ ;  /* 0x00000006df087c10 */ /* 0x040fe2000ff9e0ff */
[----:B------:R1:W5:Y:S01]  /*1400*/  @P2 LDG.E R10, desc[UR60][R4.64] ;  /* 0x0000003c040a2981 */ /* 0x000362000c1e1900 */
[----:B------:R-:W-:Y:S01]  /*1410*/  @P1 IADD3 R6, P2, R223, UR8, RZ ;  /* 0x00000008df061c10 */ /* 0x000fe2000ff5e0ff */
[----:B------:R-:W-:Y:S01]  /*1420*/  IMAD.U32 R155, RZ, RZ, UR4 ;  /* 0x00000004ff9b7e24 */ /* 0x000fe2000f8e00ff */
[C---:B------:R-:W-:Y:S01]  /*1430*/  IADD3.X R9, R224.reuse, UR7, RZ, P4, !PT ;  /* 0x00000007e0097c10 */ /* 0x040fe2000a7fe4ff */
[----:B------:R-:W-:Y:S01]  /*1440*/  ULDC.64 UR4, c[0x0][0x418] ;  /* 0x0001060000047ab9 */ /* 0x000fe20000000a00 */
[----:B------:R-:W-:-:S03]  /*1450*/  @P1 IADD3.X R7, R224, UR9, RZ, P2, !PT ;  /* 0x00000009e0071c10 */ /* 0x000fc600097fe4ff */
[----:B------:R1:W5:Y:S01]  /*1460*/  @P0 LDG.E R122, desc[UR60][R8.64] ;  /* 0x0000003c087a0981 */ /* 0x000362000c1e1900 */
[----:B------:R-:W-:Y:S01]  /*1470*/  UISETP.NE.U32.AND UP0, UPT, UR4, URZ, UPT ;  /* 0x0000003f0400728c */ /* 0x000fe2000bf05070 */
[C---:B------:R-:W-:Y:S01]  /*1480*/  LOP3.LUT R3, R150.reuse, 0xff000000, RZ, 0xc0, !PT ;  /* 0xff00000096037812 */ /* 0x040fe200078ec0ff */
[----:B------:R-:W-:Y:S01]  /*1490*/  ULDC.64 UR8, c[0x0][0xa20] ;  /* 0x0002880000087ab9 */ /* 0x000fe20000000a00 */
[----:B------:R1:W5:Y:S01]  /*14a0*/  @P1 LDG.E R155, desc[UR60][R6.64] ;  /* 0x0000003c069b1981 */ /* 0x000362000c1e1900 */
[----:B------:R-:W-:Y:S01]  /*14b0*/  UISETP.NE.AND.EX UP0, UPT, UR5, URZ, UPT, UP0 ;  /* 0x0000003f0500728c */ /* 0x000fe2000bf05300 */
[----:B------:R-:W-:Y:S01]  /*14c0*/  ULDC UR4, c[0x0][0x424] ;  /* 0x0001090000047ab9 */ /* 0x000fe20000000800 */
[----:B------:R-:W-:Y:S02]  /*14d0*/  ISETP.NE.U32.AND P2, PT, RZ, UR8, PT ;  /* 0x00000008ff007c0c */ /* 0x000fe4000bf45070 */
[----:B------:R-:W-:Y:S01]  /*14e0*/  USEL UR4, UR4, 0x1, UP0 ;  /* 0x0000000104047887 */ /* 0x000fe20008000000 */
[----:B------:R-:W-:Y:S01]  /*14f0*/  ULDC UR5, c[0x0][0x2f0] ;  /* 0x0000bc0000057ab9 */ /* 0x000fe20000000800 */
[----:B0-----:R-:W-:-:S02]  /*1500*/  LOP3.LUT R0, R150, 0xff0000, RZ, 0xc0, !PT ;  /* 0x00ff000096007812 */ /* 0x001fc400078ec0ff */
[----:B------:R-:W-:Y:S01]  /*1510*/  UIMAD UR4, UR4, UR5, URZ ;  /* 0x00000005040472a4 */ /* 0x000fe2000f8e023f */
[----:B------:R-:W-:Y:S02]  /*1520*/  SHF.R.U32.HI R3, RZ, 0x8, R3 ;  /* 0x00000008ff037819 */ /* 0x000fe40000011603 */
[----:B------:R-:W-:Y:S01]  /*1530*/  ISETP.NE.AND.EX P2, PT, RZ, UR9, PT, P2 ;  /* 0x00000009ff007c0c */ /* 0x000fe2000bf45320 */
[----:B------:R-:W-:Y:S01]  /*1540*/  ULDC UR5, c[0x0][0x348] ;  /* 0x0000d20000057ab9 */ /* 0x000fe20000000800 */
[----:B------:R-:W-:Y:S01]  /*1550*/  LEA.HI R221, R0, R3, RZ, 0x10 ;  /* 0x0000000300dd7211 */ /* 0x000fe200078f80ff */
[----:B------:R-:W-:Y:S01]  /*1560*/  IMAD.MOV.U32 R228, RZ, RZ, R149 ;  /* 0x000000ffffe47224 */ /* 0x000fe200078e0095 */
[----:B------:R-:W-:Y:S01]  /*1570*/  LOP3.LUT R219, R150, 0xffff, RZ, 0xc0, !PT ;  /* 0x0000ffff96db7812 */ /* 0x000fe200078ec0ff */
[----:B-1----:R-:W-:Y:S08]  /*1580*/  @P1 BRA `(.L_x_3643) ;  /* 0x0000000000241947 */ /* 0x002ff00003800000 */
[----:B------:R-:W-:Y:S02]  /*1590*/  ULDC.64 UR6, c[0x0][0xa00] ;  /* 0x0002800000067ab9 */ /* 0x000fe40000000a00 */
[----:B------:R-:W-:-:S04]  /*15a0*/  ISETP.NE.U32.AND P1, PT, RZ, UR6, PT ;  /* 0x00000006ff007c0c */ /* 0x000fc8000bf25070 */
[----:B------:R-:W-:-:S13]  /*15b0*/  ISETP.NE.AND.EX P1, PT, RZ, UR7, PT, P1 ;  /* 0x00000007ff007c0c */ /* 0x000fda000bf25310 */
[----:B------:R-:W-:Y:S05]  /*15c0*/  @!P1 BRA `(.L_x_3643) ;  /* 0x0000000000149947 */ /* 0x000fea0003800000 */
[----:B------:R-:W0:Y:S02]  /*15d0*/  LDC.64 R4, c[0x0][0xa00] ;  /* 0x00028000ff047b82 */ /* 0x000e240000000a00 */
[----:B0-----:R-:W-:-:S05]  /*15e0*/  IMAD.WIDE R4, R222, 0x4, R4 ;  /* 0x00000004de047825 */ /* 0x001fca00078e0204 */
[----:B-----5:R-:W2:Y:S04]  /*15f0*/  LDG.E R155, desc[UR60][R4.64] ;  /* 0x0000003c049b7981 */ /* 0x020ea8000c1e1900 */
[----:B------:R-:W2:Y:S02]  /*1600*/  LDG.E R0, desc[UR60][R4.64+0x4] ;  /* 0x0000043c04007981 */ /* 0x000ea4000c1e1900 */
[----:B--2---:R-:W-:-:S07]  /*1610*/  IADD3 R155, -R155, R0, RZ ;  /* 0x000000009b9b7210 */ /* 0x004fce0007ffe1ff */
.L_x_3643:
[----:B------:R-:W-:Y:S02]  /*1620*/  IMAD.U32 R24, RZ, RZ, UR5 ;  /* 0x00000005ff187e24 */ /* 0x000fe4000f8e00ff */
[----:B------:R-:W-:Y:S01]  /*1630*/  IMAD.U32 R27, RZ, RZ, UR4 ;  /* 0x00000004ff1b7e24 */ /* 0x000fe2000f8e00ff */
[----:B------:R-:W-:Y:S06]  /*1640*/  @!P2 BRA `(.L_x_3644) ;  /* 0x000000000010a947 */ /* 0x000fec0003800000 */
[----:B------:R-:W-:-:S04]  /*1650*/  IADD3 R4, P0, R223, UR8, RZ ;  /* 0x00000008df047c10 */ /* 0x000fc8000ff1e0ff */
[----:B------:R-:W-:-:S05]  /*1660*/  IADD3.X R5, R224, UR9, RZ, P0, !PT ;  /* 0x00000009e0057c10 */ /* 0x000fca00087fe4ff */
[----:B------:R0:W5:Y:S01]  /*1670*/  LDG.E R27, desc[UR60][R4.64] ;  /* 0x0000003c041b7981 */ /* 0x000162000c1e1900 */
[----:B------:R-:W-:Y:S05]  /*1680*/  BRA `(.L_x_3645) ;  /* 0x0000000000107947 */ /* 0x000fea0003800000 */
.L_x_3644:
[----:B------:R-:W-:Y:S05]  /*1690*/  @!P0 BRA `(.L_x_3645) ;  /* 0x00000000000c8947 */ /* 0x000fea0003800000 */
[----:B------:R-:W2:Y:S04]  /*16a0*/  LDG.E R0, desc[UR60][R8.64] ;  /* 0x0000003c08007981 */ /* 0x000ea8000c1e1900 */
[----:B------:R-:W2:Y:S02]  /*16b0*/  LDG.E R27, desc[UR60][R8.64+0x4] ;  /* 0x0000043c081b7981 */ /* 0x000ea4000c1e1900 */
[----:B--2---:R-:W-:-:S07]  /*16c0*/  IMAD.IADD R27, R27, 0x1, -R0 ;  /* 0x000000011b1b7824 */ /* 0x004fce00078e0a00 */
.L_x_3645:
[----:B------:R-:W-:Y:S01]  /*16d0*/  ULDC.64 UR4, c[0x0][0xa10] ;  /* 0x0002840000047ab9 */ /* 0x000fe20000000a00 */
[----:B------:R-:W2:Y:S01]  /*16e0*/  LDL.LU R26, [R1+0x10] ;  /* 0x00001000011a7983 */ /* 0x000ea20000300800 */
[----:B------:R-:W-:-:S04]  /*16f0*/  ISETP.NE.U32.AND P0, PT, RZ, UR4, PT ;  /* 0x00000004ff007c0c */ /* 0x000fc8000bf05070 */
[----:B------:R-:W-:Y:S01]  /*1700*/  ISETP.NE.AND.EX P0, PT, RZ, UR5, PT, P0 ;  /* 0x00000005ff007c0c */ /* 0x000fe2000bf05300 */
[----:B------:R-:W-:-:S12]  /*1710*/  ULDC.64 UR4, c[0x0][0xa30] ;  /* 0x00028c0000047ab9 */ /* 0x000fd80000000a00 */
[----:B0-----:R-:W0:Y:S02]  /*1720*/  @P0 LDC.64 R4, c[0x0][0xa10] ;  /* 0x00028400ff040b82 */ /* 0x001e240000000a00 */
[----:B0-----:R-:W-:-:S05]  /*1730*/  @P0 IMAD.WIDE R4, R222, 0x4, R4 ;  /* 0x00000004de040825 */ /* 0x001fca00078e0204 */
[----:B------:R-:W3:Y:S04]  /*1740*/  @P0 LDG.E R0, desc[UR60][R4.64] ;  /* 0x0000003c04000981 */ /* 0x000ee8000c1e1900 */
[----:B------:R0:W3:Y:S01]  /*1750*/  @P0 LDG.E R3, desc[UR60][R4.64+0x4] ;  /* 0x0000043c04030981 */ /* 0x0000e2000c1e1900 */
[----:B------:R-:W-:Y:S01]  /*1760*/  ISETP.NE.U32.AND P1, PT, RZ, UR4, PT ;  /* 0x00000004ff007c0c */ /* 0x000fe2000bf25070 */
[----:B-----5:R-:W-:-:S03]  /*1770*/  IMAD.MOV.U32 R148, RZ, RZ, R27 ;  /* 0x000000ffff947224 */ /* 0x020fc600078e001b */
[----:B------:R-:W-:-:S13]  /*1780*/  ISETP.NE.AND.EX P1, PT, RZ, UR5, PT, P1 ;  /* 0x00000005ff007c0c */ /* 0x000fda000bf25310 */
[----:B------:R-:W-:-:S04]  /*1790*/  @P1 IADD3 R6, P2, R223, UR4, RZ ;  /* 0x00000004df061c10 */ /* 0x000fc8000ff5e0ff */
[----:B------:R-:W-:-:S05]  /*17a0*/  @P1 IADD3.X R7, R224, UR5, RZ, P2, !PT ;  /* 0x00000005e0071c10 */ /* 0x000fca00097fe4ff */
[----:B------:R1:W5:Y:S01]  /*17b0*/  @P1 LDG.E R148, desc[UR60][R6.64] ;  /* 0x0000003c06941981 */ /* 0x000362000c1e1900 */
[----:B------:R-:W-:Y:S01]  /*17c0*/  IADD3 R9, R27, -R10, RZ ;  /* 0x8000000a1b097210 */ /* 0x000fe20007ffe0ff */
[----:B0-----:R-:W-:Y:S01]  /*17d0*/  IMAD.MOV.U32 R4, RZ, RZ, RZ ;  /* 0x000000ffff047224 */ /* 0x001fe200078e00ff */
[----:B------:R-:W-:Y:S01]  /*17e0*/  BSSY B0, `(.L_x_3646) ;  /* 0x000002c000007945 */ /* 0x000fe20003800000 */
[----:B------:R-:W-:Y:S02]  /*17f0*/  LOP3.LUT R229, R221, 0xff, RZ, 0xc0, !PT ;  /* 0x000000ffdde57812 */ /* 0x000fe400078ec0ff */
[----:B------:R-:W-:Y:S02]  /*1800*/  SHF.R.U32.HI R221, RZ, 0x10, R221 ;  /* 0x00000010ffdd7819 */ /* 0x000fe400000116dd */
[----:B--2---:R-:W-:Y:S01]  /*1810*/  LOP3.LUT R26, R26, 0xfffffff7, RZ, 0xc0, !PT ;  /* 0xfffffff71a1a7812 */ /* 0x004fe200078ec0ff */
[----:B---3--:R-:W-:Y:S01]  /*1820*/  @P0 IMAD.IADD R24, R3, 0x1, -R0 ;  /* 0x0000000103180824 */ /* 0x008fe200078e0a00 */
[----:B------:R-:W-:-:S03]  /*1830*/  MOV R0, RZ ;  /* 0x000000ff00007202 */ /* 0x000fc60000000f00 */
[----:B------:R-:W-:-:S04]  /*1840*/  IMAD.IADD R156, R9, 0x1, R24 ;  /* 0x00000001099c7824 */ /* 0x000fc800078e0218 */
[C---:B------:R-:W-:Y:S01]  /*1850*/  VIADD R5, R156.reuse, 0x6f ;  /* 0x0000006f9c057836 */ /* 0x040fe20000000000 */
[----:B------:R-:W-:-:S03]  /*1860*/  ISETP.GE.AND P3, PT, R156, 0x1, PT ;  /* 0x000000019c00780c */ /* 0x000fc60003f66270 */
[----:B------:R-:W-:-:S05]  /*1870*/  IMAD.HI R4, R5, -0x6db6db6d, R4 ;  /* 0x9249249305047827 */ /* 0x000fca00078e0204 */
        /* <DEDUP_REMOVED lines=8> */
[-C--:B-1----:R-:W-:Y:S02]  /*1900*/  IABS R6, R11.reuse ;  /* 0x0000000b00067213 */ /* 0x082fe40000000000 */
[----:B------:R-:W-:Y:S02]  /*1910*/  IADD3 R0, R154, -0x1, R11 ;  /* 0xffffffff9a007810 */ /* 0x000fe40007ffe00b */
[----:B------:R-:W0:Y:S01]  /*1920*/  I2F.RP R3, R6 ;  /* 0x0000000600037306 */ /* 0x000e220000209400 */
[-C--:B------:R-:W-:Y:S02]  /*1930*/  IABS R10, R11.reuse ;  /* 0x0000000b000a7213 */ /* 0x080fe40000000000 */
[----:B------:R-:W-:Y:S02]  /*1940*/  IABS R8, R0 ;  /* 0x0000000000087213 */ /* 0x000fe40000000000 */
[----:B------:R-:W-:-:S04]  /*1950*/  LOP3.LUT R0, R0, R11, RZ, 0x3c, !PT ;  /* 0x0000000b00007212 */ /* 0x000fc800078e3cff */
[----:B------:R-:W-:Y:S01]  /*1960*/  ISETP.GE.AND P2, PT, R0, RZ, PT ;  /* 0x000000ff0000720c */ /* 0x000fe20003f46270 */
[----:B0-----:R-:W0:Y:S02]  /*1970*/  MUFU.RCP R3, R3 ;  /* 0x0000000300037308 */ /* 0x001e240000001000 */
[----:B0-----:R-:W-:Y:S02]  /*1980*/  VIADD R4, R3, 0xffffffe ;  /* 0x0ffffffe03047836 */ /* 0x001fe40000000000 */
[----:B------:R-:W-:-:S04]  /*1990*/  IMAD.MOV R3, RZ, RZ, -R10 ;  /* 0x000000ffff037224 */ /* 0x000fc800078e0a0a */
        /* <DEDUP_REMOVED lines=16> */
.L_x_3647:
[----:B------:R-:W-:Y:S05]  /*1aa0*/  BSYNC B0 ;  /* 0x0000000000007941 */ /* 0x000fea0003800000 */
.L_x_3646:
[----:B------:R-:W-:Y:S01]  /*1ab0*/  IMAD R3, R229, R0, RZ ;  /* 0x00000000e5037224 */ /* 0x000fe200078e02ff */
        /* <DEDUP_REMOVED lines=8> */
[----:B------:R-:W-:-:S04]  /*1b40*/  IMAD.WIDE.U32 R134, R134, 0x24924925, RZ ;  /* 0x2492492586867825 */ /* 0x000fc800078e00ff */
[----:B------:R-:W-:-:S04]  /*1b50*/  IMAD.MOV.U32 R134, RZ, RZ, R135 ;  /* 0x000000ffff867224 */ /* 0x000fc800078e0087 */
[----:B------:R-:W-:Y:S02]  /*1b60*/  IMAD.MOV.U32 R25, RZ, RZ, R134 ;  /* 0x000000ffff197224 */ /* 0x000fe400078e0086 */
[----:B------:R-:W-:Y:S01]  /*1b70*/  @P0 IADD3 R5, R4, 0x6f, RZ ;  /* 0x0000006f04050810 */ /* 0x000fe20007ffe0ff */
[----:B------:R-:W-:-:S04]  /*1b80*/  @P0 IMAD.MOV.U32 R4, RZ, RZ, RZ ;  /* 0x000000ffff040224 */ /* 0x000fc800078e00ff */
[----:B------:R-:W-:-:S05]  /*1b90*/  @P0 IMAD.HI R4, R5, -0x6db6db6d, R4 ;  /* 0x9249249305040827 */ /* 0x000fca00078e0204 */
        /* <DEDUP_REMOVED lines=12> */
[----:B------:R0:W2:Y:S01]  /*1c60*/  LDC.64 R14, c[0x4][R0] ;  /* 0x01000000000e7b82 */ /* 0x0000a20000000a00 */
[----:B------:R-:W-:Y:S01]  /*1c70*/  IMAD.U32 R5, RZ, RZ, UR5 ;  /* 0x00000005ff057e24 */ /* 0x000fe2000f8e00ff */
[----:B------:R-:W-:Y:S01]  /*1c80*/  ULDC.64 UR4, c[0x4][0x1c0] ;  /* 0x0100700000047ab9 */ /* 0x000fe20000000a00 */
[----:B------:R-:W-:Y:S01]  /*1c90*/  IMAD.U32 R10, RZ, RZ, UR6 ;  /* 0x00000006ff0a7e24 */ /* 0x000fe2000f8e00ff */
[----:B------:R-:W-:Y:S01]  /*1ca0*/  MOV R11, UR7 ;  /* 0x00000007000b7c02 */ /* 0x000fe20008000f00 */
[----:B-1----:R-:W-:Y:S02]  /*1cb0*/  IMAD.U32 R6, RZ, RZ, UR4 ;  /* 0x00000004ff067e24 */ /* 0x002fe4000f8e00ff */
[----:B------:R-:W-:-:S02]  /*1cc0*/  IMAD.U32 R7, RZ, RZ, UR5 ;  /* 0x00000005ff077e24 */ /* 0x000fc4000f8e00ff */
[----:B------:R-:W-:Y:S02]  /*1cd0*/  IMAD.MOV.U32 R8, RZ, RZ, 0x70 ;  /* 0x00000070ff087424 */ /* 0x000fe400078e00ff */
[----:B------:R-:W-:Y:S02]  /*1ce0*/  IMAD.MOV.U32 R12, RZ, RZ, 0x1 ;  /* 0x00000001ff0c7424 */ /* 0x000fe400078e00ff */
[----:B0-----:R-:W-:-:S07]  /*1cf0*/  IMAD.MOV.U32 R13, RZ, RZ, RZ ;  /* 0x000000ffff0d7224 */ /* 0x001fce00078e00ff */
[----:B------:R-:W-:-:S07]  /*1d00*/  LEPC R20, `(.L_x_3650) ;  /* 0x000000001014794e */ /* 0x000fce0000000000 */
[----:B--2--5:R-:W-:Y:S05]  /*1d10*/  CALL.ABS.NOINC R14 ;  /* 0x000000000e007343 */ /* 0x024fea0003c00000 */
.L_x_3650:
[----:B------:R-:W-:Y:S05]  /*1d20*/  BSYNC B6 ;  /* 0x0000000000067941 */ /* 0x000fea0003800000 */
.L_x_3649:
        /* <DEDUP_REMOVED lines=20> */
.L_x_3652:
[----:B------:R-:W-:Y:S05]  /*1e70*/  BSYNC B6 ;  /* 0x0000000000067941 */ /* 0x000fea0003800000 */
.L_x_3651:
[----:B------:R-:W-:Y:S01]  /*1e80*/  ULDC.64 UR4, c[0x0][0x9f8] ;  /* 0x00027e0000047ab9 */ /* 0x000fe20000000a00 */
[----:B------:R-:W-:Y:S01]  /*1e90*/  MOV R8, R222 ;  /* 0x000000de00087202 */ /* 0x000fe20000000f00 */
[----:B------:R-:W0:Y:S01]  /*1ea0*/  S2R R5, SR_TID.X ;  /* 0x0000000000057919 */ /* 0x000e220000002100 */
[----:B------:R-:W-:Y:S01]  /*1eb0*/  ISETP.NE.U32.AND P0, PT, RZ, UR4, PT ;  /* 0x00000004ff007c0c */ /* 0x000fe2000bf05070 */
[C---:B------:R-:W-:Y:S01]  /*1ec0*/  VIADD R0, R18.reuse, 0x20 ;  /* 0x0000002012007836 */ /* 0x040fe20000000000 */
[----:B------:R-:W2:Y:S01]  /*1ed0*/  LDC.64 R112, c[0x0][0x300] ;  /* 0x0000c000ff707b82 */ /* 0x000ea20000000a00 */
[----:B------:R-:W-:Y:S01]  /*1ee0*/  ULDC UR6, c[0x0][0x2f4] ;  /* 0x0000bd0000067ab9 */ /* 0x000fe20000000800 */
[----:B------:R-:W-:Y:S01]  /*1ef0*/  ISETP.NE.AND.EX P0, PT, RZ, UR5, PT, P0 ;  /* 0x00000005ff007c0c */ /* 0x000fe2000bf05300 */
[C---:B------:R-:W-:Y:S02]  /*1f00*/  VIADD R3, R18.reuse, 0x40 ;  /* 0x0000004012037836 */ /* 0x040fe40000000000 */
[----:B------:R-:W-:-:S02]  /*1f10*/  VIADD R4, R18, 0x60 ;  /* 0x0000006012047836 */ /* 0x000fc40000000000 */
[----:B------:R-:W-:Y:S01]  /*1f20*/  IMAD.IADD R122, R122, 0x1, R27 ;  /* 0x000000017a7a7824 */ /* 0x000fe200078e021b */
[----:B------:R-:W3:Y:S01]  /*1f30*/  LDC.64 R106, c[0x0][0x3f8] ;  /* 0x0000fe00ff6a7b82 */ /* 0x000ee20000000a00 */
[----:B------:R-:W-:Y:S01]  /*1f40*/  SHF.R.S32.HI R19, RZ, 0x1f, R18 ;  /* 0x0000001fff137819 */ /* 0x000fe20000011412 */
[----:B------:R-:W-:Y:S01]  /*1f50*/  ULDC.64 UR8, c[0x0][0xa08] ;  /* 0x0002820000087ab9 */ /* 0x000fe20000000a00 */
[----:B------:R-:W-:-:S04]  /*1f60*/  IMAD.MOV.U32 R20, RZ, RZ, R26 ;  /* 0x000000ffff147224 */ /* 0x000fc800078e001a */
[----:B-1----:R-:W-:Y:S01]  /*1f70*/  @P0 IADD3 R6, P1, R223, UR4, RZ ;  /* 0x00000004df060c10 */ /* 0x002fe2000ff3e0ff */
[----:B------:R-:W1:Y:S03]  /*1f80*/  LDC R127, c[0x0][0x3f4] ;  /* 0x0000fd00ff7f7b82 */ /* 0x000e660000000800 */
[----:B------:R-:W-:Y:S01]  /*1f90*/  @P0 IADD3.X R7, R224, UR5, RZ, P1, !PT ;  /* 0x00000005e0070c10 */ /* 0x000fe20008ffe4ff */
[----:B------:R-:W-:-:S04]  /*1fa0*/  ULDC.64 UR4, c[0x0][0x330] ;  /* 0x0000cc0000047ab9 */ /* 0x000fc80000000a00 */
[----:B------:R4:W2:Y:S01]  /*1fb0*/  @P0 LDG.E R8, desc[UR60][R6.64] ;  /* 0x0000003c06080981 */ /* 0x0008a2000c1e1900 */
[----:B------:R-:W-:Y:S01]  /*1fc0*/  ISETP.GE.AND P1, PT, R0, UR6, PT ;  /* 0x0000000600007c0c */ /* 0x000fe2000bf26270 */
[C---:B------:R-:W-:Y:S01]  /*1fd0*/  IMAD.WIDE.U32 R114, R219.reuse, UR4, R18 ;  /* 0x00000004db727c25 */ /* 0x040fe2000f8e0012 */
[----:B------:R-:W-:Y:S01]  /*1fe0*/  ISETP.GE.AND P0, PT, R18, UR6, PT ;  /* 0x0000000612007c0c */ /* 0x000fe2000bf06270 */
[----:B------:R-:W1:Y:S01]  /*1ff0*/  LDC.64 R100, c[0x0][0x408] ;  /* 0x00010200ff647b82 */ /* 0x000e620000000a00 */
[----:B------:R-:W-:Y:S01]  /*2000*/  SEL R9, RZ, 0xffffffff, P1 ;  /* 0xffffffffff097807 */ /* 0x000fe20000800000 */
[----:B------:R-:W-:Y:S01]  /*2010*/  IMAD R115, R219, UR5, R115 ;  /* 0x00000005db737c24 */ /* 0x000fe2000f8e0273 */
[----:B0-----:R-:W-:Y:S01]  /*2020*/  IADD3 R10, R5, -0x80, RZ ;  /* 0xffffff80050a7810 */ /* 0x001fe20007ffe0ff */
[----:B------:R-:W-:Y:S01]  /*2030*/  ULDC.64 UR4, c[0x0][0x308] ;  /* 0x0000c20000047ab9 */ /* 0x000fe20000000a00 */
[----:B------:R-:W-:Y:S01]  /*2040*/  SEL R5, RZ, 0x1, P0 ;  /* 0x00000001ff057807 */ /* 0x000fe20000000000 */
[----:B----4-:R-:W-:Y:S01]  /*2050*/  IMAD.SHL.U32 R6, R9, 0x2, RZ ;  /* 0x0000000209067824 */ /* 0x010fe200078e00ff */
[----:B------:R-:W-:Y:S01]  /*2060*/  ISETP.GE.AND P0, PT, R3, UR6, PT ;  /* 0x0000000603007c0c */ /* 0x000fe2000bf06270 */
[----:B---3--:R-:W-:Y:S01]  /*2070*/  IMAD.WIDE.U32 R108, R17, R106, R18 ;  /* 0x0000006a116c7225 */ /* 0x008fe200078e0012 */
[----:B------:R-:W-:Y:S01]  /*2080*/  ISETP.GE.AND P1, PT, R4, UR6, PT ;  /* 0x0000000604007c0c */ /* 0x000fe2000bf26270 */
[----:B------:R-:W0:Y:S01]  /*2090*/  S2R R180, SR_TID.X ;  /* 0x0000000000b47919 */ /* 0x000e220000002100 */
[----:B------:R-:W-:Y:S01]  /*20a0*/  SHF.R.S32.HI R9, RZ, 0x1f, R10 ;  /* 0x0000001fff097819 */ /* 0x000fe2000001140a */
[----:B--2---:R-:W-:Y:S01]  /*20b0*/  IMAD.SHL.U32 R140, R112, 0x40, RZ ;  /* 0x00000040708c7824 */ /* 0x004fe200078e00ff */
[----:B------:R-:W-:Y:S01]  /*20c0*/  LOP3.LUT R5, R6, 0x2, R5, 0xe2, !PT ;  /* 0x0000000206057812 */ /* 0x000fe200078ee205 */
[----:B------:R-:W-:Y:S01]  /*20d0*/  IMAD R137, R107, 0x70, RZ ;  /* 0x000000706b897824 */ /* 0x000fe200078e02ff */
[----:B------:R-:W-:-:S02]  /*20e0*/  SEL R6, RZ, 0x4, P0 ;  /* 0x00000004ff067807 */ /* 0x000fc40000000000 */
[----:B------:R-:W-:Y:S02]  /*20f0*/  SEL R7, RZ, 0x8, P1 ;  /* 0x00000008ff077807 */ /* 0x000fe40000800000 */
[----:B------:R-:W-:Y:S02]  /*2100*/  LEA.HI R10, R9, R10, RZ, 0x2 ;  /* 0x0000000a090a7211 */ /* 0x000fe400078f10ff */
[----:B------:R-:W-:Y:S02]  /*2110*/  SHF.R.S32.HI R14, RZ, 0x1f, R122 ;  /* 0x0000001fff0e7819 */ /* 0x000fe4000001147a */
[----:B------:R-:W-:Y:S01]  /*2120*/  LOP3.LUT R29, R7, R5, R6, 0xfe, !PT ;  /* 0x00000005071d7212 */ /* 0x000fe200078efe06 */
[----:B------:R-:W-:Y:S01]  /*2130*/  VIADD R5, R18, 0x80 ;  /* 0x0000008012057836 */ /* 0x000fe20000000000 */
[----:B------:R-:W-:Y:S01]  /*2140*/  SHF.R.S32.HI R12, RZ, 0x1f, R10 ;  /* 0x0000001fff0c7819 */ /* 0x000fe2000001140a */
[-C--:B------:R-:W-:Y:S01]  /*2150*/  IMAD R9, R14, R112.reuse, RZ ;  /* 0x000000700e097224 */ /* 0x080fe200078e02ff */
[----:B------:R-:W-:Y:S01]  /*2160*/  SHF.R.S32.HI R151, RZ, 0x1f, R17 ;  /* 0x0000001fff977819 */ /* 0x000fe20000011411 */
[----:B------:R-:W-:Y:S01]  /*2170*/  IMAD.WIDE.U32 R6, R122, R112, RZ ;  /* 0x000000707a067225 */ /* 0x000fe200078e00ff */
[----:B------:R-:W-:-:S02]  /*2180*/  LEA.HI R12, R12, R17, RZ, 0x3 ;  /* 0x000000110c0c7211 */ /* 0x000fc400078f18ff */
[----:B------:R-:W-:Y:S01]  /*2190*/  ISETP.GE.AND P0, PT, R5, UR6, PT ;  /* 0x0000000605007c0c */ /* 0x000fe2000bf06270 */
[----:B------:R-:W-:Y:S01]  /*21a0*/  IMAD R9, R122, R113, R9 ;  /* 0x000000717a097224 */ /* 0x000fe200078e0209 */
[----:B------:R-:W-:Y:S01]  /*21b0*/  LOP3.LUT R12, R12, 0xfffffff8, RZ, 0xc0, !PT ;  /* 0xfffffff80c0c7812 */ /* 0x000fe200078ec0ff */
[----:B-1----:R-:W-:Y:S01]  /*21c0*/  IMAD.WIDE.U32 R102, R17, R100, R18 ;  /* 0x0000006411667225 */ /* 0x002fe200078e0012 */
[----:B------:R-:W-:Y:S02]  /*21d0*/  SEL R10, RZ, 0x10, P0 ;  /* 0x00000010ff0a7807 */ /* 0x000fe40000000000 */
[----:B------:R-:W-:Y:S01]  /*21e0*/  ISETP.NE.U32.AND P0, PT, RZ, UR8, PT ;  /* 0x00000008ff007c0c */ /* 0x000fe2000bf05070 */
[----:B------:R-:W-:Y:S01]  /*21f0*/  IMAD.IADD R7, R7, 0x1, R9 ;  /* 0x0000000107077824 */ /* 0x000fe200078e0209 */
[----:B------:R-:W-:Y:S01]  /*2200*/  LOP3.LUT R29, R29, R10, RZ, 0xfc, !PT ;  /* 0x0000000a1d1d7212 */ /* 0x000fe200078efcff */
[----:B------:R-:W-:Y:S01]  /*2210*/  IMAD.IADD R135, R17, 0x1, -R12 ;  /* 0x0000000111877824 */ /* 0x000fe200078e0a0c */
[----:B------:R-:W-:Y:S01]  /*2220*/  ISETP.NE.AND.EX P0, PT, RZ, UR9, PT, P0 ;  /* 0x00000009ff007c0c */ /* 0x000fe2000bf05300 */
[----:B------:R-:W-:Y:S01]  /*2230*/  IMAD.WIDE.U32 R116, R219, UR4, R6 ;  /* 0x00000004db747c25 */ /* 0x000fe2000f8e0006 */
[----:B------:R-:W-:-:S02]  /*2240*/  SHF.R.S32.HI R23, RZ, 0x1f, R22 ;  /* 0x0000001fff177819 */ /* 0x000fc40000011416 */
[----:B------:R-:W-:Y:S01]  /*2250*/  LOP3.LUT P1, RZ, R135, 0x4, RZ, 0xc0, !PT ;  /* 0x0000000487ff7812 */ /* 0x000fe2000782c0ff */
[----:B------:R-:W-:Y:S01]  /*2260*/  IMAD R117, R219, UR5, R117 ;  /* 0x00000005db757c24 */ /* 0x000fe2000f8e0275 */
[----:B------:R-:W-:Y:S01]  /*2270*/  ULDC.64 UR4, c[0x0][0x310] ;  /* 0x0000c40000047ab9 */ /* 0x000fe20000000a00 */
[----:B------:R-:W-:Y:S01]  /*2280*/  LOP3.LUT R20, R20, 0xfffffffb, RZ, 0xc0, !PT ;  /* 0xfffffffb14147812 */ /* 0x000fe200078ec0ff */
[----:B------:R-:W-:Y:S01]  /*2290*/  IMAD.WIDE.U32 R110, R17, R106, R22 ;  /* 0x0000006a116e7225 */ /* 0x000fe200078e0016 */
[----:B------:R-:W-:Y:S02]  /*22a0*/  ISETP.GE.AND P2, PT, R3, R127, PT ;  /* 0x0000007f0300720c */ /* 0x000fe40003f46270 */
[----:B------:R-:W-:Y:S01]  /*22b0*/  SHF.R.U32.HI R21, RZ, 0x3, R207 ;  /* 0x00000003ff157819 */ /* 0x000fe200000116cf */
[C---:B------:R-:W-:Y:S01]  /*22c0*/  IMAD.WIDE.U32 R104, R17.reuse, R100, R22 ;  /* 0x0000006411687225 */ /* 0x040fe200078e0016 */
[----:B------:R-:W-:Y:S02]  /*22d0*/  SHF.L.U64.HI R139, R112, 0x6, R113 ;  /* 0x00000006708b7819 */ /* 0x000fe40000010271 */
[----:B------:R-:W-:Y:S01]  /*22e0*/  IADD3 R122, P3, R17, R122, RZ ;  /* 0x0000007a117a7210 */ /* 0x000fe20007f7e0ff */
[----:B------:R-:W-:Y:S01]  /*22f0*/  IMAD R27, R101, 0x70, RZ ;  /* 0x00000070651b7824 */ /* 0x000fe200078e02ff */
[----:B------:R-:W-:-:S02]  /*2300*/  @P1 LOP3.LUT R20, R20, 0x4, RZ, 0xfc, !PT ;  /* 0x0000000414141812 */ /* 0x000fc400078efcff */
[----:B------:R-:W-:Y:S01]  /*2310*/  ISETP.GE.AND P1, PT, R0, R127, PT ;  /* 0x0000007f0000720c */ /* 0x000fe20003f26270 */
[----:B------:R-:W-:Y:S01]  /*2320*/  IMAD.X R123, R14, 0x1, R151, P3 ;  /* 0x000000010e7b7824 */ /* 0x000fe200018e0697 */
[----:B------:R-:W-:Y:S02]  /*2330*/  LOP3.LUT R20, R20, 0xfffffffe, RZ, 0xc0, !PT ;  /* 0xfffffffe14147812 */ /* 0x000fe400078ec0ff */
[----:B------:R-:W-:Y:S02]  /*2340*/  SHF.R.S32.HI R152, RZ, 0x1f, R226 ;  /* 0x0000001fff987819 */ /* 0x000fe400000114e2 */
[----:B------:R-:W-:Y:S02]  /*2350*/  @P2 LOP3.LUT R20, R20, 0x1, RZ, 0xfc, !PT ;  /* 0x0000000114142812 */ /* 0x000fe400078efcff */
[----:B0-----:R-:W-:-:S03]  /*2360*/  LEA.HI R180, R180, 0x8, RZ, 0x19 ;  /* 0x00000008b4b47811 */ /* 0x001fc600078fc8ff */
[----:B------:R0:W-:Y:S01]  /*2370*/  STL [R1+0x10], R20 ;  /* 0x0000101401007387 */ /* 0x0001e20000100800 */
[----:B------:R-:W-:Y:S02]  /*2380*/  SHF.R.S32.HI R6, RZ, 0x1f, R8 ;  /* 0x0000001fff067819 */ /* 0x000fe40000011408 */
[----:B------:R-:W-:Y:S01]  /*2390*/  SEL R39, R8, RZ, !P0 ;  /* 0x000000ff08277207 */ /* 0x000fe20004000000 */
[----:B------:R-:W-:Y:S01]  /*23a0*/  IMAD R8, R151, R106, RZ ;  /* 0x0000006a97087224 */ /* 0x000fe200078e02ff */
[----:B------:R-:W-:-:S03]  /*23b0*/  SEL R6, R6, RZ, !P0 ;  /* 0x000000ff06067207 */ /* 0x000fc60004000000 */
[----:B------:R-:W-:Y:S02]  /*23c0*/  IMAD R11, R17, R107, R8 ;  /* 0x0000006b110b7224 */ /* 0x000fe400078e0208 */
[----:B------:R-:W-:Y:S02]  /*23d0*/  IMAD R10, R6, UR4, RZ ;  /* 0x00000004060a7c24 */ /* 0x000fe4000f8e02ff */
[----:B------:R-:W-:Y:S01]  /*23e0*/  IMAD.WIDE.U32 R116, R39, UR4, R116 ;  /* 0x0000000427747c25 */ /* 0x000fe2000f8e0074 */
[----:B------:R-:W-:-:S03]  /*23f0*/  IADD3 R111, R111, R11, RZ ;  /* 0x0000000b6f6f7210 */ /* 0x000fc60007ffe0ff */
[----:B------:R-:W-:Y:S01]  /*2400*/  IMAD R7, R39, UR5, R10 ;  /* 0x0000000527077c24 */ /* 0x000fe2000f8e020a */
[----:B------:R-:W-:Y:S01]  /*2410*/  ULDC.64 UR4, c[0x0][0x338] ;  /* 0x0000ce0000047ab9 */ /* 0x000fe20000000a00 */
[-C--:B------:R-:W-:Y:S02]  /*2420*/  IMAD R10, R151, R112.reuse, RZ ;  /* 0x00000070970a7224 */ /* 0x080fe400078e02ff */
[----:B------:R-:W-:-:S04]  /*2430*/  IMAD.WIDE.U32 R8, R17, R112, R18 ;  /* 0x0000007011087225 */ /* 0x000fc800078e0012 */
[----:B------:R-:W-:Y:S02]  /*2440*/  IMAD R10, R17, R113, R10 ;  /* 0x00000071110a7224 */ /* 0x000fe400078e020a */
[----:B------:R-:W-:Y:S01]  /*2450*/  IMAD R12, R6, UR4, RZ ;  /* 0x00000004060c7c24 */ /* 0x000fe2000f8e02ff */
[----:B------:R-:W-:Y:S01]  /*2460*/  IADD3 R6, P0, R116, R8, RZ ;  /* 0x0000000874067210 */ /* 0x000fe20007f1e0ff */
[----:B------:R-:W-:Y:S02]  /*2470*/  IMAD.IADD R7, R117, 0x1, R7 ;  /* 0x0000000175077824 */ /* 0x000fe400078e0207 */
[----:B------:R-:W-:Y:S01]  /*2480*/  IMAD.IADD R109, R11, 0x1, R109 ;  /* 0x000000010b6d7824 */ /* 0x000fe200078e026d */
[----:B------:R-:W-:Y:S01]  /*2490*/  SEL R11, R127, RZ, P1 ;  /* 0x000000ff7f0b7207 */ /* 0x000fe20000800000 */
[----:B------:R-:W-:Y:S01]  /*24a0*/  IMAD.WIDE.U32 R114, R39, UR4, R114 ;  /* 0x0000000427727c25 */ /* 0x000fe2000f8e0072 */
[----:B------:R-:W-:Y:S02]  /*24b0*/  IADD3.X R8, R7, R9, R10, P0, !PT ;  /* 0x0000000907087210 */ /* 0x000fe400007fe40a */
[----:B------:R-:W-:Y:S01]  /*24c0*/  ISETP.GE.AND P0, PT, R18, R127, PT ;  /* 0x0000007f1200720c */ /* 0x000fe20003f06270 */
[----:B------:R-:W-:-:S02]  /*24d0*/  IMAD R10, R151, R100, RZ ;  /* 0x00000064970a7224 */ /* 0x000fc400078e02ff */
[----:B------:R-:W-:Y:S01]  /*24e0*/  IMAD.IADD R11, R0, 0x1, R11 ;  /* 0x00000001000b7824 */ /* 0x000fe200078e020b */
[----:B------:R-:W-:Y:S01]  /*24f0*/  SEL R9, R127, RZ, P0 ;  /* 0x000000ff7f097207 */ /* 0x000fe20000000000 */
[----:B------:R-:W-:Y:S01]  /*2500*/  IMAD R13, R17, R101, R10 ;  /* 0x00000065110d7224 */ /* 0x000fe200078e020a */
[----:B------:R-:W-:Y:S01]  /*2510*/  SEL R10, R127, RZ, P2 ;  /* 0x000000ff7f0a7207 */ /* 0x000fe20001000000 */
[----:B------:R-:W-:Y:S01]  /*2520*/  IMAD R39, R39, UR5, R12 ;  /* 0x0000000527277c24 */ /* 0x000fe2000f8e020c */
[----:B------:R-:W-:Y:S01]  /*2530*/  IADD3 R9, R18, R9, RZ ;  /* 0x0000000912097210 */ /* 0x000fe20007ffe0ff */
[----:B------:R-:W-:Y:S01]  /*2540*/  IMAD.IADD R105, R105, 0x1, R13 ;  /* 0x0000000169697824 */ /* 0x000fe200078e020d */
[----:B------:R-:W-:Y:S01]  /*2550*/  SHF.R.S32.HI R12, RZ, 0x1f, R11 ;  /* 0x0000001fff0c7819 */ /* 0x000fe2000001140b */
[----:B------:R-:W-:Y:S02]  /*2560*/  IMAD.IADD R103, R13, 0x1, R103 ;  /* 0x000000010d677824 */ /* 0x000fe400078e0267 */
[----:B------:R-:W-:Y:S01]  /*2570*/  IMAD.IADD R15, R3, 0x1, R10 ;  /* 0x00000001030f7824 */ /* 0x000fe200078e020a */
[----:B------:R-:W-:Y:S01]  /*2580*/  SHF.R.S32.HI R10, RZ, 0x1f, R9 ;  /* 0x0000001fff0a7819 */ /* 0x000fe20000011409 */
[----:B-----5:R-:W-:Y:S01]  /*2590*/  IMAD.WIDE.U32 R104, R148, R100, R104 ;  /* 0x0000006494687225 */ /* 0x020fe200078e0068 */
[----:B------:R-:W-:-:S02]  /*25a0*/  LEA.HI R13, R12, R11, RZ, 0x6 ;  /* 0x0000000b0c0d7211 */ /* 0x000fc400078f30ff */
[----:B------:R-:W-:Y:S01]  /*25b0*/  LEA.HI R28, R12, R11, RZ, 0x3 ;  /* 0x0000000b0c1c7211 */ /* 0x000fe200078f18ff */
[----:B------:R-:W-:Y:S01]  /*25c0*/  IMAD.WIDE.U32 R102, R148, R100, R102 ;  /* 0x0000006494667225 */ /* 0x000fe200078e0066 */
[-C--:B------:R-:W-:Y:S02]  /*25d0*/  LEA.HI R26, R10, R9.reuse, RZ, 0x3 ;  /* 0x000000090a1a7211 */ /* 0x080fe400078f18ff */
[----:B------:R-:W-:Y:S01]  /*25e0*/  SHF.R.S32.HI R13, RZ, 0x6, R13 ;  /* 0x00000006ff0d7819 */ /* 0x000fe2000001140d */
[-C--:B------:R-:W-:Y:S01]  /*25f0*/  IMAD.WIDE.U32 R108, R148, R106.reuse, R108 ;  /* 0x0000006a946c7225 */ /* 0x080fe200078e006c */
[----:B------:R-:W-:Y:S02]  /*2600*/  LEA.HI R9, R10, R9, RZ, 0x6 ;  /* 0x000000090a097211 */ /* 0x000fe400078f30ff */
[----:B0-----:R-:W-:Y:S01]  /*2610*/  SHF.R.S32.HI R20, RZ, 0x1f, R15 ;  /* 0x0000001fff147819 */ /* 0x001fe2000001140f */
[----:B------:R-:W-:Y:S01]  /*2620*/  IMAD R146, R13, 0x1c00, R213 ;  /* 0x00001c000d927824 */ /* 0x000fe200078e02d5 */
[----:B------:R-:W-:Y:S01]  /*2630*/  LOP3.LUT R11, R211, 0x38, R28, 0xf8, !PT ;  /* 0x00000038d30b7812 */ /* 0x000fe200078ef81c */
[----:B------:R-:W-:Y:S01]  /*2640*/  IMAD R143, R13, 0x1c00, R214 ;  /* 0x00001c000d8f7824 */ /* 0x000fe200078e02d6 */
[----:B------:R-:W-:Y:S01]  /*2650*/  SHF.R.S32.HI R10, RZ, 0x6, R9 ;  /* 0x00000006ff0a7819 */ /* 0x000fe20000011409 */
[----:B------:R-:W-:Y:S01]  /*2660*/  IMAD.WIDE.U32 R110, R148, R106, R110 ;  /* 0x0000006a946e7225 */ /* 0x000fe200078e006e */
[----:B------:R-:W-:-:S02]  /*2670*/  LEA.HI R32, R20, R15, RZ, 0x3 ;  /* 0x0000000f14207211 */ /* 0x000fc400078f18ff */
[-C--:B------:R-:W-:Y:S01]  /*2680*/  LOP3.LUT R11, R11, R212.reuse, RZ, 0x3c, !PT ;  /* 0x000000d40b0b7212 */ /* 0x080fe200078e3cff */
[C---:B------:R-:W-:Y:S01]  /*2690*/  IMAD R147, R10.reuse, 0x1c00, R213 ;  /* 0x00001c000a937824 */ /* 0x040fe200078e02d5 */
[----:B------:R-:W-:Y:S01]  /*26a0*/  LOP3.LUT R9, R211, 0x38, R26, 0xf8, !PT ;  /* 0x00000038d3097812 */ /* 0x000fe200078ef81a */
[----:B------:R-:W-:Y:S01]  /*26b0*/  IMAD R145, R10, 0x1c00, R214 ;  /* 0x00001c000a917824 */ /* 0x000fe200078e02d6 */
[----:B------:R-:W-:Y:S01]  /*26c0*/  LEA.HI R15, R20, R15, RZ, 0x6 ;  /* 0x0000000f140f7211 */ /* 0x000fe200078f30ff */
[----:B------:R-:W-:Y:S01]  /*26d0*/  IMAD.SHL.U32 R127, R127, 0x2, RZ ;  /* 0x000000027f7f7824 */ /* 0x000fe200078e00ff */
[----:B------:R-:W-:Y:S01]  /*26e0*/  IADD3 R146, R146, R11, RZ ;  /* 0x0000000b92927210 */ /* 0x000fe20007ffe0ff */
[----:B------:R-:W-:Y:S01]  /*26f0*/  IMAD.IADD R38, R115, 0x1, R39 ;  /* 0x0000000173267824 */ /* 0x000fe200078e0227 */
[----:B------:R-:W-:Y:S02]  /*2700*/  LOP3.LUT R10, R9, R212, RZ, 0x3c, !PT ;  /* 0x000000d4090a7212 */ /* 0x000fe400078e3cff */
[----:B------:R-:W-:-:S02]  /*2710*/  SHF.R.S32.HI R15, RZ, 0x6, R15 ;  /* 0x00000006ff0f7819 */ /* 0x000fc4000001140f */
[----:B------:R-:W-:Y:S01]  /*2720*/  LOP3.LUT R11, R207, 0x38, R32, 0xf8, !PT ;  /* 0x00000038cf0b7812 */ /* 0x000fe200078ef820 */
[----:B------:R-:W-:Y:S01]  /*2730*/  IMAD.IADD R147, R147, 0x1, R10 ;  /* 0x0000000193937824 */ /* 0x000fe200078e020a */
[----:B------:R-:W-:Y:S01]  /*2740*/  LOP3.LUT R9, R211, 0x38, R32, 0xf8, !PT ;  /* 0x00000038d3097812 */ /* 0x000fe200078ef820 */
[----:B------:R-:W-:Y:S01]  /*2750*/  IMAD R142, R15, 0x1c00, R214 ;  /* 0x00001c000f8e7824 */ /* 0x000fe200078e02d6 */
[-C--:B------:R-:W-:Y:S01]  /*2760*/  LOP3.LUT R11, R11, R21.reuse, RZ, 0x3c, !PT ;  /* 0x000000150b0b7212 */ /* 0x080fe200078e3cff */
[----:B------:R-:W-:Y:S01]  /*2770*/  IMAD R144, R15, 0x1c00, R213 ;  /* 0x00001c000f907824 */ /* 0x000fe200078e02d5 */
[----:B------:R-:W-:Y:S02]  /*2780*/  LOP3.LUT R9, R9, R212, RZ, 0x3c, !PT ;  /* 0x000000d409097212 */ /* 0x000fe400078e3cff */
[----:B------:R-:W-:Y:S01]  /*2790*/  SHF.R.S32.HI R13, RZ, 0x1f, R148 ;  /* 0x0000001fff0d7819 */ /* 0x000fe20000011494 */
[----:B------:R-:W-:Y:S01]  /*27a0*/  IMAD.IADD R142, R142, 0x1, R11 ;  /* 0x000000018e8e7824 */ /* 0x000fe200078e020b */
[C---:B------:R-:W-:Y:S01]  /*27b0*/  LOP3.LUT R12, R207.reuse, 0x38, R26, 0xf8, !PT ;  /* 0x00000038cf0c7812 */ /* 0x040fe200078ef81a */
[----:B------:R-:W-:Y:S01]  /*27c0*/  IMAD.IADD R144, R144, 0x1, R9 ;  /* 0x0000000190907824 */ /* 0x000fe200078e0209 */
[----:B------:R-:W-:Y:S01]  /*27d0*/  LOP3.LUT R10, R207, 0x38, R28, 0xf8, !PT ;  /* 0x00000038cf0a7812 */ /* 0x000fe200078ef81c */
[----:B------:R-:W-:Y:S01]  /*27e0*/  VIADD R11, R18, 0xa0 ;  /* 0x000000a0120b7836 */ /* 0x000fe20000000000 */
[-C--:B------:R-:W-:Y:S01]  /*27f0*/  LOP3.LUT R12, R12, R21.reuse, RZ, 0x3c, !PT ;  /* 0x000000150c0c7212 */ /* 0x080fe200078e3cff */
[C---:B------:R-:W-:Y:S01]  /*2800*/  IMAD R9, R13.reuse, R106, RZ ;  /* 0x0000006a0d097224 */ /* 0x040fe200078e02ff */
[----:B------:R-:W-:Y:S01]  /*2810*/  LOP3.LUT R10, R10, R21, RZ, 0x3c, !PT ;  /* 0x000000150a0a7212 */ /* 0x000fe200078e3cff */
[----:B------:R-:W-:Y:S01]  /*2820*/  IMAD R13, R13, R100, RZ ;  /* 0x000000640d0d7224 */ /* 0x000fe200078e02ff */
[----:B------:R-:W-:Y:S01]  /*2830*/  ISETP.GE.AND P2, PT, R11, UR6, PT ;  /* 0x000000060b007c0c */ /* 0x000fe2000bf46270 */
[----:B------:R-:W-:Y:S01]  /*2840*/  IMAD.IADD R145, R145, 0x1, R12 ;  /* 0x0000000191917824 */ /* 0x000fe200078e020c */
[----:B------:R-:W-:Y:S01]  /*2850*/  SHF.L.U64.HI R12, R100, 0x6, R101 ;  /* 0x00000006640c7819 */ /* 0x000fe20000010265 */
[----:B------:R-:W-:Y:S01]  /*2860*/  IMAD R33, R148, R101, R13 ;  /* 0x0000006594217224 */ /* 0x000fe200078e020d */
[----:B------:R-:W-:Y:S01]  /*2870*/  LOP3.LUT R15, R211, 0x18, R18, 0xf8, !PT ;  /* 0x00000018d30f7812 */ /* 0x000fe200078ef812 */
[C---:B------:R-:W-:Y:S01]  /*2880*/  IMAD.SHL.U32 R13, R100.reuse, 0x40, RZ ;  /* 0x00000040640d7824 */ /* 0x040fe200078e00ff */
[----:B------:R-:W-:Y:S01]  /*2890*/  SEL R30, RZ, 0x20, P2 ;  /* 0x00000020ff1e7807 */ /* 0x000fe20001000000 */
[----:B------:R-:W-:Y:S01]  /*28a0*/  IMAD.WIDE.U32 R100, R100, 0x70, RZ ;  /* 0x0000007064647825 */ /* 0x000fe200078e00ff */
[----:B------:R-:W-:-:S02]  /*28b0*/  LOP3.LUT R20, R15, R212, RZ, 0x3c, !PT ;  /* 0x000000d40f147212 */ /* 0x000fc400078e3cff */
[----:B------:R-:W-:Y:S01]  /*28c0*/  SHF.R.S32.HI R120, RZ, 0x3, R26 ;  /* 0x00000003ff787819 */ /* 0x000fe2000001141a */
[----:B------:R-:W-:Y:S01]  /*28d0*/  IMAD R21, R113, 0x70, RZ ;  /* 0x0000007071157824 */ /* 0x000fe200078e02ff */
[----:B------:R-:W-:Y:S01]  /*28e0*/  SHF.R.S32.HI R119, RZ, 0x3, R28 ;  /* 0x00000003ff777819 */ /* 0x000fe2000001141c */
[----:B------:R-:W-:Y:S01]  /*28f0*/  IMAD.WIDE.U32 R112, R112, 0x70, RZ ;  /* 0x0000007070707825 */ /* 0x000fe200078e00ff */
[----:B------:R-:W-:Y:S02]  /*2900*/  LOP3.LUT R37, R29, R30, RZ, 0xfc, !PT ;  /* 0x0000001e1d257212 */ /* 0x000fe400078efcff */
[----:B------:R-:W-:Y:S01]  /*2910*/  LOP3.LUT R26, R26, 0xfffffff8, RZ, 0xc0, !PT ;  /* 0xfffffff81a1a7812 */ /* 0x000fe200078ec0ff */
[----:B------:R-:W-:Y:S01]  /*2920*/  IMAD.IADD R143, R143, 0x1, R10 ;  /* 0x000000018f8f7824 */ /* 0x000fe200078e020a */
[----:B------:R-:W-:Y:S01]  /*2930*/  SHF.L.U32 R10, R106, 0x6, RZ ;  /* 0x000000066a0a7819 */ /* 0x000fe200000006ff */
[----:B------:R-:W-:Y:S01]  /*2940*/  IMAD R31, R148, R107, R9 ;  /* 0x0000006b941f7224 */ /* 0x000fe200078e0209 */
[----:B------:R-:W-:Y:S01]  /*2950*/  SHF.L.U64.HI R9, R106, 0x6, R107 ;  /* 0x000000066a097819 */ /* 0x000fe2000001026b */
[----:B------:R-:W-:Y:S01]  /*2960*/  IMAD.IADD R138, R101, 0x1, R27 ;  /* 0x00000001658a7824 */ /* 0x000fe200078e021b */
[----:B------:R-:W-:Y:S01]  /*2970*/  LOP3.LUT R27, R28, 0xfffffff8, RZ, 0xc0, !PT ;  /* 0xfffffff81c1b7812 */ /* 0x000fe200078ec0ff */
[----:B------:R-:W-:Y:S01]  /*2980*/  IMAD.WIDE.U32 R106, R106, 0x70, RZ ;  /* 0x000000706a6a7825 */ /* 0x000fe200078e00ff */
[----:B------:R-:W-:-:S02]  /*2990*/  LOP3.LUT R28, R32, 0xfffffff8, RZ, 0xc0, !PT ;  /* 0xfffffff8201c7812 */ /* 0x000fc400078ec0ff */
[----:B------:R-:W-:Y:S01]  /*29a0*/  IADD3 R141, R213, R20, RZ ;  /* 0x00000014d58d7210 */ /* 0x000fe20007ffe0ff */
[----:B------:R-:W-:Y:S01]  /*29b0*/  IMAD.IADD R136, R113, 0x1, R21 ;  /* 0x0000000171887824 */ /* 0x000fe200078e0215 */
[----:B------:R-:W-:Y:S01]  /*29c0*/  IADD3 R15, R31, R109, RZ ;  /* 0x0000006d1f0f7210 */ /* 0x000fe20007ffe0ff */
[----:B------:R-:W-:Y:S01]  /*29d0*/  IMAD.IADD R20, R105, 0x1, R33 ;  /* 0x0000000169147824 */ /* 0x000fe200078e0221 */
[----:B------:R-:W-:Y:S01]  /*29e0*/  SHF.R.S32.HI R118, RZ, 0x3, R32 ;  /* 0x00000003ff767819 */ /* 0x000fe20000011420 */
[----:B------:R-:W-:Y:S01]  /*29f0*/  IMAD.IADD R21, R33, 0x1, R103 ;  /* 0x0000000121157824 */ /* 0x000fe200078e0267 */
[----:B------:R-:W-:Y:S01]  /*2a00*/  LOP3.LUT R33, R37, 0x2, RZ, 0xc0, !PT ;  /* 0x0000000225217812 */ /* 0x000fe200078ec0ff */
[----:B------:R-:W-:Y:S01]  /*2a10*/  IMAD.IADD R14, R111, 0x1, R31 ;  /* 0x000000016f0e7824 */ /* 0x000fe200078e021f */
[----:B------:R-:W-:Y:S01]  /*2a20*/  LOP3.LUT R34, R37, 0x4, RZ, 0xc0, !PT ;  /* 0x0000000425227812 */ /* 0x000fe200078ec0ff */
[----:B------:R-:W-:Y:S01]  /*2a30*/  IMAD.IADD R137, R107, 0x1, R137 ;  /* 0x000000016b897824 */ /* 0x000fe200078e0289 */
[----:B------:R-:W-:-:S02]  /*2a40*/  LOP3.LUT R35, R37, 0x8, RZ, 0xc0, !PT ;  /* 0x0000000825237812 */ /* 0x000fc400078ec0ff */
[----:B------:R-:W-:Y:S02]  /*2a50*/  LOP3.LUT R36, R37, 0x10, RZ, 0xc0, !PT ;  /* 0x0000001025247812 */ /* 0x000fe400078ec0ff */
[----:B------:R-:W-:Y:S02]  /*2a60*/  LOP3.LUT R29, R29, 0x1, RZ, 0xc0, !PT ;  /* 0x000000011d1d7812 */ /* 0x000fe400078ec0ff */
[----:B------:R-:W-:Y:S02]  /*2a70*/  SHF.R.S32.HI R30, RZ, 0x1f, R26 ;  /* 0x0000001fff1e7819 */ /* 0x000fe4000001141a */
[----:B------:R-:W-:Y:S02]  /*2a80*/  SHF.R.S32.HI R31, RZ, 0x1f, R27 ;  /* 0x0000001fff1f7819 */ /* 0x000fe4000001141b */
[----:B------:R-:W-:Y:S02]  /*2a90*/  SHF.R.S32.HI R32, RZ, 0x1f, R28 ;  /* 0x0000001fff207819 */ /* 0x000fe4000001141c */
[----:B------:R-:W-:-:S07]  /*2aa0*/  LOP3.LUT R37, R37, 0x20, RZ, 0xc0, !PT ;  /* 0x0000002025257812 */ /* 0x000fce00078ec0ff */
.L_x_3752:
[----:B0-23--:R-:W2:Y:S01]  /*2ab0*/  LDL.LU R41, [R1+0x10] ;  /* 0x0000100001297983 */ /* 0x00dea20000300800 */
[----:B-----5:R-:W-:Y:S01]  /*2ac0*/  VIADD R49, R25, 0xffffffff ;  /* 0xffffffff19317836 */ /* 0x020fe20000000000 */
[----:B------:R-:W0:Y:S01]  /*2ad0*/  LDC.64 R124, c[0x0][0x2e8] ;  /* 0x0000ba00ff7c7b82 */ /* 0x000e220000000a00 */
[----:B------:R-:W-:Y:S01]  /*2ae0*/  LOP3.LUT P4, RZ, R135, 0x4, RZ, 0xc0, !PT ;  /* 0x0000000487ff7812 */ /* 0x000fe2000788c0ff */
[----:B------:R-:W-:Y:S01]  /*2af0*/  IMAD R40, R16, 0x5400, R141 ;  /* 0x0000540010287824 */ /* 0x000fe200078e028d */
[----:B------:R-:W-:Y:S05]  /*2b00*/  YIELD ;  /* 0x0000000000007946 */ /* 0x000fea0003800000 */
[----:B------:R-:W-:Y:S01]  /*2b10*/  SHF.R.S32.HI R50, RZ, 0x1f, R49 ;  /* 0x0000001fff327819 */ /* 0x000fe20000011431 */
[-C--:B------:R-:W-:Y:S01]  /*2b20*/  IMAD R25, R136, R49.reuse, RZ ;  /* 0x0000003188197224 */ /* 0x080fe200078e02ff */
[----:B------:R-:W1:Y:S01]  /*2b30*/  LDC R126, c[0x0][0x3f4] ;  /* 0x0000fd00ff7e7b82 */ /* 0x000e620000000800 */
[----:B------:R-:W-:Y:S01]  /*2b40*/  IMAD.WIDE.U32 R128, R112, R49, RZ ;  /* 0x0000003170807225 */ /* 0x000fe200078e00ff */
[----:B------:R-:W-:Y:S03]  /*2b50*/  BSSY B0, `(.L_x_3653) ;  /* 0x0000760000007945 */ /* 0x000fe60003800000 */
[----:B------:R-:W-:Y:S01]  /*2b60*/  IMAD R39, R50, R112, R25 ;  /* 0x0000007032277224 */ /* 0x000fe200078e0219 */
[----:B------:R-:W-:Y:S01]  /*2b70*/  IADD3 R25, P2, P3, R6, R128, R140 ;  /* 0x0000008006197210 */ /* 0x000fe20007b5e08c */
[----:B------:R-:W-:-:S02]  /*2b80*/  VIADD R96, R40, 0x20 ;  /* 0x0000002028607836 */ /* 0x000fc40000000000 */
[----:B------:R-:W-:Y:S01]  /*2b90*/  @P4 VIADD R96, R40, 0xffffffe0 ;  /* 0xffffffe028604836 */ /* 0x000fe20000000000 */
[----:B------:R-:W-:-:S03]  /*2ba0*/  IADD3 R92, R129, R39, RZ ;  /* 0x00000027815c7210 */ /* 0x000fc60007ffe0ff */
[----:B------:R-:W-:Y:S01]  /*2bb0*/  IMAD R96, R96, 0x2, R121 ;  /* 0x0000000260607824 */ /* 0x000fe200078e0279 */
[----:B------:R-:W-:Y:S02]  /*2bc0*/  IADD3.X R42, R8, R92, R139, P2, P3 ;  /* 0x0000005c082a7210 */ /* 0x000fe400017e648b */
[----:B------:R-:W-:-:S04]  /*2bd0*/  IADD3 R39, P3, R6, R128, RZ ;  /* 0x0000008006277210 */ /* 0x000fc80007f7e0ff */
[-C--:B0-----:R-:W-:Y:S01]  /*2be0*/  LEA R46, P2, R39, R124.reuse, 0x1 ;  /* 0x0000007c272e7211 */ /* 0x081fe200078408ff */
[----:B------:R-:W-:Y:S01]  /*2bf0*/  IMAD.X R48, R92, 0x1, R8, P3 ;  /* 0x000000015c307824 */ /* 0x000fe200018e0608 */
[----:B------:R-:W-:-:S04]  /*2c00*/  LEA R44, P3, R25, R124, 0x1 ;  /* 0x0000007c192c7211 */ /* 0x000fc800078608ff */
[-C--:B------:R-:W-:Y:S02]  /*2c10*/  LEA.HI.X R45, R25, R125.reuse, R42, 0x1, P3 ;  /* 0x0000007d192d7211 */ /* 0x080fe400018f0c2a */
[----:B------:R-:W-:Y:S02]  /*2c20*/  ISETP.GT.AND P3, PT, R49, R134, PT ;  /* 0x000000863100720c */ /* 0x000fe40003f64270 */
[----:B------:R-:W-:Y:S01]  /*2c30*/  LEA.HI.X R47, R39, R125, R48, 0x1, P2 ;  /* 0x0000007d272f7211 */ /* 0x000fe200010f0c30 */
[----:B------:R-:W-:Y:S01]  /*2c40*/  IMAD R39, R40, 0x2, R121 ;  /* 0x0000000228277824 */ /* 0x000fe200078e0279 */
[----:B-1----:R-:W-:Y:S02]  /*2c50*/  ISETP.GE.AND P2, PT, R126, 0x1, PT ;  /* 0x000000017e00780c */ /* 0x002fe40003f46270 */
[----:B------:R-:W-:Y:S02]  /*2c60*/  MOV R25, R49 ;  /* 0x0000003100197202 */ /* 0x000fe40000000f00 */
[----:B--2---:R-:W-:-:S05]  /*2c70*/  LOP3.LUT R41, R41, 0xfffffffd, RZ, 0xc0, !PT ;  /* 0xfffffffd29297812 */ /* 0x004fca00078ec0ff */
[----:B------:R-:W-:-:S05]  /*2c80*/  @P3 LOP3.LUT R41, R41, 0x2, RZ, 0xfc, !PT ;  /* 0x0000000229293812 */ /* 0x000fca00078efcff */
[----:B------:R0:W-:Y:S01]  /*2c90*/  STL [R1+0x10], R41 ;  /* 0x0000102901007387 */ /* 0x0001e20000100800 */
[----:B------:R-:W-:Y:S05]  /*2ca0*/  @!P2 BRA `(.L_x_3654) ;  /* 0x000000700048a947 */ /* 0x000fea0003800000 */
[----:B------:R-:W-:Y:S01]  /*2cb0*/  ULDC.U8 UR4, c[0x0][0x410] ;  /* 0x0001040000047ab9 */ /* 0x000fe20000000000 */
[-C--:B0-----:R-:W-:Y:S01]  /*2cc0*/  IMAD R41, R137, R49.reuse, RZ ;  /* 0x0000003189297224 */ /* 0x081fe200078e02ff */
[----:B------:R-:W-:Y:S01]  /*2cd0*/  ISETP.NE.AND P2, PT, RZ, UR4, PT ;  /* 0x00000004ff007c0c */ /* 0x000fe2000bf45270 */
[-C--:B------:R-:W-:Y:S02]  /*2ce0*/  IMAD R43, R138, R49.reuse, RZ ;  /* 0x000000318a2b7224 */ /* 0x080fe400078e02ff */
[----:B------:R-:W-:Y:S02]  /*2cf0*/  IMAD R97, R25, -0x70, R24 ;  /* 0xffffff9019617824 */ /* 0x000fe400078e0218 */
[C---:B------:R-:W-:Y:S02]  /*2d00*/  IMAD R41, R50.reuse, R106, R41 ;  /* 0x0000006a32297224 */ /* 0x040fe400078e0229 */
[----:B------:R-:W-:Y:S01]  /*2d10*/  IMAD R43, R50, R100, R43 ;  /* 0x00000064322b7224 */ /* 0x000fe200078e022b */
[----:B------:R-:W-:Y:S01]  /*2d20*/  VIMNMX R97, R97, 0x70, PT ;  /* 0x0000007061617848 */ /* 0x000fe20003fe0100 */
[----:B------:R-:W-:-:S04]  /*2d30*/  IMAD.WIDE.U32 R90, R106, R49, RZ ;  /* 0x000000316a5a7225 */ /* 0x000fc800078e00ff */
        /* <DEDUP_REMOVED lines=30> */
[----:B------:R-:W-:Y:S06]  /*2f20*/  @P3 BRA `(.L_x_3657) ;  /* 0x0000000000a03947 */ /* 0x000fec0003800000 */
[----:B------:R-:W-:Y:S01]  /*2f30*/  IADD3 R41, P2, R110, R90, RZ ;  /* 0x0000005a6e297210 */ /* 0x000fe20007f5e0ff */
[----:B------:R-:W-:Y:S01]  /*2f40*/  ULDC.64 UR4, c[0x0][0x3e8] ;  /* 0x0000fa0000047ab9 */ /* 0x000fe20000000a00 */
[----:B------:R-:W-:Y:S02]  /*2f50*/  CS2R R124, SRZ ;  /* 0x00000000007c7805 */ /* 0x000fe4000001ff00 */
[----:B------:R-:W-:Y:S01]  /*2f60*/  CS2R R128, SRZ ;  /* 0x0000000000807805 */ /* 0x000fe2000001ff00 */
[----:B------:R-:W-:Y:S01]  /*2f70*/  IMAD.X R42, R98, 0x1, R14, P2 ;  /* 0x00000001622a7824 */ /* 0x000fe200010e060e */
[----:B------:R-:W-:-:S04]  /*2f80*/  IADD3 R43, P2, R104, R88, RZ ;  /* 0x00000058682b7210 */ /* 0x000fc80007f5e0ff */
[----:B------:R-:W-:Y:S02]  /*2f90*/  IADD3.X R72, R99, R20, RZ, P2, !PT ;  /* 0x0000001463487210 */ /* 0x000fe400017fe4ff */
        /* <DEDUP_REMOVED lines=33> */
.L_x_3657:
[----:B------:R-:W-:Y:S05]  /*31b0*/  BSYNC B1 ;  /* 0x0000000000017941 */ /* 0x000fea0003800000 */
.L_x_3656:
[----:B------:R-:W-:Y:S01]  /*31c0*/  ISETP.GE.AND P4, PT, R226, R97, PT ;  /* 0x00000061e200720c */ /* 0x000fe20003f86270 */
[----:B------:R-:W-:Y:S01]  /*31d0*/  BSSY B1, `(.L_x_3658) ;  /* 0x000002c000017945 */ /* 0x000fe20003800000 */
[----:B-----5:R-:W-:Y:S02]  /*31e0*/  IMAD.MOV.U32 R131, RZ, RZ, R72 ;  /* 0x000000ffff837224 */ /* 0x020fe400078e0048 */
[----:B------:R-:W-:-:S09]  /*31f0*/  IMAD.MOV.U32 R130, RZ, RZ, R73 ;  /* 0x000000ffff827224 */ /* 0x000fd200078e0049 */
[----:B------:R-:W-:Y:S05]  /*3200*/  @P4 BRA `(.L_x_3659) ;  /* 0x0000000000a04947 */ /* 0x000fea0003800000 */
[----:B------:R-:W-:Y:S01]  /*3210*/  IADD3 R90, P2, P5, R110, R90, R10 ;  /* 0x0000005a6e5a7210 */ /* 0x000fe20007d5e00a */
[----:B------:R-:W-:Y:S01]  /*3220*/  ULDC.64 UR4, c[0x0][0x3e8] ;  /* 0x0000fa0000047ab9 */ /* 0x000fe20000000a00 */
[----:B------:R-:W-:Y:S02]  /*3230*/  CS2R R68, SRZ ;  /* 0x0000000000447805 */ /* 0x000fe4000001ff00 */
[----:B------:R-:W-:Y:S02]  /*3240*/  CS2R R70, SRZ ;  /* 0x0000000000467805 */ /* 0x000fe4000001ff00 */
[----:B0-----:R-:W-:Y:S02]  /*3250*/  IADD3.X R41, R14, R98, R9, P2, P5 ;  /* 0x000000620e297210 */ /* 0x001fe400017ea409 */
        /* <DEDUP_REMOVED lines=35> */
.L_x_3659:
[----:B------:R-:W-:Y:S05]  /*3490*/  BSYNC B1 ;  /* 0x0000000000017941 */ /* 0x000fea0003800000 */
.L_x_3658:
[----:B01----:R-:W2:Y:S01]  /*34a0*/  LDL R40, [R1+0x14] ;  /* 0x0000140001287983 */ /* 0x003ea20000100800 */
[----:B------:R-:W-:Y:S01]  /*34b0*/  IMAD.MOV.U32 R42, RZ, RZ, R77 ;  /* 0x000000ffff2a7224 */ /* 0x000fe200078e004d */
[----:B------:R-:W-:Y:S01]  /*34c0*/  MOV R41, R80 ;  /* 0x0000005000297202 */ /* 0x000fe20000000f00 */
[----:B------:R-:W-:Y:S01]  /*34d0*/  IMAD.MOV.U32 R43, RZ, RZ, R76 ;  /* 0x000000ffff2b7224 */ /* 0x000fe200078e004c */
[----:B------:R-:W-:Y:S02]  /*34e0*/  PRMT R161, R131, 0x5410, R130 ;  /* 0x0000541083a17816 */ /* 0x000fe40000000082 */
[----:B------:R-:W-:Y:S01]  /*34f0*/  PRMT R163, R163, 0x5410, R42 ;  /* 0x00005410a3a37816 */ /* 0x000fe2000000002a */
[----:B------:R-:W-:Y:S01]  /*3500*/  IMAD.MOV.U32 R42, RZ, RZ, R92 ;  /* 0x000000ffff2a7224 */ /* 0x000fe200078e005c */
[----:B------:R-:W-:Y:S02]  /*3510*/  PRMT R165, R165, 0x5410, R43 ;  /* 0x00005410a5a57816 */ /* 0x000fe4000000002b */
[----:B------:R-:W-:-:S04]  /*3520*/  MOV R43, R93 ;  /* 0x0000005d002b7202 */ /* 0x000fc80000000f00 */
[----:B------:R-:W-:Y:S01]  /*3530*/  PRMT R169, R42, 0x5410, R43 ;  /* 0x000054102aa97816 */ /* 0x000fe2000000002b */
[----:B------:R-:W-:Y:S02]  /*3540*/  IMAD.MOV.U32 R42, RZ, RZ, R125 ;  /* 0x000000ffff2a7224 */ /* 0x000fe400078e007d */
[----:B------:R-:W-:Y:S01]  /*3550*/  IMAD.MOV.U32 R43, RZ, RZ, R74 ;  /* 0x000000ffff2b7224 */ /* 0x000fe200078e004a */
[----:B--2---:R-:W-:Y:S01]  /*3560*/  R2UR UR4, R40 ;  /* 0x00000000280472ca */ /* 0x004fe200000e0000 */
[----:B------:R-:W-:-:S05]  /*3570*/  IMAD.MOV.U32 R40, RZ, RZ, R81 ;  /* 0x000000ffff287224 */ /* 0x000fca00078e0051 */
[----:B------:R-:W-:Y:S01]  /*3580*/  PRMT R166, R40, 0x5410, R41 ;  /* 0x0000541028a67816 */ /* 0x000fe20000000029 */
[----:B------:R-:W-:Y:S02]  /*3590*/  IMAD.MOV.U32 R40, RZ, RZ, R84 ;  /* 0x000000ffff287224 */ /* 0x000fe400078e0054 */
[----:B------:R-:W-:-:S04]  /*35a0*/  IMAD.MOV.U32 R41, RZ, RZ, R85 ;  /* 0x000000ffff297224 */ /* 0x000fc800078e0055 */
[----:B------:R-:W-:Y:S01]  /*35b0*/  UISETP.NE.AND UP0, UPT, UR4, 0x3, UPT ;  /* 0x000000030400788c */ /* 0x000fe2000bf05270 */
[----:B------:R-:W-:Y:S01]  /*35c0*/  PRMT R168, R40, 0x5410, R41 ;  /* 0x0000541028a87816 */ /* 0x000fe20000000029 */
[----:B------:R-:W-:Y:S02]  /*35d0*/  IMAD.MOV.U32 R41, RZ, RZ, R124 ;  /* 0x000000ffff297224 */ /* 0x000fe400078e007c */
[----:B------:R-:W-:Y:S02]  /*35e0*/  IMAD.MOV.U32 R40, RZ, RZ, R75 ;  /* 0x000000ffff287224 */ /* 0x000fe400078e004b */
[----:B------:R-:W-:Y:S02]  /*35f0*/  PLOP3.LUT P2, PT, PT, PT, UP0, 0x80, 0x0 ;  /* 0x000000000000781c */ /* 0x000fe40003f4f008 */
        /* <DEDUP_REMOVED lines=14> */
[----:B------:R-:W-:Y:S02]  /*36e0*/  IMAD.MOV.U32 R41, RZ, RZ, R129 ;  /* 0x000000ffff297224 */ /* 0x000fe400078e0081 */
[----:B------:R-:W-:-:S03]  /*36f0*/  IMAD.MOV.U32 R42, RZ, RZ, R94 ;  /* 0x000000ffff2a7224 */ /* 0x000fc600078e005e */
[----:B------:R-:W-:Y:S01]  /*3700*/  PRMT R172, R40, 0x5410, R41 ;  /* 0x0000541028ac7816 */ /* 0x000fe20000000029 */
[----:B-----5:R-:W-:Y:S01]  /*3710*/  IMAD.MOV.U32 R40, RZ, RZ, R49 ;  /* 0x000000ffff287224 */ /* 0x020fe200078e0031 */
[----:B------:R-:W-:Y:S02]  /*3720*/  MOV R41, R48 ;  /* 0x0000003000297202 */ /* 0x000fe40000000f00 */
[----:B------:R-:W-:Y:S02]  /*3730*/  PRMT R171, R42, 0x5410, R43 ;  /* 0x000054102aab7816 */ /* 0x000fe4000000002b */
        /* <DEDUP_REMOVED lines=32> */
[----:B------:R-:W-:-:S03]  /*3940*/  IMAD.MOV.U32 R41, RZ, RZ, R71 ;  /* 0x000000ffff297224 */ /* 0x000fc600078e0047 */
[----:B------:R-:W-:Y:S02]  /*3950*/  PRMT R163, R40, 0x7610, R163 ;  /* 0x0000761028a37816 */ /* 0x000fe400000000a3 */
[----:B------:R-:W-:Y:S01]  /*3960*/  PRMT R164, R164, 0x5410, R41 ;  /* 0x00005410a4a47816 */ /* 0x000fe20000000029 */
[----:B------:R-:W-:Y:S06]  /*3970*/  @!P2 BRA `(.L_x_3660) ;  /* 0x000000000004a947 */ /* 0x000fec0003800000 */
[----:B------:R-:W-:Y:S01]  /*3980*/  BPT.TRAP 0x1 ;  /* 0x000000040000795c */ /* 0x000fe20000300000 */
.L_x_3660:
[----:B------:R-:W-:Y:S01]  /*3990*/  IMAD R98, R16, 0x8, R2 ;  /* 0x0000000810627824 */ /* 0x000fe200078e0202 */
[----:B------:R-:W-:Y:S01]  /*39a0*/  SHF.L.U32 R99, R204, 0x1f, RZ ;  /* 0x0000001fcc637819 */ /* 0x000fe200000006ff */
[----:B------:R-:W-:Y:S03]  /*39b0*/  BSSY B1, `(.L_x_3661) ;  /* 0x0000003000017945 */ /* 0x000fe60003800000 */
[----:B------:R-:W0:Y:S02]  /*39c0*/  SYNCS.PHASECHK.TRANS64.TRYWAIT P5, [R98+URZ+0x36890], R99 ;  /* 0x03689063620075a7 */ /* 0x000e2400080a017f */
[----:B0-----:R-:W-:Y:S05]  /*39d0*/  @!P5 BRA `(.L_x_3662) ;  /* 0x0000025800d8d947 */ /* 0x001fea0003800000 */
.L_x_4025:
[----:B------:R-:W-:Y:S05]  /*39e0*/  BSYNC B1 ;  /* 0x0000000000017941 */ /* 0x000fea0003800000 */
.L_x_3661:
        /* <DEDUP_REMOVED lines=9> */
[----:B------:R-:W-:Y:S02]  /*3a80*/  SHF.R.U64 R91, R128, 0x10, R129 ;  /* 0x00000010805b7819 */ /* 0x000fe40000001281 */
[--C-:B------:R-:W-:Y:S02]  /*3a90*/  SHF.R.U64 R88, R124, 0x10, R125.reuse ;  /* 0x000000107c587819 */ /* 0x100fe4000000127d */
[----:B------:R-:W-:Y:S01]  /*3aa0*/  SHF.R.U32.HI R124, RZ, 0x10, R125 ;  /* 0x00000010ff7c7819 */ /* 0x000fe2000001167d */
[----:B------:R-:W-:Y:S01]  /*3ab0*/  HADD2.F32 R91, -RZ, R91.H0_H0 ;  /* 0x2000005bff5b7230 */ /* 0x000fe20000004100 */
[----:B------:R-:W-:Y:S01]  /*3ac0*/  SHF.R.U32.HI R128, RZ, 0x10, R129 ;  /* 0x00000010ff807819 */ /* 0x000fe20000011681 */
[--C-:B--2---:R-:W-:Y:S02]  /*3ad0*/  HADD2.F32 R125, -RZ, R41.reuse.H1_H1 ;  /* 0x30000029ff7d7230 */ /* 0x104fe40000004100 */
[----:B------:R-:W-:Y:S02]  /*3ae0*/  HADD2.F32 R129, -RZ, R41.H0_H0 ;  /* 0x20000029ff817230 */ /* 0x000fe40000004100 */
[----:B------:R-:W-:-:S02]  /*3af0*/  HADD2.F32 R88, -RZ, R88.H0_H0 ;  /* 0x20000058ff587230 */ /* 0x000fc40000004100 */
[-C--:B------:R-:W-:Y:S01]  /*3b00*/  FMUL.FTZ R41, R125, R91.reuse ;  /* 0x0000005b7d297220 */ /* 0x080fe20000410000 */
[----:B------:R-:W-:Y:S02]  /*3b10*/  HADD2.F32 R128, -RZ, R128.H0_H0 ;  /* 0x20000080ff807230 */ /* 0x000fe40000004100 */
[C---:B------:R-:W-:Y:S01]  /*3b20*/  FMUL.FTZ R91, R129.reuse, R91 ;  /* 0x0000005b815b7220 */ /* 0x040fe20000410000 */
[----:B------:R-:W-:Y:S02]  /*3b30*/  HADD2.F32 R124, -RZ, R124.H0_H0 ;  /* 0x2000007cff7c7230 */ /* 0x000fe40000004100 */
[----:B------:R-:W-:Y:S01]  /*3b40*/  FFMA.FTZ R41, R129, R88, -R41 ;  /* 0x0000005881297223 */ /* 0x000fe20000010829 */
[----:B------:R-:W-:Y:S01]  /*3b50*/  MOV R129, R40 ;  /* 0x0000002800817202 */ /* 0x000fe20000000f00 */
[----:B------:R-:W-:Y:S01]  /*3b60*/  FFMA.FTZ R88, R125, R88, R91 ;  /* 0x000000587d587223 */ /* 0x000fe2000001005b */
[--C-:B------:R-:W-:Y:S02]  /*3b70*/  HADD2.F32 R91, -RZ, R43.reuse.H1_H1 ;  /* 0x3000002bff5b7230 */ /* 0x100fe40000004100 */
[----:B------:R-:W-:-:S02]  /*3b80*/  HADD2.F32 R125, -RZ, R43.H0_H0 ;  /* 0x2000002bff7d7230 */ /* 0x000fc40000004100 */
[--C-:B------:R-:W-:Y:S02]  /*3b90*/  HADD2.F32 R40, -RZ, R129.reuse.H1_H1 ;  /* 0x30000081ff287230 */ /* 0x100fe40000004100 */
[----:B------:R-:W-:Y:S01]  /*3ba0*/  FMUL.FTZ R43, R91, R128 ;  /* 0x000000805b2b7220 */ /* 0x000fe20000410000 */
[----:B------:R-:W-:Y:S01]  /*3bb0*/  HADD2.F32 R129, -RZ, R129.H0_H0 ;  /* 0x20000081ff817230 */ /* 0x000fe20000004100 */
[----:B------:R-:W-:Y:S02]  /*3bc0*/  F2FP.F16.F32.PACK_AB R41, R88, R41 ;  /* 0x000000295829723e */ /* 0x000fe400000000ff */
[C---:B------:R-:W-:Y:S01]  /*3bd0*/  FFMA.FTZ R43, R125.reuse, R124, -R43 ;  /* 0x0000007c7d2b7223 */ /* 0x040fe2000001082b */
[----:B------:R-:W-:Y:S01]  /*3be0*/  FMUL.FTZ R125, R125, R128 ;  /* 0x000000807d7d7220 */ /* 0x000fe20000410000 */
[----:B------:R-:W-:-:S03]  /*3bf0*/  HADD2.F32 R128, -RZ, R172.H0_H0 ;  /* 0x200000acff807230 */ /* 0x000fc60000004100 */
        /* <DEDUP_REMOVED lines=17> */
.L_x_3668:
[----:B------:R-:W-:Y:S05]  /*3d10*/  BSYNC B3 ;  /* 0x0000000000037941 */ /* 0x000fea0003800000 */
.L_x_3667:
[----:B--2---:R1:W-:Y:S02]  /*3d20*/  STG.E.128 desc[UR60][R46.64], R40 ;  /* 0x000000282e007986 */ /* 0x0043e4000c101d3c */
.L_x_3666:
[----:B------:R-:W-:Y:S05]  /*3d30*/  BSYNC B2 ;  /* 0x0000000000027941 */ /* 0x000fea0003800000 */
.L_x_3665:
        /* <DEDUP_REMOVED lines=9> */
[----:B------:R-:W-:Y:S01]  /*3dd0*/  SHF.R.U32.HI R92, RZ, 0x10, R93 ;  /* 0x00000010ff5c7819 */ /* 0x000fe2000001165d */
[----:B------:R-:W-:Y:S01]  /*3de0*/  HADD2.F32 R124, -RZ, R171.H1_H1 ;  /* 0x300000abff7c7230 */ /* 0x000fe20000004100 */
[--C-:B------:R-:W-:Y:S01]  /*3df0*/  SHF.R.U64 R93, R94, 0x10, R95.reuse ;  /* 0x000000105e5d7819 */ /* 0x100fe2000000125f */
[----:B------:R-:W-:Y:S01]  /*3e00*/  HADD2.F32 R88, -RZ, R88.H0_H0 ;  /* 0x20000058ff587230 */ /* 0x000fe20000004100 */
[----:B------:R-:W-:Y:S01]  /*3e10*/  SHF.R.U32.HI R94, RZ, 0x10, R95 ;  /* 0x00000010ff5e7819 */ /* 0x000fe2000001165f */
[----:B------:R-:W-:Y:S02]  /*3e20*/  HADD2.F32 R41, -RZ, R91.H1_H1 ;  /* 0x3000005bff297230 */ /* 0x000fe40000004100 */
        /* <DEDUP_REMOVED lines=9> */
[----:B------:R-:W-:-:S04]  /*3ec0*/  IMAD.MOV.U32 R41, RZ, RZ, R43 ;  /* 0x000000ffff297224 */ /* 0x000fc800078e002b */
[----:B------:R-:W-:Y:S01]  /*3ed0*/  F2FP.F16.F32.PACK_AB R93, R93, R95 ;  /* 0x0000005f5d5d723e */ /* 0x000fe200000000ff */
[--C-:B------:R-:W-:Y:S02]  /*3ee0*/  HADD2.F32 R43, -RZ, R41.reuse.H1_H1 ;  /* 0x30000029ff2b7230 */ /* 0x100fe40000004100 */
[----:B------:R-:W-:-:S03]  /*3ef0*/  HADD2.F32 R41, -RZ, R41.H0_H0 ;  /* 0x20000029ff297230 */ /* 0x000fc60000004100 */
[-C--:B------:R-:W-:Y:S02]  /*3f00*/  FMUL.FTZ R88, R43, R94.reuse ;  /* 0x0000005e2b587220 */ /* 0x080fe40000410000 */
[C---:B------:R-:W-:Y:S02]  /*3f10*/  FMUL.FTZ R94, R41.reuse, R94 ;  /* 0x0000005e295e7220 */ /* 0x040fe40000410000 */
[-C--:B------:R-:W-:Y:S01]  /*3f20*/  FFMA.FTZ R41, R41, R92.reuse, -R88 ;  /* 0x0000005c29297223 */ /* 0x080fe20000010858 */
[----:B------:R-:W-:Y:S02]  /*3f30*/  IMAD.MOV.U32 R88, RZ, RZ, R42 ;  /* 0x000000ffff587224 */ /* 0x000fe400078e002a */
[----:B------:R-:W-:Y:S01]  /*3f40*/  FFMA.FTZ R43, R43, R92, R94 ;  /* 0x0000005c2b2b7223 */ /* 0x000fe2000001005e */
[--C-:B------:R-:W-:Y:S02]  /*3f50*/  HADD2.F32 R42, -RZ, R40.reuse.H0_H0 ;  /* 0x20000028ff2a7230 */ /* 0x100fe40000004100 */
[----:B------:R-:W-:-:S02]  /*3f60*/  HADD2.F32 R40, -RZ, R40.H1_H1 ;  /* 0x30000028ff287230 */ /* 0x000fc40000004100 */
[----:B------:R-:W-:Y:S01]  /*3f70*/  HADD2.F32 R92, -RZ, R171.H0_H0 ;  /* 0x200000abff5c7230 */ /* 0x000fe20000004100 */
[----:B------:R-:W-:Y:S01]  /*3f80*/  F2FP.F16.F32.PACK_AB R43, R43, R41 ;  /* 0x000000292b2b723e */ /* 0x000fe200000000ff */
[----:B------:R-:W-:-:S03]  /*3f90*/  IMAD.MOV.U32 R41, RZ, RZ, R93 ;  /* 0x000000ffff297224 */ /* 0x000fc600078e005d */
[-C--:B------:R-:W-:Y:S01]  /*3fa0*/  FMUL.FTZ R94, R40, R92.reuse ;  /* 0x0000005c285e7220 */ /* 0x080fe20000410000 */
[----:B------:R-:W-:-:S03]  /*3fb0*/  FMUL.FTZ R92, R42, R92 ;  /* 0x0000005c2a5c7220 */ /* 0x000fc60000410000 */
[-C--:B------:R-:W-:Y:S01]  /*3fc0*/  FFMA.FTZ R42, R42, R91.reuse, -R94 ;  /* 0x0000005b2a2a7223 */ /* 0x080fe2000001085e */
[----:B------:R-:W-:Y:S01]  /*3fd0*/  FFMA.FTZ R40, R40, R91, R92 ;  /* 0x0000005b28287223 */ /* 0x000fe2000001005c */
[--C-:B------:R-:W-:Y:S02]  /*3fe0*/  HADD2.F32 R92, -RZ, R88.reuse.H0_H0 ;  /* 0x20000058ff5c7230 */ /* 0x100fe40000004100 */
[----:B------:R-:W-:Y:S02]  /*3ff0*/  HADD2.F32 R88, -RZ, R88.H1_H1 ;  /* 0x30000058ff587230 */ /* 0x000fe40000004100 */
[----:B------:R-:W-:Y:S01]  /*4000*/  HADD2.F32 R91, -RZ, R169.H1_H1 ;  /* 0x300000a9ff5b7230 */ /* 0x000fe20000004100 */
[----:B------:R-:W-:Y:S02]  /*4010*/  F2FP.F16.F32.PACK_AB R40, R40, R42 ;  /* 0x0000002a2828723e */ /* 0x000fe400000000ff */
[-C--:B------:R-:W-:Y:S01]  /*4020*/  FMUL.FTZ R94, R88, R124.reuse ;  /* 0x0000007c585e7220 */ /* 0x080fe20000410000 */
[----:B------:R-:W-:-:S03]  /*4030*/  FMUL.FTZ R124, R92, R124 ;  /* 0x0000007c5c7c7220 */ /* 0x000fc60000410000 */
[-C--:B------:R-:W-:Y:S01]  /*4040*/  FFMA.FTZ R94, R92, R91.reuse, -R94 ;  /* 0x0000005b5c5e7223 */ /* 0x080fe2000001085e */
[----:B------:R-:W-:-:S05]  /*4050*/  FFMA.FTZ R124, R88, R91, R124 ;  /* 0x0000005b587c7223 */ /* 0x000fca000001007c */
[----:B------:R-:W-:-:S04]  /*4060*/  F2FP.F16.F32.PACK_AB R94, R124, R94 ;  /* 0x0000005e7c5e723e */ /* 0x000fc800000000ff */
[----:B------:R-:W-:-:S07]  /*4070*/  MOV R42, R94 ;  /* 0x0000005e002a7202 */ /* 0x000fce0000000f00 */
.L_x_3672:
[----:B------:R-:W-:Y:S05]  /*4080*/  BSYNC B3 ;  /* 0x0000000000037941 */ /* 0x000fea0003800000 */
.L_x_3671:
[----:B--2---:R2:W-:Y:S02]  /*4090*/  STG.E.128 desc[UR60][R46.64+0x40], R40 ;  /* 0x000040282e007986 */ /* 0x0045e4000c101d3c */
.L_x_3670:
[----:B------:R-:W-:Y:S05]  /*40a0*/  BSYNC B2 ;  /* 0x0000000000027941 */ /* 0x000fea0003800000 */
.L_x_3669:
        /* <DEDUP_REMOVED lines=22> */
[----:B------:R-:W-:Y:S01]  /*4210*/  IMAD.MOV.U32 R40, RZ, RZ, R43 ;  /* 0x000000ffff287224 */ /* 0x000fe200078e002b */
[----:B------:R-:W-:Y:S01]  /*4220*/  F2FP.F16.F32.PACK_AB R88, R91, R88 ;  /* 0x000000585b58723e */ /* 0x000fe200000000ff */
[----:B------:R-:W-:Y:S02]  /*4230*/  HADD2.F32 R43, -RZ, R86.H0_H0 ;  /* 0x20000056ff2b7230 */ /* 0x000fe40000004100 */
[----:B------:R-:W-:-:S02]  /*4240*/  HADD2.F32 R84, -RZ, R84.H0_H0 ;  /* 0x20000054ff547230 */ /* 0x000fc40000004100 */
        /* <DEDUP_REMOVED lines=8> */
[----:B------:R-:W-:-:S02]  /*42d0*/  HADD2.F32 R42, -RZ, R85.H1_H1 ;  /* 0x30000055ff2a7230 */ /* 0x000fc40000004100 */
[----:B------:R-:W-:Y:S02]  /*42e0*/  HADD2.F32 R43, -RZ, R85.H0_H0 ;  /* 0x20000055ff2b7230 */ /* 0x000fe40000004100 */
[----:B------:R-:W-:Y:S02]  /*42f0*/  HADD2.F32 R85, -RZ, R168.H0_H0 ;  /* 0x200000a8ff557230 */ /* 0x000fe40000004100 */
        /* <DEDUP_REMOVED lines=11> */
[----:B------:R-:W-:Y:S01]  /*43b0*/  FFMA.FTZ R92, R84, R85, R92 ;  /* 0x00000055545c7223 */ /* 0x000fe2000001005c */
[----:B------:R-:W-:Y:S01]  /*43c0*/  F2FP.F16.F32.PACK_AB R84, R41, R40 ;  /* 0x000000282954723e */ /* 0x000fe200000000ff */
[----:B------:R-:W-:Y:S01]  /*43d0*/  IMAD.MOV.U32 R41, RZ, RZ, R88 ;  /* 0x000000ffff297224 */ /* 0x000fe200078e0058 */
[----:B------:R-:W-:Y:S02]  /*43e0*/  MOV R40, R42 ;  /* 0x0000002a00287202 */ /* 0x000fe40000000f00 */
[----:B------:R-:W-:Y:S01]  /*43f0*/  F2FP.F16.F32.PACK_AB R87, R92, R87 ;  /* 0x000000575c57723e */ /* 0x000fe200000000ff */
[----:B------:R-:W-:-:S04]  /*4400*/  IMAD.MOV.U32 R43, RZ, RZ, R84 ;  /* 0x000000ffff2b7224 */ /* 0x000fc800078e0054 */
[----:B------:R-:W-:-:S07]  /*4410*/  IMAD.MOV.U32 R42, RZ, RZ, R87 ;  /* 0x000000ffff2a7224 */ /* 0x000fce00078e0057 */
.L_x_3676:
[----:B------:R-:W-:Y:S05]  /*4420*/  BSYNC B3 ;  /* 0x0000000000037941 */ /* 0x000fea0003800000 */
.L_x_3675:
[----:B--2---:R3:W-:Y:S02]  /*4430*/  STG.E.128 desc[UR60][R46.64+0x80], R40 ;  /* 0x000080282e007986 */ /* 0x0047e4000c101d3c */
.L_x_3674:
[----:B------:R-:W-:Y:S05]  /*4440*/  BSYNC B2 ;  /* 0x0000000000027941 */ /* 0x000fea0003800000 */
.L_x_3673:
[----:B------:R-:W-:Y:S01]  /*4450*/  ISETP.NE.AND P3, PT, R35, RZ, PT ;  /* 0x000000ff2300720c */ /* 0x000fe20003f65270 */
[----:B------:R-:W-:-:S12]  /*4460*/  BSSY B2, `(.L_x_3677) ;  /* 0x0000037000027945 */ /* 0x000fd80003800000 */
[----:B------:R-:W-:Y:S05]  /*4470*/  @!P3 BRA `(.L_x_3678) ;  /* 0x0000000000d4b947 */ /* 0x000fea0003800000 */
[----:B-123--:R1:W2:Y:S01]  /*4480*/  LDS.128 R40, [R96+0x24800] ;  /* 0x0248000060287984 */ /* 0x00e2a20000000c00 */
[----:B------:R-:W-:Y:S01]  /*4490*/  ISETP.GE.AND P3, PT, R208, R126, PT ;  /* 0x0000007ed000720c */ /* 0x000fe20003f66270 */
[----:B------:R-:W-:-:S12]  /*44a0*/  BSSY B3, `(.L_x_3679) ;  /* 0x0000031000037945 */ /* 0x000fd80003800000 */
[----:B-1----:R-:W-:Y:S05]  /*44b0*/  @P3 BRA `(.L_x_3680) ;  /* 0x0000000000bc3947 */ /* 0x002fea0003800000 */
[----:B------:R-:W-:Y:S01]  /*44c0*/  SHF.R.U64 R85, R82, 0x10, R83 ;  /* 0x0000001052557819 */ /* 0x000fe20000001253 */
[----:B--2---:R-:W-:Y:S01]  /*44d0*/  IMAD.MOV.U32 R82, RZ, RZ, R41 ;  /* 0x000000ffff527224 */ /* 0x004fe200078e0029 */
[----:B------:R-:W-:-:S03]  /*44e0*/  SHF.R.U64 R80, R80, 0x10, R81 ;  /* 0x0000001050507819 */ /* 0x000fc60000001251 */
[----:B------:R-:W-:Y:S02]  /*44f0*/  HADD2.F32 R85, -RZ, R85.H0_H0 ;  /* 0x20000055ff557230 */ /* 0x000fe40000004100 */
[--C-:B------:R-:W-:Y:S02]  /*4500*/  HADD2.F32 R41, -RZ, R82.reuse.H1_H1 ;  /* 0x30000052ff297230 */ /* 0x100fe40000004100 */
[----:B------:R-:W-:Y:S02]  /*4510*/  HADD2.F32 R82, -RZ, R82.H0_H0 ;  /* 0x20000052ff527230 */ /* 0x000fe40000004100 */
[----:B------:R-:W-:Y:S02]  /*4520*/  HADD2.F32 R80, -RZ, R80.H0_H0 ;  /* 0x20000050ff507230 */ /* 0x000fe40000004100 */
[-C--:B------:R-:W-:Y:S01]  /*4530*/  FMUL.FTZ R84, R41, R85.reuse ;  /* 0x0000005529547220 */ /* 0x080fe20000410000 */
[----:B------:R-:W-:-:S03]  /*4540*/  FMUL.FTZ R85, R82, R85 ;  /* 0x0000005552557220 */ /* 0x000fc60000410000 */
[-C--:B------:R-:W-:Y:S01]  /*4550*/  FFMA.FTZ R84, R82, R80.reuse, -R84 ;  /* 0x0000005052547223 */ /* 0x080fe20000010854 */
[----:B------:R-:W-:Y:S01]  /*4560*/  FFMA.FTZ R85, R41, R80, R85 ;  /* 0x0000005029557223 */ /* 0x000fe20000010055 */
[----:B------:R-:W-:Y:S02]  /*4570*/  SHF.R.U32.HI R80, RZ, 0x10, R81 ;  /* 0x00000010ff507819 */ /* 0x000fe40000011651 */
[----:B------:R-:W-:Y:S01]  /*4580*/  MOV R81, R43 ;  /* 0x0000002b00517202 */ /* 0x000fe20000000f00 */
[----:B------:R-:W-:Y:S01]  /*4590*/  IMAD.MOV.U32 R43, RZ, RZ, R40 ;  /* 0x000000ffff2b7224 */ /* 0x000fe200078e0028 */
[----:B------:R-:W-:Y:S01]  /*45a0*/  SHF.R.U32.HI R41, RZ, 0x10, R83 ;  /* 0x00000010ff297819 */ /* 0x000fe20000011653 */
[----:B------:R-:W-:Y:S01]  /*45b0*/  HADD2.F32 R80, -RZ, R80.H0_H0 ;  /* 0x20000050ff507230 */ /* 0x000fe20000004100 */
[----:B------:R-:W-:Y:S01]  /*45c0*/  F2FP.F16.F32.PACK_AB R84, R85, R84 ;  /* 0x000000545554723e */ /* 0x000fe200000000ff */
[----:B------:R-:W-:Y:S02]  /*45d0*/  HADD2.F32 R40, -RZ, R81.H1_H1 ;  /* 0x30000051ff287230 */ /* 0x000fe40000004100 */
[----:B------:R-:W-:-:S02]  /*45e0*/  HADD2.F32 R41, -RZ, R41.H0_H0 ;  /* 0x20000029ff297230 */ /* 0x000fc40000004100 */
[----:B------:R-:W-:-:S03]  /*45f0*/  HADD2.F32 R81, -RZ, R81.H0_H0 ;  /* 0x20000051ff517230 */ /* 0x000fc60000004100 */
[CC--:B------:R-:W-:Y:S02]  /*4600*/  FMUL.FTZ R82, R40.reuse, R41.reuse ;  /* 0x0000002928527220 */ /* 0x0c0fe40000410000 */
[C---:B------:R-:W-:Y:S02]  /*4610*/  FMUL.FTZ R83, R81.reuse, R41 ;  /* 0x0000002951537220 */ /* 0x040fe40000410000 */
[-C--:B------:R-:W-:Y:S01]  /*4620*/  FFMA.FTZ R41, R81, R80.reuse, -R82 ;  /* 0x0000005051297223 */ /* 0x080fe20000010852 */
[----:B------:R-:W-:Y:S02]  /*4630*/  HADD2.F32 R81, -RZ, R167.H1_H1 ;  /* 0x300000a7ff517230 */ /* 0x000fe40000004100 */
[----:B------:R-:W-:Y:S01]  /*4640*/  FFMA.FTZ R40, R40, R80, R83 ;  /* 0x0000005028287223 */ /* 0x000fe20000010053 */
[--C-:B------:R-:W-:Y:S02]  /*4650*/  HADD2.F32 R80, -RZ, R43.reuse.H1_H1 ;  /* 0x3000002bff507230 */ /* 0x100fe40000004100 */
[----:B------:R-:W-:-:S02]  /*4660*/  HADD2.F32 R43, -RZ, R43.H0_H0 ;  /* 0x2000002bff2b7230 */ /* 0x000fc40000004100 */
[----:B------:R-:W-:Y:S02]  /*4670*/  HADD2.F32 R82, -RZ, R166.H1_H1 ;  /* 0x300000a6ff527230 */ /* 0x000fe40000004100 */
[-C--:B------:R-:W-:Y:S01]  /*4680*/  FMUL.FTZ R83, R80, R81.reuse ;  /* 0x0000005150537220 */ /* 0x080fe20000410000 */
[----:B------:R-:W-:-:S03]  /*4690*/  FMUL.FTZ R81, R43, R81 ;  /* 0x000000512b517220 */ /* 0x000fc60000410000 */
[-C--:B------:R-:W-:Y:S01]  /*46a0*/  FFMA.FTZ R43, R43, R82.reuse, -R83 ;  /* 0x000000522b2b7223 */ /* 0x080fe20000010853 */
[--C-:B------:R-:W-:Y:S02]  /*46b0*/  HADD2.F32 R83, -RZ, R42.reuse.H0_H0 ;  /* 0x2000002aff537230 */ /* 0x100fe40000004100 */
[----:B------:R-:W-:Y:S01]  /*46c0*/  FFMA.FTZ R80, R80, R82, R81 ;  /* 0x0000005250507223 */ /* 0x000fe20000010051 */
[----:B------:R-:W-:Y:S02]  /*46d0*/  HADD2.F32 R82, -RZ, R167.H0_H0 ;  /* 0x200000a7ff527230 */ /* 0x000fe40000004100 */
[----:B------:R-:W-:Y:S02]  /*46e0*/  HADD2.F32 R81, -RZ, R42.H1_H1 ;  /* 0x3000002aff517230 */ /* 0x000fe40000004100 */
[----:B------:R-:W-:Y:S01]  /*46f0*/  HADD2.F32 R42, -RZ, R166.H0_H0 ;  /* 0x200000a6ff2a7230 */ /* 0x000fe20000004100 */
[----:B------:R-:W-:Y:S02]  /*4700*/  F2FP.F16.F32.PACK_AB R43, R80, R43 ;  /* 0x0000002b502b723e */ /* 0x000fe400000000ff */
[-C--:B------:R-:W-:Y:S01]  /*4710*/  FMUL.FTZ R86, R81, R82.reuse ;  /* 0x0000005251567220 */ /* 0x080fe20000410000 */
[----:B------:R-:W-:-:S03]  /*4720*/  FMUL.FTZ R82, R83, R82 ;  /* 0x0000005253527220 */ /* 0x000fc60000410000 */
[-C--:B------:R-:W-:Y:S01]  /*4730*/  FFMA.FTZ R86, R83, R42.reuse, -R86 ;  /* 0x0000002a53567223 */ /* 0x080fe20000010856 */
[----:B------:R-:W-:Y:S01]  /*4740*/  FFMA.FTZ R82, R81, R42, R82 ;  /* 0x0000002a51527223 */ /* 0x000fe20000010052 */
[----:B------:R-:W-:Y:S01]  /*4750*/  F2FP.F16.F32.PACK_AB R42, R40, R41 ;  /* 0x00000029282a723e */ /* 0x000fe200000000ff */
[----:B------:R-:W-:Y:S02]  /*4760*/  IMAD.MOV.U32 R40, RZ, RZ, R43 ;  /* 0x000000ffff287224 */ /* 0x000fe400078e002b */
[----:B------:R-:W-:Y:S01]  /*4770*/  IMAD.MOV.U32 R41, RZ, RZ, R84 ;  /* 0x000000ffff297224 */ /* 0x000fe200078e0054 */
[----:B------:R-:W-:Y:S01]  /*4780*/  F2FP.F16.F32.PACK_AB R82, R82, R86 ;  /* 0x000000565252723e */ /* 0x000fe200000000ff */
[----:B------:R-:W-:-:S03]  /*4790*/  IMAD.MOV.U32 R43, RZ, RZ, R42 ;  /* 0x000000ffff2b7224 */ /* 0x000fc600078e002a */
[----:B------:R-:W-:-:S07]  /*47a0*/  MOV R42, R82 ;  /* 0x00000052002a7202 */ /* 0x000fce0000000f00 */
.L_x_3680:
[----:B------:R-:W-:Y:S05]  /*47b0*/  BSYNC B3 ;  /* 0x0000000000037941 */ /* 0x000fea0003800000 */
.L_x_3679:
[----:B--2---:R4:W-:Y:S02]  /*47c0*/  STG.E.128 desc[UR60][R46.64+0xc0], R40 ;  /* 0x0000c0282e007986 */ /* 0x0049e4000c101d3c */
.L_x_3678:
[----:B------:R-:W-:Y:S05]  /*47d0*/  BSYNC B2 ;  /* 0x0000000000027941 */ /* 0x000fea0003800000 */
.L_x_3677:
        /* <DEDUP_REMOVED lines=18> */
[C---:B------:R-:W-:Y:S01]  /*4900*/  FMUL.FTZ R77, R80.reuse, R78 ;  /* 0x0000004e504d7220 */ /* 0x040fe20000410000 */
[----:B------:R-:W-:Y:S02]  /*4910*/  HADD2.F32 R76, -RZ, R76.H0_H0 ;  /* 0x2000004cff4c7230 */ /* 0x000fe40000004100 */
[-C--:B------:R-:W-:Y:S01]  /*4920*/  FMUL.FTZ R78, R81, R79.reuse ;  /* 0x0000004f514e7220 */ /* 0x080fe20000410000 */
[----:B------:R-:W-:Y:S02]  /*4930*/  HADD2.F32 R43, -RZ, R43.H0_H0 ;  /* 0x2000002bff2b7230 */ /* 0x000fe40000004100 */
[-C--:B------:R-:W-:Y:S01]  /*4940*/  FFMA.FTZ R77, R41, R76.reuse, -R77 ;  /* 0x0000004c294d7223 */ /* 0x080fe2000001084d */
[----:B------:R-:W-:Y:S02]  /*4950*/  FFMA.FTZ R83, R80, R76, R83 ;  /* 0x0000004c50537223 */ /* 0x000fe40000010053 */
[C---:B------:R-:W-:Y:S01]  /*4960*/  FMUL.FTZ R79, R43.reuse, R79 ;  /* 0x0000004f2b4f7220 */ /* 0x040fe20000410000 */
[----:B------:R-:W-:Y:S01]  /*4970*/  FFMA.FTZ R78, R43, R82, -R78 ;  /* 0x000000522b4e7223 */ /* 0x000fe2000001084e */
[----:B------:R-:W-:-:S02]  /*4980*/  HADD2.F32 R41, -RZ, R165.H1_H1 ;  /* 0x300000a5ff297230 */ /* 0x000fc40000004100 */
[----:B------:R-:W-:Y:S02]  /*4990*/  HADD2.F32 R43, -RZ, R164.H0_H0 ;  /* 0x200000a4ff2b7230 */ /* 0x000fe40000004100 */
[----:B------:R-:W-:Y:S01]  /*49a0*/  FFMA.FTZ R79, R81, R82, R79 ;  /* 0x00000052514f7223 */ /* 0x000fe2000001004f */
[----:B------:R-:W-:Y:S01]  /*49b0*/  HADD2.F32 R80, -RZ, R42.H1_H1 ;  /* 0x3000002aff507230 */ /* 0x000fe20000004100 */
[----:B------:R-:W-:Y:S01]  /*49c0*/  F2FP.F16.F32.PACK_AB R77, R83, R77 ;  /* 0x0000004d534d723e */ /* 0x000fe200000000ff */
[----:B------:R-:W-:Y:S02]  /*49d0*/  HADD2.F32 R165, -RZ, R165.H0_H0 ;  /* 0x200000a5ffa57230 */ /* 0x000fe40000004100 */
[----:B------:R-:W-:Y:S02]  /*49e0*/  HADD2.F32 R76, -RZ, R40.H1_H1 ;  /* 0x30000028ff4c7230 */ /* 0x000fe40000004100 */
[----:B------:R-:W-:Y:S01]  /*49f0*/  FMUL.FTZ R84, R80, R43 ;  /* 0x0000002b50547220 */ /* 0x000fe20000410000 */
[----:B------:R-:W-:Y:S01]  /*4a00*/  HADD2.F32 R42, -RZ, R42.H0_H0 ;  /* 0x2000002aff2a7230 */ /* 0x000fe20000004100 */
[----:B------:R-:W-:Y:S01]  /*4a10*/  F2FP.F16.F32.PACK_AB R78, R79, R78 ;  /* 0x0000004e4f4e723e */ /* 0x000fe200000000ff */
[----:B------:R-:W-:-:S02]  /*4a20*/  HADD2.F32 R40, -RZ, R40.H0_H0 ;  /* 0x20000028ff287230 */ /* 0x000fc40000004100 */
[----:B------:R-:W-:Y:S01]  /*4a30*/  FMUL.FTZ R81, R76, R165 ;  /* 0x000000a54c517220 */ /* 0x000fe20000410000 */
[----:B------:R-:W-:Y:S02]  /*4a40*/  HADD2.F32 R82, -RZ, R163.H1_H1 ;  /* 0x300000a3ff527230 */ /* 0x000fe40000004100 */
[----:B------:R-:W-:Y:S01]  /*4a50*/  FMUL.FTZ R43, R42, R43 ;  /* 0x0000002b2a2b7220 */ /* 0x000fe20000410000 */
[C---:B------:R-:W-:Y:S01]  /*4a60*/  FMUL.FTZ R165, R40.reuse, R165 ;  /* 0x000000a528a57220 */ /* 0x040fe20000410000 */
[-C--:B------:R-:W-:Y:S01]  /*4a70*/  FFMA.FTZ R81, R40, R41.reuse, -R81 ;  /* 0x0000002928517223 */ /* 0x080fe20000010851 */
[-C--:B------:R-:W-:Y:S01]  /*4a80*/  FFMA.FTZ R84, R42, R82.reuse, -R84 ;  /* 0x000000522a547223 */ /* 0x080fe20000010854 */
[----:B------:R-:W-:Y:S01]  /*4a90*/  FFMA.FTZ R43, R80, R82, R43 ;  /* 0x00000052502b7223 */ /* 0x000fe2000001002b */
[----:B------:R-:W-:Y:S01]  /*4aa0*/  FFMA.FTZ R165, R76, R41, R165 ;  /* 0x000000294ca57223 */ /* 0x000fe200000100a5 */
[----:B------:R-:W-:-:S03]  /*4ab0*/  IMAD.MOV.U32 R41, RZ, RZ, R77 ;  /* 0x000000ffff297224 */ /* 0x000fc600078e004d */
[----:B------:R-:W-:Y:S02]  /*4ac0*/  F2FP.F16.F32.PACK_AB R43, R43, R84 ;  /* 0x000000542b2b723e */ /* 0x000fe400000000ff */
[----:B------:R-:W-:-:S03]  /*4ad0*/  F2FP.F16.F32.PACK_AB R81, R165, R81 ;  /* 0x00000051a551723e */ /* 0x000fc600000000ff */
[----:B------:R-:W-:Y:S02]  /*4ae0*/  IMAD.MOV.U32 R42, RZ, RZ, R43 ;  /* 0x000000ffff2a7224 */ /* 0x000fe400078e002b */
[----:B------:R-:W-:Y:S02]  /*4af0*/  IMAD.MOV.U32 R40, RZ, RZ, R81 ;  /* 0x000000ffff287224 */ /* 0x000fe400078e0051 */
[----:B------:R-:W-:-:S07]  /*4b00*/  IMAD.MOV.U32 R43, RZ, RZ, R78 ;  /* 0x000000ffff2b7224 */ /* 0x000fce00078e004e */
.L_x_3684:
[----:B------:R-:W-:Y:S05]  /*4b10*/  BSYNC B3 ;  /* 0x0000000000037941 */ /* 0x000fea0003800000 */
.L_x_3683:
[----:B--2---:R1:W-:Y:S02]  /*4b20*/  STG.E.128 desc[UR60][R46.64+0x100], R40 ;  /* 0x000100282e007986 */ /* 0x0043e4000c101d3c */
.L_x_3682:
[----:B------:R-:W-:Y:S05]  /*4b30*/  BSYNC B2 ;  /* 0x0000000000027941 */ /* 0x000fea0003800000 */
.L_x_3681:
        /* <DEDUP_REMOVED lines=46> */
[----:B------:R-:W-:Y:S02]  /*4e20*/  F2FP.F16.F32.PACK_AB R43, R162, R43 ;  /* 0x0000002ba22b723e */ /* 0x000fe400000000ff */
[----:B------:R-:W-:-:S03]  /*4e30*/  MOV R40, R77 ;  /* 0x0000004d00287202 */ /* 0x000fc60000000f00 */
[----:B------:R-:W-:Y:S02]  /*4e40*/  IMAD.MOV.U32 R42, RZ, RZ, R43 ;  /* 0x000000ffff2a7224 */ /* 0x000fe400078e002b */
[----:B------:R-:W-:-:S07]  /*4e50*/  IMAD.MOV.U32 R43, RZ, RZ, R74 ;  /* 0x000000ffff2b7224 */ /* 0x000fce00078e004a */
.L_x_3686:
[----:B------:R-:W-:Y:S05]  /*4e60*/  BSYNC B2 ;  /* 0x0000000000027941 */ /* 0x000fea0003800000 */
.L_x_3685:
[----:B--2---:R1:W-:Y:S02]  /*4e70*/  STG.E.128 desc[UR60][R46.64+0x140], R40 ;  /* 0x000140282e007986 */ /* 0x0043e4000c101d3c */
.L_x_3664:
[----:B------:R-:W-:Y:S05]  /*4e80*/  BSYNC B1 ;  /* 0x0000000000017941 */ /* 0x000fea0003800000 */
.L_x_3663:
        /* <DEDUP_REMOVED lines=9> */
[----:B------:R-:W-:Y:S01]  /*4f20*/  HADD2.F32 R163, -RZ, R163.H0_H0 ;  /* 0x200000a3ffa37230 */ /* 0x000fe20000004100 */
        /* <DEDUP_REMOVED lines=14> */
[----:B------:R-:W-:Y:S02]  /*5010*/  HADD2.F32 R164, -RZ, R164.H1_H1 ;  /* 0x300000a4ffa47230 */ /* 0x000fe40000004100 */
[-C--:B------:R-:W-:Y:S01]  /*5020*/  FFMA.FTZ R68, R41, R46.reuse, -R68 ;  /* 0x0000002e29447223 */ /* 0x080fe20000010844 */
[----:B------:R-:W-:Y:S01]  /*5030*/  FFMA.FTZ R73, R69, R46, R73 ;  /* 0x0000002e45497223 */ /* 0x000fe20000010049 */
[C---:B------:R-:W-:Y:S01]  /*5040*/  FMUL.FTZ R70, R43.reuse, R70 ;  /* 0x000000462b467220 */ /* 0x040fe20000410000 */
[----:B------:R-:W-:Y:S01]  /*5050*/  FFMA.FTZ R47, R43, R72, -R47 ;  /* 0x000000482b2f7223 */ /* 0x000fe2000001082f */
[----:B------:R-:W-:-:S02]  /*5060*/  HADD2.F32 R43, -RZ, R40.H1_H1 ;  /* 0x30000028ff2b7230 */ /* 0x000fc40000004100 */
[----:B------:R-:W-:Y:S02]  /*5070*/  HADD2.F32 R46, -RZ, R42.H1_H1 ;  /* 0x3000002aff2e7230 */ /* 0x000fe40000004100 */
[----:B------:R-:W-:Y:S01]  /*5080*/  FFMA.FTZ R70, R71, R72, R70 ;  /* 0x0000004847467223 */ /* 0x000fe20000010046 */
[----:B------:R-:W-:Y:S02]  /*5090*/  HADD2.F32 R40, -RZ, R40.H0_H0 ;  /* 0x20000028ff287230 */ /* 0x000fe40000004100 */
[-C--:B------:R-:W-:Y:S01]  /*50a0*/  FMUL.FTZ R69, R43, R163.reuse ;  /* 0x000000a32b457220 */ /* 0x080fe20000410000 */
[----:B------:R-:W-:Y:S02]  /*50b0*/  HADD2.F32 R42, -RZ, R42.H0_H0 ;  /* 0x2000002aff2a7230 */ /* 0x000fe40000004100 */
[----:B------:R-:W-:Y:S01]  /*50c0*/  FMUL.FTZ R71, R46, R164 ;  /* 0x000000a42e477220 */ /* 0x000fe20000410000 */
        /* <DEDUP_REMOVED lines=8> */
[----:B------:R-:W-:Y:S02]  /*5150*/  F2FP.F16.F32.PACK_AB R41, R73, R68 ;  /* 0x000000444929723e */ /* 0x000fe400000000ff */
[----:B------:R-:W-:Y:S02]  /*5160*/  F2FP.F16.F32.PACK_AB R43, R70, R47 ;  /* 0x0000002f462b723e */ /* 0x000fe400000000ff */
[----:B------:R-:W-:Y:S02]  /*5170*/  F2FP.F16.F32.PACK_AB R40, R40, R69 ;  /* 0x000000452828723e */ /* 0x000fe400000000ff */
[----:B------:R-:W-:-:S07]  /*5180*/  F2FP.F16.F32.PACK_AB R42, R164, R71 ;  /* 0x00000047a42a723e */ /* 0x000fce00000000ff */
.L_x_3691:
[----:B------:R-:W-:Y:S05]  /*5190*/  BSYNC B2 ;  /* 0x0000000000027941 */ /* 0x000fea0003800000 */
.L_x_3690:
[----:B--2---:R1:W-:Y:S02]  /*51a0*/  STG.E.128 desc[UR60][R44.64], R40 ;  /* 0x000000282c007986 */ /* 0x0043e4000c101d3c */
.L_x_3689:
[----:B------:R-:W-:Y:S05]  /*51b0*/  BSYNC B1 ;  /* 0x0000000000017941 */ /* 0x000fea0003800000 */
.L_x_3688:
        /* <DEDUP_REMOVED lines=8> */
[--C-:B--2---:R-:W-:Y:S01]  /*5240*/  HADD2.F32 R66, -RZ, R41.reuse.H0_H0 ;  /* 0x20000029ff427230 */ /* 0x104fe20000004100 */
[--C-:B------:R-:W-:Y:S02]  /*5250*/  SHF.R.U64 R47, R64, 0x10, R65.reuse ;  /* 0x00000010402f7819 */ /* 0x100fe40000001241 */
[----:B------:R-:W-:Y:S01]  /*5260*/  SHF.R.U32.HI R64, RZ, 0x10, R65 ;  /* 0x00000010ff407819 */ /* 0x000fe20000011641 */
[----:B------:R-:W-:Y:S01]  /*5270*/  IMAD.MOV.U32 R65, RZ, RZ, R43 ;  /* 0x000000ffff417224 */ /* 0x000fe200078e002b */
[----:B------:R-:W-:Y:S01]  /*5280*/  SHF.R.U32.HI R68, RZ, 0x10, R67 ;  /* 0x00000010ff447819 */ /* 0x000fe20000011643 */
[----:B------:R-:W-:Y:S02]  /*5290*/  HADD2.F32 R67, -RZ, R46.H0_H0 ;  /* 0x2000002eff437230 */ /* 0x000fe40000004100 */
[----:B------:R-:W-:Y:S02]  /*52a0*/  HADD2.F32 R46, -RZ, R41.H1_H1 ;  /* 0x30000029ff2e7230 */ /* 0x000fe40000004100 */
[----:B------:R-:W-:-:S02]  /*52b0*/  HADD2.F32 R43, -RZ, R47.H0_H0 ;  /* 0x2000002fff2b7230 */ /* 0x000fc40000004100 */
[----:B------:R-:W-:Y:S02]  /*52c0*/  HADD2.F32 R68, -RZ, R68.H0_H0 ;  /* 0x20000044ff447230 */ /* 0x000fe40000004100 */
[-C--:B------:R-:W-:Y:S01]  /*52d0*/  FMUL.FTZ R41, R46, R67.reuse ;  /* 0x000000432e297220 */ /* 0x080fe20000410000 */
[--C-:B------:R-:W-:Y:S02]  /*52e0*/  HADD2.F32 R47, -RZ, R65.reuse.H1_H1 ;  /* 0x30000041ff2f7230 */ /* 0x100fe40000004100 */
[C---:B------:R-:W-:Y:S01]  /*52f0*/  FMUL.FTZ R67, R66.reuse, R67 ;  /* 0x0000004342437220 */ /* 0x040fe20000410000 */
[----:B------:R-:W-:Y:S02]  /*5300*/  HADD2.F32 R65, -RZ, R65.H0_H0 ;  /* 0x20000041ff417230 */ /* 0x000fe40000004100 */
[-C--:B------:R-:W-:Y:S01]  /*5310*/  FFMA.FTZ R41, R66, R43.reuse, -R41 ;  /* 0x0000002b42297223 */ /* 0x080fe20000010829 */
[----:B------:R-:W-:Y:S02]  /*5320*/  HADD2.F32 R64, -RZ, R64.H0_H0 ;  /* 0x20000040ff407230 */ /* 0x000fe40000004100 */
[-C--:B------:R-:W-:Y:S01]  /*5330*/  FMUL.FTZ R70, R47, R68.reuse ;  /* 0x000000442f467220 */ /* 0x080fe20000410000 */
        /* <DEDUP_REMOVED lines=9> */
[----:B------:R-:W-:Y:S02]  /*53d0*/  HADD2.F32 R40, -RZ, R40.H0_H0 ;  /* 0x20000028ff287230 */ /* 0x000fe40000004100 */
[----:B------:R-:W-:Y:S01]  /*53e0*/  FMUL.FTZ R69, R66, R67 ;  /* 0x0000004342457220 */ /* 0x000fe20000410000 */
[----:B------:R-:W-:-:S02]  /*53f0*/  HADD2.F32 R42, -RZ, R42.H0_H0 ;  /* 0x2000002aff2a7230 */ /* 0x000fc40000004100 */
[CC--:B------:R-:W-:Y:S01]  /*5400*/  FMUL.FTZ R71, R65.reuse, R160.reuse ;  /* 0x000000a041477220 */ /* 0x0c0fe20000410000 */
[--C-:B------:R-:W-:Y:S02]  /*5410*/  HADD2.F32 R47, -RZ, R158.reuse.H0_H0 ;  /* 0x2000009eff2f7230 */ /* 0x100fe40000004100 */
[----:B------:R-:W-:Y:S01]  /*5420*/  FMUL.FTZ R67, R40, R67 ;  /* 0x0000004328437220 */ /* 0x000fe20000410000 */
[----:B------:R-:W-:Y:S02]  /*5430*/  HADD2.F32 R158, -RZ, R158.H1_H1 ;  /* 0x3000009eff9e7230 */ /* 0x000fe40000004100 */
[----:B------:R-:W-:Y:S01]  /*5440*/  FMUL.FTZ R160, R42, R160 ;  /* 0x000000a02aa07220 */ /* 0x000fe20000410000 */
[----:B------:R-:W-:Y:S01]  /*5450*/  F2FP.F16.F32.PACK_AB R43, R64, R43 ;  /* 0x0000002b402b723e */ /* 0x000fe200000000ff */
[-C--:B------:R-:W-:Y:S01]  /*5460*/  FFMA.FTZ R69, R40, R47.reuse, -R69 ;  /* 0x0000002f28457223 */ /* 0x080fe20000010845 */
[----:B------:R-:W-:Y:S01]  /*5470*/  FFMA.FTZ R66, R66, R47, R67 ;  /* 0x0000002f42427223 */ /* 0x000fe20000010043 */
[-C--:B------:R-:W-:Y:S01]  /*5480*/  FFMA.FTZ R71, R42, R158.reuse, -R71 ;  /* 0x0000009e2a477223 */ /* 0x080fe20000010847 */
[----:B------:R-:W-:-:S03]  /*5490*/  FFMA.FTZ R160, R65, R158, R160 ;  /* 0x0000009e41a07223 */ /* 0x000fc600000100a0 */
[----:B------:R-:W-:Y:S02]  /*54a0*/  F2FP.F16.F32.PACK_AB R40, R66, R69 ;  /* 0x000000454228723e */ /* 0x000fe400000000ff */
[----:B------:R-:W-:-:S07]  /*54b0*/  F2FP.F16.F32.PACK_AB R42, R160, R71 ;  /* 0x00000047a02a723e */ /* 0x000fce00000000ff */
.L_x_3695:
[----:B------:R-:W-:Y:S05]  /*54c0*/  BSYNC B2 ;  /* 0x0000000000027941 */ /* 0x000fea0003800000 */
.L_x_3694:
[----:B--2---:R1:W-:Y:S02]  /*54d0*/  STG.E.128 desc[UR60][R44.64+0x40], R40 ;  /* 0x000040282c007986 */ /* 0x0043e4000c101d3c */
.L_x_3693:
[----:B------:R-:W-:Y:S05]  /*54e0*/  BSYNC B1 ;  /* 0x0000000000017941 */ /* 0x000fea0003800000 */
.L_x_3692:
        /* <DEDUP_REMOVED lines=10> */
[--C-:B------:R-:W-:Y:S01]  /*5590*/  HADD2.F32 R43, -RZ, R41.reuse.H1_H1 ;  /* 0x30000029ff2b7230 */ /* 0x100fe20000004100 */
[----:B------:R-:W-:Y:S02]  /*55a0*/  SHF.R.U32.HI R64, RZ, 0x10, R63 ;  /* 0x00000010ff407819 */ /* 0x000fe4000001163f */
[----:B------:R-:W-:Y:S01]  /*55b0*/  MOV R46, R40 ;  /* 0x00000028002e7202 */ /* 0x000fe20000000f00 */
[----:B------:R-:W-:Y:S01]  /*55c0*/  HADD2.F32 R63, -RZ, R60.H0_H0 ;  /* 0x2000003cff3f7230 */ /* 0x000fe20000004100 */
[----:B------:R-:W-:Y:S01]  /*55d0*/  SHF.R.U32.HI R65, RZ, 0x10, R61 ;  /* 0x00000010ff417819 */ /* 0x000fe2000001163d */
[----:B------:R-:W-:Y:S02]  /*55e0*/  HADD2.F32 R40, -RZ, R41.H0_H0 ;  /* 0x20000029ff287230 */ /* 0x000fe40000004100 */
[----:B------:R-:W-:-:S02]  /*55f0*/  HADD2.F32 R60, -RZ, R47.H1_H1 ;  /* 0x3000002fff3c7230 */ /* 0x000fc40000004100 */
[-C--:B------:R-:W-:Y:S01]  /*5600*/  FMUL.FTZ R41, R43, R63.reuse ;  /* 0x0000003f2b297220 */ /* 0x080fe20000410000 */
[----:B------:R-:W-:Y:S02]  /*5610*/  HADD2.F32 R64, -RZ, R64.H0_H0 ;  /* 0x20000040ff407230 */ /* 0x000fe40000004100 */
[----:B------:R-:W-:Y:S02]  /*5620*/  HADD2.F32 R47, -RZ, R47.H0_H0 ;  /* 0x2000002fff2f7230 */ /* 0x000fe40000004100 */
[----:B------:R-:W-:Y:S02]  /*5630*/  HADD2.F32 R61, -RZ, R66.H0_H0 ;  /* 0x20000042ff3d7230 */ /* 0x000fe40000004100 */
[----:B------:R-:W-:Y:S01]  /*5640*/  FMUL.FTZ R66, R40, R63 ;  /* 0x0000003f28427220 */ /* 0x000fe20000410000 */
[----:B------:R-:W-:Y:S02]  /*5650*/  HADD2.F32 R62, -RZ, R65.H0_H0 ;  /* 0x20000041ff3e7230 */ /* 0x000fe40000004100 */
[-C--:B------:R-:W-:Y:S01]  /*5660*/  FMUL.FTZ R68, R60, R64.reuse ;  /* 0x000000403c447220 */ /* 0x080fe20000410000 */
[----:B------:R-:W-:Y:S01]  /*5670*/  FMUL.FTZ R63, R47, R64 ;  /* 0x000000402f3f7220 */ /* 0x000fe20000410000 */
[-C--:B------:R-:W-:Y:S01]  /*5680*/  FFMA.FTZ R40, R40, R61.reuse, -R41 ;  /* 0x0000003d28287223 */ /* 0x080fe20000010829 */
[----:B------:R-:W-:Y:S01]  /*5690*/  FFMA.FTZ R41, R43, R61, R66 ;  /* 0x0000003d2b297223 */ /* 0x000fe20000010042 */
[-C--:B------:R-:W-:Y:S01]  /*56a0*/  FFMA.FTZ R43, R47, R62.reuse, -R68 ;  /* 0x0000003e2f2b7223 */ /* 0x080fe20000010844 */
[----:B------:R-:W-:Y:S01]  /*56b0*/  FFMA.FTZ R64, R60, R62, R63 ;  /* 0x0000003e3c407223 */ /* 0x000fe2000001003f */
[----:B------:R-:W-:-:S02]  /*56c0*/  HADD2.F32 R62, -RZ, R153.H0_H0 ;  /* 0x20000099ff3e7230 */ /* 0x000fc40000004100 */
[----:B------:R-:W-:Y:S01]  /*56d0*/  HADD2.F32 R153, -RZ, R153.H1_H1 ;  /* 0x30000099ff997230 */ /* 0x000fe20000004100 */
[----:B------:R-:W-:Y:S01]  /*56e0*/  F2FP.F16.F32.PACK_AB R41, R41, R40 ;  /* 0x000000282929723e */ /* 0x000fe200000000ff */
[----:B------:R-:W-:Y:S01]  /*56f0*/  HADD2.F32 R47, -RZ, R46.H1_H1 ;  /* 0x3000002eff2f7230 */ /* 0x000fe20000004100 */
[----:B------:R-:W-:Y:S01]  /*5700*/  F2FP.F16.F32.PACK_AB R43, R64, R43 ;  /* 0x0000002b402b723e */ /* 0x000fe200000000ff */
[----:B------:R-:W-:Y:S02]  /*5710*/  HADD2.F32 R60, -RZ, R42.H1_H1 ;  /* 0x3000002aff3c7230 */ /* 0x000fe40000004100 */
[----:B------:R-:W-:Y:S02]  /*5720*/  HADD2.F32 R46, -RZ, R46.H0_H0 ;  /* 0x2000002eff2e7230 */ /* 0x000fe40000004100 */
[----:B------:R-:W-:Y:S01]  /*5730*/  FMUL.FTZ R65, R47, R62 ;  /* 0x0000003e2f417220 */ /* 0x000fe20000410000 */
[----:B------:R-:W-:Y:S02]  /*5740*/  HADD2.F32 R42, -RZ, R42.H0_H0 ;  /* 0x2000002aff2a7230 */ /* 0x000fe40000004100 */
[----:B------:R-:W-:Y:S01]  /*5750*/  FMUL.FTZ R67, R60, R153 ;  /* 0x000000993c437220 */ /* 0x000fe20000410000 */
[----:B------:R-:W-:-:S02]  /*5760*/  HADD2.F32 R61, -RZ, R150.H0_H0 ;  /* 0x20000096ff3d7230 */ /* 0x000fc40000004100 */
[----:B------:R-:W-:Y:S01]  /*5770*/  FMUL.FTZ R62, R46, R62 ;  /* 0x0000003e2e3e7220 */ /* 0x000fe20000410000 */
        /* <DEDUP_REMOVED lines=8> */
.L_x_3699:
[----:B------:R-:W-:Y:S05]  /*5800*/  BSYNC B2 ;  /* 0x0000000000027941 */ /* 0x000fea0003800000 */
.L_x_3698:
[----:B--2---:R1:W-:Y:S02]  /*5810*/  STG.E.128 desc[UR60][R44.64+0x80], R40 ;  /* 0x000080282c007986 */ /* 0x0043e4000c101d3c */
.L_x_3697:
[----:B------:R-:W-:Y:S05]  /*5820*/  BSYNC B1 ;  /* 0x0000000000017941 */ /* 0x000fea0003800000 */
.L_x_3696:
        /* <DEDUP_REMOVED lines=18> */
[CC--:B------:R-:W-:Y:S01]  /*5950*/  FMUL.FTZ R62, R42.reuse, R57.reuse ;  /* 0x000000392a3e7220 */ /* 0x0c0fe20000410000 */
[C---:B------:R-:W-:Y:S01]  /*5960*/  FMUL.FTZ R57, R41.reuse, R57 ;  /* 0x0000003929397220 */ /* 0x040fe20000410000 */
[----:B------:R-:W-:Y:S02]  /*5970*/  HADD2.F32 R43, -RZ, R43.H0_H0 ;  /* 0x2000002bff2b7230 */ /* 0x000fe40000004100 */
[-C--:B------:R-:W-:Y:S01]  /*5980*/  FFMA.FTZ R62, R41, R56.reuse, -R62 ;  /* 0x00000038293e7223 */ /* 0x080fe2000001083e */
[----:B------:R-:W-:Y:S01]  /*5990*/  FFMA.FTZ R59, R42, R56, R57 ;  /* 0x000000382a3b7223 */ /* 0x000fe20000010039 */
[----:B------:R-:W-:Y:S02]  /*59a0*/  HADD2.F32 R58, -RZ, R61.H0_H0 ;  /* 0x2000003dff3a7230 */ /* 0x000fe40000004100 */
[----:B------:R-:W-:Y:S01]  /*59b0*/  FMUL.FTZ R64, R47, R60 ;  /* 0x0000003c2f407220 */ /* 0x000fe20000410000 */
[----:B------:R-:W-:-:S02]  /*59c0*/  HADD2.F32 R56, -RZ, R133.H0_H0 ;  /* 0x20000085ff387230 */ /* 0x000fc40000004100 */
[C---:B------:R-:W-:Y:S01]  /*59d0*/  FMUL.FTZ R60, R43.reuse, R60 ;  /* 0x0000003c2b3c7220 */ /* 0x040fe20000410000 */
[----:B------:R-:W-:Y:S02]  /*59e0*/  HADD2.F32 R133, -RZ, R133.H1_H1 ;  /* 0x30000085ff857230 */ /* 0x000fe40000004100 */
[-C--:B------:R-:W-:Y:S01]  /*59f0*/  FFMA.FTZ R64, R43, R58.reuse, -R64 ;  /* 0x0000003a2b407223 */ /* 0x080fe20000010840 */
[----:B------:R-:W-:Y:S02]  /*5a00*/  HADD2.F32 R41, -RZ, R40.H1_H1 ;  /* 0x30000028ff297230 */ /* 0x000fe40000004100 */
[----:B------:R-:W-:Y:S01]  /*5a10*/  FFMA.FTZ R63, R47, R58, R60 ;  /* 0x0000003a2f3f7223 */ /* 0x000fe2000001003c */
[----:B------:R-:W-:Y:S02]  /*5a20*/  HADD2.F32 R42, -RZ, R46.H1_H1 ;  /* 0x3000002eff2a7230 */ /* 0x000fe40000004100 */
[----:B------:R-:W-:Y:S02]  /*5a30*/  HADD2.F32 R40, -RZ, R40.H0_H0 ;  /* 0x20000028ff287230 */ /* 0x000fe40000004100 */
[----:B------:R-:W-:Y:S01]  /*5a40*/  FMUL.FTZ R57, R41, R56 ;  /* 0x0000003829397220 */ /* 0x000fe20000410000 */
[----:B------:R-:W-:-:S02]  /*5a50*/  HADD2.F32 R46, -RZ, R46.H0_H0 ;  /* 0x2000002eff2e7230 */ /* 0x000fc40000004100 */
        /* <DEDUP_REMOVED lines=13> */
.L_x_3703:
[----:B------:R-:W-:Y:S05]  /*5b30*/  BSYNC B2 ;  /* 0x0000000000027941 */ /* 0x000fea0003800000 */
.L_x_3702:
[----:B--2---:R1:W-:Y:S02]  /*5b40*/  STG.E.128 desc[UR60][R44.64+0xc0], R40 ;  /* 0x0000c0282c007986 */ /* 0x0043e4000c101d3c */
.L_x_3701:
[----:B------:R-:W-:Y:S05]  /*5b50*/  BSYNC B1 ;  /* 0x0000000000017941 */ /* 0x000fea0003800000 */
.L_x_3700:
        /* <DEDUP_REMOVED lines=48> */
.L_x_3707:
[----:B------:R-:W-:Y:S05]  /*5e60*/  BSYNC B2 ;  /* 0x0000000000027941 */ /* 0x000fea0003800000 */
.L_x_3706:
[----:B--2---:R1:W-:Y:S02]  /*5e70*/  STG.E.128 desc[UR60][R44.64+0x100], R40 ;  /* 0x000100282c007986 */ /* 0x0043e4000c101d3c */
.L_x_3705:
[----:B------:R-:W-:Y:S05]  /*5e80*/  BSYNC B1 ;  /* 0x0000000000017941 */ /* 0x000fea0003800000 */
.L_x_3704:
        /* <DEDUP_REMOVED lines=9> */
[----:B------:R-:W-:Y:S01]  /*5f20*/  HADD2.F32 R42, -RZ, R41.H1_H1 ;  /* 0x30000029ff2a7230 */ /* 0x000fe20000004100 */
[--C-:B------:R-:W-:Y:S01]  /*5f30*/  SHF.R.U64 R49, R50, 0x10, R51.reuse ;  /* 0x0000001032317819 */ /* 0x100fe20000001233 */
[--C-:B------:R-:W-:Y:S01]  /*5f40*/  HADD2.F32 R47, -RZ, R43.reuse.H1_H1 ;  /* 0x3000002bff2f7230 */ /* 0x100fe20000004100 */
[----:B------:R-:W-:Y:S01]  /*5f50*/  SHF.R.U32.HI R52, RZ, 0x10, R51 ;  /* 0x00000010ff347819 */ /* 0x000fe20000011633 */
[----:B------:R-:W-:Y:S02]  /*5f60*/  HADD2.F32 R43, -RZ, R43.H0_H0 ;  /* 0x2000002bff2b7230 */ /* 0x000fe40000004100 */
[----:B------:R-:W-:Y:S02]  /*5f70*/  HADD2.F32 R49, -RZ, R49.H0_H0 ;  /* 0x20000031ff317230 */ /* 0x000fe40000004100 */
[----:B------:R-:W-:-:S02]  /*5f80*/  HADD2.F32 R52, -RZ, R52.H0_H0 ;  /* 0x20000034ff347230 */ /* 0x000fc40000004100 */
[----:B------:R-:W-:Y:S02]  /*5f90*/  HADD2.F32 R41, -RZ, R41.H0_H0 ;  /* 0x20000029ff297230 */ /* 0x000fe40000004100 */
[-C--:B------:R-:W-:Y:S01]  /*5fa0*/  FMUL.FTZ R54, R42, R49.reuse ;  /* 0x000000312a367220 */ /* 0x080fe20000410000 */
[----:B------:R-:W-:Y:S02]  /*5fb0*/  HADD2.F32 R48, -RZ, R48.H0_H0 ;  /* 0x20000030ff307230 */ /* 0x000fe40000004100 */
[-C--:B------:R-:W-:Y:S01]  /*5fc0*/  FMUL.FTZ R56, R47, R52.reuse ;  /* 0x000000342f387220 */ /* 0x080fe20000410000 */
[----:B------:R-:W-:Y:S02]  /*5fd0*/  HADD2.F32 R50, -RZ, R53.H0_H0 ;  /* 0x20000035ff327230 */ /* 0x000fe40000004100 */
[----:B------:R-:W-:Y:S01]  /*5fe0*/  FMUL.FTZ R52, R43, R52 ;  /* 0x000000342b347220 */ /* 0x000fe20000410000 */
[C---:B------:R-:W-:Y:S01]  /*5ff0*/  FMUL.FTZ R49, R41.reuse, R49 ;  /* 0x0000003129317220 */ /* 0x040fe20000410000 */
[----:B------:R-:W-:Y:S01]  /*6000*/  FFMA.FTZ R54, R41, R48, -R54 ;  /* 0x0000003029367223 */ /* 0x000fe20000010836 */
[----:B------:R-:W-:-:S02]  /*6010*/  HADD2.F32 R41, -RZ, R40.H1_H1 ;  /* 0x30000028ff297230 */ /* 0x000fc40000004100 */
[----:B------:R-:W-:Y:S01]  /*6020*/  FFMA.FTZ R55, R47, R50, R52 ;  /* 0x000000322f377223 */ /* 0x000fe20000010034 */
[----:B------:R-:W-:Y:S01]  /*6030*/  FFMA.FTZ R53, R42, R48, R49 ;  /* 0x000000302a357223 */ /* 0x000fe20000010031 */
[----:B------:R-:W-:Y:S02]  /*6040*/  HADD2.F32 R47, -RZ, R90.H0_H0 ;  /* 0x2000005aff2f7230 */ /* 0x000fe40000004100 */
[----:B------:R-:W-:Y:S01]  /*6050*/  FFMA.FTZ R56, R43, R50, -R56 ;  /* 0x000000322b387223 */ /* 0x000fe20000010838 */
[----:B------:R-:W-:Y:S02]  /*6060*/  HADD2.F32 R40, -RZ, R40.H0_H0 ;  /* 0x20000028ff287230 */ /* 0x000fe40000004100 */
[----:B------:R-:W-:Y:S02]  /*6070*/  HADD2.F32 R49, -RZ, R90.H1_H1 ;  /* 0x3000005aff317230 */ /* 0x000fe40000004100 */
[----:B------:R-:W-:Y:S01]  /*6080*/  FMUL.FTZ R51, R41, R47 ;  /* 0x0000002f29337220 */ /* 0x000fe20000410000 */
[----:B------:R-:W-:-:S02]  /*6090*/  HADD2.F32 R42, -RZ, R46.H1_H1 ;  /* 0x3000002eff2a7230 */ /* 0x000fc40000004100 */
[----:B------:R-:W-:Y:S01]  /*60a0*/  FMUL.FTZ R48, R40, R47 ;  /* 0x0000002f28307220 */ /* 0x000fe20000410000 */
[----:B------:R-:W-:Y:S02]  /*60b0*/  HADD2.F32 R46, -RZ, R46.H0_H0 ;  /* 0x2000002eff2e7230 */ /* 0x000fe40000004100 */
[--C-:B------:R-:W-:Y:S02]  /*60c0*/  HADD2.F32 R43, -RZ, R89.reuse.H1_H1 ;  /* 0x30000059ff2b7230 */ /* 0x100fe40000004100 */
[-C--:B------:R-:W-:Y:S01]  /*60d0*/  FMUL.FTZ R47, R42, R49.reuse ;  /* 0x000000312a2f7220 */ /* 0x080fe20000410000 */
[----:B------:R-:W-:Y:S02]  /*60e0*/  HADD2.F32 R89, -RZ, R89.H0_H0 ;  /* 0x20000059ff597230 */ /* 0x000fe40000004100 */
        /* <DEDUP_REMOVED lines=9> */
.L_x_3709:
[----:B------:R-:W-:Y:S05]  /*6180*/  BSYNC B1 ;  /* 0x0000000000017941 */ /* 0x000fea0003800000 */
.L_x_3708:
[----:B--2---:R1:W-:Y:S01]  /*6190*/  STG.E.128 desc[UR60][R44.64+0x140], R40 ;  /* 0x000140282c007986 */ /* 0x0043e2000c101d3c */
[----:B------:R-:W-:Y:S05]  /*61a0*/  BRA `(.L_x_3687) ;  /* 0x0000003c00e87947 */ /* 0x000fea0003800000 */
.L_x_3655:
        /* <DEDUP_REMOVED lines=26> */
[----:B------:R-:W-:Y:S02]  /*6350*/  CS2R R50, SRZ ;  /* 0x0000000000327805 */ /* 0x000fe4000001ff00 */
[----:B------:R-:W-:Y:S02]  /*6360*/  CS2R R48, SRZ ;  /* 0x0000000000307805 */ /* 0x000fe4000001ff00 */
[----:B------:R-:W-:Y:S02]  /*6370*/  IADD3.X R43, R98, R15, RZ, P2, !PT ;  /* 0x0000000f622b7210 */ /* 0x000fe400017fe4ff */
[----:B------:R-:W-:Y:S02]  /*6380*/  CS2R R78, SRZ ;  /* 0x00000000004e7805 */ /* 0x000fe4000001ff00 */
[----:B------:R-:W-:-:S02]  /*6390*/  IADD3 R40, P2, R102, R88, RZ ;  /* 0x0000005866287210 */ /* 0x000fc40007f5e0ff */
[----:B------:R-:W-:-:S03]  /*63a0*/  CS2R R76, SRZ ;  /* 0x00000000004c7805 */ /* 0x000fc6000001ff00 */
[----:B------:R-:W-:Y:S01]  /*63b0*/  IMAD.X R41, R99, 0x1, R21, P2 ;  /* 0x0000000163297824 */ /* 0x000fe200010e0615 */
[----:B------:R-:W-:-:S04]  /*63c0*/  LEA R80, P2, R42, UR4, 0x1 ;  /* 0x000000042a507c11 */ /* 0x000fc8000f8408ff */
[----:B------:R-:W-:Y:S01]  /*63d0*/  LEA.HI.X R81, R42, UR5, R43, 0x1, P2 ;  /* 0x000000052a517c11 */ /* 0x000fe200090f0c2b */
[----:B------:R-:W-:Y:S02]  /*63e0*/  ULDC.64 UR4, c[0x0][0x400] ;  /* 0x0001000000047ab9 */ /* 0x000fe40000000a00 */
[----:B------:R-:W-:-:S04]  /*63f0*/  LEA R84, P2, R40, UR4, 0x1 ;  /* 0x0000000428547c11 */ /* 0x000fc8000f8408ff */
[----:B------:R-:W-:Y:S02]  /*6400*/  LEA.HI.X R85, R40, UR5, R41, 0x1, P2 ;  /* 0x0000000528557c11 */ /* 0x000fe400090f0c29 */
[----:B------:R-:W-:Y:S02]  /*6410*/  ISETP.GE.AND P2, PT, R18, R126, PT ;  /* 0x0000007e1200720c */ /* 0x000fe40003f46270 */
[----:B------:R-:W-:Y:S02]  /*6420*/  CS2R R46, SRZ ;  /* 0x00000000002e7805 */ /* 0x000fe4000001ff00 */
[----:B------:R-:W-:Y:S02]  /*6430*/  CS2R R44, SRZ ;  /* 0x00000000002c7805 */ /* 0x000fe4000001ff00 */
[----:B------:R-:W-:Y:S02]  /*6440*/  CS2R R58, SRZ ;  /* 0x00000000003a7805 */ /* 0x000fe4000001ff00 */
[----:B------:R-:W-:-:S05]  /*6450*/  CS2R R56, SRZ ;  /* 0x0000000000387805 */ /* 0x000fca000001ff00 */
[----:B------:R0:W5:Y:S04]  /*6460*/  @!P2 LDG.E.128 R48, desc[UR60][R80.64] ;  /* 0x0000003c5030a981 */ /* 0x000168000c1e1d00 */
[----:B------:R0:W5:Y:S01]  /*6470*/  @!P2 LDG.E.128 R76, desc[UR60][R84.64] ;  /* 0x0000003c544ca981 */ /* 0x000162000c1e1d00 */
[----:B------:R-:W-:Y:S02]  /*6480*/  ISETP.GE.AND P2, PT, R0, R126, PT ;  /* 0x0000007e0000720c */ /* 0x000fe40003f46270 */
[----:B------:R-:W-:Y:S02]  /*6490*/  CS2R R42, SRZ ;  /* 0x00000000002a7805 */ /* 0x000fe4000001ff00 */
[----:B------:R-:W-:Y:S02]  /*64a0*/  CS2R R40, SRZ ;  /* 0x0000000000287805 */ /* 0x000fe4000001ff00 */
[----:B------:R-:W-:-:S02]  /*64b0*/  CS2R R54, SRZ ;  /* 0x0000000000367805 */ /* 0x000fc4000001ff00 */
[----:B------:R-:W-:-:S05]  /*64c0*/  CS2R R52, SRZ ;  /* 0x0000000000347805 */ /* 0x000fca000001ff00 */
[----:B------:R0:W5:Y:S04]  /*64d0*/  @!P2 LDG.E.128 R44, desc[UR60][R80.64+0x40] ;  /* 0x0000403c502ca981 */ /* 0x000168000c1e1d00 */
[----:B------:R0:W5:Y:S01]  /*64e0*/  @!P2 LDG.E.128 R56, desc[UR60][R84.64+0x40] ;  /* 0x0000403c5438a981 */ /* 0x000162000c1e1d00 */
[----:B------:R-:W-:-:S13]  /*64f0*/  ISETP.GE.AND P2, PT, R3, R126, PT ;  /* 0x0000007e0300720c */ /* 0x000fda0003f46270 */
[----:B------:R0:W5:Y:S04]  /*6500*/  @!P2 LDG.E.128 R40, desc[UR60][R80.64+0x80] ;  /* 0x0000803c5028a981 */ /* 0x000168000c1e1d00 */
[----:B------:R0:W5:Y:S02]  /*6510*/  @!P2 LDG.E.128 R52, desc[UR60][R84.64+0x80] ;  /* 0x0000803c5434a981 */ /* 0x000164000c1e1d00 */
.L_x_3711:
[----:B------:R-:W-:Y:S05]  /*6520*/  BSYNC B1 ;  /* 0x0000000000017941 */ /* 0x000fea0003800000 */
.L_x_3710:
[----:B------:R-:W-:Y:S01]  /*6530*/  ISETP.GE.AND P3, PT, R226, R97, PT ;  /* 0x00000061e200720c */ /* 0x000fe20003f66270 */
[----:B------:R-:W-:Y:S01]  /*6540*/  BSSY B1, `(.L_x_3712) ;  /* 0x0000026000017945 */ /* 0x000fe20003800000 */
[----:B0-----:R-:W-:Y:S02]  /*6550*/  CS2R R80, SRZ ;  /* 0x0000000000507805 */ /* 0x001fe4000001ff00 */
[----:B------:R-:W-:Y:S02]  /*6560*/  CS2R R86, SRZ ;  /* 0x0000000000567805 */ /* 0x000fe4000001ff00 */
[----:B------:R-:W-:Y:S01]  /*6570*/  CS2R R84, SRZ ;  /* 0x0000000000547805 */ /* 0x000fe2000001ff00 */
[----:B-----5:R-:W-:Y:S02]  /*6580*/  IMAD.MOV.U32 R94, RZ, RZ, R42 ;  /* 0x000000ffff5e7224 */ /* 0x020fe400078e002a */
[----:B------:R-:W-:-:S04]  /*6590*/  IMAD.MOV.U32 R93, RZ, RZ, R43 ;  /* 0x000000ffff5d7224 */ /* 0x000fc800078e002b */
[----:B------:R-:W-:Y:S05]  /*65a0*/  @P3 BRA `(.L_x_3713) ;  /* 0x00000000007c3947 */ /* 0x000fea0003800000 */
[----:B------:R-:W-:Y:S01]  /*65b0*/  IADD3 R90, P2, P5, R108, R90, R10 ;  /* 0x0000005a6c5a7210 */ /* 0x000fe20007d5e00a */
[----:B------:R-:W-:Y:S01]  /*65c0*/  ULDC.64 UR4, c[0x0][0x3e8] ;  /* 0x0000fa0000047ab9 */ /* 0x000fe20000000a00 */
[----:B------:R-:W-:Y:S02]  /*65d0*/  CS2R R70, SRZ ;  /* 0x0000000000467805 */ /* 0x000fe4000001ff00 */
[----:B------:R-:W-:Y:S02]  /*65e0*/  CS2R R68, SRZ ;  /* 0x0000000000447805 */ /* 0x000fe4000001ff00 */
[----:B------:R-:W-:Y:S02]  /*65f0*/  IADD3.X R61, R15, R98, R9, P2, P5 ;  /* 0x000000620f3d7210 */ /* 0x000fe400017ea409 */
[----:B------:R-:W-:Y:S02]  /*6600*/  CS2R R86, SRZ ;  /* 0x0000000000567805 */ /* 0x000fe4000001ff00 */
[----:B------:R-:W-:-:S02]  /*6610*/  IADD3 R60, P2, P5, R102, R88, R13 ;  /* 0x00000058663c7210 */ /* 0x000fc40007d5e00d */
[----:B------:R-:W-:Y:S02]  /*6620*/  CS2R R84, SRZ ;  /* 0x0000000000547805 */ /* 0x000fe4000001ff00 */
        /* <DEDUP_REMOVED lines=23> */
.L_x_3713:
[----:B------:R-:W-:Y:S05]  /*67a0*/  BSYNC B1 ;  /* 0x0000000000017941 */ /* 0x000fea0003800000 */
.L_x_3712:
[----:B0-----:R-:W2:Y:S01]  /*67b0*/  LDL R88, [R1+0x14] ;  /* 0x0000140001587983 */ /* 0x001ea20000100800 */
[----:B------:R-:W-:Y:S01]  /*67c0*/  IMAD.MOV.U32 R89, RZ, RZ, R40 ;  /* 0x000000ffff597224 */ /* 0x000fe200078e0028 */
[----:B------:R-:W-:Y:S01]  /*67d0*/  PRMT R178, R93, 0x7610, R178 ;  /* 0x000076105db27816 */ /* 0x000fe200000000b2 */
        /* <DEDUP_REMOVED lines=9> */
[----:B------:R-:W-:-:S03]  /*6870*/  IMAD.MOV.U32 R89, RZ, RZ, R51 ;  /* 0x000000ffff597224 */ /* 0x000fc600078e0033 */
[----:B------:R-:W-:Y:S01]  /*6880*/  PRMT R166, R91, 0x7610, R166 ;  /* 0x000076105ba67816 */ /* 0x000fe200000000a6 */
[----:B------:R-:W-:Y:S01]  /*6890*/  IMAD.MOV.U32 R91, RZ, RZ, R54 ;  /* 0x000000ffff5b7224 */ /* 0x000fe200078e0036 */
[----:B------:R-:W-:Y:S01]  /*68a0*/  PRMT R185, R89, 0x5410, R90 ;  /* 0x0000541059b97816 */ /* 0x000fe2000000005a */
[----:B------:R-:W-:Y:S01]  /*68b0*/  IMAD.MOV.U32 R89, RZ, RZ, R52 ;  /* 0x000000ffff597224 */ /* 0x000fe200078e0034 */
[----:B------:R-:W-:Y:S02]  /*68c0*/  MOV R90, R55 ;  /* 0x00000037005a7202 */ /* 0x000fe40000000f00 */
[----:B------:R-:W-:Y:S01]  /*68d0*/  PRMT R178, R178, 0x5410, R91 ;  /* 0x00005410b2b27816 */ /* 0x000fe2000000005b */
[----:B------:R-:W-:Y:S01]  /*68e0*/  IMAD.MOV.U32 R91, RZ, RZ, R58 ;  /* 0x000000ffff5b7224 */ /* 0x000fe200078e003a */
[----:B------:R-:W-:Y:S01]  /*68f0*/  PRMT R176, R89, 0x5410, R90 ;  /* 0x0000541059b07816 */ /* 0x000fe2000000005a */
[----:B------:R-:W-:Y:S01]  /*6900*/  IMAD.MOV.U32 R89, RZ, RZ, R59 ;  /* 0x000000ffff597224 */ /* 0x000fe200078e003b */
[----:B------:R-:W-:-:S02]  /*6910*/  MOV R90, R56 ;  /* 0x00000038005a7202 */ /* 0x000fc40000000f00 */
[----:B------:R-:W-:Y:S02]  /*6920*/  PRMT R181, R181, 0x5410, R91 ;  /* 0x00005410b5b57816 */ /* 0x000fe4000000005b */
[----:B------:R-:W-:Y:S01]  /*6930*/  PRMT R183, R183, 0x5410, R89 ;  /* 0x00005410b7b77816 */ /* 0x000fe20000000059 */
[----:B------:R-:W-:Y:S01]  /*6940*/  IMAD.MOV.U32 R89, RZ, RZ, R79 ;  /* 0x000000ffff597224 */ /* 0x000fe200078e004f */
[----:B------:R-:W-:-:S04]  /*6950*/  PRMT R182, R182, 0x5410, R90 ;  /* 0x00005410b6b67816 */ /* 0x000fc8000000005a */
[----:B------:R-:W-:Y:S02]  /*6960*/  PRMT R187, R89, 0x7610, R187 ;  /* 0x0000761059bb7816 */ /* 0x000fe400000000bb */
[----:B------:R-:W-:-:S04]  /*6970*/  MOV R89, R77 ;  /* 0x0000004d00597202 */ /* 0x000fc80000000f00 */
[----:B------:R-:W-:Y:S01]  /*6980*/  PRMT R163, R89, 0x7610, R163 ;  /* 0x0000761059a37816 */ /* 0x000fe200000000a3 */
[----:B-----5:R-:W-:Y:S01]  /*6990*/  IMAD.MOV.U32 R89, RZ, RZ, R62 ;  /* 0x000000ffff597224 */ /* 0x020fe200078e003e */
[----:B--2---:R-:W-:Y:S02]  /*69a0*/  R2UR UR4, R88 ;  /* 0x00000000580472ca */ /* 0x004fe400000e0000 */
[----:B------:R-:W-:-:S04]  /*69b0*/  MOV R88, R41 ;  /* 0x0000002900587202 */ /* 0x000fc80000000f00 */
[----:B------:R-:W-:Y:S01]  /*69c0*/  PRMT R179, R88, 0x7610, R179 ;  /* 0x0000761058b37816 */ /* 0x000fe200000000b3 */
[----:B------:R-:W-:-:S05]  /*69d0*/  IMAD.MOV.U32 R88, RZ, RZ, R45 ;  /* 0x000000ffff587224 */ /* 0x000fca00078e002d */
[----:B------:R-:W-:Y:S01]  /*69e0*/  PRMT R184, R88, 0x7610, R184 ;  /* 0x0000761058b87816 */ /* 0x000fe200000000b8 */
[----:B------:R-:W-:Y:S01]  /*69f0*/  UISETP.NE.AND UP0, UPT, UR4, 0x3, UPT ;  /* 0x000000030400788c */ /* 0x000fe2000bf05270 */
[----:B------:R-:W-:-:S04]  /*6a00*/  MOV R88, R50 ;  /* 0x0000003200587202 */ /* 0x000fc80000000f00 */
[----:B------:R-:W-:Y:S01]  /*6a10*/  PRMT R184, R184, 0x5410, R88 ;  /* 0x00005410b8b87816 */ /* 0x000fe20000000058 */
[----:B------:R-:W-:Y:S01]  /*6a20*/  IMAD.MOV.U32 R88, RZ, RZ, R53 ;  /* 0x000000ffff587224 */ /* 0x000fe200078e0035 */
[----:B------:R-:W-:-:S04]  /*6a30*/  PLOP3.LUT P2, PT, PT, PT, UP0, 0x80, 0x0 ;  /* 0x000000000000781c */ /* 0x000fc80003f4f008 */
        /* <DEDUP_REMOVED lines=34> */
[----:B------:R-:W-:Y:S01]  /*6c60*/  PRMT R169, R89, 0x7610, R169 ;  /* 0x0000761059a97816 */ /* 0x000fe200000000a9 */
[----:B------:R-:W-:Y:S01]  /*6c70*/  IMAD.MOV.U32 R89, RZ, RZ, R80 ;  /* 0x000000ffff597224 */ /* 0x000fe200078e0050 */
[----:B------:R-:W-:Y:S02]  /*6c80*/  PRMT R168, R168, 0x5410, R88 ;  /* 0x00005410a8a87816 */ /* 0x000fe40000000058 */
[----:B------:R-:W-:Y:S02]  /*6c90*/  MOV R88, R81 ;  /* 0x0000005100587202 */ /* 0x000fe40000000f00 */
[----:B------:R-:W-:Y:S01]  /*6ca0*/  PRMT R168, R89, 0x7610, R168 ;  /* 0x0000761059a87816 */ /* 0x000fe200000000a8 */
[----:B------:R-:W-:Y:S01]  /*6cb0*/  IMAD.MOV.U32 R89, RZ, RZ, R86 ;  /* 0x000000ffff597224 */ /* 0x000fe200078e0056 */
[----:B------:R-:W-:Y:S01]  /*6cc0*/  PRMT R171, R171, 0x5410, R88 ;  /* 0x00005410abab7816 */ /* 0x000fe20000000058 */
[----:B------:R-:W-:-:S05]  /*6cd0*/  IMAD.MOV.U32 R88, RZ, RZ, R87 ;  /* 0x000000ffff587224 */ /* 0x000fca00078e0057 */
[----:B------:R-:W-:Y:S01]  /*6ce0*/  PRMT R174, R89, 0x5410, R88 ;  /* 0x0000541059ae7816 */ /* 0x000fe20000000058 */
[----:B------:R-:W-:Y:S02]  /*6cf0*/  IMAD.MOV.U32 R89, RZ, RZ, R84 ;  /* 0x000000ffff597224 */ /* 0x000fe400078e0054 */
[----:B------:R-:W-:-:S05]  /*6d00*/  IMAD.MOV.U32 R88, RZ, RZ, R85 ;  /* 0x000000ffff587224 */ /* 0x000fca00078e0055 */
[----:B------:R-:W-:Y:S01]  /*6d10*/  PRMT R175, R89, 0x5410, R88 ;  /* 0x0000541059af7816 */ /* 0x000fe20000000058 */
[----:B------:R-:W-:Y:S06]  /*6d20*/  @!P2 BRA `(.L_x_3714) ;  /* 0x000000000004a947 */ /* 0x000fec0003800000 */
[----:B------:R-:W-:Y:S01]  /*6d30*/  BPT.TRAP 0x1 ;  /* 0x000000040000795c */ /* 0x000fe20000300000 */
.L_x_3714:
[----:B------:R-:W-:Y:S01]  /*6d40*/  IMAD R98, R16, 0x8, R2 ;  /* 0x0000000810627824 */ /* 0x000fe200078e0202 */
[----:B------:R-:W-:Y:S01]  /*6d50*/  SHF.L.U32 R99, R204, 0x1f, RZ ;  /* 0x0000001fcc637819 */ /* 0x000fe200000006ff */
[----:B------:R-:W0:Y:S01]  /*6d60*/  LDC R150, c[0x0][0x2f4] ;  /* 0x0000bd00ff967b82 */ /* 0x000e220000000800 */
[----:B------:R-:W-:Y:S01]  /*6d70*/  BSSY B1, `(.L_x_3715) ;  /* 0x0000004000017945 */ /* 0x000fe20003800000 */
[----:B------:R-:W-:Y:S01]  /*6d80*/  MOV R129, R92 ;  /* 0x0000005c00817202 */ /* 0x000fe20000000f00 */
[----:B------:R-:W1:Y:S02]  /*6d90*/  SYNCS.PHASECHK.TRANS64.TRYWAIT P5, [R98+URZ+0x36890], R99 ;  /* 0x03689063620075a7 */ /* 0x000e6400080a017f */
[----:B-1----:R-:W-:Y:S05]  /*6da0*/  @!P5 BRA `(.L_x_3716) ;  /* 0x0000022400f8d947 */ /* 0x002fea0003800000 */
.L_x_4026:
[----:B------:R-:W-:Y:S05]  /*6db0*/  BSYNC B1 ;  /* 0x0000000000017941 */ /* 0x000fea0003800000 */
.L_x_3715:
[----:B------:R-:W2:Y:S01]  /*6dc0*/  LDC.64 R130, c[0x0][0x300] ;  /* 0x0000c000ff827b82 */ /* 0x000ea20000000a00 */
[----:B------:R-:W-:Y:S01]  /*6dd0*/  BSSY B1, `(.L_x_3717) ;  /* 0x0000185000017945 */ /* 0x000fe20003800000 */
[----:B0-----:R-:W-:-:S03]  /*6de0*/  IMAD.IADD R153, R150, 0x1, -R127 ;  /* 0x0000000196997824 */ /* 0x001fc600078e0a7f */
[----:B------:R-:W-:Y:S05]  /*6df0*/  @P4 BRA `(.L_x_3718) ;  /* 0x0000001800084947 */ /* 0x000fea0003800000 */
[----:B------:R-:W-:Y:S01]  /*6e00*/  ISETP.NE.AND P4, PT, R29, RZ, PT ;  /* 0x000000ff1d00720c */ /* 0x000fe20003f85270 */
[-C--:B--2---:R-:W-:Y:S01]  /*6e10*/  IMAD R157, R151, R130.reuse, RZ ;  /* 0x00000082979d7224 */ /* 0x084fe200078e02ff */
[----:B------:R-:W-:Y:S01]  /*6e20*/  BSSY B2, `(.L_x_3719) ;  /* 0x000007f000027945 */ /* 0x000fe20003800000 */
[----:B------:R-:W-:-:S04]  /*6e30*/  IMAD.WIDE.U32 R132, R17, R130, R128 ;  /* 0x0000008211847225 */ /* 0x000fc800078e0080 */
[----:B------:R-:W-:-:S04]  /*6e40*/  IMAD R157, R17, R131, R157 ;  /* 0x00000083119d7224 */ /* 0x000fc800078e029d */
[----:B------:R-:W-:Y:S02]  /*6e50*/  IMAD.IADD R157, R157, 0x1, R133 ;  /* 0x000000019d9d7824 */ /* 0x000fe400078e0285 */
[----:B------:R-:W-:Y:S05]  /*6e60*/  @!P4 BRA `(.L_x_3720) ;  /* 0x0000000400e8c947 */ /* 0x000fea0003800000 */
[----:B------:R-:W-:Y:S01]  /*6e70*/  SEL R88, R127, R153, !P0 ;  /* 0x000000997f587207 */ /* 0x000fe20004000000 */
[----:B------:R-:W-:Y:S01]  /*6e80*/  BSSY B3, `(.L_x_3721) ;  /* 0x000006c000037945 */ /* 0x000fe20003800000 */
[----:B------:R-:W-:Y:S02]  /*6e90*/  ISETP.GE.AND P4, PT, R18, R126, PT ;  /* 0x0000007e1200720c */ /* 0x000fe40003f86270 */
[----:B------:R-:W-:-:S04]  /*6ea0*/  SHF.R.S32.HI R89, RZ, 0x1f, R88 ;  /* 0x0000001fff597819 */ /* 0x000fc80000011458 */
        /* <DEDUP_REMOVED lines=18> */
[--C-:B------:R-:W-:Y:S01]  /*6fd0*/  SHF.R.U64 R48, R48, 0x10, R49.reuse ;  /* 0x0000001030307819 */ /* 0x100fe20000001231 */
[----:B------:R-:W-:Y:S01]  /*6fe0*/  HADD2.F32 R93, -RZ, R163.H0_H0 ;  /* 0x200000a3ff5d7230 */ /* 0x000fe20000004100 */
[----:B------:R-:W-:Y:S01]  /*6ff0*/  SHF.R.U32.HI R49, RZ, 0x10, R49 ;  /* 0x00000010ff317819 */ /* 0x000fe20000011631 */
[----:B--2---:R-:W-:Y:S01]  /*7000*/  IMAD.MOV.U32 R163, RZ, RZ, R89 ;  /* 0x000000ffffa37224 */ /* 0x004fe200078e0059 */
[----:B------:R-:W-:Y:S01]  /*7010*/  SHF.R.U64 R76, R76, 0x10, R77 ;  /* 0x000000104c4c7819 */ /* 0x000fe2000000124d */
[----:B------:R-:W-:Y:S01]  /*7020*/  HADD2.F32 R165, -RZ, R164.H0_H0 ;  /* 0x200000a4ffa57230 */ /* 0x000fe20000004100 */
[----:B------:R-:W-:Y:S01]  /*7030*/  SHF.R.U64 R50, R50, 0x10, R51 ;  /* 0x0000001032327819 */ /* 0x000fe20000001233 */
[----:B------:R-:W-:Y:S02]  /*7040*/  HADD2.F32 R166, -RZ, R166.H0_H0 ;  /* 0x200000a6ffa67230 */ /* 0x000fe40000004100 */
[----:B------:R-:W-:-:S02]  /*7050*/  HADD2.F32 R167, -RZ, R163.H0_H0 ;  /* 0x200000a3ffa77230 */ /* 0x000fc40000004100 */
[-C--:B------:R-:W-:Y:S01]  /*7060*/  FMUL.FTZ R89, R165, R93.reuse ;  /* 0x0000005da5597220 */ /* 0x080fe20000410000 */
[----:B------:R-:W-:Y:S02]  /*7070*/  HADD2.F32 R76, -RZ, R76.H0_H0 ;  /* 0x2000004cff4c7230 */ /* 0x000fe40000004100 */
[----:B------:R-:W-:Y:S02]  /*7080*/  HADD2.F32 R50, -RZ, R50.H0_H0 ;  /* 0x20000032ff327230 */ /* 0x000fe40000004100 */
[C---:B------:R-:W-:Y:S01]  /*7090*/  FMUL.FTZ R93, R167.reuse, R93 ;  /* 0x0000005da75d7220 */ /* 0x040fe20000410000 */
[----:B------:R-:W-:-:S03]  /*70a0*/  FFMA.FTZ R89, R167, R166, -R89 ;  /* 0x000000a6a7597223 */ /* 0x000fc60000010859 */
[----:B------:R-:W-:Y:S01]  /*70b0*/  FFMA.FTZ R93, R165, R166, R93 ;  /* 0x000000a6a55d7223 */ /* 0x000fe2000001005d */
[----:B------:R-:W-:Y:S01]  /*70c0*/  SHF.R.U32.HI R165, RZ, 0x10, R77 ;  /* 0x00000010ffa57819 */ /* 0x000fe2000001164d */
[----:B------:R-:W-:Y:S02]  /*70d0*/  HADD2.F32 R77, -RZ, R164.H1_H1 ;  /* 0x300000a4ff4d7230 */ /* 0x000fe40000004100 */
[----:B------:R-:W-:Y:S02]  /*70e0*/  HADD2.F32 R164, -RZ, R163.H1_H1 ;  /* 0x300000a3ffa47230 */ /* 0x000fe40000004100 */
[----:B------:R-:W-:Y:S02]  /*70f0*/  HADD2.F32 R165, -RZ, R165.H0_H0 ;  /* 0x200000a5ffa57230 */ /* 0x000fe40000004100 */
[----:B------:R-:W-:Y:S02]  /*7100*/  HADD2.F32 R163, -RZ, R49.H0_H0 ;  /* 0x20000031ffa37230 */ /* 0x000fe40000004100 */
[----:B------:R-:W-:-:S02]  /*7110*/  HADD2.F32 R166, -RZ, R91.H0_H0 ;  /* 0x2000005bffa67230 */ /* 0x000fc40000004100 */
[CC--:B------:R-:W-:Y:S01]  /*7120*/  FMUL.FTZ R49, R77.reuse, R165.reuse ;  /* 0x000000a54d317220 */ /* 0x0c0fe20000410000 */
[C---:B------:R-:W-:Y:S01]  /*7130*/  FMUL.FTZ R165, R164.reuse, R165 ;  /* 0x000000a5a4a57220 */ /* 0x040fe20000410000 */
[----:B------:R-:W-:Y:S02]  /*7140*/  HADD2.F32 R91, -RZ, R91.H1_H1 ;  /* 0x3000005bff5b7230 */ /* 0x000fe40000004100 */
[-C--:B------:R-:W-:Y:S01]  /*7150*/  FFMA.FTZ R49, R164, R163.reuse, -R49 ;  /* 0x000000a3a4317223 */ /* 0x080fe20000010831 */
[----:B------:R-:W-:Y:S01]  /*7160*/  FFMA.FTZ R77, R77, R163, R165 ;  /* 0x000000a34d4d7223 */ /* 0x000fe200000100a5 */
[----:B------:R-:W-:Y:S02]  /*7170*/  HADD2.F32 R163, -RZ, R187.H0_H0 ;  /* 0x200000bbffa37230 */ /* 0x000fe40000004100 */
[----:B------:R-:W-:Y:S01]  /*7180*/  HADD2.F32 R164, -RZ, R95.H0_H0 ;  /* 0x2000005fffa47230 */ /* 0x000fe20000004100 */
[----:B------:R-:W-:Y:S01]  /*7190*/  F2FP.F16.F32.PACK_AB R89, R49, R89 ;  /* 0x000000593159723e */ /* 0x000fe200000000ff */
[----:B------:R-:W-:Y:S01]  /*71a0*/  HADD2.F32 R165, -RZ, R185.H0_H0 ;  /* 0x200000b9ffa57230 */ /* 0x000fe20000004100 */
[----:B------:R-:W-:-:S02]  /*71b0*/  F2FP.F16.F32.PACK_AB R93, R77, R93 ;  /* 0x0000005d4d5d723e */ /* 0x000fc400000000ff */
[-C--:B------:R-:W-:Y:S01]  /*71c0*/  FMUL.FTZ R167, R164, R163.reuse ;  /* 0x000000a3a4a77220 */ /* 0x080fe20000410000 */
[----:B------:R-:W-:-:S03]  /*71d0*/  FMUL.FTZ R163, R166, R163 ;  /* 0x000000a3a6a37220 */ /* 0x000fc60000410000 */
[-C--:B------:R-:W-:Y:S01]  /*71e0*/  FFMA.FTZ R167, R166, R165.reuse, -R167 ;  /* 0x000000a5a6a77223 */ /* 0x080fe200000108a7 */
[----:B------:R-:W-:Y:S01]  /*71f0*/  FFMA.FTZ R163, R164, R165, R163 ;  /* 0x000000a5a4a37223 */ /* 0x000fe200000100a3 */
[----:B------:R-:W-:Y:S01]  /*7200*/  SHF.R.U32.HI R164, RZ, 0x10, R51 ;  /* 0x00000010ffa47819 */ /* 0x000fe20000011633 */
[----:B------:R-:W-:Y:S01]  /*7210*/  HADD2.F32 R166, -RZ, R187.H1_H1 ;  /* 0x300000bbffa67230 */ /* 0x000fe20000004100 */
[--C-:B------:R-:W-:Y:S01]  /*7220*/  SHF.R.U64 R51, R78, 0x10, R79.reuse ;  /* 0x000000104e337819 */ /* 0x100fe2000000124f */
[----:B------:R-:W-:Y:S01]  /*7230*/  HADD2.F32 R78, -RZ, R95.H1_H1 ;  /* 0x3000005fff4e7230 */ /* 0x000fe20000004100 */
[----:B------:R-:W-:Y:S01]  /*7240*/  SHF.R.U32.HI R79, RZ, 0x10, R79 ;  /* 0x00000010ff4f7819 */ /* 0x000fe2000001164f */
[----:B------:R-:W-:Y:S02]  /*7250*/  HADD2.F32 R164, -RZ, R164.H0_H0 ;  /* 0x200000a4ffa47230 */ /* 0x000fe40000004100 */
[----:B------:R-:W-:Y:S02]  /*7260*/  HADD2.F32 R51, -RZ, R51.H0_H0 ;  /* 0x20000033ff337230 */ /* 0x000fe40000004100 */
[----:B------:R-:W-:-:S05]  /*7270*/  HADD2.F32 R79, -RZ, R79.H0_H0 ;  /* 0x2000004fff4f7230 */ /* 0x000fca0000004100 */
        /* <DEDUP_REMOVED lines=11> */
[----:B------:R-:W-:-:S02]  /*7330*/  HADD2.F32 R88, -RZ, R88.H1_H1 ;  /* 0x30000058ff587230 */ /* 0x000fc40000004100 */
[-C--:B------:R-:W-:Y:S01]  /*7340*/  FFMA.FTZ R165, R164, R91.reuse, -R165 ;  /* 0x0000005ba4a57223 */ /* 0x080fe200000108a5 */
[----:B------:R-:W-:Y:S02]  /*7350*/  HADD2.F32 R164, -RZ, R186.H1_H1 ;  /* 0x300000baffa47230 */ /* 0x000fe40000004100 */
[----:B------:R-:W-:Y:S01]  /*7360*/  FFMA.FTZ R166, R78, R91, R166 ;  /* 0x0000005b4ea67223 */ /* 0x000fe200000100a6 */
[----:B------:R-:W-:Y:S02]  /*7370*/  HADD2.F32 R78, -RZ, R48.H0_H0 ;  /* 0x20000030ff4e7230 */ /* 0x000fe40000004100 */
[-C--:B------:R-:W-:Y:S01]  /*7380*/  FMUL.FTZ R48, R92, R76.reuse ;  /* 0x0000004c5c307220 */ /* 0x080fe20000410000 */
[C---:B------:R-:W-:Y:S01]  /*7390*/  FMUL.FTZ R76, R88.reuse, R76 ;  /* 0x0000004c584c7220 */ /* 0x040fe20000410000 */
[----:B------:R-:W-:Y:S01]  /*73a0*/  HADD2.F32 R91, -RZ, R90.H0_H0 ;  /* 0x2000005aff5b7230 */ /* 0x000fe20000004100 */
[----:B------:R-:W-:Y:S01]  /*73b0*/  F2FP.F16.F32.PACK_AB R79, R79, R163 ;  /* 0x000000a34f4f723e */ /* 0x000fe200000000ff */
[-C--:B------:R-:W-:Y:S01]  /*73c0*/  FFMA.FTZ R48, R88, R78.reuse, -R48 ;  /* 0x0000004e58307223 */ /* 0x080fe20000010830 */
[----:B------:R-:W-:Y:S01]  /*73d0*/  FFMA.FTZ R76, R92, R78, R76 ;  /* 0x0000004e5c4c7223 */ /* 0x000fe2000001004c */
[----:B------:R-:W-:-:S02]  /*73e0*/  HADD2.F32 R78, -RZ, R94.H0_H0 ;  /* 0x2000005eff4e7230 */ /* 0x000fc40000004100 */
[----:B------:R-:W-:Y:S01]  /*73f0*/  HADD2.F32 R88, -RZ, R184.H1_H1 ;  /* 0x300000b8ff587230 */ /* 0x000fe20000004100 */
[----:B------:R-:W-:Y:S01]  /*7400*/  F2FP.F16.F32.PACK_AB R48, R48, R165 ;  /* 0x000000a53030723e */ /* 0x000fe200000000ff */
[----:B------:R-:W-:Y:S02]  /*7410*/  HADD2.F32 R94, -RZ, R94.H1_H1 ;  /* 0x3000005eff5e7230 */ /* 0x000fe40000004100 */
[-C--:B------:R-:W-:Y:S01]  /*7420*/  FMUL.FTZ R92, R78, R164.reuse ;  /* 0x000000a44e5c7220 */ /* 0x080fe20000410000 */
[C---:B------:R-:W-:Y:S01]  /*7430*/  FMUL.FTZ R164, R91.reuse, R164 ;  /* 0x000000a45ba47220 */ /* 0x040fe20000410000 */
[----:B------:R-:W-:Y:S01]  /*7440*/  HADD2.F32 R90, -RZ, R90.H1_H1 ;  /* 0x3000005aff5a7230 */ /* 0x000fe20000004100 */
[----:B------:R-:W-:Y:S01]  /*7450*/  F2FP.F16.F32.PACK_AB R76, R76, R166 ;  /* 0x000000a64c4c723e */ /* 0x000fe200000000ff */
[-C--:B------:R-:W-:Y:S01]  /*7460*/  FFMA.FTZ R92, R91, R88.reuse, -R92 ;  /* 0x000000585b5c7223 */ /* 0x080fe2000001085c */
[----:B------:R-:W-:Y:S01]  /*7470*/  FFMA.FTZ R164, R78, R88, R164 ;  /* 0x000000584ea47223 */ /* 0x000fe200000100a4 */
[-C--:B------:R-:W-:Y:S01]  /*7480*/  FMUL.FTZ R78, R94, R51.reuse ;  /* 0x000000335e4e7220 */ /* 0x080fe20000410000 */
[C---:B------:R-:W-:Y:S01]  /*7490*/  FMUL.FTZ R51, R90.reuse, R51 ;  /* 0x000000335a337220 */ /* 0x040fe20000410000 */
[----:B------:R-:W-:Y:S01]  /*74a0*/  IMAD.MOV.U32 R91, RZ, RZ, R95 ;  /* 0x000000ffff5b7224 */ /* 0x000fe200078e005f */
[----:B------:R-:W-:Y:S01]  /*74b0*/  MOV R88, R48 ;  /* 0x0000003000587202 */ /* 0x000fe20000000f00 */
[-C--:B------:R-:W-:Y:S01]  /*74c0*/  FFMA.FTZ R78, R90, R50.reuse, -R78 ;  /* 0x000000325a4e7223 */ /* 0x080fe2000001084e */
[----:B------:R-:W-:Y:S01]  /*74d0*/  FFMA.FTZ R51, R94, R50, R51 ;  /* 0x000000325e337223 */ /* 0x000fe20000010033 */
[----:B------:R-:W-:-:S03]  /*74e0*/  MOV R95, R79 ;  /* 0x0000004f005f7202 */ /* 0x000fc60000000f00 */
[----:B------:R-:W-:Y:S01]  /*74f0*/  F2FP.F16.F32.PACK_AB R78, R78, R92 ;  /* 0x0000005c4e4e723e */ /* 0x000fe200000000ff */
[----:B------:R-:W-:Y:S01]  /*7500*/  IMAD.MOV.U32 R92, RZ, RZ, R76 ;  /* 0x000000ffff5c7224 */ /* 0x000fe200078e004c */
[----:B------:R-:W-:-:S03]  /*7510*/  F2FP.F16.F32.PACK_AB R51, R51, R164 ;  /* 0x000000a43333723e */ /* 0x000fc600000000ff */
[----:B------:R-:W-:Y:S02]  /*7520*/  IMAD.MOV.U32 R90, RZ, RZ, R78 ;  /* 0x000000ffff5a7224 */ /* 0x000fe400078e004e */
[----:B------:R-:W-:-:S07]  /*7530*/  IMAD.MOV.U32 R94, RZ, RZ, R51 ;  /* 0x000000ffff5e7224 */ /* 0x000fce00078e0033 */
.L_x_3722:
[----:B------:R-:W-:Y:S05]  /*7540*/  BSYNC B3 ;  /* 0x0000000000037941 */ /* 0x000fea0003800000 */
.L_x_3721:
[----:B------:R-:W-:-:S13]  /*7550*/  ISETP.GE.AND P4, PT, R162, R150, PT ;  /* 0x00000096a200720c */ /* 0x000fda0003f86270 */
        /* <DEDUP_REMOVED lines=11> */
.L_x_3720:
[----:B------:R-:W-:Y:S05]  /*7610*/  BSYNC B2 ;  /* 0x0000000000027941 */ /* 0x000fea0003800000 */
.L_x_3719:
[----:B------:R-:W-:Y:S01]  /*7620*/  ISETP.NE.AND P4, PT, R33, RZ, PT ;  /* 0x000000ff2100720c */ /* 0x000fe20003f85270 */
[----:B------:R-:W-:-:S12]  /*7630*/  BSSY B2, `(.L_x_3723) ;  /* 0x000007e000027945 */ /* 0x000fd80003800000 */
[----:B------:R-:W-:Y:S05]  /*7640*/  @!P4 BRA `(.L_x_3724) ;  /* 0x0000000400f0c947 */ /* 0x000fea0003800000 */
[----:B--2---:R-:W-:Y:S01]  /*7650*/  SEL R48, R127, R153, !P1 ;  /* 0x000000997f307207 */ /* 0x004fe20004800000 */
        /* <DEDUP_REMOVED lines=20> */
[----:B0-----:R-:W-:Y:S01]  /*77a0*/  MOV R90, R77 ;  /* 0x0000004d005a7202 */ /* 0x001fe20000000f00 */
[----:B--2---:R-:W-:Y:S01]  /*77b0*/  IMAD.MOV.U32 R89, RZ, RZ, R49 ;  /* 0x000000ffff597224 */ /* 0x004fe200078e0031 */
[--C-:B------:R-:W-:Y:S01]  /*77c0*/  SHF.R.U64 R44, R44, 0x10, R45.reuse ;  /* 0x000000102c2c7819 */ /* 0x100fe2000000122d */
[----:B------:R-:W-:Y:S01]  /*77d0*/  HADD2.F32 R91, -RZ, R186.H0_H0 ;  /* 0x200000baff5b7230 */ /* 0x000fe20000004100 */
[----:B------:R-:W-:Y:S01]  /*77e0*/  SHF.R.U32.HI R45, RZ, 0x10, R45 ;  /* 0x00000010ff2d7819 */ /* 0x000fe2000001162d */
[----:B------:R-:W-:Y:S01]  /*77f0*/  HADD2.F32 R49, -RZ, R90.H0_H0 ;  /* 0x2000005aff317230 */ /* 0x000fe20000004100 */
[----:B------:R-:W-:Y:S01]  /*7800*/  SHF.R.U64 R46, R46, 0x10, R47 ;  /* 0x000000102e2e7819 */ /* 0x000fe2000000122f */
[----:B------:R-:W-:Y:S02]  /*7810*/  HADD2.F32 R93, -RZ, R89.H0_H0 ;  /* 0x20000059ff5d7230 */ /* 0x000fe40000004100 */
[----:B------:R-:W-:Y:S02]  /*7820*/  HADD2.F32 R92, -RZ, R184.H0_H0 ;  /* 0x200000b8ff5c7230 */ /* 0x000fe40000004100 */
[----:B------:R-:W-:Y:S01]  /*7830*/  FMUL.FTZ R77, R49, R91 ;  /* 0x0000005b314d7220 */ /* 0x000fe20000410000 */
[----:B------:R-:W-:-:S02]  /*7840*/  HADD2.F32 R90, -RZ, R90.H1_H1 ;  /* 0x3000005aff5a7230 */ /* 0x000fc40000004100 */
        /* <DEDUP_REMOVED lines=77> */
[----:B------:R-:W-:Y:S02]  /*7d20*/  IMAD.MOV.U32 R50, RZ, RZ, R57 ;  /* 0x000000ffff327224 */ /* 0x000fe400078e0039 */
[----:B------:R-:W-:-:S07]  /*7d30*/  IMAD.MOV.U32 R78, RZ, RZ, R47 ;  /* 0x000000ffff4e7224 */ /* 0x000fce00078e002f */
.L_x_3726:
[----:B------:R-:W-:Y:S05]  /*7d40*/  BSYNC B3 ;  /* 0x0000000000037941 */ /* 0x000fea0003800000 */
.L_x_3725:
        /* <DEDUP_REMOVED lines=12> */
.L_x_3724:
[----:B------:R-:W-:Y:S05]  /*7e10*/  BSYNC B2 ;  /* 0x0000000000027941 */ /* 0x000fea0003800000 */
.L_x_3723:
[----:B------:R-:W-:-:S13]  /*7e20*/  ISETP.NE.AND P4, PT, R34, RZ, PT ;  /* 0x000000ff2200720c */ /* 0x000fda0003f85270 */
[----:B------:R-:W-:Y:S05]  /*7e30*/  @!P4 BRA `(.L_x_3718) ;  /* 0x0000000400f8c947 */ /* 0x000fea0003800000 */
[----:B---3--:R-:W3:Y:S01]  /*7e40*/  LDL R44, [R1+0x10] ;  /* 0x00001000012c7983 */ /* 0x008ee20000100800 */
[----:B------:R-:W-:Y:S01]  /*7e50*/  IADD3 R56, P4, P5, R116, R132, R28 ;  /* 0x0000008474387210 */ /* 0x000fe20007d9e01c */
[----:B------:R-:W-:Y:S03]  /*7e60*/  BSSY B2, `(.L_x_3727) ;  /* 0x0000071000027945 */ /* 0x000fe60003800000 */
[----:B------:R-:W-:Y:S02]  /*7e70*/  IADD3.X R57, R7, R157, R32, P4, P5 ;  /* 0x0000009d07397210 */ /* 0x000fe400027ea420 */
[----:B------:R-:W-:Y:S02]  /*7e80*/  ISETP.GE.AND P4, PT, R3, R126, PT ;  /* 0x0000007e0300720c */ /* 0x000fe40003f86270 */
[----:B---3--:R-:W-:-:S04]  /*7e90*/  LOP3.LUT P6, RZ, R44, 0x1, RZ, 0xc0, !PT ;  /* 0x000000012cff7812 */ /* 0x008fc800078cc0ff */
[----:B------:R-:W-:-:S04]  /*7ea0*/  SEL R44, R127, R153, !P6 ;  /* 0x000000997f2c7207 */ /* 0x000fc80007000000 */
[----:B------:R-:W-:-:S04]  /*7eb0*/  SHF.R.S32.HI R45, RZ, 0x1f, R44 ;  /* 0x0000001fff2d7819 */ /* 0x000fc8000001142c */
        /* <DEDUP_REMOVED lines=10> */
[C---:B--2---:R-:W-:Y:S02]  /*7f60*/  IMAD R48, R16.reuse, 0x5400, R44 ;  /* 0x0000540010307824 */ /* 0x044fe400078e022c */
        /* <DEDUP_REMOVED lines=8> */
[--C-:B------:R-:W-:Y:S01]  /*7ff0*/  HADD2.F32 R78, -RZ, R179.reuse.H1_H1 ;  /* 0x300000b3ff4e7230 */ /* 0x100fe20000004100 */
[----:B------:R-:W-:Y:S01]  /*8000*/  SHF.R.U64 R40, R40, 0x10, R41 ;  /* 0x0000001028287819 */ /* 0x000fe20000001229 */
[----:B------:R-:W-:Y:S01]  /*8010*/  HADD2.F32 R77, -RZ, R179.H0_H0 ;  /* 0x200000b3ff4d7230 */ /* 0x000fe20000004100 */
[----:B------:R-:W-:Y:S01]  /*8020*/  SHF.R.U64 R52, R52, 0x10, R53 ;  /* 0x0000001034347819 */ /* 0x000fe20000001235 */
[--C-:B------:R-:W-:Y:S01]  /*8030*/  HADD2.F32 R45, -RZ, R59.reuse.H0_H0 ;  /* 0x2000003bff2d7230 */ /* 0x100fe20000004100 */
[----:B------:R-:W-:Y:S01]  /*8040*/  SHF.R.U64 R54, R54, 0x10, R55 ;  /* 0x0000001036367819 */ /* 0x000fe20000001237 */
[----:B------:R-:W-:Y:S01]  /*8050*/  HADD2.F32 R49, -RZ, R76.H0_H0 ;  /* 0x2000004cff317230 */ /* 0x000fe20000004100 */
[----:B------:R-:W-:Y:S01]  /*8060*/  SHF.R.U64 R42, R42, 0x10, R43 ;  /* 0x000000102a2a7819 */ /* 0x000fe2000000122b */
[----:B------:R-:W-:-:S02]  /*8070*/  HADD2.F32 R59, -RZ, R59.H1_H1 ;  /* 0x3000003bff3b7230 */ /* 0x000fc40000004100 */
[-C--:B------:R-:W-:Y:S01]  /*8080*/  FMUL.FTZ R79, R45, R78.reuse ;  /* 0x0000004e2d4f7220 */ /* 0x080fe20000410000 */
[----:B------:R-:W-:Y:S02]  /*8090*/  HADD2.F32 R52, -RZ, R52.H0_H0 ;  /* 0x20000034ff347230 */ /* 0x000fe40000004100 */
[C---:B------:R-:W-:Y:S01]  /*80a0*/  FMUL.FTZ R78, R49.reuse, R78 ;  /* 0x0000004e314e7220 */ /* 0x040fe20000410000 */
[----:B------:R-:W-:Y:S02]  /*80b0*/  HADD2.F32 R40, -RZ, R40.H0_H0 ;  /* 0x20000028ff287230 */ /* 0x000fe40000004100 */
[-C--:B------:R-:W-:Y:S01]  /*80c0*/  FFMA.FTZ R49, R49, R77.reuse, -R79 ;  /* 0x0000004d31317223 */ /* 0x080fe2000001084f */
[----:B------:R-:W-:Y:S01]  /*80d0*/  SHF.R.U32.HI R79, RZ, 0x10, R53 ;  /* 0x00000010ff4f7819 */ /* 0x000fe20000011635 */
[----:B------:R-:W-:Y:S01]  /*80e0*/  FFMA.FTZ R45, R45, R77, R78 ;  /* 0x0000004d2d2d7223 */ /* 0x000fe2000001004e */
[----:B------:R-:W-:Y:S01]  /*80f0*/  SHF.R.U32.HI R78, RZ, 0x10, R41 ;  /* 0x00000010ff4e7819 */ /* 0x000fe20000011629 */
[----:B------:R-:W-:-:S02]  /*8100*/  HADD2.F32 R77, -RZ, R76.H1_H1 ;  /* 0x3000004cff4d7230 */ /* 0x000fc40000004100 */
[----:B------:R-:W-:Y:S02]  /*8110*/  HADD2.F32 R79, -RZ, R79.H0_H0 ;  /* 0x2000004fff4f7230 */ /* 0x000fe40000004100 */
[----:B------:R-:W-:Y:S02]  /*8120*/  HADD2.F32 R76, -RZ, R78.H0_H0 ;  /* 0x2000004eff4c7230 */ /* 0x000fe40000004100 */
[----:B------:R-:W-:Y:S02]  /*8130*/  IMAD.MOV.U32 R41, RZ, RZ, R51 ;  /* 0x000000ffff297224 */ /* 0x000fe400078e0033 */
[-C--:B------:R-:W-:Y:S01]  /*8140*/  FMUL.FTZ R78, R59, R79.reuse ;  /* 0x0000004f3b4e7220 */ /* 0x080fe20000410000 */
[----:B------:R-:W-:Y:S01]  /*8150*/  FMUL.FTZ R79, R77, R79 ;  /* 0x0000004f4d4f7220 */ /* 0x000fe20000410000 */
[----:B------:R-:W-:Y:S02]  /*8160*/  HADD2.F32 R53, -RZ, R47.H0_H0 ;  /* 0x2000002fff357230 */ /* 0x000fe40000004100 */
[----:B------:R-:W-:-:S02]  /*8170*/  HADD2.F32 R51, -RZ, R41.H0_H0 ;  /* 0x20000029ff337230 */ /* 0x000fc40000004100 */
[-C--:B------:R-:W-:Y:S01]  /*8180*/  FFMA.FTZ R79, R59, R76.reuse, R79 ;  /* 0x0000004c3b4f7223 */ /* 0x080fe2000001004f */
[----:B------:R-:W-:Y:S02]  /*8190*/  HADD2.F32 R59, -RZ, R176.H1_H1 ;  /* 0x300000b0ff3b7230 */ /* 0x000fe40000004100 */
[----:B------:R-:W-:Y:S01]  /*81a0*/  FFMA.FTZ R78, R77, R76, -R78 ;  /* 0x0000004c4d4e7223 */ /* 0x000fe2000001084e */
[----:B------:R-:W-:Y:S02]  /*81b0*/  HADD2.F32 R76, -RZ, R178.H0_H0 ;  /* 0x200000b2ff4c7230 */ /* 0x000fe40000004100 */
[----:B------:R-:W-:Y:S02]  /*81c0*/  HADD2.F32 R41, -RZ, R41.H1_H1 ;  /* 0x30000029ff297230 */ /* 0x000fe40000004100 */
[-C--:B------:R-:W-:Y:S01]  /*81d0*/  FMUL.FTZ R77, R51, R59.reuse ;  /* 0x0000003b334d7220 */ /* 0x080fe20000410000 */
[C---:B------:R-:W-:Y:S01]  /*81e0*/  FMUL.FTZ R59, R53.reuse, R59 ;  /* 0x0000003b353b7220 */ /* 0x040fe20000410000 */
[----:B------:R-:W-:Y:S01]  /*81f0*/  HADD2.F32 R176, -RZ, R176.H0_H0 ;  /* 0x200000b0ffb07230 */ /* 0x000fe20000004100 */
[----:B------:R-:W-:Y:S01]  /*8200*/  F2FP.F16.F32.PACK_AB R49, R78, R49 ;  /* 0x000000314e31723e */ /* 0x000fe200000000ff */
[-C--:B------:R-:W-:Y:S01]  /*8210*/  FFMA.FTZ R77, R53, R76.reuse, -R77 ;  /* 0x0000004c354d7223 */ /* 0x080fe2000001084d */
[----:B------:R-:W-:Y:S01]  /*8220*/  FFMA.FTZ R59, R51, R76, R59 ;  /* 0x0000004c333b7223 */ /* 0x000fe2000001003b */
[----:B------:R-:W-:Y:S01]  /*8230*/  SHF.R.U32.HI R51, RZ, 0x10, R55 ;  /* 0x00000010ff337819 */ /* 0x000fe20000011637 */
[----:B------:R-:W-:Y:S01]  /*8240*/  HADD2.F32 R53, -RZ, R47.H1_H1 ;  /* 0x3000002fff357230 */ /* 0x000fe20000004100 */
[----:B------:R-:W-:Y:S01]  /*8250*/  SHF.R.U32.HI R76, RZ, 0x10, R43 ;  /* 0x00000010ff4c7819 */ /* 0x000fe2000001162b */
[----:B------:R-:W-:Y:S01]  /*8260*/  HADD2.F32 R178, -RZ, R178.H1_H1 ;  /* 0x300000b2ffb27230 */ /* 0x000fe20000004100 */
[----:B------:R-:W-:Y:S01]  /*8270*/  F2FP.F16.F32.PACK_AB R79, R79, R45 ;  /* 0x0000002d4f4f723e */ /* 0x000fe200000000ff */
[----:B------:R-:W-:-:S02]  /*8280*/  HADD2.F32 R51, -RZ, R51.H0_H0 ;  /* 0x20000033ff337230 */ /* 0x000fc40000004100 */
[----:B------:R-:W-:Y:S02]  /*8290*/  HADD2.F32 R47, -RZ, R76.H0_H0 ;  /* 0x2000004cff2f7230 */ /* 0x000fe40000004100 */
[----:B------:R-:W-:Y:S02]  /*82a0*/  HADD2.F32 R54, -RZ, R54.H0_H0 ;  /* 0x20000036ff367230 */ /* 0x000fe40000004100 */
[-C--:B------:R-:W-:Y:S01]  /*82b0*/  FMUL.FTZ R76, R41, R51.reuse ;  /* 0x00000033294c7220 */ /* 0x080fe20000410000 */
[C---:B------:R-:W-:Y:S01]  /*82c0*/  FMUL.FTZ R51, R53.reuse, R51 ;  /* 0x0000003335337220 */ /* 0x040fe20000410000 */
[----:B------:R-:W-:Y:S02]  /*82d0*/  HADD2.F32 R42, -RZ, R42.H0_H0 ;  /* 0x2000002aff2a7230 */ /* 0x000fe40000004100 */
[-C--:B------:R-:W-:Y:S01]  /*82e0*/  FFMA.FTZ R76, R53, R47.reuse, -R76 ;  /* 0x0000002f354c7223 */ /* 0x080fe2000001084c */
[----:B------:R-:W-:Y:S01]  /*82f0*/  FFMA.FTZ R51, R41, R47, R51 ;  /* 0x0000002f29337223 */ /* 0x000fe20000010033 */
[----:B------:R-:W-:-:S02]  /*8300*/  HADD2.F32 R41, -RZ, R48.H0_H0 ;  /* 0x20000030ff297230 */ /* 0x000fc40000004100 */
[----:B------:R-:W-:Y:S01]  /*8310*/  HADD2.F32 R47, -RZ, R44.H0_H0 ;  /* 0x2000002cff2f7230 */ /* 0x000fe20000004100 */
[----:B------:R-:W-:Y:S01]  /*8320*/  F2FP.F16.F32.PACK_AB R76, R76, R77 ;  /* 0x0000004d4c4c723e */ /* 0x000fe200000000ff */
[--C-:B------:R-:W-:Y:S02]  /*8330*/  HADD2.F32 R53, -RZ, R177.reuse.H1_H1 ;  /* 0x300000b1ff357230 */ /* 0x100fe40000004100 */
[-C--:B------:R-:W-:Y:S01]  /*8340*/  FMUL.FTZ R88, R41, R176.reuse ;  /* 0x000000b029587220 */ /* 0x080fe20000410000 */
[----:B------:R-:W-:Y:S02]  /*8350*/  HADD2.F32 R48, -RZ, R48.H1_H1 ;  /* 0x30000030ff307230 */ /* 0x000fe40000004100 */
[C---:B------:R-:W-:Y:S01]  /*8360*/  FMUL.FTZ R176, R47.reuse, R176 ;  /* 0x000000b02fb07220 */ /* 0x040fe20000410000 */
[----:B------:R-:W-:Y:S02]  /*8370*/  HADD2.F32 R44, -RZ, R44.H1_H1 ;  /* 0x3000002cff2c7230 */ /* 0x000fe40000004100 */
[----:B------:R-:W-:Y:S01]  /*8380*/  FFMA.FTZ R88, R47, R53, -R88 ;  /* 0x000000352f587223 */ /* 0x000fe20000010858 */
[----:B------:R-:W-:-:S02]  /*8390*/  HADD2.F32 R177, -RZ, R177.H0_H0 ;  /* 0x200000b1ffb17230 */ /* 0x000fc40000004100 */
[----:B------:R-:W-:Y:S01]  /*83a0*/  FFMA.FTZ R176, R41, R53, R176 ;  /* 0x0000003529b07223 */ /* 0x000fe200000100b0 */
[-C--:B------:R-:W-:Y:S01]  /*83b0*/  FMUL.FTZ R41, R48, R52.reuse ;  /* 0x0000003430297220 */ /* 0x080fe20000410000 */
[C---:B------:R-:W-:Y:S01]  /*83c0*/  FMUL.FTZ R52, R44.reuse, R52 ;  /* 0x000000342c347220 */ /* 0x040fe20000410000 */
[----:B------:R-:W-:Y:S01]  /*83d0*/  IMAD.MOV.U32 R45, RZ, RZ, R49 ;  /* 0x000000ffff2d7224 */ /* 0x000fe200078e0031 */
[----:B------:R-:W-:Y:S01]  /*83e0*/  F2FP.F16.F32.PACK_AB R51, R51, R59 ;  /* 0x0000003b3333723e */ /* 0x000fe200000000ff */
[-C--:B------:R-:W-:Y:S01]  /*83f0*/  FFMA.FTZ R41, R44, R40.reuse, -R41 ;  /* 0x000000282c297223 */ /* 0x080fe20000010829 */
[----:B------:R-:W-:Y:S01]  /*8400*/  FFMA.FTZ R52, R48, R40, R52 ;  /* 0x0000002830347223 */ /* 0x000fe20000010034 */
[----:B------:R-:W-:Y:S01]  /*8410*/  HADD2.F32 R40, -RZ, R50.H0_H0 ;  /* 0x20000032ff287230 */ /* 0x000fe20000004100 */
[----:B------:R-:W-:Y:S01]  /*8420*/  MOV R49, R79 ;  /* 0x0000004f00317202 */ /* 0x000fe20000000f00 */
[----:B------:R-:W-:Y:S01]  /*8430*/  HADD2.F32 R44, -RZ, R46.H0_H0 ;  /* 0x2000002eff2c7230 */ /* 0x000fe20000004100 */
[----:B------:R-:W-:Y:S01]  /*8440*/  F2FP.F16.F32.PACK_AB R41, R41, R88 ;  /* 0x000000582929723e */ /* 0x000fe200000000ff */
[----:B------:R-:W-:-:S02]  /*8450*/  HADD2.F32 R50, -RZ, R50.H1_H1 ;  /* 0x30000032ff327230 */ /* 0x000fc40000004100 */
[-C--:B------:R-:W-:Y:S01]  /*8460*/  FMUL.FTZ R47, R40, R178.reuse ;  /* 0x000000b2282f7220 */ /* 0x080fe20000410000 */
[----:B------:R-:W-:Y:S02]  /*8470*/  HADD2.F32 R46, -RZ, R46.H1_H1 ;  /* 0x3000002eff2e7230 */ /* 0x000fe40000004100 */
[----:B------:R-:W-:Y:S01]  /*8480*/  FMUL.FTZ R178, R44, R178 ;  /* 0x000000b22cb27220 */ /* 0x000fe20000410000 */
[----:B------:R-:W-:Y:S01]  /*8490*/  F2FP.F16.F32.PACK_AB R52, R52, R176 ;  /* 0x000000b03434723e */ /* 0x000fe200000000ff */
[-C--:B------:R-:W-:Y:S01]  /*84a0*/  FFMA.FTZ R47, R44, R177.reuse, -R47 ;  /* 0x000000b12c2f7223 */ /* 0x080fe2000001082f */
[----:B------:R-:W-:Y:S02]  /*84b0*/  IMAD.MOV.U32 R44, RZ, RZ, R41 ;  /* 0x000000ffff2c7224 */ /* 0x000fe400078e0029 */
[----:B------:R-:W-:Y:S01]  /*84c0*/  FFMA.FTZ R178, R40, R177, R178 ;  /* 0x000000b128b27223 */ /* 0x000fe200000100b2 */
[-C--:B------:R-:W-:Y:S01]  /*84d0*/  FMUL.FTZ R40, R50, R54.reuse ;  /* 0x0000003632287220 */ /* 0x080fe20000410000 */
[----:B------:R-:W-:Y:S01]  /*84e0*/  FMUL.FTZ R54, R46, R54 ;  /* 0x000000362e367220 */ /* 0x000fe20000410000 */
[----:B------:R-:W-:-:S02]  /*84f0*/  IMAD.MOV.U32 R48, RZ, RZ, R52 ;  /* 0x000000ffff307224 */ /* 0x000fc400078e0034 */
[-C--:B------:R-:W-:Y:S01]  /*8500*/  FFMA.FTZ R40, R46, R42.reuse, -R40 ;  /* 0x0000002a2e287223 */ /* 0x080fe20000010828 */
[----:B------:R-:W-:-:S04]  /*8510*/  FFMA.FTZ R54, R50, R42, R54 ;  /* 0x0000002a32367223 */ /* 0x000fc80000010036 */
[----:B------:R-:W-:Y:S02]  /*8520*/  F2FP.F16.F32.PACK_AB R47, R40, R47 ;  /* 0x0000002f282f723e */ /* 0x000fe400000000ff */
[----:B------:R-:W-:-:S03]  /*8530*/  F2FP.F16.F32.PACK_AB R54, R54, R178 ;  /* 0x000000b23636723e */ /* 0x000fc600000000ff */
[----:B------:R-:W-:Y:S02]  /*8540*/  IMAD.MOV.U32 R46, RZ, RZ, R47 ;  /* 0x000000ffff2e7224 */ /* 0x000fe400078e002f */
[----:B------:R-:W-:Y:S02]  /*8550*/  IMAD.MOV.U32 R47, RZ, RZ, R76 ;  /* 0x000000ffff2f7224 */ /* 0x000fe400078e004c */
[----:B------:R-:W-:-:S07]  /*8560*/  IMAD.MOV.U32 R50, RZ, RZ, R54 ;  /* 0x000000ffff327224 */ /* 0x000fce00078e0036 */
.L_x_3728:
[----:B------:R-:W-:Y:S05]  /*8570*/  BSYNC B2 ;  /* 0x0000000000027941 */ /* 0x000fea0003800000 */
.L_x_3727:
[----:B------:R-:W-:-:S13]  /*8580*/  ISETP.GE.AND P4, PT, R58, R150, PT ;  /* 0x000000963a00720c */ /* 0x000fda0003f86270 */
[--C-:B------:R-:W-:Y:S02]  /*8590*/  @!P4 SHF.R.S32.HI R40, RZ, 0x1f, R58.reuse ;  /* 0x0000001fff28c819 */ /* 0x100fe4000001143a */
[----:B------:R-:W-:-:S04]  /*85a0*/  @!P4 IADD3 R58, P5, P6, R116, R132, R58 ;  /* 0x00000084743ac210 */ /* 0x000fc80007ebe03a */
[----:B------:R-:W-:Y:S02]  /*85b0*/  @!P4 IADD3.X R157, R7, R157, R40, P5, P6 ;  /* 0x0000009d079dc210 */ /* 0x000fe40002fec428 */
[----:B------:R-:W-:-:S04]  /*85c0*/  LEA R40, P5, R56, R124, 0x1 ;  /* 0x0000007c38287211 */ /* 0x000fc800078a08ff */
[----:B------:R-:W-:Y:S02]  /*85d0*/  LEA.HI.X R41, R56, R125, R57, 0x1, P5 ;  /* 0x0000007d38297211 */ /* 0x000fe400028f0c39 */
[----:B------:R-:W-:-:S03]  /*85e0*/  @!P4 LEA R42, P5, R58, R124, 0x1 ;  /* 0x0000007c3a2ac211 */ /* 0x000fc600078a08ff */
[----:B--2---:R4:W-:Y:S01]  /*85f0*/  STG.E.128 desc[UR60][R40.64], R44 ;  /* 0x0000002c28007986 */ /* 0x0049e2000c101d3c */
[----:B------:R-:W-:-:S05]  /*8600*/  @!P4 LEA.HI.X R43, R58, R125, R157, 0x1, P5 ;  /* 0x0000007d3a2bc211 */ /* 0x000fca00028f0c9d */
[----:B0-----:R4:W-:Y:S04]  /*8610*/  @!P4 STG.E.128 desc[UR60][R42.64], R48 ;  /* 0x000000302a00c986 */ /* 0x0019e8000c101d3c */
.L_x_3718:
[----:B------:R-:W-:Y:S05]  /*8620*/  BSYNC B1 ;  /* 0x0000000000017941 */ /* 0x000fea0003800000 */
.L_x_3717:
[-C--:B--2-4-:R-:W-:Y:S02]  /*8630*/  IMAD R40, R152, R130.reuse, RZ ;  /* 0x0000008298287224 */ /* 0x094fe400078e02ff */
        /* <DEDUP_REMOVED lines=11> */
[----:B---3--:R-:W-:Y:S02]  /*86f0*/  IADD3 R49, P3, P4, R116, R128, R26 ;  /* 0x0000008074317210 */ /* 0x008fe40007c7e01a */
[----:B------:R-:W-:Y:S02]  /*8700*/  LEA.HI R41, R41, R40, RZ, 0x4 ;  /* 0x0000002829297211 */ /* 0x000fe400078f20ff */
[----:B------:R-:W-:-:S02]  /*8710*/  IADD3.X R50, R7, R52, R30, P3, P4 ;  /* 0x0000003407327210 */ /* 0x000fc40001fe841e */
[----:B------:R-:W-:Y:S02]  /*8720*/  LEA.HI.SX32 R48, R41, R120, 0x1c ;  /* 0x0000007829307211 */ /* 0x000fe400078fe2ff */
[----:B------:R-:W-:Y:S02]  /*8730*/  ISETP.GE.AND P3, PT, R18, R126, PT ;  /* 0x0000007e1200720c */ /* 0x000fe40003f66270 */
        /* <DEDUP_REMOVED lines=9> */
[----:B------:R-:W-:Y:S02]  /*87d0*/  IMAD R44, R16, 0x5400, R41 ;  /* 0x00005400102c7824 */ /* 0x000fe400078e0229 */
[--C-:B------:R-:W-:Y:S02]  /*87e0*/  IMAD R40, R40, 0x2, R2.reuse ;  /* 0x0000000228287824 */ /* 0x100fe400078e0202 */
[----:B------:R-:W-:-:S04]  /*87f0*/  IMAD R44, R44, 0x2, R2 ;  /* 0x000000022c2c7824 */ /* 0x000fc800078e0202 */
[----:B------:R-:W0:Y:S04]  /*8800*/  LDS.128 R40, [R40+0x21400] ;  /* 0x0214000028287984 */ /* 0x000e280000000c00 */
[----:B------:R-:W2:Y:S01]  /*8810*/  LDS.128 R44, [R44+0x21400] ;  /* 0x021400002c2c7984 */ /* 0x000ea20000000c00 */
[----:B------:R-:W-:Y:S05]  /*8820*/  @P3 BRA `(.L_x_3732) ;  /* 0x0000000400603947 */ /* 0x000fea0003800000 */
[--C-:B------:R-:W-:Y:S01]  /*8830*/  SHF.R.U64 R51, R68, 0x10, R69.reuse ;  /* 0x0000001044337819 */ /* 0x100fe20000001245 */
[--C-:B--2---:R-:W-:Y:S01]  /*8840*/  HADD2.F32 R58, -RZ, R45.reuse.H0_H0 ;  /* 0x2000002dff3a7230 */ /* 0x104fe20000004100 */
[----:B------:R-:W-:Y:S01]  /*8850*/  SHF.R.U32.HI R68, RZ, 0x10, R69 ;  /* 0x00000010ff447819 */ /* 0x000fe20000011645 */
[----:B------:R-:W-:Y:S01]  /*8860*/  HADD2.F32 R59, -RZ, R45.H1_H1 ;  /* 0x3000002dff3b7230 */ /* 0x000fe20000004100 */
[--C-:B------:R-:W-:Y:S01]  /*8870*/  SHF.R.U64 R53, R84, 0x10, R85.reuse ;  /* 0x0000001054357819 */ /* 0x100fe20000001255 */
[----:B------:R-:W-:Y:S01]  /*8880*/  HADD2.F32 R57, -RZ, R175.H1_H1 ;  /* 0x300000afff397230 */ /* 0x000fe20000004100 */
[----:B------:R-:W-:Y:S01]  /*8890*/  SHF.R.U32.HI R84, RZ, 0x10, R85 ;  /* 0x00000010ff547819 */ /* 0x000fe20000011655 */
[----:B0-----:R-:W-:Y:S01]  /*88a0*/  HADD2.F32 R45, -RZ, R41.H0_H0 ;  /* 0x20000029ff2d7230 */ /* 0x001fe20000004100 */
[--C-:B------:R-:W-:Y:S01]  /*88b0*/  SHF.R.U64 R54, R70, 0x10, R71.reuse ;  /* 0x0000001046367819 */ /* 0x100fe20000001247 */
[----:B------:R-:W-:Y:S01]  /*88c0*/  HADD2.F32 R56, -RZ, R173.H1_H1 ;  /* 0x300000adff387230 */ /* 0x000fe20000004100 */
[----:B------:R-:W-:Y:S01]  /*88d0*/  SHF.R.U32.HI R70, RZ, 0x10, R71 ;  /* 0x00000010ff467819 */ /* 0x000fe20000011647 */
[----:B------:R-:W-:-:S02]  /*88e0*/  HADD2.F32 R69, -RZ, R68.H0_H0 ;  /* 0x20000044ff457230 */ /* 0x000fc40000004100 */
[-C--:B------:R-:W-:Y:S01]  /*88f0*/  FMUL.FTZ R68, R58, R57.reuse ;  /* 0x000000393a447220 */ /* 0x080fe20000410000 */
[----:B------:R-:W-:Y:S02]  /*8900*/  HADD2.F32 R84, -RZ, R84.H0_H0 ;  /* 0x20000054ff547230 */ /* 0x000fe40000004100 */
[C---:B------:R-:W-:Y:S01]  /*8910*/  FMUL.FTZ R71, R45.reuse, R57 ;  /* 0x000000392d477220 */ /* 0x040fe20000410000 */
[--C-:B------:R-:W-:Y:S01]  /*8920*/  SHF.R.U64 R55, R86, 0x10, R87.reuse ;  /* 0x0000001056377819 */ /* 0x100fe20000001257 */
[----:B------:R-:W-:Y:S01]  /*8930*/  HADD2.F32 R41, -RZ, R41.H1_H1 ;  /* 0x30000029ff297230 */ /* 0x000fe20000004100 */
[----:B------:R-:W-:Y:S01]  /*8940*/  SHF.R.U32.HI R86, RZ, 0x10, R87 ;  /* 0x00000010ff567819 */ /* 0x000fe20000011657 */
[-C--:B------:R-:W-:Y:S01]  /*8950*/  FFMA.FTZ R68, R45, R56.reuse, -R68 ;  /* 0x000000382d447223 */ /* 0x080fe20000010844 */
[----:B------:R-:W-:Y:S01]  /*8960*/  FFMA.FTZ R71, R58, R56, R71 ;  /* 0x000000383a477223 */ /* 0x000fe20000010047 */
[----:B------:R-:W-:Y:S01]  /*8970*/  FMUL.FTZ R57, R59, R84 ;  /* 0x000000543b397220 */ /* 0x000fe20000410000 */
[----:B------:R-:W-:-:S02]  /*8980*/  HADD2.F32 R56, -RZ, R47.H0_H0 ;  /* 0x2000002fff387230 */ /* 0x000fc40000004100 */
[C---:B------:R-:W-:Y:S01]  /*8990*/  FMUL.FTZ R84, R41.reuse, R84 ;  /* 0x0000005429547220 */ /* 0x040fe20000410000 */
[----:B------:R-:W-:Y:S02]  /*89a0*/  HADD2.F32 R58, -RZ, R47.H1_H1 ;  /* 0x3000002fff3a7230 */ /* 0x000fe40000004100 */
[-C--:B------:R-:W-:Y:S01]  /*89b0*/  FFMA.FTZ R57, R41, R69.reuse, -R57 ;  /* 0x0000004529397223 */ /* 0x080fe20000010839 */
[----:B------:R-:W-:Y:S02]  /*89c0*/  HADD2.F32 R45, -RZ, R174.H1_H1 ;  /* 0x300000aeff2d7230 */ /* 0x000fe40000004100 */
[----:B------:R-:W-:Y:S01]  /*89d0*/  FFMA.FTZ R84, R59, R69, R84 ;  /* 0x000000453b547223 */ /* 0x000fe20000010054 */
[--C-:B------:R-:W-:Y:S02]  /*89e0*/  HADD2.F32 R47, -RZ, R43.reuse.H0_H0 ;  /* 0x2000002bff2f7230 */ /* 0x100fe40000004100 */
[----:B------:R-:W-:Y:S02]  /*89f0*/  HADD2.F32 R86, -RZ, R86.H0_H0 ;  /* 0x20000056ff567230 */ /* 0x000fe40000004100 */
[----:B------:R-:W-:Y:S01]  /*8a00*/  FMUL.FTZ R59, R56, R45 ;  /* 0x0000002d383b7220 */ /* 0x000fe20000410000 */
[----:B------:R-:W-:-:S02]  /*8a10*/  HADD2.F32 R43, -RZ, R43.H1_H1 ;  /* 0x3000002bff2b7230 */ /* 0x000fc40000004100 */
[----:B------:R-:W-:Y:S01]  /*8a20*/  FMUL.FTZ R69, R47, R45 ;  /* 0x0000002d2f457220 */ /* 0x000fe20000410000 */
[----:B------:R-:W-:Y:S02]  /*8a30*/  HADD2.F32 R70, -RZ, R70.H0_H0 ;  /* 0x20000046ff467230 */ /* 0x000fe40000004100 */
[-C--:B------:R-:W-:Y:S01]  /*8a40*/  FMUL.FTZ R45, R58, R86.reuse ;  /* 0x000000563a2d7220 */ /* 0x080fe20000410000 */
[----:B------:R-:W-:Y:S02]  /*8a50*/  HADD2.F32 R41, -RZ, R172.H1_H1 ;  /* 0x300000acff297230 */ /* 0x000fe40000004100 */
[C---:B------:R-:W-:Y:S01]  /*8a60*/  FMUL.FTZ R86, R43.reuse, R86 ;  /* 0x000000562b567220 */ /* 0x040fe20000410000 */
[----:B------:R-:W-:Y:S02]  /*8a70*/  HADD2.F32 R175, -RZ, R175.H0_H0 ;  /* 0x200000afffaf7230 */ /* 0x000fe40000004100 */
[----:B------:R-:W-:Y:S01]  /*8a80*/  FFMA.FTZ R45, R43, R70, -R45 ;  /* 0x000000462b2d7223 */ /* 0x000fe2000001082d */
[----:B------:R-:W-:-:S02]  /*8a90*/  HADD2.F32 R43, -RZ, R44.H0_H0 ;  /* 0x2000002cff2b7230 */ /* 0x000fc40000004100 */
[-C--:B------:R-:W-:Y:S01]  /*8aa0*/  FFMA.FTZ R59, R47, R41.reuse, -R59 ;  /* 0x000000292f3b7223 */ /* 0x080fe2000001083b */
[----:B------:R-:W-:Y:S02]  /*8ab0*/  HADD2.F32 R53, -RZ, R53.H0_H0 ;  /* 0x20000035ff357230 */ /* 0x000fe40000004100 */
[----:B------:R-:W-:Y:S01]  /*8ac0*/  FFMA.FTZ R69, R56, R41, R69 ;  /* 0x0000002938457223 */ /* 0x000fe20000010045 */
[----:B------:R-:W-:Y:S02]  /*8ad0*/  HADD2.F32 R44, -RZ, R44.H1_H1 ;  /* 0x3000002cff2c7230 */ /* 0x000fe40000004100 */
[----:B------:R-:W-:Y:S01]  /*8ae0*/  FMUL.FTZ R47, R43, R175 ;  /* 0x000000af2b2f7220 */ /* 0x000fe20000410000 */
[----:B------:R-:W-:Y:S02]  /*8af0*/  HADD2.F32 R173, -RZ, R173.H0_H0 ;  /* 0x200000adffad7230 */ /* 0x000fe40000004100 */
[----:B------:R-:W-:Y:S01]  /*8b00*/  FFMA.FTZ R86, R58, R70, R86 ;  /* 0x000000463a567223 */ /* 0x000fe20000010056 */
[----:B------:R-:W-:-:S02]  /*8b10*/  HADD2.F32 R41, -RZ, R40.H0_H0 ;  /* 0x20000028ff297230 */ /* 0x000fc40000004100 */
[----:B------:R-:W-:Y:S01]  /*8b20*/  FMUL.FTZ R56, R44, R53 ;  /* 0x000000352c387220 */ /* 0x000fe20000410000 */
[----:B------:R-:W-:Y:S01]  /*8b30*/  HADD2.F32 R40, -RZ, R40.H1_H1 ;  /* 0x30000028ff287230 */ /* 0x000fe20000004100 */
[----:B------:R-:W-:Y:S01]  /*8b40*/  F2FP.F16.F32.PACK_AB R59, R45, R59 ;  /* 0x0000003b2d3b723e */ /* 0x000fe200000000ff */
[----:B------:R-:W-:Y:S02]  /*8b50*/  HADD2.F32 R51, -RZ, R51.H0_H0 ;  /* 0x20000033ff337230 */ /* 0x000fe40000004100 */
[C---:B------:R-:W-:Y:S01]  /*8b60*/  FMUL.FTZ R175, R41.reuse, R175 ;  /* 0x000000af29af7220 */ /* 0x040fe20000410000 */
[----:B------:R-:W-:Y:S01]  /*8b70*/  FFMA.FTZ R47, R41, R173, -R47 ;  /* 0x000000ad292f7223 */ /* 0x000fe2000001082f */
[----:B------:R-:W-:Y:S02]  /*8b80*/  HADD2.F32 R41, -RZ, R46.H0_H0 ;  /* 0x2000002eff297230 */ /* 0x000fe40000004100 */
[C---:B------:R-:W-:Y:S01]  /*8b90*/  FMUL.FTZ R53, R40.reuse, R53 ;  /* 0x0000003528357220 */ /* 0x040fe20000410000 */
[----:B------:R-:W-:Y:S01]  /*8ba0*/  FFMA.FTZ R56, R40, R51, -R56 ;  /* 0x0000003328387223 */ /* 0x000fe20000010838 */
[----:B------:R-:W-:-:S02]  /*8bb0*/  HADD2.F32 R174, -RZ, R174.H0_H0 ;  /* 0x200000aeffae7230 */ /* 0x000fc40000004100 */
[----:B------:R-:W-:Y:S01]  /*8bc0*/  FFMA.FTZ R175, R43, R173, R175 ;  /* 0x000000ad2baf7223 */ /* 0x000fe200000100af */
[----:B------:R-:W-:Y:S02]  /*8bd0*/  HADD2.F32 R55, -RZ, R55.H0_H0 ;  /* 0x20000037ff377230 */ /* 0x000fe40000004100 */
[----:B------:R-:W-:Y:S01]  /*8be0*/  FFMA.FTZ R53, R44, R51, R53 ;  /* 0x000000332c357223 */ /* 0x000fe20000010035 */
[----:B------:R-:W-:Y:S02]  /*8bf0*/  HADD2.F32 R46, -RZ, R46.H1_H1 ;  /* 0x3000002eff2e7230 */ /* 0x000fe40000004100 */
[----:B------:R-:W-:Y:S01]  /*8c00*/  FMUL.FTZ R43, R41, R174 ;  /* 0x000000ae292b7220 */ /* 0x000fe20000410000 */
[--C-:B------:R-:W-:Y:S01]  /*8c10*/  HADD2.F32 R40, -RZ, R42.reuse.H0_H0 ;  /* 0x2000002aff287230 */ /* 0x100fe20000004100 */
[----:B------:R-:W-:Y:S01]  /*8c20*/  F2FP.F16.F32.PACK_AB R47, R56, R47 ;  /* 0x0000002f382f723e */ /* 0x000fe200000000ff */
[----:B------:R-:W-:Y:S02]  /*8c30*/  HADD2.F32 R42, -RZ, R42.H1_H1 ;  /* 0x3000002aff2a7230 */ /* 0x000fe40000004100 */
[----:B------:R-:W-:Y:S01]  /*8c40*/  FMUL.FTZ R44, R46, R55 ;  /* 0x000000372e2c7220 */ /* 0x000fe20000410000 */
[----:B------:R-:W-:-:S02]  /*8c50*/  HADD2.F32 R172, -RZ, R172.H0_H0 ;  /* 0x200000acffac7230 */ /* 0x000fc40000004100 */
[----:B------:R-:W-:Y:S01]  /*8c60*/  FMUL.FTZ R174, R40, R174 ;  /* 0x000000ae28ae7220 */ /* 0x000fe20000410000 */
[----:B------:R-:W-:Y:S02]  /*8c70*/  HADD2.F32 R54, -RZ, R54.H0_H0 ;  /* 0x20000036ff367230 */ /* 0x000fe40000004100 */
[----:B------:R-:W-:Y:S01]  /*8c80*/  FMUL.FTZ R55, R42, R55 ;  /* 0x000000372a377220 */ /* 0x000fe20000410000 */
[----:B------:R-:W-:Y:S01]  /*8c90*/  F2FP.F16.F32.PACK_AB R71, R84, R71 ;  /* 0x000000475447723e */ /* 0x000fe200000000ff */
[-C--:B------:R-:W-:Y:S01]  /*8ca0*/  FFMA.FTZ R43, R40, R172.reuse, -R43 ;  /* 0x000000ac282b7223 */ /* 0x080fe2000001082b */
[----:B------:R-:W-:Y:S01]  /*8cb0*/  FFMA.FTZ R174, R41, R172, R174 ;  /* 0x000000ac29ae7223 */ /* 0x000fe200000100ae */
[-C--:B------:R-:W-:Y:S01]  /*8cc0*/  FFMA.FTZ R44, R42, R54.reuse, -R44 ;  /* 0x000000362a2c7223 */ /* 0x080fe2000001082c */
[----:B------:R-:W-:Y:S01]  /*8cd0*/  FFMA.FTZ R55, R46, R54, R55 ;  /* 0x000000362e377223 */ /* 0x000fe20000010037 */
[----:B------:R-:W-:Y:S01]  /*8ce0*/  F2FP.F16.F32.PACK_AB R69, R86, R69 ;  /* 0x000000455645723e */ /* 0x000fe200000000ff */
[----:B------:R-:W-:Y:S01]  /*8cf0*/  IMAD.MOV.U32 R40, RZ, RZ, R47 ;  /* 0x000000ffff287224 */ /* 0x000fe200078e002f */
        /* <DEDUP_REMOVED lines=8> */
[----:B------:R-:W-:Y:S01]  /*8d80*/  MOV R41, R57 ;  /* 0x0000003900297202 */ /* 0x000fe20000000f00 */
[----:B------:R-:W-:Y:S01]  /*8d90*/  IMAD.MOV.U32 R43, RZ, RZ, R59 ;  /* 0x000000ffff2b7224 */ /* 0x000fe200078e003b */
[----:B------:R-:W-:-:S07]  /*8da0*/  MOV R46, R55 ;  /* 0x00000037002e7202 */ /* 0x000fce0000000f00 */
.L_x_3732:
[----:B------:R-:W-:Y:S05]  /*8db0*/  BSYNC B2 ;  /* 0x0000000000027941 */ /* 0x000fea0003800000 */
.L_x_3731:
[----:B------:R-:W-:-:S13]  /*8dc0*/  ISETP.GE.AND P3, PT, R48, R150, PT ;  /* 0x000000963000720c */ /* 0x000fda0003f66270 */
[--C-:B------:R-:W-:Y:S02]  /*8dd0*/  @!P3 SHF.R.S32.HI R54, RZ, 0x1f, R48.reuse ;  /* 0x0000001fff36b819 */ /* 0x100fe40000011430 */
[----:B------:R-:W-:-:S04]  /*8de0*/  @!P3 IADD3 R51, P4, P5, R116, R128, R48 ;  /* 0x000000807433b210 */ /* 0x000fc80007d9e030 */
[----:B------:R-:W-:Y:S02]  /*8df0*/  @!P3 IADD3.X R54, R7, R52, R54, P4, P5 ;  /* 0x000000340736b210 */ /* 0x000fe400027ea436 */
[----:B------:R-:W-:-:S04]  /*8e00*/  LEA R48, P4, R49, R124, 0x1 ;  /* 0x0000007c31307211 */ /* 0x000fc800078808ff */
[----:B------:R-:W-:Y:S02]  /*8e10*/  LEA.HI.X R49, R49, R125, R50, 0x1, P4 ;  /* 0x0000007d31317211 */ /* 0x000fe400020f0c32 */
[----:B------:R-:W-:-:S03]  /*8e20*/  @!P3 LEA R50, P4, R51, R124, 0x1 ;  /* 0x0000007c3332b211 */ /* 0x000fc600078808ff */
[----:B0-----:R0:W-:Y:S01]  /*8e30*/  STG.E.128 desc[UR60][R48.64], R40 ;  /* 0x0000002830007986 */ /* 0x0011e2000c101d3c */
[----:B------:R-:W-:-:S05]  /*8e40*/  @!P3 LEA.HI.X R51, R51, R125, R54, 0x1, P4 ;  /* 0x0000007d3333b211 */ /* 0x000fca00020f0c36 */
[----:B--2---:R0:W-:Y:S04]  /*8e50*/  @!P3 STG.E.128 desc[UR60][R50.64], R44 ;  /* 0x0000002c3200b986 */ /* 0x0041e8000c101d3c */
.L_x_3730:
[----:B------:R-:W-:Y:S05]  /*8e60*/  BSYNC B1 ;  /* 0x0000000000017941 */ /* 0x000fea0003800000 */
.L_x_3729:
[----:B------:R-:W-:Y:S01]  /*8e70*/  ISETP.NE.AND P3, PT, R33, RZ, PT ;  /* 0x000000ff2100720c */ /* 0x000fe20003f65270 */
[----:B------:R-:W-:-:S12]  /*8e80*/  BSSY B1, `(.L_x_3733) ;  /* 0x0000077000017945 */ /* 0x000fd80003800000 */
[----:B------:R-:W-:Y:S05]  /*8e90*/  @!P3 BRA `(.L_x_3734) ;  /* 0x0000000400d4b947 */ /* 0x000fea0003800000 */
[----:B0-----:R-:W-:Y:S01]  /*8ea0*/  SEL R40, R127, R153, !P1 ;  /* 0x000000997f287207 */ /* 0x001fe20004800000 */
        /* <DEDUP_REMOVED lines=8> */
[----:B------:R-:W-:Y:S01]  /*8f30*/  SHF.R.S32.HI R41, RZ, 0x1f, R40 ;  /* 0x0000001fff297819 */ /* 0x000fe20000011428 */
[----:B------:R-:W-:-:S03]  /*8f40*/  IMAD.SHL.U32 R51, R40, 0x8, RZ ;  /* 0x0000000828337824 */ /* 0x000fc600078e00ff */
[----:B------:R-:W-:Y:S02]  /*8f50*/  LEA.HI R41, R41, R40, RZ, 0x3 ;  /* 0x0000002829297211 */ /* 0x000fe400078f18ff */
[----:B------:R-:W-:Y:S02]  /*8f60*/  LOP3.LUT R40, R207, 0x38, R51, 0xf8, !PT ;  /* 0x00000038cf287812 */ /* 0x000fe400078ef833 */
[----:B------:R-:W-:Y:S02]  /*8f70*/  SHF.R.S32.HI R41, RZ, 0x3, R41 ;  /* 0x00000003ff297819 */ /* 0x000fe40000011429 */
[----:B------:R-:W-:-:S03]  /*8f80*/  LOP3.LUT R40, R40, R42, RZ, 0x3c, !PT ;  /* 0x0000002a28287212 */ /* 0x000fc600078e3cff */
[----:B------:R-:W-:-:S04]  /*8f90*/  IMAD R41, R41, 0x1c00, R214 ;  /* 0x00001c0029297824 */ /* 0x000fc800078e02d6 */
        /* <DEDUP_REMOVED lines=8> */
[--C-:B------:R-:W-:Y:S01]  /*9020*/  SHF.R.U64 R53, R80, 0x10, R81.reuse ;  /* 0x0000001050357819 */ /* 0x100fe20000001251 */
[----:B------:R-:W-:Y:S01]  /*9030*/  HADD2.F32 R57, -RZ, R171.H1_H1 ;  /* 0x300000abff397230 */ /* 0x000fe20000004100 */
[----:B------:R-:W-:Y:S01]  /*9040*/  SHF.R.U32.HI R80, RZ, 0x10, R81 ;  /* 0x00000010ff507819 */ /* 0x000fe20000011651 */
[--C-:B--2---:R-:W-:Y:S01]  /*9050*/  HADD2.F32 R58, -RZ, R45.reuse.H0_H0 ;  /* 0x2000002dff3a7230 */ /* 0x104fe20000004100 */
[--C-:B------:R-:W-:Y:S01]  /*9060*/  SHF.R.U64 R48, R64, 0x10, R65.reuse ;  /* 0x0000001040307819 */ /* 0x100fe20000001241 */
[----:B------:R-:W-:Y:S01]  /*9070*/  HADD2.F32 R59, -RZ, R45.H1_H1 ;  /* 0x3000002dff3b7230 */ /* 0x000fe20000004100 */
[----:B------:R-:W-:Y:S01]  /*9080*/  SHF.R.U32.HI R64, RZ, 0x10, R65 ;  /* 0x00000010ff407819 */ /* 0x000fe20000011641 */
[--C-:B0-----:R-:W-:Y:S02]  /*9090*/  HADD2.F32 R45, -RZ, R41.reuse.H0_H0 ;  /* 0x20000029ff2d7230 */ /* 0x101fe40000004100 */
[----:B------:R-:W-:Y:S01]  /*90a0*/  FMUL.FTZ R68, R58, R57 ;  /* 0x000000393a447220 */ /* 0x000fe20000410000 */
[----:B------:R-:W-:Y:S01]  /*90b0*/  HADD2.F32 R80, -RZ, R80.H0_H0 ;  /* 0x20000050ff507230 */ /* 0x000fe20000004100 */
[----:B------:R-:W-:Y:S01]  /*90c0*/  SHF.R.U64 R55, R82, 0x10, R83 ;  /* 0x0000001052377819 */ /* 0x000fe20000001253 */
[----:B------:R-:W-:-:S02]  /*90d0*/  HADD2.F32 R41, -RZ, R41.H1_H1 ;  /* 0x30000029ff297230 */ /* 0x000fc40000004100 */
[----:B------:R-:W-:Y:S01]  /*90e0*/  FMUL.FTZ R57, R45, R57 ;  /* 0x000000392d397220 */ /* 0x000fe20000410000 */
[----:B------:R-:W-:Y:S01]  /*90f0*/  HADD2.F32 R56, -RZ, R169.H1_H1 ;  /* 0x300000a9ff387230 */ /* 0x000fe20000004100 */
[----:B------:R-:W-:Y:S01]  /*9100*/  SHF.R.U32.HI R82, RZ, 0x10, R83 ;  /* 0x00000010ff527819 */ /* 0x000fe20000011653 */
[----:B------:R-:W-:Y:S02]  /*9110*/  HADD2.F32 R64, -RZ, R64.H0_H0 ;  /* 0x20000040ff407230 */ /* 0x000fe40000004100 */
[-C--:B------:R-:W-:Y:S01]  /*9120*/  FMUL.FTZ R70, R59, R80.reuse ;  /* 0x000000503b467220 */ /* 0x080fe20000410000 */
[----:B------:R-:W-:Y:S01]  /*9130*/  FMUL.FTZ R80, R41, R80 ;  /* 0x0000005029507220 */ /* 0x000fe20000410000 */
[-C--:B------:R-:W-:Y:S01]  /*9140*/  FFMA.FTZ R68, R45, R56.reuse, -R68 ;  /* 0x000000382d447223 */ /* 0x080fe20000010844 */
[----:B------:R-:W-:Y:S01]  /*9150*/  FFMA.FTZ R57, R58, R56, R57 ;  /* 0x000000383a397223 */ /* 0x000fe20000010039 */
[--C-:B------:R-:W-:Y:S01]  /*9160*/  SHF.R.U64 R54, R66, 0x10, R67.reuse ;  /* 0x0000001042367819 */ /* 0x100fe20000001243 */
[----:B------:R-:W-:Y:S01]  /*9170*/  HADD2.F32 R65, -RZ, R168.H1_H1 ;  /* 0x300000a8ff417230 */ /* 0x000fe20000004100 */
[----:B------:R-:W-:Y:S01]  /*9180*/  SHF.R.U32.HI R66, RZ, 0x10, R67 ;  /* 0x00000010ff427819 */ /* 0x000fe20000011643 */
[----:B------:R-:W-:-:S02]  /*9190*/  HADD2.F32 R56, -RZ, R47.H0_H0 ;  /* 0x2000002fff387230 */ /* 0x000fc40000004100 */
[-C--:B------:R-:W-:Y:S01]  /*91a0*/  FFMA.FTZ R80, R59, R64.reuse, R80 ;  /* 0x000000403b507223 */ /* 0x080fe20000010050 */
[----:B------:R-:W-:Y:S02]  /*91b0*/  HADD2.F32 R58, -RZ, R43.H0_H0 ;  /* 0x2000002bff3a7230 */ /* 0x000fe40000004100 */
[----:B------:R-:W-:Y:S01]  /*91c0*/  FFMA.FTZ R41, R41, R64, -R70 ;  /* 0x0000004029297223 */ /* 0x000fe20000010846 */
[----:B------:R-:W-:Y:S02]  /*91d0*/  HADD2.F32 R47, -RZ, R47.H1_H1 ;  /* 0x3000002fff2f7230 */ /* 0x000fe40000004100 */
[----:B------:R-:W-:Y:S01]  /*91e0*/  HADD2.F32 R82, -RZ, R82.H0_H0 ;  /* 0x20000052ff527230 */ /* 0x000fe20000004100 */
[----:B------:R-:W-:Y:S01]  /*91f0*/  F2FP.F16.F32.PACK_AB R57, R80, R57 ;  /* 0x000000395039723e */ /* 0x000fe200000000ff */
[----:B------:R-:W-:Y:S02]  /*9200*/  HADD2.F32 R59, -RZ, R43.H1_H1 ;  /* 0x3000002bff3b7230 */ /* 0x000fe40000004100 */
[----:B------:R-:W-:Y:S01]  /*9210*/  FMUL.FTZ R43, R56, R65 ;  /* 0x00000041382b7220 */ /* 0x000fe20000410000 */
[----:B------:R-:W-:-:S02]  /*9220*/  HADD2.F32 R45, -RZ, R170.H1_H1 ;  /* 0x300000aaff2d7230 */ /* 0x000fc40000004100 */
[C---:B------:R-:W-:Y:S01]  /*9230*/  FMUL.FTZ R65, R58.reuse, R65 ;  /* 0x000000413a417220 */ /* 0x040fe20000410000 */
[----:B------:R-:W-:Y:S02]  /*9240*/  HADD2.F32 R66, -RZ, R66.H0_H0 ;  /* 0x20000042ff427230 */ /* 0x000fe40000004100 */
[-C--:B------:R-:W-:Y:S01]  /*9250*/  FMUL.FTZ R64, R47, R82.reuse ;  /* 0x000000522f407220 */ /* 0x080fe20000410000 */
[C---:B------:R-:W-:Y:S01]  /*9260*/  FMUL.FTZ R82, R59.reuse, R82 ;  /* 0x000000523b527220 */ /* 0x040fe20000410000 */
[-C--:B------:R-:W-:Y:S01]  /*9270*/  FFMA.FTZ R43, R58, R45.reuse, -R43 ;  /* 0x0000002d3a2b7223 */ /* 0x080fe2000001082b */
[----:B------:R-:W-:Y:S01]  /*9280*/  FFMA.FTZ R45, R56, R45, R65 ;  /* 0x0000002d382d7223 */ /* 0x000fe20000010041 */
[-C--:B------:R-:W-:Y:S01]  /*9290*/  FFMA.FTZ R56, R59, R66.reuse, -R64 ;  /* 0x000000423b387223 */ /* 0x080fe20000010840 */
[----:B------:R-:W-:Y:S02]  /*92a0*/  HADD2.F32 R65, -RZ, R53.H0_H0 ;  /* 0x20000035ff417230 */ /* 0x000fe40000004100 */
[----:B------:R-:W-:Y:S01]  /*92b0*/  FFMA.FTZ R58, R47, R66, R82 ;  /* 0x000000422f3a7223 */ /* 0x000fe20000010052 */
[----:B------:R-:W-:Y:S01]  /*92c0*/  HADD2.F32 R168, -RZ, R168.H0_H0 ;  /* 0x200000a8ffa87230 */ /* 0x000fe20000004100 */
[----:B------:R-:W-:Y:S01]  /*92d0*/  F2FP.F16.F32.PACK_AB R41, R41, R68 ;  /* 0x000000442929723e */ /* 0x000fe200000000ff */
[----:B------:R-:W-:Y:S01]  /*92e0*/  HADD2.F32 R53, -RZ, R44.H0_H0 ;  /* 0x2000002cff357230 */ /* 0x000fe20000004100 */
[----:B------:R-:W-:Y:S01]  /*92f0*/  F2FP.F16.F32.PACK_AB R43, R56, R43 ;  /* 0x0000002b382b723e */ /* 0x000fe200000000ff */
[----:B------:R-:W-:Y:S01]  /*9300*/  HADD2.F32 R59, -RZ, R40.H0_H0 ;  /* 0x20000028ff3b7230 */ /* 0x000fe20000004100 */
[----:B------:R-:W-:Y:S01]  /*9310*/  F2FP.F16.F32.PACK_AB R58, R58, R45 ;  /* 0x0000002d3a3a723e */ /* 0x000fe200000000ff */
[----:B------:R-:W-:-:S02]  /*9320*/  HADD2.F32 R47, -RZ, R44.H1_H1 ;  /* 0x3000002cff2f7230 */ /* 0x000fc40000004100 */
[----:B------:R-:W-:Y:S02]  /*9330*/  HADD2.F32 R64, -RZ, R40.H1_H1 ;  /* 0x30000028ff407230 */ /* 0x000fe40000004100 */
[-C--:B------:R-:W-:Y:S01]  /*9340*/  FMUL.FTZ R40, R53, R168.reuse ;  /* 0x000000a835287220 */ /* 0x080fe20000410000 */
[----:B------:R-:W-:Y:S02]  /*9350*/  HADD2.F32 R170, -RZ, R170.H0_H0 ;  /* 0x200000aaffaa7230 */ /* 0x000fe40000004100 */
[----:B------:R-:W-:Y:S01]  /*9360*/  FMUL.FTZ R44, R59, R168 ;  /* 0x000000a83b2c7220 */ /* 0x000fe20000410000 */
[----:B------:R-:W-:Y:S02]  /*9370*/  HADD2.F32 R48, -RZ, R48.H0_H0 ;  /* 0x20000030ff307230 */ /* 0x000fe40000004100 */
[-C--:B------:R-:W-:Y:S01]  /*9380*/  FMUL.FTZ R67, R47, R65.reuse ;  /* 0x000000412f437220 */ /* 0x080fe20000410000 */
[C---:B------:R-:W-:Y:S01]  /*9390*/  FMUL.FTZ R66, R64.reuse, R65 ;  /* 0x0000004140427220 */ /* 0x040fe20000410000 */
[-C--:B------:R-:W-:Y:S01]  /*93a0*/  FFMA.FTZ R40, R59, R170.reuse, -R40 ;  /* 0x000000aa3b287223 */ /* 0x080fe20000010828 */
[----:B------:R-:W-:Y:S01]  /*93b0*/  FFMA.FTZ R44, R53, R170, R44 ;  /* 0x000000aa352c7223 */ /* 0x000fe2000001002c */
[----:B------:R-:W-:Y:S01]  /*93c0*/  FFMA.FTZ R53, R64, R48, -R67 ;  /* 0x0000003040357223 */ /* 0x000fe20000010843 */
[----:B------:R-:W-:-:S02]  /*93d0*/  HADD2.F32 R59, -RZ, R55.H0_H0 ;  /* 0x20000037ff3b7230 */ /* 0x000fc40000004100 */
[----:B------:R-:W-:Y:S01]  /*93e0*/  FFMA.FTZ R47, R47, R48, R66 ;  /* 0x000000302f2f7223 */ /* 0x000fe20000010042 */
[----:B------:R-:W-:Y:S02]  /*93f0*/  HADD2.F32 R169, -RZ, R169.H0_H0 ;  /* 0x200000a9ffa97230 */ /* 0x000fe40000004100 */
[--C-:B------:R-:W-:Y:S01]  /*9400*/  HADD2.F32 R64, -RZ, R46.reuse.H0_H0 ;  /* 0x2000002eff407230 */ /* 0x100fe20000004100 */
[----:B------:R-:W-:Y:S01]  /*9410*/  F2FP.F16.F32.PACK_AB R40, R53, R40 ;  /* 0x000000283528723e */ /* 0x000fe200000000ff */
[----:B------:R-:W-:Y:S01]  /*9420*/  HADD2.F32 R55, -RZ, R46.H1_H1 ;  /* 0x3000002eff377230 */ /* 0x000fe20000004100 */
[----:B------:R-:W-:Y:S01]  /*9430*/  F2FP.F16.F32.PACK_AB R44, R47, R44 ;  /* 0x0000002c2f2c723e */ /* 0x000fe200000000ff */
[--C-:B------:R-:W-:Y:S02]  /*9440*/  HADD2.F32 R48, -RZ, R42.reuse.H0_H0 ;  /* 0x2000002aff307230 */ /* 0x100fe40000004100 */
[----:B------:R-:W-:Y:S01]  /*9450*/  FMUL.FTZ R65, R64, R169 ;  /* 0x000000a940417220 */ /* 0x000fe20000410000 */
[----:B------:R-:W-:-:S02]  /*9460*/  HADD2.F32 R46, -RZ, R42.H1_H1 ;  /* 0x3000002aff2e7230 */ /* 0x000fc40000004100 */
[C---:B------:R-:W-:Y:S01]  /*9470*/  FMUL.FTZ R67, R55.reuse, R59 ;  /* 0x0000003b37437220 */ /* 0x040fe20000410000 */
[----:B------:R-:W-:Y:S02]  /*9480*/  HADD2.F32 R171, -RZ, R171.H0_H0 ;  /* 0x200000abffab7230 */ /* 0x000fe40000004100 */
[----:B------:R-:W-:Y:S01]  /*9490*/  FMUL.FTZ R169, R48, R169 ;  /* 0x000000a930a97220 */ /* 0x000fe20000410000 */
[----:B------:R-:W-:Y:S02]  /*94a0*/  HADD2.F32 R54, -RZ, R54.H0_H0 ;  /* 0x20000036ff367230 */ /* 0x000fe40000004100 */
[----:B------:R-:W-:Y:S01]  /*94b0*/  FMUL.FTZ R66, R46, R59 ;  /* 0x0000003b2e427220 */ /* 0x000fe20000410000 */
[----:B------:R-:W-:Y:S02]  /*94c0*/  IMAD.MOV.U32 R45, RZ, RZ, R57 ;  /* 0x000000ffff2d7224 */ /* 0x000fe400078e0039 */
[-C--:B------:R-:W-:Y:S01]  /*94d0*/  FFMA.FTZ R42, R48, R171.reuse, -R65 ;  /* 0x000000ab302a7223 */ /* 0x080fe20000010841 */
[----:B------:R-:W-:Y:S01]  /*94e0*/  FFMA.FTZ R169, R64, R171, R169 ;  /* 0x000000ab40a97223 */ /* 0x000fe200000100a9 */
[-C--:B------:R-:W-:Y:S01]  /*94f0*/  FFMA.FTZ R67, R46, R54.reuse, -R67 ;  /* 0x000000362e437223 */ /* 0x080fe20000010843 */
[----:B------:R-:W-:Y:S01]  /*9500*/  FFMA.FTZ R66, R55, R54, R66 ;  /* 0x0000003637427223 */ /* 0x000fe20000010042 */
[----:B------:R-:W-:-:S03]  /*9510*/  IMAD.MOV.U32 R47, RZ, RZ, R58 ;  /* 0x000000ffff2f7224 */ /* 0x000fc600078e003a */
[----:B------:R-:W-:Y:S02]  /*9520*/  F2FP.F16.F32.PACK_AB R42, R67, R42 ;  /* 0x0000002a432a723e */ /* 0x000fe400000000ff */
[----:B------:R-:W-:-:S07]  /*9530*/  F2FP.F16.F32.PACK_AB R46, R66, R169 ;  /* 0x000000a9422e723e */ /* 0x000fce00000000ff */
.L_x_3736:
[----:B------:R-:W-:Y:S05]  /*9540*/  BSYNC B2 ;  /* 0x0000000000027941 */ /* 0x000fea0003800000 */
.L_x_3735:
        /* <DEDUP_REMOVED lines=10> */
.L_x_3734:
[----:B------:R-:W-:Y:S05]  /*95f0*/  BSYNC B1 ;  /* 0x0000000000017941 */ /* 0x000fea0003800000 */
.L_x_3733:
[----:B------:R-:W-:-:S13]  /*9600*/  ISETP.NE.AND P3, PT, R34, RZ, PT ;  /* 0x000000ff2200720c */ /* 0x000fda0003f65270 */
[----:B------:R-:W-:Y:S05]  /*9610*/  @!P3 BRA `(.L_x_3687) ;  /* 0x0000000800ccb947 */ /* 0x000fea0003800000 */
[----:B0---4-:R-:W2:Y:S01]  /*9620*/  LDL R40, [R1+0x10] ;  /* 0x0000100001287983 */ /* 0x011ea20000100800 */
[----:B------:R-:W-:Y:S01]  /*9630*/  SHF.R.U32.HI R42, RZ, 0x3, R207 ;  /* 0x00000003ff2a7819 */ /* 0x000fe200000116cf */
[----:B------:R-:W-:Y:S01]  /*9640*/  BSSY B1, `(.L_x_3737) ;  /* 0x000006e000017945 */ /* 0x000fe20003800000 */
[----:B--2---:R-:W-:Y:S02]  /*9650*/  LOP3.LUT P5, RZ, R40, 0x1, RZ, 0xc0, !PT ;  /* 0x0000000128ff7812 */ /* 0x004fe400078ac0ff */
[----:B------:R-:W-:Y:S02]  /*9660*/  IADD3 R40, P3, P4, R116, R128, R28 ;  /* 0x0000008074287210 */ /* 0x000fe40007c7e01c */
[----:B------:R-:W-:Y:S02]  /*9670*/  SEL R153, R127, R153, !P5 ;  /* 0x000000997f997207 */ /* 0x000fe40006800000 */
[----:B------:R-:W-:Y:S02]  /*9680*/  IADD3.X R41, R7, R52, R32, P3, P4 ;  /* 0x0000003407297210 */ /* 0x000fe40001fe8420 */
[----:B---3--:R-:W-:-:S04]  /*9690*/  LEA R48, P3, R40, R124, 0x1 ;  /* 0x0000007c28307211 */ /* 0x008fc800078608ff */
[----:B------:R-:W-:Y:S02]  /*96a0*/  LEA.HI.X R49, R40, R125, R41, 0x1, P3 ;  /* 0x0000007d28317211 */ /* 0x000fe400018f0c29 */
[----:B------:R-:W-:Y:S02]  /*96b0*/  SHF.R.S32.HI R40, RZ, 0x1f, R153 ;  /* 0x0000001fff287819 */ /* 0x000fe40000011499 */
[----:B------:R-:W-:Y:S02]  /*96c0*/  ISETP.GE.AND P3, PT, R3, R126, PT ;  /* 0x0000007e0300720c */ /* 0x000fe40003f66270 */
[----:B------:R-:W-:-:S04]  /*96d0*/  LEA.HI R153, R40, R153, RZ, 0x4 ;  /* 0x0000009928997211 */ /* 0x000fc800078f20ff */
[----:B------:R-:W-:-:S04]  /*96e0*/  LEA.HI.SX32 R153, R153, R118, 0x1c ;  /* 0x0000007699997211 */ /* 0x000fc800078fe2ff */
[----:B------:R-:W-:Y:S01]  /*96f0*/  SHF.R.S32.HI R40, RZ, 0x1f, R153 ;  /* 0x0000001fff287819 */ /* 0x000fe20000011499 */
[----:B------:R-:W-:-:S03]  /*9700*/  IMAD.SHL.U32 R51, R153, 0x8, RZ ;  /* 0x0000000899337824 */ /* 0x000fc600078e00ff */
[----:B------:R-:W-:-:S04]  /*9710*/  LEA.HI R40, R40, R153, RZ, 0x3 ;  /* 0x0000009928287211 */ /* 0x000fc800078f18ff */
[----:B------:R-:W-:Y:S02]  /*9720*/  SHF.R.S32.HI R41, RZ, 0x3, R40 ;  /* 0x00000003ff297819 */ /* 0x000fe40000011428 */
[----:B------:R-:W-:-:S03]  /*9730*/  LOP3.LUT R40, R207, 0x38, R51, 0xf8, !PT ;  /* 0x00000038cf287812 */ /* 0x000fc600078ef833 */
[----:B------:R-:W-:Y:S01]  /*9740*/  IMAD R41, R41, 0x1c00, R214 ;  /* 0x00001c0029297824 */ /* 0x000fe200078e02d6 */
[----:B------:R-:W-:-:S05]  /*9750*/  LOP3.LUT R40, R40, R42, RZ, 0x3c, !PT ;  /* 0x0000002a28287212 */ /* 0x000fca00078e3cff */
[----:B------:R-:W-:Y:S02]  /*9760*/  IMAD.IADD R43, R41, 0x1, R40 ;  /* 0x00000001292b7824 */ /* 0x000fe400078e0228 */
[C---:B------:R-:W-:Y:S02]  /*9770*/  IMAD R41, R16.reuse, 0x5400, R142 ;  /* 0x0000540010297824 */ /* 0x040fe400078e028e */
[----:B------:R-:W-:-:S03]  /*9780*/  IMAD R43, R16, 0x5400, R43 ;  /* 0x00005400102b7824 */ /* 0x000fc600078e022b */
[----:B------:R-:W-:Y:S01]  /*9790*/  LEA R41, R41, R2, 0x1 ;  /* 0x0000000229297211 */ /* 0x000fe200078e08ff */
[----:B------:R-:W-:-:S05]  /*97a0*/  IMAD R44, R43, 0x2, R2 ;  /* 0x000000022b2c7824 */ /* 0x000fca00078e0202 */
[----:B------:R-:W0:Y:S04]  /*97b0*/  LDS.128 R40, [R41+0x21400] ;  /* 0x0214000029287984 */ /* 0x000e280000000c00 */
[----:B------:R-:W2:Y:S01]  /*97c0*/  LDS.128 R44, [R44+0x21400] ;  /* 0x021400002c2c7984 */ /* 0x000ea20000000c00 */
[----:B------:R-:W-:Y:S05]  /*97d0*/  @P3 BRA `(.L_x_3738) ;  /* 0x0000000400503947 */ /* 0x000fea0003800000 */
[----:B------:R-:W-:Y:S01]  /*97e0*/  SHF.R.U64 R50, R60, 0x10, R61 ;  /* 0x000000103c327819 */ /* 0x000fe2000000123d */
[----:B--2---:R-:W-:Y:S01]  /*97f0*/  IMAD.MOV.U32 R56, RZ, RZ, R45 ;  /* 0x000000ffff387224 */ /* 0x004fe200078e002d */
[----:B------:R-:W-:Y:S01]  /*9800*/  SHF.R.U32.HI R59, RZ, 0x10, R61 ;  /* 0x00000010ff3b7819 */ /* 0x000fe2000001163d */
[----:B------:R-:W-:Y:S01]  /*9810*/  IMAD.MOV.U32 R57, RZ, RZ, R47 ;  /* 0x000000ffff397224 */ /* 0x000fe200078e002f */
[----:B------:R-:W-:Y:S01]  /*9820*/  SHF.R.U32.HI R61, RZ, 0x10, R73 ;  /* 0x00000010ff3d7819 */ /* 0x000fe20000011649 */
[----:B0-----:R-:W-:Y:S01]  /*9830*/  IMAD.MOV.U32 R45, RZ, RZ, R43 ;  /* 0x000000ffff2d7224 */ /* 0x001fe200078e002b */
[--C-:B------:R-:W-:Y:S01]  /*9840*/  SHF.R.U64 R53, R62, 0x10, R63.reuse ;  /* 0x000000103e357819 */ /* 0x100fe2000000123f */
[--C-:B------:R-:W-:Y:S01]  /*9850*/  HADD2.F32 R47, -RZ, R56.reuse.H0_H0 ;  /* 0x20000038ff2f7230 */ /* 0x100fe20000004100 */
[----:B------:R-:W-:Y:S01]  /*9860*/  SHF.R.U32.HI R62, RZ, 0x10, R63 ;  /* 0x00000010ff3e7819 */ /* 0x000fe2000001163f */
[----:B------:R-:W-:Y:S01]  /*9870*/  HADD2.F32 R58, -RZ, R56.H1_H1 ;  /* 0x30000038ff3a7230 */ /* 0x000fe20000004100 */
[--C-:B------:R-:W-:Y:S01]  /*9880*/  SHF.R.U64 R55, R74, 0x10, R75.reuse ;  /* 0x000000104a377819 */ /* 0x100fe2000000124b */
[----:B------:R-:W-:Y:S01]  /*9890*/  HADD2.F32 R61, -RZ, R61.H0_H0 ;  /* 0x2000003dff3d7230 */ /* 0x000fe20000004100 */
[----:B------:R-:W-:Y:S01]  /*98a0*/  SHF.R.U32.HI R74, RZ, 0x10, R75 ;  /* 0x00000010ff4a7819 */ /* 0x000fe2000001164b */
[----:B------:R-:W-:Y:S01]  /*98b0*/  HADD2.F32 R56, -RZ, R41.H1_H1 ;  /* 0x30000029ff387230 */ /* 0x000fe20000004100 */
[----:B------:R-:W-:Y:S01]  /*98c0*/  SHF.R.U64 R54, R72, 0x10, R73 ;  /* 0x0000001048367819 */ /* 0x000fe20000001249 */
[----:B------:R-:W-:-:S02]  /*98d0*/  HADD2.F32 R64, -RZ, R161.H1_H1 ;  /* 0x300000a1ff407230 */ /* 0x000fc40000004100 */
[-C--:B------:R-:W-:Y:S01]  /*98e0*/  FMUL.FTZ R63, R58, R61.reuse ;  /* 0x0000003d3a3f7220 */ /* 0x080fe20000410000 */
[----:B------:R-:W-:Y:S02]  /*98f0*/  HADD2.F32 R43, -RZ, R41.H0_H0 ;  /* 0x20000029ff2b7230 */ /* 0x000fe40000004100 */
[----:B------:R-:W-:Y:S01]  /*9900*/  FMUL.FTZ R61, R56, R61 ;  /* 0x0000003d383d7220 */ /* 0x000fe20000410000 */
[----:B------:R-:W-:Y:S02]  /*9910*/  HADD2.F32 R59, -RZ, R59.H0_H0 ;  /* 0x2000003bff3b7230 */ /* 0x000fe40000004100 */
[-C--:B------:R-:W-:Y:S01]  /*9920*/  FMUL.FTZ R66, R47, R64.reuse ;  /* 0x000000402f427220 */ /* 0x080fe20000410000 */
[----:B------:R-:W-:Y:S02]  /*9930*/  HADD2.F32 R60, -RZ, R159.H1_H1 ;  /* 0x3000009fff3c7230 */ /* 0x000fe40000004100 */
[----:B------:R-:W-:Y:S01]  /*9940*/  FMUL.FTZ R64, R43, R64 ;  /* 0x000000402b407220 */ /* 0x000fe20000410000 */
[----:B------:R-:W-:-:S02]  /*9950*/  HADD2.F32 R74, -RZ, R74.H0_H0 ;  /* 0x2000004aff4a7230 */ /* 0x000fc40000004100 */
[-C--:B------:R-:W-:Y:S01]  /*9960*/  FFMA.FTZ R56, R56, R59.reuse, -R63 ;  /* 0x0000003b38387223 */ /* 0x080fe2000001083f */
[----:B------:R-:W-:Y:S01]  /*9970*/  FFMA.FTZ R58, R58, R59, R61 ;  /* 0x0000003b3a3a7223 */ /* 0x000fe2000001003d */
[-C--:B------:R-:W-:Y:S01]  /*9980*/  FFMA.FTZ R41, R43, R60.reuse, -R66 ;  /* 0x0000003c2b297223 */ /* 0x080fe20000010842 */
[--C-:B------:R-:W-:Y:S02]  /*9990*/  HADD2.F32 R59, -RZ, R57.reuse.H0_H0 ;  /* 0x20000039ff3b7230 */ /* 0x100fe40000004100 */
[----:B------:R-:W-:Y:S01]  /*99a0*/  FFMA.FTZ R43, R47, R60, R64 ;  /* 0x0000003c2f2b7223 */ /* 0x000fe20000010040 */
[----:B------:R-:W-:Y:S02]  /*99b0*/  HADD2.F32 R57, -RZ, R57.H1_H1 ;  /* 0x30000039ff397230 */ /* 0x000fe40000004100 */
[----:B------:R-:W-:Y:S01]  /*99c0*/  HADD2.F32 R60, -RZ, R45.H1_H1 ;  /* 0x3000002dff3c7230 */ /* 0x000fe20000004100 */
[----:B------:R-:W-:Y:S01]  /*99d0*/  F2FP.F16.F32.PACK_AB R41, R56, R41 ;  /* 0x000000293829723e */ /* 0x000fe200000000ff */
[----:B------:R-:W-:-:S02]  /*99e0*/  HADD2.F32 R62, -RZ, R62.H0_H0 ;  /* 0x2000003eff3e7230 */ /* 0x000fc40000004100 */
[CC--:B------:R-:W-:Y:S01]  /*99f0*/  FMUL.FTZ R61, R57.reuse, R74.reuse ;  /* 0x0000004a393d7220 */ /* 0x0c0fe20000410000 */
[----:B------:R-:W-:Y:S02]  /*9a00*/  HADD2.F32 R66, -RZ, R160.H1_H1 ;  /* 0x300000a0ff427230 */ /* 0x000fe40000004100 */
[C---:B------:R-:W-:Y:S01]  /*9a10*/  FMUL.FTZ R74, R60.reuse, R74 ;  /* 0x0000004a3c4a7220 */ /* 0x040fe20000410000 */
[----:B------:R-:W-:Y:S02]  /*9a20*/  HADD2.F32 R47, -RZ, R45.H0_H0 ;  /* 0x2000002dff2f7230 */ /* 0x000fe40000004100 */
[-C--:B------:R-:W-:Y:S01]  /*9a30*/  FFMA.FTZ R60, R60, R62.reuse, -R61 ;  /* 0x0000003e3c3c7223 */ /* 0x080fe2000001083d */
[----:B------:R-:W-:Y:S02]  /*9a40*/  HADD2.F32 R64, -RZ, R158.H1_H1 ;  /* 0x3000009eff407230 */ /* 0x000fe40000004100 */
[----:B------:R-:W-:Y:S01]  /*9a50*/  FFMA.FTZ R62, R57, R62, R74 ;  /* 0x0000003e393e7223 */ /* 0x000fe2000001004a */
[----:B------:R-:W-:Y:S01]  /*9a60*/  FMUL.FTZ R68, R59, R66 ;  /* 0x000000423b447220 */ /* 0x000fe20000410000 */
[----:B------:R-:W-:-:S02]  /*9a70*/  HADD2.F32 R61, -RZ, R54.H0_H0 ;  /* 0x20000036ff3d7230 */ /* 0x000fc40000004100 */
[C---:B------:R-:W-:Y:S01]  /*9a80*/  FMUL.FTZ R66, R47.reuse, R66 ;  /* 0x000000422f427220 */ /* 0x040fe20000410000 */
[----:B------:R-:W-:Y:S02]  /*9a90*/  HADD2.F32 R57, -RZ, R44.H0_H0 ;  /* 0x2000002cff397230 */ /* 0x000fe40000004100 */
[-C--:B------:R-:W-:Y:S01]  /*9aa0*/  FFMA.FTZ R45, R47, R64.reuse, -R68 ;  /* 0x000000402f2d7223 */ /* 0x080fe20000010844 */
[----:B------:R-:W-:Y:S02]  /*9ab0*/  HADD2.F32 R54, -RZ, R40.H0_H0 ;  /* 0x20000028ff367230 */ /* 0x000fe40000004100 */
[----:B------:R-:W-:Y:S01]  /*9ac0*/  FFMA.FTZ R47, R59, R64, R66 ;  /* 0x000000403b2f7223 */ /* 0x000fe20000010042 */
[----:B------:R-:W-:Y:S02]  /*9ad0*/  HADD2.F32 R44, -RZ, R44.H1_H1 ;  /* 0x3000002cff2c7230 */ /* 0x000fe40000004100 */
[----:B------:R-:W-:Y:S01]  /*9ae0*/  HADD2.F32 R161, -RZ, R161.H0_H0 ;  /* 0x200000a1ffa17230 */ /* 0x000fe20000004100 */
[----:B------:R-:W-:Y:S01]  /*9af0*/  F2FP.F16.F32.PACK_AB R60, R60, R45 ;  /* 0x0000002d3c3c723e */ /* 0x000fe200000000ff */
[----:B------:R-:W-:-:S02]  /*9b00*/  HADD2.F32 R40, -RZ, R40.H1_H1 ;  /* 0x30000028ff287230 */ /* 0x000fc40000004100 */
[----:B------:R-:W-:Y:S01]  /*9b10*/  FMUL.FTZ R65, R44, R61 ;  /* 0x0000003d2c417220 */ /* 0x000fe20000410000 */
[----:B------:R-:W-:Y:S02]  /*9b20*/  HADD2.F32 R159, -RZ, R159.H0_H0 ;  /* 0x2000009fff9f7230 */ /* 0x000fe40000004100 */
[----:B------:R-:W-:Y:S01]  /*9b30*/  FMUL.FTZ R63, R57, R161 ;  /* 0x000000a1393f7220 */ /* 0x000fe20000410000 */
[----:B------:R-:W-:Y:S02]  /*9b40*/  HADD2.F32 R59, -RZ, R50.H0_H0 ;  /* 0x20000032ff3b7230 */ /* 0x000fe40000004100 */
[----:B------:R-:W-:Y:S01]  /*9b50*/  FMUL.FTZ R61, R40, R61 ;  /* 0x0000003d283d7220 */ /* 0x000fe20000410000 */
[C---:B------:R-:W-:Y:S01]  /*9b60*/  FMUL.FTZ R50, R54.reuse, R161 ;  /* 0x000000a136327220 */ /* 0x040fe20000410000 */
[----:B------:R-:W-:Y:S01]  /*9b70*/  FFMA.FTZ R63, R54, R159, -R63 ;  /* 0x0000009f363f7223 */ /* 0x000fe2000001083f */
[----:B------:R-:W-:Y:S02]  /*9b80*/  HADD2.F32 R55, -RZ, R55.H0_H0 ;  /* 0x20000037ff377230 */ /* 0x000fe40000004100 */
[-C--:B------:R-:W-:Y:S01]  /*9b90*/  FFMA.FTZ R61, R44, R59.reuse, R61 ;  /* 0x0000003b2c3d7223 */ /* 0x080fe2000001003d */
[----:B------:R-:W-:Y:S01]  /*9ba0*/  FFMA.FTZ R54, R40, R59, -R65 ;  /* 0x0000003b28367223 */ /* 0x000fe20000010841 */
[----:B------:R-:W-:-:S02]  /*9bb0*/  HADD2.F32 R44, -RZ, R46.H0_H0 ;  /* 0x2000002eff2c7230 */ /* 0x000fc40000004100 */
[----:B------:R-:W-:Y:S01]  /*9bc0*/  FFMA.FTZ R50, R57, R159, R50 ;  /* 0x0000009f39327223 */ /* 0x000fe20000010032 */
[----:B------:R-:W-:Y:S01]  /*9bd0*/  HADD2.F32 R59, -RZ, R160.H0_H0 ;  /* 0x200000a0ff3b7230 */ /* 0x000fe20000004100 */
[----:B------:R-:W-:Y:S01]  /*9be0*/  F2FP.F16.F32.PACK_AB R45, R58, R43 ;  /* 0x0000002b3a2d723e */ /* 0x000fe200000000ff */
[----:B------:R-:W-:Y:S01]  /*9bf0*/  HADD2.F32 R40, -RZ, R42.H0_H0 ;  /* 0x2000002aff287230 */ /* 0x000fe20000004100 */
[----:B------:R-:W-:Y:S01]  /*9c00*/  F2FP.F16.F32.PACK_AB R47, R62, R47 ;  /* 0x0000002f3e2f723e */ /* 0x000fe200000000ff */
[----:B------:R-:W-:Y:S02]  /*9c10*/  HADD2.F32 R46, -RZ, R46.H1_H1 ;  /* 0x3000002eff2e7230 */ /* 0x000fe40000004100 */
[-C--:B------:R-:W-:Y:S01]  /*9c20*/  FMUL.FTZ R65, R44, R59.reuse ;  /* 0x0000003b2c417220 */ /* 0x080fe20000410000 */
[----:B------:R-:W-:Y:S02]  /*9c30*/  HADD2.F32 R42, -RZ, R42.H1_H1 ;  /* 0x3000002aff2a7230 */ /* 0x000fe40000004100 */
[----:B------:R-:W-:Y:S01]  /*9c40*/  FMUL.FTZ R59, R40, R59 ;  /* 0x0000003b283b7220 */ /* 0x000fe20000410000 */
[----:B------:R-:W-:-:S02]  /*9c50*/  HADD2.F32 R57, -RZ, R158.H0_H0 ;  /* 0x2000009eff397230 */ /* 0x000fc40000004100 */
[-C--:B------:R-:W-:Y:S01]  /*9c60*/  FMUL.FTZ R67, R46, R55.reuse ;  /* 0x000000372e437220 */ /* 0x080fe20000410000 */
[----:B------:R-:W-:Y:S02]  /*9c70*/  HADD2.F32 R53, -RZ, R53.H0_H0 ;  /* 0x20000035ff357230 */ /* 0x000fe40000004100 */
[----:B------:R-:W-:Y:S01]  /*9c80*/  FMUL.FTZ R55, R42, R55 ;  /* 0x000000372a377220 */ /* 0x000fe20000410000 */
[----:B------:R-:W-:Y:S01]  /*9c90*/  MOV R43, R60 ;  /* 0x0000003c002b7202 */ /* 0x000fe20000000f00 */
[-C--:B------:R-:W-:Y:S01]  /*9ca0*/  FFMA.FTZ R65, R40, R57.reuse, -R65 ;  /* 0x0000003928417223 */ /* 0x080fe20000010841 */
[----:B------:R-:W-:Y:S01]  /*9cb0*/  FFMA.FTZ R59, R44, R57, R59 ;  /* 0x000000392c3b7223 */ /* 0x000fe2000001003b */
[-C--:B------:R-:W-:Y:S01]  /*9cc0*/  FFMA.FTZ R42, R42, R53.reuse, -R67 ;  /* 0x000000352a2a7223 */ /* 0x080fe20000010843 */
[----:B------:R-:W-:Y:S01]  /*9cd0*/  FFMA.FTZ R46, R46, R53, R55 ;  /* 0x000000352e2e7223 */ /* 0x000fe20000010037 */
[----:B------:R-:W-:Y:S02]  /*9ce0*/  F2FP.F16.F32.PACK_AB R40, R54, R63 ;  /* 0x0000003f3628723e */ /* 0x000fe400000000ff */
[----:B------:R-:W-:-:S02]  /*9cf0*/  F2FP.F16.F32.PACK_AB R44, R61, R50 ;  /* 0x000000323d2c723e */ /* 0x000fc400000000ff */
[----:B------:R-:W-:Y:S02]  /*9d00*/  F2FP.F16.F32.PACK_AB R42, R42, R65 ;  /* 0x000000412a2a723e */ /* 0x000fe400000000ff */
[----:B------:R-:W-:-:S07]  /*9d10*/  F2FP.F16.F32.PACK_AB R46, R46, R59 ;  /* 0x0000003b2e2e723e */ /* 0x000fce00000000ff */
.L_x_3738:
[----:B------:R-:W-:Y:S05]  /*9d20*/  BSYNC B1 ;  /* 0x0000000000017941 */ /* 0x000fea0003800000 */
.L_x_3737:
[----:B0-----:R0:W-:Y:S01]  /*9d30*/  STG.E.128 desc[UR60][R48.64], R40 ;  /* 0x0000002830007986 */ /* 0x0011e2000c101d3c */
[----:B------:R-:W-:-:S13]  /*9d40*/  ISETP.GE.AND P3, PT, R51, R150, PT ;  /* 0x000000963300720c */ /* 0x000fda0003f66270 */
[----:B------:R-:W-:Y:S05]  /*9d50*/  @P3 BRA `(.L_x_3687) ;  /* 0x0000000000fc3947 */ /* 0x000fea0003800000 */
[--C-:B0-----:R-:W-:Y:S02]  /*9d60*/  SHF.R.S32.HI R40, RZ, 0x1f, R51.reuse ;  /* 0x0000001fff287819 */ /* 0x101fe40000011433 */
[----:B------:R-:W-:-:S04]  /*9d70*/  IADD3 R51, P3, P4, R116, R128, R51 ;  /* 0x0000008074337210 */ /* 0x000fc80007c7e033 */
[----:B------:R-:W-:Y:S02]  /*9d80*/  IADD3.X R52, R7, R52, R40, P3, P4 ;  /* 0x0000003407347210 */ /* 0x000fe40001fe8428 */
[----:B------:R-:W-:-:S04]  /*9d90*/  LEA R124, P3, R51, R124, 0x1 ;  /* 0x0000007c337c7211 */ /* 0x000fc800078608ff */
[----:B------:R-:W-:-:S05]  /*9da0*/  LEA.HI.X R125, R51, R125, R52, 0x1, P3 ;  /* 0x0000007d337d7211 */ /* 0x000fca00018f0c34 */
[----:B--2---:R0:W-:Y:S01]  /*9db0*/  STG.E.128 desc[UR60][R124.64], R44 ;  /* 0x0000002c7c007986 */ /* 0x0041e2000c101d3c */
[----:B------:R-:W-:Y:S05]  /*9dc0*/  BRA `(.L_x_3687) ;  /* 0x0000000000e07947 */ /* 0x000fea0003800000 */
.L_x_3654:
[----:B------:R-:W2:Y:S02]  /*9dd0*/  LDL R40, [R1+0x14] ;  /* 0x0000140001287983 */ /* 0x000ea40000100800 */
[----:B--2---:R-:W-:-:S13]  /*9de0*/  R2UR UR4, R40 ;  /* 0x00000000280472ca */ /* 0x004fda00000e0000 */
[----:B------:R-:W-:-:S06]  /*9df0*/  UISETP.NE.AND UP0, UPT, UR4, 0x3, UPT ;  /* 0x000000030400788c */ /* 0x000fcc000bf05270 */
[----:B------:R-:W-:-:S13]  /*9e00*/  PLOP3.LUT P2, PT, PT, PT, UP0, 0x80, 0x0 ;  /* 0x000000000000781c */ /* 0x000fda0003f4f008 */
[----:B------:R-:W-:Y:S05]  /*9e10*/  @!P2 BRA `(.L_x_3739) ;  /* 0x000000000004a947 */ /* 0x000fea0003800000 */
[----:B------:R-:W-:Y:S01]  /*9e20*/  BPT.TRAP 0x1 ;  /* 0x000000040000795c */ /* 0x000fe20000300000 */
.L_x_3739:
[----:B------:R-:W-:Y:S01]  /*9e30*/  IMAD R98, R16, 0x8, R2 ;  /* 0x0000000810627824 */ /* 0x000fe200078e0202 */
[----:B------:R-:W-:Y:S01]  /*9e40*/  SHF.L.U32 R99, R204, 0x1f, RZ ;  /* 0x0000001fcc637819 */ /* 0x000fe200000006ff */
[----:B------:R-:W-:Y:S01]  /*9e50*/  IMAD R97, R25, -0x70, R24 ;  /* 0xffffff9019617824 */ /* 0x000fe200078e0218 */
[----:B------:R-:W-:Y:S02]  /*9e60*/  BSSY B1, `(.L_x_3740) ;  /* 0x0000004000017945 */ /* 0x000fe40003800000 */
[----:B------:R-:W1:Y:S02]  /*9e70*/  SYNCS.PHASECHK.TRANS64.TRYWAIT P3, [R98+URZ+0x36890], R99 ;  /* 0x03689063620075a7 */ /* 0x000e64000806017f */
[----:B------:R-:W-:Y:S01]  /*9e80*/  VIMNMX R97, R97, 0x70, PT ;  /* 0x0000007061617848 */ /* 0x000fe20003fe0100 */
[----:B-1----:R-:W-:Y:S06]  /*9e90*/  @!P3 BRA `(.L_x_3741) ;  /* 0x000001f400d0b947 */ /* 0x002fec0003800000 */
.L_x_4027:
[----:B------:R-:W-:Y:S05]  /*9ea0*/  BSYNC B1 ;  /* 0x0000000000017941 */ /* 0x000fea0003800000 */
.L_x_3740:
[----:B------:R-:W-:Y:S01]  /*9eb0*/  ISETP.GE.AND P3, PT, R17, R97, PT ;  /* 0x000000611100720c */ /* 0x000fe20003f66270 */
[----:B------:R-:W-:-:S12]  /*9ec0*/  BSSY B1, `(.L_x_3742) ;  /* 0x0000014000017945 */ /* 0x000fd80003800000 */
[----:B------:R-:W-:Y:S05]  /*9ed0*/  @P3 BRA `(.L_x_3743) ;  /* 0x0000000000483947 */ /* 0x000fea0003800000 */
[----:B------:R-:W-:-:S13]  /*9ee0*/  ISETP.NE.AND P3, PT, R29, RZ, PT ;  /* 0x000000ff1d00720c */ /* 0x000fda0003f65270 */
[----:B0-----:R-:W0:Y:S04]  /*9ef0*/  @P3 LDS.128 R40, [R39+0x21000] ;  /* 0x0210000027283984 */ /* 0x001e280000000c00 */
[----:B0-----:R-:W-:Y:S01]  /*9f00*/  @P3 STG.E.128 desc[UR60][R46.64], R40 ;  /* 0x000000282e003986 */ /* 0x001fe2000c101d3c */
[----:B------:R-:W-:-:S13]  /*9f10*/  ISETP.NE.AND P3, PT, R33, RZ, PT ;  /* 0x000000ff2100720c */ /* 0x000fda0003f65270 */
[----:B------:R-:W0:Y:S04]  /*9f20*/  @P3 LDS.128 R40, [R96+0x21000] ;  /* 0x0210000060283984 */ /* 0x000e280000000c00 */
        /* <DEDUP_REMOVED lines=12> */
[----:B0-----:R2:W-:Y:S02]  /*9ff0*/  @P3 STG.E.128 desc[UR60][R46.64+0x140], R40 ;  /* 0x000140282e003986 */ /* 0x0015e4000c101d3c */
.L_x_3743:
[----:B------:R-:W-:Y:S05]  /*a000*/  BSYNC B1 ;  /* 0x0000000000017941 */ /* 0x000fea0003800000 */
.L_x_3742:
[----:B------:R-:W-:-:S13]  /*a010*/  ISETP.GE.AND P3, PT, R226, R97, PT ;  /* 0x00000061e200720c */ /* 0x000fda0003f66270 */
[----:B------:R-:W-:Y:S05]  /*a020*/  @P3 BRA `(.L_x_3687) ;  /* 0x0000000000483947 */ /* 0x000fea0003800000 */
[----:B------:R-:W-:-:S13]  /*a030*/  ISETP.NE.AND P3, PT, R29, RZ, PT ;  /* 0x000000ff1d00720c */ /* 0x000fda0003f65270 */
[----:B0-2---:R-:W0:Y:S04]  /*a040*/  @P3 LDS.128 R40, [R39+0x23000] ;  /* 0x0230000027283984 */ /* 0x005e280000000c00 */
        /* <DEDUP_REMOVED lines=16> */
.L_x_3687:
[----:B------:R-:W-:Y:S05]  /*a150*/  BSYNC B0 ;  /* 0x0000000000007941 */ /* 0x000fea0003800000 */
.L_x_3653:
        /* <DEDUP_REMOVED lines=17> */
.L_x_3745:
[----:B------:R-:W-:Y:S05]  /*a270*/  BSYNC B0 ;  /* 0x0000000000007941 */ /* 0x000fea0003800000 */
.L_x_3744:
[----:B------:R-:W1:Y:S01]  /*a280*/  SYNCS.PHASECHK.TRANS64.TRYWAIT P2, [R98+URZ+0x368b0], R99 ;  /* 0x0368b063620075a7 */ /* 0x000e62000804017f */
[----:B------:R-:W-:Y:S01]  /*a290*/  ULDC.64 UR6, c[0x0][0x328] ;  /* 0x0000ca0000067ab9 */ /* 0x000fe20000000a00 */
[----:B------:R-:W-:Y:S01]  /*a2a0*/  ULDC.64 UR4, c[0x0][0x318] ;  /* 0x0000c60000047ab9 */ /* 0x000fe20000000a00 */
[----:B------:R-:W-:Y:S01]  /*a2b0*/  IMAD.U32 R41, RZ, RZ, UR6 ;  /* 0x00000006ff297e24 */ /* 0x000fe2000f8e00ff */
[----:B------:R-:W-:Y:S01]  /*a2c0*/  BSSY B0, `(.L_x_3746) ;  /* 0x000000a000007945 */ /* 0x000fe20003800000 */
[----:B0-----:R-:W-:Y:S02]  /*a2d0*/  IMAD.U32 R40, RZ, RZ, UR7 ;  /* 0x00000007ff287e24 */ /* 0x001fe4000f8e00ff */
[----:B------:R-:W-:Y:S01]  /*a2e0*/  IMAD.WIDE R44, R25, 0x70, R122 ;  /* 0x00000070192c7825 */ /* 0x000fe200078e027a */
[----:B------:R0:W-:Y:S04]  /*a2f0*/  STL [R1+0xc], R41 ;  /* 0x00000c2901007387 */ /* 0x0001e80000100800 */
[----:B------:R2:W-:Y:S01]  /*a300*/  STL [R1+0x8], R40 ;  /* 0x0000082801007387 */ /* 0x0005e20000100800 */
[----:B0-----:R-:W-:Y:S01]  /*a310*/  MOV R41, UR4 ;  /* 0x0000000400297c02 */ /* 0x001fe20008000f00 */
[----:B--2---:R-:W-:-:S05]  /*a320*/  IMAD.U32 R40, RZ, RZ, UR5 ;  /* 0x00000005ff287e24 */ /* 0x004fca000f8e00ff */
[----:B------:R0:W-:Y:S04]  /*a330*/  STL [R1], R40 ;  /* 0x0000002801007387 */ /* 0x0001e80000100800 */
[----:B------:R0:W-:Y:S01]  /*a340*/  STL [R1+0x4], R41 ;  /* 0x0000042901007387 */ /* 0x0001e20000100800 */
[----:B-1----:R-:W-:Y:S05]  /*a350*/  @!P2 BRA `(.L_x_3747) ;  /* 0x000001f000b4a947 */ /* 0x002fea0003800000 */
.L_x_4028:
[----:B------:R-:W-:Y:S05]  /*a360*/  BSYNC B0 ;  /* 0x0000000000007941 */ /* 0x000fea0003800000 */
.L_x_3746:
[----:B------:R2:W5:Y:S04]  /*a370*/  LDL R51, [R1+0xc] ;  /* 0x00000c0001337983 */ /* 0x0005680000100800 */
[----:B------:R2:W5:Y:S04]  /*a380*/  LDL R50, [R1+0x8] ;  /* 0x0000080001327983 */ /* 0x0005680000100800 */
[----:B------:R2:W5:Y:S04]  /*a390*/  LDL R49, [R1+0x4] ;  /* 0x0000040001317983 */ /* 0x0005680000100800 */
[----:B------:R2:W5:Y:S01]  /*a3a0*/  LDL R48, [R1] ;  /* 0x0000000001307983 */ /* 0x0005620000100800 */
[----:B------:R-:W-:Y:S01]  /*a3b0*/  ISETP.GE.AND P2, PT, R17, R97, PT ;  /* 0x000000611100720c */ /* 0x000fe20003f46270 */
[----:B------:R-:W-:-:S12]  /*a3c0*/  BSSY B0, `(.L_x_3748) ;  /* 0x0000021000007945 */ /* 0x000fd80003800000 */
[----:B--2---:R-:W-:Y:S05]  /*a3d0*/  @P2 BRA `(.L_x_3749) ;  /* 0x00000000007c2947 */ /* 0x004fea0003800000 */
[----:B-----5:R-:W-:Y:S01]  /*a3e0*/  R2UR UR7, R51 ;  /* 0x00000000330772ca */ /* 0x020fe200000e0000 */
[----:B0-----:R-:W-:Y:S01]  /*a3f0*/  IMAD.MOV.U32 R40, RZ, RZ, R114 ;  /* 0x000000ffff287224 */ /* 0x001fe200078e0072 */
[----:B------:R-:W-:Y:S01]  /*a400*/  R2UR UR4, R50 ;  /* 0x00000000320472ca */ /* 0x000fe200000e0000 */
[----:B------:R-:W-:Y:S01]  /*a410*/  IMAD.MOV.U32 R41, RZ, RZ, R38 ;  /* 0x000000ffff297224 */ /* 0x000fe200078e0026 */
[----:B------:R-:W-:Y:S02]  /*a420*/  R2UR UR6, R49 ;  /* 0x00000000310672ca */ /* 0x000fe400000e0000 */
[----:B------:R-:W-:-:S07]  /*a430*/  R2UR UR5, R48 ;  /* 0x00000000300572ca */ /* 0x000fce00000e0000 */
[----:B------:R-:W-:Y:S02]  /*a440*/  IMAD R43, R45, UR7, RZ ;  /* 0x000000072d2b7c24 */ /* 0x000fe4000f8e02ff */
[----:B------:R-:W-:-:S04]  /*a450*/  IMAD.WIDE.U32 R40, R44, UR7, R40 ;  /* 0x000000072c287c25 */ /* 0x000fc8000f8e0028 */
[----:B------:R-:W-:Y:S01]  /*a460*/  IMAD R43, R44, UR4, R43 ;  /* 0x000000042c2b7c24 */ /* 0x000fe2000f8e022b */
[----:B------:R-:W-:Y:S01]  /*a470*/  LEA R46, P2, R40, UR6, 0x1 ;  /* 0x00000006282e7c11 */ /* 0x000fe2000f8408ff */
[----:B------:R-:W-:Y:S02]  /*a480*/  ULDC UR4, c[0x0][0x2f4] ;  /* 0x0000bd0000047ab9 */ /* 0x000fe40000000800 */
[----:B------:R-:W-:-:S05]  /*a490*/  IMAD.IADD R41, R41, 0x1, R43 ;  /* 0x0000000129297824 */ /* 0x000fca00078e022b */
[----:B------:R-:W-:Y:S02]  /*a4a0*/  LEA.HI.X R47, R40, UR5, R41, 0x1, P2 ;  /* 0x00000005282f7c11 */ /* 0x000fe400090f0c29 */
[----:B------:R-:W-:-:S13]  /*a4b0*/  ISETP.GE.AND P2, PT, R18, UR4, PT ;  /* 0x0000000412007c0c */ /* 0x000fda000bf46270 */
[----:B------:R-:W0:Y:S04]  /*a4c0*/  @!P2 LDS.128 R40, [R39] ;  /* 0x000000002728a984 */ /* 0x000e280000000c00 */
[----:B0-----:R-:W-:Y:S01]  /*a4d0*/  @!P2 STG.E.128 desc[UR60][R46.64], R40 ;  /* 0x000000282e00a986 */ /* 0x001fe2000c101d3c */
[----:B------:R-:W-:-:S13]  /*a4e0*/  ISETP.GE.AND P2, PT, R0, UR4, PT ;  /* 0x0000000400007c0c */ /* 0x000fda000bf46270 */
[----:B------:R-:W0:Y:S04]  /*a4f0*/  @!P2 LDS.128 R40, [R96] ;  /* 0x000000006028a984 */ /* 0x000e280000000c00 */
[----:B0-----:R-:W-:Y:S01]  /*a500*/  @!P2 STG.E.128 desc[UR60][R46.64+0x40], R40 ;  /* 0x000040282e00a986 */ /* 0x001fe2000c101d3c */
[----:B------:R-:W-:-:S13]  /*a510*/  ISETP.GE.AND P2, PT, R3, UR4, PT ;  /* 0x0000000403007c0c */ /* 0x000fda000bf46270 */
[----:B------:R-:W0:Y:S04]  /*a520*/  @!P2 LDS.128 R40, [R39+0x3800] ;  /* 0x003800002728a984 */ /* 0x000e280000000c00 */
        /* <DEDUP_REMOVED lines=9> */
[----:B0-----:R2:W-:Y:S02]  /*a5c0*/  @!P2 STG.E.128 desc[UR60][R46.64+0x140], R40 ;  /* 0x000140282e00a986 */ /* 0x0015e4000c101d3c */
.L_x_3749:
[----:B------:R-:W-:Y:S05]  /*a5d0*/  BSYNC B0 ;  /* 0x0000000000007941 */ /* 0x000fea0003800000 */
.L_x_3748:
[----:B------:R-:W-:Y:S01]  /*a5e0*/  ISETP.GE.AND P2, PT, R226, R97, PT ;  /* 0x00000061e200720c */ /* 0x000fe20003f46270 */
[----:B------:R-:W-:-:S12]  /*a5f0*/  BSSY B0, `(.L_x_3750) ;  /* 0x0000023000007945 */ /* 0x000fd80003800000 */
[----:B------:R-:W-:Y:S05]  /*a600*/  @P2 BRA `(.L_x_3751) ;  /* 0x0000000000842947 */ /* 0x000fea0003800000 */
[----:B-----5:R-:W-:Y:S01]  /*a610*/  R2UR UR7, R51 ;  /* 0x00000000330772ca */ /* 0x020fe200000e0000 */
[----:B0-2---:R-:W-:Y:S01]  /*a620*/  IMAD.MOV.U32 R40, RZ, RZ, R114 ;  /* 0x000000ffff287224 */ /* 0x005fe200078e0072 */
[----:B------:R-:W-:Y:S01]  /*a630*/  R2UR UR4, R50 ;  /* 0x00000000320472ca */ /* 0x000fe200000e0000 */
[----:B------:R-:W-:Y:S01]  /*a640*/  IMAD.MOV.U32 R41, RZ, RZ, R38 ;  /* 0x000000ffff297224 */ /* 0x000fe200078e0026 */
[----:B------:R-:W-:Y:S02]  /*a650*/  IADD3 R43, P2, R44, 0x40, RZ ;  /* 0x000000402c2b7810 */ /* 0x000fe40007f5e0ff */
[----:B------:R-:W-:Y:S02]  /*a660*/  R2UR UR6, R49 ;  /* 0x00000000310672ca */ /* 0x000fe400000e0000 */
[----:B------:R-:W-:Y:S02]  /*a670*/  IADD3.X R44, RZ, R45, RZ, P2, !PT ;  /* 0x0000002dff2c7210 */ /* 0x000fe400017fe4ff */
[----:B------:R-:W-:-:S03]  /*a680*/  R2UR UR5, R48 ;  /* 0x00000000300572ca */ /* 0x000fc600000e0000 */
        /* <DEDUP_REMOVED lines=25> */
.L_x_3751:
[----:B------:R-:W-:Y:S05]  /*a820*/  BSYNC B0 ;  /* 0x0000000000007941 */ /* 0x000fea0003800000 */
.L_x_3750:
[----:B------:R-:W4:Y:S01]  /*a830*/  LDL R39, [R1+0x10] ;  /* 0x0000100001277983 */ /* 0x000f220000100800 */
[----:B-1----:R-:W-:Y:S01]  /*a840*/  @!P3 VIADD R98, R98, 0x368c0 ;  /* 0x000368c06262b836 */ /* 0x002fe20000000000 */
[----:B------:R-:W-:Y:S01]  /*a850*/  IADD3 R16, R16, 0x1, RZ ;  /* 0x0000000110107810 */ /* 0x000fe20007ffe0ff */
[----:B------:R-:W-:Y:S01]  /*a860*/  @!PT LDS RZ, [RZ] ;  /* 0x00000000fffff984 */ /* 0x000fe20000000800 */
[----:B------:R-:W-:Y:S01]  /*a870*/  @!PT LDS RZ, [RZ] ;  /* 0x00000000fffff984 */ /* 0x000fe20000000800 */
[----:B------:R-:W-:Y:S01]  /*a880*/  @!PT LDS RZ, [RZ] ;  /* 0x00000000fffff984 */ /* 0x000fe20000000800 */
[----:B------:R-:W-:Y:S01]  /*a890*/  @!PT LDS RZ, [RZ] ;  /* 0x00000000fffff984 */ /* 0x000fe20000000800 */
[----:B------:R1:W-:Y:S06]  /*a8a0*/  MEMBAR.ALL.CTA ;  /* 0x0000000000007992 */ /* 0x0003ec0000008000 */
[----:B-1----:R-:W1:Y:S02]  /*a8b0*/  FENCE.VIEW.ASYNC.S ;  /* 0x00000000000073c6 */ /* 0x002e640000000000 */
[----:B-1----:R1:W-:Y:S01]  /*a8c0*/  BAR.SYNC.DEFER_BLOCKING R180, 0x80 ;  /* 0x000200b40000751d */ /* 0x0023e20000010000 */
[----:B------:R-:W-:-:S02]  /*a8d0*/  ISETP.NE.AND P2, PT, R16, 0x2, PT ;  /* 0x000000021000780c */ /* 0x000fc40003f45270 */
[----:B------:R-:W-:Y:S02]  /*a8e0*/  @!P3 PRMT R98, RZ, 0x654, R98 ;  /* 0x00000654ff62b816 */ /* 0x000fe40000000062 */
[----:B------:R-:W-:Y:S02]  /*a8f0*/  SEL R16, R16, RZ, P2 ;  /* 0x000000ff10107207 */ /* 0x000fe40001000000 */
[----:B------:R1:W-:Y:S01]  /*a900*/  @!P3 SYNCS.ARRIVE.TRANS64.RED.A1T0 RZ, [R98+URZ], RZ ;  /* 0x000000ff62ffb9a7 */ /* 0x0003e2000810043f */
[----:B----4-:R-:W-:Y:S02]  /*a910*/  LOP3.LUT P4, RZ, R39, 0x2, RZ, 0xc0, !PT ;  /* 0x0000000227ff7812 */ /* 0x010fe4000788c0ff */
[----:B------:R-:W-:Y:S02]  /*a920*/  SEL R39, RZ, 0x1, P2 ;  /* 0x00000001ff277807 */ /* 0x000fe40001000000 */
[----:B------:R-:W-:Y:S02]  /*a930*/  PLOP3.LUT P2, PT, PT, PT, PT, 0x8, 0x0 ;  /* 0x000000000000781c */ /* 0x000fe40003f4e170 */
[----:B------:R-:W-:-:S07]  /*a940*/  LOP3.LUT R204, R204, R39, RZ, 0x3c, !PT ;  /* 0x00000027cccc7212 */ /* 0x000fce00078e3cff */
[----:B-1----:R-:W-:Y:S05]  /*a950*/  @P4 BRA `(.L_x_3752) ;  /* 0xffffff8000544947 */ /* 0x002fea000383ffff */
.L_x_3648:
[----:B------:R-:W-:Y:S01]  /*a960*/  BSSY B0, `(.L_x_3753) ;  /* 0x0000005000007945 */ /* 0x000fe20003800000 */
[----:B------:R-:W-:-:S03]  /*a970*/  IMAD.MOV.U32 R4, RZ, RZ, RZ ;  /* 0x000000ffff047224 */ /* 0x000fc600078e00ff */
[----:B------:R-:W-:Y:S05]  /*a980*/  @P2 BRA `(.L_x_3754) ;  /* 0x0000000000082947 */ /* 0x000fea0003800000 */
[----:B------:R-:W4:Y:S02]  /*a990*/  FENCE.VIEW.ASYNC.G ;  /* 0x00000000000073c6 */ /* 0x000f240000000100 */
[----:B----4-:R-:W-:Y:S06]  /*a9a0*/  BAR.ARV 0xc, 0x180 ;  /* 0x0306000000007b1d */ /* 0x010fec0000002000 */
.L_x_3754:
[----:B------:R-:W-:Y:S05]  /*a9b0*/  BSYNC B0 ;  /* 0x0000000000007941 */ /* 0x000fea0003800000 */
.L_x_3753:
[----:B------:R-:W4:Y:S01]  /*a9c0*/  LDL R0, [R1+0x10] ;  /* 0x0000100001007983 */ /* 0x000f220000100800 */
[----:B------:R-:W-:Y:S01]  /*a9d0*/  BSSY B0, `(.L_x_3755) ;  /* 0x0000020000007945 */ /* 0x000fe20003800000 */
[----:B----4-:R-:W-:-:S13]  /*a9e0*/  LOP3.LUT P0, RZ, R0, 0x8, RZ, 0xc0, !PT ;  /* 0x0000000800ff7812 */ /* 0x010fda000780c0ff */
[----:B------:R-:W-:Y:S05]  /*a9f0*/  @!P0 BRA `(.L_x_3756) ;  /* 0x0000000000748947 */ /* 0x000fea0003800000 */
[----:B------:R-:W-:Y:S01]  /*aa00*/  ISETP.NE.AND P0, PT, R221, RZ, PT ;  /* 0x000000ffdd00720c */ /* 0x000fe20003f05270 */
[----:B------:R-:W-:-:S03]  /*aa10*/  ULDC UR4, c[0x0][0x9f0] ;  /* 0x00027c0000047ab9 */ /* 0x000fc60000000800 */
[----:B------:R-:W-:-:S04]  /*aa20*/  SEL R9, R221, UR4, P0 ;  /* 0x00000004dd097c07 */ /* 0x000fc80008000000 */
[-C--:B-1----:R-:W-:Y:S02]  /*aa30*/  IABS R6, R9.reuse ;  /* 0x0000000900067213 */ /* 0x082fe40000000000 */
[----:B------:R-:W-:Y:S02]  /*aa40*/  IADD3 R0, R154, -0x1, R9 ;  /* 0xffffffff9a007810 */ /* 0x000fe40007ffe009 */
[----:B------:R-:W1:Y:S01]  /*aa50*/  I2F.RP R3, R6 ;  /* 0x0000000600037306 */ /* 0x000e620000209400 */
[-C--:B------:R-:W-:Y:S02]  /*aa60*/  IABS R10, R9.reuse ;  /* 0x00000009000a7213 */ /* 0x080fe40000000000 */
[----:B------:R-:W-:Y:S02]  /*aa70*/  IABS R8, R0 ;  /* 0x0000000000087213 */ /* 0x000fe40000000000 */
[----:B------:R-:W-:-:S04]  /*aa80*/  LOP3.LUT R0, R0, R9, RZ, 0x3c, !PT ;  /* 0x0000000900007212 */ /* 0x000fc800078e3cff */
[----:B------:R-:W-:Y:S01]  /*aa90*/  ISETP.GE.AND P2, PT, R0, RZ, PT ;  /* 0x000000ff0000720c */ /* 0x000fe20003f46270 */
[----:B-1----:R-:W1:Y:S02]  /*aaa0*/  MUFU.RCP R3, R3 ;  /* 0x0000000300037308 */ /* 0x002e640000001000 */
[----:B-1----:R-:W-:Y:S02]  /*aab0*/  VIADD R4, R3, 0xffffffe ;  /* 0x0ffffffe03047836 */ /* 0x002fe40000000000 */
[----:B------:R-:W-:-:S04]  /*aac0*/  IMAD.MOV R3, RZ, RZ, -R10 ;  /* 0x000000ffff037224 */ /* 0x000fc800078e0a0a */
[----:B------:R1:W4:Y:S02]  /*aad0*/  F2I.FTZ.U32.TRUNC.NTZ R5, R4 ;  /* 0x0000000400057305 */ /* 0x000324000021f000 */
[----:B-1----:R-:W-:Y:S01]  /*aae0*/  MOV R4, RZ ;  /* 0x000000ff00047202 */ /* 0x002fe20000000f00 */
[----:B----4-:R-:W-:-:S04]  /*aaf0*/  IMAD.MOV R7, RZ, RZ, -R5 ;  /* 0x000000ffff077224 */ /* 0x010fc800078e0a05 */
        /* <DEDUP_REMOVED lines=9> */
[----:B------:R-:W-:-:S04]  /*ab90*/  @P0 VIADD R5, R5, 0x1 ;  /* 0x0000000105050836 */ /* 0x000fc80000000000 */
[----:B------:R-:W-:-:S05]  /*aba0*/  IMAD.MOV.U32 R4, RZ, RZ, R5 ;  /* 0x000000ffff047224 */ /* 0x000fca00078e0005 */
[----:B------:R-:W-:Y:S02]  /*abb0*/  @!P2 IADD3 R4, -R4, RZ, RZ ;  /* 0x000000ff0404a210 */ /* 0x000fe40007ffe1ff */
[----:B------:R-:W-:-:S07]  /*abc0*/  @!P1 LOP3.LUT R4, RZ, R9, RZ, 0x33, !PT ;  /* 0x00000009ff049212 */ /* 0x000fce00078e33ff */
.L_x_3756:
[----:B------:R-:W-:Y:S05]  /*abd0*/  BSYNC B0 ;  /* 0x0000000000007941 */ /* 0x000fea0003800000 */
.L_x_3755:
[-C--:B------:R-:W-:Y:S01]  /*abe0*/  IMAD R217, R229, R4.reuse, RZ ;  /* 0x00000004e5d97224 */ /* 0x080fe200078e02ff */
[----:B------:R-:W-:Y:S01]  /*abf0*/  PLOP3.LUT P0, PT, PT, PT, PT, 0x80, 0x0 ;  /* 0x000000000000781c */ /* 0x000fe20003f0f070 */
[----:B------:R-:W-:Y:S01]  /*ac00*/  IMAD.MOV.U32 R0, RZ, RZ, RZ ;  /* 0x000000ffff007224 */ /* 0x000fe200078e00ff */
[----:B------:R-:W-:Y:S01]  /*ac10*/  CS2R R118, SRZ ;  /* 0x0000000000767805 */ /* 0x000fe2000001ff00 */
[----:B------:R-:W-:Y:S01]  /*ac20*/  IMAD.MOV.U32 R3, RZ, RZ, RZ ;  /* 0x000000ffff037224 */ /* 0x000fe200078e00ff */
[----:B------:R-:W-:Y:S02]  /*ac30*/  VIADDMNMX R154, R217, R4, R154, PT ;  /* 0x00000004d99a7246 */ /* 0x000fe4000380019a */
[----:B------:R-:W-:Y:S02]  /*ac40*/  CS2R R116, SRZ ;  /* 0x0000000000747805 */ /* 0x000fe4000001ff00 */
[----:B------:R-:W-:Y:S02]  /*ac50*/  CS2R R114, SRZ ;  /* 0x0000000000727805 */ /* 0x000fe4000001ff00 */
[----:B------:R-:W-:-:S02]  /*ac60*/  CS2R R112, SRZ ;  /* 0x0000000000707805 */ /* 0x000fc4000001ff00 */
[----:B------:R-:W-:Y:S02]  /*ac70*/  ISETP.GT.AND P1, PT, R154, R217, PT ;  /* 0x000000d99a00720c */ /* 0x000fe40003f24270 */
        /* <DEDUP_REMOVED lines=30> */
[----:B-----5:R-:W-:Y:S02]  /*ae60*/  CS2R R50, SRZ ;  /* 0x0000000000327805 */ /* 0x020fe4000001ff00 */
[----:B------:R-:W-:Y:S02]  /*ae70*/  CS2R R48, SRZ ;  /* 0x0000000000307805 */ /* 0x000fe4000001ff00 */
[----:B--2---:R-:W-:Y:S02]  /*ae80*/  CS2R R46, SRZ ;  /* 0x00000000002e7805 */ /* 0x004fe4000001ff00 */
[----:B---3--:R-:W-:Y:S02]  /*ae90*/  CS2R R44, SRZ ;  /* 0x00000000002c7805 */ /* 0x008fe4000001ff00 */
[----:B------:R-:W-:-:S02]  /*aea0*/  CS2R R42, SRZ ;  /* 0x00000000002a7805 */ /* 0x000fc4000001ff00 */
[----:B0-----:R-:W-:Y:S02]  /*aeb0*/  CS2R R40, SRZ ;  /* 0x0000000000287805 */ /* 0x001fe4000001ff00 */
[----:B------:R-:W-:Y:S02]  /*aec0*/  CS2R R38, SRZ ;  /* 0x0000000000267805 */ /* 0x000fe4000001ff00 */
[----:B------:R-:W-:Y:S02]  /*aed0*/  CS2R R36, SRZ ;  /* 0x0000000000247805 */ /* 0x000fe4000001ff00 */
[----:B------:R-:W-:Y:S02]  /*aee0*/  CS2R R34, SRZ ;  /* 0x0000000000227805 */ /* 0x000fe4000001ff00 */
[----:B------:R-:W-:Y:S02]  /*aef0*/  CS2R R32, SRZ ;  /* 0x0000000000207805 */ /* 0x000fe4000001ff00 */
[----:B------:R-:W-:-:S02]  /*af00*/  CS2R R30, SRZ ;  /* 0x00000000001e7805 */ /* 0x000fc4000001ff00 */
[----:B------:R-:W-:Y:S02]  /*af10*/  CS2R R28, SRZ ;  /* 0x00000000001c7805 */ /* 0x000fe4000001ff00 */
[----:B-1----:R-:W-:Y:S02]  /*af20*/  CS2R R26, SRZ ;  /* 0x00000000001a7805 */ /* 0x002fe4000001ff00 */
[----:B------:R-:W-:Y:S01]  /*af30*/  CS2R R24, SRZ ;  /* 0x0000000000187805 */ /* 0x000fe2000001ff00 */
[----:B------:R-:W-:Y:S06]  /*af40*/  @!P1 BRA `(.L_x_3757) ;  /* 0x0000012000b09947 */ /* 0x000fec0003800000 */
[----:B------:R-:W2:Y:S01]  /*af50*/  LDL R5, [R1+0x50] ;  /* 0x0000500001057983 */ /* 0x000ea20000100800 */
[----:B------:R-:W0:Y:S02]  /*af60*/  S2R R38, SR_TID.X ;  /* 0x0000000000267919 */ /* 0x000e240000002100 */
[----:B0-----:R-:W-:-:S05]  /*af70*/  VIADD R38, R38, 0xffffff80 ;  /* 0xffffff8026267836 */ /* 0x001fca0000000000 */
[----:B------:R-:W-:-:S04]  /*af80*/  SHF.R.S32.HI R37, RZ, 0x1f, R38 ;  /* 0x0000001fff257819 */ /* 0x000fc80000011426 */
[----:B------:R-:W-:-:S04]  /*af90*/  LEA.HI R0, R37, R38, RZ, 0x7 ;  /* 0x0000002625007211 */ /* 0x000fc800078f38ff */
[----:B------:R-:W-:-:S06]  /*afa0*/  SHF.R.S32.HI R0, RZ, 0x7, R0 ;  /* 0x00000007ff007819 */ /* 0x000fcc0000011400 */
[----:B------:R-:W0:Y:S02]  /*afb0*/  SHFL.IDX PT, R0, R0, RZ, 0x1f ;  /* 0x00001fff00007589 */ /* 0x000e2400000e0000 */
[----:B0-----:R-:W-:-:S04]  /*afc0*/  LEA.HI R3, R0, R0, RZ, 0x1 ;  /* 0x0000000000037211 */ /* 0x001fc800078f08ff */
[----:B------:R-:W-:-:S05]  /*afd0*/  LOP3.LUT R3, R3, 0x1e, RZ, 0xc0, !PT ;  /* 0x0000001e03037812 */ /* 0x000fca00078ec0ff */
[----:B------:R-:W-:Y:S01]  /*afe0*/  IMAD.IADD R3, R0, 0x1, -R3 ;  /* 0x0000000100037824 */ /* 0x000fe200078e0a03 */
[----:B--2---:R-:W-:-:S13]  /*aff0*/  R2UR UR4, R5 ;  /* 0x00000000050472ca */ /* 0x004fda00000e0000 */
[----:B------:R-:W-:Y:S02]  /*b000*/  ULOP3.LUT UP0, URZ, UR4, 0x9f, URZ, 0xc0, !UPT ;  /* 0x0000009f043f7892 */ /* 0x000fe4000f80c03f */
[----:B------:R-:W-:-:S04]  /*b010*/  LEA R3, R3, UR4, 0xd ;  /* 0x0000000403037c11 */ /* 0x000fc8000f8e68ff */
[----:B------:R-:W-:Y:S02]  /*b020*/  SHF.R.U32.HI R3, RZ, 0x4, R3 ;  /* 0x00000004ff037819 */ /* 0x000fe40000011603 */
[----:B------:R-:W-:Y:S02]  /*b030*/  PLOP3.LUT P0, PT, PT, PT, UP0, 0x80, 0x0 ;  /* 0x000000000000781c */ /* 0x000fe40003f0f008 */
[----:B------:R-:W-:-:S11]  /*b040*/  LOP3.LUT R36, R3, 0x3fff, RZ, 0xc0, !PT ;  /* 0x00003fff03247812 */ /* 0x000fd600078ec0ff */
[----:B------:R-:W-:Y:S05]  /*b050*/  @!P0 BRA `(.L_x_3758) ;  /* 0x0000000000408947 */ /* 0x000fea0003800000 */
[----:B------:R-:W-:Y:S01]  /*b060*/  MOV R0, 0x0 ;  /* 0x0000000000007802 */ /* 0x000fe20000000f00 */
[----:B------:R-:W-:Y:S01]  /*b070*/  ULDC.64 UR4, c[0x4][0x1b8] ;  /* 0x01006e0000047ab9 */ /* 0x000fe20000000a00 */
[----:B------:R-:W-:Y:S01]  /*b080*/  ULDC.64 UR6, c[0x4][0x1c0] ;  /* 0x0100700000067ab9 */ /* 0x000fe20000000a00 */
[----:B------:R-:W-:Y:S01]  /*b090*/  MOV R4, UR4 ;  /* 0x0000000400047c02 */ /* 0x000fe20008000f00 */
[----:B------:R0:W1:Y:S01]  /*b0a0*/  LDC.64 R14, c[0x4][R0] ;  /* 0x01000000000e7b82 */ /* 0x0000620000000a00 */
[----:B------:R-:W-:Y:S01]  /*b0b0*/  IMAD.U32 R5, RZ, RZ, UR5 ;  /* 0x00000005ff057e24 */ /* 0x000fe2000f8e00ff */
[----:B------:R-:W-:Y:S01]  /*b0c0*/  ULDC.64 UR4, c[0x4][0xf0] ;  /* 0x01003c0000047ab9 */ /* 0x000fe20000000a00 */
[----:B------:R-:W-:Y:S01]  /*b0d0*/  IMAD.U32 R6, RZ, RZ, UR6 ;  /* 0x00000006ff067e24 */ /* 0x000fe2000f8e00ff */
[----:B------:R-:W-:Y:S01]  /*b0e0*/  MOV R11, UR5 ;  /* 0x00000005000b7c02 */ /* 0x000fe20008000f00 */
[----:B------:R-:W-:Y:S02]  /*b0f0*/  IMAD.U32 R7, RZ, RZ, UR7 ;  /* 0x00000007ff077e24 */ /* 0x000fe4000f8e00ff */
[----:B------:R-:W-:-:S02]  /*b100*/  IMAD.U32 R10, RZ, RZ, UR4 ;  /* 0x00000004ff0a7e24 */ /* 0x000fc4000f8e00ff */
[----:B------:R-:W-:Y:S02]  /*b110*/  IMAD.MOV.U32 R8, RZ, RZ, 0x70 ;  /* 0x00000070ff087424 */ /* 0x000fe400078e00ff */
[----:B------:R-:W-:Y:S02]  /*b120*/  IMAD.MOV.U32 R12, RZ, RZ, 0x1 ;  /* 0x00000001ff0c7424 */ /* 0x000fe400078e00ff */
[----:B0-----:R-:W-:-:S07]  /*b130*/  IMAD.MOV.U32 R13, RZ, RZ, RZ ;  /* 0x000000ffff0d7224 */ /* 0x001fce00078e00ff */
[----:B------:R-:W-:-:S07]  /*b140*/  LEPC R20, `(.L_x_3758) ;  /* 0x000000001014794e */ /* 0x000fce0000000000 */
[----:B-1----:R-:W-:Y:S05]  /*b150*/  CALL.ABS.NOINC R14 ;  /* 0x000000000e007343 */ /* 0x002fea0003c00000 */
.L_x_3758:
[----:B------:R-:W-:Y:S02]  /*b160*/  ULDC UR4, c[0x0][0x3f4] ;  /* 0x0000fd0000047ab9 */ /* 0x000fe40000000800 */
[----:B------:R-:W-:-:S13]  /*b170*/  ISETP.LT.AND P0, PT, RZ, UR4, PT ;  /* 0x00000004ff007c0c */ /* 0x000fda000bf01270 */
[----:B------:R-:W-:Y:S05]  /*b180*/  @P0 BRA `(.L_x_3759) ;  /* 0x00000000003c0947 */ /* 0x000fea0003800000 */
[----:B------:R-:W-:-:S04]  /*b190*/  LEA.HI R0, R225, R225, RZ, 0x1 ;  /* 0x000000e1e1007211 */ /* 0x000fc800078f08ff */
        /* <DEDUP_REMOVED lines=8> */
.L_x_3762:
[----:B-1----:R1:W2:Y:S02]  /*b220*/  SYNCS.PHASECHK.TRANS64.TRYWAIT P0, [R2+URZ+0x36800], R3 ;  /* 0x03680003020075a7 */ /* 0x0022a4000800017f */
[----:B--2---:R-:W-:Y:S05]  /*b230*/  @!P0 NANOSLEEP.SYNCS 0x989680 ;  /* 0x009896800000895d */ /* 0x004fea0003900000 */
[----:B------:R-:W2:Y:S02]  /*b240*/  @!P0 SYNCS.PHASECHK.TRANS64 P0, [R2+URZ+0x36800], R3 ;  /* 0x03680003020085a7 */ /* 0x000ea4000800007f */
[----:B--2---:R-:W-:Y:S05]  /*b250*/  @!P0 BRA `(.L_x_3762) ;  /* 0xfffffffc00f08947 */ /* 0x004fea000383ffff */
.L_x_3761:
[----:B------:R-:W-:Y:S05]  /*b260*/  BSYNC B0 ;  /* 0x0000000000007941 */ /* 0x000fea0003800000 */
.L_x_3760:
[----:B------:R-:W-:Y:S05]  /*b270*/  BRA `(.L_x_3763) ;  /* 0x0000005c00b07947 */ /* 0x000fea0003800000 */
.L_x_3759:
[----:B------:R-:W2:Y:S01]  /*b280*/  LDL R0, [R1+0x50] ;  /* 0x0000500001007983 */ /* 0x000ea20000100800 */
[----:B------:R-:W-:Y:S01]  /*b290*/  ULDC.64 UR6, c[0x0][0x408] ;  /* 0x0001020000067ab9 */ /* 0x000fe20000000a00 */
[----:B------:R-:W-:Y:S02]  /*b2a0*/  ULDC.64 UR4, c[0x0][0x3f8] ;  /* 0x0000fe0000047ab9 */ /* 0x000fe40000000a00 */
[----:B------:R-:W-:Y:S01]  /*b2b0*/  IMAD.WIDE.U32 R4, R148, UR4, RZ ;  /* 0x0000000494047c25 */ /* 0x000fe2000f8e00ff */
[----:B--2---:R-:W-:Y:S02]  /*b2c0*/  R2UR UR8, R0 ;  /* 0x00000000000872ca */ /* 0x004fe400000e0000 */
[----:B------:R-:W-:-:S05]  /*b2d0*/  SHF.R.S32.HI R0, RZ, 0x1f, R148 ;  /* 0x0000001fff007819 */ /* 0x000fca0000011494 */
[C---:B------:R-:W-:Y:S02]  /*b2e0*/  IMAD R7, R0.reuse, UR6, RZ ;  /* 0x0000000600077c24 */ /* 0x040fe4000f8e02ff */
[----:B------:R-:W-:Y:S02]  /*b2f0*/  IMAD R3, R0, UR4, RZ ;  /* 0x0000000400037c24 */ /* 0x000fe4000f8e02ff */
[C---:B------:R-:W-:Y:S02]  /*b300*/  IMAD R27, R148.reuse, UR7, R7 ;  /* 0x00000007941b7c24 */ /* 0x040fe4000f8e0207 */
[----:B------:R-:W-:Y:S01]  /*b310*/  ULOP3.LUT UP0, URZ, UR8, 0x3ff, URZ, 0xc0, !UPT ;  /* 0x000003ff083f7892 */ /* 0x000fe2000f80c03f */
[C---:B------:R-:W-:Y:S01]  /*b320*/  IMAD R3, R148.reuse, UR5, R3 ;  /* 0x0000000594037c24 */ /* 0x040fe2000f8e0203 */
[----:B------:R-:W-:Y:S01]  /*b330*/  ULDC.64 UR4, c[0x0][0x3e8] ;  /* 0x0000fa0000047ab9 */ /* 0x000fe20000000a00 */
[----:B------:R-:W-:Y:S01]  /*b340*/  IMAD.WIDE.U32 R6, R148, UR6, RZ ;  /* 0x0000000694067c25 */ /* 0x000fe2000f8e00ff */
[----:B------:R-:W-:Y:S01]  /*b350*/  ULDC.64 UR6, c[0x0][0x400] ;  /* 0x0001000000067ab9 */ /* 0x000fe20000000a00 */
[----:B------:R-:W-:-:S02]  /*b360*/  LEA R24, P0, R4, UR4, 0x1 ;  /* 0x0000000404187c11 */ /* 0x000fc4000f8008ff */
[----:B------:R-:W-:Y:S01]  /*b370*/  PLOP3.LUT P2, PT, PT, PT, UP0, 0x80, 0x0 ;  /* 0x000000000000781c */ /* 0x000fe20003f4f008 */
[----:B------:R-:W-:Y:S01]  /*b380*/  IMAD.IADD R27, R27, 0x1, R7 ;  /* 0x000000011b1b7824 */ /* 0x000fe200078e0207 */
[C---:B------:R-:W-:Y:S02]  /*b390*/  LEA R26, P1, R6.reuse, UR6, 0x1 ;  /* 0x00000006061a7c11 */ /* 0x040fe4000f8208ff */
[----:B------:R-:W-:Y:S02]  /*b3a0*/  IADD3 R25, R3, R5, RZ ;  /* 0x0000000503197210 */ /* 0x000fe40007ffe0ff */
[----:B------:R-:W-:Y:S02]  /*b3b0*/  LEA.HI.X R27, R6, UR7, R27, 0x1, P1 ;  /* 0x00000007061b7c11 */ /* 0x000fe400088f0c1b */
[----:B------:R-:W-:-:S05]  /*b3c0*/  LEA.HI.X R25, R4, UR5, R25, 0x1, P0 ;  /* 0x0000000504197c11 */ /* 0x000fca00080f0c19 */
[----:B------:R-:W-:Y:S05]  /*b3d0*/  @!P2 BRA `(.L_x_3764) ;  /* 0x000000000040a947 */ /* 0x000fea0003800000 */
[----:B------:R-:W-:Y:S01]  /*b3e0*/  MOV R0, 0x0 ;  /* 0x0000000000007802 */ /* 0x000fe20000000f00 */
[----:B------:R-:W-:Y:S01]  /*b3f0*/  ULDC.64 UR4, c[0x4][0x1b8] ;  /* 0x01006e0000047ab9 */ /* 0x000fe20000000a00 */
[----:B------:R-:W-:Y:S01]  /*b400*/  ULDC.64 UR6, c[0x4][0x1c0] ;  /* 0x0100700000067ab9 */ /* 0x000fe20000000a00 */
[----:B------:R-:W-:Y:S01]  /*b410*/  IMAD.U32 R4, RZ, RZ, UR4 ;  /* 0x00000004ff047e24 */ /* 0x000fe2000f8e00ff */
[----:B------:R0:W1:Y:S01]  /*b420*/  LDC.64 R14, c[0x4][R0] ;  /* 0x01000000000e7b82 */ /* 0x0000620000000a00 */
[----:B------:R-:W-:Y:S01]  /*b430*/  IMAD.U32 R5, RZ, RZ, UR5 ;  /* 0x00000005ff057e24 */ /* 0x000fe2000f8e00ff */
[----:B------:R-:W-:Y:S01]  /*b440*/  ULDC.64 UR4, c[0x4][0xe8] ;  /* 0x01003a0000047ab9 */ /* 0x000fe20000000a00 */
[----:B------:R-:W-:Y:S01]  /*b450*/  IMAD.U32 R6, RZ, RZ, UR6 ;  /* 0x00000006ff067e24 */ /* 0x000fe2000f8e00ff */
[----:B------:R-:W-:Y:S01]  /*b460*/  MOV R7, UR7 ;  /* 0x0000000700077c02 */ /* 0x000fe20008000f00 */
[----:B------:R-:W-:Y:S01]  /*b470*/  IMAD.U32 R10, RZ, RZ, UR4 ;  /* 0x00000004ff0a7e24 */ /* 0x000fe2000f8e00ff */
[----:B------:R-:W-:Y:S01]  /*b480*/  MOV R13, RZ ;  /* 0x000000ff000d7202 */ /* 0x000fe20000000f00 */
[----:B------:R-:W-:-:S02]  /*b490*/  IMAD.U32 R11, RZ, RZ, UR5 ;  /* 0x00000005ff0b7e24 */ /* 0x000fc4000f8e00ff */
[----:B------:R-:W-:Y:S02]  /*b4a0*/  IMAD.MOV.U32 R8, RZ, RZ, 0x70 ;  /* 0x00000070ff087424 */ /* 0x000fe400078e00ff */
[----:B0-----:R-:W-:-:S07]  /*b4b0*/  IMAD.MOV.U32 R12, RZ, RZ, 0x1 ;  /* 0x00000001ff0c7424 */ /* 0x001fce00078e00ff */
[----:B------:R-:W-:-:S07]  /*b4c0*/  LEPC R20, `(.L_x_3764) ;  /* 0x000000001014794e */ /* 0x000fce0000000000 */
[----:B-1----:R-:W-:Y:S05]  /*b4d0*/  CALL.ABS.NOINC R14 ;  /* 0x000000000e007343 */ /* 0x002fea0003c00000 */
.L_x_3764:
[----:B------:R-:W-:Y:S01]  /*b4e0*/  ULDC.U8 UR4, c[0x0][0x410] ;  /* 0x0001040000047ab9 */ /* 0x000fe20000000000 */
[----:B------:R-:W-:Y:S01]  /*b4f0*/  BSSY B0, `(.L_x_3765) ;  /* 0x00005bc000007945 */ /* 0x000fe20003800000 */
[----:B------:R-:W-:Y:S01]  /*b500*/  ISETP.NE.AND P0, PT, RZ, UR4, PT ;  /* 0x00000004ff007c0c */ /* 0x000fe2000bf05270 */
[----:B------:R-:W-:-:S12]  /*b510*/  IMAD R4, R149, 0x80, R17 ;  /* 0x0000008095047824 */ /* 0x000fd800078e0211 */
[----:B------:R-:W-:Y:S05]  /*b520*/  @!P0 BRA `(.L_x_3766) ;  /* 0x0000002800f08947 */ /* 0x000fea0003800000 */
[----:B------:R-:W-:-:S03]  /*b530*/  UMOV UR4, 0xffffffff ;  /* 0xffffffff00047882 */ /* 0x000fc60000000000 */
[----:B------:R-:W-:Y:S05]  /*b540*/  BRA.DIV UR4, `(.L_x_3767) ;  /* 0x000001e2044c7947 */ /* 0x000fea000b800000 */
[----:B------:R0:W1:Y:S04]  /*b550*/  SHFL.IDX PT, R3, R25, RZ, 0x1c1f ;  /* 0x001c1fff19037589 */ /* 0x00006800000e0000 */
[----:B------:R0:W2:Y:S04]  /*b560*/  SHFL.IDX PT, R0, R24, RZ, 0x1c1f ;  /* 0x001c1fff18007589 */ /* 0x0000a800000e0000 */
[----:B------:R0:W3:Y:S04]  /*b570*/  SHFL.IDX PT, R5, R27, RZ, 0x1c1f ;  /* 0x001c1fff1b057589 */ /* 0x0000e800000e0000 */
[----:B------:R0:W4:Y:S02]  /*b580*/  SHFL.IDX PT, R14, R26, RZ, 0x1c1f ;  /* 0x001c1fff1a0e7589 */ /* 0x00012400000e0000 */
.L_x_4034:
[----:B------:R-:W-:Y:S01]  /*b590*/  ULDC UR4, c[0x0][0x448] ;  /* 0x0001120000047ab9 */ /* 0x000fe20000000800 */
[----:B------:R-:W-:Y:S01]  /*b5a0*/  LEA.HI R37, R37, R38, RZ, 0x2 ;  /* 0x0000002625257211 */ /* 0x000fe200078f10ff */
[----:B------:R-:W-:Y:S01]  /*b5b0*/  IMAD R15, R155, UR4, RZ ;  /* 0x000000049b0f7c24 */ /* 0x000fe2000f8e02ff */
[----:B------:R-:W-:Y:S01]  /*b5c0*/  BSSY B1, `(.L_x_3768) ;  /* 0x000005c000017945 */ /* 0x000fe20003800000 */
[----:B------:R-:W-:Y:S02]  /*b5d0*/  CS2R R38, SRZ ;  /* 0x0000000000267805 */ /* 0x000fe4000001ff00 */
[----:B------:R-:W-:Y:S02]  /*b5e0*/  CS2R R12, SRZ ;  /* 0x00000000000c7805 */ /* 0x000fe4000001ff00 */
[----:B------:R-:W-:Y:S02]  /*b5f0*/  CS2R R10, SRZ ;  /* 0x00000000000a7805 */ /* 0x000fe4000001ff00 */
[----:B------:R-:W-:Y:S01]  /*b600*/  ISETP.GE.AND P0, PT, R4, R15, PT ;  /* 0x0000000f0400720c */ /* 0x000fe20003f06270 */
[----:B------:R-:W-:Y:S01]  /*b610*/  IMAD R15, R149, -0x80, R15 ;  /* 0xffffff80950f7824 */ /* 0x000fe200078e020f */
[----:B------:R-:W-:-:S02]  /*b620*/  SHF.R.S32.HI R4, RZ, 0x1f, R37 ;  /* 0x0000001fff047819 */ /* 0x000fc40000011425 */
[----:B------:R-:W-:Y:S02]  /*b630*/  CS2R R40, SRZ ;  /* 0x0000000000287805 */ /* 0x000fe4000001ff00 */
[----:B------:R-:W-:Y:S02]  /*b640*/  CS2R R46, SRZ ;  /* 0x00000000002e7805 */ /* 0x000fe4000001ff00 */
[----:B------:R-:W-:Y:S02]  /*b650*/  CS2R R44, SRZ ;  /* 0x00000000002c7805 */ /* 0x000fe4000001ff00 */
[----:B------:R-:W-:Y:S02]  /*b660*/  LEA.HI R4, R4, R17, RZ, 0x3 ;  /* 0x0000001104047211 */ /* 0x000fe400078f18ff */
[----:B------:R-:W-:Y:S02]  /*b670*/  CS2R R8, SRZ ;  /* 0x0000000000087805 */ /* 0x000fe4000001ff00 */
[----:B------:R-:W-:-:S02]  /*b680*/  CS2R R6, SRZ ;  /* 0x0000000000067805 */ /* 0x000fc4000001ff00 */
[----:B0-----:R-:W-:Y:S02]  /*b690*/  CS2R R26, SRZ ;  /* 0x00000000001a7805 */ /* 0x001fe4000001ff00 */
[----:B------:R-:W-:Y:S02]  /*b6a0*/  LOP3.LUT R4, R4, 0xfffffff8, RZ, 0xc0, !PT ;  /* 0xfffffff804047812 */ /* 0x000fe400078ec0ff */
[----:B------:R-:W-:Y:S02]  /*b6b0*/  CS2R R48, SRZ ;  /* 0x0000000000307805 */ /* 0x000fe4000001ff00 */
[----:B------:R-:W-:Y:S02]  /*b6c0*/  CS2R R50, SRZ ;  /* 0x0000000000327805 */ /* 0x000fe4000001ff00 */
[----:B------:R-:W-:Y:S01]  /*b6d0*/  CS2R R52, SRZ ;  /* 0x0000000000347805 */ /* 0x000fe2000001ff00 */
[----:B------:R-:W-:Y:S01]  /*b6e0*/  IMAD.IADD R37, R17, 0x1, -R4 ;  /* 0x0000000111257824 */ /* 0x000fe200078e0a04 */
[----:B------:R-:W-:Y:S06]  /*b6f0*/  @P0 BRA `(.L_x_3769) ;  /* 0x0000000400200947 */ /* 0x000fec0003800000 */
[----:B------:R-:W-:Y:S01]  /*b700*/  ULDC UR4, c[0x0][0x3f4] ;  /* 0x0000fd0000047ab9 */ /* 0x000fe20000000800 */
[C---:B------:R-:W-:Y:S01]  /*b710*/  IMAD.SHL.U32 R45, R209.reuse, 0x2, RZ ;  /* 0x00000002d12d7824 */ /* 0x040fe200078e00ff */
[----:B------:R-:W-:Y:S01]  /*b720*/  ISETP.GE.AND P3, PT, R209, UR4, PT ;  /* 0x00000004d1007c0c */ /* 0x000fe2000bf66270 */
[C---:B------:R-:W-:Y:S01]  /*b730*/  IMAD.SHL.U32 R35, R206.reuse, 0x2, RZ ;  /* 0x00000002ce237824 */ /* 0x040fe200078e00ff */
[----:B------:R-:W-:Y:S01]  /*b740*/  ISETP.GE.AND P2, PT, R206, UR4, PT ;  /* 0x00000004ce007c0c */ /* 0x000fe2000bf46270 */
[----:B------:R-:W-:Y:S01]  /*b750*/  IMAD.SHL.U32 R21, R205, 0x2, RZ ;  /* 0x00000002cd157824 */ /* 0x000fe200078e00ff */
[----:B------:R-:W-:Y:S02]  /*b760*/  ISETP.GE.AND P1, PT, R208, UR4, PT ;  /* 0x00000004d0007c0c */ /* 0x000fe4000bf26270 */
[----:B------:R-:W-:Y:S02]  /*b770*/  SHF.R.S32.HI R4, RZ, 0x1f, R209 ;  /* 0x0000001fff047819 */ /* 0x000fe400000114d1 */
[----:B------:R-:W-:-:S02]  /*b780*/  SHF.R.S32.HI R7, RZ, 0x1f, R206 ;  /* 0x0000001fff077819 */ /* 0x000fc400000114ce */
[----:B------:R-:W-:Y:S02]  /*b790*/  SHF.L.U64.HI R4, R209, 0x1, R4 ;  /* 0x00000001d1047819 */ /* 0x000fe40000010204 */
[----:B------:R-:W-:Y:S02]  /*b7a0*/  ISETP.GE.AND P0, PT, R205, UR4, PT ;  /* 0x00000004cd007c0c */ /* 0x000fe4000bf06270 */
[----:B--2---:R-:W-:Y:S02]  /*b7b0*/  @!P3 IADD3 R46, P4, R0, R45, RZ ;  /* 0x0000002d002eb210 */ /* 0x004fe40007f9e0ff */
[----:B------:R-:W-:Y:S01]  /*b7c0*/  SHF.L.U64.HI R6, R206, 0x1, R7 ;  /* 0x00000001ce067819 */ /* 0x000fe20000010207 */
[----:B------:R-:W-:Y:S01]  /*b7d0*/  IMAD.SHL.U32 R7, R210, 0x2, RZ ;  /* 0x00000002d2077824 */ /* 0x000fe200078e00ff */
[----:B------:R-:W-:Y:S01]  /*b7e0*/  @!P2 IADD3 R42, P6, R0, R35, RZ ;  /* 0x00000023002aa210 */ /* 0x000fe20007fde0ff */
[----:B-1----:R-:W-:Y:S01]  /*b7f0*/  @!P3 IMAD.X R47, R3, 0x1, R4, P4 ;  /* 0x00000001032fb824 */ /* 0x002fe200020e0604 */
[----:B------:R-:W-:-:S02]  /*b800*/  SHF.R.S32.HI R9, RZ, 0x1f, R208 ;  /* 0x0000001fff097819 */ /* 0x000fc400000114d0 */
[----:B------:R-:W-:Y:S01]  /*b810*/  SHF.L.U32 R31, R208, 0x1, RZ ;  /* 0x00000001d01f7819 */ /* 0x000fe200000006ff */
[----:B------:R-:W-:Y:S01]  /*b820*/  @!P2 IMAD.X R43, R3, 0x1, R6, P6 ;  /* 0x00000001032ba824 */ /* 0x000fe200030e0606 */
[C---:B----4-:R-:W-:Y:S02]  /*b830*/  @!P3 IADD3 R44, P5, R14.reuse, R45, RZ ;  /* 0x0000002d0e2cb210 */ /* 0x050fe40007fbe0ff */
[----:B------:R-:W-:Y:S02]  /*b840*/  @!P2 IADD3 R34, P4, R14, R35, RZ ;  /* 0x000000230e22a210 */ /* 0x000fe40007f9e0ff */
[----:B------:R-:W-:Y:S01]  /*b850*/  SHF.L.U64.HI R8, R208, 0x1, R9 ;  /* 0x00000001d0087819 */ /* 0x000fe20000010209 */
[----:B---3--:R-:W-:Y:S01]  /*b860*/  @!P3 IMAD.X R45, R5, 0x1, R4, P5 ;  /* 0x00000001052db824 */ /* 0x008fe200028e0604 */
[----:B------:R-:W-:Y:S02]  /*b870*/  @!P1 IADD3 R30, P6, R14, R31, RZ ;  /* 0x0000001f0e1e9210 */ /* 0x000fe40007fde0ff */
[----:B------:R-:W-:-:S02]  /*b880*/  SHF.R.S32.HI R10, RZ, 0x1f, R205 ;  /* 0x0000001fff0a7819 */ /* 0x000fc400000114cd */
[C---:B------:R-:W-:Y:S02]  /*b890*/  @!P2 IADD3.X R35, R5.reuse, R6, RZ, P4, !PT ;  /* 0x000000060523a210 */ /* 0x040fe400027fe4ff */
[----:B------:R-:W-:Y:S01]  /*b8a0*/  @!P1 IADD3 R32, P5, R0, R31, RZ ;  /* 0x0000001f00209210 */ /* 0x000fe20007fbe0ff */
[----:B------:R-:W-:Y:S01]  /*b8b0*/  @!P1 IMAD.X R31, R5, 0x1, R8, P6 ;  /* 0x00000001051f9824 */ /* 0x000fe200030e0608 */
[----:B------:R-:W-:Y:S02]  /*b8c0*/  ISETP.GE.AND P4, PT, R210, UR4, PT ;  /* 0x00000004d2007c0c */ /* 0x000fe4000bf86270 */
[----:B------:R-:W-:Y:S01]  /*b8d0*/  SHF.L.U64.HI R10, R205, 0x1, R10 ;  /* 0x00000001cd0a7819 */ /* 0x000fe2000001020a */
[----:B------:R-:W-:Y:S01]  /*b8e0*/  @!P1 IMAD.X R33, R3, 0x1, R8, P5 ;  /* 0x0000000103219824 */ /* 0x000fe200028e0608 */
[----:B------:R-:W-:Y:S02]  /*b8f0*/  @!P0 IADD3 R28, P6, R0, R21, RZ ;  /* 0x00000015001c8210 */ /* 0x000fe40007fde0ff */
[----:B------:R-:W-:-:S02]  /*b900*/  ISETP.GE.AND P5, PT, R22, UR4, PT ;  /* 0x0000000416007c0c */ /* 0x000fc4000bfa6270 */
[----:B------:R-:W-:Y:S01]  /*b910*/  SHF.R.S32.HI R9, RZ, 0x1f, R210 ;  /* 0x0000001fff097819 */ /* 0x000fe200000114d2 */
[----:B------:R-:W-:Y:S01]  /*b920*/  @!P0 IMAD.X R29, R3, 0x1, R10, P6 ;  /* 0x00000001031d8824 */ /* 0x000fe200030e060a */
[----:B------:R-:W-:Y:S02]  /*b930*/  @!P0 IADD3 R20, P6, R14, R21, RZ ;  /* 0x000000150e148210 */ /* 0x000fe40007fde0ff */
[----:B------:R-:W-:Y:S02]  /*b940*/  SHF.L.U64.HI R12, R210, 0x1, R9 ;  /* 0x00000001d20c7819 */ /* 0x000fe40000010209 */
[----:B------:R-:W-:Y:S02]  /*b950*/  CS2R R8, SRZ ;  /* 0x0000000000087805 */ /* 0x000fe4000001ff00 */
[----:B------:R-:W-:Y:S02]  /*b960*/  @!P0 IADD3.X R21, R5, R10, RZ, P6, !PT ;  /* 0x0000000a05158210 */ /* 0x000fe400037fe4ff */
[----:B------:R-:W-:-:S02]  /*b970*/  CS2R R10, SRZ ;  /* 0x00000000000a7805 */ /* 0x000fc4000001ff00 */
[----:B------:R-:W-:Y:S01]  /*b980*/  @!P4 IADD3 R24, P6, R0, R7, RZ ;  /* 0x000000070018c210 */ /* 0x000fe20007fde0ff */
[----:B------:R-:W-:-:S04]  /*b990*/  @!P5 IMAD.MOV.U32 R6, RZ, RZ, R14 ;  /* 0x000000ffff06d224 */ /* 0x000fc800078e000e */
[----:B------:R-:W-:Y:S01]  /*b9a0*/  @!P4 IMAD.X R25, R3, 0x1, R12, P6 ;  /* 0x000000010319c824 */ /* 0x000fe200030e060c */
[----:B------:R-:W-:Y:S01]  /*b9b0*/  @!P4 IADD3 R4, P6, R14, R7, RZ ;  /* 0x000000070e04c210 */ /* 0x000fe20007fde0ff */
[----:B------:R-:W-:Y:S01]  /*b9c0*/  @!P5 IMAD.MOV.U32 R50, RZ, RZ, R0 ;  /* 0x000000ffff32d224 */ /* 0x000fe200078e0000 */
[----:B------:R-:W-:Y:S01]  /*b9d0*/  @!P5 MOV R7, R5 ;  /* 0x000000050007d202 */ /* 0x000fe20000000f00 */
[----:B------:R-:W-:Y:S02]  /*b9e0*/  @!P5 IMAD.MOV.U32 R51, RZ, RZ, R3 ;  /* 0x000000ffff33d224 */ /* 0x000fe400078e0003 */
[----:B------:R-:W-:Y:S01]  /*b9f0*/  @!P4 IMAD.X R5, R5, 0x1, R12, P6 ;  /* 0x000000010505c824 */ /* 0x000fe200030e060c */
[----:B------:R-:W-:Y:S01]  /*ba00*/  CS2R R12, SRZ ;  /* 0x00000000000c7805 */ /* 0x000fe2000001ff00 */
[----:B------:R-:W-:Y:S01]  /*ba10*/  @!P5 IMAD.WIDE R52, R22, 0x2, R6 ;  /* 0x000000021634d825 */ /* 0x000fe200078e0206 */
[----:B------:R-:W-:-:S03]  /*ba20*/  CS2R R6, SRZ ;  /* 0x0000000000067805 */ /* 0x000fc6000001ff00 */
[----:B------:R-:W-:Y:S01]  /*ba30*/  @!P5 IMAD.WIDE R50, R22, 0x2, R50 ;  /* 0x000000021632d825 */ /* 0x000fe200078e0232 */
[----:B------:R0:W5:Y:S01]  /*ba40*/  @!P5 LD.E.64 R10, desc[UR60][R52.64] ;  /* 0x0000003c340ad980 */ /* 0x000162000c101b00 */
[----:B------:R-:W-:Y:S02]  /*ba50*/  CS2R R26, SRZ ;  /* 0x00000000001a7805 */ /* 0x000fe4000001ff00 */
[----:B------:R-:W-:Y:S02]  /*ba60*/  CS2R R38, SRZ ;  /* 0x0000000000267805 */ /* 0x000fe4000001ff00 */
[----:B------:R-:W-:Y:S01]  /*ba70*/  CS2R R48, SRZ ;  /* 0x0000000000307805 */ /* 0x000fe2000001ff00 */
[----:B------:R1:W5:Y:S01]  /*ba80*/  @!P5 LD.E.64 R8, desc[UR60][R50.64] ;  /* 0x0000003c3208d980 */ /* 0x000362000c101b00 */
[----:B------:R-:W-:-:S03]  /*ba90*/  CS2R R40, SRZ ;  /* 0x0000000000287805 */ /* 0x000fc6000001ff00 */
[----:B------:R2:W5:Y:S01]  /*baa0*/  @!P3 LD.E.64 R6, desc[UR60][R46.64] ;  /* 0x0000003c2e06b980 */ /* 0x000562000c101b00 */
[----:B0-----:R-:W-:-:S03]  /*bab0*/  CS2R R52, SRZ ;  /* 0x0000000000347805 */ /* 0x001fc6000001ff00 */
[----:B------:R0:W5:Y:S01]  /*bac0*/  @!P3 LD.E.64 R12, desc[UR60][R44.64] ;  /* 0x0000003c2c0cb980 */ /* 0x000162000c101b00 */
[----:B-1----:R-:W-:-:S03]  /*bad0*/  CS2R R50, SRZ ;  /* 0x0000000000327805 */ /* 0x002fc6000001ff00 */
[----:B------:R1:W5:Y:S01]  /*bae0*/  @!P2 LD.E.64 R26, desc[UR60][R42.64] ;  /* 0x0000003c2a1aa980 */ /* 0x000362000c101b00 */
[----:B--2---:R-:W-:-:S03]  /*baf0*/  CS2R R46, SRZ ;  /* 0x00000000002e7805 */ /* 0x004fc6000001ff00 */
[----:B------:R1:W5:Y:S01]  /*bb00*/  @!P2 LD.E.64 R38, desc[UR60][R34.64] ;  /* 0x0000003c2226a980 */ /* 0x000362000c101b00 */
[----:B0-----:R-:W-:-:S03]  /*bb10*/  CS2R R44, SRZ ;  /* 0x00000000002c7805 */ /* 0x001fc6000001ff00 */
[----:B------:R1:W5:Y:S04]  /*bb20*/  @!P1 LD.E.64 R48, desc[UR60][R32.64] ;  /* 0x0000003c20309980 */ /* 0x000368000c101b00 */
[----:B------:R1:W5:Y:S04]  /*bb30*/  @!P1 LD.E.64 R40, desc[UR60][R30.64] ;  /* 0x0000003c1e289980 */ /* 0x000368000c101b00 */
[----:B------:R1:W5:Y:S04]  /*bb40*/  @!P0 LD.E.64 R50, desc[UR60][R28.64] ;  /* 0x0000003c1c328980 */ /* 0x000368000c101b00 */
[----:B------:R1:W5:Y:S04]  /*bb50*/  @!P0 LD.E.64 R46, desc[UR60][R20.64] ;  /* 0x0000003c142e8980 */ /* 0x000368000c101b00 */
[----:B------:R1:W5:Y:S04]  /*bb60*/  @!P4 LD.E.64 R52, desc[UR60][R24.64] ;  /* 0x0000003c1834c980 */ /* 0x000368000c101b00 */
[----:B------:R1:W5:Y:S02]  /*bb70*/  @!P4 LD.E.64 R44, desc[UR60][R4.64] ;  /* 0x0000003c042cc980 */ /* 0x000364000c101b00 */
.L_x_3769:
[----:B------:R-:W-:Y:S05]  /*bb80*/  BSYNC B1 ;  /* 0x0000000000017941 */ /* 0x000fea0003800000 */
.L_x_3768:
[----:B-1---5:R-:W-:Y:S01]  /*bb90*/  IMAD.MOV.U32 R35, RZ, RZ, R8 ;  /* 0x000000ffff237224 */ /* 0x022fe200078e0008 */
[----:B------:R-:W-:Y:S01]  /*bba0*/  LOP3.LUT R3, R211, 0x18, R18, 0xf8, !PT ;  /* 0x00000018d3037812 */ /* 0x000fe200078ef812 */
[----:B------:R-:W-:Y:S01]  /*bbb0*/  IMAD.MOV.U32 R4, RZ, RZ, R9 ;  /* 0x000000ffff047224 */ /* 0x000fe200078e0009 */
[----:B------:R-:W-:Y:S01]  /*bbc0*/  LOP3.LUT P0, RZ, R37, 0x4, RZ, 0xc0, !PT ;  /* 0x0000000425ff7812 */ /* 0x000fe2000780c0ff */
[----:B------:R-:W-:Y:S01]  /*bbd0*/  IMAD.MOV.U32 R31, RZ, RZ, R6 ;  /* 0x000000ffff1f7224 */ /* 0x000fe200078e0006 */
[----:B--2---:R-:W-:Y:S01]  /*bbe0*/  LOP3.LUT R0, R3, R212, RZ, 0x3c, !PT ;  /* 0x000000d403007212 */ /* 0x004fe200078e3cff */
[----:B----4-:R-:W-:Y:S01]  /*bbf0*/  IMAD.MOV.U32 R14, RZ, RZ, R27 ;  /* 0x000000ffff0e7224 */ /* 0x010fe200078e001b */
[----:B------:R-:W-:Y:S01]  /*bc00*/  PRMT R35, R35, 0x5410, R4 ;  /* 0x0000541023237816 */ /* 0x000fe20000000004 */
[----:B------:R-:W-:Y:S01]  /*bc10*/  IMAD.MOV.U32 R33, RZ, RZ, R12 ;  /* 0x000000ffff217224 */ /* 0x000fe200078e000c */
[----:B------:R-:W-:Y:S01]  /*bc20*/  LEA.HI R4, R225, R225, RZ, 0x1 ;  /* 0x000000e1e1047211 */ /* 0x000fe200078f08ff */
[----:B------:R-:W-:Y:S01]  /*bc30*/  IMAD.MOV.U32 R21, RZ, RZ, R48 ;  /* 0x000000ffff157224 */ /* 0x000fe200078e0030 */
[----:B------:R-:W-:Y:S01]  /*bc40*/  IADD3 R3, R213, R0, RZ ;  /* 0x00000000d5037210 */ /* 0x000fe20007ffe0ff */
[----:B------:R-:W-:Y:S01]  /*bc50*/  IMAD.MOV.U32 R24, RZ, RZ, R49 ;  /* 0x000000ffff187224 */ /* 0x000fe200078e0031 */
[----:B------:R-:W-:Y:S01]  /*bc60*/  LOP3.LUT R4, R4, 0xfffffffe, RZ, 0xc0, !PT ;  /* 0xfffffffe04047812 */ /* 0x000fe200078ec0ff */
[----:B------:R-:W-:Y:S01]  /*bc70*/  IMAD.MOV.U32 R30, RZ, RZ, R51 ;  /* 0x000000ffff1e7224 */ /* 0x000fe200078e0033 */
[----:B---3--:R-:W-:Y:S01]  /*bc80*/  MOV R5, R7 ;  /* 0x0000000700057202 */ /* 0x008fe20000000f00 */
[----:B------:R-:W-:Y:S01]  /*bc90*/  IMAD R3, R3, 0x2, R2 ;  /* 0x0000000203037824 */ /* 0x000fe200078e0202 */
[----:B------:R-:W-:Y:S01]  /*bca0*/  SHF.R.U64 R37, R8, 0x10, R9 ;  /* 0x0000001008257819 */ /* 0x000fe20000001209 */
[----:B------:R-:W-:Y:S01]  /*bcb0*/  IMAD.IADD R4, R225, 0x1, -R4 ;  /* 0x00000001e1047824 */ /* 0x000fe200078e0a04 */
[----:B------:R-:W-:Y:S01]  /*bcc0*/  SHF.R.U64 R57, R10, 0x10, R11 ;  /* 0x000000100a397819 */ /* 0x000fe2000000120b */
[----:B------:R-:W-:Y:S01]  /*bcd0*/  IMAD.MOV.U32 R8, RZ, RZ, R10 ;  /* 0x000000ffff087224 */ /* 0x000fe200078e000a */
[----:B------:R-:W-:Y:S01]  /*bce0*/  PRMT R31, R31, 0x5410, R5 ;  /* 0x000054101f1f7816 */ /* 0x000fe20000000005 */
[C---:B------:R-:W-:Y:S01]  /*bcf0*/  VIADD R10, R3.reuse, 0x15400 ;  /* 0x00015400030a7836 */ /* 0x040fe20000000000 */
[----:B------:R-:W-:Y:S01]  /*bd00*/  SHF.L.U32 R5, R4, 0x1f, RZ ;  /* 0x0000001f04057819 */ /* 0x000fe200000006ff */
[----:B------:R-:W-:Y:S01]  /*bd10*/  VIADD R0, R3, 0x15440 ;  /* 0x0001544003007836 */ /* 0x000fe20000000000 */
[----:B------:R-:W-:Y:S01]  /*bd20*/  MOV R20, R11 ;  /* 0x0000000b00147202 */ /* 0x000fe20000000f00 */
[----:B------:R-:W-:Y:S01]  /*bd30*/  @P0 VIADD R0, R10, 0xffffffc0 ;  /* 0xffffffc00a000836 */ /* 0x000fe20000000000 */
[----:B------:R-:W0:Y:S01]  /*bd40*/  SYNCS.PHASECHK.TRANS64.TRYWAIT P0, [R2+URZ+0x36800], R5 ;  /* 0x03680005020075a7 */ /* 0x000e22000800017f */
[----:B------:R-:W-:Y:S01]  /*bd50*/  SHF.R.U32.HI R28, RZ, 0x10, R9 ;  /* 0x00000010ff1c7819 */ /* 0x000fe20000011609 */
[----:B------:R-:W-:Y:S01]  /*bd60*/  IMAD.MOV.U32 R9, RZ, RZ, R26 ;  /* 0x000000ffff097224 */ /* 0x000fe200078e001a */
[----:B------:R-:W-:Y:S01]  /*bd70*/  SHF.R.U64 R55, R26, 0x10, R27 ;  /* 0x000000101a377819 */ /* 0x000fe2000000121b */
[----:B------:R-:W-:Y:S01]  /*bd80*/  IMAD.MOV.U32 R34, RZ, RZ, R52 ;  /* 0x000000ffff227224 */ /* 0x000fe200078e0034 */
[----:B------:R-:W-:Y:S01]  /*bd90*/  SHF.R.U32.HI R58, RZ, 0x10, R11 ;  /* 0x00000010ff3a7819 */ /* 0x000fe2000001160b */
[----:B------:R-:W-:Y:S01]  /*bda0*/  IMAD.MOV.U32 R43, RZ, RZ, R53 ;  /* 0x000000ffff2b7224 */ /* 0x000fe200078e0035 */
[----:B------:R-:W-:Y:S01]  /*bdb0*/  SHF.R.U64 R59, R12, 0x10, R13 ;  /* 0x000000100c3b7819 */ /* 0x000fe2000000120d */
[----:B------:R-:W-:Y:S01]  /*bdc0*/  IMAD.MOV.U32 R29, RZ, RZ, R38 ;  /* 0x000000ffff1d7224 */ /* 0x000fe200078e0026 */
[--C-:B------:R-:W-:Y:S01]  /*bdd0*/  SHF.R.U64 R32, R6, 0x10, R7.reuse ;  /* 0x0000001006207819 */ /* 0x100fe20000001207 */
[----:B------:R-:W-:Y:S01]  /*bde0*/  IMAD.MOV.U32 R25, RZ, RZ, R40 ;  /* 0x000000ffff197224 */ /* 0x000fe200078e0028 */
[----:B------:R-:W-:Y:S01]  /*bdf0*/  SHF.R.U32.HI R54, RZ, 0x10, R7 ;  /* 0x00000010ff367819 */ /* 0x000fe20000011607 */
[----:B------:R-:W-:Y:S01]  /*be00*/  IMAD.MOV.U32 R11, RZ, RZ, R41 ;  /* 0x000000ffff0b7224 */ /* 0x000fe200078e0029 */
[----:B------:R-:W-:Y:S01]  /*be10*/  MOV R26, R50 ;  /* 0x00000032001a7202 */ /* 0x000fe20000000f00 */
[----:B------:R-:W-:Y:S01]  /*be20*/  IMAD.MOV.U32 R12, RZ, RZ, R46 ;  /* 0x000000ffff0c7224 */ /* 0x000fe200078e002e */
[----:B------:R-:W-:Y:S01]  /*be30*/  SHF.R.U64 R61, R38, 0x10, R39 ;  /* 0x00000010263d7819 */ /* 0x000fe20000001227 */
[----:B------:R-:W-:Y:S01]  /*be40*/  IMAD.MOV.U32 R7, RZ, RZ, R13 ;  /* 0x000000ffff077224 */ /* 0x000fe200078e000d */
[----:B------:R-:W-:Y:S01]  /*be50*/  SHF.R.U64 R63, R40, 0x10, R41 ;  /* 0x00000010283f7819 */ /* 0x000fe20000001229 */
[----:B------:R-:W-:Y:S01]  /*be60*/  IMAD.MOV.U32 R6, RZ, RZ, R39 ;  /* 0x000000ffff067224 */ /* 0x000fe200078e0027 */
[----:B------:R-:W-:Y:S01]  /*be70*/  SHF.R.U32.HI R64, RZ, 0x10, R41 ;  /* 0x00000010ff407819 */ /* 0x000fe20000011629 */
[----:B------:R-:W-:Y:S01]  /*be80*/  IMAD.MOV.U32 R41, RZ, RZ, R44 ;  /* 0x000000ffff297224 */ /* 0x000fe200078e002c */
[----:B------:R-:W-:Y:S01]  /*be90*/  SHF.R.U64 R48, R48, 0x10, R49 ;  /* 0x0000001030307819 */ /* 0x000fe20000001231 */
[----:B------:R-:W-:Y:S01]  /*bea0*/  BSSY B1, `(.L_x_3770) ;  /* 0x0000027000017945 */ /* 0x000fe20003800000 */
[----:B------:R-:W-:-:S02]  /*beb0*/  SHF.R.U64 R50, R50, 0x10, R51 ;  /* 0x0000001032327819 */ /* 0x000fc40000001233 */
[----:B------:R-:W-:Y:S02]  /*bec0*/  SHF.R.U64 R52, R52, 0x10, R53 ;  /* 0x0000001034347819 */ /* 0x000fe40000001235 */
[----:B------:R-:W-:Y:S02]  /*bed0*/  MOV R40, R47 ;  /* 0x0000002f00287202 */ /* 0x000fe40000000f00 */
[----:B------:R-:W-:Y:S02]  /*bee0*/  SHF.R.U64 R46, R46, 0x10, R47 ;  /* 0x000000102e2e7819 */ /* 0x000fe4000000122f */
[----:B------:R-:W-:Y:S02]  /*bef0*/  PRMT R38, R8, 0x5410, R20 ;  /* 0x0000541008267816 */ /* 0x000fe40000000014 */
[----:B------:R-:W-:Y:S02]  /*bf00*/  SHF.R.U32.HI R56, RZ, 0x10, R27 ;  /* 0x00000010ff387819 */ /* 0x000fe4000001161b */
[----:B------:R-:W-:-:S02]  /*bf10*/  SHF.R.U32.HI R49, RZ, 0x10, R49 ;  /* 0x00000010ff317819 */ /* 0x000fc40000011631 */
[----:B------:R-:W-:Y:S02]  /*bf20*/  SHF.R.U32.HI R51, RZ, 0x10, R51 ;  /* 0x00000010ff337819 */ /* 0x000fe40000011633 */
[----:B------:R-:W-:Y:S02]  /*bf30*/  SHF.R.U32.HI R53, RZ, 0x10, R53 ;  /* 0x00000010ff357819 */ /* 0x000fe40000011635 */
[----:B------:R-:W-:Y:S02]  /*bf40*/  SHF.R.U32.HI R60, RZ, 0x10, R13 ;  /* 0x00000010ff3c7819 */ /* 0x000fe4000001160d */
[----:B------:R-:W-:Y:S02]  /*bf50*/  SHF.R.U32.HI R62, RZ, 0x10, R39 ;  /* 0x00000010ff3e7819 */ /* 0x000fe40000011627 */
[----:B------:R-:W-:Y:S02]  /*bf60*/  SHF.R.U32.HI R47, RZ, 0x10, R47 ;  /* 0x00000010ff2f7819 */ /* 0x000fe4000001162f */
[----:B------:R-:W-:-:S02]  /*bf70*/  MOV R42, R45 ;  /* 0x0000002d002a7202 */ /* 0x000fc40000000f00 */
[----:B------:R-:W-:Y:S02]  /*bf80*/  VIMNMX R8, R15, 0x80, PT ;  /* 0x000000800f087848 */ /* 0x000fe40003fe0100 */
[----:B------:R-:W-:Y:S02]  /*bf90*/  PRMT R27, R9, 0x5410, R14 ;  /* 0x00005410091b7816 */ /* 0x000fe4000000000e */
[----:B------:R-:W-:Y:S02]  /*bfa0*/  SHF.R.U64 R44, R44, 0x10, R45 ;  /* 0x000000102c2c7819 */ /* 0x000fe4000000122d */
[----:B------:R-:W-:Y:S02]  /*bfb0*/  PRMT R37, R37, 0x5410, R28 ;  /* 0x0000541025257816 */ /* 0x000fe4000000001c */
[----:B------:R-:W-:Y:S02]  /*bfc0*/  PRMT R21, R21, 0x5410, R24 ;  /* 0x0000541015157816 */ /* 0x000fe40000000018 */
[----:B------:R-:W-:-:S02]  /*bfd0*/  PRMT R13, R26, 0x5410, R30 ;  /* 0x000054101a0d7816 */ /* 0x000fc4000000001e */
[----:B------:R-:W-:Y:S02]  /*bfe0*/  PRMT R9, R34, 0x5410, R43 ;  /* 0x0000541022097816 */ /* 0x000fe4000000002b */
[----:B------:R-:W-:Y:S02]  /*bff0*/  PRMT R25, R25, 0x5410, R11 ;  /* 0x0000541019197816 */ /* 0x000fe4000000000b */
[----:B------:R-:W-:Y:S02]  /*c000*/  SHF.R.U32.HI R45, RZ, 0x10, R45 ;  /* 0x00000010ff2d7819 */ /* 0x000fe4000001162d */
        /* <DEDUP_REMOVED lines=11> */
[----:B------:R-:W-:Y:S02]  /*c0c0*/  ISETP.GE.AND P1, PT, R17, R8, PT ;  /* 0x000000081100720c */ /* 0x000fe40003f26270 */
[----:B------:R-:W-:Y:S02]  /*c0d0*/  PRMT R15, R12, 0x5410, R40 ;  /* 0x000054100c0f7816 */ /* 0x000fe40000000028 */
[----:B------:R-:W-:Y:S02]  /*c0e0*/  PRMT R20, R46, 0x5410, R47 ;  /* 0x000054102e147816 */ /* 0x000fe4000000002f */
[----:B------:R-:W-:Y:S01]  /*c0f0*/  PRMT R11, R41, 0x5410, R42 ;  /* 0x00005410290b7816 */ /* 0x000fe2000000002a */
[----:B0-----:R-:W-:Y:S06]  /*c100*/  @!P0 BRA `(.L_x_3771) ;  /* 0x000001d400cc8947 */ /* 0x001fec0003800000 */
.L_x_4035:
[----:B------:R-:W-:Y:S05]  /*c110*/  BSYNC B1 ;  /* 0x0000000000017941 */ /* 0x000fea0003800000 */
.L_x_3770:
        /* <DEDUP_REMOVED lines=8> */
[-C--:B------:R-:W-:Y:S02]  /*c1a0*/  ISETP.GE.AND P3, PT, R208, R5.reuse, PT ;  /* 0x00000005d000720c */ /* 0x080fe40003f66270 */
[----:B------:R-:W-:-:S02]  /*c1b0*/  ISETP.GE.AND P4, PT, R205, R5, PT ;  /* 0x00000005cd00720c */ /* 0x000fc40003f86270 */
[----:B------:R-:W-:-:S03]  /*c1c0*/  ISETP.GE.AND P5, PT, R210, R5, PT ;  /* 0x00000005d200720c */ /* 0x000fc60003fa6270 */
[----:B------:R-:W-:Y:S10]  /*c1d0*/  @P0 BRA `(.L_x_3775) ;  /* 0x0000000000980947 */ /* 0x000ff40003800000 */
        /* <DEDUP_REMOVED lines=13> */
[C---:B------:R-:W-:Y:S01]  /*c2b0*/  FMUL.FTZ R50, R5.reuse, R46 ;  /* 0x0000002e05327220 */ /* 0x040fe20000410000 */
        /* <DEDUP_REMOVED lines=13> */
[C---:B------:R-:W-:Y:S01]  /*c390*/  FMUL.FTZ R46, R7.reuse, R40 ;  /* 0x00000028072e7220 */ /* 0x040fe20000410000 */
[C---:B------:R-:W-:Y:S01]  /*c3a0*/  FFMA.FTZ R6, R42.reuse, R5, -R47 ;  /* 0x000000052a067223 */ /* 0x040fe2000001082f */
[-C--:B------:R-:W-:Y:S01]  /*c3b0*/  FMUL.FTZ R51, R7, R4.reuse ;  /* 0x0000000407337220 */ /* 0x080fe20000410000 */
        /* <DEDUP_REMOVED lines=8> */
.L_x_3775:
[----:B------:R-:W-:Y:S05]  /*c440*/  BSYNC B2 ;  /* 0x0000000000027941 */ /* 0x000fea0003800000 */
.L_x_3774:
[----:B------:R-:W-:Y:S04]  /*c450*/  BSSY B2, `(.L_x_3776) ;  /* 0x0000028000027945 */ /* 0x000fe80003800000 */
[----:B------:R-:W-:Y:S05]  /*c460*/  @P1 BRA `(.L_x_3777) ;  /* 0x0000000000981947 */ /* 0x000fea0003800000 */
[----:B0-----:R-:W0:Y:S01]  /*c470*/  LDS.128 R4, [R0] ;  /* 0x0000000000047984 */ /* 0x001e220000000c00 */
        /* <DEDUP_REMOVED lines=37> */
.L_x_3777:
[----:B------:R-:W-:Y:S05]  /*c6d0*/  BSYNC B2 ;  /* 0x0000000000027941 */ /* 0x000fea0003800000 */
.L_x_3776:
        /* <DEDUP_REMOVED lines=40> */
.L_x_3779:
[----:B------:R-:W-:Y:S05]  /*c960*/  BSYNC B2 ;  /* 0x0000000000027941 */ /* 0x000fea0003800000 */
.L_x_3778:
[----:B------:R-:W-:Y:S04]  /*c970*/  BSSY B2, `(.L_x_3780) ;  /* 0x0000028000027945 */ /* 0x000fe80003800000 */
        /* <DEDUP_REMOVED lines=39> */
.L_x_3781:
[----:B------:R-:W-:Y:S05]  /*cbf0*/  BSYNC B2 ;  /* 0x0000000000027941 */ /* 0x000fea0003800000 */
.L_x_3780:
[----:B------:R-:W-:Y:S04]  /*cc00*/  BSSY B2, `(.L_x_3782) ;  /* 0x0000028000027945 */ /* 0x000fe80003800000 */
[----:B------:R-:W-:Y:S05]  /*cc10*/  @P4 BRA `(.L_x_3783) ;  /* 0x0000000000984947 */ /* 0x000fea0003800000 */
[----:B0123--:R-:W0:Y:S01]  /*cc20*/  LDS.128 R4, [R3+0x1d400] ;  /* 0x01d4000003047984 */ /* 0x00fe220000000c00 */
        /* <DEDUP_REMOVED lines=37> */
.L_x_3783:
[----:B------:R-:W-:Y:S05]  /*ce80*/  BSYNC B2 ;  /* 0x0000000000027941 */ /* 0x000fea0003800000 */
.L_x_3782:
[----:B------:R-:W-:Y:S05]  /*ce90*/  @P5 BRA `(.L_x_3773) ;  /* 0x0000000000985947 */ /* 0x000fea0003800000 */
[----:B01234-:R-:W0:Y:S01]  /*cea0*/  LDS.128 R4, [R0+0x8000] ;  /* 0x0080000000047984 */ /* 0x01fe220000000c00 */
        /* <DEDUP_REMOVED lines=37> */
.L_x_3773:
[----:B------:R-:W-:Y:S05]  /*d100*/  BSYNC B1 ;  /* 0x0000000000017941 */ /* 0x000fea0003800000 */
.L_x_3772:
[----:B------:R-:W-:-:S13]  /*d110*/  ISETP.GE.AND P0, PT, R226, R8, PT ;  /* 0x00000008e200720c */ /* 0x000fda0003f06270 */
[----:B------:R-:W-:Y:S05]  /*d120*/  @P0 BRA `(.L_x_3784) ;  /* 0x0000003c00e00947 */ /* 0x000fea0003800000 */
[----:B01234-:R-:W0:Y:S01]  /*d130*/  LDC R5, c[0x0][0x3f4] ;  /* 0x0000fd00ff057b82 */ /* 0x01fe220000000800 */
        /* <DEDUP_REMOVED lines=9> */
[--C-:B------:R-:W-:Y:S02]  /*d1d0*/  HADD2.F32 R48, -RZ, R38.reuse.H0_H0 ;  /* 0x20000026ff307230 */ /* 0x100fe40000004100 */
[----:B------:R-:W-:Y:S02]  /*d1e0*/  HADD2.F32 R50, -RZ, R39.H0_H0 ;  /* 0x20000027ff327230 */ /* 0x000fe40000004100 */
[----:B------:R-:W-:Y:S02]  /*d1f0*/  HADD2.F32 R44, -RZ, R35.H0_H0 ;  /* 0x20000023ff2c7230 */ /* 0x000fe40000004100 */
[----:B------:R-:W-:Y:S02]  /*d200*/  HADD2.F32 R46, -RZ, R37.H0_H0 ;  /* 0x20000025ff2e7230 */ /* 0x000fe40000004100 */
[----:B------:R-:W-:Y:S02]  /*d210*/  HADD2.F32 R49, -RZ, R38.H1_H1 ;  /* 0x30000026ff317230 */ /* 0x000fe40000004100 */
[----:B0-----:R-:W-:-:S02]  /*d220*/  HADD2.F32 R8, -RZ, R4.H0_H0 ;  /* 0x20000004ff087230 */ /* 0x001fc40000004100 */
[----:B------:R-:W-:Y:S02]  /*d230*/  HADD2.F32 R4, -RZ, R4.H1_H1 ;  /* 0x30000004ff047230 */ /* 0x000fe40000004100 */
[--C-:B------:R-:W-:Y:S02]  /*d240*/  HADD2.F32 R40, -RZ, R5.reuse.H0_H0 ;  /* 0x20000005ff287230 */ /* 0x100fe40000004100 */
[----:B------:R-:W-:Y:S02]  /*d250*/  HADD2.F32 R5, -RZ, R5.H1_H1 ;  /* 0x30000005ff057230 */ /* 0x000fe40000004100 */
[-C--:B------:R-:W-:Y:S01]  /*d260*/  FMUL.FTZ R43, R48, R4.reuse ;  /* 0x00000004302b7220 */ /* 0x080fe20000410000 */
[----:B------:R-:W-:Y:S01]  /*d270*/  FMUL.FTZ R45, R44, R4 ;  /* 0x000000042c2d7220 */ /* 0x000fe20000410000 */
[----:B------:R-:W-:Y:S02]  /*d280*/  HADD2.F32 R41, -RZ, R6.H0_H0 ;  /* 0x20000006ff297230 */ /* 0x000fe40000004100 */
[-C--:B------:R-:W-:Y:S01]  /*d290*/  FMUL.FTZ R47, R50, R5.reuse ;  /* 0x00000005322f7220 */ /* 0x080fe20000410000 */
[----:B------:R-:W-:Y:S01]  /*d2a0*/  FFMA.FTZ R4, R44, R8, -R43 ;  /* 0x000000082c047223 */ /* 0x000fe2000001082b */
[----:B------:R-:W-:Y:S01]  /*d2b0*/  FMUL.FTZ R43, R46, R5 ;  /* 0x000000052e2b7220 */ /* 0x000fe20000410000 */
[----:B------:R-:W-:-:S02]  /*d2c0*/  HADD2.F32 R42, -RZ, R7.H0_H0 ;  /* 0x20000007ff2a7230 */ /* 0x000fc40000004100 */
[----:B------:R-:W-:Y:S01]  /*d2d0*/  FFMA.FTZ R5, R46, R40, -R47 ;  /* 0x000000282e057223 */ /* 0x000fe2000001082f */
[----:B------:R-:W-:Y:S02]  /*d2e0*/  HADD2.F32 R6, -RZ, R6.H1_H1 ;  /* 0x30000006ff067230 */ /* 0x000fe40000004100 */
[----:B------:R-:W-:Y:S01]  /*d2f0*/  FFMA.FTZ R45, R48, R8, R45 ;  /* 0x00000008302d7223 */ /* 0x000fe2000001002d */
[----:B------:R-:W-:Y:S02]  /*d300*/  HADD2.F32 R7, -RZ, R7.H1_H1 ;  /* 0x30000007ff077230 */ /* 0x000fe40000004100 */
[----:B------:R-:W-:Y:S01]  /*d310*/  FFMA.FTZ R40, R50, R40, R43 ;  /* 0x0000002832287223 */ /* 0x000fe2000001002b */
[----:B------:R-:W-:Y:S02]  /*d320*/  HADD2.F32 R46, -RZ, R39.H1_H1 ;  /* 0x30000027ff2e7230 */ /* 0x000fe40000004100 */
[----:B------:R-:W-:Y:S01]  /*d330*/  FMUL.FTZ R8, R49, R6 ;  /* 0x0000000631087220 */ /* 0x000fe20000410000 */
[----:B------:R-:W-:Y:S01]  /*d340*/  HADD2.F32 R47, -RZ, R35.H1_H1 ;  /* 0x30000023ff2f7230 */ /* 0x000fe20000004100 */
[----:B------:R-:W-:Y:S01]  /*d350*/  F2FP.F16.F32.PACK_AB R4, R45, R4 ;  /* 0x000000042d04723e */ /* 0x000fe200000000ff */
[----:B------:R-:W-:-:S02]  /*d360*/  HADD2.F32 R44, -RZ, R37.H1_H1 ;  /* 0x30000025ff2c7230 */ /* 0x000fc40000004100 */
[----:B------:R-:W-:Y:S01]  /*d370*/  FMUL.FTZ R35, R46, R7 ;  /* 0x000000072e237220 */ /* 0x000fe20000410000 */
[----:B------:R-:W-:Y:S01]  /*d380*/  F2FP.F16.F32.PACK_AB R5, R40, R5 ;  /* 0x000000052805723e */ /* 0x000fe200000000ff */
[C---:B------:R-:W-:Y:S01]  /*d390*/  FMUL.FTZ R38, R47.reuse, R6 ;  /* 0x000000062f267220 */ /* 0x040fe20000410000 */
[----:B------:R-:W-:Y:S01]  /*d3a0*/  FFMA.FTZ R6, R47, R41, -R8 ;  /* 0x000000292f067223 */ /* 0x000fe20000010808 */
[C---:B------:R-:W-:Y:S01]  /*d3b0*/  FMUL.FTZ R37, R44.reuse, R7 ;  /* 0x000000072c257220 */ /* 0x040fe20000410000 */
[-C--:B------:R-:W-:Y:S01]  /*d3c0*/  FFMA.FTZ R7, R44, R42.reuse, -R35 ;  /* 0x0000002a2c077223 */ /* 0x080fe20000010823 */
[----:B------:R-:W-:Y:S02]  /*d3d0*/  FFMA.FTZ R41, R49, R41, R38 ;  /* 0x0000002931297223 */ /* 0x000fe40000010026 */
[----:B------:R-:W-:-:S03]  /*d3e0*/  FFMA.FTZ R42, R46, R42, R37 ;  /* 0x0000002a2e2a7223 */ /* 0x000fc60000010025 */
[----:B------:R-:W-:Y:S02]  /*d3f0*/  F2FP.F16.F32.PACK_AB R6, R41, R6 ;  /* 0x000000062906723e */ /* 0x000fe400000000ff */
[----:B------:R-:W-:-:S05]  /*d400*/  F2FP.F16.F32.PACK_AB R7, R42, R7 ;  /* 0x000000072a07723e */ /* 0x000fca00000000ff */
[----:B------:R0:W-:Y:S02]  /*d410*/  STS.128 [R3+0x17400], R4 ;  /* 0x0174000403007388 */ /* 0x0001e40000000c00 */
.L_x_3786:
[----:B------:R-:W-:Y:S05]  /*d420*/  BSYNC B1 ;  /* 0x0000000000017941 */ /* 0x000fea0003800000 */
.L_x_3785:
        /* <DEDUP_REMOVED lines=28> */
[----:B------:R-:W-:Y:S02]  /*d5f0*/  HADD2.F32 R40, -RZ, R32.H1_H1 ;  /* 0x30000020ff287230 */ /* 0x000fe40000004100 */
[-C--:B------:R-:W-:Y:S01]  /*d600*/  FMUL.FTZ R32, R43, R6.reuse ;  /* 0x000000062b207220 */ /* 0x080fe20000410000 */
[-C--:B------:R-:W-:Y:S01]  /*d610*/  FMUL.FTZ R31, R42, R7.reuse ;  /* 0x000000072a1f7220 */ /* 0x080fe20000410000 */
[C---:B------:R-:W-:Y:S01]  /*d620*/  FMUL.FTZ R34, R39.reuse, R6 ;  /* 0x0000000627227220 */ /* 0x040fe20000410000 */
[C---:B------:R-:W-:Y:S01]  /*d630*/  FMUL.FTZ R33, R40.reuse, R7 ;  /* 0x0000000728217220 */ /* 0x040fe20000410000 */
[-C--:B------:R-:W-:Y:S01]  /*d640*/  FFMA.FTZ R6, R39, R37.reuse, -R32 ;  /* 0x0000002527067223 */ /* 0x080fe20000010820 */
[-C--:B------:R-:W-:Y:S01]  /*d650*/  FFMA.FTZ R7, R40, R38.reuse, -R31 ;  /* 0x0000002628077223 */ /* 0x080fe2000001081f */
[----:B------:R-:W-:Y:S01]  /*d660*/  FFMA.FTZ R37, R43, R37, R34 ;  /* 0x000000252b257223 */ /* 0x000fe20000010022 */
[----:B------:R-:W-:-:S04]  /*d670*/  FFMA.FTZ R38, R42, R38, R33 ;  /* 0x000000262a267223 */ /* 0x000fc80000010021 */
[----:B------:R-:W-:Y:S02]  /*d680*/  F2FP.F16.F32.PACK_AB R6, R37, R6 ;  /* 0x000000062506723e */ /* 0x000fe400000000ff */
[----:B------:R-:W-:-:S05]  /*d690*/  F2FP.F16.F32.PACK_AB R7, R38, R7 ;  /* 0x000000072607723e */ /* 0x000fca00000000ff */
[----:B------:R1:W-:Y:S02]  /*d6a0*/  STS.128 [R0+0x2000], R4 ;  /* 0x0020000400007388 */ /* 0x0003e40000000c00 */
.L_x_3788:
[----:B------:R-:W-:Y:S05]  /*d6b0*/  BSYNC B1 ;  /* 0x0000000000017941 */ /* 0x000fea0003800000 */
.L_x_3787:
        /* <DEDUP_REMOVED lines=40> */
.L_x_3790:
[----:B------:R-:W-:Y:S05]  /*d940*/  BSYNC B1 ;  /* 0x0000000000017941 */ /* 0x000fea0003800000 */
.L_x_3789:
        /* <DEDUP_REMOVED lines=40> */
.L_x_3792:
[----:B------:R-:W-:Y:S05]  /*dbd0*/  BSYNC B1 ;  /* 0x0000000000017941 */ /* 0x000fea0003800000 */
.L_x_3791:
        /* <DEDUP_REMOVED lines=40> */
.L_x_3794:
[----:B------:R-:W-:Y:S05]  /*de60*/  BSYNC B1 ;  /* 0x0000000000017941 */ /* 0x000fea0003800000 */
.L_x_3793:
        /* <DEDUP_REMOVED lines=13> */
[----:B------:R-:W-:Y:S01]  /*df40*/  FMUL.FTZ R15, R28, R5 ;  /* 0x000000051c0f7220 */ /* 0x000fe20000410000 */
[----:B------:R-:W-:Y:S01]  /*df50*/  FFMA.FTZ R4, R21, R3, -R20 ;  /* 0x0000000315047223 */ /* 0x000fe20000010814 */
[----:B------:R-:W-:-:S02]  /*df60*/  HADD2.F32 R14, -RZ, R7.H0_H0 ;  /* 0x20000007ff0e7230 */ /* 0x000fc40000004100 */
[----:B------:R-:W-:Y:S01]  /*df70*/  FFMA.FTZ R3, R25, R3, R24 ;  /* 0x0000000319037223 */ /* 0x000fe20000010018 */
[C---:B------:R-:W-:Y:S01]  /*df80*/  FMUL.FTZ R21, R26.reuse, R5 ;  /* 0x000000051a157220 */ /* 0x040fe20000410000 */
[----:B------:R-:W-:Y:S02]  /*df90*/  HADD2.F32 R6, -RZ, R6.H1_H1 ;  /* 0x30000006ff067230 */ /* 0x000fe40000004100 */
[-C--:B------:R-:W-:Y:S01]  /*dfa0*/  FFMA.FTZ R5, R26, R8.reuse, -R15 ;  /* 0x000000081a057223 */ /* 0x080fe2000001080f */
[----:B------:R-:W-:Y:S02]  /*dfb0*/  HADD2.F32 R7, -RZ, R7.H1_H1 ;  /* 0x30000007ff077230 */ /* 0x000fe40000004100 */
[----:B------:R-:W-:Y:S01]  /*dfc0*/  FFMA.FTZ R8, R28, R8, R21 ;  /* 0x000000081c087223 */ /* 0x000fe20000010015 */
[----:B------:R-:W-:Y:S01]  /*dfd0*/  HADD2.F32 R25, -RZ, R11.H1_H1 ;  /* 0x3000000bff197230 */ /* 0x000fe20000004100 */
[----:B------:R-:W-:Y:S01]  /*dfe0*/  F2FP.F16.F32.PACK_AB R4, R3, R4 ;  /* 0x000000040304723e */ /* 0x000fe200000000ff */
[----:B------:R-:W-:-:S02]  /*dff0*/  HADD2.F32 R24, -RZ, R12.H1_H1 ;  /* 0x3000000cff187230 */ /* 0x000fc40000004100 */
[----:B------:R-:W-:Y:S01]  /*e000*/  HADD2.F32 R15, -RZ, R9.H1_H1 ;  /* 0x30000009ff0f7230 */ /* 0x000fe20000004100 */
[----:B------:R-:W-:Y:S01]  /*e010*/  F2FP.F16.F32.PACK_AB R5, R8, R5 ;  /* 0x000000050805723e */ /* 0x000fe200000000ff */
        /* <DEDUP_REMOVED lines=11> */
[----:B------:R0:W-:Y:S01]  /*e0d0*/  STS.128 [R0+0xa000], R4 ;  /* 0x00a0000400007388 */ /* 0x0001e20000000c00 */
[----:B------:R-:W-:Y:S05]  /*e0e0*/  BRA `(.L_x_3784) ;  /* 0x0000002c00f07947 */ /* 0x000fea0003800000 */
.L_x_3766:
[----:B------:R-:W-:-:S03]  /*e0f0*/  UMOV UR4, 0xffffffff ;  /* 0xffffffff00047882 */ /* 0x000fc60000000000 */
[----:B------:R-:W-:Y:S05]  /*e100*/  BRA.DIV UR4, `(.L_x_3795) ;  /* 0x000001b604e07947 */ /* 0x000fea000b800000 */
[----:B------:R-:W0:Y:S04]  /*e110*/  SHFL.IDX PT, R3, R25, RZ, 0x1c1f ;  /* 0x001c1fff19037589 */ /* 0x000e2800000e0000 */
[----:B------:R-:W1:Y:S04]  /*e120*/  SHFL.IDX PT, R0, R24, RZ, 0x1c1f ;  /* 0x001c1fff18007589 */ /* 0x000e6800000e0000 */
[----:B------:R2:W3:Y:S04]  /*e130*/  SHFL.IDX PT, R5, R27, RZ, 0x1c1f ;  /* 0x001c1fff1b057589 */ /* 0x0004e800000e0000 */
[----:B------:R2:W4:Y:S01]  /*e140*/  SHFL.IDX PT, R14, R26, RZ, 0x1c1f ;  /* 0x001c1fff1a0e7589 */ /* 0x00052200000e0000 */
[----:B0-----:R-:W-:Y:S01]  /*e150*/  MOV R21, R3 ;  /* 0x0000000300157202 */ /* 0x001fe20000000f00 */
[----:B-12---:R-:W-:-:S07]  /*e160*/  IMAD.MOV.U32 R20, RZ, RZ, R0 ;  /* 0x000000ffff147224 */ /* 0x006fce00078e0000 */
.L_x_4041:
[----:B------:R-:W-:Y:S01]  /*e170*/  ULDC UR4, c[0x0][0x448] ;  /* 0x0001120000047ab9 */ /* 0x000fe20000000800 */
[----:B------:R-:W-:Y:S01]  /*e180*/  BSSY B1, `(.L_x_3796) ;  /* 0x000003b000017945 */ /* 0x000fe20003800000 */
[----:B------:R-:W-:Y:S01]  /*e190*/  IMAD R0, R155, UR4, RZ ;  /* 0x000000049b007c24 */ /* 0x000fe2000f8e02ff */
[----:B------:R-:W-:Y:S01]  /*e1a0*/  CS2R R6, SRZ ;  /* 0x0000000000067805 */ /* 0x000fe2000001ff00 */
[----:B----4-:R-:W-:Y:S01]  /*e1b0*/  IMAD.MOV.U32 R40, RZ, RZ, R14 ;  /* 0x000000ffff287224 */ /* 0x010fe200078e000e */
[----:B------:R-:W-:Y:S01]  /*e1c0*/  CS2R R8, SRZ ;  /* 0x0000000000087805 */ /* 0x000fe2000001ff00 */
[----:B---3--:R-:W-:Y:S01]  /*e1d0*/  IMAD.MOV.U32 R41, RZ, RZ, R5 ;  /* 0x000000ffff297224 */ /* 0x008fe200078e0005 */
[----:B------:R-:W-:Y:S01]  /*e1e0*/  ISETP.GE.AND P0, PT, R4, R0, PT ;  /* 0x000000000400720c */ /* 0x000fe20003f06270 */
[----:B------:R-:W-:Y:S01]  /*e1f0*/  IMAD R0, R149, -0x80, R0 ;  /* 0xffffff8095007824 */ /* 0x000fe200078e0200 */
        /* <DEDUP_REMOVED lines=10> */
[----:B------:R-:W-:Y:S06]  /*e2a0*/  @P0 BRA `(.L_x_3797) ;  /* 0x0000000000a00947 */ /* 0x000fec0003800000 */
[C---:B------:R-:W-:Y:S01]  /*e2b0*/  VIADD R3, R18.reuse, 0x20 ;  /* 0x0000002012037836 */ /* 0x040fe20000000000 */
[----:B------:R-:W-:Y:S01]  /*e2c0*/  ULDC UR4, c[0x0][0x3f4] ;  /* 0x0000fd0000047ab9 */ /* 0x000fe20000000800 */
[----:B------:R-:W-:Y:S01]  /*e2d0*/  IADD3 R4, R18, 0x40, RZ ;  /* 0x0000004012047810 */ /* 0x000fe20007ffe0ff */
[----:B------:R-:W-:Y:S01]  /*e2e0*/  IMAD.IADD R5, R22, 0x1, R206 ;  /* 0x0000000116057824 */ /* 0x000fe200078e02ce */
[----:B------:R-:W-:Y:S02]  /*e2f0*/  ISETP.GE.AND P0, PT, R18, UR4, PT ;  /* 0x0000000412007c0c */ /* 0x000fe4000bf06270 */
[----:B------:R-:W-:Y:S02]  /*e300*/  CS2R R24, SRZ ;  /* 0x0000000000187805 */ /* 0x000fe4000001ff00 */
[----:B------:R-:W-:Y:S01]  /*e310*/  ISETP.GE.AND P1, PT, R3, UR4, PT ;  /* 0x0000000403007c0c */ /* 0x000fe2000bf26270 */
[----:B------:R-:W-:Y:S01]  /*e320*/  IMAD.IADD R3, R22, 0x1, R205 ;  /* 0x0000000116037824 */ /* 0x000fe200078e02cd */
[----:B------:R-:W-:-:S02]  /*e330*/  ISETP.GE.AND P2, PT, R4, UR4, PT ;  /* 0x0000000404007c0c */ /* 0x000fc4000bf46270 */
[----:B------:R-:W-:Y:S02]  /*e340*/  CS2R R26, SRZ ;  /* 0x00000000001a7805 */ /* 0x000fe4000001ff00 */
[----:B------:R-:W-:Y:S02]  /*e350*/  SHF.R.S32.HI R6, RZ, 0x1f, R5 ;  /* 0x0000001fff067819 */ /* 0x000fe40000011405 */
[----:B------:R-:W-:Y:S02]  /*e360*/  SHF.R.S32.HI R4, RZ, 0x1f, R3 ;  /* 0x0000001fff047819 */ /* 0x000fe40000011403 */
[----:B------:R-:W-:Y:S02]  /*e370*/  LEA.HI R6, R6, R5, RZ, 0x3 ;  /* 0x0000000506067211 */ /* 0x000fe400078f18ff */
[----:B------:R-:W-:Y:S01]  /*e380*/  LEA.HI R3, R4, R3, RZ, 0x3 ;  /* 0x0000000304037211 */ /* 0x000fe200078f18ff */
[----:B------:R-:W-:Y:S01]  /*e390*/  @!P0 IMAD.WIDE R12, R18, 0x2, R20 ;  /* 0x00000002120c8825 */ /* 0x000fe200078e0214 */
[----:B------:R-:W-:-:S02]  /*e3a0*/  SHF.R.S32.HI R8, RZ, 0x3, R6 ;  /* 0x00000003ff087819 */ /* 0x000fc40000011406 */
[----:B------:R-:W-:Y:S02]  /*e3b0*/  SHF.R.S32.HI R47, RZ, 0x3, R3 ;  /* 0x00000003ff2f7819 */ /* 0x000fe40000011403 */
[----:B------:R-:W-:Y:S01]  /*e3c0*/  CS2R R4, SRZ ;  /* 0x0000000000047805 */ /* 0x000fe2000001ff00 */
[----:B------:R0:W5:Y:S01]  /*e3d0*/  @!P0 LD.E.128 R24, desc[UR60][R12.64] ;  /* 0x0000003c0c188980 */ /* 0x000162000c101d00 */
[----:B------:R-:W-:Y:S01]  /*e3e0*/  @!P1 IMAD.SHL.U32 R3, R8, 0x8, RZ ;  /* 0x0000000808039824 */ /* 0x000fe200078e00ff */
[----:B------:R-:W-:Y:S02]  /*e3f0*/  @!P2 SHF.L.U32 R47, R47, 0x3, RZ ;  /* 0x000000032f2fa819 */ /* 0x000fe400000006ff */
[----:B------:R-:W-:Y:S02]  /*e400*/  CS2R R6, SRZ ;  /* 0x0000000000067805 */ /* 0x000fe4000001ff00 */
[----:B------:R-:W-:Y:S01]  /*e410*/  CS2R R28, SRZ ;  /* 0x00000000001c7805 */ /* 0x000fe2000001ff00 */
[----:B------:R-:W-:Y:S01]  /*e420*/  @!P1 IMAD.WIDE R42, R3, 0x2, R20 ;  /* 0x00000002032a9825 */ /* 0x000fe200078e0214 */
[----:B------:R-:W-:-:S02]  /*e430*/  CS2R R30, SRZ ;  /* 0x00000000001e7805 */ /* 0x000fc4000001ff00 */
[----:B------:R-:W-:Y:S02]  /*e440*/  CS2R R8, SRZ ;  /* 0x0000000000087805 */ /* 0x000fe4000001ff00 */
[----:B------:R-:W-:Y:S01]  /*e450*/  CS2R R10, SRZ ;  /* 0x00000000000a7805 */ /* 0x000fe2000001ff00 */
[----:B------:R-:W-:Y:S01]  /*e460*/  @!P2 IMAD.WIDE R44, R47, 0x2, R20 ;  /* 0x000000022f2ca825 */ /* 0x000fe200078e0214 */
[----:B------:R-:W-:Y:S02]  /*e470*/  CS2R R32, SRZ ;  /* 0x0000000000207805 */ /* 0x000fe4000001ff00 */
[----:B------:R-:W-:Y:S02]  /*e480*/  CS2R R34, SRZ ;  /* 0x0000000000227805 */ /* 0x000fe4000001ff00 */
[----:B0-----:R-:W-:Y:S01]  /*e490*/  CS2R R12, SRZ ;  /* 0x00000000000c7805 */ /* 0x001fe2000001ff00 */
[--C-:B------:R-:W-:Y:S01]  /*e4a0*/  @!P1 IMAD.WIDE R20, R3, 0x2, R40.reuse ;  /* 0x0000000203149825 */ /* 0x100fe200078e0228 */
[----:B------:R-:W-:Y:S01]  /*e4b0*/  CS2R R14, SRZ ;  /* 0x00000000000e7805 */ /* 0x000fe2000001ff00 */
[----:B------:R0:W5:Y:S02]  /*e4c0*/  @!P1 LD.E.128 R28, desc[UR60][R42.64] ;  /* 0x0000003c2a1c9980 */ /* 0x000164000c101d00 */
[----:B------:R-:W-:-:S02]  /*e4d0*/  @!P2 IMAD.WIDE R46, R47, 0x2, R40 ;  /* 0x000000022f2ea825 */ /* 0x000fc400078e0228 */
[----:B------:R0:W5:Y:S02]  /*e4e0*/  @!P1 LD.E.128 R8, desc[UR60][R20.64] ;  /* 0x0000003c14089980 */ /* 0x000164000c101d00 */
[----:B------:R-:W-:Y:S02]  /*e4f0*/  @!P0 IMAD.WIDE R40, R18, 0x2, R40 ;  /* 0x0000000212288825 */ /* 0x000fe400078e0228 */
[----:B------:R0:W5:Y:S04]  /*e500*/  @!P2 LD.E.128 R32, desc[UR60][R44.64] ;  /* 0x0000003c2c20a980 */ /* 0x000168000c101d00 */
[----:B------:R0:W5:Y:S04]  /*e510*/  @!P0 LD.E.128 R4, desc[UR60][R40.64] ;  /* 0x0000003c28048980 */ /* 0x000168000c101d00 */
[----:B------:R0:W5:Y:S02]  /*e520*/  @!P2 LD.E.128 R12, desc[UR60][R46.64] ;  /* 0x0000003c2e0ca980 */ /* 0x000164000c101d00 */
.L_x_3797:
[----:B------:R-:W-:Y:S05]  /*e530*/  BSYNC B1 ;  /* 0x0000000000017941 */ /* 0x000fea0003800000 */
.L_x_3796:
[----:B-----5:R-:W-:Y:S01]  /*e540*/  IMAD.MOV.U32 R3, RZ, RZ, R24 ;  /* 0x000000ffff037224 */ /* 0x020fe200078e0018 */
[----:B------:R-:W-:Y:S01]  /*e550*/  SHF.R.U64 R52, R32, 0x10, R33 ;  /* 0x0000001020347819 */ /* 0x000fe20000001221 */
[----:B------:R-:W-:Y:S01]  /*e560*/  IMAD.MOV.U32 R39, RZ, RZ, R25 ;  /* 0x000000ffff277224 */ /* 0x000fe200078e0019 */
[--C-:B------:R-:W-:Y:S01]  /*e570*/  SHF.R.U32.HI R53, RZ, 0x10, R33.reuse ;  /* 0x00000010ff357819 */ /* 0x100fe20000011621 */
[----:B0-----:R-:W-:Y:S01]  /*e580*/  IMAD.MOV.U32 R43, RZ, RZ, R33 ;  /* 0x000000ffff2b7224 */ /* 0x001fe200078e0021 */
[----:B------:R-:W-:Y:S01]  /*e590*/  MOV R45, R35 ;  /* 0x00000023002d7202 */ /* 0x000fe20000000f00 */
[----:B------:R-:W-:Y:S01]  /*e5a0*/  IMAD.MOV.U32 R33, RZ, RZ, R34 ;  /* 0x000000ffff217224 */ /* 0x000fe200078e0022 */
[--C-:B------:R-:W-:Y:S01]  /*e5b0*/  SHF.R.U64 R34, R34, 0x10, R35.reuse ;  /* 0x0000001022227819 */ /* 0x100fe20000001223 */
[----:B------:R-:W-:Y:S01]  /*e5c0*/  IMAD.MOV.U32 R42, RZ, RZ, R4 ;  /* 0x000000ffff2a7224 */ /* 0x000fe200078e0004 */
[----:B------:R-:W-:Y:S01]  /*e5d0*/  SHF.R.U32.HI R54, RZ, 0x10, R35 ;  /* 0x00000010ff367819 */ /* 0x000fe20000011623 */
[----:B------:R-:W-:Y:S01]  /*e5e0*/  IMAD.MOV.U32 R20, RZ, RZ, R5 ;  /* 0x000000ffff147224 */ /* 0x000fe200078e0005 */
[----:B------:R-:W-:Y:S01]  /*e5f0*/  PRMT R35, R3, 0x5410, R39 ;  /* 0x0000541003237816 */ /* 0x000fe20000000027 */
[----:B------:R-:W-:Y:S01]  /*e600*/  IMAD.MOV.U32 R40, RZ, RZ, R26 ;  /* 0x000000ffff287224 */ /* 0x000fe200078e001a */
[----:B------:R-:W-:Y:S01]  /*e610*/  LEA.HI R3, R225, R225, RZ, 0x1 ;  /* 0x000000e1e1037211 */ /* 0x000fe200078f08ff */
[----:B------:R-:W-:Y:S01]  /*e620*/  IMAD.MOV.U32 R44, RZ, RZ, R6 ;  /* 0x000000ffff2c7224 */ /* 0x000fe200078e0006 */
[----:B------:R-:W-:Y:S01]  /*e630*/  SHF.R.U64 R55, R4, 0x10, R5 ;  /* 0x0000001004377819 */ /* 0x000fe20000001205 */
[----:B------:R-:W-:Y:S01]  /*e640*/  BSSY B1, `(.L_x_3798) ;  /* 0x0000040000017945 */ /* 0x000fe20003800000 */
[----:B------:R-:W-:-:S02]  /*e650*/  LOP3.LUT R4, R3, 0xfffffffe, RZ, 0xc0, !PT ;  /* 0xfffffffe03047812 */ /* 0x000fc400078ec0ff */
[----:B------:R-:W-:Y:S02]  /*e660*/  SHF.R.U32.HI R56, RZ, 0x10, R5 ;  /* 0x00000010ff387819 */ /* 0x000fe40000011605 */
[--C-:B------:R-:W-:Y:S01]  /*e670*/  SHF.R.U64 R41, R24, 0x10, R25.reuse ;  /* 0x0000001018297819 */ /* 0x100fe20000001219 */
[----:B------:R-:W-:Y:S01]  /*e680*/  IMAD.IADD R4, R225, 0x1, -R4 ;  /* 0x00000001e1047824 */ /* 0x000fe200078e0a04 */
[----:B------:R-:W-:Y:S01]  /*e690*/  SHF.R.U32.HI R46, RZ, 0x10, R25 ;  /* 0x00000010ff2e7819 */ /* 0x000fe20000011619 */
[----:B------:R-:W-:Y:S01]  /*e6a0*/  IMAD.MOV.U32 R25, RZ, RZ, R29 ;  /* 0x000000ffff197224 */ /* 0x000fe200078e001d */
[----:B------:R-:W-:Y:S01]  /*e6b0*/  SHF.R.U64 R47, R26, 0x10, R27 ;  /* 0x000000101a2f7819 */ /* 0x000fe2000000121b */
[----:B------:R-:W-:Y:S01]  /*e6c0*/  IMAD.MOV.U32 R26, RZ, RZ, R28 ;  /* 0x000000ffff1a7224 */ /* 0x000fe200078e001c */
[----:B------:R-:W-:Y:S02]  /*e6d0*/  SHF.L.U32 R5, R4, 0x1f, RZ ;  /* 0x0000001f04057819 */ /* 0x000fe400000006ff */
[--C-:B------:R-:W-:Y:S01]  /*e6e0*/  SHF.R.U64 R48, R28, 0x10, R29.reuse ;  /* 0x000000101c307819 */ /* 0x100fe2000000121d */
[----:B------:R-:W-:Y:S01]  /*e6f0*/  IMAD.MOV.U32 R28, RZ, RZ, R30 ;  /* 0x000000ffff1c7224 */ /* 0x000fe200078e001e */
[----:B------:R-:W0:Y:S01]  /*e700*/  SYNCS.PHASECHK.TRANS64.TRYWAIT P0, [R2+URZ+0x36800], R5 ;  /* 0x03680005020075a7 */ /* 0x000e22000800017f */
[----:B------:R-:W-:-:S02]  /*e710*/  SHF.R.U32.HI R49, RZ, 0x10, R29 ;  /* 0x00000010ff317819 */ /* 0x000fc4000001161d */
[----:B------:R-:W-:Y:S02]  /*e720*/  MOV R29, R31 ;  /* 0x0000001f001d7202 */ /* 0x000fe40000000f00 */
[--C-:B------:R-:W-:Y:S01]  /*e730*/  SHF.R.U64 R50, R30, 0x10, R31.reuse ;  /* 0x000000101e327819 */ /* 0x100fe2000000121f */
[----:B------:R-:W-:Y:S01]  /*e740*/  IMAD.MOV.U32 R30, RZ, RZ, R8 ;  /* 0x000000ffff1e7224 */ /* 0x000fe200078e0008 */
[----:B------:R-:W-:Y:S01]  /*e750*/  SHF.R.U32.HI R51, RZ, 0x10, R31 ;  /* 0x00000010ff337819 */ /* 0x000fe2000001161f */
[----:B------:R-:W-:Y:S01]  /*e760*/  IMAD.MOV.U32 R31, RZ, RZ, R32 ;  /* 0x000000ffff1f7224 */ /* 0x000fe200078e0020 */
[----:B------:R-:W-:Y:S01]  /*e770*/  SHF.R.U64 R57, R6, 0x10, R7 ;  /* 0x0000001006397819 */ /* 0x000fe20000001207 */
[----:B------:R-:W-:Y:S01]  /*e780*/  IMAD.MOV.U32 R6, RZ, RZ, R9 ;  /* 0x000000ffff067224 */ /* 0x000fe200078e0009 */
[----:B------:R-:W-:Y:S01]  /*e790*/  MOV R24, R27 ;  /* 0x0000001b00187202 */ /* 0x000fe20000000f00 */
[----:B------:R-:W-:Y:S01]  /*e7a0*/  IMAD.MOV.U32 R32, RZ, RZ, R10 ;  /* 0x000000ffff207224 */ /* 0x000fe200078e000a */
[----:B------:R-:W-:-:S02]  /*e7b0*/  MOV R21, R7 ;  /* 0x0000000700157202 */ /* 0x000fc40000000f00 */
[----:B------:R-:W-:Y:S02]  /*e7c0*/  SHF.R.U32.HI R58, RZ, 0x10, R7 ;  /* 0x00000010ff3a7819 */ /* 0x000fe40000011607 */
[--C-:B------:R-:W-:Y:S01]  /*e7d0*/  SHF.R.U64 R59, R8, 0x10, R9.reuse ;  /* 0x00000010083b7819 */ /* 0x100fe20000001209 */
[----:B------:R-:W-:Y:S01]  /*e7e0*/  IMAD.MOV.U32 R8, RZ, RZ, R12 ;  /* 0x000000ffff087224 */ /* 0x000fe200078e000c */
[----:B------:R-:W-:Y:S01]  /*e7f0*/  SHF.R.U32.HI R60, RZ, 0x10, R9 ;  /* 0x00000010ff3c7819 */ /* 0x000fe20000011609 */
[----:B------:R-:W-:Y:S01]  /*e800*/  IMAD.MOV.U32 R9, RZ, RZ, R13 ;  /* 0x000000ffff097224 */ /* 0x000fe200078e000d */
[----:B------:R-:W-:Y:S01]  /*e810*/  SHF.R.U64 R61, R10, 0x10, R11 ;  /* 0x000000100a3d7819 */ /* 0x000fe2000000120b */
[----:B------:R-:W-:Y:S01]  /*e820*/  IMAD.MOV.U32 R10, RZ, RZ, R14 ;  /* 0x000000ffff0a7224 */ /* 0x000fe200078e000e */
[----:B------:R-:W-:Y:S02]  /*e830*/  SHF.R.U32.HI R27, RZ, 0x10, R27 ;  /* 0x00000010ff1b7819 */ /* 0x000fe4000001161b */
[----:B------:R-:W-:-:S02]  /*e840*/  MOV R7, R11 ;  /* 0x0000000b00077202 */ /* 0x000fc40000000f00 */
[----:B------:R-:W-:Y:S02]  /*e850*/  SHF.R.U32.HI R62, RZ, 0x10, R11 ;  /* 0x00000010ff3e7819 */ /* 0x000fe4000001160b */
[--C-:B------:R-:W-:Y:S02]  /*e860*/  SHF.R.U64 R63, R12, 0x10, R13.reuse ;  /* 0x000000100c3f7819 */ /* 0x100fe4000000120d */
[----:B------:R-:W-:Y:S02]  /*e870*/  SHF.R.U32.HI R64, RZ, 0x10, R13 ;  /* 0x00000010ff407819 */ /* 0x000fe4000001160d */
[----:B------:R-:W-:Y:S02]  /*e880*/  MOV R11, R15 ;  /* 0x0000000f000b7202 */ /* 0x000fe40000000f00 */
[----:B------:R-:W-:Y:S02]  /*e890*/  VIMNMX R0, R0, 0x80, PT ;  /* 0x0000008000007848 */ /* 0x000fe40003fe0100 */
[----:B------:R-:W-:-:S02]  /*e8a0*/  PRMT R39, R41, 0x5410, R46 ;  /* 0x0000541029277816 */ /* 0x000fc4000000002e */
[--C-:B------:R-:W-:Y:S02]  /*e8b0*/  SHF.R.U64 R65, R14, 0x10, R15.reuse ;  /* 0x000000100e417819 */ /* 0x100fe4000000120f */
[----:B------:R-:W-:Y:S02]  /*e8c0*/  SHF.R.U32.HI R66, RZ, 0x10, R15 ;  /* 0x00000010ff427819 */ /* 0x000fe4000001160f */
        /* <DEDUP_REMOVED lines=23> */
.L_x_4042:
[----:B------:R-:W-:Y:S05]  /*ea40*/  BSYNC B1 ;  /* 0x0000000000017941 */ /* 0x000fea0003800000 */
.L_x_3798:
[----:B------:R-:W-:Y:S01]  /*ea50*/  BSSY B1, `(.L_x_3800) ;  /* 0x0000133000017945 */ /* 0x000fe20003800000 */
[----:B------:R-:W-:-:S03]  /*ea60*/  PRMT R24, R65, 0x5410, R66 ;  /* 0x0000541041187816 */ /* 0x000fc60000000042 */
[----:B------:R-:W-:Y:S05]  /*ea70*/  @P1 BRA `(.L_x_3801) ;  /* 0x0000001000c01947 */ /* 0x000fea0003800000 */
[----:B------:R-:W1:Y:S01]  /*ea80*/  LDC R25, c[0x0][0x3f4] ;  /* 0x0000fd00ff197b82 */ /* 0x000e620000000800 */
[C---:B------:R-:W-:Y:S01]  /*ea90*/  VIADD R4, R18.reuse, 0x20 ;  /* 0x0000002012047836 */ /* 0x040fe20000000000 */
[----:B------:R-:W-:Y:S01]  /*eaa0*/  BSSY B2, `(.L_x_3802) ;  /* 0x0000063000027945 */ /* 0x000fe20003800000 */
[C---:B------:R-:W-:Y:S01]  /*eab0*/  VIADD R6, R18.reuse, 0x40 ;  /* 0x0000004012067836 */ /* 0x040fe20000000000 */
[-C--:B-1----:R-:W-:Y:S02]  /*eac0*/  ISETP.GE.AND P0, PT, R18, R25.reuse, PT ;  /* 0x000000191200720c */ /* 0x082fe40003f06270 */
[-C--:B------:R-:W-:Y:S02]  /*ead0*/  ISETP.GE.AND P1, PT, R4, R25.reuse, PT ;  /* 0x000000190400720c */ /* 0x080fe40003f26270 */
[----:B------:R-:W-:-:S09]  /*eae0*/  ISETP.GE.AND P2, PT, R6, R25, PT ;  /* 0x000000190600720c */ /* 0x000fd20003f46270 */
[----:B------:R-:W-:Y:S05]  /*eaf0*/  @P0 BRA `(.L_x_3803) ;  /* 0x0000000400740947 */ /* 0x000fea0003800000 */
[----:B------:R-:W-:Y:S01]  /*eb00*/  LEA.HI R4, R37, R38, RZ, 0x2 ;  /* 0x0000002625047211 */ /* 0x000fe200078f10ff */
[----:B------:R-:W-:Y:S02]  /*eb10*/  HADD2.F32 R57, -RZ, R42.H0_H0 ;  /* 0x2000002aff397230 */ /* 0x000fe40000004100 */
[----:B------:R-:W-:Y:S01]  /*eb20*/  HADD2.F32 R55, -RZ, R35.H0_H0 ;  /* 0x20000023ff377230 */ /* 0x000fe20000004100 */
[----:B0-----:R-:W-:Y:S01]  /*eb30*/  LOP3.LUT R5, R4, 0xfffffffc, RZ, 0xc0, !PT ;  /* 0xfffffffc04057812 */ /* 0x001fe200078ec0ff */
[----:B------:R-:W-:-:S03]  /*eb40*/  HADD2.F32 R59, -RZ, R43.H0_H0 ;  /* 0x2000002bff3b7230 */ /* 0x000fc60000004100 */
[----:B------:R-:W-:Y:S02]  /*eb50*/  IADD3 R6, R38, -R5, RZ ;  /* 0x8000000526067210 */ /* 0x000fe40007ffe0ff */
[----:B------:R-:W-:Y:S02]  /*eb60*/  LOP3.LUT R5, R211, 0x38, R18, 0xf8, !PT ;  /* 0x00000038d3057812 */ /* 0x000fe400078ef812 */
[----:B------:R-:W-:Y:S02]  /*eb70*/  LEA.HI R6, R25, R6, RZ, 0x1d ;  /* 0x0000000619067211 */ /* 0x000fe400078fe8ff */
[----:B------:R-:W-:Y:S02]  /*eb80*/  LOP3.LUT R4, R5, R212, RZ, 0x3c, !PT ;  /* 0x000000d405047212 */ /* 0x000fe400078e3cff */
[----:B------:R-:W-:Y:S01]  /*eb90*/  SHF.R.S32.HI R7, RZ, 0x1f, R6 ;  /* 0x0000001fff077819 */ /* 0x000fe20000011406 */
[----:B------:R-:W-:Y:S02]  /*eba0*/  IMAD.SHL.U32 R8, R6, 0x8, RZ ;  /* 0x0000000806087824 */ /* 0x000fe400078e00ff */
[----:B------:R-:W-:Y:S01]  /*ebb0*/  IMAD.IADD R5, R213, 0x1, R4 ;  /* 0x00000001d5057824 */ /* 0x000fe200078e0204 */
[----:B------:R-:W-:-:S02]  /*ebc0*/  LEA.HI R6, R7, R6, RZ, 0x3 ;  /* 0x0000000607067211 */ /* 0x000fc400078f18ff */
[----:B------:R-:W-:Y:S02]  /*ebd0*/  LOP3.LUT R7, R211, 0x38, R8, 0xf8, !PT ;  /* 0x00000038d3077812 */ /* 0x000fe400078ef808 */
[----:B------:R-:W-:Y:S01]  /*ebe0*/  LEA R34, R5, R2, 0x1 ;  /* 0x0000000205227211 */ /* 0x000fe200078e08ff */
[----:B------:R-:W-:Y:S01]  /*ebf0*/  IMAD.SHL.U32 R6, R6, 0x400, RZ ;  /* 0x0000040006067824 */ /* 0x000fe200078e00ff */
[----:B------:R-:W-:-:S04]  /*ec00*/  LOP3.LUT R9, R7, R212, RZ, 0x3c, !PT ;  /* 0x000000d407097212 */ /* 0x000fc800078e3cff */
[----:B------:R-:W-:Y:S02]  /*ec10*/  LOP3.LUT R8, R6, 0x7fffe000, RZ, 0xc0, !PT ;  /* 0x7fffe00006087812 */ /* 0x000fe400078ec0ff */
[----:B------:R-:W0:Y:S02]  /*ec20*/  LDS.128 R4, [R34+0x15400] ;  /* 0x0154000022047984 */ /* 0x000e240000000c00 */
        /* <DEDUP_REMOVED lines=13> */
[----:B------:R-:W-:Y:S01]  /*ed00*/  FMUL.FTZ R63, R50, R55 ;  /* 0x00000037323f7220 */ /* 0x000fe20000410000 */
[----:B------:R-:W-:Y:S02]  /*ed10*/  HADD2.F32 R50, -RZ, R42.H1_H1 ;  /* 0x3000002aff327230 */ /* 0x000fe40000004100 */
[----:B------:R-:W-:Y:S01]  /*ed20*/  FMUL.FTZ R65, R8, R59 ;  /* 0x0000003b08417220 */ /* 0x000fe20000410000 */
[----:B------:R-:W-:Y:S01]  /*ed30*/  FFMA.FTZ R61, R46, R55, -R61 ;  /* 0x000000372e3d7223 */ /* 0x000fe2000001083d */
[----:B------:R-:W-:-:S02]  /*ed40*/  HADD2.F32 R55, -RZ, R39.H0_H0 ;  /* 0x20000027ff377230 */ /* 0x000fc40000004100 */
[----:B------:R-:W-:Y:S01]  /*ed50*/  FFMA.FTZ R63, R46, R57, R63 ;  /* 0x000000392e3f7223 */ /* 0x000fe2000001003f */
[----:B------:R-:W-:Y:S02]  /*ed60*/  HADD2.F32 R46, -RZ, R35.H1_H1 ;  /* 0x30000023ff2e7230 */ /* 0x000fe40000004100 */
[C---:B------:R-:W-:Y:S01]  /*ed70*/  FMUL.FTZ R58, R51.reuse, R50 ;  /* 0x00000032333a7220 */ /* 0x040fe20000410000 */
[----:B------:R-:W-:Y:S02]  /*ed80*/  HADD2.F32 R9, -RZ, R9.H1_H1 ;  /* 0x30000009ff097230 */ /* 0x000fe40000004100 */
[-C--:B------:R-:W-:Y:S01]  /*ed90*/  FMUL.FTZ R57, R8, R55.reuse ;  /* 0x0000003708397220 */ /* 0x080fe20000410000 */
[C---:B------:R-:W-:Y:S01]  /*eda0*/  FFMA.FTZ R54, R4.reuse, R55, -R65 ;  /* 0x0000003704367223 */ /* 0x040fe20000010841 */
[----:B------:R-:W-:Y:S01]  /*edb0*/  FMUL.FTZ R51, R51, R46 ;  /* 0x0000002e33337220 */ /* 0x000fe20000410000 */
[----:B------:R-:W-:Y:S02]  /*edc0*/  HADD2.F32 R8, -RZ, R43.H1_H1 ;  /* 0x3000002bff087230 */ /* 0x000fe40000004100 */
[----:B------:R-:W-:Y:S01]  /*edd0*/  FFMA.FTZ R56, R4, R59, R57 ;  /* 0x0000003b04387223 */ /* 0x000fe20000010039 */
[----:B------:R-:W-:-:S02]  /*ede0*/  HADD2.F32 R4, -RZ, R39.H1_H1 ;  /* 0x30000027ff047230 */ /* 0x000fc40000004100 */
[C---:B------:R-:W-:Y:S01]  /*edf0*/  FFMA.FTZ R50, R47.reuse, R50, R51 ;  /* 0x000000322f327223 */ /* 0x040fe20000010033 */
[----:B------:R-:W-:Y:S02]  /*ee00*/  HADD2.F32 R52, -RZ, R10.H0_H0 ;  /* 0x2000000aff347230 */ /* 0x000fe40000004100 */
[----:B------:R-:W-:Y:S01]  /*ee10*/  FFMA.FTZ R58, R47, R46, -R58 ;  /* 0x0000002e2f3a7223 */ /* 0x000fe2000001083a */
[----:B------:R-:W-:Y:S02]  /*ee20*/  HADD2.F32 R51, -RZ, R44.H0_H0 ;  /* 0x2000002cff337230 */ /* 0x000fe40000004100 */
[C---:B------:R-:W-:Y:S01]  /*ee30*/  FMUL.FTZ R46, R9.reuse, R8 ;  /* 0x00000008092e7220 */ /* 0x040fe20000410000 */
[----:B------:R-:W-:Y:S02]  /*ee40*/  HADD2.F32 R47, -RZ, R40.H0_H0 ;  /* 0x20000028ff2f7230 */ /* 0x000fe40000004100 */
[----:B------:R-:W-:Y:S01]  /*ee50*/  FMUL.FTZ R60, R9, R4 ;  /* 0x00000004093c7220 */ /* 0x000fe20000410000 */
[----:B------:R-:W-:-:S02]  /*ee60*/  HADD2.F32 R10, -RZ, R10.H1_H1 ;  /* 0x3000000aff0a7230 */ /* 0x000fc40000004100 */
[C---:B------:R-:W-:Y:S01]  /*ee70*/  FMUL.FTZ R65, R52.reuse, R51 ;  /* 0x0000003334417220 */ /* 0x040fe20000410000 */
[----:B------:R-:W-:Y:S02]  /*ee80*/  HADD2.F32 R55, -RZ, R45.H0_H0 ;  /* 0x2000002dff377230 */ /* 0x000fe40000004100 */
[C---:B------:R-:W-:Y:S01]  /*ee90*/  FFMA.FTZ R57, R5.reuse, R4, -R46 ;  /* 0x0000000405397223 */ /* 0x040fe2000001082e */
[----:B------:R-:W-:Y:S02]  /*eea0*/  HADD2.F32 R9, -RZ, R41.H0_H0 ;  /* 0x20000029ff097230 */ /* 0x000fe40000004100 */
[-C--:B------:R-:W-:Y:S01]  /*eeb0*/  FMUL.FTZ R52, R52, R47.reuse ;  /* 0x0000002f34347220 */ /* 0x080fe20000410000 */
[----:B------:R-:W-:Y:S01]  /*eec0*/  FFMA.FTZ R59, R5, R8, R60 ;  /* 0x00000008053b7223 */ /* 0x000fe2000001003c */
[----:B------:R-:W-:Y:S01]  /*eed0*/  FFMA.FTZ R65, R48, R47, -R65 ;  /* 0x0000002f30417223 */ /* 0x000fe20000010841 */
[--C-:B------:R-:W-:Y:S02]  /*eee0*/  HADD2.F32 R53, -RZ, R11.reuse.H0_H0 ;  /* 0x2000000bff357230 */ /* 0x100fe40000004100 */
[C---:B------:R-:W-:Y:S01]  /*eef0*/  FMUL.FTZ R5, R10.reuse, R55 ;  /* 0x000000370a057220 */ /* 0x040fe20000410000 */
[----:B------:R-:W-:Y:S01]  /*ef00*/  FMUL.FTZ R47, R10, R9 ;  /* 0x000000090a2f7220 */ /* 0x000fe20000410000 */
[----:B------:R-:W-:-:S02]  /*ef10*/  HADD2.F32 R11, -RZ, R11.H1_H1 ;  /* 0x3000000bff0b7230 */ /* 0x000fc40000004100 */
[----:B------:R-:W-:Y:S01]  /*ef20*/  FFMA.FTZ R52, R48, R51, R52 ;  /* 0x0000003330347223 */ /* 0x000fe20000010034 */
[----:B------:R-:W-:Y:S02]  /*ef30*/  HADD2.F32 R10, -RZ, R44.H1_H1 ;  /* 0x3000002cff0a7230 */ /* 0x000fe40000004100 */
[C---:B------:R-:W-:Y:S01]  /*ef40*/  FFMA.FTZ R48, R6.reuse, R9, -R5 ;  /* 0x0000000906307223 */ /* 0x040fe20000010805 */
[----:B------:R-:W-:Y:S02]  /*ef50*/  HADD2.F32 R46, -RZ, R45.H1_H1 ;  /* 0x3000002dff2e7230 */ /* 0x000fe40000004100 */
[----:B------:R-:W-:Y:S01]  /*ef60*/  FFMA.FTZ R47, R6, R55, R47 ;  /* 0x00000037062f7223 */ /* 0x000fe2000001002f */
[----:B------:R-:W-:Y:S02]  /*ef70*/  HADD2.F32 R4, -RZ, R40.H1_H1 ;  /* 0x30000028ff047230 */ /* 0x000fe40000004100 */
[----:B------:R-:W-:Y:S01]  /*ef80*/  FMUL.FTZ R6, R53, R10 ;  /* 0x0000000a35067220 */ /* 0x000fe20000410000 */
[----:B------:R-:W-:-:S02]  /*ef90*/  HADD2.F32 R8, -RZ, R41.H1_H1 ;  /* 0x30000029ff087230 */ /* 0x000fc40000004100 */
[----:B------:R-:W-:Y:S01]  /*efa0*/  FMUL.FTZ R60, R11, R46 ;  /* 0x0000002e0b3c7220 */ /* 0x000fe20000410000 */
[--C-:B------:R-:W-:Y:S02]  /*efb0*/  HADD2.F32 R49, -RZ, R7.reuse.H0_H0 ;  /* 0x20000007ff317230 */ /* 0x100fe40000004100 */
[----:B------:R-:W-:Y:S01]  /*efc0*/  FMUL.FTZ R53, R53, R4 ;  /* 0x0000000435357220 */ /* 0x000fe20000410000 */
[----:B------:R-:W-:Y:S02]  /*efd0*/  HADD2.F32 R7, -RZ, R7.H1_H1 ;  /* 0x30000007ff077230 */ /* 0x000fe40000004100 */
[----:B------:R-:W-:Y:S01]  /*efe0*/  FMUL.FTZ R5, R11, R8 ;  /* 0x000000080b057220 */ /* 0x000fe20000410000 */
[----:B------:R-:W-:Y:S01]  /*eff0*/  F2FP.F16.F32.PACK_AB R9, R59, R50 ;  /* 0x000000323b09723e */ /* 0x000fe200000000ff */
        /* <DEDUP_REMOVED lines=10> */
[----:B------:R1:W-:Y:S01]  /*f0a0*/  STS.128 [R34+0x15400], R4 ;  /* 0x0154000422007388 */ /* 0x0003e20000000c00 */
[----:B------:R-:W-:-:S05]  /*f0b0*/  F2FP.F16.F32.PACK_AB R11, R46, R53 ;  /* 0x000000352e0b723e */ /* 0x000fca00000000ff */
[----:B------:R1:W-:Y:S02]  /*f0c0*/  STS.128 [R62+0x15400], R8 ;  /* 0x015400083e007388 */ /* 0x0003e40000000c00 */
.L_x_3803:
[----:B------:R-:W-:Y:S05]  /*f0d0*/  BSYNC B2 ;  /* 0x0000000000027941 */ /* 0x000fea0003800000 */
.L_x_3802:
[----:B------:R-:W-:Y:S04]  /*f0e0*/  BSSY B2, `(.L_x_3804) ;  /* 0x0000065000027945 */ /* 0x000fe80003800000 */
[----:B------:R-:W-:Y:S05]  /*f0f0*/  @P1 BRA `(.L_x_3805) ;  /* 0x00000004008c1947 */ /* 0x000fea0003800000 */
[----:B-1----:R-:W2:Y:S01]  /*f100*/  LDL R4, [R1+0x50] ;  /* 0x0000500001047983 */ /* 0x002ea20000100800 */
[----:B------:R-:W-:Y:S02]  /*f110*/  HADD2.F32 R56, -RZ, R26.H0_H0 ;  /* 0x2000001aff387230 */ /* 0x000fe40000004100 */
[--C-:B------:R-:W-:Y:S02]  /*f120*/  HADD2.F32 R58, -RZ, R30.reuse.H0_H0 ;  /* 0x2000001eff3a7230 */ /* 0x100fe40000004100 */
[----:B------:R-:W-:Y:S02]  /*f130*/  HADD2.F32 R55, -RZ, R31.H0_H0 ;  /* 0x2000001fff377230 */ /* 0x000fe40000004100 */
[----:B------:R-:W-:Y:S01]  /*f140*/  HADD2.F32 R57, -RZ, R30.H1_H1 ;  /* 0x3000001eff397230 */ /* 0x000fe20000004100 */
[----:B--2---:R-:W-:Y:S01]  /*f150*/  R2UR UR4, R4 ;  /* 0x00000000040472ca */ /* 0x004fe200000e0000 */
[----:B------:R-:W-:-:S05]  /*f160*/  IMAD.IADD R4, R22, 0x1, R206 ;  /* 0x0000000116047824 */ /* 0x000fca00078e02ce */
[----:B0-----:R-:W-:-:S04]  /*f170*/  SHF.R.S32.HI R5, RZ, 0x1f, R4 ;  /* 0x0000001fff057819 */ /* 0x001fc80000011404 */
[CC--:B------:R-:W-:Y:S02]  /*f180*/  LEA.HI R6, R5.reuse, R4.reuse, RZ, 0x3 ;  /* 0x0000000405067211 */ /* 0x0c0fe400078f18ff */
[----:B------:R-:W-:Y:S02]  /*f190*/  LEA.HI R5, R5, R4, RZ, 0x6 ;  /* 0x0000000405057211 */ /* 0x000fe400078f30ff */
[--C-:B------:R-:W-:Y:S02]  /*f1a0*/  SHF.R.S32.HI R8, RZ, 0x3, R6.reuse ;  /* 0x00000003ff087819 */ /* 0x100fe40000011406 */
[----:B------:R-:W-:Y:S02]  /*f1b0*/  LOP3.LUT R7, R211, 0x38, R6, 0xf8, !PT ;  /* 0x00000038d3077812 */ /* 0x000fe400078ef806 */
[----:B------:R-:W-:Y:S01]  /*f1c0*/  LEA.HI R4, R25, R8, RZ, 0x1d ;  /* 0x0000000819047211 */ /* 0x000fe200078fe8ff */
[----:B------:R-:W-:Y:S01]  /*f1d0*/  IMAD.SHL.U32 R8, R5, 0x80, RZ ;  /* 0x0000008005087824 */ /* 0x000fe200078e00ff */
[----:B------:R-:W-:-:S02]  /*f1e0*/  LOP3.LUT R7, R7, R212, RZ, 0x3c, !PT ;  /* 0x000000d407077212 */ /* 0x000fc400078e3cff */
[----:B------:R-:W-:Y:S02]  /*f1f0*/  SHF.R.S32.HI R5, RZ, 0x1f, R4 ;  /* 0x0000001fff057819 */ /* 0x000fe40000011404 */
[----:B------:R-:W-:Y:S02]  /*f200*/  SHF.L.U32 R6, R4, 0x3, RZ ;  /* 0x0000000304067819 */ /* 0x000fe400000006ff */
[----:B------:R-:W-:Y:S02]  /*f210*/  LEA.HI R4, R5, R4, RZ, 0x3 ;  /* 0x0000000405047211 */ /* 0x000fe400078f18ff */
[----:B------:R-:W-:Y:S02]  /*f220*/  LOP3.LUT R8, R8, 0xffffe000, RZ, 0xc0, !PT ;  /* 0xffffe00008087812 */ /* 0x000fe400078ec0ff */
[----:B------:R-:W-:Y:S01]  /*f230*/  LOP3.LUT R5, R211, 0x38, R6, 0xf8, !PT ;  /* 0x00000038d3057812 */ /* 0x000fe200078ef806 */
[----:B------:R-:W-:Y:S01]  /*f240*/  IMAD.SHL.U32 R4, R4, 0x400, RZ ;  /* 0x0000040004047824 */ /* 0x000fe200078e00ff */
[----:B------:R-:W-:-:S02]  /*f250*/  IADD3 R7, R7, R8, R213 ;  /* 0x0000000807077210 */ /* 0x000fc40007ffe0d5 */
[----:B------:R-:W-:Y:S02]  /*f260*/  LOP3.LUT R9, R5, R212, RZ, 0x3c, !PT ;  /* 0x000000d405097212 */ /* 0x000fe400078e3cff */
[----:B------:R-:W-:Y:S02]  /*f270*/  LOP3.LUT R8, R4, 0x7fffe000, RZ, 0xc0, !PT ;  /* 0x7fffe00004087812 */ /* 0x000fe400078ec0ff */
[----:B------:R-:W-:Y:S02]  /*f280*/  LEA R34, R7, UR4, 0x1 ;  /* 0x0000000407227c11 */ /* 0x000fe4000f8e08ff */
[----:B------:R-:W-:-:S03]  /*f290*/  IADD3 R9, R9, R8, R213 ;  /* 0x0000000809097210 */ /* 0x000fc60007ffe0d5 */
[----:B------:R-:W0:Y:S02]  /*f2a0*/  LDS.128 R4, [R34] ;  /* 0x0000000022047984 */ /* 0x000e240000000c00 */
[----:B------:R-:W-:-:S05]  /*f2b0*/  IMAD R46, R9, 0x2, R2 ;  /* 0x00000002092e7824 */ /* 0x000fca00078e0202 */
[----:B------:R-:W1:Y:S01]  /*f2c0*/  LDS.128 R8, [R46+0x15400] ;  /* 0x015400002e087984 */ /* 0x000e620000000c00 */
[--C-:B0-----:R-:W-:Y:S02]  /*f2d0*/  HADD2.F32 R47, -RZ, R4.reuse.H0_H0 ;  /* 0x20000004ff2f7230 */ /* 0x101fe40000004100 */
[----:B------:R-:W-:Y:S02]  /*f2e0*/  HADD2.F32 R4, -RZ, R4.H1_H1 ;  /* 0x30000004ff047230 */ /* 0x000fe40000004100 */
[--C-:B------:R-:W-:Y:S02]  /*f2f0*/  HADD2.F32 R48, -RZ, R5.reuse.H0_H0 ;  /* 0x20000005ff307230 */ /* 0x100fe40000004100 */
[----:B------:R-:W-:Y:S02]  /*f300*/  HADD2.F32 R5, -RZ, R5.H1_H1 ;  /* 0x30000005ff057230 */ /* 0x000fe40000004100 */
[--C-:B-1----:R-:W-:Y:S02]  /*f310*/  HADD2.F32 R51, -RZ, R8.reuse.H0_H0 ;  /* 0x20000008ff337230 */ /* 0x102fe40000004100 */
[----:B------:R-:W-:-:S02]  /*f320*/  HADD2.F32 R8, -RZ, R8.H1_H1 ;  /* 0x30000008ff087230 */ /* 0x000fc40000004100 */
[----:B------:R-:W-:Y:S02]  /*f330*/  HADD2.F32 R52, -RZ, R9.H0_H0 ;  /* 0x20000009ff347230 */ /* 0x000fe40000004100 */
[C---:B------:R-:W-:Y:S01]  /*f340*/  FMUL.FTZ R60, R51.reuse, R58 ;  /* 0x0000003a333c7220 */ /* 0x040fe20000410000 */
[-C--:B------:R-:W-:Y:S01]  /*f350*/  FMUL.FTZ R62, R51, R56.reuse ;  /* 0x00000038333e7220 */ /* 0x080fe20000410000 */
[----:B------:R-:W-:Y:S02]  /*f360*/  HADD2.F32 R51, -RZ, R27.H0_H0 ;  /* 0x2000001bff337230 */ /* 0x000fe40000004100 */
[C---:B------:R-:W-:Y:S01]  /*f370*/  FMUL.FTZ R59, R8.reuse, R55 ;  /* 0x00000037083b7220 */ /* 0x040fe20000410000 */
[C---:B------:R-:W-:Y:S01]  /*f380*/  FFMA.FTZ R60, R47.reuse, R56, -R60 ;  /* 0x000000382f3c7223 */ /* 0x040fe2000001083c */
[----:B------:R-:W-:Y:S01]  /*f390*/  FFMA.FTZ R62, R47, R58, R62 ;  /* 0x0000003a2f3e7223 */ /* 0x000fe2000001003e */
[----:B------:R-:W-:Y:S02]  /*f3a0*/  HADD2.F32 R47, -RZ, R26.H1_H1 ;  /* 0x3000001aff2f7230 */ /* 0x000fe40000004100 */
[-C--:B------:R-:W-:Y:S01]  /*f3b0*/  FMUL.FTZ R61, R8, R51.reuse ;  /* 0x00000033083d7220 */ /* 0x080fe20000410000 */
[----:B------:R-:W-:Y:S01]  /*f3c0*/  FFMA.FTZ R59, R4, R51, -R59 ;  /* 0x00000033043b7223 */ /* 0x000fe2000001083b */
[----:B------:R-:W-:Y:S01]  /*f3d0*/  FMUL.FTZ R51, R52, R57 ;  /* 0x0000003934337220 */ /* 0x000fe20000410000 */
[----:B------:R-:W-:-:S02]  /*f3e0*/  HADD2.F32 R9, -RZ, R9.H1_H1 ;  /* 0x30000009ff097230 */ /* 0x000fc40000004100 */
[----:B------:R-:W-:Y:S01]  /*f3f0*/  FMUL.FTZ R52, R52, R47 ;  /* 0x0000002f34347220 */ /* 0x000fe20000410000 */
[----:B------:R-:W-:Y:S02]  /*f400*/  HADD2.F32 R56, -RZ, R31.H1_H1 ;  /* 0x3000001fff387230 */ /* 0x000fe40000004100 */
[----:B------:R-:W-:Y:S01]  /*f410*/  FFMA.FTZ R61, R4, R55, R61 ;  /* 0x00000037043d7223 */ /* 0x000fe2000001003d */
[----:B------:R-:W-:Y:S02]  /*f420*/  HADD2.F32 R4, -RZ, R27.H1_H1 ;  /* 0x3000001bff047230 */ /* 0x000fe40000004100 */
[C---:B------:R-:W-:Y:S01]  /*f430*/  FFMA.FTZ R51, R48.reuse, R47, -R51 ;  /* 0x0000002f30337223 */ /* 0x040fe20000010833 */
[----:B------:R-:W-:Y:S01]  /*f440*/  FFMA.FTZ R52, R48, R57, R52 ;  /* 0x0000003930347223 */ /* 0x000fe20000010034 */
[----:B------:R-:W-:Y:S02]  /*f450*/  HADD2.F32 R53, -RZ, R10.H0_H0 ;  /* 0x2000000aff357230 */ /* 0x000fe40000004100 */
[----:B------:R-:W-:Y:S01]  /*f460*/  FMUL.FTZ R58, R9, R56 ;  /* 0x00000038093a7220 */ /* 0x000fe20000410000 */
[----:B------:R-:W-:-:S02]  /*f470*/  HADD2.F32 R8, -RZ, R28.H0_H0 ;  /* 0x2000001cff087230 */ /* 0x000fc40000004100 */
[-C--:B------:R-:W-:Y:S01]  /*f480*/  FMUL.FTZ R64, R9, R4.reuse ;  /* 0x0000000409407220 */ /* 0x080fe20000410000 */
[----:B------:R-:W-:Y:S02]  /*f490*/  HADD2.F32 R48, -RZ, R32.H0_H0 ;  /* 0x20000020ff307230 */ /* 0x000fe40000004100 */
[----:B------:R-:W-:Y:S01]  /*f4a0*/  FFMA.FTZ R58, R5, R4, -R58 ;  /* 0x00000004053a7223 */ /* 0x000fe2000001083a */
[----:B------:R-:W-:Y:S02]  /*f4b0*/  HADD2.F32 R10, -RZ, R10.H1_H1 ;  /* 0x3000000aff0a7230 */ /* 0x000fe40000004100 */
[C---:B------:R-:W-:Y:S01]  /*f4c0*/  FMUL.FTZ R57, R53.reuse, R8 ;  /* 0x0000000835397220 */ /* 0x040fe20000410000 */
[----:B------:R-:W-:Y:S02]  /*f4d0*/  HADD2.F32 R47, -RZ, R33.H0_H0 ;  /* 0x20000021ff2f7230 */ /* 0x000fe40000004100 */
[----:B------:R-:W-:Y:S01]  /*f4e0*/  FMUL.FTZ R4, R53, R48 ;  /* 0x0000003035047220 */ /* 0x000fe20000410000 */
[----:B------:R-:W-:-:S02]  /*f4f0*/  HADD2.F32 R49, -RZ, R6.H0_H0 ;  /* 0x20000006ff317230 */ /* 0x000fc40000004100 */
[----:B------:R-:W-:Y:S01]  /*f500*/  FFMA.FTZ R53, R5, R56, R64 ;  /* 0x0000003805357223 */ /* 0x000fe20000010040 */
[----:B------:R-:W-:Y:S02]  /*f510*/  HADD2.F32 R9, -RZ, R29.H0_H0 ;  /* 0x2000001dff097230 */ /* 0x000fe40000004100 */
[C---:B------:R-:W-:Y:S01]  /*f520*/  FMUL.FTZ R5, R10.reuse, R47 ;  /* 0x0000002f0a057220 */ /* 0x040fe20000410000 */
[----:B------:R-:W-:Y:S02]  /*f530*/  HADD2.F32 R6, -RZ, R6.H1_H1 ;  /* 0x30000006ff067230 */ /* 0x000fe40000004100 */
[C---:B------:R-:W-:Y:S01]  /*f540*/  FFMA.FTZ R55, R49.reuse, R8, -R4 ;  /* 0x0000000831377223 */ /* 0x040fe20000010804 */
[----:B------:R-:W-:Y:S01]  /*f550*/  FFMA.FTZ R57, R49, R48, R57 ;  /* 0x0000003031397223 */ /* 0x000fe20000010039 */
[-C--:B------:R-:W-:Y:S01]  /*f560*/  FMUL.FTZ R49, R10, R9.reuse ;  /* 0x000000090a317220 */ /* 0x080fe20000410000 */
[----:B------:R-:W-:Y:S02]  /*f570*/  HADD2.F32 R54, -RZ, R11.H0_H0 ;  /* 0x2000000bff367230 */ /* 0x000fe40000004100 */
[----:B------:R-:W-:Y:S01]  /*f580*/  FFMA.FTZ R10, R6, R9, -R5 ;  /* 0x00000009060a7223 */ /* 0x000fe20000010805 */
[----:B------:R-:W-:-:S02]  /*f590*/  HADD2.F32 R9, -RZ, R32.H1_H1 ;  /* 0x30000020ff097230 */ /* 0x000fc40000004100 */
[----:B------:R-:W-:Y:S01]  /*f5a0*/  FFMA.FTZ R48, R6, R47, R49 ;  /* 0x0000002f06307223 */ /* 0x000fe20000010031 */
[----:B------:R-:W-:Y:S02]  /*f5b0*/  HADD2.F32 R5, -RZ, R28.H1_H1 ;  /* 0x3000001cff057230 */ /* 0x000fe40000004100 */
[----:B------:R-:W-:Y:S02]  /*f5c0*/  HADD2.F32 R11, -RZ, R11.H1_H1 ;  /* 0x3000000bff0b7230 */ /* 0x000fe40000004100 */
[C---:B------:R-:W-:Y:S01]  /*f5d0*/  FMUL.FTZ R47, R54.reuse, R9 ;  /* 0x00000009362f7220 */ /* 0x040fe20000410000 */
[----:B------:R-:W-:Y:S02]  /*f5e0*/  HADD2.F32 R8, -RZ, R33.H1_H1 ;  /* 0x30000021ff087230 */ /* 0x000fe40000004100 */
[----:B------:R-:W-:Y:S01]  /*f5f0*/  FMUL.FTZ R54, R54, R5 ;  /* 0x0000000536367220 */ /* 0x000fe20000410000 */
[----:B------:R-:W-:Y:S02]  /*f600*/  HADD2.F32 R4, -RZ, R29.H1_H1 ;  /* 0x3000001dff047230 */ /* 0x000fe40000004100 */
[----:B------:R-:W-:-:S02]  /*f610*/  HADD2.F32 R50, -RZ, R7.H0_H0 ;  /* 0x20000007ff327230 */ /* 0x000fc40000004100 */
[C---:B------:R-:W-:Y:S01]  /*f620*/  FMUL.FTZ R6, R11.reuse, R8 ;  /* 0x000000080b067220 */ /* 0x040fe20000410000 */
[----:B------:R-:W-:Y:S02]  /*f630*/  HADD2.F32 R7, -RZ, R7.H1_H1 ;  /* 0x30000007ff077230 */ /* 0x000fe40000004100 */
[-C--:B------:R-:W-:Y:S01]  /*f640*/  FMUL.FTZ R49, R11, R4.reuse ;  /* 0x000000040b317220 */ /* 0x080fe20000410000 */
        /* <DEDUP_REMOVED lines=14> */
.L_x_3805:
[----:B------:R-:W-:Y:S05]  /*f730*/  BSYNC B2 ;  /* 0x0000000000027941 */ /* 0x000fea0003800000 */
.L_x_3804:
[----:B------:R-:W-:Y:S05]  /*f740*/  @P2 BRA `(.L_x_3801) ;  /* 0x00000004008c2947 */ /* 0x000fea0003800000 */
[----:B-12---:R-:W2:Y:S01]  /*f750*/  LDL R4, [R1+0x50] ;  /* 0x0000500001047983 */ /* 0x006ea20000100800 */
[----:B------:R-:W-:Y:S02]  /*f760*/  HADD2.F32 R57, -RZ, R15.H0_H0 ;  /* 0x2000000fff397230 */ /* 0x000fe40000004100 */
[----:B------:R-:W-:Y:S02]  /*f770*/  HADD2.F32 R55, -RZ, R3.H0_H0 ;  /* 0x20000003ff377230 */ /* 0x000fe40000004100 */
[----:B------:R-:W-:Y:S01]  /*f780*/  HADD2.F32 R59, -RZ, R20.H0_H0 ;  /* 0x20000014ff3b7230 */ /* 0x000fe20000004100 */
[----:B--2---:R-:W-:Y:S01]  /*f790*/  R2UR UR4, R4 ;  /* 0x00000000040472ca */ /* 0x004fe200000e0000 */
[----:B------:R-:W-:-:S05]  /*f7a0*/  IMAD.IADD R4, R22, 0x1, R205 ;  /* 0x0000000116047824 */ /* 0x000fca00078e02cd */
[----:B0-----:R-:W-:-:S04]  /*f7b0*/  SHF.R.S32.HI R5, RZ, 0x1f, R4 ;  /* 0x0000001fff057819 */ /* 0x001fc80000011404 */
[CC--:B------:R-:W-:Y:S02]  /*f7c0*/  LEA.HI R6, R5.reuse, R4.reuse, RZ, 0x3 ;  /* 0x0000000405067211 */ /* 0x0c0fe400078f18ff */
[----:B------:R-:W-:Y:S02]  /*f7d0*/  LEA.HI R4, R5, R4, RZ, 0x6 ;  /* 0x0000000405047211 */ /* 0x000fe400078f30ff */
[--C-:B------:R-:W-:Y:S02]  /*f7e0*/  SHF.R.S32.HI R8, RZ, 0x3, R6.reuse ;  /* 0x00000003ff087819 */ /* 0x100fe40000011406 */
[----:B------:R-:W-:Y:S02]  /*f7f0*/  LOP3.LUT R5, R211, 0x38, R6, 0xf8, !PT ;  /* 0x00000038d3057812 */ /* 0x000fe400078ef806 */
[----:B------:R-:W-:Y:S02]  /*f800*/  LEA.HI R25, R25, R8, RZ, 0x1d ;  /* 0x0000000819197211 */ /* 0x000fe400078fe8ff */
[----:B------:R-:W-:-:S02]  /*f810*/  SHF.L.U32 R4, R4, 0x7, RZ ;  /* 0x0000000704047819 */ /* 0x000fc400000006ff */
[----:B------:R-:W-:Y:S02]  /*f820*/  SHF.R.S32.HI R6, RZ, 0x1f, R25 ;  /* 0x0000001fff067819 */ /* 0x000fe40000011419 */
[----:B------:R-:W-:Y:S01]  /*f830*/  LOP3.LUT R8, R4, 0xffffe000, RZ, 0xc0, !PT ;  /* 0xffffe00004087812 */ /* 0x000fe200078ec0ff */
[----:B------:R-:W-:Y:S01]  /*f840*/  IMAD.SHL.U32 R4, R25, 0x8, RZ ;  /* 0x0000000819047824 */ /* 0x000fe200078e00ff */
[----:B------:R-:W-:Y:S02]  /*f850*/  LEA.HI R6, R6, R25, RZ, 0x3 ;  /* 0x0000001906067211 */ /* 0x000fe400078f18ff */
[----:B------:R-:W-:-:S03]  /*f860*/  LOP3.LUT R5, R5, R212, RZ, 0x3c, !PT ;  /* 0x000000d405057212 */ /* 0x000fc600078e3cff */
[----:B------:R-:W-:Y:S01]  /*f870*/  IMAD.SHL.U32 R6, R6, 0x400, RZ ;  /* 0x0000040006067824 */ /* 0x000fe200078e00ff */
[--C-:B------:R-:W-:Y:S02]  /*f880*/  IADD3 R8, R5, R8, R213.reuse ;  /* 0x0000000805087210 */ /* 0x100fe40007ffe0d5 */
[----:B------:R-:W-:Y:S02]  /*f890*/  LOP3.LUT R5, R211, 0x38, R4, 0xf8, !PT ;  /* 0x00000038d3057812 */ /* 0x000fe400078ef804 */
[----:B------:R-:W-:Y:S02]  /*f8a0*/  LEA R25, R8, UR4, 0x1 ;  /* 0x0000000408197c11 */ /* 0x000fe4000f8e08ff */
[----:B------:R-:W-:Y:S02]  /*f8b0*/  LOP3.LUT R9, R5, R212, RZ, 0x3c, !PT ;  /* 0x000000d405097212 */ /* 0x000fe400078e3cff */
[----:B------:R-:W-:Y:S02]  /*f8c0*/  LOP3.LUT R8, R6, 0x7fffe000, RZ, 0xc0, !PT ;  /* 0x7fffe00006087812 */ /* 0x000fe400078ec0ff */
[----:B------:R-:W0:Y:S02]  /*f8d0*/  LDS.128 R4, [R25] ;  /* 0x0000000019047984 */ /* 0x000e240000000c00 */
        /* <DEDUP_REMOVED lines=29> */
[--C-:B------:R-:W-:Y:S02]  /*fab0*/  HADD2.F32 R52, -RZ, R10.reuse.H0_H0 ;  /* 0x2000000aff347230 */ /* 0x100fe40000004100 */
        /* <DEDUP_REMOVED lines=44> */
.L_x_3801:
[----:B------:R-:W-:Y:S05]  /*fd80*/  BSYNC B1 ;  /* 0x0000000000017941 */ /* 0x000fea0003800000 */
.L_x_3800:
[----:B------:R-:W-:-:S13]  /*fd90*/  ISETP.GE.AND P0, PT, R226, R0, PT ;  /* 0x00000000e200720c */ /* 0x000fda0003f06270 */
[----:B------:R-:W-:Y:S05]  /*fda0*/  @P0 BRA `(.L_x_3784) ;  /* 0x0000001000c00947 */ /* 0x000fea0003800000 */
[----:B------:R4:W5:Y:S01]  /*fdb0*/  LDL R59, [R1+0x50] ;  /* 0x00005000013b7983 */ /* 0x0009620000100800 */
[----:B---3--:R-:W3:Y:S01]  /*fdc0*/  LDC R25, c[0x0][0x3f4] ;  /* 0x0000fd00ff197b82 */ /* 0x008ee20000000800 */
[C---:B-12---:R-:W-:Y:S01]  /*fdd0*/  VIADD R4, R18.reuse, 0x40 ;  /* 0x0000004012047836 */ /* 0x046fe20000000000 */
[C---:B------:R-:W-:Y:S01]  /*fde0*/  IADD3 R0, R18.reuse, 0x20, RZ ;  /* 0x0000002012007810 */ /* 0x040fe20007ffe0ff */
[----:B------:R-:W-:Y:S01]  /*fdf0*/  BSSY B1, `(.L_x_3806) ;  /* 0x0000063000017945 */ /* 0x000fe20003800000 */
[----:B------:R-:W-:Y:S02]  /*fe00*/  SHF.R.U32.HI R57, RZ, 0x3, R207 ;  /* 0x00000003ff397819 */ /* 0x000fe400000116cf */
[-C--:B---3--:R-:W-:Y:S02]  /*fe10*/  ISETP.GE.AND P0, PT, R18, R25.reuse, PT ;  /* 0x000000191200720c */ /* 0x088fe40003f06270 */
[-C--:B------:R-:W-:Y:S02]  /*fe20*/  ISETP.GE.AND P1, PT, R0, R25.reuse, PT ;  /* 0x000000190000720c */ /* 0x080fe40003f26270 */
[----:B------:R-:W-:-:S09]  /*fe30*/  ISETP.GE.AND P2, PT, R4, R25, PT ;  /* 0x000000190400720c */ /* 0x000fd20003f46270 */
[----:B----4-:R-:W-:Y:S05]  /*fe40*/  @P0 BRA `(.L_x_3807) ;  /* 0x0000000400740947 */ /* 0x010fea0003800000 */
[----:B------:R-:W-:Y:S01]  /*fe50*/  LEA.HI R37, R37, R38, RZ, 0x2 ;  /* 0x0000002625257211 */ /* 0x000fe200078f10ff */
[--C-:B------:R-:W-:Y:S01]  /*fe60*/  HADD2.F32 R55, -RZ, R42.reuse.H0_H0 ;  /* 0x2000002aff377230 */ /* 0x100fe20000004100 */
[----:B-----5:R-:W-:Y:S01]  /*fe70*/  R2UR UR4, R59 ;  /* 0x000000003b0472ca */ /* 0x020fe200000e0000 */
[----:B------:R-:W-:Y:S01]  /*fe80*/  HADD2.F32 R53, -RZ, R35.H0_H0 ;  /* 0x20000023ff357230 */ /* 0x000fe20000004100 */
[----:B------:R-:W-:Y:S01]  /*fe90*/  LOP3.LUT R37, R37, 0xfffffffc, RZ, 0xc0, !PT ;  /* 0xfffffffc25257812 */ /* 0x000fe200078ec0ff */
[----:B------:R-:W-:Y:S01]  /*fea0*/  HADD2.F32 R56, -RZ, R43.H0_H0 ;  /* 0x2000002bff387230 */ /* 0x000fe20000004100 */
[----:B------:R-:W-:Y:S01]  /*feb0*/  LOP3.LUT R7, R207, 0x38, R18, 0xf8, !PT ;  /* 0x00000038cf077812 */ /* 0x000fe200078ef812 */
[----:B------:R-:W-:Y:S02]  /*fec0*/  HADD2.F32 R54, -RZ, R39.H0_H0 ;  /* 0x20000027ff367230 */ /* 0x000fe40000004100 */
[----:B------:R-:W-:Y:S02]  /*fed0*/  IMAD.IADD R0, R38, 0x1, -R37 ;  /* 0x0000000126007824 */ /* 0x000fe400078e0a25 */
[----:B------:R-:W-:-:S02]  /*fee0*/  HADD2.F32 R58, -RZ, R42.H1_H1 ;  /* 0x3000002aff3a7230 */ /* 0x000fc40000004100 */
[----:B------:R-:W-:Y:S01]  /*fef0*/  HADD2.F32 R42, -RZ, R35.H1_H1 ;  /* 0x30000023ff2a7230 */ /* 0x000fe20000004100 */
[----:B------:R-:W-:Y:S01]  /*ff00*/  LEA.HI R0, R25, R0, RZ, 0x1d ;  /* 0x0000000019007211 */ /* 0x000fe200078fe8ff */
[----:B------:R-:W-:-:S03]  /*ff10*/  HADD2.F32 R39, -RZ, R39.H1_H1 ;  /* 0x30000027ff277230 */ /* 0x000fc60000004100 */
[----:B0-----:R-:W-:Y:S01]  /*ff20*/  SHF.R.S32.HI R5, RZ, 0x1f, R0 ;  /* 0x0000001fff057819 */ /* 0x001fe20000011400 */
[----:B------:R-:W-:-:S03]  /*ff30*/  IMAD.SHL.U32 R4, R0, 0x8, RZ ;  /* 0x0000000800047824 */ /* 0x000fc600078e00ff */
[----:B------:R-:W-:Y:S02]  /*ff40*/  LEA.HI R5, R5, R0, RZ, 0x3 ;  /* 0x0000000005057211 */ /* 0x000fe400078f18ff */
[----:B------:R-:W-:Y:S02]  /*ff50*/  LOP3.LUT R4, R207, 0x38, R4, 0xf8, !PT ;  /* 0x00000038cf047812 */ /* 0x000fe400078ef804 */
[----:B------:R-:W-:Y:S02]  /*ff60*/  SHF.L.U32 R5, R5, 0xa, RZ ;  /* 0x0000000a05057819 */ /* 0x000fe400000006ff */
[----:B------:R-:W-:Y:S02]  /*ff70*/  LOP3.LUT R9, R4, R57, RZ, 0x3c, !PT ;  /* 0x0000003904097212 */ /* 0x000fe400078e3cff */
[----:B------:R-:W-:Y:S02]  /*ff80*/  LOP3.LUT R8, R5, 0x7fffe000, RZ, 0xc0, !PT ;  /* 0x7fffe00005087812 */ /* 0x000fe400078ec0ff */
[----:B------:R-:W-:-:S02]  /*ff90*/  LOP3.LUT R0, R214, R7, R57, 0xf6, !PT ;  /* 0x00000007d6007212 */ /* 0x000fc400078ef639 */
[----:B------:R-:W-:Y:S02]  /*ffa0*/  IADD3 R9, R9, R8, R214 ;  /* 0x0000000809097210 */ /* 0x000fe40007ffe0d6 */
[----:B------:R-:W-:-:S03]  /*ffb0*/  LEA R0, R0, UR4, 0x1 ;  /* 0x0000000400007c11 */ /* 0x000fc6000f8e08ff */
[----:B------:R-:W-:Y:S02]  /*ffc0*/  IMAD R34, R9, 0x2, R2 ;  /* 0x0000000209227824 */ /* 0x000fe400078e0202 */
[----:B------:R-:W0:Y:S04]  /*ffd0*/  LDS.128 R4, [R0] ;  /* 0x0000000000047984 */ /* 0x000e280000000c00 */
[----:B------:R-:W1:Y:S01]  /*ffe0*/  LDS.128 R8, [R34+0x15400] ;  /* 0x0154000022087984 */ /* 0x000e620000000c00 */
[--C-:B0-----:R-:W-:Y:S02]  /*fff0*/  HADD2.F32 R37, -RZ, R4.reuse.H0_H0 ;  /* 0x20000004ff257230 */ /* 0x101fe40000004100 */
[----:B------:R-:W-:Y:S02]  /*10000*/  HADD2.F32 R4, -RZ, R4.H1_H1 ;  /* 0x30000004ff047230 */ /* 0x000fe40000004100 */
[----:B-1----:R-:W-:-:S02]  /*10010*/  HADD2.F32 R48, -RZ, R8.H0_H0 ;  /* 0x20000008ff307230 */ /* 0x002fc40000004100 */
[----:B------:R-:W-:Y:S02]  /*10020*/  HADD2.F32 R8, -RZ, R8.H1_H1 ;  /* 0x30000008ff087230 */ /* 0x000fe40000004100 */
[--C-:B------:R-:W-:Y:S02]  /*10030*/  HADD2.F32 R49, -RZ, R9.reuse.H0_H0 ;  /* 0x20000009ff317230 */ /* 0x100fe40000004100 */
[-C--:B------:R-:W-:Y:S01]  /*10040*/  FMUL.FTZ R52, R55, R48.reuse ;  /* 0x0000003037347220 */ /* 0x080fe20000410000 */
[C---:B------:R-:W-:Y:S01]  /*10050*/  FMUL.FTZ R48, R53.reuse, R48 ;  /* 0x0000003035307220 */ /* 0x040fe20000410000 */
[----:B------:R-:W-:Y:S02]  /*10060*/  HADD2.F32 R9, -RZ, R9.H1_H1 ;  /* 0x30000009ff097230 */ /* 0x000fe40000004100 */
[-C--:B------:R-:W-:Y:S01]  /*10070*/  FMUL.FTZ R35, R54, R8.reuse ;  /* 0x0000000836237220 */ /* 0x080fe20000410000 */
[-C--:B------:R-:W-:Y:S01]  /*10080*/  FFMA.FTZ R52, R53, R37.reuse, -R52 ;  /* 0x0000002535347223 */ /* 0x080fe20000010834 */
[----:B------:R-:W-:Y:S01]  /*10090*/  FFMA.FTZ R48, R55, R37, R48 ;  /* 0x0000002537307223 */ /* 0x000fe20000010030 */
[----:B------:R-:W-:Y:S01]  /*100a0*/  FMUL.FTZ R53, R56, R8 ;  /* 0x0000000838357220 */ /* 0x000fe20000410000 */
[----:B------:R-:W-:-:S02]  /*100b0*/  HADD2.F32 R55, -RZ, R43.H1_H1 ;  /* 0x3000002bff377230 */ /* 0x000fc40000004100 */
[-C--:B------:R-:W-:Y:S01]  /*100c0*/  FMUL.FTZ R37, R58, R49.reuse ;  /* 0x000000313a257220 */ /* 0x080fe20000410000 */
[--C-:B------:R-:W-:Y:S02]  /*100d0*/  HADD2.F32 R38, -RZ, R5.reuse.H0_H0 ;  /* 0x20000005ff267230 */ /* 0x100fe40000004100 */
[----:B------:R-:W-:Y:S01]  /*100e0*/  FMUL.FTZ R49, R42, R49 ;  /* 0x000000312a317220 */ /* 0x000fe20000410000 */
[----:B------:R-:W-:Y:S02]  /*100f0*/  HADD2.F32 R5, -RZ, R5.H1_H1 ;  /* 0x30000005ff057230 */ /* 0x000fe40000004100 */
[-C--:B------:R-:W-:Y:S01]  /*10100*/  FFMA.FTZ R53, R54, R4.reuse, -R53 ;  /* 0x0000000436357223 */ /* 0x080fe20000010835 */
[----:B------:R-:W-:Y:S01]  /*10110*/  FFMA.FTZ R35, R56, R4, R35 ;  /* 0x0000000438237223 */ /* 0x000fe20000010023 */
[----:B------:R-:W-:Y:S02]  /*10120*/  HADD2.F32 R50, -RZ, R10.H0_H0 ;  /* 0x2000000aff327230 */ /* 0x000fe40000004100 */
[----:B------:R-:W-:Y:S01]  /*10130*/  FMUL.FTZ R4, R55, R9 ;  /* 0x0000000937047220 */ /* 0x000fe20000410000 */
[----:B------:R-:W-:-:S02]  /*10140*/  HADD2.F32 R56, -RZ, R44.H0_H0 ;  /* 0x2000002cff387230 */ /* 0x000fc40000004100 */
[-C--:B------:R-:W-:Y:S01]  /*10150*/  FFMA.FTZ R49, R58, R38.reuse, R49 ;  /* 0x000000263a317223 */ /* 0x080fe20000010031 */
[----:B------:R-:W-:Y:S02]  /*10160*/  HADD2.F32 R10, -RZ, R10.H1_H1 ;  /* 0x3000000aff0a7230 */ /* 0x000fe40000004100 */
[C---:B------:R-:W-:Y:S01]  /*10170*/  FMUL.FTZ R8, R39.reuse, R9 ;  /* 0x0000000927087220 */ /* 0x040fe20000410000 */
[----:B------:R-:W-:Y:S02]  /*10180*/  HADD2.F32 R58, -RZ, R45.H0_H0 ;  /* 0x2000002dff3a7230 */ /* 0x000fe40000004100 */
[----:B------:R-:W-:Y:S01]  /*10190*/  FFMA.FTZ R37, R42, R38, -R37 ;  /* 0x000000262a257223 */ /* 0x000fe20000010825 */
[----:B------:R-:W-:Y:S02]  /*101a0*/  HADD2.F32 R46, -RZ, R6.H0_H0 ;  /* 0x20000006ff2e7230 */ /* 0x000fe40000004100 */
[----:B------:R-:W-:Y:S01]  /*101b0*/  FFMA.FTZ R38, R39, R5, -R4 ;  /* 0x0000000527267223 */ /* 0x000fe20000010804 */
[----:B------:R-:W-:-:S02]  /*101c0*/  HADD2.F32 R54, -RZ, R40.H0_H0 ;  /* 0x20000028ff367230 */ /* 0x000fc40000004100 */
[----:B------:R-:W-:Y:S01]  /*101d0*/  FMUL.FTZ R9, R56, R50 ;  /* 0x0000003238097220 */ /* 0x000fe20000410000 */
[----:B------:R-:W-:Y:S02]  /*101e0*/  HADD2.F32 R4, -RZ, R41.H0_H0 ;  /* 0x20000029ff047230 */ /* 0x000fe40000004100 */
[----:B------:R-:W-:Y:S01]  /*101f0*/  FFMA.FTZ R42, R55, R5, R8 ;  /* 0x00000005372a7223 */ /* 0x000fe20000010008 */
[----:B------:R-:W-:Y:S02]  /*10200*/  HADD2.F32 R6, -RZ, R6.H1_H1 ;  /* 0x30000006ff067230 */ /* 0x000fe40000004100 */
[----:B------:R-:W-:Y:S01]  /*10210*/  FMUL.FTZ R5, R58, R10 ;  /* 0x0000000a3a057220 */ /* 0x000fe20000410000 */
[----:B------:R-:W-:Y:S01]  /*10220*/  FFMA.FTZ R39, R54, R46, -R9 ;  /* 0x0000002e36277223 */ /* 0x000fe20000010809 */
[--C-:B------:R-:W-:Y:S02]  /*10230*/  HADD2.F32 R51, -RZ, R11.reuse.H0_H0 ;  /* 0x2000000bff337230 */ /* 0x100fe40000004100 */
[----:B------:R-:W-:Y:S01]  /*10240*/  FMUL.FTZ R9, R4, R10 ;  /* 0x0000000a04097220 */ /* 0x000fe20000410000 */
[----:B------:R-:W-:-:S02]  /*10250*/  HADD2.F32 R11, -RZ, R11.H1_H1 ;  /* 0x3000000bff0b7230 */ /* 0x000fc40000004100 */
[----:B------:R-:W-:Y:S01]  /*10260*/  FFMA.FTZ R10, R4, R6, -R5 ;  /* 0x00000006040a7223 */ /* 0x000fe20000010805 */
[----:B------:R-:W-:Y:S02]  /*10270*/  HADD2.F32 R55, -RZ, R44.H1_H1 ;  /* 0x3000002cff377230 */ /* 0x000fe40000004100 */
[----:B------:R-:W-:Y:S01]  /*10280*/  FMUL.FTZ R43, R54, R50 ;  /* 0x00000032362b7220 */ /* 0x000fe20000410000 */
[----:B------:R-:W-:Y:S02]  /*10290*/  HADD2.F32 R45, -RZ, R45.H1_H1 ;  /* 0x3000002dff2d7230 */ /* 0x000fe40000004100 */
[----:B------:R-:W-:Y:S02]  /*102a0*/  HADD2.F32 R5, -RZ, R40.H1_H1 ;  /* 0x30000028ff057230 */ /* 0x000fe40000004100 */
[----:B------:R-:W-:Y:S01]  /*102b0*/  FFMA.FTZ R43, R56, R46, R43 ;  /* 0x0000002e382b7223 */ /* 0x000fe2000001002b */
[----:B------:R-:W-:Y:S02]  /*102c0*/  HADD2.F32 R41, -RZ, R41.H1_H1 ;  /* 0x30000029ff297230 */ /* 0x000fe40000004100 */
[----:B------:R-:W-:Y:S01]  /*102d0*/  FFMA.FTZ R40, R58, R6, R9 ;  /* 0x000000063a287223 */ /* 0x000fe20000010009 */
[----:B------:R-:W-:-:S02]  /*102e0*/  HADD2.F32 R47, -RZ, R7.H0_H0 ;  /* 0x20000007ff2f7230 */ /* 0x000fc40000004100 */
        /* <DEDUP_REMOVED lines=19> */
.L_x_3807:
[----:B------:R-:W-:Y:S05]  /*10420*/  BSYNC B1 ;  /* 0x0000000000017941 */ /* 0x000fea0003800000 */
.L_x_3806:
[----:B------:R-:W-:Y:S04]  /*10430*/  BSSY B1, `(.L_x_3808) ;  /* 0x0000064000017945 */ /* 0x000fe80003800000 */
[----:B------:R-:W-:Y:S05]  /*10440*/  @P1 BRA `(.L_x_3809) ;  /* 0x0000000400881947 */ /* 0x000fea0003800000 */
[----:B-1----:R-:W-:Y:S01]  /*10450*/  IMAD.IADD R0, R22, 0x1, R206 ;  /* 0x0000000116007824 */ /* 0x002fe200078e02ce */
[----:B-----5:R-:W-:Y:S01]  /*10460*/  R2UR UR4, R59 ;  /* 0x000000003b0472ca */ /* 0x020fe200000e0000 */
[----:B------:R-:W-:Y:S02]  /*10470*/  HADD2.F32 R46, -RZ, R30.H0_H0 ;  /* 0x2000001eff2e7230 */ /* 0x000fe40000004100 */
[----:B------:R-:W-:Y:S01]  /*10480*/  HADD2.F32 R44, -RZ, R26.H0_H0 ;  /* 0x2000001aff2c7230 */ /* 0x000fe20000004100 */
[----:B0-----:R-:W-:Y:S01]  /*10490*/  SHF.R.S32.HI R5, RZ, 0x1f, R0 ;  /* 0x0000001fff057819 */ /* 0x001fe20000011400 */
[----:B------:R-:W-:Y:S02]  /*104a0*/  HADD2.F32 R48, -RZ, R31.H0_H0 ;  /* 0x2000001fff307230 */ /* 0x000fe40000004100 */
[----:B------:R-:W-:Y:S01]  /*104b0*/  HADD2.F32 R51, -RZ, R30.H1_H1 ;  /* 0x3000001eff337230 */ /* 0x000fe20000004100 */
[CC--:B------:R-:W-:Y:S01]  /*104c0*/  LEA.HI R4, R5.reuse, R0.reuse, RZ, 0x3 ;  /* 0x0000000005047211 */ /* 0x0c0fe200078f18ff */
[----:B------:R-:W-:Y:S01]  /*104d0*/  HADD2.F32 R49, -RZ, R26.H1_H1 ;  /* 0x3000001aff317230 */ /* 0x000fe20000004100 */
[----:B------:R-:W-:-:S02]  /*104e0*/  LEA.HI R5, R5, R0, RZ, 0x6 ;  /* 0x0000000005057211 */ /* 0x000fc400078f30ff */
[--C-:B------:R-:W-:Y:S02]  /*104f0*/  SHF.R.S32.HI R6, RZ, 0x3, R4.reuse ;  /* 0x00000003ff067819 */ /* 0x100fe40000011404 */
[----:B------:R-:W-:Y:S02]  /*10500*/  LOP3.LUT R4, R207, 0x38, R4, 0xf8, !PT ;  /* 0x00000038cf047812 */ /* 0x000fe400078ef804 */
[----:B------:R-:W-:Y:S01]  /*10510*/  LEA.HI R0, R25, R6, RZ, 0x1d ;  /* 0x0000000619007211 */ /* 0x000fe200078fe8ff */
[----:B------:R-:W-:-:S03]  /*10520*/  IMAD.SHL.U32 R6, R5, 0x80, RZ ;  /* 0x0000008005067824 */ /* 0x000fc600078e00ff */
[----:B------:R-:W-:Y:S02]  /*10530*/  SHF.R.S32.HI R5, RZ, 0x1f, R0 ;  /* 0x0000001fff057819 */ /* 0x000fe40000011400 */
[----:B------:R-:W-:Y:S02]  /*10540*/  LOP3.LUT R7, R6, 0xffffe000, RZ, 0xc0, !PT ;  /* 0xffffe00006077812 */ /* 0x000fe400078ec0ff */
[----:B------:R-:W-:Y:S02]  /*10550*/  LOP3.LUT R6, R4, R57, RZ, 0x3c, !PT ;  /* 0x0000003904067212 */ /* 0x000fe400078e3cff */
[----:B------:R-:W-:Y:S02]  /*10560*/  LEA.HI R5, R5, R0, RZ, 0x3 ;  /* 0x0000000005057211 */ /* 0x000fe400078f18ff */
[----:B------:R-:W-:Y:S02]  /*10570*/  SHF.L.U32 R4, R0, 0x3, RZ ;  /* 0x0000000300047819 */ /* 0x000fe400000006ff */
[----:B------:R-:W-:Y:S01]  /*10580*/  IADD3 R6, R6, R7, R214 ;  /* 0x0000000706067210 */ /* 0x000fe20007ffe0d6 */
[----:B------:R-:W-:Y:S01]  /*10590*/  IMAD.SHL.U32 R5, R5, 0x400, RZ ;  /* 0x0000040005057824 */ /* 0x000fe200078e00ff */
[----:B------:R-:W-:-:S02]  /*105a0*/  LOP3.LUT R0, R207, 0x38, R4, 0xf8, !PT ;  /* 0x00000038cf007812 */ /* 0x000fc400078ef804 */
        /* <DEDUP_REMOVED lines=17> */
[----:B------:R-:W-:Y:S01]  /*106c0*/  FMUL.FTZ R39, R44, R39 ;  /* 0x000000272c277220 */ /* 0x000fe20000410000 */
[----:B------:R-:W-:Y:S01]  /*106d0*/  FMUL.FTZ R45, R48, R8 ;  /* 0x00000008302d7220 */ /* 0x000fe20000410000 */
[----:B------:R-:W-:Y:S02]  /*106e0*/  HADD2.F32 R9, -RZ, R9.H1_H1 ;  /* 0x30000009ff097230 */ /* 0x000fe40000004100 */
[----:B------:R-:W-:Y:S01]  /*106f0*/  FFMA.FTZ R43, R44, R34, -R43 ;  /* 0x000000222c2b7223 */ /* 0x000fe2000001082b */
[----:B------:R-:W-:-:S02]  /*10700*/  HADD2.F32 R44, -RZ, R27.H0_H0 ;  /* 0x2000001bff2c7230 */ /* 0x000fc40000004100 */
[-C--:B------:R-:W-:Y:S01]  /*10710*/  FMUL.FTZ R30, R51, R40.reuse ;  /* 0x00000028331e7220 */ /* 0x080fe20000410000 */
[C---:B------:R-:W-:Y:S01]  /*10720*/  FMUL.FTZ R40, R49.reuse, R40 ;  /* 0x0000002831287220 */ /* 0x040fe20000410000 */
[----:B------:R-:W-:Y:S02]  /*10730*/  HADD2.F32 R27, -RZ, R27.H1_H1 ;  /* 0x3000001bff1b7230 */ /* 0x000fe40000004100 */
[----:B------:R-:W-:Y:S01]  /*10740*/  FFMA.FTZ R39, R46, R34, R39 ;  /* 0x000000222e277223 */ /* 0x000fe20000010027 */
[C---:B------:R-:W-:Y:S01]  /*10750*/  FMUL.FTZ R47, R44.reuse, R8 ;  /* 0x000000082c2f7220 */ /* 0x040fe20000410000 */
[-C--:B------:R-:W-:Y:S01]  /*10760*/  FFMA.FTZ R8, R44, R4.reuse, -R45 ;  /* 0x000000042c087223 */ /* 0x080fe2000001082d */
[----:B------:R-:W-:Y:S02]  /*10770*/  HADD2.F32 R45, -RZ, R31.H1_H1 ;  /* 0x3000001fff2d7230 */ /* 0x000fe40000004100 */
[-C--:B------:R-:W-:Y:S01]  /*10780*/  FFMA.FTZ R30, R49, R35.reuse, -R30 ;  /* 0x00000023311e7223 */ /* 0x080fe2000001081e */
[----:B------:R-:W-:Y:S01]  /*10790*/  FFMA.FTZ R26, R48, R4, R47 ;  /* 0x00000004301a7223 */ /* 0x000fe2000001002f */
[----:B------:R-:W-:Y:S01]  /*107a0*/  FFMA.FTZ R40, R51, R35, R40 ;  /* 0x0000002333287223 */ /* 0x000fe20000010028 */
[----:B------:R-:W-:-:S02]  /*107b0*/  HADD2.F32 R41, -RZ, R10.H0_H0 ;  /* 0x2000000aff297230 */ /* 0x000fc40000004100 */
[-C--:B------:R-:W-:Y:S01]  /*107c0*/  FMUL.FTZ R4, R45, R9.reuse ;  /* 0x000000092d047220 */ /* 0x080fe20000410000 */
[----:B------:R-:W-:Y:S02]  /*107d0*/  HADD2.F32 R31, -RZ, R28.H0_H0 ;  /* 0x2000001cff1f7230 */ /* 0x000fe40000004100 */
[C---:B------:R-:W-:Y:S01]  /*107e0*/  FMUL.FTZ R34, R27.reuse, R9 ;  /* 0x000000091b227220 */ /* 0x040fe20000410000 */
[----:B------:R-:W-:Y:S02]  /*107f0*/  HADD2.F32 R35, -RZ, R32.H0_H0 ;  /* 0x20000020ff237230 */ /* 0x000fe40000004100 */
[----:B------:R-:W-:Y:S01]  /*10800*/  FFMA.FTZ R9, R27, R5, -R4 ;  /* 0x000000051b097223 */ /* 0x000fe20000010804 */
[----:B------:R-:W-:Y:S02]  /*10810*/  HADD2.F32 R10, -RZ, R10.H1_H1 ;  /* 0x3000000aff0a7230 */ /* 0x000fe40000004100 */
[----:B------:R-:W-:Y:S01]  /*10820*/  FMUL.FTZ R44, R31, R41 ;  /* 0x000000291f2c7220 */ /* 0x000fe20000410000 */
[----:B------:R-:W-:-:S02]  /*10830*/  HADD2.F32 R48, -RZ, R33.H0_H0 ;  /* 0x20000021ff307230 */ /* 0x000fc40000004100 */
[----:B------:R-:W-:Y:S01]  /*10840*/  FMUL.FTZ R4, R35, R41 ;  /* 0x0000002923047220 */ /* 0x000fe20000410000 */
[----:B------:R-:W-:Y:S02]  /*10850*/  HADD2.F32 R46, -RZ, R29.H0_H0 ;  /* 0x2000001dff2e7230 */ /* 0x000fe40000004100 */
[----:B------:R-:W-:Y:S01]  /*10860*/  FFMA.FTZ R27, R45, R5, R34 ;  /* 0x000000052d1b7223 */ /* 0x000fe20000010022 */
[--C-:B------:R-:W-:Y:S02]  /*10870*/  HADD2.F32 R42, -RZ, R11.reuse.H0_H0 ;  /* 0x2000000bff2a7230 */ /* 0x100fe40000004100 */
[-C--:B------:R-:W-:Y:S01]  /*10880*/  FMUL.FTZ R5, R48, R10.reuse ;  /* 0x0000000a30057220 */ /* 0x080fe20000410000 */
[-C--:B------:R-:W-:Y:S01]  /*10890*/  FFMA.FTZ R31, R31, R37.reuse, -R4 ;  /* 0x000000251f1f7223 */ /* 0x080fe20000010804 */
[----:B------:R-:W-:Y:S01]  /*108a0*/  FFMA.FTZ R44, R35, R37, R44 ;  /* 0x00000025232c7223 */ /* 0x000fe2000001002c */
[----:B------:R-:W-:Y:S02]  /*108b0*/  HADD2.F32 R32, -RZ, R32.H1_H1 ;  /* 0x30000020ff207230 */ /* 0x000fe40000004100 */
[----:B------:R-:W-:Y:S01]  /*108c0*/  FMUL.FTZ R35, R46, R10 ;  /* 0x0000000a2e237220 */ /* 0x000fe20000410000 */
[----:B------:R-:W-:-:S02]  /*108d0*/  HADD2.F32 R11, -RZ, R11.H1_H1 ;  /* 0x3000000bff0b7230 */ /* 0x000fc40000004100 */
[----:B------:R-:W-:Y:S01]  /*108e0*/  FFMA.FTZ R10, R46, R6, -R5 ;  /* 0x000000062e0a7223 */ /* 0x000fe20000010805 */
[----:B------:R-:W-:Y:S02]  /*108f0*/  HADD2.F32 R28, -RZ, R28.H1_H1 ;  /* 0x3000001cff1c7230 */ /* 0x000fe40000004100 */
[----:B------:R-:W-:Y:S01]  /*10900*/  FMUL.FTZ R5, R32, R42 ;  /* 0x0000002a20057220 */ /* 0x000fe20000410000 */
[----:B------:R-:W-:Y:S02]  /*10910*/  HADD2.F32 R37, -RZ, R33.H1_H1 ;  /* 0x30000021ff257230 */ /* 0x000fe40000004100 */
[----:B------:R-:W-:Y:S01]  /*10920*/  FFMA.FTZ R35, R48, R6, R35 ;  /* 0x0000000630237223 */ /* 0x000fe20000010023 */
[----:B------:R-:W-:Y:S02]  /*10930*/  HADD2.F32 R33, -RZ, R29.H1_H1 ;  /* 0x3000001dff217230 */ /* 0x000fe40000004100 */
[----:B------:R-:W-:Y:S01]  /*10940*/  FMUL.FTZ R29, R28, R42 ;  /* 0x0000002a1c1d7220 */ /* 0x000fe20000410000 */
[----:B------:R-:W-:-:S02]  /*10950*/  HADD2.F32 R38, -RZ, R7.H0_H0 ;  /* 0x20000007ff267230 */ /* 0x000fc40000004100 */
[-C--:B------:R-:W-:Y:S01]  /*10960*/  FMUL.FTZ R4, R37, R11.reuse ;  /* 0x0000000b25047220 */ /* 0x080fe20000410000 */
[----:B------:R-:W-:Y:S02]  /*10970*/  HADD2.F32 R7, -RZ, R7.H1_H1 ;  /* 0x30000007ff077230 */ /* 0x000fe40000004100 */
[C---:B------:R-:W-:Y:S01]  /*10980*/  FMUL.FTZ R6, R33.reuse, R11 ;  /* 0x0000000b21067220 */ /* 0x040fe20000410000 */
[-C--:B------:R-:W-:Y:S01]  /*10990*/  FFMA.FTZ R11, R28, R38.reuse, -R5 ;  /* 0x000000261c0b7223 */ /* 0x080fe20000010805 */
[----:B------:R-:W-:Y:S01]  /*109a0*/  FFMA.FTZ R29, R32, R38, R29 ;  /* 0x00000026201d7223 */ /* 0x000fe2000001001d */
[-C--:B------:R-:W-:Y:S01]  /*109b0*/  FFMA.FTZ R28, R33, R7.reuse, -R4 ;  /* 0x00000007211c7223 */ /* 0x080fe20000010804 */
        /* <DEDUP_REMOVED lines=11> */
.L_x_3809:
[----:B------:R-:W-:Y:S05]  /*10a70*/  BSYNC B1 ;  /* 0x0000000000017941 */ /* 0x000fea0003800000 */
.L_x_3808:
[----:B------:R-:W-:Y:S05]  /*10a80*/  @P2 BRA `(.L_x_3784) ;  /* 0x0000000400882947 */ /* 0x000fea0003800000 */
[----:B-12---:R-:W-:Y:S01]  /*10a90*/  IMAD.IADD R0, R22, 0x1, R205 ;  /* 0x0000000116007824 */ /* 0x006fe200078e02cd */
[----:B-----5:R-:W-:Y:S01]  /*10aa0*/  R2UR UR4, R59 ;  /* 0x000000003b0472ca */ /* 0x020fe200000e0000 */
[----:B------:R-:W-:Y:S02]  /*10ab0*/  HADD2.F32 R33, -RZ, R3.H0_H0 ;  /* 0x20000003ff217230 */ /* 0x000fe40000004100 */
[--C-:B------:R-:W-:Y:S01]  /*10ac0*/  HADD2.F32 R35, -RZ, R15.reuse.H0_H0 ;  /* 0x2000000fff237230 */ /* 0x100fe20000004100 */
[----:B0-----:R-:W-:Y:S01]  /*10ad0*/  SHF.R.S32.HI R5, RZ, 0x1f, R0 ;  /* 0x0000001fff057819 */ /* 0x001fe20000011400 */
[----:B------:R-:W-:Y:S02]  /*10ae0*/  HADD2.F32 R44, -RZ, R20.H0_H0 ;  /* 0x20000014ff2c7230 */ /* 0x000fe40000004100 */
[----:B------:R-:W-:Y:S01]  /*10af0*/  HADD2.F32 R40, -RZ, R12.H0_H0 ;  /* 0x2000000cff287230 */ /* 0x000fe20000004100 */
[CC--:B------:R-:W-:Y:S01]  /*10b00*/  LEA.HI R4, R5.reuse, R0.reuse, RZ, 0x3 ;  /* 0x0000000005047211 */ /* 0x0c0fe200078f18ff */
[----:B------:R-:W-:Y:S01]  /*10b10*/  HADD2.F32 R46, -RZ, R15.H1_H1 ;  /* 0x3000000fff2e7230 */ /* 0x000fe20000004100 */
[----:B------:R-:W-:Y:S01]  /*10b20*/  LEA.HI R0, R5, R0, RZ, 0x6 ;  /* 0x0000000005007211 */ /* 0x000fe200078f30ff */
[----:B------:R-:W-:Y:S01]  /*10b30*/  HADD2.F32 R42, -RZ, R3.H1_H1 ;  /* 0x30000003ff2a7230 */ /* 0x000fe20000004100 */
[----:B------:R-:W-:Y:S01]  /*10b40*/  SHF.R.S32.HI R6, RZ, 0x3, R4 ;  /* 0x00000003ff067819 */ /* 0x000fe20000011404 */
[----:B------:R-:W-:Y:S01]  /*10b50*/  HADD2.F32 R37, -RZ, R20.H1_H1 ;  /* 0x30000014ff257230 */ /* 0x000fe20000004100 */
[----:B------:R-:W-:Y:S01]  /*10b60*/  SHF.L.U32 R0, R0, 0x7, RZ ;  /* 0x0000000700007819 */ /* 0x000fe200000006ff */
[----:B------:R-:W-:Y:S01]  /*10b70*/  HADD2.F32 R39, -RZ, R21.H0_H0 ;  /* 0x20000015ff277230 */ /* 0x000fe20000004100 */
[----:B------:R-:W-:-:S02]  /*10b80*/  LEA.HI R25, R25, R6, RZ, 0x1d ;  /* 0x0000000619197211 */ /* 0x000fc400078fe8ff */
[----:B------:R-:W-:Y:S02]  /*10b90*/  LOP3.LUT R6, R207, 0x38, R4, 0xf8, !PT ;  /* 0x00000038cf067812 */ /* 0x000fe400078ef804 */
[----:B------:R-:W-:Y:S02]  /*10ba0*/  SHF.R.S32.HI R4, RZ, 0x1f, R25 ;  /* 0x0000001fff047819 */ /* 0x000fe40000011419 */
[----:B------:R-:W-:Y:S01]  /*10bb0*/  LOP3.LUT R5, R0, 0xffffe000, RZ, 0xc0, !PT ;  /* 0xffffe00000057812 */ /* 0x000fe200078ec0ff */
[----:B------:R-:W-:Y:S01]  /*10bc0*/  IMAD.SHL.U32 R0, R25, 0x8, RZ ;  /* 0x0000000819007824 */ /* 0x000fe200078e00ff */
[----:B------:R-:W-:Y:S02]  /*10bd0*/  LEA.HI R4, R4, R25, RZ, 0x3 ;  /* 0x0000001904047211 */ /* 0x000fe400078f18ff */
[----:B------:R-:W-:Y:S02]  /*10be0*/  LOP3.LUT R6, R6, R57, RZ, 0x3c, !PT ;  /* 0x0000003906067212 */ /* 0x000fe400078e3cff */
        /* <DEDUP_REMOVED lines=24> */
[----:B------:R-:W-:Y:S01]  /*10d70*/  FMUL.FTZ R25, R46, R30 ;  /* 0x0000001e2e197220 */ /* 0x000fe20000410000 */
[----:B------:R-:W-:-:S02]  /*10d80*/  HADD2.F32 R33, -RZ, R12.H1_H1 ;  /* 0x3000000cff217230 */ /* 0x000fc40000004100 */
[----:B------:R-:W-:Y:S01]  /*10d90*/  FFMA.FTZ R15, R40, R4, -R15 ;  /* 0x00000004280f7223 */ /* 0x000fe2000001080f */
[--C-:B------:R-:W-:Y:S02]  /*10da0*/  HADD2.F32 R31, -RZ, R10.reuse.H0_H0 ;  /* 0x2000000aff1f7230 */ /* 0x100fe40000004100 */
[----:B------:R-:W-:Y:S01]  /*10db0*/  FMUL.FTZ R29, R42, R30 ;  /* 0x0000001e2a1d7220 */ /* 0x000fe20000410000 */
[----:B------:R-:W-:Y:S01]  /*10dc0*/  FFMA.FTZ R3, R44, R4, R3 ;  /* 0x000000042c037223 */ /* 0x000fe20000010003 */
[----:B------:R-:W-:Y:S01]  /*10dd0*/  FFMA.FTZ R25, R42, R26, -R25 ;  /* 0x0000001a2a197223 */ /* 0x000fe20000010819 */
[----:B------:R-:W-:Y:S02]  /*10de0*/  HADD2.F32 R10, -RZ, R10.H1_H1 ;  /* 0x3000000aff0a7230 */ /* 0x000fe40000004100 */
[-C--:B------:R-:W-:Y:S01]  /*10df0*/  FMUL.FTZ R4, R37, R9.reuse ;  /* 0x0000000925047220 */ /* 0x080fe20000410000 */
[----:B------:R-:W-:Y:S02]  /*10e00*/  HADD2.F32 R35, -RZ, R13.H0_H0 ;  /* 0x2000000dff237230 */ /* 0x000fe40000004100 */
[----:B------:R-:W-:Y:S01]  /*10e10*/  FMUL.FTZ R8, R33, R9 ;  /* 0x0000000921087220 */ /* 0x000fe20000410000 */
[----:B------:R-:W-:-:S02]  /*10e20*/  HADD2.F32 R42, -RZ, R24.H0_H0 ;  /* 0x20000018ff2a7230 */ /* 0x000fc40000004100 */
[-C--:B------:R-:W-:Y:S01]  /*10e30*/  FFMA.FTZ R12, R33, R5.reuse, -R4 ;  /* 0x00000005210c7223 */ /* 0x080fe20000010804 */
[----:B------:R-:W-:Y:S02]  /*10e40*/  HADD2.F32 R40, -RZ, R14.H0_H0 ;  /* 0x2000000eff287230 */ /* 0x000fe40000004100 */
[----:B------:R-:W-:Y:S01]  /*10e50*/  FFMA.FTZ R20, R37, R5, R8 ;  /* 0x0000000525147223 */ /* 0x000fe20000010008 */
[--C-:B------:R-:W-:Y:S02]  /*10e60*/  HADD2.F32 R27, -RZ, R6.reuse.H0_H0 ;  /* 0x20000006ff1b7230 */ /* 0x100fe40000004100 */
[-C--:B------:R-:W-:Y:S01]  /*10e70*/  FMUL.FTZ R4, R39, R31.reuse ;  /* 0x0000001f27047220 */ /* 0x080fe20000410000 */
[----:B------:R-:W-:Y:S02]  /*10e80*/  HADD2.F32 R6, -RZ, R6.H1_H1 ;  /* 0x30000006ff067230 */ /* 0x000fe40000004100 */
[----:B------:R-:W-:Y:S01]  /*10e90*/  FMUL.FTZ R30, R35, R31 ;  /* 0x0000001f231e7220 */ /* 0x000fe20000410000 */
[----:B------:R-:W-:-:S02]  /*10ea0*/  HADD2.F32 R32, -RZ, R11.H0_H0 ;  /* 0x2000000bff207230 */ /* 0x000fc40000004100 */
[-C--:B------:R-:W-:Y:S01]  /*10eb0*/  FMUL.FTZ R5, R42, R10.reuse ;  /* 0x0000000a2a057220 */ /* 0x080fe20000410000 */
        /* <DEDUP_REMOVED lines=18> */
[-C--:B------:R-:W-:Y:S01]  /*10fe0*/  FFMA.FTZ R14, R21, R7.reuse, -R4 ;  /* 0x00000007150e7223 */ /* 0x080fe20000010804 */
        /* <DEDUP_REMOVED lines=12> */
.L_x_3784:
[----:B------:R-:W-:Y:S05]  /*110b0*/  BSYNC B0 ;  /* 0x0000000000007941 */ /* 0x000fea0003800000 */
.L_x_3765:
        /* <DEDUP_REMOVED lines=8> */
.L_x_3763:
[----:B0-23--:R-:W2:Y:S02]  /*11140*/  LDL R0, [R1+0x14] ;  /* 0x0000140001007983 */ /* 0x00dea40000100800 */
[----:B--2---:R-:W-:-:S13]  /*11150*/  R2UR UR4, R0 ;  /* 0x00000000000472ca */ /* 0x004fda00000e0000 */
[----:B------:R-:W-:-:S04]  /*11160*/  MOV R0, UR4 ;  /* 0x0000000400007c02 */ /* 0x000fc80008000f00 */
[----:B------:R-:W-:-:S13]  /*11170*/  ISETP.NE.AND P0, PT, R0, 0x3, PT ;  /* 0x000000030000780c */ /* 0x000fda0003f05270 */
[----:B------:R-:W-:Y:S05]  /*11180*/  @!P0 BRA `(.L_x_3810) ;  /* 0x0000000000048947 */ /* 0x000fea0003800000 */
[----:B------:R-:W-:Y:S01]  /*11190*/  BPT.TRAP 0x1 ;  /* 0x000000040000795c */ /* 0x000fe20000300000 */
.L_x_3810:
[----:B------:R-:W-:Y:S01]  /*111a0*/  IMAD R0, R215, 0x8, R2 ;  /* 0x00000008d7007824 */ /* 0x000fe200078e0202 */
[----:B-1--4-:R-:W-:-:S04]  /*111b0*/  SHF.L.U32 R3, R216, 0x1f, RZ ;  /* 0x0000001fd8037819 */ /* 0x012fc800000006ff */
[----:B------:R0:W1:Y:S01]  /*111c0*/  SYNCS.PHASECHK.TRANS64.TRYWAIT P2, [R0+URZ+0x36830], R3 ;  /* 0x03683003000075a7 */ /* 0x000062000804017f */
[----:B------:R-:W-:Y:S05]  /*111d0*/  @!P0 BRA `(.L_x_3811) ;  /* 0x0000000000048947 */ /* 0x000fea0003800000 */
[----:B------:R-:W-:Y:S01]  /*111e0*/  BPT.TRAP 0x1 ;  /* 0x000000040000795c */ /* 0x000fe20000300000 */
.L_x_3811:
[----:B------:R-:W2:Y:S01]  /*111f0*/  S2R R4, SR_TID.X ;  /* 0x0000000000047919 */ /* 0x000ea20000002100 */
[----:B------:R-:W-:Y:S01]  /*11200*/  IMAD.MOV.U32 R119, RZ, RZ, RZ ;  /* 0x000000ffff777224 */ /* 0x000fe200078e00ff */
[----:B--2---:R-:W-:-:S04]  /*11210*/  LOP3.LUT R4, R4, 0x7f, RZ, 0xc0, !PT ;  /* 0x0000007f04047812 */ /* 0x004fc800078ec0ff */
[----:B------:R-:W-:Y:S01]  /*11220*/  ISETP.NE.AND P1, PT, R4, RZ, PT ;  /* 0x000000ff0400720c */ /* 0x000fe20003f25270 */
[----:B-1----:R-:W-:-:S12]  /*11230*/  @P2 BRA `(.L_x_3812) ;  /* 0x0000000000082947 */ /* 0x002fd80003800000 */
[----:B------:R-:W1:Y:S02]  /*11240*/  SYNCS.PHASECHK.TRANS64.TRYWAIT P2, [R0+URZ+0x36830], R3 ;  /* 0x03683003000075a7 */ /* 0x000e64000804017f */
[----:B-1----:R-:W-:Y:S05]  /*11250*/  @!P2 BRA `(.L_x_3813) ;  /* 0x000001880018a947 */ /* 0x002fea0003800000 */
.L_x_3812:
[----:B------:R-:W-:Y:S05]  /*11260*/  WARPSYNC.ALL ;  /* 0x0000000000007948 */ /* 0x000fea0003800000 */
[----:B------:R-:W-:Y:S01]  /*11270*/  VIADD R4, R2, 0x21400 ;  /* 0x0002140002047836 */ /* 0x000fe20000000000 */
[----:B------:R-:W-:Y:S01]  /*11280*/  R2UR UR24, R36 ;  /* 0x00000000241872ca */ /* 0x000fe200000e0000 */
[----:B------:R-:W-:Y:S01]  /*11290*/  WARPGROUP.ARRIVE ;  /* 0x00000000000079c5 */ /* 0x000fe20000000000 */
[----:B------:R-:W-:Y:S01]  /*112a0*/  MOV R5, 0x40000040 ;  /* 0x4000004000057802 */ /* 0x000fe20000000f00 */
[----:B------:R-:W-:Y:S01]  /*112b0*/  UMOV UR5, 0x40000040 ;  /* 0x4000004000057882 */ /* 0x000fe20000000000 */
[----:B------:R-:W-:Y:S01]  /*112c0*/  SHF.R.U32.HI R4, RZ, 0x4, R4 ;  /* 0x00000004ff047819 */ /* 0x000fe20000011604 */
[----:B------:R-:W-:Y:S01]  /*112d0*/  IMAD.MOV.U32 R7, RZ, RZ, 0x40000040 ;  /* 0x40000040ff077424 */ /* 0x000fe200078e00ff */
[----:B------:R-:W-:Y:S01]  /*112e0*/  R2UR UR7, R5 ;  /* 0x00000000050772ca */ /* 0x000fe200000e0000 */
[----:B------:R-:W-:Y:S01]  /*112f0*/  UMOV UR27, UR5 ;  /* 0x00000005001b7c82 */ /* 0x000fe20008000000 */
[----:B------:R-:W-:Y:S01]  /*11300*/  LOP3.LUT R4, R4, 0x3fff, RZ, 0xc0, !PT ;  /* 0x00003fff04047812 */ /* 0x000fe200078ec0ff */
[----:B------:R-:W-:Y:S01]  /*11310*/  UMOV UR17, UR27 ;  /* 0x0000001b00117c82 */ /* 0x000fe20008000000 */
[----:B------:R-:W-:Y:S01]  /*11320*/  R2UR UR19, R7 ;  /* 0x00000000071372ca */ /* 0x000fe200000e0000 */
[----:B------:R-:W-:Y:S01]  /*11330*/  UMOV UR21, UR27 ;  /* 0x0000001b00157c82 */ /* 0x000fe20008000000 */
[----:B------:R-:W-:Y:S01]  /*11340*/  LOP3.LUT R218, R4, 0x10000, RZ, 0xfc, !PT ;  /* 0x0001000004da7812 */ /* 0x000fe200078efcff */
[----:B------:R-:W-:Y:S01]  /*11350*/  ULOP3.LUT UR24, UR24, 0x10000, URZ, 0xfc, !UPT ;  /* 0x0001000018187892 */ /* 0x000fe2000f8efc3f */
[----:B------:R-:W-:Y:S01]  /*11360*/  MOV R9, 0x40000040 ;  /* 0x4000004000097802 */ /* 0x000fe20000000f00 */
[----:B------:R-:W-:Y:S01]  /*11370*/  IMAD.MOV.U32 R7, RZ, RZ, 0x40000040 ;  /* 0x40000040ff077424 */ /* 0x000fe200078e00ff */
[----:B------:R-:W-:Y:S01]  /*11380*/  UMOV UR9, UR27 ;  /* 0x0000001b00097c82 */ /* 0x000fe20008000000 */
[----:B------:R-:W-:Y:S01]  /*11390*/  IMAD R4, R215, 0xa80, R218 ;  /* 0x00000a80d7047824 */ /* 0x000fe200078e02da */
[----:B------:R-:W-:Y:S01]  /*113a0*/  R2UR UR23, R9 ;  /* 0x00000000091772ca */ /* 0x000fe200000e0000 */
[----:B------:R-:W-:Y:S01]  /*113b0*/  IMAD.U32 R13, RZ, RZ, UR5 ;  /* 0x00000005ff0d7e24 */ /* 0x000fe2000f8e00ff */
[----:B------:R-:W-:Y:S01]  /*113c0*/  UMOV UR4, UR24 ;  /* 0x0000001800047c82 */ /* 0x000fe20008000000 */
[C---:B------:R-:W-:Y:S01]  /*113d0*/  VIADD R6, R4.reuse, 0x80 ;  /* 0x0000008004067836 */ /* 0x040fe20000000000 */
[C---:B------:R-:W-:Y:S01]  /*113e0*/  R2UR UR6, R4.reuse ;  /* 0x00000000040672ca */ /* 0x040fe200000e0000 */
[----:B------:R-:W-:Y:S01]  /*113f0*/  UMOV UR26, UR4 ;  /* 0x00000004001a7c82 */ /* 0x000fe20008000000 */
[----:B------:R-:W-:Y:S01]  /*11400*/  IADD3 R8, R4, 0x100, RZ ;  /* 0x0000010004087810 */ /* 0x000fe20007ffe0ff */
[----:B------:R-:W-:Y:S01]  /*11410*/  UMOV UR16, UR26 ;  /* 0x0000001a00107c82 */ /* 0x000fe20008000000 */
[----:B------:R-:W-:Y:S01]  /*11420*/  R2UR UR18, R6 ;  /* 0x00000000061272ca */ /* 0x000fe200000e0000 */
[----:B------:R-:W-:Y:S01]  /*11430*/  UMOV UR20, UR26 ;  /* 0x0000001a00147c82 */ /* 0x000fe20008000000 */
[----:B------:R-:W-:Y:S01]  /*11440*/  R2UR UR22, R8 ;  /* 0x00000000081672ca */ /* 0x000fe200000e0000 */
[C---:B------:R-:W-:Y:S01]  /*11450*/  VIADD R6, R4.reuse, 0x180 ;  /* 0x0000018004067836 */ /* 0x040fe20000000000 */
[----:B------:R-:W-:Y:S01]  /*11460*/  UMOV UR8, UR26 ;  /* 0x0000001a00087c82 */ /* 0x000fe20008000000 */
[----:B------:R-:W-:Y:S01]  /*11470*/  IMAD.U32 R12, RZ, RZ, UR4 ;  /* 0x00000004ff0c7e24 */ /* 0x000fe2000f8e00ff */
[----:B------:R-:W-:Y:S01]  /*11480*/  MOV R9, 0x40000040 ;  /* 0x4000004000097802 */ /* 0x000fe20000000f00 */
[----:B------:R-:W-:Y:S01]  /*11490*/  VIADD R10, R4, 0x200 ;  /* 0x00000200040a7836 */ /* 0x000fe20000000000 */
[----:B------:R-:W-:Y:S01]  /*114a0*/  UMOV UR12, UR26 ;  /* 0x0000001a000c7c82 */ /* 0x000fe20008000000 */
[----:B------:R-:W-:Y:S01]  /*114b0*/  HGMMA.64x16x16.F32 R72, gdesc[UR4], RZ, !UPT, gsb0 ;  /* 0x00200000044879f0 */ /* 0x000fe2000c0008ff */
[----:B------:R-:W-:Y:S01]  /*114c0*/  R2UR UR6, R6 ;  /* 0x00000000060672ca */ /* 0x000fe200000e0000 */
[----:B------:R-:W-:Y:S01]  /*114d0*/  UMOV UR4, UR26 ;  /* 0x0000001a00047c82 */ /* 0x000fe20008000000 */
[----:B------:R-:W-:Y:S01]  /*114e0*/  R2UR UR7, R7 ;  /* 0x00000000070772ca */ /* 0x000fe200000e0000 */
[----:B------:R-:W-:Y:S01]  /*114f0*/  UMOV UR5, UR27 ;  /* 0x0000001b00057c82 */ /* 0x000fe20008000000 */
[----:B------:R-:W-:Y:S01]  /*11500*/  IMAD.MOV.U32 R11, RZ, RZ, 0x40000040 ;  /* 0x40000040ff0b7424 */ /* 0x000fe200078e00ff */
[----:B------:R-:W-:Y:S01]  /*11510*/  R2UR UR10, R10 ;  /* 0x000000000a0a72ca */ /* 0x000fe200000e0000 */
[C---:B------:R-:W-:Y:S01]  /*11520*/  VIADD R8, R4.reuse, 0x280 ;  /* 0x0000028004087836 */ /* 0x040fe20000000000 */
[----:B------:R-:W-:Y:S01]  /*11530*/  R2UR UR15, R9 ;  /* 0x00000000090f72ca */ /* 0x000fe200000e0000 */
[----:B------:R-:W-:Y:S01]  /*11540*/  UMOV UR13, UR27 ;  /* 0x0000001b000d7c82 */ /* 0x000fe20008000000 */
[----:B------:R-:W-:Y:S01]  /*11550*/  R2UR UR11, R11 ;  /* 0x000000000b0b72ca */ /* 0x000fe200000e0000 */
[----:B------:R-:W-:Y:S01]  /*11560*/  VIADD R6, R4, 0x300 ;  /* 0x0000030004067836 */ /* 0x000fe20000000000 */
[----:B------:R-:W-:Y:S01]  /*11570*/  R2UR UR14, R8 ;  /* 0x00000000080e72ca */ /* 0x000fe200000e0000 */
[----:B------:R-:W-:Y:S01]  /*11580*/  IMAD.MOV.U32 R7, RZ, RZ, 0x40000040 ;  /* 0x40000040ff077424 */ /* 0x000fe200078e00ff */
[----:B------:R-:W-:Y:S01]  /*11590*/  MOV R9, 0x40000040 ;  /* 0x4000004000097802 */ /* 0x000fe20000000f00 */
[C---:B------:R-:W-:Y:S01]  /*115a0*/  VIADD R8, R4.reuse, 0x2 ;  /* 0x0000000204087836 */ /* 0x040fe20000000000 */
[----:B------:R-:W-:Y:S01]  /*115b0*/  UMOV UR29, 0x40000040 ;  /* 0x40000040001d7882 */ /* 0x000fe20000000000 */
[----:B------:R-:W-:Y:S01]  /*115c0*/  IADD3 R10, R4, 0x102, RZ ;  /* 0x00000102040a7810 */ /* 0x000fe20007ffe0ff */
[----:B------:R2:W-:Y:S01]  /*115d0*/  STL.64 [R1+0x48], R12 ;  /* 0x0000480c01007387 */ /* 0x0005e20000100a00 */
[----:B------:R-:W-:Y:S01]  /*115e0*/  R2UR UR31, R9 ;  /* 0x00000000091f72ca */ /* 0x000fe200000e0000 */
[----:B------:R-:W-:Y:S01]  /*115f0*/  IMAD.MOV.U32 R9, RZ, RZ, 0x40000040 ;  /* 0x40000040ff097424 */ /* 0x000fe200078e00ff */
[----:B------:R-:W-:Y:S01]  /*11600*/  R2UR UR30, R8 ;  /* 0x00000000081e72ca */ /* 0x000fe200000e0000 */
[----:B------:R-:W-:Y:S01]  /*11610*/  VIADD R8, R4, 0x182 ;  /* 0x0000018204087836 */ /* 0x000fe20000000000 */
[----:B------:R-:W-:Y:S01]  /*11620*/  MOV R11, 0x40000040 ;  /* 0x40000040000b7802 */ /* 0x000fe20000000f00 */
[----:B------:R-:W-:Y:S01]  /*11630*/  UIADD3 UR52, UR24, 0x406, URZ ;  /* 0x0000040618347890 */ /* 0x000fe2000fffe03f */
[----:B01----:R-:W-:Y:S01]  /*11640*/  P2R R3, PR, RZ, 0x1 ;  /* 0x00000001ff037803 */ /* 0x003fe20000000000 */
[----:B------:R-:W-:Y:S01]  /*11650*/  UMOV UR53, 0x40000040 ;  /* 0x4000004000357882 */ /* 0x000fe20000000000 */
[----:B------:R-:W-:Y:S01]  /*11660*/  UIADD3 UR48, UR24, 0x800, URZ ;  /* 0x0000080018307890 */ /* 0x000fe2000fffe03f */
[----:B------:R-:W-:Y:S01]  /*11670*/  BSSY B0, `(.L_x_3814) ;  /* 0x0000a94000007945 */ /* 0x000fe20003800000 */
[----:B------:R-:W-:Y:S01]  /*11680*/  UMOV UR49, 0x40000040 ;  /* 0x4000004000317882 */ /* 0x000fe20000000000 */
[----:B--2---:R-:W-:Y:S01]  /*11690*/  IMAD.U32 R13, RZ, RZ, UR29 ;  /* 0x0000001dff0d7e24 */ /* 0x004fe2000f8e00ff */
[----:B------:R-:W-:Y:S01]  /*116a0*/  UIADD3 UR44, UR24, 0x802, URZ ;  /* 0x00000802182c7890 */ /* 0x000fe2000fffe03f */
[--C-:B------:R-:W-:Y:S01]  /*116b0*/  IMAD.MOV.U32 R118, RZ, RZ, R119.reuse ;  /* 0x000000ffff767224 */ /* 0x100fe200078e0077 */
[----:B------:R-:W-:Y:S01]  /*116c0*/  UMOV UR45, 0x40000040 ;  /* 0x40000040002d7882 */ /* 0x000fe20000000000 */
[----:B------:R-:W-:Y:S01]  /*116d0*/  UIADD3 UR40, UR24, 0x804, URZ ;  /* 0x0000080418287890 */ /* 0x000fe2000fffe03f */
[--C-:B------:R-:W-:Y:S01]  /*116e0*/  IMAD.MOV.U32 R117, RZ, RZ, R119.reuse ;  /* 0x000000ffff757224 */ /* 0x100fe200078e0077 */
[----:B------:R-:W-:Y:S01]  /*116f0*/  UMOV UR41, 0x40000040 ;  /* 0x4000004000297882 */ /* 0x000fe20000000000 */
[----:B------:R-:W-:Y:S01]  /*11700*/  UIADD3 UR36, UR24, 0x806, URZ ;  /* 0x0000080618247890 */ /* 0x000fe2000fffe03f */
[----:B------:R-:W-:Y:S01]  /*11710*/  MOV R116, R119 ;  /* 0x0000007700747202 */ /* 0x000fe20000000f00 */
[----:B------:R-:W-:Y:S01]  /*11720*/  UMOV UR37, 0x40000040 ;  /* 0x4000004000257882 */ /* 0x000fe20000000000 */
        /* <DEDUP_REMOVED lines=12> */
[----:B------:R-:W-:Y:S01]  /*117f0*/  R2UR UR18, R6 ;  /* 0x00000000061272ca */ /* 0x000fe200000e0000 */
[----:B------:R-:W-:Y:S01]  /*11800*/  UMOV UR16, UR26 ;  /* 0x0000001a00107c82 */ /* 0x000fe20008000000 */
[----:B------:R-:W-:Y:S01]  /*11810*/  R2UR UR19, R7 ;  /* 0x00000000071372ca */ /* 0x000fe200000e0000 */
[----:B------:R-:W-:Y:S01]  /*11820*/  UMOV UR17, UR27 ;  /* 0x0000001b00117c82 */ /* 0x000fe20008000000 */
[----:B------:R-:W-:Y:S01]  /*11830*/  VIADD R6, R4, 0x82 ;  /* 0x0000008204067836 */ /* 0x000fe20000000000 */
[----:B------:R-:W-:Y:S01]  /*11840*/  UMOV UR27, UR29 ;  /* 0x0000001d001b7c82 */ /* 0x000fe20008000000 */
[----:B------:R-:W-:-:S02]  /*11850*/  IMAD.MOV.U32 R7, RZ, RZ, 0x40000040 ;  /* 0x40000040ff077424 */ /* 0x000fc400078e00ff */
        /* <DEDUP_REMOVED lines=10> */
[----:B-----5:R-:W-:-:S06]  /*11900*/  WARPGROUP.ARRIVE ;  /* 0x00000000000079c5 */ /* 0x020fcc0000000000 */
[----:B------:R-:W-:Y:S01]  /*11910*/  HGMMA.64x16x16.F32 R56, gdesc[UR20], RZ, !UPT, gsb0 ;  /* 0x00200000143879f0 */ /* 0x000fe2000c0008ff */
[----:B------:R-:W-:Y:S01]  /*11920*/  R2UR UR22, R10 ;  /* 0x000000000a1672ca */ /* 0x000fe200000e0000 */
[----:B------:R-:W-:Y:S01]  /*11930*/  UMOV UR21, UR27 ;  /* 0x0000001b00157c82 */ /* 0x000fe20008000000 */
[----:B------:R-:W-:Y:S01]  /*11940*/  R2UR UR23, R11 ;  /* 0x000000000b1772ca */ /* 0x000fe200000e0000 */
[----:B------:R-:W-:Y:S01]  /*11950*/  VIADD R10, R4, 0x282 ;  /* 0x00000282040a7836 */ /* 0x000fe20000000000 */
[----:B------:R-:W-:Y:S01]  /*11960*/  MOV R11, 0x40000040 ;  /* 0x40000040000b7802 */ /* 0x000fe20000000f00 */
[----:B------:R-:W-:Y:S02]  /*11970*/  WARPGROUP.DEPBAR.LE gsb0, 0x0 ;  /* 0x00008000000079c5 */ /* 0x000fe40000010000 */
[----:B------:R-:W-:-:S06]  /*11980*/  WARPGROUP.ARRIVE ;  /* 0x00000000000079c5 */ /* 0x000fcc0000000000 */
[----:B------:R-:W-:Y:S01]  /*11990*/  HGMMA.64x16x16.F32 R48, gdesc[UR4], RZ, !UPT, gsb0 ;  /* 0x00200000043079f0 */ /* 0x000fe2000c0008ff */
[----:B------:R-:W-:Y:S01]  /*119a0*/  UIADD3 UR4, UR24, 0x2, URZ ;  /* 0x0000000218047890 */ /* 0x000fe2000fffe03f */
[----:B------:R-:W-:Y:S01]  /*119b0*/  R2UR UR6, R8 ;  /* 0x00000000080672ca */ /* 0x000fe200000e0000 */
[----:B------:R-:W-:Y:S01]  /*119c0*/  UMOV UR5, UR27 ;  /* 0x0000001b00057c82 */ /* 0x000fe20008000000 */
[----:B------:R-:W-:Y:S01]  /*119d0*/  R2UR UR7, R9 ;  /* 0x00000000090772ca */ /* 0x000fe200000e0000 */
[----:B------:R-:W-:Y:S01]  /*119e0*/  VIADD R8, R4, 0x4 ;  /* 0x0000000404087836 */ /* 0x000fe20000000000 */
[----:B------:R-:W-:Y:S02]  /*119f0*/  MOV R9, 0x40000040 ;  /* 0x4000004000097802 */ /* 0x000fe40000000f00 */
[----:B------:R-:W-:Y:S02]  /*11a00*/  UMOV UR28, UR4 ;  /* 0x00000004001c7c82 */ /* 0x000fe40008000000 */
[----:B------:R-:W-:Y:S01]  /*11a10*/  UMOV UR26, UR28 ;  /* 0x0000001c001a7c82 */ /* 0x000fe20008000000 */
[----:B------:R-:W-:Y:S01]  /*11a20*/  IMAD.U32 R12, RZ, RZ, UR28 ;  /* 0x0000001cff0c7e24 */ /* 0x000fe2000f8e00ff */
[----:B------:R-:W-:Y:S01]  /*11a30*/  UMOV UR20, UR26 ;  /* 0x0000001a00147c82 */ /* 0x000fe20008000000 */
[----:B------:R-:W-:-:S03]  /*11a40*/  UMOV UR4, UR26 ;  /* 0x0000001a00047c82 */ /* 0x000fc60008000000 */
[----:B------:R0:W-:Y:S01]  /*11a50*/  STL.64 [R1+0x40], R12 ;  /* 0x0000400c01007387 */ /* 0x0001e20000100a00 */
        /* <DEDUP_REMOVED lines=12> */
[----:B------:R-:W-:Y:S02]  /*11b20*/  IADD3 R10, R4, 0x104, RZ ;  /* 0x00000104040a7810 */ /* 0x000fe40007ffe0ff */
        /* <DEDUP_REMOVED lines=31> */
[----:B------:R-:W-:Y:S01]  /*11d20*/  UMOV UR27, UR29 ;  /* 0x0000001d001b7c82 */ /* 0x000fe20008000000 */
[----:B------:R-:W-:Y:S01]  /*11d30*/  IMAD.MOV.U32 R7, RZ, RZ, 0x40000040 ;  /* 0x40000040ff077424 */ /* 0x000fe200078e00ff */
[----:B------:R-:W-:Y:S02]  /*11d40*/  WARPGROUP.DEPBAR.LE gsb0, 0x0 ;  /* 0x00008000000079c5 */ /* 0x000fe40000010000 */
[----:B------:R-:W-:-:S06]  /*11d50*/  WARPGROUP.ARRIVE ;  /* 0x00000000000079c5 */ /* 0x000fcc0000000000 */
[----:B------:R-:W-:Y:S01]  /*11d60*/  HGMMA.64x16x16.F32 R56, gdesc[UR20], R56, gsb0 ;  /* 0x00200000143879f0 */ /* 0x000fe20008000838 */
[----:B------:R-:W-:Y:S01]  /*11d70*/  R2UR UR22, R10 ;  /* 0x000000000a1672ca */ /* 0x000fe200000e0000 */
[----:B------:R-:W-:Y:S01]  /*11d80*/  UMOV UR21, UR27 ;  /* 0x0000001b00157c82 */ /* 0x000fe20008000000 */
[----:B------:R-:W-:Y:S01]  /*11d90*/  R2UR UR23, R11 ;  /* 0x000000000b1772ca */ /* 0x000fe200000e0000 */
[----:B------:R-:W-:Y:S01]  /*11da0*/  VIADD R10, R4, 0x284 ;  /* 0x00000284040a7836 */ /* 0x000fe20000000000 */
[----:B------:R-:W-:Y:S01]  /*11db0*/  MOV R11, 0x40000040 ;  /* 0x40000040000b7802 */ /* 0x000fe20000000f00 */
[----:B------:R-:W-:Y:S02]  /*11dc0*/  WARPGROUP.DEPBAR.LE gsb0, 0x0 ;  /* 0x00008000000079c5 */ /* 0x000fe40000010000 */
[----:B------:R-:W-:-:S06]  /*11dd0*/  WARPGROUP.ARRIVE ;  /* 0x00000000000079c5 */ /* 0x000fcc0000000000 */
[----:B------:R-:W-:Y:S01]  /*11de0*/  HGMMA.64x16x16.F32 R48, gdesc[UR4], R48, gsb0 ;  /* 0x00200000043079f0 */ /* 0x000fe20008000830 */
        /* <DEDUP_REMOVED lines=14> */
[----:B------:R-:W-:Y:S01]  /*11ed0*/  HGMMA.64x16x16.F32 R40, gdesc[UR8], R40, gsb0 ;  /* 0x00200000082879f0 */ /* 0x000fe20008000828 */
        /* <DEDUP_REMOVED lines=269> */
[----:B------:R-:W-:Y:S01]  /*12fb0*/  R2UR UR54, R8 ;  /* 0x00000000083672ca */ /* 0x000fe200000e0000 */
[----:B------:R-:W-:Y:S01]  /*12fc0*/  UMOV UR20, UR26 ;  /* 0x0000001a00147c82 */ /* 0x000fe20008000000 */
[----:B------:R-:W-:Y:S01]  /*12fd0*/  UMOV UR4, UR26 ;  /* 0x0000001a00047c82 */ /* 0x000fe20008000000 */
[----:B------:R-:W-:Y:S01]  /*12fe0*/  R2UR UR55, R9 ;  /* 0x00000000093772ca */ /* 0x000fe200000e0000 */
[----:B------:R-:W-:Y:S01]  /*12ff0*/  IMAD.U32 R12, RZ, RZ, UR28 ;  /* 0x0000001cff0c7e24 */ /* 0x000fe2000f8e00ff */
[----:B------:R-:W-:-:S02]  /*13000*/  IADD3 R8, R4, 0x506, RZ ;  /* 0x0000050604087810 */ /* 0x000fc40007ffe0ff */
[----:B------:R-:W-:Y:S02]  /*13010*/  MOV R9, 0x40000040 ;  /* 0x4000004000097802 */ /* 0x000fe40000000f00 */
        /* <DEDUP_REMOVED lines=86> */
[----:B------:R-:W-:Y:S02]  /*13580*/  R2UR UR11, R11 ;  /* 0x000000000b0b72ca */ /* 0x000fe400000e0000 */
[----:B------:R-:W-:Y:S02]  /*13590*/  IADD3 R10, R4, 0x800, RZ ;  /* 0x00000800040a7810 */ /* 0x000fe40007ffe0ff */
[----:B------:R-:W-:Y:S01]  /*135a0*/  MOV R11, 0x40000040 ;  /* 0x40000040000b7802 */ /* 0x000fe20000000f00 */
        /* <DEDUP_REMOVED lines=27> */
[----:B------:R-:W-:Y:S02]  /*13760*/  R2UR UR47, R9 ;  /* 0x00000000092f72ca */ /* 0x000fe400000e0000 */
[----:B------:R-:W-:Y:S02]  /*13770*/  IADD3 R8, R4, 0x882, RZ ;  /* 0x0000088204087810 */ /* 0x000fe40007ffe0ff */
[----:B------:R-:W-:Y:S01]  /*13780*/  MOV R9, 0x40000040 ;  /* 0x4000004000097802 */ /* 0x000fe20000000f00 */
        /* <DEDUP_REMOVED lines=164> */
[----:B------:R-:W-:Y:S02]  /*141d0*/  ULDC UR8, c[0x0][0x9d8] ;  /* 0x0002760000087ab9 */ /* 0x000fe40000000800 */
        /* <DEDUP_REMOVED lines=20> */
[----:B------:R-:W-:Y:S03]  /*14320*/  HGMMA.64x16x16.F32 R72, gdesc[UR36], R72, gsb0 ;  /* 0x00200000244879f0 */ /* 0x000fe60008000848 */
[----:B------:R-:W-:Y:S02]  /*14330*/  WARPGROUP.DEPBAR.LE gsb0, 0x0 ;  /* 0x00008000000079c5 */ /* 0x000fe40000010000 */
[----:B------:R-:W-:Y:S01]  /*14340*/  WARPGROUP.ARRIVE ;  /* 0x00000000000079c5 */ /* 0x000fe20000000000 */
[----:B------:R-:W-:Y:S01]  /*14350*/  FMUL.FTZ R9, R72, UR8 ;  /* 0x0000000848097c20 */ /* 0x000fe20008410000 */
[----:B------:R-:W-:Y:S01]  /*14360*/  FMUL.FTZ R10, R73, UR8 ;  /* 0x00000008490a7c20 */ /* 0x000fe20008410000 */
[----:B------:R-:W-:Y:S01]  /*14370*/  FMUL.FTZ R8, R74, UR8 ;  /* 0x000000084a087c20 */ /* 0x000fe20008410000 */
[----:B------:R-:W-:Y:S01]  /*14380*/  FMUL.FTZ R11, R76, UR8 ;  /* 0x000000084c0b7c20 */ /* 0x000fe20008410000 */
[----:B0-----:R-:W-:Y:S01]  /*14390*/  FMUL.FTZ R12, R75, UR8 ;  /* 0x000000084b0c7c20 */ /* 0x001fe20008410000 */
[----:B------:R-:W-:Y:S01]  /*143a0*/  HGMMA.64x16x16.F32 R64, gdesc[UR4], R64, gsb0 ;  /* 0x00200000044079f0 */ /* 0x000fe20008000840 */
[----:B------:R-:W-:Y:S01]  /*143b0*/  R2UR UR6, R6 ;  /* 0x00000000060672ca */ /* 0x000fe200000e0000 */
[----:B------:R-:W-:Y:S01]  /*143c0*/  UMOV UR4, UR36 ;  /* 0x0000002400047c82 */ /* 0x000fe20008000000 */
[----:B------:R-:W-:Y:S01]  /*143d0*/  R2UR UR7, R7 ;  /* 0x00000000070772ca */ /* 0x000fe200000e0000 */
[----:B------:R-:W-:Y:S01]  /*143e0*/  UMOV UR5, UR37 ;  /* 0x0000002500057c82 */ /* 0x000fe20008000000 */
[----:B------:R-:W-:Y:S01]  /*143f0*/  VIADD R6, R4, 0x886 ;  /* 0x0000088604067836 */ /* 0x000fe20000000000 */
[----:B------:R-:W0:Y:S01]  /*14400*/  MUFU.TANH R9, R9 ;  /* 0x0000000900097308 */ /* 0x000e220000002400 */
[----:B------:R-:W-:-:S02]  /*14410*/  IMAD.MOV.U32 R7, RZ, RZ, 0x40000040 ;  /* 0x40000040ff077424 */ /* 0x000fc400078e00ff */
[----:B------:R-:W-:Y:S01]  /*14420*/  FMUL.FTZ R13, R77, UR8 ;  /* 0x000000084d0d7c20 */ /* 0x000fe20008410000 */
[----:B------:R-:W-:Y:S01]  /*14430*/  FMUL.FTZ R20, R78, UR8 ;  /* 0x000000084e147c20 */ /* 0x000fe20008410000 */
[----:B------:R-:W-:Y:S01]  /*14440*/  FMUL.FTZ R14, R79, UR8 ;  /* 0x000000084f0e7c20 */ /* 0x000fe20008410000 */
[----:B------:R-:W-:Y:S02]  /*14450*/  IMAD.MOV.U32 R79, RZ, RZ, R119 ;  /* 0x000000ffff4f7224 */ /* 0x000fe400078e0077 */
        /* <DEDUP_REMOVED lines=13> */
[----:B------:R-:W-:Y:S01]  /*14530*/  R2UR UR6, R6 ;  /* 0x00000000060672ca */ /* 0x000fe200000e0000 */
[----:B------:R-:W-:Y:S01]  /*14540*/  UMOV UR4, UR36 ;  /* 0x0000002400047c82 */ /* 0x000fe20008000000 */
[----:B------:R-:W-:Y:S01]  /*14550*/  R2UR UR7, R7 ;  /* 0x00000000070772ca */ /* 0x000fe200000e0000 */
[----:B------:R-:W-:Y:S01]  /*14560*/  UMOV UR5, UR37 ;  /* 0x0000002500057c82 */ /* 0x000fe20008000000 */
[----:B------:R-:W-:Y:S01]  /*14570*/  VIADD R6, R4, 0x906 ;  /* 0x0000090604067836 */ /* 0x000fe20000000000 */
[----:B------:R-:W-:Y:S01]  /*14580*/  MOV R7, 0x40000040 ;  /* 0x4000004000077802 */ /* 0x000fe20000000f00 */
[----:B------:R-:W4:Y:S01]  /*14590*/  MUFU.TANH R15, R15 ;  /* 0x0000000f000f7308 */ /* 0x000f220000002400 */
[----:B------:R-:W-:Y:S01]  /*145a0*/  FMUL.FTZ R66, R67, UR8 ;  /* 0x0000000843427c20 */ /* 0x000fe20008410000 */
[----:B------:R-:W-:Y:S01]  /*145b0*/  FMUL.FTZ R65, R69, UR8 ;  /* 0x0000000845417c20 */ /* 0x000fe20008410000 */
[----:B------:R-:W-:Y:S01]  /*145c0*/  FMUL.FTZ R70, R70, UR8 ;  /* 0x0000000846467c20 */ /* 0x000fe20008410000 */
[----:B------:R-:W-:-:S04]  /*145d0*/  FMUL.FTZ R71, R71, UR8 ;  /* 0x0000000847477c20 */ /* 0x000fc80008410000 */
[----:B------:R-:W4:Y:S08]  /*145e0*/  MUFU.TANH R21, R21 ;  /* 0x0000001500157308 */ /* 0x000f300000002400 */
[----:B------:R-:W4:Y:S08]  /*145f0*/  MUFU.TANH R20, R20 ;  /* 0x0000001400147308 */ /* 0x000f300000002400 */
[----:B------:R-:W4:Y:S08]  /*14600*/  MUFU.TANH R64, R64 ;  /* 0x0000004000407308 */ /* 0x000f300000002400 */
[----:B------:R-:W4:Y:S08]  /*14610*/  MUFU.TANH R14, R14 ;  /* 0x0000000e000e7308 */ /* 0x000f300000002400 */
[----:B------:R-:W4:Y:S01]  /*14620*/  MUFU.TANH R65, R65 ;  /* 0x0000004100417308 */ /* 0x000f220000002400 */
[----:B------:R-:W-:-:S02]  /*14630*/  WARPGROUP.DEPBAR.LE gsb0, 0x0 ;  /* 0x00008000000079c5 */ /* 0x000fc40000010000 */
[----:B------:R-:W-:Y:S01]  /*14640*/  WARPGROUP.ARRIVE ;  /* 0x00000000000079c5 */ /* 0x000fe20000000000 */
[----:B0-----:R-:W-:Y:S01]  /*14650*/  FMUL.FTZ R5, R59, UR8 ;  /* 0x000000083b057c20 */ /* 0x001fe20008410000 */
        /* <DEDUP_REMOVED lines=9> */
[----:B------:R-:W-:-:S02]  /*146f0*/  VIADD R6, R4, 0x986 ;  /* 0x0000098604067836 */ /* 0x000fc40000000000 */
[----:B------:R-:W-:Y:S01]  /*14700*/  FMUL.FTZ R69, R60, UR8 ;  /* 0x000000083c457c20 */ /* 0x000fe20008410000 */
[----:B------:R-:W-:Y:S01]  /*14710*/  IMAD.MOV.U32 R7, RZ, RZ, 0x40000040 ;  /* 0x40000040ff077424 */ /* 0x000fe200078e00ff */
[----:B------:R-:W-:Y:S01]  /*14720*/  MUFU.TANH R73, R58 ;  /* 0x0000003a00497308 */ /* 0x000fe20000002400 */
[----:B------:R-:W-:Y:S02]  /*14730*/  VIADD R4, R4, 0xa06 ;  /* 0x00000a0604047836 */ /* 0x000fe40000000000 */
[----:B------:R-:W-:Y:S01]  /*14740*/  FMUL.FTZ R62, R62, UR8 ;  /* 0x000000083e3e7c20 */ /* 0x000fe20008410000 */
[----:B------:R-:W-:Y:S01]  /*14750*/  FMUL.FTZ R59, R61, UR8 ;  /* 0x000000083d3b7c20 */ /* 0x000fe20008410000 */
[----:B------:R-:W-:-:S03]  /*14760*/  FMUL.FTZ R63, R63, UR8 ;  /* 0x000000083f3f7c20 */ /* 0x000fc60008410000 */
[----:B------:R-:W4:Y:S08]  /*14770*/  MUFU.TANH R67, R67 ;  /* 0x0000004300437308 */ /* 0x000f300000002400 */
[----:B------:R-:W4:Y:S08]  /*14780*/  MUFU.TANH R66, R66 ;  /* 0x0000004200427308 */ /* 0x000f300000002400 */
[----:B------:R-:W4:Y:S08]  /*14790*/  MUFU.TANH R57, R57 ;  /* 0x0000003900397308 */ /* 0x000f300000002400 */
[----:B------:R-:W-:Y:S08]  /*147a0*/  MUFU.TANH R61, R62 ;  /* 0x0000003e003d7308 */ /* 0x000ff00000002400 */
[----:B------:R-:W4:Y:S01]  /*147b0*/  MUFU.TANH R70, R70 ;  /* 0x0000004600467308 */ /* 0x000f220000002400 */
[----:B------:R-:W-:-:S02]  /*147c0*/  WARPGROUP.DEPBAR.LE gsb0, 0x0 ;  /* 0x00008000000079c5 */ /* 0x000fc40000010000 */
[----:B------:R-:W-:Y:S01]  /*147d0*/  WARPGROUP.ARRIVE ;  /* 0x00000000000079c5 */ /* 0x000fe20000000000 */
[----:B0-----:R-:W-:Y:S01]  /*147e0*/  FMUL.FTZ R5, R50, UR8 ;  /* 0x0000000832057c20 */ /* 0x001fe20008410000 */
[----:B------:R-:W-:-:S03]  /*147f0*/  FMUL.FTZ R54, R54, UR8 ;  /* 0x0000000836367c20 */ /* 0x000fc60008410000 */
[----:B------:R-:W0:Y:S01]  /*14800*/  MUFU.TANH R69, R69 ;  /* 0x0000004500457308 */ /* 0x000e220000002400 */
[----:B------:R-:W-:Y:S01]  /*14810*/  FMUL.FTZ R48, R48, UR8 ;  /* 0x0000000830307c20 */ /* 0x000fe20008410000 */
[----:B------:R-:W-:Y:S01]  /*14820*/  FMUL.FTZ R49, R49, UR8 ;  /* 0x0000000831317c20 */ /* 0x000fe20008410000 */
[----:B------:R-:W-:Y:S01]  /*14830*/  HGMMA.64x16x16.F32 R40, gdesc[UR4], R40, gsb0 ;  /* 0x00200000042879f0 */ /* 0x000fe20008000828 */
[----:B------:R-:W-:Y:S01]  /*14840*/  R2UR UR6, R6 ;  /* 0x00000000060672ca */ /* 0x000fe200000e0000 */
[----:B------:R-:W-:Y:S01]  /*14850*/  UMOV UR4, UR36 ;  /* 0x0000002400047c82 */ /* 0x000fe20008000000 */
[----:B------:R-:W-:Y:S01]  /*14860*/  R2UR UR7, R7 ;  /* 0x00000000070772ca */ /* 0x000fe200000e0000 */
[----:B------:R-:W-:Y:S01]  /*14870*/  UMOV UR5, UR37 ;  /* 0x0000002500057c82 */ /* 0x000fe20008000000 */
[----:B------:R1:W-:Y:S01]  /*14880*/  MUFU.TANH R75, R5 ;  /* 0x00000005004b7308 */ /* 0x0003e20000002400 */
[----:B------:R-:W-:Y:S01]  /*14890*/  FMUL.FTZ R52, R52, UR8 ;  /* 0x0000000834347c20 */ /* 0x000fe20008410000 */
[----:B------:R-:W-:Y:S01]  /*148a0*/  FMUL.FTZ R50, R51, UR8 ;  /* 0x0000000833327c20 */ /* 0x000fe20008410000 */
[----:B------:R-:W-:Y:S01]  /*148b0*/  FMUL.FTZ R51, R53, UR8 ;  /* 0x0000000835337c20 */ /* 0x000fe20008410000 */
[----:B------:R-:W-:-:S04]  /*148c0*/  FMUL.FTZ R55, R55, UR8 ;  /* 0x0000000837377c20 */ /* 0x000fc80008410000 */
[----:B------:R2:W-:Y:S01]  /*148d0*/  MUFU.TANH R77, R54 ;  /* 0x00000036004d7308 */ /* 0x0005e20000002400 */
[----:B-1----:R-:W-:-:S05]  /*148e0*/  IADD3 R5, R156, 0x70, -R220 ;  /* 0x000000709c057810 */ /* 0x002fca0007ffe8dc */
[----:B------:R-:W-:Y:S01]  /*148f0*/  IMAD R6, R154, -0x70, R5 ;  /* 0xffffff909a067824 */ /* 0x000fe200078e0205 */
[----:B------:R-:W-:Y:S01]  /*14900*/  MOV R5, 0x40000040 ;  /* 0x4000004000057802 */ /* 0x000fe20000000f00 */
[----:B------:R-:W1:Y:S03]  /*14910*/  MUFU.TANH R71, R71 ;  /* 0x0000004700477308 */ /* 0x000e660000002400 */
[C---:B------:R-:W-:Y:S02]  /*14920*/  ISETP.GT.AND P4, PT, R6.reuse, RZ, PT ;  /* 0x000000ff0600720c */ /* 0x040fe40003f84270 */
[C---:B------:R-:W-:Y:S02]  /*14930*/  ISETP.GT.AND P2, PT, R6.reuse, 0x1, PT ;  /* 0x000000010600780c */ /* 0x040fe40003f44270 */
[----:B------:R-:W-:Y:S01]  /*14940*/  ISETP.GT.AND P3, PT, R6, 0x8, PT ;  /* 0x000000080600780c */ /* 0x000fe20003f64270 */
[----:B------:R-:W1:Y:S01]  /*14950*/  MUFU.TANH R59, R59 ;  /* 0x0000003b003b7308 */ /* 0x000e620000002400 */
[----:B--2---:R-:W-:-:S02]  /*14960*/  FSEL R54, R9, -INF , P4 ;  /* 0xff80000009367808 */ /* 0x004fc40002000000 */
[----:B------:R-:W-:Y:S02]  /*14970*/  FSEL R9, R10, -INF , P2 ;  /* 0xff8000000a097808 */ /* 0x000fe40001000000 */
[----:B------:R-:W-:Y:S02]  /*14980*/  FSEL R56, R11, -INF , P3 ;  /* 0xff8000000b387808 */ /* 0x000fe40001800000 */
[----:B------:R-:W-:Y:S01]  /*14990*/  ISETP.GT.AND P6, PT, R6, 0x9, PT ;  /* 0x000000090600780c */ /* 0x000fe20003fc4270 */
[----:B------:R-:W2:Y:S01]  /*149a0*/  MUFU.TANH R48, R48 ;  /* 0x0000003000307308 */ /* 0x000ea20000002400 */
[----:B------:R-:W-:Y:S02]  /*149b0*/  FMNMX.FTZ R11, R54, R9, !PT ;  /* 0x00000009360b7209 */ /* 0x000fe40007810000 */
[----:B------:R-:W-:Y:S02]  /*149c0*/  ISETP.GT.AND P5, PT, R6, 0x10, PT ;  /* 0x000000100600780c */ /* 0x000fe40003fa4270 */
[----:B---3--:R-:W-:-:S02]  /*149d0*/  FSEL R58, R13, -INF , P6 ;  /* 0xff8000000d3a7808 */ /* 0x008fc40003000000 */
[----:B------:R-:W-:Y:S01]  /*149e0*/  FMNMX.FTZ R11, R56, R11, !PT ;  /* 0x0000000b380b7209 */ /* 0x000fe20007810000 */
[----:B------:R-:W3:Y:S01]  /*149f0*/  MUFU.TANH R49, R49 ;  /* 0x0000003100317308 */ /* 0x000ee20000002400 */
[----:B----4-:R-:W-:Y:S02]  /*14a00*/  FSEL R8, R8, -INF , P4 ;  /* 0xff80000008087808 */ /* 0x010fe40002000000 */
[----:B------:R-:W-:Y:S02]  /*14a10*/  ISETP.GT.AND P4, PT, R6, 0x11, PT ;  /* 0x000000110600780c */ /* 0x000fe40003f84270 */
[----:B------:R-:W-:Y:S01]  /*14a20*/  FSEL R60, R15, -INF , P5 ;  /* 0xff8000000f3c7808 */ /* 0x000fe20002800000 */
[----:B------:R-:W-:Y:S02]  /*14a30*/  WARPGROUP.DEPBAR.LE gsb0, 0x0 ;  /* 0x00008000000079c5 */ /* 0x000fe40000010000 */
[----:B------:R-:W-:Y:S01]  /*14a40*/  WARPGROUP.ARRIVE ;  /* 0x00000000000079c5 */ /* 0x000fe20000000000 */
[----:B------:R-:W-:Y:S01]  /*14a50*/  FMNMX.FTZ R11, R58, R11, !PT ;  /* 0x0000000b3a0b7209 */ /* 0x000fe20007810000 */
[----:B------:R-:W-:Y:S01]  /*14a60*/  FMUL.FTZ R53, R40, UR8 ;  /* 0x0000000828357c20 */ /* 0x000fe20008410000 */
[----:B------:R-:W-:Y:S01]  /*14a70*/  FSEL R7, R12, -INF , P2 ;  /* 0xff8000000c077808 */ /* 0x000fe20001000000 */
[----:B------:R-:W-:Y:S01]  /*14a80*/  FMUL.FTZ R42, R42, UR8 ;  /* 0x000000082a2a7c20 */ /* 0x000fe20008410000 */
[----:B------:R-:W-:Y:S01]  /*14a90*/  ISETP.GT.AND P2, PT, R6, 0x18, PT ;  /* 0x000000180600780c */ /* 0x000fe20003f44270 */
[----:B------:R-:W-:Y:S01]  /*14aa0*/  HGMMA.64x16x16.F32 R32, gdesc[UR4], R32, gsb0 ;  /* 0x00200000042079f0 */ /* 0x000fe20008000820 */
[----:B------:R-:W-:Y:S01]  /*14ab0*/  R2UR UR6, R4 ;  /* 0x00000000040672ca */ /* 0x000fe200000e0000 */
[----:B------:R-:W-:Y:S01]  /*14ac0*/  UMOV UR4, UR36 ;  /* 0x0000002400047c82 */ /* 0x000fe20008000000 */
[----:B------:R-:W-:Y:S01]  /*14ad0*/  R2UR UR7, R5 ;  /* 0x00000000050772ca */ /* 0x000fe200000e0000 */
[----:B------:R-:W-:Y:S01]  /*14ae0*/  UMOV UR5, UR37 ;  /* 0x0000002500057c82 */ /* 0x000fe20008000000 */
[----:B------:R-:W-:Y:S01]  /*14af0*/  FSEL R62, R21, -INF , P4 ;  /* 0xff800000153e7808 */ /* 0x000fe20002000000 */
[----:B------:R-:W4:Y:S01]  /*14b00*/  MUFU.TANH R52, R52 ;  /* 0x0000003400347308 */ /* 0x000f220000002400 */
[----:B------:R-:W-:Y:S01]  /*14b10*/  FMNMX.FTZ R13, R60, R11, !PT ;  /* 0x0000000b3c0d7209 */ /* 0x000fe20007810000 */
[----:B------:R-:W-:Y:S01]  /*14b20*/  FMUL.FTZ R41, R41, UR8 ;  /* 0x0000000829297c20 */ /* 0x000fe20008410000 */
[----:B------:R-:W-:Y:S01]  /*14b30*/  FSEL R10, R20, -INF , P3 ;  /* 0xff800000140a7808 */ /* 0x000fe20001800000 */
[----:B------:R-:W-:Y:S01]  /*14b40*/  FMUL.FTZ R44, R44, UR8 ;  /* 0x000000082c2c7c20 */ /* 0x000fe20008410000 */
[----:B------:R-:W-:Y:S01]  /*14b50*/  ISETP.GT.AND P3, PT, R6, 0x19, PT ;  /* 0x000000190600780c */ /* 0x000fe20003f64270 */
[----:B------:R-:W-:Y:S01]  /*14b60*/  FMUL.FTZ R45, R45, UR8 ;  /* 0x000000082d2d7c20 */ /* 0x000fe20008410000 */
[----:B------:R-:W-:Y:S01]  /*14b70*/  FSEL R64, R64, -INF , P2 ;  /* 0xff80000040407808 */ /* 0x000fe20001000000 */
[----:B------:R-:W-:Y:S01]  /*14b80*/  MUFU.TANH R63, R63 ;  /* 0x0000003f003f7308 */ /* 0x000fe20000002400 */
[----:B------:R-:W-:Y:S01]  /*14b90*/  FMNMX.FTZ R13, R62, R13, !PT ;  /* 0x0000000d3e0d7209 */ /* 0x000fe20007810000 */
[----:B------:R-:W-:Y:S01]  /*14ba0*/  FMUL.FTZ R46, R46, UR8 ;  /* 0x000000082e2e7c20 */ /* 0x000fe20008410000 */
[----:B------:R-:W-:Y:S01]  /*14bb0*/  FSEL R12, R14, -INF , P6 ;  /* 0xff8000000e0c7808 */ /* 0x000fe20003000000 */
[----:B------:R-:W-:Y:S01]  /*14bc0*/  FMUL.FTZ R43, R43, UR8 ;  /* 0x000000082b2b7c20 */ /* 0x000fe20008410000 */
[----:B------:R-:W-:Y:S01]  /*14bd0*/  ISETP.GT.AND P6, PT, R6, 0x20, PT ;  /* 0x000000200600780c */ /* 0x000fe20003fc4270 */
[----:B------:R-:W-:Y:S01]  /*14be0*/  FMUL.FTZ R47, R47, UR8 ;  /* 0x000000082f2f7c20 */ /* 0x000fe20008410000 */
[----:B------:R-:W-:Y:S01]  /*14bf0*/  FSEL R68, R65, -INF , P3 ;  /* 0xff80000041447808 */ /* 0x000fe20001800000 */
[----:B------:R1:W-:Y:S01]  /*14c00*/  MUFU.TANH R78, R42 ;  /* 0x0000002a004e7308 */ /* 0x0003e20000002400 */
[----:B------:R-:W-:Y:S01]  /*14c10*/  FMNMX.FTZ R13, R64, R13, !PT ;  /* 0x0000000d400d7209 */ /* 0x000fe20007810000 */
[----:B------:R-:W-:Y:S01]  /*14c20*/  IMAD.MOV.U32 R65, RZ, RZ, R119 ;  /* 0x000000ffff417224 */ /* 0x000fe200078e0077 */
[----:B------:R-:W-:-:S02]  /*14c30*/  FSEL R14, R72, -INF , P5 ;  /* 0xff800000480e7808 */ /* 0x000fc40002800000 */
[----:B------:R-:W-:Y:S02]  /*14c40*/  ISETP.GT.AND P5, PT, R6, 0x21, PT ;  /* 0x000000210600780c */ /* 0x000fe40003fa4270 */
[----:B------:R-:W-:Y:S01]  /*14c50*/  FSEL R72, R67, -INF , P6 ;  /* 0xff80000043487808 */ /* 0x000fe20003000000 */
[----:B------:R-:W4:Y:S01]  /*14c60*/  MUFU.TANH R51, R51 ;  /* 0x0000003300337308 */ /* 0x000f220000002400 */
[----:B------:R-:W-:Y:S01]  /*14c70*/  FMNMX.FTZ R13, R68, R13, !PT ;  /* 0x0000000d440d7209 */ /* 0x000fe20007810000 */
[--C-:B------:R-:W-:Y:S01]  /*14c80*/  IMAD.MOV.U32 R67, RZ, RZ, R119.reuse ;  /* 0x000000ffff437224 */ /* 0x100fe200078e0077 */
[----:B------:R-:W-:Y:S02]  /*14c90*/  FSEL R20, R66, -INF , P4 ;  /* 0xff80000042147808 */ /* 0x000fe40002000000 */
[----:B------:R-:W-:Y:S02]  /*14ca0*/  ISETP.GT.AND P4, PT, R6, 0x28, PT ;  /* 0x000000280600780c */ /* 0x000fe40003f84270 */
[----:B------:R-:W-:Y:S01]  /*14cb0*/  FSEL R76, R57, -INF , P5 ;  /* 0xff800000394c7808 */ /* 0x000fe20002800000 */
[----:B------:R-:W4:Y:S01]  /*14cc0*/  MUFU.TANH R53, R53 ;  /* 0x0000003500357308 */ /* 0x000f220000002400 */
[----:B------:R-:W-:Y:S01]  /*14cd0*/  FMNMX.FTZ R15, R72, R13, !PT ;  /* 0x0000000d480f7209 */ /* 0x000fe20007810000 */
[----:B------:R-:W-:Y:S01]  /*14ce0*/  IMAD.MOV.U32 R57, RZ, RZ, R119 ;  /* 0x000000ffff397224 */ /* 0x000fe200078e0077 */
[----:B------:R-:W-:-:S02]  /*14cf0*/  FSEL R40, R70, -INF , P2 ;  /* 0xff80000046287808 */ /* 0x000fc40001000000 */
[----:B------:R-:W-:Y:S02]  /*14d00*/  ISETP.GT.AND P2, PT, R6, 0x29, PT ;  /* 0x000000290600780c */ /* 0x000fe40003f44270 */
[----:B0-----:R-:W-:Y:S01]  /*14d10*/  FSEL R80, R69, -INF , P4 ;  /* 0xff80000045507808 */ /* 0x001fe20002000000 */
[----:B------:R-:W0:Y:S01]  /*14d20*/  MUFU.TANH R50, R50 ;  /* 0x0000003200327308 */ /* 0x000e220000002400 */
[----:B------:R-:W-:Y:S01]  /*14d30*/  FMNMX.FTZ R15, R76, R15, !PT ;  /* 0x0000000f4c0f7209 */ /* 0x000fe20007810000 */
[--C-:B------:R-:W-:Y:S01]  /*14d40*/  IMAD.MOV.U32 R69, RZ, RZ, R119.reuse ;  /* 0x000000ffff457224 */ /* 0x100fe200078e0077 */
[----:B-1----:R-:W-:Y:S01]  /*14d50*/  FSEL R42, R71, -INF , P3 ;  /* 0xff800000472a7808 */ /* 0x002fe20001800000 */
[--C-:B------:R-:W-:Y:S01]  /*14d60*/  IMAD.MOV.U32 R71, RZ, RZ, R119.reuse ;  /* 0x000000ffff477224 */ /* 0x100fe200078e0077 */
[----:B------:R-:W-:Y:S01]  /*14d70*/  ISETP.GT.AND P3, PT, R6, 0x30, PT ;  /* 0x000000300600780c */ /* 0x000fe20003f64270 */
[----:B------:R-:W-:Y:S02]  /*14d80*/  WARPGROUP.DEPBAR.LE gsb0, 0x0 ;  /* 0x00008000000079c5 */ /* 0x000fe40000010000 */
[----:B------:R-:W-:Y:S01]  /*14d90*/  WARPGROUP.ARRIVE ;  /* 0x00000000000079c5 */ /* 0x000fe20000000000 */
[----:B------:R-:W-:Y:S01]  /*14da0*/  FSEL R82, R59, -INF , P2 ;  /* 0xff8000003b527808 */ /* 0x000fe20001000000 */
[----:B------:R-:W-:Y:S01]  /*14db0*/  FMUL.FTZ R5, R32, UR8 ;  /* 0x0000000820057c20 */ /* 0x000fe20008410000 */
[----:B------:R-:W-:Y:S01]  /*14dc0*/  FMNMX.FTZ R15, R80, R15, !PT ;  /* 0x0000000f500f7209 */ /* 0x000fe20007810000 */
[----:B------:R1:W-:Y:S01]  /*14dd0*/  MUFU.TANH R96, R44 ;  /* 0x0000002c00607308 */ /* 0x0003e20000002400 */
[----:B------:R-:W-:Y:S01]  /*14de0*/  FSEL R32, R73, -INF , P6 ;  /* 0xff80000049207808 */ /* 0x000fe20003000000 */
[----:B------:R-:W-:Y:S01]  /*14df0*/  HGMMA.64x16x16.F32 R24, gdesc[UR4], R24, gsb0 ;  /* 0x00200000041879f0 */ /* 0x000fe20008000818 */
[----:B------:R-:W-:Y:S01]  /*14e00*/  ISETP.GT.AND P6, PT, R6, 0x31, PT ;  /* 0x000000310600780c */ /* 0x000fe20003fc4270 */
[----:B------:R-:W-:Y:S01]  /*14e10*/  FMUL.FTZ R11, R34, UR8 ;  /* 0x00000008220b7c20 */ /* 0x000fe20008410000 */
[----:B--2---:R-:W-:Y:S01]  /*14e20*/  FSEL R84, R48, -INF , P3 ;  /* 0xff80000030547808 */ /* 0x004fe20001800000 */
[----:B------:R-:W-:Y:S01]  /*14e30*/  FMUL.FTZ R33, R33, UR8 ;  /* 0x0000000821217c20 */ /* 0x000fe20008410000 */
[----:B------:R-:W-:Y:S01]  /*14e40*/  FMNMX.FTZ R15, R82, R15, !PT ;  /* 0x0000000f520f7209 */ /* 0x000fe20007810000 */
[----:B------:R-:W2:Y:S01]  /*14e50*/  MUFU.TANH R41, R41 ;  /* 0x0000002900297308 */ /* 0x000ea20000002400 */
[----:B-1----:R-:W-:Y:S01]  /*14e60*/  FSEL R44, R74, -INF , P5 ;  /* 0xff8000004a2c7808 */ /* 0x002fe20002800000 */
[----:B------:R-:W-:Y:S01]  /*14e70*/  FMUL.FTZ R13, R36, UR8 ;  /* 0x00000008240d7c20 */ /* 0x000fe20008410000 */
[----:B------:R-:W-:Y:S01]  /*14e80*/  ISETP.GT.AND P5, PT, R6, 0x38, PT ;  /* 0x000000380600780c */ /* 0x000fe20003fa4270 */
[----:B------:R-:W-:Y:S01]  /*14e90*/  FMUL.FTZ R37, R37, UR8 ;  /* 0x0000000825257c20 */ /* 0x000fe20008410000 */
[----:B---3--:R-:W-:Y:S01]  /*14ea0*/  FSEL R86, R49, -INF , P6 ;  /* 0xff80000031567808 */ /* 0x008fe20003000000 */
[----:B------:R-:W-:Y:S01]  /*14eb0*/  FMUL.FTZ R35, R35, UR8 ;  /* 0x0000000823237c20 */ /* 0x000fe20008410000 */
[----:B------:R-:W-:Y:S01]  /*14ec0*/  FMNMX.FTZ R21, R84, R15, !PT ;  /* 0x0000000f54157209 */ /* 0x000fe20007810000 */
[----:B------:R-:W1:Y:S01]  /*14ed0*/  MUFU.TANH R55, R55 ;  /* 0x0000003700377308 */ /* 0x000e620000002400 */
[----:B------:R-:W-:Y:S01]  /*14ee0*/  FSEL R34, R61, -INF , P4 ;  /* 0xff8000003d227808 */ /* 0x000fe20002000000 */
[----:B------:R-:W-:Y:S01]  /*14ef0*/  FMUL.FTZ R15, R38, UR8 ;  /* 0x00000008260f7c20 */ /* 0x000fe20008410000 */
[----:B------:R-:W-:Y:S01]  /*14f00*/  ISETP.GT.AND P4, PT, R6, 0x39, PT ;  /* 0x000000390600780c */ /* 0x000fe20003f84270 */
[----:B------:R-:W-:Y:S01]  /*14f10*/  ULDC UR4, c[0x0][0x988] ;  /* 0x0002620000047ab9 */ /* 0x000fe20000000800 */
[----:B----4-:R-:W-:Y:S01]  /*14f20*/  FSEL R88, R52, -INF , P5 ;  /* 0xff80000034587808 */ /* 0x010fe20002800000 */
[----:B------:R-:W-:Y:S01]  /*14f30*/  FMUL.FTZ R39, R39, UR8 ;  /* 0x0000000827277c20 */ /* 0x000fe20008410000 */
[----:B------:R-:W-:Y:S01]  /*14f40*/  FMNMX.FTZ R21, R86, R21, !PT ;  /* 0x0000001556157209 */ /* 0x000fe20007810000 */
[----:B------:R3:W-:Y:S01]  /*14f50*/  MUFU.TANH R4, R46 ;  /* 0x0000002e00047308 */ /* 0x0007e20000002400 */
[----:B------:R-:W-:Y:S01]  /*14f60*/  FSEL R90, R51, -INF , P4 ;  /* 0xff800000335a7808 */ /* 0x000fe20002000000 */
[--C-:B------:R-:W-:Y:S01]  /*14f70*/  IMAD.MOV.U32 R73, RZ, RZ, R119.reuse ;  /* 0x000000ffff497224 */ /* 0x100fe200078e0077 */
[----:B------:R-:W-:Y:S01]  /*14f80*/  FMNMX.FTZ R49, R88, R21, !PT ;  /* 0x0000001558317209 */ /* 0x000fe20007810000 */
[--C-:B------:R-:W-:Y:S01]  /*14f90*/  IMAD.MOV.U32 R61, RZ, RZ, R119.reuse ;  /* 0x000000ffff3d7224 */ /* 0x100fe200078e0077 */
[----:B------:R-:W-:Y:S01]  /*14fa0*/  FSEL R36, R75, -INF , P3 ;  /* 0xff8000004b247808 */ /* 0x000fe20001800000 */
[--C-:B------:R-:W-:Y:S01]  /*14fb0*/  IMAD.MOV.U32 R75, RZ, RZ, R119.reuse ;  /* 0x000000ffff4b7224 */ /* 0x100fe200078e0077 */
[C---:B------:R-:W-:Y:S01]  /*14fc0*/  ISETP.GT.AND P3, PT, R6.reuse, 0x41, PT ;  /* 0x000000410600780c */ /* 0x040fe20003f64270 */
[----:B------:R-:W4:Y:S01]  /*14fd0*/  MUFU.TANH R45, R45 ;  /* 0x0000002d002d7308 */ /* 0x000f220000002400 */
[----:B---3--:R-:W-:Y:S01]  /*14fe0*/  FSEL R46, R63, -INF , P2 ;  /* 0xff8000003f2e7808 */ /* 0x008fe20001000000 */
[--C-:B------:R-:W-:Y:S01]  /*14ff0*/  IMAD.MOV.U32 R63, RZ, RZ, R119.reuse ;  /* 0x000000ffff3f7224 */ /* 0x100fe200078e0077 */
[----:B------:R-:W-:Y:S01]  /*15000*/  ISETP.GT.AND P2, PT, R6, 0x40, PT ;  /* 0x000000400600780c */ /* 0x000fe20003f44270 */
[--C-:B------:R-:W-:Y:S01]  /*15010*/  IMAD.MOV.U32 R59, RZ, RZ, R119.reuse ;  /* 0x000000ffff3b7224 */ /* 0x100fe200078e0077 */
[----:B------:R-:W-:Y:S01]  /*15020*/  FMNMX.FTZ R49, R90, R49, !PT ;  /* 0x000000315a317209 */ /* 0x000fe20007810000 */
[--C-:B------:R-:W-:Y:S01]  /*15030*/  IMAD.MOV.U32 R51, RZ, RZ, R119.reuse ;  /* 0x000000ffff337224 */ /* 0x100fe200078e0077 */
[----:B------:R-:W-:Y:S01]  /*15040*/  FSEL R92, R53, -INF , P2 ;  /* 0xff800000355c7808 */ /* 0x000fe20001000000 */
[----:B------:R-:W3:Y:S01]  /*15050*/  MUFU.TANH R43, R43 ;  /* 0x0000002b002b7308 */ /* 0x000ee20000002400 */
[----:B0-----:R-:W-:Y:S01]  /*15060*/  FSEL R48, R50, -INF , P6 ;  /* 0xff80000032307808 */ /* 0x001fe20003000000 */
[----:B------:R-:W-:Y:S01]  /*15070*/  IMAD.MOV.U32 R53, RZ, RZ, R119 ;  /* 0x000000ffff357224 */ /* 0x000fe200078e0077 */
[----:B------:R-:W-:-:S02]  /*15080*/  ISETP.GT.AND P6, PT, R6, 0x48, PT ;  /* 0x000000480600780c */ /* 0x000fc40003fc4270 */
[----:B--2---:R-:W-:Y:S02]  /*15090*/  FSEL R94, R41, -INF , P3 ;  /* 0xff800000295e7808 */ /* 0x004fe40001800000 */
[----:B------:R-:W-:Y:S01]  /*150a0*/  FMNMX.FTZ R49, R92, R49, !PT ;  /* 0x000000315c317209 */ /* 0x000fe20007810000 */
[----:B------:R-:W0:Y:S01]  /*150b0*/  MUFU.TANH R5, R5 ;  /* 0x0000000500057308 */ /* 0x000e220000002400 */
[----:B------:R-:W-:Y:S01]  /*150c0*/  FSEL R50, R77, -INF , P5 ;  /* 0xff8000004d327808 */ /* 0x000fe20002800000 */
[--C-:B------:R-:W-:Y:S01]  /*150d0*/  IMAD.MOV.U32 R77, RZ, RZ, R119.reuse ;  /* 0x000000ffff4d7224 */ /* 0x100fe200078e0077 */
[----:B------:R-:W-:Y:S02]  /*150e0*/  ISETP.GT.AND P5, PT, R6, 0x49, PT ;  /* 0x000000490600780c */ /* 0x000fe40003fa4270 */
[----:B------:R-:W-:Y:S01]  /*150f0*/  FSEL R96, R96, -INF , P6 ;  /* 0xff80000060607808 */ /* 0x000fe20003000000 */
[----:B------:R-:W-:Y:S02]  /*15100*/  WARPGROUP.DEPBAR.LE gsb0, 0x0 ;  /* 0x00008000000079c5 */ /* 0x000fe40000010000 */
[----:B------:R-:W2:Y:S01]  /*15110*/  MUFU.TANH R33, R33 ;  /* 0x0000002100217308 */ /* 0x000ea20000002400 */
[----:B------:R-:W-:Y:S01]  /*15120*/  FMNMX.FTZ R49, R94, R49, !PT ;  /* 0x000000315e317209 */ /* 0x000fe20007810000 */
[----:B------:R-:W-:Y:S01]  /*15130*/  FMUL.FTZ R21, R24, UR8 ;  /* 0x0000000818157c20 */ /* 0x000fe20008410000 */
[----:B-1----:R-:W-:Y:S01]  /*15140*/  FSEL R38, R55, -INF , P4 ;  /* 0xff80000037267808 */ /* 0x002fe20002000000 */
[----:B------:R-:W-:Y:S01]  /*15150*/  FMUL.FTZ R25, R25, UR8 ;  /* 0x0000000819197c20 */ /* 0x000fe20008410000 */
[----:B------:R-:W-:Y:S01]  /*15160*/  ISETP.GT.AND P4, PT, R6, 0x50, PT ;  /* 0x000000500600780c */ /* 0x000fe20003f84270 */
[----:B------:R-:W-:Y:S01]  /*15170*/  FMUL.FTZ R41, R28, UR8 ;  /* 0x000000081c297c20 */ /* 0x000fe20008410000 */
[----:B----4-:R-:W-:Y:S01]  /*15180*/  FSEL R98, R45, -INF , P5 ;  /* 0xff8000002d627808 */ /* 0x010fe20002800000 */
[----:B------:R-:W1:Y:S01]  /*15190*/  MUFU.TANH R13, R13 ;  /* 0x0000000d000d7308 */ /* 0x000e620000002400 */
[----:B------:R-:W-:Y:S01]  /*151a0*/  FMNMX.FTZ R49, R96, R49, !PT ;  /* 0x0000003160317209 */ /* 0x000fe20007810000 */
[----:B------:R-:W-:Y:S01]  /*151b0*/  FMUL.FTZ R29, R29, UR8 ;  /* 0x000000081d1d7c20 */ /* 0x000fe20008410000 */
[----:B---3--:R-:W-:Y:S01]  /*151c0*/  FSEL R52, R43, -INF , P3 ;  /* 0xff8000002b347808 */ /* 0x008fe20001800000 */
[----:B------:R-:W-:Y:S01]  /*151d0*/  FMUL.FTZ R26, R26, UR8 ;  /* 0x000000081a1a7c20 */ /* 0x000fe20008410000 */
[----:B------:R-:W-:Y:S01]  /*151e0*/  ISETP.GT.AND P3, PT, R6, 0x51, PT ;  /* 0x000000510600780c */ /* 0x000fe20003f64270 */
[----:B------:R-:W-:Y:S01]  /*151f0*/  FMUL.FTZ R27, R27, UR8 ;  /* 0x000000081b1b7c20 */ /* 0x000fe20008410000 */
[----:B0-----:R-:W-:Y:S01]  /*15200*/  FSEL R100, R5, -INF , P4 ;  /* 0xff80000005647808 */ /* 0x001fe20002000000 */
[----:B------:R-:W0:Y:S01]  /*15210*/  MUFU.TANH R47, R47 ;  /* 0x0000002f002f7308 */ /* 0x000e220000002400 */
[----:B------:R-:W-:Y:S01]  /*15220*/  FMNMX.FTZ R49, R98, R49, !PT ;  /* 0x0000003162317209 */ /* 0x000fe20007810000 */
[----:B------:R-:W-:Y:S01]  /*15230*/  IMAD.U32 R5, RZ, RZ, UR4 ;  /* 0x00000004ff057e24 */ /* 0x000fe2000f8e00ff */
[----:B------:R-:W-:Y:S01]  /*15240*/  FSEL R24, R78, -INF , P2 ;  /* 0xff8000004e187808 */ /* 0x000fe20001000000 */
[----:B------:R-:W-:Y:S01]  /*15250*/  FMUL.FTZ R30, R30, UR8 ;  /* 0x000000081e1e7c20 */ /* 0x000fe20008410000 */
[----:B------:R-:W-:Y:S01]  /*15260*/  ISETP.GT.AND P2, PT, R6, 0x58, PT ;  /* 0x000000580600780c */ /* 0x000fe20003f44270 */
[----:B------:R-:W-:Y:S01]  /*15270*/  FMUL.FTZ R31, R31, UR8 ;  /* 0x000000081f1f7c20 */ /* 0x000fe20008410000 */
[----:B--2---:R-:W-:Y:S01]  /*15280*/  FSEL R102, R33, -INF , P3 ;  /* 0xff80000021667808 */ /* 0x004fe20001800000 */
[----:B------:R-:W2:Y:S01]  /*15290*/  MUFU.TANH R37, R37 ;  /* 0x0000002500257308 */ /* 0x000ea20000002400 */
[----:B------:R-:W-:Y:S01]  /*152a0*/  FMNMX.FTZ R49, R100, R49, !PT ;  /* 0x0000003164317209 */ /* 0x000fe20007810000 */
[----:B------:R-:W-:Y:S01]  /*152b0*/  IMAD.MOV.U32 R55, RZ, RZ, R119 ;  /* 0x000000ffff377224 */ /* 0x000fe200078e0077 */
[----:B------:R-:W-:-:S02]  /*152c0*/  FSEL R28, R4, -INF , P6 ;  /* 0xff800000041c7808 */ /* 0x000fc40003000000 */
[----:B------:R-:W-:Y:S02]  /*152d0*/  ISETP.GT.AND P6, PT, R6, 0x59, PT ;  /* 0x000000590600780c */ /* 0x000fe40003fc4270 */
[----:B-1----:R-:W-:Y:S01]  /*152e0*/  FSEL R104, R13, -INF , P2 ;  /* 0xff8000000d687808 */ /* 0x002fe20001000000 */
[----:B------:R-:W1:Y:S01]  /*152f0*/  MUFU.TANH R11, R11 ;  /* 0x0000000b000b7308 */ /* 0x000e620000002400 */
[----:B------:R-:W-:Y:S02]  /*15300*/  FMNMX.FTZ R49, R102, R49, !PT ;  /* 0x0000003166317209 */ /* 0x000fe40007810000 */
[----:B0-----:R-:W-:Y:S01]  /*15310*/  FSEL R66, R47, -INF , P5 ;  /* 0xff8000002f427808 */ /* 0x001fe20002800000 */
[----:B------:R-:W-:Y:S01]  /*15320*/  IMAD.MOV.U32 R47, RZ, RZ, R119 ;  /* 0x000000ffff2f7224 */ /* 0x000fe200078e0077 */
[----:B------:R-:W-:Y:S02]  /*15330*/  ISETP.GT.AND P5, PT, R6, 0x60, PT ;  /* 0x000000600600780c */ /* 0x000fe40003fa4270 */
[----:B------:R-:W-:Y:S01]  /*15340*/  FMNMX.FTZ R49, R104, R49, !PT ;  /* 0x0000003168317209 */ /* 0x000fe20007810000 */
[----:B------:R-:W0:Y:S01]  /*15350*/  MUFU.TANH R21, R21 ;  /* 0x0000001500157308 */ /* 0x000e220000002400 */
[----:B--2---:R-:W-:-:S04]  /*15360*/  FSEL R106, R37, -INF , P6 ;  /* 0xff800000256a7808 */ /* 0x004fc80003000000 */
[----:B------:R-:W-:-:S03]  /*15370*/  FMNMX.FTZ R49, R106, R49, !PT ;  /* 0x000000316a317209 */ /* 0x000fc60007810000 */
[----:B------:R-:W2:Y:S01]  /*15380*/  MUFU.TANH R35, R35 ;  /* 0x0000002300237308 */ /* 0x000ea20000002400 */
[----:B-1----:R-:W-:Y:S02]  /*15390*/  FSEL R70, R11, -INF , P4 ;  /* 0xff8000000b467808 */ /* 0x002fe40002000000 */
[----:B------:R-:W-:-:S05]  /*153a0*/  ISETP.GT.AND P4, PT, R6, 0x61, PT ;  /* 0x000000610600780c */ /* 0x000fca0003f84270 */
[----:B------:R-:W1:Y:S01]  /*153b0*/  MUFU.TANH R25, R25 ;  /* 0x0000001900197308 */ /* 0x000e620000002400 */
[----:B0-----:R-:W-:-:S04]  /*153c0*/  FSEL R108, R21, -INF , P5 ;  /* 0xff800000156c7808 */ /* 0x001fc80002800000 */
[----:B------:R-:W-:-:S03]  /*153d0*/  FMNMX.FTZ R49, R108, R49, !PT ;  /* 0x000000316c317209 */ /* 0x000fc60007810000 */
[----:B------:R-:W0:Y:S01]  /*153e0*/  MUFU.TANH R15, R15 ;  /* 0x0000000f000f7308 */ /* 0x000e220000002400 */
[----:B--2---:R-:W-:Y:S02]  /*153f0*/  FSEL R74, R35, -INF , P3 ;  /* 0xff800000234a7808 */ /* 0x004fe40001800000 */
[----:B------:R-:W-:-:S05]  /*15400*/  ISETP.GT.AND P3, PT, R6, 0x68, PT ;  /* 0x000000680600780c */ /* 0x000fca0003f64270 */
[----:B------:R-:W2:Y:S01]  /*15410*/  MUFU.TANH R41, R41 ;  /* 0x0000002900297308 */ /* 0x000ea20000002400 */
[----:B-1----:R-:W-:-:S04]  /*15420*/  FSEL R110, R25, -INF , P4 ;  /* 0xff800000196e7808 */ /* 0x002fc80002000000 */
[----:B------:R-:W-:-:S03]  /*15430*/  FMNMX.FTZ R49, R110, R49, !PT ;  /* 0x000000316e317209 */ /* 0x000fc60007810000 */
[----:B------:R-:W1:Y:S01]  /*15440*/  MUFU.TANH R29, R29 ;  /* 0x0000001d001d7308 */ /* 0x000e620000002400 */
[----:B0-----:R-:W-:Y:S02]  /*15450*/  FSEL R78, R15, -INF , P2 ;  /* 0xff8000000f4e7808 */ /* 0x001fe40001000000 */
[----:B------:R-:W-:-:S05]  /*15460*/  ISETP.GT.AND P2, PT, R6, 0x69, PT ;  /* 0x000000690600780c */ /* 0x000fca0003f44270 */
[----:B------:R-:W0:Y:S01]  /*15470*/  MUFU.TANH R39, R39 ;  /* 0x0000002700277308 */ /* 0x000e220000002400 */
[----:B--2---:R-:W-:-:S04]  /*15480*/  FSEL R112, R41, -INF , P3 ;  /* 0xff80000029707808 */ /* 0x004fc80001800000 */
[----:B------:R-:W-:-:S03]  /*15490*/  FMNMX.FTZ R49, R112, R49, !PT ;  /* 0x0000003170317209 */ /* 0x000fc60007810000 */
[----:B------:R0:W2:Y:S01]  /*154a0*/  MUFU.TANH R6, R26 ;  /* 0x0000001a00067308 */ /* 0x0000a20000002400 */
[----:B-1----:R-:W-:-:S04]  /*154b0*/  FSEL R114, R29, -INF , P2 ;  /* 0xff8000001d727808 */ /* 0x002fc80001000000 */
[----:B------:R-:W-:-:S03]  /*154c0*/  FMNMX.FTZ R49, R114, R49, !PT ;  /* 0x0000003172317209 */ /* 0x000fc60007810000 */
[----:B------:R-:W1:Y:S01]  /*154d0*/  MUFU.TANH R27, R27 ;  /* 0x0000001b001b7308 */ /* 0x000e620000002400 */
[----:B0-----:R-:W-:Y:S01]  /*154e0*/  FSEL R26, R39, -INF , P6 ;  /* 0xff800000271a7808 */ /* 0x001fe20003000000 */
[----:B------:R-:W0:Y:S06]  /*154f0*/  SHFL.BFLY PT, R4, R49, 0x2, 0x1f ;  /* 0x0c401f0031047f89 */ /* 0x000e2c00000e0000 */
[----:B------:R2:W3:Y:S08]  /*15500*/  MUFU.TANH R29, R30 ;  /* 0x0000001e001d7308 */ /* 0x0004f00000002400 */
[----:B------:R-:W4:Y:S01]  /*15510*/  MUFU.TANH R31, R31 ;  /* 0x0000001f001f7308 */ /* 0x000f220000002400 */
[----:B--2---:R-:W-:-:S02]  /*15520*/  FSEL R30, R6, -INF , P5 ;  /* 0xff800000061e7808 */ /* 0x004fc40002800000 */
[----:B0-----:R-:W-:Y:S01]  /*15530*/  FMNMX.FTZ R13, R49, R4, !PT ;  /* 0x00000004310d7209 */ /* 0x001fe20007810000 */
[----:B------:R-:W-:-:S04]  /*15540*/  IMAD.MOV.U32 R49, RZ, RZ, R119 ;  /* 0x000000ffff317224 */ /* 0x000fc800078e0077 */
[----:B------:R-:W0:Y:S02]  /*15550*/  SHFL.BFLY PT, R4, R13, 0x1, 0x1f ;  /* 0x0c201f000d047f89 */ /* 0x000e2400000e0000 */
[----:B0-----:R-:W-:-:S04]  /*15560*/  FMNMX.FTZ R4, R13, R4, !PT ;  /* 0x000000040d047209 */ /* 0x001fc80007810000 */
[C---:B------:R-:W-:Y:S01]  /*15570*/  FSETP.NEU.FTZ.AND P0, PT, R4.reuse, -INF , PT ;  /* 0xff8000000400780b */ /* 0x040fe20003f1d000 */
[----:B------:R-:W-:-:S05]  /*15580*/  FMUL.FTZ R11, R4, R5 ;  /* 0x00000005040b7220 */ /* 0x000fca0000410000 */
[----:B------:R-:W-:Y:S02]  /*15590*/  FSEL R11, R11, RZ, P0 ;  /* 0x000000ff0b0b7208 */ /* 0x000fe40000000000 */
[----:B------:R-:W-:-:S03]  /*155a0*/  ISETP.NE.AND P0, PT, R3, RZ, PT ;  /* 0x000000ff0300720c */ /* 0x000fc60003f05270 */
[--C-:B------:R-:W-:Y:S01]  /*155b0*/  FFMA.FTZ R3, R9, R5, -R11.reuse ;  /* 0x0000000509037223 */ /* 0x100fe2000001080b */
[----:B------:R-:W-:Y:S01]  /*155c0*/  FMNMX.FTZ R9, R8, R7, !PT ;  /* 0x0000000708097209 */ /* 0x000fe20007810000 */
[-CC-:B------:R-:W-:Y:S01]  /*155d0*/  FFMA.FTZ R200, R54, R5.reuse, -R11.reuse ;  /* 0x0000000536c87223 */ /* 0x180fe2000001080b */
[----:B-1----:R-:W-:Y:S01]  /*155e0*/  FSEL R54, R27, -INF , P4 ;  /* 0xff8000001b367808 */ /* 0x002fe20002000000 */
[--C-:B------:R-:W-:Y:S01]  /*155f0*/  FFMA.FTZ R202, R56, R5, -R11.reuse ;  /* 0x0000000538ca7223 */ /* 0x100fe2000001080b */
[----:B------:R-:W-:Y:S01]  /*15600*/  FMNMX.FTZ R9, R10, R9, !PT ;  /* 0x000000090a097209 */ /* 0x000fe20007810000 */
[--C-:B------:R-:W-:Y:S01]  /*15610*/  FFMA.FTZ R58, R58, R5, -R11.reuse ;  /* 0x000000053a3a7223 */ /* 0x100fe2000001080b */
[----:B---3--:R-:W-:Y:S01]  /*15620*/  FSEL R56, R29, -INF , P3 ;  /* 0xff8000001d387808 */ /* 0x008fe20001800000 */
        /* <DEDUP_REMOVED lines=8> */
[----:B------:R-:W0:Y:S01]  /*156b0*/  MUFU.EX2 R3, R3 ;  /* 0x0000000300037308 */ /* 0x000e220000000800 */
[----:B------:R-:W-:Y:S01]  /*156c0*/  FMNMX.FTZ R13, R20, R9, !PT ;  /* 0x00000009140d7209 */ /* 0x000fe20007810000 */
[-CC-:B------:R-:W-:Y:S01]  /*156d0*/  FFMA.FTZ R76, R76, R5.reuse, -R11.reuse ;  /* 0x000000054c4c7223 */ /* 0x180fe2000001080b */
[-CC-:B------:R-:W-:Y:S01]  /*156e0*/  FFMA.FTZ R194, R80, R5.reuse, -R11.reuse ;  /* 0x0000000550c27223 */ /* 0x180fe2000001080b */
        /* <DEDUP_REMOVED lines=11> */
[--C-:B------:R-:W-:Y:S01]  /*157a0*/  FFMA.FTZ R180, R100, R5, -R11.reuse ;  /* 0x0000000564b47223 */ /* 0x100fe2000001080b */
[----:B------:R-:W1:Y:S01]  /*157b0*/  MUFU.EX2 R202, R202 ;  /* 0x000000ca00ca7308 */ /* 0x000e620000000800 */
[----:B------:R-:W-:Y:S01]  /*157c0*/  FMNMX.FTZ R15, R44, R13, !PT ;  /* 0x0000000d2c0f7209 */ /* 0x000fe20007810000 */
[-CC-:B------:R-:W-:Y:S01]  /*157d0*/  FFMA.FTZ R182, R104, R5.reuse, -R11.reuse ;  /* 0x0000000568b67223 */ /* 0x180fe2000001080b */
[----:B----4-:R-:W-:Y:S01]  /*157e0*/  FSEL R58, R31, -INF , P2 ;  /* 0xff8000001f3a7808 */ /* 0x010fe20001000000 */
[--C-:B------:R-:W-:Y:S01]  /*157f0*/  FFMA.FTZ R31, R94, R5, -R11.reuse ;  /* 0x000000055e1f7223 */ /* 0x100fe2000001080b */
[----:B------:R-:W-:Y:S01]  /*15800*/  FMNMX.FTZ R15, R34, R15, !PT ;  /* 0x0000000f220f7209 */ /* 0x000fe20007810000 */
[-CC-:B------:R-:W-:Y:S01]  /*15810*/  FFMA.FTZ R37, R106, R5.reuse, -R11.reuse ;  /* 0x000000056a257223 */ /* 0x180fe2000001080b */
[--C-:B------:R-:W-:Y:S01]  /*15820*/  FFMA.FTZ R176, R108, R5, -R11.reuse ;  /* 0x000000056cb07223 */ /* 0x100fe2000001080b */
[----:B------:R-:W2:Y:S01]  /*15830*/  MUFU.EX2 R196, R196 ;  /* 0x000000c400c47308 */ /* 0x000ea20000000800 */
[----:B------:R-:W-:Y:S01]  /*15840*/  FMNMX.FTZ R15, R46, R15, !PT ;  /* 0x0000000f2e0f7209 */ /* 0x000fe20007810000 */
[-CC-:B------:R-:W-:Y:S01]  /*15850*/  FFMA.FTZ R110, R110, R5.reuse, -R11.reuse ;  /* 0x000000056e6e7223 */ /* 0x180fe2000001080b */
[----:B------:R-:W-:Y:S01]  /*15860*/  FFMA.FTZ R178, R112, R5, -R11 ;  /* 0x0000000570b27223 */ /* 0x000fe2000001080b */
[----:B------:R-:W-:Y:S01]  /*15870*/  MOV R112, R119 ;  /* 0x0000007700707202 */ /* 0x000fe20000000f00 */
[--C-:B------:R-:W-:Y:S01]  /*15880*/  IMAD.MOV.U32 R106, RZ, RZ, R119.reuse ;  /* 0x000000ffff6a7224 */ /* 0x100fe200078e0077 */
[----:B------:R-:W-:Y:S01]  /*15890*/  FMNMX.FTZ R15, R36, R15, !PT ;  /* 0x0000000f240f7209 */ /* 0x000fe20007810000 */
[--C-:B------:R-:W-:Y:S01]  /*158a0*/  IMAD.MOV.U32 R94, RZ, RZ, R119.reuse ;  /* 0x000000ffff5e7224 */ /* 0x100fe200078e0077 */
[----:B------:R3:W4:Y:S01]  /*158b0*/  MUFU.EX2 R13, R62 ;  /* 0x0000003e000d7308 */ /* 0x0007220000000800 */
[----:B------:R-:W-:Y:S01]  /*158c0*/  MOV R108, R119 ;  /* 0x00000077006c7202 */ /* 0x000fe20000000f00 */
[--C-:B------:R-:W-:Y:S01]  /*158d0*/  IMAD.MOV.U32 R90, RZ, RZ, R119.reuse ;  /* 0x000000ffff5a7224 */ /* 0x100fe200078e0077 */
[----:B------:R-:W-:Y:S01]  /*158e0*/  FMNMX.FTZ R21, R48, R15, !PT ;  /* 0x0000000f30157209 */ /* 0x000fe20007810000 */
[----:B------:R-:W-:Y:S01]  /*158f0*/  IMAD.MOV.U32 R86, RZ, RZ, R119 ;  /* 0x000000ffff567224 */ /* 0x000fe200078e0077 */
[----:B------:R-:W-:-:S02]  /*15900*/  MOV R104, R119 ;  /* 0x0000007700687202 */ /* 0x000fc40000000f00 */
[----:B------:R-:W-:Y:S01]  /*15910*/  FMNMX.FTZ R21, R50, R21, !PT ;  /* 0x0000001532157209 */ /* 0x000fe20007810000 */
[----:B------:R-:W4:Y:S01]  /*15920*/  MUFU.EX2 R198, R198 ;  /* 0x000000c600c67308 */ /* 0x000f220000000800 */
[----:B------:R-:W-:Y:S01]  /*15930*/  MOV R100, R119 ;  /* 0x0000007700647202 */ /* 0x000fe20000000f00 */
[----:B---3--:R-:W-:Y:S01]  /*15940*/  IMAD.MOV.U32 R62, RZ, RZ, R119 ;  /* 0x000000ffff3e7224 */ /* 0x008fe200078e0077 */
[----:B------:R-:W-:Y:S02]  /*15950*/  FMNMX.FTZ R21, R38, R21, !PT ;  /* 0x0000001526157209 */ /* 0x000fe40007810000 */
[----:B------:R-:W-:Y:S02]  /*15960*/  MOV R96, R119 ;  /* 0x0000007700607202 */ /* 0x000fe40000000f00 */
[----:B------:R-:W-:Y:S01]  /*15970*/  FMNMX.FTZ R21, R24, R21, !PT ;  /* 0x0000001518157209 */ /* 0x000fe20007810000 */
[----:B------:R3:W4:Y:S01]  /*15980*/  MUFU.EX2 R15, R68 ;  /* 0x00000044000f7308 */ /* 0x0007220000000800 */
[----:B------:R-:W-:-:S02]  /*15990*/  MOV R92, R119 ;  /* 0x00000077005c7202 */ /* 0x000fc40000000f00 */
[----:B------:R-:W-:Y:S02]  /*159a0*/  FMNMX.FTZ R25, R52, R21, !PT ;  /* 0x0000001534197209 */ /* 0x000fe40007810000 */
[----:B------:R-:W-:Y:S02]  /*159b0*/  MOV R88, R119 ;  /* 0x0000007700587202 */ /* 0x000fe40000000f00 */
[----:B------:R-:W-:Y:S01]  /*159c0*/  FMNMX.FTZ R25, R28, R25, !PT ;  /* 0x000000191c197209 */ /* 0x000fe20007810000 */
[----:B------:R-:W-:Y:S01]  /*159d0*/  MUFU.EX2 R192, R192 ;  /* 0x000000c000c07308 */ /* 0x000fe20000000800 */
[----:B------:R-:W-:Y:S02]  /*159e0*/  MOV R84, R119 ;  /* 0x0000007700547202 */ /* 0x000fe40000000f00 */
[----:B------:R-:W-:Y:S02]  /*159f0*/  FMNMX.FTZ R25, R66, R25, !PT ;  /* 0x0000001942197209 */ /* 0x000fe40007810000 */
[----:B------:R-:W-:-:S02]  /*15a00*/  MOV R80, R119 ;  /* 0x0000007700507202 */ /* 0x000fc40000000f00 */
[----:B------:R-:W-:Y:S01]  /*15a10*/  FMNMX.FTZ R25, R70, R25, !PT ;  /* 0x0000001946197209 */ /* 0x000fe20007810000 */
[----:B------:R0:W-:Y:S01]  /*15a20*/  MUFU.EX2 R21, R76 ;  /* 0x0000004c00157308 */ /* 0x0001e20000000800 */
[----:B------:R-:W-:Y:S02]  /*15a30*/  MOV R72, R119 ;  /* 0x0000007700487202 */ /* 0x000fe40000000f00 */
[----:B------:R-:W-:Y:S02]  /*15a40*/  FMNMX.FTZ R33, R74, R25, !PT ;  /* 0x000000194a217209 */ /* 0x000fe40007810000 */
[----:B---3--:R-:W-:Y:S02]  /*15a50*/  MOV R68, R119 ;  /* 0x0000007700447202 */ /* 0x008fe40000000f00 */
[----:B------:R-:W-:Y:S01]  /*15a60*/  FMNMX.FTZ R33, R78, R33, !PT ;  /* 0x000000214e217209 */ /* 0x000fe20007810000 */
[----:B------:R-:W-:Y:S01]  /*15a70*/  MUFU.EX2 R194, R194 ;  /* 0x000000c200c27308 */ /* 0x000fe20000000800 */
[----:B0-----:R-:W-:-:S02]  /*15a80*/  MOV R76, R119 ;  /* 0x00000077004c7202 */ /* 0x001fc40000000f00 */
[----:B------:R-:W-:Y:S02]  /*15a90*/  FMNMX.FTZ R33, R26, R33, !PT ;  /* 0x000000211a217209 */ /* 0x000fe40007810000 */
[----:B------:R-:W-:Y:S02]  /*15aa0*/  MOV R64, R119 ;  /* 0x0000007700407202 */ /* 0x000fe40000000f00 */
[----:B------:R-:W-:Y:S01]  /*15ab0*/  FMNMX.FTZ R33, R30, R33, !PT ;  /* 0x000000211e217209 */ /* 0x000fe20007810000 */
[----:B------:R0:W-:Y:S01]  /*15ac0*/  MUFU.EX2 R25, R82 ;  /* 0x0000005200197308 */ /* 0x0001e20000000800 */
[----:B------:R-:W-:Y:S02]  /*15ad0*/  MOV R60, R119 ;  /* 0x00000077003c7202 */ /* 0x000fe40000000f00 */
[----:B------:R-:W-:-:S04]  /*15ae0*/  FMNMX.FTZ R33, R54, R33, !PT ;  /* 0x0000002136217209 */ /* 0x000fc80007810000 */
[----:B------:R-:W-:Y:S01]  /*15af0*/  FMNMX.FTZ R33, R56, R33, !PT ;  /* 0x0000002138217209 */ /* 0x000fe20007810000 */
[----:B------:R-:W-:Y:S01]  /*15b00*/  MUFU.EX2 R188, R188 ;  /* 0x000000bc00bc7308 */ /* 0x000fe20000000800 */
[----:B0-----:R-:W-:Y:S02]  /*15b10*/  IMAD.MOV.U32 R82, RZ, RZ, R119 ;  /* 0x000000ffff527224 */ /* 0x001fe400078e0077 */
[----:B------:R-:W-:Y:S01]  /*15b20*/  FMNMX.FTZ R6, R58, R33, !PT ;  /* 0x000000213a067209 */ /* 0x000fe20007810000 */
[----:B------:R-:W-:Y:S01]  /*15b30*/  FFMA.FTZ R33, R98, R5, -R11 ;  /* 0x0000000562217223 */ /* 0x000fe2000001080b */
[----:B------:R-:W-:-:S03]  /*15b40*/  IMAD.MOV.U32 R98, RZ, RZ, R119 ;  /* 0x000000ffff627224 */ /* 0x000fc600078e0077 */
[----:B------:R-:W0:Y:S01]  /*15b50*/  SHFL.BFLY PT, R35, R6, 0x2, 0x1f ;  /* 0x0c401f0006237f89 */ /* 0x000e2200000e0000 */
[----:B------:R-:W-:Y:S08]  /*15b60*/  MUFU.EX2 R27, R27 ;  /* 0x0000001b001b7308 */ /* 0x000ff00000000800 */
[----:B------:R-:W-:Y:S08]  /*15b70*/  MUFU.EX2 R190, R190 ;  /* 0x000000be00be7308 */ /* 0x000ff00000000800 */
[----:B------:R-:W-:Y:S01]  /*15b80*/  MUFU.EX2 R29, R29 ;  /* 0x0000001d001d7308 */ /* 0x000fe20000000800 */
[----:B0-----:R-:W-:-:S07]  /*15b90*/  FMNMX.FTZ R39, R6, R35, !PT ;  /* 0x0000002306277209 */ /* 0x001fce0007810000 */
[----:B------:R-:W-:Y:S01]  /*15ba0*/  MUFU.EX2 R184, R184 ;  /* 0x000000b800b87308 */ /* 0x000fe20000000800 */
[-CC-:B------:R-:W-:Y:S01]  /*15bb0*/  FFMA.FTZ R35, R102, R5.reuse, -R11.reuse ;  /* 0x0000000566237223 */ /* 0x180fe2000001080b */
[----:B------:R-:W-:Y:S01]  /*15bc0*/  FFMA.FTZ R11, R114, R5, -R11 ;  /* 0x00000005720b7223 */ /* 0x000fe2000001080b */
[--C-:B------:R-:W-:Y:S01]  /*15bd0*/  IMAD.MOV.U32 R114, RZ, RZ, R119.reuse ;  /* 0x000000ffff727224 */ /* 0x100fe200078e0077 */
[----:B------:R-:W0:Y:S01]  /*15be0*/  SHFL.BFLY PT, R6, R39, 0x1, 0x1f ;  /* 0x0c201f0027067f89 */ /* 0x000e2200000e0000 */
[----:B------:R-:W-:-:S03]  /*15bf0*/  IMAD.MOV.U32 R102, RZ, RZ, R119 ;  /* 0x000000ffff667224 */ /* 0x000fc600078e0077 */
        /* <DEDUP_REMOVED lines=8> */
[----:B------:R-:W-:Y:S01]  /*15c80*/  MUFU.EX2 R35, R35 ;  /* 0x0000002300237308 */ /* 0x000fe20000000800 */
[-CC-:B------:R-:W-:Y:S01]  /*15c90*/  FFMA.FTZ R201, R8, R5.reuse, -R41.reuse ;  /* 0x0000000508c97223 */ /* 0x180fe20000010829 */
[-CC-:B------:R-:W-:Y:S01]  /*15ca0*/  FFMA.FTZ R8, R7, R5.reuse, -R41.reuse ;  /* 0x0000000507087223 */ /* 0x180fe20000010829 */
[-C--:B------:R-:W-:Y:S01]  /*15cb0*/  FFMA.FTZ R203, R10, R5.reuse, -R41 ;  /* 0x000000050acb7223 */ /* 0x080fe20000010829 */
[----:B------:R-:W-:Y:S01]  /*15cc0*/  FADD.FTZ R7, R200, R3 ;  /* 0x00000003c8077221 */ /* 0x000fe20000010000 */
[-CC-:B------:R-:W-:Y:S01]  /*15cd0*/  FFMA.FTZ R10, R12, R5.reuse, -R41.reuse ;  /* 0x000000050c0a7223 */ /* 0x180fe20000010829 */
[-CC-:B------:R-:W-:Y:S01]  /*15ce0*/  FFMA.FTZ R12, R20, R5.reuse, -R41.reuse ;  /* 0x00000005140c7223 */ /* 0x180fe20000010829 */
[-C--:B------:R-:W-:Y:S01]  /*15cf0*/  FFMA.FTZ R197, R14, R5.reuse, -R41 ;  /* 0x000000050ec57223 */ /* 0x080fe20000010829 */
[----:B------:R-:W-:Y:S01]  /*15d00*/  MUFU.EX2 R201, R201 ;  /* 0x000000c900c97308 */ /* 0x000fe20000000800 */
[----:B-1----:R-:W-:Y:S01]  /*15d10*/  FADD.FTZ R20, R202, R7 ;  /* 0x00000007ca147221 */ /* 0x002fe20000010000 */
[-CC-:B------:R-:W-:Y:S01]  /*15d20*/  FFMA.FTZ R199, R40, R5.reuse, -R41.reuse ;  /* 0x0000000528c77223 */ /* 0x180fe20000010829 */
[-CC-:B------:R-:W-:Y:S01]  /*15d30*/  FFMA.FTZ R14, R42, R5.reuse, -R41.reuse ;  /* 0x000000052a0e7223 */ /* 0x180fe20000010829 */
[-CC-:B------:R-:W-:Y:S01]  /*15d40*/  FFMA.FTZ R193, R32, R5.reuse, -R41.reuse ;  /* 0x0000000520c17223 */ /* 0x180fe20000010829 */
[----:B------:R-:W-:Y:S01]  /*15d50*/  FADD.FTZ R7, R9, R20 ;  /* 0x0000001409077221 */ /* 0x000fe20000010000 */
[-CC-:B------:R-:W-:Y:S01]  /*15d60*/  FFMA.FTZ R32, R44, R5.reuse, -R41.reuse ;  /* 0x000000052c207223 */ /* 0x180fe20000010829 */
[-C--:B------:R-:W-:Y:S01]  /*15d70*/  FFMA.FTZ R195, R34, R5.reuse, -R41 ;  /* 0x0000000522c37223 */ /* 0x080fe20000010829 */
[----:B------:R-:W0:Y:S01]  /*15d80*/  MUFU.EX2 R8, R8 ;  /* 0x0000000800087308 */ /* 0x000e220000000800 */
[----:B--2---:R-:W-:Y:S01]  /*15d90*/  FADD.FTZ R20, R196, R7 ;  /* 0x00000007c4147221 */ /* 0x004fe20000010000 */
[-CC-:B------:R-:W-:Y:S01]  /*15da0*/  FFMA.FTZ R34, R46, R5.reuse, -R41.reuse ;  /* 0x000000052e227223 */ /* 0x180fe20000010829 */
[-CC-:B------:R-:W-:Y:S01]  /*15db0*/  FFMA.FTZ R187, R28, R5.reuse, -R41.reuse ;  /* 0x000000051cbb7223 */ /* 0x180fe20000010829 */
[-CC-:B------:R-:W-:Y:S01]  /*15dc0*/  FFMA.FTZ R189, R36, R5.reuse, -R41.reuse ;  /* 0x0000000524bd7223 */ /* 0x180fe20000010829 */
[----:B----4-:R-:W-:Y:S01]  /*15dd0*/  FADD.FTZ R7, R13, R20 ;  /* 0x000000140d077221 */ /* 0x010fe20000010000 */
[-CC-:B------:R-:W-:Y:S01]  /*15de0*/  FFMA.FTZ R36, R48, R5.reuse, -R41.reuse ;  /* 0x0000000530247223 */ /* 0x180fe20000010829 */
[-C--:B------:R-:W-:Y:S01]  /*15df0*/  FFMA.FTZ R191, R50, R5.reuse, -R41 ;  /* 0x0000000532bf7223 */ /* 0x080fe20000010829 */
[----:B------:R-:W1:Y:S01]  /*15e00*/  MUFU.EX2 R203, R203 ;  /* 0x000000cb00cb7308 */ /* 0x000e620000000800 */
[----:B------:R-:W-:Y:S01]  /*15e10*/  FADD.FTZ R40, R198, R7 ;  /* 0x00000007c6287221 */ /* 0x000fe20000010000 */
[-CC-:B------:R-:W-:Y:S01]  /*15e20*/  FFMA.FTZ R38, R38, R5.reuse, -R41.reuse ;  /* 0x0000000526267223 */ /* 0x180fe20000010829 */
[-CC-:B------:R-:W-:Y:S01]  /*15e30*/  FFMA.FTZ R185, R24, R5.reuse, -R41.reuse ;  /* 0x0000000518b97223 */ /* 0x180fe20000010829 */
[-CC-:B------:R-:W-:Y:S01]  /*15e40*/  FFMA.FTZ R24, R52, R5.reuse, -R41.reuse ;  /* 0x0000000534187223 */ /* 0x180fe20000010829 */
[----:B------:R-:W-:Y:S01]  /*15e50*/  FADD.FTZ R43, R15, R40 ;  /* 0x000000280f2b7221 */ /* 0x000fe20000010000 */
[-C--:B------:R-:W-:Y:S01]  /*15e60*/  FFMA.FTZ R66, R66, R5.reuse, -R41 ;  /* 0x0000000542427223 */ /* 0x080fe20000010829 */
[----:B------:R-:W-:Y:S01]  /*15e70*/  F2FP.F16.F32.PACK_AB R200, R3, R200 ;  /* 0x000000c803c8723e */ /* 0x000fe200000000ff */
[----:B------:R-:W2:Y:S01]  /*15e80*/  MUFU.EX2 R10, R10 ;  /* 0x0000000a000a7308 */ /* 0x000ea20000000800 */
[----:B0-----:R-:W-:Y:S01]  /*15e90*/  FADD.FTZ R20, R201, R8 ;  /* 0x00000008c9147221 */ /* 0x001fe20000010000 */
[----:B------:R-:W-:Y:S01]  /*15ea0*/  FADD.FTZ R40, R192, R43 ;  /* 0x0000002bc0287221 */ /* 0x000fe20000010000 */
[-CC-:B------:R-:W-:Y:S01]  /*15eb0*/  FFMA.FTZ R70, R70, R5.reuse, -R41.reuse ;  /* 0x0000000546467223 */ /* 0x180fe20000010829 */
[-CC-:B------:R-:W-:Y:S01]  /*15ec0*/  FFMA.FTZ R74, R74, R5.reuse, -R41.reuse ;  /* 0x000000054a4a7223 */ /* 0x180fe20000010829 */
[-CC-:B------:R-:W-:Y:S01]  /*15ed0*/  FFMA.FTZ R78, R78, R5.reuse, -R41.reuse ;  /* 0x000000054e4e7223 */ /* 0x180fe20000010829 */
[----:B------:R-:W-:Y:S01]  /*15ee0*/  FADD.FTZ R43, R21, R40 ;  /* 0x00000028152b7221 */ /* 0x000fe20000010000 */
[-C--:B------:R-:W-:Y:S01]  /*15ef0*/  FFMA.FTZ R26, R26, R5.reuse, -R41 ;  /* 0x000000051a1a7223 */ /* 0x080fe20000010829 */
[----:B------:R-:W0:Y:S01]  /*15f00*/  MUFU.EX2 R197, R197 ;  /* 0x000000c500c57308 */ /* 0x000e220000000800 */
[----:B-1----:R-:W-:Y:S01]  /*15f10*/  FADD.FTZ R7, R203, R20 ;  /* 0x00000014cb077221 */ /* 0x002fe20000010000 */
[----:B------:R-:W-:Y:S01]  /*15f20*/  FADD.FTZ R28, R194, R43 ;  /* 0x0000002bc21c7221 */ /* 0x000fe20000010000 */
[-CC-:B------:R-:W-:Y:S01]  /*15f30*/  FFMA.FTZ R30, R30, R5.reuse, -R41.reuse ;  /* 0x000000051e1e7223 */ /* 0x180fe20000010829 */
[-CC-:B------:R-:W-:Y:S01]  /*15f40*/  FFMA.FTZ R54, R54, R5.reuse, -R41.reuse ;  /* 0x0000000536367223 */ /* 0x180fe20000010829 */
[-CC-:B------:R-:W-:Y:S01]  /*15f50*/  FFMA.FTZ R56, R56, R5.reuse, -R41.reuse ;  /* 0x0000000538387223 */ /* 0x180fe20000010829 */
[----:B------:R-:W-:Y:S01]  /*15f60*/  FADD.FTZ R45, R25, R28 ;  /* 0x0000001c192d7221 */ /* 0x000fe20000010000 */
[----:B------:R-:W-:Y:S01]  /*15f70*/  FFMA.FTZ R41, R58, R5, -R41 ;  /* 0x000000053a297223 */ /* 0x000fe20000010829 */
[----:B------:R-:W1:Y:S01]  /*15f80*/  MUFU.EX2 R12, R12 ;  /* 0x0000000c000c7308 */ /* 0x000e620000000800 */
[----:B--2---:R-:W-:Y:S01]  /*15f90*/  FADD.FTZ R20, R10, R7 ;  /* 0x000000070a147221 */ /* 0x004fe20000010000 */
[----:B------:R-:W-:Y:S01]  /*15fa0*/  FADD.FTZ R28, R188, R45 ;  /* 0x0000002dbc1c7221 */ /* 0x000fe20000010000 */
[----:B------:R-:W-:Y:S01]  /*15fb0*/  F2FP.F16.F32.PACK_AB R201, R8, R201 ;  /* 0x000000c908c9723e */ /* 0x000fe200000000ff */
[----:B------:R-:W-:Y:S01]  /*15fc0*/  IMAD.MOV.U32 R58, RZ, RZ, R119 ;  /* 0x000000ffff3a7224 */ /* 0x000fe200078e0077 */
[----:B------:R-:W-:Y:S01]  /*15fd0*/  F2FP.F16.F32.PACK_AB R196, R13, R196 ;  /* 0x000000c40dc4723e */ /* 0x000fe200000000ff */
[----:B------:R-:W-:Y:S01]  /*15fe0*/  FADD.FTZ R45, R27, R28 ;  /* 0x0000001c1b2d7221 */ /* 0x000fe20000010000 */
[----:B------:R-:W-:Y:S01]  /*15ff0*/  F2FP.F16.F32.PACK_AB R194, R25, R194 ;  /* 0x000000c219c2723e */ /* 0x000fe200000000ff */
[----:B------:R-:W2:Y:S01]  /*16000*/  MUFU.EX2 R199, R199 ;  /* 0x000000c700c77308 */ /* 0x000ea20000000800 */
[----:B0-----:R-:W-:Y:S01]  /*16010*/  FADD.FTZ R7, R197, R20 ;  /* 0x00000014c5077221 */ /* 0x001fe20000010000 */
[----:B------:R-:W-:Y:S01]  /*16020*/  FADD.FTZ R28, R190, R45 ;  /* 0x0000002dbe1c7221 */ /* 0x000fe20000010000 */
[----:B------:R-:W-:Y:S01]  /*16030*/  F2FP.F16.F32.PACK_AB R188, R27, R188 ;  /* 0x000000bc1bbc723e */ /* 0x000fe200000000ff */
[--C-:B------:R-:W-:Y:S01]  /*16040*/  IMAD.MOV.U32 R50, RZ, RZ, R119.reuse ;  /* 0x000000ffff327224 */ /* 0x100fe200078e0077 */
[----:B------:R-:W-:Y:S01]  /*16050*/  F2FP.F16.F32.PACK_AB R190, R29, R190 ;  /* 0x000000be1dbe723e */ /* 0x000fe200000000ff */
[----:B------:R-:W-:Y:S01]  /*16060*/  IMAD.MOV.U32 R46, RZ, RZ, R119 ;  /* 0x000000ffff2e7224 */ /* 0x000fe200078e0077 */
[----:B------:R-:W-:Y:S01]  /*16070*/  F2FP.F16.F32.PACK_AB R202, R9, R202 ;  /* 0x000000ca09ca723e */ /* 0x000fe200000000ff */
[----:B------:R-:W0:Y:S01]  /*16080*/  MUFU.EX2 R14, R14 ;  /* 0x0000000e000e7308 */ /* 0x000e220000000800 */
[----:B-1----:R-:W-:Y:S01]  /*16090*/  FADD.FTZ R20, R12, R7 ;  /* 0x000000070c147221 */ /* 0x002fe20000010000 */
[----:B------:R-:W-:Y:S01]  /*160a0*/  @!P1 VIADD R7, R0, 0x36840 ;  /* 0x0003684000079836 */ /* 0x000fe20000000000 */
[----:B------:R-:W-:Y:S01]  /*160b0*/  F2FP.F16.F32.PACK_AB R198, R15, R198 ;  /* 0x000000c60fc6723e */ /* 0x000fe200000000ff */
[--C-:B------:R-:W-:Y:S01]  /*160c0*/  IMAD.MOV.U32 R45, RZ, RZ, R119.reuse ;  /* 0x000000ffff2d7224 */ /* 0x100fe200078e0077 */
[----:B------:R-:W-:Y:S01]  /*160d0*/  F2FP.F16.F32.PACK_AB R192, R21, R192 ;  /* 0x000000c015c0723e */ /* 0x000fe200000000ff */
[----:B------:R-:W-:Y:S01]  /*160e0*/  IMAD.MOV.U32 R42, RZ, RZ, R119 ;  /* 0x000000ffff2a7224 */ /* 0x000fe200078e0077 */
[----:B------:R-:W-:Y:S01]  /*160f0*/  @!P1 PRMT R7, RZ, 0x654, R7 ;  /* 0x00000654ff079816 */ /* 0x000fe20000000007 */
[----:B------:R-:W1:Y:S01]  /*16100*/  MUFU.EX2 R193, R193 ;  /* 0x000000c100c17308 */ /* 0x000e620000000800 */
[----:B--2---:R-:W-:Y:S01]  /*16110*/  FADD.FTZ R43, R199, R20 ;  /* 0x00000014c72b7221 */ /* 0x004fe20000010000 */
[----:B------:R-:W-:Y:S01]  /*16120*/  F2FP.F16.F32.PACK_AB R203, R10, R203 ;  /* 0x000000cb0acb723e */ /* 0x000fe200000000ff */
[----:B------:R2:W-:Y:S01]  /*16130*/  @!P1 SYNCS.ARRIVE.TRANS64.RED.A1T0 RZ, [R7+URZ], RZ ;  /* 0x000000ff07ff99a7 */ /* 0x0005e2000810043f */
[----:B------:R-:W-:Y:S01]  /*16140*/  F2FP.F16.F32.PACK_AB R197, R12, R197 ;  /* 0x000000c50cc5723e */ /* 0x000fe200000000ff */
[--C-:B------:R-:W-:Y:S01]  /*16150*/  IMAD.MOV.U32 R27, RZ, RZ, R119.reuse ;  /* 0x000000ffff1b7224 */ /* 0x100fe200078e0077 */
[----:B------:R-:W-:Y:S01]  /*16160*/  MOV R52, R119 ;  /* 0x0000007700347202 */ /* 0x000fe20000000f00 */
[----:B------:R-:W-:Y:S01]  /*16170*/  IMAD.MOV.U32 R25, RZ, RZ, R119 ;  /* 0x000000ffff197224 */ /* 0x000fe200078e0077 */
[----:B------:R-:W3:Y:S01]  /*16180*/  MUFU.EX2 R32, R32 ;  /* 0x0000002000207308 */ /* 0x000ee20000000800 */
[C---:B0-----:R-:W-:Y:S01]  /*16190*/  FADD.FTZ R20, R14.reuse, R43 ;  /* 0x0000002b0e147221 */ /* 0x041fe20000010000 */
[----:B------:R-:W-:-:S02]  /*161a0*/  F2FP.F16.F32.PACK_AB R199, R14, R199 ;  /* 0x000000c70ec7723e */ /* 0x000fc400000000ff */
[-C--:B------:R-:W-:Y:S02]  /*161b0*/  MOV R48, R119.reuse ;  /* 0x0000007700307202 */ /* 0x080fe40000000f00 */
[-C--:B------:R-:W-:Y:S02]  /*161c0*/  MOV R44, R119.reuse ;  /* 0x00000077002c7202 */ /* 0x080fe40000000f00 */
[----:B------:R-:W2:Y:S01]  /*161d0*/  MUFU.EX2 R195, R195 ;  /* 0x000000c300c37308 */ /* 0x000ea20000000800 */
[----:B-1----:R-:W-:Y:S01]  /*161e0*/  FADD.FTZ R43, R193, R20 ;  /* 0x00000014c12b7221 */ /* 0x002fe20000010000 */
[----:B------:R-:W-:-:S06]  /*161f0*/  MOV R40, R119 ;  /* 0x0000007700287202 */ /* 0x000fcc0000000f00 */
[----:B------:R-:W0:Y:S01]  /*16200*/  MUFU.EX2 R34, R34 ;  /* 0x0000002200227308 */ /* 0x000e220000000800 */
[C---:B---3--:R-:W-:Y:S01]  /*16210*/  FADD.FTZ R20, R32.reuse, R43 ;  /* 0x0000002b20147221 */ /* 0x048fe20000010000 */
[----:B------:R-:W-:Y:S01]  /*16220*/  FADD.FTZ R43, R29, R28 ;  /* 0x0000001c1d2b7221 */ /* 0x000fe20000010000 */
[----:B------:R-:W-:Y:S01]  /*16230*/  F2FP.F16.F32.PACK_AB R193, R32, R193 ;  /* 0x000000c120c1723e */ /* 0x000fe200000000ff */
[----:B------:R-:W-:Y:S01]  /*16240*/  IMAD.MOV.U32 R29, RZ, RZ, R119 ;  /* 0x000000ffff1d7224 */ /* 0x000fe200078e0077 */
[----:B------:R-:W-:Y:S01]  /*16250*/  MOV R32, R119 ;  /* 0x0000007700207202 */ /* 0x000fe20000000f00 */
[----:B------:R-:W-:Y:S01]  /*16260*/  FADD.FTZ R28, R184, R43 ;  /* 0x0000002bb81c7221 */ /* 0x000fe20000010000 */
[----:B------:R-:W-:Y:S01]  /*16270*/  F2FP.F16.F32.PACK_AB R184, R31, R184 ;  /* 0x000000b81fb8723e */ /* 0x000fe200000000ff */
[----:B------:R-:W1:Y:S01]  /*16280*/  MUFU.EX2 R189, R189 ;  /* 0x000000bd00bd7308 */ /* 0x000e620000000800 */
[----:B--2---:R-:W-:Y:S01]  /*16290*/  FADD.FTZ R7, R195, R20 ;  /* 0x00000014c3077221 */ /* 0x004fe20000010000 */
[----:B------:R-:W-:Y:S01]  /*162a0*/  FADD.FTZ R43, R31, R28 ;  /* 0x0000001c1f2b7221 */ /* 0x000fe20000010000 */
[----:B------:R-:W-:-:S03]  /*162b0*/  IMAD.MOV.U32 R31, RZ, RZ, R119 ;  /* 0x000000ffff1f7224 */ /* 0x000fc600078e0077 */
[----:B------:R-:W-:Y:S01]  /*162c0*/  FADD.FTZ R28, R186, R43 ;  /* 0x0000002bba1c7221 */ /* 0x000fe20000010000 */
[----:B------:R-:W-:Y:S01]  /*162d0*/  F2FP.F16.F32.PACK_AB R186, R33, R186 ;  /* 0x000000ba21ba723e */ /* 0x000fe200000000ff */
[----:B------:R-:W2:Y:S01]  /*162e0*/  MUFU.EX2 R36, R36 ;  /* 0x0000002400247308 */ /* 0x000ea20000000800 */
[C---:B0-----:R-:W-:Y:S01]  /*162f0*/  FADD.FTZ R20, R34.reuse, R7 ;  /* 0x0000000722147221 */ /* 0x041fe20000010000 */
[----:B------:R-:W-:Y:S01]  /*16300*/  F2FP.F16.F32.PACK_AB R195, R34, R195 ;  /* 0x000000c322c3723e */ /* 0x000fe200000000ff */
[--C-:B------:R-:W-:Y:S02]  /*16310*/  IMAD.MOV.U32 R43, RZ, RZ, R119.reuse ;  /* 0x000000ffff2b7224 */ /* 0x100fe400078e0077 */
[----:B------:R-:W-:-:S03]  /*16320*/  IMAD.MOV.U32 R34, RZ, RZ, R119 ;  /* 0x000000ffff227224 */ /* 0x000fc600078e0077 */
[----:B------:R-:W0:Y:S01]  /*16330*/  MUFU.EX2 R191, R191 ;  /* 0x000000bf00bf7308 */ /* 0x000e220000000800 */
[----:B-1----:R-:W-:-:S07]  /*16340*/  FADD.FTZ R7, R189, R20 ;  /* 0x00000014bd077221 */ /* 0x002fce0000010000 */
[----:B------:R-:W1:Y:S01]  /*16350*/  MUFU.EX2 R38, R38 ;  /* 0x0000002600267308 */ /* 0x000e620000000800 */
[C---:B--2---:R-:W-:Y:S01]  /*16360*/  FADD.FTZ R20, R36.reuse, R7 ;  /* 0x0000000724147221 */ /* 0x044fe20000010000 */
[----:B------:R-:W-:Y:S01]  /*16370*/  FADD.FTZ R7, R33, R28 ;  /* 0x0000001c21077221 */ /* 0x000fe20000010000 */
[----:B------:R-:W-:Y:S01]  /*16380*/  F2FP.F16.F32.PACK_AB R189, R36, R189 ;  /* 0x000000bd24bd723e */ /* 0x000fe200000000ff */
[----:B------:R-:W-:Y:S01]  /*16390*/  IMAD.MOV.U32 R33, RZ, RZ, R119 ;  /* 0x000000ffff217224 */ /* 0x000fe200078e0077 */
[----:B------:R-:W-:Y:S01]  /*163a0*/  MOV R36, R119 ;  /* 0x0000007700247202 */ /* 0x000fe20000000f00 */
[----:B------:R-:W-:Y:S01]  /*163b0*/  FADD.FTZ R28, R180, R7 ;  /* 0x00000007b41c7221 */ /* 0x000fe20000010000 */
[----:B------:R-:W-:Y:S01]  /*163c0*/  F2FP.F16.F32.PACK_AB R180, R35, R180 ;  /* 0x000000b423b4723e */ /* 0x000fe200000000ff */
[----:B------:R-:W2:Y:S01]  /*163d0*/  MUFU.EX2 R185, R185 ;  /* 0x000000b900b97308 */ /* 0x000ea20000000800 */
[----:B0-----:R-:W-:Y:S01]  /*163e0*/  FADD.FTZ R3, R191, R20 ;  /* 0x00000014bf037221 */ /* 0x001fe20000010000 */
[----:B------:R-:W-:Y:S01]  /*163f0*/  FADD.FTZ R7, R35, R28 ;  /* 0x0000001c23077221 */ /* 0x000fe20000010000 */
[----:B------:R-:W-:-:S05]  /*16400*/  IMAD.MOV.U32 R35, RZ, RZ, R119 ;  /* 0x000000ffff237224 */ /* 0x000fca00078e0077 */
        /* <DEDUP_REMOVED lines=8> */
[----:B------:R-:W-:Y:S02]  /*16490*/  F2FP.F16.F32.PACK_AB R185, R24, R185 ;  /* 0x000000b918b9723e */ /* 0x000fe400000000ff */
[----:B------:R-:W-:-:S04]  /*164a0*/  MOV R24, R119 ;  /* 0x0000007700187202 */ /* 0x000fc80000000f00 */
[----:B------:R-:W0:Y:S01]  /*164b0*/  MUFU.EX2 R37, R37 ;  /* 0x0000002500257308 */ /* 0x000e220000000800 */
[----:B-1----:R-:W-:-:S07]  /*164c0*/  FADD.FTZ R28, R182, R7 ;  /* 0x00000007b61c7221 */ /* 0x002fce0000010000 */
[----:B------:R1:W3:Y:S01]  /*164d0*/  MUFU.EX2 R0, R66 ;  /* 0x0000004200007308 */ /* 0x0002e20000000800 */
[----:B--2---:R-:W-:-:S07]  /*164e0*/  FADD.FTZ R3, R187, R20 ;  /* 0x00000014bb037221 */ /* 0x004fce0000010000 */
[----:B------:R-:W-:Y:S01]  /*164f0*/  MUFU.EX2 R176, R176 ;  /* 0x000000b000b07308 */ /* 0x000fe20000000800 */
[C---:B0-----:R-:W-:Y:S01]  /*16500*/  FADD.FTZ R7, R37.reuse, R28 ;  /* 0x0000001c25077221 */ /* 0x041fe20000010000 */
[----:B------:R-:W-:Y:S01]  /*16510*/  F2FP.F16.F32.PACK_AB R182, R37, R182 ;  /* 0x000000b625b6723e */ /* 0x000fe200000000ff */
[--C-:B-1----:R-:W-:Y:S01]  /*16520*/  IMAD.MOV.U32 R66, RZ, RZ, R119.reuse ;  /* 0x000000ffff427224 */ /* 0x102fe200078e0077 */
[----:B------:R-:W-:Y:S01]  /*16530*/  MOV R28, R119 ;  /* 0x00000077001c7202 */ /* 0x000fe20000000f00 */
[----:B------:R-:W-:-:S03]  /*16540*/  IMAD.MOV.U32 R37, RZ, RZ, R119 ;  /* 0x000000ffff257224 */ /* 0x000fc600078e0077 */
[----:B------:R-:W0:Y:S01]  /*16550*/  MUFU.EX2 R70, R70 ;  /* 0x0000004600467308 */ /* 0x000e220000000800 */
[C---:B---3--:R-:W-:Y:S01]  /*16560*/  FADD.FTZ R3, R0.reuse, R3 ;  /* 0x0000000300037221 */ /* 0x048fe20000010000 */
[----:B------:R-:W-:-:S06]  /*16570*/  F2FP.F16.F32.PACK_AB R187, R0, R187 ;  /* 0x000000bb00bb723e */ /* 0x000fcc00000000ff */
[----:B------:R1:W-:Y:S08]  /*16580*/  MUFU.EX2 R39, R110 ;  /* 0x0000006e00277308 */ /* 0x0003f00000000800 */
[----:B------:R2:W3:Y:S01]  /*16590*/  MUFU.EX2 R181, R74 ;  /* 0x0000004a00b57308 */ /* 0x0004e20000000800 */
[----:B0-----:R-:W-:Y:S01]  /*165a0*/  FADD.FTZ R20, R70, R3 ;  /* 0x0000000346147221 */ /* 0x001fe20000010000 */
[----:B-1----:R-:W-:-:S06]  /*165b0*/  IMAD.MOV.U32 R110, RZ, RZ, R119 ;  /* 0x000000ffff6e7224 */ /* 0x002fcc00078e0077 */
[----:B------:R-:W-:Y:S01]  /*165c0*/  MUFU.EX2 R178, R178 ;  /* 0x000000b200b27308 */ /* 0x000fe20000000800 */
[----:B--2---:R-:W-:-:S07]  /*165d0*/  IMAD.MOV.U32 R74, RZ, RZ, R119 ;  /* 0x000000ffff4a7224 */ /* 0x004fce00078e0077 */
[----:B------:R-:W0:Y:S01]  /*165e0*/  MUFU.EX2 R78, R78 ;  /* 0x0000004e004e7308 */ /* 0x000e220000000800 */
[C---:B---3--:R-:W-:Y:S01]  /*165f0*/  FADD.FTZ R3, R181.reuse, R20 ;  /* 0x00000014b5037221 */ /* 0x048fe20000010000 */
[----:B------:R-:W-:Y:S01]  /*16600*/  F2FP.F16.F32.PACK_AB R181, R181, R70 ;  /* 0x00000046b5b5723e */ /* 0x000fe200000000ff */
[----:B------:R-:W-:-:S05]  /*16610*/  IMAD.MOV.U32 R70, RZ, RZ, R119 ;  /* 0x000000ffff467224 */ /* 0x000fca00078e0077 */
[----:B------:R1:W2:Y:S08]  /*16620*/  MUFU.EX2 R183, R26 ;  /* 0x0000001a00b77308 */ /* 0x0002b00000000800 */
[----:B------:R-:W3:Y:S01]  /*16630*/  MUFU.EX2 R30, R30 ;  /* 0x0000001e001e7308 */ /* 0x000ee20000000800 */
[----:B-1----:R-:W-:Y:S01]  /*16640*/  FADD.FTZ R26, R176, R7 ;  /* 0x00000007b01a7221 */ /* 0x002fe20000010000 */
[----:B------:R-:W-:-:S03]  /*16650*/  F2FP.F16.F32.PACK_AB R176, R39, R176 ;  /* 0x000000b027b0723e */ /* 0x000fc600000000ff */
[----:B------:R-:W-:Y:S01]  /*16660*/  FADD.FTZ R7, R39, R26 ;  /* 0x0000001a27077221 */ /* 0x000fe20000010000 */
[----:B0-----:R-:W-:Y:S01]  /*16670*/  FADD.FTZ R26, R78, R3 ;  /* 0x000000034e1a7221 */ /* 0x001fe20000010000 */
[----:B------:R-:W-:Y:S01]  /*16680*/  IMAD.MOV.U32 R39, RZ, RZ, R119 ;  /* 0x000000ffff277224 */ /* 0x000fe200078e0077 */
[----:B------:R0:W1:Y:S01]  /*16690*/  MUFU.EX2 R177, R54 ;  /* 0x0000003600b17308 */ /* 0x0000620000000800 */
[----:B------:R-:W-:Y:S01]  /*166a0*/  FADD.FTZ R20, R178, R7 ;  /* 0x00000007b2147221 */ /* 0x000fe20000010000 */
[----:B------:R-:W-:Y:S02]  /*166b0*/  VIADD R7, R154, 0xfffffffe ;  /* 0xfffffffe9a077836 */ /* 0x000fe40000000000 */
[C---:B--2---:R-:W-:Y:S01]  /*166c0*/  FADD.FTZ R3, R183.reuse, R26 ;  /* 0x0000001ab7037221 */ /* 0x044fe20000010000 */
[----:B------:R-:W-:Y:S01]  /*166d0*/  F2FP.F16.F32.PACK_AB R183, R183, R78 ;  /* 0x0000004eb7b7723e */ /* 0x000fe200000000ff */
[----:B------:R-:W-:Y:S01]  /*166e0*/  IMAD.MOV.U32 R78, RZ, RZ, R119 ;  /* 0x000000ffff4e7224 */ /* 0x000fe200078e0077 */
[----:B------:R-:W-:Y:S01]  /*166f0*/  ISETP.GE.AND P2, PT, R7, R217, PT ;  /* 0x000000d90700720c */ /* 0x000fe20003f46270 */
[----:B------:R-:W2:Y:S01]  /*16700*/  MUFU.EX2 R56, R56 ;  /* 0x0000003800387308 */ /* 0x000ea20000000800 */
[----:B---3--:R-:W-:Y:S01]  /*16710*/  FADD.FTZ R8, R30, R3 ;  /* 0x000000031e087221 */ /* 0x008fe20000010000 */
[----:B0-----:R-:W-:-:S02]  /*16720*/  IMAD.MOV.U32 R54, RZ, RZ, R119 ;  /* 0x000000ffff367224 */ /* 0x001fc400078e0077 */
[----:B------:R-:W-:-:S04]  /*16730*/  IMAD.MOV.U32 R26, RZ, RZ, R119 ;  /* 0x000000ffff1a7224 */ /* 0x000fc800078e0077 */
[----:B------:R-:W0:Y:S01]  /*16740*/  MUFU.EX2 R41, R41 ;  /* 0x0000002900297308 */ /* 0x000e220000000800 */
[C---:B-1----:R-:W-:Y:S01]  /*16750*/  FADD.FTZ R3, R177.reuse, R8 ;  /* 0x00000008b1037221 */ /* 0x042fe20000010000 */
[----:B------:R-:W-:Y:S01]  /*16760*/  F2FP.F16.F32.PACK_AB R177, R177, R30 ;  /* 0x0000001eb1b1723e */ /* 0x000fe200000000ff */
[----:B------:R-:W-:-:S05]  /*16770*/  IMAD.MOV.U32 R30, RZ, RZ, R119 ;  /* 0x000000ffff1e7224 */ /* 0x000fca00078e0077 */
[----:B------:R-:W1:Y:S01]  /*16780*/  MUFU.EX2 R11, R11 ;  /* 0x0000000b000b7308 */ /* 0x000e620000000800 */
[----:B--2---:R-:W-:Y:S01]  /*16790*/  FADD.FTZ R0, R56, R3 ;  /* 0x0000000338007221 */ /* 0x004fe20000010000 */
[----:B------:R-:W-:-:S03]  /*167a0*/  IMAD.MOV.U32 R3, RZ, RZ, 0x3f800000 ;  /* 0x3f800000ff037424 */ /* 0x000fc600078e00ff */
[C---:B0-----:R-:W-:Y:S01]  /*167b0*/  FADD.FTZ R13, R41.reuse, R0 ;  /* 0x00000000290d7221 */ /* 0x041fe20000010000 */
[----:B------:R-:W-:Y:S01]  /*167c0*/  F2FP.F16.F32.PACK_AB R179, R41, R56 ;  /* 0x0000003829b3723e */ /* 0x000fe200000000ff */
[----:B------:R-:W-:Y:S01]  /*167d0*/  IMAD.MOV.U32 R41, RZ, RZ, R119 ;  /* 0x000000ffff297224 */ /* 0x000fe200078e0077 */
[----:B------:R-:W-:Y:S02]  /*167e0*/  MOV R0, 0x3f800000 ;  /* 0x3f80000000007802 */ /* 0x000fe40000000f00 */
[----:B------:R-:W-:Y:S01]  /*167f0*/  MOV R56, R119 ;  /* 0x0000007700387202 */ /* 0x000fe20000000f00 */
[C---:B-1----:R-:W-:Y:S01]  /*16800*/  FADD.FTZ R20, R11.reuse, R20 ;  /* 0x000000140b147221 */ /* 0x042fe20000010000 */
[----:B------:R-:W-:Y:S01]  /*16810*/  F2FP.F16.F32.PACK_AB R178, R11, R178 ;  /* 0x000000b20bb2723e */ /* 0x000fe200000000ff */
[----:B------:R-:W-:Y:S06]  /*16820*/  @!P2 BRA `(.L_x_3815) ;  /* 0x0000005400e0a947 */ /* 0x000fec0003800000 */
[----:B------:R-:W-:Y:S01]  /*16830*/  IMAD.MOV.U32 R8, RZ, RZ, R6 ;  /* 0x000000ffff087224 */ /* 0x000fe200078e0006 */
[----:B------:R-:W-:Y:S01]  /*16840*/  MOV R11, R215 ;  /* 0x000000d7000b7202 */ /* 0x000fe20000000f00 */
[----:B------:R-:W-:Y:S01]  /*16850*/  IMAD.MOV.U32 R9, RZ, RZ, R4 ;  /* 0x000000ffff097224 */ /* 0x000fe200078e0004 */
[----:B------:R-:W-:Y:S01]  /*16860*/  CS2R R118, SRZ ;  /* 0x0000000000767805 */ /* 0x000fe2000001ff00 */
[----:B------:R-:W-:Y:S01]  /*16870*/  IMAD.MOV.U32 R10, RZ, RZ, R216 ;  /* 0x000000ffff0a7224 */ /* 0x000fe200078e00d8 */
[----:B------:R-:W-:Y:S01]  /*16880*/  CS2R R114, SRZ ;  /* 0x0000000000727805 */ /* 0x000fe2000001ff00 */
[----:B------:R-:W-:Y:S01]  /*16890*/  IMAD.MOV.U32 R0, RZ, RZ, 0x3f800000 ;  /* 0x3f800000ff007424 */ /* 0x000fe200078e00ff */
        /* <DEDUP_REMOVED lines=45> */
[----:B------:R-:W-:-:S07]  /*16b70*/  CS2R R24, SRZ ;  /* 0x0000000000187805 */ /* 0x000fce000001ff00 */
.L_x_3826:
[----:B------:R-:W-:-:S05]  /*16b80*/  VIADD R4, R11, 0x1 ;  /* 0x000000010b047836 */ /* 0x000fca0000000000 */
[----:B------:R-:W-:-:S04]  /*16b90*/  ISETP.NE.AND P2, PT, R4, 0x2, PT ;  /* 0x000000020400780c */ /* 0x000fc80003f45270 */
[----:B------:R-:W-:Y:S02]  /*16ba0*/  SEL R5, RZ, 0x1, P2 ;  /* 0x00000001ff057807 */ /* 0x000fe40001000000 */
[----:B------:R-:W-:Y:S02]  /*16bb0*/  SEL R215, R4, RZ, P2 ;  /* 0x000000ff04d77207 */ /* 0x000fe40001000000 */
[----:B------:R-:W-:Y:S01]  /*16bc0*/  LOP3.LUT R216, R10, R5, RZ, 0x3c, !PT ;  /* 0x000000050ad87212 */ /* 0x000fe200078e3cff */
[----:B------:R-:W-:Y:S06]  /*16bd0*/  @!P0 BRA `(.L_x_3816) ;  /* 0x0000000000048947 */ /* 0x000fec0003800000 */
[----:B------:R-:W-:Y:S01]  /*16be0*/  BPT.TRAP 0x1 ;  /* 0x000000040000795c */ /* 0x000fe20000300000 */
.L_x_3816:
[----:B------:R-:W-:Y:S01]  /*16bf0*/  IMAD R12, R215, 0x8, R2 ;  /* 0x00000008d70c7824 */ /* 0x000fe200078e0202 */
[----:B------:R-:W-:-:S04]  /*16c00*/  SHF.L.U32 R5, R216, 0x1f, RZ ;  /* 0x0000001fd8057819 */ /* 0x000fc800000006ff */
[----:B------:R0:W1:Y:S01]  /*16c10*/  SYNCS.PHASECHK.TRANS64.TRYWAIT P2, [R12+URZ+0x36830], R5 ;  /* 0x036830050c0075a7 */ /* 0x000062000804017f */
[----:B------:R-:W-:Y:S05]  /*16c20*/  @!P0 BRA `(.L_x_3817) ;  /* 0x0000000000048947 */ /* 0x000fea0003800000 */
[----:B------:R-:W-:Y:S01]  /*16c30*/  BPT.TRAP 0x1 ;  /* 0x000000040000795c */ /* 0x000fe20000300000 */
.L_x_3817:
[----:B------:R-:W-:Y:S01]  /*16c40*/  IMAD R4, R215, 0xa80, R218 ;  /* 0x00000a80d7047824 */ /* 0x000fe200078e02da */
[----:B------:R-:W-:Y:S03]  /*16c50*/  BSSY B1, `(.L_x_3818) ;  /* 0x0000006000017945 */ /* 0x000fe60003800000 */
[C---:B------:R-:W-:Y:S01]  /*16c60*/  VIADD R21, R4.reuse, 0x100 ;  /* 0x0000010004157836 */ /* 0x040fe20000000000 */
[----:B------:R-:W-:Y:S01]  /*16c70*/  IADD3 R120, R4, 0x80, RZ ;  /* 0x0000008004787810 */ /* 0x000fe20007ffe0ff */
[----:B-1----:R-:W-:Y:S06]  /*16c80*/  @P2 BRA `(.L_x_3819) ;  /* 0x0000000000082947 */ /* 0x002fec0003800000 */
[----:B------:R-:W1:Y:S02]  /*16c90*/  SYNCS.PHASECHK.TRANS64.TRYWAIT P2, [R12+URZ+0x36830], R5 ;  /* 0x036830050c0075a7 */ /* 0x000e64000804017f */
[----:B-1----:R-:W-:Y:S05]  /*16ca0*/  @!P2 BRA `(.L_x_3820) ;  /* 0x0000012c0098a947 */ /* 0x002fea0003800000 */
.L_x_3819:
[----:B------:R-:W-:Y:S05]  /*16cb0*/  BSYNC B1 ;  /* 0x0000000000017941 */ /* 0x000fea0003800000 */
.L_x_3818:
[----:B------:R-:W2:Y:S04]  /*16cc0*/  LDL.64 R14, [R1+0x40] ;  /* 0x00004000010e7983 */ /* 0x000ea80000100a00 */
[----:B------:R-:W3:Y:S01]  /*16cd0*/  LDL.64 R124, [R1+0x48] ;  /* 0x00004800017c7983 */ /* 0x000ee20000100a00 */
[----:B------:R-:W-:Y:S01]  /*16ce0*/  WARPGROUP.ARRIVE ;  /* 0x00000000000079c5 */ /* 0x000fe20000000000 */
[----:B------:R-:W-:Y:S02]  /*16cf0*/  MOV R121, 0x40000040 ;  /* 0x4000004000797802 */ /* 0x000fe40000000f00 */
[----:B------:R-:W-:Y:S02]  /*16d00*/  R2UR UR6, R120 ;  /* 0x00000000780672ca */ /* 0x000fe400000e0000 */
[C---:B------:R-:W-:Y:S01]  /*16d10*/  R2UR UR7, R121.reuse ;  /* 0x00000000790772ca */ /* 0x040fe200000e0000 */
[----:B------:R-:W-:Y:S01]  /*16d20*/  IMAD.MOV.U32 R120, RZ, RZ, R21 ;  /* 0x000000ffff787224 */ /* 0x000fe200078e0015 */
[----:B------:R-:W-:-:S04]  /*16d30*/  R2UR UR19, R121 ;  /* 0x00000000791372ca */ /* 0x000fc800000e0000 */
[----:B------:R-:W-:Y:S01]  /*16d40*/  R2UR UR18, R120 ;  /* 0x00000000781272ca */ /* 0x000fe200000e0000 */
[----:B------:R-:W-:Y:S01]  /*16d50*/  VIADD R120, R4, 0x200 ;  /* 0x0000020004787836 */ /* 0x000fe20000000000 */
[----:B------:R-:W-:-:S04]  /*16d60*/  R2UR UR15, R121 ;  /* 0x00000000790f72ca */ /* 0x000fc800000e0000 */
[----:B------:R-:W-:Y:S02]  /*16d70*/  R2UR UR14, R120 ;  /* 0x00000000780e72ca */ /* 0x000fe400000e0000 */
[----:B--2---:R-:W-:Y:S01]  /*16d80*/  R2UR UR42, R14 ;  /* 0x000000000e2a72ca */ /* 0x004fe200000e0000 */
[----:B------:R-:W-:Y:S01]  /*16d90*/  IMAD.MOV.U32 R14, RZ, RZ, R4 ;  /* 0x000000ffff0e7224 */ /* 0x000fe200078e0004 */
[----:B------:R-:W-:Y:S01]  /*16da0*/  R2UR UR43, R15 ;  /* 0x000000000f2b72ca */ /* 0x000fe200000e0000 */
[----:B------:R-:W-:Y:S01]  /*16db0*/  IMAD.MOV.U32 R15, RZ, RZ, 0x40000040 ;  /* 0x40000040ff0f7424 */ /* 0x000fe200078e00ff */
[----:B---3--:R-:W-:Y:S02]  /*16dc0*/  R2UR UR28, R124 ;  /* 0x000000007c1c72ca */ /* 0x008fe400000e0000 */
[----:B------:R-:W-:Y:S02]  /*16dd0*/  R2UR UR29, R125 ;  /* 0x000000007d1d72ca */ /* 0x000fe400000e0000 */
[----:B------:R-:W-:-:S02]  /*16de0*/  R2UR UR26, R14 ;  /* 0x000000000e1a72ca */ /* 0x000fc400000e0000 */
[----:B------:R-:W-:-:S07]  /*16df0*/  R2UR UR27, R15 ;  /* 0x000000000f1b72ca */ /* 0x000fce00000e0000 */
[----:B------:R-:W-:Y:S02]  /*16e00*/  UMOV UR24, UR28 ;  /* 0x0000001c00187c82 */ /* 0x000fe40008000000 */
[----:B------:R-:W-:-:S04]  /*16e10*/  UMOV UR25, UR29 ;  /* 0x0000001d00197c82 */ /* 0x000fc80008000000 */
        /* <DEDUP_REMOVED lines=19> */
[----:B------:R-:W-:Y:S01]  /*16f50*/  UMOV UR12, UR28 ;  /* 0x0000001c000c7c82 */ /* 0x000fe20008000000 */
[----:B------:R-:W-:Y:S01]  /*16f60*/  UMOV UR13, UR29 ;  /* 0x0000001d000d7c82 */ /* 0x000fe20008000000 */
[----:B------:R-:W-:Y:S01]  /*16f70*/  IMAD.MOV.U32 R123, RZ, RZ, 0x40000040 ;  /* 0x40000040ff7b7424 */ /* 0x000fe200078e00ff */
[----:B------:R-:W-:Y:S02]  /*16f80*/  WARPGROUP.DEPBAR.LE gsb0, 0x0 ;  /* 0x00008000000079c5 */ /* 0x000fe40000010000 */
[----:B------:R-:W-:-:S06]  /*16f90*/  WARPGROUP.ARRIVE ;  /* 0x00000000000079c5 */ /* 0x000fcc0000000000 */
[----:B------:R-:W-:Y:S01]  /*16fa0*/  HGMMA.64x16x16.F32 R136, gdesc[UR12], RZ, !UPT, gsb0 ;  /* 0x002000000c8879f0 */ /* 0x000fe2000c0008ff */
[----:B------:R-:W-:Y:S02]  /*16fb0*/  IADD3 R122, R4, 0x280, RZ ;  /* 0x00000280047a7810 */ /* 0x000fe40007ffe0ff */
[----:B------:R-:W-:Y:S02]  /*16fc0*/  R2UR UR11, R123 ;  /* 0x000000007b0b72ca */ /* 0x000fe400000e0000 */
[----:B------:R-:W-:Y:S01]  /*16fd0*/  R2UR UR10, R122 ;  /* 0x000000007a0a72ca */ /* 0x000fe200000e0000 */
[----:B------:R-:W-:Y:S01]  /*16fe0*/  UMOV UR8, UR28 ;  /* 0x0000001c00087c82 */ /* 0x000fe20008000000 */
[----:B------:R-:W-:Y:S01]  /*16ff0*/  UMOV UR9, UR29 ;  /* 0x0000001d00097c82 */ /* 0x000fe20008000000 */
[----:B------:R-:W-:Y:S02]  /*17000*/  VIADD R120, R4, 0x2 ;  /* 0x0000000204787836 */ /* 0x000fe40000000000 */
[----:B------:R-:W-:Y:S01]  /*17010*/  IMAD.MOV.U32 R121, RZ, RZ, 0x40000040 ;  /* 0x40000040ff797424 */ /* 0x000fe200078e00ff */
[----:B------:R-:W-:-:S02]  /*17020*/  WARPGROUP.DEPBAR.LE gsb0, 0x0 ;  /* 0x00008000000079c5 */ /* 0x000fc40000010000 */
[----:B------:R-:W-:-:S06]  /*17030*/  WARPGROUP.ARRIVE ;  /* 0x00000000000079c5 */ /* 0x000fcc0000000000 */
[----:B------:R-:W-:Y:S01]  /*17040*/  HGMMA.64x16x16.F32 R128, gdesc[UR8], RZ, !UPT, gsb0 ;  /* 0x00200000088079f0 */ /* 0x000fe2000c0008ff */
[----:B------:R-:W-:Y:S01]  /*17050*/  R2UR UR34, R120 ;  /* 0x00000000782272ca */ /* 0x000fe200000e0000 */
[C---:B------:R-:W-:Y:S01]  /*17060*/  VIADD R14, R4.reuse, 0x300 ;  /* 0x00000300040e7836 */ /* 0x040fe20000000000 */
[----:B------:R-:W-:Y:S01]  /*17070*/  R2UR UR35, R121 ;  /* 0x00000000792372ca */ /* 0x000fe200000e0000 */
[C---:B------:R-:W-:Y:S02]  /*17080*/  VIADD R120, R4.reuse, 0x102 ;  /* 0x0000010204787836 */ /* 0x040fe40000000000 */
[----:B------:R-:W-:Y:S02]  /*17090*/  VIADD R122, R4, 0x182 ;  /* 0x00000182047a7836 */ /* 0x000fe40000000000 */
[----:B------:R-:W-:Y:S02]  /*170a0*/  IMAD.MOV.U32 R121, RZ, RZ, 0x40000040 ;  /* 0x40000040ff797424 */ /* 0x000fe400078e00ff */
[----:B------:R-:W-:Y:S01]  /*170b0*/  IMAD.MOV.U32 R123, RZ, RZ, 0x40000040 ;  /* 0x40000040ff7b7424 */ /* 0x000fe200078e00ff */
[----:B------:R-:W-:-:S02]  /*170c0*/  R2UR UR58, R14 ;  /* 0x000000000e3a72ca */ /* 0x000fc400000e0000 */
[----:B------:R-:W-:Y:S02]  /*170d0*/  R2UR UR59, R15 ;  /* 0x000000000f3b72ca */ /* 0x000fe400000e0000 */
[----:B------:R-:W-:Y:S02]  /*170e0*/  R2UR UR30, R120 ;  /* 0x00000000781e72ca */ /* 0x000fe400000e0000 */
[----:B------:R-:W-:Y:S02]  /*170f0*/  R2UR UR31, R121 ;  /* 0x00000000791f72ca */ /* 0x000fe400000e0000 */
[----:B------:R-:W-:Y:S01]  /*17100*/  R2UR UR26, R122 ;  /* 0x000000007a1a72ca */ /* 0x000fe200000e0000 */
[C---:B------:R-:W-:Y:S01]  /*17110*/  VIADD R122, R4.reuse, 0x302 ;  /* 0x00000302047a7836 */ /* 0x040fe20000000000 */
[----:B------:R-:W-:Y:S01]  /*17120*/  R2UR UR27, R123 ;  /* 0x000000007b1b72ca */ /* 0x000fe200000e0000 */
[----:B------:R-:W-:Y:S01]  /*17130*/  IMAD.MOV.U32 R123, RZ, RZ, 0x40000040 ;  /* 0x40000040ff7b7424 */ /* 0x000fe200078e00ff */
[----:B------:R-:W-:-:S02]  /*17140*/  IADD3 R120, R4, 0x282, RZ ;  /* 0x0000028204787810 */ /* 0x000fc40007ffe0ff */
[----:B------:R-:W-:Y:S02]  /*17150*/  MOV R121, 0x40000040 ;  /* 0x4000004000797802 */ /* 0x000fe40000000f00 */
[----:B------:R-:W-:Y:S02]  /*17160*/  R2UR UR18, R120 ;  /* 0x00000000781272ca */ /* 0x000fe400000e0000 */
[----:B------:R-:W-:Y:S02]  /*17170*/  R2UR UR19, R121 ;  /* 0x00000000791372ca */ /* 0x000fe400000e0000 */
[----:B------:R-:W-:Y:S02]  /*17180*/  R2UR UR46, R122 ;  /* 0x000000007a2e72ca */ /* 0x000fe400000e0000 */
[----:B------:R-:W-:Y:S01]  /*17190*/  R2UR UR47, R123 ;  /* 0x000000007b2f72ca */ /* 0x000fe200000e0000 */
[----:B------:R-:W-:Y:S01]  /*171a0*/  UMOV UR56, UR28 ;  /* 0x0000001c00387c82 */ /* 0x000fe20008000000 */
[----:B------:R-:W-:Y:S01]  /*171b0*/  UMOV UR57, UR29 ;  /* 0x0000001d00397c82 */ /* 0x000fe20008000000 */
[----:B------:R-:W-:-:S02]  /*171c0*/  WARPGROUP.DEPBAR.LE gsb0, 0x0 ;  /* 0x00008000000079c5 */ /* 0x000fc40000010000 */
[----:B------:R-:W-:-:S06]  /*171d0*/  WARPGROUP.ARRIVE ;  /* 0x00000000000079c5 */ /* 0x000fcc0000000000 */
[----:B------:R-:W-:Y:S01]  /*171e0*/  HGMMA.64x16x16.F32 R120, gdesc[UR56], RZ, !UPT, gsb0 ;  /* 0x00200000387879f0 */ /* 0x000fe2000c0008ff */
[----:B------:R-:W-:Y:S01]  /*171f0*/  UMOV UR32, UR42 ;  /* 0x0000002a00207c82 */ /* 0x000fe20008000000 */
[----:B------:R-:W-:Y:S01]  /*17200*/  UMOV UR33, UR43 ;  /* 0x0000002b00217c82 */ /* 0x000fe20008000000 */
[----:B------:R-:W-:Y:S01]  /*17210*/  IADD3 R14, R4, 0x82, RZ ;  /* 0x00000082040e7810 */ /* 0x000fe20007ffe0ff */
[----:B------:R-:W-:Y:S02]  /*17220*/  WARPGROUP.DEPBAR.LE gsb0, 0x0 ;  /* 0x00008000000079c5 */ /* 0x000fe40000010000 */
[----:B------:R-:W-:-:S06]  /*17230*/  WARPGROUP.ARRIVE ;  /* 0x00000000000079c5 */ /* 0x000fcc0000000000 */
[----:B------:R-:W-:Y:S01]  /*17240*/  HGMMA.64x16x16.F32 R168, gdesc[UR32], R168, gsb0 ;  /* 0x0020000020a879f0 */ /* 0x000fe200080008a8 */
[----:B------:R-:W-:Y:S02]  /*17250*/  MOV R15, 0x40000040 ;  /* 0x40000040000f7802 */ /* 0x000fe40000000f00 */
[----:B------:R-:W-:Y:S02]  /*17260*/  R2UR UR6, R14 ;  /* 0x000000000e0672ca */ /* 0x000fe400000e0000 */
[----:B------:R-:W-:Y:S01]  /*17270*/  R2UR UR7, R15 ;  /* 0x000000000f0772ca */ /* 0x000fe200000e0000 */
[----:B------:R-:W-:Y:S01]  /*17280*/  UMOV UR4, UR42 ;  /* 0x0000002a00047c82 */ /* 0x000fe20008000000 */
[----:B------:R-:W-:Y:S01]  /*17290*/  UMOV UR5, UR43 ;  /* 0x0000002b00057c82 */ /* 0x000fe20008000000 */
[----:B------:R-:W-:Y:S02]  /*172a0*/  WARPGROUP.DEPBAR.LE gsb0, 0x0 ;  /* 0x00008000000079c5 */ /* 0x000fe40000010000 */
[----:B------:R-:W-:-:S08]  /*172b0*/  WARPGROUP.ARRIVE ;  /* 0x00000000000079c5 */ /* 0x000fd00000000000 */
[----:B------:R-:W-:Y:S01]  /*172c0*/  HGMMA.64x16x16.F32 R160, gdesc[UR4], R160, gsb0 ;  /* 0x0020000004a079f0 */ /* 0x000fe200080008a0 */
[----:B------:R2:W-:Y:S04]  /*172d0*/  STL.64 [R1+0x80], R8 ;  /* 0x0000800801007387 */ /* 0x0005e80000100a00 */
[----:B--2---:R-:W2:Y:S01]  /*172e0*/  LDL.64 R8, [R1+0x38] ;  /* 0x0000380001087983 */ /* 0x004ea20000100a00 */
        /* <DEDUP_REMOVED lines=19> */
[----:B------:R-:W-:Y:S01]  /*17420*/  UMOV UR16, UR42 ;  /* 0x0000002a00107c82 */ /* 0x000fe20008000000 */
[----:B------:R-:W-:Y:S01]  /*17430*/  UMOV UR17, UR43 ;  /* 0x0000002b00117c82 */ /* 0x000fe20008000000 */
[----:B------:R-:W-:Y:S02]  /*17440*/  WARPGROUP.DEPBAR.LE gsb0, 0x0 ;  /* 0x00008000000079c5 */ /* 0x000fe40000010000 */
[----:B------:R-:W-:-:S06]  /*17450*/  WARPGROUP.ARRIVE ;  /* 0x00000000000079c5 */ /* 0x000fcc0000000000 */
[----:B------:R-:W-:Y:S01]  /*17460*/  HGMMA.64x16x16.F32 R128, gdesc[UR16], R128, gsb0 ;  /* 0x00200000108079f0 */ /* 0x000fe20008000880 */
[----:B------:R-:W-:Y:S01]  /*17470*/  MOV R6, UR45 ;  /* 0x0000002d00067c02 */ /* 0x000fe20008000f00 */
[----:B------:R-:W-:Y:S01]  /*17480*/  UMOV UR45, UR43 ;  /* 0x0000002b002d7c82 */ /* 0x000fe20008000000 */
[----:B01----:R-:W-:Y:S01]  /*17490*/  MOV R5, UR44 ;  /* 0x0000002c00057c02 */ /* 0x003fe20008000f00 */
[----:B------:R-:W-:Y:S01]  /*174a0*/  UMOV UR44, UR42 ;  /* 0x0000002a002c7c82 */ /* 0x000fe20008000000 */
[----:B------:R-:W-:Y:S02]  /*174b0*/  WARPGROUP.DEPBAR.LE gsb0, 0x0 ;  /* 0x00008000000079c5 */ /* 0x000fe40000010000 */
[----:B------:R-:W-:-:S06]  /*174c0*/  WARPGROUP.ARRIVE ;  /* 0x00000000000079c5 */ /* 0x000fcc0000000000 */
[----:B------:R-:W-:Y:S01]  /*174d0*/  HGMMA.64x16x16.F32 R120, gdesc[UR44], R120, gsb0 ;  /* 0x002000002c7879f0 */ /* 0x000fe20008000878 */
[----:B------:R-:W-:Y:S02]  /*174e0*/  VIADD R14, R4, 0x4 ;  /* 0x00000004040e7836 */ /* 0x000fe40000000000 */
[----:B------:R-:W-:-:S03]  /*174f0*/  IMAD.MOV.U32 R15, RZ, RZ, 0x40000040 ;  /* 0x40000040ff0f7424 */ /* 0x000fc600078e00ff */
[----:B------:R-:W-:Y:S02]  /*17500*/  R2UR UR14, R14 ;  /* 0x000000000e0e72ca */ /* 0x000fe400000e0000 */
[----:B------:R-:W-:Y:S02]  /*17510*/  R2UR UR15, R15 ;  /* 0x000000000f0f72ca */ /* 0x000fe400000e0000 */
[----:B--2---:R-:W-:Y:S02]  /*17520*/  R2UR UR38, R8 ;  /* 0x00000000082672ca */ /* 0x004fe400000e0000 */
[----:B------:R-:W-:Y:S01]  /*17530*/  R2UR UR39, R9 ;  /* 0x00000000092772ca */ /* 0x000fe200000e0000 */
[----:B------:R-:W-:Y:S02]  /*17540*/  WARPGROUP.DEPBAR.LE gsb0, 0x0 ;  /* 0x00008000000079c5 */ /* 0x000fe40000010000 */
[----:B------:R-:W-:-:S08]  /*17550*/  WARPGROUP.ARRIVE ;  /* 0x00000000000079c5 */ /* 0x000fd00000000000 */
[----:B------:R-:W-:Y:S02]  /*17560*/  UMOV UR12, UR38 ;  /* 0x00000026000c7c82 */ /* 0x000fe40008000000 */
[----:B------:R-:W-:Y:S01]  /*17570*/  UMOV UR13, UR39 ;  /* 0x00000027000d7c82 */ /* 0x000fe20008000000 */
[----:B------:R-:W-:Y:S01]  /*17580*/  VIADD R14, R4, 0x84 ;  /* 0x00000084040e7836 */ /* 0x000fe20000000000 */
[----:B------:R-:W-:Y:S01]  /*17590*/  MOV R15, 0x40000040 ;  /* 0x40000040000f7802 */ /* 0x000fe20000000f00 */
[----:B------:R-:W-:Y:S01]  /*175a0*/  UMOV UR8, UR38 ;  /* 0x0000002600087c82 */ /* 0x000fe20008000000 */
[----:B------:R-:W-:Y:S01]  /*175b0*/  HGMMA.64x16x16.F32 R168, gdesc[UR12], R168, gsb0 ;  /* 0x002000000ca879f0 */ /* 0x000fe200080008a8 */
[----:B------:R-:W2:Y:S01]  /*175c0*/  LDL.64 R8, [R1+0x30] ;  /* 0x0000300001087983 */ /* 0x000ea20000100a00 */
[----:B------:R-:W-:Y:S02]  /*175d0*/  R2UR UR10, R14 ;  /* 0x000000000e0a72ca */ /* 0x000fe400000e0000 */
[----:B------:R-:W-:Y:S01]  /*175e0*/  R2UR UR11, R15 ;  /* 0x000000000f0b72ca */ /* 0x000fe200000e0000 */
[----:B------:R-:W-:Y:S01]  /*175f0*/  UMOV UR9, UR39 ;  /* 0x0000002700097c82 */ /* 0x000fe20008000000 */
[----:B------:R-:W-:-:S02]  /*17600*/  WARPGROUP.DEPBAR.LE gsb0, 0x0 ;  /* 0x00008000000079c5 */ /* 0x000fc40000010000 */
[----:B------:R-:W-:-:S09]  /*17610*/  WARPGROUP.ARRIVE ;  /* 0x00000000000079c5 */ /* 0x000fd20000000000 */
        /* <DEDUP_REMOVED lines=165> */
[----:B------:R-:W-:-:S09]  /*18070*/  UMOV UR17, UR39 ;  /* 0x0000002700117c82 */ /* 0x000fd20008000000 */
        /* <DEDUP_REMOVED lines=85> */
[----:B------:R-:W-:Y:S01]  /*185d0*/  UMOV UR28, UR52 ;  /* 0x00000034001c7c82 */ /* 0x000fe20008000000 */
[----:B------:R-:W-:Y:S01]  /*185e0*/  R2UR UR23, R15 ;  /* 0x000000000f1772ca */ /* 0x000fe200000e0000 */
[----:B------:R-:W-:Y:S01]  /*185f0*/  UMOV UR29, UR53 ;  /* 0x00000035001d7c82 */ /* 0x000fe20008000000 */
[----:B------:R-:W-:Y:S01]  /*18600*/  UMOV UR24, UR52 ;  /* 0x0000003400187c82 */ /* 0x000fe20008000000 */
[----:B------:R-:W-:Y:S01]  /*18610*/  UMOV UR25, UR53 ;  /* 0x0000003500197c82 */ /* 0x000fe20008000000 */
[----:B------:R-:W-:Y:S01]  /*18620*/  R2UR UR45, R6 ;  /* 0x00000000062d72ca */ /* 0x000fe200000e0000 */
[----:B------:R0:W5:Y:S02]  /*18630*/  LDL.LU.64 R8, [R1+0x80] ;  /* 0x0000800001087983 */ /* 0x0001640000300a00 */
[----:B------:R-:W-:-:S02]  /*18640*/  UMOV UR20, UR38 ;  /* 0x0000002600147c82 */ /* 0x000fc40008000000 */
        /* <DEDUP_REMOVED lines=178> */
[----:B------:R-:W-:Y:S02]  /*19170*/  R2UR UR44, R5 ;  /* 0x00000000052c72ca */ /* 0x000fe400000e0000 */
[----:B------:R-:W-:Y:S02]  /*19180*/  R2UR UR18, R14 ;  /* 0x000000000e1272ca */ /* 0x000fe400000e0000 */
[----:B------:R-:W-:Y:S01]  /*19190*/  R2UR UR19, R15 ;  /* 0x000000000f1372ca */ /* 0x000fe200000e0000 */
[----:B------:R-:W-:-:S08]  /*191a0*/  UMOV UR17, UR45 ;  /* 0x0000002d00117c82 */ /* 0x000fd00008000000 */
        /* <DEDUP_REMOVED lines=275> */
[----:B0-----:R-:W-:Y:S06]  /*1a2e0*/  @!P0 BRA `(.L_x_3821) ;  /* 0x0000000000048947 */ /* 0x001fec0003800000 */
[----:B------:R-:W-:Y:S01]  /*1a2f0*/  BPT.TRAP 0x1 ;  /* 0x000000040000795c */ /* 0x000fe20000300000 */
.L_x_3821:
[----:B------:R-:W-:Y:S01]  /*1a300*/  SHF.L.U32 R0, R10, 0x1f, RZ ;  /* 0x0000001f0a007819 */ /* 0x000fe200000006ff */
[----:B------:R-:W-:-:S04]  /*1a310*/  IMAD R14, R11, 0x8, R2 ;  /* 0x000000080b0e7824 */ /* 0x000fc800078e0202 */
[----:B------:R0:W1:Y:S01]  /*1a320*/  SYNCS.PHASECHK.TRANS64.TRYWAIT P2, [R14+URZ+0x36850], R0 ;  /* 0x036850000e0075a7 */ /* 0x000062000804017f */
[----:B------:R-:W-:Y:S05]  /*1a330*/  @!P0 BRA `(.L_x_3822) ;  /* 0x0000000000048947 */ /* 0x000fea0003800000 */
[----:B------:R-:W-:Y:S01]  /*1a340*/  BPT.TRAP 0x1 ;  /* 0x000000040000795c */ /* 0x000fe20000300000 */
.L_x_3822:
[----:B------:R-:W-:Y:S04]  /*1a350*/  BSSY B1, `(.L_x_3823) ;  /* 0x0000004000017945 */ /* 0x000fe80003800000 */
[----:B-1----:R-:W-:Y:S05]  /*1a360*/  @P2 BRA `(.L_x_3824) ;  /* 0x0000000000082947 */ /* 0x002fea0003800000 */
[----:B------:R-:W1:Y:S02]  /*1a370*/  SYNCS.PHASECHK.TRANS64.TRYWAIT P2, [R14+URZ+0x36850], R0 ;  /* 0x036850000e0075a7 */ /* 0x000e64000804017f */
[----:B-1----:R-:W-:Y:S05]  /*1a380*/  @!P2 BRA `(.L_x_3825) ;  /* 0x000000f400f4a947 */ /* 0x002fea0003800000 */
.L_x_3824:
[----:B------:R-:W-:Y:S05]  /*1a390*/  BSYNC B1 ;  /* 0x0000000000017941 */ /* 0x000fea0003800000 */
.L_x_3823:
[----:B01----:R-:W-:Y:S01]  /*1a3a0*/  VIADD R0, R2, 0x400 ;  /* 0x0000040002007836 */ /* 0x003fe20000000000 */
[----:B------:R-:W-:Y:S01]  /*1a3b0*/  WARPGROUP.ARRIVE ;  /* 0x00000000000079c5 */ /* 0x000fe20000000000 */
[----:B------:R-:W-:Y:S01]  /*1a3c0*/  IMAD.MOV.U32 R5, RZ, RZ, 0x40000040 ;  /* 0x40000040ff057424 */ /* 0x000fe200078e00ff */
[----:B------:R-:W-:Y:S01]  /*1a3d0*/  ULDC UR5, c[0x0][0x9d8] ;  /* 0x0002760000057ab9 */ /* 0x000fe20000000800 */
[----:B------:R-:W-:Y:S01]  /*1a3e0*/  ULDC UR4, c[0x0][0x988] ;  /* 0x0002620000047ab9 */ /* 0x000fe20000000800 */
[----:B------:R-:W-:Y:S01]  /*1a3f0*/  SHF.R.U32.HI R0, RZ, 0x4, R0 ;  /* 0x00000004ff007819 */ /* 0x000fe20000011600 */
[----:B------:R-:W-:Y:S01]  /*1a400*/  FMUL.FTZ R6, R169, UR5 ;  /* 0x00000005a9067c20 */ /* 0x000fe20008410000 */
[----:B------:R-:W-:Y:S01]  /*1a410*/  FMUL.FTZ R169, R173, UR5 ;  /* 0x00000005ada97c20 */ /* 0x000fe20008410000 */
        /* <DEDUP_REMOVED lines=12> */
[----:B------:R-:W-:Y:S02]  /*1a4e0*/  IMAD.MOV.U32 R11, RZ, RZ, 0x40000040 ;  /* 0x40000040ff0b7424 */ /* 0x000fe400078e00ff */
[----:B------:R-:W-:Y:S01]  /*1a4f0*/  FMUL.FTZ R168, R172, UR5 ;  /* 0x00000005aca87c20 */ /* 0x000fe20008410000 */
[----:B------:R-:W-:Y:S01]  /*1a500*/  MUFU.TANH R169, R169 ;  /* 0x000000a900a97308 */ /* 0x000fe20000002400 */
[----:B------:R-:W-:Y:S01]  /*1a510*/  R2UR UR6, R10 ;  /* 0x000000000a0672ca */ /* 0x000fe200000e0000 */
[----:B------:R-:W-:Y:S01]  /*1a520*/  FMUL.FTZ R163, R166, UR5 ;  /* 0x00000005a6a37c20 */ /* 0x000fe20008410000 */
[----:B------:R-:W-:Y:S01]  /*1a530*/  R2UR UR7, R11 ;  /* 0x000000000b0772ca */ /* 0x000fe200000e0000 */
[----:B------:R-:W-:Y:S01]  /*1a540*/  FMUL.FTZ R166, R167, UR5 ;  /* 0x00000005a7a67c20 */ /* 0x000fe20008410000 */
[----:B------:R-:W-:Y:S01]  /*1a550*/  IADD3 R4, R10, 0x80, RZ ;  /* 0x000000800a047810 */ /* 0x000fe20007ffe0ff */
[----:B------:R-:W-:Y:S01]  /*1a560*/  FMUL.FTZ R167, R152, UR5 ;  /* 0x0000000598a77c20 */ /* 0x000fe20008410000 */
[----:B------:R-:W-:Y:S01]  /*1a570*/  FMUL.FTZ R153, R153, UR5 ;  /* 0x0000000599997c20 */ /* 0x000fe20008410000 */
        /* <DEDUP_REMOVED lines=8> */
[----:B------:R-:W-:Y:S01]  /*1a600*/  HGMMA.64x192x16.F32 R24, R200, gdesc[UR4].tnspB, R24, gsb0 ;  /* 0x42e00004c8187df0 */ /* 0x000fe20008000818 */
[----:B------:R-:W-:Y:S01]  /*1a610*/  R2UR UR6, R4 ;  /* 0x00000000040672ca */ /* 0x000fe200000e0000 */
[----:B------:R-:W-:Y:S01]  /*1a620*/  VIADD R4, R10, 0x100 ;  /* 0x000001000a047836 */ /* 0x000fe20000000000 */
[----:B------:R-:W-:Y:S01]  /*1a630*/  R2UR UR7, R5 ;  /* 0x00000000050772ca */ /* 0x000fe200000e0000 */
[----:B------:R-:W-:Y:S01]  /*1a640*/  IMAD.MOV.U32 R5, RZ, RZ, 0x40000040 ;  /* 0x40000040ff057424 */ /* 0x000fe200078e00ff */
[----:B------:R-:W1:Y:S01]  /*1a650*/  MUFU.TANH R168, R168 ;  /* 0x000000a800a87308 */ /* 0x000e620000002400 */
[----:B------:R-:W-:Y:S01]  /*1a660*/  FMUL.FTZ R172, R145, UR5 ;  /* 0x0000000591ac7c20 */ /* 0x000fe20008410000 */
[----:B------:R-:W-:Y:S01]  /*1a670*/  FMUL.FTZ R145, R147, UR5 ;  /* 0x0000000593917c20 */ /* 0x000fe20008410000 */
[----:B------:R-:W-:Y:S01]  /*1a680*/  FMUL.FTZ R147, R148, UR5 ;  /* 0x0000000594937c20 */ /* 0x000fe20008410000 */
[----:B0----5:R-:W-:Y:S01]  /*1a690*/  FMNMX.FTZ R3, R0, R9, !PT ;  /* 0x0000000900037209 */ /* 0x021fe20007810000 */
[----:B------:R-:W-:Y:S01]  /*1a6a0*/  FMUL.FTZ R148, R149, UR5 ;  /* 0x0000000595947c20 */ /* 0x000fe20008410000 */
[----:B------:R-:W-:Y:S01]  /*1a6b0*/  FMUL.FTZ R136, R136, UR5 ;  /* 0x0000000588887c20 */ /* 0x000fe20008410000 */
[----:B------:R-:W-:Y:S01]  /*1a6c0*/  FMUL.FTZ R137, R137, UR5 ;  /* 0x0000000589897c20 */ /* 0x000fe20008410000 */
[----:B------:R-:W0:Y:S01]  /*1a6d0*/  MUFU.TANH R171, R171 ;  /* 0x000000ab00ab7308 */ /* 0x000e220000002400 */
[----:B------:R-:W-:Y:S01]  /*1a6e0*/  FMNMX.FTZ R3, R6, R3, !PT ;  /* 0x0000000306037209 */ /* 0x000fe20007810000 */
[----:B------:R-:W-:Y:S01]  /*1a6f0*/  FMUL.FTZ R140, R140, UR5 ;  /* 0x000000058c8c7c20 */ /* 0x000fe20008410000 */
        /* <DEDUP_REMOVED lines=10> */
[----:B------:R-:W-:Y:S01]  /*1a7a0*/  FMNMX.FTZ R3, R169, R3, !PT ;  /* 0x00000003a9037209 */ /* 0x000fe20007810000 */
[----:B------:R-:W-:Y:S01]  /*1a7b0*/  FMUL.FTZ R150, R121, UR5 ;  /* 0x0000000579967c20 */ /* 0x000fe20008410000 */
[----:B------:R-:W-:Y:S01]  /*1a7c0*/  FMUL.FTZ R124, R124, UR5 ;  /* 0x000000057c7c7c20 */ /* 0x000fe20008410000 */
[----:B------:R-:W1:Y:S01]  /*1a7d0*/  MUFU.TANH R164, R164 ;  /* 0x000000a400a47308 */ /* 0x000e620000002400 */
[----:B0-----:R-:W-:Y:S01]  /*1a7e0*/  FMNMX.FTZ R3, R171, R3, !PT ;  /* 0x00000003ab037209 */ /* 0x001fe20007810000 */
[----:B------:R-:W-:Y:S01]  /*1a7f0*/  FMUL.FTZ R173, R125, UR5 ;  /* 0x000000057dad7c20 */ /* 0x000fe20008410000 */
[----:B------:R-:W-:Y:S01]  /*1a800*/  FMUL.FTZ R11, R170, UR5 ;  /* 0x00000005aa0b7c20 */ /* 0x000fe20008410000 */
[----:B------:R-:W-:Y:S01]  /*1a810*/  FMUL.FTZ R21, R174, UR5 ;  /* 0x00000005ae157c20 */ /* 0x000fe20008410000 */
[----:B------:R-:W-:Y:S01]  /*1a820*/  FMUL.FTZ R170, R175, UR5 ;  /* 0x00000005afaa7c20 */ /* 0x000fe20008410000 */
[----:B------:R-:W-:Y:S01]  /*1a830*/  FMUL.FTZ R125, R151, UR5 ;  /* 0x00000005977d7c20 */ /* 0x000fe20008410000 */
[----:B------:R-:W-:Y:S01]  /*1a840*/  IMAD.MOV.U32 R121, RZ, RZ, 0x40000040 ;  /* 0x40000040ff797424 */ /* 0x000fe200078e00ff */
[----:B------:R-:W0:Y:S01]  /*1a850*/  MUFU.TANH R165, R165 ;  /* 0x000000a500a57308 */ /* 0x000e220000002400 */
[----:B--2---:R-:W-:Y:S01]  /*1a860*/  FMNMX.FTZ R3, R161, R3, !PT ;  /* 0x00000003a1037209 */ /* 0x004fe20007810000 */
[----:B------:R-:W-:Y:S01]  /*1a870*/  FMUL.FTZ R138, R138, UR5 ;  /* 0x000000058a8a7c20 */ /* 0x000fe20008410000 */
[----:B------:R-:W-:Y:S01]  /*1a880*/  IADD3 R120, R10, 0x280, RZ ;  /* 0x000002800a787810 */ /* 0x000fe20007ffe0ff */
        /* <DEDUP_REMOVED lines=13> */
[----:B0-----:R-:W-:Y:S01]  /*1a960*/  FMNMX.FTZ R3, R165, R3, !PT ;  /* 0x00000003a5037209 */ /* 0x001fe20007810000 */
[----:B------:R-:W-:Y:S01]  /*1a970*/  FMUL.FTZ R127, R127, UR5 ;  /* 0x000000057f7f7c20 */ /* 0x000fe20008410000 */
[----:B------:R-:W-:Y:S01]  /*1a980*/  @!P1 VIADD R12, R12, 0x36840 ;  /* 0x000368400c0c9836 */ /* 0x000fe20000000000 */
[----:B------:R-:W-:Y:S01]  /*1a990*/  ISETP.GT.AND P2, PT, R7, R217, PT ;  /* 0x000000d90700720c */ /* 0x000fe20003f44270 */
[----:B------:R-:W-:-:S02]  /*1a9a0*/  @!P1 VIADD R14, R14, 0x36860 ;  /* 0x000368600e0e9836 */ /* 0x000fc40000000000 */
[----:B------:R-:W-:Y:S01]  /*1a9b0*/  VIADD R7, R7, 0xffffffff ;  /* 0xffffffff07077836 */ /* 0x000fe20000000000 */
[----:B------:R-:W0:Y:S01]  /*1a9c0*/  MUFU.TANH R156, R156 ;  /* 0x0000009c009c7308 */ /* 0x000e220000002400 */
[----:B--2---:R-:W-:Y:S02]  /*1a9d0*/  FMNMX.FTZ R3, R167, R3, !PT ;  /* 0x00000003a7037209 */ /* 0x004fe40007810000 */
[----:B------:R-:W-:Y:S02]  /*1a9e0*/  @!P1 PRMT R12, RZ, 0x654, R12 ;  /* 0x00000654ff0c9816 */ /* 0x000fe4000000000c */
[----:B------:R-:W-:-:S03]  /*1a9f0*/  @!P1 PRMT R14, RZ, 0x654, R14 ;  /* 0x00000654ff0e9816 */ /* 0x000fc6000000000e */
[----:B------:R-:W2:Y:S01]  /*1aa00*/  MUFU.TANH R157, R157 ;  /* 0x0000009d009d7308 */ /* 0x000ea20000002400 */
[----:B-1----:R-:W-:-:S07]  /*1aa10*/  FMNMX.FTZ R3, R153, R3, !PT ;  /* 0x0000000399037209 */ /* 0x002fce0007810000 */
[----:B------:R-:W1:Y:S01]  /*1aa20*/  MUFU.TANH R159, R159 ;  /* 0x0000009f009f7308 */ /* 0x000e620000002400 */
[----:B0-----:R-:W-:-:S07]  /*1aa30*/  FMNMX.FTZ R3, R156, R3, !PT ;  /* 0x000000039c037209 */ /* 0x001fce0007810000 */
[----:B------:R-:W0:Y:S01]  /*1aa40*/  MUFU.TANH R172, R172 ;  /* 0x000000ac00ac7308 */ /* 0x000e220000002400 */
[----:B--2---:R-:W-:-:S07]  /*1aa50*/  FMNMX.FTZ R3, R157, R3, !PT ;  /* 0x000000039d037209 */ /* 0x004fce0007810000 */
        /* <DEDUP_REMOVED lines=29> */
[----:B------:R-:W-:Y:S02]  /*1ac30*/  WARPGROUP.DEPBAR.LE gsb0, 0x0 ;  /* 0x00008000000079c5 */ /* 0x000fe40000010000 */
[----:B------:R-:W-:Y:S01]  /*1ac40*/  WARPGROUP.ARRIVE ;  /* 0x00000000000079c5 */ /* 0x000fe20000000000 */
[----:B--2---:R-:W-:-:S04]  /*1ac50*/  FMNMX.FTZ R3, R124, R3, !PT ;  /* 0x000000037c037209 */ /* 0x004fc80007810000 */
[----:B------:R-:W2:Y:S01]  /*1ac60*/  MUFU.TANH R15, R15 ;  /* 0x0000000f000f7308 */ /* 0x000ea20000002400 */
[----:B------:R-:W-:Y:S01]  /*1ac70*/  HGMMA.64x192x16.F32 R24, R196, gdesc[UR4].tnspB, R24, gsb0 ;  /* 0x42e00004c4187df0 */ /* 0x000fe20008000818 */
[----:B------:R-:W-:Y:S02]  /*1ac80*/  R2UR UR6, R4 ;  /* 0x00000000040672ca */ /* 0x000fe400000e0000 */
[----:B------:R-:W-:Y:S01]  /*1ac90*/  R2UR UR7, R5 ;  /* 0x00000000050772ca */ /* 0x000fe200000e0000 */
[----:B------:R-:W-:Y:S01]  /*1aca0*/  IMAD.MOV.U32 R5, RZ, RZ, 0x40000040 ;  /* 0x40000040ff057424 */ /* 0x000fe200078e00ff */
[----:B------:R-:W-:Y:S02]  /*1acb0*/  IADD3 R4, R10, 0x180, RZ ;  /* 0x000001800a047810 */ /* 0x000fe40007ffe0ff */
[----:B------:R-:W3:Y:S08]  /*1acc0*/  MUFU.TANH R21, R21 ;  /* 0x0000001500157308 */ /* 0x000ef00000002400 */
[----:B------:R-:W4:Y:S08]  /*1acd0*/  MUFU.TANH R170, R170 ;  /* 0x000000aa00aa7308 */ /* 0x000f300000002400 */
[----:B------:R-:W4:Y:S08]  /*1ace0*/  MUFU.TANH R160, R160 ;  /* 0x000000a000a07308 */ /* 0x000f300000002400 */
[----:B------:R-:W4:Y:S08]  /*1acf0*/  MUFU.TANH R162, R162 ;  /* 0x000000a200a27308 */ /* 0x000f300000002400 */
[----:B------:R-:W4:Y:S08]  /*1ad00*/  MUFU.TANH R163, R163 ;  /* 0x000000a300a37308 */ /* 0x000f300000002400 */
[----:B------:R-:W4:Y:S08]  /*1ad10*/  MUFU.TANH R166, R166 ;  /* 0x000000a600a67308 */ /* 0x000f300000002400 */
        /* <DEDUP_REMOVED lines=30> */
[----:B------:R-:W-:Y:S02]  /*1af00*/  R2UR UR6, R4 ;  /* 0x00000000040672ca */ /* 0x000fe400000e0000 */
[----:B------:R-:W-:Y:S01]  /*1af10*/  R2UR UR7, R5 ;  /* 0x00000000050772ca */ /* 0x000fe200000e0000 */
[----:B------:R-:W-:Y:S01]  /*1af20*/  IMAD.U32 R5, RZ, RZ, UR4 ;  /* 0x00000004ff057e24 */ /* 0x000fe2000f8e00ff */
[----:B-1----:R-:W-:-:S05]  /*1af30*/  FMNMX.FTZ R4, R173, R3, !PT ;  /* 0x00000003ad047209 */ /* 0x002fca0007810000 */
[----:B------:R-:W1:Y:S02]  /*1af40*/  SHFL.BFLY PT, R3, R4, 0x2, 0x1f ;  /* 0x0c401f0004037f89 */ /* 0x000e6400000e0000 */
[----:B-1----:R-:W-:-:S05]  /*1af50*/  FMNMX.FTZ R4, R4, R3, !PT ;  /* 0x0000000304047209 */ /* 0x002fca0007810000 */
[----:B------:R-:W1:Y:S02]  /*1af60*/  SHFL.BFLY PT, R3, R4, 0x1, 0x1f ;  /* 0x0c201f0004037f89 */ /* 0x000e6400000e0000 */
[----:B-1----:R-:W-:-:S05]  /*1af70*/  FMNMX.FTZ R4, R4, R3, !PT ;  /* 0x0000000304047209 */ /* 0x002fca0007810000 */
[C---:B------:R-:W-:Y:S01]  /*1af80*/  FMUL.FTZ R174, R4.reuse, R5 ;  /* 0x0000000504ae7220 */ /* 0x040fe20000410000 */
[----:B------:R-:W-:-:S03]  /*1af90*/  FADD.FTZ R3, -R4, R9 ;  /* 0x0000000904037221 */ /* 0x000fc60000010100 */
[-CC-:B------:R-:W-:Y:S01]  /*1afa0*/  FFMA.FTZ R200, R0, R5.reuse, -R174.reuse ;  /* 0x0000000500c87223 */ /* 0x180fe200000108ae */
[----:B0-----:R-:W-:Y:S01]  /*1afb0*/  FMNMX.FTZ R0, R11, R8, !PT ;  /* 0x000000080b007209 */ /* 0x001fe20007810000 */
[-CC-:B------:R-:W-:Y:S01]  /*1afc0*/  FFMA.FTZ R175, R6, R5.reuse, -R174.reuse ;  /* 0x0000000506af7223 */ /* 0x180fe200000108ae */
[-C--:B------:R-:W-:Y:S01]  /*1afd0*/  FMUL.FTZ R3, R3, R5.reuse ;  /* 0x0000000503037220 */ /* 0x080fe20000410000 */
[-CC-:B------:R-:W-:Y:S01]  /*1afe0*/  FFMA.FTZ R202, R168, R5.reuse, -R174.reuse ;  /* 0x00000005a8ca7223 */ /* 0x180fe200000108ae */
[----:B--2---:R-:W-:Y:S01]  /*1aff0*/  FMNMX.FTZ R0, R15, R0, !PT ;  /* 0x000000000f007209 */ /* 0x004fe20007810000 */
[----:B------:R-:W-:Y:S01]  /*1b000*/  MUFU.EX2 R200, R200 ;  /* 0x000000c800c87308 */ /* 0x000fe20000000800 */
[-CC-:B------:R-:W-:Y:S01]  /*1b010*/  FFMA.FTZ R168, R169, R5.reuse, -R174.reuse ;  /* 0x00000005a9a87223 */ /* 0x180fe200000108ae */
[-CC-:B------:R-:W-:Y:S01]  /*1b020*/  FFMA.FTZ R196, R171, R5.reuse, -R174.reuse ;  /* 0x00000005abc47223 */ /* 0x180fe200000108ae */
[----:B---3--:R-:W-:Y:S01]  /*1b030*/  FMNMX.FTZ R0, R21, R0, !PT ;  /* 0x0000000015007209 */ /* 0x008fe20007810000 */
[-CC-:B------:R-:W-:Y:S01]  /*1b040*/  FFMA.FTZ R198, R164, R5.reuse, -R174.reuse ;  /* 0x00000005a4c67223 */ /* 0x180fe200000108ae */
[-CC-:B------:R-:W-:Y:S01]  /*1b050*/  FFMA.FTZ R192, R167, R5.reuse, -R174.reuse ;  /* 0x00000005a7c07223 */ /* 0x180fe200000108ae */
[-CC-:B------:R-:W-:Y:S01]  /*1b060*/  FFMA.FTZ R164, R153, R5.reuse, -R174.reuse ;  /* 0x0000000599a47223 */ /* 0x180fe200000108ae */
[----:B----4-:R-:W-:Y:S01]  /*1b070*/  FMNMX.FTZ R0, R170, R0, !PT ;  /* 0x00000000aa007209 */ /* 0x010fe20007810000 */
[----:B------:R-:W0:Y:S01]  /*1b080*/  MUFU.EX2 R3, R3 ;  /* 0x0000000300037308 */ /* 0x000e220000000800 */
[-CC-:B------:R-:W-:Y:S01]  /*1b090*/  FFMA.FTZ R194, R156, R5.reuse, -R174.reuse ;  /* 0x000000059cc27223 */ /* 0x180fe200000108ae */
[-CC-:B------:R-:W-:Y:S01]  /*1b0a0*/  FFMA.FTZ R151, R157, R5.reuse, -R174.reuse ;  /* 0x000000059d977223 */ /* 0x180fe200000108ae */
[----:B------:R-:W-:Y:S01]  /*1b0b0*/  FMNMX.FTZ R0, R160, R0, !PT ;  /* 0x00000000a0007209 */ /* 0x000fe20007810000 */
[-CC-:B------:R-:W-:Y:S01]  /*1b0c0*/  FFMA.FTZ R153, R172, R5.reuse, -R174.reuse ;  /* 0x00000005ac997223 */ /* 0x180fe200000108ae */
[-CC-:B------:R-:W-:Y:S01]  /*1b0d0*/  FFMA.FTZ R9, R149, R5.reuse, -R174.reuse ;  /* 0x0000000595097223 */ /* 0x180fe200000108ae */
[-CC-:B------:R-:W-:Y:S01]  /*1b0e0*/  FFMA.FTZ R124, R124, R5.reuse, -R174.reuse ;  /* 0x000000057c7c7223 */ /* 0x180fe200000108ae */
[----:B------:R-:W-:Y:S01]  /*1b0f0*/  FMNMX.FTZ R0, R162, R0, !PT ;  /* 0x00000000a2007209 */ /* 0x000fe20007810000 */
[----:B------:R-:W1:Y:S01]  /*1b100*/  MUFU.EX2 R175, R175 ;  /* 0x000000af00af7308 */ /* 0x000e620000000800 */
[----:B------:R-:W-:-:S02]  /*1b110*/  FFMA.FTZ R173, R173, R5, -R174 ;  /* 0x00000005adad7223 */ /* 0x000fc400000108ae */
[----:B------:R-:W-:-:S04]  /*1b120*/  FMNMX.FTZ R0, R163, R0, !PT ;  /* 0x00000000a3007209 */ /* 0x000fc80007810000 */
[----:B------:R-:W-:Y:S01]  /*1b130*/  FMNMX.FTZ R0, R166, R0, !PT ;  /* 0x00000000a6007209 */ /* 0x000fe20007810000 */
[----:B------:R-:W2:Y:S01]  /*1b140*/  MUFU.EX2 R202, R202 ;  /* 0x000000ca00ca7308 */ /* 0x000ea20000000800 */
[----:B0-----:R-:W-:Y:S02]  /*1b150*/  FFMA.FTZ R20, R3, R20, R200 ;  /* 0x0000001403147223 */ /* 0x001fe400000100c8 */
[----:B------:R-:W-:-:S04]  /*1b160*/  FMNMX.FTZ R0, R152, R0, !PT ;  /* 0x0000000098007209 */ /* 0x000fc80007810000 */
[----:B------:R-:W-:Y:S01]  /*1b170*/  FMNMX.FTZ R0, R154, R0, !PT ;  /* 0x000000009a007209 */ /* 0x000fe20007810000 */
[----:B------:R-:W0:Y:S01]  /*1b180*/  MUFU.EX2 R168, R168 ;  /* 0x000000a800a87308 */ /* 0x000e220000000800 */
[C---:B-1----:R-:W-:Y:S01]  /*1b190*/  FADD.FTZ R20, R175.reuse, R20 ;  /* 0x00000014af147221 */ /* 0x042fe20000010000 */
[----:B------:R-:W-:Y:S02]  /*1b1a0*/  F2FP.F16.F32.PACK_AB R200, R175, R200 ;  /* 0x000000c8afc8723e */ /* 0x000fe400000000ff */
[----:B------:R-:W-:-:S04]  /*1b1b0*/  FMNMX.FTZ R0, R155, R0, !PT ;  /* 0x000000009b007209 */ /* 0x000fc80007810000 */
[----:B------:R-:W-:Y:S01]  /*1b1c0*/  FMNMX.FTZ R0, R158, R0, !PT ;  /* 0x000000009e007209 */ /* 0x000fe20007810000 */
[----:B------:R-:W1:Y:S01]  /*1b1d0*/  MUFU.EX2 R196, R196 ;  /* 0x000000c400c47308 */ /* 0x000e620000000800 */
[----:B--2---:R-:W-:Y:S02]  /*1b1e0*/  FADD.FTZ R20, R202, R20 ;  /* 0x00000014ca147221 */ /* 0x004fe40000010000 */
[----:B------:R-:W-:-:S04]  /*1b1f0*/  FMNMX.FTZ R0, R144, R0, !PT ;  /* 0x0000000090007209 */ /* 0x000fc80007810000 */
[----:B------:R-:W-:Y:S01]  /*1b200*/  FMNMX.FTZ R0, R145, R0, !PT ;  /* 0x0000000091007209 */ /* 0x000fe20007810000 */
[----:B------:R-:W-:Y:S01]  /*1b210*/  MUFU.EX2 R198, R198 ;  /* 0x000000c600c67308 */ /* 0x000fe20000000800 */
[C---:B0-----:R-:W-:Y:S01]  /*1b220*/  FADD.FTZ R20, R168.reuse, R20 ;  /* 0x00000014a8147221 */ /* 0x041fe20000010000 */
[----:B------:R-:W-:Y:S02]  /*1b230*/  F2FP.F16.F32.PACK_AB R202, R168, R202 ;  /* 0x000000caa8ca723e */ /* 0x000fe400000000ff */
[----:B------:R-:W-:-:S04]  /*1b240*/  FMNMX.FTZ R0, R146, R0, !PT ;  /* 0x0000000092007209 */ /* 0x000fc80007810000 */
[----:B------:R-:W-:Y:S01]  /*1b250*/  FMNMX.FTZ R0, R125, R0, !PT ;  /* 0x000000007d007209 */ /* 0x000fe20007810000 */
[----:B------:R-:W-:Y:S01]  /*1b260*/  MUFU.EX2 R192, R192 ;  /* 0x000000c000c07308 */ /* 0x000fe20000000800 */
[----:B-1----:R-:W-:Y:S02]  /*1b270*/  FADD.FTZ R20, R196, R20 ;  /* 0x00000014c4147221 */ /* 0x002fe40000010000 */
        /* <DEDUP_REMOVED lines=15> */
[----:B------:R-:W-:-:S05]  /*1b370*/  FMNMX.FTZ R0, R126, R0, !PT ;  /* 0x000000007e007209 */ /* 0x000fca0007810000 */
[----:B------:R-:W-:Y:S01]  /*1b380*/  MUFU.EX2 R124, R124 ;  /* 0x0000007c007c7308 */ /* 0x000fe20000000800 */
[----:B------:R-:W-:Y:S02]  /*1b390*/  WARPGROUP.DEPBAR.LE gsb0, 0x0 ;  /* 0x00008000000079c5 */ /* 0x000fe40000010000 */
[----:B------:R-:W-:Y:S01]  /*1b3a0*/  WARPGROUP.ARRIVE ;  /* 0x00000000000079c5 */ /* 0x000fe20000000000 */
[-CC-:B------:R-:W-:Y:S01]  /*1b3b0*/  FFMA.FTZ R190, R147, R5.reuse, -R174.reuse ;  /* 0x0000000593be7223 */ /* 0x180fe200000108ae */
[----:B------:R-:W-:-:S04]  /*1b3c0*/  FFMA.FTZ R188, R159, R5, -R174 ;  /* 0x000000059fbc7223 */ /* 0x000fc800000108ae */
[----:B------:R-:W-:Y:S01]  /*1b3d0*/  HGMMA.64x192x16.F32 R24, R184, gdesc[UR4].tnspB, R24, gsb0 ;  /* 0x42e00004b8187df0 */ /* 0x000fe20008000818 */
[----:B------:R-:W-:Y:S01]  /*1b3e0*/  R2UR UR6, R120 ;  /* 0x00000000780672ca */ /* 0x000fe200000e0000 */
[----:B------:R-:W-:Y:S01]  /*1b3f0*/  MUFU.EX2 R188, R188 ;  /* 0x000000bc00bc7308 */ /* 0x000fe20000000800 */
[----:B------:R-:W-:Y:S01]  /*1b400*/  R2UR UR7, R121 ;  /* 0x00000000790772ca */ /* 0x000fe200000e0000 */
[----:B------:R-:W-:-:S06]  /*1b410*/  FFMA.FTZ R121, R148, R5, -R174 ;  /* 0x0000000594797223 */ /* 0x000fcc00000108ae */
[----:B------:R0:W1:Y:S08]  /*1b420*/  MUFU.TANH R120, R127 ;  /* 0x0000007f00787308 */ /* 0x0000700000002400 */
[----:B------:R-:W-:Y:S01]  /*1b430*/  MUFU.EX2 R190, R190 ;  /* 0x000000be00be7308 */ /* 0x000fe20000000800 */
[-CC-:B0-----:R-:W-:Y:S01]  /*1b440*/  FFMA.FTZ R127, R161, R5.reuse, -R174.reuse ;  /* 0x00000005a17f7223 */ /* 0x181fe200000108ae */
[----:B------:R-:W-:-:S06]  /*1b450*/  FFMA.FTZ R161, R165, R5, -R174 ;  /* 0x00000005a5a17223 */ /* 0x000fcc00000108ae */
[----:B------:R-:W0:Y:S01]  /*1b460*/  MUFU.EX2 R127, R127 ;  /* 0x0000007f007f7308 */ /* 0x000e220000000800 */
[----:B-1----:R-:W-:-:S05]  /*1b470*/  FMNMX.FTZ R0, R120, R0, !PT ;  /* 0x0000000078007209 */ /* 0x002fca0007810000 */
[----:B------:R-:W1:Y:S02]  /*1b480*/  SHFL.BFLY PT, R6, R0, 0x2, 0x1f ;  /* 0x0c401f0000067f89 */ /* 0x000e6400000e0000 */
[----:B------:R-:W2:Y:S08]  /*1b490*/  MUFU.EX2 R161, R161 ;  /* 0x000000a100a17308 */ /* 0x000eb00000000800 */
[----:B------:R-:W3:Y:S01]  /*1b4a0*/  MUFU.EX2 R121, R121 ;  /* 0x0000007900797308 */ /* 0x000ee20000000800 */
[C---:B0-----:R-:W-:Y:S01]  /*1b4b0*/  FADD.FTZ R20, R127.reuse, R20 ;  /* 0x000000147f147221 */ /* 0x041fe20000010000 */
[----:B------:R-:W-:-:S03]  /*1b4c0*/  F2FP.F16.F32.PACK_AB R196, R127, R196 ;  /* 0x000000c47fc4723e */ /* 0x000fc600000000ff */
[----:B------:R-:W-:-:S04]  /*1b4d0*/  FADD.FTZ R20, R198, R20 ;  /* 0x00000014c6147221 */ /* 0x000fc80000010000 */
[C---:B--2---:R-:W-:Y:S01]  /*1b4e0*/  FADD.FTZ R20, R161.reuse, R20 ;  /* 0x00000014a1147221 */ /* 0x044fe20000010000 */
[----:B------:R-:W-:-:S03]  /*1b4f0*/  F2FP.F16.F32.PACK_AB R198, R161, R198 ;  /* 0x000000c6a1c6723e */ /* 0x000fc600000000ff */
[----:B------:R-:W-:Y:S01]  /*1b500*/  FADD.FTZ R20, R192, R20 ;  /* 0x00000014c0147221 */ /* 0x000fe20000010000 */
[----:B-1----:R-:W-:Y:S02]  /*1b510*/  FMNMX.FTZ R0, R0, R6, !PT ;  /* 0x0000000600007209 */ /* 0x002fe40007810000 */
[C---:B------:R-:W-:Y:S01]  /*1b520*/  F2FP.F16.F32.PACK_AB R192, R164.reuse, R192 ;  /* 0x000000c0a4c0723e */ /* 0x040fe200000000ff */
[----:B------:R-:W-:Y:S02]  /*1b530*/  FADD.FTZ R20, R164, R20 ;  /* 0x00000014a4147221 */ /* 0x000fe40000010000 */
[----:B------:R-:W0:Y:S02]  /*1b540*/  SHFL.BFLY PT, R6, R0, 0x1, 0x1f ;  /* 0x0c201f0000067f89 */ /* 0x000e2400000e0000 */
[----:B------:R-:W-:Y:S01]  /*1b550*/  FADD.FTZ R20, R194, R20 ;  /* 0x00000014c2147221 */ /* 0x000fe20000010000 */
[----:B------:R-:W-:-:S03]  /*1b560*/  F2FP.F16.F32.PACK_AB R194, R151, R194 ;  /* 0x000000c297c2723e */ /* 0x000fc600000000ff */
[----:B------:R-:W-:-:S04]  /*1b570*/  FADD.FTZ R20, R151, R20 ;  /* 0x0000001497147221 */ /* 0x000fc80000010000 */
[----:B------:R-:W-:Y:S01]  /*1b580*/  FADD.FTZ R20, R188, R20 ;  /* 0x00000014bc147221 */ /* 0x000fe20000010000 */
[----:B------:R-:W-:-:S03]  /*1b590*/  F2FP.F16.F32.PACK_AB R188, R153, R188 ;  /* 0x000000bc99bc723e */ /* 0x000fc600000000ff */
[----:B------:R-:W-:-:S04]  /*1b5a0*/  FADD.FTZ R20, R153, R20 ;  /* 0x0000001499147221 */ /* 0x000fc80000010000 */
[----:B------:R-:W-:Y:S01]  /*1b5b0*/  FADD.FTZ R20, R190, R20 ;  /* 0x00000014be147221 */ /* 0x000fe20000010000 */
[----:B---3--:R-:W-:-:S03]  /*1b5c0*/  F2FP.F16.F32.PACK_AB R190, R121, R190 ;  /* 0x000000be79be723e */ /* 0x008fc600000000ff */
[----:B------:R-:W-:Y:S01]  /*1b5d0*/  FADD.FTZ R20, R121, R20 ;  /* 0x0000001479147221 */ /* 0x000fe20000010000 */
[----:B0-----:R-:W-:-:S05]  /*1b5e0*/  FMNMX.FTZ R6, R0, R6, !PT ;  /* 0x0000000600067209 */ /* 0x001fca0007810000 */
[----:B------:R-:W-:Y:S02]  /*1b5f0*/  FADD.FTZ R0, -R6, R8 ;  /* 0x0000000806007221 */ /* 0x000fe40000010100 */
[----:B------:R-:W-:Y:S02]  /*1b600*/  MUFU.EX2 R8, R173 ;  /* 0x000000ad00087308 */ /* 0x000fe40000000800 */
[----:B------:R-:W-:-:S06]  /*1b610*/  FMUL.FTZ R0, R0, R5 ;  /* 0x0000000500007220 */ /* 0x000fcc0000410000 */
[----:B------:R-:W-:Y:S01]  /*1b620*/  MUFU.EX2 R0, R0 ;  /* 0x0000000000007308 */ /* 0x000fe20000000800 */
[----:B------:R-:W-:Y:S02]  /*1b630*/  WARPGROUP.DEPBAR.LE gsb0, 0x0 ;  /* 0x00008000000079c5 */ /* 0x000fe40000010000 */
[----:B------:R-:W-:Y:S01]  /*1b640*/  WARPGROUP.ARRIVE ;  /* 0x00000000000079c5 */ /* 0x000fe20000000000 */
[-CC-:B------:R-:W-:Y:S01]  /*1b650*/  FFMA.FTZ R186, R140, R5.reuse, -R174.reuse ;  /* 0x000000058cba7223 */ /* 0x180fe200000108ae */
[-C--:B------:R-:W-:Y:S01]  /*1b660*/  FMUL.FTZ R140, R6, R5.reuse ;  /* 0x00000005068c7220 */ /* 0x080fe20000410000 */
[-CC-:B------:R-:W-:Y:S01]  /*1b670*/  FFMA.FTZ R184, R136, R5.reuse, -R174.reuse ;  /* 0x0000000588b87223 */ /* 0x180fe200000108ae */
[-CC-:B------:R-:W-:Y:S01]  /*1b680*/  FFMA.FTZ R136, R137, R5.reuse, -R174.reuse ;  /* 0x0000000589887223 */ /* 0x180fe200000108ae */
[-C--:B------:R-:W-:Y:S01]  /*1b690*/  FFMA.FTZ R137, R141, R5.reuse, -R174 ;  /* 0x000000058d897223 */ /* 0x080fe200000108ae */
[----:B------:R-:W-:Y:S01]  /*1b6a0*/  HGMMA.64x192x16.F32 R24, R180, gdesc[UR4].tnspB, R24, gsb0 ;  /* 0x42e00004b4187df0 */ /* 0x000fe20008000818 */
[-CC-:B------:R-:W-:Y:S01]  /*1b6b0*/  FFMA.FTZ R201, R11, R5.reuse, -R140.reuse ;  /* 0x000000050bc97223 */ /* 0x180fe2000001088c */
[----:B------:R-:W-:Y:S01]  /*1b6c0*/  MOV R11, 0x40000040 ;  /* 0x40000040000b7802 */ /* 0x000fe20000000f00 */
[-CC-:B------:R-:W-:Y:S01]  /*1b6d0*/  FFMA.FTZ R15, R15, R5.reuse, -R140.reuse ;  /* 0x000000050f0f7223 */ /* 0x180fe2000001088c */
[----:B------:R-:W-:Y:S01]  /*1b6e0*/  R2UR UR6, R10 ;  /* 0x000000000a0672ca */ /* 0x000fe200000e0000 */
[-CC-:B------:R-:W-:Y:S01]  /*1b6f0*/  FFMA.FTZ R203, R21, R5.reuse, -R140.reuse ;  /* 0x0000000515cb7223 */ /* 0x180fe2000001088c */
[----:B------:R-:W-:Y:S01]  /*1b700*/  R2UR UR7, R11 ;  /* 0x000000000b0772ca */ /* 0x000fe200000e0000 */
        /* <DEDUP_REMOVED lines=15> */
[--C-:B------:R-:W-:Y:S01]  /*1b800*/  FFMA.FTZ R187, R142, R5, -R140.reuse ;  /* 0x000000058ebb7223 */ /* 0x100fe2000001088c */
[----:B------:R-:W2:Y:S01]  /*1b810*/  MUFU.EX2 R203, R203 ;  /* 0x000000cb00cb7308 */ /* 0x000ea20000000800 */
[----:B0-----:R-:W-:Y:S01]  /*1b820*/  FFMA.FTZ R13, R0, R13, R201 ;  /* 0x0000000d000d7223 */ /* 0x001fe200000100c9 */
[-CC-:B------:R-:W-:Y:S01]  /*1b830*/  FFMA.FTZ R135, R135, R5.reuse, -R140.reuse ;  /* 0x0000000587877223 */ /* 0x180fe2000001088c */
[-CC-:B------:R-:W-:Y:S01]  /*1b840*/  FFMA.FTZ R122, R122, R5.reuse, -R140.reuse ;  /* 0x000000057a7a7223 */ /* 0x180fe2000001088c */
[-CC-:B------:R-:W-:Y:S01]  /*1b850*/  FFMA.FTZ R123, R123, R5.reuse, -R140.reuse ;  /* 0x000000057b7b7223 */ /* 0x180fe2000001088c */
[-CC-:B------:R-:W-:Y:S01]  /*1b860*/  FFMA.FTZ R126, R126, R5.reuse, -R140.reuse ;  /* 0x000000057e7e7223 */ /* 0x180fe2000001088c */
[----:B------:R-:W-:-:S02]  /*1b870*/  FFMA.FTZ R120, R120, R5, -R140 ;  /* 0x0000000578787223 */ /* 0x000fc4000001088c */
[----:B------:R-:W0:Y:S01]  /*1b880*/  MUFU.EX2 R147, R147 ;  /* 0x0000009300937308 */ /* 0x000e220000000800 */
[C---:B-1----:R-:W-:Y:S01]  /*1b890*/  FADD.FTZ R13, R15.reuse, R13 ;  /* 0x0000000d0f0d7221 */ /* 0x042fe20000010000 */
[----:B------:R-:W-:-:S06]  /*1b8a0*/  F2FP.F16.F32.PACK_AB R201, R15, R201 ;  /* 0x000000c90fc9723e */ /* 0x000fcc00000000ff */
[----:B------:R-:W-:Y:S01]  /*1b8b0*/  MUFU.EX2 R197, R197 ;  /* 0x000000c500c57308 */ /* 0x000fe20000000800 */
[----:B--2---:R-:W-:-:S07]  /*1b8c0*/  FADD.FTZ R13, R203, R13 ;  /* 0x0000000dcb0d7221 */ /* 0x004fce0000010000 */
        /* <DEDUP_REMOVED lines=14> */
[----:B0-----:R-:W-:-:S07]  /*1b9b0*/  FADD.FTZ R20, R184, R20 ;  /* 0x00000014b8147221 */ /* 0x001fce0000010000 */
[----:B------:R-:W0:Y:S08]  /*1b9c0*/  MUFU.EX2 R186, R186 ;  /* 0x000000ba00ba7308 */ /* 0x000e300000000800 */
[----:B------:R-:W-:Y:S01]  /*1b9d0*/  MUFU.EX2 R187, R187 ;  /* 0x000000bb00bb7308 */ /* 0x000fe20000000800 */
[C---:B-1----:R-:W-:Y:S01]  /*1b9e0*/  FADD.FTZ R20, R136.reuse, R20 ;  /* 0x0000001488147221 */ /* 0x042fe20000010000 */
[----:B------:R-:W-:-:S06]  /*1b9f0*/  F2FP.F16.F32.PACK_AB R184, R136, R184 ;  /* 0x000000b888b8723e */ /* 0x000fcc00000000ff */
[----:B------:R-:W1:Y:S01]  /*1ba00*/  MUFU.EX2 R137, R137 ;  /* 0x0000008900897308 */ /* 0x000e620000000800 */
[----:B0-----:R-:W-:-:S07]  /*1ba10*/  FADD.FTZ R20, R186, R20 ;  /* 0x00000014ba147221 */ /* 0x001fce0000010000 */
[----:B------:R-:W-:Y:S08]  /*1ba20*/  MUFU.EX2 R135, R135 ;  /* 0x0000008700877308 */ /* 0x000ff00000000800 */
[----:B------:R-:W-:Y:S01]  /*1ba30*/  MUFU.EX2 R122, R122 ;  /* 0x0000007a007a7308 */ /* 0x000fe20000000800 */
[C---:B-1----:R-:W-:Y:S01]  /*1ba40*/  FADD.FTZ R20, R137.reuse, R20 ;  /* 0x0000001489147221 */ /* 0x042fe20000010000 */
[----:B------:R-:W-:-:S06]  /*1ba50*/  F2FP.F16.F32.PACK_AB R186, R137, R186 ;  /* 0x000000ba89ba723e */ /* 0x000fcc00000000ff */
[----:B------:R-:W-:Y:S08]  /*1ba60*/  MUFU.EX2 R123, R123 ;  /* 0x0000007b007b7308 */ /* 0x000ff00000000800 */
[----:B------:R-:W-:Y:S01]  /*1ba70*/  MUFU.EX2 R126, R126 ;  /* 0x0000007e007e7308 */ /* 0x000fe20000000800 */
[----:B------:R-:W-:Y:S02]  /*1ba80*/  WARPGROUP.DEPBAR.LE gsb0, 0x0 ;  /* 0x00008000000079c5 */ /* 0x000fe40000010000 */
[----:B------:R-:W-:Y:S01]  /*1ba90*/  WARPGROUP.ARRIVE ;  /* 0x00000000000079c5 */ /* 0x000fe20000000000 */
[-CC-:B------:R-:W-:Y:S01]  /*1baa0*/  FFMA.FTZ R180, R128, R5.reuse, -R174.reuse ;  /* 0x0000000580b47223 */ /* 0x180fe200000108ae */
[-CC-:B------:R-:W-:Y:S01]  /*1bab0*/  FFMA.FTZ R128, R129, R5.reuse, -R174.reuse ;  /* 0x0000000581807223 */ /* 0x180fe200000108ae */
[-C--:B------:R-:W-:Y:S01]  /*1bac0*/  FFMA.FTZ R129, R133, R5.reuse, -R174 ;  /* 0x0000000585817223 */ /* 0x080fe200000108ae */
[-CC-:B------:R-:W-:Y:S01]  /*1bad0*/  FFMA.FTZ R133, R162, R5.reuse, -R140.reuse ;  /* 0x00000005a2857223 */ /* 0x180fe2000001088c */
[-C--:B------:R-:W-:Y:S01]  /*1bae0*/  FFMA.FTZ R181, R130, R5.reuse, -R140 ;  /* 0x0000000582b57223 */ /* 0x080fe2000001088c */
[----:B------:R-:W-:Y:S01]  /*1baf0*/  HGMMA.64x192x16.F32 R24, R176, gdesc[UR4].tnspB, R24, gsb0 ;  /* 0x42e00004b0187df0 */ /* 0x000fe20008000818 */
[----:B------:R-:W0:Y:S01]  /*1bb00*/  MUFU.EX2 R180, R180 ;  /* 0x000000b400b47308 */ /* 0x000e220000000800 */
[-C--:B------:R-:W-:Y:S01]  /*1bb10*/  FFMA.FTZ R182, R132, R5.reuse, -R174 ;  /* 0x0000000584b67223 */ /* 0x080fe200000108ae */
[-C--:B------:R-:W-:Y:S01]  /*1bb20*/  FFMA.FTZ R183, R134, R5.reuse, -R140 ;  /* 0x0000000586b77223 */ /* 0x080fe2000001088c */
[----:B------:R-:W-:-:S05]  /*1bb30*/  FFMA.FTZ R132, R150, R5, -R174 ;  /* 0x0000000596847223 */ /* 0x000fca00000108ae */
[----:B------:R-:W-:Y:S08]  /*1bb40*/  MUFU.EX2 R133, R133 ;  /* 0x0000008500857308 */ /* 0x000ff00000000800 */
[----:B------:R-:W-:Y:S01]  /*1bb50*/  MUFU.EX2 R181, R181 ;  /* 0x000000b500b57308 */ /* 0x000fe20000000800 */
[----:B0-----:R-:W-:-:S07]  /*1bb60*/  FADD.FTZ R20, R180, R20 ;  /* 0x00000014b4147221 */ /* 0x001fce0000010000 */
[----:B------:R-:W0:Y:S08]  /*1bb70*/  MUFU.EX2 R128, R128 ;  /* 0x0000008000807308 */ /* 0x000e300000000800 */
[----:B------:R-:W1:Y:S08]  /*1bb80*/  MUFU.EX2 R182, R182 ;  /* 0x000000b600b67308 */ /* 0x000e700000000800 */
[----:B------:R-:W-:Y:S01]  /*1bb90*/  MUFU.EX2 R183, R183 ;  /* 0x000000b700b77308 */ /* 0x000fe20000000800 */
[C---:B0-----:R-:W-:Y:S01]  /*1bba0*/  FADD.FTZ R20, R128.reuse, R20 ;  /* 0x0000001480147221 */ /* 0x041fe20000010000 */
[----:B------:R-:W-:-:S06]  /*1bbb0*/  F2FP.F16.F32.PACK_AB R180, R128, R180 ;  /* 0x000000b480b4723e */ /* 0x000fcc00000000ff */
[----:B------:R-:W0:Y:S01]  /*1bbc0*/  MUFU.EX2 R129, R129 ;  /* 0x0000008100817308 */ /* 0x000e220000000800 */
[----:B-1----:R-:W-:-:S07]  /*1bbd0*/  FADD.FTZ R20, R182, R20 ;  /* 0x00000014b6147221 */ /* 0x002fce0000010000 */
[----:B------:R-:W1:Y:S08]  /*1bbe0*/  MUFU.EX2 R132, R132 ;  /* 0x0000008400847308 */ /* 0x000e700000000800 */
[----:B------:R-:W2:Y:S01]  /*1bbf0*/  MUFU.EX2 R120, R120 ;  /* 0x0000007800787308 */ /* 0x000ea20000000800 */
[C---:B0-----:R-:W-:Y:S01]  /*1bc00*/  FADD.FTZ R20, R129.reuse, R20 ;  /* 0x0000001481147221 */ /* 0x041fe20000010000 */
[----:B------:R-:W-:-:S03]  /*1bc10*/  F2FP.F16.F32.PACK_AB R182, R129, R182 ;  /* 0x000000b681b6723e */ /* 0x000fc600000000ff */
[----:B------:R-:W-:-:S04]  /*1bc20*/  FADD.FTZ R20, R9, R20 ;  /* 0x0000001409147221 */ /* 0x000fc80000010000 */
[----:B-1----:R-:W-:-:S04]  /*1bc30*/  FADD.FTZ R20, R132, R20 ;  /* 0x0000001484147221 */ /* 0x002fc80000010000 */
[----:B------:R-:W-:-:S04]  /*1bc40*/  FADD.FTZ R20, R124, R20 ;  /* 0x000000147c147221 */ /* 0x000fc80000010000 */
[----:B------:R-:W-:Y:S01]  /*1bc50*/  FADD.FTZ R20, R8, R20 ;  /* 0x0000001408147221 */ /* 0x000fe20000010000 */
[----:B------:R-:W-:Y:S02]  /*1bc60*/  WARPGROUP.DEPBAR.LE gsb0, 0x0 ;  /* 0x00008000000079c5 */ /* 0x000fe40000010000 */
[----:B------:R0:W-:Y:S01]  /*1bc70*/  @!P1 SYNCS.ARRIVE.TRANS64.RED.A1T0 RZ, [R12+URZ], RZ ;  /* 0x000000ff0cff99a7 */ /* 0x0001e2000810043f */
[----:B------:R-:W-:Y:S01]  /*1bc80*/  F2FP.F16.F32.PACK_AB R176, R132, R9 ;  /* 0x0000000984b0723e */ /* 0x000fe200000000ff */
[----:B------:R-:W-:Y:S01]  /*1bc90*/  IMAD.MOV.U32 R9, RZ, RZ, R4 ;  /* 0x000000ffff097224 */ /* 0x000fe200078e0004 */
[----:B------:R-:W-:Y:S01]  /*1bca0*/  F2FP.F16.F32.PACK_AB R178, R8, R124 ;  /* 0x0000007c08b2723e */ /* 0x000fe200000000ff */
[----:B------:R-:W-:Y:S01]  /*1bcb0*/  IMAD.MOV.U32 R8, RZ, RZ, R6 ;  /* 0x000000ffff087224 */ /* 0x000fe200078e0006 */
[----:B------:R-:W-:Y:S02]  /*1bcc0*/  F2FP.F16.F32.PACK_AB R177, R123, R122 ;  /* 0x0000007a7bb1723e */ /* 0x000fe400000000ff */
[----:B--2---:R-:W-:Y:S01]  /*1bcd0*/  F2FP.F16.F32.PACK_AB R179, R120, R126 ;  /* 0x0000007e78b3723e */ /* 0x004fe200000000ff */
[----:B------:R1:W-:Y:S01]  /*1bce0*/  @!P1 SYNCS.ARRIVE.TRANS64.RED.A1T0 RZ, [R14+URZ], RZ ;  /* 0x000000ff0eff99a7 */ /* 0x0003e2000810043f */
[----:B0-----:R-:W-:-:S06]  /*1bcf0*/  FFMA.FTZ R12, R139, R5, -R140 ;  /* 0x000000058b0c7223 */ /* 0x001fcc000001088c */
[----:B------:R-:W0:Y:S01]  /*1bd00*/  MUFU.EX2 R12, R12 ;  /* 0x0000000c000c7308 */ /* 0x000e220000000800 */
[----:B-1----:R-:W-:Y:S01]  /*1bd10*/  FADD.FTZ R14, R147, R13 ;  /* 0x0000000d930e7221 */ /* 0x002fe20000010000 */
[----:B------:R-:W-:-:S03]  /*1bd20*/  FFMA.FTZ R13, R143, R5, -R140 ;  /* 0x000000058f0d7223 */ /* 0x000fc6000001088c */
[----:B------:R-:W-:Y:S01]  /*1bd30*/  FADD.FTZ R14, R197, R14 ;  /* 0x0000000ec50e7221 */ /* 0x000fe20000010000 */
[C---:B------:R-:W-:Y:S02]  /*1bd40*/  F2FP.F16.F32.PACK_AB R197, R133.reuse, R197 ;  /* 0x000000c585c5723e */ /* 0x040fe400000000ff */
[----:B------:R-:W1:Y:S01]  /*1bd50*/  MUFU.EX2 R13, R13 ;  /* 0x0000000d000d7308 */ /* 0x000e620000000800 */
[----:B------:R-:W-:Y:S01]  /*1bd60*/  FADD.FTZ R125, R133, R14 ;  /* 0x0000000e857d7221 */ /* 0x000fe20000010000 */
[----:B------:R-:W-:-:S03]  /*1bd70*/  FFMA.FTZ R14, R131, R5, -R140 ;  /* 0x00000005830e7223 */ /* 0x000fc6000001088c */
[----:B------:R-:W-:Y:S01]  /*1bd80*/  FADD.FTZ R125, R199, R125 ;  /* 0x0000007dc77d7221 */ /* 0x000fe20000010000 */
[C---:B------:R-:W-:Y:S02]  /*1bd90*/  F2FP.F16.F32.PACK_AB R199, R148.reuse, R199 ;  /* 0x000000c794c7723e */ /* 0x040fe400000000ff */
[----:B------:R-:W2:Y:S01]  /*1bda0*/  MUFU.EX2 R14, R14 ;  /* 0x0000000e000e7308 */ /* 0x000ea20000000800 */
[----:B------:R-:W-:-:S04]  /*1bdb0*/  FADD.FTZ R125, R148, R125 ;  /* 0x0000007d947d7221 */ /* 0x000fc80000010000 */
[----:B------:R-:W-:Y:S01]  /*1bdc0*/  FADD.FTZ R125, R193, R125 ;  /* 0x0000007dc17d7221 */ /* 0x000fe20000010000 */
[----:B------:R-:W-:-:S03]  /*1bdd0*/  F2FP.F16.F32.PACK_AB R193, R21, R193 ;  /* 0x000000c115c1723e */ /* 0x000fc600000000ff */
[----:B------:R-:W-:-:S04]  /*1bde0*/  FADD.FTZ R125, R21, R125 ;  /* 0x0000007d157d7221 */ /* 0x000fc80000010000 */
[----:B------:R-:W-:Y:S01]  /*1bdf0*/  FADD.FTZ R125, R195, R125 ;  /* 0x0000007dc37d7221 */ /* 0x000fe20000010000 */
[----:B------:R-:W-:-:S03]  /*1be00*/  F2FP.F16.F32.PACK_AB R195, R141, R195 ;  /* 0x000000c38dc3723e */ /* 0x000fc600000000ff */
[----:B------:R-:W-:-:S04]  /*1be10*/  FADD.FTZ R125, R141, R125 ;  /* 0x0000007d8d7d7221 */ /* 0x000fc80000010000 */
[----:B------:R-:W-:Y:S01]  /*1be20*/  FADD.FTZ R125, R189, R125 ;  /* 0x0000007dbd7d7221 */ /* 0x000fe20000010000 */
[----:B------:R-:W-:-:S03]  /*1be30*/  F2FP.F16.F32.PACK_AB R189, R10, R189 ;  /* 0x000000bd0abd723e */ /* 0x000fc600000000ff */
[----:B------:R-:W-:Y:S01]  /*1be40*/  FADD.FTZ R125, R10, R125 ;  /* 0x0000007d0a7d7221 */ /* 0x000fe20000010000 */
[----:B------:R-:W-:-:S03]  /*1be50*/  MOV R10, R216 ;  /* 0x000000d8000a7202 */ /* 0x000fc60000000f00 */
[----:B------:R-:W-:Y:S01]  /*1be60*/  FADD.FTZ R125, R191, R125 ;  /* 0x0000007dbf7d7221 */ /* 0x000fe20000010000 */
[----:B------:R-:W-:-:S03]  /*1be70*/  F2FP.F16.F32.PACK_AB R191, R11, R191 ;  /* 0x000000bf0bbf723e */ /* 0x000fc600000000ff */
[----:B------:R-:W-:Y:S01]  /*1be80*/  FADD.FTZ R125, R11, R125 ;  /* 0x0000007d0b7d7221 */ /* 0x000fe20000010000 */
[----:B------:R-:W-:-:S03]  /*1be90*/  IMAD.MOV.U32 R11, RZ, RZ, R215 ;  /* 0x000000ffff0b7224 */ /* 0x000fc600078e00d7 */
[----:B------:R-:W-:Y:S01]  /*1bea0*/  FADD.FTZ R125, R185, R125 ;  /* 0x0000007db97d7221 */ /* 0x000fe20000010000 */
[----:B0-----:R-:W-:-:S03]  /*1beb0*/  F2FP.F16.F32.PACK_AB R185, R12, R185 ;  /* 0x000000b90cb9723e */ /* 0x001fc600000000ff */
[----:B------:R-:W-:-:S04]  /*1bec0*/  FADD.FTZ R125, R12, R125 ;  /* 0x0000007d0c7d7221 */ /* 0x000fc80000010000 */
[----:B------:R-:W-:Y:S01]  /*1bed0*/  FADD.FTZ R125, R187, R125 ;  /* 0x0000007dbb7d7221 */ /* 0x000fe20000010000 */
[----:B-1----:R-:W-:-:S03]  /*1bee0*/  F2FP.F16.F32.PACK_AB R187, R13, R187 ;  /* 0x000000bb0dbb723e */ /* 0x002fc600000000ff */
[----:B------:R-:W-:-:S04]  /*1bef0*/  FADD.FTZ R125, R13, R125 ;  /* 0x0000007d0d7d7221 */ /* 0x000fc80000010000 */
[----:B------:R-:W-:Y:S01]  /*1bf00*/  FADD.FTZ R125, R181, R125 ;  /* 0x0000007db57d7221 */ /* 0x000fe20000010000 */
[----:B--2---:R-:W-:-:S03]  /*1bf10*/  F2FP.F16.F32.PACK_AB R181, R14, R181 ;  /* 0x000000b50eb5723e */ /* 0x004fc600000000ff */
[----:B------:R-:W-:-:S04]  /*1bf20*/  FADD.FTZ R125, R14, R125 ;  /* 0x0000007d0e7d7221 */ /* 0x000fc80000010000 */
[----:B------:R-:W-:Y:S01]  /*1bf30*/  FADD.FTZ R125, R183, R125 ;  /* 0x0000007db77d7221 */ /* 0x000fe20000010000 */
[----:B------:R-:W-:-:S03]  /*1bf40*/  F2FP.F16.F32.PACK_AB R183, R135, R183 ;  /* 0x000000b787b7723e */ /* 0x000fc600000000ff */
[----:B------:R-:W-:-:S04]  /*1bf50*/  FADD.FTZ R125, R135, R125 ;  /* 0x0000007d877d7221 */ /* 0x000fc80000010000 */
[----:B------:R-:W-:-:S04]  /*1bf60*/  FADD.FTZ R125, R122, R125 ;  /* 0x0000007d7a7d7221 */ /* 0x000fc80000010000 */
[----:B------:R-:W-:-:S04]  /*1bf70*/  FADD.FTZ R125, R123, R125 ;  /* 0x0000007d7b7d7221 */ /* 0x000fc80000010000 */
[----:B------:R-:W-:-:S04]  /*1bf80*/  FADD.FTZ R125, R126, R125 ;  /* 0x0000007d7e7d7221 */ /* 0x000fc80000010000 */
[----:B------:R-:W-:Y:S01]  /*1bf90*/  FADD.FTZ R13, R120, R125 ;  /* 0x0000007d780d7221 */ /* 0x000fe20000010000 */
[----:B------:R-:W-:Y:S06]  /*1bfa0*/  @P2 BRA `(.L_x_3826) ;  /* 0xffffffa800f42947 */ /* 0x000fec000383ffff */
.L_x_3815:
[----:B------:R-:W-:Y:S05]  /*1bfb0*/  BSYNC B0 ;  /* 0x0000000000007941 */ /* 0x000fea0003800000 */
.L_x_3814:
        /* <DEDUP_REMOVED lines=99> */
.L_x_3827:
[----:B------:R-:W-:Y:S02]  /*1c5f0*/  LEA R0, R215, R2, 0x3 ;  /* 0x00000002d7007211 */ /* 0x000fe400078e18ff */
[----:B------:R-:W-:-:S04]  /*1c600*/  SHF.L.U32 R3, R216, 0x1f, RZ ;  /* 0x0000001fd8037819 */ /* 0x000fc800000006ff */
[----:B------:R0:W1:Y:S01]  /*1c610*/  SYNCS.PHASECHK.TRANS64.TRYWAIT P2, [R0+URZ+0x36850], R3 ;  /* 0x03685003000075a7 */ /* 0x000062000804017f */
[----:B------:R-:W-:Y:S05]  /*1c620*/  @!P0 BRA `(.L_x_3828) ;  /* 0x0000000000048947 */ /* 0x000fea0003800000 */
[----:B------:R-:W-:Y:S01]  /*1c630*/  BPT.TRAP 0x1 ;  /* 0x000000040000795c */ /* 0x000fe20000300000 */
.L_x_3828:
[----:B------:R-:W-:Y:S01]  /*1c640*/  VIADD R2, R2, 0x400 ;  /* 0x0000040002027836 */ /* 0x000fe20000000000 */
[----:B------:R-:W-:Y:S04]  /*1c650*/  BSSY B0, `(.L_x_3829) ;  /* 0x0000008000007945 */ /* 0x000fe80003800000 */
[----:B------:R-:W-:-:S04]  /*1c660*/  SHF.R.U32.HI R2, RZ, 0x4, R2 ;  /* 0x00000004ff027819 */ /* 0x000fc80000011602 */
[----:B------:R-:W-:-:S04]  /*1c670*/  LOP3.LUT R2, R2, 0x3fff, RZ, 0xc0, !PT ;  /* 0x00003fff02027812 */ /* 0x000fc800078ec0ff */
[----:B------:R-:W-:-:S05]  /*1c680*/  LOP3.LUT R2, R2, 0x3800000, RZ, 0xfc, !PT ;  /* 0x0380000002027812 */ /* 0x000fca00078efcff */
[----:B------:R-:W-:Y:S01]  /*1c690*/  IMAD R7, R215, 0xa80, R2 ;  /* 0x00000a80d7077824 */ /* 0x000fe200078e0202 */
[----:B-1----:R-:W-:Y:S06]  /*1c6a0*/  @P2 BRA `(.L_x_3830) ;  /* 0x0000000000082947 */ /* 0x002fec0003800000 */
[----:B------:R-:W1:Y:S02]  /*1c6b0*/  SYNCS.PHASECHK.TRANS64.TRYWAIT P0, [R0+URZ+0x36850], R3 ;  /* 0x03685003000075a7 */ /* 0x000e64000800017f */
[----:B-1----:R-:W-:Y:S05]  /*1c6c0*/  @!P0 BRA `(.L_x_3831) ;  /* 0x000000d400388947 */ /* 0x002fea0003800000 */
.L_x_3830:
[----:B------:R-:W-:Y:S05]  /*1c6d0*/  BSYNC B0 ;  /* 0x0000000000007941 */ /* 0x000fea0003800000 */
.L_x_3829:
[----:B------:R-:W-:Y:S01]  /*1c6e0*/  IMAD.MOV.U32 R2, RZ, RZ, R7 ;  /* 0x000000ffff027224 */ /* 0x000fe200078e0007 */
[----:B------:R-:W-:Y:S01]  /*1c6f0*/  WARPGROUP.ARRIVE ;  /* 0x00000000000079c5 */ /* 0x000fe20000000000 */
[----:B01----:R-:W-:Y:S01]  /*1c700*/  IMAD.MOV.U32 R3, RZ, RZ, 0x40000040 ;  /* 0x40000040ff037424 */ /* 0x003fe200078e00ff */
[----:B------:R-:W-:Y:S01]  /*1c710*/  IADD3 R215, R215, 0x1, RZ ;  /* 0x00000001d7d77810 */ /* 0x000fe20007ffe0ff */
[----:B------:R-:W-:Y:S01]  /*1c720*/  VIADD R225, R225, 0x1 ;  /* 0x00000001e1e17836 */ /* 0x000fe20000000000 */
[----:B------:R-:W-:Y:S02]  /*1c730*/  R2UR UR6, R2 ;  /* 0x00000000020672ca */ /* 0x000fe400000e0000 */
[----:B------:R-:W-:Y:S01]  /*1c740*/  R2UR UR7, R3 ;  /* 0x00000000030772ca */ /* 0x000fe200000e0000 */
[----:B------:R-:W-:Y:S01]  /*1c750*/  IMAD.MOV.U32 R3, RZ, RZ, 0x40000040 ;  /* 0x40000040ff037424 */ /* 0x000fe200078e00ff */
[----:B------:R-:W-:Y:S02]  /*1c760*/  IADD3 R2, R7, 0x80, RZ ;  /* 0x0000008007027810 */ /* 0x000fe40007ffe0ff */
[----:B------:R-:W-:-:S04]  /*1c770*/  ISETP.NE.AND P2, PT, R215, 0x2, PT ;  /* 0x00000002d700780c */ /* 0x000fc80003f45270 */
[----:B------:R-:W-:-:S05]  /*1c780*/  SEL R215, R215, RZ, P2 ;  /* 0x000000ffd7d77207 */ /* 0x000fca0001000000 */
        /* <DEDUP_REMOVED lines=8> */
[----:B------:R-:W-:Y:S02]  /*1c810*/  R2UR UR6, R2 ;  /* 0x00000000020672ca */ /* 0x000fe400000e0000 */
[----:B------:R-:W-:Y:S01]  /*1c820*/  R2UR UR7, R3 ;  /* 0x00000000030772ca */ /* 0x000fe200000e0000 */
[----:B------:R-:W-:Y:S01]  /*1c830*/  IMAD.MOV.U32 R3, RZ, RZ, 0x40000040 ;  /* 0x40000040ff037424 */ /* 0x000fe200078e00ff */
[----:B------:R-:W-:Y:S01]  /*1c840*/  IADD3 R2, R7, 0x180, RZ ;  /* 0x0000018007027810 */ /* 0x000fe20007ffe0ff */
[----:B------:R-:W-:Y:S02]  /*1c850*/  WARPGROUP.DEPBAR.LE gsb0, 0x0 ;  /* 0x00008000000079c5 */ /* 0x000fe40000010000 */
[----:B------:R-:W-:-:S12]  /*1c860*/  WARPGROUP.ARRIVE ;  /* 0x00000000000079c5 */ /* 0x000fd80000000000 */
        /* <DEDUP_REMOVED lines=24> */
[----:B------:R-:W0:Y:S04]  /*1c9f0*/  SHFL.BFLY PT, R2, R13, 0x2, 0x1f ;  /* 0x0c401f000d027f89 */ /* 0x000e2800000e0000 */
[----:B------:R-:W1:Y:S01]  /*1ca00*/  SHFL.BFLY PT, R3, R20, 0x2, 0x1f ;  /* 0x0c401f0014037f89 */ /* 0x000e6200000e0000 */
[----:B0-----:R-:W-:Y:S01]  /*1ca10*/  FADD.FTZ R8, R2, R13 ;  /* 0x0000000d02087221 */ /* 0x001fe20000010000 */
[----:B-1----:R-:W-:-:S04]  /*1ca20*/  FADD.FTZ R3, R3, R20 ;  /* 0x0000001403037221 */ /* 0x002fc80000010000 */
[----:B------:R-:W0:Y:S04]  /*1ca30*/  SHFL.BFLY PT, R7, R8, 0x1, 0x1f ;  /* 0x0c201f0008077f89 */ /* 0x000e2800000e0000 */
[----:B------:R-:W1:Y:S01]  /*1ca40*/  SHFL.BFLY PT, R2, R3, 0x1, 0x1f ;  /* 0x0c201f0003027f89 */ /* 0x000e6200000e0000 */
[----:B0-----:R-:W-:Y:S01]  /*1ca50*/  FADD.FTZ R14, R8, R7 ;  /* 0x00000007080e7221 */ /* 0x001fe20000010000 */
[----:B------:R-:W-:Y:S02]  /*1ca60*/  @!P1 VIADD R8, R0, 0x36860 ;  /* 0x0003686000089836 */ /* 0x000fe40000000000 */
[----:B------:R-:W-:Y:S02]  /*1ca70*/  IMAD.MOV.U32 R7, RZ, RZ, RZ ;  /* 0x000000ffff077224 */ /* 0x000fe400078e00ff */
[----:B-1----:R-:W-:Y:S01]  /*1ca80*/  FADD.FTZ R12, R3, R2 ;  /* 0x00000002030c7221 */ /* 0x002fe20000010000 */
[----:B------:R-:W-:Y:S01]  /*1ca90*/  FSETP.NE.FTZ.AND P3, PT, R14, RZ, PT ;  /* 0x000000ff0e00720b */ /* 0x000fe20003f75000 */
[----:B------:R-:W-:Y:S01]  /*1caa0*/  IMAD.MOV.U32 R0, RZ, RZ, -0x800000 ;  /* 0xff800000ff007424 */ /* 0x000fe200078e00ff */
[----:B------:R-:W-:-:S02]  /*1cab0*/  @!P1 PRMT R8, RZ, 0x654, R8 ;  /* 0x00000654ff089816 */ /* 0x000fc40000000008 */
[----:B------:R-:W-:Y:S02]  /*1cac0*/  FSETP.NE.FTZ.AND P0, PT, R12, RZ, PT ;  /* 0x000000ff0c00720b */ /* 0x000fe40003f15000 */
[----:B------:R-:W-:Y:S02]  /*1cad0*/  MOV R2, RZ ;  /* 0x000000ff00027202 */ /* 0x000fe40000000f00 */
[----:B------:R-:W-:-:S04]  /*1cae0*/  SEL R3, RZ, 0x1, P2 ;  /* 0x00000001ff037807 */ /* 0x000fc80001000000 */
[----:B------:R-:W-:Y:S01]  /*1caf0*/  LOP3.LUT R216, R216, R3, RZ, 0x3c, !PT ;  /* 0x00000003d8d87212 */ /* 0x000fe200078e3cff */
[----:B------:R-:W0:Y:S01]  /*1cb00*/  @P3 MUFU.LG2 R11, R14 ;  /* 0x0000000e000b3308 */ /* 0x000e220000000c00 */
[C---:B------:R-:W-:Y:S01]  /*1cb10*/  @P3 FMUL.FTZ R20, R5.reuse, 0.69314718246459960938 ;  /* 0x3f31721805143820 */ /* 0x040fe20000410000 */
[----:B------:R-:W-:Y:S02]  /*1cb20*/  IMAD.MOV.U32 R3, RZ, RZ, -0x800000 ;  /* 0xff800000ff037424 */ /* 0x000fe400078e00ff */
[----:B------:R-:W-:-:S04]  /*1cb30*/  @P0 FMUL.FTZ R9, R5, 0.69314718246459960938 ;  /* 0x3f31721805090820 */ /* 0x000fc80000410000 */
[----:B------:R-:W1:Y:S08]  /*1cb40*/  @P0 MUFU.LG2 R10, R12 ;  /* 0x0000000c000a0308 */ /* 0x000e700000000c00 */
[----:B------:R-:W2:Y:S01]  /*1cb50*/  @P0 MUFU.RCP R7, R12 ;  /* 0x0000000c00070308 */ /* 0x000ea20000001000 */
[----:B0-----:R-:W-:-:S04]  /*1cb60*/  @P3 FMUL.FTZ R11, R11, 0.69314718246459960938 ;  /* 0x3f3172180b0b3820 */ /* 0x001fc80000410000 */
[----:B------:R-:W-:-:S03]  /*1cb70*/  @P3 FFMA.FTZ R0, R20, R6, R11 ;  /* 0x0000000614003223 */ /* 0x000fc6000001000b */
[----:B------:R-:W0:Y:S01]  /*1cb80*/  @P3 MUFU.RCP R2, R14 ;  /* 0x0000000e00023308 */ /* 0x000e220000001000 */
[----:B-1----:R-:W-:-:S04]  /*1cb90*/  @P0 FMUL.FTZ R10, R10, 0.69314718246459960938 ;  /* 0x3f3172180a0a0820 */ /* 0x002fc80000410000 */
[----:B------:R-:W-:Y:S01]  /*1cba0*/  @P0 FFMA.FTZ R3, R9, R4, R10 ;  /* 0x0000000409030223 */ /* 0x000fe2000001000a */
[----:B------:R-:W-:Y:S01]  /*1cbb0*/  PLOP3.LUT P0, PT, PT, PT, PT, 0x8, 0x0 ;  /* 0x000000000000781c */ /* 0x000fe20003f0e170 */
[----:B------:R-:W-:Y:S02]  /*1cbc0*/  WARPGROUP.DEPBAR.LE gsb0, 0x0 ;  /* 0x00008000000079c5 */ /* 0x000fe40000010000 */
[----:B------:R-:W-:-:S06]  /*1cbd0*/  WARPGROUP.ARRIVE ;  /* 0x00000000000079c5 */ /* 0x000fcc0000000000 */
        /* <DEDUP_REMOVED lines=99> */
.L_x_3757:
        /* <DEDUP_REMOVED lines=10> */
[----:B------:R-:W-:Y:S01]  /*1d2b0*/  ULDC.64 UR6, c[0x0][0xc00] ;  /* 0x0003000000067ab9 */ /* 0x000fe20000000a00 */
[----:B------:R-:W-:Y:S01]  /*1d2c0*/  ULDC.64 UR4, c[0x0][0xc08] ;  /* 0x0003020000047ab9 */ /* 0x000fe20000000a00 */
[----:B------:R-:W3:Y:S01]  /*1d2d0*/  S2R R5, SR_SWINHI ;  /* 0x0000000000057919 */ /* 0x000ee20000002f00 */
[----:B------:R-:W4:Y:S04]  /*1d2e0*/  LDL.LU R142, [R1+0x68] ;  /* 0x00006800018e7983 */ /* 0x000f280000300800 */
[----:B------:R-:W4:Y:S01]  /*1d2f0*/  LDL R141, [R1+0x74] ;  /* 0x00007400018d7983 */ /* 0x000f220000100800 */
[----:B------:R-:W-:Y:S02]  /*1d300*/  MOV R134, R2 ;  /* 0x0000000200867202 */ /* 0x000fe40000000f00 */
[----:B---3--:R-:W-:Y:S01]  /*1d310*/  MOV R135, R5 ;  /* 0x0000000500877202 */ /* 0x008fe20000000f00 */
[----:B------:R-:W-:Y:S02]  /*1d320*/  BAR.SYNC.DEFER_BLOCKING 0x1, 0x100 ;  /* 0x0044000000007b1d */ /* 0x000fe40000010000 */
[----:B--2---:R-:W-:-:S03]  /*1d330*/  IMAD.WIDE R4, R4, 0x2, R134 ;  /* 0x0000000204047825 */ /* 0x004fc600078e0286 */
[C---:B------:R-:W-:Y:S02]  /*1d340*/  IADD3 R12, P1, R4.reuse, 0x40, RZ ;  /* 0x00000040040c7810 */ /* 0x040fe40007f3e0ff */
[C---:B------:R-:W-:Y:S02]  /*1d350*/  IADD3 R14, P6, R4.reuse, 0x60, RZ ;  /* 0x00000060040e7810 */ /* 0x040fe40007fde0ff */
[----:B------:R-:W-:Y:S02]  /*1d360*/  IADD3 R80, P5, R4, 0x4000, RZ ;  /* 0x0000400004507810 */ /* 0x000fe40007fbe0ff */
[----:B------:R-:W-:Y:S02]  /*1d370*/  LOP3.LUT R95, R12, 0x380, RZ, 0xc0, !PT ;  /* 0x000003800c5f7812 */ /* 0x000fe400078ec0ff */
[----:B------:R-:W-:Y:S02]  /*1d380*/  LOP3.LUT R82, R14, 0x380, RZ, 0xc0, !PT ;  /* 0x000003800e527812 */ /* 0x000fe400078ec0ff */
[----:B------:R-:W-:-:S02]  /*1d390*/  IADD3 R10, P2, R4, 0x20, RZ ;  /* 0x00000020040a7810 */ /* 0x000fc40007f5e0ff */
[----:B------:R-:W-:Y:S02]  /*1d3a0*/  LOP3.LUT R88, R80, 0x380, RZ, 0xc0, !PT ;  /* 0x0000038050587812 */ /* 0x000fe400078ec0ff */
[----:B------:R-:W-:Y:S02]  /*1d3b0*/  SHF.R.U64 R95, R95, 0x3, RZ ;  /* 0x000000035f5f7819 */ /* 0x000fe400000012ff */
[----:B------:R-:W-:Y:S02]  /*1d3c0*/  IADD3 R6, P0, R4, 0x4020, RZ ;  /* 0x0000402004067810 */ /* 0x000fe40007f1e0ff */
[----:B------:R-:W-:Y:S02]  /*1d3d0*/  SHF.R.U64 R82, R82, 0x3, RZ ;  /* 0x0000000352527819 */ /* 0x000fe400000012ff */
[----:B------:R-:W-:Y:S02]  /*1d3e0*/  IADD3 R86, P3, R4, 0x4060, RZ ;  /* 0x0000406004567810 */ /* 0x000fe40007f7e0ff */
[----:B------:R-:W-:-:S02]  /*1d3f0*/  IADD3.X R11, RZ, R5, RZ, P2, !PT ;  /* 0x00000005ff0b7210 */ /* 0x000fc400017fe4ff */
[----:B------:R-:W-:Y:S02]  /*1d400*/  SHF.R.U64 R88, R88, 0x3, RZ ;  /* 0x0000000358587819 */ /* 0x000fe400000012ff */
[C---:B------:R-:W-:Y:S02]  /*1d410*/  LOP3.LUT R9, R4.reuse, 0x380, RZ, 0xc0, !PT ;  /* 0x0000038004097812 */ /* 0x040fe400078ec0ff */
[----:B------:R-:W-:Y:S02]  /*1d420*/  IADD3 R7, P2, R4, 0x8000, RZ ;  /* 0x0000800004077810 */ /* 0x000fe40007f5e0ff */
[----:B------:R-:W-:Y:S02]  /*1d430*/  LOP3.LUT R12, R95, R12, RZ, 0x3c, !PT ;  /* 0x0000000c5f0c7212 */ /* 0x000fe400078e3cff */
[----:B------:R-:W-:Y:S02]  /*1d440*/  LOP3.LUT R14, R82, R14, RZ, 0x3c, !PT ;  /* 0x0000000e520e7212 */ /* 0x000fe400078e3cff */
[----:B------:R-:W-:-:S02]  /*1d450*/  LOP3.LUT R95, R6, 0x380, RZ, 0xc0, !PT ;  /* 0x00000380065f7812 */ /* 0x000fc400078ec0ff */
[----:B------:R-:W-:Y:S02]  /*1d460*/  LOP3.LUT R82, R86, 0x380, RZ, 0xc0, !PT ;  /* 0x0000038056527812 */ /* 0x000fe400078ec0ff */
[----:B------:R-:W-:Y:S01]  /*1d470*/  LOP3.LUT R80, R88, R80, RZ, 0x3c, !PT ;  /* 0x0000005058507212 */ /* 0x000fe200078e3cff */
[--C-:B------:R-:W-:Y:S01]  /*1d480*/  IMAD.X R13, RZ, RZ, R5.reuse, P1 ;  /* 0x000000ffff0d7224 */ /* 0x100fe200008e0605 */
[----:B------:R-:W-:Y:S02]  /*1d490*/  SHF.R.U64 R9, R9, 0x3, RZ ;  /* 0x0000000309097819 */ /* 0x000fe400000012ff */
[----:B------:R-:W-:Y:S01]  /*1d4a0*/  LOP3.LUT R88, R7, 0x380, RZ, 0xc0, !PT ;  /* 0x0000038007587812 */ /* 0x000fe200078ec0ff */
[--C-:B------:R-:W-:Y:S01]  /*1d4b0*/  IMAD.X R15, RZ, RZ, R5.reuse, P6 ;  /* 0x000000ffff0f7224 */ /* 0x100fe200030e0605 */
[----:B------:R-:W-:Y:S01]  /*1d4c0*/  IADD3 R84, P4, R4, 0x4040, RZ ;  /* 0x0000404004547810 */ /* 0x000fe20007f9e0ff */
[----:B------:R-:W-:Y:S01]  /*1d4d0*/  IMAD.X R81, RZ, RZ, R5, P5 ;  /* 0x000000ffff517224 */ /* 0x000fe200028e0605 */
[----:B------:R-:W-:-:S02]  /*1d4e0*/  SHF.R.U64 R95, R95, 0x3, RZ ;  /* 0x000000035f5f7819 */ /* 0x000fc400000012ff */
[----:B------:R-:W-:Y:S02]  /*1d4f0*/  IADD3 R8, P1, R4, 0x8020, RZ ;  /* 0x0000802004087810 */ /* 0x000fe40007f3e0ff */
[----:B------:R-:W-:Y:S02]  /*1d500*/  SHF.R.U64 R139, R82, 0x3, RZ ;  /* 0x00000003528b7819 */ /* 0x000fe400000012ff */
[C---:B------:R-:W-:Y:S02]  /*1d510*/  IADD3 R92, P6, R4.reuse, 0x8040, RZ ;  /* 0x00008040045c7810 */ /* 0x040fe40007fde0ff */
[----:B------:R-:W-:Y:S02]  /*1d520*/  IADD3 R94, P5, R4, 0x8060, RZ ;  /* 0x00008060045e7810 */ /* 0x000fe40007fbe0ff */
[----:B------:R-:W-:Y:S02]  /*1d530*/  LOP3.LUT R4, R9, R4, RZ, 0x3c, !PT ;  /* 0x0000000409047212 */ /* 0x000fe400078e3cff */
[----:B------:R-:W-:-:S02]  /*1d540*/  LOP3.LUT R90, R10, 0x380, RZ, 0xc0, !PT ;  /* 0x000003800a5a7812 */ /* 0x000fc400078ec0ff */
[----:B------:R-:W-:Y:S02]  /*1d550*/  SHF.R.U64 R88, R88, 0x3, RZ ;  /* 0x0000000358587819 */ /* 0x000fe400000012ff */
[----:B------:R-:W-:Y:S02]  /*1d560*/  LOP3.LUT R137, R84, 0x380, RZ, 0xc0, !PT ;  /* 0x0000038054897812 */ /* 0x000fe400078ec0ff */
[----:B------:R-:W-:Y:S02]  /*1d570*/  LOP3.LUT R82, R95, R6, RZ, 0x3c, !PT ;  /* 0x000000065f527212 */ /* 0x000fe400078e3cff */
[----:B------:R-:W-:Y:S02]  /*1d580*/  LOP3.LUT R86, R139, R86, RZ, 0x3c, !PT ;  /* 0x000000568b567212 */ /* 0x000fe400078e3cff */
[----:B------:R-:W-:Y:S01]  /*1d590*/  LOP3.LUT R95, R8, 0x380, RZ, 0xc0, !PT ;  /* 0x00000380085f7812 */ /* 0x000fe200078ec0ff */
[--C-:B------:R-:W-:Y:S01]  /*1d5a0*/  IMAD.X R85, RZ, RZ, R5.reuse, P4 ;  /* 0x000000ffff557224 */ /* 0x100fe200020e0605 */
[----:B------:R-:W-:Y:S01]  /*1d5b0*/  LOP3.LUT R139, R94, 0x380, RZ, 0xc0, !PT ;  /* 0x000003805e8b7812 */ /* 0x000fe200078ec0ff */
[--C-:B------:R-:W-:Y:S01]  /*1d5c0*/  IMAD.X R87, RZ, RZ, R5.reuse, P3 ;  /* 0x000000ffff577224 */ /* 0x100fe200018e0605 */
[-C--:B------:R-:W-:Y:S01]  /*1d5d0*/  IADD3.X R83, RZ, R5.reuse, RZ, P0, !PT ;  /* 0x00000005ff537210 */ /* 0x080fe200007fe4ff */
[--C-:B------:R-:W-:Y:S01]  /*1d5e0*/  IMAD.X R89, RZ, RZ, R5.reuse, P2 ;  /* 0x000000ffff597224 */ /* 0x100fe200010e0605 */
[----:B------:R-:W-:Y:S01]  /*1d5f0*/  IADD3.X R91, RZ, R5, RZ, P1, !PT ;  /* 0x00000005ff5b7210 */ /* 0x000fe20000ffe4ff */
[--C-:B------:R-:W-:Y:S01]  /*1d600*/  IMAD.X R93, RZ, RZ, R5.reuse, P6 ;  /* 0x000000ffff5d7224 */ /* 0x100fe200030e0605 */
[----:B------:R-:W-:Y:S01]  /*1d610*/  SHF.R.U64 R90, R90, 0x3, RZ ;  /* 0x000000035a5a7819 */ /* 0x000fe200000012ff */
[----:B------:R-:W-:Y:S01]  /*1d620*/  IMAD.X R9, RZ, RZ, R5, P5 ;  /* 0x000000ffff097224 */ /* 0x000fe200028e0605 */
[----:B------:R-:W-:-:S02]  /*1d630*/  LOP3.LUT R88, R88, R7, RZ, 0x3c, !PT ;  /* 0x0000000758587212 */ /* 0x000fc400078e3cff */
[----:B------:R-:W-:Y:S02]  /*1d640*/  MOV R138, R4 ;  /* 0x00000004008a7202 */ /* 0x000fe40000000f00 */
[----:B------:R-:W-:Y:S02]  /*1d650*/  SHF.R.U64 R137, R137, 0x3, RZ ;  /* 0x0000000389897819 */ /* 0x000fe400000012ff */
[----:B------:R-:W-:Y:S02]  /*1d660*/  F2FP.F16.F32.PACK_AB R4, R25, R24 ;  /* 0x000000181904723e */ /* 0x000fe400000000ff */
[----:B------:R-:W-:Y:S02]  /*1d670*/  F2FP.F16.F32.PACK_AB R5, R27, R26 ;  /* 0x0000001a1b05723e */ /* 0x000fe400000000ff */
[----:B------:R-:W-:Y:S02]  /*1d680*/  F2FP.F16.F32.PACK_AB R6, R29, R28 ;  /* 0x0000001c1d06723e */ /* 0x000fe400000000ff */
[----:B------:R-:W-:-:S02]  /*1d690*/  F2FP.F16.F32.PACK_AB R7, R31, R30 ;  /* 0x0000001e1f07723e */ /* 0x000fc400000000ff */
[----:B------:R-:W-:Y:S02]  /*1d6a0*/  SHF.R.U64 R95, R95, 0x3, RZ ;  /* 0x000000035f5f7819 */ /* 0x000fe400000012ff */
[----:B------:R-:W-:Y:S02]  /*1d6b0*/  SHF.R.U64 R139, R139, 0x3, RZ ;  /* 0x000000038b8b7819 */ /* 0x000fe400000012ff */
[----:B------:R-:W-:Y:S01]  /*1d6c0*/  LOP3.LUT R10, R90, R10, RZ, 0x3c, !PT ;  /* 0x0000000a5a0a7212 */ /* 0x000fe200078e3cff */
[----:B------:R2:W-:Y:S01]  /*1d6d0*/  STSM.16.M88.4 [R138], R4 ;  /* 0x000000048a007844 */ /* 0x0005e20000000200 */
[----:B------:R-:W-:Y:S02]  /*1d6e0*/  LOP3.LUT R84, R137, R84, RZ, 0x3c, !PT ;  /* 0x0000005489547212 */ /* 0x000fe400078e3cff */
[----:B------:R-:W-:Y:S02]  /*1d6f0*/  LOP3.LUT R90, R95, R8, RZ, 0x3c, !PT ;  /* 0x000000085f5a7212 */ /* 0x000fe400078e3cff */
[----:B------:R-:W-:-:S02]  /*1d700*/  LOP3.LUT R8, R139, R94, RZ, 0x3c, !PT ;  /* 0x0000005e8b087212 */ /* 0x000fc400078e3cff */
[----:B------:R-:W-:Y:S02]  /*1d710*/  MOV R10, R10 ;  /* 0x0000000a000a7202 */ /* 0x000fe40000000f00 */
[----:B------:R-:W-:Y:S02]  /*1d720*/  MOV R94, R80 ;  /* 0x00000050005e7202 */ /* 0x000fe40000000f00 */
[----:B------:R-:W-:Y:S02]  /*1d730*/  MOV R95, R82 ;  /* 0x00000052005f7202 */ /* 0x000fe40000000f00 */
[----:B------:R-:W-:Y:S02]  /*1d740*/  MOV R139, R84 ;  /* 0x00000054008b7202 */ /* 0x000fe40000000f00 */
[----:B--2---:R-:W-:Y:S02]  /*1d750*/  MOV R4, R12 ;  /* 0x0000000c00047202 */ /* 0x004fe40000000f00 */
[----:B------:R-:W-:-:S02]  /*1d760*/  MOV R5, R14 ;  /* 0x0000000e00057202 */ /* 0x000fc40000000f00 */
[----:B------:R-:W-:Y:S02]  /*1d770*/  F2FP.F16.F32.PACK_AB R12, R33, R32 ;  /* 0x00000020210c723e */ /* 0x000fe400000000ff */
[----:B------:R-:W-:Y:S02]  /*1d780*/  F2FP.F16.F32.PACK_AB R13, R35, R34 ;  /* 0x00000022230d723e */ /* 0x000fe400000000ff */
[----:B------:R-:W-:Y:S02]  /*1d790*/  F2FP.F16.F32.PACK_AB R14, R37, R36 ;  /* 0x00000024250e723e */ /* 0x000fe400000000ff */
[----:B------:R-:W-:Y:S02]  /*1d7a0*/  F2FP.F16.F32.PACK_AB R15, R39, R38 ;  /* 0x00000026270f723e */ /* 0x000fe400000000ff */
        /* <DEDUP_REMOVED lines=10> */
[----:B------:R-:W-:-:S03]  /*1d850*/  LOP3.LUT R137, R92, 0x380, RZ, 0xc0, !PT ;  /* 0x000003805c897812 */ /* 0x000fc600078ec0ff */
[----:B------:R3:W-:Y:S01]  /*1d860*/  STSM.16.M88.4 [R4], R80 ;  /* 0x0000005004007844 */ /* 0x0007e20000000200 */
[----:B------:R-:W-:Y:S02]  /*1d870*/  MOV R138, R8 ;  /* 0x00000008008a7202 */ /* 0x000fe40000000f00 */
[----:B------:R-:W-:Y:S01]  /*1d880*/  F2FP.F16.F32.PACK_AB R6, R61, R60 ;  /* 0x0000003c3d06723e */ /* 0x000fe200000000ff */
[----:B------:R0:W-:Y:S01]  /*1d890*/  STSM.16.M88.4 [R5], R84 ;  /* 0x0000005405007844 */ /* 0x0001e20000000200 */
[----:B------:R-:W-:Y:S02]  /*1d8a0*/  F2FP.F16.F32.PACK_AB R7, R63, R62 ;  /* 0x0000003e3f07723e */ /* 0x000fe400000000ff */
[----:B------:R-:W-:Y:S02]  /*1d8b0*/  F2FP.F16.F32.PACK_AB R8, R65, R64 ;  /* 0x000000404108723e */ /* 0x000fe400000000ff */
[----:B------:R-:W-:Y:S02]  /*1d8c0*/  F2FP.F16.F32.PACK_AB R9, R67, R66 ;  /* 0x000000424309723e */ /* 0x000fe400000000ff */
[----:B------:R-:W-:-:S02]  /*1d8d0*/  F2FP.F16.F32.PACK_AB R11, R71, R70 ;  /* 0x00000046470b723e */ /* 0x000fc400000000ff */
[----:B--2---:R-:W-:Y:S02]  /*1d8e0*/  F2FP.F16.F32.PACK_AB R10, R69, R68 ;  /* 0x00000044450a723e */ /* 0x004fe400000000ff */
[----:B---3--:R-:W-:Y:S02]  /*1d8f0*/  F2FP.F16.F32.PACK_AB R4, R57, R56 ;  /* 0x000000383904723e */ /* 0x008fe400000000ff */
[----:B------:R-:W-:Y:S02]  /*1d900*/  SHF.R.U64 R137, R137, 0x3, RZ ;  /* 0x0000000389897819 */ /* 0x000fe400000012ff */
[----:B0-----:R-:W-:Y:S02]  /*1d910*/  F2FP.F16.F32.PACK_AB R5, R59, R58 ;  /* 0x0000003a3b05723e */ /* 0x001fe400000000ff */
[----:B------:R-:W-:Y:S02]  /*1d920*/  F2FP.F16.F32.PACK_AB R12, R73, R72 ;  /* 0x00000048490c723e */ /* 0x000fe400000000ff */
[----:B------:R-:W-:-:S02]  /*1d930*/  F2FP.F16.F32.PACK_AB R13, R75, R74 ;  /* 0x0000004a4b0d723e */ /* 0x000fc400000000ff */
[----:B------:R-:W-:Y:S02]  /*1d940*/  F2FP.F16.F32.PACK_AB R14, R77, R76 ;  /* 0x0000004c4d0e723e */ /* 0x000fe400000000ff */
[----:B------:R-:W-:Y:S02]  /*1d950*/  F2FP.F16.F32.PACK_AB R15, R79, R78 ;  /* 0x0000004e4f0f723e */ /* 0x000fe400000000ff */
[----:B------:R-:W-:Y:S02]  /*1d960*/  F2FP.F16.F32.PACK_AB R80, R21, R20 ;  /* 0x000000141550723e */ /* 0x000fe400000000ff */
[----:B------:R-:W-:Y:S02]  /*1d970*/  F2FP.F16.F32.PACK_AB R81, R127, R126 ;  /* 0x0000007e7f51723e */ /* 0x000fe400000000ff */
[----:B------:R-:W-:Y:S02]  /*1d980*/  F2FP.F16.F32.PACK_AB R82, R121, R120 ;  /* 0x000000787952723e */ /* 0x000fe400000000ff */
[----:B------:R-:W-:Y:S01]  /*1d990*/  F2FP.F16.F32.PACK_AB R83, R129, R128 ;  /* 0x000000808153723e */ /* 0x000fe200000000ff */
[----:B------:R-:W-:Y:S01]  /*1d9a0*/  STSM.16.M88.4 [R94], R4 ;  /* 0x000000045e007844 */ /* 0x000fe20000000200 */
[----:B------:R-:W-:-:S02]  /*1d9b0*/  MOV R88, R88 ;  /* 0x0000005800587202 */ /* 0x000fc40000000f00 */
[----:B------:R-:W-:Y:S02]  /*1d9c0*/  F2FP.F16.F32.PACK_AB R84, R123, R122 ;  /* 0x0000007a7b54723e */ /* 0x000fe400000000ff */
[----:B------:R-:W-:Y:S02]  /*1d9d0*/  F2FP.F16.F32.PACK_AB R85, R131, R130 ;  /* 0x000000828355723e */ /* 0x000fe400000000ff */
[----:B------:R-:W-:Y:S02]  /*1d9e0*/  F2FP.F16.F32.PACK_AB R86, R125, R124 ;  /* 0x0000007c7d56723e */ /* 0x000fe400000000ff */
[----:B------:R-:W-:Y:S01]  /*1d9f0*/  F2FP.F16.F32.PACK_AB R87, R133, R132 ;  /* 0x000000848557723e */ /* 0x000fe200000000ff */
[----:B------:R-:W-:Y:S01]  /*1da00*/  STSM.16.M88.4 [R95], R8 ;  /* 0x000000085f007844 */ /* 0x000fe20000000200 */
[----:B------:R-:W-:-:S03]  /*1da10*/  LOP3.LUT R92, R137, R92, RZ, 0x3c, !PT ;  /* 0x0000005c895c7212 */ /* 0x000fc600078e3cff */
[----:B------:R0:W-:Y:S01]  /*1da20*/  STSM.16.M88.4 [R139], R12 ;  /* 0x0000000c8b007844 */ /* 0x0001e20000000200 */
[----:B------:R-:W-:-:S03]  /*1da30*/  MOV R136, R90 ;  /* 0x0000005a00887202 */ /* 0x000fc60000000f00 */
[----:B------:R-:W-:Y:S01]  /*1da40*/  STSM.16.M88.4 [R140], R80 ;  /* 0x000000508c007844 */ /* 0x000fe20000000200 */
[----:B------:R-:W-:Y:S02]  /*1da50*/  MOV R137, R92 ;  /* 0x0000005c00897202 */ /* 0x000fe40000000f00 */
[----:B------:R-:W-:Y:S01]  /*1da60*/  F2FP.F16.F32.PACK_AB R89, R99, R98 ;  /* 0x000000626359723e */ /* 0x000fe200000000ff */
[----:B------:R2:W-:Y:S01]  /*1da70*/  STSM.16.M88.4 [R88], R84 ;  /* 0x0000005458007844 */ /* 0x0005e20000000200 */
[----:B------:R-:W-:Y:S02]  /*1da80*/  F2FP.F16.F32.PACK_AB R90, R101, R100 ;  /* 0x00000064655a723e */ /* 0x000fe400000000ff */
[----:B------:R-:W-:Y:S02]  /*1da90*/  F2FP.F16.F32.PACK_AB R91, R103, R102 ;  /* 0x00000066675b723e */ /* 0x000fe400000000ff */
[----:B------:R-:W-:Y:S02]  /*1daa0*/  F2FP.F16.F32.PACK_AB R92, R105, R104 ;  /* 0x00000068695c723e */ /* 0x000fe400000000ff */
[----:B------:R-:W-:Y:S01]  /*1dab0*/  F2FP.F16.F32.PACK_AB R93, R107, R106 ;  /* 0x0000006a6b5d723e */ /* 0x000fe200000000ff */
[----:B0-----:R-:W0:Y:S01]  /*1dac0*/  LDC.64 R14, c[0x0][0xba8] ;  /* 0x0002ea00ff0e7b82 */ /* 0x001e220000000a00 */
[----:B------:R-:W-:-:S02]  /*1dad0*/  F2FP.F16.F32.PACK_AB R94, R109, R108 ;  /* 0x0000006c6d5e723e */ /* 0x000fc400000000ff */
[----:B------:R-:W-:Y:S02]  /*1dae0*/  F2FP.F16.F32.PACK_AB R95, R111, R110 ;  /* 0x0000006e6f5f723e */ /* 0x000fe400000000ff */
[----:B------:R-:W-:Y:S02]  /*1daf0*/  F2FP.F16.F32.PACK_AB R4, R113, R112 ;  /* 0x000000707104723e */ /* 0x000fe400000000ff */
[----:B--2---:R-:W-:Y:S02]  /*1db00*/  F2FP.F16.F32.PACK_AB R88, R97, R96 ;  /* 0x000000606158723e */ /* 0x004fe400000000ff */
[----:B------:R-:W-:Y:S02]  /*1db10*/  F2FP.F16.F32.PACK_AB R5, R115, R114 ;  /* 0x000000727305723e */ /* 0x000fe400000000ff */
[----:B------:R-:W-:Y:S02]  /*1db20*/  F2FP.F16.F32.PACK_AB R6, R117, R116 ;  /* 0x000000747506723e */ /* 0x000fe400000000ff */
[----:B------:R-:W-:Y:S01]  /*1db30*/  F2FP.F16.F32.PACK_AB R7, R119, R118 ;  /* 0x000000767707723e */ /* 0x000fe200000000ff */
[----:B------:R-:W-:Y:S01]  /*1db40*/  STSM.16.M88.4 [R136], R88 ;  /* 0x0000005888007844 */ /* 0x000fe20000000200 */
[----:B------:R-:W-:-:S02]  /*1db50*/  ISETP.NE.U32.AND P0, PT, RZ, UR6, PT ;  /* 0x00000006ff007c0c */ /* 0x000fc4000bf05070 */
[----:B------:R-:W-:Y:S01]  /*1db60*/  IADD3 R8, P1, R223, UR6, RZ ;  /* 0x00000006df087c10 */ /* 0x000fe2000ff3e0ff */
[----:B------:R-:W-:Y:S01]  /*1db70*/  STSM.16.M88.4 [R137], R92 ;  /* 0x0000005c89007844 */ /* 0x000fe20000000200 */
[----:B------:R-:W-:Y:S01]  /*1db80*/  IMAD.MOV.U32 R80, RZ, RZ, RZ ;  /* 0x000000ffff507224 */ /* 0x000fe200078e00ff */
[----:B------:R-:W2:Y:S02]  /*1db90*/  LDC R83, c[0x0][0xbe8] ;  /* 0x0002fa00ff537b82 */ /* 0x000ea40000000800 */
[----:B------:R3:W-:Y:S06]  /*1dba0*/  STSM.16.M88.4 [R138], R4 ;  /* 0x000000048a007844 */ /* 0x0007ec0000000200 */
[----:B------:R-:W-:Y:S01]  /*1dbb0*/  BAR.SYNC.DEFER_BLOCKING 0x1, 0x100 ;  /* 0x0044000000007b1d */ /* 0x000fe20000010000 */
[----:B------:R-:W-:-:S02]  /*1dbc0*/  ISETP.NE.AND.EX P0, PT, RZ, UR7, PT, P0 ;  /* 0x00000007ff007c0c */ /* 0x000fc4000bf05300 */
[----:B------:R-:W-:-:S11]  /*1dbd0*/  IADD3.X R9, R224, UR7, RZ, P1, !PT ;  /* 0x00000007e0097c10 */ /* 0x000fd60008ffe4ff */
[----:B------:R-:W4:Y:S01]  /*1dbe0*/  @P0 LDG.E R80, desc[UR60][R8.64] ;  /* 0x0000003c08500981 */ /* 0x000f22000c1e1900 */
[----:B------:R-:W-:-:S04]  /*1dbf0*/  ISETP.NE.U32.AND P1, PT, RZ, UR4, PT ;  /* 0x00000004ff007c0c */ /* 0x000fc8000bf25070 */
[----:B------:R-:W-:Y:S01]  /*1dc00*/  ISETP.NE.AND.EX P1, PT, RZ, UR5, PT, P1 ;  /* 0x00000005ff007c0c */ /* 0x000fe2000bf25310 */
[----:B------:R-:W-:-:S12]  /*1dc10*/  IMAD.MOV.U32 R86, RZ, RZ, 0x9b8 ;  /* 0x000009b8ff567424 */ /* 0x000fd800078e00ff */
[----:B---3--:R-:W-:Y:S01]  /*1dc20*/  @P1 IADD3 R4, P2, R223, UR4, RZ ;  /* 0x00000004df041c10 */ /* 0x008fe2000ff5e0ff */
[----:B------:R-:W-:-:S03]  /*1dc30*/  ULDC UR4, c[0x0][0xa88] ;  /* 0x0002a20000047ab9 */ /* 0x000fc60000000800 */
[----:B------:R-:W-:Y:S02]  /*1dc40*/  @P1 IADD3.X R5, R224, UR5, RZ, P2, !PT ;  /* 0x00000005e0051c10 */ /* 0x000fe400097fe4ff */
[C---:B------:R-:W-:Y:S02]  /*1dc50*/  ISETP.NE.AND P2, PT, R221.reuse, RZ, PT ;  /* 0x000000ffdd00720c */ /* 0x040fe40003f45270 */
[----:B------:R-:W-:Y:S01]  /*1dc60*/  MOV R82, UR4 ;  /* 0x0000000400527c02 */ /* 0x000fe20008000f00 */
[----:B------:R-:W-:Y:S02]  /*1dc70*/  ULDC UR4, c[0x0][0xad4] ;  /* 0x0002b50000047ab9 */ /* 0x000fe40000000800 */
[----:B------:R-:W-:Y:S02]  /*1dc80*/  SEL R221, R221, UR4, P2 ;  /* 0x00000004dddd7c07 */ /* 0x000fe40009000000 */
[----:B--2---:R-:W-:Y:S01]  /*1dc90*/  ISETP.NE.AND P4, PT, R83, 0x1, PT ;  /* 0x000000015300780c */ /* 0x004fe20003f85270 */
[----:B------:R2:W5:Y:S01]  /*1dca0*/  @P1 LDG.E R82, desc[UR60][R4.64] ;  /* 0x0000003c04521981 */ /* 0x000562000c1e1900 */
[----:B------:R-:W-:-:S04]  /*1dcb0*/  ISETP.GT.AND P3, PT, R221, 0x1, PT ;  /* 0x00000001dd00780c */ /* 0x000fc80003f64270 */
[----:B------:R-:W-:-:S04]  /*1dcc0*/  SEL R86, R86, 0x978, P3 ;  /* 0x0000097856567807 */ /* 0x000fc80001800000 */
[----:B------:R-:W3:Y:S08]  /*1dcd0*/  LDC.64 R6, c[0x0][R86+0x220] ;  /* 0x0000880056067b82 */ /* 0x000ef00000000a00 */
[----:B------:R-:W1:Y:S08]  /*1dce0*/  LDC.64 R10, c[0x0][R86+0x218] ;  /* 0x00008600560a7b82 */ /* 0x000e700000000a00 */
[----:B------:R-:W1:Y:S01]  /*1dcf0*/  LDC.64 R12, c[0x0][R86+0x228] ;  /* 0x00008a00560c7b82 */ /* 0x000e620000000a00 */
[----:B------:R-:W-:-:S07]  /*1dd00*/  ISETP.NE.U32.AND P2, PT, RZ, UR6, PT ;  /* 0x00000006ff007c0c */ /* 0x000fce000bf45070 */
[----:B--2---:R-:W2:Y:S01]  /*1dd10*/  LDC.64 R4, c[0x0][R86+0x210] ;  /* 0x0000840056047b82 */ /* 0x004ea20000000a00 */
[----:B------:R-:W-:-:S07]  /*1dd20*/  ISETP.NE.AND.EX P2, PT, RZ, UR7, PT, P2 ;  /* 0x00000007ff007c0c */ /* 0x000fce000bf45320 */
[----:B------:R-:W2:Y:S01]  /*1dd30*/  @P4 LDC R89, c[0x0][0xbec] ;  /* 0x0002fb00ff594b82 */ /* 0x000ea20000000800 */
[----:B------:R-:W-:-:S07]  /*1dd40*/  SEL R222, R222, RZ, !P2 ;  /* 0x000000ffdede7207 */ /* 0x000fce0005000000 */
[----:B------:R-:W2:Y:S01]  /*1dd50*/  @P4 LDC R91, c[0x0][0xbf0] ;  /* 0x0002fc00ff5b4b82 */ /* 0x000ea20000000800 */
[----:B----4-:R-:W-:Y:S01]  /*1dd60*/  SEL R81, R142, RZ, !P2 ;  /* 0x000000ff8e517207 */ /* 0x010fe20005000000 */
[----:B---3--:R-:W-:-:S06]  /*1dd70*/  IMAD R7, R7, R222, RZ ;  /* 0x000000de07077224 */ /* 0x008fcc00078e02ff */
[----:B0-----:R-:W0:Y:S01]  /*1dd80*/  @!P3 LDC R14, c[0x0][0xb50] ;  /* 0x0002d400ff0ebb82 */ /* 0x001e220000000800 */
[C---:B------:R-:W-:Y:S02]  /*1dd90*/  IMAD R87, R6.reuse, R81, R7 ;  /* 0x0000005106577224 */ /* 0x040fe400078e0207 */
[----:B------:R-:W-:-:S05]  /*1dda0*/  IMAD.WIDE.U32 R6, R6, R222, RZ ;  /* 0x000000de06067225 */ /* 0x000fca00078e00ff */
[----:B------:R-:W3:Y:S01]  /*1ddb0*/  @!P3 LDC R15, c[0x0][0xb54] ;  /* 0x0002d500ff0fbb82 */ /* 0x000ee20000000800 */
[-C--:B-1----:R-:W-:Y:S02]  /*1ddc0*/  IMAD R81, R11, R219.reuse, RZ ;  /* 0x000000db0b517224 */ /* 0x082fe400078e02ff */
[----:B------:R-:W-:-:S04]  /*1ddd0*/  IMAD.WIDE.U32 R10, R10, R219, RZ ;  /* 0x000000db0a0a7225 */ /* 0x000fc800078e00ff */
[----:B------:R-:W-:Y:S01]  /*1dde0*/  IMAD R84, R228, 0x80, R141 ;  /* 0x00000080e4547824 */ /* 0x000fe200078e028d */
[----:B------:R-:W-:Y:S01]  /*1ddf0*/  SEL R85, R229, RZ, P3 ;  /* 0x000000ffe5557207 */ /* 0x000fe20001800000 */
[----:B------:R-:W-:Y:S01]  /*1de00*/  IMAD.IADD R88, R11, 0x1, R81 ;  /* 0x000000010b587824 */ /* 0x000fe200078e0251 */
[----:B------:R-:W-:Y:S01]  /*1de10*/  IADD3 R11, R7, R87, RZ ;  /* 0x00000057070b7210 */ /* 0x000fe20007ffe0ff */
[----:B------:R-:W-:Y:S02]  /*1de20*/  IMAD.MOV.U32 R7, RZ, RZ, R84 ;  /* 0x000000ffff077224 */ /* 0x000fe400078e0054 */
[-C--:B------:R-:W-:Y:S02]  /*1de30*/  IMAD R87, R13, R85.reuse, RZ ;  /* 0x000000550d577224 */ /* 0x080fe400078e02ff */
[----:B------:R-:W-:-:S04]  /*1de40*/  IMAD.WIDE.U32 R12, R12, R85, RZ ;  /* 0x000000550c0c7225 */ /* 0x000fc800078e00ff */
[----:B------:R-:W-:Y:S01]  /*1de50*/  IMAD.IADD R87, R13, 0x1, R87 ;  /* 0x000000010d577824 */ /* 0x000fe200078e0257 */
[--C-:B------:R-:W-:Y:S01]  /*1de60*/  IADD3 R10, P2, P5, R6, R10, R80.reuse ;  /* 0x0000000a060a7210 */ /* 0x100fe20007d5e050 */
[----:B--2---:R-:W-:Y:S01]  /*1de70*/  @P4 IMAD.HI.U32 R6, R84, R89, RZ ;  /* 0x0000005954064227 */ /* 0x004fe200078e00ff */
[----:B------:R-:W-:-:S04]  /*1de80*/  SHF.R.S32.HI R81, RZ, 0x1f, R80 ;  /* 0x0000001fff517819 */ /* 0x000fc80000011450 */
[----:B------:R-:W-:Y:S02]  /*1de90*/  @P4 SHF.R.U32.HI R7, RZ, R91, R6 ;  /* 0x0000005bff074219 */ /* 0x000fe40000011606 */
[----:B------:R-:W-:-:S03]  /*1dea0*/  IADD3.X R11, R11, R88, R81, P2, P5 ;  /* 0x000000580b0b7210 */ /* 0x000fc600017ea451 */
[--C-:B------:R-:W-:Y:S01]  /*1deb0*/  IMAD.MOV R85, RZ, RZ, -R7.reuse ;  /* 0x000000ffff557224 */ /* 0x100fe200078e0a07 */
[----:B------:R-:W-:Y:S02]  /*1dec0*/  IADD3 R12, P2, P5, R7, R10, R12 ;  /* 0x0000000a070c7210 */ /* 0x000fe40007d5e00c */
[----:B------:R-:W-:Y:S01]  /*1ded0*/  SHF.R.S32.HI R6, RZ, 0x1f, R7 ;  /* 0x0000001fff067819 */ /* 0x000fe20000011407 */
[----:B------:R-:W-:-:S03]  /*1dee0*/  IMAD R7, R83, R85, R84 ;  /* 0x0000005553077224 */ /* 0x000fc600078e0254 */
[----:B------:R-:W-:Y:S01]  /*1def0*/  IADD3.X R13, R6, R11, R87, P2, P5 ;  /* 0x0000000b060d7210 */ /* 0x000fe200017ea457 */
[-C--:B------:R-:W-:Y:S01]  /*1df00*/  IMAD R5, R5, R7.reuse, RZ ;  /* 0x0000000705057224 */ /* 0x080fe200078e02ff */
[----:B------:R-:W-:Y:S01]  /*1df10*/  SHF.R.S32.HI R11, RZ, 0x1f, R7 ;  /* 0x0000001fff0b7819 */ /* 0x000fe20000011407 */
[----:B------:R-:W-:-:S04]  /*1df20*/  IMAD.WIDE.U32 R12, R4, R7, R12 ;  /* 0x00000007040c7225 */ /* 0x000fc800078e000c */
[----:B------:R-:W-:Y:S01]  /*1df30*/  IMAD R5, R4, R11, R5 ;  /* 0x0000000b04057224 */ /* 0x000fe200078e0205 */
[----:B0-----:R-:W-:-:S04]  /*1df40*/  LEA R14, P2, R12, R14, 0x2 ;  /* 0x0000000e0c0e7211 */ /* 0x001fc800078410ff */
[----:B------:R-:W-:-:S04]  /*1df50*/  IADD3 R4, R13, R5, RZ ;  /* 0x000000050d047210 */ /* 0x000fc80007ffe0ff */
[----:B---3--:R-:W-:Y:S01]  /*1df60*/  LEA.HI.X R15, R12, R15, R4, 0x2, P2 ;  /* 0x0000000f0c0f7211 */ /* 0x008fe200010f1404 */
[----:B------:R-:W-:Y:S06]  /*1df70*/  @P1 BRA `(.L_x_3834) ;  /* 0x0000000000101947 */ /* 0x000fec0003800000 */
[----:B------:R-:W-:Y:S05]  /*1df80*/  @!P0 BRA `(.L_x_3834) ;  /* 0x00000000000c8947 */ /* 0x000fea0003800000 */
[----:B------:R-:W2:Y:S04]  /*1df90*/  LDG.E R5, desc[UR60][R8.64] ;  /* 0x0000003c08057981 */ /* 0x000ea8000c1e1900 */
[----:B-----5:R-:W2:Y:S02]  /*1dfa0*/  LDG.E R82, desc[UR60][R8.64+0x4] ;  /* 0x0000043c08527981 */ /* 0x020ea4000c1e1900 */
[----:B--2---:R-:W-:-:S07]  /*1dfb0*/  IMAD.IADD R82, R82, 0x1, -R5 ;  /* 0x0000000152527824 */ /* 0x004fce00078e0a05 */
.L_x_3834:
[----:B------:R-:W2:Y:S04]  /*1dfc0*/  LDL R9, [R1+0x70] ;  /* 0x0000700001097983 */ /* 0x000ea80000100800 */
[----:B------:R-:W3:Y:S01]  /*1dfd0*/  LDL R8, [R1+0x6c] ;  /* 0x00006c0001087983 */ /* 0x000ee20000100800 */
[----:B-----5:R-:W-:-:S03]  /*1dfe0*/  IMAD R82, R82, R83, RZ ;  /* 0x0000005352527224 */ /* 0x020fc600078e02ff */
[----:B------:R-:W-:Y:S04]  /*1dff0*/  SHFL.IDX PT, R4, R14, RZ, 0x1c1f ;  /* 0x001c1fff0e047589 */ /* 0x000fe800000e0000 */
[----:B------:R-:W0:Y:S04]  /*1e000*/  SHFL.IDX PT, R5, R15, RZ, 0x1c1f ;  /* 0x001c1fff0f057589 */ /* 0x000e2800000e0000 */
[----:B------:R-:W-:Y:S04]  /*1e010*/  SHFL.IDX PT, R6, R14, 0x1, 0x1c1f ;  /* 0x003c1f000e067f89 */ /* 0x000fe800000e0000 */
[----:B------:R-:W1:Y:S01]  /*1e020*/  SHFL.IDX PT, R7, R15, 0x1, 0x1c1f ;  /* 0x003c1f000f077f89 */ /* 0x000e6200000e0000 */
[----:B--2---:R-:W-:Y:S01]  /*1e030*/  IMAD R9, R228, 0x80, R9 ;  /* 0x00000080e4097824 */ /* 0x004fe200078e0209 */
[----:B---3--:R-:W-:-:S03]  /*1e040*/  LOP3.LUT P0, RZ, R8, 0x3, RZ, 0xc0, !PT ;  /* 0x0000000308ff7812 */ /* 0x008fc6000780c0ff */
[C---:B------:R-:W-:Y:S01]  /*1e050*/  VIADD R12, R9.reuse, 0x8 ;  /* 0x00000008090c7836 */ /* 0x040fe20000000000 */
[----:B------:R-:W-:-:S04]  /*1e060*/  ISETP.GE.OR P1, PT, R9, R82, P0 ;  /* 0x000000520900720c */ /* 0x000fc80000726670 */
[----:B------:R-:W-:-:S09]  /*1e070*/  ISETP.GE.OR P0, PT, R12, R82, P0 ;  /* 0x000000520c00720c */ /* 0x000fd20000706670 */
[----:B0-----:R0:W-:Y:S04]  /*1e080*/  @!P1 ST.E desc[UR60][R4.64], R3 ;  /* 0x0000000304009985 */ /* 0x0011e8000c10193c */
[----:B-1----:R0:W-:Y:S01]  /*1e090*/  @!P0 ST.E desc[UR60][R6.64], R0 ;  /* 0x0000000006008985 */ /* 0x0021e2000c10193c */
[----:B------:R-:W-:Y:S05]  /*1e0a0*/  @P3 BRA `(.L_x_3835) ;  /* 0x0000000c00503947 */ /* 0x000fea0003800000 */
[----:B0-----:R-:W0:Y:S01]  /*1e0b0*/  S2R R0, SR_TID.X ;  /* 0x0000000000007919 */ /* 0x001e220000002100 */
[----:B------:R-:W1:Y:S01]  /*1e0c0*/  @P4 LDC R65, c[0x0][0xbec] ;  /* 0x0002fb00ff414b82 */ /* 0x000e620000000800 */
[----:B------:R-:W-:Y:S02]  /*1e0d0*/  ULDC.64 UR4, c[0x0][0xaa0] ;  /* 0x0002a80000047ab9 */ /* 0x000fe40000000a00 */
[----:B------:R-:W-:-:S05]  /*1e0e0*/  IMAD R81, R81, UR4, RZ ;  /* 0x0000000451517c24 */ /* 0x000fca000f8e02ff */
[----:B------:R-:W2:Y:S01]  /*1e0f0*/  @P4 LDC R67, c[0x0][0xbf0] ;  /* 0x0002fc00ff434b82 */ /* 0x000ea20000000800 */
[----:B0-----:R-:W-:-:S04]  /*1e100*/  IADD3 R0, R0, -0x80, RZ ;  /* 0xffffff8000007810 */ /* 0x001fc80007ffe0ff */
[----:B------:R-:W-:-:S04]  /*1e110*/  SHF.R.S32.HI R3, RZ, 0x1f, R0 ;  /* 0x0000001fff037819 */ /* 0x000fc80000011400 */
[----:B------:R-:W-:-:S04]  /*1e120*/  LEA.HI R3, R3, R0, RZ, 0x3 ;  /* 0x0000000003037211 */ /* 0x000fc800078f18ff */
[----:B------:R-:W-:Y:S02]  /*1e130*/  LOP3.LUT R5, R3, 0xfffffff8, RZ, 0xc0, !PT ;  /* 0xfffffff803057812 */ /* 0x000fe400078ec0ff */
[----:B------:R-:W-:-:S03]  /*1e140*/  SHF.R.S32.HI R3, RZ, 0x3, R3 ;  /* 0x00000003ff037819 */ /* 0x000fc60000011403 */
[----:B------:R-:W-:-:S04]  /*1e150*/  IMAD.IADD R20, R0, 0x1, -R5 ;  /* 0x0000000100147824 */ /* 0x000fc800078e0a05 */
[----:B------:R-:W-:-:S04]  /*1e160*/  IMAD.SHL.U32 R0, R20, 0x8, RZ ;  /* 0x0000000814007824 */ /* 0x000fc800078e00ff */
[----:B------:R-:W-:Y:S02]  /*1e170*/  IMAD R5, R3, 0x40, R0 ;  /* 0x0000004003057824 */ /* 0x000fe400078e0200 */
[----:B------:R-:W-:Y:S02]  /*1e180*/  IMAD R21, R80, UR5, R81 ;  /* 0x0000000550157c24 */ /* 0x000fe4000f8e0251 */
[----:B------:R-:W-:-:S04]  /*1e190*/  IMAD.WIDE R134, R5, 0x2, R134 ;  /* 0x0000000205867825 */ /* 0x000fc800078e0286 */
[----:B------:R-:W-:Y:S01]  /*1e1a0*/  IMAD.WIDE.U32 R80, R80, UR4, RZ ;  /* 0x0000000450507c25 */ /* 0x000fe2000f8e00ff */
[----:B------:R-:W-:Y:S01]  /*1e1b0*/  LEA R61, R20, R3, 0x5 ;  /* 0x00000003143d7211 */ /* 0x000fe200078e28ff */
[----:B------:R-:W-:Y:S01]  /*1e1c0*/  ULDC.64 UR4, c[0x0][0xae8] ;  /* 0x0002ba0000047ab9 */ /* 0x000fe20000000a00 */
[C---:B------:R-:W-:Y:S01]  /*1e1d0*/  IADD3 R9, P3, R134.reuse, 0x1000, RZ ;  /* 0x0000100086097810 */ /* 0x040fe20007f7e0ff */
[----:B------:R-:W-:Y:S01]  /*1e1e0*/  IMAD.IADD R81, R81, 0x1, R21 ;  /* 0x0000000151517824 */ /* 0x000fe200078e0215 */
[C---:B------:R-:W-:Y:S02]  /*1e1f0*/  IADD3 R13, P2, R134.reuse, 0x2000, RZ ;  /* 0x00002000860d7810 */ /* 0x040fe40007f5e0ff */
[C---:B------:R-:W-:Y:S02]  /*1e200*/  IADD3 R25, P6, R134.reuse, 0x3000, RZ ;  /* 0x0000300086197810 */ /* 0x040fe40007fde0ff */
[C---:B------:R-:W-:Y:S02]  /*1e210*/  IADD3 R29, P5, R134.reuse, 0x4000, RZ ;  /* 0x00004000861d7810 */ /* 0x040fe40007fbe0ff */
[----:B------:R-:W-:Y:S01]  /*1e220*/  IADD3 R33, P1, R134, 0x5000, RZ ;  /* 0x0000500086217810 */ /* 0x000fe20007f3e0ff */
[----:B------:R-:W-:Y:S01]  /*1e230*/  IMAD.WIDE.U32 R20, R219, UR4, R80 ;  /* 0x00000004db147c25 */ /* 0x000fe2000f8e0050 */
[----:B------:R-:W-:-:S02]  /*1e240*/  LOP3.LUT R8, R9, 0x380, RZ, 0xc0, !PT ;  /* 0x0000038009087812 */ /* 0x000fc400078ec0ff */
[----:B------:R-:W-:Y:S01]  /*1e250*/  LOP3.LUT R12, R13, 0x380, RZ, 0xc0, !PT ;  /* 0x000003800d0c7812 */ /* 0x000fe200078ec0ff */
[----:B------:R-:W-:Y:S01]  /*1e260*/  IMAD R62, R228, 0x80, R61 ;  /* 0x00000080e43e7824 */ /* 0x000fe200078e023d */
[----:B------:R-:W-:Y:S02]  /*1e270*/  LOP3.LUT R24, R25, 0x380, RZ, 0xc0, !PT ;  /* 0x0000038019187812 */ /* 0x000fe400078ec0ff */
[----:B------:R-:W-:Y:S02]  /*1e280*/  LOP3.LUT R28, R29, 0x380, RZ, 0xc0, !PT ;  /* 0x000003801d1c7812 */ /* 0x000fe400078ec0ff */
[----:B------:R-:W-:Y:S02]  /*1e290*/  LOP3.LUT R32, R33, 0x380, RZ, 0xc0, !PT ;  /* 0x0000038021207812 */ /* 0x000fe400078ec0ff */
[----:B------:R-:W-:Y:S01]  /*1e2a0*/  SHF.R.S32.HI R63, RZ, 0x1f, R222 ;  /* 0x0000001fff3f7819 */ /* 0x000fe200000114de */
[----:B------:R-:W-:Y:S01]  /*1e2b0*/  IMAD R21, R219, UR5, R21 ;  /* 0x00000005db157c24 */ /* 0x000fe2000f8e0215 */
[----:B------:R-:W-:Y:S01]  /*1e2c0*/  SHF.R.U64 R8, R8, 0x3, RZ ;  /* 0x0000000308087819 */ /* 0x000fe200000012ff */
[----:B------:R-:W-:Y:S01]  /*1e2d0*/  ULDC.64 UR4, c[0x0][0xaf0] ;  /* 0x0002bc0000047ab9 */ /* 0x000fe20000000a00 */
[----:B------:R-:W-:Y:S01]  /*1e2e0*/  SHF.R.U64 R12, R12, 0x3, RZ ;  /* 0x000000030c0c7819 */ /* 0x000fe200000012ff */
[----:B-1----:R-:W-:Y:S01]  /*1e2f0*/  @P4 IMAD.HI.U32 R60, R62, R65, RZ ;  /* 0x000000413e3c4227 */ /* 0x002fe200078e00ff */
[----:B------:R-:W-:-:S02]  /*1e300*/  SHF.R.U64 R24, R24, 0x3, RZ ;  /* 0x0000000318187819 */ /* 0x000fc400000012ff */
[----:B------:R-:W-:Y:S01]  /*1e310*/  SHF.R.U64 R28, R28, 0x3, RZ ;  /* 0x000000031c1c7819 */ /* 0x000fe200000012ff */
[----:B------:R-:W-:Y:S01]  /*1e320*/  IMAD R63, R63, UR4, RZ ;  /* 0x000000043f3f7c24 */ /* 0x000fe2000f8e02ff */
[----:B------:R-:W-:Y:S01]  /*1e330*/  SHF.R.U64 R32, R32, 0x3, RZ ;  /* 0x0000000320207819 */ /* 0x000fe200000012ff */
[----:B------:R-:W-:Y:S01]  /*1e340*/  IMAD.MOV.U32 R61, RZ, RZ, R62 ;  /* 0x000000ffff3d7224 */ /* 0x000fe200078e003e */
        /* <DEDUP_REMOVED lines=8> */
[----:B------:R-:W-:Y:S01]  /*1e3d0*/  IMAD R63, R222, UR5, R63 ;  /* 0x00000005de3f7c24 */ /* 0x000fe2000f8e023f */
[----:B------:R-:W-:-:S02]  /*1e3e0*/  IADD3.X R9, RZ, R135, RZ, P3, !PT ;  /* 0x00000087ff097210 */ /* 0x000fc40001ffe4ff */
[----:B--2---:R-:W-:Y:S01]  /*1e3f0*/  @P4 SHF.R.U32.HI R61, RZ, R67, R60 ;  /* 0x00000043ff3d4219 */ /* 0x004fe2000001163c */
[----:B------:R-:W-:Y:S01]  /*1e400*/  IMAD.WIDE.U32 R222, R222, UR4, R20 ;  /* 0x00000004dede7c25 */ /* 0x000fe2000f8e0014 */
[C---:B------:R-:W-:Y:S01]  /*1e410*/  IADD3 R37, P0, R134.reuse, 0x6000, RZ ;  /* 0x0000600086257810 */ /* 0x040fe20007f1e0ff */
[----:B------:R-:W-:Y:S01]  /*1e420*/  ULDC.64 UR4, c[0x0][0xae0] ;  /* 0x0002b80000047ab9 */ /* 0x000fe20000000a00 */
[C---:B------:R-:W-:Y:S01]  /*1e430*/  IADD3 R41, P3, R134.reuse, 0x7000, RZ ;  /* 0x0000700086297810 */ /* 0x040fe20007f7e0ff */
[----:B------:R-:W5:Y:S01]  /*1e440*/  LD.E.128 R12, desc[UR60][R12.64] ;  /* 0x0000003c0c0c7980 */ /* 0x000f62000c101d00 */
[C---:B------:R-:W-:Y:S02]  /*1e450*/  IADD3 R45, P2, R134.reuse, 0x8000, RZ ;  /* 0x00008000862d7810 */ /* 0x040fe40007f5e0ff */
[C---:B------:R-:W-:Y:S01]  /*1e460*/  IADD3 R49, P6, R134.reuse, 0x9000, RZ ;  /* 0x0000900086317810 */ /* 0x040fe20007fde0ff */
[----:B------:R-:W5:Y:S01]  /*1e470*/  LD.E.128 R24, desc[UR60][R24.64] ;  /* 0x0000003c18187980 */ /* 0x000f62000c101d00 */
[----:B------:R-:W-:-:S02]  /*1e480*/  IADD3 R53, P5, R134, 0xa000, RZ ;  /* 0x0000a00086357810 */ /* 0x000fc40007fbe0ff */
[----:B------:R-:W-:Y:S01]  /*1e490*/  IADD3.X R33, RZ, R135, RZ, P1, !PT ;  /* 0x00000087ff217210 */ /* 0x000fe20000ffe4ff */
[----:B------:R-:W5:Y:S01]  /*1e4a0*/  LD.E.128 R8, desc[UR60][R8.64] ;  /* 0x0000003c08087980 */ /* 0x000f62000c101d00 */
[----:B------:R-:W-:Y:S01]  /*1e4b0*/  IADD3 R5, P1, R134, 0xb000, RZ ;  /* 0x0000b00086057810 */ /* 0x000fe20007f3e0ff */
[--C-:B------:R-:W-:Y:S01]  /*1e4c0*/  IMAD.MOV R60, RZ, RZ, -R61.reuse ;  /* 0x000000ffff3c7224 */ /* 0x100fe200078e0a3d */
[----:B------:R-:W-:Y:S01]  /*1e4d0*/  SHF.R.S32.HI R20, RZ, 0x1f, R61 ;  /* 0x0000001fff147819 */ /* 0x000fe2000001143d */
[----:B------:R-:W5:Y:S01]  /*1e4e0*/  LD.E.128 R28, desc[UR60][R28.64] ;  /* 0x0000003c1c1c7980 */ /* 0x000f62000c101d00 */
[----:B------:R-:W-:Y:S01]  /*1e4f0*/  LOP3.LUT R36, R37, 0x380, RZ, 0xc0, !PT ;  /* 0x0000038025247812 */ /* 0x000fe200078ec0ff */
[----:B------:R-:W-:Y:S01]  /*1e500*/  IMAD.X R57, RZ, RZ, R135, P1 ;  /* 0x000000ffff397224 */ /* 0x000fe200008e0687 */
[----:B------:R-:W-:Y:S01]  /*1e510*/  LOP3.LUT R40, R41, 0x380, RZ, 0xc0, !PT ;  /* 0x0000038029287812 */ /* 0x000fe200078ec0ff */
[----:B------:R-:W5:Y:S01]  /*1e520*/  LD.E.128 R32, desc[UR60][R32.64] ;  /* 0x0000003c20207980 */ /* 0x000f62000c101d00 */
[----:B------:R-:W-:-:S02]  /*1e530*/  LOP3.LUT R44, R45, 0x380, RZ, 0xc0, !PT ;  /* 0x000003802d2c7812 */ /* 0x000fc400078ec0ff */
[----:B------:R-:W-:Y:S02]  /*1e540*/  LOP3.LUT R48, R49, 0x380, RZ, 0xc0, !PT ;  /* 0x0000038031307812 */ /* 0x000fe400078ec0ff */
[----:B------:R-:W-:Y:S02]  /*1e550*/  LOP3.LUT R52, R53, 0x380, RZ, 0xc0, !PT ;  /* 0x0000038035347812 */ /* 0x000fe400078ec0ff */
[----:B------:R-:W-:Y:S02]  /*1e560*/  LOP3.LUT R4, R5, 0x380, RZ, 0xc0, !PT ;  /* 0x0000038005047812 */ /* 0x000fe400078ec0ff */
[----:B------:R-:W-:Y:S02]  /*1e570*/  LOP3.LUT R7, R134, 0x380, RZ, 0xc0, !PT ;  /* 0x0000038086077812 */ /* 0x000fe400078ec0ff */
[----:B------:R-:W-:Y:S01]  /*1e580*/  IADD3 R223, R223, R63, RZ ;  /* 0x0000003fdfdf7210 */ /* 0x000fe20007ffe0ff */
[----:B------:R-:W-:Y:S01]  /*1e590*/  IMAD R20, R20, UR4, RZ ;  /* 0x0000000414147c24 */ /* 0x000fe2000f8e02ff */
[----:B------:R-:W-:Y:S01]  /*1e5a0*/  SHF.R.U64 R36, R36, 0x3, RZ ;  /* 0x0000000324247819 */ /* 0x000fe200000012ff */
[----:B------:R-:W-:Y:S01]  /*1e5b0*/  IMAD R21, R83, R60, R62 ;  /* 0x0000003c53157224 */ /* 0x000fe200078e023e */
[----:B------:R-:W-:-:S02]  /*1e5c0*/  SHF.R.U64 R40, R40, 0x3, RZ ;  /* 0x0000000328287819 */ /* 0x000fc400000012ff */
[----:B------:R-:W-:Y:S02]  /*1e5d0*/  SHF.R.U64 R44, R44, 0x3, RZ ;  /* 0x000000032c2c7819 */ /* 0x000fe400000012ff */
[----:B------:R-:W-:Y:S02]  /*1e5e0*/  SHF.R.U64 R48, R48, 0x3, RZ ;  /* 0x0000000330307819 */ /* 0x000fe400000012ff */
[----:B------:R-:W-:Y:S02]  /*1e5f0*/  SHF.R.U64 R52, R52, 0x3, RZ ;  /* 0x0000000334347819 */ /* 0x000fe400000012ff */
[----:B------:R-:W-:Y:S01]  /*1e600*/  SHF.R.U64 R4, R4, 0x3, RZ ;  /* 0x0000000304047819 */ /* 0x000fe200000012ff */
[----:B------:R-:W-:Y:S01]  /*1e610*/  IMAD.WIDE.U32 R222, R61, UR4, R222 ;  /* 0x000000043dde7c25 */ /* 0x000fe2000f8e00de */
[----:B------:R-:W-:Y:S02]  /*1e620*/  SHF.R.U64 R7, R7, 0x3, RZ ;  /* 0x0000000307077819 */ /* 0x000fe400000012ff */
[----:B------:R-:W-:Y:S01]  /*1e630*/  LOP3.LUT R36, R36, R37, RZ, 0x3c, !PT ;  /* 0x0000002524247212 */ /* 0x000fe200078e3cff */
[----:B------:R-:W-:Y:S01]  /*1e640*/  IMAD R61, R61, UR5, R20 ;  /* 0x000000053d3d7c24 */ /* 0x000fe2000f8e0214 */
        /* <DEDUP_REMOVED lines=9> */
[----:B------:R-:W-:Y:S01]  /*1e6e0*/  ULDC.64 UR4, c[0x0][0xad8] ;  /* 0x0002b60000047ab9 */ /* 0x000fe20000000a00 */
[----:B------:R-:W-:Y:S01]  /*1e6f0*/  LOP3.LUT R56, R4, R5, RZ, 0x3c, !PT ;  /* 0x0000000504387212 */ /* 0x000fe200078e3cff */
[----:B------:R-:W5:Y:S01]  /*1e700*/  LD.E.128 R36, desc[UR60][R36.64] ;  /* 0x0000003c24247980 */ /* 0x000f62000c101d00 */
[----:B------:R-:W-:-:S02]  /*1e710*/  SHF.R.S32.HI R20, RZ, 0x1f, R21 ;  /* 0x0000001fff147819 */ /* 0x000fc40000011415 */
[----:B------:R-:W-:Y:S01]  /*1e720*/  LOP3.LUT R134, R7, R134, RZ, 0x3c, !PT ;  /* 0x0000008607867212 */ /* 0x000fe200078e3cff */
[----:B------:R-:W5:Y:S01]  /*1e730*/  LD.E.128 R40, desc[UR60][R40.64] ;  /* 0x0000003c28287980 */ /* 0x000f62000c101d00 */
[----:B------:R-:W-:Y:S02]  /*1e740*/  IMAD.IADD R223, R223, 0x1, R61 ;  /* 0x00000001dfdf7824 */ /* 0x000fe400078e023d */
[----:B------:R-:W-:Y:S01]  /*1e750*/  IMAD R20, R20, UR4, RZ ;  /* 0x0000000414147c24 */ /* 0x000fe2000f8e02ff */
[----:B------:R0:W5:Y:S01]  /*1e760*/  LD.E.128 R4, desc[UR60][R134.64] ;  /* 0x0000003c86047980 */ /* 0x000162000c101d00 */
[----:B------:R-:W-:-:S03]  /*1e770*/  IMAD R67, R228, 0x80, R3 ;  /* 0x00000080e4437824 */ /* 0x000fc600078e0203 */
[----:B------:R-:W5:Y:S01]  /*1e780*/  LD.E.128 R44, desc[UR60][R44.64] ;  /* 0x0000003c2c2c7980 */ /* 0x000f62000c101d00 */
[----:B------:R-:W-:-:S03]  /*1e790*/  IMAD R3, R21, UR5, R20 ;  /* 0x0000000515037c24 */ /* 0x000fc6000f8e0214 */
[----:B------:R-:W5:Y:S04]  /*1e7a0*/  LD.E.128 R48, desc[UR60][R48.64] ;  /* 0x0000003c30307980 */ /* 0x000f68000c101d00 */
[----:B------:R-:W5:Y:S04]  /*1e7b0*/  LD.E.128 R52, desc[UR60][R52.64] ;  /* 0x0000003c34347980 */ /* 0x000f68000c101d00 */
[----:B------:R-:W5:Y:S01]  /*1e7c0*/  LD.E.128 R56, desc[UR60][R56.64] ;  /* 0x0000003c38387980 */ /* 0x000f62000c101d00 */
[----:B------:R-:W-:Y:S01]  /*1e7d0*/  IMAD.WIDE.U32 R20, R21, UR4, R222 ;  /* 0x0000000415147c25 */ /* 0x000fe2000f8e00de */
[----:B------:R-:W-:Y:S01]  /*1e7e0*/  ULDC.64 UR4, c[0x0][0xa80] ;  /* 0x0002a00000047ab9 */ /* 0x000fe20000000a00 */
[----:B------:R-:W-:Y:S01]  /*1e7f0*/  @!PT LDS RZ, [RZ] ;  /* 0x00000000fffff984 */ /* 0x000fe20000000800 */
[----:B------:R-:W-:Y:S01]  /*1e800*/  @!PT LDS RZ, [RZ] ;  /* 0x00000000fffff984 */ /* 0x000fe20000000800 */
[----:B------:R-:W-:Y:S01]  /*1e810*/  @!PT LDS RZ, [RZ] ;  /* 0x00000000fffff984 */ /* 0x000fe20000000800 */
[----:B------:R-:W-:Y:S01]  /*1e820*/  @!PT LDS RZ, [RZ] ;  /* 0x00000000fffff984 */ /* 0x000fe20000000800 */
[----:B------:R1:W-:Y:S06]  /*1e830*/  MEMBAR.ALL.CTA ;  /* 0x0000000000007992 */ /* 0x0003ec0000008000 */
[----:B-1----:R-:W1:Y:S01]  /*1e840*/  FENCE.VIEW.ASYNC.S ;  /* 0x00000000000073c6 */ /* 0x002e620000000000 */
[----:B------:R-:W-:Y:S01]  /*1e850*/  IMAD.IADD R21, R21, 0x1, R3 ;  /* 0x0000000115157824 */ /* 0x000fe200078e0203 */
[----:B------:R-:W-:Y:S01]  /*1e860*/  LEA R64, P2, R20, UR4, 0x1 ;  /* 0x0000000414407c11 */ /* 0x000fe2000f8408ff */
[----:B------:R-:W-:-:S03]  /*1e870*/  VIADD R3, R2, 0x36820 ;  /* 0x0003682002037836 */ /* 0x000fc60000000000 */
[----:B------:R-:W-:Y:S02]  /*1e880*/  LEA.HI.X R65, R20, UR5, R21, 0x1, P2 ;  /* 0x0000000514417c11 */ /* 0x000fe400090f0c15 */
[CC--:B------:R-:W-:Y:S02]  /*1e890*/  ISETP.GE.AND P2, PT, R67.reuse, R82.reuse, PT ;  /* 0x000000524300720c */ /* 0x0c0fe40003f46270 */
[C---:B------:R-:W-:Y:S02]  /*1e8a0*/  IADD3 R63, R67.reuse, 0x40, RZ ;  /* 0x00000040433f7810 */ /* 0x040fe40007ffe0ff */
[----:B------:R-:W-:Y:S01]  /*1e8b0*/  PRMT R3, RZ, 0x654, R3 ;  /* 0x00000654ff037816 */ /* 0x000fe20000000003 */
[----:B------:R-:W-:Y:S01]  /*1e8c0*/  VIADD R61, R67, 0x20 ;  /* 0x00000020433d7836 */ /* 0x000fe20000000000 */
[-C--:B------:R-:W-:Y:S01]  /*1e8d0*/  ISETP.GE.AND P0, PT, R63, R82.reuse, PT ;  /* 0x000000523f00720c */ /* 0x080fe20003f06270 */
[C---:B------:R-:W-:Y:S01]  /*1e8e0*/  VIADD R66, R0.reuse, 0x80 ;  /* 0x0000008000427836 */ /* 0x040fe20000000000 */
[----:B------:R-:W-:Y:S01]  /*1e8f0*/  IADD3 R70, R0, 0x40, RZ ;  /* 0x0000004000467810 */ /* 0x000fe20007ffe0ff */
[----:B-1----:R0:W1:Y:S01]  /*1e900*/  SHFL.IDX PT, R63, R64, RZ, 0x181f ;  /* 0x00181fff403f7589 */ /* 0x00206200000e0000 */
[----:B------:R-:W-:Y:S01]  /*1e910*/  BSSY B1, `(.L_x_3836) ;  /* 0x0000015000017945 */ /* 0x000fe20003800000 */
[----:B------:R-:W-:Y:S01]  /*1e920*/  ISETP.GE.AND P1, PT, R61, R82, PT ;  /* 0x000000523d00720c */ /* 0x000fe20003f26270 */
[----:B------:R2:W-:Y:S01]  /*1e930*/  SYNCS.ARRIVE.TRANS64.RED.A1T0 RZ, [R3+URZ], RZ ;  /* 0x000000ff03ff79a7 */ /* 0x0005e2000810043f */
[----:B------:R-:W-:-:S02]  /*1e940*/  SHF.R.S32.HI R68, RZ, 0x1f, R0 ;  /* 0x0000001fff447819 */ /* 0x000fc40000011400 */
[----:B------:R-:W-:Y:S02]  /*1e950*/  SHF.R.S32.HI R69, RZ, 0x1f, R70 ;  /* 0x0000001fff457819 */ /* 0x000fe40000011446 */
[----:B------:R-:W-:Y:S01]  /*1e960*/  SHF.R.S32.HI R71, RZ, 0x1f, R66 ;  /* 0x0000001fff477819 */ /* 0x000fe20000011442 */
[----:B--2---:R0:W2:Y:S01]  /*1e970*/  SHFL.IDX PT, R3, R65, RZ, 0x181f ;  /* 0x00181fff41037589 */ /* 0x0040a200000e0000 */
[----:B------:R-:W-:Y:S05]  /*1e980*/  @P2 BRA `(.L_x_3837) ;  /* 0x0000000000342947 */ /* 0x000fea0003800000 */
[----:B------:R-:W-:Y:S02]  /*1e990*/  ULDC UR4, c[0x0][0xac8] ;  /* 0x0002b20000047ab9 */ /* 0x000fe40000000800 */
        /* <DEDUP_REMOVED lines=12> */
.L_x_3837:
[----:B------:R-:W-:Y:S05]  /*1ea60*/  BSYNC B1 ;  /* 0x0000000000017941 */ /* 0x000fea0003800000 */
.L_x_3836:
[----:B--2---:R2:W4:Y:S01]  /*1ea70*/  SHFL.IDX PT, R3, R65, 0x1, 0x181f ;  /* 0x00381f0041037f89 */ /* 0x00452200000e0000 */
[----:B------:R-:W-:Y:S03]  /*1ea80*/  BSSY B1, `(.L_x_3838) ;  /* 0x0000010000017945 */ /* 0x000fe60003800000 */
[----:B---3--:R2:W3:Y:S01]  /*1ea90*/  SHFL.IDX PT, R21, R64, 0x1, 0x181f ;  /* 0x00381f0040157f89 */ /* 0x0084e200000e0000 */
[----:B------:R-:W-:Y:S05]  /*1eaa0*/  @P1 BRA `(.L_x_3839) ;  /* 0x0000000000341947 */ /* 0x000fea0003800000 */
[----:B------:R-:W-:Y:S02]  /*1eab0*/  ULDC UR4, c[0x0][0xac8] ;  /* 0x0002b20000047ab9 */ /* 0x000fe40000000800 */
[----:B------:R-:W-:Y:S02]  /*1eac0*/  ISETP.GE.AND P4, PT, R0, UR4, PT ;  /* 0x0000000400007c0c */ /* 0x000fe4000bf86270 */
[----:B------:R-:W-:Y:S02]  /*1ead0*/  ISETP.GE.AND P5, PT, R70, UR4, PT ;  /* 0x0000000446007c0c */ /* 0x000fe4000bfa6270 */
[----:B------:R-:W-:-:S09]  /*1eae0*/  ISETP.GE.AND P6, PT, R66, UR4, PT ;  /* 0x0000000442007c0c */ /* 0x000fd2000bfc6270 */
[-C--:B---3-5:R-:W-:Y:S02]  /*1eaf0*/  @!P4 LEA R4, P1, R0, R21.reuse, 0x1 ;  /* 0x000000150004c211 */ /* 0x0a8fe400078208ff */
[-C--:B------:R-:W-:Y:S02]  /*1eb00*/  @!P5 LEA R6, P2, R70, R21.reuse, 0x1 ;  /* 0x000000154606d211 */ /* 0x080fe400078408ff */
[----:B------:R-:W-:Y:S02]  /*1eb10*/  @!P6 LEA R20, P3, R66, R21, 0x1 ;  /* 0x000000154214e211 */ /* 0x000fe400078608ff */
[-C--:B----4-:R-:W-:Y:S02]  /*1eb20*/  @!P4 LEA.HI.X R5, R0, R3.reuse, R68, 0x1, P1 ;  /* 0x000000030005c211 */ /* 0x090fe400008f0c44 */
[-C--:B------:R-:W-:Y:S02]  /*1eb30*/  @!P5 LEA.HI.X R7, R70, R3.reuse, R69, 0x1, P2 ;  /* 0x000000034607d211 */ /* 0x080fe400010f0c45 */
[----:B------:R-:W-:Y:S01]  /*1eb40*/  @!P6 LEA.HI.X R21, R66, R3, R71, 0x1, P3 ;  /* 0x000000034215e211 */ /* 0x000fe200018f0c47 */
[----:B------:R3:W-:Y:S04]  /*1eb50*/  @!P4 ST.E.128 desc[UR60][R4.64], R8 ;  /* 0x000000080400c985 */ /* 0x0007e8000c101d3c */
[----:B------:R3:W-:Y:S04]  /*1eb60*/  @!P5 ST.E.128 desc[UR60][R6.64], R32 ;  /* 0x000000200600d985 */ /* 0x0007e8000c101d3c */
[----:B------:R3:W-:Y:S02]  /*1eb70*/  @!P6 ST.E.128 desc[UR60][R20.64], R48 ;  /* 0x000000301400e985 */ /* 0x0007e4000c101d3c */
.L_x_3839:
[----:B------:R-:W-:Y:S05]  /*1eb80*/  BSYNC B1 ;  /* 0x0000000000017941 */ /* 0x000fea0003800000 */
.L_x_3838:
[----:B----4-:R4:W0:Y:S01]  /*1eb90*/  SHFL.IDX PT, R3, R65, 0x2, 0x181f ;  /* 0x00581f0041037f89 */ /* 0x01082200000e0000 */
[----:B------:R-:W-:Y:S03]  /*1eba0*/  BSSY B1, `(.L_x_3840) ;  /* 0x0000010000017945 */ /* 0x000fe60003800000 */
[----:B---3-5:R4:W3:Y:S01]  /*1ebb0*/  SHFL.IDX PT, R9, R64, 0x2, 0x181f ;  /* 0x00581f0040097f89 */ /* 0x0288e200000e0000 */
[----:B------:R-:W-:Y:S05]  /*1ebc0*/  @P0 BRA `(.L_x_3841) ;  /* 0x0000000000340947 */ /* 0x000fea0003800000 */
[----:B------:R-:W-:Y:S02]  /*1ebd0*/  ULDC UR4, c[0x0][0xac8] ;  /* 0x0002b20000047ab9 */ /* 0x000fe40000000800 */
[----:B------:R-:W-:Y:S02]  /*1ebe0*/  ISETP.GE.AND P3, PT, R0, UR4, PT ;  /* 0x0000000400007c0c */ /* 0x000fe4000bf66270 */
[----:B------:R-:W-:Y:S02]  /*1ebf0*/  ISETP.GE.AND P4, PT, R70, UR4, PT ;  /* 0x0000000446007c0c */ /* 0x000fe4000bf86270 */
[----:B------:R-:W-:-:S09]  /*1ec00*/  ISETP.GE.AND P5, PT, R66, UR4, PT ;  /* 0x0000000442007c0c */ /* 0x000fd2000bfa6270 */
[-C--:B---3--:R-:W-:Y:S02]  /*1ec10*/  @!P3 LEA R4, P0, R0, R9.reuse, 0x1 ;  /* 0x000000090004b211 */ /* 0x088fe400078008ff */
        /* <DEDUP_REMOVED lines=8> */
.L_x_3841:
[----:B------:R-:W-:Y:S05]  /*1eca0*/  BSYNC B1 ;  /* 0x0000000000017941 */ /* 0x000fea0003800000 */
.L_x_3840:
[----:B0-----:R-:W-:Y:S01]  /*1ecb0*/  VIADD R3, R67, 0x60 ;  /* 0x0000006043037836 */ /* 0x001fe20000000000 */
[----:B--2-4-:R-:W4:Y:S04]  /*1ecc0*/  SHFL.IDX PT, R65, R65, 0x3, 0x181f ;  /* 0x00781f0041417f89 */ /* 0x014f2800000e0000 */
[----:B------:R-:W-:Y:S01]  /*1ecd0*/  ISETP.GE.AND P0, PT, R3, R82, PT ;  /* 0x000000520300720c */ /* 0x000fe20003f06270 */
[----:B---3--:R3:W0:-:S12]  /*1ece0*/  SHFL.IDX PT, R9, R64, 0x3, 0x181f ;  /* 0x00781f0040097f89 */ /* 0x00861800000e0000 */
[----:B---3--:R-:W-:Y:S05]  /*1ecf0*/  @P0 BRA `(.L_x_3842) ;  /* 0x0000002000480947 */ /* 0x008fea0003800000 */
[----:B------:R-:W-:Y:S02]  /*1ed00*/  ULDC UR4, c[0x0][0xac8] ;  /* 0x0002b20000047ab9 */ /* 0x000fe40000000800 */
[----:B------:R-:W-:Y:S02]  /*1ed10*/  ISETP.GE.AND P2, PT, R0, UR4, PT ;  /* 0x0000000400007c0c */ /* 0x000fe4000bf46270 */
[----:B------:R-:W-:-:S11]  /*1ed20*/  ISETP.GE.AND P3, PT, R70, UR4, PT ;  /* 0x0000000446007c0c */ /* 0x000fd6000bf66270 */
[-C--:B0-----:R-:W-:Y:S02]  /*1ed30*/  @!P2 LEA R4, P0, R0, R9.reuse, 0x1 ;  /* 0x000000090004a211 */ /* 0x081fe400078008ff */
[----:B------:R-:W-:Y:S02]  /*1ed40*/  @!P3 LEA R6, P1, R70, R9, 0x1 ;  /* 0x000000094606b211 */ /* 0x000fe400078208ff */
[-C--:B----4-:R-:W-:Y:S02]  /*1ed50*/  @!P2 LEA.HI.X R5, R0, R65.reuse, R68, 0x1, P0 ;  /* 0x000000410005a211 */ /* 0x090fe400000f0c44 */
[----:B------:R-:W-:Y:S02]  /*1ed60*/  @!P3 LEA.HI.X R7, R70, R65, R69, 0x1, P1 ;  /* 0x000000414607b211 */ /* 0x000fe400008f0c45 */
[----:B------:R-:W-:Y:S01]  /*1ed70*/  ISETP.GE.AND P0, PT, R66, UR4, PT ;  /* 0x0000000442007c0c */ /* 0x000fe2000bf06270 */
[----:B------:R3:W-:Y:S04]  /*1ed80*/  @!P2 ST.E.128 desc[UR60][R4.64], R24 ;  /* 0x000000180400a985 */ /* 0x0007e8000c101d3c */
[----:B------:R3:W-:Y:S08]  /*1ed90*/  @!P3 ST.E.128 desc[UR60][R6.64], R40 ;  /* 0x000000280600b985 */ /* 0x0007f0000c101d3c */
[----:B------:R-:W-:Y:S05]  /*1eda0*/  @P0 BRA `(.L_x_3842) ;  /* 0x00000020001c0947 */ /* 0x000fea0003800000 */
[----:B---3--:R-:W-:-:S04]  /*1edb0*/  LEA R4, P0, R66, R9, 0x1 ;  /* 0x0000000942047211 */ /* 0x008fc800078008ff */
[----:B------:R-:W-:-:S05]  /*1edc0*/  LEA.HI.X R5, R66, R65, R71, 0x1, P0 ;  /* 0x0000004142057211 */ /* 0x000fca00000f0c47 */
[----:B------:R0:W-:Y:S01]  /*1edd0*/  ST.E.128 desc[UR60][R4.64], R56 ;  /* 0x0000003804007985 */ /* 0x0001e2000c101d3c */
[----:B------:R-:W-:Y:S05]  /*1ede0*/  BRA `(.L_x_3842) ;  /* 0x00000020000c7947 */ /* 0x000fea0003800000 */
.L_x_3835:
[----:B------:R-:W1:Y:S01]  /*1edf0*/  @P4 LDC R11, c[0x0][0xbec] ;  /* 0x0002fb00ff0b4b82 */ /* 0x000e620000000800 */
[----:B------:R-:W-:Y:S01]  /*1ee00*/  ULDC.64 UR4, c[0x0][0xb08] ;  /* 0x0002c20000047ab9 */ /* 0x000fe20000000a00 */
[----:B0-----:R-:W-:Y:S01]  /*1ee10*/  SHF.R.S32.HI R3, RZ, 0x1f, R222 ;  /* 0x0000001fff037819 */ /* 0x001fe200000114de */
[----:B------:R-:W-:Y:S01]  /*1ee20*/  IMAD R81, R81, UR4, RZ ;  /* 0x0000000451517c24 */ /* 0x000fe2000f8e02ff */
[----:B------:R-:W-:Y:S01]  /*1ee30*/  ULDC.64 UR6, c[0x0][0xb30] ;  /* 0x0002cc0000067ab9 */ /* 0x000fe20000000a00 */
[C---:B------:R-:W-:Y:S01]  /*1ee40*/  IMAD.WIDE.U32 R4, R80.reuse, UR4, RZ ;  /* 0x0000000450047c25 */ /* 0x040fe2000f8e00ff */
[----:B------:R-:W-:Y:S01]  /*1ee50*/  ISETP.GE.AND P0, PT, R9, R82, PT ;  /* 0x000000520900720c */ /* 0x000fe20003f06270 */
[----:B------:R-:W-:Y:S01]  /*1ee60*/  BSSY B1, `(.L_x_3843) ;  /* 0x00000b8000017945 */ /* 0x000fe20003800000 */
[----:B------:R-:W0:Y:S01]  /*1ee70*/  @P4 LDC R0, c[0x0][0xbf0] ;  /* 0x0002fc00ff004b82 */ /* 0x000e220000000800 */
[----:B------:R-:W-:Y:S01]  /*1ee80*/  IMAD R81, R80, UR5, R81 ;  /* 0x0000000550517c24 */ /* 0x000fe2000f8e0251 */
[----:B------:R-:W-:Y:S01]  /*1ee90*/  ULDC.64 UR4, c[0x0][0xb38] ;  /* 0x0002ce0000047ab9 */ /* 0x000fe20000000a00 */
[C---:B------:R-:W-:Y:S01]  /*1eea0*/  VIADD R94, R220.reuse, 0x58 ;  /* 0x00000058dc5e7836 */ /* 0x040fe20000000000 */
[C---:B------:R-:W-:Y:S01]  /*1eeb0*/  IADD3 R134, R220.reuse, 0x50, RZ ;  /* 0x00000050dc867810 */ /* 0x040fe20007ffe0ff */
[----:B------:R-:W-:Y:S01]  /*1eec0*/  IMAD.IADD R5, R5, 0x1, R81 ;  /* 0x0000000105057824 */ /* 0x000fe200078e0251 */
[C---:B------:R-:W-:Y:S01]  /*1eed0*/  IADD3 R138, R220.reuse, 0x40, RZ ;  /* 0x00000040dc8a7810 */ /* 0x040fe20007ffe0ff */
[C---:B------:R-:W-:Y:S01]  /*1eee0*/  VIADD R136, R220.reuse, 0x48 ;  /* 0x00000048dc887836 */ /* 0x040fe20000000000 */
[C---:B------:R-:W-:Y:S01]  /*1eef0*/  IADD3 R142, R220.reuse, 0x30, RZ ;  /* 0x00000030dc8e7810 */ /* 0x040fe20007ffe0ff */
[----:B------:R-:W-:Y:S01]  /*1ef00*/  IMAD.WIDE.U32 R4, R219, UR4, R4 ;  /* 0x00000004db047c25 */ /* 0x000fe2000f8e0004 */
[----:B------:R-:W-:-:S02]  /*1ef10*/  IADD3 R146, R220, 0x20, RZ ;  /* 0x00000020dc927810 */ /* 0x000fc40007ffe0ff */
[C---:B------:R-:W-:Y:S01]  /*1ef20*/  IADD3 R153, R220.reuse, 0x10, RZ ;  /* 0x00000010dc997810 */ /* 0x040fe20007ffe0ff */
[----:B------:R-:W-:Y:S01]  /*1ef30*/  IMAD R5, R219, UR5, R5 ;  /* 0x00000005db057c24 */ /* 0x000fe2000f8e0205 */
[----:B------:R-:W-:Y:S01]  /*1ef40*/  ULDC.64 UR4, c[0x0][0xb40] ;  /* 0x0002d00000047ab9 */ /* 0x000fe20000000a00 */
[----:B------:R-:W-:Y:S01]  /*1ef50*/  VIADD R140, R220, 0x38 ;  /* 0x00000038dc8c7836 */ /* 0x000fe20000000000 */
[----:B------:R-:W-:Y:S01]  /*1ef60*/  SHF.R.S32.HI R85, RZ, 0x1f, R230 ;  /* 0x0000001fff557819 */ /* 0x000fe200000114e6 */
[----:B------:R-:W-:Y:S01]  /*1ef70*/  IMAD R3, R3, UR4, RZ ;  /* 0x0000000403037c24 */ /* 0x000fe2000f8e02ff */
[----:B------:R-:W-:Y:S01]  /*1ef80*/  SHF.R.S32.HI R86, RZ, 0x1f, R231 ;  /* 0x0000001fff567819 */ /* 0x000fe200000114e7 */
[----:B-1----:R-:W-:Y:S01]  /*1ef90*/  @P4 IMAD.HI.U32 R11, R84, R11, RZ ;  /* 0x0000000b540b4227 */ /* 0x002fe200078e00ff */
[----:B------:R-:W-:Y:S02]  /*1efa0*/  SHF.R.S32.HI R87, RZ, 0x1f, R232 ;  /* 0x0000001fff577819 */ /* 0x000fe400000114e8 */
[----:B------:R-:W-:Y:S01]  /*1efb0*/  SHF.R.S32.HI R88, RZ, 0x1f, R233 ;  /* 0x0000001fff587819 */ /* 0x000fe200000114e9 */
[C---:B------:R-:W-:Y:S01]  /*1efc0*/  IMAD R7, R222.reuse, UR5, R3 ;  /* 0x00000005de077c24 */ /* 0x040fe2000f8e0203 */
[----:B------:R-:W-:Y:S01]  /*1efd0*/  SHF.R.S32.HI R89, RZ, 0x1f, R234 ;  /* 0x0000001fff597819 */ /* 0x000fe200000114ea */
[----:B------:R-:W-:Y:S01]  /*1efe0*/  IMAD.WIDE.U32 R4, R222, UR4, R4 ;  /* 0x00000004de047c25 */ /* 0x000fe2000f8e0004 */
[----:B------:R-:W-:Y:S01]  /*1eff0*/  ULDC.64 UR4, c[0x0][0xb48] ;  /* 0x0002d20000047ab9 */ /* 0x000fe20000000a00 */
[----:B------:R-:W-:-:S02]  /*1f000*/  SHF.R.S32.HI R90, RZ, 0x1f, R235 ;  /* 0x0000001fff5a7819 */ /* 0x000fc400000114eb */
[----:B------:R-:W-:Y:S01]  /*1f010*/  IMAD.MOV.U32 R3, RZ, RZ, R84 ;  /* 0x000000ffff037224 */ /* 0x000fe200078e0054 */
[----:B0-----:R-:W-:Y:S01]  /*1f020*/  @P4 SHF.R.U32.HI R3, RZ, R0, R11 ;  /* 0x00000000ff034219 */ /* 0x001fe2000001160b */
[C---:B------:R-:W-:Y:S01]  /*1f030*/  VIADD R144, R220.reuse, 0x28 ;  /* 0x00000028dc907836 */ /* 0x040fe20000000000 */
[----:B------:R-:W-:Y:S01]  /*1f040*/  IADD3 R5, R5, R7, RZ ;  /* 0x0000000705057210 */ /* 0x000fe20007ffe0ff */
[----:B------:R-:W-:Y:S01]  /*1f050*/  VIADD R148, R220, 0x18 ;  /* 0x00000018dc947836 */ /* 0x000fe20000000000 */
[--C-:B------:R-:W-:Y:S01]  /*1f060*/  SHF.R.S32.HI R0, RZ, 0x1f, R3.reuse ;  /* 0x0000001fff007819 */ /* 0x100fe20000011403 */
[----:B------:R-:W-:Y:S01]  /*1f070*/  IMAD.MOV R6, RZ, RZ, -R3 ;  /* 0x000000ffff067224 */ /* 0x000fe200078e0a03 */
[----:B------:R-:W-:Y:S01]  /*1f080*/  SHF.R.S32.HI R91, RZ, 0x1f, R236 ;  /* 0x0000001fff5b7819 */ /* 0x000fe200000114ec */
[----:B------:R-:W-:Y:S01]  /*1f090*/  IMAD.WIDE.U32 R4, R229, UR4, R4 ;  /* 0x00000004e5047c25 */ /* 0x000fe2000f8e0004 */
[----:B------:R-:W-:Y:S02]  /*1f0a0*/  SHF.R.S32.HI R92, RZ, 0x1f, R237 ;  /* 0x0000001fff5c7819 */ /* 0x000fe400000114ed */
[----:B------:R-:W-:Y:S01]  /*1f0b0*/  SHF.R.S32.HI R94, RZ, 0x1f, R94 ;  /* 0x0000001fff5e7819 */ /* 0x000fe2000001145e */
[----:B------:R-:W-:Y:S01]  /*1f0c0*/  IMAD R83, R83, R6, R84 ;  /* 0x0000000653537224 */ /* 0x000fe200078e0254 */
[----:B------:R-:W-:Y:S01]  /*1f0d0*/  SHF.R.S32.HI R134, RZ, 0x1f, R134 ;  /* 0x0000001fff867819 */ /* 0x000fe20000011486 */
[----:B------:R-:W-:Y:S01]  /*1f0e0*/  IMAD R0, R0, UR6, RZ ;  /* 0x0000000600007c24 */ /* 0x000fe2000f8e02ff */
[----:B------:R-:W-:Y:S01]  /*1f0f0*/  SHF.R.S32.HI R136, RZ, 0x1f, R136 ;  /* 0x0000001fff887819 */ /* 0x000fe20000011488 */
[----:B------:R-:W-:Y:S01]  /*1f100*/  IMAD R5, R229, UR5, R5 ;  /* 0x00000005e5057c24 */ /* 0x000fe2000f8e0205 */
[----:B------:R-:W-:Y:S01]  /*1f110*/  ULDC.64 UR4, c[0x0][0xb28] ;  /* 0x0002ca0000047ab9 */ /* 0x000fe20000000a00 */
        /* <DEDUP_REMOVED lines=14> */
[----:B------:R-:W-:Y:S01]  /*1f200*/  VIADD R6, R2, 0x36820 ;  /* 0x0003682002067836 */ /* 0x000fe20000000000 */
[----:B------:R-:W-:Y:S01]  /*1f210*/  IADD3 R3, R5, R3, RZ ;  /* 0x0000000305037210 */ /* 0x000fe20007ffe0ff */
[----:B------:R-:W-:Y:S01]  /*1f220*/  VIADD R155, R220, 0x8 ;  /* 0x00000008dc9b7836 */ /* 0x000fe20000000000 */
[----:B------:R-:W-:Y:S01]  /*1f230*/  LEA R0, P1, R4, UR4, 0x2 ;  /* 0x0000000404007c11 */ /* 0x000fe2000f8210ff */
[C---:B------:R-:W-:Y:S01]  /*1f240*/  VIADD R93, R220.reuse, 0x58 ;  /* 0x00000058dc5d7836 */ /* 0x040fe20000000000 */
[----:B------:R-:W-:Y:S01]  /*1f250*/  PRMT R6, RZ, 0x654, R6 ;  /* 0x00000654ff067816 */ /* 0x000fe20000000006 */
[----:B------:R-:W-:Y:S01]  /*1f260*/  VIADD R95, R220, 0x50 ;  /* 0x00000050dc5f7836 */ /* 0x000fe20000000000 */
[----:B------:R-:W-:Y:S01]  /*1f270*/  LEA.HI.X R3, R4, UR5, R3, 0x2, P1 ;  /* 0x0000000504037c11 */ /* 0x000fe200088f1403 */
[C---:B------:R-:W-:Y:S01]  /*1f280*/  VIADD R135, R220.reuse, 0x48 ;  /* 0x00000048dc877836 */ /* 0x040fe20000000000 */
[----:B------:R0:W-:Y:S01]  /*1f290*/  SYNCS.ARRIVE.TRANS64.RED.A1T0 RZ, [R6+URZ], RZ ;  /* 0x000000ff06ff79a7 */ /* 0x0001e2000810043f */
[----:B------:R0:W1:Y:S01]  /*1f2a0*/  SHFL.IDX PT, R4, R0, RZ, 0x1c1f ;  /* 0x001c1fff00047589 */ /* 0x00006200000e0000 */
[C---:B------:R-:W-:Y:S01]  /*1f2b0*/  VIADD R137, R220.reuse, 0x40 ;  /* 0x00000040dc897836 */ /* 0x040fe20000000000 */
[----:B------:R-:W-:Y:S01]  /*1f2c0*/  SHF.R.S32.HI R153, RZ, 0x1f, R153 ;  /* 0x0000001fff997819 */ /* 0x000fe20000011499 */
[C---:B------:R-:W-:Y:S01]  /*1f2d0*/  VIADD R139, R220.reuse, 0x38 ;  /* 0x00000038dc8b7836 */ /* 0x040fe20000000000 */
[----:B------:R0:W2:Y:S01]  /*1f2e0*/  SHFL.IDX PT, R5, R3, RZ, 0x1c1f ;  /* 0x001c1fff03057589 */ /* 0x0000a200000e0000 */
[C---:B------:R-:W-:Y:S01]  /*1f2f0*/  VIADD R141, R220.reuse, 0x30 ;  /* 0x00000030dc8d7836 */ /* 0x040fe20000000000 */
[----:B------:R-:W-:Y:S01]  /*1f300*/  SHF.R.S32.HI R155, RZ, 0x1f, R155 ;  /* 0x0000001fff9b7819 */ /* 0x000fe2000001149b */
[----:B------:R-:W-:-:S02]  /*1f310*/  VIADD R143, R220, 0x28 ;  /* 0x00000028dc8f7836 */ /* 0x000fc40000000000 */
[C---:B------:R-:W-:Y:S02]  /*1f320*/  VIADD R145, R220.reuse, 0x20 ;  /* 0x00000020dc917836 */ /* 0x040fe40000000000 */
[C---:B------:R-:W-:Y:S02]  /*1f330*/  VIADD R147, R220.reuse, 0x18 ;  /* 0x00000018dc937836 */ /* 0x040fe40000000000 */
[C---:B------:R-:W-:Y:S02]  /*1f340*/  VIADD R152, R220.reuse, 0x10 ;  /* 0x00000010dc987836 */ /* 0x040fe40000000000 */
[----:B------:R-:W-:Y:S01]  /*1f350*/  VIADD R154, R220, 0x8 ;  /* 0x00000008dc9a7836 */ /* 0x000fe20000000000 */
[----:B0-----:R-:W-:Y:S06]  /*1f360*/  @P0 BRA `(.L_x_3844) ;  /* 0x00000004009c0947 */ /* 0x001fec0003800000 */
[----:B------:R-:W-:Y:S01]  /*1f370*/  ULDC UR4, c[0x0][0xac8] ;  /* 0x0002b20000047ab9 */ /* 0x000fe20000000800 */
[C---:B------:R-:W-:Y:S01]  /*1f380*/  VIADD R13, R220.reuse, 0xa8 ;  /* 0x000000a8dc0d7836 */ /* 0x040fe20000000000 */
[----:B------:R-:W-:Y:S02]  /*1f390*/  ISETP.GE.AND P0, PT, R220, UR4, PT ;  /* 0x00000004dc007c0c */ /* 0x000fe4000bf06270 */
[----:B------:R-:W-:Y:S02]  /*1f3a0*/  ISETP.GE.AND P5, PT, R154, UR4, PT ;  /* 0x000000049a007c0c */ /* 0x000fe4000bfa6270 */
[----:B------:R-:W-:Y:S02]  /*1f3b0*/  ISETP.GE.AND P4, PT, R152, UR4, PT ;  /* 0x0000000498007c0c */ /* 0x000fe4000bf86270 */
[----:B------:R-:W-:-:S07]  /*1f3c0*/  ISETP.GE.AND P3, PT, R147, UR4, PT ;  /* 0x0000000493007c0c */ /* 0x000fce000bf66270 */
[----:B-12---:R-:W-:-:S04]  /*1f3d0*/  @!P0 IMAD.WIDE R6, R220, 0x4, R4 ;  /* 0x00000004dc068825 */ /* 0x006fc800078e0204 */
[CC--:B------:R-:W-:Y:S01]  /*1f3e0*/  @!P4 LEA R8, P2, R152.reuse, R4.reuse, 0x2 ;  /* 0x000000049808c211 */ /* 0x0c0fe200078410ff */
[----:B------:R0:W-:Y:S01]  /*1f3f0*/  @!P0 ST.E.64 desc[UR60][R6.64], R24 ;  /* 0x0000001806008985 */ /* 0x0001e2000c101b3c */
[----:B------:R-:W-:Y:S02]  /*1f400*/  ISETP.GE.AND P0, PT, R145, UR4, PT ;  /* 0x0000000491007c0c */ /* 0x000fe4000bf06270 */
[----:B------:R-:W-:Y:S02]  /*1f410*/  @!P3 LEA R10, P6, R147, R4, 0x2 ;  /* 0x00000004930ab211 */ /* 0x000fe400078c10ff */
[-C--:B------:R-:W-:Y:S02]  /*1f420*/  @!P4 LEA.HI.X R9, R152, R5.reuse, R153, 0x2, P2 ;  /* 0x000000059809c211 */ /* 0x080fe400010f1499 */
[----:B------:R-:W-:Y:S02]  /*1f430*/  ISETP.GE.AND P2, PT, R141, UR4, PT ;  /* 0x000000048d007c0c */ /* 0x000fe4000bf46270 */
[----:B------:R-:W-:-:S02]  /*1f440*/  @!P3 LEA.HI.X R11, R147, R5, R148, 0x2, P6 ;  /* 0x00000005930bb211 */ /* 0x000fc400030f1494 */
[----:B0-----:R-:W-:Y:S02]  /*1f450*/  @!P5 LEA R6, P1, R154, R4, 0x2 ;  /* 0x000000049a06d211 */ /* 0x001fe400078210ff */
[----:B------:R-:W-:Y:S02]  /*1f460*/  IADD3 R25, R220, 0xb0, RZ ;  /* 0x000000b0dc197810 */ /* 0x000fe40007ffe0ff */
[----:B------:R-:W-:Y:S02]  /*1f470*/  @!P5 LEA.HI.X R7, R154, R5, R155, 0x2, P1 ;  /* 0x000000059a07d211 */ /* 0x000fe400008f149b */
[----:B------:R-:W-:Y:S02]  /*1f480*/  ISETP.GE.AND P1, PT, R143, UR4, PT ;  /* 0x000000048f007c0c */ /* 0x000fe4000bf26270 */
[----:B------:R-:W-:Y:S01]  /*1f490*/  SHF.R.S32.HI R24, RZ, 0x1f, R227 ;  /* 0x0000001fff187819 */ /* 0x000fe200000114e3 */
[----:B------:R0:W-:Y:S04]  /*1f4a0*/  @!P5 ST.E.64 desc[UR60][R6.64], R28 ;  /* 0x0000001c0600d985 */ /* 0x0001e8000c101b3c */
[----:B------:R1:W-:Y:S01]  /*1f4b0*/  @!P4 ST.E.64 desc[UR60][R8.64], R32 ;  /* 0x000000200800c985 */ /* 0x0003e2000c101b3c */
[----:B------:R-:W-:-:S03]  /*1f4c0*/  ISETP.GE.AND P4, PT, R137, UR4, PT ;  /* 0x0000000489007c0c */ /* 0x000fc6000bf86270 */
[----:B------:R2:W-:Y:S01]  /*1f4d0*/  @!P3 ST.E.64 desc[UR60][R10.64], R36 ;  /* 0x000000240a00b985 */ /* 0x0005e2000c101b3c */
[----:B------:R-:W-:Y:S02]  /*1f4e0*/  ISETP.GE.AND P3, PT, R139, UR4, PT ;  /* 0x000000048b007c0c */ /* 0x000fe4000bf66270 */
[-C--:B0-----:R-:W-:Y:S01]  /*1f4f0*/  @!P0 LEA R6, P6, R145, R4.reuse, 0x2 ;  /* 0x0000000491068211 */ /* 0x081fe200078c10ff */
[----:B------:R-:W-:Y:S01]  /*1f500*/  VIADD R29, R220, 0xb8 ;  /* 0x000000b8dc1d7836 */ /* 0x000fe20000000000 */
        /* <DEDUP_REMOVED lines=35> */
[CC--:B0-----:R-:W-:Y:S02]  /*1f740*/  @!P5 LEA R6, P6, R236.reuse, R4.reuse, 0x2 ;  /* 0x00000004ec06d211 */ /* 0x0c1fe400078c10ff */
[C---:B-1----:R-:W-:Y:S02]  /*1f750*/  @!P4 LEA R8, P2, R235.reuse, R4, 0x2 ;  /* 0x00000004eb08c211 */ /* 0x042fe400078410ff */
[-C--:B------:R-:W-:Y:S02]  /*1f760*/  @!P5 LEA.HI.X R7, R236, R5.reuse, R91, 0x2, P6 ;  /* 0x00000005ec07d211 */ /* 0x080fe400030f145b */
[----:B------:R-:W-:-:S03]  /*1f770*/  @!P4 LEA.HI.X R9, R235, R5, R90, 0x2, P2 ;  /* 0x00000005eb09c211 */ /* 0x000fc600010f145a */
        /* <DEDUP_REMOVED lines=13> */
[----:B------:R-:W-:-:S02]  /*1f850*/  @!P4 LEA R20, P5, R231, R4, 0x2 ;  /* 0x00000004e714c211 */ /* 0x000fc400078a10ff */
[CC--:B------:R-:W-:Y:S01]  /*1f860*/  @!P3 LEA R14, P6, R230.reuse, R4.reuse, 0x2 ;  /* 0x00000004e60eb211 */ /* 0x0c0fe200078c10ff */
[----:B------:R1:W-:Y:S01]  /*1f870*/  @!P1 ST.E.64 desc[UR60][R8.64], R124 ;  /* 0x0000007c08009985 */ /* 0x0003e2000c101b3c */
[----:B------:R-:W-:Y:S02]  /*1f880*/  ISETP.GE.AND P1, PT, R13, UR4, PT ;  /* 0x000000040d007c0c */ /* 0x000fe4000bf26270 */
[----:B------:R-:W-:Y:S02]  /*1f890*/  ISETP.GE.AND P0, PT, R25, UR4, PT ;  /* 0x0000000419007c0c */ /* 0x000fe4000bf06270 */
[-C--:B------:R-:W-:Y:S02]  /*1f8a0*/  @!P4 LEA.HI.X R21, R231, R5.reuse, R86, 0x2, P5 ;  /* 0x00000005e715c211 */ /* 0x080fe400028f1456 */
[----:B------:R-:W-:Y:S02]  /*1f8b0*/  @!P3 LEA.HI.X R15, R230, R5, R85, 0x2, P6 ;  /* 0x00000005e60fb211 */ /* 0x000fe400030f1455 */
[----:B--2---:R-:W-:Y:S01]  /*1f8c0*/  @!P2 LEA R10, P5, R227, R4, 0x2 ;  /* 0x00000004e30aa211 */ /* 0x004fe200078a10ff */
[----:B------:R3:W-:Y:S01]  /*1f8d0*/  @!P4 ST.E.64 desc[UR60][R20.64], R96 ;  /* 0x000000601400c985 */ /* 0x0007e2000c101b3c */
[----:B------:R-:W-:-:S02]  /*1f8e0*/  ISETP.GE.AND P6, PT, R29, UR4, PT ;  /* 0x000000041d007c0c */ /* 0x000fc4000bfc6270 */
[-C--:B------:R-:W-:Y:S01]  /*1f8f0*/  @!P2 LEA.HI.X R11, R227, R5.reuse, R24, 0x2, P5 ;  /* 0x00000005e30ba211 */ /* 0x080fe200028f1418 */
[----:B------:R3:W-:Y:S01]  /*1f900*/  @!P3 ST.E.64 desc[UR60][R14.64], R100 ;  /* 0x000000640e00b985 */ /* 0x0007e2000c101b3c */
[----:B0-----:R-:W-:Y:S02]  /*1f910*/  SHF.R.S32.HI R6, RZ, 0x1f, R13 ;  /* 0x0000001fff067819 */ /* 0x001fe4000001140d */
[CC--:B-1----:R-:W-:Y:S01]  /*1f920*/  @!P1 LEA R8, P5, R13.reuse, R4.reuse, 0x2 ;  /* 0x000000040d089211 */ /* 0x0c2fe200078a10ff */
[----:B------:R3:W-:Y:S01]  /*1f930*/  @!P2 ST.E.64 desc[UR60][R10.64], R104 ;  /* 0x000000680a00a985 */ /* 0x0007e2000c101b3c */
[----:B------:R-:W-:Y:S02]  /*1f940*/  SHF.R.S32.HI R7, RZ, 0x1f, R25 ;  /* 0x0000001fff077819 */ /* 0x000fe40000011419 */
[----:B------:R-:W-:Y:S02]  /*1f950*/  @!P1 LEA.HI.X R9, R13, R5, R6, 0x2, P5 ;  /* 0x000000050d099211 */ /* 0x000fe400028f1406 */
[----:B------:R-:W-:-:S02]  /*1f960*/  @!P0 LEA R6, P5, R25, R4, 0x2 ;  /* 0x0000000419068211 */ /* 0x000fc400078a10ff */
[----:B------:R-:W-:Y:S01]  /*1f970*/  SHF.R.S32.HI R13, RZ, 0x1f, R29 ;  /* 0x0000001fff0d7819 */ /* 0x000fe2000001141d */
[----:B------:R3:W-:Y:S01]  /*1f980*/  @!P1 ST.E.64 desc[UR60][R8.64], R108 ;  /* 0x0000006c08009985 */ /* 0x0007e2000c101b3c */
[----:B------:R-:W-:Y:S02]  /*1f990*/  @!P0 LEA.HI.X R7, R25, R5, R7, 0x2, P5 ;  /* 0x0000000519078211 */ /* 0x000fe400028f1407 */
[----:B------:R-:W-:-:S03]  /*1f9a0*/  @!P6 LEA R4, P5, R29, R4, 0x2 ;  /* 0x000000041d04e211 */ /* 0x000fc600078a10ff */
[----:B------:R3:W-:Y:S01]  /*1f9b0*/  @!P0 ST.E.64 desc[UR60][R6.64], R112 ;  /* 0x0000007006008985 */ /* 0x0007e2000c101b3c */
[----:B------:R-:W-:-:S05]  /*1f9c0*/  @!P6 LEA.HI.X R5, R29, R5, R13, 0x2, P5 ;  /* 0x000000051d05e211 */ /* 0x000fca00028f140d */
[----:B------:R3:W-:Y:S04]  /*1f9d0*/  @!P6 ST.E.64 desc[UR60][R4.64], R116 ;  /* 0x000000740400e985 */ /* 0x0007e8000c101b3c */
.L_x_3844:
[----:B------:R-:W-:Y:S05]  /*1f9e0*/  BSYNC B1 ;  /* 0x0000000000017941 */ /* 0x000fea0003800000 */
.L_x_3843:
[----:B------:R-:W-:Y:S01]  /*1f9f0*/  ISETP.GE.AND P0, PT, R12, R82, PT ;  /* 0x000000520c00720c */ /* 0x000fe20003f06270 */
[----:B--23--:R0:W2:Y:S04]  /*1fa00*/  SHFL.IDX PT, R5, R3, 0x1, 0x1c1f ;  /* 0x003c1f0003057f89 */ /* 0x00c0a800000e0000 */
[----:B-1----:R0:W1:Y:S08]  /*1fa10*/  SHFL.IDX PT, R4, R0, 0x1, 0x1c1f ;  /* 0x003c1f0000047f89 */ /* 0x00207000000e0000 */
[----:B0-----:R-:W-:Y:S05]  /*1fa20*/  @P0 BRA `(.L_x_3842) ;  /* 0x0000001000fc0947 */ /* 0x001fea0003800000 */
[----:B------:R-:W-:Y:S01]  /*1fa30*/  ULDC UR4, c[0x0][0xac8] ;  /* 0x0002b20000047ab9 */ /* 0x000fe20000000800 */
[----:B------:R-:W-:Y:S01]  /*1fa40*/  VIADD R25, R220, 0xa8 ;  /* 0x000000a8dc197836 */ /* 0x000fe20000000000 */
[----:B------:R-:W-:Y:S01]  /*1fa50*/  ISETP.GE.AND P4, PT, R154, UR4, PT ;  /* 0x000000049a007c0c */ /* 0x000fe2000bf86270 */
[----:B------:R-:W-:Y:S01]  /*1fa60*/  VIADD R3, R220, 0xb0 ;  /* 0x000000b0dc037836 */ /* 0x000fe20000000000 */
[----:B------:R-:W-:Y:S02]  /*1fa70*/  ISETP.GE.AND P3, PT, R152, UR4, PT ;  /* 0x0000000498007c0c */ /* 0x000fe4000bf66270 */
[----:B------:R-:W-:Y:S02]  /*1fa80*/  ISETP.GE.AND P5, PT, R220, UR4, PT ;  /* 0x00000004dc007c0c */ /* 0x000fe4000bfa6270 */
[----:B------:R-:W-:Y:S02]  /*1fa90*/  ISETP.GE.AND P1, PT, R145, UR4, PT ;  /* 0x0000000491007c0c */ /* 0x000fe4000bf26270 */
[----:B------:R-:W-:-:S02]  /*1faa0*/  ISETP.GE.AND P0, PT, R147, UR4, PT ;  /* 0x0000000493007c0c */ /* 0x000fc4000bf06270 */
[----:B------:R-:W-:-:S03]  /*1fab0*/  SHF.R.S32.HI R0, RZ, 0x1f, R25 ;  /* 0x0000001fff007819 */ /* 0x000fc60000011419 */
[-C--:B-1----:R-:W-:Y:S02]  /*1fac0*/  @!P4 LEA R8, P2, R154, R4.reuse, 0x2 ;  /* 0x000000049a08c211 */ /* 0x082fe400078410ff */
[-C--:B------:R-:W-:Y:S02]  /*1fad0*/  @!P3 LEA R10, P6, R152, R4.reuse, 0x2 ;  /* 0x00000004980ab211 */ /* 0x080fe400078c10ff */
[----:B--2---:R-:W-:Y:S01]  /*1fae0*/  @!P5 IMAD.WIDE R6, R220, 0x4, R4 ;  /* 0x00000004dc06d825 */ /* 0x004fe200078e0204 */
[-C--:B------:R-:W-:Y:S02]  /*1faf0*/  @!P4 LEA.HI.X R9, R154, R5.reuse, R155, 0x2, P2 ;  /* 0x000000059a09c211 */ /* 0x080fe400010f149b */
[----:B------:R-:W-:Y:S02]  /*1fb00*/  ISETP.GE.AND P2, PT, R143, UR4, PT ;  /* 0x000000048f007c0c */ /* 0x000fe4000bf46270 */
[----:B------:R-:W-:Y:S01]  /*1fb10*/  @!P3 LEA.HI.X R11, R152, R5, R153, 0x2, P6 ;  /* 0x00000005980bb211 */ /* 0x000fe200030f1499 */
[----:B------:R0:W-:Y:S01]  /*1fb20*/  @!P5 ST.E.64 desc[UR60][R6.64], R26 ;  /* 0x0000001a0600d985 */ /* 0x0001e2000c101b3c */
[----:B------:R-:W-:-:S02]  /*1fb30*/  @!P1 LEA R14, P5, R145, R4, 0x2 ;  /* 0x00000004910e9211 */ /* 0x000fc400078a10ff */
[----:B------:R-:W-:Y:S01]  /*1fb40*/  @!P0 LEA R12, P6, R147, R4, 0x2 ;  /* 0x00000004930c8211 */ /* 0x000fe200078c10ff */
[----:B------:R1:W-:Y:S01]  /*1fb50*/  @!P4 ST.E.64 desc[UR60][R8.64], R30 ;  /* 0x0000001e0800c985 */ /* 0x0003e2000c101b3c */
[----:B------:R-:W-:Y:S02]  /*1fb60*/  ISETP.GE.AND P4, PT, R139, UR4, PT ;  /* 0x000000048b007c0c */ /* 0x000fe4000bf86270 */
[-C--:B------:R-:W-:Y:S01]  /*1fb70*/  @!P1 LEA.HI.X R15, R145, R5.reuse, R146, 0x2, P5 ;  /* 0x00000005910f9211 */ /* 0x080fe200028f1492 */
[----:B------:R2:W-:Y:S01]  /*1fb80*/  @!P3 ST.E.64 desc[UR60][R10.64], R34 ;  /* 0x000000220a00b985 */ /* 0x0005e2000c101b3c */
[----:B------:R-:W-:Y:S02]  /*1fb90*/  ISETP.GE.AND P3, PT, R141, UR4, PT ;  /* 0x000000048d007c0c */ /* 0x000fe4000bf66270 */
[----:B------:R-:W-:Y:S02]  /*1fba0*/  ISETP.GE.AND P5, PT, R137, UR4, PT ;  /* 0x0000000489007c0c */ /* 0x000fe4000bfa6270 */
[----:B------:R-:W-:-:S02]  /*1fbb0*/  @!P0 LEA.HI.X R13, R147, R5, R148, 0x2, P6 ;  /* 0x00000005930d8211 */ /* 0x000fc400030f1494 */
[----:B------:R-:W-:-:S03]  /*1fbc0*/  @!P2 LEA R20, P6, R143, R4, 0x2 ;  /* 0x000000048f14a211 */ /* 0x000fc600078c10ff */
[----:B------:R-:W-:Y:S01]  /*1fbd0*/  @!P0 ST.E.64 desc[UR60][R12.64], R38 ;  /* 0x000000260c008985 */ /* 0x000fe2000c101b3c */
[-C--:B------:R-:W-:Y:S02]  /*1fbe0*/  @!P2 LEA.HI.X R21, R143, R5.reuse, R144, 0x2, P6 ;  /* 0x000000058f15a211 */ /* 0x080fe400030f1490 */
[----:B------:R-:W-:Y:S01]  /*1fbf0*/  ISETP.GE.AND P0, PT, R135, UR4, PT ;  /* 0x0000000487007c0c */ /* 0x000fe2000bf06270 */
[----:B------:R3:W-:Y:S01]  /*1fc00*/  @!P1 ST.E.64 desc[UR60][R14.64], R42 ;  /* 0x0000002a0e009985 */ /* 0x0007e2000c101b3c */
[-C--:B0-----:R-:W-:Y:S02]  /*1fc10*/  @!P3 LEA R6, P6, R141, R4.reuse, 0x2 ;  /* 0x000000048d06b211 */ /* 0x081fe400078c10ff */
[----:B------:R-:W-:Y:S01]  /*1fc20*/  ISETP.GE.AND P1, PT, R95, UR4, PT ;  /* 0x000000045f007c0c */ /* 0x000fe2000bf26270 */
[----:B------:R0:W-:Y:S01]  /*1fc30*/  @!P2 ST.E.64 desc[UR60][R20.64], R46 ;  /* 0x0000002e1400a985 */ /* 0x0001e2000c101b3c */
[----:B-1----:R-:W-:Y:S02]  /*1fc40*/  @!P4 LEA R8, P2, R139, R4, 0x2 ;  /* 0x000000048b08c211 */ /* 0x002fe400078410ff */
[----:B------:R-:W-:-:S02]  /*1fc50*/  @!P3 LEA.HI.X R7, R141, R5, R142, 0x2, P6 ;  /* 0x000000058d07b211 */ /* 0x000fc400030f148e */
[-C--:B--2---:R-:W-:Y:S02]  /*1fc60*/  @!P5 LEA R10, P6, R137, R4.reuse, 0x2 ;  /* 0x00000004890ad211 */ /* 0x084fe400078c10ff */
[-C--:B------:R-:W-:Y:S01]  /*1fc70*/  @!P4 LEA.HI.X R9, R139, R5.reuse, R140, 0x2, P2 ;  /* 0x000000058b09c211 */ /* 0x080fe200010f148c */
[----:B------:R1:W-:Y:S01]  /*1fc80*/  @!P3 ST.E.64 desc[UR60][R6.64], R50 ;  /* 0x000000320600b985 */ /* 0x0003e2000c101b3c */
[----:B------:R-:W-:Y:S02]  /*1fc90*/  @!P5 LEA.HI.X R11, R137, R5, R138, 0x2, P6 ;  /* 0x00000005890bd211 */ /* 0x000fe400030f148a */
[----:B------:R-:W-:Y:S01]  /*1fca0*/  ISETP.GE.AND P2, PT, R93, UR4, PT ;  /* 0x000000045d007c0c */ /* 0x000fe2000bf46270 */
[----:B------:R2:W-:Y:S01]  /*1fcb0*/  @!P4 ST.E.64 desc[UR60][R8.64], R54 ;  /* 0x000000360800c985 */ /* 0x0005e2000c101b3c */
[----:B------:R-:W-:Y:S02]  /*1fcc0*/  ISETP.GE.AND P3, PT, R237, UR4, PT ;  /* 0x00000004ed007c0c */ /* 0x000fe4000bf66270 */
[-C--:B---3--:R-:W-:Y:S01]  /*1fcd0*/  @!P1 LEA R14, P4, R95, R4.reuse, 0x2 ;  /* 0x000000045f0e9211 */ /* 0x088fe200078810ff */
[----:B------:R3:W-:Y:S01]  /*1fce0*/  @!P5 ST.E.64 desc[UR60][R10.64], R58 ;  /* 0x0000003a0a00d985 */ /* 0x0007e2000c101b3c */
[----:B------:R-:W-:-:S02]  /*1fcf0*/  @!P0 LEA R12, P5, R135, R4, 0x2 ;  /* 0x00000004870c8211 */ /* 0x000fc400078a10ff */
[-C--:B------:R-:W-:Y:S02]  /*1fd00*/  @!P1 LEA.HI.X R15, R95, R5.reuse, R134, 0x2, P4 ;  /* 0x000000055f0f9211 */ /* 0x080fe400020f1486 */
[-C--:B------:R-:W-:Y:S02]  /*1fd10*/  @!P0 LEA.HI.X R13, R135, R5.reuse, R136, 0x2, P5 ;  /* 0x00000005870d8211 */ /* 0x080fe400028f1488 */
[----:B------:R-:W-:Y:S02]  /*1fd20*/  ISETP.GE.AND P5, PT, R236, UR4, PT ;  /* 0x00000004ec007c0c */ /* 0x000fe4000bfa6270 */
[----:B0-----:R-:W-:Y:S01]  /*1fd30*/  @!P2 LEA R20, P6, R93, R4, 0x2 ;  /* 0x000000045d14a211 */ /* 0x001fe200078c10ff */
[----:B------:R0:W-:Y:S01]  /*1fd40*/  @!P0 ST.E.64 desc[UR60][R12.64], R62 ;  /* 0x0000003e0c008985 */ /* 0x0001e2000c101b3c */
[----:B------:R-:W-:Y:S02]  /*1fd50*/  ISETP.GE.AND P4, PT, R235, UR4, PT ;  /* 0x00000004eb007c0c */ /* 0x000fe4000bf86270 */
[----:B------:R-:W-:Y:S01]  /*1fd60*/  @!P2 LEA.HI.X R21, R93, R5, R94, 0x2, P6 ;  /* 0x000000055d15a211 */ /* 0x000fe200030f145e */
[----:B------:R4:W-:Y:S01]  /*1fd70*/  @!P1 ST.E.64 desc[UR60][R14.64], R66 ;  /* 0x000000420e009985 */ /* 0x0009e2000c101b3c */
[----:B------:R-:W-:-:S02]  /*1fd80*/  ISETP.GE.AND P1, PT, R234, UR4, PT ;  /* 0x00000004ea007c0c */ /* 0x000fc4000bf26270 */
[-C--:B-1----:R-:W-:Y:S01]  /*1fd90*/  @!P3 LEA R6, P6, R237, R4.reuse, 0x2 ;  /* 0x00000004ed06b211 */ /* 0x082fe200078c10ff */
[----:B------:R1:W-:Y:S01]  /*1fda0*/  @!P2 ST.E.64 desc[UR60][R20.64], R70 ;  /* 0x000000461400a985 */ /* 0x0003e2000c101b3c */
[----:B------:R-:W-:Y:S02]  /*1fdb0*/  ISETP.GE.AND P2, PT, R233, UR4, PT ;  /* 0x00000004e9007c0c */ /* 0x000fe4000bf46270 */
[CC--:B--2---:R-:W-:Y:S02]  /*1fdc0*/  @!P5 LEA R8, P0, R236.reuse, R4.reuse, 0x2 ;  /* 0x00000004ec08d211 */ /* 0x0c4fe400078010ff */
[-C--:B------:R-:W-:Y:S02]  /*1fdd0*/  @!P3 LEA.HI.X R7, R237, R5.reuse, R92, 0x2, P6 ;  /* 0x00000005ed07b211 */ /* 0x080fe400030f145c */
[----:B------:R-:W-:Y:S02]  /*1fde0*/  @!P5 LEA.HI.X R9, R236, R5, R91, 0x2, P0 ;  /* 0x00000005ec09d211 */ /* 0x000fe400000f145b */
[----:B------:R-:W-:Y:S01]  /*1fdf0*/  ISETP.GE.AND P0, PT, R232, UR4, PT ;  /* 0x00000004e8007c0c */ /* 0x000fe2000bf06270 */
[----:B------:R2:W-:Y:S01]  /*1fe00*/  @!P3 ST.E.64 desc[UR60][R6.64], R74 ;  /* 0x0000004a0600b985 */ /* 0x0005e2000c101b3c */
[----:B---3--:R-:W-:-:S02]  /*1fe10*/  @!P4 LEA R10, P6, R235, R4, 0x2 ;  /* 0x00000004eb0ac211 */ /* 0x008fc400078c10ff */
[CC--:B0-----:R-:W-:Y:S01]  /*1fe20*/  @!P1 LEA R12, P3, R234.reuse, R4.reuse, 0x2 ;  /* 0x00000004ea0c9211 */ /* 0x0c1fe200078610ff */
[----:B------:R0:W-:Y:S01]  /*1fe30*/  @!P5 ST.E.64 desc[UR60][R8.64], R78 ;  /* 0x0000004e0800d985 */ /* 0x0001e2000c101b3c */
[-C--:B------:R-:W-:Y:S02]  /*1fe40*/  @!P4 LEA.HI.X R11, R235, R5.reuse, R90, 0x2, P6 ;  /* 0x00000005eb0bc211 */ /* 0x080fe400030f145a */
[----:B------:R-:W-:Y:S02]  /*1fe50*/  @!P1 LEA.HI.X R13, R234, R5, R89, 0x2, P3 ;  /* 0x00000005ea0d9211 */ /* 0x000fe400018f1459 */
[-C--:B----4-:R-:W-:Y:S01]  /*1fe60*/  @!P2 LEA R14, P6, R233, R4.reuse, 0x2 ;  /* 0x00000004e90ea211 */ /* 0x090fe200078c10ff */
[----:B------:R3:W-:Y:S01]  /*1fe70*/  @!P4 ST.E.64 desc[UR60][R10.64], R126 ;  /* 0x0000007e0a00c985 */ /* 0x0007e2000c101b3c */
[----:B------:R-:W-:Y:S02]  /*1fe80*/  ISETP.GE.AND P3, PT, R231, UR4, PT ;  /* 0x00000004e7007c0c */ /* 0x000fe4000bf66270 */
[----:B------:R-:W-:Y:S01]  /*1fe90*/  ISETP.GE.AND P4, PT, R25, UR4, PT ;  /* 0x0000000419007c0c */ /* 0x000fe2000bf86270 */
[----:B------:R4:W-:Y:S01]  /*1fea0*/  @!P1 ST.E.64 desc[UR60][R12.64], R128 ;  /* 0x000000800c009985 */ /* 0x0009e2000c101b3c */
[----:B-1----:R-:W-:-:S02]  /*1feb0*/  @!P0 LEA R20, P5, R232, R4, 0x2 ;  /* 0x00000004e8148211 */ /* 0x002fc400078a10ff */
[-C--:B------:R-:W-:Y:S02]  /*1fec0*/  @!P2 LEA.HI.X R15, R233, R5.reuse, R88, 0x2, P6 ;  /* 0x00000005e90fa211 */ /* 0x080fe400030f1458 */
[----:B------:R-:W-:Y:S02]  /*1fed0*/  ISETP.GE.AND P1, PT, R230, UR4, PT ;  /* 0x00000004e6007c0c */ /* 0x000fe4000bf26270 */
[----:B------:R-:W-:Y:S01]  /*1fee0*/  @!P0 LEA.HI.X R21, R232, R5, R87, 0x2, P5 ;  /* 0x00000005e8158211 */ /* 0x000fe200028f1457 */
[----:B------:R1:W-:Y:S01]  /*1fef0*/  @!P2 ST.E.64 desc[UR60][R14.64], R130 ;  /* 0x000000820e00a985 */ /* 0x0003e2000c101b3c */
[----:B------:R-:W-:Y:S02]  /*1ff00*/  ISETP.GE.AND P5, PT, R227, UR4, PT ;  /* 0x00000004e3007c0c */ /* 0x000fe4000bfa6270 */
[----:B------:R-:W-:Y:S01]  /*1ff10*/  ISETP.GE.AND P2, PT, R3, UR4, PT ;  /* 0x0000000403007c0c */ /* 0x000fe2000bf46270 */
[----:B------:R1:W-:Y:S01]  /*1ff20*/  @!P0 ST.E.64 desc[UR60][R20.64], R132 ;  /* 0x0000008414008985 */ /* 0x0003e2000c101b3c */
[----:B--2---:R-:W-:-:S02]  /*1ff30*/  @!P3 LEA R6, P6, R231, R4, 0x2 ;  /* 0x00000004e706b211 */ /* 0x004fc400078c10ff */
[-C--:B------:R-:W-:Y:S02]  /*1ff40*/  @!P4 LEA R24, P0, R25, R4.reuse, 0x2 ;  /* 0x000000041918c211 */ /* 0x080fe400078010ff */
[-C--:B------:R-:W-:Y:S02]  /*1ff50*/  @!P3 LEA.HI.X R7, R231, R5.reuse, R86, 0x2, P6 ;  /* 0x00000005e707b211 */ /* 0x080fe400030f1456 */
[-C--:B0-----:R-:W-:Y:S02]  /*1ff60*/  @!P1 LEA R8, P6, R230, R4.reuse, 0x2 ;  /* 0x00000004e6089211 */ /* 0x081fe400078c10ff */
[----:B------:R-:W-:Y:S01]  /*1ff70*/  @!P4 LEA.HI.X R25, R25, R5, R0, 0x2, P0 ;  /* 0x000000051919c211 */ /* 0x000fe200000f1400 */
[----:B------:R1:W-:Y:S01]  /*1ff80*/  @!P3 ST.E.64 desc[UR60][R6.64], R98 ;  /* 0x000000620600b985 */ /* 0x0003e2000c101b3c */
[----:B---3--:R-:W-:Y:S02]  /*1ff90*/  SHF.R.S32.HI R11, RZ, 0x1f, R227 ;  /* 0x0000001fff0b7819 */ /* 0x008fe400000114e3 */
[----:B------:R-:W-:-:S02]  /*1ffa0*/  @!P5 LEA R10, P0, R227, R4, 0x2 ;  /* 0x00000004e30ad211 */ /* 0x000fc400078010ff */
[-C--:B------:R-:W-:Y:S02]  /*1ffb0*/  @!P1 LEA.HI.X R9, R230, R5.reuse, R85, 0x2, P6 ;  /* 0x00000005e6099211 */ /* 0x080fe400030f1455 */
[----:B------:R-:W-:Y:S02]  /*1ffc0*/  SHF.R.S32.HI R0, RZ, 0x1f, R3 ;  /* 0x0000001fff007819 */ /* 0x000fe40000011403 */
[----:B----4-:R-:W-:Y:S01]  /*1ffd0*/  @!P2 LEA R12, P6, R3, R4, 0x2 ;  /* 0x00000004030ca211 */ /* 0x010fe200078c10ff */
[----:B------:R1:W-:Y:S01]  /*1ffe0*/  @!P1 ST.E.64 desc[UR60][R8.64], R102 ;  /* 0x0000006608009985 */ /* 0x0003e2000c101b3c */
[-C--:B------:R-:W-:Y:S02]  /*1fff0*/  @!P5 LEA.HI.X R11, R227, R5.reuse, R11, 0x2, P0 ;  /* 0x00000005e30bd211 */ /* 0x080fe400000f140b */
[----:B------:R-:W-:Y:S02]  /*20000*/  @!P2 LEA.HI.X R13, R3, R5, R0, 0x2, P6 ;  /* 0x00000005030da211 */ /* 0x000fe400030f1400 */
[----:B------:R-:W-:Y:S01]  /*20010*/  IADD3 R3, R220, 0xb8, RZ ;  /* 0x000000b8dc037810 */ /* 0x000fe20007ffe0ff */
[----:B------:R1:W-:Y:S03]  /*20020*/  @!P5 ST.E.64 desc[UR60][R10.64], R106 ;  /* 0x0000006a0a00d985 */ /* 0x0003e6000c101b3c */
[----:B------:R-:W-:Y:S01]  /*20030*/  ISETP.GE.AND P0, PT, R3, UR4, PT ;  /* 0x0000000403007c0c */ /* 0x000fe2000bf06270 */
[----:B------:R1:W-:Y:S04]  /*20040*/  @!P4 ST.E.64 desc[UR60][R24.64], R110 ;  /* 0x0000006e1800c985 */ /* 0x0003e8000c101b3c */
[----:B------:R1:W-:Y:S08]  /*20050*/  @!P2 ST.E.64 desc[UR60][R12.64], R114 ;  /* 0x000000720c00a985 */ /* 0x0003f0000c101b3c */
[----:B------:R-:W-:Y:S05]  /*20060*/  @P0 BRA `(.L_x_3842) ;  /* 0x0000000c006c0947 */ /* 0x000fea0003800000 */
[----:B------:R-:W-:Y:S02]  /*20070*/  LEA R4, P0, R3, R4, 0x2 ;  /* 0x0000000403047211 */ /* 0x000fe400078010ff */
[----:B------:R-:W-:-:S04]  /*20080*/  SHF.R.S32.HI R0, RZ, 0x1f, R3 ;  /* 0x0000001fff007819 */ /* 0x000fc80000011403 */
[----:B------:R-:W-:-:S05]  /*20090*/  LEA.HI.X R5, R3, R5, R0, 0x2, P0 ;  /* 0x0000000503057211 */ /* 0x000fca00000f1400 */
[----:B------:R0:W-:Y:S01]  /*200a0*/  ST.E.64 desc[UR60][R4.64], R118 ;  /* 0x0000007604007985 */ /* 0x0001e2000c101b3c */
[----:B------:R-:W-:Y:S05]  /*200b0*/  BRA `(.L_x_3842) ;  /* 0x0000000c00587947 */ /* 0x000fea0003800000 */
.L_x_3833:
[----:B------:R-:W-:Y:S01]  /*200c0*/  ULDC.64 UR6, c[0x0][0xc08] ;  /* 0x0003020000067ab9 */ /* 0x000fe20000000a00 */
[----:B------:R-:W-:Y:S01]  /*200d0*/  ULDC.64 UR4, c[0x0][0xc00] ;  /* 0x0003000000047ab9 */ /* 0x000fe20000000a00 */
[----:B------:R-:W-:Y:S01]  /*200e0*/  ISETP.NE.U32.AND P1, PT, RZ, UR6, PT ;  /* 0x00000006ff007c0c */ /* 0x000fe2000bf25070 */
[----:B------:R-:W-:Y:S01]  /*200f0*/  IMAD.MOV.U32 R3, RZ, RZ, RZ ;  /* 0x000000ffff037224 */ /* 0x000fe200078e00ff */
[----:B------:R-:W-:Y:S02]  /*20100*/  ISETP.NE.U32.AND P0, PT, RZ, UR4, PT ;  /* 0x00000004ff007c0c */ /* 0x000fe4000bf05070 */
[----:B------:R-:W-:Y:S02]  /*20110*/  ISETP.NE.AND.EX P1, PT, RZ, UR7, PT, P1 ;  /* 0x00000007ff007c0c */ /* 0x000fe4000bf25310 */
[----:B------:R-:W-:Y:S02]  /*20120*/  IADD3 R4, P2, R223, UR4, RZ ;  /* 0x00000004df047c10 */ /* 0x000fe4000ff5e0ff */
[----:B------:R-:W-:-:S02]  /*20130*/  ISETP.NE.AND.EX P0, PT, RZ, UR5, PT, P0 ;  /* 0x00000005ff007c0c */ /* 0x000fc4000bf05300 */
[----:B------:R-:W-:Y:S01]  /*20140*/  IADD3.X R5, R224, UR5, RZ, P2, !PT ;  /* 0x00000005e0057c10 */ /* 0x000fe200097fe4ff */
[----:B------:R-:W-:Y:S02]  /*20150*/  ULDC UR4, c[0x0][0xa88] ;  /* 0x0002a20000047ab9 */ /* 0x000fe40000000800 */
[----:B------:R-:W-:-:S04]  /*20160*/  IMAD.U32 R0, RZ, RZ, UR4 ;  /* 0x00000004ff007e24 */ /* 0x000fc8000f8e00ff */
[----:B------:R-:W-:-:S04]  /*20170*/  @P1 IADD3 R6, P2, R223, UR6, RZ ;  /* 0x00000006df061c10 */ /* 0x000fc8000ff5e0ff */
[----:B------:R-:W-:Y:S01]  /*20180*/  @P1 IADD3.X R7, R224, UR7, RZ, P2, !PT ;  /* 0x00000007e0071c10 */ /* 0x000fe200097fe4ff */
[----:B------:R2:W5:Y:S04]  /*20190*/  @P0 LDG.E R3, desc[UR60][R4.64] ;  /* 0x0000003c04030981 */ /* 0x000568000c1e1900 */
[----:B------:R2:W5:Y:S01]  /*201a0*/  @P1 LDG.E R0, desc[UR60][R6.64] ;  /* 0x0000003c06001981 */ /* 0x000562000c1e1900 */
[----:B------:R-:W-:Y:S01]  /*201b0*/  ISETP.NE.AND P2, PT, R221, RZ, PT ;  /* 0x000000ffdd00720c */ /* 0x000fe20003f45270 */
[----:B------:R-:W3:-:S12]  /*201c0*/  S2R R9, SR_TID.X ;  /* 0x0000000000097919 */ /* 0x000ed80000002100 */
[----:B------:R-:W4:Y:S01]  /*201d0*/  @!P2 LDC R221, c[0x0][0xad4] ;  /* 0x0002b500ffddab82 */ /* 0x000f220000000800 */
[----:B---3--:R-:W-:Y:S01]  /*201e0*/  VIADD R8, R9, 0xffffff80 ;  /* 0xffffff8009087836 */ /* 0x008fe20000000000 */
[----:B----4-:R-:W-:-:S04]  /*201f0*/  ISETP.GT.AND P2, PT, R221, 0x1, PT ;  /* 0x00000001dd00780c */ /* 0x010fc80003f44270 */
[----:B------:R-:W-:Y:S01]  /*20200*/  ISETP.GT.AND P3, PT, R8, 0x7f, PT ;  /* 0x0000007f0800780c */ /* 0x000fe20003f64270 */
[----:B--2---:R-:W-:-:S12]  /*20210*/  @P1 BRA `(.L_x_3845) ;  /* 0x0000000000101947 */ /* 0x004fd80003800000 */
[----:B------:R-:W-:Y:S05]  /*20220*/  @!P0 BRA `(.L_x_3845) ;  /* 0x00000000000c8947 */ /* 0x000fea0003800000 */
[----:B------:R-:W2:Y:S04]  /*20230*/  LDG.E R7, desc[UR60][R4.64] ;  /* 0x0000003c04077981 */ /* 0x000ea8000c1e1900 */
[----:B-----5:R-:W2:Y:S02]  /*20240*/  LDG.E R0, desc[UR60][R4.64+0x4] ;  /* 0x0000043c04007981 */ /* 0x020ea4000c1e1900 */
[----:B--2---:R-:W-:-:S07]  /*20250*/  IADD3 R0, -R7, R0, RZ ;  /* 0x0000000007007210 */ /* 0x004fce0007ffe1ff */
.L_x_3845:
[----:B------:R-:W2:Y:S01]  /*20260*/  LDL.LU R4, [R1+0x68] ;  /* 0x0000680001047983 */ /* 0x000ea20000300800 */
[----:B------:R-:W-:Y:S01]  /*20270*/  BSSY B1, `(.L_x_3846) ;  /* 0x0000036000017945 */ /* 0x000fe20003800000 */
[----:B------:R-:W-:Y:S02]  /*20280*/  SEL R27, R222, RZ, !P0 ;  /* 0x000000ffde1b7207 */ /* 0x000fe40004000000 */
[----:B-----5:R-:W-:Y:S02]  /*20290*/  SHF.R.S32.HI R26, RZ, 0x1f, R3 ;  /* 0x0000001fff1a7819 */ /* 0x020fe40000011403 */
[----:B--2---:R-:W-:Y:S01]  /*202a0*/  SEL R28, R4, RZ, !P0 ;  /* 0x000000ff041c7207 */ /* 0x004fe20004000000 */
[----:B------:R-:W-:Y:S06]  /*202b0*/  @P3 BRA `(.L_x_3847) ;  /* 0x0000000000c43947 */ /* 0x000fec0003800000 */
[----:B------:R-:W2:Y:S01]  /*202c0*/  LDC R31, c[0x0][0xbe8] ;  /* 0x0002fa00ff1f7b82 */ /* 0x000ea20000000800 */
[----:B------:R-:W-:-:S04]  /*202d0*/  IMAD R4, R228, 0x80, R9 ;  /* 0x00000080e4047824 */ /* 0x000fc800078e0209 */
[----:B------:R-:W-:Y:S02]  /*202e0*/  VIADD R29, R4, 0xffffff80 ;  /* 0xffffff80041d7836 */ /* 0x000fe40000000000 */
[----:B--2---:R-:W-:-:S05]  /*202f0*/  IMAD R5, R0, R31, RZ ;  /* 0x0000001f00057224 */ /* 0x004fca00078e02ff */
[----:B------:R-:W-:-:S13]  /*20300*/  ISETP.GE.AND P0, PT, R29, R5, PT ;  /* 0x000000051d00720c */ /* 0x000fda0003f06270 */
[----:B------:R-:W-:Y:S05]  /*20310*/  @P0 BRA `(.L_x_3847) ;  /* 0x0000000000ac0947 */ /* 0x000fea0003800000 */
[----:B------:R-:W-:Y:S01]  /*20320*/  IMAD.MOV.U32 R24, RZ, RZ, 0x9b8 ;  /* 0x000009b8ff187424 */ /* 0x000fe200078e00ff */
[----:B------:R-:W-:Y:S01]  /*20330*/  ISETP.GT.AND P0, PT, R221, 0x1, PT ;  /* 0x00000001dd00780c */ /* 0x000fe20003f04270 */
[----:B------:R-:W2:Y:S01]  /*20340*/  LDC.64 R4, c[0x0][0xba8] ;  /* 0x0002ea00ff047b82 */ /* 0x000ea20000000a00 */
[----:B------:R-:W-:Y:S02]  /*20350*/  ISETP.NE.AND P1, PT, R31, 0x1, PT ;  /* 0x000000011f00780c */ /* 0x000fe40003f25270 */
[----:B------:R-:W-:Y:S02]  /*20360*/  SEL R24, R24, 0x978, P0 ;  /* 0x0000097818187807 */ /* 0x000fe40000000000 */
[----:B------:R-:W-:Y:S02]  /*20370*/  SEL R229, R229, RZ, P0 ;  /* 0x000000ffe5e57207 */ /* 0x000fe40000000000 */
[----:B------:R-:W-:Y:S01]  /*20380*/  MOV R21, R29 ;  /* 0x0000001d00157202 */ /* 0x000fe20000000f00 */
[----:B------:R-:W3:Y:S08]  /*20390*/  LDC.64 R10, c[0x0][R24+0x220] ;  /* 0x00008800180a7b82 */ /* 0x000ef00000000a00 */
[----:B------:R-:W4:Y:S08]  /*203a0*/  LDC.64 R8, c[0x0][R24+0x218] ;  /* 0x0000860018087b82 */ /* 0x000f300000000a00 */
[----:B------:R-:W5:Y:S08]  /*203b0*/  LDC.64 R12, c[0x0][R24+0x228] ;  /* 0x00008a00180c7b82 */ /* 0x000f700000000a00 */
[----:B------:R-:W0:Y:S08]  /*203c0*/  LDC.64 R6, c[0x0][R24+0x210] ;  /* 0x0000840018067b82 */ /* 0x000e300000000a00 */
[----:B------:R-:W1:Y:S08]  /*203d0*/  @P1 LDC R20, c[0x0][0xbec] ;  /* 0x0002fb00ff141b82 */ /* 0x000e700000000800 */
[----:B------:R-:W5:Y:S01]  /*203e0*/  @P1 LDC R33, c[0x0][0xbf0] ;  /* 0x0002fc00ff211b82 */ /* 0x000f620000000800 */
[----:B---3--:R-:W-:-:S07]  /*203f0*/  IMAD R11, R11, R27, RZ ;  /* 0x0000001b0b0b7224 */ /* 0x008fce00078e02ff */
[----:B--2---:R-:W2:Y:S01]  /*20400*/  @!P0 LDC R4, c[0x0][0xb50] ;  /* 0x0002d400ff048b82 */ /* 0x004ea20000000800 */
[----:B------:R-:W-:-:S04]  /*20410*/  IMAD.WIDE.U32 R14, R10, R27, RZ ;  /* 0x0000001b0a0e7225 */ /* 0x000fc800078e00ff */
[----:B------:R-:W-:Y:S02]  /*20420*/  IMAD R11, R10, R28, R11 ;  /* 0x0000001c0a0b7224 */ /* 0x000fe400078e020b */
[----:B-1----:R-:W-:Y:S01]  /*20430*/  @P1 IMAD.HI.U32 R20, R29, R20, RZ ;  /* 0x000000141d141227 */ /* 0x002fe200078e00ff */
[----:B------:R-:W1:Y:S03]  /*20440*/  @!P0 LDC R5, c[0x0][0xb54] ;  /* 0x0002d500ff058b82 */ /* 0x000e660000000800 */
[-C--:B----4-:R-:W-:Y:S02]  /*20450*/  IMAD R25, R9, R219.reuse, RZ ;  /* 0x000000db09197224 */ /* 0x090fe400078e02ff */
[----:B------:R-:W-:Y:S01]  /*20460*/  IMAD.WIDE.U32 R8, R8, R219, RZ ;  /* 0x000000db08087225 */ /* 0x000fe200078e00ff */
[----:B-----5:R-:W-:-:S03]  /*20470*/  @P1 SHF.R.U32.HI R21, RZ, R33, R20 ;  /* 0x00000021ff151219 */ /* 0x020fc60000011614 */
[----:B------:R-:W-:Y:S01]  /*20480*/  IMAD.IADD R25, R9, 0x1, R25 ;  /* 0x0000000109197824 */ /* 0x000fe200078e0219 */
[----:B------:R-:W-:Y:S01]  /*20490*/  IADD3 R10, P1, P3, R14, R8, R3 ;  /* 0x000000080e0a7210 */ /* 0x000fe20007b3e003 */
[----:B------:R-:W-:Y:S02]  /*204a0*/  IMAD.IADD R15, R15, 0x1, R11 ;  /* 0x000000010f0f7824 */ /* 0x000fe400078e020b */
[----:B------:R-:W-:-:S03]  /*204b0*/  IMAD.WIDE.U32 R8, R12, R229, RZ ;  /* 0x000000e50c087225 */ /* 0x000fc600078e00ff */
[----:B------:R-:W-:Y:S01]  /*204c0*/  IADD3.X R12, R15, R25, R26, P1, P3 ;  /* 0x000000190f0c7210 */ /* 0x000fe20000fe641a */
[----:B------:R-:W-:Y:S01]  /*204d0*/  IMAD R13, R13, R229, RZ ;  /* 0x000000e50d0d7224 */ /* 0x000fe200078e02ff */
[----:B------:R-:W-:Y:S01]  /*204e0*/  IADD3 R8, P0, P1, R21, R10, R8 ;  /* 0x0000000a15087210 */ /* 0x000fe2000791e008 */
[--C-:B------:R-:W-:Y:S01]  /*204f0*/  IMAD.MOV R14, RZ, RZ, -R21.reuse ;  /* 0x000000ffff0e7224 */ /* 0x100fe200078e0a15 */
[----:B------:R-:W-:Y:S02]  /*20500*/  SHF.R.S32.HI R21, RZ, 0x1f, R21 ;  /* 0x0000001fff157819 */ /* 0x000fe40000011415 */
[----:B------:R-:W-:Y:S01]  /*20510*/  IADD3 R13, R9, R13, RZ ;  /* 0x0000000d090d7210 */ /* 0x000fe20007ffe0ff */
[----:B------:R-:W-:-:S03]  /*20520*/  IMAD R11, R31, R14, R29 ;  /* 0x0000000e1f0b7224 */ /* 0x000fc600078e021d */
[----:B------:R-:W-:Y:S01]  /*20530*/  IADD3.X R9, R21, R12, R13, P0, P1 ;  /* 0x0000000c15097210 */ /* 0x000fe200007e240d */
[----:B0-----:R-:W-:Y:S01]  /*20540*/  IMAD R7, R7, R11, RZ ;  /* 0x0000000b07077224 */ /* 0x001fe200078e02ff */
[----:B------:R-:W-:-:S05]  /*20550*/  SHF.R.S32.HI R13, RZ, 0x1f, R11 ;  /* 0x0000001fff0d7819 */ /* 0x000fca000001140b */
[C---:B------:R-:W-:Y:S02]  /*20560*/  IMAD R13, R6.reuse, R13, R7 ;  /* 0x0000000d060d7224 */ /* 0x040fe400078e0207 */
[----:B------:R-:W-:-:S04]  /*20570*/  IMAD.WIDE.U32 R6, R6, R11, R8 ;  /* 0x0000000b06067225 */ /* 0x000fc800078e0008 */
[----:B------:R-:W-:Y:S01]  /*20580*/  IMAD.IADD R7, R7, 0x1, R13 ;  /* 0x0000000107077824 */ /* 0x000fe200078e020d */
[----:B--2---:R-:W-:-:S04]  /*20590*/  LEA R4, P0, R6, R4, 0x2 ;  /* 0x0000000406047211 */ /* 0x004fc800078010ff */
[----:B-1----:R-:W-:Y:S01]  /*205a0*/  LEA.HI.X R5, R6, R5, R7, 0x2, P0 ;  /* 0x0000000506057211 */ /* 0x002fe200000f1407 */
[----:B------:R-:W-:-:S05]  /*205b0*/  IMAD.MOV.U32 R7, RZ, RZ, -0x800000 ;  /* 0xff800000ff077424 */ /* 0x000fca00078e00ff */
[----:B------:R2:W-:Y:S03]  /*205c0*/  STG.E desc[UR60][R4.64], R7 ;  /* 0x0000000704007986 */ /* 0x0005e6000c10193c */
.L_x_3847:
[----:B------:R-:W-:Y:S05]  /*205d0*/  BSYNC B1 ;  /* 0x0000000000017941 */ /* 0x000fea0003800000 */
.L_x_3846:
[----:B------:R-:W-:Y:S05]  /*205e0*/  @P2 BRA `(.L_x_3842) ;  /* 0x00000008000c2947 */ /* 0x000fea0003800000 */
[----:B--2---:R-:W2:Y:S01]  /*205f0*/  S2R R4, SR_TID.X ;  /* 0x0000000000047919 */ /* 0x004ea20000002100 */
[----:B------:R-:W3:Y:S01]  /*20600*/  LDC R11, c[0x0][0xbe8] ;  /* 0x0002fa00ff0b7b82 */ /* 0x000ee20000000800 */
[----:B------:R-:W-:Y:S01]  /*20610*/  ULDC.64 UR4, c[0x0][0xaa0] ;  /* 0x0002a80000047ab9 */ /* 0x000fe20000000a00 */
[----:B------:R-:W-:Y:S01]  /*20620*/  BSSY B1, `(.L_x_3848) ;  /* 0x0000049000017945 */ /* 0x000fe20003800000 */
[----:B---3--:R-:W-:Y:S01]  /*20630*/  ISETP.NE.AND P0, PT, R11, 0x1, PT ;  /* 0x000000010b00780c */ /* 0x008fe20003f05270 */
[----:B--2---:R-:W-:Y:S02]  /*20640*/  VIADD R6, R4, 0xffffff80 ;  /* 0xffffff8004067836 */ /* 0x004fe40000000000 */
[----:B------:R-:W-:-:S03]  /*20650*/  IMAD R4, R26, UR4, RZ ;  /* 0x000000041a047c24 */ /* 0x000fc6000f8e02ff */
[----:B------:R-:W-:-:S07]  /*20660*/  SHF.R.S32.HI R5, RZ, 0x1f, R6 ;  /* 0x0000001fff057819 */ /* 0x000fce0000011406 */
[----:B------:R-:W2:Y:S01]  /*20670*/  @P0 LDC R9, c[0x0][0xbec] ;  /* 0x0002fb00ff090b82 */ /* 0x000ea20000000800 */
[----:B------:R-:W-:Y:S01]  /*20680*/  IMAD R7, R3, UR5, R4 ;  /* 0x0000000503077c24 */ /* 0x000fe2000f8e0204 */
[----:B------:R-:W-:Y:S01]  /*20690*/  LEA.HI R8, R5, R6, RZ, 0x3 ;  /* 0x0000000605087211 */ /* 0x000fe200078f18ff */
[----:B------:R-:W-:Y:S01]  /*206a0*/  IMAD.WIDE.U32 R4, R3, UR4, RZ ;  /* 0x0000000403047c25 */ /* 0x000fe2000f8e00ff */
[----:B------:R-:W-:Y:S02]  /*206b0*/  ULDC.64 UR4, c[0x0][0xae8] ;  /* 0x0002ba0000047ab9 */ /* 0x000fe40000000a00 */
[----:B------:R-:W-:Y:S02]  /*206c0*/  LOP3.LUT R3, R8, 0xfffffff8, RZ, 0xc0, !PT ;  /* 0xfffffff808037812 */ /* 0x000fe400078ec0ff */
[----:B------:R-:W3:Y:S01]  /*206d0*/  @P0 LDC R13, c[0x0][0xbf0] ;  /* 0x0002fc00ff0d0b82 */ /* 0x000ee20000000800 */
[----:B------:R-:W-:Y:S02]  /*206e0*/  SHF.R.S32.HI R15, RZ, 0x3, R8 ;  /* 0x00000003ff0f7819 */ /* 0x000fe40000011408 */
[----:B------:R-:W-:Y:S01]  /*206f0*/  IADD3 R5, R5, R7, RZ ;  /* 0x0000000705057210 */ /* 0x000fe20007ffe0ff */
[----:B------:R-:W-:-:S04]  /*20700*/  IMAD.IADD R10, R6, 0x1, -R3 ;  /* 0x00000001060a7824 */ /* 0x000fc800078e0a03 */
[----:B------:R-:W-:Y:S02]  /*20710*/  IMAD R3, R10, 0x20, R15 ;  /* 0x000000200a037824 */ /* 0x000fe400078e020f */
[----:B------:R-:W-:-:S04]  /*20720*/  IMAD.WIDE.U32 R4, R219, UR4, R4 ;  /* 0x00000004db047c25 */ /* 0x000fc8000f8e0004 */
[----:B------:R-:W-:Y:S02]  /*20730*/  IMAD R8, R228, 0x80, R3 ;  /* 0x00000080e4087824 */ /* 0x000fe400078e0203 */
[----:B------:R-:W-:Y:S01]  /*20740*/  IMAD R5, R219, UR5, R5 ;  /* 0x00000005db057c24 */ /* 0x000fe2000f8e0205 */
[----:B------:R-:W-:Y:S01]  /*20750*/  ULDC.64 UR4, c[0x0][0xaf0] ;  /* 0x0002bc0000047ab9 */ /* 0x000fe20000000a00 */
[----:B--2---:R-:W-:Y:S01]  /*20760*/  @P0 IMAD.HI.U32 R6, R8, R9, RZ ;  /* 0x0000000908060227 */ /* 0x004fe200078e00ff */
[----:B------:R-:W-:-:S03]  /*20770*/  MOV R3, R8 ;  /* 0x0000000800037202 */ /* 0x000fc60000000f00 */
[----:B------:R-:W-:Y:S02]  /*20780*/  IMAD R7, R28, UR4, RZ ;  /* 0x000000041c077c24 */ /* 0x000fe4000f8e02ff */
[----:B------:R-:W-:Y:S01]  /*20790*/  IMAD.WIDE.U32 R4, R27, UR4, R4 ;  /* 0x000000041b047c25 */ /* 0x000fe2000f8e0004 */
[----:B---3--:R-:W-:-:S03]  /*207a0*/  @P0 SHF.R.U32.HI R3, RZ, R13, R6 ;  /* 0x0000000dff030219 */ /* 0x008fc60000011606 */
[----:B------:R-:W-:Y:S01]  /*207b0*/  IMAD R7, R27, UR5, R7 ;  /* 0x000000051b077c24 */ /* 0x000fe2000f8e0207 */
[----:B------:R-:W-:Y:S01]  /*207c0*/  SHF.R.S32.HI R6, RZ, 0x1f, R3 ;  /* 0x0000001fff067819 */ /* 0x000fe20000011403 */
[----:B------:R-:W-:Y:S02]  /*207d0*/  ULDC.64 UR4, c[0x0][0xae0] ;  /* 0x0002b80000047ab9 */ /* 0x000fe40000000a00 */
[----:B------:R-:W-:Y:S02]  /*207e0*/  IMAD.IADD R5, R5, 0x1, R7 ;  /* 0x0000000105057824 */ /* 0x000fe400078e0207 */
[----:B------:R-:W-:Y:S02]  /*207f0*/  IMAD.MOV R7, RZ, RZ, -R3 ;  /* 0x000000ffff077224 */ /* 0x000fe400078e0a03 */
[----:B------:R-:W-:Y:S02]  /*20800*/  IMAD R6, R6, UR4, RZ ;  /* 0x0000000406067c24 */ /* 0x000fe4000f8e02ff */
[----:B------:R-:W-:Y:S01]  /*20810*/  IMAD R7, R11, R7, R8 ;  /* 0x000000070b077224 */ /* 0x000fe200078e0208 */
[----:B------:R-:W-:Y:S01]  /*20820*/  LEA R8, R228, R15, 0x7 ;  /* 0x0000000fe4087211 */ /* 0x000fe200078e38ff */
[----:B------:R-:W-:-:S04]  /*20830*/  IMAD.WIDE.U32 R4, R3, UR4, R4 ;  /* 0x0000000403047c25 */ /* 0x000fc8000f8e0004 */
[----:B------:R-:W-:Y:S01]  /*20840*/  IMAD R9, R3, UR5, R6 ;  /* 0x0000000503097c24 */ /* 0x000fe2000f8e0206 */
[----:B------:R-:W-:Y:S01]  /*20850*/  SHF.R.S32.HI R3, RZ, 0x1f, R7 ;  /* 0x0000001fff037819 */ /* 0x000fe20000011407 */
[----:B------:R-:W-:Y:S01]  /*20860*/  ULDC.64 UR4, c[0x0][0xad8] ;  /* 0x0002b60000047ab9 */ /* 0x000fe20000000a00 */
[----:B------:R-:W-:Y:S02]  /*20870*/  IMAD R11, R0, R11, RZ ;  /* 0x0000000b000b7224 */ /* 0x000fe400078e02ff */
[----:B------:R-:W-:Y:S02]  /*20880*/  IMAD.IADD R5, R5, 0x1, R9 ;  /* 0x0000000105057824 */ /* 0x000fe400078e0209 */
[----:B------:R-:W-:Y:S01]  /*20890*/  IMAD R6, R3, UR4, RZ ;  /* 0x0000000403067c24 */ /* 0x000fe2000f8e02ff */
[C---:B------:R-:W-:Y:S01]  /*208a0*/  ISETP.GE.AND P2, PT, R8.reuse, R11, PT ;  /* 0x0000000b0800720c */ /* 0x040fe20003f46270 */
[----:B------:R-:W-:Y:S02]  /*208b0*/  VIADD R3, R8, 0x40 ;  /* 0x0000004008037836 */ /* 0x000fe40000000000 */
[----:B------:R-:W-:-:S02]  /*208c0*/  IMAD R9, R7, UR5, R6 ;  /* 0x0000000507097c24 */ /* 0x000fc4000f8e0206 */
[----:B------:R-:W-:Y:S01]  /*208d0*/  IMAD.WIDE.U32 R4, R7, UR4, R4 ;  /* 0x0000000407047c25 */ /* 0x000fe2000f8e0004 */
[----:B------:R-:W-:Y:S01]  /*208e0*/  ULDC.64 UR4, c[0x0][0xa80] ;  /* 0x0002a00000047ab9 */ /* 0x000fe20000000a00 */
[----:B------:R-:W-:Y:S02]  /*208f0*/  ISETP.GE.AND P1, PT, R3, R11, PT ;  /* 0x0000000b0300720c */ /* 0x000fe40003f26270 */
[----:B------:R-:W-:Y:S01]  /*20900*/  VIADD R0, R8, 0x20 ;  /* 0x0000002008007836 */ /* 0x000fe20000000000 */
[----:B------:R-:W-:Y:S01]  /*20910*/  IADD3 R3, R5, R9, RZ ;  /* 0x0000000905037210 */ /* 0x000fe20007ffe0ff */
[----:B------:R-:W-:Y:S01]  /*20920*/  IMAD.SHL.U32 R7, R10, 0x8, RZ ;  /* 0x000000080a077824 */ /* 0x000fe200078e00ff */
[----:B------:R-:W-:Y:S02]  /*20930*/  LEA R6, P3, R4, UR4, 0x1 ;  /* 0x0000000404067c11 */ /* 0x000fe4000f8608ff */
[----:B------:R-:W-:Y:S01]  /*20940*/  ISETP.GE.AND P0, PT, R0, R11, PT ;  /* 0x0000000b0000720c */ /* 0x000fe20003f06270 */
[C---:B------:R-:W-:Y:S01]  /*20950*/  VIADD R9, R7.reuse, 0x40 ;  /* 0x0000004007097836 */ /* 0x040fe20000000000 */
[----:B------:R-:W-:Y:S01]  /*20960*/  LEA.HI.X R3, R4, UR5, R3, 0x1, P3 ;  /* 0x0000000504037c11 */ /* 0x000fe200098f0c03 */
[----:B------:R-:W-:Y:S01]  /*20970*/  VIADD R13, R7, 0x80 ;  /* 0x00000080070d7836 */ /* 0x000fe20000000000 */
[----:B------:R2:W3:Y:S01]  /*20980*/  SHFL.IDX PT, R4, R6, RZ, 0x181f ;  /* 0x00181fff06047589 */ /* 0x0004e200000e0000 */
[----:B------:R-:W-:-:S02]  /*20990*/  SHF.R.S32.HI R14, RZ, 0x1f, R7 ;  /* 0x0000001fff0e7819 */ /* 0x000fc40000011407 */
[----:B------:R-:W-:Y:S01]  /*209a0*/  SHF.R.S32.HI R10, RZ, 0x1f, R9 ;  /* 0x0000001fff0a7819 */ /* 0x000fe20000011409 */
[----:B------:R2:W4:Y:S01]  /*209b0*/  SHFL.IDX PT, R0, R3, RZ, 0x181f ;  /* 0x00181fff03007589 */ /* 0x00052200000e0000 */
[----:B------:R-:W-:Y:S01]  /*209c0*/  SHF.R.S32.HI R12, RZ, 0x1f, R13 ;  /* 0x0000001fff0c7819 */ /* 0x000fe2000001140d */
[----:B------:R-:W-:Y:S06]  /*209d0*/  @P2 BRA `(.L_x_3849) ;  /* 0x0000000000342947 */ /* 0x000fec0003800000 */
[----:B------:R-:W-:Y:S02]  /*209e0*/  ULDC UR4, c[0x0][0xac8] ;  /* 0x0002b20000047ab9 */ /* 0x000fe40000000800 */
[----:B------:R-:W-:Y:S02]  /*209f0*/  ISETP.GE.AND P4, PT, R7, UR4, PT ;  /* 0x0000000407007c0c */ /* 0x000fe4000bf86270 */
[----:B------:R-:W-:Y:S02]  /*20a00*/  ISETP.GE.AND P3, PT, R9, UR4, PT ;  /* 0x0000000409007c0c */ /* 0x000fe4000bf66270 */
[----:B------:R-:W-:-:S09]  /*20a10*/  ISETP.GE.AND P2, PT, R13, UR4, PT ;  /* 0x000000040d007c0c */ /* 0x000fd2000bf46270 */
[-C--:B---3--:R-:W-:Y:S02]  /*20a20*/  @!P4 LEA R20, P6, R7, R4.reuse, 0x1 ;  /* 0x000000040714c211 */ /* 0x088fe400078c08ff */
[----:B------:R-:W-:Y:S02]  /*20a30*/  @!P3 LEA R24, P5, R9, R4, 0x1 ;  /* 0x000000040918b211 */ /* 0x000fe400078a08ff */
[----:B----4-:R-:W-:Y:S02]  /*20a40*/  @!P4 LEA.HI.X R21, R7, R0, R14, 0x1, P6 ;  /* 0x000000000715c211 */ /* 0x010fe400030f0c0e */
[----:B------:R-:W-:Y:S02]  /*20a50*/  @!P2 LEA R4, P6, R13, R4, 0x1 ;  /* 0x000000040d04a211 */ /* 0x000fe400078c08ff */
[-C--:B------:R-:W-:Y:S01]  /*20a60*/  @!P3 LEA.HI.X R25, R9, R0.reuse, R10, 0x1, P5 ;  /* 0x000000000919b211 */ /* 0x080fe200028f0c0a */
[----:B------:R3:W-:Y:S01]  /*20a70*/  @!P4 ST.E.128 desc[UR60][R20.64], RZ ;  /* 0x000000ff1400c985 */ /* 0x0007e2000c101d3c */
[----:B------:R-:W-:-:S03]  /*20a80*/  @!P2 LEA.HI.X R5, R13, R0, R12, 0x1, P6 ;  /* 0x000000000d05a211 */ /* 0x000fc600030f0c0c */
[----:B------:R3:W-:Y:S04]  /*20a90*/  @!P3 ST.E.128 desc[UR60][R24.64], RZ ;  /* 0x000000ff1800b985 */ /* 0x0007e8000c101d3c */
[----:B------:R3:W-:Y:S02]  /*20aa0*/  @!P2 ST.E.128 desc[UR60][R4.64], RZ ;  /* 0x000000ff0400a985 */ /* 0x0007e4000c101d3c */
.L_x_3849:
[----:B------:R-:W-:Y:S05]  /*20ab0*/  BSYNC B1 ;  /* 0x0000000000017941 */ /* 0x000fea0003800000 */
.L_x_3848:
[----:B----4-:R4:W0:Y:S01]  /*20ac0*/  SHFL.IDX PT, R0, R3, 0x1, 0x181f ;  /* 0x00381f0003007f89 */ /* 0x01082200000e0000 */
[----:B------:R-:W-:Y:S03]  /*20ad0*/  BSSY B1, `(.L_x_3850) ;  /* 0x0000010000017945 */ /* 0x000fe60003800000 */
[----:B---3--:R4:W3:Y:S01]  /*20ae0*/  SHFL.IDX PT, R4, R6, 0x1, 0x181f ;  /* 0x00381f0006047f89 */ /* 0x0088e200000e0000 */
        /* <DEDUP_REMOVED lines=14> */
.L_x_3851:
[----:B------:R-:W-:Y:S05]  /*20bd0*/  BSYNC B1 ;  /* 0x0000000000017941 */ /* 0x000fea0003800000 */
.L_x_3850:
[----:B0-----:R0:W0:Y:S01]  /*20be0*/  SHFL.IDX PT, R0, R3, 0x2, 0x181f ;  /* 0x00581f0003007f89 */ /* 0x00102200000e0000 */
[----:B------:R-:W-:Y:S03]  /*20bf0*/  BSSY B1, `(.L_x_3852) ;  /* 0x0000010000017945 */ /* 0x000fe60003800000 */
[----:B---3--:R3:W0:Y:S01]  /*20c00*/  SHFL.IDX PT, R4, R6, 0x2, 0x181f ;  /* 0x00581f0006047f89 */ /* 0x00862200000e0000 */
[----:B------:R-:W-:Y:S05]  /*20c10*/  @P1 BRA `(.L_x_3853) ;  /* 0x0000000000341947 */ /* 0x000fea0003800000 */
[----:B------:R-:W-:Y:S02]  /*20c20*/  ULDC UR4, c[0x0][0xac8] ;  /* 0x0002b20000047ab9 */ /* 0x000fe40000000800 */
[----:B------:R-:W-:Y:S02]  /*20c30*/  ISETP.GE.AND P3, PT, R7, UR4, PT ;  /* 0x0000000407007c0c */ /* 0x000fe4000bf66270 */
[----:B------:R-:W-:Y:S02]  /*20c40*/  ISETP.GE.AND P4, PT, R9, UR4, PT ;  /* 0x0000000409007c0c */ /* 0x000fe4000bf86270 */
[----:B------:R-:W-:-:S09]  /*20c50*/  ISETP.GE.AND P5, PT, R13, UR4, PT ;  /* 0x000000040d007c0c */ /* 0x000fd2000bfa6270 */
[-C--:B0-----:R-:W-:Y:S02]  /*20c60*/  @!P3 LEA R20, P0, R7, R4.reuse, 0x1 ;  /* 0x000000040714b211 */ /* 0x081fe400078008ff */
[-C--:B------:R-:W-:Y:S02]  /*20c70*/  @!P4 LEA R24, P1, R9, R4.reuse, 0x1 ;  /* 0x000000040918c211 */ /* 0x080fe400078208ff */
[----:B------:R-:W-:Y:S02]  /*20c80*/  @!P5 LEA R4, P2, R13, R4, 0x1 ;  /* 0x000000040d04d211 */ /* 0x000fe400078408ff */
[-C--:B------:R-:W-:Y:S02]  /*20c90*/  @!P3 LEA.HI.X R21, R7, R0.reuse, R14, 0x1, P0 ;  /* 0x000000000715b211 */ /* 0x080fe400000f0c0e */
[-C--:B------:R-:W-:Y:S02]  /*20ca0*/  @!P4 LEA.HI.X R25, R9, R0.reuse, R10, 0x1, P1 ;  /* 0x000000000919c211 */ /* 0x080fe400008f0c0a */
[----:B------:R-:W-:Y:S01]  /*20cb0*/  @!P5 LEA.HI.X R5, R13, R0, R12, 0x1, P2 ;  /* 0x000000000d05d211 */ /* 0x000fe200010f0c0c */
[----:B------:R0:W-:Y:S04]  /*20cc0*/  @!P3 ST.E.128 desc[UR60][R20.64], RZ ;  /* 0x000000ff1400b985 */ /* 0x0001e8000c101d3c */
[----:B------:R0:W-:Y:S04]  /*20cd0*/  @!P4 ST.E.128 desc[UR60][R24.64], RZ ;  /* 0x000000ff1800c985 */ /* 0x0001e8000c101d3c */
[----:B------:R0:W-:Y:S02]  /*20ce0*/  @!P5 ST.E.128 desc[UR60][R4.64], RZ ;  /* 0x000000ff0400d985 */ /* 0x0001e4000c101d3c */
.L_x_3853:
[----:B------:R-:W-:Y:S05]  /*20cf0*/  BSYNC B1 ;  /* 0x0000000000017941 */ /* 0x000fea0003800000 */
.L_x_3852:
[----:B0-----:R-:W-:Y:S01]  /*20d00*/  VIADD R0, R8, 0x60 ;  /* 0x0000006008007836 */ /* 0x001fe20000000000 */
[----:B--2-4-:R-:W0:Y:S04]  /*20d10*/  SHFL.IDX PT, R3, R3, 0x3, 0x181f ;  /* 0x00781f0003037f89 */ /* 0x014e2800000e0000 */
[----:B------:R-:W-:Y:S01]  /*20d20*/  ISETP.GE.AND P0, PT, R0, R11, PT ;  /* 0x0000000b0000720c */ /* 0x000fe20003f06270 */
[----:B------:R2:W4:-:S12]  /*20d30*/  SHFL.IDX PT, R4, R6, 0x3, 0x181f ;  /* 0x00781f0006047f89 */ /* 0x00051800000e0000 */
[----:B--2---:R-:W-:Y:S05]  /*20d40*/  @P0 BRA `(.L_x_3842) ;  /* 0x0000000000340947 */ /* 0x004fea0003800000 */
[----:B------:R-:W-:Y:S02]  /*20d50*/  ULDC UR4, c[0x0][0xac8] ;  /* 0x0002b20000047ab9 */ /* 0x000fe40000000800 */
[----:B------:R-:W-:Y:S02]  /*20d60*/  ISETP.GE.AND P3, PT, R7, UR4, PT ;  /* 0x0000000407007c0c */ /* 0x000fe4000bf66270 */
[----:B------:R-:W-:Y:S02]  /*20d70*/  ISETP.GE.AND P4, PT, R9, UR4, PT ;  /* 0x0000000409007c0c */ /* 0x000fe4000bf86270 */
[----:B------:R-:W-:-:S09]  /*20d80*/  ISETP.GE.AND P5, PT, R13, UR4, PT ;  /* 0x000000040d007c0c */ /* 0x000fd2000bfa6270 */
[-C--:B---34-:R-:W-:Y:S02]  /*20d90*/  @!P3 LEA R6, P0, R7, R4.reuse, 0x1 ;  /* 0x000000040706b211 */ /* 0x098fe400078008ff */
        /* <DEDUP_REMOVED lines=8> */
.L_x_3842:
[----:B------:R-:W-:Y:S05]  /*20e20*/  BSYNC B0 ;  /* 0x0000000000007941 */ /* 0x000fea0003800000 */
.L_x_3832:
[----:B------:R-:W-:Y:S02]  /*20e30*/  ULDC UR4, c[0x0][0xc3c] ;  /* 0x00030f0000047ab9 */ /* 0x000fe40000000800 */
[----:B-1----:R-:W-:-:S13]  /*20e40*/  ISETP.GE.AND P0, PT, R151, UR4, PT ;  /* 0x0000000497007c0c */ /* 0x002fda000bf06270 */
[----:B------:R-:W-:Y:S05]  /*20e50*/  @!P0 BRA `(.L_x_3854) ;  /* 0xfffffe0400108947 */ /* 0x000fea000383ffff */
[----:B------:R-:W-:Y:S05]  /*20e60*/  BRA `(.L_x_3642) ;  /* 0x0000008400ac7947 */ /* 0x000fea0003800000 */
.L_x_3640:
[----:B------:R-:W-:-:S08]  /*20e70*/  NOP ;  /* 0x0000000000007918 */ /* 0x000fd00000000000 */
[----:B0-----:R-:W0:-:S00]  /*20e80*/  USETMAXREG.DEALLOC.CTAPOOL 0x18 ;  /* 0x00000018000079c8 */ /* 0x001e0000080e0500 */
[----:B0-----:R-:W2:Y:S01]  /*20e90*/  LDL.LU R2, [R1+0x10] ;  /* 0x0000100001027983 */ /* 0x001ea20000300800 */
[----:B------:R-:W-:Y:S02]  /*20ea0*/  LOP3.LUT R0, R0, 0x3, RZ, 0xc0, !PT ;  /* 0x0000000300007812 */ /* 0x000fe400078ec0ff */
[----:B------:R-:W-:-:S04]  /*20eb0*/  MOV R7, RZ ;  /* 0x000000ff00077202 */ /* 0x000fc80000000f00 */
        /* <DEDUP_REMOVED lines=15> */
.L_x_3855:
[----:B------:R-:W-:Y:S01]  /*20fb0*/  LOP3.LUT R0, R6, 0x1f, RZ, 0xc0, !PT ;  /* 0x0000001f06007812 */ /* 0x000fe200078ec0ff */
[----:B------:R-:W-:Y:S01]  /*20fc0*/  ULDC UR4, c[0x0][0xc3c] ;  /* 0x00030f0000047ab9 */ /* 0x000fe20000000800 */
[----:B------:R-:W-:Y:S01]  /*20fd0*/  IMAD.MOV.U32 R10, RZ, RZ, RZ ;  /* 0x000000ffff0a7224 */ /* 0x000fe200078e00ff */
[----:B------:R-:W1:Y:S01]  /*20fe0*/  S2UR UR6, SR_CTAID.X ;  /* 0x00000000000679c3 */ /* 0x000e620000002500 */
[----:B------:R-:W-:Y:S01]  /*20ff0*/  ISETP.NE.AND P0, PT, R0, 0x1f, PT ;  /* 0x0000001f0000780c */ /* 0x000fe20003f05270 */
[----:B------:R-:W-:-:S03]  /*21000*/  ULDC UR5, c[0x0][0xc38] ;  /* 0x00030e0000057ab9 */ /* 0x000fc60000000800 */
[----:B------:R-:W-:-:S13]  /*21010*/  ISETP.GE.OR P1, PT, R0, UR4, !P0 ;  /* 0x0000000400007c0c */ /* 0x000fda000c726670 */
[----:B0-----:R-:W0:Y:S08]  /*21020*/  @!P1 LDC.64 R2, c[0x0][0xc80] ;  /* 0x00032000ff029b82 */ /* 0x001e300000000a00 */
[----:B------:R-:W2:Y:S01]  /*21030*/  @!P1 LDC.64 R4, c[0x0][0xc78] ;  /* 0x00031e00ff049b82 */ /* 0x000ea20000000a00 */
[----:B0-----:R-:W-:-:S05]  /*21040*/  @!P1 IMAD.WIDE.U32 R2, R0, 0x4, R2 ;  /* 0x0000000400029825 */ /* 0x001fca00078e0002 */
[----:B------:R2:W3:Y:S02]  /*21050*/  @!P1 LDG.E R7, desc[UR60][R2.64] ;  /* 0x0000003c02079981 */ /* 0x0004e4000c1e1900 */
[----:B--2---:R-:W-:-:S05]  /*21060*/  @!P1 IMAD.WIDE.U32 R2, R0, 0x4, R4 ;  /* 0x0000000400029825 */ /* 0x004fca00078e0004 */
[----:B------:R-:W3:Y:S01]  /*21070*/  @!P1 LDG.E R10, desc[UR60][R2.64] ;  /* 0x0000003c020a9981 */ /* 0x000ee2000c1e1900 */
[C---:B------:R-:W-:Y:S01]  /*21080*/  ISETP.NE.AND P1, PT, R0.reuse, RZ, PT ;  /* 0x000000ff0000720c */ /* 0x040fe20003f25270 */
[----:B------:R-:W-:Y:S01]  /*21090*/  UMOV UR4, URZ ;  /* 0x0000003f00047c82 */ /* 0x000fe20008000000 */
[C---:B------:R-:W-:Y:S02]  /*210a0*/  ISETP.GE.U32.AND P2, PT, R0.reuse, 0x2, PT ;  /* 0x000000020000780c */ /* 0x040fe40003f46070 */
[C---:B------:R-:W-:Y:S02]  /*210b0*/  ISETP.GE.U32.AND P3, PT, R0.reuse, 0x4, PT ;  /* 0x000000040000780c */ /* 0x040fe40003f66070 */
[C---:B------:R-:W-:Y:S02]  /*210c0*/  ISETP.GE.U32.AND P4, PT, R0.reuse, 0x8, PT ;  /* 0x000000080000780c */ /* 0x040fe40003f86070 */
[----:B------:R-:W-:Y:S01]  /*210d0*/  ISETP.GE.U32.AND P5, PT, R0, 0x10, PT ;  /* 0x000000100000780c */ /* 0x000fe20003fa6070 */
[----:B---3--:R-:W-:-:S05]  /*210e0*/  IMAD R4, R7, R10, RZ ;  /* 0x0000000a07047224 */ /* 0x008fca00078e02ff */
        /* <DEDUP_REMOVED lines=17> */
[----:B------:R-:W-:Y:S01]  /*21200*/  IMAD.MOV.U32 R11, RZ, RZ, R8 ;  /* 0x000000ffff0b7224 */ /* 0x000fe200078e0008 */
[----:B-1----:R-:W-:-:S13]  /*21210*/  ISETP.GT.AND P6, PT, R8, UR6, PT ;  /* 0x0000000608007c0c */ /* 0x002fda000bfc4270 */
[----:B------:R-:W-:Y:S05]  /*21220*/  @P6 BRA `(.L_x_3857) ;  /* 0x0000000000a46947 */ /* 0x000fea0003800000 */
[----:B------:R-:W-:Y:S01]  /*21230*/  MOV R8, R11 ;  /* 0x0000000b00087202 */ /* 0x000fe20000000f00 */
[----:B------:R-:W-:Y:S01]  /*21240*/  UMOV UR4, URZ ;  /* 0x0000003f00047c82 */ /* 0x000fe20008000000 */
[----:B------:R-:W-:-:S05]  /*21250*/  ULDC UR5, c[0x0][0xc38] ;  /* 0x00030e0000057ab9 */ /* 0x000fca0000000800 */
.L_x_3859:
[----:B------:R-:W0:Y:S01]  /*21260*/  LDC R2, c[0x0][0xc3c] ;  /* 0x00030f00ff027b82 */ /* 0x000e220000000800 */
[----:B------:R-:W-:Y:S01]  /*21270*/  ULDC UR7, c[0x0][0xc3c] ;  /* 0x00030f0000077ab9 */ /* 0x000fe20000000800 */
[----:B------:R-:W-:Y:S01]  /*21280*/  UIADD3 UR4, UR4, 0x1f, URZ ;  /* 0x0000001f04047890 */ /* 0x000fe2000fffe03f */
[----:B------:R-:W-:-:S05]  /*21290*/  IMAD.U32 R3, RZ, RZ, UR7 ;  /* 0x00000007ff037e24 */ /* 0x000fca000f8e00ff */
[----:B------:R1:W-:Y:S01]  /*212a0*/  STL [R1+0xc], R3 ;  /* 0x00000c0301007387 */ /* 0x0003e20000100800 */
[----:B0-----:R-:W-:-:S13]  /*212b0*/  ISETP.LE.AND P6, PT, R2, UR4, PT ;  /* 0x0000000402007c0c */ /* 0x001fda000bfc3270 */
[----:B-1----:R-:W-:Y:S05]  /*212c0*/  @P6 BRA `(.L_x_3858) ;  /* 0x0000000400a46947 */ /* 0x002fea0003800000 */
[----:B------:R-:W-:Y:S02]  /*212d0*/  VIADD R9, R0, UR4 ;  /* 0x0000000400097c36 */ /* 0x000fe40008000000 */
[----:B------:R-:W-:-:S03]  /*212e0*/  IMAD.MOV.U32 R7, RZ, RZ, RZ ;  /* 0x000000ffff077224 */ /* 0x000fc600078e00ff */
[----:B------:R-:W-:-:S13]  /*212f0*/  ISETP.GE.OR P6, PT, R9, R2, !P0 ;  /* 0x000000020900720c */ /* 0x000fda00047c6670 */
[----:B------:R-:W0:Y:S08]  /*21300*/  @!P6 LDC.64 R2, c[0x0][0xc80] ;  /* 0x00032000ff02eb82 */ /* 0x000e300000000a00 */
[----:B------:R-:W1:Y:S01]  /*21310*/  @!P6 LDC.64 R4, c[0x0][0xc78] ;  /* 0x00031e00ff04eb82 */ /* 0x000e620000000a00 */
[----:B------:R-:W-:Y:S01]  /*21320*/  MOV R10, RZ ;  /* 0x000000ff000a7202 */ /* 0x000fe20000000f00 */
        /* <DEDUP_REMOVED lines=25> */
.L_x_3857:
        /* <DEDUP_REMOVED lines=14> */
[----:B0-----:R-:W-:-:S06]  /*215a0*/  IADD3 R3, R13, 0xffffffe, RZ ;  /* 0x0ffffffe0d037810 */ /* 0x001fcc0007ffe0ff */
[----:B------:R-:W0:Y:S02]  /*215b0*/  F2I.FTZ.U32.TRUNC.NTZ R3, R3 ;  /* 0x0000000300037305 */ /* 0x000e24000021f000 */
[----:B0-----:R-:W-:Y:S01]  /*215c0*/  IMAD.MOV R16, RZ, RZ, -R3 ;  /* 0x000000ffff107224 */ /* 0x001fe200078e0a03 */
[----:B------:R-:W-:Y:S06]  /*215d0*/  @!P0 BRA `(.L_x_3860) ;  /* 0x0000000000088947 */ /* 0x000fec0003800000 */
[----:B------:R-:W-:-:S05]  /*215e0*/  VIADD R13, R4, 0xffffffff ;  /* 0xffffffff040d7836 */ /* 0x000fca0000000000 */
[----:B------:R0:W1:Y:S02]  /*215f0*/  SHFL.IDX PT, R14, R2, R13, 0x1f ;  /* 0x00001f0d020e7589 */ /* 0x00006400000e0000 */
.L_x_3860:
[----:B-1----:R-:W-:Y:S01]  /*21600*/  IMAD R10, R14, UR5, R11 ;  /* 0x000000050e0a7c24 */ /* 0x002fe2000f8e020b */
[----:B0-----:R-:W-:Y:S01]  /*21610*/  MOV R2, RZ ;  /* 0x000000ff00027202 */ /* 0x001fe20000000f00 */
[----:B------:R-:W-:Y:S01]  /*21620*/  IMAD R11, R16, R5, RZ ;  /* 0x00000005100b7224 */ /* 0x000fe200078e02ff */
[----:B------:R-:W0:Y:S02]  /*21630*/  MUFU.RCP R12, R12 ;  /* 0x0000000c000c7308 */ /* 0x000e240000001000 */
[----:B------:R1:W-:Y:S01]  /*21640*/  STL [R1], R10 ;  /* 0x0000000a01007387 */ /* 0x0003e20000100800 */
[----:B------:R-:W-:Y:S01]  /*21650*/  IMAD.HI.U32 R2, R3, R11, R2 ;  /* 0x0000000b03027227 */ /* 0x000fe200078e0002 */
[----:B------:R-:W-:-:S05]  /*21660*/  IABS R11, R7 ;  /* 0x00000007000b7213 */ /* 0x000fca0000000000 */
[----:B------:R-:W-:Y:S01]  /*21670*/  IMAD.MOV R14, RZ, RZ, -R11 ;  /* 0x000000ffff0e7224 */ /* 0x000fe200078e0a0b */
[----:B-1----:R-:W-:-:S04]  /*21680*/  IADD3 R10, -R10, UR6, RZ ;  /* 0x000000060a0a7c10 */ /* 0x002fc8000fffe1ff */
[----:B------:R-:W-:-:S05]  /*21690*/  IABS R3, R10 ;  /* 0x0000000a00037213 */ /* 0x000fca0000000000 */
[----:B------:R-:W-:-:S04]  /*216a0*/  IMAD.HI.U32 R11, R2, R3, RZ ;  /* 0x00000003020b7227 */ /* 0x000fc800078e00ff */
[----:B------:R-:W-:Y:S02]  /*216b0*/  IMAD R2, R11, R14, R3 ;  /* 0x0000000e0b027224 */ /* 0x000fe400078e0203 */
[----:B0-----:R-:W-:-:S03]  /*216c0*/  VIADD R3, R12, 0xffffffe ;  /* 0x0ffffffe0c037836 */ /* 0x001fc60000000000 */
[----:B------:R-:W-:-:S03]  /*216d0*/  ISETP.GT.U32.AND P1, PT, R5, R2, PT ;  /* 0x000000020500720c */ /* 0x000fc60003f24070 */
[----:B------:R-:W0:Y:S10]  /*216e0*/  F2I.FTZ.U32.TRUNC.NTZ R3, R3 ;  /* 0x0000000300037305 */ /* 0x000e34000021f000 */
[----:B------:R-:W-:-:S02]  /*216f0*/  @!P1 IMAD.IADD R2, R2, 0x1, -R5 ;  /* 0x0000000102029824 */ /* 0x000fc400078e0a05 */
[----:B------:R-:W-:Y:S01]  /*21700*/  @!P1 VIADD R11, R11, 0x1 ;  /* 0x000000010b0b9836 */ /* 0x000fe20000000000 */
[----:B------:R-:W-:Y:S02]  /*21710*/  ISETP.NE.AND P1, PT, R7, RZ, PT ;  /* 0x000000ff0700720c */ /* 0x000fe40003f25270 */
[----:B------:R-:W-:Y:S01]  /*21720*/  ISETP.GE.U32.AND P0, PT, R2, R5, PT ;  /* 0x000000050200720c */ /* 0x000fe20003f06070 */
[----:B------:R-:W-:Y:S01]  /*21730*/  IMAD.MOV.U32 R2, RZ, RZ, RZ ;  /* 0x000000ffff027224 */ /* 0x000fe200078e00ff */
[----:B0-----:R-:W-:-:S05]  /*21740*/  IADD3 R5, RZ, -R3, RZ ;  /* 0x80000003ff057210 */ /* 0x001fca0007ffe0ff */
[----:B------:R-:W-:-:S04]  /*21750*/  IMAD R5, R5, R8, RZ ;  /* 0x0000000805057224 */ /* 0x000fc800078e02ff */
[----:B------:R-:W-:Y:S01]  /*21760*/  IMAD.HI.U32 R5, R3, R5, R2 ;  /* 0x0000000503057227 */ /* 0x000fe200078e0002 */
[----:B------:R-:W-:Y:S02]  /*21770*/  LOP3.LUT R2, R10, R7, RZ, 0x3c, !PT ;  /* 0x000000070a027212 */ /* 0x000fe400078e3cff */
[----:B------:R-:W-:Y:S01]  /*21780*/  IABS R3, R9 ;  /* 0x0000000900037213 */ /* 0x000fe20000000000 */
[----:B------:R-:W-:Y:S01]  /*21790*/  @P0 VIADD R11, R11, 0x1 ;  /* 0x000000010b0b0836 */ /* 0x000fe20000000000 */
[----:B------:R-:W-:-:S03]  /*217a0*/  ISETP.GE.AND P2, PT, R2, RZ, PT ;  /* 0x000000ff0200720c */ /* 0x000fc60003f46270 */
[----:B------:R-:W-:-:S10]  /*217b0*/  IMAD.MOV R3, RZ, RZ, -R3 ;  /* 0x000000ffff037224 */ /* 0x000fd400078e0a03 */
[----:B------:R-:W-:Y:S02]  /*217c0*/  @!P2 IADD3 R11, -R11, RZ, RZ ;  /* 0x000000ff0b0ba210 */ /* 0x000fe40007ffe1ff */
        /* <DEDUP_REMOVED lines=12> */
[----:B------:R-:W-:-:S05]  /*21890*/  @P0 IADD3 R5, R5, 0x1, RZ ;  /* 0x0000000105050810 */ /* 0x000fca0007ffe0ff */
[----:B------:R-:W-:Y:S01]  /*218a0*/  @!P2 IMAD.MOV R5, RZ, RZ, -R5 ;  /* 0x000000ffff05a224 */ /* 0x000fe200078e0a05 */
[----:B------:R-:W-:-:S05]  /*218b0*/  @!P1 LOP3.LUT R5, RZ, R9, RZ, 0x33, !PT ;  /* 0x00000009ff059212 */ /* 0x000fca00078e33ff */
[----:B------:R-:W-:-:S04]  /*218c0*/  IMAD.MOV R2, RZ, RZ, -R5 ;  /* 0x000000ffff027224 */ /* 0x000fc800078e0a05 */
[C---:B------:R-:W-:Y:S02]  /*218d0*/  IMAD R11, R9.reuse, R2, R11 ;  /* 0x00000002090b7224 */ /* 0x040fe400078e020b */
[----:B------:R-:W-:Y:S01]  /*218e0*/  IMAD R2, R9, 0x1000000, R5 ;  /* 0x0100000009027824 */ /* 0x000fe200078e0205 */
[----:B------:R-:W-:-:S03]  /*218f0*/  IADD3 R5, R10, -R7, RZ ;  /* 0x800000070a057210 */ /* 0x000fc60007ffe0ff */
[----:B------:R-:W-:Y:S02]  /*21900*/  IMAD R3, R11, 0x10000, R2 ;  /* 0x000100000b037824 */ /* 0x000fe400078e0202 */
[----:B------:R-:W-:Y:S01]  /*21910*/  VIADD R2, R4, UR4 ;  /* 0x0000000404027c36 */ /* 0x000fe20008000000 */
[----:B------:R1:W-:Y:S04]  /*21920*/  STL [R1+0x4], R5 ;  /* 0x0000040501007387 */ /* 0x0003e80000100800 */
[----:B------:R1:W-:Y:S04]  /*21930*/  STL [R1+0xc], R2 ;  /* 0x00000c0201007387 */ /* 0x0003e80000100800 */
[----:B------:R1:W-:Y:S01]  /*21940*/  STL [R1+0x8], R3 ;  /* 0x0000080301007387 */ /* 0x0003e20000100800 */
[----:B------:R-:W-:Y:S05]  /*21950*/  BRA `(.L_x_3861) ;  /* 0x0000000000107947 */ /* 0x000fea0003800000 */
.L_x_3858:
[----:B------:R-:W-:Y:S01]  /*21960*/  IMAD.U32 R2, RZ, RZ, UR6 ;  /* 0x00000006ff027e24 */ /* 0x000fe2000f8e00ff */
[----:B------:R0:W-:Y:S04]  /*21970*/  STL [R1+0x4], RZ ;  /* 0x000004ff01007387 */ /* 0x0001e80000100800 */
[----:B------:R0:W-:Y:S04]  /*21980*/  STL [R1+0x8], RZ ;  /* 0x000008ff01007387 */ /* 0x0001e80000100800 */
[----:B------:R0:W-:Y:S02]  /*21990*/  STL [R1], R2 ;  /* 0x0000000201007387 */ /* 0x0001e40000100800 */
.L_x_3861:
        /* <DEDUP_REMOVED lines=10> */
.L_x_3856:
[----:B--2---:R-:W2:Y:S01]  /*21a40*/  LDL R0, [R1+0xc] ;  /* 0x00000c0001007983 */ /* 0x004ea20000100800 */
[----:B------:R-:W-:Y:S01]  /*21a50*/  ULDC UR4, c[0x0][0xc3c] ;  /* 0x00030f0000047ab9 */ /* 0x000fe20000000800 */
[----:B------:R-:W-:Y:S01]  /*21a60*/  IMAD.MOV.U32 R19, RZ, RZ, RZ ;  /* 0x000000ffff137224 */ /* 0x000fe200078e00ff */
[----:B--2---:R-:W-:Y:S02]  /*21a70*/  ISETP.GE.AND P0, PT, R0, UR4, PT ;  /* 0x0000000400007c0c */ /* 0x004fe4000bf06270 */
[----:B------:R-:W-:-:S05]  /*21a80*/  MOV R0, 0x1 ;  /* 0x0000000100007802 */ /* 0x000fca0000000f00 */
[----:B------:R2:W-:Y:S04]  /*21a90*/  STL [R1+0x18], R0 ;  /* 0x0000180001007387 */ /* 0x0005e80000100800 */
[----:B------:R2:W-:Y:S02]  /*21aa0*/  STL [R1+0x64], RZ ;  /* 0x000064ff01007387 */ /* 0x0005e40000100800 */
[----:B------:R-:W-:Y:S05]  /*21ab0*/  @P0 BRA `(.L_x_3862) ;  /* 0x0000007400b00947 */ /* 0x000fea0003800000 */
[----:B--2---:R-:W2:Y:S04]  /*21ac0*/  LDL R0, [R1+0x7c] ;  /* 0x00007c0001007983 */ /* 0x004ea80000100800 */
[----:B------:R-:W3:Y:S01]  /*21ad0*/  LDL.LU R4, [R1+0x10] ;  /* 0x0000100001047983 */ /* 0x000ee20000300800 */
[----:B------:R-:W4:Y:S01]  /*21ae0*/  S2UR UR5, SR_CgaCtaId ;  /* 0x00000000000579c3 */ /* 0x000f220000008800 */
[----:B------:R-:W-:Y:S01]  /*21af0*/  LOP3.LUT R5, R6, 0x7f, RZ, 0xc0, !PT ;  /* 0x0000007f06057812 */ /* 0x000fe200078ec0ff */
[----:B------:R-:W-:Y:S01]  /*21b00*/  UMOV UR4, 0x400 ;  /* 0x0000040000047882 */ /* 0x000fe20000000000 */
[----:B------:R-:W-:Y:S01]  /*21b10*/  BSSY B8, `(.L_x_3862) ;  /* 0x0000766000087945 */ /* 0x000fe20003800000 */
[----:B------:R-:W-:Y:S01]  /*21b20*/  MOV R19, RZ ;  /* 0x000000ff00137202 */ /* 0x000fe20000000f00 */
[----:B------:R-:W-:Y:S01]  /*21b30*/  ULDC.64 UR36, c[0x0][0x198] ;  /* 0x0000660000247ab9 */ /* 0x000fe20000000a00 */
[C---:B------:R-:W-:Y:S01]  /*21b40*/  ISETP.NE.AND P1, PT, R5.reuse, RZ, PT ;  /* 0x000000ff0500720c */ /* 0x040fe20003f25270 */
[----:B0-----:R-:W-:Y:S01]  /*21b50*/  IMAD.SHL.U32 R2, R5, 0x8, RZ ;  /* 0x0000000805027824 */ /* 0x001fe200078e00ff */
[----:B------:R-:W-:Y:S01]  /*21b60*/  ULDC UR39, c[0x0][0xc] ;  /* 0x0000030000277ab9 */ /* 0x000fe20000000800 */
        /* <DEDUP_REMOVED lines=11> */
[----:B------:R-:W-:-:S02]  /*21c20*/  LOP3.LUT P0, R2, R6, 0x1f, RZ, 0xc0, !PT ;  /* 0x0000001f06027812 */ /* 0x000fc4000780c0ff */
[----:B------:R-:W-:Y:S02]  /*21c30*/  SHF.L.U32 R6, R6, 0x4, RZ ;  /* 0x0000000406067819 */ /* 0x000fe400000006ff */
[----:B------:R-:W-:Y:S01]  /*21c40*/  LOP3.LUT R0, R0, 0x38, RZ, 0xc0, !PT ;  /* 0x0000003800007812 */ /* 0x000fe200078ec0ff */
[----:B------:R0:W-:Y:S08]  /*21c50*/  STL [R1+0x2c], R2 ;  /* 0x00002c0201007387 */ /* 0x0001f00000100800 */
[----:B------:R-:W-:-:S02]  /*21c60*/  @P0 LOP3.LUT R4, R4, 0x1, RZ, 0xfc, !PT ;  /* 0x0000000104040812 */ /* 0x000fc400078efcff */
[----:B------:R-:W-:Y:S02]  /*21c70*/  ISETP.NE.OR P0, PT, R5, RZ, !P0 ;  /* 0x000000ff0500720c */ /* 0x000fe40004705670 */
[----:B0-----:R-:W-:Y:S02]  /*21c80*/  SHF.R.U32.HI R2, RZ, 0x3, R5 ;  /* 0x00000003ff027819 */ /* 0x001fe40000011605 */
[----:B------:R-:W-:Y:S02]  /*21c90*/  LOP3.LUT R4, R4, 0xfffffff7, RZ, 0xc0, !PT ;  /* 0xfffffff704047812 */ /* 0x000fe400078ec0ff */
[----:B------:R-:W-:Y:S01]  /*21ca0*/  LOP3.LUT R5, R2, 0x70, R6, 0xf8, !PT ;  /* 0x0000007002057812 */ /* 0x000fe200078ef806 */
[----:B------:R-:W-:Y:S02]  /*21cb0*/  IMAD R2, R3, 0x2, R18 ;  /* 0x0000000203027824 */ /* 0x000fe400078e0212 */
[----:B------:R-:W-:-:S03]  /*21cc0*/  IMAD.MOV.U32 R3, RZ, RZ, 0x1 ;  /* 0x00000001ff037424 */ /* 0x000fc600078e00ff */
[----:B------:R0:W-:Y:S01]  /*21cd0*/  STL [R1+0x30], R2 ;  /* 0x0000300201007387 */ /* 0x0001e20000100800 */
[----:B------:R-:W-:-:S03]  /*21ce0*/  @P0 LOP3.LUT R4, R4, 0x8, RZ, 0xfc, !PT ;  /* 0x0000000804040812 */ /* 0x000fc600078efcff */
[----:B------:R-:W-:Y:S04]  /*21cf0*/  STL [R1+0x64], RZ ;  /* 0x000064ff01007387 */ /* 0x000fe80000100800 */
[----:B------:R-:W-:Y:S01]  /*21d00*/  STL [R1+0x10], R4 ;  /* 0x0000100401007387 */ /* 0x000fe20000100800 */
[----:B0-----:R-:W-:-:S05]  /*21d10*/  IMAD.MOV.U32 R2, RZ, RZ, 0x1 ;  /* 0x00000001ff027424 */ /* 0x001fca00078e00ff */
[----:B------:R0:W-:Y:S04]  /*21d20*/  STL [R1+0x24], R2 ;  /* 0x0000240201007387 */ /* 0x0001e80000100800 */
[----:B------:R2:W-:Y:S04]  /*21d30*/  STL [R1+0x20], RZ ;  /* 0x000020ff01007387 */ /* 0x0005e80000100800 */
[----:B------:R2:W-:Y:S01]  /*21d40*/  STL [R1+0x18], R3 ;  /* 0x0000180301007387 */ /* 0x0005e20000100800 */
[C---:B0-----:R-:W-:Y:S02]  /*21d50*/  LOP3.LUT R2, R0.reuse, 0x40, RZ, 0xfc, !PT ;  /* 0x0000004000027812 */ /* 0x041fe400078efcff */
[----:B------:R-:W-:-:S07]  /*21d60*/  LOP3.LUT R0, R0, 0x80, RZ, 0xfc, !PT ;  /* 0x0000008000007812 */ /* 0x000fce00078efcff */
.L_x_4014:
[----:B------:R-:W3:Y:S01]  /*21d70*/  LDL R0, [R1+0xc] ;  /* 0x00000c0001007983 */ /* 0x000ee20000100800 */
[----:B--2---:R-:W3:Y:S01]  /*21d80*/  LDC.64 R2, c[0x0][0xc88] ;  /* 0x00032200ff027b82 */ /* 0x004ee20000000a00 */
[----:B------:R-:W-:Y:S05]  /*21d90*/  YIELD ;  /* 0x0000000000007946 */ /* 0x000fea0003800000 */
[----:B------:R-:W-:Y:S01]  /*21da0*/  ULDC.64 UR4, c[0x0][0xa28] ;  /* 0x00028a0000047ab9 */ /* 0x000fe20000000a00 */
[----:B------:R-:W-:Y:S01]  /*21db0*/  ULDC.64 UR10, c[0x0][0xa18] ;  /* 0x00028600000a7ab9 */ /* 0x000fe20000000a00 */
[----:B------:R-:W-:Y:S01]  /*21dc0*/  ISETP.NE.U32.AND P0, PT, RZ, UR4, PT ;  /* 0x00000004ff007c0c */ /* 0x000fe2000bf05070 */
[----:B------:R-:W-:Y:S01]  /*21dd0*/  ULDC.64 UR6, c[0x0][0xa08] ;  /* 0x0002820000067ab9 */ /* 0x000fe20000000a00 */
[----:B---3--:R-:W-:Y:S01]  /*21de0*/  IMAD.WIDE R2, R0, 0x4, R2 ;  /* 0x0000000400027825 */ /* 0x008fe200078e0202 */
[----:B------:R-:W-:Y:S01]  /*21df0*/  MOV R12, RZ ;  /* 0x000000ff000c7202 */ /* 0x000fe20000000f00 */
[----:B------:R-:W-:-:S03]  /*21e00*/  ULDC.64 UR8, c[0x0][0xa10] ;  /* 0x0002840000087ab9 */ /* 0x000fc60000000a00 */
[----:B------:R-:W2:Y:S01]  /*21e10*/  LDG.E R15, desc[UR60][R2.64] ;  /* 0x0000003c020f7981 */ /* 0x000ea2000c1e1900 */
[----:B------:R-:W-:Y:S01]  /*21e20*/  ISETP.NE.AND.EX P0, PT, RZ, UR5, PT, P0 ;  /* 0x00000005ff007c0c */ /* 0x000fe2000bf05300 */
[----:B------:R-:W-:Y:S01]  /*21e30*/  IMAD.MOV.U32 R0, RZ, RZ, RZ ;  /* 0x000000ffff007224 */ /* 0x000fe200078e00ff */
[----:B------:R-:W-:-:S04]  /*21e40*/  ISETP.NE.U32.AND P3, PT, RZ, UR10, PT ;  /* 0x0000000aff007c0c */ /* 0x000fc8000bf65070 */
[----:B------:R-:W-:Y:S02]  /*21e50*/  ISETP.NE.AND.EX P3, PT, RZ, UR11, PT, P3 ;  /* 0x0000000bff007c0c */ /* 0x000fe4000bf65330 */
[----:B012---:R-:W-:Y:S01]  /*21e60*/  SHF.R.S32.HI R4, RZ, 0x1f, R15 ;  /* 0x0000001fff047819 */ /* 0x007fe2000001140f */
[----:B------:R-:W-:-:S04]  /*21e70*/  IMAD.SHL.U32 R14, R15, 0x4, RZ ;  /* 0x000000040f0e7824 */ /* 0x000fc800078e00ff */
[C---:B------:R-:W-:Y:S01]  /*21e80*/  @P0 LEA R2, P1, R15.reuse, UR4, 0x2 ;  /* 0x000000040f020c11 */ /* 0x040fe2000f8210ff */
[----:B------:R-:W-:Y:S01]  /*21e90*/  STL [R1+0x38], R15 ;  /* 0x0000380f01007387 */ /* 0x000fe20000100800 */
[C-C-:B------:R-:W-:Y:S02]  /*21ea0*/  SHF.L.U64.HI R13, R15.reuse, 0x2, R4.reuse ;  /* 0x000000020f0d7819 */ /* 0x140fe40000010204 */
[----:B------:R-:W-:Y:S01]  /*21eb0*/  @P0 LEA.HI.X R3, R15, UR5, R4, 0x2, P1 ;  /* 0x000000050f030c11 */ /* 0x000fe200088f1404 */
[----:B------:R-:W-:Y:S01]  /*21ec0*/  ULDC.64 UR4, c[0x0][0xa00] ;  /* 0x0002800000047ab9 */ /* 0x000fe20000000a00 */
[C---:B-1----:R-:W-:Y:S01]  /*21ed0*/  @P3 IADD3 R8, P1, R14.reuse, UR10, RZ ;  /* 0x0000000a0e083c10 */ /* 0x042fe2000ff3e0ff */
        /* <DEDUP_REMOVED lines=33> */
[----:B0-----:R-:W-:Y:S02]  /*220f0*/  IMAD.U32 R9, RZ, RZ, UR5 ;  /* 0x00000005ff097e24 */ /* 0x001fe4000f8e00ff */
[----:B------:R-:W-:Y:S01]  /*22100*/  IMAD.U32 R8, RZ, RZ, UR4 ;  /* 0x00000004ff087e24 */ /* 0x000fe2000f8e00ff */
[----:B--2---:R0:W-:Y:S01]  /*22110*/  STL [R1+0x5c], R12 ;  /* 0x00005c0c01007387 */ /* 0x0041e20000100800 */
[----:B------:R-:W-:Y:S05]  /*22120*/  @P3 BRA `(.L_x_3863) ;  /* 0x0000000000143947 */ /* 0x000fea0003800000 */
[----:B------:R-:W-:Y:S05]  /*22130*/  @!P1 BRA `(.L_x_3863) ;  /* 0x0000000000109947 */ /* 0x000fea0003800000 */
[----:B0-----:R-:W2:Y:S04]  /*22140*/  LDG.E R12, desc[UR60][R2.64] ;  /* 0x0000003c020c7981 */ /* 0x001ea8000c1e1900 */
[----:B------:R-:W2:Y:S02]  /*22150*/  LDG.E R2, desc[UR60][R2.64+0x4] ;  /* 0x0000043c02027981 */ /* 0x000ea4000c1e1900 */
[----:B--2---:R-:W-:-:S05]  /*22160*/  IADD3 R2, -R12, R2, RZ ;  /* 0x000000020c027210 */ /* 0x004fca0007ffe1ff */
[----:B------:R1:W-:Y:S02]  /*22170*/  STL [R1+0x5c], R2 ;  /* 0x00005c0201007387 */ /* 0x0003e40000100800 */
.L_x_3863:
[----:B------:R-:W2:Y:S01]  /*22180*/  LDL.LU R3, [R1+0x8] ;  /* 0x0000080001037983 */ /* 0x000ea20000300800 */
[----:B0-----:R-:W-:Y:S01]  /*22190*/  IMAD.MOV.U32 R12, RZ, RZ, R15 ;  /* 0x000000ffff0c7224 */ /* 0x001fe200078e000f */
        /* <DEDUP_REMOVED lines=12> */
[----:B0-----:R-:W-:-:S04]  /*22260*/  IADD3 R2, P1, R14, UR4, RZ ;  /* 0x000000040e027c10 */ /* 0x001fc8000ff3e0ff */
[----:B------:R-:W-:-:S05]  /*22270*/  IADD3.X R3, R13, UR5, RZ, P1, !PT ;  /* 0x000000050d037c10 */ /* 0x000fca0008ffe4ff */
[----:B------:R0:W5:Y:S01]  /*22280*/  LDG.E R8, desc[UR60][R2.64] ;  /* 0x0000003c02087981 */ /* 0x000162000c1e1900 */
[----:B------:R-:W-:Y:S05]  /*22290*/  BRA `(.L_x_3865) ;  /* 0x0000000000107947 */ /* 0x000fea0003800000 */
.L_x_3864:
[----:B------:R-:W-:Y:S05]  /*222a0*/  @!P2 BRA `(.L_x_3865) ;  /* 0x00000000000ca947 */ /* 0x000fea0003800000 */
[----:B------:R-:W2:Y:S04]  /*222b0*/  LDG.E R8, desc[UR60][R6.64] ;  /* 0x0000003c06087981 */ /* 0x000ea8000c1e1900 */
[----:B------:R-:W2:Y:S02]  /*222c0*/  LDG.E R6, desc[UR60][R6.64+0x4] ;  /* 0x0000043c06067981 */ /* 0x000ea4000c1e1900 */
[----:B--2---:R-:W-:-:S07]  /*222d0*/  IMAD.IADD R8, R6, 0x1, -R8 ;  /* 0x0000000106087824 */ /* 0x004fce00078e0a08 */
.L_x_3865:
[----:B-----5:R-:W-:Y:S01]  /*222e0*/  IADD3 R6, -R0, R8, RZ ;  /* 0x0000000800067210 */ /* 0x020fe20007ffe1ff */
[----:B------:R-:W2:Y:S04]  /*222f0*/  LDL.LU R7, [R1+0x10] ;  /* 0x0000100001077983 */ /* 0x000ea80000300800 */
[----:B------:R-:W3:Y:S04]  /*22300*/  @P0 LDG.E R0, desc[UR60][R4.64] ;  /* 0x0000003c04000981 */ /* 0x000ee8000c1e1900 */
[----:B------:R-:W3:Y:S01]  /*22310*/  @P0 LDG.E R4, desc[UR60][R4.64+0x4] ;  /* 0x0000043c04040981 */ /* 0x000ee2000c1e1900 */
[----:B0-----:R-:W-:Y:S01]  /*22320*/  MOV R2, RZ ;  /* 0x000000ff00027202 */ /* 0x001fe20000000f00 */
[----:B------:R-:W-:Y:S01]  /*22330*/  BSSY B0, `(.L_x_3866) ;  /* 0x000002e000007945 */ /* 0x000fe20003800000 */
[----:B------:R-:W-:-:S02]  /*22340*/  LOP3.LUT R13, R17, 0xff, RZ, 0xc0, !PT ;  /* 0x000000ff110d7812 */ /* 0x000fc400078ec0ff */
[----:B------:R-:W-:Y:S02]  /*22350*/  SHF.R.U32.HI R17, RZ, 0x10, R17 ;  /* 0x00000010ff117819 */ /* 0x000fe40000011611 */
[----:B--2---:R-:W-:Y:S01]  /*22360*/  LOP3.LUT R7, R7, 0xfffffffb, RZ, 0xc0, !PT ;  /* 0xfffffffb07077812 */ /* 0x004fe200078ec0ff */
[----:B---3--:R-:W-:-:S04]  /*22370*/  @P0 IMAD.IADD R9, R4, 0x1, -R0 ;  /* 0x0000000104090824 */ /* 0x008fc800078e0a00 */
[----:B------:R-:W-:-:S04]  /*22380*/  IMAD.IADD R0, R6, 0x1, R9 ;  /* 0x0000000106007824 */ /* 0x000fc800078e0209 */
[C---:B------:R-:W-:Y:S01]  /*22390*/  VIADD R3, R0.reuse, 0x6f ;  /* 0x0000006f00037836 */ /* 0x040fe20000000000 */
[----:B------:R-:W-:-:S03]  /*223a0*/  ISETP.GE.AND P1, PT, R0, 0x1, PT ;  /* 0x000000010000780c */ /* 0x000fc60003f26270 */
[----:B------:R-:W-:-:S05]  /*223b0*/  IMAD.HI R2, R3, -0x6db6db6d, R2 ;  /* 0x9249249303027827 */ /* 0x000fca00078e0202 */
[----:B------:R-:W-:-:S04]  /*223c0*/  SHF.R.U32.HI R0, RZ, 0x1f, R2 ;  /* 0x0000001fff007819 */ /* 0x000fc80000011602 */
[----:B------:R-:W-:Y:S01]  /*223d0*/  LEA.HI.SX32 R11, R2, R0, 0x1a ;  /* 0x00000000020b7211 */ /* 0x000fe200078fd2ff */
[----:B------:R-:W-:Y:S01]  /*223e0*/  IMAD.MOV.U32 R0, RZ, RZ, RZ ;  /* 0x000000ffff007224 */ /* 0x000fe200078e00ff */
[----:B------:R-:W-:-:S05]  /*223f0*/  @P1 LOP3.LUT R7, R7, 0x4, RZ, 0xfc, !PT ;  /* 0x0000000407071812 */ /* 0x000fca00078efcff */
[----:B------:R0:W-:Y:S04]  /*22400*/  STL [R1+0x10], R7 ;  /* 0x0000100701007387 */ /* 0x0001e80000100800 */
[----:B------:R0:W-:Y:S04]  /*22410*/  STL [R1+0x40], R11 ;  /* 0x0000400b01007387 */ /* 0x0001e80000100800 */
[----:B------:R0:W-:Y:S01]  /*22420*/  STL [R1+0x60], R13 ;  /* 0x0000600d01007387 */ /* 0x0001e20000100800 */
[----:B------:R-:W-:Y:S05]  /*22430*/  @!P1 BRA `(.L_x_3867) ;  /* 0x0000000000749947 */ /* 0x000fea0003800000 */
[----:B------:R-:W-:Y:S01]  /*22440*/  ISETP.NE.AND P1, PT, R17, RZ, PT ;  /* 0x000000ff1100720c */ /* 0x000fe20003f25270 */
[----:B------:R-:W-:-:S03]  /*22450*/  ULDC UR4, c[0x0][0x9f0] ;  /* 0x00027c0000047ab9 */ /* 0x000fc60000000800 */
[----:B------:R-:W-:-:S04]  /*22460*/  SEL R2, R17, UR4, P1 ;  /* 0x0000000411027c07 */ /* 0x000fc80008800000 */
[----:B------:R-:W-:-:S04]  /*22470*/  IABS R3, R2 ;  /* 0x0000000200037213 */ /* 0x000fc80000000000 */
[----:B------:R-:W1:Y:S08]  /*22480*/  I2F.RP R4, R3 ;  /* 0x0000000300047306 */ /* 0x000e700000209400 */
[----:B-1----:R-:W1:Y:S02]  /*22490*/  MUFU.RCP R4, R4 ;  /* 0x0000000400047308 */ /* 0x002e640000001000 */
[----:B-1----:R-:W-:-:S06]  /*224a0*/  VIADD R4, R4, 0xffffffe ;  /* 0x0ffffffe04047836 */ /* 0x002fcc0000000000 */
[----:B------:R1:W2:Y:S02]  /*224b0*/  F2I.FTZ.U32.TRUNC.NTZ R5, R4 ;  /* 0x0000000400057305 */ /* 0x0002a4000021f000 */
[----:B-1----:R-:W-:Y:S01]  /*224c0*/  MOV R4, RZ ;  /* 0x000000ff00047202 */ /* 0x002fe20000000f00 */
[----:B--2---:R-:W-:-:S04]  /*224d0*/  IMAD.MOV R0, RZ, RZ, -R5 ;  /* 0x000000ffff007224 */ /* 0x004fc800078e0a05 */
[----:B------:R-:W-:-:S04]  /*224e0*/  IMAD R0, R0, R3, RZ ;  /* 0x0000000300007224 */ /* 0x000fc800078e02ff */
[----:B------:R-:W-:Y:S01]  /*224f0*/  IMAD.HI.U32 R8, R5, R0, R4 ;  /* 0x0000000005087227 */ /* 0x000fe200078e0004 */
[----:B------:R-:W-:Y:S02]  /*22500*/  IABS R0, R2 ;  /* 0x0000000200007213 */ /* 0x000fe40000000000 */
[----:B------:R-:W-:-:S03]  /*22510*/  IADD3 R5, R2, -0x1, R11 ;  /* 0xffffffff02057810 */ /* 0x000fc60007ffe00b */
[----:B------:R-:W-:Y:S01]  /*22520*/  IMAD.MOV R0, RZ, RZ, -R0 ;  /* 0x000000ffff007224 */ /* 0x000fe200078e0a00 */
[----:B------:R-:W-:Y:S02]  /*22530*/  IABS R4, R5 ;  /* 0x0000000500047213 */ /* 0x000fe40000000000 */
[----:B------:R-:W-:Y:S01]  /*22540*/  LOP3.LUT R5, R5, R2, RZ, 0x3c, !PT ;  /* 0x0000000205057212 */ /* 0x000fe200078e3cff */
[----:B0-----:R-:W-:Y:S02]  /*22550*/  IMAD.MOV.U32 R7, RZ, RZ, R0 ;  /* 0x000000ffff077224 */ /* 0x001fe400078e0000 */
[----:B------:R-:W-:-:S04]  /*22560*/  IMAD.HI.U32 R0, R8, R4, RZ ;  /* 0x0000000408007227 */ /* 0x000fc800078e00ff */
[----:B------:R-:W-:-:S05]  /*22570*/  IMAD R4, R0, R7, R4 ;  /* 0x0000000700047224 */ /* 0x000fca00078e0204 */
[----:B------:R-:W-:-:S13]  /*22580*/  ISETP.GT.U32.AND P1, PT, R3, R4, PT ;  /* 0x000000040300720c */ /* 0x000fda0003f24070 */
[----:B------:R-:W-:Y:S01]  /*22590*/  @!P1 IMAD.IADD R4, R4, 0x1, -R3 ;  /* 0x0000000104049824 */ /* 0x000fe200078e0a03 */
[----:B------:R-:W-:-:S04]  /*225a0*/  @!P1 IADD3 R0, R0, 0x1, RZ ;  /* 0x0000000100009810 */ /* 0x000fc80007ffe0ff */
[----:B------:R-:W-:-:S13]  /*225b0*/  ISETP.GE.U32.AND P1, PT, R4, R3, PT ;  /* 0x000000030400720c */ /* 0x000fda0003f26070 */
[----:B------:R-:W-:Y:S01]  /*225c0*/  @P1 VIADD R0, R0, 0x1 ;  /* 0x0000000100001836 */ /* 0x000fe20000000000 */
[----:B------:R-:W-:-:S13]  /*225d0*/  ISETP.GE.AND P1, PT, R5, RZ, PT ;  /* 0x000000ff0500720c */ /* 0x000fda0003f26270 */
[----:B------:R-:W-:Y:S01]  /*225e0*/  @!P1 IMAD.MOV R0, RZ, RZ, -R0 ;  /* 0x000000ffff009224 */ /* 0x000fe200078e0a00 */
[----:B------:R-:W-:-:S13]  /*225f0*/  ISETP.NE.AND P1, PT, R2, RZ, PT ;  /* 0x000000ff0200720c */ /* 0x000fda0003f25270 */
[----:B------:R-:W-:-:S07]  /*22600*/  @!P1 LOP3.LUT R0, RZ, R2, RZ, 0x33, !PT ;  /* 0x00000002ff009212 */ /* 0x000fce00078e33ff */
.L_x_3867:
[----:B------:R-:W-:Y:S05]  /*22610*/  BSYNC B0 ;  /* 0x0000000000007941 */ /* 0x000fea0003800000 */
.L_x_3866:
[-C--:B------:R-:W-:Y:S01]  /*22620*/  IMAD R2, R13, R0.reuse, RZ ;  /* 0x000000000d027224 */ /* 0x080fe200078e02ff */
[----:B------:R-:W-:Y:S01]  /*22630*/  BSSY B0, `(.L_x_3868) ;  /* 0x000015d000007945 */ /* 0x000fe20003800000 */
[----:B------:R-:W-:Y:S02]  /*22640*/  PLOP3.LUT P5, PT, PT, PT, PT, 0x80, 0x0 ;  /* 0x000000000000781c */ /* 0x000fe40003faf070 */
[C---:B------:R-:W-:Y:S01]  /*22650*/  IMAD R3, R2.reuse, 0x70, -R6 ;  /* 0x0000007002037824 */ /* 0x040fe200078e0a06 */
[----:B------:R-:W-:-:S05]  /*22660*/  VIADDMNMX R0, R2, R0, R11, PT ;  /* 0x0000000002007246 */ /* 0x000fca000380010b */
[----:B------:R-:W-:Y:S01]  /*22670*/  IMAD R2, R0, 0x70, -R6 ;  /* 0x0000007000027824 */ /* 0x000fe200078e0a06 */
[----:B------:R-:W-:-:S04]  /*22680*/  VIMNMX R0, RZ, R3, !PT ;  /* 0x00000003ff007248 */ /* 0x000fc80007fe0100 */
[----:B------:R-:W-:Y:S02]  /*22690*/  VIMNMX R2, R2, R9, PT ;  /* 0x0000000902027248 */ /* 0x000fe40003fe0100 */
[----:B------:R-:W-:Y:S02]  /*226a0*/  SHF.R.U32.HI R4, RZ, 0x4, R0 ;  /* 0x00000004ff047819 */ /* 0x000fe40000011600 */
[----:B------:R-:W-:-:S03]  /*226b0*/  ISETP.GT.AND P1, PT, R2, R0, PT ;  /* 0x000000000200720c */ /* 0x000fc60003f24270 */
[----:B------:R-:W-:-:S05]  /*226c0*/  IMAD.WIDE.U32 R4, R4, 0x24924925, RZ ;  /* 0x2492492504047825 */ /* 0x000fca00078e00ff */
[----:B------:R-:W-:-:S05]  /*226d0*/  MOV R9, R5 ;  /* 0x0000000500097202 */ /* 0x000fca0000000f00 */
[----:B------:R-:W-:Y:S02]  /*226e0*/  @P1 VIADD R3, R2, 0x6f ;  /* 0x0000006f02031836 */ /* 0x000fe40000000000 */
[----:B------:R-:W-:Y:S02]  /*226f0*/  @P1 IMAD.MOV.U32 R2, RZ, RZ, RZ ;  /* 0x000000ffff021224 */ /* 0x000fe400078e00ff */
[----:B0-----:R-:W-:Y:S02]  /*22700*/  IMAD.MOV.U32 R7, RZ, RZ, R9 ;  /* 0x000000ffff077224 */ /* 0x001fe400078e0009 */
[----:B------:R-:W-:-:S05]  /*22710*/  @P1 IMAD.HI R2, R3, -0x6db6db6d, R2 ;  /* 0x9249249303021827 */ /* 0x000fca00078e0202 */
        /* <DEDUP_REMOVED lines=11> */
.L_x_4045:
[----:B-1----:R-:W-:Y:S02]  /*227d0*/  ISETP.NE.AND P0, PT, R14, RZ, PT ;  /* 0x000000ff0e00720c */ /* 0x002fe40003f05270 */
[----:B------:R-:W-:-:S11]  /*227e0*/  PLOP3.LUT P2, PT, PT, PT, PT, 0x8, 0x0 ;  /* 0x000000000000781c */ /* 0x000fd60003f4e170 */
[----:B------:R-:W-:Y:S05]  /*227f0*/  @P0 BRA `(.L_x_3871) ;  /* 0x00000000000c0947 */ /* 0x000fea0003800000 */
[----:B------:R-:W-:-:S03]  /*22800*/  UMOV UR4, 0xffffffff ;  /* 0xffffffff00047882 */ /* 0x000fc60000000000 */
[----:B------:R-:W-:Y:S05]  /*22810*/  BRA.DIV UR4, `(.L_x_3872) ;  /* 0x00000076042c7947 */ /* 0x000fea000b800000 */
[----:B------:R-:W-:-:S13]  /*22820*/  ELECT P2, URZ, PT ;  /* 0x00000000003f782f */ /* 0x000fda0003840000 */
.L_x_3871:
[----:B0-----:R-:W2:Y:S01]  /*22830*/  LDL R2, [R1+0x64] ;  /* 0x0000640001027983 */ /* 0x001ea20000100800 */
[----:B------:R-:W-:Y:S01]  /*22840*/  BSSY B1, `(.L_x_3873) ;  /* 0x0000008000017945 */ /* 0x000fe20003800000 */
[----:B--2---:R-:W-:-:S05]  /*22850*/  VIADD R2, R2, 0x1 ;  /* 0x0000000102027836 */ /* 0x004fca0000000000 */
[----:B------:R-:W-:-:S04]  /*22860*/  LEA.HI R3, R2, R2, RZ, 0x1 ;  /* 0x0000000202037211 */ /* 0x000fc800078f08ff */
[----:B------:R-:W-:-:S04]  /*22870*/  LOP3.LUT R3, R3, 0xfffffffe, RZ, 0xc0, !PT ;  /* 0xfffffffe03037812 */ /* 0x000fc800078ec0ff */
[----:B------:R-:W-:-:S04]  /*22880*/  IADD3 R2, R2, -R3, RZ ;  /* 0x8000000302027210 */ /* 0x000fc80007ffe0ff */
[----:B------:R-:W-:-:S04]  /*22890*/  SHF.L.U32 R2, R2, 0x1f, RZ ;  /* 0x0000001f02027819 */ /* 0x000fc800000006ff */
[----:B------:R-:W0:Y:S02]  /*228a0*/  SYNCS.PHASECHK.TRANS64.TRYWAIT P0, [R18+URZ+0x36820], R2 ;  /* 0x03682002120075a7 */ /* 0x000e24000800017f */
[----:B0-----:R-:W-:Y:S05]  /*228b0*/  @!P0 BRA `(.L_x_3874) ;  /* 0x0000007400288947 */ /* 0x001fea0003800000 */
.L_x_4048:
[----:B------:R-:W-:Y:S05]  /*228c0*/  BSYNC B1 ;  /* 0x0000000000017941 */ /* 0x000fea0003800000 */
.L_x_3873:
        /* <DEDUP_REMOVED lines=12> */
.L_x_4049:
[----:B------:R-:W-:Y:S05]  /*22990*/  BSYNC B2 ;  /* 0x0000000000027941 */ /* 0x000fea0003800000 */
.L_x_3877:
        /* <DEDUP_REMOVED lines=8> */
.L_x_3880:
[----:B------:R-:W-:Y:S05]  /*22a20*/  BSYNC B2 ;  /* 0x0000000000027941 */ /* 0x000fea0003800000 */
.L_x_3879:
[----:B0-2---:R-:W2:Y:S01]  /*22a30*/  LDL R2, [R1+0x20] ;  /* 0x0000200001027983 */ /* 0x005ea20000100800 */
[----:B------:R-:W-:Y:S01]  /*22a40*/  MOV R11, RZ ;  /* 0x000000ff000b7202 */ /* 0x000fe20000000f00 */
[----:B------:R-:W-:Y:S01]  /*22a50*/  IMAD R3, R7, 0x70, R10 ;  /* 0x0000007007037824 */ /* 0x000fe200078e020a */
[----:B------:R-:W-:Y:S01]  /*22a60*/  UIADD3 UR4, UP0, UR36, 0x570, URZ ;  /* 0x0000057024047890 */ /* 0x000fe2000ff1e03f */
[----:B------:R-:W-:Y:S01]  /*22a70*/  PLOP3.LUT P0, PT, PT, PT, PT, 0x80, 0x0 ;  /* 0x000000000000781c */ /* 0x000fe20003f0f070 */
[----:B------:R-:W-:Y:S01]  /*22a80*/  UMOV UR6, 0x0 ;  /* 0x0000000000067882 */ /* 0x000fe20000000000 */
[----:B------:R-:W-:Y:S01]  /*22a90*/  R2UR UR10, R11 ;  /* 0x000000000b0a72ca */ /* 0x000fe200000e0000 */
[----:B------:R-:W-:Y:S01]  /*22aa0*/  VIADD R3, R3, 0xffffff90 ;  /* 0xffffff9003037836 */ /* 0x000fe20000000000 */
[----:B------:R-:W-:Y:S01]  /*22ab0*/  UMOV UR7, 0x12f00000 ;  /* 0x12f0000000077882 */ /* 0x000fe20000000000 */
[----:B------:R-:W-:Y:S01]  /*22ac0*/  UIADD3.X UR5, URZ, UR37, URZ, UP0, !UPT ;  /* 0x000000253f057290 */ /* 0x000fe200087fe43f */
[----:B--2---:R-:W-:-:S02]  /*22ad0*/  IMAD R6, R2, 0xa800, R18 ;  /* 0x0000a80002067824 */ /* 0x004fc400078e0212 */
[----:B------:R-:W-:Y:S02]  /*22ae0*/  VIADD R2, R5, 0x36890 ;  /* 0x0003689005027836 */ /* 0x000fe40000000000 */
[----:B------:R-:W-:-:S07]  /*22af0*/  VIADD R4, R6, 0x21400 ;  /* 0x0002140006047836 */ /* 0x000fce0000000000 */
.L_x_3881:
        /* <DEDUP_REMOVED lines=16> */
.L_x_3882:
        /* <DEDUP_REMOVED lines=16> */
.L_x_3883:
        /* <DEDUP_REMOVED lines=13> */
.L_x_4050:
[----:B------:R-:W-:Y:S05]  /*22dd0*/  BSYNC B2 ;  /* 0x0000000000027941 */ /* 0x000fea0003800000 */
.L_x_3884:
        /* <DEDUP_REMOVED lines=10> */
.L_x_3887:
[----:B------:R-:W-:Y:S05]  /*22e80*/  BSYNC B2 ;  /* 0x0000000000027941 */ /* 0x000fea0003800000 */
.L_x_3886:
        /* <DEDUP_REMOVED lines=8> */
.L_x_3888:
        /* <DEDUP_REMOVED lines=13> */
[----:B------:R-:W-:Y:S02]  /*22fe0*/  PLOP3.LUT P0, PT, PT, PT, PT, 0x80, 0x0 ;  /* 0x000000000000781c */ /* 0x000fe40003f0f070 */
[----:B------:R-:W-:-:S11]  /*22ff0*/  IADD3 R2, R6, 0x3c00, RZ ;  /* 0x00003c0006027810 */ /* 0x000fd60007ffe0ff */
.L_x_3889:
        /* <DEDUP_REMOVED lines=15> */
.L_x_3890:
        /* <DEDUP_REMOVED lines=10> */
.L_x_3876:
[----:B------:R-:W-:Y:S05]  /*23190*/  BSYNC B1 ;  /* 0x0000000000017941 */ /* 0x000fea0003800000 */
.L_x_3875:
[----:B0-----:R-:W2:Y:S04]  /*231a0*/  LDL.LU R2, [R1+0x20] ;  /* 0x0000200001027983 */ /* 0x001ea80000300800 */
        /* <DEDUP_REMOVED lines=12> */
.L_x_3907:
        /* <DEDUP_REMOVED lines=10> */
.L_x_4051:
[----:B------:R-:W-:Y:S05]  /*23310*/  BSYNC B2 ;  /* 0x0000000000027941 */ /* 0x000fea0003800000 */
.L_x_3893:
        /* <DEDUP_REMOVED lines=11> */
.L_x_3896:
[----:B------:R-:W-:Y:S05]  /*233d0*/  BSYNC B2 ;  /* 0x0000000000027941 */ /* 0x000fea0003800000 */
.L_x_3895:
        /* <DEDUP_REMOVED lines=12> */
.L_x_3897:
        /* <DEDUP_REMOVED lines=16> */
.L_x_3898:
        /* <DEDUP_REMOVED lines=16> */
.L_x_3899:
        /* <DEDUP_REMOVED lines=13> */
.L_x_4052:
[----:B------:R-:W-:Y:S05]  /*23770*/  BSYNC B2 ;  /* 0x0000000000027941 */ /* 0x000fea0003800000 */
.L_x_3900:
        /* <DEDUP_REMOVED lines=10> */
.L_x_3903:
[----:B------:R-:W-:Y:S05]  /*23820*/  BSYNC B2 ;  /* 0x0000000000027941 */ /* 0x000fea0003800000 */
.L_x_3902:
[----:B------:R-:W-:Y:S01]  /*23830*/  R2UR UR10, R11 ;  /* 0x000000000b0a72ca */ /* 0x000fe200000e0000 */
[----:B------:R-:W-:Y:S01]  /*23840*/  UIADD3 UR4, UP0, UR36, 0x670, URZ ;  /* 0x0000067024047890 */ /* 0x000fe2000ff1e03f */
[----:B------:R-:W-:Y:S01]  /*23850*/  R2UR UR6, R12 ;  /* 0x000000000c0672ca */ /* 0x000fe200000e0000 */
[----:B--2---:R-:W-:Y:S01]  /*23860*/  VIADD R2, R4, 0x400 ;  /* 0x0000040004027836 */ /* 0x004fe20000000000 */
[----:B------:R-:W-:Y:S01]  /*23870*/  R2UR UR7, R13 ;  /* 0x000000000d0772ca */ /* 0x000fe200000e0000 */
[----:B------:R-:W-:Y:S01]  /*23880*/  UIADD3.X UR5, URZ, UR37, URZ, UP0, !UPT ;  /* 0x000000253f057290 */ /* 0x000fe200087fe43f */
[----:B01----:R-:W-:Y:S02]  /*23890*/  IADD3 R6, R6, 0x368b0, RZ ;  /* 0x000368b006067810 */ /* 0x003fe40007ffe0ff */
[----:B------:R-:W-:-:S13]  /*238a0*/  PLOP3.LUT P0, PT, PT, PT, PT, 0x80, 0x0 ;  /* 0x000000000000781c */ /* 0x000fda0003f0f070 */
.L_x_3904:
        /* <DEDUP_REMOVED lines=15> */
.L_x_3905:
        /* <DEDUP_REMOVED lines=15> */
.L_x_3906:
        /* <DEDUP_REMOVED lines=10> */
.L_x_3892:
[----:B------:R-:W-:Y:S05]  /*23b30*/  BSYNC B1 ;  /* 0x0000000000017941 */ /* 0x000fea0003800000 */
.L_x_3891:
        /* <DEDUP_REMOVED lines=12> */
.L_x_3869:
[----:B------:R-:W-:Y:S05]  /*23c00*/  BSYNC B0 ;  /* 0x0000000000007941 */ /* 0x000fea0003800000 */
.L_x_3868:
        /* <DEDUP_REMOVED lines=20> */
[----:B-----5:R-:W-:-:S03]  /*23d50*/  IADD3 R4, R8, -0x1, R17 ;  /* 0xffffffff08047810 */ /* 0x020fc60007ffe011 */
        /* <DEDUP_REMOVED lines=16> */
.L_x_3909:
[----:B------:R-:W-:Y:S05]  /*23e60*/  BSYNC B0 ;  /* 0x0000000000007941 */ /* 0x000fea0003800000 */
.L_x_3908:
        /* <DEDUP_REMOVED lines=14> */
[----:B------:R-:W-:Y:S02]  /*23f50*/  VOTEU.ANY UR4, UPT, PT ;  /* 0x0000000000047886 */ /* 0x000fe400038e0100 */
[----:B------:R-:W0:Y:S08]  /*23f60*/  FLO.U32 R0, UR4 ;  /* 0x0000000400007d00 */ /* 0x000e3000080e0000 */
[----:B------:R-:W1:Y:S01]  /*23f70*/  POPC R4, UR4 ;  /* 0x0000000400047d09 */ /* 0x000e620008000000 */
[----:B0-----:R-:W-:-:S02]  /*23f80*/  ISETP.EQ.U32.AND P0, PT, R0, R3, PT ;  /* 0x000000030000720c */ /* 0x001fc40003f02070 */
[----:B------:R-:W1:Y:S11]  /*23f90*/  LDC.64 R2, c[0x0][0xc60] ;  /* 0x00031800ff027b82 */ /* 0x000e760000000a00 */
        /* <DEDUP_REMOVED lines=8> */
.L_x_3911:
        /* <DEDUP_REMOVED lines=20> */
.L_x_3914:
[----:B------:R-:W-:Y:S05]  /*24160*/  BSYNC B6 ;  /* 0x0000000000067941 */ /* 0x000fea0003800000 */
.L_x_3913:
        /* <DEDUP_REMOVED lines=20> */
.L_x_3917:
        /* <DEDUP_REMOVED lines=15> */
.L_x_3916:
[----:B------:R-:W-:Y:S05]  /*243a0*/  BSYNC B6 ;  /* 0x0000000000067941 */ /* 0x000fea0003800000 */
.L_x_3915:
[----:B------:R-:W2:Y:S01]  /*243b0*/  LDL.LU R2, [R1+0x28] ;  /* 0x0000280001027983 */ /* 0x000ea20000300800 */
[----:B------:R-:W-:-:S03]  /*243c0*/  ULDC.64 UR4, c[0x0][0x9f8] ;  /* 0x00027e0000047ab9 */ /* 0x000fc60000000a00 */
[----:B------:R-:W3:Y:S04]  /*243d0*/  LDL.LU R0, [R1+0x3c] ;  /* 0x00003c0001007983 */ /* 0x000ee80000300800 */
[----:B------:R-:W4:Y:S01]  /*243e0*/  LDL R7, [R1+0x14] ;  /* 0x0000140001077983 */ /* 0x000f220000100800 */
[----:B------:R-:W-:-:S03]  /*243f0*/  ISETP.NE.U32.AND P0, PT, RZ, UR4, PT ;  /* 0x00000004ff007c0c */ /* 0x000fc6000bf05070 */
[----:B------:R-:W5:Y:S01]  /*24400*/  LDL R17, [R1+0x48] ;  /* 0x0000480001117983 */ /* 0x000f620000100800 */
[----:B------:R-:W-:-:S13]  /*24410*/  ISETP.NE.AND.EX P0, PT, RZ, UR5, PT, P0 ;  /* 0x00000005ff007c0c */ /* 0x000fda000bf05300 */
[----:B--2---:R-:W-:-:S04]  /*24420*/  @P0 IADD3 R2, P1, R2, UR4, RZ ;  /* 0x0000000402020c10 */ /* 0x004fc8000ff3e0ff */
[----:B---3--:R-:W-:Y:S01]  /*24430*/  @P0 IADD3.X R3, R0, UR5, RZ, P1, !PT ;  /* 0x0000000500030c10 */ /* 0x008fe20008ffe4ff */
[----:B------:R-:W-:-:S04]  /*24440*/  ULDC.64 UR4, c[0x0][0xa08] ;  /* 0x0002820000047ab9 */ /* 0x000fc80000000a00 */
[----:B----4-:R0:W2:Y:S02]  /*24450*/  @P0 LDG.E R7, desc[UR60][R2.64] ;  /* 0x0000003c02070981 */ /* 0x0100a4000c1e1900 */
[----:B0-----:R-:W0:Y:S01]  /*24460*/  LDC.64 R2, c[0x0][0x418] ;  /* 0x00010600ff027b82 */ /* 0x001e220000000a00 */
[----:B-----5:R-:W-:Y:S02]  /*24470*/  IADD3 R0, R17, -0x1, RZ ;  /* 0xffffffff11007810 */ /* 0x020fe40007ffe0ff */
        /* <DEDUP_REMOVED lines=12> */
.L_x_4055:
        /* <DEDUP_REMOVED lines=11> */
.L_x_4058:
[----:B------:R-:W-:Y:S05]  /*245f0*/  @!P6 BRA `(.L_x_3919) ;  /* 0x000000040020e947 */ /* 0x000fea0003800000 */
[----:B------:R-:W-:-:S04]  /*24600*/  ISETP.NE.U32.AND P0, PT, R2, RZ, PT ;  /* 0x000000ff0200720c */ /* 0x000fc80003f05070 */
[----:B------:R-:W-:-:S13]  /*24610*/  ISETP.NE.AND.EX P0, PT, R3, RZ, PT, P0 ;  /* 0x000000ff0300720c */ /* 0x000fda0003f05300 */
[----:B------:R-:W-:Y:S05]  /*24620*/  @!P0 BRA `(.L_x_3921) ;  /* 0x0000000000508947 */ /* 0x000fea0003800000 */
[----:B------:R-:W1:Y:S01]  /*24630*/  LDC R6, c[0x0][0x43c] ;  /* 0x00010f00ff067b82 */ /* 0x000e620000000800 */
[----:B------:R-:W-:Y:S01]  /*24640*/  IMAD.MOV.U32 R9, RZ, RZ, R0 ;  /* 0x000000ffff097224 */ /* 0x000fe200078e0000 */
        /* <DEDUP_REMOVED lines=18> */
.L_x_3921:
[----:B-1----:R-:W2:Y:S01]  /*24770*/  LDL R2, [R1+0x18] ;  /* 0x0000180001027983 */ /* 0x002ea20000100800 */
[----:B0-----:R-:W-:Y:S01]  /*24780*/  IMAD R0, R19, 0x8, R18 ;  /* 0x0000000813007824 */ /* 0x001fe200078e0212 */
[----:B--2---:R-:W-:-:S04]  /*24790*/  SHF.L.U32 R2, R2, 0x1f, RZ ;  /* 0x0000001f02027819 */ /* 0x004fc800000006ff */
[----:B------:R-:W0:Y:S02]  /*247a0*/  SYNCS.PHASECHK.TRANS64.TRYWAIT P0, [R0+URZ+0x36840], R2 ;  /* 0x03684002000075a7 */ /* 0x000e24000800017f */
[----:B0-----:R-:W-:Y:S05]  /*247b0*/  @!P0 BRA `(.L_x_3922) ;  /* 0x0000005800208947 */ /* 0x001fea0003800000 */
.L_x_4059:
        /* <DEDUP_REMOVED lines=10> */
.L_x_3923:
        /* <DEDUP_REMOVED lines=18> */
[----:B------:R-:W-:-:S03]  /*24980*/  UIADD3 UR16, UR8, 0x28400, URZ ;  /* 0x0002840008107890 */ /* 0x000fc6000fffe03f */
[----:B------:R-:W-:Y:S01]  /*24990*/  UMOV UR8, UR14 ;  /* 0x0000000e00087c82 */ /* 0x000fe20008000000 */
[----:B------:R-:W-:Y:S01]  /*249a0*/  UMOV UR14, 0x80 ;  /* 0x00000080000e7882 */ /* 0x000fe20000000000 */
[----:B------:R1:W-:Y:S01]  /*249b0*/  STL [R1+0x10], R3 ;  /* 0x0000100301007387 */ /* 0x0003e20000100800 */
[----:B--2---:R-:W-:Y:S02]  /*249c0*/  R2UR UR11, R4 ;  /* 0x00000000040b72ca */ /* 0x004fe400000e0000 */
[----:B---3--:R-:W-:-:S13]  /*249d0*/  R2UR UR5, R2 ;  /* 0x00000000020572ca */ /* 0x008fda00000e0000 */
[----:B------:R-:W-:Y:S02]  /*249e0*/  UIMAD UR11, UR11, 0x70, UR5 ;  /* 0x000000700b0b78a4 */ /* 0x000fe4000f8e0205 */
[----:B------:R-:W-:-:S09]  /*249f0*/  UIADD3.X UR5, URZ, UR37, URZ, UP0, !UPT ;  /* 0x000000253f057290 */ /* 0x000fd200087fe43f */
[----:B------:R0:W-:Y:S02]  /*24a00*/  UTMALDG.4D [UR8], [UR4], desc[UR6] ;  /* 0x00000608040075b4 */ /* 0x0001e40008019000 */
[----:B0-----:R-:W-:Y:S01]  /*24a10*/  UMOV UR8, UR15 ;  /* 0x0000000f00087c82 */ /* 0x001fe20008000000 */
[----:B------:R-:W-:Y:S02]  /*24a20*/  UMOV UR10, UR17 ;  /* 0x00000011000a7c82 */ /* 0x000fe40008000000 */
[----:B------:R0:W-:Y:S02]  /*24a30*/  UTMALDG.4D [UR8], [UR4], desc[UR6] ;  /* 0x00000608040075b4 */ /* 0x0001e40008019000 */
[----:B0-----:R-:W-:Y:S01]  /*24a40*/  UMOV UR8, UR16 ;  /* 0x0000001000087c82 */ /* 0x001fe20008000000 */
[----:B------:R-:W-:Y:S02]  /*24a50*/  UMOV UR10, UR14 ;  /* 0x0000000e000a7c82 */ /* 0x000fe40008000000 */
[----:B------:R1:W-:Y:S02]  /*24a60*/  UTMALDG.4D [UR8], [UR4], desc[UR6] ;  /* 0x00000608040075b4 */ /* 0x0003e40008019000 */
[----:B-1----:R-:W-:Y:S01]  /*24a70*/  NOP ;  /* 0x0000000000007918 */ /* 0x002fe20000000000 */
.L_x_3919:
[----:B------:R-:W2:Y:S04]  /*24a80*/  LDL.LU R3, [R1+0x4c] ;  /* 0x00004c0001037983 */ /* 0x000ea80000300800 */
[----:B------:R-:W3:Y:S04]  /*24a90*/  LDL.LU R5, [R1+0x38] ;  /* 0x0000380001057983 */ /* 0x000ee80000300800 */
[----:B0-----:R-:W4:Y:S01]  /*24aa0*/  LDL.LU R4, [R1+0x58] ;  /* 0x0000580001047983 */ /* 0x001f220000300800 */
[----:B------:R-:W-:Y:S05]  /*24ab0*/  WARPSYNC.ALL ;  /* 0x0000000000007948 */ /* 0x000fea0003800000 */
[----:B------:R-:W-:Y:S01]  /*24ac0*/  ULDC.64 UR6, c[0x0][0xa00] ;  /* 0x0002800000067ab9 */ /* 0x000fe20000000a00 */
[----:B------:R-:W-:Y:S01]  /*24ad0*/  ULDC.64 UR4, c[0x0][0x298] ;  /* 0x0000a60000047ab9 */ /* 0x000fe20000000a00 */
[----:B------:R-:W-:Y:S01]  /*24ae0*/  BAR.SYNC.DEFER_BLOCKING 0x8, 0x180 ;  /* 0x0206000000007b1d */ /* 0x000fe20000010000 */
[----:B------:R-:W-:-:S02]  /*24af0*/  ISETP.NE.U32.AND P0, PT, RZ, UR6, PT ;  /* 0x00000006ff007c0c */ /* 0x000fc4000bf05070 */
[----:B------:R-:W-:Y:S02]  /*24b00*/  IADD3 R2, R18, 0x15400, RZ ;  /* 0x0001540012027810 */ /* 0x000fe40007ffe0ff */
        /* <DEDUP_REMOVED lines=31> */
.L_x_3925:
[----:B------:R-:W-:Y:S05]  /*24d00*/  BSYNC B6 ;  /* 0x0000000000067941 */ /* 0x000fea0003800000 */
.L_x_3924:
        /* <DEDUP_REMOVED lines=8> */
[----:B---3--:R-:W-:Y:S02]  /*24d90*/  IMAD.MOV.U32 R3, RZ, RZ, R5 ;  /* 0x000000ffff037224 */ /* 0x008fe400078e0005 */
        /* <DEDUP_REMOVED lines=10> */
[----:B------:R-:W2:Y:S03]  /*24e40*/  S2R R4, SR_TID.X ;  /* 0x0000000000047919 */ /* 0x000ea60000002100 */
[----:B------:R-:W-:Y:S02]  /*24e50*/  IADD3 R3, R3, R0, RZ ;  /* 0x0000000003037210 */ /* 0x000fe40007ffe0ff */
[----:B-1----:R-:W-:Y:S01]  /*24e60*/  SHF.L.U32 R10, R10, 0x3, RZ ;  /* 0x000000030a0a7819 */ /* 0x002fe200000006ff */
[----:B-----5:R-:W-:-:S03]  /*24e70*/  IMAD.SHL.U32 R9, R9, 0x8, RZ ;  /* 0x0000000809097824 */ /* 0x020fc600078e00ff */
[----:B------:R-:W-:-:S04]  /*24e80*/  LOP3.LUT R10, R10, 0x38, RZ, 0xc0, !PT ;  /* 0x000000380a0a7812 */ /* 0x000fc800078ec0ff */
[----:B------:R-:W-:Y:S02]  /*24e90*/  LOP3.LUT R11, R10, 0x40, RZ, 0xfc, !PT ;  /* 0x000000400a0b7812 */ /* 0x000fe400078efcff */
[----:B------:R-:W-:Y:S02]  /*24ea0*/  LOP3.LUT R9, R9, 0x38, RZ, 0xc0, !PT ;  /* 0x0000003809097812 */ /* 0x000fe400078ec0ff */
[----:B--2---:R-:W-:Y:S02]  /*24eb0*/  LOP3.LUT R4, R4, 0x7f, RZ, 0xc0, !PT ;  /* 0x0000007f04047812 */ /* 0x004fe400078ec0ff */
[----:B------:R-:W-:Y:S02]  /*24ec0*/  LOP3.LUT R10, R10, 0x80, RZ, 0xfc, !PT ;  /* 0x000000800a0a7812 */ /* 0x000fe400078efcff */
[----:B------:R-:W-:Y:S02]  /*24ed0*/  SHF.R.U32.HI R6, RZ, 0x3, R4 ;  /* 0x00000003ff067819 */ /* 0x000fe40000011604 */
[----:B------:R-:W1:Y:S02]  /*24ee0*/  S2R R4, SR_TID.X ;  /* 0x0000000000047919 */ /* 0x000e640000002100 */
[----:B-1----:R-:W-:-:S05]  /*24ef0*/  IMAD.SHL.U32 R4, R4, 0x10, RZ ;  /* 0x0000001004047824 */ /* 0x002fca00078e00ff */
[----:B------:R-:W-:Y:S02]  /*24f00*/  LOP3.LUT R4, R6, 0x70, R4, 0xf8, !PT ;  /* 0x0000007006047812 */ /* 0x000fe400078ef804 */
[----:B------:R-:W1:Y:S01]  /*24f10*/  @P0 LDC R6, c[0x0][0x44c] ;  /* 0x00011300ff060b82 */ /* 0x000e620000000800 */
[----:B---3--:R-:W-:-:S05]  /*24f20*/  IMAD.SHL.U32 R5, R5, 0x80, RZ ;  /* 0x0000008005057824 */ /* 0x008fca00078e00ff */
[----:B------:R-:W-:-:S05]  /*24f30*/  LOP3.LUT R4, R4, R5, RZ, 0xfc, !PT ;  /* 0x0000000504047212 */ /* 0x000fca00078efcff */
[----:B-1----:R-:W-:-:S04]  /*24f40*/  @P0 IMAD.HI.U32 R6, R4, R6, RZ ;  /* 0x0000000604060227 */ /* 0x002fc800078e00ff */
[----:B------:R-:W-:Y:S01]  /*24f50*/  IMAD.MOV.U32 R0, RZ, RZ, R4 ;  /* 0x000000ffff007224 */ /* 0x000fe200078e0004 */
        /* <DEDUP_REMOVED lines=29> */
[----:B------:R-:W-:-:S04]  /*25130*/  IMAD.IADD R0, R11, 0x1, R5 ;  /* 0x000000010b007824 */ /* 0x000fc800078e0205 */
        /* <DEDUP_REMOVED lines=10> */
[----:B---3--:R-:W-:Y:S04]  /*251e0*/  @!P2 LDGSTS.E.BYPASS.LTC128B.128 [R10+0x15400], desc[UR60][R6.64], !P3 ;  /* 0x15400000060aafae */ /* 0x008fe8000d901d7c */
[----:B------:R-:W-:Y:S04]  /*251f0*/  @!P2 LDGSTS.E.BYPASS.LTC128B.128 [R10+0x19400], desc[UR60][R6.64+0x80], !P0 ;  /* 0x19400080060aafae */ /* 0x000fe8000c101d7c */
[----:B------:R0:W-:Y:S01]  /*25200*/  @!P2 LDGSTS.E.BYPASS.LTC128B.128 [R10+0x1d400], desc[UR60][R6.64+0x100], !P1 ;  /* 0x1d400100060aafae */ /* 0x0001e2000c901d7c */
[----:B------:R-:W-:-:S03]  /*25210*/  ISETP.GE.AND P2, PT, R5, R2, PT ;  /* 0x000000020500720c */ /* 0x000fc60003f46270 */
[----:B------:R-:W1:Y:S04]  /*25220*/  SHFL.IDX PT, R5, R4, 0x1, 0x181f ;  /* 0x00381f0004057f89 */ /* 0x000e6800000e0000 */
[----:B0-----:R-:W0:Y:S06]  /*25230*/  SHFL.IDX PT, R6, R3, 0x1, 0x181f ;  /* 0x00381f0003067f89 */ /* 0x001e2c00000e0000 */
[----:B-1----:R-:W-:-:S04]  /*25240*/  @!P2 LEA R5, P4, R9, R5, 0x1 ;  /* 0x000000050905a211 */ /* 0x002fc800078808ff */
[----:B0-----:R-:W-:-:S05]  /*25250*/  @!P2 IADD3.X R6, RZ, R6, RZ, P4, !PT ;  /* 0x00000006ff06a210 */ /* 0x001fca00027fe4ff */
        /* <DEDUP_REMOVED lines=57> */
[----:B------:R0:W1:Y:S04]  /*255f0*/  SHFL.IDX PT, R5, R3, 0x7, 0x181f ;  /* 0x00f81f0003057f89 */ /* 0x00006800000e0000 */
[----:B------:R0:W-:Y:S04]  /*25600*/  @!P2 LDGSTS.E.BYPASS.LTC128B.128 [R10+0x18400], desc[UR60][R6.64], !P3 ;  /* 0x18400000060aafae */ /* 0x0001e8000d901d7c */
[----:B------:R0:W-:Y:S04]  /*25610*/  @!P2 LDGSTS.E.BYPASS.LTC128B.128 [R10+0x1c400], desc[UR60][R6.64+0x80], !P0 ;  /* 0x1c400080060aafae */ /* 0x0001e8000c101d7c */
[----:B------:R0:W-:Y:S04]  /*25620*/  @!P2 LDGSTS.E.BYPASS.LTC128B.128 [R10+0x20400], desc[UR60][R6.64+0x100], !P1 ;  /* 0x20400100060aafae */ /* 0x0001e8000c901d7c */
[----:B------:R0:W2:Y:S02]  /*25630*/  SHFL.IDX PT, R3, R4, 0x7, 0x181f ;  /* 0x00f81f0004037f89 */ /* 0x0000a400000e0000 */
.L_x_4076:
[----:B------:R-:W-:Y:S01]  /*25640*/  VIADD R0, R0, 0x70 ;  /* 0x0000007000007836 */ /* 0x000fe20000000000 */
[----:B------:R-:W-:Y:S04]  /*25650*/  BSSY B0, `(.L_x_3927) ;  /* 0x000000c000007945 */ /* 0x000fe80003800000 */
[----:B------:R-:W-:-:S13]  /*25660*/  ISETP.GE.AND P2, PT, R0, R2, PT ;  /* 0x000000020000720c */ /* 0x000fda0003f46270 */
[----:B------:R-:W-:Y:S05]  /*25670*/  @P2 BRA `(.L_x_3928) ;  /* 0x0000000000242947 */ /* 0x000fea0003800000 */
[----:B0-----:R-:W4:Y:S01]  /*25680*/  LDL R4, [R1+0x30] ;  /* 0x0000300001047983 */ /* 0x001f220000100800 */
[----:B--2---:R-:W-:-:S04]  /*25690*/  LEA R2, P2, R9, R3, 0x1 ;  /* 0x0000000309027211 */ /* 0x004fc800078408ff */
[----:B-1----:R-:W-:-:S05]  /*256a0*/  IADD3.X R3, RZ, R5, RZ, P2, !PT ;  /* 0x00000005ff037210 */ /* 0x002fca00017fe4ff */
[----:B------:R-:W-:Y:S01]  /*256b0*/  @!PT LDS RZ, [RZ] ;  /* 0x00000000fffff984 */ /* 0x000fe20000000800 */
[----:B------:R-:W-:Y:S01]  /*256c0*/  @!PT LDS RZ, [RZ] ;  /* 0x00000000fffff984 */ /* 0x000fe20000000800 */
[----:B------:R-:W-:Y:S01]  /*256d0*/  @!PT LDS RZ, [RZ] ;  /* 0x00000000fffff984 */ /* 0x000fe20000000800 */
[----:B----4-:R4:W-:Y:S04]  /*256e0*/  LDGSTS.E.BYPASS.LTC128B.128 [R4+0x18c00], desc[UR60][R2.64], !P3 ;  /* 0x18c0000002047fae */ /* 0x0109e8000d901d7c */
[----:B------:R4:W-:Y:S04]  /*256f0*/  LDGSTS.E.BYPASS.LTC128B.128 [R4+0x1cc00], desc[UR60][R2.64+0x80], !P0 ;  /* 0x1cc0008002047fae */ /* 0x0009e8000c101d7c */
[----:B------:R4:W-:Y:S02]  /*25700*/  LDGSTS.E.BYPASS.LTC128B.128 [R4+0x20c00], desc[UR60][R2.64+0x100], !P1 ;  /* 0x20c0010002047fae */ /* 0x0009e4000c901d7c */
.L_x_3928:
[----:B------:R-:W-:Y:S05]  /*25710*/  BSYNC B0 ;  /* 0x0000000000007941 */ /* 0x000fea0003800000 */
.L_x_3927:
[----:B------:R-:W-:Y:S01]  /*25720*/  NOP ;  /* 0x0000000000007918 */ /* 0x000fe20000000000 */
[----:B------:R-:W-:-:S13]  /*25730*/  PLOP3.LUT P0, PT, PT, PT, PT, 0x80, 0x0 ;  /* 0x000000000000781c */ /* 0x000fda0003f0f070 */
.L_x_3929:
[----:B------:R-:W-:Y:S02]  /*25740*/  PLOP3.LUT P1, PT, P1, P0, PT, 0xa2, 0x0 ;  /* 0x000000000000781c */ /* 0x000fe40000f21472 */
[----:B------:R-:W-:-:S08]  /*25750*/  @P0 R2UR P1, UR4, R18 ;  /* 0x00000000120402ca */ /* 0x000fd00000020000 */
[----:B------:R-:W-:-:S05]  /*25760*/  @P0 PLOP3.LUT P0, PT, P1, PT, PT, 0x80, 0x0 ;  /* 0x000000000000081c */ /* 0x000fca0000f0f070 */
[----:B------:R-:W-:Y:S01]  /*25770*/  @!P1 SYNCS.ARRIVE.TRANS64.RED.A0T1 RZ, [UR4+0x36800], RZ ;  /* 0x036800ffffff99a7 */ /* 0x000fe20008200404 */
[----:B------:R-:W-:Y:S07]  /*25780*/  @!P1 ARRIVES.LDGSTSBAR.64.TRANSCNT [UR4+0x36800] ;  /* 0x03680000ff0099b0 */ /* 0x000fee0008000a84 */
[----:B------:R-:W-:Y:S05]  /*25790*/  @P0 BRA.U.ANY `(.L_x_3929) ;  /* 0xfffffffd00e80947 */ /* 0x000fea000393ffff */
[----:B----4-:R-:W4:Y:S02]  /*257a0*/  LDL.LU R2, [R1+0x64] ;  /* 0x0000640001027983 */ /* 0x010f240000300800 */
[----:B----4-:R-:W-:-:S05]  /*257b0*/  VIADD R2, R2, 0x1 ;  /* 0x0000000102027836 */ /* 0x010fca0000000000 */
        /* <DEDUP_REMOVED lines=8> */
[----:B------:R-:W5:Y:S03]  /*25840*/  SYNCS.PHASECHK.TRANS64.TRYWAIT P0, [R18+URZ+0x36820], R0 ;  /* 0x03682000120075a7 */ /* 0x000f66000800017f */
[----:B----45:R-:W-:Y:S05]  /*25850*/  @!P0 BRA `(.L_x_3931) ;  /* 0x0000005000f08947 */ /* 0x030fea0003800000 */
.L_x_4077:
[----:B------:R-:W-:Y:S05]  /*25860*/  BSYNC B0 ;  /* 0x0000000000007941 */ /* 0x000fea0003800000 */
.L_x_3930:
[----:B0-2---:R-:W4:Y:S04]  /*25870*/  LDL R3, [R1+0x48] ;  /* 0x0000480001037983 */ /* 0x005f280000100800 */
[----:B------:R-:W2:Y:S01]  /*25880*/  LDL R2, [R1+0x34] ;  /* 0x0000340001027983 */ /* 0x000ea20000100800 */
[----:B------:R-:W-:Y:S01]  /*25890*/  BSSY B0, `(.L_x_3932) ;  /* 0x0000249000007945 */ /* 0x000fe20003800000 */
[----:B----4-:R-:W-:-:S05]  /*258a0*/  VIADD R0, R3, 0xfffffffe ;  /* 0xfffffffe03007836 */ /* 0x010fca0000000000 */
[----:B--2---:R-:W-:-:S13]  /*258b0*/  ISETP.GE.AND P0, PT, R0, R2, PT ;  /* 0x000000020000720c */ /* 0x004fda0003f06270 */
[----:B------:R-:W-:Y:S05]  /*258c0*/  @!P0 BRA `(.L_x_3933) ;  /* 0x0000002400148947 */ /* 0x000fea0003800000 */
[----:B-1----:R-:W3:Y:S04]  /*258d0*/  LDL.LU R5, [R1+0x60] ;  /* 0x0000600001057983 */ /* 0x002ee80000300800 */
[----:B------:R-:W2:Y:S04]  /*258e0*/  LDL.LU R4, [R1+0x44] ;  /* 0x0000440001047983 */ /* 0x000ea80000300800 */
[----:B------:R-:W4:Y:S01]  /*258f0*/  LDL.LU R3, [R1+0x40] ;  /* 0x0000400001037983 */ /* 0x000f220000300800 */
[----:B------:R-:W-:Y:S01]  /*25900*/  LOP3.LUT R2, RZ, R2, RZ, 0x33, !PT ;  /* 0x00000002ff027212 */ /* 0x000fe200078e33ff */
[----:B------:R-:W-:Y:S01]  /*25910*/  BSSY B2, `(.L_x_3934) ;  /* 0x00000c6000027945 */ /* 0x000fe20003800000 */
[----:B---3--:R-:W-:-:S05]  /*25920*/  IADD3 R6, R5, 0x1, RZ ;  /* 0x0000000105067810 */ /* 0x008fca0007ffe0ff */
[----:B--2---:R-:W-:-:S05]  /*25930*/  IMAD R6, R6, R4, RZ ;  /* 0x0000000406067224 */ /* 0x004fca00078e02ff */
        /* <DEDUP_REMOVED lines=41> */
.L_x_3938:
[----:B------:R-:W-:Y:S01]  /*25bd0*/  LEA R3, R8, R18, 0x3 ;  /* 0x0000001208037211 */ /* 0x000fe200078e18ff */
[----:B------:R-:W-:Y:S01]  /*25be0*/  BSSY B3, `(.L_x_3939) ;  /* 0x0000004000037945 */ /* 0x000fe20003800000 */
[----:B------:R-:W-:-:S04]  /*25bf0*/  SHF.L.U32 R2, R10, 0x1f, RZ ;  /* 0x0000001f0a027819 */ /* 0x000fc800000006ff */
[----:B------:R-:W1:Y:S02]  /*25c00*/  SYNCS.PHASECHK.TRANS64.TRYWAIT P0, [R3+URZ+0x36840], R2 ;  /* 0x03684002030075a7 */ /* 0x000e64000800017f */
[----:B-1----:R-:W-:Y:S05]  /*25c10*/  @!P0 BRA `(.L_x_3940) ;  /* 0x0000005000148947 */ /* 0x002fea0003800000 */
.L_x_4078:
[----:B------:R-:W-:Y:S05]  /*25c20*/  BSYNC B3 ;  /* 0x0000000000037941 */ /* 0x000fea0003800000 */
.L_x_3939:
        /* <DEDUP_REMOVED lines=11> */
.L_x_3942:
[----:B------:R-:W-:Y:S05]  /*25ce0*/  BSYNC B3 ;  /* 0x0000000000037941 */ /* 0x000fea0003800000 */
.L_x_3941:
        /* <DEDUP_REMOVED lines=8> */
[----:B------:R-:W-:Y:S01]  /*25d70*/  IADD3 R5, R7, 0x21400, RZ ;  /* 0x0002140007057810 */ /* 0x000fe20007ffe0ff */
[----:B------:R-:W-:Y:S01]  /*25d80*/  UMOV UR6, 0x0 ;  /* 0x0000000000067882 */ /* 0x000fe20000000000 */
[----:B------:R-:W-:Y:S01]  /*25d90*/  UMOV UR7, 0x14f00000 ;  /* 0x14f0000000077882 */ /* 0x000fe20000000000 */
[----:B--2---:R-:W-:-:S10]  /*25da0*/  IMAD R2, R0, 0x70, R2 ;  /* 0x0000007000027824 */ /* 0x004fd400078e0202 */
.L_x_3943:
        /* <DEDUP_REMOVED lines=16> */
.L_x_3944:
        /* <DEDUP_REMOVED lines=16> */
.L_x_3945:
        /* <DEDUP_REMOVED lines=16> */
.L_x_4079:
[----:B------:R-:W-:Y:S05]  /*260b0*/  BSYNC B3 ;  /* 0x0000000000037941 */ /* 0x000fea0003800000 */
.L_x_3946:
        /* <DEDUP_REMOVED lines=10> */
.L_x_3948:
[----:B------:R-:W2:Y:S01]  /*26160*/  LDL R3, [R1+0x10] ;  /* 0x0000100001037983 */ /* 0x000ea20000100800 */
[----:B------:R-:W-:Y:S01]  /*26170*/  BSSY B3, `(.L_x_3949) ;  /* 0x0000004000037945 */ /* 0x000fe20003800000 */
[----:B--2---:R-:W-:-:S13]  /*26180*/  LOP3.LUT P0, RZ, R3, 0x8, RZ, 0xc0, !PT ;  /* 0x0000000803ff7812 */ /* 0x004fda000780c0ff */
[----:B------:R-:W-:Y:S05]  /*26190*/  @P0 BRA `(.L_x_3950) ;  /* 0x0000000000040947 */ /* 0x000fea0003800000 */
[----:B------:R-:W-:Y:S01]  /*261a0*/  BPT.TRAP 0x1 ;  /* 0x000000040000795c */ /* 0x000fe20000300000 */
.L_x_3950:
[----:B------:R-:W-:Y:S05]  /*261b0*/  BSYNC B3 ;  /* 0x0000000000037941 */ /* 0x000fea0003800000 */
.L_x_3949:
        /* <DEDUP_REMOVED lines=12> */
.L_x_3951:
        /* <DEDUP_REMOVED lines=15> */
.L_x_3952:
        /* <DEDUP_REMOVED lines=15> */
.L_x_3953:
        /* <DEDUP_REMOVED lines=12> */
.L_x_3937:
[----:B------:R-:W-:Y:S05]  /*26520*/  BSYNC B1 ;  /* 0x0000000000017941 */ /* 0x000fea0003800000 */
.L_x_3936:
[----:B0-----:R-:W2:Y:S01]  /*26530*/  LDL.LU R0, [R1+0x48] ;  /* 0x0000480001007983 */ /* 0x001ea20000300800 */
[----:B------:R-:W-:-:S03]  /*26540*/  IMAD.MOV.U32 R19, RZ, RZ, R8 ;  /* 0x000000ffff137224 */ /* 0x000fc600078e0008 */
[----:B------:R0:W-:Y:S02]  /*26550*/  STL [R1+0x18], R10 ;  /* 0x0000180a01007387 */ /* 0x0001e40000100800 */
[----:B0-2---:R-:W-:-:S07]  /*26560*/  IADD3 R0, R0, -0x3, RZ ;  /* 0xfffffffd00007810 */ /* 0x005fce0007ffe0ff */
.L_x_3935:
[----:B------:R-:W-:Y:S05]  /*26570*/  BSYNC B2 ;  /* 0x0000000000027941 */ /* 0x000fea0003800000 */
.L_x_3934:
[----:B------:R-:W-:Y:S01]  /*26580*/  VIADD R9, R9, 0xfffffffe ;  /* 0xfffffffe09097836 */ /* 0x000fe20000000000 */
[----:B------:R-:W-:-:S04]  /*26590*/  LOP3.LUT R6, RZ, R6, RZ, 0x33, !PT ;  /* 0x00000006ff067212 */ /* 0x000fc800078e33ff */
[----:B------:R-:W-:-:S13]  /*265a0*/  ISETP.NE.AND P0, PT, R9, R6, PT ;  /* 0x000000060900720c */ /* 0x000fda0003f05270 */
[----:B------:R-:W-:Y:S05]  /*265b0*/  @!P0 BRA `(.L_x_3933) ;  /* 0x0000001400d88947 */ /* 0x000fea0003800000 */
[----:B------:R-:W-:-:S07]  /*265c0*/  IMAD.MOV.U32 R9, RZ, RZ, R17 ;  /* 0x000000ffff097224 */ /* 0x000fce00078e0011 */
.L_x_3990:
        /* <DEDUP_REMOVED lines=30> */
[----:B------:R-:W-:-:S05]  /*267b0*/  IMAD.WIDE.U32 R2, R8, UR6, R2 ;  /* 0x0000000608027c25 */ /* 0x000fca000f8e0002 */
[----:B------:R-:W-:Y:S02]  /*267c0*/  IADD3 R3, R7, R3, RZ ;  /* 0x0000000307037210 */ /* 0x000fe40007ffe0ff */
[----:B------:R-:W-:-:S04]  /*267d0*/  LEA R8, P0, R2, UR4, 0x2 ;  /* 0x0000000402087c11 */ /* 0x000fc8000f8010ff */
[----:B------:R-:W-:-:S06]  /*267e0*/  LEA.HI.X R9, R2, UR5, R3, 0x2, P0 ;  /* 0x0000000502097c11 */ /* 0x000fcc00080f1403 */
[----:B------:R0:W5:Y:S03]  /*267f0*/  LDG.E R9, desc[UR60][R8.64] ;  /* 0x0000003c08097981 */ /* 0x000166000c1e1900 */
.L_x_3956:
[----:B------:R-:W-:Y:S01]  /*26800*/  IMAD R3, R4, 0x8, R18 ;  /* 0x0000000804037824 */ /* 0x000fe200078e0212 */
[----:B------:R-:W-:Y:S01]  /*26810*/  SHF.L.U32 R2, R5, 0x1f, RZ ;  /* 0x0000001f05027819 */ /* 0x000fe200000006ff */
[----:B------:R-:W-:Y:S03]  /*26820*/  BSSY B2, `(.L_x_3957) ;  /* 0x0000003000027945 */ /* 0x000fe60003800000 */
[----:B------:R-:W1:Y:S02]  /*26830*/  SYNCS.PHASECHK.TRANS64.TRYWAIT P0, [R3+URZ+0x36840], R2 ;  /* 0x03684002030075a7 */ /* 0x000e64000800017f */
[----:B-1----:R-:W-:Y:S05]  /*26840*/  @!P0 BRA `(.L_x_3958) ;  /* 0x0000004400308947 */ /* 0x002fea0003800000 */
.L_x_4080:
[----:B------:R-:W-:Y:S05]  /*26850*/  BSYNC B2 ;  /* 0x0000000000027941 */ /* 0x000fea0003800000 */
.L_x_3957:
        /* <DEDUP_REMOVED lines=11> */
.L_x_3960:
[----:B------:R-:W-:Y:S05]  /*26910*/  BSYNC B2 ;  /* 0x0000000000027941 */ /* 0x000fea0003800000 */
.L_x_3959:
        /* <DEDUP_REMOVED lines=12> */
.L_x_3961:
        /* <DEDUP_REMOVED lines=16> */
.L_x_3962:
        /* <DEDUP_REMOVED lines=16> */
.L_x_3963:
        /* <DEDUP_REMOVED lines=16> */
.L_x_4081:
[----:B------:R-:W-:Y:S05]  /*26ce0*/  BSYNC B2 ;  /* 0x0000000000027941 */ /* 0x000fea0003800000 */
.L_x_3964:
        /* <DEDUP_REMOVED lines=10> */
.L_x_3966:
[----:B------:R-:W2:Y:S01]  /*26d90*/  LDL R3, [R1+0x10] ;  /* 0x0000100001037983 */ /* 0x000ea20000100800 */
[----:B------:R-:W-:Y:S01]  /*26da0*/  BSSY B2, `(.L_x_3967) ;  /* 0x0000004000027945 */ /* 0x000fe20003800000 */
[----:B--2---:R-:W-:-:S13]  /*26db0*/  LOP3.LUT P0, RZ, R3, 0x8, RZ, 0xc0, !PT ;  /* 0x0000000803ff7812 */ /* 0x004fda000780c0ff */
[----:B------:R-:W-:Y:S05]  /*26dc0*/  @P0 BRA `(.L_x_3968) ;  /* 0x0000000000040947 */ /* 0x000fea0003800000 */
[----:B------:R-:W-:Y:S01]  /*26dd0*/  BPT.TRAP 0x1 ;  /* 0x000000040000795c */ /* 0x000fe20000300000 */
.L_x_3968:
[----:B------:R-:W-:Y:S05]  /*26de0*/  BSYNC B2 ;  /* 0x0000000000027941 */ /* 0x000fea0003800000 */
.L_x_3967:
        /* <DEDUP_REMOVED lines=12> */
.L_x_3969:
        /* <DEDUP_REMOVED lines=15> */
.L_x_3970:
        /* <DEDUP_REMOVED lines=15> */
.L_x_3971:
        /* <DEDUP_REMOVED lines=12> */
.L_x_3955:
[----:B------:R-:W-:Y:S05]  /*27150*/  BSYNC B1 ;  /* 0x0000000000017941 */ /* 0x000fea0003800000 */
.L_x_3954:
        /* <DEDUP_REMOVED lines=35> */
.L_x_3974:
[----:B------:R-:W-:Y:S01]  /*27390*/  IMAD R3, R19, 0x8, R18 ;  /* 0x0000000813037824 */ /* 0x000fe200078e0212 */
[----:B------:R-:W-:Y:S01]  /*273a0*/  SHF.L.U32 R2, R10, 0x1f, RZ ;  /* 0x0000001f0a027819 */ /* 0x000fe200000006ff */
[----:B------:R-:W-:Y:S03]  /*273b0*/  BSSY B2, `(.L_x_3975) ;  /* 0x0000003000027945 */ /* 0x000fe60003800000 */
[----:B------:R-:W2:Y:S02]  /*273c0*/  SYNCS.PHASECHK.TRANS64.TRYWAIT P0, [R3+URZ+0x36840], R2 ;  /* 0x03684002030075a7 */ /* 0x000ea4000800017f */
[----:B--2---:R-:W-:Y:S05]  /*273d0*/  @!P0 BRA `(.L_x_3976) ;  /* 0x0000003800748947 */ /* 0x004fea0003800000 */
.L_x_4082:
[----:B------:R-:W-:Y:S05]  /*273e0*/  BSYNC B2 ;  /* 0x0000000000027941 */ /* 0x000fea0003800000 */
.L_x_3975:
[----:B-1----:R-:W1:Y:S01]  /*273f0*/  S2R R8, SR_TID.X ;  /* 0x0000000000087919 */ /* 0x002e620000002100 */
[----:B------:R-:W-:Y:S01]  /*27400*/  BSSY B2, `(.L_x_3977) ;  /* 0x000000a000027945 */ /* 0x000fe20003800000 */
[----:B-1----:R-:W-:-:S04]  /*27410*/  LOP3.LUT R8, R8, 0x7f, RZ, 0xc0, !PT ;  /* 0x0000007f08087812 */ /* 0x002fc800078ec0ff */
[----:B------:R-:W-:-:S13]  /*27420*/  ISETP.NE.AND P0, PT, R8, RZ, PT ;  /* 0x000000ff0800720c */ /* 0x000fda0003f05270 */
[----:B------:R-:W-:Y:S05]  /*27430*/  @P0 BRA `(.L_x_3978) ;  /* 0x0000000000180947 */ /* 0x000fea0003800000 */
[----:B------:R-:W3:Y:S01]  /*27440*/  LDL R8, [R1+0x10] ;  /* 0x0000100001087983 */ /* 0x000ee20000100800 */
[----:B--2---:R-:W-:-:S04]  /*27450*/  MOV R2, 0xa800 ;  /* 0x0000a80000027802 */ /* 0x004fc80000000f00 */
[----:B------:R1:W-:Y:S01]  /*27460*/  SYNCS.ARRIVE.TRANS64 RZ, [R3+URZ+0x36830], R2 ;  /* 0x0368300203ff79a7 */ /* 0x0003e2000800003f */
[----:B---3--:R-:W-:-:S13]  /*27470*/  LOP3.LUT P1, RZ, R8, 0x1, RZ, 0xc0, !PT ;  /* 0x0000000108ff7812 */ /* 0x008fda000782c0ff */
[----:B-1----:R-:W-:Y:S05]  /*27480*/  @!P1 BRA `(.L_x_3978) ;  /* 0x0000000000049947 */ /* 0x002fea0003800000 */
[----:B------:R-:W-:Y:S01]  /*27490*/  BPT.TRAP 0x1 ;  /* 0x000000040000795c */ /* 0x000fe20000300000 */
.L_x_3978:
[----:B------:R-:W-:Y:S05]  /*274a0*/  BSYNC B2 ;  /* 0x0000000000027941 */ /* 0x000fea0003800000 */
.L_x_3977:
[----:B--2---:R-:W2:Y:S01]  /*274b0*/  LDL R2, [R1+0x1c] ;  /* 0x00001c0001027983 */ /* 0x004ea20000100800 */
[----:B------:R-:W-:Y:S01]  /*274c0*/  IMAD.MOV.U32 R11, RZ, RZ, RZ ;  /* 0x000000ffff0b7224 */ /* 0x000fe200078e00ff */
[----:B------:R-:W-:Y:S01]  /*274d0*/  UIADD3 UR4, UP0, UR36, 0x370, URZ ;  /* 0x0000037024047890 */ /* 0x000fe2000ff1e03f */
[----:B------:R-:W-:Y:S01]  /*274e0*/  IMAD R8, R19, 0xa800, R18 ;  /* 0x0000a80013087824 */ /* 0x000fe200078e0212 */
        /* <DEDUP_REMOVED lines=8> */
.L_x_3979:
        /* <DEDUP_REMOVED lines=16> */
.L_x_3980:
        /* <DEDUP_REMOVED lines=16> */
.L_x_3981:
        /* <DEDUP_REMOVED lines=11> */
[----:B------:R-:W-:Y:S01]  /*27820*/  BSSY B2, `(.L_x_3982) ;  /* 0x0000004000027945 */ /* 0x000fe20003800000 */
[----:B------:R-:W-:-:S04]  /*27830*/  LEA R2, R4, R18, 0x3 ;  /* 0x0000001204027211 */ /* 0x000fc800078e18ff */
[----:B------:R-:W0:Y:S02]  /*27840*/  SYNCS.PHASECHK.TRANS64.TRYWAIT P0, [R2+URZ+0x36860], R5 ;  /* 0x03686005020075a7 */ /* 0x000e24000800017f */
[----:B0-----:R-:W-:Y:S05]  /*27850*/  @!P0 BRA `(.L_x_3983) ;  /* 0x0000003400688947 */ /* 0x001fea0003800000 */
.L_x_4083:
[----:B------:R-:W-:Y:S05]  /*27860*/  BSYNC B2 ;  /* 0x0000000000027941 */ /* 0x000fea0003800000 */
.L_x_3982:
        /* <DEDUP_REMOVED lines=10> */
.L_x_3984:
[----:B------:R-:W2:Y:S01]  /*27910*/  LDL R3, [R1+0x10] ;  /* 0x0000100001037983 */ /* 0x000ea20000100800 */
[----:B------:R-:W-:Y:S01]  /*27920*/  BSSY B2, `(.L_x_3985) ;  /* 0x0000004000027945 */ /* 0x000fe20003800000 */
[----:B--2---:R-:W-:-:S13]  /*27930*/  LOP3.LUT P0, RZ, R3, 0x8, RZ, 0xc0, !PT ;  /* 0x0000000803ff7812 */ /* 0x004fda000780c0ff */
[----:B------:R-:W-:Y:S05]  /*27940*/  @P0 BRA `(.L_x_3986) ;  /* 0x0000000000040947 */ /* 0x000fea0003800000 */
[----:B------:R-:W-:Y:S01]  /*27950*/  BPT.TRAP 0x1 ;  /* 0x000000040000795c */ /* 0x000fe20000300000 */
.L_x_3986:
[----:B------:R-:W-:Y:S05]  /*27960*/  BSYNC B2 ;  /* 0x0000000000027941 */ /* 0x000fea0003800000 */
.L_x_3985:
        /* <DEDUP_REMOVED lines=12> */
.L_x_3987:
        /* <DEDUP_REMOVED lines=15> */
.L_x_3988:
        /* <DEDUP_REMOVED lines=15> */
.L_x_3989:
        /* <DEDUP_REMOVED lines=12> */
.L_x_3973:
[----:B------:R-:W-:Y:S05]  /*27cd0*/  BSYNC B1 ;  /* 0x0000000000017941 */ /* 0x000fea0003800000 */
.L_x_3972:
[----:B------:R-:W2:Y:S01]  /*27ce0*/  LDL R2, [R1+0x34] ;  /* 0x0000340001027983 */ /* 0x000ea20000100800 */
[----:B------:R-:W-:Y:S01]  /*27cf0*/  VIADD R0, R0, 0xfffffffe ;  /* 0xfffffffe00007836 */ /* 0x000fe20000000000 */
[----:B--2---:R-:W-:-:S13]  /*27d00*/  ISETP.GT.AND P0, PT, R6, R2, PT ;  /* 0x000000020600720c */ /* 0x004fda0003f04270 */
[----:B------:R-:W-:Y:S05]  /*27d10*/  @P0 BRA `(.L_x_3990) ;  /* 0xffffffe8002c0947 */ /* 0x000fea000383ffff */
.L_x_3933:
[----:B------:R-:W-:Y:S05]  /*27d20*/  BSYNC B0 ;  /* 0x0000000000007941 */ /* 0x000fea0003800000 */
.L_x_3932:
        /* <DEDUP_REMOVED lines=8> */
[----:B------:R-:W2:Y:S02]  /*27db0*/  FLO.U32 R0, UR4 ;  /* 0x0000000400007d00 */ /* 0x000ea400080e0000 */
        /* <DEDUP_REMOVED lines=9> */
.L_x_3992:
[----:B------:R-:W-:Y:S05]  /*27e50*/  BSYNC B0 ;  /* 0x0000000000007941 */ /* 0x000fea0003800000 */
.L_x_3991:
[----:B--2---:R-:W2:Y:S01]  /*27e60*/  LDL R0, [R1+0x10] ;  /* 0x0000100001007983 */ /* 0x004ea20000100800 */
[----:B------:R-:W-:Y:S01]  /*27e70*/  BSSY B0, `(.L_x_3993) ;  /* 0x000004e000007945 */ /* 0x000fe20003800000 */
[----:B--2---:R-:W-:-:S13]  /*27e80*/  LOP3.LUT P0, RZ, R0, 0x4, RZ, 0xc0, !PT ;  /* 0x0000000400ff7812 */ /* 0x004fda000780c0ff */
[----:B------:R-:W-:Y:S05]  /*27e90*/  @!P0 BRA `(.L_x_3994) ;  /* 0x00000004002c8947 */ /* 0x000fea0003800000 */
[----:B------:R-:W2:Y:S01]  /*27ea0*/  LDL R2, [R1+0x18] ;  /* 0x0000180001027983 */ /* 0x000ea20000100800 */
[----:B------:R-:W-:Y:S01]  /*27eb0*/  LEA R0, R19, R18, 0x3 ;  /* 0x0000001213007211 */ /* 0x000fe200078e18ff */
[----:B------:R-:W-:Y:S01]  /*27ec0*/  BSSY B1, `(.L_x_3995) ;  /* 0x0000004000017945 */ /* 0x000fe20003800000 */
[----:B--2---:R-:W-:-:S04]  /*27ed0*/  SHF.L.U32 R2, R2, 0x1f, RZ ;  /* 0x0000001f02027819 */ /* 0x004fc800000006ff */
[----:B------:R-:W2:Y:S02]  /*27ee0*/  SYNCS.PHASECHK.TRANS64.TRYWAIT P0, [R0+URZ+0x36860], R2 ;  /* 0x03686002000075a7 */ /* 0x000ea4000800017f */
[----:B--2---:R-:W-:Y:S05]  /*27ef0*/  @!P0 BRA `(.L_x_3996) ;  /* 0x0000002c00d48947 */ /* 0x004fea0003800000 */
.L_x_4084:
[----:B------:R-:W-:Y:S05]  /*27f00*/  BSYNC B1 ;  /* 0x0000000000017941 */ /* 0x000fea0003800000 */
.L_x_3995:
[----:B------:R-:W4:Y:S01]  /*27f10*/  S2R R3, SR_TID.X ;  /* 0x0000000000037919 */ /* 0x000f220000002100 */
[----:B------:R-:W-:-:S04]  /*27f20*/  UPRMT UR4, UR38, 0x9910, URZ ;  /* 0x0000991026047896 */ /* 0x000fc8000800003f */
[----:B------:R-:W-:Y:S01]  /*27f30*/  UISETP.NE.AND UP0, UPT, UR4, 0x2, UPT ;  /* 0x000000020400788c */ /* 0x000fe2000bf05270 */
[----:B----4-:R-:W-:-:S04]  /*27f40*/  LOP3.LUT R3, R3, 0x7f, RZ, 0xc0, !PT ;  /* 0x0000007f03037812 */ /* 0x010fc800078ec0ff */
[----:B------:R-:W-:-:S13]  /*27f50*/  ISETP.NE.AND P0, PT, R3, RZ, PT ;  /* 0x000000ff0300720c */ /* 0x000fda0003f05270 */
[----:B--2---:R-:W-:-:S04]  /*27f60*/  @!P0 IMAD.MOV.U32 R2, RZ, RZ, 0xa800 ;  /* 0x0000a800ff028424 */ /* 0x004fc800078e00ff */
[----:B------:R2:W-:Y:S01]  /*27f70*/  @!P0 SYNCS.ARRIVE.TRANS64 RZ, [R0+URZ+0x36850], R2 ;  /* 0x0368500200ff89a7 */ /* 0x0005e2000800003f */
[----:B------:R-:W-:-:S13]  /*27f80*/  PLOP3.LUT P0, PT, PT, PT, UP0, 0x80, 0x0 ;  /* 0x000000000000781c */ /* 0x000fda0003f0f008 */
[----:B--2---:R-:W-:Y:S05]  /*27f90*/  @P0 BRA `(.L_x_3997) ;  /* 0x0000000000040947 */ /* 0x004fea0003800000 */
[----:B------:R-:W-:Y:S01]  /*27fa0*/  BPT.TRAP 0x1 ;  /* 0x000000040000795c */ /* 0x000fe20000300000 */
.L_x_3997:
[----:B------:R-:W2:Y:S01]  /*27fb0*/  LDL R2, [R1+0x10] ;  /* 0x0000100001027983 */ /* 0x000ea20000100800 */
[----:B------:R-:W-:Y:S01]  /*27fc0*/  BSSY B1, `(.L_x_3998) ;  /* 0x0000004000017945 */ /* 0x000fe20003800000 */
[----:B--2---:R-:W-:-:S13]  /*27fd0*/  LOP3.LUT P0, RZ, R2, 0x8, RZ, 0xc0, !PT ;  /* 0x0000000802ff7812 */ /* 0x004fda000780c0ff */
[----:B------:R-:W-:Y:S05]  /*27fe0*/  @P0 BRA `(.L_x_3999) ;  /* 0x0000000000040947 */ /* 0x000fea0003800000 */
[----:B------:R-:W-:Y:S01]  /*27ff0*/  BPT.TRAP 0x1 ;  /* 0x000000040000795c */ /* 0x000fe20000300000 */
.L_x_3999:
[----:B------:R-:W-:Y:S05]  /*28000*/  BSYNC B1 ;  /* 0x0000000000017941 */ /* 0x000fea0003800000 */
.L_x_3998:
        /* <DEDUP_REMOVED lines=12> */
.L_x_4000:
        /* <DEDUP_REMOVED lines=15> */
.L_x_4001:
        /* <DEDUP_REMOVED lines=15> */
.L_x_4002:
        /* <DEDUP_REMOVED lines=10> */
.L_x_3994:
[----:B------:R-:W-:Y:S05]  /*28350*/  BSYNC B0 ;  /* 0x0000000000007941 */ /* 0x000fea0003800000 */
.L_x_3993:
[----:B------:R-:W2:Y:S01]  /*28360*/  LDL.LU R4, [R1+0x18] ;  /* 0x0000180001047983 */ /* 0x000ea20000300800 */
[----:B------:R-:W-:-:S05]  /*28370*/  VIADD R19, R19, 0x1 ;  /* 0x0000000113137836 */ /* 0x000fca0000000000 */
[----:B------:R-:W-:-:S04]  /*28380*/  ISETP.NE.AND P0, PT, R19, 0x2, PT ;  /* 0x000000021300780c */ /* 0x000fc80003f05270 */
[----:B------:R-:W-:Y:S02]  /*28390*/  SEL R0, RZ, 0x1, P0 ;  /* 0x00000001ff007807 */ /* 0x000fe40000000000 */
[----:B------:R-:W-:Y:S02]  /*283a0*/  SEL R19, R19, RZ, P0 ;  /* 0x000000ff13137207 */ /* 0x000fe40000000000 */
[----:B--2---:R-:W-:-:S05]  /*283b0*/  LOP3.LUT R4, R4, R0, RZ, 0x3c, !PT ;  /* 0x0000000004047212 */ /* 0x004fca00078e3cff */
[----:B------:R2:W-:Y:S02]  /*283c0*/  STL [R1+0x18], R4 ;  /* 0x0000180401007387 */ /* 0x0005e40000100800 */
.L_x_3912:
[----:B------:R-:W-:Y:S05]  /*283d0*/  BSYNC B7 ;  /* 0x0000000000077941 */ /* 0x000fea0003800000 */
.L_x_3910:
[----:B------:R-:W5:Y:S02]  /*283e0*/  LDL R9, [R1+0x10] ;  /* 0x0000100001097983 */ /* 0x000f640000100800 */
[----:B-----5:R-:W-:-:S13]  /*283f0*/  LOP3.LUT P0, RZ, R9, 0x10, RZ, 0xc0, !PT ;  /* 0x0000001009ff7812 */ /* 0x020fda000780c0ff */
[----:B------:R-:W-:Y:S05]  /*28400*/  @!P0 BRA `(.L_x_4003) ;  /* 0x00000000002c8947 */ /* 0x000fea0003800000 */
[----:B------:R-:W-:Y:S05]  /*28410*/  WARPSYNC.ALL ;  /* 0x0000000000007948 */ /* 0x000fea0003800000 */
[----:B------:R-:W5:Y:S08]  /*28420*/  S2UR UR5, SR_CgaCtaId ;  /* 0x00000000000579c3 */ /* 0x000f700000008800 */
[----:B------:R-:W-:Y:S06]  /*28430*/  BAR.SYNC.DEFER_BLOCKING 0x5, 0x180 ;  /* 0x0146000000007b1d */ /* 0x000fec0000010000 */
[----:B------:R-:W-:-:S02]  /*28440*/  UMOV UR4, 0x400 ;  /* 0x0000040000047882 */ /* 0x000fc40000000000 */
[----:B-----5:R-:W-:-:S06]  /*28450*/  ULEA UR4, UR5, UR4, 0x18 ;  /* 0x0000000405047291 */ /* 0x020fcc000f8ec03f */
[----:B------:R-:W-:-:S05]  /*28460*/  IMAD.U32 R18, RZ, RZ, UR4 ;  /* 0x00000004ff127e24 */ /* 0x000fca000f8e00ff */
[----:B-123--:R-:W1:Y:S04]  /*28470*/  LDS.128 R4, [R18+0x368d0] ;  /* 0x0368d00012047984 */ /* 0x00ee680000000c00 */
[----:B-1----:R1:W-:Y:S04]  /*28480*/  STL.64 [R1], R4 ;  /* 0x0000000401007387 */ /* 0x0023e80000100a00 */
[----:B------:R1:W-:Y:S01]  /*28490*/  STL.64 [R1+0x8], R6 ;  /* 0x0000080601007387 */ /* 0x0003e20000100a00 */
[----:B------:R-:W-:Y:S06]  /*284a0*/  BAR.ARV 0x4, 0x180 ;  /* 0x0106000000007b1d */ /* 0x000fec0000002000 */
[----:B------:R-:W-:Y:S05]  /*284b0*/  BRA `(.L_x_4004) ;  /* 0x0000000c001c7947 */ /* 0x000fea0003800000 */
.L_x_4003:
[----:B------:R-:W5:Y:S01]  /*284c0*/  LDL R17, [R1+0x2c] ;  /* 0x00002c0001117983 */ /* 0x000f620000100800 */
[----:B------:R-:W-:Y:S01]  /*284d0*/  UMOV UR4, 0xffffffff ;  /* 0xffffffff00047882 */ /* 0x000fe20000000000 */
[----:B-----5:R-:W-:Y:S02]  /*284e0*/  ISETP.NE.AND P5, PT, R17, 0x1f, PT ;  /* 0x0000001f1100780c */ /* 0x020fe40003fa5270 */
[----:B------:R-:W-:Y:S11]  /*284f0*/  BRA.DIV UR4, `(.L_x_4005) ;  /* 0x0000002a04687947 */ /* 0x000ff6000b800000 */
[----:B------:R-:W4:Y:S01]  /*28500*/  LDL R3, [R1+0xc] ;  /* 0x00000c0001037983 */ /* 0x000f220000100800 */
[----:B------:R-:W-:-:S03]  /*28510*/  ULDC UR4, c[0x0][0xc3c] ;  /* 0x00030f0000047ab9 */ /* 0x000fc60000000800 */
[----:B------:R-:W5:Y:S01]  /*28520*/  LDL.LU R2, [R1] ;  /* 0x0000000001027983 */ /* 0x000f620000300800 */
[----:B------:R-:W-:Y:S02]  /*28530*/  LOP3.LUT P4, RZ, R9, 0x1, RZ, 0xc0, !PT ;  /* 0x0000000109ff7812 */ /* 0x000fe4000788c0ff */
[----:B----4-:R-:W-:-:S04]  /*28540*/  IADD3 R0, R3, R17, RZ ;  /* 0x0000001103007210 */ /* 0x010fc80007ffe0ff */
[----:B------:R-:W-:Y:S01]  /*28550*/  ISETP.GE.OR P0, PT, R0, UR4, !P5 ;  /* 0x0000000400007c0c */ /* 0x000fe2000ef06670 */
[----:B-----5:R-:W-:-:S12]  /*28560*/  IMAD.MOV.U32 R9, RZ, RZ, R2 ;  /* 0x000000ffff097224 */ /* 0x020fd800078e0002 */
[----:B------:R-:W4:Y:S08]  /*28570*/  @!P0 LDC.64 R2, c[0x0][0xc80] ;  /* 0x00032000ff028b82 */ /* 0x000f300000000a00 */
[----:B-1-3--:R-:W1:Y:S01]  /*28580*/  @!P0 LDC.64 R6, c[0x0][0xc78] ;  /* 0x00031e00ff068b82 */ /* 0x00ae620000000a00 */
[----:B----4-:R-:W-:-:S05]  /*28590*/  @!P0 IMAD.WIDE R2, R0, 0x4, R2 ;  /* 0x0000000400028825 */ /* 0x010fca00078e0202 */
[----:B------:R1:W3:Y:S02]  /*285a0*/  @!P0 LDG.E R8, desc[UR60][R2.64] ;  /* 0x0000003c02088981 */ /* 0x0002e4000c1e1900 */
[----:B-1----:R-:W-:-:S06]  /*285b0*/  @!P0 IMAD.WIDE R2, R0, 0x4, R6 ;  /* 0x0000000400028825 */ /* 0x002fcc00078e0206 */
[----:B------:R-:W4:Y:S01]  /*285c0*/  @!P0 LDG.E R2, desc[UR60][R2.64] ;  /* 0x0000003c02028981 */ /* 0x000f22000c1e1900 */
[----:B--2---:R-:W-:Y:S01]  /*285d0*/  IMAD.MOV.U32 R4, RZ, RZ, RZ ;  /* 0x000000ffff047224 */ /* 0x004fe200078e00ff */
[----:B------:R-:W-:Y:S01]  /*285e0*/  MOV R6, RZ ;  /* 0x000000ff00067202 */ /* 0x000fe20000000f00 */
[----:B0-----:R-:W-:Y:S01]  /*285f0*/  IMAD.MOV.U32 R10, RZ, RZ, RZ ;  /* 0x000000ffff0a7224 */ /* 0x001fe200078e00ff */
        /* <DEDUP_REMOVED lines=24> */
[----:B------:R0:W1:Y:S02]  /*28780*/  SHFL.IDX PT, R16, R7, 0x1f, 0x1f ;  /* 0x03e01f0007107f89 */ /* 0x00006400000e0000 */
.L_x_4094:
[----:B------:R-:W-:Y:S02]  /*28790*/  ULDC UR4, c[0x0][0xc38] ;  /* 0x00030e0000047ab9 */ /* 0x000fe40000000800 */
[----:B------:R-:W-:-:S05]  /*287a0*/  MOV R2, UR4 ;  /* 0x0000000400027c02 */ /* 0x000fca0008000f00 */
[----:B-1----:R-:W-:-:S04]  /*287b0*/  IMAD R16, R16, R2, RZ ;  /* 0x0000000210107224 */ /* 0x002fc800078e02ff */
[----:B------:R-:W-:-:S05]  /*287c0*/  IMAD.IADD R0, R0, 0x1, R16 ;  /* 0x0000000100007824 */ /* 0x000fca00078e0210 */
[----:B------:R-:W-:-:S13]  /*287d0*/  ISETP.GT.AND P4, PT, R0, R5, PT ;  /* 0x000000050000720c */ /* 0x000fda0003f84270 */
[----:B------:R-:W-:Y:S05]  /*287e0*/  @P4 BRA `(.L_x_4006) ;  /* 0x0000000000b04947 */ /* 0x000fea0003800000 */
.L_x_4009:
[----:B------:R-:W2:Y:S01]  /*287f0*/  LDL.LU R3, [R1+0xc] ;  /* 0x00000c0001037983 */ /* 0x000ea20000300800 */
[----:B------:R-:W1:Y:S01]  /*28800*/  LDC R2, c[0x0][0xc3c] ;  /* 0x00030f00ff027b82 */ /* 0x000e620000000800 */
[----:B--2---:R-:W-:-:S05]  /*28810*/  VIADD R3, R3, 0x1f ;  /* 0x0000001f03037836 */ /* 0x004fca0000000000 */
[----:B-1----:R-:W-:-:S13]  /*28820*/  ISETP.GE.AND P4, PT, R3, R2, PT ;  /* 0x000000020300720c */ /* 0x002fda0003f86270 */
[----:B------:R-:W-:Y:S05]  /*28830*/  @P4 BRA `(.L_x_4007) ;  /* 0x0000000400d84947 */ /* 0x000fea0003800000 */
[----:B------:R-:W2:Y:S04]  /*28840*/  LDL R4, [R1+0x2c] ;  /* 0x00002c0001047983 */ /* 0x000ea80000100800 */
        /* <DEDUP_REMOVED lines=30> */
[----:B0-----:R-:W-:-:S05]  /*28a30*/  IMAD.IADD R7, R2, 0x1, R3 ;  /* 0x0000000102077824 */ /* 0x001fca00078e0203 */
[----:B------:R0:W1:Y:S02]  /*28a40*/  SHFL.IDX PT, R16, R7, 0x1f, 0x1f ;  /* 0x03e01f0007107f89 */ /* 0x00006400000e0000 */
.L_x_4102:
[----:B------:R-:W-:Y:S02]  /*28a50*/  ULDC UR4, c[0x0][0xc38] ;  /* 0x00030e0000047ab9 */ /* 0x000fe40000000800 */
[----:B------:R-:W-:-:S04]  /*28a60*/  IMAD.U32 R2, RZ, RZ, UR4 ;  /* 0x00000004ff027e24 */ /* 0x000fc8000f8e00ff */
[----:B-1----:R-:W-:-:S05]  /*28a70*/  IMAD R16, R16, R2, RZ ;  /* 0x0000000210107224 */ /* 0x002fca00078e02ff */
[----:B------:R-:W-:-:S04]  /*28a80*/  IADD3 R0, R16, R0, RZ ;  /* 0x0000000010007210 */ /* 0x000fc80007ffe0ff */
[----:B------:R-:W-:-:S13]  /*28a90*/  ISETP.GT.AND P4, PT, R0, R5, PT ;  /* 0x000000050000720c */ /* 0x000fda0003f84270 */
[----:B------:R-:W-:Y:S05]  /*28aa0*/  @!P4 BRA `(.L_x_4009) ;  /* 0xfffffffc0050c947 */ /* 0x000fea000383ffff */
.L_x_4006:
        /* <DEDUP_REMOVED lines=9> */
.L_x_4107:
[----:B------:R-:W-:-:S13]  /*28b40*/  ISETP.NE.AND P0, PT, R3, RZ, PT ;  /* 0x000000ff0300720c */ /* 0x000fda0003f05270 */
[----:B------:R-:W-:Y:S05]  /*28b50*/  @!P0 BRA `(.L_x_4011) ;  /* 0x0000000000148947 */ /* 0x000fea0003800000 */
[----:B------:R-:W-:Y:S01]  /*28b60*/  UMOV UR4, 0xffffffff ;  /* 0xffffffff00047882 */ /* 0x000fe20000000000 */
[----:B------:R-:W-:Y:S02]  /*28b70*/  VIADD R12, R0, 0xffffffff ;  /* 0xffffffff000c7836 */ /* 0x000fe40000000000 */
[----:B------:R-:W-:Y:S05]  /*28b80*/  BRA.DIV UR4, `(.L_x_4012) ;  /* 0x0000002e045c7947 */ /* 0x000fea000b800000 */
[----:B0-----:R0:W4:Y:S02]  /*28b90*/  SHFL.IDX PT, R7, R7, R12, 0x1f ;  /* 0x00001f0c07077589 */ /* 0x00112400000e0000 */
.L_x_4110:
[----:B----4-:R-:W-:-:S07]  /*28ba0*/  IMAD.MOV.U32 R10, RZ, RZ, R7 ;  /* 0x000000ffff0a7224 */ /* 0x010fce00078e0007 */
.L_x_4011:
[----:B------:R-:W4:Y:S01]  /*28bb0*/  LDL.LU R11, [R1+0xc] ;  /* 0x00000c00010b7983 */ /* 0x000f220000300800 */
[----:B--2---:R-:W-:Y:S01]  /*28bc0*/  IABS R3, R4 ;  /* 0x0000000400037213 */ /* 0x004fe20000000000 */
[----:B------:R-:W-:Y:S02]  /*28bd0*/  IMAD R2, R10, R2, R16 ;  /* 0x000000020a027224 */ /* 0x000fe400078e0210 */
[----:B------:R-:W-:Y:S01]  /*28be0*/  IMAD.MOV.U32 R8, RZ, RZ, RZ ;  /* 0x000000ffff087224 */ /* 0x000fe200078e00ff */
[----:B0-----:R-:W0:Y:S01]  /*28bf0*/  I2F.RP R7, R3 ;  /* 0x0000000300077306 */ /* 0x001e220000209400 */
[----:B------:R-:W-:Y:S01]  /*28c00*/  IMAD.IADD R5, R5, 0x1, -R2 ;  /* 0x0000000105057824 */ /* 0x000fe200078e0a02 */
[----:B------:R2:W-:Y:S04]  /*28c10*/  STL [R1], R2 ;  /* 0x0000000201007387 */ /* 0x0005e80000100800 */
[----:B--2---:R-:W-:-:S02]  /*28c20*/  IABS R2, R5 ;  /* 0x0000000500027213 */ /* 0x004fc40000000000 */
[----:B0-----:R-:W0:Y:S02]  /*28c30*/  MUFU.RCP R7, R7 ;  /* 0x0000000700077308 */ /* 0x001e240000001000 */
[----:B0-----:R-:W-:-:S06]  /*28c40*/  IADD3 R7, R7, 0xffffffe, RZ ;  /* 0x0ffffffe07077810 */ /* 0x001fcc0007ffe0ff */
[----:B------:R-:W0:Y:S02]  /*28c50*/  F2I.FTZ.U32.TRUNC.NTZ R9, R7 ;  /* 0x0000000700097305 */ /* 0x000e24000021f000 */
[----:B0-----:R-:W-:-:S04]  /*28c60*/  IMAD.MOV R7, RZ, RZ, -R9 ;  /* 0x000000ffff077224 */ /* 0x001fc800078e0a09 */
[----:B------:R-:W-:-:S04]  /*28c70*/  IMAD R7, R7, R3, RZ ;  /* 0x0000000307077224 */ /* 0x000fc800078e02ff */
[----:B------:R-:W-:Y:S01]  /*28c80*/  IMAD.HI.U32 R7, R9, R7, R8 ;  /* 0x0000000709077227 */ /* 0x000fe200078e0008 */
[----:B------:R-:W-:-:S04]  /*28c90*/  IABS R8, R4 ;  /* 0x0000000400087213 */ /* 0x000fc80000000000 */
[----:B------:R-:W-:Y:S01]  /*28ca0*/  IADD3 R8, RZ, -R8, RZ ;  /* 0x80000008ff087210 */ /* 0x000fe20007ffe0ff */
[----:B------:R-:W-:-:S04]  /*28cb0*/  IMAD.HI.U32 R7, R7, R2, RZ ;  /* 0x0000000207077227 */ /* 0x000fc800078e00ff */
[----:B------:R-:W-:Y:S01]  /*28cc0*/  IMAD R2, R7, R8, R2 ;  /* 0x0000000807027224 */ /* 0x000fe200078e0202 */
[----:B---3--:R-:W-:-:S04]  /*28cd0*/  IABS R8, R6 ;  /* 0x0000000600087213 */ /* 0x008fc80000000000 */
[----:B------:R-:W-:-:S13]  /*28ce0*/  ISETP.GT.U32.AND P2, PT, R3, R2, PT ;  /* 0x000000020300720c */ /* 0x000fda0003f44070 */
[----:B------:R-:W-:Y:S02]  /*28cf0*/  @!P2 IMAD.IADD R2, R2, 0x1, -R3 ;  /* 0x000000010202a824 */ /* 0x000fe400078e0a03 */
[----:B------:R-:W-:Y:S01]  /*28d00*/  @!P2 VIADD R7, R7, 0x1 ;  /* 0x000000010707a836 */ /* 0x000fe20000000000 */
[----:B------:R-:W-:Y:S02]  /*28d10*/  ISETP.NE.AND P2, PT, R4, RZ, PT ;  /* 0x000000ff0400720c */ /* 0x000fe40003f45270 */
[----:B------:R-:W-:Y:S02]  /*28d20*/  ISETP.GE.U32.AND P0, PT, R2, R3, PT ;  /* 0x000000030200720c */ /* 0x000fe40003f06070 */
[----:B------:R-:W0:Y:S11]  /*28d30*/  I2F.RP R2, R8 ;  /* 0x0000000800027306 */ /* 0x000e360000209400 */
[----:B------:R-:W-:Y:S01]  /*28d40*/  @P0 VIADD R7, R7, 0x1 ;  /* 0x0000000107070836 */ /* 0x000fe20000000000 */
[----:B0-----:R-:W0:Y:S02]  /*28d50*/  MUFU.RCP R2, R2 ;  /* 0x0000000200027308 */ /* 0x001e240000001000 */
[----:B0-----:R-:W-:-:S06]  /*28d60*/  VIADD R2, R2, 0xffffffe ;  /* 0x0ffffffe02027836 */ /* 0x001fcc0000000000 */
[----:B------:R-:W0:Y:S02]  /*28d70*/  F2I.FTZ.U32.TRUNC.NTZ R3, R2 ;  /* 0x0000000200037305 */ /* 0x000e24000021f000 */
[----:B0-----:R-:W-:-:S04]  /*28d80*/  IMAD.MOV R2, RZ, RZ, -R3 ;  /* 0x000000ffff027224 */ /* 0x001fc800078e0a03 */
[----:B------:R-:W-:Y:S01]  /*28d90*/  IMAD R9, R2, R8, RZ ;  /* 0x0000000802097224 */ /* 0x000fe200078e02ff */
[----:B------:R-:W-:-:S05]  /*28da0*/  MOV R2, RZ ;  /* 0x000000ff00027202 */ /* 0x000fca0000000f00 */
        /* <DEDUP_REMOVED lines=9> */
[----:B------:R-:W-:Y:S01]  /*28e40*/  IMAD.HI.U32 R2, R2, R3, RZ ;  /* 0x0000000302027227 */ /* 0x000fe200078e00ff */
[----:B------:R-:W-:-:S03]  /*28e50*/  IADD3 R4, R5, -R4, RZ ;  /* 0x8000000405047210 */ /* 0x000fc60007ffe0ff */
        /* <DEDUP_REMOVED lines=11> */
[--C-:B------:R-:W-:Y:S02]  /*28f10*/  IMAD.MOV R3, RZ, RZ, -R2.reuse ;  /* 0x000000ffff037224 */ /* 0x100fe400078e0a02 */
[C---:B------:R-:W-:Y:S02]  /*28f20*/  IMAD R2, R6.reuse, 0x1000000, R2 ;  /* 0x0100000006027824 */ /* 0x040fe400078e0202 */
[----:B------:R-:W-:Y:S02]  /*28f30*/  IMAD R3, R6, R3, R7 ;  /* 0x0000000306037224 */ /* 0x000fe400078e0207 */
[----:B----4-:R-:W-:Y:S02]  /*28f40*/  IMAD.IADD R11, R0, 0x1, R11 ;  /* 0x00000001000b7824 */ /* 0x010fe400078e020b */
[----:B-1----:R-:W-:-:S05]  /*28f50*/  IMAD R0, R3, 0x10000, R2 ;  /* 0x0001000003007824 */ /* 0x002fca00078e0202 */
[----:B------:R2:W-:Y:S04]  /*28f60*/  STL [R1+0x8], R0 ;  /* 0x0000080001007387 */ /* 0x0005e80000100800 */
[----:B------:R2:W-:Y:S04]  /*28f70*/  STL [R1+0xc], R11 ;  /* 0x00000c0b01007387 */ /* 0x0005e80000100800 */
[----:B------:R2:W-:Y:S01]  /*28f80*/  STL [R1+0x4], R4 ;  /* 0x0000040401007387 */ /* 0x0005e20000100800 */
[----:B------:R-:W-:Y:S05]  /*28f90*/  BRA `(.L_x_4013) ;  /* 0x0000000000287947 */ /* 0x000fea0003800000 */
.L_x_4007:
        /* <DEDUP_REMOVED lines=10> */
.L_x_4013:
        /* <DEDUP_REMOVED lines=15> */
.L_x_4004:
[----:B----4-:R-:W2:Y:S01]  /*29130*/  LDL R0, [R1+0xc] ;  /* 0x00000c0001007983 */ /* 0x010ea20000100800 */
[----:B------:R-:W-:Y:S02]  /*29140*/  ULDC UR4, c[0x0][0xc3c] ;  /* 0x00030f0000047ab9 */ /* 0x000fe40000000800 */
[----:B--2---:R-:W-:-:S13]  /*29150*/  ISETP.GE.AND P0, PT, R0, UR4, PT ;  /* 0x0000000400007c0c */ /* 0x004fda000bf06270 */
[----:B------:R-:W-:Y:S05]  /*29160*/  @!P0 BRA `(.L_x_4014) ;  /* 0xffffff8c00008947 */ /* 0x000fea000383ffff */
[----:B------:R-:W-:Y:S05]  /*29170*/  BSYNC B8 ;  /* 0x0000000000087941 */ /* 0x000fea0003800000 */
.L_x_3862:
[----:B--2---:R-:W2:Y:S01]  /*29180*/  LDL.LU R0, [R1+0x64] ;  /* 0x0000640001007983 */ /* 0x004ea20000300800 */
[----:B------:R-:W-:Y:S01]  /*29190*/  BSSY B0, `(.L_x_4015) ;  /* 0x000000b000007945 */ /* 0x000fe20003800000 */
[----:B01----:R-:W0:Y:S01]  /*291a0*/  S2R R5, SR_CgaCtaId ;  /* 0x0000000000057919 */ /* 0x003e220000008800 */
[----:B--2---:R-:W-:-:S05]  /*291b0*/  VIADD R0, R0, 0x1 ;  /* 0x0000000100007836 */ /* 0x004fca0000000000 */
[----:B------:R-:W-:-:S04]  /*291c0*/  LEA.HI R2, R0, R0, RZ, 0x1 ;  /* 0x0000000000027211 */ /* 0x000fc800078f08ff */
[----:B------:R-:W-:-:S04]  /*291d0*/  LOP3.LUT R3, R2, 0xfffffffe, RZ, 0xc0, !PT ;  /* 0xfffffffe02037812 */ /* 0x000fc800078ec0ff */
[----:B------:R-:W-:Y:S02]  /*291e0*/  IADD3 R3, R0, -R3, RZ ;  /* 0x8000000300037210 */ /* 0x000fe40007ffe0ff */
[----:B------:R-:W-:Y:S02]  /*291f0*/  MOV R0, 0x400 ;  /* 0x0000040000007802 */ /* 0x000fe40000000f00 */
[----:B------:R-:W-:Y:S02]  /*29200*/  SHF.L.U32 R3, R3, 0x1f, RZ ;  /* 0x0000001f03037819 */ /* 0x000fe400000006ff */
[----:B0-----:R-:W-:-:S04]  /*29210*/  LEA R0, R5, R0, 0x18 ;  /* 0x0000000005007211 */ /* 0x001fc800078ec0ff */
[----:B------:R-:W0:Y:S02]  /*29220*/  SYNCS.PHASECHK.TRANS64.TRYWAIT P0, [R0+URZ+0x36820], R3 ;  /* 0x03682003000075a7 */ /* 0x000e24000800017f */
[----:B0-----:R-:W-:Y:S05]  /*29230*/  @!P0 BRA `(.L_x_4016) ;  /* 0x0000002400d88947 */ /* 0x001fea0003800000 */
.L_x_4111:
[----:B------:R-:W-:Y:S05]  /*29240*/  BSYNC B0 ;  /* 0x0000000000007941 */ /* 0x000fea0003800000 */
.L_x_4015:
[----:B------:R-:W-:-:S03]  /*29250*/  UMOV UR4, 0xffffffff ;  /* 0xffffffff00047882 */ /* 0x000fc60000000000 */
[----:B------:R-:W-:Y:S05]  /*29260*/  BRA.DIV UR4, `(.L_x_4017) ;  /* 0x0000002604e07947 */ /* 0x000fea000b800000 */
[----:B------:R-:W1:Y:S02]  /*29270*/  S2R R2, SR_TID.X ;  /* 0x0000000000027919 */ /* 0x000e640000002100 */
[----:B-1----:R-:W-:-:S04]  /*29280*/  SHF.R.U32.HI R2, RZ, 0x5, R2 ;  /* 0x00000005ff027819 */ /* 0x002fc80000011602 */
[----:B------:R-:W-:-:S05]  /*29290*/  LOP3.LUT R2, R2, 0x3, RZ, 0xc0, !PT ;  /* 0x0000000302027812 */ /* 0x000fca00078ec0ff */
[----:B------:R1:W2:Y:S02]  /*292a0*/  SHFL.IDX PT, R14, R2, RZ, 0x1f ;  /* 0x00001fff020e7589 */ /* 0x0002a400000e0000 */
.L_x_4114:
[----:B--2---:R-:W-:-:S13]  /*292b0*/  ISETP.NE.AND P0, PT, R14, RZ, PT ;  /* 0x000000ff0e00720c */ /* 0x004fda0003f05270 */
[----:B------:R-:W-:Y:S05]  /*292c0*/  @P0 BRA `(.L_x_3642) ;  /* 0x0000000000940947 */ /* 0x000fea0003800000 */
[----:B------:R-:W-:-:S03]  /*292d0*/  UMOV UR4, 0xffffffff ;  /* 0xffffffff00047882 */ /* 0x000fc60000000000 */
[----:B------:R-:W-:Y:S05]  /*292e0*/  BRA.DIV UR4, `(.L_x_4018) ;  /* 0x0000002604f47947 */ /* 0x000fea000b800000 */
[----:B------:R-:W-:-:S13]  /*292f0*/  ELECT P6, URZ, PT ;  /* 0x00000000003f782f */ /* 0x000fda00038c0000 */
.L_x_4117:
        /* <DEDUP_REMOVED lines=8> */
.L_x_4019:
[----:B------:R-:W2:Y:S01]  /*29380*/  LDL.LU R7, [R1+0x18] ;  /* 0x0000180001077983 */ /* 0x000ea20000300800 */
[----:B------:R-:W-:Y:S01]  /*29390*/  VIADD R2, R0, 0x36840 ;  /* 0x0003684000027836 */ /* 0x000fe20000000000 */
[----:B0-----:R-:W-:-:S03]  /*293a0*/  IADD3 R3, R19, 0x1, RZ ;  /* 0x0000000113037810 */ /* 0x001fc60007ffe0ff */
[----:B------:R-:W-:Y:S01]  /*293b0*/  IMAD R6, R19, 0x8, R2 ;  /* 0x0000000813067824 */ /* 0x000fe200078e0202 */
        /* <DEDUP_REMOVED lines=9> */
.L_x_4118:
[----:B------:R-:W1:Y:S02]  /*29450*/  SYNCS.PHASECHK.TRANS64.TRYWAIT P0, [R7+URZ], R2 ;  /* 0x00000002070075a7 */ /* 0x000e64000800017f */
[----:B-1----:R-:W-:Y:S05]  /*29460*/  @!P0 BRA `(.L_x_4021) ;  /* 0x0000002400c88947 */ /* 0x002fea0003800000 */
.L_x_4119:
[----:B------:R-:W-:Y:S05]  /*29470*/  @!P2 BRA `(.L_x_4022) ;  /* 0x000000000004a947 */ /* 0x000fea0003800000 */
[----:B------:R-:W-:Y:S01]  /*29480*/  BPT.TRAP 0x1 ;  /* 0x000000040000795c */ /* 0x000fe20000300000 */
.L_x_4022:
[----:B------:R-:W-:-:S04]  /*29490*/  VIADD R0, R0, 0x36860 ;  /* 0x0003686000007836 */ /* 0x000fc80000000000 */
[----:B------:R-:W-:-:S04]  /*294a0*/  IMAD R4, R19, 0x8, R0 ;  /* 0x0000000813047824 */ /* 0x000fc800078e0200 */
[----:B------:R-:W2:Y:S02]  /*294b0*/  SYNCS.PHASECHK.TRANS64.TRYWAIT P0, [R4+URZ], R5 ;  /* 0x00000005040075a7 */ /* 0x000ea4000800017f */
[----:B--2---:R-:W-:Y:S05]  /*294c0*/  @!P0 BRA `(.L_x_4023) ;  /* 0x0000002400c48947 */ /* 0x004fea0003800000 */
.L_x_4120:
[----:B------:R-:W-:-:S07]  /*294d0*/  LEA R3, R3, R0, 0x3 ;  /* 0x0000000003037211 */ /* 0x000fce00078e18ff */
.L_x_4024:
[----:B---3--:R3:W4:Y:S02]  /*294e0*/  SYNCS.PHASECHK.TRANS64.TRYWAIT P0, [R3+URZ], R2 ;  /* 0x00000002030075a7 */ /* 0x008724000800017f */
[----:B----4-:R-:W-:Y:S05]  /*294f0*/  @!P0 NANOSLEEP.SYNCS 0x989680 ;  /* 0x009896800000895d */ /* 0x010fea0003900000 */
[----:B------:R-:W4:Y:S02]  /*29500*/  @!P0 SYNCS.PHASECHK.TRANS64 P0, [R3+URZ], R2 ;  /* 0x00000002030085a7 */ /* 0x000f24000800007f */
[----:B----4-:R-:W-:Y:S05]  /*29510*/  @!P0 BRA `(.L_x_4024) ;  /* 0xfffffffc00f08947 */ /* 0x010fea000383ffff */
.L_x_3642:
[----:B------:R-:W-:Y:S05]  /*29520*/  BSYNC B9 ;  /* 0x0000000000097941 */ /* 0x000fea0003800000 */
.L_x_3639:
[----:B------:R-:W-:Y:S05]  /*29530*/  EXIT ;  /* 0x000000000000794d */ /* 0x000fea0003800000 */
.L_x_3662:
[----:B0-----:R0:W1:Y:S02]  /*29540*/  SYNCS.PHASECHK.TRANS64.TRYWAIT P5, [R98+URZ+0x36890], R99 ;  /* 0x03689063620075a7 */ /* 0x00106400080a017f */
[----:B-1----:R-:W-:Y:S05]  /*29550*/  @!P5 NANOSLEEP.SYNCS 0x989680 ;  /* 0x009896800000d95d */ /* 0x002fea0003900000 */
[----:B------:R-:W1:Y:S02]  /*29560*/  @!P5 SYNCS.PHASECHK.TRANS64 P5, [R98+URZ+0x36890], R99 ;  /* 0x036890636200d5a7 */ /* 0x000e6400080a007f */
[----:B-1----:R-:W-:Y:S05]  /*29570*/  @!P5 BRA `(.L_x_3662) ;  /* 0xfffffffc00f0d947 */ /* 0x002fea000383ffff */
[----:B------:R-:W-:Y:S05]  /*29580*/  BRA `(.L_x_4025) ;  /* 0xfffffda400147947 */ /* 0x000fea000383ffff */
.L_x_3716:
[----:B-1----:R1:W2:Y:S02]  /*29590*/  SYNCS.PHASECHK.TRANS64.TRYWAIT P5, [R98+URZ+0x36890], R99 ;  /* 0x03689063620075a7 */ /* 0x0022a400080a017f */
[----:B--2---:R-:W-:Y:S05]  /*295a0*/  @!P5 NANOSLEEP.SYNCS 0x989680 ;  /* 0x009896800000d95d */ /* 0x004fea0003900000 */
[----:B------:R-:W2:Y:S02]  /*295b0*/  @!P5 SYNCS.PHASECHK.TRANS64 P5, [R98+URZ+0x36890], R99 ;  /* 0x036890636200d5a7 */ /* 0x000ea400080a007f */
[----:B--2---:R-:W-:Y:S05]  /*295c0*/  @!P5 BRA `(.L_x_3716) ;  /* 0xfffffffc00f0d947 */ /* 0x004fea000383ffff */
[----:B------:R-:W-:Y:S05]  /*295d0*/  BRA `(.L_x_4026) ;  /* 0xfffffdd400f47947 */ /* 0x000fea000383ffff */
.L_x_3741:
[----:B-1----:R1:W2:Y:S02]  /*295e0*/  SYNCS.PHASECHK.TRANS64.TRYWAIT P3, [R98+URZ+0x36890], R99 ;  /* 0x03689063620075a7 */ /* 0x0022a4000806017f */
[----:B--2---:R-:W-:Y:S05]  /*295f0*/  @!P3 NANOSLEEP.SYNCS 0x989680 ;  /* 0x009896800000b95d */ /* 0x004fea0003900000 */
[----:B------:R-:W2:Y:S02]  /*29600*/  @!P3 SYNCS.PHASECHK.TRANS64 P3, [R98+URZ+0x36890], R99 ;  /* 0x036890636200b5a7 */ /* 0x000ea4000806007f */
[----:B--2---:R-:W-:Y:S05]  /*29610*/  @!P3 BRA `(.L_x_3741) ;  /* 0xfffffffc00f0b947 */ /* 0x004fea000383ffff */
[----:B------:R-:W-:Y:S05]  /*29620*/  BRA `(.L_x_4027) ;  /* 0xfffffe08001c7947 */ /* 0x000fea000383ffff */
.L_x_3747:
[----:B-1----:R1:W2:Y:S02]  /*29630*/  SYNCS.PHASECHK.TRANS64.TRYWAIT P2, [R98+URZ+0x368b0], R99 ;  /* 0x0368b063620075a7 */ /* 0x0022a4000804017f */
[----:B--2---:R-:W-:Y:S05]  /*29640*/  @!P2 NANOSLEEP.SYNCS 0x989680 ;  /* 0x009896800000a95d */ /* 0x004fea0003900000 */
[----:B------:R-:W2:Y:S02]  /*29650*/  @!P2 SYNCS.PHASECHK.TRANS64 P2, [R98+URZ+0x368b0], R99 ;  /* 0x0368b0636200a5a7 */ /* 0x000ea4000804007f */
[----:B--2---:R-:W-:Y:S05]  /*29660*/  @!P2 BRA `(.L_x_3747) ;  /* 0xfffffffc00f0a947 */ /* 0x004fea000383ffff */
[----:B------:R-:W-:Y:S05]  /*29670*/  BRA `(.L_x_4028) ;  /* 0xfffffe0c00387947 */ /* 0x000fea000383ffff */
.L_x_3767:
[----:B------:R-:W-:Y:S01]  /*29680*/  BSSY B1, `(.L_x_4029) ;  /* 0x0000008000017945 */ /* 0x000fe20003800000 */
[----:B------:R-:W-:Y:S01]  /*29690*/  IMAD.MOV.U32 R13, RZ, RZ, R25 ;  /* 0x000000ffff0d7224 */ /* 0x000fe200078e0019 */
[----:B------:R-:W-:Y:S01]  /*296a0*/  MOV R15, 0xffffffff ;  /* 0xffffffff000f7802 */ /* 0x000fe20000000f00 */
[----:B------:R-:W-:Y:S02]  /*296b0*/  IMAD.MOV.U32 R12, RZ, RZ, RZ ;  /* 0x000000ffff0c7224 */ /* 0x000fe400078e00ff */
[----:B------:R-:W-:-:S07]  /*296c0*/  IMAD.MOV.U32 R11, RZ, RZ, 0x1c1f ;  /* 0x00001c1fff0b7424 */ /* 0x000fce00078e00ff */
[----:B------:R-:W-:Y:S05]  /*296d0*/  WARPSYNC.COLLECTIVE R15, `(.L_x_4030) ;  /* 0x000000000f087348 */ /* 0x000fea0003c00000 */
[----:B------:R0:W1:Y:S02]  /*296e0*/  SHFL.IDX P6, R14, R13, R12, R11 ;  /* 0x0000000c0d0e7389 */ /* 0x00006400000c000b */
[----:B01----:R-:W-:Y:S01]  /*296f0*/  ENDCOLLECTIVE ;  /* 0x000000000000791b */ /* 0x003fe20003800000 */
.L_x_4030:
[----:B------:R-:W-:Y:S05]  /*29700*/  BSYNC B1 ;  /* 0x0000000000017941 */ /* 0x000fea0003800000 */
.L_x_4029:
        /* <DEDUP_REMOVED lines=8> */
.L_x_4031:
[----:B------:R-:W-:Y:S02]  /*29790*/  IMAD.MOV.U32 R13, RZ, RZ, R27 ;  /* 0x000000ffff0d7224 */ /* 0x000fe400078e001b */
[----:B------:R-:W-:-:S07]  /*297a0*/  IMAD.MOV.U32 R0, RZ, RZ, R14 ;  /* 0x000000ffff007224 */ /* 0x000fce00078e000e */
[----:B------:R-:W-:Y:S05]  /*297b0*/  WARPSYNC.COLLECTIVE R15, `(.L_x_4032) ;  /* 0x000000000f087348 */ /* 0x000fea0003c00000 */
[----:B------:R0:W1:Y:S02]  /*297c0*/  SHFL.IDX P6, R14, R13, R12, R11 ;  /* 0x0000000c0d0e7389 */ /* 0x00006400000c000b */
[----:B01----:R-:W-:Y:S01]  /*297d0*/  ENDCOLLECTIVE ;  /* 0x000000000000791b */ /* 0x003fe20003800000 */
.L_x_4032:
[----:B------:R-:W-:Y:S01]  /*297e0*/  IMAD.MOV.U32 R13, RZ, RZ, R26 ;  /* 0x000000ffff0d7224 */ /* 0x000fe200078e001a */
[----:B------:R-:W-:-:S07]  /*297f0*/  MOV R5, R14 ;  /* 0x0000000e00057202 */ /* 0x000fce0000000f00 */
[----:B------:R-:W-:Y:S05]  /*29800*/  WARPSYNC.COLLECTIVE R15, `(.L_x_4033) ;  /* 0x000000000f087348 */ /* 0x000fea0003c00000 */
[----:B------:R0:W1:Y:S02]  /*29810*/  SHFL.IDX P6, R14, R13, R12, R11 ;  /* 0x0000000c0d0e7389 */ /* 0x00006400000c000b */
[----:B01----:R-:W-:Y:S01]  /*29820*/  ENDCOLLECTIVE ;  /* 0x000000000000791b */ /* 0x003fe20003800000 */
.L_x_4033:
[----:B------:R-:W-:Y:S05]  /*29830*/  BRA `(.L_x_4034) ;  /* 0xfffffe1c00547947 */ /* 0x000fea000383ffff */
.L_x_3771:
[----:B0-----:R0:W1:Y:S02]  /*29840*/  SYNCS.PHASECHK.TRANS64.TRYWAIT P0, [R2+URZ+0x36800], R5 ;  /* 0x03680005020075a7 */ /* 0x001064000800017f */
[----:B-1----:R-:W-:Y:S05]  /*29850*/  @!P0 NANOSLEEP.SYNCS 0x989680 ;  /* 0x009896800000895d */ /* 0x002fea0003900000 */
[----:B------:R-:W1:Y:S02]  /*29860*/  @!P0 SYNCS.PHASECHK.TRANS64 P0, [R2+URZ+0x36800], R5 ;  /* 0x03680005020085a7 */ /* 0x000e64000800007f */
[----:B-1----:R-:W-:Y:S05]  /*29870*/  @!P0 BRA `(.L_x_3771) ;  /* 0xfffffffc00f08947 */ /* 0x002fea000383ffff */
[----:B------:R-:W-:Y:S05]  /*29880*/  BRA `(.L_x_4035) ;  /* 0xfffffe2800207947 */ /* 0x000fea000383ffff */
.L_x_3795:
        /* <DEDUP_REMOVED lines=8> */
.L_x_4037:
[----:B------:R-:W-:Y:S05]  /*29910*/  BSYNC B1 ;  /* 0x0000000000017941 */ /* 0x000fea0003800000 */
.L_x_4036:
        /* <DEDUP_REMOVED lines=8> */
.L_x_4038:
[----:B------:R-:W-:Y:S02]  /*299a0*/  MOV R21, R3 ;  /* 0x0000000300157202 */ /* 0x000fe40000000f00 */
[----:B------:R-:W-:Y:S01]  /*299b0*/  MOV R13, R27 ;  /* 0x0000001b000d7202 */ /* 0x000fe20000000f00 */
[----:B------:R-:W-:-:S07]  /*299c0*/  IMAD.MOV.U32 R0, RZ, RZ, R14 ;  /* 0x000000ffff007224 */ /* 0x000fce00078e000e */
[----:B------:R-:W-:Y:S05]  /*299d0*/  WARPSYNC.COLLECTIVE R15, `(.L_x_4039) ;  /* 0x000000000f087348 */ /* 0x000fea0003c00000 */
[----:B------:R0:W1:Y:S02]  /*299e0*/  SHFL.IDX P6, R14, R13, R12, R11 ;  /* 0x0000000c0d0e7389 */ /* 0x00006400000c000b */
[----:B01----:R-:W-:Y:S01]  /*299f0*/  ENDCOLLECTIVE ;  /* 0x000000000000791b */ /* 0x003fe20003800000 */
.L_x_4039:
[----:B------:R-:W-:Y:S02]  /*29a00*/  IMAD.MOV.U32 R20, RZ, RZ, R0 ;  /* 0x000000ffff147224 */ /* 0x000fe400078e0000 */
[----:B------:R-:W-:Y:S02]  /*29a10*/  IMAD.MOV.U32 R13, RZ, RZ, R26 ;  /* 0x000000ffff0d7224 */ /* 0x000fe400078e001a */
[----:B------:R-:W-:-:S07]  /*29a20*/  IMAD.MOV.U32 R5, RZ, RZ, R14 ;  /* 0x000000ffff057224 */ /* 0x000fce00078e000e */
[----:B------:R-:W-:Y:S05]  /*29a30*/  WARPSYNC.COLLECTIVE R15, `(.L_x_4040) ;  /* 0x000000000f087348 */ /* 0x000fea0003c00000 */
[----:B------:R0:W1:Y:S02]  /*29a40*/  SHFL.IDX P6, R14, R13, R12, R11 ;  /* 0x0000000c0d0e7389 */ /* 0x00006400000c000b */
[----:B01----:R-:W-:Y:S01]  /*29a50*/  ENDCOLLECTIVE ;  /* 0x000000000000791b */ /* 0x003fe20003800000 */
.L_x_4040:
[----:B------:R-:W-:Y:S05]  /*29a60*/  BRA `(.L_x_4041) ;  /* 0xfffffe4400c07947 */ /* 0x000fea000383ffff */
.L_x_3799:
[----:B0-----:R0:W1:Y:S02]  /*29a70*/  SYNCS.PHASECHK.TRANS64.TRYWAIT P0, [R2+URZ+0x36800], R5 ;  /* 0x03680005020075a7 */ /* 0x001064000800017f */
[----:B-1----:R-:W-:Y:S05]  /*29a80*/  @!P0 NANOSLEEP.SYNCS 0x989680 ;  /* 0x009896800000895d */ /* 0x002fea0003900000 */
[----:B------:R-:W1:Y:S02]  /*29a90*/  @!P0 SYNCS.PHASECHK.TRANS64 P0, [R2+URZ+0x36800], R5 ;  /* 0x03680005020085a7 */ /* 0x000e64000800007f */
[----:B-1----:R-:W-:Y:S05]  /*29aa0*/  @!P0 BRA `(.L_x_3799) ;  /* 0xfffffffc00f08947 */ /* 0x002fea000383ffff */
[----:B------:R-:W-:Y:S05]  /*29ab0*/  BRA `(.L_x_4042) ;  /* 0xfffffe4c00e07947 */ /* 0x000fea000383ffff */
.L_x_3813:
[----:B-1----:R1:W2:Y:S02]  /*29ac0*/  SYNCS.PHASECHK.TRANS64.TRYWAIT P2, [R0+URZ+0x36830], R3 ;  /* 0x03683003000075a7 */ /* 0x0022a4000804017f */
[----:B--2---:R-:W-:Y:S05]  /*29ad0*/  @!P2 NANOSLEEP.SYNCS 0x989680 ;  /* 0x009896800000a95d */ /* 0x004fea0003900000 */
[----:B------:R-:W2:Y:S02]  /*29ae0*/  @!P2 SYNCS.PHASECHK.TRANS64 P2, [R0+URZ+0x36830], R3 ;  /* 0x036830030000a5a7 */ /* 0x000ea4000804007f */
[----:B--2---:R-:W-:Y:S05]  /*29af0*/  @!P2 BRA `(.L_x_3813) ;  /* 0xfffffffc00f0a947 */ /* 0x004fea000383ffff */
[----:B------:R-:W-:Y:S05]  /*29b00*/  BRA `(.L_x_3812) ;  /* 0xfffffe7400d47947 */ /* 0x000fea000383ffff */
.L_x_3820:
[----:B-1----:R1:W2:Y:S02]  /*29b10*/  SYNCS.PHASECHK.TRANS64.TRYWAIT P2, [R12+URZ+0x36830], R5 ;  /* 0x036830050c0075a7 */ /* 0x0022a4000804017f */
[----:B--2---:R-:W-:Y:S05]  /*29b20*/  @!P2 NANOSLEEP.SYNCS 0x989680 ;  /* 0x009896800000a95d */ /* 0x004fea0003900000 */
[----:B------:R-:W2:Y:S02]  /*29b30*/  @!P2 SYNCS.PHASECHK.TRANS64 P2, [R12+URZ+0x36830], R5 ;  /* 0x036830050c00a5a7 */ /* 0x000ea4000804007f */
[----:B--2---:R-:W-:Y:S05]  /*29b40*/  @!P2 BRA `(.L_x_3820) ;  /* 0xfffffffc00f0a947 */ /* 0x004fea000383ffff */
[----:B------:R-:W-:Y:S05]  /*29b50*/  BRA `(.L_x_3819) ;  /* 0xfffffed000547947 */ /* 0x000fea000383ffff */
.L_x_3825:
[----:B-1----:R1:W2:Y:S02]  /*29b60*/  SYNCS.PHASECHK.TRANS64.TRYWAIT P2, [R14+URZ+0x36850], R0 ;  /* 0x036850000e0075a7 */ /* 0x0022a4000804017f */
[----:B--2---:R-:W-:Y:S05]  /*29b70*/  @!P2 NANOSLEEP.SYNCS 0x989680 ;  /* 0x009896800000a95d */ /* 0x004fea0003900000 */
[----:B------:R-:W2:Y:S02]  /*29b80*/  @!P2 SYNCS.PHASECHK.TRANS64 P2, [R14+URZ+0x36850], R0 ;  /* 0x036850000e00a5a7 */ /* 0x000ea4000804007f */
[----:B--2---:R-:W-:Y:S05]  /*29b90*/  @!P2 BRA `(.L_x_3825) ;  /* 0xfffffffc00f0a947 */ /* 0x004fea000383ffff */
[----:B------:R-:W-:Y:S05]  /*29ba0*/  BRA `(.L_x_3824) ;  /* 0xffffff0400f87947 */ /* 0x000fea000383ffff */
.L_x_3831:
[----:B-1----:R1:W2:Y:S02]  /*29bb0*/  SYNCS.PHASECHK.TRANS64.TRYWAIT P0, [R0+URZ+0x36850], R3 ;  /* 0x03685003000075a7 */ /* 0x0022a4000800017f */
[----:B--2---:R-:W-:Y:S05]  /*29bc0*/  @!P0 NANOSLEEP.SYNCS 0x989680 ;  /* 0x009896800000895d */ /* 0x004fea0003900000 */
[----:B------:R-:W2:Y:S02]  /*29bd0*/  @!P0 SYNCS.PHASECHK.TRANS64 P0, [R0+URZ+0x36850], R3 ;  /* 0x03685003000085a7 */ /* 0x000ea4000800007f */
[----:B--2---:R-:W-:Y:S05]  /*29be0*/  @!P0 BRA `(.L_x_3831) ;  /* 0xfffffffc00f08947 */ /* 0x004fea000383ffff */
[----:B------:R-:W-:Y:S05]  /*29bf0*/  BRA `(.L_x_3830) ;  /* 0xffffff2800b47947 */ /* 0x000fea000383ffff */
.L_x_3870:
[----:B------:R-:W0:Y:S01]  /*29c00*/  S2R R8, SR_TID.X ;  /* 0x0000000000087919 */ /* 0x000e220000002100 */
[----:B------:R-:W-:Y:S01]  /*29c10*/  BSSY B1, `(.L_x_4043) ;  /* 0x000000a000017945 */ /* 0x000fe20003800000 */
[----:B------:R-:W-:Y:S01]  /*29c20*/  IMAD.MOV.U32 R12, RZ, RZ, RZ ;  /* 0x000000ffff0c7224 */ /* 0x000fe200078e00ff */
[----:B------:R-:W-:Y:S01]  /*29c30*/  MOV R15, 0xffffffff ;  /* 0xffffffff000f7802 */ /* 0x000fe20000000f00 */
[----:B------:R-:W-:Y:S01]  /*29c40*/  IMAD.MOV.U32 R11, RZ, RZ, 0x1f ;  /* 0x0000001fff0b7424 */ /* 0x000fe200078e00ff */
[----:B0-----:R-:W-:-:S04]  /*29c50*/  SHF.R.U32.HI R8, RZ, 0x5, R8 ;  /* 0x00000005ff087819 */ /* 0x001fc80000011608 */
[----:B------:R-:W-:-:S05]  /*29c60*/  LOP3.LUT R8, R8, 0x3, RZ, 0xc0, !PT ;  /* 0x0000000308087812 */ /* 0x000fca00078ec0ff */
[----:B------:R-:W-:-:S07]  /*29c70*/  IMAD.MOV.U32 R13, RZ, RZ, R8 ;  /* 0x000000ffff0d7224 */ /* 0x000fce00078e0008 */
[----:B------:R-:W-:Y:S05]  /*29c80*/  WARPSYNC.COLLECTIVE R15, `(.L_x_4044) ;  /* 0x000000000f087348 */ /* 0x000fea0003c00000 */
[----:B------:R0:W1:Y:S02]  /*29c90*/  SHFL.IDX P6, R14, R13, R12, R11 ;  /* 0x0000000c0d0e7389 */ /* 0x00006400000c000b */
[----:B01----:R-:W-:Y:S01]  /*29ca0*/  ENDCOLLECTIVE ;  /* 0x000000000000791b */ /* 0x003fe20003800000 */
.L_x_4044:
[----:B------:R-:W-:Y:S05]  /*29cb0*/  BSYNC B1 ;  /* 0x0000000000017941 */ /* 0x000fea0003800000 */
.L_x_4043:
[----:B------:R-:W-:Y:S05]  /*29cc0*/  BRA `(.L_x_4045) ;  /* 0xffffff8800c07947 */ /* 0x000fea000383ffff */
.L_x_3872:
[----:B------:R-:W-:Y:S01]  /*29cd0*/  BSSY B1, `(.L_x_4046) ;  /* 0x0000006000017945 */ /* 0x000fe20003800000 */
[----:B------:R-:W-:-:S07]  /*29ce0*/  IMAD.MOV.U32 R15, RZ, RZ, -0x1 ;  /* 0xffffffffff0f7424 */ /* 0x000fce00078e00ff */
[----:B0-----:R-:W-:Y:S05]  /*29cf0*/  WARPSYNC.COLLECTIVE R15, `(.L_x_4047) ;  /* 0x000000000f0c7348 */ /* 0x001fea0003c00000 */
[----:B------:R-:W-:Y:S02]  /*29d00*/  ELECT P6, UR62, PT ;  /* 0x00000000003e782f */ /* 0x000fe400038c0000 */
[----:B------:R-:W-:Y:S01]  /*29d10*/  MOV R14, UR62 ;  /* 0x0000003e000e7c02 */ /* 0x000fe20008000f00 */
[----:B0-----:R-:W-:Y:S10]  /*29d20*/  ENDCOLLECTIVE ;  /* 0x000000000000791b */ /* 0x001ff40003800000 */
.L_x_4047:
[----:B------:R-:W-:Y:S05]  /*29d30*/  BSYNC B1 ;  /* 0x0000000000017941 */ /* 0x000fea0003800000 */
.L_x_4046:
[----:B------:R-:W-:Y:S01]  /*29d40*/  PLOP3.LUT P2, PT, P6, PT, PT, 0x80, 0x0 ;  /* 0x000000000000781c */ /* 0x000fe2000374f070 */
[----:B------:R-:W-:-:S12]  /*29d50*/  BRA `(.L_x_3871) ;  /* 0xffffff8800b47947 */ /* 0x000fd8000383ffff */
.L_x_3874:
[----:B0-----:R0:W1:Y:S02]  /*29d60*/  SYNCS.PHASECHK.TRANS64.TRYWAIT P0, [R18+URZ+0x36820], R2 ;  /* 0x03682002120075a7 */ /* 0x001064000800017f */
[----:B-1----:R-:W-:Y:S05]  /*29d70*/  @!P0 NANOSLEEP.SYNCS 0x989680 ;  /* 0x009896800000895d */ /* 0x002fea0003900000 */
[----:B------:R-:W1:Y:S02]  /*29d80*/  @!P0 SYNCS.PHASECHK.TRANS64 P0, [R18+URZ+0x36820], R2 ;  /* 0x03682002120085a7 */ /* 0x000e64000800007f */
[----:B-1----:R-:W-:Y:S05]  /*29d90*/  @!P0 BRA `(.L_x_3874) ;  /* 0xfffffffc00f08947 */ /* 0x002fea000383ffff */
[----:B------:R-:W-:Y:S05]  /*29da0*/  BRA `(.L_x_4048) ;  /* 0xffffff8800c47947 */ /* 0x000fea000383ffff */
.L_x_3878:
[----:B-1----:R1:W2:Y:S02]  /*29db0*/  SYNCS.PHASECHK.TRANS64.TRYWAIT P0, [R5+URZ+0x368a0], R8 ;  /* 0x0368a008050075a7 */ /* 0x0022a4000800017f */
[----:B--2---:R-:W-:Y:S05]  /*29dc0*/  @!P0 NANOSLEEP.SYNCS 0x989680 ;  /* 0x009896800000895d */ /* 0x004fea0003900000 */
[----:B------:R-:W2:Y:S02]  /*29dd0*/  @!P0 SYNCS.PHASECHK.TRANS64 P0, [R5+URZ+0x368a0], R8 ;  /* 0x0368a008050085a7 */ /* 0x000ea4000800007f */
[----:B--2---:R-:W-:Y:S05]  /*29de0*/  @!P0 BRA `(.L_x_3878) ;  /* 0xfffffffc00f08947 */ /* 0x004fea000383ffff */
[----:B------:R-:W-:Y:S05]  /*29df0*/  BRA `(.L_x_4049) ;  /* 0xffffff8800e47947 */ /* 0x000fea000383ffff */
.L_x_3885:
[----:B0-----:R0:W2:Y:S02]  /*29e00*/  SYNCS.PHASECHK.TRANS64.TRYWAIT P0, [R5+URZ+0x368c0], R8 ;  /* 0x0368c008050075a7 */ /* 0x0010a4000800017f */
[----:B--2---:R-:W-:Y:S05]  /*29e10*/  @!P0 NANOSLEEP.SYNCS 0x989680 ;  /* 0x009896800000895d */ /* 0x004fea0003900000 */
[----:B------:R-:W2:Y:S02]  /*29e20*/  @!P0 SYNCS.PHASECHK.TRANS64 P0, [R5+URZ+0x368c0], R8 ;  /* 0x0368c008050085a7 */ /* 0x000ea4000800007f */
[----:B--2---:R-:W-:Y:S05]  /*29e30*/  @!P0 BRA `(.L_x_3885) ;  /* 0xfffffffc00f08947 */ /* 0x004fea000383ffff */
[----:B------:R-:W-:Y:S05]  /*29e40*/  BRA `(.L_x_4050) ;  /* 0xffffff8c00e07947 */ /* 0x000fea000383ffff */
.L_x_3894:
[----:B0-----:R0:W1:Y:S02]  /*29e50*/  SYNCS.PHASECHK.TRANS64.TRYWAIT P0, [R6+URZ+0x368a0], R5 ;  /* 0x0368a005060075a7 */ /* 0x001064000800017f */
[----:B-1----:R-:W-:Y:S05]  /*29e60*/  @!P0 NANOSLEEP.SYNCS 0x989680 ;  /* 0x009896800000895d */ /* 0x002fea0003900000 */
[----:B------:R-:W1:Y:S02]  /*29e70*/  @!P0 SYNCS.PHASECHK.TRANS64 P0, [R6+URZ+0x368a0], R5 ;  /* 0x0368a005060085a7 */ /* 0x000e64000800007f */
[----:B-1----:R-:W-:Y:S05]  /*29e80*/  @!P0 BRA `(.L_x_3894) ;  /* 0xfffffffc00f08947 */ /* 0x002fea000383ffff */
[----:B------:R-:W-:Y:S05]  /*29e90*/  BRA `(.L_x_4051) ;  /* 0xffffff94001c7947 */ /* 0x000fea000383ffff */
.L_x_3901:
[----:B-1----:R1:W2:Y:S02]  /*29ea0*/  SYNCS.PHASECHK.TRANS64.TRYWAIT P0, [R6+URZ+0x368c0], R5 ;  /* 0x0368c005060075a7 */ /* 0x0022a4000800017f */
[----:B--2---:R-:W-:Y:S05]  /*29eb0*/  @!P0 NANOSLEEP.SYNCS 0x989680 ;  /* 0x009896800000895d */ /* 0x004fea0003900000 */
[----:B------:R-:W2:Y:S02]  /*29ec0*/  @!P0 SYNCS.PHASECHK.TRANS64 P0, [R6+URZ+0x368c0], R5 ;  /* 0x0368c005060085a7 */ /* 0x000ea4000800007f */
[----:B--2---:R-:W-:Y:S05]  /*29ed0*/  @!P0 BRA `(.L_x_3901) ;  /* 0xfffffffc00f08947 */ /* 0x004fea000383ffff */
[----:B------:R-:W-:Y:S05]  /*29ee0*/  BRA `(.L_x_4052) ;  /* 0xffffff9800207947 */ /* 0x000fea000383ffff */
.L_x_3918:
        /* <DEDUP_REMOVED lines=11> */
.L_x_4054:
[----:B------:R-:W-:Y:S05]  /*29fa0*/  BSYNC B0 ;  /* 0x0000000000007941 */ /* 0x000fea0003800000 */
.L_x_4053:
[----:B------:R-:W-:Y:S05]  /*29fb0*/  BRA `(.L_x_4055) ;  /* 0xffffffa400607947 */ /* 0x000fea000383ffff */
.L_x_3920:
[----:B------:R-:W-:Y:S01]  /*29fc0*/  BSSY B0, `(.L_x_4056) ;  /* 0x0000006000007945 */ /* 0x000fe20003800000 */
[----:B------:R-:W-:-:S07]  /*29fd0*/  IMAD.MOV.U32 R15, RZ, RZ, -0x1 ;  /* 0xffffffffff0f7424 */ /* 0x000fce00078e00ff */
[----:B0-----:R-:W-:Y:S05]  /*29fe0*/  WARPSYNC.COLLECTIVE R15, `(.L_x_4057) ;  /* 0x000000000f0c7348 */ /* 0x001fea0003c00000 */
[----:B------:R-:W-:Y:S02]  /*29ff0*/  ELECT P6, UR62, PT ;  /* 0x00000000003e782f */ /* 0x000fe400038c0000 */
[----:B------:R-:W-:Y:S01]  /*2a000*/  MOV R14, UR62 ;  /* 0x0000003e000e7c02 */ /* 0x000fe20008000f00 */
[----:B0-----:R-:W-:Y:S10]  /*2a010*/  ENDCOLLECTIVE ;  /* 0x000000000000791b */ /* 0x001ff40003800000 */
.L_x_4057:
[----:B------:R-:W-:Y:S05]  /*2a020*/  BSYNC B0 ;  /* 0x0000000000007941 */ /* 0x000fea0003800000 */
.L_x_4056:
[----:B------:R-:W-:Y:S05]  /*2a030*/  BRA `(.L_x_4058) ;  /* 0xffffffa4006c7947 */ /* 0x000fea000383ffff */
.L_x_3922:
[----:B0-----:R0:W1:Y:S02]  /*2a040*/  SYNCS.PHASECHK.TRANS64.TRYWAIT P0, [R0+URZ+0x36840], R2 ;  /* 0x03684002000075a7 */ /* 0x001064000800017f */
[----:B-1----:R-:W-:Y:S05]  /*2a050*/  @!P0 NANOSLEEP.SYNCS 0x989680 ;  /* 0x009896800000895d */ /* 0x002fea0003900000 */
[----:B------:R-:W1:Y:S02]  /*2a060*/  @!P0 SYNCS.PHASECHK.TRANS64 P0, [R0+URZ+0x36840], R2 ;  /* 0x03684002000085a7 */ /* 0x000e64000800007f */
[----:B-1----:R-:W-:Y:S05]  /*2a070*/  @!P0 BRA `(.L_x_3922) ;  /* 0xfffffffc00f08947 */ /* 0x002fea000383ffff */
[----:B------:R-:W-:Y:S05]  /*2a080*/  BRA `(.L_x_4059) ;  /* 0xffffffa400cc7947 */ /* 0x000fea000383ffff */
.L_x_3926:
[----:B------:R0:W5:Y:S01]  /*2a090*/  LDL.LU R10, [R1+0x5c] ;  /* 0x00005c00010a7983 */ /* 0x0001620000300800 */
[----:B------:R-:W-:Y:S01]  /*2a0a0*/  IMAD.MOV.U32 R13, RZ, RZ, R3 ;  /* 0x000000ffff0d7224 */ /* 0x000fe200078e0003 */
[----:B------:R-:W-:Y:S01]  /*2a0b0*/  MOV R12, RZ ;  /* 0x000000ff000c7202 */ /* 0x000fe20000000f00 */
[----:B------:R-:W-:Y:S01]  /*2a0c0*/  IMAD.MOV.U32 R11, RZ, RZ, 0x181f ;  /* 0x0000181fff0b7424 */ /* 0x000fe200078e00ff */
[----:B------:R-:W1:Y:S01]  /*2a0d0*/  S2R R7, SR_TID.X ;  /* 0x0000000000077919 */ /* 0x000e620000002100 */
[----:B------:R-:W-:-:S07]  /*2a0e0*/  IMAD.MOV.U32 R15, RZ, RZ, -0x1 ;  /* 0xffffffffff0f7424 */ /* 0x000fce00078e00ff */
[----:B01---5:R-:W-:Y:S05]  /*2a0f0*/  WARPSYNC.COLLECTIVE R15, `(.L_x_4060) ;  /* 0x000000000f087348 */ /* 0x023fea0003c00000 */
[----:B------:R2:W3:Y:S02]  /*2a100*/  SHFL.IDX P6, R14, R13, R12, R11 ;  /* 0x0000000c0d0e7389 */ /* 0x0004e400000c000b */
[----:B0123-5:R-:W-:Y:S01]  /*2a110*/  ENDCOLLECTIVE ;  /* 0x000000000000791b */ /* 0x02ffe20003800000 */
.L_x_4060:
[----:B------:R-:W-:Y:S01]  /*2a120*/  MOV R13, R4 ;  /* 0x00000004000d7202 */ /* 0x000fe20000000f00 */
[----:B------:R-:W-:-:S07]  /*2a130*/  IMAD.MOV.U32 R6, RZ, RZ, R14 ;  /* 0x000000ffff067224 */ /* 0x000fce00078e000e */
[----:B------:R-:W-:Y:S05]  /*2a140*/  WARPSYNC.COLLECTIVE R15, `(.L_x_4061) ;  /* 0x000000000f087348 */ /* 0x000fea0003c00000 */
[----:B------:R0:W1:Y:S02]  /*2a150*/  SHFL.IDX P6, R14, R13, R12, R11 ;  /* 0x0000000c0d0e7389 */ /* 0x00006400000c000b */
[----:B01----:R-:W-:Y:S01]  /*2a160*/  ENDCOLLECTIVE ;  /* 0x000000000000791b */ /* 0x003fe20003800000 */
.L_x_4061:
[----:B------:R-:W-:-:S04]  /*2a170*/  LOP3.LUT R7, R7, 0x7f, RZ, 0xc0, !PT ;  /* 0x0000007f07077812 */ /* 0x000fc800078ec0ff */
[----:B------:R-:W-:Y:S01]  /*2a180*/  SHF.R.U32.HI R0, RZ, 0x3, R7 ;  /* 0x00000003ff007819 */ /* 0x000fe20000011607 */
[----:B------:R-:W-:Y:S02]  /*2a190*/  IMAD R2, R10, R8, RZ ;  /* 0x000000080a027224 */ /* 0x000fe400078e02ff */
[----:B------:R0:W5:Y:S02]  /*2a1a0*/  LDL R10, [R1+0x30] ;  /* 0x00003000010a7983 */ /* 0x0001640000100800 */
[----:B------:R-:W-:Y:S02]  /*2a1b0*/  IMAD.IADD R0, R0, 0x1, R5 ;  /* 0x0000000100007824 */ /* 0x000fe400078e0205 */
[----:B------:R-:W-:Y:S02]  /*2a1c0*/  IMAD.MOV.U32 R7, RZ, RZ, R14 ;  /* 0x000000ffff077224 */ /* 0x000fe400078e000e */
[----:B------:R-:W-:Y:S01]  /*2a1d0*/  IMAD.MOV.U32 R13, RZ, RZ, R3 ;  /* 0x000000ffff0d7224 */ /* 0x000fe200078e0003 */
[C---:B------:R-:W-:Y:S01]  /*2a1e0*/  ISETP.GE.AND P2, PT, R0.reuse, R2, PT ;  /* 0x000000020000720c */ /* 0x040fe20003f46270 */
[----:B------:R-:W-:Y:S01]  /*2a1f0*/  IMAD.MOV.U32 R12, RZ, RZ, 0x1 ;  /* 0x00000001ff0c7424 */ /* 0x000fe200078e00ff */
[----:B0-----:R-:W-:-:S11]  /*2a200*/  IADD3 R5, R0, 0x10, RZ ;  /* 0x0000001000057810 */ /* 0x001fd60007ffe0ff */
[----:B-----5:R-:W-:Y:S05]  /*2a210*/  WARPSYNC.COLLECTIVE R15, `(.L_x_4062) ;  /* 0x000000000f087348 */ /* 0x020fea0003c00000 */
[----:B------:R0:W1:Y:S02]  /*2a220*/  SHFL.IDX P6, R14, R13, R12, R11 ;  /* 0x0000000c0d0e7389 */ /* 0x00006400000c000b */
[----:B01---5:R-:W-:Y:S01]  /*2a230*/  ENDCOLLECTIVE ;  /* 0x000000000000791b */ /* 0x023fe20003800000 */
.L_x_4062:
[----:B------:R-:W-:-:S05]  /*2a240*/  @!P2 LEA R7, P4, R9, R7, 0x1 ;  /* 0x000000070907a211 */ /* 0x000fca00078808ff */
[----:B------:R-:W-:Y:S01]  /*2a250*/  @!P2 IMAD.X R6, RZ, RZ, R6, P4 ;  /* 0x000000ffff06a224 */ /* 0x000fe200020e0606 */
[----:B------:R-:W-:-:S04]  /*2a260*/  MOV R13, R4 ;  /* 0x00000004000d7202 */ /* 0x000fc80000000f00 */
[----:B------:R-:W-:-:S04]  /*2a270*/  @!P2 LOP3.LUT R7, R7, R6, RZ, 0x3c, !PT ;  /* 0x000000060707a212 */ /* 0x000fc800078e3cff */
[----:B------:R-:W-:-:S04]  /*2a280*/  @!P2 LOP3.LUT R6, R7, R6, RZ, 0x3c, !PT ;  /* 0x000000060706a212 */ /* 0x000fc800078e3cff */
[----:B------:R-:W-:-:S05]  /*2a290*/  @!P2 LOP3.LUT R7, R7, R6, RZ, 0x3c, !PT ;  /* 0x000000060707a212 */ /* 0x000fca00078e3cff */
[----:B------:R-:W-:Y:S01]  /*2a2a0*/  @!PT LDS RZ, [RZ] ;  /* 0x00000000fffff984 */ /* 0x000fe20000000800 */
[----:B------:R-:W-:Y:S01]  /*2a2b0*/  @!PT LDS RZ, [RZ] ;  /* 0x00000000fffff984 */ /* 0x000fe20000000800 */
[----:B------:R-:W-:Y:S01]  /*2a2c0*/  @!PT LDS RZ, [RZ] ;  /* 0x00000000fffff984 */ /* 0x000fe20000000800 */
[----:B------:R-:W-:Y:S04]  /*2a2d0*/  @!P2 LDGSTS.E.BYPASS.LTC128B.128 [R10+0x15400], desc[UR60][R6.64], !P3 ;  /* 0x15400000060aafae */ /* 0x000fe8000d901d7c */
[----:B------:R-:W-:Y:S04]  /*2a2e0*/  @!P2 LDGSTS.E.BYPASS.LTC128B.128 [R10+0x19400], desc[UR60][R6.64+0x80], !P0 ;  /* 0x19400080060aafae */ /* 0x000fe8000c101d7c */
[----:B------:R0:W-:Y:S01]  /*2a2f0*/  @!P2 LDGSTS.E.BYPASS.LTC128B.128 [R10+0x1d400], desc[UR60][R6.64+0x100], !P1 ;  /* 0x1d400100060aafae */ /* 0x0001e2000c901d7c */
[----:B------:R-:W-:Y:S01]  /*2a300*/  ISETP.GE.AND P2, PT, R5, R2, PT ;  /* 0x000000020500720c */ /* 0x000fe20003f46270 */
[----:B0-----:R-:W-:-:S12]  /*2a310*/  IMAD.MOV.U32 R6, RZ, RZ, R14 ;  /* 0x000000ffff067224 */ /* 0x001fd800078e000e */
[----:B------:R-:W-:Y:S05]  /*2a320*/  WARPSYNC.COLLECTIVE R15, `(.L_x_4063) ;  /* 0x000000000f087348 */ /* 0x000fea0003c00000 */
[----:B------:R0:W1:Y:S02]  /*2a330*/  SHFL.IDX P6, R14, R13, R12, R11 ;  /* 0x0000000c0d0e7389 */ /* 0x00006400000c000b */
[----:B01----:R-:W-:Y:S01]  /*2a340*/  ENDCOLLECTIVE ;  /* 0x000000000000791b */ /* 0x003fe20003800000 */
.L_x_4063:
[----:B------:R-:W-:Y:S02]  /*2a350*/  IMAD.MOV.U32 R13, RZ, RZ, R3 ;  /* 0x000000ffff0d7224 */ /* 0x000fe400078e0003 */
[----:B------:R-:W-:Y:S02]  /*2a360*/  IMAD.MOV.U32 R12, RZ, RZ, 0x2 ;  /* 0x00000002ff0c7424 */ /* 0x000fe400078e00ff */
[----:B------:R-:W-:-:S07]  /*2a370*/  IMAD.MOV.U32 R5, RZ, RZ, R14 ;  /* 0x000000ffff057224 */ /* 0x000fce00078e000e */
[----:B------:R-:W-:Y:S05]  /*2a380*/  WARPSYNC.COLLECTIVE R15, `(.L_x_4064) ;  /* 0x000000000f087348 */ /* 0x000fea0003c00000 */
[----:B------:R0:W1:Y:S02]  /*2a390*/  SHFL.IDX P6, R14, R13, R12, R11 ;  /* 0x0000000c0d0e7389 */ /* 0x00006400000c000b */
[----:B01----:R-:W-:Y:S01]  /*2a3a0*/  ENDCOLLECTIVE ;  /* 0x000000000000791b */ /* 0x003fe20003800000 */
.L_x_4064:
[----:B------:R-:W-:-:S05]  /*2a3b0*/  @!P2 LEA R5, P4, R9, R5, 0x1 ;  /* 0x000000050905a211 */ /* 0x000fca00078808ff */
[----:B------:R-:W-:-:S04]  /*2a3c0*/  @!P2 IMAD.X R6, RZ, RZ, R6, P4 ;  /* 0x000000ffff06a224 */ /* 0x000fc800020e0606 */
[----:B------:R-:W-:Y:S01]  /*2a3d0*/  @!P2 IMAD.MOV.U32 R7, RZ, RZ, R6 ;  /* 0x000000ffff07a224 */ /* 0x000fe200078e0006 */
[----:B------:R-:W-:Y:S01]  /*2a3e0*/  @!P2 MOV R6, R5 ;  /* 0x000000050006a202 */ /* 0x000fe20000000f00 */
[----:B------:R-:W-:Y:S02]  /*2a3f0*/  IMAD.MOV.U32 R13, RZ, RZ, R4 ;  /* 0x000000ffff0d7224 */ /* 0x000fe400078e0004 */
[----:B------:R-:W-:Y:S02]  /*2a400*/  VIADD R5, R0, 0x20 ;  /* 0x0000002000057836 */ /* 0x000fe40000000000 */
[----:B------:R-:W-:Y:S01]  /*2a410*/  @!PT LDS RZ, [RZ] ;  /* 0x00000000fffff984 */ /* 0x000fe20000000800 */
[----:B------:R-:W-:Y:S01]  /*2a420*/  @!PT LDS RZ, [RZ] ;  /* 0x00000000fffff984 */ /* 0x000fe20000000800 */
[----:B------:R-:W-:Y:S01]  /*2a430*/  @!PT LDS RZ, [RZ] ;  /* 0x00000000fffff984 */ /* 0x000fe20000000800 */
[----:B------:R-:W-:Y:S04]  /*2a440*/  @!P2 LDGSTS.E.BYPASS.LTC128B.128 [R10+0x15c00], desc[UR60][R6.64], !P3 ;  /* 0x15c00000060aafae */ /* 0x000fe8000d901d7c */
[----:B------:R-:W-:Y:S04]  /*2a450*/  @!P2 LDGSTS.E.BYPASS.LTC128B.128 [R10+0x19c00], desc[UR60][R6.64+0x80], !P0 ;  /* 0x19c00080060aafae */ /* 0x000fe8000c101d7c */
[----:B------:R0:W-:Y:S01]  /*2a460*/  @!P2 LDGSTS.E.BYPASS.LTC128B.128 [R10+0x1dc00], desc[UR60][R6.64+0x100], !P1 ;  /* 0x1dc00100060aafae */ /* 0x0001e2000c901d7c */
[----:B------:R-:W-:-:S02]  /*2a470*/  ISETP.GE.AND P2, PT, R5, R2, PT ;  /* 0x000000020500720c */ /* 0x000fc40003f46270 */
[----:B0-----:R-:W-:-:S11]  /*2a480*/  MOV R6, R14 ;  /* 0x0000000e00067202 */ /* 0x001fd60000000f00 */
[----:B------:R-:W-:Y:S05]  /*2a490*/  WARPSYNC.COLLECTIVE R15, `(.L_x_4065) ;  /* 0x000000000f087348 */ /* 0x000fea0003c00000 */
[----:B------:R0:W1:Y:S02]  /*2a4a0*/  SHFL.IDX P6, R14, R13, R12, R11 ;  /* 0x0000000c0d0e7389 */ /* 0x00006400000c000b */
[----:B01----:R-:W-:Y:S01]  /*2a4b0*/  ENDCOLLECTIVE ;  /* 0x000000000000791b */ /* 0x003fe20003800000 */
.L_x_4065:
[----:B------:R-:W-:Y:S01]  /*2a4c0*/  IMAD.MOV.U32 R13, RZ, RZ, R3 ;  /* 0x000000ffff0d7224 */ /* 0x000fe200078e0003 */
[----:B------:R-:W-:Y:S01]  /*2a4d0*/  MOV R12, 0x3 ;  /* 0x00000003000c7802 */ /* 0x000fe20000000f00 */
[----:B------:R-:W-:-:S07]  /*2a4e0*/  IMAD.MOV.U32 R5, RZ, RZ, R14 ;  /* 0x000000ffff057224 */ /* 0x000fce00078e000e */
[----:B------:R-:W-:Y:S05]  /*2a4f0*/  WARPSYNC.COLLECTIVE R15, `(.L_x_4066) ;  /* 0x000000000f087348 */ /* 0x000fea0003c00000 */
[----:B------:R0:W1:Y:S02]  /*2a500*/  SHFL.IDX P6, R14, R13, R12, R11 ;  /* 0x0000000c0d0e7389 */ /* 0x00006400000c000b */
[----:B01----:R-:W-:Y:S01]  /*2a510*/  ENDCOLLECTIVE ;  /* 0x000000000000791b */ /* 0x003fe20003800000 */
.L_x_4066:
[----:B------:R-:W-:-:S05]  /*2a520*/  @!P2 LEA R5, P4, R9, R5, 0x1 ;  /* 0x000000050905a211 */ /* 0x000fca00078808ff */
[----:B------:R-:W-:-:S05]  /*2a530*/  @!P2 IMAD.X R6, RZ, RZ, R6, P4 ;  /* 0x000000ffff06a224 */ /* 0x000fca00020e0606 */
[----:B------:R-:W-:Y:S01]  /*2a540*/  @!P2 MOV R7, R6 ;  /* 0x000000060007a202 */ /* 0x000fe20000000f00 */
[----:B------:R-:W-:Y:S02]  /*2a550*/  @!P2 IMAD.MOV.U32 R6, RZ, RZ, R5 ;  /* 0x000000ffff06a224 */ /* 0x000fe400078e0005 */
[----:B------:R-:W-:Y:S02]  /*2a560*/  IMAD.MOV.U32 R13, RZ, RZ, R4 ;  /* 0x000000ffff0d7224 */ /* 0x000fe400078e0004 */
[----:B------:R-:W-:Y:S01]  /*2a570*/  VIADD R5, R0, 0x30 ;  /* 0x0000003000057836 */ /* 0x000fe20000000000 */
        /* <DEDUP_REMOVED lines=11> */
.L_x_4067:
[----:B------:R-:W-:Y:S01]  /*2a630*/  MOV R13, R3 ;  /* 0x00000003000d7202 */ /* 0x000fe20000000f00 */
[----:B------:R-:W-:Y:S02]  /*2a640*/  IMAD.MOV.U32 R12, RZ, RZ, 0x4 ;  /* 0x00000004ff0c7424 */ /* 0x000fe400078e00ff */
[----:B------:R-:W-:-:S07]  /*2a650*/  IMAD.MOV.U32 R5, RZ, RZ, R14 ;  /* 0x000000ffff057224 */ /* 0x000fce00078e000e */
[----:B------:R-:W-:Y:S05]  /*2a660*/  WARPSYNC.COLLECTIVE R15, `(.L_x_4068) ;  /* 0x000000000f087348 */ /* 0x000fea0003c00000 */
[----:B------:R0:W1:Y:S02]  /*2a670*/  SHFL.IDX P6, R14, R13, R12, R11 ;  /* 0x0000000c0d0e7389 */ /* 0x00006400000c000b */
[----:B01----:R-:W-:Y:S01]  /*2a680*/  ENDCOLLECTIVE ;  /* 0x000000000000791b */ /* 0x003fe20003800000 */
.L_x_4068:
[----:B------:R-:W-:-:S04]  /*2a690*/  @!P2 LEA R5, P4, R9, R5, 0x1 ;  /* 0x000000050905a211 */ /* 0x000fc800078808ff */
[----:B------:R-:W-:-:S05]  /*2a6a0*/  @!P2 IADD3.X R6, RZ, R6, RZ, P4, !PT ;  /* 0x00000006ff06a210 */ /* 0x000fca00027fe4ff */
[----:B------:R-:W-:Y:S02]  /*2a6b0*/  @!P2 IMAD.MOV.U32 R7, RZ, RZ, R6 ;  /* 0x000000ffff07a224 */ /* 0x000fe400078e0006 */
        /* <DEDUP_REMOVED lines=14> */
.L_x_4069:
[----:B------:R-:W-:Y:S02]  /*2a7a0*/  IMAD.MOV.U32 R13, RZ, RZ, R3 ;  /* 0x000000ffff0d7224 */ /* 0x000fe400078e0003 */
[----:B------:R-:W-:Y:S01]  /*2a7b0*/  IMAD.MOV.U32 R12, RZ, RZ, 0x5 ;  /* 0x00000005ff0c7424 */ /* 0x000fe200078e00ff */
[----:B------:R-:W-:-:S07]  /*2a7c0*/  MOV R5, R14 ;  /* 0x0000000e00057202 */ /* 0x000fce0000000f00 */
[----:B------:R-:W-:Y:S05]  /*2a7d0*/  WARPSYNC.COLLECTIVE R15, `(.L_x_4070) ;  /* 0x000000000f087348 */ /* 0x000fea0003c00000 */
[----:B------:R0:W1:Y:S02]  /*2a7e0*/  SHFL.IDX P6, R14, R13, R12, R11 ;  /* 0x0000000c0d0e7389 */ /* 0x00006400000c000b */
[----:B01----:R-:W-:Y:S01]  /*2a7f0*/  ENDCOLLECTIVE ;  /* 0x000000000000791b */ /* 0x003fe20003800000 */
.L_x_4070:
[----:B------:R-:W-:-:S05]  /*2a800*/  @!P2 LEA R5, P4, R9, R5, 0x1 ;  /* 0x000000050905a211 */ /* 0x000fca00078808ff */
[----:B------:R-:W-:-:S04]  /*2a810*/  @!P2 IMAD.X R6, RZ, RZ, R6, P4 ;  /* 0x000000ffff06a224 */ /* 0x000fc800020e0606 */
[----:B------:R-:W-:Y:S02]  /*2a820*/  @!P2 IMAD.MOV.U32 R7, RZ, RZ, R6 ;  /* 0x000000ffff07a224 */ /* 0x000fe400078e0006 */
[----:B------:R-:W-:Y:S01]  /*2a830*/  @!P2 IMAD.MOV.U32 R6, RZ, RZ, R5 ;  /* 0x000000ffff06a224 */ /* 0x000fe200078e0005 */
[----:B------:R-:W-:Y:S02]  /*2a840*/  MOV R13, R4 ;  /* 0x00000004000d7202 */ /* 0x000fe40000000f00 */
[----:B------:R-:W-:Y:S02]  /*2a850*/  IADD3 R5, R0, 0x50, RZ ;  /* 0x0000005000057810 */ /* 0x000fe40007ffe0ff */
        /* <DEDUP_REMOVED lines=11> */
.L_x_4071:
[----:B------:R-:W-:Y:S02]  /*2a910*/  IMAD.MOV.U32 R13, RZ, RZ, R3 ;  /* 0x000000ffff0d7224 */ /* 0x000fe400078e0003 */
[----:B------:R-:W-:Y:S02]  /*2a920*/  IMAD.MOV.U32 R12, RZ, RZ, 0x6 ;  /* 0x00000006ff0c7424 */ /* 0x000fe400078e00ff */
[----:B------:R-:W-:-:S07]  /*2a930*/  IMAD.MOV.U32 R5, RZ, RZ, R14 ;  /* 0x000000ffff057224 */ /* 0x000fce00078e000e */
[----:B------:R-:W-:Y:S05]  /*2a940*/  WARPSYNC.COLLECTIVE R15, `(.L_x_4072) ;  /* 0x000000000f087348 */ /* 0x000fea0003c00000 */
[----:B------:R0:W1:Y:S02]  /*2a950*/  SHFL.IDX P6, R14, R13, R12, R11 ;  /* 0x0000000c0d0e7389 */ /* 0x00006400000c000b */
[----:B01----:R-:W-:Y:S01]  /*2a960*/  ENDCOLLECTIVE ;  /* 0x000000000000791b */ /* 0x003fe20003800000 */
.L_x_4072:
        /* <DEDUP_REMOVED lines=17> */
.L_x_4073:
[----:B------:R-:W-:Y:S02]  /*2aa80*/  IMAD.MOV.U32 R13, RZ, RZ, R3 ;  /* 0x000000ffff0d7224 */ /* 0x000fe400078e0003 */
[----:B------:R-:W-:Y:S02]  /*2aa90*/  IMAD.MOV.U32 R12, RZ, RZ, 0x7 ;  /* 0x00000007ff0c7424 */ /* 0x000fe400078e00ff */
[----:B------:R-:W-:-:S07]  /*2aaa0*/  IMAD.MOV.U32 R5, RZ, RZ, R14 ;  /* 0x000000ffff057224 */ /* 0x000fce00078e000e */
[----:B------:R-:W-:Y:S05]  /*2aab0*/  WARPSYNC.COLLECTIVE R15, `(.L_x_4074) ;  /* 0x000000000f087348 */ /* 0x000fea0003c00000 */
[----:B------:R0:W1:Y:S02]  /*2aac0*/  SHFL.IDX P6, R14, R13, R12, R11 ;  /* 0x0000000c0d0e7389 */ /* 0x00006400000c000b */
[----:B01----:R-:W-:Y:S01]  /*2aad0*/  ENDCOLLECTIVE ;  /* 0x000000000000791b */ /* 0x003fe20003800000 */
.L_x_4074:
[----:B------:R-:W-:-:S05]  /*2aae0*/  @!P2 LEA R5, P4, R9, R5, 0x1 ;  /* 0x000000050905a211 */ /* 0x000fca00078808ff */
[----:B------:R-:W-:-:S05]  /*2aaf0*/  @!P2 IMAD.X R6, RZ, RZ, R6, P4 ;  /* 0x000000ffff06a224 */ /* 0x000fca00020e0606 */
[----:B------:R-:W-:Y:S01]  /*2ab00*/  @!P2 MOV R7, R6 ;  /* 0x000000060007a202 */ /* 0x000fe20000000f00 */
[----:B------:R-:W-:Y:S02]  /*2ab10*/  IMAD.MOV.U32 R13, RZ, RZ, R4 ;  /* 0x000000ffff0d7224 */ /* 0x000fe400078e0004 */
[----:B------:R-:W-:-:S05]  /*2ab20*/  @!P2 IMAD.MOV.U32 R6, RZ, RZ, R5 ;  /* 0x000000ffff06a224 */ /* 0x000fca00078e0005 */
[----:B------:R-:W-:Y:S01]  /*2ab30*/  @!PT LDS RZ, [RZ] ;  /* 0x00000000fffff984 */ /* 0x000fe20000000800 */
[----:B------:R-:W-:Y:S01]  /*2ab40*/  @!PT LDS RZ, [RZ] ;  /* 0x00000000fffff984 */ /* 0x000fe20000000800 */
[----:B------:R-:W-:Y:S01]  /*2ab50*/  @!PT LDS RZ, [RZ] ;  /* 0x00000000fffff984 */ /* 0x000fe20000000800 */
[----:B------:R0:W-:Y:S01]  /*2ab60*/  @!P2 LDGSTS.E.BYPASS.LTC128B.128 [R10+0x18400], desc[UR60][R6.64], !P3 ;  /* 0x18400000060aafae */ /* 0x0001e2000d901d7c */
[----:B------:R-:W-:-:S03]  /*2ab70*/  MOV R5, R14 ;  /* 0x0000000e00057202 */ /* 0x000fc60000000f00 */
[----:B------:R0:W-:Y:S04]  /*2ab80*/  @!P2 LDGSTS.E.BYPASS.LTC128B.128 [R10+0x1c400], desc[UR60][R6.64+0x80], !P0 ;  /* 0x1c400080060aafae */ /* 0x0001e8000c101d7c */
[----:B0-----:R-:W-:Y:S05]  /*2ab90*/  WARPSYNC.COLLECTIVE R15, `(.L_x_4075) ;  /* 0x000000000f087348 */ /* 0x001fea0003c00000 */
[----:B------:R1:W2:Y:S02]  /*2aba0*/  SHFL.IDX P6, R14, R13, R12, R11 ;  /* 0x0000000c0d0e7389 */ /* 0x0002a400000c000b */
[----:B012---:R-:W-:Y:S01]  /*2abb0*/  ENDCOLLECTIVE ;  /* 0x000000000000791b */ /* 0x007fe20003800000 */
.L_x_4075:
[----:B------:R-:W-:Y:S01]  /*2abc0*/  @!PT LDS RZ, [RZ] ;  /* 0x00000000fffff984 */ /* 0x000fe20000000800 */
[----:B------:R-:W-:Y:S01]  /*2abd0*/  @!PT LDS RZ, [RZ] ;  /* 0x00000000fffff984 */ /* 0x000fe20000000800 */
[----:B------:R-:W-:Y:S01]  /*2abe0*/  @!PT LDS RZ, [RZ] ;  /* 0x00000000fffff984 */ /* 0x000fe20000000800 */
[----:B------:R3:W-:Y:S01]  /*2abf0*/  @!P2 LDGSTS.E.BYPASS.LTC128B.128 [R10+0x20400], desc[UR60][R6.64+0x100], !P1 ;  /* 0x20400100060aafae */ /* 0x0007e2000c901d7c */
[----:B------:R-:W-:Y:S01]  /*2ac00*/  IMAD.MOV.U32 R3, RZ, RZ, R14 ;  /* 0x000000ffff037224 */ /* 0x000fe200078e000e */
[----:B------:R-:W-:Y:S06]  /*2ac10*/  BRA `(.L_x_4076) ;  /* 0xffffffa800887947 */ /* 0x000fec000383ffff */
.L_x_3931:
[----:B----4-:R4:W0:Y:S02]  /*2ac20*/  SYNCS.PHASECHK.TRANS64.TRYWAIT P0, [R18+URZ+0x36820], R0 ;  /* 0x03682000120075a7 */ /* 0x010824000800017f */
[----:B0-----:R-:W-:Y:S05]  /*2ac30*/  @!P0 NANOSLEEP.SYNCS 0x989680 ;  /* 0x009896800000895d */ /* 0x001fea0003900000 */
[----:B------:R-:W0:Y:S02]  /*2ac40*/  @!P0 SYNCS.PHASECHK.TRANS64 P0, [R18+URZ+0x36820], R0 ;  /* 0x03682000120085a7 */ /* 0x000e24000800007f */
[----:B0-----:R-:W-:Y:S05]  /*2ac50*/  @!P0 BRA `(.L_x_3931) ;  /* 0xfffffffc00f08947 */ /* 0x001fea000383ffff */
[----:B------:R-:W-:Y:S05]  /*2ac60*/  BRA `(.L_x_4077) ;  /* 0xffffffa800fc7947 */ /* 0x000fea000383ffff */
.L_x_3940:
[----:B-1----:R1:W2:Y:S02]  /*2ac70*/  SYNCS.PHASECHK.TRANS64.TRYWAIT P0, [R3+URZ+0x36840], R2 ;  /* 0x03684002030075a7 */ /* 0x0022a4000800017f */
[----:B--2---:R-:W-:Y:S05]  /*2ac80*/  @!P0 NANOSLEEP.SYNCS 0x989680 ;  /* 0x009896800000895d */ /* 0x004fea0003900000 */
[----:B------:R-:W2:Y:S02]  /*2ac90*/  @!P0 SYNCS.PHASECHK.TRANS64 P0, [R3+URZ+0x36840], R2 ;  /* 0x03684002030085a7 */ /* 0x000ea4000800007f */
[----:B--2---:R-:W-:Y:S05]  /*2aca0*/  @!P0 BRA `(.L_x_3940) ;  /* 0xfffffffc00f08947 */ /* 0x004fea000383ffff */
[----:B------:R-:W-:Y:S05]  /*2acb0*/  BRA `(.L_x_4078) ;  /* 0xffffffac00d87947 */ /* 0x000fea000383ffff */
.L_x_3947:
[----:B0-----:R0:W1:Y:S02]  /*2acc0*/  SYNCS.PHASECHK.TRANS64.TRYWAIT P0, [R2+URZ+0x36860], R3 ;  /* 0x03686003020075a7 */ /* 0x001064000800017f */
[----:B-1----:R-:W-:Y:S05]  /*2acd0*/  @!P0 NANOSLEEP.SYNCS 0x989680 ;  /* 0x009896800000895d */ /* 0x002fea0003900000 */
[----:B------:R-:W1:Y:S02]  /*2ace0*/  @!P0 SYNCS.PHASECHK.TRANS64 P0, [R2+URZ+0x36860], R3 ;  /* 0x03686003020085a7 */ /* 0x000e64000800007f */
[----:B-1----:R-:W-:Y:S05]  /*2acf0*/  @!P0 BRA `(.L_x_3947) ;  /* 0xfffffffc00f08947 */ /* 0x002fea000383ffff */
[----:B------:R-:W-:Y:S05]  /*2ad00*/  BRA `(.L_x_4079) ;  /* 0xffffffb000e87947 */ /* 0x000fea000383ffff */
.L_x_3958:
[----:B-1----:R1:W2:Y:S02]  /*2ad10*/  SYNCS.PHASECHK.TRANS64.TRYWAIT P0, [R3+URZ+0x36840], R2 ;  /* 0x03684002030075a7 */ /* 0x0022a4000800017f */
[----:B--2---:R-:W-:Y:S05]  /*2ad20*/  @!P0 NANOSLEEP.SYNCS 0x989680 ;  /* 0x009896800000895d */ /* 0x004fea0003900000 */
[----:B------:R-:W2:Y:S02]  /*2ad30*/  @!P0 SYNCS.PHASECHK.TRANS64 P0, [R3+URZ+0x36840], R2 ;  /* 0x03684002030085a7 */ /* 0x000ea4000800007f */
[----:B--2---:R-:W-:Y:S05]  /*2ad40*/  @!P0 BRA `(.L_x_3958) ;  /* 0xfffffffc00f08947 */ /* 0x004fea000383ffff */
[----:B------:R-:W-:Y:S05]  /*2ad50*/  BRA `(.L_x_4080) ;  /* 0xffffffb800bc7947 */ /* 0x000fea000383ffff */
.L_x_3965:
[----:B0-----:R0:W1:Y:S02]  /*2ad60*/  SYNCS.PHASECHK.TRANS64.TRYWAIT P0, [R2+URZ+0x36860], R3 ;  /* 0x03686003020075a7 */ /* 0x001064000800017f */
[----:B-1----:R-:W-:Y:S05]  /*2ad70*/  @!P0 NANOSLEEP.SYNCS 0x989680 ;  /* 0x009896800000895d */ /* 0x002fea0003900000 */
[----:B------:R-:W1:Y:S02]  /*2ad80*/  @!P0 SYNCS.PHASECHK.TRANS64 P0, [R2+URZ+0x36860], R3 ;  /* 0x03686003020085a7 */ /* 0x000e64000800007f */
[----:B-1----:R-:W-:Y:S05]  /*2ad90*/  @!P0 BRA `(.L_x_3965) ;  /* 0xfffffffc00f08947 */ /* 0x002fea000383ffff */
[----:B------:R-:W-:Y:S05]  /*2ada0*/  BRA `(.L_x_4081) ;  /* 0xffffffbc00cc7947 */ /* 0x000fea000383ffff */
.L_x_3976:
[----:B--2---:R2:W3:Y:S02]  /*2adb0*/  SYNCS.PHASECHK.TRANS64.TRYWAIT P0, [R3+URZ+0x36840], R2 ;  /* 0x03684002030075a7 */ /* 0x0044e4000800017f */
[----:B---3--:R-:W-:Y:S05]  /*2adc0*/  @!P0 NANOSLEEP.SYNCS 0x989680 ;  /* 0x009896800000895d */ /* 0x008fea0003900000 */
[----:B------:R-:W3:Y:S02]  /*2add0*/  @!P0 SYNCS.PHASECHK.TRANS64 P0, [R3+URZ+0x36840], R2 ;  /* 0x03684002030085a7 */ /* 0x000ee4000800007f */
[----:B---3--:R-:W-:Y:S05]  /*2ade0*/  @!P0 BRA `(.L_x_3976) ;  /* 0xfffffffc00f08947 */ /* 0x008fea000383ffff */
[----:B------:R-:W-:Y:S05]  /*2adf0*/  BRA `(.L_x_4082) ;  /* 0xffffffc400787947 */ /* 0x000fea000383ffff */
.L_x_3983:
[----:B0-----:R0:W1:Y:S02]  /*2ae00*/  SYNCS.PHASECHK.TRANS64.TRYWAIT P0, [R2+URZ+0x36860], R5 ;  /* 0x03686005020075a7 */ /* 0x001064000800017f */
[----:B-1----:R-:W-:Y:S05]  /*2ae10*/  @!P0 NANOSLEEP.SYNCS 0x989680 ;  /* 0x009896800000895d */ /* 0x002fea0003900000 */
[----:B------:R-:W1:Y:S02]  /*2ae20*/  @!P0 SYNCS.PHASECHK.TRANS64 P0, [R2+URZ+0x36860], R5 ;  /* 0x03686005020085a7 */ /* 0x000e64000800007f */
[----:B-1----:R-:W-:Y:S05]  /*2ae30*/  @!P0 BRA `(.L_x_3983) ;  /* 0xfffffffc00f08947 */ /* 0x002fea000383ffff */
[----:B------:R-:W-:Y:S05]  /*2ae40*/  BRA `(.L_x_4083) ;  /* 0xffffffc800847947 */ /* 0x000fea000383ffff */
.L_x_3996:
[----:B--2---:R2:W4:Y:S02]  /*2ae50*/  SYNCS.PHASECHK.TRANS64.TRYWAIT P0, [R0+URZ+0x36860], R2 ;  /* 0x03686002000075a7 */ /* 0x004524000800017f */
[----:B----4-:R-:W-:Y:S05]  /*2ae60*/  @!P0 NANOSLEEP.SYNCS 0x989680 ;  /* 0x009896800000895d */ /* 0x010fea0003900000 */
[----:B------:R-:W4:Y:S02]  /*2ae70*/  @!P0 SYNCS.PHASECHK.TRANS64 P0, [R0+URZ+0x36860], R2 ;  /* 0x03686002000085a7 */ /* 0x000f24000800007f */
[----:B----4-:R-:W-:Y:S05]  /*2ae80*/  @!P0 BRA `(.L_x_3996) ;  /* 0xfffffffc00f08947 */ /* 0x010fea000383ffff */
[----:B------:R-:W-:Y:S05]  /*2ae90*/  BRA `(.L_x_4084) ;  /* 0xffffffd000187947 */ /* 0x000fea000383ffff */
.L_x_4005:
[----:B----4-:R-:W4:Y:S01]  /*2aea0*/  LDL R0, [R1] ;  /* 0x0000000001007983 */ /* 0x010f220000100800 */
[----:B------:R-:W-:Y:S01]  /*2aeb0*/  BSSY B0, `(.L_x_4085) ;  /* 0x0000008000007945 */ /* 0x000fe20003800000 */
[----:B------:R-:W-:Y:S01]  /*2aec0*/  MOV R12, RZ ;  /* 0x000000ff000c7202 */ /* 0x000fe20000000f00 */
[----:B------:R-:W-:Y:S02]  /*2aed0*/  IMAD.MOV.U32 R11, RZ, RZ, 0x1f ;  /* 0x0000001fff0b7424 */ /* 0x000fe400078e00ff */
[----:B------:R-:W-:Y:S02]  /*2aee0*/  IMAD.MOV.U32 R15, RZ, RZ, -0x1 ;  /* 0xffffffffff0f7424 */ /* 0x000fe400078e00ff */
[----:B----4-:R-:W-:-:S07]  /*2aef0*/  IMAD.MOV.U32 R13, RZ, RZ, R0 ;  /* 0x000000ffff0d7224 */ /* 0x010fce00078e0000 */
[----:B0123--:R-:W-:Y:S05]  /*2af00*/  WARPSYNC.COLLECTIVE R15, `(.L_x_4086) ;  /* 0x000000000f087348 */ /* 0x00ffea0003c00000 */
[----:B------:R4:W0:Y:S02]  /*2af10*/  SHFL.IDX P6, R14, R13, R12, R11 ;  /* 0x0000000c0d0e7389 */ /* 0x00082400000c000b */
[----:B01234-:R-:W-:Y:S01]  /*2af20*/  ENDCOLLECTIVE ;  /* 0x000000000000791b */ /* 0x01ffe20003800000 */
.L_x_4086:
[----:B------:R-:W-:Y:S05]  /*2af30*/  BSYNC B0 ;  /* 0x0000000000007941 */ /* 0x000fea0003800000 */
.L_x_4085:
        /* <DEDUP_REMOVED lines=10> */
.L_x_4087:
[----:B------:R-:W-:Y:S01]  /*2afe0*/  ULDC UR4, c[0x0][0xc3c] ;  /* 0x00030f0000047ab9 */ /* 0x000fe20000000800 */
[----:B------:R-:W-:Y:S01]  /*2aff0*/  IMAD.IADD R4, R2, 0x1, R17 ;  /* 0x0000000102047824 */ /* 0x000fe200078e0211 */
[----:B------:R-:W-:Y:S02]  /*2b000*/  CS2R R10, SRZ ;  /* 0x00000000000a7805 */ /* 0x000fe4000001ff00 */
[----:B------:R-:W-:Y:S02]  /*2b010*/  MOV R0, R14 ;  /* 0x0000000e00007202 */ /* 0x000fe40000000f00 */
        /* <DEDUP_REMOVED lines=19> */
.L_x_4088:
[----:B------:R-:W-:Y:S02]  /*2b150*/  IMAD.MOV.U32 R12, RZ, RZ, 0x2 ;  /* 0x00000002ff0c7424 */ /* 0x000fe400078e00ff */
[----:B------:R-:W-:-:S05]  /*2b160*/  IMAD.MOV.U32 R3, RZ, RZ, R14 ;  /* 0x000000ffff037224 */ /* 0x000fca00078e000e */
[----:B------:R-:W-:Y:S02]  /*2b170*/  SEL R3, R3, RZ, P1 ;  /* 0x000000ff03037207 */ /* 0x000fe40000800000 */
[----:B------:R-:W-:Y:S02]  /*2b180*/  ISETP.GE.U32.AND P1, PT, R17, 0x4, PT ;  /* 0x000000041100780c */ /* 0x000fe40003f26070 */
[----:B------:R-:W-:-:S05]  /*2b190*/  IADD3 R2, R2, R3, RZ ;  /* 0x0000000302027210 */ /* 0x000fca0007ffe0ff */
[----:B------:R-:W-:-:S07]  /*2b1a0*/  IMAD.MOV.U32 R13, RZ, RZ, R2 ;  /* 0x000000ffff0d7224 */ /* 0x000fce00078e0002 */
[----:B------:R-:W-:Y:S05]  /*2b1b0*/  WARPSYNC.COLLECTIVE R15, `(.L_x_4089) ;  /* 0x000000000f087348 */ /* 0x000fea0003c00000 */
[----:B------:R0:W1:Y:S02]  /*2b1c0*/  SHFL.UP P6, R14, R13, R12, R11 ;  /* 0x0400000c0d0e7389 */ /* 0x00006400000c000b */
[----:B01----:R-:W-:Y:S01]  /*2b1d0*/  ENDCOLLECTIVE ;  /* 0x000000000000791b */ /* 0x003fe20003800000 */
.L_x_4089:
        /* <DEDUP_REMOVED lines=8> */
.L_x_4090:
        /* <DEDUP_REMOVED lines=8> */
.L_x_4091:
        /* <DEDUP_REMOVED lines=8> */
.L_x_4092:
[----:B------:R-:W-:Y:S02]  /*2b360*/  IMAD.MOV.U32 R12, RZ, RZ, 0x1f ;  /* 0x0000001fff0c7424 */ /* 0x000fe400078e00ff */
[----:B------:R-:W-:Y:S02]  /*2b370*/  IMAD.MOV.U32 R11, RZ, RZ, 0x1f ;  /* 0x0000001fff0b7424 */ /* 0x000fe400078e00ff */
[----:B------:R-:W-:-:S05]  /*2b380*/  IMAD.MOV.U32 R3, RZ, RZ, R14 ;  /* 0x000000ffff037224 */ /* 0x000fca00078e000e */
[----:B------:R-:W-:-:S04]  /*2b390*/  SEL R3, R3, RZ, P3 ;  /* 0x000000ff03037207 */ /* 0x000fc80001800000 */
[----:B------:R-:W-:-:S05]  /*2b3a0*/  IADD3 R7, R2, R3, RZ ;  /* 0x0000000302077210 */ /* 0x000fca0007ffe0ff */
[----:B------:R-:W-:-:S07]  /*2b3b0*/  IMAD.MOV.U32 R13, RZ, RZ, R7 ;  /* 0x000000ffff0d7224 */ /* 0x000fce00078e0007 */
[----:B------:R-:W-:Y:S05]  /*2b3c0*/  WARPSYNC.COLLECTIVE R15, `(.L_x_4093) ;  /* 0x000000000f087348 */ /* 0x000fea0003c00000 */
[----:B------:R0:W1:Y:S02]  /*2b3d0*/  SHFL.IDX P6, R14, R13, R12, R11 ;  /* 0x0000000c0d0e7389 */ /* 0x00006400000c000b */
[----:B01----:R-:W-:Y:S01]  /*2b3e0*/  ENDCOLLECTIVE ;  /* 0x000000000000791b */ /* 0x003fe20003800000 */
.L_x_4093:
[----:B------:R-:W-:Y:S01]  /*2b3f0*/  MOV R16, R14 ;  /* 0x0000000e00107202 */ /* 0x000fe20000000f00 */
[----:B------:R-:W-:Y:S06]  /*2b400*/  BRA `(.L_x_4094) ;  /* 0xffffffd000e07947 */ /* 0x000fec000383ffff */
.L_x_4008:
[----:B------:R-:W-:Y:S01]  /*2b410*/  BSSY B0, `(.L_x_4095) ;  /* 0x0000008000007945 */ /* 0x000fe20003800000 */
[----:B------:R-:W-:Y:S01]  /*2b420*/  IMAD.MOV.U32 R13, RZ, RZ, R2 ;  /* 0x000000ffff0d7224 */ /* 0x000fe200078e0002 */
[----:B------:R-:W-:Y:S01]  /*2b430*/  MOV R15, 0xffffffff ;  /* 0xffffffff000f7802 */ /* 0x000fe20000000f00 */
[----:B------:R-:W-:Y:S02]  /*2b440*/  IMAD.MOV.U32 R12, RZ, RZ, 0x1 ;  /* 0x00000001ff0c7424 */ /* 0x000fe400078e00ff */
[----:B------:R-:W-:-:S07]  /*2b450*/  IMAD.MOV.U32 R11, RZ, RZ, RZ ;  /* 0x000000ffff0b7224 */ /* 0x000fce00078e00ff */
[----:B0-----:R-:W-:Y:S05]  /*2b460*/  WARPSYNC.COLLECTIVE R15, `(.L_x_4096) ;  /* 0x000000000f087348 */ /* 0x001fea0003c00000 */
[----:B------:R1:W2:Y:S02]  /*2b470*/  SHFL.UP P6, R14, R13, R12, R11 ;  /* 0x0400000c0d0e7389 */ /* 0x0002a400000c000b */
[----:B012---:R-:W-:Y:S01]  /*2b480*/  ENDCOLLECTIVE ;  /* 0x000000000000791b */ /* 0x007fe20003800000 */
.L_x_4096:
[----:B------:R-:W-:Y:S05]  /*2b490*/  BSYNC B0 ;  /* 0x0000000000007941 */ /* 0x000fea0003800000 */
.L_x_4095:
[----:B------:R-:W2:Y:S01]  /*2b4a0*/  LDL R7, [R1+0x10] ;  /* 0x0000100001077983 */ /* 0x000ea20000100800 */
[----:B------:R-:W-:Y:S01]  /*2b4b0*/  IMAD.MOV.U32 R3, RZ, RZ, R14 ;  /* 0x000000ffff037224 */ /* 0x000fe200078e000e */
[----:B------:R-:W-:Y:S01]  /*2b4c0*/  MOV R12, 0x2 ;  /* 0x00000002000c7802 */ /* 0x000fe20000000f00 */
[----:B------:R-:W-:Y:S02]  /*2b4d0*/  IMAD.MOV.U32 R11, RZ, RZ, RZ ;  /* 0x000000ffff0b7224 */ /* 0x000fe400078e00ff */
[----:B------:R-:W-:Y:S01]  /*2b4e0*/  IMAD.MOV.U32 R15, RZ, RZ, -0x1 ;  /* 0xffffffffff0f7424 */ /* 0x000fe200078e00ff */
[----:B--2---:R-:W-:-:S04]  /*2b4f0*/  LOP3.LUT P4, RZ, R7, 0x1, RZ, 0xc0, !PT ;  /* 0x0000000107ff7812 */ /* 0x004fc8000788c0ff */
[----:B------:R-:W-:-:S05]  /*2b500*/  SEL R3, R3, RZ, P4 ;  /* 0x000000ff03037207 */ /* 0x000fca0002000000 */
[----:B------:R-:W-:-:S04]  /*2b510*/  IMAD.IADD R2, R2, 0x1, R3 ;  /* 0x0000000102027824 */ /* 0x000fc800078e0203 */
[----:B------:R-:W-:-:S07]  /*2b520*/  IMAD.MOV.U32 R13, RZ, RZ, R2 ;  /* 0x000000ffff0d7224 */ /* 0x000fce00078e0002 */
[----:B------:R-:W-:Y:S05]  /*2b530*/  WARPSYNC.COLLECTIVE R15, `(.L_x_4097) ;  /* 0x000000000f087348 */ /* 0x000fea0003c00000 */
[----:B------:R0:W1:Y:S02]  /*2b540*/  SHFL.UP P6, R14, R13, R12, R11 ;  /* 0x0400000c0d0e7389 */ /* 0x00006400000c000b */
[----:B01----:R-:W-:Y:S01]  /*2b550*/  ENDCOLLECTIVE ;  /* 0x000000000000791b */ /* 0x003fe20003800000 */
.L_x_4097:
        /* <DEDUP_REMOVED lines=8> */
.L_x_4098:
        /* <DEDUP_REMOVED lines=8> */
.L_x_4099:
        /* <DEDUP_REMOVED lines=8> */
.L_x_4100:
        /* <DEDUP_REMOVED lines=9> */
.L_x_4101:
[----:B------:R-:W-:Y:S01]  /*2b770*/  MOV R16, R14 ;  /* 0x0000000e00107202 */ /* 0x000fe20000000f00 */
[----:B------:R-:W-:Y:S06]  /*2b780*/  BRA `(.L_x_4102) ;  /* 0xffffffd000b07947 */ /* 0x000fec000383ffff */
.L_x_4010:
[----:B------:R-:W-:Y:S01]  /*2b790*/  BSSY B0, `(.L_x_4103) ;  /* 0x0000006000007945 */ /* 0x000fe20003800000 */
[----:B------:R-:W-:Y:S01]  /*2b7a0*/  PLOP3.LUT P6, PT, P6, PT, PT, 0x8, 0x0 ;  /* 0x000000000000781c */ /* 0x000fe200037ce170 */
[----:B------:R-:W-:-:S12]  /*2b7b0*/  IMAD.MOV.U32 R15, RZ, RZ, -0x1 ;  /* 0xffffffffff0f7424 */ /* 0x000fd800078e00ff */
[----:B0-----:R-:W-:Y:S05]  /*2b7c0*/  WARPSYNC.COLLECTIVE R15, `(.L_x_4104) ;  /* 0x000000000f087348 */ /* 0x001fea0003c00000 */
[----:B------:R-:W-:Y:S01]  /*2b7d0*/  VOTE.ANY R14, PT, P6 ;  /* 0x00000000000e7806 */ /* 0x000fe200030e0100 */
[----:B0-----:R-:W-:Y:S06]  /*2b7e0*/  ENDCOLLECTIVE ;  /* 0x000000000000791b */ /* 0x001fec0003800000 */
.L_x_4104:
[----:B------:R-:W-:Y:S05]  /*2b7f0*/  BSYNC B0 ;  /* 0x0000000000007941 */ /* 0x000fea0003800000 */
.L_x_4103:
[----:B------:R-:W-:Y:S02]  /*2b800*/  IMAD.MOV.U32 R3, RZ, RZ, R14 ;  /* 0x000000ffff037224 */ /* 0x000fe400078e000e */
[----:B------:R-:W-:Y:S02]  /*2b810*/  IMAD.MOV.U32 R13, RZ, RZ, R4 ;  /* 0x000000ffff0d7224 */ /* 0x000fe400078e0004 */
[----:B------:R-:W0:Y:S01]  /*2b820*/  POPC R0, R3 ;  /* 0x0000000300007309 */ /* 0x000e220000000000 */
[----:B------:R-:W-:Y:S02]  /*2b830*/  IMAD.MOV.U32 R11, RZ, RZ, 0x1f ;  /* 0x0000001fff0b7424 */ /* 0x000fe400078e00ff */
[----:B------:R-:W-:Y:S01]  /*2b840*/  IMAD.MOV.U32 R15, RZ, RZ, -0x1 ;  /* 0xffffffffff0f7424 */ /* 0x000fe200078e00ff */
[----:B0-----:R-:W-:-:S07]  /*2b850*/  MOV R12, R0 ;  /* 0x00000000000c7202 */ /* 0x001fce0000000f00 */
[----:B------:R-:W-:Y:S05]  /*2b860*/  WARPSYNC.COLLECTIVE R15, `(.L_x_4105) ;  /* 0x000000000f087348 */ /* 0x000fea0003c00000 */
[----:B------:R0:W1:Y:S02]  /*2b870*/  SHFL.IDX P6, R14, R13, R12, R11 ;  /* 0x0000000c0d0e7389 */ /* 0x00006400000c000b */
[----:B01----:R-:W-:Y:S01]  /*2b880*/  ENDCOLLECTIVE ;  /* 0x000000000000791b */ /* 0x003fe20003800000 */
.L_x_4105:
[----:B------:R-:W-:Y:S01]  /*2b890*/  MOV R13, R6 ;  /* 0x00000006000d7202 */ /* 0x000fe20000000f00 */
[----:B------:R-:W-:-:S07]  /*2b8a0*/  IMAD.MOV.U32 R4, RZ, RZ, R14 ;  /* 0x000000ffff047224 */ /* 0x000fce00078e000e */
[----:B------:R-:W-:Y:S05]  /*2b8b0*/  WARPSYNC.COLLECTIVE R15, `(.L_x_4106) ;  /* 0x000000000f087348 */ /* 0x000fea0003c00000 */
[----:B------:R0:W1:Y:S02]  /*2b8c0*/  SHFL.IDX P6, R14, R13, R12, R11 ;  /* 0x0000000c0d0e7389 */ /* 0x00006400000c000b */
[----:B01----:R-:W-:Y:S01]  /*2b8d0*/  ENDCOLLECTIVE ;  /* 0x000000000000791b */ /* 0x003fe20003800000 */
.L_x_4106:
[----:B------:R-:W-:Y:S01]  /*2b8e0*/  IMAD.MOV.U32 R6, RZ, RZ, R14 ;  /* 0x000000ffff067224 */ /* 0x000fe200078e000e */
[----:B------:R-:W-:Y:S06]  /*2b8f0*/  BRA `(.L_x_4107) ;  /* 0xffffffd000907947 */ /* 0x000fec000383ffff */
.L_x_4012:
[----:B------:R-:W-:Y:S01]  /*2b900*/  BSSY B0, `(.L_x_4108) ;  /* 0x0000007000007945 */ /* 0x000fe20003800000 */
[----:B------:R-:W-:Y:S01]  /*2b910*/  IMAD.MOV.U32 R13, RZ, RZ, R7 ;  /* 0x000000ffff0d7224 */ /* 0x000fe200078e0007 */
[----:B------:R-:W-:Y:S01]  /*2b920*/  MOV R15, 0xffffffff ;  /* 0xffffffff000f7802 */ /* 0x000fe20000000f00 */
[----:B------:R-:W-:-:S07]  /*2b930*/  IMAD.MOV.U32 R11, RZ, RZ, 0x1f ;  /* 0x0000001fff0b7424 */ /* 0x000fce00078e00ff */
[----:B0123--:R-:W-:Y:S05]  /*2b940*/  WARPSYNC.COLLECTIVE R15, `(.L_x_4109) ;  /* 0x000000000f087348 */ /* 0x00ffea0003c00000 */
[----:B------:R4:W0:Y:S02]  /*2b950*/  SHFL.IDX P6, R14, R13, R12, R11 ;  /* 0x0000000c0d0e7389 */ /* 0x00082400000c000b */
[----:B01234-:R-:W-:Y:S01]  /*2b960*/  ENDCOLLECTIVE ;  /* 0x000000000000791b */ /* 0x01ffe20003800000 */
.L_x_4109:
[----:B------:R-:W-:Y:S05]  /*2b970*/  BSYNC B0 ;  /* 0x0000000000007941 */ /* 0x000fea0003800000 */
.L_x_4108:
[----:B------:R-:W-:Y:S01]  /*2b980*/  IMAD.MOV.U32 R7, RZ, RZ, R14 ;  /* 0x000000ffff077224 */ /* 0x000fe200078e000e */
[----:B------:R-:W-:Y:S06]  /*2b990*/  BRA `(.L_x_4110) ;  /* 0xffffffd000807947 */ /* 0x000fec000383ffff */
.L_x_4016:
[----:B0-----:R0:W1:Y:S02]  /*2b9a0*/  SYNCS.PHASECHK.TRANS64.TRYWAIT P0, [R0+URZ+0x36820], R3 ;  /* 0x03682003000075a7 */ /* 0x001064000800017f */
[----:B-1----:R-:W-:Y:S05]  /*2b9b0*/  @!P0 NANOSLEEP.SYNCS 0x989680 ;  /* 0x009896800000895d */ /* 0x002fea0003900000 */
[----:B------:R-:W1:Y:S02]  /*2b9c0*/  @!P0 SYNCS.PHASECHK.TRANS64 P0, [R0+URZ+0x36820], R3 ;  /* 0x03682003000085a7 */ /* 0x000e64000800007f */
[----:B-1----:R-:W-:Y:S05]  /*2b9d0*/  @!P0 BRA `(.L_x_4016) ;  /* 0xfffffffc00f08947 */ /* 0x002fea000383ffff */
[----:B------:R-:W-:Y:S05]  /*2b9e0*/  BRA `(.L_x_4111) ;  /* 0xffffffd800147947 */ /* 0x000fea000383ffff */
.L_x_4017:
        /* <DEDUP_REMOVED lines=11> */
.L_x_4113:
[----:B------:R-:W-:Y:S05]  /*2baa0*/  BSYNC B0 ;  /* 0x0000000000007941 */ /* 0x000fea0003800000 */
.L_x_4112:
[----:B------:R-:W-:Y:S05]  /*2bab0*/  BRA `(.L_x_4114) ;  /* 0xffffffd400fc7947 */ /* 0x000fea000383ffff */
.L_x_4018:
[----:B------:R-:W-:Y:S01]  /*2bac0*/  BSSY B0, `(.L_x_4115) ;  /* 0x0000006000007945 */ /* 0x000fe20003800000 */
[----:B------:R-:W-:-:S07]  /*2bad0*/  IMAD.MOV.U32 R15, RZ, RZ, -0x1 ;  /* 0xffffffffff0f7424 */ /* 0x000fce00078e00ff */
[----:B01----:R-:W-:Y:S05]  /*2bae0*/  WARPSYNC.COLLECTIVE R15, `(.L_x_4116) ;  /* 0x000000000f0c7348 */ /* 0x003fea0003c00000 */
[----:B------:R-:W-:Y:S02]  /*2baf0*/  ELECT P6, UR62, PT ;  /* 0x00000000003e782f */ /* 0x000fe400038c0000 */
[----:B------:R-:W-:Y:S01]  /*2bb00*/  MOV R14, UR62 ;  /* 0x0000003e000e7c02 */ /* 0x000fe20008000f00 */
[----:B01----:R-:W-:Y:S10]  /*2bb10*/  ENDCOLLECTIVE ;  /* 0x000000000000791b */ /* 0x003ff40003800000 */
.L_x_4116:
[----:B------:R-:W-:Y:S05]  /*2bb20*/  BSYNC B0 ;  /* 0x0000000000007941 */ /* 0x000fea0003800000 */
.L_x_4115:
[----:B------:R-:W-:Y:S05]  /*2bb30*/  BRA `(.L_x_4117) ;  /* 0xffffffd400f07947 */ /* 0x000fea000383ffff */
.L_x_4020:
[----:B0-----:R0:W1:Y:S02]  /*2bb40*/  SYNCS.PHASECHK.TRANS64.TRYWAIT P0, [R6+URZ], R5 ;  /* 0x00000005060075a7 */ /* 0x001064000800017f */
[----:B-1----:R-:W-:Y:S05]  /*2bb50*/  @!P0 NANOSLEEP.SYNCS 0x989680 ;  /* 0x009896800000895d */ /* 0x002fea0003900000 */
[----:B------:R-:W1:Y:S02]  /*2bb60*/  @!P0 SYNCS.PHASECHK.TRANS64 P0, [R6+URZ], R5 ;  /* 0x00000005060085a7 */ /* 0x000e64000800007f */
[----:B-1----:R-:W-:Y:S05]  /*2bb70*/  @!P0 BRA `(.L_x_4020) ;  /* 0xfffffffc00f08947 */ /* 0x002fea000383ffff */
[----:B------:R-:W-:Y:S05]  /*2bb80*/  BRA `(.L_x_4118) ;  /* 0xffffffd800307947 */ /* 0x000fea000383ffff */
.L_x_4021:
[----:B-1----:R1:W2:Y:S02]  /*2bb90*/  SYNCS.PHASECHK.TRANS64.TRYWAIT P0, [R7+URZ], R2 ;  /* 0x00000002070075a7 */ /* 0x0022a4000800017f */
[----:B--2---:R-:W-:Y:S05]  /*2bba0*/  @!P0 NANOSLEEP.SYNCS 0x989680 ;  /* 0x009896800000895d */ /* 0x004fea0003900000 */
[----:B------:R-:W2:Y:S02]  /*2bbb0*/  @!P0 SYNCS.PHASECHK.TRANS64 P0, [R7+URZ], R2 ;  /* 0x00000002070085a7 */ /* 0x000ea4000800007f */
[----:B--2---:R-:W-:Y:S05]  /*2bbc0*/  @!P0 BRA `(.L_x_4021) ;  /* 0xfffffffc00f08947 */ /* 0x004fea000383ffff */
[----:B------:R-:W-:Y:S05]  /*2bbd0*/  BRA `(.L_x_4119) ;  /* 0xffffffd800247947 */ /* 0x000fea000383ffff */
.L_x_4023:
[----:B--2---:R2:W3:Y:S02]  /*2bbe0*/  SYNCS.PHASECHK.TRANS64.TRYWAIT P0, [R4+URZ], R5 ;  /* 0x00000005040075a7 */ /* 0x0044e4000800017f */
[----:B---3--:R-:W-:Y:S05]  /*2bbf0*/  @!P0 NANOSLEEP.SYNCS 0x989680 ;  /* 0x009896800000895d */ /* 0x008fea0003900000 */
[----:B------:R-:W3:Y:S02]  /*2bc00*/  @!P0 SYNCS.PHASECHK.TRANS64 P0, [R4+URZ], R5 ;  /* 0x00000005040085a7 */ /* 0x000ee4000800007f */
[----:B---3--:R-:W-:Y:S05]  /*2bc10*/  @!P0 BRA `(.L_x_4023) ;  /* 0xfffffffc00f08947 */ /* 0x008fea000383ffff */
[----:B------:R-:W-:Y:S05]  /*2bc20*/  BRA `(.L_x_4120) ;  /* 0xffffffd800287947 */ /* 0x000fea000383ffff */
.L_x_4121:
        /* <DEDUP_REMOVED lines=13> */
.L_x_14850:


//--------------------- .text._ZN7cutlass13device_kernelIN5flash11enable_sm90INS1_16FlashAttnFwdSm90INS1_25CollectiveMainloopFwdSm90ILi2EN4cute5tupleIJNS5_1CILi1EEES8_S8_EEENS6_IJNS7_ILi128EEENS7_ILi96EEENS7_ILi192EEEEEELi192ENS_6half_tEfNS_4arch4Sm90ELb0ELb1ELb1ELb0ELb0ELb0ELb0ELb1ELb1ELb1ELb1ELb0EEENS1_21CollectiveEpilogueFwdINS6_IJSA_SC_SB_EEES9_SE_SG_Li256ELb0ELb1ELb1ELb0EEENS1_19SingleTileSchedulerILb0ELb1ELb1ELi128EEEEEEEEEvNT_6ParamsE --------------------------
	.section	.text._ZN7cutlass13device_kernelIN5flash11enable_sm90INS1_16FlashAttnFwdSm90INS1_25CollectiveMainloopFwdSm90ILi2EN4cute5tupleIJNS5_1CILi1EEES8_S8_EEENS6_IJNS7_ILi128EEENS7_ILi96EEENS7_ILi192EEEEEELi192ENS_6half_tEfNS_4arch4Sm90ELb0ELb1ELb1ELb0ELb0ELb0ELb0ELb1ELb1ELb1ELb1ELb0EEENS1_21CollectiveEpilogueFwdINS6_IJSA_SC_SB_EEES9_SE_SG_Li256ELb0ELb1ELb1ELb0EEENS1_19SingleTileSchedulerILb0ELb1ELb1ELi128EEEEEEEEEvNT_6ParamsE,"ax",@progbits
	.align	128
.text._ZN7cutlass13device_kernelIN5flash11enable_sm90INS1_16FlashAttnFwdSm90INS1_25CollectiveMainloopFwdSm90ILi2EN4cute5tupleIJNS5_1CILi1EEES8_S8_EEENS6_IJNS7_ILi128EEENS7_ILi96EEENS7_ILi192EEEEEELi192ENS_6half_tEfNS_4arch4Sm90ELb0ELb1ELb1ELb0ELb0ELb0ELb0ELb1ELb1ELb1ELb1ELb0EEENS1_21CollectiveEpilogueFwdINS6_IJSA_SC_SB_EEES9_SE_SG_Li256ELb0ELb1ELb1ELb0EEENS1_19SingleTileSchedulerILb0ELb1ELb1ELi128EEEEEEEEEvNT_6ParamsE:
        .type           _ZN7cutlass13device_kernelIN5flash11enable_sm90INS1_16FlashAttnFwdSm90INS1_25CollectiveMainloopFwdSm90ILi2EN4cute5tupleIJNS5_1CILi1EEES8_S8_EEENS6_IJNS7_ILi128EEENS7_ILi96EEENS7_ILi192EEEEEELi192ENS_6half_tEfNS_4arch4Sm90ELb0ELb1ELb1ELb0ELb0ELb0ELb0ELb1ELb1ELb1ELb1ELb0EEENS1_21CollectiveEpilogueFwdINS6_IJSA_SC_SB_EEES9_SE_SG_Li256ELb0ELb1ELb1ELb0EEENS1_19SingleTileSchedulerILb0ELb1ELb1ELi128EEEEEEEEEvNT_6ParamsE,@function
        .size           _ZN7cutlass13device_kernelIN5flash11enable_sm90INS1_16FlashAttnFwdSm90INS1_25CollectiveMainloopFwdSm90ILi2EN4cute5tupleIJNS5_1CILi1EEES8_S8_EEENS6_IJNS7_ILi128EEENS7_ILi96EEENS7_ILi192EEEEEELi192ENS_6half_tEfNS_4arch4Sm90ELb0ELb1ELb1ELb0ELb0ELb0ELb0ELb1ELb1ELb1ELb1ELb0EEENS1_21CollectiveEpilogueFwdINS6_IJSA_SC_SB_EEES9_SE_SG_Li256ELb0ELb1ELb1ELb0EEENS1_19SingleTileSchedulerILb0ELb1ELb1ELi128EEEEEEEEEvNT_6ParamsE,(.L_x_14851 - _ZN7cutlass13device_kernelIN5flash11enable_sm90INS1_16FlashAttnFwdSm90INS1_25CollectiveMainloopFwdSm90ILi2EN4cute5tupleIJNS5_1CILi1EEES8_S8_EEENS6_IJNS7_ILi128EEENS7_ILi96EEENS7_ILi192EEEEEELi192ENS_6half_tEfNS_4arch4Sm90ELb0ELb1ELb1ELb0ELb0ELb0ELb0ELb1ELb1ELb1ELb1ELb0EEENS1_21CollectiveEpilogueFwdINS6_IJSA_SC_SB_EEES9_SE_SG_Li256ELb0ELb1ELb1ELb0EEENS1_19SingleTileSchedulerILb0ELb1ELb1ELi128EEEEEEEEEvNT_6ParamsE)
        .other          _ZN7cutlass13device_kernelIN5flash11enable_sm90INS1_16FlashAttnFwdSm90INS1_25CollectiveMainloopFwdSm90ILi2EN4cute5tupleIJNS5_1CILi1EEES8_S8_EEENS6_IJNS7_ILi128EEENS7_ILi96EEENS7_ILi192EEEEEELi192ENS_6half_tEfNS_4arch4Sm90ELb0ELb1ELb1ELb0ELb0ELb0ELb0ELb1ELb1ELb1ELb1ELb0EEENS1_21CollectiveEpilogueFwdINS6_IJSA_SC_SB_EEES9_SE_SG_Li256ELb0ELb1ELb1ELb0EEENS1_19SingleTileSchedulerILb0ELb1ELb1ELi128EEEEEEEEEvNT_6ParamsE,@"STO_CUDA_ENTRY STV_DEFAULT"
_ZN7cutlass13device_kernelIN5flash11enable_sm90INS1_16FlashAttnFwdSm90INS1_25CollectiveMainloopFwdSm90ILi2EN4cute5tupleIJNS5_1CILi1EEES8_S8_EEENS6_IJNS7_ILi128EEENS7_ILi96EEENS7_ILi192EEEEEELi192ENS_6half_tEfNS_4arch4Sm90ELb0ELb1ELb1ELb0ELb0ELb0ELb0ELb1ELb1ELb1ELb1ELb0EEENS1_21CollectiveEpilogueFwdINS6_IJSA_SC_SB_EEES9_SE_SG_Li256ELb0ELb1ELb1ELb0EEENS1_19SingleTileSchedulerILb0ELb1ELb1ELi128EEEEEEEEEvNT_6ParamsE:
        /* <DEDUP_REMOVED lines=18> */
.L_x_4123:
[----:B------:R-:W-:Y:S05]  /*0120*/  BSYNC B0 ;  /* 0x0000000000007941 */ /* 0x000fea0003800000 */
.L_x_4122:
        /* <DEDUP_REMOVED lines=41> */
.L_x_4124:
        /* <DEDUP_REMOVED lines=22> */
.L_x_4125:
        /* <DEDUP_REMOVED lines=18> */
.L_x_4126:
        /* <DEDUP_REMOVED lines=22> */
.L_x_4127:
        /* <DEDUP_REMOVED lines=22> */
.L_x_4128:
        /* <DEDUP_REMOVED lines=9> */
.L_x_4131:
        /* <DEDUP_REMOVED lines=19> */
[----:B0-----:R-:W0:Y:S01]  /*0ac0*/  LDC.64 R2, c[0x0][0x418] ;  /* 0x00010600ff027b82 */ /* 0x001e220000000a00 */
[----:B------:R-:W-:Y:S01]  /*0ad0*/  ULDC UR4, c[0x0][0x448] ;  /* 0x0001120000047ab9 */ /* 0x000fe20000000800 */
[----:B------:R-:W1:Y:S01]  /*0ae0*/  S2R R0, SR_TID.X ;  /* 0x0000000000007919 */ /* 0x000e620000002100 */
[----:B------:R-:W-:-:S03]  /*0af0*/  UISETP.NE.AND UP0, UPT, UR4, 0x1, UPT ;  /* 0x000000010400788c */ /* 0x000fc6000bf05270 */
[----:B------:R-:W-:Y:S02]  /*0b00*/  ULDC.64 UR4, c[0x0][0x9e0] ;  /* 0x0002780000047ab9 */ /* 0x000fe40000000a00 */
[----:B------:R-:W2:Y:S01]  /*0b10*/  LDC R22, c[0x0][0x288] ;  /* 0x0000a200ff167b82 */ /* 0x000ea20000000800 */
[----:B------:R-:W-:-:S05]  /*0b20*/  UISETP.GE.AND UP1, UPT, UR5, 0x1, UPT ;  /* 0x000000010500788c */ /* 0x000fca000bf26270 */
[----:B------:R-:W-:Y:S01]  /*0b30*/  @UP0 ULDC UR9, c[0x0][0x44c] ;  /* 0x0001130000090ab9 */ /* 0x000fe20000000800 */
[----:B------:R-:W-:Y:S01]  /*0b40*/  @UP0 ULDC UR11, c[0x0][0x450] ;  /* 0x00011400000b0ab9 */ /* 0x000fe20000000800 */
[----:B------:R-:W3:Y:S01]  /*0b50*/  LDC R16, c[0x0][0x424] ;  /* 0x00010900ff107b82 */ /* 0x000ee20000000800 */
[----:B------:R-:W-:-:S07]  /*0b60*/  PLOP3.LUT P1, PT, PT, PT, UP1, 0x80, 0x0 ;  /* 0x000000000000781c */ /* 0x000fce0003f2f018 */
[----:B------:R-:W4:Y:S01]  /*0b70*/  LDC R5, c[0x0][0x2f0] ;  /* 0x0000bc00ff057b82 */ /* 0x000f220000000800 */
[----:B0-----:R-:W-:-:S04]  /*0b80*/  ISETP.NE.U32.AND P0, PT, R2, RZ, PT ;  /* 0x000000ff0200720c */ /* 0x001fc80003f05070 */
[----:B------:R-:W-:-:S03]  /*0b90*/  ISETP.NE.AND.EX P0, PT, R3, RZ, PT, P0 ;  /* 0x000000ff0300720c */ /* 0x000fc60003f05300 */
[----:B------:R-:W0:Y:S01]  /*0ba0*/  S2UR UR38, SR_CTAID.X ;  /* 0x00000000002679c3 */ /* 0x000e220000002500 */
[----:B--2---:R-:W-:Y:S01]  /*0bb0*/  IADD3 R3, -R22, 0x1, RZ ;  /* 0x0000000116037810 */ /* 0x004fe20007ffe1ff */
[----:B-1----:R-:W-:Y:S01]  /*0bc0*/  VIADD R120, R0, 0xffffff80 ;  /* 0xffffff8000787836 */ /* 0x002fe20000000000 */
[----:B---3--:R-:W-:-:S05]  /*0bd0*/  SEL R16, R16, 0x1, P0 ;  /* 0x0000000110107807 */ /* 0x008fca0000000000 */
[CC--:B----4-:R-:W-:Y:S02]  /*0be0*/  IMAD R3, R16.reuse, R5.reuse, R3 ;  /* 0x0000000510037224 */ /* 0x0d0fe400078e0203 */
[----:B------:R-:W-:-:S03]  /*0bf0*/  IMAD R18, R16, R5, RZ ;  /* 0x0000000510127224 */ /* 0x000fc600078e02ff */
[----:B------:R-:W-:Y:S01]  /*0c00*/  R2UR UR10, R3 ;  /* 0x00000000030a72ca */ /* 0x000fe200000e0000 */
[----:B0-----:R-:W-:-:S04]  /*0c10*/  USHF.L.U32 UR38, UR38, 0x7, URZ ;  /* 0x0000000726267899 */ /* 0x001fc8000800063f */
[----:B------:R-:W-:Y:S02]  /*0c20*/  @UP0 UIADD3 UR8, UR38, 0x7f, URZ ;  /* 0x0000007f26080890 */ /* 0x000fe4000fffe03f */
[----:B------:R-:W-:Y:S02]  /*0c30*/  UIADD3 UR7, UR38, 0x7f, URZ ;  /* 0x0000007f26077890 */ /* 0x000fe4000fffe03f */
[----:B------:R-:W-:-:S04]  /*0c40*/  UIMAD.WIDE.U32 UR8, UR8, UR9, URZ ;  /* 0x00000009080872a5 */ /* 0x000fc8000f8e003f */
[----:B------:R-:W-:-:S04]  /*0c50*/  @UP0 USHF.R.U32.HI UR7, URZ, UR11, UR9 ;  /* 0x0000000b3f070299 */ /* 0x000fc80008011609 */
[----:B------:R-:W-:-:S04]  /*0c60*/  UIADD3 UR7, UR10, UR7, URZ ;  /* 0x000000070a077290 */ /* 0x000fc8000fffe03f */
[----:B------:R-:W-:-:S06]  /*0c70*/  UIADD3 UR4, UR7, UR4, URZ ;  /* 0x0000000407047290 */ /* 0x000fcc000fffe03f */
[----:B------:R-:W-:Y:S01]  /*0c80*/  IMAD.U32 R0, RZ, RZ, UR4 ;  /* 0x00000004ff007e24 */ /* 0x000fe2000f8e00ff */
[----:B------:R-:W-:Y:S06]  /*0c90*/  @!P1 BRA `(.L_x_4133) ;  /* 0x0000000000409947 */ /* 0x000fec0003800000 */
        /* <DEDUP_REMOVED lines=10> */
.L_x_4134:
[----:B------:R-:W-:-:S11]  /*0d40*/  UISETP.NE.AND UP1, UPT, UR5, 0x1, UPT ;  /* 0x000000010500788c */ /* 0x000fd6000bf25270 */
[----:B------:R-:W-:Y:S02]  /*0d50*/  @UP1 ULDC.64 UR10, c[0x0][0x9e8] ;  /* 0x00027a00000a1ab9 */ /* 0x000fe40000000a00 */
[----:B------:R-:W-:-:S04]  /*0d60*/  UIMAD.WIDE.U32 UR8, UR4, UR10, URZ ;  /* 0x0000000a040872a5 */ /* 0x000fc8000f8e003f */
[----:B------:R-:W-:-:S12]  /*0d70*/  @UP1 USHF.R.U32.HI UR4, URZ, UR11, UR9 ;  /* 0x0000000b3f041299 */ /* 0x000fd80008011609 */
.L_x_4135:
[----:B------:R-:W-:-:S06]  /*0d80*/  UIMAD UR4, UR4, UR5, UR5 ;  /* 0x00000005040472a4 */ /* 0x000fcc000f8e0205 */
[----:B------:R-:W-:-:S07]  /*0d90*/  VIMNMX R0, R0, UR4, PT ;  /* 0x0000000400007c48 */ /* 0x000fce000bfe0100 */
.L_x_4133:
[-C--:B------:R-:W-:Y:S01]  /*0da0*/  IMAD R22, R16, R5.reuse, -R22 ;  /* 0x0000000510167224 */ /* 0x080fe200078e0a16 */
[----:B------:R-:W-:Y:S01]  /*0db0*/  @UP0 ULDC UR8, c[0x0][0x44c] ;  /* 0x0001130000080ab9 */ /* 0x000fe20000000800 */
[----:B------:R-:W-:Y:S01]  /*0dc0*/  VIADD R2, R0, 0x5f ;  /* 0x0000005f00027836 */ /* 0x000fe20000000000 */
[----:B------:R-:W-:Y:S01]  /*0dd0*/  UIMAD.WIDE.U32 UR8, UR38, UR8, URZ ;  /* 0x00000008260872a5 */ /* 0x000fe2000f8e003f */
[----:B------:R-:W-:Y:S01]  /*0de0*/  IMAD R0, R16, R5, 0x5f ;  /* 0x0000005f10007424 */ /* 0x000fe200078e0205 */
[----:B------:R-:W-:Y:S01]  /*0df0*/  R2UR UR7, R22 ;  /* 0x00000000160772ca */ /* 0x000fe200000e0000 */
[----:B------:R-:W-:Y:S01]  /*0e00*/  @UP0 ULDC UR10, c[0x0][0x450] ;  /* 0x00011400000a0ab9 */ /* 0x000fe20000000800 */
[----:B------:R-:W-:Y:S01]  /*0e10*/  IMAD.HI R2, R2, 0x2aaaaaab, RZ ;  /* 0x2aaaaaab02027827 */ /* 0x000fe200078e02ff */
[----:B------:R-:W-:Y:S01]  /*0e20*/  UMOV UR4, UR38 ;  /* 0x0000002600047c82 */ /* 0x000fe20008000000 */
[----:B------:R-:W-:Y:S02]  /*0e30*/  @UP0 USHF.R.U32.HI UR4, URZ, UR10, UR9 ;  /* 0x0000000a3f040299 */ /* 0x000fe40008011609 */
[----:B------:R-:W-:Y:S01]  /*0e40*/  IMAD.HI R0, R0, 0x2aaaaaab, RZ ;  /* 0x2aaaaaab00007827 */ /* 0x000fe200078e02ff */
[----:B------:R-:W-:-:S04]  /*0e50*/  SHF.R.U32.HI R5, RZ, 0x1f, R2 ;  /* 0x0000001fff057819 */ /* 0x000fc80000011602 */
[----:B------:R-:W-:Y:S02]  /*0e60*/  SHF.R.U32.HI R3, RZ, 0x1f, R0 ;  /* 0x0000001fff037819 */ /* 0x000fe40000011600 */
[----:B------:R-:W-:Y:S01]  /*0e70*/  UIADD3 UR4, UR7, UR4, URZ ;  /* 0x0000000407047290 */ /* 0x000fe2000fffe03f */
[----:B------:R-:W-:Y:S02]  /*0e80*/  LEA.HI.SX32 R2, R2, R5, 0x1c ;  /* 0x0000000502027211 */ /* 0x000fe400078fe2ff */
[----:B------:R-:W-:Y:S01]  /*0e90*/  ULDC UR7, c[0x0][0x9dc] ;  /* 0x0002770000077ab9 */ /* 0x000fe20000000800 */
[----:B------:R-:W-:Y:S01]  /*0ea0*/  LEA.HI.SX32 R3, R0, R3, 0x1c ;  /* 0x0000000300037211 */ /* 0x000fe200078fe2ff */
[----:B------:R-:W-:-:S03]  /*0eb0*/  UIADD3 UR7, UR4, -UR7, URZ ;  /* 0x8000000704077290 */ /* 0x000fc6000fffe03f */
[----:B------:R-:W-:Y:S01]  /*0ec0*/  VIMNMX R23, R3, R2, PT ;  /* 0x0000000203177248 */ /* 0x000fe20003fe0100 */
[----:B------:R-:W-:Y:S08]  /*0ed0*/  @!P1 BRA `(.L_x_4136) ;  /* 0x0000000000449947 */ /* 0x000ff00003800000 */
        /* <DEDUP_REMOVED lines=10> */
.L_x_4137:
[----:B------:R-:W-:-:S11]  /*0f80*/  UISETP.NE.AND UP0, UPT, UR5, 0x1, UPT ;  /* 0x000000010500788c */ /* 0x000fd6000bf05270 */
[----:B------:R-:W-:Y:S02]  /*0f90*/  @UP0 ULDC.64 UR10, c[0x0][0x9e8] ;  /* 0x00027a00000a0ab9 */ /* 0x000fe40000000a00 */
[----:B------:R-:W-:-:S04]  /*0fa0*/  UIMAD.WIDE.U32 UR8, UR4, UR10, URZ ;  /* 0x0000000a040872a5 */ /* 0x000fc8000f8e003f */
[----:B------:R-:W-:-:S12]  /*0fb0*/  @UP0 USHF.R.U32.HI UR4, URZ, UR11, UR9 ;  /* 0x0000000b3f040299 */ /* 0x000fd80008011609 */
.L_x_4138:
[----:B------:R-:W-:-:S04]  /*0fc0*/  UIMAD UR4, UR4, UR5, URZ ;  /* 0x00000005040472a4 */ /* 0x000fc8000f8e023f */
[----:B------:R-:W-:-:S04]  /*0fd0*/  UISETP.LT.AND UP0, UPT, UR7, UR4, UPT ;  /* 0x000000040700728c */ /* 0x000fc8000bf01270 */
[----:B------:R-:W-:-:S12]  /*0fe0*/  USEL UR7, UR7, UR4, !UP0 ;  /* 0x0000000407077287 */ /* 0x000fd8000c000000 */
.L_x_4136:
[----:B------:R-:W-:Y:S02]  /*0ff0*/  UIMAD.WIDE UR4, UR7, 0x2aaaaaab, URZ ;  /* 0x2aaaaaab070478a5 */ /* 0x000fe4000f8e023f */
[----:B------:R-:W-:Y:S02]  /*1000*/  USHF.R.U32.HI UR11, URZ, 0x10, UR6 ;  /* 0x000000103f0b7899 */ /* 0x000fe40008011606 */
[----:B------:R-:W-:Y:S02]  /*1010*/  USHF.R.U32.HI UR4, URZ, 0x1f, UR5 ;  /* 0x0000001f3f047899 */ /* 0x000fe40008011605 */
[----:B------:R-:W-:Y:S02]  /*1020*/  ULOP3.LUT UR7, UR6, 0xffff, URZ, 0xc0, !UPT ;  /* 0x0000ffff06077892 */ /* 0x000fe4000f8ec03f */
[----:B------:R-:W-:-:S04]  /*1030*/  ULEA.HI.SX32 UR4, UR5, UR4, 0x1c ;  /* 0x0000000405047291 */ /* 0x000fc8000f8fe23f */
[----:B------:R-:W-:-:S04]  /*1040*/  UISETP.LT.AND UP0, UPT, URZ, UR4, UPT ;  /* 0x000000043f00728c */ /* 0x000fc8000bf01270 */
[----:B------:R-:W-:Y:S02]  /*1050*/  USEL UR10, URZ, UR4, !UP0 ;  /* 0x000000043f0a7287 */ /* 0x000fe4000c000000 */
[----:B------:R-:W-:Y:S01]  /*1060*/  UISETP.NE.AND UP0, UPT, UR11, URZ, UPT ;  /* 0x0000003f0b00728c */ /* 0x000fe2000bf05270 */
[----:B------:R-:W-:-:S03]  /*1070*/  UMOV UR4, URZ ;  /* 0x0000003f00047c82 */ /* 0x000fc60008000000 */
[----:B------:R-:W-:-:S07]  /*1080*/  ISETP.GT.AND P0, PT, R23, UR10, PT ;  /* 0x0000000a17007c0c */ /* 0x000fce000bf04270 */
[----:B------:R-:W-:-:S06]  /*1090*/  @!UP0 ULDC UR11, c[0x0][0x9f0] ;  /* 0x00027c00000b8ab9 */ /* 0x000fcc0000000800 */
[----:B------:R-:W-:Y:S05]  /*10a0*/  @!P0 BRA `(.L_x_4139) ;  /* 0x00000000008c8947 */ /* 0x000fea0003800000 */
[----:B------:R-:W-:Y:S01]  /*10b0*/  IMAD.U32 R4, RZ, RZ, UR11 ;  /* 0x0000000bff047e24 */ /* 0x000fe2000f8e00ff */
[----:B------:R-:W-:-:S04]  /*10c0*/  UMOV UR4, URZ ;  /* 0x0000003f00047c82 */ /* 0x000fc80008000000 */
[----:B------:R-:W-:-:S04]  /*10d0*/  IABS R0, R4 ;  /* 0x0000000400007213 */ /* 0x000fc80000000000 */
[----:B------:R-:W-:Y:S02]  /*10e0*/  R2UR UR12, R0 ;  /* 0x00000000000c72ca */ /* 0x000fe400000e0000 */
[----:B------:R-:W-:Y:S02]  /*10f0*/  IADD3 R0, R4, -0x1, R23 ;  /* 0xffffffff04007810 */ /* 0x000fe40007ffe017 */
[----:B------:R-:W-:Y:S02]  /*1100*/  IABS R4, R4 ;  /* 0x0000000400047213 */ /* 0x000fe40000000000 */
[----:B------:R-:W-:-:S03]  /*1110*/  R2UR UR6, R0 ;  /* 0x00000000000672ca */ /* 0x000fc600000e0000 */
[----:B------:R-:W-:-:S04]  /*1120*/  IMAD.MOV R4, RZ, RZ, -R4 ;  /* 0x000000ffff047224 */ /* 0x000fc800078e0a04 */
[----:B------:R-:W0:Y:S06]  /*1130*/  I2F.RP R2, UR12 ;  /* 0x0000000c00027d06 */ /* 0x000e2c0008209400 */
[----:B------:R-:W-:-:S06]  /*1140*/  UIADD3 UR6, -UR10, UR6, URZ ;  /* 0x000000060a067290 */ /* 0x000fcc000fffe13f */
[----:B------:R-:W-:Y:S01]  /*1150*/  IMAD.U32 R0, RZ, RZ, UR6 ;  /* 0x00000006ff007e24 */ /* 0x000fe2000f8e00ff */
[----:B------:R-:W-:Y:S01]  /*1160*/  ULOP3.LUT UR6, UR6, UR11, URZ, 0x3c, !UPT ;  /* 0x0000000b06067292 */ /* 0x000fe2000f8e3c3f */
[----:B0-----:R-:W0:Y:S03]  /*1170*/  MUFU.RCP R2, R2 ;  /* 0x0000000200027308 */ /* 0x001e260000001000 */
[----:B------:R-:W-:-:S04]  /*1180*/  IABS R0, R0 ;  /* 0x0000000000007213 */ /* 0x000fc80000000000 */
[----:B------:R-:W-:Y:S01]  /*1190*/  R2UR UR9, R0 ;  /* 0x00000000000972ca */ /* 0x000fe200000e0000 */
[----:B------:R-:W-:Y:S02]  /*11a0*/  IMAD.MOV.U32 R0, RZ, RZ, R4 ;  /* 0x000000ffff007224 */ /* 0x000fe400078e0004 */
[----:B0-----:R-:W-:-:S06]  /*11b0*/  VIADD R3, R2, 0xffffffe ;  /* 0x0ffffffe02037836 */ /* 0x001fcc0000000000 */
        /* <DEDUP_REMOVED lines=18> */
.L_x_4139:
[----:B------:R-:W-:Y:S02]  /*12e0*/  UIMAD UR5, UR7, UR4, UR10 ;  /* 0x00000004070572a4 */ /* 0x000fe4000f8e020a */
[----:B------:R-:W-:Y:S01]  /*12f0*/  IMAD.U32 R2, RZ, RZ, UR4 ;  /* 0x00000004ff027e24 */ /* 0x000fe2000f8e00ff */
[----:B------:R-:W-:Y:S01]  /*1300*/  PLOP3.LUT P0, PT, PT, PT, PT, 0x80, 0x0 ;  /* 0x000000000000781c */ /* 0x000fe20003f0f070 */
[----:B------:R-:W-:Y:S01]  /*1310*/  IMAD.MOV.U32 R0, RZ, RZ, RZ ;  /* 0x000000ffff007224 */ /* 0x000fe200078e00ff */
[----:B------:R-:W-:Y:S02]  /*1320*/  CS2R R118, SRZ ;  /* 0x0000000000767805 */ /* 0x000fe4000001ff00 */
[----:B------:R-:W-:Y:S02]  /*1330*/  CS2R R116, SRZ ;  /* 0x0000000000747805 */ /* 0x000fe4000001ff00 */
[----:B------:R-:W-:Y:S01]  /*1340*/  VIADDMNMX R23, R2, UR5, R23, PT ;  /* 0x0000000502177c46 */ /* 0x000fe2000b800117 */
[----:B------:R-:W-:Y:S01]  /*1350*/  IMAD.U32 R17, RZ, RZ, UR5 ;  /* 0x00000005ff117e24 */ /* 0x000fe2000f8e00ff */
[----:B------:R-:W-:Y:S01]  /*1360*/  CS2R R114, SRZ ;  /* 0x0000000000727805 */ /* 0x000fe2000001ff00 */
[----:B------:R-:W-:Y:S01]  /*1370*/  IMAD.MOV.U32 R2, RZ, RZ, RZ ;  /* 0x000000ffff027224 */ /* 0x000fe200078e00ff */
        /* <DEDUP_REMOVED lines=54> */
[----:B------:R-:W-:-:S04]  /*16e0*/  UIADD3 UR6, UR58, 0x12400, URZ ;  /* 0x000124003a067890 */ /* 0x000fc8000fffe03f */
        /* <DEDUP_REMOVED lines=26> */
.L_x_4141:
[----:B------:R-:W-:-:S04]  /*1890*/  SHF.L.U32 R0, RZ, 0x1f, RZ ;  /* 0x0000001fff007819 */ /* 0x000fc800000006ff */
[----:B------:R-:W0:Y:S02]  /*18a0*/  SYNCS.PHASECHK.TRANS64.TRYWAIT P0, [UR58+0x30800], R0 ;  /* 0x03080000ff0075a7 */ /* 0x000e24000800017a */
[----:B0-----:R-:W-:Y:S05]  /*18b0*/  @!P0 BRA `(.L_x_4142) ;  /* 0x0000013c00888947 */ /* 0x001fea0003800000 */
.L_x_4309:
[----:B------:R-:W2:Y:S02]  /*18c0*/  LDL R2, [R1+0x8] ;  /* 0x0000080001027983 */ /* 0x000ea40000100800 */
[----:B--2---:R-:W-:-:S13]  /*18d0*/  R2UR UR4, R2 ;  /* 0x00000000020472ca */ /* 0x004fda00000e0000 */
[----:B------:R-:W-:-:S06]  /*18e0*/  ULOP3.LUT UR4, UR4, 0x1, URZ, 0xfc, !UPT ;  /* 0x0000000104047892 */ /* 0x000fcc000f8efc3f */
[----:B------:R-:W-:-:S05]  /*18f0*/  IMAD.U32 R2, RZ, RZ, UR4 ;  /* 0x00000004ff027e24 */ /* 0x000fca000f8e00ff */
[----:B------:R-:W-:-:S13]  /*1900*/  ISETP.NE.AND P0, PT, R2, 0x3, PT ;  /* 0x000000030200780c */ /* 0x000fda0003f05270 */
[----:B------:R-:W-:Y:S05]  /*1910*/  @!P0 BRA `(.L_x_4143) ;  /* 0x0000000000048947 */ /* 0x000fea0003800000 */
[----:B------:R-:W-:Y:S01]  /*1920*/  BPT.TRAP 0x1 ;  /* 0x000000040000795c */ /* 0x000fe20000300000 */
.L_x_4143:
[----:B------:R1:W2:Y:S01]  /*1930*/  SYNCS.PHASECHK.TRANS64.TRYWAIT P2, [UR58+0x30830], R0 ;  /* 0x03083000ff0075a7 */ /* 0x0002a2000804017a */
[----:B------:R-:W-:Y:S05]  /*1940*/  @!P0 BRA `(.L_x_4144) ;  /* 0x0000000000048947 */ /* 0x000fea0003800000 */
[----:B------:R-:W-:Y:S01]  /*1950*/  BPT.TRAP 0x1 ;  /* 0x000000040000795c */ /* 0x000fe20000300000 */
.L_x_4144:
[----:B------:R-:W3:Y:S01]  /*1960*/  S2R R2, SR_TID.X ;  /* 0x0000000000027919 */ /* 0x000ee20000002100 */
[----:B------:R-:W-:-:S05]  /*1970*/  IMAD.U32 R6, RZ, RZ, UR36 ;  /* 0x00000024ff067e24 */ /* 0x000fca000f8e00ff */
[----:B------:R-:W-:Y:S02]  /*1980*/  LOP3.LUT R6, R6, 0x10000, RZ, 0xfc, !PT ;  /* 0x0001000006067812 */ /* 0x000fe400078efcff */
[----:B---3--:R-:W-:-:S04]  /*1990*/  LOP3.LUT R2, R2, 0x7f, RZ, 0xc0, !PT ;  /* 0x0000007f02027812 */ /* 0x008fc800078ec0ff */
[----:B------:R-:W-:Y:S01]  /*19a0*/  ISETP.NE.AND P1, PT, R2, RZ, PT ;  /* 0x000000ff0200720c */ /* 0x000fe20003f25270 */
[----:B--2---:R-:W-:-:S12]  /*19b0*/  @P2 BRA `(.L_x_4145) ;  /* 0x0000000000082947 */ /* 0x004fd80003800000 */
[----:B------:R-:W2:Y:S02]  /*19c0*/  SYNCS.PHASECHK.TRANS64.TRYWAIT P2, [UR58+0x30830], R0 ;  /* 0x03083000ff0075a7 */ /* 0x000ea4000804017a */
[----:B--2---:R-:W-:Y:S05]  /*19d0*/  @!P2 BRA `(.L_x_4146) ;  /* 0x0000013c0058a947 */ /* 0x004fea0003800000 */
.L_x_4145:
[----:B------:R-:W-:Y:S05]  /*19e0*/  WARPSYNC.ALL ;  /* 0x0000000000007948 */ /* 0x000fea0003800000 */
[----:B------:R-:W-:Y:S01]  /*19f0*/  IMAD.MOV.U32 R7, RZ, RZ, 0x40000040 ;  /* 0x40000040ff077424 */ /* 0x000fe200078e00ff */
[----:B------:R-:W-:Y:S01]  /*1a00*/  UIADD3 UR4, UR58, 0x1e400, URZ ;  /* 0x0001e4003a047890 */ /* 0x000fe2000fffe03f */
[----:B------:R-:W-:Y:S01]  /*1a10*/  R2UR UR8, R6 ;  /* 0x00000000060872ca */ /* 0x000fe200000e0000 */
[----:B------:R-:W-:Y:S02]  /*1a20*/  WARPGROUP.ARRIVE ;  /* 0x00000000000079c5 */ /* 0x000fe40000000000 */
[----:B------:R-:W-:Y:S01]  /*1a30*/  R2UR UR9, R7 ;  /* 0x00000000070972ca */ /* 0x000fe200000e0000 */
[----:B------:R-:W-:Y:S01]  /*1a40*/  USHF.R.U32.HI UR4, URZ, 0x4, UR4 ;  /* 0x000000043f047899 */ /* 0x000fe20008011604 */
[----:B------:R-:W-:Y:S01]  /*1a50*/  LOP3.LUT R9, R72, 0xffffff80, RZ, 0xc0, !PT ;  /* 0xffffff8048097812 */ /* 0x000fe200078ec0ff */
[----:B------:R-:W-:Y:S01]  /*1a60*/  UMOV UR11, 0x40000040 ;  /* 0x40000040000b7882 */ /* 0x000fe20000000000 */
[----:B------:R-:W-:Y:S01]  /*1a70*/  UMOV UR7, 0x40000040 ;  /* 0x4000004000077882 */ /* 0x000fe20000000000 */
[----:B------:R-:W-:Y:S01]  /*1a80*/  ULOP3.LUT UR4, UR4, 0x3fff, URZ, 0xc0, !UPT ;  /* 0x00003fff04047892 */ /* 0x000fe2000f8ec03f */
[----:B------:R-:W-:Y:S01]  /*1a90*/  LEA.HI R73, R73, R120, RZ, 0x2 ;  /* 0x0000007849497211 */ /* 0x000fe200078f10ff */
[----:B------:R-:W-:Y:S01]  /*1aa0*/  UMOV UR13, 0x40000040 ;  /* 0x40000040000d7882 */ /* 0x000fe20000000000 */
[----:B------:R-:W-:Y:S01]  /*1ab0*/  UMOV UR15, 0x40000040 ;  /* 0x40000040000f7882 */ /* 0x000fe20000000000 */
[----:B------:R-:W-:Y:S01]  /*1ac0*/  ULOP3.LUT UR60, UR4, 0x10000, URZ, 0xfc, !UPT ;  /* 0x00010000043c7892 */ /* 0x000fe2000f8efc3f */
[----:B------:R-:W-:Y:S01]  /*1ad0*/  IMAD.IADD R10, R120, 0x1, -R9 ;  /* 0x00000001780a7824 */ /* 0x000fe200078e0a09 */
[----:B------:R-:W-:Y:S01]  /*1ae0*/  UMOV UR17, 0x40000040 ;  /* 0x4000004000117882 */ /* 0x000fe20000000000 */
[----:B------:R-:W-:Y:S01]  /*1af0*/  UMOV UR19, 0x40000040 ;  /* 0x4000004000137882 */ /* 0x000fe20000000000 */
[----:B------:R-:W-:Y:S01]  /*1b00*/  UIADD3 UR6, UR60, 0x2, URZ ;  /* 0x000000023c067890 */ /* 0x000fe2000fffe03f */
[----:B------:R-:W-:Y:S01]  /*1b10*/  LOP3.LUT R73, R73, 0xfffffffc, RZ, 0xc0, !PT ;  /* 0xfffffffc49497812 */ /* 0x000fe200078ec0ff */
[----:B------:R-:W-:Y:S01]  /*1b20*/  UIADD3 UR14, UR60, 0x4, URZ ;  /* 0x000000043c0e7890 */ /* 0x000fe2000fffe03f */
[----:B------:R-:W-:Y:S01]  /*1b30*/  SHF.R.S32.HI R9, RZ, 0x1f, R10 ;  /* 0x0000001fff097819 */ /* 0x000fe2000001140a */
[----:B------:R-:W-:Y:S01]  /*1b40*/  UMOV UR10, UR60 ;  /* 0x0000003c000a7c82 */ /* 0x000fe20008000000 */
[----:B------:R-:W-:Y:S01]  /*1b50*/  UIADD3 UR18, UR60, 0x6, URZ ;  /* 0x000000063c127890 */ /* 0x000fe2000fffe03f */
[----:B------:R-:W-:Y:S01]  /*1b60*/  HGMMA.64x96x16.F32 R24, gdesc[UR8], RZ, !UPT, gsb0 ;  /* 0x01600000081879f0 */ /* 0x000fe2000c0008ff */
[----:B------:R-:W-:Y:S01]  /*1b70*/  R2UR UR10, R6 ;  /* 0x00000000060a72ca */ /* 0x000fe200000e0000 */
[----:B------:R-:W-:Y:S01]  /*1b80*/  UMOV UR9, 0x40000040 ;  /* 0x4000004000097882 */ /* 0x000fe20000000000 */
[----:B------:R-:W-:Y:S01]  /*1b90*/  UIADD3 UR22, UR60, 0x300, URZ ;  /* 0x000003003c167890 */ /* 0x000fe2000fffe03f */
[CC--:B------:R-:W-:Y:S01]  /*1ba0*/  LEA.HI R11, R9.reuse, R10.reuse, RZ, 0x2 ;  /* 0x0000000a090b7211 */ /* 0x0c0fe200078f10ff */
[----:B------:R-:W-:Y:S01]  /*1bb0*/  UMOV UR5, UR9 ;  /* 0x0000000900057c82 */ /* 0x000fe20008000000 */
[----:B------:R-:W-:Y:S01]  /*1bc0*/  UMOV UR21, 0x40000040 ;  /* 0x4000004000157882 */ /* 0x000fe20000000000 */
[----:B------:R-:W-:Y:S01]  /*1bd0*/  UMOV UR23, 0x40000040 ;  /* 0x4000004000177882 */ /* 0x000fe20000000000 */
[----:B------:R-:W-:Y:S01]  /*1be0*/  UIADD3 UR26, UR60, 0x302, URZ ;  /* 0x000003023c1a7890 */ /* 0x000fe2000fffe03f */
[----:B------:R-:W-:Y:S01]  /*1bf0*/  LEA.HI R13, R9, R10, RZ, 0x5 ;  /* 0x0000000a090d7211 */ /* 0x000fe200078f28ff */
[----:B------:R-:W-:Y:S01]  /*1c00*/  UMOV UR25, 0x40000040 ;  /* 0x4000004000197882 */ /* 0x000fe20000000000 */
[----:B------:R-:W-:Y:S01]  /*1c10*/  UMOV UR27, 0x40000040 ;  /* 0x40000040001b7882 */ /* 0x000fe20000000000 */
[----:B------:R-:W-:Y:S01]  /*1c20*/  UIADD3 UR30, UR60, 0x304, URZ ;  /* 0x000003043c1e7890 */ /* 0x000fe2000fffe03f */
[--C-:B------:R-:W-:Y:S01]  /*1c30*/  SHF.R.S32.HI R9, RZ, 0x2, R11.reuse ;  /* 0x00000002ff097819 */ /* 0x100fe2000001140b */
[----:B------:R-:W-:Y:S01]  /*1c40*/  UIADD3 UR8, UR10, 0x2, URZ ;  /* 0x000000020a087890 */ /* 0x000fe2000fffe03f */
[----:B------:R-:W-:Y:S01]  /*1c50*/  SHF.R.S32.HI R20, RZ, 0x1f, R11 ;  /* 0x0000001fff147819 */ /* 0x000fe2000001140b */
[----:B------:R-:W-:Y:S01]  /*1c60*/  UIADD3 UR12, UR10, 0x4, URZ ;  /* 0x000000040a0c7890 */ /* 0x000fe2000fffe03f */
[----:B------:R-:W-:Y:S01]  /*1c70*/  IMAD.IADD R73, R120, 0x1, -R73 ;  /* 0x0000000178497824 */ /* 0x000fe200078e0a49 */
[----:B------:R-:W-:Y:S01]  /*1c80*/  UIADD3 UR16, UR10, 0x6, URZ ;  /* 0x000000060a107890 */ /* 0x000fe2000fffe03f */
[----:B------:R-:W-:Y:S01]  /*1c90*/  SHF.R.S32.HI R13, RZ, 0x5, R13 ;  /* 0x00000005ff0d7819 */ /* 0x000fe2000001140d */
[----:B------:R-:W-:Y:S01]  /*1ca0*/  UIADD3 UR20, UR10, 0x400, URZ ;  /* 0x000004000a147890 */ /* 0x000fe2000fffe03f */
[----:B------:R-:W-:Y:S01]  /*1cb0*/  LEA.HI R20, R20, R9, RZ, 0x3 ;  /* 0x0000000914147211 */ /* 0x000fe200078f18ff */
[----:B------:R-:W-:Y:S01]  /*1cc0*/  UMOV UR4, UR8 ;  /* 0x0000000800047c82 */ /* 0x000fe20008000000 */
[----:B------:R-:W-:Y:S01]  /*1cd0*/  UIADD3 UR24, UR10, 0x402, URZ ;  /* 0x000004020a187890 */ /* 0x000fe2000fffe03f */
[----:B------:R-:W-:Y:S01]  /*1ce0*/  LEA.HI R15, R74, R74, RZ, 0x1 ;  /* 0x0000004a4a0f7211 */ /* 0x000fe200078f08ff */
[----:B------:R-:W-:Y:S01]  /*1cf0*/  UIADD3 UR28, UR10, 0x404, URZ ;  /* 0x000004040a1c7890 */ /* 0x000fe2000fffe03f */
[----:B------:R-:W-:Y:S01]  /*1d00*/  LEA R13, R13, UR38, 0x4 ;  /* 0x000000260d0d7c11 */ /* 0x000fe2000f8e20ff */
[----:B------:R-:W-:Y:S01]  /*1d10*/  UMOV UR29, 0x40000040 ;  /* 0x40000040001d7882 */ /* 0x000fe20000000000 */
[----:B------:R-:W-:Y:S01]  /*1d20*/  UMOV UR31, 0x40000040 ;  /* 0x40000040001f7882 */ /* 0x000fe20000000000 */
[----:B------:R-:W-:Y:S01]  /*1d30*/  UIADD3 UR32, UR10, 0x406, URZ ;  /* 0x000004060a207890 */ /* 0x000fe2000fffe03f */
[----:B------:R-:W-:Y:S01]  /*1d40*/  LOP3.LUT R20, R20, 0xfffffff8, RZ, 0xc0, !PT ;  /* 0xfffffff814147812 */ /* 0x000fe200078ec0ff */
[----:B------:R-:W-:Y:S01]  /*1d50*/  UIADD3 UR34, UR60, 0x306, URZ ;  /* 0x000003063c227890 */ /* 0x000fe2000fffe03f */
[----:B------:R-:W-:Y:S01]  /*1d60*/  LOP3.LUT R15, R15, 0x3fffffe, RZ, 0xc0, !PT ;  /* 0x03fffffe0f0f7812 */ /* 0x000fe200078ec0ff */
[----:B------:R-:W-:Y:S01]  /*1d70*/  UMOV UR33, 0x40000040 ;  /* 0x4000004000217882 */ /* 0x000fe20000000000 */
[----:B------:R-:W-:Y:S01]  /*1d80*/  UMOV UR35, 0x40000040 ;  /* 0x4000004000237882 */ /* 0x000fe20000000000 */
[----:B------:R-:W-:Y:S01]  /*1d90*/  UIADD3 UR36, UR10, 0x800, URZ ;  /* 0x000008000a247890 */ /* 0x000fe2000fffe03f */
[----:B------:R-:W-:Y:S01]  /*1da0*/  LEA.HI R21, R73, R73, RZ, 0x1 ;  /* 0x0000004949157211 */ /* 0x000fe200078f08ff */
[----:B------:R-:W-:Y:S01]  /*1db0*/  UMOV UR37, 0x40000040 ;  /* 0x4000004000257882 */ /* 0x000fe20000000000 */
[----:B------:R-:W-:Y:S01]  /*1dc0*/  UIADD3 UR40, UR10, 0x802, URZ ;  /* 0x000008020a287890 */ /* 0x000fe2000fffe03f */
[----:B------:R-:W-:Y:S01]  /*1dd0*/  IMAD.IADD R15, R74, 0x1, -R15 ;  /* 0x000000014a0f7824 */ /* 0x000fe200078e0a0f */
[----:B------:R-:W-:Y:S01]  /*1de0*/  UMOV UR41, 0x40000040 ;  /* 0x4000004000297882 */ /* 0x000fe20000000000 */
[----:B------:R-:W-:Y:S01]  /*1df0*/  UIADD3 UR44, UR10, 0x804, URZ ;  /* 0x000008040a2c7890 */ /* 0x000fe2000fffe03f */
[----:B------:R-:W-:Y:S01]  /*1e00*/  UMOV UR45, 0x40000040 ;  /* 0x40000040002d7882 */ /* 0x000fe20000000000 */
[----:B------:R-:W-:Y:S01]  /*1e10*/  UIADD3 UR48, UR10, 0x806, URZ ;  /* 0x000008060a307890 */ /* 0x000fe2000fffe03f */
[----:B------:R-:W-:-:S02]  /*1e20*/  UMOV UR49, 0x40000040 ;  /* 0x4000004000317882 */ /* 0x000fc40000000000 */
[----:B------:R-:W-:Y:S01]  /*1e30*/  ULDC UR10, c[0x0][0x288] ;  /* 0x0000a200000a7ab9 */ /* 0x000fe20000000800 */
[----:B------:R-:W-:Y:S02]  /*1e40*/  WARPGROUP.DEPBAR.LE gsb0, 0x0 ;  /* 0x00008000000079c5 */ /* 0x000fe40000010000 */
[----:B------:R-:W-:-:S06]  /*1e50*/  WARPGROUP.ARRIVE ;  /* 0x00000000000079c5 */ /* 0x000fcc0000000000 */
[----:B------:R-:W-:Y:S01]  /*1e60*/  HGMMA.64x96x16.F32 R24, gdesc[UR4], R24, gsb0 ;  /* 0x01600000041879f0 */ /* 0x000fe20008000818 */
[----:B------:R-:W-:Y:S01]  /*1e70*/  UIADD3 UR6, UR60, 0x600, URZ ;  /* 0x000006003c067890 */ /* 0x000fe2000fffe03f */
[----:B------:R-:W-:Y:S01]  /*1e80*/  UMOV UR4, UR36 ;  /* 0x0000002400047c82 */ /* 0x000fe20008000000 */
[----:B------:R-:W-:Y:S01]  /*1e90*/  UMOV UR5, UR37 ;  /* 0x0000002500057c82 */ /* 0x000fe20008000000 */
[----:B------:R-:W-:Y:S01]  /*1ea0*/  UMOV UR7, 0x40000040 ;  /* 0x4000004000077882 */ /* 0x000fe20000000000 */
[----:B------:R-:W-:Y:S02]  /*1eb0*/  WARPGROUP.DEPBAR.LE gsb0, 0x0 ;  /* 0x00008000000079c5 */ /* 0x000fe40000010000 */
[----:B------:R-:W-:-:S06]  /*1ec0*/  WARPGROUP.ARRIVE ;  /* 0x00000000000079c5 */ /* 0x000fcc0000000000 */
[----:B------:R-:W-:Y:S03]  /*1ed0*/  HGMMA.64x96x16.F32 R24, gdesc[UR12], R24, gsb0 ;  /* 0x016000000c1879f0 */ /* 0x000fe60008000818 */
        /* <DEDUP_REMOVED lines=39> */
[----:B------:R-:W-:Y:S01]  /*2150*/  ULDC UR5, c[0x0][0x448] ;  /* 0x0001120000057ab9 */ /* 0x000fe20000000800 */
[----:B------:R-:W-:Y:S01]  /*2160*/  ULDC UR4, c[0x0][0x9d8] ;  /* 0x0002760000047ab9 */ /* 0x000fe20000000800 */
[----:B------:R-:W-:Y:S01]  /*2170*/  UISETP.NE.AND UP0, UPT, UR5, 0x1, UPT ;  /* 0x000000010500788c */ /* 0x000fe2000bf05270 */
[----:B------:R-:W-:Y:S02]  /*2180*/  ULDC UR6, c[0x0][0x9dc] ;  /* 0x0002770000067ab9 */ /* 0x000fe40000000800 */
[----:B------:R-:W-:-:S03]  /*2190*/  ULOP3.LUT UR39, URZ, UR6, URZ, 0x33, !UPT ;  /* 0x000000063f277292 */ /* 0x000fc6000f8e333f */
[----:B------:R-:W-:Y:S02]  /*21a0*/  PLOP3.LUT P2, PT, PT, PT, UP0, 0x80, 0x0 ;  /* 0x000000000000781c */ /* 0x000fe40003f4f008 */
[----:B------:R-:W-:-:S03]  /*21b0*/  PLOP3.LUT P3, PT, PT, PT, UP0, 0x80, 0x0 ;  /* 0x000000000000781c */ /* 0x000fc60003f6f008 */
[----:B------:R-:W-:Y:S01]  /*21c0*/  @UP0 ULDC UR5, c[0x0][0x44c] ;  /* 0x0001130000050ab9 */ /* 0x000fe20000000800 */
[----:B------:R-:W-:Y:S02]  /*21d0*/  WARPGROUP.DEPBAR.LE gsb0, 0x0 ;  /* 0x00008000000079c5 */ /* 0x000fe40000010000 */
[----:B------:R-:W-:Y:S01]  /*21e0*/  FMUL.FTZ R4, R24, UR4 ;  /* 0x0000000418047c20 */ /* 0x000fe20008410000 */
[----:B------:R-:W-:Y:S01]  /*21f0*/  IADD3 R24, R13, R9, -R20 ;  /* 0x000000090d187210 */ /* 0x000fe20007ffe814 */
[----:B------:R-:W-:Y:S01]  /*2200*/  FMUL.FTZ R2, R63, UR4 ;  /* 0x000000043f027c20 */ /* 0x000fe20008410000 */
[----:B------:R-:W-:Y:S01]  /*2210*/  LOP3.LUT R20, R21, 0x1ffffffe, RZ, 0xc0, !PT ;  /* 0x1ffffffe15147812 */ /* 0x000fe200078ec0ff */
[----:B------:R-:W-:Y:S02]  /*2220*/  IMAD.U32 R21, RZ, RZ, UR58 ;  /* 0x0000003aff157e24 */ /* 0x000fe4000f8e00ff */
[----:B------:R-:W-:Y:S01]  /*2230*/  FMUL.FTZ R25, R25, UR4 ;  /* 0x0000000419197c20 */ /* 0x000fe20008410000 */
[----:B------:R-:W-:-:S02]  /*2240*/  IMAD R24, R15, 0x40, R24 ;  /* 0x000000400f187824 */ /* 0x000fc400078e0218 */
[----:B01----:R-:W-:Y:S01]  /*2250*/  FMUL.FTZ R0, R26, UR4 ;  /* 0x000000041a007c20 */ /* 0x003fe20008410000 */
[----:B------:R-:W-:Y:S02]  /*2260*/  IMAD.IADD R9, R73, 0x1, -R20 ;  /* 0x0000000149097824 */ /* 0x000fe400078e0a14 */
[----:B------:R-:W-:Y:S01]  /*2270*/  FMUL.FTZ R3, R27, UR4 ;  /* 0x000000041b037c20 */ /* 0x000fe20008410000 */
[----:B------:R-:W-:Y:S01]  /*2280*/  FMUL.FTZ R28, R28, UR4 ;  /* 0x000000041c1c7c20 */ /* 0x000fe20008410000 */
[----:B------:R-:W-:Y:S01]  /*2290*/  FMUL.FTZ R29, R29, UR4 ;  /* 0x000000041d1d7c20 */ /* 0x000fe20008410000 */
[----:B------:R-:W-:Y:S02]  /*22a0*/  IMAD R9, R9, 0x8, R24 ;  /* 0x0000000809097824 */ /* 0x000fe400078e0218 */
[----:B------:R-:W-:Y:S01]  /*22b0*/  FMUL.FTZ R5, R30, UR4 ;  /* 0x000000041e057c20 */ /* 0x000fe20008410000 */
[----:B------:R-:W-:Y:S01]  /*22c0*/  FMUL.FTZ R8, R31, UR4 ;  /* 0x000000041f087c20 */ /* 0x000fe20008410000 */
[----:B------:R-:W-:Y:S01]  /*22d0*/  FMUL.FTZ R32, R32, UR4 ;  /* 0x0000000420207c20 */ /* 0x000fe20008410000 */
[----:B------:R-:W-:Y:S01]  /*22e0*/  @P2 IMAD.HI.U32 R15, R9, UR5, RZ ;  /* 0x00000005090f2c27 */ /* 0x000fe2000f8e00ff */
[----:B------:R-:W-:-:S03]  /*22f0*/  @UP0 ULDC UR5, c[0x0][0x450] ;  /* 0x0001140000050ab9 */ /* 0x000fc60000000800 */
[----:B------:R-:W-:Y:S01]  /*2300*/  FMUL.FTZ R33, R33, UR4 ;  /* 0x0000000421217c20 */ /* 0x000fe20008410000 */
[----:B------:R-:W-:Y:S01]  /*2310*/  FMUL.FTZ R12, R34, UR4 ;  /* 0x00000004220c7c20 */ /* 0x000fe20008410000 */
[----:B------:R-:W-:Y:S01]  /*2320*/  IMAD.MOV.U32 R20, RZ, RZ, R9 ;  /* 0x000000ffff147224 */ /* 0x000fe200078e0009 */
[----:B------:R-:W-:Y:S01]  /*2330*/  @P3 SHF.R.U32.HI R20, RZ, UR5, R15 ;  /* 0x00000005ff143c19 */ /* 0x000fe2000801160f */
        /* <DEDUP_REMOVED lines=33> */
[----:B------:R-:W-:Y:S01]  /*2550*/  LOP3.LUT R15, R11, 0x7ffffffc, RZ, 0xc0, !PT ;  /* 0x7ffffffc0b0f7812 */ /* 0x000fe200078ec0ff */
[----:B------:R-:W-:Y:S01]  /*2560*/  FMUL.FTZ R69, R69, UR4 ;  /* 0x0000000445457c20 */ /* 0x000fe20008410000 */
[----:B------:R-:W0:Y:S01]  /*2570*/  SHFL.IDX PT, R63, R20, RZ, 0x1c1f ;  /* 0x001c1fff143f7589 */ /* 0x000e2200000e0000 */
[----:B------:R-:W-:Y:S01]  /*2580*/  FMUL.FTZ R70, R70, UR4 ;  /* 0x0000000446467c20 */ /* 0x000fe20008410000 */
[----:B------:R-:W-:Y:S01]  /*2590*/  FMUL.FTZ R71, R71, UR4 ;  /* 0x0000000447477c20 */ /* 0x000fe20008410000 */
[----:B------:R-:W-:Y:S01]  /*25a0*/  @!P1 VIADD R11, R21, 0x30840 ;  /* 0x00030840150b9836 */ /* 0x000fe20000000000 */
[----:B------:R-:W-:Y:S01]  /*25b0*/  ULDC.64 UR4, c[0x0][0x9e0] ;  /* 0x0002780000047ab9 */ /* 0x000fe20000000a00 */
[----:B------:R-:W-:Y:S01]  /*25c0*/  IMAD.MOV.U32 R24, RZ, RZ, -0x60 ;  /* 0xffffffa0ff187424 */ /* 0x000fe200078e00ff */
[----:B------:R-:W-:Y:S01]  /*25d0*/  UISETP.GE.AND UP1, UPT, UR5, 0x1, UPT ;  /* 0x000000010500788c */ /* 0x000fe2000bf26270 */
[----:B------:R-:W-:Y:S01]  /*25e0*/  IMAD.IADD R10, R10, 0x1, -R15 ;  /* 0x000000010a0a7824 */ /* 0x000fe200078e0a0f */
[----:B------:R-:W-:Y:S01]  /*25f0*/  @!P1 PRMT R11, RZ, 0x654, R11 ;  /* 0x00000654ff0b9816 */ /* 0x000fe2000000000b */
[----:B------:R-:W-:Y:S01]  /*2600*/  IMAD R21, R23, R24, 0x61 ;  /* 0x0000006117157424 */ /* 0x000fe200078e0218 */
[----:B------:R1:W2:Y:S02]  /*2610*/  MUFU.TANH R75, R25 ;  /* 0x00000019004b7308 */ /* 0x0002a40000002400 */
[----:B------:R-:W-:Y:S01]  /*2620*/  PLOP3.LUT P2, PT, PT, PT, UP1, 0x40, 0x0 ;  /* 0x000000000000781c */ /* 0x000fe20003f4e818 */
[----:B------:R3:W-:Y:S05]  /*2630*/  @!P1 SYNCS.ARRIVE.TRANS64.RED.A1T0 RZ, [R11+URZ], RZ ;  /* 0x000000ff0bff99a7 */ /* 0x0007ea000810043f */
[----:B------:R-:W4:Y:S01]  /*2640*/  MUFU.TANH R4, R4 ;  /* 0x0000000400047308 */ /* 0x000f220000002400 */
[----:B-1----:R-:W-:-:S02]  /*2650*/  IMAD R25, R10, -0x2, R21 ;  /* 0xfffffffe0a197824 */ /* 0x002fc400078e0215 */
[----:B---3--:R-:W-:-:S03]  /*2660*/  IMAD R11, R23, -0x60, R18 ;  /* 0xffffffa0170b7824 */ /* 0x008fc600078e0212 */
[----:B------:R-:W-:Y:S01]  /*2670*/  IADD3 R24, R25, -UR10, R18 ;  /* 0x8000000a19187c10 */ /* 0x000fe2000fffe012 */
[----:B------:R-:W-:Y:S01]  /*2680*/  VIADD R15, R11, 0x60 ;  /* 0x000000600b0f7836 */ /* 0x000fe20000000000 */
[----:B------:R-:W1:Y:S01]  /*2690*/  MUFU.TANH R0, R0 ;  /* 0x0000000000007308 */ /* 0x000e620000002400 */
[----:B------:R-:W-:Y:S02]  /*26a0*/  IMAD.U32 R11, RZ, RZ, UR39 ;  /* 0x00000027ff0b7e24 */ /* 0x000fe4000f8e00ff */
[----:B------:R-:W-:Y:S02]  /*26b0*/  IMAD R26, R10, -0x2, R15 ;  /* 0xfffffffe0a1a7824 */ /* 0x000fe400078e020f */
[C---:B------:R-:W-:Y:S02]  /*26c0*/  VIADD R27, R24.reuse, UR4 ;  /* 0x00000004181b7c36 */ /* 0x040fe40008000000 */
[----:B------:R-:W-:Y:S01]  /*26d0*/  VIADD R31, R24, UR39 ;  /* 0x00000027181f7c36 */ /* 0x000fe20008000000 */
[----:B------:R-:W3:Y:S01]  /*26e0*/  MUFU.TANH R3, R3 ;  /* 0x0000000300037308 */ /* 0x000ee20000002400 */
[----:B------:R-:W-:Y:S01]  /*26f0*/  VIADD R25, R25, 0xffffffff ;  /* 0xffffffff19197836 */ /* 0x000fe20000000000 */
[----:B0-----:R-:W-:-:S06]  /*2700*/  VIADDMNMX R15, R63, R27, R26, PT ;  /* 0x0000001b3f0f7246 */ /* 0x001fcc000380011a */
        /* <DEDUP_REMOVED lines=44> */
[----:B-----5:R-:W-:-:S02]  /*29d0*/  VIADD R39, R21, 0xffffffff ;  /* 0xffffffff15277836 */ /* 0x020fc40000000000 */
[----:B------:R-:W-:Y:S01]  /*29e0*/  IMAD.IADD R21, R31, 0x1, R63 ;  /* 0x000000011f157824 */ /* 0x000fe200078e023f */
[----:B-1234-:R-:W-:Y:S06]  /*29f0*/  @P2 BRA `(.L_x_4147) ;  /* 0x0000000000542947 */ /* 0x01efec0003800000 */
[----:B------:R-:W-:Y:S01]  /*2a00*/  IADD3 R24, R18, -UR10, R63 ;  /* 0x8000000a12187c10 */ /* 0x000fe2000fffe03f */
[----:B------:R-:W-:Y:S03]  /*2a10*/  BSSY B0, `(.L_x_4148) ;  /* 0x0000010000007945 */ /* 0x000fe60003800000 */
        /* <DEDUP_REMOVED lines=10> */
.L_x_4149:
[----:B------:R-:W-:-:S06]  /*2ac0*/  UISETP.NE.AND UP2, UPT, UR5, 0x1, UPT ;  /* 0x000000010500788c */ /* 0x000fcc000bf45270 */
[----:B------:R-:W-:-:S05]  /*2ad0*/  PLOP3.LUT P2, PT, PT, PT, UP2, 0x80, 0x0 ;  /* 0x000000000000781c */ /* 0x000fca0003f4f028 */
[----:B------:R-:W-:-:S08]  /*2ae0*/  @UP2 ULDC.64 UR6, c[0x0][0x9e8] ;  /* 0x00027a0000062ab9 */ /* 0x000fd00000000a00 */
[----:B------:R-:W-:-:S05]  /*2af0*/  @P2 IMAD.HI.U32 R63, R24, UR6, RZ ;  /* 0x00000006183f2c27 */ /* 0x000fca000f8e00ff */
[----:B------:R-:W-:-:S07]  /*2b00*/  @P2 SHF.R.U32.HI R24, RZ, UR7, R63 ;  /* 0x00000007ff182c19 */ /* 0x000fce000801163f */
.L_x_4150:
[----:B------:R-:W-:Y:S05]  /*2b10*/  BSYNC B0 ;  /* 0x0000000000007941 */ /* 0x000fea0003800000 */
.L_x_4148:
[----:B------:R-:W-:-:S05]  /*2b20*/  IMAD R24, R24, UR5, R25 ;  /* 0x0000000518187c24 */ /* 0x000fca000f8e0219 */
[----:B------:R-:W-:Y:S02]  /*2b30*/  VIMNMX R21, R21, R24, !PT ;  /* 0x0000001815157248 */ /* 0x000fe40007fe0100 */
[----:B------:R-:W-:-:S07]  /*2b40*/  VIADDMNMX R15, R24, UR5, R15, PT ;  /* 0x00000005180f7c46 */ /* 0x000fce000b80010f */
.L_x_4147:
[C---:B------:R-:W-:Y:S02]  /*2b50*/  ISETP.GE.AND P2, PT, R39.reuse, 0x2, PT ;  /* 0x000000022700780c */ /* 0x040fe40003f46270 */
[----:B------:R-:W-:Y:S02]  /*2b60*/  ISETP.GE.AND P6, PT, R39, 0xa, PT ;  /* 0x0000000a2700780c */ /* 0x000fe40003fc6270 */
[----:B------:R-:W-:Y:S02]  /*2b70*/  ISETP.GT.AND P4, PT, R21, 0x1, !P2 ;  /* 0x000000011500780c */ /* 0x000fe40005784270 */
[----:B------:R-:W-:Y:S02]  /*2b80*/  ISETP.GE.AND P3, PT, R39, 0x9, PT ;  /* 0x000000092700780c */ /* 0x000fe40003f66270 */
[----:B------:R-:W-:Y:S02]  /*2b90*/  ISETP.LT.OR P4, PT, R15, 0x2, P4 ;  /* 0x000000020f00780c */ /* 0x000fe40002781670 */
[----:B------:R-:W-:-:S02]  /*2ba0*/  P2R R63, PR, RZ, 0x40 ;  /* 0x00000040ff3f7803 */ /* 0x000fc40000000000 */
[----:B------:R-:W-:Y:S02]  /*2bb0*/  FSEL R66, R75, -INF , !P4 ;  /* 0xff8000004b427808 */ /* 0x000fe40006000000 */
[C---:B------:R-:W-:Y:S02]  /*2bc0*/  ISETP.GT.AND P4, PT, R21.reuse, 0x9, !P6 ;  /* 0x000000091500780c */ /* 0x040fe40007784270 */
[----:B------:R-:W-:Y:S02]  /*2bd0*/  ISETP.GT.AND P5, PT, R21, 0x8, !P3 ;  /* 0x000000081500780c */ /* 0x000fe40005fa4270 */
        /* <DEDUP_REMOVED lines=102> */
[----:B------:R-:W-:Y:S01]  /*3240*/  ISETP.GE.AND P6, PT, R39, 0x5a, PT ;  /* 0x0000005a2700780c */ /* 0x000fe20003fc6270 */
[----:B------:R-:W0:Y:S03]  /*3250*/  SHFL.IDX PT, R4, R20, 0x1, 0x1c1f ;  /* 0x003c1f0014047f89 */ /* 0x000e2600000e0000 */
[----:B------:R-:W-:Y:S02]  /*3260*/  P2R R65, PR, RZ, 0x40 ;  /* 0x00000040ff417803 */ /* 0x000fe40000000000 */
[----:B------:R-:W-:-:S04]  /*3270*/  ISETP.GT.AND P6, PT, R21, 0x59, !P6 ;  /* 0x000000591500780c */ /* 0x000fc800077c4270 */
[----:B------:R-:W-:-:S04]  /*3280*/  ISETP.LT.OR P6, PT, R15, 0x5a, P6 ;  /* 0x0000005a0f00780c */ /* 0x000fc800037c1670 */
[----:B------:R-:W-:Y:S02]  /*3290*/  FSEL R92, R69, -INF , !P6 ;  /* 0xff800000455c7808 */ /* 0x000fe40007000000 */
[----:B------:R-:W-:Y:S02]  /*32a0*/  PLOP3.LUT P6, PT, PT, PT, UP1, 0x40, 0x0 ;  /* 0x000000000000781c */ /* 0x000fe40003fce818 */
[----:B0-----:R-:W-:Y:S01]  /*32b0*/  VIADDMNMX R15, R4, R27, R26, PT ;  /* 0x0000001b040f7246 */ /* 0x001fe2000380011a */
[----:B------:R-:W-:-:S10]  /*32c0*/  IMAD.IADD R21, R31, 0x1, R4 ;  /* 0x000000011f157824 */ /* 0x000fd400078e0204 */
[----:B------:R-:W-:Y:S05]  /*32d0*/  @P6 BRA `(.L_x_4151) ;  /* 0x00000000005c6947 */ /* 0x000fea0003800000 */
        /* <DEDUP_REMOVED lines=13> */
.L_x_4153:
[----:B------:R-:W-:-:S06]  /*33b0*/  UISETP.NE.AND UP2, UPT, UR5, 0x1, UPT ;  /* 0x000000010500788c */ /* 0x000fcc000bf45270 */
[----:B------:R-:W-:-:S05]  /*33c0*/  PLOP3.LUT P6, PT, PT, PT, UP2, 0x80, 0x0 ;  /* 0x000000000000781c */ /* 0x000fca0003fcf028 */
[----:B------:R-:W-:-:S08]  /*33d0*/  @UP2 ULDC.64 UR6, c[0x0][0x9e8] ;  /* 0x00027a0000062ab9 */ /* 0x000fd00000000a00 */
[----:B------:R-:W-:Y:S01]  /*33e0*/  @P6 IMAD.HI.U32 R20, R4, UR6, RZ ;  /* 0x0000000604146c27 */ /* 0x000fe2000f8e00ff */
[----:B------:R-:W-:-:S13]  /*33f0*/  PLOP3.LUT P6, PT, PT, PT, UP2, 0x80, 0x0 ;  /* 0x000000000000781c */ /* 0x000fda0003fcf028 */
[----:B------:R-:W-:-:S07]  /*3400*/  @P6 SHF.R.U32.HI R4, RZ, UR7, R20 ;  /* 0x00000007ff046c19 */ /* 0x000fce0008011614 */
.L_x_4154:
[----:B------:R-:W-:Y:S05]  /*3410*/  BSYNC B0 ;  /* 0x0000000000007941 */ /* 0x000fea0003800000 */
.L_x_4152:
[----:B------:R-:W-:-:S05]  /*3420*/  IMAD R4, R4, UR5, R25 ;  /* 0x0000000504047c24 */ /* 0x000fca000f8e0219 */
[----:B------:R-:W-:Y:S02]  /*3430*/  VIMNMX R21, R21, R4, !PT ;  /* 0x0000000415157248 */ /* 0x000fe40007fe0100 */
[----:B------:R-:W-:-:S07]  /*3440*/  VIADDMNMX R15, R4, UR5, R15, PT ;  /* 0x00000005040f7c46 */ /* 0x000fce000b80010f */
.L_x_4151:
[C---:B------:R-:W-:Y:S01]  /*3450*/  ISETP.GT.AND P2, PT, R21.reuse, 0x1, !P2 ;  /* 0x000000011500780c */ /* 0x040fe20005744270 */
[----:B------:R-:W-:Y:S01]  /*3460*/  ULDC UR6, c[0x0][0x988] ;  /* 0x0002620000067ab9 */ /* 0x000fe20000000800 */
[----:B------:R-:W-:Y:S01]  /*3470*/  ISETP.GT.AND P3, PT, R21, 0x8, !P3 ;  /* 0x000000081500780c */ /* 0x000fe20005f64270 */
[----:B------:R-:W-:Y:S01]  /*3480*/  @UP0 ULDC UR14, c[0x0][0x450] ;  /* 0x00011400000e0ab9 */ /* 0x000fe20000000800 */
[C---:B------:R-:W-:Y:S02]  /*3490*/  ISETP.LT.OR P2, PT, R15.reuse, 0x2, P2 ;  /* 0x000000020f00780c */ /* 0x040fe40001741670 */
[----:B------:R-:W-:Y:S02]  /*34a0*/  ISETP.LT.OR P3, PT, R15, 0x9, P3 ;  /* 0x000000090f00780c */ /* 0x000fe40001f61670 */
[----:B------:R-:W-:Y:S02]  /*34b0*/  FSEL R20, R3, -INF , !P2 ;  /* 0xff80000003147808 */ /* 0x000fe40005000000 */
[----:B------:R-:W-:-:S02]  /*34c0*/  ISETP.NE.AND P2, PT, R63, RZ, PT ;  /* 0x000000ff3f00720c */ /* 0x000fc40003f45270 */
[----:B------:R-:W-:Y:S02]  /*34d0*/  FSEL R25, R5, -INF , !P3 ;  /* 0xff80000005197808 */ /* 0x000fe40005800000 */
[----:B------:R-:W-:Y:S02]  /*34e0*/  ISETP.GT.AND P2, PT, R21, 0x9, !P2 ;  /* 0x000000091500780c */ /* 0x000fe40005744270 */
[----:B------:R-:W-:Y:S02]  /*34f0*/  ISETP.NE.AND P3, PT, R33, RZ, PT ;  /* 0x000000ff2100720c */ /* 0x000fe40003f65270 */
[----:B------:R-:W-:Y:S02]  /*3500*/  ISETP.LT.OR P2, PT, R15, 0xa, P2 ;  /* 0x0000000a0f00780c */ /* 0x000fe40001741670 */
[----:B------:R-:W-:Y:S02]  /*3510*/  ISETP.NE.AND P6, PT, R71, RZ, PT ;  /* 0x000000ff4700720c */ /* 0x000fe40003fc5270 */
[----:B------:R-:W-:-:S02]  /*3520*/  FSEL R27, R8, -INF , !P2 ;  /* 0xff800000081b7808 */ /* 0x000fc40005000000 */
[----:B------:R-:W-:Y:S02]  /*3530*/  ISETP.NE.AND P2, PT, R29, RZ, PT ;  /* 0x000000ff1d00720c */ /* 0x000fe40003f45270 */
[C---:B------:R-:W-:Y:S02]  /*3540*/  ISETP.GT.AND P4, PT, R21.reuse, 0x51, !P4 ;  /* 0x000000511500780c */ /* 0x040fe40006784270 */
[C---:B------:R-:W-:Y:S02]  /*3550*/  ISETP.GT.AND P2, PT, R21.reuse, 0x10, !P2 ;  /* 0x000000101500780c */ /* 0x040fe40005744270 */
[----:B------:R-:W-:Y:S02]  /*3560*/  ISETP.GT.AND P5, PT, R21, 0x58, !P5 ;  /* 0x000000581500780c */ /* 0x000fe40006fa4270 */
[C---:B------:R-:W-:Y:S02]  /*3570*/  ISETP.LT.OR P2, PT, R15.reuse, 0x11, P2 ;  /* 0x000000110f00780c */ /* 0x040fe40001741670 */
[----:B------:R-:W-:-:S02]  /*3580*/  ISETP.LT.OR P4, PT, R15, 0x52, P4 ;  /* 0x000000520f00780c */ /* 0x000fc40002781670 */
[----:B------:R-:W-:Y:S01]  /*3590*/  FSEL R29, R12, -INF , !P2 ;  /* 0xff8000000c1d7808 */ /* 0x000fe20005000000 */
[----:B------:R-:W-:Y:S01]  /*35a0*/  IMAD.U32 R12, RZ, RZ, UR6 ;  /* 0x00000006ff0c7e24 */ /* 0x000fe2000f8e00ff */
[----:B------:R-:W-:Y:S01]  /*35b0*/  ISETP.NE.AND P2, PT, R67, RZ, PT ;  /* 0x000000ff4300720c */ /* 0x000fe20003f45270 */
[----:B------:R-:W-:Y:S01]  /*35c0*/  @UP0 ULDC UR6, c[0x0][0x44c] ;  /* 0x0001130000060ab9 */ /* 0x000fe20000000800 */
[----:B------:R-:W-:Y:S01]  /*35d0*/  ISETP.LT.OR P5, PT, R15, 0x59, P5 ;  /* 0x000000590f00780c */ /* 0x000fe20002fa1670 */
[----:B------:R-:W-:Y:S01]  /*35e0*/  UIMAD.WIDE.U32 UR6, UR38, UR6, URZ ;  /* 0x00000006260672a5 */ /* 0x000fe2000f8e003f */
[----:B------:R-:W-:Y:S02]  /*35f0*/  ISETP.GT.AND P2, PT, R21, 0x11, !P2 ;  /* 0x000000111500780c */ /* 0x000fe40005744270 */
[----:B------:R-:W-:Y:S01]  /*3600*/  R2UR UR11, R22 ;  /* 0x00000000160b72ca */ /* 0x000fe200000e0000 */
[----:B------:R-:W-:Y:S01]  /*3610*/  @UP0 USHF.R.U32.HI UR38, URZ, UR14, UR7 ;  /* 0x0000000e3f260299 */ /* 0x000fe20008011607 */
[----:B------:R-:W-:-:S04]  /*3620*/  ISETP.LT.OR P2, PT, R15, 0x12, P2 ;  /* 0x000000120f00780c */ /* 0x000fc80001741670 */
[----:B------:R-:W-:Y:S02]  /*3630*/  FSEL R31, R14, -INF , !P2 ;  /* 0xff8000000e1f7808 */ /* 0x000fe40005000000 */
[----:B------:R-:W-:Y:S02]  /*3640*/  ISETP.GT.AND P2, PT, R21, 0x18, !P3 ;  /* 0x000000181500780c */ /* 0x000fe40005f44270 */
[----:B------:R-:W-:Y:S02]  /*3650*/  ISETP.NE.AND P3, PT, R83, RZ, PT ;  /* 0x000000ff5300720c */ /* 0x000fe40003f65270 */
[----:B------:R-:W-:Y:S01]  /*3660*/  ISETP.LT.OR P2, PT, R15, 0x19, P2 ;  /* 0x000000190f00780c */ /* 0x000fe20001741670 */
[----:B------:R-:W-:-:S03]  /*3670*/  UIADD3 UR38, UR11, UR38, URZ ;  /* 0x000000260b267290 */ /* 0x000fc6000fffe03f */
[----:B------:R-:W-:Y:S01]  /*3680*/  FSEL R33, R38, -INF , !P2 ;  /* 0xff80000026217808 */ /* 0x000fe20005000000 */
[----:B------:R-:W-:Y:S01]  /*3690*/  UIADD3 UR4, UR38, UR4, URZ ;  /* 0x0000000426047290 */ /* 0x000fe2000fffe03f */
[----:B------:R-:W-:Y:S02]  /*36a0*/  ISETP.GT.AND P2, PT, R21, 0x19, !P6 ;  /* 0x000000191500780c */ /* 0x000fe40007744270 */
[----:B------:R-:W-:Y:S02]  /*36b0*/  ISETP.NE.AND P6, PT, R37, RZ, PT ;  /* 0x000000ff2500720c */ /* 0x000fe40003fc5270 */
[----:B------:R-:W-:-:S04]  /*36c0*/  ISETP.LT.OR P2, PT, R15, 0x1a, P2 ;  /* 0x0000001a0f00780c */ /* 0x000fc80001741670 */
[----:B------:R-:W-:Y:S02]  /*36d0*/  FSEL R35, R35, -INF , !P2 ;  /* 0xff80000023237808 */ /* 0x000fe40005000000 */
[----:B------:R-:W-:-:S04]  /*36e0*/  ISETP.NE.AND P2, PT, R73, RZ, PT ;  /* 0x000000ff4900720c */ /* 0x000fc80003f45270 */
[----:B------:R-:W-:-:S04]  /*36f0*/  ISETP.GT.AND P2, PT, R21, 0x20, !P2 ;  /* 0x000000201500780c */ /* 0x000fc80005744270 */
        /* <DEDUP_REMOVED lines=34> */
[----:B------:R-:W-:Y:S02]  /*3920*/  ISETP.GT.AND P2, PT, R21, 0x41, !P3 ;  /* 0x000000411500780c */ /* 0x000fe40005f44270 */
[----:B------:R-:W-:Y:S02]  /*3930*/  ISETP.NE.AND P3, PT, R61, RZ, PT ;  /* 0x000000ff3d00720c */ /* 0x000fe40003f65270 */
[----:B------:R-:W-:Y:S02]  /*3940*/  ISETP.LT.OR P2, PT, R15, 0x42, P2 ;  /* 0x000000420f00780c */ /* 0x000fe40001741670 */
[----:B------:R-:W-:Y:S02]  /*3950*/  ISETP.GT.AND P3, PT, R21, 0x50, !P3 ;  /* 0x000000501500780c */ /* 0x000fe40005f64270 */
[----:B------:R-:W-:-:S02]  /*3960*/  FSEL R55, R59, -INF , !P2 ;  /* 0xff8000003b377808 */ /* 0x000fc40005000000 */
[----:B------:R-:W-:Y:S02]  /*3970*/  ISETP.GT.AND P2, PT, R21, RZ, !P6 ;  /* 0x000000ff1500720c */ /* 0x000fe40007744270 */
[----:B------:R-:W-:Y:S02]  /*3980*/  ISETP.NE.AND P6, PT, R57, RZ, PT ;  /* 0x000000ff3900720c */ /* 0x000fe40003fc5270 */
[C---:B------:R-:W-:Y:S02]  /*3990*/  ISETP.LT.OR P2, PT, R15.reuse, 0x1, P2 ;  /* 0x000000010f00780c */ /* 0x040fe40001741670 */
[----:B------:R-:W-:Y:S02]  /*39a0*/  ISETP.LT.OR P3, PT, R15, 0x51, P3 ;  /* 0x000000510f00780c */ /* 0x000fe40001f61670 */
[----:B------:R-:W-:Y:S02]  /*39b0*/  FSEL R5, R0, -INF , !P2 ;  /* 0xff80000000057808 */ /* 0x000fe40005000000 */
[----:B------:R-:W-:-:S02]  /*39c0*/  FMNMX.FTZ R0, R24, R66, !PT ;  /* 0x0000004218007209 */ /* 0x000fc40007810000 */
[----:B------:R-:W-:Y:S02]  /*39d0*/  FSEL R13, R13, -INF , !P3 ;  /* 0xff8000000d0d7808 */ /* 0x000fe40005800000 */
[----:B------:R-:W-:Y:S02]  /*39e0*/  FMNMX.FTZ R0, R28, R0, !PT ;  /* 0x000000001c007209 */ /* 0x000fe40007810000 */
[----:B------:R-:W-:Y:S02]  /*39f0*/  FSEL R59, R30, -INF , !P4 ;  /* 0xff8000001e3b7808 */ /* 0x000fe40006000000 */
        /* <DEDUP_REMOVED lines=22> */
[----:B0-----:R-:W-:Y:S02]  /*3b60*/  FMNMX.FTZ R3, R0, R3, !PT ;  /* 0x0000000300037209 */ /* 0x001fe40007810000 */
[----:B------:R-:W-:-:S03]  /*3b70*/  FMNMX.FTZ R0, R5, R20, !PT ;  /* 0x0000001405007209 */ /* 0x000fc60007810000 */
[----:B------:R-:W0:Y:S01]  /*3b80*/  SHFL.BFLY PT, R4, R3, 0x1, 0x1f ;  /* 0x0c201f0003047f89 */ /* 0x000e2200000e0000 */
[----:B------:R-:W-:-:S04]  /*3b90*/  FMNMX.FTZ R0, R25, R0, !PT ;  /* 0x0000000019007209 */ /* 0x000fc80007810000 */
        /* <DEDUP_REMOVED lines=13> */
[----:B------:R-:W-:Y:S01]  /*3c70*/  ISETP.GT.AND P2, PT, R21, 0x48, !P6 ;  /* 0x000000481500780c */ /* 0x000fe20007744270 */
[--C-:B------:R-:W-:Y:S01]  /*3c80*/  FFMA.FTZ R3, R24, R12, -R63.reuse ;  /* 0x0000000c18037223 */ /* 0x100fe2000001083f */
[----:B------:R-:W-:Y:S01]  /*3c90*/  FMNMX.FTZ R0, R45, R0, !PT ;  /* 0x000000002d007209 */ /* 0x000fe20007810000 */
[--C-:B------:R-:W-:Y:S01]  /*3ca0*/  FFMA.FTZ R8, R66, R12, -R63.reuse ;  /* 0x0000000c42087223 */ /* 0x100fe2000001083f */
[----:B------:R-:W-:Y:S01]  /*3cb0*/  ISETP.LT.OR P2, PT, R15, 0x49, P2 ;  /* 0x000000490f00780c */ /* 0x000fe20001741670 */
[----:B------:R0:W-:Y:S01]  /*3cc0*/  MUFU.EX2 R188, R3 ;  /* 0x0000000300bc7308 */ /* 0x0001e20000000800 */
[----:B------:R-:W-:Y:S01]  /*3cd0*/  FMNMX.FTZ R0, R47, R0, !PT ;  /* 0x000000002f007209 */ /* 0x000fe20007810000 */
[-CC-:B------:R-:W-:Y:S01]  /*3ce0*/  FFMA.FTZ R14, R28, R12.reuse, -R63.reuse ;  /* 0x0000000c1c0e7223 */ /* 0x180fe2000001083f */
[----:B------:R-:W-:Y:S01]  /*3cf0*/  FSEL R57, R62, -INF , !P2 ;  /* 0xff8000003e397808 */ /* 0x000fe20005000000 */
[--C-:B------:R-:W-:Y:S01]  /*3d00*/  FFMA.FTZ R24, R72, R12, -R63.reuse ;  /* 0x0000000c48187223 */ /* 0x100fe2000001083f */
[----:B------:R-:W-:Y:S01]  /*3d10*/  FMNMX.FTZ R0, R49, R0, !PT ;  /* 0x0000000031007209 */ /* 0x000fe20007810000 */
[--C-:B------:R-:W-:Y:S01]  /*3d20*/  FFMA.FTZ R26, R36, R12, -R63.reuse ;  /* 0x0000000c241a7223 */ /* 0x100fe2000001083f */
[----:B------:R-:W-:Y:S01]  /*3d30*/  ISETP.NE.AND P2, PT, R85, RZ, PT ;  /* 0x000000ff5500720c */ /* 0x000fe20003f45270 */
[----:B------:R-:W-:Y:S01]  /*3d40*/  MUFU.EX2 R14, R14 ;  /* 0x0000000e000e7308 */ /* 0x000fe20000000800 */
[----:B------:R-:W-:Y:S01]  /*3d50*/  FMNMX.FTZ R0, R51, R0, !PT ;  /* 0x0000000033007209 */ /* 0x000fe20007810000 */
[-CC-:B0-----:R-:W-:Y:S01]  /*3d60*/  FFMA.FTZ R3, R32, R12.reuse, -R63.reuse ;  /* 0x0000000c20037223 */ /* 0x181fe2000001083f */
[----:B------:R-:W-:Y:S01]  /*3d70*/  ISETP.GT.AND P2, PT, R21, 0x49, !P2 ;  /* 0x000000491500780c */ /* 0x000fe20005744270 */
[--C-:B------:R-:W-:Y:S01]  /*3d80*/  FFMA.FTZ R36, R90, R12, -R63.reuse ;  /* 0x0000000c5a247223 */ /* 0x100fe2000001083f */
[----:B------:R-:W-:Y:S01]  /*3d90*/  FMNMX.FTZ R0, R53, R0, !PT ;  /* 0x0000000035007209 */ /* 0x000fe20007810000 */
[-CC-:B------:R-:W-:Y:S01]  /*3da0*/  FFMA.FTZ R28, R48, R12.reuse, -R63.reuse ;  /* 0x0000000c301c7223 */ /* 0x180fe2000001083f */
[----:B------:R-:W-:Y:S01]  /*3db0*/  ISETP.NE.AND P6, PT, R65, RZ, PT ;  /* 0x000000ff4100720c */ /* 0x000fe20003fc5270 */
[----:B------:R0:W-:Y:S01]  /*3dc0*/  MUFU.EX2 R184, R3 ;  /* 0x0000000300b87308 */ /* 0x0001e20000000800 */
[----:B------:R-:W-:Y:S01]  /*3dd0*/  ISETP.LT.OR P2, PT, R15, 0x4a, P2 ;  /* 0x0000004a0f00780c */ /* 0x000fe20001741670 */
[--C-:B------:R-:W-:Y:S01]  /*3de0*/  FFMA.FTZ R30, R52, R12, -R63.reuse ;  /* 0x0000000c341e7223 */ /* 0x100fe2000001083f */
[----:B------:R-:W-:Y:S01]  /*3df0*/  FMNMX.FTZ R0, R55, R0, !PT ;  /* 0x0000000037007209 */ /* 0x000fe20007810000 */
[----:B------:R-:W-:Y:S01]  /*3e00*/  FFMA.FTZ R32, R84, R12, -R63 ;  /* 0x0000000c54207223 */ /* 0x000fe2000001083f */
[----:B------:R-:W-:-:S02]  /*3e10*/  ISETP.GT.AND P6, PT, R21, 0x59, !P6 ;  /* 0x000000591500780c */ /* 0x000fc400077c4270 */
[----:B------:R-:W-:Y:S01]  /*3e20*/  FSEL R21, R2, -INF , !P2 ;  /* 0xff80000002157808 */ /* 0x000fe20005000000 */
[--C-:B------:R-:W-:Y:S01]  /*3e30*/  FFMA.FTZ R2, R40, R12, -R63.reuse ;  /* 0x0000000c28027223 */ /* 0x100fe2000001083f */
[----:B------:R-:W-:Y:S01]  /*3e40*/  FMNMX.FTZ R0, R57, R0, !PT ;  /* 0x0000000039007209 */ /* 0x000fe20007810000 */
[----:B0-----:R-:W-:Y:S01]  /*3e50*/  FFMA.FTZ R3, R76, R12, -R63 ;  /* 0x0000000c4c037223 */ /* 0x001fe2000001083f */
[----:B------:R-:W-:Y:S01]  /*3e60*/  ISETP.LT.OR P6, PT, R15, 0x5a, P6 ;  /* 0x0000005a0f00780c */ /* 0x000fe200037c1670 */
[----:B------:R0:W-:Y:S01]  /*3e70*/  MUFU.EX2 R180, R2 ;  /* 0x0000000200b47308 */ /* 0x0001e20000000800 */
[----:B------:R-:W-:Y:S02]  /*3e80*/  FMNMX.FTZ R0, R21, R0, !PT ;  /* 0x0000000015007209 */ /* 0x000fe40007810000 */
[----:B------:R-:W-:Y:S02]  /*3e90*/  FSEL R15, R70, -INF , !P5 ;  /* 0xff800000460f7808 */ /* 0x000fe40006800000 */
[----:B------:R-:W-:-:S02]  /*3ea0*/  FMNMX.FTZ R0, R13, R0, !PT ;  /* 0x000000000d007209 */ /* 0x000fc40007810000 */
[----:B------:R-:W-:Y:S01]  /*3eb0*/  FSEL R61, R34, -INF , !P6 ;  /* 0xff800000223d7808 */ /* 0x000fe20007000000 */
[----:B------:R1:W-:Y:S01]  /*3ec0*/  MUFU.EX2 R71, R3 ;  /* 0x0000000300477308 */ /* 0x0003e20000000800 */
[----:B------:R-:W-:Y:S01]  /*3ed0*/  FMNMX.FTZ R0, R59, R0, !PT ;  /* 0x000000003b007209 */ /* 0x000fe20007810000 */
[-CC-:B0-----:R-:W-:Y:S01]  /*3ee0*/  FFMA.FTZ R2, R44, R12.reuse, -R63.reuse ;  /* 0x0000000c2c027223 */ /* 0x181fe2000001083f */
[----:B------:R-:W-:Y:S02]  /*3ef0*/  FFMA.FTZ R34, R56, R12, -R63 ;  /* 0x0000000c38227223 */ /* 0x000fe4000001083f */
[----:B------:R-:W-:-:S03]  /*3f00*/  FMNMX.FTZ R0, R15, R0, !PT ;  /* 0x000000000f007209 */ /* 0x000fc60007810000 */
[----:B------:R-:W-:Y:S01]  /*3f10*/  MUFU.EX2 R182, R2 ;  /* 0x0000000200b67308 */ /* 0x000fe20000000800 */
[----:B------:R-:W-:-:S05]  /*3f20*/  FMNMX.FTZ R0, R61, R0, !PT ;  /* 0x000000003d007209 */ /* 0x000fca0007810000 */
[----:B-1----:R-:W0:Y:S02]  /*3f30*/  SHFL.BFLY PT, R3, R0, 0x2, 0x1f ;  /* 0x0c401f0000037f89 */ /* 0x002e2400000e0000 */
[----:B------:R1:W-:Y:S08]  /*3f40*/  MUFU.EX2 R65, R8 ;  /* 0x0000000800417308 */ /* 0x0003f00000000800 */
[----:B------:R2:W3:Y:S01]  /*3f50*/  MUFU.EX2 R67, R24 ;  /* 0x0000001800437308 */ /* 0x0004e20000000800 */
[----:B-1----:R-:W-:-:S07]  /*3f60*/  FFMA.FTZ R8, R74, R12, -R63 ;  /* 0x0000000c4a087223 */ /* 0x002fce000001083f */
[----:B------:R1:W4:Y:S01]  /*3f70*/  MUFU.EX2 R69, R8 ;  /* 0x0000000800457308 */ /* 0x0003220000000800 */
[-CC-:B--2---:R-:W-:Y:S01]  /*3f80*/  FFMA.FTZ R24, R80, R12.reuse, -R63.reuse ;  /* 0x0000000c50187223 */ /* 0x184fe2000001083f */
[----:B0-----:R-:W-:Y:S01]  /*3f90*/  FMNMX.FTZ R2, R0, R3, !PT ;  /* 0x0000000300027209 */ /* 0x001fe20007810000 */
[----:B------:R-:W-:-:S05]  /*3fa0*/  FFMA.FTZ R0, R86, R12, -R63 ;  /* 0x0000000c56007223 */ /* 0x000fca000001083f */
[----:B------:R0:W-:Y:S01]  /*3fb0*/  MUFU.EX2 R75, R24 ;  /* 0x00000018004b7308 */ /* 0x0001e20000000800 */
[--C-:B-1----:R-:W-:Y:S01]  /*3fc0*/  FFMA.FTZ R8, R78, R12, -R63.reuse ;  /* 0x0000000c4e087223 */ /* 0x102fe2000001083f */
[----:B---3--:R-:W-:Y:S01]  /*3fd0*/  F2FP.F16.F32.PACK_AB R190, R67, R14 ;  /* 0x0000000e43be723e */ /* 0x008fe200000000ff */
[----:B------:R-:W1:Y:S05]  /*3fe0*/  SHFL.BFLY PT, R3, R2, 0x1, 0x1f ;  /* 0x0c201f0002037f89 */ /* 0x000e6a00000e0000 */
[----:B------:R2:W-:Y:S01]  /*3ff0*/  MUFU.EX2 R81, R0 ;  /* 0x0000000000517308 */ /* 0x0005e20000000800 */
[----:B0-----:R-:W-:-:S07]  /*4000*/  FFMA.FTZ R24, R88, R12, -R63 ;  /* 0x0000000c58187223 */ /* 0x001fce000001083f */
[----:B------:R-:W-:Y:S08]  /*4010*/  MUFU.EX2 R83, R24 ;  /* 0x0000001800537308 */ /* 0x000ff00000000800 */
[----:B------:R-:W0:Y:S01]  /*4020*/  MUFU.EX2 R26, R26 ;  /* 0x0000001a001a7308 */ /* 0x000e220000000800 */
[----:B-1----:R-:W-:Y:S01]  /*4030*/  FMNMX.FTZ R3, R2, R3, !PT ;  /* 0x0000000302037209 */ /* 0x002fe20007810000 */
[----:B------:R-:W-:-:S03]  /*4040*/  FFMA.FTZ R2, R68, R12, -R63 ;  /* 0x0000000c44027223 */ /* 0x000fc6000001083f */
[C---:B------:R-:W-:Y:S01]  /*4050*/  FSETP.NEU.FTZ.AND P2, PT, R3.reuse, -INF , PT ;  /* 0xff8000000300780b */ /* 0x040fe20003f5d000 */
[----:B--2---:R-:W-:Y:S02]  /*4060*/  FMUL.FTZ R0, R3, R12 ;  /* 0x0000000c03007220 */ /* 0x004fe40000410000 */
[----:B------:R1:W-:Y:S03]  /*4070*/  MUFU.EX2 R73, R8 ;  /* 0x0000000800497308 */ /* 0x0003e60000000800 */
[----:B------:R-:W-:Y:S02]  /*4080*/  FSEL R0, R0, RZ, P2 ;  /* 0x000000ff00007208 */ /* 0x000fe40001000000 */
[----:B------:R-:W-:-:S03]  /*4090*/  PLOP3.LUT P2, PT, PT, PT, UP1, 0x40, 0x0 ;  /* 0x000000000000781c */ /* 0x000fc60003f4e818 */
        /* <DEDUP_REMOVED lines=9> */
[-C--:B-1----:R-:W-:Y:S01]  /*4130*/  FFMA.FTZ R8, R82, R12.reuse, -R63 ;  /* 0x0000000c52087223 */ /* 0x082fe2000001083f */
        /* <DEDUP_REMOVED lines=10> */
[-CC-:B------:R-:W-:Y:S01]  /*41e0*/  FFMA.FTZ R51, R51, R12.reuse, -R0.reuse ;  /* 0x0000000c33337223 */ /* 0x180fe20000010800 */
[----:B------:R-:W-:Y:S01]  /*41f0*/  FADD.FTZ R44, R14, R27 ;  /* 0x0000001b0e2c7221 */ /* 0x000fe20000010000 */
        /* <DEDUP_REMOVED lines=11> */
[----:B----4-:R-:W-:Y:S01]  /*42b0*/  FADD.FTZ R27, R69, R44 ;  /* 0x0000002c451b7221 */ /* 0x010fe20000010000 */
[----:B------:R-:W-:Y:S01]  /*42c0*/  FFMA.FTZ R61, R61, R12, -R0 ;  /* 0x0000000c3d3d7223 */ /* 0x000fe20000010800 */
[----:B0-----:R-:W-:-:S02]  /*42d0*/  F2FP.F16.F32.PACK_AB R186, R71, R26 ;  /* 0x0000001a47ba723e */ /* 0x001fc400000000ff */
[----:B------:R-:W-:Y:S01]  /*42e0*/  FADD.FTZ R46, R26, R27 ;  /* 0x0000001b1a2e7221 */ /* 0x000fe20000010000 */
[----:B------:R-:W-:Y:S02]  /*42f0*/  F2FP.F16.F32.PACK_AB R188, R65, R188 ;  /* 0x000000bc41bc723e */ /* 0x000fe400000000ff */
[----:B------:R-:W0:Y:S01]  /*4300*/  MUFU.EX2 R29, R29 ;  /* 0x0000001d001d7308 */ /* 0x000e220000000800 */
[----:B------:R-:W-:Y:S01]  /*4310*/  FADD.FTZ R27, R71, R46 ;  /* 0x0000002e471b7221 */ /* 0x000fe20000010000 */
[----:B-1----:R-:W-:Y:S01]  /*4320*/  FADD.FTZ R46, R5, R20 ;  /* 0x00000014052e7221 */ /* 0x002fe20000010000 */
[----:B------:R-:W-:Y:S02]  /*4330*/  F2FP.F16.F32.PACK_AB R189, R20, R5 ;  /* 0x0000000514bd723e */ /* 0x000fe400000000ff */
[----:B------:R-:W-:Y:S01]  /*4340*/  FADD.FTZ R48, R180, R27 ;  /* 0x0000001bb4307221 */ /* 0x000fe20000010000 */
[----:B------:R-:W-:Y:S02]  /*4350*/  F2FP.F16.F32.PACK_AB R184, R69, R184 ;  /* 0x000000b845b8723e */ /* 0x000fe400000000ff */
[----:B------:R1:W3:Y:S01]  /*4360*/  MUFU.EX2 R36, R31 ;  /* 0x0000001f00247308 */ /* 0x0002e20000000800 */
[----:B--2---:R-:W-:Y:S01]  /*4370*/  FADD.FTZ R27, R25, R46 ;  /* 0x0000002e191b7221 */ /* 0x004fe20000010000 */
[----:B------:R-:W-:-:S02]  /*4380*/  F2FP.F16.F32.PACK_AB R180, R73, R180 ;  /* 0x000000b449b4723e */ /* 0x000fc400000000ff */
[C---:B------:R-:W-:Y:S01]  /*4390*/  F2FP.F16.F32.PACK_AB R191, R24.reuse, R25 ;  /* 0x0000001918bf723e */ /* 0x040fe200000000ff */
[----:B------:R-:W-:-:S03]  /*43a0*/  FADD.FTZ R46, R24, R27 ;  /* 0x0000001b182e7221 */ /* 0x000fc60000010000 */
[----:B------:R-:W2:Y:S01]  /*43b0*/  MUFU.EX2 R28, R28 ;  /* 0x0000001c001c7308 */ /* 0x000ea20000000800 */
[----:B-1----:R-:W-:Y:S01]  /*43c0*/  FADD.FTZ R31, R73, R48 ;  /* 0x00000030491f7221 */ /* 0x002fe20000010000 */
[----:B0-----:R-:W-:-:S03]  /*43d0*/  FADD.FTZ R27, R29, R46 ;  /* 0x0000002e1d1b7221 */ /* 0x001fc60000010000 */
[----:B------:R-:W-:Y:S01]  /*43e0*/  FADD.FTZ R48, R182, R31 ;  /* 0x0000001fb6307221 */ /* 0x000fe20000010000 */
[C---:B------:R-:W-:Y:S02]  /*43f0*/  F2FP.F16.F32.PACK_AB R182, R75.reuse, R182 ;  /* 0x000000b64bb6723e */ /* 0x040fe400000000ff */
[----:B------:R-:W0:Y:S01]  /*4400*/  MUFU.EX2 R33, R33 ;  /* 0x0000002100217308 */ /* 0x000e220000000800 */
[----:B------:R-:W-:Y:S01]  /*4410*/  FADD.FTZ R31, R75, R48 ;  /* 0x000000304b1f7221 */ /* 0x000fe20000010000 */
[C---:B---3--:R-:W-:Y:S01]  /*4420*/  FADD.FTZ R46, R36.reuse, R27 ;  /* 0x0000001b242e7221 */ /* 0x048fe20000010000 */
[----:B------:R-:W-:-:S05]  /*4430*/  F2FP.F16.F32.PACK_AB R185, R36, R29 ;  /* 0x0000001d24b9723e */ /* 0x000fca00000000ff */
[----:B------:R1:W3:Y:S01]  /*4440*/  MUFU.EX2 R77, R8 ;  /* 0x00000008004d7308 */ /* 0x0002e20000000800 */
[----:B--2---:R-:W-:-:S07]  /*4450*/  FADD.FTZ R48, R28, R31 ;  /* 0x0000001f1c307221 */ /* 0x004fce0000010000 */
[----:B------:R-:W2:Y:S01]  /*4460*/  MUFU.EX2 R38, R35 ;  /* 0x0000002300267308 */ /* 0x000ea20000000800 */
[----:B-1----:R-:W-:Y:S01]  /*4470*/  FFMA.FTZ R8, R60, R12, -R63 ;  /* 0x0000000c3c087223 */ /* 0x002fe2000001083f */
[----:B0-----:R-:W-:-:S06]  /*4480*/  FADD.FTZ R27, R33, R46 ;  /* 0x0000002e211b7221 */ /* 0x001fcc0000010000 */
[----:B------:R-:W0:Y:S01]  /*4490*/  MUFU.EX2 R30, R30 ;  /* 0x0000001e001e7308 */ /* 0x000e220000000800 */
[C---:B---3--:R-:W-:Y:S01]  /*44a0*/  FADD.FTZ R31, R77.reuse, R48 ;  /* 0x000000304d1f7221 */ /* 0x048fe20000010000 */
[----:B------:R-:W-:-:S06]  /*44b0*/  F2FP.F16.F32.PACK_AB R176, R77, R28 ;  /* 0x0000001c4db0723e */ /* 0x000fcc00000000ff */
[----:B------:R-:W1:Y:S01]  /*44c0*/  MUFU.EX2 R37, R37 ;  /* 0x0000002500257308 */ /* 0x000e620000000800 */
[C---:B--2---:R-:W-:Y:S01]  /*44d0*/  FADD.FTZ R48, R38.reuse, R27 ;  /* 0x0000001b26307221 */ /* 0x044fe20000010000 */
[----:B------:R-:W-:-:S06]  /*44e0*/  F2FP.F16.F32.PACK_AB R187, R38, R33 ;  /* 0x0000002126bb723e */ /* 0x000fcc00000000ff */
[----:B------:R2:W3:Y:S01]  /*44f0*/  MUFU.EX2 R79, R32 ;  /* 0x00000020004f7308 */ /* 0x0004e20000000800 */
[----:B0-----:R-:W-:-:S07]  /*4500*/  FADD.FTZ R50, R30, R31 ;  /* 0x0000001f1e327221 */ /* 0x001fce0000010000 */
[----:B------:R-:W0:Y:S01]  /*4510*/  MUFU.EX2 R40, R39 ;  /* 0x0000002700287308 */ /* 0x000e220000000800 */
[-CC-:B--2---:R-:W-:Y:S01]  /*4520*/  FFMA.FTZ R32, R64, R12.reuse, -R63.reuse ;  /* 0x0000000c40207223 */ /* 0x184fe2000001083f */
[----:B-1----:R-:W-:Y:S01]  /*4530*/  FADD.FTZ R27, R37, R48 ;  /* 0x00000030251b7221 */ /* 0x002fe20000010000 */
[----:B------:R-:W-:-:S05]  /*4540*/  FFMA.FTZ R63, R92, R12, -R63 ;  /* 0x0000000c5c3f7223 */ /* 0x000fca000001083f */
[----:B------:R-:W1:Y:S01]  /*4550*/  MUFU.EX2 R34, R34 ;  /* 0x0000002200227308 */ /* 0x000e620000000800 */
[C---:B---3--:R-:W-:Y:S01]  /*4560*/  FADD.FTZ R31, R79.reuse, R50 ;  /* 0x000000324f1f7221 */ /* 0x048fe20000010000 */
[----:B------:R-:W-:-:S06]  /*4570*/  F2FP.F16.F32.PACK_AB R178, R79, R30 ;  /* 0x0000001e4fb2723e */ /* 0x000fcc00000000ff */
[----:B------:R-:W2:Y:S01]  /*4580*/  MUFU.EX2 R41, R41 ;  /* 0x0000002900297308 */ /* 0x000ea20000000800 */
[C---:B0-----:R-:W-:Y:S01]  /*4590*/  FADD.FTZ R0, R40.reuse, R27 ;  /* 0x0000001b28007221 */ /* 0x041fe20000010000 */
[----:B------:R-:W-:-:S06]  /*45a0*/  F2FP.F16.F32.PACK_AB R181, R40, R37 ;  /* 0x0000002528b5723e */ /* 0x000fcc00000000ff */
[----:B------:R-:W0:Y:S01]  /*45b0*/  MUFU.EX2 R42, R43 ;  /* 0x0000002b002a7308 */ /* 0x000e220000000800 */
[----:B-1----:R-:W-:Y:S01]  /*45c0*/  FADD.FTZ R48, R34, R31 ;  /* 0x0000001f22307221 */ /* 0x002fe20000010000 */
[----:B------:R-:W-:-:S03]  /*45d0*/  F2FP.F16.F32.PACK_AB R172, R81, R34 ;  /* 0x0000002251ac723e */ /* 0x000fc600000000ff */
[----:B------:R-:W-:-:S03]  /*45e0*/  FADD.FTZ R31, R81, R48 ;  /* 0x00000030511f7221 */ /* 0x000fc60000010000 */
[----:B------:R-:W1:Y:S01]  /*45f0*/  MUFU.EX2 R8, R8 ;  /* 0x0000000800087308 */ /* 0x000e620000000800 */
[----:B--2---:R-:W-:-:S07]  /*4600*/  FADD.FTZ R27, R41, R0 ;  /* 0x00000000291b7221 */ /* 0x004fce0000010000 */
        /* <DEDUP_REMOVED lines=9> */
[----:B------:R-:W-:Y:S01]  /*46a0*/  MUFU.EX2 R49, R49 ;  /* 0x0000003100317308 */ /* 0x000fe20000000800 */
[C---:B0-----:R-:W-:Y:S01]  /*46b0*/  FADD.FTZ R14, R44.reuse, R27 ;  /* 0x0000001b2c0e7221 */ /* 0x041fe20000010000 */
[----:B------:R-:W-:-:S06]  /*46c0*/  F2FP.F16.F32.PACK_AB R177, R44, R45 ;  /* 0x0000002d2cb1723e */ /* 0x000fcc00000000ff */
[----:B------:R-:W0:Y:S01]  /*46d0*/  MUFU.EX2 R22, R51 ;  /* 0x0000003300167308 */ /* 0x000e220000000800 */
[----:B-1----:R-:W-:Y:S01]  /*46e0*/  FADD.FTZ R26, R32, R31 ;  /* 0x0000001f201a7221 */ /* 0x002fe20000010000 */
[----:B------:R-:W-:-:S03]  /*46f0*/  F2FP.F16.F32.PACK_AB R168, R85, R32 ;  /* 0x0000002055a8723e */ /* 0x000fc600000000ff */
[----:B------:R-:W-:-:S03]  /*4700*/  FADD.FTZ R27, R85, R26 ;  /* 0x0000001a551b7221 */ /* 0x000fc60000010000 */
[----:B------:R-:W-:Y:S08]  /*4710*/  MUFU.EX2 R53, R53 ;  /* 0x0000003500357308 */ /* 0x000ff00000000800 */
[----:B------:R-:W1:Y:S01]  /*4720*/  MUFU.EX2 R2, R2 ;  /* 0x0000000200027308 */ /* 0x000e620000000800 */
[----:B0-----:R-:W-:-:S07]  /*4730*/  F2FP.F16.F32.PACK_AB R179, R22, R49 ;  /* 0x0000003116b3723e */ /* 0x001fce00000000ff */
[----:B------:R-:W0:Y:S08]  /*4740*/  MUFU.EX2 R63, R63 ;  /* 0x0000003f003f7308 */ /* 0x000e300000000800 */
[----:B------:R-:W2:Y:S01]  /*4750*/  MUFU.EX2 R46, R55 ;  /* 0x00000037002e7308 */ /* 0x000ea20000000800 */
[----:B-1----:R-:W-:-:S07]  /*4760*/  FADD.FTZ R8, R2, R27 ;  /* 0x0000001b02087221 */ /* 0x002fce0000010000 */
[----:B------:R-:W-:Y:S01]  /*4770*/  MUFU.EX2 R57, R57 ;  /* 0x0000003900397308 */ /* 0x000fe20000000800 */
[C---:B0-----:R-:W-:Y:S01]  /*4780*/  F2FP.F16.F32.PACK_AB R170, R63.reuse, R2 ;  /* 0x000000023faa723e */ /* 0x041fe200000000ff */
[----:B------:R-:W-:-:S06]  /*4790*/  FADD.FTZ R8, R63, R8 ;  /* 0x000000083f087221 */ /* 0x000fcc0000010000 */
[----:B------:R0:W1:Y:S01]  /*47a0*/  MUFU.EX2 R0, R21 ;  /* 0x0000001500007308 */ /* 0x0000620000000800 */
[----:B--2---:R-:W-:-:S07]  /*47b0*/  F2FP.F16.F32.PACK_AB R173, R46, R53 ;  /* 0x000000352ead723e */ /* 0x004fce00000000ff */
[----:B------:R-:W2:Y:S01]  /*47c0*/  MUFU.EX2 R13, R13 ;  /* 0x0000000d000d7308 */ /* 0x000ea20000000800 */
[----:B0-----:R-:W-:-:S04]  /*47d0*/  FADD.FTZ R21, R49, R14 ;  /* 0x0000000e31157221 */ /* 0x001fc80000010000 */
[----:B------:R-:W-:-:S03]  /*47e0*/  FADD.FTZ R26, R22, R21 ;  /* 0x00000015161a7221 */ /* 0x000fc60000010000 */
[----:B------:R-:W0:Y:S01]  /*47f0*/  MUFU.EX2 R14, R59 ;  /* 0x0000003b000e7308 */ /* 0x000e220000000800 */
[----:B------:R-:W-:Y:S01]  /*4800*/  FADD.FTZ R21, R53, R26 ;  /* 0x0000001a35157221 */ /* 0x000fe20000010000 */
[----:B-1----:R-:W-:-:S03]  /*4810*/  F2FP.F16.F32.PACK_AB R175, R0, R57 ;  /* 0x0000003900af723e */ /* 0x002fc600000000ff */
[----:B------:R-:W-:-:S03]  /*4820*/  FADD.FTZ R2, R46, R21 ;  /* 0x000000152e027221 */ /* 0x000fc60000010000 */
[----:B------:R-:W1:Y:S01]  /*4830*/  MUFU.EX2 R15, R15 ;  /* 0x0000000f000f7308 */ /* 0x000e620000000800 */
[----:B------:R-:W-:-:S04]  /*4840*/  FADD.FTZ R5, R57, R2 ;  /* 0x0000000239057221 */ /* 0x000fc80000010000 */
[----:B------:R-:W-:-:S03]  /*4850*/  FADD.FTZ R20, R0, R5 ;  /* 0x0000000500147221 */ /* 0x000fc60000010000 */
[----:B------:R-:W3:Y:S01]  /*4860*/  MUFU.EX2 R2, R61 ;  /* 0x0000003d00027308 */ /* 0x000ee20000000800 */
[----:B--2---:R-:W-:Y:S01]  /*4870*/  FADD.FTZ R5, R13, R20 ;  /* 0x000000140d057221 */ /* 0x004fe20000010000 */
[C---:B0-----:R-:W-:Y:S01]  /*4880*/  F2FP.F16.F32.PACK_AB R169, R14.reuse, R13 ;  /* 0x0000000d0ea9723e */ /* 0x041fe200000000ff */
[----:B------:R-:W-:Y:S02]  /*4890*/  VIADD R13, R23, 0xfffffffe ;  /* 0xfffffffe170d7836 */ /* 0x000fe40000000000 */
[----:B------:R-:W-:-:S04]  /*48a0*/  FADD.FTZ R20, R14, R5 ;  /* 0x000000050e147221 */ /* 0x000fc80000010000 */
[----:B-1----:R-:W-:-:S04]  /*48b0*/  FADD.FTZ R5, R15, R20 ;  /* 0x000000140f057221 */ /* 0x002fc80000010000 */
[C---:B---3--:R-:W-:Y:S01]  /*48c0*/  FADD.FTZ R5, R2.reuse, R5 ;  /* 0x0000000502057221 */ /* 0x048fe20000010000 */
        /* <DEDUP_REMOVED lines=12> */
.L_x_4156:
[----:B------:R-:W-:-:S11]  /*4990*/  UISETP.NE.AND UP2, UPT, UR5, 0x1, UPT ;  /* 0x000000010500788c */ /* 0x000fd6000bf45270 */
[----:B------:R-:W-:Y:S02]  /*49a0*/  @UP2 ULDC.64 UR14, c[0x0][0x9e8] ;  /* 0x00027a00000e2ab9 */ /* 0x000fe40000000a00 */
[----:B------:R-:W-:-:S04]  /*49b0*/  UIMAD.WIDE.U32 UR6, UR11, UR14, URZ ;  /* 0x0000000e0b0672a5 */ /* 0x000fc8000f8e003f */
[----:B------:R-:W-:-:S12]  /*49c0*/  @UP2 USHF.R.U32.HI UR11, URZ, UR15, UR7 ;  /* 0x0000000f3f0b2299 */ /* 0x000fd80008011607 */
.L_x_4157:
[----:B------:R-:W-:-:S04]  /*49d0*/  UIMAD UR5, UR11, UR5, UR5 ;  /* 0x000000050b0572a4 */ /* 0x000fc8000f8e0205 */
[----:B------:R-:W-:-:S04]  /*49e0*/  UISETP.LT.AND UP2, UPT, UR4, UR5, UPT ;  /* 0x000000050400728c */ /* 0x000fc8000bf41270 */
[----:B------:R-:W-:-:S12]  /*49f0*/  USEL UR4, UR4, UR5, UP2 ;  /* 0x0000000504047287 */ /* 0x000fd80009000000 */
.L_x_4155:
[----:B------:R-:W-:Y:S01]  /*4a00*/  R2UR UR6, R17 ;  /* 0x00000000110672ca */ /* 0x000fe200000e0000 */
[----:B------:R-:W-:Y:S01]  /*4a10*/  UIMAD.WIDE UR4, UR4, 0x2aaaaaab, URZ ;  /* 0x2aaaaaab040478a5 */ /* 0x000fe2000f8e023f */
[----:B------:R-:W-:Y:S01]  /*4a20*/  IMAD.MOV.U32 R2, RZ, RZ, 0x3f800000 ;  /* 0x3f800000ff027424 */ /* 0x000fe200078e00ff */
[----:B------:R-:W-:Y:S01]  /*4a30*/  UMOV UR7, URZ ;  /* 0x0000003f00077c82 */ /* 0x000fe20008000000 */
[----:B------:R-:W-:Y:S01]  /*4a40*/  IMAD.MOV.U32 R0, RZ, RZ, 0x3f800000 ;  /* 0x3f800000ff007424 */ /* 0x000fe200078e00ff */
[----:B------:R-:W-:Y:S01]  /*4a50*/  USHF.R.U32.HI UR4, URZ, 0x1f, UR5 ;  /* 0x0000001f3f047899 */ /* 0x000fe20008011605 */
[----:B------:R-:W-:Y:S02]  /*4a60*/  CS2R R118, SRZ ;  /* 0x0000000000767805 */ /* 0x000fe4000001ff00 */
[----:B------:R-:W-:Y:S02]  /*4a70*/  CS2R R116, SRZ ;  /* 0x0000000000747805 */ /* 0x000fe4000001ff00 */
[----:B------:R-:W-:Y:S01]  /*4a80*/  CS2R R114, SRZ ;  /* 0x0000000000727805 */ /* 0x000fe2000001ff00 */
[----:B------:R-:W-:Y:S01]  /*4a90*/  ULEA.HI.SX32 UR4, UR5, UR4, 0x1c ;  /* 0x0000000405047291 */ /* 0x000fe2000f8fe23f */
        /* <DEDUP_REMOVED lines=9> */
[----:B------:R-:W-:Y:S01]  /*4b30*/  CS2R R98, SRZ ;  /* 0x0000000000627805 */ /* 0x000fe2000001ff00 */
[----:B------:R-:W-:Y:S01]  /*4b40*/  UMOV UR4, URZ ;  /* 0x0000003f00047c82 */ /* 0x000fe20008000000 */
[----:B------:R-:W-:Y:S02]  /*4b50*/  CS2R R96, SRZ ;  /* 0x0000000000607805 */ /* 0x000fe4000001ff00 */
[----:B------:R-:W-:Y:S02]  /*4b60*/  CS2R R94, SRZ ;  /* 0x00000000005e7805 */ /* 0x000fe4000001ff00 */
[----:B------:R-:W-:Y:S02]  /*4b70*/  ISETP.GE.AND P2, PT, R13, UR57, PT ;  /* 0x000000390d007c0c */ /* 0x000fe4000bf46270 */
        /* <DEDUP_REMOVED lines=36> */
[----:B------:R-:W-:Y:S01]  /*4dc0*/  IMAD.MOV.U32 R2, RZ, RZ, 0x3f800000 ;  /* 0x3f800000ff027424 */ /* 0x000fe200078e00ff */
[----:B------:R-:W-:Y:S01]  /*4dd0*/  UMOV UR6, URZ ;  /* 0x0000003f00067c82 */ /* 0x000fe20008000000 */
[----:B------:R-:W-:Y:S01]  /*4de0*/  IMAD.MOV.U32 R119, RZ, RZ, RZ ;  /* 0x000000ffff777224 */ /* 0x000fe200078e00ff */
[----:B------:R-:W-:Y:S01]  /*4df0*/  UMOV UR5, URZ ;  /* 0x0000003f00057c82 */ /* 0x000fe20008000000 */
[----:B------:R-:W-:Y:S01]  /*4e00*/  ULDC UR56, c[0x0][0x9e4] ;  /* 0x0002790000387ab9 */ /* 0x000fe20000000800 */
[----:B------:R-:W-:-:S05]  /*4e10*/  ULDC UR59, c[0x0][0x9d8] ;  /* 0x00027600003b7ab9 */ /* 0x000fca0000000800 */
.L_x_4175:
[----:B------:R-:W-:-:S04]  /*4e20*/  UIADD3 UR4, UR5, 0x1, URZ ;  /* 0x0000000105047890 */ /* 0x000fc8000fffe03f */
[----:B------:R-:W-:-:S04]  /*4e30*/  UISETP.NE.AND UP2, UPT, UR4, 0x2, UPT ;  /* 0x000000020400788c */ /* 0x000fc8000bf45270 */
[----:B------:R-:W-:Y:S02]  /*4e40*/  USEL UR7, URZ, 0x1, UP2 ;  /* 0x000000013f077887 */ /* 0x000fe40009000000 */
[----:B------:R-:W-:Y:S02]  /*4e50*/  USEL UR4, UR4, URZ, UP2 ;  /* 0x0000003f04047287 */ /* 0x000fe40009000000 */
[----:B------:R-:W-:Y:S01]  /*4e60*/  ULOP3.LUT UR7, UR6, UR7, URZ, 0x3c, !UPT ;  /* 0x0000000706077292 */ /* 0x000fe2000f8e3c3f */
[----:B------:R-:W-:Y:S11]  /*4e70*/  @!P0 BRA `(.L_x_4159) ;  /* 0x0000000000048947 */ /* 0x000ff60003800000 */
[----:B------:R-:W-:Y:S01]  /*4e80*/  BPT.TRAP 0x1 ;  /* 0x000000040000795c */ /* 0x000fe20000300000 */
.L_x_4159:
[----:B------:R-:W-:Y:S01]  /*4e90*/  ULEA UR61, UR4, UR58, 0x3 ;  /* 0x0000003a043d7291 */ /* 0x000fe2000f8e183f */
[----:B------:R-:W-:-:S05]  /*4ea0*/  IMAD.U32 R12, RZ, RZ, UR7 ;  /* 0x00000007ff0c7e24 */ /* 0x000fca000f8e00ff */
[----:B------:R-:W-:-:S04]  /*4eb0*/  SHF.L.U32 R12, R12, 0x1f, RZ ;  /* 0x0000001f0c0c7819 */ /* 0x000fc800000006ff */
[----:B------:R0:W1:Y:S01]  /*4ec0*/  SYNCS.PHASECHK.TRANS64.TRYWAIT P2, [UR61+0x30830], R12 ;  /* 0x0308300cff0075a7 */ /* 0x000062000804017d */
[----:B------:R-:W-:Y:S05]  /*4ed0*/  @!P0 BRA `(.L_x_4160) ;  /* 0x0000000000048947 */ /* 0x000fea0003800000 */
[----:B------:R-:W-:Y:S01]  /*4ee0*/  BPT.TRAP 0x1 ;  /* 0x000000040000795c */ /* 0x000fe20000300000 */
.L_x_4160:
[----:B-1----:R-:W-:Y:S05]  /*4ef0*/  @P2 BRA `(.L_x_4161) ;  /* 0x0000000000082947 */ /* 0x002fea0003800000 */
[----:B------:R-:W1:Y:S02]  /*4f00*/  SYNCS.PHASECHK.TRANS64.TRYWAIT P2, [UR61+0x30830], R12 ;  /* 0x0308300cff0075a7 */ /* 0x000e64000804017d */
[----:B-1----:R-:W-:Y:S05]  /*4f10*/  @!P2 BRA `(.L_x_4162) ;  /* 0x000001080020a947 */ /* 0x002fea0003800000 */
.L_x_4161:
[----:B------:R-:W-:Y:S01]  /*4f20*/  R2UR UR52, R6 ;  /* 0x00000000063472ca */ /* 0x000fe200000e0000 */
[----:B------:R-:W-:Y:S01]  /*4f30*/  UIMAD UR50, UR4, 0x900, UR60 ;  /* 0x00000900043278a4 */ /* 0x000fe2000f8e023c */
[----:B------:R-:W-:Y:S01]  /*4f40*/  R2UR UR53, R7 ;  /* 0x00000000073572ca */ /* 0x000fe200000e0000 */
[----:B------:R-:W-:Y:S01]  /*4f50*/  WARPGROUP.ARRIVE ;  /* 0x00000000000079c5 */ /* 0x000fe20000000000 */
[----:B------:R-:W-:Y:S01]  /*4f60*/  UMOV UR55, 0x40000040 ;  /* 0x4000004000377882 */ /* 0x000fe20000000000 */
[----:B------:R-:W-:Y:S01]  /*4f70*/  UIADD3 UR10, UR50, 0x2, URZ ;  /* 0x00000002320a7890 */ /* 0x000fe2000fffe03f */
[-C--:B------:R-:W-:Y:S01]  /*4f80*/  FMUL.FTZ R24, R24, R0.reuse ;  /* 0x0000000018187220 */ /* 0x080fe20000410000 */
        /* <DEDUP_REMOVED lines=8> */
[----:B------:R-:W-:Y:S01]  /*5010*/  HGMMA.64x96x16.F32 R120, gdesc[UR52], RZ, !UPT, gsb0 ;  /* 0x01600000347879f0 */ /* 0x000fe2000c0008ff */
        /* <DEDUP_REMOVED lines=108> */
[----:B------:R-:W-:Y:S01]  /*56e0*/  HGMMA.64x96x16.F32 R120, gdesc[UR8], R120, gsb0 ;  /* 0x01600000087879f0 */ /* 0x000fe20008000878 */
[-C--:B------:R-:W-:Y:S01]  /*56f0*/  FMUL.FTZ R115, R115, R2.reuse ;  /* 0x0000000273737220 */ /* 0x080fe20000410000 */
[-C--:B------:R-:W-:Y:S01]  /*5700*/  FMUL.FTZ R118, R118, R2.reuse ;  /* 0x0000000276767220 */ /* 0x080fe20000410000 */
[----:B------:R-:W-:Y:S01]  /*5710*/  FMUL.FTZ R119, R119, R2 ;  /* 0x0000000277777220 */ /* 0x000fe20000410000 */
[----:B------:R-:W-:-:S02]  /*5720*/  WARPGROUP.DEPBAR.LE gsb0, 0x0 ;  /* 0x00008000000079c5 */ /* 0x000fc40000010000 */
        /* <DEDUP_REMOVED lines=30> */
[----:B------:R-:W-:Y:S05]  /*5910*/  @!P0 BRA `(.L_x_4163) ;  /* 0x0000000000048947 */ /* 0x000fea0003800000 */
[----:B------:R-:W-:Y:S01]  /*5920*/  BPT.TRAP 0x1 ;  /* 0x000000040000795c */ /* 0x000fe20000300000 */
.L_x_4163:
[----:B------:R-:W-:Y:S01]  /*5930*/  ULEA UR14, UR5, UR58, 0x3 ;  /* 0x0000003a050e7291 */ /* 0x000fe2000f8e183f */
[----:B------:R-:W-:-:S05]  /*5940*/  IMAD.U32 R0, RZ, RZ, UR6 ;  /* 0x00000006ff007e24 */ /* 0x000fca000f8e00ff */
[----:B------:R-:W-:-:S04]  /*5950*/  SHF.L.U32 R0, R0, 0x1f, RZ ;  /* 0x0000001f00007819 */ /* 0x000fc800000006ff */
[----:B------:R2:W3:Y:S01]  /*5960*/  SYNCS.PHASECHK.TRANS64.TRYWAIT P2, [UR14+0x30850], R0 ;  /* 0x03085000ff0075a7 */ /* 0x0004e2000804014e */
[----:B------:R-:W-:Y:S05]  /*5970*/  @!P0 BRA `(.L_x_4164) ;  /* 0x0000000000048947 */ /* 0x000fea0003800000 */
[----:B------:R-:W-:Y:S01]  /*5980*/  BPT.TRAP 0x1 ;  /* 0x000000040000795c */ /* 0x000fe20000300000 */
.L_x_4164:
[----:B---3--:R-:W-:Y:S05]  /*5990*/  @P2 BRA `(.L_x_4165) ;  /* 0x0000000000082947 */ /* 0x008fea0003800000 */
[----:B------:R-:W3:Y:S02]  /*59a0*/  SYNCS.PHASECHK.TRANS64.TRYWAIT P2, [UR14+0x30850], R0 ;  /* 0x03085000ff0075a7 */ /* 0x000ee4000804014e */
[----:B---3--:R-:W-:Y:S05]  /*59b0*/  @!P2 BRA `(.L_x_4166) ;  /* 0x000000fc0090a947 */ /* 0x008fea0003800000 */
.L_x_4165:
[----:B------:R-:W-:Y:S01]  /*59c0*/  UIADD3 UR6, UR58, 0x400, URZ ;  /* 0x000004003a067890 */ /* 0x000fe2000fffe03f */
[----:B------:R-:W-:Y:S01]  /*59d0*/  WARPGROUP.ARRIVE ;  /* 0x00000000000079c5 */ /* 0x000fe20000000000 */
[----:B------:R-:W-:Y:S01]  /*59e0*/  UMOV UR11, 0x40000040 ;  /* 0x40000040000b7882 */ /* 0x000fe20000000000 */
[----:B------:R-:W-:Y:S01]  /*59f0*/  PLOP3.LUT P2, PT, PT, PT, UP0, 0x80, 0x0 ;  /* 0x000000000000781c */ /* 0x000fe20003f4f008 */
[----:B------:R-:W-:Y:S01]  /*5a00*/  USHF.R.U32.HI UR6, URZ, 0x4, UR6 ;  /* 0x000000043f067899 */ /* 0x000fe20008011606 */
[----:B------:R-:W-:Y:S01]  /*5a10*/  PLOP3.LUT P3, PT, PT, PT, UP0, 0x80, 0x0 ;  /* 0x000000000000781c */ /* 0x000fe20003f6f008 */
[----:B------:R-:W-:Y:S01]  /*5a20*/  FMUL.FTZ R2, R123, UR59 ;  /* 0x0000003b7b027c20 */ /* 0x000fe20008410000 */
[----:B------:R-:W-:Y:S01]  /*5a30*/  FMUL.FTZ R123, R142, UR59 ;  /* 0x0000003b8e7b7c20 */ /* 0x000fe20008410000 */
[----:B------:R-:W-:Y:S01]  /*5a40*/  ULOP3.LUT UR6, UR6, 0x3fff, URZ, 0xc0, !UPT ;  /* 0x00003fff06067892 */ /* 0x000fe2000f8ec03f */
[----:B01----:R-:W-:Y:S01]  /*5a50*/  FMUL.FTZ R12, R120, UR59 ;  /* 0x0000003b780c7c20 */ /* 0x003fe20008410000 */
[----:B------:R-:W-:Y:S01]  /*5a60*/  FMUL.FTZ R120, R121, UR59 ;  /* 0x0000003b79787c20 */ /* 0x000fe20008410000 */
[----:B------:R-:W-:Y:S01]  /*5a70*/  FMUL.FTZ R121, R138, UR59 ;  /* 0x0000003b8a797c20 */ /* 0x000fe20008410000 */
[----:B------:R-:W-:Y:S01]  /*5a80*/  ULOP3.LUT UR6, UR6, 0x3000000, URZ, 0xfc, !UPT ;  /* 0x0300000006067892 */ /* 0x000fe2000f8efc3f */
[----:B------:R-:W-:Y:S01]  /*5a90*/  FMUL.FTZ R138, R154, UR59 ;  /* 0x0000003b9a8a7c20 */ /* 0x000fe20008410000 */
[----:B------:R-:W-:-:S02]  /*5aa0*/  IMAD.MOV.U32 R154, RZ, RZ, R9 ;  /* 0x000000ffff9a7224 */ /* 0x000fc400078e0009 */
[----:B------:R-:W-:Y:S01]  /*5ab0*/  FMUL.FTZ R15, R127, UR59 ;  /* 0x0000003b7f0f7c20 */ /* 0x000fe20008410000 */
[----:B------:R-:W-:Y:S01]  /*5ac0*/  UIMAD UR5, UR5, 0x900, UR6 ;  /* 0x00000900050578a4 */ /* 0x000fe2000f8e0206 */
[----:B------:R-:W-:Y:S01]  /*5ad0*/  FMUL.FTZ R20, R130, UR59 ;  /* 0x0000003b82147c20 */ /* 0x000fe20008410000 */
[----:B--2---:R-:W-:Y:S01]  /*5ae0*/  FMUL.FTZ R0, R122, UR59 ;  /* 0x0000003b7a007c20 */ /* 0x004fe20008410000 */
[----:B------:R-:W-:Y:S01]  /*5af0*/  FMUL.FTZ R21, R131, UR59 ;  /* 0x0000003b83157c20 */ /* 0x000fe20008410000 */
[----:B------:R-:W-:Y:S01]  /*5b00*/  FMUL.FTZ R130, R132, UR59 ;  /* 0x0000003b84827c20 */ /* 0x000fe20008410000 */
[----:B------:R-:W-:Y:S01]  /*5b10*/  FMUL.FTZ R127, R147, UR59 ;  /* 0x0000003b937f7c20 */ /* 0x000fe20008410000 */
[----:B------:R-:W-:Y:S01]  /*5b20*/  FMUL.FTZ R131, R133, UR59 ;  /* 0x0000003b85837c20 */ /* 0x000fe20008410000 */
[----:B------:R-:W-:Y:S01]  /*5b30*/  UMOV UR10, UR5 ;  /* 0x00000005000a7c82 */ /* 0x000fe20008000000 */
[----:B------:R-:W-:Y:S01]  /*5b40*/  FMUL.FTZ R22, R134, UR59 ;  /* 0x0000003b86167c20 */ /* 0x000fe20008410000 */
[----:B------:R-:W-:Y:S01]  /*5b50*/  HGMMA.64x192x16.F32 R24, R188, gdesc[UR8].tnspB, R24, gsb0 ;  /* 0x42e00008bc187df0 */ /* 0x000fe20008000818 */
        /* <DEDUP_REMOVED lines=25> */
[----:B------:R-:W-:Y:S01]  /*5cf0*/  R2UR UR15, R11 ;  /* 0x000000000b0f72ca */ /* 0x000fe200000e0000 */
[----:B------:R-:W-:Y:S01]  /*5d00*/  FMUL.FTZ R161, R161, UR59 ;  /* 0x0000003ba1a17c20 */ /* 0x000fe20008410000 */
[----:B------:R-:W-:Y:S01]  /*5d10*/  FMUL.FTZ R165, R165, UR59 ;  /* 0x0000003ba5a57c20 */ /* 0x000fe20008410000 */
[----:B------:R-:W-:Y:S01]  /*5d20*/  ULDC UR19, c[0x0][0x2f0] ;  /* 0x0000bc0000137ab9 */ /* 0x000fe20000000800 */
[----:B------:R-:W0:Y:S01]  /*5d30*/  MUFU.TANH R12, R12 ;  /* 0x0000000c000c7308 */ /* 0x000e220000002400 */
[----:B------:R-:W-:Y:S01]  /*5d40*/  ULDC UR18, c[0x0][0x288] ;  /* 0x0000a20000127ab9 */ /* 0x000fe20000000800 */
[----:B------:R-:W-:-:S06]  /*5d50*/  FMUL.FTZ R166, R166, UR59 ;  /* 0x0000003ba6a67c20 */ /* 0x000fcc0008410000 */
        /* <DEDUP_REMOVED lines=22> */
[----:B------:R-:W-:-:S05]  /*5ec0*/  WARPGROUP.ARRIVE ;  /* 0x00000000000079c5 */ /* 0x000fca0000000000 */
[----:B------:R-:W0:Y:S01]  /*5ed0*/  MUFU.TANH R126, R126 ;  /* 0x0000007e007e7308 */ /* 0x000e220000002400 */
[----:B------:R-:W-:Y:S01]  /*5ee0*/  HGMMA.64x192x16.F32 R24, R184, gdesc[UR8].tnspB, R24, gsb0 ;  /* 0x42e00008b8187df0 */ /* 0x000fe20008000818 */
[----:B------:R-:W-:Y:S01]  /*5ef0*/  UIADD3 UR10, UR5, 0x100, URZ ;  /* 0x00000100050a7890 */ /* 0x000fe2000fffe03f */
[----:B------:R-:W-:-:S05]  /*5f00*/  UMOV UR11, 0x40000040 ;  /* 0x40000040000b7882 */ /* 0x000fca0000000000 */
        /* <DEDUP_REMOVED lines=26> */
[----:B------:R-:W-:Y:S01]  /*60b0*/  WARPGROUP.ARRIVE ;  /* 0x00000000000079c5 */ /* 0x000fe20000000000 */
[----:B------:R-:W-:-:S04]  /*60c0*/  IMAD R176, R13, -0x60, RZ ;  /* 0xffffffa00db07824 */ /* 0x000fc800078e02ff */
[----:B------:R-:W-:-:S10]  /*60d0*/  VIADD R147, R176, 0x1 ;  /* 0x00000001b0937836 */ /* 0x000fd40000000000 */
[----:B------:R-:W-:Y:S01]  /*60e0*/  HGMMA.64x192x16.F32 R24, R172, gdesc[UR8].tnspB, R24, gsb0 ;  /* 0x42e00008ac187df0 */ /* 0x000fe20008000818 */
[----:B------:R-:W-:Y:S01]  /*60f0*/  UIADD3 UR10, UR5, 0x280, URZ ;  /* 0x00000280050a7890 */ /* 0x000fe2000fffe03f */
[----:B------:R-:W-:Y:S02]  /*6100*/  UMOV UR11, 0x40000040 ;  /* 0x40000040000b7882 */ /* 0x000fe40000000000 */
[----:B------:R-:W-:Y:S01]  /*6110*/  @UP0 ULDC UR5, c[0x0][0x44c] ;  /* 0x0001130000050ab9 */ /* 0x000fe20000000800 */
[----:B------:R-:W-:Y:S02]  /*6120*/  IMAD R147, R10, -0x2, R147 ;  /* 0xfffffffe0a937824 */ /* 0x000fe400078e0293 */
[----:B------:R-:W-:Y:S01]  /*6130*/  @P2 IMAD.HI.U32 R142, R9, UR5, RZ ;  /* 0x00000005098e2c27 */ /* 0x000fe2000f8e00ff */
[----:B------:R-:W-:Y:S01]  /*6140*/  @UP0 ULDC UR5, c[0x0][0x450] ;  /* 0x0001140000050ab9 */ /* 0x000fe20000000800 */
[----:B------:R-:W-:Y:S02]  /*6150*/  PLOP3.LUT P2, PT, PT, PT, UP1, 0x40, 0x0 ;  /* 0x000000000000781c */ /* 0x000fe40003f4e818 */
[----:B------:R-:W-:Y:S01]  /*6160*/  IMAD R146, R16, UR19, R147 ;  /* 0x0000001310927c24 */ /* 0x000fe2000f8e0293 */
[----:B------:R-:W-:Y:S01]  /*6170*/  @P3 SHF.R.U32.HI R154, RZ, UR5, R142 ;  /* 0x00000005ff9a3c19 */ /* 0x000fe2000801168e */
[----:B------:R-:W-:-:S04]  /*6180*/  IMAD.U32 R142, RZ, RZ, UR61 ;  /* 0x0000003dff8e7e24 */ /* 0x000fc8000f8e00ff */
[----:B------:R-:W-:Y:S01]  /*6190*/  @!P1 VIADD R142, R142, 0x30840 ;  /* 0x000308408e8e9836 */ /* 0x000fe20000000000 */
[----:B------:R-:W-:Y:S02]  /*61a0*/  WARPGROUP.DEPBAR.LE gsb0, 0x0 ;  /* 0x00008000000079c5 */ /* 0x000fe40000010000 */
[----:B------:R-:W-:Y:S01]  /*61b0*/  WARPGROUP.ARRIVE ;  /* 0x00000000000079c5 */ /* 0x000fe20000000000 */
[----:B------:R-:W-:Y:S01]  /*61c0*/  FMUL.FTZ R175, R145, UR59 ;  /* 0x0000003b91af7c20 */ /* 0x000fe20008410000 */
[----:B------:R-:W-:Y:S01]  /*61d0*/  @!P1 PRMT R145, RZ, 0x654, R142 ;  /* 0x00000654ff919816 */ /* 0x000fe2000000008e */
[----:B------:R-:W-:Y:S01]  /*61e0*/  FMUL.FTZ R172, R124, UR59 ;  /* 0x0000003b7cac7c20 */ /* 0x000fe20008410000 */
[----:B------:R-:W-:Y:S01]  /*61f0*/  FMUL.FTZ R124, R143, UR59 ;  /* 0x0000003b8f7c7c20 */ /* 0x000fe20008410000 */
[----:B------:R-:W-:Y:S01]  /*6200*/  FMUL.FTZ R174, R144, UR59 ;  /* 0x0000003b90ae7c20 */ /* 0x000fe20008410000 */
[----:B------:R-:W-:Y:S01]  /*6210*/  HGMMA.64x192x16.F32 R24, R168, gdesc[UR8].tnspB, R24, gsb0 ;  /* 0x42e00008a8187df0 */ /* 0x000fe20008000818 */
[----:B------:R-:W-:Y:S01]  /*6220*/  FMUL.FTZ R143, R158, UR59 ;  /* 0x0000003b9e8f7c20 */ /* 0x000fe20008410000 */
[----:B------:R-:W-:Y:S01]  /*6230*/  FMUL.FTZ R144, R159, UR59 ;  /* 0x0000003b9f907c20 */ /* 0x000fe20008410000 */
[----:B------:R-:W0:Y:S01]  /*6240*/  MUFU.TANH R172, R172 ;  /* 0x000000ac00ac7308 */ /* 0x000e220000002400 */
[----:B------:R-:W-:Y:S01]  /*6250*/  UMOV UR10, UR18 ;  /* 0x00000012000a7c82 */ /* 0x000fe20008000000 */
[----:B------:R-:W-:Y:S01]  /*6260*/  ULDC UR18, c[0x0][0x9e0] ;  /* 0x0002780000127ab9 */ /* 0x000fe20000000800 */
[----:B------:R-:W-:-:S04]  /*6270*/  VIADD R146, R146, -UR10 ;  /* 0x8000000a92927c36 */ /* 0x000fc80008000000 */
[C---:B------:R-:W-:Y:S01]  /*6280*/  VIADD R177, R146.reuse, UR18 ;  /* 0x0000001292b17c36 */ /* 0x040fe20008000000 */
[----:B------:R-:W0:Y:S01]  /*6290*/  MUFU.TANH R124, R124 ;  /* 0x0000007c007c7308 */ /* 0x000e220000002400 */
[----:B------:R-:W-:-:S07]  /*62a0*/  VIADD R178, R146, UR15 ;  /* 0x0000000f92b27c36 */ /* 0x000fce0008000000 */
[----:B------:R-:W0:Y:S08]  /*62b0*/  MUFU.TANH R174, R174 ;  /* 0x000000ae00ae7308 */ /* 0x000e300000002400 */
[----:B------:R-:W0:Y:S08]  /*62c0*/  MUFU.TANH R175, R175 ;  /* 0x000000af00af7308 */ /* 0x000e300000002400 */
[----:B------:R-:W0:Y:S08]  /*62d0*/  MUFU.TANH R143, R143 ;  /* 0x0000008f008f7308 */ /* 0x000e300000002400 */
[----:B------:R-:W0:Y:S08]  /*62e0*/  MUFU.TANH R144, R144 ;  /* 0x0000009000907308 */ /* 0x000e300000002400 */
[----:B------:R5:W0:Y:S02]  /*62f0*/  MUFU.TANH R142, R166 ;  /* 0x000000a6008e7308 */ /* 0x000a240000002400 */
[----:B-----5:R-:W-:Y:S01]  /*6300*/  VIADD R166, R147, 0xffffffff ;  /* 0xffffffff93a67836 */ /* 0x020fe20000000000 */
[----:B------:R-:W-:-:S02]  /*6310*/  WARPGROUP.DEPBAR.LE gsb0, 0x0 ;  /* 0x00008000000079c5 */ /* 0x000fc40000010000 */
[----:B------:R-:W-:Y:S01]  /*6320*/  FMUL.FTZ R168, R149, UR59 ;  /* 0x0000003b95a87c20 */ /* 0x000fe20008410000 */
[----:B------:R5:W-:Y:S01]  /*6330*/  @!P1 SYNCS.ARRIVE.TRANS64.RED.A1T0 RZ, [R145+URZ], RZ ;  /* 0x000000ff91ff99a7 */ /* 0x000be2000810043f */
[----:B------:R-:W1:Y:S01]  /*6340*/  SHFL.IDX PT, R149, R154, RZ, 0x1c1f ;  /* 0x001c1fff9a957589 */ /* 0x000e6200000e0000 */
[----:B------:R0:W0:Y:S01]  /*6350*/  MUFU.TANH R170, R161 ;  /* 0x000000a100aa7308 */ /* 0x0000220000002400 */
[----:B-----5:R-:W-:-:S07]  /*6360*/  FMUL.FTZ R145, R167, UR59 ;  /* 0x0000003ba7917c20 */ /* 0x020fce0008410000 */
[----:B------:R-:W0:Y:S08]  /*6370*/  MUFU.TANH R168, R168 ;  /* 0x000000a800a87308 */ /* 0x000e300000002400 */
[----:B------:R-:W0:Y:S01]  /*6380*/  MUFU.TANH R145, R145 ;  /* 0x0000009100917308 */ /* 0x000e220000002400 */
[--C-:B-1----:R-:W-:Y:S02]  /*6390*/  IMAD.IADD R156, R177, 0x1, R149.reuse ;  /* 0x00000001b19c7824 */ /* 0x102fe400078e0295 */
[----:B------:R-:W-:Y:S01]  /*63a0*/  IMAD.IADD R158, R178, 0x1, R149 ;  /* 0x00000001b29e7824 */ /* 0x000fe200078e0295 */
[----:B--234-:R-:W-:Y:S06]  /*63b0*/  @P2 BRA `(.L_x_4167) ;  /* 0x00000000005c2947 */ /* 0x01cfec0003800000 */
[----:B------:R-:W-:Y:S01]  /*63c0*/  ULDC UR5, c[0x0][0x2f0] ;  /* 0x0000bc0000057ab9 */ /* 0x000fe20000000800 */
[----:B------:R-:W-:Y:S01]  /*63d0*/  BSSY B0, `(.L_x_4168) ;  /* 0x0000012000007945 */ /* 0x000fe20003800000 */
[----:B------:R-:W-:-:S04]  /*63e0*/  IMAD R146, R16, UR5, R149 ;  /* 0x0000000510927c24 */ /* 0x000fc8000f8e0295 */
[----:B------:R-:W-:-:S05]  /*63f0*/  VIADD R149, R146, -UR10 ;  /* 0x8000000a92957c36 */ /* 0x000fca0008000000 */
        /* <DEDUP_REMOVED lines=10> */
.L_x_4169:
[----:B------:R-:W-:-:S05]  /*64a0*/  IMAD.U32 R153, RZ, RZ, UR56 ;  /* 0x00000038ff997e24 */ /* 0x000fca000f8e00ff */
[----:B------:R-:W-:-:S13]  /*64b0*/  ISETP.NE.AND P2, PT, R153, 0x1, PT ;  /* 0x000000019900780c */ /* 0x000fda0003f45270 */
[----:B------:R-:W1:Y:S02]  /*64c0*/  @P2 LDC.64 R146, c[0x0][0x9e8] ;  /* 0x00027a00ff922b82 */ /* 0x000e640000000a00 */
[----:B-1----:R-:W-:-:S05]  /*64d0*/  @P2 IMAD.HI.U32 R146, R149, R146, RZ ;  /* 0x0000009295922227 */ /* 0x002fca00078e00ff */
[----:B------:R-:W-:-:S07]  /*64e0*/  @P2 SHF.R.U32.HI R149, RZ, R147, R146 ;  /* 0x00000093ff952219 */ /* 0x000fce0000011692 */
.L_x_4170:
[----:B------:R-:W-:Y:S05]  /*64f0*/  BSYNC B0 ;  /* 0x0000000000007941 */ /* 0x000fea0003800000 */
.L_x_4168:
[----:B------:R-:W-:-:S05]  /*6500*/  IMAD R149, R149, R153, R166 ;  /* 0x0000009995957224 */ /* 0x000fca00078e02a6 */
[----:B------:R-:W-:Y:S02]  /*6510*/  VIADDMNMX R156, R149, R153, R156, PT ;  /* 0x00000099959c7246 */ /* 0x000fe4000380019c */
[----:B------:R-:W-:-:S07]  /*6520*/  VIMNMX R158, R158, R149, !PT ;  /* 0x000000959e9e7248 */ /* 0x000fce0007fe0100 */
.L_x_4167:
        /* <DEDUP_REMOVED lines=11> */
[----:B------:R-:W-:-:S02]  /*65e0*/  FSEL R199, R125, -INF , !P4 ;  /* 0xff8000007dc77808 */ /* 0x000fc40006000000 */
[----:B------:R-:W-:Y:S02]  /*65f0*/  ISETP.LT.OR P5, PT, R156, 0x9, P5 ;  /* 0x000000099c00780c */ /* 0x000fe40002fa1670 */
[----:B------:R-:W-:Y:S02]  /*6600*/  ISETP.GT.AND P4, PT, R158, 0x10, !P6 ;  /* 0x000000109e00780c */ /* 0x000fe40007784270 */
[----:B0-----:R-:W-:Y:S02]  /*6610*/  FSEL R201, R172, -INF , !P5 ;  /* 0xff800000acc97808 */ /* 0x001fe40006800000 */
        /* <DEDUP_REMOVED lines=48> */
[----:B------:R-:W-:Y:S01]  /*6920*/  ISETP.GT.AND P4, PT, R158, 0x38, !P5 ;  /* 0x000000389e00780c */ /* 0x000fe20006f84270 */
[----:B------:R-:W0:Y:S01]  /*6930*/  SHFL.IDX PT, R175, R154, 0x1, 0x1c1f ;  /* 0x003c1f009aaf7f89 */ /* 0x000e2200000e0000 */
        /* <DEDUP_REMOVED lines=11> */
[----:B------:R-:W-:Y:S01]  /*69f0*/  ISETP.LT.OR P4, PT, R156, 0x41, P4 ;  /* 0x000000419c00780c */ /* 0x000fe20002781670 */
[--C-:B0-----:R-:W-:Y:S01]  /*6a00*/  IMAD.IADD R120, R177, 0x1, R175.reuse ;  /* 0x00000001b1787824 */ /* 0x101fe200078e02af */
[----:B------:R-:W-:Y:S01]  /*6a10*/  ISETP.GE.AND P5, PT, R176, 0x42, PT ;  /* 0x00000042b000780c */ /* 0x000fe20003fa6270 */
[----:B------:R-:W-:Y:S01]  /*6a20*/  IMAD.IADD R128, R178, 0x1, R175 ;  /* 0x00000001b2807824 */ /* 0x000fe200078e02af */
        /* <DEDUP_REMOVED lines=36> */
[----:B------:R-:W-:-:S04]  /*6c70*/  ISETP.GT.AND P6, PT, R158, 0x59, !P6 ;  /* 0x000000599e00780c */ /* 0x000fc800077c4270 */
[----:B------:R-:W-:-:S04]  /*6c80*/  ISETP.LT.OR P6, PT, R156, 0x5a, P6 ;  /* 0x0000005a9c00780c */ /* 0x000fc800037c1670 */
[----:B------:R-:W-:Y:S02]  /*6c90*/  FSEL R131, R162, -INF , !P6 ;  /* 0xff800000a2837808 */ /* 0x000fe40007000000 */
[----:B------:R-:W-:-:S13]  /*6ca0*/  PLOP3.LUT P6, PT, PT, PT, UP1, 0x40, 0x0 ;  /* 0x000000000000781c */ /* 0x000fda0003fce818 */
[----:B------:R-:W-:Y:S05]  /*6cb0*/  @P6 BRA `(.L_x_4171) ;  /* 0x00000000005c6947 */ /* 0x000fea0003800000 */
        /* <DEDUP_REMOVED lines=14> */
.L_x_4173:
[----:B------:R-:W-:-:S05]  /*6da0*/  IMAD.U32 R12, RZ, RZ, UR56 ;  /* 0x00000038ff0c7e24 */ /* 0x000fca000f8e00ff */
[----:B------:R-:W-:-:S13]  /*6db0*/  ISETP.NE.AND P6, PT, R12, 0x1, PT ;  /* 0x000000010c00780c */ /* 0x000fda0003fc5270 */
[----:B------:R-:W0:Y:S02]  /*6dc0*/  @P6 LDC.64 R174, c[0x0][0x9e8] ;  /* 0x00027a00ffae6b82 */ /* 0x000e240000000a00 */
[----:B0-----:R-:W-:-:S05]  /*6dd0*/  @P6 IMAD.HI.U32 R174, R177, R174, RZ ;  /* 0x000000aeb1ae6227 */ /* 0x001fca00078e00ff */
[----:B------:R-:W-:-:S07]  /*6de0*/  @P6 SHF.R.U32.HI R177, RZ, R175, R174 ;  /* 0x000000afffb16219 */ /* 0x000fce00000116ae */
.L_x_4174:
[----:B------:R-:W-:Y:S05]  /*6df0*/  BSYNC B0 ;  /* 0x0000000000007941 */ /* 0x000fea0003800000 */
.L_x_4172:
[----:B------:R-:W-:-:S05]  /*6e00*/  IMAD R177, R177, R12, R166 ;  /* 0x0000000cb1b17224 */ /* 0x000fca00078e02a6 */
[----:B------:R-:W-:Y:S02]  /*6e10*/  VIADDMNMX R120, R177, R12, R120, PT ;  /* 0x0000000cb1787246 */ /* 0x000fe40003800178 */
[----:B------:R-:W-:-:S07]  /*6e20*/  VIMNMX R128, R128, R177, !PT ;  /* 0x000000b180807248 */ /* 0x000fce0007fe0100 */
.L_x_4171:
[C---:B------:R-:W-:Y:S01]  /*6e30*/  ISETP.GT.AND P2, PT, R128.reuse, 0x1, !P2 ;  /* 0x000000018000780c */ /* 0x040fe20005744270 */
[----:B------:R-:W0:Y:S01]  /*6e40*/  LDC R12, c[0x0][0x988] ;  /* 0x00026200ff0c7b82 */ /* 0x000e220000000800 */
[----:B------:R-:W-:Y:S01]  /*6e50*/  ISETP.GT.AND P3, PT, R128, 0x8, !P3 ;  /* 0x000000088000780c */ /* 0x000fe20005f64270 */
[----:B------:R-:W-:Y:S01]  /*6e60*/  UMOV UR6, UR7 ;  /* 0x0000000700067c82 */ /* 0x000fe20008000000 */
[C---:B------:R-:W-:Y:S01]  /*6e70*/  ISETP.LT.OR P2, PT, R120.reuse, 0x2, P2 ;  /* 0x000000027800780c */ /* 0x040fe20001741670 */
[----:B------:R-:W-:Y:S01]  /*6e80*/  UMOV UR5, UR4 ;  /* 0x0000000400057c82 */ /* 0x000fe20008000000 */
        /* <DEDUP_REMOVED lines=24> */
[----:B------:R-:W-:Y:S02]  /*7010*/  FMNMX.FTZ R2, R173, R2, !PT ;  /* 0x00000002ad027209 */ /* 0x000fe40007810000 */
[----:B------:R-:W-:Y:S02]  /*7020*/  ISETP.GT.AND P2, PT, R128, 0x18, !P2 ;  /* 0x000000188000780c */ /* 0x000fe40005744270 */
[----:B------:R-:W-:-:S02]  /*7030*/  FMNMX.FTZ R2, R167, R2, !PT ;  /* 0x00000002a7027209 */ /* 0x000fc40007810000 */
[----:B------:R-:W-:Y:S02]  /*7040*/  ISETP.LT.OR P2, PT, R120, 0x19, P2 ;  /* 0x000000197800780c */ /* 0x000fe40001741670 */
[----:B------:R-:W-:Y:S02]  /*7050*/  FMNMX.FTZ R2, R171, R2, !PT ;  /* 0x00000002ab027209 */ /* 0x000fe40007810000 */
[----:B------:R-:W-:Y:S02]  /*7060*/  FSEL R177, R22, -INF , !P2 ;  /* 0xff80000016b17808 */ /* 0x000fe40005000000 */
[----:B------:R-:W-:Y:S02]  /*7070*/  ISETP.GT.AND P2, PT, R128, 0x19, !P3 ;  /* 0x000000198000780c */ /* 0x000fe40005f44270 */
[----:B------:R-:W-:Y:S02]  /*7080*/  ISETP.NE.AND P3, PT, R185, RZ, PT ;  /* 0x000000ffb900720c */ /* 0x000fe40003f65270 */
[----:B------:R-:W-:-:S02]  /*7090*/  ISETP.LT.OR P2, PT, R120, 0x1a, P2 ;  /* 0x0000001a7800780c */ /* 0x000fc40001741670 */
[----:B------:R-:W-:Y:S02]  /*70a0*/  FMNMX.FTZ R2, R165, R2, !PT ;  /* 0x00000002a5027209 */ /* 0x000fe40007810000 */
[----:B------:R-:W-:Y:S02]  /*70b0*/  FSEL R187, R23, -INF , !P2 ;  /* 0xff80000017bb7808 */ /* 0x000fe40005000000 */
        /* <DEDUP_REMOVED lines=19> */
[----:B------:R-:W-:Y:S02]  /*71f0*/  ISETP.NE.AND P2, PT, R186, RZ, PT ;  /* 0x000000ffba00720c */ /* 0x000fe40003f45270 */
[----:B------:R-:W-:Y:S02]  /*7200*/  FMNMX.FTZ R2, R141, R2, !PT ;  /* 0x000000028d027209 */ /* 0x000fe40007810000 */
        /* <DEDUP_REMOVED lines=12> */
[----:B------:R-:W-:Y:S01]  /*72d0*/  ISETP.NE.AND P2, PT, R190, RZ, PT ;  /* 0x000000ffbe00720c */ /* 0x000fe20003f45270 */
[----:B------:R-:W1:Y:S01]  /*72e0*/  SHFL.BFLY PT, R15, R14, 0x2, 0x1f ;  /* 0x0c401f000e0f7f89 */ /* 0x000e6200000e0000 */
[----:B------:R-:W-:-:S02]  /*72f0*/  ISETP.NE.AND P6, PT, R152, RZ, PT ;  /* 0x000000ff9800720c */ /* 0x000fc40003fc5270 */
[C---:B------:R-:W-:Y:S02]  /*7300*/  ISETP.GT.AND P2, PT, R128.reuse, 0x31, !P2 ;  /* 0x000000318000780c */ /* 0x040fe40005744270 */
[----:B------:R-:W-:Y:S02]  /*7310*/  ISETP.GT.AND P4, PT, R128, 0x51, !P4 ;  /* 0x000000518000780c */ /* 0x000fe40006784270 */
[----:B------:R-:W-:Y:S02]  /*7320*/  ISETP.LT.OR P2, PT, R120, 0x32, P2 ;  /* 0x000000327800780c */ /* 0x000fe40001741670 */
[----:B------:R-:W-:Y:S02]  /*7330*/  ISETP.GT.AND P5, PT, R128, 0x58, !P5 ;  /* 0x000000588000780c */ /* 0x000fe40006fa4270 */
[----:B------:R-:W-:Y:S02]  /*7340*/  FSEL R127, R127, -INF , !P2 ;  /* 0xff8000007f7f7808 */ /* 0x000fe40005000000 */
[----:B------:R-:W-:-:S02]  /*7350*/  ISETP.NE.AND P2, PT, R192, RZ, PT ;  /* 0x000000ffc000720c */ /* 0x000fc40003f45270 */
[----:B------:R-:W-:Y:S02]  /*7360*/  ISETP.LT.OR P4, PT, R120, 0x52, P4 ;  /* 0x000000527800780c */ /* 0x000fe40002781670 */
[----:B------:R-:W-:Y:S02]  /*7370*/  ISETP.GT.AND P2, PT, R128, 0x38, !P2 ;  /* 0x000000388000780c */ /* 0x000fe40005744270 */
[C---:B------:R-:W-:Y:S02]  /*7380*/  ISETP.LT.OR P5, PT, R120.reuse, 0x59, P5 ;  /* 0x000000597800780c */ /* 0x040fe40002fa1670 */
[----:B------:R-:W-:Y:S02]  /*7390*/  ISETP.LT.OR P2, PT, R120, 0x39, P2 ;  /* 0x000000397800780c */ /* 0x000fe40001741670 */
[----:B-1----:R-:W-:Y:S02]  /*73a0*/  FMNMX.FTZ R20, R14, R15, !PT ;  /* 0x0000000f0e147209 */ /* 0x002fe40007810000 */
[----:B------:R-:W-:-:S02]  /*73b0*/  FSEL R21, R132, -INF , !P2 ;  /* 0xff80000084157808 */ /* 0x000fc40005000000 */
[----:B------:R-:W-:Y:S01]  /*73c0*/  ISETP.NE.AND P2, PT, R148, RZ, PT ;  /* 0x000000ff9400720c */ /* 0x000fe20003f45270 */
[----:B------:R-:W1:Y:S03]  /*73d0*/  SHFL.BFLY PT, R15, R20, 0x1, 0x1f ;  /* 0x0c201f00140f7f89 */ /* 0x000e6600000e0000 */
[----:B------:R-:W-:-:S04]  /*73e0*/  ISETP.GT.AND P2, PT, R128, 0x39, !P2 ;  /* 0x000000398000780c */ /* 0x000fc80005744270 */
[----:B------:R-:W-:-:S04]  /*73f0*/  ISETP.LT.OR P2, PT, R120, 0x3a, P2 ;  /* 0x0000003a7800780c */ /* 0x000fc80001741670 */
[----:B------:R-:W-:Y:S02]  /*7400*/  FSEL R133, R133, -INF , !P2 ;  /* 0xff80000085857808 */ /* 0x000fe40005000000 */
[----:B------:R-:W-:-:S04]  /*7410*/  ISETP.NE.AND P2, PT, R168, RZ, PT ;  /* 0x000000ffa800720c */ /* 0x000fc80003f45270 */
[----:B------:R-:W-:-:S04]  /*7420*/  ISETP.GT.AND P2, PT, R128, 0x40, !P2 ;  /* 0x000000408000780c */ /* 0x000fc80005744270 */
[----:B------:R-:W-:Y:S02]  /*7430*/  ISETP.LT.OR P2, PT, R120, 0x41, P2 ;  /* 0x000000417800780c */ /* 0x000fe40001741670 */
[----:B-1----:R-:W-:Y:S02]  /*7440*/  FMNMX.FTZ R15, R20, R15, !PT ;  /* 0x0000000f140f7209 */ /* 0x002fe40007810000 */
        /* <DEDUP_REMOVED lines=10> */
[----:B------:R-:W-:Y:S02]  /*74f0*/  ISETP.GT.AND P2, PT, R128, 0x49, !P6 ;  /* 0x000000498000780c */ /* 0x000fe40007744270 */
[----:B------:R-:W-:Y:S02]  /*7500*/  ISETP.NE.AND P6, PT, R140, RZ, PT ;  /* 0x000000ff8c00720c */ /* 0x000fe40003fc5270 */
[C---:B------:R-:W-:Y:S02]  /*7510*/  ISETP.LT.OR P2, PT, R120.reuse, 0x4a, P2 ;  /* 0x0000004a7800780c */ /* 0x040fe40001741670 */
[----:B------:R-:W-:Y:S02]  /*7520*/  ISETP.LT.OR P3, PT, R120, 0x51, P3 ;  /* 0x000000517800780c */ /* 0x000fe40001f61670 */
[----:B------:R-:W-:Y:S02]  /*7530*/  FSEL R197, R144, -INF , !P2 ;  /* 0xff80000090c57808 */ /* 0x000fe40005000000 */
[----:B------:R-:W-:-:S02]  /*7540*/  ISETP.GT.AND P2, PT, R128, RZ, !P6 ;  /* 0x000000ff8000720c */ /* 0x000fc40007744270 */
[----:B------:R-:W-:Y:S02]  /*7550*/  ISETP.NE.AND P6, PT, R134, RZ, PT ;  /* 0x000000ff8600720c */ /* 0x000fe40003fc5270 */
[----:B------:R-:W-:Y:S02]  /*7560*/  ISETP.LT.OR P2, PT, R120, 0x1, P2 ;  /* 0x000000017800780c */ /* 0x000fe40001741670 */
[----:B------:R-:W-:Y:S02]  /*7570*/  ISETP.GT.AND P6, PT, R128, 0x59, !P6 ;  /* 0x000000598000780c */ /* 0x000fe400077c4270 */
[----:B------:R-:W-:Y:S01]  /*7580*/  FSEL R2, R0, -INF , !P2 ;  /* 0xff80000000027808 */ /* 0x000fe20005000000 */
[C---:B0-----:R-:W-:Y:S01]  /*7590*/  FMUL.FTZ R0, R15.reuse, R12 ;  /* 0x0000000c0f007220 */ /* 0x041fe20000410000 */
[----:B------:R-:W-:Y:S02]  /*75a0*/  FSETP.NEU.FTZ.AND P2, PT, R15, -INF , PT ;  /* 0xff8000000f00780b */ /* 0x000fe40003f5d000 */
[----:B------:R-:W-:-:S02]  /*75b0*/  FMNMX.FTZ R14, R2, R3, !PT ;  /* 0x00000003020e7209 */ /* 0x000fc40007810000 */
[----:B------:R-:W-:Y:S02]  /*75c0*/  FSEL R0, R0, RZ, P2 ;  /* 0x000000ff00007208 */ /* 0x000fe40001000000 */
[----:B------:R-:W-:Y:S02]  /*75d0*/  FMNMX.FTZ R14, R193, R14, !PT ;  /* 0x0000000ec10e7209 */ /* 0x000fe40007810000 */
[----:B------:R-:W-:Y:S01]  /*75e0*/  ISETP.LT.OR P6, PT, R120, 0x5a, P6 ;  /* 0x0000005a7800780c */ /* 0x000fe200037c1670 */
[--C-:B------:R-:W-:Y:S01]  /*75f0*/  FFMA.FTZ R180, R171, R12, -R0.reuse ;  /* 0x0000000cabb47223 */ /* 0x100fe20000010800 */
[----:B------:R-:W-:Y:S01]  /*7600*/  FMNMX.FTZ R14, R175, R14, !PT ;  /* 0x0000000eaf0e7209 */ /* 0x000fe20007810000 */
[-CC-:B------:R-:W-:Y:S01]  /*7610*/  FFMA.FTZ R20, R165, R12.reuse, -R0.reuse ;  /* 0x0000000ca5147223 */ /* 0x180fe20000010800 */
[----:B------:R-:W-:Y:S01]  /*7620*/  FSEL R171, R136, -INF , !P3 ;  /* 0xff80000088ab7808 */ /* 0x000fe20005800000 */
        /* <DEDUP_REMOVED lines=15> */
[----:B------:R-:W-:Y:S01]  /*7720*/  FSEL R135, R15, RZ, P2 ;  /* 0x000000ff0f877208 */ /* 0x000fe20001000000 */
[--C-:B------:R-:W-:Y:S01]  /*7730*/  FFMA.FTZ R174, R141, R12, -R0.reuse ;  /* 0x0000000c8dae7223 */ /* 0x100fe20000010800 */
[----:B------:R-:W-:Y:S01]  /*7740*/  FMNMX.FTZ R14, R187, R14, !PT ;  /* 0x0000000ebb0e7209 */ /* 0x000fe20007810000 */
[-CC-:B------:R-:W-:Y:S01]  /*7750*/  FFMA.FTZ R205, R205, R12.reuse, -R0.reuse ;  /* 0x0000000ccdcd7223 */ /* 0x180fe20000010800 */
[----:B------:R-:W-:Y:S01]  /*7760*/  FFMA.FTZ R188, R203, R12, -R0 ;  /* 0x0000000ccbbc7223 */ /* 0x000fe20000010800 */
[----:B------:R-:W-:Y:S01]  /*7770*/  FADD.FTZ R135, -R135, R4 ;  /* 0x0000000487877221 */ /* 0x000fe20000010100 */
[----:B------:R-:W-:Y:S01]  /*7780*/  FMNMX.FTZ R14, R121, R14, !PT ;  /* 0x0000000e790e7209 */ /* 0x000fe20007810000 */
[-CC-:B------:R-:W-:Y:S01]  /*7790*/  FFMA.FTZ R190, R201, R12.reuse, -R0.reuse ;  /* 0x0000000cc9be7223 */ /* 0x180fe20000010800 */
        /* <DEDUP_REMOVED lines=12> */
[-C--:B------:R-:W-:Y:S01]  /*7860*/  FFMA.FTZ R131, R131, R12.reuse, -R0 ;  /* 0x0000000c83837223 */ /* 0x080fe20000010800 */
[----:B------:R-:W-:Y:S01]  /*7870*/  FMUL.FTZ R0, R135, R12 ;  /* 0x0000000c87007220 */ /* 0x000fe20000410000 */
[----:B------:R-:W-:Y:S01]  /*7880*/  FMNMX.FTZ R14, R23, R14, !PT ;  /* 0x0000000e170e7209 */ /* 0x000fe20007810000 */
[----:B------:R-:W-:Y:S03]  /*7890*/  MUFU.EX2 R205, R205 ;  /* 0x000000cd00cd7308 */ /* 0x000fe60000000800 */
[----:B------:R-:W-:-:S04]  /*78a0*/  FMNMX.FTZ R14, R127, R14, !PT ;  /* 0x0000000e7f0e7209 */ /* 0x000fc80007810000 */
[----:B------:R-:W-:Y:S01]  /*78b0*/  FMNMX.FTZ R14, R21, R14, !PT ;  /* 0x0000000e150e7209 */ /* 0x000fe20007810000 */
[----:B------:R-:W0:Y:S03]  /*78c0*/  MUFU.EX2 R0, R0 ;  /* 0x0000000000007308 */ /* 0x000e260000000800 */
[----:B------:R-:W-:-:S04]  /*78d0*/  FMNMX.FTZ R14, R133, R14, !PT ;  /* 0x0000000e850e7209 */ /* 0x000fc80007810000 */
[----:B------:R-:W-:Y:S01]  /*78e0*/  FMNMX.FTZ R14, R181, R14, !PT ;  /* 0x0000000eb50e7209 */ /* 0x000fe20007810000 */
[----:B------:R-:W1:Y:S03]  /*78f0*/  MUFU.EX2 R188, R188 ;  /* 0x000000bc00bc7308 */ /* 0x000e660000000800 */
[----:B------:R-:W-:-:S04]  /*7900*/  FMNMX.FTZ R14, R139, R14, !PT ;  /* 0x0000000e8b0e7209 */ /* 0x000fc80007810000 */
[----:B------:R-:W-:Y:S01]  /*7910*/  FMNMX.FTZ R14, R143, R14, !PT ;  /* 0x0000000e8f0e7209 */ /* 0x000fe20007810000 */
[----:B------:R-:W2:Y:S03]  /*7920*/  MUFU.EX2 R190, R190 ;  /* 0x000000be00be7308 */ /* 0x000ea60000000800 */
[----:B------:R-:W-:-:S04]  /*7930*/  FMNMX.FTZ R14, R197, R14, !PT ;  /* 0x0000000ec50e7209 */ /* 0x000fc80007810000 */
[----:B------:R-:W-:Y:S01]  /*7940*/  FMNMX.FTZ R14, R171, R14, !PT ;  /* 0x0000000eab0e7209 */ /* 0x000fe20007810000 */
[----:B------:R-:W3:Y:S03]  /*7950*/  MUFU.EX2 R199, R199 ;  /* 0x000000c700c77308 */ /* 0x000ee60000000800 */
[----:B------:R-:W-:-:S04]  /*7960*/  FMNMX.FTZ R14, R165, R14, !PT ;  /* 0x0000000ea50e7209 */ /* 0x000fc80007810000 */
[----:B------:R-:W-:Y:S01]  /*7970*/  FMNMX.FTZ R14, R173, R14, !PT ;  /* 0x0000000ead0e7209 */ /* 0x000fe20007810000 */
[----:B------:R-:W4:Y:S03]  /*7980*/  MUFU.EX2 R184, R184 ;  /* 0x000000b800b87308 */ /* 0x000f260000000800 */
[----:B------:R-:W-:-:S05]  /*7990*/  FMNMX.FTZ R14, R163, R14, !PT ;  /* 0x0000000ea30e7209 */ /* 0x000fca0007810000 */
[----:B------:R-:W5:Y:S01]  /*79a0*/  SHFL.BFLY PT, R157, R14, 0x2, 0x1f ;  /* 0x0c401f000e9d7f89 */ /* 0x000f6200000e0000 */
[----:B------:R-:W4:Y:S08]  /*79b0*/  MUFU.EX2 R169, R169 ;  /* 0x000000a900a97308 */ /* 0x000f300000000800 */
[----:B------:R-:W4:Y:S08]  /*79c0*/  MUFU.EX2 R186, R186 ;  /* 0x000000ba00ba7308 */ /* 0x000f300000000800 */
[----:B------:R2:W-:Y:S01]  /*79d0*/  MUFU.EX2 R137, R20 ;  /* 0x0000001400897308 */ /* 0x0005e20000000800 */
[----:B-----5:R-:W-:-:S07]  /*79e0*/  FMNMX.FTZ R157, R14, R157, !PT ;  /* 0x0000009d0e9d7209 */ /* 0x020fce0007810000 */
[----:B------:R-:W-:Y:S01]  /*79f0*/  MUFU.EX2 R167, R167 ;  /* 0x000000a700a77308 */ /* 0x000fe20000000800 */
[----:B------:R-:W5:Y:S07]  /*7a00*/  SHFL.BFLY PT, R14, R157, 0x1, 0x1f ;  /* 0x0c201f009d0e7f89 */ /* 0x000f6e00000e0000 */
[----:B------:R-:W-:Y:S08]  /*7a10*/  MUFU.EX2 R180, R180 ;  /* 0x000000b400b47308 */ /* 0x000ff00000000800 */
[----:B------:R-:W-:Y:S08]  /*7a20*/  MUFU.EX2 R182, R182 ;  /* 0x000000b600b67308 */ /* 0x000ff00000000800 */
[----:B------:R-:W-:Y:S01]  /*7a30*/  MUFU.EX2 R145, R145 ;  /* 0x0000009100917308 */ /* 0x000fe20000000800 */
[----:B-----5:R-:W-:-:S04]  /*7a40*/  FMNMX.FTZ R125, R157, R14, !PT ;  /* 0x0000000e9d7d7209 */ /* 0x020fc80007810000 */
[C---:B------:R-:W-:Y:S01]  /*7a50*/  FSETP.NEU.FTZ.AND P2, PT, R125.reuse, -INF , PT ;  /* 0xff8000007d00780b */ /* 0x040fe20003f5d000 */
[----:B------:R-:W-:Y:S02]  /*7a60*/  FMUL.FTZ R124, R125, R12 ;  /* 0x0000000c7d7c7220 */ /* 0x000fe40000410000 */
[----:B------:R-:W-:Y:S03]  /*7a70*/  MUFU.EX2 R176, R176 ;  /* 0x000000b000b07308 */ /* 0x000fe60000000800 */
[----:B------:R-:W-:-:S05]  /*7a80*/  FSEL R124, R124, RZ, P2 ;  /* 0x000000ff7c7c7208 */ /* 0x000fca0001000000 */
[----:B------:R-:W-:Y:S01]  /*7a90*/  MUFU.EX2 R149, R149 ;  /* 0x0000009500957308 */ /* 0x000fe20000000800 */
[-CC-:B------:R-:W-:Y:S01]  /*7aa0*/  FFMA.FTZ R135, R2, R12.reuse, -R124.reuse ;  /* 0x0000000c02877223 */ /* 0x180fe2000001087c */
[----:B------:R-:W-:Y:S01]  /*7ab0*/  FSEL R2, R125, RZ, P2 ;  /* 0x000000ff7d027208 */ /* 0x000fe20001000000 */
[-CC-:B------:R-:W-:Y:S01]  /*7ac0*/  FFMA.FTZ R4, R193, R12.reuse, -R124.reuse ;  /* 0x0000000cc1047223 */ /* 0x180fe2000001087c */
[--C-:B------:R-:W-:Y:S01]  /*7ad0*/  FFMA.FTZ R122, R123, R12, -R124.reuse ;  /* 0x0000000c7b7a7223 */ /* 0x100fe2000001087c */
[----:B0-----:R-:W-:Y:S01]  /*7ae0*/  FFMA.FTZ R123, R0, R8, R205 ;  /* 0x00000008007b7223 */ /* 0x001fe200000100cd */
[-CC-:B------:R-:W-:Y:S01]  /*7af0*/  FFMA.FTZ R14, R175, R12.reuse, -R124.reuse ;  /* 0x0000000caf0e7223 */ /* 0x180fe2000001087c */
[----:B------:R-:W-:Y:S01]  /*7b00*/  FADD.FTZ R3, -R2, R3 ;  /* 0x0000000302037221 */ /* 0x000fe20000010100 */
[----:B------:R-:W-:Y:S01]  /*7b10*/  MUFU.EX2 R135, R135 ;  /* 0x0000008700877308 */ /* 0x000fe20000000800 */
[----:B-1----:R-:W-:Y:S01]  /*7b20*/  FADD.FTZ R123, R188, R123 ;  /* 0x0000007bbc7b7221 */ /* 0x002fe20000010000 */
[-CC-:B------:R-:W-:Y:S01]  /*7b30*/  FFMA.FTZ R191, R191, R12.reuse, -R124.reuse ;  /* 0x0000000cbfbf7223 */ /* 0x180fe2000001087c */
[-C--:B------:R-:W-:Y:S01]  /*7b40*/  FMUL.FTZ R3, R3, R12.reuse ;  /* 0x0000000c03037220 */ /* 0x080fe20000410000 */
[-CC-:B--2---:R-:W-:Y:S01]  /*7b50*/  FFMA.FTZ R20, R179, R12.reuse, -R124.reuse ;  /* 0x0000000cb3147223 */ /* 0x184fe2000001087c */
[----:B------:R-:W-:Y:S01]  /*7b60*/  FADD.FTZ R8, R190, R123 ;  /* 0x0000007bbe087221 */ /* 0x000fe20000010000 */
[-CC-:B------:R-:W-:Y:S01]  /*7b70*/  FFMA.FTZ R22, R177, R12.reuse, -R124.reuse ;  /* 0x0000000cb1167223 */ /* 0x180fe2000001087c */
[-C--:B------:R-:W-:Y:S01]  /*7b80*/  FFMA.FTZ R177, R23, R12.reuse, -R124 ;  /* 0x0000000c17b17223 */ /* 0x080fe2000001087c */
[----:B------:R0:W1:Y:S01]  /*7b90*/  MUFU.EX2 R2, R3 ;  /* 0x0000000300027308 */ /* 0x0000620000000800 */
[----:B---3--:R-:W-:Y:S01]  /*7ba0*/  FADD.FTZ R23, R199, R8 ;  /* 0x00000008c7177221 */ /* 0x008fe20000010000 */
[-CC-:B------:R-:W-:Y:S01]  /*7bb0*/  FFMA.FTZ R151, R189, R12.reuse, -R124.reuse ;  /* 0x0000000cbd977223 */ /* 0x180fe2000001087c */
[-CC-:B------:R-:W-:Y:S01]  /*7bc0*/  FFMA.FTZ R187, R187, R12.reuse, -R124.reuse ;  /* 0x0000000cbbbb7223 */ /* 0x180fe2000001087c */
[-CC-:B------:R-:W-:Y:S01]  /*7bd0*/  FFMA.FTZ R120, R121, R12.reuse, -R124.reuse ;  /* 0x0000000c79787223 */ /* 0x180fe2000001087c */
[----:B----4-:R-:W-:Y:S01]  /*7be0*/  FADD.FTZ R8, R184, R23 ;  /* 0x00000017b8087221 */ /* 0x010fe20000010000 */
[-CC-:B------:R-:W-:Y:S01]  /*7bf0*/  FFMA.FTZ R121, R185, R12.reuse, -R124.reuse ;  /* 0x0000000cb9797223 */ /* 0x180fe2000001087c */
[-C--:B------:R-:W-:Y:S01]  /*7c00*/  FFMA.FTZ R183, R183, R12.reuse, -R124 ;  /* 0x0000000cb7b77223 */ /* 0x080fe2000001087c */
[----:B------:R-:W2:Y:S01]  /*7c10*/  MUFU.EX2 R4, R4 ;  /* 0x0000000400047308 */ /* 0x000ea20000000800 */
[----:B0-----:R-:W-:Y:S01]  /*7c20*/  FADD.FTZ R3, R169, R8 ;  /* 0x00000008a9037221 */ /* 0x001fe20000010000 */
[-CC-:B------:R-:W-:Y:S01]  /*7c30*/  FFMA.FTZ R126, R127, R12.reuse, -R124.reuse ;  /* 0x0000000c7f7e7223 */ /* 0x180fe2000001087c */
[-CC-:B------:R-:W-:Y:S01]  /*7c40*/  FFMA.FTZ R179, R21, R12.reuse, -R124.reuse ;  /* 0x0000000c15b37223 */ /* 0x180fe2000001087c */
[-CC-:B------:R-:W-:Y:S01]  /*7c50*/  FFMA.FTZ R133, R133, R12.reuse, -R124.reuse ;  /* 0x0000000c85857223 */ /* 0x180fe2000001087c */
[----:B------:R-:W-:Y:S01]  /*7c60*/  FADD.FTZ R128, R186, R3 ;  /* 0x00000003ba807221 */ /* 0x000fe20000010000 */
[-CC-:B------:R-:W-:Y:S01]  /*7c70*/  FFMA.FTZ R181, R181, R12.reuse, -R124.reuse ;  /* 0x0000000cb5b57223 */ /* 0x180fe2000001087c */
[-CC-:B------:R-:W-:Y:S01]  /*7c80*/  FFMA.FTZ R139, R139, R12.reuse, -R124.reuse ;  /* 0x0000000c8b8b7223 */ /* 0x180fe2000001087c */
[----:B------:R-:W0:Y:S01]  /*7c90*/  MUFU.EX2 R14, R14 ;  /* 0x0000000e000e7308 */ /* 0x000e220000000800 */
[----:B-1----:R-:W-:Y:S01]  /*7ca0*/  FFMA.FTZ R5, R2, R5, R135 ;  /* 0x0000000502057223 */ /* 0x002fe20000010087 */
[-CC-:B------:R-:W-:Y:S01]  /*7cb0*/  FFMA.FTZ R143, R143, R12.reuse, -R124.reuse ;  /* 0x0000000c8f8f7223 */ /* 0x180fe2000001087c */
[-CC-:B------:R-:W-:Y:S01]  /*7cc0*/  FFMA.FTZ R197, R197, R12.reuse, -R124.reuse ;  /* 0x0000000cc5c57223 */ /* 0x180fe2000001087c */
[-CC-:B------:R-:W-:Y:S01]  /*7cd0*/  FFMA.FTZ R171, R171, R12.reuse, -R124.reuse ;  /* 0x0000000cabab7223 */ /* 0x180fe2000001087c */
[-CC-:B------:R-:W-:Y:S01]  /*7ce0*/  FFMA.FTZ R165, R165, R12.reuse, -R124.reuse ;  /* 0x0000000ca5a57223 */ /* 0x180fe2000001087c */
[-CC-:B------:R-:W-:Y:S01]  /*7cf0*/  FFMA.FTZ R173, R173, R12.reuse, -R124.reuse ;  /* 0x0000000cadad7223 */ /* 0x180fe2000001087c */
[----:B------:R-:W-:Y:S01]  /*7d00*/  FFMA.FTZ R124, R163, R12, -R124 ;  /* 0x0000000ca37c7223 */ /* 0x000fe2000001087c */
[----:B------:R-:W1:Y:S01]  /*7d10*/  MUFU.EX2 R191, R191 ;  /* 0x000000bf00bf7308 */ /* 0x000e620000000800 */
[C---:B--2---:R-:W-:Y:S01]  /*7d20*/  FADD.FTZ R5, R4.reuse, R5 ;  /* 0x0000000504057221 */ /* 0x044fe20000010000 */
[----:B------:R-:W-:Y:S01]  /*7d30*/  IMAD.U32 R21, RZ, RZ, UR14 ;  /* 0x0000000eff157e24 */ /* 0x000fe2000f8e00ff */
[C---:B------:R-:W-:Y:S01]  /*7d40*/  ISETP.GT.AND P2, PT, R13.reuse, UR57, PT ;  /* 0x000000390d007c0c */ /* 0x040fe2000bf44270 */
[----:B------:R-:W-:Y:S01]  /*7d50*/  VIADD R13, R13, 0xffffffff ;  /* 0xffffffff0d0d7836 */ /* 0x000fe20000000000 */
[----:B------:R-:W-:Y:S01]  /*7d60*/  F2FP.F16.F32.PACK_AB R184, R169, R184 ;  /* 0x000000b8a9b8723e */ /* 0x000fe200000000ff */
[----:B------:R-:W-:Y:S01]  /*7d70*/  @!P1 VIADD R21, R21, 0x30860 ;  /* 0x0003086015159836 */ /* 0x000fe20000000000 */
[----:B------:R-:W-:Y:S01]  /*7d80*/  F2FP.F16.F32.PACK_AB R189, R4, R135 ;  /* 0x0000008704bd723e */ /* 0x000fe200000000ff */
[----:B------:R-:W2:Y:S01]  /*7d90*/  MUFU.EX2 R20, R20 ;  /* 0x0000001400147308 */ /* 0x000ea20000000800 */
[----:B0-----:R-:W-:Y:S01]  /*7da0*/  FADD.FTZ R8, R14, R5 ;  /* 0x000000050e087221 */ /* 0x001fe20000010000 */
[----:B------:R-:W-:Y:S01]  /*7db0*/  FADD.FTZ R5, R167, R128 ;  /* 0x00000080a7057221 */ /* 0x000fe20000010000 */
[----:B------:R-:W-:Y:S01]  /*7dc0*/  @!P1 PRMT R21, RZ, 0x654, R21 ;  /* 0x00000654ff159816 */ /* 0x000fe20000000015 */
[----:B------:R-:W-:Y:S01]  /*7dd0*/  IMAD.MOV.U32 R4, RZ, RZ, R15 ;  /* 0x000000ffff047224 */ /* 0x000fe200078e000f */
[----:B------:R-:W-:Y:S01]  /*7de0*/  F2FP.F16.F32.PACK_AB R188, R188, R205 ;  /* 0x000000cdbcbc723e */ /* 0x000fe200000000ff */
[----:B------:R-:W-:Y:S01]  /*7df0*/  FADD.FTZ R128, R180, R5 ;  /* 0x00000005b4807221 */ /* 0x000fe20000010000 */
[----:B------:R0:W-:Y:S01]  /*7e00*/  @!P1 SYNCS.ARRIVE.TRANS64.RED.A1T0 RZ, [R21+URZ], RZ ;  /* 0x000000ff15ff99a7 */ /* 0x0001e2000810043f */
[----:B------:R-:W3:Y:S01]  /*7e10*/  MUFU.EX2 R151, R151 ;  /* 0x0000009700977308 */ /* 0x000ee20000000800 */
[----:B-1----:R-:W-:Y:S01]  /*7e20*/  FADD.FTZ R3, R191, R8 ;  /* 0x00000008bf037221 */ /* 0x002fe20000010000 */
[----:B------:R-:W-:Y:S01]  /*7e30*/  FADD.FTZ R5, R137, R128 ;  /* 0x0000008089057221 */ /* 0x000fe20000010000 */
[----:B------:R-:W-:-:S02]  /*7e40*/  F2FP.F16.F32.PACK_AB R190, R199, R190 ;  /* 0x000000bec7be723e */ /* 0x000fc400000000ff */
[----:B------:R-:W-:Y:S01]  /*7e50*/  F2FP.F16.F32.PACK_AB R186, R167, R186 ;  /* 0x000000baa7ba723e */ /* 0x000fe200000000ff */
[----:B------:R-:W-:Y:S01]  /*7e60*/  FADD.FTZ R128, R182, R5 ;  /* 0x00000005b6807221 */ /* 0x000fe20000010000 */
[----:B------:R-:W-:Y:S01]  /*7e70*/  F2FP.F16.F32.PACK_AB R180, R137, R180 ;  /* 0x000000b489b4723e */ /* 0x000fe200000000ff */
[----:B------:R-:W1:Y:S01]  /*7e80*/  MUFU.EX2 R22, R22 ;  /* 0x0000001600167308 */ /* 0x000e620000000800 */
[----:B--2---:R-:W-:Y:S01]  /*7e90*/  FADD.FTZ R8, R20, R3 ;  /* 0x0000000314087221 */ /* 0x004fe20000010000 */
[C---:B------:R-:W-:Y:S01]  /*7ea0*/  FADD.FTZ R5, R145.reuse, R128 ;  /* 0x0000008091057221 */ /* 0x040fe20000010000 */
[----:B------:R-:W-:Y:S02]  /*7eb0*/  F2FP.F16.F32.PACK_AB R182, R145, R182 ;  /* 0x000000b691b6723e */ /* 0x000fe400000000ff */
[----:B------:R-:W-:Y:S01]  /*7ec0*/  F2FP.F16.F32.PACK_AB R191, R191, R14 ;  /* 0x0000000ebfbf723e */ /* 0x000fe200000000ff */
[----:B------:R-:W-:Y:S01]  /*7ed0*/  FADD.FTZ R128, R176, R5 ;  /* 0x00000005b0807221 */ /* 0x000fe20000010000 */
[----:B------:R-:W-:Y:S01]  /*7ee0*/  F2FP.F16.F32.PACK_AB R176, R149, R176 ;  /* 0x000000b095b0723e */ /* 0x000fe200000000ff */
[----:B------:R-:W2:Y:S01]  /*7ef0*/  MUFU.EX2 R187, R187 ;  /* 0x000000bb00bb7308 */ /* 0x000ea20000000800 */
[----:B---3--:R-:W-:Y:S01]  /*7f00*/  FADD.FTZ R3, R151, R8 ;  /* 0x0000000897037221 */ /* 0x008fe20000010000 */
[----:B------:R-:W-:Y:S01]  /*7f10*/  FADD.FTZ R5, R149, R128 ;  /* 0x0000008095057221 */ /* 0x000fe20000010000 */
[----:B------:R-:W-:-:S05]  /*7f20*/  F2FP.F16.F32.PACK_AB R185, R151, R20 ;  /* 0x0000001497b9723e */ /* 0x000fca00000000ff */
[----:B------:R-:W3:Y:S01]  /*7f30*/  MUFU.EX2 R120, R120 ;  /* 0x0000007800787308 */ /* 0x000ee20000000800 */
[----:B-1----:R-:W-:-:S07]  /*7f40*/  FADD.FTZ R8, R22, R3 ;  /* 0x0000000316087221 */ /* 0x002fce0000010000 */
[----:B------:R-:W1:Y:S01]  /*7f50*/  MUFU.EX2 R121, R121 ;  /* 0x0000007900797308 */ /* 0x000e620000000800 */
[C---:B--2---:R-:W-:Y:S01]  /*7f60*/  FADD.FTZ R3, R187.reuse, R8 ;  /* 0x00000008bb037221 */ /* 0x044fe20000010000 */
[----:B------:R-:W-:-:S06]  /*7f70*/  F2FP.F16.F32.PACK_AB R187, R187, R22 ;  /* 0x00000016bbbb723e */ /* 0x000fcc00000000ff */
[----:B------:R-:W2:Y:S01]  /*7f80*/  MUFU.EX2 R178, R178 ;  /* 0x000000b200b27308 */ /* 0x000ea20000000800 */
[----:B---3--:R-:W-:-:S07]  /*7f90*/  FADD.FTZ R8, R120, R3 ;  /* 0x0000000378087221 */ /* 0x008fce0000010000 */
[----:B------:R-:W3:Y:S01]  /*7fa0*/  MUFU.EX2 R122, R122 ;  /* 0x0000007a007a7308 */ /* 0x000ee20000000800 */
[----:B-1----:R-:W-:-:S07]  /*7fb0*/  FADD.FTZ R3, R121, R8 ;  /* 0x0000000879037221 */ /* 0x002fce0000010000 */
[----:B------:R-:W1:Y:S01]  /*7fc0*/  MUFU.EX2 R153, R153 ;  /* 0x0000009900997308 */ /* 0x000e620000000800 */
[----:B--2---:R-:W-:-:S07]  /*7fd0*/  FADD.FTZ R128, R178, R5 ;  /* 0x00000005b2807221 */ /* 0x004fce0000010000 */
[----:B------:R-:W2:Y:S01]  /*7fe0*/  MUFU.EX2 R183, R183 ;  /* 0x000000b700b77308 */ /* 0x000ea20000000800 */
[----:B---3--:R-:W-:-:S07]  /*7ff0*/  FADD.FTZ R8, R122, R3 ;  /* 0x000000037a087221 */ /* 0x008fce0000010000 */
[----:B------:R-:W3:Y:S01]  /*8000*/  MUFU.EX2 R172, R172 ;  /* 0x000000ac00ac7308 */ /* 0x000ee20000000800 */
[C---:B-1----:R-:W-:Y:S01]  /*8010*/  FADD.FTZ R3, R153.reuse, R128 ;  /* 0x0000008099037221 */ /* 0x042fe20000010000 */
[----:B------:R-:W-:-:S06]  /*8020*/  F2FP.F16.F32.PACK_AB R178, R153, R178 ;  /* 0x000000b299b2723e */ /* 0x000fcc00000000ff */
        /* <DEDUP_REMOVED lines=8> */
[C---:B--2---:R-:W-:Y:S01]  /*80b0*/  FADD.FTZ R5, R147.reuse, R128 ;  /* 0x0000008093057221 */ /* 0x044fe20000010000 */
[----:B------:R-:W-:-:S06]  /*80c0*/  F2FP.F16.F32.PACK_AB R172, R147, R172 ;  /* 0x000000ac93ac723e */ /* 0x000fcc00000000ff */
[----:B------:R-:W2:Y:S01]  /*80d0*/  MUFU.EX2 R179, R179 ;  /* 0x000000b300b37308 */ /* 0x000ea20000000800 */
[C---:B---3--:R-:W-:Y:S01]  /*80e0*/  FADD.FTZ R8, R126.reuse, R3 ;  /* 0x000000037e087221 */ /* 0x048fe20000010000 */
[----:B------:R-:W-:-:S06]  /*80f0*/  F2FP.F16.F32.PACK_AB R177, R126, R177 ;  /* 0x000000b17eb1723e */ /* 0x000fcc00000000ff */
[----:B------:R-:W3:Y:S01]  /*8100*/  MUFU.EX2 R141, R141 ;  /* 0x0000008d008d7308 */ /* 0x000ee20000000800 */
[----:B-1----:R-:W-:-:S07]  /*8110*/  FADD.FTZ R128, R174, R5 ;  /* 0x00000005ae807221 */ /* 0x002fce0000010000 */
[----:B------:R-:W1:Y:S01]  /*8120*/  MUFU.EX2 R133, R133 ;  /* 0x0000008500857308 */ /* 0x000e620000000800 */
[----:B--2---:R-:W-:-:S07]  /*8130*/  FADD.FTZ R8, R179, R8 ;  /* 0x00000008b3087221 */ /* 0x004fce0000010000 */
[----:B------:R-:W2:Y:S01]  /*8140*/  MUFU.EX2 R168, R168 ;  /* 0x000000a800a87308 */ /* 0x000ea20000000800 */
[C---:B---3--:R-:W-:Y:S01]  /*8150*/  FADD.FTZ R3, R141.reuse, R128 ;  /* 0x000000808d037221 */ /* 0x048fe20000010000 */
[----:B------:R-:W-:-:S06]  /*8160*/  F2FP.F16.F32.PACK_AB R174, R141, R174 ;  /* 0x000000ae8dae723e */ /* 0x000fcc00000000ff */
[----:B------:R3:W4:Y:S01]  /*8170*/  MUFU.EX2 R23, R181 ;  /* 0x000000b500177308 */ /* 0x0007220000000800 */
[C---:B-1----:R-:W-:Y:S01]  /*8180*/  FADD.FTZ R8, R133.reuse, R8 ;  /* 0x0000000885087221 */ /* 0x042fe20000010000 */
[----:B------:R-:W-:-:S06]  /*8190*/  F2FP.F16.F32.PACK_AB R179, R133, R179 ;  /* 0x000000b385b3723e */ /* 0x000fcc00000000ff */
[----:B------:R-:W1:Y:S01]  /*81a0*/  MUFU.EX2 R129, R129 ;  /* 0x0000008100817308 */ /* 0x000e620000000800 */
[----:B--2---:R-:W-:Y:S01]  /*81b0*/  FADD.FTZ R128, R168, R3 ;  /* 0x00000003a8807221 */ /* 0x004fe20000010000 */
[----:B---3--:R-:W-:-:S06]  /*81c0*/  F2FP.F16.F32.PACK_AB R181, R121, R120 ;  /* 0x0000007879b5723e */ /* 0x008fcc00000000ff */
[----:B------:R-:W2:Y:S01]  /*81d0*/  MUFU.EX2 R139, R139 ;  /* 0x0000008b008b7308 */ /* 0x000ea20000000800 */
[----:B----4-:R-:W-:-:S07]  /*81e0*/  FADD.FTZ R8, R23, R8 ;  /* 0x0000000817087221 */ /* 0x010fce0000010000 */
[----:B------:R-:W3:Y:S01]  /*81f0*/  MUFU.EX2 R170, R170 ;  /* 0x000000aa00aa7308 */ /* 0x000ee20000000800 */
[C---:B-1----:R-:W-:Y:S01]  /*8200*/  FADD.FTZ R3, R129.reuse, R128 ;  /* 0x0000008081037221 */ /* 0x042fe20000010000 */
[----:B------:R-:W-:-:S06]  /*8210*/  F2FP.F16.F32.PACK_AB R168, R129, R168 ;  /* 0x000000a881a8723e */ /* 0x000fcc00000000ff */
[----:B------:R-:W1:Y:S01]  /*8220*/  MUFU.EX2 R143, R143 ;  /* 0x0000008f008f7308 */ /* 0x000e620000000800 */
[----:B--2---:R-:W-:-:S07]  /*8230*/  FADD.FTZ R8, R139, R8 ;  /* 0x000000088b087221 */ /* 0x004fce0000010000 */
[----:B------:R-:W2:Y:S01]  /*8240*/  MUFU.EX2 R130, R197 ;  /* 0x000000c500827308 */ /* 0x000ea20000000800 */
[----:B---3--:R-:W-:-:S07]  /*8250*/  FADD.FTZ R128, R170, R3 ;  /* 0x00000003aa807221 */ /* 0x008fce0000010000 */
[----:B------:R-:W3:Y:S01]  /*8260*/  MUFU.EX2 R132, R171 ;  /* 0x000000ab00847308 */ /* 0x000ee20000000800 */
[----:B-1----:R-:W-:-:S07]  /*8270*/  FADD.FTZ R3, R143, R8 ;  /* 0x000000088f037221 */ /* 0x002fce0000010000 */
[----:B------:R-:W1:Y:S01]  /*8280*/  MUFU.EX2 R165, R165 ;  /* 0x000000a500a57308 */ /* 0x000e620000000800 */
[C---:B--2---:R-:W-:Y:S01]  /*8290*/  FADD.FTZ R3, R130.reuse, R3 ;  /* 0x0000000382037221 */ /* 0x044fe20000010000 */
[----:B------:R-:W-:-:S06]  /*82a0*/  F2FP.F16.F32.PACK_AB R175, R130, R143 ;  /* 0x0000008f82af723e */ /* 0x000fcc00000000ff */
[----:B------:R2:W4:Y:S01]  /*82b0*/  MUFU.EX2 R134, R173 ;  /* 0x000000ad00867308 */ /* 0x0005220000000800 */
[----:B---3--:R-:W-:-:S07]  /*82c0*/  FADD.FTZ R3, R132, R3 ;  /* 0x0000000384037221 */ /* 0x008fce0000010000 */
[----:B------:R-:W3:Y:S01]  /*82d0*/  MUFU.EX2 R124, R124 ;  /* 0x0000007c007c7308 */ /* 0x000ee20000000800 */
[----:B-1----:R-:W-:Y:S01]  /*82e0*/  FADD.FTZ R3, R165, R3 ;  /* 0x00000003a5037221 */ /* 0x002fe20000010000 */
[----:B--2---:R-:W-:Y:S02]  /*82f0*/  F2FP.F16.F32.PACK_AB R173, R139, R23 ;  /* 0x000000178bad723e */ /* 0x004fe400000000ff */
[----:B------:R-:W-:-:S04]  /*8300*/  F2FP.F16.F32.PACK_AB R169, R165, R132 ;  /* 0x00000084a5a9723e */ /* 0x000fc800000000ff */
[----:B------:R-:W1:Y:S01]  /*8310*/  MUFU.EX2 R131, R131 ;  /* 0x0000008300837308 */ /* 0x000e620000000800 */
[----:B----4-:R-:W-:-:S04]  /*8320*/  FADD.FTZ R3, R134, R3 ;  /* 0x0000000386037221 */ /* 0x010fc80000010000 */
[C---:B---3--:R-:W-:Y:S01]  /*8330*/  FADD.FTZ R5, R124.reuse, R3 ;  /* 0x000000037c057221 */ /* 0x048fe20000010000 */
[----:B------:R-:W-:Y:S01]  /*8340*/  F2FP.F16.F32.PACK_AB R171, R124, R134 ;  /* 0x000000867cab723e */ /* 0x000fe200000000ff */
[----:B------:R-:W-:Y:S02]  /*8350*/  IMAD.MOV.U32 R3, RZ, RZ, R125 ;  /* 0x000000ffff037224 */ /* 0x000fe400078e007d */
[C---:B-1----:R-:W-:Y:S01]  /*8360*/  FADD.FTZ R8, R131.reuse, R128 ;  /* 0x0000008083087221 */ /* 0x042fe20000010000 */
[----:B------:R-:W-:Y:S01]  /*8370*/  F2FP.F16.F32.PACK_AB R170, R131, R170 ;  /* 0x000000aa83aa723e */ /* 0x000fe200000000ff */
[----:B0-----:R-:W-:Y:S06]  /*8380*/  @P2 BRA `(.L_x_4175) ;  /* 0xffffffc800a42947 */ /* 0x001fec000383ffff */
[----:B------:R-:W-:Y:S02]  /*8390*/  IMAD.MOV.U32 R3, RZ, RZ, R125 ;  /* 0x000000ffff037224 */ /* 0x000fe400078e007d */
[----:B------:R-:W-:-:S07]  /*83a0*/  IMAD.MOV.U32 R4, RZ, RZ, R15 ;  /* 0x000000ffff047224 */ /* 0x000fce00078e000f */
.L_x_4158:
[----:B------:R-:W0:Y:S01]  /*83b0*/  LDC R15, c[0x0][0x2f0] ;  /* 0x0000bc00ff0f7b82 */ /* 0x000e220000000800 */
[----:B------:R-:W-:Y:S01]  /*83c0*/  UIADD3 UR10, -UR10, 0x1, URZ ;  /* 0x000000010a0a7890 */ /* 0x000fe2000fffe13f */
[----:B------:R-:W-:Y:S01]  /*83d0*/  ULDC UR6, c[0x0][0x448] ;  /* 0x0001120000067ab9 */ /* 0x000fe20000000800 */
[----:B------:R-:W-:Y:S01]  /*83e0*/  ULDC UR14, c[0x0][0x9e4] ;  /* 0x00027900000e7ab9 */ /* 0x000fe20000000800 */
[----:B------:R-:W-:Y:S02]  /*83f0*/  UISETP.NE.AND UP0, UPT, UR6, 0x1, UPT ;  /* 0x000000010600788c */ /* 0x000fe4000bf05270 */
[----:B------:R-:W-:Y:S02]  /*8400*/  UISETP.GE.AND UP1, UPT, UR14, 0x1, UPT ;  /* 0x000000010e00788c */ /* 0x000fe4000bf26270 */
[----:B------:R-:W1:Y:S04]  /*8410*/  S2UR UR5, SR_CTAID.X ;  /* 0x00000000000579c3 */ /* 0x000e680000002500 */
[----:B------:R-:W-:-:S03]  /*8420*/  PLOP3.LUT P2, PT, PT, PT, UP1, 0x40, 0x0 ;  /* 0x000000000000781c */ /* 0x000fc60003f4e818 */
[----:B------:R-:W-:Y:S01]  /*8430*/  @UP0 ULDC UR15, c[0x0][0x450] ;  /* 0x00011400000f0ab9 */ /* 0x000fe20000000800 */
[----:B0-----:R-:W-:Y:S01]  /*8440*/  IMAD R15, R16, R15, UR10 ;  /* 0x0000000a100f7e24 */ /* 0x001fe2000f8e020f */
[----:B------:R-:W-:-:S04]  /*8450*/  @UP0 ULDC UR10, c[0x0][0x44c] ;  /* 0x00011300000a0ab9 */ /* 0x000fc80000000800 */
[----:B------:R-:W-:Y:S01]  /*8460*/  R2UR UR6, R15 ;  /* 0x000000000f0672ca */ /* 0x000fe200000e0000 */
[----:B-1----:R-:W-:-:S04]  /*8470*/  ULEA UR5, UR5, 0x7f, 0x7 ;  /* 0x0000007f05057891 */ /* 0x002fc8000f8e383f */
[----:B------:R-:W-:-:S04]  /*8480*/  UIMAD.WIDE.U32 UR10, UR5, UR10, URZ ;  /* 0x0000000a050a72a5 */ /* 0x000fc8000f8e003f */
[----:B------:R-:W-:-:S04]  /*8490*/  @UP0 USHF.R.U32.HI UR5, URZ, UR15, UR11 ;  /* 0x0000000f3f050299 */ /* 0x000fc8000801160b */
[----:B------:R-:W-:-:S03]  /*84a0*/  UIADD3 UR5, UR6, UR5, URZ ;  /* 0x0000000506057290 */ /* 0x000fc6000fffe03f */
[----:B------:R-:W-:Y:S02]  /*84b0*/  ULDC UR6, c[0x0][0x9dc] ;  /* 0x0002770000067ab9 */ /* 0x000fe40000000800 */
[----:B------:R-:W-:Y:S01]  /*84c0*/  UIADD3 UR6, UR5, -UR6, URZ ;  /* 0x8000000605067290 */ /* 0x000fe2000fffe03f */
[----:B------:R-:W-:Y:S11]  /*84d0*/  @P2 BRA `(.L_x_4176) ;  /* 0x0000000000442947 */ /* 0x000ff60003800000 */
        /* <DEDUP_REMOVED lines=10> */
.L_x_4177:
[----:B------:R-:W-:-:S11]  /*8580*/  UISETP.NE.AND UP2, UPT, UR14, 0x1, UPT ;  /* 0x000000010e00788c */ /* 0x000fd6000bf45270 */
[----:B------:R-:W-:Y:S02]  /*8590*/  @UP2 ULDC.64 UR18, c[0x0][0x9e8] ;  /* 0x00027a0000122ab9 */ /* 0x000fe40000000a00 */
[----:B------:R-:W-:-:S04]  /*85a0*/  UIMAD.WIDE.U32 UR10, UR5, UR18, URZ ;  /* 0x00000012050a72a5 */ /* 0x000fc8000f8e003f */
[----:B------:R-:W-:-:S12]  /*85b0*/  @UP2 USHF.R.U32.HI UR5, URZ, UR19, UR11 ;  /* 0x000000133f052299 */ /* 0x000fd8000801160b */
.L_x_4178:
[----:B------:R-:W-:-:S04]  /*85c0*/  UIMAD UR5, UR5, UR14, URZ ;  /* 0x0000000e050572a4 */ /* 0x000fc8000f8e023f */
[----:B------:R-:W-:-:S04]  /*85d0*/  UISETP.LT.AND UP2, UPT, UR6, UR5, UPT ;  /* 0x000000050600728c */ /* 0x000fc8000bf41270 */
[----:B------:R-:W-:-:S12]  /*85e0*/  USEL UR6, UR6, UR5, !UP2 ;  /* 0x0000000506067287 */ /* 0x000fd8000d000000 */
.L_x_4176:
[----:B------:R-:W-:Y:S01]  /*85f0*/  UIADD3 UR10, UR6, 0x5f, URZ ;  /* 0x0000005f060a7890 */ /* 0x000fe2000fffe03f */
[----:B------:R-:W-:-:S03]  /*8600*/  R2UR UR14, R17 ;  /* 0x00000000110e72ca */ /* 0x000fc600000e0000 */
[----:B------:R-:W-:-:S04]  /*8610*/  UIMAD.WIDE UR10, UR10, 0x2aaaaaab, URZ ;  /* 0x2aaaaaab0a0a78a5 */ /* 0x000fc8000f8e023f */
[----:B------:R-:W-:-:S04]  /*8620*/  USHF.R.U32.HI UR5, URZ, 0x1f, UR11 ;  /* 0x0000001f3f057899 */ /* 0x000fc8000801160b */
[----:B------:R-:W-:-:S04]  /*8630*/  ULEA.HI.SX32 UR5, UR11, UR5, 0x1c ;  /* 0x000000050b057291 */ /* 0x000fc8000f8fe23f */
        /* <DEDUP_REMOVED lines=9> */
.L_x_4188:
[----:B------:R-:W-:-:S04]  /*86d0*/  UIADD3 UR4, UR56, 0x1, URZ ;  /* 0x0000000138047890 */ /* 0x000fc8000fffe03f */
[----:B------:R-:W-:-:S04]  /*86e0*/  UISETP.NE.AND UP2, UPT, UR4, 0x2, UPT ;  /* 0x000000020400788c */ /* 0x000fc8000bf45270 */
[----:B------:R-:W-:Y:S02]  /*86f0*/  USEL UR7, URZ, 0x1, UP2 ;  /* 0x000000013f077887 */ /* 0x000fe40009000000 */
[----:B------:R-:W-:Y:S02]  /*8700*/  USEL UR4, UR4, URZ, UP2 ;  /* 0x0000003f04047287 */ /* 0x000fe40009000000 */
[----:B------:R-:W-:Y:S01]  /*8710*/  ULOP3.LUT UR7, UR59, UR7, URZ, 0x3c, !UPT ;  /* 0x000000073b077292 */ /* 0x000fe2000f8e3c3f */
[----:B------:R-:W-:Y:S11]  /*8720*/  @!P0 BRA `(.L_x_4180) ;  /* 0x0000000000048947 */ /* 0x000ff60003800000 */
[----:B------:R-:W-:Y:S01]  /*8730*/  BPT.TRAP 0x1 ;  /* 0x000000040000795c */ /* 0x000fe20000300000 */
.L_x_4180:
[----:B------:R-:W-:Y:S01]  /*8740*/  ULEA UR57, UR4, UR58, 0x3 ;  /* 0x0000003a04397291 */ /* 0x000fe2000f8e183f */
[----:B------:R-:W-:-:S05]  /*8750*/  IMAD.U32 R3, RZ, RZ, UR7 ;  /* 0x00000007ff037e24 */ /* 0x000fca000f8e00ff */
[----:B------:R-:W-:-:S04]  /*8760*/  SHF.L.U32 R3, R3, 0x1f, RZ ;  /* 0x0000001f03037819 */ /* 0x000fc800000006ff */
[----:B------:R0:W1:Y:S01]  /*8770*/  SYNCS.PHASECHK.TRANS64.TRYWAIT P2, [UR57+0x30830], R3 ;  /* 0x03083003ff0075a7 */ /* 0x0000620008040179 */
[----:B------:R-:W-:Y:S05]  /*8780*/  @!P0 BRA `(.L_x_4181) ;  /* 0x0000000000048947 */ /* 0x000fea0003800000 */
[----:B------:R-:W-:Y:S01]  /*8790*/  BPT.TRAP 0x1 ;  /* 0x000000040000795c */ /* 0x000fe20000300000 */
.L_x_4181:
[----:B-1----:R-:W-:Y:S05]  /*87a0*/  @P2 BRA `(.L_x_4182) ;  /* 0x0000000000082947 */ /* 0x002fea0003800000 */
[----:B------:R-:W1:Y:S02]  /*87b0*/  SYNCS.PHASECHK.TRANS64.TRYWAIT P2, [UR57+0x30830], R3 ;  /* 0x03083003ff0075a7 */ /* 0x000e640008040179 */
[----:B-1----:R-:W-:Y:S05]  /*87c0*/  @!P2 BRA `(.L_x_4183) ;  /* 0x000000d00024a947 */ /* 0x002fea0003800000 */
.L_x_4182:
        /* <DEDUP_REMOVED lines=161> */
.L_x_4184:
[----:B------:R-:W-:Y:S01]  /*91e0*/  ULEA UR14, UR56, UR58, 0x3 ;  /* 0x0000003a380e7291 */ /* 0x000fe2000f8e183f */
[----:B------:R-:W-:-:S05]  /*91f0*/  IMAD.U32 R0, RZ, RZ, UR59 ;  /* 0x0000003bff007e24 */ /* 0x000fca000f8e00ff */
[----:B------:R-:W-:-:S04]  /*9200*/  SHF.L.U32 R0, R0, 0x1f, RZ ;  /* 0x0000001f00007819 */ /* 0x000fc800000006ff */
[----:B------:R2:W3:Y:S01]  /*9210*/  SYNCS.PHASECHK.TRANS64.TRYWAIT P2, [UR14+0x30850], R0 ;  /* 0x03085000ff0075a7 */ /* 0x0004e2000804014e */
[----:B------:R-:W-:Y:S05]  /*9220*/  @!P0 BRA `(.L_x_4185) ;  /* 0x0000000000048947 */ /* 0x000fea0003800000 */
[----:B------:R-:W-:Y:S01]  /*9230*/  BPT.TRAP 0x1 ;  /* 0x000000040000795c */ /* 0x000fe20000300000 */
.L_x_4185:
[----:B---3--:R-:W-:Y:S05]  /*9240*/  @P2 BRA `(.L_x_4186) ;  /* 0x0000000000082947 */ /* 0x008fea0003800000 */
[----:B------:R-:W3:Y:S02]  /*9250*/  SYNCS.PHASECHK.TRANS64.TRYWAIT P2, [UR14+0x30850], R0 ;  /* 0x03085000ff0075a7 */ /* 0x000ee4000804014e */
[----:B---3--:R-:W-:Y:S05]  /*9260*/  @!P2 BRA `(.L_x_4187) ;  /* 0x000000c40094a947 */ /* 0x008fea0003800000 */
.L_x_4186:
[----:B------:R-:W-:Y:S01]  /*9270*/  UIADD3 UR6, UR58, 0x400, URZ ;  /* 0x000004003a067890 */ /* 0x000fe2000fffe03f */
[----:B------:R-:W-:Y:S01]  /*9280*/  WARPGROUP.ARRIVE ;  /* 0x00000000000079c5 */ /* 0x000fe20000000000 */
[----:B------:R-:W-:Y:S01]  /*9290*/  UMOV UR11, 0x40000040 ;  /* 0x40000040000b7882 */ /* 0x000fe20000000000 */
[----:B------:R-:W-:Y:S01]  /*92a0*/  FMUL.FTZ R2, R120, UR5 ;  /* 0x0000000578027c20 */ /* 0x000fe20008410000 */
[----:B------:R-:W-:Y:S01]  /*92b0*/  USHF.R.U32.HI UR6, URZ, 0x4, UR6 ;  /* 0x000000043f067899 */ /* 0x000fe20008011606 */
[----:B01----:R-:W-:Y:S01]  /*92c0*/  FMUL.FTZ R3, R121, UR5 ;  /* 0x0000000579037c20 */ /* 0x003fe20008410000 */
[----:B------:R-:W-:Y:S01]  /*92d0*/  FMUL.FTZ R195, R132, UR5 ;  /* 0x0000000584c37c20 */ /* 0x000fe20008410000 */
[----:B------:R-:W-:Y:S01]  /*92e0*/  FMUL.FTZ R197, R133, UR5 ;  /* 0x0000000585c57c20 */ /* 0x000fe20008410000 */
[----:B------:R-:W-:Y:S01]  /*92f0*/  ULOP3.LUT UR6, UR6, 0x3fff, URZ, 0xc0, !UPT ;  /* 0x00003fff06067892 */ /* 0x000fe2000f8ec03f */
[----:B------:R-:W2:Y:S01]  /*9300*/  MUFU.TANH R2, R2 ;  /* 0x0000000200027308 */ /* 0x000ea20000002400 */
[----:B------:R-:W-:Y:S01]  /*9310*/  FMUL.FTZ R199, R136, UR5 ;  /* 0x0000000588c77c20 */ /* 0x000fe20008410000 */
[----:B------:R-:W-:Y:S01]  /*9320*/  FMUL.FTZ R137, R137, UR5 ;  /* 0x0000000589897c20 */ /* 0x000fe20008410000 */
[----:B------:R-:W-:Y:S01]  /*9330*/  ULOP3.LUT UR6, UR6, 0x3000000, URZ, 0xfc, !UPT ;  /* 0x0300000006067892 */ /* 0x000fe2000f8efc3f */
[----:B------:R-:W-:Y:S01]  /*9340*/  FMUL.FTZ R133, R139, UR5 ;  /* 0x000000058b857c20 */ /* 0x000fe20008410000 */
[----:B------:R-:W-:Y:S01]  /*9350*/  FMUL.FTZ R139, R140, UR5 ;  /* 0x000000058c8b7c20 */ /* 0x000fe20008410000 */
[----:B------:R-:W-:Y:S01]  /*9360*/  FMUL.FTZ R141, R141, UR5 ;  /* 0x000000058d8d7c20 */ /* 0x000fe20008410000 */
[----:B------:R-:W-:Y:S01]  /*9370*/  UIMAD UR6, UR56, 0x900, UR6 ;  /* 0x00000900380678a4 */ /* 0x000fe2000f8e0206 */
[----:B------:R-:W0:Y:S01]  /*9380*/  MUFU.TANH R3, R3 ;  /* 0x0000000300037308 */ /* 0x000e220000002400 */
[----:B------:R-:W-:Y:S01]  /*9390*/  FMUL.FTZ R201, R144, UR5 ;  /* 0x0000000590c97c20 */ /* 0x000fe20008410000 */
        /* <DEDUP_REMOVED lines=8> */
[----:B--2---:R-:W-:Y:S01]  /*9420*/  FMNMX.FTZ R0, R2, R193, !PT ;  /* 0x000000c102007209 */ /* 0x004fe20007810000 */
[----:B------:R-:W-:Y:S01]  /*9430*/  UMOV UR11, 0x40000040 ;  /* 0x40000040000b7882 */ /* 0x000fe20000000000 */
[----:B------:R-:W-:Y:S01]  /*9440*/  MUFU.TANH R195, R195 ;  /* 0x000000c300c37308 */ /* 0x000fe20000002400 */
[----:B------:R-:W-:Y:S01]  /*9450*/  FMUL.FTZ R23, R126, UR5 ;  /* 0x000000057e177c20 */ /* 0x000fe20008410000 */
[----:B------:R-:W-:Y:S01]  /*9460*/  FMUL.FTZ R203, R156, UR5 ;  /* 0x000000059ccb7c20 */ /* 0x000fe20008410000 */
[----:B------:R-:W-:Y:S01]  /*9470*/  FMUL.FTZ R121, R127, UR5 ;  /* 0x000000057f797c20 */ /* 0x000fe20008410000 */
[----:B------:R-:W-:Y:S01]  /*9480*/  FMUL.FTZ R157, R157, UR5 ;  /* 0x000000059d9d7c20 */ /* 0x000fe20008410000 */
[----:B0-----:R-:W-:Y:S01]  /*9490*/  FMNMX.FTZ R0, R3, R0, !PT ;  /* 0x0000000003007209 */ /* 0x001fe20007810000 */
        /* <DEDUP_REMOVED lines=17> */
[----:B------:R-:W0:Y:S01]  /*95b0*/  LDC R12, c[0x0][0x988] ;  /* 0x00026200ff0c7b82 */ /* 0x000e220000000800 */
[----:B------:R-:W-:Y:S01]  /*95c0*/  MUFU.TANH R137, R137 ;  /* 0x0000008900897308 */ /* 0x000fe20000002400 */
[----:B------:R-:W-:Y:S01]  /*95d0*/  FMUL.FTZ R167, R167, UR5 ;  /* 0x00000005a7a77c20 */ /* 0x000fe20008410000 */
[C---:B------:R-:W-:Y:S01]  /*95e0*/  ISETP.GT.AND P2, PT, R13.reuse, UR61, PT ;  /* 0x0000003d0d007c0c */ /* 0x040fe2000bf44270 */
[----:B------:R-:W-:Y:S01]  /*95f0*/  UMOV UR59, UR7 ;  /* 0x00000007003b7c82 */ /* 0x000fe20008000000 */
[----:B------:R-:W-:Y:S01]  /*9600*/  UMOV UR56, UR4 ;  /* 0x0000000400387c82 */ /* 0x000fe20008000000 */
[----:B------:R-:W-:-:S03]  /*9610*/  VIADD R13, R13, 0xffffffff ;  /* 0xffffffff0d0d7836 */ /* 0x000fc60000000000 */
[----:B------:R-:W-:Y:S08]  /*9620*/  MUFU.TANH R139, R139 ;  /* 0x0000008b008b7308 */ /* 0x000ff00000002400 */
[----:B------:R-:W-:Y:S08]  /*9630*/  MUFU.TANH R141, R141 ;  /* 0x0000008d008d7308 */ /* 0x000ff00000002400 */
[----:B------:R-:W-:Y:S08]  /*9640*/  MUFU.TANH R201, R201 ;  /* 0x000000c900c97308 */ /* 0x000ff00000002400 */
[----:B------:R-:W-:Y:S08]  /*9650*/  MUFU.TANH R145, R145 ;  /* 0x0000009100917308 */ /* 0x000ff00000002400 */
[----:B------:R-:W-:Y:S08]  /*9660*/  MUFU.TANH R149, R149 ;  /* 0x0000009500957308 */ /* 0x000ff00000002400 */
[----:B------:R-:W1:Y:S08]  /*9670*/  MUFU.TANH R15, R15 ;  /* 0x0000000f000f7308 */ /* 0x000e700000002400 */
[----:B------:R-:W2:Y:S08]  /*9680*/  MUFU.TANH R21, R21 ;  /* 0x0000001500157308 */ /* 0x000eb00000002400 */
[----:B------:R-:W-:Y:S01]  /*9690*/  MUFU.TANH R153, R153 ;  /* 0x0000009900997308 */ /* 0x000fe20000002400 */
[----:B-1----:R-:W-:-:S07]  /*96a0*/  FMNMX.FTZ R22, R15, R14, !PT ;  /* 0x0000000e0f167209 */ /* 0x002fce0007810000 */
[----:B------:R-:W1:Y:S01]  /*96b0*/  MUFU.TANH R23, R23 ;  /* 0x0000001700177308 */ /* 0x000e620000002400 */
[----:B--2---:R-:W-:-:S07]  /*96c0*/  FMNMX.FTZ R22, R21, R22, !PT ;  /* 0x0000001615167209 */ /* 0x004fce0007810000 */
[----:B------:R-:W-:Y:S08]  /*96d0*/  MUFU.TANH R203, R203 ;  /* 0x000000cb00cb7308 */ /* 0x000ff00000002400 */
[----:B------:R-:W2:Y:S01]  /*96e0*/  MUFU.TANH R121, R121 ;  /* 0x0000007900797308 */ /* 0x000ea20000002400 */
[----:B-1----:R-:W-:-:S07]  /*96f0*/  FMNMX.FTZ R22, R23, R22, !PT ;  /* 0x0000001617167209 */ /* 0x002fce0007810000 */
[----:B------:R-:W-:Y:S08]  /*9700*/  MUFU.TANH R157, R157 ;  /* 0x0000009d009d7308 */ /* 0x000ff00000002400 */
[----:B------:R-:W1:Y:S01]  /*9710*/  MUFU.TANH R123, R123 ;  /* 0x0000007b007b7308 */ /* 0x000e620000002400 */
[----:B--2---:R-:W-:-:S07]  /*9720*/  FMNMX.FTZ R22, R121, R22, !PT ;  /* 0x0000001679167209 */ /* 0x004fce0007810000 */
[----:B------:R-:W-:Y:S08]  /*9730*/  MUFU.TANH R205, R205 ;  /* 0x000000cd00cd7308 */ /* 0x000ff00000002400 */
[----:B------:R-:W-:Y:S01]  /*9740*/  MUFU.TANH R161, R161 ;  /* 0x000000a100a17308 */ /* 0x000fe20000002400 */
[----:B-1----:R-:W-:-:S07]  /*9750*/  FMNMX.FTZ R22, R123, R22, !PT ;  /* 0x000000167b167209 */ /* 0x002fce0007810000 */
        /* <DEDUP_REMOVED lines=36> */
[----:B------:R-:W-:-:S07]  /*99a0*/  UMOV UR11, 0x40000040 ;  /* 0x40000040000b7882 */ /* 0x000fce0000000000 */
[----:B------:R-:W2:Y:S08]  /*99b0*/  MUFU.TANH R187, R187 ;  /* 0x000000bb00bb7308 */ /* 0x000eb00000002400 */
[----:B------:R-:W3:Y:S01]  /*99c0*/  MUFU.TANH R125, R125 ;  /* 0x0000007d007d7308 */ /* 0x000ee20000002400 */
[----:B-1----:R-:W-:-:S07]  /*99d0*/  FMNMX.FTZ R0, R185, R0, !PT ;  /* 0x00000000b9007209 */ /* 0x002fce0007810000 */
[----:B------:R-:W1:Y:S01]  /*99e0*/  MUFU.TANH R131, R131 ;  /* 0x0000008300837308 */ /* 0x000e620000002400 */
        /* <DEDUP_REMOVED lines=27> */
[----:B------:R-:W-:-:S04]  /*9ba0*/  FMUL.FTZ R183, R152, UR5 ;  /* 0x0000000598b77c20 */ /* 0x000fc80008410000 */
[----:B------:R-:W-:Y:S01]  /*9bb0*/  HGMMA.64x192x16.F32 R24, R176, gdesc[UR8].tnspB, R24, gsb0 ;  /* 0x42e00008b0187df0 */ /* 0x000fe20008000818 */
[----:B------:R-:W-:Y:S01]  /*9bc0*/  UIADD3 UR10, UR6, 0x200, URZ ;  /* 0x00000200060a7890 */ /* 0x000fe2000fffe03f */
[----:B------:R-:W1:Y:S01]  /*9bd0*/  MUFU.TANH R181, R181 ;  /* 0x000000b500b57308 */ /* 0x000e620000002400 */
[----:B------:R-:W-:Y:S01]  /*9be0*/  UMOV UR11, 0x40000040 ;  /* 0x40000040000b7882 */ /* 0x000fe20000000000 */
[----:B------:R-:W-:-:S06]  /*9bf0*/  UIADD3 UR6, UR6, 0x280, URZ ;  /* 0x0000028006067890 */ /* 0x000fcc000fffe03f */
[----:B------:R-:W2:Y:S01]  /*9c00*/  MUFU.TANH R183, R183 ;  /* 0x000000b700b77308 */ /* 0x000ea20000002400 */
[----:B-1----:R-:W-:-:S04]  /*9c10*/  FMNMX.FTZ R0, R181, R0, !PT ;  /* 0x00000000b5007209 */ /* 0x002fc80007810000 */
[----:B------:R-:W-:-:S04]  /*9c20*/  FMNMX.FTZ R0, R149, R0, !PT ;  /* 0x0000000095007209 */ /* 0x000fc80007810000 */
[----:B--2---:R-:W-:-:S04]  /*9c30*/  FMNMX.FTZ R0, R183, R0, !PT ;  /* 0x00000000b7007209 */ /* 0x004fc80007810000 */
[----:B------:R-:W-:-:S04]  /*9c40*/  FMNMX.FTZ R0, R153, R0, !PT ;  /* 0x0000000099007209 */ /* 0x000fc80007810000 */
[----:B------:R-:W-:-:S04]  /*9c50*/  FMNMX.FTZ R0, R203, R0, !PT ;  /* 0x00000000cb007209 */ /* 0x000fc80007810000 */
[----:B------:R-:W-:-:S04]  /*9c60*/  FMNMX.FTZ R0, R157, R0, !PT ;  /* 0x000000009d007209 */ /* 0x000fc80007810000 */
[----:B------:R-:W-:-:S04]  /*9c70*/  FMNMX.FTZ R0, R205, R0, !PT ;  /* 0x00000000cd007209 */ /* 0x000fc80007810000 */
[----:B------:R-:W-:-:S04]  /*9c80*/  FMNMX.FTZ R0, R161, R0, !PT ;  /* 0x00000000a1007209 */ /* 0x000fc80007810000 */
[----:B------:R-:W-:-:S04]  /*9c90*/  FMNMX.FTZ R0, R209, R0, !PT ;  /* 0x00000000d1007209 */ /* 0x000fc80007810000 */
[----:B------:R-:W-:-:S05]  /*9ca0*/  FMNMX.FTZ R0, R165, R0, !PT ;  /* 0x00000000a5007209 */ /* 0x000fca0007810000 */
[----:B------:R-:W1:Y:S02]  /*9cb0*/  SHFL.BFLY PT, R215, R0, 0x2, 0x1f ;  /* 0x0c401f0000d77f89 */ /* 0x000e6400000e0000 */
[----:B-1----:R-:W-:Y:S01]  /*9cc0*/  FMNMX.FTZ R0, R0, R215, !PT ;  /* 0x000000d700007209 */ /* 0x002fe20007810000 */
[----:B------:R-:W-:-:S04]  /*9cd0*/  FMUL.FTZ R215, R166, UR5 ;  /* 0x00000005a6d77c20 */ /* 0x000fc80008410000 */
[----:B------:R-:W1:Y:S02]  /*9ce0*/  SHFL.BFLY PT, R217, R0, 0x1, 0x1f ;  /* 0x0c201f0000d97f89 */ /* 0x000e6400000e0000 */
[----:B------:R-:W-:Y:S01]  /*9cf0*/  MUFU.TANH R215, R215 ;  /* 0x000000d700d77308 */ /* 0x000fe20000002400 */
[----:B-1----:R-:W-:-:S05]  /*9d00*/  FMNMX.FTZ R4, R0, R217, !PT ;  /* 0x000000d900047209 */ /* 0x002fca0007810000 */
[C---:B0-----:R-:W-:Y:S01]  /*9d10*/  FMUL.FTZ R20, R4.reuse, R12 ;  /* 0x0000000c04147220 */ /* 0x041fe20000410000 */
[----:B------:R-:W-:-:S03]  /*9d20*/  FADD.FTZ R193, -R4, R193 ;  /* 0x000000c104c17221 */ /* 0x000fc60000010100 */
[-CC-:B------:R-:W-:Y:S01]  /*9d30*/  FFMA.FTZ R188, R3, R12.reuse, -R20.reuse ;  /* 0x0000000c03bc7223 */ /* 0x180fe20000010814 */
[-C--:B------:R-:W-:Y:S01]  /*9d40*/  FMUL.FTZ R0, R193, R12.reuse ;  /* 0x0000000cc1007220 */ /* 0x080fe20000410000 */
        /* <DEDUP_REMOVED lines=29> */
[----:B------:R-:W-:Y:S01]  /*9f20*/  FMUL.FTZ R179, R162, UR5 ;  /* 0x00000005a2b37c20 */ /* 0x000fe20008410000 */
[-CC-:B------:R-:W-:Y:S01]  /*9f30*/  FFMA.FTZ R176, R201, R12.reuse, -R20.reuse ;  /* 0x0000000cc9b07223 */ /* 0x180fe20000010814 */
[----:B------:R-:W-:Y:S01]  /*9f40*/  FFMA.FTZ R178, R181, R12, -R20 ;  /* 0x0000000cb5b27223 */ /* 0x000fe20000010814 */
[----:B------:R-:W-:Y:S01]  /*9f50*/  MUFU.EX2 R195, R195 ;  /* 0x000000c300c37308 */ /* 0x000fe20000000800 */
[----:B------:R-:W-:Y:S01]  /*9f60*/  HGMMA.64x192x16.F32 R24, R172, gdesc[UR8].tnspB, R24, gsb0 ;  /* 0x42e00008ac187df0 */ /* 0x000fe20008000818 */
[----:B------:R-:W-:Y:S01]  /*9f70*/  UMOV UR10, UR6 ;  /* 0x00000006000a7c82 */ /* 0x000fe20008000000 */
[----:B------:R-:W-:-:S05]  /*9f80*/  UMOV UR11, 0x40000040 ;  /* 0x40000040000b7882 */ /* 0x000fca0000000000 */
[----:B------:R-:W0:Y:S08]  /*9f90*/  MUFU.TANH R177, R177 ;  /* 0x000000b100b17308 */ /* 0x000e300000002400 */
[----:B------:R-:W1:Y:S08]  /*9fa0*/  MUFU.TANH R179, R179 ;  /* 0x000000b300b37308 */ /* 0x000e700000002400 */
[----:B------:R-:W-:Y:S01]  /*9fb0*/  MUFU.EX2 R180, R180 ;  /* 0x000000b400b47308 */ /* 0x000fe20000000800 */
[----:B0-----:R-:W-:-:S04]  /*9fc0*/  FMNMX.FTZ R22, R177, R22, !PT ;  /* 0x00000016b1167209 */ /* 0x001fc80007810000 */
[----:B------:R-:W-:-:S03]  /*9fd0*/  FMNMX.FTZ R22, R159, R22, !PT ;  /* 0x000000169f167209 */ /* 0x000fc60007810000 */
[----:B------:R-:W-:Y:S01]  /*9fe0*/  MUFU.EX2 R137, R137 ;  /* 0x0000008900897308 */ /* 0x000fe20000000800 */
[----:B-1----:R-:W-:-:S04]  /*9ff0*/  FMNMX.FTZ R22, R179, R22, !PT ;  /* 0x00000016b3167209 */ /* 0x002fc80007810000 */
[----:B------:R-:W-:-:S03]  /*a000*/  FMNMX.FTZ R22, R163, R22, !PT ;  /* 0x00000016a3167209 */ /* 0x000fc60007810000 */
[----:B------:R-:W-:Y:S01]  /*a010*/  MUFU.EX2 R182, R182 ;  /* 0x000000b600b67308 */ /* 0x000fe20000000800 */
[----:B------:R-:W-:-:S04]  /*a020*/  FMNMX.FTZ R22, R215, R22, !PT ;  /* 0x00000016d7167209 */ /* 0x000fc80007810000 */
[----:B------:R-:W-:-:S03]  /*a030*/  FMNMX.FTZ R22, R167, R22, !PT ;  /* 0x00000016a7167209 */ /* 0x000fc60007810000 */
[----:B------:R-:W-:Y:S02]  /*a040*/  MUFU.EX2 R139, R139 ;  /* 0x0000008b008b7308 */ /* 0x000fe40000000800 */
[----:B------:R-:W0:Y:S06]  /*a050*/  SHFL.BFLY PT, R3, R22, 0x2, 0x1f ;  /* 0x0c401f0016037f89 */ /* 0x000e2c00000e0000 */
[----:B------:R-:W-:Y:S08]  /*a060*/  MUFU.EX2 R176, R176 ;  /* 0x000000b000b07308 */ /* 0x000ff00000000800 */
[----:B------:R-:W-:Y:S08]  /*a070*/  MUFU.EX2 R141, R141 ;  /* 0x0000008d008d7308 */ /* 0x000ff00000000800 */
[----:B------:R-:W-:Y:S01]  /*a080*/  MUFU.EX2 R178, R178 ;  /* 0x000000b200b27308 */ /* 0x000fe20000000800 */
[----:B0-----:R-:W-:Y:S01]  /*a090*/  FMNMX.FTZ R2, R22, R3, !PT ;  /* 0x0000000316027209 */ /* 0x001fe20007810000 */
[----:B------:R-:W-:-:S04]  /*a0a0*/  FFMA.FTZ R22, R205, R12, -R20 ;  /* 0x0000000ccd167223 */ /* 0x000fc80000010814 */
[----:B------:R-:W0:Y:S02]  /*a0b0*/  SHFL.BFLY PT, R3, R2, 0x1, 0x1f ;  /* 0x0c201f0002037f89 */ /* 0x000e2400000e0000 */
[----:B------:R-:W-:Y:S08]  /*a0c0*/  MUFU.EX2 R145, R145 ;  /* 0x0000009100917308 */ /* 0x000ff00000000800 */
[----:B------:R-:W-:Y:S08]  /*a0d0*/  MUFU.EX2 R149, R149 ;  /* 0x0000009500957308 */ /* 0x000ff00000000800 */
[----:B------:R-:W-:Y:S01]  /*a0e0*/  MUFU.EX2 R153, R153 ;  /* 0x0000009900997308 */ /* 0x000fe20000000800 */
[----:B0-----:R-:W-:-:S07]  /*a0f0*/  FMNMX.FTZ R3, R2, R3, !PT ;  /* 0x0000000302037209 */ /* 0x001fce0007810000 */
[----:B------:R-:W-:Y:S01]  /*a100*/  MUFU.EX2 R22, R22 ;  /* 0x0000001600167308 */ /* 0x000fe20000000800 */
[----:B------:R-:W-:Y:S01]  /*a110*/  FADD.FTZ R165, -R3, R14 ;  /* 0x0000000e03a57221 */ /* 0x000fe20000010100 */
[----:B------:R-:W-:-:S03]  /*a120*/  IMAD.U32 R14, RZ, RZ, UR57 ;  /* 0x00000039ff0e7e24 */ /* 0x000fc6000f8e00ff */
[----:B------:R-:W-:Y:S01]  /*a130*/  FMUL.FTZ R165, R165, R12 ;  /* 0x0000000ca5a57220 */ /* 0x000fe20000410000 */
[----:B------:R-:W-:Y:S02]  /*a140*/  @!P1 VIADD R14, R14, 0x30840 ;  /* 0x000308400e0e9836 */ /* 0x000fe40000000000 */
[----:B------:R-:W-:Y:S03]  /*a150*/  MUFU.EX2 R157, R157 ;  /* 0x0000009d009d7308 */ /* 0x000fe60000000800 */
[----:B------:R-:W-:-:S05]  /*a160*/  @!P1 PRMT R14, RZ, 0x654, R14 ;  /* 0x00000654ff0e9816 */ /* 0x000fca000000000e */
[----:B------:R-:W-:Y:S08]  /*a170*/  MUFU.EX2 R2, R165 ;  /* 0x000000a500027308 */ /* 0x000ff00000000800 */
[----:B------:R-:W-:Y:S08]  /*a180*/  MUFU.EX2 R120, R120 ;  /* 0x0000007800787308 */ /* 0x000ff00000000800 */
[----:B------:R-:W-:Y:S01]  /*a190*/  MUFU.EX2 R161, R161 ;  /* 0x000000a100a17308 */ /* 0x000fe20000000800 */
[----:B------:R-:W-:-:S02]  /*a1a0*/  WARPGROUP.DEPBAR.LE gsb0, 0x0 ;  /* 0x00008000000079c5 */ /* 0x000fc40000010000 */
[----:B------:R-:W-:Y:S01]  /*a1b0*/  WARPGROUP.ARRIVE ;  /* 0x00000000000079c5 */ /* 0x000fe20000000000 */
[-CC-:B------:R-:W-:Y:S01]  /*a1c0*/  FFMA.FTZ R172, R183, R12.reuse, -R20.reuse ;  /* 0x0000000cb7ac7223 */ /* 0x180fe20000010814 */
[-C--:B------:R-:W-:Y:S01]  /*a1d0*/  FFMA.FTZ R174, R203, R12.reuse, -R20 ;  /* 0x0000000ccbae7223 */ /* 0x080fe20000010814 */
[----:B------:R-:W-:-:S03]  /*a1e0*/  FMUL.FTZ R20, R3, R12 ;  /* 0x0000000c03147220 */ /* 0x000fc60000410000 */
[----:B------:R-:W-:Y:S01]  /*a1f0*/  HGMMA.64x192x16.F32 R24, R168, gdesc[UR8].tnspB, R24, gsb0 ;  /* 0x42e00008a8187df0 */ /* 0x000fe20008000818 */
[-CC-:B------:R-:W-:Y:S01]  /*a200*/  FFMA.FTZ R189, R15, R12.reuse, -R20.reuse ;  /* 0x0000000c0fbd7223 */ /* 0x180fe20000010814 */
[-CC-:B------:R-:W-:Y:S01]  /*a210*/  FFMA.FTZ R21, R21, R12.reuse, -R20.reuse ;  /* 0x0000000c15157223 */ /* 0x180fe20000010814 */
[-CC-:B------:R-:W-:Y:S01]  /*a220*/  FFMA.FTZ R23, R23, R12.reuse, -R20.reuse ;  /* 0x0000000c17177223 */ /* 0x180fe20000010814 */
[-CC-:B------:R-:W-:Y:S01]  /*a230*/  FFMA.FTZ R121, R121, R12.reuse, -R20.reuse ;  /* 0x0000000c79797223 */ /* 0x180fe20000010814 */
[----:B------:R-:W-:Y:S01]  /*a240*/  IMAD.U32 R15, RZ, RZ, UR14 ;  /* 0x0000000eff0f7e24 */ /* 0x000fe2000f8e00ff */
        /* <DEDUP_REMOVED lines=22> */
[----:B------:R-:W-:-:S02]  /*a3b0*/  FFMA.FTZ R20, R167, R12, -R20 ;  /* 0x0000000ca7147223 */ /* 0x000fc40000010814 */
[----:B------:R-:W2:Y:S01]  /*a3c0*/  MUFU.EX2 R121, R121 ;  /* 0x0000007900797308 */ /* 0x000ea20000000800 */
[----:B0-----:R-:W-:Y:S01]  /*a3d0*/  FFMA.FTZ R5, R2, R5, R189 ;  /* 0x0000000502057223 */ /* 0x001fe200000100bd */
[----:B------:R-:W-:-:S03]  /*a3e0*/  F2FP.F16.F32.PACK_AB R189, R122, R189 ;  /* 0x000000bd7abd723e */ /* 0x000fc600000000ff */
        /* <DEDUP_REMOVED lines=8> */
[----:B------:R-:W-:Y:S01]  /*a470*/  MUFU.EX2 R129, R129 ;  /* 0x0000008100817308 */ /* 0x000fe20000000800 */
[----:B-1----:R-:W-:-:S07]  /*a480*/  FADD.FTZ R5, R125, R5 ;  /* 0x000000057d057221 */ /* 0x002fce0000010000 */
[----:B------:R-:W-:Y:S01]  /*a490*/  MUFU.EX2 R181, R181 ;  /* 0x000000b500b57308 */ /* 0x000fe20000000800 */
[----:B--2---:R-:W-:-:S07]  /*a4a0*/  FADD.FTZ R5, R128, R5 ;  /* 0x0000000580057221 */ /* 0x004fce0000010000 */
[----:B------:R-:W-:Y:S08]  /*a4b0*/  MUFU.EX2 R133, R133 ;  /* 0x0000008500857308 */ /* 0x000ff00000000800 */
[----:B------:R-:W-:Y:S08]  /*a4c0*/  MUFU.EX2 R135, R135 ;  /* 0x0000008700877308 */ /* 0x000ff00000000800 */
[----:B------:R-:W0:Y:S08]  /*a4d0*/  MUFU.EX2 R143, R143 ;  /* 0x0000008f008f7308 */ /* 0x000e300000000800 */
[----:B------:R-:W-:Y:S08]  /*a4e0*/  MUFU.EX2 R207, R207 ;  /* 0x000000cf00cf7308 */ /* 0x000ff00000000800 */
[----:B------:R-:W1:Y:S01]  /*a4f0*/  MUFU.EX2 R147, R147 ;  /* 0x0000009300937308 */ /* 0x000e620000000800 */
[----:B0-----:R-:W-:-:S07]  /*a500*/  F2FP.F16.F32.PACK_AB R183, R143, R135 ;  /* 0x000000878fb7723e */ /* 0x001fce00000000ff */
[----:B------:R-:W-:Y:S08]  /*a510*/  MUFU.EX2 R211, R211 ;  /* 0x000000d300d37308 */ /* 0x000ff00000000800 */
[----:B------:R-:W0:Y:S08]  /*a520*/  MUFU.EX2 R151, R151 ;  /* 0x0000009700977308 */ /* 0x000e300000000800 */
[----:B------:R-:W2:Y:S08]  /*a530*/  MUFU.EX2 R172, R172 ;  /* 0x000000ac00ac7308 */ /* 0x000eb00000000800 */
[----:B------:R-:W3:Y:S08]  /*a540*/  MUFU.EX2 R173, R213 ;  /* 0x000000d500ad7308 */ /* 0x000ef00000000800 */
[----:B------:R-:W4:Y:S08]  /*a550*/  MUFU.EX2 R155, R155 ;  /* 0x0000009b009b7308 */ /* 0x000f300000000800 */
[----:B------:R-:W5:Y:S08]  /*a560*/  MUFU.EX2 R174, R174 ;  /* 0x000000ae00ae7308 */ /* 0x000f700000000800 */
[----:B------:R1:W5:Y:S08]  /*a570*/  MUFU.EX2 R175, R177 ;  /* 0x000000b100af7308 */ /* 0x0003700000000800 */
[----:B------:R-:W5:Y:S01]  /*a580*/  MUFU.EX2 R159, R159 ;  /* 0x0000009f009f7308 */ /* 0x000f620000000800 */
[----:B-1----:R-:W-:-:S07]  /*a590*/  F2FP.F16.F32.PACK_AB R177, R147, R207 ;  /* 0x000000cf93b1723e */ /* 0x002fce00000000ff */
[----:B------:R-:W-:Y:S08]  /*a5a0*/  MUFU.EX2 R163, R163 ;  /* 0x000000a300a37308 */ /* 0x000ff00000000800 */
[----:B------:R-:W-:Y:S01]  /*a5b0*/  MUFU.EX2 R20, R20 ;  /* 0x0000001400147308 */ /* 0x000fe20000000800 */
[----:B------:R-:W-:Y:S02]  /*a5c0*/  WARPGROUP.DEPBAR.LE gsb0, 0x0 ;  /* 0x00008000000079c5 */ /* 0x000fe40000010000 */
[----:B------:R1:W-:Y:S05]  /*a5d0*/  @!P1 SYNCS.ARRIVE.TRANS64.RED.A1T0 RZ, [R14+URZ], RZ ;  /* 0x000000ff0eff99a7 */ /* 0x0003ea000810043f */
[----:B------:R0:W5:Y:S01]  /*a5e0*/  MUFU.EX2 R169, R179 ;  /* 0x000000b300a97308 */ /* 0x0001620000000800 */
[----:B------:R-:W-:-:S02]  /*a5f0*/  F2FP.F16.F32.PACK_AB R168, R157, R22 ;  /* 0x000000169da8723e */ /* 0x000fc400000000ff */
[----:B------:R-:W-:Y:S01]  /*a600*/  F2FP.F16.F32.PACK_AB R170, R161, R120 ;  /* 0x00000078a1aa723e */ /* 0x000fe200000000ff */
[----:B-1----:R-:W-:Y:S02]  /*a610*/  @!P1 VIADD R14, R15, 0x30860 ;  /* 0x000308600f0e9836 */ /* 0x002fe40000000000 */
[----:B------:R-:W-:Y:S02]  /*a620*/  FFMA.FTZ R15, R0, R8, R193 ;  /* 0x00000008000f7223 */ /* 0x000fe400000100c1 */
[----:B------:R-:W1:Y:S01]  /*a630*/  MUFU.EX2 R171, R215 ;  /* 0x000000d700ab7308 */ /* 0x000e620000000800 */
[----:B0-----:R-:W-:Y:S01]  /*a640*/  F2FP.F16.F32.PACK_AB R179, R151, R211 ;  /* 0x000000d397b3723e */ /* 0x001fe200000000ff */
[C---:B------:R-:W-:Y:S01]  /*a650*/  FADD.FTZ R15, R188.reuse, R15 ;  /* 0x0000000fbc0f7221 */ /* 0x040fe20000010000 */
[----:B------:R-:W-:Y:S02]  /*a660*/  @!P1 PRMT R14, RZ, 0x654, R14 ;  /* 0x00000654ff0e9816 */ /* 0x000fe4000000000e */
[----:B------:R-:W-:Y:S01]  /*a670*/  F2FP.F16.F32.PACK_AB R188, R188, R193 ;  /* 0x000000c1bcbc723e */ /* 0x000fe200000000ff */
[----:B------:R-:W-:Y:S01]  /*a680*/  FADD.FTZ R8, R190, R15 ;  /* 0x0000000fbe087221 */ /* 0x000fe20000010000 */
[----:B------:R0:W-:Y:S01]  /*a690*/  @!P1 SYNCS.ARRIVE.TRANS64.RED.A1T0 RZ, [R14+URZ], RZ ;  /* 0x000000ff0eff99a7 */ /* 0x0001e2000810043f */
[----:B------:R-:W-:Y:S01]  /*a6a0*/  F2FP.F16.F32.PACK_AB R190, R185, R190 ;  /* 0x000000beb9be723e */ /* 0x000fe200000000ff */
[----:B------:R-:W-:-:S02]  /*a6b0*/  IMAD.MOV.U32 R193, RZ, RZ, R4 ;  /* 0x000000ffffc17224 */ /* 0x000fc400078e0004 */
[----:B------:R-:W-:Y:S01]  /*a6c0*/  FADD.FTZ R15, R185, R8 ;  /* 0x00000008b90f7221 */ /* 0x000fe20000010000 */
[----:B------:R-:W-:-:S03]  /*a6d0*/  F2FP.F16.F32.PACK_AB R185, R125, R126 ;  /* 0x0000007e7db9723e */ /* 0x000fc600000000ff */
[----:B------:R-:W-:Y:S01]  /*a6e0*/  FADD.FTZ R8, R184, R15 ;  /* 0x0000000fb8087221 */ /* 0x000fe20000010000 */
[----:B------:R-:W-:-:S03]  /*a6f0*/  F2FP.F16.F32.PACK_AB R184, R187, R184 ;  /* 0x000000b8bbb8723e */ /* 0x000fc600000000ff */
[----:B------:R-:W-:Y:S01]  /*a700*/  FADD.FTZ R15, R187, R8 ;  /* 0x00000008bb0f7221 */ /* 0x000fe20000010000 */
[----:B------:R-:W-:-:S03]  /*a710*/  F2FP.F16.F32.PACK_AB R187, R129, R128 ;  /* 0x0000008081bb723e */ /* 0x000fc600000000ff */
[----:B------:R-:W-:Y:S01]  /*a720*/  FADD.FTZ R8, R186, R15 ;  /* 0x0000000fba087221 */ /* 0x000fe20000010000 */
[----:B------:R-:W-:-:S03]  /*a730*/  F2FP.F16.F32.PACK_AB R186, R195, R186 ;  /* 0x000000bac3ba723e */ /* 0x000fc600000000ff */
[----:B------:R-:W-:Y:S01]  /*a740*/  FADD.FTZ R15, R195, R8 ;  /* 0x00000008c30f7221 */ /* 0x000fe20000010000 */
[----:B------:R-:W-:-:S03]  /*a750*/  FADD.FTZ R8, R129, R5 ;  /* 0x0000000581087221 */ /* 0x000fc60000010000 */
[----:B0-----:R-:W-:Y:S01]  /*a760*/  FADD.FTZ R14, R180, R15 ;  /* 0x0000000fb40e7221 */ /* 0x001fe20000010000 */
[----:B------:R-:W-:Y:S01]  /*a770*/  FADD.FTZ R8, R181, R8 ;  /* 0x00000008b5087221 */ /* 0x000fe20000010000 */
        /* <DEDUP_REMOVED lines=10> */
[----:B------:R-:W-:Y:S01]  /*a820*/  FADD.FTZ R8, R207, R8 ;  /* 0x00000008cf087221 */ /* 0x000fe20000010000 */
[C---:B------:R-:W-:Y:S02]  /*a830*/  F2FP.F16.F32.PACK_AB R176, R141.reuse, R176 ;  /* 0x000000b08db0723e */ /* 0x040fe400000000ff */
[----:B------:R-:W-:Y:S01]  /*a840*/  FADD.FTZ R5, R141, R14 ;  /* 0x0000000e8d057221 */ /* 0x000fe20000010000 */
[----:B------:R-:W-:-:S03]  /*a850*/  FADD.FTZ R8, R147, R8 ;  /* 0x0000000893087221 */ /* 0x000fc60000010000 */
[----:B------:R-:W-:Y:S01]  /*a860*/  FADD.FTZ R14, R178, R5 ;  /* 0x00000005b20e7221 */ /* 0x000fe20000010000 */
[----:B------:R-:W-:Y:S01]  /*a870*/  FADD.FTZ R8, R211, R8 ;  /* 0x00000008d3087221 */ /* 0x000fe20000010000 */
[C---:B------:R-:W-:Y:S02]  /*a880*/  F2FP.F16.F32.PACK_AB R178, R145.reuse, R178 ;  /* 0x000000b291b2723e */ /* 0x040fe400000000ff */
[----:B------:R-:W-:Y:S01]  /*a890*/  FADD.FTZ R5, R145, R14 ;  /* 0x0000000e91057221 */ /* 0x000fe20000010000 */
[----:B------:R-:W-:-:S03]  /*a8a0*/  FADD.FTZ R8, R151, R8 ;  /* 0x0000000897087221 */ /* 0x000fc60000010000 */
[----:B--2---:R-:W-:Y:S01]  /*a8b0*/  FADD.FTZ R14, R172, R5 ;  /* 0x00000005ac0e7221 */ /* 0x004fe20000010000 */
[----:B---3--:R-:W-:Y:S01]  /*a8c0*/  FADD.FTZ R8, R173, R8 ;  /* 0x00000008ad087221 */ /* 0x008fe20000010000 */
[C---:B------:R-:W-:Y:S02]  /*a8d0*/  F2FP.F16.F32.PACK_AB R172, R149.reuse, R172 ;  /* 0x000000ac95ac723e */ /* 0x040fe400000000ff */
[----:B------:R-:W-:Y:S01]  /*a8e0*/  FADD.FTZ R5, R149, R14 ;  /* 0x0000000e95057221 */ /* 0x000fe20000010000 */
[C---:B----4-:R-:W-:Y:S01]  /*a8f0*/  FADD.FTZ R8, R155.reuse, R8 ;  /* 0x000000089b087221 */ /* 0x050fe20000010000 */
[----:B------:R-:W-:Y:S02]  /*a900*/  F2FP.F16.F32.PACK_AB R173, R155, R173 ;  /* 0x000000ad9bad723e */ /* 0x000fe400000000ff */
[----:B-----5:R-:W-:Y:S01]  /*a910*/  FADD.FTZ R14, R174, R5 ;  /* 0x00000005ae0e7221 */ /* 0x020fe20000010000 */
[----:B------:R-:W-:Y:S01]  /*a920*/  FADD.FTZ R8, R175, R8 ;  /* 0x00000008af087221 */ /* 0x000fe20000010000 */
[----:B------:R-:W-:-:S02]  /*a930*/  F2FP.F16.F32.PACK_AB R174, R153, R174 ;  /* 0x000000ae99ae723e */ /* 0x000fc400000000ff */
[----:B------:R-:W-:Y:S01]  /*a940*/  FADD.FTZ R5, R153, R14 ;  /* 0x0000000e99057221 */ /* 0x000fe20000010000 */
[C---:B------:R-:W-:Y:S01]  /*a950*/  FADD.FTZ R8, R159.reuse, R8 ;  /* 0x000000089f087221 */ /* 0x040fe20000010000 */
[----:B------:R-:W-:Y:S02]  /*a960*/  F2FP.F16.F32.PACK_AB R175, R159, R175 ;  /* 0x000000af9faf723e */ /* 0x000fe400000000ff */
[----:B------:R-:W-:Y:S01]  /*a970*/  FADD.FTZ R14, R22, R5 ;  /* 0x00000005160e7221 */ /* 0x000fe20000010000 */
[----:B------:R-:W-:Y:S01]  /*a980*/  FADD.FTZ R8, R169, R8 ;  /* 0x00000008a9087221 */ /* 0x000fe20000010000 */
[----:B------:R-:W-:Y:S02]  /*a990*/  F2FP.F16.F32.PACK_AB R169, R163, R169 ;  /* 0x000000a9a3a9723e */ /* 0x000fe400000000ff */
[----:B------:R-:W-:Y:S01]  /*a9a0*/  FADD.FTZ R5, R157, R14 ;  /* 0x0000000e9d057221 */ /* 0x000fe20000010000 */
[----:B------:R-:W-:-:S03]  /*a9b0*/  FADD.FTZ R8, R163, R8 ;  /* 0x00000008a3087221 */ /* 0x000fc60000010000 */
[----:B------:R-:W-:Y:S01]  /*a9c0*/  FADD.FTZ R14, R120, R5 ;  /* 0x00000005780e7221 */ /* 0x000fe20000010000 */
[----:B-1----:R-:W-:Y:S01]  /*a9d0*/  FADD.FTZ R5, R171, R8 ;  /* 0x00000008ab057221 */ /* 0x002fe20000010000 */
[C---:B------:R-:W-:Y:S02]  /*a9e0*/  F2FP.F16.F32.PACK_AB R171, R20.reuse, R171 ;  /* 0x000000ab14ab723e */ /* 0x040fe400000000ff */
[----:B------:R-:W-:Y:S01]  /*a9f0*/  FADD.FTZ R8, R161, R14 ;  /* 0x0000000ea1087221 */ /* 0x000fe20000010000 */
[----:B------:R-:W-:Y:S01]  /*aa00*/  FADD.FTZ R5, R20, R5 ;  /* 0x0000000514057221 */ /* 0x000fe20000010000 */
[----:B------:R-:W-:Y:S01]  /*aa10*/  IMAD.MOV.U32 R14, RZ, RZ, R3 ;  /* 0x000000ffff0e7224 */ /* 0x000fe200078e0003 */
[----:B------:R-:W-:Y:S06]  /*aa20*/  @P2 BRA `(.L_x_4188) ;  /* 0xffffffdc00282947 */ /* 0x000fec000383ffff */
.L_x_4179:
        /* <DEDUP_REMOVED lines=9> */
.L_x_4206:
[----:B------:R-:W-:-:S04]  /*aac0*/  UIADD3 UR4, UR56, 0x1, URZ ;  /* 0x0000000138047890 */ /* 0x000fc8000fffe03f */
[----:B------:R-:W-:-:S04]  /*aad0*/  UISETP.NE.AND UP2, UPT, UR4, 0x2, UPT ;  /* 0x000000020400788c */ /* 0x000fc8000bf45270 */
[----:B------:R-:W-:Y:S02]  /*aae0*/  USEL UR7, URZ, 0x1, UP2 ;  /* 0x000000013f077887 */ /* 0x000fe40009000000 */
[----:B------:R-:W-:Y:S02]  /*aaf0*/  USEL UR4, UR4, URZ, UP2 ;  /* 0x0000003f04047287 */ /* 0x000fe40009000000 */
[----:B------:R-:W-:Y:S01]  /*ab00*/  ULOP3.LUT UR7, UR59, UR7, URZ, 0x3c, !UPT ;  /* 0x000000073b077292 */ /* 0x000fe2000f8e3c3f */
[----:B------:R-:W-:Y:S11]  /*ab10*/  @!P0 BRA `(.L_x_4190) ;  /* 0x0000000000048947 */ /* 0x000ff60003800000 */
[----:B------:R-:W-:Y:S01]  /*ab20*/  BPT.TRAP 0x1 ;  /* 0x000000040000795c */ /* 0x000fe20000300000 */
.L_x_4190:
[----:B------:R-:W-:Y:S01]  /*ab30*/  ULEA UR57, UR4, UR58, 0x3 ;  /* 0x0000003a04397291 */ /* 0x000fe2000f8e183f */
[----:B------:R-:W-:-:S05]  /*ab40*/  IMAD.U32 R3, RZ, RZ, UR7 ;  /* 0x00000007ff037e24 */ /* 0x000fca000f8e00ff */
[----:B------:R-:W-:-:S04]  /*ab50*/  SHF.L.U32 R3, R3, 0x1f, RZ ;  /* 0x0000001f03037819 */ /* 0x000fc800000006ff */
[----:B------:R0:W1:Y:S01]  /*ab60*/  SYNCS.PHASECHK.TRANS64.TRYWAIT P2, [UR57+0x30830], R3 ;  /* 0x03083003ff0075a7 */ /* 0x0000620008040179 */
[----:B------:R-:W-:Y:S05]  /*ab70*/  @!P0 BRA `(.L_x_4191) ;  /* 0x0000000000048947 */ /* 0x000fea0003800000 */
[----:B------:R-:W-:Y:S01]  /*ab80*/  BPT.TRAP 0x1 ;  /* 0x000000040000795c */ /* 0x000fe20000300000 */
.L_x_4191:
[----:B-1----:R-:W-:Y:S05]  /*ab90*/  @P2 BRA `(.L_x_4192) ;  /* 0x0000000000082947 */ /* 0x002fea0003800000 */
[----:B------:R-:W1:Y:S02]  /*aba0*/  SYNCS.PHASECHK.TRANS64.TRYWAIT P2, [UR57+0x30830], R3 ;  /* 0x03083003ff0075a7 */ /* 0x000e640008040179 */
[----:B-1----:R-:W-:Y:S05]  /*abb0*/  @!P2 BRA `(.L_x_4193) ;  /* 0x000000ac0058a947 */ /* 0x002fea0003800000 */
.L_x_4192:
        /* <DEDUP_REMOVED lines=161> */
.L_x_4194:
[----:B------:R-:W-:Y:S01]  /*b5d0*/  ULEA UR14, UR56, UR58, 0x3 ;  /* 0x0000003a380e7291 */ /* 0x000fe2000f8e183f */
[----:B------:R-:W-:-:S05]  /*b5e0*/  IMAD.U32 R0, RZ, RZ, UR59 ;  /* 0x0000003bff007e24 */ /* 0x000fca000f8e00ff */
[----:B------:R-:W-:-:S04]  /*b5f0*/  SHF.L.U32 R0, R0, 0x1f, RZ ;  /* 0x0000001f00007819 */ /* 0x000fc800000006ff */
[----:B------:R2:W3:Y:S01]  /*b600*/  SYNCS.PHASECHK.TRANS64.TRYWAIT P2, [UR14+0x30850], R0 ;  /* 0x03085000ff0075a7 */ /* 0x0004e2000804014e */
[----:B------:R-:W-:Y:S05]  /*b610*/  @!P0 BRA `(.L_x_4195) ;  /* 0x0000000000048947 */ /* 0x000fea0003800000 */
[----:B------:R-:W-:Y:S01]  /*b620*/  BPT.TRAP 0x1 ;  /* 0x000000040000795c */ /* 0x000fe20000300000 */
.L_x_4195:
[----:B---3--:R-:W-:Y:S05]  /*b630*/  @P2 BRA `(.L_x_4196) ;  /* 0x0000000000082947 */ /* 0x008fea0003800000 */
[----:B------:R-:W3:Y:S02]  /*b640*/  SYNCS.PHASECHK.TRANS64.TRYWAIT P2, [UR14+0x30850], R0 ;  /* 0x03085000ff0075a7 */ /* 0x000ee4000804014e */
[----:B---3--:R-:W-:Y:S05]  /*b650*/  @!P2 BRA `(.L_x_4197) ;  /* 0x000000a000c8a947 */ /* 0x008fea0003800000 */
.L_x_4196:
        /* <DEDUP_REMOVED lines=18> */
[----:B------:R-:W-:Y:S01]  /*b780*/  FMUL.FTZ R133, R151, UR5 ;  /* 0x0000000597857c20 */ /* 0x000fe20008410000 */
[----:B------:R-:W-:Y:S01]  /*b790*/  FMUL.FTZ R20, R130, UR5 ;  /* 0x0000000582147c20 */ /* 0x000fe20008410000 */
[----:B------:R-:W-:Y:S01]  /*b7a0*/  FMUL.FTZ R130, R132, UR5 ;  /* 0x0000000584827c20 */ /* 0x000fe20008410000 */
[----:B------:R-:W-:Y:S01]  /*b7b0*/  FMUL.FTZ R22, R134, UR5 ;  /* 0x0000000586167c20 */ /* 0x000fe20008410000 */
[----:B--2---:R-:W-:Y:S01]  /*b7c0*/  FMUL.FTZ R0, R122, UR5 ;  /* 0x000000057a007c20 */ /* 0x004fe20008410000 */
        /* <DEDUP_REMOVED lines=32> */
[----:B------:R-:W-:Y:S01]  /*b9d0*/  FMUL.FTZ R166, R166, UR5 ;  /* 0x00000005a6a67c20 */ /* 0x000fe20008410000 */
[----:B------:R-:W0:Y:S01]  /*b9e0*/  MUFU.TANH R3, R3 ;  /* 0x0000000300037308 */ /* 0x000e220000002400 */
[----:B------:R-:W-:Y:S01]  /*b9f0*/  ULDC UR19, c[0x0][0x288] ;  /* 0x0000a20000137ab9 */ /* 0x000fe20000000800 */
[----:B------:R-:W-:-:S06]  /*ba00*/  ULDC UR18, c[0x0][0x9e0] ;  /* 0x0002780000127ab9 */ /* 0x000fcc0000000800 */
        /* <DEDUP_REMOVED lines=42> */
[----:B------:R0:W0:Y:S01]  /*bcb0*/  MUFU.TANH R162, R165 ;  /* 0x000000a500a27308 */ /* 0x0000220000002400 */
        /* <DEDUP_REMOVED lines=12> */
[----:B------:R-:W-:-:S14]  /*bd80*/  FMUL.FTZ R176, R145, UR5 ;  /* 0x0000000591b07c20 */ /* 0x000fdc0008410000 */
[----:B------:R-:W-:Y:S01]  /*bd90*/  HGMMA.64x192x16.F32 R24, R172, gdesc[UR8].tnspB, R24, gsb0 ;  /* 0x42e00008ac187df0 */ /* 0x000fe20008000818 */
[----:B------:R-:W-:Y:S01]  /*bda0*/  UIADD3 UR10, UR6, 0x280, URZ ;  /* 0x00000280060a7890 */ /* 0x000fe2000fffe03f */
[----:B------:R-:W0:Y:S01]  /*bdb0*/  MUFU.TANH R176, R176 ;  /* 0x000000b000b07308 */ /* 0x000e220000002400 */
[----:B------:R-:W-:Y:S01]  /*bdc0*/  UMOV UR11, 0x40000040 ;  /* 0x40000040000b7882 */ /* 0x000fe20000000000 */
[----:B------:R-:W-:Y:S02]  /*bdd0*/  @UP0 ULDC UR6, c[0x0][0x44c] ;  /* 0x0001130000060ab9 */ /* 0x000fe40000000800 */
[----:B------:R-:W-:Y:S01]  /*bde0*/  @P2 IMAD.HI.U32 R142, R9, UR6, RZ ;  /* 0x00000006098e2c27 */ /* 0x000fe2000f8e00ff */
[----:B------:R-:W-:Y:S01]  /*bdf0*/  @UP0 ULDC UR6, c[0x0][0x450] ;  /* 0x0001140000060ab9 */ /* 0x000fe20000000800 */
[----:B------:R-:W-:-:S03]  /*be00*/  PLOP3.LUT P2, PT, PT, PT, UP1, 0x40, 0x0 ;  /* 0x000000000000781c */ /* 0x000fc60003f4e818 */
[----:B------:R-:W-:Y:S01]  /*be10*/  @P3 SHF.R.U32.HI R154, RZ, UR6, R142 ;  /* 0x00000006ff9a3c19 */ /* 0x000fe2000801168e */
[----:B------:R-:W-:-:S04]  /*be20*/  IMAD.U32 R142, RZ, RZ, UR57 ;  /* 0x00000039ff8e7e24 */ /* 0x000fc8000f8e00ff */
[----:B------:R-:W-:Y:S01]  /*be30*/  @!P1 VIADD R142, R142, 0x30840 ;  /* 0x000308408e8e9836 */ /* 0x000fe20000000000 */
[----:B------:R-:W5:Y:S04]  /*be40*/  SHFL.IDX PT, R151, R154, RZ, 0x1c1f ;  /* 0x001c1fff9a977589 */ /* 0x000f6800000e0000 */
[----:B------:R-:W-:Y:S02]  /*be50*/  @!P1 PRMT R145, RZ, 0x654, R142 ;  /* 0x00000654ff919816 */ /* 0x000fe4000000008e */
[----:B------:R0:W0:Y:S01]  /*be60*/  MUFU.TANH R142, R166 ;  /* 0x000000a6008e7308 */ /* 0x0000220000002400 */
[----:B------:R-:W-:Y:S02]  /*be70*/  WARPGROUP.DEPBAR.LE gsb0, 0x0 ;  /* 0x00008000000079c5 */ /* 0x000fe40000010000 */
[----:B------:R-:W-:Y:S01]  /*be80*/  WARPGROUP.ARRIVE ;  /* 0x00000000000079c5 */ /* 0x000fe20000000000 */
[----:B------:R-:W-:Y:S01]  /*be90*/  FMUL.FTZ R172, R124, UR5 ;  /* 0x000000057cac7c20 */ /* 0x000fe20008410000 */
[----:B------:R-:W-:Y:S01]  /*bea0*/  FMUL.FTZ R124, R143, UR5 ;  /* 0x000000058f7c7c20 */ /* 0x000fe20008410000 */
[----:B------:R-:W-:Y:S01]  /*beb0*/  FMUL.FTZ R174, R144, UR5 ;  /* 0x0000000590ae7c20 */ /* 0x000fe20008410000 */
[----:B------:R-:W-:Y:S01]  /*bec0*/  FMUL.FTZ R143, R158, UR5 ;  /* 0x000000059e8f7c20 */ /* 0x000fe20008410000 */
[----:B------:R-:W-:Y:S01]  /*bed0*/  FMUL.FTZ R144, R159, UR5 ;  /* 0x000000059f907c20 */ /* 0x000fe20008410000 */
[----:B------:R-:W-:Y:S01]  /*bee0*/  HGMMA.64x192x16.F32 R24, R168, gdesc[UR8].tnspB, R24, gsb0 ;  /* 0x42e00008a8187df0 */ /* 0x000fe20008000818 */
[----:B------:R-:W0:Y:S08]  /*bef0*/  MUFU.TANH R172, R172 ;  /* 0x000000ac00ac7308 */ /* 0x000e300000002400 */
[----:B------:R-:W0:Y:S08]  /*bf00*/  MUFU.TANH R124, R124 ;  /* 0x0000007c007c7308 */ /* 0x000e300000002400 */
[----:B------:R-:W0:Y:S08]  /*bf10*/  MUFU.TANH R174, R174 ;  /* 0x000000ae00ae7308 */ /* 0x000e300000002400 */
[----:B------:R-:W0:Y:S08]  /*bf20*/  MUFU.TANH R143, R143 ;  /* 0x0000008f008f7308 */ /* 0x000e300000002400 */
[----:B------:R-:W0:Y:S01]  /*bf30*/  MUFU.TANH R144, R144 ;  /* 0x0000009000907308 */ /* 0x000e220000002400 */
[----:B------:R-:W-:-:S02]  /*bf40*/  WARPGROUP.DEPBAR.LE gsb0, 0x0 ;  /* 0x00008000000079c5 */ /* 0x000fc40000010000 */
[----:B------:R-:W-:Y:S01]  /*bf50*/  IMAD R170, R13, -0x60, RZ ;  /* 0xffffffa00daa7824 */ /* 0x000fe200078e02ff */
[----:B------:R1:W-:Y:S04]  /*bf60*/  @!P1 SYNCS.ARRIVE.TRANS64.RED.A1T0 RZ, [R145+URZ], RZ ;  /* 0x000000ff91ff99a7 */ /* 0x0003e8000810043f */
[----:B------:R0:W0:Y:S01]  /*bf70*/  MUFU.TANH R168, R161 ;  /* 0x000000a100a87308 */ /* 0x0000220000002400 */
[----:B------:R-:W-:-:S04]  /*bf80*/  VIADD R147, R170, 0x1 ;  /* 0x00000001aa937836 */ /* 0x000fc80000000000 */
[----:B------:R-:W-:Y:S02]  /*bf90*/  IMAD R147, R10, -0x2, R147 ;  /* 0xfffffffe0a937824 */ /* 0x000fe400078e0293 */
[----:B-1----:R-:W-:Y:S02]  /*bfa0*/  FMUL.FTZ R145, R167, UR5 ;  /* 0x00000005a7917c20 */ /* 0x002fe40008410000 */
[C---:B------:R-:W-:Y:S01]  /*bfb0*/  VIADD R180, R147.reuse, 0xffffffff ;  /* 0xffffffff93b47836 */ /* 0x040fe20000000000 */
[----:B------:R-:W-:-:S03]  /*bfc0*/  IADD3 R146, R147, -UR19, R18 ;  /* 0x8000001393927c10 */ /* 0x000fc6000fffe012 */
[----:B------:R-:W1:Y:S02]  /*bfd0*/  MUFU.TANH R145, R145 ;  /* 0x0000009100917308 */ /* 0x000e640000002400 */
[C---:B------:R-:W-:Y:S02]  /*bfe0*/  VIADD R177, R146.reuse, UR18 ;  /* 0x0000001292b17c36 */ /* 0x040fe40008000000 */
[----:B------:R-:W-:Y:S02]  /*bff0*/  VIADD R178, R146, UR15 ;  /* 0x0000000f92b27c36 */ /* 0x000fe40008000000 */
[--C-:B-----5:R-:W-:Y:S02]  /*c000*/  IMAD.IADD R156, R177, 0x1, R151.reuse ;  /* 0x00000001b19c7824 */ /* 0x120fe400078e0297 */
[----:B------:R-:W-:Y:S01]  /*c010*/  IMAD.IADD R158, R178, 0x1, R151 ;  /* 0x00000001b29e7824 */ /* 0x000fe200078e0297 */
[----:B0-234-:R-:W-:Y:S06]  /*c020*/  @P2 BRA `(.L_x_4198) ;  /* 0x0000000000602947 */ /* 0x01dfec0003800000 */
[----:B------:R-:W-:Y:S01]  /*c030*/  ULDC UR10, c[0x0][0x2f0] ;  /* 0x0000bc00000a7ab9 */ /* 0x000fe20000000800 */
[----:B------:R-:W-:Y:S01]  /*c040*/  ULDC UR6, c[0x0][0x288] ;  /* 0x0000a20000067ab9 */ /* 0x000fe20000000800 */
[----:B------:R-:W-:Y:S01]  /*c050*/  IMAD R146, R16, UR10, R151 ;  /* 0x0000000a10927c24 */ /* 0x000fe2000f8e0297 */
[----:B------:R-:W-:Y:S03]  /*c060*/  BSSY B0, `(.L_x_4199) ;  /* 0x0000011000007945 */ /* 0x000fe60003800000 */
        /* <DEDUP_REMOVED lines=11> */
.L_x_4200:
[----:B------:R-:W-:-:S05]  /*c120*/  IMAD.U32 R155, RZ, RZ, UR61 ;  /* 0x0000003dff9b7e24 */ /* 0x000fca000f8e00ff */
[----:B------:R-:W-:-:S13]  /*c130*/  ISETP.NE.AND P2, PT, R155, 0x1, PT ;  /* 0x000000019b00780c */ /* 0x000fda0003f45270 */
[----:B------:R-:W0:Y:S02]  /*c140*/  @P2 LDC.64 R146, c[0x0][0x9e8] ;  /* 0x00027a00ff922b82 */ /* 0x000e240000000a00 */
[----:B0-----:R-:W-:-:S05]  /*c150*/  @P2 IMAD.HI.U32 R146, R151, R146, RZ ;  /* 0x0000009297922227 */ /* 0x001fca00078e00ff */
[----:B------:R-:W-:-:S07]  /*c160*/  @P2 SHF.R.U32.HI R151, RZ, R147, R146 ;  /* 0x00000093ff972219 */ /* 0x000fce0000011692 */
.L_x_4201:
[----:B------:R-:W-:Y:S05]  /*c170*/  BSYNC B0 ;  /* 0x0000000000007941 */ /* 0x000fea0003800000 */
.L_x_4199:
[----:B------:R-:W-:-:S05]  /*c180*/  IMAD R151, R151, R155, R180 ;  /* 0x0000009b97977224 */ /* 0x000fca00078e02b4 */
[----:B------:R-:W-:Y:S02]  /*c190*/  VIADDMNMX R156, R151, R155, R156, PT ;  /* 0x0000009b979c7246 */ /* 0x000fe4000380019c */
[----:B------:R-:W-:-:S07]  /*c1a0*/  VIMNMX R158, R158, R151, !PT ;  /* 0x000000979e9e7248 */ /* 0x000fce0007fe0100 */
.L_x_4198:
[C---:B------:R-:W-:Y:S01]  /*c1b0*/  ISETP.GE.AND P2, PT, R170.reuse, 0x2, PT ;  /* 0x00000002aa00780c */ /* 0x040fe20003f46270 */
[----:B------:R-:W0:Y:S01]  /*c1c0*/  SHFL.IDX PT, R179, R154, 0x1, 0x1c1f ;  /* 0x003c1f009ab37f89 */ /* 0x000e2200000e0000 */
        /* <DEDUP_REMOVED lines=11> */
[----:B------:R-:W-:Y:S01]  /*c280*/  ISETP.LT.OR P5, PT, R156, 0x9, P5 ;  /* 0x000000099c00780c */ /* 0x000fe20002fa1670 */
[----:B0-----:R-:W-:Y:S01]  /*c290*/  IMAD.IADD R120, R178, 0x1, R179 ;  /* 0x00000001b2787824 */ /* 0x001fe200078e02b3 */
        /* <DEDUP_REMOVED lines=97> */
[----:B------:R-:W-:Y:S01]  /*c8b0*/  FSEL R207, R3, -INF , !P6 ;  /* 0xff80000003cf7808 */ /* 0x000fe20007000000 */
[----:B------:R-:W-:Y:S01]  /*c8c0*/  IMAD.IADD R3, R177, 0x1, R179 ;  /* 0x00000001b1037824 */ /* 0x000fe200078e02b3 */
        /* <DEDUP_REMOVED lines=22> */
.L_x_4204:
[----:B------:R-:W-:-:S05]  /*ca30*/  IMAD.U32 R128, RZ, RZ, UR61 ;  /* 0x0000003dff807e24 */ /* 0x000fca000f8e00ff */
[----:B------:R-:W-:-:S13]  /*ca40*/  ISETP.NE.AND P6, PT, R128, 0x1, PT ;  /* 0x000000018000780c */ /* 0x000fda0003fc5270 */
[----:B------:R-:W0:Y:S02]  /*ca50*/  @P6 LDC.64 R176, c[0x0][0x9e8] ;  /* 0x00027a00ffb06b82 */ /* 0x000e240000000a00 */
[----:B0-----:R-:W-:-:S05]  /*ca60*/  @P6 IMAD.HI.U32 R176, R179, R176, RZ ;  /* 0x000000b0b3b06227 */ /* 0x001fca00078e00ff */
[----:B------:R-:W-:-:S07]  /*ca70*/  @P6 SHF.R.U32.HI R179, RZ, R177, R176 ;  /* 0x000000b1ffb36219 */ /* 0x000fce00000116b0 */
.L_x_4205:
[----:B------:R-:W-:Y:S05]  /*ca80*/  BSYNC B0 ;  /* 0x0000000000007941 */ /* 0x000fea0003800000 */
.L_x_4203:
[----:B------:R-:W-:-:S05]  /*ca90*/  IMAD R179, R179, R128, R180 ;  /* 0x00000080b3b37224 */ /* 0x000fca00078e02b4 */
[----:B------:R-:W-:Y:S02]  /*caa0*/  VIADDMNMX R3, R179, R128, R3, PT ;  /* 0x00000080b3037246 */ /* 0x000fe40003800103 */
[----:B------:R-:W-:-:S07]  /*cab0*/  VIMNMX R120, R120, R179, !PT ;  /* 0x000000b378787248 */ /* 0x000fce0007fe0100 */
.L_x_4202:
[C---:B------:R-:W-:Y:S01]  /*cac0*/  ISETP.GT.AND P2, PT, R120.reuse, 0x1, !P2 ;  /* 0x000000017800780c */ /* 0x040fe20005744270 */
[----:B------:R-:W-:Y:S01]  /*cad0*/  UMOV UR59, UR7 ;  /* 0x00000007003b7c82 */ /* 0x000fe20008000000 */
[----:B------:R-:W-:Y:S01]  /*cae0*/  ISETP.GT.AND P3, PT, R120, 0x8, !P3 ;  /* 0x000000087800780c */ /* 0x000fe20005f64270 */
[----:B------:R-:W-:Y:S01]  /*caf0*/  UMOV UR56, UR4 ;  /* 0x0000000400387c82 */ /* 0x000fe20008000000 */
        /* <DEDUP_REMOVED lines=10> */
[----:B------:R-:W-:Y:S01]  /*cba0*/  ISETP.NE.AND P2, PT, R166, RZ, PT ;  /* 0x000000ffa600720c */ /* 0x000fe20003f45270 */
[----:B------:R-:W0:Y:S01]  /*cbb0*/  LDC R12, c[0x0][0x988] ;  /* 0x00026200ff0c7b82 */ /* 0x000e220000000800 */
        /* <DEDUP_REMOVED lines=59> */
[----:B------:R-:W2:Y:S01]  /*cf70*/  SHFL.BFLY PT, R209, R20, 0x2, 0x1f ;  /* 0x0c401f0014d17f89 */ /* 0x000ea200000e0000 */
[----:B------:R-:W-:-:S02]  /*cf80*/  ISETP.NE.AND P6, PT, R152, RZ, PT ;  /* 0x000000ff9800720c */ /* 0x000fc40003fc5270 */
[C---:B------:R-:W-:Y:S02]  /*cf90*/  ISETP.GT.AND P2, PT, R120.reuse, 0x31, !P2 ;  /* 0x000000317800780c */ /* 0x040fe40005744270 */
[C---:B------:R-:W-:Y:S02]  /*cfa0*/  ISETP.GT.AND P4, PT, R120.reuse, 0x51, !P4 ;  /* 0x000000517800780c */ /* 0x040fe40006784270 */
[----:B------:R-:W-:Y:S02]  /*cfb0*/  ISETP.LT.OR P2, PT, R3, 0x32, P2 ;  /* 0x000000320300780c */ /* 0x000fe40001741670 */
[----:B------:R-:W-:Y:S02]  /*cfc0*/  ISETP.GT.AND P5, PT, R120, 0x58, !P5 ;  /* 0x000000587800780c */ /* 0x000fe40006fa4270 */
[----:B------:R-:W-:Y:S02]  /*cfd0*/  FSEL R127, R127, -INF , !P2 ;  /* 0xff8000007f7f7808 */ /* 0x000fe40005000000 */
[----:B------:R-:W-:-:S02]  /*cfe0*/  ISETP.NE.AND P2, PT, R188, RZ, PT ;  /* 0x000000ffbc00720c */ /* 0x000fc40003f45270 */
[C---:B------:R-:W-:Y:S02]  /*cff0*/  ISETP.LT.OR P4, PT, R3.reuse, 0x52, P4 ;  /* 0x000000520300780c */ /* 0x040fe40002781670 */
[----:B------:R-:W-:Y:S02]  /*d000*/  ISETP.GT.AND P2, PT, R120, 0x38, !P2 ;  /* 0x000000387800780c */ /* 0x000fe40005744270 */
[C---:B------:R-:W-:Y:S02]  /*d010*/  ISETP.LT.OR P5, PT, R3.reuse, 0x59, P5 ;  /* 0x000000590300780c */ /* 0x040fe40002fa1670 */
[----:B------:R-:W-:Y:S02]  /*d020*/  ISETP.LT.OR P2, PT, R3, 0x39, P2 ;  /* 0x000000390300780c */ /* 0x000fe40001741670 */
[----:B------:R-:W-:Y:S02]  /*d030*/  FSEL R137, R137, -INF , !P4 ;  /* 0xff80000089897808 */ /* 0x000fe40006000000 */
[----:B------:R-:W-:-:S02]  /*d040*/  FSEL R21, R132, -INF , !P2 ;  /* 0xff80000084157808 */ /* 0x000fc40005000000 */
[----:B------:R-:W-:Y:S02]  /*d050*/  ISETP.NE.AND P2, PT, R148, RZ, PT ;  /* 0x000000ff9400720c */ /* 0x000fe40003f45270 */
[----:B--2---:R-:W-:Y:S02]  /*d060*/  FMNMX.FTZ R209, R20, R209, !PT ;  /* 0x000000d114d17209 */ /* 0x004fe40007810000 */
[----:B------:R-:W-:Y:S02]  /*d070*/  ISETP.GT.AND P2, PT, R120, 0x39, !P2 ;  /* 0x000000397800780c */ /* 0x000fe40005744270 */
[----:B------:R-:W-:Y:S01]  /*d080*/  R2UR UR6, R17 ;  /* 0x00000000110672ca */ /* 0x000fe200000e0000 */
[----:B------:R-:W2:Y:S01]  /*d090*/  SHFL.BFLY PT, R4, R209, 0x1, 0x1f ;  /* 0x0c201f00d1047f89 */ /* 0x000ea200000e0000 */
[----:B------:R-:W-:-:S04]  /*d0a0*/  ISETP.LT.OR P2, PT, R3, 0x3a, P2 ;  /* 0x0000003a0300780c */ /* 0x000fc80001741670 */
[----:B------:R-:W-:Y:S02]  /*d0b0*/  FSEL R133, R133, -INF , !P2 ;  /* 0xff80000085857808 */ /* 0x000fe40005000000 */
[----:B------:R-:W-:-:S04]  /*d0c0*/  ISETP.NE.AND P2, PT, R190, RZ, PT ;  /* 0x000000ffbe00720c */ /* 0x000fc80003f45270 */
[----:B------:R-:W-:-:S04]  /*d0d0*/  ISETP.GT.AND P2, PT, R120, 0x40, !P2 ;  /* 0x000000407800780c */ /* 0x000fc80005744270 */
[----:B------:R-:W-:-:S04]  /*d0e0*/  ISETP.LT.OR P2, PT, R3, 0x41, P2 ;  /* 0x000000410300780c */ /* 0x000fc80001741670 */
[----:B------:R-:W-:Y:S02]  /*d0f0*/  FSEL R183, R138, -INF , !P2 ;  /* 0xff8000008ab77808 */ /* 0x000fe40005000000 */
[----:B------:R-:W-:Y:S02]  /*d100*/  ISETP.NE.AND P2, PT, R150, RZ, PT ;  /* 0x000000ff9600720c */ /* 0x000fe40003f45270 */
[----:B--2---:R-:W-:Y:S02]  /*d110*/  FMNMX.FTZ R4, R209, R4, !PT ;  /* 0x00000004d1047209 */ /* 0x004fe40007810000 */
        /* <DEDUP_REMOVED lines=35> */
[----:B-1----:R-:W-:Y:S01]  /*d350*/  FSEL R165, R145, -INF , !P6 ;  /* 0xff80000091a57808 */ /* 0x002fe20007000000 */
        /* <DEDUP_REMOVED lines=26> */
[-C--:B------:R-:W-:Y:S01]  /*d500*/  FFMA.FTZ R125, R131, R12.reuse, -R0 ;  /* 0x0000000c837d7223 */ /* 0x080fe20000010800 */
[----:B------:R-:W-:Y:S01]  /*d510*/  FMUL.FTZ R0, R141, R12 ;  /* 0x0000000c8d007220 */ /* 0x000fe20000410000 */
[----:B------:R-:W-:Y:S01]  /*d520*/  MUFU.EX2 R207, R207 ;  /* 0x000000cf00cf7308 */ /* 0x000fe20000000800 */
[----:B------:R-:W-:-:S04]  /*d530*/  FMNMX.FTZ R20, R23, R20, !PT ;  /* 0x0000001417147209 */ /* 0x000fc80007810000 */
[----:B------:R-:W-:-:S03]  /*d540*/  FMNMX.FTZ R20, R127, R20, !PT ;  /* 0x000000147f147209 */ /* 0x000fc60007810000 */
[----:B------:R-:W0:Y:S01]  /*d550*/  MUFU.EX2 R0, R0 ;  /* 0x0000000000007308 */ /* 0x000e220000000800 */
[----:B------:R-:W-:-:S04]  /*d560*/  FMNMX.FTZ R20, R21, R20, !PT ;  /* 0x0000001415147209 */ /* 0x000fc80007810000 */
[----:B------:R-:W-:-:S03]  /*d570*/  FMNMX.FTZ R20, R133, R20, !PT ;  /* 0x0000001485147209 */ /* 0x000fc60007810000 */
[----:B------:R-:W1:Y:S01]  /*d580*/  MUFU.EX2 R188, R188 ;  /* 0x000000bc00bc7308 */ /* 0x000e620000000800 */
[----:B------:R-:W-:-:S04]  /*d590*/  FMNMX.FTZ R20, R183, R20, !PT ;  /* 0x00000014b7147209 */ /* 0x000fc80007810000 */
[----:B------:R-:W-:-:S03]  /*d5a0*/  FMNMX.FTZ R20, R139, R20, !PT ;  /* 0x000000148b147209 */ /* 0x000fc60007810000 */
[----:B------:R-:W2:Y:S01]  /*d5b0*/  MUFU.EX2 R190, R190 ;  /* 0x000000be00be7308 */ /* 0x000ea20000000800 */
[----:B------:R-:W-:-:S04]  /*d5c0*/  FMNMX.FTZ R20, R143, R20, !PT ;  /* 0x000000148f147209 */ /* 0x000fc80007810000 */
[----:B------:R-:W-:-:S03]  /*d5d0*/  FMNMX.FTZ R20, R199, R20, !PT ;  /* 0x00000014c7147209 */ /* 0x000fc60007810000 */
[----:B------:R-:W3:Y:S01]  /*d5e0*/  MUFU.EX2 R201, R201 ;  /* 0x000000c900c97308 */ /* 0x000ee20000000800 */
[----:B------:R-:W-:-:S04]  /*d5f0*/  FMNMX.FTZ R20, R171, R20, !PT ;  /* 0x00000014ab147209 */ /* 0x000fc80007810000 */
[----:B------:R-:W-:-:S03]  /*d600*/  FMNMX.FTZ R20, R137, R20, !PT ;  /* 0x0000001489147209 */ /* 0x000fc60007810000 */
[----:B------:R-:W4:Y:S01]  /*d610*/  MUFU.EX2 R184, R184 ;  /* 0x000000b800b87308 */ /* 0x000f220000000800 */
[----:B------:R-:W-:-:S04]  /*d620*/  FMNMX.FTZ R20, R167, R20, !PT ;  /* 0x00000014a7147209 */ /* 0x000fc80007810000 */
[----:B------:R-:W-:-:S03]  /*d630*/  FMNMX.FTZ R20, R165, R20, !PT ;  /* 0x00000014a5147209 */ /* 0x000fc60007810000 */
[----:B------:R-:W5:Y:S02]  /*d640*/  MUFU.EX2 R169, R169 ;  /* 0x000000a900a97308 */ /* 0x000f640000000800 */
[----:B------:R-:W0:Y:S06]  /*d650*/  SHFL.BFLY PT, R3, R20, 0x2, 0x1f ;  /* 0x0c401f0014037f89 */ /* 0x000e2c00000e0000 */
        /* <DEDUP_REMOVED lines=10> */
[C---:B------:R-:W-:Y:S01]  /*d700*/  FSETP.NEU.FTZ.AND P2, PT, R3.reuse, -INF , PT ;  /* 0xff8000000300780b */ /* 0x040fe20003f5d000 */
[----:B------:R-:W-:-:S06]  /*d710*/  FMUL.FTZ R126, R3, R12 ;  /* 0x0000000c037e7220 */ /* 0x000fcc0000410000 */
[----:B------:R-:W-:Y:S01]  /*d720*/  MUFU.EX2 R151, R151 ;  /* 0x0000009700977308 */ /* 0x000fe20000000800 */
[----:B------:R-:W-:-:S05]  /*d730*/  FSEL R126, R126, RZ, P2 ;  /* 0x000000ff7e7e7208 */ /* 0x000fca0001000000 */
[-CC-:B------:R-:W-:Y:S01]  /*d740*/  FFMA.FTZ R131, R2, R12.reuse, -R126.reuse ;  /* 0x0000000c02837223 */ /* 0x180fe2000001087e */
[----:B------:R-:W-:Y:S01]  /*d750*/  FSEL R2, R3, RZ, P2 ;  /* 0x000000ff03027208 */ /* 0x000fe20001000000 */
[-CC-:B------:R-:W-:Y:S01]  /*d760*/  FFMA.FTZ R22, R181, R12.reuse, -R126.reuse ;  /* 0x0000000cb5167223 */ /* 0x180fe2000001087e */
[-CC-:B------:R-:W-:Y:S01]  /*d770*/  FFMA.FTZ R14, R195, R12.reuse, -R126.reuse ;  /* 0x0000000cc30e7223 */ /* 0x180fe2000001087e */
[-CC-:B------:R-:W-:Y:S01]  /*d780*/  FFMA.FTZ R181, R121, R12.reuse, -R126.reuse ;  /* 0x0000000c79b57223 */ /* 0x180fe2000001087e */
[--C-:B------:R-:W-:Y:S01]  /*d790*/  FFMA.FTZ R121, R123, R12, -R126.reuse ;  /* 0x0000000c7b797223 */ /* 0x100fe2000001087e */
[----:B------:R-:W-:Y:S01]  /*d7a0*/  FADD.FTZ R15, -R2, R15 ;  /* 0x0000000f020f7221 */ /* 0x000fe20000010100 */
[----:B------:R-:W-:Y:S01]  /*d7b0*/  MUFU.EX2 R131, R131 ;  /* 0x0000008300837308 */ /* 0x000fe20000000800 */
[----:B------:R-:W-:Y:S01]  /*d7c0*/  FFMA.FTZ R123, R0, R8, R207 ;  /* 0x00000008007b7223 */ /* 0x000fe200000100cf */
[-CC-:B------:R-:W-:Y:S01]  /*d7d0*/  FFMA.FTZ R20, R177, R12.reuse, -R126.reuse ;  /* 0x0000000cb1147223 */ /* 0x180fe2000001087e */
[-C--:B------:R-:W-:Y:S01]  /*d7e0*/  FMUL.FTZ R15, R15, R12.reuse ;  /* 0x0000000c0f0f7220 */ /* 0x080fe20000410000 */
[-CC-:B------:R-:W-:Y:S01]  /*d7f0*/  FFMA.FTZ R141, R193, R12.reuse, -R126.reuse ;  /* 0x0000000cc18d7223 */ /* 0x180fe2000001087e */
[----:B-1----:R-:W-:Y:S01]  /*d800*/  FADD.FTZ R123, R188, R123 ;  /* 0x0000007bbc7b7221 */ /* 0x002fe20000010000 */
[-CC-:B------:R-:W-:Y:S01]  /*d810*/  FFMA.FTZ R177, R23, R12.reuse, -R126.reuse ;  /* 0x0000000c17b17223 */ /* 0x180fe2000001087e */
[-CC-:B------:R-:W-:Y:S01]  /*d820*/  FFMA.FTZ R153, R191, R12.reuse, -R126.reuse ;  /* 0x0000000cbf997223 */ /* 0x180fe2000001087e */
[----:B------:R5:W0:Y:S01]  /*d830*/  MUFU.EX2 R2, R15 ;  /* 0x0000000f00027308 */ /* 0x000a220000000800 */
[----:B--2---:R-:W-:Y:S01]  /*d840*/  FADD.FTZ R8, R190, R123 ;  /* 0x0000007bbe087221 */ /* 0x004fe20000010000 */
[-CC-:B------:R-:W-:Y:S01]  /*d850*/  FFMA.FTZ R120, R179, R12.reuse, -R126.reuse ;  /* 0x0000000cb3787223 */ /* 0x180fe2000001087e */
[-CC-:B------:R-:W-:Y:S01]  /*d860*/  FFMA.FTZ R157, R189, R12.reuse, -R126.reuse ;  /* 0x0000000cbd9d7223 */ /* 0x180fe2000001087e */
[-C--:B------:R-:W-:Y:S01]  /*d870*/  FFMA.FTZ R122, R187, R12.reuse, -R126 ;  /* 0x0000000cbb7a7223 */ /* 0x080fe2000001087e */
[----:B---3--:R-:W-:Y:S01]  /*d880*/  FADD.FTZ R23, R201, R8 ;  /* 0x00000008c9177221 */ /* 0x008fe20000010000 */
[-CC-:B------:R-:W-:Y:S01]  /*d890*/  FFMA.FTZ R124, R185, R12.reuse, -R126.reuse ;  /* 0x0000000cb97c7223 */ /* 0x180fe2000001087e */
[-CC-:B------:R-:W-:Y:S01]  /*d8a0*/  FFMA.FTZ R128, R127, R12.reuse, -R126.reuse ;  /* 0x0000000c7f807223 */ /* 0x180fe2000001087e */
[----:B------:R-:W1:Y:S01]  /*d8b0*/  MUFU.EX2 R14, R14 ;  /* 0x0000000e000e7308 */ /* 0x000e620000000800 */
[----:B----4-:R-:W-:Y:S01]  /*d8c0*/  FADD.FTZ R8, R184, R23 ;  /* 0x00000017b8087221 */ /* 0x010fe20000010000 */
[-CC-:B------:R-:W-:Y:S01]  /*d8d0*/  FFMA.FTZ R179, R21, R12.reuse, -R126.reuse ;  /* 0x0000000c15b37223 */ /* 0x180fe2000001087e */
[-CC-:B------:R-:W-:Y:S01]  /*d8e0*/  FFMA.FTZ R133, R133, R12.reuse, -R126.reuse ;  /* 0x0000000c85857223 */ /* 0x180fe2000001087e */
[-C--:B------:R-:W-:Y:S01]  /*d8f0*/  FFMA.FTZ R183, R183, R12.reuse, -R126 ;  /* 0x0000000cb7b77223 */ /* 0x080fe2000001087e */
[----:B-----5:R-:W-:Y:S01]  /*d900*/  FADD.FTZ R15, R169, R8 ;  /* 0x00000008a90f7221 */ /* 0x020fe20000010000 */
[-CC-:B------:R-:W-:Y:S01]  /*d910*/  FFMA.FTZ R139, R139, R12.reuse, -R126.reuse ;  /* 0x0000000c8b8b7223 */ /* 0x180fe2000001087e */
[-CC-:B------:R-:W-:Y:S01]  /*d920*/  FFMA.FTZ R143, R143, R12.reuse, -R126.reuse ;  /* 0x0000000c8f8f7223 */ /* 0x180fe2000001087e */
[----:B------:R-:W2:Y:S01]  /*d930*/  MUFU.EX2 R20, R20 ;  /* 0x0000001400147308 */ /* 0x000ea20000000800 */
[----:B0-----:R-:W-:Y:S01]  /*d940*/  FFMA.FTZ R5, R2, R5, R131 ;  /* 0x0000000502057223 */ /* 0x001fe20000010083 */
[----:B------:R-:W-:Y:S01]  /*d950*/  FADD.FTZ R130, R186, R15 ;  /* 0x0000000fba827221 */ /* 0x000fe20000010000 */
[-CC-:B------:R-:W-:Y:S01]  /*d960*/  FFMA.FTZ R199, R199, R12.reuse, -R126.reuse ;  /* 0x0000000cc7c77223 */ /* 0x180fe2000001087e */
[-CC-:B------:R-:W-:Y:S01]  /*d970*/  FFMA.FTZ R171, R171, R12.reuse, -R126.reuse ;  /* 0x0000000cabab7223 */ /* 0x180fe2000001087e */
[-C--:B------:R-:W-:Y:S01]  /*d980*/  FFMA.FTZ R137, R137, R12.reuse, -R126 ;  /* 0x0000000c89897223 */ /* 0x080fe2000001087e */
[----:B------:R-:W-:Y:S01]  /*d990*/  FADD.FTZ R15, R173, R130 ;  /* 0x00000082ad0f7221 */ /* 0x000fe20000010000 */
[-CC-:B------:R-:W-:Y:S01]  /*d9a0*/  FFMA.FTZ R167, R167, R12.reuse, -R126.reuse ;  /* 0x0000000ca7a77223 */ /* 0x180fe2000001087e */
[----:B------:R-:W0:Y:S01]  /*d9b0*/  MUFU.EX2 R141, R141 ;  /* 0x0000008d008d7308 */ /* 0x000e220000000800 */
[----:B-1----:R-:W-:Y:S01]  /*d9c0*/  FADD.FTZ R5, R14, R5 ;  /* 0x000000050e057221 */ /* 0x002fe20000010000 */
[----:B------:R-:W-:Y:S01]  /*d9d0*/  FADD.FTZ R130, R180, R15 ;  /* 0x0000000fb4827221 */ /* 0x000fe20000010000 */
[----:B------:R-:W-:Y:S01]  /*d9e0*/  FFMA.FTZ R126, R165, R12, -R126 ;  /* 0x0000000ca57e7223 */ /* 0x000fe2000001087e */
[----:B------:R-:W-:Y:S01]  /*d9f0*/  IMAD.U32 R21, RZ, RZ, UR14 ;  /* 0x0000000eff157e24 */ /* 0x000fe2000f8e00ff */
[----:B------:R-:W-:Y:S01]  /*da00*/  ISETP.GT.AND P2, PT, R13, UR6, PT ;  /* 0x000000060d007c0c */ /* 0x000fe2000bf44270 */
[----:B------:R-:W-:Y:S01]  /*da10*/  FADD.FTZ R15, R135, R130 ;  /* 0x00000082870f7221 */ /* 0x000fe20000010000 */
[----:B------:R-:W-:Y:S01]  /*da20*/  F2FP.F16.F32.PACK_AB R184, R169, R184 ;  /* 0x000000b8a9b8723e */ /* 0x000fe200000000ff */
[----:B------:R-:W1:Y:S01]  /*da30*/  MUFU.EX2 R22, R22 ;  /* 0x0000001600167308 */ /* 0x000e620000000800 */
[----:B--2---:R-:W-:Y:S01]  /*da40*/  FADD.FTZ R8, R20, R5 ;  /* 0x0000000514087221 */ /* 0x004fe20000010000 */
[----:B------:R-:W-:Y:S01]  /*da50*/  FADD.FTZ R130, R182, R15 ;  /* 0x0000000fb6827221 */ /* 0x000fe20000010000 */
[----:B------:R-:W-:Y:S01]  /*da60*/  @!P1 VIADD R21, R21, 0x30860 ;  /* 0x0003086015159836 */ /* 0x000fe20000000000 */
[----:B------:R-:W-:Y:S01]  /*da70*/  F2FP.F16.F32.PACK_AB R186, R173, R186 ;  /* 0x000000baadba723e */ /* 0x000fe200000000ff */
[----:B------:R-:W-:Y:S01]  /*da80*/  VIADD R13, R13, 0xffffffff ;  /* 0xffffffff0d0d7836 */ /* 0x000fe20000000000 */
[----:B------:R-:W-:Y:S01]  /*da90*/  F2FP.F16.F32.PACK_AB R189, R14, R131 ;  /* 0x000000830ebd723e */ /* 0x000fe200000000ff */
[----:B------:R-:W-:Y:S01]  /*daa0*/  IMAD.MOV.U32 R14, RZ, RZ, R4 ;  /* 0x000000ffff0e7224 */ /* 0x000fe200078e0004 */
[----:B------:R-:W2:Y:S01]  /*dab0*/  MUFU.EX2 R153, R153 ;  /* 0x0000009900997308 */ /* 0x000ea20000000800 */
[----:B0-----:R-:W-:Y:S01]  /*dac0*/  FADD.FTZ R5, R141, R8 ;  /* 0x000000088d057221 */ /* 0x001fe20000010000 */
[----:B------:R-:W-:-:S02]  /*dad0*/  @!P1 PRMT R21, RZ, 0x654, R21 ;  /* 0x00000654ff159816 */ /* 0x000fc40000000015 */
[----:B------:R-:W-:Y:S02]  /*dae0*/  F2FP.F16.F32.PACK_AB R188, R188, R207 ;  /* 0x000000cfbcbc723e */ /* 0x000fe400000000ff */
[----:B------:R0:W-:Y:S01]  /*daf0*/  @!P1 SYNCS.ARRIVE.TRANS64.RED.A1T0 RZ, [R21+URZ], RZ ;  /* 0x000000ff15ff99a7 */ /* 0x0001e2000810043f */
[----:B------:R-:W-:Y:S01]  /*db00*/  F2FP.F16.F32.PACK_AB R190, R201, R190 ;  /* 0x000000bec9be723e */ /* 0x000fe200000000ff */
[----:B------:R-:W3:Y:S01]  /*db10*/  MUFU.EX2 R120, R120 ;  /* 0x0000007800787308 */ /* 0x000ee20000000800 */
[----:B-1----:R-:W-:Y:S01]  /*db20*/  FADD.FTZ R8, R22, R5 ;  /* 0x0000000516087221 */ /* 0x002fe20000010000 */
[----:B------:R-:W-:Y:S02]  /*db30*/  F2FP.F16.F32.PACK_AB R180, R135, R180 ;  /* 0x000000b487b4723e */ /* 0x000fe400000000ff */
[----:B------:R-:W-:Y:S02]  /*db40*/  F2FP.F16.F32.PACK_AB R182, R145, R182 ;  /* 0x000000b691b6723e */ /* 0x000fe400000000ff */
[----:B------:R-:W-:-:S02]  /*db50*/  F2FP.F16.F32.PACK_AB R191, R141, R20 ;  /* 0x000000148dbf723e */ /* 0x000fc400000000ff */
[----:B------:R-:W1:Y:S01]  /*db60*/  MUFU.EX2 R157, R157 ;  /* 0x0000009d009d7308 */ /* 0x000e620000000800 */
[C---:B--2---:R-:W-:Y:S01]  /*db70*/  FADD.FTZ R5, R153.reuse, R8 ;  /* 0x0000000899057221 */ /* 0x044fe20000010000 */
[----:B------:R-:W-:-:S06]  /*db80*/  F2FP.F16.F32.PACK_AB R185, R153, R22 ;  /* 0x0000001699b9723e */ /* 0x000fcc00000000ff */
[----:B------:R-:W2:Y:S01]  /*db90*/  MUFU.EX2 R181, R181 ;  /* 0x000000b500b57308 */ /* 0x000ea20000000800 */
[----:B---3--:R-:W-:Y:S01]  /*dba0*/  FADD.FTZ R8, R120, R5 ;  /* 0x0000000578087221 */ /* 0x008fe20000010000 */
[----:B------:R-:W-:-:S04]  /*dbb0*/  FADD.FTZ R5, R145, R130 ;  /* 0x0000008291057221 */ /* 0x000fc80000010000 */
[----:B------:R-:W-:Y:S01]  /*dbc0*/  FADD.FTZ R130, R176, R5 ;  /* 0x00000005b0827221 */ /* 0x000fe20000010000 */
[----:B------:R-:W-:Y:S01]  /*dbd0*/  F2FP.F16.F32.PACK_AB R176, R151, R176 ;  /* 0x000000b097b0723e */ /* 0x000fe200000000ff */
[----:B------:R-:W3:Y:S01]  /*dbe0*/  MUFU.EX2 R122, R122 ;  /* 0x0000007a007a7308 */ /* 0x000ee20000000800 */
[----:B-1----:R-:W-:Y:S01]  /*dbf0*/  FADD.FTZ R8, R157, R8 ;  /* 0x000000089d087221 */ /* 0x002fe20000010000 */
[----:B------:R-:W-:Y:S01]  /*dc00*/  FADD.FTZ R15, R151, R130 ;  /* 0x00000082970f7221 */ /* 0x000fe20000010000 */
[----:B------:R-:W-:-:S05]  /*dc10*/  F2FP.F16.F32.PACK_AB R187, R157, R120 ;  /* 0x000000789dbb723e */ /* 0x000fca00000000ff */
[----:B------:R-:W1:Y:S01]  /*dc20*/  MUFU.EX2 R178, R178 ;  /* 0x000000b200b27308 */ /* 0x000e620000000800 */
[----:B--2---:R-:W-:-:S07]  /*dc30*/  FADD.FTZ R5, R181, R8 ;  /* 0x00000008b5057221 */ /* 0x004fce0000010000 */
        /* <DEDUP_REMOVED lines=23> */
[----:B---3--:R-:W-:Y:S01]  /*ddb0*/  FADD.FTZ R130, R174, R15 ;  /* 0x0000000fae827221 */ /* 0x008fe20000010000 */
[----:B------:R-:W-:-:S06]  /*ddc0*/  IMAD.MOV.U32 R15, RZ, RZ, R3 ;  /* 0x000000ffff0f7224 */ /* 0x000fcc00078e0003 */
[----:B------:R-:W3:Y:S01]  /*ddd0*/  MUFU.EX2 R133, R133 ;  /* 0x0000008500857308 */ /* 0x000ee20000000800 */
[----:B-1----:R-:W-:-:S07]  /*dde0*/  FADD.FTZ R8, R179, R8 ;  /* 0x00000008b3087221 */ /* 0x002fce0000010000 */
[----:B------:R-:W1:Y:S01]  /*ddf0*/  MUFU.EX2 R168, R168 ;  /* 0x000000a800a87308 */ /* 0x000e620000000800 */
[C---:B--2---:R-:W-:Y:S01]  /*de00*/  FADD.FTZ R5, R147.reuse, R130 ;  /* 0x0000008293057221 */ /* 0x044fe20000010000 */
[----:B------:R-:W-:-:S06]  /*de10*/  F2FP.F16.F32.PACK_AB R174, R147, R174 ;  /* 0x000000ae93ae723e */ /* 0x000fcc00000000ff */
[----:B------:R2:W4:Y:S01]  /*de20*/  MUFU.EX2 R23, R183 ;  /* 0x000000b700177308 */ /* 0x0005220000000800 */
[C---:B---3--:R-:W-:Y:S01]  /*de30*/  FADD.FTZ R8, R133.reuse, R8 ;  /* 0x0000000885087221 */ /* 0x048fe20000010000 */
[----:B------:R-:W-:-:S06]  /*de40*/  F2FP.F16.F32.PACK_AB R179, R133, R179 ;  /* 0x000000b385b3723e */ /* 0x000fcc00000000ff */
[----:B------:R-:W3:Y:S01]  /*de50*/  MUFU.EX2 R129, R129 ;  /* 0x0000008100817308 */ /* 0x000ee20000000800 */
[----:B-1----:R-:W-:Y:S01]  /*de60*/  FADD.FTZ R130, R168, R5 ;  /* 0x00000005a8827221 */ /* 0x002fe20000010000 */
[----:B--2---:R-:W-:-:S06]  /*de70*/  F2FP.F16.F32.PACK_AB R183, R124, R121 ;  /* 0x000000797cb7723e */ /* 0x004fcc00000000ff */
[----:B------:R-:W1:Y:S01]  /*de80*/  MUFU.EX2 R139, R139 ;  /* 0x0000008b008b7308 */ /* 0x000e620000000800 */
[----:B----4-:R-:W-:-:S07]  /*de90*/  FADD.FTZ R8, R23, R8 ;  /* 0x0000000817087221 */ /* 0x010fce0000010000 */
[----:B------:R-:W2:Y:S01]  /*dea0*/  MUFU.EX2 R170, R170 ;  /* 0x000000aa00aa7308 */ /* 0x000ea20000000800 */
[C---:B---3--:R-:W-:Y:S01]  /*deb0*/  FADD.FTZ R5, R129.reuse, R130 ;  /* 0x0000008281057221 */ /* 0x048fe20000010000 */
[----:B------:R-:W-:-:S06]  /*dec0*/  F2FP.F16.F32.PACK_AB R168, R129, R168 ;  /* 0x000000a881a8723e */ /* 0x000fcc00000000ff */
        /* <DEDUP_REMOVED lines=16> */
[----:B-1----:R-:W-:Y:S01]  /*dfd0*/  FADD.FTZ R5, R136, R5 ;  /* 0x0000000588057221 */ /* 0x002fe20000010000 */
[C---:B--2---:R-:W-:Y:S01]  /*dfe0*/  FADD.FTZ R8, R125.reuse, R130 ;  /* 0x000000827d087221 */ /* 0x044fe20000010000 */
[----:B------:R-:W-:Y:S02]  /*dff0*/  F2FP.F16.F32.PACK_AB R170, R125, R170 ;  /* 0x000000aa7daa723e */ /* 0x000fe400000000ff */
[C---:B---3--:R-:W-:Y:S01]  /*e000*/  FADD.FTZ R5, R126.reuse, R5 ;  /* 0x000000057e057221 */ /* 0x048fe20000010000 */
[----:B------:R-:W-:Y:S01]  /*e010*/  F2FP.F16.F32.PACK_AB R171, R126, R136 ;  /* 0x000000887eab723e */ /* 0x000fe200000000ff */
[----:B0-----:R-:W-:Y:S06]  /*e020*/  @P2 BRA `(.L_x_4206) ;  /* 0xffffffc800a42947 */ /* 0x001fec000383ffff */
.L_x_4189:
        /* <DEDUP_REMOVED lines=99> */
.L_x_4207:
[----:B------:R-:W-:Y:S01]  /*e660*/  ULEA UR5, UR4, UR58, 0x3 ;  /* 0x0000003a04057291 */ /* 0x000fe2000f8e183f */
[----:B------:R-:W-:-:S05]  /*e670*/  IMAD.U32 R0, RZ, RZ, UR7 ;  /* 0x00000007ff007e24 */ /* 0x000fca000f8e00ff */
[----:B------:R-:W-:-:S04]  /*e680*/  SHF.L.U32 R0, R0, 0x1f, RZ ;  /* 0x0000001f00007819 */ /* 0x000fc800000006ff */
[----:B------:R0:W1:Y:S01]  /*e690*/  SYNCS.PHASECHK.TRANS64.TRYWAIT P2, [UR5+0x30850], R0 ;  /* 0x03085000ff0075a7 */ /* 0x0000620008040145 */
[----:B------:R-:W-:Y:S05]  /*e6a0*/  @!P0 BRA `(.L_x_4208) ;  /* 0x0000000000048947 */ /* 0x000fea0003800000 */
[----:B------:R-:W-:Y:S01]  /*e6b0*/  BPT.TRAP 0x1 ;  /* 0x000000040000795c */ /* 0x000fe20000300000 */
.L_x_4208:
[----:B-1----:R-:W-:Y:S05]  /*e6c0*/  @P2 BRA `(.L_x_4209) ;  /* 0x0000000000082947 */ /* 0x002fea0003800000 */
[----:B------:R-:W1:Y:S02]  /*e6d0*/  SYNCS.PHASECHK.TRANS64.TRYWAIT P0, [UR5+0x30850], R0 ;  /* 0x03085000ff0075a7 */ /* 0x000e640008000145 */
[----:B-1----:R-:W-:Y:S05]  /*e6e0*/  @!P0 BRA `(.L_x_4210) ;  /* 0x0000007000bc8947 */ /* 0x002fea0003800000 */
.L_x_4209:
[----:B------:R-:W-:Y:S01]  /*e6f0*/  UIADD3 UR58, UR58, 0x400, URZ ;  /* 0x000004003a3a7890 */ /* 0x000fe2000fffe03f */
[----:B------:R-:W-:Y:S01]  /*e700*/  WARPGROUP.ARRIVE ;  /* 0x00000000000079c5 */ /* 0x000fe20000000000 */
[----:B------:R-:W-:Y:S01]  /*e710*/  UMOV UR7, 0x40000040 ;  /* 0x4000004000077882 */ /* 0x000fe20000000000 */
[----:B-1----:R-:W1:Y:S01]  /*e720*/  SHFL.BFLY PT, R7, R8, 0x2, 0x1f ;  /* 0x0c401f0008077f89 */ /* 0x002e6200000e0000 */
[----:B------:R-:W-:Y:S01]  /*e730*/  USHF.R.U32.HI UR58, URZ, 0x4, UR58 ;  /* 0x000000043f3a7899 */ /* 0x000fe2000801163a */
[----:B------:R-:W-:Y:S02]  /*e740*/  IMAD.U32 R11, RZ, RZ, UR5 ;  /* 0x00000005ff0b7e24 */ /* 0x000fe4000f8e00ff */
[----:B0-----:R-:W0:Y:S01]  /*e750*/  SHFL.BFLY PT, R0, R5, 0x2, 0x1f ;  /* 0x0c401f0005007f89 */ /* 0x001e2200000e0000 */
[----:B------:R-:W-:Y:S01]  /*e760*/  ULOP3.LUT UR58, UR58, 0x3fff, URZ, 0xc0, !UPT ;  /* 0x00003fff3a3a7892 */ /* 0x000fe2000f8ec03f */
[----:B------:R-:W-:Y:S02]  /*e770*/  @!P1 VIADD R11, R11, 0x30860 ;  /* 0x000308600b0b9836 */ /* 0x000fe40000000000 */
[----:B------:R-:W-:Y:S01]  /*e780*/  IMAD.MOV.U32 R2, RZ, RZ, -0x800000 ;  /* 0xff800000ff027424 */ /* 0x000fe200078e00ff */
[----:B------:R-:W-:-:S02]  /*e790*/  ULOP3.LUT UR58, UR58, 0x3000000, URZ, 0xfc, !UPT ;  /* 0x030000003a3a7892 */ /* 0x000fc4000f8efc3f */
[----:B------:R-:W-:Y:S02]  /*e7a0*/  @!P1 PRMT R11, RZ, 0x654, R11 ;  /* 0x00000654ff0b9816 */ /* 0x000fe4000000000b */
[----:B------:R-:W-:-:S07]  /*e7b0*/  UIMAD UR4, UR4, 0x900, UR58 ;  /* 0x00000900040478a4 */ /* 0x000fce000f8e023a */
[----:B------:R-:W-:Y:S02]  /*e7c0*/  UMOV UR6, UR4 ;  /* 0x0000000400067c82 */ /* 0x000fe40008000000 */
[----:B------:R-:W-:Y:S01]  /*e7d0*/  HGMMA.64x192x16.F32 R24, R188, gdesc[UR4].tnspB, R24, gsb0 ;  /* 0x42e00004bc187df0 */ /* 0x000fe20008000818 */
[----:B------:R-:W-:Y:S01]  /*e7e0*/  UIADD3 UR6, UR4, 0x80, URZ ;  /* 0x0000008004067890 */ /* 0x000fe2000fffe03f */
[----:B-1----:R-:W-:Y:S01]  /*e7f0*/  FADD.FTZ R7, R7, R8 ;  /* 0x0000000807077221 */ /* 0x002fe20000010000 */
[----:B------:R-:W-:Y:S01]  /*e800*/  UMOV UR7, 0x40000040 ;  /* 0x4000004000077882 */ /* 0x000fe20000000000 */
[----:B------:R-:W-:Y:S02]  /*e810*/  IMAD.MOV.U32 R8, RZ, RZ, RZ ;  /* 0x000000ffff087224 */ /* 0x000fe400078e00ff */
[----:B0-----:R-:W-:Y:S01]  /*e820*/  FADD.FTZ R6, R0, R5 ;  /* 0x0000000500067221 */ /* 0x001fe20000010000 */
[----:B------:R-:W-:Y:S01]  /*e830*/  IMAD.MOV.U32 R5, RZ, RZ, RZ ;  /* 0x000000ffff057224 */ /* 0x000fe200078e00ff */
[----:B------:R-:W0:Y:S04]  /*e840*/  SHFL.BFLY PT, R0, R7, 0x1, 0x1f ;  /* 0x0c201f0007007f89 */ /* 0x000e2800000e0000 */
[----:B------:R-:W1:Y:S01]  /*e850*/  SHFL.BFLY PT, R9, R6, 0x1, 0x1f ;  /* 0x0c201f0006097f89 */ /* 0x000e6200000e0000 */
[----:B0-----:R-:W-:Y:S01]  /*e860*/  FADD.FTZ R13, R7, R0 ;  /* 0x00000000070d7221 */ /* 0x001fe20000010000 */
[----:B------:R-:W-:-:S02]  /*e870*/  IMAD.MOV.U32 R0, RZ, RZ, -0x800000 ;  /* 0xff800000ff007424 */ /* 0x000fc400078e00ff */
[----:B-1----:R-:W-:Y:S02]  /*e880*/  FADD.FTZ R14, R6, R9 ;  /* 0x00000009060e7221 */ /* 0x002fe40000010000 */
[----:B------:R-:W-:-:S03]  /*e890*/  FSETP.NE.FTZ.AND P0, PT, R13, RZ, PT ;  /* 0x000000ff0d00720b */ /* 0x000fc60003f15000 */
[----:B------:R-:W-:-:S10]  /*e8a0*/  FSETP.NE.FTZ.AND P2, PT, R14, RZ, PT ;  /* 0x000000ff0e00720b */ /* 0x000fd40003f55000 */
[----:B------:R-:W0:Y:S01]  /*e8b0*/  @P0 MUFU.LG2 R9, R13 ;  /* 0x0000000d00090308 */ /* 0x000e220000000c00 */
[C---:B------:R-:W-:Y:S02]  /*e8c0*/  @P0 FMUL.FTZ R7, R12.reuse, 0.69314718246459960938 ;  /* 0x3f3172180c070820 */ /* 0x040fe40000410000 */
[----:B------:R-:W-:-:S05]  /*e8d0*/  @P2 FMUL.FTZ R15, R12, 0.69314718246459960938 ;  /* 0x3f3172180c0f2820 */ /* 0x000fca0000410000 */
        /* <DEDUP_REMOVED lines=130> */
.L_x_4140:
        /* <DEDUP_REMOVED lines=20> */
[----:B---3--:R-:W-:Y:S01]  /*f240*/  USHF.R.S32.HI UR10, URZ, 0x1f, UR12 ;  /* 0x0000001f3f0a7899 */ /* 0x008fe2000801140c */
[----:B------:R-:W-:-:S03]  /*f250*/  ULDC.64 UR8, c[0x0][0xb38] ;  /* 0x0002ce0000087ab9 */ /* 0x000fc60000000a00 */
[----:B------:R-:W-:Y:S01]  /*f260*/  SHF.R.S32.HI R3, RZ, 0x1f, R4 ;  /* 0x0000001fff037819 */ /* 0x000fe20000011404 */
[----:B------:R-:W-:Y:S01]  /*f270*/  UIMAD UR7, UR7, UR8, URZ ;  /* 0x00000008070772a4 */ /* 0x000fe2000f8e023f */
[----:B------:R-:W0:Y:S02]  /*f280*/  LDC.64 R14, c[0x0][0xb40] ;  /* 0x0002d000ff0e7b82 */ /* 0x000e240000000a00 */
[CC--:B------:R-:W-:Y:S02]  /*f290*/  LEA.HI R5, R3.reuse, R4.reuse, RZ, 0x7 ;  /* 0x0000000403057211 */ /* 0x0c0fe400078f38ff */
[----:B------:R-:W-:Y:S02]  /*f2a0*/  LEA.HI R10, R3, R4, RZ, 0x2 ;  /* 0x00000004030a7211 */ /* 0x000fe400078f10ff */
[C---:B------:R-:W-:Y:S02]  /*f2b0*/  LOP3.LUT R7, R5.reuse, 0xffffff80, RZ, 0xc0, !PT ;  /* 0xffffff8005077812 */ /* 0x040fe400078ec0ff */
[----:B------:R-:W-:Y:S01]  /*f2c0*/  SHF.R.S32.HI R6, RZ, 0x7, R5 ;  /* 0x00000007ff067819 */ /* 0x000fe20000011405 */
[----:B------:R-:W1:Y:S02]  /*f2d0*/  @P0 LDC R13, c[0x0][0xbf0] ;  /* 0x0002fc00ff0d0b82 */ /* 0x000e640000000800 */
[----:B------:R-:W-:Y:S01]  /*f2e0*/  IMAD.IADD R20, R4, 0x1, -R7 ;  /* 0x0000000104147824 */ /* 0x000fe200078e0a07 */
[----:B------:R-:W-:-:S02]  /*f2f0*/  LEA.HI R3, R5, R6, RZ, 0x1 ;  /* 0x0000000605037211 */ /* 0x000fc400078f08ff */
[----:B------:R-:W-:Y:S02]  /*f300*/  LOP3.LUT R5, R10, 0xfffffffc, RZ, 0xc0, !PT ;  /* 0xfffffffc0a057812 */ /* 0x000fe400078ec0ff */
[----:B------:R-:W-:Y:S01]  /*f310*/  SHF.R.S32.HI R7, RZ, 0x1f, R20 ;  /* 0x0000001fff077819 */ /* 0x000fe20000011414 */
[----:B------:R-:W3:Y:S01]  /*f320*/  LDC.64 R10, c[0x0][0xbd8] ;  /* 0x0002f600ff0a7b82 */ /* 0x000ee20000000a00 */
[----:B------:R-:W-:Y:S01]  /*f330*/  LOP3.LUT R3, R3, 0x3fffffe, RZ, 0xc0, !PT ;  /* 0x03fffffe03037812 */ /* 0x000fe200078ec0ff */
[----:B------:R-:W-:Y:S01]  /*f340*/  IMAD.IADD R5, R4, 0x1, -R5 ;  /* 0x0000000104057824 */ /* 0x000fe200078e0a05 */
[----:B------:R-:W-:Y:S01]  /*f350*/  LEA.HI R22, R7, R20, RZ, 0x2 ;  /* 0x0000001407167211 */ /* 0x000fe200078f10ff */
[----:B----4-:R-:W-:Y:S01]  /*f360*/  IMAD R21, R21, R18, UR11 ;  /* 0x0000000b15157e24 */ /* 0x010fe2000f8e0212 */
[----:B------:R-:W-:Y:S01]  /*f370*/  LEA.HI R7, R7, R20, RZ, 0x5 ;  /* 0x0000001407077211 */ /* 0x000fe200078f28ff */
[----:B------:R-:W-:Y:S01]  /*f380*/  IMAD.IADD R3, R6, 0x1, -R3 ;  /* 0x0000000106037824 */ /* 0x000fe200078e0a03 */
[--C-:B------:R-:W-:Y:S01]  /*f390*/  SHF.R.S32.HI R8, RZ, 0x2, R22.reuse ;  /* 0x00000002ff087819 */ /* 0x100fe20000011416 */
[----:B------:R-:W4:Y:S01]  /*f3a0*/  @P0 LDC R23, c[0x0][0xbec] ;  /* 0x0002fb00ff170b82 */ /* 0x000f220000000800 */
[----:B------:R-:W-:-:S02]  /*f3b0*/  SHF.R.S32.HI R9, RZ, 0x1f, R22 ;  /* 0x0000001fff097819 */ /* 0x000fc40000011416 */
[----:B------:R-:W-:Y:S02]  /*f3c0*/  LEA.HI R6, R5, R5, RZ, 0x1 ;  /* 0x0000000505067211 */ /* 0x000fe400078f08ff */
[----:B------:R-:W-:Y:S02]  /*f3d0*/  LEA.HI R9, R9, R8, RZ, 0x3 ;  /* 0x0000000809097211 */ /* 0x000fe400078f18ff */
[----:B------:R-:W-:Y:S01]  /*f3e0*/  LOP3.LUT R6, R6, 0x1ffffffe, RZ, 0xc0, !PT ;  /* 0x1ffffffe06067812 */ /* 0x000fe200078ec0ff */
[----:B------:R-:W5:Y:S01]  /*f3f0*/  @P0 LDC R120, c[0x0][0xbf0] ;  /* 0x0002fc00ff780b82 */ /* 0x000f620000000800 */
[----:B------:R-:W-:Y:S02]  /*f400*/  LOP3.LUT R9, R9, 0xfffffff8, RZ, 0xc0, !PT ;  /* 0xfffffff809097812 */ /* 0x000fe400078ec0ff */
[----:B------:R-:W-:Y:S01]  /*f410*/  SHF.R.S32.HI R7, RZ, 0x5, R7 ;  /* 0x00000005ff077819 */ /* 0x000fe20000011407 */
[----:B------:R-:W-:Y:S02]  /*f420*/  IMAD.IADD R12, R5, 0x1, -R6 ;  /* 0x00000001050c7824 */ /* 0x000fe400078e0a06 */
[----:B------:R-:W-:-:S02]  /*f430*/  IMAD.IADD R4, R8, 0x1, -R9 ;  /* 0x0000000108047824 */ /* 0x000fc400078e0a09 */
[----:B------:R-:W0:Y:S01]  /*f440*/  @P0 LDC R9, c[0x0][0xbec] ;  /* 0x0002fb00ff090b82 */ /* 0x000e220000000800 */
[----:B------:R-:W-:Y:S02]  /*f450*/  IMAD.U32 R5, RZ, RZ, UR5 ;  /* 0x00000005ff057e24 */ /* 0x000fe4000f8e00ff */
[----:B------:R-:W-:Y:S02]  /*f460*/  IMAD R6, R7, 0x10, R4 ;  /* 0x0000001007067824 */ /* 0x000fe400078e0204 */
[----:B---3--:R-:W-:Y:S02]  /*f470*/  IMAD R8, R10, UR10, RZ ;  /* 0x0000000a0a087c24 */ /* 0x008fe4000f8e02ff */
[----:B------:R-:W-:Y:S02]  /*f480*/  IMAD R3, R3, 0x40, R6 ;  /* 0x0000004003037824 */ /* 0x000fe400078e0206 */
[----:B------:R-:W-:Y:S01]  /*f490*/  IMAD.U32 R4, RZ, RZ, UR4 ;  /* 0x00000004ff047e24 */ /* 0x000fe2000f8e00ff */
[----:B------:R-:W-:Y:S01]  /*f4a0*/  UIMAD.WIDE.U32 UR4, UR13, UR8, URZ ;  /* 0x000000080d0472a5 */ /* 0x000fe2000f8e003f */
[----:B------:R-:W-:Y:S01]  /*f4b0*/  IMAD.U32 R5, RZ, RZ, UR6 ;  /* 0x00000006ff057e24 */ /* 0x000fe2000f8e00ff */
[----:B------:R-:W-:Y:S01]  /*f4c0*/  UIMAD UR6, UR13, UR9, UR7 ;  /* 0x000000090d0672a4 */ /* 0x000fe2000f8e0207 */
[----:B------:R-:W-:-:S02]  /*f4d0*/  IMAD R6, R12, 0x8, R3 ;  /* 0x000000080c067824 */ /* 0x000fc400078e0203 */
[----:B------:R-:W-:Y:S01]  /*f4e0*/  IMAD R11, R11, UR12, R8 ;  /* 0x0000000c0b0b7c24 */ /* 0x000fe2000f8e0208 */
[----:B------:R-:W-:Y:S01]  /*f4f0*/  UIADD3 UR6, UR5, UR6, URZ ;  /* 0x0000000605067290 */ /* 0x000fe2000fffe03f */
[----:B--2---:R-:W-:Y:S01]  /*f500*/  IMAD R8, R16, 0x80, R6 ;  /* 0x0000008010087824 */ /* 0x004fe200078e0206 */
[----:B------:R-:W-:Y:S01]  /*f510*/  ULDC.64 UR8, c[0x0][0xb28] ;  /* 0x0002ca0000087ab9 */ /* 0x000fe20000000a00 */
[----:B------:R-:W-:-:S04]  /*f520*/  IMAD.WIDE.U32 R4, R10, UR12, R4 ;  /* 0x0000000c0a047c25 */ /* 0x000fc8000f8e0004 */
[----:B------:R-:W-:Y:S02]  /*f530*/  IMAD.U32 R7, RZ, RZ, UR5 ;  /* 0x00000005ff077e24 */ /* 0x000fe4000f8e00ff */
[----:B0-----:R-:W-:-:S04]  /*f540*/  @P0 IMAD.HI.U32 R10, R8, R9, RZ ;  /* 0x00000009080a0227 */ /* 0x001fc800078e00ff */
[C---:B------:R-:W-:Y:S02]  /*f550*/  IMAD R12, R14.reuse, UR10, RZ ;  /* 0x0000000a0e0c7c24 */ /* 0x040fe4000f8e02ff */
[----:B------:R-:W-:Y:S01]  /*f560*/  IMAD.U32 R6, RZ, RZ, UR4 ;  /* 0x00000004ff067e24 */ /* 0x000fe2000f8e00ff */
[----:B------:R-:W-:Y:S01]  /*f570*/  ULDC.64 UR4, c[0x0][0xbe0] ;  /* 0x0002f80000047ab9 */ /* 0x000fe20000000a00 */
[----:B------:R-:W-:Y:S01]  /*f580*/  IMAD.U32 R7, RZ, RZ, UR6 ;  /* 0x00000006ff077e24 */ /* 0x000fe2000f8e00ff */
[----:B------:R-:W-:Y:S01]  /*f590*/  ULDC.64 UR6, c[0x0][0xb48] ;  /* 0x0002d20000067ab9 */ /* 0x000fe20000000a00 */
[----:B------:R-:W-:Y:S01]  /*f5a0*/  IMAD.MOV.U32 R9, RZ, RZ, R8 ;  /* 0x000000ffff097224 */ /* 0x000fe200078e0008 */
[----:B-1----:R-:W-:Y:S01]  /*f5b0*/  @P0 SHF.R.U32.HI R9, RZ, R13, R10 ;  /* 0x0000000dff090219 */ /* 0x002fe2000001160a */
[----:B------:R-:W-:Y:S01]  /*f5c0*/  IMAD R13, R15, UR12, R12 ;  /* 0x0000000c0f0d7c24 */ /* 0x000fe2000f8e020c */
[----:B------:R-:W-:Y:S01]  /*f5d0*/  SHF.R.S32.HI R12, RZ, 0x1f, R21 ;  /* 0x0000001fff0c7819 */ /* 0x000fe20000011415 */
[----:B------:R-:W-:-:S04]  /*f5e0*/  IMAD.WIDE.U32 R6, R14, UR12, R6 ;  /* 0x0000000c0e067c25 */ /* 0x000fc8000f8e0006 */
[----:B------:R-:W-:Y:S02]  /*f5f0*/  IMAD.IADD R5, R5, 0x1, R11 ;  /* 0x0000000105057824 */ /* 0x000fe400078e020b */
[----:B----4-:R-:W-:-:S04]  /*f600*/  @P0 IMAD.HI.U32 R23, R8, R23, RZ ;  /* 0x0000001708170227 */ /* 0x010fc800078e00ff */
[----:B------:R-:W-:Y:S02]  /*f610*/  IMAD.IADD R7, R7, 0x1, R13 ;  /* 0x0000000107077824 */ /* 0x000fe400078e020d */
[----:B------:R-:W-:Y:S02]  /*f620*/  IMAD R13, R12, UR6, RZ ;  /* 0x000000060c0d7c24 */ /* 0x000fe4000f8e02ff */
[----:B------:R-:W-:-:S04]  /*f630*/  IMAD.WIDE.U32 R4, R21, UR4, R4 ;  /* 0x0000000415047c25 */ /* 0x000fc8000f8e0004 */
[----:B------:R-:W-:Y:S01]  /*f640*/  IMAD.MOV.U32 R11, RZ, RZ, R8 ;  /* 0x000000ffff0b7224 */ /* 0x000fe200078e0008 */
[----:B-----5:R-:W-:Y:S01]  /*f650*/  @P0 SHF.R.U32.HI R11, RZ, R120, R23 ;  /* 0x00000078ff0b0219 */ /* 0x020fe20000011617 */
[----:B------:R-:W-:Y:S01]  /*f660*/  IMAD R10, R12, UR4, RZ ;  /* 0x000000040c0a7c24 */ /* 0x000fe2000f8e02ff */
[----:B------:R-:W-:Y:S01]  /*f670*/  IADD3 R4, P0, R9, R4, RZ ;  /* 0x0000000409047210 */ /* 0x000fe20007f1e0ff */
[C---:B------:R-:W-:Y:S01]  /*f680*/  IMAD R15, R21.reuse, UR7, R13 ;  /* 0x00000007150f7c24 */ /* 0x040fe2000f8e020d */
[--C-:B------:R-:W-:Y:S01]  /*f690*/  SHF.R.S32.HI R13, RZ, 0x1f, R9.reuse ;  /* 0x0000001fff0d7819 */ /* 0x100fe20000011409 */
[----:B------:R-:W-:Y:S02]  /*f6a0*/  IMAD.MOV R9, RZ, RZ, -R9 ;  /* 0x000000ffff097224 */ /* 0x000fe400078e0a09 */
[----:B------:R-:W-:Y:S01]  /*f6b0*/  IMAD R12, R21, UR5, R10 ;  /* 0x00000005150c7c24 */ /* 0x000fe2000f8e020a */
[--C-:B------:R-:W-:Y:S01]  /*f6c0*/  SHF.R.S32.HI R10, RZ, 0x1f, R11.reuse ;  /* 0x0000001fff0a7819 */ /* 0x100fe2000001140b */
[----:B------:R-:W-:Y:S01]  /*f6d0*/  IMAD.MOV R14, RZ, RZ, -R11 ;  /* 0x000000ffff0e7224 */ /* 0x000fe200078e0a0b */
[----:B------:R-:W-:Y:S01]  /*f6e0*/  ULDC.64 UR4, c[0x0][0xb30] ;  /* 0x0002cc0000047ab9 */ /* 0x000fe20000000a00 */
[----:B------:R-:W-:Y:S01]  /*f6f0*/  IMAD R9, R17, R9, R8 ;  /* 0x0000000911097224 */ /* 0x000fe200078e0208 */
[----:B------:R-:W-:Y:S01]  /*f700*/  IADD3.X R5, R13, R5, R12, P0, !PT ;  /* 0x000000050d057210 */ /* 0x000fe200007fe40c */
[----:B------:R-:W-:Y:S01]  /*f710*/  IMAD.WIDE.U32 R6, R21, UR6, R6 ;  /* 0x0000000615067c25 */ /* 0x000fe2000f8e0006 */
[----:B------:R-:W-:-:S03]  /*f720*/  ULDC.64 UR6, c[0x0][0xbc8] ;  /* 0x0002f20000067ab9 */ /* 0x000fc60000000a00 */
        /* <DEDUP_REMOVED lines=36> */
[----:B------:R1:W2:Y:S01]  /*f970*/  SHFL.IDX PT, R11, R13, 0x1, 0x1c1f ;  /* 0x003c1f000d0b7f89 */ /* 0x0002a200000e0000 */
[----:B------:R-:W-:Y:S01]  /*f980*/  ISETP.GE.AND P2, PT, R3, R18, PT ;  /* 0x000000120300720c */ /* 0x000fe20003f46270 */
[----:B------:R-:W-:Y:S02]  /*f990*/  UPRMT UR4, URZ, 0x654, UR4 ;  /* 0x000006543f047896 */ /* 0x000fe40008000004 */
[----:B------:R3:W4:Y:S01]  /*f9a0*/  SHFL.IDX PT, R4, R6, RZ, 0x1c1f ;  /* 0x001c1fff06047589 */ /* 0x00072200000e0000 */
[----:B-1----:R-:W-:-:S03]  /*f9b0*/  LOP3.LUT R13, R22, 0x7ffffffc, RZ, 0xc0, !PT ;  /* 0x7ffffffc160d7812 */ /* 0x002fc600078ec0ff */
[----:B------:R3:W1:Y:S03]  /*f9c0*/  SHFL.IDX PT, R5, R7, RZ, 0x1c1f ;  /* 0x001c1fff07057589 */ /* 0x00066600000e0000 */
[----:B------:R-:W-:Y:S01]  /*f9d0*/  SYNCS.ARRIVE.TRANS64.RED.A1T0 RZ, [UR4], RZ ;  /* 0x000000ffffff79a7 */ /* 0x000fe20008100404 */
[----:B------:R-:W-:-:S04]  /*f9e0*/  IMAD.IADD R13, R20, 0x1, -R13 ;  /* 0x00000001140d7824 */ /* 0x000fc800078e0a0d */
[----:B------:R-:W-:Y:S01]  /*f9f0*/  IMAD.SHL.U32 R3, R13, 0x2, RZ ;  /* 0x000000020d037824 */ /* 0x000fe200078e00ff */
[----:B0-----:R3:W-:Y:S04]  /*fa00*/  @!P1 ST.E desc[UR14][R8.64], R2 ;  /* 0x0000000208009985 */ /* 0x0017e8000c10190e */
[----:B--2---:R3:W-:Y:S01]  /*fa10*/  @!P0 ST.E desc[UR14][R10.64], R0 ;  /* 0x000000000a008985 */ /* 0x0047e2000c10190e */
[----:B------:R-:W-:Y:S05]  /*fa20*/  @P2 BRA `(.L_x_4213) ;  /* 0x00000008003c2947 */ /* 0x000fea0003800000 */
[C---:B---3--:R-:W-:Y:S01]  /*fa30*/  VIADD R0, R3.reuse, 0x8 ;  /* 0x0000000803007836 */ /* 0x048fe20000000000 */
        /* <DEDUP_REMOVED lines=9> */
[----:B------:R-:W-:Y:S01]  /*fad0*/  VIADD R16, R3, 0x38 ;  /* 0x0000003803107836 */ /* 0x000fe20000000000 */
[----:B------:R-:W-:Y:S01]  /*fae0*/  ISETP.GE.AND P6, PT, R15, UR4, PT ;  /* 0x000000040f007c0c */ /* 0x000fe2000bfc6270 */
[----:B------:R-:W-:-:S02]  /*faf0*/  VIADD R17, R3, 0x40 ;  /* 0x0000004003117836 */ /* 0x000fc40000000000 */
[C---:B------:R-:W-:Y:S01]  /*fb00*/  VIADD R20, R3.reuse, 0x48 ;  /* 0x0000004803147836 */ /* 0x040fe20000000000 */
[----:B------:R-:W-:Y:S01]  /*fb10*/  ISETP.GE.AND P3, PT, R16, UR4, PT ;  /* 0x0000000410007c0c */ /* 0x000fe2000bf66270 */
[C-C-:B-1--4-:R-:W-:Y:S02]  /*fb20*/  @!P0 IMAD.WIDE R8, R3.reuse, 0x4, R4.reuse ;  /* 0x0000000403088825 */ /* 0x152fe400078e0204 */
        /* <DEDUP_REMOVED lines=17> */
[C---:B------:R-:W-:Y:S01]  /*fc40*/  VIADD R22, R3.reuse, 0x50 ;  /* 0x0000005003167836 */ /* 0x040fe20000000000 */
[----:B0-----:R-:W-:Y:S01]  /*fc50*/  @!P5 LOP3.LUT R9, R14, 0xfffffffe, RZ, 0xc0, !PT ;  /* 0xfffffffe0e09d812 */ /* 0x001fe200078ec0ff */
[----:B------:R-:W-:Y:S01]  /*fc60*/  VIADD R24, R3, 0x58 ;  /* 0x0000005803187836 */ /* 0x000fe20000000000 */
[----:B------:R-:W-:-:S02]  /*fc70*/  @!P0 LEA.HI R0, R0, R0, RZ, 0x1 ;  /* 0x0000000000008211 */ /* 0x000fc400078f08ff */
[----:B------:R-:W-:Y:S01]  /*fc80*/  @!P4 LEA.HI R2, R2, R2, RZ, 0x1 ;  /* 0x000000020202c211 */ /* 0x000fe200078f08ff */
[--C-:B------:R-:W-:Y:S01]  /*fc90*/  @!P5 IMAD.WIDE R8, R9, 0x4, R4.reuse ;  /* 0x000000040908d825 */ /* 0x100fe200078e0204 */
[----:B------:R-:W-:Y:S02]  /*fca0*/  @!P3 LEA.HI R16, R16, R16, RZ, 0x1 ;  /* 0x000000101010b211 */ /* 0x000fe400078f08ff */
[----:B-1----:R-:W-:Y:S02]  /*fcb0*/  @!P6 LOP3.LUT R11, R15, 0xfffffffe, RZ, 0xc0, !PT ;  /* 0xfffffffe0f0be812 */ /* 0x002fe400078ec0ff */
[----:B------:R-:W-:Y:S01]  /*fcc0*/  @!P1 LEA.HI R20, R20, R20, RZ, 0x1 ;  /* 0x0000001414149211 */ /* 0x000fe200078f08ff */
[----:B------:R0:W-:Y:S01]  /*fcd0*/  @!P5 ST.E.64 desc[UR6][R8.64], R36 ;  /* 0x000000240800d985 */ /* 0x0001e2000c101b06 */
[----:B--2---:R-:W-:Y:S01]  /*fce0*/  @!P2 LEA.HI R12, R17, R17, RZ, 0x1 ;  /* 0x00000011110ca211 */ /* 0x004fe200078f08ff */
[----:B------:R-:W-:Y:S01]  /*fcf0*/  @!P6 IMAD.WIDE R10, R11, 0x4, R4 ;  /* 0x000000040b0ae825 */ /* 0x000fe200078e0204 */
[----:B------:R-:W-:-:S02]  /*fd00*/  @!P0 LOP3.LUT R13, R0, 0xfffffffe, RZ, 0xc0, !PT ;  /* 0xfffffffe000d8812 */ /* 0x000fc400078ec0ff */
[----:B------:R-:W-:Y:S01]  /*fd10*/  @!P4 LOP3.LUT R15, R2, 0xfffffffe, RZ, 0xc0, !PT ;  /* 0xfffffffe020fc812 */ /* 0x000fe200078ec0ff */
[C---:B------:R-:W-:Y:S01]  /*fd20*/  VIADD R0, R3.reuse, 0x60 ;  /* 0x0000006003007836 */ /* 0x040fe20000000000 */
[----:B------:R-:W-:Y:S01]  /*fd30*/  @!P3 LOP3.LUT R17, R16, 0xfffffffe, RZ, 0xc0, !PT ;  /* 0xfffffffe1011b812 */ /* 0x000fe200078ec0ff */
[----:B------:R1:W-:Y:S01]  /*fd40*/  @!P6 ST.E.64 desc[UR6][R10.64], R40 ;  /* 0x000000280a00e985 */ /* 0x0003e2000c101b06 */
[----:B------:R-:W-:Y:S01]  /*fd50*/  @!P2 LOP3.LUT R21, R12, 0xfffffffe, RZ, 0xc0, !PT ;  /* 0xfffffffe0c15a812 */ /* 0x000fe200078ec0ff */
[C---:B------:R-:W-:Y:S01]  /*fd60*/  VIADD R2, R3.reuse, 0x68 ;  /* 0x0000006803027836 */ /* 0x040fe20000000000 */
[----:B------:R-:W-:Y:S01]  /*fd70*/  @!P1 LOP3.LUT R25, R20, 0xfffffffe, RZ, 0xc0, !PT ;  /* 0xfffffffe14199812 */ /* 0x000fe200078ec0ff */
[----:B------:R-:W-:Y:S01]  /*fd80*/  VIADD R20, R3, 0x70 ;  /* 0x0000007003147836 */ /* 0x000fe20000000000 */
[----:B------:R-:W-:Y:S01]  /*fd90*/  ISETP.GE.AND P5, PT, R22, UR4, PT ;  /* 0x0000000416007c0c */ /* 0x000fe2000bfa6270 */
[----:B0-----:R-:W-:Y:S01]  /*fda0*/  @!P0 IMAD.WIDE R8, R13, 0x4, R4 ;  /* 0x000000040d088825 */ /* 0x001fe200078e0204 */
[----:B------:R-:W-:-:S03]  /*fdb0*/  ISETP.GE.AND P6, PT, R24, UR4, PT ;  /* 0x0000000418007c0c */ /* 0x000fc6000bfc6270 */
[--C-:B------:R-:W-:Y:S01]  /*fdc0*/  @!P3 IMAD.WIDE R12, R17, 0x4, R4.reuse ;  /* 0x00000004110cb825 */ /* 0x100fe200078e0204 */
[----:B------:R0:W-:Y:S01]  /*fdd0*/  @!P0 ST.E.64 desc[UR6][R8.64], R44 ;  /* 0x0000002c08008985 */ /* 0x0001e2000c101b06 */
[----:B------:R-:W-:Y:S02]  /*fde0*/  ISETP.GE.AND P0, PT, R0, UR4, PT ;  /* 0x0000000400007c0c */ /* 0x000fe4000bf06270 */
        /* <DEDUP_REMOVED lines=9> */
[----:B------:R-:W-:Y:S01]  /*fe80*/  VIADD R25, R3, 0x80 ;  /* 0x0000008003197836 */ /* 0x000fe20000000000 */
[----:B------:R-:W-:-:S02]  /*fe90*/  ISETP.GE.AND P2, PT, R20, UR4, PT ;  /* 0x0000000414007c0c */ /* 0x000fc4000bf46270 */
[----:B------:R4:W-:Y:S01]  /*fea0*/  @!P1 ST.E.64 desc[UR6][R16.64], R60 ;  /* 0x0000003c10009985 */ /* 0x0009e2000c101b06 */
[----:B------:R-:W-:Y:S02]  /*feb0*/  ISETP.GE.AND P1, PT, R2, UR4, PT ;  /* 0x0000000402007c0c */ /* 0x000fe4000bf26270 */
[----:B------:R-:W-:Y:S02]  /*fec0*/  ISETP.GE.AND P3, PT, R21, UR4, PT ;  /* 0x0000000415007c0c */ /* 0x000fe4000bf66270 */
[----:B------:R-:W-:Y:S02]  /*fed0*/  ISETP.GE.AND P4, PT, R25, UR4, PT ;  /* 0x0000000419007c0c */ /* 0x000fe4000bf86270 */
[----:B0-----:R-:W-:Y:S02]  /*fee0*/  @!P5 LOP3.LUT R9, R22, 0xfffffffe, RZ, 0xc0, !PT ;  /* 0xfffffffe1609d812 */ /* 0x001fe400078ec0ff */
[----:B------:R-:W-:Y:S02]  /*fef0*/  @!P0 LEA.HI R0, R0, R0, RZ, 0x1 ;  /* 0x0000000000008211 */ /* 0x000fe400078f08ff */
[----:B-1----:R-:W-:Y:S01]  /*ff00*/  @!P6 LOP3.LUT R11, R24, 0xfffffffe, RZ, 0xc0, !PT ;  /* 0xfffffffe180be812 */ /* 0x002fe200078ec0ff */
[----:B------:R-:W-:Y:S01]  /*ff10*/  @!P5 IMAD.WIDE R8, R9, 0x4, R4 ;  /* 0x000000040908d825 */ /* 0x000fe200078e0204 */
[----:B--2---:R-:W-:-:S02]  /*ff20*/  @!P0 LOP3.LUT R13, R0, 0xfffffffe, RZ, 0xc0, !PT ;  /* 0xfffffffe000d8812 */ /* 0x004fc400078ec0ff */
[----:B------:R-:W-:Y:S01]  /*ff30*/  @!P1 LEA.HI R2, R2, R2, RZ, 0x1 ;  /* 0x0000000202029211 */ /* 0x000fe200078f08ff */
[--C-:B------:R-:W-:Y:S01]  /*ff40*/  @!P6 IMAD.WIDE R10, R11, 0x4, R4.reuse ;  /* 0x000000040b0ae825 */ /* 0x100fe200078e0204 */
[----:B------:R-:W-:Y:S01]  /*ff50*/  @!P2 LEA.HI R20, R20, R20, RZ, 0x1 ;  /* 0x000000141414a211 */ /* 0x000fe200078f08ff */
[----:B------:R0:W-:Y:S01]  /*ff60*/  @!P5 ST.E.64 desc[UR6][R8.64], R64 ;  /* 0x000000400800d985 */ /* 0x0001e2000c101b06 */
[----:B---3--:R-:W-:Y:S01]  /*ff70*/  @!P1 LOP3.LUT R15, R2, 0xfffffffe, RZ, 0xc0, !PT ;  /* 0xfffffffe020f9812 */ /* 0x008fe200078ec0ff */
[--C-:B------:R-:W-:Y:S01]  /*ff80*/  @!P0 IMAD.WIDE R12, R13, 0x4, R4.reuse ;  /* 0x000000040d0c8825 */ /* 0x100fe200078e0204 */
[----:B------:R-:W-:Y:S01]  /*ff90*/  @!P3 LEA.HI R21, R21, R21, RZ, 0x1 ;  /* 0x000000151515b211 */ /* 0x000fe200078f08ff */
[----:B------:R1:W-:Y:S01]  /*ffa0*/  @!P6 ST.E.64 desc[UR6][R10.64], R68 ;  /* 0x000000440a00e985 */ /* 0x0003e2000c101b06 */
[----:B------:R-:W-:Y:S01]  /*ffb0*/  @!P4 LEA.HI R25, R25, R25, RZ, 0x1 ;  /* 0x000000191919c211 */ /* 0x000fe200078f08ff */
[----:B------:R-:W-:Y:S01]  /*ffc0*/  VIADD R0, R3, 0x88 ;  /* 0x0000008803007836 */ /* 0x000fe20000000000 */
[----:B----4-:R-:W-:Y:S01]  /*ffd0*/  @!P2 LOP3.LUT R17, R20, 0xfffffffe, RZ, 0xc0, !PT ;  /* 0xfffffffe1411a812 */ /* 0x010fe200078ec0ff */
[----:B------:R2:W-:Y:S01]  /*ffe0*/  @!P0 ST.E.64 desc[UR6][R12.64], R72 ;  /* 0x000000480c008985 */ /* 0x0005e2000c101b06 */
[----:B------:R-:W-:Y:S01]  /*fff0*/  @!P3 LOP3.LUT R21, R21, 0xfffffffe, RZ, 0xc0, !PT ;  /* 0xfffffffe1515b812 */ /* 0x000fe200078ec0ff */
[----:B------:R-:W-:Y:S01]  /*10000*/  VIADD R2, R3, 0x90 ;  /* 0x0000009003027836 */ /* 0x000fe20000000000 */
[----:B------:R-:W-:Y:S01]  /*10010*/  @!P4 LOP3.LUT R25, R25, 0xfffffffe, RZ, 0xc0, !PT ;  /* 0xfffffffe1919c812 */ /* 0x000fe200078ec0ff */
[----:B------:R-:W-:Y:S01]  /*10020*/  VIADD R20, R3, 0x98 ;  /* 0x0000009803147836 */ /* 0x000fe20000000000 */
        /* <DEDUP_REMOVED lines=14> */
[----:B------:R-:W-:Y:S01]  /*10110*/  @!P1 LEA.HI R2, R2, R2, RZ, 0x1 ;  /* 0x0000000202029211 */ /* 0x000fe200078f08ff */
[----:B0-----:R-:W-:Y:S01]  /*10120*/  VIADD R9, R3, 0xb8 ;  /* 0x000000b803097836 */ /* 0x001fe20000000000 */
[----:B------:R-:W-:Y:S01]  /*10130*/  ISETP.GE.AND P3, PT, R21, UR4, PT ;  /* 0x0000000415007c0c */ /* 0x000fe2000bf66270 */
[----:B------:R-:W-:Y:S01]  /*10140*/  VIADD R13, R3, 0xb0 ;  /* 0x000000b0030d7836 */ /* 0x000fe20000000000 */
[----:B------:R-:W-:Y:S02]  /*10150*/  ISETP.GE.AND P4, PT, R12, UR4, PT ;  /* 0x000000040c007c0c */ /* 0x000fe4000bf86270 */
[----:B------:R-:W-:Y:S02]  /*10160*/  ISETP.GE.AND P6, PT, R9, UR4, PT ;  /* 0x0000000409007c0c */ /* 0x000fe4000bfc6270 */
[----:B------:R-:W-:-:S02]  /*10170*/  ISETP.GE.AND P5, PT, R13, UR4, PT ;  /* 0x000000040d007c0c */ /* 0x000fc4000bfa6270 */
[----:B------:R-:W-:Y:S02]  /*10180*/  @!P2 LEA.HI R20, R20, R20, RZ, 0x1 ;  /* 0x000000141414a211 */ /* 0x000fe400078f08ff */
[----:B-1----:R-:W-:-:S03]  /*10190*/  @!P1 LOP3.LUT R11, R2, 0xfffffffe, RZ, 0xc0, !PT ;  /* 0xfffffffe020b9812 */ /* 0x002fc600078ec0ff */
[----:B------:R-:W-:Y:S02]  /*101a0*/  @!P3 LEA.HI R21, R21, R21, RZ, 0x1 ;  /* 0x000000151515b211 */ /* 0x000fe400078f08ff */
[----:B------:R-:W-:Y:S02]  /*101b0*/  @!P4 LEA.HI R12, R12, R12, RZ, 0x1 ;  /* 0x0000000c0c0cc211 */ /* 0x000fe400078f08ff */
[----:B------:R-:W-:Y:S02]  /*101c0*/  @!P6 LEA.HI R10, R9, R9, RZ, 0x1 ;  /* 0x00000009090ae211 */ /* 0x000fe400078f08ff */
[----:B------:R-:W-:Y:S02]  /*101d0*/  @!P5 LEA.HI R8, R13, R13, RZ, 0x1 ;  /* 0x0000000d0d08d211 */ /* 0x000fe400078f08ff */
[----:B------:R-:W-:Y:S02]  /*101e0*/  @!P0 LOP3.LUT R9, R0, 0xfffffffe, RZ, 0xc0, !PT ;  /* 0xfffffffe00098812 */ /* 0x000fe400078ec0ff */
[----:B------:R-:W-:-:S02]  /*101f0*/  @!P2 LOP3.LUT R13, R20, 0xfffffffe, RZ, 0xc0, !PT ;  /* 0xfffffffe140da812 */ /* 0x000fc400078ec0ff */
[----:B---3--:R-:W-:Y:S02]  /*10200*/  @!P3 LOP3.LUT R15, R21, 0xfffffffe, RZ, 0xc0, !PT ;  /* 0xfffffffe150fb812 */ /* 0x008fe400078ec0ff */
[----:B----4-:R-:W-:Y:S01]  /*10210*/  @!P4 LOP3.LUT R17, R12, 0xfffffffe, RZ, 0xc0, !PT ;  /* 0xfffffffe0c11c812 */ /* 0x010fe200078ec0ff */
        /* <DEDUP_REMOVED lines=16> */
.L_x_4213:
[----:B------:R-:W-:Y:S05]  /*10320*/  BSYNC B0 ;  /* 0x0000000000007941 */ /* 0x000fea0003800000 */
.L_x_4212:
[----:B------:R-:W-:Y:S01]  /*10330*/  ISETP.GE.AND P0, PT, R23, R18, PT ;  /* 0x000000121700720c */ /* 0x000fe20003f06270 */
[----:B01----:R2:W0:Y:S04]  /*10340*/  SHFL.IDX PT, R5, R7, 0x1, 0x1c1f ;  /* 0x003c1f0007057f89 */ /* 0x00342800000e0000 */
[----:B----4-:R2:W4:Y:S08]  /*10350*/  SHFL.IDX PT, R4, R6, 0x1, 0x1c1f ;  /* 0x003c1f0006047f89 */ /* 0x01053000000e0000 */
[----:B--2---:R-:W-:Y:S05]  /*10360*/  @P0 BRA `(.L_x_4132) ;  /* 0x0000005000d40947 */ /* 0x004fea0003800000 */
        /* <DEDUP_REMOVED lines=10> */
[----:B------:R-:W-:-:S02]  /*10410*/  VIADD R12, R3, 0x30 ;  /* 0x00000030030c7836 */ /* 0x000fc40000000000 */
[C---:B------:R-:W-:Y:S02]  /*10420*/  VIADD R13, R3.reuse, 0x38 ;  /* 0x00000038030d7836 */ /* 0x040fe40000000000 */
[C---:B------:R-:W-:Y:S01]  /*10430*/  VIADD R14, R3.reuse, 0x40 ;  /* 0x00000040030e7836 */ /* 0x040fe20000000000 */
[----:B------:R-:W-:Y:S01]  /*10440*/  ISETP.GE.AND P4, PT, R12, UR4, PT ;  /* 0x000000040c007c0c */ /* 0x000fe2000bf86270 */
[--C-:B0---4-:R-:W-:Y:S01]  /*10450*/  @!P2 IMAD.WIDE R6, R3, 0x4, R4.reuse ;  /* 0x000000040306a825 */ /* 0x111fe200078e0204 */
[----:B------:R-:W-:Y:S02]  /*10460*/  ISETP.GE.AND P5, PT, R13, UR4, PT ;  /* 0x000000040d007c0c */ /* 0x000fe4000bfa6270 */
[----:B------:R-:W-:Y:S01]  /*10470*/  @!P3 LEA.HI R0, R0, R0, RZ, 0x1 ;  /* 0x000000000000b211 */ /* 0x000fe200078f08ff */
[C---:B------:R-:W-:Y:S01]  /*10480*/  VIADD R16, R3.reuse, 0x48 ;  /* 0x0000004803107836 */ /* 0x040fe20000000000 */
[----:B------:R0:W-:Y:S01]  /*10490*/  @!P2 ST.E.64 desc[UR6][R6.64], R26 ;  /* 0x0000001a0600a985 */ /* 0x0001e2000c101b06 */
[----:B------:R-:W-:Y:S01]  /*104a0*/  ISETP.GE.AND P6, PT, R14, UR4, PT ;  /* 0x000000040e007c0c */ /* 0x000fe2000bfc6270 */
[C---:B------:R-:W-:Y:S01]  /*104b0*/  VIADD R18, R3.reuse, 0x50 ;  /* 0x0000005003127836 */ /* 0x040fe20000000000 */
[----:B------:R-:W-:Y:S01]  /*104c0*/  @!P3 LOP3.LUT R9, R0, 0xfffffffe, RZ, 0xc0, !PT ;  /* 0xfffffffe0009b812 */ /* 0x000fe200078ec0ff */
[C---:B------:R-:W-:Y:S01]  /*104d0*/  VIADD R0, R3.reuse, 0x20 ;  /* 0x0000002003007836 */ /* 0x040fe20000000000 */
[----:B------:R-:W-:Y:S01]  /*104e0*/  @!P0 LEA.HI R2, R2, R2, RZ, 0x1 ;  /* 0x0000000202028211 */ /* 0x000fe200078f08ff */
[----:B------:R-:W-:Y:S01]  /*104f0*/  VIADD R20, R3, 0x70 ;  /* 0x0000007003147836 */ /* 0x000fe20000000000 */
[----:B------:R-:W-:Y:S01]  /*10500*/  @!P1 LEA.HI R10, R10, R10, RZ, 0x1 ;  /* 0x0000000a0a0a9211 */ /* 0x000fe200078f08ff */
[----:B------:R-:W-:Y:S01]  /*10510*/  @!P3 IMAD.WIDE R8, R9, 0x4, R4 ;  /* 0x000000040908b825 */ /* 0x000fe200078e0204 */
[----:B------:R-:W-:-:S02]  /*10520*/  ISETP.GE.AND P2, PT, R0, UR4, PT ;  /* 0x0000000400007c0c */ /* 0x000fc4000bf46270 */
[----:B------:R-:W-:Y:S02]  /*10530*/  @!P4 LEA.HI R12, R12, R12, RZ, 0x1 ;  /* 0x0000000c0c0cc211 */ /* 0x000fe400078f08ff */
[----:B------:R1:W-:Y:S01]  /*10540*/  @!P3 ST.E.64 desc[UR6][R8.64], R30 ;  /* 0x0000001e0800b985 */ /* 0x0003e2000c101b06 */
[----:B------:R-:W-:Y:S02]  /*10550*/  ISETP.GE.AND P3, PT, R11, UR4, PT ;  /* 0x000000040b007c0c */ /* 0x000fe4000bf66270 */
[----:B0-----:R-:W-:Y:S02]  /*10560*/  @!P0 LOP3.LUT R7, R2, 0xfffffffe, RZ, 0xc0, !PT ;  /* 0xfffffffe02078812 */ /* 0x001fe400078ec0ff */
[----:B------:R-:W-:Y:S02]  /*10570*/  @!P6 LEA.HI R14, R14, R14, RZ, 0x1 ;  /* 0x0000000e0e0ee211 */ /* 0x000fe400078f08ff */
[----:B------:R-:W-:Y:S01]  /*10580*/  @!P4 LOP3.LUT R15, R12, 0xfffffffe, RZ, 0xc0, !PT ;  /* 0xfffffffe0c0fc812 */ /* 0x000fe200078ec0ff */
[----:B------:R-:W-:Y:S01]  /*10590*/  @!P0 IMAD.WIDE R6, R7, 0x4, R4 ;  /* 0x0000000407068825 */ /* 0x000fe200078e0204 */
[----:B------:R-:W-:-:S02]  /*105a0*/  @!P2 LEA.HI R0, R0, R0, RZ, 0x1 ;  /* 0x000000000000a211 */ /* 0x000fc400078f08ff */
[----:B------:R-:W-:Y:S02]  /*105b0*/  @!P6 LOP3.LUT R21, R14, 0xfffffffe, RZ, 0xc0, !PT ;  /* 0xfffffffe0e15e812 */ /* 0x000fe400078ec0ff */
[----:B------:R0:W-:Y:S01]  /*105c0*/  @!P0 ST.E.64 desc[UR6][R6.64], R34 ;  /* 0x0000002206008985 */ /* 0x0001e2000c101b06 */
[----:B-1----:R-:W-:Y:S02]  /*105d0*/  @!P1 LOP3.LUT R9, R10, 0xfffffffe, RZ, 0xc0, !PT ;  /* 0xfffffffe0a099812 */ /* 0x002fe400078ec0ff */
[----:B------:R-:W-:Y:S02]  /*105e0*/  @!P3 LEA.HI R2, R11, R11, RZ, 0x1 ;  /* 0x0000000b0b02b211 */ /* 0x000fe400078f08ff */
[----:B------:R-:W-:Y:S01]  /*105f0*/  @!P5 LEA.HI R10, R13, R13, RZ, 0x1 ;  /* 0x0000000d0d0ad211 */ /* 0x000fe200078f08ff */
[--C-:B------:R-:W-:Y:S01]  /*10600*/  @!P1 IMAD.WIDE R8, R9, 0x4, R4.reuse ;  /* 0x0000000409089825 */ /* 0x100fe200078e0204 */
[----:B------:R-:W-:Y:S02]  /*10610*/  @!P2 LOP3.LUT R11, R0, 0xfffffffe, RZ, 0xc0, !PT ;  /* 0xfffffffe000ba812 */ /* 0x000fe400078ec0ff */
[----:B------:R-:W-:Y:S01]  /*10620*/  @!P3 LOP3.LUT R13, R2, 0xfffffffe, RZ, 0xc0, !PT ;  /* 0xfffffffe020db812 */ /* 0x000fe200078ec0ff */
[----:B------:R-:W-:Y:S01]  /*10630*/  VIADD R0, R3, 0x58 ;  /* 0x0000005803007836 */ /* 0x000fe20000000000 */
[----:B------:R-:W-:Y:S01]  /*10640*/  @!P5 LOP3.LUT R17, R10, 0xfffffffe, RZ, 0xc0, !PT ;  /* 0xfffffffe0a11d812 */ /* 0x000fe200078ec0ff */
[----:B------:R1:W-:Y:S01]  /*10650*/  @!P1 ST.E.64 desc[UR6][R8.64], R38 ;  /* 0x0000002608009985 */ /* 0x0003e2000c101b06 */
[----:B------:R-:W-:Y:S01]  /*10660*/  ISETP.GE.AND P1, PT, R16, UR4, PT ;  /* 0x0000000410007c0c */ /* 0x000fe2000bf26270 */
[----:B0-----:R-:W-:Y:S01]  /*10670*/  @!P2 IMAD.WIDE R6, R11, 0x4, R4 ;  /* 0x000000040b06a825 */ /* 0x001fe200078e0204 */
[----:B------:R-:W-:-:S03]  /*10680*/  ISETP.GE.AND P0, PT, R18, UR4, PT ;  /* 0x0000000412007c0c */ /* 0x000fc6000bf06270 */
[--C-:B------:R-:W-:Y:S01]  /*10690*/  @!P4 IMAD.WIDE R10, R15, 0x4, R4.reuse ;  /* 0x000000040f0ac825 */ /* 0x100fe200078e0204 */
[----:B------:R0:W-:Y:S01]  /*106a0*/  @!P2 ST.E.64 desc[UR6][R6.64], R42 ;  /* 0x0000002a0600a985 */ /* 0x0001e2000c101b06 */
[----:B------:R-:W-:Y:S02]  /*106b0*/  ISETP.GE.AND P2, PT, R0, UR4, PT ;  /* 0x0000000400007c0c */ /* 0x000fe4000bf46270 */
[----:B------:R-:W-:-:S04]  /*106c0*/  @!P6 IMAD.WIDE R14, R21, 0x4, R4 ;  /* 0x00000004150ee825 */ /* 0x000fc800078e0204 */
[--C-:B-1----:R-:W-:Y:S01]  /*106d0*/  @!P3 IMAD.WIDE R8, R13, 0x4, R4.reuse ;  /* 0x000000040d08b825 */ /* 0x102fe200078e0204 */
[----:B------:R-:W-:Y:S02]  /*106e0*/  @!P1 LEA.HI R16, R16, R16, RZ, 0x1 ;  /* 0x0000001010109211 */ /* 0x000fe400078f08ff */
[----:B------:R-:W-:Y:S01]  /*106f0*/  @!P0 LEA.HI R18, R18, R18, RZ, 0x1 ;  /* 0x0000001212128211 */ /* 0x000fe200078f08ff */
[--C-:B------:R-:W-:Y:S01]  /*10700*/  @!P5 IMAD.WIDE R12, R17, 0x4, R4.reuse ;  /* 0x00000004110cd825 */ /* 0x100fe200078e0204 */
[----:B------:R1:W-:Y:S01]  /*10710*/  @!P3 ST.E.64 desc[UR6][R8.64], R46 ;  /* 0x0000002e0800b985 */ /* 0x0003e2000c101b06 */
[----:B0-----:R-:W-:Y:S02]  /*10720*/  @!P1 LOP3.LUT R7, R16, 0xfffffffe, RZ, 0xc0, !PT ;  /* 0xfffffffe10079812 */ /* 0x001fe400078ec0ff */
[C---:B------:R-:W-:Y:S01]  /*10730*/  VIADD R2, R3.reuse, 0x60 ;  /* 0x0000006003027836 */ /* 0x040fe20000000000 */
[----:B------:R0:W-:Y:S01]  /*10740*/  @!P4 ST.E.64 desc[UR6][R10.64], R50 ;  /* 0x000000320a00c985 */ /* 0x0001e2000c101b06 */
[C---:B------:R-:W-:Y:S01]  /*10750*/  VIADD R17, R3.reuse, 0x68 ;  /* 0x0000006803117836 */ /* 0x040fe20000000000 */
[----:B------:R-:W-:Y:S01]  /*10760*/  ISETP.GE.AND P4, PT, R20, UR4, PT ;  /* 0x0000000414007c0c */ /* 0x000fe2000bf86270 */
[----:B------:R-:W-:Y:S01]  /*10770*/  VIADD R21, R3, 0x78 ;  /* 0x0000007803157836 */ /* 0x000fe20000000000 */
[----:B------:R-:W-:Y:S01]  /*10780*/  @!P5 ST.E.64 desc[UR6][R12.64], R54 ;  /* 0x000000360c00d985 */ /* 0x000fe2000c101b06 */
[----:B------:R-:W-:Y:S01]  /*10790*/  @!P2 LEA.HI R0, R0, R0, RZ, 0x1 ;  /* 0x000000000000a211 */ /* 0x000fe200078f08ff */
[----:B------:R-:W-:Y:S01]  /*107a0*/  @!P1 IMAD.WIDE R6, R7, 0x4, R4 ;  /* 0x0000000407069825 */ /* 0x000fe200078e0204 */
[----:B------:R-:W-:Y:S01]  /*107b0*/  ISETP.GE.AND P5, PT, R17, UR4, PT ;  /* 0x0000000411007c0c */ /* 0x000fe2000bfa6270 */
[----:B------:R-:W-:Y:S01]  /*107c0*/  @!P6 ST.E.64 desc[UR6][R14.64], R58 ;  /* 0x0000003a0e00e985 */ /* 0x000fe2000c101b06 */
[----:B------:R-:W-:Y:S01]  /*107d0*/  ISETP.GE.AND P6, PT, R2, UR4, PT ;  /* 0x0000000402007c0c */ /* 0x000fe2000bfc6270 */
[----:B------:R-:W-:Y:S01]  /*107e0*/  VIADD R16, R3, 0x80 ;  /* 0x0000008003107836 */ /* 0x000fe20000000000 */
[----:B------:R-:W-:Y:S01]  /*107f0*/  ISETP.GE.AND P3, PT, R21, UR4, PT ;  /* 0x0000000415007c0c */ /* 0x000fe2000bf66270 */
[----:B------:R2:W-:Y:S01]  /*10800*/  @!P1 ST.E.64 desc[UR6][R6.64], R62 ;  /* 0x0000003e06009985 */ /* 0x0005e2000c101b06 */
[----:B-1----:R-:W-:Y:S01]  /*10810*/  @!P0 LOP3.LUT R9, R18, 0xfffffffe, RZ, 0xc0, !PT ;  /* 0xfffffffe12098812 */ /* 0x002fe200078ec0ff */
[----:B------:R-:W-:Y:S01]  /*10820*/  VIADD R18, R3, 0x88 ;  /* 0x0000008803127836 */ /* 0x000fe20000000000 */
[----:B------:R-:W-:-:S02]  /*10830*/  @!P4 LEA.HI R20, R20, R20, RZ, 0x1 ;  /* 0x000000141414c211 */ /* 0x000fc400078f08ff */
[----:B0-----:R-:W-:Y:S01]  /*10840*/  @!P2 LOP3.LUT R11, R0, 0xfffffffe, RZ, 0xc0, !PT ;  /* 0xfffffffe000ba812 */ /* 0x001fe200078ec0ff */
[--C-:B------:R-:W-:Y:S01]  /*10850*/  @!P0 IMAD.WIDE R8, R9, 0x4, R4.reuse ;  /* 0x0000000409088825 */ /* 0x100fe200078e0204 */
[----:B------:R-:W-:Y:S02]  /*10860*/  ISETP.GE.AND P1, PT, R18, UR4, PT ;  /* 0x0000000412007c0c */ /* 0x000fe4000bf26270 */
[----:B------:R-:W-:Y:S01]  /*10870*/  @!P5 LEA.HI R17, R17, R17, RZ, 0x1 ;  /* 0x000000111111d211 */ /* 0x000fe200078f08ff */
[----:B------:R-:W-:Y:S01]  /*10880*/  VIADD R0, R3, 0x90 ;  /* 0x0000009003007836 */ /* 0x000fe20000000000 */
[----:B------:R-:W-:Y:S01]  /*10890*/  @!P6 LEA.HI R2, R2, R2, RZ, 0x1 ;  /* 0x000000020202e211 */ /* 0x000fe200078f08ff */
[----:B------:R0:W-:Y:S01]  /*108a0*/  @!P0 ST.E.64 desc[UR6][R8.64], R66 ;  /* 0x0000004208008985 */ /* 0x0001e2000c101b06 */
[----:B------:R-:W-:Y:S01]  /*108b0*/  @!P3 LEA.HI R21, R21, R21, RZ, 0x1 ;  /* 0x000000151515b211 */ /* 0x000fe200078f08ff */
[----:B--2---:R-:W-:Y:S01]  /*108c0*/  @!P2 IMAD.WIDE R6, R11, 0x4, R4 ;  /* 0x000000040b06a825 */ /* 0x004fe200078e0204 */
[----:B------:R-:W-:-:S02]  /*108d0*/  @!P6 LOP3.LUT R13, R2, 0xfffffffe, RZ, 0xc0, !PT ;  /* 0xfffffffe020de812 */ /* 0x000fc400078ec0ff */
[----:B------:R-:W-:Y:S01]  /*108e0*/  @!P5 LOP3.LUT R17, R17, 0xfffffffe, RZ, 0xc0, !PT ;  /* 0xfffffffe1111d812 */ /* 0x000fe200078ec0ff */
[----:B------:R-:W-:Y:S01]  /*108f0*/  VIADD R2, R3, 0x98 ;  /* 0x0000009803027836 */ /* 0x000fe20000000000 */
[----:B------:R-:W-:Y:S01]  /*10900*/  @!P4 LOP3.LUT R15, R20, 0xfffffffe, RZ, 0xc0, !PT ;  /* 0xfffffffe140fc812 */ /* 0x000fe200078ec0ff */
[----:B------:R1:W-:Y:S01]  /*10910*/  @!P2 ST.E.64 desc[UR6][R6.64], R70 ;  /* 0x000000460600a985 */ /* 0x0003e2000c101b06 */
[----:B------:R-:W-:Y:S01]  /*10920*/  @!P3 LOP3.LUT R21, R21, 0xfffffffe, RZ, 0xc0, !PT ;  /* 0xfffffffe1515b812 */ /* 0x000fe200078ec0ff */
[--C-:B------:R-:W-:Y:S01]  /*10930*/  @!P5 IMAD.WIDE R10, R17, 0x4, R4.reuse ;  /* 0x00000004110ad825 */ /* 0x100fe200078e0204 */
[----:B------:R-:W-:Y:S02]  /*10940*/  ISETP.GE.AND P0, PT, R16, UR4, PT ;  /* 0x0000000410007c0c */ /* 0x000fe4000bf06270 */
[----:B------:R-:W-:Y:S01]  /*10950*/  ISETP.GE.AND P2, PT, R0, UR4, PT ;  /* 0x0000000400007c0c */ /* 0x000fe2000bf46270 */
[----:B0-----:R-:W-:Y:S01]  /*10960*/  @!P6 IMAD.WIDE R8, R13, 0x4, R4 ;  /* 0x000000040d08e825 */ /* 0x001fe200078e0204 */
[----:B------:R-:W-:-:S03]  /*10970*/  @!P1 LEA.HI R18, R18, R18, RZ, 0x1 ;  /* 0x0000001212129211 */ /* 0x000fc600078f08ff */
[--C-:B------:R-:W-:Y:S01]  /*10980*/  @!P4 IMAD.WIDE R12, R15, 0x4, R4.reuse ;  /* 0x000000040f0cc825 */ /* 0x100fe200078e0204 */
[----:B------:R0:W-:Y:S03]  /*10990*/  @!P6 ST.E.64 desc[UR6][R8.64], R74 ;  /* 0x0000004a0800e985 */ /* 0x0001e6000c101b06 */
[--C-:B------:R-:W-:Y:S01]  /*109a0*/  @!P3 IMAD.WIDE R14, R21, 0x4, R4.reuse ;  /* 0x00000004150eb825 */ /* 0x100fe200078e0204 */
[----:B------:R2:W-:Y:S01]  /*109b0*/  @!P5 ST.E.64 desc[UR6][R10.64], R78 ;  /* 0x0000004e0a00d985 */ /* 0x0005e2000c101b06 */
[----:B------:R-:W-:Y:S02]  /*109c0*/  @!P0 LEA.HI R16, R16, R16, RZ, 0x1 ;  /* 0x0000001010108211 */ /* 0x000fe400078f08ff */
[C---:B------:R-:W-:Y:S01]  /*109d0*/  VIADD R17, R3.reuse, 0xa0 ;  /* 0x000000a003117836 */ /* 0x040fe20000000000 */
[----:B------:R3:W-:Y:S01]  /*109e0*/  @!P4 ST.E.64 desc[UR6][R12.64], R82 ;  /* 0x000000520c00c985 */ /* 0x0007e2000c101b06 */
[C---:B------:R-:W-:Y:S01]  /*109f0*/  VIADD R20, R3.reuse, 0xa8 ;  /* 0x000000a803147836 */ /* 0x040fe20000000000 */
[----:B-1----:R-:W-:Y:S01]  /*10a00*/  @!P0 LOP3.LUT R7, R16, 0xfffffffe, RZ, 0xc0, !PT ;  /* 0xfffffffe10078812 */ /* 0x002fe200078ec0ff */
[C---:B------:R-:W-:Y:S01]  /*10a10*/  VIADD R21, R3.reuse, 0xb0 ;  /* 0x000000b003157836 */ /* 0x040fe20000000000 */
[----:B------:R-:W-:Y:S01]  /*10a20*/  @!P3 ST.E.64 desc[UR6][R14.64], R86 ;  /* 0x000000560e00b985 */ /* 0x000fe2000c101b06 */
[----:B------:R-:W-:Y:S01]  /*10a30*/  ISETP.GE.AND P3, PT, R2, UR4, PT ;  /* 0x0000000402007c0c */ /* 0x000fe2000bf66270 */
[----:B------:R-:W-:Y:S01]  /*10a40*/  VIADD R3, R3, 0xb8 ;  /* 0x000000b803037836 */ /* 0x000fe20000000000 */
[----:B------:R-:W-:Y:S01]  /*10a50*/  ISETP.GE.AND P4, PT, R17, UR4, PT ;  /* 0x0000000411007c0c */ /* 0x000fe2000bf86270 */
[----:B------:R-:W-:Y:S01]  /*10a60*/  @!P0 IMAD.WIDE R6, R7, 0x4, R4 ;  /* 0x0000000407068825 */ /* 0x000fe200078e0204 */
[----:B------:R-:W-:-:S02]  /*10a70*/  ISETP.GE.AND P5, PT, R20, UR4, PT ;  /* 0x0000000414007c0c */ /* 0x000fc4000bfa6270 */
[----:B------:R-:W-:Y:S02]  /*10a80*/  ISETP.GE.AND P6, PT, R21, UR4, PT ;  /* 0x0000000415007c0c */ /* 0x000fe4000bfc6270 */
[----:B0-----:R-:W-:Y:S01]  /*10a90*/  @!P1 LOP3.LUT R9, R18, 0xfffffffe, RZ, 0xc0, !PT ;  /* 0xfffffffe12099812 */ /* 0x001fe200078ec0ff */
[----:B------:R0:W-:Y:S01]  /*10aa0*/  @!P0 ST.E.64 desc[UR6][R6.64], R90 ;  /* 0x0000005a06008985 */ /* 0x0001e2000c101b06 */
[----:B------:R-:W-:Y:S02]  /*10ab0*/  @!P2 LEA.HI R0, R0, R0, RZ, 0x1 ;  /* 0x000000000000a211 */ /* 0x000fe400078f08ff */
[----:B------:R-:W-:Y:S01]  /*10ac0*/  ISETP.GE.AND P0, PT, R3, UR4, PT ;  /* 0x0000000403007c0c */ /* 0x000fe2000bf06270 */
[----:B------:R-:W-:Y:S01]  /*10ad0*/  @!P1 IMAD.WIDE R8, R9, 0x4, R4 ;  /* 0x0000000409089825 */ /* 0x000fe200078e0204 */
[----:B------:R-:W-:Y:S02]  /*10ae0*/  @!P3 LEA.HI R2, R2, R2, RZ, 0x1 ;  /* 0x000000020202b211 */ /* 0x000fe400078f08ff */
[----:B------:R-:W-:-:S02]  /*10af0*/  @!P4 LEA.HI R17, R17, R17, RZ, 0x1 ;  /* 0x000000111111c211 */ /* 0x000fc400078f08ff */
[----:B------:R-:W-:Y:S01]  /*10b00*/  @!P5 LEA.HI R20, R20, R20, RZ, 0x1 ;  /* 0x000000141414d211 */ /* 0x000fe200078f08ff */
[----:B------:R1:W-:Y:S01]  /*10b10*/  @!P1 ST.E.64 desc[UR6][R8.64], R94 ;  /* 0x0000005e08009985 */ /* 0x0003e2000c101b06 */
[----:B------:R-:W-:Y:S02]  /*10b20*/  @!P6 LEA.HI R21, R21, R21, RZ, 0x1 ;  /* 0x000000151515e211 */ /* 0x000fe400078f08ff */
[----:B--2---:R-:W-:Y:S02]  /*10b30*/  @!P2 LOP3.LUT R11, R0, 0xfffffffe, RZ, 0xc0, !PT ;  /* 0xfffffffe000ba812 */ /* 0x004fe400078ec0ff */
[----:B---3--:R-:W-:Y:S02]  /*10b40*/  @!P3 LOP3.LUT R13, R2, 0xfffffffe, RZ, 0xc0, !PT ;  /* 0xfffffffe020db812 */ /* 0x008fe400078ec0ff */
[----:B------:R-:W-:Y:S01]  /*10b50*/  @!P4 LOP3.LUT R17, R17, 0xfffffffe, RZ, 0xc0, !PT ;  /* 0xfffffffe1111c812 */ /* 0x000fe200078ec0ff */
[----:B0-----:R-:W-:Y:S01]  /*10b60*/  @!P2 IMAD.WIDE R6, R11, 0x4, R4 ;  /* 0x000000040b06a825 */ /* 0x001fe200078e0204 */
[----:B------:R-:W-:-:S02]  /*10b70*/  @!P5 LOP3.LUT R15, R20, 0xfffffffe, RZ, 0xc0, !PT ;  /* 0xfffffffe140fd812 */ /* 0x000fc400078ec0ff */
[----:B------:R-:W-:Y:S01]  /*10b80*/  @!P6 LOP3.LUT R21, R21, 0xfffffffe, RZ, 0xc0, !PT ;  /* 0xfffffffe1515e812 */ /* 0x000fe200078ec0ff */
[--C-:B------:R-:W-:Y:S01]  /*10b90*/  @!P4 IMAD.WIDE R10, R17, 0x4, R4.reuse ;  /* 0x00000004110ac825 */ /* 0x100fe200078e0204 */
[----:B------:R2:W-:Y:S03]  /*10ba0*/  @!P2 ST.E.64 desc[UR6][R6.64], R98 ;  /* 0x000000620600a985 */ /* 0x0005e6000c101b06 */
        /* <DEDUP_REMOVED lines=14> */
.L_x_4211:
        /* <DEDUP_REMOVED lines=26> */
[----:B------:R-:W-:Y:S01]  /*10e30*/  IMAD.U32 R3, RZ, RZ, UR5 ;  /* 0x00000005ff037e24 */ /* 0x000fe2000f8e00ff */
[----:B------:R-:W-:Y:S01]  /*10e40*/  UIADD3 UR6, UR5, UR6, URZ ;  /* 0x0000000605067290 */ /* 0x000fe2000fffe03f */
[----:B------:R-:W-:Y:S02]  /*10e50*/  IMAD.U32 R2, RZ, RZ, UR4 ;  /* 0x00000004ff027e24 */ /* 0x000fe4000f8e00ff */
        /* <DEDUP_REMOVED lines=11> */
[----:B0-----:R-:W-:Y:S02]  /*10f10*/  IMAD R9, R8, R7, UR10 ;  /* 0x0000000a08097e24 */ /* 0x001fe4000f8e0207 */
[----:B------:R-:W-:Y:S02]  /*10f20*/  IMAD.MOV R7, RZ, RZ, -R5 ;  /* 0x000000ffff077224 */ /* 0x000fe400078e0a05 */
        /* <DEDUP_REMOVED lines=20> */
.L_x_4130:
        /* <DEDUP_REMOVED lines=18> */
.L_x_4214:
[----:B------:R-:W-:Y:S01]  /*11190*/  ULDC UR7, c[0x0][0xc50] ;  /* 0x0003140000077ab9 */ /* 0x000fe20000000800 */
[----:B------:R-:W-:Y:S01]  /*111a0*/  UMOV UR36, UR6 ;  /* 0x0000000600247c82 */ /* 0x000fe20008000000 */
[----:B------:R-:W-:-:S11]  /*111b0*/  UISETP.NE.AND UP0, UPT, UR7, 0x1, UPT ;  /* 0x000000010700788c */ /* 0x000fd6000bf05270 */
[----:B------:R-:W-:Y:S01]  /*111c0*/  @UP0 ULDC UR4, c[0x0][0xc54] ;  /* 0x0003150000040ab9 */ /* 0x000fe20000000800 */
[----:B------:R-:W-:Y:S01]  /*111d0*/  @UP0 ULDC UR8, c[0x0][0xc58] ;  /* 0x0003160000080ab9 */ /* 0x000fe20000000800 */
[----:B------:R-:W-:-:S04]  /*111e0*/  UIMAD.WIDE.U32 UR4, UR6, UR4, URZ ;  /* 0x00000004060472a5 */ /* 0x000fc8000f8e003f */
[----:B------:R-:W-:-:S12]  /*111f0*/  @UP0 USHF.R.U32.HI UR36, URZ, UR8, UR5 ;  /* 0x000000083f240299 */ /* 0x000fd80008011605 */
.L_x_4215:
[----:B------:R-:W-:Y:S01]  /*11200*/  ISETP.GE.AND P0, PT, R19, RZ, PT ;  /* 0x000000ff1300720c */ /* 0x000fe20003f06270 */
[----:B------:R-:W-:Y:S01]  /*11210*/  UIADD3 UR44, -UR36, URZ, URZ ;  /* 0x0000003f242c7290 */ /* 0x000fe2000fffe13f */
[----:B------:R-:W-:Y:S02]  /*11220*/  IMAD.MOV.U32 R10, RZ, RZ, 0x1 ;  /* 0x00000001ff0a7424 */ /* 0x000fe400078e00ff */
[----:B------:R-:W-:Y:S01]  /*11230*/  IMAD.MOV.U32 R0, RZ, RZ, RZ ;  /* 0x000000ffff007224 */ /* 0x000fe200078e00ff */
[----:B------:R-:W-:Y:S01]  /*11240*/  UIMAD UR44, UR7, UR44, UR6 ;  /* 0x0000002c072c72a4 */ /* 0x000fe2000f8e0206 */
[----:B------:R-:W-:-:S07]  /*11250*/  IMAD.MOV.U32 R3, RZ, RZ, 0x1 ;  /* 0x00000001ff037424 */ /* 0x000fce00078e00ff */
[----:B------:R-:W-:Y:S05]  /*11260*/  @!P0 BRA `(.L_x_4216) ;  /* 0x00000040004c8947 */ /* 0x000fea0003800000 */
[----:B------:R-:W0:Y:S01]  /*11270*/  S2UR UR45, SR_CTAID.X ;  /* 0x00000000002d79c3 */ /* 0x000e220000002500 */
[----:B------:R-:W-:Y:S01]  /*11280*/  ULDC UR6, c[0x0][0x448] ;  /* 0x0001120000067ab9 */ /* 0x000fe20000000800 */
[----:B------:R-:W-:Y:S01]  /*11290*/  ULDC.64 UR4, c[0x0][0x418] ;  /* 0x0001060000047ab9 */ /* 0x000fe20000000a00 */
[----:B------:R-:W-:Y:S02]  /*112a0*/  UISETP.NE.AND UP1, UPT, UR6, 0x1, UPT ;  /* 0x000000010600788c */ /* 0x000fe4000bf25270 */
[----:B------:R-:W-:Y:S01]  /*112b0*/  UISETP.NE.U32.AND UP0, UPT, UR4, URZ, UPT ;  /* 0x0000003f0400728c */ /* 0x000fe2000bf05070 */
[----:B------:R-:W-:Y:S02]  /*112c0*/  ULDC UR11, c[0x0][0x288] ;  /* 0x0000a200000b7ab9 */ /* 0x000fe40000000800 */
[----:B------:R-:W-:Y:S01]  /*112d0*/  ULDC UR4, c[0x0][0x424] ;  /* 0x0001090000047ab9 */ /* 0x000fe20000000800 */
[----:B------:R-:W-:Y:S01]  /*112e0*/  UISETP.NE.AND.EX UP0, UPT, UR5, URZ, UPT, UP0 ;  /* 0x0000003f0500728c */ /* 0x000fe2000bf05300 */
[----:B------:R-:W-:Y:S01]  /*112f0*/  ULDC UR12, c[0x0][0x2f0] ;  /* 0x0000bc00000c7ab9 */ /* 0x000fe20000000800 */
[----:B------:R-:W-:-:S02]  /*11300*/  UIADD3 UR6, -UR11, 0x1, URZ ;  /* 0x000000010b067890 */ /* 0x000fc4000fffe13f */
[----:B------:R-:W-:Y:S01]  /*11310*/  USEL UR10, UR4, 0x1, UP0 ;  /* 0x00000001040a7887 */ /* 0x000fe20008000000 */
[----:B------:R-:W-:Y:S02]  /*11320*/  @UP1 ULDC UR13, c[0x0][0x450] ;  /* 0x00011400000d1ab9 */ /* 0x000fe40000000800 */
[----:B------:R-:W-:Y:S01]  /*11330*/  @UP1 ULDC UR4, c[0x0][0x44c] ;  /* 0x0001130000041ab9 */ /* 0x000fe20000000800 */
[----:B------:R-:W-:Y:S02]  /*11340*/  UIMAD UR7, UR10, UR12, 0x5f ;  /* 0x0000005f0a0774a4 */ /* 0x000fe4000f8e020c */
[----:B------:R-:W-:Y:S02]  /*11350*/  UIMAD UR9, UR10, UR12, UR6 ;  /* 0x0000000c0a0972a4 */ /* 0x000fe4000f8e0206 */
[----:B------:R-:W-:Y:S02]  /*11360*/  UIMAD.WIDE UR6, UR7, 0x2aaaaaab, URZ ;  /* 0x2aaaaaab070678a5 */ /* 0x000fe4000f8e023f */
[----:B0-----:R-:W-:-:S02]  /*11370*/  USHF.L.U32 UR45, UR45, 0x7, URZ ;  /* 0x000000072d2d7899 */ /* 0x001fc4000800063f */
[----:B------:R-:W-:Y:S02]  /*11380*/  USHF.R.U32.HI UR43, URZ, 0x1f, UR7 ;  /* 0x0000001f3f2b7899 */ /* 0x000fe40008011607 */
[----:B------:R-:W-:Y:S02]  /*11390*/  UIADD3 UR8, UR45, 0x7f, URZ ;  /* 0x0000007f2d087890 */ /* 0x000fe4000fffe03f */
[----:B------:R-:W-:Y:S02]  /*113a0*/  ULEA.HI.SX32 UR43, UR7, UR43, 0x1c ;  /* 0x0000002b072b7291 */ /* 0x000fe4000f8fe23f */
[----:B------:R-:W-:-:S04]  /*113b0*/  UIMAD.WIDE.U32 UR4, UR8, UR4, URZ ;  /* 0x00000004080472a5 */ /* 0x000fc8000f8e003f */
[----:B------:R-:W-:-:S03]  /*113c0*/  @UP1 USHF.R.U32.HI UR8, URZ, UR13, UR5 ;  /* 0x0000000d3f081299 */ /* 0x000fc60008011605 */
[----:B------:R-:W-:Y:S01]  /*113d0*/  ULDC.64 UR4, c[0x0][0x9e0] ;  /* 0x0002780000047ab9 */ /* 0x000fe20000000a00 */
[----:B------:R-:W-:Y:S02]  /*113e0*/  UIADD3 UR9, UR9, UR8, URZ ;  /* 0x0000000809097290 */ /* 0x000fe4000fffe03f */
[----:B------:R-:W-:Y:S02]  /*113f0*/  UISETP.GE.AND UP0, UPT, UR5, 0x1, UPT ;  /* 0x000000010500788c */ /* 0x000fe4000bf06270 */
[----:B------:R-:W-:-:S04]  /*11400*/  UIADD3 UR4, UR9, UR4, URZ ;  /* 0x0000000409047290 */ /* 0x000fc8000fffe03f */
[----:B------:R-:W-:-:S13]  /*11410*/  PLOP3.LUT P1, PT, PT, PT, UP0, 0x80, 0x0 ;  /* 0x000000000000781c */ /* 0x000fda0003f2f008 */
[----:B------:R-:W-:Y:S05]  /*11420*/  @!P1 BRA `(.L_x_4217) ;  /* 0x0000000000449947 */ /* 0x000fea0003800000 */
        /* <DEDUP_REMOVED lines=10> */
.L_x_4218:
[----:B------:R-:W-:-:S11]  /*114d0*/  UISETP.NE.AND UP0, UPT, UR5, 0x1, UPT ;  /* 0x000000010500788c */ /* 0x000fd6000bf05270 */
[----:B------:R-:W-:Y:S02]  /*114e0*/  @UP0 ULDC.64 UR14, c[0x0][0x9e8] ;  /* 0x00027a00000e0ab9 */ /* 0x000fe40000000a00 */
[----:B------:R-:W-:-:S04]  /*114f0*/  UIMAD.WIDE.U32 UR6, UR8, UR14, URZ ;  /* 0x0000000e080672a5 */ /* 0x000fc8000f8e003f */
[----:B------:R-:W-:-:S12]  /*11500*/  @UP0 USHF.R.U32.HI UR8, URZ, UR15, UR7 ;  /* 0x0000000f3f080299 */ /* 0x000fd80008011607 */
.L_x_4219:
[----:B------:R-:W-:-:S04]  /*11510*/  UIMAD UR8, UR8, UR5, UR5 ;  /* 0x00000005080872a4 */ /* 0x000fc8000f8e0205 */
[----:B------:R-:W-:-:S04]  /*11520*/  UISETP.LT.AND UP0, UPT, UR4, UR8, UPT ;  /* 0x000000080400728c */ /* 0x000fc8000bf01270 */
[----:B------:R-:W-:-:S12]  /*11530*/  USEL UR4, UR4, UR8, UP0 ;  /* 0x0000000804047287 */ /* 0x000fd80008000000 */
.L_x_4217:
[----:B------:R-:W-:Y:S01]  /*11540*/  UIADD3 UR6, UR4, 0x5f, URZ ;  /* 0x0000005f04067890 */ /* 0x000fe2000fffe03f */
[----:B------:R-:W-:Y:S01]  /*11550*/  @UP1 ULDC UR8, c[0x0][0x44c] ;  /* 0x0001130000081ab9 */ /* 0x000fe20000000800 */
[----:B------:R-:W-:Y:S02]  /*11560*/  @UP1 ULDC UR13, c[0x0][0x450] ;  /* 0x00011400000d1ab9 */ /* 0x000fe40000000800 */
[----:B------:R-:W-:Y:S02]  /*11570*/  UIMAD.WIDE UR6, UR6, 0x2aaaaaab, URZ ;  /* 0x2aaaaaab060678a5 */ /* 0x000fe4000f8e023f */
[----:B------:R-:W-:Y:S02]  /*11580*/  UIMAD.WIDE.U32 UR8, UR45, UR8, URZ ;  /* 0x000000082d0872a5 */ /* 0x000fe4000f8e003f */
[----:B------:R-:W-:Y:S01]  /*11590*/  USHF.R.U32.HI UR42, URZ, 0x1f, UR7 ;  /* 0x0000001f3f2a7899 */ /* 0x000fe20008011607 */
[----:B------:R-:W-:Y:S01]  /*115a0*/  UMOV UR4, UR45 ;  /* 0x0000002d00047c82 */ /* 0x000fe20008000000 */
[----:B------:R-:W-:-:S02]  /*115b0*/  UIMAD UR10, UR10, UR12, -UR11 ;  /* 0x0000000c0a0a72a4 */ /* 0x000fc4000f8e0a0b */
[----:B------:R-:W-:Y:S02]  /*115c0*/  @UP1 USHF.R.U32.HI UR4, URZ, UR13, UR9 ;  /* 0x0000000d3f041299 */ /* 0x000fe40008011609 */
[----:B------:R-:W-:Y:S02]  /*115d0*/  ULEA.HI.SX32 UR42, UR7, UR42, 0x1c ;  /* 0x0000002a072a7291 */ /* 0x000fe4000f8fe23f */
[----:B------:R-:W-:Y:S02]  /*115e0*/  UIADD3 UR4, UR10, UR4, URZ ;  /* 0x000000040a047290 */ /* 0x000fe4000fffe03f */
[----:B------:R-:W-:Y:S01]  /*115f0*/  UISETP.LT.AND UP0, UPT, UR43, UR42, UPT ;  /* 0x0000002a2b00728c */ /* 0x000fe2000bf01270 */
[----:B------:R-:W-:Y:S02]  /*11600*/  ULDC UR8, c[0x0][0x9dc] ;  /* 0x0002770000087ab9 */ /* 0x000fe40000000800 */
[----:B------:R-:W-:Y:S02]  /*11610*/  UIADD3 UR8, UR4, -UR8, URZ ;  /* 0x8000000804087290 */ /* 0x000fe4000fffe03f */
[----:B------:R-:W-:Y:S01]  /*11620*/  USEL UR12, UR43, UR42, UP0 ;  /* 0x0000002a2b0c7287 */ /* 0x000fe20008000000 */
        /* <DEDUP_REMOVED lines=11> */
.L_x_4221:
[----:B------:R-:W-:-:S11]  /*116e0*/  UISETP.NE.AND UP0, UPT, UR5, 0x1, UPT ;  /* 0x000000010500788c */ /* 0x000fd6000bf05270 */
[----:B------:R-:W-:Y:S02]  /*116f0*/  @UP0 ULDC.64 UR10, c[0x0][0x9e8] ;  /* 0x00027a00000a0ab9 */ /* 0x000fe40000000a00 */
[----:B------:R-:W-:-:S04]  /*11700*/  UIMAD.WIDE.U32 UR6, UR4, UR10, URZ ;  /* 0x0000000a040672a5 */ /* 0x000fc8000f8e003f */
[----:B------:R-:W-:-:S12]  /*11710*/  @UP0 USHF.R.U32.HI UR4, URZ, UR11, UR7 ;  /* 0x0000000b3f040299 */ /* 0x000fd80008011607 */
.L_x_4222:
[----:B------:R-:W-:-:S04]  /*11720*/  UIMAD UR4, UR4, UR5, URZ ;  /* 0x00000005040472a4 */ /* 0x000fc8000f8e023f */
[----:B------:R-:W-:-:S04]  /*11730*/  UISETP.LT.AND UP0, UPT, UR8, UR4, UPT ;  /* 0x000000040800728c */ /* 0x000fc8000bf01270 */
[----:B------:R-:W-:-:S12]  /*11740*/  USEL UR8, UR8, UR4, !UP0 ;  /* 0x0000000408087287 */ /* 0x000fd8000c000000 */
.L_x_4220:
[----:B------:R-:W-:Y:S02]  /*11750*/  UIMAD.WIDE UR4, UR8, 0x2aaaaaab, URZ ;  /* 0x2aaaaaab080478a5 */ /* 0x000fe4000f8e023f */
[----:B------:R-:W-:Y:S02]  /*11760*/  USHF.R.U32.HI UR10, URZ, 0x10, UR44 ;  /* 0x000000103f0a7899 */ /* 0x000fe4000801162c */
[----:B------:R-:W-:Y:S02]  /*11770*/  USHF.R.U32.HI UR4, URZ, 0x1f, UR5 ;  /* 0x0000001f3f047899 */ /* 0x000fe40008011605 */
[----:B------:R-:W-:Y:S02]  /*11780*/  ULOP3.LUT UR44, UR44, 0xffff, URZ, 0xc0, !UPT ;  /* 0x0000ffff2c2c7892 */ /* 0x000fe4000f8ec03f */
[----:B------:R-:W-:Y:S01]  /*11790*/  ULEA.HI.SX32 UR4, UR5, UR4, 0x1c ;  /* 0x0000000405047291 */ /* 0x000fe2000f8fe23f */
        /* <DEDUP_REMOVED lines=40> */
.L_x_4223:
[----:B------:R-:W-:Y:S01]  /*11a20*/  UIMAD UR39, UR44, UR41, UR40 ;  /* 0x000000292c2772a4 */ /* 0x000fe2000f8e0228 */
[----:B------:R-:W-:Y:S02]  /*11a30*/  IMAD.U32 R0, RZ, RZ, UR12 ;  /* 0x0000000cff007e24 */ /* 0x000fe4000f8e00ff */
[----:B------:R-:W-:-:S03]  /*11a40*/  IMAD.MOV.U32 R10, RZ, RZ, 0x1 ;  /* 0x00000001ff0a7424 */ /* 0x000fc600078e00ff */
        /* <DEDUP_REMOVED lines=30> */
.L_x_4224:
        /* <DEDUP_REMOVED lines=20> */
.L_x_4226:
        /* <DEDUP_REMOVED lines=15> */
.L_x_4225:
[----:B------:R-:W0:Y:S01]  /*11e60*/  LDC.64 R2, c[0x0][0x9f8] ;  /* 0x00027e00ff027b82 */ /* 0x000e220000000a00 */
[----:B------:R-:W-:-:S07]  /*11e70*/  ULDC.64 UR4, c[0x0][0x208] ;  /* 0x0000820000047ab9 */ /* 0x000fce0000000a00 */
[----:B------:R-:W1:Y:S01]  /*11e80*/  LDC.64 R4, c[0x0][0x418] ;  /* 0x00010600ff047b82 */ /* 0x000e620000000a00 */
[----:B0-----:R-:W-:-:S04]  /*11e90*/  ISETP.NE.U32.AND P0, PT, R2, RZ, PT ;  /* 0x000000ff0200720c */ /* 0x001fc80003f05070 */
[----:B------:R-:W-:-:S13]  /*11ea0*/  ISETP.NE.AND.EX P0, PT, R3, RZ, PT, P0 ;  /* 0x000000ff0300720c */ /* 0x000fda0003f05300 */
[----:B------:R-:W0:Y:S02]  /*11eb0*/  @P0 LDC.64 R2, c[0x0][0x9f8] ;  /* 0x00027e00ff020b82 */ /* 0x000e240000000a00 */
[----:B0-----:R-:W-:-:S05]  /*11ec0*/  @P0 IMAD.WIDE R2, R19, 0x4, R2 ;  /* 0x0000000413020825 */ /* 0x001fca00078e0202 */
[----:B------:R-:W2:Y:S01]  /*11ed0*/  @P0 LDG.E R19, desc[UR4][R2.64] ;  /* 0x0000000402130981 */ /* 0x000ea2000c1e1900 */
[----:B-1----:R-:W-:Y:S01]  /*11ee0*/  ISETP.NE.U32.AND P0, PT, R4, RZ, PT ;  /* 0x000000ff0400720c */ /* 0x002fe20003f05070 */
[----:B------:R-:W-:Y:S01]  /*11ef0*/  UMOV UR4, 0xffffffff ;  /* 0xffffffff00047882 */ /* 0x000fe20000000000 */
[----:B------:R-:W-:Y:S01]  /*11f00*/  LOP3.LUT R17, R17, 0xfffffffe, RZ, 0xc0, !PT ;  /* 0xfffffffe11117812 */ /* 0x000fe200078ec0ff */
[----:B------:R-:W0:Y:S01]  /*11f10*/  S2R R0, SR_TID.X ;  /* 0x0000000000007919 */ /* 0x000e220000002100 */
[----:B------:R-:W-:Y:S01]  /*11f20*/  ISETP.NE.AND.EX P1, PT, R5, RZ, PT, P0 ;  /* 0x000000ff0500720c */ /* 0x000fe20003f25300 */
[----:B------:R-:W-:-:S12]  /*11f30*/  VIADD R18, R18, 0xffffffff ;  /* 0xffffffff12127836 */ /* 0x000fd80000000000 */
[----:B------:R-:W-:Y:S02]  /*11f40*/  @P1 LOP3.LUT R17, R17, 0x1, RZ, 0xfc, !PT ;  /* 0x0000000111111812 */ /* 0x000fe400078efcff */
[----:B0-----:R-:W-:-:S04]  /*11f50*/  SHF.R.U32.HI R0, RZ, 0x5, R0 ;  /* 0x00000005ff007819 */ /* 0x001fc80000011600 */
[----:B------:R-:W-:Y:S02]  /*11f60*/  LOP3.LUT R0, R0, 0x3, RZ, 0xc0, !PT ;  /* 0x0000000300007812 */ /* 0x000fe400078ec0ff */
[----:B--2---:R-:W-:Y:S02]  /*11f70*/  SHF.R.S32.HI R7, RZ, 0x1f, R19 ;  /* 0x0000001fff077819 */ /* 0x004fe40000011413 */
[----:B------:R-:W-:-:S03]  /*11f80*/  SEL R16, R19, RZ, !P1 ;  /* 0x000000ff13107207 */ /* 0x000fc60004800000 */
[----:B------:R0:W-:Y:S01]  /*11f90*/  STL [R1], R7 ;  /* 0x0000000701007387 */ /* 0x0001e20000100800 */
[----:B------:R-:W-:Y:S05]  /*11fa0*/  BRA.DIV UR4, `(.L_x_4227) ;  /* 0x0000003a04a47947 */ /* 0x000fea000b800000 */
[----:B------:R1:W2:Y:S02]  /*11fb0*/  SHFL.IDX PT, R14, R0, RZ, 0x1f ;  /* 0x00001fff000e7589 */ /* 0x0002a400000e0000 */
.L_x_4311:
[----:B--2---:R-:W-:Y:S02]  /*11fc0*/  ISETP.NE.AND P0, PT, R14, RZ, PT ;  /* 0x000000ff0e00720c */ /* 0x004fe40003f05270 */
[----:B------:R-:W-:Y:S02]  /*11fd0*/  PLOP3.LUT P2, PT, PT, PT, PT, 0x8, 0x0 ;  /* 0x000000000000781c */ /* 0x000fe40003f4e170 */
[----:B------:R-:W-:-:S11]  /*11fe0*/  LOP3.LUT R17, R17, 0xfffffffd, RZ, 0xc0, !PT ;  /* 0xfffffffd11117812 */ /* 0x000fd600078ec0ff */
[----:B------:R-:W-:Y:S01]  /*11ff0*/  @P2 LOP3.LUT R17, R17, 0x2, RZ, 0xfc, !PT ;  /* 0x0000000211112812 */ /* 0x000fe200078efcff */
[----:B------:R-:W-:Y:S06]  /*12000*/  @P0 BRA `(.L_x_4228) ;  /* 0x0000000400180947 */ /* 0x000fec0003800000 */
[----:B------:R-:W-:-:S03]  /*12010*/  UMOV UR4, 0xffffffff ;  /* 0xffffffff00047882 */ /* 0x000fc60000000000 */
[----:B------:R-:W-:Y:S05]  /*12020*/  BRA.DIV UR4, `(.L_x_4229) ;  /* 0x0000003a04a47947 */ /* 0x000fea000b800000 */
[----:B------:R-:W-:-:S13]  /*12030*/  ELECT P6, URZ, PT ;  /* 0x00000000003f782f */ /* 0x000fda00038c0000 */
.L_x_4314:
[----:B------:R-:W-:Y:S05]  /*12040*/  @!P6 BRA `(.L_x_4228) ;  /* 0x000000040008e947 */ /* 0x000fea0003800000 */
[----:B------:R-:W-:Y:S01]  /*12050*/  IMAD.MOV.U32 R16, RZ, RZ, R19 ;  /* 0x000000ffff107224 */ /* 0x000fe200078e0013 */
[----:B------:R-:W-:Y:S06]  /*12060*/  @!P1 BRA `(.L_x_4230) ;  /* 0x00000000004c9947 */ /* 0x000fec0003800000 */
[----:B------:R-:W2:Y:S01]  /*12070*/  LDC R6, c[0x0][0x43c] ;  /* 0x00010f00ff067b82 */ /* 0x000ea20000000800 */
[----:B-1----:R-:W-:Y:S01]  /*12080*/  IMAD.MOV.U32 R0, RZ, RZ, R18 ;  /* 0x000000ffff007224 */ /* 0x002fe200078e0012 */
[----:B------:R-:W-:Y:S01]  /*12090*/  ULDC.64 UR4, c[0x0][0x428] ;  /* 0x00010a0000047ab9 */ /* 0x000fe20000000a00 */
[----:B------:R-:W-:Y:S01]  /*120a0*/  ULDC.64 UR6, c[0x0][0x208] ;  /* 0x0000820000067ab9 */ /* 0x000fe20000000a00 */
[----:B------:R-:W-:-:S04]  /*120b0*/  IMAD R8, R7, UR4, RZ ;  /* 0x0000000407087c24 */ /* 0x000fc8000f8e02ff */
[----:B0-----:R-:W-:Y:S01]  /*120c0*/  IMAD R7, R19, UR5, R8 ;  /* 0x0000000513077c24 */ /* 0x001fe2000f8e0208 */
[----:B--2---:R-:W-:-:S13]  /*120d0*/  ISETP.NE.AND P0, PT, R6, 0x1, PT ;  /* 0x000000010600780c */ /* 0x004fda0003f05270 */
        /* <DEDUP_REMOVED lines=12> */
.L_x_4230:
[----:B-1----:R-:W-:Y:S01]  /*121a0*/  IMAD.MOV.U32 R0, RZ, RZ, 0x1 ;  /* 0x00000001ff007424 */ /* 0x002fe200078e00ff */
[----:B------:R-:W1:Y:S04]  /*121b0*/  S2R R9, SR_TID.X ;  /* 0x0000000000097919 */ /* 0x000e680000002100 */
[----:B------:R-:W-:-:S04]  /*121c0*/  SHF.L.U32 R0, R0, 0x1f, RZ ;  /* 0x0000001f00007819 */ /* 0x000fc800000006ff */
[----:B------:R-:W3:Y:S01]  /*121d0*/  SYNCS.PHASECHK.TRANS64.TRYWAIT P0, [UR38+0x30840], R0 ;  /* 0x03084000ff0075a7 */ /* 0x000ee20008000166 */
[----:B-1----:R-:W-:-:S04]  /*121e0*/  LOP3.LUT R2, R9, 0x7f, RZ, 0xc0, !PT ;  /* 0x0000007f09027812 */ /* 0x002fc800078ec0ff */
[----:B------:R-:W-:Y:S01]  /*121f0*/  ISETP.NE.AND P1, PT, R2, RZ, PT ;  /* 0x000000ff0200720c */ /* 0x000fe20003f25270 */
[----:B---3--:R-:W-:-:S12]  /*12200*/  @!P0 BRA `(.L_x_4231) ;  /* 0x00000038004c8947 */ /* 0x008fd80003800000 */
.L_x_4315:
[----:B------:R-:W-:Y:S05]  /*12210*/  @P1 BRA `(.L_x_4232) ;  /* 0x0000000000181947 */ /* 0x000fea0003800000 */
[----:B------:R-:W3:Y:S01]  /*12220*/  S2R R2, SR_TID.X ;  /* 0x0000000000027919 */ /* 0x000ee20000002100 */
[----:B-1----:R-:W-:-:S04]  /*12230*/  IMAD.MOV.U32 R0, RZ, RZ, 0x9000 ;  /* 0x00009000ff007424 */ /* 0x002fc800078e00ff */
[----:B------:R4:W-:Y:S01]  /*12240*/  SYNCS.ARRIVE.TRANS64 RZ, [UR38+0x30830], R0 ;  /* 0x03083000ffff79a7 */ /* 0x0009e20008000026 */
[----:B---3--:R-:W-:-:S13]  /*12250*/  LOP3.LUT P0, RZ, R2, 0x1f, RZ, 0xc0, !PT ;  /* 0x0000001f02ff7812 */ /* 0x008fda000780c0ff */
[----:B----4-:R-:W-:Y:S05]  /*12260*/  @!P0 BRA `(.L_x_4232) ;  /* 0x0000000000048947 */ /* 0x010fea0003800000 */
[----:B------:R-:W-:Y:S01]  /*12270*/  BPT.TRAP 0x1 ;  /* 0x000000040000795c */ /* 0x000fe20000300000 */
.L_x_4232:
[----:B------:R-:W-:Y:S01]  /*12280*/  R2UR UR11, R18 ;  /* 0x00000000120b72ca */ /* 0x000fe200000e0000 */
[----:B------:R-:W-:Y:S01]  /*12290*/  ULDC.64 UR4, c[0x0][0x198] ;  /* 0x0000660000047ab9 */ /* 0x000fe20000000a00 */
[----:B-----5:R-:W-:Y:S01]  /*122a0*/  R2UR UR13, R16 ;  /* 0x00000000100d72ca */ /* 0x020fe200000e0000 */
[----:B------:R-:W-:Y:S01]  /*122b0*/  UIADD3 UR4, UP0, UR4, 0x370, URZ ;  /* 0x0000037004047890 */ /* 0x000fe2000ff1e03f */
[----:B------:R-:W-:Y:S01]  /*122c0*/  PLOP3.LUT P0, PT, PT, PT, PT, 0x80, 0x0 ;  /* 0x000000000000781c */ /* 0x000fe20003f0f070 */
[----:B------:R-:W-:Y:S01]  /*122d0*/  UIADD3 UR8, UR38, 0x1e400, URZ ;  /* 0x0001e40026087890 */ /* 0x000fe2000fffe03f */
[----:B------:R-:W-:Y:S01]  /*122e0*/  LOP3.LUT R17, R17, 0xfffffffd, RZ, 0xc0, !PT ;  /* 0xfffffffd11117812 */ /* 0x000fe200078ec0ff */
[----:B------:R-:W-:Y:S02]  /*122f0*/  UIADD3 UR9, UR38, 0x30830, URZ ;  /* 0x0003083026097890 */ /* 0x000fe4000fffe03f */
[----:B------:R-:W-:Y:S02]  /*12300*/  UIADD3.X UR5, URZ, UR5, URZ, UP0, !UPT ;  /* 0x000000053f057290 */ /* 0x000fe400087fe43f */
[----:B------:R-:W-:-:S02]  /*12310*/  UIADD3 UR24, UR38, 0x21400, URZ ;  /* 0x0002140026187890 */ /* 0x000fc4000fffe03f */
[----:B------:R-:W-:Y:S02]  /*12320*/  UIMAD UR11, UR11, 0x60, URZ ;  /* 0x000000600b0b78a4 */ /* 0x000fe4000f8e023f */
        /* <DEDUP_REMOVED lines=16> */
[----:B------:R-:W-:Y:S01]  /*12430*/  @P0 LOP3.LUT R17, R17, 0x2, RZ, 0xfc, !PT ;  /* 0x0000000211110812 */ /* 0x000fe200078efcff */
[----:B------:R3:W-:Y:S01]  /*12440*/  UTMALDG.4D [UR24], [UR4], desc[UR6] ;  /* 0x00000618040075b4 */ /* 0x0007e20008019000 */
[----:B------:R3:W-:Y:S02]  /*12450*/  UTMALDG.4D [UR16], [UR4], desc[UR6] ;  /* 0x00000610040075b4 */ /* 0x0007e40008019000 */
[----:B---3--:R-:W-:-:S03]  /*12460*/  NOP ;  /* 0x0000000000007918 */ /* 0x008fc60000000000 */
.L_x_4228:
        /* <DEDUP_REMOVED lines=10> */
[----:B--2---:R-:W-:Y:S02]  /*12510*/  IMAD.U32 R4, RZ, RZ, UR6 ;  /* 0x00000006ff047e24 */ /* 0x004fe4000f8e00ff */
[----:B-1----:R-:W1:Y:S01]  /*12520*/  LDC.64 R2, c[0x4][R2] ;  /* 0x0100000002027b82 */ /* 0x002e620000000a00 */
[----:B------:R-:W-:Y:S02]  /*12530*/  IMAD.U32 R5, RZ, RZ, UR7 ;  /* 0x00000007ff057e24 */ /* 0x000fe4000f8e00ff */
[----:B------:R-:W-:Y:S02]  /*12540*/  IMAD.U32 R6, RZ, RZ, UR8 ;  /* 0x00000008ff067e24 */ /* 0x000fe4000f8e00ff */
[----:B0-----:R-:W-:-:S02]  /*12550*/  IMAD.U32 R7, RZ, RZ, UR9 ;  /* 0x00000009ff077e24 */ /* 0x001fc4000f8e00ff */
[----:B------:R-:W-:Y:S02]  /*12560*/  IMAD.U32 R10, RZ, RZ, UR4 ;  /* 0x00000004ff0a7e24 */ /* 0x000fe4000f8e00ff */
[----:B------:R-:W-:Y:S02]  /*12570*/  IMAD.U32 R11, RZ, RZ, UR5 ;  /* 0x00000005ff0b7e24 */ /* 0x000fe4000f8e00ff */
[----:B------:R-:W-:Y:S02]  /*12580*/  IMAD.MOV.U32 R8, RZ, RZ, 0x70 ;  /* 0x00000070ff087424 */ /* 0x000fe400078e00ff */
[----:B------:R-:W-:Y:S02]  /*12590*/  IMAD.MOV.U32 R12, RZ, RZ, 0x1 ;  /* 0x00000001ff0c7424 */ /* 0x000fe400078e00ff */
[----:B------:R-:W-:-:S07]  /*125a0*/  IMAD.MOV.U32 R13, RZ, RZ, RZ ;  /* 0x000000ffff0d7224 */ /* 0x000fce00078e00ff */
[----:B------:R-:W-:-:S07]  /*125b0*/  LEPC R20, `(.L_x_4233) ;  /* 0x000000001014794e */ /* 0x000fce0000000000 */
[----:B-1----:R-:W-:Y:S05]  /*125c0*/  CALL.ABS.NOINC R2 ;  /* 0x0000000002007343 */ /* 0x002fea0003c00000 */
.L_x_4233:
[----:B0-----:R-:W0:Y:S01]  /*125d0*/  LDC R7, c[0x0][0x448] ;  /* 0x00011200ff077b82 */ /* 0x001e220000000800 */
[----:B------:R-:W3:Y:S01]  /*125e0*/  S2R R13, SR_TID.X ;  /* 0x00000000000d7919 */ /* 0x000ee20000002100 */
[----:B------:R-:W-:Y:S01]  /*125f0*/  USHF.R.S32.HI UR4, URZ, 0x1f, UR36 ;  /* 0x0000001f3f047899 */ /* 0x000fe20008011424 */
[----:B------:R-:W-:Y:S01]  /*12600*/  ULDC.64 UR8, c[0x0][0x2d8] ;  /* 0x0000b60000087ab9 */ /* 0x000fe20000000a00 */
[----:B------:R-:W4:Y:S02]  /*12610*/  S2R R8, SR_CTAID.Z ;  /* 0x0000000000087919 */ /* 0x000f240000002700 */
[----:B------:R-:W-:Y:S02]  /*12620*/  UIMAD UR6, UR4, UR8, URZ ;  /* 0x00000008040672a4 */ /* 0x000fe4000f8e023f */
[----:B------:R-:W-:Y:S02]  /*12630*/  UIMAD.WIDE.U32 UR4, UR36, UR8, URZ ;  /* 0x00000008240472a5 */ /* 0x000fe4000f8e003f */
[----:B------:R-:W-:-:S04]  /*12640*/  UIMAD UR6, UR36, UR9, UR6 ;  /* 0x00000009240672a4 */ /* 0x000fc8000f8e0206 */
[----:B------:R-:W-:Y:S01]  /*12650*/  UIADD3 UR5, UR5, UR6, URZ ;  /* 0x0000000605057290 */ /* 0x000fe2000fffe03f */
[----:B0-----:R-:W-:Y:S02]  /*12660*/  ISETP.NE.AND P0, PT, R7, 0x1, PT ;  /* 0x000000010700780c */ /* 0x001fe40003f05270 */
[C---:B---3--:R-:W-:Y:S01]  /*12670*/  LOP3.LUT R12, R13.reuse, 0x7f, RZ, 0xc0, !PT ;  /* 0x0000007f0d0c7812 */ /* 0x048fe200078ec0ff */
[----:B-1----:R-:W-:-:S10]  /*12680*/  IMAD.SHL.U32 R3, R13, 0x10, RZ ;  /* 0x000000100d037824 */ /* 0x002fd400078e00ff */
[----:B--2---:R-:W0:Y:S01]  /*12690*/  @P0 LDC R5, c[0x0][0x44c] ;  /* 0x00011300ff050b82 */ /* 0x004e220000000800 */
[----:B------:R-:W-:-:S04]  /*126a0*/  SHF.R.U32.HI R6, RZ, 0x3, R12 ;  /* 0x00000003ff067819 */ /* 0x000fc8000001160c */
[----:B------:R-:W-:-:S03]  /*126b0*/  LOP3.LUT R0, R6, 0x70, R3, 0xf8, !PT ;  /* 0x0000007006007812 */ /* 0x000fc600078ef803 */
[----:B------:R-:W1:Y:S02]  /*126c0*/  @P0 LDC R4, c[0x0][0x450] ;  /* 0x00011400ff040b82 */ /* 0x000e640000000800 */
[----:B------:R-:W-:-:S04]  /*126d0*/  VIADD R0, R0, UR45 ;  /* 0x0000002d00007c36 */ /* 0x000fc80008000000 */
[----:B------:R-:W-:Y:S02]  /*126e0*/  IMAD.MOV.U32 R9, RZ, RZ, R0 ;  /* 0x000000ffff097224 */ /* 0x000fe400078e0000 */
[----:B------:R-:W2:Y:S01]  /*126f0*/  LDC.64 R2, c[0x0][0x2e0] ;  /* 0x0000b800ff027b82 */ /* 0x000ea20000000a00 */
[----:B0-----:R-:W-:-:S05]  /*12700*/  @P0 IMAD.HI.U32 R5, R0, R5, RZ ;  /* 0x0000000500050227 */ /* 0x001fca00078e00ff */
[----:B-1----:R-:W-:Y:S02]  /*12710*/  @P0 SHF.R.U32.HI R9, RZ, R4, R5 ;  /* 0x00000004ff090219 */ /* 0x002fe40000011605 */
[----:B----4-:R-:W-:-:S05]  /*12720*/  SHF.R.S32.HI R5, RZ, 0x1f, R8 ;  /* 0x0000001fff057819 */ /* 0x010fca0000011408 */
        /* <DEDUP_REMOVED lines=12> */
[----:B------:R-:W-:-:S02]  /*127f0*/  ULDC.64 UR4, c[0x0][0x2c8] ;  /* 0x0000b20000047ab9 */ /* 0x000fc40000000a00 */
[----:B------:R-:W-:Y:S02]  /*12800*/  IMAD.IADD R3, R3, 0x1, R11 ;  /* 0x0000000103037824 */ /* 0x000fe400078e020b */
[----:B------:R-:W-:Y:S02]  /*12810*/  IMAD R0, R0, UR4, RZ ;  /* 0x0000000400007c24 */ /* 0x000fe4000f8e02ff */
[----:B------:R-:W-:-:S04]  /*12820*/  IMAD.WIDE.U32 R2, R5, UR4, R2 ;  /* 0x0000000405027c25 */ /* 0x000fc8000f8e0002 */
[----:B------:R-:W-:Y:S01]  /*12830*/  IMAD R9, R5, UR5, R0 ;  /* 0x0000000505097c24 */ /* 0x000fe2000f8e0200 */
[----:B------:R-:W-:Y:S02]  /*12840*/  ULDC.64 UR4, c[0x0][0x280] ;  /* 0x0000a00000047ab9 */ /* 0x000fe40000000a00 */
[----:B------:R-:W-:Y:S01]  /*12850*/  LEA R0, P0, R2, UR4, 0x1 ;  /* 0x0000000402007c11 */ /* 0x000fe2000f8008ff */
[----:B------:R-:W-:Y:S01]  /*12860*/  IMAD.IADD R3, R3, 0x1, R9 ;  /* 0x0000000103037824 */ /* 0x000fe200078e0209 */
[----:B------:R-:W-:Y:S01]  /*12870*/  ULDC UR4, c[0x0][0x2b8] ;  /* 0x0000ae0000047ab9 */ /* 0x000fe20000000800 */
[----:B------:R-:W-:-:S03]  /*12880*/  IMAD.SHL.U32 R9, R12, 0x8, RZ ;  /* 0x000000080c097824 */ /* 0x000fc600078e00ff */
        /* <DEDUP_REMOVED lines=21> */
[----:B------:R-:W2:Y:S02]  /*129e0*/  SHFL.IDX PT, R4, R8, 0x1, 0x181f ;  /* 0x00381f0008047f89 */ /* 0x000ea400000e0000 */
[----:B------:R-:W-:-:S13]  /*129f0*/  ISETP.GE.AND P3, PT, R6, R7, PT ;  /* 0x000000070600720c */ /* 0x000fda0003f66270 */
[----:B------:R-:W-:Y:S01]  /*12a00*/  @!P3 LEA R21, R9, UR38, 0x1 ;  /* 0x000000260915bc11 */ /* 0x000fe2000f8e08ff */
[----:B0-----:R-:W-:Y:S02]  /*12a10*/  IMAD.MOV.U32 R3, RZ, RZ, R2 ;  /* 0x000000ffff037224 */ /* 0x001fe400078e0002 */
[----:B-1----:R-:W-:Y:S02]  /*12a20*/  IMAD.MOV.U32 R2, RZ, RZ, R14 ;  /* 0x000000ffff027224 */ /* 0x002fe400078e000e */
[----:B------:R-:W0:Y:S02]  /*12a30*/  SHFL.IDX PT, R14, R0, 0x1, 0x181f ;  /* 0x00381f00000e7f89 */ /* 0x000e2400000e0000 */
[----:B------:R-:W-:-:S04]  /*12a40*/  @!P3 IMAD.WIDE.U32 R2, R10, 0x2, R2 ;  /* 0x000000020a02b825 */ /* 0x000fc800078e0002 */
[----:B--2---:R-:W-:Y:S01]  /*12a50*/  IMAD.MOV.U32 R5, RZ, RZ, R4 ;  /* 0x000000ffff057224 */ /* 0x004fe200078e0004 */
[----:B------:R-:W-:Y:S04]  /*12a60*/  @!P3 LDGSTS.E.BYPASS.LTC128B.128 [R21+0x12400], desc[UR6][R2.64], !P2 ;  /* 0x124000000215bfae */ /* 0x000fe8000d101d46 */
[----:B------:R-:W-:Y:S04]  /*12a70*/  @!P3 LDGSTS.E.BYPASS.LTC128B.128 [R21+0x16400], desc[UR6][R2.64+0x80], !P0 ;  /* 0x164000800215bfae */ /* 0x000fe8000c101d46 */
[----:B------:R1:W-:Y:S01]  /*12a80*/  @!P3 LDGSTS.E.BYPASS.LTC128B.128 [R21+0x1a400], desc[UR6][R2.64+0x100], !P1 ;  /* 0x1a4001000215bfae */ /* 0x0003e2000c901d46 */
[----:B------:R-:W-:Y:S01]  /*12a90*/  ISETP.GE.AND P3, PT, R12, R7, PT ;  /* 0x000000070c00720c */ /* 0x000fe20003f66270 */
[----:B------:R-:W-:-:S02]  /*12aa0*/  VIADD R12, R6, 0x20 ;  /* 0x00000020060c7836 */ /* 0x000fc40000000000 */
[----:B0-----:R-:W-:Y:S02]  /*12ab0*/  IMAD.MOV.U32 R4, RZ, RZ, R14 ;  /* 0x000000ffff047224 */ /* 0x001fe400078e000e */
[----:B------:R-:W-:Y:S08]  /*12ac0*/  SHFL.IDX PT, R14, R0, 0x2, 0x181f ;  /* 0x00581f00000e7f89 */ /* 0x000ff000000e0000 */
[----:B------:R-:W-:Y:S01]  /*12ad0*/  @!P3 IMAD.WIDE.U32 R4, R10, 0x2, R4 ;  /* 0x000000020a04b825 */ /* 0x000fe200078e0004 */
[----:B-1----:R-:W0:Y:S01]  /*12ae0*/  SHFL.IDX PT, R2, R8, 0x2, 0x181f ;  /* 0x00581f0008027f89 */ /* 0x002e2200000e0000 */
[----:B------:R-:W-:-:S05]  /*12af0*/  @!P3 LEA R20, R9, UR38, 0x1 ;  /* 0x000000260914bc11 */ /* 0x000fca000f8e08ff */
[----:B------:R-:W-:Y:S04]  /*12b00*/  @!P3 LDGSTS.E.BYPASS.LTC128B.128 [R20+0x12c00], desc[UR6][R4.64], !P2 ;  /* 0x12c000000414bfae */ /* 0x000fe8000d101d46 */
[----:B------:R-:W-:Y:S04]  /*12b10*/  @!P3 LDGSTS.E.BYPASS.LTC128B.128 [R20+0x16c00], desc[UR6][R4.64+0x80], !P0 ;  /* 0x16c000800414bfae */ /* 0x000fe8000c101d46 */
[----:B------:R1:W-:Y:S01]  /*12b20*/  @!P3 LDGSTS.E.BYPASS.LTC128B.128 [R20+0x1ac00], desc[UR6][R4.64+0x100], !P1 ;  /* 0x1ac001000414bfae */ /* 0x0003e2000c901d46 */
[----:B------:R-:W-:Y:S01]  /*12b30*/  ISETP.GE.AND P3, PT, R12, R7, PT ;  /* 0x000000070c00720c */ /* 0x000fe20003f66270 */
[----:B------:R-:W-:-:S02]  /*12b40*/  VIADD R12, R6, 0x30 ;  /* 0x00000030060c7836 */ /* 0x000fc40000000000 */
[----:B0-----:R-:W-:Y:S02]  /*12b50*/  IMAD.MOV.U32 R3, RZ, RZ, R2 ;  /* 0x000000ffff037224 */ /* 0x001fe400078e0002 */
[----:B------:R-:W-:Y:S01]  /*12b60*/  IMAD.MOV.U32 R2, RZ, RZ, R14 ;  /* 0x000000ffff027224 */ /* 0x000fe200078e000e */
[----:B-1----:R-:W0:Y:S07]  /*12b70*/  SHFL.IDX PT, R4, R8, 0x3, 0x181f ;  /* 0x00781f0008047f89 */ /* 0x002e2e00000e0000 */
[----:B------:R-:W-:Y:S01]  /*12b80*/  @!P3 LEA R21, R9, UR38, 0x1 ;  /* 0x000000260915bc11 */ /* 0x000fe2000f8e08ff */
[----:B------:R-:W-:Y:S01]  /*12b90*/  @!P3 IMAD.WIDE.U32 R2, R10, 0x2, R2 ;  /* 0x000000020a02b825 */ /* 0x000fe200078e0002 */
[----:B------:R-:W1:Y:S04]  /*12ba0*/  SHFL.IDX PT, R14, R0, 0x3, 0x181f ;  /* 0x00781f00000e7f89 */ /* 0x000e6800000e0000 */
[----:B------:R-:W-:Y:S04]  /*12bb0*/  @!P3 LDGSTS.E.BYPASS.LTC128B.128 [R21+0x13400], desc[UR6][R2.64], !P2 ;  /* 0x134000000215bfae */ /* 0x000fe8000d101d46 */
[----:B------:R-:W-:Y:S04]  /*12bc0*/  @!P3 LDGSTS.E.BYPASS.LTC128B.128 [R21+0x17400], desc[UR6][R2.64+0x80], !P0 ;  /* 0x174000800215bfae */ /* 0x000fe8000c101d46 */
[----:B------:R2:W-:Y:S01]  /*12bd0*/  @!P3 LDGSTS.E.BYPASS.LTC128B.128 [R21+0x1b400], desc[UR6][R2.64+0x100], !P1 ;  /* 0x1b4001000215bfae */ /* 0x0005e2000c901d46 */
[----:B------:R-:W-:Y:S01]  /*12be0*/  ISETP.GE.AND P3, PT, R12, R7, PT ;  /* 0x000000070c00720c */ /* 0x000fe20003f66270 */
[----:B------:R-:W-:-:S02]  /*12bf0*/  VIADD R12, R6, 0x40 ;  /* 0x00000040060c7836 */ /* 0x000fc40000000000 */
[----:B0-----:R-:W-:Y:S02]  /*12c00*/  IMAD.MOV.U32 R5, RZ, RZ, R4 ;  /* 0x000000ffff057224 */ /* 0x001fe400078e0004 */
[----:B-1----:R-:W-:Y:S01]  /*12c10*/  IMAD.MOV.U32 R4, RZ, RZ, R14 ;  /* 0x000000ffff047224 */ /* 0x002fe200078e000e */
[----:B--2---:R-:W0:Y:S07]  /*12c20*/  SHFL.IDX PT, R2, R8, 0x4, 0x181f ;  /* 0x00981f0008027f89 */ /* 0x004e2e00000e0000 */
        /* <DEDUP_REMOVED lines=29> */
[----:B0-----:R-:W-:-:S02]  /*12e00*/  IMAD.MOV.U32 R3, RZ, RZ, R2 ;  /* 0x000000ffff037224 */ /* 0x001fc400078e0002 */
[----:B-1----:R-:W-:Y:S01]  /*12e10*/  IMAD.MOV.U32 R2, RZ, RZ, R14 ;  /* 0x000000ffff027224 */ /* 0x002fe200078e000e */
[----:B--2---:R0:W1:Y:S09]  /*12e20*/  SHFL.IDX PT, R4, R8, 0x7, 0x181f ;  /* 0x00f81f0008047f89 */ /* 0x00407200000e0000 */
[----:B------:R-:W-:Y:S01]  /*12e30*/  @!P3 LEA R21, R9, UR38, 0x1 ;  /* 0x000000260915bc11 */ /* 0x000fe2000f8e08ff */
[----:B------:R-:W-:Y:S01]  /*12e40*/  @!P3 IMAD.WIDE.U32 R2, R10, 0x2, R2 ;  /* 0x000000020a02b825 */ /* 0x000fe200078e0002 */
[----:B------:R0:W2:Y:S04]  /*12e50*/  SHFL.IDX PT, R14, R0, 0x7, 0x181f ;  /* 0x00f81f00000e7f89 */ /* 0x0000a800000e0000 */
[----:B------:R0:W-:Y:S04]  /*12e60*/  @!P3 LDGSTS.E.BYPASS.LTC128B.128 [R21+0x15400], desc[UR6][R2.64], !P2 ;  /* 0x154000000215bfae */ /* 0x0001e8000d101d46 */
[----:B------:R0:W-:Y:S04]  /*12e70*/  @!P3 LDGSTS.E.BYPASS.LTC128B.128 [R21+0x19400], desc[UR6][R2.64+0x80], !P0 ;  /* 0x194000800215bfae */ /* 0x0001e8000c101d46 */
[----:B------:R0:W-:Y:S02]  /*12e80*/  @!P3 LDGSTS.E.BYPASS.LTC128B.128 [R21+0x1d400], desc[UR6][R2.64+0x100], !P1 ;  /* 0x1d4001000215bfae */ /* 0x0001e4000c901d46 */
.L_x_4332:
[----:B------:R-:W-:Y:S01]  /*12e90*/  VIADD R6, R6, 0x70 ;  /* 0x0000007006067836 */ /* 0x000fe20000000000 */
[----:B------:R-:W-:Y:S01]  /*12ea0*/  BSSY B0, `(.L_x_4235) ;  /* 0x000000e000007945 */ /* 0x000fe20003800000 */
[----:B0-2---:R-:W-:Y:S02]  /*12eb0*/  IMAD.MOV.U32 R2, RZ, RZ, R14 ;  /* 0x000000ffff027224 */ /* 0x005fe400078e000e */
[----:B-1----:R-:W-:Y:S01]  /*12ec0*/  IMAD.MOV.U32 R3, RZ, RZ, R4 ;  /* 0x000000ffff037224 */ /* 0x002fe200078e0004 */
[----:B------:R-:W-:-:S13]  /*12ed0*/  ISETP.GE.AND P3, PT, R6, R7, PT ;  /* 0x000000070600720c */ /* 0x000fda0003f66270 */
        /* <DEDUP_REMOVED lines=10> */
.L_x_4236:
[----:B------:R-:W-:Y:S05]  /*12f80*/  BSYNC B0 ;  /* 0x0000000000007941 */ /* 0x000fea0003800000 */
.L_x_4235:
        /* <DEDUP_REMOVED lines=12> */
.L_x_4333:
[----:B0-----:R-:W-:Y:S02]  /*13050*/  IMAD.MOV.U32 R10, RZ, RZ, 0x1 ;  /* 0x00000001ff0a7424 */ /* 0x001fe400078e00ff */
[----:B-1----:R-:W-:Y:S01]  /*13060*/  IMAD.MOV.U32 R0, RZ, RZ, RZ ;  /* 0x000000ffff007224 */ /* 0x002fe200078e00ff */
[----:B------:R-:W-:Y:S06]  /*13070*/  @!P1 BRA `(.L_x_4238) ;  /* 0x0000001c009c9947 */ /* 0x000fec0003800000 */
[----:B------:R-:W-:Y:S01]  /*13080*/  UIADD3 UR4, UR44, 0x1, URZ ;  /* 0x000000012c047890 */ /* 0x000fe2000fffe03f */
[----:B------:R-:W0:Y:S01]  /*13090*/  S2R R4, SR_TID.X ;  /* 0x0000000000047919 */ /* 0x000e220000002100 */
[----:B------:R-:W-:Y:S01]  /*130a0*/  ULOP3.LUT UR5, URZ, UR42, URZ, 0x33, !UPT ;  /* 0x0000002a3f057292 */ /* 0x000fe2000f8e333f */
[----:B------:R-:W-:Y:S01]  /*130b0*/  IMAD.MOV.U32 R10, RZ, RZ, 0x1 ;  /* 0x00000001ff0a7424 */ /* 0x000fe200078e00ff */
[----:B------:R-:W-:-:S04]  /*130c0*/  UIMAD UR4, UR4, UR41, URZ ;  /* 0x00000029040472a4 */ /* 0x000fc8000f8e023f */
[----:B------:R-:W-:Y:S01]  /*130d0*/  IMAD.U32 R3, RZ, RZ, UR5 ;  /* 0x00000005ff037e24 */ /* 0x000fe2000f8e00ff */
        /* <DEDUP_REMOVED lines=10> */
[----:B0-----:R-:W-:Y:S01]  /*13180*/  LOP3.LUT R9, R4, 0x1f, RZ, 0xc0, !PT ;  /* 0x0000001f04097812 */ /* 0x001fe200078ec0ff */
[----:B------:R-:W-:Y:S02]  /*13190*/  IMAD.MOV.U32 R4, RZ, RZ, R16 ;  /* 0x000000ffff047224 */ /* 0x000fe400078e0010 */
[----:B------:R-:W-:-:S05]  /*131a0*/  IMAD.IADD R2, R3, 0x1, R2 ;  /* 0x0000000103027824 */ /* 0x000fca00078e0202 */
[----:B------:R-:W-:Y:S01]  /*131b0*/  LOP3.LUT R11, R2, 0x1, RZ, 0xc0, !PT ;  /* 0x00000001020b7812 */ /* 0x000fe200078ec0ff */
[----:B------:R-:W-:Y:S06]  /*131c0*/  @!P0 BRA `(.L_x_4239) ;  /* 0x0000001000e48947 */ /* 0x000fec0003800000 */
[----:B------:R-:W-:Y:S01]  /*131d0*/  BSSY B0, `(.L_x_4239) ;  /* 0x0000138000007945 */ /* 0x000fe20003800000 */
[----:B------:R-:W-:Y:S02]  /*131e0*/  IMAD.IADD R7, R2, 0x1, -R11 ;  /* 0x0000000102077824 */ /* 0x000fe400078e0a0b */
[----:B------:R-:W-:Y:S02]  /*131f0*/  IMAD.MOV.U32 R8, RZ, RZ, 0x1 ;  /* 0x00000001ff087424 */ /* 0x000fe400078e00ff */
[----:B------:R-:W-:-:S07]  /*13200*/  IMAD.MOV.U32 R4, RZ, RZ, R16 ;  /* 0x000000ffff047224 */ /* 0x000fce00078e0010 */
.L_x_4274:
[----:B------:R-:W-:Y:S01]  /*13210*/  LOP3.LUT P0, RZ, R17, 0x2, RZ, 0xc0, !PT ;  /* 0x0000000211ff7812 */ /* 0x000fe2000780c0ff */
[----:B------:R-:W-:Y:S01]  /*13220*/  VIADD R7, R7, 0xfffffffe ;  /* 0xfffffffe07077836 */ /* 0x000fe20000000000 */
[----:B------:R-:W-:Y:S04]  /*13230*/  BSSY B1, `(.L_x_4240) ;  /* 0x0000096000017945 */ /* 0x000fe80003800000 */
[----:B------:R-:W-:-:S07]  /*13240*/  ISETP.NE.AND P1, PT, R7, RZ, PT ;  /* 0x000000ff0700720c */ /* 0x000fce0003f25270 */
[----:B------:R-:W-:Y:S06]  /*13250*/  @!P0 BRA `(.L_x_4241) ;  /* 0x00000008004c8947 */ /* 0x000fec0003800000 */
[----:B------:R-:W-:Y:S01]  /*13260*/  LOP3.LUT P0, RZ, R17, 0x1, RZ, 0xc0, !PT ;  /* 0x0000000111ff7812 */ /* 0x000fe2000780c0ff */
[----:B------:R-:W-:-:S12]  /*13270*/  IMAD.MOV.U32 R10, RZ, RZ, R6 ;  /* 0x000000ffff0a7224 */ /* 0x000fd800078e0006 */
[----:B------:R-:W-:Y:S05]  /*13280*/  @!P0 BRA `(.L_x_4242) ;  /* 0x0000000000508947 */ /* 0x000fea0003800000 */
[----:B------:R-:W2:Y:S01]  /*13290*/  LDL R5, [R1] ;  /* 0x0000000001057983 */ /* 0x000ea20000100800 */
        /* <DEDUP_REMOVED lines=8> */
[--C-:B------:R-:W-:Y:S01]  /*13320*/  SHF.R.S32.HI R3, RZ, 0x1f, R2.reuse ;  /* 0x0000001fff037819 */ /* 0x100fe20000011402 */
[----:B--2---:R-:W-:Y:S02]  /*13330*/  IMAD R4, R5, UR4, RZ ;  /* 0x0000000405047c24 */ /* 0x004fe4000f8e02ff */
[----:B------:R-:W-:Y:S02]  /*13340*/  IMAD.MOV R5, RZ, RZ, -R2 ;  /* 0x000000ffff057224 */ /* 0x000fe400078e0a02 */
[C---:B------:R-:W-:Y:S02]  /*13350*/  IMAD R4, R19.reuse, UR5, R4 ;  /* 0x0000000513047c24 */ /* 0x040fe4000f8e0204 */
[----:B------:R-:W-:Y:S01]  /*13360*/  IMAD.WIDE.U32 R2, R19, UR4, R2 ;  /* 0x0000000413027c25 */ /* 0x000fe2000f8e0002 */
[----:B------:R-:W-:-:S03]  /*13370*/  ULDC.64 UR4, c[0x0][0x418] ;  /* 0x0001060000047ab9 */ /* 0x000fc60000000a00 */
[----:B------:R-:W-:Y:S01]  /*13380*/  IMAD.IADD R3, R4, 0x1, R3 ;  /* 0x0000000104037824 */ /* 0x000fe200078e0203 */
[----:B------:R-:W-:Y:S01]  /*13390*/  LEA R4, P0, R2, UR4, 0x2 ;  /* 0x0000000402047c11 */ /* 0x000fe2000f8010ff */
[----:B------:R-:W-:-:S03]  /*133a0*/  IMAD R10, R10, R5, R6 ;  /* 0x000000050a0a7224 */ /* 0x000fc600078e0206 */
[----:B------:R-:W-:-:S05]  /*133b0*/  LEA.HI.X R5, R2, UR5, R3, 0x2, P0 ;  /* 0x0000000502057c11 */ /* 0x000fca00080f1403 */
[----:B------:R0:W5:Y:S04]  /*133c0*/  LDG.E R4, desc[UR6][R4.64] ;  /* 0x0000000604047981 */ /* 0x000168000c1e1900 */
.L_x_4242:
[----:B------:R-:W1:Y:S01]  /*133d0*/  S2R R2, SR_TID.X ;  /* 0x0000000000027919 */ /* 0x000e620000002100 */
[----:B------:R-:W-:Y:S01]  /*133e0*/  BSSY B2, `(.L_x_4243) ;  /* 0x0000006000027945 */ /* 0x000fe20003800000 */
[----:B-1----:R-:W-:Y:S02]  /*133f0*/  LOP3.LUT R3, R2, 0x7f, RZ, 0xc0, !PT ;  /* 0x0000007f02037812 */ /* 0x002fe400078ec0ff */
[----:B------:R-:W-:Y:S02]  /*13400*/  SHF.L.U32 R2, R8, 0x1f, RZ ;  /* 0x0000001f08027819 */ /* 0x000fe400000006ff */
[----:B------:R-:W-:Y:S02]  /*13410*/  ISETP.NE.AND P2, PT, R3, RZ, PT ;  /* 0x000000ff0300720c */ /* 0x000fe40003f45270 */
[----:B------:R-:W1:Y:S02]  /*13420*/  SYNCS.PHASECHK.TRANS64.TRYWAIT P0, [UR38+0x30848], R2 ;  /* 0x03084802ff0075a7 */ /* 0x000e640008000166 */
[----:B-1----:R-:W-:Y:S09]  /*13430*/  @!P0 BRA `(.L_x_4244) ;  /* 0x0000003000b08947 */ /* 0x002ff20003800000 */
.L_x_4334:
[----:B------:R-:W-:Y:S05]  /*13440*/  BSYNC B2 ;  /* 0x0000000000027941 */ /* 0x000fea0003800000 */
.L_x_4243:
[----:B------:R-:W-:Y:S04]  /*13450*/  BSSY B2, `(.L_x_4245) ;  /* 0x0000007000027945 */ /* 0x000fe80003800000 */
[----:B------:R-:W-:Y:S05]  /*13460*/  @P2 BRA `(.L_x_4246) ;  /* 0x0000000000142947 */ /* 0x000fea0003800000 */
[----:B------:R-:W-:Y:S01]  /*13470*/  ISETP.NE.AND P0, PT, R9, RZ, PT ;  /* 0x000000ff0900720c */ /* 0x000fe20003f05270 */
[----:B-1----:R-:W-:-:S04]  /*13480*/  IMAD.MOV.U32 R3, RZ, RZ, 0x9000 ;  /* 0x00009000ff037424 */ /* 0x002fc800078e00ff */
[----:B------:R2:W-:Y:S08]  /*13490*/  SYNCS.ARRIVE.TRANS64 RZ, [UR38+0x30838], R3 ;  /* 0x03083803ffff79a7 */ /* 0x0005f00008000026 */
[----:B--2---:R-:W-:Y:S05]  /*134a0*/  @!P0 BRA `(.L_x_4246) ;  /* 0x0000000000048947 */ /* 0x004fea0003800000 */
[----:B------:R-:W-:Y:S01]  /*134b0*/  BPT.TRAP 0x1 ;  /* 0x000000040000795c */ /* 0x000fe20000300000 */
.L_x_4246:
[----:B------:R-:W-:Y:S05]  /*134c0*/  BSYNC B2 ;  /* 0x0000000000027941 */ /* 0x000fea0003800000 */
.L_x_4245:
        /* <DEDUP_REMOVED lines=11> */
.L_x_4247:
        /* <DEDUP_REMOVED lines=13> */
.L_x_4248:
        /* <DEDUP_REMOVED lines=15> */
.L_x_4249:
        /* <DEDUP_REMOVED lines=12> */
.L_x_4335:
[----:B------:R-:W-:Y:S05]  /*13800*/  BSYNC B2 ;  /* 0x0000000000027941 */ /* 0x000fea0003800000 */
.L_x_4250:
        /* <DEDUP_REMOVED lines=9> */
.L_x_4253:
[----:B------:R-:W-:Y:S05]  /*138a0*/  BSYNC B2 ;  /* 0x0000000000027941 */ /* 0x000fea0003800000 */
.L_x_4252:
        /* <DEDUP_REMOVED lines=10> */
.L_x_4254:
        /* <DEDUP_REMOVED lines=13> */
.L_x_4255:
        /* <DEDUP_REMOVED lines=13> */
.L_x_4256:
        /* <DEDUP_REMOVED lines=10> */
.L_x_4241:
[----:B------:R-:W-:Y:S05]  /*13b90*/  BSYNC B1 ;  /* 0x0000000000017941 */ /* 0x000fea0003800000 */
.L_x_4240:
[----:B------:R-:W-:Y:S01]  /*13ba0*/  LOP3.LUT P0, RZ, R17, 0x2, RZ, 0xc0, !PT ;  /* 0x0000000211ff7812 */ /* 0x000fe2000780c0ff */
[----:B------:R-:W-:Y:S01]  /*13bb0*/  BSSY B1, `(.L_x_4257) ;  /* 0x0000096000017945 */ /* 0x000fe20003800000 */
[----:B------:R-:W-:-:S11]  /*13bc0*/  LOP3.LUT R10, R8, 0x1, RZ, 0x3c, !PT ;  /* 0x00000001080a7812 */ /* 0x000fd600078e3cff */
[----:B------:R-:W-:Y:S05]  /*13bd0*/  @!P0 BRA `(.L_x_4258) ;  /* 0x00000008004c8947 */ /* 0x000fea0003800000 */
[----:B------:R-:W-:Y:S01]  /*13be0*/  LOP3.LUT P0, RZ, R17, 0x1, RZ, 0xc0, !PT ;  /* 0x0000000111ff7812 */ /* 0x000fe2000780c0ff */
[----:B------:R-:W-:-:S12]  /*13bf0*/  VIADD R12, R6, 0xffffffff ;  /* 0xffffffff060c7836 */ /* 0x000fd80000000000 */
        /* <DEDUP_REMOVED lines=12> */
[----:B------:R-:W-:-:S03]  /*13cc0*/  SHF.R.S32.HI R3, RZ, 0x1f, R2 ;  /* 0x0000001fff037819 */ /* 0x000fc60000011402 */
[----:B------:R-:W-:-:S04]  /*13cd0*/  IMAD.WIDE.U32 R2, R19, UR4, R2 ;  /* 0x0000000413027c25 */ /* 0x000fc8000f8e0002 */
[----:B--2---:R-:W-:-:S04]  /*13ce0*/  IMAD R4, R13, UR4, RZ ;  /* 0x000000040d047c24 */ /* 0x004fc8000f8e02ff */
[----:B------:R-:W-:Y:S01]  /*13cf0*/  IMAD R4, R19, UR5, R4 ;  /* 0x0000000513047c24 */ /* 0x000fe2000f8e0204 */
[----:B------:R-:W-:-:S03]  /*13d00*/  ULDC.64 UR4, c[0x0][0x418] ;  /* 0x0001060000047ab9 */ /* 0x000fc60000000a00 */
[----:B------:R-:W-:Y:S01]  /*13d10*/  IMAD.IADD R3, R4, 0x1, R3 ;  /* 0x0000000104037824 */ /* 0x000fe200078e0203 */
[----:B------:R-:W-:-:S04]  /*13d20*/  LEA R4, P0, R2, UR4, 0x2 ;  /* 0x0000000402047c11 */ /* 0x000fc8000f8010ff */
[----:B------:R-:W-:-:S05]  /*13d30*/  LEA.HI.X R5, R2, UR5, R3, 0x2, P0 ;  /* 0x0000000502057c11 */ /* 0x000fca00080f1403 */
[----:B------:R0:W5:Y:S04]  /*13d40*/  LDG.E R4, desc[UR6][R4.64] ;  /* 0x0000000604047981 */ /* 0x000168000c1e1900 */
.L_x_4259:
[----:B------:R-:W1:Y:S01]  /*13d50*/  S2R R2, SR_TID.X ;  /* 0x0000000000027919 */ /* 0x000e620000002100 */
[----:B------:R-:W-:Y:S01]  /*13d60*/  BSSY B2, `(.L_x_4260) ;  /* 0x0000006000027945 */ /* 0x000fe20003800000 */
[----:B-1----:R-:W-:Y:S02]  /*13d70*/  LOP3.LUT R3, R2, 0x7f, RZ, 0xc0, !PT ;  /* 0x0000007f02037812 */ /* 0x002fe400078ec0ff */
[----:B------:R-:W-:Y:S02]  /*13d80*/  SHF.L.U32 R2, R10, 0x1f, RZ ;  /* 0x0000001f0a027819 */ /* 0x000fe400000006ff */
[----:B------:R-:W-:Y:S02]  /*13d90*/  ISETP.NE.AND P2, PT, R3, RZ, PT ;  /* 0x000000ff0300720c */ /* 0x000fe40003f45270 */
[----:B------:R-:W1:Y:S02]  /*13da0*/  SYNCS.PHASECHK.TRANS64.TRYWAIT P0, [UR38+0x30840], R2 ;  /* 0x03084002ff0075a7 */ /* 0x000e640008000166 */
[----:B-1----:R-:W-:Y:S09]  /*13db0*/  @!P0 BRA `(.L_x_4261) ;  /* 0x0000002800808947 */ /* 0x002ff20003800000 */
.L_x_4336:
[----:B------:R-:W-:Y:S05]  /*13dc0*/  BSYNC B2 ;  /* 0x0000000000027941 */ /* 0x000fea0003800000 */
.L_x_4260:
[----:B------:R-:W-:Y:S04]  /*13dd0*/  BSSY B2, `(.L_x_4262) ;  /* 0x0000007000027945 */ /* 0x000fe80003800000 */
[----:B------:R-:W-:Y:S05]  /*13de0*/  @P2 BRA `(.L_x_4263) ;  /* 0x0000000000142947 */ /* 0x000fea0003800000 */
[----:B------:R-:W-:Y:S01]  /*13df0*/  ISETP.NE.AND P0, PT, R9, RZ, PT ;  /* 0x000000ff0900720c */ /* 0x000fe20003f05270 */
[----:B-1----:R-:W-:-:S04]  /*13e00*/  IMAD.MOV.U32 R2, RZ, RZ, 0x9000 ;  /* 0x00009000ff027424 */ /* 0x002fc800078e00ff */
[----:B------:R2:W-:Y:S08]  /*13e10*/  SYNCS.ARRIVE.TRANS64 RZ, [UR38+0x30830], R2 ;  /* 0x03083002ffff79a7 */ /* 0x0005f00008000026 */
[----:B--2---:R-:W-:Y:S05]  /*13e20*/  @!P0 BRA `(.L_x_4263) ;  /* 0x0000000000048947 */ /* 0x004fea0003800000 */
[----:B------:R-:W-:Y:S01]  /*13e30*/  BPT.TRAP 0x1 ;  /* 0x000000040000795c */ /* 0x000fe20000300000 */
.L_x_4263:
[----:B------:R-:W-:Y:S05]  /*13e40*/  BSYNC B2 ;  /* 0x0000000000027941 */ /* 0x000fea0003800000 */
.L_x_4262:
        /* <DEDUP_REMOVED lines=11> */
.L_x_4264:
        /* <DEDUP_REMOVED lines=14> */
.L_x_4265:
        /* <DEDUP_REMOVED lines=14> */
.L_x_4266:
        /* <DEDUP_REMOVED lines=12> */
.L_x_4337:
[----:B------:R-:W-:Y:S05]  /*14180*/  BSYNC B2 ;  /* 0x0000000000027941 */ /* 0x000fea0003800000 */
.L_x_4267:
        /* <DEDUP_REMOVED lines=9> */
.L_x_4270:
[----:B------:R-:W-:Y:S05]  /*14220*/  BSYNC B2 ;  /* 0x0000000000027941 */ /* 0x000fea0003800000 */
.L_x_4269:
        /* <DEDUP_REMOVED lines=10> */
.L_x_4271:
        /* <DEDUP_REMOVED lines=13> */
.L_x_4272:
        /* <DEDUP_REMOVED lines=13> */
.L_x_4273:
        /* <DEDUP_REMOVED lines=10> */
.L_x_4258:
[----:B------:R-:W-:Y:S05]  /*14510*/  BSYNC B1 ;  /* 0x0000000000017941 */ /* 0x000fea0003800000 */
.L_x_4257:
[----:B------:R-:W-:Y:S02]  /*14520*/  VIADD R6, R6, 0xfffffffe ;  /* 0xfffffffe06067836 */ /* 0x000fe40000000000 */
[----:B------:R-:W-:Y:S01]  /*14530*/  IMAD.MOV.U32 R8, RZ, RZ, R10 ;  /* 0x000000ffff087224 */ /* 0x000fe200078e000a */
[----:B------:R-:W-:Y:S06]  /*14540*/  @P1 BRA `(.L_x_4274) ;  /* 0xffffffec00301947 */ /* 0x000fec000383ffff */
[----:B------:R-:W-:Y:S05]  /*14550*/  BSYNC B0 ;  /* 0x0000000000007941 */ /* 0x000fea0003800000 */
.L_x_4239:
[----:B------:R-:W-:Y:S01]  /*14560*/  ISETP.NE.AND P0, PT, R11, RZ, PT ;  /* 0x000000ff0b00720c */ /* 0x000fe20003f05270 */
[----:B------:R-:W-:-:S12]  /*14570*/  BSSY B0, `(.L_x_4238) ;  /* 0x0000097000007945 */ /* 0x000fd80003800000 */
[----:B------:R-:W-:Y:S05]  /*14580*/  @!P0 BRA `(.L_x_4275) ;  /* 0x0000000800548947 */ /* 0x000fea0003800000 */
[----:B------:R-:W-:Y:S01]  /*14590*/  LOP3.LUT P1, RZ, R17, 0x2, RZ, 0xc0, !PT ;  /* 0x0000000211ff7812 */ /* 0x000fe2000782c0ff */
[----:B------:R-:W-:-:S12]  /*145a0*/  IMAD.MOV.U32 R0, RZ, RZ, 0x1 ;  /* 0x00000001ff007424 */ /* 0x000fd800078e00ff */
[----:B------:R-:W-:Y:S05]  /*145b0*/  @!P1 BRA `(.L_x_4275) ;  /* 0x0000000800489947 */ /* 0x000fea0003800000 */
[----:B------:R-:W-:-:S13]  /*145c0*/  LOP3.LUT P1, RZ, R17, 0x1, RZ, 0xc0, !PT ;  /* 0x0000000111ff7812 */ /* 0x000fda000782c0ff */
[----:B------:R-:W-:Y:S05]  /*145d0*/  @!P1 BRA `(.L_x_4276) ;  /* 0x0000000000549947 */ /* 0x000fea0003800000 */
[----:B------:R-:W2:Y:S01]  /*145e0*/  LDL.LU R5, [R1] ;  /* 0x0000000001057983 */ /* 0x000ea20000300800 */
[----:B------:R-:W0:Y:S01]  /*145f0*/  LDC R8, c[0x0][0x43c] ;  /* 0x00010f00ff087b82 */ /* 0x000e220000000800 */
[----:B------:R-:W-:Y:S01]  /*14600*/  IMAD.MOV.U32 R7, RZ, RZ, R6 ;  /* 0x000000ffff077224 */ /* 0x000fe200078e0006 */
[----:B------:R-:W-:Y:S01]  /*14610*/  ULDC.64 UR4, c[0x0][0x428] ;  /* 0x00010a0000047ab9 */ /* 0x000fe20000000a00 */
[----:B------:R-:W-:Y:S01]  /*14620*/  ULDC.64 UR6, c[0x0][0x208] ;  /* 0x0000820000067ab9 */ /* 0x000fe20000000a00 */
[----:B0-----:R-:W-:-:S13]  /*14630*/  ISETP.NE.AND P0, PT, R8, 0x1, PT ;  /* 0x000000010800780c */ /* 0x001fda0003f05270 */
[----:B------:R-:W0:Y:S02]  /*14640*/  @P0 LDC.64 R2, c[0x0][0x440] ;  /* 0x00011000ff020b82 */ /* 0x000e240000000a00 */
[----:B0-----:R-:W-:-:S05]  /*14650*/  @P0 IMAD.HI.U32 R2, R6, R2, RZ ;  /* 0x0000000206020227 */ /* 0x001fca00078e00ff */
[----:B------:R-:W-:-:S04]  /*14660*/  @P0 SHF.R.U32.HI R7, RZ, R3, R2 ;  /* 0x00000003ff070219 */ /* 0x000fc80000011602 */
[----:B------:R-:W-:Y:S01]  /*14670*/  SHF.R.S32.HI R3, RZ, 0x1f, R7 ;  /* 0x0000001fff037819 */ /* 0x000fe20000011407 */
[----:B--2---:R-:W-:-:S04]  /*14680*/  IMAD R2, R5, UR4, RZ ;  /* 0x0000000405027c24 */ /* 0x004fc8000f8e02ff */
[----:B------:R-:W-:Y:S02]  /*14690*/  IMAD R5, R19, UR5, R2 ;  /* 0x0000000513057c24 */ /* 0x000fe4000f8e0202 */
        /* <DEDUP_REMOVED lines=9> */
.L_x_4276:
[----:B------:R-:W1:Y:S01]  /*14730*/  S2R R2, SR_TID.X ;  /* 0x0000000000027919 */ /* 0x000e620000002100 */
[----:B------:R-:W-:Y:S01]  /*14740*/  BSSY B1, `(.L_x_4277) ;  /* 0x0000006000017945 */ /* 0x000fe20003800000 */
[----:B-1----:R-:W-:Y:S02]  /*14750*/  LOP3.LUT R3, R2, 0x7f, RZ, 0xc0, !PT ;  /* 0x0000007f02037812 */ /* 0x002fe400078ec0ff */
[----:B------:R-:W-:Y:S02]  /*14760*/  SHF.L.U32 R2, R10, 0x1f, RZ ;  /* 0x0000001f0a027819 */ /* 0x000fe400000006ff */
[----:B------:R-:W-:Y:S02]  /*14770*/  ISETP.NE.AND P1, PT, R3, RZ, PT ;  /* 0x000000ff0300720c */ /* 0x000fe40003f25270 */
[----:B------:R-:W1:Y:S02]  /*14780*/  SYNCS.PHASECHK.TRANS64.TRYWAIT P0, [UR38+0x30848], R2 ;  /* 0x03084802ff0075a7 */ /* 0x000e640008000166 */
[----:B-1----:R-:W-:Y:S09]  /*14790*/  @!P0 BRA `(.L_x_4278) ;  /* 0x0000002000388947 */ /* 0x002ff20003800000 */
.L_x_4338:
[----:B------:R-:W-:Y:S05]  /*147a0*/  BSYNC B1 ;  /* 0x0000000000017941 */ /* 0x000fea0003800000 */
.L_x_4277:
[----:B------:R-:W-:Y:S04]  /*147b0*/  BSSY B1, `(.L_x_4279) ;  /* 0x0000007000017945 */ /* 0x000fe80003800000 */
[----:B------:R-:W-:Y:S05]  /*147c0*/  @P1 BRA `(.L_x_4280) ;  /* 0x0000000000141947 */ /* 0x000fea0003800000 */
[----:B------:R-:W-:Y:S01]  /*147d0*/  ISETP.NE.AND P0, PT, R9, RZ, PT ;  /* 0x000000ff0900720c */ /* 0x000fe20003f05270 */
[----:B-1----:R-:W-:-:S04]  /*147e0*/  IMAD.MOV.U32 R3, RZ, RZ, 0x9000 ;  /* 0x00009000ff037424 */ /* 0x002fc800078e00ff */
[----:B------:R2:W-:Y:S08]  /*147f0*/  SYNCS.ARRIVE.TRANS64 RZ, [UR38+0x30838], R3 ;  /* 0x03083803ffff79a7 */ /* 0x0005f00008000026 */
[----:B--2---:R-:W-:Y:S05]  /*14800*/  @!P0 BRA `(.L_x_4280) ;  /* 0x0000000000048947 */ /* 0x004fea0003800000 */
[----:B------:R-:W-:Y:S01]  /*14810*/  BPT.TRAP 0x1 ;  /* 0x000000040000795c */ /* 0x000fe20000300000 */
.L_x_4280:
[----:B------:R-:W-:Y:S05]  /*14820*/  BSYNC B1 ;  /* 0x0000000000017941 */ /* 0x000fea0003800000 */
.L_x_4279:
        /* <DEDUP_REMOVED lines=11> */
.L_x_4281:
        /* <DEDUP_REMOVED lines=14> */
.L_x_4282:
        /* <DEDUP_REMOVED lines=14> */
.L_x_4283:
        /* <DEDUP_REMOVED lines=11> */
.L_x_4339:
[----:B------:R-:W-:Y:S05]  /*14b50*/  BSYNC B1 ;  /* 0x0000000000017941 */ /* 0x000fea0003800000 */
.L_x_4284:
        /* <DEDUP_REMOVED lines=9> */
.L_x_4287:
[----:B------:R-:W-:Y:S05]  /*14bf0*/  BSYNC B1 ;  /* 0x0000000000017941 */ /* 0x000fea0003800000 */
.L_x_4286:
        /* <DEDUP_REMOVED lines=10> */
.L_x_4288:
        /* <DEDUP_REMOVED lines=13> */
.L_x_4289:
        /* <DEDUP_REMOVED lines=13> */
.L_x_4290:
        /* <DEDUP_REMOVED lines=10> */
.L_x_4275:
[----:B------:R-:W-:Y:S05]  /*14ee0*/  BSYNC B0 ;  /* 0x0000000000007941 */ /* 0x000fea0003800000 */
.L_x_4238:
[----:B------:R-:W-:Y:S01]  /*14ef0*/  LOP3.LUT P0, RZ, R17, 0x2, RZ, 0xc0, !PT ;  /* 0x0000000211ff7812 */ /* 0x000fe2000780c0ff */
[----:B------:R-:W-:-:S12]  /*14f00*/  BSSY B0, `(.L_x_4291) ;  /* 0x0000043000007945 */ /* 0x000fd80003800000 */
[----:B------:R-:W-:Y:S05]  /*14f10*/  @!P0 BRA `(.L_x_4292) ;  /* 0x0000000400048947 */ /* 0x000fea0003800000 */
[----:B------:R-:W0:Y:S01]  /*14f20*/  S2R R2, SR_TID.X ;  /* 0x0000000000027919 */ /* 0x000e220000002100 */
[----:B------:R-:W-:Y:S01]  /*14f30*/  LEA R3, R0, UR38, 0x3 ;  /* 0x0000002600037c11 */ /* 0x000fe2000f8e18ff */
[----:B------:R-:W-:Y:S01]  /*14f40*/  BSSY B1, `(.L_x_4293) ;  /* 0x0000006000017945 */ /* 0x000fe20003800000 */
[----:B0-----:R-:W-:Y:S02]  /*14f50*/  LOP3.LUT R4, R2, 0x7f, RZ, 0xc0, !PT ;  /* 0x0000007f02047812 */ /* 0x001fe400078ec0ff */
[----:B------:R-:W-:Y:S02]  /*14f60*/  SHF.L.U32 R2, R10, 0x1f, RZ ;  /* 0x0000001f0a027819 */ /* 0x000fe400000006ff */
[----:B------:R-:W-:Y:S02]  /*14f70*/  ISETP.NE.AND P1, PT, R4, RZ, PT ;  /* 0x000000ff0400720c */ /* 0x000fe40003f25270 */
[----:B------:R-:W0:Y:S02]  /*14f80*/  SYNCS.PHASECHK.TRANS64.TRYWAIT P0, [R3+URZ+0x30860], R2 ;  /* 0x03086002030075a7 */ /* 0x000e24000800017f */
[----:B0-----:R-:W-:Y:S09]  /*14f90*/  @!P0 BRA `(.L_x_4294) ;  /* 0x0000001800688947 */ /* 0x001ff20003800000 */
.L_x_4340:
[----:B------:R-:W-:Y:S05]  /*14fa0*/  BSYNC B1 ;  /* 0x0000000000017941 */ /* 0x000fea0003800000 */
.L_x_4293:
        /* <DEDUP_REMOVED lines=8> */
.L_x_4296:
[----:B------:R-:W-:Y:S05]  /*15030*/  BSYNC B1 ;  /* 0x0000000000017941 */ /* 0x000fea0003800000 */
.L_x_4295:
        /* <DEDUP_REMOVED lines=13> */
.L_x_4297:
        /* <DEDUP_REMOVED lines=13> */
.L_x_4298:
        /* <DEDUP_REMOVED lines=13> */
.L_x_4299:
        /* <DEDUP_REMOVED lines=8> */
.L_x_4292:
[----:B------:R-:W-:Y:S05]  /*15330*/  BSYNC B0 ;  /* 0x0000000000007941 */ /* 0x000fea0003800000 */
.L_x_4291:
[----:B------:R-:W-:-:S05]  /*15340*/  VIADD R0, R0, 0x1 ;  /* 0x0000000100007836 */ /* 0x000fca0000000000 */
[----:B------:R-:W-:-:S04]  /*15350*/  ISETP.NE.AND P0, PT, R0, 0x2, PT ;  /* 0x000000020000780c */ /* 0x000fc80003f05270 */
[----:B0-----:R-:W-:Y:S02]  /*15360*/  SEL R3, RZ, 0x1, P0 ;  /* 0x00000001ff037807 */ /* 0x001fe40000000000 */
[----:B------:R-:W-:Y:S02]  /*15370*/  SEL R0, R0, RZ, P0 ;  /* 0x000000ff00007207 */ /* 0x000fe40000000000 */
[----:B------:R-:W-:Y:S01]  /*15380*/  LOP3.LUT R10, R10, R3, RZ, 0x3c, !PT ;  /* 0x000000030a0a7212 */ /* 0x000fe200078e3cff */
[----:B------:R-:W-:-:S07]  /*15390*/  IMAD.MOV.U32 R3, RZ, RZ, RZ ;  /* 0x000000ffff037224 */ /* 0x000fce00078e00ff */
.L_x_4216:
[----:B------:R-:W0:Y:S01]  /*153a0*/  S2R R5, SR_CgaCtaId ;  /* 0x0000000000057919 */ /* 0x000e220000008800 */
[----:B------:R-:W-:Y:S02]  /*153b0*/  MOV R2, 0x400 ;  /* 0x0000040000027802 */ /* 0x000fe40000000f00 */
[----:B------:R-:W-:Y:S02]  /*153c0*/  SHF.L.U32 R3, R3, 0x1f, RZ ;  /* 0x0000001f03037819 */ /* 0x000fe400000006ff */
[----:B0-----:R-:W-:-:S04]  /*153d0*/  LEA R2, R5, R2, 0x18 ;  /* 0x0000000205027211 */ /* 0x001fc800078ec0ff */
[----:B------:R-:W0:Y:S02]  /*153e0*/  SYNCS.PHASECHK.TRANS64.TRYWAIT P0, [R2+URZ+0x30820], R3 ;  /* 0x03082003020075a7 */ /* 0x000e24000800017f */
[----:B0-----:R-:W-:Y:S05]  /*153f0*/  @!P0 BRA `(.L_x_4300) ;  /* 0x0000001400648947 */ /* 0x001fea0003800000 */
.L_x_4341:
[----:B------:R-:W-:-:S03]  /*15400*/  UMOV UR4, 0xffffffff ;  /* 0xffffffff00047882 */ /* 0x000fc60000000000 */
[----:B------:R-:W-:Y:S05]  /*15410*/  BRA.DIV UR4, `(.L_x_4301) ;  /* 0x0000001604707947 */ /* 0x000fea000b800000 */
[----:B0-----:R-:W0:Y:S02]  /*15420*/  S2R R3, SR_TID.X ;  /* 0x0000000000037919 */ /* 0x001e240000002100 */
[----:B0-----:R-:W-:-:S04]  /*15430*/  SHF.R.U32.HI R3, RZ, 0x5, R3 ;  /* 0x00000005ff037819 */ /* 0x001fc80000011603 */
[----:B------:R-:W-:-:S05]  /*15440*/  LOP3.LUT R3, R3, 0x3, RZ, 0xc0, !PT ;  /* 0x0000000303037812 */ /* 0x000fca00078ec0ff */
[----:B------:R0:W1:Y:S02]  /*15450*/  SHFL.IDX PT, R14, R3, RZ, 0x1f ;  /* 0x00001fff030e7589 */ /* 0x00006400000e0000 */
.L_x_4344:
[----:B-1----:R-:W-:-:S13]  /*15460*/  ISETP.NE.AND P0, PT, R14, RZ, PT ;  /* 0x000000ff0e00720c */ /* 0x002fda0003f05270 */
[----:B------:R-:W-:Y:S05]  /*15470*/  @P0 BRA `(.L_x_4132) ;  /* 0x0000000000900947 */ /* 0x000fea0003800000 */
[----:B------:R-:W-:-:S03]  /*15480*/  UMOV UR4, 0xffffffff ;  /* 0xffffffff00047882 */ /* 0x000fc60000000000 */
[----:B------:R-:W-:Y:S05]  /*15490*/  BRA.DIV UR4, `(.L_x_4302) ;  /* 0x0000001604847947 */ /* 0x000fea000b800000 */
[----:B------:R-:W-:-:S13]  /*154a0*/  ELECT P6, URZ, PT ;  /* 0x00000000003f782f */ /* 0x000fda00038c0000 */
.L_x_4347:
[----:B------:R-:W-:Y:S05]  /*154b0*/  @!P6 BRA `(.L_x_4132) ;  /* 0x000000000080e947 */ /* 0x000fea0003800000 */
[----:B0-----:R-:W2:Y:S02]  /*154c0*/  LDL R3, [R1+0x8] ;  /* 0x0000080001037983 */ /* 0x001ea40000100800 */
[----:B--2---:R-:W-:-:S13]  /*154d0*/  R2UR UR4, R3 ;  /* 0x00000000030472ca */ /* 0x004fda00000e0000 */
[----:B------:R-:W-:-:S06]  /*154e0*/  ULOP3.LUT UR4, UR4, 0x2, URZ, 0xfc, !UPT ;  /* 0x0000000204047892 */ /* 0x000fcc000f8efc3f */
[----:B------:R-:W-:-:S05]  /*154f0*/  IMAD.U32 R3, RZ, RZ, UR4 ;  /* 0x00000004ff037e24 */ /* 0x000fca000f8e00ff */
[----:B------:R-:W-:-:S13]  /*15500*/  ISETP.NE.AND P2, PT, R3, 0x3, PT ;  /* 0x000000030300780c */ /* 0x000fda0003f45270 */
[----:B------:R-:W-:Y:S05]  /*15510*/  @!P2 BRA `(.L_x_4303) ;  /* 0x000000000004a947 */ /* 0x000fea0003800000 */
[----:B------:R-:W-:Y:S01]  /*15520*/  BPT.TRAP 0x1 ;  /* 0x000000040000795c */ /* 0x000fe20000300000 */
.L_x_4303:
        /* <DEDUP_REMOVED lines=12> */
.L_x_4348:
[----:B------:R-:W1:Y:S02]  /*155f0*/  SYNCS.PHASECHK.TRANS64.TRYWAIT P0, [R8+URZ], R5 ;  /* 0x00000005080075a7 */ /* 0x000e64000800017f */
[----:B-1----:R-:W-:Y:S05]  /*15600*/  @!P0 BRA `(.L_x_4305) ;  /* 0x00000014005c8947 */ /* 0x002fea0003800000 */
.L_x_4349:
[----:B------:R-:W-:Y:S05]  /*15610*/  @!P2 BRA `(.L_x_4306) ;  /* 0x000000000004a947 */ /* 0x000fea0003800000 */
[----:B------:R-:W-:Y:S01]  /*15620*/  BPT.TRAP 0x1 ;  /* 0x000000040000795c */ /* 0x000fe20000300000 */
.L_x_4306:
[----:B------:R-:W-:-:S04]  /*15630*/  VIADD R3, R2, 0x30860 ;  /* 0x0003086002037836 */ /* 0x000fc80000000000 */
[----:B0-----:R-:W-:-:S04]  /*15640*/  IMAD R7, R0, 0x8, R3 ;  /* 0x0000000800077824 */ /* 0x001fc800078e0203 */
[----:B------:R-:W0:Y:S02]  /*15650*/  SYNCS.PHASECHK.TRANS64.TRYWAIT P0, [R7+URZ], R4 ;  /* 0x00000004070075a7 */ /* 0x000e24000800017f */
[----:B0-----:R-:W-:Y:S05]  /*15660*/  @!P0 BRA `(.L_x_4307) ;  /* 0x0000001400588947 */ /* 0x001fea0003800000 */
.L_x_4350:
[----:B------:R-:W-:-:S07]  /*15670*/  IMAD R6, R6, 0x8, R3 ;  /* 0x0000000806067824 */ /* 0x000fce00078e0203 */
.L_x_4308:
[----:B--2---:R2:W3:Y:S02]  /*15680*/  SYNCS.PHASECHK.TRANS64.TRYWAIT P0, [R6+URZ], R5 ;  /* 0x00000005060075a7 */ /* 0x0044e4000800017f */
[----:B---3--:R-:W-:Y:S05]  /*15690*/  @!P0 NANOSLEEP.SYNCS 0x989680 ;  /* 0x009896800000895d */ /* 0x008fea0003900000 */
[----:B------:R-:W3:Y:S02]  /*156a0*/  @!P0 SYNCS.PHASECHK.TRANS64 P0, [R6+URZ], R5 ;  /* 0x00000005060085a7 */ /* 0x000ee4000800007f */
[----:B---3--:R-:W-:Y:S05]  /*156b0*/  @!P0 BRA `(.L_x_4308) ;  /* 0xfffffffc00f08947 */ /* 0x008fea000383ffff */
.L_x_4132:
[----:B------:R-:W-:Y:S05]  /*156c0*/  BSYNC B6 ;  /* 0x0000000000067941 */ /* 0x000fea0003800000 */
.L_x_4129:
[----:B------:R-:W-:Y:S05]  /*156d0*/  EXIT ;  /* 0x000000000000794d */ /* 0x000fea0003800000 */
.L_x_4142:
[----:B0-----:R-:W-:-:S04]  /*156e0*/  IMAD.U32 R3, RZ, RZ, UR58 ;  /* 0x0000003aff037e24 */ /* 0x001fc8000f8e00ff */
[----:B------:R0:W1:Y:S03]  /*156f0*/  SYNCS.PHASECHK.TRANS64.TRYWAIT P0, [R3+URZ+0x30800], R0 ;  /* 0x03080000030075a7 */ /* 0x000066000800017f */
[----:B-1----:R-:W-:Y:S05]  /*15700*/  @!P0 NANOSLEEP.SYNCS 0x989680 ;  /* 0x009896800000895d */ /* 0x002fea0003900000 */
[----:B------:R-:W1:Y:S02]  /*15710*/  @!P0 SYNCS.PHASECHK.TRANS64 P0, [R3+URZ+0x30800], R0 ;  /* 0x03080000030085a7 */ /* 0x000e64000800007f */
[----:B-1----:R-:W-:Y:S05]  /*15720*/  @!P0 BRA `(.L_x_4142) ;  /* 0xfffffffc00ec8947 */ /* 0x002fea000383ffff */
[----:B------:R-:W-:Y:S05]  /*15730*/  BRA `(.L_x_4309) ;  /* 0xfffffec000607947 */ /* 0x000fea000383ffff */
.L_x_4146:
[----:B0-----:R-:W-:-:S04]  /*15740*/  IMAD.U32 R3, RZ, RZ, UR58 ;  /* 0x0000003aff037e24 */ /* 0x001fc8000f8e00ff */
[----:B------:R0:W2:Y:S03]  /*15750*/  SYNCS.PHASECHK.TRANS64.TRYWAIT P2, [R3+URZ+0x30830], R0 ;  /* 0x03083000030075a7 */ /* 0x0000a6000804017f */
[----:B--2---:R-:W-:Y:S05]  /*15760*/  @!P2 NANOSLEEP.SYNCS 0x989680 ;  /* 0x009896800000a95d */ /* 0x004fea0003900000 */
[----:B------:R-:W2:Y:S02]  /*15770*/  @!P2 SYNCS.PHASECHK.TRANS64 P2, [R3+URZ+0x30830], R0 ;  /* 0x030830000300a5a7 */ /* 0x000ea4000804007f */
[----:B--2---:R-:W-:Y:S05]  /*15780*/  @!P2 BRA `(.L_x_4146) ;  /* 0xfffffffc00eca947 */ /* 0x004fea000383ffff */
[----:B------:R-:W-:Y:S05]  /*15790*/  BRA `(.L_x_4145) ;  /* 0xfffffec000907947 */ /* 0x000fea000383ffff */
.L_x_4162:
[----:B-1----:R-:W-:-:S04]  /*157a0*/  IMAD.U32 R15, RZ, RZ, UR61 ;  /* 0x0000003dff0f7e24 */ /* 0x002fc8000f8e00ff */
[----:B------:R1:W2:Y:S03]  /*157b0*/  SYNCS.PHASECHK.TRANS64.TRYWAIT P2, [R15+URZ+0x30830], R12 ;  /* 0x0308300c0f0075a7 */ /* 0x0002a6000804017f */
[----:B--2---:R-:W-:Y:S05]  /*157c0*/  @!P2 NANOSLEEP.SYNCS 0x989680 ;  /* 0x009896800000a95d */ /* 0x004fea0003900000 */
[----:B------:R-:W2:Y:S02]  /*157d0*/  @!P2 SYNCS.PHASECHK.TRANS64 P2, [R15+URZ+0x30830], R12 ;  /* 0x0308300c0f00a5a7 */ /* 0x000ea4000804007f */
[----:B--2---:R-:W-:Y:S05]  /*157e0*/  @!P2 BRA `(.L_x_4162) ;  /* 0xfffffffc00eca947 */ /* 0x004fea000383ffff */
[----:B------:R-:W-:Y:S05]  /*157f0*/  BRA `(.L_x_4161) ;  /* 0xfffffef400c87947 */ /* 0x000fea000383ffff */
.L_x_4166:
[----:B-1----:R-:W-:-:S04]  /*15800*/  IMAD.U32 R15, RZ, RZ, UR14 ;  /* 0x0000000eff0f7e24 */ /* 0x002fc8000f8e00ff */
[----:B------:R1:W3:Y:S03]  /*15810*/  SYNCS.PHASECHK.TRANS64.TRYWAIT P2, [R15+URZ+0x30850], R0 ;  /* 0x030850000f0075a7 */ /* 0x0002e6000804017f */
[----:B---3--:R-:W-:Y:S05]  /*15820*/  @!P2 NANOSLEEP.SYNCS 0x989680 ;  /* 0x009896800000a95d */ /* 0x008fea0003900000 */
[----:B------:R-:W3:Y:S02]  /*15830*/  @!P2 SYNCS.PHASECHK.TRANS64 P2, [R15+URZ+0x30850], R0 ;  /* 0x030850000f00a5a7 */ /* 0x000ee4000804007f */
[----:B---3--:R-:W-:Y:S05]  /*15840*/  @!P2 BRA `(.L_x_4166) ;  /* 0xfffffffc00eca947 */ /* 0x008fea000383ffff */
[----:B------:R-:W-:Y:S05]  /*15850*/  BRA `(.L_x_4165) ;  /* 0xffffff0000587947 */ /* 0x000fea000383ffff */
.L_x_4183:
[----:B-1----:R-:W-:-:S04]  /*15860*/  IMAD.U32 R4, RZ, RZ, UR57 ;  /* 0x00000039ff047e24 */ /* 0x002fc8000f8e00ff */
[----:B------:R1:W2:Y:S03]  /*15870*/  SYNCS.PHASECHK.TRANS64.TRYWAIT P2, [R4+URZ+0x30830], R3 ;  /* 0x03083003040075a7 */ /* 0x0002a6000804017f */
[----:B--2---:R-:W-:Y:S05]  /*15880*/  @!P2 NANOSLEEP.SYNCS 0x989680 ;  /* 0x009896800000a95d */ /* 0x004fea0003900000 */
[----:B------:R-:W2:Y:S02]  /*15890*/  @!P2 SYNCS.PHASECHK.TRANS64 P2, [R4+URZ+0x30830], R3 ;  /* 0x030830030400a5a7 */ /* 0x000ea4000804007f */
[----:B--2---:R-:W-:Y:S05]  /*158a0*/  @!P2 BRA `(.L_x_4183) ;  /* 0xfffffffc00eca947 */ /* 0x004fea000383ffff */
[----:B------:R-:W-:Y:S05]  /*158b0*/  BRA `(.L_x_4182) ;  /* 0xffffff2c00c47947 */ /* 0x000fea000383ffff */
.L_x_4187:
[----:B01----:R-:W-:-:S04]  /*158c0*/  IMAD.U32 R3, RZ, RZ, UR14 ;  /* 0x0000000eff037e24 */ /* 0x003fc8000f8e00ff */
[----:B------:R0:W1:Y:S03]  /*158d0*/  SYNCS.PHASECHK.TRANS64.TRYWAIT P2, [R3+URZ+0x30850], R0 ;  /* 0x03085000030075a7 */ /* 0x000066000804017f */
[----:B-1----:R-:W-:Y:S05]  /*158e0*/  @!P2 NANOSLEEP.SYNCS 0x989680 ;  /* 0x009896800000a95d */ /* 0x002fea0003900000 */
[----:B------:R-:W1:Y:S02]  /*158f0*/  @!P2 SYNCS.PHASECHK.TRANS64 P2, [R3+URZ+0x30850], R0 ;  /* 0x030850000300a5a7 */ /* 0x000e64000804007f */
[----:B-1----:R-:W-:Y:S05]  /*15900*/  @!P2 BRA `(.L_x_4187) ;  /* 0xfffffffc00eca947 */ /* 0x002fea000383ffff */
[----:B------:R-:W-:Y:S05]  /*15910*/  BRA `(.L_x_4186) ;  /* 0xffffff3800547947 */ /* 0x000fea000383ffff */
.L_x_4193:
[----:B-1----:R-:W-:-:S04]  /*15920*/  IMAD.U32 R4, RZ, RZ, UR57 ;  /* 0x00000039ff047e24 */ /* 0x002fc8000f8e00ff */
[----:B------:R1:W2:Y:S03]  /*15930*/  SYNCS.PHASECHK.TRANS64.TRYWAIT P2, [R4+URZ+0x30830], R3 ;  /* 0x03083003040075a7 */ /* 0x0002a6000804017f */
[----:B--2---:R-:W-:Y:S05]  /*15940*/  @!P2 NANOSLEEP.SYNCS 0x989680 ;  /* 0x009896800000a95d */ /* 0x004fea0003900000 */
[----:B------:R-:W2:Y:S02]  /*15950*/  @!P2 SYNCS.PHASECHK.TRANS64 P2, [R4+URZ+0x30830], R3 ;  /* 0x030830030400a5a7 */ /* 0x000ea4000804007f */
[----:B--2---:R-:W-:Y:S05]  /*15960*/  @!P2 BRA `(.L_x_4193) ;  /* 0xfffffffc00eca947 */ /* 0x004fea000383ffff */
[----:B------:R-:W-:Y:S05]  /*15970*/  BRA `(.L_x_4192) ;  /* 0xffffff5000907947 */ /* 0x000fea000383ffff */
.L_x_4197:
[----:B01----:R-:W-:-:S04]  /*15980*/  IMAD.U32 R3, RZ, RZ, UR14 ;  /* 0x0000000eff037e24 */ /* 0x003fc8000f8e00ff */
[----:B------:R0:W1:Y:S03]  /*15990*/  SYNCS.PHASECHK.TRANS64.TRYWAIT P2, [R3+URZ+0x30850], R0 ;  /* 0x03085000030075a7 */ /* 0x000066000804017f */
[----:B-1----:R-:W-:Y:S05]  /*159a0*/  @!P2 NANOSLEEP.SYNCS 0x989680 ;  /* 0x009896800000a95d */ /* 0x002fea0003900000 */
[----:B------:R-:W1:Y:S02]  /*159b0*/  @!P2 SYNCS.PHASECHK.TRANS64 P2, [R3+URZ+0x30850], R0 ;  /* 0x030850000300a5a7 */ /* 0x000e64000804007f */
[----:B-1----:R-:W-:Y:S05]  /*159c0*/  @!P2 BRA `(.L_x_4197) ;  /* 0xfffffffc00eca947 */ /* 0x002fea000383ffff */
[----:B------:R-:W-:Y:S05]  /*159d0*/  BRA `(.L_x_4196) ;  /* 0xffffff5c00207947 */ /* 0x000fea000383ffff */
.L_x_4210:
[----:B-1----:R-:W-:-:S04]  /*159e0*/  IMAD.U32 R7, RZ, RZ, UR5 ;  /* 0x00000005ff077e24 */ /* 0x002fc8000f8e00ff */
[----:B------:R1:W2:Y:S03]  /*159f0*/  SYNCS.PHASECHK.TRANS64.TRYWAIT P0, [R7+URZ+0x30850], R0 ;  /* 0x03085000070075a7 */ /* 0x0002a6000800017f */
[----:B--2---:R-:W-:Y:S05]  /*15a00*/  @!P0 NANOSLEEP.SYNCS 0x989680 ;  /* 0x009896800000895d */ /* 0x004fea0003900000 */
[----:B------:R-:W2:Y:S02]  /*15a10*/  @!P0 SYNCS.PHASECHK.TRANS64 P0, [R7+URZ+0x30850], R0 ;  /* 0x03085000070085a7 */ /* 0x000ea4000800007f */
[----:B--2---:R-:W-:Y:S05]  /*15a20*/  @!P0 BRA `(.L_x_4210) ;  /* 0xfffffffc00ec8947 */ /* 0x004fea000383ffff */
[----:B------:R-:W-:Y:S05]  /*15a30*/  BRA `(.L_x_4209) ;  /* 0xffffff8c002c7947 */ /* 0x000fea000383ffff */
.L_x_4227:
[----:B------:R-:W-:Y:S02]  /*15a40*/  IMAD.MOV.U32 R13, RZ, RZ, R0 ;  /* 0x000000ffff0d7224 */ /* 0x000fe400078e0000 */
[----:B------:R-:W-:Y:S02]  /*15a50*/  IMAD.MOV.U32 R12, RZ, RZ, RZ ;  /* 0x000000ffff0c7224 */ /* 0x000fe400078e00ff */
[----:B------:R-:W-:Y:S02]  /*15a60*/  IMAD.MOV.U32 R11, RZ, RZ, 0x1f ;  /* 0x0000001fff0b7424 */ /* 0x000fe400078e00ff */
[----:B------:R-:W-:-:S07]  /*15a70*/  IMAD.MOV.U32 R15, RZ, RZ, -0x1 ;  /* 0xffffffffff0f7424 */ /* 0x000fce00078e00ff */
[----:B0-----:R-:W-:Y:S05]  /*15a80*/  WARPSYNC.COLLECTIVE R15, `(.L_x_4310) ;  /* 0x000000000f087348 */ /* 0x001fea0003c00000 */
[----:B------:R1:W2:Y:S02]  /*15a90*/  SHFL.IDX P6, R14, R13, R12, R11 ;  /* 0x0000000c0d0e7389 */ /* 0x0002a400000c000b */
[----:B012---:R-:W-:Y:S01]  /*15aa0*/  ENDCOLLECTIVE ;  /* 0x000000000000791b */ /* 0x007fe20003800000 */
.L_x_4310:
[----:B------:R-:W-:Y:S05]  /*15ab0*/  BRA `(.L_x_4311) ;  /* 0xffffffc400407947 */ /* 0x000fea000383ffff */
.L_x_4229:
[----:B------:R-:W-:Y:S01]  /*15ac0*/  BSSY B0, `(.L_x_4312) ;  /* 0x0000006000007945 */ /* 0x000fe20003800000 */
[----:B------:R-:W-:-:S07]  /*15ad0*/  IMAD.MOV.U32 R15, RZ, RZ, -0x1 ;  /* 0xffffffffff0f7424 */ /* 0x000fce00078e00ff */
[----:B01----:R-:W-:Y:S05]  /*15ae0*/  WARPSYNC.COLLECTIVE R15, `(.L_x_4313) ;  /* 0x000000000f0c7348 */ /* 0x003fea0003c00000 */
[----:B------:R-:W-:Y:S02]  /*15af0*/  ELECT P6, UR62, PT ;  /* 0x00000000003e782f */ /* 0x000fe400038c0000 */
[----:B------:R-:W-:Y:S01]  /*15b00*/  MOV R14, UR62 ;  /* 0x0000003e000e7c02 */ /* 0x000fe20008000f00 */
[----:B01----:R-:W-:Y:S10]  /*15b10*/  ENDCOLLECTIVE ;  /* 0x000000000000791b */ /* 0x003ff40003800000 */
.L_x_4313:
[----:B------:R-:W-:Y:S05]  /*15b20*/  BSYNC B0 ;  /* 0x0000000000007941 */ /* 0x000fea0003800000 */
.L_x_4312:
[----:B------:R-:W-:Y:S05]  /*15b30*/  BRA `(.L_x_4314) ;  /* 0xffffffc400407947 */ /* 0x000fea000383ffff */
.L_x_4231:
[----:B-1----:R-:W-:-:S04]  /*15b40*/  IMAD.U32 R3, RZ, RZ, UR38 ;  /* 0x00000026ff037e24 */ /* 0x002fc8000f8e00ff */
[----:B------:R1:W3:Y:S03]  /*15b50*/  SYNCS.PHASECHK.TRANS64.TRYWAIT P0, [R3+URZ+0x30840], R0 ;  /* 0x03084000030075a7 */ /* 0x0002e6000800017f */
[----:B---3--:R-:W-:Y:S05]  /*15b60*/  @!P0 NANOSLEEP.SYNCS 0x989680 ;  /* 0x009896800000895d */ /* 0x008fea0003900000 */
[----:B------:R-:W3:Y:S02]  /*15b70*/  @!P0 SYNCS.PHASECHK.TRANS64 P0, [R3+URZ+0x30840], R0 ;  /* 0x03084000030085a7 */ /* 0x000ee4000800007f */
[----:B---3--:R-:W-:Y:S05]  /*15b80*/  @!P0 BRA `(.L_x_4231) ;  /* 0xfffffffc00ec8947 */ /* 0x008fea000383ffff */
[----:B------:R-:W-:Y:S05]  /*15b90*/  BRA `(.L_x_4315) ;  /* 0xffffffc4009c7947 */ /* 0x000fea000383ffff */
.L_x_4234:
[----:B------:R-:W-:Y:S02]  /*15ba0*/  IMAD.MOV.U32 R13, RZ, RZ, R8 ;  /* 0x000000ffff0d7224 */ /* 0x000fe400078e0008 */
[----:B------:R-:W-:Y:S02]  /*15bb0*/  IMAD.MOV.U32 R12, RZ, RZ, RZ ;  /* 0x000000ffff0c7224 */ /* 0x000fe400078e00ff */
[----:B------:R-:W-:Y:S02]  /*15bc0*/  IMAD.MOV.U32 R11, RZ, RZ, 0x181f ;  /* 0x0000181fff0b7424 */ /* 0x000fe400078e00ff */
[----:B------:R-:W-:Y:S02]  /*15bd0*/  IMAD.MOV.U32 R15, RZ, RZ, -0x1 ;  /* 0xffffffffff0f7424 */ /* 0x000fe400078e00ff */
[----:B------:R-:W-:-:S07]  /*15be0*/  VIADD R6, R6, UR45 ;  /* 0x0000002d06067c36 */ /* 0x000fce0008000000 */
[----:B------:R-:W-:Y:S05]  /*15bf0*/  WARPSYNC.COLLECTIVE R15, `(.L_x_4316) ;  /* 0x000000000f087348 */ /* 0x000fea0003c00000 */
[----:B------:R0:W1:Y:S02]  /*15c00*/  SHFL.IDX P6, R14, R13, R12, R11 ;  /* 0x0000000c0d0e7389 */ /* 0x00006400000c000b */
[----:B01----:R-:W-:Y:S01]  /*15c10*/  ENDCOLLECTIVE ;  /* 0x000000000000791b */ /* 0x003fe20003800000 */
.L_x_4316:
[----:B------:R-:W-:Y:S02]  /*15c20*/  VIADD R4, R6, 0x10 ;  /* 0x0000001006047836 */ /* 0x000fe40000000000 */
[----:B------:R-:W-:Y:S02]  /*15c30*/  IMAD.MOV.U32 R13, RZ, RZ, R0 ;  /* 0x000000ffff0d7224 */ /* 0x000fe400078e0000 */
[----:B------:R-:W-:-:S07]  /*15c40*/  IMAD.MOV.U32 R2, RZ, RZ, R14 ;  /* 0x000000ffff027224 */ /* 0x000fce00078e000e */
[----:B------:R-:W-:Y:S05]  /*15c50*/  WARPSYNC.COLLECTIVE R15, `(.L_x_4317) ;  /* 0x000000000f087348 */ /* 0x000fea0003c00000 */
[----:B------:R0:W1:Y:S02]  /*15c60*/  SHFL.IDX P6, R14, R13, R12, R11 ;  /* 0x0000000c0d0e7389 */ /* 0x00006400000c000b */
[----:B01----:R-:W-:Y:S01]  /*15c70*/  ENDCOLLECTIVE ;  /* 0x000000000000791b */ /* 0x003fe20003800000 */
.L_x_4317:
[----:B------:R-:W-:Y:S01]  /*15c80*/  ULDC UR4, c[0x0][0x288] ;  /* 0x0000a20000047ab9 */ /* 0x000fe20000000800 */
[----:B------:R-:W-:Y:S01]  /*15c90*/  IMAD.MOV.U32 R3, RZ, RZ, R2 ;  /* 0x000000ffff037224 */ /* 0x000fe200078e0002 */
[----:B------:R-:W-:Y:S01]  /*15ca0*/  ULDC.64 UR6, c[0x0][0x208] ;  /* 0x0000820000067ab9 */ /* 0x000fe20000000a00 */
[----:B------:R-:W-:-:S05]  /*15cb0*/  IMAD R7, R7, UR4, RZ ;  /* 0x0000000407077c24 */ /* 0x000fca000f8e02ff */
        /* <DEDUP_REMOVED lines=16> */
.L_x_4318:
[----:B------:R-:W-:Y:S01]  /*15dc0*/  VIADD R2, R6, 0x20 ;  /* 0x0000002006027836 */ /* 0x000fe20000000000 */
[----:B------:R-:W-:Y:S01]  /*15dd0*/  @!P3 LEA R20, R9, UR38, 0x1 ;  /* 0x000000260914bc11 */ /* 0x000fe2000f8e08ff */
[----:B------:R-:W-:Y:S02]  /*15de0*/  IMAD.MOV.U32 R13, RZ, RZ, R0 ;  /* 0x000000ffff0d7224 */ /* 0x000fe400078e0000 */
[----:B------:R-:W-:-:S07]  /*15df0*/  IMAD.MOV.U32 R4, RZ, RZ, R14 ;  /* 0x000000ffff047224 */ /* 0x000fce00078e000e */
[----:B------:R-:W-:Y:S05]  /*15e00*/  WARPSYNC.COLLECTIVE R15, `(.L_x_4319) ;  /* 0x000000000f087348 */ /* 0x000fea0003c00000 */
[----:B------:R0:W1:Y:S02]  /*15e10*/  SHFL.IDX P6, R14, R13, R12, R11 ;  /* 0x0000000c0d0e7389 */ /* 0x00006400000c000b */
[----:B01----:R-:W-:Y:S01]  /*15e20*/  ENDCOLLECTIVE ;  /* 0x000000000000791b */ /* 0x003fe20003800000 */
.L_x_4319:
        /* <DEDUP_REMOVED lines=16> */
.L_x_4320:
[----:B------:R-:W-:Y:S01]  /*15f30*/  VIADD R4, R6, 0x30 ;  /* 0x0000003006047836 */ /* 0x000fe20000000000 */
[----:B------:R-:W-:Y:S01]  /*15f40*/  @!P3 LEA R21, R9, UR38, 0x1 ;  /* 0x000000260915bc11 */ /* 0x000fe2000f8e08ff */
[----:B------:R-:W-:Y:S02]  /*15f50*/  IMAD.MOV.U32 R13, RZ, RZ, R0 ;  /* 0x000000ffff0d7224 */ /* 0x000fe400078e0000 */
[----:B------:R-:W-:-:S07]  /*15f60*/  IMAD.MOV.U32 R2, RZ, RZ, R14 ;  /* 0x000000ffff027224 */ /* 0x000fce00078e000e */
[----:B------:R-:W-:Y:S05]  /*15f70*/  WARPSYNC.COLLECTIVE R15, `(.L_x_4321) ;  /* 0x000000000f087348 */ /* 0x000fea0003c00000 */
[----:B------:R0:W1:Y:S02]  /*15f80*/  SHFL.IDX P6, R14, R13, R12, R11 ;  /* 0x0000000c0d0e7389 */ /* 0x00006400000c000b */
[----:B01----:R-:W-:Y:S01]  /*15f90*/  ENDCOLLECTIVE ;  /* 0x000000000000791b */ /* 0x003fe20003800000 */
.L_x_4321:
        /* <DEDUP_REMOVED lines=16> */
.L_x_4322:
[----:B------:R-:W-:Y:S01]  /*160a0*/  VIADD R2, R6, 0x40 ;  /* 0x0000004006027836 */ /* 0x000fe20000000000 */
[----:B------:R-:W-:Y:S01]  /*160b0*/  @!P3 LEA R20, R9, UR38, 0x1 ;  /* 0x000000260914bc11 */ /* 0x000fe2000f8e08ff */
[----:B------:R-:W-:Y:S02]  /*160c0*/  IMAD.MOV.U32 R13, RZ, RZ, R0 ;  /* 0x000000ffff0d7224 */ /* 0x000fe400078e0000 */
[----:B------:R-:W-:-:S07]  /*160d0*/  IMAD.MOV.U32 R4, RZ, RZ, R14 ;  /* 0x000000ffff047224 */ /* 0x000fce00078e000e */
[----:B------:R-:W-:Y:S05]  /*160e0*/  WARPSYNC.COLLECTIVE R15, `(.L_x_4323) ;  /* 0x000000000f087348 */ /* 0x000fea0003c00000 */
[----:B------:R0:W1:Y:S02]  /*160f0*/  SHFL.IDX P6, R14, R13, R12, R11 ;  /* 0x0000000c0d0e7389 */ /* 0x00006400000c000b */
[----:B01----:R-:W-:Y:S01]  /*16100*/  ENDCOLLECTIVE ;  /* 0x000000000000791b */ /* 0x003fe20003800000 */
.L_x_4323:
        /* <DEDUP_REMOVED lines=16> */
.L_x_4324:
[----:B------:R-:W-:Y:S01]  /*16210*/  VIADD R4, R6, 0x50 ;  /* 0x0000005006047836 */ /* 0x000fe20000000000 */
[----:B------:R-:W-:Y:S01]  /*16220*/  @!P3 LEA R21, R9, UR38, 0x1 ;  /* 0x000000260915bc11 */ /* 0x000fe2000f8e08ff */
[----:B------:R-:W-:Y:S02]  /*16230*/  IMAD.MOV.U32 R13, RZ, RZ, R0 ;  /* 0x000000ffff0d7224 */ /* 0x000fe400078e0000 */
[----:B------:R-:W-:-:S07]  /*16240*/  IMAD.MOV.U32 R2, RZ, RZ, R14 ;  /* 0x000000ffff027224 */ /* 0x000fce00078e000e */
[----:B------:R-:W-:Y:S05]  /*16250*/  WARPSYNC.COLLECTIVE R15, `(.L_x_4325) ;  /* 0x000000000f087348 */ /* 0x000fea0003c00000 */
[----:B------:R0:W1:Y:S02]  /*16260*/  SHFL.IDX P6, R14, R13, R12, R11 ;  /* 0x0000000c0d0e7389 */ /* 0x00006400000c000b */
[----:B01----:R-:W-:Y:S01]  /*16270*/  ENDCOLLECTIVE ;  /* 0x000000000000791b */ /* 0x003fe20003800000 */
.L_x_4325:
        /* <DEDUP_REMOVED lines=16> */
.L_x_4326:
[----:B------:R-:W-:Y:S01]  /*16380*/  VIADD R2, R6, 0x60 ;  /* 0x0000006006027836 */ /* 0x000fe20000000000 */
[----:B------:R-:W-:Y:S01]  /*16390*/  @!P3 LEA R20, R9, UR38, 0x1 ;  /* 0x000000260914bc11 */ /* 0x000fe2000f8e08ff */
[----:B------:R-:W-:Y:S02]  /*163a0*/  IMAD.MOV.U32 R13, RZ, RZ, R0 ;  /* 0x000000ffff0d7224 */ /* 0x000fe400078e0000 */
[----:B------:R-:W-:-:S07]  /*163b0*/  IMAD.MOV.U32 R4, RZ, RZ, R14 ;  /* 0x000000ffff047224 */ /* 0x000fce00078e000e */
[----:B------:R-:W-:Y:S05]  /*163c0*/  WARPSYNC.COLLECTIVE R15, `(.L_x_4327) ;  /* 0x000000000f087348 */ /* 0x000fea0003c00000 */
[----:B------:R0:W1:Y:S02]  /*163d0*/  SHFL.IDX P6, R14, R13, R12, R11 ;  /* 0x0000000c0d0e7389 */ /* 0x00006400000c000b */
[----:B01----:R-:W-:Y:S01]  /*163e0*/  ENDCOLLECTIVE ;  /* 0x000000000000791b */ /* 0x003fe20003800000 */
.L_x_4327:
        /* <DEDUP_REMOVED lines=16> */
.L_x_4328:
[----:B------:R-:W-:Y:S01]  /*164f0*/  @!P3 LEA R21, R9, UR38, 0x1 ;  /* 0x000000260915bc11 */ /* 0x000fe2000f8e08ff */
[----:B------:R-:W-:Y:S02]  /*16500*/  IMAD.MOV.U32 R13, RZ, RZ, R0 ;  /* 0x000000ffff0d7224 */ /* 0x000fe400078e0000 */
[----:B------:R-:W-:-:S07]  /*16510*/  IMAD.MOV.U32 R2, RZ, RZ, R14 ;  /* 0x000000ffff027224 */ /* 0x000fce00078e000e */
[----:B------:R-:W-:Y:S05]  /*16520*/  WARPSYNC.COLLECTIVE R15, `(.L_x_4329) ;  /* 0x000000000f087348 */ /* 0x000fea0003c00000 */
[----:B------:R0:W1:Y:S02]  /*16530*/  SHFL.IDX P6, R14, R13, R12, R11 ;  /* 0x0000000c0d0e7389 */ /* 0x00006400000c000b */
[----:B01----:R-:W-:Y:S01]  /*16540*/  ENDCOLLECTIVE ;  /* 0x000000000000791b */ /* 0x003fe20003800000 */
.L_x_4329:
        /* <DEDUP_REMOVED lines=15> */
.L_x_4330:
[----:B------:R-:W-:Y:S02]  /*16640*/  IMAD.MOV.U32 R13, RZ, RZ, R0 ;  /* 0x000000ffff0d7224 */ /* 0x000fe400078e0000 */
[----:B------:R-:W-:-:S07]  /*16650*/  IMAD.MOV.U32 R4, RZ, RZ, R14 ;  /* 0x000000ffff047224 */ /* 0x000fce00078e000e */
[----:B------:R-:W-:Y:S05]  /*16660*/  WARPSYNC.COLLECTIVE R15, `(.L_x_4331) ;  /* 0x000000000f087348 */ /* 0x000fea0003c00000 */
[----:B------:R0:W1:Y:S02]  /*16670*/  SHFL.IDX P6, R14, R13, R12, R11 ;  /* 0x0000000c0d0e7389 */ /* 0x00006400000c000b */
[----:B01----:R-:W-:Y:S01]  /*16680*/  ENDCOLLECTIVE ;  /* 0x000000000000791b */ /* 0x003fe20003800000 */
.L_x_4331:
[----:B------:R-:W-:Y:S05]  /*16690*/  BRA `(.L_x_4332) ;  /* 0xffffffc400fc7947 */ /* 0x000fea000383ffff */
.L_x_4237:
[----:B-1----:R-:W-:-:S04]  /*166a0*/  IMAD.U32 R3, RZ, RZ, UR38 ;  /* 0x00000026ff037e24 */ /* 0x002fc8000f8e00ff */
[----:B------:R1:W2:Y:S03]  /*166b0*/  SYNCS.PHASECHK.TRANS64.TRYWAIT P0, [R3+URZ+0x30820], R0 ;  /* 0x03082000030075a7 */ /* 0x0002a6000800017f */
[----:B--2---:R-:W-:Y:S05]  /*166c0*/  @!P0 NANOSLEEP.SYNCS 0x989680 ;  /* 0x009896800000895d */ /* 0x004fea0003900000 */
[----:B------:R-:W2:Y:S02]  /*166d0*/  @!P0 SYNCS.PHASECHK.TRANS64 P0, [R3+URZ+0x30820], R0 ;  /* 0x03082000030085a7 */ /* 0x000ea4000800007f */
[----:B--2---:R-:W-:Y:S05]  /*166e0*/  @!P0 BRA `(.L_x_4237) ;  /* 0xfffffffc00ec8947 */ /* 0x004fea000383ffff */
[----:B------:R-:W-:Y:S05]  /*166f0*/  BRA `(.L_x_4333) ;  /* 0xffffffc800547947 */ /* 0x000fea000383ffff */
.L_x_4244:
[----:B-1----:R-:W-:-:S04]  /*16700*/  IMAD.U32 R3, RZ, RZ, UR38 ;  /* 0x00000026ff037e24 */ /* 0x002fc8000f8e00ff */
[----:B------:R1:W2:Y:S03]  /*16710*/  SYNCS.PHASECHK.TRANS64.TRYWAIT P0, [R3+URZ+0x30848], R2 ;  /* 0x03084802030075a7 */ /* 0x0002a6000800017f */
[----:B--2---:R-:W-:Y:S05]  /*16720*/  @!P0 NANOSLEEP.SYNCS 0x989680 ;  /* 0x009896800000895d */ /* 0x004fea0003900000 */
[----:B------:R-:W2:Y:S02]  /*16730*/  @!P0 SYNCS.PHASECHK.TRANS64 P0, [R3+URZ+0x30848], R2 ;  /* 0x03084802030085a7 */ /* 0x000ea4000800007f */
[----:B--2---:R-:W-:Y:S05]  /*16740*/  @!P0 BRA `(.L_x_4244) ;  /* 0xfffffffc00ec8947 */ /* 0x004fea000383ffff */
[----:B------:R-:W-:Y:S05]  /*16750*/  BRA `(.L_x_4334) ;  /* 0xffffffcc00387947 */ /* 0x000fea000383ffff */
.L_x_4251:
[----:B0-----:R-:W-:-:S04]  /*16760*/  IMAD.U32 R3, RZ, RZ, UR38 ;  /* 0x00000026ff037e24 */ /* 0x001fc8000f8e00ff */
[----:B------:R0:W1:Y:S03]  /*16770*/  SYNCS.PHASECHK.TRANS64.TRYWAIT P0, [R3+URZ+0x30860], R2 ;  /* 0x03086002030075a7 */ /* 0x000066000800017f */
[----:B-1----:R-:W-:Y:S05]  /*16780*/  @!P0 NANOSLEEP.SYNCS 0x989680 ;  /* 0x009896800000895d */ /* 0x002fea0003900000 */
[----:B------:R-:W1:Y:S02]  /*16790*/  @!P0 SYNCS.PHASECHK.TRANS64 P0, [R3+URZ+0x30860], R2 ;  /* 0x03086002030085a7 */ /* 0x000e64000800007f */
[----:B-1----:R-:W-:Y:S05]  /*167a0*/  @!P0 BRA `(.L_x_4251) ;  /* 0xfffffffc00ec8947 */ /* 0x002fea000383ffff */
[----:B------:R-:W-:Y:S05]  /*167b0*/  BRA `(.L_x_4335) ;  /* 0xffffffd000107947 */ /* 0x000fea000383ffff */
.L_x_4261:
[----:B-1----:R-:W-:-:S04]  /*167c0*/  IMAD.U32 R3, RZ, RZ, UR38 ;  /* 0x00000026ff037e24 */ /* 0x002fc8000f8e00ff */
[----:B------:R1:W2:Y:S03]  /*167d0*/  SYNCS.PHASECHK.TRANS64.TRYWAIT P0, [R3+URZ+0x30840], R2 ;  /* 0x03084002030075a7 */ /* 0x0002a6000800017f */
[----:B--2---:R-:W-:Y:S05]  /*167e0*/  @!P0 NANOSLEEP.SYNCS 0x989680 ;  /* 0x009896800000895d */ /* 0x004fea0003900000 */
[----:B------:R-:W2:Y:S02]  /*167f0*/  @!P0 SYNCS.PHASECHK.TRANS64 P0, [R3+URZ+0x30840], R2 ;  /* 0x03084002030085a7 */ /* 0x000ea4000800007f */
[----:B--2---:R-:W-:Y:S05]  /*16800*/  @!P0 BRA `(.L_x_4261) ;  /* 0xfffffffc00ec8947 */ /* 0x004fea000383ffff */
[----:B------:R-:W-:Y:S05]  /*16810*/  BRA `(.L_x_4336) ;  /* 0xffffffd400687947 */ /* 0x000fea000383ffff */
.L_x_4268:
[----:B0-----:R-:W-:-:S04]  /*16820*/  IMAD.U32 R3, RZ, RZ, UR38 ;  /* 0x00000026ff037e24 */ /* 0x001fc8000f8e00ff */
[----:B------:R0:W1:Y:S03]  /*16830*/  SYNCS.PHASECHK.TRANS64.TRYWAIT P0, [R3+URZ+0x30868], R2 ;  /* 0x03086802030075a7 */ /* 0x000066000800017f */
[----:B-1----:R-:W-:Y:S05]  /*16840*/  @!P0 NANOSLEEP.SYNCS 0x989680 ;  /* 0x009896800000895d */ /* 0x002fea0003900000 */
[----:B------:R-:W1:Y:S02]  /*16850*/  @!P0 SYNCS.PHASECHK.TRANS64 P0, [R3+URZ+0x30868], R2 ;  /* 0x03086802030085a7 */ /* 0x000e64000800007f */
[----:B-1----:R-:W-:Y:S05]  /*16860*/  @!P0 BRA `(.L_x_4268) ;  /* 0xfffffffc00ec8947 */ /* 0x002fea000383ffff */
[----:B------:R-:W-:Y:S05]  /*16870*/  BRA `(.L_x_4337) ;  /* 0xffffffd800407947 */ /* 0x000fea000383ffff */
.L_x_4278:
[----:B-1----:R-:W-:-:S04]  /*16880*/  IMAD.U32 R3, RZ, RZ, UR38 ;  /* 0x00000026ff037e24 */ /* 0x002fc8000f8e00ff */
[----:B------:R1:W2:Y:S03]  /*16890*/  SYNCS.PHASECHK.TRANS64.TRYWAIT P0, [R3+URZ+0x30848], R2 ;  /* 0x03084802030075a7 */ /* 0x0002a6000800017f */
[----:B--2---:R-:W-:Y:S05]  /*168a0*/  @!P0 NANOSLEEP.SYNCS 0x989680 ;  /* 0x009896800000895d */ /* 0x004fea0003900000 */
[----:B------:R-:W2:Y:S02]  /*168b0*/  @!P0 SYNCS.PHASECHK.TRANS64 P0, [R3+URZ+0x30848], R2 ;  /* 0x03084802030085a7 */ /* 0x000ea4000800007f */
[----:B--2---:R-:W-:Y:S05]  /*168c0*/  @!P0 BRA `(.L_x_4278) ;  /* 0xfffffffc00ec8947 */ /* 0x004fea000383ffff */
[----:B------:R-:W-:Y:S05]  /*168d0*/  BRA `(.L_x_4338) ;  /* 0xffffffdc00b07947 */ /* 0x000fea000383ffff */
.L_x_4285:
[----:B0-----:R-:W-:-:S04]  /*168e0*/  IMAD.U32 R3, RZ, RZ, UR38 ;  /* 0x00000026ff037e24 */ /* 0x001fc8000f8e00ff */
[----:B------:R0:W1:Y:S03]  /*168f0*/  SYNCS.PHASECHK.TRANS64.TRYWAIT P0, [R3+URZ+0x30860], R2 ;  /* 0x03086002030075a7 */ /* 0x000066000800017f */
[----:B-1----:R-:W-:Y:S05]  /*16900*/  @!P0 NANOSLEEP.SYNCS 0x989680 ;  /* 0x009896800000895d */ /* 0x002fea0003900000 */
[----:B------:R-:W1:Y:S02]  /*16910*/  @!P0 SYNCS.PHASECHK.TRANS64 P0, [R3+URZ+0x30860], R2 ;  /* 0x03086002030085a7 */ /* 0x000e64000800007f */
[----:B-1----:R-:W-:Y:S05]  /*16920*/  @!P0 BRA `(.L_x_4285) ;  /* 0xfffffffc00ec8947 */ /* 0x002fea000383ffff */
[----:B------:R-:W-:Y:S05]  /*16930*/  BRA `(.L_x_4339) ;  /* 0xffffffe000847947 */ /* 0x000fea000383ffff */
.L_x_4294:
[----:B0-----:R0:W1:Y:S02]  /*16940*/  SYNCS.PHASECHK.TRANS64.TRYWAIT P0, [R3+URZ+0x30860], R2 ;  /* 0x03086002030075a7 */ /* 0x001064000800017f */
[----:B-1----:R-:W-:Y:S05]  /*16950*/  @!P0 NANOSLEEP.SYNCS 0x989680 ;  /* 0x009896800000895d */ /* 0x002fea0003900000 */
[----:B------:R-:W1:Y:S02]  /*16960*/  @!P0 SYNCS.PHASECHK.TRANS64 P0, [R3+URZ+0x30860], R2 ;  /* 0x03086002030085a7 */ /* 0x000e64000800007f */
[----:B-1----:R-:W-:Y:S05]  /*16970*/  @!P0 BRA `(.L_x_4294) ;  /* 0xfffffffc00f08947 */ /* 0x002fea000383ffff */
[----:B------:R-:W-:Y:S05]  /*16980*/  BRA `(.L_x_4340) ;  /* 0xffffffe400847947 */ /* 0x000fea000383ffff */
.L_x_4300:
[----:B0-----:R0:W1:Y:S02]  /*16990*/  SYNCS.PHASECHK.TRANS64.TRYWAIT P0, [R2+URZ+0x30820], R3 ;  /* 0x03082003020075a7 */ /* 0x001064000800017f */
[----:B-1----:R-:W-:Y:S05]  /*169a0*/  @!P0 NANOSLEEP.SYNCS 0x989680 ;  /* 0x009896800000895d */ /* 0x002fea0003900000 */
[----:B------:R-:W1:Y:S02]  /*169b0*/  @!P0 SYNCS.PHASECHK.TRANS64 P0, [R2+URZ+0x30820], R3 ;  /* 0x03082003020085a7 */ /* 0x000e64000800007f */
[----:B-1----:R-:W-:Y:S05]  /*169c0*/  @!P0 BRA `(.L_x_4300) ;  /* 0xfffffffc00f08947 */ /* 0x002fea000383ffff */
[----:B------:R-:W-:Y:S05]  /*169d0*/  BRA `(.L_x_4341) ;  /* 0xffffffe800887947 */ /* 0x000fea000383ffff */
.L_x_4301:
        /* <DEDUP_REMOVED lines=11> */
.L_x_4343:
[----:B------:R-:W-:Y:S05]  /*16a90*/  BSYNC B0 ;  /* 0x0000000000007941 */ /* 0x000fea0003800000 */
.L_x_4342:
[----:B------:R-:W-:Y:S05]  /*16aa0*/  BRA `(.L_x_4344) ;  /* 0xffffffe8006c7947 */ /* 0x000fea000383ffff */
.L_x_4302:
[----:B------:R-:W-:Y:S01]  /*16ab0*/  BSSY B0, `(.L_x_4345) ;  /* 0x0000006000007945 */ /* 0x000fe20003800000 */
[----:B------:R-:W-:-:S07]  /*16ac0*/  IMAD.MOV.U32 R15, RZ, RZ, -0x1 ;  /* 0xffffffffff0f7424 */ /* 0x000fce00078e00ff */
[----:B0-----:R-:W-:Y:S05]  /*16ad0*/  WARPSYNC.COLLECTIVE R15, `(.L_x_4346) ;  /* 0x000000000f0c7348 */ /* 0x001fea0003c00000 */
[----:B------:R-:W-:Y:S02]  /*16ae0*/  ELECT P6, UR62, PT ;  /* 0x00000000003e782f */ /* 0x000fe400038c0000 */
[----:B------:R-:W-:Y:S01]  /*16af0*/  MOV R14, UR62 ;  /* 0x0000003e000e7c02 */ /* 0x000fe20008000f00 */
[----:B0-----:R-:W-:Y:S10]  /*16b00*/  ENDCOLLECTIVE ;  /* 0x000000000000791b */ /* 0x001ff40003800000 */
.L_x_4346:
[----:B------:R-:W-:Y:S05]  /*16b10*/  BSYNC B0 ;  /* 0x0000000000007941 */ /* 0x000fea0003800000 */
.L_x_4345:
[----:B------:R-:W-:Y:S05]  /*16b20*/  BRA `(.L_x_4347) ;  /* 0xffffffe800607947 */ /* 0x000fea000383ffff */
.L_x_4304:
[----:B0-----:R0:W1:Y:S02]  /*16b30*/  SYNCS.PHASECHK.TRANS64.TRYWAIT P0, [R7+URZ], R4 ;  /* 0x00000004070075a7 */ /* 0x001064000800017f */
[----:B-1----:R-:W-:Y:S05]  /*16b40*/  @!P0 NANOSLEEP.SYNCS 0x989680 ;  /* 0x009896800000895d */ /* 0x002fea0003900000 */
[----:B------:R-:W1:Y:S02]  /*16b50*/  @!P0 SYNCS.PHASECHK.TRANS64 P0, [R7+URZ], R4 ;  /* 0x00000004070085a7 */ /* 0x000e64000800007f */
[----:B-1----:R-:W-:Y:S05]  /*16b60*/  @!P0 BRA `(.L_x_4304) ;  /* 0xfffffffc00f08947 */ /* 0x002fea000383ffff */
[----:B------:R-:W-:Y:S05]  /*16b70*/  BRA `(.L_x_4348) ;  /* 0xffffffe8009c7947 */ /* 0x000fea000383ffff */
.L_x_4305:
[----:B-1----:R1:W2:Y:S02]  /*16b80*/  SYNCS.PHASECHK.TRANS64.TRYWAIT P0, [R8+URZ], R5 ;  /* 0x00000005080075a7 */ /* 0x0022a4000800017f */
[----:B--2---:R-:W-:Y:S05]  /*16b90*/  @!P0 NANOSLEEP.SYNCS 0x989680 ;  /* 0x009896800000895d */ /* 0x004fea0003900000 */
[----:B------:R-:W2:Y:S02]  /*16ba0*/  @!P0 SYNCS.PHASECHK.TRANS64 P0, [R8+URZ], R5 ;  /* 0x00000005080085a7 */ /* 0x000ea4000800007f */
[----:B--2---:R-:W-:Y:S05]  /*16bb0*/  @!P0 BRA `(.L_x_4305) ;  /* 0xfffffffc00f08947 */ /* 0x004fea000383ffff */
[----:B------:R-:W-:Y:S05]  /*16bc0*/  BRA `(.L_x_4349) ;  /* 0xffffffe800907947 */ /* 0x000fea000383ffff */
.L_x_4307:
[----:B0-----:R0:W2:Y:S02]  /*16bd0*/  SYNCS.PHASECHK.TRANS64.TRYWAIT P0, [R7+URZ], R4 ;  /* 0x00000004070075a7 */ /* 0x0010a4000800017f */
[----:B--2---:R-:W-:Y:S05]  /*16be0*/  @!P0 NANOSLEEP.SYNCS 0x989680 ;  /* 0x009896800000895d */ /* 0x004fea0003900000 */
[----:B------:R-:W2:Y:S02]  /*16bf0*/  @!P0 SYNCS.PHASECHK.TRANS64 P0, [R7+URZ], R4 ;  /* 0x00000004070085a7 */ /* 0x000ea4000800007f */
[----:B--2---:R-:W-:Y:S05]  /*16c00*/  @!P0 BRA `(.L_x_4307) ;  /* 0xfffffffc00f08947 */ /* 0x004fea000383ffff */
[----:B------:R-:W-:Y:S05]  /*16c10*/  BRA `(.L_x_4350) ;  /* 0xffffffe800947947 */ /* 0x000fea000383ffff */
.L_x_4351:
        /* <DEDUP_REMOVED lines=14> */
.L_x_14851:


//--------------------- .text._ZN7cutlass13device_kernelIN5flash11enable_sm90INS1_16FlashAttnFwdSm90INS1_25CollectiveMainloopFwdSm90ILi2EN4cute5tupleIJNS5_1CILi1EEES8_S8_EEENS6_IJNS7_ILi128EEENS7_ILi96EEENS7_ILi192EEEEEELi192ENS_6half_tEfNS_4arch4Sm90ELb0ELb1ELb1ELb1ELb0ELb0ELb0ELb1ELb1ELb1ELb1ELb0EEENS1_21CollectiveEpilogueFwdINS6_IJSA_SC_SB_EEES9_SE_SG_Li256ELb1ELb1ELb1ELb0EEENS1_36VarlenDynamicPersistentTileSchedulerILi128ELi96ELi256ELi128ELb1ELb1ELb1ELb1ELb0ELb1EEEEEEEEEvNT_6ParamsE --------------------------
	.section	.text._ZN7cutlass13device_kernelIN5flash11enable_sm90INS1_16FlashAttnFwdSm90INS1_25CollectiveMainloopFwdSm90ILi2EN4cute5tupleIJNS5_1CILi1EEES8_S8_EEENS6_IJNS7_ILi128EEENS7_ILi96EEENS7_ILi192EEEEEELi192ENS_6half_tEfNS_4arch4Sm90ELb0ELb1ELb1ELb1ELb0ELb0ELb0ELb1ELb1ELb1ELb1ELb0EEENS1_21CollectiveEpilogueFwdINS6_IJSA_SC_SB_EEES9_SE_SG_Li256ELb1ELb1ELb1ELb0EEENS1_36VarlenDynamicPersistentTileSchedulerILi128ELi96ELi256ELi128ELb1ELb1ELb1ELb1ELb0ELb1EEEEEEEEEvNT_6ParamsE,"ax",@progbits
	.align	128
.text._ZN7cutlass13device_kernelIN5flash11enable_sm90INS1_16FlashAttnFwdSm90INS1_25CollectiveMainloopFwdSm90ILi2EN4cute5tupleIJNS5_1CILi1EEES8_S8_EEENS6_IJNS7_ILi128EEENS7_ILi96EEENS7_ILi192EEEEEELi192ENS_6half_tEfNS_4arch4Sm90ELb0ELb1ELb1ELb1ELb0ELb0ELb0ELb1ELb1ELb1ELb1ELb0EEENS1_21CollectiveEpilogueFwdINS6_IJSA_SC_SB_EEES9_SE_SG_Li256ELb1ELb1ELb1ELb0EEENS1_36VarlenDynamicPersistentTileSchedulerILi128ELi96ELi256ELi128ELb1ELb1ELb1ELb1ELb0ELb1EEEEEEEEEvNT_6ParamsE:
        .type           _ZN7cutlass13device_kernelIN5flash11enable_sm90INS1_16FlashAttnFwdSm90INS1_25CollectiveMainloopFwdSm90ILi2EN4cute5tupleIJNS5_1CILi1EEES8_S8_EEENS6_IJNS7_ILi128EEENS7_ILi96EEENS7_ILi192EEEEEELi192ENS_6half_tEfNS_4arch4Sm90ELb0ELb1ELb1ELb1ELb0ELb0ELb0ELb1ELb1ELb1ELb1ELb0EEENS1_21CollectiveEpilogueFwdINS6_IJSA_SC_SB_EEES9_SE_SG_Li256ELb1ELb1ELb1ELb0EEENS1_36VarlenDynamicPersistentTileSchedulerILi128ELi96ELi256ELi128ELb1ELb1ELb1ELb1ELb0ELb1EEEEEEEEEvNT_6ParamsE,@function
        .size           _ZN7cutlass13device_kernelIN5flash11enable_sm90INS1_16FlashAttnFwdSm90INS1_25CollectiveMainloopFwdSm90ILi2EN4cute5tupleIJNS5_1CILi1EEES8_S8_EEENS6_IJNS7_ILi128EEENS7_ILi96EEENS7_ILi192EEEEEELi192ENS_6half_tEfNS_4arch4Sm90ELb0ELb1ELb1ELb1ELb0ELb0ELb0ELb1ELb1ELb1ELb1ELb0EEENS1_21CollectiveEpilogueFwdINS6_IJSA_SC_SB_EEES9_SE_SG_Li256ELb1ELb1ELb1ELb0EEENS1_36VarlenDynamicPersistentTileSchedulerILi128ELi96ELi256ELi128ELb1ELb1ELb1ELb1ELb0ELb1EEEEEEEEEvNT_6ParamsE,(.L_x_14852 - _ZN7cutlass13device_kernelIN5flash11enable_sm90INS1_16FlashAttnFwdSm90INS1_25CollectiveMainloopFwdSm90ILi2EN4cute5tupleIJNS5_1CILi1EEES8_S8_EEENS6_IJNS7_ILi128EEENS7_ILi96EEENS7_ILi192EEEEEELi192ENS_6half_tEfNS_4arch4Sm90ELb0ELb1ELb1ELb1ELb0ELb0ELb0ELb1ELb1ELb1ELb1ELb0EEENS1_21CollectiveEpilogueFwdINS6_IJSA_SC_SB_EEES9_SE_SG_Li256ELb1ELb1ELb1ELb0EEENS1_36VarlenDynamicPersistentTileSchedulerILi128ELi96ELi256ELi128ELb1ELb1ELb1ELb1ELb0ELb1EEEEEEEEEvNT_6ParamsE)
        .other          _ZN7cutlass13device_kernelIN5flash11enable_sm90INS1_16FlashAttnFwdSm90INS1_25CollectiveMainloopFwdSm90ILi2EN4cute5tupleIJNS5_1CILi1EEES8_S8_EEENS6_IJNS7_ILi128EEENS7_ILi96EEENS7_ILi192EEEEEELi192ENS_6half_tEfNS_4arch4Sm90ELb0ELb1ELb1ELb1ELb0ELb0ELb0ELb1ELb1ELb1ELb1ELb0EEENS1_21CollectiveEpilogueFwdINS6_IJSA_SC_SB_EEES9_SE_SG_Li256ELb1ELb1ELb1ELb0EEENS1_36VarlenDynamicPersistentTileSchedulerILi128ELi96ELi256ELi128ELb1ELb1ELb1ELb1ELb0ELb1EEEEEEEEEvNT_6ParamsE,@"STO_CUDA_ENTRY STV_DEFAULT"
_ZN7cutlass13device_kernelIN5flash11enable_sm90INS1_16FlashAttnFwdSm90INS1_25CollectiveMainloopFwdSm90ILi2EN4cute5tupleIJNS5_1CILi1EEES8_S8_EEENS6_IJNS7_ILi128EEENS7_ILi96EEENS7_ILi192EEEEEELi192ENS_6half_tEfNS_4arch4Sm90ELb0ELb1ELb1ELb1ELb0ELb0ELb0ELb1ELb1ELb1ELb1ELb0EEENS1_21CollectiveEpilogueFwdINS6_IJSA_SC_SB_EEES9_SE_SG_Li256ELb1ELb1ELb1ELb0EEENS1_36VarlenDynamicPersistentTileSchedulerILi128ELi96ELi256ELi128ELb1ELb1ELb1ELb1ELb0ELb1EEEEEEEEEvNT_6ParamsE:
        /* <DEDUP_REMOVED lines=18> */
.L_x_4353:
[----:B------:R-:W-:Y:S05]  /*0120*/  BSYNC B0 ;  /* 0x0000000000007941 */ /* 0x000fea0003800000 */
.L_x_4352:
        /* <DEDUP_REMOVED lines=41> */
.L_x_4354:
        /* <DEDUP_REMOVED lines=22> */
.L_x_4355:
        /* <DEDUP_REMOVED lines=18> */
.L_x_4356:
        /* <DEDUP_REMOVED lines=22> */
.L_x_4357:
        /* <DEDUP_REMOVED lines=22> */
.L_x_4358:
        /* <DEDUP_REMOVED lines=8> */
.L_x_4360:
        /* <DEDUP_REMOVED lines=20> */
[----:B------:R-:W-:Y:S02]  /*0ac0*/  R2UR UR6, R11 ;  /* 0x000000000b0672ca */ /* 0x000fe400000e0000 */
[----:B--2---:R-:W-:Y:S02]  /*0ad0*/  R2UR UR4, R0 ;  /* 0x00000000000472ca */ /* 0x004fe400000e0000 */
[----:B------:R-:W-:-:S04]  /*0ae0*/  SHF.R.S32.HI R0, RZ, 0x1f, R12 ;  /* 0x0000001fff007819 */ /* 0x000fc8000001140c */
[CC--:B------:R-:W-:Y:S02]  /*0af0*/  LEA.HI R4, R0.reuse, R12.reuse, RZ, 0x5 ;  /* 0x0000000c00047211 */ /* 0x0c0fe400078f28ff */
[CC--:B------:R-:W-:Y:S02]  /*0b00*/  LEA.HI R3, R0.reuse, R12.reuse, RZ, 0x4 ;  /* 0x0000000c00037211 */ /* 0x0c0fe400078f20ff */
[----:B0-----:R-:W-:Y:S01]  /*0b10*/  LEA.HI R2, R0, R12, RZ, 0x7 ;  /* 0x0000000c00027211 */ /* 0x001fe200078f38ff */
[----:B------:R-:W-:Y:S01]  /*0b20*/  IMAD.SHL.U32 R5, R4, 0x20, RZ ;  /* 0x0000002004057824 */ /* 0x000fe200078e00ff */
[----:B------:R-:W-:Y:S01]  /*0b30*/  LOP3.LUT R4, R3, 0x3fffff0, RZ, 0xc0, !PT ;  /* 0x03fffff003047812 */ /* 0x000fe200078ec0ff */
[----:B------:R-:W-:Y:S01]  /*0b40*/  ULOP3.LUT UR4, UR4, 0x1, URZ, 0xfc, !UPT ;  /* 0x0000000104047892 */ /* 0x000fe2000f8efc3f */
[----:B------:R-:W-:Y:S02]  /*0b50*/  SHF.R.S32.HI R6, RZ, 0x4, R3 ;  /* 0x00000004ff067819 */ /* 0x000fe40000011403 */
[----:B------:R-:W-:Y:S01]  /*0b60*/  LOP3.LUT R224, R2, 0xffffff80, RZ, 0xc0, !PT ;  /* 0xffffff8002e07812 */ /* 0x000fe200078ec0ff */
[----:B------:R-:W-:Y:S01]  /*0b70*/  IMAD.IADD R4, R12, 0x1, -R4 ;  /* 0x000000010c047824 */ /* 0x000fe200078e0a04 */
[----:B------:R-:W-:-:S02]  /*0b80*/  LOP3.LUT R5, R5, 0xfffffc00, RZ, 0xc0, !PT ;  /* 0xfffffc0005057812 */ /* 0x000fc400078ec0ff */
[----:B------:R-:W-:Y:S01]  /*0b90*/  LEA.HI R3, R3, R6, RZ, 0x1 ;  /* 0x0000000603037211 */ /* 0x000fe200078f08ff */
[----:B------:R-:W-:Y:S02]  /*0ba0*/  IMAD.IADD R224, R12, 0x1, -R224 ;  /* 0x000000010ce07824 */ /* 0x000fe400078e0ae0 */
[----:B------:R-:W-:Y:S01]  /*0bb0*/  IMAD R4, R4, 0x40, R5 ;  /* 0x0000004004047824 */ /* 0x000fe200078e0205 */
[----:B------:R-:W-:Y:S02]  /*0bc0*/  LOP3.LUT R3, R3, 0x1ffffffe, RZ, 0xc0, !PT ;  /* 0x1ffffffe03037812 */ /* 0x000fe400078ec0ff */
[----:B------:R-:W-:Y:S02]  /*0bd0*/  LEA.HI R5, R0, R12, RZ, 0x2 ;  /* 0x0000000c00057211 */ /* 0x000fe400078f10ff */
[----:B------:R-:W-:Y:S01]  /*0be0*/  SHF.R.S32.HI R7, RZ, 0x1f, R224 ;  /* 0x0000001fff077819 */ /* 0x000fe200000114e0 */
[----:B------:R-:W-:Y:S01]  /*0bf0*/  IMAD.IADD R3, R6, 0x1, -R3 ;  /* 0x0000000106037824 */ /* 0x000fe200078e0a03 */
[----:B------:R-:W-:-:S02]  /*0c00*/  LOP3.LUT R5, R5, 0xfffffffc, RZ, 0xc0, !PT ;  /* 0xfffffffc05057812 */ /* 0x000fc400078ec0ff */
[-C--:B------:R-:W-:Y:S01]  /*0c10*/  LEA.HI R8, R7, R224.reuse, RZ, 0x2 ;  /* 0x000000e007087211 */ /* 0x080fe200078f10ff */
[----:B------:R-:W-:Y:S01]  /*0c20*/  IMAD R3, R3, 0x8, R4 ;  /* 0x0000000803037824 */ /* 0x000fe200078e0204 */
[----:B------:R-:W-:Y:S01]  /*0c30*/  SHF.R.S32.HI R6, RZ, 0x7, R2 ;  /* 0x00000007ff067819 */ /* 0x000fe20000011402 */
[----:B------:R-:W-:Y:S01]  /*0c40*/  IMAD.IADD R5, R12, 0x1, -R5 ;  /* 0x000000010c057824 */ /* 0x000fe200078e0a05 */
[--C-:B------:R-:W-:Y:S02]  /*0c50*/  SHF.R.S32.HI R9, RZ, 0x2, R8.reuse ;  /* 0x00000002ff097819 */ /* 0x100fe40000011408 */
[----:B------:R-:W-:Y:S01]  /*0c60*/  SHF.R.S32.HI R10, RZ, 0x1f, R8 ;  /* 0x0000001fff0a7819 */ /* 0x000fe20000011408 */
[----:B------:R0:W-:Y:S01]  /*0c70*/  STL [R1+0x30], R3 ;  /* 0x0000300301007387 */ /* 0x0001e20000100800 */
[----:B------:R-:W-:Y:S02]  /*0c80*/  LEA.HI R7, R7, R224, RZ, 0x5 ;  /* 0x000000e007077211 */ /* 0x000fe400078f28ff */
[----:B------:R-:W-:-:S02]  /*0c90*/  LEA.HI R10, R10, R9, RZ, 0x3 ;  /* 0x000000090a0a7211 */ /* 0x000fc400078f18ff */
[----:B------:R-:W-:Y:S02]  /*0ca0*/  LEA.HI R2, R2, R6, RZ, 0x1 ;  /* 0x0000000602027211 */ /* 0x000fe400078f08ff */
[----:B------:R-:W-:Y:S02]  /*0cb0*/  LOP3.LUT R10, R10, 0xfffffff8, RZ, 0xc0, !PT ;  /* 0xfffffff80a0a7812 */ /* 0x000fe400078ec0ff */
[----:B------:R-:W-:Y:S02]  /*0cc0*/  SHF.R.S32.HI R7, RZ, 0x5, R7 ;  /* 0x00000005ff077819 */ /* 0x000fe40000011407 */
[----:B0-----:R-:W-:Y:S01]  /*0cd0*/  LEA.HI R3, R5, R5, RZ, 0x1 ;  /* 0x0000000505037211 */ /* 0x001fe200078f08ff */
[----:B------:R-:W-:Y:S01]  /*0ce0*/  IMAD.IADD R10, R9, 0x1, -R10 ;  /* 0x00000001090a7824 */ /* 0x000fe200078e0a0a */
[----:B------:R-:W-:Y:S02]  /*0cf0*/  LOP3.LUT R2, R2, 0x3fffffe, RZ, 0xc0, !PT ;  /* 0x03fffffe02027812 */ /* 0x000fe400078ec0ff */
[----:B------:R-:W-:Y:S01]  /*0d00*/  LOP3.LUT R4, R3, 0x1ffffffe, RZ, 0xc0, !PT ;  /* 0x1ffffffe03047812 */ /* 0x000fe200078ec0ff */
[----:B------:R-:W-:Y:S01]  /*0d10*/  IMAD R7, R7, 0x10, R10 ;  /* 0x0000001007077824 */ /* 0x000fe200078e020a */
[----:B------:R-:W-:Y:S01]  /*0d20*/  LOP3.LUT R3, R8, 0x7ffffffc, RZ, 0xc0, !PT ;  /* 0x7ffffffc08037812 */ /* 0x000fe200078ec0ff */
[----:B------:R-:W-:Y:S01]  /*0d30*/  IMAD.IADD R2, R6, 0x1, -R2 ;  /* 0x0000000106027824 */ /* 0x000fe200078e0a02 */
[----:B------:R-:W-:Y:S01]  /*0d40*/  LEA.HI R0, R0, R12, RZ, 0x3 ;  /* 0x0000000c00007211 */ /* 0x000fe200078f18ff */
[----:B------:R-:W-:-:S02]  /*0d50*/  IMAD.IADD R4, R5, 0x1, -R4 ;  /* 0x0000000105047824 */ /* 0x000fc400078e0a04 */
[----:B------:R-:W-:Y:S01]  /*0d60*/  IMAD.IADD R3, R224, 0x1, -R3 ;  /* 0x00000001e0037824 */ /* 0x000fe200078e0a03 */
[----:B------:R-:W-:Y:S01]  /*0d70*/  LOP3.LUT R194, R0, 0xfffffff8, RZ, 0xc0, !PT ;  /* 0xfffffff800c27812 */ /* 0x000fe200078ec0ff */
[----:B------:R-:W-:Y:S01]  /*0d80*/  IMAD R2, R2, 0x40, R7 ;  /* 0x0000004002027824 */ /* 0x000fe200078e0207 */
[----:B------:R-:W-:Y:S01]  /*0d90*/  SHF.R.S32.HI R221, RZ, 0x3, R0 ;  /* 0x00000003ffdd7819 */ /* 0x000fe20000011400 */
[----:B------:R-:W-:Y:S02]  /*0da0*/  IMAD.SHL.U32 R19, R3, 0x2, RZ ;  /* 0x0000000203137824 */ /* 0x000fe400078e00ff */
[----:B------:R-:W-:Y:S01]  /*0db0*/  IMAD.IADD R194, R12, 0x1, -R194 ;  /* 0x000000010cc27824 */ /* 0x000fe200078e0ac2 */
[----:B------:R-:W-:Y:S01]  /*0dc0*/  STL [R1+0x2c], R2 ;  /* 0x00002c0201007387 */ /* 0x000fe20000100800 */
[----:B------:R-:W-:Y:S01]  /*0dd0*/  IMAD.U32 R3, RZ, RZ, UR4 ;  /* 0x00000004ff037e24 */ /* 0x000fe2000f8e00ff */
[----:B------:R-:W-:Y:S01]  /*0de0*/  UMOV UR4, URZ ;  /* 0x0000003f00047c82 */ /* 0x000fe20008000000 */
        /* <DEDUP_REMOVED lines=44> */
[----:B------:R-:W-:Y:S01]  /*10b0*/  IMAD.SHL.U32 R22, R194, 0x8, RZ ;  /* 0x00000008c2167824 */ /* 0x000fe200078e00ff */
[----:B------:R-:W-:Y:S01]  /*10c0*/  SHF.R.S32.HI R227, RZ, 0x1f, R200 ;  /* 0x0000001fffe37819 */ /* 0x000fe200000114c8 */
[----:B------:R-:W-:Y:S01]  /*10d0*/  IMAD.U32 R223, RZ, RZ, UR4 ;  /* 0x00000004ffdf7e24 */ /* 0x000fe2000f8e00ff */
[----:B------:R-:W-:Y:S01]  /*10e0*/  SHF.R.S32.HI R226, RZ, 0x1f, R199 ;  /* 0x0000001fffe27819 */ /* 0x000fe200000114c7 */
[----:B------:R-:W-:Y:S01]  /*10f0*/  VIADD R193, R22, 0x80 ;  /* 0x0000008016c17836 */ /* 0x000fe20000000000 */
[----:B------:R-:W-:Y:S01]  /*1100*/  SHF.R.S32.HI R225, RZ, 0x1f, R198 ;  /* 0x0000001fffe17819 */ /* 0x000fe200000114c6 */
[----:B------:R-:W-:-:S07]  /*1110*/  IMAD R23, R4, 0x8, R2 ;  /* 0x0000000804177824 */ /* 0x000fce00078e0202 */
.L_x_4464:
[----:B------:R-:W-:Y:S01]  /*1120*/  ULDC.64 UR8, c[0x0][0xa28] ;  /* 0x00028a0000087ab9 */ /* 0x000fe20000000a00 */
[----:B0---4-:R-:W0:Y:S01]  /*1130*/  LDC.64 R8, c[0x0][0x418] ;  /* 0x00010600ff087b82 */ /* 0x011e220000000a00 */
[----:B------:R-:W-:Y:S01]  /*1140*/  UISETP.NE.U32.AND UP0, UPT, UR8, URZ, UPT ;  /* 0x0000003f0800728c */ /* 0x000fe2000bf05070 */
[----:B-1----:R-:W-:Y:S01]  /*1150*/  IMAD.MOV.U32 R7, RZ, RZ, RZ ;  /* 0x000000ffff077224 */ /* 0x002fe200078e00ff */
[----:B------:R-:W-:Y:S02]  /*1160*/  ULDC.64 UR12, c[0x0][0x208] ;  /* 0x00008200000c7ab9 */ /* 0x000fe40000000a00 */
[----:B------:R-:W-:-:S03]  /*1170*/  UISETP.NE.AND.EX UP0, UPT, UR9, URZ, UPT, UP0 ;  /* 0x0000003f0900728c */ /* 0x000fc6000bf05300 */
[----:B------:R-:W-:Y:S01]  /*1180*/  ULDC.64 UR8, c[0x0][0xa18] ;  /* 0x0002860000087ab9 */ /* 0x000fe20000000a00 */
[----:B------:R-:W1:Y:S01]  /*1190*/  LDC R17, c[0x0][0x288] ;  /* 0x0000a200ff117b82 */ /* 0x000e620000000800 */
[----:B------:R-:W-:Y:S01]  /*11a0*/  UISETP.NE.U32.AND UP1, UPT, UR8, URZ, UPT ;  /* 0x0000003f0800728c */ /* 0x000fe2000bf25070 */
[----:B------:R-:W-:-:S03]  /*11b0*/  PLOP3.LUT P0, PT, PT, PT, UP0, 0x80, 0x0 ;  /* 0x000000000000781c */ /* 0x000fc60003f0f008 */
[----:B------:R-:W-:-:S03]  /*11c0*/  UISETP.NE.AND.EX UP1, UPT, UR9, URZ, UPT, UP1 ;  /* 0x0000003f0900728c */ /* 0x000fc6000bf25310 */
[----:B------:R-:W-:Y:S01]  /*11d0*/  @UP0 ULDC.64 UR8, c[0x0][0xa28] ;  /* 0x00028a0000080ab9 */ /* 0x000fe20000000a00 */
[----:B--23--:R-:W2:Y:S01]  /*11e0*/  LDC R0, c[0x0][0x424] ;  /* 0x00010900ff007b82 */ /* 0x00cea20000000800 */
[----:B------:R-:W-:Y:S01]  /*11f0*/  @UP0 UIMAD.WIDE UR8, UR6, 0x4, UR8 ;  /* 0x00000004060808a5 */ /* 0x000fe2000f8e0208 */
[----:B------:R-:W-:-:S05]  /*1200*/  PLOP3.LUT P2, PT, PT, PT, UP1, 0x80, 0x0 ;  /* 0x000000000000781c */ /* 0x000fca0003f4f018 */
[----:B------:R-:W-:Y:S01]  /*1210*/  @UP1 ULDC.64 UR10, c[0x0][0xa18] ;  /* 0x00028600000a1ab9 */ /* 0x000fe20000000a00 */
[----:B------:R-:W-:Y:S01]  /*1220*/  IMAD.U32 R2, RZ, RZ, UR8 ;  /* 0x00000008ff027e24 */ /* 0x000fe2000f8e00ff */
[----:B------:R-:W3:Y:S01]  /*1230*/  LDC R11, c[0x0][0x2f0] ;  /* 0x0000bc00ff0b7b82 */ /* 0x000ee20000000800 */
[----:B------:R-:W-:Y:S01]  /*1240*/  IMAD.U32 R3, RZ, RZ, UR9 ;  /* 0x00000009ff037e24 */ /* 0x000fe2000f8e00ff */
[----:B------:R-:W-:Y:S02]  /*1250*/  @UP1 UIMAD.WIDE UR8, UR6, 0x4, UR10 ;  /* 0x00000004060818a5 */ /* 0x000fe4000f8e020a */
[----:B------:R-:W-:Y:S02]  /*1260*/  ULOP3.LUT UR4, UR7, 0xff000000, URZ, 0xc0, !UPT ;  /* 0xff00000007047892 */ /* 0x000fe4000f8ec03f */
[----:B------:R4:W5:Y:S01]  /*1270*/  @P0 LDG.E R7, desc[UR12][R2.64] ;  /* 0x0000000c02070981 */ /* 0x000962000c1e1900 */
[----:B------:R-:W-:Y:S01]  /*1280*/  ULDC.64 UR10, c[0x0][0xa20] ;  /* 0x00028800000a7ab9 */ /* 0x000fe20000000a00 */
[----:B------:R-:W-:Y:S01]  /*1290*/  IMAD.U32 R4, RZ, RZ, UR8 ;  /* 0x00000008ff047e24 */ /* 0x000fe2000f8e00ff */
[----:B------:R-:W-:Y:S01]  /*12a0*/  ULOP3.LUT UR8, UR7, 0xff0000, URZ, 0xc0, !UPT ;  /* 0x00ff000007087892 */ /* 0x000fe2000f8ec03f */
[----:B------:R-:W-:Y:S01]  /*12b0*/  IMAD.U32 R5, RZ, RZ, UR9 ;  /* 0x00000009ff057e24 */ /* 0x000fe2000f8e00ff */
[----:B------:R-:W-:Y:S01]  /*12c0*/  USHF.R.U32.HI UR4, URZ, 0x8, UR4 ;  /* 0x000000083f047899 */ /* 0x000fe20008011604 */
[----:B0-----:R-:W-:-:S03]  /*12d0*/  ISETP.NE.U32.AND P0, PT, R8, RZ, PT ;  /* 0x000000ff0800720c */ /* 0x001fc60003f05070 */
[----:B------:R-:W-:Y:S01]  /*12e0*/  ULEA.HI UR8, UR8, UR4, URZ, 0x10 ;  /* 0x0000000408087291 */ /* 0x000fe2000f8f803f */
[----:B------:R-:W-:Y:S01]  /*12f0*/  ISETP.NE.U32.AND P1, PT, RZ, UR10, PT ;  /* 0x0000000aff007c0c */ /* 0x000fe2000bf25070 */
[----:B------:R-:W-:Y:S01]  /*1300*/  ULOP3.LUT UR4, UR7, 0xffff, URZ, 0xc0, !UPT ;  /* 0x0000ffff07047892 */ /* 0x000fe2000f8ec03f */
[----:B------:R-:W-:Y:S01]  /*1310*/  ISETP.NE.AND.EX P0, PT, R9, RZ, PT, P0 ;  /* 0x000000ff0900720c */ /* 0x000fe20003f05300 */
[----:B-1----:R4:W5:Y:S01]  /*1320*/  @P2 LDG.E R17, desc[UR12][R4.64] ;  /* 0x0000000c04112981 */ /* 0x002962000c1e1900 */
[----:B------:R-:W-:Y:S02]  /*1330*/  ISETP.NE.AND.EX P1, PT, RZ, UR11, PT, P1 ;  /* 0x0000000bff007c0c */ /* 0x000fe4000bf25310 */
[----:B--2---:R-:W-:Y:S01]  /*1340*/  SEL R0, R0, 0x1, P0 ;  /* 0x0000000100007807 */ /* 0x004fe20000000000 */
[----:B------:R-:W-:Y:S01]  /*1350*/  IMAD.U32 R197, RZ, RZ, UR4 ;  /* 0x00000004ffc57e24 */ /* 0x000fe2000f8e00ff */
[----:B----4-:R-:W-:Y:S09]  /*1360*/  @P2 BRA `(.L_x_4361) ;  /* 0x0000000000302947 */ /* 0x010ff20003800000 */
        /* <DEDUP_REMOVED lines=9> */
[----:B-----5:R-:W2:Y:S04]  /*1400*/  LDG.E R17, desc[UR12][R2.64] ;  /* 0x0000000c02117981 */ /* 0x020ea8000c1e1900 */
[----:B------:R-:W2:Y:S02]  /*1410*/  LDG.E R4, desc[UR12][R2.64+0x4] ;  /* 0x0000040c02047981 */ /* 0x000ea4000c1e1900 */
[----:B--2---:R-:W-:-:S07]  /*1420*/  IMAD.IADD R17, R4, 0x1, -R17 ;  /* 0x0000000104117824 */ /* 0x004fce00078e0a11 */
.L_x_4361:
[----:B---3--:R-:W-:Y:S02]  /*1430*/  IMAD R16, R0, R11, RZ ;  /* 0x0000000b00107224 */ /* 0x008fe400078e02ff */
[----:B------:R-:W-:Y:S01]  /*1440*/  IMAD.U32 R222, RZ, RZ, UR6 ;  /* 0x00000006ffde7e24 */ /* 0x000fe2000f8e00ff */
[----:B------:R-:W-:Y:S06]  /*1450*/  @!P1 BRA `(.L_x_4362) ;  /* 0x00000000001c9947 */ /* 0x000fec0003800000 */
[----:B------:R-:W-:Y:S01]  /*1460*/  ULDC.64 UR10, c[0x0][0xa20] ;  /* 0x00028800000a7ab9 */ /* 0x000fe20000000a00 */
[----:B------:R-:W-:Y:S01]  /*1470*/  ULDC.64 UR12, c[0x0][0x208] ;  /* 0x00008200000c7ab9 */ /* 0x000fe20000000a00 */
[----:B------:R-:W-:-:S06]  /*1480*/  UIMAD.WIDE UR6, UR6, 0x4, UR10 ;  /* 0x00000004060678a5 */ /* 0x000fcc000f8e020a */
[----:B------:R-:W-:Y:S02]  /*1490*/  IMAD.U32 R2, RZ, RZ, UR6 ;  /* 0x00000006ff027e24 */ /* 0x000fe4000f8e00ff */
[----:B------:R-:W-:-:S05]  /*14a0*/  IMAD.U32 R3, RZ, RZ, UR7 ;  /* 0x00000007ff037e24 */ /* 0x000fca000f8e00ff */
[----:B------:R0:W5:Y:S01]  /*14b0*/  LDG.E R16, desc[UR12][R2.64] ;  /* 0x0000000c02107981 */ /* 0x000162000c1e1900 */
[----:B------:R-:W-:Y:S05]  /*14c0*/  BRA `(.L_x_4363) ;  /* 0x0000000000307947 */ /* 0x000fea0003800000 */
.L_x_4362:
        /* <DEDUP_REMOVED lines=10> */
[----:B------:R-:W2:Y:S02]  /*1570*/  LDG.E R5, desc[UR12][R2.64+0x4] ;  /* 0x0000040c02057981 */ /* 0x000ea4000c1e1900 */
[----:B--2---:R-:W-:-:S07]  /*1580*/  IMAD.IADD R16, R5, 0x1, -R16 ;  /* 0x0000000105107824 */ /* 0x004fce00078e0a10 */
.L_x_4363:
[----:B------:R-:W-:Y:S01]  /*1590*/  ULDC UR4, c[0x0][0x448] ;  /* 0x0001120000047ab9 */ /* 0x000fe20000000800 */
[----:B-----5:R-:W-:Y:S01]  /*15a0*/  IMAD.IADD R16, R16, 0x1, -R7 ;  /* 0x0000000110107824 */ /* 0x020fe200078e0a07 */
[----:B------:R-:W-:Y:S02]  /*15b0*/  UISETP.NE.AND UP0, UPT, UR4, 0x1, UPT ;  /* 0x000000010400788c */ /* 0x000fe4000bf05270 */
[----:B------:R-:W-:Y:S02]  /*15c0*/  USHF.L.U32 UR60, UR5, 0x7, URZ ;  /* 0x00000007053c7899 */ /* 0x000fe4000800063f */
[----:B------:R-:W-:Y:S01]  /*15d0*/  IADD3 R0, R16, 0x1, -R17 ;  /* 0x0000000110007810 */ /* 0x000fe20007ffe811 */
[----:B------:R-:W-:Y:S01]  /*15e0*/  ULDC.64 UR4, c[0x0][0x9e0] ;  /* 0x0002780000047ab9 */ /* 0x000fe20000000a00 */
[----:B------:R-:W-:Y:S02]  /*15f0*/  UIADD3 UR9, UR60, 0x7f, URZ ;  /* 0x0000007f3c097890 */ /* 0x000fe4000fffe03f */
[----:B------:R-:W-:Y:S01]  /*1600*/  R2UR UR10, R0 ;  /* 0x00000000000a72ca */ /* 0x000fe200000e0000 */
[----:B------:R-:W-:-:S02]  /*1610*/  UISETP.GE.AND UP1, UPT, UR5, 0x1, UPT ;  /* 0x000000010500788c */ /* 0x000fc4000bf26270 */
[----:B------:R-:W-:Y:S01]  /*1620*/  @UP0 ULDC UR6, c[0x0][0x44c] ;  /* 0x0001130000060ab9 */ /* 0x000fe20000000800 */
[----:B------:R-:W-:Y:S01]  /*1630*/  @UP0 ULDC UR11, c[0x0][0x450] ;  /* 0x00011400000b0ab9 */ /* 0x000fe20000000800 */
[----:B------:R-:W-:Y:S02]  /*1640*/  UIMAD.WIDE.U32 UR6, UR9, UR6, URZ ;  /* 0x00000006090672a5 */ /* 0x000fe4000f8e003f */
[----:B------:R-:W-:Y:S02]  /*1650*/  PLOP3.LUT P1, PT, PT, PT, UP1, 0x80, 0x0 ;  /* 0x000000000000781c */ /* 0x000fe40003f2f018 */
        /* <DEDUP_REMOVED lines=15> */
.L_x_4365:
[----:B------:R-:W-:-:S11]  /*1750*/  UISETP.NE.AND UP1, UPT, UR5, 0x1, UPT ;  /* 0x000000010500788c */ /* 0x000fd6000bf25270 */
[----:B------:R-:W-:Y:S02]  /*1760*/  @UP1 ULDC.64 UR10, c[0x0][0x9e8] ;  /* 0x00027a00000a1ab9 */ /* 0x000fe40000000a00 */
[----:B------:R-:W-:-:S04]  /*1770*/  UIMAD.WIDE.U32 UR6, UR4, UR10, URZ ;  /* 0x0000000a040672a5 */ /* 0x000fc8000f8e003f */
[----:B------:R-:W-:-:S12]  /*1780*/  @UP1 USHF.R.U32.HI UR4, URZ, UR11, UR7 ;  /* 0x0000000b3f041299 */ /* 0x000fd80008011607 */
.L_x_4366:
[----:B------:R-:W-:-:S06]  /*1790*/  UIMAD UR4, UR4, UR5, UR5 ;  /* 0x00000005040472a4 */ /* 0x000fcc000f8e0205 */
[----:B------:R-:W-:-:S07]  /*17a0*/  VIMNMX R0, R0, UR4, PT ;  /* 0x0000000400007c48 */ /* 0x000fce000bfe0100 */
.L_x_4364:
[----:B------:R-:W-:Y:S01]  /*17b0*/  IMAD.IADD R81, R16, 0x1, -R17 ;  /* 0x0000000110517824 */ /* 0x000fe200078e0a11 */
[----:B------:R-:W-:Y:S01]  /*17c0*/  @UP0 ULDC UR6, c[0x0][0x44c] ;  /* 0x0001130000060ab9 */ /* 0x000fe20000000800 */
[----:B0-----:R-:W-:Y:S01]  /*17d0*/  VIADD R2, R0, 0x5f ;  /* 0x0000005f00027836 */ /* 0x001fe20000000000 */
[----:B------:R-:W-:Y:S01]  /*17e0*/  UIMAD.WIDE.U32 UR6, UR60, UR6, URZ ;  /* 0x000000063c0672a5 */ /* 0x000fe2000f8e003f */
[----:B------:R-:W-:Y:S01]  /*17f0*/  VIADD R0, R16, 0x5f ;  /* 0x0000005f10007836 */ /* 0x000fe20000000000 */
        /* <DEDUP_REMOVED lines=25> */
.L_x_4368:
[----:B------:R-:W-:-:S11]  /*1990*/  UISETP.NE.AND UP0, UPT, UR5, 0x1, UPT ;  /* 0x000000010500788c */ /* 0x000fd6000bf05270 */
[----:B------:R-:W-:Y:S02]  /*19a0*/  @UP0 ULDC.64 UR10, c[0x0][0x9e8] ;  /* 0x00027a00000a0ab9 */ /* 0x000fe40000000a00 */
[----:B------:R-:W-:-:S04]  /*19b0*/  UIMAD.WIDE.U32 UR6, UR4, UR10, URZ ;  /* 0x0000000a040672a5 */ /* 0x000fc8000f8e003f */
[----:B------:R-:W-:-:S12]  /*19c0*/  @UP0 USHF.R.U32.HI UR4, URZ, UR11, UR7 ;  /* 0x0000000b3f040299 */ /* 0x000fd80008011607 */
.L_x_4369:
[----:B------:R-:W-:-:S04]  /*19d0*/  UIMAD UR4, UR4, UR5, URZ ;  /* 0x00000005040472a4 */ /* 0x000fc8000f8e023f */
[----:B------:R-:W-:-:S04]  /*19e0*/  UISETP.LT.AND UP0, UPT, UR9, UR4, UPT ;  /* 0x000000040900728c */ /* 0x000fc8000bf01270 */
[----:B------:R-:W-:-:S12]  /*19f0*/  USEL UR9, UR9, UR4, !UP0 ;  /* 0x0000000409097287 */ /* 0x000fd8000c000000 */
.L_x_4367:
[----:B------:R-:W-:Y:S02]  /*1a00*/  UIMAD.WIDE UR4, UR9, 0x2aaaaaab, URZ ;  /* 0x2aaaaaab090478a5 */ /* 0x000fe4000f8e023f */
[----:B------:R-:W-:Y:S02]  /*1a10*/  ULOP3.LUT UR6, UR8, 0xff, URZ, 0xc0, !UPT ;  /* 0x000000ff08067892 */ /* 0x000fe4000f8ec03f */
[----:B------:R-:W-:-:S04]  /*1a20*/  USHF.R.U32.HI UR4, URZ, 0x1f, UR5 ;  /* 0x0000001f3f047899 */ /* 0x000fc80008011605 */
[----:B------:R-:W-:Y:S01]  /*1a30*/  ULEA.HI.SX32 UR4, UR5, UR4, 0x1c ;  /* 0x0000000405047291 */ /* 0x000fe2000f8fe23f */
[----:B------:R-:W-:Y:S01]  /*1a40*/  IMAD.U32 R196, RZ, RZ, UR6 ;  /* 0x00000006ffc47e24 */ /* 0x000fe2000f8e00ff */
[----:B------:R-:W-:Y:S02]  /*1a50*/  USHF.R.U32.HI UR5, URZ, 0x10, UR8 ;  /* 0x000000103f057899 */ /* 0x000fe40008011608 */
[----:B------:R-:W-:-:S04]  /*1a60*/  UISETP.LT.AND UP0, UPT, URZ, UR4, UPT ;  /* 0x000000043f00728c */ /* 0x000fc8000bf01270 */
[----:B------:R-:W-:Y:S01]  /*1a70*/  USEL UR9, URZ, UR4, !UP0 ;  /* 0x000000043f097287 */ /* 0x000fe2000c000000 */
[----:B------:R-:W-:Y:S02]  /*1a80*/  IMAD.U32 R195, RZ, RZ, UR5 ;  /* 0x00000005ffc37e24 */ /* 0x000fe4000f8e00ff */
[----:B------:R-:W-:-:S03]  /*1a90*/  UMOV UR4, URZ ;  /* 0x0000003f00047c82 */ /* 0x000fc60008000000 */
[----:B------:R-:W-:-:S13]  /*1aa0*/  ISETP.GT.AND P0, PT, R80, UR9, PT ;  /* 0x0000000950007c0c */ /* 0x000fda000bf04270 */
[----:B------:R-:W-:Y:S05]  /*1ab0*/  @!P0 BRA `(.L_x_4370) ;  /* 0x00000000009c8947 */ /* 0x000fea0003800000 */
[----:B------:R-:W-:Y:S01]  /*1ac0*/  R2UR UR5, R195 ;  /* 0x00000000c30572ca */ /* 0x000fe200000e0000 */
[----:B------:R-:W-:-:S12]  /*1ad0*/  ULDC UR4, c[0x0][0x9f0] ;  /* 0x00027c0000047ab9 */ /* 0x000fd80000000800 */
[----:B------:R-:W-:-:S04]  /*1ae0*/  UISETP.NE.AND UP0, UPT, UR5, URZ, UPT ;  /* 0x0000003f0500728c */ /* 0x000fc8000bf05270 */
[----:B------:R-:W-:-:S03]  /*1af0*/  USEL UR10, UR5, UR4, UP0 ;  /* 0x00000004050a7287 */ /* 0x000fc60008000000 */
[----:B------:R-:W-:-:S03]  /*1b00*/  UMOV UR4, URZ ;  /* 0x0000003f00047c82 */ /* 0x000fc60008000000 */
[----:B------:R-:W-:-:S05]  /*1b10*/  IMAD.U32 R5, RZ, RZ, UR10 ;  /* 0x0000000aff057e24 */ /* 0x000fca000f8e00ff */
        /* <DEDUP_REMOVED lines=33> */
.L_x_4370:
[----:B------:R-:W-:Y:S01]  /*1d30*/  R2UR UR5, R196 ;  /* 0x00000000c40572ca */ /* 0x000fe200000e0000 */
[----:B------:R-:W-:Y:S01]  /*1d40*/  IMAD.U32 R3, RZ, RZ, UR4 ;  /* 0x00000004ff037e24 */ /* 0x000fe2000f8e00ff */
[----:B------:R-:W-:Y:S01]  /*1d50*/  PLOP3.LUT P0, PT, PT, PT, PT, 0x80, 0x0 ;  /* 0x000000000000781c */ /* 0x000fe20003f0f070 */
[----:B------:R-:W-:Y:S01]  /*1d60*/  IMAD.MOV.U32 R4, RZ, RZ, RZ ;  /* 0x000000ffff047224 */ /* 0x000fe200078e00ff */
        /* <DEDUP_REMOVED lines=9> */
[----:B------:R-:W-:Y:S01]  /*1e00*/  UIMAD UR5, UR5, UR4, UR9 ;  /* 0x00000004050572a4 */ /* 0x000fe2000f8e0209 */
        /* <DEDUP_REMOVED lines=9> */
[----:B------:R-:W-:Y:S02]  /*1ea0*/  ISETP.GT.AND P1, PT, R80, UR5, PT ;  /* 0x0000000550007c0c */ /* 0x000fe4000bf24270 */
        /* <DEDUP_REMOVED lines=70> */
.L_x_4372:
        /* <DEDUP_REMOVED lines=12> */
.L_x_4603:
[----:B------:R-:W-:Y:S05]  /*23d0*/  @!P0 BRA `(.L_x_4374) ;  /* 0x0000000000048947 */ /* 0x000fea0003800000 */
[----:B------:R-:W-:Y:S01]  /*23e0*/  BPT.TRAP 0x1 ;  /* 0x000000040000795c */ /* 0x000fe20000300000 */
.L_x_4374:
[----:B------:R-:W-:Y:S02]  /*23f0*/  IMAD.U32 R7, RZ, RZ, UR37 ;  /* 0x00000025ff077e24 */ /* 0x000fe4000f8e00ff */
[----:B0-----:R-:W-:-:S03]  /*2400*/  IMAD.U32 R0, RZ, RZ, UR36 ;  /* 0x00000024ff007e24 */ /* 0x001fc6000f8e00ff */
[----:B------:R-:W-:Y:S02]  /*2410*/  LEA R7, R7, UR38, 0x3 ;  /* 0x0000002607077c11 */ /* 0x000fe4000f8e18ff */
[----:B------:R-:W-:-:S04]  /*2420*/  SHF.L.U32 R0, R0, 0x1f, RZ ;  /* 0x0000001f00007819 */ /* 0x000fc800000006ff */
[----:B------:R0:W1:Y:S01]  /*2430*/  SYNCS.PHASECHK.TRANS64.TRYWAIT P2, [R7+URZ+0x30830], R0 ;  /* 0x03083000070075a7 */ /* 0x000062000804017f */
[----:B------:R-:W-:Y:S05]  /*2440*/  @!P0 BRA `(.L_x_4375) ;  /* 0x0000000000048947 */ /* 0x000fea0003800000 */
[----:B------:R-:W-:Y:S01]  /*2450*/  BPT.TRAP 0x1 ;  /* 0x000000040000795c */ /* 0x000fe20000300000 */
.L_x_4375:
[----:B------:R-:W2:Y:S02]  /*2460*/  S2R R2, SR_TID.X ;  /* 0x0000000000027919 */ /* 0x000ea40000002100 */
[----:B--2---:R-:W-:-:S04]  /*2470*/  LOP3.LUT R2, R2, 0x7f, RZ, 0xc0, !PT ;  /* 0x0000007f02027812 */ /* 0x004fc800078ec0ff */
[----:B------:R-:W-:Y:S01]  /*2480*/  ISETP.NE.AND P1, PT, R2, RZ, PT ;  /* 0x000000ff0200720c */ /* 0x000fe20003f25270 */
[----:B-1----:R-:W-:-:S12]  /*2490*/  @P2 BRA `(.L_x_4376) ;  /* 0x0000000000082947 */ /* 0x002fd80003800000 */
[----:B------:R-:W1:Y:S02]  /*24a0*/  SYNCS.PHASECHK.TRANS64.TRYWAIT P2, [R7+URZ+0x30830], R0 ;  /* 0x03083000070075a7 */ /* 0x000e64000804017f */
[----:B-1----:R-:W-:Y:S05]  /*24b0*/  @!P2 BRA `(.L_x_4377) ;  /* 0x0000018c00f0a947 */ /* 0x002fea0003800000 */
.L_x_4376:
        /* <DEDUP_REMOVED lines=13> */
[----:B------:R-:W-:-:S02]  /*2590*/  ULOP3.LUT UR61, UR4, 0x10000, URZ, 0xfc, !UPT ;  /* 0x00010000043d7892 */ /* 0x000fc4000f8efc3f */
[----:B------:R-:W-:Y:S02]  /*25a0*/  ULOP3.LUT UR4, UR39, 0x10000, URZ, 0xfc, !UPT ;  /* 0x0001000027047892 */ /* 0x000fe4000f8efc3f */
[----:B------:R-:W-:Y:S02]  /*25b0*/  UIMAD UR5, UR37, 0x900, UR61 ;  /* 0x00000900250578a4 */ /* 0x000fe4000f8e023d */
[----:B------:R-:W-:Y:S02]  /*25c0*/  UIADD3 UR56, UR4, 0x2, URZ ;  /* 0x0000000204387890 */ /* 0x000fe4000fffe03f */
[----:B------:R-:W-:Y:S01]  /*25d0*/  UIADD3 UR58, UR5, 0x2, URZ ;  /* 0x00000002053a7890 */ /* 0x000fe2000fffe03f */
[----:B------:R-:W-:Y:S02]  /*25e0*/  UMOV UR8, UR4 ;  /* 0x0000000400087c82 */ /* 0x000fe40008000000 */
[----:B------:R-:W-:Y:S01]  /*25f0*/  UMOV UR10, UR5 ;  /* 0x00000005000a7c82 */ /* 0x000fe20008000000 */
[----:B------:R-:W-:Y:S01]  /*2600*/  UIADD3 UR52, UR4, 0x4, URZ ;  /* 0x0000000404347890 */ /* 0x000fe2000fffe03f */
[----:B------:R-:W-:Y:S01]  /*2610*/  HGMMA.64x96x16.F32 R24, gdesc[UR8], RZ, !UPT, gsb0 ;  /* 0x01600000081879f0 */ /* 0x000fe2000c0008ff */
[----:B------:R-:W-:Y:S01]  /*2620*/  UIADD3 UR54, UR5, 0x4, URZ ;  /* 0x0000000405367890 */ /* 0x000fe2000fffe03f */
[----:B------:R-:W-:Y:S01]  /*2630*/  IMAD.U32 R4, RZ, RZ, UR8 ;  /* 0x00000008ff047e24 */ /* 0x000fe2000f8e00ff */
        /* <DEDUP_REMOVED lines=43> */
[----:B------:R-:W-:Y:S01]  /*28f0*/  @UP0 ULDC UR5, c[0x0][0x450] ;  /* 0x0001140000050ab9 */ /* 0x000fe20000000800 */
[----:B------:R-:W-:Y:S02]  /*2900*/  WARPGROUP.DEPBAR.LE gsb0, 0x0 ;  /* 0x00008000000079c5 */ /* 0x000fe40000010000 */
[----:B------:R-:W-:-:S06]  /*2910*/  WARPGROUP.ARRIVE ;  /* 0x00000000000079c5 */ /* 0x000fcc0000000000 */
[----:B------:R-:W-:Y:S03]  /*2920*/  HGMMA.64x96x16.F32 R24, gdesc[UR56], R24, gsb0 ;  /* 0x01600000381879f0 */ /* 0x000fe60008000818 */
[----:B------:R-:W-:Y:S02]  /*2930*/  WARPGROUP.DEPBAR.LE gsb0, 0x0 ;  /* 0x00008000000079c5 */ /* 0x000fe40000010000 */
[----:B------:R-:W-:-:S06]  /*2940*/  WARPGROUP.ARRIVE ;  /* 0x00000000000079c5 */ /* 0x000fcc0000000000 */
[----:B------:R-:W-:Y:S01]  /*2950*/  HGMMA.64x96x16.F32 R24, gdesc[UR52], R24, gsb0 ;  /* 0x01600000341879f0 */ /* 0x000fe20008000818 */
[----:B------:R-:W-:Y:S02]  /*2960*/  ULDC UR54, c[0x0][0x9dc] ;  /* 0x0002770000367ab9 */ /* 0x000fe40000000800 */
[----:B------:R-:W-:Y:S01]  /*2970*/  ULOP3.LUT UR54, URZ, UR54, URZ, 0x33, !UPT ;  /* 0x000000363f367292 */ /* 0x000fe2000f8e333f */
        /* <DEDUP_REMOVED lines=28> */
[----:B------:R-:W-:Y:S01]  /*2b40*/  FMUL.FTZ R15, R34, UR4 ;  /* 0x00000004220f7c20 */ /* 0x000fe20008410000 */
[----:B------:R-:W-:Y:S01]  /*2b50*/  FMUL.FTZ R25, R25, UR4 ;  /* 0x0000000419197c20 */ /* 0x000fe20008410000 */
[----:B------:R-:W-:Y:S01]  /*2b60*/  FMUL.FTZ R37, R37, UR4 ;  /* 0x0000000425257c20 */ /* 0x000fe20008410000 */
[----:B------:R-:W-:Y:S02]  /*2b70*/  IMAD.MOV.U32 R34, RZ, RZ, R2 ;  /* 0x000000ffff227224 */ /* 0x000fe400078e0002 */
[----:B------:R-:W-:Y:S01]  /*2b80*/  FMUL.FTZ R28, R28, UR4 ;  /* 0x000000041c1c7c20 */ /* 0x000fe20008410000 */
[----:B------:R-:W-:Y:S01]  /*2b90*/  FMUL.FTZ R29, R29, UR4 ;  /* 0x000000041d1d7c20 */ /* 0x000fe20008410000 */
[----:B------:R-:W-:Y:S01]  /*2ba0*/  FMUL.FTZ R32, R32, UR4 ;  /* 0x0000000420207c20 */ /* 0x000fe20008410000 */
[----:B------:R-:W-:Y:S01]  /*2bb0*/  FMUL.FTZ R33, R33, UR4 ;  /* 0x0000000421217c20 */ /* 0x000fe20008410000 */
[----:B------:R-:W-:Y:S01]  /*2bc0*/  FMUL.FTZ R36, R36, UR4 ;  /* 0x0000000424247c20 */ /* 0x000fe20008410000 */
[----:B------:R-:W-:Y:S01]  /*2bd0*/  FMUL.FTZ R40, R40, UR4 ;  /* 0x0000000428287c20 */ /* 0x000fe20008410000 */
[----:B------:R-:W-:Y:S01]  /*2be0*/  @P3 SHF.R.U32.HI R34, RZ, UR5, R6 ;  /* 0x00000005ff223c19 */ /* 0x000fe20008011606 */
[----:B------:R2:W3:Y:S01]  /*2bf0*/  MUFU.TANH R9, R25 ;  /* 0x0000001900097308 */ /* 0x0004e20000002400 */
[----:B01----:R-:W-:Y:S01]  /*2c00*/  FMUL.FTZ R0, R26, UR4 ;  /* 0x000000041a007c20 */ /* 0x003fe20008410000 */
[----:B------:R-:W-:Y:S01]  /*2c10*/  FMUL.FTZ R3, R24, UR4 ;  /* 0x0000000418037c20 */ /* 0x000fe20008410000 */
[----:B------:R-:W-:Y:S01]  /*2c20*/  FMUL.FTZ R12, R27, UR4 ;  /* 0x000000041b0c7c20 */ /* 0x000fe20008410000 */
[----:B------:R-:W-:Y:S01]  /*2c30*/  FMUL.FTZ R13, R30, UR4 ;  /* 0x000000041e0d7c20 */ /* 0x000fe20008410000 */
[----:B------:R-:W-:Y:S01]  /*2c40*/  FMUL.FTZ R14, R31, UR4 ;  /* 0x000000041f0e7c20 */ /* 0x000fe20008410000 */
[----:B------:R-:W-:Y:S01]  /*2c50*/  FMUL.FTZ R20, R35, UR4 ;  /* 0x0000000423147c20 */ /* 0x000fe20008410000 */
[----:B------:R-:W-:Y:S01]  /*2c60*/  FMUL.FTZ R21, R38, UR4 ;  /* 0x0000000426157c20 */ /* 0x000fe20008410000 */
[----:B------:R0:W1:Y:S01]  /*2c70*/  MUFU.TANH R10, R28 ;  /* 0x0000001c000a7308 */ /* 0x0000620000002400 */
[----:B--2---:R-:W-:Y:S01]  /*2c80*/  FMUL.FTZ R25, R42, UR4 ;  /* 0x000000042a197c20 */ /* 0x004fe20008410000 */
[----:B------:R-:W-:Y:S01]  /*2c90*/  FMUL.FTZ R26, R43, UR4 ;  /* 0x000000042b1a7c20 */ /* 0x000fe20008410000 */
[----:B------:R-:W-:Y:S01]  /*2ca0*/  FMUL.FTZ R24, R39, UR4 ;  /* 0x0000000427187c20 */ /* 0x000fe20008410000 */
[----:B------:R-:W-:Y:S01]  /*2cb0*/  FMUL.FTZ R41, R41, UR4 ;  /* 0x0000000429297c20 */ /* 0x000fe20008410000 */
[----:B------:R-:W-:Y:S01]  /*2cc0*/  FMUL.FTZ R44, R44, UR4 ;  /* 0x000000042c2c7c20 */ /* 0x000fe20008410000 */
[----:B------:R-:W-:Y:S01]  /*2cd0*/  FMUL.FTZ R45, R45, UR4 ;  /* 0x000000042d2d7c20 */ /* 0x000fe20008410000 */
[----:B------:R-:W-:Y:S01]  /*2ce0*/  FMUL.FTZ R27, R46, UR4 ;  /* 0x000000042e1b7c20 */ /* 0x000fe20008410000 */
[----:B------:R2:W4:Y:S01]  /*2cf0*/  MUFU.TANH R72, R29 ;  /* 0x0000001d00487308 */ /* 0x0005220000002400 */
[----:B0-----:R-:W-:Y:S01]  /*2d00*/  FMUL.FTZ R28, R47, UR4 ;  /* 0x000000042f1c7c20 */ /* 0x001fe20008410000 */
        /* <DEDUP_REMOVED lines=14> */
[----:B------:R2:W1:Y:S01]  /*2df0*/  MUFU.TANH R74, R33 ;  /* 0x00000021004a7308 */ /* 0x0004620000002400 */
[----:B0-----:R-:W-:Y:S01]  /*2e00*/  FMUL.FTZ R32, R55, UR4 ;  /* 0x0000000437207c20 */ /* 0x001fe20008410000 */
[----:B------:R-:W-:Y:S01]  /*2e10*/  FMUL.FTZ R64, R64, UR4 ;  /* 0x0000000440407c20 */ /* 0x000fe20008410000 */
[----:B------:R-:W-:Y:S01]  /*2e20*/  FMUL.FTZ R65, R65, UR4 ;  /* 0x0000000441417c20 */ /* 0x000fe20008410000 */
[----:B------:R-:W-:Y:S01]  /*2e30*/  FMUL.FTZ R38, R67, UR4 ;  /* 0x0000000443267c20 */ /* 0x000fe20008410000 */
[----:B------:R-:W-:Y:S01]  /*2e40*/  FMUL.FTZ R68, R68, UR4 ;  /* 0x0000000444447c20 */ /* 0x000fe20008410000 */
[----:B------:R-:W-:-:S02]  /*2e50*/  @!P1 VIADD R2, R7, 0x30840 ;  /* 0x0003084007029836 */ /* 0x000fc40000000000 */
[----:B------:R-:W-:Y:S01]  /*2e60*/  FMUL.FTZ R69, R69, UR4 ;  /* 0x0000000445457c20 */ /* 0x000fe20008410000 */
[----:B------:R0:W1:Y:S01]  /*2e70*/  MUFU.TANH R75, R36 ;  /* 0x00000024004b7308 */ /* 0x0000620000002400 */
[----:B--2---:R-:W-:Y:S01]  /*2e80*/  FMUL.FTZ R33, R58, UR4 ;  /* 0x000000043a217c20 */ /* 0x004fe20008410000 */
[----:B------:R-:W-:Y:S01]  /*2e90*/  FMUL.FTZ R43, R70, UR4 ;  /* 0x00000004462b7c20 */ /* 0x000fe20008410000 */
[----:B------:R-:W-:Y:S01]  /*2ea0*/  FMUL.FTZ R42, R71, UR4 ;  /* 0x00000004472a7c20 */ /* 0x000fe20008410000 */
[----:B------:R-:W-:Y:S01]  /*2eb0*/  IMAD.MOV.U32 R7, RZ, RZ, -0x60 ;  /* 0xffffffa0ff077424 */ /* 0x000fe200078e00ff */
[----:B------:R-:W-:-:S03]  /*2ec0*/  @!P1 PRMT R2, RZ, 0x654, R2 ;  /* 0x00000654ff029816 */ /* 0x000fc60000000002 */
[----:B------:R2:W1:Y:S01]  /*2ed0*/  MUFU.TANH R76, R37 ;  /* 0x00000025004c7308 */ /* 0x0004620000002400 */
[----:B0-----:R-:W-:Y:S01]  /*2ee0*/  FMUL.FTZ R36, R63, UR4 ;  /* 0x000000043f247c20 */ /* 0x001fe20008410000 */
[----:B------:R-:W-:Y:S01]  /*2ef0*/  IMAD R6, R80, R7, 0x61 ;  /* 0x0000006150067424 */ /* 0x000fe200078e0207 */
[----:B------:R0:W-:Y:S04]  /*2f00*/  @!P1 SYNCS.ARRIVE.TRANS64.RED.A1T0 RZ, [R2+URZ], RZ ;  /* 0x000000ff02ff99a7 */ /* 0x0001e8000810043f */
[----:B------:R-:W-:Y:S01]  /*2f10*/  IADD3 R8, R16, R6, -R19 ;  /* 0x0000000610087210 */ /* 0x000fe20007ffe813 */
[----:B------:R5:W1:Y:S01]  /*2f20*/  MUFU.TANH R77, R40 ;  /* 0x00000028004d7308 */ /* 0x000a620000002400 */
[----:B--2---:R-:W2:Y:S01]  /*2f30*/  SHFL.IDX PT, R37, R34, RZ, 0x1c1f ;  /* 0x001c1fff22257589 */ /* 0x004ea200000e0000 */
[----:B0-----:R-:W-:-:S02]  /*2f40*/  IMAD R2, R80, -0x60, R16 ;  /* 0xffffffa050027824 */ /* 0x001fc400078e0210 */
[----:B------:R-:W-:-:S04]  /*2f50*/  IMAD.IADD R8, R8, 0x1, -R17 ;  /* 0x0000000108087824 */ /* 0x000fc800078e0a11 */
[----:B------:R-:W0:Y:S01]  /*2f60*/  MUFU.TANH R3, R3 ;  /* 0x0000000300037308 */ /* 0x000e220000002400 */
[----:B-----5:R-:W-:Y:S01]  /*2f70*/  FMUL.FTZ R40, R66, UR4 ;  /* 0x0000000442287c20 */ /* 0x020fe20008410000 */
[----:B------:R-:W-:Y:S01]  /*2f80*/  ULDC.64 UR4, c[0x0][0x9e0] ;  /* 0x0002780000047ab9 */ /* 0x000fe20000000a00 */
[----:B------:R-:W-:Y:S01]  /*2f90*/  IADD3 R58, -R19, 0x60, R2 ;  /* 0x00000060133a7810 */ /* 0x000fe20007ffe102 */
[----:B------:R-:W-:Y:S01]  /*2fa0*/  UISETP.GE.AND UP1, UPT, UR5, 0x1, UPT ;  /* 0x000000010500788c */ /* 0x000fe2000bf26270 */
[----:B------:R-:W-:Y:S02]  /*2fb0*/  VIADD R63, R8, UR4 ;  /* 0x00000004083f7c36 */ /* 0x000fe40008000000 */
[----:B------:R-:W-:Y:S01]  /*2fc0*/  VIADD R66, R6, 0xffffffff ;  /* 0xffffffff06427836 */ /* 0x000fe20000000000 */
[----:B------:R-:W0:Y:S01]  /*2fd0*/  MUFU.TANH R0, R0 ;  /* 0x0000000000007308 */ /* 0x000e220000002400 */
[----:B------:R-:W-:Y:S01]  /*2fe0*/  VIADD R62, R8, UR54 ;  /* 0x00000036083e7c36 */ /* 0x000fe20008000000 */
[----:B------:R-:W-:Y:S01]  /*2ff0*/  PLOP3.LUT P2, PT, PT, PT, UP1, 0x40, 0x0 ;  /* 0x000000000000781c */ /* 0x000fe20003f4e818 */
[----:B------:R-:W-:-:S05]  /*3000*/  IMAD.IADD R67, R66, 0x1, -R19 ;  /* 0x0000000142437824 */ /* 0x000fca00078e0a13 */
[----:B------:R-:W0:Y:S01]  /*3010*/  MUFU.TANH R12, R12 ;  /* 0x0000000c000c7308 */ /* 0x000e220000002400 */
[----:B--2---:R-:W-:Y:S01]  /*3020*/  VIADDMNMX R11, R37, R63, R58, PT ;  /* 0x0000003f250b7246 */ /* 0x004fe2000380013a */
[----:B------:R-:W-:-:S06]  /*3030*/  IMAD.IADD R55, R62, 0x1, R37 ;  /* 0x000000013e377824 */ /* 0x000fcc00078e0225 */
[----:B------:R-:W2:Y:S08]  /*3040*/  MUFU.TANH R13, R13 ;  /* 0x0000000d000d7308 */ /* 0x000eb00000002400 */
[----:B------:R-:W0:Y:S08]  /*3050*/  MUFU.TANH R14, R14 ;  /* 0x0000000e000e7308 */ /* 0x000e300000002400 */
[----:B------:R-:W0:Y:S08]  /*3060*/  MUFU.TANH R15, R15 ;  /* 0x0000000f000f7308 */ /* 0x000e300000002400 */
[----:B------:R-:W0:Y:S08]  /*3070*/  MUFU.TANH R20, R20 ;  /* 0x0000001400147308 */ /* 0x000e300000002400 */
[----:B------:R-:W0:Y:S08]  /*3080*/  MUFU.TANH R21, R21 ;  /* 0x0000001500157308 */ /* 0x000e300000002400 */
[----:B------:R-:W0:Y:S08]  /*3090*/  MUFU.TANH R24, R24 ;  /* 0x0000001800187308 */ /* 0x000e300000002400 */
[----:B------:R0:W0:Y:S08]  /*30a0*/  MUFU.TANH R78, R41 ;  /* 0x00000029004e7308 */ /* 0x0000300000002400 */
        /* <DEDUP_REMOVED lines=10> */
[----:B------:R0:W0:Y:S08]  /*3150*/  MUFU.TANH R46, R52 ;  /* 0x00000034002e7308 */ /* 0x0000300000002400 */
        /* <DEDUP_REMOVED lines=19> */
[----:B-1234-:R-:W-:Y:S05]  /*3290*/  @P2 BRA `(.L_x_4378) ;  /* 0x0000000000542947 */ /* 0x01efea0003800000 */
[----:B------:R-:W-:Y:S01]  /*32a0*/  IADD3 R2, -R17, R16, R37 ;  /* 0x0000001011027210 */ /* 0x000fe20007ffe125 */
        /* <DEDUP_REMOVED lines=11> */
.L_x_4380:
[----:B------:R-:W-:-:S06]  /*3360*/  UISETP.NE.AND UP2, UPT, UR5, 0x1, UPT ;  /* 0x000000010500788c */ /* 0x000fcc000bf45270 */
[----:B------:R-:W-:-:S05]  /*3370*/  PLOP3.LUT P2, PT, PT, PT, UP2, 0x80, 0x0 ;  /* 0x000000000000781c */ /* 0x000fca0003f4f028 */
[----:B------:R-:W-:-:S08]  /*3380*/  @UP2 ULDC.64 UR6, c[0x0][0x9e8] ;  /* 0x00027a0000062ab9 */ /* 0x000fd00000000a00 */
[----:B------:R-:W-:-:S05]  /*3390*/  @P2 IMAD.HI.U32 R6, R2, UR6, RZ ;  /* 0x0000000602062c27 */ /* 0x000fca000f8e00ff */
[----:B------:R-:W-:-:S07]  /*33a0*/  @P2 SHF.R.U32.HI R2, RZ, UR7, R6 ;  /* 0x00000007ff022c19 */ /* 0x000fce0008011606 */
.L_x_4381:
[----:B------:R-:W-:Y:S05]  /*33b0*/  BSYNC B0 ;  /* 0x0000000000007941 */ /* 0x000fea0003800000 */
.L_x_4379:
[----:B------:R-:W-:-:S05]  /*33c0*/  IMAD R2, R2, UR5, R67 ;  /* 0x0000000502027c24 */ /* 0x000fca000f8e0243 */
[----:B------:R-:W-:Y:S02]  /*33d0*/  VIMNMX R55, R55, R2, !PT ;  /* 0x0000000237377248 */ /* 0x000fe40007fe0100 */
[----:B------:R-:W-:-:S07]  /*33e0*/  VIADDMNMX R11, R2, UR5, R11, PT ;  /* 0x00000005020b7c46 */ /* 0x000fce000b80010b */
.L_x_4378:
[C---:B------:R-:W-:Y:S02]  /*33f0*/  ISETP.GE.AND P2, PT, R66.reuse, 0x2, PT ;  /* 0x000000024200780c */ /* 0x040fe40003f46270 */
[C---:B------:R-:W-:Y:S02]  /*3400*/  ISETP.GE.AND P6, PT, R66.reuse, 0xa, PT ;  /* 0x0000000a4200780c */ /* 0x040fe40003fc6270 */
        /* <DEDUP_REMOVED lines=25> */
[----:B0-----:R-:W-:Y:S02]  /*35a0*/  FSEL R53, R75, -INF , !P4 ;  /* 0xff8000004b357808 */ /* 0x001fe40006000000 */
        /* <DEDUP_REMOVED lines=106> */
.L_x_4384:
[----:B------:R-:W-:-:S06]  /*3c50*/  UISETP.NE.AND UP2, UPT, UR5, 0x1, UPT ;  /* 0x000000010500788c */ /* 0x000fcc000bf45270 */
[----:B------:R-:W-:-:S05]  /*3c60*/  PLOP3.LUT P6, PT, PT, PT, UP2, 0x80, 0x0 ;  /* 0x000000000000781c */ /* 0x000fca0003fcf028 */
[----:B------:R-:W-:-:S08]  /*3c70*/  @UP2 ULDC.64 UR6, c[0x0][0x9e8] ;  /* 0x00027a0000062ab9 */ /* 0x000fd00000000a00 */
[----:B------:R-:W-:Y:S01]  /*3c80*/  @P6 IMAD.HI.U32 R34, R3, UR6, RZ ;  /* 0x0000000603226c27 */ /* 0x000fe2000f8e00ff */
[----:B------:R-:W-:-:S13]  /*3c90*/  PLOP3.LUT P6, PT, PT, PT, UP2, 0x80, 0x0 ;  /* 0x000000000000781c */ /* 0x000fda0003fcf028 */
[----:B------:R-:W-:-:S07]  /*3ca0*/  @P6 SHF.R.U32.HI R3, RZ, UR7, R34 ;  /* 0x00000007ff036c19 */ /* 0x000fce0008011622 */
.L_x_4385:
[----:B------:R-:W-:Y:S05]  /*3cb0*/  BSYNC B0 ;  /* 0x0000000000007941 */ /* 0x000fea0003800000 */
.L_x_4383:
[----:B------:R-:W-:-:S05]  /*3cc0*/  IMAD R3, R3, UR5, R67 ;  /* 0x0000000503037c24 */ /* 0x000fca000f8e0243 */
[----:B------:R-:W-:Y:S02]  /*3cd0*/  VIMNMX R56, R56, R3, !PT ;  /* 0x0000000338387248 */ /* 0x000fe40007fe0100 */
[----:B------:R-:W-:-:S07]  /*3ce0*/  VIADDMNMX R55, R3, UR5, R55, PT ;  /* 0x0000000503377c46 */ /* 0x000fce000b800137 */
.L_x_4382:
[C---:B------:R-:W-:Y:S01]  /*3cf0*/  ISETP.GT.AND P2, PT, R56.reuse, 0x1, !P2 ;  /* 0x000000013800780c */ /* 0x040fe20005744270 */
[----:B------:R-:W-:Y:S01]  /*3d00*/  ULDC UR10, c[0x0][0x988] ;  /* 0x00026200000a7ab9 */ /* 0x000fe20000000800 */
[----:B------:R-:W-:Y:S01]  /*3d10*/  ISETP.GT.AND P3, PT, R56, 0x8, !P3 ;  /* 0x000000083800780c */ /* 0x000fe20005f64270 */
[----:B------:R-:W-:Y:S01]  /*3d20*/  @UP0 ULDC UR6, c[0x0][0x44c] ;  /* 0x0001130000060ab9 */ /* 0x000fe20000000800 */
[C---:B------:R-:W-:Y:S01]  /*3d30*/  ISETP.LT.OR P2, PT, R55.reuse, 0x2, P2 ;  /* 0x000000023700780c */ /* 0x040fe20001741670 */
[----:B------:R-:W-:Y:S01]  /*3d40*/  UIMAD.WIDE.U32 UR6, UR60, UR6, URZ ;  /* 0x000000063c0672a5 */ /* 0x000fe2000f8e003f */
[----:B------:R-:W-:Y:S01]  /*3d50*/  ISETP.LT.OR P3, PT, R55, 0x9, P3 ;  /* 0x000000093700780c */ /* 0x000fe20001f61670 */
[----:B------:R-:W-:Y:S01]  /*3d60*/  @UP0 ULDC UR15, c[0x0][0x450] ;  /* 0x00011400000f0ab9 */ /* 0x000fe20000000800 */
[----:B------:R-:W-:Y:S01]  /*3d70*/  FSEL R12, R12, -INF , !P2 ;  /* 0xff8000000c0c7808 */ /* 0x000fe20005000000 */
[----:B------:R-:W-:Y:S01]  /*3d80*/  UMOV UR11, UR60 ;  /* 0x0000003c000b7c82 */ /* 0x000fe20008000000 */
[----:B------:R-:W-:Y:S01]  /*3d90*/  ISETP.NE.AND P2, PT, R70, RZ, PT ;  /* 0x000000ff4600720c */ /* 0x000fe20003f45270 */
[----:B------:R-:W-:Y:S01]  /*3da0*/  @UP0 USHF.R.U32.HI UR11, URZ, UR15, UR7 ;  /* 0x0000000f3f0b0299 */ /* 0x000fe20008011607 */
[----:B------:R-:W-:-:S02]  /*3db0*/  FSEL R13, R13, -INF , !P3 ;  /* 0xff8000000d0d7808 */ /* 0x000fc40005800000 */
[----:B------:R-:W-:Y:S02]  /*3dc0*/  ISETP.GT.AND P2, PT, R56, 0x9, !P2 ;  /* 0x000000093800780c */ /* 0x000fe40005744270 */
[----:B------:R-:W-:Y:S02]  /*3dd0*/  ISETP.NE.AND P3, PT, R74, RZ, PT ;  /* 0x000000ff4a00720c */ /* 0x000fe40003f65270 */
[----:B------:R-:W-:Y:S02]  /*3de0*/  ISETP.LT.OR P2, PT, R55, 0xa, P2 ;  /* 0x0000000a3700780c */ /* 0x000fe40001741670 */
[----:B------:R-:W-:Y:S02]  /*3df0*/  ISETP.NE.AND P6, PT, R75, RZ, PT ;  /* 0x000000ff4b00720c */ /* 0x000fe40003fc5270 */
[----:B------:R-:W-:Y:S02]  /*3e00*/  FSEL R14, R14, -INF , !P2 ;  /* 0xff8000000e0e7808 */ /* 0x000fe40005000000 */
[----:B------:R-:W-:-:S02]  /*3e10*/  ISETP.NE.AND P2, PT, R72, RZ, PT ;  /* 0x000000ff4800720c */ /* 0x000fc40003f45270 */
[C---:B------:R-:W-:Y:S02]  /*3e20*/  ISETP.GT.AND P4, PT, R56.reuse, 0x51, !P4 ;  /* 0x000000513800780c */ /* 0x040fe40006784270 */
[C---:B------:R-:W-:Y:S02]  /*3e30*/  ISETP.GT.AND P2, PT, R56.reuse, 0x10, !P2 ;  /* 0x000000103800780c */ /* 0x040fe40005744270 */
[----:B------:R-:W-:Y:S02]  /*3e40*/  ISETP.GT.AND P5, PT, R56, 0x58, !P5 ;  /* 0x000000583800780c */ /* 0x000fe40006fa4270 */
[C---:B------:R-:W-:Y:S02]  /*3e50*/  ISETP.LT.OR P2, PT, R55.reuse, 0x11, P2 ;  /* 0x000000113700780c */ /* 0x040fe40001741670 */
[----:B------:R-:W-:Y:S02]  /*3e60*/  ISETP.LT.OR P4, PT, R55, 0x52, P4 ;  /* 0x000000523700780c */ /* 0x000fe40002781670 */
[----:B------:R-:W-:-:S02]  /*3e70*/  FSEL R15, R15, -INF , !P2 ;  /* 0xff8000000f0f7808 */ /* 0x000fc40005000000 */
[----:B------:R-:W-:Y:S02]  /*3e80*/  ISETP.NE.AND P2, PT, R73, RZ, PT ;  /* 0x000000ff4900720c */ /* 0x000fe40003f45270 */
[C---:B------:R-:W-:Y:S02]  /*3e90*/  ISETP.LT.OR P5, PT, R55.reuse, 0x59, P5 ;  /* 0x000000593700780c */ /* 0x040fe40002fa1670 */
[----:B------:R-:W-:Y:S02]  /*3ea0*/  ISETP.GT.AND P2, PT, R56, 0x11, !P2 ;  /* 0x000000113800780c */ /* 0x000fe40005744270 */
[----:B------:R-:W-:Y:S02]  /*3eb0*/  FSEL R38, R38, -INF , !P4 ;  /* 0xff80000026267808 */ /* 0x000fe40006000000 */
[----:B------:R-:W-:Y:S02]  /*3ec0*/  ISETP.LT.OR P2, PT, R55, 0x12, P2 ;  /* 0x000000123700780c */ /* 0x000fe40001741670 */
[----:B------:R-:W-:-:S02]  /*3ed0*/  FSEL R43, R43, -INF , !P5 ;  /* 0xff8000002b2b7808 */ /* 0x000fc40006800000 */
[----:B------:R-:W-:Y:S02]  /*3ee0*/  FSEL R20, R20, -INF , !P2 ;  /* 0xff80000014147808 */ /* 0x000fe40005000000 */
[----:B------:R-:W-:Y:S02]  /*3ef0*/  ISETP.GT.AND P2, PT, R56, 0x18, !P3 ;  /* 0x000000183800780c */ /* 0x000fe40005f44270 */
[----:B------:R-:W-:Y:S02]  /*3f00*/  ISETP.NE.AND P3, PT, R88, RZ, PT ;  /* 0x000000ff5800720c */ /* 0x000fe40003f65270 */
[----:B------:R-:W-:Y:S02]  /*3f10*/  ISETP.LT.OR P2, PT, R55, 0x19, P2 ;  /* 0x000000193700780c */ /* 0x000fe40001741670 */
[----:B------:R-:W-:Y:S02]  /*3f20*/  R2UR UR14, R81 ;  /* 0x00000000510e72ca */ /* 0x000fe400000e0000 */
[----:B------:R-:W-:-:S02]  /*3f30*/  FSEL R21, R21, -INF , !P2 ;  /* 0xff80000015157808 */ /* 0x000fc40005000000 */
[----:B------:R-:W-:Y:S02]  /*3f40*/  ISETP.GT.AND P2, PT, R56, 0x19, !P6 ;  /* 0x000000193800780c */ /* 0x000fe40007744270 */
[----:B------:R-:W-:Y:S02]  /*3f50*/  ISETP.NE.AND P6, PT, R57, RZ, PT ;  /* 0x000000ff3900720c */ /* 0x000fe40003fc5270 */
[----:B------:R-:W-:-:S04]  /*3f60*/  ISETP.LT.OR P2, PT, R55, 0x1a, P2 ;  /* 0x0000001a3700780c */ /* 0x000fc80001741670 */
[----:B------:R-:W-:Y:S01]  /*3f70*/  FSEL R24, R24, -INF , !P2 ;  /* 0xff80000018187808 */ /* 0x000fe20005000000 */
[----:B------:R-:W-:Y:S01]  /*3f80*/  UIADD3 UR6, UR14, UR11, URZ ;  /* 0x0000000b0e067290 */ /* 0x000fe2000fffe03f */
[----:B------:R-:W-:-:S03]  /*3f90*/  ISETP.NE.AND P2, PT, R76, RZ, PT ;  /* 0x000000ff4c00720c */ /* 0x000fc60003f45270 */
[----:B------:R-:W-:Y:S01]  /*3fa0*/  UIADD3 UR4, UR6, UR4, URZ ;  /* 0x0000000406047290 */ /* 0x000fe2000fffe03f */
        /* <DEDUP_REMOVED lines=35> */
[C---:B------:R-:W-:Y:S02]  /*41e0*/  ISETP.GT.AND P2, PT, R56.reuse, 0x41, !P3 ;  /* 0x000000413800780c */ /* 0x040fe40005f44270 */
        /* <DEDUP_REMOVED lines=36> */
[----:B------:R-:W0:Y:S02]  /*4430*/  SHFL.BFLY PT, R0, R59, 0x1, 0x1f ;  /* 0x0c201f003b007f89 */ /* 0x000e2400000e0000 */
[----:B0-----:R-:W-:-:S04]  /*4440*/  FMNMX.FTZ R3, R59, R0, !PT ;  /* 0x000000003b037209 */ /* 0x001fc80007810000 */
[C---:B------:R-:W-:Y:S01]  /*4450*/  FSETP.NEU.FTZ.AND P2, PT, R3.reuse, -INF , PT ;  /* 0xff8000000300780b */ /* 0x040fe20003f5d000 */
[----:B------:R-:W-:-:S05]  /*4460*/  FMUL.FTZ R0, R3, UR10 ;  /* 0x0000000a03007c20 */ /* 0x000fca0008410000 */
[----:B------:R-:W-:Y:S02]  /*4470*/  FSEL R60, R0, RZ, P2 ;  /* 0x000000ff003c7208 */ /* 0x000fe40001000000 */
[----:B------:R-:W-:Y:S02]  /*4480*/  ISETP.GT.AND P2, PT, R56, 0x48, !P6 ;  /* 0x000000483800780c */ /* 0x000fe40007744270 */
[----:B------:R-:W-:Y:S01]  /*4490*/  ISETP.NE.AND P6, PT, R64, RZ, PT ;  /* 0x000000ff4000720c */ /* 0x000fe20003fc5270 */
[--C-:B------:R-:W-:Y:S01]  /*44a0*/  FFMA.FTZ R184, R54, UR10, -R60.reuse ;  /* 0x0000000a36b87c23 */ /* 0x100fe2000801083c */
[----:B------:R-:W-:Y:S01]  /*44b0*/  ISETP.LT.OR P2, PT, R55, 0x49, P2 ;  /* 0x000000493700780c */ /* 0x000fe20001741670 */
[--C-:B------:R-:W-:Y:S01]  /*44c0*/  FFMA.FTZ R186, R53, UR10, -R60.reuse ;  /* 0x0000000a35ba7c23 */ /* 0x100fe2000801083c */
[----:B------:R-:W-:Y:S01]  /*44d0*/  ISETP.GT.AND P6, PT, R56, 0x59, !P6 ;  /* 0x000000593800780c */ /* 0x000fe200077c4270 */
[--C-:B------:R-:W-:Y:S01]  /*44e0*/  FFMA.FTZ R180, R52, UR10, -R60.reuse ;  /* 0x0000000a34b47c23 */ /* 0x100fe2000801083c */
[----:B------:R-:W-:Y:S01]  /*44f0*/  FSEL R0, R35, -INF , !P2 ;  /* 0xff80000023007808 */ /* 0x000fe20005000000 */
[--C-:B------:R-:W-:Y:S01]  /*4500*/  FFMA.FTZ R188, R61, UR10, -R60.reuse ;  /* 0x0000000a3dbc7c23 */ /* 0x100fe2000801083c */
[----:B------:R-:W-:Y:S01]  /*4510*/  FMNMX.FTZ R35, R13, R58, !PT ;  /* 0x0000003a0d237209 */ /* 0x000fe20007810000 */
[--C-:B------:R-:W-:Y:S01]  /*4520*/  FFMA.FTZ R190, R83, UR10, -R60.reuse ;  /* 0x0000000a53be7c23 */ /* 0x100fe2000801083c */
[----:B------:R-:W-:Y:S01]  /*4530*/  ISETP.NE.AND P2, PT, R90, RZ, PT ;  /* 0x000000ff5a00720c */ /* 0x000fe20003f45270 */
[--C-:B------:R-:W-:Y:S01]  /*4540*/  FFMA.FTZ R37, R37, UR10, -R60.reuse ;  /* 0x0000000a25257c23 */ /* 0x100fe2000801083c */
[----:B------:R-:W-:Y:S01]  /*4550*/  FMNMX.FTZ R58, R14, R35, !PT ;  /* 0x000000230e3a7209 */ /* 0x000fe20007810000 */
[--C-:B------:R-:W-:Y:S01]  /*4560*/  FFMA.FTZ R35, R71, UR10, -R60.reuse ;  /* 0x0000000a47237c23 */ /* 0x100fe2000801083c */
[----:B------:R-:W-:Y:S01]  /*4570*/  ISETP.GT.AND P2, PT, R56, 0x49, !P2 ;  /* 0x000000493800780c */ /* 0x000fe20005744270 */
[----:B------:R-:W-:Y:S01]  /*4580*/  MUFU.EX2 R188, R188 ;  /* 0x000000bc00bc7308 */ /* 0x000fe20000000800 */
[----:B------:R-:W-:Y:S01]  /*4590*/  FMNMX.FTZ R59, R15, R58, !PT ;  /* 0x0000003a0f3b7209 */ /* 0x000fe20007810000 */
[--C-:B------:R-:W-:Y:S01]  /*45a0*/  FFMA.FTZ R49, R49, UR10, -R60.reuse ;  /* 0x0000000a31317c23 */ /* 0x100fe2000801083c */
[----:B------:R-:W-:Y:S01]  /*45b0*/  ISETP.LT.OR P2, PT, R55, 0x4a, P2 ;  /* 0x0000004a3700780c */ /* 0x000fe20001741670 */
[--C-:B------:R-:W-:Y:S01]  /*45c0*/  FFMA.FTZ R10, R10, UR10, -R60.reuse ;  /* 0x0000000a0a0a7c23 */ /* 0x100fe2000801083c */
[----:B------:R-:W-:Y:S01]  /*45d0*/  FMNMX.FTZ R58, R20, R59, !PT ;  /* 0x0000003b143a7209 */ /* 0x000fe20007810000 */
[--C-:B------:R-:W-:Y:S01]  /*45e0*/  FFMA.FTZ R39, R39, UR10, -R60.reuse ;  /* 0x0000000a27277c23 */ /* 0x100fe2000801083c */
[----:B------:R-:W-:Y:S01]  /*45f0*/  FSEL R36, R36, -INF , !P2 ;  /* 0xff80000024247808 */ /* 0x000fe20005000000 */
[----:B------:R-:W0:Y:S01]  /*4600*/  MUFU.EX2 R35, R35 ;  /* 0x0000002300237308 */ /* 0x000e220000000800 */
[----:B------:R-:W-:Y:S01]  /*4610*/  FMNMX.FTZ R59, R21, R58, !PT ;  /* 0x0000003a153b7209 */ /* 0x000fe20007810000 */
[--C-:B------:R-:W-:Y:S01]  /*4620*/  FFMA.FTZ R9, R9, UR10, -R60.reuse ;  /* 0x0000000a09097c23 */ /* 0x100fe2000801083c */
[----:B------:R-:W-:Y:S01]  /*4630*/  ISETP.LT.OR P6, PT, R55, 0x5a, P6 ;  /* 0x0000005a3700780c */ /* 0x000fe200037c1670 */
[--C-:B------:R-:W-:Y:S01]  /*4640*/  FFMA.FTZ R41, R41, UR10, -R60.reuse ;  /* 0x0000000a29297c23 */ /* 0x100fe2000801083c */
[----:B------:R-:W-:Y:S01]  /*4650*/  FMNMX.FTZ R58, R24, R59, !PT ;  /* 0x0000003b183a7209 */ /* 0x000fe20007810000 */
[--C-:B------:R-:W-:Y:S01]  /*4660*/  FFMA.FTZ R48, R48, UR10, -R60.reuse ;  /* 0x0000000a30307c23 */ /* 0x100fe2000801083c */
[----:B------:R-:W-:Y:S01]  /*4670*/  FSEL R42, R42, -INF , !P6 ;  /* 0xff8000002a2a7808 */ /* 0x000fe20007000000 */
        /* <DEDUP_REMOVED lines=11> */
[----:B------:R-:W-:-:S02]  /*4730*/  FFMA.FTZ R11, R11, UR10, -R60 ;  /* 0x0000000a0b0b7c23 */ /* 0x000fc4000801083c */
[----:B------:R-:W-:-:S03]  /*4740*/  FMNMX.FTZ R54, R28, R59, !PT ;  /* 0x0000003b1c367209 */ /* 0x000fc60007810000 */
[----:B------:R-:W-:Y:S01]  /*4750*/  MUFU.EX2 R182, R49 ;  /* 0x0000003100b67308 */ /* 0x000fe20000000800 */
[----:B------:R-:W-:-:S04]  /*4760*/  FMNMX.FTZ R59, R29, R54, !PT ;  /* 0x000000361d3b7209 */ /* 0x000fc80007810000 */
[----:B------:R-:W-:-:S03]  /*4770*/  FMNMX.FTZ R54, R30, R59, !PT ;  /* 0x0000003b1e367209 */ /* 0x000fc60007810000 */
[----:B------:R-:W-:Y:S01]  /*4780*/  MUFU.EX2 R184, R184 ;  /* 0x000000b800b87308 */ /* 0x000fe20000000800 */
[----:B------:R-:W-:-:S04]  /*4790*/  FMNMX.FTZ R53, R31, R54, !PT ;  /* 0x000000361f357209 */ /* 0x000fc80007810000 */
[----:B------:R-:W-:-:S03]  /*47a0*/  FMNMX.FTZ R54, R32, R53, !PT ;  /* 0x0000003520367209 */ /* 0x000fc60007810000 */
[----:B------:R1:W-:Y:S01]  /*47b0*/  MUFU.EX2 R49, R10 ;  /* 0x0000000a00317308 */ /* 0x0003e20000000800 */
[----:B------:R-:W-:Y:S01]  /*47c0*/  FMNMX.FTZ R53, R33, R54, !PT ;  /* 0x0000003621357209 */ /* 0x000fe20007810000 */
[----:B------:R-:W-:-:S03]  /*47d0*/  FFMA.FTZ R54, R51, UR10, -R60 ;  /* 0x0000000a33367c23 */ /* 0x000fc6000801083c */
[----:B------:R-:W-:-:S03]  /*47e0*/  FMNMX.FTZ R53, R34, R53, !PT ;  /* 0x0000003522357209 */ /* 0x000fc60007810000 */
[----:B------:R-:W-:Y:S01]  /*47f0*/  MUFU.EX2 R39, R39 ;  /* 0x0000002700277308 */ /* 0x000fe20000000800 */
[----:B------:R-:W-:-:S04]  /*4800*/  FMNMX.FTZ R53, R0, R53, !PT ;  /* 0x0000003500357209 */ /* 0x000fc80007810000 */
[----:B------:R-:W-:-:S03]  /*4810*/  FMNMX.FTZ R53, R36, R53, !PT ;  /* 0x0000003524357209 */ /* 0x000fc60007810000 */
[----:B------:R-:W-:Y:S01]  /*4820*/  MUFU.EX2 R174, R9 ;  /* 0x0000000900ae7308 */ /* 0x000fe20000000800 */
[----:B------:R-:W-:-:S04]  /*4830*/  FMNMX.FTZ R53, R40, R53, !PT ;  /* 0x0000003528357209 */ /* 0x000fc80007810000 */
[----:B------:R-:W-:Y:S01]  /*4840*/  FMNMX.FTZ R52, R38, R53, !PT ;  /* 0x0000003526347209 */ /* 0x000fe20007810000 */
[--C-:B------:R-:W-:Y:S02]  /*4850*/  FFMA.FTZ R53, R50, UR10, -R60.reuse ;  /* 0x0000000a32357c23 */ /* 0x100fe4000801083c */
[----:B------:R-:W-:Y:S01]  /*4860*/  MUFU.EX2 R186, R186 ;  /* 0x000000ba00ba7308 */ /* 0x000fe20000000800 */
[----:B------:R-:W-:Y:S01]  /*4870*/  FMNMX.FTZ R51, R43, R52, !PT ;  /* 0x000000342b337209 */ /* 0x000fe20007810000 */
[----:B------:R-:W-:-:S03]  /*4880*/  FFMA.FTZ R52, R45, UR10, -R60 ;  /* 0x0000000a2d347c23 */ /* 0x000fc6000801083c */
[----:B------:R-:W-:-:S03]  /*4890*/  FMNMX.FTZ R51, R42, R51, !PT ;  /* 0x000000332a337209 */ /* 0x000fc60007810000 */
[----:B------:R-:W-:Y:S02]  /*48a0*/  MUFU.EX2 R41, R41 ;  /* 0x0000002900297308 */ /* 0x000fe40000000800 */
[----:B------:R-:W2:Y:S06]  /*48b0*/  SHFL.BFLY PT, R50, R51, 0x2, 0x1f ;  /* 0x0c401f0033327f89 */ /* 0x000eac00000e0000 */
[----:B------:R-:W-:Y:S08]  /*48c0*/  MUFU.EX2 R180, R180 ;  /* 0x000000b400b47308 */ /* 0x000ff00000000800 */
[----:B------:R-:W-:Y:S08]  /*48d0*/  MUFU.EX2 R55, R54 ;  /* 0x0000003600377308 */ /* 0x000ff00000000800 */
[----:B------:R-:W-:Y:S01]  /*48e0*/  MUFU.EX2 R53, R53 ;  /* 0x0000003500357308 */ /* 0x000fe20000000800 */
[----:B--2---:R-:W-:Y:S01]  /*48f0*/  FMNMX.FTZ R50, R51, R50, !PT ;  /* 0x0000003233327209 */ /* 0x004fe20007810000 */
[----:B------:R-:W-:-:S04]  /*4900*/  FFMA.FTZ R51, R2, UR10, -R60 ;  /* 0x0000000a02337c23 */ /* 0x000fc8000801083c */
[----:B------:R-:W2:Y:S02]  /*4910*/  SHFL.BFLY PT, R45, R50, 0x1, 0x1f ;  /* 0x0c201f00322d7f89 */ /* 0x000ea400000e0000 */
[----:B------:R-:W-:Y:S08]  /*4920*/  MUFU.EX2 R48, R48 ;  /* 0x0000003000307308 */ /* 0x000ff00000000800 */
[----:B------:R-:W3:Y:S08]  /*4930*/  MUFU.EX2 R47, R47 ;  /* 0x0000002f002f7308 */ /* 0x000ef00000000800 */
[----:B------:R-:W-:Y:S01]  /*4940*/  MUFU.EX2 R46, R46 ;  /* 0x0000002e002e7308 */ /* 0x000fe20000000800 */
[----:B--2---:R-:W-:Y:S01]  /*4950*/  FMNMX.FTZ R2, R50, R45, !PT ;  /* 0x0000002d32027209 */ /* 0x004fe20007810000 */
[----:B0-----:R-:W-:-:S06]  /*4960*/  FADD.FTZ R45, R188, R35 ;  /* 0x00000023bc2d7221 */ /* 0x001fcc0000010000 */
[----:B------:R-:W-:Y:S01]  /*4970*/  MUFU.EX2 R59, R52 ;  /* 0x00000034003b7308 */ /* 0x000fe20000000800 */
[----:B------:R-:W-:Y:S01]  /*4980*/  F2FP.F16.F32.PACK_AB R188, R35, R188 ;  /* 0x000000bc23bc723e */ /* 0x000fe200000000ff */
[C---:B-1----:R-:W-:Y:S01]  /*4990*/  FMUL.FTZ R10, R2.reuse, UR10 ;  /* 0x0000000a020a7c20 */ /* 0x042fe20008410000 */
[----:B------:R-:W-:Y:S02]  /*49a0*/  FSETP.NEU.FTZ.AND P2, PT, R2, -INF , PT ;  /* 0xff8000000200780b */ /* 0x000fe40003f5d000 */
[----:B---3--:R-:W-:Y:S02]  /*49b0*/  F2FP.F16.F32.PACK_AB R176, R47, R48 ;  /* 0x000000302fb0723e */ /* 0x008fe400000000ff */
[----:B------:R-:W-:Y:S01]  /*49c0*/  FSEL R9, R10, RZ, P2 ;  /* 0x000000ff0a097208 */ /* 0x000fe20001000000 */
[----:B------:R-:W-:Y:S01]  /*49d0*/  FADD.FTZ R10, R190, R45 ;  /* 0x0000002dbe0a7221 */ /* 0x000fe20000010000 */
[----:B------:R-:W-:Y:S01]  /*49e0*/  MUFU.EX2 R44, R44 ;  /* 0x0000002c002c7308 */ /* 0x000fe20000000800 */
[----:B------:R-:W-:-:S02]  /*49f0*/  F2FP.F16.F32.PACK_AB R190, R37, R190 ;  /* 0x000000be25be723e */ /* 0x000fc400000000ff */
[--C-:B------:R-:W-:Y:S01]  /*4a00*/  FFMA.FTZ R57, R57, UR10, -R9.reuse ;  /* 0x0000000a39397c23 */ /* 0x100fe20008010809 */
[--C-:B------:R-:W-:Y:S01]  /*4a10*/  FFMA.FTZ R12, R12, UR10, -R9.reuse ;  /* 0x0000000a0c0c7c23 */ /* 0x100fe20008010809 */
[----:B------:R-:W-:Y:S01]  /*4a20*/  FADD.FTZ R45, R37, R10 ;  /* 0x0000000a252d7221 */ /* 0x000fe20000010000 */
        /* <DEDUP_REMOVED lines=18> */
[----:B------:R-:W-:Y:S01]  /*4b50*/  FFMA.FTZ R31, R31, UR10, -R9 ;  /* 0x0000000a1f1f7c23 */ /* 0x000fe20008010809 */
[----:B------:R-:W1:Y:S01]  /*4b60*/  MUFU.EX2 R13, R13 ;  /* 0x0000000d000d7308 */ /* 0x000e620000000800 */
[----:B------:R-:W-:Y:S01]  /*4b70*/  FADD.FTZ R50, R180, R45 ;  /* 0x0000002db4327221 */ /* 0x000fe20000010000 */
[--C-:B------:R-:W-:Y:S01]  /*4b80*/  FFMA.FTZ R32, R32, UR10, -R9.reuse ;  /* 0x0000000a20207c23 */ /* 0x100fe20008010809 */
[--C-:B------:R-:W-:Y:S01]  /*4b90*/  FFMA.FTZ R33, R33, UR10, -R9.reuse ;  /* 0x0000000a21217c23 */ /* 0x100fe20008010809 */
[--C-:B------:R-:W-:Y:S01]  /*4ba0*/  FFMA.FTZ R34, R34, UR10, -R9.reuse ;  /* 0x0000000a22227c23 */ /* 0x100fe20008010809 */
[----:B------:R-:W-:Y:S01]  /*4bb0*/  FADD.FTZ R50, R55, R50 ;  /* 0x0000003237327221 */ /* 0x000fe20000010000 */
[--C-:B------:R-:W-:Y:S01]  /*4bc0*/  FFMA.FTZ R0, R0, UR10, -R9.reuse ;  /* 0x0000000a00007c23 */ /* 0x100fe20008010809 */
[--C-:B------:R-:W-:Y:S01]  /*4bd0*/  FFMA.FTZ R36, R36, UR10, -R9.reuse ;  /* 0x0000000a24247c23 */ /* 0x100fe20008010809 */
[----:B------:R-:W2:Y:S01]  /*4be0*/  MUFU.EX2 R14, R14 ;  /* 0x0000000e000e7308 */ /* 0x000ea20000000800 */
[----:B0-----:R-:W-:Y:S01]  /*4bf0*/  FADD.FTZ R10, R57, R12 ;  /* 0x0000000c390a7221 */ /* 0x001fe20000010000 */
[----:B------:R-:W-:Y:S01]  /*4c00*/  FADD.FTZ R61, R53, R50 ;  /* 0x00000032353d7221 */ /* 0x000fe20000010000 */
[--C-:B------:R-:W-:Y:S01]  /*4c10*/  FFMA.FTZ R40, R40, UR10, -R9.reuse ;  /* 0x0000000a28287c23 */ /* 0x100fe20008010809 */
[--C-:B------:R-:W-:Y:S01]  /*4c20*/  FFMA.FTZ R38, R38, UR10, -R9.reuse ;  /* 0x0000000a26267c23 */ /* 0x100fe20008010809 */
[----:B------:R-:W-:Y:S01]  /*4c30*/  FFMA.FTZ R43, R43, UR10, -R9 ;  /* 0x0000000a2b2b7c23 */ /* 0x000fe20008010809 */
[----:B------:R-:W-:Y:S01]  /*4c40*/  FADD.FTZ R61, R182, R61 ;  /* 0x0000003db63d7221 */ /* 0x000fe20000010000 */
[----:B------:R-:W-:Y:S01]  /*4c50*/  FFMA.FTZ R9, R42, UR10, -R9 ;  /* 0x0000000a2a097c23 */ /* 0x000fe20008010809 */
[----:B------:R-:W0:Y:S01]  /*4c60*/  MUFU.EX2 R15, R15 ;  /* 0x0000000f000f7308 */ /* 0x000e220000000800 */
[----:B-1----:R-:W-:Y:S01]  /*4c70*/  FADD.FTZ R45, R13, R10 ;  /* 0x0000000a0d2d7221 */ /* 0x002fe20000010000 */
[----:B------:R-:W-:Y:S01]  /*4c80*/  FADD.FTZ R50, R48, R61 ;  /* 0x0000003d30327221 */ /* 0x000fe20000010000 */
[----:B------:R-:W-:-:S02]  /*4c90*/  PLOP3.LUT P2, PT, PT, PT, UP1, 0x40, 0x0 ;  /* 0x000000000000781c */ /* 0x000fc40003f4e818 */
[----:B------:R-:W-:Y:S01]  /*4ca0*/  F2FP.F16.F32.PACK_AB R184, R39, R184 ;  /* 0x000000b827b8723e */ /* 0x000fe200000000ff */
[----:B------:R-:W-:Y:S01]  /*4cb0*/  FADD.FTZ R61, R47, R50 ;  /* 0x000000322f3d7221 */ /* 0x000fe20000010000 */
[----:B------:R-:W-:Y:S01]  /*4cc0*/  F2FP.F16.F32.PACK_AB R186, R41, R186 ;  /* 0x000000ba29ba723e */ /* 0x000fe200000000ff */
[----:B------:R-:W1:Y:S01]  /*4cd0*/  MUFU.EX2 R20, R20 ;  /* 0x0000001400147308 */ /* 0x000e620000000800 */
[----:B--2---:R-:W-:Y:S01]  /*4ce0*/  FADD.FTZ R10, R14, R45 ;  /* 0x0000002d0e0a7221 */ /* 0x004fe20000010000 */
[----:B------:R-:W-:Y:S01]  /*4cf0*/  FADD.FTZ R50, R46, R61 ;  /* 0x0000003d2e327221 */ /* 0x000fe20000010000 */
[----:B------:R-:W-:Y:S02]  /*4d00*/  F2FP.F16.F32.PACK_AB R180, R55, R180 ;  /* 0x000000b437b4723e */ /* 0x000fe400000000ff */
[----:B------:R-:W-:Y:S02]  /*4d10*/  F2FP.F16.F32.PACK_AB R182, R182, R53 ;  /* 0x00000035b6b6723e */ /* 0x000fe400000000ff */
[----:B------:R-:W-:Y:S01]  /*4d20*/  F2FP.F16.F32.PACK_AB R178, R59, R46 ;  /* 0x0000002e3bb2723e */ /* 0x000fe200000000ff */
[----:B------:R-:W2:Y:S01]  /*4d30*/  MUFU.EX2 R21, R21 ;  /* 0x0000001500157308 */ /* 0x000ea20000000800 */
[----:B0-----:R-:W-:Y:S01]  /*4d40*/  FADD.FTZ R45, R15, R10 ;  /* 0x0000000a0f2d7221 */ /* 0x001fe20000010000 */
[----:B------:R-:W-:-:S02]  /*4d50*/  F2FP.F16.F32.PACK_AB R172, R49, R44 ;  /* 0x0000002c31ac723e */ /* 0x000fc400000000ff */
[----:B------:R-:W-:Y:S02]  /*4d60*/  F2FP.F16.F32.PACK_AB R189, R12, R57 ;  /* 0x000000390cbd723e */ /* 0x000fe400000000ff */
[----:B------:R-:W-:Y:S02]  /*4d70*/  F2FP.F16.F32.PACK_AB R191, R14, R13 ;  /* 0x0000000d0ebf723e */ /* 0x000fe400000000ff */
[----:B------:R-:W0:Y:S01]  /*4d80*/  MUFU.EX2 R24, R24 ;  /* 0x0000001800187308 */ /* 0x000e220000000800 */
[C---:B-1----:R-:W-:Y:S01]  /*4d90*/  FADD.FTZ R10, R20.reuse, R45 ;  /* 0x0000002d140a7221 */ /* 0x042fe20000010000 */
[----:B------:R-:W-:-:S06]  /*4da0*/  F2FP.F16.F32.PACK_AB R185, R20, R15 ;  /* 0x0000000f14b9723e */ /* 0x000fcc00000000ff */
[----:B------:R-:W1:Y:S01]  /*4db0*/  MUFU.EX2 R25, R25 ;  /* 0x0000001900197308 */ /* 0x000e620000000800 */
[----:B--2---:R-:W-:-:S07]  /*4dc0*/  FADD.FTZ R45, R21, R10 ;  /* 0x0000000a152d7221 */ /* 0x004fce0000010000 */
[----:B------:R-:W2:Y:S01]  /*4dd0*/  MUFU.EX2 R26, R26 ;  /* 0x0000001a001a7308 */ /* 0x000ea20000000800 */
[C---:B0-----:R-:W-:Y:S01]  /*4de0*/  FADD.FTZ R10, R24.reuse, R45 ;  /* 0x0000002d180a7221 */ /* 0x041fe20000010000 */
[----:B------:R-:W-:Y:S01]  /*4df0*/  FADD.FTZ R45, R59, R50 ;  /* 0x000000323b2d7221 */ /* 0x000fe20000010000 */
[----:B------:R-:W-:-:S03]  /*4e00*/  F2FP.F16.F32.PACK_AB R187, R24, R21 ;  /* 0x0000001518bb723e */ /* 0x000fc600000000ff */
[----:B------:R-:W-:Y:S02]  /*4e10*/  FADD.FTZ R42, R44, R45 ;  /* 0x0000002d2c2a7221 */ /* 0x000fe40000010000 */
[----:B------:R-:W0:Y:S01]  /*4e20*/  MUFU.EX2 R27, R27 ;  /* 0x0000001b001b7308 */ /* 0x000e220000000800 */
[----:B-1----:R-:W-:Y:S01]  /*4e30*/  FADD.FTZ R35, R25, R10 ;  /* 0x0000000a19237221 */ /* 0x002fe20000010000 */
[----:B------:R-:W-:-:S06]  /*4e40*/  FADD.FTZ R42, R49, R42 ;  /* 0x0000002a312a7221 */ /* 0x000fcc0000010000 */
[----:B------:R-:W1:Y:S01]  /*4e50*/  MUFU.EX2 R7, R7 ;  /* 0x0000000700077308 */ /* 0x000e620000000800 */
[C---:B--2---:R-:W-:Y:S01]  /*4e60*/  FADD.FTZ R10, R26.reuse, R35 ;  /* 0x000000231a0a7221 */ /* 0x044fe20000010000 */
[----:B------:R-:W-:-:S06]  /*4e70*/  F2FP.F16.F32.PACK_AB R181, R26, R25 ;  /* 0x000000191ab5723e */ /* 0x000fcc00000000ff */
[----:B------:R-:W2:Y:S01]  /*4e80*/  MUFU.EX2 R28, R28 ;  /* 0x0000001c001c7308 */ /* 0x000ea20000000800 */
[----:B0-----:R-:W-:-:S07]  /*4e90*/  FADD.FTZ R35, R27, R10 ;  /* 0x0000000a1b237221 */ /* 0x001fce0000010000 */
[----:B------:R-:W0:Y:S01]  /*4ea0*/  MUFU.EX2 R29, R29 ;  /* 0x0000001d001d7308 */ /* 0x000e220000000800 */
[----:B-1----:R-:W-:-:S04]  /*4eb0*/  FADD.FTZ R37, R7, R42 ;  /* 0x0000002a07257221 */ /* 0x002fc80000010000 */
[C---:B------:R-:W-:Y:S01]  /*4ec0*/  FADD.FTZ R42, R174.reuse, R37 ;  /* 0x00000025ae2a7221 */ /* 0x040fe20000010000 */
[----:B------:R-:W-:Y:S02]  /*4ed0*/  F2FP.F16.F32.PACK_AB R174, R174, R7 ;  /* 0x00000007aeae723e */ /* 0x000fe400000000ff */
        /* <DEDUP_REMOVED lines=35> */
[----:B------:R2:W0:Y:S01]  /*5110*/  MUFU.EX2 R8, R9 ;  /* 0x0000000900087308 */ /* 0x0004220000000800 */
[C---:B-1----:R-:W-:Y:S01]  /*5120*/  FADD.FTZ R6, R169.reuse, R6 ;  /* 0x00000006a9067221 */ /* 0x042fe20000010000 */
[----:B------:R-:W-:-:S03]  /*5130*/  F2FP.F16.F32.PACK_AB R169, R169, R40 ;  /* 0x00000028a9a9723e */ /* 0x000fc600000000ff */
[----:B--2---:R-:W-:-:S04]  /*5140*/  FADD.FTZ R9, R43, R6 ;  /* 0x000000062b097221 */ /* 0x004fc80000010000 */
[C---:B0-----:R-:W-:Y:S01]  /*5150*/  FADD.FTZ R6, R8.reuse, R9 ;  /* 0x0000000908067221 */ /* 0x041fe20000010000 */
[----:B------:R-:W-:Y:S01]  /*5160*/  F2FP.F16.F32.PACK_AB R171, R8, R43 ;  /* 0x0000002b08ab723e */ /* 0x000fe200000000ff */
[----:B------:R-:W-:Y:S01]  /*5170*/  VIADD R8, R80, 0xfffffffe ;  /* 0xfffffffe50087836 */ /* 0x000fe20000000000 */
        /* <DEDUP_REMOVED lines=11> */
.L_x_4387:
[----:B------:R-:W-:-:S11]  /*5230*/  UISETP.NE.AND UP2, UPT, UR5, 0x1, UPT ;  /* 0x000000010500788c */ /* 0x000fd6000bf45270 */
[----:B------:R-:W-:Y:S02]  /*5240*/  @UP2 ULDC.64 UR6, c[0x0][0x9e8] ;  /* 0x00027a0000062ab9 */ /* 0x000fe40000000a00 */
[----:B------:R-:W-:-:S04]  /*5250*/  UIMAD.WIDE.U32 UR14, UR11, UR6, URZ ;  /* 0x000000060b0e72a5 */ /* 0x000fc8000f8e003f */
[----:B------:R-:W-:-:S12]  /*5260*/  @UP2 USHF.R.U32.HI UR11, URZ, UR7, UR15 ;  /* 0x000000073f0b2299 */ /* 0x000fd8000801160f */
.L_x_4388:
[----:B------:R-:W-:-:S04]  /*5270*/  UIMAD UR5, UR11, UR5, UR5 ;  /* 0x000000050b0572a4 */ /* 0x000fc8000f8e0205 */
[----:B------:R-:W-:-:S04]  /*5280*/  UISETP.LT.AND UP2, UPT, UR4, UR5, UPT ;  /* 0x000000050400728c */ /* 0x000fc8000bf41270 */
[----:B------:R-:W-:-:S12]  /*5290*/  USEL UR4, UR4, UR5, UP2 ;  /* 0x0000000504047287 */ /* 0x000fd80009000000 */
.L_x_4386:
[----:B------:R-:W-:Y:S01]  /*52a0*/  R2UR UR6, R192 ;  /* 0x00000000c00672ca */ /* 0x000fe200000e0000 */
[----:B------:R-:W-:Y:S01]  /*52b0*/  UIMAD.WIDE UR4, UR4, 0x2aaaaaab, URZ ;  /* 0x2aaaaaab040478a5 */ /* 0x000fe2000f8e023f */
[----:B------:R-:W-:Y:S01]  /*52c0*/  IMAD.MOV.U32 R0, RZ, RZ, 0x3f800000 ;  /* 0x3f800000ff007424 */ /* 0x000fe200078e00ff */
[----:B------:R-:W-:Y:S01]  /*52d0*/  CS2R R118, SRZ ;  /* 0x0000000000767805 */ /* 0x000fe2000001ff00 */
        /* <DEDUP_REMOVED lines=54> */
[----:B------:R-:W-:Y:S01]  /*5640*/  IMAD.MOV.U32 R0, RZ, RZ, 0x3f800000 ;  /* 0x3f800000ff007424 */ /* 0x000fe200078e00ff */
[----:B------:R-:W-:Y:S01]  /*5650*/  ULDC UR51, c[0x0][0x9e4] ;  /* 0x0002790000337ab9 */ /* 0x000fe20000000800 */
[----:B------:R-:W-:Y:S01]  /*5660*/  IMAD.MOV.U32 R119, RZ, RZ, RZ ;  /* 0x000000ffff777224 */ /* 0x000fe200078e00ff */
[----:B------:R-:W-:Y:S01]  /*5670*/  ULDC UR4, c[0x0][0x9d8] ;  /* 0x0002760000047ab9 */ /* 0x000fe20000000800 */
[----:B------:R-:W-:Y:S01]  /*5680*/  ULDC UR55, c[0x0][0x988] ;  /* 0x0002620000377ab9 */ /* 0x000fe20000000800 */
[----:B------:R-:W-:-:S05]  /*5690*/  ULDC UR58, c[0x0][0x9e0] ;  /* 0x00027800003a7ab9 */ /* 0x000fca0000000800 */
.L_x_4406:
[----:B------:R-:W-:-:S04]  /*56a0*/  UIADD3 UR5, UR37, 0x1, URZ ;  /* 0x0000000125057890 */ /* 0x000fc8000fffe03f */
[----:B------:R-:W-:-:S04]  /*56b0*/  UISETP.NE.AND UP2, UPT, UR5, 0x2, UPT ;  /* 0x000000020500788c */ /* 0x000fc8000bf45270 */
[----:B------:R-:W-:Y:S02]  /*56c0*/  USEL UR39, URZ, 0x1, UP2 ;  /* 0x000000013f277887 */ /* 0x000fe40009000000 */
[----:B------:R-:W-:Y:S02]  /*56d0*/  USEL UR5, UR5, URZ, UP2 ;  /* 0x0000003f05057287 */ /* 0x000fe40009000000 */
[----:B------:R-:W-:Y:S01]  /*56e0*/  ULOP3.LUT UR39, UR36, UR39, URZ, 0x3c, !UPT ;  /* 0x0000002724277292 */ /* 0x000fe2000f8e3c3f */
[----:B------:R-:W-:Y:S11]  /*56f0*/  @!P0 BRA `(.L_x_4390) ;  /* 0x0000000000048947 */ /* 0x000ff60003800000 */
[----:B------:R-:W-:Y:S01]  /*5700*/  BPT.TRAP 0x1 ;  /* 0x000000040000795c */ /* 0x000fe20000300000 */
.L_x_4390:
[----:B------:R-:W-:Y:S01]  /*5710*/  ULEA UR7, UR5, UR38, 0x3 ;  /* 0x0000002605077291 */ /* 0x000fe2000f8e183f */
[----:B------:R-:W-:-:S05]  /*5720*/  IMAD.U32 R9, RZ, RZ, UR39 ;  /* 0x00000027ff097e24 */ /* 0x000fca000f8e00ff */
[----:B------:R-:W-:-:S04]  /*5730*/  SHF.L.U32 R9, R9, 0x1f, RZ ;  /* 0x0000001f09097819 */ /* 0x000fc800000006ff */
[----:B------:R0:W1:Y:S01]  /*5740*/  SYNCS.PHASECHK.TRANS64.TRYWAIT P2, [UR7+0x30830], R9 ;  /* 0x03083009ff0075a7 */ /* 0x0000620008040147 */
[----:B------:R-:W-:Y:S05]  /*5750*/  @!P0 BRA `(.L_x_4391) ;  /* 0x0000000000048947 */ /* 0x000fea0003800000 */
[----:B------:R-:W-:Y:S01]  /*5760*/  BPT.TRAP 0x1 ;  /* 0x000000040000795c */ /* 0x000fe20000300000 */
.L_x_4391:
[-C--:B------:R-:W-:Y:S01]  /*5770*/  FMUL.FTZ R24, R24, R12.reuse ;  /* 0x0000000c18187220 */ /* 0x080fe20000410000 */
[----:B------:R-:W-:Y:S01]  /*5780*/  FMUL.FTZ R25, R25, R12 ;  /* 0x0000000c19197220 */ /* 0x000fe20000410000 */
[----:B-1----:R-:W-:Y:S06]  /*5790*/  @P2 BRA `(.L_x_4392) ;  /* 0x0000000000082947 */ /* 0x002fec0003800000 */
[----:B------:R-:W1:Y:S02]  /*57a0*/  SYNCS.PHASECHK.TRANS64.TRYWAIT P2, [UR7+0x30830], R9 ;  /* 0x03083009ff0075a7 */ /* 0x000e640008040147 */
[----:B-1----:R-:W-:Y:S05]  /*57b0*/  @!P2 BRA `(.L_x_4393) ;  /* 0x0000015c0044a947 */ /* 0x002fea0003800000 */
.L_x_4392:
        /* <DEDUP_REMOVED lines=122> */
[----:B------:R-:W-:Y:S02]  /*5f60*/  FMUL.FTZ R119, R119, R0 ;  /* 0x0000000077777220 */ /* 0x000fe40000410000 */
[----:B------:R-:W-:Y:S01]  /*5f70*/  HGMMA.64x96x16.F32 R120, gdesc[UR44], R120, gsb0 ;  /* 0x016000002c7879f0 */ /* 0x000fe20008000878 */
[----:B------:R-:W-:Y:S01]  /*5f80*/  UIADD3 UR46, UR6, 0x4, URZ ;  /* 0x00000004062e7890 */ /* 0x000fe2000fffe03f */
[----:B------:R-:W-:Y:S01]  /*5f90*/  UMOV UR44, UR52 ;  /* 0x00000034002c7c82 */ /* 0x000fe20008000000 */
[----:B------:R-:W-:Y:S01]  /*5fa0*/  UMOV UR45, UR53 ;  /* 0x00000035002d7c82 */ /* 0x000fe20008000000 */
[----:B------:R-:W-:Y:S01]  /*5fb0*/  UMOV UR47, 0x40000040 ;  /* 0x40000040002f7882 */ /* 0x000fe20000000000 */
[----:B------:R-:W-:-:S02]  /*5fc0*/  WARPGROUP.DEPBAR.LE gsb0, 0x0 ;  /* 0x00008000000079c5 */ /* 0x000fc40000010000 */
        /* <DEDUP_REMOVED lines=36> */
.L_x_4394:
[----:B------:R-:W-:Y:S01]  /*6210*/  ULEA UR6, UR37, UR38, 0x3 ;  /* 0x0000002625067291 */ /* 0x000fe2000f8e183f */
[----:B------:R-:W-:-:S05]  /*6220*/  IMAD.U32 R0, RZ, RZ, UR36 ;  /* 0x00000024ff007e24 */ /* 0x000fca000f8e00ff */
[----:B------:R-:W-:-:S04]  /*6230*/  SHF.L.U32 R0, R0, 0x1f, RZ ;  /* 0x0000001f00007819 */ /* 0x000fc800000006ff */
[----:B------:R2:W3:Y:S01]  /*6240*/  SYNCS.PHASECHK.TRANS64.TRYWAIT P2, [UR6+0x30850], R0 ;  /* 0x03085000ff0075a7 */ /* 0x0004e20008040146 */
[----:B------:R-:W-:Y:S05]  /*6250*/  @!P0 BRA `(.L_x_4395) ;  /* 0x0000000000048947 */ /* 0x000fea0003800000 */
[----:B------:R-:W-:Y:S01]  /*6260*/  BPT.TRAP 0x1 ;  /* 0x000000040000795c */ /* 0x000fe20000300000 */
.L_x_4395:
[----:B---3--:R-:W-:Y:S05]  /*6270*/  @P2 BRA `(.L_x_4396) ;  /* 0x0000000000082947 */ /* 0x008fea0003800000 */
[----:B------:R-:W3:Y:S02]  /*6280*/  SYNCS.PHASECHK.TRANS64.TRYWAIT P2, [UR6+0x30850], R0 ;  /* 0x03085000ff0075a7 */ /* 0x000ee40008040146 */
[----:B---3--:R-:W-:Y:S05]  /*6290*/  @!P2 BRA `(.L_x_4397) ;  /* 0x0000015000a4a947 */ /* 0x008fea0003800000 */
.L_x_4396:
        /* <DEDUP_REMOVED lines=9> */
[----:B------:R-:W-:Y:S01]  /*6330*/  PLOP3.LUT P3, PT, PT, PT, UP0, 0x80, 0x0 ;  /* 0x000000000000781c */ /* 0x000fe20003f6f008 */
[----:B------:R-:W-:Y:S01]  /*6340*/  FMUL.FTZ R138, R144, UR4 ;  /* 0x00000004908a7c20 */ /* 0x000fe20008410000 */
[----:B------:R-:W-:Y:S01]  /*6350*/  FMUL.FTZ R144, R154, UR4 ;  /* 0x000000049a907c20 */ /* 0x000fe20008410000 */
[----:B------:R-:W-:Y:S01]  /*6360*/  ULOP3.LUT UR10, UR10, 0x3000000, URZ, 0xfc, !UPT ;  /* 0x030000000a0a7892 */ /* 0x000fe2000f8efc3f */
[----:B------:R-:W-:Y:S01]  /*6370*/  FMUL.FTZ R154, R160, UR4 ;  /* 0x00000004a09a7c20 */ /* 0x000fe20008410000 */
[----:B------:R-:W-:-:S02]  /*6380*/  VIADD R160, R23, UR60 ;  /* 0x0000003c17a07c36 */ /* 0x000fc40008000000 */
[----:B------:R-:W-:Y:S01]  /*6390*/  FMUL.FTZ R12, R120, UR4 ;  /* 0x00000004780c7c20 */ /* 0x000fe20008410000 */
[----:B------:R-:W-:Y:S01]  /*63a0*/  UIMAD UR14, UR37, 0x900, UR10 ;  /* 0x00000900250e78a4 */ /* 0x000fe2000f8e020a */
[----:B-1----:R-:W-:Y:S01]  /*63b0*/  FMUL.FTZ R9, R123, UR4 ;  /* 0x000000047b097c20 */ /* 0x002fe20008410000 */
        /* <DEDUP_REMOVED lines=43> */
[----:B------:R-:W-:-:S02]  /*6670*/  IMAD R162, R8, -0x60, RZ ;  /* 0xffffffa008a27824 */ /* 0x000fc400078e02ff */
[----:B------:R-:W-:Y:S01]  /*6680*/  FMUL.FTZ R158, R167, UR4 ;  /* 0x00000004a79e7c20 */ /* 0x000fe20008410000 */
[----:B------:R-:W0:Y:S01]  /*6690*/  MUFU.TANH R12, R12 ;  /* 0x0000000c000c7308 */ /* 0x000e220000002400 */
[----:B------:R-:W-:-:S07]  /*66a0*/  IMAD.IADD R157, R162, 0x1, -R19 ;  /* 0x00000001a29d7824 */ /* 0x000fce00078e0a13 */
        /* <DEDUP_REMOVED lines=70> */
[----:B------:R-:W-:Y:S02]  /*6b10*/  @UP0 ULDC UR10, c[0x0][0x44c] ;  /* 0x00011300000a0ab9 */ /* 0x000fe40000000800 */
[----:B------:R-:W-:Y:S01]  /*6b20*/  @P2 IMAD.HI.U32 R10, R160, UR10, RZ ;  /* 0x0000000aa00a2c27 */ /* 0x000fe2000f8e00ff */
[----:B------:R-:W-:Y:S01]  /*6b30*/  @UP0 ULDC UR10, c[0x0][0x450] ;  /* 0x00011400000a0ab9 */ /* 0x000fe20000000800 */
[----:B------:R-:W-:-:S03]  /*6b40*/  PLOP3.LUT P2, PT, PT, PT, UP1, 0x40, 0x0 ;  /* 0x000000000000781c */ /* 0x000fc60003f4e818 */
[----:B------:R-:W-:Y:S01]  /*6b50*/  @P3 SHF.R.U32.HI R160, RZ, UR10, R10 ;  /* 0x0000000affa03c19 */ /* 0x000fe2000801160a */
[----:B------:R-:W-:-:S04]  /*6b60*/  IMAD.U32 R10, RZ, RZ, UR7 ;  /* 0x00000007ff0a7e24 */ /* 0x000fc8000f8e00ff */
[----:B------:R-:W5:Y:S01]  /*6b70*/  SHFL.IDX PT, R11, R160, RZ, 0x1c1f ;  /* 0x001c1fffa00b7589 */ /* 0x000f6200000e0000 */
[----:B------:R-:W-:-:S05]  /*6b80*/  @!P1 VIADD R10, R10, 0x30840 ;  /* 0x000308400a0a9836 */ /* 0x000fca0000000000 */
[----:B------:R-:W-:Y:S01]  /*6b90*/  @!P1 PRMT R10, RZ, 0x654, R10 ;  /* 0x00000654ff0a9816 */ /* 0x000fe2000000000a */
[----:B------:R-:W-:-:S03]  /*6ba0*/  WARPGROUP.DEPBAR.LE gsb0, 0x0 ;  /* 0x00008000000079c5 */ /* 0x000fc60000010000 */
[----:B------:R1:W-:Y:S02]  /*6bb0*/  @!P1 SYNCS.ARRIVE.TRANS64.RED.A1T0 RZ, [R10+URZ], RZ ;  /* 0x000000ff0aff99a7 */ /* 0x0003e4000810043f */
[----:B-1----:R-:W-:-:S04]  /*6bc0*/  IADD3 R10, -R19, 0x1, R162 ;  /* 0x00000001130a7810 */ /* 0x002fc80007ffe1a2 */
[----:B------:R-:W-:-:S05]  /*6bd0*/  IADD3 R10, -R17, R10, R16 ;  /* 0x0000000a110a7210 */ /* 0x000fca0007ffe110 */
[C---:B------:R-:W-:Y:S02]  /*6be0*/  VIADD R166, R10.reuse, UR58 ;  /* 0x0000003a0aa67c36 */ /* 0x040fe40008000000 */
[----:B------:R-:W-:Y:S02]  /*6bf0*/  VIADD R165, R10, UR54 ;  /* 0x000000360aa57c36 */ /* 0x000fe40008000000 */
[--C-:B-----5:R-:W-:Y:S02]  /*6c00*/  IMAD.IADD R164, R166, 0x1, R11.reuse ;  /* 0x00000001a6a47824 */ /* 0x120fe400078e020b */
[----:B------:R-:W-:Y:S01]  /*6c10*/  IMAD.IADD R163, R165, 0x1, R11 ;  /* 0x00000001a5a37824 */ /* 0x000fe200078e020b */
[----:B0-234-:R-:W-:Y:S06]  /*6c20*/  @P2 BRA `(.L_x_4398) ;  /* 0x0000000000542947 */ /* 0x01dfec0003800000 */
[----:B------:R-:W-:Y:S01]  /*6c30*/  IADD3 R167, -R17, R16, R11 ;  /* 0x0000001011a77210 */ /* 0x000fe20007ffe10b */
[----:B------:R-:W-:Y:S03]  /*6c40*/  BSSY B0, `(.L_x_4399) ;  /* 0x0000010000007945 */ /* 0x000fe60003800000 */
        /* <DEDUP_REMOVED lines=10> */
.L_x_4400:
[----:B------:R-:W-:-:S05]  /*6cf0*/  IMAD.U32 R168, RZ, RZ, UR51 ;  /* 0x00000033ffa87e24 */ /* 0x000fca000f8e00ff */
[----:B------:R-:W-:-:S13]  /*6d00*/  ISETP.NE.AND P2, PT, R168, 0x1, PT ;  /* 0x00000001a800780c */ /* 0x000fda0003f45270 */
[----:B------:R-:W0:Y:S02]  /*6d10*/  @P2 LDC.64 R10, c[0x0][0x9e8] ;  /* 0x00027a00ff0a2b82 */ /* 0x000e240000000a00 */
[----:B0-----:R-:W-:-:S05]  /*6d20*/  @P2 IMAD.HI.U32 R10, R167, R10, RZ ;  /* 0x0000000aa70a2227 */ /* 0x001fca00078e00ff */
[----:B------:R-:W-:-:S07]  /*6d30*/  @P2 SHF.R.U32.HI R167, RZ, R11, R10 ;  /* 0x0000000bffa72219 */ /* 0x000fce000001160a */
.L_x_4401:
[----:B------:R-:W-:Y:S05]  /*6d40*/  BSYNC B0 ;  /* 0x0000000000007941 */ /* 0x000fea0003800000 */
.L_x_4399:
[----:B------:R-:W-:-:S05]  /*6d50*/  IMAD R167, R167, R168, R157 ;  /* 0x000000a8a7a77224 */ /* 0x000fca00078e029d */
[----:B------:R-:W-:Y:S02]  /*6d60*/  VIADDMNMX R164, R167, R168, R164, PT ;  /* 0x000000a8a7a47246 */ /* 0x000fe400038001a4 */
[----:B------:R-:W-:-:S07]  /*6d70*/  VIMNMX R163, R163, R167, !PT ;  /* 0x000000a7a3a37248 */ /* 0x000fce0007fe0100 */
.L_x_4398:
[C---:B------:R-:W-:Y:S01]  /*6d80*/  ISETP.GE.AND P2, PT, R162.reuse, 0x2, PT ;  /* 0x00000002a200780c */ /* 0x040fe20003f46270 */
[----:B------:R-:W0:Y:S01]  /*6d90*/  SHFL.IDX PT, R160, R160, 0x1, 0x1c1f ;  /* 0x003c1f00a0a07f89 */ /* 0x000e2200000e0000 */
[C---:B------:R-:W-:Y:S02]  /*6da0*/  ISETP.GE.AND P6, PT, R162.reuse, 0xa, PT ;  /* 0x0000000aa200780c */ /* 0x040fe40003fc6270 */
[----:B------:R-:W-:Y:S02]  /*6db0*/  ISETP.GT.AND P4, PT, R163, 0x1, !P2 ;  /* 0x00000001a300780c */ /* 0x000fe40005784270 */
[----:B------:R-:W-:Y:S02]  /*6dc0*/  ISETP.GE.AND P3, PT, R162, 0x9, PT ;  /* 0x00000009a200780c */ /* 0x000fe40003f66270 */
[----:B------:R-:W-:Y:S02]  /*6dd0*/  ISETP.LT.OR P4, PT, R164, 0x2, P4 ;  /* 0x00000002a400780c */ /* 0x000fe40002781670 */
[----:B------:R-:W-:-:S02]  /*6de0*/  LOP3.LUT R18, R18, 0xfffffffb, RZ, 0xc0, !PT ;  /* 0xfffffffb12127812 */ /* 0x000fc400078ec0ff */
[----:B------:R-:W-:Y:S02]  /*6df0*/  FSEL R13, R13, -INF , !P4 ;  /* 0xff8000000d0d7808 */ /* 0x000fe40006000000 */
[C---:B------:R-:W-:Y:S02]  /*6e00*/  ISETP.GT.AND P5, PT, R163.reuse, 0x8, !P3 ;  /* 0x00000008a300780c */ /* 0x040fe40005fa4270 */
[----:B------:R-:W-:Y:S02]  /*6e10*/  @P6 LOP3.LUT R18, R18, 0x4, RZ, 0xfc, !PT ;  /* 0x0000000412126812 */ /* 0x000fe400078efcff */
[----:B------:R-:W-:Y:S02]  /*6e20*/  ISETP.GT.AND P4, PT, R163, 0x9, !P6 ;  /* 0x00000009a300780c */ /* 0x000fe40007784270 */
[----:B------:R-:W-:Y:S02]  /*6e30*/  ISETP.GE.AND P6, PT, R162, 0x11, PT ;  /* 0x00000011a200780c */ /* 0x000fe40003fc6270 */
[----:B------:R-:W-:-:S02]  /*6e40*/  ISETP.LT.OR P5, PT, R164, 0x9, P5 ;  /* 0x00000009a400780c */ /* 0x000fc40002fa1670 */
[----:B------:R-:W-:Y:S01]  /*6e50*/  ISETP.LT.OR P4, PT, R164, 0xa, P4 ;  /* 0x0000000aa400780c */ /* 0x000fe20002781670 */
[--C-:B0-----:R-:W-:Y:S01]  /*6e60*/  IMAD.IADD R166, R166, 0x1, R160.reuse ;  /* 0x00000001a6a67824 */ /* 0x101fe200078e02a0 */
[----:B------:R-:W-:Y:S01]  /*6e70*/  FSEL R20, R20, -INF , !P5 ;  /* 0xff80000014147808 */ /* 0x000fe20006800000 */
[----:B------:R-:W-:Y:S01]  /*6e80*/  IMAD.IADD R165, R165, 0x1, R160 ;  /* 0x00000001a5a57824 */ /* 0x000fe200078e02a0 */
[----:B------:R-:W-:Y:S02]  /*6e90*/  ISETP.GE.AND P5, PT, R162, 0x12, PT ;  /* 0x00000012a200780c */ /* 0x000fe40003fa6270 */
[----:B------:R-:W-:Y:S02]  /*6ea0*/  LOP3.LUT R18, R18, 0xfffffff7, RZ, 0xc0, !PT ;  /* 0xfffffff712127812 */ /* 0x000fe400078ec0ff */
[----:B------:R-:W-:Y:S02]  /*6eb0*/  FSEL R21, R21, -INF , !P4 ;  /* 0xff80000015157808 */ /* 0x000fe40006000000 */
[----:B------:R-:W-:-:S02]  /*6ec0*/  ISETP.GT.AND P4, PT, R163, 0x10, !P6 ;  /* 0x00000010a300780c */ /* 0x000fc40007784270 */
[----:B------:R-:W-:Y:S02]  /*6ed0*/  @P6 LOP3.LUT R18, R18, 0x8, RZ, 0xfc, !PT ;  /* 0x0000000812126812 */ /* 0x000fe400078efcff */
[----:B------:R-:W-:Y:S02]  /*6ee0*/  ISETP.LT.OR P4, PT, R164, 0x11, P4 ;  /* 0x00000011a400780c */ /* 0x000fe40002781670 */
[----:B------:R-:W-:Y:S02]  /*6ef0*/  LOP3.LUT R18, R18, 0xfff7ffff, RZ, 0xc0, !PT ;  /* 0xfff7ffff12127812 */ /* 0x000fe400078ec0ff */
[----:B------:R-:W-:Y:S02]  /*6f00*/  FSEL R122, R122, -INF , !P4 ;  /* 0xff8000007a7a7808 */ /* 0x000fe40006000000 */
[----:B------:R-:W-:Y:S02]  /*6f10*/  @P5 LOP3.LUT R18, R18, 0x80000, RZ, 0xfc, !PT ;  /* 0x0008000012125812 */ /* 0x000fe400078efcff */
[----:B------:R-:W-:-:S02]  /*6f20*/  ISETP.GT.AND P4, PT, R163, 0x11, !P5 ;  /* 0x00000011a300780c */ /* 0x000fc40006f84270 */
[----:B------:R-:W-:Y:S02]  /*6f30*/  ISETP.GE.AND P5, PT, R162, 0x19, PT ;  /* 0x00000019a200780c */ /* 0x000fe40003fa6270 */
[----:B------:R-:W-:Y:S02]  /*6f40*/  ISETP.LT.OR P4, PT, R164, 0x12, P4 ;  /* 0x00000012a400780c */ /* 0x000fe40002781670 */
[----:B------:R-:W-:Y:S02]  /*6f50*/  LOP3.LUT R18, R18, 0xfffbffff, RZ, 0xc0, !PT ;  /* 0xfffbffff12127812 */ /* 0x000fe400078ec0ff */
[----:B------:R-:W-:Y:S02]  /*6f60*/  FSEL R123, R123, -INF , !P4 ;  /* 0xff8000007b7b7808 */ /* 0x000fe40006000000 */
[----:B------:R-:W-:-:S04]  /*6f70*/  ISETP.GT.AND P4, PT, R163, 0x18, !P5 ;  /* 0x00000018a300780c */ /* 0x000fc80006f84270 */
[----:B------:R-:W-:Y:S02]  /*6f80*/  ISETP.LT.OR P4, PT, R164, 0x19, P4 ;  /* 0x00000019a400780c */ /* 0x000fe40002781670 */
[----:B------:R-:W-:Y:S02]  /*6f90*/  @P5 LOP3.LUT R18, R18, 0x40000, RZ, 0xfc, !PT ;  /* 0x0004000012125812 */ /* 0x000fe400078efcff */
[----:B------:R-:W-:Y:S02]  /*6fa0*/  ISETP.GE.AND P5, PT, R162, 0x1a, PT ;  /* 0x0000001aa200780c */ /* 0x000fe40003fa6270 */
[----:B------:R-:W-:Y:S02]  /*6fb0*/  LOP3.LUT R18, R18, 0xfffdffff, RZ, 0xc0, !PT ;  /* 0xfffdffff12127812 */ /* 0x000fe400078ec0ff */
[----:B------:R-:W-:Y:S02]  /*6fc0*/  FSEL R126, R126, -INF , !P4 ;  /* 0xff8000007e7e7808 */ /* 0x000fe40006000000 */
[----:B------:R-:W-:-:S04]  /*6fd0*/  ISETP.GT.AND P4, PT, R163, 0x19, !P5 ;  /* 0x00000019a300780c */ /* 0x000fc80006f84270 */
[----:B------:R-:W-:-:S03]  /*6fe0*/  ISETP.LT.OR P4, PT, R164, 0x1a, P4 ;  /* 0x0000001aa400780c */ /* 0x000fc60002781670 */
        /* <DEDUP_REMOVED lines=68> */
[----:B------:R-:W-:Y:S02]  /*7430*/  FSEL R150, R150, -INF , !P4 ;  /* 0xff80000096967808 */ /* 0x000fe40006000000 */
[----:B------:R-:W-:Y:S02]  /*7440*/  LOP3.LUT R18, R18, 0xffffffdf, RZ, 0xc0, !PT ;  /* 0xffffffdf12127812 */ /* 0x000fe400078ec0ff */
[----:B------:R-:W-:-:S04]  /*7450*/  ISETP.GT.AND P4, PT, R163, 0x49, !P5 ;  /* 0x00000049a300780c */ /* 0x000fc80006f84270 */
[----:B------:R-:W-:-:S03]  /*7460*/  ISETP.LT.OR P4, PT, R164, 0x4a, P4 ;  /* 0x0000004aa400780c */ /* 0x000fc60002781670 */
[----:B------:R-:W-:Y:S02]  /*7470*/  @P5 LOP3.LUT R18, R18, 0x20, RZ, 0xfc, !PT ;  /* 0x0000002012125812 */ /* 0x000fe400078efcff */
[----:B------:R-:W-:Y:S02]  /*7480*/  ISETP.GE.AND P5, PT, R162, 0x51, PT ;  /* 0x00000051a200780c */ /* 0x000fe40003fa6270 */
[----:B------:R-:W-:Y:S02]  /*7490*/  FSEL R151, R151, -INF , !P4 ;  /* 0xff80000097977808 */ /* 0x000fe40006000000 */
[----:B------:R-:W-:Y:S02]  /*74a0*/  ISETP.GT.AND P4, PT, R163, 0x50, !P5 ;  /* 0x00000050a300780c */ /* 0x000fe40006f84270 */
[----:B------:R-:W-:Y:S02]  /*74b0*/  LOP3.LUT R18, R18, 0xffffffef, RZ, 0xc0, !PT ;  /* 0xffffffef12127812 */ /* 0x000fe400078ec0ff */
[----:B------:R-:W-:-:S04]  /*74c0*/  ISETP.LT.OR P4, PT, R164, 0x51, P4 ;  /* 0x00000051a400780c */ /* 0x000fc80002781670 */
[----:B------:R-:W-:Y:S02]  /*74d0*/  FSEL R154, R154, -INF , !P4 ;  /* 0xff8000009a9a7808 */ /* 0x000fe40006000000 */
[----:B------:R-:W-:Y:S02]  /*74e0*/  ISETP.GE.AND P4, PT, R162, 0x52, PT ;  /* 0x00000052a200780c */ /* 0x000fe40003f86270 */
[----:B------:R-:W-:Y:S02]  /*74f0*/  @P5 LOP3.LUT R18, R18, 0x10, RZ, 0xfc, !PT ;  /* 0x0000001012125812 */ /* 0x000fe400078efcff */
[----:B------:R-:W-:Y:S02]  /*7500*/  ISETP.GT.AND P5, PT, R163, 0x51, !P4 ;  /* 0x00000051a300780c */ /* 0x000fe400067a4270 */
[----:B------:R-:W-:Y:S02]  /*7510*/  LOP3.LUT R18, R18, 0xfffffffd, RZ, 0xc0, !PT ;  /* 0xfffffffd12127812 */ /* 0x000fe400078ec0ff */
[----:B------:R-:W-:-:S04]  /*7520*/  ISETP.LT.OR P5, PT, R164, 0x52, P5 ;  /* 0x00000052a400780c */ /* 0x000fc80002fa1670 */
[----:B------:R-:W-:Y:S02]  /*7530*/  FSEL R155, R155, -INF , !P5 ;  /* 0xff8000009b9b7808 */ /* 0x000fe40006800000 */
[----:B------:R-:W-:-:S04]  /*7540*/  ISETP.GE.AND P5, PT, R162, 0x59, PT ;  /* 0x00000059a200780c */ /* 0x000fc80003fa6270 */
[----:B------:R-:W-:-:S04]  /*7550*/  ISETP.GT.AND P6, PT, R163, 0x58, !P5 ;  /* 0x00000058a300780c */ /* 0x000fc80006fc4270 */
[----:B------:R-:W-:-:S04]  /*7560*/  ISETP.LT.OR P6, PT, R164, 0x59, P6 ;  /* 0x00000059a400780c */ /* 0x000fc800037c1670 */
[----:B------:R-:W-:Y:S02]  /*7570*/  FSEL R159, R159, -INF , !P6 ;  /* 0xff8000009f9f7808 */ /* 0x000fe40007000000 */
[----:B------:R-:W-:-:S13]  /*7580*/  ISETP.GE.AND P6, PT, R162, 0x1, PT ;  /* 0x00000001a200780c */ /* 0x000fda0003fc6270 */
[----:B------:R-:W-:Y:S02]  /*7590*/  @P6 LOP3.LUT R18, R18, 0x2, RZ, 0xfc, !PT ;  /* 0x0000000212126812 */ /* 0x000fe400078efcff */
[----:B------:R-:W-:Y:S02]  /*75a0*/  ISETP.GT.AND P6, PT, R163, RZ, !P6 ;  /* 0x000000ffa300720c */ /* 0x000fe400077c4270 */
[----:B------:R-:W-:Y:S02]  /*75b0*/  LOP3.LUT R18, R18, 0xfffffffe, RZ, 0xc0, !PT ;  /* 0xfffffffe12127812 */ /* 0x000fe400078ec0ff */
[----:B------:R-:W-:-:S04]  /*75c0*/  ISETP.LT.OR P6, PT, R164, 0x1, P6 ;  /* 0x00000001a400780c */ /* 0x000fc800037c1670 */
[----:B------:R-:W-:Y:S02]  /*75d0*/  FSEL R12, R12, -INF , !P6 ;  /* 0xff8000000c0c7808 */ /* 0x000fe40007000000 */
[----:B------:R-:W-:-:S13]  /*75e0*/  ISETP.GE.AND P6, PT, R162, 0x5a, PT ;  /* 0x0000005aa200780c */ /* 0x000fda0003fc6270 */
[----:B------:R-:W-:Y:S02]  /*75f0*/  @P6 LOP3.LUT R18, R18, 0x1, RZ, 0xfc, !PT ;  /* 0x0000000112126812 */ /* 0x000fe400078efcff */
[----:B------:R-:W-:-:S04]  /*7600*/  ISETP.GT.AND P6, PT, R163, 0x59, !P6 ;  /* 0x00000059a300780c */ /* 0x000fc800077c4270 */
[----:B------:R-:W-:-:S04]  /*7610*/  ISETP.LT.OR P6, PT, R164, 0x5a, P6 ;  /* 0x0000005aa400780c */ /* 0x000fc800037c1670 */
[----:B------:R-:W-:Y:S02]  /*7620*/  FSEL R161, R161, -INF , !P6 ;  /* 0xff800000a1a17808 */ /* 0x000fe40007000000 */
[----:B------:R-:W-:-:S13]  /*7630*/  PLOP3.LUT P6, PT, PT, PT, UP1, 0x40, 0x0 ;  /* 0x000000000000781c */ /* 0x000fda0003fce818 */
[----:B------:R-:W-:Y:S05]  /*7640*/  @P6 BRA `(.L_x_4402) ;  /* 0x0000000000546947 */ /* 0x000fea0003800000 */
        /* <DEDUP_REMOVED lines=12> */
.L_x_4404:
[----:B------:R-:W-:-:S05]  /*7710*/  IMAD.U32 R162, RZ, RZ, UR51 ;  /* 0x00000033ffa27e24 */ /* 0x000fca000f8e00ff */
[----:B------:R-:W-:-:S13]  /*7720*/  ISETP.NE.AND P6, PT, R162, 0x1, PT ;  /* 0x00000001a200780c */ /* 0x000fda0003fc5270 */
[----:B------:R-:W0:Y:S02]  /*7730*/  @P6 LDC.64 R10, c[0x0][0x9e8] ;  /* 0x00027a00ff0a6b82 */ /* 0x000e240000000a00 */
[----:B0-----:R-:W-:-:S05]  /*7740*/  @P6 IMAD.HI.U32 R10, R160, R10, RZ ;  /* 0x0000000aa00a6227 */ /* 0x001fca00078e00ff */
[----:B------:R-:W-:-:S07]  /*7750*/  @P6 SHF.R.U32.HI R160, RZ, R11, R10 ;  /* 0x0000000bffa06219 */ /* 0x000fce000001160a */
.L_x_4405:
[----:B------:R-:W-:Y:S05]  /*7760*/  BSYNC B0 ;  /* 0x0000000000007941 */ /* 0x000fea0003800000 */
.L_x_4403:
[----:B------:R-:W-:-:S05]  /*7770*/  IMAD R157, R160, R162, R157 ;  /* 0x000000a2a09d7224 */ /* 0x000fca00078e029d */
[----:B------:R-:W-:Y:S02]  /*7780*/  VIADDMNMX R166, R157, R162, R166, PT ;  /* 0x000000a29da67246 */ /* 0x000fe400038001a6 */
[----:B------:R-:W-:-:S07]  /*7790*/  VIMNMX R165, R165, R157, !PT ;  /* 0x0000009da5a57248 */ /* 0x000fce0007fe0100 */
.L_x_4402:
[----:B------:R-:W-:Y:S01]  /*77a0*/  ISETP.GT.AND P2, PT, R165, 0x1, !P2 ;  /* 0x00000001a500780c */ /* 0x000fe20005744270 */
[----:B------:R-:W-:Y:S01]  /*77b0*/  UMOV UR10, UR55 ;  /* 0x00000037000a7c82 */ /* 0x000fe20008000000 */
[----:B------:R-:W-:Y:S01]  /*77c0*/  FMNMX.FTZ R160, R12, R3, !PT ;  /* 0x000000030ca07209 */ /* 0x000fe20007810000 */
[----:B------:R-:W-:Y:S01]  /*77d0*/  UMOV UR36, UR39 ;  /* 0x0000002700247c82 */ /* 0x000fe20008000000 */
[----:B------:R-:W-:Y:S01]  /*77e0*/  ISETP.LT.OR P2, PT, R166, 0x2, P2 ;  /* 0x00000002a600780c */ /* 0x000fe20001741670 */
[----:B------:R-:W-:Y:S01]  /*77f0*/  UMOV UR37, UR5 ;  /* 0x0000000500257c82 */ /* 0x000fe20008000000 */
[C---:B------:R-:W-:Y:S02]  /*7800*/  LOP3.LUT P6, RZ, R18.reuse, 0x10000, RZ, 0xc0, !PT ;  /* 0x0001000012ff7812 */ /* 0x040fe400078cc0ff */
[----:B------:R-:W-:Y:S02]  /*7810*/  FSEL R10, R9, -INF , !P2 ;  /* 0xff800000090a7808 */ /* 0x000fe40005000000 */
[----:B------:R-:W-:-:S02]  /*7820*/  LOP3.LUT P2, RZ, R18, 0x4, RZ, 0xc0, !PT ;  /* 0x0000000412ff7812 */ /* 0x000fc4000784c0ff */
[C---:B------:R-:W-:Y:S02]  /*7830*/  ISETP.GT.AND P3, PT, R165.reuse, 0x8, !P3 ;  /* 0x00000008a500780c */ /* 0x040fe40005f64270 */
[----:B------:R-:W-:Y:S02]  /*7840*/  ISETP.GT.AND P2, PT, R165, 0x9, !P2 ;  /* 0x00000009a500780c */ /* 0x000fe40005744270 */
[----:B------:R-:W-:Y:S02]  /*7850*/  FMNMX.FTZ R9, R13, R160, !PT ;  /* 0x000000a00d097209 */ /* 0x000fe40007810000 */
[C---:B------:R-:W-:Y:S02]  /*7860*/  ISETP.LT.OR P2, PT, R166.reuse, 0xa, P2 ;  /* 0x0000000aa600780c */ /* 0x040fe40001741670 */
[----:B------:R-:W-:Y:S02]  /*7870*/  ISETP.LT.OR P3, PT, R166, 0x9, P3 ;  /* 0x00000009a600780c */ /* 0x000fe40001f61670 */
[----:B------:R-:W-:-:S02]  /*7880*/  FSEL R15, R15, -INF , !P2 ;  /* 0xff8000000f0f7808 */ /* 0x000fc40005000000 */
[----:B------:R-:W-:Y:S02]  /*7890*/  LOP3.LUT P2, RZ, R18, 0x8, RZ, 0xc0, !PT ;  /* 0x0000000812ff7812 */ /* 0x000fe4000784c0ff */
[----:B------:R-:W-:Y:S02]  /*78a0*/  FMNMX.FTZ R160, R20, R9, !PT ;  /* 0x0000000914a07209 */ /* 0x000fe40007810000 */
[----:B------:R-:W-:Y:S02]  /*78b0*/  ISETP.GT.AND P2, PT, R165, 0x10, !P2 ;  /* 0x00000010a500780c */ /* 0x000fe40005744270 */
[----:B------:R-:W-:Y:S02]  /*78c0*/  FSEL R14, R14, -INF , !P3 ;  /* 0xff8000000e0e7808 */ /* 0x000fe40005800000 */
[----:B------:R-:W-:Y:S02]  /*78d0*/  ISETP.LT.OR P2, PT, R166, 0x11, P2 ;  /* 0x00000011a600780c */ /* 0x000fe40001741670 */
[----:B------:R-:W-:-:S02]  /*78e0*/  LOP3.LUT P3, RZ, R18, 0x8000, RZ, 0xc0, !PT ;  /* 0x0000800012ff7812 */ /* 0x000fc4000786c0ff */
[----:B------:R-:W-:Y:S02]  /*78f0*/  FSEL R120, R120, -INF , !P2 ;  /* 0xff80000078787808 */ /* 0x000fe40005000000 */
[----:B------:R-:W-:Y:S02]  /*7900*/  LOP3.LUT P2, RZ, R18, 0x80000, RZ, 0xc0, !PT ;  /* 0x0008000012ff7812 */ /* 0x000fe4000784c0ff */
[----:B------:R-:W-:Y:S02]  /*7910*/  FMNMX.FTZ R9, R21, R160, !PT ;  /* 0x000000a015097209 */ /* 0x000fe40007810000 */
[----:B------:R-:W-:Y:S02]  /*7920*/  ISETP.GT.AND P2, PT, R165, 0x11, !P2 ;  /* 0x00000011a500780c */ /* 0x000fe40005744270 */
[----:B------:R-:W-:Y:S02]  /*7930*/  FMNMX.FTZ R160, R122, R9, !PT ;  /* 0x000000097aa07209 */ /* 0x000fe40007810000 */
[----:B------:R-:W-:-:S02]  /*7940*/  ISETP.LT.OR P2, PT, R166, 0x12, P2 ;  /* 0x00000012a600780c */ /* 0x000fc40001741670 */
[----:B------:R-:W-:Y:S02]  /*7950*/  FMNMX.FTZ R9, R123, R160, !PT ;  /* 0x000000a07b097209 */ /* 0x000fe40007810000 */
[----:B------:R-:W-:Y:S02]  /*7960*/  FSEL R121, R121, -INF , !P2 ;  /* 0xff80000079797808 */ /* 0x000fe40005000000 */
[----:B------:R-:W-:Y:S02]  /*7970*/  LOP3.LUT P2, RZ, R18, 0x40000, RZ, 0xc0, !PT ;  /* 0x0004000012ff7812 */ /* 0x000fe4000784c0ff */
[----:B------:R-:W-:Y:S02]  /*7980*/  FMNMX.FTZ R160, R126, R9, !PT ;  /* 0x000000097ea07209 */ /* 0x000fe40007810000 */
[----:B------:R-:W-:Y:S02]  /*7990*/  ISETP.GT.AND P2, PT, R165, 0x18, !P2 ;  /* 0x00000018a500780c */ /* 0x000fe40005744270 */
[----:B------:R-:W-:-:S02]  /*79a0*/  FMNMX.FTZ R9, R127, R160, !PT ;  /* 0x000000a07f097209 */ /* 0x000fc40007810000 */
[----:B------:R-:W-:Y:S02]  /*79b0*/  ISETP.LT.OR P2, PT, R166, 0x19, P2 ;  /* 0x00000019a600780c */ /* 0x000fe40001741670 */
[----:B------:R-:W-:Y:S02]  /*79c0*/  FMNMX.FTZ R160, R130, R9, !PT ;  /* 0x0000000982a07209 */ /* 0x000fe40007810000 */
[----:B------:R-:W-:Y:S02]  /*79d0*/  FSEL R124, R124, -INF , !P2 ;  /* 0xff8000007c7c7808 */ /* 0x000fe40005000000 */
[----:B------:R-:W-:Y:S02]  /*79e0*/  LOP3.LUT P2, RZ, R18, 0x20000, RZ, 0xc0, !PT ;  /* 0x0002000012ff7812 */ /* 0x000fe4000784c0ff */
[----:B------:R-:W-:Y:S02]  /*79f0*/  FMNMX.FTZ R9, R131, R160, !PT ;  /* 0x000000a083097209 */ /* 0x000fe40007810000 */
[----:B------:R-:W-:-:S02]  /*7a00*/  ISETP.GT.AND P2, PT, R165, 0x19, !P2 ;  /* 0x00000019a500780c */ /* 0x000fc40005744270 */
[----:B------:R-:W-:Y:S02]  /*7a10*/  FMNMX.FTZ R160, R134, R9, !PT ;  /* 0x0000000986a07209 */ /* 0x000fe40007810000 */
[----:B------:R-:W-:Y:S02]  /*7a20*/  ISETP.LT.OR P2, PT, R166, 0x1a, P2 ;  /* 0x0000001aa600780c */ /* 0x000fe40001741670 */
[----:B------:R-:W-:Y:S02]  /*7a30*/  FMNMX.FTZ R9, R135, R160, !PT ;  /* 0x000000a087097209 */ /* 0x000fe40007810000 */
[----:B------:R-:W-:Y:S02]  /*7a40*/  FSEL R125, R125, -INF , !P2 ;  /* 0xff8000007d7d7808 */ /* 0x000fe40005000000 */
[----:B------:R-:W-:Y:S02]  /*7a50*/  ISETP.GT.AND P2, PT, R165, 0x20, !P6 ;  /* 0x00000020a500780c */ /* 0x000fe40007744270 */
[----:B------:R-:W-:-:S02]  /*7a60*/  FMNMX.FTZ R160, R138, R9, !PT ;  /* 0x000000098aa07209 */ /* 0x000fc40007810000 */
[----:B------:R-:W-:Y:S02]  /*7a70*/  ISETP.LT.OR P2, PT, R166, 0x21, P2 ;  /* 0x00000021a600780c */ /* 0x000fe40001741670 */
[----:B------:R-:W-:Y:S02]  /*7a80*/  FMNMX.FTZ R9, R139, R160, !PT ;  /* 0x000000a08b097209 */ /* 0x000fe40007810000 */
[----:B------:R-:W-:Y:S02]  /*7a90*/  FSEL R128, R128, -INF , !P2 ;  /* 0xff80000080807808 */ /* 0x000fe40005000000 */
        /* <DEDUP_REMOVED lines=19> */
[----:B------:R-:W-:Y:S02]  /*7bd0*/  LOP3.LUT P2, RZ, R18, 0x1000, RZ, 0xc0, !PT ;  /* 0x0000100012ff7812 */ /* 0x000fe4000784c0ff */
[----:B------:R-:W-:-:S02]  /*7be0*/  FMNMX.FTZ R160, R159, R160, !PT ;  /* 0x000000a09fa07209 */ /* 0x000fc40007810000 */
[----:B------:R-:W-:Y:S02]  /*7bf0*/  ISETP.GT.AND P2, PT, R165, 0x30, !P2 ;  /* 0x00000030a500780c */ /* 0x000fe40005744270 */
[----:B------:R-:W-:Y:S02]  /*7c00*/  FMNMX.FTZ R160, R161, R160, !PT ;  /* 0x000000a0a1a07209 */ /* 0x000fe40007810000 */
[----:B------:R-:W-:Y:S02]  /*7c10*/  ISETP.LT.OR P2, PT, R166, 0x31, P2 ;  /* 0x00000031a600780c */ /* 0x000fe40001741670 */
[----:B------:R-:W-:Y:S01]  /*7c20*/  LOP3.LUT P6, RZ, R18, 0x40, RZ, 0xc0, !PT ;  /* 0x0000004012ff7812 */ /* 0x000fe200078cc0ff */
[----:B------:R-:W0:Y:S01]  /*7c30*/  SHFL.BFLY PT, R9, R160, 0x2, 0x1f ;  /* 0x0c401f00a0097f89 */ /* 0x000e2200000e0000 */
[----:B------:R-:W-:Y:S02]  /*7c40*/  FSEL R136, R136, -INF , !P2 ;  /* 0xff80000088887808 */ /* 0x000fe40005000000 */
[----:B------:R-:W-:-:S02]  /*7c50*/  LOP3.LUT P2, RZ, R18, 0x800, RZ, 0xc0, !PT ;  /* 0x0000080012ff7812 */ /* 0x000fc4000784c0ff */
[----:B------:R-:W-:Y:S02]  /*7c60*/  LOP3.LUT P3, RZ, R18, 0x20, RZ, 0xc0, !PT ;  /* 0x0000002012ff7812 */ /* 0x000fe4000786c0ff */
[C---:B------:R-:W-:Y:S02]  /*7c70*/  ISETP.GT.AND P2, PT, R165.reuse, 0x31, !P2 ;  /* 0x00000031a500780c */ /* 0x040fe40005744270 */
[C---:B------:R-:W-:Y:S02]  /*7c80*/  ISETP.GT.AND P4, PT, R165.reuse, 0x51, !P4 ;  /* 0x00000051a500780c */ /* 0x040fe40006784270 */
[----:B------:R-:W-:Y:S02]  /*7c90*/  ISETP.LT.OR P2, PT, R166, 0x32, P2 ;  /* 0x00000032a600780c */ /* 0x000fe40001741670 */
[----:B------:R-:W-:Y:S02]  /*7ca0*/  ISETP.GT.AND P5, PT, R165, 0x58, !P5 ;  /* 0x00000058a500780c */ /* 0x000fe40006fa4270 */
[----:B------:R-:W-:-:S02]  /*7cb0*/  FSEL R137, R137, -INF , !P2 ;  /* 0xff80000089897808 */ /* 0x000fc40005000000 */
[----:B------:R-:W-:Y:S02]  /*7cc0*/  LOP3.LUT P2, RZ, R18, 0x400, RZ, 0xc0, !PT ;  /* 0x0000040012ff7812 */ /* 0x000fe4000784c0ff */
[C---:B------:R-:W-:Y:S02]  /*7cd0*/  ISETP.LT.OR P4, PT, R166.reuse, 0x52, P4 ;  /* 0x00000052a600780c */ /* 0x040fe40002781670 */
[----:B------:R-:W-:Y:S02]  /*7ce0*/  ISETP.GT.AND P2, PT, R165, 0x38, !P2 ;  /* 0x00000038a500780c */ /* 0x000fe40005744270 */
[C---:B------:R-:W-:Y:S02]  /*7cf0*/  ISETP.LT.OR P5, PT, R166.reuse, 0x59, P5 ;  /* 0x00000059a600780c */ /* 0x040fe40002fa1670 */
[----:B------:R-:W-:Y:S02]  /*7d00*/  ISETP.LT.OR P2, PT, R166, 0x39, P2 ;  /* 0x00000039a600780c */ /* 0x000fe40001741670 */
[----:B0-----:R-:W-:-:S02]  /*7d10*/  FMNMX.FTZ R11, R160, R9, !PT ;  /* 0x00000009a00b7209 */ /* 0x001fc40007810000 */
[----:B------:R-:W-:Y:S02]  /*7d20*/  FSEL R141, R141, -INF , !P2 ;  /* 0xff8000008d8d7808 */ /* 0x000fe40005000000 */
[----:B------:R-:W-:Y:S01]  /*7d30*/  LOP3.LUT P2, RZ, R18, 0x200, RZ, 0xc0, !PT ;  /* 0x0000020012ff7812 */ /* 0x000fe2000784c0ff */
[----:B------:R-:W0:Y:S01]  /*7d40*/  SHFL.BFLY PT, R162, R11, 0x1, 0x1f ;  /* 0x0c201f000ba27f89 */ /* 0x000e2200000e0000 */
[----:B------:R-:W-:Y:S02]  /*7d50*/  FSEL R153, R153, -INF , !P4 ;  /* 0xff80000099997808 */ /* 0x000fe40006000000 */
[----:B------:R-:W-:Y:S02]  /*7d60*/  ISETP.GT.AND P2, PT, R165, 0x39, !P2 ;  /* 0x00000039a500780c */ /* 0x000fe40005744270 */
[----:B------:R-:W-:Y:S02]  /*7d70*/  FSEL R156, R156, -INF , !P5 ;  /* 0xff8000009c9c7808 */ /* 0x000fe40006800000 */
[----:B------:R-:W-:-:S04]  /*7d80*/  ISETP.LT.OR P2, PT, R166, 0x3a, P2 ;  /* 0x0000003aa600780c */ /* 0x000fc80001741670 */
[----:B------:R-:W-:Y:S02]  /*7d90*/  FSEL R142, R142, -INF , !P2 ;  /* 0xff8000008e8e7808 */ /* 0x000fe40005000000 */
[----:B------:R-:W-:-:S04]  /*7da0*/  LOP3.LUT P2, RZ, R18, 0x100, RZ, 0xc0, !PT ;  /* 0x0000010012ff7812 */ /* 0x000fc8000784c0ff */
[----:B------:R-:W-:-:S04]  /*7db0*/  ISETP.GT.AND P2, PT, R165, 0x40, !P2 ;  /* 0x00000040a500780c */ /* 0x000fc80005744270 */
[----:B------:R-:W-:Y:S02]  /*7dc0*/  ISETP.LT.OR P2, PT, R166, 0x41, P2 ;  /* 0x00000041a600780c */ /* 0x000fe40001741670 */
[----:B0-----:R-:W-:Y:S02]  /*7dd0*/  FMNMX.FTZ R9, R11, R162, !PT ;  /* 0x000000a20b097209 */ /* 0x001fe40007810000 */
[----:B------:R-:W-:Y:S02]  /*7de0*/  FSEL R144, R144, -INF , !P2 ;  /* 0xff80000090907808 */ /* 0x000fe40005000000 */
[----:B------:R-:W-:Y:S01]  /*7df0*/  LOP3.LUT P2, RZ, R18, 0x80, RZ, 0xc0, !PT ;  /* 0x0000008012ff7812 */ /* 0x000fe2000784c0ff */
[----:B------:R-:W-:-:S03]  /*7e00*/  FMUL.FTZ R157, R9, UR10 ;  /* 0x0000000a099d7c20 */ /* 0x000fc60008410000 */
[----:B------:R-:W-:-:S04]  /*7e10*/  ISETP.GT.AND P2, PT, R165, 0x41, !P2 ;  /* 0x00000041a500780c */ /* 0x000fc80005744270 */
[----:B------:R-:W-:-:S04]  /*7e20*/  ISETP.LT.OR P2, PT, R166, 0x42, P2 ;  /* 0x00000042a600780c */ /* 0x000fc80001741670 */
[----:B------:R-:W-:Y:S02]  /*7e30*/  FSEL R145, R145, -INF , !P2 ;  /* 0xff80000091917808 */ /* 0x000fe40005000000 */
[----:B------:R-:W-:Y:S02]  /*7e40*/  ISETP.GT.AND P2, PT, R165, 0x48, !P6 ;  /* 0x00000048a500780c */ /* 0x000fe40007744270 */
[----:B------:R-:W-:Y:S02]  /*7e50*/  LOP3.LUT P6, RZ, R18, 0x2, RZ, 0xc0, !PT ;  /* 0x0000000212ff7812 */ /* 0x000fe400078cc0ff */
[----:B------:R-:W-:-:S04]  /*7e60*/  ISETP.LT.OR P2, PT, R166, 0x49, P2 ;  /* 0x00000049a600780c */ /* 0x000fc80001741670 */
[----:B------:R-:W-:Y:S02]  /*7e70*/  FSEL R148, R148, -INF , !P2 ;  /* 0xff80000094947808 */ /* 0x000fe40005000000 */
[C---:B------:R-:W-:Y:S02]  /*7e80*/  ISETP.GT.AND P2, PT, R165.reuse, 0x49, !P3 ;  /* 0x00000049a500780c */ /* 0x040fe40005f44270 */
[----:B------:R-:W-:Y:S02]  /*7e90*/  LOP3.LUT P3, RZ, R18, 0x10, RZ, 0xc0, !PT ;  /* 0x0000001012ff7812 */ /* 0x000fe4000786c0ff */
[----:B------:R-:W-:Y:S02]  /*7ea0*/  ISETP.LT.OR P2, PT, R166, 0x4a, P2 ;  /* 0x0000004aa600780c */ /* 0x000fe40001741670 */
[----:B------:R-:W-:Y:S02]  /*7eb0*/  ISETP.GT.AND P3, PT, R165, 0x50, !P3 ;  /* 0x00000050a500780c */ /* 0x000fe40005f64270 */
[----:B------:R-:W-:-:S02]  /*7ec0*/  FSEL R149, R149, -INF , !P2 ;  /* 0xff80000095957808 */ /* 0x000fc40005000000 */
[----:B------:R-:W-:Y:S02]  /*7ed0*/  ISETP.GT.AND P2, PT, R165, RZ, !P6 ;  /* 0x000000ffa500720c */ /* 0x000fe40007744270 */
[C---:B------:R-:W-:Y:S02]  /*7ee0*/  ISETP.LT.OR P3, PT, R166.reuse, 0x51, P3 ;  /* 0x00000051a600780c */ /* 0x040fe40001f61670 */
[----:B------:R-:W-:Y:S02]  /*7ef0*/  ISETP.LT.OR P2, PT, R166, 0x1, P2 ;  /* 0x00000001a600780c */ /* 0x000fe40001741670 */
[----:B------:R-:W-:Y:S02]  /*7f00*/  LOP3.LUT P6, RZ, R18, 0x1, RZ, 0xc0, !PT ;  /* 0x0000000112ff7812 */ /* 0x000fe400078cc0ff */
[----:B------:R-:W-:Y:S02]  /*7f10*/  FSEL R0, R0, -INF , !P2 ;  /* 0xff80000000007808 */ /* 0x000fe40005000000 */
[----:B------:R-:W-:-:S02]  /*7f20*/  FSETP.NEU.FTZ.AND P2, PT, R9, -INF , PT ;  /* 0xff8000000900780b */ /* 0x000fc40003f5d000 */
[----:B------:R-:W-:Y:S02]  /*7f30*/  FMNMX.FTZ R11, R0, R2, !PT ;  /* 0x00000002000b7209 */ /* 0x000fe40007810000 */
[----:B------:R-:W-:Y:S02]  /*7f40*/  FSEL R157, R157, RZ, P2 ;  /* 0x000000ff9d9d7208 */ /* 0x000fe40001000000 */
[----:B------:R-:W-:Y:S02]  /*7f50*/  FSEL R152, R152, -INF , !P3 ;  /* 0xff80000098987808 */ /* 0x000fe40005800000 */
[----:B------:R-:W-:Y:S01]  /*7f60*/  ISETP.GT.AND P6, PT, R165, 0x59, !P6 ;  /* 0x00000059a500780c */ /* 0x000fe200077c4270 */
[--C-:B------:R-:W-:Y:S01]  /*7f70*/  FFMA.FTZ R160, R13, UR10, -R157.reuse ;  /* 0x0000000a0da07c23 */ /* 0x100fe2000801089d */
[----:B------:R-:W-:Y:S01]  /*7f80*/  FMNMX.FTZ R13, R10, R11, !PT ;  /* 0x0000000b0a0d7209 */ /* 0x000fe20007810000 */
[--C-:B------:R-:W-:Y:S01]  /*7f90*/  FFMA.FTZ R188, R12, UR10, -R157.reuse ;  /* 0x0000000a0cbc7c23 */ /* 0x100fe2000801089d */
[--C-:B------:R-:W-:Y:S01]  /*7fa0*/  FFMA.FTZ R190, R20, UR10, -R157.reuse ;  /* 0x0000000a14be7c23 */ /* 0x100fe2000801089d */
[--C-:B------:R-:W-:Y:S01]  /*7fb0*/  FFMA.FTZ R20, R123, UR10, -R157.reuse ;  /* 0x0000000a7b147c23 */ /* 0x100fe2000801089d */
[----:B------:R-:W-:Y:S01]  /*7fc0*/  FMNMX.FTZ R12, R14, R13, !PT ;  /* 0x0000000d0e0c7209 */ /* 0x000fe20007810000 */
[--C-:B------:R-:W-:Y:S01]  /*7fd0*/  FFMA.FTZ R186, R126, UR10, -R157.reuse ;  /* 0x0000000a7eba7c23 */ /* 0x100fe2000801089d */
[----:B------:R-:W-:Y:S01]  /*7fe0*/  ISETP.LT.OR P6, PT, R166, 0x5a, P6 ;  /* 0x0000005aa600780c */ /* 0x000fe200037c1670 */
[--C-:B------:R-:W-:Y:S01]  /*7ff0*/  FFMA.FTZ R126, R135, UR10, -R157.reuse ;  /* 0x0000000a877e7c23 */ /* 0x100fe2000801089d */
[----:B------:R-:W-:Y:S01]  /*8000*/  FMNMX.FTZ R13, R15, R12, !PT ;  /* 0x0000000c0f0d7209 */ /* 0x000fe20007810000 */
[--C-:B------:R-:W-:Y:S01]  /*8010*/  FFMA.FTZ R184, R122, UR10, -R157.reuse ;  /* 0x0000000a7ab87c23 */ /* 0x100fe2000801089d */
[----:B------:R-:W-:Y:S01]  /*8020*/  FSEL R158, R158, -INF , !P6 ;  /* 0xff8000009e9e7808 */ /* 0x000fe20007000000 */
[--C-:B------:R-:W-:Y:S01]  /*8030*/  FFMA.FTZ R176, R138, UR10, -R157.reuse ;  /* 0x0000000a8ab07c23 */ /* 0x100fe2000801089d */
[----:B------:R-:W-:Y:S01]  /*8040*/  FMNMX.FTZ R12, R120, R13, !PT ;  /* 0x0000000d780c7209 */ /* 0x000fe20007810000 */
[--C-:B------:R-:W-:Y:S01]  /*8050*/  FFMA.FTZ R13, R21, UR10, -R157.reuse ;  /* 0x0000000a150d7c23 */ /* 0x100fe2000801089d */
[----:B------:R-:W-:Y:S01]  /*8060*/  MUFU.EX2 R188, R188 ;  /* 0x000000bc00bc7308 */ /* 0x000fe20000000800 */
[--C-:B------:R-:W-:Y:S01]  /*8070*/  FFMA.FTZ R180, R130, UR10, -R157.reuse ;  /* 0x0000000a82b47c23 */ /* 0x100fe2000801089d */
[----:B------:R-:W-:Y:S01]  /*8080*/  FMNMX.FTZ R21, R121, R12, !PT ;  /* 0x0000000c79157209 */ /* 0x000fe20007810000 */
[--C-:B------:R-:W-:Y:S01]  /*8090*/  FFMA.FTZ R182, R134, UR10, -R157.reuse ;  /* 0x0000000a86b67c23 */ /* 0x100fe2000801089d */
[--C-:B------:R-:W-:Y:S01]  /*80a0*/  FFMA.FTZ R178, R140, UR10, -R157.reuse ;  /* 0x0000000a8cb27c23 */ /* 0x100fe2000801089d */
        /* <DEDUP_REMOVED lines=8> */
[----:B------:R-:W-:Y:S01]  /*8130*/  FFMA.FTZ R170, R159, UR10, -R157 ;  /* 0x0000000a9faa7c23 */ /* 0x000fe2000801089d */
[----:B------:R-:W-:-:S02]  /*8140*/  FMNMX.FTZ R12, R128, R21, !PT ;  /* 0x00000015800c7209 */ /* 0x000fc40007810000 */
[----:B------:R-:W-:Y:S02]  /*8150*/  MUFU.EX2 R190, R190 ;  /* 0x000000be00be7308 */ /* 0x000fe40000000800 */
[----:B------:R-:W-:-:S04]  /*8160*/  FMNMX.FTZ R21, R129, R12, !PT ;  /* 0x0000000c81157209 */ /* 0x000fc80007810000 */
[----:B------:R-:W-:Y:S02]  /*8170*/  FMNMX.FTZ R12, R132, R21, !PT ;  /* 0x00000015840c7209 */ /* 0x000fe40007810000 */
[----:B------:R-:W-:Y:S02]  /*8180*/  MUFU.EX2 R13, R13 ;  /* 0x0000000d000d7308 */ /* 0x000fe40000000800 */
[----:B------:R-:W-:-:S04]  /*8190*/  FMNMX.FTZ R21, R133, R12, !PT ;  /* 0x0000000c85157209 */ /* 0x000fc80007810000 */
[----:B------:R-:W-:Y:S01]  /*81a0*/  FMNMX.FTZ R12, R136, R21, !PT ;  /* 0x00000015880c7209 */ /* 0x000fe20007810000 */
[----:B------:R-:W-:Y:S01]  /*81b0*/  FFMA.FTZ R21, R127, UR10, -R157 ;  /* 0x0000000a7f157c23 */ /* 0x000fe2000801089d */
[----:B------:R-:W-:Y:S02]  /*81c0*/  MUFU.EX2 R184, R184 ;  /* 0x000000b800b87308 */ /* 0x000fe40000000800 */
[----:B------:R-:W-:-:S04]  /*81d0*/  FMNMX.FTZ R12, R137, R12, !PT ;  /* 0x0000000c890c7209 */ /* 0x000fc80007810000 */
[----:B------:R-:W-:Y:S02]  /*81e0*/  FMNMX.FTZ R123, R141, R12, !PT ;  /* 0x0000000c8d7b7209 */ /* 0x000fe40007810000 */
[----:B------:R-:W-:Y:S02]  /*81f0*/  MUFU.EX2 R20, R20 ;  /* 0x0000001400147308 */ /* 0x000fe40000000800 */
[----:B------:R-:W-:-:S04]  /*8200*/  FMNMX.FTZ R123, R142, R123, !PT ;  /* 0x0000007b8e7b7209 */ /* 0x000fc80007810000 */
[----:B------:R-:W-:Y:S01]  /*8210*/  FMNMX.FTZ R12, R144, R123, !PT ;  /* 0x0000007b900c7209 */ /* 0x000fe20007810000 */
[--C-:B------:R-:W-:Y:S01]  /*8220*/  FFMA.FTZ R123, R131, UR10, -R157.reuse ;  /* 0x0000000a837b7c23 */ /* 0x100fe2000801089d */
[----:B------:R-:W-:Y:S01]  /*8230*/  MUFU.EX2 R186, R186 ;  /* 0x000000ba00ba7308 */ /* 0x000fe20000000800 */
[----:B------:R-:W-:Y:S01]  /*8240*/  FFMA.FTZ R131, R147, UR10, -R157 ;  /* 0x0000000a93837c23 */ /* 0x000fe2000801089d */
[----:B------:R-:W-:-:S04]  /*8250*/  FMNMX.FTZ R127, R145, R12, !PT ;  /* 0x0000000c917f7209 */ /* 0x000fc80007810000 */
[----:B------:R-:W-:Y:S02]  /*8260*/  FMNMX.FTZ R12, R148, R127, !PT ;  /* 0x0000007f940c7209 */ /* 0x000fe40007810000 */
[----:B------:R-:W-:Y:S02]  /*8270*/  MUFU.EX2 R21, R21 ;  /* 0x0000001500157308 */ /* 0x000fe40000000800 */
[----:B------:R-:W-:-:S04]  /*8280*/  FMNMX.FTZ R127, R149, R12, !PT ;  /* 0x0000000c957f7209 */ /* 0x000fc80007810000 */
[----:B------:R-:W-:Y:S02]  /*8290*/  FMNMX.FTZ R12, R152, R127, !PT ;  /* 0x0000007f980c7209 */ /* 0x000fe40007810000 */
[----:B------:R-:W-:Y:S02]  /*82a0*/  MUFU.EX2 R180, R180 ;  /* 0x000000b400b47308 */ /* 0x000fe40000000800 */
[----:B------:R-:W-:-:S04]  /*82b0*/  FMNMX.FTZ R127, R153, R12, !PT ;  /* 0x0000000c997f7209 */ /* 0x000fc80007810000 */
[----:B------:R-:W-:Y:S02]  /*82c0*/  FMNMX.FTZ R127, R156, R127, !PT ;  /* 0x0000007f9c7f7209 */ /* 0x000fe40007810000 */
[----:B------:R-:W-:Y:S02]  /*82d0*/  MUFU.EX2 R123, R123 ;  /* 0x0000007b007b7308 */ /* 0x000fe40000000800 */
[----:B------:R-:W-:Y:S01]  /*82e0*/  FMNMX.FTZ R12, R158, R127, !PT ;  /* 0x0000007f9e0c7209 */ /* 0x000fe20007810000 */
[----:B------:R-:W-:-:S04]  /*82f0*/  FFMA.FTZ R127, R139, UR10, -R157 ;  /* 0x0000000a8b7f7c23 */ /* 0x000fc8000801089d */
[----:B------:R-:W0:Y:S01]  /*8300*/  SHFL.BFLY PT, R135, R12, 0x2, 0x1f ;  /* 0x0c401f000c877f89 */ /* 0x000e2200000e0000 */
[----:B------:R-:W-:Y:S08]  /*8310*/  MUFU.EX2 R182, R182 ;  /* 0x000000b600b67308 */ /* 0x000ff00000000800 */
[----:B------:R-:W-:Y:S08]  /*8320*/  MUFU.EX2 R126, R126 ;  /* 0x0000007e007e7308 */ /* 0x000ff00000000800 */
[----:B------:R-:W-:Y:S01]  /*8330*/  MUFU.EX2 R176, R176 ;  /* 0x000000b000b07308 */ /* 0x000fe20000000800 */
[----:B0-----:R-:W-:-:S07]  /*8340*/  FMNMX.FTZ R122, R12, R135, !PT ;  /* 0x000000870c7a7209 */ /* 0x001fce0007810000 */
[----:B------:R-:W-:Y:S01]  /*8350*/  MUFU.EX2 R127, R127 ;  /* 0x0000007f007f7308 */ /* 0x000fe20000000800 */
[----:B------:R-:W-:Y:S01]  /*8360*/  FSEL R12, R9, RZ, P2 ;  /* 0x000000ff090c7208 */ /* 0x000fe20001000000 */
[--C-:B------:R-:W-:Y:S01]  /*8370*/  FFMA.FTZ R135, R155, UR10, -R157.reuse ;  /* 0x0000000a9b877c23 */ /* 0x100fe2000801089d */
[----:B------:R-:W-:Y:S01]  /*8380*/  FFMA.FTZ R157, R161, UR10, -R157 ;  /* 0x0000000aa19d7c23 */ /* 0x000fe2000801089d */
[----:B------:R-:W0:Y:S02]  /*8390*/  SHFL.BFLY PT, R139, R122, 0x1, 0x1f ;  /* 0x0c201f007a8b7f89 */ /* 0x000e2400000e0000 */
[----:B------:R-:W-:Y:S02]  /*83a0*/  FADD.FTZ R12, -R12, R3 ;  /* 0x000000030c0c7221 */ /* 0x000fe40000010100 */
[----:B------:R-:W-:Y:S02]  /*83b0*/  MUFU.EX2 R178, R178 ;  /* 0x000000b200b27308 */ /* 0x000fe40000000800 */
[----:B------:R-:W-:-:S06]  /*83c0*/  FMUL.FTZ R12, R12, UR10 ;  /* 0x0000000a0c0c7c20 */ /* 0x000fcc0008410000 */
[----:B------:R-:W1:Y:S08]  /*83d0*/  MUFU.EX2 R12, R12 ;  /* 0x0000000c000c7308 */ /* 0x000e700000000800 */
        /* <DEDUP_REMOVED lines=8> */
[--C-:B------:R-:W-:Y:S01]  /*8460*/  FFMA.FTZ R120, R125, UR10, -R138.reuse ;  /* 0x0000000a7d787c23 */ /* 0x100fe2000801088a */
[----:B------:R-:W-:Y:S01]  /*8470*/  FSEL R125, R122, RZ, P2 ;  /* 0x000000ff7a7d7208 */ /* 0x000fe20001000000 */
[--C-:B------:R-:W-:Y:S01]  /*8480*/  FFMA.FTZ R189, R0, UR10, -R138.reuse ;  /* 0x0000000a00bd7c23 */ /* 0x100fe2000801088a */
[--C-:B------:R-:W-:Y:S01]  /*8490*/  FFMA.FTZ R187, R124, UR10, -R138.reuse ;  /* 0x0000000a7cbb7c23 */ /* 0x100fe2000801088a */
[----:B------:R-:W-:Y:S01]  /*84a0*/  FFMA.FTZ R10, R10, UR10, -R138 ;  /* 0x0000000a0a0a7c23 */ /* 0x000fe2000801088a */
[----:B-1----:R-:W-:Y:S01]  /*84b0*/  FFMA.FTZ R124, R12, R7, R188 ;  /* 0x000000070c7c7223 */ /* 0x002fe200000100bc */
[----:B------:R-:W-:Y:S01]  /*84c0*/  FADD.FTZ R125, -R125, R2 ;  /* 0x000000027d7d7221 */ /* 0x000fe20000010100 */
[----:B------:R-:W-:Y:S01]  /*84d0*/  FFMA.FTZ R191, R14, UR10, -R138 ;  /* 0x0000000a0ebf7c23 */ /* 0x000fe2000801088a */
[----:B------:R-:W-:Y:S01]  /*84e0*/  MUFU.EX2 R189, R189 ;  /* 0x000000bd00bd7308 */ /* 0x000fe20000000800 */
[----:B------:R-:W-:Y:S01]  /*84f0*/  FADD.FTZ R7, R11, R124 ;  /* 0x0000007c0b077221 */ /* 0x000fe20000010000 */
[----:B------:R-:W-:Y:S01]  /*8500*/  FMUL.FTZ R125, R125, UR10 ;  /* 0x0000000a7d7d7c20 */ /* 0x000fe20008410000 */
        /* <DEDUP_REMOVED lines=17> */
[----:B------:R-:W-:Y:S01]  /*8620*/  F2FP.F16.F32.PACK_AB R184, R20, R184 ;  /* 0x000000b814b8723e */ /* 0x000fe200000000ff */
[----:B------:R-:W-:Y:S01]  /*8630*/  FADD.FTZ R132, R186, R129 ;  /* 0x00000081ba847221 */ /* 0x000fe20000010000 */
[----:B------:R-:W-:Y:S01]  /*8640*/  F2FP.F16.F32.PACK_AB R188, R11, R188 ;  /* 0x000000bc0bbc723e */ /* 0x000fe200000000ff */
[----:B------:R-:W-:Y:S01]  /*8650*/  FFMA.FTZ R169, R152, UR10, -R138 ;  /* 0x0000000a98a97c23 */ /* 0x000fe2000801088a */
[----:B------:R-:W2:Y:S01]  /*8660*/  MUFU.EX2 R191, R191 ;  /* 0x000000bf00bf7308 */ /* 0x000ea20000000800 */
[----:B0-----:R-:W-:Y:S01]  /*8670*/  FFMA.FTZ R7, R0, R6, R189 ;  /* 0x0000000600077223 */ /* 0x001fe200000100bd */
[----:B------:R-:W-:Y:S01]  /*8680*/  FADD.FTZ R125, R21, R132 ;  /* 0x00000084157d7221 */ /* 0x000fe20000010000 */
[--C-:B------:R-:W-:Y:S01]  /*8690*/  FFMA.FTZ R6, R142, UR10, -R138.reuse ;  /* 0x0000000a8e067c23 */ /* 0x100fe2000801088a */
[--C-:B------:R-:W-:Y:S01]  /*86a0*/  FFMA.FTZ R153, R153, UR10, -R138.reuse ;  /* 0x0000000a99997c23 */ /* 0x100fe2000801088a */
[----:B------:R-:W-:Y:S01]  /*86b0*/  FFMA.FTZ R156, R156, UR10, -R138 ;  /* 0x0000000a9c9c7c23 */ /* 0x000fe2000801088a */
[----:B------:R-:W-:Y:S01]  /*86c0*/  FADD.FTZ R132, R180, R125 ;  /* 0x0000007db4847221 */ /* 0x000fe20000010000 */
[----:B------:R-:W-:Y:S01]  /*86d0*/  IMAD.U32 R125, RZ, RZ, UR6 ;  /* 0x00000006ff7d7e24 */ /* 0x000fe2000f8e00ff */
[----:B------:R-:W0:Y:S01]  /*86e0*/  MUFU.EX2 R14, R14 ;  /* 0x0000000e000e7308 */ /* 0x000e220000000800 */
[C---:B-1----:R-:W-:Y:S01]  /*86f0*/  FADD.FTZ R128, R10.reuse, R7 ;  /* 0x000000070a807221 */ /* 0x042fe20000010000 */
[----:B------:R-:W-:Y:S01]  /*8700*/  F2FP.F16.F32.PACK_AB R189, R10, R189 ;  /* 0x000000bd0abd723e */ /* 0x000fe200000000ff */
[----:B------:R-:W-:Y:S01]  /*8710*/  @!P1 VIADD R125, R125, 0x30860 ;  /* 0x000308607d7d9836 */ /* 0x000fe20000000000 */
[C---:B------:R-:W-:Y:S01]  /*8720*/  ISETP.GT.AND P2, PT, R8.reuse, UR50, PT ;  /* 0x0000003208007c0c */ /* 0x040fe2000bf44270 */
[----:B------:R-:W-:Y:S01]  /*8730*/  VIADD R8, R8, 0xffffffff ;  /* 0xffffffff08087836 */ /* 0x000fe20000000000 */
[----:B------:R-:W-:-:S02]  /*8740*/  F2FP.F16.F32.PACK_AB R190, R13, R190 ;  /* 0x000000be0dbe723e */ /* 0x000fc400000000ff */
[----:B------:R-:W1:Y:S01]  /*8750*/  MUFU.EX2 R185, R185 ;  /* 0x000000b900b97308 */ /* 0x000e620000000800 */
[----:B--2---:R-:W-:Y:S01]  /*8760*/  FADD.FTZ R7, R191, R128 ;  /* 0x00000080bf077221 */ /* 0x004fe20000010000 */
[----:B------:R-:W-:Y:S02]  /*8770*/  F2FP.F16.F32.PACK_AB R186, R21, R186 ;  /* 0x000000ba15ba723e */ /* 0x000fe400000000ff */
[----:B------:R-:W-:-:S04]  /*8780*/  F2FP.F16.F32.PACK_AB R180, R123, R180 ;  /* 0x000000b47bb4723e */ /* 0x000fc800000000ff */
[----:B------:R-:W2:Y:S01]  /*8790*/  MUFU.EX2 R15, R15 ;  /* 0x0000000f000f7308 */ /* 0x000ea20000000800 */
[C---:B0-----:R-:W-:Y:S01]  /*87a0*/  FADD.FTZ R128, R14.reuse, R7 ;  /* 0x000000070e807221 */ /* 0x041fe20000010000 */
[----:B------:R-:W-:Y:S01]  /*87b0*/  FADD.FTZ R7, R123, R132 ;  /* 0x000000847b077221 */ /* 0x000fe20000010000 */
[----:B------:R-:W-:Y:S01]  /*87c0*/  @!P1 PRMT R132, RZ, 0x654, R125 ;  /* 0x00000654ff849816 */ /* 0x000fe2000000007d */
[----:B------:R-:W-:Y:S01]  /*87d0*/  FFMA.FTZ R125, R145, UR10, -R138 ;  /* 0x0000000a917d7c23 */ /* 0x000fe2000801088a */
[----:B------:R-:W-:Y:S01]  /*87e0*/  F2FP.F16.F32.PACK_AB R191, R14, R191 ;  /* 0x000000bf0ebf723e */ /* 0x000fe200000000ff */
[----:B------:R-:W-:Y:S01]  /*87f0*/  FADD.FTZ R129, R182, R7 ;  /* 0x00000007b6817221 */ /* 0x000fe20000010000 */
[----:B------:R0:W-:Y:S01]  /*8800*/  @!P1 SYNCS.ARRIVE.TRANS64.RED.A1T0 RZ, [R132+URZ], RZ ;  /* 0x000000ff84ff99a7 */ /* 0x0001e2000810043f */
[----:B------:R-:W3:Y:S01]  /*8810*/  MUFU.EX2 R187, R187 ;  /* 0x000000bb00bb7308 */ /* 0x000ee20000000800 */
[----:B-1----:R-:W-:Y:S01]  /*8820*/  FADD.FTZ R128, R185, R128 ;  /* 0x00000080b9807221 */ /* 0x002fe20000010000 */
[C---:B------:R-:W-:Y:S01]  /*8830*/  FADD.FTZ R129, R126.reuse, R129 ;  /* 0x000000817e817221 */ /* 0x040fe20000010000 */
[----:B------:R-:W-:-:S03]  /*8840*/  F2FP.F16.F32.PACK_AB R182, R126, R182 ;  /* 0x000000b67eb6723e */ /* 0x000fc600000000ff */
[----:B------:R-:W-:Y:S01]  /*8850*/  FADD.FTZ R136, R176, R129 ;  /* 0x00000081b0887221 */ /* 0x000fe20000010000 */
[----:B------:R-:W-:Y:S01]  /*8860*/  F2FP.F16.F32.PACK_AB R176, R127, R176 ;  /* 0x000000b07fb0723e */ /* 0x000fe200000000ff */
[----:B------:R-:W0:Y:S01]  /*8870*/  MUFU.EX2 R120, R120 ;  /* 0x0000007800787308 */ /* 0x000e220000000800 */
[C---:B--2---:R-:W-:Y:S01]  /*8880*/  FADD.FTZ R128, R15.reuse, R128 ;  /* 0x000000800f807221 */ /* 0x044fe20000010000 */
[----:B------:R-:W-:-:S06]  /*8890*/  F2FP.F16.F32.PACK_AB R185, R15, R185 ;  /* 0x000000b90fb9723e */ /* 0x000fcc00000000ff */
[----:B------:R-:W1:Y:S01]  /*88a0*/  MUFU.EX2 R181, R181 ;  /* 0x000000b500b57308 */ /* 0x000e620000000800 */
[----:B---3--:R-:W-:Y:S01]  /*88b0*/  FADD.FTZ R7, R187, R128 ;  /* 0x00000080bb077221 */ /* 0x008fe20000010000 */
[--C-:B------:R-:W-:Y:S01]  /*88c0*/  FFMA.FTZ R128, R149, UR10, -R138.reuse ;  /* 0x0000000a95807c23 */ /* 0x100fe2000801088a */
[----:B------:R-:W-:-:S05]  /*88d0*/  FFMA.FTZ R138, R158, UR10, -R138 ;  /* 0x0000000a9e8a7c23 */ /* 0x000fca000801088a */
[----:B------:R-:W2:Y:S01]  /*88e0*/  MUFU.EX2 R121, R121 ;  /* 0x0000007900797308 */ /* 0x000ea20000000800 */
[C---:B0-----:R-:W-:Y:S01]  /*88f0*/  FADD.FTZ R132, R120.reuse, R7 ;  /* 0x0000000778847221 */ /* 0x041fe20000010000 */
[----:B------:R-:W-:Y:S01]  /*8900*/  FADD.FTZ R7, R127, R136 ;  /* 0x000000887f077221 */ /* 0x000fe20000010000 */
[----:B------:R-:W-:-:S03]  /*8910*/  F2FP.F16.F32.PACK_AB R187, R120, R187 ;  /* 0x000000bb78bb723e */ /* 0x000fc600000000ff */
[----:B------:R-:W-:Y:S01]  /*8920*/  FADD.FTZ R129, R178, R7 ;  /* 0x00000007b2817221 */ /* 0x000fe20000010000 */
[C---:B------:R-:W-:Y:S01]  /*8930*/  F2FP.F16.F32.PACK_AB R178, R130.reuse, R178 ;  /* 0x000000b282b2723e */ /* 0x040fe200000000ff */
[----:B------:R-:W0:Y:S01]  /*8940*/  MUFU.EX2 R183, R183 ;  /* 0x000000b700b77308 */ /* 0x000e220000000800 */
[----:B-1----:R-:W-:Y:S01]  /*8950*/  FADD.FTZ R132, R181, R132 ;  /* 0x00000084b5847221 */ /* 0x002fe20000010000 */
[----:B------:R-:W-:-:S04]  /*8960*/  FADD.FTZ R129, R130, R129 ;  /* 0x0000008182817221 */ /* 0x000fc80000010000 */
[----:B------:R-:W-:Y:S01]  /*8970*/  FADD.FTZ R136, R172, R129 ;  /* 0x00000081ac887221 */ /* 0x000fe20000010000 */
[----:B------:R-:W-:Y:S01]  /*8980*/  F2FP.F16.F32.PACK_AB R172, R131, R172 ;  /* 0x000000ac83ac723e */ /* 0x000fe200000000ff */
[----:B------:R-:W1:Y:S01]  /*8990*/  MUFU.EX2 R2, R133 ;  /* 0x0000008500027308 */ /* 0x000e620000000800 */
[----:B--2---:R-:W-:Y:S01]  /*89a0*/  FADD.FTZ R132, R121, R132 ;  /* 0x0000008479847221 */ /* 0x004fe20000010000 */
[----:B------:R-:W-:Y:S01]  /*89b0*/  FADD.FTZ R11, R131, R136 ;  /* 0x00000088830b7221 */ /* 0x000fe20000010000 */
[----:B------:R-:W-:-:S05]  /*89c0*/  F2FP.F16.F32.PACK_AB R181, R121, R181 ;  /* 0x000000b579b5723e */ /* 0x000fca00000000ff */
[----:B------:R-:W2:Y:S01]  /*89d0*/  MUFU.EX2 R177, R177 ;  /* 0x000000b100b17308 */ /* 0x000ea20000000800 */
[----:B0-----:R-:W-:-:S07]  /*89e0*/  FADD.FTZ R7, R183, R132 ;  /* 0x00000084b7077221 */ /* 0x001fce0000010000 */
        /* <DEDUP_REMOVED lines=42> */
[C---:B--2---:R-:W-:Y:S01]  /*8c90*/  FADD.FTZ R3, R20.reuse, R3 ;  /* 0x0000000314037221 */ /* 0x044fe20000010000 */
[----:B------:R-:W-:-:S03]  /*8ca0*/  F2FP.F16.F32.PACK_AB R169, R20, R169 ;  /* 0x000000a914a9723e */ /* 0x000fc600000000ff */
[----:B0-----:R-:W-:-:S04]  /*8cb0*/  FADD.FTZ R3, R156, R3 ;  /* 0x000000039c037221 */ /* 0x001fc80000010000 */
[C---:B-1----:R-:W-:Y:S01]  /*8cc0*/  FADD.FTZ R6, R138.reuse, R3 ;  /* 0x000000038a067221 */ /* 0x042fe20000010000 */
[----:B------:R-:W-:Y:S01]  /*8cd0*/  F2FP.F16.F32.PACK_AB R171, R138, R156 ;  /* 0x0000009c8aab723e */ /* 0x000fe200000000ff */
[----:B------:R-:W-:Y:S01]  /*8ce0*/  IMAD.MOV.U32 R3, RZ, RZ, R9 ;  /* 0x000000ffff037224 */ /* 0x000fe200078e0009 */
[----:B------:R-:W-:Y:S06]  /*8cf0*/  @P2 BRA `(.L_x_4406) ;  /* 0xffffffc800682947 */ /* 0x000fec000383ffff */
[----:B------:R-:W-:Y:S01]  /*8d00*/  IMAD.MOV.U32 R2, RZ, RZ, R122 ;  /* 0x000000ffff027224 */ /* 0x000fe200078e007a */
[----:B------:R-:W-:Y:S01]  /*8d10*/  UMOV UR37, UR5 ;  /* 0x0000000500257c82 */ /* 0x000fe20008000000 */
[----:B------:R-:W-:Y:S01]  /*8d20*/  IMAD.MOV.U32 R3, RZ, RZ, R9 ;  /* 0x000000ffff037224 */ /* 0x000fe200078e0009 */
[----:B------:R-:W-:-:S06]  /*8d30*/  UMOV UR36, UR39 ;  /* 0x0000002700247c82 */ /* 0x000fcc0008000000 */
.L_x_4389:
[----:B------:R-:W-:Y:S01]  /*8d40*/  ULDC UR4, c[0x0][0x448] ;  /* 0x0001120000047ab9 */ /* 0x000fe20000000800 */
[----:B------:R-:W-:Y:S01]  /*8d50*/  IADD3 R9, R16, 0x1, -R17 ;  /* 0x0000000110097810 */ /* 0x000fe20007ffe811 */
[----:B------:R-:W-:Y:S01]  /*8d60*/  UISETP.NE.AND UP0, UPT, UR4, 0x1, UPT ;  /* 0x000000010400788c */ /* 0x000fe2000bf05270 */
[----:B------:R-:W-:Y:S02]  /*8d70*/  ULDC UR11, c[0x0][0x9e4] ;  /* 0x00027900000b7ab9 */ /* 0x000fe40000000800 */
[----:B------:R-:W-:Y:S01]  /*8d80*/  R2UR UR7, R9 ;  /* 0x00000000090772ca */ /* 0x000fe200000e0000 */
[----:B------:R-:W-:Y:S02]  /*8d90*/  UISETP.GE.AND UP1, UPT, UR11, 0x1, UPT ;  /* 0x000000010b00788c */ /* 0x000fe4000bf26270 */
[----:B------:R-:W-:Y:S01]  /*8da0*/  UIADD3 UR6, UR60, 0x7f, URZ ;  /* 0x0000007f3c067890 */ /* 0x000fe2000fffe03f */
[----:B------:R-:W-:-:S03]  /*8db0*/  ULDC UR15, c[0x0][0x9dc] ;  /* 0x00027700000f7ab9 */ /* 0x000fc60000000800 */
[----:B------:R-:W-:Y:S01]  /*8dc0*/  PLOP3.LUT P2, PT, PT, PT, UP1, 0x40, 0x0 ;  /* 0x000000000000781c */ /* 0x000fe20003f4e818 */
[----:B------:R-:W-:Y:S01]  /*8dd0*/  @UP0 ULDC UR4, c[0x0][0x44c] ;  /* 0x0001130000040ab9 */ /* 0x000fe20000000800 */
[----:B------:R-:W-:Y:S01]  /*8de0*/  @UP0 ULDC UR14, c[0x0][0x450] ;  /* 0x00011400000e0ab9 */ /* 0x000fe20000000800 */
[----:B------:R-:W-:-:S04]  /*8df0*/  UIMAD.WIDE.U32 UR4, UR6, UR4, URZ ;  /* 0x00000004060472a5 */ /* 0x000fc8000f8e003f */
[----:B------:R-:W-:-:S04]  /*8e00*/  @UP0 USHF.R.U32.HI UR6, URZ, UR14, UR5 ;  /* 0x0000000e3f060299 */ /* 0x000fc80008011605 */
[----:B------:R-:W-:-:S04]  /*8e10*/  UIADD3 UR6, UR7, UR6, URZ ;  /* 0x0000000607067290 */ /* 0x000fc8000fffe03f */
[----:B------:R-:W-:Y:S01]  /*8e20*/  UIADD3 UR15, UR6, -UR15, URZ ;  /* 0x8000000f060f7290 */ /* 0x000fe2000fffe03f */
[----:B------:R-:W-:Y:S11]  /*8e30*/  @P2 BRA `(.L_x_4407) ;  /* 0x0000000000482947 */ /* 0x000ff60003800000 */
        /* <DEDUP_REMOVED lines=11> */
.L_x_4408:
[----:B------:R-:W-:-:S11]  /*8ef0*/  UISETP.NE.AND UP2, UPT, UR11, 0x1, UPT ;  /* 0x000000010b00788c */ /* 0x000fd6000bf45270 */
[----:B------:R-:W-:Y:S02]  /*8f00*/  @UP2 ULDC.64 UR4, c[0x0][0x9e8] ;  /* 0x00027a0000042ab9 */ /* 0x000fe40000000a00 */
[----:B------:R-:W-:-:S04]  /*8f10*/  UIMAD.WIDE.U32 UR6, UR14, UR4, URZ ;  /* 0x000000040e0672a5 */ /* 0x000fc8000f8e003f */
[----:B------:R-:W-:-:S12]  /*8f20*/  @UP2 USHF.R.U32.HI UR14, URZ, UR5, UR7 ;  /* 0x000000053f0e2299 */ /* 0x000fd80008011607 */
.L_x_4409:
[----:B------:R-:W-:-:S04]  /*8f30*/  UIMAD UR11, UR14, UR11, URZ ;  /* 0x0000000b0e0b72a4 */ /* 0x000fc8000f8e023f */
[----:B------:R-:W-:-:S04]  /*8f40*/  UISETP.LT.AND UP2, UPT, UR15, UR11, UPT ;  /* 0x0000000b0f00728c */ /* 0x000fc8000bf41270 */
[----:B------:R-:W-:-:S12]  /*8f50*/  USEL UR15, UR15, UR11, !UP2 ;  /* 0x0000000b0f0f7287 */ /* 0x000fd8000d000000 */
.L_x_4407:
        /* <DEDUP_REMOVED lines=15> */
.L_x_4419:
[----:B------:R-:W-:-:S04]  /*9050*/  UIADD3 UR37, UR4, 0x1, URZ ;  /* 0x0000000104257890 */ /* 0x000fc8000fffe03f */
[----:B------:R-:W-:-:S04]  /*9060*/  UISETP.NE.AND UP2, UPT, UR37, 0x2, UPT ;  /* 0x000000022500788c */ /* 0x000fc8000bf45270 */
[----:B------:R-:W-:Y:S02]  /*9070*/  USEL UR36, URZ, 0x1, UP2 ;  /* 0x000000013f247887 */ /* 0x000fe40009000000 */
[----:B------:R-:W-:Y:S02]  /*9080*/  USEL UR37, UR37, URZ, UP2 ;  /* 0x0000003f25257287 */ /* 0x000fe40009000000 */
[----:B------:R-:W-:Y:S01]  /*9090*/  ULOP3.LUT UR36, UR7, UR36, URZ, 0x3c, !UPT ;  /* 0x0000002407247292 */ /* 0x000fe2000f8e3c3f */
[----:B------:R-:W-:Y:S11]  /*90a0*/  @!P0 BRA `(.L_x_4411) ;  /* 0x0000000000048947 */ /* 0x000ff60003800000 */
[----:B------:R-:W-:Y:S01]  /*90b0*/  BPT.TRAP 0x1 ;  /* 0x000000040000795c */ /* 0x000fe20000300000 */
.L_x_4411:
[----:B------:R-:W-:Y:S01]  /*90c0*/  ULEA UR6, UR37, UR38, 0x3 ;  /* 0x0000002625067291 */ /* 0x000fe2000f8e183f */
[----:B------:R-:W-:-:S05]  /*90d0*/  IMAD.U32 R2, RZ, RZ, UR36 ;  /* 0x00000024ff027e24 */ /* 0x000fca000f8e00ff */
[----:B------:R-:W-:-:S04]  /*90e0*/  SHF.L.U32 R2, R2, 0x1f, RZ ;  /* 0x0000001f02027819 */ /* 0x000fc800000006ff */
[----:B------:R0:W1:Y:S01]  /*90f0*/  SYNCS.PHASECHK.TRANS64.TRYWAIT P2, [UR6+0x30830], R2 ;  /* 0x03083002ff0075a7 */ /* 0x0000620008040146 */
[----:B------:R-:W-:Y:S05]  /*9100*/  @!P0 BRA `(.L_x_4412) ;  /* 0x0000000000048947 */ /* 0x000fea0003800000 */
[----:B------:R-:W-:Y:S01]  /*9110*/  BPT.TRAP 0x1 ;  /* 0x000000040000795c */ /* 0x000fe20000300000 */
.L_x_4412:
[-C--:B------:R-:W-:Y:S01]  /*9120*/  FMUL.FTZ R24, R24, R12.reuse ;  /* 0x0000000c18187220 */ /* 0x080fe20000410000 */
[----:B------:R-:W-:Y:S01]  /*9130*/  FMUL.FTZ R25, R25, R12 ;  /* 0x0000000c19197220 */ /* 0x000fe20000410000 */
[----:B-1----:R-:W-:Y:S06]  /*9140*/  @P2 BRA `(.L_x_4413) ;  /* 0x0000000000082947 */ /* 0x002fec0003800000 */
[----:B------:R-:W1:Y:S02]  /*9150*/  SYNCS.PHASECHK.TRANS64.TRYWAIT P2, [UR6+0x30830], R2 ;  /* 0x03083002ff0075a7 */ /* 0x000e640008040146 */
[----:B-1----:R-:W-:Y:S05]  /*9160*/  @!P2 BRA `(.L_x_4414) ;  /* 0x000001240008a947 */ /* 0x002fea0003800000 */
.L_x_4413:
        /* <DEDUP_REMOVED lines=165> */
.L_x_4415:
[----:B------:R-:W-:Y:S01]  /*9bc0*/  ULEA UR11, UR4, UR38, 0x3 ;  /* 0x00000026040b7291 */ /* 0x000fe2000f8e183f */
[----:B------:R-:W-:-:S05]  /*9bd0*/  IMAD.U32 R0, RZ, RZ, UR7 ;  /* 0x00000007ff007e24 */ /* 0x000fca000f8e00ff */
[----:B------:R-:W-:-:S04]  /*9be0*/  SHF.L.U32 R0, R0, 0x1f, RZ ;  /* 0x0000001f00007819 */ /* 0x000fc800000006ff */
[----:B------:R2:W3:Y:S01]  /*9bf0*/  SYNCS.PHASECHK.TRANS64.TRYWAIT P2, [UR11+0x30850], R0 ;  /* 0x03085000ff0075a7 */ /* 0x0004e2000804014b */
[----:B------:R-:W-:Y:S05]  /*9c00*/  @!P0 BRA `(.L_x_4416) ;  /* 0x0000000000048947 */ /* 0x000fea0003800000 */
[----:B------:R-:W-:Y:S01]  /*9c10*/  BPT.TRAP 0x1 ;  /* 0x000000040000795c */ /* 0x000fe20000300000 */
.L_x_4416:
[----:B---3--:R-:W-:Y:S05]  /*9c20*/  @P2 BRA `(.L_x_4417) ;  /* 0x0000000000082947 */ /* 0x008fea0003800000 */
[----:B------:R-:W3:Y:S02]  /*9c30*/  SYNCS.PHASECHK.TRANS64.TRYWAIT P2, [UR11+0x30850], R0 ;  /* 0x03085000ff0075a7 */ /* 0x000ee4000804014b */
[----:B---3--:R-:W-:Y:S05]  /*9c40*/  @!P2 BRA `(.L_x_4418) ;  /* 0x000001180068a947 */ /* 0x008fea0003800000 */
.L_x_4417:
        /* <DEDUP_REMOVED lines=16> */
[----:B------:R-:W-:Y:S01]  /*9d50*/  UIMAD UR4, UR4, 0x900, UR6 ;  /* 0x00000900040478a4 */ /* 0x000fe2000f8e0206 */
        /* <DEDUP_REMOVED lines=39> */
[----:B------:R-:W-:Y:S01]  /*9fd0*/  UMOV UR10, UR50 ;  /* 0x00000032000a7c82 */ /* 0x000fe20008000000 */
        /* <DEDUP_REMOVED lines=58> */
[----:B------:R-:W0:Y:S01]  /*a380*/  MUFU.TANH R20, R20 ;  /* 0x0000001400147308 */ /* 0x000e220000002400 */
[----:B-1----:R-:W-:Y:S01]  /*a390*/  FMNMX.FTZ R161, R13, R160, !PT ;  /* 0x000000a00da17209 */ /* 0x002fe20007810000 */
[----:B------:R-:W-:Y:S02]  /*a3a0*/  WARPGROUP.DEPBAR.LE gsb0, 0x0 ;  /* 0x00008000000079c5 */ /* 0x000fe40000010000 */
[----:B------:R-:W-:-:S04]  /*a3b0*/  WARPGROUP.ARRIVE ;  /* 0x00000000000079c5 */ /* 0x000fc80000000000 */
[----:B------:R-:W1:Y:S01]  /*a3c0*/  MUFU.TANH R120, R120 ;  /* 0x0000007800787308 */ /* 0x000e620000002400 */
[----:B---3--:R-:W-:Y:S01]  /*a3d0*/  FMNMX.FTZ R161, R14, R161, !PT ;  /* 0x000000a10ea17209 */ /* 0x008fe20007810000 */
[----:B------:R-:W-:Y:S01]  /*a3e0*/  HGMMA.64x192x16.F32 R24, R184, gdesc[UR4].tnspB, R24, gsb0 ;  /* 0x42e00004b8187df0 */ /* 0x000fe20008000818 */
[----:B------:R-:W-:Y:S01]  /*a3f0*/  UIADD3 UR6, UR4, 0x100, URZ ;  /* 0x0000010004067890 */ /* 0x000fe2000fffe03f */
[----:B--2---:R-:W-:Y:S01]  /*a400*/  FMNMX.FTZ R12, R3, R12, !PT ;  /* 0x0000000c030c7209 */ /* 0x004fe20007810000 */
[----:B------:R-:W-:-:S03]  /*a410*/  UMOV UR7, 0x40000040 ;  /* 0x4000004000077882 */ /* 0x000fc60000000000 */
[----:B------:R-:W2:Y:S01]  /*a420*/  MUFU.TANH R123, R123 ;  /* 0x0000007b007b7308 */ /* 0x000ea20000002400 */
[----:B0-----:R-:W-:Y:S01]  /*a430*/  FMNMX.FTZ R161, R20, R161, !PT ;  /* 0x000000a114a17209 */ /* 0x001fe20007810000 */
[----:B------:R-:W0:Y:S06]  /*a440*/  SHFL.BFLY PT, R3, R12, 0x1, 0x1f ;  /* 0x0c201f000c037f89 */ /* 0x000e2c00000e0000 */
[----:B------:R-:W3:Y:S08]  /*a450*/  MUFU.TANH R124, R124 ;  /* 0x0000007c007c7308 */ /* 0x000ef00000002400 */
[----:B------:R-:W4:Y:S08]  /*a460*/  MUFU.TANH R127, R127 ;  /* 0x0000007f007f7308 */ /* 0x000f300000002400 */
[----:B------:R-:W5:Y:S01]  /*a470*/  MUFU.TANH R129, R129 ;  /* 0x0000008100817308 */ /* 0x000f620000002400 */
[----:B0-----:R-:W-:-:S05]  /*a480*/  FMNMX.FTZ R3, R12, R3, !PT ;  /* 0x000000030c037209 */ /* 0x001fca0007810000 */
[----:B------:R-:W-:Y:S02]  /*a490*/  FADD.FTZ R9, -R3, R9 ;  /* 0x0000000903097221 */ /* 0x000fe40000010100 */
[----:B------:R-:W0:Y:S02]  /*a4a0*/  MUFU.TANH R131, R131 ;  /* 0x0000008300837308 */ /* 0x000e240000002400 */
[----:B------:R-:W-:Y:S01]  /*a4b0*/  FMUL.FTZ R12, R9, UR10 ;  /* 0x0000000a090c7c20 */ /* 0x000fe20008410000 */
[----:B------:R-:W-:-:S04]  /*a4c0*/  FMUL.FTZ R9, R3, UR10 ;  /* 0x0000000a03097c20 */ /* 0x000fc80008410000 */
[--C-:B------:R-:W-:Y:S01]  /*a4d0*/  FFMA.FTZ R188, R0, UR10, -R9.reuse ;  /* 0x0000000a00bc7c23 */ /* 0x100fe20008010809 */
[----:B-1----:R-:W-:Y:S01]  /*a4e0*/  FMNMX.FTZ R0, R120, R161, !PT ;  /* 0x000000a178007209 */ /* 0x002fe20007810000 */
[--C-:B------:R-:W-:Y:S01]  /*a4f0*/  FFMA.FTZ R190, R15, UR10, -R9.reuse ;  /* 0x0000000a0fbe7c23 */ /* 0x100fe20008010809 */
[----:B------:R-:W1:Y:S01]  /*a500*/  MUFU.TANH R132, R132 ;  /* 0x0000008400847308 */ /* 0x000e620000002400 */
[--C-:B------:R-:W-:Y:S01]  /*a510*/  FFMA.FTZ R161, R21, UR10, -R9.reuse ;  /* 0x0000000a15a17c23 */ /* 0x100fe20008010809 */
[----:B--2---:R-:W-:Y:S01]  /*a520*/  FMNMX.FTZ R15, R123, R0, !PT ;  /* 0x000000007b0f7209 */ /* 0x004fe20007810000 */
[--C-:B------:R-:W-:Y:S01]  /*a530*/  FFMA.FTZ R160, R2, UR10, -R9.reuse ;  /* 0x0000000a02a07c23 */ /* 0x100fe20008010809 */
[--C-:B------:R-:W-:Y:S01]  /*a540*/  FFMA.FTZ R134, R134, UR10, -R9.reuse ;  /* 0x0000000a86867c23 */ /* 0x100fe20008010809 */
[----:B------:R-:W-:Y:S01]  /*a550*/  FFMA.FTZ R149, R149, UR10, -R9 ;  /* 0x0000000a95957c23 */ /* 0x000fe20008010809 */
[----:B---3--:R-:W-:Y:S02]  /*a560*/  FMNMX.FTZ R0, R124, R15, !PT ;  /* 0x0000000f7c007209 */ /* 0x008fe40007810000 */
[----:B------:R-:W2:Y:S02]  /*a570*/  MUFU.TANH R143, R143 ;  /* 0x0000008f008f7308 */ /* 0x000ea40000002400 */
[----:B----4-:R-:W-:-:S04]  /*a580*/  FMNMX.FTZ R0, R127, R0, !PT ;  /* 0x000000007f007209 */ /* 0x010fc80007810000 */
[----:B-----5:R-:W-:Y:S02]  /*a590*/  FMNMX.FTZ R0, R129, R0, !PT ;  /* 0x0000000081007209 */ /* 0x020fe40007810000 */
[----:B------:R-:W3:Y:S02]  /*a5a0*/  MUFU.TANH R146, R146 ;  /* 0x0000009200927308 */ /* 0x000ee40000002400 */
[----:B0-----:R-:W-:-:S04]  /*a5b0*/  FMNMX.FTZ R15, R131, R0, !PT ;  /* 0x00000000830f7209 */ /* 0x001fc80007810000 */
[----:B-1----:R-:W-:Y:S01]  /*a5c0*/  FMNMX.FTZ R0, R132, R15, !PT ;  /* 0x0000000f84007209 */ /* 0x002fe20007810000 */
[--C-:B------:R-:W-:Y:S01]  /*a5d0*/  FFMA.FTZ R15, R122, UR10, -R9.reuse ;  /* 0x0000000a7a0f7c23 */ /* 0x100fe20008010809 */
[----:B------:R-:W0:Y:S01]  /*a5e0*/  MUFU.TANH R147, R147 ;  /* 0x0000009300937308 */ /* 0x000e220000002400 */
[----:B------:R-:W-:Y:S01]  /*a5f0*/  FFMA.FTZ R122, R144, UR10, -R9 ;  /* 0x0000000a907a7c23 */ /* 0x000fe20008010809 */
[----:B--2---:R-:W-:-:S06]  /*a600*/  FMNMX.FTZ R21, R143, R0, !PT ;  /* 0x000000008f157209 */ /* 0x004fcc0007810000 */
[----:B------:R-:W1:Y:S01]  /*a610*/  MUFU.TANH R150, R150 ;  /* 0x0000009600967308 */ /* 0x000e620000002400 */
[----:B---3--:R-:W-:-:S07]  /*a620*/  FMNMX.FTZ R0, R146, R21, !PT ;  /* 0x0000001592007209 */ /* 0x008fce0007810000 */
[----:B------:R-:W-:Y:S01]  /*a630*/  MUFU.TANH R151, R151 ;  /* 0x0000009700977308 */ /* 0x000fe20000002400 */
[----:B0-----:R-:W-:-:S07]  /*a640*/  FMNMX.FTZ R21, R147, R0, !PT ;  /* 0x0000000093157209 */ /* 0x001fce0007810000 */
[----:B------:R-:W-:Y:S01]  /*a650*/  MUFU.TANH R152, R152 ;  /* 0x0000009800987308 */ /* 0x000fe20000002400 */
[----:B-1----:R-:W-:Y:S01]  /*a660*/  FMNMX.FTZ R0, R150, R21, !PT ;  /* 0x0000001596007209 */ /* 0x002fe20007810000 */
[--C-:B------:R-:W-:Y:S01]  /*a670*/  FFMA.FTZ R21, R126, UR10, -R9.reuse ;  /* 0x0000000a7e157c23 */ /* 0x100fe20008010809 */
[----:B------:R-:W-:-:S05]  /*a680*/  FFMA.FTZ R126, R138, UR10, -R9 ;  /* 0x0000000a8a7e7c23 */ /* 0x000fca0008010809 */
[----:B------:R-:W-:Y:S08]  /*a690*/  MUFU.TANH R153, R153 ;  /* 0x0000009900997308 */ /* 0x000ff00000002400 */
[----:B------:R-:W-:Y:S08]  /*a6a0*/  MUFU.TANH R154, R154 ;  /* 0x0000009a009a7308 */ /* 0x000ff00000002400 */
[----:B------:R-:W-:Y:S08]  /*a6b0*/  MUFU.TANH R155, R155 ;  /* 0x0000009b009b7308 */ /* 0x000ff00000002400 */
[----:B------:R-:W-:Y:S08]  /*a6c0*/  MUFU.TANH R156, R156 ;  /* 0x0000009c009c7308 */ /* 0x000ff00000002400 */
[----:B------:R-:W-:Y:S08]  /*a6d0*/  MUFU.TANH R157, R157 ;  /* 0x0000009d009d7308 */ /* 0x000ff00000002400 */
[----:B------:R-:W-:Y:S08]  /*a6e0*/  MUFU.TANH R158, R158 ;  /* 0x0000009e009e7308 */ /* 0x000ff00000002400 */
[----:B------:R-:W-:Y:S08]  /*a6f0*/  MUFU.TANH R159, R159 ;  /* 0x0000009f009f7308 */ /* 0x000ff00000002400 */
[----:B------:R-:W-:Y:S08]  /*a700*/  MUFU.EX2 R12, R12 ;  /* 0x0000000c000c7308 */ /* 0x000ff00000000800 */
[----:B------:R-:W0:Y:S08]  /*a710*/  MUFU.EX2 R188, R188 ;  /* 0x000000bc00bc7308 */ /* 0x000e300000000800 */
[----:B------:R-:W1:Y:S08]  /*a720*/  MUFU.EX2 R160, R160 ;  /* 0x000000a000a07308 */ /* 0x000e700000000800 */
[----:B------:R-:W2:Y:S01]  /*a730*/  MUFU.EX2 R190, R190 ;  /* 0x000000be00be7308 */ /* 0x000ea20000000800 */
[----:B0-----:R-:W-:-:S07]  /*a740*/  FFMA.FTZ R7, R12, R7, R188 ;  /* 0x000000070c077223 */ /* 0x001fce00000100bc */
[----:B------:R-:W0:Y:S01]  /*a750*/  MUFU.EX2 R161, R161 ;  /* 0x000000a100a17308 */ /* 0x000e220000000800 */
[C---:B-1----:R-:W-:Y:S01]  /*a760*/  FADD.FTZ R7, R160.reuse, R7 ;  /* 0x00000007a0077221 */ /* 0x042fe20000010000 */
[----:B------:R-:W-:-:S06]  /*a770*/  F2FP.F16.F32.PACK_AB R188, R160, R188 ;  /* 0x000000bca0bc723e */ /* 0x000fcc00000000ff */
[----:B------:R-:W-:Y:S01]  /*a780*/  MUFU.EX2 R15, R15 ;  /* 0x0000000f000f7308 */ /* 0x000fe20000000800 */
[----:B------:R-:W-:Y:S02]  /*a790*/  WARPGROUP.DEPBAR.LE gsb0, 0x0 ;  /* 0x00008000000079c5 */ /* 0x000fe40000010000 */
[----:B------:R-:W-:Y:S01]  /*a7a0*/  WARPGROUP.ARRIVE ;  /* 0x00000000000079c5 */ /* 0x000fe20000000000 */
[--C-:B------:R-:W-:Y:S01]  /*a7b0*/  FFMA.FTZ R184, R121, UR10, -R9.reuse ;  /* 0x0000000a79b87c23 */ /* 0x100fe20008010809 */
[----:B------:R-:W-:Y:S01]  /*a7c0*/  FMNMX.FTZ R121, R151, R0, !PT ;  /* 0x0000000097797209 */ /* 0x000fe20007810000 */
[----:B------:R-:W-:Y:S02]  /*a7d0*/  FFMA.FTZ R186, R125, UR10, -R9 ;  /* 0x0000000a7dba7c23 */ /* 0x000fe40008010809 */
[----:B------:R-:W-:Y:S01]  /*a7e0*/  MUFU.EX2 R21, R21 ;  /* 0x0000001500157308 */ /* 0x000fe20000000800 */
[----:B------:R-:W-:Y:S01]  /*a7f0*/  HGMMA.64x192x16.F32 R24, R180, gdesc[UR4].tnspB, R24, gsb0 ;  /* 0x42e00004b4187df0 */ /* 0x000fe20008000818 */
[----:B------:R-:W-:Y:S01]  /*a800*/  UIADD3 UR6, UR4, 0x180, URZ ;  /* 0x0000018004067890 */ /* 0x000fe2000fffe03f */
[----:B------:R-:W-:Y:S01]  /*a810*/  FMNMX.FTZ R0, R152, R121, !PT ;  /* 0x0000007998007209 */ /* 0x000fe20007810000 */
[----:B------:R-:W-:-:S03]  /*a820*/  UMOV UR7, 0x40000040 ;  /* 0x4000004000077882 */ /* 0x000fc60000000000 */
[----:B------:R-:W-:Y:S01]  /*a830*/  FMNMX.FTZ R121, R153, R0, !PT ;  /* 0x0000000099797209 */ /* 0x000fe20007810000 */
[----:B------:R-:W-:Y:S03]  /*a840*/  MUFU.EX2 R184, R184 ;  /* 0x000000b800b87308 */ /* 0x000fe60000000800 */
[----:B------:R-:W-:Y:S01]  /*a850*/  FMNMX.FTZ R0, R154, R121, !PT ;  /* 0x000000799a007209 */ /* 0x000fe20007810000 */
[--C-:B------:R-:W-:Y:S01]  /*a860*/  FFMA.FTZ R121, R130, UR10, -R9.reuse ;  /* 0x0000000a82797c23 */ /* 0x100fe20008010809 */
[----:B------:R-:W-:Y:S02]  /*a870*/  FFMA.FTZ R130, R145, UR10, -R9 ;  /* 0x0000000a91827c23 */ /* 0x000fe40008010809 */
[----:B------:R-:W-:Y:S01]  /*a880*/  FMNMX.FTZ R125, R155, R0, !PT ;  /* 0x000000009b7d7209 */ /* 0x000fe20007810000 */
[----:B------:R-:W-:Y:S03]  /*a890*/  MUFU.EX2 R186, R186 ;  /* 0x000000ba00ba7308 */ /* 0x000fe60000000800 */
[----:B------:R-:W-:-:S04]  /*a8a0*/  FMNMX.FTZ R0, R156, R125, !PT ;  /* 0x0000007d9c007209 */ /* 0x000fc80007810000 */
[----:B------:R-:W-:Y:S01]  /*a8b0*/  FMNMX.FTZ R125, R157, R0, !PT ;  /* 0x000000009d7d7209 */ /* 0x000fe20007810000 */
[----:B------:R-:W-:Y:S03]  /*a8c0*/  MUFU.EX2 R121, R121 ;  /* 0x0000007900797308 */ /* 0x000fe60000000800 */
[----:B------:R-:W-:Y:S01]  /*a8d0*/  FMNMX.FTZ R0, R158, R125, !PT ;  /* 0x0000007d9e007209 */ /* 0x000fe20007810000 */
[----:B------:R-:W-:-:S03]  /*a8e0*/  FFMA.FTZ R125, R136, UR10, -R9 ;  /* 0x0000000a887d7c23 */ /* 0x000fc60008010809 */
[----:B------:R-:W-:Y:S01]  /*a8f0*/  FMNMX.FTZ R0, R159, R0, !PT ;  /* 0x000000009f007209 */ /* 0x000fe20007810000 */
        /* <DEDUP_REMOVED lines=10> */
[----:B------:R-:W-:Y:S01]  /*a9a0*/  FFMA.FTZ R128, R142, UR10, -R9 ;  /* 0x0000000a8e807c23 */ /* 0x000fe20008010809 */
[----:B--2---:R-:W-:Y:S01]  /*a9b0*/  FADD.FTZ R142, R190, R7 ;  /* 0x00000007be8e7221 */ /* 0x004fe20000010000 */
[----:B------:R-:W-:Y:S01]  /*a9c0*/  HGMMA.64x192x16.F32 R24, R176, gdesc[UR4].tnspB, R24, gsb0 ;  /* 0x42e00004b0187df0 */ /* 0x000fe20008000818 */
[----:B------:R-:W-:Y:S01]  /*a9d0*/  UIADD3 UR6, UR4, 0x200, URZ ;  /* 0x0000020004067890 */ /* 0x000fe2000fffe03f */
[----:B------:R-:W-:Y:S01]  /*a9e0*/  MUFU.EX2 R182, R182 ;  /* 0x000000b600b67308 */ /* 0x000fe20000000800 */
[----:B------:R-:W-:Y:S01]  /*a9f0*/  UMOV UR7, 0x40000040 ;  /* 0x4000004000077882 */ /* 0x000fe20000000000 */
[----:B0-----:R-:W-:-:S06]  /*aa00*/  F2FP.F16.F32.PACK_AB R190, R161, R190 ;  /* 0x000000bea1be723e */ /* 0x001fcc00000000ff */
[----:B------:R-:W-:Y:S08]  /*aa10*/  MUFU.EX2 R180, R180 ;  /* 0x000000b400b47308 */ /* 0x000ff00000000800 */
[----:B------:R-:W-:Y:S08]  /*aa20*/  MUFU.EX2 R133, R133 ;  /* 0x0000008500857308 */ /* 0x000ff00000000800 */
[----:B------:R-:W-:Y:S01]  /*aa30*/  MUFU.EX2 R128, R128 ;  /* 0x0000008000807308 */ /* 0x000fe20000000800 */
[----:B------:R-:W-:-:S02]  /*aa40*/  WARPGROUP.DEPBAR.LE gsb0, 0x0 ;  /* 0x00008000000079c5 */ /* 0x000fc40000010000 */
[----:B------:R-:W-:Y:S01]  /*aa50*/  WARPGROUP.ARRIVE ;  /* 0x00000000000079c5 */ /* 0x000fe20000000000 */
[--C-:B------:R-:W-:Y:S01]  /*aa60*/  FFMA.FTZ R176, R135, UR10, -R9.reuse ;  /* 0x0000000a87b07c23 */ /* 0x100fe20008010809 */
[----:B------:R-:W-:Y:S01]  /*aa70*/  FFMA.FTZ R178, R137, UR10, -R9 ;  /* 0x0000000a89b27c23 */ /* 0x000fe20008010809 */
[----:B------:R-:W0:Y:S03]  /*aa80*/  SHFL.BFLY PT, R135, R0, 0x2, 0x1f ;  /* 0x0c401f0000877f89 */ /* 0x000e2600000e0000 */
[----:B------:R-:W-:Y:S01]  /*aa90*/  HGMMA.64x192x16.F32 R24, R172, gdesc[UR4].tnspB, R24, gsb0 ;  /* 0x42e00004ac187df0 */ /* 0x000fe20008000818 */
[----:B------:R-:W-:Y:S01]  /*aaa0*/  UIADD3 UR6, UR4, 0x280, URZ ;  /* 0x0000028004067890 */ /* 0x000fe2000fffe03f */
[----:B------:R-:W-:Y:S01]  /*aab0*/  MUFU.EX2 R176, R176 ;  /* 0x000000b000b07308 */ /* 0x000fe20000000800 */
[----:B------:R-:W-:Y:S01]  /*aac0*/  UMOV UR7, 0x40000040 ;  /* 0x4000004000077882 */ /* 0x000fe20000000000 */
[----:B------:R-:W-:-:S06]  /*aad0*/  UMOV UR4, UR37 ;  /* 0x0000002500047c82 */ /* 0x000fcc0008000000 */
[----:B------:R-:W-:Y:S01]  /*aae0*/  MUFU.EX2 R178, R178 ;  /* 0x000000b200b27308 */ /* 0x000fe20000000800 */
[----:B0-----:R-:W-:-:S05]  /*aaf0*/  FMNMX.FTZ R135, R0, R135, !PT ;  /* 0x0000008700877209 */ /* 0x001fca0007810000 */
[----:B------:R-:W0:Y:S02]  /*ab00*/  SHFL.BFLY PT, R2, R135, 0x1, 0x1f ;  /* 0x0c201f0087027f89 */ /* 0x000e2400000e0000 */
[----:B0-----:R-:W-:Y:S02]  /*ab10*/  FMNMX.FTZ R2, R135, R2, !PT ;  /* 0x0000000287027209 */ /* 0x001fe40007810000 */
[----:B------:R-:W-:Y:S03]  /*ab20*/  MUFU.EX2 R135, R149 ;  /* 0x0000009500877308 */ /* 0x000fe60000000800 */
[C---:B------:R-:W-:Y:S01]  /*ab30*/  FADD.FTZ R0, -R2.reuse, R10 ;  /* 0x0000000a02007221 */ /* 0x040fe20000010100 */
[----:B------:R-:W-:-:S03]  /*ab40*/  FMUL.FTZ R10, R2, UR10 ;  /* 0x0000000a020a7c20 */ /* 0x000fc60008410000 */
[----:B------:R-:W-:Y:S01]  /*ab50*/  FMUL.FTZ R0, R0, UR10 ;  /* 0x0000000a00007c20 */ /* 0x000fe20008410000 */
[--C-:B------:R-:W-:Y:S01]  /*ab60*/  FFMA.FTZ R189, R11, UR10, -R10.reuse ;  /* 0x0000000a0bbd7c23 */ /* 0x100fe2000801080a */
[----:B------:R-:W-:Y:S02]  /*ab70*/  IMAD.U32 R11, RZ, RZ, UR37 ;  /* 0x00000025ff0b7e24 */ /* 0x000fe4000f8e00ff */
[--C-:B------:R-:W-:Y:S01]  /*ab80*/  FFMA.FTZ R136, R13, UR10, -R10.reuse ;  /* 0x0000000a0d887c23 */ /* 0x100fe2000801080a */
        /* <DEDUP_REMOVED lines=10> */
[----:B------:R-:W-:Y:S01]  /*ac30*/  MUFU.EX2 R189, R189 ;  /* 0x000000bd00bd7308 */ /* 0x000fe20000000800 */
[--C-:B------:R-:W-:Y:S01]  /*ac40*/  FFMA.FTZ R120, R131, UR10, -R10.reuse ;  /* 0x0000000a83787c23 */ /* 0x100fe2000801080a */
[--C-:B------:R-:W-:Y:S01]  /*ac50*/  FFMA.FTZ R183, R132, UR10, -R10.reuse ;  /* 0x0000000a84b77c23 */ /* 0x100fe2000801080a */
[----:B------:R-:W-:Y:S01]  /*ac60*/  @!P1 PRMT R11, RZ, 0x654, R11 ;  /* 0x00000654ff0b9816 */ /* 0x000fe2000000000b */
        /* <DEDUP_REMOVED lines=9> */
[----:B------:R-:W-:Y:S01]  /*ad00*/  FFMA.FTZ R158, R158, UR10, -R10 ;  /* 0x0000000a9e9e7c23 */ /* 0x000fe2000801080a */
[----:B------:R-:W-:-:S02]  /*ad10*/  IMAD.U32 R13, RZ, RZ, UR11 ;  /* 0x0000000bff0d7e24 */ /* 0x000fc4000f8e00ff */
[----:B------:R-:W-:Y:S02]  /*ad20*/  MUFU.EX2 R191, R191 ;  /* 0x000000bf00bf7308 */ /* 0x000fe40000000800 */
[----:B------:R-:W-:-:S05]  /*ad30*/  @!P1 VIADD R13, R13, 0x30860 ;  /* 0x000308600d0d9836 */ /* 0x000fca0000000000 */
[----:B------:R-:W-:Y:S01]  /*ad40*/  @!P1 PRMT R13, RZ, 0x654, R13 ;  /* 0x00000654ff0d9816 */ /* 0x000fe2000000000d */
        /* <DEDUP_REMOVED lines=13> */
[----:B------:R-:W0:Y:S01]  /*ae20*/  MUFU.EX2 R155, R155 ;  /* 0x0000009b009b7308 */ /* 0x000e220000000800 */
[----:B------:R-:W-:-:S02]  /*ae30*/  WARPGROUP.DEPBAR.LE gsb0, 0x0 ;  /* 0x00008000000079c5 */ /* 0x000fc40000010000 */
[----:B------:R-:W-:Y:S01]  /*ae40*/  WARPGROUP.ARRIVE ;  /* 0x00000000000079c5 */ /* 0x000fe20000000000 */
[--C-:B------:R-:W-:Y:S01]  /*ae50*/  FFMA.FTZ R172, R139, UR10, -R9.reuse ;  /* 0x0000000a8bac7c23 */ /* 0x100fe20008010809 */
[----:B------:R-:W-:Y:S01]  /*ae60*/  FFMA.FTZ R173, R152, UR10, -R10 ;  /* 0x0000000a98ad7c23 */ /* 0x000fe2000801080a */
[--C-:B------:R-:W-:Y:S02]  /*ae70*/  FFMA.FTZ R174, R141, UR10, -R9.reuse ;  /* 0x0000000a8dae7c23 */ /* 0x100fe40008010809 */
[----:B------:R-:W-:Y:S01]  /*ae80*/  MUFU.EX2 R156, R156 ;  /* 0x0000009c009c7308 */ /* 0x000fe20000000800 */
[----:B------:R-:W-:Y:S01]  /*ae90*/  FFMA.FTZ R9, R148, UR10, -R9 ;  /* 0x0000000a94097c23 */ /* 0x000fe20008010809 */
[----:B------:R-:W-:Y:S01]  /*aea0*/  HGMMA.64x192x16.F32 R24, R168, gdesc[UR4].tnspB, R24, gsb0 ;  /* 0x42e00004a8187df0 */ /* 0x000fe20008000818 */
[----:B------:R-:W-:Y:S01]  /*aeb0*/  UMOV UR7, UR36 ;  /* 0x0000002400077c82 */ /* 0x000fe20008000000 */
[----:B0-----:R-:W-:-:S04]  /*aec0*/  F2FP.F16.F32.PACK_AB R175, R155, R154 ;  /* 0x0000009a9baf723e */ /* 0x001fc800000000ff */
[----:B------:R-:W-:Y:S08]  /*aed0*/  MUFU.EX2 R172, R172 ;  /* 0x000000ac00ac7308 */ /* 0x000ff00000000800 */
[----:B------:R-:W-:Y:S08]  /*aee0*/  MUFU.EX2 R173, R173 ;  /* 0x000000ad00ad7308 */ /* 0x000ff00000000800 */
[----:B------:R-:W-:Y:S08]  /*aef0*/  MUFU.EX2 R174, R174 ;  /* 0x000000ae00ae7308 */ /* 0x000ff00000000800 */
[----:B------:R-:W-:Y:S08]  /*af00*/  MUFU.EX2 R157, R157 ;  /* 0x0000009d009d7308 */ /* 0x000ff00000000800 */
[----:B------:R-:W-:Y:S08]  /*af10*/  MUFU.EX2 R158, R158 ;  /* 0x0000009e009e7308 */ /* 0x000ff00000000800 */
[----:B------:R-:W0:Y:S01]  /*af20*/  MUFU.EX2 R9, R9 ;  /* 0x0000000900097308 */ /* 0x000e220000000800 */
[----:B------:R-:W-:-:S02]  /*af30*/  WARPGROUP.DEPBAR.LE gsb0, 0x0 ;  /* 0x00008000000079c5 */ /* 0x000fc40000010000 */
[----:B------:R1:W-:Y:S01]  /*af40*/  @!P1 SYNCS.ARRIVE.TRANS64.RED.A1T0 RZ, [R11+URZ], RZ ;  /* 0x000000ff0bff99a7 */ /* 0x0003e2000810043f */
[----:B0-----:R-:W-:Y:S02]  /*af50*/  F2FP.F16.F32.PACK_AB R170, R9, R135 ;  /* 0x0000008709aa723e */ /* 0x001fe400000000ff */
[----:B------:R-:W-:Y:S02]  /*af60*/  F2FP.F16.F32.PACK_AB R168, R130, R122 ;  /* 0x0000007a82a8723e */ /* 0x000fe400000000ff */
[----:B------:R-:W-:Y:S01]  /*af70*/  F2FP.F16.F32.PACK_AB R169, R157, R156 ;  /* 0x0000009c9da9723e */ /* 0x000fe200000000ff */
[----:B-1----:R-:W-:Y:S01]  /*af80*/  FFMA.FTZ R11, R0, R6, R189 ;  /* 0x00000006000b7223 */ /* 0x002fe200000100bd */
[----:B------:R-:W-:Y:S01]  /*af90*/  FFMA.FTZ R6, R151, UR10, -R10 ;  /* 0x0000000a97067c23 */ /* 0x000fe2000801080a */
[----:B------:R0:W-:Y:S01]  /*afa0*/  @!P1 SYNCS.ARRIVE.TRANS64.RED.A1T0 RZ, [R13+URZ], RZ ;  /* 0x000000ff0dff99a7 */ /* 0x0001e2000810043f */
[C---:B------:R-:W-:Y:S01]  /*afb0*/  F2FP.F16.F32.PACK_AB R189, R136.reuse, R189 ;  /* 0x000000bd88bd723e */ /* 0x040fe200000000ff */
[----:B------:R-:W-:Y:S01]  /*afc0*/  FADD.FTZ R140, R136, R11 ;  /* 0x0000000b888c7221 */ /* 0x000fe20000010000 */
[----:B------:R-:W-:-:S02]  /*afd0*/  FADD.FTZ R11, R161, R142 ;  /* 0x0000008ea10b7221 */ /* 0x000fc40000010000 */
[----:B------:R-:W1:Y:S01]  /*afe0*/  MUFU.EX2 R6, R6 ;  /* 0x0000000600067308 */ /* 0x000e620000000800 */
[----:B------:R-:W-:Y:S01]  /*aff0*/  FADD.FTZ R7, R191, R140 ;  /* 0x0000008cbf077221 */ /* 0x000fe20000010000 */
[----:B------:R-:W-:Y:S01]  /*b000*/  FADD.FTZ R144, R184, R11 ;  /* 0x0000000bb8907221 */ /* 0x000fe20000010000 */
[C---:B------:R-:W-:Y:S01]  /*b010*/  F2FP.F16.F32.PACK_AB R191, R14.reuse, R191 ;  /* 0x000000bf0ebf723e */ /* 0x040fe200000000ff */
[----:B------:R-:W-:Y:S01]  /*b020*/  FFMA.FTZ R140, R153, UR10, -R10 ;  /* 0x0000000a998c7c23 */ /* 0x000fe2000801080a */
[----:B------:R-:W-:Y:S01]  /*b030*/  FADD.FTZ R142, R14, R7 ;  /* 0x000000070e8e7221 */ /* 0x000fe20000010000 */
[----:B------:R-:W-:Y:S01]  /*b040*/  FADD.FTZ R11, R15, R144 ;  /* 0x000000900f0b7221 */ /* 0x000fe20000010000 */
[----:B------:R-:W-:Y:S01]  /*b050*/  FFMA.FTZ R10, R159, UR10, -R10 ;  /* 0x0000000a9f0a7c23 */ /* 0x000fe2000801080a */
[----:B------:R-:W-:Y:S01]  /*b060*/  F2FP.F16.F32.PACK_AB R184, R15, R184 ;  /* 0x000000b80fb8723e */ /* 0x000fe200000000ff */
[----:B------:R-:W-:Y:S01]  /*b070*/  FADD.FTZ R7, R185, R142 ;  /* 0x0000008eb9077221 */ /* 0x000fe20000010000 */
[----:B------:R-:W-:Y:S01]  /*b080*/  FADD.FTZ R144, R186, R11 ;  /* 0x0000000bba907221 */ /* 0x000fe20000010000 */
[C---:B------:R-:W-:Y:S01]  /*b090*/  F2FP.F16.F32.PACK_AB R185, R20.reuse, R185 ;  /* 0x000000b914b9723e */ /* 0x040fe200000000ff */
[----:B------:R-:W2:Y:S01]  /*b0a0*/  MUFU.EX2 R140, R140 ;  /* 0x0000008c008c7308 */ /* 0x000ea20000000800 */
[----:B------:R-:W-:Y:S01]  /*b0b0*/  FADD.FTZ R142, R20, R7 ;  /* 0x00000007148e7221 */ /* 0x000fe20000010000 */
[C---:B------:R-:W-:Y:S01]  /*b0c0*/  FADD.FTZ R11, R21.reuse, R144 ;  /* 0x00000090150b7221 */ /* 0x040fe20000010000 */
[----:B------:R-:W-:-:S02]  /*b0d0*/  F2FP.F16.F32.PACK_AB R186, R21, R186 ;  /* 0x000000ba15ba723e */ /* 0x000fc400000000ff */
[----:B------:R-:W-:Y:S01]  /*b0e0*/  FADD.FTZ R7, R187, R142 ;  /* 0x0000008ebb077221 */ /* 0x000fe20000010000 */
[----:B------:R-:W-:Y:S01]  /*b0f0*/  FADD.FTZ R144, R180, R11 ;  /* 0x0000000bb4907221 */ /* 0x000fe20000010000 */
[C---:B------:R-:W-:Y:S01]  /*b100*/  F2FP.F16.F32.PACK_AB R187, R124.reuse, R187 ;  /* 0x000000bb7cbb723e */ /* 0x040fe200000000ff */
[----:B------:R3:W4:Y:S01]  /*b110*/  MUFU.EX2 R171, R10 ;  /* 0x0000000a00ab7308 */ /* 0x0007220000000800 */
        /* <DEDUP_REMOVED lines=13> */
[C---:B------:R-:W-:Y:S01]  /*b1f0*/  FADD.FTZ R11, R125.reuse, R20 ;  /* 0x000000147d0b7221 */ /* 0x040fe20000010000 */
[----:B------:R-:W-:-:S02]  /*b200*/  F2FP.F16.F32.PACK_AB R176, R125, R176 ;  /* 0x000000b07db0723e */ /* 0x000fc400000000ff */
[----:B------:R-:W-:Y:S01]  /*b210*/  FADD.FTZ R7, R177, R14 ;  /* 0x0000000eb1077221 */ /* 0x000fe20000010000 */
[----:B------:R-:W-:Y:S01]  /*b220*/  FADD.FTZ R11, R178, R11 ;  /* 0x0000000bb20b7221 */ /* 0x000fe20000010000 */
[C---:B------:R-:W-:Y:S02]  /*b230*/  F2FP.F16.F32.PACK_AB R177, R138.reuse, R177 ;  /* 0x000000b18ab1723e */ /* 0x040fe400000000ff */
[----:B------:R-:W-:Y:S01]  /*b240*/  FADD.FTZ R14, R138, R7 ;  /* 0x000000078a0e7221 */ /* 0x000fe20000010000 */
[C---:B------:R-:W-:Y:S01]  /*b250*/  FADD.FTZ R11, R126.reuse, R11 ;  /* 0x0000000b7e0b7221 */ /* 0x040fe20000010000 */
[----:B------:R-:W-:Y:S02]  /*b260*/  F2FP.F16.F32.PACK_AB R178, R126, R178 ;  /* 0x000000b27eb2723e */ /* 0x000fe400000000ff */
[----:B------:R-:W-:Y:S01]  /*b270*/  FADD.FTZ R7, R179, R14 ;  /* 0x0000000eb3077221 */ /* 0x000fe20000010000 */
[----:B------:R-:W-:Y:S01]  /*b280*/  FADD.FTZ R20, R172, R11 ;  /* 0x0000000bac147221 */ /* 0x000fe20000010000 */
[----:B-1----:R-:W-:-:S02]  /*b290*/  F2FP.F16.F32.PACK_AB R179, R6, R179 ;  /* 0x000000b306b3723e */ /* 0x002fc400000000ff */
[----:B------:R-:W-:Y:S01]  /*b2a0*/  FADD.FTZ R14, R6, R7 ;  /* 0x00000007060e7221 */ /* 0x000fe20000010000 */
[C---:B------:R-:W-:Y:S01]  /*b2b0*/  FADD.FTZ R11, R133.reuse, R20 ;  /* 0x00000014850b7221 */ /* 0x040fe20000010000 */
[----:B------:R-:W-:Y:S02]  /*b2c0*/  F2FP.F16.F32.PACK_AB R172, R133, R172 ;  /* 0x000000ac85ac723e */ /* 0x000fe400000000ff */
[----:B------:R-:W-:Y:S01]  /*b2d0*/  FADD.FTZ R7, R173, R14 ;  /* 0x0000000ead077221 */ /* 0x000fe20000010000 */
[----:B------:R-:W-:Y:S01]  /*b2e0*/  FADD.FTZ R11, R174, R11 ;  /* 0x0000000bae0b7221 */ /* 0x000fe20000010000 */
[C---:B--2---:R-:W-:Y:S02]  /*b2f0*/  F2FP.F16.F32.PACK_AB R173, R140.reuse, R173 ;  /* 0x000000ad8cad723e */ /* 0x044fe400000000ff */
[----:B------:R-:W-:Y:S01]  /*b300*/  FADD.FTZ R7, R140, R7 ;  /* 0x000000078c077221 */ /* 0x000fe20000010000 */
[C---:B------:R-:W-:Y:S01]  /*b310*/  FADD.FTZ R11, R128.reuse, R11 ;  /* 0x0000000b800b7221 */ /* 0x040fe20000010000 */
[----:B------:R-:W-:-:S02]  /*b320*/  F2FP.F16.F32.PACK_AB R174, R128, R174 ;  /* 0x000000ae80ae723e */ /* 0x000fc400000000ff */
[----:B------:R-:W-:Y:S01]  /*b330*/  FADD.FTZ R6, R154, R7 ;  /* 0x000000079a067221 */ /* 0x000fe20000010000 */
[----:B------:R-:W-:-:S03]  /*b340*/  FADD.FTZ R11, R122, R11 ;  /* 0x0000000b7a0b7221 */ /* 0x000fc60000010000 */
[----:B------:R-:W-:Y:S01]  /*b350*/  FADD.FTZ R7, R155, R6 ;  /* 0x000000069b077221 */ /* 0x000fe20000010000 */
[----:B------:R-:W-:-:S03]  /*b360*/  FADD.FTZ R6, R130, R11 ;  /* 0x0000000b82067221 */ /* 0x000fc60000010000 */
[----:B------:R-:W-:Y:S01]  /*b370*/  FADD.FTZ R7, R156, R7 ;  /* 0x000000079c077221 */ /* 0x000fe20000010000 */
[----:B------:R-:W-:-:S03]  /*b380*/  FADD.FTZ R6, R135, R6 ;  /* 0x0000000687067221 */ /* 0x000fc60000010000 */
[----:B------:R-:W-:-:S04]  /*b390*/  FADD.FTZ R7, R157, R7 ;  /* 0x000000079d077221 */ /* 0x000fc80000010000 */
[----:B---3--:R-:W-:Y:S01]  /*b3a0*/  FADD.FTZ R10, R158, R7 ;  /* 0x000000079e0a7221 */ /* 0x008fe20000010000 */
[----:B------:R-:W-:Y:S01]  /*b3b0*/  FADD.FTZ R7, R9, R6 ;  /* 0x0000000609077221 */ /* 0x000fe20000010000 */
[----:B------:R-:W-:Y:S02]  /*b3c0*/  IMAD.MOV.U32 R9, RZ, RZ, R3 ;  /* 0x000000ffff097224 */ /* 0x000fe400078e0003 */
[C---:B----4-:R-:W-:Y:S01]  /*b3d0*/  FADD.FTZ R6, R171.reuse, R10 ;  /* 0x0000000aab067221 */ /* 0x050fe20000010000 */
[----:B------:R-:W-:Y:S01]  /*b3e0*/  F2FP.F16.F32.PACK_AB R171, R171, R158 ;  /* 0x0000009eabab723e */ /* 0x000fe200000000ff */
[----:B------:R-:W-:Y:S01]  /*b3f0*/  IMAD.MOV.U32 R10, RZ, RZ, R2 ;  /* 0x000000ffff0a7224 */ /* 0x000fe200078e0002 */
[----:B0-----:R-:W-:Y:S06]  /*b400*/  @P2 BRA `(.L_x_4419) ;  /* 0xffffffdc00102947 */ /* 0x001fec000383ffff */
.L_x_4410:
        /* <DEDUP_REMOVED lines=8> */
[----:B------:R-:W-:Y:S01]  /*b490*/  ULDC UR5, c[0x0][0x9d8] ;  /* 0x0002760000057ab9 */ /* 0x000fe20000000800 */
[----:B------:R-:W-:Y:S01]  /*b4a0*/  ULDC UR50, c[0x0][0x988] ;  /* 0x0002620000327ab9 */ /* 0x000fe20000000800 */
[----:B------:R-:W-:-:S05]  /*b4b0*/  ULDC UR51, c[0x0][0x9e0] ;  /* 0x0002780000337ab9 */ /* 0x000fca0000000800 */
.L_x_4437:
[----:B------:R-:W-:-:S04]  /*b4c0*/  UIADD3 UR37, UR4, 0x1, URZ ;  /* 0x0000000104257890 */ /* 0x000fc8000fffe03f */
[----:B------:R-:W-:-:S04]  /*b4d0*/  UISETP.NE.AND UP2, UPT, UR37, 0x2, UPT ;  /* 0x000000022500788c */ /* 0x000fc8000bf45270 */
[----:B------:R-:W-:Y:S02]  /*b4e0*/  USEL UR36, URZ, 0x1, UP2 ;  /* 0x000000013f247887 */ /* 0x000fe40009000000 */
[----:B------:R-:W-:Y:S02]  /*b4f0*/  USEL UR37, UR37, URZ, UP2 ;  /* 0x0000003f25257287 */ /* 0x000fe40009000000 */
[----:B------:R-:W-:Y:S01]  /*b500*/  ULOP3.LUT UR36, UR7, UR36, URZ, 0x3c, !UPT ;  /* 0x0000002407247292 */ /* 0x000fe2000f8e3c3f */
[----:B------:R-:W-:Y:S11]  /*b510*/  @!P0 BRA `(.L_x_4421) ;  /* 0x0000000000048947 */ /* 0x000ff60003800000 */
[----:B------:R-:W-:Y:S01]  /*b520*/  BPT.TRAP 0x1 ;  /* 0x000000040000795c */ /* 0x000fe20000300000 */
.L_x_4421:
[----:B------:R-:W-:Y:S01]  /*b530*/  ULEA UR6, UR37, UR38, 0x3 ;  /* 0x0000002625067291 */ /* 0x000fe2000f8e183f */
[----:B------:R-:W-:-:S05]  /*b540*/  IMAD.U32 R2, RZ, RZ, UR36 ;  /* 0x00000024ff027e24 */ /* 0x000fca000f8e00ff */
[----:B------:R-:W-:-:S04]  /*b550*/  SHF.L.U32 R2, R2, 0x1f, RZ ;  /* 0x0000001f02027819 */ /* 0x000fc800000006ff */
[----:B------:R0:W1:Y:S01]  /*b560*/  SYNCS.PHASECHK.TRANS64.TRYWAIT P2, [UR6+0x30830], R2 ;  /* 0x03083002ff0075a7 */ /* 0x0000620008040146 */
[----:B------:R-:W-:Y:S05]  /*b570*/  @!P0 BRA `(.L_x_4422) ;  /* 0x0000000000048947 */ /* 0x000fea0003800000 */
[----:B------:R-:W-:Y:S01]  /*b580*/  BPT.TRAP 0x1 ;  /* 0x000000040000795c */ /* 0x000fe20000300000 */
.L_x_4422:
[-C--:B------:R-:W-:Y:S01]  /*b590*/  FMUL.FTZ R24, R24, R12.reuse ;  /* 0x0000000c18187220 */ /* 0x080fe20000410000 */
[----:B------:R-:W-:Y:S01]  /*b5a0*/  FMUL.FTZ R25, R25, R12 ;  /* 0x0000000c19197220 */ /* 0x000fe20000410000 */
[----:B-1----:R-:W-:Y:S06]  /*b5b0*/  @P2 BRA `(.L_x_4423) ;  /* 0x0000000000082947 */ /* 0x002fec0003800000 */
[----:B------:R-:W1:Y:S02]  /*b5c0*/  SYNCS.PHASECHK.TRANS64.TRYWAIT P2, [UR6+0x30830], R2 ;  /* 0x03083002ff0075a7 */ /* 0x000e640008040146 */
[----:B-1----:R-:W-:Y:S05]  /*b5d0*/  @!P2 BRA `(.L_x_4424) ;  /* 0x00000100001ca947 */ /* 0x002fea0003800000 */
.L_x_4423:
        /* <DEDUP_REMOVED lines=165> */
.L_x_4425:
[----:B------:R-:W-:Y:S01]  /*c030*/  ULEA UR11, UR4, UR38, 0x3 ;  /* 0x00000026040b7291 */ /* 0x000fe2000f8e183f */
[----:B------:R-:W-:-:S05]  /*c040*/  IMAD.U32 R0, RZ, RZ, UR7 ;  /* 0x00000007ff007e24 */ /* 0x000fca000f8e00ff */
[----:B------:R-:W-:-:S04]  /*c050*/  SHF.L.U32 R0, R0, 0x1f, RZ ;  /* 0x0000001f00007819 */ /* 0x000fc800000006ff */
[----:B------:R2:W3:Y:S01]  /*c060*/  SYNCS.PHASECHK.TRANS64.TRYWAIT P2, [UR11+0x30850], R0 ;  /* 0x03085000ff0075a7 */ /* 0x0004e2000804014b */
[----:B------:R-:W-:Y:S05]  /*c070*/  @!P0 BRA `(.L_x_4426) ;  /* 0x0000000000048947 */ /* 0x000fea0003800000 */
[----:B------:R-:W-:Y:S01]  /*c080*/  BPT.TRAP 0x1 ;  /* 0x000000040000795c */ /* 0x000fe20000300000 */
.L_x_4426:
[----:B---3--:R-:W-:Y:S05]  /*c090*/  @P2 BRA `(.L_x_4427) ;  /* 0x0000000000082947 */ /* 0x008fea0003800000 */
[----:B------:R-:W3:Y:S02]  /*c0a0*/  SYNCS.PHASECHK.TRANS64.TRYWAIT P2, [UR11+0x30850], R0 ;  /* 0x03085000ff0075a7 */ /* 0x000ee4000804014b */
[----:B---3--:R-:W-:Y:S05]  /*c0b0*/  @!P2 BRA `(.L_x_4428) ;  /* 0x000000f4007ca947 */ /* 0x008fea0003800000 */
.L_x_4427:
        /* <DEDUP_REMOVED lines=17> */
[----:B-1----:R-:W-:Y:S02]  /*c1d0*/  IMAD.U32 R3, RZ, RZ, UR37 ;  /* 0x00000025ff037e24 */ /* 0x002fe4000f8e00ff */
        /* <DEDUP_REMOVED lines=114> */
[----:B------:R-:W-:Y:S02]  /*c900*/  UMOV UR7, 0x40000040 ;  /* 0x4000004000077882 */ /* 0x000fe40000000000 */
[----:B------:R-:W-:Y:S02]  /*c910*/  @UP0 ULDC UR4, c[0x0][0x44c] ;  /* 0x0001130000040ab9 */ /* 0x000fe40000000800 */
[----:B------:R-:W-:Y:S01]  /*c920*/  @P2 IMAD.HI.U32 R2, R160, UR4, RZ ;  /* 0x00000004a0022c27 */ /* 0x000fe2000f8e00ff */
[----:B------:R-:W-:Y:S01]  /*c930*/  @UP0 ULDC UR4, c[0x0][0x450] ;  /* 0x0001140000040ab9 */ /* 0x000fe20000000800 */
[----:B------:R-:W-:-:S03]  /*c940*/  PLOP3.LUT P2, PT, PT, PT, UP1, 0x40, 0x0 ;  /* 0x000000000000781c */ /* 0x000fc60003f4e818 */
[----:B------:R-:W-:Y:S02]  /*c950*/  @P3 SHF.R.U32.HI R160, RZ, UR4, R2 ;  /* 0x00000004ffa03c19 */ /* 0x000fe40008011602 */
[----:B------:R-:W-:-:S03]  /*c960*/  @!P1 LEA R2, R3, UR38, 0x3 ;  /* 0x0000002603029c11 */ /* 0x000fc6000f8e18ff */
[----:B------:R-:W5:Y:S02]  /*c970*/  SHFL.IDX PT, R3, R160, RZ, 0x1c1f ;  /* 0x001c1fffa0037589 */ /* 0x000f6400000e0000 */
[----:B------:R-:W-:-:S05]  /*c980*/  @!P1 VIADD R2, R2, 0x30840 ;  /* 0x0003084002029836 */ /* 0x000fca0000000000 */
[----:B------:R-:W-:Y:S01]  /*c990*/  @!P1 PRMT R2, RZ, 0x654, R2 ;  /* 0x00000654ff029816 */ /* 0x000fe20000000002 */
[----:B------:R-:W-:Y:S02]  /*c9a0*/  WARPGROUP.DEPBAR.LE gsb0, 0x0 ;  /* 0x00008000000079c5 */ /* 0x000fe40000010000 */
[----:B------:R-:W-:-:S06]  /*c9b0*/  WARPGROUP.ARRIVE ;  /* 0x00000000000079c5 */ /* 0x000fcc0000000000 */
[----:B------:R-:W-:Y:S03]  /*c9c0*/  HGMMA.64x192x16.F32 R24, R168, gdesc[UR4].tnspB, R24, gsb0 ;  /* 0x42e00004a8187df0 */ /* 0x000fe60008000818 */
[----:B------:R-:W-:Y:S02]  /*c9d0*/  WARPGROUP.DEPBAR.LE gsb0, 0x0 ;  /* 0x00008000000079c5 */ /* 0x000fe40000010000 */
        /* <DEDUP_REMOVED lines=20> */
.L_x_4431:
[----:B------:R-:W-:-:S05]  /*cb20*/  IMAD.U32 R168, RZ, RZ, UR39 ;  /* 0x00000027ffa87e24 */ /* 0x000fca000f8e00ff */
[----:B------:R-:W-:-:S13]  /*cb30*/  ISETP.NE.AND P2, PT, R168, 0x1, PT ;  /* 0x00000001a800780c */ /* 0x000fda0003f45270 */
[----:B------:R-:W0:Y:S02]  /*cb40*/  @P2 LDC.64 R2, c[0x0][0x9e8] ;  /* 0x00027a00ff022b82 */ /* 0x000e240000000a00 */
[----:B0-----:R-:W-:-:S05]  /*cb50*/  @P2 IMAD.HI.U32 R2, R167, R2, RZ ;  /* 0x00000002a7022227 */ /* 0x001fca00078e00ff */
[----:B------:R-:W-:-:S07]  /*cb60*/  @P2 SHF.R.U32.HI R167, RZ, R3, R2 ;  /* 0x00000003ffa72219 */ /* 0x000fce0000011602 */
.L_x_4432:
[----:B------:R-:W-:Y:S05]  /*cb70*/  BSYNC B0 ;  /* 0x0000000000007941 */ /* 0x000fea0003800000 */
.L_x_4430:
[----:B------:R-:W-:-:S05]  /*cb80*/  IMAD R167, R167, R168, R158 ;  /* 0x000000a8a7a77224 */ /* 0x000fca00078e029e */
[----:B------:R-:W-:Y:S02]  /*cb90*/  VIADDMNMX R164, R167, R168, R164, PT ;  /* 0x000000a8a7a47246 */ /* 0x000fe400038001a4 */
[----:B------:R-:W-:-:S07]  /*cba0*/  VIMNMX R163, R163, R167, !PT ;  /* 0x000000a7a3a37248 */ /* 0x000fce0007fe0100 */
.L_x_4429:
        /* <DEDUP_REMOVED lines=153> */
.L_x_4435:
[----:B------:R-:W-:-:S05]  /*d540*/  IMAD.U32 R167, RZ, RZ, UR39 ;  /* 0x00000027ffa77e24 */ /* 0x000fca000f8e00ff */
[----:B------:R-:W-:-:S13]  /*d550*/  ISETP.NE.AND P6, PT, R167, 0x1, PT ;  /* 0x00000001a700780c */ /* 0x000fda0003fc5270 */
[----:B------:R-:W0:Y:S02]  /*d560*/  @P6 LDC.64 R2, c[0x0][0x9e8] ;  /* 0x00027a00ff026b82 */ /* 0x000e240000000a00 */
[----:B0-----:R-:W-:-:S05]  /*d570*/  @P6 IMAD.HI.U32 R2, R163, R2, RZ ;  /* 0x00000002a3026227 */ /* 0x001fca00078e00ff */
[----:B------:R-:W-:-:S07]  /*d580*/  @P6 SHF.R.U32.HI R163, RZ, R3, R2 ;  /* 0x00000003ffa36219 */ /* 0x000fce0000011602 */
.L_x_4436:
[----:B------:R-:W-:Y:S05]  /*d590*/  BSYNC B0 ;  /* 0x0000000000007941 */ /* 0x000fea0003800000 */
.L_x_4434:
[----:B------:R-:W-:-:S05]  /*d5a0*/  IMAD R158, R163, R167, R158 ;  /* 0x000000a7a39e7224 */ /* 0x000fca00078e029e */
[----:B------:R-:W-:Y:S02]  /*d5b0*/  VIADDMNMX R166, R158, R167, R166, PT ;  /* 0x000000a79ea67246 */ /* 0x000fe400038001a6 */
[----:B------:R-:W-:-:S07]  /*d5c0*/  VIMNMX R165, R165, R158, !PT ;  /* 0x0000009ea5a57248 */ /* 0x000fce0007fe0100 */
.L_x_4433:
[----:B------:R-:W-:Y:S01]  /*d5d0*/  ISETP.GT.AND P2, PT, R165, 0x1, !P2 ;  /* 0x00000001a500780c */ /* 0x000fe20005744270 */
[----:B------:R-:W-:Y:S01]  /*d5e0*/  UMOV UR10, UR50 ;  /* 0x00000032000a7c82 */ /* 0x000fe20008000000 */
[----:B------:R-:W-:Y:S01]  /*d5f0*/  FMNMX.FTZ R2, R12, R10, !PT ;  /* 0x0000000a0c027209 */ /* 0x000fe20007810000 */
[----:B------:R-:W-:Y:S01]  /*d600*/  UMOV UR7, UR36 ;  /* 0x0000002400077c82 */ /* 0x000fe20008000000 */
[----:B------:R-:W-:Y:S02]  /*d610*/  ISETP.LT.OR P2, PT, R166, 0x2, P2 ;  /* 0x00000002a600780c */ /* 0x000fe40001741670 */
        /* <DEDUP_REMOVED lines=88> */
[----:B------:R-:W-:-:S02]  /*dba0*/  ISETP.LT.OR P2, PT, R166, 0x3a, P2 ;  /* 0x0000003aa600780c */ /* 0x000fc40001741670 */
[----:B------:R-:W-:Y:S02]  /*dbb0*/  R2UR UR4, R192 ;  /* 0x00000000c00472ca */ /* 0x000fe400000e0000 */
        /* <DEDUP_REMOVED lines=26> */
[----:B------:R-:W-:Y:S02]  /*dd60*/  FSEL R151, R151, -INF , !P3 ;  /* 0xff80000097977808 */ /* 0x000fe40005800000 */
[----:B------:R-:W-:Y:S02]  /*dd70*/  FSEL R2, R2, RZ, P2 ;  /* 0x000000ff02027208 */ /* 0x000fe40001000000 */
[----:B------:R-:W-:-:S03]  /*dd80*/  ISETP.GT.AND P6, PT, R165, 0x59, !P6 ;  /* 0x00000059a500780c */ /* 0x000fc600077c4270 */
        /* <DEDUP_REMOVED lines=27> */
[----:B------:R-:W-:Y:S01]  /*df40*/  FSEL R143, R3, RZ, P2 ;  /* 0x000000ff038f7208 */ /* 0x000fe20001000000 */
[----:B------:R-:W-:Y:S01]  /*df50*/  FFMA.FTZ R161, R161, UR10, -R2 ;  /* 0x0000000aa1a17c23 */ /* 0x000fe20008010802 */
[----:B------:R-:W-:Y:S01]  /*df60*/  FMNMX.FTZ R21, R125, R12, !PT ;  /* 0x0000000c7d157209 */ /* 0x000fe20007810000 */
[----:B------:R-:W-:Y:S02]  /*df70*/  MUFU.EX2 R188, R188 ;  /* 0x000000bc00bc7308 */ /* 0x000fe40000000800 */
[----:B------:R-:W-:Y:S01]  /*df80*/  FADD.FTZ R143, -R143, R10 ;  /* 0x0000000a8f8f7221 */ /* 0x000fe20000010100 */
[----:B------:R-:W-:Y:S01]  /*df90*/  FMNMX.FTZ R12, R128, R21, !PT ;  /* 0x00000015800c7209 */ /* 0x000fe20007810000 */
[----:B------:R-:W-:-:S02]  /*dfa0*/  FFMA.FTZ R21, R123, UR10, -R2 ;  /* 0x0000000a7b157c23 */ /* 0x000fc40008010802 */
[----:B------:R-:W-:Y:S01]  /*dfb0*/  FMUL.FTZ R143, R143, UR10 ;  /* 0x0000000a8f8f7c20 */ /* 0x000fe20008410000 */
        /* <DEDUP_REMOVED lines=11> */
[----:B------:R-:W-:Y:S01]  /*e070*/  FMNMX.FTZ R12, R144, R123, !PT ;  /* 0x0000007b900c7209 */ /* 0x000fe20007810000 */
[--C-:B------:R-:W-:Y:S01]  /*e080*/  FFMA.FTZ R123, R131, UR10, -R2.reuse ;  /* 0x0000000a837b7c23 */ /* 0x100fe20008010802 */
[--C-:B------:R-:W-:Y:S02]  /*e090*/  FFMA.FTZ R131, R147, UR10, -R2.reuse ;  /* 0x0000000a93837c23 */ /* 0x100fe40008010802 */
[----:B------:R-:W-:Y:S01]  /*e0a0*/  FMNMX.FTZ R127, R145, R12, !PT ;  /* 0x0000000c917f7209 */ /* 0x000fe20007810000 */
[----:B------:R-:W-:Y:S03]  /*e0b0*/  MUFU.EX2 R21, R21 ;  /* 0x0000001500157308 */ /* 0x000fe60000000800 */
[----:B------:R-:W-:Y:S01]  /*e0c0*/  FMNMX.FTZ R12, R148, R127, !PT ;  /* 0x0000007f940c7209 */ /* 0x000fe20007810000 */
[----:B------:R-:W-:-:S03]  /*e0d0*/  FFMA.FTZ R127, R139, UR10, -R2 ;  /* 0x0000000a8b7f7c23 */ /* 0x000fc60008010802 */
        /* <DEDUP_REMOVED lines=12> */
[----:B0-----:R-:W-:Y:S01]  /*e1a0*/  FMNMX.FTZ R138, R12, R135, !PT ;  /* 0x000000870c8a7209 */ /* 0x001fe20007810000 */
[----:B------:R-:W-:-:S06]  /*e1b0*/  FFMA.FTZ R135, R156, UR10, -R2 ;  /* 0x0000000a9c877c23 */ /* 0x000fcc0008010802 */
[----:B------:R-:W0:Y:S01]  /*e1c0*/  MUFU.EX2 R12, R143 ;  /* 0x0000008f000c7308 */ /* 0x000e220000000800 */
[----:B------:R-:W1:Y:S07]  /*e1d0*/  SHFL.BFLY PT, R139, R138, 0x1, 0x1f ;  /* 0x0c201f008a8b7f89 */ /* 0x000e6e00000e0000 */
[----:B------:R-:W-:Y:S08]  /*e1e0*/  MUFU.EX2 R176, R176 ;  /* 0x000000b000b07308 */ /* 0x000ff00000000800 */
[----:B------:R-:W-:Y:S08]  /*e1f0*/  MUFU.EX2 R127, R127 ;  /* 0x0000007f007f7308 */ /* 0x000ff00000000800 */
[----:B------:R-:W-:Y:S01]  /*e200*/  MUFU.EX2 R178, R178 ;  /* 0x000000b200b27308 */ /* 0x000fe20000000800 */
[----:B-1----:R-:W-:-:S04]  /*e210*/  FMNMX.FTZ R2, R138, R139, !PT ;  /* 0x0000008b8a027209 */ /* 0x002fc80007810000 */
[C---:B------:R-:W-:Y:S01]  /*e220*/  FSETP.NEU.FTZ.AND P2, PT, R2.reuse, -INF , PT ;  /* 0xff8000000200780b */ /* 0x040fe20003f5d000 */
[----:B------:R-:W-:Y:S02]  /*e230*/  FMUL.FTZ R138, R2, UR10 ;  /* 0x0000000a028a7c20 */ /* 0x000fe40008410000 */
[----:B------:R-:W-:Y:S03]  /*e240*/  MUFU.EX2 R130, R130 ;  /* 0x0000008200827308 */ /* 0x000fe60000000800 */
[----:B------:R-:W-:-:S05]  /*e250*/  FSEL R138, R138, RZ, P2 ;  /* 0x000000ff8a8a7208 */ /* 0x000fca0001000000 */
[--C-:B------:R-:W-:Y:S01]  /*e260*/  FFMA.FTZ R189, R0, UR10, -R138.reuse ;  /* 0x0000000a00bd7c23 */ /* 0x100fe2000801088a */
[----:B------:R-:W-:Y:S01]  /*e270*/  FSEL R0, R2, RZ, P2 ;  /* 0x000000ff02007208 */ /* 0x000fe20001000000 */
[--C-:B------:R-:W-:Y:S01]  /*e280*/  FFMA.FTZ R187, R124, UR10, -R138.reuse ;  /* 0x0000000a7cbb7c23 */ /* 0x100fe2000801088a */
[----:B------:R-:W-:Y:S01]  /*e290*/  FFMA.FTZ R11, R11, UR10, -R138 ;  /* 0x0000000a0b0b7c23 */ /* 0x000fe2000801088a */
[----:B0-----:R-:W-:Y:S01]  /*e2a0*/  FFMA.FTZ R124, R12, R7, R188 ;  /* 0x000000070c7c7223 */ /* 0x001fe200000100bc */
[----:B------:R-:W-:Y:S01]  /*e2b0*/  FFMA.FTZ R191, R14, UR10, -R138 ;  /* 0x0000000a0ebf7c23 */ /* 0x000fe2000801088a */
[----:B------:R-:W-:Y:S01]  /*e2c0*/  FADD.FTZ R0, -R0, R9 ;  /* 0x0000000900007221 */ /* 0x000fe20000010100 */
[----:B------:R-:W-:Y:S01]  /*e2d0*/  MUFU.EX2 R189, R189 ;  /* 0x000000bd00bd7308 */ /* 0x000fe20000000800 */
[----:B------:R-:W-:Y:S01]  /*e2e0*/  FADD.FTZ R7, R13, R124 ;  /* 0x0000007c0d077221 */ /* 0x000fe20000010000 */
[--C-:B------:R-:W-:Y:S01]  /*e2f0*/  FFMA.FTZ R14, R15, UR10, -R138.reuse ;  /* 0x0000000a0f0e7c23 */ /* 0x100fe2000801088a */
[----:B------:R-:W-:Y:S01]  /*e300*/  FMUL.FTZ R0, R0, UR10 ;  /* 0x0000000a00007c20 */ /* 0x000fe20008410000 */
[--C-:B------:R-:W-:Y:S01]  /*e310*/  FFMA.FTZ R185, R120, UR10, -R138.reuse ;  /* 0x0000000a78b97c23 */ /* 0x100fe2000801088a */
[----:B------:R-:W-:Y:S01]  /*e320*/  FADD.FTZ R7, R190, R7 ;  /* 0x00000007be077221 */ /* 0x000fe20000010000 */
[--C-:B------:R-:W-:Y:S01]  /*e330*/  FFMA.FTZ R181, R128, UR10, -R138.reuse ;  /* 0x0000000a80b57c23 */ /* 0x100fe2000801088a */
[--C-:B------:R-:W-:Y:S01]  /*e340*/  FFMA.FTZ R15, R121, UR10, -R138.reuse ;  /* 0x0000000a790f7c23 */ /* 0x100fe2000801088a */
        /* <DEDUP_REMOVED lines=15> */
[----:B------:R-:W-:Y:S01]  /*e440*/  F2FP.F16.F32.PACK_AB R188, R13, R188 ;  /* 0x000000bc0dbc723e */ /* 0x000fe200000000ff */
[----:B------:R-:W1:Y:S01]  /*e450*/  MUFU.EX2 R191, R191 ;  /* 0x000000bf00bf7308 */ /* 0x000e620000000800 */
[----:B------:R-:W-:Y:S01]  /*e460*/  FADD.FTZ R125, R122, R125 ;  /* 0x0000007d7a7d7221 */ /* 0x000fe20000010000 */
[----:B------:R-:W-:Y:S01]  /*e470*/  F2FP.F16.F32.PACK_AB R190, R20, R190 ;  /* 0x000000be14be723e */ /* 0x000fe200000000ff */
[----:B------:R-:W-:Y:S01]  /*e480*/  FFMA.FTZ R169, R151, UR10, -R138 ;  /* 0x0000000a97a97c23 */ /* 0x000fe2000801088a */
[----:B------:R-:W-:Y:S01]  /*e490*/  F2FP.F16.F32.PACK_AB R186, R122, R186 ;  /* 0x000000ba7aba723e */ /* 0x000fe200000000ff */
[----:B------:R-:W-:Y:S01]  /*e4a0*/  FADD.FTZ R132, R180, R125 ;  /* 0x0000007db4847221 */ /* 0x000fe20000010000 */
[----:B------:R-:W-:-:S02]  /*e4b0*/  IMAD.U32 R125, RZ, RZ, UR11 ;  /* 0x0000000bff7d7e24 */ /* 0x000fc4000f8e00ff */
[--C-:B------:R-:W-:Y:S01]  /*e4c0*/  FFMA.FTZ R153, R153, UR10, -R138.reuse ;  /* 0x0000000a99997c23 */ /* 0x100fe2000801088a */
[----:B------:R-:W2:Y:S01]  /*e4d0*/  MUFU.EX2 R14, R14 ;  /* 0x0000000e000e7308 */ /* 0x000ea20000000800 */
[----:B0-----:R-:W-:Y:S01]  /*e4e0*/  FFMA.FTZ R6, R0, R6, R189 ;  /* 0x0000000600067223 */ /* 0x001fe200000100bd */
[----:B------:R-:W-:Y:S02]  /*e4f0*/  @!P1 VIADD R125, R125, 0x30860 ;  /* 0x000308607d7d9836 */ /* 0x000fe40000000000 */
[----:B------:R-:W-:Y:S01]  /*e500*/  FFMA.FTZ R155, R155, UR10, -R138 ;  /* 0x0000000a9b9b7c23 */ /* 0x000fe2000801088a */
[----:B------:R-:W-:Y:S01]  /*e510*/  ISETP.GT.AND P2, PT, R8, UR4, PT ;  /* 0x0000000408007c0c */ /* 0x000fe2000bf44270 */
[C---:B------:R-:W-:Y:S01]  /*e520*/  FADD.FTZ R128, R11.reuse, R6 ;  /* 0x000000060b807221 */ /* 0x040fe20000010000 */
[----:B------:R-:W-:Y:S01]  /*e530*/  FFMA.FTZ R6, R142, UR10, -R138 ;  /* 0x0000000a8e067c23 */ /* 0x000fe2000801088a */
[----:B------:R-:W-:Y:S01]  /*e540*/  F2FP.F16.F32.PACK_AB R189, R11, R189 ;  /* 0x000000bd0bbd723e */ /* 0x000fe200000000ff */
[----:B------:R-:W0:Y:S01]  /*e550*/  MUFU.EX2 R185, R185 ;  /* 0x000000b900b97308 */ /* 0x000e220000000800 */
[----:B-1----:R-:W-:Y:S01]  /*e560*/  FADD.FTZ R7, R191, R128 ;  /* 0x00000080bf077221 */ /* 0x002fe20000010000 */
[----:B------:R-:W-:Y:S01]  /*e570*/  UMOV UR4, UR37 ;  /* 0x0000002500047c82 */ /* 0x000fe20008000000 */
[----:B------:R-:W-:Y:S01]  /*e580*/  F2FP.F16.F32.PACK_AB R184, R21, R184 ;  /* 0x000000b815b8723e */ /* 0x000fe200000000ff */
[----:B------:R-:W-:Y:S01]  /*e590*/  VIADD R8, R8, 0xffffffff ;  /* 0xffffffff08087836 */ /* 0x000fe20000000000 */
[----:B------:R-:W-:-:S03]  /*e5a0*/  F2FP.F16.F32.PACK_AB R180, R123, R180 ;  /* 0x000000b47bb4723e */ /* 0x000fc600000000ff */
[----:B------:R-:W1:Y:S01]  /*e5b0*/  MUFU.EX2 R15, R15 ;  /* 0x0000000f000f7308 */ /* 0x000e620000000800 */
[C---:B--2---:R-:W-:Y:S01]  /*e5c0*/  FADD.FTZ R128, R14.reuse, R7 ;  /* 0x000000070e807221 */ /* 0x044fe20000010000 */
[----:B------:R-:W-:Y:S01]  /*e5d0*/  FADD.FTZ R7, R123, R132 ;  /* 0x000000847b077221 */ /* 0x000fe20000010000 */
[----:B------:R-:W-:Y:S01]  /*e5e0*/  @!P1 PRMT R132, RZ, 0x654, R125 ;  /* 0x00000654ff849816 */ /* 0x000fe2000000007d */
[----:B------:R-:W-:Y:S01]  /*e5f0*/  FFMA.FTZ R125, R145, UR10, -R138 ;  /* 0x0000000a917d7c23 */ /* 0x000fe2000801088a */
[----:B------:R-:W-:Y:S01]  /*e600*/  F2FP.F16.F32.PACK_AB R191, R14, R191 ;  /* 0x000000bf0ebf723e */ /* 0x000fe200000000ff */
[----:B------:R-:W-:Y:S01]  /*e610*/  FADD.FTZ R129, R182, R7 ;  /* 0x00000007b6817221 */ /* 0x000fe20000010000 */
[----:B------:R2:W-:Y:S01]  /*e620*/  @!P1 SYNCS.ARRIVE.TRANS64.RED.A1T0 RZ, [R132+URZ], RZ ;  /* 0x000000ff84ff99a7 */ /* 0x0005e2000810043f */
[----:B------:R-:W3:Y:S01]  /*e630*/  MUFU.EX2 R187, R187 ;  /* 0x000000bb00bb7308 */ /* 0x000ee20000000800 */
[----:B0-----:R-:W-:Y:S01]  /*e640*/  FADD.FTZ R128, R185, R128 ;  /* 0x00000080b9807221 */ /* 0x001fe20000010000 */
[C---:B------:R-:W-:Y:S01]  /*e650*/  FADD.FTZ R129, R126.reuse, R129 ;  /* 0x000000817e817221 */ /* 0x040fe20000010000 */
[----:B------:R-:W-:-:S03]  /*e660*/  F2FP.F16.F32.PACK_AB R182, R126, R182 ;  /* 0x000000b67eb6723e */ /* 0x000fc600000000ff */
[----:B------:R-:W-:Y:S01]  /*e670*/  FADD.FTZ R136, R176, R129 ;  /* 0x00000081b0887221 */ /* 0x000fe20000010000 */
[----:B------:R-:W-:Y:S01]  /*e680*/  F2FP.F16.F32.PACK_AB R176, R127, R176 ;  /* 0x000000b07fb0723e */ /* 0x000fe200000000ff */
[----:B------:R-:W2:Y:S01]  /*e690*/  MUFU.EX2 R120, R120 ;  /* 0x0000007800787308 */ /* 0x000ea20000000800 */
[C---:B-1----:R-:W-:Y:S01]  /*e6a0*/  FADD.FTZ R128, R15.reuse, R128 ;  /* 0x000000800f807221 */ /* 0x042fe20000010000 */
[----:B------:R-:W-:-:S06]  /*e6b0*/  F2FP.F16.F32.PACK_AB R185, R15, R185 ;  /* 0x000000b90fb9723e */ /* 0x000fcc00000000ff */
[----:B------:R-:W0:Y:S01]  /*e6c0*/  MUFU.EX2 R181, R181 ;  /* 0x000000b500b57308 */ /* 0x000e220000000800 */
[----:B---3--:R-:W-:Y:S01]  /*e6d0*/  FADD.FTZ R7, R187, R128 ;  /* 0x00000080bb077221 */ /* 0x008fe20000010000 */
[--C-:B------:R-:W-:Y:S01]  /*e6e0*/  FFMA.FTZ R128, R149, UR10, -R138.reuse ;  /* 0x0000000a95807c23 */ /* 0x100fe2000801088a */
[----:B------:R-:W-:-:S05]  /*e6f0*/  FFMA.FTZ R138, R157, UR10, -R138 ;  /* 0x0000000a9d8a7c23 */ /* 0x000fca000801088a */
[----:B------:R-:W1:Y:S01]  /*e700*/  MUFU.EX2 R121, R121 ;  /* 0x0000007900797308 */ /* 0x000e620000000800 */
[C---:B--2---:R-:W-:Y:S01]  /*e710*/  FADD.FTZ R132, R120.reuse, R7 ;  /* 0x0000000778847221 */ /* 0x044fe20000010000 */
[----:B------:R-:W-:Y:S01]  /*e720*/  FADD.FTZ R7, R127, R136 ;  /* 0x000000887f077221 */ /* 0x000fe20000010000 */
[----:B------:R-:W-:-:S03]  /*e730*/  F2FP.F16.F32.PACK_AB R187, R120, R187 ;  /* 0x000000bb78bb723e */ /* 0x000fc600000000ff */
[----:B------:R-:W-:Y:S01]  /*e740*/  FADD.FTZ R7, R178, R7 ;  /* 0x00000007b2077221 */ /* 0x000fe20000010000 */
[C---:B------:R-:W-:Y:S01]  /*e750*/  F2FP.F16.F32.PACK_AB R178, R130.reuse, R178 ;  /* 0x000000b282b2723e */ /* 0x040fe200000000ff */
[----:B------:R-:W2:Y:S01]  /*e760*/  MUFU.EX2 R183, R183 ;  /* 0x000000b700b77308 */ /* 0x000ea20000000800 */
[----:B0-----:R-:W-:Y:S01]  /*e770*/  FADD.FTZ R132, R181, R132 ;  /* 0x00000084b5847221 */ /* 0x001fe20000010000 */
[----:B------:R-:W-:-:S06]  /*e780*/  FADD.FTZ R7, R130, R7 ;  /* 0x0000000782077221 */ /* 0x000fcc0000010000 */
[----:B------:R-:W0:Y:S01]  /*e790*/  MUFU.EX2 R9, R133 ;  /* 0x0000008500097308 */ /* 0x000e220000000800 */
[C---:B-1----:R-:W-:Y:S01]  /*e7a0*/  FADD.FTZ R132, R121.reuse, R132 ;  /* 0x0000008479847221 */ /* 0x042fe20000010000 */
[----:B------:R-:W-:-:S06]  /*e7b0*/  F2FP.F16.F32.PACK_AB R181, R121, R181 ;  /* 0x000000b579b5723e */ /* 0x000fcc00000000ff */
[----:B------:R-:W1:Y:S01]  /*e7c0*/  MUFU.EX2 R172, R172 ;  /* 0x000000ac00ac7308 */ /* 0x000e620000000800 */
[----:B--2---:R-:W-:-:S07]  /*e7d0*/  FADD.FTZ R132, R183, R132 ;  /* 0x00000084b7847221 */ /* 0x004fce0000010000 */
[----:B------:R-:W2:Y:S01]  /*e7e0*/  MUFU.EX2 R177, R177 ;  /* 0x000000b100b17308 */ /* 0x000ea20000000800 */
[C---:B0-----:R-:W-:Y:S01]  /*e7f0*/  FADD.FTZ R132, R9.reuse, R132 ;  /* 0x0000008409847221 */ /* 0x041fe20000010000 */
[----:B------:R-:W-:Y:S01]  /*e800*/  F2FP.F16.F32.PACK_AB R183, R9, R183 ;  /* 0x000000b709b7723e */ /* 0x000fe200000000ff */
[----:B------:R-:W-:-:S05]  /*e810*/  IMAD.MOV.U32 R9, RZ, RZ, R2 ;  /* 0x000000ffff097224 */ /* 0x000fca00078e0002 */
        /* <DEDUP_REMOVED lines=44> */
[----:B------:R-:W-:-:S03]  /*eae0*/  F2FP.F16.F32.PACK_AB R169, R20, R169 ;  /* 0x000000a914a9723e */ /* 0x000fc600000000ff */
[----:B-1----:R-:W-:-:S04]  /*eaf0*/  FADD.FTZ R10, R155, R10 ;  /* 0x0000000a9b0a7221 */ /* 0x002fc80000010000 */
[C---:B--2---:R-:W-:Y:S01]  /*eb00*/  FADD.FTZ R6, R138.reuse, R10 ;  /* 0x0000000a8a067221 */ /* 0x044fe20000010000 */
[----:B------:R-:W-:Y:S01]  /*eb10*/  F2FP.F16.F32.PACK_AB R171, R138, R155 ;  /* 0x0000009b8aab723e */ /* 0x000fe200000000ff */
[----:B------:R-:W-:Y:S01]  /*eb20*/  IMAD.MOV.U32 R10, RZ, RZ, R3 ;  /* 0x000000ffff0a7224 */ /* 0x000fe200078e0003 */
[----:B------:R-:W-:Y:S06]  /*eb30*/  @P2 BRA `(.L_x_4437) ;  /* 0xffffffc800602947 */ /* 0x000fec000383ffff */
.L_x_4420:
        /* <DEDUP_REMOVED lines=99> */
.L_x_4438:
[----:B------:R-:W-:Y:S01]  /*f170*/  ULEA UR5, UR37, UR38, 0x3 ;  /* 0x0000002625057291 */ /* 0x000fe2000f8e183f */
[----:B------:R-:W-:-:S05]  /*f180*/  IMAD.U32 R0, RZ, RZ, UR36 ;  /* 0x00000024ff007e24 */ /* 0x000fca000f8e00ff */
[----:B------:R-:W-:-:S04]  /*f190*/  SHF.L.U32 R0, R0, 0x1f, RZ ;  /* 0x0000001f00007819 */ /* 0x000fc800000006ff */
[----:B------:R0:W1:Y:S01]  /*f1a0*/  SYNCS.PHASECHK.TRANS64.TRYWAIT P2, [UR5+0x30850], R0 ;  /* 0x03085000ff0075a7 */ /* 0x0000620008040145 */
[----:B------:R-:W-:Y:S05]  /*f1b0*/  @!P0 BRA `(.L_x_4439) ;  /* 0x0000000000048947 */ /* 0x000fea0003800000 */
[----:B------:R-:W-:Y:S01]  /*f1c0*/  BPT.TRAP 0x1 ;  /* 0x000000040000795c */ /* 0x000fe20000300000 */
.L_x_4439:
[----:B-1----:R-:W-:Y:S05]  /*f1d0*/  @P2 BRA `(.L_x_4440) ;  /* 0x0000000000082947 */ /* 0x002fea0003800000 */
[----:B------:R-:W1:Y:S02]  /*f1e0*/  SYNCS.PHASECHK.TRANS64.TRYWAIT P0, [UR5+0x30850], R0 ;  /* 0x03085000ff0075a7 */ /* 0x000e640008000145 */
[----:B-1----:R-:W-:Y:S05]  /*f1f0*/  @!P0 BRA `(.L_x_4441) ;  /* 0x000000c400448947 */ /* 0x002fea0003800000 */
.L_x_4440:
        /* <DEDUP_REMOVED lines=14> */
[----:B------:R-:W-:Y:S02]  /*f2e0*/  UIMAD UR4, UR37, 0x900, UR4 ;  /* 0x00000900250478a4 */ /* 0x000fe4000f8e0204 */
[----:B------:R-:W-:Y:S02]  /*f2f0*/  UIADD3 UR37, UR37, 0x1, URZ ;  /* 0x0000000125257890 */ /* 0x000fe4000fffe03f */
[----:B------:R-:W-:Y:S02]  /*f300*/  UIADD3 UR8, UR8, 0x1, URZ ;  /* 0x0000000108087890 */ /* 0x000fe4000fffe03f */
[----:B------:R-:W-:Y:S01]  /*f310*/  UISETP.NE.AND UP0, UPT, UR37, 0x2, UPT ;  /* 0x000000022500788c */ /* 0x000fe2000bf05270 */
[----:B------:R-:W-:Y:S02]  /*f320*/  UMOV UR6, UR4 ;  /* 0x0000000400067c82 */ /* 0x000fe40008000000 */
[----:B------:R-:W-:Y:S01]  /*f330*/  HGMMA.64x192x16.F32 R24, R188, gdesc[UR4].tnspB, R24, gsb0 ;  /* 0x42e00004bc187df0 */ /* 0x000fe20008000818 */
[----:B------:R-:W-:Y:S01]  /*f340*/  UIADD3 UR6, UR4, 0x80, URZ ;  /* 0x0000008004067890 */ /* 0x000fe2000fffe03f */
[----:B0-----:R-:W-:Y:S01]  /*f350*/  FADD.FTZ R0, R0, R7 ;  /* 0x0000000700007221 */ /* 0x001fe20000010000 */
[----:B------:R-:W-:Y:S01]  /*f360*/  UMOV UR7, 0x40000040 ;  /* 0x4000004000077882 */ /* 0x000fe20000000000 */
[----:B------:R-:W-:-:S02]  /*f370*/  IMAD.U32 R223, RZ, RZ, UR8 ;  /* 0x00000008ffdf7e24 */ /* 0x000fc4000f8e00ff */
[----:B-1----:R-:W-:Y:S01]  /*f380*/  FADD.FTZ R4, R5, R6 ;  /* 0x0000000605047221 */ /* 0x002fe20000010000 */
[----:B------:R-:W-:Y:S01]  /*f390*/  IMAD.U32 R6, RZ, RZ, UR10 ;  /* 0x0000000aff067e24 */ /* 0x000fe2000f8e00ff */
[----:B------:R-:W0:Y:S01]  /*f3a0*/  SHFL.BFLY PT, R5, R0, 0x1, 0x1f ;  /* 0x0c201f0000057f89 */ /* 0x000e2200000e0000 */
[----:B------:R-:W-:-:S03]  /*f3b0*/  USEL UR37, UR37, URZ, UP0 ;  /* 0x0000003f25257287 */ /* 0x000fc60008000000 */
        /* <DEDUP_REMOVED lines=40> */
[----:B------:R-:W-:-:S04]  /*f640*/  USEL UR4, URZ, 0x1, UP0 ;  /* 0x000000013f047887 */ /* 0x000fc80008000000 */
[----:B------:R-:W-:Y:S01]  /*f650*/  ULOP3.LUT UR36, UR36, UR4, URZ, 0x3c, !UPT ;  /* 0x0000000424247292 */ /* 0x000fe2000f8e3c3f */
[----:B------:R-:W-:Y:S02]  /*f660*/  WARPGROUP.DEPBAR.LE gsb0, 0x0 ;  /* 0x00008000000079c5 */ /* 0x000fe40000010000 */
[----:B------:R-:W-:-:S10]  /*f670*/  WARPGROUP.ARRIVE ;  /* 0x00000000000079c5 */ /* 0x000fd40000000000 */
        /* <DEDUP_REMOVED lines=99> */
.L_x_4371:
        /* <DEDUP_REMOVED lines=16> */
[----:B------:R-:W-:Y:S01]  /*fdb0*/  ULDC.64 UR12, c[0x0][0xc00] ;  /* 0x00030000000c7ab9 */ /* 0x000fe20000000a00 */
[----:B------:R-:W-:Y:S01]  /*fdc0*/  ULDC.64 UR18, c[0x0][0x208] ;  /* 0x0000820000127ab9 */ /* 0x000fe20000000a00 */
[----:B------:R-:W-:Y:S02]  /*fdd0*/  R2UR UR17, R195 ;  /* 0x00000000c31172ca */ /* 0x000fe400000e0000 */
[----:B------:R-:W-:Y:S02]  /*fde0*/  R2UR UR16, R196 ;  /* 0x00000000c41072ca */ /* 0x000fe400000e0000 */
[----:B------:R-:W-:-:S05]  /*fdf0*/  R2UR UR23, R197 ;  /* 0x00000000c51772ca */ /* 0x000fca00000e0000 */
[----:B------:R-:W-:Y:S01]  /*fe00*/  UIMAD.WIDE UR12, UR9, 0x4, UR12 ;  /* 0x00000004090c78a5 */ /* 0x000fe2000f8e020c */
[----:B------:R-:W-:Y:S01]  /*fe10*/  UMOV UR10, UR8 ;  /* 0x00000008000a7c82 */ /* 0x000fe20008000000 */
[----:B0-----:R-:W-:Y:S01]  /*fe20*/  UMOV UR11, UR4 ;  /* 0x00000004000b7c82 */ /* 0x001fe20008000000 */
[----:B------:R-:W-:Y:S01]  /*fe30*/  BAR.SYNC.DEFER_BLOCKING 0x1, 0x100 ;  /* 0x0044000000007b1d */ /* 0x000fe20000010000 */
[----:B--2---:R-:W-:-:S03]  /*fe40*/  IMAD.WIDE R8, R5, R8, UR10 ;  /* 0x0000000a05087e25 */ /* 0x004fc6000f8e0208 */
[C---:B------:R-:W-:Y:S02]  /*fe50*/  IADD3 R12, P1, R8.reuse, 0x40, RZ ;  /* 0x00000040080c7810 */ /* 0x040fe40007f3e0ff */
[C---:B------:R-:W-:Y:S02]  /*fe60*/  LOP3.LUT R5, R8.reuse, 0x380, RZ, 0xc0, !PT ;  /* 0x0000038008057812 */ /* 0x040fe400078ec0ff */
[C---:B------:R-:W-:Y:S01]  /*fe70*/  IADD3 R10, P2, R8.reuse, 0x20, RZ ;  /* 0x00000020080a7810 */ /* 0x040fe20007f5e0ff */
[--C-:B------:R-:W-:Y:S01]  /*fe80*/  IMAD.X R81, RZ, RZ, R9.reuse, P1 ;  /* 0x000000ffff517224 */ /* 0x100fe200008e0609 */
[C---:B------:R-:W-:Y:S02]  /*fe90*/  IADD3 R131, P6, R8.reuse, 0x60, RZ ;  /* 0x0000006008837810 */ /* 0x040fe40007fde0ff */
[----:B------:R-:W-:Y:S01]  /*fea0*/  IADD3 R133, P5, R8, 0x4000, RZ ;  /* 0x0000400008857810 */ /* 0x000fe20007fbe0ff */
[--C-:B------:R-:W-:Y:S01]  /*feb0*/  IMAD.X R17, RZ, RZ, R9.reuse, P2 ;  /* 0x000000ffff117224 */ /* 0x100fe200010e0609 */
[----:B------:R-:W-:Y:S01]  /*fec0*/  LOP3.LUT R11, R12, 0x380, RZ, 0xc0, !PT ;  /* 0x000003800c0b7812 */ /* 0x000fe200078ec0ff */
[--C-:B------:R-:W-:Y:S01]  /*fed0*/  IMAD.X R83, RZ, RZ, R9.reuse, P6 ;  /* 0x000000ffff537224 */ /* 0x100fe200030e0609 */
[----:B------:R-:W-:Y:S01]  /*fee0*/  SHF.R.U64 R5, R5, 0x3, RZ ;  /* 0x0000000305057819 */ /* 0x000fe200000012ff */
[----:B------:R-:W-:Y:S01]  /*fef0*/  IMAD.X R85, RZ, RZ, R9, P5 ;  /* 0x000000ffff557224 */ /* 0x000fe200028e0609 */
[----:B------:R-:W-:-:S02]  /*ff00*/  SHF.R.U64 R11, R11, 0x3, RZ ;  /* 0x000000030b0b7819 */ /* 0x000fc400000012ff */
[C---:B------:R-:W-:Y:S02]  /*ff10*/  IADD3 R86, P0, R8.reuse, 0x4020, RZ ;  /* 0x0000402008567810 */ /* 0x040fe40007f1e0ff */
[C---:B------:R-:W-:Y:S02]  /*ff20*/  IADD3 R135, P4, R8.reuse, 0x4040, RZ ;  /* 0x0000404008877810 */ /* 0x040fe40007f9e0ff */
[C---:B------:R-:W-:Y:S01]  /*ff30*/  IADD3 R90, P3, R8.reuse, 0x4060, RZ ;  /* 0x00004060085a7810 */ /* 0x040fe20007f7e0ff */
[--C-:B------:R-:W-:Y:S01]  /*ff40*/  IMAD.X R87, RZ, RZ, R9.reuse, P0 ;  /* 0x000000ffff577224 */ /* 0x100fe200000e0609 */
[C---:B------:R-:W-:Y:S01]  /*ff50*/  IADD3 R137, P2, R8.reuse, 0x8000, RZ ;  /* 0x0000800008897810 */ /* 0x040fe20007f5e0ff */
[--C-:B------:R-:W-:Y:S01]  /*ff60*/  IMAD.X R89, RZ, RZ, R9.reuse, P4 ;  /* 0x000000ffff597224 */ /* 0x100fe200020e0609 */
[C---:B------:R-:W-:Y:S01]  /*ff70*/  IADD3 R139, P1, R8.reuse, 0x8020, RZ ;  /* 0x00008020088b7810 */ /* 0x040fe20007f3e0ff */
[--C-:B------:R-:W-:Y:S01]  /*ff80*/  IMAD.X R91, RZ, RZ, R9.reuse, P3 ;  /* 0x000000ffff5b7224 */ /* 0x100fe200018e0609 */
[C---:B------:R-:W-:Y:S01]  /*ff90*/  IADD3 R141, P6, R8.reuse, 0x8040, RZ ;  /* 0x00008040088d7810 */ /* 0x040fe20007fde0ff */
[--C-:B------:R-:W-:Y:S01]  /*ffa0*/  IMAD.X R93, RZ, RZ, R9.reuse, P2 ;  /* 0x000000ffff5d7224 */ /* 0x100fe200010e0609 */
[----:B------:R-:W-:Y:S01]  /*ffb0*/  IADD3 R143, P5, R8, 0x8060, RZ ;  /* 0x00008060088f7810 */ /* 0x000fe20007fbe0ff */
[--C-:B------:R-:W-:Y:S01]  /*ffc0*/  IMAD.X R95, RZ, RZ, R9.reuse, P1 ;  /* 0x000000ffff5f7224 */ /* 0x100fe200008e0609 */
[----:B------:R-:W-:Y:S01]  /*ffd0*/  LOP3.LUT R8, R5, R8, RZ, 0x3c, !PT ;  /* 0x0000000805087212 */ /* 0x000fe200078e3cff */
[--C-:B------:R-:W-:Y:S01]  /*ffe0*/  IMAD.X R13, RZ, RZ, R9.reuse, P6 ;  /* 0x000000ffff0d7224 */ /* 0x100fe200030e0609 */
[----:B------:R-:W-:Y:S01]  /*fff0*/  LOP3.LUT R5, R10, 0x380, RZ, 0xc0, !PT ;  /* 0x000003800a057812 */ /* 0x000fe200078ec0ff */
[----:B------:R-:W-:Y:S01]  /*10000*/  IMAD.X R15, RZ, RZ, R9, P5 ;  /* 0x000000ffff0f7224 */ /* 0x000fe200028e0609 */
[----:B------:R-:W-:-:S02]  /*10010*/  LOP3.LUT R80, R11, R12, RZ, 0x3c, !PT ;  /* 0x0000000c0b507212 */ /* 0x000fc400078e3cff */
[----:B------:R-:W-:Y:S02]  /*10020*/  LOP3.LUT R12, R137, 0x380, RZ, 0xc0, !PT ;  /* 0x00000380890c7812 */ /* 0x000fe400078ec0ff */
[----:B------:R-:W-:Y:S02]  /*10030*/  LOP3.LUT R14, R131, 0x380, RZ, 0xc0, !PT ;  /* 0x00000380830e7812 */ /* 0x000fe400078ec0ff */
[----:B------:R-:W-:Y:S02]  /*10040*/  SHF.R.U64 R5, R5, 0x3, RZ ;  /* 0x0000000305057819 */ /* 0x000fe400000012ff */
[----:B------:R-:W-:Y:S02]  /*10050*/  SHF.R.U64 R12, R12, 0x3, RZ ;  /* 0x000000030c0c7819 */ /* 0x000fe400000012ff */
[----:B------:R-:W-:Y:S02]  /*10060*/  SHF.R.U64 R14, R14, 0x3, RZ ;  /* 0x000000030e0e7819 */ /* 0x000fe400000012ff */
[----:B------:R-:W-:-:S02]  /*10070*/  LOP3.LUT R16, R5, R10, RZ, 0x3c, !PT ;  /* 0x0000000a05107212 */ /* 0x000fc400078e3cff */
[----:B------:R-:W-:Y:S02]  /*10080*/  LOP3.LUT R84, R133, 0x380, RZ, 0xc0, !PT ;  /* 0x0000038085547812 */ /* 0x000fe400078ec0ff */
[----:B------:R-:W-:Y:S02]  /*10090*/  LOP3.LUT R5, R86, 0x380, RZ, 0xc0, !PT ;  /* 0x0000038056057812 */ /* 0x000fe400078ec0ff */
[----:B------:R-:W-:Y:S02]  /*100a0*/  LOP3.LUT R10, R135, 0x380, RZ, 0xc0, !PT ;  /* 0x00000380870a7812 */ /* 0x000fe400078ec0ff */
[----:B------:R-:W-:Y:S02]  /*100b0*/  LOP3.LUT R11, R90, 0x380, RZ, 0xc0, !PT ;  /* 0x000003805a0b7812 */ /* 0x000fe400078ec0ff */
[----:B------:R-:W-:Y:S02]  /*100c0*/  LOP3.LUT R92, R12, R137, RZ, 0x3c, !PT ;  /* 0x000000890c5c7212 */ /* 0x000fe400078e3cff */
[----:B------:R-:W-:-:S02]  /*100d0*/  LOP3.LUT R82, R14, R131, RZ, 0x3c, !PT ;  /* 0x000000830e527212 */ /* 0x000fc400078e3cff */
[----:B------:R-:W-:Y:S02]  /*100e0*/  LOP3.LUT R12, R139, 0x380, RZ, 0xc0, !PT ;  /* 0x000003808b0c7812 */ /* 0x000fe400078ec0ff */
[----:B------:R-:W-:Y:S02]  /*100f0*/  LOP3.LUT R14, R141, 0x380, RZ, 0xc0, !PT ;  /* 0x000003808d0e7812 */ /* 0x000fe400078ec0ff */
[----:B------:R-:W-:Y:S02]  /*10100*/  SHF.R.U64 R84, R84, 0x3, RZ ;  /* 0x0000000354547819 */ /* 0x000fe400000012ff */
[----:B------:R-:W-:Y:S02]  /*10110*/  SHF.R.U64 R5, R5, 0x3, RZ ;  /* 0x0000000305057819 */ /* 0x000fe400000012ff */
[----:B------:R-:W-:Y:S02]  /*10120*/  LOP3.LUT R130, R143, 0x380, RZ, 0xc0, !PT ;  /* 0x000003808f827812 */ /* 0x000fe400078ec0ff */
[----:B------:R-:W-:-:S02]  /*10130*/  SHF.R.U64 R10, R10, 0x3, RZ ;  /* 0x000000030a0a7819 */ /* 0x000fc400000012ff */
[----:B------:R-:W-:Y:S02]  /*10140*/  SHF.R.U64 R11, R11, 0x3, RZ ;  /* 0x000000030b0b7819 */ /* 0x000fe400000012ff */
[----:B------:R-:W-:Y:S02]  /*10150*/  SHF.R.U64 R12, R12, 0x3, RZ ;  /* 0x000000030c0c7819 */ /* 0x000fe400000012ff */
[----:B------:R-:W-:Y:S02]  /*10160*/  SHF.R.U64 R14, R14, 0x3, RZ ;  /* 0x000000030e0e7819 */ /* 0x000fe400000012ff */
[----:B------:R-:W-:Y:S02]  /*10170*/  LOP3.LUT R84, R84, R133, RZ, 0x3c, !PT ;  /* 0x0000008554547212 */ /* 0x000fe400078e3cff */
[----:B------:R-:W-:Y:S02]  /*10180*/  LOP3.LUT R86, R5, R86, RZ, 0x3c, !PT ;  /* 0x0000005605567212 */ /* 0x000fe400078e3cff */
[----:B------:R-:W-:-:S02]  /*10190*/  SHF.R.U64 R130, R130, 0x3, RZ ;  /* 0x0000000382827819 */ /* 0x000fc400000012ff */
[----:B------:R-:W-:Y:S02]  /*101a0*/  LOP3.LUT R88, R10, R135, RZ, 0x3c, !PT ;  /* 0x000000870a587212 */ /* 0x000fe400078e3cff */
[----:B------:R-:W-:Y:S02]  /*101b0*/  LOP3.LUT R90, R11, R90, RZ, 0x3c, !PT ;  /* 0x0000005a0b5a7212 */ /* 0x000fe400078e3cff */
[----:B------:R-:W-:Y:S02]  /*101c0*/  MOV R5, R8 ;  /* 0x0000000800057202 */ /* 0x000fe40000000f00 */
[----:B------:R-:W-:Y:S02]  /*101d0*/  F2FP.F16.F32.PACK_AB R8, R25, R24 ;  /* 0x000000181908723e */ /* 0x000fe400000000ff */
[----:B------:R-:W-:Y:S02]  /*101e0*/  F2FP.F16.F32.PACK_AB R9, R27, R26 ;  /* 0x0000001a1b09723e */ /* 0x000fe400000000ff */
[----:B------:R-:W-:-:S02]  /*101f0*/  F2FP.F16.F32.PACK_AB R10, R29, R28 ;  /* 0x0000001c1d0a723e */ /* 0x000fc400000000ff */
[----:B------:R-:W-:Y:S02]  /*10200*/  F2FP.F16.F32.PACK_AB R11, R31, R30 ;  /* 0x0000001e1f0b723e */ /* 0x000fe400000000ff */
[----:B------:R-:W-:Y:S02]  /*10210*/  LOP3.LUT R94, R12, R139, RZ, 0x3c, !PT ;  /* 0x0000008b0c5e7212 */ /* 0x000fe400078e3cff */
[----:B------:R-:W-:Y:S01]  /*10220*/  LOP3.LUT R12, R14, R141, RZ, 0x3c, !PT ;  /* 0x0000008d0e0c7212 */ /* 0x000fe200078e3cff */
[----:B------:R0:W-:Y:S01]  /*10230*/  STSM.16.M88.4 [R5], R8 ;  /* 0x0000000805007844 */ /* 0x0001e20000000200 */
[----:B------:R-:W-:Y:S02]  /*10240*/  LOP3.LUT R14, R130, R143, RZ, 0x3c, !PT ;  /* 0x0000008f820e7212 */ /* 0x000fe400078e3cff */
[----:B------:R-:W-:Y:S02]  /*10250*/  MOV R137, R16 ;  /* 0x0000001000897202 */ /* 0x000fe40000000f00 */
[----:B------:R-:W-:-:S02]  /*10260*/  MOV R134, R84 ;  /* 0x0000005400867202 */ /* 0x000fc40000000f00 */
[----:B------:R-:W-:Y:S02]  /*10270*/  MOV R133, R86 ;  /* 0x0000005600857202 */ /* 0x000fe40000000f00 */
[----:B------:R-:W-:Y:S02]  /*10280*/  MOV R17, R88 ;  /* 0x0000005800117202 */ /* 0x000fe40000000f00 */
[----:B------:R-:W-:Y:S02]  /*10290*/  MOV R16, R90 ;  /* 0x0000005a00107202 */ /* 0x000fe40000000f00 */
[----:B------:R-:W-:Y:S02]  /*102a0*/  F2FP.F16.F32.PACK_AB R84, R33, R32 ;  /* 0x000000202154723e */ /* 0x000fe400000000ff */
[----:B------:R-:W-:Y:S02]  /*102b0*/  F2FP.F16.F32.PACK_AB R85, R35, R34 ;  /* 0x000000222355723e */ /* 0x000fe400000000ff */
[----:B------:R-:W-:-:S02]  /*102c0*/  F2FP.F16.F32.PACK_AB R86, R37, R36 ;  /* 0x000000242556723e */ /* 0x000fc400000000ff */
[----:B------:R-:W-:Y:S02]  /*102d0*/  F2FP.F16.F32.PACK_AB R87, R39, R38 ;  /* 0x000000262757723e */ /* 0x000fe400000000ff */
[----:B------:R-:W-:Y:S02]  /*102e0*/  MOV R136, R80 ;  /* 0x0000005000887202 */ /* 0x000fe40000000f00 */
[----:B------:R-:W-:Y:S01]  /*102f0*/  F2FP.F16.F32.PACK_AB R88, R41, R40 ;  /* 0x000000282958723e */ /* 0x000fe200000000ff */
[----:B------:R1:W-:Y:S01]  /*10300*/  STSM.16.M88.4 [R137], R84 ;  /* 0x0000005489007844 */ /* 0x0003e20000000200 */
[----:B------:R-:W-:Y:S02]  /*10310*/  F2FP.F16.F32.PACK_AB R89, R43, R42 ;  /* 0x0000002a2b59723e */ /* 0x000fe400000000ff */
[----:B------:R-:W-:Y:S02]  /*10320*/  F2FP.F16.F32.PACK_AB R90, R45, R44 ;  /* 0x0000002c2d5a723e */ /* 0x000fe400000000ff */
[----:B------:R-:W-:-:S02]  /*10330*/  F2FP.F16.F32.PACK_AB R91, R47, R46 ;  /* 0x0000002e2f5b723e */ /* 0x000fc400000000ff */
[----:B------:R-:W-:Y:S02]  /*10340*/  MOV R135, R82 ;  /* 0x0000005200877202 */ /* 0x000fe40000000f00 */
[----:B------:R-:W-:Y:S01]  /*10350*/  MOV R130, R12 ;  /* 0x0000000c00827202 */ /* 0x000fe20000000f00 */
[----:B------:R2:W-:Y:S01]  /*10360*/  STSM.16.M88.4 [R136], R88 ;  /* 0x0000005888007844 */ /* 0x0005e20000000200 */
[----:B0-----:R-:W-:Y:S02]  /*10370*/  MOV R5, R14 ;  /* 0x0000000e00057202 */ /* 0x001fe40000000f00 */
[----:B------:R-:W-:Y:S02]  /*10380*/  F2FP.F16.F32.PACK_AB R8, R49, R48 ;  /* 0x000000303108723e */ /* 0x000fe400000000ff */
[----:B------:R-:W-:Y:S02]  /*10390*/  F2FP.F16.F32.PACK_AB R9, R51, R50 ;  /* 0x000000323309723e */ /* 0x000fe400000000ff */
[----:B------:R-:W-:-:S02]  /*103a0*/  F2FP.F16.F32.PACK_AB R10, R53, R52 ;  /* 0x00000034350a723e */ /* 0x000fc400000000ff */
[----:B------:R-:W-:Y:S02]  /*103b0*/  F2FP.F16.F32.PACK_AB R11, R55, R54 ;  /* 0x00000036370b723e */ /* 0x000fe400000000ff */
[----:B------:R-:W-:Y:S02]  /*103c0*/  F2FP.F16.F32.PACK_AB R12, R57, R56 ;  /* 0x00000038390c723e */ /* 0x000fe400000000ff */
[----:B------:R-:W-:Y:S01]  /*103d0*/  F2FP.F16.F32.PACK_AB R13, R59, R58 ;  /* 0x0000003a3b0d723e */ /* 0x000fe200000000ff */
[----:B------:R-:W-:Y:S01]  /*103e0*/  STSM.16.M88.4 [R135], R8 ;  /* 0x0000000887007844 */ /* 0x000fe20000000200 */
[----:B------:R-:W-:Y:S02]  /*103f0*/  F2FP.F16.F32.PACK_AB R14, R61, R60 ;  /* 0x0000003c3d0e723e */ /* 0x000fe400000000ff */
[----:B------:R-:W-:Y:S02]  /*10400*/  F2FP.F16.F32.PACK_AB R15, R63, R62 ;  /* 0x0000003e3f0f723e */ /* 0x000fe400000000ff */
[----:B------:R-:W-:-:S02]  /*10410*/  F2FP.F16.F32.PACK_AB R80, R65, R64 ;  /* 0x000000404150723e */ /* 0x000fc400000000ff */
[----:B------:R-:W-:Y:S01]  /*10420*/  F2FP.F16.F32.PACK_AB R81, R67, R66 ;  /* 0x000000424351723e */ /* 0x000fe200000000ff */
[----:B------:R-:W-:Y:S01]  /*10430*/  STSM.16.M88.4 [R134], R12 ;  /* 0x0000000c86007844 */ /* 0x000fe20000000200 */
        /* <DEDUP_REMOVED lines=8> */
[----:B------:R-:W-:Y:S01]  /*104c0*/  MOV R131, R94 ;  /* 0x0000005e00837202 */ /* 0x000fe20000000f00 */
[----:B------:R0:W-:Y:S01]  /*104d0*/  STSM.16.M88.4 [R17], R84 ;  /* 0x0000005411007844 */ /* 0x0001e20000000200 */
[----:B--2---:R-:W-:Y:S02]  /*104e0*/  F2FP.F16.F32.PACK_AB R88, R3, R2 ;  /* 0x000000020358723e */ /* 0x004fe400000000ff */
[----:B------:R-:W-:Y:S02]  /*104f0*/  F2FP.F16.F32.PACK_AB R89, R123, R122 ;  /* 0x0000007a7b59723e */ /* 0x000fe400000000ff */
[----:B------:R-:W-:-:S02]  /*10500*/  F2FP.F16.F32.PACK_AB R90, R7, R6 ;  /* 0x00000006075a723e */ /* 0x000fc400000000ff */
[----:B------:R-:W-:Y:S02]  /*10510*/  F2FP.F16.F32.PACK_AB R91, R125, R124 ;  /* 0x0000007c7d5b723e */ /* 0x000fe400000000ff */
[----:B------:R-:W-:Y:S02]  /*10520*/  F2FP.F16.F32.PACK_AB R92, R21, R20 ;  /* 0x00000014155c723e */ /* 0x000fe400000000ff */
[----:B------:R-:W-:Y:S01]  /*10530*/  F2FP.F16.F32.PACK_AB R93, R127, R126 ;  /* 0x0000007e7f5d723e */ /* 0x000fe200000000ff */
[----:B------:R1:W-:Y:S01]  /*10540*/  STSM.16.M88.4 [R16], R88 ;  /* 0x0000005810007844 */ /* 0x0003e20000000200 */
[----:B------:R-:W-:Y:S02]  /*10550*/  F2FP.F16.F32.PACK_AB R94, R121, R120 ;  /* 0x00000078795e723e */ /* 0x000fe400000000ff */
[----:B------:R-:W-:Y:S01]  /*10560*/  F2FP.F16.F32.PACK_AB R95, R129, R128 ;  /* 0x00000080815f723e */ /* 0x000fe200000000ff */
[----:B0-----:R-:W-:Y:S01]  /*10570*/  IMAD.U32 R17, RZ, RZ, UR13 ;  /* 0x0000000dff117e24 */ /* 0x001fe2000f8e00ff */
[----:B------:R-:W-:Y:S01]  /*10580*/  F2FP.F16.F32.PACK_AB R8, R97, R96 ;  /* 0x000000606108723e */ /* 0x000fe200000000ff */
[----:B------:R-:W0:Y:S01]  /*10590*/  LDC.64 R86, c[0x0][0xc08] ;  /* 0x00030200ff567b82 */ /* 0x000e220000000a00 */
[----:B------:R-:W-:Y:S01]  /*105a0*/  F2FP.F16.F32.PACK_AB R9, R99, R98 ;  /* 0x000000626309723e */ /* 0x000fe200000000ff */
[----:B------:R-:W-:Y:S01]  /*105b0*/  STSM.16.M88.4 [R132], R92 ;  /* 0x0000005c84007844 */ /* 0x000fe20000000200 */
[----:B------:R-:W-:-:S02]  /*105c0*/  F2FP.F16.F32.PACK_AB R10, R101, R100 ;  /* 0x00000064650a723e */ /* 0x000fc400000000ff */
[----:B------:R-:W-:Y:S02]  /*105d0*/  F2FP.F16.F32.PACK_AB R11, R103, R102 ;  /* 0x00000066670b723e */ /* 0x000fe400000000ff */
[----:B------:R-:W-:Y:S02]  /*105e0*/  F2FP.F16.F32.PACK_AB R12, R105, R104 ;  /* 0x00000068690c723e */ /* 0x000fe400000000ff */
[----:B------:R-:W-:Y:S01]  /*105f0*/  F2FP.F16.F32.PACK_AB R13, R107, R106 ;  /* 0x0000006a6b0d723e */ /* 0x000fe200000000ff */
[----:B------:R-:W-:Y:S01]  /*10600*/  STSM.16.M88.4 [R131], R8 ;  /* 0x0000000883007844 */ /* 0x000fe20000000200 */
[----:B------:R-:W-:Y:S01]  /*10610*/  F2FP.F16.F32.PACK_AB R14, R109, R108 ;  /* 0x0000006c6d0e723e */ /* 0x000fe200000000ff */
[----:B-1----:R-:W-:Y:S01]  /*10620*/  IMAD.U32 R16, RZ, RZ, UR12 ;  /* 0x0000000cff107e24 */ /* 0x002fe2000f8e00ff */
[----:B------:R-:W-:Y:S02]  /*10630*/  F2FP.F16.F32.PACK_AB R15, R111, R110 ;  /* 0x0000006e6f0f723e */ /* 0x000fe400000000ff */
[----:B------:R-:W-:-:S02]  /*10640*/  F2FP.F16.F32.PACK_AB R80, R113, R112 ;  /* 0x000000707150723e */ /* 0x000fc400000000ff */
[----:B------:R-:W-:Y:S01]  /*10650*/  F2FP.F16.F32.PACK_AB R81, R115, R114 ;  /* 0x000000727351723e */ /* 0x000fe200000000ff */
[----:B------:R-:W-:Y:S01]  /*10660*/  STSM.16.M88.4 [R130], R12 ;  /* 0x0000000c82007844 */ /* 0x000fe20000000200 */
[----:B------:R-:W-:Y:S02]  /*10670*/  F2FP.F16.F32.PACK_AB R82, R117, R116 ;  /* 0x000000747552723e */ /* 0x000fe400000000ff */
[----:B------:R-:W-:Y:S02]  /*10680*/  F2FP.F16.F32.PACK_AB R83, R119, R118 ;  /* 0x000000767753723e */ /* 0x000fe400000000ff */
[----:B------:R-:W-:-:S03]  /*10690*/  ISETP.NE.U32.AND P0, PT, RZ, UR14, PT ;  /* 0x0000000eff007c0c */ /* 0x000fc6000bf05070 */
[----:B------:R1:W-:Y:S01]  /*106a0*/  STSM.16.M88.4 [R5], R80 ;  /* 0x0000005005007844 */ /* 0x0003e20000000200 */
[----:B------:R-:W-:Y:S01]  /*106b0*/  BAR.SYNC.DEFER_BLOCKING 0x1, 0x100 ;  /* 0x0044000000007b1d */ /* 0x000fe20000010000 */
[----:B------:R-:W-:Y:S02]  /*106c0*/  ISETP.NE.AND.EX P0, PT, RZ, UR15, PT, P0 ;  /* 0x0000000fff007c0c */ /* 0x000fe4000bf05300 */
[----:B0-----:R-:W-:-:S05]  /*106d0*/  ISETP.NE.U32.AND P1, PT, R86, RZ, PT ;  /* 0x000000ff5600720c */ /* 0x001fca0003f25070 */
[----:B-1----:R-:W0:Y:S06]  /*106e0*/  LDC R80, c[0x0][0xbe8] ;  /* 0x0002fa00ff507b82 */ /* 0x002e2c0000000800 */
[----:B------:R-:W2:Y:S01]  /*106f0*/  @P0 LDG.E R84, desc[UR18][R16.64] ;  /* 0x0000001210540981 */ /* 0x000ea2000c1e1900 */
[----:B------:R-:W-:Y:S01]  /*10700*/  R2UR UR4, R87 ;  /* 0x00000000570472ca */ /* 0x000fe200000e0000 */
[----:B------:R-:W-:-:S12]  /*10710*/  VOTEU.ANY UP0, P1 ;  /* 0x00000000003f7886 */ /* 0x000fd80000800100 */
[----:B------:R-:W-:Y:S01]  /*10720*/  UISETP.NE.AND.EX UP0, UPT, UR4, URZ, UPT, UP0 ;  /* 0x0000003f0400728c */ /* 0x000fe2000bf05300 */
[----:B0-----:R-:W-:Y:S02]  /*10730*/  ISETP.NE.AND P1, PT, R80, 0x1, PT ;  /* 0x000000015000780c */ /* 0x001fe40003f25270 */
[----:B------:R-:W-:Y:S02]  /*10740*/  ULDC UR4, c[0x0][0xa88] ;  /* 0x0002a20000047ab9 */ /* 0x000fe40000000800 */
[----:B------:R-:W-:Y:S01]  /*10750*/  IMAD.U32 R5, RZ, RZ, UR4 ;  /* 0x00000004ff057e24 */ /* 0x000fe2000f8e00ff */
[----:B------:R-:W-:Y:S01]  /*10760*/  PLOP3.LUT P4, PT, PT, PT, UP0, 0x80, 0x0 ;  /* 0x000000000000781c */ /* 0x000fe20003f8f008 */
[----:B------:R-:W-:-:S04]  /*10770*/  ULDC UR4, c[0x0][0xad4] ;  /* 0x0002b50000047ab9 */ /* 0x000fc80000000800 */
[----:B------:R-:W-:Y:S02]  /*10780*/  @UP0 ULDC.64 UR12, c[0x0][0xc08] ;  /* 0x00030200000c0ab9 */ /* 0x000fe40000000a00 */
[----:B------:R-:W-:Y:S01]  /*10790*/  @UP0 UIMAD.WIDE UR12, UR9, 0x4, UR12 ;  /* 0x00000004090c08a5 */ /* 0x000fe2000f8e020c */
[----:B------:R-:W0:Y:S01]  /*107a0*/  @P1 LDC R10, c[0x0][0xbec] ;  /* 0x0002fb00ff0a1b82 */ /* 0x000e220000000800 */
[----:B------:R-:W-:-:S04]  /*107b0*/  UISETP.NE.AND UP0, UPT, UR17, URZ, UPT ;  /* 0x0000003f1100728c */ /* 0x000fc8000bf05270 */
[----:B------:R-:W-:Y:S01]  /*107c0*/  USEL UR4, UR17, UR4, UP0 ;  /* 0x0000000411047287 */ /* 0x000fe20008000000 */
[----:B------:R-:W-:Y:S02]  /*107d0*/  IMAD.U32 R8, RZ, RZ, UR12 ;  /* 0x0000000cff087e24 */ /* 0x000fe4000f8e00ff */
[----:B------:R-:W1:Y:S01]  /*107e0*/  @P1 LDC R13, c[0x0][0xbf0] ;  /* 0x0002fc00ff0d1b82 */ /* 0x000e620000000800 */
[----:B------:R-:W-:Y:S01]  /*107f0*/  UISETP.GT.AND UP1, UPT, UR4, 0x1, UPT ;  /* 0x000000010400788c */ /* 0x000fe2000bf24270 */
[----:B------:R-:W-:Y:S01]  /*10800*/  IMAD.U32 R9, RZ, RZ, UR13 ;  /* 0x0000000dff097e24 */ /* 0x000fe2000f8e00ff */
[----:B------:R-:W-:Y:S02]  /*10810*/  UMOV UR22, 0x9b8 ;  /* 0x000009b800167882 */ /* 0x000fe40000000000 */
[----:B------:R-:W-:Y:S02]  /*10820*/  USEL UR22, UR22, 0x978, UP1 ;  /* 0x0000097816167887 */ /* 0x000fe40008800000 */
[----:B------:R-:W-:Y:S01]  /*10830*/  UISETP.NE.U32.AND UP0, UPT, UR14, URZ, UPT ;  /* 0x0000003f0e00728c */ /* 0x000fe2000bf05070 */
[----:B------:R-:W-:Y:S01]  /*10840*/  VIADD R15, R23, UR60 ;  /* 0x0000003c170f7c36 */ /* 0x000fe20008000000 */
[----:B------:R-:W-:Y:S01]  /*10850*/  USHF.R.S32.HI UR12, URZ, 0x1f, UR9 ;  /* 0x0000001f3f0c7899 */ /* 0x000fe20008011409 */
[----:B------:R0:W5:Y:S01]  /*10860*/  @P4 LDG.E R5, desc[UR18][R8.64] ;  /* 0x0000001208054981 */ /* 0x000162000c1e1900 */
[----:B------:R-:W-:Y:S01]  /*10870*/  UMOV UR4, URZ ;  /* 0x0000003f00047c82 */ /* 0x000fe20008000000 */
[----:B------:R-:W-:Y:S01]  /*10880*/  UISETP.NE.AND.EX UP0, UPT, UR15, URZ, UPT, UP0 ;  /* 0x0000003f0f00728c */ /* 0x000fe2000bf05300 */
[----:B------:R-:W-:Y:S01]  /*10890*/  IMAD.MOV.U32 R11, RZ, RZ, R15 ;  /* 0x000000ffff0b7224 */ /* 0x000fe200078e000f */
[----:B------:R-:W-:-:S02]  /*108a0*/  USEL UR20, UR16, URZ, UP1 ;  /* 0x0000003f10147287 */ /* 0x000fc40008800000 */
[----:B------:R-:W-:Y:S02]  /*108b0*/  USEL UR9, UR9, URZ, !UP0 ;  /* 0x0000003f09097287 */ /* 0x000fe4000c000000 */
[----:B------:R-:W-:Y:S01]  /*108c0*/  USEL UR21, UR12, URZ, !UP0 ;  /* 0x0000003f0c157287 */ /* 0x000fe2000c000000 */
[----:B------:R-:W-:Y:S02]  /*108d0*/  ULDC.64 UR16, c[0x0][UR22+0x220] ;  /* 0x0000880016107abb */ /* 0x000fe40008000a00 */
[----:B------:R-:W-:Y:S01]  /*108e0*/  ULDC.64 UR12, c[0x0][UR22+0x218] ;  /* 0x00008600160c7abb */ /* 0x000fe20008000a00 */
[----:B------:R-:W-:Y:S01]  /*108f0*/  ULDC.64 UR18, c[0x0][UR22+0x228] ;  /* 0x00008a0016127abb */ /* 0x000fe20008000a00 */
[----:B------:R-:W-:Y:S01]  /*10900*/  UIMAD.WIDE.U32 UR14, UR12, UR23, URZ ;  /* 0x000000170c0e72a5 */ /* 0x000fe2000f8e003f */
[----:B0-----:R-:W-:Y:S01]  /*10910*/  @P1 IMAD.HI.U32 R8, R15, R10, RZ ;  /* 0x0000000a0f081227 */ /* 0x001fe200078e00ff */
[----:B------:R-:W-:Y:S02]  /*10920*/  UIMAD UR23, UR13, UR23, URZ ;  /* 0x000000170d1772a4 */ /* 0x000fe4000f8e023f */
[----:B------:R-:W-:-:S02]  /*10930*/  UIMAD UR17, UR17, UR9, URZ ;  /* 0x00000009111172a4 */ /* 0x000fc4000f8e023f */
[----:B------:R-:W-:Y:S01]  /*10940*/  UIMAD.WIDE.U32 UR24, UR18, UR20, URZ ;  /* 0x00000014121872a5 */ /* 0x000fe2000f8e003f */
[----:B-1----:R-:W-:Y:S01]  /*10950*/  @P1 SHF.R.U32.HI R11, RZ, R13, R8 ;  /* 0x0000000dff0b1219 */ /* 0x002fe20000011608 */
[----:B------:R-:W-:Y:S02]  /*10960*/  UIMAD.WIDE.U32 UR12, UR16, UR9, URZ ;  /* 0x00000009100c72a5 */ /* 0x000fe4000f8e003f */
[----:B------:R-:W-:Y:S02]  /*10970*/  UIMAD UR18, UR19, UR20, URZ ;  /* 0x00000014131272a4 */ /* 0x000fe4000f8e023f */
[----:B------:R-:W-:Y:S01]  /*10980*/  UIMAD UR17, UR16, UR21, UR17 ;  /* 0x00000015101172a4 */ /* 0x000fe2000f8e0211 */
[----:B------:R-:W-:Y:S01]  /*10990*/  IMAD.U32 R8, RZ, RZ, UR24 ;  /* 0x00000018ff087e24 */ /* 0x000fe2000f8e00ff */
[----:B------:R-:W-:Y:S01]  /*109a0*/  UIADD3 UR18, UR25, UR18, URZ ;  /* 0x0000001219127290 */ /* 0x000fe2000fffe03f */
[----:B------:R-:W-:Y:S01]  /*109b0*/  IMAD.MOV R13, RZ, RZ, -R11 ;  /* 0x000000ffff0d7224 */ /* 0x000fe200078e0a0b */
[----:B------:R-:W-:Y:S01]  /*109c0*/  UIADD3 UR23, UR15, UR23, URZ ;  /* 0x000000170f177290 */ /* 0x000fe2000fffe03f */
[----:B------:R-:W-:Y:S01]  /*109d0*/  IMAD.U32 R9, RZ, RZ, UR25 ;  /* 0x00000019ff097e24 */ /* 0x000fe2000f8e00ff */
[----:B------:R-:W-:Y:S01]  /*109e0*/  UIADD3 UR17, UR13, UR17, URZ ;  /* 0x000000110d117290 */ /* 0x000fe2000fffe03f */
[----:B------:R-:W-:Y:S01]  /*109f0*/  IMAD R13, R80, R13, R15 ;  /* 0x0000000d500d7224 */ /* 0x000fe200078e020f */
[----:B------:R-:W-:Y:S01]  /*10a00*/  SHF.R.S32.HI R9, RZ, 0x1f, R11 ;  /* 0x0000001fff097819 */ /* 0x000fe2000001140b */
[----:B------:R-:W-:-:S03]  /*10a10*/  IMAD.U32 R12, RZ, RZ, UR18 ;  /* 0x00000012ff0c7e24 */ /* 0x000fc6000f8e00ff */
[----:B------:R-:W-:Y:S02]  /*10a20*/  SHF.R.S32.HI R10, RZ, 0x1f, R13 ;  /* 0x0000001fff0a7819 */ /* 0x000fe4000001140d */
[----:B--2---:R-:W-:-:S13]  /*10a30*/  @P0 R2UR UR4, R84 ;  /* 0x00000000540402ca */ /* 0x004fda00000e0000 */
[----:B------:R-:W-:Y:S02]  /*10a40*/  UIADD3 UR14, UP0, UP2, UR12, UR14, UR4 ;  /* 0x0000000e0c0e7290 */ /* 0x000fe4000fa1e004 */
[----:B------:R-:W-:Y:S01]  /*10a50*/  USHF.R.S32.HI UR16, URZ, 0x1f, UR4 ;  /* 0x0000001f3f107899 */ /* 0x000fe20008011404 */
[----:B------:R-:W-:-:S03]  /*10a60*/  ULDC.64 UR12, c[0x0][UR22+0x210] ;  /* 0x00008400160c7abb */ /* 0x000fc60008000a00 */
[----:B------:R-:W-:Y:S01]  /*10a70*/  IADD3 R8, P2, P3, R11, UR14, R8 ;  /* 0x0000000e0b087c10 */ /* 0x000fe2000fb5e008 */
[----:B------:R-:W-:Y:S01]  /*10a80*/  UIADD3.X UR14, UR17, UR23, UR16, UP0, UP2 ;  /* 0x00000017110e7290 */ /* 0x000fe200087e4410 */
[----:B------:R-:W-:-:S04]  /*10a90*/  IMAD R11, R13, UR13, RZ ;  /* 0x0000000d0d0b7c24 */ /* 0x000fc8000f8e02ff */
[----:B------:R-:W-:Y:S01]  /*10aa0*/  IMAD R11, R10, UR12, R11 ;  /* 0x0000000c0a0b7c24 */ /* 0x000fe2000f8e020b */
[----:B------:R-:W-:Y:S01]  /*10ab0*/  IADD3.X R9, R9, UR14, R12, P2, P3 ;  /* 0x0000000e09097c10 */ /* 0x000fe200097e640c */
[----:B------:R-:W-:Y:S01]  /*10ac0*/  ULDC.64 UR14, c[0x0][0xba8] ;  /* 0x0002ea00000e7ab9 */ /* 0x000fe20000000a00 */
        /* <DEDUP_REMOVED lines=12> */
.L_x_4444:
[----:B------:R-:W2:Y:S01]  /*10b90*/  LDL R13, [R1+0x2c] ;  /* 0x00002c00010d7983 */ /* 0x000ea20000100800 */
[----:B-----5:R-:W-:Y:S01]  /*10ba0*/  IMAD R16, R5, R80, RZ ;  /* 0x0000005005107224 */ /* 0x020fe200078e02ff */
        /* <DEDUP_REMOVED lines=8> */
[----:B------:R-:W-:-:S04]  /*10c30*/  ISETP.GE.OR P2, PT, R17, R16, P0 ;  /* 0x000000101100720c */ /* 0x000fc80000746670 */
[----:B------:R-:W-:-:S09]  /*10c40*/  ISETP.GE.OR P0, PT, R13, R16, P0 ;  /* 0x000000100d00720c */ /* 0x000fd20000706670 */
[----:B0-----:R0:W-:Y:S04]  /*10c50*/  @!P2 ST.E desc[UR12][R8.64], R0 ;  /* 0x000000000800a985 */ /* 0x0011e8000c10190c */
[----:B-1----:R0:W-:Y:S01]  /*10c60*/  @!P0 ST.E desc[UR12][R10.64], R4 ;  /* 0x000000040a008985 */ /* 0x0021e2000c10190c */
[----:B------:R-:W-:-:S13]  /*10c70*/  PLOP3.LUT P0, PT, PT, PT, UP1, 0x80, 0x0 ;  /* 0x000000000000781c */ /* 0x000fda0003f0f018 */
[----:B0-----:R-:W-:Y:S05]  /*10c80*/  @P0 BRA `(.L_x_4445) ;  /* 0x0000000c00580947 */ /* 0x001fea0003800000 */
[----:B------:R-:W-:Y:S01]  /*10c90*/  IMAD R2, R221, 0x40, R22 ;  /* 0x00000040dd027824 */ /* 0x000fe200078e0216 */
[----:B------:R-:W-:Y:S01]  /*10ca0*/  ULDC.64 UR12, c[0x0][0x208] ;  /* 0x00008200000c7ab9 */ /* 0x000fe20000000a00 */
[----:B------:R-:W-:Y:S01]  /*10cb0*/  IMAD.MOV.U32 R3, RZ, RZ, 0x2 ;  /* 0x00000002ff037424 */ /* 0x000fe200078e00ff */
[----:B------:R-:W-:Y:S01]  /*10cc0*/  ULDC.64 UR14, c[0x0][0xaa0] ;  /* 0x0002a800000e7ab9 */ /* 0x000fe20000000a00 */
[----:B------:R-:W0:Y:S01]  /*10cd0*/  @P1 LDC R21, c[0x0][0xbf0] ;  /* 0x0002fc00ff151b82 */ /* 0x000e220000000800 */
[----:B------:R-:W-:Y:S01]  /*10ce0*/  R2UR UR17, R197 ;  /* 0x00000000c51172ca */ /* 0x000fe200000e0000 */
[----:B------:R-:W-:-:S03]  /*10cf0*/  IMAD.WIDE R2, R2, R3, UR10 ;  /* 0x0000000a02027e25 */ /* 0x000fc6000f8e0203 */
[C---:B------:R-:W-:Y:S02]  /*10d00*/  IADD3 R9, P4, R2.reuse, 0x1000, RZ ;  /* 0x0000100002097810 */ /* 0x040fe40007f9e0ff */
[C---:B------:R-:W-:Y:S02]  /*10d10*/  IADD3 R13, P3, R2.reuse, 0x2000, RZ ;  /* 0x00002000020d7810 */ /* 0x040fe40007f7e0ff */
[C---:B------:R-:W-:Y:S02]  /*10d20*/  IADD3 R25, P6, R2.reuse, 0x3000, RZ ;  /* 0x0000300002197810 */ /* 0x040fe40007fde0ff */
[C---:B------:R-:W-:Y:S02]  /*10d30*/  IADD3 R29, P5, R2.reuse, 0x4000, RZ ;  /* 0x00004000021d7810 */ /* 0x040fe40007fbe0ff */
[----:B------:R-:W-:Y:S02]  /*10d40*/  IADD3 R33, P2, R2, 0x5000, RZ ;  /* 0x0000500002217810 */ /* 0x000fe40007f5e0ff */
        /* <DEDUP_REMOVED lines=28> */
[C---:B------:R-:W-:Y:S02]  /*10f10*/  LOP3.LUT R7, R2.reuse, 0x380, RZ, 0xc0, !PT ;  /* 0x0000038002077812 */ /* 0x040fe400078ec0ff */
[----:B------:R-:W-:Y:S01]  /*10f20*/  IADD3 R5, P2, R2, 0xb000, RZ ;  /* 0x0000b00002057810 */ /* 0x000fe20007f5e0ff */
[----:B------:R-:W5:Y:S01]  /*10f30*/  LD.E.128 R28, desc[UR12][R28.64] ;  /* 0x0000000c1c1c7980 */ /* 0x000f62000c101d00 */
[----:B------:R-:W-:-:S02]  /*10f40*/  LOP3.LUT R36, R37, 0x380, RZ, 0xc0, !PT ;  /* 0x0000038025247812 */ /* 0x000fc400078ec0ff */
[----:B------:R-:W-:Y:S01]  /*10f50*/  LOP3.LUT R40, R41, 0x380, RZ, 0xc0, !PT ;  /* 0x0000038029287812 */ /* 0x000fe200078ec0ff */
[----:B------:R-:W-:Y:S01]  /*10f60*/  IMAD.X R57, RZ, RZ, R3, P2 ;  /* 0x000000ffff397224 */ /* 0x000fe200010e0603 */
[----:B------:R-:W-:Y:S01]  /*10f70*/  LOP3.LUT R44, R45, 0x380, RZ, 0xc0, !PT ;  /* 0x000003802d2c7812 */ /* 0x000fe200078ec0ff */
[----:B------:R-:W5:Y:S01]  /*10f80*/  LD.E.128 R32, desc[UR12][R32.64] ;  /* 0x0000000c20207980 */ /* 0x000f62000c101d00 */
[----:B------:R-:W-:Y:S02]  /*10f90*/  LOP3.LUT R48, R49, 0x380, RZ, 0xc0, !PT ;  /* 0x0000038031307812 */ /* 0x000fe400078ec0ff */
[----:B------:R-:W-:Y:S02]  /*10fa0*/  LOP3.LUT R52, R53, 0x380, RZ, 0xc0, !PT ;  /* 0x0000038035347812 */ /* 0x000fe400078ec0ff */
[----:B------:R-:W-:Y:S02]  /*10fb0*/  SHF.R.U64 R7, R7, 0x3, RZ ;  /* 0x0000000307077819 */ /* 0x000fe400000012ff */
[----:B------:R-:W-:-:S02]  /*10fc0*/  LOP3.LUT R0, R5, 0x380, RZ, 0xc0, !PT ;  /* 0x0000038005007812 */ /* 0x000fc400078ec0ff */
[----:B------:R-:W-:Y:S02]  /*10fd0*/  SHF.R.U64 R36, R36, 0x3, RZ ;  /* 0x0000000324247819 */ /* 0x000fe400000012ff */
[----:B------:R-:W-:Y:S02]  /*10fe0*/  SHF.R.U64 R40, R40, 0x3, RZ ;  /* 0x0000000328287819 */ /* 0x000fe400000012ff */
[----:B------:R-:W-:Y:S02]  /*10ff0*/  SHF.R.U64 R44, R44, 0x3, RZ ;  /* 0x000000032c2c7819 */ /* 0x000fe400000012ff */
[----:B------:R-:W-:Y:S02]  /*11000*/  SHF.R.U64 R48, R48, 0x3, RZ ;  /* 0x0000000330307819 */ /* 0x000fe400000012ff */
[----:B------:R-:W-:Y:S02]  /*11010*/  SHF.R.U64 R52, R52, 0x3, RZ ;  /* 0x0000000334347819 */ /* 0x000fe400000012ff */
[----:B------:R-:W-:-:S02]  /*11020*/  LOP3.LUT R2, R7, R2, RZ, 0x3c, !PT ;  /* 0x0000000207027212 */ /* 0x000fc400078e3cff */
        /* <DEDUP_REMOVED lines=12> */
[----:B------:R-:W5:Y:S04]  /*110f0*/  LD.E.128 R36, desc[UR12][R36.64] ;  /* 0x0000000c24247980 */ /* 0x000f68000c101d00 */
[----:B------:R1:W5:Y:S04]  /*11100*/  LD.E.128 R4, desc[UR12][R2.64] ;  /* 0x0000000c02047980 */ /* 0x000368000c101d00 */
[----:B------:R-:W5:Y:S04]  /*11110*/  LD.E.128 R40, desc[UR12][R40.64] ;  /* 0x0000000c28287980 */ /* 0x000f68000c101d00 */
[----:B------:R-:W5:Y:S01]  /*11120*/  LD.E.128 R44, desc[UR12][R44.64] ;  /* 0x0000000c2c2c7980 */ /* 0x000f62000c101d00 */
[----:B-1----:R-:W1:Y:S03]  /*11130*/  @P1 LDC R3, c[0x0][0xbec] ;  /* 0x0002fb00ff031b82 */ /* 0x002e660000000800 */
[----:B------:R-:W5:Y:S04]  /*11140*/  LD.E.128 R48, desc[UR12][R48.64] ;  /* 0x0000000c30307980 */ /* 0x000f68000c101d00 */
[----:B------:R-:W5:Y:S04]  /*11150*/  LD.E.128 R52, desc[UR12][R52.64] ;  /* 0x0000000c34347980 */ /* 0x000f68000c101d00 */
[----:B------:R-:W5:Y:S01]  /*11160*/  LD.E.128 R56, desc[UR12][R56.64] ;  /* 0x0000000c38387980 */ /* 0x000f62000c101d00 */
[----:B------:R-:W-:-:S02]  /*11170*/  UIMAD UR12, UR16, UR14, URZ ;  /* 0x0000000e100c72a4 */ /* 0x000fc4000f8e023f */
[----:B------:R-:W-:Y:S01]  /*11180*/  UIMAD.WIDE.U32 UR10, UR4, UR14, URZ ;  /* 0x0000000e040a72a5 */ /* 0x000fe2000f8e003f */
[----:B------:R-:W-:Y:S01]  /*11190*/  IMAD R0, R194, 0x20, R221 ;  /* 0x00000020c2007824 */ /* 0x000fe200078e02dd */
[----:B------:R-:W-:Y:S01]  /*111a0*/  UIMAD UR12, UR4, UR15, UR12 ;  /* 0x0000000f040c72a4 */ /* 0x000fe2000f8e020c */
[----:B------:R-:W-:Y:S01]  /*111b0*/  @!PT LDS RZ, [RZ] ;  /* 0x00000000fffff984 */ /* 0x000fe20000000800 */
[----:B------:R-:W-:Y:S01]  /*111c0*/  @!PT LDS RZ, [RZ] ;  /* 0x00000000fffff984 */ /* 0x000fe20000000800 */
[----:B------:R-:W-:Y:S01]  /*111d0*/  @!PT LDS RZ, [RZ] ;  /* 0x00000000fffff984 */ /* 0x000fe20000000800 */
[----:B------:R-:W-:Y:S01]  /*111e0*/  @!PT LDS RZ, [RZ] ;  /* 0x00000000fffff984 */ /* 0x000fe20000000800 */
[----:B------:R2:W-:Y:S06]  /*111f0*/  MEMBAR.ALL.CTA ;  /* 0x0000000000007992 */ /* 0x0005ec0000008000 */
[----:B--2---:R-:W2:Y:S01]  /*11200*/  FENCE.VIEW.ASYNC.S ;  /* 0x00000000000073c6 */ /* 0x004ea20000000000 */
[----:B------:R-:W-:-:S03]  /*11210*/  UIADD3 UR11, UR11, UR12, URZ ;  /* 0x0000000c0b0b7290 */ /* 0x000fc6000fffe03f */
[----:B------:R-:W-:Y:S01]  /*11220*/  ULDC.64 UR12, c[0x0][0xae8] ;  /* 0x0002ba00000c7ab9 */ /* 0x000fe20000000a00 */
[----:B------:R-:W-:Y:S01]  /*11230*/  VIADD R20, R0, UR60 ;  /* 0x0000003c00147c36 */ /* 0x000fe20008000000 */
[----:B------:R-:W-:Y:S02]  /*11240*/  UIMAD.WIDE.U32 UR10, UR17, UR12, UR10 ;  /* 0x0000000c110a72a5 */ /* 0x000fe4000f8e000a */
[----:B------:R-:W-:Y:S01]  /*11250*/  USHF.R.S32.HI UR4, URZ, 0x1f, UR9 ;  /* 0x0000001f3f047899 */ /* 0x000fe20008011409 */
[----:B-1----:R-:W-:Y:S01]  /*11260*/  @P1 IMAD.HI.U32 R0, R20, R3, RZ ;  /* 0x0000000314001227 */ /* 0x002fe200078e00ff */
[----:B------:R-:W-:-:S03]  /*11270*/  UIMAD UR11, UR17, UR13, UR11 ;  /* 0x0000000d110b72a4 */ /* 0x000fc6000f8e020b */
[----:B------:R-:W-:Y:S02]  /*11280*/  ULDC.64 UR12, c[0x0][0xaf0] ;  /* 0x0002bc00000c7ab9 */ /* 0x000fe40000000a00 */
[----:B------:R-:W-:Y:S01]  /*11290*/  UIMAD UR4, UR4, UR12, URZ ;  /* 0x0000000c040472a4 */ /* 0x000fe2000f8e023f */
[----:B------:R-:W-:Y:S01]  /*112a0*/  IMAD.MOV.U32 R17, RZ, RZ, R20 ;  /* 0x000000ffff117224 */ /* 0x000fe200078e0014 */
[----:B0-----:R-:W-:Y:S01]  /*112b0*/  @P1 SHF.R.U32.HI R17, RZ, R21, R0 ;  /* 0x00000015ff111219 */ /* 0x001fe20000011600 */
[----:B------:R-:W-:Y:S02]  /*112c0*/  UIMAD.WIDE.U32 UR10, UR9, UR12, UR10 ;  /* 0x0000000c090a72a5 */ /* 0x000fe4000f8e000a */
[----:B------:R-:W-:Y:S01]  /*112d0*/  UIMAD UR4, UR9, UR13, UR4 ;  /* 0x0000000d090472a4 */ /* 0x000fe2000f8e0204 */
[--C-:B------:R-:W-:Y:S01]  /*112e0*/  SHF.R.S32.HI R0, RZ, 0x1f, R17.reuse ;  /* 0x0000001fff007819 */ /* 0x100fe20000011411 */
[----:B------:R-:W-:Y:S01]  /*112f0*/  IMAD.MOV R21, RZ, RZ, -R17 ;  /* 0x000000ffff157224 */ /* 0x000fe200078e0a11 */
[----:B------:R-:W-:Y:S01]  /*11300*/  ULDC.64 UR12, c[0x0][0xae0] ;  /* 0x0002b800000c7ab9 */ /* 0x000fe20000000a00 */
[----:B------:R-:W-:-:S02]  /*11310*/  UIADD3 UR4, UR11, UR4, URZ ;  /* 0x000000040b047290 */ /* 0x000fc4000fffe03f */
[----:B------:R-:W-:Y:S02]  /*11320*/  IMAD.U32 R3, RZ, RZ, UR11 ;  /* 0x0000000bff037e24 */ /* 0x000fe4000f8e00ff */
[----:B------:R-:W-:Y:S02]  /*11330*/  IMAD R0, R0, UR12, RZ ;  /* 0x0000000c00007c24 */ /* 0x000fe4000f8e02ff */
[----:B------:R-:W-:Y:S02]  /*11340*/  IMAD R21, R80, R21, R20 ;  /* 0x0000001550157224 */ /* 0x000fe400078e0214 */
[----:B------:R-:W-:Y:S01]  /*11350*/  IMAD.U32 R2, RZ, RZ, UR10 ;  /* 0x0000000aff027e24 */ /* 0x000fe2000f8e00ff */
[----:B------:R-:W-:Y:S01]  /*11360*/  ULDC.64 UR10, c[0x0][0xad8] ;  /* 0x0002b600000a7ab9 */ /* 0x000fe20000000a00 */
[----:B------:R-:W-:Y:S02]  /*11370*/  IMAD.U32 R3, RZ, RZ, UR4 ;  /* 0x00000004ff037e24 */ /* 0x000fe4000f8e00ff */
[C---:B------:R-:W-:Y:S01]  /*11380*/  IMAD R61, R17.reuse, UR13, R0 ;  /* 0x0000000d113d7c24 */ /* 0x040fe2000f8e0200 */
[----:B------:R-:W-:Y:S01]  /*11390*/  SHF.R.S32.HI R0, RZ, 0x1f, R21 ;  /* 0x0000001fff007819 */ /* 0x000fe20000011415 */
[----:B------:R-:W-:-:S04]  /*113a0*/  IMAD.WIDE.U32 R2, R17, UR12, R2 ;  /* 0x0000000c11027c25 */ /* 0x000fc8000f8e0002 */
[----:B------:R-:W-:Y:S02]  /*113b0*/  VIADD R63, R221, UR60 ;  /* 0x0000003cdd3f7c36 */ /* 0x000fe40008000000 */
[----:B------:R-:W-:Y:S02]  /*113c0*/  IMAD.IADD R3, R3, 0x1, R61 ;  /* 0x0000000103037824 */ /* 0x000fe400078e023d */
[----:B------:R-:W-:Y:S02]  /*113d0*/  IMAD R0, R0, UR10, RZ ;  /* 0x0000000a00007c24 */ /* 0x000fe4000f8e02ff */
[----:B------:R-:W-:Y:S01]  /*113e0*/  VIADD R17, R63, 0x20 ;  /* 0x000000203f117836 */ /* 0x000fe20000000000 */
[----:B------:R-:W-:Y:S01]  /*113f0*/  UIADD3 UR8, UR8, 0x30820, URZ ;  /* 0x0003082008087890 */ /* 0x000fe2000fffe03f */
[C---:B------:R-:W-:Y:S02]  /*11400*/  IMAD R61, R21.reuse, UR11, R0 ;  /* 0x0000000b153d7c24 */ /* 0x040fe4000f8e0200 */
[----:B------:R-:W-:Y:S01]  /*11410*/  IMAD.WIDE.U32 R2, R21, UR10, R2 ;  /* 0x0000000a15027c25 */ /* 0x000fe2000f8e0002 */
[-C--:B------:R-:W-:Y:S01]  /*11420*/  ISETP.GE.AND P1, PT, R17, R16.reuse, PT ;  /* 0x000000101100720c */ /* 0x080fe20003f26270 */
[----:B------:R-:W-:Y:S01]  /*11430*/  ULDC.64 UR10, c[0x0][0xa80] ;  /* 0x0002a000000a7ab9 */ /* 0x000fe20000000a00 */
[C---:B------:R-:W-:Y:S01]  /*11440*/  ISETP.GE.AND P2, PT, R63.reuse, R16, PT ;  /* 0x000000103f00720c */ /* 0x040fe20003f46270 */
[----:B------:R-:W-:Y:S01]  /*11450*/  VIADD R17, R63, 0x40 ;  /* 0x000000403f117836 */ /* 0x000fe20000000000 */
[----:B------:R-:W-:Y:S01]  /*11460*/  UPRMT UR8, URZ, 0x654, UR8 ;  /* 0x000006543f087896 */ /* 0x000fe20008000008 */
[----:B------:R-:W-:Y:S01]  /*11470*/  IMAD.IADD R3, R3, 0x1, R61 ;  /* 0x0000000103037824 */ /* 0x000fe200078e023d */
[----:B------:R-:W-:-:S02]  /*11480*/  LEA R0, P3, R2, UR10, 0x1 ;  /* 0x0000000a02007c11 */ /* 0x000fc4000f8608ff */
[----:B------:R-:W-:Y:S02]  /*11490*/  ISETP.GE.AND P0, PT, R17, R16, PT ;  /* 0x000000101100720c */ /* 0x000fe40003f06270 */
[----:B------:R-:W-:Y:S01]  /*114a0*/  LEA.HI.X R17, R2, UR11, R3, 0x1, P3 ;  /* 0x0000000b02117c11 */ /* 0x000fe200098f0c03 */
[----:B------:R-:W-:Y:S01]  /*114b0*/  VIADD R64, R22, 0x40 ;  /* 0x0000004016407836 */ /* 0x000fe20000000000 */
[----:B--2---:R0:W1:Y:S01]  /*114c0*/  SHFL.IDX PT, R60, R0, RZ, 0x181f ;  /* 0x00181fff003c7589 */ /* 0x00406200000e0000 */
[----:B------:R-:W-:Y:S01]  /*114d0*/  SYNCS.ARRIVE.TRANS64.RED.A1T0 RZ, [UR8], RZ ;  /* 0x000000ffffff79a7 */ /* 0x000fe20008100408 */
[----:B------:R-:W-:Y:S02]  /*114e0*/  BSSY B1, `(.L_x_4446) ;  /* 0x0000014000017945 */ /* 0x000fe40003800000 */
        /* <DEDUP_REMOVED lines=11> */
[-C--:B------:R-:W-:Y:S02]  /*115a0*/  @!P3 LEA R20, P5, R64, R60.reuse, 0x1 ;  /* 0x0000003c4014b211 */ /* 0x080fe400078a08ff */
[-C--:B--2---:R-:W-:Y:S02]  /*115b0*/  @!P4 LEA.HI.X R3, R22, R61.reuse, R62, 0x1, P6 ;  /* 0x0000003d1603c211 */ /* 0x084fe400030f0c3e */
[C---:B------:R-:W-:Y:S02]  /*115c0*/  @!P2 LEA R60, P6, R193.reuse, R60, 0x1 ;  /* 0x0000003cc13ca211 */ /* 0x040fe400078c08ff */
[-C--:B------:R-:W-:Y:S01]  /*115d0*/  @!P3 LEA.HI.X R21, R64, R61.reuse, R65, 0x1, P5 ;  /* 0x0000003d4015b211 */ /* 0x080fe200028f0c41 */
[----:B-----5:R3:W-:Y:S01]  /*115e0*/  @!P4 ST.E.128 desc[UR8][R2.64], R4 ;  /* 0x000000040200c985 */ /* 0x0207e2000c101d08 */
[----:B------:R-:W-:-:S03]  /*115f0*/  @!P2 LEA.HI.X R61, R193, R61, R66, 0x1, P6 ;  /* 0x0000003dc13da211 */ /* 0x000fc600030f0c42 */
[----:B------:R3:W-:Y:S04]  /*11600*/  @!P3 ST.E.128 desc[UR8][R20.64], R28 ;  /* 0x0000001c1400b985 */ /* 0x0007e8000c101d08 */
[----:B------:R3:W-:Y:S02]  /*11610*/  @!P2 ST.E.128 desc[UR8][R60.64], R44 ;  /* 0x0000002c3c00a985 */ /* 0x0007e4000c101d08 */
.L_x_4447:
[----:B------:R-:W-:Y:S05]  /*11620*/  BSYNC B1 ;  /* 0x0000000000017941 */ /* 0x000fea0003800000 */
.L_x_4446:
        /* <DEDUP_REMOVED lines=8> */
[----:B------:R-:W-:-:S09]  /*116b0*/  ISETP.GE.AND P6, PT, R193, UR4, PT ;  /* 0x00000004c1007c0c */ /* 0x000fd2000bfc6270 */
[-C--:B0-----:R-:W-:Y:S02]  /*116c0*/  @!P4 LEA R2, P1, R22, R6.reuse, 0x1 ;  /* 0x000000061602c211 */ /* 0x081fe400078208ff */
[-C--:B------:R-:W-:Y:S02]  /*116d0*/  @!P5 LEA R4, P2, R64, R6.reuse, 0x1 ;  /* 0x000000064004d211 */ /* 0x080fe400078408ff */
[C---:B------:R-:W-:Y:S02]  /*116e0*/  @!P6 LEA R6, P3, R193.reuse, R6, 0x1 ;  /* 0x00000006c106e211 */ /* 0x040fe400078608ff */
[-C--:B----4-:R-:W-:Y:S02]  /*116f0*/  @!P4 LEA.HI.X R3, R22, R7.reuse, R62, 0x1, P1 ;  /* 0x000000071603c211 */ /* 0x090fe400008f0c3e */
[-C--:B------:R-:W-:Y:S02]  /*11700*/  @!P5 LEA.HI.X R5, R64, R7.reuse, R65, 0x1, P2 ;  /* 0x000000074005d211 */ /* 0x080fe400010f0c41 */
[----:B------:R-:W-:Y:S01]  /*11710*/  @!P6 LEA.HI.X R7, R193, R7, R66, 0x1, P3 ;  /* 0x00000007c107e211 */ /* 0x000fe200018f0c42 */
[----:B------:R0:W-:Y:S04]  /*11720*/  @!P4 ST.E.128 desc[UR8][R2.64], R8 ;  /* 0x000000080200c985 */ /* 0x0001e8000c101d08 */
[----:B------:R0:W-:Y:S04]  /*11730*/  @!P5 ST.E.128 desc[UR8][R4.64], R32 ;  /* 0x000000200400d985 */ /* 0x0001e8000c101d08 */
[----:B------:R0:W-:Y:S02]  /*11740*/  @!P6 ST.E.128 desc[UR8][R6.64], R48 ;  /* 0x000000300600e985 */ /* 0x0001e4000c101d08 */
.L_x_4449:
[----:B------:R-:W-:Y:S05]  /*11750*/  BSYNC B1 ;  /* 0x0000000000017941 */ /* 0x000fea0003800000 */
.L_x_4448:
        /* <DEDUP_REMOVED lines=18> */
.L_x_4451:
[----:B------:R-:W-:Y:S05]  /*11880*/  BSYNC B1 ;  /* 0x0000000000017941 */ /* 0x000fea0003800000 */
.L_x_4450:
        /* <DEDUP_REMOVED lines=22> */
.L_x_4445:
        /* <DEDUP_REMOVED lines=39> */
[----:B------:R-:W-:Y:S02]  /*11c60*/  UIMAD UR4, UR17, UR13, UR11 ;  /* 0x0000000d110472a4 */ /* 0x000fe4000f8e020b */
[----:B------:R-:W-:Y:S01]  /*11c70*/  IMAD.U32 R5, RZ, RZ, UR11 ;  /* 0x0000000bff057e24 */ /* 0x000fe2000f8e00ff */
[----:B------:R-:W-:Y:S01]  /*11c80*/  SHF.R.S32.HI R95, RZ, 0x1f, R220 ;  /* 0x0000001fff5f7819 */ /* 0x000fe200000114dc */
[----:B------:R-:W-:Y:S01]  /*11c90*/  ULDC.64 UR12, c[0x0][0xb30] ;  /* 0x0002cc00000c7ab9 */ /* 0x000fe20000000a00 */
[----:B------:R-:W-:-:S02]  /*11ca0*/  IMAD R11, R80, R11, R15 ;  /* 0x0000000b500b7224 */ /* 0x000fc400078e020f */
[----:B------:R-:W-:Y:S02]  /*11cb0*/  IMAD R0, R0, UR12, RZ ;  /* 0x0000000c00007c24 */ /* 0x000fe4000f8e02ff */
[----:B------:R-:W-:Y:S01]  /*11cc0*/  IMAD.U32 R4, RZ, RZ, UR10 ;  /* 0x0000000aff047e24 */ /* 0x000fe2000f8e00ff */
[----:B------:R-:W-:Y:S01]  /*11cd0*/  ULDC.64 UR10, c[0x0][0xb28] ;  /* 0x0002ca00000a7ab9 */ /* 0x000fe20000000a00 */
[----:B------:R-:W-:Y:S02]  /*11ce0*/  IMAD.U32 R5, RZ, RZ, UR4 ;  /* 0x00000004ff057e24 */ /* 0x000fe4000f8e00ff */
[C---:B------:R-:W-:Y:S01]  /*11cf0*/  IMAD R15, R9.reuse, UR13, R0 ;  /* 0x0000000d090f7c24 */ /* 0x040fe2000f8e0200 */
[----:B------:R-:W-:Y:S01]  /*11d00*/  SHF.R.S32.HI R0, RZ, 0x1f, R11 ;  /* 0x0000001fff007819 */ /* 0x000fe2000001140b */
[----:B------:R-:W-:-:S04]  /*11d10*/  IMAD.WIDE.U32 R4, R9, UR12, R4 ;  /* 0x0000000c09047c25 */ /* 0x000fc8000f8e0004 */
[----:B------:R-:W-:Y:S02]  /*11d20*/  IMAD R0, R0, UR10, RZ ;  /* 0x0000000a00007c24 */ /* 0x000fe4000f8e02ff */
[----:B------:R-:W-:Y:S02]  /*11d30*/  IMAD.IADD R5, R5, 0x1, R15 ;  /* 0x0000000105057824 */ /* 0x000fe400078e020f */
[C---:B------:R-:W-:Y:S02]  /*11d40*/  IMAD R9, R11.reuse, UR11, R0 ;  /* 0x0000000b0b097c24 */ /* 0x040fe4000f8e0200 */
[----:B------:R-:W-:Y:S01]  /*11d50*/  IMAD.WIDE.U32 R4, R11, UR10, R4 ;  /* 0x0000000a0b047c25 */ /* 0x000fe2000f8e0004 */
[----:B------:R-:W-:-:S03]  /*11d60*/  ULDC.64 UR10, c[0x0][0xb00] ;  /* 0x0002c000000a7ab9 */ /* 0x000fc60000000a00 */
        /* <DEDUP_REMOVED lines=28> */
[----:B------:R-:W-:Y:S01]  /*11f30*/  @!P3 ST.E.64 desc[UR8][R80.64], R36 ;  /* 0x000000245000b985 */ /* 0x000fe2000c101b08 */
[----:B------:R-:W-:-:S02]  /*11f40*/  ISETP.GE.AND P2, PT, R213, UR4, PT ;  /* 0x00000004d5007c0c */ /* 0x000fc4000bf46270 */
[----:B------:R-:W-:Y:S01]  /*11f50*/  @!P5 LEA R84, P6, R216, R4, 0x2 ;  /* 0x00000004d854d211 */ /* 0x000fe200078c10ff */
[----:B------:R-:W-:Y:S01]  /*11f60*/  @!P4 ST.E.64 desc[UR8][R82.64], R40 ;  /* 0x000000285200c985 */ /* 0x000fe2000c101b08 */
[----:B------:R-:W-:Y:S02]  /*11f70*/  ISETP.GE.AND P3, PT, R212, UR4, PT ;  /* 0x00000004d4007c0c */ /* 0x000fe4000bf66270 */
[----:B------:R-:W-:-:S03]  /*11f80*/  @!P5 LEA.HI.X R85, R216, R5, R91, 0x2, P6 ;  /* 0x00000005d855d211 */ /* 0x000fc600030f145b */
[CC--:B-1----:R-:W-:Y:S02]  /*11f90*/  @!P0 LEA R8, P4, R215.reuse, R4.reuse, 0x2 ;  /* 0x00000004d7088211 */ /* 0x0c2fe400078810ff */
[----:B------:R-:W-:Y:S01]  /*11fa0*/  @!P5 ST.E.64 desc[UR8][R84.64], R44 ;  /* 0x0000002c5400d985 */ /* 0x000fe2000c101b08 */
        /* <DEDUP_REMOVED lines=9> */
[-C--:B------:R-:W-:Y:S02]  /*12040*/  @!P3 LEA R24, P6, R212, R4.reuse, 0x2 ;  /* 0x00000004d418b211 */ /* 0x080fe400078c10ff */
[----:B------:R-:W-:Y:S01]  /*12050*/  ISETP.GE.AND P1, PT, R208, UR4, PT ;  /* 0x00000004d0007c0c */ /* 0x000fe2000bf26270 */
[----:B------:R2:W-:Y:S01]  /*12060*/  @!P2 ST.E.64 desc[UR8][R14.64], R56 ;  /* 0x000000380e00a985 */ /* 0x0005e2000c101b08 */
[----:B------:R-:W-:Y:S02]  /*12070*/  ISETP.GE.AND P2, PT, R209, UR4, PT ;  /* 0x00000004d1007c0c */ /* 0x000fe4000bf46270 */
[----:B------:R-:W-:-:S02]  /*12080*/  @!P4 LEA R28, P0, R211, R4, 0x2 ;  /* 0x00000004d31cc211 */ /* 0x000fc400078010ff */
[-C--:B------:R-:W-:Y:S02]  /*12090*/  @!P3 LEA.HI.X R25, R212, R5.reuse, R87, 0x2, P6 ;  /* 0x00000005d419b211 */ /* 0x080fe400030f1457 */
[-C--:B------:R-:W-:Y:S02]  /*120a0*/  @!P4 LEA.HI.X R29, R211, R5.reuse, R86, 0x2, P0 ;  /* 0x00000005d31dc211 */ /* 0x080fe400000f1456 */
[----:B------:R-:W-:Y:S01]  /*120b0*/  ISETP.GE.AND P0, PT, R207, UR4, PT ;  /* 0x00000004cf007c0c */ /* 0x000fe2000bf06270 */
[----:B------:R-:W-:Y:S01]  /*120c0*/  @!P3 ST.E.64 desc[UR8][R24.64], R60 ;  /* 0x0000003c1800b985 */ /* 0x000fe2000c101b08 */
[-C--:B------:R-:W-:Y:S02]  /*120d0*/  @!P5 LEA R32, P6, R210, R4.reuse, 0x2 ;  /* 0x00000004d220d211 */ /* 0x080fe400078c10ff */
[----:B-1----:R-:W-:Y:S01]  /*120e0*/  @!P1 LEA R10, P3, R208, R4, 0x2 ;  /* 0x00000004d00a9211 */ /* 0x002fe200078610ff */
[----:B------:R1:W-:Y:S01]  /*120f0*/  @!P4 ST.E.64 desc[UR8][R28.64], R64 ;  /* 0x000000401c00c985 */ /* 0x0003e2000c101b08 */
[----:B------:R-:W-:-:S02]  /*12100*/  @!P5 LEA.HI.X R33, R210, R5, R237, 0x2, P6 ;  /* 0x00000005d221d211 */ /* 0x000fc400030f14ed */
[-C--:B------:R-:W-:Y:S02]  /*12110*/  @!P2 LEA R8, P6, R209, R4.reuse, 0x2 ;  /* 0x00000004d108a211 */ /* 0x080fe400078c10ff */
[----:B------:R-:W-:Y:S01]  /*12120*/  ISETP.GE.AND P4, PT, R205, UR4, PT ;  /* 0x00000004cd007c0c */ /* 0x000fe2000bf86270 */
[----:B------:R3:W-:Y:S01]  /*12130*/  @!P5 ST.E.64 desc[UR8][R32.64], R68 ;  /* 0x000000442000d985 */ /* 0x0007e2000c101b08 */
[----:B------:R-:W-:Y:S02]  /*12140*/  ISETP.GE.AND P5, PT, R206, UR4, PT ;  /* 0x00000004ce007c0c */ /* 0x000fe4000bfa6270 */
[-C--:B------:R-:W-:Y:S02]  /*12150*/  @!P2 LEA.HI.X R9, R209, R5.reuse, R236, 0x2, P6 ;  /* 0x00000005d109a211 */ /* 0x080fe400030f14ec */
[----:B--2---:R-:W-:Y:S02]  /*12160*/  @!P0 LEA R14, P6, R207, R4, 0x2 ;  /* 0x00000004cf0e8211 */ /* 0x004fe400078c10ff */
[----:B------:R-:W-:Y:S01]  /*12170*/  @!P1 LEA.HI.X R11, R208, R5, R235, 0x2, P3 ;  /* 0x00000005d00b9211 */ /* 0x000fe200018f14eb */
[----:B------:R-:W-:Y:S01]  /*12180*/  @!P2 ST.E.64 desc[UR8][R8.64], R72 ;  /* 0x000000480800a985 */ /* 0x000fe2000c101b08 */
[----:B------:R-:W-:-:S02]  /*12190*/  ISETP.GE.AND P3, PT, R204, UR4, PT ;  /* 0x00000004cc007c0c */ /* 0x000fc4000bf66270 */
[-C--:B------:R-:W-:Y:S01]  /*121a0*/  @!P0 LEA.HI.X R15, R207, R5.reuse, R234, 0x2, P6 ;  /* 0x00000005cf0f8211 */ /* 0x080fe200030f14ea */
[----:B------:R-:W-:Y:S01]  /*121b0*/  @!P1 ST.E.64 desc[UR8][R10.64], R76 ;  /* 0x0000004c0a009985 */ /* 0x000fe2000c101b08 */
[-C--:B-1----:R-:W-:Y:S02]  /*121c0*/  @!P4 LEA R28, P2, R205, R4.reuse, 0x2 ;  /* 0x00000004cd1cc211 */ /* 0x082fe400078410ff */
[C---:B------:R-:W-:Y:S01]  /*121d0*/  @!P5 LEA R24, P1, R206.reuse, R4, 0x2 ;  /* 0x00000004ce18d211 */ /* 0x040fe200078210ff */
[----:B------:R1:W-:Y:S01]  /*121e0*/  @!P0 ST.E.64 desc[UR8][R14.64], R2 ;  /* 0x000000020e008985 */ /* 0x0003e2000c101b08 */
[----:B------:R-:W-:Y:S02]  /*121f0*/  ISETP.GE.AND P0, PT, R203, UR4, PT ;  /* 0x00000004cb007c0c */ /* 0x000fe4000bf06270 */
[----:B------:R-:W-:Y:S02]  /*12200*/  @!P5 LEA.HI.X R25, R206, R5, R233, 0x2, P1 ;  /* 0x00000005ce19d211 */ /* 0x000fe400008f14e9 */
[----:B------:R-:W-:-:S02]  /*12210*/  ISETP.GE.AND P1, PT, R202, UR4, PT ;  /* 0x00000004ca007c0c */ /* 0x000fc4000bf26270 */
[CC--:B---3--:R-:W-:Y:S01]  /*12220*/  @!P3 LEA R32, P6, R204.reuse, R4.reuse, 0x2 ;  /* 0x00000004cc20b211 */ /* 0x0c8fe200078c10ff */
[----:B------:R2:W-:Y:S01]  /*12230*/  @!P5 ST.E.64 desc[UR8][R24.64], R6 ;  /* 0x000000061800d985 */ /* 0x0005e2000c101b08 */
[-C--:B------:R-:W-:Y:S02]  /*12240*/  @!P4 LEA.HI.X R29, R205, R5.reuse, R232, 0x2, P2 ;  /* 0x00000005cd1dc211 */ /* 0x080fe400010f14e8 */
[----:B------:R-:W-:Y:S02]  /*12250*/  @!P3 LEA.HI.X R33, R204, R5, R231, 0x2, P6 ;  /* 0x00000005cc21b211 */ /* 0x000fe400030f14e7 */
[----:B------:R-:W-:Y:S01]  /*12260*/  ISETP.GE.AND P2, PT, R199, UR4, PT ;  /* 0x00000004c7007c0c */ /* 0x000fe2000bf46270 */
[----:B------:R3:W-:Y:S01]  /*12270*/  @!P4 ST.E.64 desc[UR8][R28.64], R20 ;  /* 0x000000141c00c985 */ /* 0x0007e2000c101b08 */
[----:B------:R-:W-:Y:S02]  /*12280*/  ISETP.GE.AND P4, PT, R201, UR4, PT ;  /* 0x00000004c9007c0c */ /* 0x000fe4000bf86270 */
[----:B-1----:R-:W-:Y:S01]  /*12290*/  @!P0 LEA R2, P5, R203, R4, 0x2 ;  /* 0x00000004cb028211 */ /* 0x002fe200078a10ff */
[----:B------:R3:W-:Y:S01]  /*122a0*/  @!P3 ST.E.64 desc[UR8][R32.64], R120 ;  /* 0x000000782000b985 */ /* 0x0007e2000c101b08 */
[----:B------:R-:W-:-:S02]  /*122b0*/  ISETP.GE.AND P3, PT, R200, UR4, PT ;  /* 0x00000004c8007c0c */ /* 0x000fc4000bf66270 */
[-C--:B------:R-:W-:Y:S02]  /*122c0*/  @!P0 LEA.HI.X R3, R203, R5.reuse, R230, 0x2, P5 ;  /* 0x00000005cb038211 */ /* 0x080fe400028f14e6 */
[----:B------:R-:W-:Y:S02]  /*122d0*/  ISETP.GE.AND P5, PT, R198, UR4, PT ;  /* 0x00000004c6007c0c */ /* 0x000fe4000bfa6270 */
[CC--:B------:R-:W-:Y:S01]  /*122e0*/  @!P1 LEA R8, P6, R202.reuse, R4.reuse, 0x2 ;  /* 0x00000004ca089211 */ /* 0x0c0fe200078c10ff */
[----:B------:R3:W-:Y:S02]  /*122f0*/  @!P0 ST.E.64 desc[UR8][R2.64], R96 ;  /* 0x0000006002008985 */ /* 0x0007e4000c101b08 */
[-C--:B--2---:R-:W-:Y:S02]  /*12300*/  @!P4 LEA R6, P0, R201, R4.reuse, 0x2 ;  /* 0x00000004c906c211 */ /* 0x084fe400078010ff */
[----:B------:R-:W-:Y:S02]  /*12310*/  @!P1 LEA.HI.X R9, R202, R5, R229, 0x2, P6 ;  /* 0x00000005ca099211 */ /* 0x000fe400030f14e5 */
[----:B------:R-:W-:-:S02]  /*12320*/  @!P3 LEA R10, P6, R200, R4, 0x2 ;  /* 0x00000004c80ab211 */ /* 0x000fc400078c10ff */
[-C--:B------:R-:W-:Y:S01]  /*12330*/  @!P4 LEA.HI.X R7, R201, R5.reuse, R228, 0x2, P0 ;  /* 0x00000005c907c211 */ /* 0x080fe200000f14e4 */
[----:B------:R3:W-:Y:S01]  /*12340*/  @!P1 ST.E.64 desc[UR8][R8.64], R100 ;  /* 0x0000006408009985 */ /* 0x0007e2000c101b08 */
[CC--:B------:R-:W-:Y:S02]  /*12350*/  @!P2 LEA R14, P1, R199.reuse, R4.reuse, 0x2 ;  /* 0x00000004c70ea211 */ /* 0x0c0fe400078210ff */
        /* <DEDUP_REMOVED lines=8> */
.L_x_4454:
[----:B------:R-:W-:Y:S05]  /*123e0*/  BSYNC B1 ;  /* 0x0000000000017941 */ /* 0x000fea0003800000 */
.L_x_4453:
[----:B------:R-:W-:Y:S01]  /*123f0*/  ISETP.GE.AND P0, PT, R13, R16, PT ;  /* 0x000000100d00720c */ /* 0x000fe20003f06270 */
[----:B--23--:R2:W3:Y:S04]  /*12400*/  SHFL.IDX PT, R5, R12, 0x1, 0x1c1f ;  /* 0x003c1f000c057f89 */ /* 0x00c4e800000e0000 */
[----:B-1----:R2:W1:Y:S08]  /*12410*/  SHFL.IDX PT, R4, R0, 0x1, 0x1c1f ;  /* 0x003c1f0000047f89 */ /* 0x00247000000e0000 */
[----:B--2---:R-:W-:Y:S05]  /*12420*/  @P0 BRA `(.L_x_4452) ;  /* 0x0000001400600947 */ /* 0x004fea0003800000 */
        /* <DEDUP_REMOVED lines=8> */
[----:B---3--:R-:W-:Y:S02]  /*124b0*/  @!P1 IMAD.WIDE R2, R19, 0x4, R4 ;  /* 0x0000000413029825 */ /* 0x008fe400078e0204 */
        /* <DEDUP_REMOVED lines=11> */
[----:B0-----:R-:W-:-:S03]  /*12570*/  @!P3 LEA R12, P6, R217, R4, 0x2 ;  /* 0x00000004d90cb211 */ /* 0x001fc600078c10ff */
[----:B------:R0:W-:Y:S01]  /*12580*/  @!P4 ST.E.64 desc[UR8][R10.64], R38 ;  /* 0x000000260a00c985 */ /* 0x0001e2000c101b08 */
[CC--:B-1----:R-:W-:Y:S02]  /*12590*/  @!P0 LEA R2, P4, R216.reuse, R4.reuse, 0x2 ;  /* 0x00000004d8028211 */ /* 0x0c2fe400078810ff */
[-C--:B------:R-:W-:Y:S02]  /*125a0*/  @!P3 LEA.HI.X R13, R217, R5.reuse, R92, 0x2, P6 ;  /* 0x00000005d90db211 */ /* 0x080fe400030f145c */
[----:B------:R-:W-:Y:S02]  /*125b0*/  @!P0 LEA.HI.X R3, R216, R5, R91, 0x2, P4 ;  /* 0x00000005d8038211 */ /* 0x000fe400020f145b */
[----:B------:R-:W-:Y:S01]  /*125c0*/  ISETP.GE.AND P4, PT, R212, UR4, PT ;  /* 0x00000004d4007c0c */ /* 0x000fe2000bf86270 */
[----:B------:R1:W-:Y:S01]  /*125d0*/  @!P3 ST.E.64 desc[UR8][R12.64], R42 ;  /* 0x0000002a0c00b985 */ /* 0x0003e2000c101b08 */
[----:B------:R-:W-:Y:S02]  /*125e0*/  ISETP.GE.AND P3, PT, R213, UR4, PT ;  /* 0x00000004d5007c0c */ /* 0x000fe4000bf66270 */
[-C--:B--2---:R-:W-:Y:S01]  /*125f0*/  @!P1 LEA R6, P5, R215, R4.reuse, 0x2 ;  /* 0x00000004d7069211 */ /* 0x084fe200078a10ff */
[----:B------:R2:W-:Y:S01]  /*12600*/  @!P0 ST.E.64 desc[UR8][R2.64], R46 ;  /* 0x0000002e02008985 */ /* 0x0005e2000c101b08 */
[----:B------:R-:W-:-:S02]  /*12610*/  @!P2 LEA R14, P6, R214, R4, 0x2 ;  /* 0x00000004d60ea211 */ /* 0x000fc400078c10ff */
[-C--:B------:R-:W-:Y:S02]  /*12620*/  @!P1 LEA.HI.X R7, R215, R5.reuse, R90, 0x2, P5 ;  /* 0x00000005d7079211 */ /* 0x080fe400028f145a */
[----:B------:R-:W-:Y:S02]  /*12630*/  ISETP.GE.AND P5, PT, R211, UR4, PT ;  /* 0x00000004d3007c0c */ /* 0x000fe4000bfa6270 */
[----:B------:R-:W-:Y:S01]  /*12640*/  @!P2 LEA.HI.X R15, R214, R5, R89, 0x2, P6 ;  /* 0x00000005d60fa211 */ /* 0x000fe200030f1459 */
[----:B------:R3:W-:Y:S01]  /*12650*/  @!P1 ST.E.64 desc[UR8][R6.64], R50 ;  /* 0x0000003206009985 */ /* 0x0007e2000c101b08 */
[-C--:B0-----:R-:W-:Y:S02]  /*12660*/  @!P4 LEA R10, P0, R212, R4.reuse, 0x2 ;  /* 0x00000004d40ac211 */ /* 0x081fe400078010ff */
[----:B------:R-:W-:Y:S01]  /*12670*/  @!P3 LEA R8, P6, R213, R4, 0x2 ;  /* 0x00000004d508b211 */ /* 0x000fe200078c10ff */
[----:B------:R0:W-:Y:S01]  /*12680*/  @!P2 ST.E.64 desc[UR8][R14.64], R54 ;  /* 0x000000360e00a985 */ /* 0x0001e2000c101b08 */
[----:B------:R-:W-:-:S02]  /*12690*/  ISETP.GE.AND P2, PT, R210, UR4, PT ;  /* 0x00000004d2007c0c */ /* 0x000fc4000bf46270 */
[----:B------:R-:W-:Y:S02]  /*126a0*/  ISETP.GE.AND P1, PT, R209, UR4, PT ;  /* 0x00000004d1007c0c */ /* 0x000fe4000bf26270 */
[-C--:B------:R-:W-:Y:S02]  /*126b0*/  @!P4 LEA.HI.X R11, R212, R5.reuse, R87, 0x2, P0 ;  /* 0x00000005d40bc211 */ /* 0x080fe400000f1457 */
[----:B------:R-:W-:Y:S02]  /*126c0*/  ISETP.GE.AND P0, PT, R208, UR4, PT ;  /* 0x00000004d0007c0c */ /* 0x000fe4000bf06270 */
[----:B------:R-:W-:Y:S02]  /*126d0*/  @!P3 LEA.HI.X R9, R213, R5, R88, 0x2, P6 ;  /* 0x00000005d509b211 */ /* 0x000fe400030f1458 */
[----:B-1----:R-:W-:-:S03]  /*126e0*/  @!P5 LEA R12, P6, R211, R4, 0x2 ;  /* 0x00000004d30cd211 */ /* 0x002fc600078c10ff */
[----:B------:R1:W-:Y:S01]  /*126f0*/  @!P3 ST.E.64 desc[UR8][R8.64], R58 ;  /* 0x0000003a0800b985 */ /* 0x0003e2000c101b08 */
[-C--:B------:R-:W-:Y:S02]  /*12700*/  @!P5 LEA.HI.X R13, R211, R5.reuse, R86, 0x2, P6 ;  /* 0x00000005d30dd211 */ /* 0x080fe400030f1456 */
[CC--:B--2---:R-:W-:Y:S01]  /*12710*/  @!P2 LEA R2, P6, R210.reuse, R4.reuse, 0x2 ;  /* 0x00000004d202a211 */ /* 0x0c4fe200078c10ff */
[----:B------:R2:W-:Y:S01]  /*12720*/  @!P4 ST.E.64 desc[UR8][R10.64], R62 ;  /* 0x0000003e0a00c985 */ /* 0x0005e2000c101b08 */
[-C--:B---3--:R-:W-:Y:S02]  /*12730*/  @!P1 LEA R6, P3, R209, R4.reuse, 0x2 ;  /* 0x00000004d1069211 */ /* 0x088fe400078610ff */
[----:B------:R-:W-:Y:S01]  /*12740*/  @!P2 LEA.HI.X R3, R210, R5, R237, 0x2, P6 ;  /* 0x00000005d203a211 */ /* 0x000fe200030f14ed */
[----:B------:R3:W-:Y:S01]  /*12750*/  @!P5 ST.E.64 desc[UR8][R12.64], R66 ;  /* 0x000000420c00d985 */ /* 0x0007e2000c101b08 */
[----:B------:R-:W-:Y:S02]  /*12760*/  ISETP.GE.AND P5, PT, R207, UR4, PT ;  /* 0x00000004cf007c0c */ /* 0x000fe4000bfa6270 */
[----:B------:R-:W-:Y:S01]  /*12770*/  ISETP.GE.AND P4, PT, R206, UR4, PT ;  /* 0x00000004ce007c0c */ /* 0x000fe2000bf86270 */
[----:B------:R4:W-:Y:S01]  /*12780*/  @!P2 ST.E.64 desc[UR8][R2.64], R70 ;  /* 0x000000460200a985 */ /* 0x0009e2000c101b08 */
[----:B0-----:R-:W-:-:S02]  /*12790*/  @!P0 LEA R14, P6, R208, R4, 0x2 ;  /* 0x00000004d00e8211 */ /* 0x001fc400078c10ff */
[-C--:B------:R-:W-:Y:S02]  /*127a0*/  @!P1 LEA.HI.X R7, R209, R5.reuse, R236, 0x2, P3 ;  /* 0x00000005d1079211 */ /* 0x080fe400018f14ec */
[----:B------:R-:W-:Y:S02]  /*127b0*/  @!P0 LEA.HI.X R15, R208, R5, R235, 0x2, P6 ;  /* 0x00000005d00f8211 */ /* 0x000fe400030f14eb */
[----:B------:R-:W-:Y:S01]  /*127c0*/  ISETP.GE.AND P3, PT, R205, UR4, PT ;  /* 0x00000004cd007c0c */ /* 0x000fe2000bf66270 */
[----:B------:R0:W-:Y:S02]  /*127d0*/  @!P1 ST.E.64 desc[UR8][R6.64], R74 ;  /* 0x0000004a06009985 */ /* 0x0001e4000c101b08 */
[----:B-1----:R-:W-:Y:S02]  /*127e0*/  @!P5 LEA R8, P1, R207, R4, 0x2 ;  /* 0x00000004cf08d211 */ /* 0x002fe400078210ff */
[----:B------:R-:W-:Y:S01]  /*127f0*/  @!P0 ST.E.64 desc[UR8][R14.64], R78 ;  /* 0x0000004e0e008985 */ /* 0x000fe2000c101b08 */
[----:B------:R-:W-:-:S02]  /*12800*/  ISETP.GE.AND P0, PT, R204, UR4, PT ;  /* 0x00000004cc007c0c */ /* 0x000fc4000bf06270 */
[CC--:B--2---:R-:W-:Y:S02]  /*12810*/  @!P4 LEA R10, P2, R206.reuse, R4.reuse, 0x2 ;  /* 0x00000004ce0ac211 */ /* 0x0c4fe400078410ff */
        /* <DEDUP_REMOVED lines=15> */
[----:B0-----:R-:W-:-:S02]  /*12910*/  @!P1 LEA R6, P6, R203, R4, 0x2 ;  /* 0x00000004cb069211 */ /* 0x001fc400078c10ff */
[CC--:B-1----:R-:W-:Y:S02]  /*12920*/  @!P4 LEA R8, P0, R202.reuse, R4.reuse, 0x2 ;  /* 0x00000004ca08c211 */ /* 0x0c2fe400078010ff */
[-C--:B------:R-:W-:Y:S02]  /*12930*/  @!P1 LEA.HI.X R7, R203, R5.reuse, R230, 0x2, P6 ;  /* 0x00000005cb079211 */ /* 0x080fe400030f14e6 */
[-C--:B------:R-:W-:Y:S02]  /*12940*/  @!P4 LEA.HI.X R9, R202, R5.reuse, R229, 0x2, P0 ;  /* 0x00000005ca09c211 */ /* 0x080fe400000f14e5 */
[-C--:B--2---:R-:W-:Y:S01]  /*12950*/  @!P3 LEA R10, P6, R201, R4.reuse, 0x2 ;  /* 0x00000004c90ab211 */ /* 0x084fe200078c10ff */
        /* <DEDUP_REMOVED lines=17> */
.L_x_4443:
[----:B------:R-:W0:Y:S01]  /*12a70*/  LDC.64 R2, c[0x0][0xc00] ;  /* 0x00030000ff027b82 */ /* 0x000e220000000a00 */
[----:B------:R-:W-:Y:S01]  /*12a80*/  R2UR UR11, R222 ;  /* 0x00000000de0b72ca */ /* 0x000fe200000e0000 */
[----:B------:R-:W-:Y:S01]  /*12a90*/  ULDC.64 UR8, c[0x0][0xc00] ;  /* 0x0003000000087ab9 */ /* 0x000fe20000000a00 */
[----:B------:R-:W-:Y:S01]  /*12aa0*/  R2UR UR10, R195 ;  /* 0x00000000c30a72ca */ /* 0x000fe200000e0000 */
[----:B------:R-:W-:Y:S01]  /*12ab0*/  IMAD.MOV.U32 R7, RZ, RZ, RZ ;  /* 0x000000ffff077224 */ /* 0x000fe200078e00ff */
[----:B------:R-:W-:-:S03]  /*12ac0*/  ULDC.64 UR12, c[0x0][0x208] ;  /* 0x00008200000c7ab9 */ /* 0x000fc60000000a00 */
[----:B------:R-:W1:Y:S06]  /*12ad0*/  LDC.64 R4, c[0x0][0xc08] ;  /* 0x00030200ff047b82 */ /* 0x000e6c0000000a00 */
[----:B------:R-:W-:Y:S01]  /*12ae0*/  UIMAD.WIDE UR8, UR11, 0x4, UR8 ;  /* 0x000000040b0878a5 */ /* 0x000fe2000f8e0208 */
[----:B0-----:R-:W-:-:S05]  /*12af0*/  ISETP.NE.U32.AND P0, PT, R2, RZ, PT ;  /* 0x000000ff0200720c */ /* 0x001fca0003f05070 */
[----:B------:R-:W-:Y:S01]  /*12b00*/  IMAD.U32 R2, RZ, RZ, UR8 ;  /* 0x00000008ff027e24 */ /* 0x000fe2000f8e00ff */
[----:B------:R-:W-:Y:S01]  /*12b10*/  R2UR UR4, R3 ;  /* 0x00000000030472ca */ /* 0x000fe200000e0000 */
[----:B------:R-:W-:Y:S01]  /*12b20*/  IMAD.U32 R3, RZ, RZ, UR9 ;  /* 0x00000009ff037e24 */ /* 0x000fe2000f8e00ff */
[----:B-1----:R-:W-:-:S05]  /*12b30*/  ISETP.NE.U32.AND P1, PT, R4, RZ, PT ;  /* 0x000000ff0400720c */ /* 0x002fca0003f25070 */
[----:B------:R-:W-:-:S06]  /*12b40*/  VOTEU.ANY UP0, P0 ;  /* 0x00000000003f7886 */ /* 0x000fcc0000000100 */
[----:B------:R-:W-:Y:S01]  /*12b50*/  UISETP.NE.AND.EX UP0, UPT, UR4, URZ, UPT, UP0 ;  /* 0x0000003f0400728c */ /* 0x000fe2000bf05300 */
[----:B------:R-:W-:Y:S01]  /*12b60*/  R2UR UR4, R5 ;  /* 0x00000000050472ca */ /* 0x000fe200000e0000 */
[----:B------:R-:W-:-:S04]  /*12b70*/  VOTEU.ANY UP1, P1 ;  /* 0x00000000003f7886 */ /* 0x000fc80000820100 */
[----:B------:R-:W-:-:S08]  /*12b80*/  PLOP3.LUT P0, PT, PT, PT, UP0, 0x80, 0x0 ;  /* 0x000000000000781c */ /* 0x000fd00003f0f008 */
[----:B------:R-:W-:-:S06]  /*12b90*/  UISETP.NE.AND.EX UP1, UPT, UR4, URZ, UPT, UP1 ;  /* 0x0000003f0400728c */ /* 0x000fcc000bf25310 */
[----:B------:R-:W-:Y:S01]  /*12ba0*/  PLOP3.LUT P1, PT, PT, PT, UP1, 0x80, 0x0 ;  /* 0x000000000000781c */ /* 0x000fe20003f2f018 */
[----:B------:R0:W5:Y:S01]  /*12bb0*/  @P0 LDG.E R7, desc[UR12][R2.64] ;  /* 0x0000000c02070981 */ /* 0x000162000c1e1900 */
[----:B------:R-:W-:Y:S02]  /*12bc0*/  ULDC UR4, c[0x0][0xa88] ;  /* 0x0002a20000047ab9 */ /* 0x000fe40000000800 */
[----:B------:R-:W-:Y:S01]  /*12bd0*/  IMAD.U32 R0, RZ, RZ, UR4 ;  /* 0x00000004ff007e24 */ /* 0x000fe2000f8e00ff */
[----:B------:R-:W-:Y:S02]  /*12be0*/  @UP1 ULDC.64 UR8, c[0x0][0xc08] ;  /* 0x0003020000081ab9 */ /* 0x000fe40000000a00 */
[----:B------:R-:W-:Y:S02]  /*12bf0*/  @UP1 UIMAD.WIDE UR8, UR11, 0x4, UR8 ;  /* 0x000000040b0818a5 */ /* 0x000fe4000f8e0208 */
[----:B------:R-:W-:-:S04]  /*12c00*/  UISETP.NE.AND UP1, UPT, UR10, URZ, UPT ;  /* 0x0000003f0a00728c */ /* 0x000fc8000bf25270 */
[----:B------:R-:W-:Y:S02]  /*12c10*/  IMAD.U32 R4, RZ, RZ, UR8 ;  /* 0x00000008ff047e24 */ /* 0x000fe4000f8e00ff */
[----:B------:R-:W-:-:S05]  /*12c20*/  IMAD.U32 R5, RZ, RZ, UR9 ;  /* 0x00000009ff057e24 */ /* 0x000fca000f8e00ff */
[----:B------:R-:W-:Y:S01]  /*12c30*/  @!UP1 ULDC UR10, c[0x0][0xad4] ;  /* 0x0002b500000a9ab9 */ /* 0x000fe20000000800 */
[----:B------:R0:W5:Y:S01]  /*12c40*/  @P1 LDG.E R0, desc[UR12][R4.64] ;  /* 0x0000000c04001981 */ /* 0x000162000c1e1900 */
[----:B------:R-:W-:Y:S01]  /*12c50*/  IMAD.U32 R195, RZ, RZ, UR10 ;  /* 0x0000000affc37e24 */ /* 0x000fe2000f8e00ff */
[----:B------:R-:W-:Y:S06]  /*12c60*/  @P1 BRA `(.L_x_4455) ;  /* 0x0000000000141947 */ /* 0x000fec0003800000 */
[----:B------:R-:W-:Y:S05]  /*12c70*/  @!P0 BRA `(.L_x_4455) ;  /* 0x0000000000108947 */ /* 0x000fea0003800000 */
[----:B------:R-:W-:Y:S02]  /*12c80*/  ULDC.64 UR8, c[0x0][0x208] ;  /* 0x0000820000087ab9 */ /* 0x000fe40000000a00 */
[----:B0-----:R-:W2:Y:S04]  /*12c90*/  LDG.E R5, desc[UR8][R2.64] ;  /* 0x0000000802057981 */ /* 0x001ea8000c1e1900 */
[----:B-----5:R-:W2:Y:S02]  /*12ca0*/  LDG.E R0, desc[UR8][R2.64+0x4] ;  /* 0x0000040802007981 */ /* 0x020ea4000c1e1900 */
[----:B--2---:R-:W-:-:S07]  /*12cb0*/  IMAD.IADD R0, R0, 0x1, -R5 ;  /* 0x0000000100007824 */ /* 0x004fce00078e0a05 */
.L_x_4455:
[----:B0-----:R-:W0:Y:S01]  /*12cc0*/  S2R R2, SR_TID.X ;  /* 0x0000000000027919 */ /* 0x001e220000002100 */
[----:B------:R-:W-:Y:S01]  /*12cd0*/  R2UR UR4, R222 ;  /* 0x00000000de0472ca */ /* 0x000fe200000e0000 */
[----:B------:R-:W-:Y:S01]  /*12ce0*/  BSSY B1, `(.L_x_4456) ;  /* 0x0000043000017945 */ /* 0x000fe20003800000 */
[----:B-----5:R-:W-:-:S11]  /*12cf0*/  R2UR UR20, R7 ;  /* 0x00000000071472ca */ /* 0x020fd600000e0000 */
[----:B------:R-:W-:Y:S02]  /*12d00*/  USHF.R.S32.HI UR8, URZ, 0x1f, UR4 ;  /* 0x0000001f3f087899 */ /* 0x000fe40008011404 */
[----:B------:R-:W-:Y:S02]  /*12d10*/  USEL UR4, UR4, URZ, !UP0 ;  /* 0x0000003f04047287 */ /* 0x000fe4000c000000 */
[----:B------:R-:W-:Y:S02]  /*12d20*/  USEL UR8, UR8, URZ, !UP0 ;  /* 0x0000003f08087287 */ /* 0x000fe4000c000000 */
[----:B------:R-:W-:Y:S01]  /*12d30*/  USHF.R.S32.HI UR20, URZ, 0x1f, UR20 ;  /* 0x0000001f3f147899 */ /* 0x000fe20008011414 */
[----:B0-----:R-:W-:-:S05]  /*12d40*/  VIADD R2, R2, 0xffffff80 ;  /* 0xffffff8002027836 */ /* 0x001fca0000000000 */
[----:B------:R-:W-:-:S13]  /*12d50*/  ISETP.GT.AND P0, PT, R2, 0x7f, PT ;  /* 0x0000007f0200780c */ /* 0x000fda0003f04270 */
[----:B------:R-:W-:Y:S05]  /*12d60*/  @P0 BRA `(.L_x_4457) ;  /* 0x0000000000e80947 */ /* 0x000fea0003800000 */
[----:B------:R-:W0:Y:S01]  /*12d70*/  S2R R6, SR_TID.X ;  /* 0x0000000000067919 */ /* 0x000e220000002100 */
[----:B------:R-:W1:Y:S01]  /*12d80*/  LDC R9, c[0x0][0xbe8] ;  /* 0x0002fa00ff097b82 */ /* 0x000e620000000800 */
[----:B------:R-:W-:Y:S02]  /*12d90*/  IMAD.U32 R3, RZ, RZ, UR60 ;  /* 0x0000003cff037e24 */ /* 0x000fe4000f8e00ff */
[----:B-1----:R-:W-:-:S03]  /*12da0*/  IMAD R2, R0, R9, RZ ;  /* 0x0000000900027224 */ /* 0x002fc600078e02ff */
        /* <DEDUP_REMOVED lines=17> */
[----:B------:R-:W-:Y:S02]  /*12ec0*/  UIMAD.WIDE.U32 UR16, UR10, UR19, URZ ;  /* 0x000000130a1072a5 */ /* 0x000fe4000f8e003f */
[----:B------:R-:W-:Y:S01]  /*12ed0*/  UIMAD UR19, UR11, UR19, URZ ;  /* 0x000000130b1372a4 */ /* 0x000fe2000f8e023f */
[----:B0-----:R-:W-:Y:S01]  /*12ee0*/  @P0 IMAD.HI.U32 R5, R6, R5, RZ ;  /* 0x0000000506050227 */ /* 0x001fe200078e00ff */
[----:B------:R-:W-:Y:S02]  /*12ef0*/  UIMAD UR13, UR13, UR4, URZ ;  /* 0x000000040d0d72a4 */ /* 0x000fe4000f8e023f */
[----:B------:R-:W-:Y:S01]  /*12f00*/  UIMAD.WIDE.U32 UR10, UR12, UR4, URZ ;  /* 0x000000040c0a72a5 */ /* 0x000fe2000f8e003f */
[----:B------:R-:W-:Y:S01]  /*12f10*/  IMAD.U32 R2, RZ, RZ, UR16 ;  /* 0x00000010ff027e24 */ /* 0x000fe2000f8e00ff */
[----:B------:R-:W-:-:S02]  /*12f20*/  UIADD3 UR19, UR17, UR19, URZ ;  /* 0x0000001311137290 */ /* 0x000fc4000fffe03f */
[----:B------:R-:W-:Y:S01]  /*12f30*/  IMAD.U32 R3, RZ, RZ, UR17 ;  /* 0x00000011ff037e24 */ /* 0x000fe2000f8e00ff */
[----:B------:R-:W-:Y:S01]  /*12f40*/  UIMAD UR13, UR12, UR8, UR13 ;  /* 0x000000080c0d72a4 */ /* 0x000fe2000f8e020d */
[----:B-1----:R-:W-:Y:S01]  /*12f50*/  @P0 SHF.R.U32.HI R4, RZ, R8, R5 ;  /* 0x00000008ff040219 */ /* 0x002fe20000011605 */
[----:B------:R-:W-:Y:S01]  /*12f60*/  ULDC.64 UR14, c[0x0][UR18+0x228] ;  /* 0x00008a00120e7abb */ /* 0x000fe20008000a00 */
[----:B------:R-:W-:Y:S01]  /*12f70*/  IADD3 R3, P0, P1, R2, UR10, R7 ;  /* 0x0000000a02037c10 */ /* 0x000fe2000f91e007 */
[----:B------:R-:W-:Y:S01]  /*12f80*/  UIADD3 UR13, UR11, UR13, URZ ;  /* 0x0000000d0b0d7290 */ /* 0x000fe2000fffe03f */
[----:B------:R-:W-:Y:S01]  /*12f90*/  IMAD.U32 R2, RZ, RZ, UR20 ;  /* 0x00000014ff027e24 */ /* 0x000fe2000f8e00ff */
[----:B------:R-:W-:Y:S01]  /*12fa0*/  UIMAD.WIDE.U32 UR16, UR14, UR9, URZ ;  /* 0x000000090e1072a5 */ /* 0x000fe2000f8e003f */
[----:B------:R-:W-:Y:S01]  /*12fb0*/  IMAD.MOV R5, RZ, RZ, -R4 ;  /* 0x000000ffff057224 */ /* 0x000fe200078e0a04 */
[----:B------:R-:W-:Y:S01]  /*12fc0*/  UIMAD UR9, UR15, UR9, URZ ;  /* 0x000000090f0972a4 */ /* 0x000fe2000f8e023f */
[----:B------:R-:W-:Y:S01]  /*12fd0*/  IMAD.U32 R11, RZ, RZ, UR19 ;  /* 0x00000013ff0b7e24 */ /* 0x000fe2000f8e00ff */
[----:B------:R-:W-:Y:S01]  /*12fe0*/  ULDC.64 UR10, c[0x0][UR18+0x210] ;  /* 0x00008400120a7abb */ /* 0x000fe20008000a00 */
[----:B------:R-:W-:Y:S01]  /*12ff0*/  IMAD R5, R9, R5, R6 ;  /* 0x0000000509057224 */ /* 0x000fe200078e0206 */
[----:B------:R-:W-:-:S02]  /*13000*/  UIADD3 UR9, UR17, UR9, URZ ;  /* 0x0000000911097290 */ /* 0x000fc4000fffe03f */
[----:B------:R-:W-:Y:S01]  /*13010*/  IADD3.X R6, R11, UR13, R2, P0, P1 ;  /* 0x0000000d0b067c10 */ /* 0x000fe200087e2402 */
[----:B------:R-:W-:Y:S01]  /*13020*/  IMAD R9, R5, UR11, RZ ;  /* 0x0000000b05097c24 */ /* 0x000fe2000f8e02ff */
[----:B------:R-:W-:Y:S01]  /*13030*/  IADD3 R2, P0, P1, R4, UR16, R3 ;  /* 0x0000001004027c10 */ /* 0x000fe2000f91e003 */
[----:B------:R-:W-:Y:S01]  /*13040*/  ULDC.64 UR12, c[0x0][0xba8] ;  /* 0x0002ea00000c7ab9 */ /* 0x000fe20000000a00 */
[----:B------:R-:W-:Y:S01]  /*13050*/  SHF.R.S32.HI R3, RZ, 0x1f, R4 ;  /* 0x0000001fff037819 */ /* 0x000fe20000011404 */
[----:B------:R-:W-:Y:S01]  /*13060*/  @!UP0 ULDC UR12, c[0x0][0xb50] ;  /* 0x0002d400000c8ab9 */ /* 0x000fe20000000800 */
[----:B------:R-:W-:Y:S01]  /*13070*/  SHF.R.S32.HI R4, RZ, 0x1f, R5 ;  /* 0x0000001fff047819 */ /* 0x000fe20000011405 */
[----:B------:R-:W-:Y:S01]  /*13080*/  @!UP0 ULDC UR13, c[0x0][0xb54] ;  /* 0x0002d500000d8ab9 */ /* 0x000fe20000000800 */
[----:B------:R-:W-:-:S03]  /*13090*/  IADD3.X R3, R3, UR9, R6, P0, P1 ;  /* 0x0000000903037c10 */ /* 0x000fc600087e2406 */
[----:B------:R-:W-:Y:S02]  /*130a0*/  IMAD R9, R4, UR10, R9 ;  /* 0x0000000a04097c24 */ /* 0x000fe4000f8e0209 */
[----:B------:R-:W-:-:S04]  /*130b0*/  IMAD.WIDE.U32 R2, R5, UR10, R2 ;  /* 0x0000000a05027c25 */ /* 0x000fc8000f8e0002 */
[----:B------:R-:W-:Y:S01]  /*130c0*/  IMAD.IADD R3, R3, 0x1, R9 ;  /* 0x0000000103037824 */ /* 0x000fe200078e0209 */
[----:B------:R-:W-:-:S04]  /*130d0*/  LEA R4, P0, R2, UR12, 0x2 ;  /* 0x0000000c02047c11 */ /* 0x000fc8000f8010ff */
[----:B------:R-:W-:Y:S01]  /*130e0*/  LEA.HI.X R5, R2, UR13, R3, 0x2, P0 ;  /* 0x0000000d02057c11 */ /* 0x000fe200080f1403 */
[----:B------:R-:W-:-:S05]  /*130f0*/  IMAD.MOV.U32 R3, RZ, RZ, -0x800000 ;  /* 0xff800000ff037424 */ /* 0x000fca00078e00ff */
[----:B------:R0:W-:Y:S03]  /*13100*/  STG.E desc[UR22][R4.64], R3 ;  /* 0x0000000304007986 */ /* 0x0001e6000c101916 */
.L_x_4457:
[----:B------:R-:W-:Y:S05]  /*13110*/  BSYNC B1 ;  /* 0x0000000000017941 */ /* 0x000fea0003800000 */
.L_x_4456:
[----:B------:R-:W-:-:S13]  /*13120*/  R2UR UR9, R195 ;  /* 0x00000000c30972ca */ /* 0x000fda00000e0000 */
[----:B------:R-:W-:-:S06]  /*13130*/  UISETP.GT.AND UP0, UPT, UR9, 0x1, UPT ;  /* 0x000000010900788c */ /* 0x000fcc000bf04270 */
[----:B------:R-:W-:-:S13]  /*13140*/  PLOP3.LUT P0, PT, PT, PT, UP0, 0x80, 0x0 ;  /* 0x000000000000781c */ /* 0x000fda0003f0f008 */
[----:B------:R-:W-:Y:S05]  /*13150*/  @P0 BRA `(.L_x_4452) ;  /* 0x0000000800140947 */ /* 0x000fea0003800000 */
[----:B------:R-:W1:Y:S01]  /*13160*/  LDC R11, c[0x0][0xbe8] ;  /* 0x0002fa00ff0b7b82 */ /* 0x000e620000000800 */
[C---:B------:R-:W-:Y:S01]  /*13170*/  R2UR UR10, R7.reuse ;  /* 0x00000000070a72ca */ /* 0x040fe200000e0000 */
[----:B------:R-:W-:Y:S01]  /*13180*/  ULDC.64 UR12, c[0x0][0xaa0] ;  /* 0x0002a800000c7ab9 */ /* 0x000fe20000000a00 */
[----:B------:R-:W-:Y:S01]  /*13190*/  R2UR UR14, R7 ;  /* 0x00000000070e72ca */ /* 0x000fe200000e0000 */
[----:B------:R-:W-:Y:S01]  /*131a0*/  UIMAD UR9, UR20, UR12, URZ ;  /* 0x0000000c140972a4 */ /* 0x000fe2000f8e023f */
[----:B------:R-:W-:Y:S01]  /*131b0*/  R2UR UR15, R197 ;  /* 0x00000000c50f72ca */ /* 0x000fe200000e0000 */
[----:B------:R-:W-:Y:S01]  /*131c0*/  IMAD R2, R194, 0x20, R221 ;  /* 0x00000020c2027824 */ /* 0x000fe200078e02dd */
[----:B------:R-:W-:Y:S01]  /*131d0*/  BSSY B1, `(.L_x_4458) ;  /* 0x0000044000017945 */ /* 0x000fe20003800000 */
[----:B------:R-:W-:Y:S02]  /*131e0*/  SHF.R.S32.HI R8, RZ, 0x1f, R193 ;  /* 0x0000001fff087819 */ /* 0x000fe400000114c1 */
[----:B------:R-:W-:-:S04]  /*131f0*/  VIADD R6, R2, UR60 ;  /* 0x0000003c02067c36 */ /* 0x000fc80008000000 */
[----:B------:R-:W-:Y:S01]  /*13200*/  UIMAD.WIDE.U32 UR10, UR10, UR12, URZ ;  /* 0x0000000c0a0a72a5 */ /* 0x000fe2000f8e003f */
[----:B0-----:R-:W-:Y:S01]  /*13210*/  IMAD.MOV.U32 R5, RZ, RZ, R6 ;  /* 0x000000ffff057224 */ /* 0x001fe200078e0006 */
[----:B------:R-:W-:-:S03]  /*13220*/  UIMAD UR9, UR14, UR13, UR9 ;  /* 0x0000000d0e0972a4 */ /* 0x000fc6000f8e0209 */
[----:B------:R-:W-:Y:S01]  /*13230*/  ULDC.64 UR12, c[0x0][0xae8] ;  /* 0x0002ba00000c7ab9 */ /* 0x000fe20000000a00 */
[----:B------:R-:W-:Y:S01]  /*13240*/  UIADD3 UR11, UR11, UR9, URZ ;  /* 0x000000090b0b7290 */ /* 0x000fe2000fffe03f */
[----:B-1----:R-:W-:-:S03]  /*13250*/  ISETP.NE.AND P0, PT, R11, 0x1, PT ;  /* 0x000000010b00780c */ /* 0x002fc60003f05270 */
[----:B------:R-:W-:-:S04]  /*13260*/  UIMAD.WIDE.U32 UR10, UR15, UR12, UR10 ;  /* 0x0000000c0f0a72a5 */ /* 0x000fc8000f8e000a */
[----:B------:R-:W-:-:S03]  /*13270*/  UIMAD UR9, UR15, UR13, UR11 ;  /* 0x0000000d0f0972a4 */ /* 0x000fc6000f8e020b */
[----:B------:R-:W-:Y:S02]  /*13280*/  ULDC.64 UR12, c[0x0][0xaf0] ;  /* 0x0002bc00000c7ab9 */ /* 0x000fe40000000a00 */
[----:B------:R-:W-:Y:S01]  /*13290*/  UIMAD UR8, UR8, UR12, URZ ;  /* 0x0000000c080872a4 */ /* 0x000fe2000f8e023f */
[----:B------:R-:W0:Y:S03]  /*132a0*/  @P0 LDC R3, c[0x0][0xbec] ;  /* 0x0002fb00ff030b82 */ /* 0x000e260000000800 */
[----:B------:R-:W-:-:S03]  /*132b0*/  UIMAD UR11, UR4, UR13, UR8 ;  /* 0x0000000d040b72a4 */ /* 0x000fc6000f8e0208 */
[----:B------:R-:W-:Y:S02]  /*132c0*/  UMOV UR8, UR10 ;  /* 0x0000000a00087c82 */ /* 0x000fe40008000000 */
[----:B------:R-:W-:Y:S01]  /*132d0*/  UIMAD.WIDE.U32 UR8, UR4, UR12, UR8 ;  /* 0x0000000c040872a5 */ /* 0x000fe2000f8e0008 */
[----:B------:R-:W1:Y:S03]  /*132e0*/  @P0 LDC R7, c[0x0][0xbf0] ;  /* 0x0002fc00ff070b82 */ /* 0x000e660000000800 */
[----:B------:R-:W-:-:S03]  /*132f0*/  UIADD3 UR4, UR9, UR11, URZ ;  /* 0x0000000b09047290 */ /* 0x000fc6000fffe03f */
[----:B------:R-:W-:Y:S01]  /*13300*/  ULDC.64 UR10, c[0x0][0xae0] ;  /* 0x0002b800000a7ab9 */ /* 0x000fe20000000a00 */
[----:B0-----:R-:W-:-:S04]  /*13310*/  @P0 IMAD.HI.U32 R2, R6, R3, RZ ;  /* 0x0000000306020227 */ /* 0x001fc800078e00ff */
[----:B------:R-:W-:Y:S02]  /*13320*/  IMAD.U32 R3, RZ, RZ, UR9 ;  /* 0x00000009ff037e24 */ /* 0x000fe4000f8e00ff */
[----:B------:R-:W-:Y:S01]  /*13330*/  IMAD.U32 R3, RZ, RZ, UR4 ;  /* 0x00000004ff037e24 */ /* 0x000fe2000f8e00ff */
[----:B-1----:R-:W-:-:S04]  /*13340*/  @P0 SHF.R.U32.HI R5, RZ, R7, R2 ;  /* 0x00000007ff050219 */ /* 0x002fc80000011602 */
[--C-:B------:R-:W-:Y:S01]  /*13350*/  SHF.R.S32.HI R2, RZ, 0x1f, R5.reuse ;  /* 0x0000001fff027819 */ /* 0x100fe20000011405 */
[----:B------:R-:W-:-:S04]  /*13360*/  IMAD.MOV R7, RZ, RZ, -R5 ;  /* 0x000000ffff077224 */ /* 0x000fc800078e0a05 */
[----:B------:R-:W-:Y:S02]  /*13370*/  IMAD R4, R2, UR10, RZ ;  /* 0x0000000a02047c24 */ /* 0x000fe4000f8e02ff */
[----:B------:R-:W-:Y:S02]  /*13380*/  IMAD R7, R11, R7, R6 ;  /* 0x000000070b077224 */ /* 0x000fe400078e0206 */
[----:B------:R-:W-:Y:S01]  /*13390*/  IMAD.U32 R2, RZ, RZ, UR8 ;  /* 0x00000008ff027e24 */ /* 0x000fe2000f8e00ff */
[----:B------:R-:W-:Y:S01]  /*133a0*/  ULDC.64 UR8, c[0x0][0xad8] ;  /* 0x0002b60000087ab9 */ /* 0x000fe20000000a00 */
[C---:B------:R-:W-:Y:S01]  /*133b0*/  IMAD R9, R5.reuse, UR11, R4 ;  /* 0x0000000b05097c24 */ /* 0x040fe2000f8e0204 */
[----:B------:R-:W-:Y:S01]  /*133c0*/  SHF.R.S32.HI R4, RZ, 0x1f, R7 ;  /* 0x0000001fff047819 */ /* 0x000fe20000011407 */
[----:B------:R-:W-:-:S04]  /*133d0*/  IMAD.WIDE.U32 R2, R5, UR10, R2 ;  /* 0x0000000a05027c25 */ /* 0x000fc8000f8e0002 */
[----:B------:R-:W-:Y:S01]  /*133e0*/  IMAD.IADD R3, R3, 0x1, R9 ;  /* 0x0000000103037824 */ /* 0x000fe200078e0209 */
[----:B------:R-:W-:Y:S01]  /*133f0*/  SHF.R.S32.HI R9, RZ, 0x1f, R22 ;  /* 0x0000001fff097819 */ /* 0x000fe20000011416 */
[----:B------:R-:W-:Y:S02]  /*13400*/  IMAD R4, R4, UR8, RZ ;  /* 0x0000000804047c24 */ /* 0x000fe4000f8e02ff */
[----:B------:R-:W-:Y:S02]  /*13410*/  VIADD R6, R221, UR60 ;  /* 0x0000003cdd067c36 */ /* 0x000fe40008000000 */
[----:B------:R-:W-:Y:S02]  /*13420*/  IMAD R11, R0, R11, RZ ;  /* 0x0000000b000b7224 */ /* 0x000fe400078e02ff */
[C---:B------:R-:W-:Y:S02]  /*13430*/  IMAD R5, R7.reuse, UR9, R4 ;  /* 0x0000000907057c24 */ /* 0x040fe4000f8e0204 */
[----:B------:R-:W-:Y:S01]  /*13440*/  IMAD.WIDE.U32 R2, R7, UR8, R2 ;  /* 0x0000000807027c25 */ /* 0x000fe2000f8e0002 */
[----:B------:R-:W-:Y:S01]  /*13450*/  ISETP.GE.AND P2, PT, R6, R11, PT ;  /* 0x0000000b0600720c */ /* 0x000fe20003f46270 */
[----:B------:R-:W-:-:S02]  /*13460*/  ULDC.64 UR8, c[0x0][0xa80] ;  /* 0x0002a00000087ab9 */ /* 0x000fc40000000a00 */
[----:B------:R-:W-:Y:S01]  /*13470*/  VIADD R0, R6, 0x20 ;  /* 0x0000002006007836 */ /* 0x000fe20000000000 */
[----:B------:R-:W-:Y:S01]  /*13480*/  LEA R4, P3, R2, UR8, 0x1 ;  /* 0x0000000802047c11 */ /* 0x000fe2000f8608ff */
[----:B------:R-:W-:Y:S02]  /*13490*/  IMAD.IADD R3, R3, 0x1, R5 ;  /* 0x0000000103037824 */ /* 0x000fe400078e0205 */
[----:B------:R-:W-:Y:S01]  /*134a0*/  VIADD R7, R22, 0x40 ;  /* 0x0000004016077836 */ /* 0x000fe20000000000 */
[----:B------:R-:W-:Y:S01]  /*134b0*/  ISETP.GE.AND P1, PT, R0, R11, PT ;  /* 0x0000000b0000720c */ /* 0x000fe20003f26270 */
[----:B------:R-:W-:Y:S01]  /*134c0*/  VIADD R0, R6, 0x40 ;  /* 0x0000004006007836 */ /* 0x000fe20000000000 */
[----:B------:R-:W-:Y:S02]  /*134d0*/  LEA.HI.X R5, R2, UR9, R3, 0x1, P3 ;  /* 0x0000000902057c11 */ /* 0x000fe400098f0c03 */
[----:B------:R0:W1:Y:S01]  /*134e0*/  SHFL.IDX PT, R2, R4, RZ, 0x181f ;  /* 0x00181fff04027589 */ /* 0x00006200000e0000 */
[----:B------:R-:W-:-:S02]  /*134f0*/  SHF.R.S32.HI R10, RZ, 0x1f, R7 ;  /* 0x0000001fff0a7819 */ /* 0x000fc40000011407 */
[----:B------:R-:W-:Y:S02]  /*13500*/  ISETP.GE.AND P0, PT, R0, R11, PT ;  /* 0x0000000b0000720c */ /* 0x000fe40003f06270 */
[----:B------:R0:W2:Y:S01]  /*13510*/  SHFL.IDX PT, R0, R5, RZ, 0x181f ;  /* 0x00181fff05007589 */ /* 0x0000a200000e0000 */
[----:B------:R-:W-:Y:S10]  /*13520*/  @P2 BRA `(.L_x_4459) ;  /* 0x0000000000382947 */ /* 0x000ff40003800000 */
[----:B------:R-:W-:Y:S01]  /*13530*/  ULDC UR4, c[0x0][0xac8] ;  /* 0x0002b20000047ab9 */ /* 0x000fe20000000800 */
[----:B------:R-:W-:Y:S01]  /*13540*/  ULDC.64 UR8, c[0x0][0x208] ;  /* 0x0000820000087ab9 */ /* 0x000fe20000000a00 */
[----:B------:R-:W-:Y:S02]  /*13550*/  ISETP.GE.AND P4, PT, R22, UR4, PT ;  /* 0x0000000416007c0c */ /* 0x000fe4000bf86270 */
[----:B------:R-:W-:Y:S02]  /*13560*/  ISETP.GE.AND P3, PT, R7, UR4, PT ;  /* 0x0000000407007c0c */ /* 0x000fe4000bf66270 */
[----:B------:R-:W-:-:S09]  /*13570*/  ISETP.GE.AND P2, PT, R193, UR4, PT ;  /* 0x00000004c1007c0c */ /* 0x000fd2000bf46270 */
[CC--:B-1----:R-:W-:Y:S02]  /*13580*/  @!P4 LEA R12, P6, R22.reuse, R2.reuse, 0x1 ;  /* 0x00000002160cc211 */ /* 0x0c2fe400078c08ff */
        /* <DEDUP_REMOVED lines=8> */
.L_x_4459:
[----:B------:R-:W-:Y:S05]  /*13610*/  BSYNC B1 ;  /* 0x0000000000017941 */ /* 0x000fea0003800000 */
.L_x_4458:
        /* <DEDUP_REMOVED lines=9> */
[CC--:B-1----:R-:W-:Y:S02]  /*136b0*/  @!P4 LEA R12, P1, R22.reuse, R2.reuse, 0x1 ;  /* 0x00000002160cc211 */ /* 0x0c2fe400078208ff */
        /* <DEDUP_REMOVED lines=8> */
.L_x_4461:
[----:B------:R-:W-:Y:S05]  /*13740*/  BSYNC B1 ;  /* 0x0000000000017941 */ /* 0x000fea0003800000 */
.L_x_4460:
        /* <DEDUP_REMOVED lines=18> */
.L_x_4463:
[----:B------:R-:W-:Y:S05]  /*13870*/  BSYNC B1 ;  /* 0x0000000000017941 */ /* 0x000fea0003800000 */
.L_x_4462:
        /* <DEDUP_REMOVED lines=9> */
[----:B------:R-:W-:-:S09]  /*13910*/  ISETP.GE.AND P5, PT, R193, UR4, PT ;  /* 0x00000004c1007c0c */ /* 0x000fd2000bfa6270 */
[CC--:B---3--:R-:W-:Y:S02]  /*13920*/  @!P3 LEA R12, P0, R22.reuse, R2.reuse, 0x1 ;  /* 0x00000002160cb211 */ /* 0x0c8fe400078008ff */
[-C--:B------:R-:W-:Y:S02]  /*13930*/  @!P4 LEA R6, P1, R7, R2.reuse, 0x1 ;  /* 0x000000020706c211 */ /* 0x080fe400078208ff */
[----:B------:R-:W-:Y:S02]  /*13940*/  @!P5 LEA R2, P2, R193, R2, 0x1 ;  /* 0x00000002c102d211 */ /* 0x000fe400078408ff */
[-C--:B--2---:R-:W-:Y:S02]  /*13950*/  @!P3 LEA.HI.X R13, R22, R5.reuse, R9, 0x1, P0 ;  /* 0x00000005160db211 */ /* 0x084fe400000f0c09 */
[-C--:B------:R-:W-:Y:S02]  /*13960*/  @!P4 LEA.HI.X R7, R7, R5.reuse, R10, 0x1, P1 ;  /* 0x000000050707c211 */ /* 0x080fe400008f0c0a */
[----:B------:R-:W-:Y:S01]  /*13970*/  @!P5 LEA.HI.X R3, R193, R5, R8, 0x1, P2 ;  /* 0x00000005c103d211 */ /* 0x000fe200010f0c08 */
[----:B------:R1:W-:Y:S04]  /*13980*/  @!P3 ST.E.128 desc[UR8][R12.64], RZ ;  /* 0x000000ff0c00b985 */ /* 0x0003e8000c101d08 */
[----:B------:R1:W-:Y:S04]  /*13990*/  @!P4 ST.E.128 desc[UR8][R6.64], RZ ;  /* 0x000000ff0600c985 */ /* 0x0003e8000c101d08 */
[----:B------:R1:W-:Y:S02]  /*139a0*/  @!P5 ST.E.128 desc[UR8][R2.64], RZ ;  /* 0x000000ff0200d985 */ /* 0x0003e4000c101d08 */
.L_x_4452:
[----:B------:R-:W-:Y:S05]  /*139b0*/  BSYNC B0 ;  /* 0x0000000000007941 */ /* 0x000fea0003800000 */
.L_x_4442:
[----:B------:R-:W-:Y:S02]  /*139c0*/  ULDC UR4, c[0x0][0xc3c] ;  /* 0x00030f0000047ab9 */ /* 0x000fe40000000800 */
[----:B------:R-:W-:-:S06]  /*139d0*/  UISETP.GE.AND UP0, UPT, UR6, UR4, UPT ;  /* 0x000000040600728c */ /* 0x000fcc000bf06270 */
[----:B------:R-:W-:-:S13]  /*139e0*/  PLOP3.LUT P0, PT, PT, PT, UP0, 0x80, 0x0 ;  /* 0x000000000000781c */ /* 0x000fda0003f0f008 */
[----:B------:R-:W-:Y:S05]  /*139f0*/  @!P0 BRA `(.L_x_4464) ;  /* 0xfffffed400c88947 */ /* 0x000fea000383ffff */
[----:B------:R-:W-:Y:S05]  /*13a00*/  EXIT ;  /* 0x000000000000794d */ /* 0x000fea0003800000 */
.L_x_4359:
        /* <DEDUP_REMOVED lines=18> */
.L_x_4465:
        /* <DEDUP_REMOVED lines=44> */
.L_x_4469:
        /* <DEDUP_REMOVED lines=40> */
.L_x_4467:
        /* <DEDUP_REMOVED lines=12> */
.L_x_4470:
        /* <DEDUP_REMOVED lines=63> */
.L_x_4471:
        /* <DEDUP_REMOVED lines=62> */
.L_x_4472:
[----:B01----:R-:W-:-:S05]  /*14900*/  LOP3.LUT R3, RZ, R2, RZ, 0x33, !PT ;  /* 0x00000002ff037212 */ /* 0x003fca00078e33ff */
[----:B------:R-:W-:-:S05]  /*14910*/  IMAD.IADD R2, R4, 0x1, R3 ;  /* 0x0000000104027824 */ /* 0x000fca00078e0203 */
[----:B------:R1:W-:Y:S01]  /*14920*/  STL [R1+0x4], R2 ;  /* 0x0000040201007387 */ /* 0x0003e20000100800 */
[----:B------:R-:W-:Y:S05]  /*14930*/  BRA `(.L_x_4473) ;  /* 0x0000000000107947 */ /* 0x000fea0003800000 */
.L_x_4468:
[----:B------:R-:W-:Y:S01]  /*14940*/  IMAD.U32 R2, RZ, RZ, UR6 ;  /* 0x00000006ff027e24 */ /* 0x000fe2000f8e00ff */
[----:B------:R0:W-:Y:S04]  /*14950*/  STL [R1+0x4], RZ ;  /* 0x000004ff01007387 */ /* 0x0001e80000100800 */
[----:B------:R0:W-:Y:S04]  /*14960*/  STL [R1+0x8], RZ ;  /* 0x000008ff01007387 */ /* 0x0001e80000100800 */
[----:B------:R0:W-:Y:S02]  /*14970*/  STL [R1], R2 ;  /* 0x0000000201007387 */ /* 0x0001e40000100800 */
.L_x_4473:
        /* <DEDUP_REMOVED lines=10> */
.L_x_4466:
        /* <DEDUP_REMOVED lines=8> */
[----:B------:R-:W2:Y:S01]  /*14aa0*/  S2UR UR5, SR_CgaCtaId ;  /* 0x00000000000579c3 */ /* 0x000ea20000008800 */
[C---:B----4-:R-:W-:Y:S01]  /*14ab0*/  IMAD.SHL.U32 R0, R6.reuse, 0x8, RZ ;  /* 0x0000000806007824 */ /* 0x050fe200078e00ff */
[----:B------:R-:W-:Y:S01]  /*14ac0*/  LOP3.LUT R4, R6, 0x7f, RZ, 0xc0, !PT ;  /* 0x0000007f06047812 */ /* 0x000fe200078ec0ff */
[----:B------:R-:W-:Y:S01]  /*14ad0*/  UMOV UR4, 0x400 ;  /* 0x0000040000047882 */ /* 0x000fe20000000000 */
[----:B------:R-:W-:Y:S01]  /*14ae0*/  BSSY B8, `(.L_x_4474) ;  /* 0x0000654000087945 */ /* 0x000fe20003800000 */
[----:B------:R-:W-:Y:S01]  /*14af0*/  ULDC UR38, c[0x0][0xc] ;  /* 0x0000030000267ab9 */ /* 0x000fe20000000800 */
[----:B------:R-:W-:Y:S01]  /*14b00*/  LOP3.LUT R3, R0, 0x1f8, RZ, 0xc0, !PT ;  /* 0x000001f800037812 */ /* 0x000fe200078ec0ff */
[----:B01----:R-:W-:Y:S01]  /*14b10*/  IMAD.SHL.U32 R2, R4, 0x8, RZ ;  /* 0x0000000804027824 */ /* 0x003fe200078e00ff */
[----:B------:R-:W-:Y:S01]  /*14b20*/  LOP3.LUT R0, R0, 0x38, RZ, 0xc0, !PT ;  /* 0x0000003800007812 */ /* 0x000fe200078ec0ff */
[----:B------:R-:W-:Y:S01]  /*14b30*/  ULDC.64 UR36, c[0x0][0x198] ;  /* 0x0000660000247ab9 */ /* 0x000fe20000000a00 */
[----:B------:R-:W-:Y:S01]  /*14b40*/  LOP3.LUT R3, R3, 0x38, R6, 0x78, !PT ;  /* 0x0000003803037812 */ /* 0x000fe200078e7806 */
[----:B------:R-:W-:-:S03]  /*14b50*/  IMAD.SHL.U32 R6, R6, 0x10, RZ ;  /* 0x0000001006067824 */ /* 0x000fc600078e00ff */
[----:B------:R-:W-:Y:S02]  /*14b60*/  LOP3.LUT R2, R3, 0x200, R2, 0xf8, !PT ;  /* 0x0000020003027812 */ /* 0x000fe400078ef802 */
[----:B------:R-:W-:-:S04]  /*14b70*/  SHF.R.U32.HI R3, RZ, 0x3, R4 ;  /* 0x00000003ff037819 */ /* 0x000fc80000011604 */
[----:B------:R-:W-:Y:S01]  /*14b80*/  LOP3.LUT R4, R3, 0x70, R6, 0xf8, !PT ;  /* 0x0000007003047812 */ /* 0x000fe200078ef806 */
[----:B--2---:R-:W-:-:S06]  /*14b90*/  ULEA UR4, UR5, UR4, 0x18 ;  /* 0x0000000405047291 */ /* 0x004fcc000f8ec03f */
[----:B------:R-:W-:-:S04]  /*14ba0*/  IMAD.U32 R19, RZ, RZ, UR4 ;  /* 0x00000004ff137e24 */ /* 0x000fc8000f8e00ff */
[----:B------:R-:W-:Y:S02]  /*14bb0*/  IMAD R3, R2, 0x2, R19 ;  /* 0x0000000202037824 */ /* 0x000fe400078e0213 */
[----:B------:R-:W-:-:S03]  /*14bc0*/  IMAD.MOV.U32 R2, RZ, RZ, 0x1 ;  /* 0x00000001ff027424 */ /* 0x000fc600078e00ff */
[----:B------:R-:W-:Y:S04]  /*14bd0*/  STL [R1+0x20], R3 ;  /* 0x0000200301007387 */ /* 0x000fe80000100800 */
[----:B------:R-:W-:Y:S04]  /*14be0*/  STL [R1+0x50], RZ ;  /* 0x000050ff01007387 */ /* 0x000fe80000100800 */
[----:B------:R0:W-:Y:S04]  /*14bf0*/  STL [R1+0x14], R2 ;  /* 0x0000140201007387 */ /* 0x0001e80000100800 */
[----:B------:R1:W-:Y:S01]  /*14c00*/  STL [R1+0x10], RZ ;  /* 0x000010ff01007387 */ /* 0x0003e20000100800 */
[----:B0-----:R-:W-:-:S02]  /*14c10*/  LOP3.LUT R2, R0, 0x40, RZ, 0xfc, !PT ;  /* 0x0000004000027812 */ /* 0x001fc400078efcff */
[----:B-1----:R-:W-:-:S07]  /*14c20*/  LOP3.LUT R0, R0, 0x80, RZ, 0xfc, !PT ;  /* 0x0000008000007812 */ /* 0x002fce00078efcff */
.L_x_4590:
[----:B--23--:R-:W2:Y:S01]  /*14c30*/  LDL R9, [R1+0xc] ;  /* 0x00000c0001097983 */ /* 0x00cea20000100800 */
        /* <DEDUP_REMOVED lines=48> */
.L_x_4475:
        /* <DEDUP_REMOVED lines=17> */
.L_x_4476:
[----:B------:R-:W-:Y:S05]  /*15050*/  @!P1 BRA `(.L_x_4477) ;  /* 0x0000000000109947 */ /* 0x000fea0003800000 */
[----:B------:R-:W-:Y:S02]  /*15060*/  ULDC.64 UR4, c[0x0][0x208] ;  /* 0x0000820000047ab9 */ /* 0x000fe40000000a00 */
[----:B------:R-:W3:Y:S04]  /*15070*/  LDG.E R6, desc[UR4][R2.64] ;  /* 0x0000000402067981 */ /* 0x000ee8000c1e1900 */
[----:B------:R-:W3:Y:S02]  /*15080*/  LDG.E R2, desc[UR4][R2.64+0x4] ;  /* 0x0000040402027981 */ /* 0x000ee4000c1e1900 */
[----:B---3--:R-:W-:-:S07]  /*15090*/  IMAD.IADD R6, R2, 0x1, -R6 ;  /* 0x0000000102067824 */ /* 0x008fce00078e0a06 */
.L_x_4477:
        /* <DEDUP_REMOVED lines=12> */
[----:B------:R-:W-:-:S04]  /*15160*/  VIADD R2, R0, 0x5f ;  /* 0x0000005f00027836 */ /* 0x000fc80000000000 */
[----:B------:R-:W-:-:S05]  /*15170*/  IMAD.HI R2, R2, 0x2aaaaaab, RZ ;  /* 0x2aaaaaab02027827 */ /* 0x000fca00078e02ff */
[----:B------:R-:W-:-:S04]  /*15180*/  SHF.R.U32.HI R3, RZ, 0x1f, R2 ;  /* 0x0000001fff037819 */ /* 0x000fc80000011602 */
[----:B------:R-:W-:Y:S02]  /*15190*/  LEA.HI.SX32 R9, R2, R3, 0x1c ;  /* 0x0000000302097211 */ /* 0x000fe400078fe2ff */
[----:B------:R-:W-:-:S03]  /*151a0*/  IADD3 R2, R0, 0x1, -R10 ;  /* 0x0000000100027810 */ /* 0x000fc60007ffe80a */
[----:B------:R2:W-:Y:S02]  /*151b0*/  STL [R1+0x58], R9 ;  /* 0x0000580901007387 */ /* 0x0005e40000100800 */
[----:B------:R-:W-:Y:S02]  /*151c0*/  IMAD.IADD R6, R2, 0x1, R6 ;  /* 0x0000000102067824 */ /* 0x000fe400078e0206 */
[----:B------:R-:W3:Y:S02]  /*151d0*/  LDC.64 R2, c[0x0][0x9e0] ;  /* 0x00027800ff027b82 */ /* 0x000ee40000000a00 */
        /* <DEDUP_REMOVED lines=14> */
.L_x_4480:
[----:B------:R-:W-:-:S13]  /*152c0*/  ISETP.NE.AND P0, PT, R3, 0x1, PT ;  /* 0x000000010300780c */ /* 0x000fda0003f05270 */
[----:B------:R-:W2:Y:S02]  /*152d0*/  @P0 LDC.64 R4, c[0x0][0x9e8] ;  /* 0x00027a00ff040b82 */ /* 0x000ea40000000a00 */
[----:B--2---:R-:W-:-:S05]  /*152e0*/  @P0 IMAD.HI.U32 R4, R8, R4, RZ ;  /* 0x0000000408040227 */ /* 0x004fca00078e00ff */
[----:B------:R-:W-:-:S07]  /*152f0*/  @P0 SHF.R.U32.HI R8, RZ, R5, R4 ;  /* 0x00000005ff080219 */ /* 0x000fce0000011604 */
.L_x_4481:
[----:B------:R-:W-:Y:S05]  /*15300*/  BSYNC B0 ;  /* 0x0000000000007941 */ /* 0x000fea0003800000 */
.L_x_4479:
[----:B------:R-:W-:-:S05]  /*15310*/  IMAD R8, R8, R3, R3 ;  /* 0x0000000308087224 */ /* 0x000fca00078e0203 */
[----:B------:R-:W-:-:S07]  /*15320*/  VIMNMX R2, R2, R8, PT ;  /* 0x0000000802027248 */ /* 0x000fce0003fe0100 */
.L_x_4478:
[----:B------:R-:W2:Y:S01]  /*15330*/  @P1 LDC R4, c[0x0][0x44c] ;  /* 0x00011300ff041b82 */ /* 0x000ea20000000800 */
[----:B------:R-:W-:Y:S01]  /*15340*/  VIADD R2, R2, 0x5f ;  /* 0x0000005f02027836 */ /* 0x000fe20000000000 */
[----:B------:R-:W-:Y:S01]  /*15350*/  ULDC UR4, c[0x0][0x9dc] ;  /* 0x0002770000047ab9 */ /* 0x000fe20000000800 */
[----:B------:R-:W-:Y:S02]  /*15360*/  IMAD.MOV.U32 R5, RZ, RZ, R11 ;  /* 0x000000ffff057224 */ /* 0x000fe400078e000b */
[----:B------:R-:W-:-:S03]  /*15370*/  IMAD.HI R2, R2, 0x2aaaaaab, RZ ;  /* 0x2aaaaaab02027827 */ /* 0x000fc600078e02ff */
[----:B------:R-:W3:Y:S01]  /*15380*/  @P1 LDC R6, c[0x0][0x450] ;  /* 0x00011400ff061b82 */ /* 0x000ee20000000800 */
[----:B--2---:R-:W-:-:S05]  /*15390*/  @P1 IMAD.HI.U32 R4, R11, R4, RZ ;  /* 0x000000040b041227 */ /* 0x004fca00078e00ff */
[----:B---3--:R-:W-:-:S04]  /*153a0*/  @P1 SHF.R.U32.HI R5, RZ, R6, R4 ;  /* 0x00000006ff051219 */ /* 0x008fc80000011604 */
[----:B------:R-:W-:Y:S02]  /*153b0*/  IADD3 R6, R5, R0, -R10 ;  /* 0x0000000005067210 */ /* 0x000fe40007ffe80a */
[----:B------:R-:W-:-:S04]  /*153c0*/  SHF.R.U32.HI R0, RZ, 0x1f, R2 ;  /* 0x0000001fff007819 */ /* 0x000fc80000011602 */
[----:B------:R-:W-:Y:S01]  /*153d0*/  LEA.HI.SX32 R4, R2, R0, 0x1c ;  /* 0x0000000002047211 */ /* 0x000fe200078fe2ff */
[----:B------:R-:W-:-:S03]  /*153e0*/  VIADD R2, R6, -UR4 ;  /* 0x8000000406027c36 */ /* 0x000fc60008000000 */
        /* <DEDUP_REMOVED lines=13> */
.L_x_4484:
[----:B------:R-:W-:-:S13]  /*154c0*/  ISETP.NE.AND P0, PT, R3, 0x1, PT ;  /* 0x000000010300780c */ /* 0x000fda0003f05270 */
[----:B--2---:R-:W2:Y:S02]  /*154d0*/  @P0 LDC.64 R4, c[0x0][0x9e8] ;  /* 0x00027a00ff040b82 */ /* 0x004ea40000000a00 */
[----:B--2---:R-:W-:-:S05]  /*154e0*/  @P0 IMAD.HI.U32 R4, R6, R4, RZ ;  /* 0x0000000406040227 */ /* 0x004fca00078e00ff */
[----:B------:R-:W-:-:S07]  /*154f0*/  @P0 SHF.R.U32.HI R6, RZ, R5, R4 ;  /* 0x00000005ff060219 */ /* 0x000fce0000011604 */
.L_x_4485:
[----:B------:R-:W-:Y:S05]  /*15500*/  BSYNC B0 ;  /* 0x0000000000007941 */ /* 0x000fea0003800000 */
.L_x_4483:
[----:B------:R-:W-:-:S05]  /*15510*/  IMAD R3, R6, R3, RZ ;  /* 0x0000000306037224 */ /* 0x000fca00078e02ff */
[----:B------:R-:W-:-:S07]  /*15520*/  VIMNMX R2, R2, R3, !PT ;  /* 0x0000000302027248 */ /* 0x000fce0007fe0100 */
.L_x_4482:
[----:B------:R-:W-:Y:S01]  /*15530*/  IMAD.HI R2, R2, 0x2aaaaaab, RZ ;  /* 0x2aaaaaab02027827 */ /* 0x000fe200078e02ff */
[----:B--2---:R-:W-:Y:S01]  /*15540*/  SHF.R.U32.HI R4, RZ, 0x10, R7 ;  /* 0x00000010ff047819 */ /* 0x004fe20000011607 */
[----:B------:R-:W-:Y:S01]  /*15550*/  BSSY B0, `(.L_x_4486) ;  /* 0x000002a000007945 */ /* 0x000fe20003800000 */
[----:B------:R-:W-:Y:S01]  /*15560*/  LOP3.LUT R8, R7, 0xff, RZ, 0xc0, !PT ;  /* 0x000000ff07087812 */ /* 0x000fe200078ec0ff */
[----:B------:R-:W-:Y:S01]  /*15570*/  IMAD.MOV.U32 R5, RZ, RZ, RZ ;  /* 0x000000ffff057224 */ /* 0x000fe200078e00ff */
[----:B------:R-:W-:Y:S02]  /*15580*/  SHF.R.U32.HI R3, RZ, 0x1f, R2 ;  /* 0x0000001fff037819 */ /* 0x000fe40000011602 */
[----:B------:R-:W-:Y:S01]  /*15590*/  ISETP.NE.AND P0, PT, R4, RZ, PT ;  /* 0x000000ff0400720c */ /* 0x000fe20003f05270 */
[----:B01----:R-:W-:Y:S01]  /*155a0*/  IMAD.MOV.U32 R10, RZ, RZ, R5 ;  /* 0x000000ffff0a7224 */ /* 0x003fe200078e0005 */
[----:B------:R-:W-:-:S04]  /*155b0*/  LEA.HI.SX32 R3, R2, R3, 0x1c ;  /* 0x0000000302037211 */ /* 0x000fc800078fe2ff */
        /* <DEDUP_REMOVED lines=35> */
.L_x_4487:
[----:B------:R-:W-:Y:S05]  /*157f0*/  BSYNC B0 ;  /* 0x0000000000007941 */ /* 0x000fea0003800000 */
.L_x_4486:
        /* <DEDUP_REMOVED lines=12> */
[----:B0-----:R-:W0:Y:S01]  /*158c0*/  S2R R5, SR_LANEID ;  /* 0x0000000000057919 */ /* 0x001e220000000000 */
[----:B------:R-:W-:Y:S01]  /*158d0*/  VOTEU.ANY UR4, UPT, PT ;  /* 0x0000000000047886 */ /* 0x000fe200038e0100 */
[----:B------:R-:W3:Y:S01]  /*158e0*/  LDC.64 R2, c[0x0][0xc60] ;  /* 0x00031800ff027b82 */ /* 0x000ee20000000a00 */
[----:B------:R-:W0:Y:S01]  /*158f0*/  FLO.U32 R0, UR4 ;  /* 0x0000000400007d00 */ /* 0x000e2200080e0000 */
[----:B------:R-:W-:Y:S01]  /*15900*/  ULDC.64 UR6, c[0x0][0x208] ;  /* 0x0000820000067ab9 */ /* 0x000fe20000000a00 */
[----:B0-----:R-:W-:-:S06]  /*15910*/  ISETP.EQ.U32.AND P0, PT, R0, R5, PT ;  /* 0x000000050000720c */ /* 0x001fcc0003f02070 */
[----:B------:R-:W3:Y:S07]  /*15920*/  POPC R5, UR4 ;  /* 0x0000000400057d09 */ /* 0x000eee0008000000 */
[----:B---3--:R-:W3:Y:S01]  /*15930*/  @P0 ATOMG.E.ADD.STRONG.GPU PT, R3, desc[UR6][R2.64], R5 ;  /* 0x00000005020309a8 */ /* 0x008ee200081ee1c6 */
[----:B-1----:R-:W0:Y:S02]  /*15940*/  S2R R4, SR_LTMASK ;  /* 0x0000000000047919 */ /* 0x002e240000003900 */
[----:B0-----:R-:W-:-:S04]  /*15950*/  LOP3.LUT R4, R4, UR4, RZ, 0xc0, !PT ;  /* 0x0000000404047c12 */ /* 0x001fc8000f8ec0ff */
[----:B------:R-:W0:Y:S01]  /*15960*/  POPC R7, R4 ;  /* 0x0000000400077309 */ /* 0x000e220000000000 */
[----:B---3--:R-:W0:Y:S02]  /*15970*/  SHFL.IDX PT, R0, R3, R0, 0x1f ;  /* 0x00001f0003007589 */ /* 0x008e2400000e0000 */
[----:B0-----:R-:W-:-:S05]  /*15980*/  IADD3 R0, R0, UR38, R7 ;  /* 0x0000002600007c10 */ /* 0x001fca000fffe007 */
[----:B------:R3:W-:Y:S01]  /*15990*/  STL [R1], R0 ;  /* 0x0000000001007387 */ /* 0x0007e20000100800 */
[----:B------:R-:W-:Y:S05]  /*159a0*/  BRA `(.L_x_4490) ;  /* 0x0000004400187947 */ /* 0x000fea0003800000 */
.L_x_4489:
        /* <DEDUP_REMOVED lines=20> */
.L_x_4492:
[----:B------:R-:W-:Y:S05]  /*15af0*/  BSYNC B6 ;  /* 0x0000000000067941 */ /* 0x000fea0003800000 */
.L_x_4491:
        /* <DEDUP_REMOVED lines=20> */
.L_x_4495:
        /* <DEDUP_REMOVED lines=15> */
.L_x_4494:
[----:B------:R-:W-:Y:S05]  /*15d30*/  BSYNC B6 ;  /* 0x0000000000067941 */ /* 0x000fea0003800000 */
.L_x_4493:
        /* <DEDUP_REMOVED lines=25> */
.L_x_4606:
        /* <DEDUP_REMOVED lines=9> */
.L_x_4609:
        /* <DEDUP_REMOVED lines=10> */
[----:B-1----:R-:W1:Y:S02]  /*16000*/  @P0 LDC.64 R4, c[0x0][0x440] ;  /* 0x00011000ff040b82 */ /* 0x002e640000000a00 */
        /* <DEDUP_REMOVED lines=14> */
.L_x_4499:
[----:B------:R-:W4:Y:S04]  /*160f0*/  LDL R0, [R1+0x10] ;  /* 0x0000100001007983 */ /* 0x000f280000100800 */
[----:B---3--:R-:W3:Y:S01]  /*16100*/  LDL R2, [R1+0x14] ;  /* 0x0000140001027983 */ /* 0x008ee20000100800 */
[----:B----4-:R-:W-:Y:S01]  /*16110*/  IMAD R0, R0, 0x8, R19 ;  /* 0x0000000800007824 */ /* 0x010fe200078e0213 */
[----:B---3--:R-:W-:-:S04]  /*16120*/  SHF.L.U32 R2, R2, 0x1f, RZ ;  /* 0x0000001f02027819 */ /* 0x008fc800000006ff */
[----:B------:R-:W3:Y:S02]  /*16130*/  SYNCS.PHASECHK.TRANS64.TRYWAIT P0, [R0+URZ+0x30840], R2 ;  /* 0x03084002000075a7 */ /* 0x000ee4000800017f */
[----:B---3--:R-:W-:Y:S05]  /*16140*/  @!P0 BRA `(.L_x_4500) ;  /* 0x0000005400dc8947 */ /* 0x008fea0003800000 */
.L_x_4610:
[----:B------:R-:W4:Y:S02]  /*16150*/  S2R R3, SR_TID.X ;  /* 0x0000000000037919 */ /* 0x000f240000002100 */
[----:B----4-:R-:W-:-:S04]  /*16160*/  LOP3.LUT R3, R3, 0x7f, RZ, 0xc0, !PT ;  /* 0x0000007f03037812 */ /* 0x010fc800078ec0ff */
[----:B------:R-:W-:-:S13]  /*16170*/  ISETP.NE.AND P0, PT, R3, RZ, PT ;  /* 0x000000ff0300720c */ /* 0x000fda0003f05270 */
[----:B------:R-:W-:Y:S05]  /*16180*/  @P0 BRA `(.L_x_4501) ;  /* 0x00000000001c0947 */ /* 0x000fea0003800000 */
[----:B------:R-:W4:Y:S01]  /*16190*/  S2R R3, SR_TID.X ;  /* 0x0000000000037919 */ /* 0x000f220000002100 */
[----:B---3--:R-:W-:-:S04]  /*161a0*/  IMAD.MOV.U32 R2, RZ, RZ, 0x9000 ;  /* 0x00009000ff027424 */ /* 0x008fc800078e00ff */
[----:B------:R3:W-:Y:S01]  /*161b0*/  SYNCS.ARRIVE.TRANS64 RZ, [R0+URZ+0x30830], R2 ;  /* 0x0308300200ff79a7 */ /* 0x0007e2000800003f */
[----:B----4-:R-:W-:-:S04]  /*161c0*/  LOP3.LUT R3, R3, 0x1f, RZ, 0xc0, !PT ;  /* 0x0000001f03037812 */ /* 0x010fc800078ec0ff */
[----:B------:R-:W-:-:S13]  /*161d0*/  ISETP.NE.AND P0, PT, R3, RZ, PT ;  /* 0x000000ff0300720c */ /* 0x000fda0003f05270 */
[----:B---3--:R-:W-:Y:S05]  /*161e0*/  @!P0 BRA `(.L_x_4501) ;  /* 0x0000000000048947 */ /* 0x008fea0003800000 */
[----:B------:R-:W-:Y:S01]  /*161f0*/  BPT.TRAP 0x1 ;  /* 0x000000040000795c */ /* 0x000fe20000300000 */
.L_x_4501:
[----:B-1----:R-:W4:Y:S04]  /*16200*/  LDL R4, [R1+0x10] ;  /* 0x0000100001047983 */ /* 0x002f280000100800 */
[----:B------:R-:W2:Y:S04]  /*16210*/  LDL R3, [R1+0x4] ;  /* 0x0000040001037983 */ /* 0x000ea80000100800 */
[----:B---3--:R-:W3:Y:S01]  /*16220*/  LDL R2, [R1+0x18] ;  /* 0x0000180001027983 */ /* 0x008ee20000100800 */
[----:B------:R-:W-:Y:S01]  /*16230*/  R2UR UR9, R0 ;  /* 0x00000000000972ca */ /* 0x000fe200000e0000 */
[----:B------:R-:W-:Y:S01]  /*16240*/  UIADD3 UR4, UP0, UR36, 0x370, URZ ;  /* 0x0000037024047890 */ /* 0x000fe2000ff1e03f */
[----:B------:R-:W-:Y:S01]  /*16250*/  R2UR UR12, R16 ;  /* 0x00000000100c72ca */ /* 0x000fe200000e0000 */
[----:B------:R-:W-:Y:S01]  /*16260*/  UMOV UR10, URZ ;  /* 0x0000003f000a7c82 */ /* 0x000fe20008000000 */
[----:B-----5:R-:W-:Y:S01]  /*16270*/  R2UR UR13, R17 ;  /* 0x00000000110d72ca */ /* 0x020fe200000e0000 */
[----:B------:R-:W-:Y:S01]  /*16280*/  UMOV UR6, 0x0 ;  /* 0x0000000000067882 */ /* 0x000fe20000000000 */
[----:B------:R-:W-:Y:S01]  /*16290*/  UMOV UR7, 0x14f00000 ;  /* 0x14f0000000077882 */ /* 0x000fe20000000000 */
[----:B------:R-:W-:Y:S01]  /*162a0*/  UMOV UR16, 0x40 ;  /* 0x0000004000107882 */ /* 0x000fe20000000000 */
[----:B------:R-:W-:-:S02]  /*162b0*/  PLOP3.LUT P0, PT, PT, PT, PT, 0x80, 0x0 ;  /* 0x000000000000781c */ /* 0x000fc40003f0f070 */
[----:B------:R-:W-:-:S03]  /*162c0*/  LOP3.LUT R18, R18, 0xfffffffe, RZ, 0xc0, !PT ;  /* 0xfffffffe12127812 */ /* 0x000fc600078ec0ff */
[----:B------:R-:W-:-:S08]  /*162d0*/  UIADD3 UR9, UR9, 0x30830, URZ ;  /* 0x0003083009097890 */ /* 0x000fd0000fffe03f */
[----:B------:R-:W-:Y:S01]  /*162e0*/  @P0 LOP3.LUT R18, R18, 0x1, RZ, 0xfc, !PT ;  /* 0x0000000112120812 */ /* 0x000fe200078efcff */
[----:B----4-:R-:W-:Y:S01]  /*162f0*/  IMAD R0, R4, 0x9000, R19 ;  /* 0x0000900004007824 */ /* 0x010fe200078e0213 */
[----:B--2---:R-:W-:-:S04]  /*16300*/  R2UR UR11, R3 ;  /* 0x00000000030b72ca */ /* 0x004fc800000e0000 */
[----:B------:R-:W-:Y:S02]  /*16310*/  R2UR UR8, R0 ;  /* 0x00000000000872ca */ /* 0x000fe400000e0000 */
[----:B---3--:R-:W-:-:S11]  /*16320*/  R2UR UR5, R2 ;  /* 0x00000000020572ca */ /* 0x008fd600000e0000 */
[----:B------:R-:W-:Y:S02]  /*16330*/  UIADD3 UR14, UR8, 0x1e400, URZ ;  /* 0x0001e400080e7890 */ /* 0x000fe4000fffe03f */
[----:B------:R-:W-:Y:S02]  /*16340*/  UIMAD UR11, UR11, 0x60, UR5 ;  /* 0x000000600b0b78a4 */ /* 0x000fe4000f8e0205 */
[----:B------:R-:W-:Y:S02]  /*16350*/  UIADD3.X UR5, URZ, UR37, URZ, UP0, !UPT ;  /* 0x000000253f057290 */ /* 0x000fe400087fe43f */
[----:B------:R-:W-:Y:S02]  /*16360*/  UIADD3 UR15, UR8, 0x21400, URZ ;  /* 0x00021400080f7890 */ /* 0x000fe4000fffe03f */
[----:B------:R-:W-:-:S03]  /*16370*/  UIADD3 UR17, UR8, 0x24400, URZ ;  /* 0x0002440008117890 */ /* 0x000fc6000fffe03f */
[----:B------:R-:W-:Y:S01]  /*16380*/  UMOV UR8, UR14 ;  /* 0x0000000e00087c82 */ /* 0x000fe20008000000 */
[----:B------:R-:W-:Y:S01]  /*16390*/  UMOV UR14, 0x80 ;  /* 0x00000080000e7882 */ /* 0x000fe20000000000 */
[----:B------:R1:W-:Y:S02]  /*163a0*/  UTMALDG.4D [UR8], [UR4], desc[UR6] ;  /* 0x00000608040075b4 */ /* 0x0003e40008019000 */
[----:B-1----:R-:W-:Y:S01]  /*163b0*/  UMOV UR8, UR15 ;  /* 0x0000000f00087c82 */ /* 0x002fe20008000000 */
[----:B------:R-:W-:Y:S02]  /*163c0*/  UMOV UR10, UR16 ;  /* 0x00000010000a7c82 */ /* 0x000fe40008000000 */
[----:B------:R1:W-:Y:S02]  /*163d0*/  UTMALDG.4D [UR8], [UR4], desc[UR6] ;  /* 0x00000608040075b4 */ /* 0x0003e40008019000 */
[----:B-1----:R-:W-:Y:S01]  /*163e0*/  UMOV UR8, UR17 ;  /* 0x0000001100087c82 */ /* 0x002fe20008000000 */
[----:B------:R-:W-:-:S02]  /*163f0*/  UMOV UR10, UR14 ;  /* 0x0000000e000a7c82 */ /* 0x000fc40008000000 */
[----:B------:R3:W-:Y:S02]  /*16400*/  UTMALDG.4D [UR8], [UR4], desc[UR6] ;  /* 0x00000608040075b4 */ /* 0x0007e40008019000 */
[----:B---3--:R-:W-:Y:S01]  /*16410*/  NOP ;  /* 0x0000000000007918 */ /* 0x008fe20000000000 */
.L_x_4497:
[----:B------:R-:W3:Y:S01]  /*16420*/  LDL.LU R3, [R1+0x30] ;  /* 0x0000300001037983 */ /* 0x000ee20000300800 */
[----:B------:R-:W-:Y:S05]  /*16430*/  WARPSYNC.ALL ;  /* 0x0000000000007948 */ /* 0x000fea0003800000 */
[----:B------:R-:W-:Y:S01]  /*16440*/  ULDC.64 UR4, c[0x0][0x298] ;  /* 0x0000a60000047ab9 */ /* 0x000fe20000000a00 */
[----:B------:R-:W-:Y:S01]  /*16450*/  BSSY B6, `(.L_x_4502) ;  /* 0x000001c000067945 */ /* 0x000fe20003800000 */
[----:B------:R-:W-:Y:S01]  /*16460*/  BAR.SYNC.DEFER_BLOCKING 0x8, 0x180 ;  /* 0x0206000000007b1d */ /* 0x000fe20000010000 */
[----:B---3--:R-:W-:Y:S01]  /*16470*/  SHF.R.S32.HI R0, RZ, 0x1f, R3 ;  /* 0x0000001fff007819 */ /* 0x008fe20000011403 */
[----:B-1----:R-:W-:-:S04]  /*16480*/  IMAD.WIDE.U32 R4, R3, UR4, RZ ;  /* 0x0000000403047c25 */ /* 0x002fc8000f8e00ff */
        /* <DEDUP_REMOVED lines=24> */
.L_x_4503:
[----:B------:R-:W-:Y:S05]  /*16610*/  BSYNC B6 ;  /* 0x0000000000067941 */ /* 0x000fea0003800000 */
.L_x_4502:
[----:B-1----:R-:W3:Y:S01]  /*16620*/  LDL.LU R0, [R1+0x30] ;  /* 0x0000300001007983 */ /* 0x002ee20000300800 */
[----:B------:R-:W-:Y:S01]  /*16630*/  ULDC.64 UR6, c[0x0][0xa00] ;  /* 0x0002800000067ab9 */ /* 0x000fe20000000a00 */
[----:B0-----:R-:W0:Y:S01]  /*16640*/  LDC R7, c[0x0][0x448] ;  /* 0x00011200ff077b82 */ /* 0x001e220000000800 */
[----:B------:R-:W-:Y:S01]  /*16650*/  ULDC.64 UR4, c[0x0][0x2d8] ;  /* 0x0000b60000047ab9 */ /* 0x000fe20000000a00 */
[----:B------:R-:W3:Y:S04]  /*16660*/  LDL.LU.64 R2, [R1+0x48] ;  /* 0x0000480001027983 */ /* 0x000ee80000300a00 */
[----:B------:R-:W4:Y:S04]  /*16670*/  LDL R5, [R1+0xc] ;  /* 0x00000c0001057983 */ /* 0x000f280000100800 */
[----:B------:R-:W4:Y:S01]  /*16680*/  LDL R9, [R1+0x28] ;  /* 0x0000280001097983 */ /* 0x000f220000100800 */
[----:B------:R-:W-:-:S04]  /*16690*/  ISETP.NE.U32.AND P0, PT, RZ, UR6, PT ;  /* 0x00000006ff007c0c */ /* 0x000fc8000bf05070 */
[----:B------:R-:W-:Y:S01]  /*166a0*/  ISETP.NE.AND.EX P0, PT, RZ, UR7, PT, P0 ;  /* 0x00000007ff007c0c */ /* 0x000fe2000bf05300 */
[----:B------:R-:W1:Y:S01]  /*166b0*/  S2R R8, SR_TID.X ;  /* 0x0000000000087919 */ /* 0x000e620000002100 */
[----:B------:R-:W-:Y:S01]  /*166c0*/  ULDC.64 UR6, c[0x0][0x280] ;  /* 0x0000a00000067ab9 */ /* 0x000fe20000000a00 */
[----:B--2---:R-:W2:Y:S01]  /*166d0*/  S2R R10, SR_TID.X ;  /* 0x00000000000a7919 */ /* 0x004ea20000002100 */
[----:B-1----:R-:W-:Y:S02]  /*166e0*/  IMAD.SHL.U32 R8, R8, 0x10, RZ ;  /* 0x0000001008087824 */ /* 0x002fe400078e00ff */
[----:B--2---:R-:W-:-:S05]  /*166f0*/  IMAD.SHL.U32 R10, R10, 0x8, RZ ;  /* 0x000000080a0a7824 */ /* 0x004fca00078e00ff */
[----:B------:R-:W-:-:S04]  /*16700*/  LOP3.LUT R10, R10, 0x38, RZ, 0xc0, !PT ;  /* 0x000000380a0a7812 */ /* 0x000fc800078ec0ff */
[C---:B------:R-:W-:Y:S02]  /*16710*/  LOP3.LUT R11, R10.reuse, 0x40, RZ, 0xfc, !PT ;  /* 0x000000400a0b7812 */ /* 0x040fe400078efcff */
[----:B------:R-:W-:Y:S01]  /*16720*/  LOP3.LUT R10, R10, 0x80, RZ, 0xfc, !PT ;  /* 0x000000800a0a7812 */ /* 0x000fe200078efcff */
        /* <DEDUP_REMOVED lines=18> */
[----:B------:R-:W-:Y:S02]  /*16850*/  IMAD.IADD R4, R8, 0x1, R9 ;  /* 0x0000000108047824 */ /* 0x000fe400078e0209 */
        /* <DEDUP_REMOVED lines=18> */
[----:B------:R-:W1:Y:S01]  /*16980*/  S2R R8, SR_TID.X ;  /* 0x0000000000087919 */ /* 0x000e620000002100 */
[----:B------:R-:W-:Y:S01]  /*16990*/  IMAD R0, R4, UR5, R0 ;  /* 0x0000000504007c24 */ /* 0x000fe2000f8e0200 */
[----:B------:R-:W-:-:S03]  /*169a0*/  LEA R4, P3, R2, UR6, 0x1 ;  /* 0x0000000602047c11 */ /* 0x000fc6000f8608ff */
[----:B------:R-:W-:Y:S01]  /*169b0*/  IMAD.IADD R0, R3, 0x1, R0 ;  /* 0x0000000103007824 */ /* 0x000fe200078e0200 */
[----:B------:R-:W-:-:S04]  /*169c0*/  ISETP.GE.AND P1, PT, R11, UR4, PT ;  /* 0x000000040b007c0c */ /* 0x000fc8000bf26270 */
[----:B------:R-:W-:Y:S01]  /*169d0*/  LEA.HI.X R3, R2, UR7, R0, 0x1, P3 ;  /* 0x0000000702037c11 */ /* 0x000fe200098f0c00 */
[----:B-1----:R-:W-:-:S05]  /*169e0*/  IMAD.SHL.U32 R8, R8, 0x8, RZ ;  /* 0x0000000808087824 */ /* 0x002fca00078e00ff */
[----:B------:R-:W-:-:S04]  /*169f0*/  LOP3.LUT R8, R8, 0x38, RZ, 0xc0, !PT ;  /* 0x0000003808087812 */ /* 0x000fc800078ec0ff */
[----:B------:R-:W-:Y:S01]  /*16a00*/  ISETP.GE.AND P2, PT, R8, UR4, PT ;  /* 0x0000000408007c0c */ /* 0x000fe2000bf46270 */
[----:B------:R-:W-:-:S03]  /*16a10*/  UMOV UR4, 0xffffffff ;  /* 0xffffffff00047882 */ /* 0x000fc60000000000 */
[----:B0-----:R-:W-:Y:S09]  /*16a20*/  BRA.DIV UR4, `(.L_x_4504) ;  /* 0x0000004e04b87947 */ /* 0x001ff2000b800000 */
[----:B------:R-:W0:Y:S01]  /*16a30*/  S2R R6, SR_TID.X ;  /* 0x0000000000067919 */ /* 0x000e220000002100 */
[----:B------:R-:W2:Y:S01]  /*16a40*/  LDL.LU R9, [R1+0x28] ;  /* 0x0000280001097983 */ /* 0x000ea20000300800 */
[----:B0-----:R-:W-:-:S04]  /*16a50*/  LOP3.LUT R6, R6, 0x7f, RZ, 0xc0, !PT ;  /* 0x0000007f06067812 */ /* 0x001fc800078ec0ff */
[----:B------:R-:W-:Y:S02]  /*16a60*/  SHF.R.U32.HI R8, RZ, 0x3, R6 ;  /* 0x00000003ff087819 */ /* 0x000fe40000011606 */
[----:B------:R-:W3:Y:S01]  /*16a70*/  LDL.LU R6, [R1+0x2c] ;  /* 0x00002c0001067983 */ /* 0x000ee20000300800 */
[----:B------:R-:W0:Y:S01]  /*16a80*/  S2R R11, SR_TID.X ;  /* 0x00000000000b7919 */ /* 0x000e220000002100 */
[----:B------:R-:W-:Y:S01]  /*16a90*/  ULDC.64 UR4, c[0x0][0x208] ;  /* 0x0000820000047ab9 */ /* 0x000fe20000000a00 */
[----:B0-----:R-:W-:-:S05]  /*16aa0*/  IMAD.SHL.U32 R11, R11, 0x8, RZ ;  /* 0x000000080b0b7824 */ /* 0x001fca00078e00ff */
[----:B------:R-:W-:Y:S01]  /*16ab0*/  LOP3.LUT R11, R11, 0x38, RZ, 0xc0, !PT ;  /* 0x000000380b0b7812 */ /* 0x000fe200078ec0ff */
[----:B--2---:R-:W-:-:S04]  /*16ac0*/  IMAD.IADD R0, R8, 0x1, R9 ;  /* 0x0000000108007824 */ /* 0x004fc800078e0209 */
[----:B------:R-:W-:Y:S01]  /*16ad0*/  VIADD R5, R0, 0x10 ;  /* 0x0000001000057836 */ /* 0x000fe20000000000 */
[----:B------:R-:W-:Y:S01]  /*16ae0*/  SHFL.IDX PT, R9, R3, 0x1, 0x181f ;  /* 0x00381f0003097f89 */ /* 0x000fe200000e0000 */
[----:B---3--:R-:W-:-:S03]  /*16af0*/  IMAD R2, R6, R7, RZ ;  /* 0x0000000706027224 */ /* 0x008fc600078e02ff */
[----:B------:R-:W0:Y:S04]  /*16b00*/  SHFL.IDX PT, R7, R4, RZ, 0x181f ;  /* 0x00181fff04077589 */ /* 0x000e2800000e0000 */
[----:B------:R-:W1:Y:S01]  /*16b10*/  SHFL.IDX PT, R6, R3, RZ, 0x181f ;  /* 0x00181fff03067589 */ /* 0x000e6200000e0000 */
[-C--:B------:R-:W-:Y:S02]  /*16b20*/  ISETP.GE.AND P4, PT, R0, R2.reuse, PT ;  /* 0x000000020000720c */ /* 0x080fe40003f86270 */
[----:B------:R-:W-:Y:S02]  /*16b30*/  ISETP.GE.AND P3, PT, R5, R2, PT ;  /* 0x000000020500720c */ /* 0x000fe40003f66270 */
[----:B------:R-:W2:Y:S09]  /*16b40*/  SHFL.IDX PT, R5, R4, 0x1, 0x181f ;  /* 0x00381f0004057f89 */ /* 0x000eb200000e0000 */
[----:B0-----:R-:W-:-:S05]  /*16b50*/  @!P4 LEA R7, P5, R11, R7, 0x1 ;  /* 0x000000070b07c211 */ /* 0x001fca00078a08ff */
[----:B-1----:R-:W-:-:S05]  /*16b60*/  @!P4 IMAD.X R6, RZ, RZ, R6, P5 ;  /* 0x000000ffff06c224 */ /* 0x002fca00028e0606 */
[----:B------:R-:W-:-:S04]  /*16b70*/  @!P4 LOP3.LUT R7, R7, R6, RZ, 0x3c, !PT ;  /* 0x000000060707c212 */ /* 0x000fc800078e3cff */
[----:B------:R-:W-:Y:S02]  /*16b80*/  @!P4 LOP3.LUT R6, R7, R6, RZ, 0x3c, !PT ;  /* 0x000000060706c212 */ /* 0x000fe400078e3cff */
[----:B--2---:R-:W-:Y:S02]  /*16b90*/  @!P3 LEA R8, P5, R11, R5, 0x1 ;  /* 0x000000050b08b211 */ /* 0x004fe400078a08ff */
        /* <DEDUP_REMOVED lines=67> */
.L_x_4627:
        /* <DEDUP_REMOVED lines=16> */
.L_x_4506:
[----:B------:R-:W-:Y:S05]  /*170d0*/  BSYNC B0 ;  /* 0x0000000000007941 */ /* 0x000fea0003800000 */
.L_x_4505:
[----:B------:R-:W-:Y:S01]  /*170e0*/  NOP ;  /* 0x0000000000007918 */ /* 0x000fe20000000000 */
[----:B------:R-:W-:Y:S01]  /*170f0*/  PLOP3.LUT P0, PT, PT, PT, PT, 0x80, 0x0 ;  /* 0x000000000000781c */ /* 0x000fe20003f0f070 */
[----:B------:R-:W-:-:S12]  /*17100*/  VIADD R11, R19, 0x30800 ;  /* 0x00030800130b7836 */ /* 0x000fd80000000000 */
.L_x_4507:
        /* <DEDUP_REMOVED lines=18> */
.L_x_4628:
[----:B------:R-:W-:Y:S05]  /*17230*/  BSYNC B0 ;  /* 0x0000000000007941 */ /* 0x000fea0003800000 */
.L_x_4508:
[----:B------:R-:W3:Y:S04]  /*17240*/  LDL R2, [R1+0x3c] ;  /* 0x00003c0001027983 */ /* 0x000ee80000100800 */
[----:B0-----:R-:W4:Y:S01]  /*17250*/  LDL R4, [R1+0x24] ;  /* 0x0000240001047983 */ /* 0x001f220000100800 */
[----:B------:R-:W-:Y:S01]  /*17260*/  BSSY B0, `(.L_x_4510) ;  /* 0x0000251000007945 */ /* 0x000fe20003800000 */
[----:B---3--:R-:W-:-:S05]  /*17270*/  VIADD R0, R2, 0xfffffffe ;  /* 0xfffffffe02007836 */ /* 0x008fca0000000000 */
[----:B----4-:R-:W-:-:S13]  /*17280*/  ISETP.GE.AND P0, PT, R0, R4, PT ;  /* 0x000000040000720c */ /* 0x010fda0003f06270 */
        /* <DEDUP_REMOVED lines=56> */
.L_x_4516:
[----:B------:R-:W-:Y:S01]  /*17610*/  IMAD R3, R8, 0x8, R19 ;  /* 0x0000000808037824 */ /* 0x000fe200078e0213 */
[----:B------:R-:W-:Y:S01]  /*17620*/  SHF.L.U32 R2, R9, 0x1f, RZ ;  /* 0x0000001f09027819 */ /* 0x000fe200000006ff */
[----:B------:R-:W-:Y:S03]  /*17630*/  BSSY B3, `(.L_x_4517) ;  /* 0x0000003000037945 */ /* 0x000fe60003800000 */
[----:B------:R-:W1:Y:S02]  /*17640*/  SYNCS.PHASECHK.TRANS64.TRYWAIT P0, [R3+URZ+0x30840], R2 ;  /* 0x03084002030075a7 */ /* 0x000e64000800017f */
[----:B-1----:R-:W-:Y:S05]  /*17650*/  @!P0 BRA `(.L_x_4518) ;  /* 0x0000004c00bc8947 */ /* 0x002fea0003800000 */
.L_x_4629:
[----:B------:R-:W-:Y:S05]  /*17660*/  BSYNC B3 ;  /* 0x0000000000037941 */ /* 0x000fea0003800000 */
.L_x_4517:
        /* <DEDUP_REMOVED lines=12> */
.L_x_4520:
[----:B------:R-:W-:Y:S05]  /*17730*/  BSYNC B3 ;  /* 0x0000000000037941 */ /* 0x000fea0003800000 */
.L_x_4519:
        /* <DEDUP_REMOVED lines=12> */
.L_x_4521:
        /* <DEDUP_REMOVED lines=16> */
.L_x_4522:
        /* <DEDUP_REMOVED lines=16> */
.L_x_4523:
        /* <DEDUP_REMOVED lines=17> */
.L_x_4630:
[----:B------:R-:W-:Y:S05]  /*17b10*/  BSYNC B3 ;  /* 0x0000000000037941 */ /* 0x000fea0003800000 */
.L_x_4524:
[----:B------:R-:W-:Y:S01]  /*17b20*/  BSSY B3, `(.L_x_4526) ;  /* 0x000000d000037945 */ /* 0x000fe20003800000 */
[----:B------:R-:W-:Y:S02]  /*17b30*/  IMAD.MOV.U32 R12, RZ, RZ, 0x0 ;  /* 0x00000000ff0c7424 */ /* 0x000fe400078e00ff */
[----:B------:R-:W-:Y:S01]  /*17b40*/  IMAD.MOV.U32 R13, RZ, RZ, 0x14f00000 ;  /* 0x14f00000ff0d7424 */ /* 0x000fe200078e00ff */
[----:B------:R-:W-:Y:S06]  /*17b50*/  @P1 BRA `(.L_x_4527) ;  /* 0x0000000000241947 */ /* 0x000fec0003800000 */
[----:B------:R-:W2:Y:S01]  /*17b60*/  LDL R6, [R1+0x10] ;  /* 0x0000100001067983 */ /* 0x000ea20000100800 */
[----:B0-----:R-:W-:Y:S01]  /*17b70*/  IMAD.MOV.U32 R3, RZ, RZ, 0x9000 ;  /* 0x00009000ff037424 */ /* 0x001fe200078e00ff */
[----:B------:R-:W0:Y:S02]  /*17b80*/  S2R R4, SR_TID.X ;  /* 0x0000000000047919 */ /* 0x000e240000002100 */
[----:B0-----:R-:W-:-:S04]  /*17b90*/  LOP3.LUT R4, R4, 0x1f, RZ, 0xc0, !PT ;  /* 0x0000001f04047812 */ /* 0x001fc800078ec0ff */
[----:B------:R-:W-:Y:S01]  /*17ba0*/  ISETP.NE.AND P0, PT, R4, RZ, PT ;  /* 0x000000ff0400720c */ /* 0x000fe20003f05270 */
[----:B--2---:R-:W-:-:S04]  /*17bb0*/  IMAD R2, R6, 0x8, R19 ;  /* 0x0000000806027824 */ /* 0x004fc800078e0213 */
[----:B------:R1:W-:Y:S08]  /*17bc0*/  SYNCS.ARRIVE.TRANS64 RZ, [R2+URZ+0x30850], R3 ;  /* 0x0308500302ff79a7 */ /* 0x0003f0000800003f */
[----:B------:R-:W-:Y:S05]  /*17bd0*/  @!P0 BRA `(.L_x_4527) ;  /* 0x0000000000048947 */ /* 0x000fea0003800000 */
[----:B------:R-:W-:Y:S01]  /*17be0*/  BPT.TRAP 0x1 ;  /* 0x000000040000795c */ /* 0x000fe20000300000 */
.L_x_4527:
[----:B------:R-:W-:Y:S05]  /*17bf0*/  BSYNC B3 ;  /* 0x0000000000037941 */ /* 0x000fea0003800000 */
.L_x_4526:
[----:B01----:R-:W2:Y:S04]  /*17c00*/  LDL.LU R2, [R1+0x10] ;  /* 0x0000100001027983 */ /* 0x003ea80000300800 */
[----:B------:R-:W3:Y:S04]  /*17c10*/  LDL R6, [R1+0x18] ;  /* 0x0000180001067983 */ /* 0x000ee80000100800 */
[----:B------:R-:W3:Y:S01]  /*17c20*/  LDL.LU R4, [R1+0x4] ;  /* 0x0000040001047983 */ /* 0x000ee20000300800 */
[----:B------:R-:W-:Y:S01]  /*17c30*/  R2UR UR10, R14 ;  /* 0x000000000e0a72ca */ /* 0x000fe200000e0000 */
[----:B------:R-:W-:Y:S01]  /*17c40*/  UIADD3 UR4, UP0, UR36, 0x470, URZ ;  /* 0x0000047024047890 */ /* 0x000fe2000ff1e03f */
[----:B------:R-:W-:-:S02]  /*17c50*/  R2UR UR6, R12 ;  /* 0x000000000c0672ca */ /* 0x000fc400000e0000 */
[----:B------:R-:W-:Y:S01]  /*17c60*/  R2UR UR7, R13 ;  /* 0x000000000d0772ca */ /* 0x000fe200000e0000 */
[----:B------:R-:W-:Y:S01]  /*17c70*/  UIADD3.X UR5, URZ, UR37, URZ, UP0, !UPT ;  /* 0x000000253f057290 */ /* 0x000fe200087fe43f */
[----:B------:R-:W-:Y:S01]  /*17c80*/  PLOP3.LUT P0, PT, PT, PT, PT, 0x80, 0x0 ;  /* 0x000000000000781c */ /* 0x000fe20003f0f070 */
[C-C-:B--2---:R-:W-:Y:S02]  /*17c90*/  IMAD R3, R2.reuse, 0x8, R19.reuse ;  /* 0x0000000802037824 */ /* 0x144fe400078e0213 */
[----:B------:R-:W-:Y:S02]  /*17ca0*/  IMAD R2, R2, 0x9000, R19 ;  /* 0x0000900002027824 */ /* 0x000fe400078e0213 */
[----:B------:R-:W-:Y:S02]  /*17cb0*/  VIADD R3, R3, 0x30850 ;  /* 0x0003085003037836 */ /* 0x000fe40000000000 */
[----:B---3--:R-:W-:Y:S02]  /*17cc0*/  IMAD R4, R4, 0x60, R6 ;  /* 0x0000006004047824 */ /* 0x008fe400078e0206 */
[----:B------:R-:W-:-:S07]  /*17cd0*/  VIADD R6, R2, 0x400 ;  /* 0x0000040002067836 */ /* 0x000fce0000000000 */
.L_x_4528:
        /* <DEDUP_REMOVED lines=15> */
.L_x_4529:
        /* <DEDUP_REMOVED lines=15> */
.L_x_4530:
        /* <DEDUP_REMOVED lines=12> */
.L_x_4515:
[----:B------:R-:W-:Y:S05]  /*17f80*/  BSYNC B1 ;  /* 0x0000000000017941 */ /* 0x000fea0003800000 */
.L_x_4514:
[----:B0-----:R-:W2:Y:S04]  /*17f90*/  LDL.LU R0, [R1+0x3c] ;  /* 0x00003c0001007983 */ /* 0x001ea80000300800 */
[----:B------:R0:W-:Y:S04]  /*17fa0*/  STL [R1+0x10], R8 ;  /* 0x0000100801007387 */ /* 0x0001e80000100800 */
[----:B------:R0:W-:Y:S02]  /*17fb0*/  STL [R1+0x14], R9 ;  /* 0x0000140901007387 */ /* 0x0001e40000100800 */
[----:B0-2---:R-:W-:-:S07]  /*17fc0*/  VIADD R0, R0, 0xfffffffd ;  /* 0xfffffffd00007836 */ /* 0x005fce0000000000 */
.L_x_4513:
[----:B------:R-:W-:Y:S05]  /*17fd0*/  BSYNC B2 ;  /* 0x0000000000027941 */ /* 0x000fea0003800000 */
.L_x_4512:
[----:B------:R-:W-:-:S05]  /*17fe0*/  VIADD R10, R10, 0xfffffffe ;  /* 0xfffffffe0a0a7836 */ /* 0x000fca0000000000 */
[----:B------:R-:W-:-:S13]  /*17ff0*/  ISETP.NE.AND P0, PT, R10, R7, PT ;  /* 0x000000070a00720c */ /* 0x000fda0003f05270 */
[----:B------:R-:W-:Y:S05]  /*18000*/  @!P0 BRA `(.L_x_4511) ;  /* 0x0000001400d88947 */ /* 0x000fea0003800000 */
[----:B------:R-:W-:-:S07]  /*18010*/  IMAD.MOV.U32 R9, RZ, RZ, R17 ;  /* 0x000000ffff097224 */ /* 0x000fce00078e0011 */
.L_x_4565:
[----:B--2---:R-:W2:Y:S04]  /*18020*/  LDL R3, [R1+0x10] ;  /* 0x0000100001037983 */ /* 0x004ea80000100800 */
        /* <DEDUP_REMOVED lines=35> */
.L_x_4533:
[----:B------:R-:W-:Y:S01]  /*18260*/  IMAD R3, R4, 0x8, R19 ;  /* 0x0000000804037824 */ /* 0x000fe200078e0213 */
[----:B------:R-:W-:Y:S01]  /*18270*/  SHF.L.U32 R2, R5, 0x1f, RZ ;  /* 0x0000001f05027819 */ /* 0x000fe200000006ff */
[----:B------:R-:W-:Y:S03]  /*18280*/  BSSY B2, `(.L_x_4534) ;  /* 0x0000003000027945 */ /* 0x000fe60003800000 */
[----:B------:R-:W1:Y:S02]  /*18290*/  SYNCS.PHASECHK.TRANS64.TRYWAIT P0, [R3+URZ+0x30840], R2 ;  /* 0x03084002030075a7 */ /* 0x000e64000800017f */
[----:B-1----:R-:W-:Y:S05]  /*182a0*/  @!P0 BRA `(.L_x_4535) ;  /* 0x0000004000d08947 */ /* 0x002fea0003800000 */
.L_x_4631:
[----:B------:R-:W-:Y:S05]  /*182b0*/  BSYNC B2 ;  /* 0x0000000000027941 */ /* 0x000fea0003800000 */
.L_x_4534:
        /* <DEDUP_REMOVED lines=12> */
.L_x_4537:
[----:B------:R-:W-:Y:S05]  /*18380*/  BSYNC B2 ;  /* 0x0000000000027941 */ /* 0x000fea0003800000 */
.L_x_4536:
        /* <DEDUP_REMOVED lines=12> */
.L_x_4538:
        /* <DEDUP_REMOVED lines=16> */
.L_x_4539:
        /* <DEDUP_REMOVED lines=16> */
.L_x_4540:
        /* <DEDUP_REMOVED lines=17> */
.L_x_4632:
[----:B------:R-:W-:Y:S05]  /*18760*/  BSYNC B2 ;  /* 0x0000000000027941 */ /* 0x000fea0003800000 */
.L_x_4541:
        /* <DEDUP_REMOVED lines=11> */
.L_x_4544:
[----:B------:R-:W-:Y:S05]  /*18820*/  BSYNC B2 ;  /* 0x0000000000027941 */ /* 0x000fea0003800000 */
.L_x_4543:
[----:B0-----:R-:W2:Y:S04]  /*18830*/  LDL.LU R3, [R1+0x10] ;  /* 0x0000100001037983 */ /* 0x001ea80000300800 */
[----:B------:R-:W3:Y:S04]  /*18840*/  LDL R7, [R1+0x18] ;  /* 0x0000180001077983 */ /* 0x000ee80000100800 */
[----:B------:R-:W3:Y:S01]  /*18850*/  LDL.LU R6, [R1+0x4] ;  /* 0x0000040001067983 */ /* 0x000ee20000300800 */
[----:B------:R-:W-:Y:S01]  /*18860*/  R2UR UR10, R10 ;  /* 0x000000000a0a72ca */ /* 0x000fe200000e0000 */
[----:B------:R-:W-:Y:S01]  /*18870*/  UIADD3 UR4, UP0, UR36, 0x470, URZ ;  /* 0x0000047024047890 */ /* 0x000fe2000ff1e03f */
[----:B------:R-:W-:Y:S01]  /*18880*/  R2UR UR6, R12 ;  /* 0x000000000c0672ca */ /* 0x000fe200000e0000 */
[----:B------:R-:W-:Y:S01]  /*18890*/  VIADD R2, R2, 0x50 ;  /* 0x0000005002027836 */ /* 0x000fe20000000000 */
[----:B------:R-:W-:Y:S01]  /*188a0*/  R2UR UR7, R13 ;  /* 0x000000000d0772ca */ /* 0x000fe200000e0000 */
[----:B------:R-:W-:Y:S01]  /*188b0*/  UIADD3.X UR5, URZ, UR37, URZ, UP0, !UPT ;  /* 0x000000253f057290 */ /* 0x000fe200087fe43f */
[----:B------:R-:W-:Y:S01]  /*188c0*/  PLOP3.LUT P0, PT, PT, PT, PT, 0x80, 0x0 ;  /* 0x000000000000781c */ /* 0x000fe20003f0f070 */
[----:B--2---:R-:W-:-:S02]  /*188d0*/  IMAD R3, R3, 0x9000, R19 ;  /* 0x0000900003037824 */ /* 0x004fc400078e0213 */
[----:B---3--:R-:W-:Y:S02]  /*188e0*/  IMAD R6, R6, 0x60, R7 ;  /* 0x0000006006067824 */ /* 0x008fe400078e0207 */
[----:B------:R-:W-:-:S08]  /*188f0*/  VIADD R7, R3, 0x400 ;  /* 0x0000040003077836 */ /* 0x000fd00000000000 */
.L_x_4545:
        /* <DEDUP_REMOVED lines=15> */
.L_x_4546:
        /* <DEDUP_REMOVED lines=15> */
.L_x_4547:
        /* <DEDUP_REMOVED lines=12> */
.L_x_4532:
[----:B------:R-:W-:Y:S05]  /*18ba0*/  BSYNC B1 ;  /* 0x0000000000017941 */ /* 0x000fea0003800000 */
.L_x_4531:
[----:B------:R-:W-:Y:S01]  /*18bb0*/  VIADD R3, R4, 0x1 ;  /* 0x0000000104037836 */ /* 0x000fe20000000000 */
[----:B------:R-:W-:Y:S01]  /*18bc0*/  LOP3.LUT P1, RZ, R18, 0x1, RZ, 0xc0, !PT ;  /* 0x0000000112ff7812 */ /* 0x000fe2000782c0ff */
[----:B------:R-:W-:Y:S01]  /*18bd0*/  BSSY B1, `(.L_x_4548) ;  /* 0x00000b5000017945 */ /* 0x000fe20003800000 */
[----:B------:R-:W-:Y:S02]  /*18be0*/  VIADD R6, R0, 0xffffffff ;  /* 0xffffffff00067836 */ /* 0x000fe40000000000 */
        /* <DEDUP_REMOVED lines=13> */
[----:B0-----:R-:W0:Y:S01]  /*18cc0*/  LDC R8, c[0x0][0x43c] ;  /* 0x00010f00ff087b82 */ /* 0x001e220000000800 */
        /* <DEDUP_REMOVED lines=18> */
.L_x_4550:
[----:B------:R-:W-:Y:S01]  /*18df0*/  IMAD R2, R12, 0x8, R19 ;  /* 0x000000080c027824 */ /* 0x000fe200078e0213 */
[----:B------:R-:W-:Y:S01]  /*18e00*/  SHF.L.U32 R3, R10, 0x1f, RZ ;  /* 0x0000001f0a037819 */ /* 0x000fe200000006ff */
[----:B------:R-:W-:Y:S03]  /*18e10*/  BSSY B2, `(.L_x_4551) ;  /* 0x0000003000027945 */ /* 0x000fe60003800000 */
[----:B------:R-:W3:Y:S02]  /*18e20*/  SYNCS.PHASECHK.TRANS64.TRYWAIT P0, [R2+URZ+0x30840], R3 ;  /* 0x03084003020075a7 */ /* 0x000ee4000800017f */
[----:B---3--:R-:W-:Y:S05]  /*18e30*/  @!P0 BRA `(.L_x_4552) ;  /* 0x0000003800148947 */ /* 0x008fea0003800000 */
.L_x_4633:
[----:B------:R-:W-:Y:S05]  /*18e40*/  BSYNC B2 ;  /* 0x0000000000027941 */ /* 0x000fea0003800000 */
.L_x_4551:
[----:B0-2---:R-:W0:Y:S01]  /*18e50*/  S2R R8, SR_TID.X ;  /* 0x0000000000087919 */ /* 0x005e220000002100 */
[----:B------:R-:W-:Y:S01]  /*18e60*/  BSSY B2, `(.L_x_4553) ;  /* 0x000000b000027945 */ /* 0x000fe20003800000 */
[----:B0-----:R-:W-:-:S04]  /*18e70*/  LOP3.LUT R8, R8, 0x7f, RZ, 0xc0, !PT ;  /* 0x0000007f08087812 */ /* 0x001fc800078ec0ff */
[----:B------:R-:W-:-:S13]  /*18e80*/  ISETP.NE.AND P1, PT, R8, RZ, PT ;  /* 0x000000ff0800720c */ /* 0x000fda0003f25270 */
[----:B------:R-:W-:Y:S05]  /*18e90*/  @P1 BRA `(.L_x_4554) ;  /* 0x00000000001c1947 */ /* 0x000fea0003800000 */
[----:B------:R-:W0:Y:S01]  /*18ea0*/  S2R R8, SR_TID.X ;  /* 0x0000000000087919 */ /* 0x000e220000002100 */
[----:B---3--:R-:W-:-:S04]  /*18eb0*/  IMAD.MOV.U32 R3, RZ, RZ, 0x9000 ;  /* 0x00009000ff037424 */ /* 0x008fc800078e00ff */
[----:B------:R2:W-:Y:S01]  /*18ec0*/  SYNCS.ARRIVE.TRANS64 RZ, [R2+URZ+0x30830], R3 ;  /* 0x0308300302ff79a7 */ /* 0x0005e2000800003f */
[----:B0-----:R-:W-:-:S04]  /*18ed0*/  LOP3.LUT R8, R8, 0x1f, RZ, 0xc0, !PT ;  /* 0x0000001f08087812 */ /* 0x001fc800078ec0ff */
[----:B------:R-:W-:-:S13]  /*18ee0*/  ISETP.NE.AND P0, PT, R8, RZ, PT ;  /* 0x000000ff0800720c */ /* 0x000fda0003f05270 */
[----:B--2---:R-:W-:Y:S05]  /*18ef0*/  @!P0 BRA `(.L_x_4554) ;  /* 0x0000000000048947 */ /* 0x004fea0003800000 */
[----:B------:R-:W-:Y:S01]  /*18f00*/  BPT.TRAP 0x1 ;  /* 0x000000040000795c */ /* 0x000fe20000300000 */
.L_x_4554:
[----:B------:R-:W-:Y:S05]  /*18f10*/  BSYNC B2 ;  /* 0x0000000000027941 */ /* 0x000fea0003800000 */
.L_x_4553:
[----:B------:R-:W2:Y:S04]  /*18f20*/  LDL R8, [R1+0x10] ;  /* 0x0000100001087983 */ /* 0x000ea80000100800 */
[----:B---3--:R-:W3:Y:S01]  /*18f30*/  LDL R2, [R1+0x18] ;  /* 0x0000180001027983 */ /* 0x008ee20000100800 */
[----:B------:R-:W-:Y:S01]  /*18f40*/  IMAD.MOV.U32 R14, RZ, RZ, RZ ;  /* 0x000000ffff0e7224 */ /* 0x000fe200078e00ff */
[----:B------:R-:W-:Y:S01]  /*18f50*/  UIADD3 UR4, UP0, UR36, 0x370, URZ ;  /* 0x0000037024047890 */ /* 0x000fe2000ff1e03f */
[----:B------:R-:W-:Y:S01]  /*18f60*/  PLOP3.LUT P0, PT, PT, PT, PT, 0x80, 0x0 ;  /* 0x000000000000781c */ /* 0x000fe20003f0f070 */
[----:B------:R-:W-:Y:S01]  /*18f70*/  UMOV UR6, 0x0 ;  /* 0x0000000000067882 */ /* 0x000fe20000000000 */
[----:B------:R-:W-:Y:S01]  /*18f80*/  UMOV UR7, 0x14f00000 ;  /* 0x14f0000000077882 */ /* 0x000fe20000000000 */
[----:B------:R-:W-:Y:S01]  /*18f90*/  R2UR UR10, R14 ;  /* 0x000000000e0a72ca */ /* 0x000fe200000e0000 */
[----:B------:R-:W-:Y:S01]  /*18fa0*/  UIADD3.X UR5, URZ, UR37, URZ, UP0, !UPT ;  /* 0x000000253f057290 */ /* 0x000fe200087fe43f */
[----:B--2---:R-:W-:-:S02]  /*18fb0*/  IMAD R3, R8, 0x8, R11 ;  /* 0x0000000808037824 */ /* 0x004fc400078e020b */
[----:B------:R-:W-:Y:S02]  /*18fc0*/  IMAD R8, R8, 0x9000, R19 ;  /* 0x0000900008087824 */ /* 0x000fe400078e0213 */
[----:B------:R-:W-:Y:S02]  /*18fd0*/  VIADD R3, R3, 0x30 ;  /* 0x0000003003037836 */ /* 0x000fe40000000000 */
[----:B---3--:R-:W-:Y:S02]  /*18fe0*/  IMAD R2, R7, 0x60, R2 ;  /* 0x0000006007027824 */ /* 0x008fe400078e0202 */
[----:B-1----:R-:W-:-:S07]  /*18ff0*/  VIADD R10, R8, 0x1e400 ;  /* 0x0001e400080a7836 */ /* 0x002fce0000000000 */
.L_x_4555:
        /* <DEDUP_REMOVED lines=16> */
.L_x_4556:
        /* <DEDUP_REMOVED lines=16> */
.L_x_4557:
        /* <DEDUP_REMOVED lines=15> */
.L_x_4634:
[----:B------:R-:W-:Y:S05]  /*192f0*/  BSYNC B2 ;  /* 0x0000000000027941 */ /* 0x000fea0003800000 */
.L_x_4558:
[----:B------:R-:W-:Y:S01]  /*19300*/  BSSY B2, `(.L_x_4560) ;  /* 0x000000b000027945 */ /* 0x000fe20003800000 */
[----:B------:R-:W-:Y:S02]  /*19310*/  IMAD.MOV.U32 R12, RZ, RZ, 0x0 ;  /* 0x00000000ff0c7424 */ /* 0x000fe400078e00ff */
[----:B------:R-:W-:Y:S01]  /*19320*/  IMAD.MOV.U32 R13, RZ, RZ, 0x14f00000 ;  /* 0x14f00000ff0d7424 */ /* 0x000fe200078e00ff */
[----:B------:R-:W-:Y:S06]  /*19330*/  @P1 BRA `(.L_x_4561) ;  /* 0x00000000001c1947 */ /* 0x000fec0003800000 */
[----:B------:R-:W1:Y:S01]  /*19340*/  S2R R8, SR_TID.X ;  /* 0x0000000000087919 */ /* 0x000e620000002100 */
[----:B------:R-:W-:-:S04]  /*19350*/  IMAD.MOV.U32 R3, RZ, RZ, 0x9000 ;  /* 0x00009000ff037424 */ /* 0x000fc800078e00ff */
[----:B------:R2:W-:Y:S01]  /*19360*/  SYNCS.ARRIVE.TRANS64 RZ, [R2+URZ+0x50], R3 ;  /* 0x0000500302ff79a7 */ /* 0x0005e2000800003f */
[----:B-1----:R-:W-:-:S04]  /*19370*/  LOP3.LUT R8, R8, 0x1f, RZ, 0xc0, !PT ;  /* 0x0000001f08087812 */ /* 0x002fc800078ec0ff */
[----:B------:R-:W-:-:S13]  /*19380*/  ISETP.NE.AND P0, PT, R8, RZ, PT ;  /* 0x000000ff0800720c */ /* 0x000fda0003f05270 */
[----:B--2---:R-:W-:Y:S05]  /*19390*/  @!P0 BRA `(.L_x_4561) ;  /* 0x0000000000048947 */ /* 0x004fea0003800000 */
[----:B------:R-:W-:Y:S01]  /*193a0*/  BPT.TRAP 0x1 ;  /* 0x000000040000795c */ /* 0x000fe20000300000 */
.L_x_4561:
[----:B------:R-:W-:Y:S05]  /*193b0*/  BSYNC B2 ;  /* 0x0000000000027941 */ /* 0x000fea0003800000 */
.L_x_4560:
        /* <DEDUP_REMOVED lines=12> */
.L_x_4562:
        /* <DEDUP_REMOVED lines=15> */
.L_x_4563:
        /* <DEDUP_REMOVED lines=15> */
.L_x_4564:
        /* <DEDUP_REMOVED lines=12> */
.L_x_4549:
[----:B------:R-:W-:Y:S05]  /*19720*/  BSYNC B1 ;  /* 0x0000000000017941 */ /* 0x000fea0003800000 */
.L_x_4548:
[----:B------:R-:W3:Y:S01]  /*19730*/  LDL R2, [R1+0x24] ;  /* 0x0000240001027983 */ /* 0x000ee20000100800 */
[----:B------:R-:W-:Y:S01]  /*19740*/  VIADD R0, R0, 0xfffffffe ;  /* 0xfffffffe00007836 */ /* 0x000fe20000000000 */
[----:B---3--:R-:W-:-:S13]  /*19750*/  ISETP.GT.AND P0, PT, R6, R2, PT ;  /* 0x000000020600720c */ /* 0x008fda0003f04270 */
[----:B------:R-:W-:Y:S05]  /*19760*/  @P0 BRA `(.L_x_4565) ;  /* 0xffffffe8002c0947 */ /* 0x000fea000383ffff */
.L_x_4511:
[----:B------:R-:W-:Y:S05]  /*19770*/  BSYNC B0 ;  /* 0x0000000000007941 */ /* 0x000fea0003800000 */
.L_x_4510:
        /* <DEDUP_REMOVED lines=19> */
.L_x_4567:
[----:B------:R-:W-:Y:S05]  /*198b0*/  BSYNC B0 ;  /* 0x0000000000007941 */ /* 0x000fea0003800000 */
.L_x_4566:
[----:B------:R-:W-:Y:S01]  /*198c0*/  LOP3.LUT P0, RZ, R18, 0x1, RZ, 0xc0, !PT ;  /* 0x0000000112ff7812 */ /* 0x000fe2000780c0ff */
[----:B------:R-:W-:-:S12]  /*198d0*/  BSSY B0, `(.L_x_4568) ;  /* 0x000004a000007945 */ /* 0x000fd80003800000 */
[----:B------:R-:W-:Y:S05]  /*198e0*/  @!P0 BRA `(.L_x_4569) ;  /* 0x0000000400208947 */ /* 0x000fea0003800000 */
[----:B--2---:R-:W2:Y:S04]  /*198f0*/  LDL R0, [R1+0x10] ;  /* 0x0000100001007983 */ /* 0x004ea80000100800 */
[----:B------:R-:W3:Y:S01]  /*19900*/  LDL R2, [R1+0x14] ;  /* 0x0000140001027983 */ /* 0x000ee20000100800 */
[----:B------:R-:W-:Y:S01]  /*19910*/  BSSY B1, `(.L_x_4570) ;  /* 0x0000006000017945 */ /* 0x000fe20003800000 */
[----:B------:R-:W-:Y:S01]  /*19920*/  ISETP.NE.AND P1, PT, R3, RZ, PT ;  /* 0x000000ff0300720c */ /* 0x000fe20003f25270 */
[----:B--2---:R-:W-:Y:S01]  /*19930*/  IMAD R0, R0, 0x8, R19 ;  /* 0x0000000800007824 */ /* 0x004fe200078e0213 */
[----:B---3--:R-:W-:-:S04]  /*19940*/  SHF.L.U32 R2, R2, 0x1f, RZ ;  /* 0x0000001f02027819 */ /* 0x008fc800000006ff */
[----:B------:R-:W2:Y:S02]  /*19950*/  SYNCS.PHASECHK.TRANS64.TRYWAIT P0, [R0+URZ+0x30860], R2 ;  /* 0x03086002000075a7 */ /* 0x000ea4000800017f */
[----:B--2---:R-:W-:Y:S05]  /*19960*/  @!P0 BRA `(.L_x_4571) ;  /* 0x0000002c00708947 */ /* 0x004fea0003800000 */
.L_x_4635:
[----:B------:R-:W-:Y:S05]  /*19970*/  BSYNC B1 ;  /* 0x0000000000017941 */ /* 0x000fea0003800000 */
.L_x_4570:
        /* <DEDUP_REMOVED lines=9> */
.L_x_4573:
[----:B------:R-:W-:Y:S05]  /*19a10*/  BSYNC B1 ;  /* 0x0000000000017941 */ /* 0x000fea0003800000 */
.L_x_4572:
[----:B------:R-:W3:Y:S04]  /*19a20*/  LDL.LU R4, [R1+0x18] ;  /* 0x0000180001047983 */ /* 0x000ee80000300800 */
[----:B------:R-:W3:Y:S04]  /*19a30*/  LDL.LU R3, [R1+0x4] ;  /* 0x0000040001037983 */ /* 0x000ee80000300800 */
[----:B--2---:R-:W2:Y:S01]  /*19a40*/  LDL R2, [R1+0x10] ;  /* 0x0000100001027983 */ /* 0x004ea20000100800 */
        /* <DEDUP_REMOVED lines=8> */
[----:B--2---:R-:W-:-:S04]  /*19ad0*/  IMAD R2, R2, 0x9000, R19 ;  /* 0x0000900002027824 */ /* 0x004fc800078e0213 */
[----:B------:R-:W-:-:S07]  /*19ae0*/  VIADD R4, R2, 0x400 ;  /* 0x0000040002047836 */ /* 0x000fce0000000000 */
.L_x_4574:
        /* <DEDUP_REMOVED lines=15> */
.L_x_4575:
        /* <DEDUP_REMOVED lines=15> */
.L_x_4576:
        /* <DEDUP_REMOVED lines=9> */
[----:B---3--:R-:W-:Y:S05]  /*19d60*/  @P0 BRA.U.ANY `(.L_x_4576) ;  /* 0xfffffffd00d80947 */ /* 0x008fea000393ffff */
.L_x_4569:
[----:B------:R-:W-:Y:S05]  /*19d70*/  BSYNC B0 ;  /* 0x0000000000007941 */ /* 0x000fea0003800000 */
.L_x_4568:
[----:B-1----:R-:W2:Y:S04]  /*19d80*/  LDL.LU R5, [R1+0x10] ;  /* 0x0000100001057983 */ /* 0x002ea80000300800 */
[----:B------:R-:W3:Y:S01]  /*19d90*/  LDL.LU R4, [R1+0x14] ;  /* 0x0000140001047983 */ /* 0x000ee20000300800 */
[----:B--2---:R-:W-:-:S05]  /*19da0*/  VIADD R0, R5, 0x1 ;  /* 0x0000000105007836 */ /* 0x004fca0000000000 */
[----:B------:R-:W-:-:S04]  /*19db0*/  ISETP.NE.AND P0, PT, R0, 0x2, PT ;  /* 0x000000020000780c */ /* 0x000fc80003f05270 */
[----:B------:R-:W-:Y:S02]  /*19dc0*/  SEL R2, RZ, 0x1, P0 ;  /* 0x00000001ff027807 */ /* 0x000fe40000000000 */
[----:B------:R-:W-:Y:S02]  /*19dd0*/  SEL R0, R0, RZ, P0 ;  /* 0x000000ff00007207 */ /* 0x000fe40000000000 */
[----:B---3--:R-:W-:-:S03]  /*19de0*/  LOP3.LUT R4, R4, R2, RZ, 0x3c, !PT ;  /* 0x0000000204047212 */ /* 0x008fc600078e3cff */
[----:B------:R1:W-:Y:S04]  /*19df0*/  STL [R1+0x10], R0 ;  /* 0x0000100001007387 */ /* 0x0003e80000100800 */
[----:B------:R1:W-:Y:S02]  /*19e00*/  STL [R1+0x14], R4 ;  /* 0x0000140401007387 */ /* 0x0003e40000100800 */
.L_x_4490:
[----:B------:R-:W-:Y:S05]  /*19e10*/  BSYNC B7 ;  /* 0x0000000000077941 */ /* 0x000fea0003800000 */
.L_x_4488:
        /* <DEDUP_REMOVED lines=8> */
[----:B01----:R-:W0:Y:S04]  /*19ea0*/  LDS.128 R4, [R19+0x308d0] ;  /* 0x0308d00013047984 */ /* 0x003e280000000c00 */
[----:B0-----:R0:W-:Y:S04]  /*19eb0*/  STL.64 [R1], R4 ;  /* 0x0000000401007387 */ /* 0x0011e80000100a00 */
[----:B------:R0:W-:Y:S01]  /*19ec0*/  STL.64 [R1+0x8], R6 ;  /* 0x0000080601007387 */ /* 0x0001e20000100a00 */
[----:B------:R-:W-:Y:S06]  /*19ed0*/  BAR.ARV 0x4, 0x180 ;  /* 0x0106000000007b1d */ /* 0x000fec0000002000 */
[----:B------:R-:W-:Y:S05]  /*19ee0*/  BRA `(.L_x_4578) ;  /* 0x00000010003c7947 */ /* 0x000fea0003800000 */
.L_x_4577:
[----:B------:R-:W4:Y:S01]  /*19ef0*/  S2R R16, SR_TID.X ;  /* 0x0000000000107919 */ /* 0x000f220000002100 */
[----:B------:R-:W-:Y:S01]  /*19f00*/  UMOV UR4, 0xffffffff ;  /* 0xffffffff00047882 */ /* 0x000fe20000000000 */
[----:B----4-:R-:W-:-:S04]  /*19f10*/  LOP3.LUT R16, R16, 0x1f, RZ, 0xc0, !PT ;  /* 0x0000001f10107812 */ /* 0x010fc800078ec0ff */
        /* <DEDUP_REMOVED lines=10> */
[----:B------:R-:W1:Y:S01]  /*19fc0*/  @!P1 LDC.64 R4, c[0x0][0xc78] ;  /* 0x00031e00ff049b82 */ /* 0x000e620000000a00 */
[----:B0-----:R-:W-:-:S05]  /*19fd0*/  @!P1 IMAD.WIDE R2, R0, 0x4, R2 ;  /* 0x0000000400029825 */ /* 0x001fca00078e0202 */
[----:B------:R1:W3:Y:S02]  /*19fe0*/  @!P1 LDG.E R6, desc[UR6][R2.64] ;  /* 0x0000000602069981 */ /* 0x0002e4000c1e1900 */
[----:B-1----:R-:W-:-:S06]  /*19ff0*/  @!P1 IMAD.WIDE R2, R0, 0x4, R4 ;  /* 0x0000000400029825 */ /* 0x002fcc00078e0204 */
[----:B------:R-:W4:Y:S01]  /*1a000*/  @!P1 LDG.E R2, desc[UR6][R2.64] ;  /* 0x0000000602029981 */ /* 0x000f22000c1e1900 */
[----:B------:R-:W-:Y:S01]  /*1a010*/  IMAD.MOV.U32 R5, RZ, RZ, RZ ;  /* 0x000000ffff057224 */ /* 0x000fe200078e00ff */
[C---:B------:R-:W-:Y:S02]  /*1a020*/  ISETP.GE.U32.AND P2, PT, R16.reuse, 0x2, PT ;  /* 0x000000021000780c */ /* 0x040fe40003f46070 */
[C---:B------:R-:W-:Y:S01]  /*1a030*/  ISETP.GE.U32.AND P3, PT, R16.reuse, 0x4, PT ;  /* 0x000000041000780c */ /* 0x040fe20003f66070 */
[----:B------:R-:W-:Y:S01]  /*1a040*/  SHFL.IDX PT, R0, R8, RZ, 0x1f ;  /* 0x00001fff08007589 */ /* 0x000fe200000e0000 */
[C---:B------:R-:W-:Y:S02]  /*1a050*/  ISETP.GE.U32.AND P4, PT, R16.reuse, 0x8, PT ;  /* 0x000000081000780c */ /* 0x040fe40003f86070 */
[----:B------:R-:W-:Y:S01]  /*1a060*/  ISETP.GE.U32.AND P5, PT, R16, 0x10, PT ;  /* 0x000000101000780c */ /* 0x000fe20003fa6070 */
[----:B---3--:R-:W-:Y:S01]  /*1a070*/  @!P1 IMAD.MOV.U32 R5, RZ, RZ, R6 ;  /* 0x000000ffff059224 */ /* 0x008fe200078e0006 */
[----:B------:R-:W-:-:S02]  /*1a080*/  CS2R R6, SRZ ;  /* 0x0000000000067805 */ /* 0x000fc4000001ff00 */
[----:B----4-:R-:W-:Y:S01]  /*1a090*/  @!P1 IMAD.MOV.U32 R7, RZ, RZ, R2 ;  /* 0x000000ffff079224 */ /* 0x010fe200078e0002 */
[----:B------:R-:W-:-:S03]  /*1a0a0*/  ISETP.NE.AND P1, PT, R16, RZ, PT ;  /* 0x000000ff1000720c */ /* 0x000fc60003f25270 */
[----:B------:R-:W-:-:S05]  /*1a0b0*/  IMAD R2, R7, R5, RZ ;  /* 0x0000000507027224 */ /* 0x000fca00078e02ff */
[----:B------:R-:W0:Y:S02]  /*1a0c0*/  SHFL.UP PT, R3, R2, 0x1, RZ ;  /* 0x0420000002037989 */ /* 0x000e2400000e00ff */
[----:B0-----:R-:W-:-:S05]  /*1a0d0*/  SEL R9, R3, RZ, P1 ;  /* 0x000000ff03097207 */ /* 0x001fca0000800000 */
[----:B------:R-:W-:Y:S02]  /*1a0e0*/  IMAD.IADD R2, R2, 0x1, R9 ;  /* 0x0000000102027824 */ /* 0x000fe400078e0209 */
[----:B------:R-:W-:Y:S04]  /*1a0f0*/  SHFL.IDX PT, R9, R8, 0x1, 0x1f ;  /* 0x00201f0008097f89 */ /* 0x000fe800000e0000 */
        /* <DEDUP_REMOVED lines=12> */
[----:B--2---:R0:W1:Y:S02]  /*1a1c0*/  SHFL.IDX PT, R10, R2, 0x1f, 0x1f ;  /* 0x03e01f00020a7f89 */ /* 0x00406400000e0000 */
.L_x_4645:
[----:B------:R-:W-:Y:S02]  /*1a1d0*/  ULDC UR4, c[0x0][0xc38] ;  /* 0x00030e0000047ab9 */ /* 0x000fe40000000800 */
[----:B------:R-:W-:-:S04]  /*1a1e0*/  IMAD.U32 R8, RZ, RZ, UR4 ;  /* 0x00000004ff087e24 */ /* 0x000fc8000f8e00ff */
[----:B-1----:R-:W-:-:S04]  /*1a1f0*/  IMAD R10, R10, R8, RZ ;  /* 0x000000080a0a7224 */ /* 0x002fc800078e02ff */
[----:B------:R-:W-:-:S05]  /*1a200*/  IMAD.IADD R4, R9, 0x1, R10 ;  /* 0x0000000109047824 */ /* 0x000fca00078e020a */
[----:B------:R-:W-:-:S13]  /*1a210*/  ISETP.GT.AND P6, PT, R4, R0, PT ;  /* 0x000000000400720c */ /* 0x000fda0003fc4270 */
[----:B------:R-:W-:Y:S05]  /*1a220*/  @P6 BRA `(.L_x_4580) ;  /* 0x0000000000b06947 */ /* 0x000fea0003800000 */
.L_x_4583:
        /* <DEDUP_REMOVED lines=38> */
.L_x_4653:
[----:B------:R-:W-:Y:S02]  /*1a490*/  ULDC UR4, c[0x0][0xc38] ;  /* 0x00030e0000047ab9 */ /* 0x000fe40000000800 */
[----:B------:R-:W-:-:S04]  /*1a4a0*/  IMAD.U32 R8, RZ, RZ, UR4 ;  /* 0x00000004ff087e24 */ /* 0x000fc8000f8e00ff */
[----:B-1----:R-:W-:-:S04]  /*1a4b0*/  IMAD R10, R10, R8, RZ ;  /* 0x000000080a0a7224 */ /* 0x002fc800078e02ff */
[----:B------:R-:W-:-:S05]  /*1a4c0*/  IMAD.IADD R4, R10, 0x1, R4 ;  /* 0x000000010a047824 */ /* 0x000fca00078e0204 */
[----:B------:R-:W-:-:S13]  /*1a4d0*/  ISETP.GT.AND P6, PT, R4, R0, PT ;  /* 0x000000000400720c */ /* 0x000fda0003fc4270 */
[----:B------:R-:W-:Y:S05]  /*1a4e0*/  @!P6 BRA `(.L_x_4583) ;  /* 0xfffffffc0050e947 */ /* 0x000fea000383ffff */
.L_x_4580:
        /* <DEDUP_REMOVED lines=12> */
.L_x_4658:
[----:B------:R-:W-:-:S13]  /*1a5b0*/  ISETP.NE.AND P0, PT, R3, RZ, PT ;  /* 0x000000ff0300720c */ /* 0x000fda0003f05270 */
[----:B------:R-:W-:Y:S05]  /*1a5c0*/  @!P0 BRA `(.L_x_4585) ;  /* 0x0000000000148947 */ /* 0x000fea0003800000 */
[----:B------:R-:W-:Y:S01]  /*1a5d0*/  UMOV UR4, 0xffffffff ;  /* 0xffffffff00047882 */ /* 0x000fe20000000000 */
[----:B---3--:R-:W-:Y:S02]  /*1a5e0*/  VIADD R9, R9, 0xffffffff ;  /* 0xffffffff09097836 */ /* 0x008fe40000000000 */
[----:B------:R-:W-:Y:S05]  /*1a5f0*/  BRA.DIV UR4, `(.L_x_4586) ;  /* 0x0000002e04007947 */ /* 0x000fea000b800000 */
[----:B0-----:R0:W1:Y:S02]  /*1a600*/  SHFL.IDX PT, R2, R2, R9, 0x1f ;  /* 0x00001f0902027589 */ /* 0x00106400000e0000 */
.L_x_4661:
[----:B-1----:R-:W-:-:S07]  /*1a610*/  IMAD.MOV.U32 R6, RZ, RZ, R2 ;  /* 0x000000ffff067224 */ /* 0x002fce00078e0002 */
.L_x_4585:
[----:B0-----:R-:W-:Y:S01]  /*1a620*/  IMAD R2, R6, R8, R10 ;  /* 0x0000000806027224 */ /* 0x001fe200078e020a */
[----:B------:R-:W-:-:S03]  /*1a630*/  ISETP.NE.AND P0, PT, R7, 0x1, PT ;  /* 0x000000010700780c */ /* 0x000fc60003f05270 */
[----:B------:R-:W-:Y:S01]  /*1a640*/  IMAD.IADD R0, R0, 0x1, -R2 ;  /* 0x0000000100007824 */ /* 0x000fe200078e0a02 */
[----:B------:R0:W-:Y:S09]  /*1a650*/  STL [R1], R2 ;  /* 0x0000000201007387 */ /* 0x0001f20000100800 */
[----:B------:R-:W-:Y:S05]  /*1a660*/  @!P0 BRA `(.L_x_4587) ;  /* 0x0000000000e48947 */ /* 0x000fea0003800000 */
[----:B---3--:R-:W-:-:S04]  /*1a670*/  IABS R5, R4 ;  /* 0x0000000400057213 */ /* 0x008fc80000000000 */
        /* <DEDUP_REMOVED lines=56> */
.L_x_4587:
[----:B---3--:R-:W2:Y:S01]  /*1aa00*/  LDL R5, [R1+0xc] ;  /* 0x00000c0001057983 */ /* 0x008ea20000100800 */
        /* <DEDUP_REMOVED lines=33> */
[----:B------:R-:W-:Y:S02]  /*1ac20*/  VIADDMNMX R6, R3, R8, R6, PT ;  /* 0x0000000803067246 */ /* 0x000fe40003800106 */
[----:B------:R-:W-:Y:S02]  /*1ac30*/  IADD3 R7, R7, 0x1000000, R0 ;  /* 0x0100000007077810 */ /* 0x000fe40007ffe000 */
        /* <DEDUP_REMOVED lines=28> */
.L_x_4588:
[----:B-1----:R-:W-:-:S05]  /*1ae00*/  LOP3.LUT R3, RZ, R0, RZ, 0x33, !PT ;  /* 0x00000000ff037212 */ /* 0x002fca00078e33ff */
[----:B------:R-:W-:-:S05]  /*1ae10*/  IMAD.IADD R0, R4, 0x1, R3 ;  /* 0x0000000104007824 */ /* 0x000fca00078e0203 */
[----:B------:R2:W-:Y:S01]  /*1ae20*/  STL [R1+0x4], R0 ;  /* 0x0000040001007387 */ /* 0x0005e20000100800 */
[----:B------:R-:W-:Y:S05]  /*1ae30*/  BRA `(.L_x_4589) ;  /* 0x0000000000287947 */ /* 0x000fea0003800000 */
.L_x_4581:
        /* <DEDUP_REMOVED lines=10> */
.L_x_4589:
[----:B-1----:R-:W3:Y:S04]  /*1aee0*/  LDL R3, [R1+0x8] ;  /* 0x0000080001037983 */ /* 0x002ee80000100800 */
[----:B0-----:R-:W4:Y:S04]  /*1aef0*/  LDL R2, [R1+0xc] ;  /* 0x00000c0001027983 */ /* 0x001f280000100800 */
[----:B------:R-:W5:Y:S04]  /*1af00*/  LDL R5, [R1+0x4] ;  /* 0x0000040001057983 */ /* 0x000f680000100800 */
[----:B------:R-:W5:Y:S01]  /*1af10*/  LDL R4, [R1] ;  /* 0x0000000001047983 */ /* 0x000f620000100800 */
[----:B--2---:R-:W0:Y:S01]  /*1af20*/  S2R R0, SR_TID.X ;  /* 0x0000000000007919 */ /* 0x004e220000002100 */
[----:B------:R-:W-:Y:S05]  /*1af30*/  WARPSYNC.ALL ;  /* 0x0000000000007948 */ /* 0x000fea0003800000 */
[----:B0-----:R-:W-:Y:S01]  /*1af40*/  LOP3.LUT R0, R0, 0x1f, RZ, 0xc0, !PT ;  /* 0x0000001f00007812 */ /* 0x001fe200078ec0ff */
[----:B------:R-:W-:Y:S03]  /*1af50*/  BAR.SYNC.DEFER_BLOCKING 0x4, 0x180 ;  /* 0x0106000000007b1d */ /* 0x000fe60000010000 */
[----:B------:R-:W-:-:S13]  /*1af60*/  ISETP.NE.AND P0, PT, R0, RZ, PT ;  /* 0x000000ff0000720c */ /* 0x000fda0003f05270 */
[----:B------:R-:W-:Y:S01]  /*1af70*/  @!P0 MOV R0, 0x400 ;  /* 0x0000040000008802 */ /* 0x000fe20000000f00 */
[----:B---3--:R-:W-:Y:S02]  /*1af80*/  IMAD.MOV.U32 R6, RZ, RZ, R3 ;  /* 0x000000ffff067224 */ /* 0x008fe400078e0003 */
[----:B------:R-:W0:Y:S01]  /*1af90*/  @!P0 S2R R3, SR_CgaCtaId ;  /* 0x0000000000038919 */ /* 0x000e220000008800 */
[----:B----4-:R-:W-:Y:S01]  /*1afa0*/  IMAD.MOV.U32 R7, RZ, RZ, R2 ;  /* 0x000000ffff077224 */ /* 0x010fe200078e0002 */
[----:B0-----:R-:W-:-:S05]  /*1afb0*/  @!P0 LEA R19, R3, R0, 0x18 ;  /* 0x0000000003138211 */ /* 0x001fca00078ec0ff */
[----:B-----5:R1:W-:Y:S01]  /*1afc0*/  @!P0 STS.128 [R19+0x308d0], R4 ;  /* 0x0308d00413008388 */ /* 0x0203e20000000c00 */
[----:B------:R-:W-:Y:S06]  /*1afd0*/  BAR.ARV 0x5, 0x180 ;  /* 0x0146000000007b1d */ /* 0x000fec0000002000 */
.L_x_4578:
[----:B---3--:R-:W3:Y:S01]  /*1afe0*/  LDL R0, [R1+0xc] ;  /* 0x00000c0001007983 */ /* 0x008ee20000100800 */
[----:B------:R-:W-:Y:S02]  /*1aff0*/  ULDC UR4, c[0x0][0xc3c] ;  /* 0x00030f0000047ab9 */ /* 0x000fe40000000800 */
[----:B---3--:R-:W-:-:S13]  /*1b000*/  ISETP.GE.AND P0, PT, R0, UR4, PT ;  /* 0x0000000400007c0c */ /* 0x008fda000bf06270 */
[----:B------:R-:W-:Y:S05]  /*1b010*/  @!P0 BRA `(.L_x_4590) ;  /* 0xffffff9c00048947 */ /* 0x000fea000383ffff */
[----:B------:R-:W-:Y:S05]  /*1b020*/  BSYNC B8 ;  /* 0x0000000000087941 */ /* 0x000fea0003800000 */
.L_x_4474:
[----:B----4-:R-:W4:Y:S01]  /*1b030*/  LDL.LU R0, [R1+0x50] ;  /* 0x0000500001007983 */ /* 0x010f220000300800 */
[----:B------:R-:W-:Y:S01]  /*1b040*/  BSSY B0, `(.L_x_4591) ;  /* 0x000000b000007945 */ /* 0x000fe20003800000 */
[----:B01----:R-:W0:Y:S01]  /*1b050*/  S2R R5, SR_CgaCtaId ;  /* 0x0000000000057919 */ /* 0x003e220000008800 */
[----:B----4-:R-:W-:-:S05]  /*1b060*/  VIADD R0, R0, 0x1 ;  /* 0x0000000100007836 */ /* 0x010fca0000000000 */
        /* <DEDUP_REMOVED lines=8> */
.L_x_4662:
[----:B------:R-:W-:Y:S05]  /*1b0f0*/  BSYNC B0 ;  /* 0x0000000000007941 */ /* 0x000fea0003800000 */
.L_x_4591:
[----:B------:R-:W-:-:S03]  /*1b100*/  UMOV UR4, 0xffffffff ;  /* 0xffffffff00047882 */ /* 0x000fc60000000000 */
[----:B------:R-:W-:Y:S05]  /*1b110*/  BRA.DIV UR4, `(.L_x_4593) ;  /* 0x0000002204787947 */ /* 0x000fea000b800000 */
[----:B------:R-:W1:Y:S02]  /*1b120*/  S2R R2, SR_TID.X ;  /* 0x0000000000027919 */ /* 0x000e640000002100 */
[----:B-1----:R-:W-:-:S04]  /*1b130*/  SHF.R.U32.HI R2, RZ, 0x5, R2 ;  /* 0x00000005ff027819 */ /* 0x002fc80000011602 */
[----:B------:R-:W-:-:S05]  /*1b140*/  LOP3.LUT R2, R2, 0x3, RZ, 0xc0, !PT ;  /* 0x0000000302027812 */ /* 0x000fca00078ec0ff */
[----:B------:R1:W4:Y:S02]  /*1b150*/  SHFL.IDX PT, R14, R2, RZ, 0x1f ;  /* 0x00001fff020e7589 */ /* 0x00032400000e0000 */
.L_x_4665:
[----:B----4-:R-:W-:Y:S01]  /*1b160*/  ISETP.NE.AND P0, PT, R14, RZ, PT ;  /* 0x000000ff0e00720c */ /* 0x010fe20003f05270 */
[----:B------:R-:W-:-:S12]  /*1b170*/  BSSY B0, `(.L_x_4594) ;  /* 0x0000029000007945 */ /* 0x000fd80003800000 */
[----:B------:R-:W-:Y:S05]  /*1b180*/  @P0 BRA `(.L_x_4595) ;  /* 0x00000000009c0947 */ /* 0x000fea0003800000 */
[----:B------:R-:W-:-:S03]  /*1b190*/  UMOV UR4, 0xffffffff ;  /* 0xffffffff00047882 */ /* 0x000fc60000000000 */
[----:B------:R-:W-:Y:S05]  /*1b1a0*/  BRA.DIV UR4, `(.L_x_4596) ;  /* 0x0000002204887947 */ /* 0x000fea000b800000 */
[----:B------:R-:W-:-:S13]  /*1b1b0*/  ELECT P6, URZ, PT ;  /* 0x00000000003f782f */ /* 0x000fda00038c0000 */
.L_x_4668:
[----:B------:R-:W-:Y:S05]  /*1b1c0*/  @!P6 BRA `(.L_x_4595) ;  /* 0x00000000008ce947 */ /* 0x000fea0003800000 */
[----:B-1----:R-:W4:Y:S02]  /*1b1d0*/  LDL R2, [R1+0x5c] ;  /* 0x00005c0001027983 */ /* 0x002f240000100800 */
[----:B----4-:R-:W-:-:S13]  /*1b1e0*/  R2UR UR4, R2 ;  /* 0x00000000020472ca */ /* 0x010fda00000e0000 */
[----:B------:R-:W-:-:S06]  /*1b1f0*/  ULOP3.LUT UR4, UR4, 0x2, URZ, 0xfc, !UPT ;  /* 0x0000000204047892 */ /* 0x000fcc000f8efc3f */
[----:B------:R-:W-:-:S05]  /*1b200*/  IMAD.U32 R2, RZ, RZ, UR4 ;  /* 0x00000004ff027e24 */ /* 0x000fca000f8e00ff */
[----:B------:R-:W-:-:S13]  /*1b210*/  ISETP.NE.AND P2, PT, R2, 0x3, PT ;  /* 0x000000030200780c */ /* 0x000fda0003f45270 */
[----:B------:R-:W-:Y:S05]  /*1b220*/  @!P2 BRA `(.L_x_4597) ;  /* 0x000000000004a947 */ /* 0x000fea0003800000 */
[----:B------:R-:W-:Y:S01]  /*1b230*/  BPT.TRAP 0x1 ;  /* 0x000000040000795c */ /* 0x000fe20000300000 */
.L_x_4597:
[----:B0-----:R-:W4:Y:S04]  /*1b240*/  LDL R3, [R1+0x10] ;  /* 0x0000100001037983 */ /* 0x001f280000100800 */
[----:B------:R-:W5:Y:S01]  /*1b250*/  LDL.LU R7, [R1+0x14] ;  /* 0x0000140001077983 */ /* 0x000f620000300800 */
[----:B------:R-:W-:-:S04]  /*1b260*/  VIADD R2, R0, 0x30840 ;  /* 0x0003084000027836 */ /* 0x000fc80000000000 */
[C---:B----4-:R-:W-:Y:S02]  /*1b270*/  IMAD R6, R3.reuse, 0x8, R2 ;  /* 0x0000000803067824 */ /* 0x050fe400078e0202 */
[----:B------:R-:W-:Y:S01]  /*1b280*/  VIADD R3, R3, 0x1 ;  /* 0x0000000103037836 */ /* 0x000fe20000000000 */
[----:B-----5:R-:W-:-:S04]  /*1b290*/  SHF.L.U32 R5, R7, 0x1f, RZ ;  /* 0x0000001f07057819 */ /* 0x020fc800000006ff */
        /* <DEDUP_REMOVED lines=8> */
.L_x_4669:
[----:B------:R-:W1:Y:S02]  /*1b320*/  SYNCS.PHASECHK.TRANS64.TRYWAIT P0, [R7+URZ], R2 ;  /* 0x00000002070075a7 */ /* 0x000e64000800017f */
[----:B-1----:R-:W-:Y:S05]  /*1b330*/  @!P0 BRA `(.L_x_4599) ;  /* 0x0000002000588947 */ /* 0x002fea0003800000 */
.L_x_4670:
[----:B------:R-:W-:Y:S05]  /*1b340*/  @!P2 BRA `(.L_x_4600) ;  /* 0x000000000004a947 */ /* 0x000fea0003800000 */
[----:B------:R-:W-:Y:S01]  /*1b350*/  BPT.TRAP 0x1 ;  /* 0x000000040000795c */ /* 0x000fe20000300000 */
.L_x_4600:
[----:B------:R-:W4:Y:S01]  /*1b360*/  LDL.LU R4, [R1+0x10] ;  /* 0x0000100001047983 */ /* 0x000f220000300800 */
[----:B------:R-:W-:-:S04]  /*1b370*/  VIADD R0, R0, 0x30860 ;  /* 0x0003086000007836 */ /* 0x000fc80000000000 */
[----:B----4-:R-:W-:-:S04]  /*1b380*/  IMAD R4, R4, 0x8, R0 ;  /* 0x0000000804047824 */ /* 0x010fc800078e0200 */
[----:B------:R-:W4:Y:S02]  /*1b390*/  SYNCS.PHASECHK.TRANS64.TRYWAIT P0, [R4+URZ], R5 ;  /* 0x00000005040075a7 */ /* 0x000f24000800017f */
[----:B----4-:R-:W-:Y:S05]  /*1b3a0*/  @!P0 BRA `(.L_x_4601) ;  /* 0x0000002000508947 */ /* 0x010fea0003800000 */
.L_x_4671:
[----:B------:R-:W-:-:S07]  /*1b3b0*/  IMAD R3, R3, 0x8, R0 ;  /* 0x0000000803037824 */ /* 0x000fce00078e0200 */
.L_x_4602:
[----:B------:R0:W0:Y:S02]  /*1b3c0*/  SYNCS.PHASECHK.TRANS64.TRYWAIT P0, [R3+URZ], R2 ;  /* 0x00000002030075a7 */ /* 0x000024000800017f */
[----:B0-----:R-:W-:Y:S05]  /*1b3d0*/  @!P0 NANOSLEEP.SYNCS 0x989680 ;  /* 0x009896800000895d */ /* 0x001fea0003900000 */
[----:B------:R-:W0:Y:S02]  /*1b3e0*/  @!P0 SYNCS.PHASECHK.TRANS64 P0, [R3+URZ], R2 ;  /* 0x00000002030085a7 */ /* 0x000e24000800007f */
[----:B0-----:R-:W-:Y:S05]  /*1b3f0*/  @!P0 BRA `(.L_x_4602) ;  /* 0xfffffffc00f08947 */ /* 0x001fea000383ffff */
.L_x_4595:
[----:B------:R-:W-:Y:S05]  /*1b400*/  BSYNC B0 ;  /* 0x0000000000007941 */ /* 0x000fea0003800000 */
.L_x_4594:
[----:B------:R-:W-:Y:S05]  /*1b410*/  EXIT ;  /* 0x000000000000794d */ /* 0x000fea0003800000 */
.L_x_4373:
[----:B0-----:R-:W-:-:S04]  /*1b420*/  IMAD.U32 R3, RZ, RZ, UR38 ;  /* 0x00000026ff037e24 */ /* 0x001fc8000f8e00ff */
[----:B------:R0:W1:Y:S03]  /*1b430*/  SYNCS.PHASECHK.TRANS64.TRYWAIT P1, [R3+URZ+0x30800], R0 ;  /* 0x03080000030075a7 */ /* 0x000066000802017f */
[----:B-1----:R-:W-:Y:S05]  /*1b440*/  @!P1 NANOSLEEP.SYNCS 0x989680 ;  /* 0x009896800000995d */ /* 0x002fea0003900000 */
[----:B------:R-:W1:Y:S02]  /*1b450*/  @!P1 SYNCS.PHASECHK.TRANS64 P1, [R3+URZ+0x30800], R0 ;  /* 0x03080000030095a7 */ /* 0x000e64000802007f */
[----:B-1----:R-:W-:Y:S05]  /*1b460*/  @!P1 BRA `(.L_x_4373) ;  /* 0xfffffffc00ec9947 */ /* 0x002fea000383ffff */
[----:B------:R-:W-:Y:S05]  /*1b470*/  BRA `(.L_x_4603) ;  /* 0xfffffe6c00d47947 */ /* 0x000fea000383ffff */
.L_x_4377:
[----:B-1----:R1:W2:Y:S02]  /*1b480*/  SYNCS.PHASECHK.TRANS64.TRYWAIT P2, [R7+URZ+0x30830], R0 ;  /* 0x03083000070075a7 */ /* 0x0022a4000804017f */
[----:B--2---:R-:W-:Y:S05]  /*1b490*/  @!P2 NANOSLEEP.SYNCS 0x989680 ;  /* 0x009896800000a95d */ /* 0x004fea0003900000 */
[----:B------:R-:W2:Y:S02]  /*1b4a0*/  @!P2 SYNCS.PHASECHK.TRANS64 P2, [R7+URZ+0x30830], R0 ;  /* 0x030830000700a5a7 */ /* 0x000ea4000804007f */
[----:B--2---:R-:W-:Y:S05]  /*1b4b0*/  @!P2 BRA `(.L_x_4377) ;  /* 0xfffffffc00f0a947 */ /* 0x004fea000383ffff */
[----:B------:R-:W-:Y:S05]  /*1b4c0*/  BRA `(.L_x_4376) ;  /* 0xfffffe6c00fc7947 */ /* 0x000fea000383ffff */
.L_x_4393:
[----:B-1----:R-:W-:-:S04]  /*1b4d0*/  IMAD.U32 R10, RZ, RZ, UR7 ;  /* 0x00000007ff0a7e24 */ /* 0x002fc8000f8e00ff */
[----:B------:R1:W2:Y:S03]  /*1b4e0*/  SYNCS.PHASECHK.TRANS64.TRYWAIT P2, [R10+URZ+0x30830], R9 ;  /* 0x030830090a0075a7 */ /* 0x0002a6000804017f */
[----:B--2---:R-:W-:Y:S05]  /*1b4f0*/  @!P2 NANOSLEEP.SYNCS 0x989680 ;  /* 0x009896800000a95d */ /* 0x004fea0003900000 */
[----:B------:R-:W2:Y:S02]  /*1b500*/  @!P2 SYNCS.PHASECHK.TRANS64 P2, [R10+URZ+0x30830], R9 ;  /* 0x030830090a00a5a7 */ /* 0x000ea4000804007f */
[----:B--2---:R-:W-:Y:S05]  /*1b510*/  @!P2 BRA `(.L_x_4393) ;  /* 0xfffffffc00eca947 */ /* 0x004fea000383ffff */
[----:B------:R-:W-:Y:S05]  /*1b520*/  BRA `(.L_x_4392) ;  /* 0xfffffea000a47947 */ /* 0x000fea000383ffff */
.L_x_4397:
[----:B01----:R-:W-:-:S04]  /*1b530*/  IMAD.U32 R9, RZ, RZ, UR6 ;  /* 0x00000006ff097e24 */ /* 0x003fc8000f8e00ff */
[----:B------:R0:W1:Y:S03]  /*1b540*/  SYNCS.PHASECHK.TRANS64.TRYWAIT P2, [R9+URZ+0x30850], R0 ;  /* 0x03085000090075a7 */ /* 0x000066000804017f */
[----:B-1----:R-:W-:Y:S05]  /*1b550*/  @!P2 NANOSLEEP.SYNCS 0x989680 ;  /* 0x009896800000a95d */ /* 0x002fea0003900000 */
[----:B------:R-:W1:Y:S02]  /*1b560*/  @!P2 SYNCS.PHASECHK.TRANS64 P2, [R9+URZ+0x30850], R0 ;  /* 0x030850000900a5a7 */ /* 0x000e64000804007f */
[----:B-1----:R-:W-:Y:S05]  /*1b570*/  @!P2 BRA `(.L_x_4397) ;  /* 0xfffffffc00eca947 */ /* 0x002fea000383ffff */
[----:B------:R-:W-:Y:S05]  /*1b580*/  BRA `(.L_x_4396) ;  /* 0xfffffeac00447947 */ /* 0x000fea000383ffff */
.L_x_4414:
[----:B-1----:R-:W-:-:S04]  /*1b590*/  IMAD.U32 R3, RZ, RZ, UR6 ;  /* 0x00000006ff037e24 */ /* 0x002fc8000f8e00ff */
[----:B------:R1:W2:Y:S03]  /*1b5a0*/  SYNCS.PHASECHK.TRANS64.TRYWAIT P2, [R3+URZ+0x30830], R2 ;  /* 0x03083002030075a7 */ /* 0x0002a6000804017f */
[----:B--2---:R-:W-:Y:S05]  /*1b5b0*/  @!P2 NANOSLEEP.SYNCS 0x989680 ;  /* 0x009896800000a95d */ /* 0x004fea0003900000 */
[----:B------:R-:W2:Y:S02]  /*1b5c0*/  @!P2 SYNCS.PHASECHK.TRANS64 P2, [R3+URZ+0x30830], R2 ;  /* 0x030830020300a5a7 */ /* 0x000ea4000804007f */
[----:B--2---:R-:W-:Y:S05]  /*1b5d0*/  @!P2 BRA `(.L_x_4414) ;  /* 0xfffffffc00eca947 */ /* 0x004fea000383ffff */
[----:B------:R-:W-:Y:S05]  /*1b5e0*/  BRA `(.L_x_4413) ;  /* 0xfffffed800e07947 */ /* 0x000fea000383ffff */
.L_x_4418:
[----:B01----:R-:W-:-:S04]  /*1b5f0*/  IMAD.U32 R2, RZ, RZ, UR11 ;  /* 0x0000000bff027e24 */ /* 0x003fc8000f8e00ff */
[----:B------:R0:W1:Y:S03]  /*1b600*/  SYNCS.PHASECHK.TRANS64.TRYWAIT P2, [R2+URZ+0x30850], R0 ;  /* 0x03085000020075a7 */ /* 0x000066000804017f */
[----:B-1----:R-:W-:Y:S05]  /*1b610*/  @!P2 NANOSLEEP.SYNCS 0x989680 ;  /* 0x009896800000a95d */ /* 0x002fea0003900000 */
[----:B------:R-:W1:Y:S02]  /*1b620*/  @!P2 SYNCS.PHASECHK.TRANS64 P2, [R2+URZ+0x30850], R0 ;  /* 0x030850000200a5a7 */ /* 0x000e64000804007f */
[----:B-1----:R-:W-:Y:S05]  /*1b630*/  @!P2 BRA `(.L_x_4418) ;  /* 0xfffffffc00eca947 */ /* 0x002fea000383ffff */
[----:B------:R-:W-:Y:S05]  /*1b640*/  BRA `(.L_x_4417) ;  /* 0xfffffee400807947 */ /* 0x000fea000383ffff */
.L_x_4424:
[----:B-1----:R-:W-:-:S04]  /*1b650*/  IMAD.U32 R3, RZ, RZ, UR6 ;  /* 0x00000006ff037e24 */ /* 0x002fc8000f8e00ff */
[----:B------:R1:W2:Y:S03]  /*1b660*/  SYNCS.PHASECHK.TRANS64.TRYWAIT P2, [R3+URZ+0x30830], R2 ;  /* 0x03083002030075a7 */ /* 0x0002a6000804017f */
[----:B--2---:R-:W-:Y:S05]  /*1b670*/  @!P2 NANOSLEEP.SYNCS 0x989680 ;  /* 0x009896800000a95d */ /* 0x004fea0003900000 */
[----:B------:R-:W2:Y:S02]  /*1b680*/  @!P2 SYNCS.PHASECHK.TRANS64 P2, [R3+URZ+0x30830], R2 ;  /* 0x030830020300a5a7 */ /* 0x000ea4000804007f */
[----:B--2---:R-:W-:Y:S05]  /*1b690*/  @!P2 BRA `(.L_x_4424) ;  /* 0xfffffffc00eca947 */ /* 0x004fea000383ffff */
[----:B------:R-:W-:Y:S05]  /*1b6a0*/  BRA `(.L_x_4423) ;  /* 0xfffffefc00cc7947 */ /* 0x000fea000383ffff */
.L_x_4428:
[----:B01----:R-:W-:-:S04]  /*1b6b0*/  IMAD.U32 R2, RZ, RZ, UR11 ;  /* 0x0000000bff027e24 */ /* 0x003fc8000f8e00ff */
[----:B------:R0:W1:Y:S03]  /*1b6c0*/  SYNCS.PHASECHK.TRANS64.TRYWAIT P2, [R2+URZ+0x30850], R0 ;  /* 0x03085000020075a7 */ /* 0x000066000804017f */
[----:B-1----:R-:W-:Y:S05]  /*1b6d0*/  @!P2 NANOSLEEP.SYNCS 0x989680 ;  /* 0x009896800000a95d */ /* 0x002fea0003900000 */
[----:B------:R-:W1:Y:S02]  /*1b6e0*/  @!P2 SYNCS.PHASECHK.TRANS64 P2, [R2+URZ+0x30850], R0 ;  /* 0x030850000200a5a7 */ /* 0x000e64000804007f */
[----:B-1----:R-:W-:Y:S05]  /*1b6f0*/  @!P2 BRA `(.L_x_4428) ;  /* 0xfffffffc00eca947 */ /* 0x002fea000383ffff */
[----:B------:R-:W-:Y:S05]  /*1b700*/  BRA `(.L_x_4427) ;  /* 0xffffff08006c7947 */ /* 0x000fea000383ffff */
.L_x_4441:
[----:B-1----:R-:W-:-:S04]  /*1b710*/  IMAD.U32 R5, RZ, RZ, UR5 ;  /* 0x00000005ff057e24 */ /* 0x002fc8000f8e00ff */
[----:B------:R1:W2:Y:S03]  /*1b720*/  SYNCS.PHASECHK.TRANS64.TRYWAIT P0, [R5+URZ+0x30850], R0 ;  /* 0x03085000050075a7 */ /* 0x0002a6000800017f */
[----:B--2---:R-:W-:Y:S05]  /*1b730*/  @!P0 NANOSLEEP.SYNCS 0x989680 ;  /* 0x009896800000895d */ /* 0x004fea0003900000 */
[----:B------:R-:W2:Y:S02]  /*1b740*/  @!P0 SYNCS.PHASECHK.TRANS64 P0, [R5+URZ+0x30850], R0 ;  /* 0x03085000050085a7 */ /* 0x000ea4000800007f */
[----:B--2---:R-:W-:Y:S05]  /*1b750*/  @!P0 BRA `(.L_x_4441) ;  /* 0xfffffffc00ec8947 */ /* 0x004fea000383ffff */
[----:B------:R-:W-:Y:S05]  /*1b760*/  BRA `(.L_x_4440) ;  /* 0xffffff3800a47947 */ /* 0x000fea000383ffff */
.L_x_4496:
        /* <DEDUP_REMOVED lines=11> */
.L_x_4605:
[----:B------:R-:W-:Y:S05]  /*1b820*/  BSYNC B0 ;  /* 0x0000000000007941 */ /* 0x000fea0003800000 */
.L_x_4604:
[----:B------:R-:W-:Y:S05]  /*1b830*/  BRA `(.L_x_4606) ;  /* 0xffffffa400a47947 */ /* 0x000fea000383ffff */
.L_x_4498:
[----:B------:R-:W-:Y:S01]  /*1b840*/  BSSY B0, `(.L_x_4607) ;  /* 0x0000006000007945 */ /* 0x000fe20003800000 */
[----:B------:R-:W-:-:S07]  /*1b850*/  IMAD.MOV.U32 R15, RZ, RZ, -0x1 ;  /* 0xffffffffff0f7424 */ /* 0x000fce00078e00ff */
[----:B012---:R-:W-:Y:S05]  /*1b860*/  WARPSYNC.COLLECTIVE R15, `(.L_x_4608) ;  /* 0x000000000f0c7348 */ /* 0x007fea0003c00000 */
[----:B------:R-:W-:Y:S02]  /*1b870*/  ELECT P6, UR62, PT ;  /* 0x00000000003e782f */ /* 0x000fe400038c0000 */
[----:B------:R-:W-:Y:S01]  /*1b880*/  MOV R14, UR62 ;  /* 0x0000003e000e7c02 */ /* 0x000fe20008000f00 */
[----:B012---:R-:W-:Y:S10]  /*1b890*/  ENDCOLLECTIVE ;  /* 0x000000000000791b */ /* 0x007ff40003800000 */
.L_x_4608:
[----:B------:R-:W-:Y:S05]  /*1b8a0*/  BSYNC B0 ;  /* 0x0000000000007941 */ /* 0x000fea0003800000 */
.L_x_4607:
[----:B------:R-:W-:Y:S05]  /*1b8b0*/  BRA `(.L_x_4609) ;  /* 0xffffffa400a87947 */ /* 0x000fea000383ffff */
.L_x_4500:
[----:B---3--:R3:W4:Y:S02]  /*1b8c0*/  SYNCS.PHASECHK.TRANS64.TRYWAIT P0, [R0+URZ+0x30840], R2 ;  /* 0x03084002000075a7 */ /* 0x008724000800017f */
[----:B----4-:R-:W-:Y:S05]  /*1b8d0*/  @!P0 NANOSLEEP.SYNCS 0x989680 ;  /* 0x009896800000895d */ /* 0x010fea0003900000 */
[----:B------:R-:W4:Y:S02]  /*1b8e0*/  @!P0 SYNCS.PHASECHK.TRANS64 P0, [R0+URZ+0x30840], R2 ;  /* 0x03084002000085a7 */ /* 0x000f24000800007f */
[----:B----4-:R-:W-:Y:S05]  /*1b8f0*/  @!P0 BRA `(.L_x_4500) ;  /* 0xfffffffc00f08947 */ /* 0x010fea000383ffff */
[----:B------:R-:W-:Y:S05]  /*1b900*/  BRA `(.L_x_4610) ;  /* 0xffffffa800107947 */ /* 0x000fea000383ffff */
.L_x_4504:
        /* <DEDUP_REMOVED lines=15> */
.L_x_4611:
[----:B------:R-:W-:Y:S02]  /*1ba00*/  IMAD.MOV.U32 R13, RZ, RZ, R4 ;  /* 0x000000ffff0d7224 */ /* 0x000fe400078e0004 */
[----:B------:R-:W-:-:S07]  /*1ba10*/  IMAD.MOV.U32 R6, RZ, RZ, R14 ;  /* 0x000000ffff067224 */ /* 0x000fce00078e000e */
[----:B------:R-:W-:Y:S05]  /*1ba20*/  WARPSYNC.COLLECTIVE R15, `(.L_x_4612) ;  /* 0x000000000f087348 */ /* 0x000fea0003c00000 */
[----:B------:R0:W1:Y:S02]  /*1ba30*/  SHFL.IDX P6, R14, R13, R12, R11 ;  /* 0x0000000c0d0e7389 */ /* 0x00006400000c000b */
[----:B01----:R-:W-:Y:S01]  /*1ba40*/  ENDCOLLECTIVE ;  /* 0x000000000000791b */ /* 0x003fe20003800000 */
.L_x_4612:
        /* <DEDUP_REMOVED lines=19> */
.L_x_4613:
[----:B------:R-:W-:Y:S02]  /*1bb80*/  IMAD.MOV.U32 R13, RZ, RZ, R4 ;  /* 0x000000ffff0d7224 */ /* 0x000fe400078e0004 */
[----:B------:R-:W-:-:S07]  /*1bb90*/  IMAD.MOV.U32 R9, RZ, RZ, R14 ;  /* 0x000000ffff097224 */ /* 0x000fce00078e000e */
[----:B------:R-:W-:Y:S05]  /*1bba0*/  WARPSYNC.COLLECTIVE R15, `(.L_x_4614) ;  /* 0x000000000f087348 */ /* 0x000fea0003c00000 */
[----:B------:R0:W1:Y:S02]  /*1bbb0*/  SHFL.IDX P6, R14, R13, R12, R11 ;  /* 0x0000000c0d0e7389 */ /* 0x00006400000c000b */
[----:B01----:R-:W-:Y:S01]  /*1bbc0*/  ENDCOLLECTIVE ;  /* 0x000000000000791b */ /* 0x003fe20003800000 */
.L_x_4614:
        /* <DEDUP_REMOVED lines=20> */
.L_x_4615:
[----:B------:R-:W-:Y:S02]  /*1bd10*/  IMAD.MOV.U32 R13, RZ, RZ, R4 ;  /* 0x000000ffff0d7224 */ /* 0x000fe400078e0004 */
[----:B------:R-:W-:-:S05]  /*1bd20*/  IMAD.SHL.U32 R9, R9, 0x8, RZ ;  /* 0x0000000809097824 */ /* 0x000fca00078e00ff */
[----:B------:R-:W-:Y:S01]  /*1bd30*/  LOP3.LUT R9, R9, 0x38, RZ, 0xc0, !PT ;  /* 0x0000003809097812 */ /* 0x000fe200078ec0ff */
[----:B------:R-:W-:-:S07]  /*1bd40*/  IMAD.MOV.U32 R8, RZ, RZ, R14 ;  /* 0x000000ffff087224 */ /* 0x000fce00078e000e */
[----:B------:R-:W-:Y:S05]  /*1bd50*/  WARPSYNC.COLLECTIVE R15, `(.L_x_4616) ;  /* 0x000000000f087348 */ /* 0x000fea0003c00000 */
[----:B------:R0:W1:Y:S02]  /*1bd60*/  SHFL.IDX P6, R14, R13, R12, R11 ;  /* 0x0000000c0d0e7389 */ /* 0x00006400000c000b */
[----:B01----:R-:W-:Y:S01]  /*1bd70*/  ENDCOLLECTIVE ;  /* 0x000000000000791b */ /* 0x003fe20003800000 */
.L_x_4616:
        /* <DEDUP_REMOVED lines=19> */
.L_x_4617:
[----:B------:R-:W-:Y:S02]  /*1beb0*/  IMAD.MOV.U32 R13, RZ, RZ, R4 ;  /* 0x000000ffff0d7224 */ /* 0x000fe400078e0004 */
[----:B------:R-:W-:-:S07]  /*1bec0*/  IMAD.MOV.U32 R6, RZ, RZ, R14 ;  /* 0x000000ffff067224 */ /* 0x000fce00078e000e */
[----:B------:R-:W-:Y:S05]  /*1bed0*/  WARPSYNC.COLLECTIVE R15, `(.L_x_4618) ;  /* 0x000000000f087348 */ /* 0x000fea0003c00000 */
[----:B------:R0:W1:Y:S02]  /*1bee0*/  SHFL.IDX P6, R14, R13, R12, R11 ;  /* 0x0000000c0d0e7389 */ /* 0x00006400000c000b */
[----:B01----:R-:W-:Y:S01]  /*1bef0*/  ENDCOLLECTIVE ;  /* 0x000000000000791b */ /* 0x003fe20003800000 */
.L_x_4618:
        /* <DEDUP_REMOVED lines=19> */
.L_x_4619:
[----:B------:R-:W-:Y:S02]  /*1c030*/  IMAD.MOV.U32 R13, RZ, RZ, R4 ;  /* 0x000000ffff0d7224 */ /* 0x000fe400078e0004 */
[----:B------:R-:W-:-:S07]  /*1c040*/  IMAD.MOV.U32 R6, RZ, RZ, R14 ;  /* 0x000000ffff067224 */ /* 0x000fce00078e000e */
[----:B------:R-:W-:Y:S05]  /*1c050*/  WARPSYNC.COLLECTIVE R15, `(.L_x_4620) ;  /* 0x000000000f087348 */ /* 0x000fea0003c00000 */
[----:B------:R0:W1:Y:S02]  /*1c060*/  SHFL.IDX P6, R14, R13, R12, R11 ;  /* 0x0000000c0d0e7389 */ /* 0x00006400000c000b */
[----:B01----:R-:W-:Y:S01]  /*1c070*/  ENDCOLLECTIVE ;  /* 0x000000000000791b */ /* 0x003fe20003800000 */
.L_x_4620:
        /* <DEDUP_REMOVED lines=19> */
.L_x_4621:
[----:B------:R-:W-:Y:S02]  /*1c1b0*/  IMAD.MOV.U32 R13, RZ, RZ, R4 ;  /* 0x000000ffff0d7224 */ /* 0x000fe400078e0004 */
[----:B------:R-:W-:-:S07]  /*1c1c0*/  IMAD.MOV.U32 R6, RZ, RZ, R14 ;  /* 0x000000ffff067224 */ /* 0x000fce00078e000e */
[----:B------:R-:W-:Y:S05]  /*1c1d0*/  WARPSYNC.COLLECTIVE R15, `(.L_x_4622) ;  /* 0x000000000f087348 */ /* 0x000fea0003c00000 */
[----:B------:R0:W1:Y:S02]  /*1c1e0*/  SHFL.IDX P6, R14, R13, R12, R11 ;  /* 0x0000000c0d0e7389 */ /* 0x00006400000c000b */
[----:B01----:R-:W-:Y:S01]  /*1c1f0*/  ENDCOLLECTIVE ;  /* 0x000000000000791b */ /* 0x003fe20003800000 */
.L_x_4622:
        /* <DEDUP_REMOVED lines=17> */
.L_x_4623:
[----:B------:R-:W-:-:S05]  /*1c310*/  VIADD R7, R0, 0x60 ;  /* 0x0000006000077836 */ /* 0x000fca0000000000 */
[----:B------:R-:W-:Y:S01]  /*1c320*/  ISETP.GE.AND P4, PT, R7, R2, PT ;  /* 0x000000020700720c */ /* 0x000fe20003f86270 */
[----:B------:R-:W-:Y:S02]  /*1c330*/  IMAD.MOV.U32 R13, RZ, RZ, R4 ;  /* 0x000000ffff0d7224 */ /* 0x000fe400078e0004 */
[----:B------:R-:W-:-:S10]  /*1c340*/  IMAD.MOV.U32 R6, RZ, RZ, R14 ;  /* 0x000000ffff067224 */ /* 0x000fd400078e000e */
[----:B------:R-:W-:Y:S05]  /*1c350*/  WARPSYNC.COLLECTIVE R15, `(.L_x_4624) ;  /* 0x000000000f087348 */ /* 0x000fea0003c00000 */
[----:B------:R0:W1:Y:S02]  /*1c360*/  SHFL.IDX P6, R14, R13, R12, R11 ;  /* 0x0000000c0d0e7389 */ /* 0x00006400000c000b */
[----:B01----:R-:W-:Y:S01]  /*1c370*/  ENDCOLLECTIVE ;  /* 0x000000000000791b */ /* 0x003fe20003800000 */
.L_x_4624:
        /* <DEDUP_REMOVED lines=17> */
.L_x_4625:
[----:B------:R-:W-:Y:S02]  /*1c490*/  IMAD.MOV.U32 R13, RZ, RZ, R4 ;  /* 0x000000ffff0d7224 */ /* 0x000fe400078e0004 */
[----:B------:R-:W-:-:S07]  /*1c4a0*/  IMAD.MOV.U32 R5, RZ, RZ, R14 ;  /* 0x000000ffff057224 */ /* 0x000fce00078e000e */
[----:B------:R-:W-:Y:S05]  /*1c4b0*/  WARPSYNC.COLLECTIVE R15, `(.L_x_4626) ;  /* 0x000000000f087348 */ /* 0x000fea0003c00000 */
[----:B------:R0:W1:Y:S02]  /*1c4c0*/  SHFL.IDX P6, R14, R13, R12, R11 ;  /* 0x0000000c0d0e7389 */ /* 0x00006400000c000b */
[----:B01----:R-:W-:Y:S01]  /*1c4d0*/  ENDCOLLECTIVE ;  /* 0x000000000000791b */ /* 0x003fe20003800000 */
.L_x_4626:
[----:B------:R-:W-:Y:S01]  /*1c4e0*/  IMAD.MOV.U32 R3, RZ, RZ, R14 ;  /* 0x000000ffff037224 */ /* 0x000fe200078e000e */
[----:B------:R-:W-:Y:S06]  /*1c4f0*/  BRA `(.L_x_4627) ;  /* 0xffffffa800b47947 */ /* 0x000fec000383ffff */
.L_x_4509:
[----:B---3--:R3:W4:Y:S02]  /*1c500*/  SYNCS.PHASECHK.TRANS64.TRYWAIT P0, [R19+URZ+0x30820], R0 ;  /* 0x03082000130075a7 */ /* 0x008724000800017f */
[----:B----4-:R-:W-:Y:S05]  /*1c510*/  @!P0 NANOSLEEP.SYNCS 0x989680 ;  /* 0x009896800000895d */ /* 0x010fea0003900000 */
[----:B------:R-:W4:Y:S02]  /*1c520*/  @!P0 SYNCS.PHASECHK.TRANS64 P0, [R19+URZ+0x30820], R0 ;  /* 0x03082000130085a7 */ /* 0x000f24000800007f */
[----:B----4-:R-:W-:Y:S05]  /*1c530*/  @!P0 BRA `(.L_x_4509) ;  /* 0xfffffffc00f08947 */ /* 0x010fea000383ffff */
[----:B------:R-:W-:Y:S05]  /*1c540*/  BRA `(.L_x_4628) ;  /* 0xffffffac00387947 */ /* 0x000fea000383ffff */
.L_x_4518:
[----:B-1----:R1:W2:Y:S02]  /*1c550*/  SYNCS.PHASECHK.TRANS64.TRYWAIT P0, [R3+URZ+0x30840], R2 ;  /* 0x03084002030075a7 */ /* 0x0022a4000800017f */
[----:B--2---:R-:W-:Y:S05]  /*1c560*/  @!P0 NANOSLEEP.SYNCS 0x989680 ;  /* 0x009896800000895d */ /* 0x004fea0003900000 */
[----:B------:R-:W2:Y:S02]  /*1c570*/  @!P0 SYNCS.PHASECHK.TRANS64 P0, [R3+URZ+0x30840], R2 ;  /* 0x03084002030085a7 */ /* 0x000ea4000800007f */
[----:B--2---:R-:W-:Y:S05]  /*1c580*/  @!P0 BRA `(.L_x_4518) ;  /* 0xfffffffc00f08947 */ /* 0x004fea000383ffff */
[----:B------:R-:W-:Y:S05]  /*1c590*/  BRA `(.L_x_4629) ;  /* 0xffffffb000307947 */ /* 0x000fea000383ffff */
.L_x_4525:
[----:B0-----:R0:W1:Y:S02]  /*1c5a0*/  SYNCS.PHASECHK.TRANS64.TRYWAIT P0, [R3+URZ+0x60], R2 ;  /* 0x00006002030075a7 */ /* 0x001064000800017f */
[----:B-1----:R-:W-:Y:S05]  /*1c5b0*/  @!P0 NANOSLEEP.SYNCS 0x989680 ;  /* 0x009896800000895d */ /* 0x002fea0003900000 */
[----:B------:R-:W1:Y:S02]  /*1c5c0*/  @!P0 SYNCS.PHASECHK.TRANS64 P0, [R3+URZ+0x60], R2 ;  /* 0x00006002030085a7 */ /* 0x000e64000800007f */
[----:B-1----:R-:W-:Y:S05]  /*1c5d0*/  @!P0 BRA `(.L_x_4525) ;  /* 0xfffffffc00f08947 */ /* 0x002fea000383ffff */
[----:B------:R-:W-:Y:S05]  /*1c5e0*/  BRA `(.L_x_4630) ;  /* 0xffffffb400487947 */ /* 0x000fea000383ffff */
.L_x_4535:
[----:B-1----:R1:W2:Y:S02]  /*1c5f0*/  SYNCS.PHASECHK.TRANS64.TRYWAIT P0, [R3+URZ+0x30840], R2 ;  /* 0x03084002030075a7 */ /* 0x0022a4000800017f */
[----:B--2---:R-:W-:Y:S05]  /*1c600*/  @!P0 NANOSLEEP.SYNCS 0x989680 ;  /* 0x009896800000895d */ /* 0x004fea0003900000 */
[----:B------:R-:W2:Y:S02]  /*1c610*/  @!P0 SYNCS.PHASECHK.TRANS64 P0, [R3+URZ+0x30840], R2 ;  /* 0x03084002030085a7 */ /* 0x000ea4000800007f */
[----:B--2---:R-:W-:Y:S05]  /*1c620*/  @!P0 BRA `(.L_x_4535) ;  /* 0xfffffffc00f08947 */ /* 0x004fea000383ffff */
[----:B------:R-:W-:Y:S05]  /*1c630*/  BRA `(.L_x_4631) ;  /* 0xffffffbc001c7947 */ /* 0x000fea000383ffff */
.L_x_4542:
[----:B0-----:R0:W1:Y:S02]  /*1c640*/  SYNCS.PHASECHK.TRANS64.TRYWAIT P0, [R2+URZ+0x60], R3 ;  /* 0x00006003020075a7 */ /* 0x001064000800017f */
[----:B-1----:R-:W-:Y:S05]  /*1c650*/  @!P0 NANOSLEEP.SYNCS 0x989680 ;  /* 0x009896800000895d */ /* 0x002fea0003900000 */
[----:B------:R-:W1:Y:S02]  /*1c660*/  @!P0 SYNCS.PHASECHK.TRANS64 P0, [R2+URZ+0x60], R3 ;  /* 0x00006003020085a7 */ /* 0x000e64000800007f */
[----:B-1----:R-:W-:Y:S05]  /*1c670*/  @!P0 BRA `(.L_x_4542) ;  /* 0xfffffffc00f08947 */ /* 0x002fea000383ffff */
[----:B------:R-:W-:Y:S05]  /*1c680*/  BRA `(.L_x_4632) ;  /* 0xffffffc000347947 */ /* 0x000fea000383ffff */
.L_x_4552:
[----:B---3--:R3:W4:Y:S02]  /*1c690*/  SYNCS.PHASECHK.TRANS64.TRYWAIT P0, [R2+URZ+0x30840], R3 ;  /* 0x03084003020075a7 */ /* 0x008724000800017f */
[----:B----4-:R-:W-:Y:S05]  /*1c6a0*/  @!P0 NANOSLEEP.SYNCS 0x989680 ;  /* 0x009896800000895d */ /* 0x010fea0003900000 */
[----:B------:R-:W4:Y:S02]  /*1c6b0*/  @!P0 SYNCS.PHASECHK.TRANS64 P0, [R2+URZ+0x30840], R3 ;  /* 0x03084003020085a7 */ /* 0x000f24000800007f */
[----:B----4-:R-:W-:Y:S05]  /*1c6c0*/  @!P0 BRA `(.L_x_4552) ;  /* 0xfffffffc00f08947 */ /* 0x010fea000383ffff */
[----:B------:R-:W-:Y:S05]  /*1c6d0*/  BRA `(.L_x_4633) ;  /* 0xffffffc400d87947 */ /* 0x000fea000383ffff */
.L_x_4559:
[----:B0-----:R0:W1:Y:S02]  /*1c6e0*/  SYNCS.PHASECHK.TRANS64.TRYWAIT P0, [R2+URZ+0x60], R5 ;  /* 0x00006005020075a7 */ /* 0x001064000800017f */
[----:B-1----:R-:W-:Y:S05]  /*1c6f0*/  @!P0 NANOSLEEP.SYNCS 0x989680 ;  /* 0x009896800000895d */ /* 0x002fea0003900000 */
[----:B------:R-:W1:Y:S02]  /*1c700*/  @!P0 SYNCS.PHASECHK.TRANS64 P0, [R2+URZ+0x60], R5 ;  /* 0x00006005020085a7 */ /* 0x000e64000800007f */
[----:B-1----:R-:W-:Y:S05]  /*1c710*/  @!P0 BRA `(.L_x_4559) ;  /* 0xfffffffc00f08947 */ /* 0x002fea000383ffff */
[----:B------:R-:W-:Y:S05]  /*1c720*/  BRA `(.L_x_4634) ;  /* 0xffffffc800f07947 */ /* 0x000fea000383ffff */
.L_x_4571:
[----:B--2---:R2:W3:Y:S02]  /*1c730*/  SYNCS.PHASECHK.TRANS64.TRYWAIT P0, [R0+URZ+0x30860], R2 ;  /* 0x03086002000075a7 */ /* 0x0044e4000800017f */
[----:B---3--:R-:W-:Y:S05]  /*1c740*/  @!P0 NANOSLEEP.SYNCS 0x989680 ;  /* 0x009896800000895d */ /* 0x008fea0003900000 */
[----:B------:R-:W3:Y:S02]  /*1c750*/  @!P0 SYNCS.PHASECHK.TRANS64 P0, [R0+URZ+0x30860], R2 ;  /* 0x03086002000085a7 */ /* 0x000ee4000800007f */
[----:B---3--:R-:W-:Y:S05]  /*1c760*/  @!P0 BRA `(.L_x_4571) ;  /* 0xfffffffc00f08947 */ /* 0x008fea000383ffff */
[----:B------:R-:W-:Y:S05]  /*1c770*/  BRA `(.L_x_4635) ;  /* 0xffffffd0007c7947 */ /* 0x000fea000383ffff */
.L_x_4579:
[----:B------:R-:W4:Y:S01]  /*1c780*/  LDL R3, [R1] ;  /* 0x0000000001037983 */ /* 0x000f220000100800 */
[----:B------:R-:W-:Y:S01]  /*1c790*/  BSSY B0, `(.L_x_4636) ;  /* 0x0000008000007945 */ /* 0x000fe20003800000 */
[----:B------:R-:W-:Y:S02]  /*1c7a0*/  IMAD.MOV.U32 R12, RZ, RZ, RZ ;  /* 0x000000ffff0c7224 */ /* 0x000fe400078e00ff */
[----:B------:R-:W-:Y:S02]  /*1c7b0*/  IMAD.MOV.U32 R11, RZ, RZ, 0x1f ;  /* 0x0000001fff0b7424 */ /* 0x000fe400078e00ff */
[----:B------:R-:W-:Y:S02]  /*1c7c0*/  IMAD.MOV.U32 R15, RZ, RZ, -0x1 ;  /* 0xffffffffff0f7424 */ /* 0x000fe400078e00ff */
[----:B----4-:R-:W-:-:S07]  /*1c7d0*/  IMAD.MOV.U32 R13, RZ, RZ, R3 ;  /* 0x000000ffff0d7224 */ /* 0x010fce00078e0003 */
[----:B0123--:R-:W-:Y:S05]  /*1c7e0*/  WARPSYNC.COLLECTIVE R15, `(.L_x_4637) ;  /* 0x000000000f087348 */ /* 0x00ffea0003c00000 */
[----:B------:R4:W0:Y:S02]  /*1c7f0*/  SHFL.IDX P6, R14, R13, R12, R11 ;  /* 0x0000000c0d0e7389 */ /* 0x00082400000c000b */
[----:B01234-:R-:W-:Y:S01]  /*1c800*/  ENDCOLLECTIVE ;  /* 0x000000000000791b */ /* 0x01ffe20003800000 */
.L_x_4637:
[----:B------:R-:W-:Y:S05]  /*1c810*/  BSYNC B0 ;  /* 0x0000000000007941 */ /* 0x000fea0003800000 */
.L_x_4636:
        /* <DEDUP_REMOVED lines=9> */
.L_x_4638:
        /* <DEDUP_REMOVED lines=26> */
.L_x_4639:
        /* <DEDUP_REMOVED lines=8> */
.L_x_4640:
        /* <DEDUP_REMOVED lines=8> */
.L_x_4641:
        /* <DEDUP_REMOVED lines=8> */
.L_x_4642:
        /* <DEDUP_REMOVED lines=8> */
.L_x_4643:
        /* <DEDUP_REMOVED lines=9> */
.L_x_4644:
[----:B------:R-:W-:Y:S01]  /*1cce0*/  IMAD.MOV.U32 R10, RZ, RZ, R14 ;  /* 0x000000ffff0a7224 */ /* 0x000fe200078e000e */
[----:B------:R-:W-:Y:S06]  /*1ccf0*/  BRA `(.L_x_4645) ;  /* 0xffffffd400347947 */ /* 0x000fec000383ffff */
.L_x_4582:
        /* <DEDUP_REMOVED lines=8> */
.L_x_4647:
[----:B------:R-:W-:Y:S05]  /*1cd80*/  BSYNC B0 ;  /* 0x0000000000007941 */ /* 0x000fea0003800000 */
.L_x_4646:
        /* <DEDUP_REMOVED lines=10> */
.L_x_4648:
        /* <DEDUP_REMOVED lines=8> */
.L_x_4649:
        /* <DEDUP_REMOVED lines=8> */
.L_x_4650:
        /* <DEDUP_REMOVED lines=8> */
.L_x_4651:
        /* <DEDUP_REMOVED lines=9> */
.L_x_4652:
[----:B------:R-:W-:Y:S01]  /*1d040*/  IMAD.MOV.U32 R10, RZ, RZ, R14 ;  /* 0x000000ffff0a7224 */ /* 0x000fe200078e000e */
[----:B------:R-:W-:Y:S06]  /*1d050*/  BRA `(.L_x_4653) ;  /* 0xffffffd4000c7947 */ /* 0x000fec000383ffff */
.L_x_4584:
[----:B------:R-:W-:Y:S01]  /*1d060*/  BSSY B0, `(.L_x_4654) ;  /* 0x0000006000007945 */ /* 0x000fe20003800000 */
[----:B------:R-:W-:Y:S01]  /*1d070*/  PLOP3.LUT P6, PT, P6, PT, PT, 0x8, 0x0 ;  /* 0x000000000000781c */ /* 0x000fe200037ce170 */
[----:B------:R-:W-:-:S12]  /*1d080*/  IMAD.MOV.U32 R15, RZ, RZ, -0x1 ;  /* 0xffffffffff0f7424 */ /* 0x000fd800078e00ff */
[----:B0-----:R-:W-:Y:S05]  /*1d090*/  WARPSYNC.COLLECTIVE R15, `(.L_x_4655) ;  /* 0x000000000f087348 */ /* 0x001fea0003c00000 */
[----:B------:R-:W-:Y:S01]  /*1d0a0*/  VOTE.ANY R14, PT, P6 ;  /* 0x00000000000e7806 */ /* 0x000fe200030e0100 */
[----:B0-----:R-:W-:Y:S06]  /*1d0b0*/  ENDCOLLECTIVE ;  /* 0x000000000000791b */ /* 0x001fec0003800000 */
.L_x_4655:
[----:B------:R-:W-:Y:S05]  /*1d0c0*/  BSYNC B0 ;  /* 0x0000000000007941 */ /* 0x000fea0003800000 */
.L_x_4654:
        /* <DEDUP_REMOVED lines=10> */
.L_x_4656:
[----:B------:R-:W-:Y:S02]  /*1d170*/  IMAD.MOV.U32 R13, RZ, RZ, R7 ;  /* 0x000000ffff0d7224 */ /* 0x000fe400078e0007 */
[----:B------:R-:W-:-:S07]  /*1d180*/  IMAD.MOV.U32 R4, RZ, RZ, R14 ;  /* 0x000000ffff047224 */ /* 0x000fce00078e000e */
[----:B------:R-:W-:Y:S05]  /*1d190*/  WARPSYNC.COLLECTIVE R15, `(.L_x_4657) ;  /* 0x000000000f087348 */ /* 0x000fea0003c00000 */
[----:B------:R0:W1:Y:S02]  /*1d1a0*/  SHFL.IDX P6, R14, R13, R12, R11 ;  /* 0x0000000c0d0e7389 */ /* 0x00006400000c000b */
[----:B01----:R-:W-:Y:S01]  /*1d1b0*/  ENDCOLLECTIVE ;  /* 0x000000000000791b */ /* 0x003fe20003800000 */
.L_x_4657:
[----:B------:R-:W-:Y:S02]  /*1d1c0*/  IMAD.MOV.U32 R7, RZ, RZ, R14 ;  /* 0x000000ffff077224 */ /* 0x000fe400078e000e */
[----:B------:R-:W-:-:S05]  /*1d1d0*/  IMAD.IADD R5, R9, 0x1, R16 ;  /* 0x0000000109057824 */ /* 0x000fca00078e0210 */
[----:B------:R0:W-:Y:S01]  /*1d1e0*/  STL [R1+0xc], R5 ;  /* 0x00000c0501007387 */ /* 0x0001e20000100800 */
[----:B------:R-:W-:Y:S05]  /*1d1f0*/  BRA `(.L_x_4658) ;  /* 0xffffffd000ec7947 */ /* 0x000fea000383ffff */
.L_x_4586:
[----:B------:R-:W-:Y:S01]  /*1d200*/  BSSY B0, `(.L_x_4659) ;  /* 0x0000008000007945 */ /* 0x000fe20003800000 */
[----:B------:R-:W-:Y:S02]  /*1d210*/  IMAD.MOV.U32 R13, RZ, RZ, R2 ;  /* 0x000000ffff0d7224 */ /* 0x000fe400078e0002 */
[----:B------:R-:W-:Y:S02]  /*1d220*/  IMAD.MOV.U32 R12, RZ, RZ, R9 ;  /* 0x000000ffff0c7224 */ /* 0x000fe400078e0009 */
[----:B------:R-:W-:Y:S02]  /*1d230*/  IMAD.MOV.U32 R11, RZ, RZ, 0x1f ;  /* 0x0000001fff0b7424 */ /* 0x000fe400078e00ff */
[----:B------:R-:W-:-:S07]  /*1d240*/  IMAD.MOV.U32 R15, RZ, RZ, -0x1 ;  /* 0xffffffffff0f7424 */ /* 0x000fce00078e00ff */
[----:B0-----:R-:W-:Y:S05]  /*1d250*/  WARPSYNC.COLLECTIVE R15, `(.L_x_4660) ;  /* 0x000000000f087348 */ /* 0x001fea0003c00000 */
[----:B------:R1:W2:Y:S02]  /*1d260*/  SHFL.IDX P6, R14, R13, R12, R11 ;  /* 0x0000000c0d0e7389 */ /* 0x0002a400000c000b */
[----:B012---:R-:W-:Y:S01]  /*1d270*/  ENDCOLLECTIVE ;  /* 0x000000000000791b */ /* 0x007fe20003800000 */
.L_x_4660:
[----:B------:R-:W-:Y:S05]  /*1d280*/  BSYNC B0 ;  /* 0x0000000000007941 */ /* 0x000fea0003800000 */
.L_x_4659:
[----:B------:R-:W-:Y:S01]  /*1d290*/  IMAD.MOV.U32 R2, RZ, RZ, R14 ;  /* 0x000000ffff027224 */ /* 0x000fe200078e000e */
[----:B------:R-:W-:Y:S06]  /*1d2a0*/  BRA `(.L_x_4661) ;  /* 0xffffffd000d87947 */ /* 0x000fec000383ffff */
.L_x_4592:
[----:B0-----:R0:W1:Y:S02]  /*1d2b0*/  SYNCS.PHASECHK.TRANS64.TRYWAIT P0, [R0+URZ+0x30820], R3 ;  /* 0x03082003000075a7 */ /* 0x001064000800017f */
[----:B-1----:R-:W-:Y:S05]  /*1d2c0*/  @!P0 NANOSLEEP.SYNCS 0x989680 ;  /* 0x009896800000895d */ /* 0x002fea0003900000 */
[----:B------:R-:W1:Y:S02]  /*1d2d0*/  @!P0 SYNCS.PHASECHK.TRANS64 P0, [R0+URZ+0x30820], R3 ;  /* 0x03082003000085a7 */ /* 0x000e64000800007f */
[----:B-1----:R-:W-:Y:S05]  /*1d2e0*/  @!P0 BRA `(.L_x_4592) ;  /* 0xfffffffc00f08947 */ /* 0x002fea000383ffff */
[----:B------:R-:W-:Y:S05]  /*1d2f0*/  BRA `(.L_x_4662) ;  /* 0xffffffdc007c7947 */ /* 0x000fea000383ffff */
.L_x_4593:
        /* <DEDUP_REMOVED lines=8> */
[----:B0-2---:R-:W-:Y:S05]  /*1d380*/  WARPSYNC.COLLECTIVE R15, `(.L_x_4664) ;  /* 0x000000000f087348 */ /* 0x005fea0003c00000 */
[----:B------:R1:W3:Y:S02]  /*1d390*/  SHFL.IDX P6, R14, R13, R12, R11 ;  /* 0x0000000c0d0e7389 */ /* 0x0002e400000c000b */
[----:B0123--:R-:W-:Y:S01]  /*1d3a0*/  ENDCOLLECTIVE ;  /* 0x000000000000791b */ /* 0x00ffe20003800000 */
.L_x_4664:
[----:B------:R-:W-:Y:S05]  /*1d3b0*/  BSYNC B0 ;  /* 0x0000000000007941 */ /* 0x000fea0003800000 */
.L_x_4663:
[----:B------:R-:W-:Y:S05]  /*1d3c0*/  BRA `(.L_x_4665) ;  /* 0xffffffdc00647947 */ /* 0x000fea000383ffff */
.L_x_4596:
[----:B------:R-:W-:Y:S01]  /*1d3d0*/  BSSY B1, `(.L_x_4666) ;  /* 0x0000006000017945 */ /* 0x000fe20003800000 */
[----:B------:R-:W-:-:S07]  /*1d3e0*/  IMAD.MOV.U32 R15, RZ, RZ, -0x1 ;  /* 0xffffffffff0f7424 */ /* 0x000fce00078e00ff */
[----:B0123--:R-:W-:Y:S05]  /*1d3f0*/  WARPSYNC.COLLECTIVE R15, `(.L_x_4667) ;  /* 0x000000000f0c7348 */ /* 0x00ffea0003c00000 */
[----:B------:R-:W-:Y:S02]  /*1d400*/  ELECT P6, UR62, PT ;  /* 0x00000000003e782f */ /* 0x000fe400038c0000 */
[----:B------:R-:W-:Y:S01]  /*1d410*/  MOV R14, UR62 ;  /* 0x0000003e000e7c02 */ /* 0x000fe20008000f00 */
[----:B0123--:R-:W-:Y:S10]  /*1d420*/  ENDCOLLECTIVE ;  /* 0x000000000000791b */ /* 0x00fff40003800000 */
.L_x_4667:
[----:B------:R-:W-:Y:S05]  /*1d430*/  BSYNC B1 ;  /* 0x0000000000017941 */ /* 0x000fea0003800000 */
.L_x_4666:
[----:B------:R-:W-:Y:S05]  /*1d440*/  BRA `(.L_x_4668) ;  /* 0xffffffdc005c7947 */ /* 0x000fea000383ffff */
.L_x_4598:
[----:B0-----:R0:W1:Y:S02]  /*1d450*/  SYNCS.PHASECHK.TRANS64.TRYWAIT P0, [R6+URZ], R5 ;  /* 0x00000005060075a7 */ /* 0x001064000800017f */
[----:B-1----:R-:W-:Y:S05]  /*1d460*/  @!P0 NANOSLEEP.SYNCS 0x989680 ;  /* 0x009896800000895d */ /* 0x002fea0003900000 */
[----:B------:R-:W1:Y:S02]  /*1d470*/  @!P0 SYNCS.PHASECHK.TRANS64 P0, [R6+URZ], R5 ;  /* 0x00000005060085a7 */ /* 0x000e64000800007f */
[----:B-1----:R-:W-:Y:S05]  /*1d480*/  @!P0 BRA `(.L_x_4598) ;  /* 0xfffffffc00f08947 */ /* 0x002fea000383ffff */
[----:B------:R-:W-:Y:S05]  /*1d490*/  BRA `(.L_x_4669) ;  /* 0xffffffdc00a07947 */ /* 0x000fea000383ffff */
.L_x_4599:
[----:B-1----:R1:W4:Y:S02]  /*1d4a0*/  SYNCS.PHASECHK.TRANS64.TRYWAIT P0, [R7+URZ], R2 ;  /* 0x00000002070075a7 */ /* 0x002324000800017f */
[----:B----4-:R-:W-:Y:S05]  /*1d4b0*/  @!P0 NANOSLEEP.SYNCS 0x989680 ;  /* 0x009896800000895d */ /* 0x010fea0003900000 */
[----:B------:R-:W4:Y:S02]  /*1d4c0*/  @!P0 SYNCS.PHASECHK.TRANS64 P0, [R7+URZ], R2 ;  /* 0x00000002070085a7 */ /* 0x000f24000800007f */
[----:B----4-:R-:W-:Y:S05]  /*1d4d0*/  @!P0 BRA `(.L_x_4599) ;  /* 0xfffffffc00f08947 */ /* 0x010fea000383ffff */
[----:B------:R-:W-:Y:S05]  /*1d4e0*/  BRA `(.L_x_4670) ;  /* 0xffffffdc00947947 */ /* 0x000fea000383ffff */
.L_x_4601:
[----:B----4-:R4:W0:Y:S02]  /*1d4f0*/  SYNCS.PHASECHK.TRANS64.TRYWAIT P0, [R4+URZ], R5 ;  /* 0x00000005040075a7 */ /* 0x010824000800017f */
[----:B0-----:R-:W-:Y:S05]  /*1d500*/  @!P0 NANOSLEEP.SYNCS 0x989680 ;  /* 0x009896800000895d */ /* 0x001fea0003900000 */
[----:B------:R-:W0:Y:S02]  /*1d510*/  @!P0 SYNCS.PHASECHK.TRANS64 P0, [R4+URZ], R5 ;  /* 0x00000005040085a7 */ /* 0x000e24000800007f */
[----:B0-----:R-:W-:Y:S05]  /*1d520*/  @!P0 BRA `(.L_x_4601) ;  /* 0xfffffffc00f08947 */ /* 0x001fea000383ffff */
[----:B------:R-:W-:Y:S05]  /*1d530*/  BRA `(.L_x_4671) ;  /* 0xffffffdc009c7947 */ /* 0x000fea000383ffff */
.L_x_4672:
        /* <DEDUP_REMOVED lines=12> */
.L_x_14852:


//--------------------- .text._ZN7cutlass13device_kernelIN5flash11enable_sm90INS1_16FlashAttnFwdSm90INS1_25CollectiveMainloopFwdSm90ILi2EN4cute5tupleIJNS5_1CILi1EEES8_S8_EEENS6_IJNS7_ILi128EEENS7_ILi96EEENS7_ILi192EEEEEELi192ENS_6half_tEfNS_4arch4Sm90ELb0ELb1ELb1ELb1ELb0ELb1ELb0ELb1ELb1ELb1ELb1ELb0EEENS1_21CollectiveEpilogueFwdINS6_IJSA_SC_SB_EEES9_SE_SG_Li256ELb1ELb1ELb1ELb0EEENS1_36VarlenDynamicPersistentTileSchedulerILi128ELi96ELi256ELi128ELb1ELb1ELb1ELb1ELb0ELb1EEEEEEEEEvNT_6ParamsE --------------------------
	.section	.text._ZN7cutlass13device_kernelIN5flash11enable_sm90INS1_16FlashAttnFwdSm90INS1_25CollectiveMainloopFwdSm90ILi2EN4cute5tupleIJNS5_1CILi1EEES8_S8_EEENS6_IJNS7_ILi128EEENS7_ILi96EEENS7_ILi192EEEEEELi192ENS_6half_tEfNS_4arch4Sm90ELb0ELb1ELb1ELb1ELb0ELb1ELb0ELb1ELb1ELb1ELb1ELb0EEENS1_21CollectiveEpilogueFwdINS6_IJSA_SC_SB_EEES9_SE_SG_Li256ELb1ELb1ELb1ELb0EEENS1_36VarlenDynamicPersistentTileSchedulerILi128ELi96ELi256ELi128ELb1ELb1ELb1ELb1ELb0ELb1EEEEEEEEEvNT_6ParamsE,"ax",@progbits
	.align	128
.text._ZN7cutlass13device_kernelIN5flash11enable_sm90INS1_16FlashAttnFwdSm90INS1_25CollectiveMainloopFwdSm90ILi2EN4cute5tupleIJNS5_1CILi1EEES8_S8_EEENS6_IJNS7_ILi128EEENS7_ILi96EEENS7_ILi192EEEEEELi192ENS_6half_tEfNS_4arch4Sm90ELb0ELb1ELb1ELb1ELb0ELb1ELb0ELb1ELb1ELb1ELb1ELb0EEENS1_21CollectiveEpilogueFwdINS6_IJSA_SC_SB_EEES9_SE_SG_Li256ELb1ELb1ELb1ELb0EEENS1_36VarlenDynamicPersistentTileSchedulerILi128ELi96ELi256ELi128ELb1ELb1ELb1ELb1ELb0ELb1EEEEEEEEEvNT_6ParamsE:
        .type           _ZN7cutlass13device_kernelIN5flash11enable_sm90INS1_16FlashAttnFwdSm90INS1_25CollectiveMainloopFwdSm90ILi2EN4cute5tupleIJNS5_1CILi1EEES8_S8_EEENS6_IJNS7_ILi128EEENS7_ILi96EEENS7_ILi192EEEEEELi192ENS_6half_tEfNS_4arch4Sm90ELb0ELb1ELb1ELb1ELb0ELb1ELb0ELb1ELb1ELb1ELb1ELb0EEENS1_21CollectiveEpilogueFwdINS6_IJSA_SC_SB_EEES9_SE_SG_Li256ELb1ELb1ELb1ELb0EEENS1_36VarlenDynamicPersistentTileSchedulerILi128ELi96ELi256ELi128ELb1ELb1ELb1ELb1ELb0ELb1EEEEEEEEEvNT_6ParamsE,@function
        .size           _ZN7cutlass13device_kernelIN5flash11enable_sm90INS1_16FlashAttnFwdSm90INS1_25CollectiveMainloopFwdSm90ILi2EN4cute5tupleIJNS5_1CILi1EEES8_S8_EEENS6_IJNS7_ILi128EEENS7_ILi96EEENS7_ILi192EEEEEELi192ENS_6half_tEfNS_4arch4Sm90ELb0ELb1ELb1ELb1ELb0ELb1ELb0ELb1ELb1ELb1ELb1ELb0EEENS1_21CollectiveEpilogueFwdINS6_IJSA_SC_SB_EEES9_SE_SG_Li256ELb1ELb1ELb1ELb0EEENS1_36VarlenDynamicPersistentTileSchedulerILi128ELi96ELi256ELi128ELb1ELb1ELb1ELb1ELb0ELb1EEEEEEEEEvNT_6ParamsE,(.L_x_14853 - _ZN7cutlass13device_kernelIN5flash11enable_sm90INS1_16FlashAttnFwdSm90INS1_25CollectiveMainloopFwdSm90ILi2EN4cute5tupleIJNS5_1CILi1EEES8_S8_EEENS6_IJNS7_ILi128EEENS7_ILi96EEENS7_ILi192EEEEEELi192ENS_6half_tEfNS_4arch4Sm90ELb0ELb1ELb1ELb1ELb0ELb1ELb0ELb1ELb1ELb1ELb1ELb0EEENS1_21CollectiveEpilogueFwdINS6_IJSA_SC_SB_EEES9_SE_SG_Li256ELb1ELb1ELb1ELb0EEENS1_36VarlenDynamicPersistentTileSchedulerILi128ELi96ELi256ELi128ELb1ELb1ELb1ELb1ELb0ELb1EEEEEEEEEvNT_6ParamsE)
        .other          _ZN7cutlass13device_kernelIN5flash11enable_sm90INS1_16FlashAttnFwdSm90INS1_25CollectiveMainloopFwdSm90ILi2EN4cute5tupleIJNS5_1CILi1EEES8_S8_EEENS6_IJNS7_ILi128EEENS7_ILi96EEENS7_ILi192EEEEEELi192ENS_6half_tEfNS_4arch4Sm90ELb0ELb1ELb1ELb1ELb0ELb1ELb0ELb1ELb1ELb1ELb1ELb0EEENS1_21CollectiveEpilogueFwdINS6_IJSA_SC_SB_EEES9_SE_SG_Li256ELb1ELb1ELb1ELb0EEENS1_36VarlenDynamicPersistentTileSchedulerILi128ELi96ELi256ELi128ELb1ELb1ELb1ELb1ELb0ELb1EEEEEEEEEvNT_6ParamsE,@"STO_CUDA_ENTRY STV_DEFAULT"
_ZN7cutlass13device_kernelIN5flash11enable_sm90INS1_16FlashAttnFwdSm90INS1_25CollectiveMainloopFwdSm90ILi2EN4cute5tupleIJNS5_1CILi1EEES8_S8_EEENS6_IJNS7_ILi128EEENS7_ILi96EEENS7_ILi192EEEEEELi192ENS_6half_tEfNS_4arch4Sm90ELb0ELb1ELb1ELb1ELb0ELb1ELb0ELb1ELb1ELb1ELb1ELb0EEENS1_21CollectiveEpilogueFwdINS6_IJSA_SC_SB_EEES9_SE_SG_Li256ELb1ELb1ELb1ELb0EEENS1_36VarlenDynamicPersistentTileSchedulerILi128ELi96ELi256ELi128ELb1ELb1ELb1ELb1ELb0ELb1EEEEEEEEEvNT_6ParamsE:
        /* <DEDUP_REMOVED lines=24> */
.L_x_4674:
[----:B------:R-:W-:Y:S05]  /*0180*/  BSYNC B0 ;  /* 0x0000000000007941 */ /* 0x000fea0003800000 */
.L_x_4673:
        /* <DEDUP_REMOVED lines=41> */
.L_x_4675:
        /* <DEDUP_REMOVED lines=22> */
.L_x_4676:
        /* <DEDUP_REMOVED lines=18> */
.L_x_4677:
        /* <DEDUP_REMOVED lines=22> */
.L_x_4678:
        /* <DEDUP_REMOVED lines=22> */
.L_x_4679:
        /* <DEDUP_REMOVED lines=10> */
.L_x_4682:
        /* <DEDUP_REMOVED lines=19> */
[----:B------:R-:W-:Y:S01]  /*0b30*/  CS2R R16, SRZ ;  /* 0x0000000000107805 */ /* 0x000fe2000001ff00 */
[----:B------:R-:W-:Y:S01]  /*0b40*/  IMAD.MOV.U32 R200, RZ, RZ, RZ ;  /* 0x000000ffffc87224 */ /* 0x000fe200078e00ff */
[----:B------:R-:W-:Y:S02]  /*0b50*/  SHF.R.S32.HI R3, RZ, 0x1f, R6 ;  /* 0x0000001fff037819 */ /* 0x000fe40000011406 */
[----:B------:R-:W-:Y:S02]  /*0b60*/  MOV R19, RZ ;  /* 0x000000ff00137202 */ /* 0x000fe40000000f00 */
[----:B------:R-:W-:-:S04]  /*0b70*/  LEA.HI R4, R3, R6, RZ, 0x4 ;  /* 0x0000000603047211 */ /* 0x000fc800078f20ff */
[----:B------:R-:W-:Y:S01]  /*0b80*/  SHF.R.S32.HI R7, RZ, 0x4, R4 ;  /* 0x00000004ff077819 */ /* 0x000fe20000011404 */
[----:B------:R-:W-:Y:S01]  /*0b90*/  UIADD3 UR4, UR4, 0x12400, URZ ;  /* 0x0001240004047890 */ /* 0x000fe2000fffe03f */
[----:B--2---:R-:W-:Y:S02]  /*0ba0*/  R2UR UR5, R0 ;  /* 0x00000000000572ca */ /* 0x004fe400000e0000 */
[----:B------:R-:W-:-:S04]  /*0bb0*/  LEA.HI R0, R3, R6, RZ, 0x7 ;  /* 0x0000000603007211 */ /* 0x000fc800078f38ff */
[----:B------:R-:W-:-:S05]  /*0bc0*/  LOP3.LUT R5, R0, 0xffffff80, RZ, 0xc0, !PT ;  /* 0xffffff8000057812 */ /* 0x000fca00078ec0ff */
[----:B------:R-:W-:Y:S01]  /*0bd0*/  IMAD.IADD R15, R6, 0x1, -R5 ;  /* 0x00000001060f7824 */ /* 0x000fe200078e0a05 */
[----:B------:R-:W-:Y:S01]  /*0be0*/  LEA.HI R5, R4, R7, RZ, 0x1 ;  /* 0x0000000704057211 */ /* 0x000fe200078f08ff */
[----:B------:R-:W-:-:S03]  /*0bf0*/  ULOP3.LUT UR5, UR5, 0x1, URZ, 0xfc, !UPT ;  /* 0x0000000105057892 */ /* 0x000fc6000f8efc3f */
[----:B------:R-:W-:Y:S01]  /*0c00*/  SHF.R.S32.HI R10, RZ, 0x1f, R15 ;  /* 0x0000001fff0a7819 */ /* 0x000fe2000001140f */
[----:B------:R-:W-:Y:S03]  /*0c10*/  STL [R1+0x50], R15 ;  /* 0x0000500f01007387 */ /* 0x000fe60000100800 */
[CC--:B------:R-:W-:Y:S02]  /*0c20*/  LEA.HI R11, R10.reuse, R15.reuse, RZ, 0x2 ;  /* 0x0000000f0a0b7211 */ /* 0x0c0fe400078f10ff */
[----:B------:R-:W-:Y:S02]  /*0c30*/  LEA.HI R10, R10, R15, RZ, 0x5 ;  /* 0x0000000f0a0a7211 */ /* 0x000fe400078f28ff */
[--C-:B------:R-:W-:Y:S02]  /*0c40*/  SHF.R.S32.HI R9, RZ, 0x2, R11.reuse ;  /* 0x00000002ff097819 */ /* 0x100fe4000001140b */
[----:B------:R-:W-:-:S02]  /*0c50*/  SHF.R.S32.HI R8, RZ, 0x1f, R11 ;  /* 0x0000001fff087819 */ /* 0x000fc4000001140b */
[----:B------:R-:W-:Y:S02]  /*0c60*/  SHF.R.S32.HI R10, RZ, 0x5, R10 ;  /* 0x00000005ff0a7819 */ /* 0x000fe4000001140a */
[----:B------:R-:W-:Y:S02]  /*0c70*/  LEA.HI R12, R8, R9, RZ, 0x3 ;  /* 0x00000009080c7211 */ /* 0x000fe400078f18ff */
[----:B------:R-:W-:Y:S02]  /*0c80*/  LOP3.LUT R8, R5, 0x1ffffffe, RZ, 0xc0, !PT ;  /* 0x1ffffffe05087812 */ /* 0x000fe400078ec0ff */
[----:B------:R-:W-:Y:S02]  /*0c90*/  LOP3.LUT R12, R12, 0xfffffff8, RZ, 0xc0, !PT ;  /* 0xfffffff80c0c7812 */ /* 0x000fe400078ec0ff */
[----:B------:R-:W-:Y:S01]  /*0ca0*/  SHF.R.S32.HI R5, RZ, 0x7, R0 ;  /* 0x00000007ff057819 */ /* 0x000fe20000011400 */
[----:B------:R-:W-:Y:S01]  /*0cb0*/  IMAD.IADD R8, R7, 0x1, -R8 ;  /* 0x0000000107087824 */ /* 0x000fe200078e0a08 */
[----:B------:R-:W-:Y:S01]  /*0cc0*/  LEA.HI R7, R3, R6, RZ, 0x5 ;  /* 0x0000000603077211 */ /* 0x000fe200078f28ff */
[----:B------:R-:W-:Y:S01]  /*0cd0*/  IMAD.IADD R13, R9, 0x1, -R12 ;  /* 0x00000001090d7824 */ /* 0x000fe200078e0a0c */
[----:B------:R-:W-:-:S02]  /*0ce0*/  LEA.HI R0, R0, R5, RZ, 0x1 ;  /* 0x0000000500007211 */ /* 0x000fc400078f08ff */
[----:B------:R-:W-:Y:S01]  /*0cf0*/  LEA.HI R9, R3, R6, RZ, 0x2 ;  /* 0x0000000603097211 */ /* 0x000fe200078f10ff */
[----:B------:R-:W-:Y:S01]  /*0d00*/  IMAD R13, R10, 0x10, R13 ;  /* 0x000000100a0d7824 */ /* 0x000fe200078e020d */
[----:B------:R-:W-:Y:S02]  /*0d10*/  LOP3.LUT R3, R4, 0x3fffff0, RZ, 0xc0, !PT ;  /* 0x03fffff004037812 */ /* 0x000fe400078ec0ff */
[----:B------:R-:W-:Y:S02]  /*0d20*/  LOP3.LUT R4, R0, 0x3fffffe, RZ, 0xc0, !PT ;  /* 0x03fffffe00047812 */ /* 0x000fe400078ec0ff */
[----:B------:R-:W-:Y:S01]  /*0d30*/  SHF.R.S32.HI R0, RZ, 0x5, R7 ;  /* 0x00000005ff007819 */ /* 0x000fe20000011407 */
[----:B------:R-:W-:Y:S01]  /*0d40*/  IMAD.IADD R3, R6, 0x1, -R3 ;  /* 0x0000000106037824 */ /* 0x000fe200078e0a03 */
[----:B------:R-:W-:Y:S02]  /*0d50*/  IADD3 R4, R5, -R4, RZ ;  /* 0x8000000405047210 */ /* 0x000fe40007ffe0ff */
[----:B------:R-:W-:Y:S01]  /*0d60*/  SHF.R.S32.HI R194, RZ, 0x2, R9 ;  /* 0x00000002ffc27819 */ /* 0x000fe20000011409 */
[----:B------:R-:W-:Y:S01]  /*0d70*/  IMAD R3, R0, 0x10, R3 ;  /* 0x0000001000037824 */ /* 0x000fe200078e0203 */
[----:B------:R-:W-:Y:S01]  /*0d80*/  LOP3.LUT R221, R9, 0xfffffffc, RZ, 0xc0, !PT ;  /* 0xfffffffc09dd7812 */ /* 0x000fe200078ec0ff */
[----:B------:R-:W-:Y:S01]  /*0d90*/  IMAD R14, R4, 0x40, R13 ;  /* 0x00000040040e7824 */ /* 0x000fe200078e020d */
[----:B------:R-:W-:Y:S01]  /*0da0*/  SHF.R.S32.HI R9, RZ, 0x1f, R9 ;  /* 0x0000001fff097819 */ /* 0x000fe20000011409 */
[----:B------:R-:W-:Y:S01]  /*0db0*/  IMAD R8, R3, 0x8, R8 ;  /* 0x0000000803087824 */ /* 0x000fe200078e0208 */
[----:B------:R-:W-:Y:S01]  /*0dc0*/  LOP3.LUT R11, R11, 0x7ffffffc, RZ, 0xc0, !PT ;  /* 0x7ffffffc0b0b7812 */ /* 0x000fe200078ec0ff */
[----:B------:R-:W-:Y:S01]  /*0dd0*/  IMAD.U32 R3, RZ, RZ, UR5 ;  /* 0x00000005ff037e24 */ /* 0x000fe2000f8e00ff */
[----:B------:R-:W-:Y:S01]  /*0de0*/  STL [R1+0x64], R14 ;  /* 0x0000640e01007387 */ /* 0x000fe20000100800 */
[----:B------:R-:W-:Y:S01]  /*0df0*/  VIADD R218, R194, 0x40 ;  /* 0x00000040c2da7836 */ /* 0x000fe20000000000 */
[----:B------:R-:W-:Y:S01]  /*0e00*/  LEA.HI R9, R9, R194, RZ, 0x3 ;  /* 0x000000c209097211 */ /* 0x000fe200078f18ff */
[----:B------:R-:W-:Y:S01]  /*0e10*/  IMAD.IADD R221, R6, 0x1, -R221 ;  /* 0x0000000106dd7824 */ /* 0x000fe200078e0add */
[----:B------:R0:W-:Y:S01]  /*0e20*/  STL [R1+0x3c], R3 ;  /* 0x00003c0301007387 */ /* 0x0001e20000100800 */
[----:B------:R-:W-:Y:S01]  /*0e30*/  IMAD.SHL.U32 R205, R218, 0x40, RZ ;  /* 0x00000040dacd7824 */ /* 0x000fe200078e00ff */
[----:B------:R-:W-:Y:S01]  /*0e40*/  LOP3.LUT R9, R9, 0xfffffff8, RZ, 0xc0, !PT ;  /* 0xfffffff809097812 */ /* 0x000fe200078ec0ff */
[----:B------:R-:W-:-:S02]  /*0e50*/  IMAD.IADD R11, R15, 0x1, -R11 ;  /* 0x000000010f0b7824 */ /* 0x000fc400078e0a0b */
[----:B------:R-:W-:Y:S01]  /*0e60*/  IMAD.SHL.U32 R209, R0, 0x200, RZ ;  /* 0x0000020000d17824 */ /* 0x000fe200078e00ff */
[----:B------:R-:W-:Y:S01]  /*0e70*/  LOP3.LUT R205, R205, 0x1c0, RZ, 0xc0, !PT ;  /* 0x000001c0cdcd7812 */ /* 0x000fe200078ec0ff */
[----:B------:R-:W-:Y:S01]  /*0e80*/  IMAD.SHL.U32 R199, R11, 0x2, RZ ;  /* 0x000000020bc77824 */ /* 0x000fe200078e00ff */
[----:B------:R-:W-:Y:S01]  /*0e90*/  LEA.HI R0, R221, R221, RZ, 0x1 ;  /* 0x000000dddd007211 */ /* 0x000fe200078f08ff */
[----:B------:R-:W-:Y:S01]  /*0ea0*/  IMAD.IADD R9, R194, 0x1, -R9 ;  /* 0x00000001c2097824 */ /* 0x000fe200078e0a09 */
[----:B------:R-:W-:Y:S01]  /*0eb0*/  SHF.R.U32.HI R4, RZ, 0x3, R205 ;  /* 0x00000003ff047819 */ /* 0x000fe200000116cd */
[----:B0-----:R-:W-:Y:S01]  /*0ec0*/  IMAD.U32 R3, RZ, RZ, UR4 ;  /* 0x00000004ff037e24 */ /* 0x001fe2000f8e00ff */
[----:B------:R-:W-:Y:S01]  /*0ed0*/  LOP3.LUT R0, R0, 0x1ffffffe, RZ, 0xc0, !PT ;  /* 0x1ffffffe00007812 */ /* 0x000fe200078ec0ff */
[----:B------:R-:W-:Y:S01]  /*0ee0*/  IMAD.SHL.U32 R4, R8, 0x8, RZ ;  /* 0x0000000808047824 */ /* 0x000fe200078e00ff */
[C---:B------:R-:W-:Y:S01]  /*0ef0*/  IADD3 R233, R199.reuse, 0x38, RZ ;  /* 0x00000038c7e97810 */ /* 0x040fe20007ffe0ff */
[C---:B------:R-:W-:Y:S01]  /*0f00*/  VIADD R5, R199.reuse, 0x8 ;  /* 0x00000008c7057836 */ /* 0x040fe20000000000 */
[----:B------:R0:W-:Y:S01]  /*0f10*/  STL [R1+0x40], R3 ;  /* 0x0000400301007387 */ /* 0x0001e20000100800 */
[C---:B------:R-:W-:Y:S01]  /*0f20*/  VIADD R237, R199.reuse, 0x18 ;  /* 0x00000018c7ed7836 */ /* 0x040fe20000000000 */
[----:B------:R-:W-:Y:S01]  /*0f30*/  IADD3 R224, R199, 0x80, RZ ;  /* 0x00000080c7e07810 */ /* 0x000fe20007ffe0ff */
[----:B------:R-:W-:Y:S01]  /*0f40*/  IMAD.SHL.U32 R192, R221, 0x4, RZ ;  /* 0x00000004ddc07824 */ /* 0x000fe200078e00ff */
[----:B------:R1:W-:Y:S01]  /*0f50*/  STL [R1+0x68], R4 ;  /* 0x0000680401007387 */ /* 0x0003e20000100800 */
[----:B------:R-:W-:Y:S01]  /*0f60*/  IMAD.SHL.U32 R9, R9, 0x40, RZ ;  /* 0x0000004009097824 */ /* 0x000fe200078e00ff */
[----:B------:R-:W-:Y:S01]  /*0f70*/  SHF.R.S32.HI R5, RZ, 0x1f, R5 ;  /* 0x0000001fff057819 */ /* 0x000fe20000011405 */
[C---:B------:R-:W-:Y:S01]  /*0f80*/  VIADD R236, R199.reuse, 0x20 ;  /* 0x00000020c7ec7836 */ /* 0x040fe20000000000 */
[C---:B------:R-:W-:Y:S01]  /*0f90*/  IADD3 R201, R192.reuse, 0x40, RZ ;  /* 0x00000040c0c97810 */ /* 0x040fe20007ffe0ff */
[C---:B------:R-:W-:Y:S01]  /*0fa0*/  VIADD R235, R199.reuse, 0x28 ;  /* 0x00000028c7eb7836 */ /* 0x040fe20000000000 */
[----:B0-----:R-:W-:Y:S01]  /*0fb0*/  SHF.R.S32.HI R3, RZ, 0x1f, R218 ;  /* 0x0000001fff037819 */ /* 0x001fe200000114da */
[----:B------:R-:W-:Y:S01]  /*0fc0*/  VIADD R234, R199, 0x30 ;  /* 0x00000030c7ea7836 */ /* 0x000fe20000000000 */
[----:B------:R-:W-:Y:S01]  /*0fd0*/  LOP3.LUT R207, R9, 0x1c0, RZ, 0xc0, !PT ;  /* 0x000001c009cf7812 */ /* 0x000fe200078ec0ff */
[----:B------:R-:W-:Y:S01]  /*0fe0*/  VIADD R232, R199, 0x40 ;  /* 0x00000040c7e87836 */ /* 0x000fe20000000000 */
[----:B------:R-:W-:Y:S01]  /*0ff0*/  LEA.HI R3, R3, R218, RZ, 0x3 ;  /* 0x000000da03037211 */ /* 0x000fe200078f18ff */
[C---:B-1----:R-:W-:Y:S01]  /*1000*/  VIADD R4, R199.reuse, 0x10 ;  /* 0x00000010c7047836 */ /* 0x042fe20000000000 */
[----:B------:R-:W-:Y:S01]  /*1010*/  SHF.R.S32.HI R5, RZ, 0x1f, R236 ;  /* 0x0000001fff057819 */ /* 0x000fe200000114ec */
[----:B------:R-:W-:Y:S01]  /*1020*/  VIADD R231, R199, 0x48 ;  /* 0x00000048c7e77836 */ /* 0x000fe20000000000 */
[----:B------:R-:W-:Y:S01]  /*1030*/  SHF.R.S32.HI R5, RZ, 0x1f, R233 ;  /* 0x0000001fff057819 */ /* 0x000fe200000114e9 */
[----:B------:R-:W-:Y:S01]  /*1040*/  IMAD.SHL.U32 R3, R3, 0x40, RZ ;  /* 0x0000004003037824 */ /* 0x000fe200078e00ff */
[----:B------:R-:W-:Y:S01]  /*1050*/  SHF.R.S32.HI R4, RZ, 0x1f, R4 ;  /* 0x0000001fff047819 */ /* 0x000fe20000011404 */
[C---:B------:R-:W-:Y:S01]  /*1060*/  VIADD R230, R199.reuse, 0x50 ;  /* 0x00000050c7e67836 */ /* 0x040fe20000000000 */
[----:B------:R-:W-:Y:S01]  /*1070*/  SHF.R.S32.HI R4, RZ, 0x1f, R235 ;  /* 0x0000001fff047819 */ /* 0x000fe200000114eb */
[----:B------:R-:W-:Y:S01]  /*1080*/  VIADD R229, R199, 0x58 ;  /* 0x00000058c7e57836 */ /* 0x000fe20000000000 */
        /* <DEDUP_REMOVED lines=15> */
[C---:B------:R-:W-:Y:S01]  /*1180*/  IMAD.IADD R0, R221.reuse, 0x1, -R0 ;  /* 0x00000001dd007824 */ /* 0x040fe200078e0a00 */
[----:B------:R-:W-:Y:S01]  /*1190*/  SHF.R.S32.HI R5, RZ, 0x1f, R227 ;  /* 0x0000001fff057819 */ /* 0x000fe200000114e3 */
[----:B------:R-:W-:Y:S01]  /*11a0*/  IMAD.SHL.U32 R22, R221, 0x8, RZ ;  /* 0x00000008dd167824 */ /* 0x000fe200078e00ff */
[----:B------:R-:W-:Y:S01]  /*11b0*/  SHF.R.S32.HI R4, RZ, 0x1f, R226 ;  /* 0x0000001fff047819 */ /* 0x000fe200000114e2 */
[C---:B------:R-:W-:Y:S01]  /*11c0*/  VIADD R204, R192.reuse, 0x10 ;  /* 0x00000010c0cc7836 */ /* 0x040fe20000000000 */
[----:B------:R-:W-:Y:S01]  /*11d0*/  SHF.R.S32.HI R3, RZ, 0x1f, R225 ;  /* 0x0000001fff037819 */ /* 0x000fe200000114e1 */
[C---:B------:R-:W-:Y:S01]  /*11e0*/  VIADD R203, R192.reuse, 0x30 ;  /* 0x00000030c0cb7836 */ /* 0x040fe20000000000 */
[C---:B------:R-:W-:Y:S01]  /*11f0*/  IADD3 R198, R192.reuse, R201, RZ ;  /* 0x000000c9c0c67210 */ /* 0x040fe20007ffe0ff */
[C---:B------:R-:W-:Y:S01]  /*1200*/  VIADD R206, R192.reuse, 0x50 ;  /* 0x00000050c0ce7836 */ /* 0x040fe20000000000 */
[----:B------:R-:W-:Y:S01]  /*1210*/  SHF.R.U32.HI R208, RZ, 0x3, R207 ;  /* 0x00000003ffd07819 */ /* 0x000fe200000116cf */
[----:B------:R-:W-:Y:S01]  /*1220*/  IMAD.IADD R197, R192, 0x1, R202 ;  /* 0x00000001c0c57824 */ /* 0x000fe200078e02ca */
[----:B------:R-:W-:Y:S01]  /*1230*/  SHF.R.S32.HI R5, RZ, 0x1f, R224 ;  /* 0x0000001fff057819 */ /* 0x000fe200000114e0 */
[----:B------:R-:W-:Y:S01]  /*1240*/  VIADD R219, R199, 0x98 ;  /* 0x00000098c7db7836 */ /* 0x000fe20000000000 */
[----:B------:R-:W-:Y:S01]  /*1250*/  SHF.R.S32.HI R4, RZ, 0x1f, R223 ;  /* 0x0000001fff047819 */ /* 0x000fe200000114df */
[----:B------:R-:W-:Y:S01]  /*1260*/  IMAD R213, R0, 0x8, R14 ;  /* 0x0000000800d57824 */ /* 0x000fe200078e020e */
[----:B------:R-:W-:-:S07]  /*1270*/  SHF.R.S32.HI R3, RZ, 0x1f, R222 ;  /* 0x0000001fff037819 */ /* 0x000fce00000114de */
.L_x_4977:
[----:B------:R-:W-:Y:S01]  /*1280*/  ULDC.64 UR4, c[0x0][0xa28] ;  /* 0x00028a0000047ab9 */ /* 0x000fe20000000a00 */
[----:B0-234-:R-:W0:Y:S01]  /*1290*/  LDC.64 R6, c[0x0][0xa08] ;  /* 0x00028200ff067b82 */ /* 0x01de220000000a00 */
[----:B------:R-:W-:Y:S01]  /*12a0*/  ISETP.NE.U32.AND P0, PT, RZ, UR4, PT ;  /* 0x00000004ff007c0c */ /* 0x000fe2000bf05070 */
[----:B------:R-:W-:Y:S01]  /*12b0*/  IMAD.MOV.U32 R12, RZ, RZ, RZ ;  /* 0x000000ffff0c7224 */ /* 0x000fe200078e00ff */
        /* <DEDUP_REMOVED lines=9> */
[----:B------:R-:W-:Y:S01]  /*1350*/  ISETP.NE.AND.EX P3, PT, RZ, UR5, PT, P3 ;  /* 0x00000005ff007c0c */ /* 0x000fe2000bf65330 */
[----:B0-----:R-:W-:-:S06]  /*1360*/  IMAD.WIDE R10, R59, 0x4, R6 ;  /* 0x000000043b0a7825 */ /* 0x001fcc00078e0206 */
[----:B------:R-:W0:Y:S01]  /*1370*/  @P1 LDC.64 R8, c[0x0][0xa18] ;  /* 0x00028600ff081b82 */ /* 0x000e220000000a00 */
[----:B------:R-:W-:Y:S02]  /*1380*/  ULDC UR4, c[0x0][0x288] ;  /* 0x0000a20000047ab9 */ /* 0x000fe40000000800 */
[----:B------:R-:W-:Y:S01]  /*1390*/  IMAD.U32 R195, RZ, RZ, UR4 ;  /* 0x00000004ffc37e24 */ /* 0x000fe2000f8e00ff */
[----:B------:R-:W-:Y:S02]  /*13a0*/  ULDC.64 UR4, c[0x0][0x418] ;  /* 0x0001060000047ab9 */ /* 0x000fe40000000a00 */
[----:B------:R2:W5:Y:S01]  /*13b0*/  @P3 LDG.E R123, desc[UR46][R10.64] ;  /* 0x0000002e0a7b3981 */ /* 0x000562000c1e1900 */
[----:B-1----:R-:W-:-:S05]  /*13c0*/  @P0 IMAD.WIDE R4, R59, 0x4, R4 ;  /* 0x000000043b040825 */ /* 0x002fca00078e0204 */
[----:B------:R2:W5:Y:S01]  /*13d0*/  @P0 LDG.E R12, desc[UR46][R4.64] ;  /* 0x0000002e040c0981 */ /* 0x000562000c1e1900 */
[----:B0-----:R-:W-:-:S05]  /*13e0*/  @P1 IMAD.WIDE R6, R59, 0x4, R8 ;  /* 0x000000043b061825 */ /* 0x001fca00078e0208 */
[----:B------:R2:W5:Y:S01]  /*13f0*/  @P1 LDG.E R195, desc[UR46][R6.64] ;  /* 0x0000002e06c31981 */ /* 0x000562000c1e1900 */
[----:B------:R-:W-:Y:S01]  /*1400*/  UISETP.NE.U32.AND UP0, UPT, UR4, URZ, UPT ;  /* 0x0000003f0400728c */ /* 0x000fe2000bf05070 */
[----:B------:R-:W-:Y:S01]  /*1410*/  ISETP.NE.U32.AND P2, PT, RZ, UR6, PT ;  /* 0x00000006ff007c0c */ /* 0x000fe2000bf45070 */
[----:B------:R-:W-:Y:S01]  /*1420*/  ULDC UR6, c[0x0][0x2f0] ;  /* 0x0000bc0000067ab9 */ /* 0x000fe20000000800 */
[----:B------:R-:W-:Y:S01]  /*1430*/  ULDC UR4, c[0x0][0x424] ;  /* 0x0001090000047ab9 */ /* 0x000fe20000000800 */
[----:B------:R-:W-:Y:S01]  /*1440*/  UISETP.NE.AND.EX UP0, UPT, UR5, URZ, UPT, UP0 ;  /* 0x0000003f0500728c */ /* 0x000fe2000bf05300 */
[----:B------:R-:W-:-:S03]  /*1450*/  LOP3.LUT R3, R58, 0xff000000, RZ, 0xc0, !PT ;  /* 0xff0000003a037812 */ /* 0x000fc600078ec0ff */
[----:B------:R-:W-:Y:S01]  /*1460*/  USEL UR4, UR4, 0x1, UP0 ;  /* 0x0000000104047887 */ /* 0x000fe20008000000 */
[----:B------:R-:W-:Y:S01]  /*1470*/  ISETP.NE.AND.EX P2, PT, RZ, UR7, PT, P2 ;  /* 0x00000007ff007c0c */ /* 0x000fe2000bf45320 */
[----:B------:R-:W-:Y:S01]  /*1480*/  ULDC UR7, c[0x0][0x348] ;  /* 0x0000d20000077ab9 */ /* 0x000fe20000000800 */
[C---:B------:R-:W-:Y:S01]  /*1490*/  LOP3.LUT R0, R58.reuse, 0xff0000, RZ, 0xc0, !PT ;  /* 0x00ff00003a007812 */ /* 0x040fe200078ec0ff */
[----:B------:R-:W-:Y:S01]  /*14a0*/  UIMAD UR6, UR4, UR6, URZ ;  /* 0x00000006040672a4 */ /* 0x000fe2000f8e023f */
[----:B------:R-:W-:Y:S01]  /*14b0*/  SHF.R.U32.HI R3, RZ, 0x8, R3 ;  /* 0x00000008ff037819 */ /* 0x000fe20000011603 */
[----:B------:R-:W-:Y:S01]  /*14c0*/  IMAD.MOV.U32 R216, RZ, RZ, R59 ;  /* 0x000000ffffd87224 */ /* 0x000fe200078e003b */
[----:B------:R-:W-:Y:S02]  /*14d0*/  LOP3.LUT R214, R58, 0xffff, RZ, 0xc0, !PT ;  /* 0x0000ffff3ad67812 */ /* 0x000fe400078ec0ff */
[----:B------:R-:W-:Y:S01]  /*14e0*/  LEA.HI R215, R0, R3, RZ, 0x10 ;  /* 0x0000000300d77211 */ /* 0x000fe200078f80ff */
[----:B--2---:R-:W-:Y:S06]  /*14f0*/  @P1 BRA `(.L_x_4684) ;  /* 0x0000000000241947 */ /* 0x004fec0003800000 */
        /* <DEDUP_REMOVED lines=9> */
.L_x_4684:
[----:B------:R-:W-:Y:S02]  /*1590*/  IMAD.U32 R24, RZ, RZ, UR7 ;  /* 0x00000007ff187e24 */ /* 0x000fe4000f8e00ff */
[----:B------:R-:W-:Y:S01]  /*15a0*/  IMAD.U32 R26, RZ, RZ, UR6 ;  /* 0x00000006ff1a7e24 */ /* 0x000fe2000f8e00ff */
[----:B------:R-:W-:Y:S06]  /*15b0*/  @!P2 BRA `(.L_x_4685) ;  /* 0x000000000010a947 */ /* 0x000fec0003800000 */
[----:B------:R-:W0:Y:S02]  /*15c0*/  LDC.64 R4, c[0x0][0xa20] ;  /* 0x00028800ff047b82 */ /* 0x000e240000000a00 */
[----:B0-----:R-:W-:-:S05]  /*15d0*/  IMAD.WIDE R4, R59, 0x4, R4 ;  /* 0x000000043b047825 */ /* 0x001fca00078e0204 */
[----:B------:R0:W5:Y:S01]  /*15e0*/  LDG.E R26, desc[UR46][R4.64] ;  /* 0x0000002e041a7981 */ /* 0x000162000c1e1900 */
[----:B------:R-:W-:Y:S05]  /*15f0*/  BRA `(.L_x_4686) ;  /* 0x0000000000107947 */ /* 0x000fea0003800000 */
.L_x_4685:
[----:B------:R-:W-:Y:S05]  /*1600*/  @!P3 BRA `(.L_x_4686) ;  /* 0x00000000000cb947 */ /* 0x000fea0003800000 */
[----:B------:R-:W2:Y:S04]  /*1610*/  LDG.E R3, desc[UR46][R10.64] ;  /* 0x0000002e0a037981 */ /* 0x000ea8000c1e1900 */
[----:B------:R-:W2:Y:S02]  /*1620*/  LDG.E R26, desc[UR46][R10.64+0x4] ;  /* 0x0000042e0a1a7981 */ /* 0x000ea4000c1e1900 */
[----:B--2---:R-:W-:-:S07]  /*1630*/  IMAD.IADD R26, R26, 0x1, -R3 ;  /* 0x000000011a1a7824 */ /* 0x004fce00078e0a03 */
.L_x_4686:
[----:B------:R-:W-:Y:S01]  /*1640*/  ULDC.64 UR4, c[0x0][0xa10] ;  /* 0x0002840000047ab9 */ /* 0x000fe20000000a00 */
[----:B0-----:R-:W0:Y:S01]  /*1650*/  LDC R4, c[0x0][0x448] ;  /* 0x00011200ff047b82 */ /* 0x001e220000000800 */
[----:B------:R-:W-:-:S04]  /*1660*/  ISETP.NE.U32.AND P0, PT, RZ, UR4, PT ;  /* 0x00000004ff007c0c */ /* 0x000fc8000bf05070 */
[----:B------:R-:W-:Y:S01]  /*1670*/  ISETP.NE.AND.EX P0, PT, RZ, UR5, PT, P0 ;  /* 0x00000005ff007c0c */ /* 0x000fe2000bf05300 */
[----:B------:R-:W-:Y:S02]  /*1680*/  ULDC.64 UR4, c[0x0][0xa30] ;  /* 0x00028c0000047ab9 */ /* 0x000fe40000000a00 */
[----:B------:R-:W-:-:S04]  /*1690*/  ISETP.NE.U32.AND P1, PT, RZ, UR4, PT ;  /* 0x00000004ff007c0c */ /* 0x000fc8000bf25070 */
[----:B------:R-:W-:-:S06]  /*16a0*/  ISETP.NE.AND.EX P1, PT, RZ, UR5, PT, P1 ;  /* 0x00000005ff007c0c */ /* 0x000fcc000bf25310 */
[----:B------:R-:W1:Y:S08]  /*16b0*/  @P0 LDC.64 R6, c[0x0][0xa10] ;  /* 0x00028400ff060b82 */ /* 0x000e700000000a00 */
[----:B------:R-:W2:Y:S01]  /*16c0*/  @P1 LDC.64 R8, c[0x0][0xa30] ;  /* 0x00028c00ff081b82 */ /* 0x000ea20000000a00 */
[----:B-1----:R-:W-:-:S05]  /*16d0*/  @P0 IMAD.WIDE R6, R59, 0x4, R6 ;  /* 0x000000043b060825 */ /* 0x002fca00078e0206 */
[----:B------:R-:W3:Y:S04]  /*16e0*/  @P0 LDG.E R0, desc[UR46][R6.64] ;  /* 0x0000002e06000981 */ /* 0x000ee8000c1e1900 */
[----:B------:R-:W3:Y:S01]  /*16f0*/  @P0 LDG.E R3, desc[UR46][R6.64+0x4] ;  /* 0x0000042e06030981 */ /* 0x000ee2000c1e1900 */
[----:B-----5:R-:W-:Y:S02]  /*1700*/  IMAD.MOV.U32 R147, RZ, RZ, R26 ;  /* 0x000000ffff937224 */ /* 0x020fe400078e001a */
[----:B--2---:R-:W-:-:S05]  /*1710*/  @P1 IMAD.WIDE R8, R59, 0x4, R8 ;  /* 0x000000043b081825 */ /* 0x004fca00078e0208 */
[----:B------:R1:W5:Y:S01]  /*1720*/  @P1 LDG.E R147, desc[UR46][R8.64] ;  /* 0x0000002e08931981 */ /* 0x000362000c1e1900 */
[----:B0-----:R-:W-:Y:S01]  /*1730*/  ISETP.NE.AND P1, PT, R4, 0x1, PT ;  /* 0x000000010400780c */ /* 0x001fe20003f25270 */
[----:B------:R-:W-:Y:S01]  /*1740*/  IMAD.SHL.U32 R211, R57, 0x80, RZ ;  /* 0x0000008039d37824 */ /* 0x000fe200078e00ff */
[----:B------:R-:W0:Y:S01]  /*1750*/  LDC.64 R4, c[0x0][0x9e0] ;  /* 0x00027800ff047b82 */ /* 0x000e220000000a00 */
[----:B------:R-:W-:-:S10]  /*1760*/  IMAD.IADD R11, R26, 0x1, -R12 ;  /* 0x000000011a0b7824 */ /* 0x000fd400078e0a0c */
[----:B------:R-:W2:Y:S08]  /*1770*/  @P1 LDC R10, c[0x0][0x44c] ;  /* 0x00011300ff0a1b82 */ /* 0x000eb00000000800 */
[----:B------:R-:W4:Y:S01]  /*1780*/  @P1 LDC R14, c[0x0][0x450] ;  /* 0x00011400ff0e1b82 */ /* 0x000f220000000800 */
[----:B0-----:R-:W-:Y:S01]  /*1790*/  ISETP.GE.AND P2, PT, R5, 0x1, PT ;  /* 0x000000010500780c */ /* 0x001fe20003f46270 */
[----:B---3--:R-:W-:-:S02]  /*17a0*/  @P0 IMAD.IADD R24, R3, 0x1, -R0 ;  /* 0x0000000103180824 */ /* 0x008fc400078e0a00 */
[----:B------:R-:W-:-:S03]  /*17b0*/  VIADD R3, R211, 0x7f ;  /* 0x0000007fd3037836 */ /* 0x000fc60000000000 */
[----:B------:R-:W-:Y:S01]  /*17c0*/  IADD3 R196, R11, R24, RZ ;  /* 0x000000180bc47210 */ /* 0x000fe20007ffe0ff */
[----:B--2---:R-:W-:-:S04]  /*17d0*/  @P1 IMAD.HI.U32 R7, R3, R10, RZ ;  /* 0x0000000a03071227 */ /* 0x004fc800078e00ff */
[----:B------:R-:W-:Y:S02]  /*17e0*/  VIADD R0, R196, 0x5f ;  /* 0x0000005fc4007836 */ /* 0x000fe40000000000 */
[----:B------:R-:W-:Y:S01]  /*17f0*/  IMAD.MOV.U32 R6, RZ, RZ, R3 ;  /* 0x000000ffff067224 */ /* 0x000fe200078e0003 */
[----:B----4-:R-:W-:Y:S01]  /*1800*/  @P1 SHF.R.U32.HI R6, RZ, R14, R7 ;  /* 0x0000000eff061219 */ /* 0x010fe20000011607 */
[----:B------:R-:W-:Y:S01]  /*1810*/  IMAD.HI R0, R0, 0x2aaaaaab, RZ ;  /* 0x2aaaaaab00007827 */ /* 0x000fe200078e02ff */
[----:B------:R-:W-:-:S04]  /*1820*/  IADD3 R7, R196, 0x1, -R195 ;  /* 0x00000001c4077810 */ /* 0x000fc80007ffe8c3 */
[----:B------:R-:W-:Y:S01]  /*1830*/  SHF.R.U32.HI R3, RZ, 0x1f, R0 ;  /* 0x0000001fff037819 */ /* 0x000fe20000011600 */
[----:B-1----:R-:W-:-:S03]  /*1840*/  IMAD.IADD R9, R7, 0x1, R6 ;  /* 0x0000000107097824 */ /* 0x002fc600078e0206 */
[----:B------:R-:W-:Y:S01]  /*1850*/  LEA.HI.SX32 R152, R0, R3, 0x1c ;  /* 0x0000000300987211 */ /* 0x000fe200078fe2ff */
[----:B------:R-:W-:Y:S01]  /*1860*/  IMAD.IADD R4, R9, 0x1, R4 ;  /* 0x0000000109047824 */ /* 0x000fe200078e0204 */
        /* <DEDUP_REMOVED lines=12> */
.L_x_4689:
[----:B------:R-:W-:-:S13]  /*1930*/  ISETP.NE.AND P0, PT, R5, 0x1, PT ;  /* 0x000000010500780c */ /* 0x000fda0003f05270 */
[----:B------:R-:W0:Y:S02]  /*1940*/  @P0 LDC.64 R6, c[0x0][0x9e8] ;  /* 0x00027a00ff060b82 */ /* 0x000e240000000a00 */
[----:B0-----:R-:W-:-:S05]  /*1950*/  @P0 IMAD.HI.U32 R6, R0, R6, RZ ;  /* 0x0000000600060227 */ /* 0x001fca00078e00ff */
[----:B------:R-:W-:-:S07]  /*1960*/  @P0 SHF.R.U32.HI R0, RZ, R7, R6 ;  /* 0x00000007ff000219 */ /* 0x000fce0000011606 */
.L_x_4690:
[----:B------:R-:W-:Y:S05]  /*1970*/  BSYNC B0 ;  /* 0x0000000000007941 */ /* 0x000fea0003800000 */
.L_x_4688:
[----:B------:R-:W-:-:S05]  /*1980*/  IMAD R3, R0, R5, R5 ;  /* 0x0000000500037224 */ /* 0x000fca00078e0205 */
[----:B------:R-:W-:-:S07]  /*1990*/  VIMNMX R4, R4, R3, PT ;  /* 0x0000000304047248 */ /* 0x000fce0003fe0100 */
.L_x_4687:
[----:B------:R-:W0:Y:S01]  /*19a0*/  @P1 LDC R6, c[0x0][0x44c] ;  /* 0x00011300ff061b82 */ /* 0x000e220000000800 */
[----:B------:R-:W-:Y:S01]  /*19b0*/  VIADD R4, R4, 0x5f ;  /* 0x0000005f04047836 */ /* 0x000fe20000000000 */
[----:B------:R-:W-:Y:S01]  /*19c0*/  IADD3 R151, R196, -R195, RZ ;  /* 0x800000c3c4977210 */ /* 0x000fe20007ffe0ff */
[----:B------:R-:W-:Y:S01]  /*19d0*/  IMAD.MOV.U32 R0, RZ, RZ, R211 ;  /* 0x000000ffff007224 */ /* 0x000fe200078e00d3 */
[----:B------:R-:W-:Y:S01]  /*19e0*/  ULDC UR4, c[0x0][0x9dc] ;  /* 0x0002770000047ab9 */ /* 0x000fe20000000800 */
[----:B------:R-:W-:-:S03]  /*19f0*/  IMAD.HI R4, R4, 0x2aaaaaab, RZ ;  /* 0x2aaaaaab04047827 */ /* 0x000fc600078e02ff */
[----:B------:R-:W1:Y:S02]  /*1a00*/  @P1 LDC R7, c[0x0][0x450] ;  /* 0x00011400ff071b82 */ /* 0x000e640000000800 */
[----:B------:R-:W-:-:S04]  /*1a10*/  SHF.R.U32.HI R3, RZ, 0x1f, R4 ;  /* 0x0000001fff037819 */ /* 0x000fc80000011604 */
[----:B------:R-:W-:-:S04]  /*1a20*/  LEA.HI.SX32 R3, R4, R3, 0x1c ;  /* 0x0000000304037211 */ /* 0x000fc800078fe2ff */
        /* <DEDUP_REMOVED lines=16> */
.L_x_4693:
[----:B------:R-:W-:-:S13]  /*1b30*/  ISETP.NE.AND P0, PT, R5, 0x1, PT ;  /* 0x000000010500780c */ /* 0x000fda0003f05270 */
[----:B------:R-:W0:Y:S02]  /*1b40*/  @P0 LDC.64 R6, c[0x0][0x9e8] ;  /* 0x00027a00ff060b82 */ /* 0x000e240000000a00 */
[----:B0-----:R-:W-:-:S05]  /*1b50*/  @P0 IMAD.HI.U32 R4, R0, R6, RZ ;  /* 0x0000000600040227 */ /* 0x001fca00078e00ff */
[----:B------:R-:W-:-:S07]  /*1b60*/  @P0 SHF.R.U32.HI R0, RZ, R7, R4 ;  /* 0x00000007ff000219 */ /* 0x000fce0000011604 */
.L_x_4694:
[----:B------:R-:W-:Y:S05]  /*1b70*/  BSYNC B0 ;  /* 0x0000000000007941 */ /* 0x000fea0003800000 */
.L_x_4692:
[----:B------:R-:W-:-:S05]  /*1b80*/  IMAD R0, R0, R5, RZ ;  /* 0x0000000500007224 */ /* 0x000fca00078e02ff */
[----:B------:R-:W-:-:S07]  /*1b90*/  VIMNMX R3, R3, R0, !PT ;  /* 0x0000000003037248 */ /* 0x000fce0007fe0100 */
.L_x_4691:
[----:B------:R-:W-:Y:S01]  /*1ba0*/  IMAD.HI R3, R3, 0x2aaaaaab, RZ ;  /* 0x2aaaaaab03037827 */ /* 0x000fe200078e02ff */
[----:B------:R-:W-:Y:S01]  /*1bb0*/  BSSY B0, `(.L_x_4695) ;  /* 0x0000028000007945 */ /* 0x000fe20003800000 */
[----:B------:R-:W-:Y:S02]  /*1bc0*/  LOP3.LUT R220, R215, 0xff, RZ, 0xc0, !PT ;  /* 0x000000ffd7dc7812 */ /* 0x000fe400078ec0ff */
[----:B------:R-:W-:Y:S02]  /*1bd0*/  SHF.R.U32.HI R215, RZ, 0x10, R215 ;  /* 0x00000010ffd77819 */ /* 0x000fe400000116d7 */
[----:B------:R-:W-:-:S04]  /*1be0*/  SHF.R.U32.HI R0, RZ, 0x1f, R3 ;  /* 0x0000001fff007819 */ /* 0x000fc80000011603 */
[----:B------:R-:W-:Y:S01]  /*1bf0*/  LEA.HI.SX32 R0, R3, R0, 0x1c ;  /* 0x0000000003007211 */ /* 0x000fe200078fe2ff */
[----:B------:R-:W-:-:S03]  /*1c00*/  IMAD.MOV.U32 R3, RZ, RZ, RZ ;  /* 0x000000ffff037224 */ /* 0x000fc600078e00ff */
[----:B------:R-:W-:-:S04]  /*1c10*/  VIMNMX R9, RZ, R0, !PT ;  /* 0x00000000ff097248 */ /* 0x000fc80007fe0100 */
[----:B------:R-:W-:-:S13]  /*1c20*/  ISETP.GT.AND P0, PT, R8, R9, PT ;  /* 0x000000090800720c */ /* 0x000fda0003f04270 */
[----:B------:R-:W-:Y:S05]  /*1c30*/  @!P0 BRA `(.L_x_4696) ;  /* 0x00000000007c8947 */ /* 0x000fea0003800000 */
        /* <DEDUP_REMOVED lines=28> */
[----:B------:R-:W-:-:S04]  /*1e00*/  IMAD.MOV.U32 R3, RZ, RZ, R5 ;  /* 0x000000ffff037224 */ /* 0x000fc800078e0005 */
[----:B------:R-:W-:Y:S01]  /*1e10*/  @!P2 IMAD.MOV R3, RZ, RZ, -R3 ;  /* 0x000000ffff03a224 */ /* 0x000fe200078e0a03 */
[----:B------:R-:W-:-:S07]  /*1e20*/  @!P1 LOP3.LUT R3, RZ, R13, RZ, 0x33, !PT ;  /* 0x0000000dff039212 */ /* 0x000fce00078e33ff */
.L_x_4696:
[----:B------:R-:W-:Y:S05]  /*1e30*/  BSYNC B0 ;  /* 0x0000000000007941 */ /* 0x000fea0003800000 */
.L_x_4695:
[----:B------:R-:W-:Y:S01]  /*1e40*/  IMAD R0, R220, R3, R9 ;  /* 0x00000003dc007224 */ /* 0x000fe200078e0209 */
        /* <DEDUP_REMOVED lines=35> */
[----:B-1---5:R-:W-:Y:S05]  /*2080*/  CALL.ABS.NOINC R14 ;  /* 0x000000000e007343 */ /* 0x022fea0003c00000 */
.L_x_4699:
[----:B------:R-:W-:Y:S05]  /*2090*/  BSYNC B6 ;  /* 0x0000000000067941 */ /* 0x000fea0003800000 */
.L_x_4698:
        /* <DEDUP_REMOVED lines=19> */
[----:B-1---5:R-:W-:Y:S05]  /*21d0*/  CALL.ABS.NOINC R14 ;  /* 0x000000000e007343 */ /* 0x022fea0003c00000 */
.L_x_4701:
[----:B------:R-:W-:Y:S05]  /*21e0*/  BSYNC B6 ;  /* 0x0000000000067941 */ /* 0x000fea0003800000 */
.L_x_4700:
[----:B------:R-:W-:Y:S01]  /*21f0*/  ULDC.64 UR4, c[0x0][0x9f8] ;  /* 0x00027e0000047ab9 */ /* 0x000fe20000000a00 */
[----:B------:R-:W0:Y:S01]  /*2200*/  S2R R3, SR_TID.X ;  /* 0x0000000000037919 */ /* 0x000e220000002100 */
[----:B------:R-:W-:Y:S01]  /*2210*/  ISETP.NE.U32.AND P0, PT, RZ, UR4, PT ;  /* 0x00000004ff007c0c */ /* 0x000fe2000bf05070 */
[----:B------:R-:W-:Y:S01]  /*2220*/  ULDC UR8, c[0x0][0x2f4] ;  /* 0x0000bd0000087ab9 */ /* 0x000fe20000000800 */
[----:B------:R-:W1:Y:S01]  /*2230*/  LDC.64 R102, c[0x0][0x300] ;  /* 0x0000c000ff667b82 */ /* 0x000e620000000a00 */
[----:B------:R-:W-:Y:S01]  /*2240*/  VIADD R0, R22, 0x60 ;  /* 0x0000006016007836 */ /* 0x000fe20000000000 */
[----:B------:R-:W-:Y:S01]  /*2250*/  ISETP.NE.AND.EX P0, PT, RZ, UR5, PT, P0 ;  /* 0x00000005ff007c0c */ /* 0x000fe2000bf05300 */
[----:B------:R-:W-:Y:S01]  /*2260*/  IMAD.IADD R123, R123, 0x1, R26 ;  /* 0x000000017b7b7824 */ /* 0x000fe200078e021a */
[----:B------:R-:W-:Y:S01]  /*2270*/  ISETP.GE.AND P1, PT, R197, UR8, PT ;  /* 0x00000008c5007c0c */ /* 0x000fe2000bf26270 */
[----:B------:R-:W-:Y:S01]  /*2280*/  ULDC.64 UR4, c[0x0][0x330] ;  /* 0x0000cc0000047ab9 */ /* 0x000fe20000000a00 */
[----:B------:R-:W-:Y:S01]  /*2290*/  SHF.R.S32.HI R23, RZ, 0x1f, R22 ;  /* 0x0000001fff177819 */ /* 0x000fe20000011416 */
[----:B------:R-:W-:Y:S01]  /*22a0*/  ULDC.64 UR6, c[0x0][0x308] ;  /* 0x0000c20000067ab9 */ /* 0x000fe20000000a00 */
[----:B------:R-:W2:Y:S08]  /*22b0*/  LDC.64 R96, c[0x0][0x3f8] ;  /* 0x0000fe00ff607b82 */ /* 0x000eb00000000a00 */
[----:B------:R-:W3:Y:S01]  /*22c0*/  @P0 LDC.64 R4, c[0x0][0x9f8] ;  /* 0x00027e00ff040b82 */ /* 0x000ee20000000a00 */
[----:B------:R-:W-:-:S07]  /*22d0*/  SHF.R.S32.HI R149, RZ, 0x1f, R194 ;  /* 0x0000001fff957819 */ /* 0x000fce00000114c2 */
[----:B------:R-:W4:Y:S08]  /*22e0*/  LDC.64 R90, c[0x0][0x408] ;  /* 0x00010200ff5a7b82 */ /* 0x000f300000000a00 */
[----:B------:R-:W1:Y:S01]  /*22f0*/  LDC R125, c[0x0][0x3f4] ;  /* 0x0000fd00ff7d7b82 */ /* 0x000e620000000800 */
[----:B---3--:R-:W-:-:S05]  /*2300*/  @P0 IMAD.WIDE R4, R59, 0x4, R4 ;  /* 0x000000043b040825 */ /* 0x008fca00078e0204 */
[----:B------:R3:W2:Y:S01]  /*2310*/  @P0 LDG.E R59, desc[UR46][R4.64] ;  /* 0x0000002e043b0981 */ /* 0x0006a2000c1e1900 */
[----:B------:R-:W-:Y:S01]  /*2320*/  SEL R6, RZ, 0xffffffff, P1 ;  /* 0xffffffffff067807 */ /* 0x000fe20000800000 */
[----:B0-----:R-:W-:Y:S01]  /*2330*/  VIADD R7, R3, 0xffffff80 ;  /* 0xffffff8003077836 */ /* 0x001fe20000000000 */
[----:B------:R-:W-:Y:S01]  /*2340*/  ISETP.GE.AND P0, PT, R22, UR8, PT ;  /* 0x0000000816007c0c */ /* 0x000fe2000bf06270 */
[----:B------:R-:W-:Y:S01]  /*2350*/  IMAD.WIDE.U32 R104, R214, UR4, R22 ;  /* 0x00000004d6687c25 */ /* 0x000fe2000f8e0016 */
[----:B------:R-:W-:Y:S01]  /*2360*/  ISETP.GE.AND P1, PT, R0, UR8, PT ;  /* 0x0000000800007c0c */ /* 0x000fe2000bf26270 */
[----:B------:R-:W0:Y:S01]  /*2370*/  S2R R176, SR_TID.X ;  /* 0x0000000000b07919 */ /* 0x000e220000002100 */
[----:B------:R-:W-:Y:S01]  /*2380*/  SEL R3, RZ, 0x1, P0 ;  /* 0x00000001ff037807 */ /* 0x000fe20000000000 */
[----:B------:R-:W-:Y:S01]  /*2390*/  IMAD R105, R214, UR5, R105 ;  /* 0x00000005d6697c24 */ /* 0x000fe2000f8e0269 */
[----:B------:R-:W-:Y:S01]  /*23a0*/  ISETP.GE.AND P0, PT, R198, UR8, PT ;  /* 0x00000008c6007c0c */ /* 0x000fe2000bf06270 */
[----:B---3--:R-:W-:Y:S01]  /*23b0*/  IMAD.SHL.U32 R4, R6, 0x2, RZ ;  /* 0x0000000206047824 */ /* 0x008fe200078e00ff */
[----:B------:R-:W-:Y:S01]  /*23c0*/  SEL R5, RZ, 0x8, P1 ;  /* 0x00000008ff057807 */ /* 0x000fe20000800000 */
[----:B------:R-:W-:Y:S01]  /*23d0*/  ULDC.64 UR4, c[0x0][0xa08] ;  /* 0x0002820000047ab9 */ /* 0x000fe20000000a00 */
[----:B------:R-:W-:Y:S01]  /*23e0*/  SHF.R.S32.HI R6, RZ, 0x1f, R7 ;  /* 0x0000001fff067819 */ /* 0x000fe20000011407 */
[----:B----4-:R-:W-:Y:S01]  /*23f0*/  IMAD.WIDE.U32 R92, R194, R90, R22 ;  /* 0x0000005ac25c7225 */ /* 0x010fe200078e0016 */
[----:B------:R-:W-:-:S02]  /*2400*/  LOP3.LUT R3, R4, 0x2, R3, 0xe2, !PT ;  /* 0x0000000204037812 */ /* 0x000fc400078ee203 */
[----:B------:R-:W-:Y:S01]  /*2410*/  SEL R4, RZ, 0x4, P0 ;  /* 0x00000004ff047807 */ /* 0x000fe20000000000 */
[----:B--2---:R-:W-:Y:S01]  /*2420*/  IMAD.WIDE.U32 R98, R194, R96, R22 ;  /* 0x00000060c2627225 */ /* 0x004fe200078e0016 */
[----:B------:R-:W-:Y:S02]  /*2430*/  SHF.R.S32.HI R8, RZ, 0x1f, R123 ;  /* 0x0000001fff087819 */ /* 0x000fe4000001147b */
[----:B------:R-:W-:Y:S01]  /*2440*/  LOP3.LUT R14, R5, R3, R4, 0xfe, !PT ;  /* 0x00000003050e7212 */ /* 0x000fe200078efe04 */
[----:B------:R-:W-:Y:S01]  /*2450*/  VIADD R3, R22, 0x80 ;  /* 0x0000008016037836 */ /* 0x000fe20000000000 */
[----:B------:R-:W-:Y:S01]  /*2460*/  LEA.HI R7, R6, R7, RZ, 0x2 ;  /* 0x0000000706077211 */ /* 0x000fe200078f10ff */
[-C--:B-1----:R-:W-:Y:S01]  /*2470*/  IMAD R6, R8, R102.reuse, RZ ;  /* 0x0000006608067224 */ /* 0x082fe200078e02ff */
[----:B------:R-:W-:Y:S01]  /*2480*/  LOP3.LUT R18, R18, 0xfffffffb, RZ, 0xc0, !PT ;  /* 0xfffffffb12127812 */ /* 0x000fe200078ec0ff */
[----:B------:R-:W-:Y:S01]  /*2490*/  IMAD.WIDE.U32 R4, R123, R102, RZ ;  /* 0x000000667b047225 */ /* 0x000fe200078e00ff */
[----:B------:R-:W-:-:S02]  /*24a0*/  ISETP.GE.AND P0, PT, R3, UR8, PT ;  /* 0x0000000803007c0c */ /* 0x000fc4000bf06270 */
[----:B------:R-:W-:Y:S01]  /*24b0*/  SHF.R.S32.HI R11, RZ, 0x1f, R7 ;  /* 0x0000001fff0b7819 */ /* 0x000fe20000011407 */
[----:B------:R-:W-:Y:S01]  /*24c0*/  IMAD R9, R123, R103, R6 ;  /* 0x000000677b097224 */ /* 0x000fe200078e0206 */
[----:B------:R-:W-:Y:S01]  /*24d0*/  SEL R7, RZ, 0x10, P0 ;  /* 0x00000010ff077807 */ /* 0x000fe20000000000 */
[----:B------:R-:W-:Y:S01]  /*24e0*/  IMAD.SHL.U32 R138, R102, 0x40, RZ ;  /* 0x00000040668a7824 */ /* 0x000fe200078e00ff */
[----:B------:R-:W-:Y:S01]  /*24f0*/  ISETP.NE.U32.AND P0, PT, RZ, UR4, PT ;  /* 0x00000004ff007c0c */ /* 0x000fe2000bf05070 */
[----:B------:R-:W-:Y:S01]  /*2500*/  IMAD.IADD R5, R5, 0x1, R9 ;  /* 0x0000000105057824 */ /* 0x000fe200078e0209 */
[----:B------:R-:W-:Y:S01]  /*2510*/  LEA.HI R11, R11, R194, RZ, 0x3 ;  /* 0x000000c20b0b7211 */ /* 0x000fe200078f18ff */
[----:B------:R-:W-:Y:S01]  /*2520*/  IMAD.SHL.U32 R110, R90, 0x40, RZ ;  /* 0x000000405a6e7824 */ /* 0x000fe200078e00ff */
[----:B------:R-:W-:Y:S01]  /*2530*/  ISETP.NE.AND.EX P0, PT, RZ, UR5, PT, P0 ;  /* 0x00000005ff007c0c */ /* 0x000fe2000bf05300 */
[----:B------:R-:W-:Y:S01]  /*2540*/  IMAD.WIDE.U32 R4, R214, UR6, R4 ;  /* 0x00000006d6047c25 */ /* 0x000fe2000f8e0004 */
[----:B------:R-:W-:Y:S01]  /*2550*/  LOP3.LUT R11, R11, 0xfffffff8, RZ, 0xc0, !PT ;  /* 0xfffffff80b0b7812 */ /* 0x000fe200078ec0ff */
[----:B------:R-:W-:Y:S01]  /*2560*/  ULDC.64 UR4, c[0x0][0x310] ;  /* 0x0000c40000047ab9 */ /* 0x000fe20000000a00 */
[----:B------:R-:W-:Y:S01]  /*2570*/  LOP3.LUT R14, R14, R7, RZ, 0xfc, !PT ;  /* 0x000000070e0e7212 */ /* 0x000fe200078efcff */
[----:B------:R-:W-:Y:S01]  /*2580*/  IMAD R5, R214, UR7, R5 ;  /* 0x00000007d6057c24 */ /* 0x000fe2000f8e0205 */
[--C-:B------:R-:W-:Y:S01]  /*2590*/  SHF.R.S32.HI R193, RZ, 0x1f, R192.reuse ;  /* 0x0000001fffc17819 */ /* 0x100fe200000114c0 */
[----:B------:R-:W-:Y:S01]  /*25a0*/  IMAD.IADD R133, R194, 0x1, -R11 ;  /* 0x00000001c2857824 */ /* 0x000fe200078e0a0b */
[----:B------:R-:W-:Y:S01]  /*25b0*/  ISETP.GE.AND P2, PT, R198, R125, PT ;  /* 0x0000007dc600720c */ /* 0x000fe20003f46270 */
[----:B------:R-:W-:Y:S01]  /*25c0*/  IMAD R135, R97, 0x60, RZ ;  /* 0x0000006061877824 */ /* 0x000fe200078e02ff */
[----:B------:R-:W-:Y:S01]  /*25d0*/  SHF.R.U32.HI R21, RZ, 0x3, R205 ;  /* 0x00000003ff157819 */ /* 0x000fe200000116cd */
[----:B------:R-:W-:Y:S01]  /*25e0*/  IMAD.WIDE.U32 R94, R194, R90, R192 ;  /* 0x0000005ac25e7225 */ /* 0x000fe200078e00c0 */
[----:B------:R-:W-:-:S02]  /*25f0*/  LOP3.LUT P1, RZ, R133, 0x4, RZ, 0xc0, !PT ;  /* 0x0000000485ff7812 */ /* 0x000fc4000782c0ff */
[----:B------:R-:W-:Y:S01]  /*2600*/  SHF.L.U64.HI R137, R102, 0x6, R103 ;  /* 0x0000000666897819 */ /* 0x000fe20000010267 */
[----:B------:R-:W-:Y:S01]  /*2610*/  IMAD.WIDE.U32 R100, R194, R96, R192 ;  /* 0x00000060c2647225 */ /* 0x000fe200078e00c0 */
[----:B------:R-:W-:Y:S02]  /*2620*/  SHF.L.U64.HI R109, R90, 0x6, R91 ;  /* 0x000000065a6d7819 */ /* 0x000fe4000001025b */
[----:B------:R-:W-:Y:S01]  /*2630*/  IADD3 R122, P3, R194, R123, RZ ;  /* 0x0000007bc27a7210 */ /* 0x000fe20007f7e0ff */
[C---:B------:R-:W-:Y:S01]  /*2640*/  IMAD.SHL.U32 R112, R96.reuse, 0x40, RZ ;  /* 0x0000004060707824 */ /* 0x040fe200078e00ff */
[----:B------:R-:W-:Y:S02]  /*2650*/  SHF.L.U64.HI R111, R96, 0x6, R97 ;  /* 0x00000006606f7819 */ /* 0x000fe40000010261 */
[----:B------:R-:W-:Y:S02]  /*2660*/  IADD3.X R123, R8, R149, RZ, P3, !PT ;  /* 0x00000095087b7210 */ /* 0x000fe40001ffe4ff */
[----:B------:R-:W-:-:S02]  /*2670*/  SHF.R.S32.HI R150, RZ, 0x1f, R218 ;  /* 0x0000001fff967819 */ /* 0x000fc400000114da */
[----:B------:R-:W-:Y:S02]  /*2680*/  @P1 LOP3.LUT R18, R18, 0x4, RZ, 0xfc, !PT ;  /* 0x0000000412121812 */ /* 0x000fe400078efcff */
[----:B------:R-:W-:Y:S02]  /*2690*/  ISETP.GE.AND P1, PT, R197, R125, PT ;  /* 0x0000007dc500720c */ /* 0x000fe40003f26270 */
[----:B------:R-:W-:Y:S02]  /*26a0*/  LOP3.LUT R18, R18, 0xfffffffe, RZ, 0xc0, !PT ;  /* 0xfffffffe12127812 */ /* 0x000fe400078ec0ff */
[----:B0-----:R-:W-:Y:S02]  /*26b0*/  LEA.HI R176, R176, 0x8, RZ, 0x19 ;  /* 0x00000008b0b07811 */ /* 0x001fe400078fc8ff */
[----:B------:R-:W-:Y:S02]  /*26c0*/  @P2 LOP3.LUT R18, R18, 0x1, RZ, 0xfc, !PT ;  /* 0x0000000112122812 */ /* 0x000fe400078efcff */
[----:B------:R-:W-:-:S02]  /*26d0*/  SHF.R.S32.HI R6, RZ, 0x1f, R59 ;  /* 0x0000001fff067819 */ /* 0x000fc4000001143b */
[----:B------:R-:W-:Y:S02]  /*26e0*/  SEL R29, R59, RZ, !P0 ;  /* 0x000000ff3b1d7207 */ /* 0x000fe40004000000 */
[----:B------:R-:W-:Y:S01]  /*26f0*/  SEL R9, R6, RZ, !P0 ;  /* 0x000000ff06097207 */ /* 0x000fe20004000000 */
[----:B------:R-:W-:Y:S02]  /*2700*/  IMAD R6, R149, R96, RZ ;  /* 0x0000006095067224 */ /* 0x000fe400078e02ff */
[----:B------:R-:W-:-:S04]  /*2710*/  IMAD.WIDE.U32 R106, R29, UR4, R4 ;  /* 0x000000041d6a7c25 */ /* 0x000fc8000f8e0004 */
[----:B------:R-:W-:Y:S02]  /*2720*/  IMAD R10, R9, UR4, RZ ;  /* 0x00000004090a7c24 */ /* 0x000fe4000f8e02ff */
[C---:B------:R-:W-:Y:S02]  /*2730*/  IMAD R11, R194.reuse, R97, R6 ;  /* 0x00000061c20b7224 */ /* 0x040fe400078e0206 */
[----:B------:R-:W-:Y:S01]  /*2740*/  IMAD R13, R29, UR5, R10 ;  /* 0x000000051d0d7c24 */ /* 0x000fe2000f8e020a */
[----:B------:R-:W-:Y:S01]  /*2750*/  ULDC.64 UR4, c[0x0][0x338] ;  /* 0x0000ce0000047ab9 */ /* 0x000fe20000000a00 */
[-C--:B------:R-:W-:Y:S02]  /*2760*/  IMAD R4, R149, R102.reuse, RZ ;  /* 0x0000006695047224 */ /* 0x080fe400078e02ff */
[----:B------:R-:W-:-:S04]  /*2770*/  IMAD.WIDE.U32 R6, R194, R102, R22 ;  /* 0x00000066c2067225 */ /* 0x000fc800078e0016 */
[----:B------:R-:W-:Y:S01]  /*2780*/  IMAD R15, R194, R103, R4 ;  /* 0x00000067c20f7224 */ /* 0x000fe200078e0204 */
[----:B------:R-:W-:Y:S01]  /*2790*/  IADD3 R4, R107, R13, RZ ;  /* 0x0000000d6b047210 */ /* 0x000fe20007ffe0ff */
[----:B------:R-:W-:Y:S01]  /*27a0*/  IMAD R10, R9, UR4, RZ ;  /* 0x00000004090a7c24 */ /* 0x000fe2000f8e02ff */
[----:B------:R-:W-:Y:S01]  /*27b0*/  IADD3 R5, P0, R106, R6, RZ ;  /* 0x000000066a057210 */ /* 0x000fe20007f1e0ff */
[----:B------:R-:W-:-:S03]  /*27c0*/  IMAD.WIDE.U32 R104, R29, UR4, R104 ;  /* 0x000000041d687c25 */ /* 0x000fc6000f8e0068 */
[----:B------:R-:W-:Y:S01]  /*27d0*/  IADD3.X R6, R4, R7, R15, P0, !PT ;  /* 0x0000000704067210 */ /* 0x000fe200007fe40f */
[----:B------:R-:W-:Y:S01]  /*27e0*/  IMAD R7, R149, R90, RZ ;  /* 0x0000005a95077224 */ /* 0x000fe200078e02ff */
[----:B------:R-:W-:Y:S01]  /*27f0*/  ISETP.GE.AND P0, PT, R22, R125, PT ;  /* 0x0000007d1600720c */ /* 0x000fe20003f06270 */
[----:B------:R-:W-:Y:S01]  /*2800*/  IMAD R29, R29, UR5, R10 ;  /* 0x000000051d1d7c24 */ /* 0x000fe2000f8e020a */
[C---:B------:R-:W-:Y:S01]  /*2810*/  SEL R10, R125.reuse, RZ, P1 ;  /* 0x000000ff7d0a7207 */ /* 0x040fe20000800000 */
[----:B------:R-:W-:Y:S01]  /*2820*/  IMAD R9, R194, R91, R7 ;  /* 0x0000005bc2097224 */ /* 0x000fe200078e0207 */
[----:B------:R-:W-:Y:S01]  /*2830*/  SEL R7, R125, RZ, P0 ;  /* 0x000000ff7d077207 */ /* 0x000fe20000000000 */
[----:B------:R-:W-:Y:S02]  /*2840*/  IMAD.IADD R101, R101, 0x1, R11 ;  /* 0x0000000165657824 */ /* 0x000fe400078e020b */
[----:B------:R-:W-:Y:S02]  /*2850*/  IMAD.IADD R95, R95, 0x1, R9 ;  /* 0x000000015f5f7824 */ /* 0x000fe400078e0209 */
[----:B------:R-:W-:-:S02]  /*2860*/  IMAD.IADD R7, R22, 0x1, R7 ;  /* 0x0000000116077824 */ /* 0x000fc400078e0207 */
[----:B------:R-:W-:Y:S02]  /*2870*/  IMAD.IADD R93, R9, 0x1, R93 ;  /* 0x00000001095d7824 */ /* 0x000fe400078e025d */
[----:B------:R-:W-:Y:S01]  /*2880*/  IMAD.IADD R9, R197, 0x1, R10 ;  /* 0x00000001c5097824 */ /* 0x000fe200078e020a */
[----:B------:R-:W-:Y:S01]  /*2890*/  SHF.R.S32.HI R10, RZ, 0x1f, R7 ;  /* 0x0000001fff0a7819 */ /* 0x000fe20000011407 */
[----:B------:R-:W-:Y:S01]  /*28a0*/  IMAD.IADD R99, R11, 0x1, R99 ;  /* 0x000000010b637824 */ /* 0x000fe200078e0263 */
[----:B------:R-:W-:Y:S01]  /*28b0*/  SEL R11, R125, RZ, P2 ;  /* 0x000000ff7d0b7207 */ /* 0x000fe20001000000 */
[CC--:B-----5:R-:W-:Y:S01]  /*28c0*/  IMAD.WIDE.U32 R94, R147.reuse, R90.reuse, R94 ;  /* 0x0000005a935e7225 */ /* 0x0e0fe200078e005e */
[----:B------:R-:W-:Y:S02]  /*28d0*/  SHF.R.S32.HI R20, RZ, 0x1f, R9 ;  /* 0x0000001fff147819 */ /* 0x000fe40000011409 */
[-C--:B------:R-:W-:Y:S01]  /*28e0*/  LEA.HI R12, R10, R7.reuse, RZ, 0x3 ;  /* 0x000000070a0c7211 */ /* 0x080fe200078f18ff */
[----:B------:R-:W-:Y:S01]  /*28f0*/  IMAD.IADD R15, R198, 0x1, R11 ;  /* 0x00000001c60f7824 */ /* 0x000fe200078e020b */
[----:B------:R-:W-:Y:S01]  /*2900*/  LEA.HI R7, R10, R7, RZ, 0x6 ;  /* 0x000000070a077211 */ /* 0x000fe200078f30ff */
[----:B------:R-:W-:Y:S01]  /*2910*/  IMAD.WIDE.U32 R92, R147, R90, R92 ;  /* 0x0000005a935c7225 */ /* 0x000fe200078e005c */
[----:B------:R-:W-:-:S02]  /*2920*/  LEA.HI R10, R20, R9, RZ, 0x6 ;  /* 0x00000009140a7211 */ /* 0x000fc400078f30ff */
[----:B------:R-:W-:Y:S01]  /*2930*/  LEA.HI R20, R20, R9, RZ, 0x3 ;  /* 0x0000000914147211 */ /* 0x000fe200078f18ff */
[-C--:B------:R-:W-:Y:S01]  /*2940*/  IMAD.WIDE.U32 R100, R147, R96.reuse, R100 ;  /* 0x0000006093647225 */ /* 0x080fe200078e0064 */
[----:B------:R-:W-:Y:S02]  /*2950*/  SHF.R.S32.HI R9, RZ, 0x6, R7 ;  /* 0x00000006ff097819 */ /* 0x000fe40000011407 */
[----:B------:R-:W-:Y:S01]  /*2960*/  LOP3.LUT R7, R207, 0x38, R12, 0xf8, !PT ;  /* 0x00000038cf077812 */ /* 0x000fe200078ef80c */
[----:B------:R-:W-:Y:S01]  /*2970*/  IMAD.WIDE.U32 R98, R147, R96, R98 ;  /* 0x0000006093627225 */ /* 0x000fe200078e0062 */
[----:B------:R-:W-:Y:S02]  /*2980*/  SHF.R.S32.HI R28, RZ, 0x1f, R15 ;  /* 0x0000001fff1c7819 */ /* 0x000fe4000001140f */
[----:B------:R-:W-:Y:S01]  /*2990*/  SHF.R.S32.HI R10, RZ, 0x6, R10 ;  /* 0x00000006ff0a7819 */ /* 0x000fe2000001140a */
[--C-:B------:R-:W-:Y:S01]  /*29a0*/  IMAD R146, R9, 0x1800, R209.reuse ;  /* 0x0000180009927824 */ /* 0x100fe200078e02d1 */
[-C--:B------:R-:W-:Y:S01]  /*29b0*/  LOP3.LUT R7, R7, R208.reuse, RZ, 0x3c, !PT ;  /* 0x000000d007077212 */ /* 0x080fe200078e3cff */
[----:B------:R-:W-:Y:S01]  /*29c0*/  IMAD R143, R9, 0x1800, R210 ;  /* 0x00001800098f7824 */ /* 0x000fe200078e02d2 */
[-C--:B------:R-:W-:Y:S01]  /*29d0*/  LEA.HI R30, R28, R15.reuse, RZ, 0x3 ;  /* 0x0000000f1c1e7211 */ /* 0x080fe200078f18ff */
[----:B------:R-:W-:Y:S01]  /*29e0*/  IMAD R144, R10, 0x1800, R209 ;  /* 0x000018000a907824 */ /* 0x000fe200078e02d1 */
[----:B------:R-:W-:Y:S01]  /*29f0*/  LOP3.LUT R11, R207, 0x38, R20, 0xf8, !PT ;  /* 0x00000038cf0b7812 */ /* 0x000fe200078ef814 */
[----:B------:R-:W-:Y:S01]  /*2a00*/  IMAD.IADD R146, R146, 0x1, R7 ;  /* 0x0000000192927824 */ /* 0x000fe200078e0207 */
[----:B------:R-:W-:Y:S01]  /*2a10*/  LEA.HI R15, R28, R15, RZ, 0x6 ;  /* 0x0000000f1c0f7211 */ /* 0x000fe200078f30ff */
[----:B------:R-:W-:Y:S01]  /*2a20*/  IMAD R141, R10, 0x1800, R210 ;  /* 0x000018000a8d7824 */ /* 0x000fe200078e02d2 */
[----:B------:R-:W-:Y:S01]  /*2a30*/  LOP3.LUT R9, R205, 0x38, R20, 0xf8, !PT ;  /* 0x00000038cd097812 */ /* 0x000fe200078ef814 */
[----:B------:R-:W-:Y:S01]  /*2a40*/  IMAD.SHL.U32 R125, R125, 0x2, RZ ;  /* 0x000000027d7d7824 */ /* 0x000fe200078e00ff */
[----:B------:R-:W-:-:S02]  /*2a50*/  LOP3.LUT R11, R11, R208, RZ, 0x3c, !PT ;  /* 0x000000d00b0b7212 */ /* 0x000fc400078e3cff */
[----:B------:R-:W-:Y:S02]  /*2a60*/  SHF.R.S32.HI R15, RZ, 0x6, R15 ;  /* 0x00000006ff0f7819 */ /* 0x000fe4000001140f */
[----:B------:R-:W-:Y:S02]  /*2a70*/  LOP3.LUT R7, R207, 0x38, R30, 0xf8, !PT ;  /* 0x00000038cf077812 */ /* 0x000fe400078ef81e */
[----:B------:R-:W-:Y:S01]  /*2a80*/  LOP3.LUT R10, R9, R21, RZ, 0x3c, !PT ;  /* 0x00000015090a7212 */ /* 0x000fe200078e3cff */
[C---:B------:R-:W-:Y:S01]  /*2a90*/  IMAD R142, R15.reuse, 0x1800, R209 ;  /* 0x000018000f8e7824 */ /* 0x040fe200078e02d1 */
[----:B------:R-:W-:Y:S01]  /*2aa0*/  SHF.R.S32.HI R9, RZ, 0x1f, R147 ;  /* 0x0000001fff097819 */ /* 0x000fe20000011493 */
[----:B------:R-:W-:Y:S01]  /*2ab0*/  IMAD R140, R15, 0x1800, R210 ;  /* 0x000018000f8c7824 */ /* 0x000fe200078e02d2 */
[----:B------:R-:W-:Y:S01]  /*2ac0*/  IADD3 R144, R144, R11, RZ ;  /* 0x0000000b90907210 */ /* 0x000fe20007ffe0ff */
[----:B------:R-:W-:Y:S01]  /*2ad0*/  IMAD.IADD R141, R141, 0x1, R10 ;  /* 0x000000018d8d7824 */ /* 0x000fe200078e020a */
[----:B------:R-:W-:Y:S01]  /*2ae0*/  LOP3.LUT R7, R7, R208, RZ, 0x3c, !PT ;  /* 0x000000d007077212 */ /* 0x000fe200078e3cff */
[----:B------:R-:W-:Y:S01]  /*2af0*/  IMAD R10, R9, R96, RZ ;  /* 0x00000060090a7224 */ /* 0x000fe200078e02ff */
[----:B------:R-:W-:-:S02]  /*2b00*/  LOP3.LUT R13, R205, 0x38, R12, 0xf8, !PT ;  /* 0x00000038cd0d7812 */ /* 0x000fc400078ef80c */
[----:B------:R-:W-:Y:S01]  /*2b10*/  LOP3.LUT R11, R205, 0x38, R30, 0xf8, !PT ;  /* 0x00000038cd0b7812 */ /* 0x000fe200078ef81e */
[----:B------:R-:W-:Y:S01]  /*2b20*/  IMAD.IADD R142, R142, 0x1, R7 ;  /* 0x000000018e8e7824 */ /* 0x000fe200078e0207 */
[-C--:B------:R-:W-:Y:S01]  /*2b30*/  LOP3.LUT R26, R13, R21.reuse, RZ, 0x3c, !PT ;  /* 0x000000150d1a7212 */ /* 0x080fe200078e3cff */
[----:B------:R-:W-:Y:S01]  /*2b40*/  VIADD R7, R22, 0xa0 ;  /* 0x000000a016077836 */ /* 0x000fe20000000000 */
[----:B------:R-:W-:Y:S01]  /*2b50*/  LOP3.LUT R11, R11, R21, RZ, 0x3c, !PT ;  /* 0x000000150b0b7212 */ /* 0x000fe200078e3cff */
[----:B------:R-:W-:Y:S01]  /*2b60*/  IMAD R21, R147, R97, R10 ;  /* 0x0000006193157224 */ /* 0x000fe200078e020a */
[----:B------:R-:W-:Y:S01]  /*2b70*/  SHF.R.S32.HI R120, RZ, 0x3, R12 ;  /* 0x00000003ff787819 */ /* 0x000fe2000001140c */
[----:B------:R-:W-:Y:S01]  /*2b80*/  IMAD R10, R9, R90, RZ ;  /* 0x0000005a090a7224 */ /* 0x000fe200078e02ff */
[----:B------:R-:W-:Y:S01]  /*2b90*/  LOP3.LUT R9, R207, 0x18, R22, 0xf8, !PT ;  /* 0x00000018cf097812 */ /* 0x000fe200078ef816 */
[----:B------:R-:W-:Y:S01]  /*2ba0*/  IMAD.IADD R140, R140, 0x1, R11 ;  /* 0x000000018c8c7824 */ /* 0x000fe200078e020b */
[----:B------:R-:W-:Y:S01]  /*2bb0*/  ISETP.GE.AND P2, PT, R7, UR8, PT ;  /* 0x0000000807007c0c */ /* 0x000fe2000bf46270 */
[----:B------:R-:W-:Y:S01]  /*2bc0*/  IMAD R27, R147, R91, R10 ;  /* 0x0000005b931b7224 */ /* 0x000fe200078e020a */
[----:B------:R-:W-:Y:S01]  /*2bd0*/  LOP3.LUT R10, R9, R208, RZ, 0x3c, !PT ;  /* 0x000000d0090a7212 */ /* 0x000fe200078e3cff */
[----:B------:R-:W-:Y:S01]  /*2be0*/  IMAD R11, R103, 0x60, RZ ;  /* 0x00000060670b7824 */ /* 0x000fe200078e02ff */
[----:B------:R-:W-:Y:S01]  /*2bf0*/  SEL R15, RZ, 0x20, P2 ;  /* 0x00000020ff0f7807 */ /* 0x000fe20001000000 */
[----:B------:R-:W-:Y:S01]  /*2c00*/  IMAD.WIDE.U32 R102, R102, 0x60, RZ ;  /* 0x0000006066667825 */ /* 0x000fe200078e00ff */
[----:B------:R-:W-:-:S02]  /*2c10*/  SHF.R.S32.HI R119, RZ, 0x3, R20 ;  /* 0x00000003ff777819 */ /* 0x000fc40000011414 */
[----:B------:R-:W-:Y:S01]  /*2c20*/  SHF.R.S32.HI R118, RZ, 0x3, R30 ;  /* 0x00000003ff767819 */ /* 0x000fe2000001141e */
[----:B------:R-:W-:Y:S01]  /*2c30*/  IMAD R13, R91, 0x60, RZ ;  /* 0x000000605b0d7824 */ /* 0x000fe200078e02ff */
[----:B------:R-:W-:Y:S01]  /*2c40*/  IADD3 R28, R105, R29, RZ ;  /* 0x0000001d691c7210 */ /* 0x000fe20007ffe0ff */
[----:B------:R-:W-:-:S04]  /*2c50*/  IMAD.WIDE.U32 R90, R90, 0x60, RZ ;  /* 0x000000605a5a7825 */ /* 0x000fc800078e00ff */
[----:B------:R-:W-:Y:S02]  /*2c60*/  IMAD.IADD R139, R209, 0x1, R10 ;  /* 0x00000001d18b7824 */ /* 0x000fe400078e020a */
[----:B------:R-:W-:Y:S01]  /*2c70*/  IMAD.IADD R134, R103, 0x1, R11 ;  /* 0x0000000167867824 */ /* 0x000fe200078e020b */
[----:B------:R-:W-:Y:S01]  /*2c80*/  LOP3.LUT R11, R12, 0xfffffff8, RZ, 0xc0, !PT ;  /* 0xfffffff80c0b7812 */ /* 0x000fe200078ec0ff */
[----:B------:R-:W-:Y:S01]  /*2c90*/  IMAD.IADD R9, R95, 0x1, R27 ;  /* 0x000000015f097824 */ /* 0x000fe200078e021b */
[----:B------:R-:W-:Y:S01]  /*2ca0*/  LOP3.LUT R12, R20, 0xfffffff8, RZ, 0xc0, !PT ;  /* 0xfffffff8140c7812 */ /* 0x000fe200078ec0ff */
[----:B------:R-:W-:Y:S01]  /*2cb0*/  IMAD.IADD R10, R27, 0x1, R93 ;  /* 0x000000011b0a7824 */ /* 0x000fe200078e025d */
[----:B------:R-:W-:Y:S01]  /*2cc0*/  LOP3.LUT R27, R14, R15, RZ, 0xfc, !PT ;  /* 0x0000000f0e1b7212 */ /* 0x000fe200078efcff */
[----:B------:R-:W-:Y:S01]  /*2cd0*/  IMAD.IADD R136, R91, 0x1, R13 ;  /* 0x000000015b887824 */ /* 0x000fe200078e020d */
[----:B------:R-:W-:Y:S01]  /*2ce0*/  LOP3.LUT R13, R30, 0xfffffff8, RZ, 0xc0, !PT ;  /* 0xfffffff81e0d7812 */ /* 0x000fe200078ec0ff */
[----:B------:R-:W-:Y:S01]  /*2cf0*/  IMAD.WIDE.U32 R96, R96, 0x60, RZ ;  /* 0x0000006060607825 */ /* 0x000fe200078e00ff */
[----:B------:R-:W-:-:S02]  /*2d00*/  LOP3.LUT R15, R27, 0x2, RZ, 0xc0, !PT ;  /* 0x000000021b0f7812 */ /* 0x000fc400078ec0ff */
[----:B------:R-:W-:Y:S01]  /*2d10*/  LOP3.LUT R20, R27, 0x4, RZ, 0xc0, !PT ;  /* 0x000000041b147812 */ /* 0x000fe200078ec0ff */
[----:B------:R-:W-:Y:S01]  /*2d20*/  IMAD.IADD R143, R143, 0x1, R26 ;  /* 0x000000018f8f7824 */ /* 0x000fe200078e021a */
[----:B------:R-:W-:Y:S01]  /*2d30*/  LOP3.LUT R26, R27, 0x10, RZ, 0xc0, !PT ;  /* 0x000000101b1a7812 */ /* 0x000fe200078ec0ff */
[----:B------:R-:W-:Y:S01]  /*2d40*/  IMAD.IADD R108, R101, 0x1, R21 ;  /* 0x00000001656c7824 */ /* 0x000fe200078e0215 */
[----:B------:R-:W-:Y:S01]  /*2d50*/  LOP3.LUT R14, R14, 0x1, RZ, 0xc0, !PT ;  /* 0x000000010e0e7812 */ /* 0x000fe200078ec0ff */
[----:B------:R-:W-:Y:S01]  /*2d60*/  IMAD.IADD R8, R21, 0x1, R99 ;  /* 0x0000000115087824 */ /* 0x000fe200078e0263 */
[----:B------:R-:W-:Y:S01]  /*2d70*/  LOP3.LUT R21, R27, 0x8, RZ, 0xc0, !PT ;  /* 0x000000081b157812 */ /* 0x000fe200078ec0ff */
[----:B------:R-:W-:Y:S01]  /*2d80*/  IMAD.IADD R135, R97, 0x1, R135 ;  /* 0x0000000161877824 */ /* 0x000fe200078e0287 */
[----:B------:R-:W-:Y:S02]  /*2d90*/  SHF.R.S32.HI R117, RZ, 0x1f, R11 ;  /* 0x0000001fff757819 */ /* 0x000fe4000001140b */
[----:B------:R-:W-:-:S02]  /*2da0*/  SHF.R.S32.HI R116, RZ, 0x1f, R12 ;  /* 0x0000001fff747819 */ /* 0x000fc4000001140c */
[----:B------:R-:W-:Y:S02]  /*2db0*/  SHF.R.S32.HI R113, RZ, 0x1f, R13 ;  /* 0x0000001fff717819 */ /* 0x000fe4000001140d */
[----:B------:R-:W-:-:S07]  /*2dc0*/  LOP3.LUT R27, R27, 0x20, RZ, 0xc0, !PT ;  /* 0x000000201b1b7812 */ /* 0x000fce00078ec0ff */
.L_x_4801:
[----:B0-----:R-:W0:Y:S01]  /*2dd0*/  LDC.64 R114, c[0x0][0x2e8] ;  /* 0x0000ba00ff727b82 */ /* 0x001e220000000a00 */
[----:B------:R-:W-:Y:S01]  /*2de0*/  VIADD R41, R25, 0xffffffff ;  /* 0xffffffff19297836 */ /* 0x000fe20000000000 */
[----:B------:R-:W-:Y:S01]  /*2df0*/  LOP3.LUT P5, RZ, R133, 0x4, RZ, 0xc0, !PT ;  /* 0x0000000485ff7812 */ /* 0x000fe200078ac0ff */
[----:B------:R-:W-:Y:S01]  /*2e00*/  IMAD R30, R16, 0x4800, R139 ;  /* 0x00004800101e7824 */ /* 0x000fe200078e028b */
[----:B------:R-:W-:Y:S01]  /*2e10*/  LOP3.LUT R18, R18, 0xfffffffd, RZ, 0xc0, !PT ;  /* 0xfffffffd12127812 */ /* 0x000fe200078ec0ff */
[-C--:B------:R-:W-:Y:S01]  /*2e20*/  IMAD R25, R134, R41.reuse, RZ ;  /* 0x0000002986197224 */ /* 0x080fe200078e02ff */
[----:B------:R-:W-:Y:S01]  /*2e30*/  SHF.R.S32.HI R40, RZ, 0x1f, R41 ;  /* 0x0000001fff287819 */ /* 0x000fe20000011429 */
[----:B------:R-:W-:Y:S01]  /*2e40*/  IMAD.WIDE.U32 R126, R102, R41, RZ ;  /* 0x00000029667e7225 */ /* 0x000fe200078e00ff */
[----:B------:R-:W1:Y:S01]  /*2e50*/  LDC R124, c[0x0][0x3f4] ;  /* 0x0000fd00ff7c7b82 */ /* 0x000e620000000800 */
[----:B------:R-:W-:Y:S05]  /*2e60*/  YIELD ;  /* 0x0000000000007946 */ /* 0x000fea0003800000 */
[----:B------:R-:W-:Y:S01]  /*2e70*/  IMAD R25, R40, R102, R25 ;  /* 0x0000006628197224 */ /* 0x000fe200078e0219 */
[-C--:B------:R-:W-:Y:S01]  /*2e80*/  IADD3 R29, P4, R5, R126.reuse, RZ ;  /* 0x0000007e051d7210 */ /* 0x080fe20007f9e0ff */
[----:B------:R-:W-:Y:S02]  /*2e90*/  BSSY B0, `(.L_x_4702) ;  /* 0x000075a000007945 */ /* 0x000fe40003800000 */
[----:B------:R-:W-:Y:S01]  /*2ea0*/  IMAD.IADD R84, R127, 0x1, R25 ;  /* 0x000000017f547824 */ /* 0x000fe200078e0219 */
[----:B------:R-:W-:-:S03]  /*2eb0*/  IADD3 R25, P2, P3, R5, R126, R138 ;  /* 0x0000007e05197210 */ /* 0x000fc60007b5e08a */
[----:B--23--:R-:W-:Y:S01]  /*2ec0*/  IMAD.X R32, R84, 0x1, R6, P4 ;  /* 0x0000000154207824 */ /* 0x00cfe200020e0606 */
[----:B------:R-:W-:Y:S02]  /*2ed0*/  IADD3.X R34, R6, R84, R137, P2, P3 ;  /* 0x0000005406227210 */ /* 0x000fe400017e6489 */
[----:B0-----:R-:W-:Y:S02]  /*2ee0*/  LEA R36, P2, R25, R114, 0x1 ;  /* 0x0000007219247211 */ /* 0x001fe400078408ff */
[----:B------:R-:W-:Y:S02]  /*2ef0*/  ISETP.GT.AND P3, PT, R41, R132, PT ;  /* 0x000000842900720c */ /* 0x000fe40003f64270 */
[----:B------:R-:W-:Y:S01]  /*2f00*/  LEA.HI.X R37, R25, R115, R34, 0x1, P2 ;  /* 0x0000007319257211 */ /* 0x000fe200010f0c22 */
[----:B------:R-:W-:Y:S01]  /*2f10*/  IMAD.MOV.U32 R25, RZ, RZ, R41 ;  /* 0x000000ffff197224 */ /* 0x000fe200078e0029 */
[----:B------:R-:W-:Y:S02]  /*2f20*/  LEA R38, P4, R29, R114, 0x1 ;  /* 0x000000721d267211 */ /* 0x000fe400078808ff */
[----:B-1----:R-:W-:-:S02]  /*2f30*/  ISETP.GE.AND P2, PT, R124, 0x1, PT ;  /* 0x000000017c00780c */ /* 0x002fc40003f46270 */
[----:B------:R-:W-:Y:S01]  /*2f40*/  LEA.HI.X R39, R29, R115, R32, 0x1, P4 ;  /* 0x000000731d277211 */ /* 0x000fe200020f0c20 */
[C---:B------:R-:W-:Y:S02]  /*2f50*/  VIADD R32, R30.reuse, 0x20 ;  /* 0x000000201e207836 */ /* 0x040fe40000000000 */
[C---:B------:R-:W-:Y:S02]  /*2f60*/  @P5 VIADD R32, R30.reuse, 0xffffffe0 ;  /* 0xffffffe01e205836 */ /* 0x040fe40000000000 */
[--C-:B------:R-:W-:Y:S01]  /*2f70*/  IMAD R29, R30, 0x2, R121.reuse ;  /* 0x000000021e1d7824 */ /* 0x100fe200078e0279 */
[----:B------:R-:W-:Y:S01]  /*2f80*/  @P3 LOP3.LUT R18, R18, 0x2, RZ, 0xfc, !PT ;  /* 0x0000000212123812 */ /* 0x000fe200078efcff */
[----:B------:R-:W-:-:S04]  /*2f90*/  IMAD R30, R32, 0x2, R121 ;  /* 0x00000002201e7824 */ /* 0x000fc800078e0279 */
[----:B------:R-:W-:Y:S05]  /*2fa0*/  @!P2 BRA `(.L_x_4703) ;  /* 0x000000700040a947 */ /* 0x000fea0003800000 */
[----:B------:R-:W-:Y:S01]  /*2fb0*/  ULDC.U8 UR4, c[0x0][0x410] ;  /* 0x0001040000047ab9 */ /* 0x000fe20000000000 */
[-C--:B------:R-:W-:Y:S01]  /*2fc0*/  IMAD R31, R135, R41.reuse, RZ ;  /* 0x00000029871f7224 */ /* 0x080fe200078e02ff */
[----:B------:R-:W-:Y:S01]  /*2fd0*/  ISETP.NE.AND P2, PT, RZ, UR4, PT ;  /* 0x00000004ff007c0c */ /* 0x000fe2000bf45270 */
[-C--:B------:R-:W-:Y:S02]  /*2fe0*/  IMAD R35, R136, R41.reuse, RZ ;  /* 0x0000002988237224 */ /* 0x080fe400078e02ff */
        /* <DEDUP_REMOVED lines=25> */
[----:B------:R-:W-:Y:S01]  /*3180*/  IADD3 R33, P2, R100, R82, RZ ;  /* 0x0000005264217210 */ /* 0x000fe20007f5e0ff */
[----:B------:R-:W-:Y:S01]  /*3190*/  ULDC.64 UR4, c[0x0][0x3e8] ;  /* 0x0000fa0000047ab9 */ /* 0x000fe20000000a00 */
[----:B------:R-:W-:Y:S02]  /*31a0*/  CS2R R114, SRZ ;  /* 0x0000000000727805 */ /* 0x000fe4000001ff00 */
[----:B------:R-:W-:Y:S01]  /*31b0*/  CS2R R126, SRZ ;  /* 0x00000000007e7805 */ /* 0x000fe2000001ff00 */
[----:B------:R-:W-:Y:S01]  /*31c0*/  IMAD.X R34, R88, 0x1, R108, P2 ;  /* 0x0000000158227824 */ /* 0x000fe200010e066c */
[----:B------:R-:W-:-:S04]  /*31d0*/  LEA R32, P2, R33, UR4, 0x1 ;  /* 0x0000000421207c11 */ /* 0x000fc8000f8408ff */
[----:B------:R-:W-:Y:S01]  /*31e0*/  LEA.HI.X R33, R33, UR5, R34, 0x1, P2 ;  /* 0x0000000521217c11 */ /* 0x000fe200090f0c22 */
[----:B------:R-:W-:Y:S01]  /*31f0*/  ULDC.64 UR4, c[0x0][0x400] ;  /* 0x0001000000047ab9 */ /* 0x000fe20000000a00 */
[----:B------:R-:W-:-:S05]  /*3200*/  IADD3 R35, P2, R94, R80, RZ ;  /* 0x000000505e237210 */ /* 0x000fca0007f5e0ff */
[----:B------:R-:W-:Y:S01]  /*3210*/  IMAD.X R42, R89, 0x1, R9, P2 ;  /* 0x00000001592a7824 */ /* 0x000fe200010e0609 */
        /* <DEDUP_REMOVED lines=30> */
.L_x_4706:
[----:B------:R-:W-:Y:S05]  /*3400*/  BSYNC B1 ;  /* 0x0000000000017941 */ /* 0x000fea0003800000 */
.L_x_4705:
        /* <DEDUP_REMOVED lines=12> */
[----:B-----5:R-:W-:Y:S01]  /*34d0*/  IMAD.MOV.U32 R129, RZ, RZ, R64 ;  /* 0x000000ffff817224 */ /* 0x020fe200078e0040 */
[----:B------:R-:W-:Y:S01]  /*34e0*/  CS2R R62, SRZ ;  /* 0x00000000003e7805 */ /* 0x000fe2000001ff00 */
[----:B------:R-:W-:Y:S01]  /*34f0*/  IMAD.MOV.U32 R128, RZ, RZ, R65 ;  /* 0x000000ffff807224 */ /* 0x000fe200078e0041 */
[----:B------:R-:W-:Y:S06]  /*3500*/  @P4 BRA `(.L_x_4708) ;  /* 0x0000000000a04947 */ /* 0x000fec0003800000 */
        /* <DEDUP_REMOVED lines=40> */
.L_x_4708:
[----:B------:R-:W-:Y:S05]  /*3790*/  BSYNC B1 ;  /* 0x0000000000017941 */ /* 0x000fea0003800000 */
.L_x_4707:
[----:B01----:R-:W2:Y:S01]  /*37a0*/  LDL R32, [R1+0x3c] ;  /* 0x00003c0001207983 */ /* 0x003ea20000100800 */
[----:B------:R-:W-:Y:S01]  /*37b0*/  IMAD.MOV.U32 R33, RZ, RZ, R69 ;  /* 0x000000ffff217224 */ /* 0x000fe200078e0045 */
[----:B------:R-:W-:Y:S01]  /*37c0*/  MOV R35, R73 ;  /* 0x0000004900237202 */ /* 0x000fe20000000f00 */
[----:B------:R-:W-:Y:S01]  /*37d0*/  IMAD.MOV.U32 R34, RZ, RZ, R72 ;  /* 0x000000ffff227224 */ /* 0x000fe200078e0048 */
[----:B------:R-:W-:Y:S02]  /*37e0*/  PRMT R157, R129, 0x5410, R128 ;  /* 0x00005410819d7816 */ /* 0x000fe40000000080 */
[----:B------:R-:W-:Y:S01]  /*37f0*/  PRMT R159, R159, 0x5410, R33 ;  /* 0x000054109f9f7816 */ /* 0x000fe20000000021 */
[----:B------:R-:W-:Y:S01]  /*3800*/  IMAD.MOV.U32 R33, RZ, RZ, R76 ;  /* 0x000000ffff217224 */ /* 0x000fe200078e004c */
[----:B------:R-:W-:Y:S01]  /*3810*/  PRMT R162, R35, 0x5410, R34 ;  /* 0x0000541023a27816 */ /* 0x000fe20000000022 */
[----:B------:R-:W-:Y:S02]  /*3820*/  IMAD.MOV.U32 R34, RZ, RZ, R77 ;  /* 0x000000ffff227224 */ /* 0x000fe400078e004d */
[----:B------:R-:W-:-:S03]  /*3830*/  IMAD.MOV.U32 R35, RZ, RZ, R84 ;  /* 0x000000ffff237224 */ /* 0x000fc600078e0054 */
[----:B------:R-:W-:Y:S01]  /*3840*/  PRMT R164, R33, 0x5410, R34 ;  /* 0x0000541021a47816 */ /* 0x000fe20000000022 */
[----:B------:R-:W-:Y:S02]  /*3850*/  IMAD.MOV.U32 R33, RZ, RZ, R114 ;  /* 0x000000ffff217224 */ /* 0x000fe400078e0072 */
[----:B------:R-:W-:-:S03]  /*3860*/  IMAD.MOV.U32 R34, RZ, RZ, R115 ;  /* 0x000000ffff227224 */ /* 0x000fc600078e0073 */
[----:B------:R-:W-:Y:S01]  /*3870*/  PRMT R153, R33, 0x7610, R153 ;  /* 0x0000761021997816 */ /* 0x000fe20000000099 */
[----:B------:R-:W-:Y:S01]  /*3880*/  IMAD.MOV.U32 R33, RZ, RZ, R74 ;  /* 0x000000ffff217224 */ /* 0x000fe200078e004a */
[----:B------:R-:W-:Y:S01]  /*3890*/  PRMT R166, R34, 0x7610, R166 ;  /* 0x0000761022a67816 */ /* 0x000fe200000000a6 */
[----:B------:R-:W-:-:S05]  /*38a0*/  IMAD.MOV.U32 R34, RZ, RZ, R71 ;  /* 0x000000ffff227224 */ /* 0x000fca00078e0047 */
[----:B------:R-:W-:Y:S01]  /*38b0*/  PRMT R160, R34, 0x7610, R160 ;  /* 0x0000761022a07816 */ /* 0x000fe200000000a0 */
[----:B------:R-:W-:Y:S01]  /*38c0*/  IMAD.MOV.U32 R34, RZ, RZ, R86 ;  /* 0x000000ffff227224 */ /* 0x000fe200078e0056 */
[----:B--2---:R-:W-:Y:S01]  /*38d0*/  R2UR UR4, R32 ;  /* 0x00000000200472ca */ /* 0x004fe200000e0000 */
[----:B------:R-:W-:-:S05]  /*38e0*/  IMAD.MOV.U32 R32, RZ, RZ, R68 ;  /* 0x000000ffff207224 */ /* 0x000fca00078e0044 */
[----:B------:R-:W-:Y:S01]  /*38f0*/  PRMT R161, R161, 0x5410, R32 ;  /* 0x00005410a1a17816 */ /* 0x000fe20000000020 */
[----:B------:R-:W-:-:S05]  /*3900*/  IMAD.MOV.U32 R32, RZ, RZ, R85 ;  /* 0x000000ffff207224 */ /* 0x000fca00078e0055 */
[----:B------:R-:W-:Y:S01]  /*3910*/  PRMT R165, R35, 0x5410, R32 ;  /* 0x0000541023a57816 */ /* 0x000fe20000000020 */
[----:B------:R-:W-:Y:S01]  /*3920*/  IMAD.MOV.U32 R35, RZ, RZ, R66 ;  /* 0x000000ffff237224 */ /* 0x000fe200078e0042 */
[----:B------:R-:W-:Y:S01]  /*3930*/  UISETP.NE.AND UP0, UPT, UR4, 0x3, UPT ;  /* 0x000000030400788c */ /* 0x000fe2000bf05270 */
[----:B------:R-:W-:-:S05]  /*3940*/  IMAD.MOV.U32 R32, RZ, RZ, R67 ;  /* 0x000000ffff207224 */ /* 0x000fca00078e0043 */
[----:B------:R-:W-:Y:S01]  /*3950*/  PRMT R158, R35, 0x5410, R32 ;  /* 0x00005410239e7816 */ /* 0x000fe20000000020 */
[----:B------:R-:W-:Y:S01]  /*3960*/  IMAD.MOV.U32 R32, RZ, RZ, R75 ;  /* 0x000000ffff207224 */ /* 0x000fe200078e004b */
[----:B------:R-:W-:Y:S02]  /*3970*/  MOV R35, R70 ;  /* 0x0000004600237202 */ /* 0x000fe40000000f00 */
[----:B------:R-:W-:Y:S02]  /*3980*/  PLOP3.LUT P2, PT, PT, PT, UP0, 0x80, 0x0 ;  /* 0x000000000000781c */ /* 0x000fe40003f4f008 */
[----:B------:R-:W-:Y:S01]  /*3990*/  PRMT R161, R35, 0x7610, R161 ;  /* 0x0000761023a17816 */ /* 0x000fe200000000a1 */
[----:B------:R-:W-:Y:S01]  /*39a0*/  IMAD.MOV.U32 R35, RZ, RZ, R87 ;  /* 0x000000ffff237224 */ /* 0x000fe200078e0057 */
[----:B------:R-:W-:Y:S01]  /*39b0*/  PRMT R163, R32, 0x5410, R33 ;  /* 0x0000541020a37816 */ /* 0x000fe20000000021 */
[----:B------:R-:W-:Y:S02]  /*39c0*/  IMAD.MOV.U32 R32, RZ, RZ, R78 ;  /* 0x000000ffff207224 */ /* 0x000fe400078e004e */
[----:B------:R-:W-:Y:S01]  /*39d0*/  IMAD.MOV.U32 R33, RZ, RZ, R79 ;  /* 0x000000ffff217224 */ /* 0x000fe200078e004f */
[----:B------:R-:W-:Y:S01]  /*39e0*/  PRMT R168, R35, 0x7610, R168 ;  /* 0x0000761023a87816 */ /* 0x000fe200000000a8 */
[----:B-----5:R-:W-:Y:S01]  /*39f0*/  IMAD.MOV.U32 R35, RZ, RZ, R40 ;  /* 0x000000ffff237224 */ /* 0x020fe200078e0028 */
        /* <DEDUP_REMOVED lines=40> */
[----:B------:R-:W-:Y:S02]  /*3c80*/  PRMT R159, R32, 0x7610, R159 ;  /* 0x00007610209f7816 */ /* 0x000fe4000000009f */
[----:B------:R-:W-:Y:S01]  /*3c90*/  PRMT R160, R160, 0x5410, R33 ;  /* 0x00005410a0a07816 */ /* 0x000fe20000000021 */
[----:B------:R-:W-:Y:S06]  /*3ca0*/  @!P2 BRA `(.L_x_4709) ;  /* 0x000000000004a947 */ /* 0x000fec0003800000 */
[----:B------:R-:W-:Y:S01]  /*3cb0*/  BPT.TRAP 0x1 ;  /* 0x000000040000795c */ /* 0x000fe20000300000 */
.L_x_4709:
[----:B------:R-:W-:Y:S01]  /*3cc0*/  IMAD R88, R16, 0x8, R2 ;  /* 0x0000000810587824 */ /* 0x000fe200078e0202 */
[----:B------:R-:W-:Y:S01]  /*3cd0*/  SHF.L.U32 R89, R200, 0x1f, RZ ;  /* 0x0000001fc8597819 */ /* 0x000fe200000006ff */
[----:B------:R-:W-:Y:S03]  /*3ce0*/  BSSY B1, `(.L_x_4710) ;  /* 0x0000003000017945 */ /* 0x000fe60003800000 */
[----:B------:R-:W0:Y:S02]  /*3cf0*/  SYNCS.PHASECHK.TRANS64.TRYWAIT P5, [R88+URZ+0x30890], R89 ;  /* 0x03089059580075a7 */ /* 0x000e2400080a017f */
[----:B0-----:R-:W-:Y:S05]  /*3d00*/  @!P5 BRA `(.L_x_4711) ;  /* 0x000002a000d0d947 */ /* 0x001fea0003800000 */
.L_x_5168:
[----:B------:R-:W-:Y:S05]  /*3d10*/  BSYNC B1 ;  /* 0x0000000000017941 */ /* 0x000fea0003800000 */
.L_x_4710:
        /* <DEDUP_REMOVED lines=9> */
[--C-:B------:R-:W-:Y:S01]  /*3db0*/  SHF.R.U64 R130, R114, 0x10, R115.reuse ;  /* 0x0000001072827819 */ /* 0x100fe20000001273 */
[--C-:B--2---:R-:W-:Y:S01]  /*3dc0*/  HADD2.F32 R148, -RZ, R33.reuse.H0_H0 ;  /* 0x20000021ff947230 */ /* 0x104fe20000004100 */
[----:B------:R-:W-:Y:S02]  /*3dd0*/  SHF.R.U32.HI R114, RZ, 0x10, R115 ;  /* 0x00000010ff727819 */ /* 0x000fe40000011673 */
[--C-:B------:R-:W-:Y:S01]  /*3de0*/  SHF.R.U64 R115, R126, 0x10, R127.reuse ;  /* 0x000000107e737819 */ /* 0x100fe2000000127f */
[----:B------:R-:W-:Y:S01]  /*3df0*/  HADD2.F32 R130, -RZ, R130.H0_H0 ;  /* 0x20000082ff827230 */ /* 0x000fe20000004100 */
[----:B------:R-:W-:Y:S01]  /*3e00*/  SHF.R.U32.HI R126, RZ, 0x10, R127 ;  /* 0x00000010ff7e7819 */ /* 0x000fe2000001167f */
[----:B------:R-:W-:Y:S02]  /*3e10*/  HADD2.F32 R127, -RZ, R33.H1_H1 ;  /* 0x30000021ff7f7230 */ /* 0x000fe40000004100 */
[----:B------:R-:W-:Y:S02]  /*3e20*/  HADD2.F32 R115, -RZ, R115.H0_H0 ;  /* 0x20000073ff737230 */ /* 0x000fe40000004100 */
[----:B------:R-:W-:-:S03]  /*3e30*/  HADD2.F32 R114, -RZ, R114.H0_H0 ;  /* 0x20000072ff727230 */ /* 0x000fc60000004100 */
[-C--:B------:R-:W-:Y:S01]  /*3e40*/  FMUL.FTZ R33, R127, R115.reuse ;  /* 0x000000737f217220 */ /* 0x080fe20000410000 */
[----:B------:R-:W-:-:S03]  /*3e50*/  FMUL.FTZ R115, R148, R115 ;  /* 0x0000007394737220 */ /* 0x000fc60000410000 */
[-C--:B------:R-:W-:Y:S01]  /*3e60*/  FFMA.FTZ R33, R148, R130.reuse, -R33 ;  /* 0x0000008294217223 */ /* 0x080fe20000010821 */
[----:B------:R-:W-:Y:S01]  /*3e70*/  FFMA.FTZ R115, R127, R130, R115 ;  /* 0x000000827f737223 */ /* 0x000fe20000010073 */
[----:B------:R-:W-:Y:S02]  /*3e80*/  HADD2.F32 R127, -RZ, R126.H0_H0 ;  /* 0x2000007eff7f7230 */ /* 0x000fe40000004100 */
[--C-:B------:R-:W-:Y:S02]  /*3e90*/  HADD2.F32 R126, -RZ, R35.reuse.H1_H1 ;  /* 0x30000023ff7e7230 */ /* 0x100fe40000004100 */
[----:B------:R-:W-:Y:S01]  /*3ea0*/  HADD2.F32 R130, -RZ, R35.H0_H0 ;  /* 0x20000023ff827230 */ /* 0x000fe20000004100 */
[----:B------:R-:W-:Y:S02]  /*3eb0*/  F2FP.F16.F32.PACK_AB R33, R115, R33 ;  /* 0x000000217321723e */ /* 0x000fe400000000ff */
[-C--:B------:R-:W-:Y:S02]  /*3ec0*/  FMUL.FTZ R35, R126, R127.reuse ;  /* 0x0000007f7e237220 */ /* 0x080fe40000410000 */
[----:B------:R-:W-:-:S02]  /*3ed0*/  FMUL.FTZ R127, R130, R127 ;  /* 0x0000007f827f7220 */ /* 0x000fc40000410000 */
[-C--:B------:R-:W-:Y:S01]  /*3ee0*/  FFMA.FTZ R35, R130, R114.reuse, -R35 ;  /* 0x0000007282237223 */ /* 0x080fe20000010823 */
[--C-:B------:R-:W-:Y:S02]  /*3ef0*/  HADD2.F32 R130, -RZ, R153.reuse.H1_H1 ;  /* 0x30000099ff827230 */ /* 0x100fe40000004100 */
[----:B------:R-:W-:Y:S01]  /*3f00*/  FFMA.FTZ R114, R126, R114, R127 ;  /* 0x000000727e727223 */ /* 0x000fe2000001007f */
[----:B------:R-:W-:Y:S02]  /*3f10*/  IMAD.MOV.U32 R126, RZ, RZ, R34 ;  /* 0x000000ffff7e7224 */ /* 0x000fe400078e0022 */
[--C-:B------:R-:W-:Y:S02]  /*3f20*/  HADD2.F32 R34, -RZ, R32.reuse.H0_H0 ;  /* 0x20000020ff227230 */ /* 0x100fe40000004100 */
[----:B------:R-:W-:Y:S01]  /*3f30*/  HADD2.F32 R32, -RZ, R32.H1_H1 ;  /* 0x30000020ff207230 */ /* 0x000fe20000004100 */
[----:B------:R-:W-:Y:S01]  /*3f40*/  F2FP.F16.F32.PACK_AB R35, R114, R35 ;  /* 0x000000237223723e */ /* 0x000fe200000000ff */
[----:B------:R-:W-:-:S02]  /*3f50*/  HADD2.F32 R127, -RZ, R153.H0_H0 ;  /* 0x20000099ff7f7230 */ /* 0x000fc40000004100 */
[----:B------:R-:W-:Y:S02]  /*3f60*/  HADD2.F32 R153, -RZ, R168.H1_H1 ;  /* 0x300000a8ff997230 */ /* 0x000fe40000004100 */
[-C--:B------:R-:W-:Y:S01]  /*3f70*/  FMUL.FTZ R148, R32, R130.reuse ;  /* 0x0000008220947220 */ /* 0x080fe20000410000 */
[----:B------:R-:W-:-:S03]  /*3f80*/  FMUL.FTZ R130, R34, R130 ;  /* 0x0000008222827220 */ /* 0x000fc60000410000 */
[-C--:B------:R-:W-:Y:S01]  /*3f90*/  FFMA.FTZ R34, R34, R127.reuse, -R148 ;  /* 0x0000007f22227223 */ /* 0x080fe20000010894 */
[----:B------:R-:W-:Y:S01]  /*3fa0*/  FFMA.FTZ R32, R32, R127, R130 ;  /* 0x0000007f20207223 */ /* 0x000fe20000010082 */
[--C-:B------:R-:W-:Y:S02]  /*3fb0*/  HADD2.F32 R130, -RZ, R126.reuse.H0_H0 ;  /* 0x2000007eff827230 */ /* 0x100fe40000004100 */
[----:B------:R-:W-:Y:S02]  /*3fc0*/  HADD2.F32 R126, -RZ, R126.H1_H1 ;  /* 0x3000007eff7e7230 */ /* 0x000fe40000004100 */
[----:B------:R-:W-:Y:S01]  /*3fd0*/  HADD2.F32 R127, -RZ, R166.H0_H0 ;  /* 0x200000a6ff7f7230 */ /* 0x000fe20000004100 */
[----:B------:R-:W-:Y:S02]  /*3fe0*/  F2FP.F16.F32.PACK_AB R32, R32, R34 ;  /* 0x000000222020723e */ /* 0x000fe400000000ff */
[-C--:B------:R-:W-:Y:S01]  /*3ff0*/  FMUL.FTZ R148, R126, R153.reuse ;  /* 0x000000997e947220 */ /* 0x080fe20000410000 */
[----:B------:R-:W-:-:S03]  /*4000*/  FMUL.FTZ R153, R130, R153 ;  /* 0x0000009982997220 */ /* 0x000fc60000410000 */
[-C--:B------:R-:W-:Y:S01]  /*4010*/  FFMA.FTZ R148, R130, R127.reuse, -R148 ;  /* 0x0000007f82947223 */ /* 0x080fe20000010894 */
[----:B------:R-:W-:-:S05]  /*4020*/  FFMA.FTZ R153, R126, R127, R153 ;  /* 0x0000007f7e997223 */ /* 0x000fca0000010099 */
[----:B------:R-:W-:-:S05]  /*4030*/  F2FP.F16.F32.PACK_AB R148, R153, R148 ;  /* 0x000000949994723e */ /* 0x000fca00000000ff */
[----:B------:R-:W-:-:S07]  /*4040*/  IMAD.MOV.U32 R34, RZ, RZ, R148 ;  /* 0x000000ffff227224 */ /* 0x000fce00078e0094 */
.L_x_4717:
[----:B------:R-:W-:Y:S05]  /*4050*/  BSYNC B3 ;  /* 0x0000000000037941 */ /* 0x000fea0003800000 */
.L_x_4716:
[----:B--2---:R1:W-:Y:S02]  /*4060*/  STG.E.128 desc[UR46][R38.64], R32 ;  /* 0x0000002026007986 */ /* 0x0043e4000c101d2e */
.L_x_4715:
[----:B------:R-:W-:Y:S05]  /*4070*/  BSYNC B2 ;  /* 0x0000000000027941 */ /* 0x000fea0003800000 */
.L_x_4714:
        /* <DEDUP_REMOVED lines=9> */
[----:B------:R-:W-:Y:S01]  /*4110*/  SHF.R.U64 R84, R84, 0x10, R85 ;  /* 0x0000001054547819 */ /* 0x000fe20000001255 */
[----:B------:R-:W-:Y:S02]  /*4120*/  HADD2.F32 R126, -RZ, R168.H0_H0 ;  /* 0x200000a8ff7e7230 */ /* 0x000fe40000004100 */
        /* <DEDUP_REMOVED lines=20> */
[----:B------:R-:W-:Y:S02]  /*4270*/  HADD2.F32 R86, -RZ, R167.H1_H1 ;  /* 0x300000a7ff567230 */ /* 0x000fe40000004100 */
        /* <DEDUP_REMOVED lines=23> */
.L_x_4721:
[----:B------:R-:W-:Y:S05]  /*43f0*/  BSYNC B3 ;  /* 0x0000000000037941 */ /* 0x000fea0003800000 */
.L_x_4720:
[----:B--2---:R2:W-:Y:S02]  /*4400*/  STG.E.128 desc[UR46][R38.64+0x40], R32 ;  /* 0x0000402026007986 */ /* 0x0045e4000c101d2e */
.L_x_4719:
[----:B------:R-:W-:Y:S05]  /*4410*/  BSYNC B2 ;  /* 0x0000000000027941 */ /* 0x000fea0003800000 */
.L_x_4718:
        /* <DEDUP_REMOVED lines=55> */
.L_x_4725:
[----:B------:R-:W-:Y:S05]  /*4790*/  BSYNC B3 ;  /* 0x0000000000037941 */ /* 0x000fea0003800000 */
.L_x_4724:
[----:B--2---:R3:W-:Y:S02]  /*47a0*/  STG.E.128 desc[UR46][R38.64+0x80], R32 ;  /* 0x0000802026007986 */ /* 0x0047e4000c101d2e */
.L_x_4723:
[----:B------:R-:W-:Y:S05]  /*47b0*/  BSYNC B2 ;  /* 0x0000000000027941 */ /* 0x000fea0003800000 */
.L_x_4722:
        /* <DEDUP_REMOVED lines=8> */
[----:B--2---:R-:W-:Y:S01]  /*4840*/  HADD2.F32 R77, -RZ, R35.H0_H0 ;  /* 0x20000023ff4d7230 */ /* 0x004fe20000004100 */
[----:B------:R-:W-:Y:S02]  /*4850*/  SHF.R.U64 R74, R74, 0x10, R75 ;  /* 0x000000104a4a7819 */ /* 0x000fe4000000124b */
[----:B------:R-:W-:Y:S01]  /*4860*/  SHF.R.U32.HI R72, RZ, 0x10, R73 ;  /* 0x00000010ff487819 */ /* 0x000fe20000011649 */
[----:B------:R-:W-:Y:S01]  /*4870*/  IMAD.MOV.U32 R73, RZ, RZ, R33 ;  /* 0x000000ffff497224 */ /* 0x000fe200078e0021 */
[----:B------:R-:W-:Y:S01]  /*4880*/  SHF.R.U32.HI R75, RZ, 0x10, R75 ;  /* 0x00000010ff4b7819 */ /* 0x000fe2000001164b */
[----:B------:R-:W-:Y:S02]  /*4890*/  IMAD.MOV.U32 R33, RZ, RZ, R34 ;  /* 0x000000ffff217224 */ /* 0x000fe400078e0022 */
[----:B------:R-:W-:Y:S02]  /*48a0*/  HADD2.F32 R79, -RZ, R74.H0_H0 ;  /* 0x2000004aff4f7230 */ /* 0x000fe40000004100 */
[----:B------:R-:W-:-:S02]  /*48b0*/  HADD2.F32 R34, -RZ, R75.H0_H0 ;  /* 0x2000004bff227230 */ /* 0x000fc40000004100 */
[--C-:B------:R-:W-:Y:S02]  /*48c0*/  HADD2.F32 R75, -RZ, R73.reuse.H1_H1 ;  /* 0x30000049ff4b7230 */ /* 0x100fe40000004100 */
[----:B------:R-:W-:Y:S02]  /*48d0*/  HADD2.F32 R78, -RZ, R73.H0_H0 ;  /* 0x20000049ff4e7230 */ /* 0x000fe40000004100 */
        /* <DEDUP_REMOVED lines=10> */
[----:B------:R-:W-:Y:S02]  /*4980*/  HADD2.F32 R75, -RZ, R163.H1_H1 ;  /* 0x300000a3ff4b7230 */ /* 0x000fe40000004100 */
[----:B------:R-:W-:Y:S01]  /*4990*/  FFMA.FTZ R74, R74, R73, R79 ;  /* 0x000000494a4a7223 */ /* 0x000fe2000001004f */
[--C-:B------:R-:W-:Y:S01]  /*49a0*/  HADD2.F32 R77, -RZ, R32.reuse.H1_H1 ;  /* 0x30000020ff4d7230 */ /* 0x100fe20000004100 */
[----:B------:R-:W-:Y:S01]  /*49b0*/  F2FP.F16.F32.PACK_AB R34, R35, R34 ;  /* 0x000000222322723e */ /* 0x000fe200000000ff */
[----:B------:R-:W-:-:S02]  /*49c0*/  HADD2.F32 R78, -RZ, R32.H0_H0 ;  /* 0x20000020ff4e7230 */ /* 0x000fc40000004100 */
[----:B------:R-:W-:Y:S01]  /*49d0*/  HADD2.F32 R73, -RZ, R163.H0_H0 ;  /* 0x200000a3ff497230 */ /* 0x000fe20000004100 */
[----:B------:R-:W-:Y:S01]  /*49e0*/  F2FP.F16.F32.PACK_AB R72, R74, R72 ;  /* 0x000000484a48723e */ /* 0x000fe200000000ff */
[--C-:B------:R-:W-:Y:S02]  /*49f0*/  HADD2.F32 R32, -RZ, R33.reuse.H1_H1 ;  /* 0x30000021ff207230 */ /* 0x100fe40000004100 */
[-C--:B------:R-:W-:Y:S01]  /*4a00*/  FMUL.FTZ R85, R78, R75.reuse ;  /* 0x0000004b4e557220 */ /* 0x080fe20000410000 */
[----:B------:R-:W-:Y:S02]  /*4a10*/  HADD2.F32 R84, -RZ, R33.H0_H0 ;  /* 0x20000021ff547230 */ /* 0x000fe40000004100 */
[----:B------:R-:W-:Y:S01]  /*4a20*/  FMUL.FTZ R33, R77, R75 ;  /* 0x0000004b4d217220 */ /* 0x000fe20000410000 */
[--C-:B------:R-:W-:Y:S02]  /*4a30*/  HADD2.F32 R76, -RZ, R162.reuse.H1_H1 ;  /* 0x300000a2ff4c7230 */ /* 0x100fe40000004100 */
[----:B------:R-:W-:Y:S01]  /*4a40*/  FMUL.FTZ R75, R32, R73 ;  /* 0x00000049204b7220 */ /* 0x000fe20000410000 */
[----:B------:R-:W-:-:S02]  /*4a50*/  HADD2.F32 R79, -RZ, R162.H0_H0 ;  /* 0x200000a2ff4f7230 */ /* 0x000fc40000004100 */
[----:B------:R-:W-:Y:S01]  /*4a60*/  FMUL.FTZ R73, R84, R73 ;  /* 0x0000004954497220 */ /* 0x000fe20000410000 */
[----:B------:R-:W-:Y:S02]  /*4a70*/  IMAD.MOV.U32 R35, RZ, RZ, R72 ;  /* 0x000000ffff237224 */ /* 0x000fe400078e0048 */
[-C--:B------:R-:W-:Y:S01]  /*4a80*/  FFMA.FTZ R33, R78, R76.reuse, -R33 ;  /* 0x0000004c4e217223 */ /* 0x080fe20000010821 */
[----:B------:R-:W-:Y:S01]  /*4a90*/  FFMA.FTZ R85, R77, R76, R85 ;  /* 0x0000004c4d557223 */ /* 0x000fe20000010055 */
[-C--:B------:R-:W-:Y:S01]  /*4aa0*/  FFMA.FTZ R75, R84, R79.reuse, -R75 ;  /* 0x0000004f544b7223 */ /* 0x080fe2000001084b */
[----:B------:R-:W-:-:S03]  /*4ab0*/  FFMA.FTZ R73, R32, R79, R73 ;  /* 0x0000004f20497223 */ /* 0x000fc60000010049 */
[----:B------:R-:W-:Y:S02]  /*4ac0*/  F2FP.F16.F32.PACK_AB R33, R85, R33 ;  /* 0x000000215521723e */ /* 0x000fe400000000ff */
[----:B------:R-:W-:-:S03]  /*4ad0*/  F2FP.F16.F32.PACK_AB R73, R73, R75 ;  /* 0x0000004b4949723e */ /* 0x000fc600000000ff */
[----:B------:R-:W-:Y:S02]  /*4ae0*/  IMAD.MOV.U32 R32, RZ, RZ, R33 ;  /* 0x000000ffff207224 */ /* 0x000fe400078e0021 */
[----:B------:R-:W-:Y:S01]  /*4af0*/  IMAD.MOV.U32 R33, RZ, RZ, R34 ;  /* 0x000000ffff217224 */ /* 0x000fe200078e0022 */
[----:B------:R-:W-:-:S07]  /*4b00*/  MOV R34, R73 ;  /* 0x0000004900227202 */ /* 0x000fce0000000f00 */
.L_x_4729:
[----:B------:R-:W-:Y:S05]  /*4b10*/  BSYNC B3 ;  /* 0x0000000000037941 */ /* 0x000fea0003800000 */
.L_x_4728:
[----:B--2---:R4:W-:Y:S02]  /*4b20*/  STG.E.128 desc[UR46][R38.64+0xc0], R32 ;  /* 0x0000c02026007986 */ /* 0x0049e4000c101d2e */
.L_x_4727:
[----:B------:R-:W-:Y:S05]  /*4b30*/  BSYNC B2 ;  /* 0x0000000000027941 */ /* 0x000fea0003800000 */
.L_x_4726:
        /* <DEDUP_REMOVED lines=51> */
.L_x_4733:
[----:B------:R-:W-:Y:S05]  /*4e70*/  BSYNC B3 ;  /* 0x0000000000037941 */ /* 0x000fea0003800000 */
.L_x_4732:
[----:B--2---:R1:W-:Y:S02]  /*4e80*/  STG.E.128 desc[UR46][R38.64+0x100], R32 ;  /* 0x0001002026007986 */ /* 0x0043e4000c101d2e */
.L_x_4731:
[----:B------:R-:W-:Y:S05]  /*4e90*/  BSYNC B2 ;  /* 0x0000000000027941 */ /* 0x000fea0003800000 */
.L_x_4730:
        /* <DEDUP_REMOVED lines=26> */
[----:B------:R-:W-:-:S02]  /*5040*/  HADD2.F32 R35, -RZ, R158.H0_H0 ;  /* 0x2000009eff237230 */ /* 0x000fc40000004100 */
[----:B------:R-:W-:Y:S02]  /*5050*/  HADD2.F32 R32, -RZ, R32.H0_H0 ;  /* 0x20000020ff207230 */ /* 0x000fe40000004100 */
[----:B------:R-:W-:Y:S01]  /*5060*/  FFMA.FTZ R67, R69, R70, R67 ;  /* 0x0000004645437223 */ /* 0x000fe20000010043 */
        /* <DEDUP_REMOVED lines=9> */
[----:B------:R-:W-:Y:S01]  /*5100*/  FMUL.FTZ R158, R34, R158 ;  /* 0x0000009e229e7220 */ /* 0x000fe20000410000 */
[-C--:B------:R-:W-:Y:S01]  /*5110*/  FFMA.FTZ R69, R32, R33.reuse, -R69 ;  /* 0x0000002120457223 */ /* 0x080fe20000010845 */
[----:B------:R-:W-:Y:S01]  /*5120*/  FFMA.FTZ R70, R64, R33, R70 ;  /* 0x0000002140467223 */ /* 0x000fe20000010046 */
[-C--:B------:R-:W-:Y:S01]  /*5130*/  FFMA.FTZ R35, R34, R157.reuse, -R35 ;  /* 0x0000009d22237223 */ /* 0x080fe20000010823 */
[----:B------:R-:W-:Y:S01]  /*5140*/  FFMA.FTZ R158, R68, R157, R158 ;  /* 0x0000009d449e7223 */ /* 0x000fe2000001009e */
[----:B------:R-:W-:Y:S02]  /*5150*/  F2FP.F16.F32.PACK_AB R33, R71, R65 ;  /* 0x000000414721723e */ /* 0x000fe400000000ff */
[----:B------:R-:W-:-:S02]  /*5160*/  F2FP.F16.F32.PACK_AB R32, R70, R69 ;  /* 0x000000454620723e */ /* 0x000fc400000000ff */
[----:B------:R-:W-:Y:S01]  /*5170*/  F2FP.F16.F32.PACK_AB R34, R158, R35 ;  /* 0x000000239e22723e */ /* 0x000fe200000000ff */
[----:B------:R-:W-:-:S07]  /*5180*/  IMAD.MOV.U32 R35, RZ, RZ, R66 ;  /* 0x000000ffff237224 */ /* 0x000fce00078e0042 */
.L_x_4735:
[----:B------:R-:W-:Y:S05]  /*5190*/  BSYNC B2 ;  /* 0x0000000000027941 */ /* 0x000fea0003800000 */
.L_x_4734:
[----:B--2---:R1:W-:Y:S02]  /*51a0*/  STG.E.128 desc[UR46][R38.64+0x140], R32 ;  /* 0x0001402026007986 */ /* 0x0043e4000c101d2e */
.L_x_4713:
[----:B------:R-:W-:Y:S05]  /*51b0*/  BSYNC B1 ;  /* 0x0000000000017941 */ /* 0x000fea0003800000 */
.L_x_4712:
        /* <DEDUP_REMOVED lines=9> */
[----:B--2---:R-:W-:Y:S01]  /*5250*/  HADD2.F32 R62, -RZ, R33.H0_H0 ;  /* 0x20000021ff3e7230 */ /* 0x004fe20000004100 */
[--C-:B------:R-:W-:Y:S01]  /*5260*/  SHF.R.U64 R39, R60, 0x10, R61.reuse ;  /* 0x000000103c277819 */ /* 0x100fe2000000123d */
[----:B------:R-:W-:Y:S01]  /*5270*/  HADD2.F32 R159, -RZ, R159.H0_H0 ;  /* 0x2000009fff9f7230 */ /* 0x000fe20000004100 */
        /* <DEDUP_REMOVED lines=22> */
[--C-:B------:R-:W-:Y:S02]  /*53e0*/  HADD2.F32 R32, -RZ, R34.reuse.H1_H1 ;  /* 0x30000022ff207230 */ /* 0x100fe40000004100 */
[----:B------:R-:W-:Y:S02]  /*53f0*/  HADD2.F32 R34, -RZ, R34.H0_H0 ;  /* 0x20000022ff227230 */ /* 0x000fe40000004100 */
[----:B------:R-:W-:Y:S01]  /*5400*/  FMUL.FTZ R63, R64, R159 ;  /* 0x0000009f403f7220 */ /* 0x000fe20000410000 */
[----:B------:R-:W-:-:S02]  /*5410*/  HADD2.F32 R39, -RZ, R155.H0_H0 ;  /* 0x2000009bff277230 */ /* 0x000fc40000004100 */
[----:B------:R-:W-:Y:S01]  /*5420*/  FMUL.FTZ R159, R62, R159 ;  /* 0x0000009f3e9f7220 */ /* 0x000fe20000410000 */
[----:B------:R-:W-:Y:S02]  /*5430*/  HADD2.F32 R155, -RZ, R155.H1_H1 ;  /* 0x3000009bff9b7230 */ /* 0x000fe40000004100 */
[-C--:B------:R-:W-:Y:S01]  /*5440*/  FMUL.FTZ R65, R32, R61.reuse ;  /* 0x0000003d20417220 */ /* 0x080fe20000410000 */
[----:B------:R-:W-:Y:S01]  /*5450*/  FMUL.FTZ R61, R34, R61 ;  /* 0x0000003d223d7220 */ /* 0x000fe20000410000 */
[-C--:B------:R-:W-:Y:S01]  /*5460*/  FFMA.FTZ R63, R62, R39.reuse, -R63 ;  /* 0x000000273e3f7223 */ /* 0x080fe2000001083f */
[----:B------:R-:W-:Y:S01]  /*5470*/  FFMA.FTZ R64, R64, R39, R159 ;  /* 0x0000002740407223 */ /* 0x000fe2000001009f */
[-C--:B------:R-:W-:Y:S01]  /*5480*/  FFMA.FTZ R65, R34, R155.reuse, -R65 ;  /* 0x0000009b22417223 */ /* 0x080fe20000010841 */
[----:B------:R-:W-:Y:S01]  /*5490*/  FFMA.FTZ R32, R32, R155, R61 ;  /* 0x0000009b20207223 */ /* 0x000fe2000001003d */
[----:B------:R-:W-:Y:S02]  /*54a0*/  F2FP.F16.F32.PACK_AB R35, R60, R35 ;  /* 0x000000233c23723e */ /* 0x000fe400000000ff */
[----:B------:R-:W-:-:S02]  /*54b0*/  F2FP.F16.F32.PACK_AB R64, R64, R63 ;  /* 0x0000003f4040723e */ /* 0x000fc400000000ff */
[----:B------:R-:W-:Y:S02]  /*54c0*/  F2FP.F16.F32.PACK_AB R34, R32, R65 ;  /* 0x000000412022723e */ /* 0x000fe400000000ff */
[----:B------:R-:W-:-:S07]  /*54d0*/  MOV R32, R64 ;  /* 0x0000004000207202 */ /* 0x000fce0000000f00 */
.L_x_4740:
[----:B------:R-:W-:Y:S05]  /*54e0*/  BSYNC B2 ;  /* 0x0000000000027941 */ /* 0x000fea0003800000 */
.L_x_4739:
[----:B--2---:R1:W-:Y:S02]  /*54f0*/  STG.E.128 desc[UR46][R36.64], R32 ;  /* 0x0000002024007986 */ /* 0x0043e4000c101d2e */
.L_x_4738:
[----:B------:R-:W-:Y:S05]  /*5500*/  BSYNC B1 ;  /* 0x0000000000017941 */ /* 0x000fea0003800000 */
.L_x_4737:
        /* <DEDUP_REMOVED lines=10> */
[----:B------:R-:W-:Y:S01]  /*55b0*/  IMAD.MOV.U32 R38, RZ, RZ, R32 ;  /* 0x000000ffff267224 */ /* 0x000fe200078e0020 */
[----:B------:R-:W-:Y:S01]  /*55c0*/  SHF.R.U32.HI R60, RZ, 0x10, R59 ;  /* 0x00000010ff3c7819 */ /* 0x000fe2000001163b */
[--C-:B------:R-:W-:Y:S01]  /*55d0*/  HADD2.F32 R35, -RZ, R33.reuse.H1_H1 ;  /* 0x30000021ff237230 */ /* 0x100fe20000004100 */
[----:B------:R-:W-:Y:S01]  /*55e0*/  SHF.R.U32.HI R61, RZ, 0x10, R57 ;  /* 0x00000010ff3d7819 */ /* 0x000fe20000011639 */
[----:B------:R-:W-:Y:S02]  /*55f0*/  HADD2.F32 R59, -RZ, R56.H0_H0 ;  /* 0x20000038ff3b7230 */ /* 0x000fe40000004100 */
        /* <DEDUP_REMOVED lines=34> */
.L_x_4744:
[----:B------:R-:W-:Y:S05]  /*5820*/  BSYNC B2 ;  /* 0x0000000000027941 */ /* 0x000fea0003800000 */
.L_x_4743:
[----:B--2---:R1:W-:Y:S02]  /*5830*/  STG.E.128 desc[UR46][R36.64+0x40], R32 ;  /* 0x0000402024007986 */ /* 0x0043e4000c101d2e */
.L_x_4742:
[----:B------:R-:W-:Y:S05]  /*5840*/  BSYNC B1 ;  /* 0x0000000000017941 */ /* 0x000fea0003800000 */
.L_x_4741:
        /* <DEDUP_REMOVED lines=28> */
[--C-:B------:R-:W-:Y:S02]  /*5a10*/  HADD2.F32 R39, -RZ, R145.reuse.H0_H0 ;  /* 0x20000091ff277230 */ /* 0x100fe40000004100 */
[----:B------:R-:W-:Y:S01]  /*5a20*/  FFMA.FTZ R60, R35, R54, -R60 ;  /* 0x00000036233c7223 */ /* 0x000fe2000001083c */
[----:B------:R-:W-:Y:S02]  /*5a30*/  HADD2.F32 R32, -RZ, R32.H0_H0 ;  /* 0x20000020ff207230 */ /* 0x000fe40000004100 */
[----:B------:R-:W-:Y:S02]  /*5a40*/  HADD2.F32 R145, -RZ, R145.H1_H1 ;  /* 0x30000091ff917230 */ /* 0x000fe40000004100 */
[----:B------:R-:W-:Y:S01]  /*5a50*/  FMUL.FTZ R53, R33, R39 ;  /* 0x0000002721357220 */ /* 0x000fe20000410000 */
[----:B------:R-:W-:-:S02]  /*5a60*/  HADD2.F32 R34, -RZ, R38.H1_H1 ;  /* 0x30000026ff227230 */ /* 0x000fc40000004100 */
[----:B------:R-:W-:Y:S01]  /*5a70*/  FMUL.FTZ R52, R32, R39 ;  /* 0x0000002720347220 */ /* 0x000fe20000410000 */
[----:B------:R-:W-:Y:S02]  /*5a80*/  HADD2.F32 R38, -RZ, R38.H0_H0 ;  /* 0x20000026ff267230 */ /* 0x000fe40000004100 */
        /* <DEDUP_REMOVED lines=12> */
.L_x_4748:
[----:B------:R-:W-:Y:S05]  /*5b50*/  BSYNC B2 ;  /* 0x0000000000027941 */ /* 0x000fea0003800000 */
.L_x_4747:
[----:B--2---:R1:W-:Y:S02]  /*5b60*/  STG.E.128 desc[UR46][R36.64+0x80], R32 ;  /* 0x0000802024007986 */ /* 0x0043e4000c101d2e */
.L_x_4746:
[----:B------:R-:W-:Y:S05]  /*5b70*/  BSYNC B1 ;  /* 0x0000000000017941 */ /* 0x000fea0003800000 */
.L_x_4745:
        /* <DEDUP_REMOVED lines=48> */
.L_x_4752:
[----:B------:R-:W-:Y:S05]  /*5e80*/  BSYNC B2 ;  /* 0x0000000000027941 */ /* 0x000fea0003800000 */
.L_x_4751:
[----:B--2---:R1:W-:Y:S02]  /*5e90*/  STG.E.128 desc[UR46][R36.64+0xc0], R32 ;  /* 0x0000c02024007986 */ /* 0x0043e4000c101d2e */
.L_x_4750:
[----:B------:R-:W-:Y:S05]  /*5ea0*/  BSYNC B1 ;  /* 0x0000000000017941 */ /* 0x000fea0003800000 */
.L_x_4749:
        /* <DEDUP_REMOVED lines=36> */
[--C-:B------:R-:W-:Y:S02]  /*60f0*/  HADD2.F32 R35, -RZ, R82.reuse.H1_H1 ;  /* 0x30000052ff237230 */ /* 0x100fe40000004100 */
[----:B------:R-:W-:Y:S01]  /*6100*/  FMUL.FTZ R44, R32, R44 ;  /* 0x0000002c202c7220 */ /* 0x000fe20000410000 */
        /* <DEDUP_REMOVED lines=10> */
.L_x_4756:
[----:B------:R-:W-:Y:S05]  /*61b0*/  BSYNC B2 ;  /* 0x0000000000027941 */ /* 0x000fea0003800000 */
.L_x_4755:
[----:B--2---:R1:W-:Y:S02]  /*61c0*/  STG.E.128 desc[UR46][R36.64+0x100], R32 ;  /* 0x0001002024007986 */ /* 0x0043e4000c101d2e */
.L_x_4754:
[----:B------:R-:W-:Y:S05]  /*61d0*/  BSYNC B1 ;  /* 0x0000000000017941 */ /* 0x000fea0003800000 */
.L_x_4753:
        /* <DEDUP_REMOVED lines=47> */
.L_x_4758:
[----:B------:R-:W-:Y:S05]  /*64d0*/  BSYNC B1 ;  /* 0x0000000000017941 */ /* 0x000fea0003800000 */
.L_x_4757:
[----:B--2---:R1:W-:Y:S01]  /*64e0*/  STG.E.128 desc[UR46][R36.64+0x140], R32 ;  /* 0x0001402024007986 */ /* 0x0043e2000c101d2e */
[----:B------:R-:W-:Y:S05]  /*64f0*/  BRA `(.L_x_4736) ;  /* 0x0000003c00cc7947 */ /* 0x000fea0003800000 */
.L_x_4704:
        /* <DEDUP_REMOVED lines=19> */
[----:B------:R-:W-:Y:S02]  /*6630*/  CS2R R40, SRZ ;  /* 0x0000000000287805 */ /* 0x000fe4000001ff00 */
[----:B------:R-:W-:Y:S01]  /*6640*/  CS2R R54, SRZ ;  /* 0x0000000000367805 */ /* 0x000fe2000001ff00 */
[----:B------:R-:W-:Y:S01]  /*6650*/  IMAD.X R33, R88, 0x1, R8, P2 ;  /* 0x0000000158217824 */ /* 0x000fe200010e0608 */
[----:B------:R-:W-:Y:S02]  /*6660*/  LEA R56, P2, R32, UR4, 0x1 ;  /* 0x0000000420387c11 */ /* 0x000fe4000f8408ff */
[----:B------:R-:W-:-:S02]  /*6670*/  CS2R R52, SRZ ;  /* 0x0000000000347805 */ /* 0x000fc4000001ff00 */
[----:B------:R-:W-:Y:S01]  /*6680*/  LEA.HI.X R57, R32, UR5, R33, 0x1, P2 ;  /* 0x0000000520397c11 */ /* 0x000fe200090f0c21 */
[----:B------:R-:W-:Y:S01]  /*6690*/  ULDC.64 UR4, c[0x0][0x400] ;  /* 0x0001000000047ab9 */ /* 0x000fe20000000a00 */
[----:B------:R-:W-:-:S04]  /*66a0*/  IADD3 R32, P2, R92, R80, RZ ;  /* 0x000000505c207210 */ /* 0x000fc80007f5e0ff */
[----:B------:R-:W-:Y:S02]  /*66b0*/  IADD3.X R33, R89, R10, RZ, P2, !PT ;  /* 0x0000000a59217210 */ /* 0x000fe400017fe4ff */
        /* <DEDUP_REMOVED lines=19> */
.L_x_4760:
[----:B------:R-:W-:Y:S05]  /*67f0*/  BSYNC B1 ;  /* 0x0000000000017941 */ /* 0x000fea0003800000 */
.L_x_4759:
[----:B------:R-:W-:Y:S01]  /*6800*/  ISETP.GE.AND P3, PT, R218, R31, PT ;  /* 0x0000001fda00720c */ /* 0x000fe20003f66270 */
[----:B------:R-:W-:Y:S01]  /*6810*/  BSSY B1, `(.L_x_4761) ;  /* 0x000002e000017945 */ /* 0x000fe20003800000 */
[----:B0-----:R-:W-:Y:S02]  /*6820*/  CS2R R56, SRZ ;  /* 0x0000000000387805 */ /* 0x001fe4000001ff00 */
        /* <DEDUP_REMOVED lines=44> */
.L_x_4762:
[----:B------:R-:W-:Y:S05]  /*6af0*/  BSYNC B1 ;  /* 0x0000000000017941 */ /* 0x000fea0003800000 */
.L_x_4761:
[----:B0-----:R-:W2:Y:S01]  /*6b00*/  LDL R80, [R1+0x3c] ;  /* 0x00003c0001507983 */ /* 0x001ea20000100800 */
[----:B------:R-:W-:Y:S01]  /*6b10*/  IMAD.MOV.U32 R81, RZ, RZ, R33 ;  /* 0x000000ffff517224 */ /* 0x000fe200078e0021 */
[----:B------:R-:W-:Y:S01]  /*6b20*/  MOV R83, R37 ;  /* 0x0000002500537202 */ /* 0x000fe20000000f00 */
[----:B------:R-:W-:Y:S01]  /*6b30*/  IMAD.MOV.U32 R82, RZ, RZ, R36 ;  /* 0x000000ffff527224 */ /* 0x000fe200078e0024 */
[----:B------:R-:W-:Y:S02]  /*6b40*/  PRMT R174, R85, 0x7610, R174 ;  /* 0x0000761055ae7816 */ /* 0x000fe400000000ae */
        /* <DEDUP_REMOVED lines=11> */
[----:B------:R-:W-:Y:S02]  /*6c00*/  IMAD.MOV.U32 R82, RZ, RZ, R47 ;  /* 0x000000ffff527224 */ /* 0x000fe400078e002f */
[----:B------:R-:W-:-:S03]  /*6c10*/  IMAD.MOV.U32 R81, RZ, RZ, R44 ;  /* 0x000000ffff517224 */ /* 0x000fc600078e002c */
        /* <DEDUP_REMOVED lines=8> */
[----:B------:R-:W-:-:S05]  /*6ca0*/  IMAD.MOV.U32 R81, RZ, RZ, R55 ;  /* 0x000000ffff517224 */ /* 0x000fca00078e0037 */
[----:B------:R-:W-:Y:S01]  /*6cb0*/  PRMT R183, R81, 0x5410, R82 ;  /* 0x0000541051b77816 */ /* 0x000fe20000000052 */
[----:B-----5:R-:W-:Y:S02]  /*6cc0*/  IMAD.MOV.U32 R81, RZ, RZ, R56 ;  /* 0x000000ffff517224 */ /* 0x020fe400078e0038 */
[----:B------:R-:W-:Y:S01]  /*6cd0*/  IMAD.MOV.U32 R82, RZ, RZ, R59 ;  /* 0x000000ffff527224 */ /* 0x000fe200078e003b */
[----:B--2---:R-:W-:Y:S01]  /*6ce0*/  R2UR UR4, R80 ;  /* 0x00000000500472ca */ /* 0x004fe200000e0000 */
[----:B------:R-:W-:-:S05]  /*6cf0*/  IMAD.MOV.U32 R80, RZ, RZ, R32 ;  /* 0x000000ffff507224 */ /* 0x000fca00078e0020 */
[----:B------:R-:W-:Y:S01]  /*6d00*/  PRMT R172, R86, 0x5410, R80 ;  /* 0x0000541056ac7816 */ /* 0x000fe20000000050 */
[----:B------:R-:W-:-:S05]  /*6d10*/  IMAD.MOV.U32 R80, RZ, RZ, R38 ;  /* 0x000000ffff507224 */ /* 0x000fca00078e0026 */
[----:B------:R-:W-:Y:S01]  /*6d20*/  PRMT R177, R80, 0x7610, R177 ;  /* 0x0000761050b17816 */ /* 0x000fe200000000b1 */
[----:B------:R-:W-:Y:S01]  /*6d30*/  IMAD.MOV.U32 R80, RZ, RZ, R42 ;  /* 0x000000ffff507224 */ /* 0x000fe200078e002a */
[----:B------:R-:W-:Y:S02]  /*6d40*/  UISETP.NE.AND UP0, UPT, UR4, 0x3, UPT ;  /* 0x000000030400788c */ /* 0x000fe4000bf05270 */
[----:B------:R-:W-:Y:S02]  /*6d50*/  PRMT R177, R177, 0x5410, R83 ;  /* 0x00005410b1b17816 */ /* 0x000fe40000000053 */
[----:B------:R-:W-:Y:S02]  /*6d60*/  PRMT R180, R180, 0x5410, R80 ;  /* 0x00005410b4b47816 */ /* 0x000fe40000000050 */
[----:B------:R-:W-:Y:S02]  /*6d70*/  MOV R80, R45 ;  /* 0x0000002d00507202 */ /* 0x000fe40000000f00 */
[----:B------:R-:W-:-:S02]  /*6d80*/  PLOP3.LUT P2, PT, PT, PT, UP0, 0x80, 0x0 ;  /* 0x000000000000781c */ /* 0x000fc40003f4f008 */
        /* <DEDUP_REMOVED lines=9> */
[----:B------:R-:W-:-:S04]  /*6e20*/  PRMT R154, R83, 0x5410, R82 ;  /* 0x00005410539a7816 */ /* 0x000fc80000000052 */
        /* <DEDUP_REMOVED lines=31> */
[----:B------:R-:W-:Y:S06]  /*7020*/  @!P2 BRA `(.L_x_4763) ;  /* 0x000000000004a947 */ /* 0x000fec0003800000 */
[----:B------:R-:W-:Y:S01]  /*7030*/  BPT.TRAP 0x1 ;  /* 0x000000040000795c */ /* 0x000fe20000300000 */
.L_x_4763:
[----:B------:R-:W-:Y:S01]  /*7040*/  IMAD R88, R16, 0x8, R2 ;  /* 0x0000000810587824 */ /* 0x000fe200078e0202 */
[----:B------:R-:W-:Y:S01]  /*7050*/  SHF.L.U32 R89, R200, 0x1f, RZ ;  /* 0x0000001fc8597819 */ /* 0x000fe200000006ff */
[----:B------:R-:W0:Y:S01]  /*7060*/  LDC R145, c[0x0][0x2f4] ;  /* 0x0000bd00ff917b82 */ /* 0x000e220000000800 */
[----:B------:R-:W-:Y:S01]  /*7070*/  BSSY B1, `(.L_x_4764) ;  /* 0x0000005000017945 */ /* 0x000fe20003800000 */
[----:B------:R-:W-:Y:S01]  /*7080*/  IMAD.MOV.U32 R127, RZ, RZ, R84 ;  /* 0x000000ffff7f7224 */ /* 0x000fe200078e0054 */
[----:B------:R-:W1:Y:S05]  /*7090*/  SYNCS.PHASECHK.TRANS64.TRYWAIT P5, [R88+URZ+0x30890], R89 ;  /* 0x03089059580075a7 */ /* 0x000e6a00080a017f */
[----:B------:R-:W2:Y:S01]  /*70a0*/  LDC.64 R128, c[0x0][0x300] ;  /* 0x0000c000ff807b82 */ /* 0x000ea20000000a00 */
[----:B-1----:R-:W-:Y:S05]  /*70b0*/  @!P5 BRA `(.L_x_4765) ;  /* 0x0000026c00f8d947 */ /* 0x002fea0003800000 */
.L_x_5169:
[----:B------:R-:W-:Y:S05]  /*70c0*/  BSYNC B1 ;  /* 0x0000000000017941 */ /* 0x000fea0003800000 */
.L_x_4764:
        /* <DEDUP_REMOVED lines=25> */
[----:B------:R-:W-:-:S03]  /*7260*/  IMAD R80, R16, 0x4800, R146 ;  /* 0x0000480010507824 */ /* 0x000fc600078e0292 */
[----:B------:R-:W-:Y:S01]  /*7270*/  LEA R84, R84, R2, 0x1 ;  /* 0x0000000254547211 */ /* 0x000fe200078e08ff */
[----:B------:R-:W-:-:S05]  /*7280*/  IMAD R80, R80, 0x2, R2 ;  /* 0x0000000250507824 */ /* 0x000fca00078e0202 */
        /* <DEDUP_REMOVED lines=12> */
[CC--:B------:R-:W-:Y:S01]  /*7350*/  FMUL.FTZ R85, R81.reuse, R162.reuse ;  /* 0x000000a251557220 */ /* 0x0c0fe20000410000 */
        /* <DEDUP_REMOVED lines=14> */
[----:B------:R-:W-:Y:S02]  /*7440*/  HADD2.F32 R163, -RZ, R181.H0_H0 ;  /* 0x200000b5ffa37230 */ /* 0x000fe40000004100 */
[----:B------:R-:W-:Y:S01]  /*7450*/  FFMA.FTZ R41, R52, R41, R165 ;  /* 0x0000002934297223 */ /* 0x000fe200000100a5 */
[----:B------:R-:W-:Y:S02]  /*7460*/  IMAD.MOV.U32 R52, RZ, RZ, R83 ;  /* 0x000000ffff347224 */ /* 0x000fe400078e0053 */
[----:B------:R-:W-:Y:S01]  /*7470*/  HADD2.F32 R165, -RZ, R183.H0_H0 ;  /* 0x200000b7ffa57230 */ /* 0x000fe20000004100 */
[----:B------:R-:W-:Y:S01]  /*7480*/  F2FP.F16.F32.PACK_AB R53, R53, R85 ;  /* 0x000000553535723e */ /* 0x000fe200000000ff */
[----:B------:R-:W-:Y:S01]  /*7490*/  HADD2.F32 R83, -RZ, R87.H0_H0 ;  /* 0x20000057ff537230 */ /* 0x000fe20000004100 */
[----:B------:R-:W-:Y:S01]  /*74a0*/  F2FP.F16.F32.PACK_AB R41, R41, R81 ;  /* 0x000000512929723e */ /* 0x000fe200000000ff */
[----:B------:R-:W-:-:S02]  /*74b0*/  HADD2.F32 R164, -RZ, R52.H0_H0 ;  /* 0x20000034ffa47230 */ /* 0x000fc40000004100 */
[----:B------:R-:W-:Y:S02]  /*74c0*/  HADD2.F32 R52, -RZ, R52.H1_H1 ;  /* 0x30000034ff347230 */ /* 0x000fe40000004100 */
        /* <DEDUP_REMOVED lines=8> */
[--C-:B------:R-:W-:Y:S01]  /*7550*/  SHF.R.U64 R43, R54, 0x10, R55.reuse ;  /* 0x00000010362b7819 */ /* 0x100fe20000001237 */
[----:B------:R-:W-:Y:S01]  /*7560*/  HADD2.F32 R54, -RZ, R87.H1_H1 ;  /* 0x30000057ff367230 */ /* 0x000fe20000004100 */
[----:B------:R-:W-:Y:S01]  /*7570*/  SHF.R.U32.HI R55, RZ, 0x10, R55 ;  /* 0x00000010ff377819 */ /* 0x000fe20000011637 */
[----:B------:R-:W-:Y:S02]  /*7580*/  HADD2.F32 R87, -RZ, R83.H0_H0 ;  /* 0x20000053ff577230 */ /* 0x000fe40000004100 */
[----:B------:R-:W-:Y:S02]  /*7590*/  HADD2.F32 R43, -RZ, R43.H0_H0 ;  /* 0x2000002bff2b7230 */ /* 0x000fe40000004100 */
[----:B------:R-:W-:-:S05]  /*75a0*/  HADD2.F32 R55, -RZ, R55.H0_H0 ;  /* 0x20000037ff377230 */ /* 0x000fca0000004100 */
[----:B------:R-:W-:-:S04]  /*75b0*/  FMUL.FTZ R83, R54, R55 ;  /* 0x0000003736537220 */ /* 0x000fc80000410000 */
[C---:B------:R-:W-:Y:S01]  /*75c0*/  FFMA.FTZ R83, R52.reuse, R87, -R83 ;  /* 0x0000005734537223 */ /* 0x040fe20000010853 */
[----:B------:R-:W-:Y:S01]  /*75d0*/  FMUL.FTZ R52, R52, R55 ;  /* 0x0000003734347220 */ /* 0x000fe20000410000 */
[----:B------:R-:W-:-:S03]  /*75e0*/  HADD2.F32 R55, -RZ, R181.H1_H1 ;  /* 0x300000b5ff377230 */ /* 0x000fc60000004100 */
[----:B------:R-:W-:Y:S01]  /*75f0*/  FFMA.FTZ R52, R54, R87, R52 ;  /* 0x0000005736347223 */ /* 0x000fe20000010034 */
[----:B------:R-:W-:Y:S01]  /*7600*/  HADD2.F32 R54, -RZ, R84.H0_H0 ;  /* 0x20000054ff367230 */ /* 0x000fe20000004100 */
[----:B------:R-:W-:Y:S01]  /*7610*/  F2FP.F16.F32.PACK_AB R83, R83, R166 ;  /* 0x000000a65353723e */ /* 0x000fe200000000ff */
[--C-:B------:R-:W-:Y:S02]  /*7620*/  HADD2.F32 R87, -RZ, R80.reuse.H0_H0 ;  /* 0x20000050ff577230 */ /* 0x100fe40000004100 */
[----:B------:R-:W-:Y:S02]  /*7630*/  HADD2.F32 R80, -RZ, R80.H1_H1 ;  /* 0x30000050ff507230 */ /* 0x000fe40000004100 */
[-C--:B------:R-:W-:Y:S01]  /*7640*/  FMUL.FTZ R163, R54, R165.reuse ;  /* 0x000000a536a37220 */ /* 0x080fe20000410000 */
[----:B------:R-:W-:Y:S01]  /*7650*/  F2FP.F16.F32.PACK_AB R52, R52, R164 ;  /* 0x000000a43434723e */ /* 0x000fe200000000ff */
[C---:B------:R-:W-:Y:S02]  /*7660*/  FMUL.FTZ R165, R87.reuse, R165 ;  /* 0x000000a557a57220 */ /* 0x040fe40000410000 */
[----:B------:R-:W-:-:S02]  /*7670*/  FFMA.FTZ R163, R87, R55, -R163 ;  /* 0x0000003757a37223 */ /* 0x000fc400000108a3 */
[----:B------:R-:W-:Y:S01]  /*7680*/  FFMA.FTZ R165, R54, R55, R165 ;  /* 0x0000003736a57223 */ /* 0x000fe200000100a5 */
[----:B------:R-:W-:Y:S02]  /*7690*/  HADD2.F32 R54, -RZ, R84.H1_H1 ;  /* 0x30000054ff367230 */ /* 0x000fe40000004100 */
[----:B------:R-:W-:Y:S02]  /*76a0*/  HADD2.F32 R55, -RZ, R40.H0_H0 ;  /* 0x20000028ff377230 */ /* 0x000fe40000004100 */
[--C-:B------:R-:W-:Y:S02]  /*76b0*/  HADD2.F32 R84, -RZ, R82.reuse.H0_H0 ;  /* 0x20000052ff547230 */ /* 0x100fe40000004100 */
[-C--:B------:R-:W-:Y:S01]  /*76c0*/  FMUL.FTZ R40, R54, R162.reuse ;  /* 0x000000a236287220 */ /* 0x080fe20000410000 */
[C---:B------:R-:W-:Y:S01]  /*76d0*/  FMUL.FTZ R162, R80.reuse, R162 ;  /* 0x000000a250a27220 */ /* 0x040fe20000410000 */
[----:B------:R-:W-:Y:S02]  /*76e0*/  HADD2.F32 R82, -RZ, R82.H1_H1 ;  /* 0x30000052ff527230 */ /* 0x000fe40000004100 */
[-C--:B------:R-:W-:Y:S01]  /*76f0*/  FFMA.FTZ R40, R80, R55.reuse, -R40 ;  /* 0x0000003750287223 */ /* 0x080fe20000010828 */
[----:B------:R-:W-:Y:S01]  /*7700*/  FFMA.FTZ R54, R54, R55, R162 ;  /* 0x0000003736367223 */ /* 0x000fe200000100a2 */
[----:B------:R-:W-:-:S02]  /*7710*/  HADD2.F32 R162, -RZ, R182.H1_H1 ;  /* 0x300000b6ffa27230 */ /* 0x000fc40000004100 */
[----:B------:R-:W-:Y:S01]  /*7720*/  HADD2.F32 R55, -RZ, R86.H0_H0 ;  /* 0x20000056ff377230 */ /* 0x000fe20000004100 */
[----:B------:R-:W-:Y:S01]  /*7730*/  F2FP.F16.F32.PACK_AB R40, R40, R163 ;  /* 0x000000a32828723e */ /* 0x000fe200000000ff */
[----:B------:R-:W-:Y:S01]  /*7740*/  HADD2.F32 R80, -RZ, R180.H1_H1 ;  /* 0x300000b4ff507230 */ /* 0x000fe20000004100 */
[----:B------:R-:W-:Y:S01]  /*7750*/  F2FP.F16.F32.PACK_AB R54, R54, R165 ;  /* 0x000000a53636723e */ /* 0x000fe200000000ff */
[----:B------:R-:W-:Y:S02]  /*7760*/  HADD2.F32 R86, -RZ, R86.H1_H1 ;  /* 0x30000056ff567230 */ /* 0x000fe40000004100 */
[-C--:B------:R-:W-:Y:S01]  /*7770*/  FMUL.FTZ R87, R55, R162.reuse ;  /* 0x000000a237577220 */ /* 0x080fe20000410000 */
[----:B------:R-:W-:-:S03]  /*7780*/  FMUL.FTZ R162, R84, R162 ;  /* 0x000000a254a27220 */ /* 0x000fc60000410000 */
[-C--:B------:R-:W-:Y:S01]  /*7790*/  FFMA.FTZ R87, R84, R80.reuse, -R87 ;  /* 0x0000005054577223 */ /* 0x080fe20000010857 */
        /* <DEDUP_REMOVED lines=9> */
[----:B------:R-:W-:Y:S02]  /*7830*/  F2FP.F16.F32.PACK_AB R43, R43, R162 ;  /* 0x000000a22b2b723e */ /* 0x000fe400000000ff */
[----:B------:R-:W-:-:S03]  /*7840*/  MOV R82, R55 ;  /* 0x0000003700527202 */ /* 0x000fc60000000f00 */
[----:B------:R-:W-:-:S07]  /*7850*/  IMAD.MOV.U32 R86, RZ, RZ, R43 ;  /* 0x000000ffff567224 */ /* 0x000fce00078e002b */
.L_x_4771:
[----:B------:R-:W-:Y:S05]  /*7860*/  BSYNC B3 ;  /* 0x0000000000037941 */ /* 0x000fea0003800000 */
.L_x_4770:
        /* <DEDUP_REMOVED lines=12> */
.L_x_4769:
[----:B------:R-:W-:Y:S05]  /*7930*/  BSYNC B2 ;  /* 0x0000000000027941 */ /* 0x000fea0003800000 */
.L_x_4768:
        /* <DEDUP_REMOVED lines=27> */
[--C-:B------:R-:W-:Y:S01]  /*7af0*/  SHF.R.U64 R36, R36, 0x10, R37.reuse ;  /* 0x0000001024247819 */ /* 0x100fe20000001225 */
[----:B------:R-:W-:Y:S01]  /*7b00*/  HADD2.F32 R84, -RZ, R180.H0_H0 ;  /* 0x200000b4ff547230 */ /* 0x000fe20000004100 */
[----:B------:R-:W-:Y:S01]  /*7b10*/  SHF.R.U32.HI R37, RZ, 0x10, R37 ;  /* 0x00000010ff257819 */ /* 0x000fe20000011625 */
[--C-:B------:R-:W-:Y:S01]  /*7b20*/  HADD2.F32 R41, -RZ, R82.reuse.H0_H0 ;  /* 0x20000052ff297230 */ /* 0x100fe20000004100 */
[----:B------:R-:W-:Y:S01]  /*7b30*/  SHF.R.U64 R38, R38, 0x10, R39 ;  /* 0x0000001026267819 */ /* 0x000fe20000001227 */
[----:B------:R-:W-:Y:S02]  /*7b40*/  HADD2.F32 R85, -RZ, R81.H0_H0 ;  /* 0x20000051ff557230 */ /* 0x000fe40000004100 */
[----:B------:R-:W-:-:S02]  /*7b50*/  HADD2.F32 R82, -RZ, R82.H1_H1 ;  /* 0x30000052ff527230 */ /* 0x000fc40000004100 */
[-C--:B------:R-:W-:Y:S01]  /*7b60*/  FMUL.FTZ R53, R41, R83.reuse ;  /* 0x0000005329357220 */ /* 0x080fe20000410000 */
[----:B------:R-:W-:Y:S02]  /*7b70*/  HADD2.F32 R37, -RZ, R37.H0_H0 ;  /* 0x20000025ff257230 */ /* 0x000fe40000004100 */
[C---:B------:R-:W-:Y:S01]  /*7b80*/  FMUL.FTZ R83, R85.reuse, R83 ;  /* 0x0000005355537220 */ /* 0x040fe20000410000 */
[----:B------:R-:W-:Y:S02]  /*7b90*/  HADD2.F32 R38, -RZ, R38.H0_H0 ;  /* 0x20000026ff267230 */ /* 0x000fe40000004100 */
[-C--:B------:R-:W-:Y:S01]  /*7ba0*/  FFMA.FTZ R53, R85, R84.reuse, -R53 ;  /* 0x0000005455357223 */ /* 0x080fe20000010835 */
        /* <DEDUP_REMOVED lines=47> */
[----:B------:R-:W-:Y:S01]  /*7ea0*/  HADD2.F32 R50, -RZ, R40.H1_H1 ;  /* 0x30000028ff327230 */ /* 0x000fe20000004100 */
[----:B------:R-:W-:Y:S01]  /*7eb0*/  MOV R55, R83 ;  /* 0x0000005300377202 */ /* 0x000fe20000000f00 */
        /* <DEDUP_REMOVED lines=10> */
[----:B------:R-:W-:Y:S02]  /*7f60*/  F2FP.F16.F32.PACK_AB R36, R36, R82 ;  /* 0x000000522424723e */ /* 0x000fe400000000ff */
        /* <DEDUP_REMOVED lines=15> */
.L_x_4775:
[----:B------:R-:W-:Y:S05]  /*8060*/  BSYNC B3 ;  /* 0x0000000000037941 */ /* 0x000fea0003800000 */
.L_x_4774:
        /* <DEDUP_REMOVED lines=12> */
.L_x_4773:
[----:B------:R-:W-:Y:S05]  /*8130*/  BSYNC B2 ;  /* 0x0000000000027941 */ /* 0x000fea0003800000 */
.L_x_4772:
[----:B------:R-:W-:-:S13]  /*8140*/  ISETP.NE.AND P4, PT, R20, RZ, PT ;  /* 0x000000ff1400720c */ /* 0x000fda0003f85270 */
[----:B------:R-:W-:Y:S05]  /*8150*/  @!P4 BRA `(.L_x_4767) ;  /* 0x0000000400f8c947 */ /* 0x000fea0003800000 */
[----:B------:R-:W-:Y:S01]  /*8160*/  LOP3.LUT P6, RZ, R18, 0x1, RZ, 0xc0, !PT ;  /* 0x0000000112ff7812 */ /* 0x000fe200078cc0ff */
[----:B------:R-:W-:Y:S01]  /*8170*/  BSSY B2, `(.L_x_4776) ;  /* 0x0000072000027945 */ /* 0x000fe20003800000 */
[----:B------:R-:W-:Y:S02]  /*8180*/  IADD3 R48, P4, P5, R106, R130, R13 ;  /* 0x000000826a307210 */ /* 0x000fe40007d9e00d */
[----:B---3--:R-:W-:Y:S02]  /*8190*/  SEL R36, R125, R148, !P6 ;  /* 0x000000947d247207 */ /* 0x008fe40007000000 */
[----:B------:R-:W-:Y:S02]  /*81a0*/  IADD3.X R49, R4, R153, R113, P4, P5 ;  /* 0x0000009904317210 */ /* 0x000fe400027ea471 */
[----:B------:R-:W-:Y:S02]  /*81b0*/  SHF.R.S32.HI R37, RZ, 0x1f, R36 ;  /* 0x0000001fff257819 */ /* 0x000fe40000011424 */
[----:B------:R-:W-:-:S02]  /*81c0*/  ISETP.GE.AND P4, PT, R198, R124, PT ;  /* 0x0000007cc600720c */ /* 0x000fc40003f86270 */
        /* <DEDUP_REMOVED lines=11> */
[----:B--2---:R-:W-:Y:S02]  /*8280*/  IMAD R40, R16, 0x4800, R37 ;  /* 0x0000480010287824 */ /* 0x004fe400078e0225 */
[--C-:B------:R-:W-:Y:S02]  /*8290*/  IMAD R36, R36, 0x2, R2.reuse ;  /* 0x0000000224247824 */ /* 0x100fe400078e0202 */
[----:B------:R-:W-:-:S04]  /*82a0*/  IMAD R40, R40, 0x2, R2 ;  /* 0x0000000228287824 */ /* 0x000fc800078e0202 */
[----:B------:R-:W0:Y:S04]  /*82b0*/  LDS.128 R36, [R36+0x1e400] ;  /* 0x01e4000024247984 */ /* 0x000e280000000c00 */
[----:B------:R-:W2:Y:S01]  /*82c0*/  LDS.128 R40, [R40+0x1e400] ;  /* 0x01e4000028287984 */ /* 0x000ea20000000c00 */
[----:B------:R-:W-:Y:S05]  /*82d0*/  @P4 BRA `(.L_x_4777) ;  /* 0x00000004006c4947 */ /* 0x000fea0003800000 */
[----:B--2---:R-:W-:Y:S01]  /*82e0*/  IMAD.MOV.U32 R53, RZ, RZ, R41 ;  /* 0x000000ffff357224 */ /* 0x004fe200078e0029 */
[----:B------:R-:W-:Y:S01]  /*82f0*/  SHF.R.U64 R44, R44, 0x10, R45 ;  /* 0x000000102c2c7819 */ /* 0x000fe2000000122d */
[----:B0-----:R-:W-:Y:S01]  /*8300*/  IMAD.MOV.U32 R41, RZ, RZ, R37 ;  /* 0x000000ffff297224 */ /* 0x001fe200078e0025 */
[----:B------:R-:W-:Y:S01]  /*8310*/  SHF.R.U64 R32, R32, 0x10, R33 ;  /* 0x0000001020207819 */ /* 0x000fe20000001221 */
[----:B------:R-:W-:Y:S01]  /*8320*/  HADD2.F32 R54, -RZ, R175.H1_H1 ;  /* 0x300000afff367230 */ /* 0x000fe20000004100 */
[----:B------:R-:W-:Y:S01]  /*8330*/  SHF.R.U64 R46, R46, 0x10, R47 ;  /* 0x000000102e2e7819 */ /* 0x000fe2000000122f */
[----:B------:R-:W-:Y:S01]  /*8340*/  HADD2.F32 R51, -RZ, R53.H0_H0 ;  /* 0x20000035ff337230 */ /* 0x000fe20000004100 */
[----:B------:R-:W-:Y:S01]  /*8350*/  SHF.R.U64 R34, R34, 0x10, R35 ;  /* 0x0000001022227819 */ /* 0x000fe20000001223 */
[----:B------:R-:W-:Y:S02]  /*8360*/  HADD2.F32 R52, -RZ, R41.H0_H0 ;  /* 0x20000029ff347230 */ /* 0x000fe40000004100 */
[----:B------:R-:W-:-:S02]  /*8370*/  HADD2.F32 R37, -RZ, R175.H0_H0 ;  /* 0x200000afff257230 */ /* 0x000fc40000004100 */
[CC--:B------:R-:W-:Y:S01]  /*8380*/  FMUL.FTZ R55, R51.reuse, R54.reuse ;  /* 0x0000003633377220 */ /* 0x0c0fe20000410000 */
[----:B------:R-:W-:Y:S02]  /*8390*/  HADD2.F32 R41, -RZ, R41.H1_H1 ;  /* 0x30000029ff297230 */ /* 0x000fe40000004100 */
[C---:B------:R-:W-:Y:S01]  /*83a0*/  FMUL.FTZ R54, R52.reuse, R54 ;  /* 0x0000003634367220 */ /* 0x040fe20000410000 */
[----:B------:R-:W-:Y:S02]  /*83b0*/  HADD2.F32 R80, -RZ, R174.H1_H1 ;  /* 0x300000aeff507230 */ /* 0x000fe40000004100 */
[-C--:B------:R-:W-:Y:S01]  /*83c0*/  FFMA.FTZ R52, R52, R37.reuse, -R55 ;  /* 0x0000002534347223 */ /* 0x080fe20000010837 */
[----:B------:R-:W-:Y:S02]  /*83d0*/  HADD2.F32 R44, -RZ, R44.H0_H0 ;  /* 0x2000002cff2c7230 */ /* 0x000fe40000004100 */
[----:B------:R-:W-:Y:S01]  /*83e0*/  FFMA.FTZ R51, R51, R37, R54 ;  /* 0x0000002533337223 */ /* 0x000fe20000010036 */
[----:B------:R-:W-:Y:S01]  /*83f0*/  SHF.R.U32.HI R54, RZ, 0x10, R45 ;  /* 0x00000010ff367819 */ /* 0x000fe2000001162d */
[----:B------:R-:W-:Y:S01]  /*8400*/  HADD2.F32 R37, -RZ, R53.H1_H1 ;  /* 0x30000035ff257230 */ /* 0x000fe20000004100 */
[----:B------:R-:W-:Y:S01]  /*8410*/  SHF.R.U32.HI R53, RZ, 0x10, R33 ;  /* 0x00000010ff357819 */ /* 0x000fe20000011621 */
[----:B------:R-:W-:-:S02]  /*8420*/  HADD2.F32 R45, -RZ, R36.H0_H0 ;  /* 0x20000024ff2d7230 */ /* 0x000fc40000004100 */
[----:B------:R-:W-:Y:S02]  /*8430*/  HADD2.F32 R54, -RZ, R54.H0_H0 ;  /* 0x20000036ff367230 */ /* 0x000fe40000004100 */
[----:B------:R-:W-:Y:S02]  /*8440*/  HADD2.F32 R53, -RZ, R53.H0_H0 ;  /* 0x20000035ff357230 */ /* 0x000fe40000004100 */
[----:B------:R-:W-:Y:S02]  /*8450*/  HADD2.F32 R36, -RZ, R36.H1_H1 ;  /* 0x30000024ff247230 */ /* 0x000fe40000004100 */
[-C--:B------:R-:W-:Y:S01]  /*8460*/  FMUL.FTZ R55, R37, R54.reuse ;  /* 0x0000003625377220 */ /* 0x080fe20000410000 */
[C---:B------:R-:W-:Y:S01]  /*8470*/  FMUL.FTZ R54, R41.reuse, R54 ;  /* 0x0000003629367220 */ /* 0x040fe20000410000 */
[----:B------:R-:W-:Y:S02]  /*8480*/  HADD2.F32 R32, -RZ, R32.H0_H0 ;  /* 0x20000020ff207230 */ /* 0x000fe40000004100 */
[-C--:B------:R-:W-:Y:S01]  /*8490*/  FFMA.FTZ R41, R41, R53.reuse, -R55 ;  /* 0x0000003529297223 */ /* 0x080fe20000010837 */
[----:B------:R-:W-:Y:S01]  /*84a0*/  FFMA.FTZ R37, R37, R53, R54 ;  /* 0x0000003525257223 */ /* 0x000fe20000010036 */
[----:B------:R-:W-:-:S02]  /*84b0*/  IMAD.MOV.U32 R53, RZ, RZ, R43 ;  /* 0x000000ffff357224 */ /* 0x000fc400078e002b */
[----:B------:R-:W-:Y:S01]  /*84c0*/  HADD2.F32 R43, -RZ, R39.H0_H0 ;  /* 0x20000027ff2b7230 */ /* 0x000fe20000004100 */
[----:B------:R-:W-:Y:S01]  /*84d0*/  F2FP.F16.F32.PACK_AB R41, R41, R52 ;  /* 0x000000342929723e */ /* 0x000fe200000000ff */
[----:B------:R-:W-:Y:S01]  /*84e0*/  HADD2.F32 R55, -RZ, R174.H0_H0 ;  /* 0x200000aeff377230 */ /* 0x000fe20000004100 */
[----:B------:R-:W-:Y:S01]  /*84f0*/  F2FP.F16.F32.PACK_AB R51, R37, R51 ;  /* 0x000000332533723e */ /* 0x000fe200000000ff */
[--C-:B------:R-:W-:Y:S02]  /*8500*/  HADD2.F32 R54, -RZ, R53.reuse.H0_H0 ;  /* 0x20000035ff367230 */ /* 0x100fe40000004100 */
[----:B------:R-:W-:Y:S02]  /*8510*/  HADD2.F32 R53, -RZ, R53.H1_H1 ;  /* 0x30000035ff357230 */ /* 0x000fe40000004100 */
[----:B------:R-:W-:Y:S02]  /*8520*/  HADD2.F32 R39, -RZ, R39.H1_H1 ;  /* 0x30000027ff277230 */ /* 0x000fe40000004100 */
[-C--:B------:R-:W-:Y:S01]  /*8530*/  FMUL.FTZ R81, R54, R80.reuse ;  /* 0x0000005036517220 */ /* 0x080fe20000410000 */
[----:B------:R-:W-:Y:S01]  /*8540*/  FMUL.FTZ R80, R43, R80 ;  /* 0x000000502b507220 */ /* 0x000fe20000410000 */
[----:B------:R-:W-:-:S02]  /*8550*/  HADD2.F32 R46, -RZ, R46.H0_H0 ;  /* 0x2000002eff2e7230 */ /* 0x000fc40000004100 */
[-C--:B------:R-:W-:Y:S01]  /*8560*/  FFMA.FTZ R43, R43, R55.reuse, -R81 ;  /* 0x000000372b2b7223 */ /* 0x080fe20000010851 */
[----:B------:R-:W-:Y:S01]  /*8570*/  FFMA.FTZ R80, R54, R55, R80 ;  /* 0x0000003736507223 */ /* 0x000fe20000010050 */
[----:B------:R-:W-:Y:S01]  /*8580*/  SHF.R.U32.HI R54, RZ, 0x10, R47 ;  /* 0x00000010ff367819 */ /* 0x000fe2000001162f */
[----:B------:R-:W-:Y:S01]  /*8590*/  HADD2.F32 R34, -RZ, R34.H0_H0 ;  /* 0x20000022ff227230 */ /* 0x000fe20000004100 */
[----:B------:R-:W-:Y:S01]  /*85a0*/  SHF.R.U32.HI R55, RZ, 0x10, R35 ;  /* 0x00000010ff377819 */ /* 0x000fe20000011623 */
[----:B------:R-:W-:Y:S02]  /*85b0*/  IMAD.MOV.U32 R37, RZ, RZ, R41 ;  /* 0x000000ffff257224 */ /* 0x000fe400078e0029 */
[----:B------:R-:W-:Y:S02]  /*85c0*/  HADD2.F32 R54, -RZ, R54.H0_H0 ;  /* 0x20000036ff367230 */ /* 0x000fe40000004100 */
[----:B------:R-:W-:Y:S02]  /*85d0*/  HADD2.F32 R55, -RZ, R55.H0_H0 ;  /* 0x20000037ff377230 */ /* 0x000fe40000004100 */
[----:B------:R-:W-:-:S02]  /*85e0*/  IMAD.MOV.U32 R41, RZ, RZ, R51 ;  /* 0x000000ffff297224 */ /* 0x000fc400078e0033 */
[-C--:B------:R-:W-:Y:S01]  /*85f0*/  FMUL.FTZ R81, R53, R54.reuse ;  /* 0x0000003635517220 */ /* 0x080fe20000410000 */
[----:B------:R-:W-:-:S03]  /*8600*/  FMUL.FTZ R54, R39, R54 ;  /* 0x0000003627367220 */ /* 0x000fc60000410000 */
[-C--:B------:R-:W-:Y:S01]  /*8610*/  FFMA.FTZ R81, R39, R55.reuse, -R81 ;  /* 0x0000003727517223 */ /* 0x080fe20000010851 */
[--C-:B------:R-:W-:Y:S02]  /*8620*/  HADD2.F32 R39, -RZ, R40.reuse.H0_H0 ;  /* 0x20000028ff277230 */ /* 0x100fe40000004100 */
[----:B------:R-:W-:Y:S01]  /*8630*/  FFMA.FTZ R54, R53, R55, R54 ;  /* 0x0000003735367223 */ /* 0x000fe20000010036 */
[----:B------:R-:W-:Y:S02]  /*8640*/  HADD2.F32 R40, -RZ, R40.H1_H1 ;  /* 0x30000028ff287230 */ /* 0x000fe40000004100 */
[--C-:B------:R-:W-:Y:S01]  /*8650*/  HADD2.F32 R53, -RZ, R173.reuse.H1_H1 ;  /* 0x300000adff357230 */ /* 0x100fe20000004100 */
[----:B------:R-:W-:Y:S01]  /*8660*/  F2FP.F16.F32.PACK_AB R43, R81, R43 ;  /* 0x0000002b512b723e */ /* 0x000fe200000000ff */
[----:B------:R-:W-:Y:S02]  /*8670*/  HADD2.F32 R55, -RZ, R172.H1_H1 ;  /* 0x300000acff377230 */ /* 0x000fe40000004100 */
[-C--:B------:R-:W-:Y:S01]  /*8680*/  FMUL.FTZ R33, R40, R44.reuse ;  /* 0x0000002c28217220 */ /* 0x080fe20000410000 */
[C---:B------:R-:W-:Y:S01]  /*8690*/  FMUL.FTZ R44, R36.reuse, R44 ;  /* 0x0000002c242c7220 */ /* 0x040fe20000410000 */
[-C--:B------:R-:W-:Y:S01]  /*86a0*/  FMUL.FTZ R82, R39, R53.reuse ;  /* 0x0000003527527220 */ /* 0x080fe20000410000 */
[----:B------:R-:W-:Y:S01]  /*86b0*/  FMUL.FTZ R53, R45, R53 ;  /* 0x000000352d357220 */ /* 0x000fe20000410000 */
[-C--:B------:R-:W-:Y:S01]  /*86c0*/  FFMA.FTZ R33, R36, R32.reuse, -R33 ;  /* 0x0000002024217223 */ /* 0x080fe20000010821 */
[----:B------:R-:W-:Y:S01]  /*86d0*/  FFMA.FTZ R44, R40, R32, R44 ;  /* 0x00000020282c7223 */ /* 0x000fe2000001002c */
[----:B------:R-:W-:-:S02]  /*86e0*/  HADD2.F32 R173, -RZ, R173.H0_H0 ;  /* 0x200000adffad7230 */ /* 0x000fc40000004100 */
[-C--:B------:R-:W-:Y:S01]  /*86f0*/  FFMA.FTZ R53, R39, R55.reuse, R53 ;  /* 0x0000003727357223 */ /* 0x080fe20000010035 */
[----:B------:R-:W-:Y:S02]  /*8700*/  HADD2.F32 R32, -RZ, R42.H0_H0 ;  /* 0x2000002aff207230 */ /* 0x000fe40000004100 */
[----:B------:R-:W-:Y:S01]  /*8710*/  FFMA.FTZ R82, R45, R55, -R82 ;  /* 0x000000372d527223 */ /* 0x000fe20000010852 */
[----:B------:R-:W-:Y:S01]  /*8720*/  HADD2.F32 R36, -RZ, R38.H0_H0 ;  /* 0x20000026ff247230 */ /* 0x000fe20000004100 */
[----:B------:R-:W-:Y:S01]  /*8730*/  F2FP.F16.F32.PACK_AB R54, R54, R80 ;  /* 0x000000503636723e */ /* 0x000fe200000000ff */
[----:B------:R-:W-:Y:S02]  /*8740*/  HADD2.F32 R172, -RZ, R172.H0_H0 ;  /* 0x200000acffac7230 */ /* 0x000fe40000004100 */
[-C--:B------:R-:W-:Y:S01]  /*8750*/  FMUL.FTZ R39, R32, R173.reuse ;  /* 0x000000ad20277220 */ /* 0x080fe20000410000 */
[----:B------:R-:W-:Y:S02]  /*8760*/  HADD2.F32 R42, -RZ, R42.H1_H1 ;  /* 0x3000002aff2a7230 */ /* 0x000fe40000004100 */
[----:B------:R-:W-:Y:S01]  /*8770*/  FMUL.FTZ R173, R36, R173 ;  /* 0x000000ad24ad7220 */ /* 0x000fe20000410000 */
[----:B------:R-:W-:-:S02]  /*8780*/  HADD2.F32 R38, -RZ, R38.H1_H1 ;  /* 0x30000026ff267230 */ /* 0x000fc40000004100 */
[-C--:B------:R-:W-:Y:S01]  /*8790*/  FFMA.FTZ R39, R36, R172.reuse, -R39 ;  /* 0x000000ac24277223 */ /* 0x080fe20000010827 */
[----:B------:R-:W-:Y:S01]  /*87a0*/  F2FP.F16.F32.PACK_AB R44, R44, R53 ;  /* 0x000000352c2c723e */ /* 0x000fe200000000ff */
[----:B------:R-:W-:Y:S01]  /*87b0*/  FFMA.FTZ R173, R32, R172, R173 ;  /* 0x000000ac20ad7223 */ /* 0x000fe200000100ad */
[-C--:B------:R-:W-:Y:S01]  /*87c0*/  FMUL.FTZ R32, R42, R46.reuse ;  /* 0x0000002e2a207220 */ /* 0x080fe20000410000 */
[C---:B------:R-:W-:Y:S01]  /*87d0*/  FMUL.FTZ R46, R38.reuse, R46 ;  /* 0x0000002e262e7220 */ /* 0x040fe20000410000 */
[----:B------:R-:W-:Y:S01]  /*87e0*/  F2FP.F16.F32.PACK_AB R33, R33, R82 ;  /* 0x000000522121723e */ /* 0x000fe200000000ff */
[----:B------:R-:W-:Y:S02]  /*87f0*/  IMAD.MOV.U32 R40, RZ, RZ, R44 ;  /* 0x000000ffff287224 */ /* 0x000fe400078e002c */
[-C--:B------:R-:W-:Y:S01]  /*8800*/  FFMA.FTZ R32, R38, R34.reuse, -R32 ;  /* 0x0000002226207223 */ /* 0x080fe20000010820 */
[----:B------:R-:W-:Y:S01]  /*8810*/  FFMA.FTZ R46, R42, R34, R46 ;  /* 0x000000222a2e7223 */ /* 0x000fe2000001002e */
[----:B------:R-:W-:-:S03]  /*8820*/  MOV R36, R33 ;  /* 0x0000002100247202 */ /* 0x000fc60000000f00 */
[----:B------:R-:W-:Y:S02]  /*8830*/  F2FP.F16.F32.PACK_AB R39, R32, R39 ;  /* 0x000000272027723e */ /* 0x000fe400000000ff */
[----:B------:R-:W-:-:S03]  /*8840*/  F2FP.F16.F32.PACK_AB R46, R46, R173 ;  /* 0x000000ad2e2e723e */ /* 0x000fc600000000ff */
[----:B------:R-:W-:Y:S02]  /*8850*/  IMAD.MOV.U32 R38, RZ, RZ, R39 ;  /* 0x000000ffff267224 */ /* 0x000fe400078e0027 */
[----:B------:R-:W-:Y:S02]  /*8860*/  IMAD.MOV.U32 R39, RZ, RZ, R43 ;  /* 0x000000ffff277224 */ /* 0x000fe400078e002b */
[----:B------:R-:W-:Y:S02]  /*8870*/  IMAD.MOV.U32 R42, RZ, RZ, R46 ;  /* 0x000000ffff2a7224 */ /* 0x000fe400078e002e */
[----:B------:R-:W-:-:S07]  /*8880*/  IMAD.MOV.U32 R43, RZ, RZ, R54 ;  /* 0x000000ffff2b7224 */ /* 0x000fce00078e0036 */
.L_x_4777:
[----:B------:R-:W-:Y:S05]  /*8890*/  BSYNC B2 ;  /* 0x0000000000027941 */ /* 0x000fea0003800000 */
.L_x_4776:
        /* <DEDUP_REMOVED lines=10> */
.L_x_4767:
[----:B------:R-:W-:Y:S05]  /*8940*/  BSYNC B1 ;  /* 0x0000000000017941 */ /* 0x000fea0003800000 */
.L_x_4766:
[-C--:B0-2---:R-:W-:Y:S02]  /*8950*/  IMAD R32, R150, R128.reuse, RZ ;  /* 0x0000008096207224 */ /* 0x085fe400078e02ff */
[----:B------:R-:W-:-:S04]  /*8960*/  IMAD.WIDE.U32 R126, R218, R128, R126 ;  /* 0x00000080da7e7225 */ /* 0x000fc800078e007e */
[----:B------:R-:W-:Y:S01]  /*8970*/  IMAD R129, R218, R129, R32 ;  /* 0x00000081da817224 */ /* 0x000fe200078e0220 */
[----:B------:R-:W-:Y:S06]  /*8980*/  @P3 BRA `(.L_x_4736) ;  /* 0x0000001800a83947 */ /* 0x000fec0003800000 */
[----:B------:R-:W-:Y:S01]  /*8990*/  ISETP.NE.AND P3, PT, R14, RZ, PT ;  /* 0x000000ff0e00720c */ /* 0x000fe20003f65270 */
[----:B------:R-:W-:Y:S01]  /*89a0*/  BSSY B1, `(.L_x_4778) ;  /* 0x0000079000017945 */ /* 0x000fe20003800000 */
[----:B------:R-:W-:-:S11]  /*89b0*/  IADD3 R44, R127, R129, RZ ;  /* 0x000000817f2c7210 */ /* 0x000fd60007ffe0ff */
[----:B------:R-:W-:Y:S05]  /*89c0*/  @!P3 BRA `(.L_x_4779) ;  /* 0x0000000400d8b947 */ /* 0x000fea0003800000 */
[----:B------:R-:W-:Y:S01]  /*89d0*/  SEL R32, R125, R148, !P0 ;  /* 0x000000947d207207 */ /* 0x000fe20004000000 */
[----:B------:R-:W-:Y:S01]  /*89e0*/  BSSY B2, `(.L_x_4780) ;  /* 0x0000072000027945 */ /* 0x000fe20003800000 */
[----:B---3--:R-:W-:Y:S02]  /*89f0*/  IADD3 R36, P3, P4, R106, R126, R11 ;  /* 0x0000007e6a247210 */ /* 0x008fe40007c7e00b */
[----:B------:R-:W-:Y:S02]  /*8a00*/  SHF.R.S32.HI R33, RZ, 0x1f, R32 ;  /* 0x0000001fff217819 */ /* 0x000fe40000011420 */
[----:B------:R-:W-:Y:S02]  /*8a10*/  IADD3.X R37, R4, R44, R117, P3, P4 ;  /* 0x0000002c04257210 */ /* 0x000fe40001fe8475 */
[----:B------:R-:W-:Y:S02]  /*8a20*/  LEA.HI R33, R33, R32, RZ, 0x4 ;  /* 0x0000002021217211 */ /* 0x000fe400078f20ff */
[----:B------:R-:W-:-:S02]  /*8a30*/  SHF.R.U32.HI R38, RZ, 0x3, R205 ;  /* 0x00000003ff267819 */ /* 0x000fc400000116cd */
[----:B------:R-:W-:-:S05]  /*8a40*/  LEA.HI.SX32 R32, R33, R120, 0x1c ;  /* 0x0000007821207211 */ /* 0x000fca00078fe2ff */
[----:B------:R-:W-:-:S05]  /*8a50*/  IMAD.SHL.U32 R33, R32, 0x8, RZ ;  /* 0x0000000820217824 */ /* 0x000fca00078e00ff */
[----:B------:R-:W-:-:S13]  /*8a60*/  ISETP.GE.AND P3, PT, R33, R145, PT ;  /* 0x000000912100720c */ /* 0x000fda0003f66270 */
[--C-:B------:R-:W-:Y:S02]  /*8a70*/  @!P3 SHF.R.S32.HI R35, RZ, 0x1f, R33.reuse ;  /* 0x0000001fff23b819 */ /* 0x100fe40000011421 */
[--C-:B------:R-:W-:Y:S02]  /*8a80*/  @!P3 IADD3 R34, P4, P5, R106, R126, R33.reuse ;  /* 0x0000007e6a22b210 */ /* 0x100fe40007d9e021 */
[----:B------:R-:W-:Y:S02]  /*8a90*/  LOP3.LUT R33, R205, 0x38, R33, 0xf8, !PT ;  /* 0x00000038cd217812 */ /* 0x000fe400078ef821 */
[----:B------:R-:W-:Y:S02]  /*8aa0*/  @!P3 IADD3.X R35, R4, R44, R35, P4, P5 ;  /* 0x0000002c0423b210 */ /* 0x000fe400027ea423 */
[----:B------:R-:W-:Y:S02]  /*8ab0*/  LEA R40, P4, R36, R114, 0x1 ;  /* 0x0000007224287211 */ /* 0x000fe400078808ff */
[----:B------:R-:W-:-:S02]  /*8ac0*/  LOP3.LUT R33, R33, R38, RZ, 0x3c, !PT ;  /* 0x0000002621217212 */ /* 0x000fc400078e3cff */
[----:B------:R-:W-:Y:S02]  /*8ad0*/  LEA.HI.X R41, R36, R115, R37, 0x1, P4 ;  /* 0x0000007324297211 */ /* 0x000fe400020f0c25 */
[----:B------:R-:W-:-:S04]  /*8ae0*/  @!P3 LEA R42, P4, R34, R114, 0x1 ;  /* 0x00000072222ab211 */ /* 0x000fc800078808ff */
[----:B------:R-:W-:Y:S02]  /*8af0*/  @!P3 LEA.HI.X R43, R34, R115, R35, 0x1, P4 ;  /* 0x00000073222bb211 */ /* 0x000fe400020f0c23 */
[----:B------:R-:W-:Y:S02]  /*8b00*/  SHF.R.S32.HI R35, RZ, 0x1f, R32 ;  /* 0x0000001fff237819 */ /* 0x000fe40000011420 */
[----:B------:R-:W-:Y:S02]  /*8b10*/  ISETP.GE.AND P4, PT, R22, R124, PT ;  /* 0x0000007c1600720c */ /* 0x000fe40003f86270 */
[----:B------:R-:W-:-:S04]  /*8b20*/  LEA.HI R35, R35, R32, RZ, 0x3 ;  /* 0x0000002023237211 */ /* 0x000fc800078f18ff */
[----:B------:R-:W-:-:S05]  /*8b30*/  SHF.R.S32.HI R35, RZ, 0x3, R35 ;  /* 0x00000003ff237819 */ /* 0x000fca0000011423 */
[----:B------:R-:W-:-:S04]  /*8b40*/  IMAD R32, R35, 0x1800, R210 ;  /* 0x0000180023207824 */ /* 0x000fc800078e02d2 */
        /* <DEDUP_REMOVED lines=16> */
[----:B------:R-:W-:Y:S01]  /*8c50*/  SHF.R.U64 R48, R78, 0x10, R79 ;  /* 0x000000104e307819 */ /* 0x000fe2000000124f */
[----:B------:R-:W-:Y:S02]  /*8c60*/  HADD2.F32 R49, -RZ, R169.H1_H1 ;  /* 0x300000a9ff317230 */ /* 0x000fe40000004100 */
[----:B------:R-:W-:Y:S01]  /*8c70*/  FMUL.FTZ R53, R51, R50 ;  /* 0x0000003233357220 */ /* 0x000fe20000410000 */
[----:B------:R-:W-:-:S02]  /*8c80*/  HADD2.F32 R76, -RZ, R76.H0_H0 ;  /* 0x2000004cff4c7230 */ /* 0x000fc40000004100 */
[C---:B------:R-:W-:Y:S01]  /*8c90*/  FMUL.FTZ R54, R37.reuse, R50 ;  /* 0x0000003225367220 */ /* 0x040fe20000410000 */
[----:B------:R-:W-:Y:S01]  /*8ca0*/  HADD2.F32 R33, -RZ, R33.H1_H1 ;  /* 0x30000021ff217230 */ /* 0x000fe20000004100 */
[----:B------:R-:W-:Y:S01]  /*8cb0*/  SHF.R.U32.HI R78, RZ, 0x10, R79 ;  /* 0x00000010ff4e7819 */ /* 0x000fe2000001164f */
[-C--:B------:R-:W-:Y:S01]  /*8cc0*/  FFMA.FTZ R53, R37, R49.reuse, -R53 ;  /* 0x0000003125357223 */ /* 0x080fe20000010835 */
[----:B------:R-:W-:Y:S01]  /*8cd0*/  FFMA.FTZ R54, R51, R49, R54 ;  /* 0x0000003133367223 */ /* 0x000fe20000010036 */
[--C-:B------:R-:W-:Y:S01]  /*8ce0*/  SHF.R.U64 R47, R66, 0x10, R67.reuse ;  /* 0x00000010422f7819 */ /* 0x100fe20000001243 */
[----:B------:R-:W-:Y:S02]  /*8cf0*/  HADD2.F32 R64, -RZ, R64.H0_H0 ;  /* 0x20000040ff407230 */ /* 0x000fe40000004100 */
[----:B------:R-:W-:Y:S01]  /*8d00*/  FMUL.FTZ R50, R52, R76 ;  /* 0x0000004c34327220 */ /* 0x000fe20000410000 */
[--C-:B------:R-:W-:Y:S01]  /*8d10*/  HADD2.F32 R49, -RZ, R39.reuse.H0_H0 ;  /* 0x20000027ff317230 */ /* 0x100fe20000004100 */
[----:B------:R-:W-:Y:S01]  /*8d20*/  SHF.R.U32.HI R66, RZ, 0x10, R67 ;  /* 0x00000010ff427819 */ /* 0x000fe20000011643 */
[----:B------:R-:W-:-:S02]  /*8d30*/  HADD2.F32 R51, -RZ, R39.H1_H1 ;  /* 0x30000027ff337230 */ /* 0x000fc40000004100 */
[C---:B------:R-:W-:Y:S01]  /*8d40*/  FMUL.FTZ R76, R33.reuse, R76 ;  /* 0x0000004c214c7220 */ /* 0x040fe20000410000 */
[----:B------:R-:W-:Y:S02]  /*8d50*/  HADD2.F32 R37, -RZ, R170.H1_H1 ;  /* 0x300000aaff257230 */ /* 0x000fe40000004100 */
[-C--:B------:R-:W-:Y:S01]  /*8d60*/  FFMA.FTZ R50, R33, R64.reuse, -R50 ;  /* 0x0000004021327223 */ /* 0x080fe20000010832 */
[--C-:B------:R-:W-:Y:S02]  /*8d70*/  HADD2.F32 R39, -RZ, R35.reuse.H0_H0 ;  /* 0x20000023ff277230 */ /* 0x100fe40000004100 */
[----:B------:R-:W-:Y:S01]  /*8d80*/  FFMA.FTZ R76, R52, R64, R76 ;  /* 0x00000040344c7223 */ /* 0x000fe2000001004c */
        /* <DEDUP_REMOVED lines=25> */
[C---:B------:R-:W-:Y:S01]  /*8f20*/  FMUL.FTZ R46, R32.reuse, R46 ;  /* 0x0000002e202e7220 */ /* 0x040fe20000410000 */
[----:B------:R-:W-:Y:S02]  /*8f30*/  HADD2.F32 R33, -RZ, R38.H0_H0 ;  /* 0x20000026ff217230 */ /* 0x000fe40000004100 */
[----:B------:R-:W-:Y:S01]  /*8f40*/  FFMA.FTZ R49, R32, R45, -R49 ;  /* 0x0000002d20317223 */ /* 0x000fe20000010831 */
[----:B------:R-:W-:-:S02]  /*8f50*/  HADD2.F32 R170, -RZ, R170.H0_H0 ;  /* 0x200000aaffaa7230 */ /* 0x000fc40000004100 */
[----:B------:R-:W-:Y:S01]  /*8f60*/  FFMA.FTZ R171, R35, R169, R171 ;  /* 0x000000a923ab7223 */ /* 0x000fe200000100ab */
[----:B------:R-:W-:Y:S02]  /*8f70*/  HADD2.F32 R48, -RZ, R48.H0_H0 ;  /* 0x20000030ff307230 */ /* 0x000fe40000004100 */
[----:B------:R-:W-:Y:S01]  /*8f80*/  FFMA.FTZ R46, R36, R45, R46 ;  /* 0x0000002d242e7223 */ /* 0x000fe2000001002e */
[----:B------:R-:W-:Y:S02]  /*8f90*/  HADD2.F32 R32, -RZ, R34.H0_H0 ;  /* 0x20000022ff207230 */ /* 0x000fe40000004100 */
[-C--:B------:R-:W-:Y:S01]  /*8fa0*/  FMUL.FTZ R35, R33, R170.reuse ;  /* 0x000000aa21237220 */ /* 0x080fe20000410000 */
[----:B------:R-:W-:Y:S01]  /*8fb0*/  HADD2.F32 R38, -RZ, R38.H1_H1 ;  /* 0x30000026ff267230 */ /* 0x000fe20000004100 */
[----:B------:R-:W-:Y:S01]  /*8fc0*/  F2FP.F16.F32.PACK_AB R55, R78, R55 ;  /* 0x000000374e37723e */ /* 0x000fe200000000ff */
[----:B------:R-:W-:Y:S02]  /*8fd0*/  HADD2.F32 R34, -RZ, R34.H1_H1 ;  /* 0x30000022ff227230 */ /* 0x000fe40000004100 */
[----:B------:R-:W-:Y:S01]  /*8fe0*/  FMUL.FTZ R170, R32, R170 ;  /* 0x000000aa20aa7220 */ /* 0x000fe20000410000 */
[----:B------:R-:W-:-:S02]  /*8ff0*/  HADD2.F32 R168, -RZ, R168.H0_H0 ;  /* 0x200000a8ffa87230 */ /* 0x000fc40000004100 */
[-C--:B------:R-:W-:Y:S01]  /*9000*/  FMUL.FTZ R36, R38, R48.reuse ;  /* 0x0000003026247220 */ /* 0x080fe20000410000 */
        /* <DEDUP_REMOVED lines=9> */
[----:B------:R-:W-:-:S02]  /*90a0*/  F2FP.F16.F32.PACK_AB R33, R50, R53 ;  /* 0x000000353221723e */ /* 0x000fc400000000ff */
[----:B------:R-:W-:Y:S01]  /*90b0*/  F2FP.F16.F32.PACK_AB R34, R36, R35 ;  /* 0x000000232422723e */ /* 0x000fe200000000ff */
[----:B------:R-:W-:Y:S01]  /*90c0*/  IMAD.MOV.U32 R36, RZ, RZ, R46 ;  /* 0x000000ffff247224 */ /* 0x000fe200078e002e */
[----:B------:R-:W-:Y:S01]  /*90d0*/  F2FP.F16.F32.PACK_AB R37, R76, R54 ;  /* 0x000000364c25723e */ /* 0x000fe200000000ff */
[----:B------:R-:W-:Y:S01]  /*90e0*/  IMAD.MOV.U32 R35, RZ, RZ, R52 ;  /* 0x000000ffff237224 */ /* 0x000fe200078e0034 */
[----:B------:R-:W-:-:S07]  /*90f0*/  F2FP.F16.F32.PACK_AB R38, R47, R170 ;  /* 0x000000aa2f26723e */ /* 0x000fce00000000ff */
.L_x_4781:
[----:B------:R-:W-:Y:S05]  /*9100*/  BSYNC B2 ;  /* 0x0000000000027941 */ /* 0x000fea0003800000 */
.L_x_4780:
[----:B0-----:R0:W-:Y:S04]  /*9110*/  STG.E.128 desc[UR46][R40.64], R32 ;  /* 0x0000002028007986 */ /* 0x0011e8000c101d2e */
[----:B--2---:R0:W-:Y:S02]  /*9120*/  @!P3 STG.E.128 desc[UR46][R42.64], R36 ;  /* 0x000000242a00b986 */ /* 0x0041e4000c101d2e */
.L_x_4779:
[----:B------:R-:W-:Y:S05]  /*9130*/  BSYNC B1 ;  /* 0x0000000000017941 */ /* 0x000fea0003800000 */
.L_x_4778:
[----:B------:R-:W-:Y:S01]  /*9140*/  ISETP.NE.AND P3, PT, R15, RZ, PT ;  /* 0x000000ff0f00720c */ /* 0x000fe20003f65270 */
[----:B------:R-:W-:-:S12]  /*9150*/  BSSY B1, `(.L_x_4782) ;  /* 0x0000078000017945 */ /* 0x000fd80003800000 */
[----:B------:R-:W-:Y:S05]  /*9160*/  @!P3 BRA `(.L_x_4783) ;  /* 0x0000000400d8b947 */ /* 0x000fea0003800000 */
[----:B0-----:R-:W-:Y:S01]  /*9170*/  SEL R32, R125, R148, !P1 ;  /* 0x000000947d207207 */ /* 0x001fe20004800000 */
[----:B------:R-:W-:Y:S01]  /*9180*/  BSSY B2, `(.L_x_4784) ;  /* 0x0000072000027945 */ /* 0x000fe20003800000 */
[----:B------:R-:W-:Y:S02]  /*9190*/  IADD3 R34, P3, P4, R106, R126, R12 ;  /* 0x0000007e6a227210 */ /* 0x000fe40007c7e00c */
[----:B------:R-:W-:Y:S02]  /*91a0*/  SHF.R.S32.HI R33, RZ, 0x1f, R32 ;  /* 0x0000001fff217819 */ /* 0x000fe40000011420 */
[----:B------:R-:W-:Y:S02]  /*91b0*/  IADD3.X R35, R4, R44, R116, P3, P4 ;  /* 0x0000002c04237210 */ /* 0x000fe40001fe8474 */
[----:B------:R-:W-:Y:S02]  /*91c0*/  LEA.HI R32, R33, R32, RZ, 0x4 ;  /* 0x0000002021207211 */ /* 0x000fe400078f20ff */
[----:B---3--:R-:W-:-:S02]  /*91d0*/  SHF.R.U32.HI R38, RZ, 0x3, R205 ;  /* 0x00000003ff267819 */ /* 0x008fc400000116cd */
[----:B------:R-:W-:-:S04]  /*91e0*/  LEA.HI.SX32 R36, R32, R119, 0x1c ;  /* 0x0000007720247211 */ /* 0x000fc800078fe2ff */
[----:B------:R-:W-:-:S04]  /*91f0*/  SHF.L.U32 R37, R36, 0x3, RZ ;  /* 0x0000000324257819 */ /* 0x000fc800000006ff */
[----:B------:R-:W-:-:S13]  /*9200*/  ISETP.GE.AND P3, PT, R37, R145, PT ;  /* 0x000000912500720c */ /* 0x000fda0003f66270 */
[--C-:B------:R-:W-:Y:S02]  /*9210*/  @!P3 SHF.R.S32.HI R33, RZ, 0x1f, R37.reuse ;  /* 0x0000001fff21b819 */ /* 0x100fe40000011425 */
[----:B------:R-:W-:-:S04]  /*9220*/  @!P3 IADD3 R32, P4, P5, R106, R126, R37 ;  /* 0x0000007e6a20b210 */ /* 0x000fc80007d9e025 */
[----:B------:R-:W-:Y:S02]  /*9230*/  @!P3 IADD3.X R33, R4, R44, R33, P4, P5 ;  /* 0x0000002c0421b210 */ /* 0x000fe400027ea421 */
[----:B------:R-:W-:-:S04]  /*9240*/  LEA R40, P4, R34, R114, 0x1 ;  /* 0x0000007222287211 */ /* 0x000fc800078808ff */
[----:B------:R-:W-:Y:S02]  /*9250*/  LEA.HI.X R41, R34, R115, R35, 0x1, P4 ;  /* 0x0000007322297211 */ /* 0x000fe400020f0c23 */
[----:B------:R-:W-:-:S04]  /*9260*/  @!P3 LEA R42, P4, R32, R114, 0x1 ;  /* 0x00000072202ab211 */ /* 0x000fc800078808ff */
[----:B------:R-:W-:Y:S02]  /*9270*/  @!P3 LEA.HI.X R43, R32, R115, R33, 0x1, P4 ;  /* 0x00000073202bb211 */ /* 0x000fe400020f0c21 */
[----:B------:R-:W-:Y:S02]  /*9280*/  SHF.R.S32.HI R33, RZ, 0x1f, R36 ;  /* 0x0000001fff217819 */ /* 0x000fe40000011424 */
[----:B------:R-:W-:Y:S02]  /*9290*/  LOP3.LUT R32, R205, 0x38, R37, 0xf8, !PT ;  /* 0x00000038cd207812 */ /* 0x000fe400078ef825 */
[----:B------:R-:W-:Y:S02]  /*92a0*/  LEA.HI R33, R33, R36, RZ, 0x3 ;  /* 0x0000002421217211 */ /* 0x000fe400078f18ff */
[----:B------:R-:W-:Y:S02]  /*92b0*/  LOP3.LUT R32, R32, R38, RZ, 0x3c, !PT ;  /* 0x0000002620207212 */ /* 0x000fe400078e3cff */
[----:B------:R-:W-:-:S02]  /*92c0*/  SHF.R.S32.HI R33, RZ, 0x3, R33 ;  /* 0x00000003ff217819 */ /* 0x000fc40000011421 */
[----:B------:R-:W-:-:S03]  /*92d0*/  ISETP.GE.AND P4, PT, R197, R124, PT ;  /* 0x0000007cc500720c */ /* 0x000fc60003f86270 */
        /* <DEDUP_REMOVED lines=9> */
[----:B------:R-:W-:Y:S01]  /*9370*/  SHF.R.U64 R46, R72, 0x10, R73 ;  /* 0x00000010482e7819 */ /* 0x000fe20000001249 */
[----:B--2---:R-:W-:Y:S01]  /*9380*/  IMAD.MOV.U32 R52, RZ, RZ, R37 ;  /* 0x000000ffff347224 */ /* 0x004fe200078e0025 */
[----:B------:R-:W-:Y:S01]  /*9390*/  SHF.R.U32.HI R72, RZ, 0x10, R73 ;  /* 0x00000010ff487819 */ /* 0x000fe20000011649 */
[----:B------:R-:W-:Y:S01]  /*93a0*/  HADD2.F32 R51, -RZ, R167.H1_H1 ;  /* 0x300000a7ff337230 */ /* 0x000fe20000004100 */
[--C-:B------:R-:W-:Y:S01]  /*93b0*/  SHF.R.U64 R45, R60, 0x10, R61.reuse ;  /* 0x000000103c2d7819 */ /* 0x100fe2000000123d */
[--C-:B0-----:R-:W-:Y:S01]  /*93c0*/  HADD2.F32 R49, -RZ, R33.reuse.H1_H1 ;  /* 0x30000021ff317230 */ /* 0x101fe20000004100 */
[----:B------:R-:W-:Y:S01]  /*93d0*/  SHF.R.U32.HI R60, RZ, 0x10, R61 ;  /* 0x00000010ff3c7819 */ /* 0x000fe2000001163d */
[--C-:B------:R-:W-:Y:S01]  /*93e0*/  HADD2.F32 R54, -RZ, R52.reuse.H0_H0 ;  /* 0x20000034ff367230 */ /* 0x100fe20000004100 */
[--C-:B------:R-:W-:Y:S01]  /*93f0*/  SHF.R.U64 R48, R74, 0x10, R75.reuse ;  /* 0x000000104a307819 */ /* 0x100fe2000000124b */
[----:B------:R-:W-:Y:S01]  /*9400*/  HADD2.F32 R52, -RZ, R52.H1_H1 ;  /* 0x30000034ff347230 */ /* 0x000fe20000004100 */
[----:B------:R-:W-:Y:S01]  /*9410*/  SHF.R.U32.HI R74, RZ, 0x10, R75 ;  /* 0x00000010ff4a7819 */ /* 0x000fe2000001164b */
[----:B------:R-:W-:Y:S01]  /*9420*/  HADD2.F32 R72, -RZ, R72.H0_H0 ;  /* 0x20000048ff487230 */ /* 0x000fe20000004100 */
[----:B------:R-:W-:Y:S01]  /*9430*/  SHF.R.U64 R47, R62, 0x10, R63 ;  /* 0x000000103e2f7819 */ /* 0x000fe2000000123f */
[----:B------:R-:W-:-:S02]  /*9440*/  HADD2.F32 R50, -RZ, R33.H0_H0 ;  /* 0x20000021ff327230 */ /* 0x000fc40000004100 */
[-C--:B------:R-:W-:Y:S01]  /*9450*/  FMUL.FTZ R33, R54, R51.reuse ;  /* 0x0000003336217220 */ /* 0x080fe20000410000 */
[----:B------:R-:W-:Y:S02]  /*9460*/  IMAD.MOV.U32 R37, RZ, RZ, R35 ;  /* 0x000000ffff257224 */ /* 0x000fe400078e0023 */
[-C--:B------:R-:W-:Y:S01]  /*9470*/  FMUL.FTZ R64, R52, R72.reuse ;  /* 0x0000004834407220 */ /* 0x080fe20000410000 */
[----:B------:R-:W-:Y:S02]  /*9480*/  HADD2.F32 R35, -RZ, R159.H1_H1 ;  /* 0x3000009fff237230 */ /* 0x000fe40000004100 */
[----:B------:R-:W-:Y:S01]  /*9490*/  FMUL.FTZ R53, R49, R72 ;  /* 0x0000004831357220 */ /* 0x000fe20000410000 */
[----:B------:R-:W-:Y:S02]  /*94a0*/  HADD2.F32 R60, -RZ, R60.H0_H0 ;  /* 0x2000003cff3c7230 */ /* 0x000fe40000004100 */
[C---:B------:R-:W-:Y:S01]  /*94b0*/  FMUL.FTZ R51, R50.reuse, R51 ;  /* 0x0000003332337220 */ /* 0x040fe20000410000 */
[----:B------:R-:W-:Y:S01]  /*94c0*/  SHF.R.U32.HI R62, RZ, 0x10, R63 ;  /* 0x00000010ff3e7819 */ /* 0x000fe2000001163f */
[----:B------:R-:W-:Y:S01]  /*94d0*/  FFMA.FTZ R33, R50, R35, -R33 ;  /* 0x0000002332217223 */ /* 0x000fe20000010821 */
[----:B------:R-:W-:-:S02]  /*94e0*/  HADD2.F32 R66, -RZ, R160.H1_H1 ;  /* 0x300000a0ff427230 */ /* 0x000fc40000004100 */
[-C--:B------:R-:W-:Y:S01]  /*94f0*/  FFMA.FTZ R50, R49, R60.reuse, -R64 ;  /* 0x0000003c31327223 */ /* 0x080fe20000010840 */
[----:B------:R-:W-:Y:S01]  /*9500*/  FFMA.FTZ R52, R52, R60, R53 ;  /* 0x0000003c34347223 */ /* 0x000fe20000010035 */
[----:B------:R-:W-:Y:S01]  /*9510*/  FFMA.FTZ R35, R54, R35, R51 ;  /* 0x0000002336237223 */ /* 0x000fe20000010033 */
[--C-:B------:R-:W-:Y:S02]  /*9520*/  HADD2.F32 R60, -RZ, R39.reuse.H1_H1 ;  /* 0x30000027ff3c7230 */ /* 0x100fe40000004100 */
[----:B------:R-:W-:Y:S01]  /*9530*/  HADD2.F32 R53, -RZ, R74.H0_H0 ;  /* 0x2000004aff357230 */ /* 0x000fe20000004100 */
[----:B------:R-:W-:Y:S01]  /*9540*/  F2FP.F16.F32.PACK_AB R33, R50, R33 ;  /* 0x000000213221723e */ /* 0x000fe200000000ff */
[----:B------:R-:W-:Y:S02]  /*9550*/  HADD2.F32 R49, -RZ, R39.H0_H0 ;  /* 0x20000027ff317230 */ /* 0x000fe40000004100 */
[--C-:B------:R-:W-:Y:S02]  /*9560*/  HADD2.F32 R54, -RZ, R37.reuse.H1_H1 ;  /* 0x30000025ff367230 */ /* 0x100fe40000004100 */
[----:B------:R-:W-:Y:S01]  /*9570*/  FMUL.FTZ R55, R60, R53 ;  /* 0x000000353c377220 */ /* 0x000fe20000410000 */
[----:B------:R-:W-:-:S02]  /*9580*/  HADD2.F32 R39, -RZ, R37.H0_H0 ;  /* 0x20000025ff277230 */ /* 0x000fc40000004100 */
[----:B------:R-:W-:Y:S02]  /*9590*/  HADD2.F32 R64, -RZ, R158.H1_H1 ;  /* 0x3000009eff407230 */ /* 0x000fe40000004100 */
[C---:B------:R-:W-:Y:S01]  /*95a0*/  FMUL.FTZ R53, R54.reuse, R53 ;  /* 0x0000003536357220 */ /* 0x040fe20000410000 */
[----:B------:R-:W-:Y:S02]  /*95b0*/  HADD2.F32 R51, -RZ, R62.H0_H0 ;  /* 0x2000003eff337230 */ /* 0x000fe40000004100 */
[-C--:B------:R-:W-:Y:S01]  /*95c0*/  FMUL.FTZ R62, R49, R66.reuse ;  /* 0x00000042313e7220 */ /* 0x080fe20000410000 */
[C---:B------:R-:W-:Y:S01]  /*95d0*/  FMUL.FTZ R66, R39.reuse, R66 ;  /* 0x0000004227427220 */ /* 0x040fe20000410000 */
[----:B------:R-:W-:Y:S02]  /*95e0*/  HADD2.F32 R167, -RZ, R167.H0_H0 ;  /* 0x200000a7ffa77230 */ /* 0x000fe40000004100 */
[-C--:B------:R-:W-:Y:S01]  /*95f0*/  FFMA.FTZ R37, R39, R64.reuse, -R62 ;  /* 0x0000004027257223 */ /* 0x080fe2000001083e */
[-C--:B------:R-:W-:Y:S01]  /*9600*/  FFMA.FTZ R54, R54, R51.reuse, -R55 ;  /* 0x0000003336367223 */ /* 0x080fe20000010837 */
[----:B------:R-:W-:Y:S01]  /*9610*/  FFMA.FTZ R60, R60, R51, R53 ;  /* 0x000000333c3c7223 */ /* 0x000fe20000010035 */
[----:B------:R-:W-:Y:S01]  /*9620*/  FFMA.FTZ R39, R49, R64, R66 ;  /* 0x0000004031277223 */ /* 0x000fe20000010042 */
[----:B------:R-:W-:-:S02]  /*9630*/  HADD2.F32 R51, -RZ, R36.H0_H0 ;  /* 0x20000024ff337230 */ /* 0x000fc40000004100 */
[----:B------:R-:W-:Y:S01]  /*9640*/  HADD2.F32 R64, -RZ, R46.H0_H0 ;  /* 0x2000002eff407230 */ /* 0x000fe20000004100 */
[----:B------:R-:W-:Y:S01]  /*9650*/  F2FP.F16.F32.PACK_AB R54, R54, R37 ;  /* 0x000000253636723e */ /* 0x000fe200000000ff */
[----:B------:R-:W-:Y:S01]  /*9660*/  HADD2.F32 R53, -RZ, R36.H1_H1 ;  /* 0x30000024ff357230 */ /* 0x000fe20000004100 */
[----:B------:R-:W-:Y:S01]  /*9670*/  F2FP.F16.F32.PACK_AB R37, R52, R35 ;  /* 0x000000233425723e */ /* 0x000fe200000000ff */
[--C-:B------:R-:W-:Y:S01]  /*9680*/  HADD2.F32 R49, -RZ, R32.reuse.H1_H1 ;  /* 0x30000020ff317230 */ /* 0x100fe20000004100 */
[----:B------:R-:W-:Y:S01]  /*9690*/  F2FP.F16.F32.PACK_AB R39, R60, R39 ;  /* 0x000000273c27723e */ /* 0x000fe200000000ff */
[----:B------:R-:W-:Y:S02]  /*96a0*/  HADD2.F32 R159, -RZ, R159.H0_H0 ;  /* 0x2000009fff9f7230 */ /* 0x000fe40000004100 */
[-C--:B------:R-:W-:Y:S01]  /*96b0*/  FMUL.FTZ R66, R53, R64.reuse ;  /* 0x0000004035427220 */ /* 0x080fe20000410000 */
[----:B------:R-:W-:Y:S02]  /*96c0*/  HADD2.F32 R46, -RZ, R32.H0_H0 ;  /* 0x20000020ff2e7230 */ /* 0x000fe40000004100 */
[----:B------:R-:W-:Y:S01]  /*96d0*/  FMUL.FTZ R64, R49, R64 ;  /* 0x0000004031407220 */ /* 0x000fe20000410000 */
[----:B------:R-:W-:-:S02]  /*96e0*/  HADD2.F32 R62, -RZ, R45.H0_H0 ;  /* 0x2000002dff3e7230 */ /* 0x000fc40000004100 */
[-C--:B------:R-:W-:Y:S01]  /*96f0*/  FMUL.FTZ R45, R51, R167.reuse ;  /* 0x000000a7332d7220 */ /* 0x080fe20000410000 */
[----:B------:R-:W-:Y:S02]  /*9700*/  HADD2.F32 R55, -RZ, R48.H0_H0 ;  /* 0x20000030ff377230 */ /* 0x000fe40000004100 */
[C---:B------:R-:W-:Y:S01]  /*9710*/  FMUL.FTZ R36, R46.reuse, R167 ;  /* 0x000000a72e247220 */ /* 0x040fe20000410000 */
[----:B------:R-:W-:Y:S02]  /*9720*/  HADD2.F32 R48, -RZ, R38.H0_H0 ;  /* 0x20000026ff307230 */ /* 0x000fe40000004100 */
[-C--:B------:R-:W-:Y:S01]  /*9730*/  FFMA.FTZ R32, R46, R159.reuse, -R45 ;  /* 0x0000009f2e207223 */ /* 0x080fe2000001082d */
[-C--:B------:R-:W-:Y:S01]  /*9740*/  FFMA.FTZ R45, R49, R62.reuse, -R66 ;  /* 0x0000003e312d7223 */ /* 0x080fe20000010842 */
[----:B------:R-:W-:Y:S01]  /*9750*/  FFMA.FTZ R49, R53, R62, R64 ;  /* 0x0000003e35317223 */ /* 0x000fe20000010040 */
[----:B------:R-:W-:Y:S02]  /*9760*/  HADD2.F32 R53, -RZ, R160.H0_H0 ;  /* 0x200000a0ff357230 */ /* 0x000fe40000004100 */
[----:B------:R-:W-:Y:S01]  /*9770*/  FFMA.FTZ R36, R51, R159, R36 ;  /* 0x0000009f33247223 */ /* 0x000fe20000010024 */
[----:B------:R-:W-:Y:S01]  /*9780*/  HADD2.F32 R46, -RZ, R34.H0_H0 ;  /* 0x20000022ff2e7230 */ /* 0x000fe20000004100 */
[----:B------:R-:W-:Y:S01]  /*9790*/  F2FP.F16.F32.PACK_AB R32, R45, R32 ;  /* 0x000000202d20723e */ /* 0x000fe200000000ff */
[----:B------:R-:W-:-:S02]  /*97a0*/  HADD2.F32 R38, -RZ, R38.H1_H1 ;  /* 0x30000026ff267230 */ /* 0x000fc40000004100 */
[-C--:B------:R-:W-:Y:S01]  /*97b0*/  FMUL.FTZ R61, R48, R53.reuse ;  /* 0x00000035303d7220 */ /* 0x080fe20000410000 */
[----:B------:R-:W-:Y:S02]  /*97c0*/  HADD2.F32 R34, -RZ, R34.H1_H1 ;  /* 0x30000022ff227230 */ /* 0x000fe40000004100 */
[----:B------:R-:W-:Y:S01]  /*97d0*/  FMUL.FTZ R53, R46, R53 ;  /* 0x000000352e357220 */ /* 0x000fe20000410000 */
[----:B------:R-:W-:Y:S02]  /*97e0*/  HADD2.F32 R51, -RZ, R158.H0_H0 ;  /* 0x2000009eff337230 */ /* 0x000fe40000004100 */
        /* <DEDUP_REMOVED lines=8> */
[----:B------:R-:W-:-:S03]  /*9870*/  IMAD.MOV.U32 R35, RZ, RZ, R54 ;  /* 0x000000ffff237224 */ /* 0x000fc600078e0036 */
[----:B------:R-:W-:Y:S02]  /*9880*/  F2FP.F16.F32.PACK_AB R34, R34, R61 ;  /* 0x0000003d2222723e */ /* 0x000fe400000000ff */
[----:B------:R-:W-:-:S07]  /*9890*/  F2FP.F16.F32.PACK_AB R38, R38, R53 ;  /* 0x000000352626723e */ /* 0x000fce00000000ff */
.L_x_4785:
[----:B------:R-:W-:Y:S05]  /*98a0*/  BSYNC B2 ;  /* 0x0000000000027941 */ /* 0x000fea0003800000 */
.L_x_4784:
[----:B0-----:R4:W-:Y:S04]  /*98b0*/  STG.E.128 desc[UR46][R40.64], R32 ;  /* 0x0000002028007986 */ /* 0x0019e8000c101d2e */
[----:B--2---:R4:W-:Y:S02]  /*98c0*/  @!P3 STG.E.128 desc[UR46][R42.64], R36 ;  /* 0x000000242a00b986 */ /* 0x0049e4000c101d2e */
.L_x_4783:
[----:B------:R-:W-:Y:S05]  /*98d0*/  BSYNC B1 ;  /* 0x0000000000017941 */ /* 0x000fea0003800000 */
.L_x_4782:
[----:B------:R-:W-:-:S13]  /*98e0*/  ISETP.NE.AND P3, PT, R20, RZ, PT ;  /* 0x000000ff1400720c */ /* 0x000fda0003f65270 */
[----:B------:R-:W-:Y:S05]  /*98f0*/  @!P3 BRA `(.L_x_4736) ;  /* 0x0000000800ccb947 */ /* 0x000fea0003800000 */
[----:B------:R-:W-:Y:S01]  /*9900*/  LOP3.LUT P5, RZ, R18, 0x1, RZ, 0xc0, !PT ;  /* 0x0000000112ff7812 */ /* 0x000fe200078ac0ff */
[----:B------:R-:W-:Y:S01]  /*9910*/  BSSY B1, `(.L_x_4786) ;  /* 0x000006f000017945 */ /* 0x000fe20003800000 */
[----:B0---4-:R-:W-:Y:S02]  /*9920*/  SHF.R.U32.HI R35, RZ, 0x3, R205 ;  /* 0x00000003ff237819 */ /* 0x011fe400000116cd */
[----:B------:R-:W-:Y:S02]  /*9930*/  SEL R148, R125, R148, !P5 ;  /* 0x000000947d947207 */ /* 0x000fe40006800000 */
[----:B------:R-:W-:Y:S02]  /*9940*/  IADD3 R34, P3, P4, R106, R126, R13 ;  /* 0x0000007e6a227210 */ /* 0x000fe40007c7e00d */
[----:B------:R-:W-:Y:S02]  /*9950*/  SHF.R.S32.HI R33, RZ, 0x1f, R148 ;  /* 0x0000001fff217819 */ /* 0x000fe40000011494 */
[----:B---3--:R-:W-:-:S02]  /*9960*/  IADD3.X R37, R4, R44, R113, P3, P4 ;  /* 0x0000002c04257210 */ /* 0x008fc40001fe8471 */
[----:B------:R-:W-:Y:S02]  /*9970*/  LEA.HI R33, R33, R148, RZ, 0x4 ;  /* 0x0000009421217211 */ /* 0x000fe400078f20ff */
[C---:B------:R-:W-:Y:S02]  /*9980*/  LEA R40, P3, R34.reuse, R114, 0x1 ;  /* 0x0000007222287211 */ /* 0x040fe400078608ff */
[----:B------:R-:W-:Y:S02]  /*9990*/  LEA.HI.SX32 R33, R33, R118, 0x1c ;  /* 0x0000007621217211 */ /* 0x000fe400078fe2ff */
[----:B------:R-:W-:Y:S02]  /*99a0*/  LEA.HI.X R41, R34, R115, R37, 0x1, P3 ;  /* 0x0000007322297211 */ /* 0x000fe400018f0c25 */
[----:B------:R-:W-:Y:S01]  /*99b0*/  SHF.R.S32.HI R32, RZ, 0x1f, R33 ;  /* 0x0000001fff207819 */ /* 0x000fe20000011421 */
[----:B------:R-:W-:Y:S01]  /*99c0*/  IMAD.SHL.U32 R42, R33, 0x8, RZ ;  /* 0x00000008212a7824 */ /* 0x000fe200078e00ff */
[----:B------:R-:W-:-:S02]  /*99d0*/  ISETP.GE.AND P3, PT, R198, R124, PT ;  /* 0x0000007cc600720c */ /* 0x000fc40003f66270 */
[----:B------:R-:W-:-:S04]  /*99e0*/  LEA.HI R32, R32, R33, RZ, 0x3 ;  /* 0x0000002120207211 */ /* 0x000fc800078f18ff */
[----:B------:R-:W-:Y:S02]  /*99f0*/  SHF.R.S32.HI R33, RZ, 0x3, R32 ;  /* 0x00000003ff217819 */ /* 0x000fe40000011420 */
[----:B------:R-:W-:-:S03]  /*9a00*/  LOP3.LUT R32, R205, 0x38, R42, 0xf8, !PT ;  /* 0x00000038cd207812 */ /* 0x000fc600078ef82a */
[----:B------:R-:W-:Y:S01]  /*9a10*/  IMAD R33, R33, 0x1800, R210 ;  /* 0x0000180021217824 */ /* 0x000fe200078e02d2 */
[----:B------:R-:W-:-:S04]  /*9a20*/  LOP3.LUT R32, R32, R35, RZ, 0x3c, !PT ;  /* 0x0000002320207212 */ /* 0x000fc800078e3cff */
[----:B------:R-:W-:Y:S01]  /*9a30*/  IADD3 R35, R33, R32, RZ ;  /* 0x0000002021237210 */ /* 0x000fe20007ffe0ff */
[----:B------:R-:W-:-:S04]  /*9a40*/  IMAD R33, R16, 0x4800, R140 ;  /* 0x0000480010217824 */ /* 0x000fc800078e028c */
[----:B------:R-:W-:Y:S02]  /*9a50*/  IMAD R35, R16, 0x4800, R35 ;  /* 0x0000480010237824 */ /* 0x000fe400078e0223 */
[--C-:B------:R-:W-:Y:S02]  /*9a60*/  IMAD R33, R33, 0x2, R2.reuse ;  /* 0x0000000221217824 */ /* 0x100fe400078e0202 */
[----:B------:R-:W-:-:S04]  /*9a70*/  IMAD R36, R35, 0x2, R2 ;  /* 0x0000000223247824 */ /* 0x000fc800078e0202 */
[----:B------:R-:W0:Y:S04]  /*9a80*/  LDS.128 R32, [R33+0x1e400] ;  /* 0x01e4000021207984 */ /* 0x000e280000000c00 */
[----:B------:R-:W2:Y:S01]  /*9a90*/  LDS.128 R36, [R36+0x1e400] ;  /* 0x01e4000024247984 */ /* 0x000ea20000000c00 */
[----:B------:R-:W-:Y:S05]  /*9aa0*/  @P3 BRA `(.L_x_4787) ;  /* 0x0000000400543947 */ /* 0x000fea0003800000 */
[----:B--2---:R-:W-:Y:S01]  /*9ab0*/  IMAD.MOV.U32 R48, RZ, RZ, R37 ;  /* 0x000000ffff307224 */ /* 0x004fe200078e0025 */
[----:B------:R-:W-:Y:S01]  /*9ac0*/  SHF.R.U32.HI R53, RZ, 0x10, R69 ;  /* 0x00000010ff357819 */ /* 0x000fe20000011645 */
[----:B------:R-:W-:Y:S01]  /*9ad0*/  IMAD.MOV.U32 R50, RZ, RZ, R39 ;  /* 0x000000ffff327224 */ /* 0x000fe200078e0027 */
[--C-:B------:R-:W-:Y:S01]  /*9ae0*/  SHF.R.U32.HI R51, RZ, 0x10, R57.reuse ;  /* 0x00000010ff337819 */ /* 0x100fe20000011639 */
[----:B------:R-:W-:Y:S01]  /*9af0*/  IMAD.MOV.U32 R49, RZ, RZ, R36 ;  /* 0x000000ffff317224 */ /* 0x000fe200078e0024 */
[----:B------:R-:W-:Y:S01]  /*9b00*/  SHF.R.U64 R43, R56, 0x10, R57 ;  /* 0x00000010382b7819 */ /* 0x000fe20000001239 */
[--C-:B------:R-:W-:Y:S01]  /*9b10*/  HADD2.F32 R39, -RZ, R48.reuse.H0_H0 ;  /* 0x20000030ff277230 */ /* 0x100fe20000004100 */
[----:B------:R-:W-:Y:S01]  /*9b20*/  SHF.R.U64 R46, R70, 0x10, R71 ;  /* 0x00000010462e7819 */ /* 0x000fe20000001247 */
[----:B0-----:R-:W-:Y:S01]  /*9b30*/  IMAD.MOV.U32 R37, RZ, RZ, R35 ;  /* 0x000000ffff257224 */ /* 0x001fe200078e0023 */
[----:B------:R-:W-:Y:S01]  /*9b40*/  SHF.R.U32.HI R70, RZ, 0x10, R71 ;  /* 0x00000010ff467819 */ /* 0x000fe20000011647 */
[----:B------:R-:W-:Y:S01]  /*9b50*/  HADD2.F32 R54, -RZ, R157.H1_H1 ;  /* 0x3000009dff367230 */ /* 0x000fe20000004100 */
[--C-:B------:R-:W-:Y:S01]  /*9b60*/  SHF.R.U64 R45, R58, 0x10, R59.reuse ;  /* 0x000000103a2d7819 */ /* 0x100fe2000000123b */
[----:B------:R-:W-:Y:S01]  /*9b70*/  HADD2.F32 R48, -RZ, R48.H1_H1 ;  /* 0x30000030ff307230 */ /* 0x000fe20000004100 */
[----:B------:R-:W-:Y:S01]  /*9b80*/  SHF.R.U32.HI R58, RZ, 0x10, R59 ;  /* 0x00000010ff3a7819 */ /* 0x000fe2000001163b */
[----:B------:R-:W-:-:S02]  /*9b90*/  HADD2.F32 R53, -RZ, R53.H0_H0 ;  /* 0x20000035ff357230 */ /* 0x000fc40000004100 */
[-C--:B------:R-:W-:Y:S01]  /*9ba0*/  FMUL.FTZ R56, R39, R54.reuse ;  /* 0x0000003627387220 */ /* 0x080fe20000410000 */
[--C-:B------:R-:W-:Y:S01]  /*9bb0*/  HADD2.F32 R35, -RZ, R33.reuse.H0_H0 ;  /* 0x20000021ff237230 */ /* 0x100fe20000004100 */
[----:B------:R-:W-:Y:S01]  /*9bc0*/  SHF.R.U64 R47, R68, 0x10, R69 ;  /* 0x00000010442f7819 */ /* 0x000fe20000001245 */
[----:B------:R-:W-:Y:S02]  /*9bd0*/  HADD2.F32 R36, -RZ, R33.H1_H1 ;  /* 0x30000021ff247230 */ /* 0x000fe40000004100 */
[-C--:B------:R-:W-:Y:S01]  /*9be0*/  FMUL.FTZ R55, R48, R53.reuse ;  /* 0x0000003530377220 */ /* 0x080fe20000410000 */
[----:B------:R-:W-:Y:S02]  /*9bf0*/  HADD2.F32 R52, -RZ, R155.H1_H1 ;  /* 0x3000009bff347230 */ /* 0x000fe40000004100 */
[----:B------:R-:W-:Y:S01]  /*9c00*/  FMUL.FTZ R54, R35, R54 ;  /* 0x0000003623367220 */ /* 0x000fe20000410000 */
[----:B------:R-:W-:Y:S02]  /*9c10*/  HADD2.F32 R51, -RZ, R51.H0_H0 ;  /* 0x20000033ff337230 */ /* 0x000fe40000004100 */
[----:B------:R-:W-:Y:S01]  /*9c20*/  FMUL.FTZ R53, R36, R53 ;  /* 0x0000003524357220 */ /* 0x000fe20000410000 */
[----:B------:R-:W-:-:S02]  /*9c30*/  HADD2.F32 R43, -RZ, R43.H0_H0 ;  /* 0x2000002bff2b7230 */ /* 0x000fc40000004100 */
[-C--:B------:R-:W-:Y:S01]  /*9c40*/  FFMA.FTZ R33, R35, R52.reuse, -R56 ;  /* 0x0000003423217223 */ /* 0x080fe20000010838 */
[----:B------:R-:W-:Y:S01]  /*9c50*/  FFMA.FTZ R35, R39, R52, R54 ;  /* 0x0000003427237223 */ /* 0x000fe20000010036 */
[-C--:B------:R-:W-:Y:S01]  /*9c60*/  FFMA.FTZ R36, R36, R51.reuse, -R55 ;  /* 0x0000003324247223 */ /* 0x080fe20000010837 */
[----:B------:R-:W-:Y:S01]  /*9c70*/  FFMA.FTZ R48, R48, R51, R53 ;  /* 0x0000003330307223 */ /* 0x000fe20000010035 */
[--C-:B------:R-:W-:Y:S02]  /*9c80*/  HADD2.F32 R51, -RZ, R50.reuse.H0_H0 ;  /* 0x20000032ff337230 */ /* 0x100fe40000004100 */
[----:B------:R-:W-:Y:S01]  /*9c90*/  HADD2.F32 R52, -RZ, R50.H1_H1 ;  /* 0x30000032ff347230 */ /* 0x000fe20000004100 */
[----:B------:R-:W-:Y:S01]  /*9ca0*/  F2FP.F16.F32.PACK_AB R33, R36, R33 ;  /* 0x000000212421723e */ /* 0x000fe200000000ff */
[----:B------:R-:W-:Y:S02]  /*9cb0*/  HADD2.F32 R55, -RZ, R70.H0_H0 ;  /* 0x20000046ff377230 */ /* 0x000fe40000004100 */
[----:B------:R-:W-:-:S02]  /*9cc0*/  HADD2.F32 R56, -RZ, R156.H1_H1 ;  /* 0x3000009cff387230 */ /* 0x000fc40000004100 */
[--C-:B------:R-:W-:Y:S02]  /*9cd0*/  HADD2.F32 R50, -RZ, R37.reuse.H1_H1 ;  /* 0x30000025ff327230 */ /* 0x100fe40000004100 */
[-C--:B------:R-:W-:Y:S01]  /*9ce0*/  FMUL.FTZ R57, R52, R55.reuse ;  /* 0x0000003734397220 */ /* 0x080fe20000410000 */
[----:B------:R-:W-:Y:S02]  /*9cf0*/  HADD2.F32 R39, -RZ, R37.H0_H0 ;  /* 0x20000025ff277230 */ /* 0x000fe40000004100 */
[----:B------:R-:W-:Y:S02]  /*9d00*/  HADD2.F32 R54, -RZ, R154.H1_H1 ;  /* 0x3000009aff367230 */ /* 0x000fe40000004100 */
[----:B------:R-:W-:Y:S01]  /*9d10*/  FMUL.FTZ R55, R50, R55 ;  /* 0x0000003732377220 */ /* 0x000fe20000410000 */
[----:B------:R-:W-:Y:S02]  /*9d20*/  HADD2.F32 R53, -RZ, R58.H0_H0 ;  /* 0x2000003aff357230 */ /* 0x000fe40000004100 */
[-C--:B------:R-:W-:Y:S01]  /*9d30*/  FMUL.FTZ R58, R51, R56.reuse ;  /* 0x00000038333a7220 */ /* 0x080fe20000410000 */
[----:B------:R-:W-:Y:S01]  /*9d40*/  FMUL.FTZ R56, R39, R56 ;  /* 0x0000003827387220 */ /* 0x000fe20000410000 */
[----:B------:R-:W-:-:S02]  /*9d50*/  HADD2.F32 R156, -RZ, R156.H0_H0 ;  /* 0x2000009cff9c7230 */ /* 0x000fc40000004100 */
[-C--:B------:R-:W-:Y:S01]  /*9d60*/  FFMA.FTZ R37, R39, R54.reuse, -R58 ;  /* 0x0000003627257223 */ /* 0x080fe2000001083a */
[-C--:B------:R-:W-:Y:S01]  /*9d70*/  FFMA.FTZ R50, R50, R53.reuse, -R57 ;  /* 0x0000003532327223 */ /* 0x080fe20000010839 */
[----:B------:R-:W-:Y:S01]  /*9d80*/  FFMA.FTZ R52, R52, R53, R55 ;  /* 0x0000003534347223 */ /* 0x000fe20000010037 */
[----:B------:R-:W-:Y:S01]  /*9d90*/  FFMA.FTZ R39, R51, R54, R56 ;  /* 0x0000003633277223 */ /* 0x000fe20000010038 */
[----:B------:R-:W-:Y:S02]  /*9da0*/  HADD2.F32 R53, -RZ, R47.H0_H0 ;  /* 0x2000002fff357230 */ /* 0x000fe40000004100 */
[--C-:B------:R-:W-:Y:S01]  /*9db0*/  HADD2.F32 R51, -RZ, R49.reuse.H0_H0 ;  /* 0x20000031ff337230 */ /* 0x100fe20000004100 */
[----:B------:R-:W-:Y:S01]  /*9dc0*/  F2FP.F16.F32.PACK_AB R50, R50, R37 ;  /* 0x000000253232723e */ /* 0x000fe200000000ff */
[--C-:B------:R-:W-:Y:S01]  /*9dd0*/  HADD2.F32 R47, -RZ, R32.reuse.H0_H0 ;  /* 0x20000020ff2f7230 */ /* 0x100fe20000004100 */
[----:B------:R-:W-:Y:S01]  /*9de0*/  F2FP.F16.F32.PACK_AB R37, R48, R35 ;  /* 0x000000233025723e */ /* 0x000fe200000000ff */
[----:B------:R-:W-:Y:S01]  /*9df0*/  HADD2.F32 R49, -RZ, R49.H1_H1 ;  /* 0x30000031ff317230 */ /* 0x000fe20000004100 */
[----:B------:R-:W-:Y:S01]  /*9e00*/  F2FP.F16.F32.PACK_AB R39, R52, R39 ;  /* 0x000000273427723e */ /* 0x000fe200000000ff */
[----:B------:R-:W-:-:S02]  /*9e10*/  HADD2.F32 R32, -RZ, R32.H1_H1 ;  /* 0x30000020ff207230 */ /* 0x000fc40000004100 */
[----:B------:R-:W-:Y:S02]  /*9e20*/  HADD2.F32 R56, -RZ, R157.H0_H0 ;  /* 0x2000009dff387230 */ /* 0x000fe40000004100 */
[-C--:B------:R-:W-:Y:S01]  /*9e30*/  FMUL.FTZ R55, R49, R53.reuse ;  /* 0x0000003531377220 */ /* 0x080fe20000410000 */
[----:B------:R-:W-:Y:S02]  /*9e40*/  HADD2.F32 R54, -RZ, R155.H0_H0 ;  /* 0x2000009bff367230 */ /* 0x000fe40000004100 */
[C---:B------:R-:W-:Y:S01]  /*9e50*/  FMUL.FTZ R60, R32.reuse, R53 ;  /* 0x00000035203c7220 */ /* 0x040fe20000410000 */
[----:B------:R-:W-:Y:S02]  /*9e60*/  HADD2.F32 R154, -RZ, R154.H0_H0 ;  /* 0x2000009aff9a7230 */ /* 0x000fe40000004100 */
[-C--:B------:R-:W-:Y:S01]  /*9e70*/  FMUL.FTZ R58, R51, R56.reuse ;  /* 0x00000038333a7220 */ /* 0x080fe20000410000 */
[-C--:B------:R-:W-:Y:S01]  /*9e80*/  FFMA.FTZ R55, R32, R43.reuse, -R55 ;  /* 0x0000002b20377223 */ /* 0x080fe20000010837 */
[----:B------:R-:W-:Y:S01]  /*9e90*/  FFMA.FTZ R49, R49, R43, R60 ;  /* 0x0000002b31317223 */ /* 0x000fe2000001003c */
[C---:B------:R-:W-:Y:S01]  /*9ea0*/  FMUL.FTZ R56, R47.reuse, R56 ;  /* 0x000000382f387220 */ /* 0x040fe20000410000 */
[----:B------:R-:W-:Y:S01]  /*9eb0*/  FFMA.FTZ R58, R47, R54, -R58 ;  /* 0x000000362f3a7223 */ /* 0x000fe2000001083a */
[----:B------:R-:W-:-:S02]  /*9ec0*/  HADD2.F32 R43, -RZ, R38.H0_H0 ;  /* 0x20000026ff2b7230 */ /* 0x000fc40000004100 */
[----:B------:R-:W-:Y:S02]  /*9ed0*/  HADD2.F32 R47, -RZ, R46.H0_H0 ;  /* 0x2000002eff2f7230 */ /* 0x000fe40000004100 */
[----:B------:R-:W-:Y:S01]  /*9ee0*/  FFMA.FTZ R56, R51, R54, R56 ;  /* 0x0000003633387223 */ /* 0x000fe20000010038 */
[----:B------:R-:W-:Y:S02]  /*9ef0*/  HADD2.F32 R32, -RZ, R34.H0_H0 ;  /* 0x20000022ff207230 */ /* 0x000fe40000004100 */
[-C--:B------:R-:W-:Y:S01]  /*9f00*/  FMUL.FTZ R51, R43, R156.reuse ;  /* 0x0000009c2b337220 */ /* 0x080fe20000410000 */
[----:B------:R-:W-:Y:S02]  /*9f10*/  HADD2.F32 R38, -RZ, R38.H1_H1 ;  /* 0x30000026ff267230 */ /* 0x000fe40000004100 */
[----:B------:R-:W-:Y:S02]  /*9f20*/  HADD2.F32 R34, -RZ, R34.H1_H1 ;  /* 0x30000022ff227230 */ /* 0x000fe40000004100 */
[----:B------:R-:W-:Y:S01]  /*9f30*/  FMUL.FTZ R156, R32, R156 ;  /* 0x0000009c209c7220 */ /* 0x000fe20000410000 */
[----:B------:R-:W-:-:S02]  /*9f40*/  HADD2.F32 R45, -RZ, R45.H0_H0 ;  /* 0x2000002dff2d7230 */ /* 0x000fc40000004100 */
[-C--:B------:R-:W-:Y:S01]  /*9f50*/  FMUL.FTZ R53, R38, R47.reuse ;  /* 0x0000002f26357220 */ /* 0x080fe20000410000 */
[-C--:B------:R-:W-:Y:S01]  /*9f60*/  FFMA.FTZ R51, R32, R154.reuse, -R51 ;  /* 0x0000009a20337223 */ /* 0x080fe20000010833 */
[C---:B------:R-:W-:Y:S01]  /*9f70*/  FMUL.FTZ R47, R34.reuse, R47 ;  /* 0x0000002f222f7220 */ /* 0x040fe20000410000 */
[----:B------:R-:W-:Y:S01]  /*9f80*/  FFMA.FTZ R156, R43, R154, R156 ;  /* 0x0000009a2b9c7223 */ /* 0x000fe2000001009c */
[-C--:B------:R-:W-:Y:S01]  /*9f90*/  FFMA.FTZ R34, R34, R45.reuse, -R53 ;  /* 0x0000002d22227223 */ /* 0x080fe20000010835 */
[----:B------:R-:W-:Y:S01]  /*9fa0*/  F2FP.F16.F32.PACK_AB R32, R55, R58 ;  /* 0x0000003a3720723e */ /* 0x000fe200000000ff */
[----:B------:R-:W-:Y:S01]  /*9fb0*/  FFMA.FTZ R47, R38, R45, R47 ;  /* 0x0000002d262f7223 */ /* 0x000fe2000001002f */
[----:B------:R-:W-:Y:S01]  /*9fc0*/  F2FP.F16.F32.PACK_AB R36, R49, R56 ;  /* 0x000000383124723e */ /* 0x000fe200000000ff */
[----:B------:R-:W-:Y:S01]  /*9fd0*/  IMAD.MOV.U32 R35, RZ, RZ, R50 ;  /* 0x000000ffff237224 */ /* 0x000fe200078e0032 */
[----:B------:R-:W-:Y:S02]  /*9fe0*/  F2FP.F16.F32.PACK_AB R34, R34, R51 ;  /* 0x000000332222723e */ /* 0x000fe400000000ff */
[----:B------:R-:W-:-:S07]  /*9ff0*/  F2FP.F16.F32.PACK_AB R38, R47, R156 ;  /* 0x0000009c2f26723e */ /* 0x000fce00000000ff */
.L_x_4787:
[----:B------:R-:W-:Y:S05]  /*a000*/  BSYNC B1 ;  /* 0x0000000000017941 */ /* 0x000fea0003800000 */
.L_x_4786:
        /* <DEDUP_REMOVED lines=10> */
.L_x_4703:
[----:B------:R-:W2:Y:S02]  /*a0b0*/  LDL R32, [R1+0x3c] ;  /* 0x00003c0001207983 */ /* 0x000ea40000100800 */
[----:B--2---:R-:W-:-:S13]  /*a0c0*/  R2UR UR4, R32 ;  /* 0x00000000200472ca */ /* 0x004fda00000e0000 */
[----:B------:R-:W-:-:S06]  /*a0d0*/  UISETP.NE.AND UP0, UPT, UR4, 0x3, UPT ;  /* 0x000000030400788c */ /* 0x000fcc000bf05270 */
[----:B------:R-:W-:-:S13]  /*a0e0*/  PLOP3.LUT P2, PT, PT, PT, UP0, 0x80, 0x0 ;  /* 0x000000000000781c */ /* 0x000fda0003f4f008 */
[----:B------:R-:W-:Y:S05]  /*a0f0*/  @!P2 BRA `(.L_x_4788) ;  /* 0x000000000004a947 */ /* 0x000fea0003800000 */
[----:B------:R-:W-:Y:S01]  /*a100*/  BPT.TRAP 0x1 ;  /* 0x000000040000795c */ /* 0x000fe20000300000 */
.L_x_4788:
[----:B------:R-:W-:Y:S01]  /*a110*/  LEA R88, R16, R2, 0x3 ;  /* 0x0000000210587211 */ /* 0x000fe200078e18ff */
[----:B------:R-:W-:Y:S01]  /*a120*/  IMAD R31, R25, -0x60, R24 ;  /* 0xffffffa0191f7824 */ /* 0x000fe200078e0218 */
[----:B------:R-:W-:Y:S01]  /*a130*/  SHF.L.U32 R89, R200, 0x1f, RZ ;  /* 0x0000001fc8597819 */ /* 0x000fe200000006ff */
[----:B------:R-:W-:Y:S03]  /*a140*/  BSSY B1, `(.L_x_4789) ;  /* 0x0000004000017945 */ /* 0x000fe60003800000 */
[----:B------:R-:W0:Y:S01]  /*a150*/  SYNCS.PHASECHK.TRANS64.TRYWAIT P3, [R88+URZ+0x30890], R89 ;  /* 0x03089059580075a7 */ /* 0x000e22000806017f */
[----:B------:R-:W-:Y:S01]  /*a160*/  VIMNMX R31, R31, 0x60, PT ;  /* 0x000000601f1f7848 */ /* 0x000fe20003fe0100 */
[----:B0-----:R-:W-:Y:S06]  /*a170*/  @!P3 BRA `(.L_x_4790) ;  /* 0x0000023c00dcb947 */ /* 0x001fec0003800000 */
.L_x_5170:
[----:B------:R-:W-:Y:S05]  /*a180*/  BSYNC B1 ;  /* 0x0000000000017941 */ /* 0x000fea0003800000 */
.L_x_4789:
[----:B------:R-:W-:Y:S01]  /*a190*/  ISETP.GE.AND P3, PT, R194, R31, PT ;  /* 0x0000001fc200720c */ /* 0x000fe20003f66270 */
[----:B------:R-:W-:-:S12]  /*a1a0*/  BSSY B1, `(.L_x_4791) ;  /* 0x0000014000017945 */ /* 0x000fd80003800000 */
[----:B------:R-:W-:Y:S05]  /*a1b0*/  @P3 BRA `(.L_x_4792) ;  /* 0x0000000000483947 */ /* 0x000fea0003800000 */
[----:B------:R-:W-:-:S13]  /*a1c0*/  ISETP.NE.AND P3, PT, R14, RZ, PT ;  /* 0x000000ff0e00720c */ /* 0x000fda0003f65270 */
[----:B------:R-:W1:Y:S04]  /*a1d0*/  @P3 LDS.128 R32, [R29+0x1e000] ;  /* 0x01e000001d203984 */ /* 0x000e680000000c00 */
[----:B-1----:R-:W-:Y:S01]  /*a1e0*/  @P3 STG.E.128 desc[UR46][R38.64], R32 ;  /* 0x0000002026003986 */ /* 0x002fe2000c101d2e */
        /* <DEDUP_REMOVED lines=14> */
[----:B-1----:R1:W-:Y:S02]  /*a2d0*/  @P3 STG.E.128 desc[UR46][R38.64+0x140], R32 ;  /* 0x0001402026003986 */ /* 0x0023e4000c101d2e */
.L_x_4792:
[----:B------:R-:W-:Y:S05]  /*a2e0*/  BSYNC B1 ;  /* 0x0000000000017941 */ /* 0x000fea0003800000 */
.L_x_4791:
[----:B------:R-:W-:-:S13]  /*a2f0*/  ISETP.GE.AND P3, PT, R218, R31, PT ;  /* 0x0000001fda00720c */ /* 0x000fda0003f66270 */
[----:B------:R-:W-:Y:S05]  /*a300*/  @P3 BRA `(.L_x_4736) ;  /* 0x0000000000483947 */ /* 0x000fea0003800000 */
[----:B------:R-:W-:-:S13]  /*a310*/  ISETP.NE.AND P3, PT, R14, RZ, PT ;  /* 0x000000ff0e00720c */ /* 0x000fda0003f65270 */
[----:B-1----:R-:W1:Y:S04]  /*a320*/  @P3 LDS.128 R32, [R29+0x20000] ;  /* 0x020000001d203984 */ /* 0x002e680000000c00 */
        /* <DEDUP_REMOVED lines=16> */
.L_x_4736:
[----:B------:R-:W-:Y:S05]  /*a430*/  BSYNC B0 ;  /* 0x0000000000007941 */ /* 0x000fea0003800000 */
.L_x_4702:
        /* <DEDUP_REMOVED lines=17> */
.L_x_4794:
[----:B------:R-:W-:Y:S05]  /*a550*/  BSYNC B0 ;  /* 0x0000000000007941 */ /* 0x000fea0003800000 */
.L_x_4793:
[----:B------:R-:W1:Y:S01]  /*a560*/  SYNCS.PHASECHK.TRANS64.TRYWAIT P2, [R88+URZ+0x308b0], R89 ;  /* 0x0308b059580075a7 */ /* 0x000e62000804017f */
[----:B------:R-:W-:Y:S01]  /*a570*/  ULDC.64 UR44, c[0x0][0x328] ;  /* 0x0000ca00002c7ab9 */ /* 0x000fe20000000a00 */
[----:B------:R-:W-:Y:S01]  /*a580*/  ULDC.64 UR60, c[0x0][0x318] ;  /* 0x0000c600003c7ab9 */ /* 0x000fe20000000a00 */
[----:B------:R-:W-:Y:S04]  /*a590*/  BSSY B0, `(.L_x_4795) ;  /* 0x0000002000007945 */ /* 0x000fe80003800000 */
[----:B-1----:R-:W-:Y:S05]  /*a5a0*/  @!P2 BRA `(.L_x_4796) ;  /* 0x0000023800e4a947 */ /* 0x002fea0003800000 */
.L_x_5171:
[----:B------:R-:W-:Y:S05]  /*a5b0*/  BSYNC B0 ;  /* 0x0000000000007941 */ /* 0x000fea0003800000 */
.L_x_4795:
[----:B------:R-:W-:Y:S01]  /*a5c0*/  ISETP.GE.AND P2, PT, R194, R31, PT ;  /* 0x0000001fc200720c */ /* 0x000fe20003f46270 */
[----:B------:R-:W-:Y:S01]  /*a5d0*/  BSSY B0, `(.L_x_4797) ;  /* 0x000001e000007945 */ /* 0x000fe20003800000 */
[----:B------:R-:W-:-:S11]  /*a5e0*/  IMAD.WIDE R36, R25, 0x60, R122 ;  /* 0x0000006019247825 */ /* 0x000fd600078e027a */
[----:B------:R-:W-:Y:S05]  /*a5f0*/  @P2 BRA `(.L_x_4798) ;  /* 0x00000000006c2947 */ /* 0x000fea0003800000 */
[----:B------:R-:W-:Y:S01]  /*a600*/  IMAD R35, R37, UR44, RZ ;  /* 0x0000002c25237c24 */ /* 0x000fe2000f8e02ff */
[----:B------:R-:W-:Y:S01]  /*a610*/  ULDC UR4, c[0x0][0x2f4] ;  /* 0x0000bd0000047ab9 */ /* 0x000fe20000000800 */
[----:B0-----:R-:W-:Y:S02]  /*a620*/  IMAD.MOV.U32 R32, RZ, RZ, R104 ;  /* 0x000000ffff207224 */ /* 0x001fe400078e0068 */
[----:B------:R-:W-:Y:S02]  /*a630*/  IMAD.MOV.U32 R33, RZ, RZ, R28 ;  /* 0x000000ffff217224 */ /* 0x000fe400078e001c */
[C---:B------:R-:W-:Y:S02]  /*a640*/  IMAD R35, R36.reuse, UR45, R35 ;  /* 0x0000002d24237c24 */ /* 0x040fe4000f8e0223 */
[----:B------:R-:W-:-:S04]  /*a650*/  IMAD.WIDE.U32 R32, R36, UR44, R32 ;  /* 0x0000002c24207c25 */ /* 0x000fc8000f8e0020 */
[----:B------:R-:W-:Y:S01]  /*a660*/  IMAD.IADD R33, R33, 0x1, R35 ;  /* 0x0000000121217824 */ /* 0x000fe200078e0223 */
[----:B------:R-:W-:-:S04]  /*a670*/  LEA R38, P2, R32, UR60, 0x1 ;  /* 0x0000003c20267c11 */ /* 0x000fc8000f8408ff */
        /* <DEDUP_REMOVED lines=19> */
.L_x_4798:
[----:B------:R-:W-:Y:S05]  /*a7b0*/  BSYNC B0 ;  /* 0x0000000000007941 */ /* 0x000fea0003800000 */
.L_x_4797:
[----:B------:R-:W-:Y:S01]  /*a7c0*/  ISETP.GE.AND P2, PT, R218, R31, PT ;  /* 0x0000001fda00720c */ /* 0x000fe20003f46270 */
[----:B------:R-:W-:-:S12]  /*a7d0*/  BSSY B0, `(.L_x_4799) ;  /* 0x000001f000007945 */ /* 0x000fd80003800000 */
[----:B------:R-:W-:Y:S05]  /*a7e0*/  @P2 BRA `(.L_x_4800) ;  /* 0x0000000000742947 */ /* 0x000fea0003800000 */
[----:B------:R-:W-:Y:S01]  /*a7f0*/  IADD3 R31, P2, R36, 0x40, RZ ;  /* 0x00000040241f7810 */ /* 0x000fe20007f5e0ff */
[----:B0-2---:R-:W-:Y:S01]  /*a800*/  IMAD.MOV.U32 R32, RZ, RZ, R104 ;  /* 0x000000ffff207224 */ /* 0x005fe200078e0068 */
[----:B------:R-:W-:Y:S01]  /*a810*/  ULDC UR4, c[0x0][0x2f4] ;  /* 0x0000bd0000047ab9 */ /* 0x000fe20000000800 */
[----:B------:R-:W-:Y:S02]  /*a820*/  IMAD.MOV.U32 R33, RZ, RZ, R28 ;  /* 0x000000ffff217224 */ /* 0x000fe400078e001c */
[----:B------:R-:W-:Y:S02]  /*a830*/  IMAD.X R36, RZ, RZ, R37, P2 ;  /* 0x000000ffff247224 */ /* 0x000fe400010e0625 */
[----:B------:R-:W-:-:S04]  /*a840*/  IMAD.WIDE.U32 R32, R31, UR44, R32 ;  /* 0x0000002c1f207c25 */ /* 0x000fc8000f8e0020 */
[----:B------:R-:W-:-:S04]  /*a850*/  IMAD R36, R36, UR44, RZ ;  /* 0x0000002c24247c24 */ /* 0x000fc8000f8e02ff */
[----:B------:R-:W-:Y:S01]  /*a860*/  IMAD R31, R31, UR45, R36 ;  /* 0x0000002d1f1f7c24 */ /* 0x000fe2000f8e0224 */
[----:B------:R-:W-:-:S04]  /*a870*/  LEA R36, P2, R32, UR60, 0x1 ;  /* 0x0000003c20247c11 */ /* 0x000fc8000f8408ff */
[----:B------:R-:W-:-:S04]  /*a880*/  IADD3 R31, R33, R31, RZ ;  /* 0x0000001f211f7210 */ /* 0x000fc80007ffe0ff */
        /* <DEDUP_REMOVED lines=19> */
.L_x_4800:
[----:B------:R-:W-:Y:S05]  /*a9c0*/  BSYNC B0 ;  /* 0x0000000000007941 */ /* 0x000fea0003800000 */
.L_x_4799:
[----:B------:R-:W-:Y:S01]  /*a9d0*/  @!PT LDS RZ, [RZ] ;  /* 0x00000000fffff984 */ /* 0x000fe20000000800 */
[----:B------:R-:W-:Y:S01]  /*a9e0*/  @!PT LDS RZ, [RZ] ;  /* 0x00000000fffff984 */ /* 0x000fe20000000800 */
[----:B------:R-:W-:Y:S01]  /*a9f0*/  @!PT LDS RZ, [RZ] ;  /* 0x00000000fffff984 */ /* 0x000fe20000000800 */
[----:B------:R-:W-:Y:S01]  /*aa00*/  @!PT LDS RZ, [RZ] ;  /* 0x00000000fffff984 */ /* 0x000fe20000000800 */
[----:B------:R4:W-:Y:S06]  /*aa10*/  MEMBAR.ALL.CTA ;  /* 0x0000000000007992 */ /* 0x0009ec0000008000 */
[----:B----4-:R-:W4:Y:S01]  /*aa20*/  FENCE.VIEW.ASYNC.S ;  /* 0x00000000000073c6 */ /* 0x010f220000000000 */
[----:B-1----:R-:W-:Y:S01]  /*aa30*/  @!P3 VIADD R88, R88, 0x308c0 ;  /* 0x000308c05858b836 */ /* 0x002fe20000000000 */
[----:B----4-:R1:W-:Y:S01]  /*aa40*/  BAR.SYNC.DEFER_BLOCKING R176, 0x80 ;  /* 0x000200b00000751d */ /* 0x0103e20000010000 */
[----:B------:R-:W-:Y:S01]  /*aa50*/  LOP3.LUT P4, RZ, R18, 0x2, RZ, 0xc0, !PT ;  /* 0x0000000212ff7812 */ /* 0x000fe2000788c0ff */
[----:B------:R-:W-:-:S02]  /*aa60*/  VIADD R16, R16, 0x1 ;  /* 0x0000000110107836 */ /* 0x000fc40000000000 */
[----:B------:R-:W-:Y:S02]  /*aa70*/  @!P3 PRMT R88, RZ, 0x654, R88 ;  /* 0x00000654ff58b816 */ /* 0x000fe40000000058 */
[----:B------:R-:W-:Y:S02]  /*aa80*/  PLOP3.LUT P2, PT, PT, PT, PT, 0x8, 0x0 ;  /* 0x000000000000781c */ /* 0x000fe40003f4e170 */
[----:B------:R1:W-:Y:S01]  /*aa90*/  @!P3 SYNCS.ARRIVE.TRANS64.RED.A1T0 RZ, [R88+URZ], RZ ;  /* 0x000000ff58ffb9a7 */ /* 0x0003e2000810043f */
[----:B------:R-:W-:-:S04]  /*aaa0*/  ISETP.NE.AND P3, PT, R16, 0x2, PT ;  /* 0x000000021000780c */ /* 0x000fc80003f65270 */
[----:B------:R-:W-:Y:S02]  /*aab0*/  SEL R29, RZ, 0x1, P3 ;  /* 0x00000001ff1d7807 */ /* 0x000fe40001800000 */
[----:B------:R-:W-:Y:S02]  /*aac0*/  SEL R16, R16, RZ, P3 ;  /* 0x000000ff10107207 */ /* 0x000fe40001800000 */
[----:B------:R-:W-:Y:S01]  /*aad0*/  LOP3.LUT R200, R200, R29, RZ, 0x3c, !PT ;  /* 0x0000001dc8c87212 */ /* 0x000fe200078e3cff */
[----:B-1----:R-:W-:Y:S06]  /*aae0*/  @P4 BRA `(.L_x_4801) ;  /* 0xffffff8000b84947 */ /* 0x002fec000383ffff */
.L_x_4697:
[----:B------:R-:W1:Y:S01]  /*aaf0*/  LDC R0, c[0x0][0x448] ;  /* 0x00011200ff007b82 */ /* 0x000e620000000800 */
[----:B------:R-:W-:Y:S01]  /*ab00*/  IADD3 R7, R196, 0x1, -R195 ;  /* 0x00000001c4077810 */ /* 0x000fe20007ffe8c3 */
[----:B------:R-:W-:Y:S06]  /*ab10*/  BSSY B0, `(.L_x_4802) ;  /* 0x000000d000007945 */ /* 0x000fec0003800000 */
[----:B------:R-:W4:Y:S01]  /*ab20*/  LDC.64 R4, c[0x0][0x9e0] ;  /* 0x00027800ff047b82 */ /* 0x000f220000000a00 */
[----:B-1----:R-:W-:Y:S01]  /*ab30*/  ISETP.NE.AND P1, PT, R0, 0x1, PT ;  /* 0x000000010000780c */ /* 0x002fe20003f25270 */
[----:B------:R-:W-:Y:S01]  /*ab40*/  VIADD R0, R211, 0x7f ;  /* 0x0000007fd3007836 */ /* 0x000fe20000000000 */
[----:B----4-:R-:W-:-:S11]  /*ab50*/  ISETP.GE.AND P3, PT, R5, 0x1, PT ;  /* 0x000000010500780c */ /* 0x010fd60003f66270 */
[----:B------:R-:W1:Y:S08]  /*ab60*/  @P1 LDC R3, c[0x0][0x44c] ;  /* 0x00011300ff031b82 */ /* 0x000e700000000800 */
[----:B------:R-:W4:Y:S01]  /*ab70*/  @P1 LDC R6, c[0x0][0x450] ;  /* 0x00011400ff061b82 */ /* 0x000f220000000800 */
[----:B-1----:R-:W-:-:S05]  /*ab80*/  @P1 IMAD.HI.U32 R3, R0, R3, RZ ;  /* 0x0000000300031227 */ /* 0x002fca00078e00ff */
[----:B----4-:R-:W-:-:S05]  /*ab90*/  @P1 SHF.R.U32.HI R0, RZ, R6, R3 ;  /* 0x00000006ff001219 */ /* 0x010fca0000011603 */
[----:B------:R-:W-:Y:S01]  /*aba0*/  IMAD.IADD R3, R7, 0x1, R0 ;  /* 0x0000000107037824 */ /* 0x000fe200078e0200 */
[----:B------:R-:W-:Y:S06]  /*abb0*/  @P2 BRA `(.L_x_4803) ;  /* 0x0000000000082947 */ /* 0x000fec0003800000 */
[----:B------:R-:W1:Y:S02]  /*abc0*/  FENCE.VIEW.ASYNC.G ;  /* 0x00000000000073c6 */ /* 0x000e640000000100 */
[----:B-1----:R-:W-:Y:S06]  /*abd0*/  BAR.ARV 0xc, 0x180 ;  /* 0x0306000000007b1d */ /* 0x002fec0000002000 */
.L_x_4803:
[----:B------:R-:W-:Y:S05]  /*abe0*/  BSYNC B0 ;  /* 0x0000000000007941 */ /* 0x000fea0003800000 */
.L_x_4802:
        /* <DEDUP_REMOVED lines=13> */
.L_x_4806:
[----:B------:R-:W-:-:S13]  /*acc0*/  ISETP.NE.AND P0, PT, R5, 0x1, PT ;  /* 0x000000010500780c */ /* 0x000fda0003f05270 */
[----:B------:R-:W1:Y:S02]  /*acd0*/  @P0 LDC.64 R6, c[0x0][0x9e8] ;  /* 0x00027a00ff060b82 */ /* 0x000e640000000a00 */
[----:B-1----:R-:W-:-:S05]  /*ace0*/  @P0 IMAD.HI.U32 R6, R0, R6, RZ ;  /* 0x0000000600060227 */ /* 0x002fca00078e00ff */
[----:B------:R-:W-:-:S07]  /*acf0*/  @P0 SHF.R.U32.HI R0, RZ, R7, R6 ;  /* 0x00000007ff000219 */ /* 0x000fce0000011606 */
.L_x_4807:
[----:B------:R-:W-:Y:S05]  /*ad00*/  BSYNC B0 ;  /* 0x0000000000007941 */ /* 0x000fea0003800000 */
.L_x_4805:
[----:B------:R-:W-:-:S05]  /*ad10*/  IMAD R3, R0, R5, R5 ;  /* 0x0000000500037224 */ /* 0x000fca00078e0205 */
[----:B------:R-:W-:-:S07]  /*ad20*/  VIMNMX R4, R4, R3, PT ;  /* 0x0000000304047248 */ /* 0x000fce0003fe0100 */
.L_x_4804:
[----:B------:R-:W1:Y:S01]  /*ad30*/  @P1 LDC R0, c[0x0][0x44c] ;  /* 0x00011300ff001b82 */ /* 0x000e620000000800 */
[----:B------:R-:W-:Y:S01]  /*ad40*/  IADD3 R4, R4, 0x5f, RZ ;  /* 0x0000005f04047810 */ /* 0x000fe20007ffe0ff */
[----:B------:R-:W-:-:S04]  /*ad50*/  ULDC UR4, c[0x0][0x9dc] ;  /* 0x0002770000047ab9 */ /* 0x000fc80000000800 */
[----:B------:R-:W-:Y:S02]  /*ad60*/  IMAD.HI R4, R4, 0x2aaaaaab, RZ ;  /* 0x2aaaaaab04047827 */ /* 0x000fe400078e02ff */
[----:B------:R-:W4:Y:S03]  /*ad70*/  @P1 LDC R7, c[0x0][0x450] ;  /* 0x00011400ff071b82 */ /* 0x000f260000000800 */
[----:B------:R-:W-:-:S04]  /*ad80*/  SHF.R.U32.HI R3, RZ, 0x1f, R4 ;  /* 0x0000001fff037819 */ /* 0x000fc80000011604 */
[----:B------:R-:W-:-:S04]  /*ad90*/  LEA.HI.SX32 R3, R4, R3, 0x1c ;  /* 0x0000000304037211 */ /* 0x000fc800078fe2ff */
[----:B------:R-:W-:Y:S01]  /*ada0*/  VIMNMX R72, R152, R3, PT ;  /* 0x0000000398487248 */ /* 0x000fe20003fe0100 */
[----:B-1----:R-:W-:-:S04]  /*adb0*/  @P1 IMAD.HI.U32 R6, R211, R0, RZ ;  /* 0x00000000d3061227 */ /* 0x002fc800078e00ff */
[----:B------:R-:W-:Y:S01]  /*adc0*/  IMAD.MOV.U32 R0, RZ, RZ, R211 ;  /* 0x000000ffff007224 */ /* 0x000fe200078e00d3 */
[----:B----4-:R-:W-:-:S05]  /*add0*/  @P1 SHF.R.U32.HI R0, RZ, R7, R6 ;  /* 0x00000007ff001219 */ /* 0x010fca0000011606 */
        /* <DEDUP_REMOVED lines=13> */
.L_x_4810:
[----:B------:R-:W-:-:S13]  /*aeb0*/  ISETP.NE.AND P0, PT, R5, 0x1, PT ;  /* 0x000000010500780c */ /* 0x000fda0003f05270 */
[----:B------:R-:W1:Y:S02]  /*aec0*/  @P0 LDC.64 R6, c[0x0][0x9e8] ;  /* 0x00027a00ff060b82 */ /* 0x000e640000000a00 */
[----:B-1----:R-:W-:-:S05]  /*aed0*/  @P0 IMAD.HI.U32 R4, R0, R6, RZ ;  /* 0x0000000600040227 */ /* 0x002fca00078e00ff */
[----:B------:R-:W-:-:S07]  /*aee0*/  @P0 SHF.R.U32.HI R0, RZ, R7, R4 ;  /* 0x00000007ff000219 */ /* 0x000fce0000011604 */
.L_x_4811:
[----:B------:R-:W-:Y:S05]  /*aef0*/  BSYNC B0 ;  /* 0x0000000000007941 */ /* 0x000fea0003800000 */
.L_x_4809:
[----:B------:R-:W-:-:S05]  /*af00*/  IMAD R0, R0, R5, RZ ;  /* 0x0000000500007224 */ /* 0x000fca00078e02ff */
[----:B------:R-:W-:-:S07]  /*af10*/  VIMNMX R3, R3, R0, !PT ;  /* 0x0000000003037248 */ /* 0x000fce0007fe0100 */
.L_x_4808:
[----:B------:R-:W-:Y:S01]  /*af20*/  IMAD.HI R3, R3, 0x2aaaaaab, RZ ;  /* 0x2aaaaaab03037827 */ /* 0x000fe200078e02ff */
[----:B------:R-:W-:Y:S04]  /*af30*/  BSSY B0, `(.L_x_4812) ;  /* 0x0000026000007945 */ /* 0x000fe80003800000 */
        /* <DEDUP_REMOVED lines=11> */
[----:B------:R-:W1:Y:S01]  /*aff0*/  I2F.RP R3, R6 ;  /* 0x0000000600037306 */ /* 0x000e620000209400 */
[----:B------:R-:W-:Y:S02]  /*b000*/  IABS R10, R11 ;  /* 0x0000000b000a7213 */ /* 0x000fe40000000000 */
[----:B------:R-:W-:-:S05]  /*b010*/  IMAD.IADD R0, R0, 0x1, -R9 ;  /* 0x0000000100007824 */ /* 0x000fca00078e0a09 */
[----:B------:R-:W-:Y:S02]  /*b020*/  IABS R8, R0 ;  /* 0x0000000000087213 */ /* 0x000fe40000000000 */
[----:B------:R-:W-:-:S04]  /*b030*/  LOP3.LUT R0, R0, R11, RZ, 0x3c, !PT ;  /* 0x0000000b00007212 */ /* 0x000fc800078e3cff */
[----:B------:R-:W-:Y:S01]  /*b040*/  ISETP.GE.AND P2, PT, R0, RZ, PT ;  /* 0x000000ff0000720c */ /* 0x000fe20003f46270 */
[----:B-1----:R-:W1:Y:S02]  /*b050*/  MUFU.RCP R3, R3 ;  /* 0x0000000300037308 */ /* 0x002e640000001000 */
[----:B-1----:R-:W-:Y:S01]  /*b060*/  VIADD R4, R3, 0xffffffe ;  /* 0x0ffffffe03047836 */ /* 0x002fe20000000000 */
[----:B------:R-:W-:-:S05]  /*b070*/  IADD3 R3, RZ, -R10, RZ ;  /* 0x8000000aff037210 */ /* 0x000fca0007ffe0ff */
[----:B------:R1:W4:Y:S02]  /*b080*/  F2I.FTZ.U32.TRUNC.NTZ R5, R4 ;  /* 0x0000000400057305 */ /* 0x000324000021f000 */
[----:B-1----:R-:W-:Y:S02]  /*b090*/  IMAD.MOV.U32 R4, RZ, RZ, RZ ;  /* 0x000000ffff047224 */ /* 0x002fe400078e00ff */
[----:B----4-:R-:W-:-:S04]  /*b0a0*/  IMAD.MOV R7, RZ, RZ, -R5 ;  /* 0x000000ffff077224 */ /* 0x010fc800078e0a05 */
        /* <DEDUP_REMOVED lines=14> */
.L_x_4813:
[----:B------:R-:W-:Y:S05]  /*b190*/  BSYNC B0 ;  /* 0x0000000000007941 */ /* 0x000fea0003800000 */
.L_x_4812:
[-C--:B------:R-:W-:Y:S01]  /*b1a0*/  IMAD R212, R220, R3.reuse, R9 ;  /* 0x00000003dcd47224 */ /* 0x080fe200078e0209 */
[----:B------:R-:W-:Y:S02]  /*b1b0*/  PLOP3.LUT P0, PT, PT, PT, PT, 0x80, 0x0 ;  /* 0x000000000000781c */ /* 0x000fe40003f0f070 */
[----:B------:R-:W-:Y:S02]  /*b1c0*/  CS2R R4, SRZ ;  /* 0x0000000000047805 */ /* 0x000fe4000001ff00 */
        /* <DEDUP_REMOVED lines=42> */
[----:B--2---:R-:W-:Y:S02]  /*b470*/  CS2R R38, SRZ ;  /* 0x0000000000267805 */ /* 0x004fe4000001ff00 */
[----:B---3--:R-:W-:Y:S02]  /*b480*/  CS2R R36, SRZ ;  /* 0x0000000000247805 */ /* 0x008fe4000001ff00 */
[----:B------:R-:W-:Y:S02]  /*b490*/  CS2R R34, SRZ ;  /* 0x0000000000227805 */ /* 0x000fe4000001ff00 */
[----:B0-----:R-:W-:-:S02]  /*b4a0*/  CS2R R32, SRZ ;  /* 0x0000000000207805 */ /* 0x001fc4000001ff00 */
[----:B------:R-:W-:Y:S02]  /*b4b0*/  CS2R R30, SRZ ;  /* 0x00000000001e7805 */ /* 0x000fe4000001ff00 */
[----:B------:R-:W-:Y:S02]  /*b4c0*/  CS2R R28, SRZ ;  /* 0x00000000001c7805 */ /* 0x000fe4000001ff00 */
[----:B------:R-:W-:Y:S02]  /*b4d0*/  CS2R R26, SRZ ;  /* 0x00000000001a7805 */ /* 0x000fe4000001ff00 */
[----:B------:R-:W-:Y:S01]  /*b4e0*/  CS2R R24, SRZ ;  /* 0x0000000000187805 */ /* 0x000fe2000001ff00 */
[----:B------:R-:W-:Y:S06]  /*b4f0*/  @!P1 BRA `(.L_x_4814) ;  /* 0x00000158006c9947 */ /* 0x000fec0003800000 */
[----:B------:R-:W2:Y:S01]  /*b500*/  LDL R0, [R1+0x40] ;  /* 0x0000400001007983 */ /* 0x000ea20000100800 */
[----:B------:R-:W0:Y:S02]  /*b510*/  S2R R40, SR_TID.X ;  /* 0x0000000000287919 */ /* 0x000e240000002100 */
[----:B0-----:R-:W-:-:S04]  /*b520*/  IADD3 R40, R40, -0x80, RZ ;  /* 0xffffff8028287810 */ /* 0x001fc80007ffe0ff */
[----:B------:R-:W-:Y:S02]  /*b530*/  SHF.R.S32.HI R41, RZ, 0x1f, R40 ;  /* 0x0000001fff297819 */ /* 0x000fe40000011428 */
[----:B--2---:R-:W-:Y:S02]  /*b540*/  R2UR UR4, R0 ;  /* 0x00000000000472ca */ /* 0x004fe400000e0000 */
[----:B------:R-:W-:-:S04]  /*b550*/  LEA.HI R0, R41, R40, RZ, 0x7 ;  /* 0x0000002829007211 */ /* 0x000fc800078f38ff */
[----:B------:R-:W-:-:S06]  /*b560*/  SHF.R.S32.HI R0, RZ, 0x7, R0 ;  /* 0x00000007ff007819 */ /* 0x000fcc0000011400 */
[----:B------:R-:W0:Y:S01]  /*b570*/  SHFL.IDX PT, R0, R0, RZ, 0x1f ;  /* 0x00001fff00007589 */ /* 0x000e2200000e0000 */
[----:B------:R-:W-:-:S06]  /*b580*/  ULOP3.LUT UP0, URZ, UR4, 0x1bf, URZ, 0xc0, !UPT ;  /* 0x000001bf043f7892 */ /* 0x000fcc000f80c03f */
[----:B------:R-:W-:Y:S02]  /*b590*/  PLOP3.LUT P0, PT, PT, PT, UP0, 0x80, 0x0 ;  /* 0x000000000000781c */ /* 0x000fe40003f0f008 */
        /* <DEDUP_REMOVED lines=22> */
[----:B-1---5:R-:W-:Y:S05]  /*b700*/  CALL.ABS.NOINC R14 ;  /* 0x000000000e007343 */ /* 0x022fea0003c00000 */
.L_x_4815:
        /* <DEDUP_REMOVED lines=12> */
.L_x_4819:
[----:B-1----:R1:W2:Y:S02]  /*b7d0*/  SYNCS.PHASECHK.TRANS64.TRYWAIT P0, [R2+URZ+0x30800], R3 ;  /* 0x03080003020075a7 */ /* 0x0022a4000800017f */
[----:B--2---:R-:W-:Y:S05]  /*b7e0*/  @!P0 NANOSLEEP.SYNCS 0x989680 ;  /* 0x009896800000895d */ /* 0x004fea0003900000 */
[----:B------:R-:W2:Y:S02]  /*b7f0*/  @!P0 SYNCS.PHASECHK.TRANS64 P0, [R2+URZ+0x30800], R3 ;  /* 0x03080003020085a7 */ /* 0x000ea4000800007f */
[----:B--2---:R-:W-:Y:S05]  /*b800*/  @!P0 BRA `(.L_x_4819) ;  /* 0xfffffffc00f08947 */ /* 0x004fea000383ffff */
.L_x_4818:
[----:B------:R-:W-:Y:S05]  /*b810*/  BSYNC B0 ;  /* 0x0000000000007941 */ /* 0x000fea0003800000 */
.L_x_4817:
[----:B------:R-:W-:Y:S05]  /*b820*/  BRA `(.L_x_4820) ;  /* 0x0000006c00bc7947 */ /* 0x000fea0003800000 */
.L_x_4816:
[----:B------:R-:W2:Y:S01]  /*b830*/  LDL R0, [R1+0x40] ;  /* 0x0000400001007983 */ /* 0x000ea20000100800 */
[----:B------:R-:W-:Y:S02]  /*b840*/  ULDC.64 UR6, c[0x0][0x408] ;  /* 0x0001020000067ab9 */ /* 0x000fe40000000a00 */
[----:B-----5:R-:W-:Y:S01]  /*b850*/  IMAD.WIDE.U32 R24, R147, UR6, RZ ;  /* 0x0000000693187c25 */ /* 0x020fe2000f8e00ff */
[----:B--2---:R-:W-:Y:S02]  /*b860*/  R2UR UR4, R0 ;  /* 0x00000000000472ca */ /* 0x004fe400000e0000 */
[----:B------:R-:W-:-:S11]  /*b870*/  SHF.R.S32.HI R0, RZ, 0x1f, R147 ;  /* 0x0000001fff007819 */ /* 0x000fd60000011493 */
[----:B------:R-:W-:-:S03]  /*b880*/  ULOP3.LUT UP0, URZ, UR4, 0x3ff, URZ, 0xc0, !UPT ;  /* 0x000003ff043f7892 */ /* 0x000fc6000f80c03f */
[----:B------:R-:W-:Y:S02]  /*b890*/  ULDC.64 UR4, c[0x0][0x3f8] ;  /* 0x0000fe0000047ab9 */ /* 0x000fe40000000a00 */
[C---:B------:R-:W-:Y:S01]  /*b8a0*/  IMAD R4, R0.reuse, UR4, RZ ;  /* 0x0000000400047c24 */ /* 0x040fe2000f8e02ff */
[----:B------:R-:W-:Y:S01]  /*b8b0*/  PLOP3.LUT P0, PT, PT, PT, UP0, 0x80, 0x0 ;  /* 0x000000000000781c */ /* 0x000fe20003f0f008 */
[----:B------:R-:W-:Y:S02]  /*b8c0*/  IMAD R0, R0, UR6, RZ ;  /* 0x0000000600007c24 */ /* 0x000fe4000f8e02ff */
[----:B------:R-:W-:-:S04]  /*b8d0*/  IMAD.WIDE.U32 R26, R147, UR4, RZ ;  /* 0x00000004931a7c25 */ /* 0x000fc8000f8e00ff */
[C---:B------:R-:W-:Y:S02]  /*b8e0*/  IMAD R29, R147.reuse, UR5, R4 ;  /* 0x00000005931d7c24 */ /* 0x040fe4000f8e0204 */
[----:B------:R-:W-:Y:S02]  /*b8f0*/  IMAD R31, R147, UR7, R0 ;  /* 0x00000007931f7c24 */ /* 0x000fe4000f8e0200 */
[----:B------:R-:W-:Y:S02]  /*b900*/  IMAD.IADD R29, R29, 0x1, R27 ;  /* 0x000000011d1d7824 */ /* 0x000fe400078e021b */
[----:B------:R-:W-:Y:S01]  /*b910*/  IMAD.IADD R31, R31, 0x1, R25 ;  /* 0x000000011f1f7824 */ /* 0x000fe200078e0219 */
        /* <DEDUP_REMOVED lines=17> */
.L_x_4821:
[----:B------:R-:W-:Y:S01]  /*ba30*/  ULDC.U8 UR4, c[0x0][0x410] ;  /* 0x0001040000047ab9 */ /* 0x000fe20000000000 */
[----:B------:R-:W-:Y:S01]  /*ba40*/  BSSY B0, `(.L_x_4822) ;  /* 0x00006c5000007945 */ /* 0x000fe20003800000 */
[----:B------:R-:W-:Y:S01]  /*ba50*/  ISETP.NE.AND P0, PT, RZ, UR4, PT ;  /* 0x00000004ff007c0c */ /* 0x000fe2000bf05270 */
[----:B------:R-:W-:-:S12]  /*ba60*/  IMAD.IADD R64, R194, 0x1, R211 ;  /* 0x00000001c2407824 */ /* 0x000fd800078e02d3 */
[----:B------:R-:W-:Y:S05]  /*ba70*/  @!P0 BRA `(.L_x_4823) ;  /* 0x0000003400788947 */ /* 0x000fea0003800000 */
[----:B------:R-:W0:Y:S01]  /*ba80*/  LDC R10, c[0x0][0x448] ;  /* 0x00011200ff0a7b82 */ /* 0x000e220000000800 */
[----:B------:R-:W-:Y:S01]  /*ba90*/  LEA R3, R221, R64, 0x6 ;  /* 0x00000040dd037211 */ /* 0x000fe200078e30ff */
[----:B------:R-:W-:Y:S01]  /*baa0*/  ULDC.64 UR4, c[0x0][0x3f8] ;  /* 0x0000fe0000047ab9 */ /* 0x000fe20000000a00 */
[----:B------:R-:W-:Y:S01]  /*bab0*/  ULDC.64 UR6, c[0x0][0x408] ;  /* 0x0001020000067ab9 */ /* 0x000fe20000000a00 */
[----:B------:R-:W-:Y:S01]  /*bac0*/  IMAD.MOV.U32 R4, RZ, RZ, R26 ;  /* 0x000000ffff047224 */ /* 0x000fe200078e001a */
[----:B------:R-:W-:Y:S01]  /*bad0*/  SHF.R.S32.HI R70, RZ, 0x1f, R203 ;  /* 0x0000001fff467819 */ /* 0x000fe200000114cb */
[----:B------:R-:W-:Y:S01]  /*bae0*/  IMAD.MOV.U32 R6, RZ, RZ, R24 ;  /* 0x000000ffff067224 */ /* 0x000fe200078e0018 */
[----:B------:R-:W-:Y:S01]  /*baf0*/  SHF.R.S32.HI R66, RZ, 0x1f, R201 ;  /* 0x0000001fff427819 */ /* 0x000fe200000114c9 */
[----:B------:R-:W-:Y:S01]  /*bb00*/  IMAD.MOV.U32 R7, RZ, RZ, R31 ;  /* 0x000000ffff077224 */ /* 0x000fe200078e001f */
[----:B------:R-:W-:Y:S02]  /*bb10*/  SHF.R.S32.HI R73, RZ, 0x1f, R206 ;  /* 0x0000001fff497819 */ /* 0x000fe400000114ce */
[----:B------:R-:W-:-:S02]  /*bb20*/  SHF.R.S32.HI R65, RZ, 0x1f, R202 ;  /* 0x0000001fff417819 */ /* 0x000fc400000114ca */
[----:B------:R-:W-:Y:S02]  /*bb30*/  SHF.R.S32.HI R67, RZ, 0x1f, R204 ;  /* 0x0000001fff437819 */ /* 0x000fe400000114cc */
[----:B0-----:R-:W-:-:S13]  /*bb40*/  ISETP.NE.AND P0, PT, R10, 0x1, PT ;  /* 0x000000010a00780c */ /* 0x001fda0003f05270 */
[----:B------:R-:W0:Y:S08]  /*bb50*/  @P0 LDC R0, c[0x0][0x44c] ;  /* 0x00011300ff000b82 */ /* 0x000e300000000800 */
[----:B------:R-:W1:Y:S01]  /*bb60*/  @P0 LDC R5, c[0x0][0x450] ;  /* 0x00011400ff050b82 */ /* 0x000e620000000800 */
[----:B0-----:R-:W-:-:S05]  /*bb70*/  @P0 IMAD.HI.U32 R0, R3, R0, RZ ;  /* 0x0000000003000227 */ /* 0x001fca00078e00ff */
[----:B-1----:R-:W-:Y:S01]  /*bb80*/  @P0 SHF.R.U32.HI R3, RZ, R5, R0 ;  /* 0x00000005ff030219 */ /* 0x002fe20000011600 */
[----:B------:R-:W-:-:S03]  /*bb90*/  IMAD.MOV.U32 R5, RZ, RZ, R29 ;  /* 0x000000ffff057224 */ /* 0x000fc600078e001d */
[----:B------:R-:W-:Y:S01]  /*bba0*/  SHF.R.S32.HI R0, RZ, 0x1f, R3 ;  /* 0x0000001fff007819 */ /* 0x000fe20000011403 */
[----:B------:R-:W-:-:S04]  /*bbb0*/  IMAD.WIDE.U32 R4, R3, UR4, R4 ;  /* 0x0000000403047c25 */ /* 0x000fc8000f8e0004 */
[C---:B------:R-:W-:Y:S02]  /*bbc0*/  IMAD R8, R0.reuse, UR4, RZ ;  /* 0x0000000400087c24 */ /* 0x040fe4000f8e02ff */
[----:B------:R-:W-:Y:S02]  /*bbd0*/  IMAD R0, R0, UR6, RZ ;  /* 0x0000000600007c24 */ /* 0x000fe4000f8e02ff */
[C---:B------:R-:W-:Y:S01]  /*bbe0*/  IMAD R9, R3.reuse, UR5, R8 ;  /* 0x0000000503097c24 */ /* 0x040fe2000f8e0208 */
[----:B------:R-:W-:Y:S01]  /*bbf0*/  ULDC.64 UR4, c[0x0][0x3e8] ;  /* 0x0000fa0000047ab9 */ /* 0x000fe20000000a00 */
[----:B------:R-:W-:-:S04]  /*bc00*/  IMAD.WIDE.U32 R6, R3, UR6, R6 ;  /* 0x0000000603067c25 */ /* 0x000fc8000f8e0006 */
        /* <DEDUP_REMOVED lines=14> */
.L_x_5177:
        /* <DEDUP_REMOVED lines=16> */
[----:B------:R-:W-:Y:S01]  /*bdf0*/  ULDC UR4, c[0x0][0x3f4] ;  /* 0x0000fd0000047ab9 */ /* 0x000fe20000000800 */
[----:B------:R-:W-:Y:S02]  /*be00*/  CS2R R60, SRZ ;  /* 0x00000000003c7805 */ /* 0x000fe4000001ff00 */
[----:B------:R-:W-:Y:S02]  /*be10*/  ISETP.GE.AND P3, PT, R204, UR4, PT ;  /* 0x00000004cc007c0c */ /* 0x000fe4000bf66270 */
[----:B------:R-:W-:Y:S02]  /*be20*/  CS2R R58, SRZ ;  /* 0x00000000003a7805 */ /* 0x000fe4000001ff00 */
[----:B------:R-:W-:Y:S02]  /*be30*/  ISETP.GE.AND P2, PT, R202, UR4, PT ;  /* 0x00000004ca007c0c */ /* 0x000fe4000bf46270 */
[----:B------:R-:W-:Y:S02]  /*be40*/  ISETP.GE.AND P1, PT, R203, UR4, PT ;  /* 0x00000004cb007c0c */ /* 0x000fe4000bf26270 */
[----:B------:R-:W-:-:S02]  /*be50*/  ISETP.GE.AND P0, PT, R201, UR4, PT ;  /* 0x00000004c9007c0c */ /* 0x000fc4000bf06270 */
[----:B------:R-:W-:-:S03]  /*be60*/  ISETP.GE.AND P4, PT, R192, UR4, PT ;  /* 0x00000004c0007c0c */ /* 0x000fc6000bf86270 */
[C---:B------:R-:W-:Y:S01]  /*be70*/  @!P3 IMAD.SHL.U32 R31, R204.reuse, 0x2, RZ ;  /* 0x00000002cc1fb824 */ /* 0x040fe200078e00ff */
[----:B------:R-:W-:-:S03]  /*be80*/  @!P3 SHF.L.U64.HI R4, R204, 0x1, R67 ;  /* 0x00000001cc04b819 */ /* 0x000fc60000010243 */
[----:B------:R-:W-:Y:S02]  /*be90*/  @!P2 SHF.L.U32 R27, R202, 0x1, RZ ;  /* 0x00000001ca1ba819 */ /* 0x000fe400000006ff */
[----:B------:R-:W-:Y:S01]  /*bea0*/  @!P1 IMAD.SHL.U32 R21, R203, 0x2, RZ ;  /* 0x00000002cb159824 */ /* 0x000fe200078e00ff */
[-C--:B--2---:R-:W-:Y:S01]  /*beb0*/  @!P3 IADD3 R32, P6, R6, R31.reuse, RZ ;  /* 0x0000001f0620b210 */ /* 0x084fe20007fde0ff */
[C---:B------:R-:W-:Y:S01]  /*bec0*/  @!P0 IMAD.SHL.U32 R11, R201.reuse, 0x2, RZ ;  /* 0x00000002c90b8824 */ /* 0x040fe200078e00ff */
[----:B----4-:R-:W-:Y:S01]  /*bed0*/  @!P3 IADD3 R30, P5, R14, R31, RZ ;  /* 0x0000001f0e1eb210 */ /* 0x010fe20007fbe0ff */
[----:B-1----:R-:W-:Y:S01]  /*bee0*/  @!P4 IMAD.WIDE R34, R192, 0x2, R6 ;  /* 0x00000002c022c825 */ /* 0x002fe200078e0206 */
[----:B------:R-:W-:Y:S02]  /*bef0*/  @!P2 SHF.L.U64.HI R8, R202, 0x1, R65 ;  /* 0x00000001ca08a819 */ /* 0x000fe40000010241 */
[----:B------:R-:W-:Y:S01]  /*bf00*/  @!P0 SHF.L.U64.HI R38, R201, 0x1, R66 ;  /* 0x00000001c9268819 */ /* 0x000fe20000010242 */
[--C-:B------:R-:W-:Y:S01]  /*bf10*/  @!P3 IMAD.X R33, R7, 0x1, R4.reuse, P6 ;  /* 0x000000010721b824 */ /* 0x100fe200030e0604 */
[-C--:B------:R-:W-:Y:S01]  /*bf20*/  @!P2 IADD3 R28, P6, R6, R27.reuse, RZ ;  /* 0x0000001b061ca210 */ /* 0x080fe20007fde0ff */
[----:B---3--:R-:W-:Y:S01]  /*bf30*/  @!P3 IMAD.X R31, R9, 0x1, R4, P5 ;  /* 0x00000001091fb824 */ /* 0x008fe200028e0604 */
[----:B------:R-:W-:Y:S01]  /*bf40*/  @!P2 IADD3 R26, P5, R14, R27, RZ ;  /* 0x0000001b0e1aa210 */ /* 0x000fe20007fbe0ff */
[----:B------:R-:W5:Y:S01]  /*bf50*/  @!P4 LD.E.64 R60, desc[UR46][R34.64] ;  /* 0x0000002e223cc980 */ /* 0x000f62000c101b00 */
[----:B------:R-:W-:Y:S01]  /*bf60*/  @!P1 SHF.L.U64.HI R4, R203, 0x1, R70 ;  /* 0x00000001cb049819 */ /* 0x000fe20000010246 */
[--C-:B------:R-:W-:Y:S01]  /*bf70*/  @!P2 IMAD.X R29, R7, 0x1, R8.reuse, P6 ;  /* 0x00000001071da824 */ /* 0x100fe200030e0608 */
[----:B------:R-:W-:Y:S01]  /*bf80*/  @!P1 IADD3 R24, P6, R6, R21, RZ ;  /* 0x0000001506189210 */ /* 0x000fe20007fde0ff */
[----:B------:R-:W-:Y:S01]  /*bf90*/  @!P2 IMAD.X R27, R9, 0x1, R8, P5 ;  /* 0x00000001091ba824 */ /* 0x000fe200028e0608 */
[----:B------:R-:W-:Y:S01]  /*bfa0*/  ISETP.GE.AND P5, PT, R206, UR4, PT ;  /* 0x00000004ce007c0c */ /* 0x000fe2000bfa6270 */
[----:B------:R-:W-:-:S02]  /*bfb0*/  @!P4 IMAD.MOV.U32 R8, RZ, RZ, R14 ;  /* 0x000000ffff08c224 */ /* 0x000fc400078e000e */
[----:B------:R-:W-:Y:S01]  /*bfc0*/  @!P1 IMAD.X R25, R7, 0x1, R4, P6 ;  /* 0x0000000107199824 */ /* 0x000fe200030e0604 */
[----:B------:R-:W-:Y:S01]  /*bfd0*/  @!P1 IADD3 R20, P6, R14, R21, RZ ;  /* 0x000000150e149210 */ /* 0x000fe20007fde0ff */
[----:B------:R-:W-:-:S03]  /*bfe0*/  @!P4 IMAD.WIDE R36, R192, 0x2, R8 ;  /* 0x00000002c024c825 */ /* 0x000fc600078e0208 */
[----:B------:R-:W-:Y:S02]  /*bff0*/  @!P1 IADD3.X R21, R9, R4, RZ, P6, !PT ;  /* 0x0000000409159210 */ /* 0x000fe400037fe4ff */
[-C--:B------:R-:W-:Y:S01]  /*c000*/  @!P0 IADD3 R12, P6, R6, R11.reuse, RZ ;  /* 0x0000000b060c8210 */ /* 0x080fe20007fde0ff */
[----:B------:R1:W5:Y:S02]  /*c010*/  @!P4 LD.E.64 R58, desc[UR46][R36.64] ;  /* 0x0000002e243ac980 */ /* 0x000364000c101b00 */
[----:B------:R-:W-:Y:S02]  /*c020*/  @!P5 IMAD.SHL.U32 R15, R206, 0x2, RZ ;  /* 0x00000002ce0fd824 */ /* 0x000fe400078e00ff */
[----:B------:R-:W-:Y:S01]  /*c030*/  @!P0 IMAD.X R13, R7, 0x1, R38, P6 ;  /* 0x00000001070d8824 */ /* 0x000fe200030e0626 */
[----:B------:R-:W-:Y:S02]  /*c040*/  @!P0 IADD3 R10, P6, R14, R11, RZ ;  /* 0x0000000b0e0a8210 */ /* 0x000fe40007fde0ff */
[----:B------:R-:W-:-:S02]  /*c050*/  @!P5 SHF.L.U64.HI R4, R206, 0x1, R73 ;  /* 0x00000001ce04d819 */ /* 0x000fc40000010249 */
[-C--:B------:R-:W-:Y:S01]  /*c060*/  @!P5 IADD3 R6, P4, R6, R15.reuse, RZ ;  /* 0x0000000f0606d210 */ /* 0x080fe20007f9e0ff */
[----:B------:R-:W-:Y:S01]  /*c070*/  @!P0 IMAD.X R11, R9, 0x1, R38, P6 ;  /* 0x00000001090b8824 */ /* 0x000fe200030e0626 */
[----:B------:R-:W-:Y:S02]  /*c080*/  @!P5 IADD3 R14, P6, R14, R15, RZ ;  /* 0x0000000f0e0ed210 */ /* 0x000fe40007fde0ff */
        /* <DEDUP_REMOVED lines=9> */
[----:B------:R-:W-:Y:S01]  /*c120*/  CS2R R38, SRZ ;  /* 0x0000000000267805 */ /* 0x000fe2000001ff00 */
[--C-:B------:R-:W-:Y:S01]  /*c130*/  @!P5 IMAD.X R7, R7, 0x1, R4.reuse, P4 ;  /* 0x000000010707d824 */ /* 0x100fe200020e0604 */
[----:B------:R1:W5:Y:S01]  /*c140*/  @!P3 LD.E.64 R56, desc[UR46][R32.64] ;  /* 0x0000002e2038b980 */ /* 0x000362000c101b00 */
[----:B------:R-:W-:-:S03]  /*c150*/  @!P5 IMAD.X R15, R9, 0x1, R4, P6 ;  /* 0x00000001090fd824 */ /* 0x000fc600030e0604 */
[----:B------:R1:W5:Y:S04]  /*c160*/  @!P3 LD.E.64 R54, desc[UR46][R30.64] ;  /* 0x0000002e1e36b980 */ /* 0x000368000c101b00 */
[----:B------:R1:W5:Y:S04]  /*c170*/  @!P2 LD.E.64 R52, desc[UR46][R28.64] ;  /* 0x0000002e1c34a980 */ /* 0x000368000c101b00 */
[----:B------:R1:W5:Y:S04]  /*c180*/  @!P2 LD.E.64 R50, desc[UR46][R26.64] ;  /* 0x0000002e1a32a980 */ /* 0x000368000c101b00 */
[----:B------:R1:W5:Y:S04]  /*c190*/  @!P1 LD.E.64 R48, desc[UR46][R24.64] ;  /* 0x0000002e18309980 */ /* 0x000368000c101b00 */
[----:B------:R1:W5:Y:S04]  /*c1a0*/  @!P1 LD.E.64 R46, desc[UR46][R20.64] ;  /* 0x0000002e142e9980 */ /* 0x000368000c101b00 */
[----:B------:R1:W5:Y:S04]  /*c1b0*/  @!P0 LD.E.64 R44, desc[UR46][R12.64] ;  /* 0x0000002e0c2c8980 */ /* 0x000368000c101b00 */
[----:B------:R1:W5:Y:S04]  /*c1c0*/  @!P0 LD.E.64 R42, desc[UR46][R10.64] ;  /* 0x0000002e0a2a8980 */ /* 0x000368000c101b00 */
[----:B------:R1:W5:Y:S04]  /*c1d0*/  @!P5 LD.E.64 R36, desc[UR46][R6.64] ;  /* 0x0000002e0624d980 */ /* 0x000368000c101b00 */
[----:B------:R1:W5:Y:S02]  /*c1e0*/  @!P5 LD.E.64 R38, desc[UR46][R14.64] ;  /* 0x0000002e0e26d980 */ /* 0x000364000c101b00 */
.L_x_4826:
[----:B------:R-:W-:Y:S05]  /*c1f0*/  BSYNC B1 ;  /* 0x0000000000017941 */ /* 0x000fea0003800000 */
.L_x_4825:
[----:B-----5:R-:W-:Y:S01]  /*c200*/  IMAD.MOV.U32 R4, RZ, RZ, R38 ;  /* 0x000000ffff047224 */ /* 0x020fe200078e0026 */
[----:B-12---:R-:W-:Y:S01]  /*c210*/  MOV R6, R39 ;  /* 0x0000002700067202 */ /* 0x006fe20000000f00 */
[----:B------:R-:W-:Y:S01]  /*c220*/  IMAD.MOV.U32 R7, RZ, RZ, R42 ;  /* 0x000000ffff077224 */ /* 0x000fe200078e002a */
[----:B------:R-:W-:Y:S01]  /*c230*/  UMOV UR4, 0xffffffff ;  /* 0xffffffff00047882 */ /* 0x000fe20000000000 */
[----:B------:R-:W-:Y:S01]  /*c240*/  IMAD.MOV.U32 R8, RZ, RZ, R43 ;  /* 0x000000ffff087224 */ /* 0x000fe200078e002b */
[----:B------:R-:W-:Y:S01]  /*c250*/  PRMT R79, R6, 0x5410, R4 ;  /* 0x00005410064f7816 */ /* 0x000fe20000000004 */
[----:B------:R-:W-:Y:S01]  /*c260*/  IMAD.MOV.U32 R4, RZ, RZ, R46 ;  /* 0x000000ffff047224 */ /* 0x000fe200078e002e */
[----:B------:R-:W-:Y:S01]  /*c270*/  CS2R R30, SRZ ;  /* 0x00000000001e7805 */ /* 0x000fe2000001ff00 */
        /* <DEDUP_REMOVED lines=21> */
[----:B------:R-:W-:Y:S01]  /*c3d0*/  PRMT R88, R6, 0x7610, R88 ;  /* 0x0000761006587816 */ /* 0x000fe20000000058 */
[----:B------:R-:W-:Y:S01]  /*c3e0*/  IMAD.MOV.U32 R8, RZ, RZ, R49 ;  /* 0x000000ffff087224 */ /* 0x000fe200078e0031 */
[----:B------:R-:W-:-:S04]  /*c3f0*/  MOV R6, R53 ;  /* 0x0000003500067202 */ /* 0x000fc80000000f00 */
        /* <DEDUP_REMOVED lines=9> */
[----:B0-----:R-:W0:Y:S04]  /*c490*/  SHFL.IDX PT, R5, R5, 0x1, 0x1c1f ;  /* 0x003c1f0005057f89 */ /* 0x001e2800000e0000 */
[----:B------:R1:W2:Y:S04]  /*c4a0*/  SHFL.IDX PT, R4, R3, 0x1, 0x1c1f ;  /* 0x003c1f0003047f89 */ /* 0x0002a800000e0000 */
[----:B------:R-:W0:Y:S04]  /*c4b0*/  SHFL.IDX PT, R63, R63, 0x1, 0x1c1f ;  /* 0x003c1f003f3f7f89 */ /* 0x000e2800000e0000 */
[----:B------:R1:W0:Y:S02]  /*c4c0*/  SHFL.IDX PT, R62, R0, 0x1, 0x1c1f ;  /* 0x003c1f00003e7f89 */ /* 0x00022400000e0000 */
.L_x_5183:
[----:B------:R-:W-:Y:S01]  /*c4d0*/  LEA.HI R40, R41, R40, RZ, 0x2 ;  /* 0x0000002829287211 */ /* 0x000fe200078f10ff */
[----:B------:R-:W-:Y:S01]  /*c4e0*/  VIADD R64, R64, 0x40 ;  /* 0x0000004040407836 */ /* 0x000fe20000000000 */
[----:B------:R-:W-:Y:S01]  /*c4f0*/  BSSY B1, `(.L_x_4828) ;  /* 0x0000056000017945 */ /* 0x000fe20003800000 */
[----:B------:R-:W-:Y:S02]  /*c500*/  CS2R R32, SRZ ;  /* 0x0000000000207805 */ /* 0x000fe4000001ff00 */
[----:B-1----:R-:W-:Y:S02]  /*c510*/  SHF.R.S32.HI R3, RZ, 0x1f, R40 ;  /* 0x0000001fff037819 */ /* 0x002fe40000011428 */
[----:B------:R-:W-:Y:S02]  /*c520*/  CS2R R26, SRZ ;  /* 0x00000000001a7805 */ /* 0x000fe4000001ff00 */
[----:B------:R-:W-:Y:S02]  /*c530*/  ISETP.GE.AND P1, PT, R64, R69, PT ;  /* 0x000000454000720c */ /* 0x000fe40003f26270 */
[----:B------:R-:W-:-:S02]  /*c540*/  CS2R R20, SRZ ;  /* 0x0000000000147805 */ /* 0x000fc4000001ff00 */
[----:B------:R-:W-:Y:S02]  /*c550*/  LEA.HI R3, R3, R194, RZ, 0x3 ;  /* 0x000000c203037211 */ /* 0x000fe400078f18ff */
[----:B------:R-:W-:Y:S02]  /*c560*/  CS2R R12, SRZ ;  /* 0x00000000000c7805 */ /* 0x000fe4000001ff00 */
[----:B---3--:R-:W-:Y:S02]  /*c570*/  CS2R R8, SRZ ;  /* 0x0000000000087805 */ /* 0x008fe4000001ff00 */
[----:B------:R-:W-:Y:S02]  /*c580*/  CS2R R40, SRZ ;  /* 0x0000000000287805 */ /* 0x000fe4000001ff00 */
[----:B------:R-:W-:Y:S02]  /*c590*/  LOP3.LUT R3, R3, 0xfffffff8, RZ, 0xc0, !PT ;  /* 0xfffffff803037812 */ /* 0x000fe400078ec0ff */
[----:B------:R-:W-:-:S02]  /*c5a0*/  CS2R R34, SRZ ;  /* 0x0000000000227805 */ /* 0x000fc4000001ff00 */
[----:B------:R-:W-:Y:S02]  /*c5b0*/  CS2R R28, SRZ ;  /* 0x00000000001c7805 */ /* 0x000fe4000001ff00 */
[----:B------:R-:W-:Y:S02]  /*c5c0*/  CS2R R24, SRZ ;  /* 0x0000000000187805 */ /* 0x000fe4000001ff00 */
[----:B------:R-:W-:Y:S02]  /*c5d0*/  IADD3 R0, R194, -R3, RZ ;  /* 0x80000003c2007210 */ /* 0x000fe40007ffe0ff */
[----:B----4-:R-:W-:Y:S02]  /*c5e0*/  CS2R R14, SRZ ;  /* 0x00000000000e7805 */ /* 0x010fe4000001ff00 */
[----:B------:R-:W-:Y:S02]  /*c5f0*/  LOP3.LUT R3, R207, 0x18, R22, 0xf8, !PT ;  /* 0x00000018cf037812 */ /* 0x000fe400078ef816 */
[----:B------:R-:W-:-:S02]  /*c600*/  CS2R R10, SRZ ;  /* 0x00000000000a7805 */ /* 0x000fc4000001ff00 */
[----:B------:R-:W-:Y:S02]  /*c610*/  LOP3.LUT P0, RZ, R0, 0x4, RZ, 0xc0, !PT ;  /* 0x0000000400ff7812 */ /* 0x000fe4000780c0ff */
[----:B------:R-:W-:-:S05]  /*c620*/  LOP3.LUT R0, R3, R208, RZ, 0x3c, !PT ;  /* 0x000000d003007212 */ /* 0x000fca00078e3cff */
[----:B------:R-:W-:-:S04]  /*c630*/  IMAD.IADD R3, R209, 0x1, R0 ;  /* 0x00000001d1037824 */ /* 0x000fc800078e0200 */
[----:B------:R-:W-:Y:S01]  /*c640*/  IMAD R3, R3, 0x2, R2 ;  /* 0x0000000203037824 */ /* 0x000fe200078e0202 */
[----:B------:R-:W-:Y:S06]  /*c650*/  @P1 BRA `(.L_x_4829) ;  /* 0x0000000000fc1947 */ /* 0x000fec0003800000 */
[----:B------:R-:W-:Y:S01]  /*c660*/  ULDC UR4, c[0x0][0x3f4] ;  /* 0x0000fd0000047ab9 */ /* 0x000fe20000000800 */
[----:B------:R-:W-:Y:S02]  /*c670*/  CS2R R40, SRZ ;  /* 0x0000000000287805 */ /* 0x000fe4000001ff00 */
[----:B------:R-:W-:Y:S02]  /*c680*/  ISETP.GE.AND P4, PT, R204, UR4, PT ;  /* 0x00000004cc007c0c */ /* 0x000fe4000bf86270 */
[----:B------:R-:W-:Y:S02]  /*c690*/  CS2R R30, SRZ ;  /* 0x00000000001e7805 */ /* 0x000fe4000001ff00 */
[----:B------:R-:W-:Y:S02]  /*c6a0*/  ISETP.GE.AND P3, PT, R202, UR4, PT ;  /* 0x00000004ca007c0c */ /* 0x000fe4000bf66270 */
[----:B------:R-:W-:Y:S02]  /*c6b0*/  ISETP.GE.AND P2, PT, R203, UR4, PT ;  /* 0x00000004cb007c0c */ /* 0x000fe4000bf46270 */
[----:B------:R-:W-:-:S05]  /*c6c0*/  ISETP.GE.AND P1, PT, R201, UR4, PT ;  /* 0x00000004c9007c0c */ /* 0x000fca000bf26270 */
[C---:B------:R-:W-:Y:S01]  /*c6d0*/  @!P4 IMAD.SHL.U32 R9, R204.reuse, 0x2, RZ ;  /* 0x00000002cc09c824 */ /* 0x040fe200078e00ff */
[----:B------:R-:W-:-:S03]  /*c6e0*/  @!P4 SHF.L.U64.HI R0, R204, 0x1, R67 ;  /* 0x00000001cc00c819 */ /* 0x000fc60000010243 */
[C---:B------:R-:W-:Y:S01]  /*c6f0*/  @!P3 IMAD.SHL.U32 R75, R202.reuse, 0x2, RZ ;  /* 0x00000002ca4bb824 */ /* 0x040fe200078e00ff */
[----:B------:R-:W-:Y:S01]  /*c700*/  @!P3 SHF.L.U64.HI R6, R202, 0x1, R65 ;  /* 0x00000001ca06b819 */ /* 0x000fe20000010241 */
[----:B------:R-:W-:Y:S01]  /*c710*/  @!P2 IMAD.SHL.U32 R67, R203, 0x2, RZ ;  /* 0x00000002cb43a824 */ /* 0x000fe200078e00ff */
[-C--:B--2---:R-:W-:Y:S01]  /*c720*/  @!P4 IADD3 R10, P5, R4, R9.reuse, RZ ;  /* 0x00000009040ac210 */ /* 0x084fe20007fbe0ff */
[----:B------:R-:W-:Y:S01]  /*c730*/  @!P1 IMAD.SHL.U32 R7, R201, 0x2, RZ ;  /* 0x00000002c9079824 */ /* 0x000fe200078e00ff */
[----:B------:R-:W-:Y:S02]  /*c740*/  @!P2 SHF.L.U64.HI R12, R203, 0x1, R70 ;  /* 0x00000001cb0ca819 */ /* 0x000fe40000010246 */
[----:B0-----:R-:W-:Y:S01]  /*c750*/  @!P4 IADD3 R8, P6, R62, R9, RZ ;  /* 0x000000093e08c210 */ /* 0x001fe20007fde0ff */
[----:B------:R-:W-:Y:S01]  /*c760*/  @!P4 IMAD.X R11, R5, 0x1, R0, P5 ;  /* 0x00000001050bc824 */ /* 0x000fe200028e0600 */
[----:B------:R-:W-:Y:S02]  /*c770*/  @!P3 IADD3 R76, P5, R4, R75, RZ ;  /* 0x0000004b044cb210 */ /* 0x000fe40007fbe0ff */
[----:B------:R-:W-:Y:S01]  /*c780*/  @!P1 SHF.L.U64.HI R14, R201, 0x1, R66 ;  /* 0x00000001c90e9819 */ /* 0x000fe20000010242 */
[----:B------:R-:W-:Y:S01]  /*c790*/  @!P4 IMAD.X R9, R63, 0x1, R0, P6 ;  /* 0x000000013f09c824 */ /* 0x000fe200030e0600 */
[----:B------:R-:W-:-:S02]  /*c7a0*/  @!P3 IADD3.X R77, R5, R6, RZ, P5, !PT ;  /* 0x00000006054db210 */ /* 0x000fc40002ffe4ff */
[----:B------:R-:W-:Y:S02]  /*c7b0*/  @!P2 IADD3 R70, P5, R4, R67, RZ ;  /* 0x000000430446a210 */ /* 0x000fe40007fbe0ff */
[----:B------:R-:W-:-:S03]  /*c7c0*/  @!P3 IADD3 R74, P6, R62, R75, RZ ;  /* 0x0000004b3e4ab210 */ /* 0x000fc60007fde0ff */
[----:B------:R-:W-:Y:S01]  /*c7d0*/  @!P2 IMAD.X R71, R5, 0x1, R12, P5 ;  /* 0x000000010547a824 */ /* 0x000fe200028e060c */
[----:B------:R-:W-:Y:S01]  /*c7e0*/  @!P1 IADD3 R64, P5, R4, R7, RZ ;  /* 0x0000000704409210 */ /* 0x000fe20007fbe0ff */
[----:B------:R-:W-:Y:S01]  /*c7f0*/  @!P3 IMAD.X R75, R63, 0x1, R6, P6 ;  /* 0x000000013f4bb824 */ /* 0x000fe200030e0606 */
[----:B------:R-:W-:-:S03]  /*c800*/  @!P2 IADD3 R66, P6, R62, R67, RZ ;  /* 0x000000433e42a210 */ /* 0x000fc60007fde0ff */
[----:B------:R-:W-:Y:S01]  /*c810*/  @!P1 IMAD.X R65, R5, 0x1, R14, P5 ;  /* 0x0000000105419824 */ /* 0x000fe200028e060e */
[----:B------:R-:W-:Y:S01]  /*c820*/  @!P1 IADD3 R6, P5, R62, R7, RZ ;  /* 0x000000073e069210 */ /* 0x000fe20007fbe0ff */
[----:B------:R-:W-:Y:S01]  /*c830*/  @!P2 IMAD.X R67, R63, 0x1, R12, P6 ;  /* 0x000000013f43a824 */ /* 0x000fe200030e060c */
[----:B------:R-:W-:-:S03]  /*c840*/  ISETP.GE.AND P6, PT, R192, UR4, PT ;  /* 0x00000004c0007c0c */ /* 0x000fc6000bfc6270 */
[----:B------:R-:W-:Y:S01]  /*c850*/  @!P1 IMAD.X R7, R63, 0x1, R14, P5 ;  /* 0x000000013f079824 */ /* 0x000fe200028e060e */
[----:B------:R-:W-:Y:S02]  /*c860*/  ISETP.GE.AND P5, PT, R206, UR4, PT ;  /* 0x00000004ce007c0c */ /* 0x000fe4000bfa6270 */
[----:B------:R-:W-:Y:S02]  /*c870*/  CS2R R34, SRZ ;  /* 0x0000000000227805 */ /* 0x000fe4000001ff00 */
[----:B------:R-:W-:Y:S02]  /*c880*/  CS2R R32, SRZ ;  /* 0x0000000000207805 */ /* 0x000fe4000001ff00 */
[----:B------:R-:W-:Y:S02]  /*c890*/  CS2R R28, SRZ ;  /* 0x00000000001c7805 */ /* 0x000fe4000001ff00 */
[----:B------:R-:W-:Y:S02]  /*c8a0*/  CS2R R26, SRZ ;  /* 0x00000000001a7805 */ /* 0x000fe4000001ff00 */
[----:B------:R-:W-:Y:S01]  /*c8b0*/  CS2R R24, SRZ ;  /* 0x0000000000187805 */ /* 0x000fe2000001ff00 */
[----:B------:R-:W5:Y:S01]  /*c8c0*/  @!P4 LD.E.64 R34, desc[UR46][R10.64] ;  /* 0x0000002e0a22c980 */ /* 0x000f62000c101b00 */
[----:B------:R-:W-:-:S03]  /*c8d0*/  @!P6 IMAD.WIDE R12, R192, 0x2, R4 ;  /* 0x00000002c00ce825 */ /* 0x000fc600078e0204 */
[----:B------:R-:W5:Y:S01]  /*c8e0*/  @!P4 LD.E.64 R32, desc[UR46][R8.64] ;  /* 0x0000002e0820c980 */ /* 0x000f62000c101b00 */
[----:B------:R-:W-:Y:S01]  /*c8f0*/  @!P6 IMAD.WIDE R14, R192, 0x2, R62 ;  /* 0x00000002c00ee825 */ /* 0x000fe200078e023e */
[C---:B------:R-:W-:Y:S02]  /*c900*/  @!P5 SHF.L.U64.HI R0, R206.reuse, 0x1, R73 ;  /* 0x00000001ce00d819 */ /* 0x040fe40000010249 */
[----:B------:R-:W5:Y:S01]  /*c910*/  @!P6 LD.E.64 R40, desc[UR46][R12.64] ;  /* 0x0000002e0c28e980 */ /* 0x000f62000c101b00 */
[----:B------:R-:W-:-:S03]  /*c920*/  @!P5 IMAD.SHL.U32 R21, R206, 0x2, RZ ;  /* 0x00000002ce15d824 */ /* 0x000fc600078e00ff */
[----:B------:R0:W5:Y:S02]  /*c930*/  @!P6 LD.E.64 R30, desc[UR46][R14.64] ;  /* 0x0000002e0e1ee980 */ /* 0x000164000c101b00 */
[-C--:B------:R-:W-:Y:S02]  /*c940*/  @!P5 IADD3 R4, P6, R4, R21.reuse, RZ ;  /* 0x000000150404d210 */ /* 0x080fe40007fde0ff */
[----:B------:R1:W5:Y:S02]  /*c950*/  @!P3 LD.E.64 R28, desc[UR46][R76.64] ;  /* 0x0000002e4c1cb980 */ /* 0x000364000c101b00 */
[----:B------:R-:W-:Y:S02]  /*c960*/  @!P5 IADD3.X R5, R5, R0, RZ, P6, !PT ;  /* 0x000000000505d210 */ /* 0x000fe400037fe4ff */
[----:B------:R1:W5:Y:S01]  /*c970*/  @!P3 LD.E.64 R26, desc[UR46][R74.64] ;  /* 0x0000002e4a1ab980 */ /* 0x000362000c101b00 */
[----:B------:R-:W-:Y:S02]  /*c980*/  @!P5 IADD3 R62, P6, R62, R21, RZ ;  /* 0x000000153e3ed210 */ /* 0x000fe40007fde0ff */
[----:B------:R-:W-:-:S02]  /*c990*/  CS2R R20, SRZ ;  /* 0x0000000000147805 */ /* 0x000fc4000001ff00 */
[----:B0-----:R-:W-:Y:S02]  /*c9a0*/  CS2R R14, SRZ ;  /* 0x00000000000e7805 */ /* 0x001fe4000001ff00 */
[----:B------:R-:W-:Y:S02]  /*c9b0*/  CS2R R12, SRZ ;  /* 0x00000000000c7805 */ /* 0x000fe4000001ff00 */
[----:B------:R-:W-:Y:S02]  /*c9c0*/  CS2R R10, SRZ ;  /* 0x00000000000a7805 */ /* 0x000fe4000001ff00 */
[----:B------:R-:W-:Y:S01]  /*c9d0*/  CS2R R8, SRZ ;  /* 0x0000000000087805 */ /* 0x000fe2000001ff00 */
[----:B------:R-:W-:Y:S01]  /*c9e0*/  @!P5 IMAD.X R63, R63, 0x1, R0, P6 ;  /* 0x000000013f3fd824 */ /* 0x000fe200030e0600 */
[----:B------:R1:W5:Y:S04]  /*c9f0*/  @!P2 LD.E.64 R24, desc[UR46][R70.64] ;  /* 0x0000002e4618a980 */ /* 0x000368000c101b00 */
[----:B------:R1:W5:Y:S04]  /*ca00*/  @!P2 LD.E.64 R20, desc[UR46][R66.64] ;  /* 0x0000002e4214a980 */ /* 0x000368000c101b00 */
[----:B------:R1:W5:Y:S04]  /*ca10*/  @!P1 LD.E.64 R14, desc[UR46][R64.64] ;  /* 0x0000002e400e9980 */ /* 0x000368000c101b00 */
[----:B------:R1:W5:Y:S04]  /*ca20*/  @!P1 LD.E.64 R12, desc[UR46][R6.64] ;  /* 0x0000002e060c9980 */ /* 0x000368000c101b00 */
[----:B------:R1:W5:Y:S04]  /*ca30*/  @!P5 LD.E.64 R10, desc[UR46][R4.64] ;  /* 0x0000002e040ad980 */ /* 0x000368000c101b00 */
[----:B------:R1:W5:Y:S02]  /*ca40*/  @!P5 LD.E.64 R8, desc[UR46][R62.64] ;  /* 0x0000002e3e08d980 */ /* 0x000364000c101b00 */
.L_x_4829:
[----:B------:R-:W-:Y:S05]  /*ca50*/  BSYNC B1 ;  /* 0x0000000000017941 */ /* 0x000fea0003800000 */
.L_x_4828:
[----:B-12---:R-:W-:Y:S01]  /*ca60*/  LEA.HI R4, R217, R217, RZ, 0x1 ;  /* 0x000000d9d9047211 */ /* 0x006fe200078f08ff */
[----:B0----5:R-:W-:Y:S01]  /*ca70*/  IMAD.MOV.U32 R5, RZ, RZ, R30 ;  /* 0x000000ffff057224 */ /* 0x021fe200078e001e */
[----:B------:R-:W-:Y:S01]  /*ca80*/  MOV R7, R33 ;  /* 0x0000002100077202 */ /* 0x000fe20000000f00 */
[C---:B------:R-:W-:Y:S01]  /*ca90*/  VIADD R6, R3.reuse, 0x12400 ;  /* 0x0001240003067836 */ /* 0x040fe20000000000 */
[----:B------:R-:W-:Y:S01]  /*caa0*/  LOP3.LUT R4, R4, 0xfffffffe, RZ, 0xc0, !PT ;  /* 0xfffffffe04047812 */ /* 0x000fe200078ec0ff */
[----:B------:R-:W-:Y:S01]  /*cab0*/  VIADD R0, R3, 0x12440 ;  /* 0x0001244003007836 */ /* 0x000fe20000000000 */
[----:B------:R-:W-:Y:S01]  /*cac0*/  PRMT R75, R5, 0x7610, R75 ;  /* 0x00007610054b7816 */ /* 0x000fe2000000004b */
[----:B------:R-:W-:Y:S01]  /*cad0*/  IMAD.MOV.U32 R5, RZ, RZ, R31 ;  /* 0x000000ffff057224 */ /* 0x000fe200078e001f */
[----:B------:R-:W-:Y:S01]  /*cae0*/  VIADDMNMX R69, R69, -R211, 0x80, PT ;  /* 0x0000008045457446 */ /* 0x000fe200038009d3 */
[----:B------:R-:W-:Y:S01]  /*caf0*/  IMAD.IADD R4, R217, 0x1, -R4 ;  /* 0x00000001d9047824 */ /* 0x000fe200078e0a04 */
[----:B------:R-:W-:Y:S01]  /*cb00*/  BSSY B1, `(.L_x_4830) ;  /* 0x0000028000017945 */ /* 0x000fe20003800000 */
[----:B------:R-:W-:Y:S01]  /*cb10*/  @P0 VIADD R0, R6, 0xffffffc0 ;  /* 0xffffffc006000836 */ /* 0x000fe20000000000 */
[----:B------:R-:W-:Y:S01]  /*cb20*/  PRMT R75, R75, 0x5410, R5 ;  /* 0x000054104b4b7816 */ /* 0x000fe20000000005 */
[----:B------:R-:W-:Y:S01]  /*cb30*/  IMAD.MOV.U32 R6, RZ, RZ, R32 ;  /* 0x000000ffff067224 */ /* 0x000fe200078e0020 */
[----:B------:R-:W-:Y:S01]  /*cb40*/  SHF.L.U32 R5, R4, 0x1f, RZ ;  /* 0x0000001f04057819 */ /* 0x000fe200000006ff */
[----:B------:R-:W-:Y:S01]  /*cb50*/  IMAD.MOV.U32 R62, RZ, RZ, R20 ;  /* 0x000000ffff3e7224 */ /* 0x000fe200078e0014 */
[----:B------:R-:W-:Y:S01]  /*cb60*/  ISETP.GE.AND P1, PT, R194, R69, PT ;  /* 0x00000045c200720c */ /* 0x000fe20003f26270 */
[----:B------:R-:W-:Y:S01]  /*cb70*/  IMAD.MOV.U32 R4, RZ, RZ, R21 ;  /* 0x000000ffff047224 */ /* 0x000fe200078e0015 */
[----:B------:R-:W0:Y:S01]  /*cb80*/  SYNCS.PHASECHK.TRANS64.TRYWAIT P0, [R2+URZ+0x30800], R5 ;  /* 0x03080005020075a7 */ /* 0x000e22000800017f */
        /* <DEDUP_REMOVED lines=25> */
[----:B------:R-:W-:-:S03]  /*cd20*/  IMAD.MOV.U32 R7, RZ, RZ, R14 ;  /* 0x000000ffff077224 */ /* 0x000fc600078e000e */
[----:B------:R-:W-:Y:S01]  /*cd30*/  PRMT R67, R4, 0x5410, R6 ;  /* 0x0000541004437816 */ /* 0x000fe20000000006 */
[----:B------:R-:W-:Y:S01]  /*cd40*/  IMAD.MOV.U32 R4, RZ, RZ, R10 ;  /* 0x000000ffff047224 */ /* 0x000fe200078e000a */
[----:B------:R-:W-:Y:S01]  /*cd50*/  PRMT R65, R7, 0x5410, R63 ;  /* 0x0000541007417816 */ /* 0x000fe2000000003f */
[----:B------:R-:W-:Y:S01]  /*cd60*/  IMAD.MOV.U32 R6, RZ, RZ, R11 ;  /* 0x000000ffff067224 */ /* 0x000fe200078e000b */
[----:B0-----:R-:W-:Y:S06]  /*cd70*/  @!P0 BRA `(.L_x_4831) ;  /* 0x0000021400e88947 */ /* 0x001fec0003800000 */
.L_x_5184:
[----:B------:R-:W-:Y:S05]  /*cd80*/  BSYNC B1 ;  /* 0x0000000000017941 */ /* 0x000fea0003800000 */
.L_x_4830:
        /* <DEDUP_REMOVED lines=21> */
[----:B0-----:R-:W-:-:S02]  /*cee0*/  HADD2.F32 R61, -RZ, R7.H1_H1 ;  /* 0x30000007ff3d7230 */ /* 0x001fc40000004100 */
[----:B------:R-:W-:Y:S02]  /*cef0*/  HADD2.F32 R60, -RZ, R7.H0_H0 ;  /* 0x20000007ff3c7230 */ /* 0x000fe40000004100 */
[--C-:B------:R-:W-:Y:S02]  /*cf00*/  HADD2.F32 R7, -RZ, R4.reuse.H0_H0 ;  /* 0x20000004ff077230 */ /* 0x100fe40000004100 */
[C---:B------:R-:W-:Y:S01]  /*cf10*/  FMUL.FTZ R94, R61.reuse, R89 ;  /* 0x000000593d5e7220 */ /* 0x040fe20000410000 */
[----:B------:R-:W-:Y:S02]  /*cf20*/  HADD2.F32 R4, -RZ, R4.H1_H1 ;  /* 0x30000004ff047230 */ /* 0x000fe40000004100 */
[-C--:B------:R-:W-:Y:S01]  /*cf30*/  FMUL.FTZ R93, R61, R91.reuse ;  /* 0x0000005b3d5d7220 */ /* 0x080fe20000410000 */
[--C-:B------:R-:W-:Y:S02]  /*cf40*/  HADD2.F32 R58, -RZ, R6.reuse.H0_H0 ;  /* 0x20000006ff3a7230 */ /* 0x100fe40000004100 */
[----:B------:R-:W-:Y:S01]  /*cf50*/  FFMA.FTZ R96, R60, R91, R94 ;  /* 0x0000005b3c607223 */ /* 0x000fe2000001005e */
[----:B------:R-:W-:-:S02]  /*cf60*/  HADD2.F32 R59, -RZ, R6.H1_H1 ;  /* 0x30000006ff3b7230 */ /* 0x000fc40000004100 */
[----:B------:R-:W-:Y:S01]  /*cf70*/  FMUL.FTZ R92, R4, R90 ;  /* 0x0000005a045c7220 */ /* 0x000fe20000410000 */
[--C-:B------:R-:W-:Y:S02]  /*cf80*/  HADD2.F32 R61, -RZ, R88.reuse.H1_H1 ;  /* 0x30000058ff3d7230 */ /* 0x100fe40000004100 */
[----:B------:R-:W-:Y:S01]  /*cf90*/  FFMA.FTZ R93, R60, R89, -R93 ;  /* 0x000000593c5d7223 */ /* 0x000fe2000001085d */
[--C-:B------:R-:W-:Y:S02]  /*cfa0*/  HADD2.F32 R6, -RZ, R5.reuse.H0_H0 ;  /* 0x20000005ff067230 */ /* 0x100fe40000004100 */
[-C--:B------:R-:W-:Y:S01]  /*cfb0*/  FMUL.FTZ R94, R4, R77.reuse ;  /* 0x0000004d045e7220 */ /* 0x080fe20000410000 */
[----:B------:R-:W-:Y:S02]  /*cfc0*/  HADD2.F32 R88, -RZ, R88.H0_H0 ;  /* 0x20000058ff587230 */ /* 0x000fe40000004100 */
[----:B------:R-:W-:Y:S01]  /*cfd0*/  FFMA.FTZ R92, R7, R77, -R92 ;  /* 0x0000004d075c7223 */ /* 0x000fe2000001085c */
[----:B------:R-:W-:-:S02]  /*cfe0*/  HADD2.F32 R5, -RZ, R5.H1_H1 ;  /* 0x30000005ff057230 */ /* 0x000fc40000004100 */
[----:B------:R-:W-:Y:S01]  /*cff0*/  FFMA.FTZ R77, R7, R90, R94 ;  /* 0x0000005a074d7223 */ /* 0x000fe2000001005e */
[----:B------:R-:W-:Y:S02]  /*d000*/  HADD2.F32 R60, -RZ, R95.H0_H0 ;  /* 0x2000005fff3c7230 */ /* 0x000fe40000004100 */
[CC--:B------:R-:W-:Y:S01]  /*d010*/  FMUL.FTZ R89, R59.reuse, R61.reuse ;  /* 0x0000003d3b597220 */ /* 0x0c0fe20000410000 */
[----:B------:R-:W-:Y:S02]  /*d020*/  HADD2.F32 R4, -RZ, R97.H0_H0 ;  /* 0x20000061ff047230 */ /* 0x000fe40000004100 */
[----:B------:R-:W-:Y:S01]  /*d030*/  FMUL.FTZ R90, R59, R88 ;  /* 0x000000583b5a7220 */ /* 0x000fe20000410000 */
[C---:B------:R-:W-:Y:S01]  /*d040*/  FMUL.FTZ R7, R5.reuse, R60 ;  /* 0x0000003c05077220 */ /* 0x040fe20000410000 */
[C---:B------:R-:W-:Y:S01]  /*d050*/  FFMA.FTZ R89, R58.reuse, R88, -R89 ;  /* 0x000000583a597223 */ /* 0x040fe20000010859 */
        /* <DEDUP_REMOVED lines=9> */
.L_x_4835:
[----:B------:R-:W-:Y:S05]  /*d0f0*/  BSYNC B2 ;  /* 0x0000000000027941 */ /* 0x000fea0003800000 */
.L_x_4834:
[----:B------:R-:W-:Y:S04]  /*d100*/  BSSY B2, `(.L_x_4836) ;  /* 0x000002c000027945 */ /* 0x000fe80003800000 */
[----:B------:R-:W-:Y:S05]  /*d110*/  @P1 BRA `(.L_x_4837) ;  /* 0x0000000000a81947 */ /* 0x000fea0003800000 */
[----:B0-----:R-:W0:Y:S01]  /*d120*/  LDS.128 R4, [R0] ;  /* 0x0000000000047984 */ /* 0x001e220000000c00 */
[----:B------:R-:W-:Y:S01]  /*d130*/  SHF.R.U32.HI R59, RZ, 0x10, R57 ;  /* 0x00000010ff3b7819 */ /* 0x000fe20000011639 */
[----:B------:R-:W-:Y:S01]  /*d140*/  HADD2.F32 R58, -RZ, R87.H0_H0 ;  /* 0x20000057ff3a7230 */ /* 0x000fe20000004100 */
[----:B------:R-:W-:Y:S01]  /*d150*/  SHF.R.U32.HI R61, RZ, 0x10, R55 ;  /* 0x00000010ff3d7819 */ /* 0x000fe20000011637 */
[--C-:B------:R-:W-:Y:S01]  /*d160*/  HADD2.F32 R60, -RZ, R86.reuse.H0_H0 ;  /* 0x20000056ff3c7230 */ /* 0x100fe20000004100 */
[----:B------:R-:W-:Y:S01]  /*d170*/  SHF.R.U64 R91, R56, 0x10, R57 ;  /* 0x00000010385b7819 */ /* 0x000fe20000001239 */
[----:B------:R-:W-:Y:S01]  /*d180*/  HADD2.F32 R59, -RZ, R59.H0_H0 ;  /* 0x2000003bff3b7230 */ /* 0x000fe20000004100 */
[----:B------:R-:W-:Y:S01]  /*d190*/  SHF.R.U64 R89, R54, 0x10, R55 ;  /* 0x0000001036597819 */ /* 0x000fe20000001237 */
[----:B------:R-:W-:Y:S02]  /*d1a0*/  HADD2.F32 R61, -RZ, R61.H0_H0 ;  /* 0x2000003dff3d7230 */ /* 0x000fe40000004100 */
[----:B------:R-:W-:-:S02]  /*d1b0*/  HADD2.F32 R86, -RZ, R86.H1_H1 ;  /* 0x30000056ff567230 */ /* 0x000fc40000004100 */
        /* <DEDUP_REMOVED lines=8> */
[----:B------:R-:W-:Y:S01]  /*d240*/  FFMA.FTZ R92, R56, R61, R90 ;  /* 0x0000003d385c7223 */ /* 0x000fe2000001005a */
[----:B------:R-:W-:Y:S02]  /*d250*/  HADD2.F32 R55, -RZ, R6.H1_H1 ;  /* 0x30000006ff377230 */ /* 0x000fe40000004100 */
[----:B------:R-:W-:Y:S01]  /*d260*/  FMUL.FTZ R88, R4, R60 ;  /* 0x0000003c04587220 */ /* 0x000fe20000410000 */
[--C-:B------:R-:W-:Y:S02]  /*d270*/  HADD2.F32 R6, -RZ, R5.reuse.H0_H0 ;  /* 0x20000005ff067230 */ /* 0x100fe40000004100 */
[----:B------:R-:W-:Y:S01]  /*d280*/  FFMA.FTZ R77, R56, R59, -R77 ;  /* 0x0000003b384d7223 */ /* 0x000fe2000001084d */
        /* <DEDUP_REMOVED lines=18> */
[----:B------:R1:W-:Y:S02]  /*d3b0*/  STS.128 [R0], R4 ;  /* 0x0000000400007388 */ /* 0x0003e40000000c00 */
.L_x_4837:
[----:B------:R-:W-:Y:S05]  /*d3c0*/  BSYNC B2 ;  /* 0x0000000000027941 */ /* 0x000fea0003800000 */
.L_x_4836:
[----:B------:R-:W-:Y:S04]  /*d3d0*/  BSSY B2, `(.L_x_4838) ;  /* 0x000002c000027945 */ /* 0x000fe80003800000 */
[----:B------:R-:W-:Y:S05]  /*d3e0*/  @P2 BRA `(.L_x_4839) ;  /* 0x0000000000a82947 */ /* 0x000fea0003800000 */
[----:B01----:R-:W0:Y:S01]  /*d3f0*/  LDS.128 R4, [R3+0x16400] ;  /* 0x0164000003047984 */ /* 0x003e220000000c00 */
        /* <DEDUP_REMOVED lines=41> */
.L_x_4839:
[----:B------:R-:W-:Y:S05]  /*d690*/  BSYNC B2 ;  /* 0x0000000000027941 */ /* 0x000fea0003800000 */
.L_x_4838:
[----:B------:R-:W-:Y:S04]  /*d6a0*/  BSSY B2, `(.L_x_4840) ;  /* 0x000002c000027945 */ /* 0x000fe80003800000 */
[----:B------:R-:W-:Y:S05]  /*d6b0*/  @P3 BRA `(.L_x_4841) ;  /* 0x0000000000a83947 */ /* 0x000fea0003800000 */
[----:B012---:R-:W0:Y:S01]  /*d6c0*/  LDS.128 R4, [R0+0x4000] ;  /* 0x0040000000047984 */ /* 0x007e220000000c00 */
        /* <DEDUP_REMOVED lines=41> */
.L_x_4841:
[----:B------:R-:W-:Y:S05]  /*d960*/  BSYNC B2 ;  /* 0x0000000000027941 */ /* 0x000fea0003800000 */
.L_x_4840:
[----:B------:R-:W-:Y:S04]  /*d970*/  BSSY B2, `(.L_x_4842) ;  /* 0x000002c000027945 */ /* 0x000fe80003800000 */
[----:B------:R-:W-:Y:S05]  /*d980*/  @P4 BRA `(.L_x_4843) ;  /* 0x0000000000a84947 */ /* 0x000fea0003800000 */
[----:B0123--:R-:W0:Y:S01]  /*d990*/  LDS.128 R4, [R3+0x1a400] ;  /* 0x01a4000003047984 */ /* 0x00fe220000000c00 */
        /* <DEDUP_REMOVED lines=41> */
.L_x_4843:
[----:B------:R-:W-:Y:S05]  /*dc30*/  BSYNC B2 ;  /* 0x0000000000027941 */ /* 0x000fea0003800000 */
.L_x_4842:
[----:B------:R-:W-:Y:S05]  /*dc40*/  @P5 BRA `(.L_x_4833) ;  /* 0x0000000000a85947 */ /* 0x000fea0003800000 */
[----:B01234-:R-:W0:Y:S01]  /*dc50*/  LDS.128 R4, [R0+0x8000] ;  /* 0x0080000000047984 */ /* 0x01fe220000000c00 */
[----:B------:R-:W-:Y:S01]  /*dc60*/  SHF.R.U32.HI R43, RZ, 0x10, R37 ;  /* 0x00000010ff2b7819 */ /* 0x000fe20000011625 */
[----:B------:R-:W-:Y:S01]  /*dc70*/  HADD2.F32 R42, -RZ, R78.H1_H1 ;  /* 0x3000004eff2a7230 */ /* 0x000fe20000004100 */
        /* <DEDUP_REMOVED lines=26> */
[CC--:B------:R-:W-:Y:S01]  /*de20*/  FMUL.FTZ R43, R37.reuse, R79.reuse ;  /* 0x0000004f252b7220 */ /* 0x0c0fe20000410000 */
        /* <DEDUP_REMOVED lines=12> */
.L_x_4833:
[----:B------:R-:W-:Y:S05]  /*def0*/  BSYNC B1 ;  /* 0x0000000000017941 */ /* 0x000fea0003800000 */
.L_x_4832:
        /* <DEDUP_REMOVED lines=12> */
[--C-:B------:R-:W-:Y:S01]  /*dfc0*/  SHF.R.U64 R47, R40, 0x10, R41.reuse ;  /* 0x00000010282f7819 */ /* 0x100fe20000001229 */
[----:B------:R-:W-:Y:S01]  /*dfd0*/  HADD2.F32 R38, -RZ, R76.H0_H0 ;  /* 0x2000004cff267230 */ /* 0x000fe20000004100 */
[----:B------:R-:W-:Y:S01]  /*dfe0*/  SHF.R.U32.HI R39, RZ, 0x10, R41 ;  /* 0x00000010ff277819 */ /* 0x000fe20000011629 */
[--C-:B------:R-:W-:Y:S01]  /*dff0*/  HADD2.F32 R40, -RZ, R75.reuse.H0_H0 ;  /* 0x2000004bff287230 */ /* 0x100fe20000004100 */
[--C-:B------:R-:W-:Y:S01]  /*e000*/  SHF.R.U32.HI R41, RZ, 0x10, R31.reuse ;  /* 0x00000010ff297819 */ /* 0x100fe2000001161f */
[----:B------:R-:W-:Y:S01]  /*e010*/  HADD2.F32 R75, -RZ, R75.H1_H1 ;  /* 0x3000004bff4b7230 */ /* 0x000fe20000004100 */
        /* <DEDUP_REMOVED lines=35> */
.L_x_4846:
[----:B------:R-:W-:Y:S05]  /*e250*/  BSYNC B1 ;  /* 0x0000000000017941 */ /* 0x000fea0003800000 */
.L_x_4845:
[----:B------:R-:W-:Y:S04]  /*e260*/  BSSY B1, `(.L_x_4847) ;  /* 0x000002c000017945 */ /* 0x000fe80003800000 */
[----:B------:R-:W-:Y:S05]  /*e270*/  @P1 BRA `(.L_x_4848) ;  /* 0x0000000000a81947 */ /* 0x000fea0003800000 */
[----:B0-----:R-:W0:Y:S01]  /*e280*/  LDS.128 R4, [R0+0x2000] ;  /* 0x0020000000047984 */ /* 0x001e220000000c00 */
        /* <DEDUP_REMOVED lines=41> */
.L_x_4848:
[----:B------:R-:W-:Y:S05]  /*e520*/  BSYNC B1 ;  /* 0x0000000000017941 */ /* 0x000fea0003800000 */
.L_x_4847:
        /* <DEDUP_REMOVED lines=44> */
.L_x_4850:
[----:B------:R-:W-:Y:S05]  /*e7f0*/  BSYNC B1 ;  /* 0x0000000000017941 */ /* 0x000fea0003800000 */
.L_x_4849:
        /* <DEDUP_REMOVED lines=44> */
.L_x_4852:
[----:B------:R-:W-:Y:S05]  /*eac0*/  BSYNC B1 ;  /* 0x0000000000017941 */ /* 0x000fea0003800000 */
.L_x_4851:
[----:B------:R-:W-:Y:S04]  /*ead0*/  BSSY B1, `(.L_x_4853) ;  /* 0x000002c000017945 */ /* 0x000fe80003800000 */
[----:B------:R-:W-:Y:S05]  /*eae0*/  @P4 BRA `(.L_x_4854) ;  /* 0x0000000000a84947 */ /* 0x000fea0003800000 */
[----:B0123--:R-:W0:Y:S01]  /*eaf0*/  LDS.128 R4, [R3+0x1c400] ;  /* 0x01c4000003047984 */ /* 0x00fe220000000c00 */
[----:B------:R-:W-:Y:S01]  /*eb00*/  SHF.R.U32.HI R21, RZ, 0x10, R15 ;  /* 0x00000010ff157819 */ /* 0x000fe2000001160f */
[----:B------:R-:W-:Y:S01]  /*eb10*/  HADD2.F32 R20, -RZ, R65.H0_H0 ;  /* 0x20000041ff147230 */ /* 0x000fe20000004100 */
[----:B------:R-:W-:Y:S01]  /*eb20*/  SHF.R.U32.HI R25, RZ, 0x10, R13 ;  /* 0x00000010ff197819 */ /* 0x000fe2000001160d */
[--C-:B------:R-:W-:Y:S01]  /*eb30*/  HADD2.F32 R24, -RZ, R64.reuse.H1_H1 ;  /* 0x30000040ff187230 */ /* 0x100fe20000004100 */
[----:B------:R-:W-:Y:S01]  /*eb40*/  SHF.R.U64 R31, R14, 0x10, R15 ;  /* 0x000000100e1f7819 */ /* 0x000fe2000000120f */
        /* <DEDUP_REMOVED lines=36> */
.L_x_4854:
[----:B------:R-:W-:Y:S05]  /*ed90*/  BSYNC B1 ;  /* 0x0000000000017941 */ /* 0x000fea0003800000 */
.L_x_4853:
        /* <DEDUP_REMOVED lines=42> */
[----:B------:R0:W-:Y:S01]  /*f040*/  STS.128 [R0+0xa000], R4 ;  /* 0x00a0000400007388 */ /* 0x0001e20000000c00 */
[----:B------:R-:W-:Y:S05]  /*f050*/  BRA `(.L_x_4844) ;  /* 0x00000034008c7947 */ /* 0x000fea0003800000 */
.L_x_4823:
[----:B------:R-:W0:Y:S01]  /*f060*/  LDC R10, c[0x0][0x448] ;  /* 0x00011200ff0a7b82 */ /* 0x000e220000000800 */
[----:B------:R-:W-:Y:S01]  /*f070*/  IMAD R3, R221, 0x40, R64 ;  /* 0x00000040dd037824 */ /* 0x000fe200078e0240 */
[----:B------:R-:W-:Y:S01]  /*f080*/  ULDC.64 UR4, c[0x0][0x3f8] ;  /* 0x0000fe0000047ab9 */ /* 0x000fe20000000a00 */
[----:B------:R-:W-:Y:S01]  /*f090*/  ULDC.64 UR6, c[0x0][0x408] ;  /* 0x0001020000067ab9 */ /* 0x000fe20000000a00 */
[----:B------:R-:W-:Y:S01]  /*f0a0*/  IMAD.MOV.U32 R4, RZ, RZ, R26 ;  /* 0x000000ffff047224 */ /* 0x000fe200078e001a */
[----:B------:R-:W-:Y:S01]  /*f0b0*/  SHF.R.S32.HI R76, RZ, 0x1f, R197 ;  /* 0x0000001fff4c7819 */ /* 0x000fe200000114c5 */
[----:B------:R-:W-:Y:S02]  /*f0c0*/  IMAD.MOV.U32 R6, RZ, RZ, R24 ;  /* 0x000000ffff067224 */ /* 0x000fe400078e0018 */
[----:B------:R-:W-:Y:S01]  /*f0d0*/  IMAD.MOV.U32 R7, RZ, RZ, R31 ;  /* 0x000000ffff077224 */ /* 0x000fe200078e001f */
[----:B------:R-:W-:-:S04]  /*f0e0*/  LEA.HI R74, R76, R197, RZ, 0x3 ;  /* 0x000000c54c4a7211 */ /* 0x000fc800078f18ff */
[----:B------:R-:W-:Y:S02]  /*f0f0*/  SHF.R.S32.HI R21, RZ, 0x3, R74 ;  /* 0x00000003ff157819 */ /* 0x000fe4000001144a */
[----:B0-----:R-:W-:-:S13]  /*f100*/  ISETP.NE.AND P0, PT, R10, 0x1, PT ;  /* 0x000000010a00780c */ /* 0x001fda0003f05270 */
[----:B------:R-:W0:Y:S08]  /*f110*/  @P0 LDC R0, c[0x0][0x44c] ;  /* 0x00011300ff000b82 */ /* 0x000e300000000800 */
[----:B------:R-:W1:Y:S01]  /*f120*/  @P0 LDC R5, c[0x0][0x450] ;  /* 0x00011400ff050b82 */ /* 0x000e620000000800 */
[----:B0-----:R-:W-:-:S05]  /*f130*/  @P0 IMAD.HI.U32 R0, R3, R0, RZ ;  /* 0x0000000003000227 */ /* 0x001fca00078e00ff */
[----:B-1----:R-:W-:Y:S02]  /*f140*/  @P0 SHF.R.U32.HI R3, RZ, R5, R0 ;  /* 0x00000005ff030219 */ /* 0x002fe40000011600 */
[----:B------:R-:W-:Y:S02]  /*f150*/  MOV R5, R29 ;  /* 0x0000001d00057202 */ /* 0x000fe40000000f00 */
        /* <DEDUP_REMOVED lines=10> */
[----:B------:R-:W-:Y:S01]  /*f200*/  SHF.R.S32.HI R0, RZ, 0x1f, R198 ;  /* 0x0000001fff007819 */ /* 0x000fe200000114c6 */
[----:B------:R-:W-:Y:S01]  /*f210*/  IMAD.IADD R71, R7, 0x1, R71 ;  /* 0x0000000107477824 */ /* 0x000fe200078e0247 */
[----:B------:R-:W-:Y:S01]  /*f220*/  LEA R62, P0, R4, UR4, 0x1 ;  /* 0x00000004043e7c11 */ /* 0x000fe2000f8008ff */
[----:B------:R-:W-:Y:S01]  /*f230*/  UMOV UR4, 0xffffffff ;  /* 0xffffffff00047882 */ /* 0x000fe20000000000 */
[----:B------:R-:W-:Y:S02]  /*f240*/  LEA R70, P1, R6, UR6, 0x1 ;  /* 0x0000000606467c11 */ /* 0x000fe4000f8208ff */
[----:B------:R-:W-:-:S02]  /*f250*/  LEA.HI R3, R0, R198, RZ, 0x3 ;  /* 0x000000c600037211 */ /* 0x000fc400078f18ff */
[----:B------:R-:W-:Y:S02]  /*f260*/  LEA.HI.X R63, R4, UR5, R63, 0x1, P0 ;  /* 0x00000005043f7c11 */ /* 0x000fe400080f0c3f */
[----:B------:R-:W-:Y:S02]  /*f270*/  LEA.HI.X R71, R6, UR7, R71, 0x1, P1 ;  /* 0x0000000706477c11 */ /* 0x000fe400088f0c47 */
[----:B------:R-:W-:Y:S01]  /*f280*/  SHF.R.S32.HI R20, RZ, 0x3, R3 ;  /* 0x00000003ff147819 */ /* 0x000fe20000011403 */
[----:B------:R-:W-:Y:S06]  /*f290*/  BRA.DIV UR4, `(.L_x_4855) ;  /* 0x000001f204b47947 */ /* 0x000fec000b800000 */
[----:B------:R-:W0:Y:S04]  /*f2a0*/  SHFL.IDX PT, R5, R63, RZ, 0x1c1f ;  /* 0x001c1fff3f057589 */ /* 0x000e2800000e0000 */
[----:B------:R-:W1:Y:S04]  /*f2b0*/  SHFL.IDX PT, R4, R62, RZ, 0x1c1f ;  /* 0x001c1fff3e047589 */ /* 0x000e6800000e0000 */
[----:B------:R2:W3:Y:S04]  /*f2c0*/  SHFL.IDX PT, R7, R71, RZ, 0x1c1f ;  /* 0x001c1fff47077589 */ /* 0x0004e800000e0000 */
[----:B------:R2:W4:Y:S01]  /*f2d0*/  SHFL.IDX PT, R14, R70, RZ, 0x1c1f ;  /* 0x001c1fff460e7589 */ /* 0x00052200000e0000 */
[----:B0-----:R-:W-:-:S02]  /*f2e0*/  IMAD.MOV.U32 R9, RZ, RZ, R5 ;  /* 0x000000ffff097224 */ /* 0x001fc400078e0005 */
[----:B-12---:R-:W-:-:S07]  /*f2f0*/  IMAD.MOV.U32 R8, RZ, RZ, R4 ;  /* 0x000000ffff087224 */ /* 0x006fce00078e0004 */
.L_x_5190:
[----:B------:R-:W-:Y:S01]  /*f300*/  IMAD R69, R195, R10, RZ ;  /* 0x0000000ac3457224 */ /* 0x000fe200078e02ff */
[----:B------:R-:W-:Y:S01]  /*f310*/  BSSY B1, `(.L_x_4856) ;  /* 0x000002e000017945 */ /* 0x000fe20003800000 */
[----:B---3--:R-:W-:Y:S01]  /*f320*/  IMAD.MOV.U32 R15, RZ, RZ, R7 ;  /* 0x000000ffff0f7224 */ /* 0x008fe200078e0007 */
        /* <DEDUP_REMOVED lines=20> */
[----:B------:R-:W-:-:S02]  /*f470*/  CS2R R44, SRZ ;  /* 0x00000000002c7805 */ /* 0x000fc4000001ff00 */
[----:B------:R-:W-:-:S03]  /*f480*/  CS2R R46, SRZ ;  /* 0x00000000002e7805 */ /* 0x000fc6000001ff00 */
[----:B------:R-:W-:-:S04]  /*f490*/  @!P0 IMAD.WIDE R10, R22, 0x2, R8 ;  /* 0x00000002160a8825 */ /* 0x000fc800078e0208 */
[----:B------:R-:W-:Y:S02]  /*f4a0*/  @!P1 SHF.L.U32 R13, R21, 0x3, RZ ;  /* 0x00000003150d9819 */ /* 0x000fe400000006ff */
[----:B------:R-:W-:Y:S01]  /*f4b0*/  @!P2 IMAD.SHL.U32 R25, R20, 0x8, RZ ;  /* 0x000000081419a824 */ /* 0x000fe200078e00ff */
[----:B------:R4:W5:Y:S01]  /*f4c0*/  @!P0 LD.E.128 R32, desc[UR46][R10.64] ;  /* 0x0000002e0a208980 */ /* 0x000962000c101d00 */
[----:B------:R-:W-:Y:S01]  /*f4d0*/  CS2R R28, SRZ ;  /* 0x00000000001c7805 */ /* 0x000fe2000001ff00 */
[--C-:B------:R-:W-:Y:S01]  /*f4e0*/  @!P1 IMAD.WIDE R4, R13, 0x2, R8.reuse ;  /* 0x000000020d049825 */ /* 0x100fe200078e0208 */
[----:B------:R-:W-:Y:S02]  /*f4f0*/  CS2R R30, SRZ ;  /* 0x00000000001e7805 */ /* 0x000fe4000001ff00 */
[----:B------:R-:W-:Y:S02]  /*f500*/  CS2R R40, SRZ ;  /* 0x0000000000287805 */ /* 0x000fe4000001ff00 */
[----:B------:R-:W-:Y:S01]  /*f510*/  CS2R R42, SRZ ;  /* 0x00000000002a7805 */ /* 0x000fe2000001ff00 */
[----:B------:R-:W-:Y:S01]  /*f520*/  @!P2 IMAD.WIDE R6, R25, 0x2, R8 ;  /* 0x000000021906a825 */ /* 0x000fe200078e0208 */
[----:B------:R-:W-:-:S02]  /*f530*/  CS2R R26, SRZ ;  /* 0x00000000001a7805 */ /* 0x000fc4000001ff00 */
[----:B------:R-:W-:Y:S02]  /*f540*/  CS2R R36, SRZ ;  /* 0x0000000000247805 */ /* 0x000fe4000001ff00 */
[----:B------:R-:W-:Y:S01]  /*f550*/  CS2R R38, SRZ ;  /* 0x0000000000267805 */ /* 0x000fe2000001ff00 */
[--C-:B----4-:R-:W-:Y:S01]  /*f560*/  @!P2 IMAD.WIDE R10, R25, 0x2, R14.reuse ;  /* 0x00000002190aa825 */ /* 0x110fe200078e020e */
[----:B------:R-:W-:Y:S01]  /*f570*/  CS2R R24, SRZ ;  /* 0x0000000000187805 */ /* 0x000fe2000001ff00 */
[----:B------:R0:W5:Y:S02]  /*f580*/  @!P1 LD.E.128 R28, desc[UR46][R4.64] ;  /* 0x0000002e041c9980 */ /* 0x000164000c101d00 */
[--C-:B------:R-:W-:Y:S02]  /*f590*/  @!P1 IMAD.WIDE R8, R13, 0x2, R14.reuse ;  /* 0x000000020d089825 */ /* 0x100fe400078e020e */
[----:B------:R0:W5:Y:S02]  /*f5a0*/  @!P2 LD.E.128 R36, desc[UR46][R10.64] ;  /* 0x0000002e0a24a980 */ /* 0x000164000c101d00 */
[----:B------:R-:W-:-:S02]  /*f5b0*/  @!P0 IMAD.WIDE R14, R22, 0x2, R14 ;  /* 0x00000002160e8825 */ /* 0x000fc400078e020e */
[----:B------:R0:W5:Y:S04]  /*f5c0*/  @!P1 LD.E.128 R40, desc[UR46][R8.64] ;  /* 0x0000002e08289980 */ /* 0x000168000c101d00 */
[----:B------:R0:W5:Y:S04]  /*f5d0*/  @!P0 LD.E.128 R44, desc[UR46][R14.64] ;  /* 0x0000002e0e2c8980 */ /* 0x000168000c101d00 */
[----:B------:R0:W5:Y:S02]  /*f5e0*/  @!P2 LD.E.128 R24, desc[UR46][R6.64] ;  /* 0x0000002e0618a980 */ /* 0x000164000c101d00 */
.L_x_4857:
[----:B------:R-:W-:Y:S05]  /*f5f0*/  BSYNC B1 ;  /* 0x0000000000017941 */ /* 0x000fea0003800000 */
.L_x_4856:
[----:B0----5:R-:W-:Y:S01]  /*f600*/  IMAD.MOV.U32 R4, RZ, RZ, R44 ;  /* 0x000000ffff047224 */ /* 0x021fe200078e002c */
[----:B------:R-:W-:Y:S01]  /*f610*/  UMOV UR4, 0xffffffff ;  /* 0xffffffff00047882 */ /* 0x000fe20000000000 */
        /* <DEDUP_REMOVED lines=41> */
[----:B------:R-:W0:Y:S04]  /*f8b0*/  SHFL.IDX PT, R63, R63, 0x1, 0x1c1f ;  /* 0x003c1f003f3f7f89 */ /* 0x000e2800000e0000 */
[----:B------:R-:W1:Y:S04]  /*f8c0*/  SHFL.IDX PT, R62, R62, 0x1, 0x1c1f ;  /* 0x003c1f003e3e7f89 */ /* 0x000e6800000e0000 */
[----:B------:R-:W2:Y:S04]  /*f8d0*/  SHFL.IDX PT, R71, R71, 0x1, 0x1c1f ;  /* 0x003c1f0047477f89 */ /* 0x000ea800000e0000 */
[----:B------:R-:W3:Y:S02]  /*f8e0*/  SHFL.IDX PT, R70, R70, 0x1, 0x1c1f ;  /* 0x003c1f0046467f89 */ /* 0x000ee400000e0000 */
.L_x_5196:
[----:B------:R-:W-:Y:S01]  /*f8f0*/  VIADD R64, R64, 0x40 ;  /* 0x0000004040407836 */ /* 0x000fe20000000000 */
[----:B------:R-:W-:Y:S01]  /*f900*/  BSSY B1, `(.L_x_4859) ;  /* 0x000002c000017945 */ /* 0x000fe20003800000 */
[----:B------:R-:W-:Y:S02]  /*f910*/  CS2R R6, SRZ ;  /* 0x0000000000067805 */ /* 0x000fe4000001ff00 */
[----:B------:R-:W-:Y:S02]  /*f920*/  CS2R R8, SRZ ;  /* 0x0000000000087805 */ /* 0x000fe4000001ff00 */
[----:B------:R-:W-:Y:S02]  /*f930*/  CS2R R10, SRZ ;  /* 0x00000000000a7805 */ /* 0x000fe4000001ff00 */
[----:B------:R-:W-:Y:S02]  /*f940*/  ISETP.GE.AND P0, PT, R64, R69, PT ;  /* 0x000000454000720c */ /* 0x000fe40003f06270 */
[----:B------:R-:W-:-:S02]  /*f950*/  CS2R R12, SRZ ;  /* 0x00000000000c7805 */ /* 0x000fc4000001ff00 */
[----:B----4-:R-:W-:Y:S02]  /*f960*/  CS2R R14, SRZ ;  /* 0x00000000000e7805 */ /* 0x010fe4000001ff00 */
[----:B------:R-:W-:Y:S02]  /*f970*/  CS2R R48, SRZ ;  /* 0x0000000000307805 */ /* 0x000fe4000001ff00 */
[----:B------:R-:W-:Y:S02]  /*f980*/  CS2R R50, SRZ ;  /* 0x0000000000327805 */ /* 0x000fe4000001ff00 */
[----:B------:R-:W-:Y:S02]  /*f990*/  CS2R R52, SRZ ;  /* 0x0000000000347805 */ /* 0x000fe4000001ff00 */
[----:B------:R-:W-:Y:S02]  /*f9a0*/  CS2R R54, SRZ ;  /* 0x0000000000367805 */ /* 0x000fe4000001ff00 */
[----:B------:R-:W-:-:S02]  /*f9b0*/  CS2R R56, SRZ ;  /* 0x0000000000387805 */ /* 0x000fc4000001ff00 */
        /* <DEDUP_REMOVED lines=9> */
[----:B------:R-:W-:Y:S02]  /*fa50*/  CS2R R6, SRZ ;  /* 0x0000000000067805 */ /* 0x000fe4000001ff00 */
[----:B------:R-:W-:Y:S01]  /*fa60*/  CS2R R52, SRZ ;  /* 0x0000000000347805 */ /* 0x000fe2000001ff00 */
[----:B01----:R-:W-:-:S04]  /*fa70*/  @!P0 IMAD.WIDE R12, R22, 0x2, R62 ;  /* 0x00000002160c8825 */ /* 0x003fc800078e023e */
[----:B------:R-:W-:Y:S01]  /*fa80*/  @!P1 IMAD.SHL.U32 R65, R21, 0x8, RZ ;  /* 0x0000000815419824 */ /* 0x000fe200078e00ff */
[----:B------:R0:W5:Y:S01]  /*fa90*/  @!P0 LD.E.128 R48, desc[UR46][R12.64] ;  /* 0x0000002e0c308980 */ /* 0x000162000c101d00 */
[----:B------:R-:W-:Y:S01]  /*faa0*/  @!P2 IMAD.SHL.U32 R67, R20, 0x8, RZ ;  /* 0x000000081443a824 */ /* 0x000fe200078e00ff */
        /* <DEDUP_REMOVED lines=8> */
[----:B0-----:R-:W-:Y:S01]  /*fb30*/  CS2R R12, SRZ ;  /* 0x00000000000c7805 */ /* 0x001fe2000001ff00 */
[--C-:B--23--:R-:W-:Y:S01]  /*fb40*/  @!P1 IMAD.WIDE R64, R65, 0x2, R70.reuse ;  /* 0x0000000241409825 */ /* 0x10cfe200078e0246 */
[----:B------:R4:W5:Y:S03]  /*fb50*/  @!P1 LD.E.128 R52, desc[UR46][R60.64] ;  /* 0x0000002e3c349980 */ /* 0x000966000c101d00 */
[--C-:B------:R-:W-:Y:S01]  /*fb60*/  @!P2 IMAD.WIDE R66, R67, 0x2, R70.reuse ;  /* 0x000000024342a825 */ /* 0x100fe200078e0246 */
[----:B------:R4:W5:Y:S03]  /*fb70*/  @!P1 LD.E.128 R8, desc[UR46][R64.64] ;  /* 0x0000002e40089980 */ /* 0x000966000c101d00 */
[----:B------:R-:W-:Y:S01]  /*fb80*/  @!P0 IMAD.WIDE R70, R22, 0x2, R70 ;  /* 0x0000000216468825 */ /* 0x000fe200078e0246 */
[----:B------:R4:W5:Y:S04]  /*fb90*/  @!P2 LD.E.128 R56, desc[UR46][R62.64] ;  /* 0x0000002e3e38a980 */ /* 0x000968000c101d00 */
[----:B------:R4:W5:Y:S04]  /*fba0*/  @!P0 LD.E.128 R4, desc[UR46][R70.64] ;  /* 0x0000002e46048980 */ /* 0x000968000c101d00 */
[----:B------:R4:W5:Y:S02]  /*fbb0*/  @!P2 LD.E.128 R12, desc[UR46][R66.64] ;  /* 0x0000002e420ca980 */ /* 0x000964000c101d00 */
.L_x_4860:
[----:B------:R-:W-:Y:S05]  /*fbc0*/  BSYNC B1 ;  /* 0x0000000000017941 */ /* 0x000fea0003800000 */
.L_x_4859:
[----:B----4-:R-:W-:Y:S01]  /*fbd0*/  LEA.HI R60, R217, R217, RZ, 0x1 ;  /* 0x000000d9d93c7211 */ /* 0x010fe200078f08ff */
[----:B-----5:R-:W-:Y:S01]  /*fbe0*/  IMAD.MOV.U32 R61, RZ, RZ, R4 ;  /* 0x000000ffff3d7224 */ /* 0x020fe200078e0004 */
[----:B0-----:R-:W-:Y:S01]  /*fbf0*/  MOV R63, R7 ;  /* 0x00000007003f7202 */ /* 0x001fe20000000f00 */
[----:B-1----:R-:W-:Y:S01]  /*fc00*/  IMAD.MOV.U32 R62, RZ, RZ, R5 ;  /* 0x000000ffff3e7224 */ /* 0x002fe200078e0005 */
[----:B------:R-:W-:Y:S01]  /*fc10*/  LOP3.LUT R60, R60, 0xfffffffe, RZ, 0xc0, !PT ;  /* 0xfffffffe3c3c7812 */ /* 0x000fe200078ec0ff */
[----:B------:R-:W-:Y:S01]  /*fc20*/  IMAD.MOV.U32 R64, RZ, RZ, R10 ;  /* 0x000000ffff407224 */ /* 0x000fe200078e000a */
[----:B------:R-:W-:Y:S01]  /*fc30*/  VIADDMNMX R69, R69, -R211, 0x80, PT ;  /* 0x0000008045457446 */ /* 0x000fe200038009d3 */
[----:B------:R-:W-:Y:S01]  /*fc40*/  BSSY B1, `(.L_x_4861) ;  /* 0x0000028000017945 */ /* 0x000fe20003800000 */
[----:B------:R-:W-:Y:S01]  /*fc50*/  PRMT R86, R61, 0x5410, R62 ;  /* 0x000054103d567816 */ /* 0x000fe2000000003e */
[----:B------:R-:W-:Y:S01]  /*fc60*/  IMAD.MOV.U32 R61, RZ, RZ, R6 ;  /* 0x000000ffff3d7224 */ /* 0x000fe200078e0006 */
[----:B------:R-:W-:Y:S01]  /*fc70*/  PRMT R78, R64, 0x7610, R78 ;  /* 0x00007610404e7816 */ /* 0x000fe2000000004e */
[----:B------:R-:W-:Y:S01]  /*fc80*/  IMAD.IADD R60, R217, 0x1, -R60 ;  /* 0x00000001d93c7824 */ /* 0x000fe200078e0a3c */
[----:B------:R-:W-:Y:S01]  /*fc90*/  MOV R64, R14 ;  /* 0x0000000e00407202 */ /* 0x000fe20000000f00 */
[----:B------:R-:W-:Y:S01]  /*fca0*/  IMAD.MOV.U32 R62, RZ, RZ, R8 ;  /* 0x000000ffff3e7224 */ /* 0x000fe200078e0008 */
[----:B------:R-:W-:Y:S01]  /*fcb0*/  PRMT R87, R61, 0x5410, R63 ;  /* 0x000054103d577816 */ /* 0x000fe2000000003f */
[----:B------:R-:W-:Y:S01]  /*fcc0*/  IMAD.MOV.U32 R63, RZ, RZ, R9 ;  /* 0x000000ffff3f7224 */ /* 0x000fe200078e0009 */
[----:B------:R-:W-:Y:S01]  /*fcd0*/  SHF.L.U32 R61, R60, 0x1f, RZ ;  /* 0x0000001f3c3d7819 */ /* 0x000fe200000006ff */
[----:B------:R-:W-:Y:S01]  /*fce0*/  IMAD.MOV.U32 R60, RZ, RZ, R11 ;  /* 0x000000ffff3c7224 */ /* 0x000fe200078e000b */
[----:B--2---:R-:W-:Y:S01]  /*fcf0*/  PRMT R71, R64, 0x7610, R71 ;  /* 0x0000761040477816 */ /* 0x004fe20000000047 */
[----:B------:R-:W-:Y:S01]  /*fd00*/  IMAD.MOV.U32 R64, RZ, RZ, R50 ;  /* 0x000000ffff407224 */ /* 0x000fe200078e0032 */
[----:B------:R-:W0:Y:S01]  /*fd10*/  SYNCS.PHASECHK.TRANS64.TRYWAIT P0, [R2+URZ+0x30800], R61 ;  /* 0x0308003d020075a7 */ /* 0x000e22000800017f */
[----:B------:R-:W-:Y:S01]  /*fd20*/  PRMT R77, R62, 0x5410, R63 ;  /* 0x000054103e4d7816 */ /* 0x000fe2000000003f */
[----:B------:R-:W-:Y:S01]  /*fd30*/  IMAD.MOV.U32 R62, RZ, RZ, R12 ;  /* 0x000000ffff3e7224 */ /* 0x000fe200078e000c */
[----:B------:R-:W-:Y:S01]  /*fd40*/  PRMT R78, R78, 0x5410, R60 ;  /* 0x000054104e4e7816 */ /* 0x000fe2000000003c */
[----:B------:R-:W-:Y:S01]  /*fd50*/  IMAD.MOV.U32 R63, RZ, RZ, R13 ;  /* 0x000000ffff3f7224 */ /* 0x000fe200078e000d */
[----:B------:R-:W-:Y:S01]  /*fd60*/  PRMT R89, R64, 0x7610, R89 ;  /* 0x0000761040597816 */ /* 0x000fe20000000059 */
[----:B------:R-:W-:Y:S01]  /*fd70*/  IMAD.MOV.U32 R60, RZ, RZ, R15 ;  /* 0x000000ffff3c7224 */ /* 0x000fe200078e000f */
[----:B------:R-:W-:Y:S01]  /*fd80*/  ISETP.GE.AND P1, PT, R194, R69, PT ;  /* 0x00000045c200720c */ /* 0x000fe20003f26270 */
[----:B------:R-:W-:Y:S01]  /*fd90*/  IMAD.MOV.U32 R64, RZ, RZ, R57 ;  /* 0x000000ffff407224 */ /* 0x000fe200078e0039 */
[----:B---3--:R-:W-:Y:S01]  /*fda0*/  PRMT R70, R62, 0x5410, R63 ;  /* 0x000054103e467816 */ /* 0x008fe2000000003f */
[----:B------:R-:W-:Y:S01]  /*fdb0*/  IMAD.MOV.U32 R62, RZ, RZ, R48 ;  /* 0x000000ffff3e7224 */ /* 0x000fe200078e0030 */
[----:B------:R-:W-:Y:S01]  /*fdc0*/  PRMT R71, R71, 0x5410, R60 ;  /* 0x0000541047477816 */ /* 0x000fe2000000003c */
[----:B------:R-:W-:-:S02]  /*fdd0*/  IMAD.MOV.U32 R63, RZ, RZ, R49 ;  /* 0x000000ffff3f7224 */ /* 0x000fc400078e0031 */
[----:B------:R-:W-:-:S03]  /*fde0*/  IMAD.MOV.U32 R60, RZ, RZ, R51 ;  /* 0x000000ffff3c7224 */ /* 0x000fc600078e0033 */
[----:B------:R-:W-:Y:S01]  /*fdf0*/  PRMT R88, R62, 0x5410, R63 ;  /* 0x000054103e587816 */ /* 0x000fe2000000003f */
[----:B------:R-:W-:Y:S01]  /*fe00*/  IMAD.MOV.U32 R62, RZ, RZ, R52 ;  /* 0x000000ffff3e7224 */ /* 0x000fe200078e0034 */
        /* <DEDUP_REMOVED lines=11> */
.L_x_5197:
[----:B------:R-:W-:Y:S05]  /*fec0*/  BSYNC B1 ;  /* 0x0000000000017941 */ /* 0x000fea0003800000 */
.L_x_4861:
[----:B------:R-:W-:Y:S01]  /*fed0*/  BSSY B1, `(.L_x_4863) ;  /* 0x000013e000017945 */ /* 0x000fe20003800000 */
[----:B------:R-:W-:-:S03]  /*fee0*/  PRMT R75, R60, 0x5410, R62 ;  /* 0x000054103c4b7816 */ /* 0x000fc6000000003e */
[----:B------:R-:W-:Y:S05]  /*fef0*/  @P1 BRA `(.L_x_4864) ;  /* 0x0000001000ec1947 */ /* 0x000fea0003800000 */
[----:B------:R-:W1:Y:S01]  /*ff00*/  LDC R79, c[0x0][0x3f4] ;  /* 0x0000fd00ff4f7b82 */ /* 0x000e620000000800 */
[----:B------:R-:W-:Y:S01]  /*ff10*/  BSSY B2, `(.L_x_4865) ;  /* 0x0000067000027945 */ /* 0x000fe20003800000 */
[-C--:B-1----:R-:W-:Y:S02]  /*ff20*/  ISETP.GE.AND P0, PT, R22, R79.reuse, PT ;  /* 0x0000004f1600720c */ /* 0x082fe40003f06270 */
[-C--:B------:R-:W-:Y:S02]  /*ff30*/  ISETP.GE.AND P1, PT, R197, R79.reuse, PT ;  /* 0x0000004fc500720c */ /* 0x080fe40003f26270 */
[----:B------:R-:W-:-:S09]  /*ff40*/  ISETP.GE.AND P2, PT, R198, R79, PT ;  /* 0x0000004fc600720c */ /* 0x000fd20003f46270 */
[----:B------:R-:W-:Y:S05]  /*ff50*/  @P0 BRA `(.L_x_4866) ;  /* 0x0000000400880947 */ /* 0x000fea0003800000 */
[----:B------:R-:W-:Y:S01]  /*ff60*/  LEA.HI R62, R79, R221, RZ, 0x1d ;  /* 0x000000dd4f3e7211 */ /* 0x000fe200078fe8ff */
[--C-:B------:R-:W-:Y:S01]  /*ff70*/  HADD2.F32 R109, -RZ, R100.reuse.H1_H1 ;  /* 0x30000064ff6d7230 */ /* 0x100fe20000004100 */
[----:B0-----:R-:W-:Y:S01]  /*ff80*/  LOP3.LUT R61, R207, 0x38, R22, 0xf8, !PT ;  /* 0x00000038cf3d7812 */ /* 0x001fe200078ef816 */
[----:B------:R-:W-:Y:S01]  /*ff90*/  HADD2.F32 R111, -RZ, R100.H0_H0 ;  /* 0x20000064ff6f7230 */ /* 0x000fe20000004100 */
[----:B------:R-:W-:Y:S01]  /*ffa0*/  SHF.R.S32.HI R63, RZ, 0x1f, R62 ;  /* 0x0000001fff3f7819 */ /* 0x000fe2000001143e */
[----:B------:R-:W-:Y:S01]  /*ffb0*/  IMAD.SHL.U32 R64, R62, 0x8, RZ ;  /* 0x000000083e407824 */ /* 0x000fe200078e00ff */
[----:B------:R-:W-:Y:S01]  /*ffc0*/  LOP3.LUT R60, R61, R208, RZ, 0x3c, !PT ;  /* 0x000000d03d3c7212 */ /* 0x000fe200078e3cff */
[----:B------:R-:W-:Y:S01]  /*ffd0*/  HADD2.F32 R110, -RZ, R97.H1_H1 ;  /* 0x30000061ff6e7230 */ /* 0x000fe20000004100 */
[----:B------:R-:W-:Y:S02]  /*ffe0*/  LEA.HI R62, R63, R62, RZ, 0x3 ;  /* 0x0000003e3f3e7211 */ /* 0x000fe400078f18ff */
[----:B------:R-:W-:Y:S01]  /*fff0*/  LOP3.LUT R63, R207, 0x38, R64, 0xf8, !PT ;  /* 0x00000038cf3f7812 */ /* 0x000fe200078ef840 */
[----:B------:R-:W-:Y:S01]  /*10000*/  IMAD.IADD R61, R209, 0x1, R60 ;  /* 0x00000001d13d7824 */ /* 0x000fe200078e023c */
[----:B------:R-:W-:-:S02]  /*10010*/  SHF.L.U32 R62, R62, 0xa, RZ ;  /* 0x0000000a3e3e7819 */ /* 0x000fc400000006ff */
[----:B------:R-:W-:Y:S01]  /*10020*/  LOP3.LUT R65, R63, R208, RZ, 0x3c, !PT ;  /* 0x000000d03f417212 */ /* 0x000fe200078e3cff */
[--C-:B------:R-:W-:Y:S01]  /*10030*/  IMAD R90, R61, 0x2, R2.reuse ;  /* 0x000000023d5a7824 */ /* 0x100fe200078e0202 */
[----:B------:R-:W-:Y:S02]  /*10040*/  LOP3.LUT R64, R62, 0x7fffe000, RZ, 0xc0, !PT ;  /* 0x7fffe0003e407812 */ /* 0x000fe400078ec0ff */
[----:B------:R-:W-:Y:S02]  /*10050*/  SHF.R.U32.HI R108, RZ, 0x10, R45 ;  /* 0x00000010ff6c7819 */ /* 0x000fe4000001162d */
[----:B------:R-:W-:Y:S01]  /*10060*/  IADD3 R65, R65, R64, R209 ;  /* 0x0000004041417210 */ /* 0x000fe20007ffe0d1 */
[----:B------:R-:W0:Y:S01]  /*10070*/  LDS.128 R60, [R90+0x12400] ;  /* 0x012400005a3c7984 */ /* 0x000e220000000c00 */
[--C-:B------:R-:W-:Y:S01]  /*10080*/  SHF.R.U32.HI R99, RZ, 0x10, R33.reuse ;  /* 0x00000010ff637819 */ /* 0x100fe20000011621 */
[----:B------:R-:W-:Y:S01]  /*10090*/  HADD2.F32 R108, -RZ, R108.H0_H0 ;  /* 0x2000006cff6c7230 */ /* 0x000fe20000004100 */
[----:B------:R-:W-:Y:S01]  /*100a0*/  SHF.R.U64 R32, R32, 0x10, R33 ;  /* 0x0000001020207819 */ /* 0x000fe20000001221 */
[----:B------:R-:W-:Y:S01]  /*100b0*/  IMAD R91, R65, 0x2, R2 ;  /* 0x00000002415b7824 */ /* 0x000fe200078e0202 */
[----:B------:R-:W-:Y:S01]  /*100c0*/  SHF.R.U64 R33, R44, 0x10, R45 ;  /* 0x000000102c217819 */ /* 0x000fe2000000122d */
[----:B------:R-:W-:Y:S01]  /*100d0*/  HADD2.F32 R99, -RZ, R99.H0_H0 ;  /* 0x20000063ff637230 */ /* 0x000fe20000004100 */
[----:B------:R-:W-:-:S02]  /*100e0*/  SHF.R.U64 R34, R34, 0x10, R35 ;  /* 0x0000001022227819 */ /* 0x000fc40000001223 */
[----:B------:R-:W1:Y:S01]  /*100f0*/  LDS.128 R64, [R91+0x12400] ;  /* 0x012400005b407984 */ /* 0x000e620000000c00 */
[----:B------:R-:W-:Y:S02]  /*10100*/  SHF.R.U32.HI R44, RZ, 0x10, R35 ;  /* 0x00000010ff2c7819 */ /* 0x000fe40000011623 */
[--C-:B------:R-:W-:Y:S02]  /*10110*/  SHF.R.U64 R35, R46, 0x10, R47.reuse ;  /* 0x000000102e237819 */ /* 0x100fe4000000122f */
[----:B------:R-:W-:Y:S01]  /*10120*/  SHF.R.U32.HI R46, RZ, 0x10, R47 ;  /* 0x00000010ff2e7819 */ /* 0x000fe2000001162f */
[----:B------:R-:W-:Y:S02]  /*10130*/  HADD2.F32 R44, -RZ, R44.H0_H0 ;  /* 0x2000002cff2c7230 */ /* 0x000fe40000004100 */
[--C-:B0-----:R-:W-:Y:S02]  /*10140*/  HADD2.F32 R104, -RZ, R61.reuse.H0_H0 ;  /* 0x2000003dff687230 */ /* 0x101fe40000004100 */
[----:B------:R-:W-:-:S02]  /*10150*/  HADD2.F32 R102, -RZ, R61.H1_H1 ;  /* 0x3000003dff667230 */ /* 0x000fc40000004100 */
[----:B------:R-:W-:Y:S02]  /*10160*/  HADD2.F32 R61, -RZ, R60.H0_H0 ;  /* 0x2000003cff3d7230 */ /* 0x000fe40000004100 */
[----:B------:R-:W-:Y:S02]  /*10170*/  HADD2.F32 R47, -RZ, R62.H0_H0 ;  /* 0x2000003eff2f7230 */ /* 0x000fe40000004100 */
[----:B------:R-:W-:Y:S02]  /*10180*/  HADD2.F32 R45, -RZ, R63.H0_H0 ;  /* 0x2000003fff2d7230 */ /* 0x000fe40000004100 */
[--C-:B-1----:R-:W-:Y:S02]  /*10190*/  HADD2.F32 R106, -RZ, R65.reuse.H0_H0 ;  /* 0x20000041ff6a7230 */ /* 0x102fe40000004100 */
[----:B------:R-:W-:Y:S02]  /*101a0*/  HADD2.F32 R107, -RZ, R65.H1_H1 ;  /* 0x30000041ff6b7230 */ /* 0x000fe40000004100 */
[----:B------:R-:W-:-:S02]  /*101b0*/  HADD2.F32 R101, -RZ, R67.H0_H0 ;  /* 0x20000043ff657230 */ /* 0x000fc40000004100 */
[C---:B------:R-:W-:Y:S01]  /*101c0*/  FMUL.FTZ R65, R106.reuse, R111 ;  /* 0x0000006f6a417220 */ /* 0x040fe20000410000 */
[----:B------:R-:W-:Y:S02]  /*101d0*/  HADD2.F32 R100, -RZ, R67.H1_H1 ;  /* 0x30000043ff647230 */ /* 0x000fe40000004100 */
[-C--:B------:R-:W-:Y:S01]  /*101e0*/  FMUL.FTZ R67, R106, R109.reuse ;  /* 0x0000006d6a437220 */ /* 0x080fe20000410000 */
[----:B------:R-:W-:Y:S02]  /*101f0*/  HADD2.F32 R105, -RZ, R64.H0_H0 ;  /* 0x20000040ff697230 */ /* 0x000fe40000004100 */
[C---:B------:R-:W-:Y:S01]  /*10200*/  FFMA.FTZ R65, R104.reuse, R109, -R65 ;  /* 0x0000006d68417223 */ /* 0x040fe20000010841 */
[--C-:B------:R-:W-:Y:S02]  /*10210*/  HADD2.F32 R106, -RZ, R98.reuse.H1_H1 ;  /* 0x30000062ff6a7230 */ /* 0x100fe40000004100 */
[----:B------:R-:W-:Y:S01]  /*10220*/  FFMA.FTZ R67, R104, R111, R67 ;  /* 0x0000006f68437223 */ /* 0x000fe20000010043 */
[----:B------:R-:W-:-:S02]  /*10230*/  HADD2.F32 R104, -RZ, R98.H0_H0 ;  /* 0x20000062ff687230 */ /* 0x000fc40000004100 */
[----:B------:R-:W-:Y:S01]  /*10240*/  FMUL.FTZ R109, R107, R108 ;  /* 0x0000006c6b6d7220 */ /* 0x000fe20000410000 */
[----:B------:R-:W-:Y:S02]  /*10250*/  HADD2.F32 R103, -RZ, R66.H0_H0 ;  /* 0x20000042ff677230 */ /* 0x000fe40000004100 */
[----:B------:R-:W-:Y:S01]  /*10260*/  FMUL.FTZ R112, R105, R106 ;  /* 0x0000006a69707220 */ /* 0x000fe20000410000 */
[-C--:B------:R-:W-:Y:S01]  /*10270*/  FMUL.FTZ R107, R107, R99.reuse ;  /* 0x000000636b6b7220 */ /* 0x080fe20000410000 */
[-C--:B------:R-:W-:Y:S01]  /*10280*/  FMUL.FTZ R105, R105, R104.reuse ;  /* 0x0000006869697220 */ /* 0x080fe20000410000 */
[C---:B------:R-:W-:Y:S01]  /*10290*/  FFMA.FTZ R98, R102.reuse, R99, -R109 ;  /* 0x0000006366627223 */ /* 0x040fe2000001086d */
[C---:B------:R-:W-:Y:S01]  /*102a0*/  FFMA.FTZ R99, R61.reuse, R104, -R112 ;  /* 0x000000683d637223 */ /* 0x040fe20000010870 */
[----:B------:R-:W-:Y:S01]  /*102b0*/  FFMA.FTZ R102, R102, R108, R107 ;  /* 0x0000006c66667223 */ /* 0x000fe2000001006b */
[----:B------:R-:W-:Y:S02]  /*102c0*/  HADD2.F32 R104, -RZ, R97.H0_H0 ;  /* 0x20000061ff687230 */ /* 0x000fe40000004100 */
[----:B------:R-:W-:Y:S01]  /*102d0*/  FFMA.FTZ R61, R61, R106, R105 ;  /* 0x0000006a3d3d7223 */ /* 0x000fe20000010069 */
[----:B------:R-:W-:Y:S01]  /*102e0*/  FMUL.FTZ R112, R103, R110 ;  /* 0x0000006e67707220 */ /* 0x000fe20000410000 */
[----:B------:R-:W-:-:S02]  /*102f0*/  HADD2.F32 R108, -RZ, R96.H1_H1 ;  /* 0x30000060ff6c7230 */ /* 0x000fc40000004100 */
[----:B------:R-:W-:Y:S02]  /*10300*/  HADD2.F32 R106, -RZ, R96.H0_H0 ;  /* 0x20000060ff6a7230 */ /* 0x000fe40000004100 */
[-C--:B------:R-:W-:Y:S01]  /*10310*/  FMUL.FTZ R114, R103, R104.reuse ;  /* 0x0000006867727220 */ /* 0x080fe20000410000 */
[----:B------:R-:W-:Y:S01]  /*10320*/  FFMA.FTZ R96, R47, R104, -R112 ;  /* 0x000000682f607223 */ /* 0x000fe20000010870 */
[----:B------:R-:W-:Y:S02]  /*10330*/  HADD2.F32 R97, -RZ, R46.H0_H0 ;  /* 0x2000002eff617230 */ /* 0x000fe40000004100 */
[C---:B------:R-:W-:Y:S01]  /*10340*/  FMUL.FTZ R104, R101.reuse, R108 ;  /* 0x0000006c65687220 */ /* 0x040fe20000410000 */
[----:B------:R-:W-:Y:S01]  /*10350*/  FMUL.FTZ R101, R101, R106 ;  /* 0x0000006a65657220 */ /* 0x000fe20000410000 */
[----:B------:R-:W-:Y:S01]  /*10360*/  FFMA.FTZ R46, R47, R110, R114 ;  /* 0x0000006e2f2e7223 */ /* 0x000fe20000010072 */
[----:B------:R-:W-:Y:S02]  /*10370*/  HADD2.F32 R63, -RZ, R63.H1_H1 ;  /* 0x3000003fff3f7230 */ /* 0x000fe40000004100 */
[----:B------:R-:W-:Y:S01]  /*10380*/  FMUL.FTZ R110, R100, R97 ;  /* 0x00000061646e7220 */ /* 0x000fe20000410000 */
[C---:B------:R-:W-:Y:S01]  /*10390*/  FFMA.FTZ R104, R45.reuse, R106, -R104 ;  /* 0x0000006a2d687223 */ /* 0x040fe20000010868 */
[----:B------:R-:W-:Y:S01]  /*103a0*/  FFMA.FTZ R101, R45, R108, R101 ;  /* 0x0000006c2d657223 */ /* 0x000fe20000010065 */
[----:B------:R-:W-:-:S02]  /*103b0*/  HADD2.F32 R64, -RZ, R64.H1_H1 ;  /* 0x30000040ff407230 */ /* 0x000fc40000004100 */
[-C--:B------:R-:W-:Y:S01]  /*103c0*/  FMUL.FTZ R100, R100, R44.reuse ;  /* 0x0000002c64647220 */ /* 0x080fe20000410000 */
[----:B------:R-:W-:Y:S02]  /*103d0*/  HADD2.F32 R66, -RZ, R66.H1_H1 ;  /* 0x30000042ff427230 */ /* 0x000fe40000004100 */
[C---:B------:R-:W-:Y:S01]  /*103e0*/  FFMA.FTZ R103, R63.reuse, R44, -R110 ;  /* 0x0000002c3f677223 */ /* 0x040fe2000001086e */
[----:B------:R-:W-:Y:S02]  /*103f0*/  HADD2.F32 R45, -RZ, R33.H0_H0 ;  /* 0x20000021ff2d7230 */ /* 0x000fe40000004100 */
[----:B------:R-:W-:Y:S01]  /*10400*/  FFMA.FTZ R100, R63, R97, R100 ;  /* 0x000000613f647223 */ /* 0x000fe20000010064 */
[----:B------:R-:W-:Y:S02]  /*10410*/  HADD2.F32 R47, -RZ, R35.H0_H0 ;  /* 0x20000023ff2f7230 */ /* 0x000fe40000004100 */
[----:B------:R-:W-:Y:S02]  /*10420*/  HADD2.F32 R33, -RZ, R32.H0_H0 ;  /* 0x20000020ff217230 */ /* 0x000fe40000004100 */
[----:B------:R-:W-:Y:S01]  /*10430*/  FMUL.FTZ R63, R64, R45 ;  /* 0x0000002d403f7220 */ /* 0x000fe20000410000 */
[----:B------:R-:W-:-:S02]  /*10440*/  HADD2.F32 R35, -RZ, R34.H0_H0 ;  /* 0x20000022ff237230 */ /* 0x000fc40000004100 */
        /* <DEDUP_REMOVED lines=16> */
[----:B------:R-:W-:-:S02]  /*10550*/  F2FP.F16.F32.PACK_AB R44, R44, R61 ;  /* 0x0000003d2c2c723e */ /* 0x000fc400000000ff */
[----:B------:R-:W-:-:S05]  /*10560*/  F2FP.F16.F32.PACK_AB R46, R63, R46 ;  /* 0x0000002e3f2e723e */ /* 0x000fca00000000ff */
[----:B------:R1:W-:Y:S02]  /*10570*/  STS.128 [R91+0x12400], R44 ;  /* 0x0124002c5b007388 */ /* 0x0003e40000000c00 */
.L_x_4866:
[----:B------:R-:W-:Y:S05]  /*10580*/  BSYNC B2 ;  /* 0x0000000000027941 */ /* 0x000fea0003800000 */
.L_x_4865:
[----:B------:R-:W-:Y:S04]  /*10590*/  BSSY B2, `(.L_x_4867) ;  /* 0x0000069000027945 */ /* 0x000fe80003800000 */
[----:B------:R-:W-:Y:S05]  /*105a0*/  @P1 BRA `(.L_x_4868) ;  /* 0x00000004009c1947 */ /* 0x000fea0003800000 */
[----:B-1----:R-:W2:Y:S01]  /*105b0*/  LDL R32, [R1+0x40] ;  /* 0x0000400001207983 */ /* 0x002ea20000100800 */
[----:B------:R-:W-:Y:S01]  /*105c0*/  LEA.HI R33, R76, R197, RZ, 0x6 ;  /* 0x000000c54c217211 */ /* 0x000fe200078f30ff */
[----:B------:R-:W-:Y:S01]  /*105d0*/  HADD2.F32 R96, -RZ, R92.H1_H1 ;  /* 0x3000005cff607230 */ /* 0x000fe20000004100 */
[----:B------:R-:W-:Y:S01]  /*105e0*/  LOP3.LUT R35, R207, 0x38, R74, 0xf8, !PT ;  /* 0x00000038cf237812 */ /* 0x000fe200078ef84a */
[----:B------:R-:W-:Y:S01]  /*105f0*/  HADD2.F32 R90, -RZ, R94.H1_H1 ;  /* 0x3000005eff5a7230 */ /* 0x000fe20000004100 */
[--C-:B------:R-:W-:Y:S01]  /*10600*/  SHF.R.U64 R40, R40, 0x10, R41.reuse ;  /* 0x0000001028287819 */ /* 0x100fe20000001229 */
[----:B------:R-:W-:Y:S01]  /*10610*/  IMAD.SHL.U32 R34, R33, 0x80, RZ ;  /* 0x0000008021227824 */ /* 0x000fe200078e00ff */
[----:B------:R-:W-:Y:S01]  /*10620*/  LOP3.LUT R35, R35, R208, RZ, 0x3c, !PT ;  /* 0x000000d023237212 */ /* 0x000fe200078e3cff */
[----:B------:R-:W-:Y:S01]  /*10630*/  HADD2.F32 R92, -RZ, R92.H0_H0 ;  /* 0x2000005cff5c7230 */ /* 0x000fe20000004100 */
[----:B------:R-:W-:Y:S01]  /*10640*/  SHF.R.U32.HI R91, RZ, 0x10, R41 ;  /* 0x00000010ff5b7819 */ /* 0x000fe20000011629 */
[----:B------:R-:W-:Y:S01]  /*10650*/  HADD2.F32 R94, -RZ, R94.H0_H0 ;  /* 0x2000005eff5e7230 */ /* 0x000fe20000004100 */
[----:B------:R-:W-:-:S02]  /*10660*/  LOP3.LUT R44, R34, 0xffffe000, RZ, 0xc0, !PT ;  /* 0xffffe000222c7812 */ /* 0x000fc400078ec0ff */
[----:B------:R-:W-:Y:S01]  /*10670*/  SHF.R.U32.HI R97, RZ, 0x10, R29 ;  /* 0x00000010ff617819 */ /* 0x000fe2000001161d */
[----:B------:R-:W-:Y:S01]  /*10680*/  HADD2.F32 R91, -RZ, R91.H0_H0 ;  /* 0x2000005bff5b7230 */ /* 0x000fe20000004100 */
[----:B------:R-:W-:Y:S02]  /*10690*/  IADD3 R35, R35, R44, R209 ;  /* 0x0000002c23237210 */ /* 0x000fe40007ffe0d1 */
[----:B------:R-:W-:Y:S02]  /*106a0*/  SHF.R.U64 R28, R28, 0x10, R29 ;  /* 0x000000101c1c7819 */ /* 0x000fe4000000121d */
[----:B------:R-:W-:Y:S02]  /*106b0*/  SHF.R.U64 R29, R30, 0x10, R31 ;  /* 0x000000101e1d7819 */ /* 0x000fe4000000121f */
[--C-:B------:R-:W-:Y:S02]  /*106c0*/  SHF.R.U64 R30, R42, 0x10, R43.reuse ;  /* 0x000000102a1e7819 */ /* 0x100fe4000000122b */
[----:B------:R-:W-:Y:S01]  /*106d0*/  SHF.R.U32.HI R63, RZ, 0x10, R43 ;  /* 0x00000010ff3f7819 */ /* 0x000fe2000001162b */
[----:B------:R-:W-:Y:S01]  /*106e0*/  HADD2.F32 R29, -RZ, R29.H0_H0 ;  /* 0x2000001dff1d7230 */ /* 0x000fe20000004100 */
[----:B------:R-:W-:-:S02]  /*106f0*/  SHF.R.U32.HI R31, RZ, 0x10, R31 ;  /* 0x00000010ff1f7819 */ /* 0x000fc4000001161f */
[----:B--2---:R-:W-:Y:S02]  /*10700*/  R2UR UR4, R32 ;  /* 0x00000000200472ca */ /* 0x004fe400000e0000 */
[----:B------:R-:W-:-:S04]  /*10710*/  LEA.HI R32, R79, R21, RZ, 0x1d ;  /* 0x000000154f207211 */ /* 0x000fc800078fe8ff */
[----:B------:R-:W-:Y:S01]  /*10720*/  SHF.R.S32.HI R33, RZ, 0x1f, R32 ;  /* 0x0000001fff217819 */ /* 0x000fe20000011420 */
[----:B------:R-:W-:-:S03]  /*10730*/  IMAD.SHL.U32 R34, R32, 0x8, RZ ;  /* 0x0000000820227824 */ /* 0x000fc600078e00ff */
[----:B------:R-:W-:Y:S02]  /*10740*/  LEA.HI R32, R33, R32, RZ, 0x3 ;  /* 0x0000002021207211 */ /* 0x000fe400078f18ff */
[----:B------:R-:W-:Y:S02]  /*10750*/  LOP3.LUT R33, R207, 0x38, R34, 0xf8, !PT ;  /* 0x00000038cf217812 */ /* 0x000fe400078ef822 */
[----:B------:R-:W-:Y:S01]  /*10760*/  LEA R60, R35, UR4, 0x1 ;  /* 0x00000004233c7c11 */ /* 0x000fe2000f8e08ff */
[----:B------:R-:W-:Y:S01]  /*10770*/  IMAD.SHL.U32 R32, R32, 0x400, RZ ;  /* 0x0000040020207824 */ /* 0x000fe200078e00ff */
[----:B------:R-:W-:-:S04]  /*10780*/  LOP3.LUT R45, R33, R208, RZ, 0x3c, !PT ;  /* 0x000000d0212d7212 */ /* 0x000fc800078e3cff */
[----:B------:R-:W-:Y:S02]  /*10790*/  LOP3.LUT R44, R32, 0x7fffe000, RZ, 0xc0, !PT ;  /* 0x7fffe000202c7812 */ /* 0x000fe400078ec0ff */
[----:B------:R-:W1:Y:S02]  /*107a0*/  LDS.128 R32, [R60] ;  /* 0x000000003c207984 */ /* 0x000e640000000c00 */
[----:B------:R-:W-:-:S05]  /*107b0*/  IADD3 R45, R45, R44, R209 ;  /* 0x0000002c2d2d7210 */ /* 0x000fca0007ffe0d1 */
[----:B0-----:R-:W-:-:S05]  /*107c0*/  IMAD R61, R45, 0x2, R2 ;  /* 0x000000022d3d7824 */ /* 0x001fca00078e0202 */
[----:B------:R-:W0:Y:S01]  /*107d0*/  LDS.128 R44, [R61+0x12400] ;  /* 0x012400003d2c7984 */ /* 0x000e220000000c00 */
[--C-:B-1----:R-:W-:Y:S02]  /*107e0*/  HADD2.F32 R41, -RZ, R33.reuse.H0_H0 ;  /* 0x20000021ff297230 */ /* 0x102fe40000004100 */
[----:B------:R-:W-:Y:S02]  /*107f0*/  HADD2.F32 R65, -RZ, R33.H1_H1 ;  /* 0x30000021ff417230 */ /* 0x000fe40000004100 */
[----:B------:R-:W-:Y:S02]  /*10800*/  HADD2.F32 R64, -RZ, R32.H0_H0 ;  /* 0x20000020ff407230 */ /* 0x000fe40000004100 */
[----:B------:R-:W-:Y:S02]  /*10810*/  HADD2.F32 R43, -RZ, R34.H0_H0 ;  /* 0x20000022ff2b7230 */ /* 0x000fe40000004100 */
[--C-:B------:R-:W-:Y:S02]  /*10820*/  HADD2.F32 R42, -RZ, R35.reuse.H0_H0 ;  /* 0x20000023ff2a7230 */ /* 0x100fe40000004100 */
[----:B------:R-:W-:-:S02]  /*10830*/  HADD2.F32 R35, -RZ, R35.H1_H1 ;  /* 0x30000023ff237230 */ /* 0x000fc40000004100 */
[--C-:B0-----:R-:W-:Y:S02]  /*10840*/  HADD2.F32 R33, -RZ, R45.reuse.H0_H0 ;  /* 0x2000002dff217230 */ /* 0x101fe40000004100 */
[----:B------:R-:W-:Y:S02]  /*10850*/  HADD2.F32 R62, -RZ, R45.H1_H1 ;  /* 0x3000002dff3e7230 */ /* 0x000fe40000004100 */
[----:B------:R-:W-:Y:S02]  /*10860*/  HADD2.F32 R45, -RZ, R44.H0_H0 ;  /* 0x2000002cff2d7230 */ /* 0x000fe40000004100 */
[C---:B------:R-:W-:Y:S01]  /*10870*/  FMUL.FTZ R98, R33.reuse, R96 ;  /* 0x0000006021627220 */ /* 0x040fe20000410000 */
[-C--:B------:R-:W-:Y:S01]  /*10880*/  FMUL.FTZ R100, R33, R90.reuse ;  /* 0x0000005a21647220 */ /* 0x080fe20000410000 */
[----:B------:R-:W-:Y:S02]  /*10890*/  HADD2.F32 R66, -RZ, R46.H0_H0 ;  /* 0x2000002eff427230 */ /* 0x000fe40000004100 */
[----:B------:R-:W-:Y:S01]  /*108a0*/  FFMA.FTZ R33, R41, R90, -R98 ;  /* 0x0000005a29217223 */ /* 0x000fe20000010862 */
[----:B------:R-:W-:-:S02]  /*108b0*/  HADD2.F32 R90, -RZ, R97.H0_H0 ;  /* 0x20000061ff5a7230 */ /* 0x000fc40000004100 */
[C---:B------:R-:W-:Y:S01]  /*108c0*/  FMUL.FTZ R98, R62.reuse, R91 ;  /* 0x0000005b3e627220 */ /* 0x040fe20000410000 */
[----:B------:R-:W-:Y:S01]  /*108d0*/  FFMA.FTZ R41, R41, R96, R100 ;  /* 0x0000006029297223 */ /* 0x000fe20000010064 */
[C---:B------:R-:W-:Y:S01]  /*108e0*/  FMUL.FTZ R97, R45.reuse, R92 ;  /* 0x0000005c2d617220 */ /* 0x040fe20000410000 */
[----:B------:R-:W-:Y:S01]  /*108f0*/  FMUL.FTZ R99, R45, R94 ;  /* 0x0000005e2d637220 */ /* 0x000fe20000410000 */
[-C--:B------:R-:W-:Y:S01]  /*10900*/  FMUL.FTZ R96, R62, R90.reuse ;  /* 0x0000005a3e607220 */ /* 0x080fe20000410000 */
[----:B------:R-:W-:Y:S01]  /*10910*/  FFMA.FTZ R62, R65, R90, -R98 ;  /* 0x0000005a413e7223 */ /* 0x000fe20000010862 */
[----:B------:R-:W-:Y:S02]  /*10920*/  HADD2.F32 R90, -RZ, R93.H0_H0 ;  /* 0x2000005dff5a7230 */ /* 0x000fe40000004100 */
[C---:B------:R-:W-:Y:S01]  /*10930*/  FFMA.FTZ R97, R64.reuse, R94, -R97 ;  /* 0x0000005e40617223 */ /* 0x040fe20000010861 */
[----:B------:R-:W-:Y:S02]  /*10940*/  HADD2.F32 R45, -RZ, R95.H0_H0 ;  /* 0x2000005fff2d7230 */ /* 0x000fe40000004100 */
[----:B------:R-:W-:Y:S01]  /*10950*/  FFMA.FTZ R99, R64, R92, R99 ;  /* 0x0000005c40637223 */ /* 0x000fe20000010063 */
[----:B------:R-:W-:-:S02]  /*10960*/  HADD2.F32 R67, -RZ, R47.H0_H0 ;  /* 0x2000002fff437230 */ /* 0x000fc40000004100 */
[C---:B------:R-:W-:Y:S01]  /*10970*/  FMUL.FTZ R64, R66.reuse, R90 ;  /* 0x0000005a42407220 */ /* 0x040fe20000410000 */
[----:B------:R-:W-:Y:S02]  /*10980*/  HADD2.F32 R95, -RZ, R95.H1_H1 ;  /* 0x3000005fff5f7230 */ /* 0x000fe40000004100 */
[----:B------:R-:W-:Y:S01]  /*10990*/  FFMA.FTZ R96, R65, R91, R96 ;  /* 0x0000005b41607223 */ /* 0x000fe20000010060 */
[----:B------:R-:W-:Y:S02]  /*109a0*/  HADD2.F32 R93, -RZ, R93.H1_H1 ;  /* 0x3000005dff5d7230 */ /* 0x000fe40000004100 */
[-C--:B------:R-:W-:Y:S01]  /*109b0*/  FFMA.FTZ R65, R43, R45.reuse, -R64 ;  /* 0x0000002d2b417223 */ /* 0x080fe20000010840 */
[----:B------:R-:W-:Y:S01]  /*109c0*/  FMUL.FTZ R92, R66, R45 ;  /* 0x0000002d425c7220 */ /* 0x000fe20000410000 */
[----:B------:R-:W-:Y:S02]  /*109d0*/  HADD2.F32 R64, -RZ, R31.H0_H0 ;  /* 0x2000001fff407230 */ /* 0x000fe40000004100 */
[----:B------:R-:W-:Y:S01]  /*109e0*/  FMUL.FTZ R94, R67, R95 ;  /* 0x0000005f435e7220 */ /* 0x000fe20000410000 */
[----:B------:R-:W-:-:S02]  /*109f0*/  HADD2.F32 R47, -RZ, R47.H1_H1 ;  /* 0x3000002fff2f7230 */ /* 0x000fc40000004100 */
[-C--:B------:R-:W-:Y:S01]  /*10a00*/  FMUL.FTZ R31, R67, R93.reuse ;  /* 0x0000005d431f7220 */ /* 0x080fe20000410000 */
[----:B------:R-:W-:Y:S02]  /*10a10*/  HADD2.F32 R66, -RZ, R63.H0_H0 ;  /* 0x2000003fff427230 */ /* 0x000fe40000004100 */
[----:B------:R-:W-:Y:S01]  /*10a20*/  FFMA.FTZ R92, R43, R90, R92 ;  /* 0x0000005a2b5c7223 */ /* 0x000fe2000001005c */
[C---:B------:R-:W-:Y:S01]  /*10a30*/  FFMA.FTZ R94, R42.reuse, R93, R94 ;  /* 0x0000005d2a5e7223 */ /* 0x040fe2000001005e */
[----:B------:R-:W-:Y:S01]  /*10a40*/  FFMA.FTZ R95, R42, R95, -R31 ;  /* 0x0000005f2a5f7223 */ /* 0x000fe2000001081f */
        /* <DEDUP_REMOVED lines=10> */
[----:B------:R-:W-:Y:S02]  /*10af0*/  HADD2.F32 R32, -RZ, R32.H1_H1 ;  /* 0x30000020ff207230 */ /* 0x000fe40000004100 */
[----:B------:R-:W-:Y:S01]  /*10b00*/  FMUL.FTZ R47, R46, R45 ;  /* 0x0000002d2e2f7220 */ /* 0x000fe20000410000 */
[----:B------:R-:W-:-:S02]  /*10b10*/  HADD2.F32 R34, -RZ, R34.H1_H1 ;  /* 0x30000022ff227230 */ /* 0x000fc40000004100 */
[----:B------:R-:W-:Y:S01]  /*10b20*/  FMUL.FTZ R44, R44, R31 ;  /* 0x0000001f2c2c7220 */ /* 0x000fe20000410000 */
[----:B------:R-:W-:Y:S01]  /*10b30*/  FMUL.FTZ R46, R46, R29 ;  /* 0x0000001d2e2e7220 */ /* 0x000fe20000410000 */
[----:B------:R-:W-:Y:S01]  /*10b40*/  FFMA.FTZ R28, R32, R31, -R35 ;  /* 0x0000001f201c7223 */ /* 0x000fe20000010823 */
[----:B------:R-:W-:Y:S01]  /*10b50*/  F2FP.F16.F32.PACK_AB R31, R90, R95 ;  /* 0x0000005f5a1f723e */ /* 0x000fe200000000ff */
[----:B------:R-:W-:Y:S01]  /*10b60*/  FFMA.FTZ R30, R34, R29, -R47 ;  /* 0x0000001d221e7223 */ /* 0x000fe2000001082f */
[----:B------:R-:W-:Y:S01]  /*10b70*/  FFMA.FTZ R32, R32, R43, R44 ;  /* 0x0000002b20207223 */ /* 0x000fe2000001002c */
[----:B------:R-:W-:Y:S01]  /*10b80*/  FFMA.FTZ R45, R34, R45, R46 ;  /* 0x0000002d222d7223 */ /* 0x000fe2000001002e */
[----:B------:R-:W-:Y:S02]  /*10b90*/  F2FP.F16.F32.PACK_AB R29, R62, R33 ;  /* 0x000000213e1d723e */ /* 0x000fe400000000ff */
[----:B------:R-:W-:Y:S02]  /*10ba0*/  F2FP.F16.F32.PACK_AB R28, R28, R97 ;  /* 0x000000611c1c723e */ /* 0x000fe400000000ff */
[----:B------:R-:W-:-:S02]  /*10bb0*/  F2FP.F16.F32.PACK_AB R30, R30, R65 ;  /* 0x000000411e1e723e */ /* 0x000fc400000000ff */
[----:B------:R-:W-:Y:S02]  /*10bc0*/  F2FP.F16.F32.PACK_AB R35, R63, R94 ;  /* 0x0000005e3f23723e */ /* 0x000fe400000000ff */
[----:B------:R-:W-:Y:S01]  /*10bd0*/  F2FP.F16.F32.PACK_AB R33, R96, R41 ;  /* 0x000000296021723e */ /* 0x000fe200000000ff */
[----:B------:R2:W-:Y:S01]  /*10be0*/  STS.128 [R60], R28 ;  /* 0x0000001c3c007388 */ /* 0x0005e20000000c00 */
[----:B------:R-:W-:Y:S02]  /*10bf0*/  F2FP.F16.F32.PACK_AB R32, R32, R99 ;  /* 0x000000632020723e */ /* 0x000fe400000000ff */
[----:B------:R-:W-:-:S05]  /*10c00*/  F2FP.F16.F32.PACK_AB R34, R45, R92 ;  /* 0x0000005c2d22723e */ /* 0x000fca00000000ff */
[----:B------:R2:W-:Y:S02]  /*10c10*/  STS.128 [R61+0x12400], R32 ;  /* 0x012400203d007388 */ /* 0x0005e40000000c00 */
.L_x_4868:
[----:B------:R-:W-:Y:S05]  /*10c20*/  BSYNC B2 ;  /* 0x0000000000027941 */ /* 0x000fea0003800000 */
.L_x_4867:
[----:B------:R-:W-:Y:S05]  /*10c30*/  @P2 BRA `(.L_x_4864) ;  /* 0x00000004009c2947 */ /* 0x000fea0003800000 */
[----:B--2---:R-:W2:Y:S01]  /*10c40*/  LDL R28, [R1+0x40] ;  /* 0x00004000011c7983 */ /* 0x004ea20000100800 */
[----:B------:R-:W-:Y:S01]  /*10c50*/  LEA.HI R79, R79, R20, RZ, 0x1d ;  /* 0x000000144f4f7211 */ /* 0x000fe200078fe8ff */
[----:B-1----:R-:W-:Y:S01]  /*10c60*/  HADD2.F32 R44, -RZ, R84.H1_H1 ;  /* 0x30000054ff2c7230 */ /* 0x002fe20000004100 */
[----:B------:R-:W-:Y:S01]  /*10c70*/  LOP3.LUT R29, R207, 0x38, R3, 0xf8, !PT ;  /* 0x00000038cf1d7812 */ /* 0x000fe200078ef803 */
[--C-:B------:R-:W-:Y:S01]  /*10c80*/  HADD2.F32 R45, -RZ, R82.reuse.H1_H1 ;  /* 0x30000052ff2d7230 */ /* 0x100fe20000004100 */
[----:B------:R-:W-:Y:S01]  /*10c90*/  SHF.R.S32.HI R30, RZ, 0x1f, R79 ;  /* 0x0000001fff1e7819 */ /* 0x000fe2000001144f */
[----:B------:R-:W-:Y:S01]  /*10ca0*/  HADD2.F32 R82, -RZ, R82.H0_H0 ;  /* 0x20000052ff527230 */ /* 0x000fe20000004100 */
[----:B------:R-:W-:Y:S01]  /*10cb0*/  LOP3.LUT R29, R29, R208, RZ, 0x3c, !PT ;  /* 0x000000d01d1d7212 */ /* 0x000fe200078e3cff */
[----:B------:R-:W-:Y:S01]  /*10cc0*/  HADD2.F32 R84, -RZ, R84.H0_H0 ;  /* 0x20000054ff547230 */ /* 0x000fe20000004100 */
[----:B------:R-:W-:Y:S02]  /*10cd0*/  LEA.HI R30, R30, R79, RZ, 0x3 ;  /* 0x0000004f1e1e7211 */ /* 0x000fe400078f18ff */
[----:B------:R-:W-:-:S02]  /*10ce0*/  SHF.R.U64 R63, R38, 0x10, R39 ;  /* 0x00000010263f7819 */ /* 0x000fc40000001227 */
[----:B------:R-:W-:Y:S01]  /*10cf0*/  SHF.R.U32.HI R46, RZ, 0x10, R37 ;  /* 0x00000010ff2e7819 */ /* 0x000fe20000011625 */
[----:B------:R-:W-:Y:S01]  /*10d00*/  IMAD.SHL.U32 R30, R30, 0x400, RZ ;  /* 0x000004001e1e7824 */ /* 0x000fe200078e00ff */
[--C-:B------:R-:W-:Y:S02]  /*10d10*/  SHF.R.U64 R24, R24, 0x10, R25.reuse ;  /* 0x0000001018187819 */ /* 0x100fe40000001219 */
[----:B------:R-:W-:Y:S01]  /*10d20*/  SHF.R.U32.HI R47, RZ, 0x10, R25 ;  /* 0x00000010ff2f7819 */ /* 0x000fe20000011619 */
[----:B------:R-:W-:Y:S01]  /*10d30*/  HADD2.F32 R46, -RZ, R46.H0_H0 ;  /* 0x2000002eff2e7230 */ /* 0x000fe20000004100 */
[--C-:B------:R-:W-:Y:S02]  /*10d40*/  SHF.R.U64 R25, R26, 0x10, R27.reuse ;  /* 0x000000101a197819 */ /* 0x100fe4000000121b */
[----:B------:R-:W-:Y:S02]  /*10d50*/  SHF.R.U32.HI R66, RZ, 0x10, R27 ;  /* 0x00000010ff427819 */ /* 0x000fe4000001161b */
[----:B0-----:R-:W-:Y:S01]  /*10d60*/  SHF.R.U32.HI R61, RZ, 0x10, R39 ;  /* 0x00000010ff3d7819 */ /* 0x001fe20000011627 */
[----:B------:R-:W-:Y:S01]  /*10d70*/  HADD2.F32 R25, -RZ, R25.H0_H0 ;  /* 0x20000019ff197230 */ /* 0x000fe20000004100 */
[----:B------:R-:W-:-:S02]  /*10d80*/  SHF.R.U64 R65, R36, 0x10, R37 ;  /* 0x0000001024417819 */ /* 0x000fc40000001225 */
[----:B--2---:R-:W-:Y:S02]  /*10d90*/  R2UR UR4, R28 ;  /* 0x000000001c0472ca */ /* 0x004fe400000e0000 */
[----:B------:R-:W-:-:S05]  /*10da0*/  LEA.HI R28, R0, R198, RZ, 0x6 ;  /* 0x000000c6001c7211 */ /* 0x000fca00078f30ff */
[----:B------:R-:W-:-:S05]  /*10db0*/  IMAD.SHL.U32 R28, R28, 0x80, RZ ;  /* 0x000000801c1c7824 */ /* 0x000fca00078e00ff */
[----:B------:R-:W-:Y:S02]  /*10dc0*/  LOP3.LUT R32, R28, 0xffffe000, RZ, 0xc0, !PT ;  /* 0xffffe0001c207812 */ /* 0x000fe400078ec0ff */
[----:B------:R-:W-:Y:S02]  /*10dd0*/  SHF.L.U32 R28, R79, 0x3, RZ ;  /* 0x000000034f1c7819 */ /* 0x000fe400000006ff */
[----:B------:R-:W-:Y:S02]  /*10de0*/  IADD3 R32, R29, R32, R209 ;  /* 0x000000201d207210 */ /* 0x000fe40007ffe0d1 */
[----:B------:R-:W-:Y:S02]  /*10df0*/  LOP3.LUT R29, R207, 0x38, R28, 0xf8, !PT ;  /* 0x00000038cf1d7812 */ /* 0x000fe400078ef81c */
[----:B------:R-:W-:Y:S02]  /*10e00*/  LEA R40, R32, UR4, 0x1 ;  /* 0x0000000420287c11 */ /* 0x000fe4000f8e08ff */
[----:B------:R-:W-:-:S02]  /*10e10*/  LOP3.LUT R33, R29, R208, RZ, 0x3c, !PT ;  /* 0x000000d01d217212 */ /* 0x000fc400078e3cff */
[----:B------:R-:W-:Y:S02]  /*10e20*/  LOP3.LUT R32, R30, 0x7fffe000, RZ, 0xc0, !PT ;  /* 0x7fffe0001e207812 */ /* 0x000fe400078ec0ff */
[----:B------:R-:W0:Y:S02]  /*10e30*/  LDS.128 R28, [R40] ;  /* 0x00000000281c7984 */ /* 0x000e240000000c00 */
[----:B------:R-:W-:-:S05]  /*10e40*/  IADD3 R33, R33, R32, R209 ;  /* 0x0000002021217210 */ /* 0x000fca0007ffe0d1 */
[----:B------:R-:W-:-:S05]  /*10e50*/  IMAD R41, R33, 0x2, R2 ;  /* 0x0000000221297824 */ /* 0x000fca00078e0202 */
[----:B------:R-:W1:Y:S01]  /*10e60*/  LDS.128 R32, [R41+0x12400] ;  /* 0x0124000029207984 */ /* 0x000e620000000c00 */
[--C-:B0-----:R-:W-:Y:S02]  /*10e70*/  HADD2.F32 R27, -RZ, R29.reuse.H0_H0 ;  /* 0x2000001dff1b7230 */ /* 0x101fe40000004100 */
[----:B------:R-:W-:Y:S02]  /*10e80*/  HADD2.F32 R26, -RZ, R28.H0_H0 ;  /* 0x2000001cff1a7230 */ /* 0x000fe40000004100 */
[----:B------:R-:W-:Y:S02]  /*10e90*/  HADD2.F32 R29, -RZ, R29.H1_H1 ;  /* 0x3000001dff1d7230 */ /* 0x000fe40000004100 */
[----:B------:R-:W-:Y:S02]  /*10ea0*/  HADD2.F32 R36, -RZ, R30.H0_H0 ;  /* 0x2000001eff247230 */ /* 0x000fe40000004100 */
[--C-:B------:R-:W-:Y:S02]  /*10eb0*/  HADD2.F32 R37, -RZ, R31.reuse.H0_H0 ;  /* 0x2000001fff257230 */ /* 0x100fe40000004100 */
[----:B------:R-:W-:-:S02]  /*10ec0*/  HADD2.F32 R31, -RZ, R31.H1_H1 ;  /* 0x3000001fff1f7230 */ /* 0x000fc40000004100 */
[--C-:B-1----:R-:W-:Y:S02]  /*10ed0*/  HADD2.F32 R38, -RZ, R33.reuse.H0_H0 ;  /* 0x20000021ff267230 */ /* 0x102fe40000004100 */
[----:B------:R-:W-:Y:S02]  /*10ee0*/  HADD2.F32 R39, -RZ, R33.H1_H1 ;  /* 0x30000021ff277230 */ /* 0x000fe40000004100 */
[----:B------:R-:W-:Y:S02]  /*10ef0*/  HADD2.F32 R33, -RZ, R32.H0_H0 ;  /* 0x20000020ff217230 */ /* 0x000fe40000004100 */
[CC--:B------:R-:W-:Y:S01]  /*10f00*/  FMUL.FTZ R60, R38.reuse, R45.reuse ;  /* 0x0000002d263c7220 */ /* 0x0c0fe20000410000 */
[-C--:B------:R-:W-:Y:S01]  /*10f10*/  FMUL.FTZ R62, R38, R44.reuse ;  /* 0x0000002c263e7220 */ /* 0x080fe20000410000 */
[----:B------:R-:W-:Y:S02]  /*10f20*/  HADD2.F32 R38, -RZ, R47.H0_H0 ;  /* 0x2000002fff267230 */ /* 0x000fe40000004100 */
[C---:B------:R-:W-:Y:S01]  /*10f30*/  FFMA.FTZ R60, R27.reuse, R44, -R60 ;  /* 0x0000002c1b3c7223 */ /* 0x040fe2000001083c */
[----:B------:R-:W-:Y:S01]  /*10f40*/  FFMA.FTZ R62, R27, R45, R62 ;  /* 0x0000002d1b3e7223 */ /* 0x000fe2000001003e */
[----:B------:R-:W-:Y:S01]  /*10f50*/  FMUL.FTZ R27, R33, R82 ;  /* 0x00000052211b7220 */ /* 0x000fe20000410000 */
[----:B------:R-:W-:Y:S01]  /*10f60*/  FMUL.FTZ R44, R39, R46 ;  /* 0x0000002e272c7220 */ /* 0x000fe20000410000 */
[----:B------:R-:W-:Y:S01]  /*10f70*/  FMUL.FTZ R33, R33, R84 ;  /* 0x0000005421217220 */ /* 0x000fe20000410000 */
[----:B------:R-:W-:Y:S01]  /*10f80*/  FMUL.FTZ R64, R39, R38 ;  /* 0x0000002627407220 */ /* 0x000fe20000410000 */
[----:B------:R-:W-:Y:S01]  /*10f90*/  FFMA.FTZ R84, R26, R84, -R27 ;  /* 0x000000541a547223 */ /* 0x000fe2000001081b */
[----:B------:R-:W-:-:S02]  /*10fa0*/  HADD2.F32 R42, -RZ, R34.H0_H0 ;  /* 0x20000022ff2a7230 */ /* 0x000fc40000004100 */
[C---:B------:R-:W-:Y:S01]  /*10fb0*/  FFMA.FTZ R45, R29.reuse, R38, -R44 ;  /* 0x000000261d2d7223 */ /* 0x040fe2000001082c */
[----:B------:R-:W-:Y:S02]  /*10fc0*/  HADD2.F32 R39, -RZ, R83.H0_H0 ;  /* 0x20000053ff277230 */ /* 0x000fe40000004100 */
        /* <DEDUP_REMOVED lines=8> */
[----:B------:R-:W-:Y:S01]  /*11050*/  FFMA.FTZ R46, R36, R27, -R29 ;  /* 0x0000001b242e7223 */ /* 0x000fe2000001081d */
[----:B------:R-:W-:Y:S02]  /*11060*/  HADD2.F32 R35, -RZ, R35.H1_H1 ;  /* 0x30000023ff237230 */ /* 0x000fe40000004100 */
[C---:B------:R-:W-:Y:S01]  /*11070*/  FMUL.FTZ R64, R43.reuse, R44 ;  /* 0x0000002c2b407220 */ /* 0x040fe20000410000 */
[----:B------:R-:W-:Y:S02]  /*11080*/  HADD2.F32 R42, -RZ, R61.H0_H0 ;  /* 0x2000003dff2a7230 */ /* 0x000fe40000004100 */
[----:B------:R-:W-:Y:S01]  /*11090*/  FMUL.FTZ R43, R43, R26 ;  /* 0x0000001a2b2b7220 */ /* 0x000fe20000410000 */
[----:B------:R-:W-:-:S02]  /*110a0*/  HADD2.F32 R38, -RZ, R66.H0_H0 ;  /* 0x20000042ff267230 */ /* 0x000fc40000004100 */
[----:B------:R-:W-:Y:S01]  /*110b0*/  FFMA.FTZ R36, R36, R39, R33 ;  /* 0x0000002724247223 */ /* 0x000fe20000010021 */
[----:B------:R-:W-:Y:S01]  /*110c0*/  FFMA.FTZ R64, R37, R26, -R64 ;  /* 0x0000001a25407223 */ /* 0x000fe20000010840 */
[----:B------:R-:W-:Y:S02]  /*110d0*/  HADD2.F32 R32, -RZ, R32.H1_H1 ;  /* 0x30000020ff207230 */ /* 0x000fe40000004100 */
[C---:B------:R-:W-:Y:S01]  /*110e0*/  FMUL.FTZ R66, R35.reuse, R42 ;  /* 0x0000002a23427220 */ /* 0x040fe20000410000 */
[----:B------:R-:W-:Y:S02]  /*110f0*/  HADD2.F32 R34, -RZ, R34.H1_H1 ;  /* 0x30000022ff227230 */ /* 0x000fe40000004100 */
[-C--:B------:R-:W-:Y:S01]  /*11100*/  FMUL.FTZ R26, R35, R38.reuse ;  /* 0x00000026231a7220 */ /* 0x080fe20000410000 */
        /* <DEDUP_REMOVED lines=11> */
[----:B------:R-:W-:Y:S01]  /*111c0*/  FFMA.FTZ R43, R37, R44, R43 ;  /* 0x0000002c252b7223 */ /* 0x000fe2000001002b */
        /* <DEDUP_REMOVED lines=14> */
.L_x_4864:
[----:B------:R-:W-:Y:S05]  /*112b0*/  BSYNC B1 ;  /* 0x0000000000017941 */ /* 0x000fea0003800000 */
.L_x_4863:
[----:B------:R-:W-:-:S13]  /*112c0*/  ISETP.GE.AND P0, PT, R218, R69, PT ;  /* 0x00000045da00720c */ /* 0x000fda0003f06270 */
[----:B------:R-:W-:Y:S05]  /*112d0*/  @P0 BRA `(.L_x_4844) ;  /* 0x0000001000ec0947 */ /* 0x000fea0003800000 */
[----:B------:R4:W5:Y:S01]  /*112e0*/  LDL R63, [R1+0x40] ;  /* 0x00004000013f7983 */ /* 0x0009620000100800 */
[----:B-12---:R-:W1:Y:S01]  /*112f0*/  LDC R32, c[0x0][0x3f4] ;  /* 0x0000fd00ff207b82 */ /* 0x006e620000000800 */
[----:B------:R-:W-:Y:S01]  /*11300*/  BSSY B1, `(.L_x_4869) ;  /* 0x0000068000017945 */ /* 0x000fe20003800000 */
[----:B------:R-:W-:Y:S02]  /*11310*/  SHF.R.U32.HI R62, RZ, 0x3, R205 ;  /* 0x00000003ff3e7819 */ /* 0x000fe400000116cd */
[-C--:B-1----:R-:W-:Y:S02]  /*11320*/  ISETP.GE.AND P0, PT, R22, R32.reuse, PT ;  /* 0x000000201600720c */ /* 0x082fe40003f06270 */
[-C--:B------:R-:W-:Y:S02]  /*11330*/  ISETP.GE.AND P1, PT, R197, R32.reuse, PT ;  /* 0x00000020c500720c */ /* 0x080fe40003f26270 */
[----:B------:R-:W-:-:S09]  /*11340*/  ISETP.GE.AND P2, PT, R198, R32, PT ;  /* 0x00000020c600720c */ /* 0x000fd20003f46270 */
[----:B----4-:R-:W-:Y:S05]  /*11350*/  @P0 BRA `(.L_x_4870) ;  /* 0x0000000400880947 */ /* 0x010fea0003800000 */
[----:B---3--:R-:W-:Y:S01]  /*11360*/  LEA.HI R24, R32, R221, RZ, 0x1d ;  /* 0x000000dd20187211 */ /* 0x008fe200078fe8ff */
[----:B------:R-:W-:Y:S01]  /*11370*/  HADD2.F32 R40, -RZ, R88.H1_H1 ;  /* 0x30000058ff287230 */ /* 0x000fe20000004100 */
[----:B-----5:R-:W-:Y:S01]  /*11380*/  R2UR UR4, R63 ;  /* 0x000000003f0472ca */ /* 0x020fe200000e0000 */
[--C-:B------:R-:W-:Y:S01]  /*11390*/  HADD2.F32 R42, -RZ, R86.reuse.H1_H1 ;  /* 0x30000056ff2a7230 */ /* 0x100fe20000004100 */
[----:B------:R-:W-:Y:S01]  /*113a0*/  SHF.R.S32.HI R25, RZ, 0x1f, R24 ;  /* 0x0000001fff197819 */ /* 0x000fe20000011418 */
[----:B------:R-:W-:Y:S01]  /*113b0*/  IMAD.SHL.U32 R26, R24, 0x8, RZ ;  /* 0x00000008181a7824 */ /* 0x000fe200078e00ff */
[----:B------:R-:W-:Y:S01]  /*113c0*/  LOP3.LUT R27, R205, 0x38, R22, 0xf8, !PT ;  /* 0x00000038cd1b7812 */ /* 0x000fe200078ef816 */
[----:B------:R-:W-:Y:S01]  /*113d0*/  HADD2.F32 R86, -RZ, R86.H0_H0 ;  /* 0x20000056ff567230 */ /* 0x000fe20000004100 */
[----:B------:R-:W-:Y:S01]  /*113e0*/  LEA.HI R25, R25, R24, RZ, 0x3 ;  /* 0x0000001819197211 */ /* 0x000fe200078f18ff */
[----:B------:R-:W-:Y:S01]  /*113f0*/  HADD2.F32 R88, -RZ, R88.H0_H0 ;  /* 0x20000058ff587230 */ /* 0x000fe20000004100 */
[----:B------:R-:W-:-:S02]  /*11400*/  LOP3.LUT R24, R205, 0x38, R26, 0xf8, !PT ;  /* 0x00000038cd187812 */ /* 0x000fc400078ef81a */
[----:B------:R-:W-:Y:S01]  /*11410*/  LOP3.LUT R27, R210, R27, R62, 0xf6, !PT ;  /* 0x0000001bd21b7212 */ /* 0x000fe200078ef63e */
[----:B------:R-:W-:Y:S01]  /*11420*/  IMAD.SHL.U32 R25, R25, 0x400, RZ ;  /* 0x0000040019197824 */ /* 0x000fe200078e00ff */
[----:B------:R-:W-:Y:S02]  /*11430*/  LOP3.LUT R29, R24, R62, RZ, 0x3c, !PT ;  /* 0x0000003e181d7212 */ /* 0x000fe400078e3cff */
[----:B------:R-:W-:Y:S02]  /*11440*/  LEA R33, R27, UR4, 0x1 ;  /* 0x000000041b217c11 */ /* 0x000fe4000f8e08ff */
[----:B------:R-:W-:Y:S02]  /*11450*/  LOP3.LUT R28, R25, 0x7fffe000, RZ, 0xc0, !PT ;  /* 0x7fffe000191c7812 */ /* 0x000fe400078ec0ff */
[----:B------:R-:W-:Y:S01]  /*11460*/  SHF.R.U32.HI R39, RZ, 0x10, R5 ;  /* 0x00000010ff277819 */ /* 0x000fe20000011605 */
[----:B------:R-:W1:Y:S01]  /*11470*/  LDS.128 R24, [R33] ;  /* 0x0000000021187984 */ /* 0x000e620000000c00 */
[----:B------:R-:W-:-:S02]  /*11480*/  IADD3 R29, R29, R28, R210 ;  /* 0x0000001c1d1d7210 */ /* 0x000fc40007ffe0d2 */
[--C-:B0-----:R-:W-:Y:S01]  /*11490*/  SHF.R.U64 R61, R48, 0x10, R49.reuse ;  /* 0x00000010303d7819 */ /* 0x101fe20000001231 */
[----:B------:R-:W-:Y:S01]  /*114a0*/  HADD2.F32 R39, -RZ, R39.H0_H0 ;  /* 0x20000027ff277230 */ /* 0x000fe20000004100 */
[----:B------:R-:W-:Y:S01]  /*114b0*/  SHF.R.U32.HI R48, RZ, 0x10, R49 ;  /* 0x00000010ff307819 */ /* 0x000fe20000011631 */
[----:B------:R-:W-:Y:S01]  /*114c0*/  IMAD R34, R29, 0x2, R2 ;  /* 0x000000021d227824 */ /* 0x000fe200078e0202 */
[----:B------:R-:W-:Y:S02]  /*114d0*/  SHF.R.U64 R49, R4, 0x10, R5 ;  /* 0x0000001004317819 */ /* 0x000fe40000001205 */
[--C-:B------:R-:W-:Y:S02]  /*114e0*/  SHF.R.U64 R60, R50, 0x10, R51.reuse ;  /* 0x00000010323c7819 */ /* 0x100fe40000001233 */
[----:B------:R-:W0:Y:S01]  /*114f0*/  LDS.128 R28, [R34+0x12400] ;  /* 0x01240000221c7984 */ /* 0x000e220000000c00 */
[----:B------:R-:W-:Y:S02]  /*11500*/  SHF.R.U32.HI R50, RZ, 0x10, R51 ;  /* 0x00000010ff327819 */ /* 0x000fe40000011633 */
[----:B------:R-:W-:-:S02]  /*11510*/  SHF.R.U32.HI R43, RZ, 0x10, R7 ;  /* 0x00000010ff2b7819 */ /* 0x000fc40000011607 */
[----:B------:R-:W-:Y:S01]  /*11520*/  SHF.R.U64 R47, R6, 0x10, R7 ;  /* 0x00000010062f7819 */ /* 0x000fe20000001207 */
        /* <DEDUP_REMOVED lines=12> */
[C---:B------:R-:W-:Y:S01]  /*115f0*/  FFMA.FTZ R44, R5.reuse, R40, -R44 ;  /* 0x00000028052c7223 */ /* 0x040fe2000001082c */
[----:B------:R-:W-:Y:S01]  /*11600*/  FFMA.FTZ R46, R5, R42, R46 ;  /* 0x0000002a052e7223 */ /* 0x000fe2000001002e */
[C---:B------:R-:W-:Y:S01]  /*11610*/  FMUL.FTZ R40, R36.reuse, R39 ;  /* 0x0000002724287220 */ /* 0x040fe20000410000 */
[C---:B------:R-:W-:Y:S01]  /*11620*/  FMUL.FTZ R5, R29.reuse, R86 ;  /* 0x000000561d057220 */ /* 0x040fe20000410000 */
[-C--:B------:R-:W-:Y:S01]  /*11630*/  FMUL.FTZ R29, R29, R88.reuse ;  /* 0x000000581d1d7220 */ /* 0x080fe20000410000 */
[-C--:B------:R-:W-:Y:S01]  /*11640*/  FMUL.FTZ R36, R36, R35.reuse ;  /* 0x0000002324247220 */ /* 0x080fe20000410000 */
[----:B------:R-:W-:Y:S01]  /*11650*/  FFMA.FTZ R41, R25, R35, -R40 ;  /* 0x0000002319297223 */ /* 0x000fe20000010828 */
[----:B------:R-:W-:Y:S01]  /*11660*/  FFMA.FTZ R88, R4, R88, -R5 ;  /* 0x0000005804587223 */ /* 0x000fe20000010805 */
[----:B------:R-:W-:-:S02]  /*11670*/  HADD2.F32 R37, -RZ, R30.H0_H0 ;  /* 0x2000001eff257230 */ /* 0x000fc40000004100 */
[----:B------:R-:W-:Y:S01]  /*11680*/  FFMA.FTZ R39, R25, R39, R36 ;  /* 0x0000002719277223 */ /* 0x000fe20000010024 */
[----:B------:R-:W-:Y:S02]  /*11690*/  HADD2.F32 R35, -RZ, R87.H0_H0 ;  /* 0x20000057ff237230 */ /* 0x000fe40000004100 */
[----:B------:R-:W-:Y:S01]  /*116a0*/  FFMA.FTZ R86, R4, R86, R29 ;  /* 0x0000005604567223 */ /* 0x000fe2000001001d */
[----:B------:R-:W-:Y:S02]  /*116b0*/  HADD2.F32 R5, -RZ, R89.H0_H0 ;  /* 0x20000059ff057230 */ /* 0x000fe40000004100 */
[----:B------:R-:W-:Y:S02]  /*116c0*/  HADD2.F32 R38, -RZ, R31.H0_H0 ;  /* 0x2000001fff267230 */ /* 0x000fe40000004100 */
[C---:B------:R-:W-:Y:S01]  /*116d0*/  FMUL.FTZ R25, R37.reuse, R35 ;  /* 0x0000002325197220 */ /* 0x040fe20000410000 */
[----:B------:R-:W-:Y:S02]  /*116e0*/  HADD2.F32 R89, -RZ, R89.H1_H1 ;  /* 0x30000059ff597230 */ /* 0x000fe40000004100 */
[----:B------:R-:W-:Y:S01]  /*116f0*/  FMUL.FTZ R29, R37, R5 ;  /* 0x00000005251d7220 */ /* 0x000fe20000410000 */
[----:B------:R-:W-:-:S02]  /*11700*/  HADD2.F32 R87, -RZ, R87.H1_H1 ;  /* 0x30000057ff577230 */ /* 0x000fc40000004100 */
[----:B------:R-:W-:Y:S01]  /*11710*/  FFMA.FTZ R37, R6, R5, -R25 ;  /* 0x0000000506257223 */ /* 0x000fe20000010819 */
[----:B------:R-:W-:Y:S02]  /*11720*/  HADD2.F32 R31, -RZ, R31.H1_H1 ;  /* 0x3000001fff1f7230 */ /* 0x000fe40000004100 */
[C---:B------:R-:W-:Y:S01]  /*11730*/  FMUL.FTZ R42, R38.reuse, R89 ;  /* 0x00000059262a7220 */ /* 0x040fe20000410000 */
[----:B------:R-:W-:Y:S02]  /*11740*/  HADD2.F32 R36, -RZ, R43.H0_H0 ;  /* 0x2000002bff247230 */ /* 0x000fe40000004100 */
[----:B------:R-:W-:Y:S01]  /*11750*/  FMUL.FTZ R40, R38, R87 ;  /* 0x0000005726287220 */ /* 0x000fe20000410000 */
[----:B------:R-:W-:Y:S02]  /*11760*/  HADD2.F32 R4, -RZ, R50.H0_H0 ;  /* 0x20000032ff047230 */ /* 0x000fe40000004100 */
[----:B------:R-:W-:Y:S01]  /*11770*/  FFMA.FTZ R38, R6, R35, R29 ;  /* 0x0000002306267223 */ /* 0x000fe2000001001d */
[----:B------:R-:W-:-:S02]  /*11780*/  HADD2.F32 R28, -RZ, R28.H1_H1 ;  /* 0x3000001cff1c7230 */ /* 0x000fc40000004100 */
[----:B------:R-:W-:Y:S01]  /*11790*/  FMUL.FTZ R6, R31, R36 ;  /* 0x000000241f067220 */ /* 0x000fe20000410000 */
[----:B------:R-:W-:Y:S02]  /*117a0*/  HADD2.F32 R30, -RZ, R30.H1_H1 ;  /* 0x3000001eff1e7230 */ /* 0x000fe40000004100 */
[C---:B------:R-:W-:Y:S01]  /*117b0*/  FFMA.FTZ R40, R7.reuse, R89, -R40 ;  /* 0x0000005907287223 */ /* 0x040fe20000010828 */
[----:B------:R-:W-:Y:S01]  /*117c0*/  FFMA.FTZ R42, R7, R87, R42 ;  /* 0x00000057072a7223 */ /* 0x000fe2000001002a */
        /* <DEDUP_REMOVED lines=27> */
.L_x_4870:
[----:B------:R-:W-:Y:S05]  /*11980*/  BSYNC B1 ;  /* 0x0000000000017941 */ /* 0x000fea0003800000 */
.L_x_4869:
[----:B------:R-:W-:Y:S04]  /*11990*/  BSSY B1, `(.L_x_4871) ;  /* 0x0000068000017945 */ /* 0x000fe80003800000 */
[----:B------:R-:W-:Y:S05]  /*119a0*/  @P1 BRA `(.L_x_4872) ;  /* 0x0000000400981947 */ /* 0x000fea0003800000 */
[----:B------:R-:W-:Y:S01]  /*119b0*/  LEA.HI R21, R32, R21, RZ, 0x1d ;  /* 0x0000001520157211 */ /* 0x000fe200078fe8ff */
[--C-:B-1----:R-:W-:Y:S01]  /*119c0*/  HADD2.F32 R33, -RZ, R80.reuse.H1_H1 ;  /* 0x30000050ff217230 */ /* 0x102fe20000004100 */
[----:B------:R-:W-:Y:S01]  /*119d0*/  LEA.HI R76, R76, R197, RZ, 0x6 ;  /* 0x000000c54c4c7211 */ /* 0x000fe200078f30ff */
[--C-:B------:R-:W-:Y:S01]  /*119e0*/  HADD2.F32 R35, -RZ, R77.reuse.H1_H1 ;  /* 0x3000004dff237230 */ /* 0x100fe20000004100 */
[----:B------:R-:W-:Y:S01]  /*119f0*/  SHF.R.S32.HI R6, RZ, 0x1f, R21 ;  /* 0x0000001fff067819 */ /* 0x000fe20000011415 */
[----:B------:R-:W-:Y:S01]  /*11a00*/  IMAD.SHL.U32 R4, R21, 0x8, RZ ;  /* 0x0000000815047824 */ /* 0x000fe200078e00ff */
[----:B-----5:R-:W-:Y:S01]  /*11a10*/  R2UR UR4, R63 ;  /* 0x000000003f0472ca */ /* 0x020fe200000e0000 */
[----:B------:R-:W-:Y:S01]  /*11a20*/  IMAD.SHL.U32 R76, R76, 0x80, RZ ;  /* 0x000000804c4c7824 */ /* 0x000fe200078e00ff */
[----:B------:R-:W-:Y:S01]  /*11a30*/  LEA.HI R6, R6, R21, RZ, 0x3 ;  /* 0x0000001506067211 */ /* 0x000fe200078f18ff */
[----:B------:R-:W-:Y:S01]  /*11a40*/  HADD2.F32 R34, -RZ, R77.H0_H0 ;  /* 0x2000004dff227230 */ /* 0x000fe20000004100 */
[----:B------:R-:W-:Y:S01]  /*11a50*/  LOP3.LUT R4, R205, 0x38, R4, 0xf8, !PT ;  /* 0x00000038cd047812 */ /* 0x000fe200078ef804 */
[----:B------:R-:W-:Y:S01]  /*11a60*/  HADD2.F32 R80, -RZ, R80.H0_H0 ;  /* 0x20000050ff507230 */ /* 0x000fe20000004100 */
[----:B------:R-:W-:-:S02]  /*11a70*/  SHF.L.U32 R6, R6, 0xa, RZ ;  /* 0x0000000a06067819 */ /* 0x000fc400000006ff */
[----:B------:R-:W-:Y:S02]  /*11a80*/  LOP3.LUT R21, R4, R62, RZ, 0x3c, !PT ;  /* 0x0000003e04157212 */ /* 0x000fe400078e3cff */
[----:B---3--:R-:W-:Y:S02]  /*11a90*/  LOP3.LUT R24, R6, 0x7fffe000, RZ, 0xc0, !PT ;  /* 0x7fffe00006187812 */ /* 0x008fe400078ec0ff */
[----:B------:R-:W-:Y:S02]  /*11aa0*/  LOP3.LUT R74, R205, 0x38, R74, 0xf8, !PT ;  /* 0x00000038cd4a7812 */ /* 0x000fe400078ef84a */
[----:B------:R-:W-:Y:S02]  /*11ab0*/  IADD3 R21, R21, R24, R210 ;  /* 0x0000001815157210 */ /* 0x000fe40007ffe0d2 */
[----:B------:R-:W-:Y:S02]  /*11ac0*/  LOP3.LUT R74, R74, R62, RZ, 0x3c, !PT ;  /* 0x0000003e4a4a7212 */ /* 0x000fe400078e3cff */
[----:B------:R-:W-:Y:S01]  /*11ad0*/  LOP3.LUT R5, R76, 0xffffe000, RZ, 0xc0, !PT ;  /* 0xffffe0004c057812 */ /* 0x000fe200078ec0ff */
[----:B------:R-:W-:Y:S01]  /*11ae0*/  IMAD R21, R21, 0x2, R2 ;  /* 0x0000000215157824 */ /* 0x000fe200078e0202 */
[----:B------:R-:W-:-:S02]  /*11af0*/  SHF.R.U64 R46, R52, 0x10, R53 ;  /* 0x00000010342e7819 */ /* 0x000fc40000001235 */
[----:B------:R-:W-:Y:S02]  /*11b00*/  IADD3 R5, R74, R5, R210 ;  /* 0x000000054a057210 */ /* 0x000fe40007ffe0d2 */
[----:B------:R-:W1:Y:S01]  /*11b10*/  LDS.128 R24, [R21+0x12400] ;  /* 0x0124000015187984 */ /* 0x000e620000000c00 */
[----:B------:R-:W-:Y:S02]  /*11b20*/  SHF.R.U32.HI R52, RZ, 0x10, R53 ;  /* 0x00000010ff347819 */ /* 0x000fe40000011635 */
[----:B------:R-:W-:Y:S02]  /*11b30*/  LEA R47, R5, UR4, 0x1 ;  /* 0x00000004052f7c11 */ /* 0x000fe4000f8e08ff */
[--C-:B------:R-:W-:Y:S02]  /*11b40*/  SHF.R.U32.HI R36, RZ, 0x10, R9.reuse ;  /* 0x00000010ff247819 */ /* 0x100fe40000011609 */
[----:B------:R-:W-:Y:S01]  /*11b50*/  SHF.R.U64 R44, R8, 0x10, R9 ;  /* 0x00000010082c7819 */ /* 0x000fe20000001209 */
[----:B------:R-:W2:Y:S01]  /*11b60*/  LDS.128 R4, [R47] ;  /* 0x000000002f047984 */ /* 0x000ea20000000c00 */
[--C-:B------:R-:W-:Y:S01]  /*11b70*/  SHF.R.U64 R45, R54, 0x10, R55.reuse ;  /* 0x00000010362d7819 */ /* 0x100fe20000001237 */
[----:B------:R-:W-:Y:S01]  /*11b80*/  HADD2.F32 R36, -RZ, R36.H0_H0 ;  /* 0x20000024ff247230 */ /* 0x000fe20000004100 */
[----:B------:R-:W-:-:S02]  /*11b90*/  SHF.R.U32.HI R54, RZ, 0x10, R55 ;  /* 0x00000010ff367819 */ /* 0x000fc40000011637 */
[--C-:B------:R-:W-:Y:S02]  /*11ba0*/  SHF.R.U32.HI R41, RZ, 0x10, R11.reuse ;  /* 0x00000010ff297819 */ /* 0x100fe4000001160b */
[----:B------:R-:W-:Y:S01]  /*11bb0*/  SHF.R.U64 R43, R10, 0x10, R11 ;  /* 0x000000100a2b7819 */ /* 0x000fe2000000120b */
[--C-:B-1----:R-:W-:Y:S02]  /*11bc0*/  HADD2.F32 R28, -RZ, R25.reuse.H0_H0 ;  /* 0x20000019ff1c7230 */ /* 0x102fe40000004100 */
[----:B------:R-:W-:Y:S02]  /*11bd0*/  HADD2.F32 R29, -RZ, R25.H1_H1 ;  /* 0x30000019ff1d7230 */ /* 0x000fe40000004100 */
[----:B------:R-:W-:Y:S02]  /*11be0*/  HADD2.F32 R25, -RZ, R24.H0_H0 ;  /* 0x20000018ff197230 */ /* 0x000fe40000004100 */
[C---:B------:R-:W-:Y:S01]  /*11bf0*/  FMUL.FTZ R37, R28.reuse, R35 ;  /* 0x000000231c257220 */ /* 0x040fe20000410000 */
[----:B------:R-:W-:Y:S01]  /*11c00*/  FMUL.FTZ R39, R28, R33 ;  /* 0x000000211c277220 */ /* 0x000fe20000410000 */
[----:B------:R-:W-:-:S02]  /*11c10*/  HADD2.F32 R28, -RZ, R52.H0_H0 ;  /* 0x20000034ff1c7230 */ /* 0x000fc40000004100 */
[C---:B------:R-:W-:Y:S01]  /*11c20*/  FMUL.FTZ R38, R29.reuse, R36 ;  /* 0x000000241d267220 */ /* 0x040fe20000410000 */
[--C-:B--2---:R-:W-:Y:S02]  /*11c30*/  HADD2.F32 R8, -RZ, R5.reuse.H0_H0 ;  /* 0x20000005ff087230 */ /* 0x104fe40000004100 */
[----:B------:R-:W-:Y:S02]  /*11c40*/  HADD2.F32 R9, -RZ, R5.H1_H1 ;  /* 0x30000005ff097230 */ /* 0x000fe40000004100 */
[----:B------:R-:W-:Y:S01]  /*11c50*/  FMUL.FTZ R40, R29, R28 ;  /* 0x0000001c1d287220 */ /* 0x000fe20000410000 */
[----:B------:R-:W-:Y:S02]  /*11c60*/  HADD2.F32 R5, -RZ, R4.H0_H0 ;  /* 0x20000004ff057230 */ /* 0x000fe40000004100 */
[C---:B------:R-:W-:Y:S01]  /*11c70*/  FFMA.FTZ R37, R8.reuse, R33, -R37 ;  /* 0x0000002108257223 */ /* 0x040fe20000010825 */
[----:B------:R-:W-:Y:S01]  /*11c80*/  FFMA.FTZ R39, R8, R35, R39 ;  /* 0x0000002308277223 */ /* 0x000fe20000010027 */
[----:B------:R-:W-:Y:S01]  /*11c90*/  FMUL.FTZ R8, R25, R34 ;  /* 0x0000002219087220 */ /* 0x000fe20000410000 */
[----:B------:R-:W-:Y:S01]  /*11ca0*/  FFMA.FTZ R38, R9, R28, -R38 ;  /* 0x0000001c09267223 */ /* 0x000fe20000010826 */
[----:B------:R-:W-:-:S02]  /*11cb0*/  HADD2.F32 R29, -RZ, R78.H0_H0 ;  /* 0x2000004eff1d7230 */ /* 0x000fc40000004100 */
[----:B------:R-:W-:Y:S01]  /*11cc0*/  FMUL.FTZ R25, R25, R80 ;  /* 0x0000005019197220 */ /* 0x000fe20000410000 */
[----:B------:R-:W-:Y:S01]  /*11cd0*/  FFMA.FTZ R40, R9, R36, R40 ;  /* 0x0000002409287223 */ /* 0x000fe20000010028 */
[----:B------:R-:W-:Y:S02]  /*11ce0*/  HADD2.F32 R30, -RZ, R26.H0_H0 ;  /* 0x2000001aff1e7230 */ /* 0x000fe40000004100 */
[C---:B------:R-:W-:Y:S01]  /*11cf0*/  FFMA.FTZ R80, R5.reuse, R80, -R8 ;  /* 0x0000005005507223 */ /* 0x040fe20000010808 */
[----:B------:R-:W-:Y:S02]  /*11d00*/  HADD2.F32 R31, -RZ, R27.H0_H0 ;  /* 0x2000001bff1f7230 */ /* 0x000fe40000004100 */
[----:B------:R-:W-:Y:S01]  /*11d10*/  FFMA.FTZ R34, R5, R34, R25 ;  /* 0x0000002205227223 */ /* 0x000fe20000010019 */
[----:B------:R-:W-:Y:S02]  /*11d20*/  HADD2.F32 R9, -RZ, R81.H0_H0 ;  /* 0x20000051ff097230 */ /* 0x000fe40000004100 */
[----:B------:R-:W-:Y:S01]  /*11d30*/  FMUL.FTZ R5, R30, R29 ;  /* 0x0000001d1e057220 */ /* 0x000fe20000410000 */
[----:B------:R-:W-:-:S02]  /*11d40*/  HADD2.F32 R78, -RZ, R78.H1_H1 ;  /* 0x3000004eff4e7230 */ /* 0x000fc40000004100 */
[----:B------:R-:W-:Y:S02]  /*11d50*/  HADD2.F32 R8, -RZ, R81.H1_H1 ;  /* 0x30000051ff087230 */ /* 0x000fe40000004100 */
[----:B------:R-:W-:Y:S01]  /*11d60*/  FMUL.FTZ R25, R30, R9 ;  /* 0x000000091e197220 */ /* 0x000fe20000410000 */
[----:B------:R-:W-:Y:S02]  /*11d70*/  HADD2.F32 R11, -RZ, R7.H0_H0 ;  /* 0x20000007ff0b7230 */ /* 0x000fe40000004100 */
[C---:B------:R-:W-:Y:S01]  /*11d80*/  FMUL.FTZ R36, R31.reuse, R78 ;  /* 0x0000004e1f247220 */ /* 0x040fe20000410000 */
[----:B------:R-:W-:Y:S02]  /*11d90*/  HADD2.F32 R10, -RZ, R6.H0_H0 ;  /* 0x20000006ff0a7230 */ /* 0x000fe40000004100 */
[-C--:B------:R-:W-:Y:S01]  /*11da0*/  FMUL.FTZ R31, R31, R8.reuse ;  /* 0x000000081f1f7220 */ /* 0x080fe20000410000 */
[----:B------:R-:W-:Y:S02]  /*11db0*/  HADD2.F32 R27, -RZ, R27.H1_H1 ;  /* 0x3000001bff1b7230 */ /* 0x000fe40000004100 */
[----:B------:R-:W-:Y:S01]  /*11dc0*/  FFMA.FTZ R36, R11, R8, -R36 ;  /* 0x000000080b247223 */ /* 0x000fe20000010824 */
[----:B------:R-:W-:-:S02]  /*11dd0*/  HADD2.F32 R30, -RZ, R41.H0_H0 ;  /* 0x20000029ff1e7230 */ /* 0x000fc40000004100 */
[----:B------:R-:W-:Y:S01]  /*11de0*/  FFMA.FTZ R78, R11, R78, R31 ;  /* 0x0000004e0b4e7223 */ /* 0x000fe2000001001f */
[----:B------:R-:W-:Y:S02]  /*11df0*/  HADD2.F32 R28, -RZ, R54.H0_H0 ;  /* 0x20000036ff1c7230 */ /* 0x000fe40000004100 */
[----:B------:R-:W-:Y:S01]  /*11e00*/  FFMA.FTZ R33, R10, R9, -R5 ;  /* 0x000000090a217223 */ /* 0x000fe20000010805 */
[----:B------:R-:W-:Y:S02]  /*11e10*/  HADD2.F32 R7, -RZ, R7.H1_H1 ;  /* 0x30000007ff077230 */ /* 0x000fe40000004100 */
[C---:B------:R-:W-:Y:S01]  /*11e20*/  FMUL.FTZ R42, R27.reuse, R30 ;  /* 0x0000001e1b2a7220 */ /* 0x040fe20000410000 */
[----:B------:R-:W-:Y:S02]  /*11e30*/  HADD2.F32 R24, -RZ, R24.H1_H1 ;  /* 0x30000018ff187230 */ /* 0x000fe40000004100 */
[----:B------:R-:W-:Y:S01]  /*11e40*/  FMUL.FTZ R8, R27, R28 ;  /* 0x0000001c1b087220 */ /* 0x000fe20000410000 */
[----:B------:R-:W-:-:S02]  /*11e50*/  HADD2.F32 R11, -RZ, R44.H0_H0 ;  /* 0x2000002cff0b7230 */ /* 0x000fc40000004100 */
[----:B------:R-:W-:Y:S01]  /*11e60*/  FFMA.FTZ R10, R10, R29, R25 ;  /* 0x0000001d0a0a7223 */ /* 0x000fe20000010019 */
[----:B------:R-:W-:Y:S02]  /*11e70*/  HADD2.F32 R5, -RZ, R46.H0_H0 ;  /* 0x2000002eff057230 */ /* 0x000fe40000004100 */
[C---:B------:R-:W-:Y:S01]  /*11e80*/  FFMA.FTZ R35, R7.reuse, R28, -R42 ;  /* 0x0000001c07237223 */ /* 0x040fe2000001082a */
[----:B------:R-:W-:Y:S02]  /*11e90*/  HADD2.F32 R26, -RZ, R26.H1_H1 ;  /* 0x3000001aff1a7230 */ /* 0x000fe40000004100 */
[----:B------:R-:W-:Y:S01]  /*11ea0*/  FFMA.FTZ R41, R7, R30, R8 ;  /* 0x0000001e07297223 */ /* 0x000fe20000010008 */
[----:B------:R-:W-:Y:S02]  /*11eb0*/  HADD2.F32 R25, -RZ, R43.H0_H0 ;  /* 0x2000002bff197230 */ /* 0x000fe40000004100 */
[----:B------:R-:W-:Y:S01]  /*11ec0*/  FMUL.FTZ R7, R24, R11 ;  /* 0x0000000b18077220 */ /* 0x000fe20000410000 */
[----:B------:R-:W-:-:S02]  /*11ed0*/  HADD2.F32 R9, -RZ, R45.H0_H0 ;  /* 0x2000002dff097230 */ /* 0x000fc40000004100 */
[----:B------:R-:W-:Y:S01]  /*11ee0*/  FMUL.FTZ R24, R24, R5 ;  /* 0x0000000518187220 */ /* 0x000fe20000410000 */
[----:B------:R-:W-:Y:S02]  /*11ef0*/  HADD2.F32 R4, -RZ, R4.H1_H1 ;  /* 0x30000004ff047230 */ /* 0x000fe40000004100 */
[C---:B------:R-:W-:Y:S01]  /*11f00*/  FMUL.FTZ R31, R26.reuse, R25 ;  /* 0x000000191a1f7220 */ /* 0x040fe20000410000 */
[----:B------:R-:W-:Y:S02]  /*11f10*/  HADD2.F32 R6, -RZ, R6.H1_H1 ;  /* 0x30000006ff067230 */ /* 0x000fe40000004100 */
[----:B------:R-:W-:Y:S01]  /*11f20*/  FMUL.FTZ R26, R26, R9 ;  /* 0x000000091a1a7220 */ /* 0x000fe20000410000 */
[C---:B------:R-:W-:Y:S01]  /*11f30*/  FFMA.FTZ R29, R4.reuse, R11, R24 ;  /* 0x0000000b041d7223 */ /* 0x040fe20000010018 */
[----:B------:R-:W-:Y:S01]  /*11f40*/  FFMA.FTZ R27, R4, R5, -R7 ;  /* 0x00000005041b7223 */ /* 0x000fe20000010807 */
        /* <DEDUP_REMOVED lines=12> */
.L_x_4872:
[----:B------:R-:W-:Y:S05]  /*12010*/  BSYNC B1 ;  /* 0x0000000000017941 */ /* 0x000fea0003800000 */
.L_x_4871:
[----:B------:R-:W-:Y:S05]  /*12020*/  @P2 BRA `(.L_x_4844) ;  /* 0x0000000400982947 */ /* 0x000fea0003800000 */
[----:B------:R-:W-:Y:S01]  /*12030*/  LEA.HI R0, R0, R198, RZ, 0x6 ;  /* 0x000000c600007211 */ /* 0x000fe200078f30ff */
[--C-:B-1-3--:R-:W-:Y:S01]  /*12040*/  HADD2.F32 R25, -RZ, R73.reuse.H1_H1 ;  /* 0x30000049ff197230 */ /* 0x10afe20000004100 */
[----:B------:R-:W-:Y:S01]  /*12050*/  LEA.HI R20, R32, R20, RZ, 0x1d ;  /* 0x0000001420147211 */ /* 0x000fe200078fe8ff */
[--C-:B------:R-:W-:Y:S01]  /*12060*/  HADD2.F32 R26, -RZ, R70.reuse.H1_H1 ;  /* 0x30000046ff1a7230 */ /* 0x100fe20000004100 */
[----:B--2---:R-:W-:Y:S01]  /*12070*/  LOP3.LUT R4, R205, 0x38, R3, 0xf8, !PT ;  /* 0x00000038cd047812 */ /* 0x004fe200078ef803 */
[----:B------:R-:W-:Y:S01]  /*12080*/  IMAD.SHL.U32 R0, R0, 0x80, RZ ;  /* 0x0000008000007824 */ /* 0x000fe200078e00ff */
[----:B------:R-:W-:Y:S01]  /*12090*/  SHF.R.S32.HI R3, RZ, 0x1f, R20 ;  /* 0x0000001fff037819 */ /* 0x000fe20000011414 */
[----:B------:R-:W-:Y:S01]  /*120a0*/  HADD2.F32 R70, -RZ, R70.H0_H0 ;  /* 0x20000046ff467230 */ /* 0x000fe20000004100 */
[----:B------:R-:W-:Y:S01]  /*120b0*/  LOP3.LUT R4, R4, R62, RZ, 0x3c, !PT ;  /* 0x0000003e04047212 */ /* 0x000fe200078e3cff */
[----:B------:R-:W-:Y:S01]  /*120c0*/  HADD2.F32 R73, -RZ, R73.H0_H0 ;  /* 0x20000049ff497230 */ /* 0x000fe20000004100 */
[----:B------:R-:W-:Y:S01]  /*120d0*/  LOP3.LUT R5, R0, 0xffffe000, RZ, 0xc0, !PT ;  /* 0xffffe00000057812 */ /* 0x000fe200078ec0ff */
[----:B------:R-:W-:Y:S01]  /*120e0*/  IMAD.SHL.U32 R0, R20, 0x8, RZ ;  /* 0x0000000814007824 */ /* 0x000fe200078e00ff */
[----:B------:R-:W-:-:S02]  /*120f0*/  LEA.HI R3, R3, R20, RZ, 0x3 ;  /* 0x0000001403037211 */ /* 0x000fc400078f18ff */
[----:B------:R-:W-:Y:S02]  /*12100*/  IADD3 R5, R4, R5, R210 ;  /* 0x0000000504057210 */ /* 0x000fe40007ffe0d2 */
[----:B------:R-:W-:Y:S01]  /*12110*/  LOP3.LUT R0, R205, 0x38, R0, 0xf8, !PT ;  /* 0x00000038cd007812 */ /* 0x000fe200078ef800 */
[----:B------:R-:W-:Y:S01]  /*12120*/  IMAD.SHL.U32 R4, R3, 0x400, RZ ;  /* 0x0000040003047824 */ /* 0x000fe200078e00ff */
[----:B-----5:R-:W-:Y:S02]  /*12130*/  R2UR UR4, R63 ;  /* 0x000000003f0472ca */ /* 0x020fe400000e0000 */
[----:B------:R-:W-:Y:S02]  /*12140*/  LOP3.LUT R3, R0, R62, RZ, 0x3c, !PT ;  /* 0x0000003e00037212 */ /* 0x000fe400078e3cff */
[----:B------:R-:W-:Y:S02]  /*12150*/  LOP3.LUT R0, R4, 0x7fffe000, RZ, 0xc0, !PT ;  /* 0x7fffe00004007812 */ /* 0x000fe400078ec0ff */
[----:B------:R-:W-:-:S02]  /*12160*/  SHF.R.U32.HI R27, RZ, 0x10, R13 ;  /* 0x00000010ff1b7819 */ /* 0x000fc4000001160d */
[----:B------:R-:W-:Y:S02]  /*12170*/  IADD3 R3, R3, R0, R210 ;  /* 0x0000000003037210 */ /* 0x000fe40007ffe0d2 */
[--C-:B------:R-:W-:Y:S01]  /*12180*/  SHF.R.U64 R33, R14, 0x10, R15.reuse ;  /* 0x000000100e217819 */ /* 0x100fe2000000120f */
[----:B------:R-:W-:Y:S01]  /*12190*/  HADD2.F32 R27, -RZ, R27.H0_H0 ;  /* 0x2000001bff1b7230 */ /* 0x000fe20000004100 */
[----:B------:R-:W-:Y:S01]  /*121a0*/  SHF.R.U32.HI R32, RZ, 0x10, R15 ;  /* 0x00000010ff207819 */ /* 0x000fe2000001160f */
[----:B------:R-:W-:Y:S01]  /*121b0*/  IMAD R3, R3, 0x2, R2 ;  /* 0x0000000203037824 */ /* 0x000fe200078e0202 */
[----:B------:R-:W-:Y:S02]  /*121c0*/  LEA R37, R5, UR4, 0x1 ;  /* 0x0000000405257c11 */ /* 0x000fe4000f8e08ff */
[--C-:B------:R-:W-:Y:S02]  /*121d0*/  SHF.R.U64 R36, R56, 0x10, R57.reuse ;  /* 0x0000001038247819 */ /* 0x100fe40000001239 */
[----:B------:R-:W1:Y:S01]  /*121e0*/  LDS.128 R8, [R3+0x12400] ;  /* 0x0124000003087984 */ /* 0x000e620000000c00 */
[----:B------:R-:W-:-:S02]  /*121f0*/  SHF.R.U32.HI R56, RZ, 0x10, R57 ;  /* 0x00000010ff387819 */ /* 0x000fc40000011639 */
[----:B------:R-:W-:Y:S01]  /*12200*/  SHF.R.U64 R34, R12, 0x10, R13 ;  /* 0x000000100c227819 */ /* 0x000fe2000000120d */
[----:B------:R-:W2:Y:S01]  /*12210*/  LDS.128 R4, [R37] ;  /* 0x0000000025047984 */ /* 0x000ea20000000c00 */
[--C-:B------:R-:W-:Y:S02]  /*12220*/  SHF.R.U64 R35, R58, 0x10, R59.reuse ;  /* 0x000000103a237819 */ /* 0x100fe4000000123b */
[----:B------:R-:W-:Y:S01]  /*12230*/  SHF.R.U32.HI R58, RZ, 0x10, R59 ;  /* 0x00000010ff3a7819 */ /* 0x000fe2000001163b */
[--C-:B-1----:R-:W-:Y:S02]  /*12240*/  HADD2.F32 R15, -RZ, R9.reuse.H0_H0 ;  /* 0x20000009ff0f7230 */ /* 0x102fe40000004100 */
[----:B------:R-:W-:Y:S02]  /*12250*/  HADD2.F32 R20, -RZ, R9.H1_H1 ;  /* 0x30000009ff147230 */ /* 0x000fe40000004100 */
[--C-:B--2---:R-:W-:Y:S02]  /*12260*/  HADD2.F32 R12, -RZ, R5.reuse.H0_H0 ;  /* 0x20000005ff0c7230 */ /* 0x104fe40000004100 */
[C---:B------:R-:W-:Y:S01]  /*12270*/  FMUL.FTZ R29, R15.reuse, R26 ;  /* 0x0000001a0f1d7220 */ /* 0x040fe20000410000 */
[----:B------:R-:W-:Y:S01]  /*12280*/  FMUL.FTZ R31, R15, R25 ;  /* 0x000000190f1f7220 */ /* 0x000fe20000410000 */
[----:B------:R-:W-:-:S02]  /*12290*/  HADD2.F32 R5, -RZ, R5.H1_H1 ;  /* 0x30000005ff057230 */ /* 0x000fc40000004100 */
[----:B------:R-:W-:Y:S01]  /*122a0*/  FMUL.FTZ R28, R20, R27 ;  /* 0x0000001b141c7220 */ /* 0x000fe20000410000 */
[----:B------:R-:W-:Y:S02]  /*122b0*/  HADD2.F32 R15, -RZ, R56.H0_H0 ;  /* 0x20000038ff0f7230 */ /* 0x000fe40000004100 */
[C---:B------:R-:W-:Y:S01]  /*122c0*/  FFMA.FTZ R29, R12.reuse, R25, -R29 ;  /* 0x000000190c1d7223 */ /* 0x040fe2000001081d */
[----:B------:R-:W-:Y:S02]  /*122d0*/  HADD2.F32 R9, -RZ, R8.H0_H0 ;  /* 0x20000008ff097230 */ /* 0x000fe40000004100 */
[----:B------:R-:W-:Y:S01]  /*122e0*/  FFMA.FTZ R31, R12, R26, R31 ;  /* 0x0000001a0c1f7223 */ /* 0x000fe2000001001f */
[----:B------:R-:W-:Y:S02]  /*122f0*/  HADD2.F32 R0, -RZ, R4.H0_H0 ;  /* 0x20000004ff007230 */ /* 0x000fe40000004100 */
[-C--:B------:R-:W-:Y:S01]  /*12300*/  FMUL.FTZ R12, R20, R15.reuse ;  /* 0x0000000f140c7220 */ /* 0x080fe20000410000 */
[----:B------:R-:W-:Y:S01]  /*12310*/  FFMA.FTZ R28, R5, R15, -R28 ;  /* 0x0000000f051c7223 */ /* 0x000fe2000001081c */
[----:B------:R-:W-:Y:S01]  /*12320*/  FMUL.FTZ R15, R9, R70 ;  /* 0x00000046090f7220 */ /* 0x000fe20000410000 */
[----:B------:R-:W-:-:S02]  /*12330*/  HADD2.F32 R21, -RZ, R10.H0_H0 ;  /* 0x2000000aff157230 */ /* 0x000fc40000004100 */
        /* <DEDUP_REMOVED lines=8> */
[C---:B------:R-:W-:Y:S01]  /*123c0*/  FMUL.FTZ R0, R21.reuse, R20 ;  /* 0x0000001415007220 */ /* 0x040fe20000410000 */
[----:B------:R-:W-:Y:S02]  /*123d0*/  HADD2.F32 R71, -RZ, R71.H1_H1 ;  /* 0x30000047ff477230 */ /* 0x000fe40000004100 */
[----:B------:R-:W-:Y:S02]  /*123e0*/  HADD2.F32 R75, -RZ, R75.H1_H1 ;  /* 0x3000004bff4b7230 */ /* 0x000fe40000004100 */
[-C--:B------:R-:W-:Y:S01]  /*123f0*/  FMUL.FTZ R30, R21, R12.reuse ;  /* 0x0000000c151e7220 */ /* 0x080fe20000410000 */
[----:B------:R-:W-:Y:S02]  /*12400*/  HADD2.F32 R14, -RZ, R7.H0_H0 ;  /* 0x20000007ff0e7230 */ /* 0x000fe40000004100 */
[----:B------:R-:W-:Y:S01]  /*12410*/  FFMA.FTZ R25, R13, R12, -R0 ;  /* 0x0000000c0d197223 */ /* 0x000fe20000010800 */
[----:B------:R-:W-:Y:S01]  /*12420*/  FMUL.FTZ R5, R24, R71 ;  /* 0x0000004718057220 */ /* 0x000fe20000410000 */
[----:B------:R-:W-:-:S02]  /*12430*/  HADD2.F32 R11, -RZ, R11.H1_H1 ;  /* 0x3000000bff0b7230 */ /* 0x000fc40000004100 */
[-C--:B------:R-:W-:Y:S01]  /*12440*/  FMUL.FTZ R24, R24, R75.reuse ;  /* 0x0000004b18187220 */ /* 0x080fe20000410000 */
[----:B------:R-:W-:Y:S02]  /*12450*/  HADD2.F32 R12, -RZ, R32.H0_H0 ;  /* 0x20000020ff0c7230 */ /* 0x000fe40000004100 */
[----:B------:R-:W-:Y:S01]  /*12460*/  FFMA.FTZ R30, R13, R20, R30 ;  /* 0x000000140d1e7223 */ /* 0x000fe2000001001e */
[----:B------:R-:W-:Y:S02]  /*12470*/  HADD2.F32 R0, -RZ, R58.H0_H0 ;  /* 0x2000003aff007230 */ /* 0x000fe40000004100 */
[C---:B------:R-:W-:Y:S01]  /*12480*/  FFMA.FTZ R75, R14.reuse, R75, -R5 ;  /* 0x0000004b0e4b7223 */ /* 0x040fe20000010805 */
[----:B------:R-:W-:Y:S01]  /*12490*/  FFMA.FTZ R24, R14, R71, R24 ;  /* 0x000000470e187223 */ /* 0x000fe20000010018 */
[----:B------:R-:W-:Y:S02]  /*124a0*/  HADD2.F32 R7, -RZ, R7.H1_H1 ;  /* 0x30000007ff077230 */ /* 0x000fe40000004100 */
[C---:B------:R-:W-:Y:S01]  /*124b0*/  FMUL.FTZ R20, R11.reuse, R12 ;  /* 0x0000000c0b147220 */ /* 0x040fe20000410000 */
[----:B------:R-:W-:Y:S01]  /*124c0*/  FMUL.FTZ R14, R11, R0 ;  /* 0x000000000b0e7220 */ /* 0x000fe20000410000 */
[----:B------:R-:W-:-:S02]  /*124d0*/  HADD2.F32 R8, -RZ, R8.H1_H1 ;  /* 0x30000008ff087230 */ /* 0x000fc40000004100 */
[----:B------:R-:W-:Y:S02]  /*124e0*/  HADD2.F32 R10, -RZ, R10.H1_H1 ;  /* 0x3000000aff0a7230 */ /* 0x000fe40000004100 */
[C---:B------:R-:W-:Y:S01]  /*124f0*/  FFMA.FTZ R20, R7.reuse, R0, -R20 ;  /* 0x0000000007147223 */ /* 0x040fe20000010814 */
[----:B------:R-:W-:Y:S02]  /*12500*/  HADD2.F32 R11, -RZ, R34.H0_H0 ;  /* 0x20000022ff0b7230 */ /* 0x000fe40000004100 */
[----:B------:R-:W-:Y:S02]  /*12510*/  HADD2.F32 R13, -RZ, R33.H0_H0 ;  /* 0x20000021ff0d7230 */ /* 0x000fe40000004100 */
[----:B------:R-:W-:Y:S01]  /*12520*/  FFMA.FTZ R33, R7, R12, R14 ;  /* 0x0000000c07217223 */ /* 0x000fe2000001000e */
        /* <DEDUP_REMOVED lines=22> */
.L_x_4844:
[----:B------:R-:W-:Y:S05]  /*12690*/  BSYNC B0 ;  /* 0x0000000000007941 */ /* 0x000fea0003800000 */
.L_x_4822:
        /* <DEDUP_REMOVED lines=8> */
.L_x_4820:
[----:B0--3--:R-:W3:Y:S02]  /*12720*/  LDL R0, [R1+0x3c] ;  /* 0x00003c0001007983 */ /* 0x009ee40000100800 */
[----:B---3--:R-:W-:-:S13]  /*12730*/  R2UR UR4, R0 ;  /* 0x00000000000472ca */ /* 0x008fda00000e0000 */
[----:B------:R-:W-:-:S05]  /*12740*/  IMAD.U32 R0, RZ, RZ, UR4 ;  /* 0x00000004ff007e24 */ /* 0x000fca000f8e00ff */
[----:B------:R-:W-:-:S13]  /*12750*/  ISETP.NE.AND P0, PT, R0, 0x3, PT ;  /* 0x000000030000780c */ /* 0x000fda0003f05270 */
[----:B------:R-:W-:Y:S05]  /*12760*/  @!P0 BRA `(.L_x_4873) ;  /* 0x0000000000048947 */ /* 0x000fea0003800000 */
[----:B------:R-:W-:Y:S01]  /*12770*/  BPT.TRAP 0x1 ;  /* 0x000000040000795c */ /* 0x000fe20000300000 */
.L_x_4873:
[----:B--2-4-:R-:W-:Y:S01]  /*12780*/  IMAD R4, R17, 0x8, R2 ;  /* 0x0000000811047824 */ /* 0x014fe200078e0202 */
[----:B-1----:R-:W-:-:S04]  /*12790*/  SHF.L.U32 R3, R19, 0x1f, RZ ;  /* 0x0000001f13037819 */ /* 0x002fc800000006ff */
[----:B------:R0:W1:Y:S01]  /*127a0*/  SYNCS.PHASECHK.TRANS64.TRYWAIT P2, [R4+URZ+0x30830], R3 ;  /* 0x03083003040075a7 */ /* 0x000062000804017f */
[----:B------:R-:W-:Y:S05]  /*127b0*/  @!P0 BRA `(.L_x_4874) ;  /* 0x0000000000048947 */ /* 0x000fea0003800000 */
[----:B------:R-:W-:Y:S01]  /*127c0*/  BPT.TRAP 0x1 ;  /* 0x000000040000795c */ /* 0x000fe20000300000 */
.L_x_4874:
[----:B------:R-:W2:Y:S02]  /*127d0*/  S2R R0, SR_TID.X ;  /* 0x0000000000007919 */ /* 0x000ea40000002100 */
[----:B--2---:R-:W-:-:S04]  /*127e0*/  LOP3.LUT R0, R0, 0x7f, RZ, 0xc0, !PT ;  /* 0x0000007f00007812 */ /* 0x004fc800078ec0ff */
[----:B------:R-:W-:Y:S01]  /*127f0*/  ISETP.NE.AND P1, PT, R0, RZ, PT ;  /* 0x000000ff0000720c */ /* 0x000fe20003f25270 */
[----:B-1----:R-:W-:-:S12]  /*12800*/  @P2 BRA `(.L_x_4875) ;  /* 0x0000000000082947 */ /* 0x002fd80003800000 */
[----:B------:R-:W1:Y:S02]  /*12810*/  SYNCS.PHASECHK.TRANS64.TRYWAIT P2, [R4+URZ+0x30830], R3 ;  /* 0x03083003040075a7 */ /* 0x000e64000804017f */
[----:B-1----:R-:W-:Y:S05]  /*12820*/  @!P2 BRA `(.L_x_4876) ;  /* 0x000001c00050a947 */ /* 0x002fea0003800000 */
.L_x_4875:
[----:B------:R-:W-:Y:S05]  /*12830*/  WARPSYNC.ALL ;  /* 0x0000000000007948 */ /* 0x000fea0003800000 */
[----:B------:R-:W-:Y:S01]  /*12840*/  IADD3 R0, R2, 0x1e400, RZ ;  /* 0x0001e40002007810 */ /* 0x000fe20007ffe0ff */
[----:B------:R-:W-:Y:S01]  /*12850*/  IMAD.MOV.U32 R7, RZ, RZ, 0x40000040 ;  /* 0x40000040ff077424 */ /* 0x000fe200078e00ff */
[----:B------:R-:W-:Y:S01]  /*12860*/  R2UR UR52, R68 ;  /* 0x00000000443472ca */ /* 0x000fe200000e0000 */
[----:B------:R-:W-:Y:S01]  /*12870*/  UMOV UR53, 0x40000040 ;  /* 0x4000004000357882 */ /* 0x000fe20000000000 */
[----:B------:R-:W-:Y:S01]  /*12880*/  SHF.R.U32.HI R0, RZ, 0x4, R0 ;  /* 0x00000004ff007819 */ /* 0x000fe20000011600 */
[----:B-----5:R-:W-:Y:S01]  /*12890*/  WARPGROUP.ARRIVE ;  /* 0x00000000000079c5 */ /* 0x020fe20000000000 */
[----:B------:R-:W-:Y:S01]  /*128a0*/  R2UR UR55, R7 ;  /* 0x00000000073772ca */ /* 0x000fe200000e0000 */
[----:B------:R-:W-:Y:S01]  /*128b0*/  IMAD.MOV.U32 R11, RZ, RZ, 0x40000040 ;  /* 0x40000040ff0b7424 */ /* 0x000fe200078e00ff */
[----:B------:R-:W-:Y:S01]  /*128c0*/  LOP3.LUT R0, R0, 0x3fff, RZ, 0xc0, !PT ;  /* 0x00003fff00007812 */ /* 0x000fe200078ec0ff */
[----:B------:R-:W-:Y:S01]  /*128d0*/  UMOV UR49, 0x40000040 ;  /* 0x4000004000317882 */ /* 0x000fe20000000000 */
[----:B------:R-:W-:Y:S01]  /*128e0*/  UMOV UR9, 0x40000040 ;  /* 0x4000004000097882 */ /* 0x000fe20000000000 */
[----:B------:R-:W-:Y:S01]  /*128f0*/  UMOV UR57, 0x40000040 ;  /* 0x4000004000397882 */ /* 0x000fe20000000000 */
[----:B------:R-:W-:Y:S01]  /*12900*/  LOP3.LUT R8, R0, 0x10000, RZ, 0xfc, !PT ;  /* 0x0001000000087812 */ /* 0x000fe200078efcff */
[----:B------:R-:W-:Y:S01]  /*12910*/  IMAD.U32 R13, RZ, RZ, UR9 ;  /* 0x00000009ff0d7e24 */ /* 0x000fe2000f8e00ff */
[----:B------:R-:W-:Y:S01]  /*12920*/  R2UR UR51, R11 ;  /* 0x000000000b3372ca */ /* 0x000fe200000e0000 */
[----:B------:R-:W-:Y:S01]  /*12930*/  ULOP3.LUT UR52, UR52, 0x10000, URZ, 0xfc, !UPT ;  /* 0x0001000034347892 */ /* 0x000fe2000f8efc3f */
[----:B------:R-:W-:Y:S01]  /*12940*/  IMAD.MOV.U32 R11, RZ, RZ, 0x40000040 ;  /* 0x40000040ff0b7424 */ /* 0x000fe200078e00ff */
[----:B------:R-:W-:Y:S01]  /*12950*/  UMOV UR41, 0x40000040 ;  /* 0x4000004000297882 */ /* 0x000fe20000000000 */
[----:B------:R-:W-:Y:S01]  /*12960*/  IMAD R6, R17, 0x900, R8 ;  /* 0x0000090011067824 */ /* 0x000fe200078e0208 */
[----:B------:R-:W-:Y:S01]  /*12970*/  UIADD3 UR48, UR52, 0x2, URZ ;  /* 0x0000000234307890 */ /* 0x000fe2000fffe03f */
[----:B------:R-:W-:Y:S01]  /*12980*/  IMAD.MOV.U32 R7, RZ, RZ, 0x40000040 ;  /* 0x40000040ff077424 */ /* 0x000fe200078e00ff */
[----:B------:R-:W-:Y:S01]  /*12990*/  R2UR UR11, R11 ;  /* 0x000000000b0b72ca */ /* 0x000fe200000e0000 */
[C---:B------:R-:W-:Y:S01]  /*129a0*/  VIADD R10, R6.reuse, 0x2 ;  /* 0x00000002060a7836 */ /* 0x040fe20000000000 */
[----:B------:R-:W-:Y:S01]  /*129b0*/  R2UR UR54, R6 ;  /* 0x00000000063672ca */ /* 0x000fe200000e0000 */
[----:B------:R-:W-:Y:S01]  /*129c0*/  UIADD3 UR4, UR52, 0x4, URZ ;  /* 0x0000000434047890 */ /* 0x000fe2000fffe03f */
[----:B------:R-:W-:Y:S01]  /*129d0*/  IMAD.MOV.U32 R11, RZ, RZ, 0x40000040 ;  /* 0x40000040ff0b7424 */ /* 0x000fe200078e00ff */
[----:B------:R-:W-:Y:S01]  /*129e0*/  UIADD3 UR56, UR52, 0x802, URZ ;  /* 0x0000080234387890 */ /* 0x000fe2000fffe03f */
[----:B------:R-:W-:Y:S01]  /*129f0*/  R2UR UR50, R10 ;  /* 0x000000000a3272ca */ /* 0x000fe200000e0000 */
[----:B------:R-:W-:Y:S01]  /*12a00*/  VIADD R10, R6, 0x4 ;  /* 0x00000004060a7836 */ /* 0x000fe20000000000 */
[----:B------:R-:W-:Y:S01]  /*12a10*/  UIADD3 UR40, UR52, 0x804, URZ ;  /* 0x0000080434287890 */ /* 0x000fe2000fffe03f */
[----:B------:R-:W-:Y:S01]  /*12a20*/  R2UR UR39, R7 ;  /* 0x00000000072772ca */ /* 0x000fe200000e0000 */
[----:B------:R-:W-:Y:S01]  /*12a30*/  UMOV UR8, UR4 ;  /* 0x0000000400087c82 */ /* 0x000fe20008000000 */
[----:B------:R-:W-:Y:S01]  /*12a40*/  UIADD3 UR4, UR52, 0x6, URZ ;  /* 0x0000000634047890 */ /* 0x000fe2000fffe03f */
[----:B------:R-:W-:Y:S01]  /*12a50*/  R2UR UR10, R10 ;  /* 0x000000000a0a72ca */ /* 0x000fe200000e0000 */
[----:B------:R-:W-:Y:S01]  /*12a60*/  IMAD.U32 R12, RZ, RZ, UR8 ;  /* 0x00000008ff0c7e24 */ /* 0x000fe2000f8e00ff */
[----:B------:R-:W-:Y:S01]  /*12a70*/  IADD3 R10, R6, 0x6, RZ ;  /* 0x00000006060a7810 */ /* 0x000fe20007ffe0ff */
[----:B------:R-:W-:Y:S01]  /*12a80*/  HGMMA.64x96x16.F32 R24, gdesc[UR52], RZ, !UPT, gsb0 ;  /* 0x01600000341879f0 */ /* 0x000fe2000c0008ff */
[----:B------:R-:W-:Y:S01]  /*12a90*/  UIADD3 UR36, UR52, 0x806, URZ ;  /* 0x0000080634247890 */ /* 0x000fe2000fffe03f */
[----:B------:R-:W2:Y:S01]  /*12aa0*/  LDC R96, c[0x0][0x448] ;  /* 0x00011200ff607b82 */ /* 0x000ea20000000800 */
[----:B------:R3:W-:Y:S01]  /*12ab0*/  STL.64 [R1+0x30], R12 ;  /* 0x0000300c01007387 */ /* 0x0007e20000100a00 */
[----:B------:R-:W-:Y:S01]  /*12ac0*/  UMOV UR37, 0x40000040 ;  /* 0x4000004000257882 */ /* 0x000fe20000000000 */
[----:B------:R-:W-:Y:S01]  /*12ad0*/  IMAD.IADD R5, R213, 0x1, R211 ;  /* 0x00000001d5057824 */ /* 0x000fe200078e02d3 */
[----:B01----:R-:W-:-:S02]  /*12ae0*/  @!P1 IADD3 R4, R4, 0x30840, RZ ;  /* 0x0003084004049810 */ /* 0x003fc40007ffe0ff */
[----:B------:R-:W-:Y:S02]  /*12af0*/  LOP3.LUT R18, R18, 0xffdfffff, RZ, 0xc0, !PT ;  /* 0xffdfffff12127812 */ /* 0x000fe400078ec0ff */
[----:B------:R-:W-:Y:S02]  /*12b00*/  @!P1 PRMT R4, RZ, 0x654, R4 ;  /* 0x00000654ff049816 */ /* 0x000fe40000000004 */
[----:B--2---:R-:W-:-:S13]  /*12b10*/  ISETP.NE.AND P2, PT, R96, 0x1, PT ;  /* 0x000000016000780c */ /* 0x004fda0003f45270 */
[----:B------:R-:W-:-:S04]  /*12b20*/  @P2 LOP3.LUT R18, R18, 0x200000, RZ, 0xfc, !PT ;  /* 0x0020000012122812 */ /* 0x000fc800078efcff */
[----:B------:R-:W-:Y:S01]  /*12b30*/  LOP3.LUT R18, R18, 0xffefffff, RZ, 0xc0, !PT ;  /* 0xffefffff12127812 */ /* 0x000fe200078ec0ff */
[----:B------:R-:W-:Y:S02]  /*12b40*/  WARPGROUP.DEPBAR.LE gsb0, 0x0 ;  /* 0x00008000000079c5 */ /* 0x000fe40000010000 */
[----:B------:R-:W-:-:S06]  /*12b50*/  WARPGROUP.ARRIVE ;  /* 0x00000000000079c5 */ /* 0x000fcc0000000000 */
[----:B------:R-:W-:Y:S03]  /*12b60*/  HGMMA.64x96x16.F32 R24, gdesc[UR48], R24, gsb0 ;  /* 0x01600000301879f0 */ /* 0x000fe60008000818 */
[----:B------:R-:W-:Y:S02]  /*12b70*/  WARPGROUP.DEPBAR.LE gsb0, 0x0 ;  /* 0x00008000000079c5 */ /* 0x000fe40000010000 */
[----:B------:R-:W-:-:S06]  /*12b80*/  WARPGROUP.ARRIVE ;  /* 0x00000000000079c5 */ /* 0x000fcc0000000000 */
[----:B------:R-:W-:Y:S01]  /*12b90*/  HGMMA.64x96x16.F32 R24, gdesc[UR8], R24, gsb0 ;  /* 0x01600000081879f0 */ /* 0x000fe20008000818 */
[----:B------:R-:W-:Y:S01]  /*12ba0*/  R2UR UR10, R10 ;  /* 0x000000000a0a72ca */ /* 0x000fe200000e0000 */
[----:B------:R-:W-:Y:S01]  /*12bb0*/  UMOV UR8, UR4 ;  /* 0x0000000400087c82 */ /* 0x000fe20008000000 */
[----:B------:R-:W-:Y:S01]  /*12bc0*/  R2UR UR11, R11 ;  /* 0x000000000b0b72ca */ /* 0x000fe200000e0000 */
[----:B------:R-:W-:Y:S01]  /*12bd0*/  UMOV UR9, 0x40000040 ;  /* 0x4000004000097882 */ /* 0x000fe20000000000 */
[----:B------:R-:W-:Y:S01]  /*12be0*/  VIADD R10, R6, 0x300 ;  /* 0x00000300060a7836 */ /* 0x000fe20000000000 */
[----:B------:R-:W-:Y:S01]  /*12bf0*/  UIADD3 UR4, UR52, 0x400, URZ ;  /* 0x0000040034047890 */ /* 0x000fe2000fffe03f */
[----:B------:R-:W-:Y:S02]  /*12c00*/  IMAD.MOV.U32 R11, RZ, RZ, 0x40000040 ;  /* 0x40000040ff0b7424 */ /* 0x000fe400078e00ff */
[----:B---3--:R-:W-:Y:S02]  /*12c10*/  IMAD.U32 R12, RZ, RZ, UR8 ;  /* 0x00000008ff0c7e24 */ /* 0x008fe4000f8e00ff */
[----:B------:R-:W-:-:S05]  /*12c20*/  IMAD.U32 R13, RZ, RZ, UR9 ;  /* 0x00000009ff0d7e24 */ /* 0x000fca000f8e00ff */
[----:B------:R0:W-:Y:S01]  /*12c30*/  STL.64 [R1+0x28], R12 ;  /* 0x0000280c01007387 */ /* 0x0001e20000100a00 */
[----:B------:R-:W-:Y:S02]  /*12c40*/  WARPGROUP.DEPBAR.LE gsb0, 0x0 ;  /* 0x00008000000079c5 */ /* 0x000fe40000010000 */
[----:B------:R-:W-:-:S06]  /*12c50*/  WARPGROUP.ARRIVE ;  /* 0x00000000000079c5 */ /* 0x000fcc0000000000 */
[----:B------:R-:W-:Y:S01]  /*12c60*/  HGMMA.64x96x16.F32 R24, gdesc[UR8], R24, gsb0 ;  /* 0x01600000081879f0 */ /* 0x000fe20008000818 */
[----:B------:R-:W-:Y:S01]  /*12c70*/  R2UR UR10, R10 ;  /* 0x000000000a0a72ca */ /* 0x000fe200000e0000 */
[----:B------:R-:W-:Y:S01]  /*12c80*/  UMOV UR8, UR4 ;  /* 0x0000000400087c82 */ /* 0x000fe20008000000 */
[----:B------:R-:W-:Y:S01]  /*12c90*/  R2UR UR11, R11 ;  /* 0x000000000b0b72ca */ /* 0x000fe200000e0000 */
[----:B------:R-:W-:Y:S01]  /*12ca0*/  UMOV UR9, 0x40000040 ;  /* 0x4000004000097882 */ /* 0x000fe20000000000 */
[----:B------:R-:W-:Y:S01]  /*12cb0*/  IMAD.MOV.U32 R11, RZ, RZ, 0x40000040 ;  /* 0x40000040ff0b7424 */ /* 0x000fe200078e00ff */
[----:B------:R-:W-:Y:S01]  /*12cc0*/  IADD3 R10, R6, 0x302, RZ ;  /* 0x00000302060a7810 */ /* 0x000fe20007ffe0ff */
[----:B------:R-:W-:Y:S01]  /*12cd0*/  UIADD3 UR4, UR52, 0x402, URZ ;  /* 0x0000040234047890 */ /* 0x000fe2000fffe03f */
[----:B0-----:R-:W-:Y:S02]  /*12ce0*/  IMAD.U32 R12, RZ, RZ, UR8 ;  /* 0x00000008ff0c7e24 */ /* 0x001fe4000f8e00ff */
        /* <DEDUP_REMOVED lines=50> */
[----:B------:R-:W-:Y:S01]  /*13010*/  ULDC UR4, c[0x0][0x9d8] ;  /* 0x0002760000047ab9 */ /* 0x000fe20000000800 */
[----:B0-----:R-:W-:Y:S02]  /*13020*/  IMAD.U32 R12, RZ, RZ, UR8 ;  /* 0x00000008ff0c7e24 */ /* 0x001fe4000f8e00ff */
[----:B------:R-:W-:Y:S01]  /*13030*/  R2UR UR58, R10 ;  /* 0x000000000a3a72ca */ /* 0x000fe200000e0000 */
[----:B------:R-:W-:Y:S01]  /*13040*/  VIADD R10, R6, 0x604 ;  /* 0x00000604060a7836 */ /* 0x000fe20000000000 */
[----:B------:R-:W-:Y:S01]  /*13050*/  R2UR UR59, R11 ;  /* 0x000000000b3b72ca */ /* 0x000fe200000e0000 */
[----:B------:R-:W-:-:S02]  /*13060*/  IMAD.MOV.U32 R11, RZ, RZ, 0x40000040 ;  /* 0x40000040ff0b7424 */ /* 0x000fc400078e00ff */
[----:B------:R-:W-:Y:S01]  /*13070*/  VIADD R6, R6, 0x606 ;  /* 0x0000060606067836 */ /* 0x000fe20000000000 */
[----:B------:R-:W-:Y:S01]  /*13080*/  R2UR UR42, R10 ;  /* 0x000000000a2a72ca */ /* 0x000fe200000e0000 */
[----:B------:R-:W-:Y:S01]  /*13090*/  IMAD.U32 R13, RZ, RZ, UR9 ;  /* 0x00000009ff0d7e24 */ /* 0x000fe2000f8e00ff */
[----:B------:R-:W-:Y:S01]  /*130a0*/  R2UR UR43, R11 ;  /* 0x000000000b2b72ca */ /* 0x000fe200000e0000 */
[----:B------:R-:W0:Y:S01]  /*130b0*/  @P2 LDC R10, c[0x0][0x44c] ;  /* 0x00011300ff0a2b82 */ /* 0x000e220000000800 */
[----:B------:R-:W-:Y:S02]  /*130c0*/  R2UR UR38, R6 ;  /* 0x00000000062672ca */ /* 0x000fe400000e0000 */
[----:B------:R1:W-:Y:S05]  /*130d0*/  STL.64 [R1], R12 ;  /* 0x0000000c01007387 */ /* 0x0003ea0000100a00 */
[----:B------:R-:W2:Y:S01]  /*130e0*/  @P2 LDC R11, c[0x0][0x450] ;  /* 0x00011400ff0b2b82 */ /* 0x000ea20000000800 */
[----:B0-----:R-:W-:Y:S01]  /*130f0*/  @P2 IMAD.HI.U32 R10, R5, R10, RZ ;  /* 0x0000000a050a2227 */ /* 0x001fe200078e00ff */
        /* <DEDUP_REMOVED lines=16> */
[----:B------:R-:W-:Y:S01]  /*13200*/  FMUL.FTZ R29, R50, UR4 ;  /* 0x00000004321d7c20 */ /* 0x000fe20008410000 */
[----:B------:R-:W-:Y:S01]  /*13210*/  IMAD.MOV.U32 R50, RZ, RZ, R5 ;  /* 0x000000ffff327224 */ /* 0x000fe200078e0005 */
[----:B--2---:R-:W-:Y:S01]  /*13220*/  @P2 SHF.R.U32.HI R50, RZ, R11, R10 ;  /* 0x0000000bff322219 */ /* 0x004fe2000001160a */
[----:B------:R-:W-:Y:S01]  /*13230*/  FMUL.FTZ R21, R43, UR4 ;  /* 0x000000042b157c20 */ /* 0x000fe20008410000 */
[----:B------:R-:W0:Y:S01]  /*13240*/  LDC.64 R10, c[0x0][0x9e0] ;  /* 0x00027800ff0a7b82 */ /* 0x000e220000000a00 */
[----:B------:R-:W-:Y:S01]  /*13250*/  FMUL.FTZ R6, R24, UR4 ;  /* 0x0000000418067c20 */ /* 0x000fe20008410000 */
[----:B------:R-:W-:Y:S01]  /*13260*/  FMUL.FTZ R0, R26, UR4 ;  /* 0x000000041a007c20 */ /* 0x000fe20008410000 */
[----:B------:R-:W-:Y:S01]  /*13270*/  FMUL.FTZ R9, R31, UR4 ;  /* 0x000000041f097c20 */ /* 0x000fe20008410000 */
[----:B-1----:R-:W-:Y:S01]  /*13280*/  FMUL.FTZ R13, R35, UR4 ;  /* 0x00000004230d7c20 */ /* 0x002fe20008410000 */
        /* <DEDUP_REMOVED lines=43> */
[----:B------:R-:W-:Y:S01]  /*13540*/  IMAD.MOV.U32 R5, RZ, RZ, -0x60 ;  /* 0xffffffa0ff057424 */ /* 0x000fe200078e00ff */
[----:B0-----:R-:W-:Y:S01]  /*13550*/  ISETP.GE.AND P2, PT, R11, 0x1, PT ;  /* 0x000000010b00780c */ /* 0x001fe20003f46270 */
[----:B------:R-:W0:Y:S02]  /*13560*/  MUFU.TANH R6, R6 ;  /* 0x0000000600067308 */ /* 0x000e240000002400 */
[----:B------:R-:W-:-:S02]  /*13570*/  IMAD R5, R72, R5, 0x61 ;  /* 0x0000006148057424 */ /* 0x000fc400078e0205 */
[----:B-1----:R-:W-:Y:S02]  /*13580*/  IMAD R4, R72, -0x60, R196 ;  /* 0xffffffa048047824 */ /* 0x002fe400078e02c4 */
[----:B------:R-:W-:Y:S01]  /*13590*/  VIADD R76, R5, 0xffffffff ;  /* 0xffffffff054c7836 */ /* 0x000fe20000000000 */
[----:B------:R-:W-:Y:S01]  /*135a0*/  IADD3 R52, R196, R5, -R199 ;  /* 0x00000005c4347210 */ /* 0x000fe20007ffe8c7 */
[----:B------:R-:W1:Y:S01]  /*135b0*/  MUFU.TANH R24, R24 ;  /* 0x0000001800187308 */ /* 0x000e620000002400 */
[----:B------:R-:W-:Y:S01]  /*135c0*/  IADD3 R66, -R199, 0x60, R4 ;  /* 0x00000060c7427810 */ /* 0x000fe20007ffe104 */
[----:B------:R-:W-:Y:S02]  /*135d0*/  IMAD.U32 R4, RZ, RZ, UR5 ;  /* 0x00000005ff047e24 */ /* 0x000fe4000f8e00ff */
[----:B------:R-:W-:Y:S01]  /*135e0*/  IMAD.IADD R49, R52, 0x1, -R195 ;  /* 0x0000000134317824 */ /* 0x000fe200078e0ac3 */
[----:B------:R-:W-:Y:S01]  /*135f0*/  @P2 LOP3.LUT R18, R18, 0x100000, RZ, 0xfc, !PT ;  /* 0x0010000012122812 */ /* 0x000fe200078efcff */
[----:B------:R-:W-:Y:S01]  /*13600*/  IMAD.IADD R78, R76, 0x1, -R199 ;  /* 0x000000014c4e7824 */ /* 0x000fe200078e0ac7 */
[----:B------:R3:W-:Y:S01]  /*13610*/  STL [R1+0x38], R4 ;  /* 0x0000380401007387 */ /* 0x0007e20000100800 */
[----:B------:R-:W4:Y:S01]  /*13620*/  MUFU.TANH R0, R0 ;  /* 0x0000000000007308 */ /* 0x000f220000002400 */
[----:B------:R-:W-:-:S02]  /*13630*/  VIADD R70, R49, UR5 ;  /* 0x0000000531467c36 */ /* 0x000fc40008000000 */
[----:B------:R-:W-:-:S03]  /*13640*/  IMAD.IADD R71, R49, 0x1, R10 ;  /* 0x0000000131477824 */ /* 0x000fc600078e020a */
[----:B--2---:R-:W-:Y:S02]  /*13650*/  IADD3 R54, R70, R55, RZ ;  /* 0x0000003746367210 */ /* 0x004fe40007ffe0ff */
        /* <DEDUP_REMOVED lines=58> */
.L_x_4879:
[----:B------:R-:W-:-:S13]  /*13a00*/  ISETP.NE.AND P2, PT, R11, 0x1, PT ;  /* 0x000000010b00780c */ /* 0x000fda0003f45270 */
[----:B------:R-:W1:Y:S02]  /*13a10*/  @P2 LDC.64 R4, c[0x0][0x9e8] ;  /* 0x00027a00ff042b82 */ /* 0x000e640000000a00 */
[----:B-1----:R-:W-:-:S05]  /*13a20*/  @P2 IMAD.HI.U32 R4, R49, R4, RZ ;  /* 0x0000000431042227 */ /* 0x002fca00078e00ff */
[----:B------:R-:W-:-:S07]  /*13a30*/  @P2 SHF.R.U32.HI R49, RZ, R5, R4 ;  /* 0x00000005ff312219 */ /* 0x000fce0000011604 */
.L_x_4880:
[----:B------:R-:W-:Y:S05]  /*13a40*/  BSYNC B0 ;  /* 0x0000000000007941 */ /* 0x000fea0003800000 */
.L_x_4878:
[----:B------:R-:W-:-:S05]  /*13a50*/  IMAD R49, R49, R11, R78 ;  /* 0x0000000b31317224 */ /* 0x000fca00078e024e */
[----:B------:R-:W-:Y:S02]  /*13a60*/  VIMNMX R54, R54, R49, !PT ;  /* 0x0000003136367248 */ /* 0x000fe40007fe0100 */
[----:B------:R-:W-:-:S07]  /*13a70*/  VIADDMNMX R52, R49, R11, R52, PT ;  /* 0x0000000b31347246 */ /* 0x000fce0003800134 */
.L_x_4877:
[C---:B------:R-:W-:Y:S01]  /*13a80*/  ISETP.GE.AND P2, PT, R76.reuse, 0x2, PT ;  /* 0x000000024c00780c */ /* 0x040fe20003f46270 */
[----:B------:R-:W1:Y:S01]  /*13a90*/  SHFL.IDX PT, R5, R50, 0x1, 0x1c1f ;  /* 0x003c1f0032057f89 */ /* 0x000e6200000e0000 */
[----:B------:R-:W-:Y:S02]  /*13aa0*/  ISETP.GE.AND P6, PT, R76, 0x9, PT ;  /* 0x000000094c00780c */ /* 0x000fe40003fc6270 */
[----:B------:R-:W-:Y:S02]  /*13ab0*/  ISETP.GT.AND P3, PT, R54, 0x1, !P2 ;  /* 0x000000013600780c */ /* 0x000fe40005764270 */
[----:B------:R-:W-:Y:S02]  /*13ac0*/  ISETP.GE.AND P4, PT, R76, 0xa, PT ;  /* 0x0000000a4c00780c */ /* 0x000fe40003f86270 */
[----:B------:R-:W-:Y:S02]  /*13ad0*/  ISETP.LT.OR P3, PT, R52, 0x2, P3 ;  /* 0x000000023400780c */ /* 0x000fe40001f61670 */
[----:B------:R-:W-:-:S02]  /*13ae0*/  P2R R75, PR, RZ, 0x10 ;  /* 0x00000010ff4b7803 */ /* 0x000fc40000000000 */
[----:B------:R-:W-:Y:S02]  /*13af0*/  FSEL R101, R24, -INF , !P3 ;  /* 0xff80000018657808 */ /* 0x000fe40005800000 */
[----:B------:R-:W-:-:S04]  /*13b00*/  ISETP.GT.AND P3, PT, R54, 0x8, !P6 ;  /* 0x000000083600780c */ /* 0x000fc80007764270 */
[----:B------:R-:W-:-:S04]  /*13b10*/  ISETP.LT.OR P3, PT, R52, 0x9, P3 ;  /* 0x000000093400780c */ /* 0x000fc80001f61670 */
[----:B0-----:R-:W-:Y:S02]  /*13b20*/  FSEL R97, R27, -INF , !P3 ;  /* 0xff8000001b617808 */ /* 0x001fe40005800000 */
[----:B------:R-:W-:Y:S02]  /*13b30*/  ISETP.GT.AND P3, PT, R54, 0x9, !P4 ;  /* 0x000000093600780c */ /* 0x000fe40006764270 */
[----:B------:R-:W-:Y:S02]  /*13b40*/  ISETP.GE.AND P4, PT, R76, 0x11, PT ;  /* 0x000000114c00780c */ /* 0x000fe40003f86270 */
[----:B------:R-:W-:Y:S02]  /*13b50*/  ISETP.LT.OR P3, PT, R52, 0xa, P3 ;  /* 0x0000000a3400780c */ /* 0x000fe40001f61670 */
[----:B------:R-:W-:Y:S02]  /*13b60*/  P2R R80, PR, RZ, 0x10 ;  /* 0x00000010ff507803 */ /* 0x000fe40000000000 */
[----:B------:R-:W-:Y:S01]  /*13b70*/  FSEL R95, R28, -INF , !P3 ;  /* 0xff8000001c5f7808 */ /* 0x000fe20005800000 */
[----:B-1----:R-:W-:Y:S01]  /*13b80*/  IMAD.IADD R28, R70, 0x1, R5 ;  /* 0x00000001461c7824 */ /* 0x002fe200078e0205 */
[----:B------:R-:W-:-:S02]  /*13b90*/  ISETP.GT.AND P3, PT, R54, 0x10, !P4 ;  /* 0x000000103600780c */ /* 0x000fc40006764270 */
[----:B------:R-:W-:Y:S02]  /*13ba0*/  ISETP.GE.AND P4, PT, R76, 0x12, PT ;  /* 0x000000124c00780c */ /* 0x000fe40003f86270 */
[----:B------:R-:W-:Y:S02]  /*13bb0*/  ISETP.LT.OR P3, PT, R52, 0x11, P3 ;  /* 0x000000113400780c */ /* 0x000fe40001f61670 */
[----:B------:R-:W-:Y:S02]  /*13bc0*/  P2R R81, PR, RZ, 0x10 ;  /* 0x00000010ff517803 */ /* 0x000fe40000000000 */
[----:B------:R-:W-:Y:S02]  /*13bd0*/  FSEL R93, R31, -INF , !P3 ;  /* 0xff8000001f5d7808 */ /* 0x000fe40005800000 */
[----:B------:R-:W-:Y:S02]  /*13be0*/  ISETP.GT.AND P3, PT, R54, 0x11, !P4 ;  /* 0x000000113600780c */ /* 0x000fe40006764270 */
[----:B------:R-:W-:-:S02]  /*13bf0*/  ISETP.GE.AND P4, PT, R76, 0x19, PT ;  /* 0x000000194c00780c */ /* 0x000fc40003f86270 */
[----:B------:R-:W-:Y:S02]  /*13c00*/  ISETP.LT.OR P3, PT, R52, 0x12, P3 ;  /* 0x000000123400780c */ /* 0x000fe40001f61670 */
[----:B------:R-:W-:Y:S02]  /*13c10*/  P2R R82, PR, RZ, 0x10 ;  /* 0x00000010ff527803 */ /* 0x000fe40000000000 */
[----:B------:R-:W-:Y:S02]  /*13c20*/  FSEL R91, R32, -INF , !P3 ;  /* 0xff800000205b7808 */ /* 0x000fe40005800000 */
[----:B------:R-:W-:Y:S02]  /*13c30*/  ISETP.GT.AND P3, PT, R54, 0x18, !P4 ;  /* 0x000000183600780c */ /* 0x000fe40006764270 */
[----:B------:R-:W-:Y:S02]  /*13c40*/  ISETP.GE.AND P4, PT, R76, 0x1a, PT ;  /* 0x0000001a4c00780c */ /* 0x000fe40003f86270 */
[----:B------:R-:W-:-:S02]  /*13c50*/  ISETP.LT.OR P3, PT, R52, 0x19, P3 ;  /* 0x000000193400780c */ /* 0x000fc40001f61670 */
[----:B------:R-:W-:Y:S02]  /*13c60*/  P2R R77, PR, RZ, 0x10 ;  /* 0x00000010ff4d7803 */ /* 0x000fe40000000000 */
[----:B------:R-:W-:Y:S02]  /*13c70*/  FSEL R87, R35, -INF , !P3 ;  /* 0xff80000023577808 */ /* 0x000fe40005800000 */
[----:B------:R-:W-:Y:S02]  /*13c80*/  ISETP.GT.AND P3, PT, R54, 0x19, !P4 ;  /* 0x000000193600780c */ /* 0x000fe40006764270 */
[----:B------:R-:W-:Y:S02]  /*13c90*/  ISETP.GE.AND P4, PT, R76, 0x21, PT ;  /* 0x000000214c00780c */ /* 0x000fe40003f86270 */
[----:B------:R-:W-:Y:S02]  /*13ca0*/  ISETP.LT.OR P3, PT, R52, 0x1a, P3 ;  /* 0x0000001a3400780c */ /* 0x000fe40001f61670 */
[----:B------:R-:W-:-:S02]  /*13cb0*/  P2R R79, PR, RZ, 0x10 ;  /* 0x00000010ff4f7803 */ /* 0x000fc40000000000 */
[----:B------:R-:W-:Y:S02]  /*13cc0*/  FSEL R69, R36, -INF , !P3 ;  /* 0xff80000024457808 */ /* 0x000fe40005800000 */
[----:B------:R-:W-:Y:S02]  /*13cd0*/  ISETP.GT.AND P3, PT, R54, 0x20, !P4 ;  /* 0x000000203600780c */ /* 0x000fe40006764270 */
[----:B------:R-:W-:Y:S02]  /*13ce0*/  ISETP.GE.AND P4, PT, R76, 0x22, PT ;  /* 0x000000224c00780c */ /* 0x000fe40003f86270 */
[----:B------:R-:W-:Y:S02]  /*13cf0*/  ISETP.LT.OR P3, PT, R52, 0x21, P3 ;  /* 0x000000213400780c */ /* 0x000fe40001f61670 */
[----:B------:R-:W-:Y:S02]  /*13d00*/  P2R R83, PR, RZ, 0x10 ;  /* 0x00000010ff537803 */ /* 0x000fe40000000000 */
[----:B------:R-:W-:-:S02]  /*13d10*/  FSEL R67, R73, -INF , !P3 ;  /* 0xff80000049437808 */ /* 0x000fc40005800000 */
[----:B------:R-:W-:Y:S02]  /*13d20*/  ISETP.GT.AND P3, PT, R54, 0x21, !P4 ;  /* 0x000000213600780c */ /* 0x000fe40006764270 */
[----:B------:R-:W-:Y:S02]  /*13d30*/  ISETP.GE.AND P4, PT, R76, 0x29, PT ;  /* 0x000000294c00780c */ /* 0x000fe40003f86270 */
[----:B------:R-:W-:Y:S02]  /*13d40*/  ISETP.LT.OR P3, PT, R52, 0x22, P3 ;  /* 0x000000223400780c */ /* 0x000fe40001f61670 */
[----:B------:R-:W-:Y:S02]  /*13d50*/  VIADDMNMX R24, R5, R71, R66, PT ;  /* 0x0000004705187246 */ /* 0x000fe40003800142 */
        /* <DEDUP_REMOVED lines=73> */
[----:B------:R-:W-:-:S13]  /*141f0*/  ISETP.GE.AND P5, PT, R11, 0x1, PT ;  /* 0x000000010b00780c */ /* 0x000fda0003fa6270 */
[----:B------:R-:W-:Y:S05]  /*14200*/  @!P5 BRA `(.L_x_4881) ;  /* 0x00000000004cd947 */ /* 0x000fea0003800000 */
        /* <DEDUP_REMOVED lines=11> */
.L_x_4883:
[----:B------:R-:W-:-:S13]  /*142c0*/  ISETP.NE.AND P5, PT, R11, 0x1, PT ;  /* 0x000000010b00780c */ /* 0x000fda0003fa5270 */
[----:B------:R-:W0:Y:S02]  /*142d0*/  @P5 LDC.64 R4, c[0x0][0x9e8] ;  /* 0x00027a00ff045b82 */ /* 0x000e240000000a00 */
[----:B0-----:R-:W-:-:S05]  /*142e0*/  @P5 IMAD.HI.U32 R4, R6, R4, RZ ;  /* 0x0000000406045227 */ /* 0x001fca00078e00ff */
[----:B------:R-:W-:-:S07]  /*142f0*/  @P5 SHF.R.U32.HI R6, RZ, R5, R4 ;  /* 0x00000005ff065219 */ /* 0x000fce0000011604 */
.L_x_4884:
[----:B------:R-:W-:Y:S05]  /*14300*/  BSYNC B0 ;  /* 0x0000000000007941 */ /* 0x000fea0003800000 */
.L_x_4882:
[----:B------:R-:W-:-:S05]  /*14310*/  IMAD R5, R6, R11, R78 ;  /* 0x0000000b06057224 */ /* 0x000fca00078e024e */
[----:B------:R-:W-:Y:S02]  /*14320*/  VIMNMX R28, R28, R5, !PT ;  /* 0x000000051c1c7248 */ /* 0x000fe40007fe0100 */
[----:B------:R-:W-:-:S07]  /*14330*/  VIADDMNMX R24, R5, R11, R24, PT ;  /* 0x0000000b05187246 */ /* 0x000fce0003800118 */
.L_x_4881:
[----:B------:R-:W-:Y:S01]  /*14340*/  ISETP.GT.AND P2, PT, R28, 0x1, !P2 ;  /* 0x000000011c00780c */ /* 0x000fe20005744270 */
[----:B------:R-:W-:Y:S01]  /*14350*/  ULDC UR4, c[0x0][0x988] ;  /* 0x0002620000047ab9 */ /* 0x000fe20000000800 */
[----:B------:R-:W-:Y:S01]  /*14360*/  ISETP.NE.AND P5, PT, R79, RZ, PT ;  /* 0x000000ff4f00720c */ /* 0x000fe20003fa5270 */
[----:B------:R-:W-:Y:S01]  /*14370*/  IMAD.U32 R6, RZ, RZ, UR4 ;  /* 0x00000004ff067e24 */ /* 0x000fe2000f8e00ff */
[----:B------:R-:W-:Y:S02]  /*14380*/  ISETP.LT.OR P2, PT, R24, 0x2, P2 ;  /* 0x000000021800780c */ /* 0x000fe40001741670 */
[----:B------:R-:W-:Y:S02]  /*14390*/  ISETP.GT.AND P6, PT, R28, 0x8, !P6 ;  /* 0x000000081c00780c */ /* 0x000fe400077c4270 */
[----:B------:R-:W-:Y:S02]  /*143a0*/  FSEL R79, R3, -INF , !P2 ;  /* 0xff800000034f7808 */ /* 0x000fe40005000000 */
[----:B------:R-:W-:-:S02]  /*143b0*/  ISETP.NE.AND P2, PT, R75, RZ, PT ;  /* 0x000000ff4b00720c */ /* 0x000fc40003f45270 */
[----:B------:R-:W-:Y:S02]  /*143c0*/  ISETP.LT.OR P6, PT, R24, 0x9, P6 ;  /* 0x000000091800780c */ /* 0x000fe400037c1670 */
[----:B------:R-:W-:Y:S02]  /*143d0*/  ISETP.GT.AND P2, PT, R28, 0x9, !P2 ;  /* 0x000000091c00780c */ /* 0x000fe40005744270 */
[----:B------:R-:W-:Y:S02]  /*143e0*/  FSEL R7, R7, -INF , !P6 ;  /* 0xff80000007077808 */ /* 0x000fe40007000000 */
[----:B------:R-:W-:Y:S02]  /*143f0*/  ISETP.LT.OR P2, PT, R24, 0xa, P2 ;  /* 0x0000000a1800780c */ /* 0x000fe40001741670 */
[----:B------:R-:W-:Y:S02]  /*14400*/  ISETP.NE.AND P6, PT, R77, RZ, PT ;  /* 0x000000ff4d00720c */ /* 0x000fe40003fc5270 */
[----:B------:R-:W-:-:S02]  /*14410*/  FSEL R77, R9, -INF , !P2 ;  /* 0xff800000094d7808 */ /* 0x000fc40005000000 */
[----:B------:R-:W-:Y:S02]  /*14420*/  ISETP.NE.AND P2, PT, R80, RZ, PT ;  /* 0x000000ff5000720c */ /* 0x000fe40003f45270 */
[C---:B------:R-:W-:Y:S02]  /*14430*/  ISETP.GT.AND P4, PT, R28.reuse, RZ, !P4 ;  /* 0x000000ff1c00720c */ /* 0x040fe40006784270 */
[----:B------:R-:W-:Y:S02]  /*14440*/  ISETP.GT.AND P2, PT, R28, 0x10, !P2 ;  /* 0x000000101c00780c */ /* 0x000fe40005744270 */
[C---:B------:R-:W-:Y:S02]  /*14450*/  ISETP.LT.OR P4, PT, R24.reuse, 0x1, P4 ;  /* 0x000000011800780c */ /* 0x040fe40002781670 */
[----:B------:R-:W-:Y:S02]  /*14460*/  ISETP.LT.OR P2, PT, R24, 0x11, P2 ;  /* 0x000000111800780c */ /* 0x000fe40001741670 */
[----:B------:R-:W-:-:S02]  /*14470*/  FSEL R4, R0, -INF , !P4 ;  /* 0xff80000000047808 */ /* 0x000fc40006000000 */
        /* <DEDUP_REMOVED lines=53> */
[----:B------:R-:W-:-:S02]  /*147d0*/  FMNMX.FTZ R0, R31, R0, !PT ;  /* 0x000000001f007209 */ /* 0x000fc40007810000 */
[----:B------:R-:W-:Y:S02]  /*147e0*/  ISETP.NE.AND P2, PT, R88, RZ, PT ;  /* 0x000000ff5800720c */ /* 0x000fe40003f45270 */
[----:B------:R-:W-:Y:S01]  /*147f0*/  ISETP.NE.AND P6, PT, R48, RZ, PT ;  /* 0x000000ff3000720c */ /* 0x000fe20003fc5270 */
[----:B------:R-:W0:Y:S01]  /*14800*/  SHFL.BFLY PT, R3, R0, 0x2, 0x1f ;  /* 0x0c401f0000037f89 */ /* 0x000e2200000e0000 */
[----:B------:R-:W-:Y:S02]  /*14810*/  ISETP.GT.AND P2, PT, R28, 0x31, !P2 ;  /* 0x000000311c00780c */ /* 0x000fe40005744270 */
[----:B------:R-:W-:Y:S02]  /*14820*/  ISETP.NE.AND P5, PT, R60, RZ, PT ;  /* 0x000000ff3c00720c */ /* 0x000fe40003fa5270 */
[----:B------:R-:W-:Y:S02]  /*14830*/  ISETP.LT.OR P2, PT, R24, 0x32, P2 ;  /* 0x000000321800780c */ /* 0x000fe40001741670 */
[----:B------:R-:W-:-:S02]  /*14840*/  ISETP.GT.AND P3, PT, R28, 0x58, !P3 ;  /* 0x000000581c00780c */ /* 0x000fc40005f64270 */
[----:B------:R-:W-:Y:S02]  /*14850*/  FSEL R15, R30, -INF , !P2 ;  /* 0xff8000001e0f7808 */ /* 0x000fe40005000000 */
[----:B------:R-:W-:Y:S02]  /*14860*/  ISETP.NE.AND P2, PT, R46, RZ, PT ;  /* 0x000000ff2e00720c */ /* 0x000fe40003f45270 */
[----:B------:R-:W-:Y:S02]  /*14870*/  ISETP.LT.OR P3, PT, R24, 0x59, P3 ;  /* 0x000000591800780c */ /* 0x000fe40001f61670 */
[----:B------:R-:W-:-:S04]  /*14880*/  ISETP.GT.AND P2, PT, R28, 0x38, !P2 ;  /* 0x000000381c00780c */ /* 0x000fc80005744270 */
[----:B------:R-:W-:-:S04]  /*14890*/  ISETP.LT.OR P2, PT, R24, 0x39, P2 ;  /* 0x000000391800780c */ /* 0x000fc80001741670 */
[----:B------:R-:W-:Y:S02]  /*148a0*/  FSEL R33, R33, -INF , !P2 ;  /* 0xff80000021217808 */ /* 0x000fe40005000000 */
[----:B------:R-:W-:Y:S02]  /*148b0*/  ISETP.NE.AND P2, PT, R90, RZ, PT ;  /* 0x000000ff5a00720c */ /* 0x000fe40003f45270 */
[----:B0-----:R-:W-:Y:S02]  /*148c0*/  FMNMX.FTZ R12, R0, R3, !PT ;  /* 0x00000003000c7209 */ /* 0x001fe40007810000 */
[----:B------:R-:W-:Y:S02]  /*148d0*/  FMNMX.FTZ R0, R4, R79, !PT ;  /* 0x0000004f04007209 */ /* 0x000fe40007810000 */
[----:B------:R-:W-:Y:S01]  /*148e0*/  ISETP.GT.AND P2, PT, R28, 0x39, !P2 ;  /* 0x000000391c00780c */ /* 0x000fe20005744270 */
[----:B------:R-:W0:Y:S01]  /*148f0*/  SHFL.BFLY PT, R3, R12, 0x1, 0x1f ;  /* 0x0c201f000c037f89 */ /* 0x000e2200000e0000 */
        /* <DEDUP_REMOVED lines=23> */
[----:B------:R-:W-:Y:S02]  /*14a70*/  FMNMX.FTZ R0, R29, R0, !PT ;  /* 0x000000001d007209 */ /* 0x000fe40007810000 */
[----:B------:R-:W-:-:S02]  /*14a80*/  ISETP.GT.AND P2, PT, R28, 0x49, !P5 ;  /* 0x000000491c00780c */ /* 0x000fc40006f44270 */
[----:B0-----:R-:W-:Y:S02]  /*14a90*/  FMNMX.FTZ R3, R12, R3, !PT ;  /* 0x000000030c037209 */ /* 0x001fe40007810000 */
[----:B------:R-:W-:Y:S02]  /*14aa0*/  FMNMX.FTZ R0, R15, R0, !PT ;  /* 0x000000000f007209 */ /* 0x000fe40007810000 */
[----:B------:R-:W-:Y:S01]  /*14ab0*/  ISETP.LT.OR P2, PT, R24, 0x4a, P2 ;  /* 0x0000004a1800780c */ /* 0x000fe20001741670 */
[----:B------:R-:W-:Y:S01]  /*14ac0*/  FMUL.FTZ R14, R3, R6 ;  /* 0x00000006030e7220 */ /* 0x000fe20000410000 */
[----:B------:R-:W-:Y:S02]  /*14ad0*/  FMNMX.FTZ R0, R33, R0, !PT ;  /* 0x0000000021007209 */ /* 0x000fe40007810000 */
[----:B------:R-:W-:Y:S02]  /*14ae0*/  FSEL R89, R89, -INF , !P2 ;  /* 0xff80000059597808 */ /* 0x000fe40005000000 */
[----:B------:R-:W-:-:S02]  /*14af0*/  FSETP.NEU.FTZ.AND P2, PT, R3, -INF , PT ;  /* 0xff8000000300780b */ /* 0x000fc40003f5d000 */
[----:B------:R-:W-:Y:S02]  /*14b00*/  ISETP.NE.AND P5, PT, R56, RZ, PT ;  /* 0x000000ff3800720c */ /* 0x000fe40003fa5270 */
[----:B------:R-:W-:Y:S02]  /*14b10*/  FMNMX.FTZ R0, R81, R0, !PT ;  /* 0x0000000051007209 */ /* 0x000fe40007810000 */
[----:B------:R-:W-:Y:S02]  /*14b20*/  FSEL R14, R14, RZ, P2 ;  /* 0x000000ff0e0e7208 */ /* 0x000fe40001000000 */
[----:B------:R-:W-:Y:S02]  /*14b30*/  ISETP.GT.AND P2, PT, R28, 0x50, !P5 ;  /* 0x000000501c00780c */ /* 0x000fe40006f44270 */
[----:B------:R-:W-:Y:S01]  /*14b40*/  FMNMX.FTZ R0, R37, R0, !PT ;  /* 0x0000000025007209 */ /* 0x000fe20007810000 */
[-CC-:B------:R-:W-:Y:S01]  /*14b50*/  FFMA.FTZ R180, R67, R6.reuse, -R14.reuse ;  /* 0x0000000643b47223 */ /* 0x180fe2000001080e */
[----:B------:R-:W-:Y:S01]  /*14b60*/  ISETP.LT.OR P2, PT, R24, 0x51, P2 ;  /* 0x000000511800780c */ /* 0x000fe20001741670 */
[-CC-:B------:R-:W-:Y:S01]  /*14b70*/  FFMA.FTZ R186, R87, R6.reuse, -R14.reuse ;  /* 0x0000000657ba7223 */ /* 0x180fe2000001080e */
[----:B------:R-:W-:Y:S01]  /*14b80*/  ISETP.NE.AND P6, PT, R36, RZ, PT ;  /* 0x000000ff2400720c */ /* 0x000fe20003fc5270 */
[--C-:B------:R-:W-:Y:S01]  /*14b90*/  FFMA.FTZ R188, R32, R6, -R14.reuse ;  /* 0x0000000620bc7223 */ /* 0x100fe2000001080e */
[----:B------:R-:W-:Y:S01]  /*14ba0*/  FMNMX.FTZ R0, R83, R0, !PT ;  /* 0x0000000053007209 */ /* 0x000fe20007810000 */
[-CC-:B------:R-:W-:Y:S01]  /*14bb0*/  FFMA.FTZ R101, R101, R6.reuse, -R14.reuse ;  /* 0x0000000665657223 */ /* 0x180fe2000001080e */
[----:B------:R-:W-:Y:S01]  /*14bc0*/  FSEL R99, R42, -INF , !P2 ;  /* 0xff8000002a637808 */ /* 0x000fe20005000000 */
[--C-:B------:R-:W-:Y:S01]  /*14bd0*/  FFMA.FTZ R190, R97, R6, -R14.reuse ;  /* 0x0000000661be7223 */ /* 0x100fe2000001080e */
[----:B------:R-:W-:Y:S01]  /*14be0*/  ISETP.GT.AND P2, PT, R28, 0x51, !P6 ;  /* 0x000000511c00780c */ /* 0x000fe20007744270 */
[----:B------:R-:W-:Y:S01]  /*14bf0*/  MUFU.EX2 R188, R188 ;  /* 0x000000bc00bc7308 */ /* 0x000fe20000000800 */
[----:B------:R-:W-:Y:S01]  /*14c00*/  FMNMX.FTZ R0, R85, R0, !PT ;  /* 0x0000000055007209 */ /* 0x000fe20007810000 */
[-CC-:B------:R-:W-:Y:S01]  /*14c10*/  FFMA.FTZ R95, R95, R6.reuse, -R14.reuse ;  /* 0x000000065f5f7223 */ /* 0x180fe2000001080e */
[----:B------:R-:W-:Y:S01]  /*14c20*/  ISETP.NE.AND P5, PT, R44, RZ, PT ;  /* 0x000000ff2c00720c */ /* 0x000fe20003fa5270 */
[-CC-:B------:R-:W-:Y:S01]  /*14c30*/  FFMA.FTZ R184, R93, R6.reuse, -R14.reuse ;  /* 0x000000065db87223 */ /* 0x180fe2000001080e */
[----:B------:R-:W-:Y:S01]  /*14c40*/  ISETP.LT.OR P2, PT, R24, 0x52, P2 ;  /* 0x000000521800780c */ /* 0x000fe20001741670 */
[--C-:B------:R-:W-:Y:S01]  /*14c50*/  FFMA.FTZ R91, R91, R6, -R14.reuse ;  /* 0x000000065b5b7223 */ /* 0x100fe2000001080e */
[----:B------:R-:W-:Y:S01]  /*14c60*/  FMNMX.FTZ R0, R89, R0, !PT ;  /* 0x0000000059007209 */ /* 0x000fe20007810000 */
[----:B------:R-:W0:Y:S01]  /*14c70*/  MUFU.EX2 R101, R101 ;  /* 0x0000006500657308 */ /* 0x000e220000000800 */
[----:B------:R-:W-:Y:S01]  /*14c80*/  ISETP.GT.AND P4, PT, R28, 0x59, !P5 ;  /* 0x000000591c00780c */ /* 0x000fe20006f84270 */
[-CC-:B------:R-:W-:Y:S01]  /*14c90*/  FFMA.FTZ R182, R49, R6.reuse, -R14.reuse ;  /* 0x0000000631b67223 */ /* 0x180fe2000001080e */
[----:B------:R-:W-:Y:S01]  /*14ca0*/  FSEL R67, R39, -INF , !P2 ;  /* 0xff80000027437808 */ /* 0x000fe20005000000 */
[--C-:B------:R-:W-:Y:S01]  /*14cb0*/  FFMA.FTZ R39, R65, R6, -R14.reuse ;  /* 0x0000000641277223 */ /* 0x100fe2000001080e */
[----:B------:R-:W-:Y:S01]  /*14cc0*/  FMNMX.FTZ R0, R99, R0, !PT ;  /* 0x0000000063007209 */ /* 0x000fe20007810000 */
[-CC-:B------:R-:W-:Y:S01]  /*14cd0*/  FFMA.FTZ R178, R51, R6.reuse, -R14.reuse ;  /* 0x0000000633b27223 */ /* 0x180fe2000001080e */
[----:B------:R-:W-:Y:S01]  /*14ce0*/  ISETP.LT.OR P4, PT, R24, 0x5a, P4 ;  /* 0x0000005a1800780c */ /* 0x000fe20002781670 */
[----:B------:R-:W1:Y:S01]  /*14cf0*/  MUFU.EX2 R190, R190 ;  /* 0x000000be00be7308 */ /* 0x000e620000000800 */
[----:B------:R-:W-:Y:S01]  /*14d00*/  FSEL R65, R40, -INF , !P3 ;  /* 0xff80000028417808 */ /* 0x000fe20005800000 */
[--C-:B------:R-:W-:Y:S01]  /*14d10*/  FFMA.FTZ R172, R53, R6, -R14.reuse ;  /* 0x0000000635ac7223 */ /* 0x100fe2000001080e */
[----:B------:R-:W-:Y:S01]  /*14d20*/  FMNMX.FTZ R0, R67, R0, !PT ;  /* 0x0000000043007209 */ /* 0x000fe20007810000 */
[-CC-:B------:R-:W-:Y:S01]  /*14d30*/  FFMA.FTZ R170, R27, R6.reuse, -R14.reuse ;  /* 0x000000061baa7223 */ /* 0x180fe2000001080e */
[----:B------:R-:W-:Y:S01]  /*14d40*/  FSEL R87, R41, -INF , !P4 ;  /* 0xff80000029577808 */ /* 0x000fe20006000000 */
[--C-:B------:R-:W-:Y:S01]  /*14d50*/  FFMA.FTZ R41, R57, R6, -R14.reuse ;  /* 0x0000000639297223 */ /* 0x100fe2000001080e */
[----:B------:R-:W-:Y:S01]  /*14d60*/  FMNMX.FTZ R0, R65, R0, !PT ;  /* 0x0000000041007209 */ /* 0x000fe20007810000 */
[----:B------:R-:W2:Y:S01]  /*14d70*/  MUFU.EX2 R95, R95 ;  /* 0x0000005f005f7308 */ /* 0x000ea20000000800 */
[----:B------:R-:W-:Y:S01]  /*14d80*/  ISETP.NE.AND P5, PT, R96, 0x1, PT ;  /* 0x000000016000780c */ /* 0x000fe20003fa5270 */
[--C-:B------:R-:W-:Y:S01]  /*14d90*/  FFMA.FTZ R69, R69, R6, -R14.reuse ;  /* 0x0000000645457223 */ /* 0x100fe2000001080e */
[----:B------:R-:W-:Y:S01]  /*14da0*/  FMNMX.FTZ R0, R87, R0, !PT ;  /* 0x0000000057007209 */ /* 0x000fe20007810000 */
[-CC-:B------:R-:W-:Y:S01]  /*14db0*/  FFMA.FTZ R176, R55, R6.reuse, -R14.reuse ;  /* 0x0000000637b07223 */ /* 0x180fe2000001080e */
[-CC-:B------:R-:W-:Y:S01]  /*14dc0*/  FFMA.FTZ R49, R63, R6.reuse, -R14.reuse ;  /* 0x000000063f317223 */ /* 0x180fe2000001080e */
[-CC-:B------:R-:W-:Y:S01]  /*14dd0*/  FFMA.FTZ R51, R61, R6.reuse, -R14.reuse ;  /* 0x000000063d337223 */ /* 0x180fe2000001080e */
[-CC-:B------:R-:W-:Y:S01]  /*14de0*/  FFMA.FTZ R53, R59, R6.reuse, -R14.reuse ;  /* 0x000000063b357223 */ /* 0x180fe2000001080e */
[----:B------:R-:W3:Y:S01]  /*14df0*/  SHFL.BFLY PT, R57, R0, 0x2, 0x1f ;  /* 0x0c401f0000397f89 */ /* 0x000ee200000e0000 */
[----:B------:R-:W4:Y:S01]  /*14e00*/  MUFU.EX2 R184, R184 ;  /* 0x000000b800b87308 */ /* 0x000f220000000800 */
[-CC-:B------:R-:W-:Y:S01]  /*14e10*/  FFMA.FTZ R174, R47, R6.reuse, -R14.reuse ;  /* 0x000000062fae7223 */ /* 0x180fe2000001080e */
[-CC-:B------:R-:W-:Y:S01]  /*14e20*/  FFMA.FTZ R45, R45, R6.reuse, -R14.reuse ;  /* 0x000000062d2d7223 */ /* 0x180fe2000001080e */
[-CC-:B------:R-:W-:Y:S01]  /*14e30*/  FFMA.FTZ R168, R43, R6.reuse, -R14.reuse ;  /* 0x000000062ba87223 */ /* 0x180fe2000001080e */
[-CC-:B------:R-:W-:Y:S01]  /*14e40*/  FFMA.FTZ R35, R35, R6.reuse, -R14.reuse ;  /* 0x0000000623237223 */ /* 0x180fe2000001080e */
[----:B------:R-:W-:Y:S01]  /*14e50*/  FFMA.FTZ R27, R31, R6, -R14 ;  /* 0x000000061f1b7223 */ /* 0x000fe2000001080e */
[----:B------:R-:W5:Y:S01]  /*14e60*/  @P5 LDC R38, c[0x0][0x44c] ;  /* 0x00011300ff265b82 */ /* 0x000f620000000800 */
[----:B------:R-:W-:Y:S01]  /*14e70*/  IMAD.MOV.U32 R40, RZ, RZ, R211 ;  /* 0x000000ffff287224 */ /* 0x000fe200078e00d3 */
[----:B------:R-:W5:Y:S06]  /*14e80*/  MUFU.EX2 R91, R91 ;  /* 0x0000005b005b7308 */ /* 0x000f6c0000000800 */
[----:B------:R-:W5:Y:S02]  /*14e90*/  @P5 LDC R42, c[0x0][0x450] ;  /* 0x00011400ff2a5b82 */ /* 0x000f640000000800 */
[----:B------:R-:W5:Y:S01]  /*14ea0*/  MUFU.EX2 R186, R186 ;  /* 0x000000ba00ba7308 */ /* 0x000f620000000800 */
[----:B---3--:R-:W-:-:S07]  /*14eb0*/  FMNMX.FTZ R57, R0, R57, !PT ;  /* 0x0000003900397209 */ /* 0x008fce0007810000 */
[----:B------:R-:W3:Y:S01]  /*14ec0*/  MUFU.EX2 R69, R69 ;  /* 0x0000004500457308 */ /* 0x000ee20000000800 */
        /* <DEDUP_REMOVED lines=15> */
[----:B------:R-:W-:Y:S01]  /*14fc0*/  FADD.FTZ R5, R188, R101 ;  /* 0x00000065bc057221 */ /* 0x000fe20000010000 */
[-CC-:B------:R-:W-:Y:S01]  /*14fd0*/  FFMA.FTZ R14, R75, R6.reuse, -R30.reuse ;  /* 0x000000064b0e7223 */ /* 0x180fe2000001081e */
[----:B------:R-:W-:Y:S01]  /*14fe0*/  MUFU.EX2 R189, R189 ;  /* 0x000000bd00bd7308 */ /* 0x000fe20000000800 */
[-CC-:B------:R-:W-:Y:S01]  /*14ff0*/  FFMA.FTZ R187, R13, R6.reuse, -R30.reuse ;  /* 0x000000060dbb7223 */ /* 0x180fe2000001081e */
[----:B-1----:R-:W-:Y:S01]  /*15000*/  FADD.FTZ R32, R190, R5 ;  /* 0x00000005be207221 */ /* 0x002fe20000010000 */
[-CC-:B------:R-:W-:Y:S01]  /*15010*/  FFMA.FTZ R20, R73, R6.reuse, -R30.reuse ;  /* 0x0000000649147223 */ /* 0x180fe2000001081e */
[-CC-:B------:R-:W-:Y:S01]  /*15020*/  FFMA.FTZ R181, R9, R6.reuse, -R30.reuse ;  /* 0x0000000609b57223 */ /* 0x180fe2000001081e */
[-C--:B------:R-:W-:Y:S01]  /*15030*/  FFMA.FTZ R24, R71, R6.reuse, -R30 ;  /* 0x0000000647187223 */ /* 0x080fe2000001081e */
[----:B--2---:R-:W-:Y:S01]  /*15040*/  FADD.FTZ R5, R95, R32 ;  /* 0x000000205f057221 */ /* 0x004fe20000010000 */
[-CC-:B------:R-:W-:Y:S01]  /*15050*/  FFMA.FTZ R183, R25, R6.reuse, -R30.reuse ;  /* 0x0000000619b77223 */ /* 0x180fe2000001081e */
[----:B------:R-:W0:Y:S01]  /*15060*/  MUFU.EX2 R4, R4 ;  /* 0x0000000400047308 */ /* 0x000e220000000800 */
[-CC-:B------:R-:W-:Y:S01]  /*15070*/  FFMA.FTZ R26, R21, R6.reuse, -R30.reuse ;  /* 0x00000006151a7223 */ /* 0x180fe2000001081e */
[----:B----4-:R-:W-:Y:S01]  /*15080*/  FADD.FTZ R34, R184, R5 ;  /* 0x00000005b8227221 */ /* 0x010fe20000010000 */
[-CC-:B------:R-:W-:Y:S01]  /*15090*/  FFMA.FTZ R177, R29, R6.reuse, -R30.reuse ;  /* 0x000000061db17223 */ /* 0x180fe2000001081e */
[----:B------:R-:W-:Y:S01]  /*150a0*/  FFMA.FTZ R28, R15, R6, -R30 ;  /* 0x000000060f1c7223 */ /* 0x000fe2000001081e */
[----:B-----5:R-:W-:-:S04]  /*150b0*/  @P5 IMAD.HI.U32 R9, R211, R38, RZ ;  /* 0x00000026d3095227 */ /* 0x020fc800078e00ff */
[----:B------:R-:W-:Y:S01]  /*150c0*/  FADD.FTZ R7, R91, R34 ;  /* 0x000000225b077221 */ /* 0x000fe20000010000 */
[-CC-:B------:R-:W-:Y:S01]  /*150d0*/  FFMA.FTZ R33, R33, R6.reuse, -R30.reuse ;  /* 0x0000000621217223 */ /* 0x180fe2000001081e */
[----:B------:R-:W1:Y:S01]  /*150e0*/  MUFU.EX2 R191, R191 ;  /* 0x000000bf00bf7308 */ /* 0x000e620000000800 */
[-CC-:B------:R-:W-:Y:S01]  /*150f0*/  FFMA.FTZ R81, R81, R6.reuse, -R30.reuse ;  /* 0x0000000651517223 */ /* 0x180fe2000001081e */
[----:B------:R-:W-:Y:S01]  /*15100*/  FADD.FTZ R36, R186, R7 ;  /* 0x00000007ba247221 */ /* 0x000fe20000010000 */
[-CC-:B------:R-:W-:Y:S01]  /*15110*/  FFMA.FTZ R37, R37, R6.reuse, -R30.reuse ;  /* 0x0000000625257223 */ /* 0x180fe2000001081e */
[-CC-:B------:R-:W-:Y:S01]  /*15120*/  FFMA.FTZ R83, R83, R6.reuse, -R30.reuse ;  /* 0x0000000653537223 */ /* 0x180fe2000001081e */
[-C--:B------:R-:W-:Y:S01]  /*15130*/  FFMA.FTZ R85, R85, R6.reuse, -R30 ;  /* 0x0000000655557223 */ /* 0x080fe2000001081e */
[----:B---3--:R-:W-:Y:S01]  /*15140*/  FADD.FTZ R7, R69, R36 ;  /* 0x0000002445077221 */ /* 0x008fe20000010000 */
[-C--:B------:R-:W-:Y:S01]  /*15150*/  FFMA.FTZ R89, R89, R6.reuse, -R30 ;  /* 0x0000000659597223 */ /* 0x080fe2000001081e */
[----:B------:R-:W2:Y:S01]  /*15160*/  MUFU.EX2 R12, R12 ;  /* 0x0000000c000c7308 */ /* 0x000ea20000000800 */
[----:B0-----:R-:W-:Y:S01]  /*15170*/  FADD.FTZ R32, R189, R4 ;  /* 0x00000004bd207221 */ /* 0x001fe20000010000 */
[----:B------:R-:W-:Y:S01]  /*15180*/  FADD.FTZ R36, R180, R7 ;  /* 0x00000007b4247221 */ /* 0x000fe20000010000 */
[--C-:B------:R-:W-:Y:S01]  /*15190*/  FFMA.FTZ R99, R99, R6, -R30.reuse ;  /* 0x0000000663637223 */ /* 0x100fe2000001081e */
[----:B------:R-:W-:Y:S01]  /*151a0*/  @P5 SHF.R.U32.HI R40, RZ, R42, R9 ;  /* 0x0000002aff285219 */ /* 0x000fe20000011609 */
[-C--:B------:R-:W-:Y:S01]  /*151b0*/  FFMA.FTZ R67, R67, R6.reuse, -R30 ;  /* 0x0000000643437223 */ /* 0x080fe2000001081e */
[----:B------:R-:W-:Y:S01]  /*151c0*/  FADD.FTZ R7, R39, R36 ;  /* 0x0000002427077221 */ /* 0x000fe20000010000 */
[-C--:B------:R-:W-:Y:S01]  /*151d0*/  FFMA.FTZ R65, R65, R6.reuse, -R30 ;  /* 0x0000000641417223 */ /* 0x080fe2000001081e */
[----:B------:R-:W0:Y:S01]  /*151e0*/  MUFU.EX2 R185, R185 ;  /* 0x000000b900b97308 */ /* 0x000e220000000800 */
[----:B-1----:R-:W-:Y:S01]  /*151f0*/  FADD.FTZ R5, R191, R32 ;  /* 0x00000020bf057221 */ /* 0x002fe20000010000 */
[----:B------:R-:W-:Y:S01]  /*15200*/  FADD.FTZ R38, R182, R7 ;  /* 0x00000007b6267221 */ /* 0x000fe20000010000 */
[----:B------:R-:W-:Y:S01]  /*15210*/  FFMA.FTZ R87, R87, R6, -R30 ;  /* 0x0000000657577223 */ /* 0x000fe2000001081e */
[----:B------:R-:W-:Y:S01]  /*15220*/  IMAD.IADD R151, R151, 0x1, R40 ;  /* 0x0000000197977824 */ /* 0x000fe200078e0228 */
[----:B------:R-:W-:Y:S01]  /*15230*/  ISETP.GE.AND P5, PT, R11, 0x1, PT ;  /* 0x000000010b00780c */ /* 0x000fe20003fa6270 */
[----:B------:R-:W-:Y:S01]  /*15240*/  FADD.FTZ R7, R41, R38 ;  /* 0x0000002629077221 */ /* 0x000fe20000010000 */
[----:B------:R-:W-:Y:S01]  /*15250*/  F2FP.F16.F32.PACK_AB R189, R4, R189 ;  /* 0x000000bd04bd723e */ /* 0x000fe200000000ff */
[----:B------:R-:W1:Y:S01]  /*15260*/  MUFU.EX2 R14, R14 ;  /* 0x0000000e000e7308 */ /* 0x000e620000000800 */
[----:B--2---:R-:W-:Y:S01]  /*15270*/  FADD.FTZ R34, R12, R5 ;  /* 0x000000050c227221 */ /* 0x004fe20000010000 */
[----:B------:R-:W-:Y:S01]  /*15280*/  FADD.FTZ R38, R176, R7 ;  /* 0x00000007b0267221 */ /* 0x000fe20000010000 */
[----:B------:R-:W-:Y:S01]  /*15290*/  F2FP.F16.F32.PACK_AB R188, R101, R188 ;  /* 0x000000bc65bc723e */ /* 0x000fe200000000ff */
[----:B------:R-:W-:Y:S01]  /*152a0*/  IMAD.IADD R10, R151, 0x1, R10 ;  /* 0x00000001970a7824 */ /* 0x000fe200078e020a */
[----:B------:R-:W-:-:S02]  /*152b0*/  F2FP.F16.F32.PACK_AB R190, R95, R190 ;  /* 0x000000be5fbe723e */ /* 0x000fc400000000ff */
[----:B------:R-:W-:Y:S01]  /*152c0*/  F2FP.F16.F32.PACK_AB R184, R91, R184 ;  /* 0x000000b85bb8723e */ /* 0x000fe200000000ff */
[----:B------:R-:W2:Y:S01]  /*152d0*/  MUFU.EX2 R187, R187 ;  /* 0x000000bb00bb7308 */ /* 0x000ea20000000800 */
[----:B0-----:R-:W-:Y:S01]  /*152e0*/  FADD.FTZ R5, R185, R34 ;  /* 0x00000022b9057221 */ /* 0x001fe20000010000 */
[----:B------:R-:W-:Y:S02]  /*152f0*/  F2FP.F16.F32.PACK_AB R186, R69, R186 ;  /* 0x000000ba45ba723e */ /* 0x000fe400000000ff */
[----:B------:R-:W-:Y:S02]  /*15300*/  F2FP.F16.F32.PACK_AB R180, R39, R180 ;  /* 0x000000b427b4723e */ /* 0x000fe400000000ff */
[----:B------:R-:W-:Y:S02]  /*15310*/  F2FP.F16.F32.PACK_AB R182, R41, R182 ;  /* 0x000000b629b6723e */ /* 0x000fe400000000ff */
[----:B------:R-:W0:Y:S01]  /*15320*/  MUFU.EX2 R20, R20 ;  /* 0x0000001400147308 */ /* 0x000e220000000800 */
[----:B-1----:R-:W-:Y:S01]  /*15330*/  FADD.FTZ R34, R14, R5 ;  /* 0x000000050e227221 */ /* 0x002fe20000010000 */
[----:B------:R-:W-:-:S02]  /*15340*/  F2FP.F16.F32.PACK_AB R191, R12, R191 ;  /* 0x000000bf0cbf723e */ /* 0x000fc400000000ff */
[----:B------:R-:W-:-:S04]  /*15350*/  F2FP.F16.F32.PACK_AB R185, R14, R185 ;  /* 0x000000b90eb9723e */ /* 0x000fc800000000ff */
        /* <DEDUP_REMOVED lines=84> */
.L_x_4887:
[----:B------:R-:W-:-:S13]  /*158a0*/  ISETP.NE.AND P2, PT, R11, 0x1, PT ;  /* 0x000000010b00780c */ /* 0x000fda0003f45270 */
[----:B------:R-:W0:Y:S02]  /*158b0*/  @P2 LDC.64 R12, c[0x0][0x9e8] ;  /* 0x00027a00ff0c2b82 */ /* 0x000e240000000a00 */
[----:B0-----:R-:W-:-:S05]  /*158c0*/  @P2 IMAD.HI.U32 R12, R9, R12, RZ ;  /* 0x0000000c090c2227 */ /* 0x001fca00078e00ff */
[----:B------:R-:W-:-:S07]  /*158d0*/  @P2 SHF.R.U32.HI R9, RZ, R13, R12 ;  /* 0x0000000dff092219 */ /* 0x000fce000001160c */
.L_x_4888:
[----:B------:R-:W-:Y:S05]  /*158e0*/  BSYNC B0 ;  /* 0x0000000000007941 */ /* 0x000fea0003800000 */
.L_x_4886:
[----:B------:R-:W-:-:S05]  /*158f0*/  IMAD R9, R9, R11, R11 ;  /* 0x0000000b09097224 */ /* 0x000fca00078e020b */
[----:B------:R-:W-:-:S07]  /*15900*/  VIMNMX R10, R10, R9, PT ;  /* 0x000000090a0a7248 */ /* 0x000fce0003fe0100 */
.L_x_4885:
[----:B------:R-:W-:Y:S01]  /*15910*/  IMAD.HI R10, R10, 0x2aaaaaab, RZ ;  /* 0x2aaaaaab0a0a7827 */ /* 0x000fe200078e02ff */
[----:B------:R-:W-:Y:S01]  /*15920*/  ULDC UR58, c[0x0][0x9d8] ;  /* 0x00027600003a7ab9 */ /* 0x000fe20000000800 */
[----:B------:R-:W-:Y:S01]  /*15930*/  ULDC UR59, c[0x0][0x9d8] ;  /* 0x00027600003b7ab9 */ /* 0x000fe20000000800 */
[----:B------:R-:W-:Y:S01]  /*15940*/  BSSY B0, `(.L_x_4889) ;  /* 0x00003e3000007945 */ /* 0x000fe20003800000 */
[----:B------:R-:W-:Y:S01]  /*15950*/  IMAD.MOV.U32 R120, RZ, RZ, 0x3f800000 ;  /* 0x3f800000ff787424 */ /* 0x000fe200078e00ff */
[----:B------:R-:W-:Y:S02]  /*15960*/  SHF.R.U32.HI R9, RZ, 0x1f, R10 ;  /* 0x0000001fff097819 */ /* 0x000fe4000001160a */
[----:B------:R-:W-:Y:S02]  /*15970*/  CS2R R118, SRZ ;  /* 0x0000000000767805 */ /* 0x000fe4000001ff00 */
[----:B------:R-:W-:Y:S02]  /*15980*/  CS2R R116, SRZ ;  /* 0x0000000000747805 */ /* 0x000fe4000001ff00 */
[----:B------:R-:W-:-:S02]  /*15990*/  CS2R R114, SRZ ;  /* 0x0000000000727805 */ /* 0x000fc4000001ff00 */
[----:B------:R-:W-:Y:S01]  /*159a0*/  LEA.HI.SX32 R11, R10, R9, 0x1c ;  /* 0x000000090a0b7211 */ /* 0x000fe200078fe2ff */
[----:B------:R-:W-:Y:S01]  /*159b0*/  IMAD.MOV.U32 R9, RZ, RZ, 0x3f800000 ;  /* 0x3f800000ff097424 */ /* 0x000fe200078e00ff */
[----:B------:R-:W-:Y:S02]  /*159c0*/  CS2R R112, SRZ ;  /* 0x0000000000707805 */ /* 0x000fe4000001ff00 */
[----:B------:R-:W-:Y:S02]  /*159d0*/  CS2R R110, SRZ ;  /* 0x00000000006e7805 */ /* 0x000fe4000001ff00 */
[----:B------:R-:W-:Y:S02]  /*159e0*/  VIMNMX R20, R212, R11, !PT ;  /* 0x0000000bd4147248 */ /* 0x000fe40007fe0100 */
[----:B------:R-:W-:Y:S02]  /*159f0*/  CS2R R108, SRZ ;  /* 0x00000000006c7805 */ /* 0x000fe4000001ff00 */
[----:B------:R-:W-:-:S02]  /*15a00*/  CS2R R106, SRZ ;  /* 0x00000000006a7805 */ /* 0x000fc4000001ff00 */
[----:B------:R-:W-:Y:S02]  /*15a10*/  CS2R R104, SRZ ;  /* 0x0000000000687805 */ /* 0x000fe4000001ff00 */
[----:B------:R-:W-:Y:S02]  /*15a20*/  ISETP.GE.AND P2, PT, R7, R20, PT ;  /* 0x000000140700720c */ /* 0x000fe40003f46270 */
        /* <DEDUP_REMOVED lines=41> */
[----:B------:R-:W-:Y:S01]  /*15cc0*/  BSSY B1, `(.L_x_4891) ;  /* 0x00003a6000017945 */ /* 0x000fe20003800000 */
[----:B------:R-:W-:Y:S02]  /*15cd0*/  IMAD.MOV.U32 R9, RZ, RZ, 0x3f800000 ;  /* 0x3f800000ff097424 */ /* 0x000fe400078e00ff */
[----:B------:R-:W-:-:S07]  /*15ce0*/  IMAD.MOV.U32 R119, RZ, RZ, RZ ;  /* 0x000000ffff777224 */ /* 0x000fce00078e00ff */
.L_x_4910:
[----:B------:R-:W-:-:S05]  /*15cf0*/  VIADD R15, R17, 0x1 ;  /* 0x00000001110f7836 */ /* 0x000fca0000000000 */
[----:B------:R-:W-:-:S04]  /*15d00*/  ISETP.NE.AND P2, PT, R15, 0x2, PT ;  /* 0x000000020f00780c */ /* 0x000fc80003f45270 */
[----:B------:R-:W-:Y:S02]  /*15d10*/  SEL R14, RZ, 0x1, P2 ;  /* 0x00000001ff0e7807 */ /* 0x000fe40001000000 */
[----:B------:R-:W-:Y:S02]  /*15d20*/  SEL R15, R15, RZ, P2 ;  /* 0x000000ff0f0f7207 */ /* 0x000fe40001000000 */
[----:B------:R-:W-:Y:S01]  /*15d30*/  LOP3.LUT R14, R19, R14, RZ, 0x3c, !PT ;  /* 0x0000000e130e7212 */ /* 0x000fe200078e3cff */
[----:B------:R-:W-:Y:S06]  /*15d40*/  @!P0 BRA `(.L_x_4892) ;  /* 0x0000000000048947 */ /* 0x000fec0003800000 */
[----:B------:R-:W-:Y:S01]  /*15d50*/  BPT.TRAP 0x1 ;  /* 0x000000040000795c */ /* 0x000fe20000300000 */
.L_x_4892:
[----:B------:R-:W-:Y:S01]  /*15d60*/  IMAD R6, R15, 0x8, R2 ;  /* 0x000000080f067824 */ /* 0x000fe200078e0202 */
[----:B------:R-:W-:-:S04]  /*15d70*/  SHF.L.U32 R11, R14, 0x1f, RZ ;  /* 0x0000001f0e0b7819 */ /* 0x000fc800000006ff */
[----:B------:R0:W1:Y:S01]  /*15d80*/  SYNCS.PHASECHK.TRANS64.TRYWAIT P2, [R6+URZ+0x30830], R11 ;  /* 0x0308300b060075a7 */ /* 0x000062000804017f */
[----:B------:R-:W-:Y:S05]  /*15d90*/  @!P0 BRA `(.L_x_4893) ;  /* 0x0000000000048947 */ /* 0x000fea0003800000 */
[----:B------:R-:W-:Y:S01]  /*15da0*/  BPT.TRAP 0x1 ;  /* 0x000000040000795c */ /* 0x000fe20000300000 */
.L_x_4893:
[----:B------:R-:W-:Y:S01]  /*15db0*/  IMAD R126, R15, 0x900, R8 ;  /* 0x000009000f7e7824 */ /* 0x000fe200078e0208 */
[----:B------:R-:W-:Y:S03]  /*15dc0*/  BSSY B2, `(.L_x_4894) ;  /* 0x0000006000027945 */ /* 0x000fe60003800000 */
[C---:B------:R-:W-:Y:S01]  /*15dd0*/  VIADD R12, R126.reuse, 0x2 ;  /* 0x000000027e0c7836 */ /* 0x040fe20000000000 */
[----:B------:R-:W-:Y:S01]  /*15de0*/  IADD3 R122, R126, 0x4, RZ ;  /* 0x000000047e7a7810 */ /* 0x000fe20007ffe0ff */
[----:B-1----:R-:W-:Y:S06]  /*15df0*/  @P2 BRA `(.L_x_4895) ;  /* 0x0000000000082947 */ /* 0x002fec0003800000 */
[----:B------:R-:W1:Y:S02]  /*15e00*/  SYNCS.PHASECHK.TRANS64.TRYWAIT P2, [R6+URZ+0x30830], R11 ;  /* 0x0308300b060075a7 */ /* 0x000e64000804017f */
[----:B-1----:R-:W-:Y:S05]  /*15e10*/  @!P2 BRA `(.L_x_4896) ;  /* 0x0000018800e8a947 */ /* 0x002fea0003800000 */
.L_x_4895:
[----:B------:R-:W-:Y:S05]  /*15e20*/  BSYNC B2 ;  /* 0x0000000000027941 */ /* 0x000fea0003800000 */
.L_x_4894:
[----:B------:R-:W-:Y:S01]  /*15e30*/  IMAD.MOV.U32 R10, RZ, RZ, R126 ;  /* 0x000000ffff0a7224 */ /* 0x000fe200078e007e */
[----:B------:R2:W-:Y:S04]  /*15e40*/  STL.64 [R1+0x90], R14 ;  /* 0x0000900e01007387 */ /* 0x0005e80000100a00 */
[----:B------:R-:W-:Y:S01]  /*15e50*/  R2UR UR54, R10 ;  /* 0x000000000a3672ca */ /* 0x000fe200000e0000 */
[----:B------:R-:W-:Y:S02]  /*15e60*/  VIADD R10, R126, 0x300 ;  /* 0x000003007e0a7836 */ /* 0x000fe40000000000 */
[----:B01----:R-:W-:-:S03]  /*15e70*/  IMAD.MOV.U32 R11, RZ, RZ, 0x40000040 ;  /* 0x40000040ff0b7424 */ /* 0x003fc600078e00ff */
[----:B------:R-:W-:Y:S01]  /*15e80*/  R2UR UR26, R10 ;  /* 0x000000000a1a72ca */ /* 0x000fe200000e0000 */
[----:B--2---:R-:W2:Y:S01]  /*15e90*/  LDL.64 R14, [R1+0x28] ;  /* 0x00002800010e7983 */ /* 0x004ea20000100a00 */
[----:B------:R-:W-:-:S03]  /*15ea0*/  IADD3 R10, R126, 0x304, RZ ;  /* 0x000003047e0a7810 */ /* 0x000fc60007ffe0ff */
[----:B------:R0:W-:Y:S01]  /*15eb0*/  STL.64 [R1+0x88], R6 ;  /* 0x0000880601007387 */ /* 0x0001e20000100a00 */
[C---:B------:R-:W-:Y:S02]  /*15ec0*/  R2UR UR55, R11.reuse ;  /* 0x000000000b3772ca */ /* 0x040fe400000e0000 */
[C---:B------:R-:W-:Y:S02]  /*15ed0*/  R2UR UR27, R11.reuse ;  /* 0x000000000b1b72ca */ /* 0x040fe400000e0000 */
[----:B------:R-:W-:Y:S02]  /*15ee0*/  R2UR UR18, R10 ;  /* 0x000000000a1272ca */ /* 0x000fe400000e0000 */
[----:B------:R-:W-:Y:S01]  /*15ef0*/  R2UR UR19, R11 ;  /* 0x000000000b1372ca */ /* 0x000fe200000e0000 */
[----:B0-----:R-:W3:Y:S04]  /*15f00*/  LDL.64 R6, [R1+0x20] ;  /* 0x0000200001067983 */ /* 0x001ee80000100a00 */
[----:B------:R0:W-:Y:S04]  /*15f10*/  STL.64 [R1+0x80], R4 ;  /* 0x0000800401007387 */ /* 0x0001e80000100a00 */
[----:B0-----:R-:W4:Y:S04]  /*15f20*/  LDL.64 R4, [R1+0x18] ;  /* 0x0000180001047983 */ /* 0x001f280000100a00 */
[----:B------:R0:W-:Y:S04]  /*15f30*/  STL.64 [R1+0x78], R2 ;  /* 0x0000780201007387 */ /* 0x0001e80000100a00 */
[----:B------:R-:W2:Y:S01]  /*15f40*/  LDL.64 R10, [R1+0x30] ;  /* 0x00003000010a7983 */ /* 0x000ea20000100a00 */
[----:B------:R-:W-:Y:S01]  /*15f50*/  R2UR UR50, R12 ;  /* 0x000000000c3272ca */ /* 0x000fe200000e0000 */
[----:B------:R-:W-:Y:S01]  /*15f60*/  VIADD R12, R126, 0x6 ;  /* 0x000000067e0c7836 */ /* 0x000fe20000000000 */
[----:B------:R-:W-:Y:S01]  /*15f70*/  R2UR UR34, R122 ;  /* 0x000000007a2272ca */ /* 0x000fe200000e0000 */
[----:B------:R-:W-:-:S02]  /*15f80*/  VIADD R122, R126, 0x302 ;  /* 0x000003027e7a7836 */ /* 0x000fc40000000000 */
[-C--:B------:R-:W-:Y:S01]  /*15f90*/  FMUL.FTZ R24, R24, R120.reuse ;  /* 0x0000007818187220 */ /* 0x080fe20000410000 */
        /* <DEDUP_REMOVED lines=49> */
[C---:B------:R-:W-:Y:S01]  /*162b0*/  VIADD R12, R126.reuse, 0x306 ;  /* 0x000003067e0c7836 */ /* 0x040fe20000000000 */
[----:B------:R-:W-:Y:S01]  /*162c0*/  MOV R127, 0x40000040 ;  /* 0x40000040007f7802 */ /* 0x000fe20000000f00 */
[C---:B------:R-:W-:Y:S01]  /*162d0*/  VIADD R120, R126.reuse, 0x600 ;  /* 0x000006007e787836 */ /* 0x040fe20000000000 */
[----:B0-----:R-:W4:Y:S01]  /*162e0*/  LDL.64 R2, [R1+0x10] ;  /* 0x0000100001027983 */ /* 0x001f220000100a00 */
[----:B------:R-:W-:-:S02]  /*162f0*/  VIADD R122, R126, 0x602 ;  /* 0x000006027e7a7836 */ /* 0x000fc40000000000 */
[-C--:B------:R-:W-:Y:S01]  /*16300*/  FMUL.FTZ R26, R26, R9.reuse ;  /* 0x000000091a1a7220 */ /* 0x080fe20000410000 */
[----:B------:R-:W-:Y:S02]  /*16310*/  VIADD R124, R126, 0x604 ;  /* 0x000006047e7c7836 */ /* 0x000fe40000000000 */
[-C--:B------:R-:W-:Y:S01]  /*16320*/  FMUL.FTZ R27, R27, R9.reuse ;  /* 0x000000091b1b7220 */ /* 0x080fe20000410000 */
[----:B------:R-:W-:Y:S02]  /*16330*/  IMAD.MOV.U32 R123, RZ, RZ, 0x40000040 ;  /* 0x40000040ff7b7424 */ /* 0x000fe400078e00ff */
[-C--:B------:R-:W-:Y:S01]  /*16340*/  FMUL.FTZ R30, R30, R9.reuse ;  /* 0x000000091e1e7220 */ /* 0x080fe20000410000 */
[----:B------:R-:W-:Y:S02]  /*16350*/  VIADD R126, R126, 0x606 ;  /* 0x000006067e7e7836 */ /* 0x000fe40000000000 */
[-C--:B------:R-:W-:Y:S01]  /*16360*/  FMUL.FTZ R31, R31, R9.reuse ;  /* 0x000000091f1f7220 */ /* 0x080fe20000410000 */
[----:B------:R-:W-:Y:S01]  /*16370*/  IMAD.MOV.U32 R121, RZ, RZ, 0x40000040 ;  /* 0x40000040ff797424 */ /* 0x000fe200078e00ff */
[C---:B------:R-:W-:Y:S01]  /*16380*/  R2UR UR35, R123.reuse ;  /* 0x000000007b2372ca */ /* 0x040fe200000e0000 */
[----:B------:R-:W-:Y:S01]  /*16390*/  IMAD.MOV.U32 R125, RZ, RZ, 0x40000040 ;  /* 0x40000040ff7d7424 */ /* 0x000fe200078e00ff */
[----:B------:R-:W-:Y:S01]  /*163a0*/  R2UR UR23, R123 ;  /* 0x000000007b1772ca */ /* 0x000fe200000e0000 */
[----:B------:R-:W-:Y:S01]  /*163b0*/  IMAD.MOV.U32 R13, RZ, RZ, 0x40000040 ;  /* 0x40000040ff0d7424 */ /* 0x000fe200078e00ff */
        /* <DEDUP_REMOVED lines=16> */
[----:B------:R-:W-:Y:S01]  /*164c0*/  WARPGROUP.ARRIVE ;  /* 0x00000000000079c5 */ /* 0x000fe20000000000 */
[C---:B------:R-:W-:Y:S01]  /*164d0*/  R2UR UR51, R13.reuse ;  /* 0x000000000d3372ca */ /* 0x040fe200000e0000 */
[-C--:B------:R-:W-:Y:S01]  /*164e0*/  FMUL.FTZ R50, R50, R9.reuse ;  /* 0x0000000932327220 */ /* 0x080fe20000410000 */
[----:B------:R-:W-:Y:S01]  /*164f0*/  R2UR UR31, R13 ;  /* 0x000000000d1f72ca */ /* 0x000fe200000e0000 */
[-C--:B------:R-:W-:Y:S01]  /*16500*/  FMUL.FTZ R51, R51, R9.reuse ;  /* 0x0000000933337220 */ /* 0x080fe20000410000 */
[-C--:B------:R-:W-:Y:S01]  /*16510*/  FMUL.FTZ R54, R54, R9.reuse ;  /* 0x0000000936367220 */ /* 0x080fe20000410000 */
[----:B------:R-:W-:Y:S01]  /*16520*/  HGMMA.64x96x16.F32 R120, gdesc[UR52], RZ, !UPT, gsb0 ;  /* 0x01600000347879f0 */ /* 0x000fe2000c0008ff */
        /* <DEDUP_REMOVED lines=35> */
[----:B------:R-:W-:Y:S01]  /*16760*/  HGMMA.64x96x16.F32 R120, gdesc[UR48], R120, gsb0 ;  /* 0x01600000307879f0 */ /* 0x000fe20008000878 */
[----:B--2---:R-:W-:Y:S02]  /*16770*/  R2UR UR32, R10 ;  /* 0x000000000a2072ca */ /* 0x004fe400000e0000 */
[----:B------:R-:W-:Y:S02]  /*16780*/  R2UR UR33, R11 ;  /* 0x000000000b2172ca */ /* 0x000fe400000e0000 */
[----:B------:R-:W-:Y:S01]  /*16790*/  R2UR UR28, R14 ;  /* 0x000000000e1c72ca */ /* 0x000fe200000e0000 */
[----:B------:R-:W2:Y:S01]  /*167a0*/  LDL.64 R10, [R1] ;  /* 0x00000000010a7983 */ /* 0x000ea20000100a00 */
[----:B------:R-:W-:Y:S02]  /*167b0*/  WARPGROUP.DEPBAR.LE gsb0, 0x0 ;  /* 0x00008000000079c5 */ /* 0x000fe40000010000 */
[----:B------:R-:W-:-:S07]  /*167c0*/  WARPGROUP.ARRIVE ;  /* 0x00000000000079c5 */ /* 0x000fce0000000000 */
[----:B------:R-:W-:Y:S01]  /*167d0*/  HGMMA.64x96x16.F32 R120, gdesc[UR32], R120, gsb0 ;  /* 0x01600000207879f0 */ /* 0x000fe20008000878 */
[----:B------:R-:W-:Y:S02]  /*167e0*/  R2UR UR29, R15 ;  /* 0x000000000f1d72ca */ /* 0x000fe400000e0000 */
[----:B------:R-:W-:Y:S02]  /*167f0*/  R2UR UR14, R12 ;  /* 0x000000000c0e72ca */ /* 0x000fe400000e0000 */
[----:B------:R-:W-:Y:S02]  /*16800*/  R2UR UR15, R13 ;  /* 0x000000000d0f72ca */ /* 0x000fe400000e0000 */
[----:B------:R-:W2:Y:S01]  /*16810*/  LDL.64 R12, [R1+0x8] ;  /* 0x00000800010c7983 */ /* 0x000ea20000100a00 */
[----:B---3--:R-:W-:Y:S02]  /*16820*/  R2UR UR24, R6 ;  /* 0x00000000061872ca */ /* 0x008fe400000e0000 */
[----:B------:R-:W-:Y:S01]  /*16830*/  R2UR UR25, R7 ;  /* 0x00000000071972ca */ /* 0x000fe200000e0000 */
[----:B------:R0:W5:Y:S01]  /*16840*/  LDL.LU.64 R14, [R1+0x90] ;  /* 0x00009000010e7983 */ /* 0x0001620000300a00 */
[----:B----4-:R-:W-:-:S02]  /*16850*/  R2UR UR20, R4 ;  /* 0x00000000041472ca */ /* 0x010fc400000e0000 */
[----:B------:R-:W-:Y:S01]  /*16860*/  R2UR UR21, R5 ;  /* 0x00000000051572ca */ /* 0x000fe200000e0000 */
[----:B------:R0:W5:Y:S01]  /*16870*/  LDL.LU.64 R6, [R1+0x88] ;  /* 0x0000880001067983 */ /* 0x0001620000300a00 */
[----:B------:R-:W-:Y:S01]  /*16880*/  UMOV UR4, UR56 ;  /* 0x0000003800047c82 */ /* 0x000fe20008000000 */
[----:B------:R-:W-:Y:S02]  /*16890*/  UMOV UR5, UR57 ;  /* 0x0000003900057c82 */ /* 0x000fe40008000000 */
[----:B------:R0:W5:Y:S01]  /*168a0*/  LDL.LU.64 R4, [R1+0x80] ;  /* 0x0000800001047983 */ /* 0x0001620000300a00 */
[----:B------:R-:W-:Y:S02]  /*168b0*/  WARPGROUP.DEPBAR.LE gsb0, 0x0 ;  /* 0x00008000000079c5 */ /* 0x000fe40000010000 */
[----:B------:R-:W-:-:S06]  /*168c0*/  WARPGROUP.ARRIVE ;  /* 0x00000000000079c5 */ /* 0x000fcc0000000000 */
[----:B------:R-:W-:Y:S03]  /*168d0*/  HGMMA.64x96x16.F32 R120, gdesc[UR28], R120, gsb0 ;  /* 0x016000001c7879f0 */ /* 0x000fe60008000878 */
[----:B------:R-:W-:Y:S02]  /*168e0*/  WARPGROUP.DEPBAR.LE gsb0, 0x0 ;  /* 0x00008000000079c5 */ /* 0x000fe40000010000 */
[----:B------:R-:W-:-:S06]  /*168f0*/  WARPGROUP.ARRIVE ;  /* 0x00000000000079c5 */ /* 0x000fcc0000000000 */
[----:B------:R-:W-:Y:S01]  /*16900*/  HGMMA.64x96x16.F32 R120, gdesc[UR24], R120, gsb0 ;  /* 0x01600000187879f0 */ /* 0x000fe20008000878 */
[----:B------:R-:W-:Y:S02]  /*16910*/  R2UR UR16, R2 ;  /* 0x00000000021072ca */ /* 0x000fe400000e0000 */
[----:B------:R-:W-:Y:S02]  /*16920*/  R2UR UR17, R3 ;  /* 0x00000000031172ca */ /* 0x000fe400000e0000 */
[----:B------:R0:W5:Y:S01]  /*16930*/  LDL.LU.64 R2, [R1+0x78] ;  /* 0x0000780001027983 */ /* 0x0001620000300a00 */
[----:B------:R-:W-:Y:S02]  /*16940*/  WARPGROUP.DEPBAR.LE gsb0, 0x0 ;  /* 0x00008000000079c5 */ /* 0x000fe40000010000 */
[----:B------:R-:W-:-:S06]  /*16950*/  WARPGROUP.ARRIVE ;  /* 0x00000000000079c5 */ /* 0x000fcc0000000000 */
[----:B------:R-:W-:Y:S01]  /*16960*/  HGMMA.64x96x16.F32 R120, gdesc[UR20], R120, gsb0 ;  /* 0x01600000147879f0 */ /* 0x000fe20008000878 */
[----:B--2---:R-:W-:Y:S02]  /*16970*/  R2UR UR12, R12 ;  /* 0x000000000c0c72ca */ /* 0x004fe400000e0000 */
[----:B------:R-:W-:Y:S01]  /*16980*/  R2UR UR13, R13 ;  /* 0x000000000d0d72ca */ /* 0x000fe200000e0000 */
[----:B------:R-:W-:Y:S02]  /*16990*/  WARPGROUP.DEPBAR.LE gsb0, 0x0 ;  /* 0x00008000000079c5 */ /* 0x000fe40000010000 */
[----:B------:R-:W-:-:S06]  /*169a0*/  WARPGROUP.ARRIVE ;  /* 0x00000000000079c5 */ /* 0x000fcc0000000000 */
[----:B------:R-:W-:Y:S01]  /*169b0*/  HGMMA.64x96x16.F32 R120, gdesc[UR16], R120, gsb0 ;  /* 0x01600000107879f0 */ /* 0x000fe20008000878 */
[----:B------:R-:W-:Y:S02]  /*169c0*/  R2UR UR8, R10 ;  /* 0x000000000a0872ca */ /* 0x000fe400000e0000 */
[----:B------:R-:W-:Y:S01]  /*169d0*/  R2UR UR9, R11 ;  /* 0x000000000b0972ca */ /* 0x000fe200000e0000 */
        /* <DEDUP_REMOVED lines=16> */
[----:B0-----:R-:W-:Y:S05]  /*16ae0*/  @!P0 BRA `(.L_x_4897) ;  /* 0x0000000000048947 */ /* 0x001fea0003800000 */
[----:B------:R-:W-:Y:S01]  /*16af0*/  BPT.TRAP 0x1 ;  /* 0x000000040000795c */ /* 0x000fe20000300000 */
.L_x_4897:
[----:B------:R-:W-:Y:S01]  /*16b00*/  SHF.L.U32 R10, R19, 0x1f, RZ ;  /* 0x0000001f130a7819 */ /* 0x000fe200000006ff */
[----:B-----5:R-:W-:-:S04]  /*16b10*/  IMAD R9, R17, 0x8, R2 ;  /* 0x0000000811097824 */ /* 0x020fc800078e0202 */
[----:B------:R0:W1:Y:S01]  /*16b20*/  SYNCS.PHASECHK.TRANS64.TRYWAIT P2, [R9+URZ+0x30850], R10 ;  /* 0x0308500a090075a7 */ /* 0x000062000804017f */
[----:B------:R-:W-:Y:S05]  /*16b30*/  @!P0 BRA `(.L_x_4898) ;  /* 0x0000000000048947 */ /* 0x000fea0003800000 */
[----:B------:R-:W-:Y:S01]  /*16b40*/  BPT.TRAP 0x1 ;  /* 0x000000040000795c */ /* 0x000fe20000300000 */
.L_x_4898:
[----:B------:R-:W-:Y:S04]  /*16b50*/  BSSY B2, `(.L_x_4899) ;  /* 0x0000004000027945 */ /* 0x000fe80003800000 */
[----:B-1----:R-:W-:Y:S05]  /*16b60*/  @P2 BRA `(.L_x_4900) ;  /* 0x0000000000082947 */ /* 0x002fea0003800000 */
[----:B------:R-:W1:Y:S02]  /*16b70*/  SYNCS.PHASECHK.TRANS64.TRYWAIT P2, [R9+URZ+0x30850], R10 ;  /* 0x0308500a090075a7 */ /* 0x000e64000804017f */
[----:B-1----:R-:W-:Y:S05]  /*16b80*/  @!P2 BRA `(.L_x_4901) ;  /* 0x0000017c00a0a947 */ /* 0x002fea0003800000 */
.L_x_4900:
[----:B------:R-:W-:Y:S05]  /*16b90*/  BSYNC B2 ;  /* 0x0000000000027941 */ /* 0x000fea0003800000 */
.L_x_4899:
[----:B------:R-:W2:Y:S01]  /*16ba0*/  LDL R12, [R1+0x38] ;  /* 0x00003800010c7983 */ /* 0x000ea20000100800 */
[----:B01----:R-:W-:Y:S01]  /*16bb0*/  VIADD R10, R2, 0x400 ;  /* 0x00000400020a7836 */ /* 0x003fe20000000000 */
[----:B------:R-:W-:Y:S01]  /*16bc0*/  WARPGROUP.ARRIVE ;  /* 0x00000000000079c5 */ /* 0x000fe20000000000 */
[----:B------:R-:W-:Y:S01]  /*16bd0*/  IMAD.MOV.U32 R11, RZ, RZ, 0x40000040 ;  /* 0x40000040ff0b7424 */ /* 0x000fe200078e00ff */
[----:B------:R-:W-:Y:S01]  /*16be0*/  ULDC UR5, c[0x0][0x9d8] ;  /* 0x0002760000057ab9 */ /* 0x000fe20000000800 */
[----:B------:R-:W-:Y:S01]  /*16bf0*/  IMAD.MOV.U32 R13, RZ, RZ, 0x40000040 ;  /* 0x40000040ff0d7424 */ /* 0x000fe200078e00ff */
[----:B------:R-:W-:Y:S01]  /*16c00*/  SHF.R.U32.HI R10, RZ, 0x4, R10 ;  /* 0x00000004ff0a7819 */ /* 0x000fe2000001160a */
[----:B------:R-:W-:Y:S01]  /*16c10*/  FMUL.FTZ R19, R123, UR5 ;  /* 0x000000057b137c20 */ /* 0x000fe20008410000 */
[----:B------:R-:W-:Y:S01]  /*16c20*/  R2UR UR7, R11 ;  /* 0x000000000b0772ca */ /* 0x000fe200000e0000 */
[----:B------:R-:W-:Y:S01]  /*16c30*/  IMAD.MOV.U32 R11, RZ, RZ, 0x40000040 ;  /* 0x40000040ff0b7424 */ /* 0x000fe200078e00ff */
[----:B------:R-:W-:Y:S01]  /*16c40*/  LOP3.LUT R10, R10, 0x3fff, RZ, 0xc0, !PT ;  /* 0x00003fff0a0a7812 */ /* 0x000fe200078ec0ff */
[----:B------:R-:W-:Y:S01]  /*16c50*/  FMUL.FTZ R21, R124, UR5 ;  /* 0x000000057c157c20 */ /* 0x000fe20008410000 */
        /* <DEDUP_REMOVED lines=27> */
[----:B------:R-:W-:-:S02]  /*16e10*/  IMAD.MOV.U32 R13, RZ, RZ, 0x40000040 ;  /* 0x40000040ff0d7424 */ /* 0x000fc400078e00ff */
[----:B------:R-:W-:Y:S01]  /*16e20*/  FMUL.FTZ R157, R160, UR5 ;  /* 0x00000005a09d7c20 */ /* 0x000fe20008410000 */
[----:B------:R-:W-:Y:S01]  /*16e30*/  FMUL.FTZ R156, R163, UR5 ;  /* 0x00000005a39c7c20 */ /* 0x000fe20008410000 */
[----:B------:R-:W-:Y:S01]  /*16e40*/  FMUL.FTZ R161, R164, UR5 ;  /* 0x00000005a4a17c20 */ /* 0x000fe20008410000 */
[----:B------:R-:W-:Y:S01]  /*16e50*/  FMUL.FTZ R163, R165, UR5 ;  /* 0x00000005a5a37c20 */ /* 0x000fe20008410000 */
[----:B------:R-:W-:Y:S02]  /*16e60*/  IMAD R164, R7, -0x60, RZ ;  /* 0xffffffa007a47824 */ /* 0x000fe400078e02ff */
[----:B------:R-:W-:Y:S01]  /*16e70*/  FMUL.FTZ R160, R167, UR5 ;  /* 0x00000005a7a07c20 */ /* 0x000fe20008410000 */
[----:B------:R-:W-:Y:S01]  /*16e80*/  LOP3.LUT P2, RZ, R18, 0x100000, RZ, 0xc0, !PT ;  /* 0x0010000012ff7812 */ /* 0x000fe2000784c0ff */
[----:B------:R-:W0:Y:S01]  /*16e90*/  MUFU.TANH R17, R17 ;  /* 0x0000001100117308 */ /* 0x000e220000002400 */
[----:B------:R-:W-:Y:S01]  /*16ea0*/  @!P1 VIADD R6, R6, 0x30840 ;  /* 0x0003084006069836 */ /* 0x000fe20000000000 */
[----:B------:R-:W-:-:S04]  /*16eb0*/  IADD3 R167, -R199, 0x1, R164 ;  /* 0x00000001c7a77810 */ /* 0x000fc80007ffe1a4 */
[----:B------:R-:W-:Y:S02]  /*16ec0*/  IADD3 R167, -R195, R167, R196 ;  /* 0x000000a7c3a77210 */ /* 0x000fe40007ffe1c4 */
[----:B------:R-:W1:Y:S01]  /*16ed0*/  MUFU.TANH R19, R19 ;  /* 0x0000001300137308 */ /* 0x000e620000002400 */
[----:B------:R-:W-:-:S07]  /*16ee0*/  @!P1 PRMT R6, RZ, 0x654, R6 ;  /* 0x00000654ff069816 */ /* 0x000fce0000000006 */
        /* <DEDUP_REMOVED lines=25> */
[----:B------:R-:W5:Y:S04]  /*17080*/  LDC R191, c[0x0][0x448] ;  /* 0x00011200ffbf7b82 */ /* 0x000f680000000800 */
[----:B------:R-:W0:Y:S08]  /*17090*/  MUFU.TANH R156, R156 ;  /* 0x0000009c009c7308 */ /* 0x000e300000002400 */
[----:B------:R-:W0:Y:S08]  /*170a0*/  MUFU.TANH R161, R161 ;  /* 0x000000a100a17308 */ /* 0x000e300000002400 */
[----:B------:R-:W0:Y:S01]  /*170b0*/  MUFU.TANH R163, R163 ;  /* 0x000000a300a37308 */ /* 0x000e220000002400 */
[----:B-----5:R-:W-:-:S07]  /*170c0*/  ISETP.NE.AND P3, PT, R191, 0x1, PT ;  /* 0x00000001bf00780c */ /* 0x020fce0003f65270 */
[----:B------:R-:W0:Y:S01]  /*170d0*/  MUFU.TANH R160, R160 ;  /* 0x000000a000a07308 */ /* 0x000e220000002400 */
[----:B--2---:R-:W-:Y:S01]  /*170e0*/  R2UR UR4, R12 ;  /* 0x000000000c0472ca */ /* 0x004fe200000e0000 */
[----:B------:R-:W-:-:S05]  /*170f0*/  VIADD R12, R10, 0x80 ;  /* 0x000000800a0c7836 */ /* 0x000fca0000000000 */
[----:B------:R-:W-:Y:S01]  /*17100*/  R2UR UR6, R12 ;  /* 0x000000000c0672ca */ /* 0x000fe200000e0000 */
[----:B------:R-:W-:-:S12]  /*17110*/  VIADD R12, R10, 0x100 ;  /* 0x000001000a0c7836 */ /* 0x000fd80000000000 */
        /* <DEDUP_REMOVED lines=27> */
[----:B------:R-:W-:-:S02]  /*172d0*/  IMAD.IADD R162, R213, 0x1, R211 ;  /* 0x00000001d5a27824 */ /* 0x000fc400078e02d3 */
        /* <DEDUP_REMOVED lines=10> */
[----:B------:R-:W2:Y:S01]  /*17380*/  MUFU.TANH R12, R12 ;  /* 0x0000000c000c7308 */ /* 0x000ea20000002400 */
[----:B------:R-:W-:-:S07]  /*17390*/  ULDC UR5, c[0x0][0x9e0] ;  /* 0x0002780000057ab9 */ /* 0x000fce0000000800 */
        /* <DEDUP_REMOVED lines=21> */
[----:B------:R-:W-:Y:S02]  /*174f0*/  R2UR UR6, R10 ;  /* 0x000000000a0672ca */ /* 0x000fe400000e0000 */
[----:B------:R-:W-:Y:S01]  /*17500*/  R2UR UR7, R11 ;  /* 0x000000000b0772ca */ /* 0x000fe200000e0000 */
[----:B------:R-:W5:Y:S08]  /*17510*/  @P3 LDC R10, c[0x0][0x450] ;  /* 0x00011400ff0a3b82 */ /* 0x000f700000000800 */
[----:B------:R-:W1:Y:S02]  /*17520*/  @P3 LDC R11, c[0x0][0x44c] ;  /* 0x00011300ff0b3b82 */ /* 0x000e640000000800 */
[----:B-1----:R-:W-:-:S05]  /*17530*/  @P3 IMAD.HI.U32 R11, R162, R11, RZ ;  /* 0x0000000ba20b3227 */ /* 0x002fca00078e00ff */
[----:B-----5:R-:W-:Y:S01]  /*17540*/  @P3 SHF.R.U32.HI R162, RZ, R10, R11 ;  /* 0x0000000affa23219 */ /* 0x020fe2000001160b */
[----:B------:R-:W-:Y:S02]  /*17550*/  WARPGROUP.DEPBAR.LE gsb0, 0x0 ;  /* 0x00008000000079c5 */ /* 0x000fe40000010000 */
[----:B------:R-:W-:-:S06]  /*17560*/  WARPGROUP.ARRIVE ;  /* 0x00000000000079c5 */ /* 0x000fcc0000000000 */
[----:B------:R-:W-:Y:S03]  /*17570*/  HGMMA.64x192x16.F32 R24, R168, gdesc[UR4].tnspB, R24, gsb0 ;  /* 0x42e00004a8187df0 */ /* 0x000fe60008000818 */
[----:B------:R-:W-:Y:S02]  /*17580*/  WARPGROUP.DEPBAR.LE gsb0, 0x0 ;  /* 0x00008000000079c5 */ /* 0x000fe40000010000 */
[----:B------:R-:W1:Y:S01]  /*17590*/  SHFL.IDX PT, R169, R162, RZ, 0x1c1f ;  /* 0x001c1fffa2a97589 */ /* 0x000e6200000e0000 */
[C---:B------:R-:W-:Y:S01]  /*175a0*/  IADD3 R168, R167.reuse, UR5, RZ ;  /* 0x00000005a7a87c10 */ /* 0x040fe2000fffe0ff */
[----:B------:R-:W-:Y:S01]  /*175b0*/  VIADD R167, R167, UR4 ;  /* 0x00000004a7a77c36 */ /* 0x000fe20008000000 */
[----:B------:R5:W-:Y:S02]  /*175c0*/  @!P1 SYNCS.ARRIVE.TRANS64.RED.A1T0 RZ, [R6+URZ], RZ ;  /* 0x000000ff06ff99a7 */ /* 0x000be4000810043f */
[----:B-----5:R-:W-:-:S02]  /*175d0*/  IMAD.IADD R6, R164, 0x1, -R199 ;  /* 0x00000001a4067824 */ /* 0x020fc400078e0ac7 */
[--C-:B-1----:R-:W-:Y:S02]  /*175e0*/  IMAD.IADD R166, R168, 0x1, R169.reuse ;  /* 0x00000001a8a67824 */ /* 0x102fe400078e02a9 */
[----:B------:R-:W-:Y:S01]  /*175f0*/  IMAD.IADD R165, R167, 0x1, R169 ;  /* 0x00000001a7a57824 */ /* 0x000fe200078e02a9 */
[----:B0-234-:R-:W-:Y:S06]  /*17600*/  @!P2 BRA `(.L_x_4902) ;  /* 0x00000000005ca947 */ /* 0x01dfec0003800000 */
        /* <DEDUP_REMOVED lines=13> */
.L_x_4904:
[----:B------:R-:W-:Y:S02]  /*176e0*/  ULDC UR4, c[0x0][0x9e4] ;  /* 0x0002790000047ab9 */ /* 0x000fe40000000800 */
[----:B------:R-:W-:-:S05]  /*176f0*/  IMAD.U32 R170, RZ, RZ, UR4 ;  /* 0x00000004ffaa7e24 */ /* 0x000fca000f8e00ff */
[----:B------:R-:W-:-:S13]  /*17700*/  ISETP.NE.AND P2, PT, R170, 0x1, PT ;  /* 0x00000001aa00780c */ /* 0x000fda0003f45270 */
[----:B------:R-:W0:Y:S02]  /*17710*/  @P2 LDC.64 R10, c[0x0][0x9e8] ;  /* 0x00027a00ff0a2b82 */ /* 0x000e240000000a00 */
[----:B0-----:R-:W-:-:S05]  /*17720*/  @P2 IMAD.HI.U32 R10, R169, R10, RZ ;  /* 0x0000000aa90a2227 */ /* 0x001fca00078e00ff */
[----:B------:R-:W-:-:S07]  /*17730*/  @P2 SHF.R.U32.HI R169, RZ, R11, R10 ;  /* 0x0000000bffa92219 */ /* 0x000fce000001160a */
.L_x_4905:
[----:B------:R-:W-:Y:S05]  /*17740*/  BSYNC B2 ;  /* 0x0000000000027941 */ /* 0x000fea0003800000 */
.L_x_4903:
[----:B------:R-:W-:-:S05]  /*17750*/  IMAD R169, R169, R170, R6 ;  /* 0x000000aaa9a97224 */ /* 0x000fca00078e0206 */
[----:B------:R-:W-:Y:S02]  /*17760*/  VIMNMX R165, R165, R169, !PT ;  /* 0x000000a9a5a57248 */ /* 0x000fe40007fe0100 */
[----:B------:R-:W-:-:S07]  /*17770*/  VIADDMNMX R166, R169, R170, R166, PT ;  /* 0x000000aaa9a67246 */ /* 0x000fce00038001a6 */
.L_x_4902:
[C---:B------:R-:W-:Y:S01]  /*17780*/  ISETP.GE.AND P2, PT, R164.reuse, 0x2, PT ;  /* 0x00000002a400780c */ /* 0x040fe20003f46270 */
[----:B------:R-:W0:Y:S01]  /*17790*/  SHFL.IDX PT, R162, R162, 0x1, 0x1c1f ;  /* 0x003c1f00a2a27f89 */ /* 0x000e2200000e0000 */
[----:B------:R-:W-:Y:S02]  /*177a0*/  ISETP.GE.AND P5, PT, R164, 0xa, PT ;  /* 0x0000000aa400780c */ /* 0x000fe40003fa6270 */
[----:B------:R-:W-:Y:S02]  /*177b0*/  ISETP.GT.AND P3, PT, R165, 0x1, !P2 ;  /* 0x00000001a500780c */ /* 0x000fe40005764270 */
[----:B------:R-:W-:Y:S02]  /*177c0*/  LOP3.LUT R18, R18, 0xfffffffb, RZ, 0xc0, !PT ;  /* 0xfffffffb12127812 */ /* 0x000fe400078ec0ff */
[----:B------:R-:W-:Y:S02]  /*177d0*/  ISETP.LT.OR P4, PT, R166, 0x2, P3 ;  /* 0x00000002a600780c */ /* 0x000fe40001f81670 */
[----:B------:R-:W-:-:S02]  /*177e0*/  ISETP.GE.AND P3, PT, R164, 0x9, PT ;  /* 0x00000009a400780c */ /* 0x000fc40003f66270 */
[----:B------:R-:W-:Y:S02]  /*177f0*/  FSEL R17, R17, -INF , !P4 ;  /* 0xff80000011117808 */ /* 0x000fe40006000000 */
[----:B------:R-:W-:Y:S02]  /*17800*/  ISETP.GT.AND P4, PT, R165, 0x8, !P3 ;  /* 0x00000008a500780c */ /* 0x000fe40005f84270 */
[----:B------:R-:W-:Y:S02]  /*17810*/  @P5 LOP3.LUT R18, R18, 0x4, RZ, 0xfc, !PT ;  /* 0x0000000412125812 */ /* 0x000fe400078efcff */
[----:B------:R-:W-:Y:S02]  /*17820*/  ISETP.LT.OR P4, PT, R166, 0x9, P4 ;  /* 0x00000009a600780c */ /* 0x000fe40002781670 */
[----:B------:R-:W-:Y:S02]  /*17830*/  LOP3.LUT R18, R18, 0xfffffff7, RZ, 0xc0, !PT ;  /* 0xfffffff712127812 */ /* 0x000fe400078ec0ff */
[----:B------:R-:W-:-:S02]  /*17840*/  FSEL R21, R21, -INF , !P4 ;  /* 0xff80000015157808 */ /* 0x000fc40006000000 */
[----:B------:R-:W-:Y:S01]  /*17850*/  ISETP.GT.AND P4, PT, R165, 0x9, !P5 ;  /* 0x00000009a500780c */ /* 0x000fe20006f84270 */
[----:B0-----:R-:W-:Y:S01]  /*17860*/  IMAD.IADD R168, R168, 0x1, R162 ;  /* 0x00000001a8a87824 */ /* 0x001fe200078e02a2 */
[----:B------:R-:W-:Y:S02]  /*17870*/  ISETP.GE.AND P5, PT, R164, 0x11, PT ;  /* 0x00000011a400780c */ /* 0x000fe40003fa6270 */
[----:B------:R-:W-:Y:S02]  /*17880*/  ISETP.LT.OR P4, PT, R166, 0xa, P4 ;  /* 0x0000000aa600780c */ /* 0x000fe40002781670 */
[----:B------:R-:W-:Y:S02]  /*17890*/  IADD3 R167, R167, R162, RZ ;  /* 0x000000a2a7a77210 */ /* 0x000fe40007ffe0ff */
        /* <DEDUP_REMOVED lines=121> */
[----:B------:R-:W-:-:S13]  /*18030*/  LOP3.LUT P6, RZ, R18, 0x100000, RZ, 0xc0, !PT ;  /* 0x0010000012ff7812 */ /* 0x000fda00078cc0ff */
[----:B------:R-:W-:Y:S05]  /*18040*/  @!P6 BRA `(.L_x_4906) ;  /* 0x00000000005ce947 */ /* 0x000fea0003800000 */
        /* <DEDUP_REMOVED lines=13> */
.L_x_4908:
[----:B------:R-:W-:Y:S02]  /*18120*/  ULDC UR4, c[0x0][0x9e4] ;  /* 0x0002790000047ab9 */ /* 0x000fe40000000800 */
[----:B------:R-:W-:-:S05]  /*18130*/  IMAD.U32 R164, RZ, RZ, UR4 ;  /* 0x00000004ffa47e24 */ /* 0x000fca000f8e00ff */
[----:B------:R-:W-:-:S13]  /*18140*/  ISETP.NE.AND P6, PT, R164, 0x1, PT ;  /* 0x00000001a400780c */ /* 0x000fda0003fc5270 */
[----:B------:R-:W0:Y:S02]  /*18150*/  @P6 LDC.64 R10, c[0x0][0x9e8] ;  /* 0x00027a00ff0a6b82 */ /* 0x000e240000000a00 */
[----:B0-----:R-:W-:-:S05]  /*18160*/  @P6 IMAD.HI.U32 R10, R162, R10, RZ ;  /* 0x0000000aa20a6227 */ /* 0x001fca00078e00ff */
[----:B------:R-:W-:-:S07]  /*18170*/  @P6 SHF.R.U32.HI R162, RZ, R11, R10 ;  /* 0x0000000bffa26219 */ /* 0x000fce000001160a */
.L_x_4909:
[----:B------:R-:W-:Y:S05]  /*18180*/  BSYNC B2 ;  /* 0x0000000000027941 */ /* 0x000fea0003800000 */
.L_x_4907:
[----:B------:R-:W-:-:S05]  /*18190*/  IMAD R6, R162, R164, R6 ;  /* 0x000000a4a2067224 */ /* 0x000fca00078e0206 */
[----:B------:R-:W-:Y:S02]  /*181a0*/  VIADDMNMX R168, R6, R164, R168, PT ;  /* 0x000000a406a87246 */ /* 0x000fe400038001a8 */
[----:B------:R-:W-:-:S07]  /*181b0*/  VIMNMX R167, R167, R6, !PT ;  /* 0x00000006a7a77248 */ /* 0x000fce0007fe0100 */
.L_x_4906:
[C---:B------:R-:W-:Y:S01]  /*181c0*/  ISETP.GT.AND P2, PT, R167.reuse, 0x1, !P2 ;  /* 0x00000001a700780c */ /* 0x040fe20005744270 */
[----:B------:R-:W-:Y:S01]  /*181d0*/  ULDC UR4, c[0x0][0x988] ;  /* 0x0002620000047ab9 */ /* 0x000fe20000000800 */
[----:B------:R-:W-:Y:S01]  /*181e0*/  ISETP.GT.AND P3, PT, R167, 0x8, !P3 ;  /* 0x00000008a700780c */ /* 0x000fe20005f64270 */
[----:B------:R-:W-:Y:S01]  /*181f0*/  @!P1 VIADD R9, R9, 0x30860 ;  /* 0x0003086009099836 */ /* 0x000fe20000000000 */
[C---:B------:R-:W-:Y:S02]  /*18200*/  ISETP.LT.OR P2, PT, R168.reuse, 0x2, P2 ;  /* 0x00000002a800780c */ /* 0x040fe40001741670 */
[----:B------:R-:W-:Y:S02]  /*18210*/  ISETP.LT.OR P3, PT, R168, 0x9, P3 ;  /* 0x00000009a800780c */ /* 0x000fe40001f61670 */
[----:B------:R-:W-:Y:S02]  /*18220*/  FSEL R19, R19, -INF , !P2 ;  /* 0xff80000013137808 */ /* 0x000fe40005000000 */
[----:B------:R-:W-:-:S02]  /*18230*/  LOP3.LUT P2, RZ, R18, 0x4, RZ, 0xc0, !PT ;  /* 0x0000000412ff7812 */ /* 0x000fc4000784c0ff */
[----:B------:R-:W-:Y:S02]  /*18240*/  FSEL R121, R121, -INF , !P3 ;  /* 0xff80000079797808 */ /* 0x000fe40005800000 */
[----:B------:R-:W-:Y:S02]  /*18250*/  ISETP.GT.AND P2, PT, R167, 0x9, !P2 ;  /* 0x00000009a700780c */ /* 0x000fe40005744270 */
[----:B------:R-:W-:Y:S02]  /*18260*/  LOP3.LUT P3, RZ, R18, 0x10000, RZ, 0xc0, !PT ;  /* 0x0001000012ff7812 */ /* 0x000fe4000786c0ff */
[----:B------:R-:W-:Y:S02]  /*18270*/  ISETP.LT.OR P2, PT, R168, 0xa, P2 ;  /* 0x0000000aa800780c */ /* 0x000fe40001741670 */
[----:B------:R-:W-:Y:S02]  /*18280*/  LOP3.LUT P6, RZ, R18, 0x8000, RZ, 0xc0, !PT ;  /* 0x0000800012ff7812 */ /* 0x000fe400078cc0ff */
[----:B------:R-:W-:-:S02]  /*18290*/  FSEL R122, R122, -INF , !P2 ;  /* 0xff8000007a7a7808 */ /* 0x000fc40005000000 */
[----:B------:R-:W-:Y:S02]  /*182a0*/  LOP3.LUT P2, RZ, R18, 0x8, RZ, 0xc0, !PT ;  /* 0x0000000812ff7812 */ /* 0x000fe4000784c0ff */
[----:B------:R-:W-:Y:S02]  /*182b0*/  FMNMX.FTZ R6, R12, R3, !PT ;  /* 0x000000030c067209 */ /* 0x000fe40007810000 */
[----:B------:R-:W-:Y:S02]  /*182c0*/  ISETP.GT.AND P2, PT, R167, 0x10, !P2 ;  /* 0x00000010a700780c */ /* 0x000fe40005744270 */
[----:B------:R-:W-:Y:S02]  /*182d0*/  FMNMX.FTZ R6, R17, R6, !PT ;  /* 0x0000000611067209 */ /* 0x000fe40007810000 */
[----:B------:R-:W-:Y:S02]  /*182e0*/  ISETP.LT.OR P2, PT, R168, 0x11, P2 ;  /* 0x00000011a800780c */ /* 0x000fe40001741670 */
[----:B------:R-:W-:-:S02]  /*182f0*/  FMNMX.FTZ R6, R21, R6, !PT ;  /* 0x0000000615067209 */ /* 0x000fc40007810000 */
        /* <DEDUP_REMOVED lines=57> */
[----:B------:R-:W-:Y:S02]  /*18690*/  ISETP.GT.AND P4, PT, R167, 0x51, !P4 ;  /* 0x00000051a700780c */ /* 0x000fe40006784270 */
[C---:B------:R-:W-:Y:S02]  /*186a0*/  ISETP.LT.OR P2, PT, R168.reuse, 0x32, P2 ;  /* 0x00000032a800780c */ /* 0x040fe40001741670 */
[----:B------:R-:W-:Y:S02]  /*186b0*/  ISETP.LT.OR P4, PT, R168, 0x52, P4 ;  /* 0x00000052a800780c */ /* 0x000fe40002781670 */
[----:B------:R-:W-:-:S02]  /*186c0*/  FSEL R141, R141, -INF , !P2 ;  /* 0xff8000008d8d7808 */ /* 0x000fc40005000000 */
[----:B------:R-:W-:Y:S02]  /*186d0*/  LOP3.LUT P2, RZ, R18, 0x400, RZ, 0xc0, !PT ;  /* 0x0000040012ff7812 */ /* 0x000fe4000784c0ff */
[C---:B------:R-:W-:Y:S02]  /*186e0*/  ISETP.GT.AND P5, PT, R167.reuse, 0x58, !P5 ;  /* 0x00000058a700780c */ /* 0x040fe40006fa4270 */
[----:B------:R-:W-:Y:S02]  /*186f0*/  ISETP.GT.AND P2, PT, R167, 0x38, !P2 ;  /* 0x00000038a700780c */ /* 0x000fe40005744270 */
[----:B------:R-:W-:Y:S02]  /*18700*/  FSEL R156, R156, -INF , !P4 ;  /* 0xff8000009c9c7808 */ /* 0x000fe40006000000 */
[----:B------:R-:W-:Y:S02]  /*18710*/  ISETP.LT.OR P2, PT, R168, 0x39, P2 ;  /* 0x00000039a800780c */ /* 0x000fe40001741670 */
[----:B0-----:R-:W-:-:S02]  /*18720*/  FMNMX.FTZ R10, R6, R10, !PT ;  /* 0x0000000a060a7209 */ /* 0x001fc40007810000 */
[----:B------:R-:W-:Y:S02]  /*18730*/  FSEL R143, R143, -INF , !P2 ;  /* 0xff8000008f8f7808 */ /* 0x000fe40005000000 */
[----:B------:R-:W-:Y:S01]  /*18740*/  LOP3.LUT P2, RZ, R18, 0x200, RZ, 0xc0, !PT ;  /* 0x0000020012ff7812 */ /* 0x000fe2000784c0ff */
[----:B------:R-:W0:Y:S01]  /*18750*/  SHFL.BFLY PT, R6, R10, 0x1, 0x1f ;  /* 0x0c201f000a067f89 */ /* 0x000e2200000e0000 */
[C---:B------:R-:W-:Y:S02]  /*18760*/  ISETP.LT.OR P5, PT, R168.reuse, 0x59, P5 ;  /* 0x00000059a800780c */ /* 0x040fe40002fa1670 */
[----:B------:R-:W-:Y:S02]  /*18770*/  ISETP.GT.AND P2, PT, R167, 0x39, !P2 ;  /* 0x00000039a700780c */ /* 0x000fe40005744270 */
[----:B------:R-:W-:Y:S02]  /*18780*/  FSEL R159, R159, -INF , !P5 ;  /* 0xff8000009f9f7808 */ /* 0x000fe40006800000 */
[----:B------:R-:W-:-:S02]  /*18790*/  ISETP.LT.OR P2, PT, R168, 0x3a, P2 ;  /* 0x0000003aa800780c */ /* 0x000fc40001741670 */
[----:B------:R-:W-:Y:S02]  /*187a0*/  @!P1 PRMT R9, RZ, 0x654, R9 ;  /* 0x00000654ff099816 */ /* 0x000fe40000000009 */
[----:B------:R-:W-:Y:S02]  /*187b0*/  FSEL R144, R144, -INF , !P2 ;  /* 0xff80000090907808 */ /* 0x000fe40005000000 */
[----:B------:R-:W-:Y:S01]  /*187c0*/  LOP3.LUT P2, RZ, R18, 0x100, RZ, 0xc0, !PT ;  /* 0x0000010012ff7812 */ /* 0x000fe2000784c0ff */
[----:B------:R1:W-:Y:S03]  /*187d0*/  @!P1 SYNCS.ARRIVE.TRANS64.RED.A1T0 RZ, [R9+URZ], RZ ;  /* 0x000000ff09ff99a7 */ /* 0x0003e6000810043f */
[----:B------:R-:W-:-:S04]  /*187e0*/  ISETP.GT.AND P2, PT, R167, 0x40, !P2 ;  /* 0x00000040a700780c */ /* 0x000fc80005744270 */
[----:B------:R-:W-:Y:S02]  /*187f0*/  ISETP.LT.OR P2, PT, R168, 0x41, P2 ;  /* 0x00000041a800780c */ /* 0x000fe40001741670 */
[----:B0-----:R-:W-:Y:S01]  /*18800*/  FMNMX.FTZ R10, R10, R6, !PT ;  /* 0x000000060a0a7209 */ /* 0x001fe20007810000 */
[----:B------:R-:W-:Y:S01]  /*18810*/  IMAD.U32 R6, RZ, RZ, UR4 ;  /* 0x00000004ff067e24 */ /* 0x000fe2000f8e00ff */
[----:B------:R-:W-:Y:S02]  /*18820*/  FSEL R147, R147, -INF , !P2 ;  /* 0xff80000093937808 */ /* 0x000fe40005000000 */
[----:B------:R-:W-:Y:S01]  /*18830*/  LOP3.LUT P2, RZ, R18, 0x80, RZ, 0xc0, !PT ;  /* 0x0000008012ff7812 */ /* 0x000fe2000784c0ff */
[----:B------:R-:W-:-:S03]  /*18840*/  FMUL.FTZ R11, R10, R6 ;  /* 0x000000060a0b7220 */ /* 0x000fc60000410000 */
[----:B------:R-:W-:-:S04]  /*18850*/  ISETP.GT.AND P2, PT, R167, 0x41, !P2 ;  /* 0x00000041a700780c */ /* 0x000fc80005744270 */
[----:B------:R-:W-:-:S04]  /*18860*/  ISETP.LT.OR P2, PT, R168, 0x42, P2 ;  /* 0x00000042a800780c */ /* 0x000fc80001741670 */
[----:B------:R-:W-:Y:S02]  /*18870*/  FSEL R148, R148, -INF , !P2 ;  /* 0xff80000094947808 */ /* 0x000fe40005000000 */
[----:B------:R-:W-:-:S04]  /*18880*/  LOP3.LUT P2, RZ, R18, 0x40, RZ, 0xc0, !PT ;  /* 0x0000004012ff7812 */ /* 0x000fc8000784c0ff */
[----:B------:R-:W-:-:S04]  /*18890*/  ISETP.GT.AND P2, PT, R167, 0x48, !P2 ;  /* 0x00000048a700780c */ /* 0x000fc80005744270 */
[----:B------:R-:W-:-:S04]  /*188a0*/  ISETP.LT.OR P2, PT, R168, 0x49, P2 ;  /* 0x00000049a800780c */ /* 0x000fc80001741670 */
[----:B------:R-:W-:Y:S02]  /*188b0*/  FSEL R151, R151, -INF , !P2 ;  /* 0xff80000097977808 */ /* 0x000fe40005000000 */
[----:B------:R-:W-:Y:S02]  /*188c0*/  ISETP.GT.AND P2, PT, R167, 0x49, !P3 ;  /* 0x00000049a700780c */ /* 0x000fe40005f44270 */
[----:B------:R-:W-:Y:S02]  /*188d0*/  LOP3.LUT P3, RZ, R18, 0x2, RZ, 0xc0, !PT ;  /* 0x0000000212ff7812 */ /* 0x000fe4000786c0ff */
[----:B------:R-:W-:-:S04]  /*188e0*/  ISETP.LT.OR P2, PT, R168, 0x4a, P2 ;  /* 0x0000004aa800780c */ /* 0x000fc80001741670 */
[----:B------:R-:W-:Y:S02]  /*188f0*/  FSEL R152, R152, -INF , !P2 ;  /* 0xff80000098987808 */ /* 0x000fe40005000000 */
[----:B------:R-:W-:Y:S02]  /*18900*/  ISETP.GT.AND P2, PT, R167, 0x50, !P6 ;  /* 0x00000050a700780c */ /* 0x000fe40007744270 */
[----:B------:R-:W-:Y:S02]  /*18910*/  LOP3.LUT P6, RZ, R18, 0x1, RZ, 0xc0, !PT ;  /* 0x0000000112ff7812 */ /* 0x000fe400078cc0ff */
[----:B------:R-:W-:-:S04]  /*18920*/  ISETP.LT.OR P2, PT, R168, 0x51, P2 ;  /* 0x00000051a800780c */ /* 0x000fc80001741670 */
[----:B------:R-:W-:Y:S02]  /*18930*/  FSEL R155, R155, -INF , !P2 ;  /* 0xff8000009b9b7808 */ /* 0x000fe40005000000 */
[C---:B------:R-:W-:Y:S02]  /*18940*/  ISETP.GT.AND P2, PT, R167.reuse, RZ, !P3 ;  /* 0x000000ffa700720c */ /* 0x040fe40005f44270 */
[----:B------:R-:W-:Y:S02]  /*18950*/  ISETP.GT.AND P3, PT, R167, 0x59, !P6 ;  /* 0x00000059a700780c */ /* 0x000fe40007764270 */
[C---:B------:R-:W-:Y:S02]  /*18960*/  ISETP.LT.OR P2, PT, R168.reuse, 0x1, P2 ;  /* 0x00000001a800780c */ /* 0x040fe40001741670 */
[----:B------:R-:W-:Y:S02]  /*18970*/  ISETP.LT.OR P3, PT, R168, 0x5a, P3 ;  /* 0x0000005aa800780c */ /* 0x000fe40001f61670 */
[----:B------:R-:W-:-:S02]  /*18980*/  FSEL R13, R13, -INF , !P2 ;  /* 0xff8000000d0d7808 */ /* 0x000fc40005000000 */
[----:B------:R-:W-:Y:S02]  /*18990*/  FSETP.NEU.FTZ.AND P2, PT, R10, -INF , PT ;  /* 0xff8000000a00780b */ /* 0x000fe40003f5d000 */
[----:B------:R-:W-:Y:S02]  /*189a0*/  FSEL R160, R160, -INF , !P3 ;  /* 0xff800000a0a07808 */ /* 0x000fe40005800000 */
[----:B------:R-:W-:-:S05]  /*189b0*/  FSEL R11, R11, RZ, P2 ;  /* 0x000000ff0b0b7208 */ /* 0x000fca0001000000 */
        /* <DEDUP_REMOVED lines=11> */
[----:B------:R0:W-:Y:S01]  /*18a70*/  MUFU.EX2 R12, R17 ;  /* 0x00000011000c7308 */ /* 0x0001e20000000800 */
        /* <DEDUP_REMOVED lines=8> */
[--C-:B0-----:R-:W-:Y:S01]  /*18b00*/  FFMA.FTZ R17, R120, R6, -R11.reuse ;  /* 0x0000000678117223 */ /* 0x101fe2000001080b */
        /* <DEDUP_REMOVED lines=10> */
[----:B------:R-:W-:Y:S01]  /*18bb0*/  FFMA.FTZ R163, R163, R6, -R11 ;  /* 0x00000006a3a37223 */ /* 0x000fe2000001080b */
[----:B------:R-:W-:Y:S01]  /*18bc0*/  MUFU.EX2 R188, R188 ;  /* 0x000000bc00bc7308 */ /* 0x000fe20000000800 */
[----:B------:R-:W-:-:S04]  /*18bd0*/  FMNMX.FTZ R162, R131, R162, !PT ;  /* 0x000000a283a27209 */ /* 0x000fc80007810000 */
[----:B------:R-:W-:-:S03]  /*18be0*/  FMNMX.FTZ R162, R132, R162, !PT ;  /* 0x000000a284a27209 */ /* 0x000fc60007810000 */
        /* <DEDUP_REMOVED lines=34> */
[----:B------:R-:W-:Y:S02]  /*18e10*/  FSEL R120, R10, RZ, P2 ;  /* 0x000000ff0a787208 */ /* 0x000fe40001000000 */
[C---:B------:R-:W-:Y:S01]  /*18e20*/  FSETP.NEU.FTZ.AND P2, PT, R11.reuse, -INF , PT ;  /* 0xff8000000b00780b */ /* 0x040fe20003f5d000 */
[CC--:B------:R-:W-:Y:S02]  /*18e30*/  FMUL.FTZ R139, R11.reuse, R6.reuse ;  /* 0x000000060b8b7220 */ /* 0x0c0fe40000410000 */
[----:B------:R-:W-:Y:S01]  /*18e40*/  FADD.FTZ R120, -R120, R3 ;  /* 0x0000000378787221 */ /* 0x000fe20000010100 */
[----:B-1----:R-:W-:Y:S01]  /*18e50*/  FSEL R9, R11, RZ, P2 ;  /* 0x000000ff0b097208 */ /* 0x002fe20001000000 */
[----:B------:R-:W-:Y:S01]  /*18e60*/  MUFU.EX2 R134, R134 ;  /* 0x0000008600867308 */ /* 0x000fe20000000800 */
[----:B------:R-:W-:Y:S01]  /*18e70*/  FSEL R139, R139, RZ, P2 ;  /* 0x000000ff8b8b7208 */ /* 0x000fe20001000000 */
[----:B------:R-:W-:Y:S01]  /*18e80*/  FMUL.FTZ R120, R120, R6 ;  /* 0x0000000678787220 */ /* 0x000fe20000410000 */
[----:B------:R-:W-:Y:S01]  /*18e90*/  ISETP.GT.AND P2, PT, R7, R20, PT ;  /* 0x000000140700720c */ /* 0x000fe20003f44270 */
[----:B------:R-:W-:Y:S01]  /*18ea0*/  FADD.FTZ R9, -R9, R0 ;  /* 0x0000000009097221 */ /* 0x000fe20000010100 */
[----:B------:R-:W-:-:S02]  /*18eb0*/  VIADD R7, R7, 0xffffffff ;  /* 0xffffffff07077836 */ /* 0x000fc40000000000 */
[-CC-:B------:R-:W-:Y:S01]  /*18ec0*/  FFMA.FTZ R189, R13, R6.reuse, -R139.reuse ;  /* 0x000000060dbd7223 */ /* 0x180fe2000001088b */
[-CC-:B------:R-:W-:Y:S01]  /*18ed0*/  FFMA.FTZ R13, R19, R6.reuse, -R139.reuse ;  /* 0x00000006130d7223 */ /* 0x180fe2000001088b */
[----:B------:R-:W0:Y:S01]  /*18ee0*/  MUFU.EX2 R120, R120 ;  /* 0x0000007800787308 */ /* 0x000e220000000800 */
[-C--:B------:R-:W-:Y:S01]  /*18ef0*/  FMUL.FTZ R9, R9, R6.reuse ;  /* 0x0000000609097220 */ /* 0x080fe20000410000 */
        /* <DEDUP_REMOVED lines=15> */
[----:B0-----:R-:W-:Y:S01]  /*18ff0*/  FFMA.FTZ R5, R120, R5, R188 ;  /* 0x0000000578057223 */ /* 0x001fe200000100bc */
[-CC-:B------:R-:W-:Y:S01]  /*19000*/  FFMA.FTZ R144, R144, R6.reuse, -R139.reuse ;  /* 0x0000000690907223 */ /* 0x180fe2000001088b */
[-CC-:B------:R-:W-:Y:S01]  /*19010*/  FFMA.FTZ R147, R147, R6.reuse, -R139.reuse ;  /* 0x0000000693937223 */ /* 0x180fe2000001088b */
[-C--:B------:R-:W-:Y:S01]  /*19020*/  FFMA.FTZ R148, R148, R6.reuse, -R139 ;  /* 0x0000000694947223 */ /* 0x080fe2000001088b */
[----:B------:R-:W-:Y:S01]  /*19030*/  FADD.FTZ R5, R12, R5 ;  /* 0x000000050c057221 */ /* 0x000fe20000010000 */
[-CC-:B------:R-:W-:Y:S01]  /*19040*/  FFMA.FTZ R151, R151, R6.reuse, -R139.reuse ;  /* 0x0000000697977223 */ /* 0x180fe2000001088b */
[----:B------:R-:W-:Y:S01]  /*19050*/  FFMA.FTZ R152, R152, R6, -R139 ;  /* 0x0000000698987223 */ /* 0x000fe2000001088b */
[----:B------:R-:W0:Y:S01]  /*19060*/  MUFU.EX2 R13, R13 ;  /* 0x0000000d000d7308 */ /* 0x000e220000000800 */
[----:B------:R-:W-:Y:S01]  /*19070*/  FADD.FTZ R5, R190, R5 ;  /* 0x00000005be057221 */ /* 0x000fe20000010000 */
[----:B------:R-:W-:Y:S01]  /*19080*/  F2FP.F16.F32.PACK_AB R188, R12, R188 ;  /* 0x000000bc0cbc723e */ /* 0x000fe200000000ff */
[-CC-:B------:R-:W-:Y:S01]  /*19090*/  FFMA.FTZ R155, R155, R6.reuse, -R139.reuse ;  /* 0x000000069b9b7223 */ /* 0x180fe2000001088b */
[-C--:B------:R-:W-:Y:S01]  /*190a0*/  FFMA.FTZ R156, R156, R6.reuse, -R139 ;  /* 0x000000069c9c7223 */ /* 0x080fe2000001088b */
[----:B------:R-:W-:Y:S01]  /*190b0*/  FADD.FTZ R5, R17, R5 ;  /* 0x0000000511057221 */ /* 0x000fe20000010000 */
[-CC-:B------:R-:W-:Y:S01]  /*190c0*/  FFMA.FTZ R159, R159, R6.reuse, -R139.reuse ;  /* 0x000000069f9f7223 */ /* 0x180fe2000001088b */
[----:B------:R-:W-:Y:S01]  /*190d0*/  FFMA.FTZ R139, R160, R6, -R139 ;  /* 0x00000006a08b7223 */ /* 0x000fe2000001088b */
[----:B------:R-:W2:Y:S01]  /*190e0*/  MUFU.EX2 R191, R191 ;  /* 0x000000bf00bf7308 */ /* 0x000ea20000000800 */
[----:B------:R-:W-:Y:S01]  /*190f0*/  FADD.FTZ R5, R184, R5 ;  /* 0x00000005b8057221 */ /* 0x000fe20000010000 */
[----:B-1----:R-:W-:Y:S01]  /*19100*/  FFMA.FTZ R4, R9, R4, R189 ;  /* 0x0000000409047223 */ /* 0x002fe200000100bd */
[----:B------:R-:W-:Y:S01]  /*19110*/  F2FP.F16.F32.PACK_AB R190, R17, R190 ;  /* 0x000000be11be723e */ /* 0x000fe200000000ff */
[----:B------:R-:W-:-:S02]  /*19120*/  IMAD.MOV.U32 R17, RZ, RZ, R15 ;  /* 0x000000ffff117224 */ /* 0x000fc400078e000f */
[C---:B------:R-:W-:Y:S01]  /*19130*/  FADD.FTZ R5, R21.reuse, R5 ;  /* 0x0000000515057221 */ /* 0x040fe20000010000 */
[----:B------:R-:W-:Y:S01]  /*19140*/  F2FP.F16.F32.PACK_AB R184, R21, R184 ;  /* 0x000000b815b8723e */ /* 0x000fe200000000ff */
[----:B------:R-:W1:Y:S01]  /*19150*/  MUFU.EX2 R19, R19 ;  /* 0x0000001300137308 */ /* 0x000e620000000800 */
[----:B0-----:R-:W-:Y:S01]  /*19160*/  FADD.FTZ R4, R13, R4 ;  /* 0x000000040d047221 */ /* 0x001fe20000010000 */
[----:B------:R-:W-:Y:S01]  /*19170*/  FADD.FTZ R5, R186, R5 ;  /* 0x00000005ba057221 */ /* 0x000fe20000010000 */
[----:B------:R-:W-:Y:S02]  /*19180*/  F2FP.F16.F32.PACK_AB R186, R125, R186 ;  /* 0x000000ba7dba723e */ /* 0x000fe400000000ff */
[----:B------:R-:W-:Y:S01]  /*19190*/  F2FP.F16.F32.PACK_AB R189, R13, R189 ;  /* 0x000000bd0dbd723e */ /* 0x000fe200000000ff */
[----:B------:R-:W-:Y:S02]  /*191a0*/  FADD.FTZ R5, R125, R5 ;  /* 0x000000057d057221 */ /* 0x000fe40000010000 */
[----:B------:R-:W0:Y:S01]  /*191b0*/  MUFU.EX2 R185, R185 ;  /* 0x000000b900b97308 */ /* 0x000e220000000800 */
[----:B--2---:R-:W-:Y:S01]  /*191c0*/  FADD.FTZ R4, R191, R4 ;  /* 0x00000004bf047221 */ /* 0x004fe20000010000 */
[----:B------:R-:W-:Y:S01]  /*191d0*/  FADD.FTZ R5, R180, R5 ;  /* 0x00000005b4057221 */ /* 0x000fe20000010000 */
[----:B------:R-:W-:-:S03]  /*191e0*/  F2FP.F16.F32.PACK_AB R180, R126, R180 ;  /* 0x000000b47eb4723e */ /* 0x000fc600000000ff */
[----:B------:R-:W-:Y:S02]  /*191f0*/  FADD.FTZ R5, R126, R5 ;  /* 0x000000057e057221 */ /* 0x000fe40000010000 */
[----:B------:R-:W2:Y:S01]  /*19200*/  MUFU.EX2 R121, R121 ;  /* 0x0000007900797308 */ /* 0x000ea20000000800 */
[C---:B-1----:R-:W-:Y:S01]  /*19210*/  FADD.FTZ R4, R19.reuse, R4 ;  /* 0x0000000413047221 */ /* 0x042fe20000010000 */
[----:B------:R-:W-:Y:S01]  /*19220*/  FADD.FTZ R5, R182, R5 ;  /* 0x00000005b6057221 */ /* 0x000fe20000010000 */
[----:B------:R-:W-:Y:S01]  /*19230*/  F2FP.F16.F32.PACK_AB R191, R19, R191 ;  /* 0x000000bf13bf723e */ /* 0x000fe200000000ff */
[----:B------:R-:W-:Y:S01]  /*19240*/  IMAD.MOV.U32 R19, RZ, RZ, R14 ;  /* 0x000000ffff137224 */ /* 0x000fe200078e000e */
        /* <DEDUP_REMOVED lines=8> */
[----:B--2---:R-:W-:Y:S01]  /*192d0*/  FADD.FTZ R4, R121, R4 ;  /* 0x0000000479047221 */ /* 0x004fe20000010000 */
[----:B------:R-:W-:Y:S01]  /*192e0*/  FADD.FTZ R5, R178, R5 ;  /* 0x00000005b2057221 */ /* 0x000fe20000010000 */
[----:B------:R-:W-:Y:S02]  /*192f0*/  F2FP.F16.F32.PACK_AB R178, R133, R178 ;  /* 0x000000b285b2723e */ /* 0x000fe400000000ff */
[----:B------:R-:W-:Y:S01]  /*19300*/  F2FP.F16.F32.PACK_AB R185, R121, R185 ;  /* 0x000000b979b9723e */ /* 0x000fe200000000ff */
        /* <DEDUP_REMOVED lines=58> */
[----:B-1----:R-:W-:Y:S01]  /*196b0*/  FADD.FTZ R4, R159, R4 ;  /* 0x000000049f047221 */ /* 0x002fe20000010000 */
[C---:B0-----:R-:W-:Y:S01]  /*196c0*/  FADD.FTZ R5, R3.reuse, R12 ;  /* 0x0000000c03057221 */ /* 0x041fe20000010000 */
[----:B------:R-:W-:Y:S02]  /*196d0*/  F2FP.F16.F32.PACK_AB R170, R3, R170 ;  /* 0x000000aa03aa723e */ /* 0x000fe400000000ff */
[----:B------:R-:W-:Y:S01]  /*196e0*/  MOV R3, R10 ;  /* 0x0000000a00037202 */ /* 0x000fe20000000f00 */
[C---:B--2---:R-:W-:Y:S01]  /*196f0*/  FADD.FTZ R4, R139.reuse, R4 ;  /* 0x000000048b047221 */ /* 0x044fe20000010000 */
[----:B------:R-:W-:Y:S01]  /*19700*/  F2FP.F16.F32.PACK_AB R171, R139, R159 ;  /* 0x0000009f8bab723e */ /* 0x000fe200000000ff */
[----:B------:R-:W-:Y:S06]  /*19710*/  @P2 BRA `(.L_x_4910) ;  /* 0xffffffc400742947 */ /* 0x000fec000383ffff */
[----:B------:R-:W-:Y:S05]  /*19720*/  BSYNC B1 ;  /* 0x0000000000017941 */ /* 0x000fea0003800000 */
.L_x_4891:
[----:B------:R-:W-:Y:S02]  /*19730*/  IMAD.MOV.U32 R0, RZ, RZ, R11 ;  /* 0x000000ffff007224 */ /* 0x000fe400078e000b */
[----:B------:R-:W-:Y:S02]  /*19740*/  IMAD.MOV.U32 R3, RZ, RZ, R10 ;  /* 0x000000ffff037224 */ /* 0x000fe400078e000a */
[----:B------:R-:W-:Y:S02]  /*19750*/  IMAD.MOV.U32 R17, RZ, RZ, R15 ;  /* 0x000000ffff117224 */ /* 0x000fe400078e000f */
[----:B------:R-:W-:-:S07]  /*19760*/  IMAD.MOV.U32 R19, RZ, RZ, R14 ;  /* 0x000000ffff137224 */ /* 0x000fce00078e000e */
.L_x_4890:
[----:B------:R-:W-:Y:S05]  /*19770*/  BSYNC B0 ;  /* 0x0000000000007941 */ /* 0x000fea0003800000 */
.L_x_4889:
[----:B------:R-:W0:Y:S01]  /*19780*/  LDC R10, c[0x0][0x448] ;  /* 0x00011200ff0a7b82 */ /* 0x000e220000000800 */
[----:B------:R-:W-:Y:S01]  /*19790*/  LOP3.LUT R18, R18, 0xffefffff, RZ, 0xc0, !PT ;  /* 0xffefffff12127812 */ /* 0x000fe200078ec0ff */
[----:B------:R-:W-:Y:S01]  /*197a0*/  ULDC UR4, c[0x0][0x9dc] ;  /* 0x0002770000047ab9 */ /* 0x000fe20000000800 */
[----:B------:R-:W-:-:S05]  /*197b0*/  IADD3 R13, R196, 0x1, -R195 ;  /* 0x00000001c40d7810 */ /* 0x000fca0007ffe8c3 */
[----:B------:R-:W1:Y:S01]  /*197c0*/  LDC R14, c[0x0][0x9e4] ;  /* 0x00027900ff0e7b82 */ /* 0x000e620000000800 */
[----:B0-----:R-:W-:Y:S01]  /*197d0*/  ISETP.NE.AND P2, PT, R10, 0x1, PT ;  /* 0x000000010a00780c */ /* 0x001fe20003f45270 */
[----:B------:R-:W-:-:S12]  /*197e0*/  VIADD R10, R211, 0x7f ;  /* 0x0000007fd30a7836 */ /* 0x000fd80000000000 */
[----:B------:R-:W0:Y:S01]  /*197f0*/  @P2 LDC R11, c[0x0][0x44c] ;  /* 0x00011300ff0b2b82 */ /* 0x000e220000000800 */
[----:B------:R-:W-:-:S04]  /*19800*/  @P2 LOP3.LUT R18, R18, 0x100000, RZ, 0xfc, !PT ;  /* 0x0010000012122812 */ /* 0x000fc800078efcff */
[----:B------:R-:W-:-:S03]  /*19810*/  LOP3.LUT R18, R18, 0xffdfffff, RZ, 0xc0, !PT ;  /* 0xffdfffff12127812 */ /* 0x000fc600078ec0ff */
[----:B------:R-:W2:Y:S01]  /*19820*/  @P2 LDC R12, c[0x0][0x450] ;  /* 0x00011400ff0c2b82 */ /* 0x000ea20000000800 */
[----:B0-----:R-:W-:-:S05]  /*19830*/  @P2 IMAD.HI.U32 R11, R10, R11, RZ ;  /* 0x0000000b0a0b2227 */ /* 0x001fca00078e00ff */
[----:B--2---:R-:W-:Y:S02]  /*19840*/  @P2 SHF.R.U32.HI R10, RZ, R12, R11 ;  /* 0x0000000cff0a2219 */ /* 0x004fe4000001160b */
[----:B-1----:R-:W-:-:S03]  /*19850*/  ISETP.GE.AND P2, PT, R14, 0x1, PT ;  /* 0x000000010e00780c */ /* 0x002fc60003f46270 */
[----:B------:R-:W-:-:S05]  /*19860*/  IMAD.IADD R10, R13, 0x1, R10 ;  /* 0x000000010d0a7824 */ /* 0x000fca00078e020a */
[----:B------:R-:W-:-:S05]  /*19870*/  IADD3 R12, R10, -UR4, RZ ;  /* 0x800000040a0c7c10 */ /* 0x000fca000fffe0ff */
[----:B------:R-:W-:Y:S01]  /*19880*/  @P2 LOP3.LUT R18, R18, 0x200000, RZ, 0xfc, !PT ;  /* 0x0020000012122812 */ /* 0x000fe200078efcff */
        /* <DEDUP_REMOVED lines=12> */
.L_x_4913:
[----:B------:R-:W-:-:S13]  /*19950*/  ISETP.NE.AND P2, PT, R14, 0x1, PT ;  /* 0x000000010e00780c */ /* 0x000fda0003f45270 */
[----:B------:R-:W0:Y:S02]  /*19960*/  @P2 LDC.64 R10, c[0x0][0x9e8] ;  /* 0x00027a00ff0a2b82 */ /* 0x000e240000000a00 */
[----:B0-----:R-:W-:-:S05]  /*19970*/  @P2 IMAD.HI.U32 R10, R13, R10, RZ ;  /* 0x0000000a0d0a2227 */ /* 0x001fca00078e00ff */
[----:B------:R-:W-:-:S07]  /*19980*/  @P2 SHF.R.U32.HI R13, RZ, R11, R10 ;  /* 0x0000000bff0d2219 */ /* 0x000fce000001160a */
.L_x_4914:
[----:B------:R-:W-:Y:S05]  /*19990*/  BSYNC B0 ;  /* 0x0000000000007941 */ /* 0x000fea0003800000 */
.L_x_4912:
[----:B------:R-:W-:-:S05]  /*199a0*/  IMAD R13, R13, R14, RZ ;  /* 0x0000000e0d0d7224 */ /* 0x000fca00078e02ff */
[----:B------:R-:W-:-:S07]  /*199b0*/  VIMNMX R12, R12, R13, !PT ;  /* 0x0000000d0c0c7248 */ /* 0x000fce0007fe0100 */
.L_x_4911:
[----:B------:R-:W-:Y:S01]  /*199c0*/  VIADD R12, R12, 0x5f ;  /* 0x0000005f0c0c7836 */ /* 0x000fe20000000000 */
[----:B------:R-:W-:Y:S03]  /*199d0*/  BSSY B0, `(.L_x_4915) ;  /* 0x0000282000007945 */ /* 0x000fe60003800000 */
[----:B------:R-:W-:-:S05]  /*199e0*/  IMAD.HI R12, R12, 0x2aaaaaab, RZ ;  /* 0x2aaaaaab0c0c7827 */ /* 0x000fca00078e02ff */
[----:B------:R-:W-:-:S04]  /*199f0*/  SHF.R.U32.HI R11, RZ, 0x1f, R12 ;  /* 0x0000001fff0b7819 */ /* 0x000fc8000001160c */
[----:B------:R-:W-:-:S04]  /*19a00*/  LEA.HI.SX32 R11, R12, R11, 0x1c ;  /* 0x0000000b0c0b7211 */ /* 0x000fc800078fe2ff */
[----:B------:R-:W-:-:S04]  /*19a10*/  VIMNMX R14, R212, R11, !PT ;  /* 0x0000000bd40e7248 */ /* 0x000fc80007fe0100 */
[----:B------:R-:W-:-:S13]  /*19a20*/  ISETP.GE.AND P2, PT, R7, R14, PT ;  /* 0x0000000e0700720c */ /* 0x000fda0003f46270 */
[----:B------:R-:W-:Y:S05]  /*19a30*/  @!P2 BRA `(.L_x_4916) ;  /* 0x0000002400eca947 */ /* 0x000fea0003800000 */
[----:B------:R-:W-:Y:S01]  /*19a40*/  BSSY B1, `(.L_x_4917) ;  /* 0x0000279000017945 */ /* 0x000fe20003800000 */
[----:B------:R-:W-:Y:S02]  /*19a50*/  IMAD.MOV.U32 R15, RZ, RZ, R7 ;  /* 0x000000ffff0f7224 */ /* 0x000fe400078e0007 */
[----:B------:R-:W-:Y:S02]  /*19a60*/  IMAD.MOV.U32 R13, RZ, RZ, R0 ;  /* 0x000000ffff0d7224 */ /* 0x000fe400078e0000 */
[----:B------:R-:W-:Y:S02]  /*19a70*/  IMAD.MOV.U32 R12, RZ, RZ, R3 ;  /* 0x000000ffff0c7224 */ /* 0x000fe400078e0003 */
[----:B------:R-:W-:Y:S02]  /*19a80*/  IMAD.MOV.U32 R10, RZ, RZ, R19 ;  /* 0x000000ffff0a7224 */ /* 0x000fe400078e0013 */
[----:B------:R-:W-:-:S07]  /*19a90*/  IMAD.MOV.U32 R7, RZ, RZ, R17 ;  /* 0x000000ffff077224 */ /* 0x000fce00078e0011 */
.L_x_4928:
[----:B------:R-:W-:-:S04]  /*19aa0*/  IADD3 R17, R7, 0x1, RZ ;  /* 0x0000000107117810 */ /* 0x000fc80007ffe0ff */
[----:B------:R-:W-:-:S04]  /*19ab0*/  ISETP.NE.AND P2, PT, R17, 0x2, PT ;  /* 0x000000021100780c */ /* 0x000fc80003f45270 */
[----:B------:R-:W-:Y:S02]  /*19ac0*/  SEL R19, RZ, 0x1, P2 ;  /* 0x00000001ff137807 */ /* 0x000fe40001000000 */
[----:B------:R-:W-:Y:S02]  /*19ad0*/  SEL R17, R17, RZ, P2 ;  /* 0x000000ff11117207 */ /* 0x000fe40001000000 */
[----:B------:R-:W-:Y:S01]  /*19ae0*/  LOP3.LUT R19, R10, R19, RZ, 0x3c, !PT ;  /* 0x000000130a137212 */ /* 0x000fe200078e3cff */
[----:B------:R-:W-:Y:S06]  /*19af0*/  @!P0 BRA `(.L_x_4918) ;  /* 0x0000000000048947 */ /* 0x000fec0003800000 */
[----:B------:R-:W-:Y:S01]  /*19b00*/  BPT.TRAP 0x1 ;  /* 0x000000040000795c */ /* 0x000fe20000300000 */
.L_x_4918:
[----:B------:R-:W-:Y:S01]  /*19b10*/  IMAD R0, R17, 0x8, R2 ;  /* 0x0000000811007824 */ /* 0x000fe200078e0202 */
[----:B------:R-:W-:-:S04]  /*19b20*/  SHF.L.U32 R3, R19, 0x1f, RZ ;  /* 0x0000001f13037819 */ /* 0x000fc800000006ff */
[----:B------:R0:W1:Y:S01]  /*19b30*/  SYNCS.PHASECHK.TRANS64.TRYWAIT P2, [R0+URZ+0x30830], R3 ;  /* 0x03083003000075a7 */ /* 0x000062000804017f */
[----:B------:R-:W-:Y:S05]  /*19b40*/  @!P0 BRA `(.L_x_4919) ;  /* 0x0000000000048947 */ /* 0x000fea0003800000 */
[----:B------:R-:W-:Y:S01]  /*19b50*/  BPT.TRAP 0x1 ;  /* 0x000000040000795c */ /* 0x000fe20000300000 */
.L_x_4919:
[----:B------:R-:W-:Y:S01]  /*19b60*/  IMAD R128, R17, 0x900, R8 ;  /* 0x0000090011807824 */ /* 0x000fe200078e0208 */
[----:B------:R-:W-:Y:S03]  /*19b70*/  BSSY B2, `(.L_x_4920) ;  /* 0x0000006000027945 */ /* 0x000fe60003800000 */
[C---:B------:R-:W-:Y:S02]  /*19b80*/  VIADD R122, R128.reuse, 0x2 ;  /* 0x00000002807a7836 */ /* 0x040fe40000000000 */
[----:B------:R-:W-:Y:S01]  /*19b90*/  VIADD R124, R128, 0x4 ;  /* 0x00000004807c7836 */ /* 0x000fe20000000000 */
[----:B-1----:R-:W-:Y:S06]  /*19ba0*/  @P2 BRA `(.L_x_4921) ;  /* 0x0000000000082947 */ /* 0x002fec0003800000 */
[----:B------:R-:W1:Y:S02]  /*19bb0*/  SYNCS.PHASECHK.TRANS64.TRYWAIT P2, [R0+URZ+0x30830], R3 ;  /* 0x03083003000075a7 */ /* 0x000e64000804017f */
[----:B-1----:R-:W-:Y:S05]  /*19bc0*/  @!P2 BRA `(.L_x_4922) ;  /* 0x0000014c00a4a947 */ /* 0x002fea0003800000 */
.L_x_4921:
[----:B------:R-:W-:Y:S05]  /*19bd0*/  BSYNC B2 ;  /* 0x0000000000027941 */ /* 0x000fea0003800000 */
.L_x_4920:
[----:B------:R-:W-:Y:S01]  /*19be0*/  IMAD.MOV.U32 R20, RZ, RZ, R128 ;  /* 0x000000ffff147224 */ /* 0x000fe200078e0080 */
[----:B------:R2:W-:Y:S04]  /*19bf0*/  STL.64 [R1+0x88], R12 ;  /* 0x0000880c01007387 */ /* 0x0005e80000100a00 */
[----:B------:R-:W-:Y:S02]  /*19c00*/  R2UR UR54, R20 ;  /* 0x00000000143672ca */ /* 0x000fe400000e0000 */
[----:B------:R-:W-:Y:S01]  /*19c10*/  IADD3 R20, R128, 0x300, RZ ;  /* 0x0000030080147810 */ /* 0x000fe20007ffe0ff */
[----:B------:R-:W-:-:S03]  /*19c20*/  IMAD.MOV.U32 R21, RZ, RZ, 0x40000040 ;  /* 0x40000040ff157424 */ /* 0x000fc600078e00ff */
[----:B------:R-:W-:Y:S01]  /*19c30*/  R2UR UR26, R20 ;  /* 0x00000000141a72ca */ /* 0x000fe200000e0000 */
[----:B--2---:R-:W2:Y:S01]  /*19c40*/  LDL.64 R12, [R1+0x28] ;  /* 0x00002800010c7983 */ /* 0x004ea20000100a00 */
[----:B------:R-:W-:-:S03]  /*19c50*/  VIADD R20, R128, 0x304 ;  /* 0x0000030480147836 */ /* 0x000fc60000000000 */
[----:B------:R3:W-:Y:S01]  /*19c60*/  STL [R1+0x84], R10 ;  /* 0x0000840a01007387 */ /* 0x0007e20000100800 */
[C---:B------:R-:W-:Y:S02]  /*19c70*/  R2UR UR55, R21.reuse ;  /* 0x00000000153772ca */ /* 0x040fe400000e0000 */
[C---:B------:R-:W-:Y:S02]  /*19c80*/  R2UR UR27, R21.reuse ;  /* 0x00000000151b72ca */ /* 0x040fe400000e0000 */
[----:B------:R-:W-:Y:S01]  /*19c90*/  R2UR UR18, R20 ;  /* 0x00000000141272ca */ /* 0x000fe200000e0000 */
[----:B---3--:R-:W3:Y:S04]  /*19ca0*/  LDL.64 R10, [R1+0x20] ;  /* 0x00002000010a7983 */ /* 0x008ee80000100a00 */
[----:B------:R4:W-:Y:S01]  /*19cb0*/  STL [R1+0x80], R7 ;  /* 0x0000800701007387 */ /* 0x0009e20000100800 */
[----:B------:R-:W-:-:S03]  /*19cc0*/  R2UR UR19, R21 ;  /* 0x00000000151372ca */ /* 0x000fc600000e0000 */
[----:B----4-:R-:W4:Y:S04]  /*19cd0*/  LDL.64 R6, [R1+0x18] ;  /* 0x0000180001067983 */ /* 0x010f280000100a00 */
[----:B------:R0:W-:Y:S04]  /*19ce0*/  STL.64 [R1+0x78], R4 ;  /* 0x0000780401007387 */ /* 0x0001e80000100a00 */
[----:B0-----:R-:W4:Y:S04]  /*19cf0*/  LDL.64 R4, [R1+0x10] ;  /* 0x0000100001047983 */ /* 0x001f280000100a00 */
[----:B------:R1:W-:Y:S04]  /*19d00*/  STL [R1+0x70], R2 ;  /* 0x0000700201007387 */ /* 0x0003e80000100800 */
        /* <DEDUP_REMOVED lines=56> */
[----:B-1----:R-:W4:Y:S01]  /*1a090*/  LDL.64 R2, [R1+0x8] ;  /* 0x0000080001027983 */ /* 0x002f220000100a00 */
[----:B------:R-:W-:-:S02]  /*1a0a0*/  VIADD R122, R128, 0x600 ;  /* 0x00000600807a7836 */ /* 0x000fc40000000000 */
[-C--:B------:R-:W-:Y:S01]  /*1a0b0*/  FMUL.FTZ R26, R26, R9.reuse ;  /* 0x000000091a1a7220 */ /* 0x080fe20000410000 */
[C---:B------:R-:W-:Y:S02]  /*1a0c0*/  VIADD R124, R128.reuse, 0x602 ;  /* 0x00000602807c7836 */ /* 0x040fe40000000000 */
[-C--:B------:R-:W-:Y:S01]  /*1a0d0*/  FMUL.FTZ R27, R27, R9.reuse ;  /* 0x000000091b1b7220 */ /* 0x080fe20000410000 */
[C---:B------:R-:W-:Y:S01]  /*1a0e0*/  VIADD R126, R128.reuse, 0x604 ;  /* 0x00000604807e7836 */ /* 0x040fe20000000000 */
[----:B------:R-:W-:Y:S01]  /*1a0f0*/  IADD3 R128, R128, 0x606, RZ ;  /* 0x0000060680807810 */ /* 0x000fe20007ffe0ff */
[----:B------:R-:W-:Y:S02]  /*1a100*/  IMAD.MOV.U32 R123, RZ, RZ, 0x40000040 ;  /* 0x40000040ff7b7424 */ /* 0x000fe400078e00ff */
[-C--:B------:R-:W-:Y:S01]  /*1a110*/  FMUL.FTZ R30, R30, R9.reuse ;  /* 0x000000091e1e7220 */ /* 0x080fe20000410000 */
[----:B------:R-:W-:Y:S02]  /*1a120*/  IMAD.MOV.U32 R125, RZ, RZ, 0x40000040 ;  /* 0x40000040ff7d7424 */ /* 0x000fe400078e00ff */
[-C--:B------:R-:W-:Y:S01]  /*1a130*/  FMUL.FTZ R31, R31, R9.reuse ;  /* 0x000000091f1f7220 */ /* 0x080fe20000410000 */
[----:B------:R-:W-:Y:S01]  /*1a140*/  IMAD.MOV.U32 R121, RZ, RZ, 0x40000040 ;  /* 0x40000040ff797424 */ /* 0x000fe200078e00ff */
[----:B------:R-:W-:Y:S01]  /*1a150*/  R2UR UR51, R123 ;  /* 0x000000007b3372ca */ /* 0x000fe200000e0000 */
        /* <DEDUP_REMOVED lines=28> */
[-C--:B------:R-:W-:Y:S01]  /*1a320*/  FMUL.FTZ R58, R58, R9.reuse ;  /* 0x000000093a3a7220 */ /* 0x080fe20000410000 */
[-C--:B------:R-:W-:Y:S01]  /*1a330*/  FMUL.FTZ R59, R59, R9.reuse ;  /* 0x000000093b3b7220 */ /* 0x080fe20000410000 */
[-C--:B------:R-:W-:Y:S01]  /*1a340*/  FMUL.FTZ R62, R62, R9.reuse ;  /* 0x000000093e3e7220 */ /* 0x080fe20000410000 */
        /* <DEDUP_REMOVED lines=41> */
[----:B---3--:R-:W-:Y:S01]  /*1a5e0*/  R2UR UR24, R10 ;  /* 0x000000000a1872ca */ /* 0x008fe200000e0000 */
[----:B------:R0:W5:Y:S01]  /*1a5f0*/  LDL.LU.64 R12, [R1+0x88] ;  /* 0x00008800010c7983 */ /* 0x0001620000300a00 */
[----:B------:R-:W-:Y:S02]  /*1a600*/  R2UR UR25, R11 ;  /* 0x000000000b1972ca */ /* 0x000fe400000e0000 */
[----:B----4-:R-:W-:Y:S01]  /*1a610*/  R2UR UR20, R6 ;  /* 0x00000000061472ca */ /* 0x010fe200000e0000 */
[----:B------:R0:W5:Y:S01]  /*1a620*/  LDL.LU R10, [R1+0x84] ;  /* 0x00008400010a7983 */ /* 0x0001620000300800 */
[----:B------:R-:W-:Y:S02]  /*1a630*/  WARPGROUP.DEPBAR.LE gsb0, 0x0 ;  /* 0x00008000000079c5 */ /* 0x000fe40000010000 */
[----:B------:R-:W-:-:S06]  /*1a640*/  WARPGROUP.ARRIVE ;  /* 0x00000000000079c5 */ /* 0x000fcc0000000000 */
[----:B------:R-:W-:Y:S01]  /*1a650*/  HGMMA.64x96x16.F32 R120, gdesc[UR28], R120, gsb0 ;  /* 0x016000001c7879f0 */ /* 0x000fe20008000878 */
[----:B------:R-:W-:Y:S02]  /*1a660*/  R2UR UR21, R7 ;  /* 0x00000000071572ca */ /* 0x000fe400000e0000 */
[----:B------:R-:W-:Y:S01]  /*1a670*/  R2UR UR16, R4 ;  /* 0x00000000041072ca */ /* 0x000fe200000e0000 */
[----:B------:R0:W5:Y:S01]  /*1a680*/  LDL.LU R7, [R1+0x80] ;  /* 0x0000800001077983 */ /* 0x0001620000300800 */
[----:B------:R-:W-:Y:S02]  /*1a690*/  WARPGROUP.DEPBAR.LE gsb0, 0x0 ;  /* 0x00008000000079c5 */ /* 0x000fe40000010000 */
[----:B------:R-:W-:-:S06]  /*1a6a0*/  WARPGROUP.ARRIVE ;  /* 0x00000000000079c5 */ /* 0x000fcc0000000000 */
[----:B------:R-:W-:Y:S01]  /*1a6b0*/  HGMMA.64x96x16.F32 R120, gdesc[UR24], R120, gsb0 ;  /* 0x01600000187879f0 */ /* 0x000fe20008000878 */
[----:B------:R-:W-:Y:S02]  /*1a6c0*/  R2UR UR17, R5 ;  /* 0x00000000051172ca */ /* 0x000fe400000e0000 */
[----:B------:R-:W-:Y:S01]  /*1a6d0*/  R2UR UR12, R2 ;  /* 0x00000000020c72ca */ /* 0x000fe200000e0000 */
[----:B------:R0:W5:Y:S01]  /*1a6e0*/  LDL.LU.64 R4, [R1+0x78] ;  /* 0x0000780001047983 */ /* 0x0001620000300a00 */
[----:B------:R-:W-:Y:S01]  /*1a6f0*/  R2UR UR13, R3 ;  /* 0x00000000030d72ca */ /* 0x000fe200000e0000 */
[----:B------:R-:W-:Y:S01]  /*1a700*/  UMOV UR4, UR56 ;  /* 0x0000003800047c82 */ /* 0x000fe20008000000 */
[----:B------:R-:W-:Y:S01]  /*1a710*/  UMOV UR5, UR57 ;  /* 0x0000003900057c82 */ /* 0x000fe20008000000 */
[----:B------:R0:W5:Y:S01]  /*1a720*/  LDL.LU R2, [R1+0x70] ;  /* 0x0000700001027983 */ /* 0x0001620000300800 */
[----:B------:R-:W-:Y:S02]  /*1a730*/  WARPGROUP.DEPBAR.LE gsb0, 0x0 ;  /* 0x00008000000079c5 */ /* 0x000fe40000010000 */
[----:B------:R-:W-:-:S06]  /*1a740*/  WARPGROUP.ARRIVE ;  /* 0x00000000000079c5 */ /* 0x000fcc0000000000 */
[----:B------:R-:W-:Y:S03]  /*1a750*/  HGMMA.64x96x16.F32 R120, gdesc[UR20], R120, gsb0 ;  /* 0x01600000147879f0 */ /* 0x000fe60008000878 */
[----:B------:R-:W-:Y:S02]  /*1a760*/  WARPGROUP.DEPBAR.LE gsb0, 0x0 ;  /* 0x00008000000079c5 */ /* 0x000fe40000010000 */
[----:B------:R-:W-:-:S06]  /*1a770*/  WARPGROUP.ARRIVE ;  /* 0x00000000000079c5 */ /* 0x000fcc0000000000 */
[----:B------:R-:W-:Y:S01]  /*1a780*/  HGMMA.64x96x16.F32 R120, gdesc[UR16], R120, gsb0 ;  /* 0x01600000107879f0 */ /* 0x000fe20008000878 */
[----:B--2---:R-:W-:Y:S02]  /*1a790*/  R2UR UR8, R20 ;  /* 0x00000000140872ca */ /* 0x004fe400000e0000 */
        /* <DEDUP_REMOVED lines=19> */
.L_x_4923:
[----:B-----5:R-:W-:Y:S01]  /*1a8d0*/  SHF.L.U32 R0, R10, 0x1f, RZ ;  /* 0x0000001f0a007819 */ /* 0x020fe200000006ff */
[----:B------:R-:W-:-:S04]  /*1a8e0*/  IMAD R20, R7, 0x8, R2 ;  /* 0x0000000807147824 */ /* 0x000fc800078e0202 */
[----:B------:R0:W1:Y:S01]  /*1a8f0*/  SYNCS.PHASECHK.TRANS64.TRYWAIT P2, [R20+URZ+0x30850], R0 ;  /* 0x03085000140075a7 */ /* 0x000062000804017f */
[----:B------:R-:W-:Y:S05]  /*1a900*/  @!P0 BRA `(.L_x_4924) ;  /* 0x0000000000048947 */ /* 0x000fea0003800000 */
[----:B------:R-:W-:Y:S01]  /*1a910*/  BPT.TRAP 0x1 ;  /* 0x000000040000795c */ /* 0x000fe20000300000 */
.L_x_4924:
[----:B------:R-:W-:Y:S04]  /*1a920*/  BSSY B2, `(.L_x_4925) ;  /* 0x0000004000027945 */ /* 0x000fe80003800000 */
[----:B-1----:R-:W-:Y:S05]  /*1a930*/  @P2 BRA `(.L_x_4926) ;  /* 0x0000000000082947 */ /* 0x002fea0003800000 */
[----:B------:R-:W1:Y:S02]  /*1a940*/  SYNCS.PHASECHK.TRANS64.TRYWAIT P2, [R20+URZ+0x30850], R0 ;  /* 0x03085000140075a7 */ /* 0x000e64000804017f */
[----:B-1----:R-:W-:Y:S05]  /*1a950*/  @!P2 BRA `(.L_x_4927) ;  /* 0x000001400054a947 */ /* 0x002fea0003800000 */
.L_x_4926:
[----:B------:R-:W-:Y:S05]  /*1a960*/  BSYNC B2 ;  /* 0x0000000000027941 */ /* 0x000fea0003800000 */
.L_x_4925:
[----:B01----:R-:W-:Y:S01]  /*1a970*/  VIADD R0, R2, 0x400 ;  /* 0x0000040002007836 */ /* 0x003fe20000000000 */
[----:B------:R-:W-:Y:S01]  /*1a980*/  WARPGROUP.ARRIVE ;  /* 0x00000000000079c5 */ /* 0x000fe20000000000 */
[----:B------:R-:W-:Y:S02]  /*1a990*/  IMAD.MOV.U32 R11, RZ, RZ, 0x40000040 ;  /* 0x40000040ff0b7424 */ /* 0x000fe400078e00ff */
[----:B------:R-:W-:Y:S01]  /*1a9a0*/  FMUL.FTZ R9, R121, UR59 ;  /* 0x0000003b79097c20 */ /* 0x000fe20008410000 */
        /* <DEDUP_REMOVED lines=15> */
[----:B------:R-:W-:Y:S01]  /*1aaa0*/  MOV R7, 0x40000040 ;  /* 0x4000004000077802 */ /* 0x000fe20000000f00 */
        /* <DEDUP_REMOVED lines=26> */
[----:B0-----:R-:W-:Y:S01]  /*1ac50*/  FMNMX.FTZ R3, R0, R12, !PT ;  /* 0x0000000c00037209 */ /* 0x001fe20007810000 */
[----:B------:R-:W-:Y:S01]  /*1ac60*/  FMUL.FTZ R157, R165, UR59 ;  /* 0x0000003ba59d7c20 */ /* 0x000fe20008410000 */
[----:B------:R-:W-:Y:S01]  /*1ac70*/  ULDC UR4, c[0x0][0x988] ;  /* 0x0002620000047ab9 */ /* 0x000fe20000000800 */
[----:B------:R-:W-:Y:S01]  /*1ac80*/  MUFU.TANH R129, R129 ;  /* 0x0000008100817308 */ /* 0x000fe20000002400 */
[----:B------:R-:W-:Y:S01]  /*1ac90*/  FMNMX.FTZ R3, R9, R3, !PT ;  /* 0x0000000309037209 */ /* 0x000fe20007810000 */
[----:B------:R-:W-:Y:S01]  /*1aca0*/  FMUL.FTZ R161, R163, UR59 ;  /* 0x0000003ba3a17c20 */ /* 0x000fe20008410000 */
[----:B------:R-:W-:Y:S01]  /*1acb0*/  FMUL.FTZ R163, R167, UR59 ;  /* 0x0000003ba7a37c20 */ /* 0x000fe20008410000 */
[----:B------:R-:W-:Y:S01]  /*1acc0*/  FMUL.FTZ R143, R143, UR59 ;  /* 0x0000003b8f8f7c20 */ /* 0x000fe20008410000 */
[----:B------:R-:W-:Y:S01]  /*1acd0*/  FMNMX.FTZ R3, R121, R3, !PT ;  /* 0x0000000379037209 */ /* 0x000fe20007810000 */
        /* <DEDUP_REMOVED lines=9> */
[----:B------:R-:W-:Y:S01]  /*1ad70*/  @!P1 VIADD R20, R20, 0x30860 ;  /* 0x0003086014149836 */ /* 0x000fe20000000000 */
[----:B------:R-:W-:Y:S01]  /*1ad80*/  MUFU.TANH R133, R133 ;  /* 0x0000008500857308 */ /* 0x000fe20000002400 */
[C---:B------:R-:W-:Y:S01]  /*1ad90*/  ISETP.GT.AND P2, PT, R15.reuse, R14, PT ;  /* 0x0000000e0f00720c */ /* 0x040fe20003f44270 */
[----:B------:R-:W-:-:S02]  /*1ada0*/  VIADD R15, R15, 0xffffffff ;  /* 0xffffffff0f0f7836 */ /* 0x000fc40000000000 */
[----:B------:R-:W-:-:S04]  /*1adb0*/  @!P1 PRMT R20, RZ, 0x654, R20 ;  /* 0x00000654ff149816 */ /* 0x000fc80000000014 */
        /* <DEDUP_REMOVED lines=23> */
[----:B------:R-:W-:-:S05]  /*1af30*/  WARPGROUP.ARRIVE ;  /* 0x00000000000079c5 */ /* 0x000fca0000000000 */
[----:B------:R-:W-:Y:S01]  /*1af40*/  MUFU.TANH R147, R147 ;  /* 0x0000009300937308 */ /* 0x000fe20000002400 */
[----:B------:R-:W-:Y:S01]  /*1af50*/  HGMMA.64x192x16.F32 R24, R184, gdesc[UR4].tnspB, R24, gsb0 ;  /* 0x42e00004b8187df0 */ /* 0x000fe20008000818 */
        /* <DEDUP_REMOVED lines=32> */
[----:B------:R-:W-:Y:S01]  /*1b160*/  R2UR UR6, R6 ;  /* 0x00000000060672ca */ /* 0x000fe200000e0000 */
[----:B------:R-:W-:Y:S01]  /*1b170*/  FMUL.FTZ R160, R162, UR59 ;  /* 0x0000003ba2a07c20 */ /* 0x000fe20008410000 */
[----:B------:R-:W-:-:S04]  /*1b180*/  FMUL.FTZ R162, R166, UR59 ;  /* 0x0000003ba6a27c20 */ /* 0x000fc80008410000 */
[----:B------:R-:W1:Y:S08]  /*1b190*/  MUFU.TANH R125, R125 ;  /* 0x0000007d007d7308 */ /* 0x000e700000002400 */
[----:B------:R-:W2:Y:S01]  /*1b1a0*/  MUFU.TANH R139, R139 ;  /* 0x0000008b008b7308 */ /* 0x000ea20000002400 */
[----:B0-----:R-:W-:-:S07]  /*1b1b0*/  FMNMX.FTZ R3, R122, R3, !PT ;  /* 0x000000037a037209 */ /* 0x001fce0007810000 */
[----:B------:R-:W0:Y:S01]  /*1b1c0*/  MUFU.TANH R144, R144 ;  /* 0x0000009000907308 */ /* 0x000e220000002400 */
[----:B-1----:R-:W-:-:S04]  /*1b1d0*/  FMNMX.FTZ R3, R125, R3, !PT ;  /* 0x000000037d037209 */ /* 0x002fc80007810000 */
[----:B------:R-:W-:-:S03]  /*1b1e0*/  FMNMX.FTZ R3, R126, R3, !PT ;  /* 0x000000037e037209 */ /* 0x000fc60007810000 */
[----:B------:R-:W1:Y:S01]  /*1b1f0*/  MUFU.TANH R152, R152 ;  /* 0x0000009800987308 */ /* 0x000e620000002400 */
[----:B------:R-:W-:-:S04]  /*1b200*/  FMNMX.FTZ R3, R129, R3, !PT ;  /* 0x0000000381037209 */ /* 0x000fc80007810000 */
[----:B------:R-:W-:-:S03]  /*1b210*/  FMNMX.FTZ R3, R130, R3, !PT ;  /* 0x0000000382037209 */ /* 0x000fc60007810000 */
[----:B------:R-:W3:Y:S01]  /*1b220*/  MUFU.TANH R7, R7 ;  /* 0x0000000700077308 */ /* 0x000ee20000002400 */
[----:B------:R-:W-:-:S04]  /*1b230*/  FMNMX.FTZ R3, R133, R3, !PT ;  /* 0x0000000385037209 */ /* 0x000fc80007810000 */
[----:B------:R-:W-:-:S03]  /*1b240*/  FMNMX.FTZ R3, R135, R3, !PT ;  /* 0x0000000387037209 */ /* 0x000fc60007810000 */
[----:B------:R-:W4:Y:S01]  /*1b250*/  MUFU.TANH R128, R128 ;  /* 0x0000008000807308 */ /* 0x000f220000002400 */
[----:B------:R-:W-:-:S04]  /*1b260*/  FMNMX.FTZ R3, R137, R3, !PT ;  /* 0x0000000389037209 */ /* 0x000fc80007810000 */
[----:B------:R-:W-:-:S03]  /*1b270*/  FMNMX.FTZ R3, R138, R3, !PT ;  /* 0x000000038a037209 */ /* 0x000fc60007810000 */
[----:B------:R-:W-:Y:S01]  /*1b280*/  MUFU.TANH R134, R134 ;  /* 0x0000008600867308 */ /* 0x000fe20000002400 */
[----:B--2---:R-:W-:-:S04]  /*1b290*/  FMNMX.FTZ R3, R139, R3, !PT ;  /* 0x000000038b037209 */ /* 0x004fc80007810000 */
[----:B------:R-:W-:-:S03]  /*1b2a0*/  FMNMX.FTZ R3, R140, R3, !PT ;  /* 0x000000038c037209 */ /* 0x000fc60007810000 */
[----:B------:R-:W-:Y:S01]  /*1b2b0*/  MUFU.TANH R160, R160 ;  /* 0x000000a000a07308 */ /* 0x000fe20000002400 */
[----:B------:R-:W-:-:S04]  /*1b2c0*/  FMNMX.FTZ R3, R141, R3, !PT ;  /* 0x000000038d037209 */ /* 0x000fc80007810000 */
[----:B------:R-:W-:-:S03]  /*1b2d0*/  FMNMX.FTZ R3, R142, R3, !PT ;  /* 0x000000038e037209 */ /* 0x000fc60007810000 */
[----:B------:R-:W-:Y:S01]  /*1b2e0*/  MUFU.TANH R162, R162 ;  /* 0x000000a200a27308 */ /* 0x000fe20000002400 */
[----:B0-----:R-:W-:-:S04]  /*1b2f0*/  FMNMX.FTZ R3, R144, R3, !PT ;  /* 0x0000000390037209 */ /* 0x001fc80007810000 */
[----:B------:R-:W-:-:S04]  /*1b300*/  FMNMX.FTZ R3, R145, R3, !PT ;  /* 0x0000000391037209 */ /* 0x000fc80007810000 */
[----:B------:R-:W-:-:S04]  /*1b310*/  FMNMX.FTZ R3, R148, R3, !PT ;  /* 0x0000000394037209 */ /* 0x000fc80007810000 */
[----:B------:R-:W-:-:S04]  /*1b320*/  FMNMX.FTZ R3, R149, R3, !PT ;  /* 0x0000000395037209 */ /* 0x000fc80007810000 */
[----:B-1----:R-:W-:-:S04]  /*1b330*/  FMNMX.FTZ R3, R152, R3, !PT ;  /* 0x0000000398037209 */ /* 0x002fc80007810000 */
[----:B------:R-:W-:-:S04]  /*1b340*/  FMNMX.FTZ R3, R153, R3, !PT ;  /* 0x0000000399037209 */ /* 0x000fc80007810000 */
[----:B------:R-:W-:-:S04]  /*1b350*/  FMNMX.FTZ R3, R156, R3, !PT ;  /* 0x000000039c037209 */ /* 0x000fc80007810000 */
[----:B------:R-:W-:-:S05]  /*1b360*/  FMNMX.FTZ R3, R157, R3, !PT ;  /* 0x000000039d037209 */ /* 0x000fca0007810000 */
[----:B------:R-:W0:Y:S02]  /*1b370*/  SHFL.BFLY PT, R6, R3, 0x2, 0x1f ;  /* 0x0c401f0003067f89 */ /* 0x000e2400000e0000 */
[----:B0-----:R-:W-:-:S05]  /*1b380*/  FMNMX.FTZ R3, R3, R6, !PT ;  /* 0x0000000603037209 */ /* 0x001fca0007810000 */
[----:B------:R-:W0:Y:S02]  /*1b390*/  SHFL.BFLY PT, R6, R3, 0x1, 0x1f ;  /* 0x0c201f0003067f89 */ /* 0x000e2400000e0000 */
[----:B0-----:R-:W-:Y:S01]  /*1b3a0*/  FMNMX.FTZ R3, R3, R6, !PT ;  /* 0x0000000603037209 */ /* 0x001fe20007810000 */
[----:B------:R-:W-:-:S04]  /*1b3b0*/  IMAD.U32 R6, RZ, RZ, UR4 ;  /* 0x00000004ff067e24 */ /* 0x000fc8000f8e00ff */
[CC--:B------:R-:W-:Y:S01]  /*1b3c0*/  FMUL.FTZ R167, R3.reuse, R6.reuse ;  /* 0x0000000603a77220 */ /* 0x0c0fe20000410000 */
[----:B------:R-:W-:Y:S01]  /*1b3d0*/  FADD.FTZ R120, -R3, R12 ;  /* 0x0000000c03787221 */ /* 0x000fe20000010100 */
[----:B------:R-:W-:Y:S02]  /*1b3e0*/  IADD3 R12, R10, 0x280, RZ ;  /* 0x000002800a0c7810 */ /* 0x000fe40007ffe0ff */
[-CC-:B------:R-:W-:Y:S01]  /*1b3f0*/  FFMA.FTZ R188, R0, R6.reuse, -R167.reuse ;  /* 0x0000000600bc7223 */ /* 0x180fe200000108a7 */
[----:B---3--:R-:W-:Y:S01]  /*1b400*/  FMNMX.FTZ R0, R7, R13, !PT ;  /* 0x0000000d07007209 */ /* 0x008fe20007810000 */
[-CC-:B------:R-:W-:Y:S01]  /*1b410*/  FFMA.FTZ R164, R9, R6.reuse, -R167.reuse ;  /* 0x0000000609a47223 */ /* 0x180fe200000108a7 */
[-C--:B------:R-:W-:Y:S01]  /*1b420*/  FMUL.FTZ R120, R120, R6.reuse ;  /* 0x0000000678787220 */ /* 0x080fe20000410000 */
        /* <DEDUP_REMOVED lines=15> */
[-CC-:B------:R-:W-:Y:S01]  /*1b520*/  FFMA.FTZ R137, R138, R6.reuse, -R167.reuse ;  /* 0x000000068a897223 */ /* 0x180fe200000108a7 */
[--C-:B------:R-:W-:Y:S01]  /*1b530*/  FFMA.FTZ R125, R140, R6, -R167.reuse ;  /* 0x000000068c7d7223 */ /* 0x100fe200000108a7 */
[----:B------:R-:W-:Y:S01]  /*1b540*/  FMNMX.FTZ R0, R127, R0, !PT ;  /* 0x000000007f007209 */ /* 0x000fe20007810000 */
[----:B------:R-:W1:Y:S01]  /*1b550*/  MUFU.EX2 R164, R164 ;  /* 0x000000a400a47308 */ /* 0x000e620000000800 */
[-CC-:B------:R-:W-:Y:S01]  /*1b560*/  FFMA.FTZ R129, R142, R6.reuse, -R167.reuse ;  /* 0x000000068e817223 */ /* 0x180fe200000108a7 */
[--C-:B------:R-:W-:Y:S01]  /*1b570*/  FFMA.FTZ R130, R145, R6, -R167.reuse ;  /* 0x0000000691827223 */ /* 0x100fe200000108a7 */
[----:B----4-:R-:W-:Y:S01]  /*1b580*/  FMNMX.FTZ R0, R128, R0, !PT ;  /* 0x0000000080007209 */ /* 0x010fe20007810000 */
[-CC-:B------:R-:W-:Y:S01]  /*1b590*/  FFMA.FTZ R133, R149, R6.reuse, -R167.reuse ;  /* 0x0000000695857223 */ /* 0x180fe200000108a7 */
[-CC-:B------:R-:W-:Y:S01]  /*1b5a0*/  FFMA.FTZ R121, R152, R6.reuse, -R167.reuse ;  /* 0x0000000698797223 */ /* 0x180fe200000108a7 */
[----:B------:R-:W-:Y:S01]  /*1b5b0*/  FFMA.FTZ R135, R153, R6, -R167 ;  /* 0x0000000699877223 */ /* 0x000fe200000108a7 */
[----:B------:R-:W-:Y:S01]  /*1b5c0*/  FMNMX.FTZ R0, R131, R0, !PT ;  /* 0x0000000083007209 */ /* 0x000fe20007810000 */
[----:B------:R-:W-:-:S02]  /*1b5d0*/  WARPGROUP.DEPBAR.LE gsb0, 0x0 ;  /* 0x00008000000079c5 */ /* 0x000fc40000010000 */
[----:B------:R-:W-:Y:S01]  /*1b5e0*/  WARPGROUP.ARRIVE ;  /* 0x00000000000079c5 */ /* 0x000fe20000000000 */
[----:B------:R-:W-:Y:S01]  /*1b5f0*/  FMNMX.FTZ R0, R132, R0, !PT ;  /* 0x0000000084007209 */ /* 0x000fe20007810000 */
[----:B------:R-:W2:Y:S01]  /*1b600*/  MUFU.EX2 R190, R190 ;  /* 0x000000be00be7308 */ /* 0x000ea20000000800 */
[----:B0-----:R-:W-:Y:S01]  /*1b610*/  FFMA.FTZ R5, R120, R5, R188 ;  /* 0x0000000578057223 */ /* 0x001fe200000100bc */
[----:B------:R-:W-:Y:S01]  /*1b620*/  FFMA.FTZ R176, R139, R6, -R167 ;  /* 0x000000068bb07223 */ /* 0x000fe200000108a7 */
[----:B------:R-:W-:Y:S01]  /*1b630*/  FMNMX.FTZ R0, R134, R0, !PT ;  /* 0x0000000086007209 */ /* 0x000fe20007810000 */
[----:B------:R-:W-:Y:S01]  /*1b640*/  HGMMA.64x192x16.F32 R24, R172, gdesc[UR4].tnspB, R24, gsb0 ;  /* 0x42e00004ac187df0 */ /* 0x000fe20008000818 */
[----:B------:R-:W-:Y:S01]  /*1b650*/  R2UR UR6, R12 ;  /* 0x000000000c0672ca */ /* 0x000fe200000e0000 */
[----:B-1----:R-:W-:Y:S01]  /*1b660*/  FADD.FTZ R5, R164, R5 ;  /* 0x00000005a4057221 */ /* 0x002fe20000010000 */
[----:B------:R-:W-:Y:S01]  /*1b670*/  FMNMX.FTZ R0, R136, R0, !PT ;  /* 0x0000000088007209 */ /* 0x000fe20007810000 */
[----:B------:R-:W0:Y:S01]  /*1b680*/  MUFU.EX2 R166, R166 ;  /* 0x000000a600a67308 */ /* 0x000e220000000800 */
[-CC-:B------:R-:W-:Y:S01]  /*1b690*/  FFMA.FTZ R178, R141, R6.reuse, -R167.reuse ;  /* 0x000000068db27223 */ /* 0x180fe200000108a7 */
[--C-:B------:R-:W-:Y:S01]  /*1b6a0*/  FFMA.FTZ R138, R156, R6, -R167.reuse ;  /* 0x000000069c8a7223 */ /* 0x100fe200000108a7 */
[----:B------:R-:W-:Y:S01]  /*1b6b0*/  FMNMX.FTZ R0, R143, R0, !PT ;  /* 0x000000008f007209 */ /* 0x000fe20007810000 */
[----:B------:R-:W-:Y:S01]  /*1b6c0*/  FFMA.FTZ R157, R157, R6, -R167 ;  /* 0x000000069d9d7223 */ /* 0x000fe200000108a7 */
[----:B------:R-:W-:-:S02]  /*1b6d0*/  F2FP.F16.F32.PACK_AB R188, R164, R188 ;  /* 0x000000bca4bc723e */ /* 0x000fc400000000ff */
[----:B------:R-:W-:Y:S01]  /*1b6e0*/  FMNMX.FTZ R0, R146, R0, !PT ;  /* 0x0000000092007209 */ /* 0x000fe20007810000 */
[----:B------:R-:W-:Y:S01]  /*1b6f0*/  MUFU.EX2 R184, R184 ;  /* 0x000000b800b87308 */ /* 0x000fe20000000800 */
        /* <DEDUP_REMOVED lines=29> */
[----:B0-----:R-:W-:-:S07]  /*1b8d0*/  FMNMX.FTZ R0, R0, R9, !PT ;  /* 0x0000000900007209 */ /* 0x001fce0007810000 */
[----:B------:R-:W-:Y:S01]  /*1b8e0*/  MUFU.EX2 R133, R133 ;  /* 0x0000008500857308 */ /* 0x000fe20000000800 */
[----:B------:R-:W-:Y:S01]  /*1b8f0*/  FADD.FTZ R9, -R0, R13 ;  /* 0x0000000d00097221 */ /* 0x000fe20000010100 */
[----:B------:R-:W-:-:S03]  /*1b900*/  IMAD.MOV.U32 R13, RZ, RZ, 0x40000040 ;  /* 0x40000040ff0d7424 */ /* 0x000fc600078e00ff */
[-C--:B------:R-:W-:Y:S02]  /*1b910*/  FMUL.FTZ R9, R9, R6.reuse ;  /* 0x0000000609097220 */ /* 0x080fe40000410000 */
[----:B------:R-:W-:Y:S01]  /*1b920*/  R2UR UR7, R13 ;  /* 0x000000000d0772ca */ /* 0x000fe200000e0000 */
[-C--:B------:R-:W-:Y:S01]  /*1b930*/  FMUL.FTZ R13, R0, R6.reuse ;  /* 0x00000006000d7220 */ /* 0x080fe20000410000 */
[----:B------:R-:W-:Y:S03]  /*1b940*/  MUFU.EX2 R121, R121 ;  /* 0x0000007900797308 */ /* 0x000fe60000000800 */
[-CC-:B------:R-:W-:Y:S01]  /*1b950*/  FFMA.FTZ R189, R7, R6.reuse, -R13.reuse ;  /* 0x0000000607bd7223 */ /* 0x180fe2000001080d */
[-CC-:B------:R-:W-:Y:S01]  /*1b960*/  FFMA.FTZ R7, R11, R6.reuse, -R13.reuse ;  /* 0x000000060b077223 */ /* 0x180fe2000001080d */
[-CC-:B------:R-:W-:Y:S01]  /*1b970*/  FFMA.FTZ R191, R21, R6.reuse, -R13.reuse ;  /* 0x0000000615bf7223 */ /* 0x180fe2000001080d */
[-CC-:B------:R-:W-:Y:S01]  /*1b980*/  FFMA.FTZ R11, R123, R6.reuse, -R13.reuse ;  /* 0x000000067b0b7223 */ /* 0x180fe2000001080d */
[-CC-:B------:R-:W-:Y:S01]  /*1b990*/  FFMA.FTZ R185, R124, R6.reuse, -R13.reuse ;  /* 0x000000067cb97223 */ /* 0x180fe2000001080d */
[----:B------:R-:W-:Y:S01]  /*1b9a0*/  MUFU.EX2 R9, R9 ;  /* 0x0000000900097308 */ /* 0x000fe20000000800 */
[----:B------:R-:W-:Y:S01]  /*1b9b0*/  FFMA.FTZ R12, R127, R6, -R13 ;  /* 0x000000067f0c7223 */ /* 0x000fe2000001080d */
[----:B------:R-:W-:-:S02]  /*1b9c0*/  @!P1 IMAD R127, R17, 0x8, R2 ;  /* 0x00000008117f9824 */ /* 0x000fc400078e0202 */
[-CC-:B------:R-:W-:Y:S01]  /*1b9d0*/  FFMA.FTZ R187, R128, R6.reuse, -R13.reuse ;  /* 0x0000000680bb7223 */ /* 0x180fe2000001080d */
[-CC-:B------:R-:W-:Y:S01]  /*1b9e0*/  FFMA.FTZ R21, R131, R6.reuse, -R13.reuse ;  /* 0x0000000683157223 */ /* 0x180fe2000001080d */
[-CC-:B------:R-:W-:Y:S01]  /*1b9f0*/  FFMA.FTZ R181, R132, R6.reuse, -R13.reuse ;  /* 0x0000000684b57223 */ /* 0x180fe2000001080d */
[----:B------:R-:W-:Y:S02]  /*1ba00*/  @!P1 VIADD R127, R127, 0x30840 ;  /* 0x000308407f7f9836 */ /* 0x000fe40000000000 */
[-CC-:B------:R-:W-:Y:S01]  /*1ba10*/  FFMA.FTZ R123, R134, R6.reuse, -R13.reuse ;  /* 0x00000006867b7223 */ /* 0x180fe2000001080d */
[----:B------:R-:W0:Y:S01]  /*1ba20*/  MUFU.EX2 R189, R189 ;  /* 0x000000bd00bd7308 */ /* 0x000e220000000800 */
[-CC-:B------:R-:W-:Y:S01]  /*1ba30*/  FFMA.FTZ R183, R136, R6.reuse, -R13.reuse ;  /* 0x0000000688b77223 */ /* 0x180fe2000001080d */
[-C--:B------:R-:W-:Y:S01]  /*1ba40*/  FFMA.FTZ R124, R143, R6.reuse, -R13 ;  /* 0x000000068f7c7223 */ /* 0x080fe2000001080d */
[----:B------:R-:W-:Y:S01]  /*1ba50*/  @!P1 PRMT R128, RZ, 0x654, R127 ;  /* 0x00000654ff809816 */ /* 0x000fe2000000007f */
        /* <DEDUP_REMOVED lines=8> */
[----:B------:R-:W-:-:S04]  /*1bae0*/  FFMA.FTZ R162, R162, R6, -R13 ;  /* 0x00000006a2a27223 */ /* 0x000fc8000001080d */
        /* <DEDUP_REMOVED lines=8> */
[----:B------:R-:W-:Y:S01]  /*1bb70*/  MUFU.EX2 R21, R21 ;  /* 0x0000001500157308 */ /* 0x000fe20000000800 */
[----:B------:R-:W-:-:S02]  /*1bb80*/  WARPGROUP.DEPBAR.LE gsb0, 0x0 ;  /* 0x00008000000079c5 */ /* 0x000fc40000010000 */
[----:B------:R-:W-:-:S05]  /*1bb90*/  WARPGROUP.ARRIVE ;  /* 0x00000000000079c5 */ /* 0x000fca0000000000 */
[----:B------:R-:W-:Y:S01]  /*1bba0*/  MUFU.EX2 R181, R181 ;  /* 0x000000b500b57308 */ /* 0x000fe20000000800 */
[-C--:B------:R-:W-:Y:S01]  /*1bbb0*/  FFMA.FTZ R172, R144, R6.reuse, -R167 ;  /* 0x0000000690ac7223 */ /* 0x080fe200000108a7 */
[-C--:B------:R-:W-:Y:S01]  /*1bbc0*/  FFMA.FTZ R173, R154, R6.reuse, -R13 ;  /* 0x000000069aad7223 */ /* 0x080fe2000001080d */
[-C--:B------:R-:W-:Y:S01]  /*1bbd0*/  FFMA.FTZ R174, R148, R6.reuse, -R167 ;  /* 0x0000000694ae7223 */ /* 0x080fe200000108a7 */
[----:B------:R-:W-:Y:S01]  /*1bbe0*/  FFMA.FTZ R175, R158, R6, -R13 ;  /* 0x000000069eaf7223 */ /* 0x000fe2000001080d */
[----:B------:R-:W-:Y:S03]  /*1bbf0*/  HGMMA.64x192x16.F32 R24, R168, gdesc[UR4].tnspB, R24, gsb0 ;  /* 0x42e00004a8187df0 */ /* 0x000fe60008000818 */
        /* <DEDUP_REMOVED lines=22> */
[----:B-1----:R-:W-:Y:S01]  /*1bd60*/  FADD.FTZ R128, R191, R4 ;  /* 0x00000004bf807221 */ /* 0x002fe20000010000 */
[----:B------:R0:W-:Y:S01]  /*1bd70*/  @!P1 SYNCS.ARRIVE.TRANS64.RED.A1T0 RZ, [R20+URZ], RZ ;  /* 0x000000ff14ff99a7 */ /* 0x0001e2000810043f */
[----:B------:R-:W-:Y:S01]  /*1bd80*/  MUFU.EX2 R4, R151 ;  /* 0x0000009700047308 */ /* 0x000fe20000000800 */
[C---:B------:R-:W-:Y:S01]  /*1bd90*/  F2FP.F16.F32.PACK_AB R191, R11.reuse, R191 ;  /* 0x000000bf0bbf723e */ /* 0x040fe200000000ff */
[----:B------:R-:W-:-:S04]  /*1bda0*/  FADD.FTZ R128, R11, R128 ;  /* 0x000000800b807221 */ /* 0x000fc80000010000 */
[----:B------:R-:W-:Y:S01]  /*1bdb0*/  FADD.FTZ R128, R185, R128 ;  /* 0x00000080b9807221 */ /* 0x000fe20000010000 */
[----:B0-----:R-:W-:Y:S01]  /*1bdc0*/  FADD.FTZ R20, R184, R5 ;  /* 0x00000005b8147221 */ /* 0x001fe20000010000 */
[-CC-:B------:R-:W-:Y:S01]  /*1bdd0*/  FFMA.FTZ R5, R155, R6.reuse, -R13.reuse ;  /* 0x000000069b057223 */ /* 0x180fe2000001080d */
[----:B------:R-:W-:Y:S01]  /*1bde0*/  FFMA.FTZ R13, R163, R6, -R13 ;  /* 0x00000006a30d7223 */ /* 0x000fe2000001080d */
[C---:B------:R-:W-:Y:S01]  /*1bdf0*/  FADD.FTZ R128, R12.reuse, R128 ;  /* 0x000000800c807221 */ /* 0x040fe20000010000 */
[----:B------:R-:W-:Y:S01]  /*1be00*/  FADD.FTZ R20, R165, R20 ;  /* 0x00000014a5147221 */ /* 0x000fe20000010000 */
[----:B------:R-:W-:Y:S01]  /*1be10*/  F2FP.F16.F32.PACK_AB R185, R12, R185 ;  /* 0x000000b90cb9723e */ /* 0x000fe200000000ff */
[----:B------:R-:W-:Y:S02]  /*1be20*/  IMAD.MOV.U32 R12, RZ, RZ, R3 ;  /* 0x000000ffff0c7224 */ /* 0x000fe400078e0003 */
[----:B------:R-:W-:Y:S01]  /*1be30*/  FADD.FTZ R128, R187, R128 ;  /* 0x00000080bb807221 */ /* 0x000fe20000010000 */
[----:B------:R-:W-:Y:S01]  /*1be40*/  FADD.FTZ R20, R186, R20 ;  /* 0x00000014ba147221 */ /* 0x000fe20000010000 */
[----:B------:R-:W-:Y:S01]  /*1be50*/  MUFU.EX2 R5, R5 ;  /* 0x0000000500057308 */ /* 0x000fe20000000800 */
[----:B------:R-:W-:Y:S01]  /*1be60*/  F2FP.F16.F32.PACK_AB R184, R165, R184 ;  /* 0x000000b8a5b8723e */ /* 0x000fe200000000ff */
[----:B------:R-:W-:Y:S01]  /*1be70*/  FADD.FTZ R128, R21, R128 ;  /* 0x0000008015807221 */ /* 0x000fe20000010000 */
[C---:B------:R-:W-:Y:S01]  /*1be80*/  FADD.FTZ R20, R122.reuse, R20 ;  /* 0x000000147a147221 */ /* 0x040fe20000010000 */
[----:B------:R-:W-:-:S02]  /*1be90*/  F2FP.F16.F32.PACK_AB R186, R122, R186 ;  /* 0x000000ba7aba723e */ /* 0x000fc400000000ff */
[----:B------:R-:W-:Y:S01]  /*1bea0*/  FADD.FTZ R128, R181, R128 ;  /* 0x00000080b5807221 */ /* 0x000fe20000010000 */
[----:B------:R-:W-:Y:S01]  /*1beb0*/  FADD.FTZ R20, R180, R20 ;  /* 0x00000014b4147221 */ /* 0x000fe20000010000 */
[----:B------:R-:W0:Y:S01]  /*1bec0*/  MUFU.EX2 R13, R13 ;  /* 0x0000000d000d7308 */ /* 0x000e220000000800 */
[----:B------:R-:W-:Y:S01]  /*1bed0*/  F2FP.F16.F32.PACK_AB R187, R21, R187 ;  /* 0x000000bb15bb723e */ /* 0x000fe200000000ff */
        /* <DEDUP_REMOVED lines=38> */
[----:B------:R-:W-:Y:S02]  /*1c140*/  F2FP.F16.F32.PACK_AB R174, R133, R174 ;  /* 0x000000ae85ae723e */ /* 0x000fe400000000ff */
[----:B------:R-:W-:Y:S01]  /*1c150*/  FADD.FTZ R4, R162, R7 ;  /* 0x00000007a2047221 */ /* 0x000fe20000010000 */
[----:B------:R-:W-:Y:S01]  /*1c160*/  FADD.FTZ R5, R138, R5 ;  /* 0x000000058a057221 */ /* 0x000fe20000010000 */
[----:B------:R-:W-:-:S02]  /*1c170*/  IMAD.MOV.U32 R7, RZ, RZ, R17 ;  /* 0x000000ffff077224 */ /* 0x000fc400078e0011 */
[----:B------:R-:W-:Y:S01]  /*1c180*/  FADD.FTZ R4, R13, R4 ;  /* 0x000000040d047221 */ /* 0x000fe20000010000 */
[----:B------:R-:W-:Y:S01]  /*1c190*/  FADD.FTZ R5, R10, R5 ;  /* 0x000000050a057221 */ /* 0x000fe20000010000 */
[----:B------:R-:W-:Y:S01]  /*1c1a0*/  IMAD.MOV.U32 R10, RZ, RZ, R19 ;  /* 0x000000ffff0a7224 */ /* 0x000fe200078e0013 */
[----:B------:R-:W-:Y:S01]  /*1c1b0*/  MOV R13, R0 ;  /* 0x00000000000d7202 */ /* 0x000fe20000000f00 */
[----:B------:R-:W-:Y:S06]  /*1c1c0*/  @P2 BRA `(.L_x_4928) ;  /* 0xffffffd800342947 */ /* 0x000fec000383ffff */
[----:B------:R-:W-:Y:S05]  /*1c1d0*/  BSYNC B1 ;  /* 0x0000000000017941 */ /* 0x000fea0003800000 */
.L_x_4917:
[----:B------:R-:W-:-:S07]  /*1c1e0*/  IMAD.MOV.U32 R7, RZ, RZ, R15 ;  /* 0x000000ffff077224 */ /* 0x000fce00078e000f */
.L_x_4916:
[----:B------:R-:W-:Y:S05]  /*1c1f0*/  BSYNC B0 ;  /* 0x0000000000007941 */ /* 0x000fea0003800000 */
.L_x_4915:
[----:B------:R-:W-:Y:S01]  /*1c200*/  ISETP.GE.AND P2, PT, R7, R212, PT ;  /* 0x000000d40700720c */ /* 0x000fe20003f46270 */
[----:B------:R-:W-:-:S12]  /*1c210*/  BSSY B0, `(.L_x_4929) ;  /* 0x00003ab000007945 */ /* 0x000fd80003800000 */
[----:B------:R-:W-:Y:S05]  /*1c220*/  @!P2 BRA `(.L_x_4930) ;  /* 0x0000003800a4a947 */ /* 0x000fea0003800000 */
[----:B------:R-:W-:Y:S02]  /*1c230*/  IMAD.MOV.U32 R15, RZ, RZ, R0 ;  /* 0x000000ffff0f7224 */ /* 0x000fe400078e0000 */
[----:B------:R-:W-:Y:S02]  /*1c240*/  IMAD.MOV.U32 R14, RZ, RZ, R3 ;  /* 0x000000ffff0e7224 */ /* 0x000fe400078e0003 */
[----:B------:R-:W-:Y:S02]  /*1c250*/  IMAD.MOV.U32 R11, RZ, RZ, R19 ;  /* 0x000000ffff0b7224 */ /* 0x000fe400078e0013 */
[----:B------:R-:W-:-:S07]  /*1c260*/  IMAD.MOV.U32 R10, RZ, RZ, R17 ;  /* 0x000000ffff0a7224 */ /* 0x000fce00078e0011 */
.L_x_4949:
[----:B------:R-:W-:-:S05]  /*1c270*/  VIADD R0, R10, 0x1 ;  /* 0x000000010a007836 */ /* 0x000fca0000000000 */
[----:B------:R-:W-:-:S04]  /*1c280*/  ISETP.NE.AND P2, PT, R0, 0x2, PT ;  /* 0x000000020000780c */ /* 0x000fc80003f45270 */
[----:B------:R-:W-:Y:S02]  /*1c290*/  SEL R6, RZ, 0x1, P2 ;  /* 0x00000001ff067807 */ /* 0x000fe40001000000 */
[----:B------:R-:W-:Y:S02]  /*1c2a0*/  SEL R0, R0, RZ, P2 ;  /* 0x000000ff00007207 */ /* 0x000fe40001000000 */
[----:B------:R-:W-:Y:S02]  /*1c2b0*/  LOP3.LUT R19, R11, R6, RZ, 0x3c, !PT ;  /* 0x000000060b137212 */ /* 0x000fe400078e3cff */
[----:B------:R-:W-:Y:S01]  /*1c2c0*/  MOV R17, R0 ;  /* 0x0000000000117202 */ /* 0x000fe20000000f00 */
[----:B------:R-:W-:Y:S06]  /*1c2d0*/  @!P0 BRA `(.L_x_4931) ;  /* 0x0000000000048947 */ /* 0x000fec0003800000 */
[----:B------:R-:W-:Y:S01]  /*1c2e0*/  BPT.TRAP 0x1 ;  /* 0x000000040000795c */ /* 0x000fe20000300000 */
.L_x_4931:
[----:B------:R-:W-:Y:S01]  /*1c2f0*/  IMAD R3, R17, 0x8, R2 ;  /* 0x0000000811037824 */ /* 0x000fe200078e0202 */
[----:B------:R-:W-:-:S04]  /*1c300*/  SHF.L.U32 R6, R19, 0x1f, RZ ;  /* 0x0000001f13067819 */ /* 0x000fc800000006ff */
[----:B------:R0:W1:Y:S01]  /*1c310*/  SYNCS.PHASECHK.TRANS64.TRYWAIT P2, [R3+URZ+0x30830], R6 ;  /* 0x03083006030075a7 */ /* 0x000062000804017f */
[----:B------:R-:W-:Y:S05]  /*1c320*/  @!P0 BRA `(.L_x_4932) ;  /* 0x0000000000048947 */ /* 0x000fea0003800000 */
[----:B------:R-:W-:Y:S01]  /*1c330*/  BPT.TRAP 0x1 ;  /* 0x000000040000795c */ /* 0x000fe20000300000 */
.L_x_4932:
[----:B------:R-:W-:Y:S01]  /*1c340*/  IMAD R126, R17, 0x900, R8 ;  /* 0x00000900117e7824 */ /* 0x000fe200078e0208 */
[----:B------:R-:W-:Y:S03]  /*1c350*/  BSSY B1, `(.L_x_4933) ;  /* 0x0000006000017945 */ /* 0x000fe60003800000 */
[C---:B------:R-:W-:Y:S02]  /*1c360*/  VIADD R20, R126.reuse, 0x2 ;  /* 0x000000027e147836 */ /* 0x040fe40000000000 */
[----:B------:R-:W-:Y:S01]  /*1c370*/  VIADD R122, R126, 0x4 ;  /* 0x000000047e7a7836 */ /* 0x000fe20000000000 */
[----:B-1----:R-:W-:Y:S06]  /*1c380*/  @P2 BRA `(.L_x_4934) ;  /* 0x0000000000082947 */ /* 0x002fec0003800000 */
[----:B------:R-:W1:Y:S02]  /*1c390*/  SYNCS.PHASECHK.TRANS64.TRYWAIT P2, [R3+URZ+0x30830], R6 ;  /* 0x03083006030075a7 */ /* 0x000e64000804017f */
[----:B-1----:R-:W-:Y:S05]  /*1c3a0*/  @!P2 BRA `(.L_x_4935) ;  /* 0x0000012400d4a947 */ /* 0x002fea0003800000 */
.L_x_4934:
[----:B------:R-:W-:Y:S05]  /*1c3b0*/  BSYNC B1 ;  /* 0x0000000000017941 */ /* 0x000fea0003800000 */
.L_x_4933:
[----:B------:R-:W-:Y:S01]  /*1c3c0*/  IMAD.MOV.U32 R12, RZ, RZ, R126 ;  /* 0x000000ffff0c7224 */ /* 0x000fe200078e007e */
[----:B------:R2:W-:Y:S04]  /*1c3d0*/  STL.64 [R1+0x88], R10 ;  /* 0x0000880a01007387 */ /* 0x0005e80000100a00 */
[----:B------:R-:W-:Y:S02]  /*1c3e0*/  R2UR UR54, R12 ;  /* 0x000000000c3672ca */ /* 0x000fe400000e0000 */
[----:B------:R-:W-:Y:S01]  /*1c3f0*/  IADD3 R12, R126, 0x300, RZ ;  /* 0x000003007e0c7810 */ /* 0x000fe20007ffe0ff */
[----:B------:R-:W-:-:S03]  /*1c400*/  IMAD.MOV.U32 R13, RZ, RZ, 0x40000040 ;  /* 0x40000040ff0d7424 */ /* 0x000fc600078e00ff */
[----:B------:R-:W-:Y:S01]  /*1c410*/  R2UR UR26, R12 ;  /* 0x000000000c1a72ca */ /* 0x000fe200000e0000 */
[----:B------:R-:W-:Y:S01]  /*1c420*/  VIADD R12, R126, 0x304 ;  /* 0x000003047e0c7836 */ /* 0x000fe20000000000 */
[----:B--2---:R-:W2:Y:S04]  /*1c430*/  LDL.64 R10, [R1+0x28] ;  /* 0x00002800010a7983 */ /* 0x004ea80000100a00 */
[----:B------:R0:W-:Y:S01]  /*1c440*/  STL [R1+0x80], R7 ;  /* 0x0000800701007387 */ /* 0x0001e20000100800 */
[C---:B------:R-:W-:Y:S02]  /*1c450*/  R2UR UR55, R13.reuse ;  /* 0x000000000d3772ca */ /* 0x040fe400000e0000 */
[----:B------:R-:W-:Y:S02]  /*1c460*/  R2UR UR27, R13 ;  /* 0x000000000d1b72ca */ /* 0x000fe400000e0000 */
[----:B------:R-:W-:-:S02]  /*1c470*/  R2UR UR18, R12 ;  /* 0x000000000c1272ca */ /* 0x000fc400000e0000 */
[----:B------:R-:W-:Y:S01]  /*1c480*/  R2UR UR19, R13 ;  /* 0x000000000d1372ca */ /* 0x000fe200000e0000 */
[----:B01----:R-:W3:Y:S04]  /*1c490*/  LDL.64 R6, [R1+0x20] ;  /* 0x0000200001067983 */ /* 0x003ee80000100a00 */
        /* <DEDUP_REMOVED lines=59> */
[----:B0-----:R-:W4:Y:S01]  /*1c850*/  LDL.64 R2, [R1+0x10] ;  /* 0x0000100001027983 */ /* 0x001f220000100a00 */
        /* <DEDUP_REMOVED lines=90> */
[----:B------:R0:W5:Y:S01]  /*1ce00*/  LDL.LU R7, [R1+0x80] ;  /* 0x0000800001077983 */ /* 0x0001620000300800 */
        /* <DEDUP_REMOVED lines=40> */
.L_x_4936:
[----:B-----5:R-:W-:Y:S01]  /*1d090*/  SHF.L.U32 R3, R11, 0x1f, RZ ;  /* 0x0000001f0b037819 */ /* 0x020fe200000006ff */
[----:B------:R-:W-:-:S04]  /*1d0a0*/  IMAD R9, R10, 0x8, R2 ;  /* 0x000000080a097824 */ /* 0x000fc800078e0202 */
[----:B------:R0:W1:Y:S01]  /*1d0b0*/  SYNCS.PHASECHK.TRANS64.TRYWAIT P2, [R9+URZ+0x30850], R3 ;  /* 0x03085003090075a7 */ /* 0x000062000804017f */
[----:B------:R-:W-:Y:S05]  /*1d0c0*/  @!P0 BRA `(.L_x_4937) ;  /* 0x0000000000048947 */ /* 0x000fea0003800000 */
[----:B------:R-:W-:Y:S01]  /*1d0d0*/  BPT.TRAP 0x1 ;  /* 0x000000040000795c */ /* 0x000fe20000300000 */
.L_x_4937:
[----:B------:R-:W-:Y:S04]  /*1d0e0*/  BSSY B1, `(.L_x_4938) ;  /* 0x0000004000017945 */ /* 0x000fe80003800000 */
[----:B-1----:R-:W-:Y:S05]  /*1d0f0*/  @P2 BRA `(.L_x_4939) ;  /* 0x0000000000082947 */ /* 0x002fea0003800000 */
[----:B------:R-:W1:Y:S02]  /*1d100*/  SYNCS.PHASECHK.TRANS64.TRYWAIT P2, [R9+URZ+0x30850], R3 ;  /* 0x03085003090075a7 */ /* 0x000e64000804017f */
[----:B-1----:R-:W-:Y:S05]  /*1d110*/  @!P2 BRA `(.L_x_4940) ;  /* 0x00000118008ca947 */ /* 0x002fea0003800000 */
.L_x_4939:
[----:B------:R-:W-:Y:S05]  /*1d120*/  BSYNC B1 ;  /* 0x0000000000017941 */ /* 0x000fea0003800000 */
.L_x_4938:
[----:B01----:R-:W-:Y:S01]  /*1d130*/  VIADD R3, R2, 0x400 ;  /* 0x0000040002037836 */ /* 0x003fe20000000000 */
[----:B------:R-:W2:Y:S01]  /*1d140*/  LDL R6, [R1+0x38] ;  /* 0x0000380001067983 */ /* 0x000ea20000100800 */
[----:B------:R-:W-:Y:S01]  /*1d150*/  IMAD.MOV.U32 R11, RZ, RZ, 0x40000040 ;  /* 0x40000040ff0b7424 */ /* 0x000fe200078e00ff */
[----:B------:R-:W-:Y:S01]  /*1d160*/  WARPGROUP.ARRIVE ;  /* 0x00000000000079c5 */ /* 0x000fe20000000000 */
[----:B------:R-:W-:Y:S01]  /*1d170*/  MOV R13, 0x40000040 ;  /* 0x40000040000d7802 */ /* 0x000fe20000000f00 */
[----:B------:R-:W-:Y:S01]  /*1d180*/  FMUL.FTZ R21, R125, UR58 ;  /* 0x0000003a7d157c20 */ /* 0x000fe20008410000 */
[----:B------:R-:W-:Y:S01]  /*1d190*/  SHF.R.U32.HI R3, RZ, 0x4, R3 ;  /* 0x00000004ff037819 */ /* 0x000fe20000011603 */
[----:B------:R-:W-:Y:S01]  /*1d1a0*/  FMUL.FTZ R125, R129, UR58 ;  /* 0x0000003a817d7c20 */ /* 0x000fe20008410000 */
[----:B------:R-:W-:Y:S01]  /*1d1b0*/  R2UR UR7, R11 ;  /* 0x000000000b0772ca */ /* 0x000fe200000e0000 */
[----:B------:R-:W-:Y:S01]  /*1d1c0*/  FMUL.FTZ R129, R133, UR58 ;  /* 0x0000003a85817c20 */ /* 0x000fe20008410000 */
[----:B------:R-:W-:Y:S01]  /*1d1d0*/  LOP3.LUT R3, R3, 0x3fff, RZ, 0xc0, !PT ;  /* 0x00003fff03037812 */ /* 0x000fe200078ec0ff */
[----:B------:R-:W-:Y:S01]  /*1d1e0*/  FMUL.FTZ R133, R137, UR58 ;  /* 0x0000003a89857c20 */ /* 0x000fe20008410000 */
[----:B------:R-:W-:Y:S01]  /*1d1f0*/  MOV R11, 0x40000040 ;  /* 0x40000040000b7802 */ /* 0x000fe20000000f00 */
        /* <DEDUP_REMOVED lines=8> */
[----:B------:R-:W-:Y:S02]  /*1d280*/  IMAD.IADD R161, R213, 0x1, R211 ;  /* 0x00000001d5a17824 */ /* 0x000fe400078e02d3 */
[----:B------:R-:W-:Y:S01]  /*1d290*/  FMUL.FTZ R20, R124, UR58 ;  /* 0x0000003a7c147c20 */ /* 0x000fe20008410000 */
[C---:B------:R-:W-:Y:S01]  /*1d2a0*/  VIADD R12, R10.reuse, 0x80 ;  /* 0x000000800a0c7836 */ /* 0x040fe20000000000 */
        /* <DEDUP_REMOVED lines=17> */
[----:B------:R-:W-:-:S02]  /*1d3c0*/  IMAD.MOV.U32 R13, RZ, RZ, 0x40000040 ;  /* 0x40000040ff0d7424 */ /* 0x000fc400078e00ff */
[----:B------:R-:W-:Y:S01]  /*1d3d0*/  FMUL.FTZ R150, R158, UR58 ;  /* 0x0000003a9e967c20 */ /* 0x000fe20008410000 */
[----:B------:R-:W-:Y:S01]  /*1d3e0*/  FMUL.FTZ R158, R167, UR58 ;  /* 0x0000003aa79e7c20 */ /* 0x000fe20008410000 */
[----:B------:R-:W0:Y:S01]  /*1d3f0*/  MUFU.TANH R3, R3 ;  /* 0x0000000300037308 */ /* 0x000e220000002400 */
[----:B------:R-:W-:-:S07]  /*1d400*/  ULDC UR5, c[0x0][0x9e0] ;  /* 0x0002780000057ab9 */ /* 0x000fce0000000800 */
[----:B------:R-:W1:Y:S08]  /*1d410*/  MUFU.TANH R20, R20 ;  /* 0x0000001400147308 */ /* 0x000e700000002400 */
        /* <DEDUP_REMOVED lines=25> */
[----:B------:R-:W5:Y:S05]  /*1d5b0*/  LDC R191, c[0x0][0x448] ;  /* 0x00011200ffbf7b82 */ /* 0x000f6a0000000800 */
[----:B------:R-:W-:Y:S01]  /*1d5c0*/  HGMMA.64x192x16.F32 R24, R184, gdesc[UR4].tnspB, R24, gsb0 ;  /* 0x42e00004b8187df0 */ /* 0x000fe20008000818 */
[----:B------:R-:W-:Y:S01]  /*1d5d0*/  R2UR UR6, R12 ;  /* 0x000000000c0672ca */ /* 0x000fe200000e0000 */
[----:B------:R-:W-:Y:S01]  /*1d5e0*/  VIADD R12, R10, 0x180 ;  /* 0x000001800a0c7836 */ /* 0x000fe20000000000 */
[----:B------:R-:W-:Y:S01]  /*1d5f0*/  R2UR UR7, R13 ;  /* 0x000000000d0772ca */ /* 0x000fe200000e0000 */
[----:B------:R-:W-:Y:S01]  /*1d600*/  IMAD.MOV.U32 R13, RZ, RZ, 0x40000040 ;  /* 0x40000040ff0d7424 */ /* 0x000fe200078e00ff */
[----:B-----5:R-:W-:-:S02]  /*1d610*/  ISETP.NE.AND P2, PT, R191, 0x1, PT ;  /* 0x00000001bf00780c */ /* 0x020fc40003f45270 */
[----:B--2---:R-:W-:Y:S01]  /*1d620*/  R2UR UR4, R6 ;  /* 0x00000000060472ca */ /* 0x004fe200000e0000 */
[----:B------:R-:W-:Y:S01]  /*1d630*/  FMUL.FTZ R6, R121, UR58 ;  /* 0x0000003a79067c20 */ /* 0x000fe20008410000 */
[----:B------:R-:W-:Y:S01]  /*1d640*/  FMUL.FTZ R121, R127, UR58 ;  /* 0x0000003a7f797c20 */ /* 0x000fe20008410000 */
[----:B------:R-:W-:Y:S01]  /*1d650*/  FMUL.FTZ R127, R135, UR58 ;  /* 0x0000003a877f7c20 */ /* 0x000fe20008410000 */
[----:B------:R-:W-:Y:S01]  /*1d660*/  FMUL.FTZ R135, R143, UR58 ;  /* 0x0000003a8f877c20 */ /* 0x000fe20008410000 */
[----:B------:R-:W-:Y:S01]  /*1d670*/  FMUL.FTZ R143, R151, UR58 ;  /* 0x0000003a978f7c20 */ /* 0x000fe20008410000 */
[----:B------:R-:W-:Y:S01]  /*1d680*/  FMUL.FTZ R151, R159, UR58 ;  /* 0x0000003a9f977c20 */ /* 0x000fe20008410000 */
[----:B------:R-:W2:Y:S08]  /*1d690*/  MUFU.TANH R6, R6 ;  /* 0x0000000600067308 */ /* 0x000eb00000002400 */
        /* <DEDUP_REMOVED lines=34> */
[----:B------:R-:W-:Y:S01]  /*1d8c0*/  FMUL.FTZ R162, R165, UR58 ;  /* 0x0000003aa5a27c20 */ /* 0x000fe20008410000 */
[----:B------:R-:W0:Y:S01]  /*1d8d0*/  MUFU.TANH R12, R12 ;  /* 0x0000000c000c7308 */ /* 0x000e220000002400 */
[----:B------:R-:W-:Y:S01]  /*1d8e0*/  IMAD.IADD R159, R164, 0x1, -R199 ;  /* 0x00000001a49f7824 */ /* 0x000fe200078e0ac7 */
[----:B------:R-:W-:-:S04]  /*1d8f0*/  IADD3 R167, -R199, 0x1, R164 ;  /* 0x00000001c7a77810 */ /* 0x000fc80007ffe1a4 */
[----:B------:R-:W-:Y:S02]  /*1d900*/  IADD3 R167, -R195, R167, R196 ;  /* 0x000000a7c3a77210 */ /* 0x000fe40007ffe1c4 */
        /* <DEDUP_REMOVED lines=24> */
[----:B------:R-:W-:Y:S02]  /*1da90*/  @!P1 IMAD R10, R0, 0x8, R2 ;  /* 0x00000008000a9824 */ /* 0x000fe400078e0202 */
[----:B------:R-:W-:Y:S02]  /*1daa0*/  FMUL.FTZ R0, R166, UR58 ;  /* 0x0000003aa6007c20 */ /* 0x000fe40008410000 */
[----:B------:R-:W1:Y:S01]  /*1dab0*/  SHFL.IDX PT, R163, R161, RZ, 0x1c1f ;  /* 0x001c1fffa1a37589 */ /* 0x000e6200000e0000 */
[----:B------:R-:W-:-:S03]  /*1dac0*/  @!P1 VIADD R10, R10, 0x30840 ;  /* 0x000308400a0a9836 */ /* 0x000fc60000000000 */
[----:B------:R-:W0:Y:S02]  /*1dad0*/  MUFU.TANH R0, R0 ;  /* 0x0000000000007308 */ /* 0x000e240000002400 */
[----:B------:R-:W-:Y:S01]  /*1dae0*/  @!P1 PRMT R10, RZ, 0x654, R10 ;  /* 0x00000654ff0a9816 */ /* 0x000fe2000000000a */
[----:B------:R-:W-:Y:S02]  /*1daf0*/  WARPGROUP.DEPBAR.LE gsb0, 0x0 ;  /* 0x00008000000079c5 */ /* 0x000fe40000010000 */
[----:B------:R-:W-:-:S06]  /*1db00*/  WARPGROUP.ARRIVE ;  /* 0x00000000000079c5 */ /* 0x000fcc0000000000 */
[----:B------:R-:W-:Y:S03]  /*1db10*/  HGMMA.64x192x16.F32 R24, R168, gdesc[UR4].tnspB, R24, gsb0 ;  /* 0x42e00004a8187df0 */ /* 0x000fe60008000818 */
[----:B------:R-:W-:Y:S02]  /*1db20*/  WARPGROUP.DEPBAR.LE gsb0, 0x0 ;  /* 0x00008000000079c5 */ /* 0x000fe40000010000 */
[----:B------:R-:W5:Y:S01]  /*1db30*/  LDC R170, c[0x0][0x9e4] ;  /* 0x00027900ffaa7b82 */ /* 0x000f620000000800 */
[C---:B------:R-:W-:Y:S02]  /*1db40*/  VIADD R168, R167.reuse, UR5 ;  /* 0x00000005a7a87c36 */ /* 0x040fe40008000000 */
[----:B------:R-:W-:Y:S02]  /*1db50*/  VIADD R167, R167, UR4 ;  /* 0x00000004a7a77c36 */ /* 0x000fe40008000000 */
[----:B-1----:R-:W-:Y:S01]  /*1db60*/  IMAD.IADD R166, R168, 0x1, R163 ;  /* 0x00000001a8a67824 */ /* 0x002fe200078e02a3 */
[----:B------:R1:W-:Y:S02]  /*1db70*/  @!P1 SYNCS.ARRIVE.TRANS64.RED.A1T0 RZ, [R10+URZ], RZ ;  /* 0x000000ff0aff99a7 */ /* 0x0003e4000810043f */
[----:B------:R-:W-:-:S02]  /*1db80*/  IADD3 R165, R167, R163, RZ ;  /* 0x000000a3a7a57210 */ /* 0x000fc40007ffe0ff */
[----:B-----5:R-:W-:-:S13]  /*1db90*/  ISETP.GE.AND P2, PT, R170, 0x1, PT ;  /* 0x00000001aa00780c */ /* 0x020fda0003f46270 */
[----:B01234-:R-:W-:Y:S05]  /*1dba0*/  @!P2 BRA `(.L_x_4941) ;  /* 0x00000000005ca947 */ /* 0x01ffea0003800000 */
        /* <DEDUP_REMOVED lines=13> */
.L_x_4943:
[----:B------:R-:W-:Y:S02]  /*1dc80*/  ULDC UR4, c[0x0][0x9e4] ;  /* 0x0002790000047ab9 */ /* 0x000fe40000000800 */
[----:B------:R-:W-:-:S05]  /*1dc90*/  IMAD.U32 R169, RZ, RZ, UR4 ;  /* 0x00000004ffa97e24 */ /* 0x000fca000f8e00ff */
[----:B------:R-:W-:-:S13]  /*1dca0*/  ISETP.NE.AND P2, PT, R169, 0x1, PT ;  /* 0x00000001a900780c */ /* 0x000fda0003f45270 */
[----:B------:R-:W0:Y:S02]  /*1dcb0*/  @P2 LDC.64 R10, c[0x0][0x9e8] ;  /* 0x00027a00ff0a2b82 */ /* 0x000e240000000a00 */
[----:B0-----:R-:W-:-:S05]  /*1dcc0*/  @P2 IMAD.HI.U32 R10, R163, R10, RZ ;  /* 0x0000000aa30a2227 */ /* 0x001fca00078e00ff */
[----:B------:R-:W-:-:S07]  /*1dcd0*/  @P2 SHF.R.U32.HI R163, RZ, R11, R10 ;  /* 0x0000000bffa32219 */ /* 0x000fce000001160a */
.L_x_4944:
[----:B------:R-:W-:Y:S05]  /*1dce0*/  BSYNC B1 ;  /* 0x0000000000017941 */ /* 0x000fea0003800000 */
.L_x_4942:
[----:B------:R-:W-:-:S05]  /*1dcf0*/  IMAD R163, R163, R169, R159 ;  /* 0x000000a9a3a37224 */ /* 0x000fca00078e029f */
[----:B------:R-:W-:Y:S02]  /*1dd00*/  VIADDMNMX R166, R163, R169, R166, PT ;  /* 0x000000a9a3a67246 */ /* 0x000fe400038001a6 */
[----:B------:R-:W-:-:S07]  /*1dd10*/  VIMNMX R165, R165, R163, !PT ;  /* 0x000000a3a5a57248 */ /* 0x000fce0007fe0100 */
.L_x_4941:
[C---:B------:R-:W-:Y:S02]  /*1dd20*/  ISETP.GE.AND P2, PT, R164.reuse, 0x2, PT ;  /* 0x00000002a400780c */ /* 0x040fe40003f46270 */
        /* <DEDUP_REMOVED lines=11> */
[----:B------:R-:W-:Y:S02]  /*1dde0*/  ISETP.GT.AND P4, PT, R165, 0x9, !P5 ;  /* 0x00000009a500780c */ /* 0x000fe40006f84270 */
[----:B------:R-:W-:Y:S02]  /*1ddf0*/  ISETP.GE.AND P5, PT, R164, 0x11, PT ;  /* 0x00000011a400780c */ /* 0x000fe40003fa6270 */
[----:B------:R-:W-:-:S04]  /*1de00*/  ISETP.LT.OR P4, PT, R166, 0xa, P4 ;  /* 0x0000000aa600780c */ /* 0x000fc80002781670 */
        /* <DEDUP_REMOVED lines=116> */
[----:B------:R-:W-:Y:S01]  /*1e550*/  ISETP.GE.AND P6, PT, R164, 0x5a, PT ;  /* 0x0000005aa400780c */ /* 0x000fe20003fc6270 */
[----:B------:R-:W0:-:S12]  /*1e560*/  SHFL.IDX PT, R3, R161, 0x1, 0x1c1f ;  /* 0x003c1f00a1037f89 */ /* 0x000e1800000e0000 */
[----:B------:R-:W-:Y:S02]  /*1e570*/  @P6 LOP3.LUT R18, R18, 0x1, RZ, 0xfc, !PT ;  /* 0x0000000112126812 */ /* 0x000fe400078efcff */
[----:B------:R-:W-:-:S04]  /*1e580*/  ISETP.GT.AND P6, PT, R165, 0x59, !P6 ;  /* 0x00000059a500780c */ /* 0x000fc800077c4270 */
[----:B------:R-:W-:-:S04]  /*1e590*/  ISETP.LT.OR P6, PT, R166, 0x5a, P6 ;  /* 0x0000005aa600780c */ /* 0x000fc800037c1670 */
[----:B------:R-:W-:Y:S02]  /*1e5a0*/  FSEL R162, R162, -INF , !P6 ;  /* 0xff800000a2a27808 */ /* 0x000fe40007000000 */
[----:B------:R-:W-:Y:S01]  /*1e5b0*/  ISETP.GE.AND P6, PT, R170, 0x1, PT ;  /* 0x00000001aa00780c */ /* 0x000fe20003fc6270 */
[--C-:B0-----:R-:W-:Y:S02]  /*1e5c0*/  IMAD.IADD R168, R168, 0x1, R3.reuse ;  /* 0x00000001a8a87824 */ /* 0x101fe400078e0203 */
[----:B------:R-:W-:-:S10]  /*1e5d0*/  IMAD.IADD R167, R167, 0x1, R3 ;  /* 0x00000001a7a77824 */ /* 0x000fd400078e0203 */
        /* <DEDUP_REMOVED lines=14> */
.L_x_4947:
[----:B------:R-:W-:Y:S02]  /*1e6c0*/  ULDC UR4, c[0x0][0x9e4] ;  /* 0x0002790000047ab9 */ /* 0x000fe40000000800 */
[----:B------:R-:W-:-:S05]  /*1e6d0*/  IMAD.U32 R6, RZ, RZ, UR4 ;  /* 0x00000004ff067e24 */ /* 0x000fca000f8e00ff */
[----:B------:R-:W-:-:S13]  /*1e6e0*/  ISETP.NE.AND P6, PT, R6, 0x1, PT ;  /* 0x000000010600780c */ /* 0x000fda0003fc5270 */
[----:B------:R-:W0:Y:S02]  /*1e6f0*/  @P6 LDC.64 R10, c[0x0][0x9e8] ;  /* 0x00027a00ff0a6b82 */ /* 0x000e240000000a00 */
[----:B0-----:R-:W-:-:S05]  /*1e700*/  @P6 IMAD.HI.U32 R10, R3, R10, RZ ;  /* 0x0000000a030a6227 */ /* 0x001fca00078e00ff */
[----:B------:R-:W-:-:S07]  /*1e710*/  @P6 SHF.R.U32.HI R3, RZ, R11, R10 ;  /* 0x0000000bff036219 */ /* 0x000fce000001160a */
.L_x_4948:
[----:B------:R-:W-:Y:S05]  /*1e720*/  BSYNC B1 ;  /* 0x0000000000017941 */ /* 0x000fea0003800000 */
.L_x_4946:
[----:B------:R-:W-:-:S05]  /*1e730*/  IMAD R3, R3, R6, R159 ;  /* 0x0000000603037224 */ /* 0x000fca00078e029f */
[----:B------:R-:W-:Y:S02]  /*1e740*/  VIADDMNMX R168, R3, R6, R168, PT ;  /* 0x0000000603a87246 */ /* 0x000fe400038001a8 */
[----:B------:R-:W-:-:S07]  /*1e750*/  VIMNMX R167, R167, R3, !PT ;  /* 0x00000003a7a77248 */ /* 0x000fce0007fe0100 */
.L_x_4945:
[C---:B------:R-:W-:Y:S01]  /*1e760*/  ISETP.GT.AND P2, PT, R167.reuse, 0x1, !P2 ;  /* 0x00000001a700780c */ /* 0x040fe20005744270 */
[----:B------:R-:W-:Y:S01]  /*1e770*/  ULDC UR4, c[0x0][0x988] ;  /* 0x0002620000047ab9 */ /* 0x000fe20000000800 */
[----:B------:R-:W-:Y:S02]  /*1e780*/  ISETP.GT.AND P3, PT, R167, 0x8, !P3 ;  /* 0x00000008a700780c */ /* 0x000fe40005f64270 */
        /* <DEDUP_REMOVED lines=39> */
[----:B------:R-:W-:-:S02]  /*1ea00*/  LOP3.LUT P3, RZ, R18, 0x20, RZ, 0xc0, !PT ;  /* 0x0000002012ff7812 */ /* 0x000fc4000786c0ff */
        /* <DEDUP_REMOVED lines=8> */
[C---:B------:R-:W-:Y:S02]  /*1ea90*/  LOP3.LUT P2, RZ, R18.reuse, 0x4000, RZ, 0xc0, !PT ;  /* 0x0000400012ff7812 */ /* 0x040fe4000784c0ff */
[----:B------:R-:W-:Y:S02]  /*1eaa0*/  LOP3.LUT P6, RZ, R18, 0x10, RZ, 0xc0, !PT ;  /* 0x0000001012ff7812 */ /* 0x000fe400078cc0ff */
        /* <DEDUP_REMOVED lines=17> */
[----:B------:R-:W-:Y:S02]  /*1ebc0*/  FMNMX.FTZ R3, R160, R3, !PT ;  /* 0x00000003a0037209 */ /* 0x000fe40007810000 */
[----:B------:R-:W-:Y:S02]  /*1ebd0*/  FSEL R139, R139, -INF , !P2 ;  /* 0xff8000008b8b7808 */ /* 0x000fe40005000000 */
[----:B------:R-:W-:-:S02]  /*1ebe0*/  LOP3.LUT P2, RZ, R18, 0x800, RZ, 0xc0, !PT ;  /* 0x0000080012ff7812 */ /* 0x000fc4000784c0ff */
[----:B------:R-:W-:Y:S02]  /*1ebf0*/  FMNMX.FTZ R3, R162, R3, !PT ;  /* 0x00000003a2037209 */ /* 0x000fe40007810000 */
[C---:B------:R-:W-:Y:S02]  /*1ec00*/  ISETP.GT.AND P2, PT, R167.reuse, 0x31, !P2 ;  /* 0x00000031a700780c */ /* 0x040fe40005744270 */
[----:B------:R-:W-:Y:S01]  /*1ec10*/  ISETP.GT.AND P4, PT, R167, 0x51, !P4 ;  /* 0x00000051a700780c */ /* 0x000fe20006784270 */
[----:B------:R-:W0:Y:S01]  /*1ec20*/  SHFL.BFLY PT, R6, R3, 0x2, 0x1f ;  /* 0x0c401f0003067f89 */ /* 0x000e2200000e0000 */
[C---:B------:R-:W-:Y:S02]  /*1ec30*/  ISETP.LT.OR P2, PT, R168.reuse, 0x32, P2 ;  /* 0x00000032a800780c */ /* 0x040fe40001741670 */
[----:B------:R-:W-:Y:S02]  /*1ec40*/  ISETP.LT.OR P4, PT, R168, 0x52, P4 ;  /* 0x00000052a800780c */ /* 0x000fe40002781670 */
[----:B------:R-:W-:-:S02]  /*1ec50*/  FSEL R140, R140, -INF , !P2 ;  /* 0xff8000008c8c7808 */ /* 0x000fc40005000000 */
[----:B------:R-:W-:Y:S02]  /*1ec60*/  LOP3.LUT P2, RZ, R18, 0x400, RZ, 0xc0, !PT ;  /* 0x0000040012ff7812 */ /* 0x000fe4000784c0ff */
[C---:B------:R-:W-:Y:S02]  /*1ec70*/  ISETP.GT.AND P5, PT, R167.reuse, 0x58, !P5 ;  /* 0x00000058a700780c */ /* 0x040fe40006fa4270 */
[----:B------:R-:W-:Y:S02]  /*1ec80*/  ISETP.GT.AND P2, PT, R167, 0x38, !P2 ;  /* 0x00000038a700780c */ /* 0x000fe40005744270 */
[----:B------:R-:W-:Y:S02]  /*1ec90*/  FSEL R155, R155, -INF , !P4 ;  /* 0xff8000009b9b7808 */ /* 0x000fe40006000000 */
[C---:B------:R-:W-:Y:S02]  /*1eca0*/  ISETP.LT.OR P2, PT, R168.reuse, 0x39, P2 ;  /* 0x00000039a800780c */ /* 0x040fe40001741670 */
[----:B------:R-:W-:-:S02]  /*1ecb0*/  ISETP.LT.OR P5, PT, R168, 0x59, P5 ;  /* 0x00000059a800780c */ /* 0x000fc40002fa1670 */
[----:B------:R-:W-:Y:S02]  /*1ecc0*/  FSEL R142, R142, -INF , !P2 ;  /* 0xff8000008e8e7808 */ /* 0x000fe40005000000 */
[----:B------:R-:W-:Y:S02]  /*1ecd0*/  LOP3.LUT P2, RZ, R18, 0x200, RZ, 0xc0, !PT ;  /* 0x0000020012ff7812 */ /* 0x000fe4000784c0ff */
[----:B------:R-:W-:Y:S02]  /*1ece0*/  @!P1 IADD3 R9, R9, 0x30860, RZ ;  /* 0x0003086009099810 */ /* 0x000fe40007ffe0ff */
[----:B------:R-:W-:Y:S02]  /*1ecf0*/  ISETP.GT.AND P2, PT, R167, 0x39, !P2 ;  /* 0x00000039a700780c */ /* 0x000fe40005744270 */
[----:B0-----:R-:W-:Y:S02]  /*1ed00*/  FMNMX.FTZ R3, R3, R6, !PT ;  /* 0x0000000603037209 */ /* 0x001fe40007810000 */
[----:B------:R-:W-:-:S02]  /*1ed10*/  ISETP.LT.OR P2, PT, R168, 0x3a, P2 ;  /* 0x0000003aa800780c */ /* 0x000fc40001741670 */
[----:B------:R-:W-:Y:S01]  /*1ed20*/  @!P1 PRMT R9, RZ, 0x654, R9 ;  /* 0x00000654ff099816 */ /* 0x000fe20000000009 */
[----:B------:R-:W0:Y:S01]  /*1ed30*/  SHFL.BFLY PT, R6, R3, 0x1, 0x1f ;  /* 0x0c201f0003067f89 */ /* 0x000e2200000e0000 */
[----:B------:R-:W-:Y:S02]  /*1ed40*/  FSEL R143, R143, -INF , !P2 ;  /* 0xff8000008f8f7808 */ /* 0x000fe40005000000 */
[----:B------:R-:W-:Y:S01]  /*1ed50*/  LOP3.LUT P2, RZ, R18, 0x100, RZ, 0xc0, !PT ;  /* 0x0000010012ff7812 */ /* 0x000fe2000784c0ff */
[----:B------:R1:W-:Y:S03]  /*1ed60*/  @!P1 SYNCS.ARRIVE.TRANS64.RED.A1T0 RZ, [R9+URZ], RZ ;  /* 0x000000ff09ff99a7 */ /* 0x0003e6000810043f */
[----:B------:R-:W-:-:S04]  /*1ed70*/  ISETP.GT.AND P2, PT, R167, 0x40, !P2 ;  /* 0x00000040a700780c */ /* 0x000fc80005744270 */
[----:B------:R-:W-:-:S04]  /*1ed80*/  ISETP.LT.OR P2, PT, R168, 0x41, P2 ;  /* 0x00000041a800780c */ /* 0x000fc80001741670 */
[----:B------:R-:W-:Y:S02]  /*1ed90*/  FSEL R146, R146, -INF , !P2 ;  /* 0xff80000092927808 */ /* 0x000fe40005000000 */
[----:B------:R-:W-:-:S04]  /*1eda0*/  LOP3.LUT P2, RZ, R18, 0x80, RZ, 0xc0, !PT ;  /* 0x0000008012ff7812 */ /* 0x000fc8000784c0ff */
[----:B------:R-:W-:Y:S02]  /*1edb0*/  ISETP.GT.AND P2, PT, R167, 0x41, !P2 ;  /* 0x00000041a700780c */ /* 0x000fe40005744270 */
[----:B0-----:R-:W-:Y:S01]  /*1edc0*/  FMNMX.FTZ R3, R3, R6, !PT ;  /* 0x0000000603037209 */ /* 0x001fe20007810000 */
[----:B------:R-:W-:Y:S01]  /*1edd0*/  IMAD.U32 R6, RZ, RZ, UR4 ;  /* 0x00000004ff067e24 */ /* 0x000fe2000f8e00ff */
[----:B------:R-:W-:-:S03]  /*1ede0*/  ISETP.LT.OR P2, PT, R168, 0x42, P2 ;  /* 0x00000042a800780c */ /* 0x000fc60001741670 */
[----:B------:R-:W-:Y:S01]  /*1edf0*/  FMUL.FTZ R11, R3, R6 ;  /* 0x00000006030b7220 */ /* 0x000fe20000410000 */
        /* <DEDUP_REMOVED lines=19> */
[----:B------:R-:W-:Y:S02]  /*1ef30*/  FMNMX.FTZ R120, R12, R15, !PT ;  /* 0x0000000f0c787209 */ /* 0x000fe40007810000 */
[----:B------:R-:W-:Y:S02]  /*1ef40*/  FSEL R11, R11, RZ, P2 ;  /* 0x000000ff0b0b7208 */ /* 0x000fe40001000000 */
[----:B------:R-:W-:Y:S02]  /*1ef50*/  FMNMX.FTZ R120, R13, R120, !PT ;  /* 0x000000780d787209 */ /* 0x000fe40007810000 */
        /* <DEDUP_REMOVED lines=39> */
[----:B------:R-:W-:-:S02]  /*1f1d0*/  FFMA.FTZ R11, R162, R6, -R11 ;  /* 0x00000006a20b7223 */ /* 0x000fc4000001080b */
        /* <DEDUP_REMOVED lines=32> */
[-C--:B------:R-:W-:Y:S02]  /*1f3e0*/  FMUL.FTZ R141, R0, R6.reuse ;  /* 0x00000006008d7220 */ /* 0x080fe40000410000 */
        /* <DEDUP_REMOVED lines=10> */
[----:B------:R0:W1:Y:S01]  /*1f490*/  MUFU.EX2 R120, R14 ;  /* 0x0000000e00787308 */ /* 0x0000620000000800 */
        /* <DEDUP_REMOVED lines=8> */
[-CC-:B0-----:R-:W-:Y:S01]  /*1f520*/  FFMA.FTZ R14, R127, R6.reuse, -R141.reuse ;  /* 0x000000067f0e7223 */ /* 0x181fe2000001088d */
[-CC-:B------:R-:W-:Y:S01]  /*1f530*/  FFMA.FTZ R121, R131, R6.reuse, -R141.reuse ;  /* 0x0000000683797223 */ /* 0x180fe2000001088d */
[-CC-:B------:R-:W-:Y:S01]  /*1f540*/  FFMA.FTZ R183, R134, R6.reuse, -R141.reuse ;  /* 0x0000000686b77223 */ /* 0x180fe2000001088d */
[-CC-:B------:R-:W-:Y:S01]  /*1f550*/  FFMA.FTZ R15, R135, R6.reuse, -R141.reuse ;  /* 0x00000006870f7223 */ /* 0x180fe2000001088d */
[-CC-:B------:R-:W-:Y:S01]  /*1f560*/  FFMA.FTZ R177, R139, R6.reuse, -R141.reuse ;  /* 0x000000068bb17223 */ /* 0x180fe2000001088d */
[-CC-:B------:R-:W-:Y:S01]  /*1f570*/  FFMA.FTZ R140, R140, R6.reuse, -R141.reuse ;  /* 0x000000068c8c7223 */ /* 0x180fe2000001088d */
[-CC-:B------:R-:W-:Y:S01]  /*1f580*/  FFMA.FTZ R142, R142, R6.reuse, -R141.reuse ;  /* 0x000000068e8e7223 */ /* 0x180fe2000001088d */
[----:B------:R-:W0:Y:S01]  /*1f590*/  MUFU.EX2 R9, R9 ;  /* 0x0000000900097308 */ /* 0x000e220000000800 */
[----:B-1----:R-:W-:Y:S01]  /*1f5a0*/  FFMA.FTZ R5, R120, R5, R188 ;  /* 0x0000000578057223 */ /* 0x002fe200000100bc */
[-CC-:B------:R-:W-:Y:S01]  /*1f5b0*/  FFMA.FTZ R143, R143, R6.reuse, -R141.reuse ;  /* 0x000000068f8f7223 */ /* 0x180fe2000001088d */
[-CC-:B------:R-:W-:Y:S01]  /*1f5c0*/  FFMA.FTZ R146, R146, R6.reuse, -R141.reuse ;  /* 0x0000000692927223 */ /* 0x180fe2000001088d */
[-C--:B------:R-:W-:Y:S01]  /*1f5d0*/  FFMA.FTZ R147, R147, R6.reuse, -R141 ;  /* 0x0000000693937223 */ /* 0x080fe2000001088d */
[----:B------:R-:W-:Y:S01]  /*1f5e0*/  FADD.FTZ R5, R159, R5 ;  /* 0x000000059f057221 */ /* 0x000fe20000010000 */
[-CC-:B------:R-:W-:Y:S01]  /*1f5f0*/  FFMA.FTZ R150, R150, R6.reuse, -R141.reuse ;  /* 0x0000000696967223 */ /* 0x180fe2000001088d */
[----:B------:R-:W-:Y:S01]  /*1f600*/  FFMA.FTZ R151, R151, R6, -R141 ;  /* 0x0000000697977223 */ /* 0x000fe2000001088d */
[----:B------:R-:W1:Y:S01]  /*1f610*/  MUFU.EX2 R12, R12 ;  /* 0x0000000c000c7308 */ /* 0x000e620000000800 */
        /* <DEDUP_REMOVED lines=9> */
[----:B0-----:R-:W-:Y:S01]  /*1f6b0*/  FFMA.FTZ R4, R9, R4, R189 ;  /* 0x0000000409047223 */ /* 0x001fe200000100bd */
[----:B------:R-:W-:-:S02]  /*1f6c0*/  F2FP.F16.F32.PACK_AB R188, R159, R188 ;  /* 0x000000bc9fbc723e */ /* 0x000fc400000000ff */
[C---:B------:R-:W-:Y:S01]  /*1f6d0*/  FADD.FTZ R5, R21.reuse, R5 ;  /* 0x0000000515057221 */ /* 0x040fe20000010000 */
[----:B------:R-:W-:Y:S02]  /*1f6e0*/  F2FP.F16.F32.PACK_AB R184, R21, R184 ;  /* 0x000000b815b8723e */ /* 0x000fe400000000ff */
[----:B------:R-:W0:Y:S01]  /*1f6f0*/  MUFU.EX2 R10, R10 ;  /* 0x0000000a000a7308 */ /* 0x000e220000000800 */
[----:B-1----:R-:W-:Y:S01]  /*1f700*/  FADD.FTZ R4, R12, R4 ;  /* 0x000000040c047221 */ /* 0x002fe20000010000 */
[----:B------:R-:W-:Y:S01]  /*1f710*/  FADD.FTZ R5, R186, R5 ;  /* 0x00000005ba057221 */ /* 0x000fe20000010000 */
[----:B------:R-:W-:Y:S02]  /*1f720*/  F2FP.F16.F32.PACK_AB R186, R124, R186 ;  /* 0x000000ba7cba723e */ /* 0x000fe400000000ff */
[----:B------:R-:W-:Y:S01]  /*1f730*/  F2FP.F16.F32.PACK_AB R189, R12, R189 ;  /* 0x000000bd0cbd723e */ /* 0x000fe200000000ff */
[----:B------:R-:W-:Y:S02]  /*1f740*/  FADD.FTZ R5, R124, R5 ;  /* 0x000000057c057221 */ /* 0x000fe40000010000 */
[----:B------:R-:W1:Y:S01]  /*1f750*/  MUFU.EX2 R185, R185 ;  /* 0x000000b900b97308 */ /* 0x000e620000000800 */
[----:B--2---:R-:W-:Y:S01]  /*1f760*/  FADD.FTZ R4, R191, R4 ;  /* 0x00000004bf047221 */ /* 0x004fe20000010000 */
[----:B------:R-:W-:Y:S01]  /*1f770*/  FADD.FTZ R5, R180, R5 ;  /* 0x00000005b4057221 */ /* 0x000fe20000010000 */
[----:B------:R-:W-:-:S03]  /*1f780*/  F2FP.F16.F32.PACK_AB R180, R125, R180 ;  /* 0x000000b47db4723e */ /* 0x000fc600000000ff */
[----:B------:R-:W-:Y:S02]  /*1f790*/  FADD.FTZ R5, R125, R5 ;  /* 0x000000057d057221 */ /* 0x000fe40000010000 */
[----:B------:R-:W2:Y:S01]  /*1f7a0*/  MUFU.EX2 R13, R13 ;  /* 0x0000000d000d7308 */ /* 0x000ea20000000800 */
[----:B0-----:R-:W-:Y:S01]  /*1f7b0*/  FADD.FTZ R4, R10, R4 ;  /* 0x000000040a047221 */ /* 0x001fe20000010000 */
[----:B------:R-:W-:Y:S01]  /*1f7c0*/  FADD.FTZ R5, R182, R5 ;  /* 0x00000005b6057221 */ /* 0x000fe20000010000 */
[----:B------:R-:W-:Y:S01]  /*1f7d0*/  F2FP.F16.F32.PACK_AB R191, R10, R191 ;  /* 0x000000bf0abf723e */ /* 0x000fe200000000ff */
[----:B------:R-:W-:Y:S01]  /*1f7e0*/  IMAD.MOV.U32 R10, RZ, RZ, R17 ;  /* 0x000000ffff0a7224 */ /* 0x000fe200078e0011 */
        /* <DEDUP_REMOVED lines=8> */
[C---:B--2---:R-:W-:Y:S01]  /*1f870*/  FADD.FTZ R4, R13.reuse, R4 ;  /* 0x000000040d047221 */ /* 0x044fe20000010000 */
[----:B------:R-:W-:Y:S01]  /*1f880*/  FADD.FTZ R5, R178, R5 ;  /* 0x00000005b2057221 */ /* 0x000fe20000010000 */
[C---:B------:R-:W-:Y:S02]  /*1f890*/  F2FP.F16.F32.PACK_AB R178, R132.reuse, R178 ;  /* 0x000000b284b2723e */ /* 0x040fe400000000ff */
[----:B------:R-:W-:Y:S01]  /*1f8a0*/  F2FP.F16.F32.PACK_AB R185, R13, R185 ;  /* 0x000000b90db9723e */ /* 0x000fe200000000ff */
        /* <DEDUP_REMOVED lines=9> */
[----:B------:R-:W-:Y:S01]  /*1f940*/  F2FP.F16.F32.PACK_AB R187, R14, R187 ;  /* 0x000000bb0ebb723e */ /* 0x000fe200000000ff */
[----:B------:R-:W-:-:S04]  /*1f950*/  IMAD.MOV.U32 R14, RZ, RZ, R3 ;  /* 0x000000ffff0e7224 */ /* 0x000fc800078e0003 */
        /* <DEDUP_REMOVED lines=48> */
[----:B------:R-:W-:-:S03]  /*1fc60*/  F2FP.F16.F32.PACK_AB R169, R155, R154 ;  /* 0x0000009a9ba9723e */ /* 0x000fc600000000ff */
[----:B0-----:R-:W-:Y:S01]  /*1fc70*/  FADD.FTZ R4, R136, R11 ;  /* 0x0000000b88047221 */ /* 0x001fe20000010000 */
[----:B------:R-:W-:-:S03]  /*1fc80*/  IMAD.MOV.U32 R11, RZ, RZ, R19 ;  /* 0x000000ffff0b7224 */ /* 0x000fc600078e0013 */
[C---:B-1----:R-:W-:Y:S01]  /*1fc90*/  FADD.FTZ R4, R141.reuse, R4 ;  /* 0x000000048d047221 */ /* 0x042fe20000010000 */
[----:B------:R-:W-:Y:S01]  /*1fca0*/  F2FP.F16.F32.PACK_AB R171, R141, R136 ;  /* 0x000000888dab723e */ /* 0x000fe200000000ff */
[----:B------:R-:W-:Y:S06]  /*1fcb0*/  @P2 BRA `(.L_x_4949) ;  /* 0xffffffc4006c2947 */ /* 0x000fec000383ffff */
.L_x_4930:
[----:B------:R-:W-:Y:S05]  /*1fcc0*/  BSYNC B0 ;  /* 0x0000000000007941 */ /* 0x000fea0003800000 */
.L_x_4929:
        /* <DEDUP_REMOVED lines=99> */
.L_x_4950:
[----:B------:R-:W-:Y:S01]  /*20300*/  IMAD R7, R17, 0x8, R2 ;  /* 0x0000000811077824 */ /* 0x000fe200078e0202 */
[----:B------:R-:W-:-:S04]  /*20310*/  SHF.L.U32 R8, R19, 0x1f, RZ ;  /* 0x0000001f13087819 */ /* 0x000fc800000006ff */
[----:B------:R0:W1:Y:S01]  /*20320*/  SYNCS.PHASECHK.TRANS64.TRYWAIT P2, [R7+URZ+0x30850], R8 ;  /* 0x03085008070075a7 */ /* 0x000062000804017f */
[----:B------:R-:W-:Y:S05]  /*20330*/  @!P0 BRA `(.L_x_4951) ;  /* 0x0000000000048947 */ /* 0x000fea0003800000 */
[----:B------:R-:W-:Y:S01]  /*20340*/  BPT.TRAP 0x1 ;  /* 0x000000040000795c */ /* 0x000fe20000300000 */
.L_x_4951:
        /* <DEDUP_REMOVED lines=9> */
.L_x_4953:
[----:B------:R-:W-:Y:S05]  /*203e0*/  BSYNC B0 ;  /* 0x0000000000007941 */ /* 0x000fea0003800000 */
.L_x_4952:
[----:B------:R-:W-:Y:S01]  /*203f0*/  IMAD.MOV.U32 R9, RZ, RZ, 0x40000040 ;  /* 0x40000040ff097424 */ /* 0x000fe200078e00ff */
[----:B01----:R-:W-:Y:S01]  /*20400*/  MOV R8, R2 ;  /* 0x0000000200087202 */ /* 0x003fe20000000f00 */
[----:B------:R-:W-:Y:S01]  /*20410*/  WARPGROUP.ARRIVE ;  /* 0x00000000000079c5 */ /* 0x000fe20000000000 */
[----:B------:R-:W-:Y:S02]  /*20420*/  VIADD R17, R17, 0x1 ;  /* 0x0000000111117836 */ /* 0x000fe40000000000 */
[----:B------:R-:W-:Y:S01]  /*20430*/  R2UR UR6, R8 ;  /* 0x00000000080672ca */ /* 0x000fe200000e0000 */
[----:B------:R-:W-:Y:S01]  /*20440*/  VIADD R8, R2, 0x80 ;  /* 0x0000008002087836 */ /* 0x000fe20000000000 */
[----:B------:R-:W-:Y:S01]  /*20450*/  R2UR UR7, R9 ;  /* 0x00000000090772ca */ /* 0x000fe200000e0000 */
[----:B------:R-:W-:Y:S01]  /*20460*/  IMAD.MOV.U32 R9, RZ, RZ, 0x40000040 ;  /* 0x40000040ff097424 */ /* 0x000fe200078e00ff */
[----:B------:R-:W-:Y:S01]  /*20470*/  ISETP.NE.AND P2, PT, R17, 0x2, PT ;  /* 0x000000021100780c */ /* 0x000fe20003f45270 */
[----:B------:R-:W-:-:S02]  /*20480*/  IMAD.MOV.U32 R12, RZ, RZ, RZ ;  /* 0x000000ffff0c7224 */ /* 0x000fc400078e00ff */
[----:B------:R-:W-:Y:S01]  /*20490*/  VIADD R217, R217, 0x1 ;  /* 0x00000001d9d97836 */ /* 0x000fe20000000000 */
[----:B------:R-:W-:-:S07]  /*204a0*/  SEL R17, R17, RZ, P2 ;  /* 0x000000ff11117207 */ /* 0x000fce0001000000 */
        /* <DEDUP_REMOVED lines=26> */
[----:B------:R-:W0:Y:S02]  /*20650*/  SHFL.BFLY PT, R2, R5, 0x2, 0x1f ;  /* 0x0c401f0005027f89 */ /* 0x000e2400000e0000 */
[----:B0-----:R-:W-:Y:S01]  /*20660*/  FADD.FTZ R2, R2, R5 ;  /* 0x0000000502027221 */ /* 0x001fe20000010000 */
[----:B------:R-:W-:Y:S01]  /*20670*/  IMAD.MOV.U32 R5, RZ, RZ, -0x800000 ;  /* 0xff800000ff057424 */ /* 0x000fe200078e00ff */
[----:B------:R-:W-:Y:S02]  /*20680*/  WARPGROUP.DEPBAR.LE gsb0, 0x0 ;  /* 0x00008000000079c5 */ /* 0x000fe40000010000 */
[----:B------:R-:W-:-:S09]  /*20690*/  WARPGROUP.ARRIVE ;  /* 0x00000000000079c5 */ /* 0x000fd20000000000 */
[----:B------:R-:W-:Y:S01]  /*206a0*/  HGMMA.64x192x16.F32 R24, R172, gdesc[UR4].tnspB, R24, gsb0 ;  /* 0x42e00004ac187df0 */ /* 0x000fe20008000818 */
[----:B------:R-:W-:Y:S02]  /*206b0*/  R2UR UR6, R8 ;  /* 0x00000000080672ca */ /* 0x000fe400000e0000 */
[----:B------:R-:W-:Y:S02]  /*206c0*/  R2UR UR7, R9 ;  /* 0x00000000090772ca */ /* 0x000fe400000e0000 */
[----:B------:R-:W0:Y:S02]  /*206d0*/  SHFL.BFLY PT, R9, R4, 0x2, 0x1f ;  /* 0x0c401f0004097f89 */ /* 0x000e2400000e0000 */
[----:B0-----:R-:W-:Y:S01]  /*206e0*/  FADD.FTZ R8, R9, R4 ;  /* 0x0000000409087221 */ /* 0x001fe20000010000 */
[----:B------:R-:W-:Y:S01]  /*206f0*/  IMAD.MOV.U32 R4, RZ, RZ, -0x800000 ;  /* 0xff800000ff047424 */ /* 0x000fe200078e00ff */
[----:B------:R-:W0:Y:S04]  /*20700*/  SHFL.BFLY PT, R9, R2, 0x1, 0x1f ;  /* 0x0c201f0002097f89 */ /* 0x000e2800000e0000 */
[----:B------:R-:W1:Y:S01]  /*20710*/  SHFL.BFLY PT, R11, R8, 0x1, 0x1f ;  /* 0x0c201f00080b7f89 */ /* 0x000e6200000e0000 */
[----:B0-----:R-:W-:Y:S01]  /*20720*/  FADD.FTZ R13, R2, R9 ;  /* 0x00000009020d7221 */ /* 0x001fe20000010000 */
[----:B------:R-:W-:Y:S01]  /*20730*/  SEL R2, RZ, 0x1, P2 ;  /* 0x00000001ff027807 */ /* 0x000fe20001000000 */
[----:B-1----:R-:W-:-:S03]  /*20740*/  FADD.FTZ R14, R8, R11 ;  /* 0x0000000b080e7221 */ /* 0x002fc60000010000 */
[----:B------:R-:W-:Y:S01]  /*20750*/  FSETP.NE.FTZ.AND P0, PT, R13, RZ, PT ;  /* 0x000000ff0d00720b */ /* 0x000fe20003f15000 */
[----:B------:R-:W-:Y:S01]  /*20760*/  @!P1 VIADD R11, R7, 0x30860 ;  /* 0x00030860070b9836 */ /* 0x000fe20000000000 */
[----:B------:R-:W-:Y:S02]  /*20770*/  LOP3.LUT R19, R19, R2, RZ, 0x3c, !PT ;  /* 0x0000000213137212 */ /* 0x000fe400078e3cff */
[----:B------:R-:W-:Y:S02]  /*20780*/  FSETP.NE.FTZ.AND P3, PT, R14, RZ, PT ;  /* 0x000000ff0e00720b */ /* 0x000fe40003f75000 */
[----:B------:R-:W-:Y:S02]  /*20790*/  MOV R2, RZ ;  /* 0x000000ff00027202 */ /* 0x000fe40000000f00 */
[----:B------:R-:W-:-:S05]  /*207a0*/  @!P1 PRMT R11, RZ, 0x654, R11 ;  /* 0x00000654ff0b9816 */ /* 0x000fca000000000b */
        /* <DEDUP_REMOVED lines=112> */
.L_x_4814:
        /* <DEDUP_REMOVED lines=13> */
[----:B------:R-:W-:Y:S02]  /*20f80*/  MOV R136, R2 ;  /* 0x0000000200887202 */ /* 0x000fe40000000f00 */
[----:B---3--:R-:W-:Y:S01]  /*20f90*/  MOV R137, R3 ;  /* 0x0000000300897202 */ /* 0x008fe20000000f00 */
[----:B------:R-:W-:Y:S02]  /*20fa0*/  BAR.SYNC.DEFER_BLOCKING 0x1, 0x100 ;  /* 0x0044000000007b1d */ /* 0x000fe40000010000 */
[----:B--2---:R-:W-:-:S03]  /*20fb0*/  IMAD.WIDE R12, R0, 0x2, R136 ;  /* 0x00000002000c7825 */ /* 0x004fc600078e0288 */
[C---:B------:R-:W-:Y:S02]  /*20fc0*/  IADD3 R84, P1, R12.reuse, 0x40, RZ ;  /* 0x000000400c547810 */ /* 0x040fe40007f3e0ff */
[----:B------:R-:W-:Y:S02]  /*20fd0*/  IADD3 R74, P2, R12, 0x20, RZ ;  /* 0x000000200c4a7810 */ /* 0x000fe40007f5e0ff */
[----:B------:R-:W-:Y:S01]  /*20fe0*/  LOP3.LUT R143, R84, 0x380, RZ, 0xc0, !PT ;  /* 0x00000380548f7812 */ /* 0x000fe200078ec0ff */
[--C-:B------:R-:W-:Y:S01]  /*20ff0*/  IMAD.X R85, RZ, RZ, R13.reuse, P1 ;  /* 0x000000ffff557224 */ /* 0x100fe200008e060d */
[----:B------:R-:W-:Y:S01]  /*21000*/  LOP3.LUT R141, R74, 0x380, RZ, 0xc0, !PT ;  /* 0x000003804a8d7812 */ /* 0x000fe200078ec0ff */
[----:B------:R-:W-:Y:S01]  /*21010*/  IMAD.X R75, RZ, RZ, R13, P2 ;  /* 0x000000ffff4b7224 */ /* 0x000fe200010e060d */
[----:B------:R-:W-:Y:S02]  /*21020*/  SHF.R.U64 R143, R143, 0x3, RZ ;  /* 0x000000038f8f7819 */ /* 0x000fe400000012ff */
[----:B------:R-:W-:-:S02]  /*21030*/  IADD3 R72, P4, R12, 0x4040, RZ ;  /* 0x000040400c487810 */ /* 0x000fc40007f9e0ff */
[C---:B------:R-:W-:Y:S02]  /*21040*/  IADD3 R86, P6, R12.reuse, 0x60, RZ ;  /* 0x000000600c567810 */ /* 0x040fe40007fde0ff */
[----:B------:R-:W-:Y:S01]  /*21050*/  SHF.R.U64 R141, R141, 0x3, RZ ;  /* 0x000000038d8d7819 */ /* 0x000fe200000012ff */
[--C-:B------:R-:W-:Y:S01]  /*21060*/  IMAD.X R93, RZ, RZ, R13.reuse, P4 ;  /* 0x000000ffff5d7224 */ /* 0x100fe200020e060d */
[C---:B------:R-:W-:Y:S01]  /*21070*/  IADD3 R14, P0, R12.reuse, 0x4020, RZ ;  /* 0x000040200c0e7810 */ /* 0x040fe20007f1e0ff */
[----:B------:R-:W-:Y:S01]  /*21080*/  IMAD.X R87, RZ, RZ, R13, P6 ;  /* 0x000000ffff577224 */ /* 0x000fe200030e060d */
[----:B------:R-:W-:Y:S02]  /*21090*/  LOP3.LUT R84, R143, R84, RZ, 0x3c, !PT ;  /* 0x000000548f547212 */ /* 0x000fe400078e3cff */
[----:B------:R-:W-:Y:S02]  /*210a0*/  IADD3 R88, P5, R12, 0x4000, RZ ;  /* 0x000040000c587810 */ /* 0x000fe40007fbe0ff */
[----:B------:R-:W-:-:S02]  /*210b0*/  LOP3.LUT R143, R72, 0x380, RZ, 0xc0, !PT ;  /* 0x00000380488f7812 */ /* 0x000fc400078ec0ff */
[----:B------:R-:W-:Y:S01]  /*210c0*/  LOP3.LUT R145, R86, 0x380, RZ, 0xc0, !PT ;  /* 0x0000038056917812 */ /* 0x000fe200078ec0ff */
[----:B------:R-:W-:Y:S01]  /*210d0*/  IMAD.X R89, RZ, RZ, R13, P5 ;  /* 0x000000ffff597224 */ /* 0x000fe200028e060d */
[----:B------:R-:W-:Y:S02]  /*210e0*/  LOP3.LUT R74, R141, R74, RZ, 0x3c, !PT ;  /* 0x0000004a8d4a7212 */ /* 0x000fe400078e3cff */
[----:B------:R-:W-:Y:S02]  /*210f0*/  LOP3.LUT R141, R14, 0x380, RZ, 0xc0, !PT ;  /* 0x000003800e8d7812 */ /* 0x000fe400078ec0ff */
[----:B------:R-:W-:Y:S02]  /*21100*/  SHF.R.U64 R143, R143, 0x3, RZ ;  /* 0x000000038f8f7819 */ /* 0x000fe400000012ff */
[----:B------:R-:W-:Y:S02]  /*21110*/  IADD3 R3, P6, R12, 0x8040, RZ ;  /* 0x000080400c037810 */ /* 0x000fe40007fde0ff */
[----:B------:R-:W-:-:S02]  /*21120*/  SHF.R.U64 R145, R145, 0x3, RZ ;  /* 0x0000000391917819 */ /* 0x000fc400000012ff */
[C---:B------:R-:W-:Y:S01]  /*21130*/  LOP3.LUT R73, R12.reuse, 0x380, RZ, 0xc0, !PT ;  /* 0x000003800c497812 */ /* 0x040fe200078ec0ff */
[--C-:B------:R-:W-:Y:S01]  /*21140*/  IMAD.X R139, RZ, RZ, R13.reuse, P6 ;  /* 0x000000ffff8b7224 */ /* 0x100fe200030e060d */
[C---:B------:R-:W-:Y:S02]  /*21150*/  IADD3 R94, P3, R12.reuse, 0x4060, RZ ;  /* 0x000040600c5e7810 */ /* 0x040fe40007f7e0ff */
[C---:B------:R-:W-:Y:S02]  /*21160*/  IADD3 R15, P2, R12.reuse, 0x8000, RZ ;  /* 0x000080000c0f7810 */ /* 0x040fe40007f5e0ff */
[----:B-1----:R-:W-:Y:S01]  /*21170*/  IADD3 R56, P5, R12, 0x8060, RZ ;  /* 0x000080600c387810 */ /* 0x002fe20007fbe0ff */
[--C-:B------:R-:W-:Y:S01]  /*21180*/  IMAD.X R95, RZ, RZ, R13.reuse, P3 ;  /* 0x000000ffff5f7224 */ /* 0x100fe200018e060d */
[----:B------:R-:W-:Y:S01]  /*21190*/  LOP3.LUT R90, R88, 0x380, RZ, 0xc0, !PT ;  /* 0x00000380585a7812 */ /* 0x000fe200078ec0ff */
[----:B------:R-:W-:Y:S01]  /*211a0*/  IMAD.X R97, RZ, RZ, R13, P2 ;  /* 0x000000ffff617224 */ /* 0x000fe200010e060d */
[----:B------:R-:W-:-:S02]  /*211b0*/  SHF.R.U64 R141, R141, 0x3, RZ ;  /* 0x000000038d8d7819 */ /* 0x000fc400000012ff */
[----:B------:R-:W-:Y:S02]  /*211c0*/  IADD3 R0, P1, R12, 0x8020, RZ ;  /* 0x000080200c007810 */ /* 0x000fe40007f3e0ff */
[----:B------:R-:W-:Y:S02]  /*211d0*/  LOP3.LUT R92, R143, R72, RZ, 0x3c, !PT ;  /* 0x000000488f5c7212 */ /* 0x000fe400078e3cff */
[----:B------:R-:W-:Y:S01]  /*211e0*/  LOP3.LUT R86, R145, R86, RZ, 0x3c, !PT ;  /* 0x0000005691567212 */ /* 0x000fe200078e3cff */
[----:B------:R-:W-:Y:S01]  /*211f0*/  IMAD.X R99, RZ, RZ, R13, P1 ;  /* 0x000000ffff637224 */ /* 0x000fe200008e060d */
[----:B------:R-:W-:Y:S02]  /*21200*/  LOP3.LUT R72, R3, 0x380, RZ, 0xc0, !PT ;  /* 0x0000038003487812 */ /* 0x000fe400078ec0ff */
[----:B------:R-:W-:Y:S02]  /*21210*/  SHF.R.U64 R73, R73, 0x3, RZ ;  /* 0x0000000349497819 */ /* 0x000fe400000012ff */
[----:B-----5:R-:W-:-:S02]  /*21220*/  SHF.R.U64 R147, R90, 0x3, RZ ;  /* 0x000000035a937819 */ /* 0x020fc400000012ff */
[----:B------:R-:W-:Y:S02]  /*21230*/  LOP3.LUT R145, R94, 0x380, RZ, 0xc0, !PT ;  /* 0x000003805e917812 */ /* 0x000fe400078ec0ff */
[----:B------:R-:W-:Y:S02]  /*21240*/  LOP3.LUT R96, R15, 0x380, RZ, 0xc0, !PT ;  /* 0x000003800f607812 */ /* 0x000fe400078ec0ff */
[----:B------:R-:W-:Y:S02]  /*21250*/  LOP3.LUT R143, R56, 0x380, RZ, 0xc0, !PT ;  /* 0x00000380388f7812 */ /* 0x000fe400078ec0ff */
[----:B------:R-:W-:Y:S02]  /*21260*/  LOP3.LUT R90, R141, R14, RZ, 0x3c, !PT ;  /* 0x0000000e8d5a7212 */ /* 0x000fe400078e3cff */
[----:B------:R-:W-:Y:S02]  /*21270*/  LOP3.LUT R141, R0, 0x380, RZ, 0xc0, !PT ;  /* 0x00000380008d7812 */ /* 0x000fe400078ec0ff */
[----:B------:R-:W-:-:S02]  /*21280*/  SHF.R.U64 R72, R72, 0x3, RZ ;  /* 0x0000000348487819 */ /* 0x000fc400000012ff */
[----:B------:R-:W-:Y:S01]  /*21290*/  LOP3.LUT R12, R73, R12, RZ, 0x3c, !PT ;  /* 0x0000000c490c7212 */ /* 0x000fe200078e3cff */
[----:B------:R-:W-:Y:S01]  /*212a0*/  IMAD.X R73, RZ, RZ, R13, P5 ;  /* 0x000000ffff497224 */ /* 0x000fe200028e060d */
[----:B------:R-:W-:Y:S02]  /*212b0*/  SHF.R.U64 R145, R145, 0x3, RZ ;  /* 0x0000000391917819 */ /* 0x000fe400000012ff */
[----:B------:R-:W-:Y:S02]  /*212c0*/  SHF.R.U64 R96, R96, 0x3, RZ ;  /* 0x0000000360607819 */ /* 0x000fe400000012ff */
[----:B------:R-:W-:Y:S02]  /*212d0*/  SHF.R.U64 R143, R143, 0x3, RZ ;  /* 0x000000038f8f7819 */ /* 0x000fe400000012ff */
[----:B------:R-:W-:Y:S02]  /*212e0*/  SHF.R.U64 R141, R141, 0x3, RZ ;  /* 0x000000038d8d7819 */ /* 0x000fe400000012ff */
[----:B------:R-:W-:-:S02]  /*212f0*/  IADD3.X R91, RZ, R13, RZ, P0, !PT ;  /* 0x0000000dff5b7210 */ /* 0x000fc400007fe4ff */
[----:B------:R-:W-:Y:S02]  /*21300*/  LOP3.LUT R88, R147, R88, RZ, 0x3c, !PT ;  /* 0x0000005893587212 */ /* 0x000fe400078e3cff */
[----:B------:R-:W-:Y:S02]  /*21310*/  LOP3.LUT R138, R72, R3, RZ, 0x3c, !PT ;  /* 0x00000003488a7212 */ /* 0x000fe400078e3cff */
[----:B------:R-:W-:Y:S02]  /*21320*/  LOP3.LUT R94, R145, R94, RZ, 0x3c, !PT ;  /* 0x0000005e915e7212 */ /* 0x000fe400078e3cff */
[----:B------:R-:W-:Y:S02]  /*21330*/  LOP3.LUT R96, R96, R15, RZ, 0x3c, !PT ;  /* 0x0000000f60607212 */ /* 0x000fe400078e3cff */
[----:B------:R-:W-:Y:S02]  /*21340*/  MOV R144, R12 ;  /* 0x0000000c00907202 */ /* 0x000fe40000000f00 */
[----:B------:R-:W-:-:S02]  /*21350*/  LOP3.LUT R72, R143, R56, RZ, 0x3c, !PT ;  /* 0x000000388f487212 */ /* 0x000fc400078e3cff */
[----:B------:R-:W-:Y:S02]  /*21360*/  F2FP.F16.F32.PACK_AB R12, R25, R24 ;  /* 0x00000018190c723e */ /* 0x000fe400000000ff */
[----:B------:R-:W-:Y:S02]  /*21370*/  F2FP.F16.F32.PACK_AB R13, R27, R26 ;  /* 0x0000001a1b0d723e */ /* 0x000fe400000000ff */
[----:B------:R-:W-:Y:S02]  /*21380*/  F2FP.F16.F32.PACK_AB R14, R29, R28 ;  /* 0x0000001c1d0e723e */ /* 0x000fe400000000ff */
[----:B------:R-:W-:Y:S02]  /*21390*/  F2FP.F16.F32.PACK_AB R15, R31, R30 ;  /* 0x0000001e1f0f723e */ /* 0x000fe400000000ff */
[----:B------:R-:W-:Y:S02]  /*213a0*/  MOV R146, R84 ;  /* 0x0000005400927202 */ /* 0x000fe40000000f00 */
[----:B------:R-:W-:Y:S01]  /*213b0*/  MOV R143, R86 ;  /* 0x00000056008f7202 */ /* 0x000fe20000000f00 */
[----:B------:R1:W-:Y:S01]  /*213c0*/  STSM.16.M88.4 [R144], R12 ;  /* 0x0000000c90007844 */ /* 0x0003e20000000200 */
[----:B------:R-:W-:-:S02]  /*213d0*/  LOP3.LUT R98, R141, R0, RZ, 0x3c, !PT ;  /* 0x000000008d627212 */ /* 0x000fc400078e3cff */
[----:B------:R-:W-:Y:S02]  /*213e0*/  MOV R75, R74 ;  /* 0x0000004a004b7202 */ /* 0x000fe40000000f00 */
[----:B------:R-:W-:Y:S02]  /*213f0*/  F2FP.F16.F32.PACK_AB R84, R33, R32 ;  /* 0x000000202154723e */ /* 0x000fe400000000ff */
[----:B------:R-:W-:Y:S02]  /*21400*/  F2FP.F16.F32.PACK_AB R85, R35, R34 ;  /* 0x000000222355723e */ /* 0x000fe400000000ff */
[----:B------:R-:W-:Y:S02]  /*21410*/  F2FP.F16.F32.PACK_AB R86, R37, R36 ;  /* 0x000000242556723e */ /* 0x000fe400000000ff */
[----:B------:R-:W-:Y:S02]  /*21420*/  F2FP.F16.F32.PACK_AB R87, R39, R38 ;  /* 0x000000262757723e */ /* 0x000fe400000000ff */
[----:B------:R-:W-:-:S02]  /*21430*/  MOV R0, R88 ;  /* 0x0000005800007202 */ /* 0x000fc40000000f00 */
[----:B------:R-:W-:Y:S01]  /*21440*/  MOV R140, R90 ;  /* 0x0000005a008c7202 */ /* 0x000fe20000000f00 */
[----:B------:R2:W-:Y:S01]  /*21450*/  STSM.16.M88.4 [R75], R84 ;  /* 0x000000544b007844 */ /* 0x0005e20000000200 */
[----:B------:R-:W-:Y:S01]  /*21460*/  MOV R141, R92 ;  /* 0x0000005c008d7202 */ /* 0x000fe20000000f00 */
[----:B-1----:R-:W1:Y:S01]  /*21470*/  LDC.64 R144, c[0x0][0xc00] ;  /* 0x00030000ff907b82 */ /* 0x002e620000000a00 */
[----:B------:R-:W-:Y:S02]  /*21480*/  MOV R142, R94 ;  /* 0x0000005e008e7202 */ /* 0x000fe40000000f00 */
[----:B------:R-:W-:Y:S02]  /*21490*/  F2FP.F16.F32.PACK_AB R88, R41, R40 ;  /* 0x000000282958723e */ /* 0x000fe400000000ff */
        /* <DEDUP_REMOVED lines=8> */
[----:B------:R-:W-:-:S02]  /*21520*/  MOV R56, R72 ;  /* 0x0000004800387202 */ /* 0x000fc40000000f00 */
[----:B------:R-:W-:Y:S01]  /*21530*/  F2FP.F16.F32.PACK_AB R12, R7, R6 ;  /* 0x00000006070c723e */ /* 0x000fe200000000ff */
[----:B------:R-:W-:Y:S01]  /*21540*/  STSM.16.M88.4 [R143], R92 ;  /* 0x0000005c8f007844 */ /* 0x000fe20000000200 */
[----:B------:R-:W-:Y:S02]  /*21550*/  F2FP.F16.F32.PACK_AB R13, R125, R124 ;  /* 0x0000007c7d0d723e */ /* 0x000fe400000000ff */
[----:B------:R-:W-:Y:S02]  /*21560*/  F2FP.F16.F32.PACK_AB R14, R61, R60 ;  /* 0x0000003c3d0e723e */ /* 0x000fe400000000ff */
[----:B------:R-:W-:Y:S02]  /*21570*/  F2FP.F16.F32.PACK_AB R15, R63, R62 ;  /* 0x0000003e3f0f723e */ /* 0x000fe400000000ff */
[----:B------:R-:W-:Y:S02]  /*21580*/  F2FP.F16.F32.PACK_AB R72, R65, R64 ;  /* 0x000000404148723e */ /* 0x000fe400000000ff */
[----:B------:R-:W-:Y:S01]  /*21590*/  F2FP.F16.F32.PACK_AB R73, R67, R66 ;  /* 0x000000424349723e */ /* 0x000fe200000000ff */
[----:B------:R4:W-:Y:S01]  /*215a0*/  STSM.16.M88.4 [R0], R12 ;  /* 0x0000000c00007844 */ /* 0x0009e20000000200 */
[----:B------:R-:W-:-:S02]  /*215b0*/  F2FP.F16.F32.PACK_AB R74, R69, R68 ;  /* 0x00000044454a723e */ /* 0x000fc400000000ff */
[----:B--2---:R-:W-:Y:S02]  /*215c0*/  F2FP.F16.F32.PACK_AB R75, R71, R70 ;  /* 0x00000046474b723e */ /* 0x004fe400000000ff */
[----:B------:R-:W-:Y:S02]  /*215d0*/  F2FP.F16.F32.PACK_AB R84, R9, R8 ;  /* 0x000000080954723e */ /* 0x000fe400000000ff */
[----:B------:R-:W-:Y:S01]  /*215e0*/  F2FP.F16.F32.PACK_AB R85, R127, R126 ;  /* 0x0000007e7f55723e */ /* 0x000fe200000000ff */
[----:B------:R-:W-:Y:S01]  /*215f0*/  STSM.16.M88.4 [R140], R72 ;  /* 0x000000488c007844 */ /* 0x000fe20000000200 */
[----:B------:R-:W-:Y:S02]  /*21600*/  F2FP.F16.F32.PACK_AB R86, R77, R76 ;  /* 0x0000004c4d56723e */ /* 0x000fe400000000ff */
[----:B------:R-:W-:Y:S02]  /*21610*/  F2FP.F16.F32.PACK_AB R87, R79, R78 ;  /* 0x0000004e4f57723e */ /* 0x000fe400000000ff */
[----:B---3--:R-:W-:-:S02]  /*21620*/  F2FP.F16.F32.PACK_AB R88, R81, R80 ;  /* 0x000000505158723e */ /* 0x008fc400000000ff */
[----:B------:R-:W-:Y:S01]  /*21630*/  F2FP.F16.F32.PACK_AB R89, R83, R82 ;  /* 0x000000525359723e */ /* 0x000fe200000000ff */
[----:B------:R1:W-:Y:S01]  /*21640*/  STSM.16.M88.4 [R141], R84 ;  /* 0x000000548d007844 */ /* 0x0003e20000000200 */
[----:B------:R-:W-:Y:S01]  /*21650*/  F2FP.F16.F32.PACK_AB R90, R11, R10 ;  /* 0x0000000a0b5a723e */ /* 0x000fe200000000ff */
[----:B----4-:R-:W-:Y:S01]  /*21660*/  IMAD.MOV.U32 R0, RZ, RZ, RZ ;  /* 0x000000ffff007224 */ /* 0x010fe200078e00ff */
[----:B------:R-:W-:Y:S02]  /*21670*/  F2FP.F16.F32.PACK_AB R91, R129, R128 ;  /* 0x00000080815b723e */ /* 0x000fe400000000ff */
[----:B------:R-:W-:Y:S02]  /*21680*/  MOV R96, R96 ;  /* 0x0000006000607202 */ /* 0x000fe40000000f00 */
[----:B------:R-:W-:Y:S01]  /*21690*/  F2FP.F16.F32.PACK_AB R92, R21, R20 ;  /* 0x00000014155c723e */ /* 0x000fe200000000ff */
[----:B------:R2:W-:Y:S01]  /*216a0*/  STSM.16.M88.4 [R142], R88 ;  /* 0x000000588e007844 */ /* 0x0005e20000000200 */
[----:B------:R-:W-:-:S02]  /*216b0*/  F2FP.F16.F32.PACK_AB R93, R131, R130 ;  /* 0x00000082835d723e */ /* 0x000fc400000000ff */
[----:B------:R-:W-:Y:S02]  /*216c0*/  F2FP.F16.F32.PACK_AB R94, R121, R120 ;  /* 0x00000078795e723e */ /* 0x000fe400000000ff */
[----:B------:R-:W-:Y:S02]  /*216d0*/  F2FP.F16.F32.PACK_AB R95, R133, R132 ;  /* 0x00000084855f723e */ /* 0x000fe400000000ff */
[----:B------:R-:W-:Y:S01]  /*216e0*/  MOV R3, R98 ;  /* 0x0000006200037202 */ /* 0x000fe20000000f00 */
[----:B-1----:R-:W-:Y:S01]  /*216f0*/  IMAD.WIDE R84, R216, 0x4, R144 ;  /* 0x00000004d8547825 */ /* 0x002fe200078e0290 */
[----:B------:R-:W-:Y:S01]  /*21700*/  F2FP.F16.F32.PACK_AB R97, R135, R134 ;  /* 0x000000868761723e */ /* 0x000fe200000000ff */
[----:B------:R1:W-:Y:S01]  /*21710*/  STSM.16.M88.4 [R96], R92 ;  /* 0x0000005c60007844 */ /* 0x0003e20000000200 */
[----:B------:R-:W-:Y:S01]  /*21720*/  F2FP.F16.F32.PACK_AB R98, R101, R100 ;  /* 0x000000646562723e */ /* 0x000fe200000000ff */
[----:B------:R-:W3:Y:S01]  /*21730*/  LDC.64 R86, c[0x0][0xba8] ;  /* 0x0002ea00ff567b82 */ /* 0x000ee20000000a00 */
[----:B------:R-:W-:-:S02]  /*21740*/  F2FP.F16.F32.PACK_AB R99, R103, R102 ;  /* 0x000000666763723e */ /* 0x000fc400000000ff */
[----:B------:R-:W-:Y:S02]  /*21750*/  MOV R138, R138 ;  /* 0x0000008a008a7202 */ /* 0x000fe40000000f00 */
[----:B------:R-:W-:Y:S02]  /*21760*/  F2FP.F16.F32.PACK_AB R12, R105, R104 ;  /* 0x00000068690c723e */ /* 0x000fe400000000ff */
[----:B------:R-:W-:Y:S01]  /*21770*/  F2FP.F16.F32.PACK_AB R13, R107, R106 ;  /* 0x0000006a6b0d723e */ /* 0x000fe200000000ff */
[----:B--2---:R-:W2:Y:S01]  /*21780*/  LDC R88, c[0x0][0xbe8] ;  /* 0x0002fa00ff587b82 */ /* 0x004ea20000000800 */
[----:B------:R-:W-:Y:S02]  /*21790*/  F2FP.F16.F32.PACK_AB R14, R109, R108 ;  /* 0x0000006c6d0e723e */ /* 0x000fe400000000ff */
[----:B------:R-:W-:Y:S02]  /*217a0*/  F2FP.F16.F32.PACK_AB R15, R111, R110 ;  /* 0x0000006e6f0f723e */ /* 0x000fe400000000ff */
[----:B------:R-:W-:-:S02]  /*217b0*/  F2FP.F16.F32.PACK_AB R72, R113, R112 ;  /* 0x000000707148723e */ /* 0x000fc400000000ff */
[----:B-1----:R-:W-:Y:S02]  /*217c0*/  F2FP.F16.F32.PACK_AB R96, R123, R122 ;  /* 0x0000007a7b60723e */ /* 0x002fe400000000ff */
[----:B------:R-:W-:Y:S02]  /*217d0*/  F2FP.F16.F32.PACK_AB R73, R115, R114 ;  /* 0x000000727349723e */ /* 0x000fe400000000ff */
[----:B------:R-:W-:Y:S01]  /*217e0*/  F2FP.F16.F32.PACK_AB R74, R117, R116 ;  /* 0x00000074754a723e */ /* 0x000fe200000000ff */
[----:B------:R-:W-:Y:S01]  /*217f0*/  STSM.16.M88.4 [R3], R96 ;  /* 0x0000006003007844 */ /* 0x000fe20000000200 */
[----:B------:R-:W-:Y:S02]  /*21800*/  F2FP.F16.F32.PACK_AB R75, R119, R118 ;  /* 0x00000076774b723e */ /* 0x000fe400000000ff */
[----:B------:R-:W-:Y:S01]  /*21810*/  ISETP.NE.U32.AND P0, PT, RZ, UR4, PT ;  /* 0x00000004ff007c0c */ /* 0x000fe2000bf05070 */
[----:B------:R1:W-:Y:S03]  /*21820*/  STSM.16.M88.4 [R138], R12 ;  /* 0x0000000c8a007844 */ /* 0x0003e60000000200 */
[----:B------:R-:W-:Y:S01]  /*21830*/  ISETP.NE.AND.EX P0, PT, RZ, UR5, PT, P0 ;  /* 0x00000005ff007c0c */ /* 0x000fe2000bf05300 */
[----:B------:R4:W-:Y:S01]  /*21840*/  STSM.16.M88.4 [R56], R72 ;  /* 0x0000004838007844 */ /* 0x0009e20000000200 */
[----:B------:R-:W-:Y:S11]  /*21850*/  BAR.SYNC.DEFER_BLOCKING 0x1, 0x100 ;  /* 0x0044000000007b1d */ /* 0x000ff60000010000 */
[----:B------:R-:W3:Y:S01]  /*21860*/  @P0 LDG.E R0, desc[UR46][R84.64] ;  /* 0x0000002e54000981 */ /* 0x000ee2000c1e1900 */
[----:B------:R-:W-:Y:S01]  /*21870*/  ISETP.NE.U32.AND P1, PT, RZ, UR6, PT ;  /* 0x00000006ff007c0c */ /* 0x000fe2000bf25070 */
[----:B------:R-:W-:Y:S01]  /*21880*/  ULDC UR6, c[0x0][0xa88] ;  /* 0x0002a20000067ab9 */ /* 0x000fe20000000800 */
[----:B------:R-:W-:-:S02]  /*21890*/  ISETP.NE.AND P2, PT, R215, RZ, PT ;  /* 0x000000ffd700720c */ /* 0x000fc40003f45270 */
[----:B------:R-:W-:Y:S01]  /*218a0*/  MOV R91, UR6 ;  /* 0x00000006005b7c02 */ /* 0x000fe20008000f00 */
[----:B------:R-:W-:Y:S01]  /*218b0*/  ULDC UR6, c[0x0][0xad4] ;  /* 0x0002b50000067ab9 */ /* 0x000fe20000000800 */
[----:B------:R-:W-:Y:S02]  /*218c0*/  ISETP.NE.AND.EX P1, PT, RZ, UR7, PT, P1 ;  /* 0x00000007ff007c0c */ /* 0x000fe4000bf25310 */
[----:B------:R-:W-:Y:S01]  /*218d0*/  SEL R215, R215, UR6, P2 ;  /* 0x00000006d7d77c07 */ /* 0x000fe20009000000 */
[----:B------:R-:W-:-:S03]  /*218e0*/  IMAD.MOV.U32 R90, RZ, RZ, 0x9b8 ;  /* 0x000009b8ff5a7424 */ /* 0x000fc600078e00ff */
[----:B------:R-:W-:-:S04]  /*218f0*/  ISETP.GT.AND P3, PT, R215, 0x1, PT ;  /* 0x00000001d700780c */ /* 0x000fc80003f64270 */
[----:B------:R-:W-:-:S03]  /*21900*/  SEL R90, R90, 0x978, P3 ;  /* 0x000009785a5a7807 */ /* 0x000fc60001800000 */
[----:B-1----:R-:W1:Y:S08]  /*21910*/  @P1 LDC.64 R12, c[0x0][0xc08] ;  /* 0x00030200ff0c1b82 */ /* 0x002e700000000a00 */
[----:B------:R-:W0:Y:S08]  /*21920*/  LDC.64 R14, c[0x0][R90+0x220] ;  /* 0x000088005a0e7b82 */ /* 0x000e300000000a00 */
[----:B----4-:R-:W4:Y:S01]  /*21930*/  LDC.64 R72, c[0x0][R90+0x218] ;  /* 0x000086005a487b82 */ /* 0x010f220000000a00 */
[----:B--2---:R-:W-:-:S07]  /*21940*/  ISETP.NE.AND P4, PT, R88, 0x1, PT ;  /* 0x000000015800780c */ /* 0x004fce0003f85270 */
[----:B------:R-:W2:Y:S01]  /*21950*/  LDC.64 R74, c[0x0][R90+0x228] ;  /* 0x00008a005a4a7b82 */ /* 0x000ea20000000a00 */
[----:B-1----:R-:W-:-:S05]  /*21960*/  @P1 IMAD.WIDE R12, R216, 0x4, R12 ;  /* 0x00000004d80c1825 */ /* 0x002fca00078e020c */
[----:B------:R1:W5:Y:S01]  /*21970*/  @P1 LDG.E R91, desc[UR46][R12.64] ;  /* 0x0000002e0c5b1981 */ /* 0x000362000c1e1900 */
[----:B------:R-:W-:Y:S01]  /*21980*/  ISETP.NE.U32.AND P2, PT, RZ, UR4, PT ;  /* 0x00000004ff007c0c */ /* 0x000fe2000bf45070 */
[----:B------:R-:W2:Y:S01]  /*21990*/  @P4 LDC R92, c[0x0][0xbec] ;  /* 0x0002fb00ff5c4b82 */ /* 0x000ea20000000800 */
[----:B------:R-:W-:Y:S02]  /*219a0*/  SHF.R.S32.HI R56, RZ, 0x1f, R216 ;  /* 0x0000001fff387819 */ /* 0x000fe400000114d8 */
[----:B------:R-:W-:Y:S02]  /*219b0*/  ISETP.NE.AND.EX P2, PT, RZ, UR5, PT, P2 ;  /* 0x00000005ff007c0c */ /* 0x000fe4000bf45320 */
[----:B------:R-:W-:Y:S02]  /*219c0*/  SEL R93, R220, RZ, P3 ;  /* 0x000000ffdc5d7207 */ /* 0x000fe40001800000 */
[----:B------:R-:W-:Y:S01]  /*219d0*/  SEL R3, R216, RZ, !P2 ;  /* 0x000000ffd8037207 */ /* 0x000fe20005000000 */
[----:B-1----:R1:W1:Y:S01]  /*219e0*/  LDC.64 R12, c[0x0][R90+0x210] ;  /* 0x000084005a0c7b82 */ /* 0x0022620000000a00 */
[----:B------:R-:W-:-:S07]  /*219f0*/  SEL R89, R56, RZ, !P2 ;  /* 0x000000ff38597207 */ /* 0x000fce0005000000 */
[----:B------:R-:W1:Y:S01]  /*21a00*/  @P4 LDC R99, c[0x0][0xbf0] ;  /* 0x0002fc00ff634b82 */ /* 0x000e620000000800 */
[----:B0-----:R-:W-:-:S07]  /*21a10*/  IMAD R15, R15, R3, RZ ;  /* 0x000000030f0f7224 */ /* 0x001fce00078e02ff */
[----:B---3--:R-:W0:Y:S01]  /*21a20*/  @!P3 LDC R86, c[0x0][0xb50] ;  /* 0x0002d400ff56bb82 */ /* 0x008e220000000800 */
[C---:B------:R-:W-:Y:S02]  /*21a30*/  IMAD R97, R14.reuse, R89, R15 ;  /* 0x000000590e617224 */ /* 0x040fe400078e020f */
[----:B------:R-:W-:-:S05]  /*21a40*/  IMAD.WIDE.U32 R14, R14, R3, RZ ;  /* 0x000000030e0e7225 */ /* 0x000fca00078e00ff */
[----:B------:R-:W3:Y:S01]  /*21a50*/  @!P3 LDC R87, c[0x0][0xb54] ;  /* 0x0002d500ff57bb82 */ /* 0x000ee20000000800 */
[-C--:B----4-:R-:W-:Y:S02]  /*21a60*/  IMAD R95, R73, R214.reuse, RZ ;  /* 0x000000d6495f7224 */ /* 0x090fe400078e02ff */
[----:B------:R-:W-:-:S04]  /*21a70*/  IMAD.WIDE.U32 R72, R72, R214, RZ ;  /* 0x000000d648487225 */ /* 0x000fc800078e00ff */
[----:B------:R-:W-:Y:S02]  /*21a80*/  IMAD.IADD R89, R213, 0x1, R211 ;  /* 0x00000001d5597824 */ /* 0x000fe400078e02d3 */
[----:B------:R-:W-:Y:S02]  /*21a90*/  IMAD.IADD R97, R15, 0x1, R97 ;  /* 0x000000010f617824 */ /* 0x000fe400078e0261 */
[----:B------:R-:W-:Y:S02]  /*21aa0*/  IMAD.MOV.U32 R15, RZ, RZ, R89 ;  /* 0x000000ffff0f7224 */ /* 0x000fe400078e0059 */
[----:B------:R-:W-:Y:S02]  /*21ab0*/  IMAD.IADD R73, R73, 0x1, R95 ;  /* 0x0000000149497824 */ /* 0x000fe400078e025f */
[-C--:B--2---:R-:W-:Y:S02]  /*21ac0*/  IMAD R95, R75, R93.reuse, RZ ;  /* 0x0000005d4b5f7224 */ /* 0x084fe400078e02ff */
[----:B------:R-:W-:-:S04]  /*21ad0*/  IMAD.WIDE.U32 R74, R74, R93, RZ ;  /* 0x0000005d4a4a7225 */ /* 0x000fc800078e00ff */
[----:B------:R-:W-:Y:S01]  /*21ae0*/  IMAD.IADD R95, R75, 0x1, R95 ;  /* 0x000000014b5f7824 */ /* 0x000fe200078e025f */
[--C-:B------:R-:W-:Y:S01]  /*21af0*/  IADD3 R72, P2, P5, R14, R72, R0.reuse ;  /* 0x000000480e487210 */ /* 0x100fe20007d5e000 */
[----:B------:R-:W-:Y:S01]  /*21b00*/  @P4 IMAD.HI.U32 R14, R89, R92, RZ ;  /* 0x0000005c590e4227 */ /* 0x000fe200078e00ff */
[----:B------:R-:W-:-:S04]  /*21b10*/  SHF.R.S32.HI R56, RZ, 0x1f, R0 ;  /* 0x0000001fff387819 */ /* 0x000fc80000011400 */
[----:B-1----:R-:W-:Y:S02]  /*21b20*/  @P4 SHF.R.U32.HI R15, RZ, R99, R14 ;  /* 0x00000063ff0f4219 */ /* 0x002fe4000001160e */
[----:B------:R-:W-:Y:S02]  /*21b30*/  IADD3.X R73, R97, R73, R56, P2, P5 ;  /* 0x0000004961497210 */ /* 0x000fe400017ea438 */
[----:B------:R-:W-:Y:S01]  /*21b40*/  IADD3 R74, P2, P5, R15, R72, R74 ;  /* 0x000000480f4a7210 */ /* 0x000fe20007d5e04a */
[--C-:B------:R-:W-:Y:S01]  /*21b50*/  IMAD.MOV R90, RZ, RZ, -R15.reuse ;  /* 0x000000ffff5a7224 */ /* 0x100fe200078e0a0f */
[----:B------:R-:W-:-:S03]  /*21b60*/  SHF.R.S32.HI R14, RZ, 0x1f, R15 ;  /* 0x0000001fff0e7819 */ /* 0x000fc6000001140f */
[----:B------:R-:W-:Y:S01]  /*21b70*/  IMAD R15, R88, R90, R89 ;  /* 0x0000005a580f7224 */ /* 0x000fe200078e0259 */
[----:B------:R-:W-:-:S03]  /*21b80*/  IADD3.X R75, R14, R73, R95, P2, P5 ;  /* 0x000000490e4b7210 */ /* 0x000fc600017ea45f */
        /* <DEDUP_REMOVED lines=12> */
.L_x_4957:
[----:B------:R-:W2:Y:S04]  /*21c50*/  LDL R72, [R1+0x64] ;  /* 0x0000640001487983 */ /* 0x000ea80000100800 */
[----:B------:R-:W3:Y:S04]  /*21c60*/  LDL R73, [R1+0x50] ;  /* 0x0000500001497983 */ /* 0x000ee80000100800 */
[----:B------:R-:W-:Y:S04]  /*21c70*/  SHFL.IDX PT, R12, R86, RZ, 0x1c1f ;  /* 0x001c1fff560c7589 */ /* 0x000fe800000e0000 */
[----:B------:R-:W0:Y:S04]  /*21c80*/  SHFL.IDX PT, R13, R87, RZ, 0x1c1f ;  /* 0x001c1fff570d7589 */ /* 0x000e2800000e0000 */
[----:B------:R-:W-:Y:S04]  /*21c90*/  SHFL.IDX PT, R14, R86, 0x1, 0x1c1f ;  /* 0x003c1f00560e7f89 */ /* 0x000fe800000e0000 */
[----:B------:R-:W1:Y:S01]  /*21ca0*/  SHFL.IDX PT, R15, R87, 0x1, 0x1c1f ;  /* 0x003c1f00570f7f89 */ /* 0x000e6200000e0000 */
[----:B--2---:R-:W-:-:S02]  /*21cb0*/  IMAD.IADD R75, R72, 0x1, R211 ;  /* 0x00000001484b7824 */ /* 0x004fc400078e02d3 */
[----:B-----5:R-:W-:Y:S01]  /*21cc0*/  IMAD R72, R91, R88, RZ ;  /* 0x000000585b487224 */ /* 0x020fe200078e02ff */
[----:B---3--:R-:W-:Y:S01]  /*21cd0*/  LOP3.LUT P0, RZ, R73, 0x3, RZ, 0xc0, !PT ;  /* 0x0000000349ff7812 */ /* 0x008fe2000780c0ff */
[----:B------:R-:W-:-:S03]  /*21ce0*/  VIADD R73, R75, 0x8 ;  /* 0x000000084b497836 */ /* 0x000fc60000000000 */
[-C--:B------:R-:W-:Y:S02]  /*21cf0*/  ISETP.GE.OR P1, PT, R75, R72.reuse, P0 ;  /* 0x000000484b00720c */ /* 0x080fe40000726670 */
[----:B------:R-:W-:-:S11]  /*21d00*/  ISETP.GE.OR P0, PT, R73, R72, P0 ;  /* 0x000000484900720c */ /* 0x000fd60000706670 */
        /* <DEDUP_REMOVED lines=8> */
[----:B0-----:R-:W-:-:S05]  /*21d90*/  VIADD R4, R4, 0xffffff80 ;  /* 0xffffff8004047836 */ /* 0x001fca0000000000 */
        /* <DEDUP_REMOVED lines=10> */
[C---:B------:R-:W-:Y:S01]  /*21e40*/  IADD3 R9, P3, R136.reuse, 0x1000, RZ ;  /* 0x0000100088097810 */ /* 0x040fe20007f7e0ff */
[----:B------:R-:W-:Y:S01]  /*21e50*/  ULDC.64 UR4, c[0x0][0xae8] ;  /* 0x0002ba0000047ab9 */ /* 0x000fe20000000a00 */
[C---:B------:R-:W-:Y:S01]  /*21e60*/  IADD3 R13, P2, R136.reuse, 0x2000, RZ ;  /* 0x00002000880d7810 */ /* 0x040fe20007f5e0ff */
[----:B------:R-:W-:Y:S01]  /*21e70*/  IMAD.IADD R65, R65, 0x1, R67 ;  /* 0x0000000141417824 */ /* 0x000fe200078e0243 */
[----:B------:R-:W-:Y:S01]  /*21e80*/  IADD3 R25, P6, R136, 0x3000, RZ ;  /* 0x0000300088197810 */ /* 0x000fe20007fde0ff */
[----:B------:R-:W-:Y:S01]  /*21e90*/  IMAD R0, R66, 0x20, R21 ;  /* 0x0000002042007824 */ /* 0x000fe200078e0215 */
[C---:B------:R-:W-:Y:S02]  /*21ea0*/  IADD3 R29, P5, R136.reuse, 0x4000, RZ ;  /* 0x00004000881d7810 */ /* 0x040fe40007fbe0ff */
[----:B------:R-:W-:Y:S01]  /*21eb0*/  IADD3 R33, P1, R136, 0x5000, RZ ;  /* 0x0000500088217810 */ /* 0x000fe20007f3e0ff */
[----:B------:R-:W-:Y:S01]  /*21ec0*/  IMAD.WIDE.U32 R64, R214, UR4, R64 ;  /* 0x00000004d6407c25 */ /* 0x000fe2000f8e0040 */
[----:B------:R-:W-:-:S02]  /*21ed0*/  LOP3.LUT R8, R9, 0x380, RZ, 0xc0, !PT ;  /* 0x0000038009087812 */ /* 0x000fc400078ec0ff */
[----:B------:R-:W-:Y:S01]  /*21ee0*/  LOP3.LUT R12, R13, 0x380, RZ, 0xc0, !PT ;  /* 0x000003800d0c7812 */ /* 0x000fe200078ec0ff */
[----:B------:R-:W-:Y:S01]  /*21ef0*/  IMAD.IADD R66, R211, 0x1, R0 ;  /* 0x00000001d3427824 */ /* 0x000fe200078e0200 */
[----:B------:R-:W-:Y:S02]  /*21f00*/  LOP3.LUT R24, R25, 0x380, RZ, 0xc0, !PT ;  /* 0x0000038019187812 */ /* 0x000fe400078ec0ff */
[----:B------:R-:W-:Y:S02]  /*21f10*/  LOP3.LUT R28, R29, 0x380, RZ, 0xc0, !PT ;  /* 0x000003801d1c7812 */ /* 0x000fe400078ec0ff */
[----:B------:R-:W-:Y:S02]  /*21f20*/  LOP3.LUT R32, R33, 0x380, RZ, 0xc0, !PT ;  /* 0x0000038021207812 */ /* 0x000fe400078ec0ff */
[----:B------:R-:W-:Y:S01]  /*21f30*/  SHF.R.S32.HI R56, RZ, 0x1f, R3 ;  /* 0x0000001fff387819 */ /* 0x000fe20000011403 */
[----:B------:R-:W-:Y:S01]  /*21f40*/  IMAD R65, R214, UR5, R65 ;  /* 0x00000005d6417c24 */ /* 0x000fe2000f8e0241 */
[----:B------:R-:W-:Y:S01]  /*21f50*/  SHF.R.U64 R8, R8, 0x3, RZ ;  /* 0x0000000308087819 */ /* 0x000fe200000012ff */
[----:B-1----:R-:W-:Y:S01]  /*21f60*/  @P4 IMAD.HI.U32 R0, R66, R69, RZ ;  /* 0x0000004542004227 */ /* 0x002fe200078e00ff */
[----:B------:R-:W-:Y:S01]  /*21f70*/  SHF.R.U64 R12, R12, 0x3, RZ ;  /* 0x000000030c0c7819 */ /* 0x000fe200000012ff */
[----:B------:R-:W-:Y:S01]  /*21f80*/  ULDC.64 UR4, c[0x0][0xaf0] ;  /* 0x0002bc0000047ab9 */ /* 0x000fe20000000a00 */
[----:B------:R-:W-:-:S02]  /*21f90*/  SHF.R.U64 R24, R24, 0x3, RZ ;  /* 0x0000000318187819 */ /* 0x000fc400000012ff */
[----:B------:R-:W-:Y:S02]  /*21fa0*/  SHF.R.U64 R28, R28, 0x3, RZ ;  /* 0x000000031c1c7819 */ /* 0x000fe400000012ff */
[----:B------:R-:W-:Y:S01]  /*21fb0*/  SHF.R.U64 R32, R32, 0x3, RZ ;  /* 0x0000000320207819 */ /* 0x000fe200000012ff */
[----:B------:R-:W-:Y:S01]  /*21fc0*/  IMAD R56, R56, UR4, RZ ;  /* 0x0000000438387c24 */ /* 0x000fe2000f8e02ff */
[----:B------:R-:W-:Y:S01]  /*21fd0*/  LOP3.LUT R8, R8, R9, RZ, 0x3c, !PT ;  /* 0x0000000908087212 */ /* 0x000fe200078e3cff */
[----:B------:R-:W-:Y:S01]  /*21fe0*/  IMAD.MOV.U32 R67, RZ, RZ, R66 ;  /* 0x000000ffff437224 */ /* 0x000fe200078e0042 */
        /* <DEDUP_REMOVED lines=9> */
[C---:B------:R-:W-:Y:S01]  /*22080*/  IMAD R69, R3.reuse, UR5, R56 ;  /* 0x0000000503457c24 */ /* 0x040fe2000f8e0238 */
[----:B--2---:R-:W-:Y:S01]  /*22090*/  @P4 SHF.R.U32.HI R67, RZ, R71, R0 ;  /* 0x00000047ff434219 */ /* 0x004fe20000011600 */
[----:B------:R-:W-:Y:S01]  /*220a0*/  IMAD.WIDE.U32 R64, R3, UR4, R64 ;  /* 0x0000000403407c25 */ /* 0x000fe2000f8e0040 */
[C---:B------:R-:W-:Y:S01]  /*220b0*/  IADD3 R37, P0, R136.reuse, 0x6000, RZ ;  /* 0x0000600088257810 */ /* 0x040fe20007f1e0ff */
[----:B------:R-:W-:Y:S01]  /*220c0*/  ULDC.64 UR4, c[0x0][0xae0] ;  /* 0x0002b80000047ab9 */ /* 0x000fe20000000a00 */
[C---:B------:R-:W-:Y:S01]  /*220d0*/  IADD3 R41, P3, R136.reuse, 0x7000, RZ ;  /* 0x0000700088297810 */ /* 0x040fe20007f7e0ff */
[----:B------:R-:W5:Y:S01]  /*220e0*/  LD.E.128 R12, desc[UR46][R12.64] ;  /* 0x0000002e0c0c7980 */ /* 0x000f62000c101d00 */
[----:B------:R-:W-:-:S02]  /*220f0*/  IADD3 R45, P2, R136, 0x8000, RZ ;  /* 0x00008000882d7810 */ /* 0x000fc40007f5e0ff */
[C---:B------:R-:W-:Y:S01]  /*22100*/  IADD3 R49, P6, R136.reuse, 0x9000, RZ ;  /* 0x0000900088317810 */ /* 0x040fe20007fde0ff */
[----:B------:R-:W5:Y:S01]  /*22110*/  LD.E.128 R24, desc[UR46][R24.64] ;  /* 0x0000002e18187980 */ /* 0x000f62000c101d00 */
[C---:B------:R-:W-:Y:S02]  /*22120*/  IADD3 R53, P5, R136.reuse, 0xa000, RZ ;  /* 0x0000a00088357810 */ /* 0x040fe40007fbe0ff */
        /* <DEDUP_REMOVED lines=37> */
[----:B------:R-:W-:-:S02]  /*22380*/  LOP3.LUT R60, R4, R5, RZ, 0x3c, !PT ;  /* 0x00000005043c7212 */ /* 0x000fc400078e3cff */
[----:B------:R-:W-:Y:S02]  /*22390*/  SHF.R.S32.HI R0, RZ, 0x1f, R3 ;  /* 0x0000001fff007819 */ /* 0x000fe40000011403 */
[----:B------:R-:W-:Y:S01]  /*223a0*/  LOP3.LUT R136, R7, R136, RZ, 0x3c, !PT ;  /* 0x0000008807887212 */ /* 0x000fe200078e3cff */
[----:B------:R-:W-:Y:S01]  /*223b0*/  IMAD.IADD R65, R65, 0x1, R67 ;  /* 0x0000000141417824 */ /* 0x000fe200078e0243 */
[----:B------:R-:W5:Y:S01]  /*223c0*/  LD.E.128 R36, desc[UR46][R36.64] ;  /* 0x0000002e24247980 */ /* 0x000f62000c101d00 */
[----:B------:R-:W-:-:S03]  /*223d0*/  IMAD R0, R0, UR4, RZ ;  /* 0x0000000400007c24 */ /* 0x000fc6000f8e02ff */
[----:B------:R0:W5:Y:S01]  /*223e0*/  LD.E.128 R4, desc[UR46][R136.64] ;  /* 0x0000002e88047980 */ /* 0x000162000c101d00 */
[----:B------:R-:W-:-:S03]  /*223f0*/  IMAD.IADD R211, R21, 0x1, R211 ;  /* 0x0000000115d37824 */ /* 0x000fc600078e02d3 */
[----:B------:R-:W5:Y:S01]  /*22400*/  LD.E.128 R40, desc[UR46][R40.64] ;  /* 0x0000002e28287980 */ /* 0x000f62000c101d00 */
[----:B------:R-:W-:-:S03]  /*22410*/  IMAD R67, R3, UR5, R0 ;  /* 0x0000000503437c24 */ /* 0x000fc6000f8e0200 */
[----:B------:R-:W5:Y:S01]  /*22420*/  LD.E.128 R44, desc[UR46][R44.64] ;  /* 0x0000002e2c2c7980 */ /* 0x000f62000c101d00 */
[----:B------:R-:W-:Y:S01]  /*22430*/  IMAD.WIDE.U32 R64, R3, UR4, R64 ;  /* 0x0000000403407c25 */ /* 0x000fe2000f8e0040 */
[----:B------:R-:W-:Y:S02]  /*22440*/  ULDC.64 UR4, c[0x0][0xa80] ;  /* 0x0002a00000047ab9 */ /* 0x000fe40000000a00 */
[----:B------:R-:W5:Y:S04]  /*22450*/  LD.E.128 R48, desc[UR46][R48.64] ;  /* 0x0000002e30307980 */ /* 0x000f68000c101d00 */
[----:B------:R-:W5:Y:S04]  /*22460*/  LD.E.128 R52, desc[UR46][R52.64] ;  /* 0x0000002e34347980 */ /* 0x000f68000c101d00 */
[----:B------:R-:W5:Y:S01]  /*22470*/  LD.E.128 R60, desc[UR46][R60.64] ;  /* 0x0000002e3c3c7980 */ /* 0x000f62000c101d00 */
[----:B------:R-:W-:Y:S01]  /*22480*/  @!PT LDS RZ, [RZ] ;  /* 0x00000000fffff984 */ /* 0x000fe20000000800 */
[----:B------:R-:W-:Y:S01]  /*22490*/  @!PT LDS RZ, [RZ] ;  /* 0x00000000fffff984 */ /* 0x000fe20000000800 */
[----:B------:R-:W-:Y:S01]  /*224a0*/  @!PT LDS RZ, [RZ] ;  /* 0x00000000fffff984 */ /* 0x000fe20000000800 */
[----:B------:R-:W-:Y:S01]  /*224b0*/  @!PT LDS RZ, [RZ] ;  /* 0x00000000fffff984 */ /* 0x000fe20000000800 */
[----:B------:R1:W-:Y:S06]  /*224c0*/  MEMBAR.ALL.CTA ;  /* 0x0000000000007992 */ /* 0x0003ec0000008000 */
[----:B-1----:R-:W1:Y:S01]  /*224d0*/  FENCE.VIEW.ASYNC.S ;  /* 0x00000000000073c6 */ /* 0x002e620000000000 */
[----:B------:R-:W-:Y:S01]  /*224e0*/  VIADD R21, R211, 0x40 ;  /* 0x00000040d3157836 */ /* 0x000fe20000000000 */
[----:B------:R-:W-:Y:S01]  /*224f0*/  LEA R56, P2, R64, UR4, 0x1 ;  /* 0x0000000440387c11 */ /* 0x000fe2000f8408ff */
[----:B------:R-:W-:-:S03]  /*22500*/  IMAD.IADD R65, R65, 0x1, R67 ;  /* 0x0000000141417824 */ /* 0x000fc600078e0243 */
[-C--:B------:R-:W-:Y:S02]  /*22510*/  ISETP.GE.AND P0, PT, R21, R72.reuse, PT ;  /* 0x000000481500720c */ /* 0x080fe40003f06270 */
[----:B------:R-:W-:Y:S02]  /*22520*/  LEA.HI.X R21, R64, UR5, R65, 0x1, P2 ;  /* 0x0000000540157c11 */ /* 0x000fe400090f0c41 */
[C---:B------:R-:W-:Y:S01]  /*22530*/  ISETP.GE.AND P2, PT, R211.reuse, R72, PT ;  /* 0x00000048d300720c */ /* 0x040fe20003f46270 */
[----:B------:R-:W-:Y:S02]  /*22540*/  VIADD R0, R2, 0x30820 ;  /* 0x0003082002007836 */ /* 0x000fe40000000000 */
[----:B------:R-:W-:-:S03]  /*22550*/  VIADD R3, R211, 0x20 ;  /* 0x00000020d3037836 */ /* 0x000fc60000000000 */
[----:B------:R-:W-:Y:S01]  /*22560*/  PRMT R0, RZ, 0x654, R0 ;  /* 0x00000654ff007816 */ /* 0x000fe20000000000 */
[C---:B------:R-:W-:Y:S01]  /*22570*/  VIADD R70, R20.reuse, 0x40 ;  /* 0x0000004014467836 */ /* 0x040fe20000000000 */
[----:B------:R-:W-:Y:S01]  /*22580*/  ISETP.GE.AND P1, PT, R3, R72, PT ;  /* 0x000000480300720c */ /* 0x000fe20003f26270 */
[----:B-1----:R0:W1:Y:S01]  /*22590*/  SHFL.IDX PT, R69, R56, RZ, 0x181f ;  /* 0x00181fff38457589 */ /* 0x00206200000e0000 */
[----:B------:R-:W-:Y:S01]  /*225a0*/  IADD3 R74, R20, 0x80, RZ ;  /* 0x00000080144a7810 */ /* 0x000fe20007ffe0ff */
[----:B------:R-:W-:Y:S02]  /*225b0*/  BSSY B1, `(.L_x_4959) ;  /* 0x0000014000017945 */ /* 0x000fe40003800000 */
[----:B------:R0:W2:Y:S01]  /*225c0*/  SHFL.IDX PT, R3, R21, RZ, 0x181f ;  /* 0x00181fff15037589 */ /* 0x0000a200000e0000 */
[----:B------:R3:W-:Y:S01]  /*225d0*/  SYNCS.ARRIVE.TRANS64.RED.A1T0 RZ, [R0+URZ], RZ ;  /* 0x000000ff00ff79a7 */ /* 0x0007e2000810043f */
[----:B------:R-:W-:Y:S02]  /*225e0*/  SHF.R.S32.HI R71, RZ, 0x1f, R20 ;  /* 0x0000001fff477819 */ /* 0x000fe40000011414 */
[----:B------:R-:W-:-:S02]  /*225f0*/  SHF.R.S32.HI R73, RZ, 0x1f, R74 ;  /* 0x0000001fff497819 */ /* 0x000fc4000001144a */
[----:B---3--:R-:W-:Y:S01]  /*22600*/  SHF.R.S32.HI R0, RZ, 0x1f, R70 ;  /* 0x0000001fff007819 */ /* 0x008fe20000011446 */
[----:B0-----:R-:W-:Y:S06]  /*22610*/  @P2 BRA `(.L_x_4960) ;  /* 0x0000000000342947 */ /* 0x001fec0003800000 */
        /* <DEDUP_REMOVED lines=13> */
.L_x_4960:
[----:B------:R-:W-:Y:S05]  /*226f0*/  BSYNC B1 ;  /* 0x0000000000017941 */ /* 0x000fea0003800000 */
.L_x_4959:
[----:B--2---:R2:W3:Y:S01]  /*22700*/  SHFL.IDX PT, R3, R21, 0x1, 0x181f ;  /* 0x00381f0015037f89 */ /* 0x0044e200000e0000 */
[----:B------:R-:W-:Y:S03]  /*22710*/  BSSY B1, `(.L_x_4961) ;  /* 0x0000010000017945 */ /* 0x000fe60003800000 */
[----:B0----5:R2:W0:Y:S01]  /*22720*/  SHFL.IDX PT, R29, R56, 0x1, 0x181f ;  /* 0x00381f00381d7f89 */ /* 0x02142200000e0000 */
        /* <DEDUP_REMOVED lines=14> */
.L_x_4962:
[----:B------:R-:W-:Y:S05]  /*22810*/  BSYNC B1 ;  /* 0x0000000000017941 */ /* 0x000fea0003800000 */
.L_x_4961:
[----:B---3--:R3:W0:Y:S01]  /*22820*/  SHFL.IDX PT, R3, R21, 0x2, 0x181f ;  /* 0x00581f0015037f89 */ /* 0x00862200000e0000 */
[----:B------:R-:W-:Y:S03]  /*22830*/  BSSY B1, `(.L_x_4963) ;  /* 0x0000010000017945 */ /* 0x000fe60003800000 */
[----:B----4-:R3:W4:Y:S01]  /*22840*/  SHFL.IDX PT, R9, R56, 0x2, 0x181f ;  /* 0x00581f0038097f89 */ /* 0x01072200000e0000 */
[----:B------:R-:W-:Y:S05]  /*22850*/  @P0 BRA `(.L_x_4964) ;  /* 0x0000000000340947 */ /* 0x000fea0003800000 */
[----:B------:R-:W-:Y:S02]  /*22860*/  ULDC UR4, c[0x0][0xac8] ;  /* 0x0002b20000047ab9 */ /* 0x000fe40000000800 */
        /* <DEDUP_REMOVED lines=12> */
.L_x_4964:
[----:B------:R-:W-:Y:S05]  /*22930*/  BSYNC B1 ;  /* 0x0000000000017941 */ /* 0x000fea0003800000 */
.L_x_4963:
[----:B0-----:R-:W-:Y:S01]  /*22940*/  VIADD R3, R211, 0x60 ;  /* 0x00000060d3037836 */ /* 0x001fe20000000000 */
[----:B--23--:R-:W0:Y:S04]  /*22950*/  SHFL.IDX PT, R21, R21, 0x3, 0x181f ;  /* 0x00781f0015157f89 */ /* 0x00ce2800000e0000 */
[----:B------:R-:W-:Y:S01]  /*22960*/  ISETP.GE.AND P0, PT, R3, R72, PT ;  /* 0x000000480300720c */ /* 0x000fe20003f06270 */
[----:B----4-:R4:W2:-:S12]  /*22970*/  SHFL.IDX PT, R9, R56, 0x3, 0x181f ;  /* 0x00781f0038097f89 */ /* 0x01089800000e0000 */
[----:B----4-:R-:W-:Y:S05]  /*22980*/  @P0 BRA `(.L_x_4965) ;  /* 0x0000002000080947 */ /* 0x010fea0003800000 */
[----:B------:R-:W-:Y:S02]  /*22990*/  ULDC UR4, c[0x0][0xac8] ;  /* 0x0002b20000047ab9 */ /* 0x000fe40000000800 */
[----:B------:R-:W-:Y:S02]  /*229a0*/  ISETP.GE.AND P2, PT, R20, UR4, PT ;  /* 0x0000000414007c0c */ /* 0x000fe4000bf46270 */
[----:B------:R-:W-:-:S11]  /*229b0*/  ISETP.GE.AND P3, PT, R70, UR4, PT ;  /* 0x0000000446007c0c */ /* 0x000fd6000bf66270 */
[-C--:B--2---:R-:W-:Y:S02]  /*229c0*/  @!P2 LEA R4, P0, R20, R9.reuse, 0x1 ;  /* 0x000000091404a211 */ /* 0x084fe400078008ff */
[----:B------:R-:W-:Y:S02]  /*229d0*/  @!P3 LEA R6, P1, R70, R9, 0x1 ;  /* 0x000000094606b211 */ /* 0x000fe400078208ff */
[-C--:B0-----:R-:W-:Y:S02]  /*229e0*/  @!P2 LEA.HI.X R5, R20, R21.reuse, R71, 0x1, P0 ;  /* 0x000000151405a211 */ /* 0x081fe400000f0c47 */
[----:B------:R-:W-:Y:S02]  /*229f0*/  @!P3 LEA.HI.X R7, R70, R21, R0, 0x1, P1 ;  /* 0x000000154607b211 */ /* 0x000fe400008f0c00 */
[----:B------:R-:W-:Y:S01]  /*22a00*/  ISETP.GE.AND P0, PT, R74, UR4, PT ;  /* 0x000000044a007c0c */ /* 0x000fe2000bf06270 */
[----:B------:R4:W-:Y:S04]  /*22a10*/  @!P2 ST.E.128 desc[UR46][R4.64], R24 ;  /* 0x000000180400a985 */ /* 0x0009e8000c101d2e */
[----:B------:R4:W-:Y:S08]  /*22a20*/  @!P3 ST.E.128 desc[UR46][R6.64], R40 ;  /* 0x000000280600b985 */ /* 0x0009f0000c101d2e */
[----:B------:R-:W-:Y:S05]  /*22a30*/  @P0 BRA `(.L_x_4965) ;  /* 0x0000001c00dc0947 */ /* 0x000fea0003800000 */
[----:B----4-:R-:W-:-:S04]  /*22a40*/  LEA R4, P0, R74, R9, 0x1 ;  /* 0x000000094a047211 */ /* 0x010fc800078008ff */
[----:B------:R-:W-:-:S05]  /*22a50*/  LEA.HI.X R5, R74, R21, R73, 0x1, P0 ;  /* 0x000000154a057211 */ /* 0x000fca00000f0c49 */
[----:B------:R0:W-:Y:S01]  /*22a60*/  ST.E.128 desc[UR46][R4.64], R60 ;  /* 0x0000003c04007985 */ /* 0x0001e2000c101d2e */
[----:B------:R-:W-:Y:S05]  /*22a70*/  BRA `(.L_x_4965) ;  /* 0x0000001c00cc7947 */ /* 0x000fea0003800000 */
.L_x_4958:
[----:B0-----:R-:W0:Y:S01]  /*22a80*/  @P4 LDC R12, c[0x0][0xbec] ;  /* 0x0002fb00ff0c4b82 */ /* 0x001e220000000800 */
[----:B------:R-:W-:Y:S01]  /*22a90*/  ULDC.64 UR4, c[0x0][0xb08] ;  /* 0x0002c20000047ab9 */ /* 0x000fe20000000a00 */
[----:B------:R-:W-:Y:S01]  /*22aa0*/  ULDC.64 UR6, c[0x0][0xb30] ;  /* 0x0002cc0000067ab9 */ /* 0x000fe20000000a00 */
[----:B------:R-:W-:Y:S01]  /*22ab0*/  IMAD R13, R56, UR4, RZ ;  /* 0x00000004380d7c24 */ /* 0x000fe2000f8e02ff */
[----:B------:R-:W-:Y:S01]  /*22ac0*/  ISETP.GE.AND P0, PT, R75, R72, PT ;  /* 0x000000484b00720c */ /* 0x000fe20003f06270 */
[C---:B------:R-:W-:Y:S01]  /*22ad0*/  IMAD.WIDE.U32 R4, R0.reuse, UR4, RZ ;  /* 0x0000000400047c25 */ /* 0x040fe2000f8e00ff */
[----:B------:R-:W-:Y:S01]  /*22ae0*/  BSSY B1, `(.L_x_4966) ;  /* 0x00000a8000017945 */ /* 0x000fe20003800000 */
[----:B------:R-:W-:Y:S01]  /*22af0*/  SHF.R.S32.HI R84, RZ, 0x1f, R222 ;  /* 0x0000001fff547819 */ /* 0x000fe200000114de */
[----:B------:R-:W1:Y:S01]  /*22b00*/  @P4 LDC R15, c[0x0][0xbf0] ;  /* 0x0002fc00ff0f4b82 */ /* 0x000e620000000800 */
[----:B------:R-:W-:Y:S01]  /*22b10*/  IMAD R13, R0, UR5, R13 ;  /* 0x00000005000d7c24 */ /* 0x000fe2000f8e020d */
[----:B------:R-:W-:Y:S01]  /*22b20*/  ULDC.64 UR4, c[0x0][0xb38] ;  /* 0x0002ce0000047ab9 */ /* 0x000fe20000000a00 */
[----:B------:R-:W-:Y:S01]  /*22b30*/  SHF.R.S32.HI R0, RZ, 0x1f, R3 ;  /* 0x0000001fff007819 */ /* 0x000fe20000011403 */
[----:B------:R-:W-:Y:S01]  /*22b40*/  VIADD R139, R199, 0x10 ;  /* 0x00000010c78b7836 */ /* 0x000fe20000000000 */
[----:B------:R-:W-:Y:S01]  /*22b50*/  SHF.R.S32.HI R85, RZ, 0x1f, R223 ;  /* 0x0000001fff557819 */ /* 0x000fe200000114df */
        /* <DEDUP_REMOVED lines=9> */
[----:B0-----:R-:W-:Y:S01]  /*22bf0*/  @P4 IMAD.HI.U32 R12, R89, R12, RZ ;  /* 0x0000000c590c4227 */ /* 0x001fe200078e00ff */
[----:B------:R-:W-:Y:S02]  /*22c00*/  SHF.R.S32.HI R92, RZ, 0x1f, R228 ;  /* 0x0000001fff5c7819 */ /* 0x000fe400000114e4 */
        /* <DEDUP_REMOVED lines=8> */
[----:B------:R-:W-:Y:S01]  /*22c90*/  IMAD.MOV.U32 R3, RZ, RZ, R89 ;  /* 0x000000ffff037224 */ /* 0x000fe200078e0059 */
[----:B-1----:R-:W-:Y:S01]  /*22ca0*/  @P4 SHF.R.U32.HI R3, RZ, R15, R12 ;  /* 0x0000000fff034219 */ /* 0x002fe2000001160c */
[----:B------:R-:W-:Y:S01]  /*22cb0*/  IMAD.IADD R5, R5, 0x1, R13 ;  /* 0x0000000105057824 */ /* 0x000fe200078e020d */
[----:B------:R-:W-:Y:S01]  /*22cc0*/  SHF.R.S32.HI R97, RZ, 0x1f, R233 ;  /* 0x0000001fff617819 */ /* 0x000fe200000114e9 */
[----:B------:R-:W-:Y:S01]  /*22cd0*/  VIADD R12, R2, 0x30820 ;  /* 0x00030820020c7836 */ /* 0x000fe20000000000 */
[--C-:B------:R-:W-:Y:S01]  /*22ce0*/  SHF.R.S32.HI R0, RZ, 0x1f, R3.reuse ;  /* 0x0000001fff007819 */ /* 0x100fe20000011403 */
[----:B------:R-:W-:Y:S01]  /*22cf0*/  IMAD.MOV R13, RZ, RZ, -R3 ;  /* 0x000000ffff0d7224 */ /* 0x000fe200078e0a03 */
[----:B------:R-:W-:Y:S01]  /*22d00*/  SHF.R.S32.HI R98, RZ, 0x1f, R234 ;  /* 0x0000001fff627819 */ /* 0x000fe200000114ea */
[----:B------:R-:W-:Y:S01]  /*22d10*/  IMAD.WIDE.U32 R4, R220, UR4, R4 ;  /* 0x00000004dc047c25 */ /* 0x000fe2000f8e0004 */
[----:B------:R-:W-:-:S02]  /*22d20*/  PRMT R12, RZ, 0x654, R12 ;  /* 0x00000654ff0c7816 */ /* 0x000fc4000000000c */
[----:B------:R-:W-:Y:S01]  /*22d30*/  SHF.R.S32.HI R99, RZ, 0x1f, R235 ;  /* 0x0000001fff637819 */ /* 0x000fe200000114eb */
[----:B------:R-:W-:Y:S01]  /*22d40*/  IMAD R13, R88, R13, R89 ;  /* 0x0000000d580d7224 */ /* 0x000fe200078e0259 */
[----:B------:R0:W-:Y:S01]  /*22d50*/  SYNCS.ARRIVE.TRANS64.RED.A1T0 RZ, [R12+URZ], RZ ;  /* 0x000000ff0cff79a7 */ /* 0x0001e2000810043f */
        /* <DEDUP_REMOVED lines=11> */
[----:B------:R-:W-:Y:S02]  /*22e10*/  IMAD.IADD R5, R5, 0x1, R15 ;  /* 0x0000000105057824 */ /* 0x000fe400078e020f */
[C---:B------:R-:W-:Y:S02]  /*22e20*/  IMAD R3, R13.reuse, UR5, R0 ;  /* 0x000000050d037c24 */ /* 0x040fe4000f8e0200 */
[----:B------:R-:W-:Y:S01]  /*22e30*/  IMAD.WIDE.U32 R4, R13, UR4, R4 ;  /* 0x000000040d047c25 */ /* 0x000fe2000f8e0004 */
[----:B------:R-:W-:-:S03]  /*22e40*/  ULDC.64 UR4, c[0x0][0xb00] ;  /* 0x0002c00000047ab9 */ /* 0x000fc60000000a00 */
[----:B------:R-:W-:Y:S01]  /*22e50*/  VIADD R138, R199, 0x10 ;  /* 0x00000010c78a7836 */ /* 0x000fe20000000000 */
[----:B------:R-:W-:Y:S01]  /*22e60*/  IADD3 R3, R5, R3, RZ ;  /* 0x0000000305037210 */ /* 0x000fe20007ffe0ff */
[----:B------:R-:W-:Y:S01]  /*22e70*/  VIADD R140, R199, 0x8 ;  /* 0x00000008c78c7836 */ /* 0x000fe20000000000 */
[----:B------:R-:W-:-:S04]  /*22e80*/  LEA R0, P1, R4, UR4, 0x2 ;  /* 0x0000000404007c11 */ /* 0x000fc8000f8210ff */
[----:B------:R-:W-:Y:S02]  /*22e90*/  LEA.HI.X R3, R4, UR5, R3, 0x2, P1 ;  /* 0x0000000504037c11 */ /* 0x000fe400088f1403 */
[----:B------:R0:W1:Y:S04]  /*22ea0*/  SHFL.IDX PT, R4, R0, RZ, 0x1c1f ;  /* 0x001c1fff00047589 */ /* 0x00006800000e0000 */
[----:B------:R0:W2:Y:S01]  /*22eb0*/  SHFL.IDX PT, R5, R3, RZ, 0x1c1f ;  /* 0x001c1fff03057589 */ /* 0x0000a200000e0000 */
[----:B------:R-:W-:Y:S05]  /*22ec0*/  @P0 BRA `(.L_x_4967) ;  /* 0x0000000400a40947 */ /* 0x000fea0003800000 */
[----:B------:R-:W-:Y:S02]  /*22ed0*/  ULDC UR4, c[0x0][0xac8] ;  /* 0x0002b20000047ab9 */ /* 0x000fe40000000800 */
[----:B------:R-:W-:Y:S02]  /*22ee0*/  ISETP.GE.AND P4, PT, R140, UR4, PT ;  /* 0x000000048c007c0c */ /* 0x000fe4000bf86270 */
[----:B------:R-:W-:Y:S02]  /*22ef0*/  ISETP.GE.AND P3, PT, R138, UR4, PT ;  /* 0x000000048a007c0c */ /* 0x000fe4000bf66270 */
[----:B------:R-:W-:Y:S02]  /*22f00*/  ISETP.GE.AND P5, PT, R199, UR4, PT ;  /* 0x00000004c7007c0c */ /* 0x000fe4000bfa6270 */
[----:B------:R-:W-:Y:S02]  /*22f10*/  ISETP.GE.AND P1, PT, R236, UR4, PT ;  /* 0x00000004ec007c0c */ /* 0x000fe4000bf26270 */
[----:B------:R-:W-:-:S05]  /*22f20*/  ISETP.GE.AND P0, PT, R237, UR4, PT ;  /* 0x00000004ed007c0c */ /* 0x000fca000bf06270 */
[-C--:B01----:R-:W-:Y:S02]  /*22f30*/  @!P4 LEA R12, P2, R140, R4.reuse, 0x2 ;  /* 0x000000048c0cc211 */ /* 0x083fe400078410ff */
        /* <DEDUP_REMOVED lines=10> */
[-C--:B0-----:R-:W-:Y:S01]  /*22fe0*/  @!P0 LEA R12, P6, R237, R4.reuse, 0x2 ;  /* 0x00000004ed0c8211 */ /* 0x081fe200078c10ff */
[C---:B------:R-:W-:Y:S01]  /*22ff0*/  VIADD R29, R199.reuse, 0xa8 ;  /* 0x000000a8c71d7836 */ /* 0x040fe20000000000 */
[CC--:B-1----:R-:W-:Y:S01]  /*23000*/  @!P1 LEA R14, P5, R236.reuse, R4.reuse, 0x2 ;  /* 0x00000004ec0e9211 */ /* 0x0c2fe200078a10ff */
        /* <DEDUP_REMOVED lines=22> */
[----:B0-----:R-:W-:-:S03]  /*23170*/  @!P1 LEA R12, P3, R230, R4, 0x2 ;  /* 0x00000004e60c9211 */ /* 0x001fc600078610ff */
[-C--:B-1----:R-:W-:Y:S02]  /*23180*/  @!P2 LEA R14, P6, R229, R4.reuse, 0x2 ;  /* 0x00000004e50ea211 */ /* 0x082fe400078c10ff */
[-C--:B------:R-:W-:Y:S02]  /*23190*/  @!P1 LEA.HI.X R13, R230, R5.reuse, R94, 0x2, P3 ;  /* 0x00000005e60d9211 */ /* 0x080fe400018f145e */
[----:B--2---:R-:W-:Y:S01]  /*231a0*/  @!P0 LEA R6, P4, R231, R4, 0x2 ;  /* 0x00000004e7068211 */ /* 0x004fe200078810ff */
[----:B------:R-:W-:Y:S01]  /*231b0*/  VIADD R25, R199, 0xa0 ;  /* 0x000000a0c7197836 */ /* 0x000fe20000000000 */
[-C--:B------:R-:W-:Y:S02]  /*231c0*/  @!P2 LEA.HI.X R15, R229, R5.reuse, R93, 0x2, P6 ;  /* 0x00000005e50fa211 */ /* 0x080fe400030f145d */
[----:B------:R-:W-:Y:S02]  /*231d0*/  @!P0 LEA.HI.X R7, R231, R5, R95, 0x2, P4 ;  /* 0x00000005e7078211 */ /* 0x000fe400020f145f */
[----:B------:R-:W-:-:S02]  /*231e0*/  ISETP.GE.AND P4, PT, R227, UR4, PT ;  /* 0x00000004e3007c0c */ /* 0x000fc4000bf86270 */
[----:B------:R-:W-:Y:S01]  /*231f0*/  ISETP.GE.AND P3, PT, R226, UR4, PT ;  /* 0x00000004e2007c0c */ /* 0x000fe2000bf66270 */
[----:B------:R0:W-:Y:S01]  /*23200*/  @!P0 ST.E.64 desc[UR46][R6.64], R60 ;  /* 0x0000003c06008985 */ /* 0x0001e2000c101b2e */
[----:B------:R-:W-:-:S03]  /*23210*/  ISETP.GE.AND P0, PT, R224, UR4, PT ;  /* 0x00000004e0007c0c */ /* 0x000fc6000bf06270 */
[----:B------:R1:W-:Y:S04]  /*23220*/  @!P1 ST.E.64 desc[UR46][R12.64], R64 ;  /* 0x000000400c009985 */ /* 0x0003e8000c101b2e */
[----:B------:R2:W-:Y:S01]  /*23230*/  @!P2 ST.E.64 desc[UR46][R14.64], R68 ;  /* 0x000000440e00a985 */ /* 0x0005e2000c101b2e */
[----:B------:R-:W-:Y:S02]  /*23240*/  ISETP.GE.AND P2, PT, R225, UR4, PT ;  /* 0x00000004e1007c0c */ /* 0x000fe4000bf46270 */
[CC--:B0-----:R-:W-:Y:S02]  /*23250*/  @!P5 LEA R6, P6, R228.reuse, R4.reuse, 0x2 ;  /* 0x00000004e406d211 */ /* 0x0c1fe400078c10ff */
[----:B-1----:R-:W-:Y:S02]  /*23260*/  @!P4 LEA R12, P1, R227, R4, 0x2 ;  /* 0x00000004e30cc211 */ /* 0x002fe400078210ff */
[----:B------:R-:W-:-:S02]  /*23270*/  @!P5 LEA.HI.X R7, R228, R5, R92, 0x2, P6 ;  /* 0x00000005e407d211 */ /* 0x000fc400030f145c */
        /* <DEDUP_REMOVED lines=9> */
[CC--:B------:R-:W-:Y:S02]  /*23310*/  @!P0 LEA R8, P5, R224.reuse, R4.reuse, 0x2 ;  /* 0x00000004e0088211 */ /* 0x0c0fe400078a10ff */
[-C--:B------:R-:W-:Y:S02]  /*23320*/  @!P2 LEA.HI.X R7, R225, R5.reuse, R87, 0x2, P4 ;  /* 0x00000005e107a211 */ /* 0x080fe400020f1457 */
[----:B-1----:R-:W-:Y:S02]  /*23330*/  @!P1 LEA R12, P6, R223, R4, 0x2 ;  /* 0x00000004df0c9211 */ /* 0x002fe400078c10ff */
[----:B------:R-:W-:Y:S01]  /*23340*/  ISETP.GE.AND P4, PT, R25, UR4, PT ;  /* 0x0000000419007c0c */ /* 0x000fe2000bf86270 */
[----:B------:R0:W-:Y:S01]  /*23350*/  @!P2 ST.E.64 desc[UR46][R6.64], R10 ;  /* 0x0000000a0600a985 */ /* 0x0001e2000c101b2e */
[----:B------:R-:W-:-:S02]  /*23360*/  @!P0 LEA.HI.X R9, R224, R5, R86, 0x2, P5 ;  /* 0x00000005e0098211 */ /* 0x000fc400028f1456 */
[----:B------:R-:W-:Y:S02]  /*23370*/  @!P1 LEA.HI.X R13, R223, R5, R85, 0x2, P6 ;  /* 0x00000005df0d9211 */ /* 0x000fe400030f1455 */
[----:B------:R-:W-:Y:S01]  /*23380*/  ISETP.GE.AND P2, PT, R222, UR4, PT ;  /* 0x00000004de007c0c */ /* 0x000fe2000bf46270 */
[----:B------:R1:W-:Y:S01]  /*23390*/  @!P0 ST.E.64 desc[UR46][R8.64], R20 ;  /* 0x0000001408008985 */ /* 0x0003e2000c101b2e */
[----:B--2---:R-:W-:Y:S02]  /*233a0*/  SHF.R.S32.HI R14, RZ, 0x1f, R219 ;  /* 0x0000001fff0e7819 */ /* 0x004fe400000114db */
[----:B------:R-:W-:Y:S01]  /*233b0*/  ISETP.GE.AND P0, PT, R33, UR4, PT ;  /* 0x0000000421007c0c */ /* 0x000fe2000bf06270 */
[----:B------:R2:W-:Y:S01]  /*233c0*/  @!P1 ST.E.64 desc[UR46][R12.64], R120 ;  /* 0x000000780c009985 */ /* 0x0005e2000c101b2e */
[----:B------:R-:W-:Y:S02]  /*233d0*/  ISETP.GE.AND P1, PT, R29, UR4, PT ;  /* 0x000000041d007c0c */ /* 0x000fe4000bf26270 */
[----:B0-----:R-:W-:-:S02]  /*233e0*/  SHF.R.S32.HI R6, RZ, 0x1f, R25 ;  /* 0x0000001fff067819 */ /* 0x001fc40000011419 */
[-C--:B------:R-:W-:Y:S02]  /*233f0*/  @!P4 LEA R10, P5, R25, R4.reuse, 0x2 ;  /* 0x00000004190ac211 */ /* 0x080fe400078a10ff */
[----:B------:R-:W-:Y:S02]  /*23400*/  SHF.R.S32.HI R7, RZ, 0x1f, R33 ;  /* 0x0000001fff077819 */ /* 0x000fe40000011421 */
[----:B-1----:R-:W-:Y:S02]  /*23410*/  IADD3 R21, R199, 0xb8, RZ ;  /* 0x000000b8c7157810 */ /* 0x002fe40007ffe0ff */
[----:B------:R-:W-:Y:S02]  /*23420*/  @!P4 LEA.HI.X R11, R25, R5, R6, 0x2, P5 ;  /* 0x00000005190bc211 */ /* 0x000fe400028f1406 */
[----:B--2---:R-:W-:Y:S02]  /*23430*/  @!P3 LEA R12, P6, R219, R4, 0x2 ;  /* 0x00000004db0cb211 */ /* 0x004fe400078c10ff */
[----:B------:R-:W-:-:S02]  /*23440*/  ISETP.GE.AND P5, PT, R21, UR4, PT ;  /* 0x0000000415007c0c */ /* 0x000fc4000bfa6270 */
[-C--:B------:R-:W-:Y:S02]  /*23450*/  @!P3 LEA.HI.X R13, R219, R5.reuse, R14, 0x2, P6 ;  /* 0x00000005db0db211 */ /* 0x080fe400030f140e */
[CC--:B------:R-:W-:Y:S02]  /*23460*/  @!P2 LEA R14, P6, R222.reuse, R4.reuse, 0x2 ;  /* 0x00000004de0ea211 */ /* 0x0c0fe400078c10ff */
[----:B------:R-:W-:Y:S02]  /*23470*/  SHF.R.S32.HI R6, RZ, 0x1f, R29 ;  /* 0x0000001fff067819 */ /* 0x000fe4000001141d */
[-C--:B------:R-:W-:Y:S02]  /*23480*/  @!P2 LEA.HI.X R15, R222, R5.reuse, R84, 0x2, P6 ;  /* 0x00000005de0fa211 */ /* 0x080fe400030f1454 */
[C---:B------:R-:W-:Y:S02]  /*23490*/  @!P1 LEA R8, P6, R29.reuse, R4, 0x2 ;  /* 0x000000041d089211 */ /* 0x040fe400078c10ff */
[----:B------:R-:W-:Y:S01]  /*234a0*/  SHF.R.S32.HI R20, RZ, 0x1f, R21 ;  /* 0x0000001fff147819 */ /* 0x000fe20000011415 */
[----:B------:R3:W-:Y:S01]  /*234b0*/  @!P2 ST.E.64 desc[UR46][R14.64], R122 ;  /* 0x0000007a0e00a985 */ /* 0x0007e2000c101b2e */
[----:B------:R-:W-:-:S02]  /*234c0*/  @!P1 LEA.HI.X R9, R29, R5, R6, 0x2, P6 ;  /* 0x000000051d099211 */ /* 0x000fc400030f1406 */
[CC--:B------:R-:W-:Y:S01]  /*234d0*/  @!P0 LEA R6, P6, R33.reuse, R4.reuse, 0x2 ;  /* 0x0000000421068211 */ /* 0x0c0fe200078c10ff */
[----:B------:R3:W-:Y:S03]  /*234e0*/  @!P3 ST.E.64 desc[UR46][R12.64], R100 ;  /* 0x000000640c00b985 */ /* 0x0007e6000c101b2e */
[----:B------:R-:W-:Y:S01]  /*234f0*/  @!P0 LEA.HI.X R7, R33, R5, R7, 0x2, P6 ;  /* 0x0000000521078211 */ /* 0x000fe200030f1407 */
[----:B------:R3:W-:Y:S01]  /*23500*/  @!P4 ST.E.64 desc[UR46][R10.64], R104 ;  /* 0x000000680a00c985 */ /* 0x0007e2000c101b2e */
[----:B------:R-:W-:-:S03]  /*23510*/  @!P5 LEA R4, P6, R21, R4, 0x2 ;  /* 0x000000041504d211 */ /* 0x000fc600078c10ff */
[----:B------:R3:W-:Y:S01]  /*23520*/  @!P1 ST.E.64 desc[UR46][R8.64], R108 ;  /* 0x0000006c08009985 */ /* 0x0007e2000c101b2e */
[----:B------:R-:W-:-:S03]  /*23530*/  @!P5 LEA.HI.X R5, R21, R5, R20, 0x2, P6 ;  /* 0x000000051505d211 */ /* 0x000fc600030f1414 */
[----:B------:R3:W-:Y:S04]  /*23540*/  @!P0 ST.E.64 desc[UR46][R6.64], R112 ;  /* 0x0000007006008985 */ /* 0x0007e8000c101b2e */
[----:B------:R3:W-:Y:S02]  /*23550*/  @!P5 ST.E.64 desc[UR46][R4.64], R116 ;  /* 0x000000740400d985 */ /* 0x0007e4000c101b2e */
.L_x_4967:
[----:B------:R-:W-:Y:S05]  /*23560*/  BSYNC B1 ;  /* 0x0000000000017941 */ /* 0x000fea0003800000 */
.L_x_4966:
[----:B------:R-:W-:Y:S01]  /*23570*/  ISETP.GE.AND P0, PT, R73, R72, PT ;  /* 0x000000484900720c */ /* 0x000fe20003f06270 */
[----:B--23--:R2:W3:Y:S04]  /*23580*/  SHFL.IDX PT, R5, R3, 0x1, 0x1c1f ;  /* 0x003c1f0003057f89 */ /* 0x00c4e800000e0000 */
[----:B-1----:R2:W1:Y:S08]  /*23590*/  SHFL.IDX PT, R4, R0, 0x1, 0x1c1f ;  /* 0x003c1f0000047f89 */ /* 0x00247000000e0000 */
[----:B--2---:R-:W-:Y:S05]  /*235a0*/  @P0 BRA `(.L_x_4965) ;  /* 0x0000001400000947 */ /* 0x004fea0003800000 */
[----:B------:R-:W-:Y:S01]  /*235b0*/  ULDC UR4, c[0x0][0xac8] ;  /* 0x0002b20000047ab9 */ /* 0x000fe20000000800 */
[C---:B------:R-:W-:Y:S01]  /*235c0*/  VIADD R25, R199.reuse, 0xa8 ;  /* 0x000000a8c7197836 */ /* 0x040fe20000000000 */
[----:B------:R-:W-:Y:S01]  /*235d0*/  ISETP.GE.AND P1, PT, R140, UR4, PT ;  /* 0x000000048c007c0c */ /* 0x000fe2000bf26270 */
[C---:B0-----:R-:W-:Y:S01]  /*235e0*/  VIADD R3, R199.reuse, 0xb0 ;  /* 0x000000b0c7037836 */ /* 0x041fe20000000000 */
[----:B------:R-:W-:Y:S02]  /*235f0*/  ISETP.GE.AND P0, PT, R138, UR4, PT ;  /* 0x000000048a007c0c */ /* 0x000fe4000bf06270 */
[----:B------:R-:W-:Y:S02]  /*23600*/  ISETP.GE.AND P2, PT, R199, UR4, PT ;  /* 0x00000004c7007c0c */ /* 0x000fe4000bf46270 */
[----:B------:R-:W-:Y:S02]  /*23610*/  ISETP.GE.AND P3, PT, R237, UR4, PT ;  /* 0x00000004ed007c0c */ /* 0x000fe4000bf66270 */
[----:B------:R-:W-:-:S02]  /*23620*/  ISETP.GE.AND P4, PT, R236, UR4, PT ;  /* 0x00000004ec007c0c */ /* 0x000fc4000bf86270 */
[----:B------:R-:W-:-:S03]  /*23630*/  SHF.R.S32.HI R0, RZ, 0x1f, R219 ;  /* 0x0000001fff007819 */ /* 0x000fc600000114db */
[-C--:B-1----:R-:W-:Y:S02]  /*23640*/  @!P1 LEA R8, P5, R140, R4.reuse, 0x2 ;  /* 0x000000048c089211 */ /* 0x082fe400078a10ff */
[-C--:B------:R-:W-:Y:S02]  /*23650*/  @!P0 LEA R10, P6, R138, R4.reuse, 0x2 ;  /* 0x000000048a0a8211 */ /* 0x080fe400078c10ff */
[-C--:B---3--:R-:W-:Y:S01]  /*23660*/  @!P1 LEA.HI.X R9, R140, R5.reuse, R141, 0x2, P5 ;  /* 0x000000058c099211 */ /* 0x088fe200028f148d */
[----:B------:R-:W-:Y:S01]  /*23670*/  @!P2 IMAD.WIDE R6, R199, 0x4, R4 ;  /* 0x00000004c706a825 */ /* 0x000fe200078e0204 */
[----:B------:R-:W-:Y:S02]  /*23680*/  ISETP.GE.AND P5, PT, R235, UR4, PT ;  /* 0x00000004eb007c0c */ /* 0x000fe4000bfa6270 */
[----:B------:R-:W-:Y:S02]  /*23690*/  @!P0 LEA.HI.X R11, R138, R5, R139, 0x2, P6 ;  /* 0x000000058a0b8211 */ /* 0x000fe400030f148b */
[----:B------:R0:W-:Y:S01]  /*236a0*/  @!P2 ST.E.64 desc[UR46][R6.64], R26 ;  /* 0x0000001a0600a985 */ /* 0x0001e2000c101b2e */
[----:B------:R-:W-:-:S02]  /*236b0*/  @!P3 LEA R12, P6, R237, R4, 0x2 ;  /* 0x00000004ed0cb211 */ /* 0x000fc400078c10ff */
[-C--:B------:R-:W-:Y:S01]  /*236c0*/  @!P4 LEA R14, P2, R236, R4.reuse, 0x2 ;  /* 0x00000004ec0ec211 */ /* 0x080fe200078410ff */
[----:B------:R1:W-:Y:S01]  /*236d0*/  @!P1 ST.E.64 desc[UR46][R8.64], R30 ;  /* 0x0000001e08009985 */ /* 0x0003e2000c101b2e */
[----:B------:R-:W-:Y:S02]  /*236e0*/  ISETP.GE.AND P1, PT, R233, UR4, PT ;  /* 0x00000004e9007c0c */ /* 0x000fe4000bf26270 */
[-C--:B------:R-:W-:Y:S01]  /*236f0*/  @!P3 LEA.HI.X R13, R237, R5.reuse, R137, 0x2, P6 ;  /* 0x00000005ed0db211 */ /* 0x080fe200030f1489 */
[----:B------:R2:W-:Y:S01]  /*23700*/  @!P0 ST.E.64 desc[UR46][R10.64], R34 ;  /* 0x000000220a008985 */ /* 0x0005e2000c101b2e */
[----:B------:R-:W-:Y:S02]  /*23710*/  ISETP.GE.AND P0, PT, R234, UR4, PT ;  /* 0x00000004ea007c0c */ /* 0x000fe4000bf06270 */
[----:B------:R-:W-:Y:S01]  /*23720*/  @!P5 LEA R20, P6, R235, R4, 0x2 ;  /* 0x00000004eb14d211 */ /* 0x000fe200078c10ff */
        /* <DEDUP_REMOVED lines=8> */
[-C--:B0-----:R-:W-:Y:S02]  /*237b0*/  @!P0 LEA R6, P6, R234, R4.reuse, 0x2 ;  /* 0x00000004ea068211 */ /* 0x081fe400078c10ff */
[----:B-1----:R-:W-:-:S02]  /*237c0*/  @!P1 LEA R8, P5, R233, R4, 0x2 ;  /* 0x00000004e9089211 */ /* 0x002fc400078a10ff */
[-C--:B------:R-:W-:Y:S02]  /*237d0*/  @!P0 LEA.HI.X R7, R234, R5.reuse, R98, 0x2, P6 ;  /* 0x00000005ea078211 */ /* 0x080fe400030f1462 */
[CC--:B--2---:R-:W-:Y:S02]  /*237e0*/  @!P2 LEA R10, P6, R232.reuse, R4.reuse, 0x2 ;  /* 0x00000004e80aa211 */ /* 0x0c4fe400078c10ff */
[-C--:B------:R-:W-:Y:S01]  /*237f0*/  @!P1 LEA.HI.X R9, R233, R5.reuse, R97, 0x2, P5 ;  /* 0x00000005e9099211 */ /* 0x080fe200028f1461 */
[----:B------:R0:W-:Y:S01]  /*23800*/  @!P0 ST.E.64 desc[UR46][R6.64], R50 ;  /* 0x0000003206008985 */ /* 0x0001e2000c101b2e */
[----:B------:R-:W-:Y:S02]  /*23810*/  ISETP.GE.AND P5, PT, R229, UR4, PT ;  /* 0x00000004e5007c0c */ /* 0x000fe4000bfa6270 */
[----:B------:R-:W-:Y:S01]  /*23820*/  @!P2 LEA.HI.X R11, R232, R5, R96, 0x2, P6 ;  /* 0x00000005e80ba211 */ /* 0x000fe200030f1460 */
[----:B------:R1:W-:Y:S01]  /*23830*/  @!P1 ST.E.64 desc[UR46][R8.64], R54 ;  /* 0x0000003608009985 */ /* 0x0003e2000c101b2e */
[----:B---3--:R-:W-:-:S02]  /*23840*/  @!P3 LEA R12, P1, R231, R4, 0x2 ;  /* 0x00000004e70cb211 */ /* 0x008fc400078210ff */
[-C--:B----4-:R-:W-:Y:S01]  /*23850*/  @!P4 LEA R14, P0, R230, R4.reuse, 0x2 ;  /* 0x00000004e60ec211 */ /* 0x090fe200078010ff */
[----:B------:R2:W-:Y:S01]  /*23860*/  @!P2 ST.E.64 desc[UR46][R10.64], R124 ;  /* 0x0000007c0a00a985 */ /* 0x0005e2000c101b2e */
[----:B------:R-:W-:Y:S02]  /*23870*/  ISETP.GE.AND P2, PT, R228, UR4, PT ;  /* 0x00000004e4007c0c */ /* 0x000fe4000bf46270 */
[-C--:B------:R-:W-:Y:S02]  /*23880*/  @!P3 LEA.HI.X R13, R231, R5.reuse, R95, 0x2, P1 ;  /* 0x00000005e70db211 */ /* 0x080fe400008f145f */
[----:B------:R-:W-:Y:S02]  /*23890*/  ISETP.GE.AND P1, PT, R227, UR4, PT ;  /* 0x00000004e3007c0c */ /* 0x000fe4000bf26270 */
[----:B-----5:R-:W-:Y:S01]  /*238a0*/  @!P5 LEA R20, P6, R229, R4, 0x2 ;  /* 0x00000004e514d211 */ /* 0x020fe200078c10ff */
[----:B------:R3:W-:Y:S01]  /*238b0*/  @!P3 ST.E.64 desc[UR46][R12.64], R62 ;  /* 0x0000003e0c00b985 */ /* 0x0007e2000c101b2e */
[----:B------:R-:W-:-:S02]  /*238c0*/  @!P4 LEA.HI.X R15, R230, R5, R94, 0x2, P0 ;  /* 0x00000005e60fc211 */ /* 0x000fc400000f145e */
[----:B------:R-:W-:Y:S02]  /*238d0*/  @!P5 LEA.HI.X R21, R229, R5, R93, 0x2, P6 ;  /* 0x00000005e515d211 */ /* 0x000fe400030f145d */
[----:B------:R-:W-:Y:S01]  /*238e0*/  ISETP.GE.AND P0, PT, R226, UR4, PT ;  /* 0x00000004e2007c0c */ /* 0x000fe2000bf06270 */
[----:B------:R-:W-:Y:S01]  /*238f0*/  @!P4 ST.E.64 desc[UR46][R14.64], R66 ;  /* 0x000000420e00c985 */ /* 0x000fe2000c101b2e */
[----:B------:R-:W-:Y:S02]  /*23900*/  ISETP.GE.AND P3, PT, R225, UR4, PT ;  /* 0x00000004e1007c0c */ /* 0x000fe4000bf66270 */
[-C--:B0-----:R-:W-:Y:S01]  /*23910*/  @!P2 LEA R6, P6, R228, R4.reuse, 0x2 ;  /* 0x00000004e406a211 */ /* 0x081fe200078c10ff */
[----:B------:R0:W-:Y:S01]  /*23920*/  @!P5 ST.E.64 desc[UR46][R20.64], R70 ;  /* 0x000000461400d985 */ /* 0x0001e2000c101b2e */
[----:B------:R-:W-:Y:S02]  /*23930*/  ISETP.GE.AND P4, PT, R224, UR4, PT ;  /* 0x00000004e0007c0c */ /* 0x000fe4000bf86270 */
[----:B-1----:R-:W-:-:S02]  /*23940*/  @!P1 LEA R8, P5, R227, R4, 0x2 ;  /* 0x00000004e3089211 */ /* 0x002fc400078a10ff */
[-C--:B------:R-:W-:Y:S02]  /*23950*/  @!P2 LEA.HI.X R7, R228, R5.reuse, R92, 0x2, P6 ;  /* 0x00000005e407a211 */ /* 0x080fe400030f145c */
[-C--:B------:R-:W-:Y:S02]  /*23960*/  @!P1 LEA.HI.X R9, R227, R5.reuse, R91, 0x2, P5 ;  /* 0x00000005e3099211 */ /* 0x080fe400028f145b */
[CC--:B--2---:R-:W-:Y:S01]  /*23970*/  @!P0 LEA R10, P6, R226.reuse, R4.reuse, 0x2 ;  /* 0x00000004e20a8211 */ /* 0x0c4fe200078c10ff */
[----:B------:R1:W-:Y:S01]  /*23980*/  @!P2 ST.E.64 desc[UR46][R6.64], R126 ;  /* 0x0000007e0600a985 */ /* 0x0003e2000c101b2e */
[----:B------:R-:W-:Y:S02]  /*23990*/  ISETP.GE.AND P2, PT, R223, UR4, PT ;  /* 0x00000004df007c0c */ /* 0x000fe4000bf46270 */
[-C--:B------:R-:W-:Y:S01]  /*239a0*/  @!P0 LEA.HI.X R11, R226, R5.reuse, R90, 0x2, P6 ;  /* 0x00000005e20b8211 */ /* 0x080fe200030f145a */
[----:B------:R2:W-:Y:S01]  /*239b0*/  @!P1 ST.E.64 desc[UR46][R8.64], R78 ;  /* 0x0000004e08009985 */ /* 0x0005e2000c101b2e */
[-C--:B---3--:R-:W-:Y:S01]  /*239c0*/  @!P3 LEA R12, P1, R225, R4.reuse, 0x2 ;  /* 0x00000004e10cb211 */ /* 0x088fe200078210ff */
[----:B0-----:R-:W-:Y:S01]  /*239d0*/  VIADD R21, R199, 0xa0 ;  /* 0x000000a0c7157836 */ /* 0x001fe20000000000 */
[----:B------:R-:W-:Y:S01]  /*239e0*/  @!P4 LEA R14, P5, R224, R4, 0x2 ;  /* 0x00000004e00ec211 */ /* 0x000fe200078a10ff */
[----:B------:R0:W-:Y:S01]  /*239f0*/  @!P0 ST.E.64 desc[UR46][R10.64], R82 ;  /* 0x000000520a008985 */ /* 0x0001e2000c101b2e */
[----:B------:R-:W-:-:S02]  /*23a00*/  @!P3 LEA.HI.X R13, R225, R5, R87, 0x2, P1 ;  /* 0x00000005e10db211 */ /* 0x000fc400008f1457 */
[----:B------:R-:W-:Y:S02]  /*23a10*/  ISETP.GE.AND P1, PT, R222, UR4, PT ;  /* 0x00000004de007c0c */ /* 0x000fe4000bf26270 */
[----:B------:R-:W-:Y:S01]  /*23a20*/  @!P4 LEA.HI.X R15, R224, R5, R86, 0x2, P5 ;  /* 0x00000005e00fc211 */ /* 0x000fe200028f1456 */
[----:B------:R3:W-:Y:S01]  /*23a30*/  @!P3 ST.E.64 desc[UR46][R12.64], R128 ;  /* 0x000000800c00b985 */ /* 0x0007e2000c101b2e */
[----:B------:R-:W-:Y:S02]  /*23a40*/  ISETP.GE.AND P0, PT, R219, UR4, PT ;  /* 0x00000004db007c0c */ /* 0x000fe4000bf06270 */
[----:B-1----:R-:W-:Y:S01]  /*23a50*/  @!P2 LEA R6, P5, R223, R4, 0x2 ;  /* 0x00000004df06a211 */ /* 0x002fe200078a10ff */
[----:B------:R1:W-:Y:S01]  /*23a60*/  @!P4 ST.E.64 desc[UR46][R14.64], R130 ;  /* 0x000000820e00c985 */ /* 0x0003e2000c101b2e */
[----:B------:R-:W-:Y:S02]  /*23a70*/  ISETP.GE.AND P4, PT, R21, UR4, PT ;  /* 0x0000000415007c0c */ /* 0x000fe4000bf86270 */
[----:B------:R-:W-:-:S02]  /*23a80*/  ISETP.GE.AND P3, PT, R25, UR4, PT ;  /* 0x0000000419007c0c */ /* 0x000fc4000bf66270 */
[----:B------:R-:W-:Y:S02]  /*23a90*/  @!P2 LEA.HI.X R7, R223, R5, R85, 0x2, P5 ;  /* 0x00000005df07a211 */ /* 0x000fe400028f1455 */
[----:B--2---:R-:W-:-:S03]  /*23aa0*/  @!P1 LEA R8, P6, R222, R4, 0x2 ;  /* 0x00000004de089211 */ /* 0x004fc600078c10ff */
[-C--:B0-----:R-:W-:Y:S01]  /*23ab0*/  @!P0 LEA R10, P5, R219, R4.reuse, 0x2 ;  /* 0x00000004db0a8211 */ /* 0x081fe200078a10ff */
[----:B------:R2:W-:Y:S01]  /*23ac0*/  @!P2 ST.E.64 desc[UR46][R6.64], R132 ;  /* 0x000000840600a985 */ /* 0x0005e2000c101b2e */
[-C--:B------:R-:W-:Y:S02]  /*23ad0*/  @!P1 LEA.HI.X R9, R222, R5.reuse, R84, 0x2, P6 ;  /* 0x00000005de099211 */ /* 0x080fe400030f1454 */
[----:B------:R-:W-:Y:S02]  /*23ae0*/  ISETP.GE.AND P6, PT, R3, UR4, PT ;  /* 0x0000000403007c0c */ /* 0x000fe4000bfc6270 */
[----:B------:R-:W-:Y:S01]  /*23af0*/  @!P0 LEA.HI.X R11, R219, R5, R0, 0x2, P5 ;  /* 0x00000005db0b8211 */ /* 0x000fe200028f1400 */
[----:B------:R2:W-:Y:S01]  /*23b00*/  @!P1 ST.E.64 desc[UR46][R8.64], R134 ;  /* 0x0000008608009985 */ /* 0x0005e2000c101b2e */
[----:B---3--:R-:W-:Y:S02]  /*23b10*/  SHF.R.S32.HI R13, RZ, 0x1f, R21 ;  /* 0x0000001fff0d7819 */ /* 0x008fe40000011415 */
[----:B------:R-:W-:Y:S01]  /*23b20*/  @!P4 LEA R12, P5, R21, R4, 0x2 ;  /* 0x00000004150cc211 */ /* 0x000fe200078a10ff */
[----:B------:R2:W-:Y:S01]  /*23b30*/  @!P0 ST.E.64 desc[UR46][R10.64], R102 ;  /* 0x000000660a008985 */ /* 0x0005e2000c101b2e */
[----:B------:R-:W-:-:S02]  /*23b40*/  SHF.R.S32.HI R0, RZ, 0x1f, R25 ;  /* 0x0000001fff007819 */ /* 0x000fc40000011419 */
[----:B------:R-:W-:Y:S02]  /*23b50*/  @!P4 LEA.HI.X R13, R21, R5, R13, 0x2, P5 ;  /* 0x00000005150dc211 */ /* 0x000fe400028f140d */
[----:B-1----:R-:W-:-:S03]  /*23b60*/  @!P3 LEA R14, P5, R25, R4, 0x2 ;  /* 0x00000004190eb211 */ /* 0x002fc600078a10ff */
[----:B------:R2:W-:Y:S01]  /*23b70*/  @!P4 ST.E.64 desc[UR46][R12.64], R106 ;  /* 0x0000006a0c00c985 */ /* 0x0005e2000c101b2e */
[-C--:B------:R-:W-:Y:S02]  /*23b80*/  @!P3 LEA.HI.X R15, R25, R5.reuse, R0, 0x2, P5 ;  /* 0x00000005190fb211 */ /* 0x080fe400028f1400 */
[----:B------:R-:W-:Y:S02]  /*23b90*/  SHF.R.S32.HI R0, RZ, 0x1f, R3 ;  /* 0x0000001fff007819 */ /* 0x000fe40000011403 */
[C---:B------:R-:W-:Y:S01]  /*23ba0*/  @!P6 LEA R20, P5, R3.reuse, R4, 0x2 ;  /* 0x000000040314e211 */ /* 0x040fe200078a10ff */
[----:B------:R2:W-:Y:S03]  /*23bb0*/  @!P3 ST.E.64 desc[UR46][R14.64], R110 ;  /* 0x0000006e0e00b985 */ /* 0x0005e6000c101b2e */
[----:B------:R-:W-:Y:S01]  /*23bc0*/  @!P6 LEA.HI.X R21, R3, R5, R0, 0x2, P5 ;  /* 0x000000050315e211 */ /* 0x000fe200028f1400 */
[----:B------:R-:W-:-:S04]  /*23bd0*/  VIADD R3, R199, 0xb8 ;  /* 0x000000b8c7037836 */ /* 0x000fc80000000000 */
[----:B------:R2:W-:Y:S01]  /*23be0*/  @!P6 ST.E.64 desc[UR46][R20.64], R114 ;  /* 0x000000721400e985 */ /* 0x0005e2000c101b2e */
[----:B------:R-:W-:-:S13]  /*23bf0*/  ISETP.GE.AND P0, PT, R3, UR4, PT ;  /* 0x0000000403007c0c */ /* 0x000fda000bf06270 */
[----:B--2---:R-:W-:Y:S05]  /*23c00*/  @P0 BRA `(.L_x_4965) ;  /* 0x0000000c00680947 */ /* 0x004fea0003800000 */
[----:B------:R-:W-:Y:S02]  /*23c10*/  LEA R4, P0, R3, R4, 0x2 ;  /* 0x0000000403047211 */ /* 0x000fe400078010ff */
[----:B------:R-:W-:-:S04]  /*23c20*/  SHF.R.S32.HI R0, RZ, 0x1f, R3 ;  /* 0x0000001fff007819 */ /* 0x000fc80000011403 */
[----:B------:R-:W-:-:S05]  /*23c30*/  LEA.HI.X R5, R3, R5, R0, 0x2, P0 ;  /* 0x0000000503057211 */ /* 0x000fca00000f1400 */
[----:B------:R2:W-:Y:S01]  /*23c40*/  ST.E.64 desc[UR46][R4.64], R118 ;  /* 0x0000007604007985 */ /* 0x0005e2000c101b2e */
[----:B------:R-:W-:Y:S05]  /*23c50*/  BRA `(.L_x_4965) ;  /* 0x0000000c00547947 */ /* 0x000fea0003800000 */
.L_x_4956:
[----:B------:R-:W-:Y:S01]  /*23c60*/  ULDC.64 UR4, c[0x0][0xc08] ;  /* 0x0003020000047ab9 */ /* 0x000fe20000000a00 */
[----:B------:R-:W2:Y:S01]  /*23c70*/  LDC.64 R4, c[0x0][0xc00] ;  /* 0x00030000ff047b82 */ /* 0x000ea20000000a00 */
[----:B------:R-:W-:Y:S01]  /*23c80*/  ISETP.NE.U32.AND P0, PT, RZ, UR4, PT ;  /* 0x00000004ff007c0c */ /* 0x000fe2000bf05070 */
[----:B------:R-:W-:-:S03]  /*23c90*/  IMAD.MOV.U32 R3, RZ, RZ, RZ ;  /* 0x000000ffff037224 */ /* 0x000fc600078e00ff */
[----:B------:R-:W-:Y:S01]  /*23ca0*/  ISETP.NE.AND.EX P1, PT, RZ, UR5, PT, P0 ;  /* 0x00000005ff007c0c */ /* 0x000fe2000bf25300 */
[----:B------:R-:W-:Y:S02]  /*23cb0*/  ULDC.64 UR4, c[0x0][0xc00] ;  /* 0x0003000000047ab9 */ /* 0x000fe40000000a00 */
[----:B------:R-:W-:-:S04]  /*23cc0*/  ISETP.NE.U32.AND P0, PT, RZ, UR4, PT ;  /* 0x00000004ff007c0c */ /* 0x000fc8000bf05070 */
[----:B------:R-:W-:-:S06]  /*23cd0*/  ISETP.NE.AND.EX P0, PT, RZ, UR5, PT, P0 ;  /* 0x00000005ff007c0c */ /* 0x000fcc000bf05300 */
[----:B------:R-:W3:Y:S01]  /*23ce0*/  @P1 LDC.64 R6, c[0x0][0xc08] ;  /* 0x00030200ff061b82 */ /* 0x000ee20000000a00 */
[----:B------:R-:W-:Y:S02]  /*23cf0*/  ULDC UR4, c[0x0][0xa88] ;  /* 0x0002a20000047ab9 */ /* 0x000fe40000000800 */
[----:B------:R-:W-:Y:S02]  /*23d00*/  IMAD.U32 R0, RZ, RZ, UR4 ;  /* 0x00000004ff007e24 */ /* 0x000fe4000f8e00ff */
[----:B--2---:R-:W-:-:S05]  /*23d10*/  IMAD.WIDE R4, R216, 0x4, R4 ;  /* 0x00000004d8047825 */ /* 0x004fca00078e0204 */
[----:B------:R2:W5:Y:S01]  /*23d20*/  @P0 LDG.E R3, desc[UR46][R4.64] ;  /* 0x0000002e04030981 */ /* 0x000562000c1e1900 */
[----:B---3--:R-:W-:-:S05]  /*23d30*/  @P1 IMAD.WIDE R6, R216, 0x4, R6 ;  /* 0x00000004d8061825 */ /* 0x008fca00078e0206 */
[----:B------:R2:W5:Y:S01]  /*23d40*/  @P1 LDG.E R0, desc[UR46][R6.64] ;  /* 0x0000002e06001981 */ /* 0x000562000c1e1900 */
[----:B------:R-:W-:Y:S02]  /*23d50*/  ISETP.NE.AND P2, PT, R215, RZ, PT ;  /* 0x000000ffd700720c */ /* 0x000fe40003f45270 */
[----:B------:R-:W-:Y:S01]  /*23d60*/  SHF.R.S32.HI R28, RZ, 0x1f, R216 ;  /* 0x0000001fff1c7819 */ /* 0x000fe200000114d8 */
[----:B------:R-:W3:Y:S10]  /*23d70*/  S2R R8, SR_TID.X ;  /* 0x0000000000087919 */ /* 0x000ef40000002100 */
        /* <DEDUP_REMOVED lines=9> */
.L_x_4968:
[----:B------:R-:W-:Y:S01]  /*23e10*/  BSSY B1, `(.L_x_4969) ;  /* 0x0000035000017945 */ /* 0x000fe20003800000 */
[----:B------:R-:W-:Y:S02]  /*23e20*/  SEL R29, R216, RZ, !P0 ;  /* 0x000000ffd81d7207 */ /* 0x000fe40004000000 */
[----:B------:R-:W-:Y:S02]  /*23e30*/  SEL R28, R28, RZ, !P0 ;  /* 0x000000ff1c1c7207 */ /* 0x000fe40004000000 */
[----:B-----5:R-:W-:Y:S01]  /*23e40*/  SHF.R.S32.HI R26, RZ, 0x1f, R3 ;  /* 0x0000001fff1a7819 */ /* 0x020fe20000011403 */
[----:B------:R-:W-:Y:S06]  /*23e50*/  @P3 BRA `(.L_x_4970) ;  /* 0x0000000000c03947 */ /* 0x000fec0003800000 */
[----:B------:R-:W2:Y:S01]  /*23e60*/  LDC R33, c[0x0][0xbe8] ;  /* 0x0002fa00ff217b82 */ /* 0x000ea20000000800 */
[----:B------:R-:W-:Y:S01]  /*23e70*/  IADD3 R31, R211, -0x80, R8 ;  /* 0xffffff80d31f7810 */ /* 0x000fe20007ffe008 */
[----:B--2---:R-:W-:-:S05]  /*23e80*/  IMAD R4, R0, R33, RZ ;  /* 0x0000002100047224 */ /* 0x004fca00078e02ff */
[----:B------:R-:W-:-:S13]  /*23e90*/  ISETP.GE.AND P0, PT, R31, R4, PT ;  /* 0x000000041f00720c */ /* 0x000fda0003f06270 */
[----:B------:R-:W-:Y:S05]  /*23ea0*/  @P0 BRA `(.L_x_4970) ;  /* 0x0000000000ac0947 */ /* 0x000fea0003800000 */
[----:B------:R-:W-:Y:S01]  /*23eb0*/  IMAD.MOV.U32 R24, RZ, RZ, 0x9b8 ;  /* 0x000009b8ff187424 */ /* 0x000fe200078e00ff */
[----:B------:R-:W-:Y:S01]  /*23ec0*/  ISETP.GT.AND P0, PT, R215, 0x1, PT ;  /* 0x00000001d700780c */ /* 0x000fe20003f04270 */
[----:B------:R-:W2:Y:S01]  /*23ed0*/  LDC.64 R4, c[0x0][0xba8] ;  /* 0x0002ea00ff047b82 */ /* 0x000ea20000000a00 */
[----:B------:R-:W-:Y:S01]  /*23ee0*/  ISETP.NE.AND P1, PT, R33, 0x1, PT ;  /* 0x000000012100780c */ /* 0x000fe20003f25270 */
[----:B------:R-:W-:Y:S01]  /*23ef0*/  IMAD.MOV.U32 R21, RZ, RZ, R31 ;  /* 0x000000ffff157224 */ /* 0x000fe200078e001f */
[----:B------:R-:W-:-:S05]  /*23f00*/  SEL R24, R24, 0x978, P0 ;  /* 0x0000097818187807 */ /* 0x000fca0000000000 */
[----:B------:R-:W3:Y:S08]  /*23f10*/  LDC.64 R10, c[0x0][R24+0x220] ;  /* 0x00008800180a7b82 */ /* 0x000ef00000000a00 */
[----:B------:R-:W4:Y:S08]  /*23f20*/  LDC.64 R8, c[0x0][R24+0x218] ;  /* 0x0000860018087b82 */ /* 0x000f300000000a00 */
[----:B------:R-:W5:Y:S08]  /*23f30*/  LDC.64 R12, c[0x0][R24+0x228] ;  /* 0x00008a00180c7b82 */ /* 0x000f700000000a00 */
[----:B------:R-:W0:Y:S08]  /*23f40*/  @P1 LDC R20, c[0x0][0xbec] ;  /* 0x0002fb00ff141b82 */ /* 0x000e300000000800 */
[----:B------:R-:W1:Y:S08]  /*23f50*/  LDC.64 R6, c[0x0][R24+0x210] ;  /* 0x0000840018067b82 */ /* 0x000e700000000a00 */
[----:B------:R-:W5:Y:S01]  /*23f60*/  @P1 LDC R27, c[0x0][0xbf0] ;  /* 0x0002fc00ff1b1b82 */ /* 0x000f620000000800 */
[----:B0-----:R-:W-:-:S07]  /*23f70*/  @P1 IMAD.HI.U32 R20, R31, R20, RZ ;  /* 0x000000141f141227 */ /* 0x001fce00078e00ff */
[----:B--2---:R-:W0:Y:S01]  /*23f80*/  @!P0 LDC R4, c[0x0][0xb50] ;  /* 0x0002d400ff048b82 */ /* 0x004e220000000800 */
[-C--:B---3--:R-:W-:Y:S02]  /*23f90*/  IMAD R11, R11, R29.reuse, RZ ;  /* 0x0000001d0b0b7224 */ /* 0x088fe400078e02ff */
[----:B------:R-:W-:-:S05]  /*23fa0*/  IMAD.WIDE.U32 R14, R10, R29, RZ ;  /* 0x0000001d0a0e7225 */ /* 0x000fca00078e00ff */
[----:B------:R-:W2:Y:S01]  /*23fb0*/  @!P0 LDC R5, c[0x0][0xb54] ;  /* 0x0002d500ff058b82 */ /* 0x000ea20000000800 */
[-C--:B----4-:R-:W-:Y:S02]  /*23fc0*/  IMAD R25, R9, R214.reuse, RZ ;  /* 0x000000d609197224 */ /* 0x090fe400078e02ff */
[----:B------:R-:W-:Y:S01]  /*23fd0*/  IMAD.WIDE.U32 R8, R8, R214, RZ ;  /* 0x000000d608087225 */ /* 0x000fe200078e00ff */
[----:B-----5:R-:W-:-:S03]  /*23fe0*/  @P1 SHF.R.U32.HI R21, RZ, R27, R20 ;  /* 0x0000001bff151219 */ /* 0x020fc60000011614 */
[----:B------:R-:W-:Y:S01]  /*23ff0*/  IMAD R27, R10, R28, R11 ;  /* 0x0000001c0a1b7224 */ /* 0x000fe200078e020b */
[----:B------:R-:W-:Y:S01]  /*24000*/  SEL R11, R220, RZ, P0 ;  /* 0x000000ffdc0b7207 */ /* 0x000fe20000000000 */
        /* <DEDUP_REMOVED lines=8> */
[----:B------:R-:W-:Y:S01]  /*24090*/  SHF.R.S32.HI R21, RZ, 0x1f, R21 ;  /* 0x0000001fff157819 */ /* 0x000fe20000011415 */
[----:B------:R-:W-:Y:S02]  /*240a0*/  IMAD.IADD R13, R9, 0x1, R13 ;  /* 0x00000001090d7824 */ /* 0x000fe400078e020d */
[----:B------:R-:W-:-:S03]  /*240b0*/  IMAD R11, R33, R14, R31 ;  /* 0x0000000e210b7224 */ /* 0x000fc600078e021f */
[----:B------:R-:W-:Y:S01]  /*240c0*/  IADD3.X R9, R21, R12, R13, P0, P1 ;  /* 0x0000000c15097210 */ /* 0x000fe200007e240d */
[----:B-1----:R-:W-:Y:S01]  /*240d0*/  IMAD R7, R7, R11, RZ ;  /* 0x0000000b07077224 */ /* 0x002fe200078e02ff */
[----:B------:R-:W-:-:S05]  /*240e0*/  SHF.R.S32.HI R13, RZ, 0x1f, R11 ;  /* 0x0000001fff0d7819 */ /* 0x000fca000001140b */
[C---:B------:R-:W-:Y:S02]  /*240f0*/  IMAD R13, R6.reuse, R13, R7 ;  /* 0x0000000d060d7224 */ /* 0x040fe400078e0207 */
[----:B------:R-:W-:-:S04]  /*24100*/  IMAD.WIDE.U32 R6, R6, R11, R8 ;  /* 0x0000000b06067225 */ /* 0x000fc800078e0008 */
[----:B------:R-:W-:Y:S01]  /*24110*/  IMAD.IADD R7, R7, 0x1, R13 ;  /* 0x0000000107077824 */ /* 0x000fe200078e020d */
[----:B0-----:R-:W-:-:S04]  /*24120*/  LEA R4, P0, R6, R4, 0x2 ;  /* 0x0000000406047211 */ /* 0x001fc800078010ff */
[----:B--2---:R-:W-:Y:S02]  /*24130*/  LEA.HI.X R5, R6, R5, R7, 0x2, P0 ;  /* 0x0000000506057211 */ /* 0x004fe400000f1407 */
[----:B------:R-:W-:-:S05]  /*24140*/  MOV R7, 0xff800000 ;  /* 0xff80000000077802 */ /* 0x000fca0000000f00 */
[----:B------:R2:W-:Y:S02]  /*24150*/  STG.E desc[UR46][R4.64], R7 ;  /* 0x0000000704007986 */ /* 0x0005e4000c10192e */
.L_x_4970:
[----:B------:R-:W-:Y:S05]  /*24160*/  BSYNC B1 ;  /* 0x0000000000017941 */ /* 0x000fea0003800000 */
.L_x_4969:
        /* <DEDUP_REMOVED lines=16> */
[----:B------:R-:W-:Y:S01]  /*24270*/  SHF.R.S32.HI R12, RZ, 0x3, R8 ;  /* 0x00000003ff0c7819 */ /* 0x000fe20000011408 */
[----:B------:R-:W-:-:S02]  /*24280*/  IMAD.IADD R5, R5, 0x1, R7 ;  /* 0x0000000105057824 */ /* 0x000fc400078e0207 */
[----:B------:R-:W-:Y:S02]  /*24290*/  IMAD.IADD R10, R6, 0x1, -R3 ;  /* 0x00000001060a7824 */ /* 0x000fe400078e0a03 */
[----:B------:R-:W-:-:S04]  /*242a0*/  IMAD.WIDE.U32 R4, R214, UR4, R4 ;  /* 0x00000004d6047c25 */ /* 0x000fc8000f8e0004 */
[----:B------:R-:W-:Y:S02]  /*242b0*/  IMAD R6, R10, 0x20, R12 ;  /* 0x000000200a067824 */ /* 0x000fe400078e020c */
[----:B------:R-:W-:Y:S01]  /*242c0*/  IMAD R5, R214, UR5, R5 ;  /* 0x00000005d6057c24 */ /* 0x000fe2000f8e0205 */
[----:B------:R-:W-:Y:S01]  /*242d0*/  ULDC.64 UR4, c[0x0][0xaf0] ;  /* 0x0002bc0000047ab9 */ /* 0x000fe20000000a00 */
[----:B------:R-:W-:Y:S02]  /*242e0*/  IMAD.IADD R8, R211, 0x1, R6 ;  /* 0x00000001d3087824 */ /* 0x000fe400078e0206 */
[----:B------:R-:W-:Y:S02]  /*242f0*/  IMAD R7, R28, UR4, RZ ;  /* 0x000000041c077c24 */ /* 0x000fe4000f8e02ff */
[----:B--2---:R-:W-:-:S04]  /*24300*/  @P0 IMAD.HI.U32 R6, R8, R9, RZ ;  /* 0x0000000908060227 */ /* 0x004fc800078e00ff */
[----:B------:R-:W-:Y:S02]  /*24310*/  IMAD.MOV.U32 R3, RZ, RZ, R8 ;  /* 0x000000ffff037224 */ /* 0x000fe400078e0008 */
[C---:B------:R-:W-:Y:S01]  /*24320*/  IMAD R7, R29.reuse, UR5, R7 ;  /* 0x000000051d077c24 */ /* 0x040fe2000f8e0207 */
[----:B---3--:R-:W-:Y:S01]  /*24330*/  @P0 SHF.R.U32.HI R3, RZ, R13, R6 ;  /* 0x0000000dff030219 */ /* 0x008fe20000011606 */
[----:B------:R-:W-:Y:S01]  /*24340*/  IMAD.WIDE.U32 R4, R29, UR4, R4 ;  /* 0x000000041d047c25 */ /* 0x000fe2000f8e0004 */
[----:B------:R-:W-:Y:S02]  /*24350*/  ULDC.64 UR4, c[0x0][0xae0] ;  /* 0x0002b80000047ab9 */ /* 0x000fe40000000a00 */
[----:B------:R-:W-:Y:S01]  /*24360*/  SHF.R.S32.HI R6, RZ, 0x1f, R3 ;  /* 0x0000001fff067819 */ /* 0x000fe20000011403 */
[----:B------:R-:W-:Y:S01]  /*24370*/  IMAD.IADD R5, R5, 0x1, R7 ;  /* 0x0000000105057824 */ /* 0x000fe200078e0207 */
[----:B------:R-:W-:-:S03]  /*24380*/  IADD3 R7, -R3, RZ, RZ ;  /* 0x000000ff03077210 */ /* 0x000fc60007ffe1ff */
[----:B------:R-:W-:Y:S02]  /*24390*/  IMAD R6, R6, UR4, RZ ;  /* 0x0000000406067c24 */ /* 0x000fe4000f8e02ff */
[----:B------:R-:W-:Y:S02]  /*243a0*/  IMAD R7, R11, R7, R8 ;  /* 0x000000070b077224 */ /* 0x000fe400078e0208 */
[----:B------:R-:W-:-:S04]  /*243b0*/  IMAD.WIDE.U32 R4, R3, UR4, R4 ;  /* 0x0000000403047c25 */ /* 0x000fc8000f8e0004 */
[----:B------:R-:W-:Y:S01]  /*243c0*/  IMAD R9, R3, UR5, R6 ;  /* 0x0000000503097c24 */ /* 0x000fe2000f8e0206 */
[----:B------:R-:W-:Y:S01]  /*243d0*/  SHF.R.S32.HI R3, RZ, 0x1f, R7 ;  /* 0x0000001fff037819 */ /* 0x000fe20000011407 */
[----:B------:R-:W-:Y:S01]  /*243e0*/  IMAD.IADD R8, R12, 0x1, R211 ;  /* 0x000000010c087824 */ /* 0x000fe200078e02d3 */
[----:B------:R-:W-:Y:S01]  /*243f0*/  ULDC.64 UR4, c[0x0][0xad8] ;  /* 0x0002b60000047ab9 */ /* 0x000fe20000000a00 */
[----:B------:R-:W-:Y:S02]  /*24400*/  IMAD.IADD R5, R5, 0x1, R9 ;  /* 0x0000000105057824 */ /* 0x000fe400078e0209 */
[----:B------:R-:W-:Y:S02]  /*24410*/  IMAD R6, R3, UR4, RZ ;  /* 0x0000000403067c24 */ /* 0x000fe4000f8e02ff */
[----:B------:R-:W-:Y:S02]  /*24420*/  IMAD R11, R0, R11, RZ ;  /* 0x0000000b000b7224 */ /* 0x000fe400078e02ff */
[----:B------:R-:W-:-:S02]  /*24430*/  VIADD R3, R8, 0x40 ;  /* 0x0000004008037836 */ /* 0x000fc40000000000 */
[C---:B------:R-:W-:Y:S01]  /*24440*/  IMAD R9, R7.reuse, UR5, R6 ;  /* 0x0000000507097c24 */ /* 0x040fe2000f8e0206 */
[-C--:B------:R-:W-:Y:S01]  /*24450*/  ISETP.GE.AND P2, PT, R8, R11.reuse, PT ;  /* 0x0000000b0800720c */ /* 0x080fe20003f46270 */
[----:B------:R-:W-:Y:S01]  /*24460*/  IMAD.WIDE.U32 R4, R7, UR4, R4 ;  /* 0x0000000407047c25 */ /* 0x000fe2000f8e0004 */
[----:B------:R-:W-:Y:S01]  /*24470*/  ISETP.GE.AND P1, PT, R3, R11, PT ;  /* 0x0000000b0300720c */ /* 0x000fe20003f26270 */
[----:B------:R-:W-:Y:S02]  /*24480*/  ULDC.64 UR4, c[0x0][0xa80] ;  /* 0x0002a00000047ab9 */ /* 0x000fe40000000a00 */
[----:B------:R-:W-:Y:S01]  /*24490*/  IMAD.IADD R3, R5, 0x1, R9 ;  /* 0x0000000105037824 */ /* 0x000fe200078e0209 */
[----:B------:R-:W-:Y:S01]  /*244a0*/  LEA R6, P3, R4, UR4, 0x1 ;  /* 0x0000000404067c11 */ /* 0x000fe2000f8608ff */
[----:B------:R-:W-:Y:S02]  /*244b0*/  VIADD R0, R8, 0x20 ;  /* 0x0000002008007836 */ /* 0x000fe40000000000 */
[----:B------:R-:W-:Y:S01]  /*244c0*/  IMAD.SHL.U32 R7, R10, 0x8, RZ ;  /* 0x000000080a077824 */ /* 0x000fe200078e00ff */
[----:B------:R-:W-:-:S02]  /*244d0*/  LEA.HI.X R3, R4, UR5, R3, 0x1, P3 ;  /* 0x0000000504037c11 */ /* 0x000fc400098f0c03 */
[----:B------:R-:W-:Y:S01]  /*244e0*/  ISETP.GE.AND P0, PT, R0, R11, PT ;  /* 0x0000000b0000720c */ /* 0x000fe20003f06270 */
[C---:B------:R-:W-:Y:S01]  /*244f0*/  VIADD R13, R7.reuse, 0x80 ;  /* 0x00000080070d7836 */ /* 0x040fe20000000000 */
[----:B------:R-:W-:Y:S01]  /*24500*/  IADD3 R9, R7, 0x40, RZ ;  /* 0x0000004007097810 */ /* 0x000fe20007ffe0ff */
[----:B------:R2:W3:Y:S01]  /*24510*/  SHFL.IDX PT, R4, R6, RZ, 0x181f ;  /* 0x00181fff06047589 */ /* 0x0004e200000e0000 */
[----:B------:R-:W-:Y:S02]  /*24520*/  SHF.R.S32.HI R14, RZ, 0x1f, R7 ;  /* 0x0000001fff0e7819 */ /* 0x000fe40000011407 */
        /* <DEDUP_REMOVED lines=17> */
.L_x_4972:
[----:B------:R-:W-:Y:S05]  /*24640*/  BSYNC B1 ;  /* 0x0000000000017941 */ /* 0x000fea0003800000 */
.L_x_4971:
        /* <DEDUP_REMOVED lines=17> */
.L_x_4974:
[----:B------:R-:W-:Y:S05]  /*24760*/  BSYNC B1 ;  /* 0x0000000000017941 */ /* 0x000fea0003800000 */
.L_x_4973:
        /* <DEDUP_REMOVED lines=17> */
.L_x_4976:
[----:B------:R-:W-:Y:S05]  /*24880*/  BSYNC B1 ;  /* 0x0000000000017941 */ /* 0x000fea0003800000 */
.L_x_4975:
        /* <DEDUP_REMOVED lines=18> */
.L_x_4965:
[----:B------:R-:W-:Y:S05]  /*249b0*/  BSYNC B0 ;  /* 0x0000000000007941 */ /* 0x000fea0003800000 */
.L_x_4955:
[----:B------:R-:W-:Y:S02]  /*249c0*/  ULDC UR4, c[0x0][0xc3c] ;  /* 0x00030f0000047ab9 */ /* 0x000fe40000000800 */
[----:B-1----:R-:W-:-:S13]  /*249d0*/  ISETP.GE.AND P0, PT, R59, UR4, PT ;  /* 0x000000043b007c0c */ /* 0x002fda000bf06270 */
[----:B------:R-:W-:Y:S05]  /*249e0*/  @!P0 BRA `(.L_x_4977) ;  /* 0xfffffdc800248947 */ /* 0x000fea000383ffff */
[----:B------:R-:W-:Y:S05]  /*249f0*/  BRA `(.L_x_4683) ;  /* 0x00000094008c7947 */ /* 0x000fea0003800000 */
.L_x_4681:
        /* <DEDUP_REMOVED lines=18> */
.L_x_4978:
[----:B------:R-:W-:Y:S01]  /*24b20*/  LOP3.LUT R0, R6, 0x1f, RZ, 0xc0, !PT ;  /* 0x0000001f06007812 */ /* 0x000fe200078ec0ff */
[----:B------:R-:W-:Y:S01]  /*24b30*/  ULDC UR4, c[0x0][0xc3c] ;  /* 0x00030f0000047ab9 */ /* 0x000fe20000000800 */
[----:B------:R-:W-:Y:S01]  /*24b40*/  IMAD.MOV.U32 R8, RZ, RZ, RZ ;  /* 0x000000ffff087224 */ /* 0x000fe200078e00ff */
[----:B------:R-:W0:Y:S01]  /*24b50*/  S2UR UR6, SR_CTAID.X ;  /* 0x00000000000679c3 */ /* 0x000e220000002500 */
[----:B------:R-:W-:Y:S01]  /*24b60*/  ISETP.NE.AND P0, PT, R0, 0x1f, PT ;  /* 0x0000001f0000780c */ /* 0x000fe20003f05270 */
[----:B------:R-:W-:-:S03]  /*24b70*/  ULDC UR5, c[0x0][0xc38] ;  /* 0x00030e0000057ab9 */ /* 0x000fc60000000800 */
[----:B------:R-:W-:-:S13]  /*24b80*/  ISETP.GE.OR P1, PT, R0, UR4, !P0 ;  /* 0x0000000400007c0c */ /* 0x000fda000c726670 */
[----:B------:R-:W1:Y:S08]  /*24b90*/  @!P1 LDC.64 R2, c[0x0][0xc80] ;  /* 0x00032000ff029b82 */ /* 0x000e700000000a00 */
[----:B------:R-:W2:Y:S01]  /*24ba0*/  @!P1 LDC.64 R4, c[0x0][0xc78] ;  /* 0x00031e00ff049b82 */ /* 0x000ea20000000a00 */
[----:B-1----:R-:W-:-:S05]  /*24bb0*/  @!P1 IMAD.WIDE.U32 R2, R0, 0x4, R2 ;  /* 0x0000000400029825 */ /* 0x002fca00078e0002 */
        /* <DEDUP_REMOVED lines=33> */
.L_x_4982:
        /* <DEDUP_REMOVED lines=39> */
.L_x_4980:
        /* <DEDUP_REMOVED lines=10> */
[----:B------:R-:W-:-:S05]  /*250e0*/  IADD3 R2, R9, -0x1, RZ ;  /* 0xffffffff09027810 */ /* 0x000fca0007ffe0ff */
[----:B------:R3:W4:Y:S02]  /*250f0*/  SHFL.IDX PT, R3, R5, R2, 0x1f ;  /* 0x00001f0205037589 */ /* 0x00072400000e0000 */
.L_x_4983:
        /* <DEDUP_REMOVED lines=30> */
[----:B------:R-:W-:-:S02]  /*252e0*/  ISETP.GE.U32.AND P0, PT, R12, R7, PT ;  /* 0x000000070c00720c */ /* 0x000fc40003f06070 */
[----:B0-----:R-:W-:-:S05]  /*252f0*/  IADD3 R2, RZ, -R3, RZ ;  /* 0x80000003ff027210 */ /* 0x001fca0007ffe0ff */
[----:B------:R-:W-:Y:S02]  /*25300*/  IMAD R7, R2, R9, RZ ;  /* 0x0000000902077224 */ /* 0x000fe400078e02ff */
[----:B------:R-:W-:-:S04]  /*25310*/  IMAD.MOV.U32 R2, RZ, RZ, RZ ;  /* 0x000000ffff027224 */ /* 0x000fc800078e00ff */
        /* <DEDUP_REMOVED lines=29> */
.L_x_4984:
[----:B-1----:R-:W1:Y:S02]  /*254f0*/  LDC.64 R2, c[0x0][0xc90] ;  /* 0x00032400ff027b82 */ /* 0x002e640000000a00 */
[----:B-1----:R-:W-:-:S05]  /*25500*/  IMAD.WIDE R2, R14, 0x4, R2 ;  /* 0x000000040e027825 */ /* 0x002fca00078e0202 */
[----:B0-----:R0:W2:Y:S02]  /*25510*/  LDG.E R7, desc[UR46][R2.64] ;  /* 0x0000002e02077981 */ /* 0x0010a4000c1e1900 */
[----:B0-----:R-:W-:Y:S01]  /*25520*/  MOV R2, RZ ;  /* 0x000000ff00027202 */ /* 0x001fe20000000f00 */
        /* <DEDUP_REMOVED lines=24> */
[----:B------:R-:W-:Y:S01]  /*256b0*/  IMAD R9, R7, R2, RZ ;  /* 0x0000000207097224 */ /* 0x000fe200078e02ff */
[----:B------:R-:W-:-:S03]  /*256c0*/  IADD3 R2, -R2, RZ, RZ ;  /* 0x000000ff02027210 */ /* 0x000fc60007ffe1ff */
[----:B------:R-:W-:Y:S02]  /*256d0*/  IMAD.MOV R10, RZ, RZ, -R9 ;  /* 0x000000ffff0a7224 */ /* 0x000fe400078e0a09 */
[----:B------:R-:W-:Y:S02]  /*256e0*/  IMAD R8, R8, R2, R5 ;  /* 0x0000000208087224 */ /* 0x000fe400078e0205 */
[----:B------:R-:W-:Y:S01]  /*256f0*/  IMAD.MOV.U32 R2, RZ, RZ, RZ ;  /* 0x000000ffff027224 */ /* 0x000fe200078e00ff */
[----:B------:R-:W-:Y:S02]  /*25700*/  VIADDMNMX R7, R10, UR5, R7, PT ;  /* 0x000000050a077c46 */ /* 0x000fe4000b800107 */
[----:B------:R-:W-:Y:S02]  /*25710*/  IADD3 R9, R9, 0x1000000, R8 ;  /* 0x0100000009097810 */ /* 0x000fe40007ffe008 */
        /* <DEDUP_REMOVED lines=22> */
[----:B------:R-:W-:Y:S02]  /*25880*/  @!P1 LOP3.LUT R2, RZ, R7, RZ, 0x33, !PT ;  /* 0x00000007ff029212 */ /* 0x000fe400078e33ff */
[----:B------:R-:W-:-:S05]  /*25890*/  IADD3 R7, -R7, RZ, RZ ;  /* 0x000000ff07077210 */ /* 0x000fca0007ffe1ff */
[----:B------:R-:W-:-:S05]  /*258a0*/  IMAD R3, R2, R7, R9 ;  /* 0x0000000702037224 */ /* 0x000fca00078e0209 */
[----:B------:R1:W-:Y:S02]  /*258b0*/  STL [R1+0x8], R3 ;  /* 0x0000080301007387 */ /* 0x0003e40000100800 */
.L_x_4985:
[----:B01----:R-:W-:-:S05]  /*258c0*/  LOP3.LUT R3, RZ, R2, RZ, 0x33, !PT ;  /* 0x00000002ff037212 */ /* 0x003fca00078e33ff */
[----:B------:R-:W-:-:S05]  /*258d0*/  IMAD.IADD R2, R4, 0x1, R3 ;  /* 0x0000000104027824 */ /* 0x000fca00078e0203 */
[----:B------:R1:W-:Y:S01]  /*258e0*/  STL [R1+0x4], R2 ;  /* 0x0000040201007387 */ /* 0x0003e20000100800 */
[----:B------:R-:W-:Y:S05]  /*258f0*/  BRA `(.L_x_4986) ;  /* 0x0000000000107947 */ /* 0x000fea0003800000 */
.L_x_4981:
[----:B------:R-:W-:Y:S01]  /*25900*/  IMAD.U32 R2, RZ, RZ, UR6 ;  /* 0x00000006ff027e24 */ /* 0x000fe2000f8e00ff */
[----:B------:R0:W-:Y:S04]  /*25910*/  STL [R1+0x4], RZ ;  /* 0x000004ff01007387 */ /* 0x0001e80000100800 */
[----:B------:R0:W-:Y:S04]  /*25920*/  STL [R1+0x8], RZ ;  /* 0x000008ff01007387 */ /* 0x0001e80000100800 */
[----:B------:R0:W-:Y:S02]  /*25930*/  STL [R1], R2 ;  /* 0x0000000201007387 */ /* 0x0001e40000100800 */
.L_x_4986:
        /* <DEDUP_REMOVED lines=10> */
.L_x_4979:
        /* <DEDUP_REMOVED lines=21> */
[----:B------:R-:W-:Y:S01]  /*25b30*/  IMAD.U32 R19, RZ, RZ, UR4 ;  /* 0x00000004ff137e24 */ /* 0x000fe2000f8e00ff */
        /* <DEDUP_REMOVED lines=8> */
[----:B------:R-:W-:Y:S01]  /*25bc0*/  IMAD.SHL.U32 R6, R6, 0x10, RZ ;  /* 0x0000001006067824 */ /* 0x000fe200078e00ff */
[----:B------:R-:W-:-:S03]  /*25bd0*/  LEA R2, R2, R19, 0x1 ;  /* 0x0000001302027211 */ /* 0x000fc600078e08ff */
[----:B------:R0:W-:Y:S04]  /*25be0*/  STL [R1+0x28], R3 ;  /* 0x0000280301007387 */ /* 0x0001e80000100800 */
[----:B------:R1:W-:Y:S04]  /*25bf0*/  STL [R1+0x2c], R2 ;  /* 0x00002c0201007387 */ /* 0x0003e80000100800 */
[----:B------:R-:W-:Y:S01]  /*25c00*/  STL [R1+0x58], RZ ;  /* 0x000058ff01007387 */ /* 0x000fe20000100800 */
[----:B------:R-:W-:Y:S02]  /*25c10*/  @P0 LOP3.LUT R18, R18, 0x1, RZ, 0xfc, !PT ;  /* 0x0000000112120812 */ /* 0x000fe400078efcff */
[----:B0-----:R-:W-:-:S02]  /*25c20*/  SHF.R.U32.HI R3, RZ, 0x3, R4 ;  /* 0x00000003ff037819 */ /* 0x001fc40000011604 */
[----:B------:R-:W-:Y:S01]  /*25c30*/  ISETP.NE.OR P0, PT, R4, RZ, !P0 ;  /* 0x000000ff0400720c */ /* 0x000fe20004705670 */
[----:B-1----:R-:W-:Y:S01]  /*25c40*/  IMAD.MOV.U32 R2, RZ, RZ, 0x1 ;  /* 0x00000001ff027424 */ /* 0x002fe200078e00ff */
[----:B------:R-:W-:Y:S01]  /*25c50*/  LOP3.LUT R3, R3, 0x70, R6, 0xf8, !PT ;  /* 0x0000007003037812 */ /* 0x000fe200078ef806 */
[----:B------:R-:W-:Y:S01]  /*25c60*/  IMAD.MOV.U32 R3, RZ, RZ, 0x1 ;  /* 0x00000001ff037424 */ /* 0x000fe200078e00ff */
[----:B------:R-:W-:Y:S02]  /*25c70*/  LOP3.LUT R18, R18, 0xfffffff7, RZ, 0xc0, !PT ;  /* 0xfffffff712127812 */ /* 0x000fe400078ec0ff */
[----:B------:R0:W-:Y:S04]  /*25c80*/  STL [R1+0x20], R2 ;  /* 0x0000200201007387 */ /* 0x0001e80000100800 */
[----:B------:R1:W-:Y:S03]  /*25c90*/  STL [R1+0x1c], RZ ;  /* 0x00001cff01007387 */ /* 0x0003e60000100800 */
[----:B------:R-:W-:Y:S01]  /*25ca0*/  @P0 LOP3.LUT R18, R18, 0x8, RZ, 0xfc, !PT ;  /* 0x0000000812120812 */ /* 0x000fe200078efcff */
[----:B------:R1:W-:Y:S01]  /*25cb0*/  STL [R1+0x10], RZ ;  /* 0x000010ff01007387 */ /* 0x0003e20000100800 */
[----:B0-----:R-:W-:-:S03]  /*25cc0*/  LOP3.LUT R2, R0, 0x40, RZ, 0xfc, !PT ;  /* 0x0000004000027812 */ /* 0x001fc600078efcff */
[----:B------:R1:W-:Y:S01]  /*25cd0*/  STL [R1+0x14], R3 ;  /* 0x0000140301007387 */ /* 0x0003e20000100800 */
[----:B------:R-:W-:-:S07]  /*25ce0*/  LOP3.LUT R0, R0, 0x80, RZ, 0xfc, !PT ;  /* 0x0000008000007812 */ /* 0x000fce00078efcff */
.L_x_5157:
[----:B--2---:R-:W2:Y:S01]  /*25cf0*/  LDL R14, [R1+0xc] ;  /* 0x00000c00010e7983 */ /* 0x004ea20000100800 */
[----:B------:R-:W2:Y:S01]  /*25d00*/  LDC.64 R12, c[0x0][0xa00] ;  /* 0x00028000ff0c7b82 */ /* 0x000ea20000000a00 */
[----:B------:R-:W-:Y:S05]  /*25d10*/  YIELD ;  /* 0x0000000000007946 */ /* 0x000fea0003800000 */
[----:B------:R-:W-:Y:S01]  /*25d20*/  ULDC.64 UR4, c[0x0][0xa28] ;  /* 0x00028a0000047ab9 */ /* 0x000fe20000000a00 */
[----:B01----:R-:W-:Y:S02]  /*25d30*/  CS2R R6, SRZ ;  /* 0x0000000000067805 */ /* 0x003fe4000001ff00 */
[----:B------:R-:W-:Y:S01]  /*25d40*/  ISETP.NE.U32.AND P0, PT, RZ, UR4, PT ;  /* 0x00000004ff007c0c */ /* 0x000fe2000bf05070 */
[----:B------:R-:W-:Y:S01]  /*25d50*/  ULDC.64 UR8, c[0x0][0xa18] ;  /* 0x0002860000087ab9 */ /* 0x000fe20000000a00 */
[----:B------:R-:W0:Y:S01]  /*25d60*/  LDC.64 R4, c[0x0][0xa08] ;  /* 0x00028200ff047b82 */ /* 0x000e220000000a00 */
[----:B------:R-:W-:Y:S01]  /*25d70*/  ULDC.64 UR6, c[0x0][0xa08] ;  /* 0x0002820000067ab9 */ /* 0x000fe20000000a00 */
[----:B------:R-:W-:Y:S01]  /*25d80*/  ISETP.NE.AND.EX P0, PT, RZ, UR5, PT, P0 ;  /* 0x00000005ff007c0c */ /* 0x000fe2000bf05300 */
[----:B------:R-:W-:-:S02]  /*25d90*/  ULDC.64 UR4, c[0x0][0xa00] ;  /* 0x0002800000047ab9 */ /* 0x000fc40000000a00 */
[----:B------:R-:W-:-:S04]  /*25da0*/  ISETP.NE.U32.AND P1, PT, RZ, UR4, PT ;  /* 0x00000004ff007c0c */ /* 0x000fc8000bf25070 */
[----:B------:R-:W-:Y:S01]  /*25db0*/  ISETP.NE.AND.EX P1, PT, RZ, UR5, PT, P1 ;  /* 0x00000005ff007c0c */ /* 0x000fe2000bf25310 */
[----:B------:R-:W-:Y:S01]  /*25dc0*/  ULDC.64 UR4, c[0x0][0xa10] ;  /* 0x0002840000047ab9 */ /* 0x000fe20000000a00 */
[----:B------:R-:W-:-:S04]  /*25dd0*/  ISETP.NE.U32.AND P3, PT, RZ, UR8, PT ;  /* 0x00000008ff007c0c */ /* 0x000fc8000bf65070 */
[----:B------:R-:W-:Y:S01]  /*25de0*/  ISETP.NE.AND.EX P3, PT, RZ, UR9, PT, P3 ;  /* 0x00000009ff007c0c */ /* 0x000fe2000bf65330 */
[----:B-1----:R-:W1:-:S12]  /*25df0*/  @P0 LDC.64 R2, c[0x0][0xa28] ;  /* 0x00028a00ff020b82 */ /* 0x002e580000000a00 */
        /* <DEDUP_REMOVED lines=12> */
[----:B------:R-:W-:Y:S01]  /*25ec0*/  IMAD.MOV.U32 R0, RZ, RZ, RZ ;  /* 0x000000ffff007224 */ /* 0x000fe200078e00ff */
[----:B-1----:R-:W1:Y:S01]  /*25ed0*/  LDC.64 R2, c[0x0][0xa10] ;  /* 0x00028400ff027b82 */ /* 0x002e620000000a00 */
[----:B0-----:R-:W-:-:S10]  /*25ee0*/  IMAD.WIDE R4, R14, 0x4, R4 ;  /* 0x000000040e047825 */ /* 0x001fd400078e0204 */
[----:B------:R0:W5:Y:S01]  /*25ef0*/  @P2 LDG.E R8, desc[UR46][R4.64] ;  /* 0x0000002e04082981 */ /* 0x000162000c1e1900 */
[----:B-1----:R-:W-:-:S05]  /*25f00*/  IMAD.WIDE R2, R14, 0x4, R2 ;  /* 0x000000040e027825 */ /* 0x002fca00078e0202 */
[----:B------:R0:W5:Y:S04]  /*25f10*/  @P0 LDG.E R0, desc[UR46][R2.64] ;  /* 0x0000002e02000981 */ /* 0x000168000c1e1900 */
[----:B--2---:R1:W-:Y:S02]  /*25f20*/  STL [R1+0x48], R7 ;  /* 0x0000480701007387 */ /* 0x0043e40000100800 */
[----:B-1----:R-:W-:Y:S01]  /*25f30*/  IMAD.U32 R7, RZ, RZ, UR4 ;  /* 0x00000004ff077e24 */ /* 0x002fe2000f8e00ff */
        /* <DEDUP_REMOVED lines=12> */
[----:B-1----:R-:W-:Y:S01]  /*26000*/  IMAD.U32 R7, RZ, RZ, UR4 ;  /* 0x00000004ff077e24 */ /* 0x002fe2000f8e00ff */
[----:B0-----:R-:W-:Y:S06]  /*26010*/  @P3 BRA `(.L_x_4988) ;  /* 0x0000000000143947 */ /* 0x001fec0003800000 */
[----:B------:R-:W-:Y:S05]  /*26020*/  @!P1 BRA `(.L_x_4988) ;  /* 0x0000000000109947 */ /* 0x000fea0003800000 */
[----:B------:R-:W2:Y:S04]  /*26030*/  LDG.E R9, desc[UR46][R12.64] ;  /* 0x0000002e0c097981 */ /* 0x000ea8000c1e1900 */
[----:B------:R-:W2:Y:S02]  /*26040*/  LDG.E R12, desc[UR46][R12.64+0x4] ;  /* 0x0000042e0c0c7981 */ /* 0x000ea4000c1e1900 */
[----:B--2--5:R-:W-:-:S05]  /*26050*/  IADD3 R15, -R9, R12, RZ ;  /* 0x0000000c090f7210 */ /* 0x024fca0007ffe1ff */
[----:B------:R0:W-:Y:S02]  /*26060*/  STL [R1+0x38], R15 ;  /* 0x0000380f01007387 */ /* 0x0001e40000100800 */
.L_x_4988:
        /* <DEDUP_REMOVED lines=12> */
[----:B------:R-:W1:Y:S02]  /*26130*/  LDC.64 R4, c[0x0][0xa20] ;  /* 0x00028800ff047b82 */ /* 0x000e640000000a00 */
[----:B-1----:R-:W-:-:S05]  /*26140*/  IMAD.WIDE R4, R14, 0x4, R4 ;  /* 0x000000040e047825 */ /* 0x002fca00078e0204 */
[----:B------:R1:W5:Y:S01]  /*26150*/  LDG.E R7, desc[UR46][R4.64] ;  /* 0x0000002e04077981 */ /* 0x000362000c1e1900 */
[----:B------:R-:W-:Y:S05]  /*26160*/  BRA `(.L_x_4990) ;  /* 0x0000000000107947 */ /* 0x000fea0003800000 */
.L_x_4989:
[----:B------:R-:W-:Y:S05]  /*26170*/  @!P2 BRA `(.L_x_4990) ;  /* 0x00000000000ca947 */ /* 0x000fea0003800000 */
[----:B------:R-:W2:Y:S04]  /*26180*/  LDG.E R7, desc[UR46][R4.64] ;  /* 0x0000002e04077981 */ /* 0x000ea8000c1e1900 */
[----:B------:R-:W2:Y:S02]  /*26190*/  LDG.E R4, desc[UR46][R4.64+0x4] ;  /* 0x0000042e04047981 */ /* 0x000ea4000c1e1900 */
[----:B--2---:R-:W-:-:S07]  /*261a0*/  IMAD.IADD R7, R4, 0x1, -R7 ;  /* 0x0000000104077824 */ /* 0x004fce00078e0a07 */
.L_x_4990:
[----:B------:R-:W2:Y:S04]  /*261b0*/  LDL.LU R8, [R1+0x4] ;  /* 0x0000040001087983 */ /* 0x000ea80000300800 */
[----:B-1----:R-:W3:Y:S04]  /*261c0*/  @P0 LDG.E R4, desc[UR46][R2.64] ;  /* 0x0000002e02040981 */ /* 0x002ee8000c1e1900 */
        /* <DEDUP_REMOVED lines=8> */
[----:B------:R2:W-:Y:S01]  /*26250*/  STL [R1+0x34], R12 ;  /* 0x0000340c01007387 */ /* 0x0005e20000100800 */
[----:B---3--:R-:W-:Y:S02]  /*26260*/  @P0 IMAD.IADD R10, R2, 0x1, -R4 ;  /* 0x00000001020a0824 */ /* 0x008fe400078e0a04 */
[----:B-1----:R-:W-:-:S04]  /*26270*/  @P1 IMAD.HI.U32 R2, R7, R3, RZ ;  /* 0x0000000307021227 */ /* 0x002fc800078e00ff */
[----:B------:R-:W-:Y:S01]  /*26280*/  IMAD.IADD R6, R9, 0x1, R10 ;  /* 0x0000000109067824 */ /* 0x000fe200078e020a */
[----:B----4-:R-:W-:-:S04]  /*26290*/  @P1 SHF.R.U32.HI R7, RZ, R5, R2 ;  /* 0x00000005ff071219 */ /* 0x010fc80000011602 */
[C---:B------:R-:W-:Y:S02]  /*262a0*/  IADD3 R2, R6.reuse, 0x5f, RZ ;  /* 0x0000005f06027810 */ /* 0x040fe40007ffe0ff */
[----:B------:R-:W-:-:S03]  /*262b0*/  IADD3 R21, R6, 0x1, -R15 ;  /* 0x0000000106157810 */ /* 0x000fc60007ffe80f */
[----:B------:R-:W-:-:S04]  /*262c0*/  IMAD.HI R2, R2, 0x2aaaaaab, RZ ;  /* 0x2aaaaaab02027827 */ /* 0x000fc800078e02ff */
[----:B------:R-:W-:Y:S01]  /*262d0*/  IMAD.IADD R7, R21, 0x1, R7 ;  /* 0x0000000115077824 */ /* 0x000fe200078e0207 */
[----:B------:R-:W-:-:S04]  /*262e0*/  SHF.R.U32.HI R3, RZ, 0x1f, R2 ;  /* 0x0000001fff037819 */ /* 0x000fc80000011602 */
[----:B------:R-:W-:Y:S02]  /*262f0*/  LEA.HI.SX32 R11, R2, R3, 0x1c ;  /* 0x00000003020b7211 */ /* 0x000fe400078fe2ff */
[----:B------:R-:W1:Y:S03]  /*26300*/  LDC.64 R2, c[0x0][0x9e0] ;  /* 0x00027800ff027b82 */ /* 0x000e660000000a00 */
        /* <DEDUP_REMOVED lines=15> */
.L_x_4993:
[----:B------:R-:W-:-:S13]  /*26400*/  ISETP.NE.AND P3, PT, R3, 0x1, PT ;  /* 0x000000010300780c */ /* 0x000fda0003f65270 */
[----:B------:R-:W1:Y:S02]  /*26410*/  @P3 LDC.64 R4, c[0x0][0x9e8] ;  /* 0x00027a00ff043b82 */ /* 0x000e640000000a00 */
[----:B-1----:R-:W-:-:S05]  /*26420*/  @P3 IMAD.HI.U32 R4, R2, R4, RZ ;  /* 0x0000000402043227 */ /* 0x002fca00078e00ff */
[----:B------:R-:W-:-:S07]  /*26430*/  @P3 SHF.R.U32.HI R2, RZ, R5, R4 ;  /* 0x00000005ff023219 */ /* 0x000fce0000011604 */
.L_x_4994:
[----:B------:R-:W-:Y:S05]  /*26440*/  BSYNC B0 ;  /* 0x0000000000007941 */ /* 0x000fea0003800000 */
.L_x_4992:
[----:B------:R-:W-:-:S05]  /*26450*/  IMAD R2, R2, R3, R3 ;  /* 0x0000000302027224 */ /* 0x000fca00078e0203 */
[----:B------:R-:W-:-:S07]  /*26460*/  VIMNMX R8, R8, R2, PT ;  /* 0x0000000208087248 */ /* 0x000fce0003fe0100 */
.L_x_4991:
[----:B------:R-:W1:Y:S01]  /*26470*/  @P1 LDC R4, c[0x0][0x44c] ;  /* 0x00011300ff041b82 */ /* 0x000e620000000800 */
[----:B------:R-:W-:Y:S01]  /*26480*/  VIADD R8, R8, 0x5f ;  /* 0x0000005f08087836 */ /* 0x000fe20000000000 */
[----:B------:R-:W-:Y:S01]  /*26490*/  ULDC UR4, c[0x0][0x9dc] ;  /* 0x0002770000047ab9 */ /* 0x000fe20000000800 */
[----:B------:R-:W-:Y:S02]  /*264a0*/  IMAD.MOV.U32 R2, RZ, RZ, R12 ;  /* 0x000000ffff027224 */ /* 0x000fe400078e000c */
[----:B------:R-:W-:-:S03]  /*264b0*/  IMAD.HI R8, R8, 0x2aaaaaab, RZ ;  /* 0x2aaaaaab08087827 */ /* 0x000fc600078e02ff */
[----:B------:R-:W2:Y:S01]  /*264c0*/  @P1 LDC R5, c[0x0][0x450] ;  /* 0x00011400ff051b82 */ /* 0x000ea20000000800 */
[----:B------:R-:W-:Y:S01]  /*264d0*/  IMAD.IADD R20, R6, 0x1, -R15 ;  /* 0x0000000106147824 */ /* 0x000fe200078e0a0f */
[----:B------:R-:W-:-:S04]  /*264e0*/  SHF.R.U32.HI R7, RZ, 0x1f, R8 ;  /* 0x0000001fff077819 */ /* 0x000fc80000011608 */
[----:B------:R-:W-:-:S04]  /*264f0*/  LEA.HI.SX32 R7, R8, R7, 0x1c ;  /* 0x0000000708077211 */ /* 0x000fc800078fe2ff */
[----:B------:R-:W-:Y:S01]  /*26500*/  VIMNMX R7, R11, R7, PT ;  /* 0x000000070b077248 */ /* 0x000fe20003fe0100 */
[----:B-1----:R-:W-:-:S05]  /*26510*/  @P1 IMAD.HI.U32 R4, R12, R4, RZ ;  /* 0x000000040c041227 */ /* 0x002fca00078e00ff */
[----:B--2---:R-:W-:-:S04]  /*26520*/  @P1 SHF.R.U32.HI R2, RZ, R5, R4 ;  /* 0x00000005ff021219 */ /* 0x004fc80000011604 */
[----:B------:R-:W-:-:S05]  /*26530*/  IADD3 R2, R20, R2, RZ ;  /* 0x0000000214027210 */ /* 0x000fca0007ffe0ff */
        /* <DEDUP_REMOVED lines=12> */
.L_x_4997:
[----:B------:R-:W-:-:S13]  /*26600*/  ISETP.NE.AND P1, PT, R3, 0x1, PT ;  /* 0x000000010300780c */ /* 0x000fda0003f25270 */
[----:B------:R-:W1:Y:S02]  /*26610*/  @P1 LDC.64 R4, c[0x0][0x9e8] ;  /* 0x00027a00ff041b82 */ /* 0x000e640000000a00 */
[----:B-1----:R-:W-:-:S05]  /*26620*/  @P1 IMAD.HI.U32 R4, R2, R4, RZ ;  /* 0x0000000402041227 */ /* 0x002fca00078e00ff */
[----:B------:R-:W-:-:S07]  /*26630*/  @P1 SHF.R.U32.HI R2, RZ, R5, R4 ;  /* 0x00000005ff021219 */ /* 0x000fce0000011604 */
.L_x_4998:
[----:B------:R-:W-:Y:S05]  /*26640*/  BSYNC B0 ;  /* 0x0000000000007941 */ /* 0x000fea0003800000 */
.L_x_4996:
[----:B------:R-:W-:-:S05]  /*26650*/  IMAD R2, R2, R3, RZ ;  /* 0x0000000302027224 */ /* 0x000fca00078e02ff */
[----:B------:R-:W-:-:S07]  /*26660*/  VIMNMX R6, R6, R2, !PT ;  /* 0x0000000206067248 */ /* 0x000fce0007fe0100 */
.L_x_4995:
[----:B------:R-:W-:Y:S01]  /*26670*/  IMAD.HI R6, R6, 0x2aaaaaab, RZ ;  /* 0x2aaaaaab06067827 */ /* 0x000fe200078e02ff */
[----:B------:R-:W-:Y:S01]  /*26680*/  LOP3.LUT R12, R17, 0xff, RZ, 0xc0, !PT ;  /* 0x000000ff110c7812 */ /* 0x000fe200078ec0ff */
[----:B------:R-:W-:Y:S01]  /*26690*/  BSSY B0, `(.L_x_4999) ;  /* 0x0000027000007945 */ /* 0x000fe20003800000 */
[----:B------:R-:W-:Y:S01]  /*266a0*/  SHF.R.U32.HI R17, RZ, 0x10, R17 ;  /* 0x00000010ff117819 */ /* 0x000fe20000011611 */
[----:B------:R-:W-:Y:S01]  /*266b0*/  IMAD.MOV.U32 R2, RZ, RZ, RZ ;  /* 0x000000ffff027224 */ /* 0x000fe200078e00ff */
[----:B------:R-:W-:Y:S01]  /*266c0*/  SHF.R.U32.HI R4, RZ, 0x1f, R6 ;  /* 0x0000001fff047819 */ /* 0x000fe20000011606 */
[----:B------:R1:W-:Y:S03]  /*266d0*/  STL [R1+0x50], R12 ;  /* 0x0000500c01007387 */ /* 0x0003e60000100800 */
[----:B------:R-:W-:-:S04]  /*266e0*/  LEA.HI.SX32 R4, R6, R4, 0x1c ;  /* 0x0000000406047211 */ /* 0x000fc800078fe2ff */
        /* <DEDUP_REMOVED lines=14> */
[----:B------:R-:W-:Y:S01]  /*267d0*/  ISETP.GE.AND P1, PT, R2, RZ, PT ;  /* 0x000000ff0200720c */ /* 0x000fe20003f26270 */
[----:B--2---:R-:W-:-:S04]  /*267e0*/  IMAD.MOV R2, RZ, RZ, -R3 ;  /* 0x000000ffff027224 */ /* 0x004fc800078e0a03 */
[----:B------:R-:W-:Y:S02]  /*267f0*/  IMAD R11, R2, R6, RZ ;  /* 0x00000006020b7224 */ /* 0x000fe400078e02ff */
[----:B------:R-:W-:-:S04]  /*26800*/  IMAD.MOV.U32 R2, RZ, RZ, RZ ;  /* 0x000000ffff027224 */ /* 0x000fc800078e00ff */
[----:B------:R-:W-:Y:S01]  /*26810*/  IMAD.HI.U32 R11, R3, R11, R2 ;  /* 0x0000000b030b7227 */ /* 0x000fe200078e0002 */
[----:B------:R-:W-:Y:S02]  /*26820*/  IABS R2, R5 ;  /* 0x0000000500027213 */ /* 0x000fe40000000000 */
[----:B------:R-:W-:-:S03]  /*26830*/  IABS R3, R8 ;  /* 0x0000000800037213 */ /* 0x000fc60000000000 */
[----:B------:R-:W-:-:S05]  /*26840*/  IMAD.MOV R2, RZ, RZ, -R2 ;  /* 0x000000ffff027224 */ /* 0x000fca00078e0a02 */
[----:B------:R-:W-:Y:S01]  /*26850*/  MOV R8, R2 ;  /* 0x0000000200087202 */ /* 0x000fe20000000f00 */
[----:B------:R-:W-:-:S04]  /*26860*/  IMAD.HI.U32 R2, R11, R3, RZ ;  /* 0x000000030b027227 */ /* 0x000fc800078e00ff */
[----:B------:R-:W-:-:S05]  /*26870*/  IMAD R3, R2, R8, R3 ;  /* 0x0000000802037224 */ /* 0x000fca00078e0203 */
[----:B------:R-:W-:-:S13]  /*26880*/  ISETP.GT.U32.AND P2, PT, R6, R3, PT ;  /* 0x000000030600720c */ /* 0x000fda0003f44070 */
[----:B------:R-:W-:Y:S02]  /*26890*/  @!P2 IMAD.IADD R3, R3, 0x1, -R6 ;  /* 0x000000010303a824 */ /* 0x000fe400078e0a06 */
[----:B------:R-:W-:-:S03]  /*268a0*/  @!P2 VIADD R2, R2, 0x1 ;  /* 0x000000010202a836 */ /* 0x000fc60000000000 */
[----:B------:R-:W-:-:S13]  /*268b0*/  ISETP.GE.U32.AND P2, PT, R3, R6, PT ;  /* 0x000000060300720c */ /* 0x000fda0003f46070 */
[----:B------:R-:W-:Y:S01]  /*268c0*/  @P2 VIADD R2, R2, 0x1 ;  /* 0x0000000102022836 */ /* 0x000fe20000000000 */
[----:B------:R-:W-:-:S03]  /*268d0*/  ISETP.NE.AND P2, PT, R5, RZ, PT ;  /* 0x000000ff0500720c */ /* 0x000fc60003f45270 */
[----:B------:R-:W-:-:S10]  /*268e0*/  @!P1 IMAD.MOV R2, RZ, RZ, -R2 ;  /* 0x000000ffff029224 */ /* 0x000fd400078e0a02 */
[----:B------:R-:W-:-:S07]  /*268f0*/  @!P2 LOP3.LUT R2, RZ, R5, RZ, 0x33, !PT ;  /* 0x00000005ff02a212 */ /* 0x000fce00078e33ff */
.L_x_5000:
[----:B------:R-:W-:Y:S05]  /*26900*/  BSYNC B0 ;  /* 0x0000000000007941 */ /* 0x000fea0003800000 */
.L_x_4999:
[----:B------:R-:W-:Y:S01]  /*26910*/  IMAD R4, R12, R2, R4 ;  /* 0x000000020c047224 */ /* 0x000fe200078e0204 */
[----:B------:R-:W-:Y:S01]  /*26920*/  BSSY B0, `(.L_x_5001) ;  /* 0x0000157000007945 */ /* 0x000fe20003800000 */
[----:B------:R-:W-:-:S03]  /*26930*/  PLOP3.LUT P5, PT, PT, PT, PT, 0x80, 0x0 ;  /* 0x000000000000781c */ /* 0x000fc60003faf070 */
        /* <DEDUP_REMOVED lines=22> */
.L_x_5200:
[----:B--2---:R-:W-:Y:S02]  /*26aa0*/  ISETP.NE.AND P0, PT, R14, RZ, PT ;  /* 0x000000ff0e00720c */ /* 0x004fe40003f05270 */
[----:B------:R-:W-:-:S11]  /*26ab0*/  PLOP3.LUT P2, PT, PT, PT, PT, 0x8, 0x0 ;  /* 0x000000000000781c */ /* 0x000fd60003f4e170 */
[----:B------:R-:W-:Y:S05]  /*26ac0*/  @P0 BRA `(.L_x_5004) ;  /* 0x00000000000c0947 */ /* 0x000fea0003800000 */
[----:B------:R-:W-:-:S03]  /*26ad0*/  UMOV UR4, 0xffffffff ;  /* 0xffffffff00047882 */ /* 0x000fc60000000000 */
[----:B------:R-:W-:Y:S05]  /*26ae0*/  BRA.DIV UR4, `(.L_x_5005) ;  /* 0x0000008204747947 */ /* 0x000fea000b800000 */
[----:B------:R-:W-:-:S13]  /*26af0*/  ELECT P2, URZ, PT ;  /* 0x00000000003f782f */ /* 0x000fda0003840000 */
.L_x_5004:
[----:B-1----:R-:W2:Y:S01]  /*26b00*/  LDL R4, [R1+0x58] ;  /* 0x0000580001047983 */ /* 0x002ea20000100800 */
[----:B------:R-:W-:Y:S01]  /*26b10*/  BSSY B1, `(.L_x_5006) ;  /* 0x0000008000017945 */ /* 0x000fe20003800000 */
[----:B--2---:R-:W-:-:S05]  /*26b20*/  VIADD R4, R4, 0x1 ;  /* 0x0000000104047836 */ /* 0x004fca0000000000 */
[----:B------:R-:W-:-:S04]  /*26b30*/  LEA.HI R5, R4, R4, RZ, 0x1 ;  /* 0x0000000404057211 */ /* 0x000fc800078f08ff */
[----:B------:R-:W-:-:S04]  /*26b40*/  LOP3.LUT R5, R5, 0xfffffffe, RZ, 0xc0, !PT ;  /* 0xfffffffe05057812 */ /* 0x000fc800078ec0ff */
[----:B------:R-:W-:-:S04]  /*26b50*/  IADD3 R4, R4, -R5, RZ ;  /* 0x8000000504047210 */ /* 0x000fc80007ffe0ff */
[----:B------:R-:W-:-:S04]  /*26b60*/  SHF.L.U32 R4, R4, 0x1f, RZ ;  /* 0x0000001f04047819 */ /* 0x000fc800000006ff */
[----:B------:R-:W1:Y:S02]  /*26b70*/  SYNCS.PHASECHK.TRANS64.TRYWAIT P0, [R19+URZ+0x30820], R4 ;  /* 0x03082004130075a7 */ /* 0x000e64000800017f */
[----:B-1----:R-:W-:Y:S05]  /*26b80*/  @!P0 BRA `(.L_x_5007) ;  /* 0x0000008000708947 */ /* 0x002fea0003800000 */
.L_x_5203:
[----:B------:R-:W-:Y:S05]  /*26b90*/  BSYNC B1 ;  /* 0x0000000000017941 */ /* 0x000fea0003800000 */
.L_x_5006:
        /* <DEDUP_REMOVED lines=12> */
.L_x_5204:
[----:B------:R-:W-:Y:S05]  /*26c60*/  BSYNC B2 ;  /* 0x0000000000027941 */ /* 0x000fea0003800000 */
.L_x_5010:
[----:B------:R-:W-:Y:S04]  /*26c70*/  BSSY B2, `(.L_x_5012) ;  /* 0x0000007000027945 */ /* 0x000fe80003800000 */
[----:B------:R-:W-:Y:S05]  /*26c80*/  @P4 BRA `(.L_x_5013) ;  /* 0x0000000000144947 */ /* 0x000fea0003800000 */
[----:B------:R-:W-:Y:S01]  /*26c90*/  LOP3.LUT P0, RZ, R18, 0x1, RZ, 0xc0, !PT ;  /* 0x0000000112ff7812 */ /* 0x000fe2000780c0ff */
[----:B-1----:R-:W-:-:S04]  /*26ca0*/  IMAD.MOV.U32 R4, RZ, RZ, 0x9000 ;  /* 0x00009000ff047424 */ /* 0x002fc800078e00ff */
[----:B------:R3:W-:Y:S08]  /*26cb0*/  SYNCS.ARRIVE.TRANS64 RZ, [R6+URZ+0x30890], R4 ;  /* 0x0308900406ff79a7 */ /* 0x0007f0000800003f */
[----:B------:R-:W-:Y:S05]  /*26cc0*/  @!P0 BRA `(.L_x_5013) ;  /* 0x0000000000048947 */ /* 0x000fea0003800000 */
[----:B------:R-:W-:Y:S01]  /*26cd0*/  BPT.TRAP 0x1 ;  /* 0x000000040000795c */ /* 0x000fe20000300000 */
.L_x_5013:
[----:B------:R-:W-:Y:S05]  /*26ce0*/  BSYNC B2 ;  /* 0x0000000000027941 */ /* 0x000fea0003800000 */
.L_x_5012:
[----:B-1-3--:R-:W3:Y:S01]  /*26cf0*/  LDL R4, [R1+0x1c] ;  /* 0x00001c0001047983 */ /* 0x00aee20000100800 */
[----:B------:R-:W-:Y:S01]  /*26d00*/  IMAD.MOV.U32 R14, RZ, RZ, RZ ;  /* 0x000000ffff0e7224 */ /* 0x000fe200078e00ff */
[----:B------:R-:W-:Y:S01]  /*26d10*/  UIADD3 UR4, UP0, UR36, 0x570, URZ ;  /* 0x0000057024047890 */ /* 0x000fe2000ff1e03f */
[----:B------:R-:W-:Y:S01]  /*26d20*/  IMAD R5, R9, 0x60, R0 ;  /* 0x0000006009057824 */ /* 0x000fe200078e0200 */
[----:B------:R-:W-:Y:S01]  /*26d30*/  PLOP3.LUT P0, PT, PT, PT, PT, 0x80, 0x0 ;  /* 0x000000000000781c */ /* 0x000fe20003f0f070 */
[----:B------:R-:W-:Y:S01]  /*26d40*/  UMOV UR6, 0x0 ;  /* 0x0000000000067882 */ /* 0x000fe20000000000 */
[----:B------:R-:W-:Y:S01]  /*26d50*/  R2UR UR10, R14 ;  /* 0x000000000e0a72ca */ /* 0x000fe200000e0000 */
[----:B------:R-:W-:Y:S01]  /*26d60*/  VIADD R5, R5, 0xffffffa0 ;  /* 0xffffffa005057836 */ /* 0x000fe20000000000 */
[----:B------:R-:W-:Y:S01]  /*26d70*/  UIADD3.X UR5, URZ, UR37, URZ, UP0, !UPT ;  /* 0x000000253f057290 */ /* 0x000fe200087fe43f */
[----:B------:R-:W-:Y:S01]  /*26d80*/  UMOV UR7, 0x12f00000 ;  /* 0x12f0000000077882 */ /* 0x000fe20000000000 */
[----:B---3--:R-:W-:-:S02]  /*26d90*/  IMAD R8, R4, 0x9000, R19 ;  /* 0x0000900004087824 */ /* 0x008fc400078e0213 */
[----:B------:R-:W-:Y:S02]  /*26da0*/  VIADD R4, R6, 0x30890 ;  /* 0x0003089006047836 */ /* 0x000fe40000000000 */
[----:B------:R-:W-:-:S07]  /*26db0*/  VIADD R7, R8, 0x1e400 ;  /* 0x0001e40008077836 */ /* 0x000fce0000000000 */
.L_x_5014:
        /* <DEDUP_REMOVED lines=13> */
[----:B------:R-:W-:Y:S01]  /*26e90*/  IADD3 R7, R8, 0x21400, RZ ;  /* 0x0002140008077810 */ /* 0x000fe20007ffe0ff */
[----:B------:R-:W-:Y:S01]  /*26ea0*/  UMOV UR7, 0x12f00000 ;  /* 0x12f0000000077882 */ /* 0x000fe20000000000 */
[----:B------:R-:W-:-:S15]  /*26eb0*/  R2UR UR10, R13 ;  /* 0x000000000d0a72ca */ /* 0x000fde00000e0000 */
.L_x_5015:
        /* <DEDUP_REMOVED lines=16> */
.L_x_5016:
        /* <DEDUP_REMOVED lines=13> */
.L_x_5205:
[----:B------:R-:W-:Y:S05]  /*27090*/  BSYNC B2 ;  /* 0x0000000000027941 */ /* 0x000fea0003800000 */
.L_x_5017:
[----:B------:R-:W-:Y:S01]  /*270a0*/  BSSY B2, `(.L_x_5019) ;  /* 0x0000009000027945 */ /* 0x000fe20003800000 */
[----:B-12---:R-:W-:Y:S02]  /*270b0*/  IMAD.MOV.U32 R10, RZ, RZ, 0x0 ;  /* 0x00000000ff0a7424 */ /* 0x006fe400078e00ff */
[----:B------:R-:W-:Y:S01]  /*270c0*/  IMAD.MOV.U32 R11, RZ, RZ, 0x12f00000 ;  /* 0x12f00000ff0b7424 */ /* 0x000fe200078e00ff */
[----:B------:R-:W-:Y:S06]  /*270d0*/  @P4 BRA `(.L_x_5020) ;  /* 0x0000000000144947 */ /* 0x000fec0003800000 */
[----:B------:R-:W-:Y:S01]  /*270e0*/  LOP3.LUT P0, RZ, R18, 0x1, RZ, 0xc0, !PT ;  /* 0x0000000112ff7812 */ /* 0x000fe2000780c0ff */
[----:B------:R-:W-:-:S04]  /*270f0*/  IMAD.MOV.U32 R4, RZ, RZ, 0x9000 ;  /* 0x00009000ff047424 */ /* 0x000fc800078e00ff */
[----:B------:R1:W-:Y:S08]  /*27100*/  SYNCS.ARRIVE.TRANS64 RZ, [R6+URZ+0x308b0], R4 ;  /* 0x0308b00406ff79a7 */ /* 0x0003f0000800003f */
[----:B------:R-:W-:Y:S05]  /*27110*/  @!P0 BRA `(.L_x_5020) ;  /* 0x0000000000048947 */ /* 0x000fea0003800000 */
[----:B------:R-:W-:Y:S01]  /*27120*/  BPT.TRAP 0x1 ;  /* 0x000000040000795c */ /* 0x000fe20000300000 */
.L_x_5020:
[----:B------:R-:W-:Y:S05]  /*27130*/  BSYNC B2 ;  /* 0x0000000000027941 */ /* 0x000fea0003800000 */
.L_x_5019:
[----:B------:R-:W-:Y:S01]  /*27140*/  R2UR UR10, R14 ;  /* 0x000000000e0a72ca */ /* 0x000fe200000e0000 */
[----:B------:R-:W-:Y:S01]  /*27150*/  UIADD3 UR4, UP0, UR36, 0x670, URZ ;  /* 0x0000067024047890 */ /* 0x000fe2000ff1e03f */
[----:B------:R-:W-:Y:S01]  /*27160*/  R2UR UR6, R10 ;  /* 0x000000000a0672ca */ /* 0x000fe200000e0000 */
[----:B-1----:R-:W-:Y:S01]  /*27170*/  VIADD R6, R6, 0x308b0 ;  /* 0x000308b006067836 */ /* 0x002fe20000000000 */
[----:B------:R-:W-:Y:S01]  /*27180*/  R2UR UR7, R11 ;  /* 0x000000000b0772ca */ /* 0x000fe200000e0000 */
[----:B------:R-:W-:Y:S01]  /*27190*/  VIADD R4, R8, 0x400 ;  /* 0x0000040008047836 */ /* 0x000fe20000000000 */
[----:B------:R-:W-:Y:S01]  /*271a0*/  PLOP3.LUT P0, PT, PT, PT, PT, 0x80, 0x0 ;  /* 0x000000000000781c */ /* 0x000fe20003f0f070 */
[----:B------:R-:W-:-:S12]  /*271b0*/  UIADD3.X UR5, URZ, UR37, URZ, UP0, !UPT ;  /* 0x000000253f057290 */ /* 0x000fd800087fe43f */
.L_x_5021:
        /* <DEDUP_REMOVED lines=10> */
[----:B------:R-:W-:Y:S02]  /*27260*/  R2UR UR10, R13 ;  /* 0x000000000d0a72ca */ /* 0x000fe400000e0000 */
[----:B------:R-:W-:Y:S02]  /*27270*/  R2UR UR6, R10 ;  /* 0x000000000a0672ca */ /* 0x000fe400000e0000 */
[----:B------:R-:W-:Y:S02]  /*27280*/  R2UR UR7, R11 ;  /* 0x000000000b0772ca */ /* 0x000fe400000e0000 */
[----:B------:R-:W-:Y:S02]  /*27290*/  PLOP3.LUT P0, PT, PT, PT, PT, 0x80, 0x0 ;  /* 0x000000000000781c */ /* 0x000fe40003f0f070 */
[----:B------:R-:W-:-:S11]  /*272a0*/  IADD3 R4, R8, 0x3400, RZ ;  /* 0x0000340008047810 */ /* 0x000fd60007ffe0ff */
.L_x_5022:
        /* <DEDUP_REMOVED lines=10> */
[----:B------:R-:W-:Y:S01]  /*27350*/  R2UR UR10, R12 ;  /* 0x000000000c0a72ca */ /* 0x000fe200000e0000 */
[----:B------:R-:W-:Y:S01]  /*27360*/  VIADD R8, R8, 0x6400 ;  /* 0x0000640008087836 */ /* 0x000fe20000000000 */
[----:B------:R-:W-:Y:S02]  /*27370*/  R2UR UR6, R10 ;  /* 0x000000000a0672ca */ /* 0x000fe400000e0000 */
[----:B------:R-:W-:Y:S02]  /*27380*/  R2UR UR7, R11 ;  /* 0x000000000b0772ca */ /* 0x000fe400000e0000 */
[----:B------:R-:W-:-:S13]  /*27390*/  PLOP3.LUT P0, PT, PT, PT, PT, 0x80, 0x0 ;  /* 0x000000000000781c */ /* 0x000fda0003f0f070 */
.L_x_5023:
        /* <DEDUP_REMOVED lines=10> */
.L_x_5009:
[----:B------:R-:W-:Y:S05]  /*27440*/  BSYNC B1 ;  /* 0x0000000000017941 */ /* 0x000fea0003800000 */
.L_x_5008:
[----:B-1----:R-:W2:Y:S04]  /*27450*/  LDL.LU R4, [R1+0x1c] ;  /* 0x00001c0001047983 */ /* 0x002ea80000300800 */
        /* <DEDUP_REMOVED lines=12> */
.L_x_5040:
        /* <DEDUP_REMOVED lines=8> */
[----:B------:R-:W-:Y:S01]  /*275a0*/  ISETP.NE.AND P1, PT, R4, RZ, PT ;  /* 0x000000ff0400720c */ /* 0x000fe20003f25270 */
[----:B--2---:R-:W-:Y:S01]  /*275b0*/  IMAD R8, R6, 0x8, R19 ;  /* 0x0000000806087824 */ /* 0x004fe200078e0213 */
[----:B---3--:R-:W-:-:S04]  /*275c0*/  SHF.L.U32 R7, R5, 0x1f, RZ ;  /* 0x0000001f05077819 */ /* 0x008fc800000006ff */
[----:B------:R-:W1:Y:S02]  /*275d0*/  SYNCS.PHASECHK.TRANS64.TRYWAIT P0, [R8+URZ+0x308a0], R7 ;  /* 0x0308a007080075a7 */ /* 0x000e64000800017f */
[----:B-1----:R-:W-:Y:S05]  /*275e0*/  @!P0 BRA `(.L_x_5027) ;  /* 0x0000007800148947 */ /* 0x002fea0003800000 */
.L_x_5206:
[----:B------:R-:W-:Y:S05]  /*275f0*/  BSYNC B2 ;  /* 0x0000000000027941 */ /* 0x000fea0003800000 */
.L_x_5026:
[----:B------:R-:W-:Y:S04]  /*27600*/  BSSY B2, `(.L_x_5028) ;  /* 0x0000007000027945 */ /* 0x000fe80003800000 */
[----:B------:R-:W-:Y:S05]  /*27610*/  @P1 BRA `(.L_x_5029) ;  /* 0x0000000000141947 */ /* 0x000fea0003800000 */
[----:B------:R-:W-:Y:S01]  /*27620*/  LOP3.LUT P0, RZ, R18, 0x1, RZ, 0xc0, !PT ;  /* 0x0000000112ff7812 */ /* 0x000fe2000780c0ff */
[----:B------:R-:W-:-:S04]  /*27630*/  IMAD.MOV.U32 R4, RZ, RZ, 0x9000 ;  /* 0x00009000ff047424 */ /* 0x000fc800078e00ff */
[----:B------:R2:W-:Y:S08]  /*27640*/  SYNCS.ARRIVE.TRANS64 RZ, [R8+URZ+0x30890], R4 ;  /* 0x0308900408ff79a7 */ /* 0x0005f0000800003f */
[----:B------:R-:W-:Y:S05]  /*27650*/  @!P0 BRA `(.L_x_5029) ;  /* 0x0000000000048947 */ /* 0x000fea0003800000 */
[----:B------:R-:W-:Y:S01]  /*27660*/  BPT.TRAP 0x1 ;  /* 0x000000040000795c */ /* 0x000fe20000300000 */
.L_x_5029:
[----:B------:R-:W-:Y:S05]  /*27670*/  BSYNC B2 ;  /* 0x0000000000027941 */ /* 0x000fea0003800000 */
.L_x_5028:
        /* <DEDUP_REMOVED lines=12> */
.L_x_5030:
        /* <DEDUP_REMOVED lines=12> */
[----:B------:R-:W-:Y:S01]  /*27800*/  VIADD R10, R6, 0x21400 ;  /* 0x00021400060a7836 */ /* 0x000fe20000000000 */
[----:B------:R-:W-:Y:S01]  /*27810*/  UMOV UR6, 0x0 ;  /* 0x0000000000067882 */ /* 0x000fe20000000000 */
[----:B------:R-:W-:Y:S01]  /*27820*/  UMOV UR7, 0x12f00000 ;  /* 0x12f0000000077882 */ /* 0x000fe20000000000 */
[----:B------:R-:W-:-:S15]  /*27830*/  R2UR UR10, R14 ;  /* 0x000000000e0a72ca */ /* 0x000fde00000e0000 */
.L_x_5031:
        /* <DEDUP_REMOVED lines=16> */
.L_x_5032:
        /* <DEDUP_REMOVED lines=10> */
[----:B------:R-:W2:Y:S01]  /*279e0*/  SYNCS.PHASECHK.TRANS64.TRYWAIT P0, [R8+URZ+0x308c0], R7 ;  /* 0x0308c007080075a7 */ /* 0x000ea2000800017f */
[----:B------:R-:W-:Y:S04]  /*279f0*/  BSSY B2, `(.L_x_5033) ;  /* 0x0000002000027945 */ /* 0x000fe80003800000 */
[----:B--2---:R-:W-:Y:S05]  /*27a00*/  @!P0 BRA `(.L_x_5034) ;  /* 0x0000007400208947 */ /* 0x004fea0003800000 */
.L_x_5207:
[----:B------:R-:W-:Y:S05]  /*27a10*/  BSYNC B2 ;  /* 0x0000000000027941 */ /* 0x000fea0003800000 */
.L_x_5033:
        /* <DEDUP_REMOVED lines=9> */
.L_x_5036:
[----:B------:R-:W-:Y:S05]  /*27ab0*/  BSYNC B2 ;  /* 0x0000000000027941 */ /* 0x000fea0003800000 */
.L_x_5035:
[----:B------:R-:W-:Y:S01]  /*27ac0*/  R2UR UR10, R12 ;  /* 0x000000000c0a72ca */ /* 0x000fe200000e0000 */
[----:B------:R-:W-:Y:S01]  /*27ad0*/  UIADD3 UR4, UP0, UR36, 0x670, URZ ;  /* 0x0000067024047890 */ /* 0x000fe2000ff1e03f */
[----:B------:R-:W-:Y:S01]  /*27ae0*/  R2UR UR6, R10 ;  /* 0x000000000a0672ca */ /* 0x000fe200000e0000 */
[----:B---3--:R-:W-:Y:S01]  /*27af0*/  VIADD R4, R6, 0x400 ;  /* 0x0000040006047836 */ /* 0x008fe20000000000 */
[----:B------:R-:W-:Y:S01]  /*27b00*/  R2UR UR7, R11 ;  /* 0x000000000b0772ca */ /* 0x000fe200000e0000 */
[----:B------:R-:W-:Y:S01]  /*27b10*/  UIADD3.X UR5, URZ, UR37, URZ, UP0, !UPT ;  /* 0x000000253f057290 */ /* 0x000fe200087fe43f */
[----:B------:R-:W-:Y:S02]  /*27b20*/  PLOP3.LUT P0, PT, PT, PT, PT, 0x80, 0x0 ;  /* 0x000000000000781c */ /* 0x000fe40003f0f070 */
[----:B-12---:R-:W-:-:S11]  /*27b30*/  IADD3 R8, R8, 0x308b0, RZ ;  /* 0x000308b008087810 */ /* 0x006fd60007ffe0ff */
.L_x_5037:
        /* <DEDUP_REMOVED lines=15> */
.L_x_5038:
        /* <DEDUP_REMOVED lines=15> */
.L_x_5039:
        /* <DEDUP_REMOVED lines=10> */
.L_x_5025:
[----:B------:R-:W-:Y:S05]  /*27dc0*/  BSYNC B1 ;  /* 0x0000000000017941 */ /* 0x000fea0003800000 */
.L_x_5024:
        /* <DEDUP_REMOVED lines=12> */
.L_x_5002:
[----:B------:R-:W-:Y:S05]  /*27e90*/  BSYNC B0 ;  /* 0x0000000000007941 */ /* 0x000fea0003800000 */
.L_x_5001:
[----:B-12---:R-:W2:Y:S01]  /*27ea0*/  LDL R7, [R1+0x34] ;  /* 0x0000340001077983 */ /* 0x006ea20000100800 */
[----:B------:R-:W1:Y:S01]  /*27eb0*/  LDC R0, c[0x0][0x448] ;  /* 0x00011200ff007b82 */ /* 0x000e620000000800 */
[----:B------:R-:W-:Y:S07]  /*27ec0*/  @!P5 WARPSYNC.ALL ;  /* 0x000000000000d948 */ /* 0x000fee0003800000 */
[----:B------:R-:W-:Y:S01]  /*27ed0*/  @!P5 BAR.SYNC.DEFER_BLOCKING 0xc, 0x180 ;  /* 0x030600000000db1d */ /* 0x000fe20000010000 */
[----:B-1----:R-:W-:-:S13]  /*27ee0*/  ISETP.NE.AND P0, PT, R0, 0x1, PT ;  /* 0x000000010000780c */ /* 0x002fda0003f05270 */
[----:B------:R-:W1:Y:S08]  /*27ef0*/  @P0 LDC R0, c[0x0][0x44c] ;  /* 0x00011300ff000b82 */ /* 0x000e700000000800 */
[----:B------:R-:W3:Y:S01]  /*27f00*/  @P0 LDC R3, c[0x0][0x450] ;  /* 0x00011400ff030b82 */ /* 0x000ee20000000800 */
[----:B--2---:R-:W-:-:S04]  /*27f10*/  VIADD R2, R7, 0x7f ;  /* 0x0000007f07027836 */ /* 0x004fc80000000000 */
[----:B-1----:R-:W-:-:S05]  /*27f20*/  @P0 IMAD.HI.U32 R0, R2, R0, RZ ;  /* 0x0000000002000227 */ /* 0x002fca00078e00ff */
[----:B---3--:R-:W-:-:S05]  /*27f30*/  @P0 SHF.R.U32.HI R2, RZ, R3, R0 ;  /* 0x00000003ff020219 */ /* 0x008fca0000011600 */
[----:B------:R-:W-:Y:S02]  /*27f40*/  IMAD.IADD R0, R21, 0x1, R2 ;  /* 0x0000000115007824 */ /* 0x000fe400078e0202 */
[----:B------:R-:W1:Y:S02]  /*27f50*/  LDC.64 R2, c[0x0][0x9e0] ;  /* 0x00027800ff027b82 */ /* 0x000e640000000a00 */
[----:B-1----:R-:W-:Y:S02]  /*27f60*/  ISETP.GE.AND P1, PT, R3, 0x1, PT ;  /* 0x000000010300780c */ /* 0x002fe40003f26270 */
[----:B------:R-:W-:-:S11]  /*27f70*/  IADD3 R2, R0, R2, RZ ;  /* 0x0000000200027210 */ /* 0x000fd60007ffe0ff */
        /* <DEDUP_REMOVED lines=12> */
.L_x_5043:
[----:B------:R-:W-:-:S13]  /*28040*/  ISETP.NE.AND P2, PT, R3, 0x1, PT ;  /* 0x000000010300780c */ /* 0x000fda0003f45270 */
[----:B------:R-:W1:Y:S02]  /*28050*/  @P2 LDC.64 R4, c[0x0][0x9e8] ;  /* 0x00027a00ff042b82 */ /* 0x000e640000000a00 */
[----:B-1----:R-:W-:-:S05]  /*28060*/  @P2 IMAD.HI.U32 R4, R6, R4, RZ ;  /* 0x0000000406042227 */ /* 0x002fca00078e00ff */
[----:B------:R-:W-:-:S07]  /*28070*/  @P2 SHF.R.U32.HI R6, RZ, R5, R4 ;  /* 0x00000005ff062219 */ /* 0x000fce0000011604 */
.L_x_5044:
[----:B------:R-:W-:Y:S05]  /*28080*/  BSYNC B0 ;  /* 0x0000000000007941 */ /* 0x000fea0003800000 */
.L_x_5042:
[----:B------:R-:W-:-:S05]  /*28090*/  IMAD R6, R6, R3, R3 ;  /* 0x0000000306067224 */ /* 0x000fca00078e0203 */
[----:B------:R-:W-:-:S07]  /*280a0*/  VIMNMX R2, R2, R6, PT ;  /* 0x0000000602027248 */ /* 0x000fce0003fe0100 */
.L_x_5041:
[----:B------:R-:W2:Y:S01]  /*280b0*/  LDL R6, [R1+0x5c] ;  /* 0x00005c0001067983 */ /* 0x000ea20000100800 */
[----:B------:R-:W1:Y:S01]  /*280c0*/  @P0 LDC R0, c[0x0][0x44c] ;  /* 0x00011300ff000b82 */ /* 0x000e620000000800 */
[----:B------:R-:W-:Y:S01]  /*280d0*/  VIADD R2, R2, 0x5f ;  /* 0x0000005f02027836 */ /* 0x000fe20000000000 */
[----:B------:R-:W-:Y:S01]  /*280e0*/  ULDC UR4, c[0x0][0x9dc] ;  /* 0x0002770000047ab9 */ /* 0x000fe20000000800 */
[----:B------:R-:W-:Y:S02]  /*280f0*/  IMAD.MOV.U32 R4, RZ, RZ, R7 ;  /* 0x000000ffff047224 */ /* 0x000fe400078e0007 */
[----:B------:R-:W-:-:S03]  /*28100*/  IMAD.HI R2, R2, 0x2aaaaaab, RZ ;  /* 0x2aaaaaab02027827 */ /* 0x000fc600078e02ff */
[----:B------:R-:W3:Y:S01]  /*28110*/  @P0 LDC R5, c[0x0][0x450] ;  /* 0x00011400ff050b82 */ /* 0x000ee20000000800 */
[----:B-1----:R-:W-:-:S05]  /*28120*/  @P0 IMAD.HI.U32 R0, R7, R0, RZ ;  /* 0x0000000007000227 */ /* 0x002fca00078e00ff */
[----:B---3--:R-:W-:-:S05]  /*28130*/  @P0 SHF.R.U32.HI R4, RZ, R5, R0 ;  /* 0x00000005ff040219 */ /* 0x008fca0000011600 */
[----:B------:R-:W-:Y:S01]  /*28140*/  IMAD.IADD R0, R20, 0x1, R4 ;  /* 0x0000000114007824 */ /* 0x000fe200078e0204 */
[----:B------:R-:W-:-:S04]  /*28150*/  SHF.R.U32.HI R4, RZ, 0x1f, R2 ;  /* 0x0000001fff047819 */ /* 0x000fc80000011602 */
[----:B------:R-:W-:Y:S01]  /*28160*/  LEA.HI.SX32 R7, R2, R4, 0x1c ;  /* 0x0000000402077211 */ /* 0x000fe200078fe2ff */
        /* <DEDUP_REMOVED lines=14> */
.L_x_5047:
[----:B------:R-:W-:-:S13]  /*28250*/  ISETP.NE.AND P0, PT, R3, 0x1, PT ;  /* 0x000000010300780c */ /* 0x000fda0003f05270 */
[----:B------:R-:W1:Y:S02]  /*28260*/  @P0 LDC.64 R4, c[0x0][0x9e8] ;  /* 0x00027a00ff040b82 */ /* 0x000e640000000a00 */
[----:B-1----:R-:W-:-:S05]  /*28270*/  @P0 IMAD.HI.U32 R4, R0, R4, RZ ;  /* 0x0000000400040227 */ /* 0x002fca00078e00ff */
[----:B------:R-:W-:-:S07]  /*28280*/  @P0 SHF.R.U32.HI R0, RZ, R5, R4 ;  /* 0x00000005ff000219 */ /* 0x000fce0000011604 */
.L_x_5048:
[----:B------:R-:W-:Y:S05]  /*28290*/  BSYNC B0 ;  /* 0x0000000000007941 */ /* 0x000fea0003800000 */
.L_x_5046:
[----:B------:R-:W-:-:S05]  /*282a0*/  IMAD R0, R0, R3, RZ ;  /* 0x0000000300007224 */ /* 0x000fca00078e02ff */
[----:B------:R-:W-:-:S07]  /*282b0*/  VIMNMX R2, R2, R0, !PT ;  /* 0x0000000002027248 */ /* 0x000fce0007fe0100 */
.L_x_5045:
[----:B------:R-:W-:Y:S01]  /*282c0*/  IMAD.HI R2, R2, 0x2aaaaaab, RZ ;  /* 0x2aaaaaab02027827 */ /* 0x000fe200078e02ff */
[----:B------:R-:W-:Y:S01]  /*282d0*/  ISETP.NE.AND P1, PT, R17, RZ, PT ;  /* 0x000000ff1100720c */ /* 0x000fe20003f25270 */
[----:B------:R-:W-:Y:S03]  /*282e0*/  BSSY B0, `(.L_x_5049) ;  /* 0x0000025000007945 */ /* 0x000fe60003800000 */
[----:B------:R-:W-:-:S04]  /*282f0*/  SHF.R.U32.HI R0, RZ, 0x1f, R2 ;  /* 0x0000001fff007819 */ /* 0x000fc80000011602 */
[----:B------:R-:W-:-:S04]  /*28300*/  LEA.HI.SX32 R0, R2, R0, 0x1c ;  /* 0x0000000002007211 */ /* 0x000fc800078fe2ff */
[----:B------:R-:W-:Y:S01]  /*28310*/  VIMNMX R8, RZ, R0, !PT ;  /* 0x00000000ff087248 */ /* 0x000fe20007fe0100 */
[----:B------:R-:W1:Y:S03]  /*28320*/  @!P1 LDC R17, c[0x0][0x9f0] ;  /* 0x00027c00ff119b82 */ /* 0x000e660000000800 */
        /* <DEDUP_REMOVED lines=9> */
[----:B-1----:R-:W-:-:S05]  /*283c0*/  IADD3 R2, RZ, -R3, RZ ;  /* 0x80000003ff027210 */ /* 0x002fca0007ffe0ff */
[----:B------:R-:W-:Y:S02]  /*283d0*/  IMAD R4, R2, R0, RZ ;  /* 0x0000000002047224 */ /* 0x000fe400078e02ff */
[----:B------:R-:W-:-:S04]  /*283e0*/  IMAD.MOV.U32 R2, RZ, RZ, RZ ;  /* 0x000000ffff027224 */ /* 0x000fc800078e00ff */
[----:B------:R-:W-:Y:S01]  /*283f0*/  IMAD.HI.U32 R7, R3, R4, R2 ;  /* 0x0000000403077227 */ /* 0x000fe200078e0002 */
[----:B------:R-:W-:Y:S02]  /*28400*/  IADD3 R4, R17, -0x1, R6 ;  /* 0xffffffff11047810 */ /* 0x000fe40007ffe006 */
[----:B------:R-:W-:-:S03]  /*28410*/  IABS R2, R17 ;  /* 0x0000001100027213 */ /* 0x000fc60000000000 */
[----:B------:R-:W-:Y:S02]  /*28420*/  IMAD.IADD R4, R4, 0x1, -R8 ;  /* 0x0000000104047824 */ /* 0x000fe400078e0a08 */
[----:B------:R-:W-:-:S03]  /*28430*/  IMAD.MOV R2, RZ, RZ, -R2 ;  /* 0x000000ffff027224 */ /* 0x000fc600078e0a02 */
[----:B------:R-:W-:Y:S01]  /*28440*/  IABS R3, R4 ;  /* 0x0000000400037213 */ /* 0x000fe20000000000 */
[----:B------:R-:W-:Y:S01]  /*28450*/  IMAD.MOV.U32 R5, RZ, RZ, R2 ;  /* 0x000000ffff057224 */ /* 0x000fe200078e0002 */
        /* <DEDUP_REMOVED lines=13> */
.L_x_5050:
[----:B------:R-:W-:Y:S05]  /*28530*/  BSYNC B0 ;  /* 0x0000000000007941 */ /* 0x000fea0003800000 */
.L_x_5049:
        /* <DEDUP_REMOVED lines=14> */
[----:B------:R-:W-:Y:S02]  /*28620*/  VOTEU.ANY UR4, UPT, PT ;  /* 0x0000000000047886 */ /* 0x000fe400038e0100 */
[----:B------:R-:W2:Y:S08]  /*28630*/  FLO.U32 R0, UR4 ;  /* 0x0000000400007d00 */ /* 0x000eb000080e0000 */
[----:B------:R-:W3:Y:S01]  /*28640*/  POPC R4, UR4 ;  /* 0x0000000400047d09 */ /* 0x000ee20008000000 */
[----:B--2---:R-:W-:-:S02]  /*28650*/  ISETP.EQ.U32.AND P0, PT, R0, R3, PT ;  /* 0x000000030000720c */ /* 0x004fc40003f02070 */
[----:B------:R-:W3:Y:S11]  /*28660*/  LDC.64 R2, c[0x0][0xc60] ;  /* 0x00031800ff027b82 */ /* 0x000ef60000000a00 */
        /* <DEDUP_REMOVED lines=8> */
.L_x_5052:
        /* <DEDUP_REMOVED lines=9> */
[----:B------:R-:W-:Y:S01]  /*28780*/  MOV R8, 0x70 ;  /* 0x0000007000087802 */ /* 0x000fe20000000f00 */
[----:B------:R-:W2:Y:S01]  /*28790*/  LDC.64 R2, c[0x4][R2] ;  /* 0x0100000002027b82 */ /* 0x000ea20000000a00 */
[----:B------:R-:W-:Y:S02]  /*287a0*/  IMAD.U32 R5, RZ, RZ, UR7 ;  /* 0x00000007ff057e24 */ /* 0x000fe4000f8e00ff */
[----:B------:R-:W-:Y:S02]  /*287b0*/  IMAD.U32 R6, RZ, RZ, UR8 ;  /* 0x00000008ff067e24 */ /* 0x000fe4000f8e00ff */
[----:B------:R-:W-:-:S02]  /*287c0*/  IMAD.U32 R7, RZ, RZ, UR9 ;  /* 0x00000009ff077e24 */ /* 0x000fc4000f8e00ff */
[----:B------:R-:W-:Y:S02]  /*287d0*/  IMAD.U32 R10, RZ, RZ, UR4 ;  /* 0x00000004ff0a7e24 */ /* 0x000fe4000f8e00ff */
[----:B------:R-:W-:Y:S02]  /*287e0*/  IMAD.U32 R11, RZ, RZ, UR5 ;  /* 0x00000005ff0b7e24 */ /* 0x000fe4000f8e00ff */
[----:B------:R-:W-:Y:S02]  /*287f0*/  IMAD.MOV.U32 R12, RZ, RZ, 0x1 ;  /* 0x00000001ff0c7424 */ /* 0x000fe400078e00ff */
[----:B------:R-:W-:-:S07]  /*28800*/  IMAD.MOV.U32 R13, RZ, RZ, RZ ;  /* 0x000000ffff0d7224 */ /* 0x000fce00078e00ff */
[----:B------:R-:W-:-:S07]  /*28810*/  LEPC R20, `(.L_x_5055) ;  /* 0x000000001014794e */ /* 0x000fce0000000000 */
[----:B012---:R-:W-:Y:S05]  /*28820*/  CALL.ABS.NOINC R2 ;  /* 0x0000000002007343 */ /* 0x007fea0003c00000 */
.L_x_5055:
[----:B------:R-:W-:Y:S05]  /*28830*/  BSYNC B6 ;  /* 0x0000000000067941 */ /* 0x000fea0003800000 */
.L_x_5054:
        /* <DEDUP_REMOVED lines=17> */
[----:B-1----:R-:W-:-:S07]  /*28950*/  IMAD.MOV.U32 R13, RZ, RZ, RZ ;  /* 0x000000ffff0d7224 */ /* 0x002fce00078e00ff */
[----:B------:R-:W-:-:S07]  /*28960*/  LEPC R20, `(.L_x_5058) ;  /* 0x000000001014794e */ /* 0x000fce0000000000 */
[----:B0-2---:R-:W-:Y:S05]  /*28970*/  CALL.ABS.NOINC R2 ;  /* 0x0000000002007343 */ /* 0x005fea0003c00000 */
.L_x_5058:
        /* <DEDUP_REMOVED lines=15> */
.L_x_5057:
[----:B------:R-:W-:Y:S05]  /*28a70*/  BSYNC B6 ;  /* 0x0000000000067941 */ /* 0x000fea0003800000 */
.L_x_5056:
[----:B------:R-:W2:Y:S01]  /*28a80*/  LDL R0, [R1+0xc] ;  /* 0x00000c0001007983 */ /* 0x000ea20000100800 */
[----:B------:R-:W-:Y:S02]  /*28a90*/  ULDC.64 UR4, c[0x0][0x9f8] ;  /* 0x00027e0000047ab9 */ /* 0x000fe40000000a00 */
[----:B------:R-:W-:Y:S01]  /*28aa0*/  ISETP.NE.U32.AND P0, PT, RZ, UR4, PT ;  /* 0x00000004ff007c0c */ /* 0x000fe2000bf05070 */
[----:B-1----:R-:W3:Y:S03]  /*28ab0*/  LDL R17, [R1+0x44] ;  /* 0x0000440001117983 */ /* 0x002ee60000100800 */
[----:B------:R-:W-:Y:S01]  /*28ac0*/  ISETP.NE.AND.EX P0, PT, RZ, UR5, PT, P0 ;  /* 0x00000005ff007c0c */ /* 0x000fe2000bf05300 */
[----:B------:R-:W-:-:S12]  /*28ad0*/  ULDC.64 UR4, c[0x0][0xa08] ;  /* 0x0002820000047ab9 */ /* 0x000fd80000000a00 */
[----:B------:R-:W1:Y:S01]  /*28ae0*/  @P0 LDC.64 R2, c[0x0][0x9f8] ;  /* 0x00027e00ff020b82 */ /* 0x000e620000000a00 */
[----:B--2---:R-:W-:Y:S02]  /*28af0*/  IMAD.MOV.U32 R7, RZ, RZ, R0 ;  /* 0x000000ffff077224 */ /* 0x004fe400078e0000 */
        /* <DEDUP_REMOVED lines=16> */
.L_x_5210:
        /* <DEDUP_REMOVED lines=9> */
.L_x_5213:
[----:B------:R-:W-:Y:S05]  /*28c90*/  @!P6 BRA `(.L_x_5060) ;  /* 0x000000040020e947 */ /* 0x000fea0003800000 */
[----:B------:R-:W-:-:S04]  /*28ca0*/  ISETP.NE.U32.AND P0, PT, R2, RZ, PT ;  /* 0x000000ff0200720c */ /* 0x000fc80003f05070 */
[----:B------:R-:W-:-:S13]  /*28cb0*/  ISETP.NE.AND.EX P0, PT, R3, RZ, PT, P0 ;  /* 0x000000ff0300720c */ /* 0x000fda0003f05300 */
[----:B------:R-:W-:Y:S05]  /*28cc0*/  @!P0 BRA `(.L_x_5062) ;  /* 0x0000000000508947 */ /* 0x000fea0003800000 */
[----:B------:R-:W3:Y:S01]  /*28cd0*/  LDC R6, c[0x0][0x43c] ;  /* 0x00010f00ff067b82 */ /* 0x000ee20000000800 */
[----:B------:R-:W-:Y:S01]  /*28ce0*/  MOV R9, R0 ;  /* 0x0000000000097202 */ /* 0x000fe20000000f00 */
[----:B------:R-:W-:-:S04]  /*28cf0*/  ULDC.64 UR4, c[0x0][0x428] ;  /* 0x00010a0000047ab9 */ /* 0x000fc80000000a00 */
        /* <DEDUP_REMOVED lines=17> */
.L_x_5062:
[----:B------:R-:W4:Y:S04]  /*28e10*/  LDL R0, [R1+0x10] ;  /* 0x0000100001007983 */ /* 0x000f280000100800 */
[----:B---3--:R-:W3:Y:S01]  /*28e20*/  LDL R2, [R1+0x14] ;  /* 0x0000140001027983 */ /* 0x008ee20000100800 */
[----:B----4-:R-:W-:Y:S01]  /*28e30*/  IMAD R0, R0, 0x8, R19 ;  /* 0x0000000800007824 */ /* 0x010fe200078e0213 */
[----:B---3--:R-:W-:-:S04]  /*28e40*/  SHF.L.U32 R2, R2, 0x1f, RZ ;  /* 0x0000001f02027819 */ /* 0x008fc800000006ff */
[----:B------:R-:W3:Y:S02]  /*28e50*/  SYNCS.PHASECHK.TRANS64.TRYWAIT P0, [R0+URZ+0x30840], R2 ;  /* 0x03084002000075a7 */ /* 0x000ee4000800017f */
[----:B---3--:R-:W-:Y:S05]  /*28e60*/  @!P0 BRA `(.L_x_5063) ;  /* 0x0000006000708947 */ /* 0x008fea0003800000 */
.L_x_5214:
        /* <DEDUP_REMOVED lines=9> */
.L_x_5064:
[----:B--2---:R-:W2:Y:S04]  /*28f00*/  LDL R4, [R1+0x10] ;  /* 0x0000100001047983 */ /* 0x004ea80000100800 */
[----:B------:R-:W2:Y:S04]  /*28f10*/  LDL R3, [R1+0x4] ;  /* 0x0000040001037983 */ /* 0x000ea80000100800 */
[----:B---34-:R-:W3:Y:S01]  /*28f20*/  LDL R2, [R1+0x18] ;  /* 0x0000180001027983 */ /* 0x018ee20000100800 */
        /* <DEDUP_REMOVED lines=12> */
[----:B--2---:R-:W-:Y:S01]  /*28ff0*/  IMAD R0, R4, 0x9000, R19 ;  /* 0x0000900004007824 */ /* 0x004fe200078e0213 */
[----:B------:R-:W-:-:S04]  /*29000*/  R2UR UR11, R3 ;  /* 0x00000000030b72ca */ /* 0x000fc800000e0000 */
        /* <DEDUP_REMOVED lines=10> */
[----:B--2---:R-:W-:Y:S01]  /*290b0*/  UMOV UR8, UR15 ;  /* 0x0000000f00087c82 */ /* 0x004fe20008000000 */
[----:B------:R-:W-:Y:S02]  /*290c0*/  UMOV UR10, UR17 ;  /* 0x00000011000a7c82 */ /* 0x000fe40008000000 */
[----:B------:R2:W-:Y:S02]  /*290d0*/  UTMALDG.4D [UR8], [UR4], desc[UR6] ;  /* 0x00000608040075b4 */ /* 0x0005e40008019000 */
[----:B--2---:R-:W-:Y:S01]  /*290e0*/  UMOV UR8, UR16 ;  /* 0x0000001000087c82 */ /* 0x004fe20008000000 */
[----:B------:R-:W-:-:S02]  /*290f0*/  UMOV UR10, UR14 ;  /* 0x0000000e000a7c82 */ /* 0x000fc40008000000 */
[----:B------:R3:W-:Y:S02]  /*29100*/  UTMALDG.4D [UR8], [UR4], desc[UR6] ;  /* 0x00000608040075b4 */ /* 0x0007e40008019000 */
[----:B---3--:R-:W-:Y:S01]  /*29110*/  NOP ;  /* 0x0000000000007918 */ /* 0x008fe20000000000 */
.L_x_5060:
        /* <DEDUP_REMOVED lines=11> */
[----:B------:R-:W-:Y:S02]  /*291d0*/  LOP3.LUT P0, RZ, R0, 0x3ff, RZ, 0xc0, !PT ;  /* 0x000003ff00ff7812 */ /* 0x000fe4000780c0ff */
[----:B------:R-:W-:-:S05]  /*291e0*/  IADD3 R0, R5, R2, RZ ;  /* 0x0000000205007210 */ /* 0x000fca0007ffe0ff */
[----:B------:R2:W-:Y:S06]  /*291f0*/  STL [R1+0x54], R0 ;  /* 0x0000540001007387 */ /* 0x0005ec0000100800 */
[----:B------:R-:W-:Y:S05]  /*29200*/  @!P0 BRA `(.L_x_5066) ;  /* 0x0000000000408947 */ /* 0x000fea0003800000 */
[----:B------:R-:W-:Y:S01]  /*29210*/  MOV R2, 0x0 ;  /* 0x0000000000027802 */ /* 0x000fe20000000f00 */
[----:B------:R-:W-:Y:S01]  /*29220*/  ULDC.64 UR4, c[0x4][0x1b8] ;  /* 0x01006e0000047ab9 */ /* 0x000fe20000000a00 */
[----:B------:R-:W-:Y:S01]  /*29230*/  ULDC.64 UR6, c[0x4][0x1c0] ;  /* 0x0100700000067ab9 */ /* 0x000fe20000000a00 */
[----:B------:R-:W-:Y:S01]  /*29240*/  ULDC.64 UR8, c[0x4][0xe8] ;  /* 0x01003a0000087ab9 */ /* 0x000fe20000000a00 */
[----:B--2---:R-:W-:Y:S01]  /*29250*/  IMAD.U32 R4, RZ, RZ, UR4 ;  /* 0x00000004ff047e24 */ /* 0x004fe2000f8e00ff */
[----:B------:R-:W-:Y:S01]  /*29260*/  MOV R12, 0x1 ;  /* 0x00000001000c7802 */ /* 0x000fe20000000f00 */
[----:B------:R-:W2:Y:S01]  /*29270*/  LDC.64 R2, c[0x4][R2] ;  /* 0x0100000002027b82 */ /* 0x000ea20000000a00 */
[----:B------:R-:W-:Y:S02]  /*29280*/  IMAD.U32 R5, RZ, RZ, UR5 ;  /* 0x00000005ff057e24 */ /* 0x000fe4000f8e00ff */
[----:B------:R-:W-:Y:S02]  /*29290*/  IMAD.U32 R6, RZ, RZ, UR6 ;  /* 0x00000006ff067e24 */ /* 0x000fe4000f8e00ff */
[----:B-1----:R-:W-:-:S02]  /*292a0*/  IMAD.U32 R7, RZ, RZ, UR7 ;  /* 0x00000007ff077e24 */ /* 0x002fc4000f8e00ff */
[----:B------:R-:W-:Y:S02]  /*292b0*/  IMAD.U32 R10, RZ, RZ, UR8 ;  /* 0x00000008ff0a7e24 */ /* 0x000fe4000f8e00ff */
[----:B------:R-:W-:Y:S02]  /*292c0*/  IMAD.U32 R11, RZ, RZ, UR9 ;  /* 0x00000009ff0b7e24 */ /* 0x000fe4000f8e00ff */
[----:B------:R-:W-:Y:S02]  /*292d0*/  IMAD.MOV.U32 R8, RZ, RZ, 0x70 ;  /* 0x00000070ff087424 */ /* 0x000fe400078e00ff */
[----:B------:R-:W-:-:S07]  /*292e0*/  IMAD.MOV.U32 R13, RZ, RZ, RZ ;  /* 0x000000ffff0d7224 */ /* 0x000fce00078e00ff */
[----:B------:R-:W-:-:S07]  /*292f0*/  LEPC R20, `(.L_x_5066) ;  /* 0x000000001014794e */ /* 0x000fce0000000000 */
[----:B0-2---:R-:W-:Y:S05]  /*29300*/  CALL.ABS.NOINC R2 ;  /* 0x0000000002007343 */ /* 0x005fea0003c00000 */
.L_x_5066:
[----:B------:R-:W-:Y:S05]  /*29310*/  BSYNC B6 ;  /* 0x0000000000067941 */ /* 0x000fea0003800000 */
.L_x_5065:
        /* <DEDUP_REMOVED lines=13> */
[----:B-----5:R-:W-:-:S05]  /*293f0*/  IMAD.SHL.U32 R9, R9, 0x8, RZ ;  /* 0x0000000809097824 */ /* 0x020fca00078e00ff */
[----:B------:R-:W-:-:S04]  /*29400*/  LOP3.LUT R9, R9, 0x38, RZ, 0xc0, !PT ;  /* 0x0000003809097812 */ /* 0x000fc800078ec0ff */
        /* <DEDUP_REMOVED lines=21> */
[----:B------:R-:W-:Y:S01]  /*29560*/  ULDC.64 UR4, c[0x0][0x2d0] ;  /* 0x0000b40000047ab9 */ /* 0x000fe20000000a00 */
[----:B----4-:R-:W-:Y:S02]  /*29570*/  IMAD.IADD R4, R8, 0x1, R11 ;  /* 0x0000000108047824 */ /* 0x010fe400078e020b */
        /* <DEDUP_REMOVED lines=11> */
[----:B------:R-:W-:-:S04]  /*29630*/  ULDC.64 UR4, c[0x0][0x2c8] ;  /* 0x0000b20000047ab9 */ /* 0x000fc80000000a00 */
[----:B------:R-:W-:Y:S02]  /*29640*/  IADD3 R3, R3, R0, RZ ;  /* 0x0000000003037210 */ /* 0x000fe40007ffe0ff */
        /* <DEDUP_REMOVED lines=14> */
[----:B------:R-:W-:Y:S01]  /*29730*/  ISETP.GE.AND P1, PT, R9, UR4, PT ;  /* 0x0000000409007c0c */ /* 0x000fe2000bf26270 */
[----:B------:R-:W-:-:S12]  /*29740*/  BRA.DIV UR5, `(.L_x_5067) ;  /* 0x0000005a054c7947 */ /* 0x000fd8000b800000 */
[----:B------:R-:W2:Y:S04]  /*29750*/  LDL.LU R6, [R1+0x38] ;  /* 0x0000380001067983 */ /* 0x000ea80000300800 */
[----:B------:R-:W3:Y:S04]  /*29760*/  LDL.LU R11, [R1+0x34] ;  /* 0x00003400010b7983 */ /* 0x000ee80000300800 */
[----:B------:R-:W4:Y:S01]  /*29770*/  LDL R9, [R1+0x2c] ;  /* 0x00002c0001097983 */ /* 0x000f220000100800 */
[----:B--2---:R-:W-:-:S03]  /*29780*/  IMAD R2, R6, R7, RZ ;  /* 0x0000000706027224 */ /* 0x004fc600078e02ff */
[----:B------:R-:W0:Y:S01]  /*29790*/  SHFL.IDX PT, R7, R4, RZ, 0x181f ;  /* 0x00181fff04077589 */ /* 0x000e2200000e0000 */
[----:B---3--:R-:W-:-:S03]  /*297a0*/  IMAD.IADD R0, R10, 0x1, R11 ;  /* 0x000000010a007824 */ /* 0x008fc600078e020b */
[----:B------:R-:W1:Y:S01]  /*297b0*/  SHFL.IDX PT, R6, R3, RZ, 0x181f ;  /* 0x00181fff03067589 */ /* 0x000e6200000e0000 */
[C---:B------:R-:W-:Y:S01]  /*297c0*/  VIADD R5, R0.reuse, 0x10 ;  /* 0x0000001000057836 */ /* 0x040fe20000000000 */
[----:B------:R-:W-:-:S13]  /*297d0*/  ISETP.GE.AND P2, PT, R0, R2, PT ;  /* 0x000000020000720c */ /* 0x000fda0003f46270 */
[----:B0-----:R-:W-:-:S05]  /*297e0*/  @!P2 LEA R7, P4, R8, R7, 0x1 ;  /* 0x000000070807a211 */ /* 0x001fca00078808ff */
[----:B-1----:R-:W-:-:S05]  /*297f0*/  @!P2 IMAD.X R6, RZ, RZ, R6, P4 ;  /* 0x000000ffff06a224 */ /* 0x002fca00020e0606 */
[----:B------:R-:W-:-:S04]  /*29800*/  @!P2 LOP3.LUT R7, R7, R6, RZ, 0x3c, !PT ;  /* 0x000000060707a212 */ /* 0x000fc800078e3cff */
[----:B------:R-:W-:-:S04]  /*29810*/  @!P2 LOP3.LUT R6, R7, R6, RZ, 0x3c, !PT ;  /* 0x000000060706a212 */ /* 0x000fc800078e3cff */
[----:B------:R-:W-:-:S05]  /*29820*/  @!P2 LOP3.LUT R7, R7, R6, RZ, 0x3c, !PT ;  /* 0x000000060707a212 */ /* 0x000fca00078e3cff */
[----:B------:R-:W-:Y:S01]  /*29830*/  @!PT LDS RZ, [RZ] ;  /* 0x00000000fffff984 */ /* 0x000fe20000000800 */
[----:B----4-:R-:W-:Y:S04]  /*29840*/  @!P2 LDGSTS.E.BYPASS.LTC128B.128 [R9+0x12400], desc[UR46][R6.64], !P3 ;  /* 0x124000000609afae */ /* 0x010fe8000d901d6e */
[----:B------:R-:W-:Y:S04]  /*29850*/  @!P2 LDGSTS.E.BYPASS.LTC128B.128 [R9+0x16400], desc[UR46][R6.64+0x80], !P0 ;  /* 0x164000800609afae */ /* 0x000fe8000c101d6e */
[----:B------:R0:W-:Y:S01]  /*29860*/  @!P2 LDGSTS.E.BYPASS.LTC128B.128 [R9+0x1a400], desc[UR46][R6.64+0x100], !P1 ;  /* 0x1a4001000609afae */ /* 0x0001e2000c901d6e */
[----:B------:R-:W-:-:S03]  /*29870*/  ISETP.GE.AND P2, PT, R5, R2, PT ;  /* 0x000000020500720c */ /* 0x000fc60003f46270 */
[----:B------:R-:W1:Y:S04]  /*29880*/  SHFL.IDX PT, R5, R4, 0x1, 0x181f ;  /* 0x00381f0004057f89 */ /* 0x000e6800000e0000 */
[----:B0-----:R-:W0:Y:S06]  /*29890*/  SHFL.IDX PT, R6, R3, 0x1, 0x181f ;  /* 0x00381f0003067f89 */ /* 0x001e2c00000e0000 */
[----:B-1----:R-:W-:-:S05]  /*298a0*/  @!P2 LEA R5, P4, R8, R5, 0x1 ;  /* 0x000000050805a211 */ /* 0x002fca00078808ff */
[----:B0-----:R-:W-:-:S05]  /*298b0*/  @!P2 IMAD.X R6, RZ, RZ, R6, P4 ;  /* 0x000000ffff06a224 */ /* 0x001fca00020e0606 */
[----:B------:R-:W-:Y:S01]  /*298c0*/  @!P2 MOV R7, R6 ;  /* 0x000000060007a202 */ /* 0x000fe20000000f00 */
        /* <DEDUP_REMOVED lines=60> */
[----:B------:R0:W2:Y:S02]  /*29c90*/  SHFL.IDX PT, R3, R4, 0x7, 0x181f ;  /* 0x00f81f0004037f89 */ /* 0x0000a400000e0000 */
.L_x_5231:
[----:B------:R-:W-:Y:S01]  /*29ca0*/  VIADD R0, R0, 0x70 ;  /* 0x0000007000007836 */ /* 0x000fe20000000000 */
[----:B------:R-:W-:Y:S04]  /*29cb0*/  BSSY B0, `(.L_x_5068) ;  /* 0x000000c000007945 */ /* 0x000fe80003800000 */
[----:B------:R-:W-:-:S13]  /*29cc0*/  ISETP.GE.AND P2, PT, R0, R2, PT ;  /* 0x000000020000720c */ /* 0x000fda0003f46270 */
[----:B------:R-:W-:Y:S05]  /*29cd0*/  @P2 BRA `(.L_x_5069) ;  /* 0x0000000000242947 */ /* 0x000fea0003800000 */
[----:B0-----:R-:W4:Y:S01]  /*29ce0*/  LDL R4, [R1+0x2c] ;  /* 0x00002c0001047983 */ /* 0x001f220000100800 */
[----:B--2---:R-:W-:-:S05]  /*29cf0*/  LEA R2, P2, R8, R3, 0x1 ;  /* 0x0000000308027211 */ /* 0x004fca00078408ff */
[----:B-1----:R-:W-:-:S05]  /*29d00*/  IMAD.X R3, RZ, RZ, R5, P2 ;  /* 0x000000ffff037224 */ /* 0x002fca00010e0605 */
[----:B------:R-:W-:Y:S01]  /*29d10*/  @!PT LDS RZ, [RZ] ;  /* 0x00000000fffff984 */ /* 0x000fe20000000800 */
[----:B------:R-:W-:Y:S01]  /*29d20*/  @!PT LDS RZ, [RZ] ;  /* 0x00000000fffff984 */ /* 0x000fe20000000800 */
[----:B------:R-:W-:Y:S01]  /*29d30*/  @!PT LDS RZ, [RZ] ;  /* 0x00000000fffff984 */ /* 0x000fe20000000800 */
[----:B----4-:R4:W-:Y:S04]  /*29d40*/  LDGSTS.E.BYPASS.LTC128B.128 [R4+0x15c00], desc[UR46][R2.64], !P3 ;  /* 0x15c0000002047fae */ /* 0x0109e8000d901d6e */
[----:B------:R4:W-:Y:S04]  /*29d50*/  LDGSTS.E.BYPASS.LTC128B.128 [R4+0x19c00], desc[UR46][R2.64+0x80], !P0 ;  /* 0x19c0008002047fae */ /* 0x0009e8000c101d6e */
[----:B------:R4:W-:Y:S02]  /*29d60*/  LDGSTS.E.BYPASS.LTC128B.128 [R4+0x1dc00], desc[UR46][R2.64+0x100], !P1 ;  /* 0x1dc0010002047fae */ /* 0x0009e4000c901d6e */
.L_x_5069:
[----:B------:R-:W-:Y:S05]  /*29d70*/  BSYNC B0 ;  /* 0x0000000000007941 */ /* 0x000fea0003800000 */
.L_x_5068:
[----:B------:R-:W-:Y:S01]  /*29d80*/  NOP ;  /* 0x0000000000007918 */ /* 0x000fe20000000000 */
[----:B------:R-:W-:-:S13]  /*29d90*/  PLOP3.LUT P0, PT, PT, PT, PT, 0x80, 0x0 ;  /* 0x000000000000781c */ /* 0x000fda0003f0f070 */
.L_x_5070:
[----:B------:R-:W-:Y:S02]  /*29da0*/  PLOP3.LUT P1, PT, P1, P0, PT, 0xa2, 0x0 ;  /* 0x000000000000781c */ /* 0x000fe40000f21472 */
[----:B------:R-:W-:-:S08]  /*29db0*/  @P0 R2UR P1, UR4, R19 ;  /* 0x00000000130402ca */ /* 0x000fd00000020000 */
[----:B------:R-:W-:-:S05]  /*29dc0*/  @P0 PLOP3.LUT P0, PT, P1, PT, PT, 0x80, 0x0 ;  /* 0x000000000000081c */ /* 0x000fca0000f0f070 */
[----:B------:R-:W-:Y:S01]  /*29dd0*/  @!P1 SYNCS.ARRIVE.TRANS64.RED.A0T1 RZ, [UR4+0x30800], RZ ;  /* 0x030800ffffff99a7 */ /* 0x000fe20008200404 */
[----:B------:R-:W-:Y:S07]  /*29de0*/  @!P1 ARRIVES.LDGSTSBAR.64.TRANSCNT [UR4+0x30800] ;  /* 0x03080000ff0099b0 */ /* 0x000fee0008000a84 */
[----:B------:R-:W-:Y:S05]  /*29df0*/  @P0 BRA.U.ANY `(.L_x_5070) ;  /* 0xfffffffd00e80947 */ /* 0x000fea000393ffff */
[----:B----4-:R-:W4:Y:S02]  /*29e00*/  LDL.LU R2, [R1+0x58] ;  /* 0x0000580001027983 */ /* 0x010f240000300800 */
[----:B----4-:R-:W-:-:S04]  /*29e10*/  IADD3 R2, R2, 0x1, RZ ;  /* 0x0000000102027810 */ /* 0x010fc80007ffe0ff */
[----:B------:R-:W-:Y:S01]  /*29e20*/  LEA.HI R0, R2, R2, RZ, 0x1 ;  /* 0x0000000202007211 */ /* 0x000fe200078f08ff */
[----:B------:R4:W-:Y:S03]  /*29e30*/  STL [R1+0x58], R2 ;  /* 0x0000580201007387 */ /* 0x0009e60000100800 */
        /* <DEDUP_REMOVED lines=8> */
.L_x_5232:
[----:B------:R-:W-:Y:S05]  /*29ec0*/  BSYNC B0 ;  /* 0x0000000000007941 */ /* 0x000fea0003800000 */
.L_x_5071:
[----:B------:R-:W4:Y:S04]  /*29ed0*/  LDL R2, [R1+0x44] ;  /* 0x0000440001027983 */ /* 0x000f280000100800 */
[----:B0-----:R-:W5:Y:S01]  /*29ee0*/  LDL R4, [R1+0x30] ;  /* 0x0000300001047983 */ /* 0x001f620000100800 */
[----:B------:R-:W-:Y:S01]  /*29ef0*/  BSSY B0, `(.L_x_5073) ;  /* 0x000024d000007945 */ /* 0x000fe20003800000 */
[----:B----4-:R-:W-:-:S05]  /*29f00*/  VIADD R0, R2, 0xfffffffe ;  /* 0xfffffffe02007836 */ /* 0x010fca0000000000 */
[----:B-----5:R-:W-:-:S13]  /*29f10*/  ISETP.GE.AND P0, PT, R0, R4, PT ;  /* 0x000000040000720c */ /* 0x020fda0003f06270 */
[----:B------:R-:W-:Y:S05]  /*29f20*/  @!P0 BRA `(.L_x_5074) ;  /* 0x0000002400248947 */ /* 0x000fea0003800000 */
[----:B--2---:R-:W2:Y:S04]  /*29f30*/  LDL.LU R3, [R1+0x50] ;  /* 0x0000500001037983 */ /* 0x004ea80000300800 */
[----:B---3--:R-:W3:Y:S04]  /*29f40*/  LDL.LU R7, [R1+0x40] ;  /* 0x0000400001077983 */ /* 0x008ee80000300800 */
        /* <DEDUP_REMOVED lines=52> */
.L_x_5079:
[----:B------:R-:W-:Y:S01]  /*2a290*/  IMAD R3, R8, 0x8, R19 ;  /* 0x0000000808037824 */ /* 0x000fe200078e0213 */
[----:B------:R-:W-:Y:S01]  /*2a2a0*/  SHF.L.U32 R2, R9, 0x1f, RZ ;  /* 0x0000001f09027819 */ /* 0x000fe200000006ff */
[----:B------:R-:W-:Y:S03]  /*2a2b0*/  BSSY B3, `(.L_x_5080) ;  /* 0x0000003000037945 */ /* 0x000fe60003800000 */
[----:B------:R-:W1:Y:S02]  /*2a2c0*/  SYNCS.PHASECHK.TRANS64.TRYWAIT P0, [R3+URZ+0x30840], R2 ;  /* 0x03084002030075a7 */ /* 0x000e64000800017f */
[----:B-1----:R-:W-:Y:S05]  /*2a2d0*/  @!P0 BRA `(.L_x_5081) ;  /* 0x0000005800588947 */ /* 0x002fea0003800000 */
.L_x_5233:
[----:B------:R-:W-:Y:S05]  /*2a2e0*/  BSYNC B3 ;  /* 0x0000000000037941 */ /* 0x000fea0003800000 */
.L_x_5080:
        /* <DEDUP_REMOVED lines=10> */
.L_x_5083:
[----:B------:R-:W-:Y:S05]  /*2a390*/  BSYNC B3 ;  /* 0x0000000000037941 */ /* 0x000fea0003800000 */
.L_x_5082:
[----:B01----:R-:W2:Y:S01]  /*2a3a0*/  LDL R2, [R1+0x18] ;  /* 0x0000180001027983 */ /* 0x003ea20000100800 */
        /* <DEDUP_REMOVED lines=11> */
.L_x_5084:
        /* <DEDUP_REMOVED lines=16> */
.L_x_5085:
        /* <DEDUP_REMOVED lines=16> */
.L_x_5086:
        /* <DEDUP_REMOVED lines=17> */
.L_x_5234:
[----:B------:R-:W-:Y:S05]  /*2a770*/  BSYNC B3 ;  /* 0x0000000000037941 */ /* 0x000fea0003800000 */
.L_x_5087:
        /* <DEDUP_REMOVED lines=10> */
.L_x_5089:
[----:B------:R-:W-:Y:S01]  /*2a820*/  LOP3.LUT P0, RZ, R18, 0x8, RZ, 0xc0, !PT ;  /* 0x0000000812ff7812 */ /* 0x000fe2000780c0ff */
[----:B------:R-:W-:-:S12]  /*2a830*/  BSSY B3, `(.L_x_5090) ;  /* 0x0000003000037945 */ /* 0x000fd80003800000 */
[----:B------:R-:W-:Y:S05]  /*2a840*/  @P0 BRA `(.L_x_5091) ;  /* 0x0000000000040947 */ /* 0x000fea0003800000 */
[----:B------:R-:W-:Y:S01]  /*2a850*/  BPT.TRAP 0x1 ;  /* 0x000000040000795c */ /* 0x000fe20000300000 */
.L_x_5091:
[----:B------:R-:W-:Y:S05]  /*2a860*/  BSYNC B3 ;  /* 0x0000000000037941 */ /* 0x000fea0003800000 */
.L_x_5090:
        /* <DEDUP_REMOVED lines=13> */
.L_x_5092:
        /* <DEDUP_REMOVED lines=15> */
.L_x_5093:
        /* <DEDUP_REMOVED lines=15> */
.L_x_5094:
        /* <DEDUP_REMOVED lines=12> */
.L_x_5078:
[----:B------:R-:W-:Y:S05]  /*2abe0*/  BSYNC B1 ;  /* 0x0000000000017941 */ /* 0x000fea0003800000 */
.L_x_5077:
[----:B0-----:R-:W2:Y:S04]  /*2abf0*/  LDL.LU R0, [R1+0x44] ;  /* 0x0000440001007983 */ /* 0x001ea80000300800 */
[----:B------:R0:W-:Y:S04]  /*2ac00*/  STL [R1+0x10], R8 ;  /* 0x0000100801007387 */ /* 0x0001e80000100800 */
[----:B------:R0:W-:Y:S02]  /*2ac10*/  STL [R1+0x14], R9 ;  /* 0x0000140901007387 */ /* 0x0001e40000100800 */
[----:B0-2---:R-:W-:-:S07]  /*2ac20*/  VIADD R0, R0, 0xfffffffd ;  /* 0xfffffffd00007836 */ /* 0x005fce0000000000 */
.L_x_5076:
[----:B------:R-:W-:Y:S05]  /*2ac30*/  BSYNC B2 ;  /* 0x0000000000027941 */ /* 0x000fea0003800000 */
.L_x_5075:
[----:B------:R-:W-:-:S05]  /*2ac40*/  VIADD R10, R10, 0xfffffffe ;  /* 0xfffffffe0a0a7836 */ /* 0x000fca0000000000 */
[----:B------:R-:W-:-:S13]  /*2ac50*/  ISETP.NE.AND P0, PT, R10, R7, PT ;  /* 0x000000070a00720c */ /* 0x000fda0003f05270 */
[----:B------:R-:W-:Y:S05]  /*2ac60*/  @!P0 BRA `(.L_x_5074) ;  /* 0x0000001400d48947 */ /* 0x000fea0003800000 */
[----:B------:R-:W-:-:S07]  /*2ac70*/  IMAD.MOV.U32 R9, RZ, RZ, R17 ;  /* 0x000000ffff097224 */ /* 0x000fce00078e0011 */
.L_x_5131:
        /* <DEDUP_REMOVED lines=35> */
.L_x_5097:
[----:B------:R-:W-:Y:S01]  /*2aeb0*/  IMAD R3, R4, 0x8, R19 ;  /* 0x0000000804037824 */ /* 0x000fe200078e0213 */
[----:B------:R-:W-:Y:S01]  /*2aec0*/  SHF.L.U32 R2, R5, 0x1f, RZ ;  /* 0x0000001f05027819 */ /* 0x000fe200000006ff */
[----:B------:R-:W-:Y:S03]  /*2aed0*/  BSSY B2, `(.L_x_5098) ;  /* 0x0000003000027945 */ /* 0x000fe60003800000 */
[----:B------:R-:W1:Y:S02]  /*2aee0*/  SYNCS.PHASECHK.TRANS64.TRYWAIT P0, [R3+URZ+0x30840], R2 ;  /* 0x03084002030075a7 */ /* 0x000e64000800017f */
[----:B-1----:R-:W-:Y:S05]  /*2aef0*/  @!P0 BRA `(.L_x_5099) ;  /* 0x0000004c00788947 */ /* 0x002fea0003800000 */
.L_x_5235:
[----:B------:R-:W-:Y:S05]  /*2af00*/  BSYNC B2 ;  /* 0x0000000000027941 */ /* 0x000fea0003800000 */
.L_x_5098:
        /* <DEDUP_REMOVED lines=10> */
.L_x_5101:
[----:B------:R-:W-:Y:S05]  /*2afb0*/  BSYNC B2 ;  /* 0x0000000000027941 */ /* 0x000fea0003800000 */
.L_x_5100:
[----:B-12---:R-:W2:Y:S01]  /*2afc0*/  LDL R2, [R1+0x18] ;  /* 0x0000180001027983 */ /* 0x006ea20000100800 */
        /* <DEDUP_REMOVED lines=11> */
.L_x_5102:
        /* <DEDUP_REMOVED lines=16> */
.L_x_5103:
        /* <DEDUP_REMOVED lines=16> */
.L_x_5104:
        /* <DEDUP_REMOVED lines=17> */
.L_x_5236:
[----:B------:R-:W-:Y:S05]  /*2b390*/  BSYNC B2 ;  /* 0x0000000000027941 */ /* 0x000fea0003800000 */
.L_x_5105:
        /* <DEDUP_REMOVED lines=10> */
.L_x_5107:
[----:B------:R-:W-:Y:S01]  /*2b440*/  LOP3.LUT P0, RZ, R18, 0x8, RZ, 0xc0, !PT ;  /* 0x0000000812ff7812 */ /* 0x000fe2000780c0ff */
[----:B------:R-:W-:-:S12]  /*2b450*/  BSSY B2, `(.L_x_5108) ;  /* 0x0000003000027945 */ /* 0x000fd80003800000 */
[----:B------:R-:W-:Y:S05]  /*2b460*/  @P0 BRA `(.L_x_5109) ;  /* 0x0000000000040947 */ /* 0x000fea0003800000 */
[----:B------:R-:W-:Y:S01]  /*2b470*/  BPT.TRAP 0x1 ;  /* 0x000000040000795c */ /* 0x000fe20000300000 */
.L_x_5109:
[----:B------:R-:W-:Y:S05]  /*2b480*/  BSYNC B2 ;  /* 0x0000000000027941 */ /* 0x000fea0003800000 */
.L_x_5108:
        /* <DEDUP_REMOVED lines=13> */
.L_x_5110:
        /* <DEDUP_REMOVED lines=15> */
.L_x_5111:
        /* <DEDUP_REMOVED lines=15> */
.L_x_5112:
        /* <DEDUP_REMOVED lines=12> */
.L_x_5096:
[----:B------:R-:W-:Y:S05]  /*2b800*/  BSYNC B1 ;  /* 0x0000000000017941 */ /* 0x000fea0003800000 */
.L_x_5095:
        /* <DEDUP_REMOVED lines=35> */
.L_x_5115:
[----:B------:R-:W-:Y:S01]  /*2ba40*/  LEA R3, R11, R19, 0x3 ;  /* 0x000000130b037211 */ /* 0x000fe200078e18ff */
[----:B------:R-:W-:Y:S01]  /*2ba50*/  BSSY B2, `(.L_x_5116) ;  /* 0x0000004000027945 */ /* 0x000fe20003800000 */
[----:B------:R-:W-:-:S04]  /*2ba60*/  SHF.L.U32 R2, R10, 0x1f, RZ ;  /* 0x0000001f0a027819 */ /* 0x000fc800000006ff */
[----:B------:R-:W2:Y:S02]  /*2ba70*/  SYNCS.PHASECHK.TRANS64.TRYWAIT P0, [R3+URZ+0x30840], R2 ;  /* 0x03084002030075a7 */ /* 0x000ea4000800017f */
[----:B--2---:R-:W-:Y:S05]  /*2ba80*/  @!P0 BRA `(.L_x_5117) ;  /* 0x0000004000bc8947 */ /* 0x004fea0003800000 */
.L_x_5237:
[----:B------:R-:W-:Y:S05]  /*2ba90*/  BSYNC B2 ;  /* 0x0000000000027941 */ /* 0x000fea0003800000 */
.L_x_5116:
        /* <DEDUP_REMOVED lines=10> */
.L_x_5119:
[----:B------:R-:W-:Y:S05]  /*2bb40*/  BSYNC B2 ;  /* 0x0000000000027941 */ /* 0x000fea0003800000 */
.L_x_5118:
        /* <DEDUP_REMOVED lines=10> */
[----:B---3--:R-:W-:-:S02]  /*2bbf0*/  IMAD R8, R8, 0x9000, R19 ;  /* 0x0000900008087824 */ /* 0x008fc400078e0213 */
[----:B--2---:R-:W-:Y:S02]  /*2bc00*/  IMAD R2, R7, 0x60, R2 ;  /* 0x0000006007027824 */ /* 0x004fe400078e0202 */
[----:B------:R-:W-:-:S08]  /*2bc10*/  VIADD R10, R8, 0x1e400 ;  /* 0x0001e400080a7836 */ /* 0x000fd00000000000 */
.L_x_5120:
        /* <DEDUP_REMOVED lines=16> */
.L_x_5121:
        /* <DEDUP_REMOVED lines=16> */
.L_x_5122:
        /* <DEDUP_REMOVED lines=15> */
.L_x_5238:
[----:B------:R-:W-:Y:S05]  /*2bf10*/  BSYNC B2 ;  /* 0x0000000000027941 */ /* 0x000fea0003800000 */
.L_x_5123:
        /* <DEDUP_REMOVED lines=10> */
.L_x_5125:
[----:B------:R-:W-:Y:S01]  /*2bfc0*/  LOP3.LUT P0, RZ, R18, 0x8, RZ, 0xc0, !PT ;  /* 0x0000000812ff7812 */ /* 0x000fe2000780c0ff */
[----:B------:R-:W-:-:S12]  /*2bfd0*/  BSSY B2, `(.L_x_5126) ;  /* 0x0000003000027945 */ /* 0x000fd80003800000 */
[----:B------:R-:W-:Y:S05]  /*2bfe0*/  @P0 BRA `(.L_x_5127) ;  /* 0x0000000000040947 */ /* 0x000fea0003800000 */
[----:B------:R-:W-:Y:S01]  /*2bff0*/  BPT.TRAP 0x1 ;  /* 0x000000040000795c */ /* 0x000fe20000300000 */
.L_x_5127:
[----:B------:R-:W-:Y:S05]  /*2c000*/  BSYNC B2 ;  /* 0x0000000000027941 */ /* 0x000fea0003800000 */
.L_x_5126:
        /* <DEDUP_REMOVED lines=12> */
.L_x_5128:
        /* <DEDUP_REMOVED lines=15> */
.L_x_5129:
        /* <DEDUP_REMOVED lines=15> */
.L_x_5130:
        /* <DEDUP_REMOVED lines=12> */
.L_x_5114:
[----:B------:R-:W-:Y:S05]  /*2c370*/  BSYNC B1 ;  /* 0x0000000000017941 */ /* 0x000fea0003800000 */
.L_x_5113:
[----:B------:R-:W2:Y:S01]  /*2c380*/  LDL R2, [R1+0x30] ;  /* 0x0000300001027983 */ /* 0x000ea20000100800 */
[----:B------:R-:W-:Y:S02]  /*2c390*/  IADD3 R0, R0, -0x2, RZ ;  /* 0xfffffffe00007810 */ /* 0x000fe40007ffe0ff */
[----:B--2---:R-:W-:-:S13]  /*2c3a0*/  ISETP.GT.AND P0, PT, R6, R2, PT ;  /* 0x000000020600720c */ /* 0x004fda0003f04270 */
[----:B------:R-:W-:Y:S05]  /*2c3b0*/  @P0 BRA `(.L_x_5131) ;  /* 0xffffffe800300947 */ /* 0x000fea000383ffff */
.L_x_5074:
[----:B------:R-:W-:Y:S05]  /*2c3c0*/  BSYNC B0 ;  /* 0x0000000000007941 */ /* 0x000fea0003800000 */
.L_x_5073:
[----:B------:R-:W4:Y:S01]  /*2c3d0*/  S2R R2, SR_TID.X ;  /* 0x0000000000027919 */ /* 0x000f220000002100 */
[----:B------:R-:W-:Y:S01]  /*2c3e0*/  BSSY B0, `(.L_x_5132) ;  /* 0x0000011000007945 */ /* 0x000fe20003800000 */
[----:B----4-:R-:W-:-:S04]  /*2c3f0*/  LOP3.LUT R2, R2, 0x7f, RZ, 0xc0, !PT ;  /* 0x0000007f02027812 */ /* 0x010fc800078ec0ff */
[----:B------:R-:W-:-:S13]  /*2c400*/  ISETP.NE.AND P0, PT, R2, RZ, PT ;  /* 0x000000ff0200720c */ /* 0x000fda0003f05270 */
[----:B------:R-:W-:Y:S05]  /*2c410*/  @P0 BRA `(.L_x_5133) ;  /* 0x0000000000340947 */ /* 0x000fea0003800000 */
[----:B------:R-:W4:Y:S01]  /*2c420*/  S2R R2, SR_LANEID ;  /* 0x0000000000027919 */ /* 0x000f220000000000 */
[----:B------:R-:W-:Y:S01]  /*2c430*/  VOTEU.ANY UR4, UPT, PT ;  /* 0x0000000000047886 */ /* 0x000fe200038e0100 */
[----:B-1----:R-:W1:Y:S01]  /*2c440*/  LDC.64 R4, c[0x0][0xc60] ;  /* 0x00031800ff047b82 */ /* 0x002e620000000a00 */
[----:B------:R-:W4:Y:S02]  /*2c450*/  FLO.U32 R0, UR4 ;  /* 0x0000000400007d00 */ /* 0x000f2400080e0000 */
[----:B----4-:R-:W-:-:S06]  /*2c460*/  ISETP.EQ.U32.AND P0, PT, R0, R2, PT ;  /* 0x000000020000720c */ /* 0x010fcc0003f02070 */
[----:B------:R-:W1:Y:S07]  /*2c470*/  POPC R2, UR4 ;  /* 0x0000000400027d09 */ /* 0x000e6e0008000000 */
[----:B-1----:R-:W4:Y:S04]  /*2c480*/  @P0 ATOMG.E.ADD.STRONG.GPU PT, R2, desc[UR46][R4.64], R2 ;  /* 0x00000002040209a8 */ /* 0x002f2800081ee1ee */
[----:B----4-:R1:W4:Y:S02]  /*2c490*/  SHFL.IDX PT, R2, R2, R0, 0x1f ;  /* 0x00001f0002027589 */ /* 0x01032400000e0000 */
[----:B-1----:R-:W1:Y:S02]  /*2c4a0*/  S2R R0, SR_LTMASK ;  /* 0x0000000000007919 */ /* 0x002e640000003900 */
[----:B-1----:R-:W-:-:S06]  /*2c4b0*/  LOP3.LUT R0, R0, UR4, RZ, 0xc0, !PT ;  /* 0x0000000400007c12 */ /* 0x002fcc000f8ec0ff */
[----:B------:R-:W4:Y:S02]  /*2c4c0*/  POPC R0, R0 ;  /* 0x0000000000007309 */ /* 0x000f240000000000 */
[----:B----4-:R-:W-:-:S05]  /*2c4d0*/  IADD3 R0, R2, UR39, R0 ;  /* 0x0000002702007c10 */ /* 0x010fca000fffe000 */
[----:B------:R4:W-:Y:S02]  /*2c4e0*/  STL [R1], R0 ;  /* 0x0000000001007387 */ /* 0x0009e40000100800 */
.L_x_5133:
[----:B------:R-:W-:Y:S05]  /*2c4f0*/  BSYNC B0 ;  /* 0x0000000000007941 */ /* 0x000fea0003800000 */
.L_x_5132:
[----:B------:R-:W-:Y:S01]  /*2c500*/  LOP3.LUT P0, RZ, R18, 0x4, RZ, 0xc0, !PT ;  /* 0x0000000412ff7812 */ /* 0x000fe2000780c0ff */
[----:B------:R-:W-:-:S12]  /*2c510*/  BSSY B0, `(.L_x_5134) ;  /* 0x000004e000007945 */ /* 0x000fd80003800000 */
[----:B------:R-:W-:Y:S05]  /*2c520*/  @!P0 BRA `(.L_x_5135) ;  /* 0x0000000400308947 */ /* 0x000fea0003800000 */
[----:B----4-:R-:W4:Y:S04]  /*2c530*/  LDL R0, [R1+0x10] ;  /* 0x0000100001007983 */ /* 0x010f280000100800 */
[----:B------:R-:W5:Y:S01]  /*2c540*/  LDL R2, [R1+0x14] ;  /* 0x0000140001027983 */ /* 0x000f620000100800 */
[----:B------:R-:W-:Y:S01]  /*2c550*/  BSSY B1, `(.L_x_5136) ;  /* 0x0000005000017945 */ /* 0x000fe20003800000 */
[----:B----4-:R-:W-:Y:S01]  /*2c560*/  IMAD R0, R0, 0x8, R19 ;  /* 0x0000000800007824 */ /* 0x010fe200078e0213 */
[----:B-----5:R-:W-:-:S04]  /*2c570*/  SHF.L.U32 R2, R2, 0x1f, RZ ;  /* 0x0000001f02027819 */ /* 0x020fc800000006ff */
[----:B------:R-:W4:Y:S02]  /*2c580*/  SYNCS.PHASECHK.TRANS64.TRYWAIT P0, [R0+URZ+0x30860], R2 ;  /* 0x03086002000075a7 */ /* 0x000f24000800017f */
[----:B----4-:R-:W-:Y:S05]  /*2c590*/  @!P0 BRA `(.L_x_5137) ;  /* 0x0000003800208947 */ /* 0x010fea0003800000 */
.L_x_5239:
[----:B------:R-:W-:Y:S05]  /*2c5a0*/  BSYNC B1 ;  /* 0x0000000000017941 */ /* 0x000fea0003800000 */
.L_x_5136:
[----:B--2---:R-:W2:Y:S01]  /*2c5b0*/  S2R R3, SR_TID.X ;  /* 0x0000000000037919 */ /* 0x004ea20000002100 */
[----:B------:R-:W-:-:S04]  /*2c5c0*/  UPRMT UR4, UR38, 0x9910, URZ ;  /* 0x0000991026047896 */ /* 0x000fc8000800003f */
[----:B------:R-:W-:Y:S01]  /*2c5d0*/  UISETP.NE.AND UP0, UPT, UR4, 0x2, UPT ;  /* 0x000000020400788c */ /* 0x000fe2000bf05270 */
[----:B--2---:R-:W-:-:S04]  /*2c5e0*/  LOP3.LUT R3, R3, 0x7f, RZ, 0xc0, !PT ;  /* 0x0000007f03037812 */ /* 0x004fc800078ec0ff */
[----:B------:R-:W-:-:S13]  /*2c5f0*/  ISETP.NE.AND P0, PT, R3, RZ, PT ;  /* 0x000000ff0300720c */ /* 0x000fda0003f05270 */
[----:B----4-:R-:W-:-:S04]  /*2c600*/  @!P0 IMAD.MOV.U32 R2, RZ, RZ, 0x9000 ;  /* 0x00009000ff028424 */ /* 0x010fc800078e00ff */
[----:B------:R2:W-:Y:S01]  /*2c610*/  @!P0 SYNCS.ARRIVE.TRANS64 RZ, [R0+URZ+0x30850], R2 ;  /* 0x0308500200ff89a7 */ /* 0x0005e2000800003f */
[----:B------:R-:W-:-:S13]  /*2c620*/  PLOP3.LUT P0, PT, PT, PT, UP0, 0x80, 0x0 ;  /* 0x000000000000781c */ /* 0x000fda0003f0f008 */
[----:B--2---:R-:W-:Y:S05]  /*2c630*/  @P0 BRA `(.L_x_5138) ;  /* 0x0000000000040947 */ /* 0x004fea0003800000 */
[----:B------:R-:W-:Y:S01]  /*2c640*/  BPT.TRAP 0x1 ;  /* 0x000000040000795c */ /* 0x000fe20000300000 */
.L_x_5138:
[----:B------:R-:W-:Y:S01]  /*2c650*/  LOP3.LUT P0, RZ, R18, 0x8, RZ, 0xc0, !PT ;  /* 0x0000000812ff7812 */ /* 0x000fe2000780c0ff */
[----:B------:R-:W-:-:S12]  /*2c660*/  BSSY B1, `(.L_x_5139) ;  /* 0x0000003000017945 */ /* 0x000fd80003800000 */
[----:B------:R-:W-:Y:S05]  /*2c670*/  @P0 BRA `(.L_x_5140) ;  /* 0x0000000000040947 */ /* 0x000fea0003800000 */
[----:B------:R-:W-:Y:S01]  /*2c680*/  BPT.TRAP 0x1 ;  /* 0x000000040000795c */ /* 0x000fe20000300000 */
.L_x_5140:
[----:B------:R-:W-:Y:S05]  /*2c690*/  BSYNC B1 ;  /* 0x0000000000017941 */ /* 0x000fea0003800000 */
.L_x_5139:
[----:B------:R-:W2:Y:S04]  /*2c6a0*/  LDL.LU R4, [R1+0x18] ;  /* 0x0000180001047983 */ /* 0x000ea80000300800 */
[----:B------:R-:W2:Y:S04]  /*2c6b0*/  LDL.LU R3, [R1+0x4] ;  /* 0x0000040001037983 */ /* 0x000ea80000300800 */
[----:B------:R-:W4:Y:S01]  /*2c6c0*/  LDL R2, [R1+0x10] ;  /* 0x0000100001027983 */ /* 0x000f220000100800 */
        /* <DEDUP_REMOVED lines=8> */
[----:B----4-:R-:W-:-:S04]  /*2c750*/  IMAD R2, R2, 0x9000, R19 ;  /* 0x0000900002027824 */ /* 0x010fc800078e0213 */
[----:B------:R-:W-:-:S07]  /*2c760*/  VIADD R4, R2, 0x400 ;  /* 0x0000040002047836 */ /* 0x000fce0000000000 */
.L_x_5141:
        /* <DEDUP_REMOVED lines=15> */
.L_x_5142:
        /* <DEDUP_REMOVED lines=15> */
.L_x_5143:
        /* <DEDUP_REMOVED lines=10> */
.L_x_5135:
[----:B------:R-:W-:Y:S05]  /*2c9f0*/  BSYNC B0 ;  /* 0x0000000000007941 */ /* 0x000fea0003800000 */
.L_x_5134:
[----:B-1----:R-:W4:Y:S04]  /*2ca00*/  LDL.LU R5, [R1+0x10] ;  /* 0x0000100001057983 */ /* 0x002f280000300800 */
[----:B------:R-:W5:Y:S01]  /*2ca10*/  LDL.LU R4, [R1+0x14] ;  /* 0x0000140001047983 */ /* 0x000f620000300800 */
[----:B----4-:R-:W-:-:S05]  /*2ca20*/  VIADD R0, R5, 0x1 ;  /* 0x0000000105007836 */ /* 0x010fca0000000000 */
[----:B------:R-:W-:-:S04]  /*2ca30*/  ISETP.NE.AND P0, PT, R0, 0x2, PT ;  /* 0x000000020000780c */ /* 0x000fc80003f05270 */
[----:B------:R-:W-:Y:S02]  /*2ca40*/  SEL R2, RZ, 0x1, P0 ;  /* 0x00000001ff027807 */ /* 0x000fe40000000000 */
[----:B------:R-:W-:Y:S02]  /*2ca50*/  SEL R0, R0, RZ, P0 ;  /* 0x000000ff00007207 */ /* 0x000fe40000000000 */
[----:B-----5:R-:W-:-:S03]  /*2ca60*/  LOP3.LUT R4, R4, R2, RZ, 0x3c, !PT ;  /* 0x0000000204047212 */ /* 0x020fc600078e3cff */
[----:B------:R1:W-:Y:S04]  /*2ca70*/  STL [R1+0x10], R0 ;  /* 0x0000100001007387 */ /* 0x0003e80000100800 */
[----:B------:R1:W-:Y:S02]  /*2ca80*/  STL [R1+0x14], R4 ;  /* 0x0000140401007387 */ /* 0x0003e40000100800 */
.L_x_5053:
[----:B------:R-:W-:Y:S05]  /*2ca90*/  BSYNC B7 ;  /* 0x0000000000077941 */ /* 0x000fea0003800000 */
.L_x_5051:
[----:B------:R-:W-:-:S13]  /*2caa0*/  LOP3.LUT P0, RZ, R18, 0x10, RZ, 0xc0, !PT ;  /* 0x0000001012ff7812 */ /* 0x000fda000780c0ff */
[----:B------:R-:W-:Y:S05]  /*2cab0*/  @!P0 BRA `(.L_x_5144) ;  /* 0x00000000002c8947 */ /* 0x000fea0003800000 */
[----:B------:R-:W-:Y:S05]  /*2cac0*/  WARPSYNC.ALL ;  /* 0x0000000000007948 */ /* 0x000fea0003800000 */
[----:B------:R-:W5:Y:S08]  /*2cad0*/  S2UR UR5, SR_CgaCtaId ;  /* 0x00000000000579c3 */ /* 0x000f700000008800 */
[----:B------:R-:W-:Y:S06]  /*2cae0*/  BAR.SYNC.DEFER_BLOCKING 0x5, 0x180 ;  /* 0x0146000000007b1d */ /* 0x000fec0000010000 */
[----:B------:R-:W-:-:S02]  /*2caf0*/  UMOV UR4, 0x400 ;  /* 0x0000040000047882 */ /* 0x000fc40000000000 */
[----:B-----5:R-:W-:-:S06]  /*2cb00*/  ULEA UR4, UR5, UR4, 0x18 ;  /* 0x0000000405047291 */ /* 0x020fcc000f8ec03f */
[----:B------:R-:W-:-:S05]  /*2cb10*/  MOV R19, UR4 ;  /* 0x0000000400137c02 */ /* 0x000fca0008000f00 */
[----:B-1-3--:R-:W1:Y:S04]  /*2cb20*/  LDS.128 R4, [R19+0x308d0] ;  /* 0x0308d00013047984 */ /* 0x00ae680000000c00 */
[----:B-1----:R1:W-:Y:S04]  /*2cb30*/  STL.64 [R1], R4 ;  /* 0x0000000401007387 */ /* 0x0023e80000100a00 */
[----:B------:R1:W-:Y:S01]  /*2cb40*/  STL.64 [R1+0x8], R6 ;  /* 0x0000080601007387 */ /* 0x0003e20000100a00 */
[----:B------:R-:W-:Y:S06]  /*2cb50*/  BAR.ARV 0x4, 0x180 ;  /* 0x0106000000007b1d */ /* 0x000fec0000002000 */
[----:B------:R-:W-:Y:S05]  /*2cb60*/  BRA `(.L_x_5145) ;  /* 0x00000010002c7947 */ /* 0x000fea0003800000 */
.L_x_5144:
[----:B------:R-:W5:Y:S01]  /*2cb70*/  LDL R16, [R1+0x28] ;  /* 0x0000280001107983 */ /* 0x000f620000100800 */
[----:B------:R-:W-:Y:S01]  /*2cb80*/  UMOV UR4, 0xffffffff ;  /* 0xffffffff00047882 */ /* 0x000fe20000000000 */
[----:B-----5:R-:W-:Y:S02]  /*2cb90*/  ISETP.NE.AND P5, PT, R16, 0x1f, PT ;  /* 0x0000001f1000780c */ /* 0x020fe40003fa5270 */
[----:B------:R-:W-:Y:S11]  /*2cba0*/  BRA.DIV UR4, `(.L_x_5146) ;  /* 0x0000003204b07947 */ /* 0x000ff6000b800000 */
[----:B--2---:R-:W1:Y:S01]  /*2cbb0*/  LDL R3, [R1+0xc] ;  /* 0x00000c0001037983 */ /* 0x004e620000100800 */
[----:B------:R-:W-:-:S03]  /*2cbc0*/  ULDC UR4, c[0x0][0xc3c] ;  /* 0x00030f0000047ab9 */ /* 0x000fc60000000800 */
[----:B------:R-:W0:Y:S01]  /*2cbd0*/  LDL.LU R2, [R1] ;  /* 0x0000000001027983 */ /* 0x000e220000300800 */
[----:B------:R-:W-:Y:S01]  /*2cbe0*/  LOP3.LUT P4, RZ, R18, 0x1, RZ, 0xc0, !PT ;  /* 0x0000000112ff7812 */ /* 0x000fe2000788c0ff */
[----:B-1--4-:R-:W-:Y:S02]  /*2cbf0*/  IMAD.IADD R0, R3, 0x1, R16 ;  /* 0x0000000103007824 */ /* 0x012fe400078e0210 */
[----:B0-----:R-:W-:-:S03]  /*2cc00*/  IMAD.MOV.U32 R10, RZ, RZ, R2 ;  /* 0x000000ffff0a7224 */ /* 0x001fc600078e0002 */
[----:B------:R-:W-:-:S13]  /*2cc10*/  ISETP.GE.OR P0, PT, R0, UR4, !P5 ;  /* 0x0000000400007c0c */ /* 0x000fda000ef06670 */
[----:B------:R-:W0:Y:S08]  /*2cc20*/  @!P0 LDC.64 R2, c[0x0][0xc80] ;  /* 0x00032000ff028b82 */ /* 0x000e300000000a00 */
[----:B---3--:R-:W1:Y:S01]  /*2cc30*/  @!P0 LDC.64 R6, c[0x0][0xc78] ;  /* 0x00031e00ff068b82 */ /* 0x008e620000000a00 */
        /* <DEDUP_REMOVED lines=9> */
[----:B------:R-:W-:-:S03]  /*2ccd0*/  ISETP.GE.U32.AND P3, PT, R16, 0x10, PT ;  /* 0x000000101000780c */ /* 0x000fc60003f66070 */
[----:B------:R-:W-:Y:S01]  /*2cce0*/  SHFL.IDX PT, R0, R10, 0x1, 0x1f ;  /* 0x00201f000a007f89 */ /* 0x000fe200000e0000 */
[----:B--2---:R-:W-:Y:S02]  /*2ccf0*/  @!P0 IMAD.MOV.U32 R4, RZ, RZ, R8 ;  /* 0x000000ffff048224 */ /* 0x004fe400078e0008 */
        /* <DEDUP_REMOVED lines=20> */
.L_x_5249:
[----:B------:R-:W-:Y:S02]  /*2ce40*/  ULDC UR4, c[0x0][0xc38] ;  /* 0x00030e0000047ab9 */ /* 0x000fe40000000800 */
[----:B------:R-:W-:-:S04]  /*2ce50*/  IMAD.U32 R2, RZ, RZ, UR4 ;  /* 0x00000004ff027e24 */ /* 0x000fc8000f8e00ff */
[----:B-1----:R-:W-:-:S04]  /*2ce60*/  IMAD R9, R9, R2, RZ ;  /* 0x0000000209097224 */ /* 0x002fc800078e02ff */
[----:B------:R-:W-:-:S05]  /*2ce70*/  IMAD.IADD R0, R0, 0x1, R9 ;  /* 0x0000000100007824 */ /* 0x000fca00078e0209 */
[----:B------:R-:W-:-:S13]  /*2ce80*/  ISETP.GT.AND P4, PT, R0, R5, PT ;  /* 0x000000050000720c */ /* 0x000fda0003f84270 */
[----:B------:R-:W-:Y:S05]  /*2ce90*/  @P4 BRA `(.L_x_5147) ;  /* 0x0000000000ac4947 */ /* 0x000fea0003800000 */
.L_x_5150:
[----:B------:R-:W2:Y:S01]  /*2cea0*/  LDL.LU R3, [R1+0xc] ;  /* 0x00000c0001037983 */ /* 0x000ea20000300800 */
[----:B------:R-:W1:Y:S01]  /*2ceb0*/  LDC R2, c[0x0][0xc3c] ;  /* 0x00030f00ff027b82 */ /* 0x000e620000000800 */
[----:B--2---:R-:W-:-:S05]  /*2cec0*/  VIADD R3, R3, 0x1f ;  /* 0x0000001f03037836 */ /* 0x004fca0000000000 */
[----:B-1----:R-:W-:-:S13]  /*2ced0*/  ISETP.GE.AND P4, PT, R3, R2, PT ;  /* 0x000000020300720c */ /* 0x002fda0003f86270 */
[----:B------:R-:W-:Y:S05]  /*2cee0*/  @P4 BRA `(.L_x_5148) ;  /* 0x0000000800e84947 */ /* 0x000fea0003800000 */
[----:B------:R-:W2:Y:S04]  /*2cef0*/  LDL R4, [R1+0x28] ;  /* 0x0000280001047983 */ /* 0x000ea80000100800 */
[----:B------:R1:W-:Y:S01]  /*2cf00*/  STL [R1+0xc], R3 ;  /* 0x00000c0301007387 */ /* 0x0003e20000100800 */
[----:B--2---:R-:W-:Y:S01]  /*2cf10*/  IADD3 R6, R3, R4, RZ ;  /* 0x0000000403067210 */ /* 0x004fe20007ffe0ff */
        /* <DEDUP_REMOVED lines=29> */
.L_x_5257:
[----:B------:R-:W-:Y:S02]  /*2d0f0*/  ULDC UR4, c[0x0][0xc38] ;  /* 0x00030e0000047ab9 */ /* 0x000fe40000000800 */
[----:B------:R-:W-:-:S05]  /*2d100*/  MOV R2, UR4 ;  /* 0x0000000400027c02 */ /* 0x000fca0008000f00 */
[----:B-1----:R-:W-:-:S04]  /*2d110*/  IMAD R9, R9, R2, RZ ;  /* 0x0000000209097224 */ /* 0x002fc800078e02ff */
[----:B------:R-:W-:-:S05]  /*2d120*/  IMAD.IADD R0, R9, 0x1, R0 ;  /* 0x0000000109007824 */ /* 0x000fca00078e0200 */
[----:B------:R-:W-:-:S13]  /*2d130*/  ISETP.GT.AND P4, PT, R0, R5, PT ;  /* 0x000000050000720c */ /* 0x000fda0003f84270 */
[----:B------:R-:W-:Y:S05]  /*2d140*/  @!P4 BRA `(.L_x_5150) ;  /* 0xfffffffc0054c947 */ /* 0x000fea000383ffff */
.L_x_5147:
        /* <DEDUP_REMOVED lines=12> */
.L_x_5262:
[----:B------:R-:W-:-:S13]  /*2d210*/  ISETP.NE.AND P0, PT, R0, RZ, PT ;  /* 0x000000ff0000720c */ /* 0x000fda0003f05270 */
[----:B------:R-:W-:Y:S05]  /*2d220*/  @!P0 BRA `(.L_x_5152) ;  /* 0x0000000000148947 */ /* 0x000fea0003800000 */
[----:B------:R-:W-:Y:S01]  /*2d230*/  UMOV UR4, 0xffffffff ;  /* 0xffffffff00047882 */ /* 0x000fe20000000000 */
[----:B-1----:R-:W-:Y:S02]  /*2d240*/  VIADD R3, R3, 0xffffffff ;  /* 0xffffffff03037836 */ /* 0x002fe40000000000 */
[----:B------:R-:W-:Y:S05]  /*2d250*/  BRA.DIV UR4, `(.L_x_5153) ;  /* 0x0000003604a87947 */ /* 0x000fea000b800000 */
[----:B------:R1:W2:Y:S02]  /*2d260*/  SHFL.IDX PT, R3, R7, R3, 0x1f ;  /* 0x00001f0307037589 */ /* 0x0002a400000e0000 */
.L_x_5265:
[----:B--2---:R-:W-:-:S07]  /*2d270*/  IMAD.MOV.U32 R8, RZ, RZ, R3 ;  /* 0x000000ffff087224 */ /* 0x004fce00078e0003 */
.L_x_5152:
[----:B------:R-:W-:Y:S01]  /*2d280*/  ISETP.NE.AND P0, PT, R6, 0x1, PT ;  /* 0x000000010600780c */ /* 0x000fe20003f05270 */
[----:B------:R-:W-:-:S05]  /*2d290*/  IMAD R0, R8, R2, R9 ;  /* 0x0000000208007224 */ /* 0x000fca00078e0209 */
[----:B------:R2:W-:Y:S02]  /*2d2a0*/  STL [R1], R0 ;  /* 0x0000000001007387 */ /* 0x0005e40000100800 */
[----:B--2---:R-:W-:-:S05]  /*2d2b0*/  IMAD.IADD R0, R5, 0x1, -R0 ;  /* 0x0000000105007824 */ /* 0x004fca00078e0a00 */
[----:B------:R-:W-:Y:S05]  /*2d2c0*/  @!P0 BRA `(.L_x_5154) ;  /* 0x0000000000e48947 */ /* 0x000fea0003800000 */
[----:B------:R-:W-:-:S04]  /*2d2d0*/  IABS R5, R4 ;  /* 0x0000000400057213 */ /* 0x000fc80000000000 */
[----:B------:R-:W2:Y:S08]  /*2d2e0*/  I2F.RP R2, R5 ;  /* 0x0000000500027306 */ /* 0x000eb00000209400 */
[----:B--2---:R-:W2:Y:S02]  /*2d2f0*/  MUFU.RCP R2, R2 ;  /* 0x0000000200027308 */ /* 0x004ea40000001000 */
[----:B--2---:R-:W-:-:S06]  /*2d300*/  VIADD R2, R2, 0xffffffe ;  /* 0x0ffffffe02027836 */ /* 0x004fcc0000000000 */
[----:B-1----:R-:W1:Y:S02]  /*2d310*/  F2I.FTZ.U32.TRUNC.NTZ R3, R2 ;  /* 0x0000000200037305 */ /* 0x002e64000021f000 */
[----:B-1----:R-:W-:-:S05]  /*2d320*/  IADD3 R2, RZ, -R3, RZ ;  /* 0x80000003ff027210 */ /* 0x002fca0007ffe0ff */
        /* <DEDUP_REMOVED lines=43> */
[----:B------:R-:W-:Y:S02]  /*2d5e0*/  @!P1 IADD3 R7, -R7, RZ, RZ ;  /* 0x000000ff07079210 */ /* 0x000fe40007ffe1ff */
[----:B------:R-:W-:-:S05]  /*2d5f0*/  @!P2 LOP3.LUT R7, RZ, R6, RZ, 0x33, !PT ;  /* 0x00000006ff07a212 */ /* 0x000fca00078e33ff */
[----:B------:R-:W-:-:S04]  /*2d600*/  IMAD.MOV R2, RZ, RZ, -R7 ;  /* 0x000000ffff027224 */ /* 0x000fc800078e0a07 */
[C---:B------:R-:W-:Y:S02]  /*2d610*/  IMAD R2, R6.reuse, R2, R3 ;  /* 0x0000000206027224 */ /* 0x040fe400078e0203 */
[----:B------:R-:W-:-:S04]  /*2d620*/  IMAD R6, R6, 0x1000000, R7 ;  /* 0x0100000006067824 */ /* 0x000fc800078e0207 */
[----:B------:R-:W-:-:S05]  /*2d630*/  IMAD R2, R2, 0x10000, R6 ;  /* 0x0001000002027824 */ /* 0x000fca00078e0206 */
[----:B------:R1:W-:Y:S01]  /*2d640*/  STL [R1+0x8], R2 ;  /* 0x0000080201007387 */ /* 0x0003e20000100800 */
[----:B------:R-:W-:Y:S05]  /*2d650*/  BRA `(.L_x_5155) ;  /* 0x0000000000fc7947 */ /* 0x000fea0003800000 */
.L_x_5154:
[----:B-1----:R-:W2:Y:S01]  /*2d660*/  LDL R3, [R1+0xc] ;  /* 0x00000c0001037983 */ /* 0x002ea20000100800 */
[----:B0-----:R-:W2:Y:S02]  /*2d670*/  LDC.64 R6, c[0x0][0xc90] ;  /* 0x00032400ff067b82 */ /* 0x001ea40000000a00 */
        /* <DEDUP_REMOVED lines=37> */
[----:B0-----:R-:W-:Y:S01]  /*2d8d0*/  MOV R2, RZ ;  /* 0x000000ff00027202 */ /* 0x001fe20000000f00 */
[----:B-1----:R-:W-:-:S04]  /*2d8e0*/  IMAD.MOV R0, RZ, RZ, -R3 ;  /* 0x000000ffff007224 */ /* 0x002fc800078e0a03 */
[----:B------:R-:W-:-:S04]  /*2d8f0*/  IMAD R0, R0, R9, RZ ;  /* 0x0000000900007224 */ /* 0x000fc800078e02ff */
        /* <DEDUP_REMOVED lines=17> */
[----:B------:R-:W-:Y:S01]  /*2da10*/  @!P2 LOP3.LUT R0, RZ, R8, RZ, 0x33, !PT ;  /* 0x00000008ff00a212 */ /* 0x000fe200078e33ff */
[----:B------:R-:W-:-:S04]  /*2da20*/  IMAD.MOV R8, RZ, RZ, -R8 ;  /* 0x000000ffff087224 */ /* 0x000fc800078e0a08 */
[----:B------:R-:W-:-:S05]  /*2da30*/  IMAD R2, R0, R8, R6 ;  /* 0x0000000800027224 */ /* 0x000fca00078e0206 */
[----:B------:R0:W-:Y:S02]  /*2da40*/  STL [R1+0x8], R2 ;  /* 0x0000080201007387 */ /* 0x0001e40000100800 */
.L_x_5155:
[----:B------:R-:W-:-:S04]  /*2da50*/  LOP3.LUT R0, RZ, R0, RZ, 0x33, !PT ;  /* 0x00000000ff007212 */ /* 0x000fc800078e33ff */
[----:B------:R-:W-:-:S05]  /*2da60*/  IADD3 R0, R4, R0, RZ ;  /* 0x0000000004007210 */ /* 0x000fca0007ffe0ff */
[----:B------:R2:W-:Y:S01]  /*2da70*/  STL [R1+0x4], R0 ;  /* 0x0000040001007387 */ /* 0x0005e20000100800 */
[----:B------:R-:W-:Y:S05]  /*2da80*/  BRA `(.L_x_5156) ;  /* 0x0000000000287947 */ /* 0x000fea0003800000 */
.L_x_5148:
        /* <DEDUP_REMOVED lines=10> */
.L_x_5156:
[----:B-12---:R-:W2:Y:S04]  /*2db30*/  LDL R0, [R1+0x28] ;  /* 0x0000280001007983 */ /* 0x006ea80000100800 */
[----:B0-----:R-:W3:Y:S04]  /*2db40*/  LDL R2, [R1+0xc] ;  /* 0x00000c0001027983 */ /* 0x001ee80000100800 */
        /* <DEDUP_REMOVED lines=13> */
.L_x_5145:
[----:B----4-:R-:W3:Y:S01]  /*2dc20*/  LDL R0, [R1+0xc] ;  /* 0x00000c0001007983 */ /* 0x010ee20000100800 */
[----:B------:R-:W-:Y:S02]  /*2dc30*/  ULDC UR4, c[0x0][0xc3c] ;  /* 0x00030f0000047ab9 */ /* 0x000fe40000000800 */
[----:B---3--:R-:W-:-:S13]  /*2dc40*/  ISETP.GE.AND P0, PT, R0, UR4, PT ;  /* 0x0000000400007c0c */ /* 0x008fda000bf06270 */
[----:B------:R-:W-:Y:S05]  /*2dc50*/  @!P0 BRA `(.L_x_5157) ;  /* 0xffffff8000248947 */ /* 0x000fea000383ffff */
[----:B------:R-:W-:Y:S05]  /*2dc60*/  BSYNC B8 ;  /* 0x0000000000087941 */ /* 0x000fea0003800000 */
.L_x_4987:
        /* <DEDUP_REMOVED lines=12> */
.L_x_5266:
[----:B------:R-:W-:Y:S05]  /*2dd30*/  BSYNC B0 ;  /* 0x0000000000007941 */ /* 0x000fea0003800000 */
.L_x_5158:
[----:B------:R-:W-:-:S03]  /*2dd40*/  UMOV UR4, 0xffffffff ;  /* 0xffffffff00047882 */ /* 0x000fc60000000000 */
[----:B------:R-:W-:Y:S05]  /*2dd50*/  BRA.DIV UR4, `(.L_x_5160) ;  /* 0x0000002e04287947 */ /* 0x000fea000b800000 */
[----:B------:R-:W1:Y:S02]  /*2dd60*/  S2R R2, SR_TID.X ;  /* 0x0000000000027919 */ /* 0x000e640000002100 */
[----:B-1----:R-:W-:-:S04]  /*2dd70*/  SHF.R.U32.HI R2, RZ, 0x5, R2 ;  /* 0x00000005ff027819 */ /* 0x002fc80000011602 */
[----:B------:R-:W-:-:S05]  /*2dd80*/  LOP3.LUT R2, R2, 0x3, RZ, 0xc0, !PT ;  /* 0x0000000302027812 */ /* 0x000fca00078ec0ff */
[----:B------:R1:W2:Y:S02]  /*2dd90*/  SHFL.IDX PT, R14, R2, RZ, 0x1f ;  /* 0x00001fff020e7589 */ /* 0x0002a400000e0000 */
.L_x_5269:
[----:B--2---:R-:W-:-:S13]  /*2dda0*/  ISETP.NE.AND P0, PT, R14, RZ, PT ;  /* 0x000000ff0e00720c */ /* 0x004fda0003f05270 */
[----:B------:R-:W-:Y:S05]  /*2ddb0*/  @P0 BRA `(.L_x_4683) ;  /* 0x00000000009c0947 */ /* 0x000fea0003800000 */
[----:B------:R-:W-:-:S03]  /*2ddc0*/  UMOV UR4, 0xffffffff ;  /* 0xffffffff00047882 */ /* 0x000fc60000000000 */
[----:B------:R-:W-:Y:S05]  /*2ddd0*/  BRA.DIV UR4, `(.L_x_5161) ;  /* 0x0000002e043c7947 */ /* 0x000fea000b800000 */
[----:B------:R-:W-:-:S13]  /*2dde0*/  ELECT P6, URZ, PT ;  /* 0x00000000003f782f */ /* 0x000fda00038c0000 */
.L_x_5272:
        /* <DEDUP_REMOVED lines=8> */
.L_x_5162:
[----:B0-----:R-:W2:Y:S04]  /*2de70*/  LDL R3, [R1+0x10] ;  /* 0x0000100001037983 */ /* 0x001ea80000100800 */
[----:B------:R-:W3:Y:S01]  /*2de80*/  LDL.LU R7, [R1+0x14] ;  /* 0x0000140001077983 */ /* 0x000ee20000300800 */
[----:B------:R-:W-:-:S04]  /*2de90*/  VIADD R2, R0, 0x30840 ;  /* 0x0003084000027836 */ /* 0x000fc80000000000 */
[C---:B--2---:R-:W-:Y:S02]  /*2dea0*/  IMAD R6, R3.reuse, 0x8, R2 ;  /* 0x0000000803067824 */ /* 0x044fe400078e0202 */
[----:B------:R-:W-:Y:S01]  /*2deb0*/  VIADD R3, R3, 0x1 ;  /* 0x0000000103037836 */ /* 0x000fe20000000000 */
[----:B---3--:R-:W-:-:S04]  /*2dec0*/  SHF.L.U32 R5, R7, 0x1f, RZ ;  /* 0x0000001f07057819 */ /* 0x008fc800000006ff */
        /* <DEDUP_REMOVED lines=8> */
.L_x_5273:
[----:B------:R-:W1:Y:S02]  /*2df50*/  SYNCS.PHASECHK.TRANS64.TRYWAIT P0, [R7+URZ], R2 ;  /* 0x00000002070075a7 */ /* 0x000e64000800017f */
[----:B-1----:R-:W-:Y:S05]  /*2df60*/  @!P0 BRA `(.L_x_5164) ;  /* 0x0000002c000c8947 */ /* 0x002fea0003800000 */
.L_x_5274:
[----:B------:R-:W-:Y:S05]  /*2df70*/  @!P2 BRA `(.L_x_5165) ;  /* 0x000000000004a947 */ /* 0x000fea0003800000 */
[----:B------:R-:W-:Y:S01]  /*2df80*/  BPT.TRAP 0x1 ;  /* 0x000000040000795c */ /* 0x000fe20000300000 */
.L_x_5165:
[----:B------:R-:W2:Y:S01]  /*2df90*/  LDL.LU R4, [R1+0x10] ;  /* 0x0000100001047983 */ /* 0x000ea20000300800 */
[----:B------:R-:W-:-:S04]  /*2dfa0*/  VIADD R0, R0, 0x30860 ;  /* 0x0003086000007836 */ /* 0x000fc80000000000 */
[----:B--2---:R-:W-:-:S04]  /*2dfb0*/  IMAD R4, R4, 0x8, R0 ;  /* 0x0000000804047824 */ /* 0x004fc800078e0200 */
[----:B------:R-:W2:Y:S02]  /*2dfc0*/  SYNCS.PHASECHK.TRANS64.TRYWAIT P0, [R4+URZ], R5 ;  /* 0x00000005040075a7 */ /* 0x000ea4000800017f */
[----:B--2---:R-:W-:Y:S05]  /*2dfd0*/  @!P0 BRA `(.L_x_5166) ;  /* 0x0000002c00048947 */ /* 0x004fea0003800000 */
.L_x_5275:
[----:B------:R-:W-:-:S07]  /*2dfe0*/  IMAD R3, R3, 0x8, R0 ;  /* 0x0000000803037824 */ /* 0x000fce00078e0200 */
.L_x_5167:
[----:B---3--:R3:W4:Y:S02]  /*2dff0*/  SYNCS.PHASECHK.TRANS64.TRYWAIT P0, [R3+URZ], R2 ;  /* 0x00000002030075a7 */ /* 0x008724000800017f */
[----:B----4-:R-:W-:Y:S05]  /*2e000*/  @!P0 NANOSLEEP.SYNCS 0x989680 ;  /* 0x009896800000895d */ /* 0x010fea0003900000 */
[----:B------:R-:W4:Y:S02]  /*2e010*/  @!P0 SYNCS.PHASECHK.TRANS64 P0, [R3+URZ], R2 ;  /* 0x00000002030085a7 */ /* 0x000f24000800007f */
[----:B----4-:R-:W-:Y:S05]  /*2e020*/  @!P0 BRA `(.L_x_5167) ;  /* 0xfffffffc00f08947 */ /* 0x010fea000383ffff */
.L_x_4683:
[----:B------:R-:W-:Y:S05]  /*2e030*/  BSYNC B9 ;  /* 0x0000000000097941 */ /* 0x000fea0003800000 */
.L_x_4680:
[----:B------:R-:W-:Y:S05]  /*2e040*/  EXIT ;  /* 0x000000000000794d */ /* 0x000fea0003800000 */
.L_x_4711:
[----:B0-----:R0:W1:Y:S02]  /*2e050*/  SYNCS.PHASECHK.TRANS64.TRYWAIT P5, [R88+URZ+0x30890], R89 ;  /* 0x03089059580075a7 */ /* 0x00106400080a017f */
[----:B-1----:R-:W-:Y:S05]  /*2e060*/  @!P5 NANOSLEEP.SYNCS 0x989680 ;  /* 0x009896800000d95d */ /* 0x002fea0003900000 */
[----:B------:R-:W1:Y:S02]  /*2e070*/  @!P5 SYNCS.PHASECHK.TRANS64 P5, [R88+URZ+0x30890], R89 ;  /* 0x030890595800d5a7 */ /* 0x000e6400080a007f */
[----:B-1----:R-:W-:Y:S05]  /*2e080*/  @!P5 BRA `(.L_x_4711) ;  /* 0xfffffffc00f0d947 */ /* 0x002fea000383ffff */
[----:B------:R-:W-:Y:S05]  /*2e090*/  BRA `(.L_x_5168) ;  /* 0xfffffd5c001c7947 */ /* 0x000fea000383ffff */
.L_x_4765:
[----:B-1----:R1:W3:Y:S02]  /*2e0a0*/  SYNCS.PHASECHK.TRANS64.TRYWAIT P5, [R88+URZ+0x30890], R89 ;  /* 0x03089059580075a7 */ /* 0x0022e400080a017f */
[----:B---3--:R-:W-:Y:S05]  /*2e0b0*/  @!P5 NANOSLEEP.SYNCS 0x989680 ;  /* 0x009896800000d95d */ /* 0x008fea0003900000 */
[----:B------:R-:W3:Y:S02]  /*2e0c0*/  @!P5 SYNCS.PHASECHK.TRANS64 P5, [R88+URZ+0x30890], R89 ;  /* 0x030890595800d5a7 */ /* 0x000ee400080a007f */
[----:B---3--:R-:W-:Y:S05]  /*2e0d0*/  @!P5 BRA `(.L_x_4765) ;  /* 0xfffffffc00f0d947 */ /* 0x008fea000383ffff */
[----:B------:R-:W-:Y:S05]  /*2e0e0*/  BRA `(.L_x_5169) ;  /* 0xfffffd8c00f47947 */ /* 0x000fea000383ffff */
.L_x_4790:
[----:B0-----:R0:W1:Y:S02]  /*2e0f0*/  SYNCS.PHASECHK.TRANS64.TRYWAIT P3, [R88+URZ+0x30890], R89 ;  /* 0x03089059580075a7 */ /* 0x001064000806017f */
[----:B-1----:R-:W-:Y:S05]  /*2e100*/  @!P3 NANOSLEEP.SYNCS 0x989680 ;  /* 0x009896800000b95d */ /* 0x002fea0003900000 */
[----:B------:R-:W1:Y:S02]  /*2e110*/  @!P3 SYNCS.PHASECHK.TRANS64 P3, [R88+URZ+0x30890], R89 ;  /* 0x030890595800b5a7 */ /* 0x000e64000806007f */
[----:B-1----:R-:W-:Y:S05]  /*2e120*/  @!P3 BRA `(.L_x_4790) ;  /* 0xfffffffc00f0b947 */ /* 0x002fea000383ffff */
[----:B------:R-:W-:Y:S05]  /*2e130*/  BRA `(.L_x_5170) ;  /* 0xfffffdc000107947 */ /* 0x000fea000383ffff */
.L_x_4796:
[----:B-1----:R1:W2:Y:S02]  /*2e140*/  SYNCS.PHASECHK.TRANS64.TRYWAIT P2, [R88+URZ+0x308b0], R89 ;  /* 0x0308b059580075a7 */ /* 0x0022a4000804017f */
[----:B--2---:R-:W-:Y:S05]  /*2e150*/  @!P2 NANOSLEEP.SYNCS 0x989680 ;  /* 0x009896800000a95d */ /* 0x004fea0003900000 */
[----:B------:R-:W2:Y:S02]  /*2e160*/  @!P2 SYNCS.PHASECHK.TRANS64 P2, [R88+URZ+0x308b0], R89 ;  /* 0x0308b0595800a5a7 */ /* 0x000ea4000804007f */
[----:B--2---:R-:W-:Y:S05]  /*2e170*/  @!P2 BRA `(.L_x_4796) ;  /* 0xfffffffc00f0a947 */ /* 0x004fea000383ffff */
[----:B------:R-:W-:Y:S05]  /*2e180*/  BRA `(.L_x_5171) ;  /* 0xfffffdc400087947 */ /* 0x000fea000383ffff */
.L_x_4824:
[----:B------:R-:W-:Y:S01]  /*2e190*/  BSSY B1, `(.L_x_5172) ;  /* 0x0000008000017945 */ /* 0x000fe20003800000 */
[----:B------:R-:W-:Y:S01]  /*2e1a0*/  MOV R13, R5 ;  /* 0x00000005000d7202 */ /* 0x000fe20000000f00 */
[----:B------:R-:W-:Y:S02]  /*2e1b0*/  IMAD.MOV.U32 R12, RZ, RZ, RZ ;  /* 0x000000ffff0c7224 */ /* 0x000fe400078e00ff */
[----:B------:R-:W-:Y:S02]  /*2e1c0*/  IMAD.MOV.U32 R11, RZ, RZ, 0x1c1f ;  /* 0x00001c1fff0b7424 */ /* 0x000fe400078e00ff */
[----:B------:R-:W-:-:S07]  /*2e1d0*/  IMAD.MOV.U32 R15, RZ, RZ, -0x1 ;  /* 0xffffffffff0f7424 */ /* 0x000fce00078e00ff */
[----:B------:R-:W-:Y:S05]  /*2e1e0*/  WARPSYNC.COLLECTIVE R15, `(.L_x_5173) ;  /* 0x000000000f087348 */ /* 0x000fea0003c00000 */
[----:B------:R0:W1:Y:S02]  /*2e1f0*/  SHFL.IDX P6, R14, R13, R12, R11 ;  /* 0x0000000c0d0e7389 */ /* 0x00006400000c000b */
[----:B01----:R-:W-:Y:S01]  /*2e200*/  ENDCOLLECTIVE ;  /* 0x000000000000791b */ /* 0x003fe20003800000 */
.L_x_5173:
[----:B------:R-:W-:Y:S05]  /*2e210*/  BSYNC B1 ;  /* 0x0000000000017941 */ /* 0x000fea0003800000 */
.L_x_5172:
[----:B------:R-:W-:Y:S01]  /*2e220*/  IMAD.MOV.U32 R13, RZ, RZ, R3 ;  /* 0x000000ffff0d7224 */ /* 0x000fe200078e0003 */
[----:B------:R-:W-:Y:S01]  /*2e230*/  MOV R15, 0xffffffff ;  /* 0xffffffff000f7802 */ /* 0x000fe20000000f00 */
[----:B------:R-:W-:Y:S02]  /*2e240*/  IMAD.MOV.U32 R12, RZ, RZ, RZ ;  /* 0x000000ffff0c7224 */ /* 0x000fe400078e00ff */
[----:B------:R-:W-:Y:S02]  /*2e250*/  IMAD.MOV.U32 R11, RZ, RZ, 0x1c1f ;  /* 0x00001c1fff0b7424 */ /* 0x000fe400078e00ff */
[----:B------:R-:W-:-:S07]  /*2e260*/  IMAD.MOV.U32 R7, RZ, RZ, R14 ;  /* 0x000000ffff077224 */ /* 0x000fce00078e000e */
[----:B------:R-:W-:Y:S05]  /*2e270*/  WARPSYNC.COLLECTIVE R15, `(.L_x_5174) ;  /* 0x000000000f087348 */ /* 0x000fea0003c00000 */
[----:B------:R0:W1:Y:S02]  /*2e280*/  SHFL.IDX P6, R14, R13, R12, R11 ;  /* 0x0000000c0d0e7389 */ /* 0x00006400000c000b */
[----:B01----:R-:W-:Y:S01]  /*2e290*/  ENDCOLLECTIVE ;  /* 0x000000000000791b */ /* 0x003fe20003800000 */
.L_x_5174:
[----:B------:R-:W-:Y:S02]  /*2e2a0*/  IMAD.MOV.U32 R13, RZ, RZ, R63 ;  /* 0x000000ffff0d7224 */ /* 0x000fe400078e003f */
[----:B------:R-:W-:-:S07]  /*2e2b0*/  IMAD.MOV.U32 R6, RZ, RZ, R14 ;  /* 0x000000ffff067224 */ /* 0x000fce00078e000e */
[----:B------:R-:W-:Y:S05]  /*2e2c0*/  WARPSYNC.COLLECTIVE R15, `(.L_x_5175) ;  /* 0x000000000f087348 */ /* 0x000fea0003c00000 */
[----:B------:R0:W1:Y:S02]  /*2e2d0*/  SHFL.IDX P6, R14, R13, R12, R11 ;  /* 0x0000000c0d0e7389 */ /* 0x00006400000c000b */
[----:B01----:R-:W-:Y:S01]  /*2e2e0*/  ENDCOLLECTIVE ;  /* 0x000000000000791b */ /* 0x003fe20003800000 */
.L_x_5175:
[----:B------:R-:W-:Y:S02]  /*2e2f0*/  IMAD.MOV.U32 R13, RZ, RZ, R0 ;  /* 0x000000ffff0d7224 */ /* 0x000fe400078e0000 */
[----:B------:R-:W-:-:S07]  /*2e300*/  IMAD.MOV.U32 R9, RZ, RZ, R14 ;  /* 0x000000ffff097224 */ /* 0x000fce00078e000e */
[----:B------:R-:W-:Y:S05]  /*2e310*/  WARPSYNC.COLLECTIVE R15, `(.L_x_5176) ;  /* 0x000000000f087348 */ /* 0x000fea0003c00000 */
[----:B------:R0:W1:Y:S02]  /*2e320*/  SHFL.IDX P6, R14, R13, R12, R11 ;  /* 0x0000000c0d0e7389 */ /* 0x00006400000c000b */
[----:B01----:R-:W-:Y:S01]  /*2e330*/  ENDCOLLECTIVE ;  /* 0x000000000000791b */ /* 0x003fe20003800000 */
.L_x_5176:
[----:B------:R-:W-:Y:S05]  /*2e340*/  BRA `(.L_x_5177) ;  /* 0xfffffdd800687947 */ /* 0x000fea000383ffff */
.L_x_4827:
[----:B------:R-:W-:Y:S01]  /*2e350*/  BSSY B1, `(.L_x_5178) ;  /* 0x0000008000017945 */ /* 0x000fe20003800000 */
[----:B------:R-:W-:Y:S01]  /*2e360*/  IMAD.MOV.U32 R13, RZ, RZ, R5 ;  /* 0x000000ffff0d7224 */ /* 0x000fe200078e0005 */
[----:B------:R-:W-:Y:S01]  /*2e370*/  MOV R15, 0xffffffff ;  /* 0xffffffff000f7802 */ /* 0x000fe20000000f00 */
[----:B------:R-:W-:Y:S02]  /*2e380*/  IMAD.MOV.U32 R12, RZ, RZ, 0x1 ;  /* 0x00000001ff0c7424 */ /* 0x000fe400078e00ff */
[----:B------:R-:W-:-:S07]  /*2e390*/  IMAD.MOV.U32 R11, RZ, RZ, 0x1c1f ;  /* 0x00001c1fff0b7424 */ /* 0x000fce00078e00ff */
[----:B0--34-:R-:W-:Y:S05]  /*2e3a0*/  WARPSYNC.COLLECTIVE R15, `(.L_x_5179) ;  /* 0x000000000f087348 */ /* 0x019fea0003c00000 */
[----:B----4-:R1:W2:Y:S02]  /*2e3b0*/  SHFL.IDX P6, R14, R13, R12, R11 ;  /* 0x0000000c0d0e7389 */ /* 0x0102a400000c000b */
[----:B0123--:R-:W-:Y:S01]  /*2e3c0*/  ENDCOLLECTIVE ;  /* 0x000000000000791b */ /* 0x00ffe20003800000 */
.L_x_5179:
[----:B------:R-:W-:Y:S05]  /*2e3d0*/  BSYNC B1 ;  /* 0x0000000000017941 */ /* 0x000fea0003800000 */
.L_x_5178:
        /* <DEDUP_REMOVED lines=8> */
.L_x_5180:
[----:B------:R-:W-:Y:S02]  /*2e460*/  IMAD.MOV.U32 R13, RZ, RZ, R63 ;  /* 0x000000ffff0d7224 */ /* 0x000fe400078e003f */
[----:B------:R-:W-:-:S07]  /*2e470*/  IMAD.MOV.U32 R4, RZ, RZ, R14 ;  /* 0x000000ffff047224 */ /* 0x000fce00078e000e */
[----:B------:R-:W-:Y:S05]  /*2e480*/  WARPSYNC.COLLECTIVE R15, `(.L_x_5181) ;  /* 0x000000000f087348 */ /* 0x000fea0003c00000 */
[----:B------:R0:W1:Y:S02]  /*2e490*/  SHFL.IDX P6, R14, R13, R12, R11 ;  /* 0x0000000c0d0e7389 */ /* 0x00006400000c000b */
[----:B01----:R-:W-:Y:S01]  /*2e4a0*/  ENDCOLLECTIVE ;  /* 0x000000000000791b */ /* 0x003fe20003800000 */
.L_x_5181:
[----:B------:R-:W-:Y:S01]  /*2e4b0*/  IMAD.MOV.U32 R13, RZ, RZ, R0 ;  /* 0x000000ffff0d7224 */ /* 0x000fe200078e0000 */
[----:B------:R-:W-:-:S07]  /*2e4c0*/  MOV R63, R14 ;  /* 0x0000000e003f7202 */ /* 0x000fce0000000f00 */
[----:B------:R-:W-:Y:S05]  /*2e4d0*/  WARPSYNC.COLLECTIVE R15, `(.L_x_5182) ;  /* 0x000000000f087348 */ /* 0x000fea0003c00000 */
[----:B------:R0:W1:Y:S02]  /*2e4e0*/  SHFL.IDX P6, R14, R13, R12, R11 ;  /* 0x0000000c0d0e7389 */ /* 0x00006400000c000b */
[----:B01----:R-:W-:Y:S01]  /*2e4f0*/  ENDCOLLECTIVE ;  /* 0x000000000000791b */ /* 0x003fe20003800000 */
.L_x_5182:
[----:B------:R-:W-:Y:S01]  /*2e500*/  IMAD.MOV.U32 R62, RZ, RZ, R14 ;  /* 0x000000ffff3e7224 */ /* 0x000fe200078e000e */
[----:B------:R-:W-:Y:S06]  /*2e510*/  BRA `(.L_x_5183) ;  /* 0xfffffddc00ec7947 */ /* 0x000fec000383ffff */
.L_x_4831:
[----:B0-----:R0:W1:Y:S02]  /*2e520*/  SYNCS.PHASECHK.TRANS64.TRYWAIT P0, [R2+URZ+0x30800], R5 ;  /* 0x03080005020075a7 */ /* 0x001064000800017f */
[----:B-1----:R-:W-:Y:S05]  /*2e530*/  @!P0 NANOSLEEP.SYNCS 0x989680 ;  /* 0x009896800000895d */ /* 0x002fea0003900000 */
[----:B------:R-:W1:Y:S02]  /*2e540*/  @!P0 SYNCS.PHASECHK.TRANS64 P0, [R2+URZ+0x30800], R5 ;  /* 0x03080005020085a7 */ /* 0x000e64000800007f */
[----:B-1----:R-:W-:Y:S05]  /*2e550*/  @!P0 BRA `(.L_x_4831) ;  /* 0xfffffffc00f08947 */ /* 0x002fea000383ffff */
[----:B------:R-:W-:Y:S05]  /*2e560*/  BRA `(.L_x_5184) ;  /* 0xfffffde800047947 */ /* 0x000fea000383ffff */
.L_x_4855:
        /* <DEDUP_REMOVED lines=8> */
.L_x_5186:
[----:B------:R-:W-:Y:S05]  /*2e5f0*/  BSYNC B1 ;  /* 0x0000000000017941 */ /* 0x000fea0003800000 */
.L_x_5185:
        /* <DEDUP_REMOVED lines=8> */
.L_x_5187:
[----:B------:R-:W-:Y:S02]  /*2e680*/  IMAD.MOV.U32 R9, RZ, RZ, R5 ;  /* 0x000000ffff097224 */ /* 0x000fe400078e0005 */
[----:B------:R-:W-:Y:S02]  /*2e690*/  IMAD.MOV.U32 R13, RZ, RZ, R71 ;  /* 0x000000ffff0d7224 */ /* 0x000fe400078e0047 */
[----:B------:R-:W-:-:S07]  /*2e6a0*/  IMAD.MOV.U32 R4, RZ, RZ, R14 ;  /* 0x000000ffff047224 */ /* 0x000fce00078e000e */
[----:B------:R-:W-:Y:S05]  /*2e6b0*/  WARPSYNC.COLLECTIVE R15, `(.L_x_5188) ;  /* 0x000000000f087348 */ /* 0x000fea0003c00000 */
[----:B------:R0:W1:Y:S02]  /*2e6c0*/  SHFL.IDX P6, R14, R13, R12, R11 ;  /* 0x0000000c0d0e7389 */ /* 0x00006400000c000b */
[----:B01----:R-:W-:Y:S01]  /*2e6d0*/  ENDCOLLECTIVE ;  /* 0x000000000000791b */ /* 0x003fe20003800000 */
.L_x_5188:
[----:B------:R-:W-:Y:S01]  /*2e6e0*/  MOV R8, R4 ;  /* 0x0000000400087202 */ /* 0x000fe20000000f00 */
[----:B------:R-:W-:Y:S02]  /*2e6f0*/  IMAD.MOV.U32 R13, RZ, RZ, R70 ;  /* 0x000000ffff0d7224 */ /* 0x000fe400078e0046 */
[----:B------:R-:W-:-:S07]  /*2e700*/  IMAD.MOV.U32 R7, RZ, RZ, R14 ;  /* 0x000000ffff077224 */ /* 0x000fce00078e000e */
[----:B------:R-:W-:Y:S05]  /*2e710*/  WARPSYNC.COLLECTIVE R15, `(.L_x_5189) ;  /* 0x000000000f087348 */ /* 0x000fea0003c00000 */
[----:B------:R0:W1:Y:S02]  /*2e720*/  SHFL.IDX P6, R14, R13, R12, R11 ;  /* 0x0000000c0d0e7389 */ /* 0x00006400000c000b */
[----:B01----:R-:W-:Y:S01]  /*2e730*/  ENDCOLLECTIVE ;  /* 0x000000000000791b */ /* 0x003fe20003800000 */
.L_x_5189:
[----:B------:R-:W-:Y:S05]  /*2e740*/  BRA `(.L_x_5190) ;  /* 0xfffffe0800ec7947 */ /* 0x000fea000383ffff */
.L_x_4858:
[----:B------:R-:W-:Y:S01]  /*2e750*/  BSSY B1, `(.L_x_5191) ;  /* 0x0000008000017945 */ /* 0x000fe20003800000 */
[----:B------:R-:W-:Y:S02]  /*2e760*/  IMAD.MOV.U32 R13, RZ, RZ, R63 ;  /* 0x000000ffff0d7224 */ /* 0x000fe400078e003f */
[----:B------:R-:W-:Y:S02]  /*2e770*/  IMAD.MOV.U32 R12, RZ, RZ, 0x1 ;  /* 0x00000001ff0c7424 */ /* 0x000fe400078e00ff */
[----:B------:R-:W-:Y:S02]  /*2e780*/  IMAD.MOV.U32 R11, RZ, RZ, 0x1c1f ;  /* 0x00001c1fff0b7424 */ /* 0x000fe400078e00ff */
[----:B------:R-:W-:-:S07]  /*2e790*/  IMAD.MOV.U32 R15, RZ, RZ, -0x1 ;  /* 0xffffffffff0f7424 */ /* 0x000fce00078e00ff */
[----:B----4-:R-:W-:Y:S05]  /*2e7a0*/  WARPSYNC.COLLECTIVE R15, `(.L_x_5192) ;  /* 0x000000000f087348 */ /* 0x010fea0003c00000 */
[----:B----4-:R0:W1:Y:S02]  /*2e7b0*/  SHFL.IDX P6, R14, R13, R12, R11 ;  /* 0x0000000c0d0e7389 */ /* 0x01006400000c000b */
[----:B01----:R-:W-:Y:S01]  /*2e7c0*/  ENDCOLLECTIVE ;  /* 0x000000000000791b */ /* 0x003fe20003800000 */
.L_x_5192:
[----:B------:R-:W-:Y:S05]  /*2e7d0*/  BSYNC B1 ;  /* 0x0000000000017941 */ /* 0x000fea0003800000 */
.L_x_5191:
        /* <DEDUP_REMOVED lines=8> */
.L_x_5193:
[----:B------:R-:W-:Y:S02]  /*2e860*/  IMAD.MOV.U32 R13, RZ, RZ, R71 ;  /* 0x000000ffff0d7224 */ /* 0x000fe400078e0047 */
[----:B------:R-:W-:-:S07]  /*2e870*/  IMAD.MOV.U32 R62, RZ, RZ, R14 ;  /* 0x000000ffff3e7224 */ /* 0x000fce00078e000e */
[----:B------:R-:W-:Y:S05]  /*2e880*/  WARPSYNC.COLLECTIVE R15, `(.L_x_5194) ;  /* 0x000000000f087348 */ /* 0x000fea0003c00000 */
[----:B------:R0:W1:Y:S02]  /*2e890*/  SHFL.IDX P6, R14, R13, R12, R11 ;  /* 0x0000000c0d0e7389 */ /* 0x00006400000c000b */
[----:B01----:R-:W-:Y:S01]  /*2e8a0*/  ENDCOLLECTIVE ;  /* 0x000000000000791b */ /* 0x003fe20003800000 */
.L_x_5194:
[----:B------:R-:W-:Y:S02]  /*2e8b0*/  IMAD.MOV.U32 R13, RZ, RZ, R70 ;  /* 0x000000ffff0d7224 */ /* 0x000fe400078e0046 */
[----:B------:R-:W-:-:S07]  /*2e8c0*/  IMAD.MOV.U32 R71, RZ, RZ, R14 ;  /* 0x000000ffff477224 */ /* 0x000fce00078e000e */
[----:B------:R-:W-:Y:S05]  /*2e8d0*/  WARPSYNC.COLLECTIVE R15, `(.L_x_5195) ;  /* 0x000000000f087348 */ /* 0x000fea0003c00000 */
[----:B------:R0:W1:Y:S02]  /*2e8e0*/  SHFL.IDX P6, R14, R13, R12, R11 ;  /* 0x0000000c0d0e7389 */ /* 0x00006400000c000b */
[----:B01----:R-:W-:Y:S01]  /*2e8f0*/  ENDCOLLECTIVE ;  /* 0x000000000000791b */ /* 0x003fe20003800000 */
.L_x_5195:
[----:B------:R-:W-:Y:S01]  /*2e900*/  IMAD.MOV.U32 R70, RZ, RZ, R14 ;  /* 0x000000ffff467224 */ /* 0x000fe200078e000e */
[----:B------:R-:W-:Y:S06]  /*2e910*/  BRA `(.L_x_5196) ;  /* 0xfffffe0c00f47947 */ /* 0x000fec000383ffff */
.L_x_4862:
[----:B0-----:R0:W1:Y:S02]  /*2e920*/  SYNCS.PHASECHK.TRANS64.TRYWAIT P0, [R2+URZ+0x30800], R61 ;  /* 0x0308003d020075a7 */ /* 0x001064000800017f */
[----:B-1----:R-:W-:Y:S05]  /*2e930*/  @!P0 NANOSLEEP.SYNCS 0x989680 ;  /* 0x009896800000895d */ /* 0x002fea0003900000 */
[----:B------:R-:W1:Y:S02]  /*2e940*/  @!P0 SYNCS.PHASECHK.TRANS64 P0, [R2+URZ+0x30800], R61 ;  /* 0x0308003d020085a7 */ /* 0x000e64000800007f */
[----:B-1----:R-:W-:Y:S05]  /*2e950*/  @!P0 BRA `(.L_x_4862) ;  /* 0xfffffffc00f08947 */ /* 0x002fea000383ffff */
[----:B------:R-:W-:Y:S05]  /*2e960*/  BRA `(.L_x_5197) ;  /* 0xfffffe1400547947 */ /* 0x000fea000383ffff */
.L_x_4876:
[----:B-1----:R1:W2:Y:S02]  /*2e970*/  SYNCS.PHASECHK.TRANS64.TRYWAIT P2, [R4+URZ+0x30830], R3 ;  /* 0x03083003040075a7 */ /* 0x0022a4000804017f */
[----:B--2---:R-:W-:Y:S05]  /*2e980*/  @!P2 NANOSLEEP.SYNCS 0x989680 ;  /* 0x009896800000a95d */ /* 0x004fea0003900000 */
[----:B------:R-:W2:Y:S02]  /*2e990*/  @!P2 SYNCS.PHASECHK.TRANS64 P2, [R4+URZ+0x30830], R3 ;  /* 0x030830030400a5a7 */ /* 0x000ea4000804007f */
[----:B--2---:R-:W-:Y:S05]  /*2e9a0*/  @!P2 BRA `(.L_x_4876) ;  /* 0xfffffffc00f0a947 */ /* 0x004fea000383ffff */
[----:B------:R-:W-:Y:S05]  /*2e9b0*/  BRA `(.L_x_4875) ;  /* 0xfffffe3c009c7947 */ /* 0x000fea000383ffff */
.L_x_4896:
[----:B-1----:R1:W2:Y:S02]  /*2e9c0*/  SYNCS.PHASECHK.TRANS64.TRYWAIT P2, [R6+URZ+0x30830], R11 ;  /* 0x0308300b060075a7 */ /* 0x0022a4000804017f */
[----:B--2---:R-:W-:Y:S05]  /*2e9d0*/  @!P2 NANOSLEEP.SYNCS 0x989680 ;  /* 0x009896800000a95d */ /* 0x004fea0003900000 */
[----:B------:R-:W2:Y:S02]  /*2e9e0*/  @!P2 SYNCS.PHASECHK.TRANS64 P2, [R6+URZ+0x30830], R11 ;  /* 0x0308300b0600a5a7 */ /* 0x000ea4000804007f */
[----:B--2---:R-:W-:Y:S05]  /*2e9f0*/  @!P2 BRA `(.L_x_4896) ;  /* 0xfffffffc00f0a947 */ /* 0x004fea000383ffff */
[----:B------:R-:W-:Y:S05]  /*2ea00*/  BRA `(.L_x_4895) ;  /* 0xfffffe7400047947 */ /* 0x000fea000383ffff */
.L_x_4901:
[----:B-1----:R1:W2:Y:S02]  /*2ea10*/  SYNCS.PHASECHK.TRANS64.TRYWAIT P2, [R9+URZ+0x30850], R10 ;  /* 0x0308500a090075a7 */ /* 0x0022a4000804017f */
[----:B--2---:R-:W-:Y:S05]  /*2ea20*/  @!P2 NANOSLEEP.SYNCS 0x989680 ;  /* 0x009896800000a95d */ /* 0x004fea0003900000 */
[----:B------:R-:W2:Y:S02]  /*2ea30*/  @!P2 SYNCS.PHASECHK.TRANS64 P2, [R9+URZ+0x30850], R10 ;  /* 0x0308500a0900a5a7 */ /* 0x000ea4000804007f */
[----:B--2---:R-:W-:Y:S05]  /*2ea40*/  @!P2 BRA `(.L_x_4901) ;  /* 0xfffffffc00f0a947 */ /* 0x004fea000383ffff */
[----:B------:R-:W-:Y:S05]  /*2ea50*/  BRA `(.L_x_4900) ;  /* 0xfffffe80004c7947 */ /* 0x000fea000383ffff */
.L_x_4922:
[----:B-1----:R1:W2:Y:S02]  /*2ea60*/  SYNCS.PHASECHK.TRANS64.TRYWAIT P2, [R0+URZ+0x30830], R3 ;  /* 0x03083003000075a7 */ /* 0x0022a4000804017f */
[----:B--2---:R-:W-:Y:S05]  /*2ea70*/  @!P2 NANOSLEEP.SYNCS 0x989680 ;  /* 0x009896800000a95d */ /* 0x004fea0003900000 */
[----:B------:R-:W2:Y:S02]  /*2ea80*/  @!P2 SYNCS.PHASECHK.TRANS64 P2, [R0+URZ+0x30830], R3 ;  /* 0x030830030000a5a7 */ /* 0x000ea4000804007f */
[----:B--2---:R-:W-:Y:S05]  /*2ea90*/  @!P2 BRA `(.L_x_4922) ;  /* 0xfffffffc00f0a947 */ /* 0x004fea000383ffff */
[----:B------:R-:W-:Y:S05]  /*2eaa0*/  BRA `(.L_x_4921) ;  /* 0xfffffeb000487947 */ /* 0x000fea000383ffff */
.L_x_4927:
[----:B-1----:R1:W2:Y:S02]  /*2eab0*/  SYNCS.PHASECHK.TRANS64.TRYWAIT P2, [R20+URZ+0x30850], R0 ;  /* 0x03085000140075a7 */ /* 0x0022a4000804017f */
[----:B--2---:R-:W-:Y:S05]  /*2eac0*/  @!P2 NANOSLEEP.SYNCS 0x989680 ;  /* 0x009896800000a95d */ /* 0x004fea0003900000 */
[----:B------:R-:W2:Y:S02]  /*2ead0*/  @!P2 SYNCS.PHASECHK.TRANS64 P2, [R20+URZ+0x30850], R0 ;  /* 0x030850001400a5a7 */ /* 0x000ea4000804007f */
[----:B--2---:R-:W-:Y:S05]  /*2eae0*/  @!P2 BRA `(.L_x_4927) ;  /* 0xfffffffc00f0a947 */ /* 0x004fea000383ffff */
[----:B------:R-:W-:Y:S05]  /*2eaf0*/  BRA `(.L_x_4926) ;  /* 0xfffffebc00987947 */ /* 0x000fea000383ffff */
.L_x_4935:
[----:B-1----:R1:W2:Y:S02]  /*2eb00*/  SYNCS.PHASECHK.TRANS64.TRYWAIT P2, [R3+URZ+0x30830], R6 ;  /* 0x03083006030075a7 */ /* 0x0022a4000804017f */
[----:B--2---:R-:W-:Y:S05]  /*2eb10*/  @!P2 NANOSLEEP.SYNCS 0x989680 ;  /* 0x009896800000a95d */ /* 0x004fea0003900000 */
[----:B------:R-:W2:Y:S02]  /*2eb20*/  @!P2 SYNCS.PHASECHK.TRANS64 P2, [R3+URZ+0x30830], R6 ;  /* 0x030830060300a5a7 */ /* 0x000ea4000804007f */
[----:B--2---:R-:W-:Y:S05]  /*2eb30*/  @!P2 BRA `(.L_x_4935) ;  /* 0xfffffffc00f0a947 */ /* 0x004fea000383ffff */
[----:B------:R-:W-:Y:S05]  /*2eb40*/  BRA `(.L_x_4934) ;  /* 0xfffffed800187947 */ /* 0x000fea000383ffff */
.L_x_4940:
[----:B-1----:R1:W2:Y:S02]  /*2eb50*/  SYNCS.PHASECHK.TRANS64.TRYWAIT P2, [R9+URZ+0x30850], R3 ;  /* 0x03085003090075a7 */ /* 0x0022a4000804017f */
[----:B--2---:R-:W-:Y:S05]  /*2eb60*/  @!P2 NANOSLEEP.SYNCS 0x989680 ;  /* 0x009896800000a95d */ /* 0x004fea0003900000 */
[----:B------:R-:W2:Y:S02]  /*2eb70*/  @!P2 SYNCS.PHASECHK.TRANS64 P2, [R9+URZ+0x30850], R3 ;  /* 0x030850030900a5a7 */ /* 0x000ea4000804007f */
[----:B--2---:R-:W-:Y:S05]  /*2eb80*/  @!P2 BRA `(.L_x_4940) ;  /* 0xfffffffc00f0a947 */ /* 0x004fea000383ffff */
[----:B------:R-:W-:Y:S05]  /*2eb90*/  BRA `(.L_x_4939) ;  /* 0xfffffee400607947 */ /* 0x000fea000383ffff */
.L_x_4954:
[----:B-1----:R1:W2:Y:S02]  /*2eba0*/  SYNCS.PHASECHK.TRANS64.TRYWAIT P0, [R7+URZ+0x30850], R8 ;  /* 0x03085008070075a7 */ /* 0x0022a4000800017f */
[----:B--2---:R-:W-:Y:S05]  /*2ebb0*/  @!P0 NANOSLEEP.SYNCS 0x989680 ;  /* 0x009896800000895d */ /* 0x004fea0003900000 */
[----:B------:R-:W2:Y:S02]  /*2ebc0*/  @!P0 SYNCS.PHASECHK.TRANS64 P0, [R7+URZ+0x30850], R8 ;  /* 0x03085008070085a7 */ /* 0x000ea4000800007f */
[----:B--2---:R-:W-:Y:S05]  /*2ebd0*/  @!P0 BRA `(.L_x_4954) ;  /* 0xfffffffc00f08947 */ /* 0x004fea000383ffff */
[----:B------:R-:W-:Y:S05]  /*2ebe0*/  BRA `(.L_x_4953) ;  /* 0xffffff1400fc7947 */ /* 0x000fea000383ffff */
.L_x_5003:
        /* <DEDUP_REMOVED lines=11> */
.L_x_5199:
[----:B------:R-:W-:Y:S05]  /*2eca0*/  BSYNC B1 ;  /* 0x0000000000017941 */ /* 0x000fea0003800000 */
.L_x_5198:
[----:B------:R-:W-:Y:S05]  /*2ecb0*/  BRA `(.L_x_5200) ;  /* 0xffffff7c00787947 */ /* 0x000fea000383ffff */
.L_x_5005:
[----:B------:R-:W-:Y:S01]  /*2ecc0*/  BSSY B1, `(.L_x_5201) ;  /* 0x0000006000017945 */ /* 0x000fe20003800000 */
[----:B0-----:R-:W-:-:S07]  /*2ecd0*/  IMAD.MOV.U32 R15, RZ, RZ, -0x1 ;  /* 0xffffffffff0f7424 */ /* 0x001fce00078e00ff */
[----:B-1----:R-:W-:Y:S05]  /*2ece0*/  WARPSYNC.COLLECTIVE R15, `(.L_x_5202) ;  /* 0x000000000f0c7348 */ /* 0x002fea0003c00000 */
[----:B------:R-:W-:Y:S02]  /*2ecf0*/  ELECT P6, UR62, PT ;  /* 0x00000000003e782f */ /* 0x000fe400038c0000 */
[----:B------:R-:W-:Y:S01]  /*2ed00*/  MOV R14, UR62 ;  /* 0x0000003e000e7c02 */ /* 0x000fe20008000f00 */
[----:B-1----:R-:W-:Y:S10]  /*2ed10*/  ENDCOLLECTIVE ;  /* 0x000000000000791b */ /* 0x002ff40003800000 */
.L_x_5202:
[----:B------:R-:W-:Y:S05]  /*2ed20*/  BSYNC B1 ;  /* 0x0000000000017941 */ /* 0x000fea0003800000 */
.L_x_5201:
[----:B------:R-:W-:Y:S01]  /*2ed30*/  PLOP3.LUT P2, PT, P6, PT, PT, 0x80, 0x0 ;  /* 0x000000000000781c */ /* 0x000fe2000374f070 */
[----:B------:R-:W-:-:S12]  /*2ed40*/  BRA `(.L_x_5004) ;  /* 0xffffff7c006c7947 */ /* 0x000fd8000383ffff */
.L_x_5007:
[----:B-1----:R1:W2:Y:S02]  /*2ed50*/  SYNCS.PHASECHK.TRANS64.TRYWAIT P0, [R19+URZ+0x30820], R4 ;  /* 0x03082004130075a7 */ /* 0x0022a4000800017f */
[----:B--2---:R-:W-:Y:S05]  /*2ed60*/  @!P0 NANOSLEEP.SYNCS 0x989680 ;  /* 0x009896800000895d */ /* 0x004fea0003900000 */
[----:B------:R-:W2:Y:S02]  /*2ed70*/  @!P0 SYNCS.PHASECHK.TRANS64 P0, [R19+URZ+0x30820], R4 ;  /* 0x03082004130085a7 */ /* 0x000ea4000800007f */
[----:B--2---:R-:W-:Y:S05]  /*2ed80*/  @!P0 BRA `(.L_x_5007) ;  /* 0xfffffffc00f08947 */ /* 0x004fea000383ffff */
[----:B------:R-:W-:Y:S05]  /*2ed90*/  BRA `(.L_x_5203) ;  /* 0xffffff7c007c7947 */ /* 0x000fea000383ffff */
.L_x_5011:
[----:B--2---:R2:W3:Y:S02]  /*2eda0*/  SYNCS.PHASECHK.TRANS64.TRYWAIT P0, [R6+URZ+0x308a0], R10 ;  /* 0x0308a00a060075a7 */ /* 0x0044e4000800017f */
[----:B---3--:R-:W-:Y:S05]  /*2edb0*/  @!P0 NANOSLEEP.SYNCS 0x989680 ;  /* 0x009896800000895d */ /* 0x008fea0003900000 */
[----:B------:R-:W3:Y:S02]  /*2edc0*/  @!P0 SYNCS.PHASECHK.TRANS64 P0, [R6+URZ+0x308a0], R10 ;  /* 0x0308a00a060085a7 */ /* 0x000ee4000800007f */
[----:B---3--:R-:W-:Y:S05]  /*2edd0*/  @!P0 BRA `(.L_x_5011) ;  /* 0xfffffffc00f08947 */ /* 0x008fea000383ffff */
[----:B------:R-:W-:Y:S05]  /*2ede0*/  BRA `(.L_x_5204) ;  /* 0xffffff7c009c7947 */ /* 0x000fea000383ffff */
.L_x_5018:
[----:B-1----:R1:W3:Y:S02]  /*2edf0*/  SYNCS.PHASECHK.TRANS64.TRYWAIT P0, [R6+URZ+0x308c0], R10 ;  /* 0x0308c00a060075a7 */ /* 0x0022e4000800017f */
[----:B---3--:R-:W-:Y:S05]  /*2ee00*/  @!P0 NANOSLEEP.SYNCS 0x989680 ;  /* 0x009896800000895d */ /* 0x008fea0003900000 */
[----:B------:R-:W3:Y:S02]  /*2ee10*/  @!P0 SYNCS.PHASECHK.TRANS64 P0, [R6+URZ+0x308c0], R10 ;  /* 0x0308c00a060085a7 */ /* 0x000ee4000800007f */
[----:B---3--:R-:W-:Y:S05]  /*2ee20*/  @!P0 BRA `(.L_x_5018) ;  /* 0xfffffffc00f08947 */ /* 0x008fea000383ffff */
[----:B------:R-:W-:Y:S05]  /*2ee30*/  BRA `(.L_x_5205) ;  /* 0xffffff8000947947 */ /* 0x000fea000383ffff */
.L_x_5027:
[----:B-1----:R1:W2:Y:S02]  /*2ee40*/  SYNCS.PHASECHK.TRANS64.TRYWAIT P0, [R8+URZ+0x308a0], R7 ;  /* 0x0308a007080075a7 */ /* 0x0022a4000800017f */
[----:B--2---:R-:W-:Y:S05]  /*2ee50*/  @!P0 NANOSLEEP.SYNCS 0x989680 ;  /* 0x009896800000895d */ /* 0x004fea0003900000 */
[----:B------:R-:W2:Y:S02]  /*2ee60*/  @!P0 SYNCS.PHASECHK.TRANS64 P0, [R8+URZ+0x308a0], R7 ;  /* 0x0308a007080085a7 */ /* 0x000ea4000800007f */
[----:B--2---:R-:W-:Y:S05]  /*2ee70*/  @!P0 BRA `(.L_x_5027) ;  /* 0xfffffffc00f08947 */ /* 0x004fea000383ffff */
[----:B------:R-:W-:Y:S05]  /*2ee80*/  BRA `(.L_x_5206) ;  /* 0xffffff8400d87947 */ /* 0x000fea000383ffff */
.L_x_5034:
[----:B--2---:R2:W3:Y:S02]  /*2ee90*/  SYNCS.PHASECHK.TRANS64.TRYWAIT P0, [R8+URZ+0x308c0], R7 ;  /* 0x0308c007080075a7 */ /* 0x0044e4000800017f */
[----:B---3--:R-:W-:Y:S05]  /*2eea0*/  @!P0 NANOSLEEP.SYNCS 0x989680 ;  /* 0x009896800000895d */ /* 0x008fea0003900000 */
[----:B------:R-:W3:Y:S02]  /*2eeb0*/  @!P0 SYNCS.PHASECHK.TRANS64 P0, [R8+URZ+0x308c0], R7 ;  /* 0x0308c007080085a7 */ /* 0x000ee4000800007f */
[----:B---3--:R-:W-:Y:S05]  /*2eec0*/  @!P0 BRA `(.L_x_5034) ;  /* 0xfffffffc00f08947 */ /* 0x008fea000383ffff */
[----:B------:R-:W-:Y:S05]  /*2eed0*/  BRA `(.L_x_5207) ;  /* 0xffffff8800cc7947 */ /* 0x000fea000383ffff */
.L_x_5059:
[----:B------:R-:W2:Y:S01]  /*2eee0*/  S2R R4, SR_TID.X ;  /* 0x0000000000047919 */ /* 0x000ea20000002100 */
[----:B------:R-:W-:Y:S01]  /*2eef0*/  BSSY B0, `(.L_x_5208) ;  /* 0x000000a000007945 */ /* 0x000fe20003800000 */
[----:B------:R-:W-:Y:S01]  /*2ef00*/  IMAD.MOV.U32 R12, RZ, RZ, RZ ;  /* 0x000000ffff0c7224 */ /* 0x000fe200078e00ff */
[----:B0-----:R-:W-:Y:S01]  /*2ef10*/  MOV R15, 0xffffffff ;  /* 0xffffffff000f7802 */ /* 0x001fe20000000f00 */
[----:B------:R-:W-:Y:S01]  /*2ef20*/  IMAD.MOV.U32 R11, RZ, RZ, 0x1f ;  /* 0x0000001fff0b7424 */ /* 0x000fe200078e00ff */
[----:B--2---:R-:W-:-:S04]  /*2ef30*/  SHF.R.U32.HI R4, RZ, 0x5, R4 ;  /* 0x00000005ff047819 */ /* 0x004fc80000011604 */
[----:B------:R-:W-:-:S05]  /*2ef40*/  LOP3.LUT R4, R4, 0x3, RZ, 0xc0, !PT ;  /* 0x0000000304047812 */ /* 0x000fca00078ec0ff */
[----:B------:R-:W-:-:S07]  /*2ef50*/  IMAD.MOV.U32 R13, RZ, RZ, R4 ;  /* 0x000000ffff0d7224 */ /* 0x000fce00078e0004 */
[----:B-1----:R-:W-:Y:S05]  /*2ef60*/  WARPSYNC.COLLECTIVE R15, `(.L_x_5209) ;  /* 0x000000000f087348 */ /* 0x002fea0003c00000 */
[----:B------:R0:W2:Y:S02]  /*2ef70*/  SHFL.IDX P6, R14, R13, R12, R11 ;  /* 0x0000000c0d0e7389 */ /* 0x0000a400000c000b */
[----:B012---:R-:W-:Y:S01]  /*2ef80*/  ENDCOLLECTIVE ;  /* 0x000000000000791b */ /* 0x007fe20003800000 */
.L_x_5209:
[----:B------:R-:W-:Y:S05]  /*2ef90*/  BSYNC B0 ;  /* 0x0000000000007941 */ /* 0x000fea0003800000 */
.L_x_5208:
[----:B------:R-:W-:Y:S05]  /*2efa0*/  BRA `(.L_x_5210) ;  /* 0xffffff9c00147947 */ /* 0x000fea000383ffff */
.L_x_5061:
[----:B------:R-:W-:Y:S01]  /*2efb0*/  BSSY B0, `(.L_x_5211) ;  /* 0x0000006000007945 */ /* 0x000fe20003800000 */
[----:B0-----:R-:W-:-:S07]  /*2efc0*/  IMAD.MOV.U32 R15, RZ, RZ, -0x1 ;  /* 0xffffffffff0f7424 */ /* 0x001fce00078e00ff */
[----:B-12---:R-:W-:Y:S05]  /*2efd0*/  WARPSYNC.COLLECTIVE R15, `(.L_x_5212) ;  /* 0x000000000f0c7348 */ /* 0x006fea0003c00000 */
[----:B------:R-:W-:Y:S02]  /*2efe0*/  ELECT P6, UR62, PT ;  /* 0x00000000003e782f */ /* 0x000fe400038c0000 */
[----:B------:R-:W-:Y:S01]  /*2eff0*/  MOV R14, UR62 ;  /* 0x0000003e000e7c02 */ /* 0x000fe20008000f00 */
[----:B-12---:R-:W-:Y:S10]  /*2f000*/  ENDCOLLECTIVE ;  /* 0x000000000000791b */ /* 0x006ff40003800000 */
.L_x_5212:
[----:B------:R-:W-:Y:S05]  /*2f010*/  BSYNC B0 ;  /* 0x0000000000007941 */ /* 0x000fea0003800000 */
.L_x_5211:
[----:B------:R-:W-:Y:S05]  /*2f020*/  BRA `(.L_x_5213) ;  /* 0xffffff9c00187947 */ /* 0x000fea000383ffff */
.L_x_5063:
[----:B---3--:R3:W4:Y:S02]  /*2f030*/  SYNCS.PHASECHK.TRANS64.TRYWAIT P0, [R0+URZ+0x30840], R2 ;  /* 0x03084002000075a7 */ /* 0x008724000800017f */
[----:B----4-:R-:W-:Y:S05]  /*2f040*/  @!P0 NANOSLEEP.SYNCS 0x989680 ;  /* 0x009896800000895d */ /* 0x010fea0003900000 */
[----:B------:R-:W4:Y:S02]  /*2f050*/  @!P0 SYNCS.PHASECHK.TRANS64 P0, [R0+URZ+0x30840], R2 ;  /* 0x03084002000085a7 */ /* 0x000f24000800007f */
[----:B----4-:R-:W-:Y:S05]  /*2f060*/  @!P0 BRA `(.L_x_5063) ;  /* 0xfffffffc00f08947 */ /* 0x010fea000383ffff */
[----:B------:R-:W-:Y:S05]  /*2f070*/  BRA `(.L_x_5214) ;  /* 0xffffff9c007c7947 */ /* 0x000fea000383ffff */
.L_x_5067:
[----:B------:R0:W5:Y:S01]  /*2f080*/  LDL.LU R9, [R1+0x38] ;  /* 0x0000380001097983 */ /* 0x0001620000300800 */
[----:B------:R-:W-:Y:S02]  /*2f090*/  IMAD.MOV.U32 R5, RZ, RZ, R11 ;  /* 0x000000ffff057224 */ /* 0x000fe400078e000b */
[----:B------:R-:W-:Y:S02]  /*2f0a0*/  IMAD.MOV.U32 R13, RZ, RZ, R3 ;  /* 0x000000ffff0d7224 */ /* 0x000fe400078e0003 */
[----:B------:R-:W-:Y:S02]  /*2f0b0*/  IMAD.MOV.U32 R12, RZ, RZ, RZ ;  /* 0x000000ffff0c7224 */ /* 0x000fe400078e00ff */
[----:B------:R-:W-:Y:S02]  /*2f0c0*/  IMAD.MOV.U32 R11, RZ, RZ, 0x181f ;  /* 0x0000181fff0b7424 */ /* 0x000fe400078e00ff */
[----:B0-----:R-:W-:-:S07]  /*2f0d0*/  IMAD.MOV.U32 R15, RZ, RZ, -0x1 ;  /* 0xffffffffff0f7424 */ /* 0x001fce00078e00ff */
[----:B-----5:R-:W-:Y:S05]  /*2f0e0*/  WARPSYNC.COLLECTIVE R15, `(.L_x_5215) ;  /* 0x000000000f087348 */ /* 0x020fea0003c00000 */
[----:B------:R0:W1:Y:S02]  /*2f0f0*/  SHFL.IDX P6, R14, R13, R12, R11 ;  /* 0x0000000c0d0e7389 */ /* 0x00006400000c000b */
[----:B01---5:R-:W-:Y:S01]  /*2f100*/  ENDCOLLECTIVE ;  /* 0x000000000000791b */ /* 0x023fe20003800000 */
.L_x_5215:
[----:B------:R-:W-:Y:S01]  /*2f110*/  MOV R13, R4 ;  /* 0x00000004000d7202 */ /* 0x000fe20000000f00 */
[----:B------:R-:W-:-:S07]  /*2f120*/  IMAD.MOV.U32 R6, RZ, RZ, R14 ;  /* 0x000000ffff067224 */ /* 0x000fce00078e000e */
[----:B------:R-:W-:Y:S05]  /*2f130*/  WARPSYNC.COLLECTIVE R15, `(.L_x_5216) ;  /* 0x000000000f087348 */ /* 0x000fea0003c00000 */
[----:B------:R0:W1:Y:S02]  /*2f140*/  SHFL.IDX P6, R14, R13, R12, R11 ;  /* 0x0000000c0d0e7389 */ /* 0x00006400000c000b */
[----:B01----:R-:W-:Y:S01]  /*2f150*/  ENDCOLLECTIVE ;  /* 0x000000000000791b */ /* 0x003fe20003800000 */
.L_x_5216:
[----:B------:R-:W-:Y:S02]  /*2f160*/  IMAD R2, R9, R7, RZ ;  /* 0x0000000709027224 */ /* 0x000fe400078e02ff */
[----:B------:R0:W5:Y:S01]  /*2f170*/  LDL R9, [R1+0x2c] ;  /* 0x00002c0001097983 */ /* 0x0001620000100800 */
[----:B------:R-:W-:Y:S02]  /*2f180*/  IMAD.IADD R0, R10, 0x1, R5 ;  /* 0x000000010a007824 */ /* 0x000fe400078e0205 */
[----:B------:R-:W-:Y:S02]  /*2f190*/  IMAD.MOV.U32 R7, RZ, RZ, R14 ;  /* 0x000000ffff077224 */ /* 0x000fe400078e000e */
[----:B------:R-:W-:Y:S01]  /*2f1a0*/  IMAD.MOV.U32 R13, RZ, RZ, R3 ;  /* 0x000000ffff0d7224 */ /* 0x000fe200078e0003 */
[C---:B------:R-:W-:Y:S01]  /*2f1b0*/  ISETP.GE.AND P2, PT, R0.reuse, R2, PT ;  /* 0x000000020000720c */ /* 0x040fe20003f46270 */
[----:B------:R-:W-:Y:S02]  /*2f1c0*/  IMAD.MOV.U32 R12, RZ, RZ, 0x1 ;  /* 0x00000001ff0c7424 */ /* 0x000fe400078e00ff */
[----:B0-----:R-:W-:-:S10]  /*2f1d0*/  VIADD R5, R0, 0x10 ;  /* 0x0000001000057836 */ /* 0x001fd40000000000 */
[----:B-----5:R-:W-:Y:S05]  /*2f1e0*/  WARPSYNC.COLLECTIVE R15, `(.L_x_5217) ;  /* 0x000000000f087348 */ /* 0x020fea0003c00000 */
[----:B------:R0:W1:Y:S02]  /*2f1f0*/  SHFL.IDX P6, R14, R13, R12, R11 ;  /* 0x0000000c0d0e7389 */ /* 0x00006400000c000b */
[----:B01---5:R-:W-:Y:S01]  /*2f200*/  ENDCOLLECTIVE ;  /* 0x000000000000791b */ /* 0x023fe20003800000 */
.L_x_5217:
        /* <DEDUP_REMOVED lines=17> */
.L_x_5218:
[----:B------:R-:W-:Y:S02]  /*2f320*/  IMAD.MOV.U32 R13, RZ, RZ, R3 ;  /* 0x000000ffff0d7224 */ /* 0x000fe400078e0003 */
[----:B------:R-:W-:Y:S02]  /*2f330*/  IMAD.MOV.U32 R12, RZ, RZ, 0x2 ;  /* 0x00000002ff0c7424 */ /* 0x000fe400078e00ff */
[----:B------:R-:W-:-:S07]  /*2f340*/  IMAD.MOV.U32 R5, RZ, RZ, R14 ;  /* 0x000000ffff057224 */ /* 0x000fce00078e000e */
[----:B------:R-:W-:Y:S05]  /*2f350*/  WARPSYNC.COLLECTIVE R15, `(.L_x_5219) ;  /* 0x000000000f087348 */ /* 0x000fea0003c00000 */
[----:B------:R0:W1:Y:S02]  /*2f360*/  SHFL.IDX P6, R14, R13, R12, R11 ;  /* 0x0000000c0d0e7389 */ /* 0x00006400000c000b */
[----:B01----:R-:W-:Y:S01]  /*2f370*/  ENDCOLLECTIVE ;  /* 0x000000000000791b */ /* 0x003fe20003800000 */
.L_x_5219:
[----:B------:R-:W-:-:S05]  /*2f380*/  @!P2 LEA R5, P4, R8, R5, 0x1 ;  /* 0x000000050805a211 */ /* 0x000fca00078808ff */
[----:B------:R-:W-:-:S04]  /*2f390*/  @!P2 IMAD.X R6, RZ, RZ, R6, P4 ;  /* 0x000000ffff06a224 */ /* 0x000fc800020e0606 */
        /* <DEDUP_REMOVED lines=15> */
.L_x_5220:
[----:B------:R-:W-:Y:S01]  /*2f490*/  IMAD.MOV.U32 R13, RZ, RZ, R3 ;  /* 0x000000ffff0d7224 */ /* 0x000fe200078e0003 */
[----:B------:R-:W-:Y:S01]  /*2f4a0*/  MOV R12, 0x3 ;  /* 0x00000003000c7802 */ /* 0x000fe20000000f00 */
[----:B------:R-:W-:-:S07]  /*2f4b0*/  IMAD.MOV.U32 R5, RZ, RZ, R14 ;  /* 0x000000ffff057224 */ /* 0x000fce00078e000e */
[----:B------:R-:W-:Y:S05]  /*2f4c0*/  WARPSYNC.COLLECTIVE R15, `(.L_x_5221) ;  /* 0x000000000f087348 */ /* 0x000fea0003c00000 */
[----:B------:R0:W1:Y:S02]  /*2f4d0*/  SHFL.IDX P6, R14, R13, R12, R11 ;  /* 0x0000000c0d0e7389 */ /* 0x00006400000c000b */
[----:B01----:R-:W-:Y:S01]  /*2f4e0*/  ENDCOLLECTIVE ;  /* 0x000000000000791b */ /* 0x003fe20003800000 */
.L_x_5221:
        /* <DEDUP_REMOVED lines=17> */
.L_x_5222:
[----:B------:R-:W-:Y:S01]  /*2f600*/  MOV R13, R3 ;  /* 0x00000003000d7202 */ /* 0x000fe20000000f00 */
[----:B------:R-:W-:Y:S02]  /*2f610*/  IMAD.MOV.U32 R12, RZ, RZ, 0x4 ;  /* 0x00000004ff0c7424 */ /* 0x000fe400078e00ff */
[----:B------:R-:W-:-:S07]  /*2f620*/  IMAD.MOV.U32 R5, RZ, RZ, R14 ;  /* 0x000000ffff057224 */ /* 0x000fce00078e000e */
[----:B------:R-:W-:Y:S05]  /*2f630*/  WARPSYNC.COLLECTIVE R15, `(.L_x_5223) ;  /* 0x000000000f087348 */ /* 0x000fea0003c00000 */
[----:B------:R0:W1:Y:S02]  /*2f640*/  SHFL.IDX P6, R14, R13, R12, R11 ;  /* 0x0000000c0d0e7389 */ /* 0x00006400000c000b */
[----:B01----:R-:W-:Y:S01]  /*2f650*/  ENDCOLLECTIVE ;  /* 0x000000000000791b */ /* 0x003fe20003800000 */
.L_x_5223:
        /* <DEDUP_REMOVED lines=17> */
.L_x_5224:
[----:B------:R-:W-:Y:S02]  /*2f770*/  IMAD.MOV.U32 R13, RZ, RZ, R3 ;  /* 0x000000ffff0d7224 */ /* 0x000fe400078e0003 */
[----:B------:R-:W-:Y:S02]  /*2f780*/  IMAD.MOV.U32 R12, RZ, RZ, 0x5 ;  /* 0x00000005ff0c7424 */ /* 0x000fe400078e00ff */
[----:B------:R-:W-:-:S07]  /*2f790*/  IMAD.MOV.U32 R5, RZ, RZ, R14 ;  /* 0x000000ffff057224 */ /* 0x000fce00078e000e */
[----:B------:R-:W-:Y:S05]  /*2f7a0*/  WARPSYNC.COLLECTIVE R15, `(.L_x_5225) ;  /* 0x000000000f087348 */ /* 0x000fea0003c00000 */
[----:B------:R0:W1:Y:S02]  /*2f7b0*/  SHFL.IDX P6, R14, R13, R12, R11 ;  /* 0x0000000c0d0e7389 */ /* 0x00006400000c000b */
[----:B01----:R-:W-:Y:S01]  /*2f7c0*/  ENDCOLLECTIVE ;  /* 0x000000000000791b */ /* 0x003fe20003800000 */
.L_x_5225:
[----:B------:R-:W-:-:S05]  /*2f7d0*/  @!P2 LEA R5, P4, R8, R5, 0x1 ;  /* 0x000000050805a211 */ /* 0x000fca00078808ff */
[----:B------:R-:W-:-:S04]  /*2f7e0*/  @!P2 IMAD.X R6, RZ, RZ, R6, P4 ;  /* 0x000000ffff06a224 */ /* 0x000fc800020e0606 */
[----:B------:R-:W-:Y:S02]  /*2f7f0*/  @!P2 IMAD.MOV.U32 R7, RZ, RZ, R6 ;  /* 0x000000ffff07a224 */ /* 0x000fe400078e0006 */
[----:B------:R-:W-:Y:S01]  /*2f800*/  @!P2 IMAD.MOV.U32 R6, RZ, RZ, R5 ;  /* 0x000000ffff06a224 */ /* 0x000fe200078e0005 */
[----:B------:R-:W-:Y:S01]  /*2f810*/  IADD3 R5, R0, 0x50, RZ ;  /* 0x0000005000057810 */ /* 0x000fe20007ffe0ff */
[----:B------:R-:W-:-:S03]  /*2f820*/  IMAD.MOV.U32 R13, RZ, RZ, R4 ;  /* 0x000000ffff0d7224 */ /* 0x000fc600078e0004 */
        /* <DEDUP_REMOVED lines=11> */
.L_x_5226:
[----:B------:R-:W-:Y:S02]  /*2f8e0*/  IMAD.MOV.U32 R13, RZ, RZ, R3 ;  /* 0x000000ffff0d7224 */ /* 0x000fe400078e0003 */
[----:B------:R-:W-:Y:S02]  /*2f8f0*/  IMAD.MOV.U32 R12, RZ, RZ, 0x6 ;  /* 0x00000006ff0c7424 */ /* 0x000fe400078e00ff */
[----:B------:R-:W-:-:S07]  /*2f900*/  IMAD.MOV.U32 R5, RZ, RZ, R14 ;  /* 0x000000ffff057224 */ /* 0x000fce00078e000e */
[----:B------:R-:W-:Y:S05]  /*2f910*/  WARPSYNC.COLLECTIVE R15, `(.L_x_5227) ;  /* 0x000000000f087348 */ /* 0x000fea0003c00000 */
[----:B------:R0:W1:Y:S02]  /*2f920*/  SHFL.IDX P6, R14, R13, R12, R11 ;  /* 0x0000000c0d0e7389 */ /* 0x00006400000c000b */
[----:B01----:R-:W-:Y:S01]  /*2f930*/  ENDCOLLECTIVE ;  /* 0x000000000000791b */ /* 0x003fe20003800000 */
.L_x_5227:
        /* <DEDUP_REMOVED lines=17> */
.L_x_5228:
[----:B------:R-:W-:Y:S02]  /*2fa50*/  IMAD.MOV.U32 R13, RZ, RZ, R3 ;  /* 0x000000ffff0d7224 */ /* 0x000fe400078e0003 */
[----:B------:R-:W-:Y:S02]  /*2fa60*/  IMAD.MOV.U32 R12, RZ, RZ, 0x7 ;  /* 0x00000007ff0c7424 */ /* 0x000fe400078e00ff */
[----:B------:R-:W-:-:S07]  /*2fa70*/  IMAD.MOV.U32 R5, RZ, RZ, R14 ;  /* 0x000000ffff057224 */ /* 0x000fce00078e000e */
[----:B------:R-:W-:Y:S05]  /*2fa80*/  WARPSYNC.COLLECTIVE R15, `(.L_x_5229) ;  /* 0x000000000f087348 */ /* 0x000fea0003c00000 */
[----:B------:R0:W1:Y:S02]  /*2fa90*/  SHFL.IDX P6, R14, R13, R12, R11 ;  /* 0x0000000c0d0e7389 */ /* 0x00006400000c000b */
[----:B01----:R-:W-:Y:S01]  /*2faa0*/  ENDCOLLECTIVE ;  /* 0x000000000000791b */ /* 0x003fe20003800000 */
.L_x_5229:
        /* <DEDUP_REMOVED lines=9> */
[----:B------:R-:W-:-:S03]  /*2fb40*/  IMAD.MOV.U32 R5, RZ, RZ, R14 ;  /* 0x000000ffff057224 */ /* 0x000fc600078e000e */
[----:B------:R0:W-:Y:S04]  /*2fb50*/  @!P2 LDGSTS.E.BYPASS.LTC128B.128 [R9+0x19400], desc[UR46][R6.64+0x80], !P0 ;  /* 0x194000800609afae */ /* 0x0001e8000c101d6e */
[----:B0-----:R-:W-:Y:S05]  /*2fb60*/  WARPSYNC.COLLECTIVE R15, `(.L_x_5230) ;  /* 0x000000000f087348 */ /* 0x001fea0003c00000 */
[----:B------:R1:W2:Y:S02]  /*2fb70*/  SHFL.IDX P6, R14, R13, R12, R11 ;  /* 0x0000000c0d0e7389 */ /* 0x0002a400000c000b */
[----:B012---:R-:W-:Y:S01]  /*2fb80*/  ENDCOLLECTIVE ;  /* 0x000000000000791b */ /* 0x007fe20003800000 */
.L_x_5230:
[----:B------:R-:W-:Y:S01]  /*2fb90*/  @!PT LDS RZ, [RZ] ;  /* 0x00000000fffff984 */ /* 0x000fe20000000800 */
[----:B------:R-:W-:Y:S01]  /*2fba0*/  @!PT LDS RZ, [RZ] ;  /* 0x00000000fffff984 */ /* 0x000fe20000000800 */
[----:B------:R-:W-:Y:S01]  /*2fbb0*/  @!PT LDS RZ, [RZ] ;  /* 0x00000000fffff984 */ /* 0x000fe20000000800 */
[----:B------:R3:W-:Y:S01]  /*2fbc0*/  @!P2 LDGSTS.E.BYPASS.LTC128B.128 [R9+0x1d400], desc[UR46][R6.64+0x100], !P1 ;  /* 0x1d4001000609afae */ /* 0x0007e2000c901d6e */
[----:B------:R-:W-:Y:S01]  /*2fbd0*/  IMAD.MOV.U32 R3, RZ, RZ, R14 ;  /* 0x000000ffff037224 */ /* 0x000fe200078e000e */
[----:B------:R-:W-:Y:S06]  /*2fbe0*/  BRA `(.L_x_5231) ;  /* 0xffffffa0002c7947 */ /* 0x000fec000383ffff */
.L_x_5072:
[----:B----4-:R4:W0:Y:S02]  /*2fbf0*/  SYNCS.PHASECHK.TRANS64.TRYWAIT P0, [R19+URZ+0x30820], R0 ;  /* 0x03082000130075a7 */ /* 0x010824000800017f */
[----:B0-----:R-:W-:Y:S05]  /*2fc00*/  @!P0 NANOSLEEP.SYNCS 0x989680 ;  /* 0x009896800000895d */ /* 0x001fea0003900000 */
[----:B------:R-:W0:Y:S02]  /*2fc10*/  @!P0 SYNCS.PHASECHK.TRANS64 P0, [R19+URZ+0x30820], R0 ;  /* 0x03082000130085a7 */ /* 0x000e24000800007f */
[----:B0-----:R-:W-:Y:S05]  /*2fc20*/  @!P0 BRA `(.L_x_5072) ;  /* 0xfffffffc00f08947 */ /* 0x001fea000383ffff */
[----:B------:R-:W-:Y:S05]  /*2fc30*/  BRA `(.L_x_5232) ;  /* 0xffffffa000a07947 */ /* 0x000fea000383ffff */
.L_x_5081:
[----:B-1----:R1:W2:Y:S02]  /*2fc40*/  SYNCS.PHASECHK.TRANS64.TRYWAIT P0, [R3+URZ+0x30840], R2 ;  /* 0x03084002030075a7 */ /* 0x0022a4000800017f */
[----:B--2---:R-:W-:Y:S05]  /*2fc50*/  @!P0 NANOSLEEP.SYNCS 0x989680 ;  /* 0x009896800000895d */ /* 0x004fea0003900000 */
[----:B------:R-:W2:Y:S02]  /*2fc60*/  @!P0 SYNCS.PHASECHK.TRANS64 P0, [R3+URZ+0x30840], R2 ;  /* 0x03084002030085a7 */ /* 0x000ea4000800007f */
[----:B--2---:R-:W-:Y:S05]  /*2fc70*/  @!P0 BRA `(.L_x_5081) ;  /* 0xfffffffc00f08947 */ /* 0x004fea000383ffff */
[----:B------:R-:W-:Y:S05]  /*2fc80*/  BRA `(.L_x_5233) ;  /* 0xffffffa400947947 */ /* 0x000fea000383ffff */
.L_x_5088:
[----:B0-----:R0:W1:Y:S02]  /*2fc90*/  SYNCS.PHASECHK.TRANS64.TRYWAIT P0, [R2+URZ+0x30860], R3 ;  /* 0x03086003020075a7 */ /* 0x001064000800017f */
[----:B-1----:R-:W-:Y:S05]  /*2fca0*/  @!P0 NANOSLEEP.SYNCS 0x989680 ;  /* 0x009896800000895d */ /* 0x002fea0003900000 */
[----:B------:R-:W1:Y:S02]  /*2fcb0*/  @!P0 SYNCS.PHASECHK.TRANS64 P0, [R2+URZ+0x30860], R3 ;  /* 0x03086003020085a7 */ /* 0x000e64000800007f */
[----:B-1----:R-:W-:Y:S05]  /*2fcc0*/  @!P0 BRA `(.L_x_5088) ;  /* 0xfffffffc00f08947 */ /* 0x002fea000383ffff */
[----:B------:R-:W-:Y:S05]  /*2fcd0*/  BRA `(.L_x_5234) ;  /* 0xffffffa800a47947 */ /* 0x000fea000383ffff */
.L_x_5099:
[----:B-1----:R1:W2:Y:S02]  /*2fce0*/  SYNCS.PHASECHK.TRANS64.TRYWAIT P0, [R3+URZ+0x30840], R2 ;  /* 0x03084002030075a7 */ /* 0x0022a4000800017f */
[----:B--2---:R-:W-:Y:S05]  /*2fcf0*/  @!P0 NANOSLEEP.SYNCS 0x989680 ;  /* 0x009896800000895d */ /* 0x004fea0003900000 */
[----:B------:R-:W2:Y:S02]  /*2fd00*/  @!P0 SYNCS.PHASECHK.TRANS64 P0, [R3+URZ+0x30840], R2 ;  /* 0x03084002030085a7 */ /* 0x000ea4000800007f */
[----:B--2---:R-:W-:Y:S05]  /*2fd10*/  @!P0 BRA `(.L_x_5099) ;  /* 0xfffffffc00f08947 */ /* 0x004fea000383ffff */
[----:B------:R-:W-:Y:S05]  /*2fd20*/  BRA `(.L_x_5235) ;  /* 0xffffffb000747947 */ /* 0x000fea000383ffff */
.L_x_5106:
[----:B0-----:R0:W1:Y:S02]  /*2fd30*/  SYNCS.PHASECHK.TRANS64.TRYWAIT P0, [R2+URZ+0x30860], R3 ;  /* 0x03086003020075a7 */ /* 0x001064000800017f */
[----:B-1----:R-:W-:Y:S05]  /*2fd40*/  @!P0 NANOSLEEP.SYNCS 0x989680 ;  /* 0x009896800000895d */ /* 0x002fea0003900000 */
[----:B------:R-:W1:Y:S02]  /*2fd50*/  @!P0 SYNCS.PHASECHK.TRANS64 P0, [R2+URZ+0x30860], R3 ;  /* 0x03086003020085a7 */ /* 0x000e64000800007f */
[----:B-1----:R-:W-:Y:S05]  /*2fd60*/  @!P0 BRA `(.L_x_5106) ;  /* 0xfffffffc00f08947 */ /* 0x002fea000383ffff */
[----:B------:R-:W-:Y:S05]  /*2fd70*/  BRA `(.L_x_5236) ;  /* 0xffffffb400847947 */ /* 0x000fea000383ffff */
.L_x_5117:
[----:B--2---:R2:W3:Y:S02]  /*2fd80*/  SYNCS.PHASECHK.TRANS64.TRYWAIT P0, [R3+URZ+0x30840], R2 ;  /* 0x03084002030075a7 */ /* 0x0044e4000800017f */
[----:B---3--:R-:W-:Y:S05]  /*2fd90*/  @!P0 NANOSLEEP.SYNCS 0x989680 ;  /* 0x009896800000895d */ /* 0x008fea0003900000 */
[----:B------:R-:W3:Y:S02]  /*2fda0*/  @!P0 SYNCS.PHASECHK.TRANS64 P0, [R3+URZ+0x30840], R2 ;  /* 0x03084002030085a7 */ /* 0x000ee4000800007f */
[----:B---3--:R-:W-:Y:S05]  /*2fdb0*/  @!P0 BRA `(.L_x_5117) ;  /* 0xfffffffc00f08947 */ /* 0x008fea000383ffff */
[----:B------:R-:W-:Y:S05]  /*2fdc0*/  BRA `(.L_x_5237) ;  /* 0xffffffbc00307947 */ /* 0x000fea000383ffff */
.L_x_5124:
[----:B0-----:R0:W1:Y:S02]  /*2fdd0*/  SYNCS.PHASECHK.TRANS64.TRYWAIT P0, [R2+URZ+0x30860], R5 ;  /* 0x03086005020075a7 */ /* 0x001064000800017f */
[----:B-1----:R-:W-:Y:S05]  /*2fde0*/  @!P0 NANOSLEEP.SYNCS 0x989680 ;  /* 0x009896800000895d */ /* 0x002fea0003900000 */
[----:B------:R-:W1:Y:S02]  /*2fdf0*/  @!P0 SYNCS.PHASECHK.TRANS64 P0, [R2+URZ+0x30860], R5 ;  /* 0x03086005020085a7 */ /* 0x000e64000800007f */
[----:B-1----:R-:W-:Y:S05]  /*2fe00*/  @!P0 BRA `(.L_x_5124) ;  /* 0xfffffffc00f08947 */ /* 0x002fea000383ffff */
[----:B------:R-:W-:Y:S05]  /*2fe10*/  BRA `(.L_x_5238) ;  /* 0xffffffc0003c7947 */ /* 0x000fea000383ffff */
.L_x_5137:
[----:B----4-:R4:W0:Y:S02]  /*2fe20*/  SYNCS.PHASECHK.TRANS64.TRYWAIT P0, [R0+URZ+0x30860], R2 ;  /* 0x03086002000075a7 */ /* 0x010824000800017f */
[----:B0-----:R-:W-:Y:S05]  /*2fe30*/  @!P0 NANOSLEEP.SYNCS 0x989680 ;  /* 0x009896800000895d */ /* 0x001fea0003900000 */
[----:B------:R-:W0:Y:S02]  /*2fe40*/  @!P0 SYNCS.PHASECHK.TRANS64 P0, [R0+URZ+0x30860], R2 ;  /* 0x03086002000085a7 */ /* 0x000e24000800007f */
[----:B0-----:R-:W-:Y:S05]  /*2fe50*/  @!P0 BRA `(.L_x_5137) ;  /* 0xfffffffc00f08947 */ /* 0x001fea000383ffff */
[----:B------:R-:W-:Y:S05]  /*2fe60*/  BRA `(.L_x_5239) ;  /* 0xffffffc400cc7947 */ /* 0x000fea000383ffff */
.L_x_5146:
[----:B-1--4-:R-:W4:Y:S01]  /*2fe70*/  LDL R0, [R1] ;  /* 0x0000000001007983 */ /* 0x012f220000100800 */
[----:B------:R-:W-:Y:S01]  /*2fe80*/  BSSY B0, `(.L_x_5240) ;  /* 0x0000008000007945 */ /* 0x000fe20003800000 */
[----:B------:R-:W-:Y:S01]  /*2fe90*/  MOV R12, RZ ;  /* 0x000000ff000c7202 */ /* 0x000fe20000000f00 */
[----:B0-----:R-:W-:Y:S02]  /*2fea0*/  IMAD.MOV.U32 R11, RZ, RZ, 0x1f ;  /* 0x0000001fff0b7424 */ /* 0x001fe400078e00ff */
[----:B------:R-:W-:Y:S02]  /*2feb0*/  IMAD.MOV.U32 R15, RZ, RZ, -0x1 ;  /* 0xffffffffff0f7424 */ /* 0x000fe400078e00ff */
[----:B----4-:R-:W-:-:S07]  /*2fec0*/  IMAD.MOV.U32 R13, RZ, RZ, R0 ;  /* 0x000000ffff0d7224 */ /* 0x010fce00078e0000 */
[----:B--23--:R-:W-:Y:S05]  /*2fed0*/  WARPSYNC.COLLECTIVE R15, `(.L_x_5241) ;  /* 0x000000000f087348 */ /* 0x00cfea0003c00000 */
[----:B------:R0:W1:Y:S02]  /*2fee0*/  SHFL.IDX P6, R14, R13, R12, R11 ;  /* 0x0000000c0d0e7389 */ /* 0x00006400000c000b */
[----:B0123--:R-:W-:Y:S01]  /*2fef0*/  ENDCOLLECTIVE ;  /* 0x000000000000791b */ /* 0x00ffe20003800000 */
.L_x_5241:
[----:B------:R-:W-:Y:S05]  /*2ff00*/  BSYNC B0 ;  /* 0x0000000000007941 */ /* 0x000fea0003800000 */
.L_x_5240:
[----:B------:R0:W5:Y:S01]  /*2ff10*/  LDL R2, [R1+0xc] ;  /* 0x00000c0001027983 */ /* 0x0001620000100800 */
[----:B------:R-:W-:Y:S01]  /*2ff20*/  IMAD.MOV.U32 R13, RZ, RZ, R0 ;  /* 0x000000ffff0d7224 */ /* 0x000fe200078e0000 */
[----:B------:R-:W-:Y:S01]  /*2ff30*/  LOP3.LUT P1, RZ, R18, 0x1, RZ, 0xc0, !PT ;  /* 0x0000000112ff7812 */ /* 0x000fe2000782c0ff */
[----:B------:R-:W-:Y:S02]  /*2ff40*/  IMAD.MOV.U32 R12, RZ, RZ, 0x1 ;  /* 0x00000001ff0c7424 */ /* 0x000fe400078e00ff */
[----:B------:R-:W-:Y:S02]  /*2ff50*/  IMAD.MOV.U32 R11, RZ, RZ, 0x1f ;  /* 0x0000001fff0b7424 */ /* 0x000fe400078e00ff */
[----:B------:R-:W-:Y:S02]  /*2ff60*/  IMAD.MOV.U32 R15, RZ, RZ, -0x1 ;  /* 0xffffffffff0f7424 */ /* 0x000fe400078e00ff */
[----:B0-----:R-:W-:-:S07]  /*2ff70*/  IMAD.MOV.U32 R5, RZ, RZ, R14 ;  /* 0x000000ffff057224 */ /* 0x001fce00078e000e */
[----:B-----5:R-:W-:Y:S05]  /*2ff80*/  WARPSYNC.COLLECTIVE R15, `(.L_x_5242) ;  /* 0x000000000f087348 */ /* 0x020fea0003c00000 */
[----:B------:R0:W1:Y:S02]  /*2ff90*/  SHFL.IDX P6, R14, R13, R12, R11 ;  /* 0x0000000c0d0e7389 */ /* 0x00006400000c000b */
[----:B01---5:R-:W-:Y:S01]  /*2ffa0*/  ENDCOLLECTIVE ;  /* 0x000000000000791b */ /* 0x023fe20003800000 */
.L_x_5242:
[----:B------:R-:W-:Y:S01]  /*2ffb0*/  ULDC UR4, c[0x0][0xc3c] ;  /* 0x00030f0000047ab9 */ /* 0x000fe20000000800 */
        /* <DEDUP_REMOVED lines=13> */
[----:B------:R-:W-:Y:S02]  /*30090*/  IMAD.MOV.U32 R11, RZ, RZ, RZ ;  /* 0x000000ffff0b7224 */ /* 0x000fe400078e00ff */
        /* <DEDUP_REMOVED lines=9> */
.L_x_5243:
        /* <DEDUP_REMOVED lines=9> */
.L_x_5244:
        /* <DEDUP_REMOVED lines=8> */
.L_x_5245:
        /* <DEDUP_REMOVED lines=8> */
.L_x_5246:
        /* <DEDUP_REMOVED lines=8> */
.L_x_5247:
[----:B------:R-:W-:Y:S02]  /*30340*/  IMAD.MOV.U32 R12, RZ, RZ, 0x1f ;  /* 0x0000001fff0c7424 */ /* 0x000fe400078e00ff */
[----:B------:R-:W-:Y:S01]  /*30350*/  IMAD.MOV.U32 R11, RZ, RZ, 0x1f ;  /* 0x0000001fff0b7424 */ /* 0x000fe200078e00ff */
[----:B------:R-:W-:-:S04]  /*30360*/  MOV R3, R14 ;  /* 0x0000000e00037202 */ /* 0x000fc80000000f00 */
[----:B------:R-:W-:-:S05]  /*30370*/  SEL R3, R3, RZ, P3 ;  /* 0x000000ff03037207 */ /* 0x000fca0001800000 */
[----:B------:R-:W-:-:S04]  /*30380*/  IMAD.IADD R7, R2, 0x1, R3 ;  /* 0x0000000102077824 */ /* 0x000fc800078e0203 */
[----:B------:R-:W-:-:S07]  /*30390*/  IMAD.MOV.U32 R13, RZ, RZ, R7 ;  /* 0x000000ffff0d7224 */ /* 0x000fce00078e0007 */
[----:B------:R-:W-:Y:S05]  /*303a0*/  WARPSYNC.COLLECTIVE R15, `(.L_x_5248) ;  /* 0x000000000f087348 */ /* 0x000fea0003c00000 */
[----:B------:R0:W1:Y:S02]  /*303b0*/  SHFL.IDX P6, R14, R13, R12, R11 ;  /* 0x0000000c0d0e7389 */ /* 0x00006400000c000b */
[----:B01----:R-:W-:Y:S01]  /*303c0*/  ENDCOLLECTIVE ;  /* 0x000000000000791b */ /* 0x003fe20003800000 */
.L_x_5248:
[----:B------:R-:W-:Y:S01]  /*303d0*/  IMAD.MOV.U32 R9, RZ, RZ, R14 ;  /* 0x000000ffff097224 */ /* 0x000fe200078e000e */
[----:B------:R-:W-:Y:S06]  /*303e0*/  BRA `(.L_x_5249) ;  /* 0xffffffc800947947 */ /* 0x000fec000383ffff */
.L_x_5149:
        /* <DEDUP_REMOVED lines=8> */
.L_x_5251:
[----:B------:R-:W-:Y:S05]  /*30470*/  BSYNC B0 ;  /* 0x0000000000007941 */ /* 0x000fea0003800000 */
.L_x_5250:
[----:B------:R-:W-:Y:S01]  /*30480*/  IMAD.MOV.U32 R3, RZ, RZ, R14 ;  /* 0x000000ffff037224 */ /* 0x000fe200078e000e */
[----:B------:R-:W-:Y:S01]  /*30490*/  LOP3.LUT P4, RZ, R18, 0x1, RZ, 0xc0, !PT ;  /* 0x0000000112ff7812 */ /* 0x000fe2000788c0ff */
[----:B------:R-:W-:Y:S01]  /*304a0*/  IMAD.MOV.U32 R12, RZ, RZ, 0x2 ;  /* 0x00000002ff0c7424 */ /* 0x000fe200078e00ff */
[----:B------:R-:W-:Y:S01]  /*304b0*/  MOV R15, 0xffffffff ;  /* 0xffffffff000f7802 */ /* 0x000fe20000000f00 */
[----:B------:R-:W-:Y:S01]  /*304c0*/  IMAD.MOV.U32 R11, RZ, RZ, RZ ;  /* 0x000000ffff0b7224 */ /* 0x000fe200078e00ff */
[----:B------:R-:W-:-:S05]  /*304d0*/  SEL R3, R3, RZ, P4 ;  /* 0x000000ff03037207 */ /* 0x000fca0002000000 */
[----:B------:R-:W-:-:S04]  /*304e0*/  IMAD.IADD R2, R2, 0x1, R3 ;  /* 0x0000000102027824 */ /* 0x000fc800078e0203 */
[----:B------:R-:W-:-:S07]  /*304f0*/  IMAD.MOV.U32 R13, RZ, RZ, R2 ;  /* 0x000000ffff0d7224 */ /* 0x000fce00078e0002 */
[----:B------:R-:W-:Y:S05]  /*30500*/  WARPSYNC.COLLECTIVE R15, `(.L_x_5252) ;  /* 0x000000000f087348 */ /* 0x000fea0003c00000 */
[----:B------:R0:W1:Y:S02]  /*30510*/  SHFL.UP P6, R14, R13, R12, R11 ;  /* 0x0400000c0d0e7389 */ /* 0x00006400000c000b */
[----:B01----:R-:W-:Y:S01]  /*30520*/  ENDCOLLECTIVE ;  /* 0x000000000000791b */ /* 0x003fe20003800000 */
.L_x_5252:
        /* <DEDUP_REMOVED lines=8> */
.L_x_5253:
        /* <DEDUP_REMOVED lines=8> */
.L_x_5254:
        /* <DEDUP_REMOVED lines=8> */
.L_x_5255:
        /* <DEDUP_REMOVED lines=9> */
.L_x_5256:
[----:B------:R-:W-:Y:S01]  /*30740*/  IMAD.MOV.U32 R9, RZ, RZ, R14 ;  /* 0x000000ffff097224 */ /* 0x000fe200078e000e */
[----:B------:R-:W-:Y:S06]  /*30750*/  BRA `(.L_x_5257) ;  /* 0xffffffc800647947 */ /* 0x000fec000383ffff */
.L_x_5151:
[----:B------:R-:W-:Y:S01]  /*30760*/  BSSY B0, `(.L_x_5258) ;  /* 0x0000006000007945 */ /* 0x000fe20003800000 */
[----:B------:R-:W-:Y:S01]  /*30770*/  PLOP3.LUT P6, PT, P6, PT, PT, 0x8, 0x0 ;  /* 0x000000000000781c */ /* 0x000fe200037ce170 */
[----:B------:R-:W-:-:S12]  /*30780*/  IMAD.MOV.U32 R15, RZ, RZ, -0x1 ;  /* 0xffffffffff0f7424 */ /* 0x000fd800078e00ff */
[----:B0-----:R-:W-:Y:S05]  /*30790*/  WARPSYNC.COLLECTIVE R15, `(.L_x_5259) ;  /* 0x000000000f087348 */ /* 0x001fea0003c00000 */
[----:B------:R-:W-:Y:S01]  /*307a0*/  VOTE.ANY R14, PT, P6 ;  /* 0x00000000000e7806 */ /* 0x000fe200030e0100 */
[----:B0-----:R-:W-:Y:S06]  /*307b0*/  ENDCOLLECTIVE ;  /* 0x000000000000791b */ /* 0x001fec0003800000 */
.L_x_5259:
[----:B------:R-:W-:Y:S05]  /*307c0*/  BSYNC B0 ;  /* 0x0000000000007941 */ /* 0x000fea0003800000 */
.L_x_5258:
[----:B------:R0:W5:Y:S01]  /*307d0*/  LDL.LU R10, [R1+0xc] ;  /* 0x00000c00010a7983 */ /* 0x0001620000300800 */
[----:B------:R-:W-:Y:S01]  /*307e0*/  IMAD.MOV.U32 R0, RZ, RZ, R14 ;  /* 0x000000ffff007224 */ /* 0x000fe200078e000e */
[----:B------:R-:W-:Y:S01]  /*307f0*/  MOV R15, 0xffffffff ;  /* 0xffffffff000f7802 */ /* 0x000fe20000000f00 */
[----:B------:R-:W-:Y:S02]  /*30800*/  IMAD.MOV.U32 R13, RZ, RZ, R4 ;  /* 0x000000ffff0d7224 */ /* 0x000fe400078e0004 */
[----:B------:R-:W1:Y:S01]  /*30810*/  POPC R3, R0 ;  /* 0x0000000000037309 */ /* 0x000e620000000000 */
[----:B------:R-:W-:Y:S02]  /*30820*/  IMAD.MOV.U32 R11, RZ, RZ, 0x1f ;  /* 0x0000001fff0b7424 */ /* 0x000fe400078e00ff */
[----:B01----:R-:W-:-:S07]  /*30830*/  IMAD.MOV.U32 R12, RZ, RZ, R3 ;  /* 0x000000ffff0c7224 */ /* 0x003fce00078e0003 */
[----:B-----5:R-:W-:Y:S05]  /*30840*/  WARPSYNC.COLLECTIVE R15, `(.L_x_5260) ;  /* 0x000000000f087348 */ /* 0x020fea0003c00000 */
[----:B------:R0:W1:Y:S02]  /*30850*/  SHFL.IDX P6, R14, R13, R12, R11 ;  /* 0x0000000c0d0e7389 */ /* 0x00006400000c000b */
[----:B01---5:R-:W-:Y:S01]  /*30860*/  ENDCOLLECTIVE ;  /* 0x000000000000791b */ /* 0x023fe20003800000 */
.L_x_5260:
[----:B------:R-:W-:Y:S02]  /*30870*/  IMAD.MOV.U32 R13, RZ, RZ, R6 ;  /* 0x000000ffff0d7224 */ /* 0x000fe400078e0006 */
[----:B------:R-:W-:-:S07]  /*30880*/  IMAD.MOV.U32 R4, RZ, RZ, R14 ;  /* 0x000000ffff047224 */ /* 0x000fce00078e000e */
[----:B------:R-:W-:Y:S05]  /*30890*/  WARPSYNC.COLLECTIVE R15, `(.L_x_5261) ;  /* 0x000000000f087348 */ /* 0x000fea0003c00000 */
[----:B------:R0:W1:Y:S02]  /*308a0*/  SHFL.IDX P6, R14, R13, R12, R11 ;  /* 0x0000000c0d0e7389 */ /* 0x00006400000c000b */
[----:B01----:R-:W-:Y:S01]  /*308b0*/  ENDCOLLECTIVE ;  /* 0x000000000000791b */ /* 0x003fe20003800000 */
.L_x_5261:
[----:B------:R-:W-:Y:S02]  /*308c0*/  IMAD.MOV.U32 R6, RZ, RZ, R14 ;  /* 0x000000ffff067224 */ /* 0x000fe400078e000e */
[----:B------:R-:W-:-:S05]  /*308d0*/  IMAD.IADD R10, R3, 0x1, R10 ;  /* 0x00000001030a7824 */ /* 0x000fca00078e020a */
[----:B------:R0:W-:Y:S01]  /*308e0*/  STL [R1+0xc], R10 ;  /* 0x00000c0a01007387 */ /* 0x0001e20000100800 */
[----:B------:R-:W-:Y:S05]  /*308f0*/  BRA `(.L_x_5262) ;  /* 0xffffffc800447947 */ /* 0x000fea000383ffff */
.L_x_5153:
        /* <DEDUP_REMOVED lines=8> */
.L_x_5264:
[----:B------:R-:W-:Y:S05]  /*30980*/  BSYNC B0 ;  /* 0x0000000000007941 */ /* 0x000fea0003800000 */
.L_x_5263:
[----:B------:R-:W-:Y:S01]  /*30990*/  IMAD.MOV.U32 R3, RZ, RZ, R14 ;  /* 0x000000ffff037224 */ /* 0x000fe200078e000e */
[----:B------:R-:W-:Y:S06]  /*309a0*/  BRA `(.L_x_5265) ;  /* 0xffffffc800307947 */ /* 0x000fec000383ffff */
.L_x_5159:
[----:B0-----:R0:W1:Y:S02]  /*309b0*/  SYNCS.PHASECHK.TRANS64.TRYWAIT P0, [R0+URZ+0x30820], R3 ;  /* 0x03082003000075a7 */ /* 0x001064000800017f */
[----:B-1----:R-:W-:Y:S05]  /*309c0*/  @!P0 NANOSLEEP.SYNCS 0x989680 ;  /* 0x009896800000895d */ /* 0x002fea0003900000 */
[----:B------:R-:W1:Y:S02]  /*309d0*/  @!P0 SYNCS.PHASECHK.TRANS64 P0, [R0+URZ+0x30820], R3 ;  /* 0x03082003000085a7 */ /* 0x000e64000800007f */
[----:B-1----:R-:W-:Y:S05]  /*309e0*/  @!P0 BRA `(.L_x_5159) ;  /* 0xfffffffc00f08947 */ /* 0x002fea000383ffff */
[----:B------:R-:W-:Y:S05]  /*309f0*/  BRA `(.L_x_5266) ;  /* 0xffffffd000cc7947 */ /* 0x000fea000383ffff */
.L_x_5160:
        /* <DEDUP_REMOVED lines=11> */
.L_x_5268:
[----:B------:R-:W-:Y:S05]  /*30ab0*/  BSYNC B0 ;  /* 0x0000000000007941 */ /* 0x000fea0003800000 */
.L_x_5267:
[----:B------:R-:W-:Y:S05]  /*30ac0*/  BRA `(.L_x_5269) ;  /* 0xffffffd000b47947 */ /* 0x000fea000383ffff */
.L_x_5161:
[----:B------:R-:W-:Y:S01]  /*30ad0*/  BSSY B0, `(.L_x_5270) ;  /* 0x0000006000007945 */ /* 0x000fe20003800000 */
[----:B------:R-:W-:-:S07]  /*30ae0*/  IMAD.MOV.U32 R15, RZ, RZ, -0x1 ;  /* 0xffffffffff0f7424 */ /* 0x000fce00078e00ff */
[----:B01----:R-:W-:Y:S05]  /*30af0*/  WARPSYNC.COLLECTIVE R15, `(.L_x_5271) ;  /* 0x000000000f0c7348 */ /* 0x003fea0003c00000 */
[----:B------:R-:W-:Y:S02]  /*30b00*/  ELECT P6, UR62, PT ;  /* 0x00000000003e782f */ /* 0x000fe400038c0000 */
[----:B------:R-:W-:Y:S01]  /*30b10*/  MOV R14, UR62 ;  /* 0x0000003e000e7c02 */ /* 0x000fe20008000f00 */
[----:B01----:R-:W-:Y:S10]  /*30b20*/  ENDCOLLECTIVE ;  /* 0x000000000000791b */ /* 0x003ff40003800000 */
.L_x_5271:
[----:B------:R-:W-:Y:S05]  /*30b30*/  BSYNC B0 ;  /* 0x0000000000007941 */ /* 0x000fea0003800000 */
.L_x_5270:
[----:B------:R-:W-:Y:S05]  /*30b40*/  BRA `(.L_x_5272) ;  /* 0xffffffd000a87947 */ /* 0x000fea000383ffff */
.L_x_5163:
[----:B0-----:R0:W1:Y:S02]  /*30b50*/  SYNCS.PHASECHK.TRANS64.TRYWAIT P0, [R6+URZ], R5 ;  /* 0x00000005060075a7 */ /* 0x001064000800017f */
[----:B-1----:R-:W-:Y:S05]  /*30b60*/  @!P0 NANOSLEEP.SYNCS 0x989680 ;  /* 0x009896800000895d */ /* 0x002fea0003900000 */
[----:B------:R-:W1:Y:S02]  /*30b70*/  @!P0 SYNCS.PHASECHK.TRANS64 P0, [R6+URZ], R5 ;  /* 0x00000005060085a7 */ /* 0x000e64000800007f */
[----:B-1----:R-:W-:Y:S05]  /*30b80*/  @!P0 BRA `(.L_x_5163) ;  /* 0xfffffffc00f08947 */ /* 0x002fea000383ffff */
[----:B------:R-:W-:Y:S05]  /*30b90*/  BRA `(.L_x_5273) ;  /* 0xffffffd000ec7947 */ /* 0x000fea000383ffff */
.L_x_5164:
[----:B-1----:R1:W2:Y:S02]  /*30ba0*/  SYNCS.PHASECHK.TRANS64.TRYWAIT P0, [R7+URZ], R2 ;  /* 0x00000002070075a7 */ /* 0x0022a4000800017f */
[----:B--2---:R-:W-:Y:S05]  /*30bb0*/  @!P0 NANOSLEEP.SYNCS 0x989680 ;  /* 0x009896800000895d */ /* 0x004fea0003900000 */
[----:B------:R-:W2:Y:S02]  /*30bc0*/  @!P0 SYNCS.PHASECHK.TRANS64 P0, [R7+URZ], R2 ;  /* 0x00000002070085a7 */ /* 0x000ea4000800007f */
[----:B--2---:R-:W-:Y:S05]  /*30bd0*/  @!P0 BRA `(.L_x_5164) ;  /* 0xfffffffc00f08947 */ /* 0x004fea000383ffff */
[----:B------:R-:W-:Y:S05]  /*30be0*/  BRA `(.L_x_5274) ;  /* 0xffffffd000e07947 */ /* 0x000fea000383ffff */
.L_x_5166:
[----:B--2---:R2:W3:Y:S02]  /*30bf0*/  SYNCS.PHASECHK.TRANS64.TRYWAIT P0, [R4+URZ], R5 ;  /* 0x00000005040075a7 */ /* 0x0044e4000800017f */
[----:B---3--:R-:W-:Y:S05]  /*30c00*/  @!P0 NANOSLEEP.SYNCS 0x989680 ;  /* 0x009896800000895d */ /* 0x008fea0003900000 */
[----:B------:R-:W3:Y:S02]  /*30c10*/  @!P0 SYNCS.PHASECHK.TRANS64 P0, [R4+URZ], R5 ;  /* 0x00000005040085a7 */ /* 0x000ee4000800007f */
[----:B---3--:R-:W-:Y:S05]  /*30c20*/  @!P0 BRA `(.L_x_5166) ;  /* 0xfffffffc00f08947 */ /* 0x008fea000383ffff */
[----:B------:R-:W-:Y:S05]  /*30c30*/  BRA `(.L_x_5275) ;  /* 0xffffffd000e87947 */ /* 0x000fea000383ffff */
.L_x_5276:
        /* <DEDUP_REMOVED lines=12> */
.L_x_14853:


//--------------------- .text._ZN7cutlass13device_kernelIN5flash11enable_sm90INS1_16FlashAttnFwdSm90INS1_25CollectiveMainloopFwdSm90ILi2EN4cute5tupleIJNS5_1CILi1EEES8_S8_EEENS6_IJNS7_ILi128EEENS7_ILi112EEENS7_ILi192EEEEEELi192ENS_6half_tEfNS_4arch4Sm90ELb1ELb0ELb1ELb0ELb0ELb0ELb0ELb1ELb1ELb1ELb1ELb0EEENS1_21CollectiveEpilogueFwdINS6_IJSA_SC_SB_EEES9_SE_SG_Li256ELb0ELb1ELb1ELb0EEENS1_19SingleTileSchedulerILb0ELb1ELb1ELi128EEEEEEEEEvNT_6ParamsE --------------------------
	.section	.text._ZN7cutlass13device_kernelIN5flash11enable_sm90INS1_16FlashAttnFwdSm90INS1_25CollectiveMainloopFwdSm90ILi2EN4cute5tupleIJNS5_1CILi1EEES8_S8_EEENS6_IJNS7_ILi128EEENS7_ILi112EEENS7_ILi192EEEEEELi192ENS_6half_tEfNS_4arch4Sm90ELb1ELb0ELb1ELb0ELb0ELb0ELb0ELb1ELb1ELb1ELb1ELb0EEENS1_21CollectiveEpilogueFwdINS6_IJSA_SC_SB_EEES9_SE_SG_Li256ELb0ELb1ELb1ELb0EEENS1_19SingleTileSchedulerILb0ELb1ELb1ELi128EEEEEEEEEvNT_6ParamsE,"ax",@progbits
	.align	128
.text._ZN7cutlass13device_kernelIN5flash11enable_sm90INS1_16FlashAttnFwdSm90INS1_25CollectiveMainloopFwdSm90ILi2EN4cute5tupleIJNS5_1CILi1EEES8_S8_EEENS6_IJNS7_ILi128EEENS7_ILi112EEENS7_ILi192EEEEEELi192ENS_6half_tEfNS_4arch4Sm90ELb1ELb0ELb1ELb0ELb0ELb0ELb0ELb1ELb1ELb1ELb1ELb0EEENS1_21CollectiveEpilogueFwdINS6_IJSA_SC_SB_EEES9_SE_SG_Li256ELb0ELb1ELb1ELb0EEENS1_19SingleTileSchedulerILb0ELb1ELb1ELi128EEEEEEEEEvNT_6ParamsE:
        .type           _ZN7cutlass13device_kernelIN5flash11enable_sm90INS1_16FlashAttnFwdSm90INS1_25CollectiveMainloopFwdSm90ILi2EN4cute5tupleIJNS5_1CILi1EEES8_S8_EEENS6_IJNS7_ILi128EEENS7_ILi112EEENS7_ILi192EEEEEELi192ENS_6half_tEfNS_4arch4Sm90ELb1ELb0ELb1ELb0ELb0ELb0ELb0ELb1ELb1ELb1ELb1ELb0EEENS1_21CollectiveEpilogueFwdINS6_IJSA_SC_SB_EEES9_SE_SG_Li256ELb0ELb1ELb1ELb0EEENS1_19SingleTileSchedulerILb0ELb1ELb1ELi128EEEEEEEEEvNT_6ParamsE,@function
        .size           _ZN7cutlass13device_kernelIN5flash11enable_sm90INS1_16FlashAttnFwdSm90INS1_25CollectiveMainloopFwdSm90ILi2EN4cute5tupleIJNS5_1CILi1EEES8_S8_EEENS6_IJNS7_ILi128EEENS7_ILi112EEENS7_ILi192EEEEEELi192ENS_6half_tEfNS_4arch4Sm90ELb1ELb0ELb1ELb0ELb0ELb0ELb0ELb1ELb1ELb1ELb1ELb0EEENS1_21CollectiveEpilogueFwdINS6_IJSA_SC_SB_EEES9_SE_SG_Li256ELb0ELb1ELb1ELb0EEENS1_19SingleTileSchedulerILb0ELb1ELb1ELi128EEEEEEEEEvNT_6ParamsE,(.L_x_14854 - _ZN7cutlass13device_kernelIN5flash11enable_sm90INS1_16FlashAttnFwdSm90INS1_25CollectiveMainloopFwdSm90ILi2EN4cute5tupleIJNS5_1CILi1EEES8_S8_EEENS6_IJNS7_ILi128EEENS7_ILi112EEENS7_ILi192EEEEEELi192ENS_6half_tEfNS_4arch4Sm90ELb1ELb0ELb1ELb0ELb0ELb0ELb0ELb1ELb1ELb1ELb1ELb0EEENS1_21CollectiveEpilogueFwdINS6_IJSA_SC_SB_EEES9_SE_SG_Li256ELb0ELb1ELb1ELb0EEENS1_19SingleTileSchedulerILb0ELb1ELb1ELi128EEEEEEEEEvNT_6ParamsE)
        .other          _ZN7cutlass13device_kernelIN5flash11enable_sm90INS1_16FlashAttnFwdSm90INS1_25CollectiveMainloopFwdSm90ILi2EN4cute5tupleIJNS5_1CILi1EEES8_S8_EEENS6_IJNS7_ILi128EEENS7_ILi112EEENS7_ILi192EEEEEELi192ENS_6half_tEfNS_4arch4Sm90ELb1ELb0ELb1ELb0ELb0ELb0ELb0ELb1ELb1ELb1ELb1ELb0EEENS1_21CollectiveEpilogueFwdINS6_IJSA_SC_SB_EEES9_SE_SG_Li256ELb0ELb1ELb1ELb0EEENS1_19SingleTileSchedulerILb0ELb1ELb1ELi128EEEEEEEEEvNT_6ParamsE,@"STO_CUDA_ENTRY STV_DEFAULT"
_ZN7cutlass13device_kernelIN5flash11enable_sm90INS1_16FlashAttnFwdSm90INS1_25CollectiveMainloopFwdSm90ILi2EN4cute5tupleIJNS5_1CILi1EEES8_S8_EEENS6_IJNS7_ILi128EEENS7_ILi112EEENS7_ILi192EEEEEELi192ENS_6half_tEfNS_4arch4Sm90ELb1ELb0ELb1ELb0ELb0ELb0ELb0ELb1ELb1ELb1ELb1ELb0EEENS1_21CollectiveEpilogueFwdINS6_IJSA_SC_SB_EEES9_SE_SG_Li256ELb0ELb1ELb1ELb0EEENS1_19SingleTileSchedulerILb0ELb1ELb1ELi128EEEEEEEEEvNT_6ParamsE:
        /* <DEDUP_REMOVED lines=18> */
.L_x_5278:
[----:B------:R-:W-:Y:S05]  /*0120*/  BSYNC B0 ;  /* 0x0000000000007941 */ /* 0x000fea0003800000 */
.L_x_5277:
        /* <DEDUP_REMOVED lines=41> */
.L_x_5279:
        /* <DEDUP_REMOVED lines=22> */
.L_x_5280:
        /* <DEDUP_REMOVED lines=18> */
.L_x_5281:
        /* <DEDUP_REMOVED lines=22> */
.L_x_5282:
        /* <DEDUP_REMOVED lines=22> */
.L_x_5283:
        /* <DEDUP_REMOVED lines=9> */
.L_x_5286:
        /* <DEDUP_REMOVED lines=19> */
[----:B------:R-:W1:Y:S01]  /*0ac0*/  S2UR UR38, SR_CTAID.X ;  /* 0x00000000002679c3 */ /* 0x000e620000002500 */
[----:B------:R-:W-:Y:S01]  /*0ad0*/  ULDC UR4, c[0x0][0x448] ;  /* 0x0001120000047ab9 */ /* 0x000fe20000000800 */
[----:B------:R-:W-:Y:S01]  /*0ae0*/  ULDC UR6, c[0x0][0x424] ;  /* 0x0001090000067ab9 */ /* 0x000fe20000000800 */
[----:B------:R-:W-:Y:S01]  /*0af0*/  UISETP.NE.AND UP1, UPT, UR4, 0x1, UPT ;  /* 0x000000010400788c */ /* 0x000fe2000bf25270 */
[----:B------:R-:W-:Y:S02]  /*0b00*/  ULDC UR7, c[0x0][0x288] ;  /* 0x0000a20000077ab9 */ /* 0x000fe40000000800 */
[----:B------:R-:W-:Y:S01]  /*0b10*/  ULDC.64 UR4, c[0x0][0x418] ;  /* 0x0001060000047ab9 */ /* 0x000fe20000000a00 */
[----:B------:R-:W-:Y:S02]  /*0b20*/  UIADD3 UR7, -UR7, 0x70, URZ ;  /* 0x0000007007077890 */ /* 0x000fe4000fffe13f */
[----:B------:R-:W-:Y:S01]  /*0b30*/  UISETP.NE.U32.AND UP0, UPT, UR4, URZ, UPT ;  /* 0x0000003f0400728c */ /* 0x000fe2000bf05070 */
[----:B------:R-:W-:Y:S01]  /*0b40*/  ULDC UR48, c[0x0][0x2f0] ;  /* 0x0000bc0000307ab9 */ /* 0x000fe20000000800 */
[----:B------:R-:W-:-:S02]  /*0b50*/  USHF.R.U32.HI UR11, URZ, 0x10, UR8 ;  /* 0x000000103f0b7899 */ /* 0x000fc40008011608 */
[----:B------:R-:W-:Y:S01]  /*0b60*/  UISETP.NE.AND.EX UP0, UPT, UR5, URZ, UPT, UP0 ;  /* 0x0000003f0500728c */ /* 0x000fe2000bf05300 */
[----:B------:R-:W-:Y:S02]  /*0b70*/  @UP1 ULDC UR9, c[0x0][0x450] ;  /* 0x0001140000091ab9 */ /* 0x000fe40000000800 */
[----:B------:R-:W-:Y:S01]  /*0b80*/  @UP1 ULDC UR5, c[0x0][0x44c] ;  /* 0x0001130000051ab9 */ /* 0x000fe20000000800 */
[----:B------:R-:W-:-:S04]  /*0b90*/  USEL UR10, UR6, 0x1, UP0 ;  /* 0x00000001060a7887 */ /* 0x000fc80008000000 */
[----:B------:R-:W-:Y:S02]  /*0ba0*/  UIMAD UR7, UR10, UR48, UR7 ;  /* 0x000000300a0772a4 */ /* 0x000fe4000f8e0207 */
[----:B-1----:R-:W-:Y:S01]  /*0bb0*/  USHF.L.U32 UR38, UR38, 0x7, URZ ;  /* 0x0000000726267899 */ /* 0x002fe2000800063f */
[----:B------:R-:W-:-:S03]  /*0bc0*/  IMAD.U32 R17, RZ, RZ, UR10 ;  /* 0x0000000aff117e24 */ /* 0x000fc6000f8e00ff */
[----:B------:R-:W-:Y:S02]  /*0bd0*/  @UP1 UIADD3 UR4, UR38, 0x7f, URZ ;  /* 0x0000007f26041890 */ /* 0x000fe4000fffe03f */
[----:B------:R-:W-:Y:S02]  /*0be0*/  UIADD3 UR6, UR38, 0x7f, URZ ;  /* 0x0000007f26067890 */ /* 0x000fe4000fffe03f */
[----:B------:R-:W-:-:S04]  /*0bf0*/  UIMAD.WIDE.U32 UR4, UR4, UR5, URZ ;  /* 0x00000005040472a5 */ /* 0x000fc8000f8e003f */
[----:B------:R-:W-:Y:S02]  /*0c00*/  @UP1 USHF.R.U32.HI UR6, URZ, UR9, UR5 ;  /* 0x000000093f061299 */ /* 0x000fe40008011605 */
[----:B------:R-:W-:Y:S02]  /*0c10*/  UIMAD UR5, UR10, UR48, 0x6f ;  /* 0x0000006f0a0574a4 */ /* 0x000fe4000f8e0230 */
[----:B------:R-:W-:Y:S01]  /*0c20*/  UIADD3 UR7, UR7, UR6, URZ ;  /* 0x0000000607077290 */ /* 0x000fe2000fffe03f */
[----:B------:R-:W-:Y:S02]  /*0c30*/  UMOV UR4, URZ ;  /* 0x0000003f00047c82 */ /* 0x000fe40008000000 */
[----:B------:R-:W-:Y:S01]  /*0c40*/  UMOV UR6, URZ ;  /* 0x0000003f00067c82 */ /* 0x000fe20008000000 */
[----:B------:R-:W-:Y:S02]  /*0c50*/  UIMAD.WIDE UR4, UR5, -0x6db6db6d, UR4 ;  /* 0x92492493050478a5 */ /* 0x000fe4000f8e0204 */
[----:B------:R-:W-:-:S02]  /*0c60*/  UIMAD.WIDE UR6, UR7, -0x6db6db6d, UR6 ;  /* 0x92492493070678a5 */ /* 0x000fc4000f8e0206 */
[----:B------:R-:W-:Y:S02]  /*0c70*/  USHF.R.U32.HI UR4, URZ, 0x1f, UR5 ;  /* 0x0000001f3f047899 */ /* 0x000fe40008011605 */
[----:B------:R-:W-:Y:S02]  /*0c80*/  USHF.R.U32.HI UR6, URZ, 0x1f, UR7 ;  /* 0x0000001f3f067899 */ /* 0x000fe40008011607 */
[----:B------:R-:W-:Y:S02]  /*0c90*/  ULEA.HI.SX32 UR4, UR5, UR4, 0x1a ;  /* 0x0000000405047291 */ /* 0x000fe4000f8fd23f */
[----:B------:R-:W-:Y:S02]  /*0ca0*/  ULEA.HI.SX32 UR6, UR7, UR6, 0x1a ;  /* 0x0000000607067291 */ /* 0x000fe4000f8fd23f */
[----:B------:R-:W-:Y:S02]  /*0cb0*/  ULOP3.LUT UR7, UR8, 0xffff, URZ, 0xc0, !UPT ;  /* 0x0000ffff08077892 */ /* 0x000fe4000f8ec03f */
[----:B------:R-:W-:-:S04]  /*0cc0*/  UISETP.LT.AND UP0, UPT, UR4, UR6, UPT ;  /* 0x000000060400728c */ /* 0x000fc8000bf01270 */
[----:B------:R-:W-:Y:S02]  /*0cd0*/  USEL UR10, UR4, UR6, UP0 ;  /* 0x00000006040a7287 */ /* 0x000fe40008000000 */
[----:B------:R-:W-:Y:S02]  /*0ce0*/  UISETP.NE.AND UP0, UPT, UR11, URZ, UPT ;  /* 0x0000003f0b00728c */ /* 0x000fe4000bf05270 */
[----:B------:R-:W-:Y:S01]  /*0cf0*/  UISETP.GE.AND UP1, UPT, UR10, 0x1, UPT ;  /* 0x000000010a00788c */ /* 0x000fe2000bf26270 */
[----:B------:R-:W-:-:S05]  /*0d00*/  UMOV UR4, URZ ;  /* 0x0000003f00047c82 */ /* 0x000fca0008000000 */
[----:B------:R-:W-:-:S03]  /*0d10*/  PLOP3.LUT P0, PT, PT, PT, UP1, 0x80, 0x0 ;  /* 0x000000000000781c */ /* 0x000fc60003f0f018 */
[----:B------:R-:W-:-:S10]  /*0d20*/  @!UP0 ULDC UR11, c[0x0][0x9f0] ;  /* 0x00027c00000b8ab9 */ /* 0x000fd40000000800 */
[----:B------:R-:W-:Y:S05]  /*0d30*/  @!P0 BRA `(.L_x_5288) ;  /* 0x0000000000848947 */ /* 0x000fea0003800000 */
[----:B------:R-:W-:Y:S01]  /*0d40*/  MOV R3, UR11 ;  /* 0x0000000b00037c02 */ /* 0x000fe20008000f00 */
[----:B------:R-:W-:Y:S01]  /*0d50*/  UIADD3 UR6, UR11, -0x1, UR10 ;  /* 0xffffffff0b067890 */ /* 0x000fe2000fffe00a */
[----:B------:R-:W-:Y:S02]  /*0d60*/  UMOV UR4, URZ ;  /* 0x0000003f00047c82 */ /* 0x000fe40008000000 */
        /* <DEDUP_REMOVED lines=30> */
.L_x_5288:
[----:B------:R-:W-:Y:S02]  /*0f50*/  UIMAD UR6, UR7, UR4, URZ ;  /* 0x00000004070672a4 */ /* 0x000fe4000f8e023f */
[----:B------:R-:W-:Y:S01]  /*0f60*/  IMAD.U32 R3, RZ, RZ, UR4 ;  /* 0x00000004ff037e24 */ /* 0x000fe2000f8e00ff */
[----:B------:R-:W-:Y:S01]  /*0f70*/  MOV R0, UR10 ;  /* 0x0000000a00007c02 */ /* 0x000fe20008000f00 */
[----:B0-----:R-:W0:Y:S01]  /*0f80*/  S2R R2, SR_TID.X ;  /* 0x0000000000027919 */ /* 0x001e220000002100 */
[----:B------:R-:W-:Y:S02]  /*0f90*/  R2UR UR5, R17 ;  /* 0x00000000110572ca */ /* 0x000fe400000e0000 */
[----:B------:R-:W-:Y:S02]  /*0fa0*/  CS2R R118, SRZ ;  /* 0x0000000000767805 */ /* 0x000fe4000001ff00 */
[----:B------:R-:W-:Y:S01]  /*0fb0*/  VIADDMNMX R0, R3, UR6, R0, PT ;  /* 0x0000000603007c46 */ /* 0x000fe2000b800100 */
[----:B------:R-:W-:Y:S01]  /*0fc0*/  IMAD.U32 R18, RZ, RZ, UR6 ;  /* 0x00000006ff127e24 */ /* 0x000fe2000f8e00ff */
[----:B------:R-:W-:-:S02]  /*0fd0*/  PLOP3.LUT P0, PT, PT, PT, PT, 0x80, 0x0 ;  /* 0x000000000000781c */ /* 0x000fc40003f0f070 */
[----:B------:R-:W-:Y:S02]  /*0fe0*/  CS2R R116, SRZ ;  /* 0x0000000000747805 */ /* 0x000fe4000001ff00 */
[----:B------:R-:W-:Y:S01]  /*0ff0*/  R2UR UR39, R0 ;  /* 0x00000000002772ca */ /* 0x000fe200000e0000 */
[----:B------:R-:W-:Y:S01]  /*1000*/  IMAD.MOV.U32 R0, RZ, RZ, RZ ;  /* 0x000000ffff007224 */ /* 0x000fe200078e00ff */
[----:B------:R-:W-:Y:S02]  /*1010*/  CS2R R114, SRZ ;  /* 0x0000000000727805 */ /* 0x000fe4000001ff00 */
[----:B------:R-:W-:Y:S02]  /*1020*/  CS2R R112, SRZ ;  /* 0x0000000000707805 */ /* 0x000fe4000001ff00 */
[----:B------:R-:W-:Y:S02]  /*1030*/  CS2R R110, SRZ ;  /* 0x00000000006e7805 */ /* 0x000fe4000001ff00 */
[----:B------:R-:W-:-:S02]  /*1040*/  CS2R R108, SRZ ;  /* 0x00000000006c7805 */ /* 0x000fc4000001ff00 */
[----:B------:R-:W-:Y:S01]  /*1050*/  CS2R R106, SRZ ;  /* 0x00000000006a7805 */ /* 0x000fe2000001ff00 */
[----:B------:R-:W-:Y:S01]  /*1060*/  UIMAD UR48, UR5, UR48, URZ ;  /* 0x00000030053072a4 */ /* 0x000fe2000f8e023f */
        /* <DEDUP_REMOVED lines=16> */
[----:B------:R-:W-:Y:S01]  /*1170*/  CS2R R76, SRZ ;  /* 0x00000000004c7805 */ /* 0x000fe2000001ff00 */
[----:B0-----:R-:W-:Y:S01]  /*1180*/  VIADD R22, R2, 0xffffff80 ;  /* 0xffffff8002167836 */ /* 0x001fe20000000000 */
[----:B------:R-:W-:Y:S02]  /*1190*/  MOV R2, RZ ;  /* 0x000000ff00027202 */ /* 0x000fe40000000f00 */
        /* <DEDUP_REMOVED lines=62> */
.L_x_5290:
[----:B------:R-:W-:Y:S02]  /*1580*/  R2UR UR4, R16 ;  /* 0x00000000100472ca */ /* 0x000fe400000e0000 */
[----:B------:R-:W-:-:S11]  /*1590*/  SHF.L.U32 R0, RZ, 0x1f, RZ ;  /* 0x0000001fff007819 */ /* 0x000fd600000006ff */
[----:B------:R-:W0:Y:S02]  /*15a0*/  SYNCS.PHASECHK.TRANS64.TRYWAIT P0, [UR4+0x36800], R0 ;  /* 0x03680000ff0075a7 */ /* 0x000e240008000144 */
[----:B0-----:R-:W-:Y:S05]  /*15b0*/  @!P0 BRA `(.L_x_5291) ;  /* 0x0000015000108947 */ /* 0x001fea0003800000 */
.L_x_5412:
[----:B------:R-:W2:Y:S02]  /*15c0*/  LDL R2, [R1+0xc] ;  /* 0x00000c0001027983 */ /* 0x000ea40000100800 */
[----:B--2---:R-:W-:-:S13]  /*15d0*/  R2UR UR4, R2 ;  /* 0x00000000020472ca */ /* 0x004fda00000e0000 */
[----:B------:R-:W-:-:S06]  /*15e0*/  ULOP3.LUT UR4, UR4, 0x1, URZ, 0xfc, !UPT ;  /* 0x0000000104047892 */ /* 0x000fcc000f8efc3f */
[----:B------:R-:W-:-:S05]  /*15f0*/  IMAD.U32 R2, RZ, RZ, UR4 ;  /* 0x00000004ff027e24 */ /* 0x000fca000f8e00ff */
[----:B------:R-:W-:-:S13]  /*1600*/  ISETP.NE.AND P0, PT, R2, 0x3, PT ;  /* 0x000000030200780c */ /* 0x000fda0003f05270 */
[----:B------:R-:W-:Y:S05]  /*1610*/  @!P0 BRA `(.L_x_5292) ;  /* 0x0000000000048947 */ /* 0x000fea0003800000 */
[----:B------:R-:W-:Y:S01]  /*1620*/  BPT.TRAP 0x1 ;  /* 0x000000040000795c */ /* 0x000fe20000300000 */
.L_x_5292:
[----:B------:R-:W-:-:S13]  /*1630*/  R2UR UR4, R16 ;  /* 0x00000000100472ca */ /* 0x000fda00000e0000 */
[----:B------:R1:W2:Y:S01]  /*1640*/  SYNCS.PHASECHK.TRANS64.TRYWAIT P2, [UR4+0x36830], R0 ;  /* 0x03683000ff0075a7 */ /* 0x0002a20008040144 */
[----:B------:R-:W-:Y:S05]  /*1650*/  @!P0 BRA `(.L_x_5293) ;  /* 0x0000000000048947 */ /* 0x000fea0003800000 */
[----:B------:R-:W-:Y:S01]  /*1660*/  BPT.TRAP 0x1 ;  /* 0x000000040000795c */ /* 0x000fe20000300000 */
.L_x_5293:
        /* <DEDUP_REMOVED lines=9> */
.L_x_5294:
        /* <DEDUP_REMOVED lines=18> */
[----:B------:R-:W-:Y:S01]  /*1820*/  R2UR UR17, R5 ;  /* 0x00000000051172ca */ /* 0x000fe200000e0000 */
[----:B------:R-:W-:Y:S01]  /*1830*/  USHF.R.U32.HI UR4, URZ, 0x4, UR4 ;  /* 0x000000043f047899 */ /* 0x000fe20008011604 */
[----:B------:R-:W-:Y:S01]  /*1840*/  R2UR UR6, R4 ;  /* 0x00000000040672ca */ /* 0x000fe200000e0000 */
[----:B------:R-:W-:Y:S01]  /*1850*/  UMOV UR27, 0x40000040 ;  /* 0x40000040001b7882 */ /* 0x000fe20000000000 */
[----:B------:R-:W-:Y:S01]  /*1860*/  UMOV UR29, 0x40000040 ;  /* 0x40000040001d7882 */ /* 0x000fe20000000000 */
[----:B------:R-:W-:Y:S01]  /*1870*/  ULOP3.LUT UR4, UR4, 0x3fff, URZ, 0xc0, !UPT ;  /* 0x00003fff04047892 */ /* 0x000fe2000f8ec03f */
[----:B------:R-:W-:Y:S01]  /*1880*/  LOP3.LUT R13, R80, 0xffffff80, RZ, 0xc0, !PT ;  /* 0xffffff80500d7812 */ /* 0x000fe200078ec0ff */
[----:B------:R-:W-:Y:S01]  /*1890*/  UMOV UR31, 0x40000040 ;  /* 0x40000040001f7882 */ /* 0x000fe20000000000 */
[----:B------:R-:W-:Y:S01]  /*18a0*/  UMOV UR33, 0x40000040 ;  /* 0x4000004000217882 */ /* 0x000fe20000000000 */
[----:B------:R-:W-:Y:S01]  /*18b0*/  ULOP3.LUT UR50, UR4, 0x10000, URZ, 0xfc, !UPT ;  /* 0x0001000004327892 */ /* 0x000fe2000f8efc3f */
[----:B------:R-:W-:Y:S01]  /*18c0*/  IADD3 R13, R22, -R13, RZ ;  /* 0x8000000d160d7210 */ /* 0x000fe20007ffe0ff */
[----:B------:R-:W-:Y:S01]  /*18d0*/  UMOV UR35, 0x40000040 ;  /* 0x4000004000237882 */ /* 0x000fe20000000000 */
[----:B------:R-:W-:Y:S01]  /*18e0*/  UMOV UR37, 0x40000040 ;  /* 0x4000004000257882 */ /* 0x000fe20000000000 */
[----:B------:R-:W-:Y:S01]  /*18f0*/  UIADD3 UR22, UR50, 0x80, URZ ;  /* 0x0000008032167890 */ /* 0x000fe2000fffe03f */
[----:B------:R-:W-:Y:S01]  /*1900*/  SHF.R.S32.HI R6, RZ, 0x1f, R13 ;  /* 0x0000001fff067819 */ /* 0x000fe2000001140d */
[----:B------:R-:W-:Y:S01]  /*1910*/  UIADD3 UR14, UR50, 0x180, URZ ;  /* 0x00000180320e7890 */ /* 0x000fe2000fffe03f */
[----:B------:R-:W-:Y:S01]  /*1920*/  LEA.HI R23, R23, R22, RZ, 0x2 ;  /* 0x0000001617177211 */ /* 0x000fe200078f10ff */
[----:B------:R-:W-:Y:S01]  /*1930*/  UMOV UR10, UR50 ;  /* 0x00000032000a7c82 */ /* 0x000fe20008000000 */
[----:B------:R-:W-:Y:S01]  /*1940*/  UIADD3 UR18, UR50, 0x200, URZ ;  /* 0x0000020032127890 */ /* 0x000fe2000fffe03f */
[----:B------:R-:W-:Y:S01]  /*1950*/  HGMMA.64x16x16.F32 R72, gdesc[UR8], RZ, !UPT, gsb0 ;  /* 0x00200000084879f0 */ /* 0x000fe2000c0008ff */
[----:B------:R-:W-:Y:S01]  /*1960*/  R2UR UR8, R4 ;  /* 0x00000000040872ca */ /* 0x000fe200000e0000 */
[----:B------:R-:W-:Y:S01]  /*1970*/  UIADD3 UR10, UR50, 0x100, URZ ;  /* 0x00000100320a7890 */ /* 0x000fe2000fffe03f */
[----:B------:R-:W-:Y:S01]  /*1980*/  R2UR UR9, R5 ;  /* 0x00000000050972ca */ /* 0x000fe200000e0000 */
[----:B------:R-:W-:Y:S01]  /*1990*/  UMOV UR11, 0x40000040 ;  /* 0x40000040000b7882 */ /* 0x000fe20000000000 */
[----:B------:R-:W-:Y:S01]  /*19a0*/  UIADD3 UR4, UR6, 0x2, URZ ;  /* 0x0000000206047890 */ /* 0x000fe2000fffe03f */
[CC--:B------:R-:W-:Y:S01]  /*19b0*/  LEA.HI R10, R6.reuse, R13.reuse, RZ, 0x2 ;  /* 0x0000000d060a7211 */ /* 0x0c0fe200078f10ff */
[----:B------:R-:W-:Y:S01]  /*19c0*/  UIADD3 UR7, UR50, 0x2, URZ ;  /* 0x0000000232077890 */ /* 0x000fe2000fffe03f */
[----:B------:R-:W-:Y:S01]  /*19d0*/  LEA.HI R12, R6, R13, RZ, 0x5 ;  /* 0x0000000d060c7211 */ /* 0x000fe200078f28ff */
[----:B------:R-:W-:Y:S01]  /*19e0*/  UIADD3 UR24, UR6, 0x404, URZ ;  /* 0x0000040406187890 */ /* 0x000fe2000fffe03f */
[----:B------:R-:W-:Y:S01]  /*19f0*/  SHF.R.S32.HI R6, RZ, 0x2, R10 ;  /* 0x00000002ff067819 */ /* 0x000fe2000001140a */
[----:B------:R-:W-:Y:S01]  /*1a00*/  UIADD3 UR26, UR50, 0x384, URZ ;  /* 0x00000384321a7890 */ /* 0x000fe2000fffe03f */
[----:B------:R-:W-:Y:S01]  /*1a10*/  LOP3.LUT R23, R23, 0xfffffffc, RZ, 0xc0, !PT ;  /* 0xfffffffc17177812 */ /* 0x000fe200078ec0ff */
[----:B------:R-:W-:Y:S01]  /*1a20*/  UIADD3 UR28, UR6, 0x406, URZ ;  /* 0x00000406061c7890 */ /* 0x000fe2000fffe03f */
[----:B------:R-:W-:Y:S01]  /*1a30*/  SHF.R.S32.HI R12, RZ, 0x5, R12 ;  /* 0x00000005ff0c7819 */ /* 0x000fe2000001140c */
[----:B------:R-:W-:-:S02]  /*1a40*/  UIADD3 UR30, UR50, 0x386, URZ ;  /* 0x00000386321e7890 */ /* 0x000fc4000fffe03f */
[----:B------:R-:W-:Y:S01]  /*1a50*/  IMAD.U32 R9, RZ, RZ, UR50 ;  /* 0x00000032ff097e24 */ /* 0x000fe2000f8e00ff */
[----:B------:R-:W-:Y:S01]  /*1a60*/  UIADD3 UR32, UR6, 0x800, URZ ;  /* 0x0000080006207890 */ /* 0x000fe2000fffe03f */
[----:B------:R-:W-:Y:S01]  /*1a70*/  LEA R12, R12, UR38, 0x4 ;  /* 0x000000260c0c7c11 */ /* 0x000fe2000f8e20ff */
[----:B------:R-:W-:Y:S01]  /*1a80*/  UIADD3 UR34, UR50, 0x700, URZ ;  /* 0x0000070032227890 */ /* 0x000fe2000fffe03f */
[----:B------:R-:W-:Y:S01]  /*1a90*/  CS2R R118, SRZ ;  /* 0x0000000000767805 */ /* 0x000fe2000001ff00 */
[----:B------:R-:W-:Y:S01]  /*1aa0*/  UIADD3 UR36, UR6, 0x802, URZ ;  /* 0x0000080206247890 */ /* 0x000fe2000fffe03f */
[----:B------:R-:W-:Y:S01]  /*1ab0*/  CS2R R116, SRZ ;  /* 0x0000000000747805 */ /* 0x000fe2000001ff00 */
[----:B------:R-:W-:Y:S01]  /*1ac0*/  UIADD3 UR42, UR50, 0x702, URZ ;  /* 0x00000702322a7890 */ /* 0x000fe2000fffe03f */
[----:B------:R-:W-:Y:S01]  /*1ad0*/  CS2R R114, SRZ ;  /* 0x0000000000727805 */ /* 0x000fe2000001ff00 */
[----:B------:R-:W-:Y:S01]  /*1ae0*/  UMOV UR41, UR37 ;  /* 0x0000002500297c82 */ /* 0x000fe20008000000 */
[----:B------:R-:W-:Y:S01]  /*1af0*/  UMOV UR43, 0x40000040 ;  /* 0x40000040002b7882 */ /* 0x000fe20000000000 */
[----:B------:R-:W-:Y:S01]  /*1b00*/  UIADD3 UR44, UR6, 0x806, URZ ;  /* 0x00000806062c7890 */ /* 0x000fe2000fffe03f */
[----:B------:R-:W-:Y:S01]  /*1b10*/  CS2R R112, SRZ ;  /* 0x0000000000707805 */ /* 0x000fe2000001ff00 */
[----:B------:R-:W-:Y:S01]  /*1b20*/  UMOV UR40, UR36 ;  /* 0x0000002400287c82 */ /* 0x000fe20008000000 */
[----:B------:R-:W-:Y:S01]  /*1b30*/  UIADD3 UR46, UR50, 0x706, URZ ;  /* 0x00000706322e7890 */ /* 0x000fe2000fffe03f */
[----:B------:R-:W-:Y:S01]  /*1b40*/  CS2R R110, SRZ ;  /* 0x00000000006e7805 */ /* 0x000fe2000001ff00 */
[----:B------:R-:W-:Y:S01]  /*1b50*/  UMOV UR45, 0x40000040 ;  /* 0x40000040002d7882 */ /* 0x000fe20000000000 */
[----:B------:R-:W-:Y:S01]  /*1b60*/  UMOV UR47, 0x40000040 ;  /* 0x40000040002f7882 */ /* 0x000fe20000000000 */
[----:B------:R-:W-:Y:S01]  /*1b70*/  UMOV UR60, URZ ;  /* 0x0000003f003c7c82 */ /* 0x000fe20008000000 */
[----:B------:R-:W-:-:S02]  /*1b80*/  CS2R R108, SRZ ;  /* 0x00000000006c7805 */ /* 0x000fc4000001ff00 */
[----:B------:R-:W-:Y:S01]  /*1b90*/  CS2R R106, SRZ ;  /* 0x00000000006a7805 */ /* 0x000fe2000001ff00 */
        /* <DEDUP_REMOVED lines=179> */
[----:B------:R-:W-:Y:S01]  /*26d0*/  UIADD3 UR14, UR39, -0x2, URZ ;  /* 0xfffffffe270e7890 */ /* 0x000fe2000fffe03f */
        /* <DEDUP_REMOVED lines=238> */
[----:B------:R-:W-:Y:S02]  /*35c0*/  UMOV UR10, 0xffffff90 ;  /* 0xffffff90000a7882 */ /* 0x000fe40000000000 */
[----:B------:R-:W-:Y:S01]  /*35d0*/  UIMAD UR10, UR39, UR10, 0x71 ;  /* 0x00000071270a74a4 */ /* 0x000fe2000f8e020a */
        /* <DEDUP_REMOVED lines=37> */
[----:B------:R-:W-:-:S06]  /*3830*/  UISETP.NE.AND UP0, UPT, UR7, 0x1, UPT ;  /* 0x000000010700788c */ /* 0x000fcc000bf05270 */
[----:B------:R-:W-:-:S05]  /*3840*/  PLOP3.LUT P2, PT, PT, PT, UP0, 0x80, 0x0 ;  /* 0x000000000000781c */ /* 0x000fca0003f4f008 */
[----:B------:R-:W-:Y:S01]  /*3850*/  @UP0 ULDC UR7, c[0x0][0x44c] ;  /* 0x0001130000070ab9 */ /* 0x000fe20000000800 */
[----:B------:R-:W-:Y:S01]  /*3860*/  @UP0 ULDC UR11, c[0x0][0x450] ;  /* 0x00011400000b0ab9 */ /* 0x000fe20000000800 */
        /* <DEDUP_REMOVED lines=22> */
[----:B------:R-:W-:Y:S01]  /*39d0*/  UIADD3 UR46, UR50, 0x806, URZ ;  /* 0x00000806322e7890 */ /* 0x000fe2000fffe03f */
[----:B------:R-:W0:Y:S01]  /*39e0*/  MUFU.TANH R74, R74 ;  /* 0x0000004a004a7308 */ /* 0x000e220000002400 */
[----:B------:R-:W-:Y:S01]  /*39f0*/  UMOV UR47, 0x40000040 ;  /* 0x40000040002f7882 */ /* 0x000fe20000000000 */
[----:B------:R-:W-:Y:S01]  /*3a00*/  FMUL.FTZ R2, R73, UR6 ;  /* 0x0000000649027c20 */ /* 0x000fe20008410000 */
[----:B-1----:R-:W-:Y:S01]  /*3a10*/  FMUL.FTZ R0, R72, UR6 ;  /* 0x0000000648007c20 */ /* 0x002fe20008410000 */
[----:B------:R-:W-:-:S04]  /*3a20*/  FMUL.FTZ R7, R76, UR6 ;  /* 0x000000064c077c20 */ /* 0x000fc80008410000 */
[----:B------:R-:W1:Y:S08]  /*3a30*/  MUFU.TANH R75, R75 ;  /* 0x0000004b004b7308 */ /* 0x000e700000002400 */
[----:B------:R-:W2:Y:S08]  /*3a40*/  MUFU.TANH R78, R78 ;  /* 0x0000004e004e7308 */ /* 0x000eb00000002400 */
[----:B------:R-:W3:Y:S08]  /*3a50*/  MUFU.TANH R79, R79 ;  /* 0x0000004f004f7308 */ /* 0x000ef00000002400 */
[----:B------:R-:W-:Y:S08]  /*3a60*/  MUFU.TANH R0, R0 ;  /* 0x0000000000007308 */ /* 0x000ff00000002400 */
[----:B------:R-:W-:Y:S08]  /*3a70*/  MUFU.TANH R2, R2 ;  /* 0x0000000200027308 */ /* 0x000ff00000002400 */
[----:B------:R-:W-:Y:S01]  /*3a80*/  MUFU.TANH R7, R7 ;  /* 0x0000000700077308 */ /* 0x000fe20000002400 */
[----:B------:R-:W-:-:S02]  /*3a90*/  WARPGROUP.DEPBAR.LE gsb0, 0x0 ;  /* 0x00008000000079c5 */ /* 0x000fc40000010000 */
[----:B------:R-:W-:Y:S01]  /*3aa0*/  WARPGROUP.ARRIVE ;  /* 0x00000000000079c5 */ /* 0x000fe20000000000 */
[----:B------:R-:W-:Y:S01]  /*3ab0*/  FMUL.FTZ R11, R64, UR6 ;  /* 0x00000006400b7c20 */ /* 0x000fe20008410000 */
[----:B------:R-:W-:Y:S01]  /*3ac0*/  IMAD.IADD R64, R22, 0x1, -R23 ;  /* 0x0000000116407824 */ /* 0x000fe200078e0a17 */
[----:B------:R-:W-:Y:S01]  /*3ad0*/  LEA.HI R23, R81, R81, RZ, 0x1 ;  /* 0x0000005151177211 */ /* 0x000fe200078f08ff */
[----:B------:R-:W-:Y:S01]  /*3ae0*/  FMUL.FTZ R14, R69, UR6 ;  /* 0x00000006450e7c20 */ /* 0x000fe20008410000 */
[----:B------:R-:W-:Y:S01]  /*3af0*/  FMUL.FTZ R15, R68, UR6 ;  /* 0x00000006440f7c20 */ /* 0x000fe20008410000 */
[----:B------:R-:W-:Y:S01]  /*3b00*/  HGMMA.64x16x16.F32 R56, gdesc[UR44], R56, gsb0 ;  /* 0x002000002c3879f0 */ /* 0x000fe20008000838 */
[----:B------:R-:W-:Y:S01]  /*3b10*/  UIADD3 UR46, UR50, 0x886, URZ ;  /* 0x00000886322e7890 */ /* 0x000fe2000fffe03f */
[----:B------:R-:W-:Y:S01]  /*3b20*/  FMUL.FTZ R66, R66, UR6 ;  /* 0x0000000642427c20 */ /* 0x000fe20008410000 */
[----:B------:R-:W-:Y:S01]  /*3b30*/  UMOV UR47, 0x40000040 ;  /* 0x40000040002f7882 */ /* 0x000fe20000000000 */
[----:B------:R-:W-:Y:S01]  /*3b40*/  FMUL.FTZ R67, R67, UR6 ;  /* 0x0000000643437c20 */ /* 0x000fe20008410000 */
[----:B------:R-:W-:Y:S01]  /*3b50*/  FMUL.FTZ R70, R70, UR6 ;  /* 0x0000000646467c20 */ /* 0x000fe20008410000 */
[----:B------:R-:W-:Y:S01]  /*3b60*/  FMUL.FTZ R71, R71, UR6 ;  /* 0x0000000647477c20 */ /* 0x000fe20008410000 */
[----:B------:R-:W-:Y:S01]  /*3b70*/  FMUL.FTZ R8, R65, UR6 ;  /* 0x0000000641087c20 */ /* 0x000fe20008410000 */
[----:B------:R-:W4:Y:S08]  /*3b80*/  MUFU.TANH R66, R66 ;  /* 0x0000004200427308 */ /* 0x000f300000002400 */
[----:B------:R-:W5:Y:S08]  /*3b90*/  MUFU.TANH R67, R67 ;  /* 0x0000004300437308 */ /* 0x000f700000002400 */
[----:B------:R-:W5:Y:S08]  /*3ba0*/  MUFU.TANH R70, R70 ;  /* 0x0000004600467308 */ /* 0x000f700000002400 */
[----:B------:R-:W5:Y:S08]  /*3bb0*/  MUFU.TANH R65, R71 ;  /* 0x0000004700417308 */ /* 0x000f700000002400 */
[----:B------:R-:W-:Y:S08]  /*3bc0*/  MUFU.TANH R3, R3 ;  /* 0x0000000300037308 */ /* 0x000ff00000002400 */
[----:B------:R-:W-:Y:S01]  /*3bd0*/  MUFU.TANH R11, R11 ;  /* 0x0000000b000b7308 */ /* 0x000fe20000002400 */
[----:B------:R-:W-:-:S02]  /*3be0*/  WARPGROUP.DEPBAR.LE gsb0, 0x0 ;  /* 0x00008000000079c5 */ /* 0x000fc40000010000 */
[----:B------:R-:W-:Y:S01]  /*3bf0*/  WARPGROUP.ARRIVE ;  /* 0x00000000000079c5 */ /* 0x000fe20000000000 */
[----:B------:R-:W-:Y:S01]  /*3c00*/  FMUL.FTZ R20, R57, UR6 ;  /* 0x0000000639147c20 */ /* 0x000fe20008410000 */
[----:B------:R-:W-:Y:S01]  /*3c10*/  SHF.R.S32.HI R57, RZ, 0x1f, R10 ;  /* 0x0000001fff397819 */ /* 0x000fe2000001140a */
[----:B------:R-:W-:Y:S01]  /*3c20*/  FMUL.FTZ R59, R59, UR6 ;  /* 0x000000063b3b7c20 */ /* 0x000fe20008410000 */
[----:B------:R-:W-:Y:S01]  /*3c30*/  FMUL.FTZ R21, R56, UR6 ;  /* 0x0000000638157c20 */ /* 0x000fe20008410000 */
[----:B------:R-:W-:Y:S01]  /*3c40*/  LOP3.LUT R56, R23, 0x3fffffe, RZ, 0xc0, !PT ;  /* 0x03fffffe17387812 */ /* 0x000fe200078ec0ff */
[----:B------:R-:W-:Y:S01]  /*3c50*/  HGMMA.64x16x16.F32 R48, gdesc[UR44], R48, gsb0 ;  /* 0x002000002c3079f0 */ /* 0x000fe20008000830 */
[----:B------:R-:W-:Y:S01]  /*3c60*/  UIADD3 UR46, UR50, 0x906, URZ ;  /* 0x00000906322e7890 */ /* 0x000fe2000fffe03f */
[-C--:B------:R-:W-:Y:S01]  /*3c70*/  LEA.HI R57, R57, R6.reuse, RZ, 0x3 ;  /* 0x0000000639397211 */ /* 0x080fe200078f18ff */
[----:B------:R-:W-:Y:S01]  /*3c80*/  UMOV UR47, 0x40000040 ;  /* 0x40000040002f7882 */ /* 0x000fe20000000000 */
[----:B------:R0:W-:Y:S01]  /*3c90*/  MUFU.TANH R69, R59 ;  /* 0x0000003b00457308 */ /* 0x0001e20000002400 */
[----:B------:R-:W-:Y:S01]  /*3ca0*/  IMAD.IADD R56, R81, 0x1, -R56 ;  /* 0x0000000151387824 */ /* 0x000fe200078e0a38 */
[----:B------:R-:W-:Y:S01]  /*3cb0*/  LOP3.LUT R57, R57, 0xfffffff8, RZ, 0xc0, !PT ;  /* 0xfffffff839397812 */ /* 0x000fe200078ec0ff */
[----:B------:R-:W-:Y:S01]  /*3cc0*/  FMUL.FTZ R58, R58, UR6 ;  /* 0x000000063a3a7c20 */ /* 0x000fe20008410000 */
[----:B------:R-:W-:Y:S01]  /*3cd0*/  LOP3.LUT R10, R10, 0x7ffffffc, RZ, 0xc0, !PT ;  /* 0x7ffffffc0a0a7812 */ /* 0x000fe200078ec0ff */
[----:B------:R-:W-:Y:S01]  /*3ce0*/  FMUL.FTZ R22, R60, UR6 ;  /* 0x000000063c167c20 */ /* 0x000fe20008410000 */
[----:B------:R-:W-:Y:S01]  /*3cf0*/  FMUL.FTZ R23, R61, UR6 ;  /* 0x000000063d177c20 */ /* 0x000fe20008410000 */
[----:B------:R-:W-:Y:S01]  /*3d00*/  FMUL.FTZ R63, R63, UR6 ;  /* 0x000000063f3f7c20 */ /* 0x000fe20008410000 */
[----:B------:R1:W5:Y:S01]  /*3d10*/  MUFU.TANH R68, R58 ;  /* 0x0000003a00447308 */ /* 0x0003620000002400 */
[----:B0-----:R-:W-:Y:S01]  /*3d20*/  IADD3 R59, R12, R6, -R57 ;  /* 0x000000060c3b7210 */ /* 0x001fe20007ffe839 */
[----:B------:R-:W-:Y:S01]  /*3d30*/  IMAD.IADD R13, R13, 0x1, -R10 ;  /* 0x000000010d0d7824 */ /* 0x000fe200078e0a0a */
[----:B------:R-:W-:Y:S01]  /*3d40*/  LEA.HI R6, R64, R64, RZ, 0x1 ;  /* 0x0000004040067211 */ /* 0x000fe200078f08ff */
[----:B------:R-:W-:-:S02]  /*3d50*/  FMUL.FTZ R62, R62, UR6 ;  /* 0x000000063e3e7c20 */ /* 0x000fc40008410000 */
[----:B------:R-:W-:Y:S01]  /*3d60*/  IMAD R59, R56, 0x40, R59 ;  /* 0x00000040383b7824 */ /* 0x000fe200078e023b */
[----:B------:R-:W-:Y:S01]  /*3d70*/  LOP3.LUT R57, R6, 0x1ffffffe, RZ, 0xc0, !PT ;  /* 0x1ffffffe06397812 */ /* 0x000fe200078ec0ff */
[----:B------:R-:W-:Y:S04]  /*3d80*/  MUFU.TANH R73, R63 ;  /* 0x0000003f00497308 */ /* 0x000fe80000002400 */
[----:B------:R-:W-:Y:S02]  /*3d90*/  IMAD.IADD R12, R64, 0x1, -R57 ;  /* 0x00000001400c7824 */ /* 0x000fe400078e0a39 */
[----:B------:R-:W-:Y:S02]  /*3da0*/  IMAD.U32 R57, RZ, RZ, UR48 ;  /* 0x00000030ff397e24 */ /* 0x000fe4000f8e00ff */
[----:B------:R-:W0:Y:S01]  /*3db0*/  MUFU.TANH R62, R62 ;  /* 0x0000003e003e7308 */ /* 0x000e220000002400 */
[----:B------:R-:W-:-:S05]  /*3dc0*/  LEA R12, R12, R59, 0x3 ;  /* 0x0000003b0c0c7211 */ /* 0x000fca00078e18ff */
[----:B------:R-:W-:Y:S01]  /*3dd0*/  @P2 IMAD.HI.U32 R6, R12, UR7, RZ ;  /* 0x000000070c062c27 */ /* 0x000fe2000f8e00ff */
[----:B------:R-:W-:Y:S01]  /*3de0*/  @UP0 ULDC UR7, c[0x0][0x450] ;  /* 0x0001140000070ab9 */ /* 0x000fe20000000800 */
[----:B------:R-:W-:Y:S08]  /*3df0*/  MUFU.TANH R8, R8 ;  /* 0x0000000800087308 */ /* 0x000ff00000002400 */
[----:B------:R-:W-:Y:S01]  /*3e00*/  MUFU.TANH R15, R15 ;  /* 0x0000000f000f7308 */ /* 0x000fe20000002400 */
[----:B------:R-:W-:-:S02]  /*3e10*/  WARPGROUP.DEPBAR.LE gsb0, 0x0 ;  /* 0x00008000000079c5 */ /* 0x000fc40000010000 */
[----:B------:R-:W-:Y:S01]  /*3e20*/  WARPGROUP.ARRIVE ;  /* 0x00000000000079c5 */ /* 0x000fe20000000000 */
[----:B------:R-:W-:Y:S01]  /*3e30*/  FMUL.FTZ R56, R48, UR6 ;  /* 0x0000000630387c20 */ /* 0x000fe20008410000 */
[----:B------:R-:W-:Y:S01]  /*3e40*/  FMUL.FTZ R48, R49, UR6 ;  /* 0x0000000631307c20 */ /* 0x000fe20008410000 */
[----:B------:R-:W-:Y:S01]  /*3e50*/  IMAD.MOV.U32 R49, RZ, RZ, R12 ;  /* 0x000000ffff317224 */ /* 0x000fe200078e000c */
[----:B------:R-:W-:Y:S01]  /*3e60*/  @P2 SHF.R.U32.HI R49, RZ, UR7, R6 ;  /* 0x00000007ff312c19 */ /* 0x000fe20008011606 */
[----:B------:R-:W-:Y:S01]  /*3e70*/  UIMAD UR7, UR39, -0x70, UR48 ;  /* 0xffffff90270778a4 */ /* 0x000fe2000f8e0230 */
[----:B------:R-:W-:Y:S01]  /*3e80*/  HGMMA.64x16x16.F32 R40, gdesc[UR44], R40, gsb0 ;  /* 0x002000002c2879f0 */ /* 0x000fe20008000828 */
[----:B------:R-:W-:Y:S01]  /*3e90*/  UIADD3 UR46, UR50, 0x986, URZ ;  /* 0x00000986322e7890 */ /* 0x000fe2000fffe03f */
[----:B------:R-:W-:Y:S01]  /*3ea0*/  FMUL.FTZ R50, R50, UR6 ;  /* 0x0000000632327c20 */ /* 0x000fe20008410000 */
[----:B------:R-:W-:Y:S01]  /*3eb0*/  UMOV UR47, 0x40000040 ;  /* 0x40000040002f7882 */ /* 0x000fe20000000000 */
[----:B-1----:R-:W1:Y:S01]  /*3ec0*/  SHFL.IDX PT, R58, R49, 0x1, 0x1c1f ;  /* 0x003c1f00313a7f89 */ /* 0x002e6200000e0000 */
[----:B------:R-:W-:Y:S01]  /*3ed0*/  UIADD3 UR7, UR7, 0x70, URZ ;  /* 0x0000007007077890 */ /* 0x000fe2000fffe03f */
[----:B------:R-:W-:Y:S01]  /*3ee0*/  IMAD.U32 R6, RZ, RZ, UR10 ;  /* 0x0000000aff067e24 */ /* 0x000fe2000f8e00ff */
[----:B------:R2:W0:Y:S01]  /*3ef0*/  MUFU.TANH R60, R50 ;  /* 0x00000032003c7308 */ /* 0x0004220000002400 */
[----:B------:R-:W-:Y:S01]  /*3f00*/  ULDC UR10, c[0x0][0x288] ;  /* 0x0000a200000a7ab9 */ /* 0x000fe20000000800 */
[----:B------:R-:W-:Y:S01]  /*3f10*/  FMUL.FTZ R51, R51, UR6 ;  /* 0x0000000633337c20 */ /* 0x000fe20008410000 */
[----:B------:R-:W-:-:S02]  /*3f20*/  IMAD R6, R13, -0x2, R6 ;  /* 0xfffffffe0d067824 */ /* 0x000fc400078e0206 */
[----:B------:R-:W-:Y:S01]  /*3f30*/  FMUL.FTZ R54, R54, UR6 ;  /* 0x0000000636367c20 */ /* 0x000fe20008410000 */
[----:B------:R-:W-:Y:S01]  /*3f40*/  FMUL.FTZ R55, R55, UR6 ;  /* 0x0000000637377c20 */ /* 0x000fe20008410000 */
[----:B------:R-:W-:Y:S01]  /*3f50*/  FMUL.FTZ R52, R52, UR6 ;  /* 0x0000000634347c20 */ /* 0x000fe20008410000 */
[----:B------:R-:W-:Y:S01]  /*3f60*/  FMUL.FTZ R53, R53, UR6 ;  /* 0x0000000635357c20 */ /* 0x000fe20008410000 */
[----:B------:R-:W-:Y:S01]  /*3f70*/  IADD3 R57, R6, -UR10, R57 ;  /* 0x8000000a06397c10 */ /* 0x000fe2000fffe039 */
[----:B------:R3:W0:Y:S01]  /*3f80*/  MUFU.TANH R77, R51 ;  /* 0x00000033004d7308 */ /* 0x0006220000002400 */
[----:B--2---:R-:W-:Y:S01]  /*3f90*/  MOV R50, UR7 ;  /* 0x0000000700327c02 */ /* 0x004fe20008000f00 */
[----:B------:R-:W-:-:S04]  /*3fa0*/  ULDC UR7, c[0x0][0x988] ;  /* 0x0002620000077ab9 */ /* 0x000fc80000000800 */
[----:B------:R-:W-:Y:S02]  /*3fb0*/  IMAD R50, R13, -0x2, R50 ;  /* 0xfffffffe0d327824 */ /* 0x000fe400078e0232 */
[----:B------:R2:W0:Y:S03]  /*3fc0*/  MUFU.TANH R10, R54 ;  /* 0x00000036000a7308 */ /* 0x0004260000002400 */
[----:B-1----:R-:W-:-:S04]  /*3fd0*/  VIADDMNMX R58, R58, R57, R50, PT ;  /* 0x000000393a3a7246 */ /* 0x002fc80003800132 */
[C---:B------:R-:W-:Y:S01]  /*3fe0*/  ISETP.GT.AND P5, PT, R58.reuse, RZ, PT ;  /* 0x000000ff3a00720c */ /* 0x040fe20003fa4270 */
[----:B------:R1:W0:Y:S01]  /*3ff0*/  MUFU.TANH R81, R55 ;  /* 0x0000003700517308 */ /* 0x0002220000002400 */
[C---:B------:R-:W-:Y:S02]  /*4000*/  ISETP.GT.AND P6, PT, R58.reuse, 0x1, PT ;  /* 0x000000013a00780c */ /* 0x040fe40003fc4270 */
[----:B------:R-:W-:Y:S02]  /*4010*/  ISETP.GT.AND P4, PT, R58, 0x8, PT ;  /* 0x000000083a00780c */ /* 0x000fe40003f84270 */
[----:B---3--:R-:W-:Y:S02]  /*4020*/  FSEL R51, R74, -INF , P5 ;  /* 0xff8000004a337808 */ /* 0x008fe40002800000 */
[----:B--2---:R-:W-:Y:S01]  /*4030*/  FSEL R54, R75, -INF , P6 ;  /* 0xff8000004b367808 */ /* 0x004fe20003000000 */
[----:B------:R-:W-:Y:S01]  /*4040*/  MUFU.TANH R14, R14 ;  /* 0x0000000e000e7308 */ /* 0x000fe20000002400 */
[----:B------:R-:W-:-:S02]  /*4050*/  ISETP.GT.AND P3, PT, R58, 0x9, PT ;  /* 0x000000093a00780c */ /* 0x000fc40003f64270 */
[----:B-1----:R-:W-:Y:S02]  /*4060*/  FSEL R55, R78, -INF , P4 ;  /* 0xff8000004e377808 */ /* 0x002fe40002000000 */
[----:B------:R-:W-:Y:S02]  /*4070*/  FMNMX.FTZ R6, R51, R54, !PT ;  /* 0x0000003633067209 */ /* 0x000fe40007810000 */
[C---:B------:R-:W-:Y:S01]  /*4080*/  ISETP.GT.AND P5, PT, R58.reuse, 0x10, PT ;  /* 0x000000103a00780c */ /* 0x040fe20003fa4270 */
[----:B------:R-:W-:Y:S01]  /*4090*/  MUFU.TANH R21, R21 ;  /* 0x0000001500157308 */ /* 0x000fe20000002400 */
[----:B------:R-:W-:Y:S01]  /*40a0*/  FSEL R59, R79, -INF , P3 ;  /* 0xff8000004f3b7808 */ /* 0x000fe20001800000 */
[----:B------:R-:W-:Y:S02]  /*40b0*/  WARPGROUP.DEPBAR.LE gsb0, 0x0 ;  /* 0x00008000000079c5 */ /* 0x000fe40000010000 */
[----:B------:R-:W-:Y:S01]  /*40c0*/  WARPGROUP.ARRIVE ;  /* 0x00000000000079c5 */ /* 0x000fe20000000000 */
[----:B------:R-:W-:Y:S01]  /*40d0*/  FMNMX.FTZ R6, R55, R6, !PT ;  /* 0x0000000637067209 */ /* 0x000fe20007810000 */
[----:B------:R-:W-:Y:S01]  /*40e0*/  FMUL.FTZ R43, R43, UR6 ;  /* 0x000000062b2b7c20 */ /* 0x000fe20008410000 */
[----:B------:R-:W-:Y:S01]  /*40f0*/  ISETP.GT.AND P3, PT, R58, 0x11, PT ;  /* 0x000000113a00780c */ /* 0x000fe20003f64270 */
[----:B------:R-:W-:Y:S01]  /*4100*/  FMUL.FTZ R42, R42, UR6 ;  /* 0x000000062a2a7c20 */ /* 0x000fe20008410000 */
[----:B----4-:R-:W-:Y:S01]  /*4110*/  FSEL R61, R66, -INF , P5 ;  /* 0xff800000423d7808 */ /* 0x010fe20002800000 */
[----:B------:R-:W-:Y:S01]  /*4120*/  HGMMA.64x16x16.F32 R32, gdesc[UR44], R32, gsb0 ;  /* 0x002000002c2079f0 */ /* 0x000fe20008000820 */
[----:B------:R-:W-:Y:S01]  /*4130*/  UIADD3 UR46, UR50, 0xa06, URZ ;  /* 0x00000a06322e7890 */ /* 0x000fe2000fffe03f */
[----:B------:R-:W-:Y:S01]  /*4140*/  FMNMX.FTZ R6, R59, R6, !PT ;  /* 0x000000063b067209 */ /* 0x000fe20007810000 */
[----:B------:R-:W-:Y:S01]  /*4150*/  UMOV UR47, 0x40000040 ;  /* 0x40000040002f7882 */ /* 0x000fe20000000000 */
[----:B------:R-:W-:Y:S01]  /*4160*/  ISETP.GT.AND P4, PT, R58, 0x18, PT ;  /* 0x000000183a00780c */ /* 0x000fe20003f84270 */
[----:B------:R1:W-:Y:S01]  /*4170*/  MUFU.TANH R85, R43 ;  /* 0x0000002b00557308 */ /* 0x0003e20000002400 */
[----:B-----5:R-:W-:Y:S01]  /*4180*/  FSEL R63, R67, -INF , P3 ;  /* 0xff800000433f7808 */ /* 0x020fe20001800000 */
[----:B------:R-:W-:Y:S01]  /*4190*/  FMUL.FTZ R46, R46, UR6 ;  /* 0x000000062e2e7c20 */ /* 0x000fe20008410000 */
[----:B------:R-:W-:Y:S01]  /*41a0*/  FMNMX.FTZ R6, R61, R6, !PT ;  /* 0x000000063d067209 */ /* 0x000fe20007810000 */
[----:B------:R-:W-:Y:S01]  /*41b0*/  FMUL.FTZ R47, R47, UR6 ;  /* 0x000000062f2f7c20 */ /* 0x000fe20008410000 */
[----:B------:R-:W-:Y:S01]  /*41c0*/  ISETP.GT.AND P3, PT, R58, 0x19, PT ;  /* 0x000000193a00780c */ /* 0x000fe20003f64270 */
[----:B------:R-:W-:Y:S01]  /*41d0*/  FMUL.FTZ R40, R40, UR6 ;  /* 0x0000000628287c20 */ /* 0x000fe20008410000 */
[----:B------:R-:W-:Y:S01]  /*41e0*/  FMNMX.FTZ R6, R63, R6, !PT ;  /* 0x000000063f067209 */ /* 0x000fe20007810000 */
[----:B------:R-:W2:Y:S01]  /*41f0*/  MUFU.TANH R42, R42 ;  /* 0x0000002a002a7308 */ /* 0x000ea20000002400 */
[----:B-1----:R-:W-:Y:S01]  /*4200*/  FSEL R43, R70, -INF , P4 ;  /* 0xff800000462b7808 */ /* 0x002fe20002000000 */
[----:B------:R-:W-:Y:S01]  /*4210*/  FMUL.FTZ R41, R41, UR6 ;  /* 0x0000000629297c20 */ /* 0x000fe20008410000 */
[----:B------:R-:W-:Y:S01]  /*4220*/  ISETP.GT.AND P4, PT, R58, 0x20, PT ;  /* 0x000000203a00780c */ /* 0x000fe20003f84270 */
[----:B------:R-:W-:Y:S01]  /*4230*/  FMUL.FTZ R44, R44, UR6 ;  /* 0x000000062c2c7c20 */ /* 0x000fe20008410000 */
[----:B------:R-:W-:Y:S01]  /*4240*/  FSEL R65, R65, -INF , P3 ;  /* 0xff80000041417808 */ /* 0x000fe20001800000 */
[----:B------:R-:W-:Y:S01]  /*4250*/  FMUL.FTZ R45, R45, UR6 ;  /* 0x000000062d2d7c20 */ /* 0x000fe20008410000 */
[----:B------:R-:W-:Y:S01]  /*4260*/  FMNMX.FTZ R6, R43, R6, !PT ;  /* 0x000000062b067209 */ /* 0x000fe20007810000 */
[----:B------:R-:W1:Y:S01]  /*4270*/  MUFU.TANH R46, R46 ;  /* 0x0000002e002e7308 */ /* 0x000e620000002400 */
[----:B------:R-:W-:-:S02]  /*4280*/  ISETP.GT.AND P3, PT, R58, 0x21, PT ;  /* 0x000000213a00780c */ /* 0x000fc40003f64270 */
[----:B------:R-:W-:Y:S02]  /*4290*/  FSEL R67, R68, -INF , P4 ;  /* 0xff80000044437808 */ /* 0x000fe40002000000 */
[----:B------:R-:W-:Y:S02]  /*42a0*/  FMNMX.FTZ R6, R65, R6, !PT ;  /* 0x0000000641067209 */ /* 0x000fe40007810000 */
[C---:B------:R-:W-:Y:S01]  /*42b0*/  ISETP.GT.AND P4, PT, R58.reuse, 0x28, PT ;  /* 0x000000283a00780c */ /* 0x040fe20003f84270 */
[----:B------:R-:W3:Y:S01]  /*42c0*/  MUFU.TANH R47, R47 ;  /* 0x0000002f002f7308 */ /* 0x000ee20000002400 */
[----:B------:R-:W-:Y:S02]  /*42d0*/  FSEL R69, R69, -INF , P3 ;  /* 0xff80000045457808 */ /* 0x000fe40001800000 */
[----:B------:R-:W-:Y:S02]  /*42e0*/  FMNMX.FTZ R6, R67, R6, !PT ;  /* 0x0000000643067209 */ /* 0x000fe40007810000 */
[----:B------:R-:W-:-:S02]  /*42f0*/  ISETP.GT.AND P3, PT, R58, 0x29, PT ;  /* 0x000000293a00780c */ /* 0x000fc40003f64270 */
[----:B0-----:R-:W-:Y:S01]  /*4300*/  FSEL R71, R62, -INF , P4 ;  /* 0xff8000003e477808 */ /* 0x001fe20002000000 */
[----:B------:R-:W-:Y:S01]  /*4310*/  MUFU.TANH R20, R20 ;  /* 0x0000001400147308 */ /* 0x000fe20000002400 */
[----:B------:R-:W-:Y:S02]  /*4320*/  FMNMX.FTZ R6, R69, R6, !PT ;  /* 0x0000000645067209 */ /* 0x000fe40007810000 */
[C---:B------:R-:W-:Y:S02]  /*4330*/  ISETP.GT.AND P4, PT, R58.reuse, 0x30, PT ;  /* 0x000000303a00780c */ /* 0x040fe40003f84270 */
[----:B------:R-:W-:Y:S02]  /*4340*/  FSEL R73, R73, -INF , P3 ;  /* 0xff80000049497808 */ /* 0x000fe40001800000 */
[----:B------:R-:W-:Y:S01]  /*4350*/  FMNMX.FTZ R6, R71, R6, !PT ;  /* 0x0000000647067209 */ /* 0x000fe20007810000 */
[----:B------:R-:W-:Y:S01]  /*4360*/  MUFU.TANH R22, R22 ;  /* 0x0000001600167308 */ /* 0x000fe20000002400 */
[----:B------:R-:W-:-:S02]  /*4370*/  ISETP.GT.AND P3, PT, R58, 0x31, PT ;  /* 0x000000313a00780c */ /* 0x000fc40003f64270 */
        /* <DEDUP_REMOVED lines=11> */
[----:B------:R-:W0:Y:S01]  /*4430*/  MUFU.TANH R34, R34 ;  /* 0x0000002200227308 */ /* 0x000e220000002400 */
[----:B------:R-:W-:Y:S01]  /*4440*/  FSEL R79, R10, -INF , P4 ;  /* 0xff8000000a4f7808 */ /* 0x000fe20002000000 */
[----:B------:R-:W-:Y:S01]  /*4450*/  FMUL.FTZ R38, R38, UR6 ;  /* 0x0000000626267c20 */ /* 0x000fe20008410000 */
[----:B------:R-:W-:Y:S01]  /*4460*/  FMNMX.FTZ R6, R77, R6, !PT ;  /* 0x000000064d067209 */ /* 0x000fe20007810000 */
[----:B------:R-:W-:Y:S01]  /*4470*/  FMUL.FTZ R39, R39, UR6 ;  /* 0x0000000627277c20 */ /* 0x000fe20008410000 */
[C---:B------:R-:W-:Y:S01]  /*4480*/  ISETP.GT.AND P4, PT, R58.reuse, 0x40, PT ;  /* 0x000000403a00780c */ /* 0x040fe20003f84270 */
[----:B------:R-:W-:Y:S01]  /*4490*/  FMUL.FTZ R33, R33, UR6 ;  /* 0x0000000621217c20 */ /* 0x000fe20008410000 */
[----:B------:R-:W-:Y:S01]  /*44a0*/  FSEL R81, R81, -INF , P3 ;  /* 0xff80000051517808 */ /* 0x000fe20001800000 */
[----:B------:R-:W4:Y:S01]  /*44b0*/  MUFU.TANH R35, R35 ;  /* 0x0000002300237308 */ /* 0x000f220000002400 */
[----:B------:R-:W-:Y:S01]  /*44c0*/  FMNMX.FTZ R6, R79, R6, !PT ;  /* 0x000000064f067209 */ /* 0x000fe20007810000 */
[----:B------:R-:W-:Y:S01]  /*44d0*/  FMUL.FTZ R37, R37, UR6 ;  /* 0x0000000625257c20 */ /* 0x000fe20008410000 */
[----:B------:R-:W-:Y:S01]  /*44e0*/  ISETP.GT.AND P3, PT, R58, 0x41, PT ;  /* 0x000000413a00780c */ /* 0x000fe20003f64270 */
[----:B------:R-:W-:Y:S01]  /*44f0*/  FMUL.FTZ R32, R32, UR6 ;  /* 0x0000000620207c20 */ /* 0x000fe20008410000 */
[----:B--2---:R-:W-:Y:S01]  /*4500*/  FSEL R83, R42, -INF , P4 ;  /* 0xff8000002a537808 */ /* 0x004fe20002000000 */
[----:B------:R-:W-:Y:S01]  /*4510*/  FMUL.FTZ R36, R36, UR6 ;  /* 0x0000000624247c20 */ /* 0x000fe20008410000 */
[----:B------:R-:W-:Y:S01]  /*4520*/  FMNMX.FTZ R6, R81, R6, !PT ;  /* 0x0000000651067209 */ /* 0x000fe20007810000 */
[----:B------:R-:W2:Y:S01]  /*4530*/  MUFU.TANH R38, R38 ;  /* 0x0000002600267308 */ /* 0x000ea20000002400 */
[----:B------:R-:W-:-:S02]  /*4540*/  ISETP.GT.AND P4, PT, R58, 0x48, PT ;  /* 0x000000483a00780c */ /* 0x000fc40003f84270 */
[----:B------:R-:W-:Y:S02]  /*4550*/  FSEL R85, R85, -INF , P3 ;  /* 0xff80000055557808 */ /* 0x000fe40001800000 */
[----:B------:R-:W-:Y:S02]  /*4560*/  FMNMX.FTZ R6, R83, R6, !PT ;  /* 0x0000000653067209 */ /* 0x000fe40007810000 */
[----:B------:R-:W-:Y:S01]  /*4570*/  ISETP.GT.AND P3, PT, R58, 0x49, PT ;  /* 0x000000493a00780c */ /* 0x000fe20003f64270 */
[----:B------:R-:W5:Y:S01]  /*4580*/  MUFU.TANH R39, R39 ;  /* 0x0000002700277308 */ /* 0x000f620000002400 */
[----:B-1----:R-:W-:Y:S02]  /*4590*/  FSEL R87, R46, -INF , P4 ;  /* 0xff8000002e577808 */ /* 0x002fe40002000000 */
[----:B------:R-:W-:Y:S02]  /*45a0*/  FMNMX.FTZ R6, R85, R6, !PT ;  /* 0x0000000655067209 */ /* 0x000fe40007810000 */
[----:B------:R-:W-:-:S02]  /*45b0*/  ISETP.GT.AND P4, PT, R58, 0x50, PT ;  /* 0x000000503a00780c */ /* 0x000fc40003f84270 */
[----:B---3--:R-:W-:Y:S01]  /*45c0*/  FSEL R89, R47, -INF , P3 ;  /* 0xff8000002f597808 */ /* 0x008fe20001800000 */
[----:B------:R-:W-:Y:S01]  /*45d0*/  MUFU.TANH R23, R23 ;  /* 0x0000001700177308 */ /* 0x000fe20000002400 */
[----:B------:R-:W-:Y:S02]  /*45e0*/  FMNMX.FTZ R6, R87, R6, !PT ;  /* 0x0000000657067209 */ /* 0x000fe40007810000 */
[----:B------:R-:W-:Y:S02]  /*45f0*/  ISETP.GT.AND P3, PT, R58, 0x51, PT ;  /* 0x000000513a00780c */ /* 0x000fe40003f64270 */
[----:B0-----:R-:W-:Y:S02]  /*4600*/  FSEL R91, R34, -INF , P4 ;  /* 0xff800000225b7808 */ /* 0x001fe40002000000 */
[----:B------:R-:W-:Y:S01]  /*4610*/  FMNMX.FTZ R6, R89, R6, !PT ;  /* 0x0000000659067209 */ /* 0x000fe20007810000 */
[----:B------:R-:W-:Y:S01]  /*4620*/  MUFU.TANH R56, R56 ;  /* 0x0000003800387308 */ /* 0x000fe20000002400 */
[----:B------:R-:W-:-:S02]  /*4630*/  ISETP.GT.AND P4, PT, R58, 0x58, PT ;  /* 0x000000583a00780c */ /* 0x000fc40003f84270 */
[----:B----4-:R-:W-:Y:S02]  /*4640*/  FSEL R93, R35, -INF , P3 ;  /* 0xff800000235d7808 */ /* 0x010fe40001800000 */
[----:B------:R-:W-:Y:S02]  /*4650*/  FMNMX.FTZ R6, R91, R6, !PT ;  /* 0x000000065b067209 */ /* 0x000fe40007810000 */
[----:B------:R-:W-:Y:S01]  /*4660*/  ISETP.GT.AND P3, PT, R58, 0x59, PT ;  /* 0x000000593a00780c */ /* 0x000fe20003f64270 */
[----:B------:R-:W-:Y:S01]  /*4670*/  MUFU.TANH R48, R48 ;  /* 0x0000003000307308 */ /* 0x000fe20000002400 */
[----:B--2---:R-:W-:Y:S01]  /*4680*/  FSEL R95, R38, -INF , P4 ;  /* 0xff800000265f7808 */ /* 0x004fe20002000000 */
[----:B------:R-:W-:Y:S02]  /*4690*/  WARPGROUP.DEPBAR.LE gsb0, 0x0 ;  /* 0x00008000000079c5 */ /* 0x000fe40000010000 */
[----:B------:R-:W-:Y:S01]  /*46a0*/  FMUL.FTZ R26, R26, UR6 ;  /* 0x000000061a1a7c20 */ /* 0x000fe20008410000 */
[----:B------:R-:W-:Y:S01]  /*46b0*/  FMUL.FTZ R27, R27, UR6 ;  /* 0x000000061b1b7c20 */ /* 0x000fe20008410000 */
[----:B------:R-:W-:Y:S01]  /*46c0*/  FMUL.FTZ R30, R30, UR6 ;  /* 0x000000061e1e7c20 */ /* 0x000fe20008410000 */
[----:B------:R-:W-:Y:S01]  /*46d0*/  FMUL.FTZ R31, R31, UR6 ;  /* 0x000000061f1f7c20 */ /* 0x000fe20008410000 */
[----:B------:R-:W-:Y:S01]  /*46e0*/  FMNMX.FTZ R6, R93, R6, !PT ;  /* 0x000000065d067209 */ /* 0x000fe20007810000 */
[----:B------:R-:W-:Y:S01]  /*46f0*/  FMUL.FTZ R24, R24, UR6 ;  /* 0x0000000618187c20 */ /* 0x000fe20008410000 */
[----:B------:R-:W0:Y:S01]  /*4700*/  MUFU.TANH R26, R26 ;  /* 0x0000001a001a7308 */ /* 0x000e220000002400 */
[----:B------:R-:W-:Y:S01]  /*4710*/  ISETP.GT.AND P4, PT, R58, 0x60, PT ;  /* 0x000000603a00780c */ /* 0x000fe20003f84270 */
[----:B------:R-:W-:Y:S01]  /*4720*/  FMUL.FTZ R25, R25, UR6 ;  /* 0x0000000619197c20 */ /* 0x000fe20008410000 */
[----:B-----5:R-:W-:Y:S01]  /*4730*/  FSEL R97, R39, -INF , P3 ;  /* 0xff80000027617808 */ /* 0x020fe20001800000 */
[----:B------:R-:W-:Y:S01]  /*4740*/  FMUL.FTZ R29, R29, UR6 ;  /* 0x000000061d1d7c20 */ /* 0x000fe20008410000 */
[----:B------:R-:W-:Y:S01]  /*4750*/  FMNMX.FTZ R6, R95, R6, !PT ;  /* 0x000000065f067209 */ /* 0x000fe20007810000 */
[----:B------:R-:W-:Y:S01]  /*4760*/  FMUL.FTZ R28, R28, UR6 ;  /* 0x000000061c1c7c20 */ /* 0x000fe20008410000 */
[----:B------:R-:W-:Y:S01]  /*4770*/  ISETP.GT.AND P3, PT, R58, 0x61, PT ;  /* 0x000000613a00780c */ /* 0x000fe20003f64270 */
[----:B------:R-:W1:Y:S01]  /*4780*/  MUFU.TANH R27, R27 ;  /* 0x0000001b001b7308 */ /* 0x000e620000002400 */
[----:B------:R-:W-:Y:S01]  /*4790*/  FMNMX.FTZ R6, R97, R6, !PT ;  /* 0x0000000661067209 */ /* 0x000fe20007810000 */
[----:B------:R-:W-:-:S06]  /*47a0*/  @UP0 ULDC UR6, c[0x0][0x44c] ;  /* 0x0001130000060ab9 */ /* 0x000fcc0000000800 */
[----:B------:R-:W2:Y:S01]  /*47b0*/  MUFU.TANH R30, R30 ;  /* 0x0000001e001e7308 */ /* 0x000ea20000002400 */
[----:B0-----:R-:W-:Y:S02]  /*47c0*/  FSEL R99, R26, -INF , P4 ;  /* 0xff8000001a637808 */ /* 0x001fe40002000000 */
[----:B------:R-:W-:Y:S01]  /*47d0*/  ISETP.GT.AND P4, PT, R58, 0x68, PT ;  /* 0x000000683a00780c */ /* 0x000fe20003f84270 */
[----:B------:R-:W0:Y:S01]  /*47e0*/  SHFL.IDX PT, R26, R49, RZ, 0x1c1f ;  /* 0x001c1fff311a7589 */ /* 0x000e2200000e0000 */
[----:B------:R-:W-:-:S03]  /*47f0*/  FMNMX.FTZ R6, R99, R6, !PT ;  /* 0x0000000663067209 */ /* 0x000fc60007810000 */
[----:B------:R-:W3:Y:S01]  /*4800*/  MUFU.TANH R31, R31 ;  /* 0x0000001f001f7308 */ /* 0x000ee20000002400 */
[----:B-1----:R-:W-:Y:S02]  /*4810*/  FSEL R101, R27, -INF , P3 ;  /* 0xff8000001b657808 */ /* 0x002fe40001800000 */
[----:B------:R-:W-:Y:S02]  /*4820*/  ISETP.GT.AND P3, PT, R58, 0x69, PT ;  /* 0x000000693a00780c */ /* 0x000fe40003f64270 */
[----:B------:R-:W-:-:S03]  /*4830*/  FMNMX.FTZ R6, R101, R6, !PT ;  /* 0x0000000665067209 */ /* 0x000fc60007810000 */
[----:B------:R1:W-:Y:S01]  /*4840*/  MUFU.TANH R46, R24 ;  /* 0x00000018002e7308 */ /* 0x0003e20000002400 */
[----:B--2---:R-:W-:-:S04]  /*4850*/  FSEL R103, R30, -INF , P4 ;  /* 0xff8000001e677808 */ /* 0x004fc80002000000 */
[----:B------:R-:W-:-:S03]  /*4860*/  FMNMX.FTZ R6, R103, R6, !PT ;  /* 0x0000000667067209 */ /* 0x000fc60007810000 */
[----:B------:R2:W-:Y:S01]  /*4870*/  MUFU.TANH R58, R25 ;  /* 0x00000019003a7308 */ /* 0x0005e20000002400 */
[----:B---3--:R-:W-:Y:S02]  /*4880*/  FSEL R105, R31, -INF , P3 ;  /* 0xff8000001f697808 */ /* 0x008fe40001800000 */
[----:B0-----:R-:W-:Y:S02]  /*4890*/  VIADDMNMX R26, R26, R57, R50, PT ;  /* 0x000000391a1a7246 */ /* 0x001fe40003800132 */
[----:B------:R-:W-:Y:S02]  /*48a0*/  FMNMX.FTZ R6, R105, R6, !PT ;  /* 0x0000000669067209 */ /* 0x000fe40007810000 */
[C---:B------:R-:W-:Y:S01]  /*48b0*/  ISETP.GT.AND P4, PT, R26.reuse, 0x1, PT ;  /* 0x000000011a00780c */ /* 0x040fe20003f84270 */
[----:B------:R0:W-:Y:S01]  /*48c0*/  MUFU.TANH R50, R29 ;  /* 0x0000001d00327308 */ /* 0x0001e20000002400 */
[----:B------:R-:W-:Y:S01]  /*48d0*/  ISETP.GT.AND P5, PT, R26, 0x8, PT ;  /* 0x000000081a00780c */ /* 0x000fe20003fa4270 */
[----:B------:R-:W3:Y:S01]  /*48e0*/  SHFL.BFLY PT, R27, R6, 0x2, 0x1f ;  /* 0x0c401f00061b7f89 */ /* 0x000ee200000e0000 */
[----:B-1----:R-:W-:-:S02]  /*48f0*/  FSEL R24, R2, -INF , P4 ;  /* 0xff80000002187808 */ /* 0x002fc40002000000 */
[----:B------:R-:W-:Y:S02]  /*4900*/  FSEL R7, R7, -INF , P5 ;  /* 0xff80000007077808 */ /* 0x000fe40002800000 */
[----:B------:R-:W-:Y:S01]  /*4910*/  ISETP.GT.AND P4, PT, R26, 0x10, PT ;  /* 0x000000101a00780c */ /* 0x000fe20003f84270 */
[----:B------:R1:W-:Y:S08]  /*4920*/  MUFU.TANH R38, R33 ;  /* 0x0000002100267308 */ /* 0x0003f00000002400 */
[----:B------:R-:W4:Y:S08]  /*4930*/  MUFU.TANH R52, R52 ;  /* 0x0000003400347308 */ /* 0x000f300000002400 */
[----:B------:R-:W5:Y:S01]  /*4940*/  MUFU.TANH R53, R53 ;  /* 0x0000003500357308 */ /* 0x000f620000002400 */
[----:B---3--:R-:W-:Y:S01]  /*4950*/  FMNMX.FTZ R27, R6, R27, !PT ;  /* 0x0000001b061b7209 */ /* 0x008fe20007810000 */
[----:B------:R-:W-:Y:S01]  /*4960*/  IMAD.U32 R6, RZ, RZ, UR7 ;  /* 0x00000007ff067e24 */ /* 0x000fe2000f8e00ff */
[----:B------:R-:W-:-:S03]  /*4970*/  UIMAD.WIDE.U32 UR6, UR38, UR6, URZ ;  /* 0x00000006260672a5 */ /* 0x000fc6000f8e003f */
[----:B------:R-:W3:Y:S02]  /*4980*/  SHFL.BFLY PT, R10, R27, 0x1, 0x1f ;  /* 0x0c201f001b0a7f89 */ /* 0x000ee400000e0000 */
[----:B------:R-:W5:Y:S01]  /*4990*/  MUFU.TANH R40, R40 ;  /* 0x0000002800287308 */ /* 0x000f620000002400 */
[----:B------:R-:W-:-:S04]  /*49a0*/  @UP0 USHF.R.U32.HI UR38, URZ, UR11, UR7 ;  /* 0x0000000b3f260299 */ /* 0x000fc80008011607 */
[----:B------:R-:W-:-:S03]  /*49b0*/  UIADD3 UR39, UR38, -UR10, UR48 ;  /* 0x8000000a26277290 */ /* 0x000fc6000fffe030 */
[----:B------:R4:W-:Y:S01]  /*49c0*/  MUFU.TANH R42, R37 ;  /* 0x00000025002a7308 */ /* 0x0009e20000002400 */
[----:B------:R-:W-:Y:S02]  /*49d0*/  UMOV UR38, URZ ;  /* 0x0000003f00267c82 */ /* 0x000fe40008000000 */
[----:B------:R-:W-:-:S04]  /*49e0*/  UIMAD.WIDE UR38, UR39, -0x6db6db6d, UR38 ;  /* 0x92492493272678a5 */ /* 0x000fc8000f8e0226 */
[----:B------:R-:W-:Y:S01]  /*49f0*/  USHF.R.U32.HI UR6, URZ, 0x1f, UR39 ;  /* 0x0000001f3f067899 */ /* 0x000fe20008011627 */
[----:B------:R5:W5:Y:S03]  /*4a00*/  MUFU.TANH R47, R41 ;  /* 0x00000029002f7308 */ /* 0x000b660000002400 */
[----:B------:R-:W-:Y:S01]  /*4a10*/  ULEA.HI.SX32 UR6, UR39, UR6, 0x1a ;  /* 0x0000000627067291 */ /* 0x000fe2000f8fd23f */
[----:B---3--:R-:W-:-:S04]  /*4a20*/  FMNMX.FTZ R10, R27, R10, !PT ;  /* 0x0000000a1b0a7209 */ /* 0x008fc80007810000 */
[----:B------:R-:W3:Y:S01]  /*4a30*/  MUFU.TANH R44, R44 ;  /* 0x0000002c002c7308 */ /* 0x000ee20000002400 */
[----:B------:R-:W-:Y:S01]  /*4a40*/  UISETP.LT.AND UP1, UPT, UR15, UR6, UPT ;  /* 0x000000060f00728c */ /* 0x000fe2000bf21270 */
[C---:B------:R-:W-:Y:S01]  /*4a50*/  FSETP.NEU.FTZ.AND P3, PT, R10.reuse, -INF , PT ;  /* 0xff8000000a00780b */ /* 0x040fe20003f7d000 */
[----:B------:R-:W-:Y:S02]  /*4a60*/  FMUL.FTZ R27, R10, R6 ;  /* 0x000000060a1b7220 */ /* 0x000fe40000410000 */
[----:B------:R-:W-:-:S03]  /*4a70*/  USEL UR7, UR15, UR6, !UP1 ;  /* 0x000000060f077287 */ /* 0x000fc6000c800000 */
[----:B------:R3:W-:Y:S01]  /*4a80*/  MUFU.TANH R34, R45 ;  /* 0x0000002d00227308 */ /* 0x0007e20000002400 */
[----:B------:R-:W-:Y:S01]  /*4a90*/  FSEL R30, R27, RZ, P3 ;  /* 0x000000ff1b1e7208 */ /* 0x000fe20001800000 */
[----:B------:R-:W-:Y:S01]  /*4aa0*/  UISETP.GE.AND UP1, UPT, UR14, UR7, UPT ;  /* 0x000000070e00728c */ /* 0x000fe2000bf26270 */
[----:B------:R-:W-:Y:S01]  /*4ab0*/  ISETP.GT.AND P3, PT, R26, RZ, PT ;  /* 0x000000ff1a00720c */ /* 0x000fe20003f64270 */
[----:B------:R-:W-:Y:S01]  /*4ac0*/  UMOV UR6, URZ ;  /* 0x0000003f00067c82 */ /* 0x000fe20008000000 */
[----:B------:R-:W-:Y:S01]  /*4ad0*/  FSEL R27, R11, -INF , P4 ;  /* 0xff8000000b1b7808 */ /* 0x000fe20002000000 */
[-CC-:B------:R-:W-:Y:S01]  /*4ae0*/  FFMA.FTZ R199, R43, R6.reuse, -R30.reuse ;  /* 0x000000062bc77223 */ /* 0x180fe2000001081e */
[----:B--2---:R-:W-:Y:S01]  /*4af0*/  FSEL R25, R0, -INF , P3 ;  /* 0xff80000000197808 */ /* 0x004fe20001800000 */
[----:B------:R-:W-:Y:S01]  /*4b00*/  MUFU.TANH R32, R32 ;  /* 0x0000002000207308 */ /* 0x000fe20000002400 */
[C---:B------:R-:W-:Y:S01]  /*4b10*/  ISETP.GT.AND P3, PT, R26.reuse, 0x9, PT ;  /* 0x000000091a00780c */ /* 0x040fe20003f64270 */
[--C-:B------:R-:W-:Y:S01]  /*4b20*/  FFMA.FTZ R201, R51, R6, -R30.reuse ;  /* 0x0000000633c97223 */ /* 0x100fe2000001081e */
[----:B------:R-:W-:Y:S01]  /*4b30*/  FMNMX.FTZ R2, R25, R24, !PT ;  /* 0x0000001819027209 */ /* 0x000fe20007810000 */
[-CC-:B------:R-:W-:Y:S01]  /*4b40*/  FFMA.FTZ R203, R55, R6.reuse, -R30.reuse ;  /* 0x0000000637cb7223 */ /* 0x180fe2000001081e */
[----:B------:R-:W-:Y:S01]  /*4b50*/  FSEL R3, R3, -INF , P3 ;  /* 0xff80000003037808 */ /* 0x000fe20001800000 */
[--C-:B------:R-:W-:Y:S01]  /*4b60*/  FFMA.FTZ R59, R59, R6, -R30.reuse ;  /* 0x000000063b3b7223 */ /* 0x100fe2000001081e */
[----:B------:R-:W-:Y:S01]  /*4b70*/  FMNMX.FTZ R2, R7, R2, !PT ;  /* 0x0000000207027209 */ /* 0x000fe20007810000 */
[----:B------:R-:W-:Y:S01]  /*4b80*/  MUFU.TANH R36, R36 ;  /* 0x0000002400247308 */ /* 0x000fe20000002400 */
[C---:B------:R-:W-:Y:S01]  /*4b90*/  ISETP.GT.AND P3, PT, R26.reuse, 0x11, PT ;  /* 0x000000111a00780c */ /* 0x040fe20003f64270 */
[--C-:B------:R-:W-:Y:S01]  /*4ba0*/  FFMA.FTZ R197, R61, R6, -R30.reuse ;  /* 0x000000063dc57223 */ /* 0x100fe2000001081e */
[----:B------:R-:W-:Y:S01]  /*4bb0*/  FMNMX.FTZ R2, R3, R2, !PT ;  /* 0x0000000203027209 */ /* 0x000fe20007810000 */
[-CC-:B------:R-:W-:Y:S01]  /*4bc0*/  FFMA.FTZ R63, R63, R6.reuse, -R30.reuse ;  /* 0x000000063f3f7223 */ /* 0x180fe2000001081e */
[----:B------:R-:W-:Y:S01]  /*4bd0*/  ISETP.GT.AND P4, PT, R26, 0x18, PT ;  /* 0x000000181a00780c */ /* 0x000fe20003f84270 */
[--C-:B------:R-:W-:Y:S01]  /*4be0*/  FFMA.FTZ R65, R65, R6, -R30.reuse ;  /* 0x0000000641417223 */ /* 0x100fe2000001081e */
[----:B0-----:R-:W-:Y:S01]  /*4bf0*/  FSEL R29, R8, -INF , P3 ;  /* 0xff800000081d7808 */ /* 0x001fe20001800000 */
[----:B------:R-:W-:Y:S01]  /*4c00*/  MUFU.TANH R60, R28 ;  /* 0x0000001c003c7308 */ /* 0x000fe20000002400 */
[----:B------:R-:W-:Y:S01]  /*4c10*/  FMNMX.FTZ R2, R27, R2, !PT ;  /* 0x000000021b027209 */ /* 0x000fe20007810000 */
[-CC-:B------:R-:W-:Y:S01]  /*4c20*/  FFMA.FTZ R67, R67, R6.reuse, -R30.reuse ;  /* 0x0000000643437223 */ /* 0x180fe2000001081e */
[----:B------:R-:W-:Y:S01]  /*4c30*/  ISETP.GT.AND P3, PT, R26, 0x19, PT ;  /* 0x000000191a00780c */ /* 0x000fe20003f64270 */
[-CC-:B------:R-:W-:Y:S01]  /*4c40*/  FFMA.FTZ R0, R54, R6.reuse, -R30.reuse ;  /* 0x0000000636007223 */ /* 0x180fe2000001081e */
        /* <DEDUP_REMOVED lines=9> */
[-CC-:B------:R-:W-:Y:S01]  /*4ce0*/  FFMA.FTZ R75, R75, R6.reuse, -R30.reuse ;  /* 0x000000064b4b7223 */ /* 0x180fe2000001081e */
[C---:B------:R-:W-:Y:S01]  /*4cf0*/  ISETP.GT.AND P3, PT, R26.reuse, 0x21, PT ;  /* 0x000000211a00780c */ /* 0x040fe20003f64270 */
[----:B------:R-:W-:Y:S01]  /*4d00*/  MUFU.EX2 R2, R59 ;  /* 0x0000003b00027308 */ /* 0x000fe20000000800 */
[----:B------:R-:W-:Y:S01]  /*4d10*/  FSEL R21, R21, -INF , P4 ;  /* 0xff80000015157808 */ /* 0x000fe20002000000 */
[--C-:B------:R-:W-:Y:S01]  /*4d20*/  FFMA.FTZ R77, R77, R6, -R30.reuse ;  /* 0x000000064d4d7223 */ /* 0x100fe2000001081e */
[----:B------:R-:W-:Y:S01]  /*4d30*/  FMNMX.FTZ R8, R31, R8, !PT ;  /* 0x000000081f087209 */ /* 0x000fe20007810000 */
[-CC-:B------:R-:W-:Y:S01]  /*4d40*/  FFMA.FTZ R79, R79, R6.reuse, -R30.reuse ;  /* 0x000000064f4f7223 */ /* 0x180fe2000001081e */
[----:B------:R-:W-:Y:S01]  /*4d50*/  ISETP.GT.AND P4, PT, R26, 0x28, PT ;  /* 0x000000281a00780c */ /* 0x000fe20003f84270 */
[--C-:B------:R-:W-:Y:S01]  /*4d60*/  FFMA.FTZ R81, R81, R6, -R30.reuse ;  /* 0x0000000651517223 */ /* 0x100fe2000001081e */
[----:B-1----:R-:W-:Y:S01]  /*4d70*/  FSEL R33, R20, -INF , P3 ;  /* 0xff80000014217808 */ /* 0x002fe20001800000 */
[----:B------:R-:W-:Y:S01]  /*4d80*/  MUFU.EX2 R201, R201 ;  /* 0x000000c900c97308 */ /* 0x000fe20000000800 */
        /* <DEDUP_REMOVED lines=8> */
[C---:B------:R-:W-:Y:S01]  /*4e10*/  ISETP.GT.AND P4, PT, R26.reuse, 0x30, PT ;  /* 0x000000301a00780c */ /* 0x040fe20003f84270 */
[-CC-:B------:R-:W-:Y:S01]  /*4e20*/  FFMA.FTZ R89, R89, R6.reuse, -R30.reuse ;  /* 0x0000000659597223 */ /* 0x180fe2000001081e */
[----:B------:R-:W-:Y:S01]  /*4e30*/  FSEL R23, R23, -INF , P3 ;  /* 0xff80000017177808 */ /* 0x000fe20001800000 */
[--C-:B------:R-:W-:Y:S01]  /*4e40*/  FFMA.FTZ R91, R91, R6, -R30.reuse ;  /* 0x000000065b5b7223 */ /* 0x100fe2000001081e */
[----:B------:R-:W-:Y:S01]  /*4e50*/  FMNMX.FTZ R14, R35, R14, !PT ;  /* 0x0000000e230e7209 */ /* 0x000fe20007810000 */
[-CC-:B------:R-:W-:Y:S01]  /*4e60*/  FFMA.FTZ R93, R93, R6.reuse, -R30.reuse ;  /* 0x000000065d5d7223 */ /* 0x180fe2000001081e */
[----:B------:R-:W-:Y:S01]  /*4e70*/  ISETP.GT.AND P3, PT, R26, 0x31, PT ;  /* 0x000000311a00780c */ /* 0x000fe20003f64270 */
[----:B------:R-:W-:Y:S01]  /*4e80*/  MUFU.EX2 R8, R63 ;  /* 0x0000003f00087308 */ /* 0x000fe20000000800 */
[----:B----4-:R-:W-:Y:S01]  /*4e90*/  FSEL R37, R56, -INF , P4 ;  /* 0xff80000038257808 */ /* 0x010fe20002000000 */
[--C-:B------:R-:W-:Y:S01]  /*4ea0*/  FFMA.FTZ R95, R95, R6, -R30.reuse ;  /* 0x000000065f5f7223 */ /* 0x100fe2000001081e */
[----:B------:R-:W-:Y:S01]  /*4eb0*/  FMNMX.FTZ R14, R23, R14, !PT ;  /* 0x0000000e170e7209 */ /* 0x000fe20007810000 */
[-CC-:B------:R-:W-:Y:S01]  /*4ec0*/  FFMA.FTZ R97, R97, R6.reuse, -R30.reuse ;  /* 0x0000000661617223 */ /* 0x180fe2000001081e */
[----:B------:R-:W-:Y:S01]  /*4ed0*/  ISETP.GT.AND P4, PT, R26, 0x38, PT ;  /* 0x000000381a00780c */ /* 0x000fe20003f84270 */
[--C-:B------:R-:W-:Y:S01]  /*4ee0*/  FFMA.FTZ R99, R99, R6, -R30.reuse ;  /* 0x0000000663637223 */ /* 0x100fe2000001081e */
[----:B------:R-:W-:Y:S01]  /*4ef0*/  FSEL R39, R48, -INF , P3 ;  /* 0xff80000030277808 */ /* 0x000fe20001800000 */
[----:B------:R-:W0:Y:S01]  /*4f00*/  MUFU.EX2 R0, R0 ;  /* 0x0000000000007308 */ /* 0x000e220000000800 */
[----:B------:R-:W-:Y:S01]  /*4f10*/  FMNMX.FTZ R14, R37, R14, !PT ;  /* 0x0000000e250e7209 */ /* 0x000fe20007810000 */
[-CC-:B------:R-:W-:Y:S01]  /*4f20*/  FFMA.FTZ R101, R101, R6.reuse, -R30.reuse ;  /* 0x0000000665657223 */ /* 0x180fe2000001081e */
[----:B------:R-:W-:Y:S01]  /*4f30*/  ISETP.GT.AND P3, PT, R26, 0x39, PT ;  /* 0x000000391a00780c */ /* 0x000fe20003f64270 */
[-CC-:B------:R-:W-:Y:S01]  /*4f40*/  FFMA.FTZ R103, R103, R6.reuse, -R30.reuse ;  /* 0x0000000667677223 */ /* 0x180fe2000001081e */
[----:B-----5:R-:W-:Y:S01]  /*4f50*/  FSEL R41, R52, -INF , P4 ;  /* 0xff80000034297808 */ /* 0x020fe20002000000 */
[----:B------:R-:W-:Y:S01]  /*4f60*/  FFMA.FTZ R30, R105, R6, -R30 ;  /* 0x00000006691e7223 */ /* 0x000fe2000001081e */
[----:B------:R-:W-:Y:S01]  /*4f70*/  FMNMX.FTZ R14, R39, R14, !PT ;  /* 0x0000000e270e7209 */ /* 0x000fe20007810000 */
[----:B------:R-:W-:Y:S01]  /*4f80*/  MUFU.EX2 R203, R203 ;  /* 0x000000cb00cb7308 */ /* 0x000fe20000000800 */
[----:B------:R-:W-:Y:S01]  /*4f90*/  ISETP.GT.AND P4, PT, R26, 0x40, PT ;  /* 0x000000401a00780c */ /* 0x000fe20003f84270 */
[----:B------:R-:W-:Y:S01]  /*4fa0*/  IMAD.U32 R204, RZ, RZ, UR7 ;  /* 0x00000007ffcc7e24 */ /* 0x000fe2000f8e00ff */
[----:B------:R-:W-:-:S02]  /*4fb0*/  FSEL R43, R53, -INF , P3 ;  /* 0xff800000352b7808 */ /* 0x000fc40001800000 */
[----:B------:R-:W-:Y:S02]  /*4fc0*/  CS2R R104, SRZ ;  /* 0x0000000000687805 */ /* 0x000fe4000001ff00 */
[----:B------:R-:W-:Y:S02]  /*4fd0*/  FMNMX.FTZ R14, R41, R14, !PT ;  /* 0x0000000e290e7209 */ /* 0x000fe40007810000 */
[----:B------:R-:W-:Y:S01]  /*4fe0*/  ISETP.GT.AND P3, PT, R26, 0x41, PT ;  /* 0x000000411a00780c */ /* 0x000fe20003f64270 */
[----:B------:R-:W-:Y:S01]  /*4ff0*/  MUFU.EX2 R197, R197 ;  /* 0x000000c500c57308 */ /* 0x000fe20000000800 */
[----:B---3--:R-:W-:Y:S02]  /*5000*/  FSEL R45, R40, -INF , P4 ;  /* 0xff800000282d7808 */ /* 0x008fe40002000000 */
[----:B------:R-:W-:Y:S02]  /*5010*/  FMNMX.FTZ R14, R43, R14, !PT ;  /* 0x0000000e2b0e7209 */ /* 0x000fe40007810000 */
[----:B------:R-:W-:-:S02]  /*5020*/  ISETP.GT.AND P4, PT, R26, 0x48, PT ;  /* 0x000000481a00780c */ /* 0x000fc40003f84270 */
[----:B------:R-:W-:Y:S01]  /*5030*/  FSEL R47, R47, -INF , P3 ;  /* 0xff8000002f2f7808 */ /* 0x000fe20001800000 */
[----:B------:R-:W-:Y:S01]  /*5040*/  MUFU.EX2 R28, R69 ;  /* 0x00000045001c7308 */ /* 0x000fe20000000800 */
[----:B------:R-:W-:Y:S02]  /*5050*/  FMNMX.FTZ R14, R45, R14, !PT ;  /* 0x0000000e2d0e7209 */ /* 0x000fe40007810000 */
[----:B------:R-:W-:Y:S02]  /*5060*/  ISETP.GT.AND P3, PT, R26, 0x49, PT ;  /* 0x000000491a00780c */ /* 0x000fe40003f64270 */
[----:B------:R-:W-:Y:S01]  /*5070*/  FSEL R49, R44, -INF , P4 ;  /* 0xff8000002c317808 */ /* 0x000fe20002000000 */
[----:B0-----:R-:W-:Y:S01]  /*5080*/  FADD.FTZ R44, R201, R0 ;  /* 0x00000000c92c7221 */ /* 0x001fe20000010000 */
[----:B------:R-:W-:Y:S01]  /*5090*/  FMNMX.FTZ R14, R47, R14, !PT ;  /* 0x0000000e2f0e7209 */ /* 0x000fe20007810000 */
[----:B------:R-:W-:Y:S01]  /*50a0*/  MUFU.EX2 R199, R199 ;  /* 0x000000c700c77308 */ /* 0x000fe20000000800 */
[----:B------:R-:W-:-:S02]  /*50b0*/  ISETP.GT.AND P4, PT, R26, 0x50, PT ;  /* 0x000000501a00780c */ /* 0x000fc40003f84270 */
[----:B------:R-:W-:Y:S02]  /*50c0*/  FSEL R51, R34, -INF , P3 ;  /* 0xff80000022337808 */ /* 0x000fe40001800000 */
[----:B------:R-:W-:Y:S02]  /*50d0*/  FMNMX.FTZ R14, R49, R14, !PT ;  /* 0x0000000e310e7209 */ /* 0x000fe40007810000 */
[----:B------:R-:W-:Y:S01]  /*50e0*/  ISETP.GT.AND P3, PT, R26, 0x51, PT ;  /* 0x000000511a00780c */ /* 0x000fe20003f64270 */
[----:B------:R-:W-:Y:S01]  /*50f0*/  MUFU.EX2 R71, R71 ;  /* 0x0000004700477308 */ /* 0x000fe20000000800 */
[----:B------:R-:W-:Y:S02]  /*5100*/  FSEL R53, R32, -INF , P4 ;  /* 0xff80000020357808 */ /* 0x000fe40002000000 */
[----:B------:R-:W-:Y:S02]  /*5110*/  FMNMX.FTZ R14, R51, R14, !PT ;  /* 0x0000000e330e7209 */ /* 0x000fe40007810000 */
[----:B------:R-:W-:-:S02]  /*5120*/  ISETP.GT.AND P4, PT, R26, 0x58, PT ;  /* 0x000000581a00780c */ /* 0x000fc40003f84270 */
[----:B------:R-:W-:Y:S01]  /*5130*/  FSEL R55, R38, -INF , P3 ;  /* 0xff80000026377808 */ /* 0x000fe20001800000 */
[----:B------:R0:W1:Y:S01]  /*5140*/  MUFU.EX2 R32, R73 ;  /* 0x0000004900207308 */ /* 0x0000620000000800 */
[----:B------:R-:W-:Y:S02]  /*5150*/  FMNMX.FTZ R14, R53, R14, !PT ;  /* 0x0000000e350e7209 */ /* 0x000fe40007810000 */
[----:B------:R-:W-:Y:S02]  /*5160*/  ISETP.GT.AND P3, PT, R26, 0x59, PT ;  /* 0x000000591a00780c */ /* 0x000fe40003f64270 */
[----:B------:R-:W-:Y:S02]  /*5170*/  FSEL R57, R36, -INF , P4 ;  /* 0xff80000024397808 */ /* 0x000fe40002000000 */
[----:B------:R-:W-:Y:S01]  /*5180*/  FMNMX.FTZ R14, R55, R14, !PT ;  /* 0x0000000e370e7209 */ /* 0x000fe20007810000 */
[----:B------:R-:W-:Y:S01]  /*5190*/  MUFU.EX2 R75, R75 ;  /* 0x0000004b004b7308 */ /* 0x000fe20000000800 */
[----:B------:R-:W-:-:S02]  /*51a0*/  ISETP.GT.AND P4, PT, R26, 0x60, PT ;  /* 0x000000601a00780c */ /* 0x000fc40003f84270 */
[----:B0-----:R-:W-:Y:S02]  /*51b0*/  CS2R R72, SRZ ;  /* 0x0000000000487805 */ /* 0x001fe4000001ff00 */
[----:B------:R-:W-:Y:S02]  /*51c0*/  FSEL R59, R42, -INF , P3 ;  /* 0xff8000002a3b7808 */ /* 0x000fe40001800000 */
[----:B------:R-:W-:Y:S02]  /*51d0*/  FMNMX.FTZ R14, R57, R14, !PT ;  /* 0x0000000e390e7209 */ /* 0x000fe40007810000 */
[----:B------:R-:W-:Y:S01]  /*51e0*/  ISETP.GT.AND P3, PT, R26, 0x61, PT ;  /* 0x000000611a00780c */ /* 0x000fe20003f64270 */
[----:B------:R-:W-:Y:S01]  /*51f0*/  MUFU.EX2 R79, R79 ;  /* 0x0000004f004f7308 */ /* 0x000fe20000000800 */
[----:B------:R-:W-:Y:S02]  /*5200*/  FSEL R61, R46, -INF , P4 ;  /* 0xff8000002e3d7808 */ /* 0x000fe40002000000 */
[----:B------:R-:W-:-:S02]  /*5210*/  FMNMX.FTZ R14, R59, R14, !PT ;  /* 0x0000000e3b0e7209 */ /* 0x000fc40007810000 */
[----:B------:R-:W-:Y:S02]  /*5220*/  ISETP.GT.AND P4, PT, R26, 0x68, PT ;  /* 0x000000681a00780c */ /* 0x000fe40003f84270 */
[----:B------:R-:W-:Y:S01]  /*5230*/  FSEL R63, R58, -INF , P3 ;  /* 0xff8000003a3f7808 */ /* 0x000fe20001800000 */
[----:B------:R0:W2:Y:S01]  /*5240*/  MUFU.EX2 R34, R81 ;  /* 0x0000005100227308 */ /* 0x0000a20000000800 */
[----:B------:R-:W-:Y:S02]  /*5250*/  FMNMX.FTZ R14, R61, R14, !PT ;  /* 0x0000000e3d0e7209 */ /* 0x000fe40007810000 */
[----:B------:R-:W-:Y:S02]  /*5260*/  ISETP.GT.AND P3, PT, R26, 0x69, PT ;  /* 0x000000691a00780c */ /* 0x000fe40003f64270 */
[----:B------:R-:W-:Y:S02]  /*5270*/  FSEL R65, R60, -INF , P4 ;  /* 0xff8000003c417808 */ /* 0x000fe40002000000 */
[----:B------:R-:W-:Y:S01]  /*5280*/  FMNMX.FTZ R14, R63, R14, !PT ;  /* 0x0000000e3f0e7209 */ /* 0x000fe20007810000 */
[----:B------:R3:W4:Y:S01]  /*5290*/  MUFU.EX2 R26, R77 ;  /* 0x0000004d001a7308 */ /* 0x0007220000000800 */
[----:B------:R-:W-:-:S02]  /*52a0*/  FSEL R67, R50, -INF , P3 ;  /* 0xff80000032437808 */ /* 0x000fc40001800000 */
[----:B0-----:R-:W-:Y:S02]  /*52b0*/  CS2R R80, SRZ ;  /* 0x0000000000507805 */ /* 0x001fe4000001ff00 */
[----:B------:R-:W-:Y:S02]  /*52c0*/  FMNMX.FTZ R14, R65, R14, !PT ;  /* 0x0000000e410e7209 */ /* 0x000fe40007810000 */
[----:B------:R-:W-:Y:S02]  /*52d0*/  F2FP.F16.F32.PACK_AB R201, R0, R201 ;  /* 0x000000c900c9723e */ /* 0x000fe400000000ff */
[----:B------:R-:W-:Y:S01]  /*52e0*/  FMNMX.FTZ R14, R67, R14, !PT ;  /* 0x0000000e430e7209 */ /* 0x000fe20007810000 */
[----:B------:R-:W-:Y:S01]  /*52f0*/  MUFU.EX2 R83, R83 ;  /* 0x0000005300537308 */ /* 0x000fe20000000800 */
[----:B-1----:R-:W-:Y:S02]  /*5300*/  F2FP.F16.F32.PACK_AB R195, R32, R71 ;  /* 0x0000004720c3723e */ /* 0x002fe400000000ff */
[----:B---3--:R-:W-:-:S02]  /*5310*/  CS2R R76, SRZ ;  /* 0x00000000004c7805 */ /* 0x008fc4000001ff00 */
[----:B--2---:R-:W-:Y:S01]  /*5320*/  F2FP.F16.F32.PACK_AB R191, R34, R79 ;  /* 0x0000004f22bf723e */ /* 0x004fe200000000ff */
[----:B------:R-:W0:Y:S02]  /*5330*/  SHFL.BFLY PT, R11, R14, 0x2, 0x1f ;  /* 0x0c401f000e0b7f89 */ /* 0x000e2400000e0000 */
[----:B------:R1:W2:Y:S01]  /*5340*/  MUFU.EX2 R36, R85 ;  /* 0x0000005500247308 */ /* 0x0002a20000000800 */
[----:B----4-:R-:W-:-:S07]  /*5350*/  F2FP.F16.F32.PACK_AB R189, R26, R75 ;  /* 0x0000004b1abd723e */ /* 0x010fce00000000ff */
[----:B------:R-:W-:Y:S01]  /*5360*/  MUFU.EX2 R87, R87 ;  /* 0x0000005700577308 */ /* 0x000fe20000000800 */
[----:B-1----:R-:W-:-:S07]  /*5370*/  CS2R R84, SRZ ;  /* 0x0000000000547805 */ /* 0x002fce000001ff00 */
[----:B------:R1:W3:Y:S01]  /*5380*/  MUFU.EX2 R38, R89 ;  /* 0x0000005900267308 */ /* 0x0002e20000000800 */
[----:B--2---:R-:W-:Y:S02]  /*5390*/  F2FP.F16.F32.PACK_AB R185, R36, R83 ;  /* 0x0000005324b9723e */ /* 0x004fe400000000ff */
[----:B0-----:R-:W-:-:S05]  /*53a0*/  FMNMX.FTZ R20, R14, R11, !PT ;  /* 0x0000000b0e147209 */ /* 0x001fca0007810000 */
[----:B------:R-:W-:Y:S01]  /*53b0*/  MUFU.EX2 R91, R91 ;  /* 0x0000005b005b7308 */ /* 0x000fe20000000800 */
[----:B------:R-:W0:Y:S01]  /*53c0*/  SHFL.BFLY PT, R11, R20, 0x1, 0x1f ;  /* 0x0c201f00140b7f89 */ /* 0x000e2200000e0000 */
[----:B-1----:R-:W-:-:S06]  /*53d0*/  CS2R R88, SRZ ;  /* 0x0000000000587805 */ /* 0x002fcc000001ff00 */
[----:B------:R1:W2:Y:S01]  /*53e0*/  MUFU.EX2 R40, R93 ;  /* 0x0000005d00287308 */ /* 0x0002a20000000800 */
[----:B---3--:R-:W-:-:S07]  /*53f0*/  F2FP.F16.F32.PACK_AB R187, R38, R87 ;  /* 0x0000005726bb723e */ /* 0x008fce00000000ff */
[----:B------:R-:W-:Y:S01]  /*5400*/  MUFU.EX2 R95, R95 ;  /* 0x0000005f005f7308 */ /* 0x000fe20000000800 */
[----:B-1----:R-:W-:-:S07]  /*5410*/  CS2R R92, SRZ ;  /* 0x00000000005c7805 */ /* 0x002fce000001ff00 */
[----:B------:R1:W3:Y:S01]  /*5420*/  MUFU.EX2 R42, R97 ;  /* 0x00000061002a7308 */ /* 0x0002e20000000800 */
[----:B0-----:R-:W-:Y:S02]  /*5430*/  FMNMX.FTZ R11, R20, R11, !PT ;  /* 0x0000000b140b7209 */ /* 0x001fe40007810000 */
[----:B--2---:R-:W-:Y:S02]  /*5440*/  F2FP.F16.F32.PACK_AB R181, R40, R91 ;  /* 0x0000005b28b5723e */ /* 0x004fe400000000ff */
[C---:B------:R-:W-:Y:S01]  /*5450*/  FSETP.NEU.FTZ.AND P3, PT, R11.reuse, -INF , PT ;  /* 0xff8000000b00780b */ /* 0x040fe20003f7d000 */
[----:B------:R-:W-:Y:S02]  /*5460*/  FMUL.FTZ R14, R11, R6 ;  /* 0x000000060b0e7220 */ /* 0x000fe40000410000 */
[----:B------:R-:W-:Y:S01]  /*5470*/  MUFU.EX2 R99, R99 ;  /* 0x0000006300637308 */ /* 0x000fe20000000800 */
[----:B-1----:R-:W-:Y:S02]  /*5480*/  CS2R R96, SRZ ;  /* 0x0000000000607805 */ /* 0x002fe4000001ff00 */
[----:B------:R-:W-:-:S02]  /*5490*/  FSEL R14, R14, RZ, P3 ;  /* 0x000000ff0e0e7208 */ /* 0x000fc40001800000 */
[----:B------:R-:W-:-:S03]  /*54a0*/  PLOP3.LUT P3, PT, PT, PT, UP1, 0x80, 0x0 ;  /* 0x000000000000781c */ /* 0x000fc60003f6f018 */
        /* <DEDUP_REMOVED lines=29> */
[-C--:B------:R-:W-:Y:S01]  /*5680*/  FFMA.FTZ R65, R65, R6.reuse, -R14 ;  /* 0x0000000641417223 */ /* 0x080fe2000001080e */
[----:B------:R2:W4:Y:S01]  /*5690*/  MUFU.EX2 R202, R7 ;  /* 0x0000000700ca7308 */ /* 0x0005220000000800 */
[----:B-1----:R-:W-:Y:S01]  /*56a0*/  FADD.FTZ R3, R203, R44 ;  /* 0x0000002ccb037221 */ /* 0x002fe20000010000 */
[----:B------:R-:W-:Y:S01]  /*56b0*/  FFMA.FTZ R14, R67, R6, -R14 ;  /* 0x00000006430e7223 */ /* 0x000fe2000001080e */
[----:B------:R-:W-:-:S02]  /*56c0*/  F2FP.F16.F32.PACK_AB R203, R2, R203 ;  /* 0x000000cb02cb723e */ /* 0x000fc400000000ff */
[----:B------:R-:W-:Y:S01]  /*56d0*/  CS2R R66, SRZ ;  /* 0x0000000000427805 */ /* 0x000fe2000001ff00 */
[----:B------:R-:W-:Y:S01]  /*56e0*/  FADD.FTZ R44, R2, R3 ;  /* 0x00000003022c7221 */ /* 0x000fe20000010000 */
[----:B---3--:R-:W-:Y:S01]  /*56f0*/  F2FP.F16.F32.PACK_AB R183, R42, R95 ;  /* 0x0000005f2ab7723e */ /* 0x008fe200000000ff */
[----:B------:R-:W1:Y:S02]  /*5700*/  MUFU.EX2 R27, R27 ;  /* 0x0000001b001b7308 */ /* 0x000e640000000800 */
[----:B------:R-:W-:Y:S01]  /*5710*/  FADD.FTZ R3, R197, R44 ;  /* 0x0000002cc5037221 */ /* 0x000fe20000010000 */
[----:B------:R-:W-:Y:S02]  /*5720*/  F2FP.F16.F32.PACK_AB R197, R8, R197 ;  /* 0x000000c508c5723e */ /* 0x000fe400000000ff */
[----:B0-----:R-:W-:Y:S01]  /*5730*/  F2FP.F16.F32.PACK_AB R200, R24, R25 ;  /* 0x0000001918c8723e */ /* 0x001fe200000000ff */
[----:B------:R-:W-:Y:S01]  /*5740*/  FADD.FTZ R44, R8, R3 ;  /* 0x00000003082c7221 */ /* 0x000fe20000010000 */
[----:B------:R-:W-:Y:S01]  /*5750*/  FADD.FTZ R3, R25, R24 ;  /* 0x0000001819037221 */ /* 0x000fe20000010000 */
[----:B------:R-:W-:Y:S01]  /*5760*/  CS2R R24, SRZ ;  /* 0x0000000000187805 */ /* 0x000fe2000001ff00 */
[----:B------:R0:W3:Y:S01]  /*5770*/  MUFU.EX2 R196, R29 ;  /* 0x0000001d00c47308 */ /* 0x0000e20000000800 */
[----:B--2---:R-:W-:Y:S01]  /*5780*/  FADD.FTZ R7, R199, R44 ;  /* 0x0000002cc7077221 */ /* 0x004fe20000010000 */
[----:B----4-:R-:W-:Y:S01]  /*5790*/  FADD.FTZ R44, R202, R3 ;  /* 0x00000003ca2c7221 */ /* 0x010fe20000010000 */
[----:B------:R-:W-:-:S02]  /*57a0*/  F2FP.F16.F32.PACK_AB R202, R69, R202 ;  /* 0x000000ca45ca723e */ /* 0x000fc400000000ff */
[C---:B------:R-:W-:Y:S01]  /*57b0*/  FADD.FTZ R46, R22.reuse, R7 ;  /* 0x00000007162e7221 */ /* 0x040fe20000010000 */
[----:B------:R-:W-:Y:S01]  /*57c0*/  FADD.FTZ R44, R69, R44 ;  /* 0x0000002c452c7221 */ /* 0x000fe20000010000 */
[----:B------:R-:W-:Y:S01]  /*57d0*/  F2FP.F16.F32.PACK_AB R199, R22, R199 ;  /* 0x000000c716c7723e */ /* 0x000fe200000000ff */
[----:B------:R-:W2:Y:S01]  /*57e0*/  MUFU.EX2 R15, R15 ;  /* 0x0000000f000f7308 */ /* 0x000ea20000000800 */
[----:B------:R-:W-:Y:S01]  /*57f0*/  FADD.FTZ R7, R193, R46 ;  /* 0x0000002ec1077221 */ /* 0x000fe20000010000 */
[----:B-1----:R-:W-:Y:S01]  /*5800*/  FADD.FTZ R3, R27, R44 ;  /* 0x0000002c1b037221 */ /* 0x002fe20000010000 */
[C---:B------:R-:W-:Y:S02]  /*5810*/  F2FP.F16.F32.PACK_AB R193, R28.reuse, R193 ;  /* 0x000000c11cc1723e */ /* 0x040fe400000000ff */
[----:B------:R-:W-:Y:S01]  /*5820*/  CS2R R68, SRZ ;  /* 0x0000000000447805 */ /* 0x000fe2000001ff00 */
[----:B------:R-:W-:Y:S01]  /*5830*/  FADD.FTZ R46, R28, R7 ;  /* 0x000000071c2e7221 */ /* 0x000fe20000010000 */
[----:B0-----:R-:W-:Y:S01]  /*5840*/  CS2R R28, SRZ ;  /* 0x00000000001c7805 */ /* 0x001fe2000001ff00 */
[----:B------:R-:W0:Y:S01]  /*5850*/  MUFU.EX2 R198, R31 ;  /* 0x0000001f00c67308 */ /* 0x000e220000000800 */
[C---:B---3--:R-:W-:Y:S01]  /*5860*/  FADD.FTZ R44, R196.reuse, R3 ;  /* 0x00000003c42c7221 */ /* 0x048fe20000010000 */
[----:B------:R-:W-:Y:S01]  /*5870*/  FADD.FTZ R3, R71, R46 ;  /* 0x0000002e47037221 */ /* 0x000fe20000010000 */
[----:B------:R-:W-:-:S02]  /*5880*/  F2FP.F16.F32.PACK_AB R196, R196, R27 ;  /* 0x0000001bc4c4723e */ /* 0x000fc400000000ff */
[----:B------:R-:W-:Y:S01]  /*5890*/  CS2R R70, SRZ ;  /* 0x0000000000467805 */ /* 0x000fe2000001ff00 */
[----:B------:R-:W-:Y:S02]  /*58a0*/  FADD.FTZ R46, R32, R3 ;  /* 0x00000003202e7221 */ /* 0x000fe40000010000 */
[----:B------:R-:W1:Y:S01]  /*58b0*/  MUFU.EX2 R21, R21 ;  /* 0x0000001500157308 */ /* 0x000e620000000800 */
[----:B--2---:R-:W-:-:S07]  /*58c0*/  FADD.FTZ R7, R15, R44 ;  /* 0x0000002c0f077221 */ /* 0x004fce0000010000 */
[----:B------:R2:W3:Y:S01]  /*58d0*/  MUFU.EX2 R192, R33 ;  /* 0x0000002100c07308 */ /* 0x0004e20000000800 */
[C---:B0-----:R-:W-:Y:S01]  /*58e0*/  FADD.FTZ R44, R198.reuse, R7 ;  /* 0x00000007c62c7221 */ /* 0x041fe20000010000 */
[----:B------:R-:W-:-:S06]  /*58f0*/  F2FP.F16.F32.PACK_AB R198, R198, R15 ;  /* 0x0000000fc6c6723e */ /* 0x000fcc00000000ff */
[----:B------:R-:W0:Y:S01]  /*5900*/  MUFU.EX2 R35, R35 ;  /* 0x0000002300237308 */ /* 0x000e220000000800 */
[----:B-1----:R-:W-:Y:S01]  /*5910*/  FADD.FTZ R7, R21, R44 ;  /* 0x0000002c15077221 */ /* 0x002fe20000010000 */
[----:B--2---:R-:W-:-:S06]  /*5920*/  CS2R R32, SRZ ;  /* 0x0000000000207805 */ /* 0x004fcc000001ff00 */
[----:B------:R1:W2:Y:S01]  /*5930*/  MUFU.EX2 R194, R23 ;  /* 0x0000001700c27308 */ /* 0x0002a20000000800 */
[C---:B---3--:R-:W-:Y:S01]  /*5940*/  FADD.FTZ R44, R192.reuse, R7 ;  /* 0x00000007c02c7221 */ /* 0x048fe20000010000 */
[----:B------:R-:W-:-:S06]  /*5950*/  F2FP.F16.F32.PACK_AB R192, R192, R21 ;  /* 0x00000015c0c0723e */ /* 0x000fcc00000000ff */
[----:B------:R-:W3:Y:S01]  /*5960*/  MUFU.EX2 R37, R37 ;  /* 0x0000002500257308 */ /* 0x000ee20000000800 */
[----:B-1----:R-:W-:-:S04]  /*5970*/  IMAD.U32 R23, RZ, RZ, UR49 ;  /* 0x00000031ff177e24 */ /* 0x002fc8000f8e00ff */
[----:B------:R-:W-:Y:S02]  /*5980*/  @!P1 VIADD R3, R23, 0x36840 ;  /* 0x0003684017039836 */ /* 0x000fe40000000000 */
[----:B------:R-:W-:Y:S01]  /*5990*/  FADD.FTZ R23, R75, R46 ;  /* 0x0000002e4b177221 */ /* 0x000fe20000010000 */
[----:B------:R-:W-:Y:S01]  /*59a0*/  CS2R R74, SRZ ;  /* 0x00000000004a7805 */ /* 0x000fe2000001ff00 */
[----:B------:R-:W1:Y:S01]  /*59b0*/  MUFU.EX2 R188, R39 ;  /* 0x0000002700bc7308 */ /* 0x000e620000000800 */
[----:B------:R-:W-:Y:S01]  /*59c0*/  @!P1 PRMT R3, RZ, 0x654, R3 ;  /* 0x00000654ff039816 */ /* 0x000fe20000000003 */
[----:B------:R-:W-:Y:S01]  /*59d0*/  FADD.FTZ R46, R26, R23 ;  /* 0x000000171a2e7221 */ /* 0x000fe20000010000 */
[----:B------:R-:W-:Y:S02]  /*59e0*/  CS2R R26, SRZ ;  /* 0x00000000001a7805 */ /* 0x000fe4000001ff00 */
[----:B------:R0:W-:Y:S01]  /*59f0*/  @!P1 SYNCS.ARRIVE.TRANS64.RED.A1T0 RZ, [R3+URZ], RZ ;  /* 0x000000ff03ff99a7 */ /* 0x0001e2000810043f */
[----:B------:R-:W-:-:S02]  /*5a00*/  FADD.FTZ R7, R79, R46 ;  /* 0x0000002e4f077221 */ /* 0x000fc40000010000 */
[----:B------:R-:W4:Y:S01]  /*5a10*/  MUFU.EX2 R41, R41 ;  /* 0x0000002900297308 */ /* 0x000f220000000800 */
[----:B------:R-:W-:Y:S01]  /*5a20*/  CS2R R78, SRZ ;  /* 0x00000000004e7805 */ /* 0x000fe2000001ff00 */
[----:B------:R-:W-:Y:S01]  /*5a30*/  FADD.FTZ R46, R34, R7 ;  /* 0x00000007222e7221 */ /* 0x000fe20000010000 */
[----:B0-----:R-:W-:-:S03]  /*5a40*/  FADD.FTZ R3, R35, R44 ;  /* 0x0000002c23037221 */ /* 0x001fc60000010000 */
[----:B------:R-:W-:Y:S02]  /*5a50*/  FADD.FTZ R7, R83, R46 ;  /* 0x0000002e53077221 */ /* 0x000fe40000010000 */
[----:B------:R-:W0:Y:S01]  /*5a60*/  MUFU.EX2 R190, R43 ;  /* 0x0000002b00be7308 */ /* 0x000e220000000800 */
[----:B------:R-:W-:Y:S01]  /*5a70*/  CS2R R82, SRZ ;  /* 0x0000000000527805 */ /* 0x000fe2000001ff00 */
[----:B--2---:R-:W-:Y:S01]  /*5a80*/  FADD.FTZ R44, R194, R3 ;  /* 0x00000003c22c7221 */ /* 0x004fe20000010000 */
[----:B------:R-:W-:Y:S01]  /*5a90*/  FADD.FTZ R46, R36, R7 ;  /* 0x00000007242e7221 */ /* 0x000fe20000010000 */
[----:B------:R-:W-:Y:S02]  /*5aa0*/  F2FP.F16.F32.PACK_AB R194, R194, R35 ;  /* 0x00000023c2c2723e */ /* 0x000fe400000000ff */
[----:B------:R-:W-:Y:S01]  /*5ab0*/  CS2R R34, SRZ ;  /* 0x0000000000227805 */ /* 0x000fe2000001ff00 */
[----:B---3--:R-:W-:Y:S01]  /*5ac0*/  FADD.FTZ R3, R37, R44 ;  /* 0x0000002c25037221 */ /* 0x008fe20000010000 */
[----:B------:R-:W-:Y:S01]  /*5ad0*/  FADD.FTZ R7, R87, R46 ;  /* 0x0000002e57077221 */ /* 0x000fe20000010000 */
[----:B------:R-:W2:Y:S01]  /*5ae0*/  MUFU.EX2 R45, R45 ;  /* 0x0000002d002d7308 */ /* 0x000ea20000000800 */
[----:B------:R-:W-:Y:S01]  /*5af0*/  CS2R R86, SRZ ;  /* 0x0000000000567805 */ /* 0x000fe2000001ff00 */
[C---:B-1----:R-:W-:Y:S01]  /*5b00*/  FADD.FTZ R44, R188.reuse, R3 ;  /* 0x00000003bc2c7221 */ /* 0x042fe20000010000 */
[----:B------:R-:W-:-:S02]  /*5b10*/  F2FP.F16.F32.PACK_AB R188, R188, R37 ;  /* 0x00000025bcbc723e */ /* 0x000fc400000000ff */
[----:B------:R-:W-:Y:S01]  /*5b20*/  CS2R R36, SRZ ;  /* 0x0000000000247805 */ /* 0x000fe2000001ff00 */
[----:B----4-:R-:W-:Y:S01]  /*5b30*/  FADD.FTZ R3, R41, R44 ;  /* 0x0000002c29037221 */ /* 0x010fe20000010000 */
[----:B------:R-:W-:Y:S01]  /*5b40*/  FADD.FTZ R44, R38, R7 ;  /* 0x00000007262c7221 */ /* 0x000fe20000010000 */
[----:B------:R1:W3:Y:S01]  /*5b50*/  MUFU.EX2 R184, R47 ;  /* 0x0000002f00b87308 */ /* 0x0002e20000000800 */
[----:B------:R-:W-:Y:S01]  /*5b60*/  CS2R R38, SRZ ;  /* 0x0000000000267805 */ /* 0x000fe2000001ff00 */
[C---:B0-----:R-:W-:Y:S01]  /*5b70*/  FADD.FTZ R0, R190.reuse, R3 ;  /* 0x00000003be007221 */ /* 0x041fe20000010000 */
[----:B------:R-:W-:Y:S01]  /*5b80*/  FADD.FTZ R7, R91, R44 ;  /* 0x0000002c5b077221 */ /* 0x000fe20000010000 */
[----:B------:R-:W-:Y:S02]  /*5b90*/  F2FP.F16.F32.PACK_AB R190, R190, R41 ;  /* 0x00000029bebe723e */ /* 0x000fe400000000ff */
[----:B------:R-:W-:Y:S01]  /*5ba0*/  CS2R R90, SRZ ;  /* 0x00000000005a7805 */ /* 0x000fe2000001ff00 */
[----:B------:R-:W-:Y:S01]  /*5bb0*/  FADD.FTZ R2, R40, R7 ;  /* 0x0000000728027221 */ /* 0x000fe20000010000 */
[----:B------:R-:W0:Y:S01]  /*5bc0*/  MUFU.EX2 R49, R49 ;  /* 0x0000003100317308 */ /* 0x000e220000000800 */
[----:B--2---:R-:W-:Y:S01]  /*5bd0*/  FADD.FTZ R3, R45, R0 ;  /* 0x000000002d037221 */ /* 0x004fe20000010000 */
[----:B-1----:R-:W-:Y:S01]  /*5be0*/  CS2R R46, SRZ ;  /* 0x00000000002e7805 */ /* 0x002fe2000001ff00 */
[----:B------:R-:W-:Y:S01]  /*5bf0*/  FADD.FTZ R7, R95, R2 ;  /* 0x000000025f077221 */ /* 0x000fe20000010000 */
[----:B------:R-:W-:-:S02]  /*5c00*/  CS2R R94, SRZ ;  /* 0x00000000005e7805 */ /* 0x000fc4000001ff00 */
[----:B------:R-:W-:Y:S01]  /*5c10*/  CS2R R40, SRZ ;  /* 0x0000000000287805 */ /* 0x000fe2000001ff00 */
[----:B------:R-:W-:Y:S01]  /*5c20*/  FADD.FTZ R2, R42, R7 ;  /* 0x000000072a027221 */ /* 0x000fe20000010000 */
[----:B------:R1:W2:Y:S01]  /*5c30*/  MUFU.EX2 R186, R51 ;  /* 0x0000003300ba7308 */ /* 0x0002a20000000800 */
[C---:B---3--:R-:W-:Y:S01]  /*5c40*/  FADD.FTZ R0, R184.reuse, R3 ;  /* 0x00000003b8007221 */ /* 0x048fe20000010000 */
[----:B------:R-:W-:Y:S01]  /*5c50*/  F2FP.F16.F32.PACK_AB R184, R184, R45 ;  /* 0x0000002db8b8723e */ /* 0x000fe200000000ff */
[----:B------:R-:W-:Y:S01]  /*5c60*/  FADD.FTZ R7, R99, R2 ;  /* 0x0000000263077221 */ /* 0x000fe20000010000 */
[----:B------:R-:W-:Y:S02]  /*5c70*/  CS2R R44, SRZ ;  /* 0x00000000002c7805 */ /* 0x000fe4000001ff00 */
[----:B------:R-:W-:Y:S02]  /*5c80*/  CS2R R42, SRZ ;  /* 0x00000000002a7805 */ /* 0x000fe4000001ff00 */
[----:B------:R-:W3:Y:S01]  /*5c90*/  MUFU.EX2 R53, R53 ;  /* 0x0000003500357308 */ /* 0x000ee20000000800 */
[----:B0-----:R-:W-:Y:S01]  /*5ca0*/  FADD.FTZ R3, R49, R0 ;  /* 0x0000000031037221 */ /* 0x001fe20000010000 */
[----:B-1----:R-:W-:-:S06]  /*5cb0*/  CS2R R50, SRZ ;  /* 0x0000000000327805 */ /* 0x002fcc000001ff00 */
[----:B------:R0:W1:Y:S01]  /*5cc0*/  MUFU.EX2 R180, R55 ;  /* 0x0000003700b47308 */ /* 0x0000620000000800 */
[C---:B--2---:R-:W-:Y:S01]  /*5cd0*/  FADD.FTZ R0, R186.reuse, R3 ;  /* 0x00000003ba007221 */ /* 0x044fe20000010000 */
[----:B------:R-:W-:Y:S02]  /*5ce0*/  F2FP.F16.F32.PACK_AB R186, R186, R49 ;  /* 0x00000031baba723e */ /* 0x000fe400000000ff */
[----:B------:R-:W-:-:S04]  /*5cf0*/  CS2R R48, SRZ ;  /* 0x0000000000307805 */ /* 0x000fc8000001ff00 */
[----:B------:R-:W2:Y:S01]  /*5d00*/  MUFU.EX2 R57, R57 ;  /* 0x0000003900397308 */ /* 0x000ea20000000800 */
[----:B---3--:R-:W-:Y:S01]  /*5d10*/  FADD.FTZ R3, R53, R0 ;  /* 0x0000000035037221 */ /* 0x008fe20000010000 */
[----:B0-----:R-:W-:-:S06]  /*5d20*/  CS2R R54, SRZ ;  /* 0x0000000000367805 */ /* 0x001fcc000001ff00 */
[----:B------:R0:W3:Y:S01]  /*5d30*/  MUFU.EX2 R182, R59 ;  /* 0x0000003b00b67308 */ /* 0x0000e20000000800 */
[C---:B-1----:R-:W-:Y:S01]  /*5d40*/  FADD.FTZ R0, R180.reuse, R3 ;  /* 0x00000003b4007221 */ /* 0x042fe20000010000 */
[----:B------:R-:W-:Y:S02]  /*5d50*/  F2FP.F16.F32.PACK_AB R180, R180, R53 ;  /* 0x00000035b4b4723e */ /* 0x000fe400000000ff */
[----:B------:R-:W-:-:S04]  /*5d60*/  CS2R R52, SRZ ;  /* 0x0000000000347805 */ /* 0x000fc8000001ff00 */
[----:B------:R-:W1:Y:S01]  /*5d70*/  MUFU.EX2 R61, R61 ;  /* 0x0000003d003d7308 */ /* 0x000e620000000800 */
[----:B--2---:R-:W-:Y:S01]  /*5d80*/  FADD.FTZ R3, R57, R0 ;  /* 0x0000000039037221 */ /* 0x004fe20000010000 */
[----:B0-----:R-:W-:-:S06]  /*5d90*/  CS2R R58, SRZ ;  /* 0x00000000003a7805 */ /* 0x001fcc000001ff00 */
[----:B------:R0:W2:Y:S01]  /*5da0*/  MUFU.EX2 R176, R63 ;  /* 0x0000003f00b07308 */ /* 0x0000a20000000800 */
[C---:B---3--:R-:W-:Y:S01]  /*5db0*/  FADD.FTZ R0, R182.reuse, R3 ;  /* 0x00000003b6007221 */ /* 0x048fe20000010000 */
[----:B------:R-:W-:Y:S02]  /*5dc0*/  F2FP.F16.F32.PACK_AB R182, R182, R57 ;  /* 0x00000039b6b6723e */ /* 0x000fe400000000ff */
[----:B------:R-:W-:-:S04]  /*5dd0*/  CS2R R56, SRZ ;  /* 0x0000000000387805 */ /* 0x000fc8000001ff00 */
[----:B------:R3:W4:Y:S01]  /*5de0*/  MUFU.EX2 R20, R101 ;  /* 0x0000006500147308 */ /* 0x0007220000000800 */
[----:B-1----:R-:W-:Y:S01]  /*5df0*/  FADD.FTZ R3, R61, R0 ;  /* 0x000000003d037221 */ /* 0x002fe20000010000 */
[----:B0-----:R-:W-:-:S06]  /*5e00*/  CS2R R62, SRZ ;  /* 0x00000000003e7805 */ /* 0x001fcc000001ff00 */
[----:B------:R-:W0:Y:S01]  /*5e10*/  MUFU.EX2 R65, R65 ;  /* 0x0000004100417308 */ /* 0x000e220000000800 */
[C---:B--2---:R-:W-:Y:S01]  /*5e20*/  FADD.FTZ R0, R176.reuse, R3 ;  /* 0x00000003b0007221 */ /* 0x044fe20000010000 */
[----:B------:R-:W-:Y:S02]  /*5e30*/  F2FP.F16.F32.PACK_AB R176, R176, R61 ;  /* 0x0000003db0b0723e */ /* 0x000fe400000000ff */
[----:B---3--:R-:W-:Y:S02]  /*5e40*/  CS2R R100, SRZ ;  /* 0x0000000000647805 */ /* 0x008fe4000001ff00 */
[----:B------:R-:W-:Y:S02]  /*5e50*/  CS2R R60, SRZ ;  /* 0x00000000003c7805 */ /* 0x000fe4000001ff00 */
[----:B------:R-:W1:Y:S01]  /*5e60*/  MUFU.EX2 R103, R103 ;  /* 0x0000006700677308 */ /* 0x000e620000000800 */
[C---:B----4-:R-:W-:Y:S01]  /*5e70*/  FADD.FTZ R2, R20.reuse, R7 ;  /* 0x0000000714027221 */ /* 0x050fe20000010000 */
[----:B------:R-:W-:Y:S01]  /*5e80*/  F2FP.F16.F32.PACK_AB R177, R20, R99 ;  /* 0x0000006314b1723e */ /* 0x000fe200000000ff */
[----:B------:R-:W-:Y:S01]  /*5e90*/  IMAD.U32 R20, RZ, RZ, UR14 ;  /* 0x0000000eff147e24 */ /* 0x000fe2000f8e00ff */
[----:B------:R-:W-:-:S04]  /*5ea0*/  CS2R R98, SRZ ;  /* 0x0000000000627805 */ /* 0x000fc8000001ff00 */
[----:B------:R-:W2:Y:S01]  /*5eb0*/  MUFU.EX2 R14, R14 ;  /* 0x0000000e000e7308 */ /* 0x000ea20000000800 */
[----:B0-----:R-:W-:Y:S01]  /*5ec0*/  FADD.FTZ R3, R65, R0 ;  /* 0x0000000041037221 */ /* 0x001fe20000010000 */
[----:B------:R-:W-:-:S06]  /*5ed0*/  MOV R0, 0x3f800000 ;  /* 0x3f80000000007802 */ /* 0x000fcc0000000f00 */
[----:B------:R-:W0:Y:S01]  /*5ee0*/  MUFU.EX2 R30, R30 ;  /* 0x0000001e001e7308 */ /* 0x000e220000000800 */
[----:B-1----:R-:W-:Y:S01]  /*5ef0*/  FADD.FTZ R7, R103, R2 ;  /* 0x0000000267077221 */ /* 0x002fe20000010000 */
[----:B------:R-:W-:Y:S02]  /*5f00*/  IMAD.MOV.U32 R2, RZ, RZ, 0x3f800000 ;  /* 0x3f800000ff027424 */ /* 0x000fe400078e00ff */
[C---:B--2---:R-:W-:Y:S01]  /*5f10*/  FADD.FTZ R8, R14.reuse, R3 ;  /* 0x000000030e087221 */ /* 0x044fe20000010000 */
[----:B------:R-:W-:Y:S01]  /*5f20*/  IMAD.U32 R3, RZ, RZ, UR6 ;  /* 0x00000006ff037e24 */ /* 0x000fe2000f8e00ff */
[----:B------:R-:W-:Y:S02]  /*5f30*/  F2FP.F16.F32.PACK_AB R178, R14, R65 ;  /* 0x000000410eb2723e */ /* 0x000fe400000000ff */
[----:B------:R-:W-:Y:S01]  /*5f40*/  CS2R R64, SRZ ;  /* 0x0000000000407805 */ /* 0x000fe2000001ff00 */
[C---:B0-----:R-:W-:Y:S01]  /*5f50*/  FADD.FTZ R7, R30.reuse, R7 ;  /* 0x000000071e077221 */ /* 0x041fe20000010000 */
[----:B------:R-:W-:-:S02]  /*5f60*/  F2FP.F16.F32.PACK_AB R179, R30, R103 ;  /* 0x000000671eb3723e */ /* 0x000fc400000000ff */
[----:B------:R-:W-:Y:S02]  /*5f70*/  CS2R R102, SRZ ;  /* 0x0000000000667805 */ /* 0x000fe4000001ff00 */
[----:B------:R-:W-:Y:S01]  /*5f80*/  CS2R R30, SRZ ;  /* 0x00000000001e7805 */ /* 0x000fe2000001ff00 */
[----:B------:R-:W-:Y:S06]  /*5f90*/  @!P3 BRA `(.L_x_5296) ;  /* 0x0000004c0030b947 */ /* 0x000fec0003800000 */
[----:B------:R-:W-:Y:S01]  /*5fa0*/  R2UR UR59, R20 ;  /* 0x00000000143b72ca */ /* 0x000fe200000e0000 */
[----:B------:R-:W-:Y:S01]  /*5fb0*/  UMOV UR6, URZ ;  /* 0x0000003f00067c82 */ /* 0x000fe20008000000 */
[----:B------:R-:W-:Y:S01]  /*5fc0*/  IMAD.MOV.U32 R14, RZ, RZ, R10 ;  /* 0x000000ffff0e7224 */ /* 0x000fe200078e000a */
[----:B------:R-:W-:Y:S01]  /*5fd0*/  MOV R15, R11 ;  /* 0x0000000b000f7202 */ /* 0x000fe20000000f00 */
[----:B------:R-:W-:Y:S01]  /*5fe0*/  IMAD.U32 R21, RZ, RZ, UR6 ;  /* 0x00000006ff157e24 */ /* 0x000fe2000f8e00ff */
[----:B------:R-:W-:Y:S01]  /*5ff0*/  UMOV UR58, URZ ;  /* 0x0000003f003a7c82 */ /* 0x000fe20008000000 */
[----:B------:R-:W-:Y:S01]  /*6000*/  IMAD.MOV.U32 R2, RZ, RZ, 0x3f800000 ;  /* 0x3f800000ff027424 */ /* 0x000fe200078e00ff */
[----:B------:R-:W-:Y:S01]  /*6010*/  ULDC UR57, c[0x0][0x9d8] ;  /* 0x0002760000397ab9 */ /* 0x000fe20000000800 */
[----:B------:R-:W-:-:S07]  /*6020*/  IMAD.MOV.U32 R119, RZ, RZ, RZ ;  /* 0x000000ffff777224 */ /* 0x000fce00078e00ff */
.L_x_5305:
        /* <DEDUP_REMOVED lines=9> */
.L_x_5297:
[----:B------:R-:W-:Y:S02]  /*60c0*/  R2UR UR7, R16 ;  /* 0x00000000100772ca */ /* 0x000fe400000e0000 */
[----:B------:R-:W-:-:S11]  /*60d0*/  R2UR UR6, R3 ;  /* 0x00000000030672ca */ /* 0x000fd600000e0000 */
[----:B------:R-:W-:Y:S02]  /*60e0*/  ULEA UR61, UR60, UR7, 0x3 ;  /* 0x000000073c3d7291 */ /* 0x000fe4000f8e183f */
[----:B------:R-:W-:-:S04]  /*60f0*/  MOV R6, UR6 ;  /* 0x0000000600067c02 */ /* 0x000fc80008000f00 */
[----:B------:R-:W-:-:S04]  /*6100*/  SHF.L.U32 R6, R6, 0x1f, RZ ;  /* 0x0000001f06067819 */ /* 0x000fc800000006ff */
[----:B------:R0:W1:Y:S01]  /*6110*/  SYNCS.PHASECHK.TRANS64.TRYWAIT P3, [UR61+0x36830], R6 ;  /* 0x03683006ff0075a7 */ /* 0x000062000806017d */
[----:B------:R-:W-:Y:S05]  /*6120*/  @!P0 BRA `(.L_x_5298) ;  /* 0x0000000000048947 */ /* 0x000fea0003800000 */
[----:B------:R-:W-:Y:S01]  /*6130*/  BPT.TRAP 0x1 ;  /* 0x000000040000795c */ /* 0x000fe20000300000 */
.L_x_5298:
[----:B-1----:R-:W-:Y:S05]  /*6140*/  @P3 BRA `(.L_x_5299) ;  /* 0x0000000000083947 */ /* 0x002fea0003800000 */
[----:B------:R-:W1:Y:S02]  /*6150*/  SYNCS.PHASECHK.TRANS64.TRYWAIT P3, [UR61+0x36830], R6 ;  /* 0x03683006ff0075a7 */ /* 0x000e64000806017d */
[----:B-1----:R-:W-:Y:S05]  /*6160*/  @!P3 BRA `(.L_x_5300) ;  /* 0x00000104005cb947 */ /* 0x002fea0003800000 */
.L_x_5299:
        /* <DEDUP_REMOVED lines=13> */
[----:B------:R-:W-:Y:S01]  /*6240*/  UIMAD UR56, UR60, 0xa80, UR6 ;  /* 0x00000a803c3878a4 */ /* 0x000fe2000f8e0206 */
[C---:B------:R-:W-:Y:S01]  /*6250*/  R2UR UR40, R4.reuse ;  /* 0x00000000042872ca */ /* 0x040fe200000e0000 */
[----:B------:R-:W-:Y:S01]  /*6260*/  UMOV UR19, 0x40000040 ;  /* 0x4000004000137882 */ /* 0x000fe20000000000 */
[C---:B------:R-:W-:Y:S01]  /*6270*/  R2UR UR41, R5.reuse ;  /* 0x00000000052972ca */ /* 0x040fe200000e0000 */
[----:B------:R-:W-:Y:S01]  /*6280*/  UIADD3 UR50, UR56, 0x80, URZ ;  /* 0x0000008038327890 */ /* 0x000fe2000fffe03f */
[----:B------:R-:W-:Y:S01]  /*6290*/  MOV R11, UR45 ;  /* 0x0000002d000b7c02 */ /* 0x000fe20008000f00 */
[----:B------:R-:W-:Y:S01]  /*62a0*/  UIADD3 UR6, UR56, 0x100, URZ ;  /* 0x0000010038067890 */ /* 0x000fe2000fffe03f */
[----:B------:R-:W-:Y:S01]  /*62b0*/  MOV R20, UR44 ;  /* 0x0000002c00147c02 */ /* 0x000fe20008000f00 */
[----:B------:R-:W-:Y:S01]  /*62c0*/  UMOV UR54, UR56 ;  /* 0x0000003800367c82 */ /* 0x000fe20008000000 */
[----:B------:R-:W-:Y:S01]  /*62d0*/  UIADD3 UR7, UR56, 0x180, URZ ;  /* 0x0000018038077890 */ /* 0x000fe2000fffe03f */
[----:B------:R-:W-:Y:S01]  /*62e0*/  HGMMA.64x16x16.F32 R168, gdesc[UR52], RZ, !UPT, gsb0 ;  /* 0x0020000034a879f0 */ /* 0x000fe2000c0008ff */
[C---:B------:R-:W-:Y:S01]  /*62f0*/  R2UR UR52, R4.reuse ;  /* 0x00000000043472ca */ /* 0x040fe200000e0000 */
[----:B------:R-:W-:Y:S01]  /*6300*/  UMOV UR55, 0x40000040 ;  /* 0x4000004000377882 */ /* 0x000fe20000000000 */
[C---:B------:R-:W-:Y:S01]  /*6310*/  R2UR UR53, R5.reuse ;  /* 0x00000000053572ca */ /* 0x040fe200000e0000 */
[----:B------:R-:W-:Y:S01]  /*6320*/  UMOV UR54, UR6 ;  /* 0x0000000600367c82 */ /* 0x000fe20008000000 */
[----:B------:R-:W-:Y:S01]  /*6330*/  R2UR UR44, R4 ;  /* 0x00000000042c72ca */ /* 0x000fe200000e0000 */
[----:B------:R-:W-:Y:S01]  /*6340*/  UMOV UR42, UR7 ;  /* 0x00000007002a7c82 */ /* 0x000fe20008000000 */
[----:B------:R-:W-:Y:S01]  /*6350*/  R2UR UR45, R5 ;  /* 0x00000000052d72ca */ /* 0x000fe200000e0000 */
[----:B------:R-:W-:Y:S01]  /*6360*/  UIADD3 UR6, UR56, 0x200, URZ ;  /* 0x0000020038067890 */ /* 0x000fe2000fffe03f */
[-C--:B------:R-:W-:Y:S01]  /*6370*/  FMUL.FTZ R24, R24, R0.reuse ;  /* 0x0000000018187220 */ /* 0x080fe20000410000 */
        /* <DEDUP_REMOVED lines=578> */
.L_x_5301:
        /* <DEDUP_REMOVED lines=8> */
.L_x_5302:
[----:B-1----:R-:W-:Y:S05]  /*8820*/  @P3 BRA `(.L_x_5303) ;  /* 0x0000000000083947 */ /* 0x002fea0003800000 */
[----:B------:R-:W1:Y:S02]  /*8830*/  SYNCS.PHASECHK.TRANS64.TRYWAIT P3, [UR11+0x36850], R0 ;  /* 0x03685000ff0075a7 */ /* 0x000e64000806014b */
[----:B-1----:R-:W-:Y:S05]  /*8840*/  @!P3 BRA `(.L_x_5304) ;  /* 0x000000dc00bcb947 */ /* 0x002fea0003800000 */
.L_x_5303:
[----:B------:R-:W-:Y:S01]  /*8850*/  R2UR UR6, R16 ;  /* 0x00000000100672ca */ /* 0x000fe200000e0000 */
[----:B------:R-:W-:Y:S01]  /*8860*/  WARPGROUP.ARRIVE ;  /* 0x00000000000079c5 */ /* 0x000fe20000000000 */
[----:B------:R-:W-:Y:S01]  /*8870*/  UMOV UR7, 0x40000040 ;  /* 0x4000004000077882 */ /* 0x000fe20000000000 */
[----:B------:R-:W-:Y:S01]  /*8880*/  FMUL.FTZ R159, R159, UR57 ;  /* 0x000000399f9f7c20 */ /* 0x000fe20008410000 */
[----:B------:R-:W-:Y:S01]  /*8890*/  FMUL.FTZ R22, R160, UR57 ;  /* 0x00000039a0167c20 */ /* 0x000fe20008410000 */
[----:B------:R-:W-:Y:S01]  /*88a0*/  FMUL.FTZ R160, R164, UR57 ;  /* 0x00000039a4a07c20 */ /* 0x000fe20008410000 */
[----:B------:R-:W-:Y:S01]  /*88b0*/  R2UR UR15, R17 ;  /* 0x00000000110f72ca */ /* 0x000fe200000e0000 */
[----:B------:R-:W-:Y:S01]  /*88c0*/  MUFU.TANH R164, R159 ;  /* 0x0000009f00a47308 */ /* 0x000fe20000002400 */
[----:B------:R-:W-:Y:S01]  /*88d0*/  FMUL.FTZ R6, R170, UR57 ;  /* 0x00000039aa067c20 */ /* 0x000fe20008410000 */
[----:B------:R-:W-:Y:S01]  /*88e0*/  FMUL.FTZ R10, R171, UR57 ;  /* 0x00000039ab0a7c20 */ /* 0x000fe20008410000 */
[----:B------:R-:W-:Y:S01]  /*88f0*/  ULDC UR14, c[0x0][0x2f0] ;  /* 0x0000bc00000e7ab9 */ /* 0x000fe20000000800 */
[----:B------:R-:W-:Y:S01]  /*8900*/  FMUL.FTZ R21, R161, UR57 ;  /* 0x00000039a1157c20 */ /* 0x000fe20008410000 */
[----:B------:R-:W-:Y:S01]  /*8910*/  FMUL.FTZ R161, R152, UR57 ;  /* 0x0000003998a17c20 */ /* 0x000fe20008410000 */
[----:B------:R-:W-:Y:S01]  /*8920*/  UIADD3 UR6, UR6, 0x400, URZ ;  /* 0x0000040006067890 */ /* 0x000fe2000fffe03f */
[----:B------:R-:W-:Y:S01]  /*8930*/  FMUL.FTZ R152, R153, UR57 ;  /* 0x0000003999987c20 */ /* 0x000fe20008410000 */
[----:B------:R-:W2:Y:S01]  /*8940*/  MUFU.TANH R6, R6 ;  /* 0x0000000600067308 */ /* 0x000ea20000002400 */
[----:B------:R-:W-:Y:S01]  /*8950*/  FMUL.FTZ R153, R157, UR57 ;  /* 0x000000399d997c20 */ /* 0x000fe20008410000 */
[----:B------:R-:W-:Y:S01]  /*8960*/  USHF.R.U32.HI UR6, URZ, 0x4, UR6 ;  /* 0x000000043f067899 */ /* 0x000fe20008011606 */
[----:B------:R-:W-:Y:S01]  /*8970*/  FMUL.FTZ R157, R150, UR57 ;  /* 0x00000039969d7c20 */ /* 0x000fe20008410000 */
[----:B------:R-:W-:Y:S01]  /*8980*/  FMUL.FTZ R158, R158, UR57 ;  /* 0x000000399e9e7c20 */ /* 0x000fe20008410000 */
[----:B------:R-:W-:Y:S01]  /*8990*/  FMUL.FTZ R147, R147, UR57 ;  /* 0x0000003993937c20 */ /* 0x000fe20008410000 */
[----:B------:R-:W-:Y:S01]  /*89a0*/  ULOP3.LUT UR6, UR6, 0x3fff, URZ, 0xc0, !UPT ;  /* 0x00003fff06067892 */ /* 0x000fe2000f8ec03f */
[----:B------:R-:W-:Y:S01]  /*89b0*/  FMUL.FTZ R23, R165, UR57 ;  /* 0x00000039a5177c20 */ /* 0x000fe20008410000 */
[----:B------:R-:W3:Y:S01]  /*89c0*/  MUFU.TANH R10, R10 ;  /* 0x0000000a000a7308 */ /* 0x000ee20000002400 */
[----:B------:R-:W-:Y:S01]  /*89d0*/  FMUL.FTZ R151, R151, UR57 ;  /* 0x0000003997977c20 */ /* 0x000fe20008410000 */
[----:B------:R-:W-:Y:S01]  /*89e0*/  ULOP3.LUT UR6, UR6, 0x3800000, URZ, 0xfc, !UPT ;  /* 0x0380000006067892 */ /* 0x000fe2000f8efc3f */
[----:B------:R-:W-:Y:S01]  /*89f0*/  FMUL.FTZ R138, R138, UR57 ;  /* 0x000000398a8a7c20 */ /* 0x000fe20008410000 */
[----:B------:R-:W-:Y:S01]  /*8a00*/  FMUL.FTZ R139, R139, UR57 ;  /* 0x000000398b8b7c20 */ /* 0x000fe20008410000 */
[----:B------:R-:W-:Y:S01]  /*8a10*/  FMUL.FTZ R143, R143, UR57 ;  /* 0x000000398f8f7c20 */ /* 0x000fe20008410000 */
[----:B------:R-:W-:Y:S01]  /*8a20*/  UIMAD UR10, UR58, 0xa80, UR6 ;  /* 0x00000a803a0a78a4 */ /* 0x000fe2000f8e0206 */
[----:B------:R-:W-:Y:S01]  /*8a30*/  FMUL.FTZ R142, R142, UR57 ;  /* 0x000000398e8e7c20 */ /* 0x000fe20008410000 */
[----:B------:R-:W-:Y:S01]  /*8a40*/  MUFU.TANH R158, R158 ;  /* 0x0000009e009e7308 */ /* 0x000fe20000002400 */
[----:B------:R-:W-:Y:S01]  /*8a50*/  FMUL.FTZ R130, R130, UR57 ;  /* 0x0000003982827c20 */ /* 0x000fe20008410000 */
[----:B------:R-:W-:Y:S01]  /*8a60*/  FMUL.FTZ R134, R134, UR57 ;  /* 0x0000003986867c20 */ /* 0x000fe20008410000 */
[----:B------:R-:W-:Y:S01]  /*8a70*/  FMUL.FTZ R122, R122, UR57 ;  /* 0x000000397a7a7c20 */ /* 0x000fe20008410000 */
[----:B01----:R-:W-:Y:S01]  /*8a80*/  FMUL.FTZ R0, R169, UR57 ;  /* 0x00000039a9007c20 */ /* 0x003fe20008410000 */
[----:B------:R-:W-:Y:S01]  /*8a90*/  UMOV UR6, UR10 ;  /* 0x0000000a00067c82 */ /* 0x000fe20008000000 */
[----:B------:R-:W-:Y:S01]  /*8aa0*/  FMUL.FTZ R126, R126, UR57 ;  /* 0x000000397e7e7c20 */ /* 0x000fe20008410000 */
[----:B------:R-:W-:Y:S01]  /*8ab0*/  HGMMA.64x192x16.F32 R24, R200, gdesc[UR4].tnspB, R24, gsb0 ;  /* 0x42e00004c8187df0 */ /* 0x000fe20008000818 */
[----:B------:R-:W-:Y:S01]  /*8ac0*/  UIADD3 UR6, UR10, 0x80, URZ ;  /* 0x000000800a067890 */ /* 0x000fe2000fffe03f */
[----:B------:R-:W-:Y:S01]  /*8ad0*/  MUFU.TANH R165, R147 ;  /* 0x0000009300a57308 */ /* 0x000fe20000002400 */
[----:B------:R-:W-:Y:S01]  /*8ae0*/  UMOV UR7, 0x40000040 ;  /* 0x4000004000077882 */ /* 0x000fe20000000000 */
        /* <DEDUP_REMOVED lines=8> */
[----:B------:R-:W-:-:S06]  /*8b70*/  UMOV UR58, UR60 ;  /* 0x0000003c003a7c82 */ /* 0x000fcc0008000000 */
[----:B------:R-:W-:Y:S08]  /*8b80*/  MUFU.TANH R138, R138 ;  /* 0x0000008a008a7308 */ /* 0x000ff00000002400 */
[----:B------:R-:W-:Y:S08]  /*8b90*/  MUFU.TANH R142, R142 ;  /* 0x0000008e008e7308 */ /* 0x000ff00000002400 */
[----:B------:R-:W-:Y:S08]  /*8ba0*/  MUFU.TANH R130, R130 ;  /* 0x0000008200827308 */ /* 0x000ff00000002400 */
[----:B------:R-:W-:Y:S08]  /*8bb0*/  MUFU.TANH R134, R134 ;  /* 0x0000008600867308 */ /* 0x000ff00000002400 */
[----:B------:R-:W-:Y:S08]  /*8bc0*/  MUFU.TANH R122, R122 ;  /* 0x0000007a007a7308 */ /* 0x000ff00000002400 */
[----:B------:R0:W-:Y:S08]  /*8bd0*/  MUFU.TANH R173, R126 ;  /* 0x0000007e00ad7308 */ /* 0x0001f00000002400 */
[----:B------:R-:W-:Y:S01]  /*8be0*/  MUFU.TANH R2, R2 ;  /* 0x0000000200027308 */ /* 0x000fe20000002400 */
[----:B0-----:R-:W-:Y:S01]  /*8bf0*/  FMUL.FTZ R126, R148, UR57 ;  /* 0x00000039947e7c20 */ /* 0x001fe20008410000 */
[----:B------:R-:W-:-:S06]  /*8c00*/  FMUL.FTZ R148, R121, UR57 ;  /* 0x0000003979947c20 */ /* 0x000fcc0008410000 */
        /* <DEDUP_REMOVED lines=17> */
[----:B------:R-:W-:-:S05]  /*8d20*/  FMUL.FTZ R203, R174, UR57 ;  /* 0x00000039aecb7c20 */ /* 0x000fca0008410000 */
[----:B------:R-:W-:Y:S01]  /*8d30*/  HGMMA.64x192x16.F32 R24, R196, gdesc[UR4].tnspB, R24, gsb0 ;  /* 0x42e00004c4187df0 */ /* 0x000fe20008000818 */
[----:B------:R-:W-:Y:S01]  /*8d40*/  UIADD3 UR6, UR10, 0x100, URZ ;  /* 0x000001000a067890 */ /* 0x000fe2000fffe03f */
[----:B------:R-:W0:Y:S01]  /*8d50*/  MUFU.TANH R203, R203 ;  /* 0x000000cb00cb7308 */ /* 0x000e220000002400 */
[----:B------:R-:W-:Y:S01]  /*8d60*/  UMOV UR7, 0x40000040 ;  /* 0x4000004000077882 */ /* 0x000fe20000000000 */
[----:B------:R-:W-:Y:S02]  /*8d70*/  WARPGROUP.DEPBAR.LE gsb0, 0x0 ;  /* 0x00008000000079c5 */ /* 0x000fe40000010000 */
[----:B------:R-:W-:Y:S01]  /*8d80*/  WARPGROUP.ARRIVE ;  /* 0x00000000000079c5 */ /* 0x000fe20000000000 */
[----:B------:R-:W-:Y:S01]  /*8d90*/  FMUL.FTZ R199, R175, UR57 ;  /* 0x00000039afc77c20 */ /* 0x000fe20008410000 */
[----:B------:R-:W-:Y:S01]  /*8da0*/  FMUL.FTZ R175, R155, UR57 ;  /* 0x000000399baf7c20 */ /* 0x000fe20008410000 */
[----:B------:R-:W-:Y:S01]  /*8db0*/  FMUL.FTZ R197, R162, UR57 ;  /* 0x00000039a2c57c20 */ /* 0x000fe20008410000 */
[----:B------:R-:W-:Y:S01]  /*8dc0*/  FMUL.FTZ R162, R167, UR57 ;  /* 0x00000039a7a27c20 */ /* 0x000fe20008410000 */
[----:B------:R-:W-:-:S09]  /*8dd0*/  IMAD.U32 R167, RZ, RZ, UR14 ;  /* 0x0000000effa77e24 */ /* 0x000fd2000f8e00ff */
[----:B------:R-:W-:Y:S01]  /*8de0*/  HGMMA.64x192x16.F32 R24, R192, gdesc[UR4].tnspB, R24, gsb0 ;  /* 0x42e00004c0187df0 */ /* 0x000fe20008000818 */
[----:B------:R-:W-:Y:S01]  /*8df0*/  @UP0 ULDC UR6, c[0x0][0x44c] ;  /* 0x0001130000060ab9 */ /* 0x000fe20000000800 */
[----:B------:R-:W-:Y:S01]  /*8e00*/  UMOV UR7, 0x40000040 ;  /* 0x4000004000077882 */ /* 0x000fe20000000000 */
[----:B------:R-:W-:Y:S01]  /*8e10*/  @P2 IMAD.HI.U32 R155, R12, UR6, RZ ;  /* 0x000000060c9b2c27 */ /* 0x000fe2000f8e00ff */
[----:B------:R-:W-:Y:S01]  /*8e20*/  @UP0 ULDC UR6, c[0x0][0x450] ;  /* 0x0001140000060ab9 */ /* 0x000fe20000000800 */
[----:B------:R-:W-:Y:S01]  /*8e30*/  ULDC UR14, c[0x0][0x288] ;  /* 0x0000a200000e7ab9 */ /* 0x000fe20000000800 */
[----:B------:R-:W1:Y:S08]  /*8e40*/  MUFU.TANH R199, R199 ;  /* 0x000000c700c77308 */ /* 0x000e700000002400 */
[----:B------:R-:W4:Y:S08]  /*8e50*/  MUFU.TANH R197, R197 ;  /* 0x000000c500c57308 */ /* 0x000f300000002400 */
[----:B------:R-:W-:Y:S08]  /*8e60*/  MUFU.TANH R162, R162 ;  /* 0x000000a200a27308 */ /* 0x000ff00000002400 */
[----:B------:R-:W-:Y:S01]  /*8e70*/  MUFU.TANH R175, R175 ;  /* 0x000000af00af7308 */ /* 0x000fe20000002400 */
[----:B------:R-:W-:-:S02]  /*8e80*/  WARPGROUP.DEPBAR.LE gsb0, 0x0 ;  /* 0x00008000000079c5 */ /* 0x000fc40000010000 */
[----:B------:R-:W-:Y:S01]  /*8e90*/  FMUL.FTZ R195, R163, UR57 ;  /* 0x00000039a3c37c20 */ /* 0x000fe20008410000 */
[----:B------:R-:W-:Y:S01]  /*8ea0*/  FMUL.FTZ R163, R154, UR57 ;  /* 0x000000399aa37c20 */ /* 0x000fe20008410000 */
[----:B------:R-:W-:Y:S01]  /*8eb0*/  FMUL.FTZ R154, R156, UR57 ;  /* 0x000000399c9a7c20 */ /* 0x000fe20008410000 */
[----:B------:R-:W-:Y:S01]  /*8ec0*/  IMAD.MOV.U32 R156, RZ, RZ, R12 ;  /* 0x000000ffff9c7224 */ /* 0x000fe200078e000c */
[----:B------:R-:W-:Y:S01]  /*8ed0*/  @P2 SHF.R.U32.HI R156, RZ, UR6, R155 ;  /* 0x00000006ff9c2c19 */ /* 0x000fe2000801169b */
[----:B------:R-:W-:Y:S01]  /*8ee0*/  UMOV UR6, 0x1 ;  /* 0x0000000100067882 */ /* 0x000fe20000000000 */
[----:B------:R-:W-:Y:S01]  /*8ef0*/  FMUL.FTZ R155, R146, UR57 ;  /* 0x00000039929b7c20 */ /* 0x000fe20008410000 */
[----:B------:R-:W-:Y:S01]  /*8f00*/  UIMAD UR6, UR59, -0x70, UR6 ;  /* 0xffffff903b0678a4 */ /* 0x000fe2000f8e0206 */
[----:B------:R-:W-:Y:S01]  /*8f10*/  WARPGROUP.ARRIVE ;  /* 0x00000000000079c5 */ /* 0x000fe20000000000 */
[----:B------:R-:W5:Y:S01]  /*8f20*/  SHFL.IDX PT, R159, R156, 0x1, 0x1c1f ;  /* 0x003c1f009c9f7f89 */ /* 0x000f6200000e0000 */
[----:B------:R-:W-:Y:S01]  /*8f30*/  FMUL.FTZ R193, R166, UR57 ;  /* 0x00000039a6c17c20 */ /* 0x000fe20008410000 */
[----:B------:R-:W4:Y:S02]  /*8f40*/  MUFU.TANH R195, R195 ;  /* 0x000000c300c37308 */ /* 0x000f240000002400 */
[----:B------:R-:W-:Y:S01]  /*8f50*/  IMAD.U32 R146, RZ, RZ, UR6 ;  /* 0x00000006ff927e24 */ /* 0x000fe2000f8e00ff */
[----:B------:R-:W-:-:S03]  /*8f60*/  UIADD3 UR6, UR10, 0x180, URZ ;  /* 0x000001800a067890 */ /* 0x000fc6000fffe03f */
[----:B------:R-:W-:Y:S02]  /*8f70*/  IMAD R146, R13, -0x2, R146 ;  /* 0xfffffffe0d927824 */ /* 0x000fe400078e0292 */
[----:B------:R-:W4:Y:S02]  /*8f80*/  MUFU.TANH R193, R193 ;  /* 0x000000c100c17308 */ /* 0x000f240000002400 */
[----:B------:R-:W-:Y:S02]  /*8f90*/  IMAD R146, R167, UR15, R146 ;  /* 0x0000000fa7927c24 */ /* 0x000fe4000f8e0292 */
[----:B------:R-:W-:Y:S01]  /*8fa0*/  HGMMA.64x192x16.F32 R24, R188, gdesc[UR4].tnspB, R24, gsb0 ;  /* 0x42e00004bc187df0 */ /* 0x000fe20008000818 */
[----:B------:R-:W-:Y:S01]  /*8fb0*/  UIADD3 UR6, UR10, 0x200, URZ ;  /* 0x000002000a067890 */ /* 0x000fe2000fffe03f */
[----:B------:R-:W-:Y:S02]  /*8fc0*/  UMOV UR7, 0x40000040 ;  /* 0x4000004000077882 */ /* 0x000fe40000000000 */
[----:B------:R-:W4:Y:S01]  /*8fd0*/  MUFU.TANH R163, R163 ;  /* 0x000000a300a37308 */ /* 0x000f220000002400 */
[----:B-----5:R-:W-:-:S07]  /*8fe0*/  IADD3 R150, R159, -UR14, R146 ;  /* 0x8000000e9f967c10 */ /* 0x020fce000fffe092 */
[----:B------:R-:W5:Y:S01]  /*8ff0*/  MUFU.TANH R155, R155 ;  /* 0x0000009b009b7308 */ /* 0x000f620000002400 */
[C---:B------:R-:W-:Y:S02]  /*9000*/  ISETP.GT.AND P3, PT, R150.reuse, RZ, PT ;  /* 0x000000ff9600720c */ /* 0x040fe40003f64270 */
[----:B------:R-:W-:Y:S02]  /*9010*/  ISETP.GT.AND P4, PT, R150, 0x1, PT ;  /* 0x000000019600780c */ /* 0x000fe40003f84270 */
[----:B--2---:R-:W-:Y:S02]  /*9020*/  FSEL R201, R6, -INF , P3 ;  /* 0xff80000006c97808 */ /* 0x004fe40001800000 */
[----:B------:R-:W-:Y:S01]  /*9030*/  ISETP.GT.AND P3, PT, R150, 0x8, PT ;  /* 0x000000089600780c */ /* 0x000fe20003f64270 */
[----:B------:R-:W2:Y:S01]  /*9040*/  MUFU.TANH R159, R151 ;  /* 0x00000097009f7308 */ /* 0x000ea20000002400 */
[----:B---3--:R-:W-:Y:S02]  /*9050*/  FSEL R205, R10, -INF , P4 ;  /* 0xff8000000acd7808 */ /* 0x008fe40002000000 */
[----:B------:R-:W-:-:S02]  /*9060*/  FMNMX.FTZ R6, R201, R14, !PT ;  /* 0x0000000ec9067209 */ /* 0x000fc40007810000 */
[C---:B------:R-:W-:Y:S02]  /*9070*/  ISETP.GT.AND P4, PT, R150.reuse, 0x9, PT ;  /* 0x000000099600780c */ /* 0x040fe40003f84270 */
[----:B0-----:R-:W-:Y:S01]  /*9080*/  FSEL R203, R203, -INF , P3 ;  /* 0xff800000cbcb7808 */ /* 0x001fe20001800000 */
[----:B------:R5:W0:Y:S01]  /*9090*/  MUFU.TANH R166, R139 ;  /* 0x0000008b00a67308 */ /* 0x000a220000002400 */
[----:B------:R-:W-:Y:S02]  /*90a0*/  FMNMX.FTZ R6, R205, R6, !PT ;  /* 0x00000006cd067209 */ /* 0x000fe40007810000 */
[C---:B------:R-:W-:Y:S02]  /*90b0*/  ISETP.GT.AND P3, PT, R150.reuse, 0x10, PT ;  /* 0x000000109600780c */ /* 0x040fe40003f64270 */
[----:B-1----:R-:W-:Y:S02]  /*90c0*/  FSEL R199, R199, -INF , P4 ;  /* 0xff800000c7c77808 */ /* 0x002fe40002000000 */
[----:B------:R-:W-:Y:S01]  /*90d0*/  FMNMX.FTZ R6, R203, R6, !PT ;  /* 0x00000006cb067209 */ /* 0x000fe20007810000 */
[----:B------:R-:W1:Y:S01]  /*90e0*/  MUFU.TANH R167, R143 ;  /* 0x0000008f00a77308 */ /* 0x000e620000002400 */
[----:B------:R-:W-:-:S02]  /*90f0*/  ISETP.GT.AND P4, PT, R150, 0x11, PT ;  /* 0x000000119600780c */ /* 0x000fc40003f84270 */
[----:B----4-:R-:W-:Y:S02]  /*9100*/  FSEL R197, R197, -INF , P3 ;  /* 0xff800000c5c57808 */ /* 0x010fe40001800000 */
[----:B------:R-:W-:Y:S02]  /*9110*/  FMNMX.FTZ R6, R199, R6, !PT ;  /* 0x00000006c7067209 */ /* 0x000fe40007810000 */
[C---:B------:R-:W-:Y:S01]  /*9120*/  ISETP.GT.AND P3, PT, R150.reuse, 0x18, PT ;  /* 0x000000189600780c */ /* 0x040fe20003f64270 */
[----:B------:R-:W-:Y:S01]  /*9130*/  MUFU.TANH R154, R154 ;  /* 0x0000009a009a7308 */ /* 0x000fe20000002400 */
[----:B------:R-:W-:Y:S02]  /*9140*/  FSEL R195, R195, -INF , P4 ;  /* 0xff800000c3c37808 */ /* 0x000fe40002000000 */
[----:B------:R-:W-:Y:S02]  /*9150*/  FMNMX.FTZ R6, R197, R6, !PT ;  /* 0x00000006c5067209 */ /* 0x000fe40007810000 */
[----:B------:R-:W-:-:S02]  /*9160*/  ISETP.GT.AND P4, PT, R150, 0x19, PT ;  /* 0x000000199600780c */ /* 0x000fc40003f84270 */
[----:B------:R-:W-:Y:S02]  /*9170*/  FSEL R193, R193, -INF , P3 ;  /* 0xff800000c1c17808 */ /* 0x000fe40001800000 */
[----:B------:R-:W-:Y:S02]  /*9180*/  FMNMX.FTZ R6, R195, R6, !PT ;  /* 0x00000006c3067209 */ /* 0x000fe40007810000 */
[----:B------:R-:W-:Y:S02]  /*9190*/  ISETP.GT.AND P3, PT, R150, 0x20, PT ;  /* 0x000000209600780c */ /* 0x000fe40003f64270 */
[----:B------:R-:W-:Y:S01]  /*91a0*/  FMNMX.FTZ R6, R193, R6, !PT ;  /* 0x00000006c1067209 */ /* 0x000fe20007810000 */
[----:B------:R-:W-:Y:S02]  /*91b0*/  WARPGROUP.DEPBAR.LE gsb0, 0x0 ;  /* 0x00008000000079c5 */ /* 0x000fe40000010000 */
[----:B------:R-:W-:Y:S01]  /*91c0*/  WARPGROUP.ARRIVE ;  /* 0x00000000000079c5 */ /* 0x000fe20000000000 */
[----:B------:R-:W-:-:S02]  /*91d0*/  FSEL R191, R162, -INF , P4 ;  /* 0xff800000a2bf7808 */ /* 0x000fc40002000000 */
[C---:B------:R-:W-:Y:S02]  /*91e0*/  ISETP.GT.AND P4, PT, R150.reuse, 0x21, PT ;  /* 0x000000219600780c */ /* 0x040fe40003f84270 */
[----:B------:R-:W-:Y:S01]  /*91f0*/  FSEL R189, R163, -INF , P3 ;  /* 0xff800000a3bd7808 */ /* 0x000fe20001800000 */
[----:B------:R-:W-:Y:S01]  /*9200*/  HGMMA.64x192x16.F32 R24, R184, gdesc[UR4].tnspB, R24, gsb0 ;  /* 0x42e00004b8187df0 */ /* 0x000fe20008000818 */
[----:B------:R-:W-:Y:S01]  /*9210*/  FMNMX.FTZ R6, R191, R6, !PT ;  /* 0x00000006bf067209 */ /* 0x000fe20007810000 */
[----:B------:R-:W-:Y:S01]  /*9220*/  UIADD3 UR6, UR10, 0x280, URZ ;  /* 0x000002800a067890 */ /* 0x000fe2000fffe03f */
[C---:B------:R-:W-:Y:S01]  /*9230*/  ISETP.GT.AND P3, PT, R150.reuse, 0x28, PT ;  /* 0x000000289600780c */ /* 0x040fe20003f64270 */
[----:B------:R-:W-:Y:S01]  /*9240*/  UMOV UR7, 0x40000040 ;  /* 0x4000004000077882 */ /* 0x000fe20000000000 */
[----:B------:R-:W-:Y:S02]  /*9250*/  FSEL R175, R175, -INF , P4 ;  /* 0xff800000afaf7808 */ /* 0x000fe40002000000 */
[----:B------:R-:W-:Y:S01]  /*9260*/  FMNMX.FTZ R10, R189, R6, !PT ;  /* 0x00000006bd0a7209 */ /* 0x000fe20007810000 */
[----:B------:R-:W-:Y:S01]  /*9270*/  FMUL.FTZ R6, R131, UR57 ;  /* 0x0000003983067c20 */ /* 0x000fe20008410000 */
[----:B------:R-:W-:-:S02]  /*9280*/  ISETP.GT.AND P4, PT, R150, 0x29, PT ;  /* 0x000000299600780c */ /* 0x000fc40003f84270 */
[----:B------:R-:W-:Y:S02]  /*9290*/  FSEL R147, R158, -INF , P3 ;  /* 0xff8000009e937808 */ /* 0x000fe40001800000 */
[----:B------:R-:W-:Y:S01]  /*92a0*/  FMNMX.FTZ R10, R175, R10, !PT ;  /* 0x0000000aaf0a7209 */ /* 0x000fe20007810000 */
[----:B------:R3:W4:Y:S01]  /*92b0*/  MUFU.TANH R158, R6 ;  /* 0x00000006009e7308 */ /* 0x0007220000002400 */
[----:B------:R-:W-:Y:S02]  /*92c0*/  ISETP.GT.AND P3, PT, R150, 0x30, PT ;  /* 0x000000309600780c */ /* 0x000fe40003f64270 */
[----:B------:R-:W-:Y:S02]  /*92d0*/  FSEL R131, R164, -INF , P4 ;  /* 0xff800000a4837808 */ /* 0x000fe40002000000 */
[----:B------:R-:W-:Y:S02]  /*92e0*/  FMNMX.FTZ R10, R147, R10, !PT ;  /* 0x0000000a930a7209 */ /* 0x000fe40007810000 */
[----:B------:R-:W-:-:S02]  /*92f0*/  ISETP.GT.AND P4, PT, R150, 0x31, PT ;  /* 0x000000319600780c */ /* 0x000fc40003f84270 */
[----:B-----5:R-:W-:Y:S01]  /*9300*/  FSEL R139, R155, -INF , P3 ;  /* 0xff8000009b8b7808 */ /* 0x020fe20001800000 */
[----:B---3--:R-:W-:Y:S01]  /*9310*/  FMUL.FTZ R6, R135, UR57 ;  /* 0x0000003987067c20 */ /* 0x008fe20008410000 */
[----:B------:R-:W-:Y:S02]  /*9320*/  FMNMX.FTZ R10, R131, R10, !PT ;  /* 0x0000000a830a7209 */ /* 0x000fe40007810000 */
[C---:B------:R-:W-:Y:S01]  /*9330*/  ISETP.GT.AND P3, PT, R150.reuse, 0x38, PT ;  /* 0x000000389600780c */ /* 0x040fe20003f64270 */
[----:B------:R3:W5:Y:S01]  /*9340*/  MUFU.TANH R171, R6 ;  /* 0x0000000600ab7308 */ /* 0x0007620000002400 */
[----:B------:R-:W-:Y:S02]  /*9350*/  FSEL R143, R165, -INF , P4 ;  /* 0xff800000a58f7808 */ /* 0x000fe40002000000 */
[----:B------:R-:W-:Y:S02]  /*9360*/  FMNMX.FTZ R10, R139, R10, !PT ;  /* 0x0000000a8b0a7209 */ /* 0x000fe40007810000 */
[----:B------:R-:W-:-:S02]  /*9370*/  ISETP.GT.AND P4, PT, R150, 0x39, PT ;  /* 0x000000399600780c */ /* 0x000fc40003f84270 */
[----:B------:R-:W-:Y:S02]  /*9380*/  FSEL R151, R157, -INF , P3 ;  /* 0xff8000009d977808 */ /* 0x000fe40001800000 */
[----:B------:R-:W-:Y:S01]  /*9390*/  FMNMX.FTZ R10, R143, R10, !PT ;  /* 0x0000000a8f0a7209 */ /* 0x000fe20007810000 */
[----:B---3--:R-:W-:Y:S01]  /*93a0*/  FMUL.FTZ R6, R123, UR57 ;  /* 0x000000397b067c20 */ /* 0x008fe20008410000 */
[C---:B------:R-:W-:Y:S02]  /*93b0*/  ISETP.GT.AND P3, PT, R150.reuse, 0x40, PT ;  /* 0x000000409600780c */ /* 0x040fe40003f64270 */
[----:B--2---:R-:W-:Y:S01]  /*93c0*/  FSEL R135, R159, -INF , P4 ;  /* 0xff8000009f877808 */ /* 0x004fe20002000000 */
[----:B------:R2:W3:Y:S01]  /*93d0*/  MUFU.TANH R169, R6 ;  /* 0x0000000600a97308 */ /* 0x0004e20000002400 */
[----:B------:R-:W-:Y:S02]  /*93e0*/  FMNMX.FTZ R10, R151, R10, !PT ;  /* 0x0000000a970a7209 */ /* 0x000fe40007810000 */
[----:B------:R-:W-:-:S02]  /*93f0*/  ISETP.GT.AND P4, PT, R150, 0x41, PT ;  /* 0x000000419600780c */ /* 0x000fc40003f84270 */
[----:B------:R-:W-:Y:S01]  /*9400*/  FSEL R155, R138, -INF , P3 ;  /* 0xff8000008a9b7808 */ /* 0x000fe20001800000 */
[----:B------:R-:W-:Y:S01]  /*9410*/  FMUL.FTZ R138, R140, UR57 ;  /* 0x000000398c8a7c20 */ /* 0x000fe20008410000 */
[----:B------:R-:W-:Y:S01]  /*9420*/  FMNMX.FTZ R10, R135, R10, !PT ;  /* 0x0000000a870a7209 */ /* 0x000fe20007810000 */
[----:B------:R-:W-:Y:S01]  /*9430*/  FMUL.FTZ R140, R128, UR57 ;  /* 0x00000039808c7c20 */ /* 0x000fe20008410000 */
[----:B------:R-:W-:Y:S01]  /*9440*/  ISETP.GT.AND P3, PT, R150, 0x48, PT ;  /* 0x000000489600780c */ /* 0x000fe20003f64270 */
[----:B--2---:R-:W-:Y:S01]  /*9450*/  FMUL.FTZ R6, R127, UR57 ;  /* 0x000000397f067c20 */ /* 0x004fe20008410000 */
[----:B0-----:R-:W-:Y:S01]  /*9460*/  FSEL R157, R166, -INF , P4 ;  /* 0xff800000a69d7808 */ /* 0x001fe20002000000 */
[----:B------:R-:W-:Y:S01]  /*9470*/  FMUL.FTZ R128, R129, UR57 ;  /* 0x0000003981807c20 */ /* 0x000fe20008410000 */
[----:B------:R-:W-:Y:S01]  /*9480*/  FMNMX.FTZ R10, R155, R10, !PT ;  /* 0x0000000a9b0a7209 */ /* 0x000fe20007810000 */
[----:B------:R0:W2:Y:S01]  /*9490*/  SHFL.IDX PT, R129, R156, RZ, 0x1c1f ;  /* 0x001c1fff9c817589 */ /* 0x0000a200000e0000 */
[----:B------:R-:W-:Y:S01]  /*94a0*/  ISETP.GT.AND P4, PT, R150, 0x49, PT ;  /* 0x000000499600780c */ /* 0x000fe20003f84270 */
[----:B------:R-:W0:Y:S01]  /*94b0*/  MUFU.TANH R6, R6 ;  /* 0x0000000600067308 */ /* 0x000e220000002400 */
[----:B------:R-:W-:Y:S01]  /*94c0*/  FSEL R123, R142, -INF , P3 ;  /* 0xff8000008e7b7808 */ /* 0x000fe20001800000 */
[----:B------:R-:W-:Y:S01]  /*94d0*/  FMUL.FTZ R142, R132, UR57 ;  /* 0x00000039848e7c20 */ /* 0x000fe20008410000 */
[----:B------:R-:W-:Y:S01]  /*94e0*/  FMNMX.FTZ R10, R157, R10, !PT ;  /* 0x0000000a9d0a7209 */ /* 0x000fe20007810000 */
[----:B------:R-:W-:Y:S01]  /*94f0*/  FMUL.FTZ R132, R133, UR57 ;  /* 0x0000003985847c20 */ /* 0x000fe20008410000 */
[----:B------:R-:W-:-:S02]  /*9500*/  ISETP.GT.AND P3, PT, R150, 0x50, PT ;  /* 0x000000509600780c */ /* 0x000fc40003f64270 */
[----:B-1----:R-:W-:Y:S01]  /*9510*/  FSEL R159, R167, -INF , P4 ;  /* 0xff800000a79f7808 */ /* 0x002fe20002000000 */
[----:B------:R-:W-:Y:S01]  /*9520*/  MUFU.TANH R138, R138 ;  /* 0x0000008a008a7308 */ /* 0x000fe20000002400 */
[----:B------:R-:W-:Y:S02]  /*9530*/  FMNMX.FTZ R10, R123, R10, !PT ;  /* 0x0000000a7b0a7209 */ /* 0x000fe40007810000 */
[----:B------:R-:W-:Y:S02]  /*9540*/  ISETP.GT.AND P4, PT, R150, 0x51, PT ;  /* 0x000000519600780c */ /* 0x000fe40003f84270 */
[----:B------:R-:W-:Y:S01]  /*9550*/  FSEL R163, R130, -INF , P3 ;  /* 0xff80000082a37808 */ /* 0x000fe20001800000 */
[----:B------:R-:W-:Y:S01]  /*9560*/  FMUL.FTZ R130, R149, UR57 ;  /* 0x0000003995827c20 */ /* 0x000fe20008410000 */
[----:B------:R-:W-:Y:S01]  /*9570*/  FMNMX.FTZ R10, R159, R10, !PT ;  /* 0x0000000a9f0a7209 */ /* 0x000fe20007810000 */
[----:B------:R-:W-:Y:S01]  /*9580*/  MUFU.TANH R140, R140 ;  /* 0x0000008c008c7308 */ /* 0x000fe20000002400 */
[----:B------:R-:W-:-:S02]  /*9590*/  ISETP.GT.AND P3, PT, R150, 0x58, PT ;  /* 0x000000589600780c */ /* 0x000fc40003f64270 */
[----:B----4-:R-:W-:Y:S01]  /*95a0*/  FSEL R165, R158, -INF , P4 ;  /* 0xff8000009ea57808 */ /* 0x010fe20002000000 */
[----:B------:R-:W-:Y:S01]  /*95b0*/  FMUL.FTZ R158, R125, UR57 ;  /* 0x000000397d9e7c20 */ /* 0x000fe20008410000 */
[----:B------:R-:W-:Y:S02]  /*95c0*/  FMNMX.FTZ R10, R163, R10, !PT ;  /* 0x0000000aa30a7209 */ /* 0x000fe40007810000 */
[----:B------:R-:W-:Y:S01]  /*95d0*/  ISETP.GT.AND P4, PT, R150, 0x59, PT ;  /* 0x000000599600780c */ /* 0x000fe20003f84270 */
[----:B------:R-:W1:Y:S01]  /*95e0*/  MUFU.TANH R130, R130 ;  /* 0x0000008200827308 */ /* 0x000e620000002400 */
[----:B------:R-:W-:Y:S01]  /*95f0*/  FSEL R167, R134, -INF , P3 ;  /* 0xff80000086a77808 */ /* 0x000fe20001800000 */
[----:B------:R-:W-:Y:S01]  /*9600*/  FMUL.FTZ R134, R137, UR57 ;  /* 0x0000003989867c20 */ /* 0x000fe20008410000 */
[----:B------:R-:W-:Y:S01]  /*9610*/  FMNMX.FTZ R10, R165, R10, !PT ;  /* 0x0000000aa50a7209 */ /* 0x000fe20007810000 */
[----:B------:R-:W-:Y:S01]  /*9620*/  FMUL.FTZ R137, R141, UR57 ;  /* 0x000000398d897c20 */ /* 0x000fe20008410000 */
[----:B------:R-:W-:-:S02]  /*9630*/  ISETP.GT.AND P3, PT, R150, 0x60, PT ;  /* 0x000000609600780c */ /* 0x000fc40003f64270 */
[----:B-----5:R-:W-:Y:S01]  /*9640*/  FSEL R171, R171, -INF , P4 ;  /* 0xff800000abab7808 */ /* 0x020fe20002000000 */
[----:B------:R-:W4:Y:S01]  /*9650*/  MUFU.TANH R134, R134 ;  /* 0x0000008600867308 */ /* 0x000f220000002400 */
[----:B------:R-:W-:Y:S02]  /*9660*/  FMNMX.FTZ R10, R167, R10, !PT ;  /* 0x0000000aa70a7209 */ /* 0x000fe40007810000 */
[----:B------:R-:W-:Y:S02]  /*9670*/  ISETP.GT.AND P4, PT, R150, 0x61, PT ;  /* 0x000000619600780c */ /* 0x000fe40003f84270 */
[----:B------:R-:W-:Y:S02]  /*9680*/  FSEL R127, R122, -INF , P3 ;  /* 0xff8000007a7f7808 */ /* 0x000fe40001800000 */
[----:B------:R-:W-:Y:S01]  /*9690*/  FMNMX.FTZ R10, R171, R10, !PT ;  /* 0x0000000aab0a7209 */ /* 0x000fe20007810000 */
[----:B------:R-:W5:Y:S01]  /*96a0*/  MUFU.TANH R137, R137 ;  /* 0x0000008900897308 */ /* 0x000f620000002400 */
[----:B------:R-:W-:-:S02]  /*96b0*/  ISETP.GT.AND P3, PT, R150, 0x68, PT ;  /* 0x000000689600780c */ /* 0x000fc40003f64270 */
[----:B---3--:R-:W-:Y:S02]  /*96c0*/  FSEL R169, R169, -INF , P4 ;  /* 0xff800000a9a97808 */ /* 0x008fe40002000000 */
[----:B------:R-:W-:Y:S02]  /*96d0*/  FMNMX.FTZ R10, R127, R10, !PT ;  /* 0x0000000a7f0a7209 */ /* 0x000fe40007810000 */
[----:B------:R-:W-:Y:S01]  /*96e0*/  ISETP.GT.AND P4, PT, R150, 0x69, PT ;  /* 0x000000699600780c */ /* 0x000fe20003f84270 */
[----:B------:R-:W-:Y:S01]  /*96f0*/  FMUL.FTZ R150, R120, UR57 ;  /* 0x0000003978967c20 */ /* 0x000fe20008410000 */
[----:B------:R-:W-:Y:S01]  /*9700*/  FSEL R173, R173, -INF , P3 ;  /* 0xff800000adad7808 */ /* 0x000fe20001800000 */
[----:B0-----:R0:W-:Y:S01]  /*9710*/  MUFU.TANH R156, R124 ;  /* 0x0000007c009c7308 */ /* 0x0011e20000002400 */
[----:B------:R-:W-:Y:S02]  /*9720*/  FMNMX.FTZ R10, R169, R10, !PT ;  /* 0x0000000aa90a7209 */ /* 0x000fe40007810000 */
[----:B------:R-:W-:-:S02]  /*9730*/  FSEL R149, R6, -INF , P4 ;  /* 0xff80000006957808 */ /* 0x000fc40002000000 */
[----:B------:R-:W-:Y:S01]  /*9740*/  FMNMX.FTZ R10, R173, R10, !PT ;  /* 0x0000000aad0a7209 */ /* 0x000fe20007810000 */
[----:B------:R-:W3:Y:S01]  /*9750*/  LDC R6, c[0x0][0x988] ;  /* 0x00026200ff067b82 */ /* 0x000ee20000000800 */
[----:B--2---:R-:W-:Y:S01]  /*9760*/  IADD3 R146, R129, -UR14, R146 ;  /* 0x8000000e81927c10 */ /* 0x004fe2000fffe092 */
[----:B------:R-:W2:Y:S01]  /*9770*/  MUFU.TANH R128, R128 ;  /* 0x0000008000807308 */ /* 0x000ea20000002400 */
[----:B------:R-:W-:Y:S02]  /*9780*/  FMNMX.FTZ R10, R149, R10, !PT ;  /* 0x0000000a950a7209 */ /* 0x000fe40007810000 */
[C---:B------:R-:W-:Y:S02]  /*9790*/  ISETP.GT.AND P4, PT, R146.reuse, RZ, PT ;  /* 0x000000ff9200720c */ /* 0x040fe40003f84270 */
[----:B------:R-:W-:Y:S01]  /*97a0*/  ISETP.GT.AND P5, PT, R146, 0x1, PT ;  /* 0x000000019200780c */ /* 0x000fe20003fa4270 */
[----:B------:R-:W1:Y:S01]  /*97b0*/  SHFL.BFLY PT, R207, R10, 0x2, 0x1f ;  /* 0x0c401f000acf7f89 */ /* 0x000e6200000e0000 */
[----:B------:R-:W-:Y:S01]  /*97c0*/  FSEL R2, R2, -INF , P4 ;  /* 0xff80000002027808 */ /* 0x000fe20002000000 */
[----:B------:R-:W2:Y:S01]  /*97d0*/  MUFU.TANH R142, R142 ;  /* 0x0000008e008e7308 */ /* 0x000ea20000002400 */
[----:B------:R-:W-:-:S02]  /*97e0*/  FSEL R121, R0, -INF , P5 ;  /* 0xff80000000797808 */ /* 0x000fc40002800000 */
[----:B------:R-:W-:Y:S02]  /*97f0*/  ISETP.GT.AND P4, PT, R146, 0x8, PT ;  /* 0x000000089200780c */ /* 0x000fe40003f84270 */
[----:B------:R-:W-:Y:S02]  /*9800*/  FMNMX.FTZ R0, R2, R15, !PT ;  /* 0x0000000f02007209 */ /* 0x000fe40007810000 */
[----:B------:R-:W-:Y:S01]  /*9810*/  ISETP.GT.AND P5, PT, R146, 0x9, PT ;  /* 0x000000099200780c */ /* 0x000fe20003fa4270 */
[----:B------:R-:W2:Y:S01]  /*9820*/  MUFU.TANH R132, R132 ;  /* 0x0000008400847308 */ /* 0x000ea20000002400 */
[----:B------:R-:W-:Y:S02]  /*9830*/  FSEL R125, R20, -INF , P4 ;  /* 0xff800000147d7808 */ /* 0x000fe40002000000 */
[----:B------:R-:W-:Y:S02]  /*9840*/  FMNMX.FTZ R0, R121, R0, !PT ;  /* 0x0000000079007209 */ /* 0x000fe40007810000 */
[----:B------:R-:W-:-:S02]  /*9850*/  ISETP.GT.AND P4, PT, R146, 0x10, PT ;  /* 0x000000109200780c */ /* 0x000fc40003f84270 */
[----:B------:R-:W-:Y:S01]  /*9860*/  FSEL R129, R11, -INF , P5 ;  /* 0xff8000000b817808 */ /* 0x000fe20002800000 */
[----:B------:R-:W2:Y:S01]  /*9870*/  MUFU.TANH R150, R150 ;  /* 0x0000009600967308 */ /* 0x000ea20000002400 */
[----:B------:R-:W-:Y:S02]  /*9880*/  FMNMX.FTZ R0, R125, R0, !PT ;  /* 0x000000007d007209 */ /* 0x000fe40007810000 */
[----:B------:R-:W-:Y:S02]  /*9890*/  ISETP.GT.AND P5, PT, R146, 0x11, PT ;  /* 0x000000119200780c */ /* 0x000fe40003fa4270 */
[----:B------:R-:W-:Y:S02]  /*98a0*/  FSEL R133, R22, -INF , P4 ;  /* 0xff80000016857808 */ /* 0x000fe40002000000 */
[----:B-1----:R-:W-:Y:S01]  /*98b0*/  FMNMX.FTZ R207, R10, R207, !PT ;  /* 0x000000cf0acf7209 */ /* 0x002fe20007810000 */
[----:B------:R-:W1:Y:S01]  /*98c0*/  MUFU.TANH R158, R158 ;  /* 0x0000009e009e7308 */ /* 0x000e620000002400 */
[----:B------:R-:W-:-:S02]  /*98d0*/  FMNMX.FTZ R0, R129, R0, !PT ;  /* 0x0000000081007209 */ /* 0x000fc40007810000 */
[C---:B------:R-:W-:Y:S01]  /*98e0*/  ISETP.GT.AND P4, PT, R146.reuse, 0x18, PT ;  /* 0x000000189200780c */ /* 0x040fe20003f84270 */
[----:B------:R-:W4:Y:S01]  /*98f0*/  SHFL.BFLY PT, R10, R207, 0x1, 0x1f ;  /* 0x0c201f00cf0a7f89 */ /* 0x000f2200000e0000 */
[----:B------:R-:W-:Y:S02]  /*9900*/  FSEL R21, R21, -INF , P5 ;  /* 0xff80000015157808 */ /* 0x000fe40002800000 */
[----:B------:R-:W-:Y:S02]  /*9910*/  FMNMX.FTZ R0, R133, R0, !PT ;  /* 0x0000000085007209 */ /* 0x000fe40007810000 */
[----:B------:R-:W-:Y:S02]  /*9920*/  ISETP.GT.AND P5, PT, R146, 0x19, PT ;  /* 0x000000199200780c */ /* 0x000fe40003fa4270 */
[----:B------:R-:W-:Y:S02]  /*9930*/  FSEL R141, R160, -INF , P4 ;  /* 0xff800000a08d7808 */ /* 0x000fe40002000000 */
[----:B------:R-:W-:-:S02]  /*9940*/  FMNMX.FTZ R0, R21, R0, !PT ;  /* 0x0000000015007209 */ /* 0x000fc40007810000 */
[C---:B------:R-:W-:Y:S02]  /*9950*/  ISETP.GT.AND P4, PT, R146.reuse, 0x20, PT ;  /* 0x000000209200780c */ /* 0x040fe40003f84270 */
[----:B------:R-:W-:Y:S02]  /*9960*/  FSEL R23, R23, -INF , P5 ;  /* 0xff80000017177808 */ /* 0x000fe40002800000 */
[----:B------:R-:W-:Y:S02]  /*9970*/  FMNMX.FTZ R0, R141, R0, !PT ;  /* 0x000000008d007209 */ /* 0x000fe40007810000 */
[----:B------:R-:W-:Y:S02]  /*9980*/  ISETP.GT.AND P5, PT, R146, 0x21, PT ;  /* 0x000000219200780c */ /* 0x000fe40003fa4270 */
[----:B------:R-:W-:Y:S02]  /*9990*/  FSEL R161, R161, -INF , P4 ;  /* 0xff800000a1a17808 */ /* 0x000fe40002000000 */
[----:B------:R-:W-:-:S02]  /*99a0*/  FMNMX.FTZ R0, R23, R0, !PT ;  /* 0x0000000017007209 */ /* 0x000fc40007810000 */
[----:B------:R-:W-:Y:S02]  /*99b0*/  ISETP.GT.AND P4, PT, R146, 0x28, PT ;  /* 0x000000289200780c */ /* 0x000fe40003f84270 */
[----:B----4-:R-:W-:Y:S02]  /*99c0*/  FMNMX.FTZ R10, R207, R10, !PT ;  /* 0x0000000acf0a7209 */ /* 0x010fe40007810000 */
[----:B------:R-:W-:Y:S02]  /*99d0*/  FMNMX.FTZ R0, R161, R0, !PT ;  /* 0x00000000a1007209 */ /* 0x000fe40007810000 */
[C---:B------:R-:W-:Y:S01]  /*99e0*/  FSETP.NEU.FTZ.AND P3, PT, R10.reuse, -INF , PT ;  /* 0xff8000000a00780b */ /* 0x040fe20003f7d000 */
[----:B---3--:R-:W-:Y:S01]  /*99f0*/  FMUL.FTZ R120, R10, R6 ;  /* 0x000000060a787220 */ /* 0x008fe20000410000 */
[----:B------:R-:W-:-:S04]  /*9a00*/  R2UR UR14, R204 ;  /* 0x00000000cc0e72ca */ /* 0x000fc800000e0000 */
[----:B------:R-:W-:-:S05]  /*9a10*/  FSEL R120, R120, RZ, P3 ;  /* 0x000000ff78787208 */ /* 0x000fca0001800000 */
[-CC-:B------:R-:W-:Y:S01]  /*9a20*/  FFMA.FTZ R20, R205, R6.reuse, -R120.reuse ;  /* 0x00000006cd147223 */ /* 0x180fe20000010878 */
[-CC-:B0-----:R-:W-:Y:S01]  /*9a30*/  FFMA.FTZ R124, R191, R6.reuse, -R120.reuse ;  /* 0x00000006bf7c7223 */ /* 0x181fe20000010878 */
        /* <DEDUP_REMOVED lines=11> */
[----:B------:R-:W-:Y:S01]  /*9af0*/  FFMA.FTZ R127, R127, R6, -R120 ;  /* 0x000000067f7f7223 */ /* 0x000fe20000010878 */
[----:B------:R-:W-:-:S02]  /*9b00*/  WARPGROUP.DEPBAR.LE gsb0, 0x0 ;  /* 0x00008000000079c5 */ /* 0x000fc40000010000 */
[----:B------:R-:W-:Y:S01]  /*9b10*/  WARPGROUP.ARRIVE ;  /* 0x00000000000079c5 */ /* 0x000fe20000000000 */
[----:B------:R-:W-:Y:S01]  /*9b20*/  FSEL R185, R152, -INF , P5 ;  /* 0xff80000098b97808 */ /* 0x000fe20002800000 */
[----:B------:R-:W-:Y:S01]  /*9b30*/  MUFU.EX2 R201, R201 ;  /* 0x000000c900c97308 */ /* 0x000fe20000000800 */
[----:B------:R-:W-:Y:S01]  /*9b40*/  ISETP.GT.AND P5, PT, R146, 0x29, PT ;  /* 0x000000299200780c */ /* 0x000fe20003fa4270 */
[----:B------:R-:W-:Y:S01]  /*9b50*/  UISETP.GT.AND UP1, UPT, UR59, UR14, UPT ;  /* 0x0000000e3b00728c */ /* 0x000fe2000bf24270 */
[----:B------:R-:W-:Y:S01]  /*9b60*/  FSEL R187, R154, -INF , P4 ;  /* 0xff8000009abb7808 */ /* 0x000fe20002000000 */
[----:B------:R-:W-:Y:S01]  /*9b70*/  HGMMA.64x192x16.F32 R24, R180, gdesc[UR4].tnspB, R24, gsb0 ;  /* 0x42e00004b4187df0 */ /* 0x000fe20008000818 */
[----:B------:R-:W-:Y:S01]  /*9b80*/  FMNMX.FTZ R0, R185, R0, !PT ;  /* 0x00000000b9007209 */ /* 0x000fe20007810000 */
[----:B------:R-:W-:Y:S01]  /*9b90*/  UIADD3 UR6, UR10, 0x300, URZ ;  /* 0x000003000a067890 */ /* 0x000fe2000fffe03f */
[C---:B------:R-:W-:Y:S01]  /*9ba0*/  ISETP.GT.AND P4, PT, R146.reuse, 0x30, PT ;  /* 0x000000309200780c */ /* 0x040fe20003f84270 */
[----:B------:R-:W-:Y:S01]  /*9bb0*/  UMOV UR7, 0x40000040 ;  /* 0x4000004000077882 */ /* 0x000fe20000000000 */
[----:B------:R-:W-:Y:S01]  /*9bc0*/  FSEL R153, R153, -INF , P5 ;  /* 0xff80000099997808 */ /* 0x000fe20002800000 */
[----:B------:R-:W-:Y:S01]  /*9bd0*/  MUFU.EX2 R203, R203 ;  /* 0x000000cb00cb7308 */ /* 0x000fe20000000800 */
[----:B------:R-:W-:Y:S01]  /*9be0*/  FMNMX.FTZ R0, R187, R0, !PT ;  /* 0x00000000bb007209 */ /* 0x000fe20007810000 */
[----:B------:R-:W-:Y:S01]  /*9bf0*/  UIADD3 UR59, UR59, -0x1, URZ ;  /* 0xffffffff3b3b7890 */ /* 0x000fe2000fffe03f */
[----:B------:R-:W-:-:S02]  /*9c00*/  ISETP.GT.AND P5, PT, R146, 0x31, PT ;  /* 0x000000319200780c */ /* 0x000fc40003fa4270 */
[----:B------:R-:W-:Y:S02]  /*9c10*/  FSEL R205, R144, -INF , P4 ;  /* 0xff80000090cd7808 */ /* 0x000fe40002000000 */
[----:B------:R-:W-:Y:S01]  /*9c20*/  FMNMX.FTZ R0, R153, R0, !PT ;  /* 0x0000000099007209 */ /* 0x000fe20007810000 */
[----:B------:R-:W-:Y:S01]  /*9c30*/  MUFU.EX2 R22, R22 ;  /* 0x0000001600167308 */ /* 0x000fe20000000800 */
[C---:B------:R-:W-:Y:S02]  /*9c40*/  ISETP.GT.AND P4, PT, R146.reuse, 0x38, PT ;  /* 0x000000389200780c */ /* 0x040fe40003f84270 */
[----:B------:R-:W-:Y:S02]  /*9c50*/  FSEL R145, R145, -INF , P5 ;  /* 0xff80000091917808 */ /* 0x000fe40002800000 */
[----:B------:R-:W-:Y:S02]  /*9c60*/  FMNMX.FTZ R0, R205, R0, !PT ;  /* 0x00000000cd007209 */ /* 0x000fe40007810000 */
[----:B------:R-:W-:Y:S01]  /*9c70*/  ISETP.GT.AND P5, PT, R146, 0x39, PT ;  /* 0x000000399200780c */ /* 0x000fe20003fa4270 */
[----:B------:R-:W-:Y:S01]  /*9c80*/  MUFU.EX2 R197, R197 ;  /* 0x000000c500c57308 */ /* 0x000fe20000000800 */
[----:B------:R-:W-:Y:S01]  /*9c90*/  FSEL R211, R126, -INF , P4 ;  /* 0xff8000007ed37808 */ /* 0x000fe20002000000 */
[----:B------:R-:W-:Y:S01]  /*9ca0*/  FFMA.FTZ R126, R175, R6, -R120 ;  /* 0x00000006af7e7223 */ /* 0x000fe20000010878 */
[----:B------:R-:W-:-:S02]  /*9cb0*/  FMNMX.FTZ R0, R145, R0, !PT ;  /* 0x0000000091007209 */ /* 0x000fc40007810000 */
[----:B------:R-:W-:Y:S02]  /*9cc0*/  ISETP.GT.AND P4, PT, R146, 0x40, PT ;  /* 0x000000409200780c */ /* 0x000fe40003f84270 */
[----:B------:R-:W-:Y:S01]  /*9cd0*/  FSEL R207, R130, -INF , P5 ;  /* 0xff80000082cf7808 */ /* 0x000fe20002800000 */
        /* <DEDUP_REMOVED lines=12> */
[----:B------:R-:W-:Y:S01]  /*9da0*/  FFMA.FTZ R134, R157, R6, -R120 ;  /* 0x000000069d867223 */ /* 0x000fe20000010878 */
[----:B------:R-:W-:-:S02]  /*9db0*/  FMNMX.FTZ R0, R209, R0, !PT ;  /* 0x00000000d1007209 */ /* 0x000fc40007810000 */
[----:B------:R-:W-:Y:S01]  /*9dc0*/  ISETP.GT.AND P5, PT, R146, 0x49, PT ;  /* 0x000000499200780c */ /* 0x000fe20003fa4270 */
[----:B------:R-:W-:Y:S01]  /*9dd0*/  MUFU.EX2 R124, R124 ;  /* 0x0000007c007c7308 */ /* 0x000fe20000000800 */
[----:B------:R-:W-:Y:S01]  /*9de0*/  FSEL R189, R138, -INF , P4 ;  /* 0xff8000008abd7808 */ /* 0x000fe20002000000 */
[----:B------:R-:W-:Y:S01]  /*9df0*/  FFMA.FTZ R138, R163, R6, -R120 ;  /* 0x00000006a38a7223 */ /* 0x000fe20000010878 */
[----:B------:R-:W-:Y:S02]  /*9e00*/  FMNMX.FTZ R0, R191, R0, !PT ;  /* 0x00000000bf007209 */ /* 0x000fe40007810000 */
[----:B------:R-:W-:Y:S02]  /*9e10*/  ISETP.GT.AND P4, PT, R146, 0x50, PT ;  /* 0x000000509200780c */ /* 0x000fe40003f84270 */
[----:B-----5:R-:W-:Y:S01]  /*9e20*/  FSEL R137, R137, -INF , P5 ;  /* 0xff80000089897808 */ /* 0x020fe20002800000 */
[----:B------:R-:W-:Y:S01]  /*9e30*/  MUFU.EX2 R193, R193 ;  /* 0x000000c100c17308 */ /* 0x000fe20000000800 */
[----:B------:R-:W-:-:S02]  /*9e40*/  FMNMX.FTZ R0, R189, R0, !PT ;  /* 0x00000000bd007209 */ /* 0x000fc40007810000 */
[----:B------:R-:W-:Y:S02]  /*9e50*/  ISETP.GT.AND P5, PT, R146, 0x51, PT ;  /* 0x000000519200780c */ /* 0x000fe40003fa4270 */
[----:B------:R-:W-:Y:S01]  /*9e60*/  FSEL R175, R140, -INF , P4 ;  /* 0xff8000008caf7808 */ /* 0x000fe20002000000 */
[--C-:B------:R-:W-:Y:S01]  /*9e70*/  FFMA.FTZ R140, R171, R6, -R120.reuse ;  /* 0x00000006ab8c7223 */ /* 0x100fe20000010878 */
[----:B------:R-:W-:Y:S01]  /*9e80*/  FMNMX.FTZ R0, R137, R0, !PT ;  /* 0x0000000089007209 */ /* 0x000fe20007810000 */
[----:B------:R-:W-:Y:S01]  /*9e90*/  MUFU.EX2 R126, R126 ;  /* 0x0000007e007e7308 */ /* 0x000fe20000000800 */
[----:B------:R-:W-:Y:S02]  /*9ea0*/  ISETP.GT.AND P4, PT, R146, 0x58, PT ;  /* 0x000000589200780c */ /* 0x000fe40003f84270 */
[----:B--2---:R-:W-:Y:S01]  /*9eb0*/  FSEL R213, R128, -INF , P5 ;  /* 0xff80000080d57808 */ /* 0x004fe20002800000 */
[--C-:B------:R-:W-:Y:S01]  /*9ec0*/  FFMA.FTZ R128, R131, R6, -R120.reuse ;  /* 0x0000000683807223 */ /* 0x100fe20000010878 */
[----:B------:R-:W-:Y:S01]  /*9ed0*/  FMNMX.FTZ R0, R175, R0, !PT ;  /* 0x00000000af007209 */ /* 0x000fe20007810000 */
[-CC-:B------:R-:W-:Y:S01]  /*9ee0*/  FFMA.FTZ R131, R155, R6.reuse, -R120.reuse ;  /* 0x000000069b837223 */ /* 0x180fe20000010878 */
[----:B------:R-:W-:Y:S01]  /*9ef0*/  ISETP.GT.AND P5, PT, R146, 0x59, PT ;  /* 0x000000599200780c */ /* 0x000fe20003fa4270 */
[----:B------:R-:W-:Y:S01]  /*9f00*/  MUFU.EX2 R195, R195 ;  /* 0x000000c300c37308 */ /* 0x000fe20000000800 */
[----:B------:R-:W-:Y:S01]  /*9f10*/  FSEL R147, R142, -INF , P4 ;  /* 0xff8000008e937808 */ /* 0x000fe20002000000 */
[----:B------:R-:W-:Y:S01]  /*9f20*/  FFMA.FTZ R142, R169, R6, -R120 ;  /* 0x00000006a98e7223 */ /* 0x000fe20000010878 */
[----:B------:R-:W-:-:S02]  /*9f30*/  FMNMX.FTZ R0, R213, R0, !PT ;  /* 0x00000000d5007209 */ /* 0x000fc40007810000 */
[----:B------:R-:W-:Y:S02]  /*9f40*/  ISETP.GT.AND P4, PT, R146, 0x60, PT ;  /* 0x000000609200780c */ /* 0x000fe40003f84270 */
[----:B------:R-:W-:Y:S01]  /*9f50*/  FSEL R215, R132, -INF , P5 ;  /* 0xff80000084d77808 */ /* 0x000fe20002800000 */
[----:B------:R-:W-:Y:S01]  /*9f60*/  FFMA.FTZ R132, R151, R6, -R120 ;  /* 0x0000000697847223 */ /* 0x000fe20000010878 */
[----:B------:R-:W-:Y:S01]  /*9f70*/  FMNMX.FTZ R0, R147, R0, !PT ;  /* 0x0000000093007209 */ /* 0x000fe20007810000 */
[----:B------:R-:W-:Y:S01]  /*9f80*/  MUFU.EX2 R128, R128 ;  /* 0x0000008000807308 */ /* 0x000fe20000000800 */
[----:B------:R-:W-:Y:S02]  /*9f90*/  ISETP.GT.AND P5, PT, R146, 0x61, PT ;  /* 0x000000619200780c */ /* 0x000fe40003fa4270 */
[----:B------:R-:W-:Y:S02]  /*9fa0*/  FSEL R217, R150, -INF , P4 ;  /* 0xff80000096d97808 */ /* 0x000fe40002000000 */
[----:B------:R-:W-:-:S02]  /*9fb0*/  FMNMX.FTZ R0, R215, R0, !PT ;  /* 0x00000000d7007209 */ /* 0x000fc40007810000 */
[----:B------:R-:W-:Y:S01]  /*9fc0*/  ISETP.GT.AND P4, PT, R146, 0x68, PT ;  /* 0x000000689200780c */ /* 0x000fe20003f84270 */
[----:B------:R-:W-:Y:S01]  /*9fd0*/  MUFU.EX2 R130, R130 ;  /* 0x0000008200827308 */ /* 0x000fe20000000800 */
[----:B------:R-:W-:Y:S02]  /*9fe0*/  FSEL R219, R148, -INF , P5 ;  /* 0xff80000094db7808 */ /* 0x000fe40002800000 */
[----:B------:R-:W-:Y:S02]  /*9ff0*/  FMNMX.FTZ R0, R217, R0, !PT ;  /* 0x00000000d9007209 */ /* 0x000fe40007810000 */
[----:B------:R-:W-:Y:S02]  /*a000*/  ISETP.GT.AND P5, PT, R146, 0x69, PT ;  /* 0x000000699200780c */ /* 0x000fe40003fa4270 */
[----:B------:R-:W-:Y:S01]  /*a010*/  FSEL R221, R156, -INF , P4 ;  /* 0xff8000009cdd7808 */ /* 0x000fe20002000000 */
[----:B------:R-:W-:Y:S01]  /*a020*/  MUFU.EX2 R139, R139 ;  /* 0x0000008b008b7308 */ /* 0x000fe20000000800 */
[----:B------:R-:W-:-:S02]  /*a030*/  FMNMX.FTZ R0, R219, R0, !PT ;  /* 0x00000000db007209 */ /* 0x000fc40007810000 */
[----:B-1----:R-:W-:Y:S02]  /*a040*/  FSEL R223, R158, -INF , P5 ;  /* 0xff8000009edf7808 */ /* 0x002fe40002800000 */
[----:B------:R-:W-:-:S03]  /*a050*/  FMNMX.FTZ R0, R221, R0, !PT ;  /* 0x00000000dd007209 */ /* 0x000fc60007810000 */
[----:B------:R-:W-:Y:S01]  /*a060*/  MUFU.EX2 R132, R132 ;  /* 0x0000008400847308 */ /* 0x000fe20000000800 */
[----:B------:R-:W-:-:S05]  /*a070*/  FMNMX.FTZ R0, R223, R0, !PT ;  /* 0x00000000df007209 */ /* 0x000fca0007810000 */
[----:B------:R-:W0:Y:S02]  /*a080*/  SHFL.BFLY PT, R11, R0, 0x2, 0x1f ;  /* 0x0c401f00000b7f89 */ /* 0x000e2400000e0000 */
        /* <DEDUP_REMOVED lines=11> */
[C---:B------:R-:W-:Y:S02]  /*a140*/  FMUL.FTZ R144, R11.reuse, R6 ;  /* 0x000000060b907220 */ /* 0x040fe40000410000 */
[----:B------:R-:W-:Y:S01]  /*a150*/  MUFU.EX2 R127, R127 ;  /* 0x0000007f007f7308 */ /* 0x000fe20000000800 */
[----:B------:R-:W-:Y:S02]  /*a160*/  FSEL R0, R11, RZ, P4 ;  /* 0x000000ff0b007208 */ /* 0x000fe40002000000 */
[----:B------:R-:W-:-:S03]  /*a170*/  FSEL R144, R144, RZ, P4 ;  /* 0x000000ff90907208 */ /* 0x000fc60002000000 */
[----:B------:R-:W-:Y:S02]  /*a180*/  FADD.FTZ R15, -R0, R15 ;  /* 0x0000000f000f7221 */ /* 0x000fe40000010100 */
[----:B------:R-:W-:Y:S01]  /*a190*/  MUFU.EX2 R142, R142 ;  /* 0x0000008e008e7308 */ /* 0x000fe20000000800 */
[-CC-:B------:R-:W-:Y:S01]  /*a1a0*/  FFMA.FTZ R198, R141, R6.reuse, -R144.reuse ;  /* 0x000000068dc67223 */ /* 0x180fe20000010890 */
[----:B------:R-:W-:Y:S01]  /*a1b0*/  FSEL R141, R10, RZ, P3 ;  /* 0x000000ff0a8d7208 */ /* 0x000fe20001800000 */
[-CC-:B------:R-:W-:Y:S01]  /*a1c0*/  FFMA.FTZ R151, R2, R6.reuse, -R144.reuse ;  /* 0x0000000602977223 */ /* 0x180fe20000010890 */
[-C--:B------:R-:W-:Y:S01]  /*a1d0*/  FMUL.FTZ R0, R15, R6.reuse ;  /* 0x000000060f007220 */ /* 0x080fe20000410000 */
[-CC-:B------:R-:W-:Y:S01]  /*a1e0*/  FFMA.FTZ R200, R121, R6.reuse, -R144.reuse ;  /* 0x0000000679c87223 */ /* 0x180fe20000010890 */
[-C--:B------:R-:W-:Y:S01]  /*a1f0*/  FFMA.FTZ R202, R125, R6.reuse, -R144 ;  /* 0x000000067dca7223 */ /* 0x080fe20000010890 */
[----:B------:R-:W-:Y:S01]  /*a200*/  FADD.FTZ R141, -R141, R14 ;  /* 0x0000000e8d8d7221 */ /* 0x000fe20000010100 */
[-CC-:B------:R-:W-:Y:S01]  /*a210*/  FFMA.FTZ R121, R129, R6.reuse, -R144.reuse ;  /* 0x0000000681797223 */ /* 0x180fe20000010890 */
[----:B------:R-:W-:Y:S01]  /*a220*/  MUFU.EX2 R151, R151 ;  /* 0x0000009700977308 */ /* 0x000fe20000000800 */
[-CC-:B------:R-:W-:Y:S01]  /*a230*/  FFMA.FTZ R196, R133, R6.reuse, -R144.reuse ;  /* 0x0000000685c47223 */ /* 0x180fe20000010890 */
[-C--:B------:R-:W-:Y:S01]  /*a240*/  FMUL.FTZ R141, R141, R6.reuse ;  /* 0x000000068d8d7220 */ /* 0x080fe20000410000 */
[----:B------:R-:W-:Y:S01]  /*a250*/  MOV R14, UR61 ;  /* 0x0000003d000e7c02 */ /* 0x000fe20008000f00 */
[----:B------:R-:W-:Y:S01]  /*a260*/  FFMA.FTZ R133, R145, R6, -R144 ;  /* 0x0000000691857223 */ /* 0x000fe20000010890 */
[----:B------:R-:W-:-:S02]  /*a270*/  IMAD.U32 R145, RZ, RZ, UR11 ;  /* 0x0000000bff917e24 */ /* 0x000fc4000f8e00ff */
[-CC-:B------:R-:W-:Y:S01]  /*a280*/  FFMA.FTZ R21, R21, R6.reuse, -R144.reuse ;  /* 0x0000000615157223 */ /* 0x180fe20000010890 */
[-CC-:B------:R-:W-:Y:S01]  /*a290*/  FFMA.FTZ R23, R23, R6.reuse, -R144.reuse ;  /* 0x0000000617177223 */ /* 0x180fe20000010890 */
[----:B------:R-:W0:Y:S01]  /*a2a0*/  MUFU.EX2 R0, R0 ;  /* 0x0000000000007308 */ /* 0x000e220000000800 */
[----:B------:R-:W-:Y:S02]  /*a2b0*/  @!P1 VIADD R14, R14, 0x36840 ;  /* 0x000368400e0e9836 */ /* 0x000fe40000000000 */
[-CC-:B------:R-:W-:Y:S01]  /*a2c0*/  FFMA.FTZ R192, R161, R6.reuse, -R144.reuse ;  /* 0x00000006a1c07223 */ /* 0x180fe20000010890 */
[----:B------:R-:W-:Y:S02]  /*a2d0*/  @!P1 VIADD R145, R145, 0x36860 ;  /* 0x0003686091919836 */ /* 0x000fe40000000000 */
[-CC-:B------:R-:W-:Y:S01]  /*a2e0*/  FFMA.FTZ R125, R185, R6.reuse, -R144.reuse ;  /* 0x00000006b97d7223 */ /* 0x180fe20000010890 */
[-C--:B------:R-:W-:Y:S01]  /*a2f0*/  FFMA.FTZ R194, R187, R6.reuse, -R144 ;  /* 0x00000006bbc27223 */ /* 0x080fe20000010890 */
[----:B------:R-:W-:Y:S01]  /*a300*/  @!P1 PRMT R14, RZ, 0x654, R14 ;  /* 0x00000654ff0e9816 */ /* 0x000fe2000000000e */
[-CC-:B------:R-:W-:Y:S01]  /*a310*/  FFMA.FTZ R129, R153, R6.reuse, -R144.reuse ;  /* 0x0000000699817223 */ /* 0x180fe20000010890 */
[----:B------:R0:W1:Y:S01]  /*a320*/  MUFU.EX2 R2, R141 ;  /* 0x0000008d00027308 */ /* 0x0000620000000800 */
[-CC-:B------:R-:W-:Y:S01]  /*a330*/  FFMA.FTZ R188, R205, R6.reuse, -R144.reuse ;  /* 0x00000006cdbc7223 */ /* 0x180fe20000010890 */
[-CC-:B------:R-:W-:Y:S01]  /*a340*/  FFMA.FTZ R137, R137, R6.reuse, -R144.reuse ;  /* 0x0000000689897223 */ /* 0x180fe20000010890 */
[----:B------:R-:W-:Y:S01]  /*a350*/  FFMA.FTZ R190, R211, R6, -R144 ;  /* 0x00000006d3be7223 */ /* 0x000fe20000010890 */
[----:B------:R-:W-:-:S02]  /*a360*/  WARPGROUP.DEPBAR.LE gsb0, 0x0 ;  /* 0x00008000000079c5 */ /* 0x000fc40000010000 */
[----:B------:R-:W-:Y:S01]  /*a370*/  WARPGROUP.ARRIVE ;  /* 0x00000000000079c5 */ /* 0x000fe20000000000 */
[--C-:B------:R-:W-:Y:S01]  /*a380*/  FFMA.FTZ R15, R207, R6, -R144.reuse ;  /* 0x00000006cf0f7223 */ /* 0x100fe20000010890 */
[----:B------:R-:W2:Y:S01]  /*a390*/  MUFU.EX2 R200, R200 ;  /* 0x000000c800c87308 */ /* 0x000ea20000000800 */
[----:B0-----:R-:W-:Y:S01]  /*a3a0*/  FFMA.FTZ R141, R0, R8, R151 ;  /* 0x00000008008d7223 */ /* 0x001fe20000010097 */
[----:B------:R-:W-:Y:S01]  /*a3b0*/  @!P1 PRMT R8, RZ, 0x654, R145 ;  /* 0x00000654ff089816 */ /* 0x000fe20000000091 */
[-CC-:B------:R-:W-:Y:S01]  /*a3c0*/  FFMA.FTZ R184, R209, R6.reuse, -R144.reuse ;  /* 0x00000006d1b87223 */ /* 0x180fe20000010890 */
[----:B------:R-:W-:Y:S01]  /*a3d0*/  HGMMA.64x192x16.F32 R24, R176, gdesc[UR4].tnspB, R24, gsb0 ;  /* 0x42e00004b0187df0 */ /* 0x000fe20008000818 */
[-CC-:B------:R-:W-:Y:S01]  /*a3e0*/  FFMA.FTZ R191, R191, R6.reuse, -R144.reuse ;  /* 0x00000006bfbf7223 */ /* 0x180fe20000010890 */
[-CC-:B------:R-:W-:Y:S01]  /*a3f0*/  FFMA.FTZ R186, R189, R6.reuse, -R144.reuse ;  /* 0x00000006bdba7223 */ /* 0x180fe20000010890 */
[-C--:B------:R-:W-:Y:S01]  /*a400*/  FFMA.FTZ R175, R175, R6.reuse, -R144 ;  /* 0x00000006afaf7223 */ /* 0x080fe20000010890 */
[----:B------:R-:W0:Y:S01]  /*a410*/  MUFU.EX2 R202, R202 ;  /* 0x000000ca00ca7308 */ /* 0x000e220000000800 */
[----:B-1----:R-:W-:Y:S01]  /*a420*/  FFMA.FTZ R145, R2, R7, R201 ;  /* 0x0000000702917223 */ /* 0x002fe200000100c9 */
[-C--:B------:R-:W-:Y:S01]  /*a430*/  FFMA.FTZ R181, R165, R6.reuse, -R120 ;  /* 0x00000006a5b57223 */ /* 0x080fe20000010878 */
[-C--:B------:R-:W-:Y:S01]  /*a440*/  FFMA.FTZ R213, R213, R6.reuse, -R144 ;  /* 0x00000006d5d57223 */ /* 0x080fe20000010890 */
[-C--:B------:R-:W-:Y:S01]  /*a450*/  FFMA.FTZ R183, R167, R6.reuse, -R120 ;  /* 0x00000006a7b77223 */ /* 0x080fe20000010878 */
[-CC-:B------:R-:W-:Y:S01]  /*a460*/  FFMA.FTZ R147, R147, R6.reuse, -R144.reuse ;  /* 0x0000000693937223 */ /* 0x180fe20000010890 */
[-CC-:B------:R-:W-:Y:S01]  /*a470*/  FFMA.FTZ R215, R215, R6.reuse, -R144.reuse ;  /* 0x00000006d7d77223 */ /* 0x180fe20000010890 */
[-CC-:B------:R-:W-:Y:S01]  /*a480*/  FFMA.FTZ R217, R217, R6.reuse, -R144.reuse ;  /* 0x00000006d9d97223 */ /* 0x180fe20000010890 */
[----:B------:R-:W1:Y:S01]  /*a490*/  MUFU.EX2 R121, R121 ;  /* 0x0000007900797308 */ /* 0x000e620000000800 */
[----:B--2---:R-:W-:Y:S01]  /*a4a0*/  FADD.FTZ R141, R200, R141 ;  /* 0x0000008dc88d7221 */ /* 0x004fe20000010000 */
[-CC-:B------:R-:W-:Y:S01]  /*a4b0*/  FFMA.FTZ R219, R219, R6.reuse, -R144.reuse ;  /* 0x00000006dbdb7223 */ /* 0x180fe20000010890 */
[-C--:B------:R-:W-:Y:S01]  /*a4c0*/  FFMA.FTZ R221, R221, R6.reuse, -R144 ;  /* 0x00000006dddd7223 */ /* 0x080fe20000010890 */
[-C--:B------:R-:W-:Y:S01]  /*a4d0*/  FFMA.FTZ R120, R149, R6.reuse, -R120 ;  /* 0x0000000695787223 */ /* 0x080fe20000010878 */
[----:B------:R-:W-:Y:S01]  /*a4e0*/  FFMA.FTZ R144, R223, R6, -R144 ;  /* 0x00000006df907223 */ /* 0x000fe20000010890 */
[----:B------:R-:W-:-:S02]  /*a4f0*/  R2UR UR6, R3 ;  /* 0x00000000030672ca */ /* 0x000fc400000e0000 */
[----:B------:R-:W2:Y:S01]  /*a500*/  MUFU.EX2 R196, R196 ;  /* 0x000000c400c47308 */ /* 0x000ea20000000800 */
[----:B------:R-:W-:Y:S02]  /*a510*/  PLOP3.LUT P3, PT, PT, PT, UP1, 0x80, 0x0 ;  /* 0x000000000000781c */ /* 0x000fe40003f6f018 */
[----:B------:R-:W-:Y:S02]  /*a520*/  F2FP.F16.F32.PACK_AB R201, R20, R201 ;  /* 0x000000c914c9723e */ /* 0x000fe400000000ff */
[----:B------:R-:W-:Y:S02]  /*a530*/  F2FP.F16.F32.PACK_AB R200, R200, R151 ;  /* 0x00000097c8c8723e */ /* 0x000fe400000000ff */
[----:B------:R-:W-:Y:S01]  /*a540*/  F2FP.F16.F32.PACK_AB R189, R139, R130 ;  /* 0x000000828bbd723e */ /* 0x000fe200000000ff */
[----:B------:R-:W3:Y:S01]  /*a550*/  MUFU.EX2 R21, R21 ;  /* 0x0000001500157308 */ /* 0x000ee20000000800 */
[----:B------:R-:W-:Y:S02]  /*a560*/  F2FP.F16.F32.PACK_AB R185, R134, R131 ;  /* 0x0000008386b9723e */ /* 0x000fe400000000ff */
[----:B------:R-:W-:-:S05]  /*a570*/  F2FP.F16.F32.PACK_AB R187, R136, R123 ;  /* 0x0000007b88bb723e */ /* 0x000fca00000000ff */
[----:B------:R-:W4:Y:S08]  /*a580*/  MUFU.EX2 R198, R198 ;  /* 0x000000c600c67308 */ /* 0x000f300000000800 */
[----:B------:R-:W5:Y:S08]  /*a590*/  MUFU.EX2 R23, R23 ;  /* 0x0000001700177308 */ /* 0x000f700000000800 */
[----:B------:R-:W5:Y:S08]  /*a5a0*/  MUFU.EX2 R192, R192 ;  /* 0x000000c000c07308 */ /* 0x000f700000000800 */
[----:B------:R-:W5:Y:S08]  /*a5b0*/  MUFU.EX2 R125, R125 ;  /* 0x0000007d007d7308 */ /* 0x000f700000000800 */
[----:B------:R-:W5:Y:S08]  /*a5c0*/  MUFU.EX2 R194, R194 ;  /* 0x000000c200c27308 */ /* 0x000f700000000800 */
[----:B------:R-:W5:Y:S08]  /*a5d0*/  MUFU.EX2 R129, R129 ;  /* 0x0000008100817308 */ /* 0x000f700000000800 */
[----:B------:R-:W5:Y:S08]  /*a5e0*/  MUFU.EX2 R188, R188 ;  /* 0x000000bc00bc7308 */ /* 0x000f700000000800 */
[----:B------:R-:W-:Y:S08]  /*a5f0*/  MUFU.EX2 R146, R137 ;  /* 0x0000008900927308 */ /* 0x000ff00000000800 */
[----:B------:R-:W5:Y:S08]  /*a600*/  MUFU.EX2 R133, R133 ;  /* 0x0000008500857308 */ /* 0x000f700000000800 */
[----:B------:R-:W5:Y:S08]  /*a610*/  MUFU.EX2 R190, R190 ;  /* 0x000000be00be7308 */ /* 0x000f700000000800 */
[----:B------:R-:W5:Y:S08]  /*a620*/  MUFU.EX2 R15, R15 ;  /* 0x0000000f000f7308 */ /* 0x000f700000000800 */
[----:B------:R-:W-:Y:S08]  /*a630*/  MUFU.EX2 R184, R184 ;  /* 0x000000b800b87308 */ /* 0x000ff00000000800 */
[----:B------:R0:W-:Y:S08]  /*a640*/  MUFU.EX2 R7, R191 ;  /* 0x000000bf00077308 */ /* 0x0001f00000000800 */
        /* <DEDUP_REMOVED lines=11> */
[----:B------:R0:W-:Y:S01]  /*a700*/  @!P1 SYNCS.ARRIVE.TRANS64.RED.A1T0 RZ, [R14+URZ], RZ ;  /* 0x000000ff0eff99a7 */ /* 0x0001e2000810043f */
[----:B------:R-:W-:-:S04]  /*a710*/  F2FP.F16.F32.PACK_AB R177, R142, R127 ;  /* 0x0000007f8eb1723e */ /* 0x000fc800000000ff */
[----:B------:R-:W-:Y:S01]  /*a720*/  MUFU.EX2 R176, R217 ;  /* 0x000000d900b07308 */ /* 0x000fe20000000800 */
[----:B------:R2:W-:Y:S01]  /*a730*/  @!P1 SYNCS.ARRIVE.TRANS64.RED.A1T0 RZ, [R8+URZ], RZ ;  /* 0x000000ff08ff99a7 */ /* 0x0005e2000810043f */
[----:B0-----:R-:W-:Y:S01]  /*a740*/  FADD.FTZ R14, R202, R141 ;  /* 0x0000008dca0e7221 */ /* 0x001fe20000010000 */
[----:B-1----:R-:W-:-:S05]  /*a750*/  F2FP.F16.F32.PACK_AB R202, R121, R202 ;  /* 0x000000ca79ca723e */ /* 0x002fca00000000ff */
[----:B------:R-:W-:Y:S01]  /*a760*/  MUFU.EX2 R178, R221 ;  /* 0x000000dd00b27308 */ /* 0x000fe20000000800 */
[----:B--2---:R-:W-:Y:S01]  /*a770*/  FADD.FTZ R8, R20, R145 ;  /* 0x0000009114087221 */ /* 0x004fe20000010000 */
[----:B------:R-:W-:-:S03]  /*a780*/  FADD.FTZ R145, R121, R14 ;  /* 0x0000000e79917221 */ /* 0x000fc60000010000 */
[----:B------:R-:W-:Y:S01]  /*a790*/  FADD.FTZ R141, R203, R8 ;  /* 0x00000008cb8d7221 */ /* 0x000fe20000010000 */
[----:B------:R-:W-:Y:S01]  /*a7a0*/  FADD.FTZ R14, R196, R145 ;  /* 0x00000091c40e7221 */ /* 0x000fe20000010000 */
[C---:B---3--:R-:W-:Y:S01]  /*a7b0*/  F2FP.F16.F32.PACK_AB R196, R21.reuse, R196 ;  /* 0x000000c415c4723e */ /* 0x048fe200000000ff */
[----:B------:R-:W-:Y:S01]  /*a7c0*/  MUFU.EX2 R144, R144 ;  /* 0x0000009000907308 */ /* 0x000fe20000000800 */
[C---:B------:R-:W-:Y:S01]  /*a7d0*/  FADD.FTZ R8, R22.reuse, R141 ;  /* 0x0000008d16087221 */ /* 0x040fe20000010000 */
[----:B------:R-:W-:Y:S01]  /*a7e0*/  FADD.FTZ R145, R21, R14 ;  /* 0x0000000e15917221 */ /* 0x000fe20000010000 */
[----:B------:R-:W-:Y:S02]  /*a7f0*/  F2FP.F16.F32.PACK_AB R203, R22, R203 ;  /* 0x000000cb16cb723e */ /* 0x000fe400000000ff */
[----:B------:R-:W-:Y:S01]  /*a800*/  FADD.FTZ R141, R197, R8 ;  /* 0x00000008c58d7221 */ /* 0x000fe20000010000 */
[----:B----4-:R-:W-:Y:S01]  /*a810*/  FADD.FTZ R14, R198, R145 ;  /* 0x00000091c60e7221 */ /* 0x010fe20000010000 */
[C---:B-----5:R-:W-:Y:S01]  /*a820*/  F2FP.F16.F32.PACK_AB R198, R23.reuse, R198 ;  /* 0x000000c617c6723e */ /* 0x060fe200000000ff */
[----:B------:R-:W0:Y:S01]  /*a830*/  MUFU.EX2 R120, R120 ;  /* 0x0000007800787308 */ /* 0x000e220000000800 */
[C---:B------:R-:W-:Y:S01]  /*a840*/  FADD.FTZ R8, R122.reuse, R141 ;  /* 0x0000008d7a087221 */ /* 0x040fe20000010000 */
[----:B------:R-:W-:Y:S01]  /*a850*/  FADD.FTZ R145, R23, R14 ;  /* 0x0000000e17917221 */ /* 0x000fe20000010000 */
        /* <DEDUP_REMOVED lines=21> */
[----:B------:R-:W-:Y:S02]  /*a9b0*/  F2FP.F16.F32.PACK_AB R190, R15, R190 ;  /* 0x000000be0fbe723e */ /* 0x000fe400000000ff */
[----:B------:R-:W-:Y:S01]  /*a9c0*/  FADD.FTZ R23, R139, R14 ;  /* 0x0000000e8b177221 */ /* 0x000fe20000010000 */
[----:B------:R-:W-:Y:S01]  /*a9d0*/  FADD.FTZ R21, R15, R8 ;  /* 0x000000080f157221 */ /* 0x000fe20000010000 */
[----:B0-----:R-:W-:Y:S02]  /*a9e0*/  F2FP.F16.F32.PACK_AB R179, R120, R143 ;  /* 0x0000008f78b3723e */ /* 0x001fe400000000ff */
[----:B------:R-:W-:Y:S01]  /*a9f0*/  FADD.FTZ R14, R132, R23 ;  /* 0x00000017840e7221 */ /* 0x000fe20000010000 */
[----:B------:R-:W-:Y:S01]  /*aa00*/  FADD.FTZ R8, R184, R21 ;  /* 0x00000015b8087221 */ /* 0x000fe20000010000 */
[----:B------:R-:W-:-:S02]  /*aa10*/  F2FP.F16.F32.PACK_AB R184, R7, R184 ;  /* 0x000000b807b8723e */ /* 0x000fc400000000ff */
[----:B------:R-:W-:Y:S01]  /*aa20*/  FADD.FTZ R14, R135, R14 ;  /* 0x0000000e870e7221 */ /* 0x000fe20000010000 */
[----:B------:R-:W-:-:S03]  /*aa30*/  FADD.FTZ R23, R7, R8 ;  /* 0x0000000807177221 */ /* 0x000fc60000010000 */
[----:B------:R-:W-:Y:S01]  /*aa40*/  FADD.FTZ R21, R131, R14 ;  /* 0x0000000e83157221 */ /* 0x000fe20000010000 */
[----:B------:R-:W-:Y:S01]  /*aa50*/  FADD.FTZ R23, R186, R23 ;  /* 0x00000017ba177221 */ /* 0x000fe20000010000 */
[----:B------:R-:W-:Y:S01]  /*aa60*/  F2FP.F16.F32.PACK_AB R186, R146, R186 ;  /* 0x000000ba92ba723e */ /* 0x000fe200000000ff */
[----:B------:R-:W-:Y:S02]  /*aa70*/  IMAD.MOV.U32 R14, RZ, RZ, R10 ;  /* 0x000000ffff0e7224 */ /* 0x000fe400078e000a */
[----:B------:R-:W-:Y:S01]  /*aa80*/  FADD.FTZ R8, R134, R21 ;  /* 0x0000001586087221 */ /* 0x000fe20000010000 */
[----:B------:R-:W-:Y:S01]  /*aa90*/  FADD.FTZ R23, R146, R23 ;  /* 0x0000001792177221 */ /* 0x000fe20000010000 */
[----:B------:R-:W-:Y:S02]  /*aaa0*/  IMAD.U32 R21, RZ, RZ, UR6 ;  /* 0x00000006ff157e24 */ /* 0x000fe4000f8e00ff */
[----:B------:R-:W-:Y:S01]  /*aab0*/  FADD.FTZ R15, R123, R8 ;  /* 0x000000087b0f7221 */ /* 0x000fe20000010000 */
[----:B------:R-:W-:Y:S01]  /*aac0*/  FADD.FTZ R23, R180, R23 ;  /* 0x00000017b4177221 */ /* 0x000fe20000010000 */
[----:B------:R-:W-:-:S02]  /*aad0*/  F2FP.F16.F32.PACK_AB R180, R213, R180 ;  /* 0x000000b4d5b4723e */ /* 0x000fc400000000ff */
[----:B------:R-:W-:Y:S01]  /*aae0*/  FADD.FTZ R15, R136, R15 ;  /* 0x0000000f880f7221 */ /* 0x000fe20000010000 */
[----:B------:R-:W-:-:S03]  /*aaf0*/  FADD.FTZ R23, R213, R23 ;  /* 0x00000017d5177221 */ /* 0x000fc60000010000 */
        /* <DEDUP_REMOVED lines=16> */
[----:B------:R-:W-:-:S03]  /*ac00*/  MOV R15, R11 ;  /* 0x0000000b000f7202 */ /* 0x000fc60000000f00 */
[----:B------:R-:W-:Y:S01]  /*ac10*/  FADD.FTZ R7, R143, R8 ;  /* 0x000000088f077221 */ /* 0x000fe20000010000 */
[----:B------:R-:W-:-:S03]  /*ac20*/  FADD.FTZ R8, R144, R23 ;  /* 0x0000001790087221 */ /* 0x000fc60000010000 */
[----:B------:R-:W-:Y:S01]  /*ac30*/  FADD.FTZ R7, R120, R7 ;  /* 0x0000000778077221 */ /* 0x000fe20000010000 */
[----:B------:R-:W-:Y:S06]  /*ac40*/  @P3 BRA `(.L_x_5305) ;  /* 0xffffffb000f83947 */ /* 0x000fec000383ffff */
[----:B------:R-:W-:-:S07]  /*ac50*/  IMAD.U32 R20, RZ, RZ, UR59 ;  /* 0x0000003bff147e24 */ /* 0x000fce000f8e00ff */
.L_x_5296:
[----:B------:R-:W-:Y:S02]  /*ac60*/  R2UR UR7, R18 ;  /* 0x00000000120772ca */ /* 0x000fe400000e0000 */
[----:B------:R-:W-:-:S13]  /*ac70*/  R2UR UR6, R20 ;  /* 0x00000000140672ca */ /* 0x000fda00000e0000 */
[----:B------:R-:W-:-:S06]  /*ac80*/  UISETP.GE.AND UP0, UPT, UR6, UR7, UPT ;  /* 0x000000070600728c */ /* 0x000fcc000bf06270 */
[----:B------:R-:W-:-:S13]  /*ac90*/  PLOP3.LUT P2, PT, PT, PT, UP0, 0x80, 0x0 ;  /* 0x000000000000781c */ /* 0x000fda0003f4f008 */
[----:B------:R-:W-:Y:S05]  /*aca0*/  @!P2 BRA `(.L_x_5306) ;  /* 0x000000440038a947 */ /* 0x000fea0003800000 */
[----:B------:R-:W-:Y:S01]  /*acb0*/  R2UR UR7, R3 ;  /* 0x00000000030772ca */ /* 0x000fe200000e0000 */
[----:B------:R-:W-:Y:S01]  /*acc0*/  IMAD.MOV.U32 R13, RZ, RZ, R10 ;  /* 0x000000ffff0d7224 */ /* 0x000fe200078e000a */
[----:B------:R-:W-:Y:S01]  /*acd0*/  UMOV UR61, UR60 ;  /* 0x0000003c003d7c82 */ /* 0x000fe20008000000 */
[----:B------:R-:W-:Y:S01]  /*ace0*/  IMAD.MOV.U32 R12, RZ, RZ, R11 ;  /* 0x000000ffff0c7224 */ /* 0x000fe200078e000b */
[----:B------:R-:W-:-:S09]  /*acf0*/  ULDC UR6, c[0x0][0x9d8] ;  /* 0x0002760000067ab9 */ /* 0x000fd20000000800 */
[----:B------:R-:W-:-:S07]  /*ad00*/  MOV R14, UR7 ;  /* 0x00000007000e7c02 */ /* 0x000fce0008000f00 */
.L_x_5315:
        /* <DEDUP_REMOVED lines=9> */
.L_x_5307:
        /* <DEDUP_REMOVED lines=9> */
.L_x_5308:
[----:B-1----:R-:W-:Y:S05]  /*ae30*/  @P2 BRA `(.L_x_5309) ;  /* 0x00000000000c2947 */ /* 0x002fea0003800000 */
[----:B------:R-:W-:-:S13]  /*ae40*/  R2UR UR7, R15 ;  /* 0x000000000f0772ca */ /* 0x000fda00000e0000 */
[----:B------:R-:W1:Y:S02]  /*ae50*/  SYNCS.PHASECHK.TRANS64.TRYWAIT P2, [UR7+0x36830], R6 ;  /* 0x03683006ff0075a7 */ /* 0x000e640008040147 */
[----:B-1----:R-:W-:Y:S05]  /*ae60*/  @!P2 BRA `(.L_x_5310) ;  /* 0x000000b8004ca947 */ /* 0x002fea0003800000 */
.L_x_5309:
        /* <DEDUP_REMOVED lines=619> */
.L_x_5311:
        /* <DEDUP_REMOVED lines=8> */
.L_x_5312:
[----:B-1----:R-:W-:Y:S05]  /*d5a0*/  @P2 BRA `(.L_x_5313) ;  /* 0x0000000000082947 */ /* 0x002fea0003800000 */
[----:B------:R-:W1:Y:S02]  /*d5b0*/  SYNCS.PHASECHK.TRANS64.TRYWAIT P2, [UR11+0x36850], R0 ;  /* 0x03685000ff0075a7 */ /* 0x000e64000804014b */
[----:B-1----:R-:W-:Y:S05]  /*d5c0*/  @!P2 BRA `(.L_x_5314) ;  /* 0x000000900090a947 */ /* 0x002fea0003800000 */
.L_x_5313:
[----:B------:R-:W-:Y:S01]  /*d5d0*/  R2UR UR7, R16 ;  /* 0x00000000100772ca */ /* 0x000fe200000e0000 */
[----:B------:R-:W-:Y:S01]  /*d5e0*/  WARPGROUP.ARRIVE ;  /* 0x00000000000079c5 */ /* 0x000fe20000000000 */
[----:B------:R-:W-:Y:S01]  /*d5f0*/  UMOV UR15, 0x40000040 ;  /* 0x40000040000f7882 */ /* 0x000fe20000000000 */
[----:B------:R-:W-:Y:S01]  /*d600*/  R2UR UR18, R15 ;  /* 0x000000000f1272ca */ /* 0x000fe200000e0000 */
        /* <DEDUP_REMOVED lines=55> */
[----:B-1----:R-:W-:Y:S01]  /*d980*/  FMNMX.FTZ R0, R175, R0, !PT ;  /* 0x00000000af007209 */ /* 0x002fe20007810000 */
        /* <DEDUP_REMOVED lines=10> */
[----:B------:R-:W-:Y:S01]  /*da30*/  R2UR UR7, R20 ;  /* 0x00000000140772ca */ /* 0x000fe200000e0000 */
[----:B------:R-:W-:-:S03]  /*da40*/  UMOV UR61, UR60 ;  /* 0x0000003c003d7c82 */ /* 0x000fc60008000000 */
[----:B------:R-:W-:Y:S08]  /*da50*/  MUFU.TANH R211, R211 ;  /* 0x000000d300d37308 */ /* 0x000ff00000002400 */
        /* <DEDUP_REMOVED lines=28> */
[----:B------:R-:W-:-:S03]  /*dc20*/  FMUL.FTZ R203, R152, UR6 ;  /* 0x0000000698cb7c20 */ /* 0x000fc60008410000 */
        /* <DEDUP_REMOVED lines=30> */
[----:B-1----:R-:W-:-:S04]  /*de10*/  FMNMX.FTZ R0, R197, R0, !PT ;  /* 0x00000000c5007209 */ /* 0x002fc80007810000 */
[----:B------:R-:W-:-:S03]  /*de20*/  FMNMX.FTZ R0, R201, R0, !PT ;  /* 0x00000000c9007209 */ /* 0x000fc60007810000 */
[----:B------:R-:W1:Y:S01]  /*de30*/  MUFU.TANH R165, R165 ;  /* 0x000000a500a57308 */ /* 0x000e620000002400 */
[----:B--2---:R-:W-:-:S04]  /*de40*/  FMNMX.FTZ R0, R199, R0, !PT ;  /* 0x00000000c7007209 */ /* 0x004fc80007810000 */
[----:B------:R-:W-:-:S04]  /*de50*/  FMNMX.FTZ R0, R203, R0, !PT ;  /* 0x00000000cb007209 */ /* 0x000fc80007810000 */
[----:B------:R-:W-:Y:S02]  /*de60*/  FMNMX.FTZ R0, R205, R0, !PT ;  /* 0x00000000cd007209 */ /* 0x000fe40007810000 */
[----:B---3--:R-:W-:-:S04]  /*de70*/  FMNMX.FTZ R10, R161, R10, !PT ;  /* 0x0000000aa10a7209 */ /* 0x008fc80007810000 */
[----:B------:R-:W-:-:S04]  /*de80*/  FMNMX.FTZ R10, R163, R10, !PT ;  /* 0x0000000aa30a7209 */ /* 0x000fc80007810000 */
[----:B-1----:R-:W-:-:S04]  /*de90*/  FMNMX.FTZ R10, R165, R10, !PT ;  /* 0x0000000aa50a7209 */ /* 0x002fc80007810000 */
        /* <DEDUP_REMOVED lines=71> */
[-CC-:B------:R-:W-:Y:S01]  /*e310*/  FFMA.FTZ R15, R15, R6.reuse, -R2.reuse ;  /* 0x000000060f0f7223 */ /* 0x180fe20000010802 */
[----:B------:R-:W0:Y:S01]  /*e320*/  SHFL.BFLY PT, R193, R10, 0x2, 0x1f ;  /* 0x0c401f000ac17f89 */ /* 0x000e2200000e0000 */
[-CC-:B------:R-:W-:Y:S01]  /*e330*/  FFMA.FTZ R198, R201, R6.reuse, -R2.reuse ;  /* 0x00000006c9c67223 */ /* 0x180fe20000010802 */
[-C--:B------:R-:W-:Y:S01]  /*e340*/  FMUL.FTZ R235, R235, R6.reuse ;  /* 0x00000006ebeb7220 */ /* 0x080fe20000410000 */
        /* <DEDUP_REMOVED lines=17> */
[----:B------:R-:W-:Y:S01]  /*e460*/  FFMA.FTZ R231, R231, R6, -R2 ;  /* 0x00000006e7e77223 */ /* 0x000fe20000010802 */
        /* <DEDUP_REMOVED lines=8> */
[----:B------:R-:W-:-:S04]  /*e4f0*/  FMUL.FTZ R132, R10, R6 ;  /* 0x000000060a847220 */ /* 0x000fc80000410000 */
[-CC-:B------:R-:W-:Y:S01]  /*e500*/  FFMA.FTZ R201, R14, R6.reuse, -R132.reuse ;  /* 0x000000060ec97223 */ /* 0x180fe20000010884 */
[-CC-:B------:R-:W-:Y:S01]  /*e510*/  FFMA.FTZ R14, R21, R6.reuse, -R132.reuse ;  /* 0x00000006150e7223 */ /* 0x180fe20000010884 */
[----:B------:R-:W-:Y:S01]  /*e520*/  MOV R21, UR18 ;  /* 0x0000001200157c02 */ /* 0x000fe20008000f00 */
[-CC-:B------:R-:W-:Y:S01]  /*e530*/  FFMA.FTZ R203, R23, R6.reuse, -R132.reuse ;  /* 0x0000000617cb7223 */ /* 0x180fe20000010884 */
[-CC-:B------:R-:W-:Y:S01]  /*e540*/  FFMA.FTZ R120, R173, R6.reuse, -R132.reuse ;  /* 0x00000006ad787223 */ /* 0x180fe20000010884 */
[----:B------:R-:W-:Y:S01]  /*e550*/  IMAD.U32 R23, RZ, RZ, UR11 ;  /* 0x0000000bff177e24 */ /* 0x000fe2000f8e00ff */
[----:B------:R-:W-:Y:S01]  /*e560*/  MUFU.EX2 R201, R201 ;  /* 0x000000c900c97308 */ /* 0x000fe20000000800 */
[----:B------:R-:W-:Y:S02]  /*e570*/  @!P1 VIADD R20, R21, 0x36840 ;  /* 0x0003684015149836 */ /* 0x000fe40000000000 */
[----:B------:R-:W-:Y:S01]  /*e580*/  FFMA.FTZ R197, R161, R6, -R132 ;  /* 0x00000006a1c57223 */ /* 0x000fe20000010884 */
[----:B------:R-:W-:-:S02]  /*e590*/  @!P1 VIADD R23, R23, 0x36860 ;  /* 0x0003686017179836 */ /* 0x000fc40000000000 */
        /* <DEDUP_REMOVED lines=25> */
[----:B------:R-:W-:-:S03]  /*e730*/  R2UR UR18, R18 ;  /* 0x00000000121272ca */ /* 0x000fc600000e0000 */
[----:B------:R-:W-:Y:S01]  /*e740*/  MUFU.EX2 R197, R197 ;  /* 0x000000c500c57308 */ /* 0x000fe20000000800 */
[----:B------:R-:W-:Y:S02]  /*e750*/  WARPGROUP.DEPBAR.LE gsb0, 0x0 ;  /* 0x00008000000079c5 */ /* 0x000fe40000010000 */
[----:B------:R-:W-:Y:S01]  /*e760*/  WARPGROUP.ARRIVE ;  /* 0x00000000000079c5 */ /* 0x000fe20000000000 */
[-CC-:B------:R-:W-:Y:S01]  /*e770*/  FFMA.FTZ R187, R209, R6.reuse, -R2.reuse ;  /* 0x00000006d1bb7223 */ /* 0x180fe20000010802 */
[-CC-:B------:R-:W-:Y:S01]  /*e780*/  FFMA.FTZ R209, R189, R6.reuse, -R2.reuse ;  /* 0x00000006bdd17223 */ /* 0x180fe20000010802 */
[----:B------:R-:W-:Y:S01]  /*e790*/  FADD.FTZ R189, -R10, R13 ;  /* 0x0000000d0abd7221 */ /* 0x000fe20000010100 */
[-CC-:B------:R-:W-:Y:S01]  /*e7a0*/  FFMA.FTZ R185, R195, R6.reuse, -R2.reuse ;  /* 0x00000006c3b97223 */ /* 0x180fe20000010802 */
[-CC-:B------:R-:W-:Y:S01]  /*e7b0*/  FFMA.FTZ R184, R215, R6.reuse, -R2.reuse ;  /* 0x00000006d7b87223 */ /* 0x180fe20000010802 */
[----:B------:R-:W-:Y:S01]  /*e7c0*/  HGMMA.64x192x16.F32 R24, R180, gdesc[UR12].tnspB, R24, gsb0 ;  /* 0x42e0000cb4187df0 */ /* 0x000fe20008000818 */
[----:B------:R-:W-:Y:S01]  /*e7d0*/  UMOV UR14, UR10 ;  /* 0x0000000a000e7c82 */ /* 0x000fe20008000000 */
[----:B------:R-:W-:Y:S01]  /*e7e0*/  UMOV UR15, 0x40000040 ;  /* 0x40000040000f7882 */ /* 0x000fe20000000000 */
[-C--:B------:R-:W-:Y:S01]  /*e7f0*/  FMUL.FTZ R189, R189, R6.reuse ;  /* 0x00000006bdbd7220 */ /* 0x080fe20000410000 */
[-C--:B------:R-:W-:Y:S01]  /*e800*/  FFMA.FTZ R186, R219, R6.reuse, -R2 ;  /* 0x00000006dbba7223 */ /* 0x080fe20000010802 */
[----:B------:R-:W-:Y:S01]  /*e810*/  MUFU.EX2 R122, R122 ;  /* 0x0000007a007a7308 */ /* 0x000fe20000000800 */
[----:B------:R-:W-:Y:S01]  /*e820*/  FFMA.FTZ R195, R157, R6, -R132 ;  /* 0x000000069dc37223 */ /* 0x000fe20000010884 */
[----:B------:R-:W-:Y:S01]  /*e830*/  UISETP.GT.AND UP0, UPT, UR7, UR18, UPT ;  /* 0x000000120700728c */ /* 0x000fe2000bf04270 */
[----:B------:R-:W-:Y:S01]  /*e840*/  R2UR UR10, R3 ;  /* 0x00000000030a72ca */ /* 0x000fe200000e0000 */
[----:B------:R-:W-:-:S04]  /*e850*/  UIADD3 UR7, UR7, -0x1, URZ ;  /* 0xffffffff07077890 */ /* 0x000fc8000fffe03f */
[----:B------:R-:W-:Y:S01]  /*e860*/  MUFU.EX2 R198, R198 ;  /* 0x000000c600c67308 */ /* 0x000fe20000000800 */
[----:B------:R-:W-:-:S07]  /*e870*/  PLOP3.LUT P2, PT, PT, PT, UP0, 0x80, 0x0 ;  /* 0x000000000000781c */ /* 0x000fce0003f4f008 */
        /* <DEDUP_REMOVED lines=32> */
[----:B------:R0:W-:Y:S08]  /*ea80*/  MUFU.EX2 R2, R189 ;  /* 0x000000bd00027308 */ /* 0x0001f00000000800 */
[----:B------:R-:W-:Y:S01]  /*ea90*/  MUFU.EX2 R180, R180 ;  /* 0x000000b400b47308 */ /* 0x000fe20000000800 */
[----:B0-----:R-:W-:-:S07]  /*eaa0*/  FFMA.FTZ R189, R145, R6, -R132 ;  /* 0x0000000691bd7223 */ /* 0x001fce0000010884 */
        /* <DEDUP_REMOVED lines=13> */
[----:B------:R-:W1:Y:S01]  /*eb80*/  MUFU.EX2 R13, R231 ;  /* 0x000000e7000d7308 */ /* 0x000e620000000800 */
[----:B------:R-:W-:-:S02]  /*eb90*/  WARPGROUP.DEPBAR.LE gsb0, 0x0 ;  /* 0x00008000000079c5 */ /* 0x000fc40000010000 */
[----:B------:R2:W-:Y:S05]  /*eba0*/  @!P1 SYNCS.ARRIVE.TRANS64.RED.A1T0 RZ, [R21+URZ], RZ ;  /* 0x000000ff15ff99a7 */ /* 0x0005ea000810043f */
[----:B------:R-:W-:Y:S01]  /*ebb0*/  MUFU.EX2 R179, R233 ;  /* 0x000000e900b37308 */ /* 0x000fe20000000800 */
[----:B0-----:R-:W-:Y:S02]  /*ebc0*/  F2FP.F16.F32.PACK_AB R176, R209, R12 ;  /* 0x0000000cd1b0723e */ /* 0x001fe400000000ff */
[----:B-1----:R-:W-:Y:S02]  /*ebd0*/  F2FP.F16.F32.PACK_AB R178, R13, R22 ;  /* 0x000000160db2723e */ /* 0x002fe400000000ff */
[----:B------:R-:W-:Y:S01]  /*ebe0*/  F2FP.F16.F32.PACK_AB R177, R123, R151 ;  /* 0x000000977bb1723e */ /* 0x000fe200000000ff */
[----:B--2---:R-:W-:Y:S01]  /*ebf0*/  FFMA.FTZ R21, R0, R8, R15 ;  /* 0x0000000800157223 */ /* 0x004fe2000001000f */
[----:B------:R-:W-:Y:S01]  /*ec00*/  @!P1 PRMT R8, RZ, 0x654, R23 ;  /* 0x00000654ff089816 */ /* 0x000fe20000000017 */
[----:B------:R-:W-:Y:S01]  /*ec10*/  FFMA.FTZ R23, R2, R7, R201 ;  /* 0x0000000702177223 */ /* 0x000fe200000100c9 */
[----:B------:R-:W-:Y:S01]  /*ec20*/  F2FP.F16.F32.PACK_AB R201, R14, R201 ;  /* 0x000000c90ec9723e */ /* 0x000fe200000000ff */
[C---:B------:R-:W-:Y:S01]  /*ec30*/  FADD.FTZ R21, R200.reuse, R21 ;  /* 0x00000015c8157221 */ /* 0x040fe20000010000 */
[----:B------:R0:W-:Y:S01]  /*ec40*/  @!P1 SYNCS.ARRIVE.TRANS64.RED.A1T0 RZ, [R8+URZ], RZ ;  /* 0x000000ff08ff99a7 */ /* 0x0001e2000810043f */
[----:B------:R-:W-:Y:S01]  /*ec50*/  F2FP.F16.F32.PACK_AB R200, R200, R15 ;  /* 0x0000000fc8c8723e */ /* 0x000fe200000000ff */
[----:B------:R-:W1:Y:S01]  /*ec60*/  MUFU.EX2 R7, R125 ;  /* 0x0000007d00077308 */ /* 0x000e620000000800 */
[----:B------:R-:W-:Y:S01]  /*ec70*/  FADD.FTZ R134, R202, R21 ;  /* 0x00000015ca867221 */ /* 0x000fe20000010000 */
[----:B------:R-:W-:Y:S01]  /*ec80*/  F2FP.F16.F32.PACK_AB R202, R17, R202 ;  /* 0x000000ca11ca723e */ /* 0x000fe200000000ff */
[----:B0-----:R-:W-:-:S02]  /*ec90*/  FADD.FTZ R8, R14, R23 ;  /* 0x000000170e087221 */ /* 0x001fc40000010000 */
[----:B------:R-:W-:Y:S02]  /*eca0*/  FADD.FTZ R23, R17, R134 ;  /* 0x0000008611177221 */ /* 0x000fe40000010000 */
[----:B------:R-:W-:Y:S02]  /*ecb0*/  FADD.FTZ R21, R203, R8 ;  /* 0x00000008cb157221 */ /* 0x000fe40000010000 */
[----:B------:R-:W-:Y:S01]  /*ecc0*/  FADD.FTZ R134, R196, R23 ;  /* 0x00000017c4867221 */ /* 0x000fe20000010000 */
[C---:B------:R-:W-:Y:S01]  /*ecd0*/  F2FP.F16.F32.PACK_AB R196, R169.reuse, R196 ;  /* 0x000000c4a9c4723e */ /* 0x040fe200000000ff */
[C---:B------:R-:W-:Y:S02]  /*ece0*/  FADD.FTZ R8, R120.reuse, R21 ;  /* 0x0000001578087221 */ /* 0x040fe40000010000 */
[----:B------:R-:W-:Y:S01]  /*ecf0*/  FADD.FTZ R23, R169, R134 ;  /* 0x00000086a9177221 */ /* 0x000fe20000010000 */
[----:B------:R-:W-:Y:S01]  /*ed00*/  F2FP.F16.F32.PACK_AB R203, R120, R203 ;  /* 0x000000cb78cb723e */ /* 0x000fe200000000ff */
[----:B------:R-:W-:-:S02]  /*ed10*/  FADD.FTZ R21, R197, R8 ;  /* 0x00000008c5157221 */ /* 0x000fc40000010000 */
[----:B------:R-:W-:Y:S01]  /*ed20*/  FADD.FTZ R134, R198, R23 ;  /* 0x00000017c6867221 */ /* 0x000fe20000010000 */
[C---:B------:R-:W-:Y:S01]  /*ed30*/  F2FP.F16.F32.PACK_AB R197, R122.reuse, R197 ;  /* 0x000000c57ac5723e */ /* 0x040fe200000000ff */
[----:B------:R-:W-:Y:S02]  /*ed40*/  FADD.FTZ R8, R122, R21 ;  /* 0x000000157a087221 */ /* 0x000fe40000010000 */
[C---:B------:R-:W-:Y:S01]  /*ed50*/  FADD.FTZ R23, R171.reuse, R134 ;  /* 0x00000086ab177221 */ /* 0x040fe20000010000 */
[----:B------:R-:W-:Y:S01]  /*ed60*/  F2FP.F16.F32.PACK_AB R198, R171, R198 ;  /* 0x000000c6abc6723e */ /* 0x000fe200000000ff */
[----:B------:R-:W-:Y:S02]  /*ed70*/  FADD.FTZ R21, R199, R8 ;  /* 0x00000008c7157221 */ /* 0x000fe40000010000 */
[----:B------:R-:W-:Y:S01]  /*ed80*/  FADD.FTZ R134, R192, R23 ;  /* 0x00000017c0867221 */ /* 0x000fe20000010000 */
[C---:B------:R-:W-:Y:S01]  /*ed90*/  F2FP.F16.F32.PACK_AB R199, R124.reuse, R199 ;  /* 0x000000c77cc7723e */ /* 0x040fe200000000ff */
[----:B------:R-:W-:-:S02]  /*eda0*/  FADD.FTZ R8, R124, R21 ;  /* 0x000000157c087221 */ /* 0x000fc40000010000 */
[C---:B------:R-:W-:Y:S01]  /*edb0*/  FADD.FTZ R23, R175.reuse, R134 ;  /* 0x00000086af177221 */ /* 0x040fe20000010000 */
[----:B------:R-:W-:Y:S01]  /*edc0*/  F2FP.F16.F32.PACK_AB R192, R175, R192 ;  /* 0x000000c0afc0723e */ /* 0x000fe200000000ff */
[----:B------:R-:W-:Y:S02]  /*edd0*/  FADD.FTZ R21, R193, R8 ;  /* 0x00000008c1157221 */ /* 0x000fe40000010000 */
[----:B------:R-:W-:Y:S01]  /*ede0*/  FADD.FTZ R132, R194, R23 ;  /* 0x00000017c2847221 */ /* 0x000fe20000010000 */
[C---:B------:R-:W-:Y:S01]  /*edf0*/  F2FP.F16.F32.PACK_AB R194, R185.reuse, R194 ;  /* 0x000000c2b9c2723e */ /* 0x040fe200000000ff */
[----:B------:R-:W-:Y:S02]  /*ee00*/  FADD.FTZ R8, R126, R21 ;  /* 0x000000157e087221 */ /* 0x000fe40000010000 */
[----:B------:R-:W-:Y:S01]  /*ee10*/  FADD.FTZ R17, R185, R132 ;  /* 0x00000084b9117221 */ /* 0x000fe20000010000 */
[----:B-1----:R-:W-:Y:S01]  /*ee20*/  F2FP.F16.F32.PACK_AB R185, R129, R7 ;  /* 0x0000000781b9723e */ /* 0x002fe200000000ff */
[----:B------:R-:W-:-:S02]  /*ee30*/  FADD.FTZ R15, R195, R8 ;  /* 0x00000008c30f7221 */ /* 0x000fc40000010000 */
[----:B------:R-:W-:Y:S01]  /*ee40*/  FADD.FTZ R14, R188, R17 ;  /* 0x00000011bc0e7221 */ /* 0x000fe20000010000 */
[C---:B------:R-:W-:Y:S01]  /*ee50*/  F2FP.F16.F32.PACK_AB R188, R187.reuse, R188 ;  /* 0x000000bcbbbc723e */ /* 0x040fe200000000ff */
[----:B------:R-:W-:Y:S02]  /*ee60*/  FADD.FTZ R8, R128, R15 ;  /* 0x0000000f80087221 */ /* 0x000fe40000010000 */
[----:B------:R-:W-:Y:S01]  /*ee70*/  FADD.FTZ R17, R187, R14 ;  /* 0x0000000ebb117221 */ /* 0x000fe20000010000 */
[----:B------:R-:W-:Y:S01]  /*ee80*/  F2FP.F16.F32.PACK_AB R193, R126, R193 ;  /* 0x000000c17ec1723e */ /* 0x000fe200000000ff */
[----:B------:R-:W-:Y:S02]  /*ee90*/  FADD.FTZ R15, R189, R8 ;  /* 0x00000008bd0f7221 */ /* 0x000fe40000010000 */
[----:B------:R-:W-:Y:S01]  /*eea0*/  FADD.FTZ R14, R190, R17 ;  /* 0x00000011be0e7221 */ /* 0x000fe20000010000 */
[----:B------:R-:W-:Y:S01]  /*eeb0*/  F2FP.F16.F32.PACK_AB R195, R128, R195 ;  /* 0x000000c380c3723e */ /* 0x000fe200000000ff */
[----:B------:R-:W-:-:S02]  /*eec0*/  FADD.FTZ R8, R130, R15 ;  /* 0x0000000f82087221 */ /* 0x000fc40000010000 */
[----:B------:R-:W-:Y:S01]  /*eed0*/  FADD.FTZ R17, R205, R14 ;  /* 0x0000000ecd117221 */ /* 0x000fe20000010000 */
[----:B------:R-:W-:Y:S01]  /*eee0*/  F2FP.F16.F32.PACK_AB R189, R130, R189 ;  /* 0x000000bd82bd723e */ /* 0x000fe200000000ff */
[----:B------:R-:W-:Y:S02]  /*eef0*/  FADD.FTZ R15, R191, R8 ;  /* 0x00000008bf0f7221 */ /* 0x000fe40000010000 */
[----:B------:R-:W-:Y:S01]  /*ef00*/  FADD.FTZ R14, R184, R17 ;  /* 0x00000011b80e7221 */ /* 0x000fe20000010000 */
[C---:B------:R-:W-:Y:S01]  /*ef10*/  F2FP.F16.F32.PACK_AB R191, R20.reuse, R191 ;  /* 0x000000bf14bf723e */ /* 0x040fe200000000ff */
[----:B------:R-:W-:Y:S02]  /*ef20*/  FADD.FTZ R8, R20, R15 ;  /* 0x0000000f14087221 */ /* 0x000fe40000010000 */
[----:B------:R-:W-:Y:S01]  /*ef30*/  FADD.FTZ R15, R207, R14 ;  /* 0x0000000ecf0f7221 */ /* 0x000fe20000010000 */
[----:B------:R-:W0:Y:S01]  /*ef40*/  MUFU.EX2 R20, R127 ;  /* 0x0000007f00147308 */ /* 0x000e220000000800 */
[----:B------:R-:W-:Y:S01]  /*ef50*/  F2FP.F16.F32.PACK_AB R190, R205, R190 ;  /* 0x000000becdbe723e */ /* 0x000fe200000000ff */
        /* <DEDUP_REMOVED lines=23> */
[----:B------:R-:W-:Y:S02]  /*f0d0*/  IMAD.U32 R14, RZ, RZ, UR10 ;  /* 0x0000000aff0e7e24 */ /* 0x000fe4000f8e00ff */
[----:B------:R-:W-:Y:S01]  /*f0e0*/  FADD.FTZ R8, R151, R8 ;  /* 0x0000000897087221 */ /* 0x000fe20000010000 */
[----:B------:R-:W-:-:S03]  /*f0f0*/  FADD.FTZ R12, R22, R7 ;  /* 0x00000007160c7221 */ /* 0x000fc60000010000 */
[----:B------:R-:W-:-:S04]  /*f100*/  FADD.FTZ R8, R123, R8 ;  /* 0x000000087b087221 */ /* 0x000fc80000010000 */
[----:B------:R-:W-:Y:S01]  /*f110*/  FADD.FTZ R7, R179, R8 ;  /* 0x00000008b3077221 */ /* 0x000fe20000010000 */
[C---:B0-----:R-:W-:Y:S01]  /*f120*/  F2FP.F16.F32.PACK_AB R179, R20.reuse, R179 ;  /* 0x000000b314b3723e */ /* 0x041fe200000000ff */
[----:B------:R-:W-:Y:S01]  /*f130*/  FADD.FTZ R8, R13, R12 ;  /* 0x0000000c0d087221 */ /* 0x000fe20000010000 */
[----:B------:R-:W-:Y:S02]  /*f140*/  IMAD.MOV.U32 R13, RZ, RZ, R10 ;  /* 0x000000ffff0d7224 */ /* 0x000fe400078e000a */
[----:B------:R-:W-:Y:S01]  /*f150*/  FADD.FTZ R7, R20, R7 ;  /* 0x0000000714077221 */ /* 0x000fe20000010000 */
[----:B------:R-:W-:Y:S01]  /*f160*/  IMAD.U32 R20, RZ, RZ, UR7 ;  /* 0x00000007ff147e24 */ /* 0x000fe2000f8e00ff */
[----:B------:R-:W-:Y:S01]  /*f170*/  MOV R12, R11 ;  /* 0x0000000b000c7202 */ /* 0x000fe20000000f00 */
[----:B------:R-:W-:Y:S06]  /*f180*/  @P2 BRA `(.L_x_5315) ;  /* 0xffffffb800e02947 */ /* 0x000fec000383ffff */
.L_x_5306:
        /* <DEDUP_REMOVED lines=99> */
.L_x_5316:
        /* <DEDUP_REMOVED lines=8> */
.L_x_5317:
[----:B-1----:R-:W-:Y:S05]  /*f840*/  @P2 BRA `(.L_x_5318) ;  /* 0x0000000000082947 */ /* 0x002fea0003800000 */
[----:B------:R-:W1:Y:S02]  /*f850*/  SYNCS.PHASECHK.TRANS64.TRYWAIT P0, [UR5+0x36850], R0 ;  /* 0x03685000ff0075a7 */ /* 0x000e640008000145 */
[----:B-1----:R-:W-:Y:S05]  /*f860*/  @!P0 BRA `(.L_x_5319) ;  /* 0x0000007000008947 */ /* 0x002fea0003800000 */
.L_x_5318:
[----:B------:R-:W-:Y:S01]  /*f870*/  R2UR UR4, R16 ;  /* 0x00000000100472ca */ /* 0x000fe200000e0000 */
[----:B------:R-:W-:Y:S01]  /*f880*/  WARPGROUP.ARRIVE ;  /* 0x00000000000079c5 */ /* 0x000fe20000000000 */
[----:B------:R-:W-:Y:S01]  /*f890*/  UMOV UR7, 0x40000040 ;  /* 0x4000004000077882 */ /* 0x000fe20000000000 */
[----:B-1----:R-:W1:Y:S01]  /*f8a0*/  SHFL.BFLY PT, R3, R8, 0x2, 0x1f ;  /* 0x0c401f0008037f89 */ /* 0x002e6200000e0000 */
[----:B------:R-:W-:Y:S01]  /*f8b0*/  MOV R12, UR5 ;  /* 0x00000005000c7c02 */ /* 0x000fe20008000f00 */
[----:B------:R-:W-:Y:S02]  /*f8c0*/  IMAD.MOV.U32 R2, RZ, RZ, -0x800000 ;  /* 0xff800000ff027424 */ /* 0x000fe400078e00ff */
[----:B0-----:R-:W0:Y:S02]  /*f8d0*/  SHFL.BFLY PT, R0, R7, 0x2, 0x1f ;  /* 0x0c401f0007007f89 */ /* 0x001e2400000e0000 */
[----:B------:R-:W-:-:S04]  /*f8e0*/  @!P1 VIADD R12, R12, 0x36860 ;  /* 0x000368600c0c9836 */ /* 0x000fc80000000000 */
[----:B------:R-:W-:Y:S01]  /*f8f0*/  UIADD3 UR4, UR4, 0x400, URZ ;  /* 0x0000040004047890 */ /* 0x000fe2000fffe03f */
[----:B------:R-:W-:-:S03]  /*f900*/  @!P1 PRMT R12, RZ, 0x654, R12 ;  /* 0x00000654ff0c9816 */ /* 0x000fc6000000000c */
[----:B------:R-:W-:-:S04]  /*f910*/  USHF.R.U32.HI UR4, URZ, 0x4, UR4 ;  /* 0x000000043f047899 */ /* 0x000fc80008011604 */
[----:B------:R-:W-:-:S04]  /*f920*/  ULOP3.LUT UR4, UR4, 0x3fff, URZ, 0xc0, !UPT ;  /* 0x00003fff04047892 */ /* 0x000fc8000f8ec03f */
[----:B------:R-:W-:Y:S01]  /*f930*/  ULOP3.LUT UR4, UR4, 0x3800000, URZ, 0xfc, !UPT ;  /* 0x0380000004047892 */ /* 0x000fe2000f8efc3f */
[----:B-1----:R-:W-:-:S03]  /*f940*/  FADD.FTZ R3, R3, R8 ;  /* 0x0000000803037221 */ /* 0x002fc60000010000 */
[----:B------:R-:W-:Y:S01]  /*f950*/  UIMAD UR60, UR60, 0xa80, UR4 ;  /* 0x00000a803c3c78a4 */ /* 0x000fe2000f8e0204 */
[----:B0-----:R-:W-:-:S03]  /*f960*/  FADD.FTZ R4, R0, R7 ;  /* 0x0000000700047221 */ /* 0x001fc60000010000 */
[----:B------:R-:W-:Y:S01]  /*f970*/  UIADD3 UR4, UR60, 0x80, URZ ;  /* 0x000000803c047890 */ /* 0x000fe2000fffe03f */
[----:B------:R-:W0:Y:S02]  /*f980*/  SHFL.BFLY PT, R0, R3, 0x1, 0x1f ;  /* 0x0c201f0003007f89 */ /* 0x000e2400000e0000 */
[----:B------:R-:W-:-:S06]  /*f990*/  UMOV UR6, UR60 ;  /* 0x0000003c00067c82 */ /* 0x000fcc0008000000 */
[----:B------:R-:W-:Y:S01]  /*f9a0*/  HGMMA.64x192x16.F32 R24, R200, gdesc[UR4].tnspB, R24, gsb0 ;  /* 0x42e00004c8187df0 */ /* 0x000fe20008000818 */
[----:B------:R-:W-:Y:S01]  /*f9b0*/  UMOV UR7, 0x40000040 ;  /* 0x4000004000077882 */ /* 0x000fe20000000000 */
[----:B------:R-:W-:Y:S01]  /*f9c0*/  UMOV UR6, UR4 ;  /* 0x0000000400067c82 */ /* 0x000fe20008000000 */
[----:B------:R-:W-:Y:S01]  /*f9d0*/  UIADD3 UR4, UR60, 0x100, URZ ;  /* 0x000001003c047890 */ /* 0x000fe2000fffe03f */
[----:B------:R-:W1:Y:S01]  /*f9e0*/  SHFL.BFLY PT, R5, R4, 0x1, 0x1f ;  /* 0x0c201f0004057f89 */ /* 0x000e6200000e0000 */
[----:B0-----:R-:W-:Y:S01]  /*f9f0*/  FADD.FTZ R13, R3, R0 ;  /* 0x00000000030d7221 */ /* 0x001fe20000010000 */
[----:B------:R-:W-:Y:S02]  /*fa00*/  IMAD.MOV.U32 R3, RZ, RZ, RZ ;  /* 0x000000ffff037224 */ /* 0x000fe400078e00ff */
[----:B------:R-:W-:Y:S02]  /*fa10*/  IMAD.MOV.U32 R0, RZ, RZ, -0x800000 ;  /* 0xff800000ff007424 */ /* 0x000fe400078e00ff */
[----:B------:R-:W-:Y:S01]  /*fa20*/  FSETP.NE.FTZ.AND P0, PT, R13, RZ, PT ;  /* 0x000000ff0d00720b */ /* 0x000fe20003f15000 */
[----:B-1----:R-:W-:Y:S01]  /*fa30*/  FADD.FTZ R14, R4, R5 ;  /* 0x00000005040e7221 */ /* 0x002fe20000010000 */
[----:B------:R-:W-:-:S04]  /*fa40*/  IMAD.MOV.U32 R5, RZ, RZ, RZ ;  /* 0x000000ffff057224 */ /* 0x000fc800078e00ff */
        /* <DEDUP_REMOVED lines=15> */
[----:B------:R-:W-:Y:S01]  /*fb40*/  UMOV UR6, UR4 ;  /* 0x0000000400067c82 */ /* 0x000fe20008000000 */
[----:B------:R-:W-:Y:S01]  /*fb50*/  UMOV UR7, 0x40000040 ;  /* 0x4000004000077882 */ /* 0x000fe20000000000 */
[----:B------:R-:W-:Y:S01]  /*fb60*/  UIADD3 UR4, UR60, 0x180, URZ ;  /* 0x000001803c047890 */ /* 0x000fe2000fffe03f */
[----:B------:R-:W-:Y:S02]  /*fb70*/  WARPGROUP.DEPBAR.LE gsb0, 0x0 ;  /* 0x00008000000079c5 */ /* 0x000fe40000010000 */
[----:B------:R-:W-:-:S14]  /*fb80*/  WARPGROUP.ARRIVE ;  /* 0x00000000000079c5 */ /* 0x000fdc0000000000 */
        /* <DEDUP_REMOVED lines=9> */
[----:B------:R-:W-:Y:S02]  /*fc20*/  UIADD3 UR4, UR60, 0x280, URZ ;  /* 0x000002803c047890 */ /* 0x000fe4000fffe03f */
[----:B------:R-:W-:Y:S01]  /*fc30*/  UIADD3 UR60, UR60, 0x300, URZ ;  /* 0x000003003c3c7890 */ /* 0x000fe2000fffe03f */
[----:B------:R-:W-:Y:S02]  /*fc40*/  WARPGROUP.DEPBAR.LE gsb0, 0x0 ;  /* 0x00008000000079c5 */ /* 0x000fe40000010000 */
[----:B------:R-:W-:-:S12]  /*fc50*/  WARPGROUP.ARRIVE ;  /* 0x00000000000079c5 */ /* 0x000fd80000000000 */
[----:B------:R-:W-:Y:S01]  /*fc60*/  HGMMA.64x192x16.F32 R24, R184, gdesc[UR4].tnspB, R24, gsb0 ;  /* 0x42e00004b8187df0 */ /* 0x000fe20008000818 */
[----:B------:R-:W-:Y:S01]  /*fc70*/  UMOV UR6, UR4 ;  /* 0x0000000400067c82 */ /* 0x000fe20008000000 */
[----:B------:R-:W-:Y:S01]  /*fc80*/  UMOV UR7, 0x40000040 ;  /* 0x4000004000077882 */ /* 0x000fe20000000000 */
[----:B------:R-:W-:Y:S02]  /*fc90*/  WARPGROUP.DEPBAR.LE gsb0, 0x0 ;  /* 0x00008000000079c5 */ /* 0x000fe40000010000 */
[----:B------:R-:W-:-:S15]  /*fca0*/  WARPGROUP.ARRIVE ;  /* 0x00000000000079c5 */ /* 0x000fde0000000000 */
        /* <DEDUP_REMOVED lines=104> */
.L_x_5289:
        /* <DEDUP_REMOVED lines=19> */
[----:B0-----:R-:W-:Y:S01]  /*10460*/  IADD3 R4, R3, -0x80, RZ ;  /* 0xffffff8003047810 */ /* 0x001fe20007ffe0ff */
[----:B------:R-:W-:Y:S01]  /*10470*/  ULDC.64 UR8, c[0x0][0xb38] ;  /* 0x0002ce0000087ab9 */ /* 0x000fe20000000a00 */
[----:B---3--:R-:W-:Y:S02]  /*10480*/  USHF.R.S32.HI UR10, URZ, 0x1f, UR12 ;  /* 0x0000001f3f0a7899 */ /* 0x008fe4000801140c */
[----:B------:R-:W-:Y:S01]  /*10490*/  SHF.R.S32.HI R3, RZ, 0x1f, R4 ;  /* 0x0000001fff037819 */ /* 0x000fe20000011404 */
[----:B------:R-:W-:Y:S02]  /*104a0*/  UIMAD UR7, UR7, UR8, URZ ;  /* 0x00000008070772a4 */ /* 0x000fe4000f8e023f */
[----:B------:R-:W0:Y:S01]  /*104b0*/  LDC.64 R14, c[0x0][0xb40] ;  /* 0x0002d000ff0e7b82 */ /* 0x000e220000000a00 */
[CC--:B------:R-:W-:Y:S02]  /*104c0*/  LEA.HI R5, R3.reuse, R4.reuse, RZ, 0x7 ;  /* 0x0000000403057211 */ /* 0x0c0fe400078f38ff */
[----:B------:R-:W-:-:S02]  /*104d0*/  LEA.HI R10, R3, R4, RZ, 0x2 ;  /* 0x00000004030a7211 */ /* 0x000fc400078f10ff */
[C---:B------:R-:W-:Y:S02]  /*104e0*/  LOP3.LUT R7, R5.reuse, 0xffffff80, RZ, 0xc0, !PT ;  /* 0xffffff8005077812 */ /* 0x040fe400078ec0ff */
[----:B------:R-:W-:Y:S01]  /*104f0*/  SHF.R.S32.HI R6, RZ, 0x7, R5 ;  /* 0x00000007ff067819 */ /* 0x000fe20000011405 */
[----:B------:R-:W1:Y:S02]  /*10500*/  @P0 LDC R13, c[0x0][0xbf0] ;  /* 0x0002fc00ff0d0b82 */ /* 0x000e640000000800 */
[----:B------:R-:W-:Y:S01]  /*10510*/  IMAD.IADD R20, R4, 0x1, -R7 ;  /* 0x0000000104147824 */ /* 0x000fe200078e0a07 */
[----:B------:R-:W-:Y:S02]  /*10520*/  LEA.HI R3, R5, R6, RZ, 0x1 ;  /* 0x0000000605037211 */ /* 0x000fe400078f08ff */
        /* <DEDUP_REMOVED lines=17> */
[----:B------:R-:W-:Y:S02]  /*10640*/  SHF.R.S32.HI R7, RZ, 0x5, R7 ;  /* 0x00000005ff077819 */ /* 0x000fe40000011407 */
[----:B------:R-:W-:Y:S01]  /*10650*/  IADD3 R12, R5, -R6, RZ ;  /* 0x80000006050c7210 */ /* 0x000fe20007ffe0ff */
[----:B------:R-:W-:-:S02]  /*10660*/  IMAD.IADD R4, R8, 0x1, -R9 ;  /* 0x0000000108047824 */ /* 0x000fc400078e0a09 */
[----:B------:R-:W0:Y:S01]  /*10670*/  @P0 LDC R9, c[0x0][0xbec] ;  /* 0x0002fb00ff090b82 */ /* 0x000e220000000800 */
[----:B------:R-:W-:Y:S02]  /*10680*/  IMAD.U32 R5, RZ, RZ, UR5 ;  /* 0x00000005ff057e24 */ /* 0x000fe4000f8e00ff */
[----:B------:R-:W-:Y:S02]  /*10690*/  IMAD R6, R7, 0x10, R4 ;  /* 0x0000001007067824 */ /* 0x000fe400078e0204 */
[----:B------:R-:W-:Y:S01]  /*106a0*/  IMAD.U32 R4, RZ, RZ, UR4 ;  /* 0x00000004ff047e24 */ /* 0x000fe2000f8e00ff */
[----:B------:R-:W-:Y:S01]  /*106b0*/  UIMAD.WIDE.U32 UR4, UR13, UR8, URZ ;  /* 0x000000080d0472a5 */ /* 0x000fe2000f8e003f */
[----:B------:R-:W-:Y:S01]  /*106c0*/  IMAD.U32 R5, RZ, RZ, UR6 ;  /* 0x00000006ff057e24 */ /* 0x000fe2000f8e00ff */
[----:B------:R-:W-:Y:S01]  /*106d0*/  LEA R3, R3, R6, 0x6 ;  /* 0x0000000603037211 */ /* 0x000fe200078e30ff */
[----:B------:R-:W-:Y:S01]  /*106e0*/  UIMAD UR6, UR13, UR9, UR7 ;  /* 0x000000090d0672a4 */ /* 0x000fe2000f8e0207 */
[----:B---3--:R-:W-:-:S02]  /*106f0*/  IMAD R8, R10, UR10, RZ ;  /* 0x0000000a0a087c24 */ /* 0x008fc4000f8e02ff */
[----:B------:R-:W-:Y:S01]  /*10700*/  IMAD.WIDE.U32 R4, R10, UR12, R4 ;  /* 0x0000000c0a047c25 */ /* 0x000fe2000f8e0004 */
[----:B------:R-:W-:Y:S01]  /*10710*/  UIADD3 UR6, UR5, UR6, URZ ;  /* 0x0000000605067290 */ /* 0x000fe2000fffe03f */
[----:B------:R-:W-:Y:S02]  /*10720*/  ULDC.64 UR8, c[0x0][0xb28] ;  /* 0x0002ca0000087ab9 */ /* 0x000fe40000000a00 */
[----:B------:R-:W-:Y:S02]  /*10730*/  IMAD R6, R12, 0x8, R3 ;  /* 0x000000080c067824 */ /* 0x000fe400078e0203 */
[----:B------:R-:W-:Y:S02]  /*10740*/  IMAD R11, R11, UR12, R8 ;  /* 0x0000000c0b0b7c24 */ /* 0x000fe4000f8e0208 */
[----:B--2---:R-:W-:Y:S02]  /*10750*/  IMAD R8, R16, 0x80, R6 ;  /* 0x0000008010087824 */ /* 0x004fe400078e0206 */
[----:B------:R-:W-:Y:S01]  /*10760*/  IMAD.U32 R7, RZ, RZ, UR5 ;  /* 0x00000005ff077e24 */ /* 0x000fe2000f8e00ff */
[----:B------:R-:W-:Y:S01]  /*10770*/  MOV R7, UR6 ;  /* 0x0000000600077c02 */ /* 0x000fe20008000f00 */
[----:B0-----:R-:W-:Y:S01]  /*10780*/  @P0 IMAD.HI.U32 R10, R8, R9, RZ ;  /* 0x00000009080a0227 */ /* 0x001fe200078e00ff */
[----:B------:R-:W-:-:S03]  /*10790*/  ULDC.64 UR6, c[0x0][0xb48] ;  /* 0x0002d20000067ab9 */ /* 0x000fc60000000a00 */
[----:B------:R-:W-:Y:S01]  /*107a0*/  IMAD.U32 R6, RZ, RZ, UR4 ;  /* 0x00000004ff067e24 */ /* 0x000fe2000f8e00ff */
[----:B------:R-:W-:Y:S01]  /*107b0*/  ULDC.64 UR4, c[0x0][0xbe0] ;  /* 0x0002f80000047ab9 */ /* 0x000fe20000000a00 */
[C---:B------:R-:W-:Y:S02]  /*107c0*/  IMAD R12, R14.reuse, UR10, RZ ;  /* 0x0000000a0e0c7c24 */ /* 0x040fe4000f8e02ff */
[----:B------:R-:W-:Y:S01]  /*107d0*/  IMAD.MOV.U32 R9, RZ, RZ, R8 ;  /* 0x000000ffff097224 */ /* 0x000fe200078e0008 */
[----:B-1----:R-:W-:Y:S01]  /*107e0*/  @P0 SHF.R.U32.HI R9, RZ, R13, R10 ;  /* 0x0000000dff090219 */ /* 0x002fe2000001160a */
[----:B------:R-:W-:Y:S01]  /*107f0*/  IMAD R13, R15, UR12, R12 ;  /* 0x0000000c0f0d7c24 */ /* 0x000fe2000f8e020c */
[----:B------:R-:W-:Y:S01]  /*10800*/  SHF.R.S32.HI R12, RZ, 0x1f, R21 ;  /* 0x0000001fff0c7819 */ /* 0x000fe20000011415 */
[----:B------:R-:W-:-:S04]  /*10810*/  IMAD.WIDE.U32 R6, R14, UR12, R6 ;  /* 0x0000000c0e067c25 */ /* 0x000fc8000f8e0006 */
[----:B------:R-:W-:Y:S01]  /*10820*/  IMAD.IADD R5, R5, 0x1, R11 ;  /* 0x0000000105057824 */ /* 0x000fe200078e020b */
[----:B------:R-:W-:Y:S01]  /*10830*/  IADD3 R7, R7, R13, RZ ;  /* 0x0000000d07077210 */ /* 0x000fe20007ffe0ff */
[----:B----4-:R-:W-:-:S04]  /*10840*/  @P0 IMAD.HI.U32 R23, R8, R23, RZ ;  /* 0x0000001708170227 */ /* 0x010fc800078e00ff */
        /* <DEDUP_REMOVED lines=35> */
[----:B------:R-:W-:Y:S01]  /*10a80*/  IADD3 R5, R5, R11, RZ ;  /* 0x0000000b05057210 */ /* 0x000fe20007ffe0ff */
        /* <DEDUP_REMOVED lines=16> */
[----:B------:R1:W2:Y:S01]  /*10b90*/  SHFL.IDX PT, R11, R13, 0x1, 0x1c1f ;  /* 0x003c1f000d0b7f89 */ /* 0x0002a200000e0000 */
[-C--:B------:R-:W-:Y:S01]  /*10ba0*/  ISETP.GE.OR P0, PT, R23, R18.reuse, P0 ;  /* 0x000000121700720c */ /* 0x080fe20000706670 */
[----:B------:R-:W-:Y:S01]  /*10bb0*/  UPRMT UR4, URZ, 0x654, UR4 ;  /* 0x000006543f047896 */ /* 0x000fe20008000004 */
[----:B------:R-:W-:Y:S01]  /*10bc0*/  ISETP.GE.AND P2, PT, R3, R18, PT ;  /* 0x000000120300720c */ /* 0x000fe20003f46270 */
[----:B------:R3:W4:Y:S01]  /*10bd0*/  SHFL.IDX PT, R4, R6, RZ, 0x1c1f ;  /* 0x001c1fff06047589 */ /* 0x00072200000e0000 */
[----:B-1----:R-:W-:-:S03]  /*10be0*/  LOP3.LUT R13, R22, 0x7ffffffc, RZ, 0xc0, !PT ;  /* 0x7ffffffc160d7812 */ /* 0x002fc600078ec0ff */
[----:B------:R3:W1:Y:S03]  /*10bf0*/  SHFL.IDX PT, R5, R7, RZ, 0x1c1f ;  /* 0x001c1fff07057589 */ /* 0x00066600000e0000 */
[----:B------:R-:W-:Y:S01]  /*10c00*/  SYNCS.ARRIVE.TRANS64.RED.A1T0 RZ, [UR4], RZ ;  /* 0x000000ffffff79a7 */ /* 0x000fe20008100404 */
[----:B------:R-:W-:-:S05]  /*10c10*/  IMAD.IADD R13, R20, 0x1, -R13 ;  /* 0x00000001140d7824 */ /* 0x000fca00078e0a0d */
[----:B------:R-:W-:Y:S01]  /*10c20*/  SHF.L.U32 R3, R13, 0x1, RZ ;  /* 0x000000010d037819 */ /* 0x000fe200000006ff */
        /* <DEDUP_REMOVED lines=15> */
[C---:B------:R-:W-:Y:S01]  /*10d20*/  VIADD R17, R3.reuse, 0x40 ;  /* 0x0000004003117836 */ /* 0x040fe20000000000 */
[C---:B------:R-:W-:Y:S01]  /*10d30*/  IADD3 R22, R3.reuse, 0x50, RZ ;  /* 0x0000005003167810 */ /* 0x040fe20007ffe0ff */
[C---:B------:R-:W-:Y:S01]  /*10d40*/  VIADD R20, R3.reuse, 0x48 ;  /* 0x0000004803147836 */ /* 0x040fe20000000000 */
[----:B------:R-:W-:Y:S01]  /*10d50*/  ISETP.GE.AND P3, PT, R16, UR4, PT ;  /* 0x0000000410007c0c */ /* 0x000fe2000bf66270 */
[----:B-1--4-:R-:W-:-:S02]  /*10d60*/  @!P0 IMAD.WIDE R8, R3, 0x4, R4 ;  /* 0x0000000403088825 */ /* 0x012fc400078e0204 */
[----:B------:R-:W-:Y:S02]  /*10d70*/  @!P1 LEA.HI R0, R0, R0, RZ, 0x1 ;  /* 0x0000000000009211 */ /* 0x000fe400078f08ff */
[----:B------:R-:W-:Y:S01]  /*10d80*/  @!P2 LEA.HI R2, R2, R2, RZ, 0x1 ;  /* 0x000000020202a211 */ /* 0x000fe200078f08ff */
[----:B------:R0:W-:Y:S01]  /*10d90*/  @!P0 ST.E.64 desc[UR6][R8.64], R24 ;  /* 0x0000001808008985 */ /* 0x0001e2000c101b06 */
[----:B------:R-:W-:Y:S02]  /*10da0*/  @!P1 LOP3.LUT R11, R0, 0xfffffffe, RZ, 0xc0, !PT ;  /* 0xfffffffe000b9812 */ /* 0x000fe400078ec0ff */
[----:B------:R-:W-:Y:S01]  /*10db0*/  @!P2 LOP3.LUT R13, R2, 0xfffffffe, RZ, 0xc0, !PT ;  /* 0xfffffffe020da812 */ /* 0x000fe200078ec0ff */
[C---:B------:R-:W-:Y:S01]  /*10dc0*/  VIADD R2, R3.reuse, 0x30 ;  /* 0x0000003003027836 */ /* 0x040fe20000000000 */
[----:B------:R-:W-:Y:S01]  /*10dd0*/  IADD3 R0, R3, 0x28, RZ ;  /* 0x0000002803007810 */ /* 0x000fe20007ffe0ff */
[----:B------:R-:W-:Y:S01]  /*10de0*/  @!P1 IMAD.WIDE R10, R11, 0x4, R4 ;  /* 0x000000040b0a9825 */ /* 0x000fe200078e0204 */
[----:B------:R-:W-:-:S02]  /*10df0*/  @!P5 LEA.HI R14, R14, R14, RZ, 0x1 ;  /* 0x0000000e0e0ed211 */ /* 0x000fc400078f08ff */
[----:B------:R-:W-:Y:S01]  /*10e00*/  ISETP.GE.AND P0, PT, R0, UR4, PT ;  /* 0x0000000400007c0c */ /* 0x000fe2000bf06270 */
[----:B------:R-:W-:Y:S01]  /*10e10*/  @!P2 IMAD.WIDE R12, R13, 0x4, R4 ;  /* 0x000000040d0ca825 */ /* 0x000fe200078e0204 */
[----:B------:R1:W-:Y:S01]  /*10e20*/  @!P1 ST.E.64 desc[UR6][R10.64], R28 ;  /* 0x0000001c0a009985 */ /* 0x0003e2000c101b06 */
[----:B------:R-:W-:Y:S02]  /*10e30*/  ISETP.GE.AND P4, PT, R2, UR4, PT ;  /* 0x0000000402007c0c */ /* 0x000fe4000bf86270 */
[----:B------:R-:W-:Y:S01]  /*10e40*/  ISETP.GE.AND P1, PT, R20, UR4, PT ;  /* 0x0000000414007c0c */ /* 0x000fe2000bf26270 */
        /* <DEDUP_REMOVED lines=22> */
[----:B------:R-:W-:Y:S01]  /*10fb0*/  VIADD R20, R3, 0x70 ;  /* 0x0000007003147836 */ /* 0x000fe20000000000 */
[----:B------:R-:W-:Y:S02]  /*10fc0*/  ISETP.GE.AND P5, PT, R22, UR4, PT ;  /* 0x0000000416007c0c */ /* 0x000fe4000bfa6270 */
        /* <DEDUP_REMOVED lines=20> */
[----:B0-----:R-:W-:Y:S02]  /*11110*/  @!P5 LOP3.LUT R9, R22, 0xfffffffe, RZ, 0xc0, !PT ;  /* 0xfffffffe1609d812 */ /* 0x001fe400078ec0ff */
[----:B------:R-:W-:Y:S02]  /*11120*/  @!P0 LEA.HI R0, R0, R0, RZ, 0x1 ;  /* 0x0000000000008211 */ /* 0x000fe400078f08ff */
[----:B-1----:R-:W-:Y:S01]  /*11130*/  @!P6 LOP3.LUT R11, R24, 0xfffffffe, RZ, 0xc0, !PT ;  /* 0xfffffffe180be812 */ /* 0x002fe200078ec0ff */
[--C-:B------:R-:W-:Y:S01]  /*11140*/  @!P5 IMAD.WIDE R8, R9, 0x4, R4.reuse ;  /* 0x000000040908d825 */ /* 0x100fe200078e0204 */
[----:B------:R-:W-:Y:S02]  /*11150*/  @!P1 LEA.HI R2, R2, R2, RZ, 0x1 ;  /* 0x0000000202029211 */ /* 0x000fe400078f08ff */
[----:B--2---:R-:W-:Y:S01]  /*11160*/  @!P0 LOP3.LUT R13, R0, 0xfffffffe, RZ, 0xc0, !PT ;  /* 0xfffffffe000d8812 */ /* 0x004fe200078ec0ff */
        /* <DEDUP_REMOVED lines=21> */
[----:B------:R-:W-:Y:S01]  /*112c0*/  IADD3 R21, R3, 0xa0, RZ ;  /* 0x000000a003157810 */ /* 0x000fe20007ffe0ff */
[----:B------:R1:W-:Y:S01]  /*112d0*/  @!P2 ST.E.64 desc[UR6][R10.64], R80 ;  /* 0x000000500a00a985 */ /* 0x0003e2000c101b06 */
[----:B------:R-:W-:Y:S01]  /*112e0*/  ISETP.GE.AND P2, PT, R20, UR4, PT ;  /* 0x0000000414007c0c */ /* 0x000fe2000bf46270 */
[----:B------:R-:W-:Y:S01]  /*112f0*/  @!P4 IMAD.WIDE R16, R25, 0x4, R4 ;  /* 0x000000041910c825 */ /* 0x000fe200078e0204 */
[----:B------:R-:W-:Y:S01]  /*11300*/  @!P0 LEA.HI R0, R0, R0, RZ, 0x1 ;  /* 0x0000000000008211 */ /* 0x000fe200078f08ff */
[----:B------:R3:W-:Y:S01]  /*11310*/  @!P3 ST.E.64 desc[UR6][R14.64], R84 ;  /* 0x000000540e00b985 */ /* 0x0007e2000c101b06 */
[----:B------:R-:W-:Y:S01]  /*11320*/  ISETP.GE.AND P3, PT, R21, UR4, PT ;  /* 0x0000000415007c0c */ /* 0x000fe2000bf66270 */
[----:B--2---:R-:W-:-:S02]  /*11330*/  VIADD R12, R3, 0xa8 ;  /* 0x000000a8030c7836 */ /* 0x004fc40000000000 */
[C---:B------:R-:W-:Y:S01]  /*11340*/  VIADD R13, R3.reuse, 0xb0 ;  /* 0x000000b0030d7836 */ /* 0x040fe20000000000 */
[----:B------:R2:W-:Y:S01]  /*11350*/  @!P4 ST.E.64 desc[UR6][R16.64], R88 ;  /* 0x000000581000c985 */ /* 0x0005e2000c101b06 */
[----:B0-----:R-:W-:Y:S01]  /*11360*/  VIADD R9, R3, 0xb8 ;  /* 0x000000b803097836 */ /* 0x001fe20000000000 */
[----:B------:R-:W-:Y:S02]  /*11370*/  ISETP.GE.AND P4, PT, R12, UR4, PT ;  /* 0x000000040c007c0c */ /* 0x000fe4000bf86270 */
[----:B------:R-:W-:Y:S02]  /*11380*/  ISETP.GE.AND P5, PT, R13, UR4, PT ;  /* 0x000000040d007c0c */ /* 0x000fe4000bfa6270 */
[----:B------:R-:W-:Y:S02]  /*11390*/  ISETP.GE.AND P6, PT, R9, UR4, PT ;  /* 0x0000000409007c0c */ /* 0x000fe4000bfc6270 */
[----:B------:R-:W-:Y:S02]  /*113a0*/  @!P1 LEA.HI R2, R2, R2, RZ, 0x1 ;  /* 0x0000000202029211 */ /* 0x000fe400078f08ff */
[----:B------:R-:W-:-:S02]  /*113b0*/  @!P2 LEA.HI R20, R20, R20, RZ, 0x1 ;  /* 0x000000141414a211 */ /* 0x000fc400078f08ff */
[----:B------:R-:W-:Y:S02]  /*113c0*/  @!P3 LEA.HI R21, R21, R21, RZ, 0x1 ;  /* 0x000000151515b211 */ /* 0x000fe400078f08ff */
[----:B-1----:R-:W-:Y:S02]  /*113d0*/  @!P1 LOP3.LUT R11, R2, 0xfffffffe, RZ, 0xc0, !PT ;  /* 0xfffffffe020b9812 */ /* 0x002fe400078ec0ff */
[----:B------:R-:W-:Y:S02]  /*113e0*/  @!P4 LEA.HI R12, R12, R12, RZ, 0x1 ;  /* 0x0000000c0c0cc211 */ /* 0x000fe400078f08ff */
[----:B------:R-:W-:Y:S02]  /*113f0*/  @!P5 LEA.HI R8, R13, R13, RZ, 0x1 ;  /* 0x0000000d0d08d211 */ /* 0x000fe400078f08ff */
[----:B------:R-:W-:Y:S02]  /*11400*/  @!P6 LEA.HI R10, R9, R9, RZ, 0x1 ;  /* 0x00000009090ae211 */ /* 0x000fe400078f08ff */
[----:B------:R-:W-:-:S02]  /*11410*/  @!P0 LOP3.LUT R9, R0, 0xfffffffe, RZ, 0xc0, !PT ;  /* 0xfffffffe00098812 */ /* 0x000fc400078ec0ff */
[----:B------:R-:W-:Y:S02]  /*11420*/  @!P2 LOP3.LUT R13, R20, 0xfffffffe, RZ, 0xc0, !PT ;  /* 0xfffffffe140da812 */ /* 0x000fe400078ec0ff */
[----:B---3--:R-:W-:Y:S02]  /*11430*/  @!P3 LOP3.LUT R15, R21, 0xfffffffe, RZ, 0xc0, !PT ;  /* 0xfffffffe150fb812 */ /* 0x008fe400078ec0ff */
[----:B--2---:R-:W-:Y:S01]  /*11440*/  @!P4 LOP3.LUT R17, R12, 0xfffffffe, RZ, 0xc0, !PT ;  /* 0xfffffffe0c11c812 */ /* 0x004fe200078ec0ff */
        /* <DEDUP_REMOVED lines=16> */
.L_x_5322:
[----:B------:R-:W-:Y:S05]  /*11550*/  BSYNC B0 ;  /* 0x0000000000007941 */ /* 0x000fea0003800000 */
.L_x_5321:
[----:B------:R-:W-:Y:S01]  /*11560*/  ISETP.GE.AND P0, PT, R23, R18, PT ;  /* 0x000000121700720c */ /* 0x000fe20003f06270 */
[----:B01----:R0:W1:Y:S04]  /*11570*/  SHFL.IDX PT, R5, R7, 0x1, 0x1c1f ;  /* 0x003c1f0007057f89 */ /* 0x00306800000e0000 */
[----:B----4-:R0:W4:Y:S08]  /*11580*/  SHFL.IDX PT, R4, R6, 0x1, 0x1c1f ;  /* 0x003c1f0006047f89 */ /* 0x01013000000e0000 */
[----:B0-----:R-:W-:Y:S05]  /*11590*/  @P0 BRA `(.L_x_5287) ;  /* 0x0000005000100947 */ /* 0x001fea0003800000 */
[C---:B---3--:R-:W-:Y:S01]  /*115a0*/  VIADD R0, R3.reuse, 0x8 ;  /* 0x0000000803007836 */ /* 0x048fe20000000000 */
[----:B------:R-:W-:Y:S01]  /*115b0*/  ULDC UR4, c[0x0][0xac8] ;  /* 0x0002b20000047ab9 */ /* 0x000fe20000000800 */
[C---:B------:R-:W-:Y:S01]  /*115c0*/  IADD3 R2, R3.reuse, 0x10, RZ ;  /* 0x0000001003027810 */ /* 0x040fe20007ffe0ff */
[C---:B------:R-:W-:Y:S01]  /*115d0*/  VIADD R10, R3.reuse, 0x18 ;  /* 0x00000018030a7836 */ /* 0x040fe20000000000 */
[C---:B------:R-:W-:Y:S01]  /*115e0*/  ISETP.GE.AND P2, PT, R3.reuse, UR4, PT ;  /* 0x0000000403007c0c */ /* 0x040fe2000bf46270 */
[C---:B------:R-:W-:Y:S01]  /*115f0*/  VIADD R11, R3.reuse, 0x28 ;  /* 0x00000028030b7836 */ /* 0x040fe20000000000 */
[----:B------:R-:W-:Y:S01]  /*11600*/  ISETP.GE.AND P3, PT, R0, UR4, PT ;  /* 0x0000000400007c0c */ /* 0x000fe2000bf66270 */
[----:B------:R-:W-:Y:S01]  /*11610*/  ULDC.64 UR6, c[0x0][0x208] ;  /* 0x0000820000067ab9 */ /* 0x000fe20000000a00 */
[----:B------:R-:W-:Y:S01]  /*11620*/  ISETP.GE.AND P0, PT, R2, UR4, PT ;  /* 0x0000000402007c0c */ /* 0x000fe2000bf06270 */
[C---:B------:R-:W-:Y:S01]  /*11630*/  VIADD R12, R3.reuse, 0x30 ;  /* 0x00000030030c7836 */ /* 0x040fe20000000000 */
[----:B------:R-:W-:Y:S01]  /*11640*/  ISETP.GE.AND P1, PT, R10, UR4, PT ;  /* 0x000000040a007c0c */ /* 0x000fe2000bf26270 */
[C---:B------:R-:W-:Y:S01]  /*11650*/  VIADD R14, R3.reuse, 0x40 ;  /* 0x00000040030e7836 */ /* 0x040fe20000000000 */
[C---:B------:R-:W-:Y:S01]  /*11660*/  IADD3 R13, R3.reuse, 0x38, RZ ;  /* 0x00000038030d7810 */ /* 0x040fe20007ffe0ff */
[C---:B------:R-:W-:Y:S01]  /*11670*/  VIADD R16, R3.reuse, 0x48 ;  /* 0x0000004803107836 */ /* 0x040fe20000000000 */
[----:B------:R-:W-:Y:S01]  /*11680*/  ISETP.GE.AND P4, PT, R12, UR4, PT ;  /* 0x000000040c007c0c */ /* 0x000fe2000bf86270 */
[----:B------:R-:W-:Y:S01]  /*11690*/  VIADD R18, R3, 0x50 ;  /* 0x0000005003127836 */ /* 0x000fe20000000000 */
[----:B------:R-:W-:Y:S01]  /*116a0*/  ISETP.GE.AND P5, PT, R13, UR4, PT ;  /* 0x000000040d007c0c */ /* 0x000fe2000bfa6270 */
[----:B-1--4-:R-:W-:Y:S01]  /*116b0*/  @!P2 IMAD.WIDE R6, R3, 0x4, R4 ;  /* 0x000000040306a825 */ /* 0x012fe200078e0204 */
[----:B------:R-:W-:-:S02]  /*116c0*/  ISETP.GE.AND P6, PT, R14, UR4, PT ;  /* 0x000000040e007c0c */ /* 0x000fc4000bfc6270 */
[----:B------:R-:W-:Y:S01]  /*116d0*/  @!P3 LEA.HI R0, R0, R0, RZ, 0x1 ;  /* 0x000000000000b211 */ /* 0x000fe200078f08ff */
[C---:B------:R-:W-:Y:S01]  /*116e0*/  VIADD R20, R3.reuse, 0x70 ;  /* 0x0000007003147836 */ /* 0x040fe20000000000 */
[----:B------:R0:W-:Y:S01]  /*116f0*/  @!P2 ST.E.64 desc[UR6][R6.64], R26 ;  /* 0x0000001a0600a985 */ /* 0x0001e2000c101b06 */
[----:B------:R-:W-:Y:S02]  /*11700*/  @!P0 LEA.HI R2, R2, R2, RZ, 0x1 ;  /* 0x0000000202028211 */ /* 0x000fe400078f08ff */
[----:B------:R-:W-:Y:S01]  /*11710*/  @!P3 LOP3.LUT R9, R0, 0xfffffffe, RZ, 0xc0, !PT ;  /* 0xfffffffe0009b812 */ /* 0x000fe200078ec0ff */
[----:B------:R-:W-:Y:S01]  /*11720*/  VIADD R0, R3, 0x20 ;  /* 0x0000002003007836 */ /* 0x000fe20000000000 */
[----:B------:R-:W-:Y:S02]  /*11730*/  @!P1 LEA.HI R10, R10, R10, RZ, 0x1 ;  /* 0x0000000a0a0a9211 */ /* 0x000fe400078f08ff */
[----:B------:R-:W-:Y:S01]  /*11740*/  @!P4 LEA.HI R12, R12, R12, RZ, 0x1 ;  /* 0x0000000c0c0cc211 */ /* 0x000fe200078f08ff */
[----:B------:R-:W-:Y:S01]  /*11750*/  @!P3 IMAD.WIDE R8, R9, 0x4, R4 ;  /* 0x000000040908b825 */ /* 0x000fe200078e0204 */
[----:B------:R-:W-:-:S02]  /*11760*/  ISETP.GE.AND P2, PT, R0, UR4, PT ;  /* 0x0000000400007c0c */ /* 0x000fc4000bf46270 */
[----:B------:R-:W-:Y:S02]  /*11770*/  @!P6 LEA.HI R14, R14, R14, RZ, 0x1 ;  /* 0x0000000e0e0ee211 */ /* 0x000fe400078f08ff */
[----:B------:R1:W-:Y:S01]  /*11780*/  @!P3 ST.E.64 desc[UR6][R8.64], R30 ;  /* 0x0000001e0800b985 */ /* 0x0003e2000c101b06 */
[----:B------:R-:W-:Y:S02]  /*11790*/  ISETP.GE.AND P3, PT, R11, UR4, PT ;  /* 0x000000040b007c0c */ /* 0x000fe4000bf66270 */
[----:B0-----:R-:W-:Y:S02]  /*117a0*/  @!P0 LOP3.LUT R7, R2, 0xfffffffe, RZ, 0xc0, !PT ;  /* 0xfffffffe02078812 */ /* 0x001fe400078ec0ff */
[----:B------:R-:W-:Y:S02]  /*117b0*/  @!P4 LOP3.LUT R15, R12, 0xfffffffe, RZ, 0xc0, !PT ;  /* 0xfffffffe0c0fc812 */ /* 0x000fe400078ec0ff */
[----:B------:R-:W-:Y:S01]  /*117c0*/  @!P6 LOP3.LUT R21, R14, 0xfffffffe, RZ, 0xc0, !PT ;  /* 0xfffffffe0e15e812 */ /* 0x000fe200078ec0ff */
[----:B------:R-:W-:Y:S01]  /*117d0*/  @!P0 IMAD.WIDE R6, R7, 0x4, R4 ;  /* 0x0000000407068825 */ /* 0x000fe200078e0204 */
[----:B------:R-:W-:-:S04]  /*117e0*/  @!P2 LEA.HI R0, R0, R0, RZ, 0x1 ;  /* 0x000000000000a211 */ /* 0x000fc800078f08ff */
        /* <DEDUP_REMOVED lines=12> */
[----:B------:R-:W-:-:S02]  /*118b0*/  ISETP.GE.AND P0, PT, R18, UR4, PT ;  /* 0x0000000412007c0c */ /* 0x000fc4000bf06270 */
[----:B------:R-:W-:Y:S01]  /*118c0*/  IADD3 R2, R3, 0x60, RZ ;  /* 0x0000006003027810 */ /* 0x000fe20007ffe0ff */
        /* <DEDUP_REMOVED lines=12> */
[----:B------:R-:W-:Y:S01]  /*11990*/  VIADD R21, R3, 0x78 ;  /* 0x0000007803157836 */ /* 0x000fe20000000000 */
[----:B------:R-:W-:Y:S01]  /*119a0*/  ISETP.GE.AND P4, PT, R20, UR4, PT ;  /* 0x0000000414007c0c */ /* 0x000fe2000bf86270 */
[----:B------:R-:W-:Y:S01]  /*119b0*/  @!P1 IMAD.WIDE R6, R7, 0x4, R4 ;  /* 0x0000000407069825 */ /* 0x000fe200078e0204 */
[----:B------:R-:W-:Y:S01]  /*119c0*/  @!P5 ST.E.64 desc[UR6][R12.64], R54 ;  /* 0x000000360c00d985 */ /* 0x000fe2000c101b06 */
[----:B------:R-:W-:-:S02]  /*119d0*/  ISETP.GE.AND P5, PT, R17, UR4, PT ;  /* 0x0000000411007c0c */ /* 0x000fc4000bfa6270 */
[----:B------:R-:W-:Y:S01]  /*119e0*/  ISETP.GE.AND P3, PT, R21, UR4, PT ;  /* 0x0000000415007c0c */ /* 0x000fe2000bf66270 */
[----:B------:R-:W-:Y:S01]  /*119f0*/  @!P6 ST.E.64 desc[UR6][R14.64], R58 ;  /* 0x0000003a0e00e985 */ /* 0x000fe2000c101b06 */
[----:B------:R-:W-:Y:S01]  /*11a00*/  ISETP.GE.AND P6, PT, R2, UR4, PT ;  /* 0x0000000402007c0c */ /* 0x000fe2000bfc6270 */
[----:B------:R-:W-:Y:S01]  /*11a10*/  VIADD R16, R3, 0x80 ;  /* 0x0000008003107836 */ /* 0x000fe20000000000 */
[----:B-1----:R-:W-:Y:S01]  /*11a20*/  @!P0 LOP3.LUT R9, R18, 0xfffffffe, RZ, 0xc0, !PT ;  /* 0xfffffffe12098812 */ /* 0x002fe200078ec0ff */
[----:B------:R1:W-:Y:S01]  /*11a30*/  @!P1 ST.E.64 desc[UR6][R6.64], R62 ;  /* 0x0000003e06009985 */ /* 0x0003e2000c101b06 */
[----:B------:R-:W-:Y:S02]  /*11a40*/  @!P2 LEA.HI R0, R0, R0, RZ, 0x1 ;  /* 0x000000000000a211 */ /* 0x000fe400078f08ff */
[----:B------:R-:W-:Y:S01]  /*11a50*/  @!P4 LEA.HI R20, R20, R20, RZ, 0x1 ;  /* 0x000000141414c211 */ /* 0x000fe200078f08ff */
[----:B------:R-:W-:Y:S01]  /*11a60*/  @!P0 IMAD.WIDE R8, R9, 0x4, R4 ;  /* 0x0000000409088825 */ /* 0x000fe200078e0204 */
[----:B0-----:R-:W-:-:S02]  /*11a70*/  @!P2 LOP3.LUT R11, R0, 0xfffffffe, RZ, 0xc0, !PT ;  /* 0xfffffffe000ba812 */ /* 0x001fc400078ec0ff */
[----:B------:R-:W-:Y:S01]  /*11a80*/  @!P5 LEA.HI R17, R17, R17, RZ, 0x1 ;  /* 0x000000111111d211 */ /* 0x000fe200078f08ff */
[----:B------:R-:W-:Y:S01]  /*11a90*/  VIADD R0, R3, 0x90 ;  /* 0x0000009003007836 */ /* 0x000fe20000000000 */
[----:B------:R-:W-:Y:S01]  /*11aa0*/  @!P3 LEA.HI R21, R21, R21, RZ, 0x1 ;  /* 0x000000151515b211 */ /* 0x000fe200078f08ff */
[----:B------:R0:W-:Y:S01]  /*11ab0*/  @!P0 ST.E.64 desc[UR6][R8.64], R66 ;  /* 0x0000004208008985 */ /* 0x0001e2000c101b06 */
[----:B------:R-:W-:Y:S02]  /*11ac0*/  @!P6 LEA.HI R2, R2, R2, RZ, 0x1 ;  /* 0x000000020202e211 */ /* 0x000fe400078f08ff */
[----:B------:R-:W-:Y:S01]  /*11ad0*/  @!P5 LOP3.LUT R17, R17, 0xfffffffe, RZ, 0xc0, !PT ;  /* 0xfffffffe1111d812 */ /* 0x000fe200078ec0ff */
[--C-:B-1----:R-:W-:Y:S01]  /*11ae0*/  @!P2 IMAD.WIDE R6, R11, 0x4, R4.reuse ;  /* 0x000000040b06a825 */ /* 0x102fe200078e0204 */
[----:B------:R-:W-:Y:S02]  /*11af0*/  @!P6 LOP3.LUT R13, R2, 0xfffffffe, RZ, 0xc0, !PT ;  /* 0xfffffffe020de812 */ /* 0x000fe400078ec0ff */
[----:B------:R-:W-:Y:S01]  /*11b00*/  @!P4 LOP3.LUT R15, R20, 0xfffffffe, RZ, 0xc0, !PT ;  /* 0xfffffffe140fc812 */ /* 0x000fe200078ec0ff */
[--C-:B------:R-:W-:Y:S01]  /*11b10*/  @!P5 IMAD.WIDE R10, R17, 0x4, R4.reuse ;  /* 0x00000004110ad825 */ /* 0x100fe200078e0204 */
[----:B------:R-:W-:Y:S01]  /*11b20*/  @!P3 LOP3.LUT R21, R21, 0xfffffffe, RZ, 0xc0, !PT ;  /* 0xfffffffe1515b812 */ /* 0x000fe200078ec0ff */
[----:B------:R1:W-:Y:S01]  /*11b30*/  @!P2 ST.E.64 desc[UR6][R6.64], R70 ;  /* 0x000000460600a985 */ /* 0x0003e2000c101b06 */
[C---:B------:R-:W-:Y:S01]  /*11b40*/  IADD3 R18, R3.reuse, 0x88, RZ ;  /* 0x0000008803127810 */ /* 0x040fe20007ffe0ff */
[----:B------:R-:W-:Y:S01]  /*11b50*/  VIADD R2, R3, 0x98 ;  /* 0x0000009803027836 */ /* 0x000fe20000000000 */
[----:B------:R-:W-:Y:S01]  /*11b60*/  ISETP.GE.AND P0, PT, R16, UR4, PT ;  /* 0x0000000410007c0c */ /* 0x000fe2000bf06270 */
[----:B0-----:R-:W-:Y:S01]  /*11b70*/  @!P6 IMAD.WIDE R8, R13, 0x4, R4 ;  /* 0x000000040d08e825 */ /* 0x001fe200078e0204 */
[----:B------:R-:W-:-:S02]  /*11b80*/  ISETP.GE.AND P1, PT, R18, UR4, PT ;  /* 0x0000000412007c0c */ /* 0x000fc4000bf26270 */
[----:B------:R-:W-:Y:S01]  /*11b90*/  ISETP.GE.AND P2, PT, R0, UR4, PT ;  /* 0x0000000400007c0c */ /* 0x000fe2000bf46270 */
[--C-:B------:R-:W-:Y:S01]  /*11ba0*/  @!P4 IMAD.WIDE R12, R15, 0x4, R4.reuse ;  /* 0x000000040f0cc825 */ /* 0x100fe200078e0204 */
[----:B------:R0:W-:Y:S03]  /*11bb0*/  @!P6 ST.E.64 desc[UR6][R8.64], R74 ;  /* 0x0000004a0800e985 */ /* 0x0001e6000c101b06 */
[----:B------:R-:W-:Y:S01]  /*11bc0*/  @!P3 IMAD.WIDE R14, R21, 0x4, R4 ;  /* 0x00000004150eb825 */ /* 0x000fe200078e0204 */
[----:B------:R2:W-:Y:S01]  /*11bd0*/  @!P5 ST.E.64 desc[UR6][R10.64], R78 ;  /* 0x0000004e0a00d985 */ /* 0x0005e2000c101b06 */
[C---:B------:R-:W-:Y:S02]  /*11be0*/  IADD3 R21, R3.reuse, 0xb0, RZ ;  /* 0x000000b003157810 */ /* 0x040fe40007ffe0ff */
[C---:B------:R-:W-:Y:S01]  /*11bf0*/  VIADD R17, R3.reuse, 0xa0 ;  /* 0x000000a003117836 */ /* 0x040fe20000000000 */
[----:B------:R3:W-:Y:S01]  /*11c00*/  @!P4 ST.E.64 desc[UR6][R12.64], R82 ;  /* 0x000000520c00c985 */ /* 0x0007e2000c101b06 */
[C---:B------:R-:W-:Y:S01]  /*11c10*/  VIADD R20, R3.reuse, 0xa8 ;  /* 0x000000a803147836 */ /* 0x040fe20000000000 */
[----:B------:R-:W-:Y:S01]  /*11c20*/  @!P0 LEA.HI R16, R16, R16, RZ, 0x1 ;  /* 0x0000001010108211 */ /* 0x000fe200078f08ff */
[----:B------:R-:W-:Y:S01]  /*11c30*/  VIADD R3, R3, 0xb8 ;  /* 0x000000b803037836 */ /* 0x000fe20000000000 */
[----:B------:R4:W-:Y:S01]  /*11c40*/  @!P3 ST.E.64 desc[UR6][R14.64], R86 ;  /* 0x000000560e00b985 */ /* 0x0009e2000c101b06 */
[----:B------:R-:W-:-:S02]  /*11c50*/  ISETP.GE.AND P3, PT, R2, UR4, PT ;  /* 0x0000000402007c0c */ /* 0x000fc4000bf66270 */
[----:B------:R-:W-:Y:S02]  /*11c60*/  ISETP.GE.AND P4, PT, R17, UR4, PT ;  /* 0x0000000411007c0c */ /* 0x000fe4000bf86270 */
[----:B------:R-:W-:Y:S02]  /*11c70*/  ISETP.GE.AND P5, PT, R20, UR4, PT ;  /* 0x0000000414007c0c */ /* 0x000fe4000bfa6270 */
[----:B------:R-:W-:Y:S02]  /*11c80*/  ISETP.GE.AND P6, PT, R21, UR4, PT ;  /* 0x0000000415007c0c */ /* 0x000fe4000bfc6270 */
[----:B------:R-:W-:Y:S02]  /*11c90*/  @!P1 LEA.HI R18, R18, R18, RZ, 0x1 ;  /* 0x0000001212129211 */ /* 0x000fe400078f08ff */
[----:B-1----:R-:W-:Y:S02]  /*11ca0*/  @!P0 LOP3.LUT R7, R16, 0xfffffffe, RZ, 0xc0, !PT ;  /* 0xfffffffe10078812 */ /* 0x002fe400078ec0ff */
[----:B0-----:R-:W-:-:S02]  /*11cb0*/  @!P1 LOP3.LUT R9, R18, 0xfffffffe, RZ, 0xc0, !PT ;  /* 0xfffffffe12099812 */ /* 0x001fc400078ec0ff */
[----:B------:R-:W-:Y:S01]  /*11cc0*/  @!P2 LEA.HI R0, R0, R0, RZ, 0x1 ;  /* 0x000000000000a211 */ /* 0x000fe200078f08ff */
[--C-:B------:R-:W-:Y:S01]  /*11cd0*/  @!P0 IMAD.WIDE R6, R7, 0x4, R4.reuse ;  /* 0x0000000407068825 */ /* 0x100fe200078e0204 */
[----:B------:R-:W-:Y:S02]  /*11ce0*/  @!P3 LEA.HI R2, R2, R2, RZ, 0x1 ;  /* 0x000000020202b211 */ /* 0x000fe400078f08ff */
[----:B------:R-:W-:Y:S01]  /*11cf0*/  @!P4 LEA.HI R17, R17, R17, RZ, 0x1 ;  /* 0x000000111111c211 */ /* 0x000fe200078f08ff */
[----:B------:R-:W-:Y:S01]  /*11d00*/  @!P1 IMAD.WIDE R8, R9, 0x4, R4 ;  /* 0x0000000409089825 */ /* 0x000fe200078e0204 */
[----:B------:R-:W-:Y:S01]  /*11d10*/  @!P5 LEA.HI R20, R20, R20, RZ, 0x1 ;  /* 0x000000141414d211 */ /* 0x000fe200078f08ff */
[----:B------:R0:W-:Y:S01]  /*11d20*/  @!P0 ST.E.64 desc[UR6][R6.64], R90 ;  /* 0x0000005a06008985 */ /* 0x0001e2000c101b06 */
[----:B------:R-:W-:Y:S02]  /*11d30*/  @!P6 LEA.HI R21, R21, R21, RZ, 0x1 ;  /* 0x000000151515e211 */ /* 0x000fe400078f08ff */
[----:B--2---:R-:W-:Y:S01]  /*11d40*/  @!P2 LOP3.LUT R11, R0, 0xfffffffe, RZ, 0xc0, !PT ;  /* 0xfffffffe000ba812 */ /* 0x004fe200078ec0ff */
[----:B------:R1:W-:Y:S01]  /*11d50*/  @!P1 ST.E.64 desc[UR6][R8.64], R94 ;  /* 0x0000005e08009985 */ /* 0x0003e2000c101b06 */
[----:B---3--:R-:W-:-:S02]  /*11d60*/  @!P3 LOP3.LUT R13, R2, 0xfffffffe, RZ, 0xc0, !PT ;  /* 0xfffffffe020db812 */ /* 0x008fc400078ec0ff */
[----:B------:R-:W-:Y:S02]  /*11d70*/  @!P4 LOP3.LUT R17, R17, 0xfffffffe, RZ, 0xc0, !PT ;  /* 0xfffffffe1111c812 */ /* 0x000fe400078ec0ff */
[----:B------:R-:W-:Y:S02]  /*11d80*/  ISETP.GE.AND P0, PT, R3, UR4, PT ;  /* 0x0000000403007c0c */ /* 0x000fe4000bf06270 */
[----:B----4-:R-:W-:Y:S02]  /*11d90*/  @!P5 LOP3.LUT R15, R20, 0xfffffffe, RZ, 0xc0, !PT ;  /* 0xfffffffe140fd812 */ /* 0x010fe400078ec0ff */
[----:B------:R-:W-:Y:S01]  /*11da0*/  @!P6 LOP3.LUT R21, R21, 0xfffffffe, RZ, 0xc0, !PT ;  /* 0xfffffffe1515e812 */ /* 0x000fe200078ec0ff */
        /* <DEDUP_REMOVED lines=17> */
.L_x_5320:
        /* <DEDUP_REMOVED lines=16> */
[----:B------:R-:W-:Y:S01]  /*11fc0*/  MOV R5, R0 ;  /* 0x0000000000057202 */ /* 0x000fe20000000f00 */
        /* <DEDUP_REMOVED lines=45> */
.L_x_5285:
        /* <DEDUP_REMOVED lines=18> */
.L_x_5323:
[----:B------:R-:W-:Y:S01]  /*123c0*/  ULDC UR42, c[0x0][0xc50] ;  /* 0x00031400002a7ab9 */ /* 0x000fe20000000800 */
[----:B------:R-:W-:Y:S01]  /*123d0*/  UMOV UR36, UR6 ;  /* 0x0000000600247c82 */ /* 0x000fe20008000000 */
[----:B------:R-:W-:-:S11]  /*123e0*/  UISETP.NE.AND UP0, UPT, UR42, 0x1, UPT ;  /* 0x000000012a00788c */ /* 0x000fd6000bf05270 */
[----:B------:R-:W-:Y:S01]  /*123f0*/  @UP0 ULDC UR4, c[0x0][0xc54] ;  /* 0x0003150000040ab9 */ /* 0x000fe20000000800 */
[----:B------:R-:W-:Y:S01]  /*12400*/  @UP0 ULDC UR7, c[0x0][0xc58] ;  /* 0x0003160000070ab9 */ /* 0x000fe20000000800 */
[----:B------:R-:W-:-:S04]  /*12410*/  UIMAD.WIDE.U32 UR4, UR6, UR4, URZ ;  /* 0x00000004060472a5 */ /* 0x000fc8000f8e003f */
[----:B------:R-:W-:-:S12]  /*12420*/  @UP0 USHF.R.U32.HI UR36, URZ, UR7, UR5 ;  /* 0x000000073f240299 */ /* 0x000fd80008011605 */
.L_x_5324:
        /* <DEDUP_REMOVED lines=14> */
[----:B------:R-:W-:Y:S02]  /*12510*/  UISETP.NE.AND.EX UP0, UPT, UR7, URZ, UPT, UP0 ;  /* 0x0000003f0700728c */ /* 0x000fe4000bf05300 */
[----:B------:R-:W-:-:S02]  /*12520*/  UIADD3 UR10, -UR5, 0x70, URZ ;  /* 0x00000070050a7890 */ /* 0x000fc4000fffe13f */
[----:B------:R-:W-:Y:S01]  /*12530*/  USEL UR7, UR6, 0x1, UP0 ;  /* 0x0000000106077887 */ /* 0x000fe20008000000 */
[----:B------:R-:W-:Y:S01]  /*12540*/  ULDC UR9, c[0x0][0x2f0] ;  /* 0x0000bc0000097ab9 */ /* 0x000fe20000000800 */
[----:B------:R-:W-:Y:S02]  /*12550*/  UMOV UR41, URZ ;  /* 0x0000003f00297c82 */ /* 0x000fe40008000000 */
[----:B------:R-:W-:Y:S02]  /*12560*/  UIMAD UR10, UR7, UR9, UR10 ;  /* 0x00000009070a72a4 */ /* 0x000fe4000f8e020a */
[----:B0-----:R-:W-:-:S03]  /*12570*/  ULEA UR8, UR4, 0x7f, 0x7 ;  /* 0x0000007f04087891 */ /* 0x001fc6000f8e383f */
[----:B------:R-:W-:Y:S02]  /*12580*/  @UP1 ULDC UR4, c[0x0][0x44c] ;  /* 0x0001130000041ab9 */ /* 0x000fe40000000800 */
[----:B------:R-:W-:Y:S02]  /*12590*/  UIMAD.WIDE.U32 UR4, UR8, UR4, URZ ;  /* 0x00000004080472a5 */ /* 0x000fe4000f8e003f */
[----:B------:R-:W-:Y:S01]  /*125a0*/  UMOV UR6, UR8 ;  /* 0x0000000800067c82 */ /* 0x000fe20008000000 */
[----:B------:R-:W-:Y:S02]  /*125b0*/  @UP1 ULDC UR8, c[0x0][0x450] ;  /* 0x0001140000081ab9 */ /* 0x000fe40000000800 */
[----:B------:R-:W-:Y:S02]  /*125c0*/  @UP1 USHF.R.U32.HI UR6, URZ, UR8, UR5 ;  /* 0x000000083f061299 */ /* 0x000fe40008011605 */
[----:B------:R-:W-:Y:S02]  /*125d0*/  UIMAD UR5, UR7, UR9, 0x6f ;  /* 0x0000006f070574a4 */ /* 0x000fe4000f8e0209 */
[----:B------:R-:W-:Y:S01]  /*125e0*/  UIADD3 UR7, UR10, UR6, URZ ;  /* 0x000000060a077290 */ /* 0x000fe2000fffe03f */
[----:B------:R-:W-:-:S02]  /*125f0*/  UMOV UR4, URZ ;  /* 0x0000003f00047c82 */ /* 0x000fc40008000000 */
[----:B------:R-:W-:Y:S01]  /*12600*/  UMOV UR6, URZ ;  /* 0x0000003f00067c82 */ /* 0x000fe20008000000 */
[----:B------:R-:W-:Y:S02]  /*12610*/  UIMAD.WIDE UR4, UR5, -0x6db6db6d, UR4 ;  /* 0x92492493050478a5 */ /* 0x000fe4000f8e0204 */
[----:B------:R-:W-:Y:S02]  /*12620*/  UIMAD.WIDE UR6, UR7, -0x6db6db6d, UR6 ;  /* 0x92492493070678a5 */ /* 0x000fe4000f8e0206 */
[----:B------:R-:W-:Y:S02]  /*12630*/  USHF.R.U32.HI UR8, URZ, 0x1f, UR5 ;  /* 0x0000001f3f087899 */ /* 0x000fe40008011605 */
[----:B------:R-:W-:Y:S02]  /*12640*/  USHF.R.U32.HI UR4, URZ, 0x1f, UR7 ;  /* 0x0000001f3f047899 */ /* 0x000fe40008011607 */
[----:B------:R-:W-:Y:S02]  /*12650*/  ULEA.HI.SX32 UR8, UR5, UR8, 0x1a ;  /* 0x0000000805087291 */ /* 0x000fe4000f8fd23f */
[----:B------:R-:W-:-:S02]  /*12660*/  ULEA.HI.SX32 UR4, UR7, UR4, 0x1a ;  /* 0x0000000407047291 */ /* 0x000fc4000f8fd23f */
[----:B------:R-:W-:Y:S02]  /*12670*/  USHF.R.U32.HI UR10, URZ, 0x10, UR42 ;  /* 0x000000103f0a7899 */ /* 0x000fe4000801162a */
[----:B------:R-:W-:Y:S02]  /*12680*/  UISETP.LT.AND UP0, UPT, UR8, UR4, UPT ;  /* 0x000000040800728c */ /* 0x000fe4000bf01270 */
[----:B------:R-:W-:Y:S02]  /*12690*/  ULOP3.LUT UR42, UR42, 0xffff, URZ, 0xc0, !UPT ;  /* 0x0000ffff2a2a7892 */ /* 0x000fe4000f8ec03f */
[----:B------:R-:W-:Y:S02]  /*126a0*/  USEL UR39, UR8, UR4, UP0 ;  /* 0x0000000408277287 */ /* 0x000fe40008000000 */
[----:B------:R-:W-:Y:S02]  /*126b0*/  UISETP.NE.AND UP0, UPT, UR10, URZ, UPT ;  /* 0x0000003f0a00728c */ /* 0x000fe4000bf05270 */
[----:B------:R-:W-:-:S06]  /*126c0*/  UISETP.GE.AND UP1, UPT, UR39, 0x1, UPT ;  /* 0x000000012700788c */ /* 0x000fcc000bf26270 */
[----:B------:R-:W-:-:S03]  /*126d0*/  PLOP3.LUT P0, PT, PT, PT, UP1, 0x80, 0x0 ;  /* 0x000000000000781c */ /* 0x000fc60003f0f018 */
[----:B------:R-:W-:-:S10]  /*126e0*/  @!UP0 ULDC UR10, c[0x0][0x9f0] ;  /* 0x00027c00000a8ab9 */ /* 0x000fd40000000800 */
[----:B------:R-:W-:Y:S05]  /*126f0*/  @!P0 BRA `(.L_x_5326) ;  /* 0x0000000000848947 */ /* 0x000fea0003800000 */
[----:B------:R-:W-:Y:S01]  /*12700*/  IMAD.U32 R3, RZ, RZ, UR10 ;  /* 0x0000000aff037e24 */ /* 0x000fe2000f8e00ff */
[----:B------:R-:W-:Y:S01]  /*12710*/  UIADD3 UR6, UR10, -0x1, UR39 ;  /* 0xffffffff0a067890 */ /* 0x000fe2000fffe027 */
[----:B------:R-:W-:-:S03]  /*12720*/  UMOV UR4, URZ ;  /* 0x0000003f00047c82 */ /* 0x000fc60008000000 */
[-C--:B------:R-:W-:Y:S02]  /*12730*/  IABS R0, R3.reuse ;  /* 0x0000000300007213 */ /* 0x080fe40000000000 */
[----:B------:R-:W-:Y:S01]  /*12740*/  IABS R4, R3 ;  /* 0x0000000300047213 */ /* 0x000fe20000000000 */
[----:B------:R-:W-:Y:S01]  /*12750*/  IMAD.U32 R3, RZ, RZ, UR6 ;  /* 0x00000006ff037e24 */ /* 0x000fe2000f8e00ff */
[----:B------:R-:W-:Y:S01]  /*12760*/  R2UR UR11, R0 ;  /* 0x00000000000b72ca */ /* 0x000fe200000e0000 */
[----:B------:R-:W-:Y:S01]  /*12770*/  ULOP3.LUT UR6, UR6, UR10, URZ, 0x3c, !UPT ;  /* 0x0000000a06067292 */ /* 0x000fe2000f8e3c3f */
[----:B------:R-:W-:-:S11]  /*12780*/  IADD3 R4, RZ, -R4, RZ ;  /* 0x80000004ff047210 */ /* 0x000fd60007ffe0ff */
[----:B------:R-:W0:Y:S08]  /*12790*/  I2F.RP R0, UR11 ;  /* 0x0000000b00007d06 */ /* 0x000e300008209400 */
[----:B0-----:R-:W0:Y:S02]  /*127a0*/  MUFU.RCP R0, R0 ;  /* 0x0000000000007308 */ /* 0x001e240000001000 */
[----:B0-----:R-:W-:Y:S01]  /*127b0*/  VIADD R2, R0, 0xffffffe ;  /* 0x0ffffffe00027836 */ /* 0x001fe20000000000 */
[----:B------:R-:W-:Y:S01]  /*127c0*/  IABS R0, R3 ;  /* 0x0000000300007213 */ /* 0x000fe20000000000 */
[----:B------:R-:W-:-:S03]  /*127d0*/  IMAD.MOV.U32 R3, RZ, RZ, R4 ;  /* 0x000000ffff037224 */ /* 0x000fc600078e0004 */
[----:B------:R-:W-:Y:S01]  /*127e0*/  R2UR UR8, R0 ;  /* 0x00000000000872ca */ /* 0x000fe200000e0000 */
[----:B------:R-:W0:Y:S01]  /*127f0*/  F2I.FTZ.U32.TRUNC.NTZ R2, R2 ;  /* 0x0000000200027305 */ /* 0x000e22000021f000 */
        /* <DEDUP_REMOVED lines=17> */
.L_x_5326:
[----:B------:R-:W-:Y:S01]  /*12910*/  UIMAD UR40, UR42, UR41, URZ ;  /* 0x000000292a2872a4 */ /* 0x000fe2000f8e023f */
[----:B------:R-:W-:-:S05]  /*12920*/  IMAD.U32 R0, RZ, RZ, UR39 ;  /* 0x00000027ff007e24 */ /* 0x000fca000f8e00ff */
[----:B------:R-:W-:-:S05]  /*12930*/  IMAD.U32 R3, RZ, RZ, UR40 ;  /* 0x00000028ff037e24 */ /* 0x000fca000f8e00ff */
[----:B------:R-:W-:Y:S01]  /*12940*/  VIADDMNMX R17, R3, UR41, R0, PT ;  /* 0x0000002903117c46 */ /* 0x000fe2000b800100 */
[----:B------:R-:W-:Y:S01]  /*12950*/  IMAD.MOV.U32 R0, RZ, RZ, RZ ;  /* 0x000000ffff007224 */ /* 0x000fe200078e00ff */
[----:B------:R-:W-:Y:S02]  /*12960*/  MOV R3, 0x1 ;  /* 0x0000000100037802 */ /* 0x000fe40000000f00 */
        /* <DEDUP_REMOVED lines=26> */
.L_x_5327:
        /* <DEDUP_REMOVED lines=20> */
.L_x_5329:
        /* <DEDUP_REMOVED lines=15> */
.L_x_5328:
        /* <DEDUP_REMOVED lines=21> */
.L_x_5414:
        /* <DEDUP_REMOVED lines=8> */
.L_x_5417:
[----:B------:R-:W-:Y:S05]  /*12f10*/  @!P6 BRA `(.L_x_5331) ;  /* 0x000000040008e947 */ /* 0x000fea0003800000 */
[----:B------:R-:W-:Y:S01]  /*12f20*/  IMAD.MOV.U32 R16, RZ, RZ, R18 ;  /* 0x000000ffff107224 */ /* 0x000fe200078e0012 */
[----:B------:R-:W-:Y:S06]  /*12f30*/  @!P1 BRA `(.L_x_5333) ;  /* 0x00000000004c9947 */ /* 0x000fec0003800000 */
[----:B------:R-:W1:Y:S01]  /*12f40*/  LDC R6, c[0x0][0x43c] ;  /* 0x00010f00ff067b82 */ /* 0x000e620000000800 */
[----:B0-----:R-:W-:Y:S01]  /*12f50*/  MOV R0, R17 ;  /* 0x0000001100007202 */ /* 0x001fe20000000f00 */
        /* <DEDUP_REMOVED lines=17> */
.L_x_5333:
[----:B0-----:R-:W-:Y:S01]  /*13070*/  IMAD.MOV.U32 R0, RZ, RZ, 0x1 ;  /* 0x00000001ff007424 */ /* 0x001fe200078e00ff */
[----:B------:R-:W1:Y:S04]  /*13080*/  S2R R8, SR_TID.X ;  /* 0x0000000000087919 */ /* 0x000e680000002100 */
[----:B------:R-:W-:-:S04]  /*13090*/  SHF.L.U32 R0, R0, 0x1f, RZ ;  /* 0x0000001f00007819 */ /* 0x000fc800000006ff */
[----:B------:R-:W0:Y:S01]  /*130a0*/  SYNCS.PHASECHK.TRANS64.TRYWAIT P0, [UR38+0x36840], R0 ;  /* 0x03684000ff0075a7 */ /* 0x000e220008000166 */
[----:B-1----:R-:W-:-:S04]  /*130b0*/  LOP3.LUT R2, R8, 0x7f, RZ, 0xc0, !PT ;  /* 0x0000007f08027812 */ /* 0x002fc800078ec0ff */
[----:B------:R-:W-:Y:S01]  /*130c0*/  ISETP.NE.AND P1, PT, R2, RZ, PT ;  /* 0x000000ff0200720c */ /* 0x000fe20003f25270 */
[----:B0-----:R-:W-:-:S12]  /*130d0*/  @!P0 BRA `(.L_x_5334) ;  /* 0x00000038003c8947 */ /* 0x001fd80003800000 */
.L_x_5418:
[----:B------:R-:W-:Y:S05]  /*130e0*/  @P1 BRA `(.L_x_5335) ;  /* 0x0000000000181947 */ /* 0x000fea0003800000 */
[----:B------:R-:W1:Y:S01]  /*130f0*/  S2R R2, SR_TID.X ;  /* 0x0000000000027919 */ /* 0x000e620000002100 */
[----:B0-----:R-:W-:-:S04]  /*13100*/  MOV R0, 0xa800 ;  /* 0x0000a80000007802 */ /* 0x001fc80000000f00 */
[----:B------:R2:W-:Y:S01]  /*13110*/  SYNCS.ARRIVE.TRANS64 RZ, [UR38+0x36830], R0 ;  /* 0x03683000ffff79a7 */ /* 0x0005e20008000026 */
[----:B-1----:R-:W-:-:S13]  /*13120*/  LOP3.LUT P0, RZ, R2, 0x1f, RZ, 0xc0, !PT ;  /* 0x0000001f02ff7812 */ /* 0x002fda000780c0ff */
[----:B--2---:R-:W-:Y:S05]  /*13130*/  @!P0 BRA `(.L_x_5335) ;  /* 0x0000000000048947 */ /* 0x004fea0003800000 */
[----:B------:R-:W-:Y:S01]  /*13140*/  BPT.TRAP 0x1 ;  /* 0x000000040000795c */ /* 0x000fe20000300000 */
.L_x_5335:
        /* <DEDUP_REMOVED lines=31> */
.L_x_5331:
        /* <DEDUP_REMOVED lines=22> */
.L_x_5336:
        /* <DEDUP_REMOVED lines=26> */
[----:B-1----:R-:W-:-:S04]  /*13640*/  @P0 IMAD.HI.U32 R10, R0, R9, RZ ;  /* 0x00000009000a0227 */ /* 0x002fc800078e00ff */
[----:B------:R-:W-:Y:S01]  /*13650*/  IMAD.SHL.U32 R9, R12, 0x8, RZ ;  /* 0x000000080c097824 */ /* 0x000fe200078e00ff */
[----:B0-----:R-:W-:-:S04]  /*13660*/  @P0 SHF.R.U32.HI R4, RZ, R7, R10 ;  /* 0x00000007ff040219 */ /* 0x001fc8000001160a */
[--C-:B------:R-:W-:Y:S01]  /*13670*/  SHF.R.S32.HI R5, RZ, 0x1f, R4.reuse ;  /* 0x0000001fff057819 */ /* 0x100fe20000011404 */
[----:B------:R-:W-:Y:S02]  /*13680*/  IMAD.MOV R7, RZ, RZ, -R4 ;  /* 0x000000ffff077224 */ /* 0x000fe400078e0a04 */
[----:B------:R-:W-:-:S04]  /*13690*/  IMAD.WIDE.U32 R2, R4, UR4, R2 ;  /* 0x0000000404027c25 */ /* 0x000fc8000f8e0002 */
[----:B------:R-:W-:Y:S02]  /*136a0*/  IMAD R5, R5, UR4, RZ ;  /* 0x0000000405057c24 */ /* 0x000fe4000f8e02ff */
[----:B------:R-:W-:Y:S02]  /*136b0*/  IMAD R0, R6, R7, R0 ;  /* 0x0000000706007224 */ /* 0x000fe400078e0200 */
[----:B------:R-:W-:Y:S01]  /*136c0*/  IMAD R5, R4, UR5, R5 ;  /* 0x0000000504057c24 */ /* 0x000fe2000f8e0205 */
[----:B------:R-:W-:Y:S02]  /*136d0*/  ULDC.64 UR4, c[0x0][0x2c8] ;  /* 0x0000b20000047ab9 */ /* 0x000fe40000000a00 */
[----:B------:R-:W-:Y:S02]  /*136e0*/  SHF.R.S32.HI R4, RZ, 0x1f, R0 ;  /* 0x0000001fff047819 */ /* 0x000fe40000011400 */
[----:B------:R-:W-:-:S03]  /*136f0*/  IADD3 R3, R3, R5, RZ ;  /* 0x0000000503037210 */ /* 0x000fc60007ffe0ff */
        /* <DEDUP_REMOVED lines=23> */
[----:B------:R-:W-:Y:S01]  /*13870*/  IMAD R8, R11, 0x80, R8 ;  /* 0x000000800b087824 */ /* 0x000fe200078e0208 */
[----:B------:R-:W-:Y:S01]  /*13880*/  ULDC.64 UR6, c[0x0][0x208] ;  /* 0x0000820000067ab9 */ /* 0x000fe20000000a00 */
[----:B------:R-:W1:Y:S01]  /*13890*/  SHFL.IDX PT, R14, R0, RZ, 0x181f ;  /* 0x00181fff000e7589 */ /* 0x000e6200000e0000 */
[----:B------:R-:W-:Y:S02]  /*138a0*/  IMAD R6, R6, UR4, RZ ;  /* 0x0000000406067c24 */ /* 0x000fe4000f8e02ff */
[C---:B------:R-:W-:Y:S01]  /*138b0*/  VIADD R5, R8.reuse, 0x10 ;  /* 0x0000001008057836 */ /* 0x040fe20000000000 */
[----:B------:R-:W2:Y:S02]  /*138c0*/  SHFL.IDX PT, R4, R7, 0x1, 0x181f ;  /* 0x00381f0007047f89 */ /* 0x000ea400000e0000 */
[----:B------:R-:W-:-:S13]  /*138d0*/  ISETP.GE.AND P3, PT, R8, R6, PT ;  /* 0x000000060800720c */ /* 0x000fda0003f66270 */
[----:B------:R-:W-:Y:S02]  /*138e0*/  @!P3 LEA R21, R9, UR38, 0x1 ;  /* 0x000000260915bc11 */ /* 0x000fe4000f8e08ff */
[----:B0-----:R-:W-:Y:S01]  /*138f0*/  MOV R3, R2 ;  /* 0x0000000200037202 */ /* 0x001fe20000000f00 */
[----:B-1----:R-:W-:Y:S02]  /*13900*/  IMAD.MOV.U32 R2, RZ, RZ, R14 ;  /* 0x000000ffff027224 */ /* 0x002fe400078e000e */
[----:B------:R-:W0:Y:S02]  /*13910*/  SHFL.IDX PT, R14, R0, 0x1, 0x181f ;  /* 0x00381f00000e7f89 */ /* 0x000e2400000e0000 */
[----:B------:R-:W-:-:S05]  /*13920*/  @!P3 IMAD.WIDE.U32 R2, R10, 0x2, R2 ;  /* 0x000000020a02b825 */ /* 0x000fca00078e0002 */
[----:B------:R-:W-:Y:S04]  /*13930*/  @!P3 LDGSTS.E.BYPASS.LTC128B.128 [R21+0x15400], desc[UR6][R2.64], !P2 ;  /* 0x154000000215bfae */ /* 0x000fe8000d101d46 */
[----:B------:R-:W-:Y:S04]  /*13940*/  @!P3 LDGSTS.E.BYPASS.LTC128B.128 [R21+0x19400], desc[UR6][R2.64+0x80], !P0 ;  /* 0x194000800215bfae */ /* 0x000fe8000c101d46 */
[----:B------:R1:W-:Y:S01]  /*13950*/  @!P3 LDGSTS.E.BYPASS.LTC128B.128 [R21+0x1d400], desc[UR6][R2.64+0x100], !P1 ;  /* 0x1d4001000215bfae */ /* 0x0003e2000c901d46 */
[----:B------:R-:W-:Y:S01]  /*13960*/  ISETP.GE.AND P3, PT, R5, R6, PT ;  /* 0x000000060500720c */ /* 0x000fe20003f66270 */
[----:B--2---:R-:W-:-:S02]  /*13970*/  IMAD.MOV.U32 R5, RZ, RZ, R4 ;  /* 0x000000ffff057224 */ /* 0x004fc400078e0004 */
[----:B0-----:R-:W-:Y:S02]  /*13980*/  IMAD.MOV.U32 R4, RZ, RZ, R14 ;  /* 0x000000ffff047224 */ /* 0x001fe400078e000e */
[----:B------:R-:W-:Y:S01]  /*13990*/  SHFL.IDX PT, R14, R0, 0x2, 0x181f ;  /* 0x00581f00000e7f89 */ /* 0x000fe200000e0000 */
[----:B-1----:R-:W-:-:S07]  /*139a0*/  IADD3 R3, R8, 0x20, RZ ;  /* 0x0000002008037810 */ /* 0x002fce0007ffe0ff */
[----:B------:R-:W-:Y:S01]  /*139b0*/  @!P3 IMAD.WIDE.U32 R4, R10, 0x2, R4 ;  /* 0x000000020a04b825 */ /* 0x000fe200078e0004 */
[----:B------:R-:W0:Y:S01]  /*139c0*/  SHFL.IDX PT, R2, R7, 0x2, 0x181f ;  /* 0x00581f0007027f89 */ /* 0x000e2200000e0000 */
[----:B------:R-:W-:-:S05]  /*139d0*/  @!P3 LEA R20, R9, UR38, 0x1 ;  /* 0x000000260914bc11 */ /* 0x000fca000f8e08ff */
[----:B------:R-:W-:Y:S04]  /*139e0*/  @!P3 LDGSTS.E.BYPASS.LTC128B.128 [R20+0x15c00], desc[UR6][R4.64], !P2 ;  /* 0x15c000000414bfae */ /* 0x000fe8000d101d46 */
[----:B------:R-:W-:Y:S04]  /*139f0*/  @!P3 LDGSTS.E.BYPASS.LTC128B.128 [R20+0x19c00], desc[UR6][R4.64+0x80], !P0 ;  /* 0x19c000800414bfae */ /* 0x000fe8000c101d46 */
[----:B------:R1:W-:Y:S01]  /*13a00*/  @!P3 LDGSTS.E.BYPASS.LTC128B.128 [R20+0x1dc00], desc[UR6][R4.64+0x100], !P1 ;  /* 0x1dc001000414bfae */ /* 0x0003e2000c901d46 */
[----:B------:R-:W-:Y:S01]  /*13a10*/  ISETP.GE.AND P3, PT, R3, R6, PT ;  /* 0x000000060300720c */ /* 0x000fe20003f66270 */
[----:B0-----:R-:W-:-:S02]  /*13a20*/  IMAD.MOV.U32 R3, RZ, RZ, R2 ;  /* 0x000000ffff037224 */ /* 0x001fc400078e0002 */
[----:B------:R-:W-:Y:S01]  /*13a30*/  IMAD.MOV.U32 R2, RZ, RZ, R14 ;  /* 0x000000ffff027224 */ /* 0x000fe200078e000e */
[----:B-1----:R-:W0:Y:S09]  /*13a40*/  SHFL.IDX PT, R4, R7, 0x3, 0x181f ;  /* 0x00781f0007047f89 */ /* 0x002e3200000e0000 */
        /* <DEDUP_REMOVED lines=8> */
[----:B0-----:R-:W-:Y:S01]  /*13ad0*/  IMAD.MOV.U32 R5, RZ, RZ, R4 ;  /* 0x000000ffff057224 */ /* 0x001fe200078e0004 */
[----:B-1----:R-:W-:Y:S01]  /*13ae0*/  MOV R4, R14 ;  /* 0x0000000e00047202 */ /* 0x002fe20000000f00 */
[----:B--2---:R-:W0:Y:S01]  /*13af0*/  SHFL.IDX PT, R2, R7, 0x4, 0x181f ;  /* 0x00981f0007027f89 */ /* 0x004e2200000e0000 */
[----:B------:R-:W-:-:S09]  /*13b00*/  VIADD R3, R8, 0x40 ;  /* 0x0000004008037836 */ /* 0x000fd20000000000 */
        /* <DEDUP_REMOVED lines=20> */
[----:B--2---:R-:W0:Y:S01]  /*13c50*/  SHFL.IDX PT, R2, R7, 0x6, 0x181f ;  /* 0x00d81f0007027f89 */ /* 0x004e2200000e0000 */
        /* <DEDUP_REMOVED lines=17> */
.L_x_5435:
[----:B0-----:R-:W-:Y:S01]  /*13d70*/  IADD3 R3, R8, 0x70, RZ ;  /* 0x0000007008037810 */ /* 0x001fe20007ffe0ff */
[----:B------:R-:W-:Y:S01]  /*13d80*/  BSSY B0, `(.L_x_5338) ;  /* 0x000000e000007945 */ /* 0x000fe20003800000 */
[----:B--2---:R-:W-:Y:S02]  /*13d90*/  IMAD.MOV.U32 R2, RZ, RZ, R14 ;  /* 0x000000ffff027224 */ /* 0x004fe400078e000e */
[----:B------:R-:W-:Y:S01]  /*13da0*/  ISETP.GE.AND P3, PT, R3, R6, PT ;  /* 0x000000060300720c */ /* 0x000fe20003f66270 */
[----:B-1----:R-:W-:-:S12]  /*13db0*/  IMAD.MOV.U32 R3, RZ, RZ, R4 ;  /* 0x000000ffff037224 */ /* 0x002fd800078e0004 */
        /* <DEDUP_REMOVED lines=10> */
.L_x_5339:
[----:B------:R-:W-:Y:S05]  /*13e60*/  BSYNC B0 ;  /* 0x0000000000007941 */ /* 0x000fea0003800000 */
.L_x_5338:
        /* <DEDUP_REMOVED lines=12> */
.L_x_5436:
[----:B0-----:R-:W-:Y:S01]  /*13f30*/  MOV R9, 0x1 ;  /* 0x0000000100097802 */ /* 0x001fe20000000f00 */
[----:B------:R-:W-:Y:S01]  /*13f40*/  IMAD.MOV.U32 R8, RZ, RZ, RZ ;  /* 0x000000ffff087224 */ /* 0x000fe200078e00ff */
        /* <DEDUP_REMOVED lines=26> */
.L_x_5377:
[----:B------:R-:W2:Y:S01]  /*140f0*/  LDL R2, [R1] ;  /* 0x0000000001027983 */ /* 0x000ea20000100800 */
[----:B------:R-:W-:Y:S01]  /*14100*/  VIADD R7, R7, 0xfffffffe ;  /* 0xfffffffe07077836 */ /* 0x000fe20000000000 */
[----:B------:R-:W-:Y:S04]  /*14110*/  BSSY B1, `(.L_x_5343) ;  /* 0x0000097000017945 */ /* 0x000fe80003800000 */
[----:B------:R-:W-:Y:S02]  /*14120*/  ISETP.NE.AND P1, PT, R7, RZ, PT ;  /* 0x000000ff0700720c */ /* 0x000fe40003f25270 */
[----:B--2---:R-:W-:-:S13]  /*14130*/  ISETP.NE.AND P0, PT, R2, RZ, PT ;  /* 0x000000ff0200720c */ /* 0x004fda0003f05270 */
[----:B0-----:R-:W-:Y:S05]  /*14140*/  @!P0 BRA `(.L_x_5344) ;  /* 0x00000008004c8947 */ /* 0x001fea0003800000 */
        /* <DEDUP_REMOVED lines=23> */
.L_x_5345:
[----:B------:R-:W1:Y:S01]  /*142c0*/  S2R R2, SR_TID.X ;  /* 0x0000000000027919 */ /* 0x000e620000002100 */
[----:B------:R-:W-:Y:S01]  /*142d0*/  BSSY B2, `(.L_x_5346) ;  /* 0x0000006000027945 */ /* 0x000fe20003800000 */
[----:B-1----:R-:W-:Y:S02]  /*142e0*/  LOP3.LUT R3, R2, 0x7f, RZ, 0xc0, !PT ;  /* 0x0000007f02037812 */ /* 0x002fe400078ec0ff */
[----:B------:R-:W-:Y:S02]  /*142f0*/  SHF.L.U32 R2, R6, 0x1f, RZ ;  /* 0x0000001f06027819 */ /* 0x000fe400000006ff */
[----:B------:R-:W-:Y:S02]  /*14300*/  ISETP.NE.AND P2, PT, R3, RZ, PT ;  /* 0x000000ff0300720c */ /* 0x000fe40003f45270 */
[----:B------:R-:W1:Y:S02]  /*14310*/  SYNCS.PHASECHK.TRANS64.TRYWAIT P0, [UR38+0x36848], R2 ;  /* 0x03684802ff0075a7 */ /* 0x000e640008000166 */
[----:B-1----:R-:W-:Y:S09]  /*14320*/  @!P0 BRA `(.L_x_5347) ;  /* 0x0000003000988947 */ /* 0x002ff20003800000 */
.L_x_5437:
[----:B------:R-:W-:Y:S05]  /*14330*/  BSYNC B2 ;  /* 0x0000000000027941 */ /* 0x000fea0003800000 */
.L_x_5346:
[----:B------:R-:W-:Y:S04]  /*14340*/  BSSY B2, `(.L_x_5348) ;  /* 0x0000007000027945 */ /* 0x000fe80003800000 */
[----:B------:R-:W-:Y:S05]  /*14350*/  @P2 BRA `(.L_x_5349) ;  /* 0x0000000000142947 */ /* 0x000fea0003800000 */
[----:B------:R-:W-:Y:S01]  /*14360*/  ISETP.NE.AND P0, PT, R10, RZ, PT ;  /* 0x000000ff0a00720c */ /* 0x000fe20003f05270 */
[----:B-1----:R-:W-:-:S04]  /*14370*/  IMAD.MOV.U32 R3, RZ, RZ, 0xa800 ;  /* 0x0000a800ff037424 */ /* 0x002fc800078e00ff */
[----:B------:R2:W-:Y:S08]  /*14380*/  SYNCS.ARRIVE.TRANS64 RZ, [UR38+0x36838], R3 ;  /* 0x03683803ffff79a7 */ /* 0x0005f00008000026 */
[----:B--2---:R-:W-:Y:S05]  /*14390*/  @!P0 BRA `(.L_x_5349) ;  /* 0x0000000000048947 */ /* 0x004fea0003800000 */
[----:B------:R-:W-:Y:S01]  /*143a0*/  BPT.TRAP 0x1 ;  /* 0x000000040000795c */ /* 0x000fe20000300000 */
.L_x_5349:
[----:B------:R-:W-:Y:S05]  /*143b0*/  BSYNC B2 ;  /* 0x0000000000027941 */ /* 0x000fea0003800000 */
.L_x_5348:
[----:B0-----:R-:W-:Y:S01]  /*143c0*/  MOV R5, RZ ;  /* 0x000000ff00057202 */ /* 0x001fe20000000f00 */
        /* <DEDUP_REMOVED lines=10> */
.L_x_5350:
        /* <DEDUP_REMOVED lines=13> */
.L_x_5351:
        /* <DEDUP_REMOVED lines=15> */
.L_x_5352:
        /* <DEDUP_REMOVED lines=12> */
.L_x_5438:
[----:B------:R-:W-:Y:S05]  /*146f0*/  BSYNC B2 ;  /* 0x0000000000027941 */ /* 0x000fea0003800000 */
.L_x_5353:
        /* <DEDUP_REMOVED lines=9> */
.L_x_5356:
[----:B------:R-:W-:Y:S05]  /*14790*/  BSYNC B2 ;  /* 0x0000000000027941 */ /* 0x000fea0003800000 */
.L_x_5355:
        /* <DEDUP_REMOVED lines=10> */
.L_x_5357:
        /* <DEDUP_REMOVED lines=13> */
.L_x_5358:
        /* <DEDUP_REMOVED lines=13> */
.L_x_5359:
        /* <DEDUP_REMOVED lines=10> */
.L_x_5344:
[----:B------:R-:W-:Y:S05]  /*14a80*/  BSYNC B1 ;  /* 0x0000000000017941 */ /* 0x000fea0003800000 */
.L_x_5343:
        /* <DEDUP_REMOVED lines=9> */
[----:B------:R-:W1:Y:S01]  /*14b20*/  LDC R4, c[0x0][0x43c] ;  /* 0x00010f00ff047b82 */ /* 0x000e620000000800 */
[----:B------:R-:W-:Y:S01]  /*14b30*/  ULDC.64 UR4, c[0x0][0x428] ;  /* 0x00010a0000047ab9 */ /* 0x000fe20000000a00 */
[----:B------:R-:W-:Y:S01]  /*14b40*/  ULDC.64 UR6, c[0x0][0x208] ;  /* 0x0000820000067ab9 */ /* 0x000fe20000000a00 */
[----:B-1----:R-:W-:-:S13]  /*14b50*/  ISETP.NE.AND P0, PT, R4, 0x1, PT ;  /* 0x000000010400780c */ /* 0x002fda0003f05270 */
[----:B------:R-:W1:Y:S02]  /*14b60*/  @P0 LDC.64 R2, c[0x0][0x440] ;  /* 0x00011000ff020b82 */ /* 0x000e640000000a00 */
[----:B-1----:R-:W-:-:S04]  /*14b70*/  @P0 IMAD.HI.U32 R5, R11, R2, RZ ;  /* 0x000000020b050227 */ /* 0x002fc800078e00ff */
        /* <DEDUP_REMOVED lines=13> */
.L_x_5362:
[----:B------:R-:W2:Y:S01]  /*14c50*/  S2R R2, SR_TID.X ;  /* 0x0000000000027919 */ /* 0x000ea20000002100 */
[----:B------:R-:W-:Y:S01]  /*14c60*/  BSSY B2, `(.L_x_5363) ;  /* 0x0000006000027945 */ /* 0x000fe20003800000 */
[----:B--2---:R-:W-:Y:S02]  /*14c70*/  LOP3.LUT R3, R2, 0x7f, RZ, 0xc0, !PT ;  /* 0x0000007f02037812 */ /* 0x004fe400078ec0ff */
[----:B------:R-:W-:Y:S02]  /*14c80*/  SHF.L.U32 R2, R9, 0x1f, RZ ;  /* 0x0000001f09027819 */ /* 0x000fe400000006ff */
[----:B------:R-:W-:Y:S02]  /*14c90*/  ISETP.NE.AND P2, PT, R3, RZ, PT ;  /* 0x000000ff0300720c */ /* 0x000fe40003f45270 */
[----:B------:R-:W2:Y:S02]  /*14ca0*/  SYNCS.PHASECHK.TRANS64.TRYWAIT P0, [UR38+0x36840], R2 ;  /* 0x03684002ff0075a7 */ /* 0x000ea40008000166 */
[----:B--2---:R-:W-:Y:S09]  /*14cb0*/  @!P0 BRA `(.L_x_5364) ;  /* 0x0000002800648947 */ /* 0x004ff20003800000 */
.L_x_5439:
[----:B------:R-:W-:Y:S05]  /*14cc0*/  BSYNC B2 ;  /* 0x0000000000027941 */ /* 0x000fea0003800000 */
.L_x_5363:
[----:B------:R-:W-:Y:S04]  /*14cd0*/  BSSY B2, `(.L_x_5365) ;  /* 0x0000007000027945 */ /* 0x000fe80003800000 */
[----:B------:R-:W-:Y:S05]  /*14ce0*/  @P2 BRA `(.L_x_5366) ;  /* 0x0000000000142947 */ /* 0x000fea0003800000 */
[----:B------:R-:W-:Y:S01]  /*14cf0*/  ISETP.NE.AND P0, PT, R10, RZ, PT ;  /* 0x000000ff0a00720c */ /* 0x000fe20003f05270 */
[----:B--2---:R-:W-:-:S04]  /*14d00*/  IMAD.MOV.U32 R2, RZ, RZ, 0xa800 ;  /* 0x0000a800ff027424 */ /* 0x004fc800078e00ff */
[----:B------:R3:W-:Y:S08]  /*14d10*/  SYNCS.ARRIVE.TRANS64 RZ, [UR38+0x36830], R2 ;  /* 0x03683002ffff79a7 */ /* 0x0007f00008000026 */
[----:B---3--:R-:W-:Y:S05]  /*14d20*/  @!P0 BRA `(.L_x_5366) ;  /* 0x0000000000048947 */ /* 0x008fea0003800000 */
[----:B------:R-:W-:Y:S01]  /*14d30*/  BPT.TRAP 0x1 ;  /* 0x000000040000795c */ /* 0x000fe20000300000 */
.L_x_5366:
[----:B------:R-:W-:Y:S05]  /*14d40*/  BSYNC B2 ;  /* 0x0000000000027941 */ /* 0x000fea0003800000 */
.L_x_5365:
[----:B0-----:R-:W-:Y:S01]  /*14d50*/  IMAD.MOV.U32 R14, RZ, RZ, RZ ;  /* 0x000000ffff0e7224 */ /* 0x001fe200078e00ff */
[----:B------:R-:W-:Y:S01]  /*14d60*/  ULDC.64 UR4, c[0x0][0x198] ;  /* 0x0000660000047ab9 */ /* 0x000fe20000000a00 */
[----:B------:R-:W-:Y:S01]  /*14d70*/  PLOP3.LUT P0, PT, PT, PT, PT, 0x80, 0x0 ;  /* 0x000000000000781c */ /* 0x000fe20003f0f070 */
[----:B------:R-:W-:Y:S01]  /*14d80*/  UIADD3 UR4, UP0, UR4, 0x370, URZ ;  /* 0x0000037004047890 */ /* 0x000fe2000ff1e03f */
[----:B--2---:R-:W-:Y:S01]  /*14d90*/  IMAD R2, R11, 0x70, RZ ;  /* 0x000000700b027824 */ /* 0x004fe200078e02ff */
[----:B------:R-:W-:Y:S01]  /*14da0*/  R2UR UR10, R14 ;  /* 0x000000000e0a72ca */ /* 0x000fe200000e0000 */
[----:B------:R-:W-:Y:S02]  /*14db0*/  UIADD3 UR8, UR38, 0x21400, URZ ;  /* 0x0002140026087890 */ /* 0x000fe4000fffe03f */
[----:B------:R-:W-:Y:S02]  /*14dc0*/  UIADD3 UR9, UR38, 0x36830, URZ ;  /* 0x0003683026097890 */ /* 0x000fe4000fffe03f */
[----:B------:R-:W-:Y:S01]  /*14dd0*/  UIADD3.X UR5, URZ, UR5, URZ, UP0, !UPT ;  /* 0x000000053f057290 */ /* 0x000fe200087fe43f */
[----:B------:R-:W-:Y:S01]  /*14de0*/  UMOV UR6, 0x0 ;  /* 0x0000000000067882 */ /* 0x000fe20000000000 */
[----:B------:R-:W-:-:S10]  /*14df0*/  UMOV UR7, 0x14f00000 ;  /* 0x14f0000000077882 */ /* 0x000fd40000000000 */
.L_x_5367:
        /* <DEDUP_REMOVED lines=8> */
[----:B-1----:R-:W-:Y:S01]  /*14e80*/  IMAD.MOV.U32 R5, RZ, RZ, 0x40 ;  /* 0x00000040ff057424 */ /* 0x002fe200078e00ff */
[----:B------:R-:W-:Y:S01]  /*14e90*/  PLOP3.LUT P0, PT, PT, PT, PT, 0x80, 0x0 ;  /* 0x000000000000781c */ /* 0x000fe20003f0f070 */
[----:B------:R-:W-:Y:S01]  /*14ea0*/  UIADD3 UR8, UR38, 0x24c00, URZ ;  /* 0x00024c0026087890 */ /* 0x000fe2000fffe03f */
[----:B------:R-:W-:Y:S02]  /*14eb0*/  UMOV UR6, 0x0 ;  /* 0x0000000000067882 */ /* 0x000fe40000000000 */
[----:B------:R-:W-:Y:S01]  /*14ec0*/  R2UR UR10, R5 ;  /* 0x00000000050a72ca */ /* 0x000fe200000e0000 */
[----:B------:R-:W-:-:S14]  /*14ed0*/  UMOV UR7, 0x14f00000 ;  /* 0x14f0000000077882 */ /* 0x000fdc0000000000 */
.L_x_5368:
        /* <DEDUP_REMOVED lines=14> */
.L_x_5369:
        /* <DEDUP_REMOVED lines=12> */
.L_x_5440:
[----:B------:R-:W-:Y:S05]  /*15080*/  BSYNC B2 ;  /* 0x0000000000027941 */ /* 0x000fea0003800000 */
.L_x_5370:
        /* <DEDUP_REMOVED lines=9> */
.L_x_5373:
[----:B------:R-:W-:Y:S05]  /*15120*/  BSYNC B2 ;  /* 0x0000000000027941 */ /* 0x000fea0003800000 */
.L_x_5372:
        /* <DEDUP_REMOVED lines=10> */
.L_x_5374:
        /* <DEDUP_REMOVED lines=13> */
.L_x_5375:
        /* <DEDUP_REMOVED lines=13> */
.L_x_5376:
        /* <DEDUP_REMOVED lines=10> */
.L_x_5361:
[----:B------:R-:W-:Y:S05]  /*15410*/  BSYNC B1 ;  /* 0x0000000000017941 */ /* 0x000fea0003800000 */
.L_x_5360:
[----:B------:R-:W-:Y:S02]  /*15420*/  VIADD R0, R0, 0xfffffffe ;  /* 0xfffffffe00007836 */ /* 0x000fe40000000000 */
[----:B------:R-:W-:Y:S01]  /*15430*/  IMAD.MOV.U32 R6, RZ, RZ, R9 ;  /* 0x000000ffff067224 */ /* 0x000fe200078e0009 */
[----:B------:R-:W-:Y:S06]  /*15440*/  @P1 BRA `(.L_x_5377) ;  /* 0xffffffec00281947 */ /* 0x000fec000383ffff */
[----:B------:R-:W-:Y:S05]  /*15450*/  BSYNC B0 ;  /* 0x0000000000007941 */ /* 0x000fea0003800000 */
.L_x_5342:
        /* <DEDUP_REMOVED lines=10> */
[----:B------:R-:W1:Y:S01]  /*15500*/  LDC R7, c[0x0][0x43c] ;  /* 0x00010f00ff077b82 */ /* 0x000e620000000800 */
[----:B------:R-:W-:Y:S01]  /*15510*/  IMAD.MOV.U32 R6, RZ, RZ, R0 ;  /* 0x000000ffff067224 */ /* 0x000fe200078e0000 */
[----:B------:R-:W-:Y:S01]  /*15520*/  ULDC.64 UR4, c[0x0][0x428] ;  /* 0x00010a0000047ab9 */ /* 0x000fe20000000a00 */
[----:B------:R-:W-:Y:S01]  /*15530*/  ULDC.64 UR6, c[0x0][0x208] ;  /* 0x0000820000067ab9 */ /* 0x000fe20000000a00 */
[----:B------:R-:W-:-:S04]  /*15540*/  IMAD R19, R19, UR4, RZ ;  /* 0x0000000413137c24 */ /* 0x000fc8000f8e02ff */
[----:B------:R-:W-:Y:S01]  /*15550*/  IMAD R19, R18, UR5, R19 ;  /* 0x0000000512137c24 */ /* 0x000fe2000f8e0213 */
[----:B-1----:R-:W-:-:S13]  /*15560*/  ISETP.NE.AND P0, PT, R7, 0x1, PT ;  /* 0x000000010700780c */ /* 0x002fda0003f05270 */
[----:B------:R-:W1:Y:S02]  /*15570*/  @P0 LDC.64 R2, c[0x0][0x440] ;  /* 0x00011000ff020b82 */ /* 0x000e640000000a00 */
[----:B-1----:R-:W-:-:S05]  /*15580*/  @P0 IMAD.HI.U32 R2, R0, R2, RZ ;  /* 0x0000000200020227 */ /* 0x002fca00078e00ff */
[----:B------:R-:W-:-:S04]  /*15590*/  @P0 SHF.R.U32.HI R6, RZ, R3, R2 ;  /* 0x00000003ff060219 */ /* 0x000fc80000011602 */
[----:B------:R-:W-:Y:S02]  /*155a0*/  SHF.R.S32.HI R3, RZ, 0x1f, R6 ;  /* 0x0000001fff037819 */ /* 0x000fe40000011406 */
[----:B------:R-:W-:-:S05]  /*155b0*/  MOV R2, R6 ;  /* 0x0000000600027202 */ /* 0x000fca0000000f00 */
        /* <DEDUP_REMOVED lines=8> */
.L_x_5379:
[----:B------:R-:W2:Y:S01]  /*15640*/  S2R R2, SR_TID.X ;  /* 0x0000000000027919 */ /* 0x000ea20000002100 */
[----:B------:R-:W-:Y:S01]  /*15650*/  BSSY B1, `(.L_x_5380) ;  /* 0x0000006000017945 */ /* 0x000fe20003800000 */
[----:B--2---:R-:W-:Y:S02]  /*15660*/  LOP3.LUT R3, R2, 0x7f, RZ, 0xc0, !PT ;  /* 0x0000007f02037812 */ /* 0x004fe400078ec0ff */
[----:B------:R-:W-:Y:S02]  /*15670*/  SHF.L.U32 R2, R9, 0x1f, RZ ;  /* 0x0000001f09027819 */ /* 0x000fe400000006ff */
[----:B------:R-:W-:Y:S02]  /*15680*/  ISETP.NE.AND P1, PT, R3, RZ, PT ;  /* 0x000000ff0300720c */ /* 0x000fe40003f25270 */
[----:B------:R-:W2:Y:S02]  /*15690*/  SYNCS.PHASECHK.TRANS64.TRYWAIT P0, [UR38+0x36848], R2 ;  /* 0x03684802ff0075a7 */ /* 0x000ea40008000166 */
[----:B--2---:R-:W-:Y:S09]  /*156a0*/  @!P0 BRA `(.L_x_5381) ;  /* 0x0000002000188947 */ /* 0x004ff20003800000 */
.L_x_5441:
[----:B------:R-:W-:Y:S05]  /*156b0*/  BSYNC B1 ;  /* 0x0000000000017941 */ /* 0x000fea0003800000 */
.L_x_5380:
[----:B------:R-:W-:Y:S04]  /*156c0*/  BSSY B1, `(.L_x_5382) ;  /* 0x0000007000017945 */ /* 0x000fe80003800000 */
[----:B------:R-:W-:Y:S05]  /*156d0*/  @P1 BRA `(.L_x_5383) ;  /* 0x0000000000141947 */ /* 0x000fea0003800000 */
[----:B------:R-:W-:Y:S01]  /*156e0*/  ISETP.NE.AND P0, PT, R10, RZ, PT ;  /* 0x000000ff0a00720c */ /* 0x000fe20003f05270 */
[----:B--2---:R-:W-:-:S04]  /*156f0*/  IMAD.MOV.U32 R3, RZ, RZ, 0xa800 ;  /* 0x0000a800ff037424 */ /* 0x004fc800078e00ff */
[----:B------:R3:W-:Y:S08]  /*15700*/  SYNCS.ARRIVE.TRANS64 RZ, [UR38+0x36838], R3 ;  /* 0x03683803ffff79a7 */ /* 0x0007f00008000026 */
[----:B---3--:R-:W-:Y:S05]  /*15710*/  @!P0 BRA `(.L_x_5383) ;  /* 0x0000000000048947 */ /* 0x008fea0003800000 */
[----:B------:R-:W-:Y:S01]  /*15720*/  BPT.TRAP 0x1 ;  /* 0x000000040000795c */ /* 0x000fe20000300000 */
.L_x_5383:
[----:B------:R-:W-:Y:S05]  /*15730*/  BSYNC B1 ;  /* 0x0000000000017941 */ /* 0x000fea0003800000 */
.L_x_5382:
[----:B------:R-:W-:Y:S01]  /*15740*/  IMAD.MOV.U32 R7, RZ, RZ, RZ ;  /* 0x000000ffff077224 */ /* 0x000fe200078e00ff */
        /* <DEDUP_REMOVED lines=10> */
.L_x_5384:
[----:B------:R-:W-:-:S13]  /*157f0*/  @P0 ELECT P2, URZ, PT ;  /* 0x00000000003f082f */ /* 0x000fda0003840000 */
[----:B-----5:R-:W-:Y:S01]  /*15800*/  @P2 R2UR UR13, R4 ;  /* 0x00000000040d22ca */ /* 0x020fe200000e0000 */
[----:B------:R-:W-:Y:S01]  /*15810*/  UMOV UR12, UR36 ;  /* 0x00000024000c7c82 */ /* 0x000fe20008000000 */
[----:B------:R-:W-:Y:S02]  /*15820*/  @P2 R2UR UR11, R3 ;  /* 0x00000000030b22ca */ /* 0x000fe400000e0000 */
[----:B------:R-:W-:Y:S02]  /*15830*/  @P2 PLOP3.LUT P0, PT, P2, PT, PT, 0x8, 0x0 ;  /* 0x000000000000281c */ /* 0x000fe4000170e170 */
[----:B------:R-:W-:-:S09]  /*15840*/  PLOP3.LUT P2, PT, PT, PT, PT, 0x8, 0x0 ;  /* 0x000000000000781c */ /* 0x000fd20003f4e170 */
[----:B------:R2:W-:Y:S02]  /*15850*/  UTMALDG.4D [UR8], [UR4], desc[UR6] ;  /* 0x00000608040075b4 */ /* 0x0005e40008019000 */
[----:B--2---:R-:W-:Y:S05]  /*15860*/  @P0 BRA.U.ANY `(.L_x_5384) ;  /* 0xfffffffd00e00947 */ /* 0x004fea000393ffff */
[----:B------:R-:W-:Y:S01]  /*15870*/  MOV R6, 0x40 ;  /* 0x0000004000067802 */ /* 0x000fe20000000f00 */
[----:B------:R-:W-:Y:S01]  /*15880*/  UIADD3 UR8, UR38, 0x2f400, URZ ;  /* 0x0002f40026087890 */ /* 0x000fe2000fffe03f */
[----:B------:R-:W-:Y:S01]  /*15890*/  PLOP3.LUT P0, PT, PT, PT, PT, 0x80, 0x0 ;  /* 0x000000000000781c */ /* 0x000fe20003f0f070 */
[----:B------:R-:W-:Y:S01]  /*158a0*/  UMOV UR6, 0x0 ;  /* 0x0000000000067882 */ /* 0x000fe20000000000 */
[----:B------:R-:W-:Y:S01]  /*158b0*/  R2UR UR10, R6 ;  /* 0x00000000060a72ca */ /* 0x000fe200000e0000 */
[----:B------:R-:W-:-:S14]  /*158c0*/  UMOV UR7, 0x14f00000 ;  /* 0x14f0000000077882 */ /* 0x000fdc0000000000 */
.L_x_5385:
        /* <DEDUP_REMOVED lines=8> */
[----:B-1----:R-:W-:Y:S01]  /*15950*/  IMAD.MOV.U32 R5, RZ, RZ, 0x80 ;  /* 0x00000080ff057424 */ /* 0x002fe200078e00ff */
[----:B------:R-:W-:Y:S01]  /*15960*/  PLOP3.LUT P0, PT, PT, PT, PT, 0x80, 0x0 ;  /* 0x000000000000781c */ /* 0x000fe20003f0f070 */
[----:B------:R-:W-:Y:S01]  /*15970*/  UIADD3 UR8, UR38, 0x32c00, URZ ;  /* 0x00032c0026087890 */ /* 0x000fe2000fffe03f */
[----:B------:R-:W-:Y:S02]  /*15980*/  UMOV UR6, 0x0 ;  /* 0x0000000000067882 */ /* 0x000fe40000000000 */
[----:B------:R-:W-:Y:S01]  /*15990*/  R2UR UR10, R5 ;  /* 0x00000000050a72ca */ /* 0x000fe200000e0000 */
[----:B------:R-:W-:-:S14]  /*159a0*/  UMOV UR7, 0x14f00000 ;  /* 0x14f0000000077882 */ /* 0x000fdc0000000000 */
.L_x_5386:
        /* <DEDUP_REMOVED lines=8> */
[----:B------:R-:W1:Y:S01]  /*15a30*/  SYNCS.PHASECHK.TRANS64.TRYWAIT P0, [UR38+0x36860], R2 ;  /* 0x03686002ff0075a7 */ /* 0x000e620008000166 */
[----:B------:R-:W-:Y:S04]  /*15a40*/  BSSY B1, `(.L_x_5387) ;  /* 0x0000002000017945 */ /* 0x000fe80003800000 */
[----:B-1----:R-:W-:Y:S05]  /*15a50*/  @!P0 BRA `(.L_x_5388) ;  /* 0x0000001c00448947 */ /* 0x002fea0003800000 */
.L_x_5442:
[----:B------:R-:W-:Y:S05]  /*15a60*/  BSYNC B1 ;  /* 0x0000000000017941 */ /* 0x000fea0003800000 */
.L_x_5387:
[----:B------:R-:W-:Y:S01]  /*15a70*/  BSSY B1, `(.L_x_5389) ;  /* 0x0000009000017945 */ /* 0x000fe20003800000 */
[----:B-1----:R-:W-:Y:S02]  /*15a80*/  IMAD.MOV.U32 R2, RZ, RZ, 0x0 ;  /* 0x00000000ff027424 */ /* 0x002fe400078e00ff */
[----:B------:R-:W-:Y:S01]  /*15a90*/  IMAD.MOV.U32 R3, RZ, RZ, 0x14f00000 ;  /* 0x14f00000ff037424 */ /* 0x000fe200078e00ff */
[----:B------:R-:W-:Y:S06]  /*15aa0*/  @P1 BRA `(.L_x_5390) ;  /* 0x0000000000141947 */ /* 0x000fec0003800000 */
[----:B------:R-:W-:Y:S01]  /*15ab0*/  ISETP.NE.AND P0, PT, R10, RZ, PT ;  /* 0x000000ff0a00720c */ /* 0x000fe20003f05270 */
[----:B------:R-:W-:-:S04]  /*15ac0*/  IMAD.MOV.U32 R11, RZ, RZ, 0xa800 ;  /* 0x0000a800ff0b7424 */ /* 0x000fc800078e00ff */
[----:B------:R1:W-:Y:S08]  /*15ad0*/  SYNCS.ARRIVE.TRANS64 RZ, [UR38+0x36850], R11 ;  /* 0x0368500bffff79a7 */ /* 0x0003f00008000026 */
[----:B-1----:R-:W-:Y:S05]  /*15ae0*/  @!P0 BRA `(.L_x_5390) ;  /* 0x0000000000048947 */ /* 0x002fea0003800000 */
[----:B------:R-:W-:Y:S01]  /*15af0*/  BPT.TRAP 0x1 ;  /* 0x000000040000795c */ /* 0x000fe20000300000 */
.L_x_5390:
[----:B------:R-:W-:Y:S05]  /*15b00*/  BSYNC B1 ;  /* 0x0000000000017941 */ /* 0x000fea0003800000 */
.L_x_5389:
        /* <DEDUP_REMOVED lines=10> */
.L_x_5391:
        /* <DEDUP_REMOVED lines=13> */
.L_x_5392:
        /* <DEDUP_REMOVED lines=13> */
.L_x_5393:
        /* <DEDUP_REMOVED lines=8> */
[----:B------:R-:W-:Y:S01]  /*15dd0*/  MOV R17, R0 ;  /* 0x0000000000117202 */ /* 0x000fe20000000f00 */
[----:B------:R-:W-:-:S07]  /*15de0*/  IMAD.MOV.U32 R16, RZ, RZ, R4 ;  /* 0x000000ffff107224 */ /* 0x000fce00078e0004 */
.L_x_5378:
[----:B------:R-:W-:Y:S05]  /*15df0*/  BSYNC B0 ;  /* 0x0000000000007941 */ /* 0x000fea0003800000 */
.L_x_5341:
        /* <DEDUP_REMOVED lines=12> */
.L_x_5443:
[----:B------:R-:W-:Y:S05]  /*15ec0*/  BSYNC B1 ;  /* 0x0000000000017941 */ /* 0x000fea0003800000 */
.L_x_5396:
        /* <DEDUP_REMOVED lines=8> */
.L_x_5399:
[----:B------:R-:W-:Y:S05]  /*15f50*/  BSYNC B1 ;  /* 0x0000000000017941 */ /* 0x000fea0003800000 */
.L_x_5398:
        /* <DEDUP_REMOVED lines=13> */
.L_x_5400:
        /* <DEDUP_REMOVED lines=13> */
.L_x_5401:
        /* <DEDUP_REMOVED lines=13> */
.L_x_5402:
        /* <DEDUP_REMOVED lines=8> */
.L_x_5395:
[----:B------:R-:W-:Y:S05]  /*16250*/  BSYNC B0 ;  /* 0x0000000000007941 */ /* 0x000fea0003800000 */
.L_x_5394:
[----:B-1----:R-:W-:Y:S02]  /*16260*/  VIADD R0, R8, 0x1 ;  /* 0x0000000108007836 */ /* 0x002fe40000000000 */
[----:B------:R-:W-:-:S03]  /*16270*/  IMAD.MOV.U32 R3, RZ, RZ, RZ ;  /* 0x000000ffff037224 */ /* 0x000fc600078e00ff */
[----:B------:R-:W-:-:S04]  /*16280*/  ISETP.NE.AND P0, PT, R0, 0x2, PT ;  /* 0x000000020000780c */ /* 0x000fc80003f05270 */
[----:B------:R-:W-:Y:S02]  /*16290*/  SEL R2, RZ, 0x1, P0 ;  /* 0x00000001ff027807 */ /* 0x000fe40000000000 */
[----:B------:R-:W-:Y:S02]  /*162a0*/  SEL R0, R0, RZ, P0 ;  /* 0x000000ff00007207 */ /* 0x000fe40000000000 */
[----:B------:R-:W-:-:S07]  /*162b0*/  LOP3.LUT R9, R9, R2, RZ, 0x3c, !PT ;  /* 0x0000000209097212 */ /* 0x000fce00078e3cff */
.L_x_5325:
[----:B------:R-:W1:Y:S01]  /*162c0*/  S2R R5, SR_CgaCtaId ;  /* 0x0000000000057919 */ /* 0x000e620000008800 */
[----:B------:R-:W-:Y:S02]  /*162d0*/  MOV R2, 0x400 ;  /* 0x0000040000027802 */ /* 0x000fe40000000f00 */
[----:B------:R-:W-:Y:S02]  /*162e0*/  SHF.L.U32 R3, R3, 0x1f, RZ ;  /* 0x0000001f03037819 */ /* 0x000fe400000006ff */
[----:B-1----:R-:W-:-:S04]  /*162f0*/  LEA R2, R5, R2, 0x18 ;  /* 0x0000000205027211 */ /* 0x002fc800078ec0ff */
[----:B------:R-:W1:Y:S02]  /*16300*/  SYNCS.PHASECHK.TRANS64.TRYWAIT P0, [R2+URZ+0x36820], R3 ;  /* 0x03682003020075a7 */ /* 0x000e64000800017f */
[----:B-1----:R-:W-:Y:S05]  /*16310*/  @!P0 BRA `(.L_x_5403) ;  /* 0x0000001400408947 */ /* 0x002fea0003800000 */
.L_x_5444:
[----:B------:R-:W-:-:S03]  /*16320*/  UMOV UR4, 0xffffffff ;  /* 0xffffffff00047882 */ /* 0x000fc60000000000 */
[----:B------:R-:W-:Y:S05]  /*16330*/  BRA.DIV UR4, `(.L_x_5404) ;  /* 0x00000016044c7947 */ /* 0x000fea000b800000 */
[----:B-1----:R-:W1:Y:S02]  /*16340*/  S2R R3, SR_TID.X ;  /* 0x0000000000037919 */ /* 0x002e640000002100 */
[----:B-1----:R-:W-:-:S04]  /*16350*/  SHF.R.U32.HI R3, RZ, 0x5, R3 ;  /* 0x00000005ff037819 */ /* 0x002fc80000011603 */
[----:B------:R-:W-:-:S05]  /*16360*/  LOP3.LUT R3, R3, 0x3, RZ, 0xc0, !PT ;  /* 0x0000000303037812 */ /* 0x000fca00078ec0ff */
[----:B0-----:R0:W1:Y:S02]  /*16370*/  SHFL.IDX PT, R14, R3, RZ, 0x1f ;  /* 0x00001fff030e7589 */ /* 0x00106400000e0000 */
.L_x_5447:
[----:B-1----:R-:W-:-:S13]  /*16380*/  ISETP.NE.AND P0, PT, R14, RZ, PT ;  /* 0x000000ff0e00720c */ /* 0x002fda0003f05270 */
[----:B------:R-:W-:Y:S05]  /*16390*/  @P0 BRA `(.L_x_5287) ;  /* 0x0000000000900947 */ /* 0x000fea0003800000 */
[----:B------:R-:W-:-:S03]  /*163a0*/  UMOV UR4, 0xffffffff ;  /* 0xffffffff00047882 */ /* 0x000fc60000000000 */
[----:B------:R-:W-:Y:S05]  /*163b0*/  BRA.DIV UR4, `(.L_x_5405) ;  /* 0x0000001604607947 */ /* 0x000fea000b800000 */
[----:B------:R-:W-:-:S13]  /*163c0*/  ELECT P6, URZ, PT ;  /* 0x00000000003f782f */ /* 0x000fda00038c0000 */
.L_x_5450:
        /* <DEDUP_REMOVED lines=8> */
.L_x_5406:
        /* <DEDUP_REMOVED lines=12> */
.L_x_5451:
[----:B------:R-:W1:Y:S02]  /*16510*/  SYNCS.PHASECHK.TRANS64.TRYWAIT P0, [R3+URZ], R4 ;  /* 0x00000004030075a7 */ /* 0x000e64000800017f */
[----:B-1----:R-:W-:Y:S05]  /*16520*/  @!P0 BRA `(.L_x_5408) ;  /* 0x0000001400388947 */ /* 0x002fea0003800000 */
.L_x_5452:
[----:B------:R-:W-:Y:S05]  /*16530*/  @!P2 BRA `(.L_x_5409) ;  /* 0x000000000004a947 */ /* 0x000fea0003800000 */
[----:B------:R-:W-:Y:S01]  /*16540*/  BPT.TRAP 0x1 ;  /* 0x000000040000795c */ /* 0x000fe20000300000 */
.L_x_5409:
[----:B-1----:R-:W-:-:S05]  /*16550*/  IADD3 R3, R2, 0x36860, RZ ;  /* 0x0003686002037810 */ /* 0x002fca0007ffe0ff */
[----:B------:R-:W-:-:S04]  /*16560*/  IMAD R0, R0, 0x8, R3 ;  /* 0x0000000800007824 */ /* 0x000fc800078e0203 */
[----:B------:R-:W1:Y:S02]  /*16570*/  SYNCS.PHASECHK.TRANS64.TRYWAIT P0, [R0+URZ], R5 ;  /* 0x00000005000075a7 */ /* 0x000e64000800017f */
[----:B-1----:R-:W-:Y:S05]  /*16580*/  @!P0 BRA `(.L_x_5410) ;  /* 0x0000001400348947 */ /* 0x002fea0003800000 */
.L_x_5453:
[----:B------:R-:W-:-:S07]  /*16590*/  IMAD R3, R8, 0x8, R3 ;  /* 0x0000000808037824 */ /* 0x000fce00078e0203 */
.L_x_5411:
[----:B--2---:R2:W3:Y:S02]  /*165a0*/  SYNCS.PHASECHK.TRANS64.TRYWAIT P0, [R3+URZ], R4 ;  /* 0x00000004030075a7 */ /* 0x0044e4000800017f */
[----:B---3--:R-:W-:Y:S05]  /*165b0*/  @!P0 NANOSLEEP.SYNCS 0x989680 ;  /* 0x009896800000895d */ /* 0x008fea0003900000 */
[----:B------:R-:W3:Y:S02]  /*165c0*/  @!P0 SYNCS.PHASECHK.TRANS64 P0, [R3+URZ], R4 ;  /* 0x00000004030085a7 */ /* 0x000ee4000800007f */
[----:B---3--:R-:W-:Y:S05]  /*165d0*/  @!P0 BRA `(.L_x_5411) ;  /* 0xfffffffc00f08947 */ /* 0x008fea000383ffff */
.L_x_5287:
[----:B------:R-:W-:Y:S05]  /*165e0*/  BSYNC B6 ;  /* 0x0000000000067941 */ /* 0x000fea0003800000 */
.L_x_5284:
[----:B------:R-:W-:Y:S05]  /*165f0*/  EXIT ;  /* 0x000000000000794d */ /* 0x000fea0003800000 */
.L_x_5291:
[----:B------:R-:W-:-:S13]  /*16600*/  R2UR UR4, R16 ;  /* 0x00000000100472ca */ /* 0x000fda00000e0000 */
[----:B0-----:R-:W-:-:S04]  /*16610*/  IMAD.U32 R3, RZ, RZ, UR4 ;  /* 0x00000004ff037e24 */ /* 0x001fc8000f8e00ff */
[----:B------:R0:W1:Y:S03]  /*16620*/  SYNCS.PHASECHK.TRANS64.TRYWAIT P0, [R3+URZ+0x36800], R0 ;  /* 0x03680000030075a7 */ /* 0x000066000800017f */
[----:B-1----:R-:W-:Y:S05]  /*16630*/  @!P0 NANOSLEEP.SYNCS 0x989680 ;  /* 0x009896800000895d */ /* 0x002fea0003900000 */
[----:B------:R-:W1:Y:S02]  /*16640*/  @!P0 SYNCS.PHASECHK.TRANS64 P0, [R3+URZ+0x36800], R0 ;  /* 0x03680000030085a7 */ /* 0x000e64000800007f */
[----:B-1----:R-:W-:Y:S05]  /*16650*/  @!P0 BRA `(.L_x_5291) ;  /* 0xfffffffc00e88947 */ /* 0x002fea000383ffff */
[----:B------:R-:W-:Y:S05]  /*16660*/  BRA `(.L_x_5412) ;  /* 0xfffffeac00d47947 */ /* 0x000fea000383ffff */
.L_x_5295:
[----:B------:R-:W-:-:S13]  /*16670*/  R2UR UR4, R16 ;  /* 0x00000000100472ca */ /* 0x000fda00000e0000 */
[----:B0-----:R-:W-:-:S04]  /*16680*/  IMAD.U32 R3, RZ, RZ, UR4 ;  /* 0x00000004ff037e24 */ /* 0x001fc8000f8e00ff */
[----:B------:R0:W2:Y:S03]  /*16690*/  SYNCS.PHASECHK.TRANS64.TRYWAIT P2, [R3+URZ+0x36830], R0 ;  /* 0x03683000030075a7 */ /* 0x0000a6000804017f */
[----:B--2---:R-:W-:Y:S05]  /*166a0*/  @!P2 NANOSLEEP.SYNCS 0x989680 ;  /* 0x009896800000a95d */ /* 0x004fea0003900000 */
[----:B------:R-:W2:Y:S02]  /*166b0*/  @!P2 SYNCS.PHASECHK.TRANS64 P2, [R3+URZ+0x36830], R0 ;  /* 0x036830000300a5a7 */ /* 0x000ea4000804007f */
[----:B--2---:R-:W-:Y:S05]  /*166c0*/  @!P2 BRA `(.L_x_5295) ;  /* 0xfffffffc00e8a947 */ /* 0x004fea000383ffff */
[----:B------:R-:W-:Y:S05]  /*166d0*/  BRA `(.L_x_5294) ;  /* 0xfffffeb000087947 */ /* 0x000fea000383ffff */
.L_x_5300:
[----:B-1----:R-:W-:-:S04]  /*166e0*/  MOV R11, UR61 ;  /* 0x0000003d000b7c02 */ /* 0x002fc80008000f00 */
[----:B------:R1:W2:Y:S03]  /*166f0*/  SYNCS.PHASECHK.TRANS64.TRYWAIT P3, [R11+URZ+0x36830], R6 ;  /* 0x036830060b0075a7 */ /* 0x0002a6000806017f */
[----:B--2---:R-:W-:Y:S05]  /*16700*/  @!P3 NANOSLEEP.SYNCS 0x989680 ;  /* 0x009896800000b95d */ /* 0x004fea0003900000 */
[----:B------:R-:W2:Y:S02]  /*16710*/  @!P3 SYNCS.PHASECHK.TRANS64 P3, [R11+URZ+0x36830], R6 ;  /* 0x036830060b00b5a7 */ /* 0x000ea4000806007f */
[----:B--2---:R-:W-:Y:S05]  /*16720*/  @!P3 BRA `(.L_x_5300) ;  /* 0xfffffffc00ecb947 */ /* 0x004fea000383ffff */
[----:B------:R-:W-:Y:S05]  /*16730*/  BRA `(.L_x_5299) ;  /* 0xfffffef8008c7947 */ /* 0x000fea000383ffff */
.L_x_5304:
[----:B-1----:R-:W-:-:S04]  /*16740*/  IMAD.U32 R11, RZ, RZ, UR11 ;  /* 0x0000000bff0b7e24 */ /* 0x002fc8000f8e00ff */
[----:B------:R1:W2:Y:S03]  /*16750*/  SYNCS.PHASECHK.TRANS64.TRYWAIT P3, [R11+URZ+0x36850], R0 ;  /* 0x036850000b0075a7 */ /* 0x0002a6000806017f */
[----:B--2---:R-:W-:Y:S05]  /*16760*/  @!P3 NANOSLEEP.SYNCS 0x989680 ;  /* 0x009896800000b95d */ /* 0x004fea0003900000 */
[----:B------:R-:W2:Y:S02]  /*16770*/  @!P3 SYNCS.PHASECHK.TRANS64 P3, [R11+URZ+0x36850], R0 ;  /* 0x036850000b00b5a7 */ /* 0x000ea4000806007f */
[----:B--2---:R-:W-:Y:S05]  /*16780*/  @!P3 BRA `(.L_x_5304) ;  /* 0xfffffffc00ecb947 */ /* 0x004fea000383ffff */
[----:B------:R-:W-:Y:S05]  /*16790*/  BRA `(.L_x_5303) ;  /* 0xffffff20002c7947 */ /* 0x000fea000383ffff */
.L_x_5310:
[----:B------:R-:W-:-:S13]  /*167a0*/  R2UR UR7, R15 ;  /* 0x000000000f0772ca */ /* 0x000fda00000e0000 */
[----:B-1----:R-:W-:-:S04]  /*167b0*/  IMAD.U32 R11, RZ, RZ, UR7 ;  /* 0x00000007ff0b7e24 */ /* 0x002fc8000f8e00ff */
[----:B------:R1:W2:Y:S03]  /*167c0*/  SYNCS.PHASECHK.TRANS64.TRYWAIT P2, [R11+URZ+0x36830], R6 ;  /* 0x036830060b0075a7 */ /* 0x0002a6000804017f */
[----:B--2---:R-:W-:Y:S05]  /*167d0*/  @!P2 NANOSLEEP.SYNCS 0x989680 ;  /* 0x009896800000a95d */ /* 0x004fea0003900000 */
[----:B------:R-:W2:Y:S02]  /*167e0*/  @!P2 SYNCS.PHASECHK.TRANS64 P2, [R11+URZ+0x36830], R6 ;  /* 0x036830060b00a5a7 */ /* 0x000ea4000804007f */
[----:B--2---:R-:W-:Y:S05]  /*167f0*/  @!P2 BRA `(.L_x_5310) ;  /* 0xfffffffc00e8a947 */ /* 0x004fea000383ffff */
[----:B------:R-:W-:Y:S05]  /*16800*/  BRA `(.L_x_5309) ;  /* 0xffffff4400987947 */ /* 0x000fea000383ffff */
.L_x_5314:
[----:B-1----:R-:W-:-:S04]  /*16810*/  IMAD.U32 R11, RZ, RZ, UR11 ;  /* 0x0000000bff0b7e24 */ /* 0x002fc8000f8e00ff */
[----:B------:R1:W2:Y:S03]  /*16820*/  SYNCS.PHASECHK.TRANS64.TRYWAIT P2, [R11+URZ+0x36850], R0 ;  /* 0x036850000b0075a7 */ /* 0x0002a6000804017f */
[----:B--2---:R-:W-:Y:S05]  /*16830*/  @!P2 NANOSLEEP.SYNCS 0x989680 ;  /* 0x009896800000a95d */ /* 0x004fea0003900000 */
[----:B------:R-:W2:Y:S02]  /*16840*/  @!P2 SYNCS.PHASECHK.TRANS64 P2, [R11+URZ+0x36850], R0 ;  /* 0x036850000b00a5a7 */ /* 0x000ea4000804007f */
[----:B--2---:R-:W-:Y:S05]  /*16850*/  @!P2 BRA `(.L_x_5314) ;  /* 0xfffffffc00eca947 */ /* 0x004fea000383ffff */
[----:B------:R-:W-:Y:S05]  /*16860*/  BRA `(.L_x_5313) ;  /* 0xffffff6c00587947 */ /* 0x000fea000383ffff */
.L_x_5319:
[----:B-1----:R-:W-:-:S04]  /*16870*/  IMAD.U32 R3, RZ, RZ, UR5 ;  /* 0x00000005ff037e24 */ /* 0x002fc8000f8e00ff */
[----:B------:R1:W2:Y:S03]  /*16880*/  SYNCS.PHASECHK.TRANS64.TRYWAIT P0, [R3+URZ+0x36850], R0 ;  /* 0x03685000030075a7 */ /* 0x0002a6000800017f */
[----:B--2---:R-:W-:Y:S05]  /*16890*/  @!P0 NANOSLEEP.SYNCS 0x989680 ;  /* 0x009896800000895d */ /* 0x004fea0003900000 */
[----:B------:R-:W2:Y:S02]  /*168a0*/  @!P0 SYNCS.PHASECHK.TRANS64 P0, [R3+URZ+0x36850], R0 ;  /* 0x03685000030085a7 */ /* 0x000ea4000800007f */
[----:B--2---:R-:W-:Y:S05]  /*168b0*/  @!P0 BRA `(.L_x_5319) ;  /* 0xfffffffc00ec8947 */ /* 0x004fea000383ffff */
[----:B------:R-:W-:Y:S05]  /*168c0*/  BRA `(.L_x_5318) ;  /* 0xffffff8c00e87947 */ /* 0x000fea000383ffff */
.L_x_5330:
[----:B------:R-:W-:Y:S01]  /*168d0*/  MOV R13, R0 ;  /* 0x00000000000d7202 */ /* 0x000fe20000000f00 */
[----:B------:R-:W-:Y:S02]  /*168e0*/  IMAD.MOV.U32 R12, RZ, RZ, RZ ;  /* 0x000000ffff0c7224 */ /* 0x000fe400078e00ff */
[----:B------:R-:W-:Y:S02]  /*168f0*/  IMAD.MOV.U32 R11, RZ, RZ, 0x1f ;  /* 0x0000001fff0b7424 */ /* 0x000fe400078e00ff */
[----:B------:R-:W-:-:S07]  /*16900*/  IMAD.MOV.U32 R15, RZ, RZ, -0x1 ;  /* 0xffffffffff0f7424 */ /* 0x000fce00078e00ff */
[----:B------:R-:W-:Y:S05]  /*16910*/  WARPSYNC.COLLECTIVE R15, `(.L_x_5413) ;  /* 0x000000000f087348 */ /* 0x000fea0003c00000 */
[----:B------:R0:W1:Y:S02]  /*16920*/  SHFL.IDX P6, R14, R13, R12, R11 ;  /* 0x0000000c0d0e7389 */ /* 0x00006400000c000b */
[----:B01----:R-:W-:Y:S01]  /*16930*/  ENDCOLLECTIVE ;  /* 0x000000000000791b */ /* 0x003fe20003800000 */
.L_x_5413:
[----:B------:R-:W-:Y:S05]  /*16940*/  BRA `(.L_x_5414) ;  /* 0xffffffc400507947 */ /* 0x000fea000383ffff */
.L_x_5332:
[----:B------:R-:W-:Y:S01]  /*16950*/  BSSY B0, `(.L_x_5415) ;  /* 0x0000006000007945 */ /* 0x000fe20003800000 */
[----:B------:R-:W-:-:S07]  /*16960*/  IMAD.MOV.U32 R15, RZ, RZ, -0x1 ;  /* 0xffffffffff0f7424 */ /* 0x000fce00078e00ff */
[----:B0-----:R-:W-:Y:S05]  /*16970*/  WARPSYNC.COLLECTIVE R15, `(.L_x_5416) ;  /* 0x000000000f0c7348 */ /* 0x001fea0003c00000 */
[----:B------:R-:W-:Y:S02]  /*16980*/  ELECT P6, UR62, PT ;  /* 0x00000000003e782f */ /* 0x000fe400038c0000 */
[----:B------:R-:W-:Y:S01]  /*16990*/  MOV R14, UR62 ;  /* 0x0000003e000e7c02 */ /* 0x000fe20008000f00 */
[----:B0-----:R-:W-:Y:S10]  /*169a0*/  ENDCOLLECTIVE ;  /* 0x000000000000791b */ /* 0x001ff40003800000 */
.L_x_5416:
[----:B------:R-:W-:Y:S05]  /*169b0*/  BSYNC B0 ;  /* 0x0000000000007941 */ /* 0x000fea0003800000 */
.L_x_5415:
[----:B------:R-:W-:Y:S05]  /*169c0*/  BRA `(.L_x_5417) ;  /* 0xffffffc400507947 */ /* 0x000fea000383ffff */
.L_x_5334:
[----:B0-----:R-:W-:-:S04]  /*169d0*/  MOV R3, UR38 ;  /* 0x0000002600037c02 */ /* 0x001fc80008000f00 */
[----:B------:R0:W1:Y:S03]  /*169e0*/  SYNCS.PHASECHK.TRANS64.TRYWAIT P0, [R3+URZ+0x36840], R0 ;  /* 0x03684000030075a7 */ /* 0x000066000800017f */
[----:B-1----:R-:W-:Y:S05]  /*169f0*/  @!P0 NANOSLEEP.SYNCS 0x989680 ;  /* 0x009896800000895d */ /* 0x002fea0003900000 */
[----:B------:R-:W1:Y:S02]  /*16a00*/  @!P0 SYNCS.PHASECHK.TRANS64 P0, [R3+URZ+0x36840], R0 ;  /* 0x03684000030085a7 */ /* 0x000e64000800007f */
[----:B-1----:R-:W-:Y:S05]  /*16a10*/  @!P0 BRA `(.L_x_5334) ;  /* 0xfffffffc00ec8947 */ /* 0x002fea000383ffff */
[----:B------:R-:W-:Y:S05]  /*16a20*/  BRA `(.L_x_5418) ;  /* 0xffffffc400ac7947 */ /* 0x000fea000383ffff */
.L_x_5337:
[----:B------:R-:W-:Y:S01]  /*16a30*/  IMAD R8, R11, 0x80, R8 ;  /* 0x000000800b087824 */ /* 0x000fe200078e0208 */
[----:B------:R-:W-:Y:S01]  /*16a40*/  MOV R15, 0xffffffff ;  /* 0xffffffff000f7802 */ /* 0x000fe20000000f00 */
[----:B------:R-:W-:Y:S02]  /*16a50*/  IMAD.MOV.U32 R13, RZ, RZ, R7 ;  /* 0x000000ffff0d7224 */ /* 0x000fe400078e0007 */
[----:B------:R-:W-:Y:S01]  /*16a60*/  IMAD.MOV.U32 R12, RZ, RZ, RZ ;  /* 0x000000ffff0c7224 */ /* 0x000fe200078e00ff */
[----:B------:R-:W-:Y:S01]  /*16a70*/  IADD3 R5, R8, 0x10, RZ ;  /* 0x0000001008057810 */ /* 0x000fe20007ffe0ff */
[----:B------:R-:W-:-:S07]  /*16a80*/  IMAD.MOV.U32 R11, RZ, RZ, 0x181f ;  /* 0x0000181fff0b7424 */ /* 0x000fce00078e00ff */
[----:B------:R-:W-:Y:S05]  /*16a90*/  WARPSYNC.COLLECTIVE R15, `(.L_x_5419) ;  /* 0x000000000f087348 */ /* 0x000fea0003c00000 */
[----:B------:R0:W1:Y:S02]  /*16aa0*/  SHFL.IDX P6, R14, R13, R12, R11 ;  /* 0x0000000c0d0e7389 */ /* 0x00006400000c000b */
[----:B01----:R-:W-:Y:S01]  /*16ab0*/  ENDCOLLECTIVE ;  /* 0x000000000000791b */ /* 0x003fe20003800000 */
.L_x_5419:
[----:B------:R-:W-:Y:S02]  /*16ac0*/  IMAD.MOV.U32 R13, RZ, RZ, R0 ;  /* 0x000000ffff0d7224 */ /* 0x000fe400078e0000 */
[----:B------:R-:W-:-:S07]  /*16ad0*/  IMAD.MOV.U32 R2, RZ, RZ, R14 ;  /* 0x000000ffff027224 */ /* 0x000fce00078e000e */
[----:B------:R-:W-:Y:S05]  /*16ae0*/  WARPSYNC.COLLECTIVE R15, `(.L_x_5420) ;  /* 0x000000000f087348 */ /* 0x000fea0003c00000 */
[----:B------:R0:W1:Y:S02]  /*16af0*/  SHFL.IDX P6, R14, R13, R12, R11 ;  /* 0x0000000c0d0e7389 */ /* 0x00006400000c000b */
[----:B01----:R-:W-:Y:S01]  /*16b00*/  ENDCOLLECTIVE ;  /* 0x000000000000791b */ /* 0x003fe20003800000 */
.L_x_5420:
        /* <DEDUP_REMOVED lines=20> */
.L_x_5421:
[----:B------:R-:W-:Y:S01]  /*16c50*/  VIADD R3, R8, 0x20 ;  /* 0x0000002008037836 */ /* 0x000fe20000000000 */
[----:B------:R-:W-:Y:S01]  /*16c60*/  @!P3 LEA R20, R9, UR38, 0x1 ;  /* 0x000000260914bc11 */ /* 0x000fe2000f8e08ff */
[----:B------:R-:W-:Y:S02]  /*16c70*/  IMAD.MOV.U32 R13, RZ, RZ, R0 ;  /* 0x000000ffff0d7224 */ /* 0x000fe400078e0000 */
[----:B------:R-:W-:-:S07]  /*16c80*/  IMAD.MOV.U32 R4, RZ, RZ, R14 ;  /* 0x000000ffff047224 */ /* 0x000fce00078e000e */
[----:B------:R-:W-:Y:S05]  /*16c90*/  WARPSYNC.COLLECTIVE R15, `(.L_x_5422) ;  /* 0x000000000f087348 */ /* 0x000fea0003c00000 */
[----:B------:R0:W1:Y:S02]  /*16ca0*/  SHFL.IDX P6, R14, R13, R12, R11 ;  /* 0x0000000c0d0e7389 */ /* 0x00006400000c000b */
[----:B01----:R-:W-:Y:S01]  /*16cb0*/  ENDCOLLECTIVE ;  /* 0x000000000000791b */ /* 0x003fe20003800000 */
.L_x_5422:
[----:B------:R-:W-:Y:S01]  /*16cc0*/  ULDC.64 UR4, c[0x0][0x208] ;  /* 0x0000820000047ab9 */ /* 0x000fe20000000a00 */
[----:B------:R-:W-:Y:S01]  /*16cd0*/  MOV R5, R4 ;  /* 0x0000000400057202 */ /* 0x000fe20000000f00 */
        /* <DEDUP_REMOVED lines=14> */
.L_x_5423:
[----:B------:R-:W-:Y:S01]  /*16dc0*/  VIADD R5, R8, 0x30 ;  /* 0x0000003008057836 */ /* 0x000fe20000000000 */
[----:B------:R-:W-:Y:S01]  /*16dd0*/  @!P3 LEA R21, R9, UR38, 0x1 ;  /* 0x000000260915bc11 */ /* 0x000fe2000f8e08ff */
[----:B------:R-:W-:Y:S01]  /*16de0*/  IMAD.MOV.U32 R13, RZ, RZ, R0 ;  /* 0x000000ffff0d7224 */ /* 0x000fe200078e0000 */
[----:B------:R-:W-:-:S07]  /*16df0*/  MOV R2, R14 ;  /* 0x0000000e00027202 */ /* 0x000fce0000000f00 */
[----:B------:R-:W-:Y:S05]  /*16e00*/  WARPSYNC.COLLECTIVE R15, `(.L_x_5424) ;  /* 0x000000000f087348 */ /* 0x000fea0003c00000 */
[----:B------:R0:W1:Y:S02]  /*16e10*/  SHFL.IDX P6, R14, R13, R12, R11 ;  /* 0x0000000c0d0e7389 */ /* 0x00006400000c000b */
[----:B01----:R-:W-:Y:S01]  /*16e20*/  ENDCOLLECTIVE ;  /* 0x000000000000791b */ /* 0x003fe20003800000 */
.L_x_5424:
[----:B------:R-:W-:Y:S01]  /*16e30*/  ULDC.64 UR4, c[0x0][0x208] ;  /* 0x0000820000047ab9 */ /* 0x000fe20000000a00 */
[----:B------:R-:W-:Y:S01]  /*16e40*/  IMAD.MOV.U32 R3, RZ, RZ, R2 ;  /* 0x000000ffff037224 */ /* 0x000fe200078e0002 */
        /* <DEDUP_REMOVED lines=14> */
.L_x_5425:
[----:B------:R-:W-:Y:S01]  /*16f30*/  VIADD R3, R8, 0x40 ;  /* 0x0000004008037836 */ /* 0x000fe20000000000 */
[----:B------:R-:W-:Y:S01]  /*16f40*/  @!P3 LEA R20, R9, UR38, 0x1 ;  /* 0x000000260914bc11 */ /* 0x000fe2000f8e08ff */
[----:B------:R-:W-:Y:S02]  /*16f50*/  IMAD.MOV.U32 R13, RZ, RZ, R0 ;  /* 0x000000ffff0d7224 */ /* 0x000fe400078e0000 */
[----:B------:R-:W-:-:S07]  /*16f60*/  IMAD.MOV.U32 R4, RZ, RZ, R14 ;  /* 0x000000ffff047224 */ /* 0x000fce00078e000e */
[----:B------:R-:W-:Y:S05]  /*16f70*/  WARPSYNC.COLLECTIVE R15, `(.L_x_5426) ;  /* 0x000000000f087348 */ /* 0x000fea0003c00000 */
[----:B------:R0:W1:Y:S02]  /*16f80*/  SHFL.IDX P6, R14, R13, R12, R11 ;  /* 0x0000000c0d0e7389 */ /* 0x00006400000c000b */
[----:B01----:R-:W-:Y:S01]  /*16f90*/  ENDCOLLECTIVE ;  /* 0x000000000000791b */ /* 0x003fe20003800000 */
.L_x_5426:
[----:B------:R-:W-:Y:S01]  /*16fa0*/  ULDC.64 UR4, c[0x0][0x208] ;  /* 0x0000820000047ab9 */ /* 0x000fe20000000a00 */
[----:B------:R-:W-:Y:S01]  /*16fb0*/  MOV R5, R4 ;  /* 0x0000000400057202 */ /* 0x000fe20000000f00 */
        /* <DEDUP_REMOVED lines=14> */
.L_x_5427:
[----:B------:R-:W-:Y:S01]  /*170a0*/  VIADD R5, R8, 0x50 ;  /* 0x0000005008057836 */ /* 0x000fe20000000000 */
[----:B------:R-:W-:Y:S01]  /*170b0*/  @!P3 LEA R21, R9, UR38, 0x1 ;  /* 0x000000260915bc11 */ /* 0x000fe2000f8e08ff */
[----:B------:R-:W-:Y:S02]  /*170c0*/  IMAD.MOV.U32 R13, RZ, RZ, R0 ;  /* 0x000000ffff0d7224 */ /* 0x000fe400078e0000 */
[----:B------:R-:W-:-:S07]  /*170d0*/  IMAD.MOV.U32 R2, RZ, RZ, R14 ;  /* 0x000000ffff027224 */ /* 0x000fce00078e000e */
[----:B------:R-:W-:Y:S05]  /*170e0*/  WARPSYNC.COLLECTIVE R15, `(.L_x_5428) ;  /* 0x000000000f087348 */ /* 0x000fea0003c00000 */
[----:B------:R0:W1:Y:S02]  /*170f0*/  SHFL.IDX P6, R14, R13, R12, R11 ;  /* 0x0000000c0d0e7389 */ /* 0x00006400000c000b */
[----:B01----:R-:W-:Y:S01]  /*17100*/  ENDCOLLECTIVE ;  /* 0x000000000000791b */ /* 0x003fe20003800000 */
.L_x_5428:
        /* <DEDUP_REMOVED lines=16> */
.L_x_5429:
[----:B------:R-:W-:Y:S02]  /*17210*/  IADD3 R3, R8, 0x60, RZ ;  /* 0x0000006008037810 */ /* 0x000fe40007ffe0ff */
[----:B------:R-:W-:Y:S01]  /*17220*/  @!P3 LEA R20, R9, UR38, 0x1 ;  /* 0x000000260914bc11 */ /* 0x000fe2000f8e08ff */
[----:B------:R-:W-:Y:S01]  /*17230*/  IMAD.MOV.U32 R13, RZ, RZ, R0 ;  /* 0x000000ffff0d7224 */ /* 0x000fe200078e0000 */
[----:B------:R-:W-:-:S07]  /*17240*/  MOV R4, R14 ;  /* 0x0000000e00047202 */ /* 0x000fce0000000f00 */
[----:B------:R-:W-:Y:S05]  /*17250*/  WARPSYNC.COLLECTIVE R15, `(.L_x_5430) ;  /* 0x000000000f087348 */ /* 0x000fea0003c00000 */
[----:B------:R0:W1:Y:S02]  /*17260*/  SHFL.IDX P6, R14, R13, R12, R11 ;  /* 0x0000000c0d0e7389 */ /* 0x00006400000c000b */
[----:B01----:R-:W-:Y:S01]  /*17270*/  ENDCOLLECTIVE ;  /* 0x000000000000791b */ /* 0x003fe20003800000 */
.L_x_5430:
        /* <DEDUP_REMOVED lines=16> */
.L_x_5431:
[----:B------:R-:W-:Y:S02]  /*17380*/  @!P3 LEA R21, R9, UR38, 0x1 ;  /* 0x000000260915bc11 */ /* 0x000fe4000f8e08ff */
[----:B------:R-:W-:Y:S01]  /*17390*/  MOV R13, R0 ;  /* 0x00000000000d7202 */ /* 0x000fe20000000f00 */
[----:B------:R-:W-:-:S07]  /*173a0*/  IMAD.MOV.U32 R2, RZ, RZ, R14 ;  /* 0x000000ffff027224 */ /* 0x000fce00078e000e */
[----:B------:R-:W-:Y:S05]  /*173b0*/  WARPSYNC.COLLECTIVE R15, `(.L_x_5432) ;  /* 0x000000000f087348 */ /* 0x000fea0003c00000 */
[----:B------:R0:W1:Y:S02]  /*173c0*/  SHFL.IDX P6, R14, R13, R12, R11 ;  /* 0x0000000c0d0e7389 */ /* 0x00006400000c000b */
[----:B01----:R-:W-:Y:S01]  /*173d0*/  ENDCOLLECTIVE ;  /* 0x000000000000791b */ /* 0x003fe20003800000 */
.L_x_5432:
[----:B------:R-:W-:Y:S01]  /*173e0*/  ULDC.64 UR4, c[0x0][0x208] ;  /* 0x0000820000047ab9 */ /* 0x000fe20000000a00 */
[----:B------:R-:W-:Y:S02]  /*173f0*/  IMAD.MOV.U32 R3, RZ, RZ, R2 ;  /* 0x000000ffff037224 */ /* 0x000fe400078e0002 */
        /* <DEDUP_REMOVED lines=13> */
.L_x_5433:
[----:B------:R-:W-:Y:S02]  /*174d0*/  IMAD.MOV.U32 R13, RZ, RZ, R0 ;  /* 0x000000ffff0d7224 */ /* 0x000fe400078e0000 */
[----:B------:R-:W-:-:S07]  /*174e0*/  IMAD.MOV.U32 R4, RZ, RZ, R14 ;  /* 0x000000ffff047224 */ /* 0x000fce00078e000e */
[----:B------:R-:W-:Y:S05]  /*174f0*/  WARPSYNC.COLLECTIVE R15, `(.L_x_5434) ;  /* 0x000000000f087348 */ /* 0x000fea0003c00000 */
[----:B------:R0:W1:Y:S02]  /*17500*/  SHFL.IDX P6, R14, R13, R12, R11 ;  /* 0x0000000c0d0e7389 */ /* 0x00006400000c000b */
[----:B01----:R-:W-:Y:S01]  /*17510*/  ENDCOLLECTIVE ;  /* 0x000000000000791b */ /* 0x003fe20003800000 */
.L_x_5434:
[----:B------:R-:W-:Y:S05]  /*17520*/  BRA `(.L_x_5435) ;  /* 0xffffffc800107947 */ /* 0x000fea000383ffff */
.L_x_5340:
[----:B-1----:R-:W-:-:S04]  /*17530*/  IMAD.U32 R3, RZ, RZ, UR38 ;  /* 0x00000026ff037e24 */ /* 0x002fc8000f8e00ff */
[----:B------:R1:W2:Y:S03]  /*17540*/  SYNCS.PHASECHK.TRANS64.TRYWAIT P0, [R3+URZ+0x36820], R2 ;  /* 0x03682002030075a7 */ /* 0x0002a6000800017f */
[----:B--2---:R-:W-:Y:S05]  /*17550*/  @!P0 NANOSLEEP.SYNCS 0x989680 ;  /* 0x009896800000895d */ /* 0x004fea0003900000 */
[----:B------:R-:W2:Y:S02]  /*17560*/  @!P0 SYNCS.PHASECHK.TRANS64 P0, [R3+URZ+0x36820], R2 ;  /* 0x03682002030085a7 */ /* 0x000ea4000800007f */
[----:B--2---:R-:W-:Y:S05]  /*17570*/  @!P0 BRA `(.L_x_5340) ;  /* 0xfffffffc00ec8947 */ /* 0x004fea000383ffff */
[----:B------:R-:W-:Y:S05]  /*17580*/  BRA `(.L_x_5436) ;  /* 0xffffffc800687947 */ /* 0x000fea000383ffff */
.L_x_5347:
[----:B-1----:R-:W-:-:S04]  /*17590*/  MOV R3, UR38 ;  /* 0x0000002600037c02 */ /* 0x002fc80008000f00 */
[----:B------:R1:W2:Y:S03]  /*175a0*/  SYNCS.PHASECHK.TRANS64.TRYWAIT P0, [R3+URZ+0x36848], R2 ;  /* 0x03684802030075a7 */ /* 0x0002a6000800017f */
[----:B--2---:R-:W-:Y:S05]  /*175b0*/  @!P0 NANOSLEEP.SYNCS 0x989680 ;  /* 0x009896800000895d */ /* 0x004fea0003900000 */
[----:B------:R-:W2:Y:S02]  /*175c0*/  @!P0 SYNCS.PHASECHK.TRANS64 P0, [R3+URZ+0x36848], R2 ;  /* 0x03684802030085a7 */ /* 0x000ea4000800007f */
[----:B--2---:R-:W-:Y:S05]  /*175d0*/  @!P0 BRA `(.L_x_5347) ;  /* 0xfffffffc00ec8947 */ /* 0x004fea000383ffff */
[----:B------:R-:W-:Y:S05]  /*175e0*/  BRA `(.L_x_5437) ;  /* 0xffffffcc00507947 */ /* 0x000fea000383ffff */
.L_x_5354:
[----:B0-----:R-:W-:-:S04]  /*175f0*/  IMAD.U32 R3, RZ, RZ, UR38 ;  /* 0x00000026ff037e24 */ /* 0x001fc8000f8e00ff */
[----:B------:R0:W1:Y:S03]  /*17600*/  SYNCS.PHASECHK.TRANS64.TRYWAIT P0, [R3+URZ+0x36860], R2 ;  /* 0x03686002030075a7 */ /* 0x000066000800017f */
[----:B-1----:R-:W-:Y:S05]  /*17610*/  @!P0 NANOSLEEP.SYNCS 0x989680 ;  /* 0x009896800000895d */ /* 0x002fea0003900000 */
[----:B------:R-:W1:Y:S02]  /*17620*/  @!P0 SYNCS.PHASECHK.TRANS64 P0, [R3+URZ+0x36860], R2 ;  /* 0x03686002030085a7 */ /* 0x000e64000800007f */
[----:B-1----:R-:W-:Y:S05]  /*17630*/  @!P0 BRA `(.L_x_5354) ;  /* 0xfffffffc00ec8947 */ /* 0x002fea000383ffff */
[----:B------:R-:W-:Y:S05]  /*17640*/  BRA `(.L_x_5438) ;  /* 0xffffffd000287947 */ /* 0x000fea000383ffff */
.L_x_5364:
[----:B--2---:R-:W-:-:S04]  /*17650*/  IMAD.U32 R3, RZ, RZ, UR38 ;  /* 0x00000026ff037e24 */ /* 0x004fc8000f8e00ff */
[----:B------:R2:W3:Y:S03]  /*17660*/  SYNCS.PHASECHK.TRANS64.TRYWAIT P0, [R3+URZ+0x36840], R2 ;  /* 0x03684002030075a7 */ /* 0x0004e6000800017f */
[----:B---3--:R-:W-:Y:S05]  /*17670*/  @!P0 NANOSLEEP.SYNCS 0x989680 ;  /* 0x009896800000895d */ /* 0x008fea0003900000 */
[----:B------:R-:W3:Y:S02]  /*17680*/  @!P0 SYNCS.PHASECHK.TRANS64 P0, [R3+URZ+0x36840], R2 ;  /* 0x03684002030085a7 */ /* 0x000ee4000800007f */
[----:B---3--:R-:W-:Y:S05]  /*17690*/  @!P0 BRA `(.L_x_5364) ;  /* 0xfffffffc00ec8947 */ /* 0x008fea000383ffff */
[----:B------:R-:W-:Y:S05]  /*176a0*/  BRA `(.L_x_5439) ;  /* 0xffffffd400847947 */ /* 0x000fea000383ffff */
.L_x_5371:
[----:B0-----:R-:W-:-:S04]  /*176b0*/  IMAD.U32 R3, RZ, RZ, UR38 ;  /* 0x00000026ff037e24 */ /* 0x001fc8000f8e00ff */
[----:B------:R0:W1:Y:S03]  /*176c0*/  SYNCS.PHASECHK.TRANS64.TRYWAIT P0, [R3+URZ+0x36868], R2 ;  /* 0x03686802030075a7 */ /* 0x000066000800017f */
[----:B-1----:R-:W-:Y:S05]  /*176d0*/  @!P0 NANOSLEEP.SYNCS 0x989680 ;  /* 0x009896800000895d */ /* 0x002fea0003900000 */
[----:B------:R-:W1:Y:S02]  /*176e0*/  @!P0 SYNCS.PHASECHK.TRANS64 P0, [R3+URZ+0x36868], R2 ;  /* 0x03686802030085a7 */ /* 0x000e64000800007f */
[----:B-1----:R-:W-:Y:S05]  /*176f0*/  @!P0 BRA `(.L_x_5371) ;  /* 0xfffffffc00ec8947 */ /* 0x002fea000383ffff */
[----:B------:R-:W-:Y:S05]  /*17700*/  BRA `(.L_x_5440) ;  /* 0xffffffd8005c7947 */ /* 0x000fea000383ffff */
.L_x_5381:
[----:B--2---:R-:W-:-:S04]  /*17710*/  MOV R3, UR38 ;  /* 0x0000002600037c02 */ /* 0x004fc80008000f00 */
[----:B------:R2:W3:Y:S03]  /*17720*/  SYNCS.PHASECHK.TRANS64.TRYWAIT P0, [R3+URZ+0x36848], R2 ;  /* 0x03684802030075a7 */ /* 0x0004e6000800017f */
[----:B---3--:R-:W-:Y:S05]  /*17730*/  @!P0 NANOSLEEP.SYNCS 0x989680 ;  /* 0x009896800000895d */ /* 0x008fea0003900000 */
[----:B------:R-:W3:Y:S02]  /*17740*/  @!P0 SYNCS.PHASECHK.TRANS64 P0, [R3+URZ+0x36848], R2 ;  /* 0x03684802030085a7 */ /* 0x000ee4000800007f */
[----:B---3--:R-:W-:Y:S05]  /*17750*/  @!P0 BRA `(.L_x_5381) ;  /* 0xfffffffc00ec8947 */ /* 0x008fea000383ffff */
[----:B------:R-:W-:Y:S05]  /*17760*/  BRA `(.L_x_5441) ;  /* 0xffffffdc00d07947 */ /* 0x000fea000383ffff */
.L_x_5388:
[----:B-1----:R-:W-:-:S04]  /*17770*/  IMAD.U32 R3, RZ, RZ, UR38 ;  /* 0x00000026ff037e24 */ /* 0x002fc8000f8e00ff */
[----:B------:R1:W2:Y:S03]  /*17780*/  SYNCS.PHASECHK.TRANS64.TRYWAIT P0, [R3+URZ+0x36860], R2 ;  /* 0x03686002030075a7 */ /* 0x0002a6000800017f */
[----:B--2---:R-:W-:Y:S05]  /*17790*/  @!P0 NANOSLEEP.SYNCS 0x989680 ;  /* 0x009896800000895d */ /* 0x004fea0003900000 */
[----:B------:R-:W2:Y:S02]  /*177a0*/  @!P0 SYNCS.PHASECHK.TRANS64 P0, [R3+URZ+0x36860], R2 ;  /* 0x03686002030085a7 */ /* 0x000ea4000800007f */
[----:B--2---:R-:W-:Y:S05]  /*177b0*/  @!P0 BRA `(.L_x_5388) ;  /* 0xfffffffc00ec8947 */ /* 0x004fea000383ffff */
[----:B------:R-:W-:Y:S05]  /*177c0*/  BRA `(.L_x_5442) ;  /* 0xffffffe000a47947 */ /* 0x000fea000383ffff */
.L_x_5397:
[----:B-1----:R1:W2:Y:S02]  /*177d0*/  SYNCS.PHASECHK.TRANS64.TRYWAIT P0, [R3+URZ+0x36860], R0 ;  /* 0x03686000030075a7 */ /* 0x0022a4000800017f */
[----:B--2---:R-:W-:Y:S05]  /*177e0*/  @!P0 NANOSLEEP.SYNCS 0x989680 ;  /* 0x009896800000895d */ /* 0x004fea0003900000 */
[----:B------:R-:W2:Y:S02]  /*177f0*/  @!P0 SYNCS.PHASECHK.TRANS64 P0, [R3+URZ+0x36860], R0 ;  /* 0x03686000030085a7 */ /* 0x000ea4000800007f */
[----:B--2---:R-:W-:Y:S05]  /*17800*/  @!P0 BRA `(.L_x_5397) ;  /* 0xfffffffc00f08947 */ /* 0x004fea000383ffff */
[----:B------:R-:W-:Y:S05]  /*17810*/  BRA `(.L_x_5443) ;  /* 0xffffffe400a87947 */ /* 0x000fea000383ffff */
.L_x_5403:
[----:B-1----:R1:W2:Y:S02]  /*17820*/  SYNCS.PHASECHK.TRANS64.TRYWAIT P0, [R2+URZ+0x36820], R3 ;  /* 0x03682003020075a7 */ /* 0x0022a4000800017f */
[----:B--2---:R-:W-:Y:S05]  /*17830*/  @!P0 NANOSLEEP.SYNCS 0x989680 ;  /* 0x009896800000895d */ /* 0x004fea0003900000 */
[----:B------:R-:W2:Y:S02]  /*17840*/  @!P0 SYNCS.PHASECHK.TRANS64 P0, [R2+URZ+0x36820], R3 ;  /* 0x03682003020085a7 */ /* 0x000ea4000800007f */
[----:B--2---:R-:W-:Y:S05]  /*17850*/  @!P0 BRA `(.L_x_5403) ;  /* 0xfffffffc00f08947 */ /* 0x004fea000383ffff */
[----:B------:R-:W-:Y:S05]  /*17860*/  BRA `(.L_x_5444) ;  /* 0xffffffe800ac7947 */ /* 0x000fea000383ffff */
.L_x_5404:
[----:B------:R-:W2:Y:S01]  /*17870*/  S2R R4, SR_TID.X ;  /* 0x0000000000047919 */ /* 0x000ea20000002100 */
[----:B------:R-:W-:Y:S01]  /*17880*/  BSSY B0, `(.L_x_5445) ;  /* 0x000000a000007945 */ /* 0x000fe20003800000 */
[----:B------:R-:W-:Y:S01]  /*17890*/  IMAD.MOV.U32 R12, RZ, RZ, RZ ;  /* 0x000000ffff0c7224 */ /* 0x000fe200078e00ff */
[----:B------:R-:W-:Y:S01]  /*178a0*/  MOV R11, 0x1f ;  /* 0x0000001f000b7802 */ /* 0x000fe20000000f00 */
[----:B------:R-:W-:Y:S01]  /*178b0*/  IMAD.MOV.U32 R15, RZ, RZ, -0x1 ;  /* 0xffffffffff0f7424 */ /* 0x000fe200078e00ff */
[----:B--2---:R-:W-:-:S04]  /*178c0*/  SHF.R.U32.HI R4, RZ, 0x5, R4 ;  /* 0x00000005ff047819 */ /* 0x004fc80000011604 */
[----:B------:R-:W-:-:S05]  /*178d0*/  LOP3.LUT R4, R4, 0x3, RZ, 0xc0, !PT ;  /* 0x0000000304047812 */ /* 0x000fca00078ec0ff */
[----:B------:R-:W-:-:S07]  /*178e0*/  IMAD.MOV.U32 R13, RZ, RZ, R4 ;  /* 0x000000ffff0d7224 */ /* 0x000fce00078e0004 */
[----:B01----:R-:W-:Y:S05]  /*178f0*/  WARPSYNC.COLLECTIVE R15, `(.L_x_5446) ;  /* 0x000000000f087348 */ /* 0x003fea0003c00000 */
[----:B0-----:R0:W2:Y:S02]  /*17900*/  SHFL.IDX P6, R14, R13, R12, R11 ;  /* 0x0000000c0d0e7389 */ /* 0x0010a400000c000b */
[----:B012---:R-:W-:Y:S01]  /*17910*/  ENDCOLLECTIVE ;  /* 0x000000000000791b */ /* 0x007fe20003800000 */
.L_x_5446:
[----:B------:R-:W-:Y:S05]  /*17920*/  BSYNC B0 ;  /* 0x0000000000007941 */ /* 0x000fea0003800000 */
.L_x_5445:
[----:B------:R-:W-:Y:S05]  /*17930*/  BRA `(.L_x_5447) ;  /* 0xffffffe800907947 */ /* 0x000fea000383ffff */
.L_x_5405:
[----:B------:R-:W-:Y:S01]  /*17940*/  BSSY B0, `(.L_x_5448) ;  /* 0x0000006000007945 */ /* 0x000fe20003800000 */
[----:B------:R-:W-:-:S07]  /*17950*/  IMAD.MOV.U32 R15, RZ, RZ, -0x1 ;  /* 0xffffffffff0f7424 */ /* 0x000fce00078e00ff */
[----:B0-----:R-:W-:Y:S05]  /*17960*/  WARPSYNC.COLLECTIVE R15, `(.L_x_5449) ;  /* 0x000000000f0c7348 */ /* 0x001fea0003c00000 */
[----:B------:R-:W-:Y:S02]  /*17970*/  ELECT P6, UR62, PT ;  /* 0x00000000003e782f */ /* 0x000fe400038c0000 */
[----:B------:R-:W-:Y:S01]  /*17980*/  MOV R14, UR62 ;  /* 0x0000003e000e7c02 */ /* 0x000fe20008000f00 */
[----:B0-----:R-:W-:Y:S10]  /*17990*/  ENDCOLLECTIVE ;  /* 0x000000000000791b */ /* 0x001ff40003800000 */
.L_x_5449:
[----:B------:R-:W-:Y:S05]  /*179a0*/  BSYNC B0 ;  /* 0x0000000000007941 */ /* 0x000fea0003800000 */
.L_x_5448:
[----:B------:R-:W-:Y:S05]  /*179b0*/  BRA `(.L_x_5450) ;  /* 0xffffffe800847947 */ /* 0x000fea000383ffff */
.L_x_5407:
[----:B0-----:R0:W1:Y:S02]  /*179c0*/  SYNCS.PHASECHK.TRANS64.TRYWAIT P0, [R6+URZ], R5 ;  /* 0x00000005060075a7 */ /* 0x001064000800017f */
[----:B-1----:R-:W-:Y:S05]  /*179d0*/  @!P0 NANOSLEEP.SYNCS 0x989680 ;  /* 0x009896800000895d */ /* 0x002fea0003900000 */
[----:B------:R-:W1:Y:S02]  /*179e0*/  @!P0 SYNCS.PHASECHK.TRANS64 P0, [R6+URZ], R5 ;  /* 0x00000005060085a7 */ /* 0x000e64000800007f */
[----:B-1----:R-:W-:Y:S05]  /*179f0*/  @!P0 BRA `(.L_x_5407) ;  /* 0xfffffffc00f08947 */ /* 0x002fea000383ffff */
[----:B------:R-:W-:Y:S05]  /*17a00*/  BRA `(.L_x_5451) ;  /* 0xffffffe800c07947 */ /* 0x000fea000383ffff */
.L_x_5408:
[----:B-1----:R1:W2:Y:S02]  /*17a10*/  SYNCS.PHASECHK.TRANS64.TRYWAIT P0, [R3+URZ], R4 ;  /* 0x00000004030075a7 */ /* 0x0022a4000800017f */
[----:B--2---:R-:W-:Y:S05]  /*17a20*/  @!P0 NANOSLEEP.SYNCS 0x989680 ;  /* 0x009896800000895d */ /* 0x004fea0003900000 */
[----:B------:R-:W2:Y:S02]  /*17a30*/  @!P0 SYNCS.PHASECHK.TRANS64 P0, [R3+URZ], R4 ;  /* 0x00000004030085a7 */ /* 0x000ea4000800007f */
[----:B--2---:R-:W-:Y:S05]  /*17a40*/  @!P0 BRA `(.L_x_5408) ;  /* 0xfffffffc00f08947 */ /* 0x004fea000383ffff */
[----:B------:R-:W-:Y:S05]  /*17a50*/  BRA `(.L_x_5452) ;  /* 0xffffffe800b47947 */ /* 0x000fea000383ffff */
.L_x_5410:
[----:B-1----:R1:W2:Y:S02]  /*17a60*/  SYNCS.PHASECHK.TRANS64.TRYWAIT P0, [R0+URZ], R5 ;  /* 0x00000005000075a7 */ /* 0x0022a4000800017f */
[----:B--2---:R-:W-:Y:S05]  /*17a70*/  @!P0 NANOSLEEP.SYNCS 0x989680 ;  /* 0x009896800000895d */ /* 0x004fea0003900000 */
[----:B------:R-:W2:Y:S02]  /*17a80*/  @!P0 SYNCS.PHASECHK.TRANS64 P0, [R0+URZ], R5 ;  /* 0x00000005000085a7 */ /* 0x000ea4000800007f */
[----:B--2---:R-:W-:Y:S05]  /*17a90*/  @!P0 BRA `(.L_x_5410) ;  /* 0xfffffffc00f08947 */ /* 0x004fea000383ffff */
[----:B------:R-:W-:Y:S05]  /*17aa0*/  BRA `(.L_x_5453) ;  /* 0xffffffe800b87947 */ /* 0x000fea000383ffff */
.L_x_5454:
        /* <DEDUP_REMOVED lines=13> */
.L_x_14854:


//--------------------- .text._ZN7cutlass13device_kernelIN5flash11enable_sm90INS1_16FlashAttnFwdSm90INS1_25CollectiveMainloopFwdSm90ILi2EN4cute5tupleIJNS5_1CILi1EEES8_S8_EEENS6_IJNS7_ILi128EEENS7_ILi112EEENS7_ILi192EEEEEELi192ENS_6half_tEfNS_4arch4Sm90ELb1ELb0ELb1ELb1ELb0ELb0ELb0ELb1ELb1ELb1ELb1ELb0EEENS1_21CollectiveEpilogueFwdINS6_IJSA_SC_SB_EEES9_SE_SG_Li256ELb1ELb1ELb1ELb0EEENS1_36VarlenDynamicPersistentTileSchedulerILi128ELi112ELi256ELi128ELb1ELb1ELb1ELb1ELb1ELb1EEEEEEEEEvNT_6ParamsE --------------------------
	.section	.text._ZN7cutlass13device_kernelIN5flash11enable_sm90INS1_16FlashAttnFwdSm90INS1_25CollectiveMainloopFwdSm90ILi2EN4cute5tupleIJNS5_1CILi1EEES8_S8_EEENS6_IJNS7_ILi128EEENS7_ILi112EEENS7_ILi192EEEEEELi192ENS_6half_tEfNS_4arch4Sm90ELb1ELb0ELb1ELb1ELb0ELb0ELb0ELb1ELb1ELb1ELb1ELb0EEENS1_21CollectiveEpilogueFwdINS6_IJSA_SC_SB_EEES9_SE_SG_Li256ELb1ELb1ELb1ELb0EEENS1_36VarlenDynamicPersistentTileSchedulerILi128ELi112ELi256ELi128ELb1ELb1ELb1ELb1ELb1ELb1EEEEEEEEEvNT_6ParamsE,"ax",@progbits
	.align	128
.text._ZN7cutlass13device_kernelIN5flash11enable_sm90INS1_16FlashAttnFwdSm90INS1_25CollectiveMainloopFwdSm90ILi2EN4cute5tupleIJNS5_1CILi1EEES8_S8_EEENS6_IJNS7_ILi128EEENS7_ILi112EEENS7_ILi192EEEEEELi192ENS_6half_tEfNS_4arch4Sm90ELb1ELb0ELb1ELb1ELb0ELb0ELb0ELb1ELb1ELb1ELb1ELb0EEENS1_21CollectiveEpilogueFwdINS6_IJSA_SC_SB_EEES9_SE_SG_Li256ELb1ELb1ELb1ELb0EEENS1_36VarlenDynamicPersistentTileSchedulerILi128ELi112ELi256ELi128ELb1ELb1ELb1ELb1ELb1ELb1EEEEEEEEEvNT_6ParamsE:
        .type           _ZN7cutlass13device_kernelIN5flash11enable_sm90INS1_16FlashAttnFwdSm90INS1_25CollectiveMainloopFwdSm90ILi2EN4cute5tupleIJNS5_1CILi1EEES8_S8_EEENS6_IJNS7_ILi128EEENS7_ILi112EEENS7_ILi192EEEEEELi192ENS_6half_tEfNS_4arch4Sm90ELb1ELb0ELb1ELb1ELb0ELb0ELb0ELb1ELb1ELb1ELb1ELb0EEENS1_21CollectiveEpilogueFwdINS6_IJSA_SC_SB_EEES9_SE_SG_Li256ELb1ELb1ELb1ELb0EEENS1_36VarlenDynamicPersistentTileSchedulerILi128ELi112ELi256ELi128ELb1ELb1ELb1ELb1ELb1ELb1EEEEEEEEEvNT_6ParamsE,@function
        .size           _ZN7cutlass13device_kernelIN5flash11enable_sm90INS1_16FlashAttnFwdSm90INS1_25CollectiveMainloopFwdSm90ILi2EN4cute5tupleIJNS5_1CILi1EEES8_S8_EEENS6_IJNS7_ILi128EEENS7_ILi112EEENS7_ILi192EEEEEELi192ENS_6half_tEfNS_4arch4Sm90ELb1ELb0ELb1ELb1ELb0ELb0ELb0ELb1ELb1ELb1ELb1ELb0EEENS1_21CollectiveEpilogueFwdINS6_IJSA_SC_SB_EEES9_SE_SG_Li256ELb1ELb1ELb1ELb0EEENS1_36VarlenDynamicPersistentTileSchedulerILi128ELi112ELi256ELi128ELb1ELb1ELb1ELb1ELb1ELb1EEEEEEEEEvNT_6ParamsE,(.L_x_14855 - _ZN7cutlass13device_kernelIN5flash11enable_sm90INS1_16FlashAttnFwdSm90INS1_25CollectiveMainloopFwdSm90ILi2EN4cute5tupleIJNS5_1CILi1EEES8_S8_EEENS6_IJNS7_ILi128EEENS7_ILi112EEENS7_ILi192EEEEEELi192ENS_6half_tEfNS_4arch4Sm90ELb1ELb0ELb1ELb1ELb0ELb0ELb0ELb1ELb1ELb1ELb1ELb0EEENS1_21CollectiveEpilogueFwdINS6_IJSA_SC_SB_EEES9_SE_SG_Li256ELb1ELb1ELb1ELb0EEENS1_36VarlenDynamicPersistentTileSchedulerILi128ELi112ELi256ELi128ELb1ELb1ELb1ELb1ELb1ELb1EEEEEEEEEvNT_6ParamsE)
        .other          _ZN7cutlass13device_kernelIN5flash11enable_sm90INS1_16FlashAttnFwdSm90INS1_25CollectiveMainloopFwdSm90ILi2EN4cute5tupleIJNS5_1CILi1EEES8_S8_EEENS6_IJNS7_ILi128EEENS7_ILi112EEENS7_ILi192EEEEEELi192ENS_6half_tEfNS_4arch4Sm90ELb1ELb0ELb1ELb1ELb0ELb0ELb0ELb1ELb1ELb1ELb1ELb0EEENS1_21CollectiveEpilogueFwdINS6_IJSA_SC_SB_EEES9_SE_SG_Li256ELb1ELb1ELb1ELb0EEENS1_36VarlenDynamicPersistentTileSchedulerILi128ELi112ELi256ELi128ELb1ELb1ELb1ELb1ELb1ELb1EEEEEEEEEvNT_6ParamsE,@"STO_CUDA_ENTRY STV_DEFAULT"
_ZN7cutlass13device_kernelIN5flash11enable_sm90INS1_16FlashAttnFwdSm90INS1_25CollectiveMainloopFwdSm90ILi2EN4cute5tupleIJNS5_1CILi1EEES8_S8_EEENS6_IJNS7_ILi128EEENS7_ILi112EEENS7_ILi192EEEEEELi192ENS_6half_tEfNS_4arch4Sm90ELb1ELb0ELb1ELb1ELb0ELb0ELb0ELb1ELb1ELb1ELb1ELb0EEENS1_21CollectiveEpilogueFwdINS6_IJSA_SC_SB_EEES9_SE_SG_Li256ELb1ELb1ELb1ELb0EEENS1_36VarlenDynamicPersistentTileSchedulerILi128ELi112ELi256ELi128ELb1ELb1ELb1ELb1ELb1ELb1EEEEEEEEEvNT_6ParamsE:
        /* <DEDUP_REMOVED lines=18> */
.L_x_5456:
[----:B------:R-:W-:Y:S05]  /*0120*/  BSYNC B0 ;  /* 0x0000000000007941 */ /* 0x000fea0003800000 */
.L_x_5455:
        /* <DEDUP_REMOVED lines=41> */
.L_x_5457:
        /* <DEDUP_REMOVED lines=22> */
.L_x_5458:
        /* <DEDUP_REMOVED lines=18> */
.L_x_5459:
        /* <DEDUP_REMOVED lines=22> */
.L_x_5460:
        /* <DEDUP_REMOVED lines=22> */
.L_x_5461:
        /* <DEDUP_REMOVED lines=8> */
.L_x_5463:
        /* <DEDUP_REMOVED lines=16> */
[----:B------:R-:W-:Y:S01]  /*0a80*/  UMOV UR36, URZ ;  /* 0x0000003f00247c82 */ /* 0x000fe20008000000 */
[----:B------:R-:W-:Y:S01]  /*0a90*/  R2UR UR7, R7 ;  /* 0x00000000070772ca */ /* 0x000fe200000e0000 */
[----:B------:R-:W0:Y:S01]  /*0aa0*/  S2R R0, SR_TID.X ;  /* 0x0000000000007919 */ /* 0x000e220000002100 */
[----:B------:R-:W-:Y:S01]  /*0ab0*/  R2UR UR5, R5 ;  /* 0x00000000050572ca */ /* 0x000fe200000e0000 */
[----:B0-----:R-:W-:-:S05]  /*0ac0*/  VIADD R12, R0, 0xffffff80 ;  /* 0xffffff80000c7836 */ /* 0x001fca0000000000 */
[----:B------:R-:W-:-:S04]  /*0ad0*/  SHF.R.S32.HI R0, RZ, 0x1f, R12 ;  /* 0x0000001fff007819 */ /* 0x000fc8000001140c */
[CC--:B------:R-:W-:Y:S02]  /*0ae0*/  LEA.HI R3, R0.reuse, R12.reuse, RZ, 0x4 ;  /* 0x0000000c00037211 */ /* 0x0c0fe400078f20ff */
[CC--:B------:R-:W-:Y:S02]  /*0af0*/  LEA.HI R4, R0.reuse, R12.reuse, RZ, 0x5 ;  /* 0x0000000c00047211 */ /* 0x0c0fe400078f28ff */
[----:B------:R-:W-:Y:S02]  /*0b00*/  SHF.R.S32.HI R6, RZ, 0x4, R3 ;  /* 0x00000004ff067819 */ /* 0x000fe40000011403 */
[----:B------:R-:W-:Y:S01]  /*0b10*/  LEA.HI R11, R0, R12, RZ, 0x2 ;  /* 0x0000000c000b7211 */ /* 0x000fe200078f10ff */
[----:B------:R-:W-:Y:S01]  /*0b20*/  IMAD.SHL.U32 R5, R4, 0x20, RZ ;  /* 0x0000002004057824 */ /* 0x000fe200078e00ff */
[C---:B------:R-:W-:Y:S02]  /*0b30*/  LOP3.LUT R4, R3.reuse, 0x3fffff0, RZ, 0xc0, !PT ;  /* 0x03fffff003047812 */ /* 0x040fe400078ec0ff */
[----:B------:R-:W-:-:S02]  /*0b40*/  LEA.HI R3, R3, R6, RZ, 0x1 ;  /* 0x0000000603037211 */ /* 0x000fc400078f08ff */
[----:B------:R-:W-:Y:S01]  /*0b50*/  LOP3.LUT R5, R5, 0xfffffc00, RZ, 0xc0, !PT ;  /* 0xfffffc0005057812 */ /* 0x000fe200078ec0ff */
[----:B------:R-:W-:Y:S01]  /*0b60*/  IMAD.IADD R4, R12, 0x1, -R4 ;  /* 0x000000010c047824 */ /* 0x000fe200078e0a04 */
[----:B------:R-:W-:Y:S02]  /*0b70*/  LOP3.LUT R3, R3, 0x1ffffffe, RZ, 0xc0, !PT ;  /* 0x1ffffffe03037812 */ /* 0x000fe400078ec0ff */
[----:B------:R-:W-:Y:S01]  /*0b80*/  LOP3.LUT R11, R11, 0xfffffffc, RZ, 0xc0, !PT ;  /* 0xfffffffc0b0b7812 */ /* 0x000fe200078ec0ff */
[----:B------:R-:W-:Y:S02]  /*0b90*/  IMAD R4, R4, 0x40, R5 ;  /* 0x0000004004047824 */ /* 0x000fe400078e0205 */
[----:B------:R-:W-:Y:S02]  /*0ba0*/  IMAD.IADD R3, R6, 0x1, -R3 ;  /* 0x0000000106037824 */ /* 0x000fe400078e0a03 */
[----:B------:R-:W-:Y:S02]  /*0bb0*/  IMAD.IADD R11, R12, 0x1, -R11 ;  /* 0x000000010c0b7824 */ /* 0x000fe400078e0a0b */
[----:B------:R-:W-:-:S03]  /*0bc0*/  IMAD R3, R3, 0x8, R4 ;  /* 0x0000000803037824 */ /* 0x000fc600078e0204 */
[----:B------:R-:W-:Y:S02]  /*0bd0*/  LEA.HI R5, R11, R11, RZ, 0x1 ;  /* 0x0000000b0b057211 */ /* 0x000fe400078f08ff */
[----:B------:R0:W-:Y:S02]  /*0be0*/  STL [R1+0x50], R3 ;  /* 0x0000500301007387 */ /* 0x0001e40000100800 */
[----:B------:R-:W-:-:S05]  /*0bf0*/  LOP3.LUT R4, R5, 0x1ffffffe, RZ, 0xc0, !PT ;  /* 0x1ffffffe05047812 */ /* 0x000fca00078ec0ff */
        /* <DEDUP_REMOVED lines=19> */
[----:B------:R-:W-:-:S02]  /*0d30*/  LOP3.LUT R6, R7, 0x7ffffffc, RZ, 0xc0, !PT ;  /* 0x7ffffffc07067812 */ /* 0x000fc400078ec0ff */
[----:B------:R-:W-:Y:S02]  /*0d40*/  LEA.HI R10, R10, R9, RZ, 0x3 ;  /* 0x000000090a0a7211 */ /* 0x000fe400078f18ff */
[----:B------:R-:W-:Y:S01]  /*0d50*/  SHF.R.S32.HI R8, RZ, 0x5, R8 ;  /* 0x00000005ff087819 */ /* 0x000fe20000011408 */
[----:B------:R-:W-:Y:S01]  /*0d60*/  IMAD.IADD R6, R235, 0x1, -R6 ;  /* 0x00000001eb067824 */ /* 0x000fe200078e0a06 */
[----:B------:R-:W-:-:S03]  /*0d70*/  LOP3.LUT R10, R10, 0xfffffff8, RZ, 0xc0, !PT ;  /* 0xfffffff80a0a7812 */ /* 0x000fc600078ec0ff */
[----:B------:R-:W-:Y:S02]  /*0d80*/  IMAD.SHL.U32 R19, R6, 0x2, RZ ;  /* 0x0000000206137824 */ /* 0x000fe400078e00ff */
[----:B------:R-:W-:Y:S02]  /*0d90*/  IMAD.IADD R9, R9, 0x1, -R10 ;  /* 0x0000000109097824 */ /* 0x000fe400078e0a0a */
[C---:B------:R-:W-:Y:S02]  /*0da0*/  VIADD R231, R19.reuse, 0x8 ;  /* 0x0000000813e77836 */ /* 0x040fe40000000000 */
[----:B------:R-:W-:Y:S02]  /*0db0*/  IMAD R9, R8, 0x10, R9 ;  /* 0x0000001008097824 */ /* 0x000fe400078e0209 */
[----:B------:R-:W-:Y:S01]  /*0dc0*/  VIADD R230, R19, 0x10 ;  /* 0x0000001013e67836 */ /* 0x000fe20000000000 */
[----:B------:R-:W-:Y:S01]  /*0dd0*/  SHF.R.S32.HI R5, RZ, 0x1f, R231 ;  /* 0x0000001fff057819 */ /* 0x000fe200000114e7 */
[----:B0-----:R-:W-:-:S02]  /*0de0*/  IMAD R3, R2, 0x40, R9 ;  /* 0x0000004002037824 */ /* 0x001fc400078e0209 */
[----:B------:R-:W-:Y:S01]  /*0df0*/  IMAD.U32 R2, RZ, RZ, UR4 ;  /* 0x00000004ff027e24 */ /* 0x000fe2000f8e00ff */
[----:B------:R-:W-:Y:S01]  /*0e00*/  UMOV UR4, URZ ;  /* 0x0000003f00047c82 */ /* 0x000fe20008000000 */
[C---:B------:R-:W-:Y:S01]  /*0e10*/  VIADD R229, R19.reuse, 0x30 ;  /* 0x0000003013e57836 */ /* 0x040fe20000000000 */
[----:B------:R-:W-:Y:S01]  /*0e20*/  STL [R1+0x48], R3 ;  /* 0x0000480301007387 */ /* 0x000fe20000100800 */
[C---:B------:R-:W-:Y:S02]  /*0e30*/  VIADD R228, R19.reuse, 0x38 ;  /* 0x0000003813e47836 */ /* 0x040fe40000000000 */
        /* <DEDUP_REMOVED lines=32> */
[----:B------:R-:W-:Y:S01]  /*1040*/  IMAD.U32 R234, RZ, RZ, UR4 ;  /* 0x00000004ffea7e24 */ /* 0x000fe2000f8e00ff */
[----:B------:R-:W-:Y:S01]  /*1050*/  SHF.R.S32.HI R2, RZ, 0x1f, R215 ;  /* 0x0000001fff027819 */ /* 0x000fe200000114d7 */
[C---:B------:R-:W-:Y:S01]  /*1060*/  VIADD R208, R19.reuse, 0x18 ;  /* 0x0000001813d07836 */ /* 0x040fe20000000000 */
[----:B------:R-:W-:Y:S01]  /*1070*/  SHF.R.S32.HI R0, RZ, 0x1f, R214 ;  /* 0x0000001fff007819 */ /* 0x000fe200000114d6 */
[----:B------:R-:W-:Y:S01]  /*1080*/  VIADD R207, R19, 0x28 ;  /* 0x0000002813cf7836 */ /* 0x000fe20000000000 */
[----:B------:R-:W-:Y:S01]  /*1090*/  SHF.R.S32.HI R237, RZ, 0x1f, R213 ;  /* 0x0000001fffed7819 */ /* 0x000fe200000114d5 */
[----:B------:R-:W-:Y:S01]  /*10a0*/  IMAD R204, R4, 0x8, R3 ;  /* 0x0000000804cc7824 */ /* 0x000fe200078e0203 */
[----:B------:R-:W-:Y:S01]  /*10b0*/  SHF.R.S32.HI R236, RZ, 0x1f, R212 ;  /* 0x0000001fffec7819 */ /* 0x000fe200000114d4 */
[----:B------:R-:W-:-:S07]  /*10c0*/  IMAD.U32 R16, RZ, RZ, UR4 ;  /* 0x00000004ff107e24 */ /* 0x000fce000f8e00ff */
.L_x_5521:
[----:B------:R-:W-:Y:S01]  /*10d0*/  ULDC.64 UR8, c[0x0][0xc88] ;  /* 0x0003220000087ab9 */ /* 0x000fe20000000a00 */
[----:B------:R-:W-:Y:S01]  /*10e0*/  ULDC.64 UR12, c[0x0][0x208] ;  /* 0x00008200000c7ab9 */ /* 0x000fe20000000a00 */
[----:B------:R-:W-:Y:S01]  /*10f0*/  UIMAD.WIDE UR8, UR7, 0x4, UR8 ;  /* 0x00000004070878a5 */ /* 0x000fe2000f8e0208 */
[----:B------:R-:W-:-:S05]  /*1100*/  ULDC.64 UR10, c[0x0][0xa18] ;  /* 0x00028600000a7ab9 */ /* 0x000fca0000000a00 */
[----:B01-34-:R-:W-:Y:S02]  /*1110*/  IMAD.U32 R2, RZ, RZ, UR8 ;  /* 0x00000008ff027e24 */ /* 0x01bfe4000f8e00ff */
[----:B------:R-:W-:Y:S01]  /*1120*/  IMAD.U32 R3, RZ, RZ, UR9 ;  /* 0x00000009ff037e24 */ /* 0x000fe2000f8e00ff */
[----:B------:R-:W-:-:S04]  /*1130*/  ULDC.64 UR8, c[0x0][0xa28] ;  /* 0x00028a0000087ab9 */ /* 0x000fc80000000a00 */
[----:B--2---:R-:W2:Y:S01]  /*1140*/  LDG.E R2, desc[UR12][R2.64] ;  /* 0x0000000c02027981 */ /* 0x004ea2000c1e1900 */
        /* <DEDUP_REMOVED lines=17> */
[----:B------:R-:W-:-:S03]  /*1260*/  IMAD.U32 R4, RZ, RZ, UR10 ;  /* 0x0000000aff047e24 */ /* 0x000fc6000f8e00ff */
[----:B------:R-:W-:Y:S01]  /*1270*/  IMAD.U32 R5, RZ, RZ, UR11 ;  /* 0x0000000bff057e24 */ /* 0x000fe2000f8e00ff */
[----:B------:R-:W2:Y:S01]  /*1280*/  @P0 LDG.E R2, desc[UR12][R2.64] ;  /* 0x0000000c02020981 */ /* 0x000ea2000c1e1900 */
[----:B------:R-:W-:Y:S02]  /*1290*/  UISETP.NE.U32.AND UP0, UPT, UR8, URZ, UPT ;  /* 0x0000003f0800728c */ /* 0x000fe4000bf05070 */
[----:B------:R-:W-:Y:S01]  /*12a0*/  ULOP3.LUT UR7, UR6, 0xff000000, URZ, 0xc0, !UPT ;  /* 0xff00000006077892 */ /* 0x000fe2000f8ec03f */
[----:B------:R-:W3:Y:S01]  /*12b0*/  @P2 LDG.E R4, desc[UR12][R4.64] ;  /* 0x0000000c04042981 */ /* 0x000ee2000c1e1900 */
[----:B------:R-:W-:Y:S01]  /*12c0*/  ULDC UR11, c[0x0][0x288] ;  /* 0x0000a200000b7ab9 */ /* 0x000fe20000000800 */
[----:B------:R-:W-:Y:S02]  /*12d0*/  UISETP.NE.AND.EX UP0, UPT, UR9, URZ, UPT, UP0 ;  /* 0x0000003f0900728c */ /* 0x000fe4000bf05300 */
[----:B------:R-:W-:Y:S01]  /*12e0*/  ULOP3.LUT UR8, UR6, 0xff0000, URZ, 0xc0, !UPT ;  /* 0x00ff000006087892 */ /* 0x000fe2000f8ec03f */
[----:B------:R-:W-:Y:S01]  /*12f0*/  ULDC UR9, c[0x0][0x424] ;  /* 0x0001090000097ab9 */ /* 0x000fe20000000800 */
[----:B------:R-:W-:Y:S01]  /*1300*/  ULDC.64 UR12, c[0x0][0xa20] ;  /* 0x00028800000c7ab9 */ /* 0x000fe20000000a00 */
[----:B------:R-:W-:Y:S01]  /*1310*/  ULOP3.LUT UR6, UR6, 0xffff, URZ, 0xc0, !UPT ;  /* 0x0000ffff06067892 */ /* 0x000fe2000f8ec03f */
[----:B------:R-:W-:Y:S01]  /*1320*/  ISETP.NE.U32.AND P1, PT, RZ, UR12, PT ;  /* 0x0000000cff007c0c */ /* 0x000fe2000bf25070 */
[----:B------:R-:W-:-:S02]  /*1330*/  USHF.R.U32.HI UR7, URZ, 0x8, UR7 ;  /* 0x000000083f077899 */ /* 0x000fc40008011607 */
[----:B------:R-:W-:Y:S01]  /*1340*/  USEL UR9, UR9, 0x1, UP0 ;  /* 0x0000000109097887 */ /* 0x000fe20008000000 */
[----:B------:R-:W-:Y:S01]  /*1350*/  ISETP.NE.AND.EX P1, PT, RZ, UR13, PT, P1 ;  /* 0x0000000dff007c0c */ /* 0x000fe2000bf25310 */
[----:B------:R-:W-:Y:S01]  /*1360*/  ULDC UR10, c[0x0][0x2f0] ;  /* 0x0000bc00000a7ab9 */ /* 0x000fe20000000800 */
[----:B------:R-:W-:Y:S01]  /*1370*/  UMOV UR4, URZ ;  /* 0x0000003f00047c82 */ /* 0x000fe20008000000 */
[----:B------:R-:W-:Y:S01]  /*1380*/  ULEA.HI UR8, UR8, UR7, URZ, 0x10 ;  /* 0x0000000708087291 */ /* 0x000fe2000f8f803f */
[----:B------:R-:W-:Y:S01]  /*1390*/  IMAD.U32 R211, RZ, RZ, UR6 ;  /* 0x00000006ffd37e24 */ /* 0x000fe2000f8e00ff */
[----:B------:R-:W-:Y:S01]  /*13a0*/  UIMAD UR9, UR9, UR10, URZ ;  /* 0x0000000a090972a4 */ /* 0x000fe2000f8e023f */
[----:B--2---:R-:W-:Y:S02]  /*13b0*/  @P0 R2UR UR4, R2 ;  /* 0x00000000020402ca */ /* 0x004fe400000e0000 */
[----:B---3--:R-:W-:-:S13]  /*13c0*/  @P2 R2UR UR11, R4 ;  /* 0x00000000040b22ca */ /* 0x008fda00000e0000 */
[----:B------:R-:W-:Y:S01]  /*13d0*/  IMAD.U32 R17, RZ, RZ, UR11 ;  /* 0x0000000bff117e24 */ /* 0x000fe2000f8e00ff */
[----:B-----5:R-:W-:Y:S06]  /*13e0*/  @P2 BRA `(.L_x_5464) ;  /* 0x0000000000402947 */ /* 0x020fec0003800000 */
        /* <DEDUP_REMOVED lines=16> */
.L_x_5464:
        /* <DEDUP_REMOVED lines=11> */
.L_x_5465:
        /* <DEDUP_REMOVED lines=15> */
.L_x_5466:
        /* <DEDUP_REMOVED lines=70> */
.L_x_5467:
        /* <DEDUP_REMOVED lines=97> */
.L_x_5469:
        /* <DEDUP_REMOVED lines=12> */
.L_x_5652:
[----:B------:R-:W-:Y:S05]  /*21c0*/  @!P0 BRA `(.L_x_5471) ;  /* 0x0000000000048947 */ /* 0x000fea0003800000 */
[----:B------:R-:W-:Y:S01]  /*21d0*/  BPT.TRAP 0x1 ;  /* 0x000000040000795c */ /* 0x000fe20000300000 */
.L_x_5471:
[----:B------:R-:W-:Y:S01]  /*21e0*/  R2UR UR4, R16 ;  /* 0x00000000100472ca */ /* 0x000fe200000e0000 */
[----:B0-----:R-:W-:-:S05]  /*21f0*/  IMAD.U32 R0, RZ, RZ, UR36 ;  /* 0x00000024ff007e24 */ /* 0x001fca000f8e00ff */
[----:B------:R-:W-:-:S07]  /*2200*/  LEA R0, R0, UR60, 0x3 ;  /* 0x0000003c00007c11 */ /* 0x000fce000f8e18ff */
[----:B------:R-:W-:-:S05]  /*2210*/  IMAD.U32 R3, RZ, RZ, UR4 ;  /* 0x00000004ff037e24 */ /* 0x000fca000f8e00ff */
[----:B------:R-:W-:-:S04]  /*2220*/  SHF.L.U32 R3, R3, 0x1f, RZ ;  /* 0x0000001f03037819 */ /* 0x000fc800000006ff */
[----:B------:R0:W1:Y:S01]  /*2230*/  SYNCS.PHASECHK.TRANS64.TRYWAIT P2, [R0+URZ+0x36830], R3 ;  /* 0x03683003000075a7 */ /* 0x000062000804017f */
[----:B------:R-:W-:Y:S05]  /*2240*/  @!P0 BRA `(.L_x_5472) ;  /* 0x0000000000048947 */ /* 0x000fea0003800000 */
[----:B------:R-:W-:Y:S01]  /*2250*/  BPT.TRAP 0x1 ;  /* 0x000000040000795c */ /* 0x000fe20000300000 */
.L_x_5472:
[----:B------:R-:W2:Y:S02]  /*2260*/  S2R R2, SR_TID.X ;  /* 0x0000000000027919 */ /* 0x000ea40000002100 */
[----:B--2---:R-:W-:Y:S01]  /*2270*/  LOP3.LUT P1, RZ, R2, 0x7f, RZ, 0xc0, !PT ;  /* 0x0000007f02ff7812 */ /* 0x004fe2000782c0ff */
[----:B-1----:R-:W-:-:S12]  /*2280*/  @P2 BRA `(.L_x_5473) ;  /* 0x0000000000082947 */ /* 0x002fd80003800000 */
[----:B------:R-:W1:Y:S02]  /*2290*/  SYNCS.PHASECHK.TRANS64.TRYWAIT P2, [R0+URZ+0x36830], R3 ;  /* 0x03683003000075a7 */ /* 0x000e64000804017f */
[----:B-1----:R-:W-:Y:S05]  /*22a0*/  @!P2 BRA `(.L_x_5474) ;  /* 0x000001a00008a947 */ /* 0x002fea0003800000 */
.L_x_5473:
[----:B------:R-:W-:Y:S05]  /*22b0*/  WARPSYNC.ALL ;  /* 0x0000000000007948 */ /* 0x000fea0003800000 */
[----:B------:R-:W-:Y:S01]  /*22c0*/  UIADD3 UR4, UR60, 0x21400, URZ ;  /* 0x000214003c047890 */ /* 0x000fe2000fffe03f */
[----:B------:R-:W-:Y:S01]  /*22d0*/  WARPGROUP.ARRIVE ;  /* 0x00000000000079c5 */ /* 0x000fe20000000000 */
[----:B------:R-:W-:Y:S01]  /*22e0*/  ULOP3.LUT UR38, UR38, 0x10000, URZ, 0xfc, !UPT ;  /* 0x0001000026267892 */ /* 0x000fe2000f8efc3f */
[----:B01----:R-:W-:Y:S01]  /*22f0*/  @!P1 VIADD R0, R0, 0x36840 ;  /* 0x0003684000009836 */ /* 0x003fe20000000000 */
[----:B------:R-:W-:Y:S01]  /*2300*/  USHF.R.U32.HI UR4, URZ, 0x4, UR4 ;  /* 0x000000043f047899 */ /* 0x000fe20008011604 */
[----:B------:R-:W-:Y:S01]  /*2310*/  CS2R R118, SRZ ;  /* 0x0000000000767805 */ /* 0x000fe2000001ff00 */
[----:B------:R-:W-:Y:S01]  /*2320*/  UMOV UR53, 0x40000040 ;  /* 0x4000004000357882 */ /* 0x000fe20000000000 */
[----:B------:R-:W-:Y:S01]  /*2330*/  UMOV UR55, 0x40000040 ;  /* 0x4000004000377882 */ /* 0x000fe20000000000 */
[----:B------:R-:W-:Y:S01]  /*2340*/  ULOP3.LUT UR4, UR4, 0x3fff, URZ, 0xc0, !UPT ;  /* 0x00003fff04047892 */ /* 0x000fe2000f8ec03f */
[----:B------:R-:W-:Y:S01]  /*2350*/  MOV R4, UR53 ;  /* 0x0000003500047c02 */ /* 0x000fe20008000f00 */
[----:B------:R-:W-:Y:S01]  /*2360*/  UMOV UR52, UR38 ;  /* 0x0000002600347c82 */ /* 0x000fe20008000000 */
[----:B------:R-:W-:Y:S01]  /*2370*/  UMOV UR7, 0x40000040 ;  /* 0x4000004000077882 */ /* 0x000fe20000000000 */
[----:B------:R-:W-:Y:S01]  /*2380*/  ULOP3.LUT UR5, UR4, 0x10000, URZ, 0xfc, !UPT ;  /* 0x0001000004057892 */ /* 0x000fe2000f8efc3f */
[----:B------:R-:W-:Y:S01]  /*2390*/  MOV R6, UR52 ;  /* 0x0000003400067c02 */ /* 0x000fe20008000f00 */
[----:B------:R-:W-:Y:S01]  /*23a0*/  UMOV UR8, UR52 ;  /* 0x0000003400087c82 */ /* 0x000fe20008000000 */
[----:B------:R-:W-:Y:S01]  /*23b0*/  UMOV UR4, UR52 ;  /* 0x0000003400047c82 */ /* 0x000fe20008000000 */
[----:B------:R-:W-:Y:S01]  /*23c0*/  UIMAD UR37, UR36, 0xa80, UR5 ;  /* 0x00000a80242578a4 */ /* 0x000fe2000f8e0205 */
[----:B------:R-:W-:Y:S01]  /*23d0*/  @!P1 PRMT R0, RZ, 0x654, R0 ;  /* 0x00000654ff009816 */ /* 0x000fe20000000000 */
[----:B------:R-:W-:Y:S01]  /*23e0*/  IMAD.U32 R5, RZ, RZ, UR5 ;  /* 0x00000005ff057e24 */ /* 0x000fe2000f8e00ff */
[----:B------:R-:W-:Y:S01]  /*23f0*/  UMOV UR5, UR53 ;  /* 0x0000003500057c82 */ /* 0x000fe20008000000 */
[----:B------:R-:W-:Y:S01]  /*2400*/  UIADD3 UR6, UR37, 0x80, URZ ;  /* 0x0000008025067890 */ /* 0x000fe2000fffe03f */
[----:B------:R-:W-:Y:S01]  /*2410*/  CS2R R116, SRZ ;  /* 0x0000000000747805 */ /* 0x000fe2000001ff00 */
[----:B------:R-:W-:Y:S01]  /*2420*/  UIADD3 UR10, UR37, 0x100, URZ ;  /* 0x00000100250a7890 */ /* 0x000fe2000fffe03f */
[----:B------:R-:W-:Y:S01]  /*2430*/  CS2R R114, SRZ ;  /* 0x0000000000727805 */ /* 0x000fe2000001ff00 */
[----:B------:R-:W-:Y:S01]  /*2440*/  UMOV UR54, UR37 ;  /* 0x0000002500367c82 */ /* 0x000fe20008000000 */
[----:B------:R-:W-:Y:S01]  /*2450*/  UMOV UR9, UR53 ;  /* 0x0000003500097c82 */ /* 0x000fe20008000000 */
[----:B------:R-:W-:Y:S01]  /*2460*/  HGMMA.64x16x16.F32 R72, gdesc[UR52], RZ, !UPT, gsb0 ;  /* 0x00200000344879f0 */ /* 0x000fe2000c0008ff */
[----:B------:R-:W-:Y:S01]  /*2470*/  UMOV UR11, 0x40000040 ;  /* 0x40000040000b7882 */ /* 0x000fe20000000000 */
[----:B------:R-:W-:Y:S01]  /*2480*/  UIADD3 UR14, UR37, 0x180, URZ ;  /* 0x00000180250e7890 */ /* 0x000fe2000fffe03f */
[----:B------:R-:W-:Y:S01]  /*2490*/  CS2R R112, SRZ ;  /* 0x0000000000707805 */ /* 0x000fe2000001ff00 */
[----:B------:R-:W-:Y:S01]  /*24a0*/  UMOV UR12, UR52 ;  /* 0x00000034000c7c82 */ /* 0x000fe20008000000 */
[----:B------:R-:W-:Y:S01]  /*24b0*/  UMOV UR13, UR53 ;  /* 0x00000035000d7c82 */ /* 0x000fe20008000000 */
        /* <DEDUP_REMOVED lines=34> */
[----:B------:R-:W-:Y:S01]  /*26e0*/  UMOV UR55, 0x40000040 ;  /* 0x4000004000377882 */ /* 0x000fe20000000000 */
[----:B------:R-:W-:-:S02]  /*26f0*/  CS2R R90, SRZ ;  /* 0x00000000005a7805 */ /* 0x000fc4000001ff00 */
[----:B------:R-:W-:Y:S02]  /*2700*/  CS2R R88, SRZ ;  /* 0x0000000000587805 */ /* 0x000fe4000001ff00 */
[----:B------:R-:W-:Y:S02]  /*2710*/  CS2R R86, SRZ ;  /* 0x0000000000567805 */ /* 0x000fe4000001ff00 */
[----:B------:R-:W-:Y:S02]  /*2720*/  CS2R R84, SRZ ;  /* 0x0000000000547805 */ /* 0x000fe4000001ff00 */
[----:B------:R-:W-:Y:S01]  /*2730*/  CS2R R82, SRZ ;  /* 0x0000000000527805 */ /* 0x000fe2000001ff00 */
        /* <DEDUP_REMOVED lines=440> */
[----:B------:R-:W-:Y:S01]  /*42c0*/  UMOV UR56, UR44 ;  /* 0x0000002c00387c82 */ /* 0x000fe20008000000 */
[----:B------:R-:W-:Y:S01]  /*42d0*/  UMOV UR57, UR45 ;  /* 0x0000002d00397c82 */ /* 0x000fe20008000000 */
[----:B------:R-:W-:-:S02]  /*42e0*/  UIADD3 UR6, UR38, 0x806, URZ ;  /* 0x0000080626067890 */ /* 0x000fc4000fffe03f */
[----:B------:R-:W-:Y:S01]  /*42f0*/  UIADD3 UR38, UR39, -0x2, URZ ;  /* 0xfffffffe27267890 */ /* 0x000fe2000fffe03f */
        /* <DEDUP_REMOVED lines=20> */
[----:B------:R-:W-:Y:S02]  /*4440*/  R2UR UR12, R3 ;  /* 0x00000000030c72ca */ /* 0x000fe400000e0000 */
        /* <DEDUP_REMOVED lines=18> */
[----:B------:R-:W-:Y:S02]  /*4570*/  WARPGROUP.DEPBAR.LE gsb0, 0x0 ;  /* 0x00008000000079c5 */ /* 0x000fe40000010000 */
[----:B------:R-:W-:-:S06]  /*4580*/  WARPGROUP.ARRIVE ;  /* 0x00000000000079c5 */ /* 0x000fcc0000000000 */
[----:B------:R-:W-:Y:S01]  /*4590*/  HGMMA.64x16x16.F32 R32, gdesc[UR48], R32, gsb0 ;  /* 0x00200000302079f0 */ /* 0x000fe20008000820 */
[----:B------:R-:W-:Y:S01]  /*45a0*/  UMOV UR48, UR6 ;  /* 0x0000000600307c82 */ /* 0x000fe20008000000 */
[----:B------:R-:W-:Y:S01]  /*45b0*/  UMOV UR49, 0x40000040 ;  /* 0x4000004000317882 */ /* 0x000fe20000000000 */
[----:B------:R-:W-:Y:S01]  /*45c0*/  UMOV UR50, UR10 ;  /* 0x0000000a00327c82 */ /* 0x000fe20008000000 */
[----:B------:R-:W-:Y:S01]  /*45d0*/  UMOV UR51, 0x40000040 ;  /* 0x4000004000337882 */ /* 0x000fe20000000000 */
[----:B------:R-:W-:Y:S01]  /*45e0*/  ULDC UR6, c[0x0][0x9d8] ;  /* 0x0002760000067ab9 */ /* 0x000fe20000000800 */
[----:B------:R-:W-:Y:S01]  /*45f0*/  UIMAD UR10, UR39, -0x70, UR18 ;  /* 0xffffff90270a78a4 */ /* 0x000fe2000f8e0212 */
        /* <DEDUP_REMOVED lines=18> */
[----:B------:R-:W-:Y:S01]  /*4720*/  UMOV UR51, 0x40000040 ;  /* 0x4000004000337882 */ /* 0x000fe20000000000 */
[----:B------:R-:W-:Y:S01]  /*4730*/  FMUL.FTZ R2, R72, UR6 ;  /* 0x0000000648027c20 */ /* 0x000fe20008410000 */
[----:B------:R-:W-:Y:S01]  /*4740*/  FMUL.FTZ R3, R73, UR6 ;  /* 0x0000000649037c20 */ /* 0x000fe20008410000 */
        /* <DEDUP_REMOVED lines=10> */
[----:B------:R-:W-:Y:S02]  /*47f0*/  VIADD R65, R204, UR11 ;  /* 0x0000000bcc417c36 */ /* 0x000fe40008000000 */
[----:B------:R-:W-:Y:S01]  /*4800*/  FMUL.FTZ R66, R66, UR6 ;  /* 0x0000000642427c20 */ /* 0x000fe20008410000 */
[----:B------:R-:W-:Y:S01]  /*4810*/  FMUL.FTZ R67, R67, UR6 ;  /* 0x0000000643437c20 */ /* 0x000fe20008410000 */
[----:B------:R-:W-:Y:S01]  /*4820*/  FMUL.FTZ R70, R70, UR6 ;  /* 0x0000000646467c20 */ /* 0x000fe20008410000 */
[----:B------:R-:W-:Y:S01]  /*4830*/  HGMMA.64x16x16.F32 R56, gdesc[UR48], R56, gsb0 ;  /* 0x00200000303879f0 */ /* 0x000fe20008000838 */
[----:B------:R-:W-:Y:S01]  /*4840*/  UIADD3 UR50, UR37, 0x886, URZ ;  /* 0x0000088625327890 */ /* 0x000fe2000fffe03f */
[----:B------:R-:W-:Y:S01]  /*4850*/  @P2 IMAD.HI.U32 R6, R65, UR7, RZ ;  /* 0x0000000741062c27 */ /* 0x000fe2000f8e00ff */
[----:B------:R-:W-:Y:S01]  /*4860*/  UMOV UR51, 0x40000040 ;  /* 0x4000004000337882 */ /* 0x000fe20000000000 */
[----:B------:R-:W-:Y:S01]  /*4870*/  @UP0 ULDC UR7, c[0x0][0x450] ;  /* 0x0001140000070ab9 */ /* 0x000fe20000000800 */
[----:B------:R4:W5:Y:S01]  /*4880*/  MUFU.TANH R20, R66 ;  /* 0x0000004200147308 */ /* 0x0009620000002400 */
[----:B------:R-:W-:Y:S01]  /*4890*/  FMUL.FTZ R8, R64, UR6 ;  /* 0x0000000640087c20 */ /* 0x000fe20008410000 */
[----:B------:R-:W-:Y:S01]  /*48a0*/  @P2 SHF.R.U32.HI R65, RZ, UR7, R6 ;  /* 0x00000007ff412c19 */ /* 0x000fe20008011606 */
[----:B------:R-:W-:Y:S01]  /*48b0*/  UIMAD UR7, UR39, -0x70, URZ ;  /* 0xffffff90270778a4 */ /* 0x000fe2000f8e023f */
[----:B------:R-:W-:Y:S01]  /*48c0*/  FMUL.FTZ R11, R68, UR6 ;  /* 0x00000006440b7c20 */ /* 0x000fe20008410000 */
[----:B------:R-:W-:Y:S01]  /*48d0*/  FMUL.FTZ R71, R71, UR6 ;  /* 0x0000000647477c20 */ /* 0x000fe20008410000 */
[----:B------:R-:W-:Y:S01]  /*48e0*/  FMUL.FTZ R10, R69, UR6 ;  /* 0x00000006450a7c20 */ /* 0x000fe20008410000 */
[----:B------:R-:W0:Y:S01]  /*48f0*/  SHFL.IDX PT, R6, R65, 0x1, 0x1c1f ;  /* 0x003c1f0041067f89 */ /* 0x000e2200000e0000 */
[----:B------:R-:W5:Y:S01]  /*4900*/  MUFU.TANH R72, R67 ;  /* 0x0000004300487308 */ /* 0x000f620000002400 */
[----:B----4-:R-:W-:Y:S01]  /*4910*/  IMAD.U32 R66, RZ, RZ, UR10 ;  /* 0x0000000aff427e24 */ /* 0x010fe2000f8e00ff */
[----:B------:R-:W-:Y:S01]  /*4920*/  UMOV UR10, UR11 ;  /* 0x0000000b000a7c82 */ /* 0x000fe20008000000 */
[----:B------:R-:W4:Y:S03]  /*4930*/  SHFL.IDX PT, R65, R65, RZ, 0x1c1f ;  /* 0x001c1fff41417589 */ /* 0x000f2600000e0000 */
[----:B------:R-:W-:-:S02]  /*4940*/  IADD3 R66, -R19, 0x70, R66 ;  /* 0x0000007013427810 */ /* 0x000fc40007ffe142 */
[----:B------:R-:W5:Y:S08]  /*4950*/  MUFU.TANH R70, R70 ;  /* 0x0000004600467308 */ /* 0x000f700000002400 */
[----:B------:R-:W5:Y:S08]  /*4960*/  MUFU.TANH R71, R71 ;  /* 0x0000004700477308 */ /* 0x000f700000002400 */
        /* <DEDUP_REMOVED lines=8> */
[----:B------:R1:W5:Y:S01]  /*49f0*/  MUFU.TANH R56, R58 ;  /* 0x0000003a00387308 */ /* 0x0003620000002400 */
[----:B------:R-:W-:Y:S01]  /*4a00*/  HGMMA.64x16x16.F32 R48, gdesc[UR48], R48, gsb0 ;  /* 0x00200000303079f0 */ /* 0x000fe20008000830 */
[----:B------:R-:W-:Y:S01]  /*4a10*/  UIADD3 UR50, UR37, 0x906, URZ ;  /* 0x0000090625327890 */ /* 0x000fe2000fffe03f */
[----:B------:R-:W-:Y:S01]  /*4a20*/  IMAD.U32 R60, RZ, RZ, UR19 ;  /* 0x00000013ff3c7e24 */ /* 0x000fe2000f8e00ff */
[----:B------:R-:W-:Y:S01]  /*4a30*/  UMOV UR51, 0x40000040 ;  /* 0x4000004000337882 */ /* 0x000fe20000000000 */
[----:B------:R-:W-:Y:S01]  /*4a40*/  FMUL.FTZ R62, R62, UR6 ;  /* 0x000000063e3e7c20 */ /* 0x000fe20008410000 */
[----:B------:R-:W-:Y:S01]  /*4a50*/  FMUL.FTZ R14, R61, UR6 ;  /* 0x000000063d0e7c20 */ /* 0x000fe20008410000 */
[----:B------:R-:W-:Y:S01]  /*4a60*/  FMUL.FTZ R59, R59, UR6 ;  /* 0x000000063b3b7c20 */ /* 0x000fe20008410000 */
[----:B------:R2:W-:Y:S01]  /*4a70*/  MUFU.TANH R76, R63 ;  /* 0x0000003f004c7308 */ /* 0x0005e20000002400 */
[----:B-1----:R-:W-:-:S02]  /*4a80*/  IMAD.U32 R58, RZ, RZ, UR7 ;  /* 0x00000007ff3a7e24 */ /* 0x002fc4000f8e00ff */
[----:B------:R-:W-:-:S05]  /*4a90*/  FMUL.FTZ R13, R57, UR6 ;  /* 0x00000006390d7c20 */ /* 0x000fca0008410000 */
[----:B------:R1:W-:Y:S01]  /*4aa0*/  MUFU.TANH R73, R62 ;  /* 0x0000003e00497308 */ /* 0x0003e20000002400 */
[----:B--2---:R-:W-:-:S04]  /*4ab0*/  IADD3 R63, -R19, 0x71, R58 ;  /* 0x00000071133f7810 */ /* 0x004fc80007ffe13a */
[----:B------:R-:W-:-:S03]  /*4ac0*/  IADD3 R63, -R60, UR18, R63 ;  /* 0x000000123c3f7c10 */ /* 0x000fc6000fffe13f */
[----:B------:R2:W2:Y:S01]  /*4ad0*/  MUFU.TANH R69, R59 ;  /* 0x0000003b00457308 */ /* 0x0004a20000002400 */
[-CC-:B0-----:R-:W-:Y:S02]  /*4ae0*/  VIADDMNMX R67, R6, R63.reuse, R66.reuse, PT ;  /* 0x0000003f06437246 */ /* 0x181fe40003800142 */
[----:B----4-:R-:W-:Y:S02]  /*4af0*/  VIADDMNMX R65, R65, R63, R66, PT ;  /* 0x0000003f41417246 */ /* 0x010fe40003800142 */
[C---:B------:R-:W-:Y:S02]  /*4b00*/  ISETP.GT.AND P5, PT, R67.reuse, RZ, PT ;  /* 0x000000ff4300720c */ /* 0x040fe40003fa4270 */
[C---:B------:R-:W-:Y:S01]  /*4b10*/  ISETP.GT.AND P6, PT, R67.reuse, 0x1, PT ;  /* 0x000000014300780c */ /* 0x040fe20003fc4270 */
[----:B------:R-:W-:Y:S01]  /*4b20*/  MUFU.TANH R9, R9 ;  /* 0x0000000900097308 */ /* 0x000fe20000002400 */
[----:B------:R-:W-:Y:S02]  /*4b30*/  ISETP.GT.AND P4, PT, R67, 0x8, PT ;  /* 0x000000084300780c */ /* 0x000fe40003f84270 */
[----:B------:R-:W-:-:S02]  /*4b40*/  FSEL R68, R74, -INF , P5 ;  /* 0xff8000004a447808 */ /* 0x000fc40002800000 */
[----:B------:R-:W-:Y:S02]  /*4b50*/  FSEL R64, R75, -INF , P6 ;  /* 0xff8000004b407808 */ /* 0x000fe40003000000 */
[C---:B------:R-:W-:Y:S01]  /*4b60*/  ISETP.GT.AND P3, PT, R67.reuse, 0x9, PT ;  /* 0x000000094300780c */ /* 0x040fe20003f64270 */
[----:B------:R-:W-:Y:S01]  /*4b70*/  MUFU.TANH R11, R11 ;  /* 0x0000000b000b7308 */ /* 0x000fe20000002400 */
[----:B-1----:R-:W-:Y:S02]  /*4b80*/  FSEL R62, R78, -INF , P4 ;  /* 0xff8000004e3e7808 */ /* 0x002fe40002000000 */
[----:B------:R-:W-:Y:S02]  /*4b90*/  ISETP.GT.AND P5, PT, R67, 0x10, PT ;  /* 0x000000104300780c */ /* 0x000fe40003fa4270 */
[----:B---3--:R-:W-:Y:S02]  /*4ba0*/  FSEL R61, R79, -INF , P3 ;  /* 0xff8000004f3d7808 */ /* 0x008fe40001800000 */
[----:B------:R-:W-:Y:S01]  /*4bb0*/  ISETP.GT.AND P3, PT, R67, 0x11, PT ;  /* 0x000000114300780c */ /* 0x000fe20003f64270 */
[----:B------:R-:W-:Y:S01]  /*4bc0*/  MUFU.TANH R10, R10 ;  /* 0x0000000a000a7308 */ /* 0x000fe20000002400 */
[----:B-----5:R-:W-:-:S02]  /*4bd0*/  FSEL R60, R20, -INF , P5 ;  /* 0xff800000143c7808 */ /* 0x020fc40002800000 */
[----:B------:R-:W-:Y:S01]  /*4be0*/  ISETP.GT.AND P4, PT, R67, 0x18, PT ;  /* 0x000000184300780c */ /* 0x000fe20003f84270 */
[----:B------:R-:W-:Y:S02]  /*4bf0*/  WARPGROUP.DEPBAR.LE gsb0, 0x0 ;  /* 0x00008000000079c5 */ /* 0x000fe40000010000 */
[----:B------:R-:W-:Y:S01]  /*4c00*/  WARPGROUP.ARRIVE ;  /* 0x00000000000079c5 */ /* 0x000fe20000000000 */
[----:B------:R-:W-:Y:S01]  /*4c10*/  FMUL.FTZ R21, R48, UR6 ;  /* 0x0000000630157c20 */ /* 0x000fe20008410000 */
[----:B------:R-:W-:Y:S01]  /*4c20*/  FMUL.FTZ R48, R49, UR6 ;  /* 0x0000000631307c20 */ /* 0x000fe20008410000 */
[----:B------:R-:W-:Y:S01]  /*4c30*/  FMNMX.FTZ R49, R68, R64, !PT ;  /* 0x0000004044317209 */ /* 0x000fe20007810000 */
[----:B------:R-:W-:Y:S01]  /*4c40*/  FMUL.FTZ R50, R50, UR6 ;  /* 0x0000000632327c20 */ /* 0x000fe20008410000 */
[----:B--2---:R-:W-:Y:S01]  /*4c50*/  FSEL R59, R72, -INF , P3 ;  /* 0xff800000483b7808 */ /* 0x004fe20001800000 */
[----:B------:R-:W-:Y:S01]  /*4c60*/  HGMMA.64x16x16.F32 R40, gdesc[UR48], R40, gsb0 ;  /* 0x00200000302879f0 */ /* 0x000fe20008000828 */
[----:B------:R-:W-:Y:S01]  /*4c70*/  UIADD3 UR50, UR37, 0x986, URZ ;  /* 0x0000098625327890 */ /* 0x000fe2000fffe03f */
[----:B------:R-:W-:Y:S01]  /*4c80*/  FMNMX.FTZ R6, R62, R49, !PT ;  /* 0x000000313e067209 */ /* 0x000fe20007810000 */
[----:B------:R-:W-:Y:S01]  /*4c90*/  UMOV UR51, 0x40000040 ;  /* 0x4000004000337882 */ /* 0x000fe20000000000 */
[----:B------:R-:W-:Y:S01]  /*4ca0*/  ISETP.GT.AND P3, PT, R67, 0x19, PT ;  /* 0x000000194300780c */ /* 0x000fe20003f64270 */
[----:B------:R-:W-:Y:S01]  /*4cb0*/  FMUL.FTZ R51, R51, UR6 ;  /* 0x0000000633337c20 */ /* 0x000fe20008410000 */
[----:B------:R-:W-:Y:S01]  /*4cc0*/  FMNMX.FTZ R49, R61, R6, !PT ;  /* 0x000000063d317209 */ /* 0x000fe20007810000 */
        /* <DEDUP_REMOVED lines=8> */
[----:B------:R-:W-:Y:S01]  /*4d50*/  MUFU.TANH R51, R51 ;  /* 0x0000003300337308 */ /* 0x000fe20000002400 */
[----:B------:R-:W-:-:S02]  /*4d60*/  ISETP.GT.AND P3, PT, R67, 0x21, PT ;  /* 0x000000214300780c */ /* 0x000fc40003f64270 */
[----:B------:R-:W-:Y:S02]  /*4d70*/  FSEL R56, R56, -INF , P4 ;  /* 0xff80000038387808 */ /* 0x000fe40002000000 */
[----:B------:R-:W-:Y:S02]  /*4d80*/  ISETP.GT.AND P4, PT, R67, 0x28, PT ;  /* 0x000000284300780c */ /* 0x000fe40003f84270 */
[----:B------:R-:W-:Y:S01]  /*4d90*/  ISETP.GT.AND P5, PT, R65, 0x8, PT ;  /* 0x000000084100780c */ /* 0x000fe20003fa4270 */
[----:B------:R1:W-:Y:S08]  /*4da0*/  MUFU.TANH R81, R55 ;  /* 0x0000003700517308 */ /* 0x0003f00000002400 */
[----:B------:R2:W3:Y:S01]  /*4db0*/  MUFU.TANH R80, R54 ;  /* 0x0000003600507308 */ /* 0x0004e20000002400 */
[----:B-1----:R-:W-:-:S02]  /*4dc0*/  FSEL R55, R69, -INF , P3 ;  /* 0xff80000045377808 */ /* 0x002fc40001800000 */
[----:B------:R-:W-:-:S04]  /*4dd0*/  ISETP.GT.AND P3, PT, R67, 0x29, PT ;  /* 0x000000294300780c */ /* 0x000fc80003f64270 */
[----:B------:R-:W-:Y:S01]  /*4de0*/  FSEL R50, R76, -INF , P3 ;  /* 0xff8000004c327808 */ /* 0x000fe20001800000 */
[----:B------:R-:W-:Y:S01]  /*4df0*/  MUFU.TANH R12, R12 ;  /* 0x0000000c000c7308 */ /* 0x000fe20000002400 */
[----:B--2---:R-:W-:Y:S02]  /*4e00*/  FSEL R54, R73, -INF , P4 ;  /* 0xff80000049367808 */ /* 0x004fe40002000000 */
[C---:B------:R-:W-:Y:S02]  /*4e10*/  ISETP.GT.AND P4, PT, R67.reuse, 0x30, PT ;  /* 0x000000304300780c */ /* 0x040fe40003f84270 */
[----:B------:R-:W-:-:S03]  /*4e20*/  ISETP.GT.AND P3, PT, R67, 0x31, PT ;  /* 0x000000314300780c */ /* 0x000fc60003f64270 */
[----:B------:R-:W-:Y:S01]  /*4e30*/  MUFU.TANH R13, R13 ;  /* 0x0000000d000d7308 */ /* 0x000fe20000002400 */
[----:B------:R-:W-:Y:S02]  /*4e40*/  WARPGROUP.DEPBAR.LE gsb0, 0x0 ;  /* 0x00008000000079c5 */ /* 0x000fe40000010000 */
[----:B------:R-:W-:Y:S01]  /*4e50*/  WARPGROUP.ARRIVE ;  /* 0x00000000000079c5 */ /* 0x000fe20000000000 */
[----:B------:R-:W-:Y:S01]  /*4e60*/  FMUL.FTZ R43, R43, UR6 ;  /* 0x000000062b2b7c20 */ /* 0x000fe20008410000 */
[----:B------:R-:W-:Y:S01]  /*4e70*/  FMUL.FTZ R47, R47, UR6 ;  /* 0x000000062f2f7c20 */ /* 0x000fe20008410000 */
[----:B------:R-:W-:Y:S01]  /*4e80*/  FMUL.FTZ R42, R42, UR6 ;  /* 0x000000062a2a7c20 */ /* 0x000fe20008410000 */
[----:B------:R-:W-:Y:S01]  /*4e90*/  FMUL.FTZ R46, R46, UR6 ;  /* 0x000000062e2e7c20 */ /* 0x000fe20008410000 */
[----:B------:R1:W2:Y:S01]  /*4ea0*/  MUFU.TANH R74, R43 ;  /* 0x0000002b004a7308 */ /* 0x0002a20000002400 */
        /* <DEDUP_REMOVED lines=8> */
[----:B-1----:R-:W-:-:S04]  /*4f30*/  FMNMX.FTZ R43, R59, R6, !PT ;  /* 0x000000063b2b7209 */ /* 0x002fc80007810000 */
[----:B------:R-:W-:-:S03]  /*4f40*/  FMNMX.FTZ R6, R58, R43, !PT ;  /* 0x0000002b3a067209 */ /* 0x000fc60007810000 */
[----:B------:R-:W1:Y:S01]  /*4f50*/  MUFU.TANH R42, R42 ;  /* 0x0000002a002a7308 */ /* 0x000e620000002400 */
[----:B------:R-:W-:-:S04]  /*4f60*/  FMNMX.FTZ R43, R57, R6, !PT ;  /* 0x00000006392b7209 */ /* 0x000fc80007810000 */
[----:B------:R-:W-:-:S03]  /*4f70*/  FMNMX.FTZ R6, R56, R43, !PT ;  /* 0x0000002b38067209 */ /* 0x000fc60007810000 */
[----:B------:R-:W5:Y:S01]  /*4f80*/  MUFU.TANH R75, R46 ;  /* 0x0000002e004b7308 */ /* 0x000f620000002400 */
[----:B------:R-:W-:-:S04]  /*4f90*/  FMNMX.FTZ R43, R55, R6, !PT ;  /* 0x00000006372b7209 */ /* 0x000fc80007810000 */
[----:B----4-:R-:W-:Y:S02]  /*4fa0*/  FMNMX.FTZ R47, R54, R43, !PT ;  /* 0x0000002b362f7209 */ /* 0x010fe40007810000 */
[----:B0-----:R-:W-:Y:S01]  /*4fb0*/  FSEL R43, R77, -INF , P4 ;  /* 0xff8000004d2b7808 */ /* 0x001fe20002000000 */
[----:B------:R-:W-:Y:S01]  /*4fc0*/  MUFU.TANH R15, R15 ;  /* 0x0000000f000f7308 */ /* 0x000fe20000002400 */
[----:B------:R-:W-:Y:S02]  /*4fd0*/  FMNMX.FTZ R20, R50, R47, !PT ;  /* 0x0000002f32147209 */ /* 0x000fe40007810000 */
[----:B------:R-:W-:Y:S02]  /*4fe0*/  ISETP.GT.AND P4, PT, R67, 0x38, PT ;  /* 0x000000384300780c */ /* 0x000fe40003f84270 */
[----:B------:R-:W-:Y:S02]  /*4ff0*/  FMNMX.FTZ R47, R43, R20, !PT ;  /* 0x000000142b2f7209 */ /* 0x000fe40007810000 */
[----:B---3--:R-:W-:Y:S01]  /*5000*/  FSEL R20, R80, -INF , P4 ;  /* 0xff80000050147808 */ /* 0x008fe20002000000 */
[----:B------:R-:W-:Y:S01]  /*5010*/  MUFU.TANH R14, R14 ;  /* 0x0000000e000e7308 */ /* 0x000fe20000002400 */
[----:B------:R-:W-:-:S07]  /*5020*/  ISETP.GT.AND P4, PT, R67, 0x40, PT ;  /* 0x000000404300780c */ /* 0x000fce0003f84270 */
[----:B------:R-:W-:Y:S01]  /*5030*/  MUFU.TANH R21, R21 ;  /* 0x0000001500157308 */ /* 0x000fe20000002400 */
[----:B------:R-:W-:Y:S02]  /*5040*/  WARPGROUP.DEPBAR.LE gsb0, 0x0 ;  /* 0x00008000000079c5 */ /* 0x000fe40000010000 */
[----:B------:R-:W-:Y:S01]  /*5050*/  WARPGROUP.ARRIVE ;  /* 0x00000000000079c5 */ /* 0x000fe20000000000 */
[----:B------:R-:W-:Y:S01]  /*5060*/  FMUL.FTZ R6, R38, UR6 ;  /* 0x0000000626067c20 */ /* 0x000fe20008410000 */
[----:B------:R-:W-:Y:S01]  /*5070*/  FSEL R38, R51, -INF , P3 ;  /* 0xff80000033267808 */ /* 0x000fe20001800000 */
[----:B------:R-:W-:Y:S01]  /*5080*/  FMUL.FTZ R34, R34, UR6 ;  /* 0x0000000622227c20 */ /* 0x000fe20008410000 */
[----:B------:R-:W-:Y:S01]  /*5090*/  ISETP.GT.AND P3, PT, R67, 0x39, PT ;  /* 0x000000394300780c */ /* 0x000fe20003f64270 */
[----:B------:R-:W-:Y:S01]  /*50a0*/  MUFU.TANH R72, R6 ;  /* 0x0000000600487308 */ /* 0x000fe20000002400 */
[----:B------:R-:W-:Y:S01]  /*50b0*/  HGMMA.64x16x16.F32 R24, gdesc[UR48], R24, gsb0 ;  /* 0x00200000301879f0 */ /* 0x000fe20008000818 */
[----:B------:R-:W-:Y:S01]  /*50c0*/  FMNMX.FTZ R47, R38, R47, !PT ;  /* 0x0000002f262f7209 */ /* 0x000fe20007810000 */
[----:B------:R-:W-:Y:S01]  /*50d0*/  FMUL.FTZ R35, R35, UR6 ;  /* 0x0000000623237c20 */ /* 0x000fe20008410000 */
[----:B------:R-:W-:Y:S01]  /*50e0*/  FMUL.FTZ R39, R39, UR6 ;  /* 0x0000000627277c20 */ /* 0x000fe20008410000 */
[----:B------:R-:W-:Y:S01]  /*50f0*/  FMUL.FTZ R33, R33, UR6 ;  /* 0x0000000621217c20 */ /* 0x000fe20008410000 */
[----:B------:R-:W-:Y:S01]  /*5100*/  FMNMX.FTZ R47, R20, R47, !PT ;  /* 0x0000002f142f7209 */ /* 0x000fe20007810000 */
[----:B------:R-:W-:Y:S01]  /*5110*/  FMUL.FTZ R37, R37, UR6 ;  /* 0x0000000625257c20 */ /* 0x000fe20008410000 */
[----:B------:R0:W3:Y:S01]  /*5120*/  MUFU.TANH R71, R34 ;  /* 0x0000002200477308 */ /* 0x0000e20000002400 */
[----:B------:R-:W-:Y:S01]  /*5130*/  FMUL.FTZ R32, R32, UR6 ;  /* 0x0000000620207c20 */ /* 0x000fe20008410000 */
[----:B------:R-:W-:-:S06]  /*5140*/  FMUL.FTZ R36, R36, UR6 ;  /* 0x0000000624247c20 */ /* 0x000fcc0008410000 */
[----:B------:R2:W4:Y:S01]  /*5150*/  MUFU.TANH R69, R35 ;  /* 0x0000002300457308 */ /* 0x0005220000002400 */
[----:B0-----:R-:W-:Y:S02]  /*5160*/  FSEL R34, R81, -INF , P3 ;  /* 0xff80000051227808 */ /* 0x001fe40001800000 */
[----:B------:R-:W-:Y:S02]  /*5170*/  CS2R R80, SRZ ;  /* 0x0000000000507805 */ /* 0x000fe4000001ff00 */
[C---:B------:R-:W-:Y:S02]  /*5180*/  ISETP.GT.AND P3, PT, R67.reuse, 0x41, PT ;  /* 0x000000414300780c */ /* 0x040fe40003f64270 */
[----:B------:R-:W-:Y:S01]  /*5190*/  FMNMX.FTZ R47, R34, R47, !PT ;  /* 0x0000002f222f7209 */ /* 0x000fe20007810000 */
[----:B------:R-:W0:Y:S01]  /*51a0*/  MUFU.TANH R73, R39 ;  /* 0x0000002700497308 */ /* 0x000e220000002400 */
[----:B--2---:R-:W-:Y:S02]  /*51b0*/  FSEL R35, R74, -INF , P3 ;  /* 0xff8000004a237808 */ /* 0x004fe40001800000 */
[----:B------:R-:W-:-:S05]  /*51c0*/  ISETP.GT.AND P3, PT, R67, 0x49, PT ;  /* 0x000000494300780c */ /* 0x000fca0003f64270 */
[----:B------:R-:W-:Y:S08]  /*51d0*/  MUFU.TANH R48, R48 ;  /* 0x0000003000307308 */ /* 0x000ff00000002400 */
[----:B------:R-:W-:Y:S08]  /*51e0*/  MUFU.TANH R45, R45 ;  /* 0x0000002d002d7308 */ /* 0x000ff00000002400 */
[----:B------:R-:W-:Y:S01]  /*51f0*/  MUFU.TANH R36, R36 ;  /* 0x0000002400247308 */ /* 0x000fe20000002400 */
[----:B------:R-:W-:-:S02]  /*5200*/  WARPGROUP.DEPBAR.LE gsb0, 0x0 ;  /* 0x00008000000079c5 */ /* 0x000fc40000010000 */
[----:B------:R-:W-:Y:S01]  /*5210*/  FMUL.FTZ R6, R26, UR6 ;  /* 0x000000061a067c20 */ /* 0x000fe20008410000 */
[----:B-1----:R-:W-:Y:S01]  /*5220*/  FSEL R26, R42, -INF , P4 ;  /* 0xff8000002a1a7808 */ /* 0x002fe20002000000 */
[----:B------:R-:W-:Y:S01]  /*5230*/  FMUL.FTZ R46, R27, UR6 ;  /* 0x000000061b2e7c20 */ /* 0x000fe20008410000 */
[----:B------:R-:W-:Y:S02]  /*5240*/  ISETP.GT.AND P4, PT, R67, 0x48, PT ;  /* 0x000000484300780c */ /* 0x000fe40003f84270 */
[----:B------:R1:W2:Y:S01]  /*5250*/  MUFU.TANH R76, R6 ;  /* 0x00000006004c7308 */ /* 0x0002a20000002400 */
[----:B------:R-:W-:Y:S01]  /*5260*/  FMNMX.FTZ R42, R26, R47, !PT ;  /* 0x0000002f1a2a7209 */ /* 0x000fe20007810000 */
[----:B------:R-:W-:Y:S01]  /*5270*/  FMUL.FTZ R51, R31, UR6 ;  /* 0x000000061f337c20 */ /* 0x000fe20008410000 */
[----:B-----5:R-:W-:Y:S01]  /*5280*/  FSEL R27, R75, -INF , P4 ;  /* 0xff8000004b1b7808 */ /* 0x020fe20002000000 */
[----:B------:R-:W-:Y:S01]  /*5290*/  FMUL.FTZ R24, R24, UR6 ;  /* 0x0000000618187c20 */ /* 0x000fe20008410000 */
[----:B------:R-:W-:Y:S01]  /*52a0*/  FMNMX.FTZ R70, R35, R42, !PT ;  /* 0x0000002a23467209 */ /* 0x000fe20007810000 */
[----:B------:R-:W-:Y:S01]  /*52b0*/  FMUL.FTZ R25, R25, UR6 ;  /* 0x0000000619197c20 */ /* 0x000fe20008410000 */
[----:B------:R-:W-:Y:S01]  /*52c0*/  ISETP.GT.AND P4, PT, R67, 0x50, PT ;  /* 0x000000504300780c */ /* 0x000fe20003f84270 */
[----:B------:R0:W5:Y:S01]  /*52d0*/  MUFU.TANH R74, R46 ;  /* 0x0000002e004a7308 */ /* 0x0001620000002400 */
[----:B------:R-:W-:Y:S01]  /*52e0*/  FSEL R42, R49, -INF , P3 ;  /* 0xff800000312a7808 */ /* 0x000fe20001800000 */
[----:B-1----:R-:W-:Y:S01]  /*52f0*/  FMUL.FTZ R6, R30, UR6 ;  /* 0x000000061e067c20 */ /* 0x002fe20008410000 */
[----:B------:R-:W-:Y:S01]  /*5300*/  FMNMX.FTZ R47, R27, R70, !PT ;  /* 0x000000461b2f7209 */ /* 0x000fe20007810000 */
[----:B------:R-:W-:Y:S01]  /*5310*/  FMUL.FTZ R28, R28, UR6 ;  /* 0x000000061c1c7c20 */ /* 0x000fe20008410000 */
[----:B------:R-:W-:Y:S01]  /*5320*/  ISETP.GT.AND P3, PT, R67, 0x51, PT ;  /* 0x000000514300780c */ /* 0x000fe20003f64270 */
[----:B------:R1:W-:Y:S01]  /*5330*/  @!P1 SYNCS.ARRIVE.TRANS64.RED.A1T0 RZ, [R0+URZ], RZ ;  /* 0x000000ff00ff99a7 */ /* 0x0003e2000810043f */
[----:B---3--:R-:W-:Y:S01]  /*5340*/  FSEL R39, R71, -INF , P4 ;  /* 0xff80000047277808 */ /* 0x008fe20002000000 */
[----:B------:R-:W-:Y:S01]  /*5350*/  MUFU.TANH R75, R33 ;  /* 0x00000021004b7308 */ /* 0x000fe20000002400 */
[----:B------:R-:W-:-:S02]  /*5360*/  FMNMX.FTZ R70, R42, R47, !PT ;  /* 0x0000002f2a467209 */ /* 0x000fc40007810000 */
[----:B------:R-:W-:Y:S02]  /*5370*/  ISETP.GT.AND P4, PT, R67, 0x58, PT ;  /* 0x000000584300780c */ /* 0x000fe40003f84270 */
[----:B----4-:R-:W-:Y:S02]  /*5380*/  FSEL R30, R69, -INF , P3 ;  /* 0xff800000451e7808 */ /* 0x010fe40001800000 */
[----:B------:R-:W-:Y:S01]  /*5390*/  FMNMX.FTZ R47, R39, R70, !PT ;  /* 0x00000046272f7209 */ /* 0x000fe20007810000 */
[----:B------:R3:W4:Y:S01]  /*53a0*/  MUFU.TANH R71, R6 ;  /* 0x0000000600477308 */ /* 0x0007220000002400 */
[----:B------:R-:W-:Y:S02]  /*53b0*/  ISETP.GT.AND P3, PT, R67, 0x59, PT ;  /* 0x000000594300780c */ /* 0x000fe40003f64270 */
[----:B------:R-:W-:Y:S02]  /*53c0*/  FSEL R31, R72, -INF , P4 ;  /* 0xff800000481f7808 */ /* 0x000fe40002000000 */
[----:B------:R-:W-:-:S02]  /*53d0*/  FMNMX.FTZ R70, R30, R47, !PT ;  /* 0x0000002f1e467209 */ /* 0x000fc40007810000 */
[----:B------:R-:W-:Y:S01]  /*53e0*/  ISETP.GT.AND P4, PT, R67, 0x60, PT ;  /* 0x000000604300780c */ /* 0x000fe20003f84270 */
[----:B------:R4:W1:Y:S01]  /*53f0*/  MUFU.TANH R72, R51 ;  /* 0x0000003300487308 */ /* 0x0008620000002400 */
[----:B0-----:R-:W-:Y:S01]  /*5400*/  FSEL R46, R73, -INF , P3 ;  /* 0xff800000492e7808 */ /* 0x001fe20001800000 */
[----:B---3--:R-:W-:Y:S01]  /*5410*/  FMUL.FTZ R6, R52, UR6 ;  /* 0x0000000634067c20 */ /* 0x008fe20008410000 */
[----:B------:R-:W-:Y:S02]  /*5420*/  FMNMX.FTZ R49, R31, R70, !PT ;  /* 0x000000461f317209 */ /* 0x000fe40007810000 */
[----:B------:R-:W-:Y:S02]  /*5430*/  ISETP.GT.AND P3, PT, R67, 0x61, PT ;  /* 0x000000614300780c */ /* 0x000fe40003f64270 */
[----:B--2---:R-:W-:Y:S01]  /*5440*/  FSEL R47, R76, -INF , P4 ;  /* 0xff8000004c2f7808 */ /* 0x004fe20002000000 */
[----:B------:R0:W2:Y:S01]  /*5450*/  MUFU.TANH R69, R6 ;  /* 0x0000000600457308 */ /* 0x0000a20000002400 */
[----:B------:R-:W-:-:S02]  /*5460*/  FMNMX.FTZ R52, R46, R49, !PT ;  /* 0x000000312e347209 */ /* 0x000fc40007810000 */
[----:B------:R-:W-:Y:S02]  /*5470*/  ISETP.GT.AND P4, PT, R67, 0x68, PT ;  /* 0x000000684300780c */ /* 0x000fe40003f84270 */
[----:B-----5:R-:W-:Y:S02]  /*5480*/  FSEL R49, R74, -INF , P3 ;  /* 0xff8000004a317808 */ /* 0x020fe40001800000 */
[----:B------:R-:W-:Y:S01]  /*5490*/  FMNMX.FTZ R52, R47, R52, !PT ;  /* 0x000000342f347209 */ /* 0x000fe20007810000 */
[----:B------:R-:W-:Y:S01]  /*54a0*/  MUFU.TANH R76, R37 ;  /* 0x00000025004c7308 */ /* 0x000fe20000002400 */
[----:B------:R-:W-:Y:S02]  /*54b0*/  ISETP.GT.AND P3, PT, R67, 0x69, PT ;  /* 0x000000694300780c */ /* 0x000fe40003f64270 */
[----:B----4-:R-:W-:Y:S02]  /*54c0*/  FSEL R51, R71, -INF , P4 ;  /* 0xff80000047337808 */ /* 0x010fe40002000000 */
[----:B------:R-:W-:-:S02]  /*54d0*/  FMNMX.FTZ R70, R49, R52, !PT ;  /* 0x0000003431467209 */ /* 0x000fc40007810000 */
[----:B-1----:R-:W-:Y:S01]  /*54e0*/  FSEL R52, R72, -INF , P3 ;  /* 0xff80000048347808 */ /* 0x002fe20001800000 */
[----:B------:R-:W1:Y:S01]  /*54f0*/  MUFU.TANH R71, R53 ;  /* 0x0000003500477308 */ /* 0x000e620000002400 */
[----:B------:R-:W-:Y:S02]  /*5500*/  FMNMX.FTZ R67, R51, R70, !PT ;  /* 0x0000004633437209 */ /* 0x000fe40007810000 */
[----:B------:R-:W-:Y:S02]  /*5510*/  ISETP.GT.AND P4, PT, R65, 0x1, PT ;  /* 0x000000014100780c */ /* 0x000fe40003f84270 */
[----:B------:R-:W-:-:S03]  /*5520*/  FMNMX.FTZ R67, R52, R67, !PT ;  /* 0x0000004334437209 */ /* 0x000fc60007810000 */
[----:B------:R-:W3:Y:S02]  /*5530*/  MUFU.TANH R70, R40 ;  /* 0x0000002800467308 */ /* 0x000ee40000002400 */
[----:B0-----:R-:W0:Y:S06]  /*5540*/  SHFL.BFLY PT, R6, R67, 0x2, 0x1f ;  /* 0x0c401f0043067f89 */ /* 0x001e2c00000e0000 */
[----:B------:R4:W5:Y:S08]  /*5550*/  MUFU.TANH R72, R41 ;  /* 0x0000002900487308 */ /* 0x0009700000002400 */
[----:B------:R2:W-:Y:S01]  /*5560*/  MUFU.TANH R74, R32 ;  /* 0x00000020004a7308 */ /* 0x0005e20000002400 */
[----:B----4-:R-:W-:-:S02]  /*5570*/  FSEL R41, R3, -INF , P4 ;  /* 0xff80000003297808 */ /* 0x010fc40002000000 */
[----:B------:R-:W-:-:S05]  /*5580*/  ISETP.GT.AND P4, PT, R65, 0x10, PT ;  /* 0x000000104100780c */ /* 0x000fca0003f84270 */
[----:B------:R-:W-:Y:S01]  /*5590*/  MUFU.TANH R77, R24 ;  /* 0x00000018004d7308 */ /* 0x000fe20000002400 */
[----:B--2---:R-:W-:Y:S01]  /*55a0*/  FMUL.FTZ R32, R29, UR6 ;  /* 0x000000061d207c20 */ /* 0x004fe20008410000 */
[----:B0-----:R-:W-:Y:S01]  /*55b0*/  FMNMX.FTZ R53, R67, R6, !PT ;  /* 0x0000000643357209 */ /* 0x001fe20007810000 */
[----:B------:R-:W-:Y:S01]  /*55c0*/  @UP0 ULDC UR6, c[0x0][0x44c] ;  /* 0x0001130000060ab9 */ /* 0x000fe20000000800 */
[----:B------:R-:W-:Y:S01]  /*55d0*/  FSEL R29, R7, -INF , P5 ;  /* 0xff800000071d7808 */ /* 0x000fe20002800000 */
[----:B------:R-:W-:Y:S02]  /*55e0*/  UIMAD.WIDE.U32 UR6, UR11, UR6, URZ ;  /* 0x000000060b0672a5 */ /* 0x000fe4000f8e003f */
[----:B------:R-:W0:Y:S01]  /*55f0*/  SHFL.BFLY PT, R6, R53, 0x1, 0x1f ;  /* 0x0c201f0035067f89 */ /* 0x000e2200000e0000 */
[----:B------:R2:W4:Y:S01]  /*5600*/  MUFU.TANH R73, R44 ;  /* 0x0000002c00497308 */ /* 0x0005220000002400 */
[----:B------:R-:W-:Y:S02]  /*5610*/  @UP0 ULDC UR11, c[0x0][0x450] ;  /* 0x00011400000b0ab9 */ /* 0x000fe40000000800 */
[----:B------:R-:W-:Y:S01]  /*5620*/  @UP0 USHF.R.U32.HI UR10, URZ, UR11, UR7 ;  /* 0x0000000b3f0a0299 */ /* 0x000fe20008011607 */
[----:B------:R-:W-:-:S03]  /*5630*/  UMOV UR6, URZ ;  /* 0x0000003f00067c82 */ /* 0x000fc60008000000 */
[----:B------:R-:W-:Y:S01]  /*5640*/  UIADD3 UR7, UR10, UR18, -UR19 ;  /* 0x000000120a077290 */ /* 0x000fe2000fffe813 */
[----:B------:R-:W4:Y:S01]  /*5650*/  MUFU.TANH R25, R25 ;  /* 0x0000001900197308 */ /* 0x000f220000002400 */
[----:B--2---:R-:W-:Y:S02]  /*5660*/  FSEL R44, R8, -INF , P4 ;  /* 0xff800000082c7808 */ /* 0x004fe40002000000 */
[----:B------:R-:W-:Y:S01]  /*5670*/  ISETP.GT.AND P4, PT, R65, 0x18, PT ;  /* 0x000000184100780c */ /* 0x000fe20003f84270 */
[----:B------:R-:W-:-:S04]  /*5680*/  UIMAD.WIDE UR6, UR7, -0x6db6db6d, UR6 ;  /* 0x92492493070678a5 */ /* 0x000fc8000f8e0206 */
[----:B------:R-:W2:Y:S01]  /*5690*/  MUFU.TANH R28, R28 ;  /* 0x0000001c001c7308 */ /* 0x000ea20000002400 */
[----:B------:R-:W-:-:S04]  /*56a0*/  USHF.R.U32.HI UR6, URZ, 0x1f, UR7 ;  /* 0x0000001f3f067899 */ /* 0x000fc80008011607 */
[----:B------:R-:W-:Y:S01]  /*56b0*/  ULEA.HI.SX32 UR6, UR7, UR6, 0x1a ;  /* 0x0000000607067291 */ /* 0x000fe2000f8fd23f */
[----:B0-----:R-:W-:Y:S02]  /*56c0*/  FMNMX.FTZ R6, R53, R6, !PT ;  /* 0x0000000635067209 */ /* 0x001fe40007810000 */
[----:B------:R-:W0:Y:S01]  /*56d0*/  MUFU.TANH R78, R32 ;  /* 0x00000020004e7308 */ /* 0x000e220000002400 */
[----:B------:R-:W-:Y:S01]  /*56e0*/  UISETP.LT.AND UP1, UPT, UR15, UR6, UPT ;  /* 0x000000060f00728c */ /* 0x000fe2000bf21270 */
[C---:B------:R-:W-:Y:S01]  /*56f0*/  FSETP.NEU.FTZ.AND P3, PT, R6.reuse, -INF , PT ;  /* 0xff8000000600780b */ /* 0x040fe20003f7d000 */
[----:B------:R-:W-:Y:S02]  /*5700*/  FMUL.FTZ R33, R6, UR14 ;  /* 0x0000000e06217c20 */ /* 0x000fe40008410000 */
[----:B------:R-:W-:-:S03]  /*5710*/  USEL UR7, UR15, UR6, !UP1 ;  /* 0x000000060f077287 */ /* 0x000fc6000c800000 */
[----:B------:R-:W-:Y:S01]  /*5720*/  FSEL R37, R33, RZ, P3 ;  /* 0x000000ff21257208 */ /* 0x000fe20001800000 */
[----:B------:R-:W-:Y:S01]  /*5730*/  UISETP.GE.AND UP1, UPT, UR38, UR7, UPT ;  /* 0x000000072600728c */ /* 0x000fe2000bf26270 */
[----:B------:R-:W-:-:S03]  /*5740*/  ISETP.GT.AND P3, PT, R65, RZ, PT ;  /* 0x000000ff4100720c */ /* 0x000fc60003f64270 */
[--C-:B------:R-:W-:Y:S01]  /*5750*/  FFMA.FTZ R203, R62, UR14, -R37.reuse ;  /* 0x0000000e3ecb7c23 */ /* 0x100fe20008010825 */
[----:B------:R-:W-:Y:S01]  /*5760*/  FSEL R40, R2, -INF , P3 ;  /* 0xff80000002287808 */ /* 0x000fe20001800000 */
[--C-:B------:R-:W-:Y:S01]  /*5770*/  FFMA.FTZ R7, R61, UR14, -R37.reuse ;  /* 0x0000000e3d077c23 */ /* 0x100fe20008010825 */
[----:B------:R-:W-:Y:S01]  /*5780*/  ISETP.GT.AND P3, PT, R65, 0x9, PT ;  /* 0x000000094100780c */ /* 0x000fe20003f64270 */
[--C-:B------:R-:W-:Y:S01]  /*5790*/  FFMA.FTZ R197, R60, UR14, -R37.reuse ;  /* 0x0000000e3cc57c23 */ /* 0x100fe20008010825 */
[----:B------:R-:W-:Y:S01]  /*57a0*/  FMNMX.FTZ R24, R40, R41, !PT ;  /* 0x0000002928187209 */ /* 0x000fe20007810000 */
[--C-:B------:R-:W-:Y:S01]  /*57b0*/  FFMA.FTZ R2, R64, UR14, -R37.reuse ;  /* 0x0000000e40027c23 */ /* 0x100fe20008010825 */
[----:B------:R-:W-:Y:S01]  /*57c0*/  FSEL R33, R4, -INF , P3 ;  /* 0xff80000004217808 */ /* 0x000fe20001800000 */
[--C-:B------:R-:W-:Y:S01]  /*57d0*/  FFMA.FTZ R199, R58, UR14, -R37.reuse ;  /* 0x0000000e3ac77c23 */ /* 0x100fe20008010825 */
[----:B------:R-:W-:Y:S01]  /*57e0*/  FMNMX.FTZ R24, R29, R24, !PT ;  /* 0x000000181d187209 */ /* 0x000fe20007810000 */
        /* <DEDUP_REMOVED lines=26> */
[----:B------:R-:W0:Y:S01]  /*5990*/  MUFU.EX2 R2, R2 ;  /* 0x0000000200027308 */ /* 0x000e220000000800 */
[----:B------:R-:W-:Y:S01]  /*59a0*/  ISETP.GT.AND P4, PT, R65, 0x28, PT ;  /* 0x000000284100780c */ /* 0x000fe20003f84270 */
[--C-:B------:R-:W-:Y:S01]  /*59b0*/  FFMA.FTZ R189, R43, UR14, -R37.reuse ;  /* 0x0000000e2bbd7c23 */ /* 0x100fe20008010825 */
[----:B------:R-:W-:Y:S01]  /*59c0*/  FSEL R60, R13, -INF , P3 ;  /* 0xff8000000d3c7808 */ /* 0x000fe20001800000 */
[--C-:B------:R-:W-:Y:S01]  /*59d0*/  FFMA.FTZ R181, R39, UR14, -R37.reuse ;  /* 0x0000000e27b57c23 */ /* 0x100fe20008010825 */
[----:B------:R-:W-:Y:S01]  /*59e0*/  FMNMX.FTZ R3, R63, R8, !PT ;  /* 0x000000083f037209 */ /* 0x000fe20007810000 */
[--C-:B------:R-:W-:Y:S01]  /*59f0*/  FFMA.FTZ R8, R59, UR14, -R37.reuse ;  /* 0x0000000e3b087c23 */ /* 0x100fe20008010825 */
[----:B------:R-:W-:Y:S01]  /*5a00*/  ISETP.GT.AND P3, PT, R65, 0x29, PT ;  /* 0x000000294100780c */ /* 0x000fe20003f64270 */
[----:B------:R-:W0:Y:S01]  /*5a10*/  MUFU.EX2 R203, R203 ;  /* 0x000000cb00cb7308 */ /* 0x000e220000000800 */
[----:B------:R-:W-:Y:S01]  /*5a20*/  FSEL R64, R15, -INF , P4 ;  /* 0xff8000000f407808 */ /* 0x000fe20002000000 */
[--C-:B------:R-:W-:Y:S01]  /*5a30*/  FFMA.FTZ R30, R30, UR14, -R37.reuse ;  /* 0x0000000e1e1e7c23 */ /* 0x100fe20008010825 */
[----:B------:R-:W-:Y:S01]  /*5a40*/  FMNMX.FTZ R3, R60, R3, !PT ;  /* 0x000000033c037209 */ /* 0x000fe20007810000 */
[--C-:B------:R-:W-:Y:S01]  /*5a50*/  FFMA.FTZ R177, R47, UR14, -R37.reuse ;  /* 0x0000000e2fb17c23 */ /* 0x100fe20008010825 */
[----:B------:R-:W-:Y:S01]  /*5a60*/  ISETP.GT.AND P4, PT, R65, 0x30, PT ;  /* 0x000000304100780c */ /* 0x000fe20003f84270 */
[--C-:B------:R-:W-:Y:S01]  /*5a70*/  FFMA.FTZ R49, R49, UR14, -R37.reuse ;  /* 0x0000000e31317c23 */ /* 0x100fe20008010825 */
[----:B------:R-:W-:Y:S01]  /*5a80*/  FSEL R59, R14, -INF , P3 ;  /* 0xff8000000e3b7808 */ /* 0x000fe20001800000 */
[----:B------:R-:W0:Y:S01]  /*5a90*/  MUFU.EX2 R197, R197 ;  /* 0x000000c500c57308 */ /* 0x000e220000000800 */
[----:B------:R-:W-:Y:S01]  /*5aa0*/  FMNMX.FTZ R10, R64, R3, !PT ;  /* 0x00000003400a7209 */ /* 0x000fe20007810000 */
[----:B------:R-:W-:Y:S01]  /*5ab0*/  FFMA.FTZ R179, R51, UR14, -R37 ;  /* 0x0000000e33b37c23 */ /* 0x000fe20008010825 */
[----:B------:R-:W-:-:S02]  /*5ac0*/  ISETP.GT.AND P3, PT, R65, 0x31, PT ;  /* 0x000000314100780c */ /* 0x000fc40003f64270 */
[----:B------:R-:W-:Y:S02]  /*5ad0*/  FSEL R66, R21, -INF , P4 ;  /* 0xff80000015427808 */ /* 0x000fe40002000000 */
[----:B------:R-:W-:Y:S01]  /*5ae0*/  FMNMX.FTZ R3, R59, R10, !PT ;  /* 0x0000000a3b037209 */ /* 0x000fe20007810000 */
[----:B------:R-:W-:Y:S01]  /*5af0*/  FFMA.FTZ R10, R57, UR14, -R37 ;  /* 0x0000000e390a7c23 */ /* 0x000fe20008010825 */
[C---:B------:R-:W-:Y:S01]  /*5b00*/  ISETP.GT.AND P4, PT, R65.reuse, 0x38, PT ;  /* 0x000000384100780c */ /* 0x040fe20003f84270 */
[----:B------:R-:W0:Y:S01]  /*5b10*/  MUFU.EX2 R8, R8 ;  /* 0x0000000800087308 */ /* 0x000e220000000800 */
[----:B------:R-:W-:Y:S02]  /*5b20*/  FSEL R58, R48, -INF , P3 ;  /* 0xff800000303a7808 */ /* 0x000fe40001800000 */
[----:B------:R-:W-:Y:S02]  /*5b30*/  FMNMX.FTZ R3, R66, R3, !PT ;  /* 0x0000000342037209 */ /* 0x000fe40007810000 */
[----:B------:R-:W-:-:S02]  /*5b40*/  ISETP.GT.AND P3, PT, R65, 0x39, PT ;  /* 0x000000394100780c */ /* 0x000fc40003f64270 */
[----:B------:R-:W-:Y:S01]  /*5b50*/  FSEL R67, R69, -INF , P4 ;  /* 0xff80000045437808 */ /* 0x000fe20002000000 */
[----:B------:R-:W0:Y:S01]  /*5b60*/  MUFU.EX2 R199, R199 ;  /* 0x000000c700c77308 */ /* 0x000e220000000800 */
[----:B------:R-:W-:Y:S02]  /*5b70*/  FMNMX.FTZ R12, R58, R3, !PT ;  /* 0x000000033a0c7209 */ /* 0x000fe40007810000 */
[----:B------:R-:W-:Y:S02]  /*5b80*/  ISETP.GT.AND P4, PT, R65, 0x40, PT ;  /* 0x000000404100780c */ /* 0x000fe40003f84270 */
[----:B-1----:R-:W-:Y:S02]  /*5b90*/  FSEL R57, R71, -INF , P3 ;  /* 0xff80000047397808 */ /* 0x002fe40001800000 */
[----:B------:R-:W-:Y:S01]  /*5ba0*/  FMNMX.FTZ R12, R67, R12, !PT ;  /* 0x0000000c430c7209 */ /* 0x000fe20007810000 */
[----:B------:R-:W1:Y:S01]  /*5bb0*/  MUFU.EX2 R10, R10 ;  /* 0x0000000a000a7308 */ /* 0x000e620000000800 */
[----:B------:R-:W-:-:S02]  /*5bc0*/  ISETP.GT.AND P3, PT, R65, 0x41, PT ;  /* 0x000000414100780c */ /* 0x000fc40003f64270 */
[----:B---3--:R-:W-:Y:S02]  /*5bd0*/  FSEL R68, R70, -INF , P4 ;  /* 0xff80000046447808 */ /* 0x008fe40002000000 */
[----:B------:R-:W-:Y:S02]  /*5be0*/  CS2R R70, SRZ ;  /* 0x0000000000467805 */ /* 0x000fe4000001ff00 */
[----:B------:R-:W-:Y:S01]  /*5bf0*/  FMNMX.FTZ R3, R57, R12, !PT ;  /* 0x0000000c39037209 */ /* 0x000fe20007810000 */
[----:B------:R-:W-:Y:S01]  /*5c00*/  FFMA.FTZ R12, R55, UR14, -R37 ;  /* 0x0000000e370c7c23 */ /* 0x000fe20008010825 */
[----:B------:R-:W-:Y:S01]  /*5c10*/  ISETP.GT.AND P4, PT, R65, 0x48, PT ;  /* 0x000000484100780c */ /* 0x000fe20003f84270 */
[----:B------:R-:W-:Y:S01]  /*5c20*/  MUFU.EX2 R193, R193 ;  /* 0x000000c100c17308 */ /* 0x000fe20000000800 */
[----:B-----5:R-:W-:Y:S02]  /*5c30*/  FSEL R56, R72, -INF , P3 ;  /* 0xff80000048387808 */ /* 0x020fe40001800000 */
[----:B------:R-:W-:-:S02]  /*5c40*/  CS2R R54, SRZ ;  /* 0x0000000000367805 */ /* 0x000fc4000001ff00 */
[----:B------:R-:W-:Y:S02]  /*5c50*/  FMNMX.FTZ R3, R68, R3, !PT ;  /* 0x0000000344037209 */ /* 0x000fe40007810000 */
[----:B------:R-:W-:Y:S02]  /*5c60*/  ISETP.GT.AND P3, PT, R65, 0x49, PT ;  /* 0x000000494100780c */ /* 0x000fe40003f64270 */
[----:B----4-:R-:W-:Y:S01]  /*5c70*/  FSEL R48, R73, -INF , P4 ;  /* 0xff80000049307808 */ /* 0x010fe20002000000 */
[----:B------:R-:W-:Y:S01]  /*5c80*/  MUFU.EX2 R12, R12 ;  /* 0x0000000c000c7308 */ /* 0x000fe20000000800 */
[----:B------:R-:W-:Y:S02]  /*5c90*/  FMNMX.FTZ R3, R56, R3, !PT ;  /* 0x0000000338037209 */ /* 0x000fe40007810000 */
[----:B------:R-:W-:Y:S02]  /*5ca0*/  CS2R R72, SRZ ;  /* 0x0000000000487805 */ /* 0x000fe4000001ff00 */
[----:B------:R-:W-:-:S02]  /*5cb0*/  ISETP.GT.AND P4, PT, R65, 0x50, PT ;  /* 0x000000504100780c */ /* 0x000fc40003f84270 */
[----:B------:R-:W-:Y:S02]  /*5cc0*/  FSEL R45, R45, -INF , P3 ;  /* 0xff8000002d2d7808 */ /* 0x000fe40001800000 */
[----:B------:R-:W-:Y:S01]  /*5cd0*/  FMNMX.FTZ R14, R48, R3, !PT ;  /* 0x00000003300e7209 */ /* 0x000fe20007810000 */
[----:B------:R-:W-:Y:S01]  /*5ce0*/  MUFU.EX2 R195, R195 ;  /* 0x000000c300c37308 */ /* 0x000fe20000000800 */
[----:B------:R-:W-:Y:S02]  /*5cf0*/  ISETP.GT.AND P3, PT, R65, 0x51, PT ;  /* 0x000000514100780c */ /* 0x000fe40003f64270 */
[----:B------:R-:W-:Y:S02]  /*5d00*/  FSEL R21, R74, -INF , P4 ;  /* 0xff8000004a157808 */ /* 0x000fe40002000000 */
[----:B------:R-:W-:Y:S02]  /*5d10*/  FMNMX.FTZ R14, R45, R14, !PT ;  /* 0x0000000e2d0e7209 */ /* 0x000fe40007810000 */
[----:B------:R-:W-:Y:S01]  /*5d20*/  ISETP.GT.AND P4, PT, R65, 0x58, PT ;  /* 0x000000584100780c */ /* 0x000fe20003f84270 */
[----:B------:R-:W-:Y:S01]  /*5d30*/  MUFU.EX2 R189, R189 ;  /* 0x000000bd00bd7308 */ /* 0x000fe20000000800 */
[----:B------:R-:W-:-:S02]  /*5d40*/  FSEL R3, R75, -INF , P3 ;  /* 0xff8000004b037808 */ /* 0x000fc40001800000 */
[----:B------:R-:W-:Y:S02]  /*5d50*/  CS2R R74, SRZ ;  /* 0x00000000004a7805 */ /* 0x000fe4000001ff00 */
[----:B------:R-:W-:Y:S02]  /*5d60*/  FMNMX.FTZ R14, R21, R14, !PT ;  /* 0x0000000e150e7209 */ /* 0x000fe40007810000 */
[----:B------:R-:W-:Y:S02]  /*5d70*/  ISETP.GT.AND P3, PT, R65, 0x59, PT ;  /* 0x000000594100780c */ /* 0x000fe40003f64270 */
[----:B------:R-:W-:Y:S01]  /*5d80*/  FSEL R9, R36, -INF , P4 ;  /* 0xff80000024097808 */ /* 0x000fe20002000000 */
[----:B------:R-:W-:Y:S01]  /*5d90*/  MUFU.EX2 R191, R191 ;  /* 0x000000bf00bf7308 */ /* 0x000fe20000000800 */
[----:B------:R-:W-:Y:S02]  /*5da0*/  FMNMX.FTZ R24, R3, R14, !PT ;  /* 0x0000000e03187209 */ /* 0x000fe40007810000 */
[----:B------:R-:W-:-:S02]  /*5db0*/  ISETP.GT.AND P4, PT, R65, 0x60, PT ;  /* 0x000000604100780c */ /* 0x000fc40003f84270 */
[----:B------:R-:W-:Y:S02]  /*5dc0*/  FSEL R11, R76, -INF , P3 ;  /* 0xff8000004c0b7808 */ /* 0x000fe40001800000 */
[----:B------:R-:W-:Y:S01]  /*5dd0*/  FMNMX.FTZ R24, R9, R24, !PT ;  /* 0x0000001809187209 */ /* 0x000fe20007810000 */
[----:B------:R3:W-:Y:S01]  /*5de0*/  MUFU.EX2 R14, R50 ;  /* 0x00000032000e7308 */ /* 0x0007e20000000800 */
[----:B------:R-:W-:Y:S02]  /*5df0*/  ISETP.GT.AND P3, PT, R65, 0x61, PT ;  /* 0x000000614100780c */ /* 0x000fe40003f64270 */
[----:B------:R-:W-:Y:S02]  /*5e00*/  FSEL R13, R77, -INF , P4 ;  /* 0xff8000004d0d7808 */ /* 0x000fe40002000000 */
[----:B------:R-:W-:Y:S02]  /*5e10*/  CS2R R76, SRZ ;  /* 0x00000000004c7805 */ /* 0x000fe4000001ff00 */
[----:B------:R-:W-:-:S02]  /*5e20*/  FMNMX.FTZ R24, R11, R24, !PT ;  /* 0x000000180b187209 */ /* 0x000fc40007810000 */
[----:B------:R-:W-:Y:S01]  /*5e30*/  ISETP.GT.AND P4, PT, R65, 0x68, PT ;  /* 0x000000684100780c */ /* 0x000fe20003f84270 */
[----:B------:R-:W-:Y:S01]  /*5e40*/  MUFU.EX2 R20, R20 ;  /* 0x0000001400147308 */ /* 0x000fe20000000800 */
[----:B------:R-:W-:Y:S02]  /*5e50*/  FSEL R15, R25, -INF , P3 ;  /* 0xff800000190f7808 */ /* 0x000fe40001800000 */
[----:B---3--:R-:W-:Y:S02]  /*5e60*/  CS2R R50, SRZ ;  /* 0x0000000000327805 */ /* 0x008fe4000001ff00 */
[----:B------:R-:W-:Y:S02]  /*5e70*/  FMNMX.FTZ R24, R13, R24, !PT ;  /* 0x000000180d187209 */ /* 0x000fe40007810000 */
[----:B------:R-:W-:Y:S02]  /*5e80*/  ISETP.GT.AND P3, PT, R65, 0x69, PT ;  /* 0x000000694100780c */ /* 0x000fe40003f64270 */
[----:B--2---:R-:W-:Y:S01]  /*5e90*/  FSEL R25, R28, -INF , P4 ;  /* 0xff8000001c197808 */ /* 0x004fe20002000000 */
[----:B------:R-:W-:Y:S01]  /*5ea0*/  MUFU.EX2 R185, R185 ;  /* 0x000000b900b97308 */ /* 0x000fe20000000800 */
[----:B------:R-:W-:-:S02]  /*5eb0*/  FMNMX.FTZ R32, R15, R24, !PT ;  /* 0x000000180f207209 */ /* 0x000fc40007810000 */
[----:B0-----:R-:W-:Y:S02]  /*5ec0*/  FSEL R28, R78, -INF , P3 ;  /* 0xff8000004e1c7808 */ /* 0x001fe40001800000 */
[----:B------:R-:W-:Y:S02]  /*5ed0*/  CS2R R78, SRZ ;  /* 0x00000000004e7805 */ /* 0x000fe4000001ff00 */
[----:B------:R-:W-:Y:S01]  /*5ee0*/  FMNMX.FTZ R7, R25, R32, !PT ;  /* 0x0000002019077209 */ /* 0x000fe20007810000 */
[----:B------:R-:W-:Y:S01]  /*5ef0*/  FFMA.FTZ R32, R42, UR14, -R37 ;  /* 0x0000000e2a207c23 */ /* 0x000fe20008010825 */
[----:B------:R0:W-:Y:S02]  /*5f00*/  MUFU.EX2 R24, R38 ;  /* 0x0000002600187308 */ /* 0x0001e40000000800 */
[----:B------:R-:W-:-:S05]  /*5f10*/  FMNMX.FTZ R7, R28, R7, !PT ;  /* 0x000000071c077209 */ /* 0x000fca0007810000 */
[----:B------:R-:W2:Y:S01]  /*5f20*/  SHFL.BFLY PT, R34, R7, 0x2, 0x1f ;  /* 0x0c401f0007227f89 */ /* 0x000ea200000e0000 */
[----:B------:R-:W-:Y:S01]  /*5f30*/  MUFU.EX2 R26, R26 ;  /* 0x0000001a001a7308 */ /* 0x000fe20000000800 */
[----:B0-----:R-:W-:-:S07]  /*5f40*/  FFMA.FTZ R38, R52, UR14, -R37 ;  /* 0x0000000e34267c23 */ /* 0x001fce0008010825 */
[----:B------:R-:W-:Y:S08]  /*5f50*/  MUFU.EX2 R187, R187 ;  /* 0x000000bb00bb7308 */ /* 0x000ff00000000800 */
[----:B------:R-:W-:Y:S01]  /*5f60*/  MUFU.EX2 R32, R32 ;  /* 0x0000002000207308 */ /* 0x000fe20000000800 */
[----:B--2---:R-:W-:Y:S01]  /*5f70*/  FMNMX.FTZ R27, R7, R34, !PT ;  /* 0x00000022071b7209 */ /* 0x004fe20007810000 */
[----:B------:R-:W-:-:S06]  /*5f80*/  FFMA.FTZ R34, R46, UR14, -R37 ;  /* 0x0000000e2e227c23 */ /* 0x000fcc0008010825 */
[----:B------:R-:W-:Y:S01]  /*5f90*/  MUFU.EX2 R181, R181 ;  /* 0x000000b500b57308 */ /* 0x000fe20000000800 */
[----:B------:R-:W-:Y:S01]  /*5fa0*/  CS2R R46, SRZ ;  /* 0x00000000002e7805 */ /* 0x000fe2000001ff00 */
[----:B------:R-:W0:Y:S06]  /*5fb0*/  SHFL.BFLY PT, R36, R27, 0x1, 0x1f ;  /* 0x0c201f001b247f89 */ /* 0x000e2c00000e0000 */
[----:B------:R-:W-:Y:S08]  /*5fc0*/  MUFU.EX2 R30, R30 ;  /* 0x0000001e001e7308 */ /* 0x000ff00000000800 */
[----:B------:R-:W-:Y:S08]  /*5fd0*/  MUFU.EX2 R183, R183 ;  /* 0x000000b700b77308 */ /* 0x000ff00000000800 */
[----:B------:R-:W-:Y:S01]  /*5fe0*/  MUFU.EX2 R34, R34 ;  /* 0x0000002200227308 */ /* 0x000fe20000000800 */
[----:B0-----:R-:W-:-:S04]  /*5ff0*/  FMNMX.FTZ R7, R27, R36, !PT ;  /* 0x000000241b077209 */ /* 0x001fc80007810000 */
[C---:B------:R-:W-:Y:S01]  /*6000*/  FSETP.NEU.FTZ.AND P3, PT, R7.reuse, -INF , PT ;  /* 0xff8000000700780b */ /* 0x040fe20003f7d000 */
[----:B------:R-:W-:Y:S02]  /*6010*/  FMUL.FTZ R27, R7, UR14 ;  /* 0x0000000e071b7c20 */ /* 0x000fe40008410000 */
[----:B------:R-:W-:Y:S03]  /*6020*/  MUFU.EX2 R177, R177 ;  /* 0x000000b100b17308 */ /* 0x000fe60000000800 */
[----:B------:R-:W-:Y:S02]  /*6030*/  FSEL R42, R27, RZ, P3 ;  /* 0x000000ff1b2a7208 */ /* 0x000fe40001800000 */
[----:B------:R-:W-:-:S03]  /*6040*/  PLOP3.LUT P3, PT, PT, PT, UP1, 0x80, 0x0 ;  /* 0x000000000000781c */ /* 0x000fc60003f6f018 */
[----:B------:R-:W-:Y:S01]  /*6050*/  MUFU.EX2 R36, R49 ;  /* 0x0000003100247308 */ /* 0x000fe20000000800 */
[--C-:B------:R-:W-:Y:S01]  /*6060*/  FFMA.FTZ R200, R40, UR14, -R42.reuse ;  /* 0x0000000e28c87c23 */ /* 0x100fe2000801082a */
[--C-:B------:R-:W-:Y:S01]  /*6070*/  FFMA.FTZ R27, R41, UR14, -R42.reuse ;  /* 0x0000000e291b7c23 */ /* 0x100fe2000801082a */
[----:B------:R-:W-:Y:S01]  /*6080*/  FFMA.FTZ R202, R29, UR14, -R42 ;  /* 0x0000000e1dca7c23 */ /* 0x000fe2000801082a */
        /* <DEDUP_REMOVED lines=20> */
[----:B------:R-:W2:Y:S01]  /*61d0*/  MUFU.EX2 R202, R202 ;  /* 0x000000ca00ca7308 */ /* 0x000ea20000000800 */
[----:B------:R-:W-:Y:S01]  /*61e0*/  FADD.FTZ R37, R199, R40 ;  /* 0x00000028c7257221 */ /* 0x000fe20000010000 */
[--C-:B------:R-:W-:Y:S01]  /*61f0*/  FFMA.FTZ R68, R68, UR14, -R42.reuse ;  /* 0x0000000e44447c23 */ /* 0x100fe2000801082a */
[--C-:B------:R-:W-:Y:S01]  /*6200*/  FFMA.FTZ R56, R56, UR14, -R42.reuse ;  /* 0x0000000e38387c23 */ /* 0x100fe2000801082a */
[--C-:B------:R-:W-:Y:S01]  /*6210*/  FFMA.FTZ R48, R48, UR14, -R42.reuse ;  /* 0x0000000e30307c23 */ /* 0x100fe2000801082a */
[----:B-1----:R-:W-:Y:S01]  /*6220*/  FADD.FTZ R44, R10, R37 ;  /* 0x000000250a2c7221 */ /* 0x002fe20000010000 */
[--C-:B------:R-:W-:Y:S01]  /*6230*/  FFMA.FTZ R3, R3, UR14, -R42.reuse ;  /* 0x0000000e03037c23 */ /* 0x100fe2000801082a */
[----:B------:R-:W-:Y:S01]  /*6240*/  FFMA.FTZ R45, R45, UR14, -R42 ;  /* 0x0000000e2d2d7c23 */ /* 0x000fe2000801082a */
[----:B------:R-:W1:Y:S01]  /*6250*/  MUFU.EX2 R29, R29 ;  /* 0x0000001d001d7308 */ /* 0x000e620000000800 */
[----:B0-----:R-:W-:Y:S01]  /*6260*/  FADD.FTZ R35, R200, R27 ;  /* 0x0000001bc8237221 */ /* 0x001fe20000010000 */
[----:B------:R-:W-:Y:S01]  /*6270*/  FADD.FTZ R39, R193, R44 ;  /* 0x0000002cc1277221 */ /* 0x000fe20000010000 */
[--C-:B------:R-:W-:Y:S01]  /*6280*/  FFMA.FTZ R21, R21, UR14, -R42.reuse ;  /* 0x0000000e15157c23 */ /* 0x100fe2000801082a */
[--C-:B------:R-:W-:Y:S01]  /*6290*/  FFMA.FTZ R9, R9, UR14, -R42.reuse ;  /* 0x0000000e09097c23 */ /* 0x100fe2000801082a */
[----:B------:R-:W-:Y:S01]  /*62a0*/  F2FP.F16.F32.PACK_AB R201, R2, R201 ;  /* 0x000000c902c9723e */ /* 0x000fe200000000ff */
[----:B------:R-:W-:Y:S01]  /*62b0*/  FADD.FTZ R44, R12, R39 ;  /* 0x000000270c2c7221 */ /* 0x000fe20000010000 */
[----:B------:R-:W-:Y:S01]  /*62c0*/  FFMA.FTZ R11, R11, UR14, -R42 ;  /* 0x0000000e0b0b7c23 */ /* 0x000fe2000801082a */
[----:B------:R-:W0:Y:S01]  /*62d0*/  MUFU.EX2 R196, R196 ;  /* 0x000000c400c47308 */ /* 0x000e220000000800 */
[----:B--2---:R-:W-:Y:S01]  /*62e0*/  FADD.FTZ R40, R202, R35 ;  /* 0x00000023ca287221 */ /* 0x004fe20000010000 */
[----:B------:R-:W-:Y:S01]  /*62f0*/  FADD.FTZ R39, R195, R44 ;  /* 0x0000002cc3277221 */ /* 0x000fe20000010000 */
[--C-:B------:R-:W-:Y:S01]  /*6300*/  FFMA.FTZ R13, R13, UR14, -R42.reuse ;  /* 0x0000000e0d0d7c23 */ /* 0x100fe2000801082a */
[--C-:B------:R-:W-:Y:S01]  /*6310*/  FFMA.FTZ R15, R15, UR14, -R42.reuse ;  /* 0x0000000e0f0f7c23 */ /* 0x100fe2000801082a */
[--C-:B------:R-:W-:Y:S01]  /*6320*/  FFMA.FTZ R25, R25, UR14, -R42.reuse ;  /* 0x0000000e19197c23 */ /* 0x100fe2000801082a */
[----:B------:R-:W-:Y:S01]  /*6330*/  FADD.FTZ R44, R14, R39 ;  /* 0x000000270e2c7221 */ /* 0x000fe20000010000 */
[----:B------:R-:W-:Y:S01]  /*6340*/  FFMA.FTZ R28, R28, UR14, -R42 ;  /* 0x0000000e1c1c7c23 */ /* 0x000fe2000801082a */
[----:B------:R-:W2:Y:S01]  /*6350*/  MUFU.EX2 R31, R31 ;  /* 0x0000001f001f7308 */ /* 0x000ea20000000800 */
[----:B-1----:R-:W-:Y:S01]  /*6360*/  FADD.FTZ R37, R29, R40 ;  /* 0x000000281d257221 */ /* 0x002fe20000010000 */
[----:B------:R-:W-:Y:S01]  /*6370*/  FADD.FTZ R39, R189, R44 ;  /* 0x0000002cbd277221 */ /* 0x000fe20000010000 */
[----:B------:R-:W-:Y:S01]  /*6380*/  F2FP.F16.F32.PACK_AB R197, R8, R197 ;  /* 0x000000c508c5723e */ /* 0x000fe200000000ff */
[----:B------:R-:W-:Y:S01]  /*6390*/  IMAD.U32 R8, RZ, RZ, UR7 ;  /* 0x00000007ff087e24 */ /* 0x000fe2000f8e00ff */
[----:B------:R-:W-:-:S02]  /*63a0*/  F2FP.F16.F32.PACK_AB R203, R4, R203 ;  /* 0x000000cb04cb723e */ /* 0x000fc400000000ff */
[----:B------:R-:W-:Y:S02]  /*63b0*/  CS2R R52, SRZ ;  /* 0x0000000000347805 */ /* 0x000fe4000001ff00 */
[----:B------:R-:W-:Y:S01]  /*63c0*/  F2FP.F16.F32.PACK_AB R189, R24, R189 ;  /* 0x000000bd18bd723e */ /* 0x000fe200000000ff */
[----:B------:R-:W1:Y:S01]  /*63d0*/  MUFU.EX2 R62, R62 ;  /* 0x0000003e003e7308 */ /* 0x000e620000000800 */
[----:B0-----:R-:W-:Y:S01]  /*63e0*/  FADD.FTZ R40, R196, R37 ;  /* 0x00000025c4287221 */ /* 0x001fe20000010000 */
[----:B------:R-:W-:Y:S02]  /*63f0*/  F2FP.F16.F32.PACK_AB R200, R27, R200 ;  /* 0x000000c81bc8723e */ /* 0x000fe400000000ff */
[----:B------:R-:W-:Y:S02]  /*6400*/  CS2R R42, SRZ ;  /* 0x00000000002a7805 */ /* 0x000fe4000001ff00 */
[----:B------:R-:W-:Y:S02]  /*6410*/  F2FP.F16.F32.PACK_AB R202, R29, R202 ;  /* 0x000000ca1dca723e */ /* 0x000fe400000000ff */
[----:B------:R-:W-:Y:S01]  /*6420*/  F2FP.F16.F32.PACK_AB R199, R10, R199 ;  /* 0x000000c70ac7723e */ /* 0x000fe200000000ff */
[----:B------:R-:W0:Y:S01]  /*6430*/  MUFU.EX2 R61, R61 ;  /* 0x0000003d003d7308 */ /* 0x000e220000000800 */
[C---:B--2---:R-:W-:Y:S01]  /*6440*/  FADD.FTZ R37, R31.reuse, R40 ;  /* 0x000000281f257221 */ /* 0x044fe20000010000 */
[----:B------:R-:W-:-:S02]  /*6450*/  F2FP.F16.F32.PACK_AB R196, R31, R196 ;  /* 0x000000c41fc4723e */ /* 0x000fc400000000ff */
[----:B------:R-:W-:Y:S02]  /*6460*/  F2FP.F16.F32.PACK_AB R193, R12, R193 ;  /* 0x000000c10cc1723e */ /* 0x000fe400000000ff */
[----:B------:R-:W-:Y:S02]  /*6470*/  F2FP.F16.F32.PACK_AB R195, R14, R195 ;  /* 0x000000c30ec3723e */ /* 0x000fe400000000ff */
[----:B------:R-:W2:Y:S01]  /*6480*/  MUFU.EX2 R63, R63 ;  /* 0x0000003f003f7308 */ /* 0x000ea20000000800 */
[----:B-1----:R-:W-:-:S07]  /*6490*/  FADD.FTZ R40, R62, R37 ;  /* 0x000000253e287221 */ /* 0x002fce0000010000 */
[----:B------:R-:W1:Y:S01]  /*64a0*/  MUFU.EX2 R60, R60 ;  /* 0x0000003c003c7308 */ /* 0x000e620000000800 */
[C---:B0-----:R-:W-:Y:S01]  /*64b0*/  FADD.FTZ R40, R61.reuse, R40 ;  /* 0x000000283d287221 */ /* 0x041fe20000010000 */
[----:B------:R-:W-:-:S06]  /*64c0*/  F2FP.F16.F32.PACK_AB R198, R61, R62 ;  /* 0x0000003e3dc6723e */ /* 0x000fcc00000000ff */
[----:B------:R-:W0:Y:S01]  /*64d0*/  MUFU.EX2 R64, R64 ;  /* 0x0000004000407308 */ /* 0x000e220000000800 */
[----:B--2---:R-:W-:Y:S01]  /*64e0*/  FADD.FTZ R37, R63, R40 ;  /* 0x000000283f257221 */ /* 0x004fe20000010000 */
[----:B------:R-:W-:-:S04]  /*64f0*/  FADD.FTZ R40, R24, R39 ;  /* 0x0000002718287221 */ /* 0x000fc80000010000 */
[----:B------:R-:W-:Y:S01]  /*6500*/  FADD.FTZ R39, R191, R40 ;  /* 0x00000028bf277221 */ /* 0x000fe20000010000 */
[----:B------:R-:W-:Y:S01]  /*6510*/  F2FP.F16.F32.PACK_AB R191, R20, R191 ;  /* 0x000000bf14bf723e */ /* 0x000fe200000000ff */
[----:B------:R-:W2:Y:S01]  /*6520*/  MUFU.EX2 R59, R59 ;  /* 0x0000003b003b7308 */ /* 0x000ea20000000800 */
[----:B-1----:R-:W-:Y:S01]  /*6530*/  FADD.FTZ R37, R60, R37 ;  /* 0x000000253c257221 */ /* 0x002fe20000010000 */
[----:B------:R-:W-:Y:S01]  /*6540*/  FADD.FTZ R40, R20, R39 ;  /* 0x0000002714287221 */ /* 0x000fe20000010000 */
[----:B------:R-:W-:Y:S02]  /*6550*/  F2FP.F16.F32.PACK_AB R192, R60, R63 ;  /* 0x0000003f3cc0723e */ /* 0x000fe400000000ff */
[----:B------:R-:W-:Y:S02]  /*6560*/  CS2R R62, SRZ ;  /* 0x00000000003e7805 */ /* 0x000fe4000001ff00 */
[----:B------:R-:W-:Y:S01]  /*6570*/  CS2R R60, SRZ ;  /* 0x00000000003c7805 */ /* 0x000fe2000001ff00 */
[----:B------:R-:W-:Y:S01]  /*6580*/  FADD.FTZ R39, R185, R40 ;  /* 0x00000028b9277221 */ /* 0x000fe20000010000 */
[----:B------:R-:W-:Y:S01]  /*6590*/  F2FP.F16.F32.PACK_AB R185, R26, R185 ;  /* 0x000000b91ab9723e */ /* 0x000fe200000000ff */
[----:B------:R-:W1:Y:S01]  /*65a0*/  MUFU.EX2 R66, R66 ;  /* 0x0000004200427308 */ /* 0x000e620000000800 */
[----:B0-----:R-:W-:Y:S01]  /*65b0*/  FADD.FTZ R0, R64, R37 ;  /* 0x0000002540007221 */ /* 0x001fe20000010000 */
[----:B------:R-:W-:Y:S01]  /*65c0*/  FADD.FTZ R40, R26, R39 ;  /* 0x000000271a287221 */ /* 0x000fe20000010000 */
[----:B------:R-:W-:-:S05]  /*65d0*/  CS2R R26, SRZ ;  /* 0x00000000001a7805 */ /* 0x000fca000001ff00 */
[----:B------:R0:W3:Y:S01]  /*65e0*/  MUFU.EX2 R33, R58 ;  /* 0x0000003a00217308 */ /* 0x0000e20000000800 */
[C---:B--2---:R-:W-:Y:S01]  /*65f0*/  FADD.FTZ R37, R59.reuse, R0 ;  /* 0x000000003b257221 */ /* 0x044fe20000010000 */
[----:B------:R-:W-:Y:S02]  /*6600*/  F2FP.F16.F32.PACK_AB R194, R59, R64 ;  /* 0x000000403bc2723e */ /* 0x000fe400000000ff */
[----:B------:R-:W-:-:S04]  /*6610*/  CS2R R64, SRZ ;  /* 0x0000000000407805 */ /* 0x000fc8000001ff00 */
[----:B------:R-:W-:Y:S01]  /*6620*/  MUFU.EX2 R67, R67 ;  /* 0x0000004300437308 */ /* 0x000fe20000000800 */
[----:B-1----:R-:W-:Y:S01]  /*6630*/  FADD.FTZ R0, R66, R37 ;  /* 0x0000002542007221 */ /* 0x002fe20000010000 */
[----:B------:R-:W-:Y:S01]  /*6640*/  FADD.FTZ R37, R187, R40 ;  /* 0x00000028bb257221 */ /* 0x000fe20000010000 */
[----:B------:R-:W-:Y:S02]  /*6650*/  F2FP.F16.F32.PACK_AB R187, R32, R187 ;  /* 0x000000bb20bb723e */ /* 0x000fe400000000ff */
[----:B0-----:R-:W-:Y:S02]  /*6660*/  CS2R R58, SRZ ;  /* 0x00000000003a7805 */ /* 0x001fe4000001ff00 */
[----:B------:R-:W-:Y:S01]  /*6670*/  CS2R R40, SRZ ;  /* 0x0000000000287805 */ /* 0x000fe2000001ff00 */
[----:B------:R-:W-:Y:S01]  /*6680*/  MUFU.EX2 R190, R57 ;  /* 0x0000003900be7308 */ /* 0x000fe20000000800 */
[C---:B---3--:R-:W-:Y:S01]  /*6690*/  FADD.FTZ R0, R33.reuse, R0 ;  /* 0x0000000021007221 */ /* 0x048fe20000010000 */
[----:B------:R-:W-:-:S06]  /*66a0*/  F2FP.F16.F32.PACK_AB R188, R33, R66 ;  /* 0x0000004221bc723e */ /* 0x000fcc00000000ff */
[----:B------:R-:W-:Y:S08]  /*66b0*/  MUFU.EX2 R68, R68 ;  /* 0x0000004400447308 */ /* 0x000ff00000000800 */
[----:B------:R0:W1:Y:S08]  /*66c0*/  MUFU.EX2 R35, R56 ;  /* 0x0000003800237308 */ /* 0x0000700000000800 */
[----:B------:R-:W2:Y:S01]  /*66d0*/  MUFU.EX2 R48, R48 ;  /* 0x0000003000307308 */ /* 0x000ea20000000800 */
[----:B0-----:R-:W-:-:S07]  /*66e0*/  CS2R R56, SRZ ;  /* 0x0000000000387805 */ /* 0x001fce000001ff00 */
[----:B------:R0:W-:Y:S01]  /*66f0*/  MUFU.EX2 R180, R3 ;  /* 0x0000000300b47308 */ /* 0x0001e20000000800 */
[----:B-1----:R-:W-:-:S07]  /*6700*/  F2FP.F16.F32.PACK_AB R184, R35, R68 ;  /* 0x0000004423b8723e */ /* 0x002fce00000000ff */
[----:B------:R-:W1:Y:S01]  /*6710*/  MUFU.EX2 R45, R45 ;  /* 0x0000002d002d7308 */ /* 0x000e620000000800 */
[----:B0-----:R-:W-:Y:S01]  /*6720*/  FADD.FTZ R3, R67, R0 ;  /* 0x0000000043037221 */ /* 0x001fe20000010000 */
[----:B------:R-:W-:Y:S01]  /*6730*/  FADD.FTZ R0, R32, R37 ;  /* 0x0000002520007221 */ /* 0x000fe20000010000 */
[----:B------:R-:W-:Y:S02]  /*6740*/  CS2R R32, SRZ ;  /* 0x0000000000207805 */ /* 0x000fe4000001ff00 */
[----:B------:R-:W-:Y:S01]  /*6750*/  FADD.FTZ R3, R190, R3 ;  /* 0x00000003be037221 */ /* 0x000fe20000010000 */
[----:B------:R-:W-:Y:S01]  /*6760*/  FADD.FTZ R37, R181, R0 ;  /* 0x00000000b5257221 */ /* 0x000fe20000010000 */
[----:B------:R-:W-:Y:S01]  /*6770*/  F2FP.F16.F32.PACK_AB R181, R30, R181 ;  /* 0x000000b51eb5723e */ /* 0x000fe200000000ff */
[----:B------:R-:W0:Y:S01]  /*6780*/  MUFU.EX2 R21, R21 ;  /* 0x0000001500157308 */ /* 0x000e220000000800 */
[----:B------:R-:W-:Y:S01]  /*6790*/  FADD.FTZ R0, R68, R3 ;  /* 0x0000000344007221 */ /* 0x000fe20000010000 */
[----:B------:R-:W-:Y:S01]  /*67a0*/  FADD.FTZ R2, R30, R37 ;  /* 0x000000251e027221 */ /* 0x000fe20000010000 */
[----:B------:R-:W-:-:S02]  /*67b0*/  F2FP.F16.F32.PACK_AB R190, R190, R67 ;  /* 0x00000043bebe723e */ /* 0x000fc400000000ff */
[----:B------:R-:W-:Y:S01]  /*67c0*/  CS2R R68, SRZ ;  /* 0x0000000000447805 */ /* 0x000fe2000001ff00 */
[----:B------:R-:W-:Y:S01]  /*67d0*/  FADD.FTZ R3, R35, R0 ;  /* 0x0000000023037221 */ /* 0x000fe20000010000 */
[----:B------:R-:W-:Y:S01]  /*67e0*/  FADD.FTZ R37, R183, R2 ;  /* 0x00000002b7257221 */ /* 0x000fe20000010000 */
[----:B------:R-:W-:Y:S01]  /*67f0*/  F2FP.F16.F32.PACK_AB R183, R34, R183 ;  /* 0x000000b722b7723e */ /* 0x000fe200000000ff */
[----:B------:R-:W3:Y:S01]  /*6800*/  MUFU.EX2 R9, R9 ;  /* 0x0000000900097308 */ /* 0x000ee20000000800 */
[----:B--2---:R-:W-:Y:S01]  /*6810*/  FADD.FTZ R0, R48, R3 ;  /* 0x0000000330007221 */ /* 0x004fe20000010000 */
[----:B------:R-:W-:Y:S01]  /*6820*/  FADD.FTZ R2, R34, R37 ;  /* 0x0000002522027221 */ /* 0x000fe20000010000 */
[C---:B-1----:R-:W-:Y:S02]  /*6830*/  F2FP.F16.F32.PACK_AB R186, R45.reuse, R48 ;  /* 0x000000302dba723e */ /* 0x042fe400000000ff */
[----:B------:R-:W-:Y:S01]  /*6840*/  CS2R R66, SRZ ;  /* 0x0000000000427805 */ /* 0x000fe2000001ff00 */
[----:B------:R-:W-:Y:S01]  /*6850*/  FADD.FTZ R0, R45, R0 ;  /* 0x000000002d007221 */ /* 0x000fe20000010000 */
[----:B------:R-:W-:-:S02]  /*6860*/  CS2R R48, SRZ ;  /* 0x0000000000307805 */ /* 0x000fc4000001ff00 */
[----:B------:R-:W-:Y:S01]  /*6870*/  CS2R R44, SRZ ;  /* 0x00000000002c7805 */ /* 0x000fe2000001ff00 */
[----:B------:R1:W2:Y:S01]  /*6880*/  MUFU.EX2 R182, R11 ;  /* 0x0000000b00b67308 */ /* 0x0002a20000000800 */
[----:B0-----:R-:W-:Y:S01]  /*6890*/  FADD.FTZ R3, R21, R0 ;  /* 0x0000000015037221 */ /* 0x001fe20000010000 */
[----:B------:R-:W-:Y:S02]  /*68a0*/  CS2R R34, SRZ ;  /* 0x0000000000227805 */ /* 0x000fe4000001ff00 */
[----:B------:R-:W-:Y:S01]  /*68b0*/  CS2R R30, SRZ ;  /* 0x00000000001e7805 */ /* 0x000fe2000001ff00 */
[C---:B------:R-:W-:Y:S01]  /*68c0*/  FADD.FTZ R0, R180.reuse, R3 ;  /* 0x00000003b4007221 */ /* 0x040fe20000010000 */
[----:B------:R-:W-:Y:S02]  /*68d0*/  F2FP.F16.F32.PACK_AB R180, R180, R21 ;  /* 0x00000015b4b4723e */ /* 0x000fe400000000ff */
[----:B------:R-:W0:Y:S01]  /*68e0*/  MUFU.EX2 R13, R13 ;  /* 0x0000000d000d7308 */ /* 0x000e220000000800 */
[----:B-1----:R-:W-:Y:S01]  /*68f0*/  FADD.FTZ R11, R177, R2 ;  /* 0x00000002b10b7221 */ /* 0x002fe20000010000 */
[----:B------:R-:W-:-:S03]  /*6900*/  F2FP.F16.F32.PACK_AB R177, R36, R177 ;  /* 0x000000b124b1723e */ /* 0x000fc600000000ff */
[----:B------:R-:W-:Y:S01]  /*6910*/  FADD.FTZ R2, R36, R11 ;  /* 0x0000000b24027221 */ /* 0x000fe20000010000 */
[----:B---3--:R-:W-:Y:S01]  /*6920*/  FADD.FTZ R11, R9, R0 ;  /* 0x00000000090b7221 */ /* 0x008fe20000010000 */
[----:B------:R-:W-:Y:S01]  /*6930*/  CS2R R36, SRZ ;  /* 0x0000000000247805 */ /* 0x000fe2000001ff00 */
[----:B------:R-:W1:Y:S02]  /*6940*/  MUFU.EX2 R176, R15 ;  /* 0x0000000f00b07308 */ /* 0x000e640000000800 */
[C---:B--2---:R-:W-:Y:S01]  /*6950*/  FADD.FTZ R0, R182.reuse, R11 ;  /* 0x0000000bb6007221 */ /* 0x044fe20000010000 */
[----:B------:R-:W-:-:S05]  /*6960*/  F2FP.F16.F32.PACK_AB R182, R182, R9 ;  /* 0x00000009b6b6723e */ /* 0x000fca00000000ff */
[----:B------:R-:W2:Y:S01]  /*6970*/  MUFU.EX2 R179, R179 ;  /* 0x000000b300b37308 */ /* 0x000ea20000000800 */
[----:B0-----:R-:W-:-:S07]  /*6980*/  FADD.FTZ R11, R13, R0 ;  /* 0x000000000d0b7221 */ /* 0x001fce0000010000 */
[----:B------:R-:W0:Y:S01]  /*6990*/  MUFU.EX2 R25, R25 ;  /* 0x0000001900197308 */ /* 0x000e220000000800 */
[C---:B-1----:R-:W-:Y:S01]  /*69a0*/  FADD.FTZ R0, R176.reuse, R11 ;  /* 0x0000000bb0007221 */ /* 0x042fe20000010000 */
[----:B------:R-:W-:-:S06]  /*69b0*/  F2FP.F16.F32.PACK_AB R176, R176, R13 ;  /* 0x0000000db0b0723e */ /* 0x000fcc00000000ff */
[----:B------:R-:W1:Y:S01]  /*69c0*/  MUFU.EX2 R38, R38 ;  /* 0x0000002600267308 */ /* 0x000e620000000800 */
[----:B--2---:R-:W-:Y:S01]  /*69d0*/  FADD.FTZ R3, R179, R2 ;  /* 0x00000002b3037221 */ /* 0x004fe20000010000 */
[----:B------:R-:W-:-:S06]  /*69e0*/  IMAD.MOV.U32 R2, RZ, RZ, 0x3f800000 ;  /* 0x3f800000ff027424 */ /* 0x000fcc00078e00ff */
[----:B------:R-:W2:Y:S01]  /*69f0*/  MUFU.EX2 R28, R28 ;  /* 0x0000001c001c7308 */ /* 0x000ea20000000800 */
[----:B0-----:R-:W-:Y:S01]  /*6a00*/  FADD.FTZ R11, R25, R0 ;  /* 0x00000000190b7221 */ /* 0x001fe20000010000 */
[----:B------:R-:W-:Y:S02]  /*6a10*/  IMAD.MOV.U32 R0, RZ, RZ, 0x3f800000 ;  /* 0x3f800000ff007424 */ /* 0x000fe400078e00ff */
[C---:B-1----:R-:W-:Y:S01]  /*6a20*/  FADD.FTZ R3, R38.reuse, R3 ;  /* 0x0000000326037221 */ /* 0x042fe20000010000 */
[----:B------:R-:W-:Y:S02]  /*6a30*/  F2FP.F16.F32.PACK_AB R179, R38, R179 ;  /* 0x000000b326b3723e */ /* 0x000fe400000000ff */
[----:B------:R-:W-:Y:S01]  /*6a40*/  CS2R R38, SRZ ;  /* 0x0000000000267805 */ /* 0x000fe2000001ff00 */
[C---:B--2---:R-:W-:Y:S01]  /*6a50*/  FADD.FTZ R4, R28.reuse, R11 ;  /* 0x0000000b1c047221 */ /* 0x044fe20000010000 */
[----:B------:R-:W-:Y:S02]  /*6a60*/  F2FP.F16.F32.PACK_AB R178, R28, R25 ;  /* 0x000000191cb2723e */ /* 0x000fe400000000ff */
[----:B------:R-:W-:-:S02]  /*6a70*/  CS2R R28, SRZ ;  /* 0x00000000001c7805 */ /* 0x000fc4000001ff00 */
[----:B------:R-:W-:Y:S01]  /*6a80*/  CS2R R24, SRZ ;  /* 0x0000000000187805 */ /* 0x000fe2000001ff00 */
[----:B------:R-:W-:Y:S06]  /*6a90*/  @!P3 BRA `(.L_x_5475) ;  /* 0x0000004c0008b947 */ /* 0x000fec0003800000 */
[----:B------:R-:W-:Y:S01]  /*6aa0*/  R2UR UR61, R16 ;  /* 0x00000000103d72ca */ /* 0x000fe200000e0000 */
[----:B------:R-:W-:Y:S01]  /*6ab0*/  IMAD.MOV.U32 R9, RZ, RZ, R6 ;  /* 0x000000ffff097224 */ /* 0x000fe200078e0006 */
[----:B------:R-:W-:Y:S01]  /*6ac0*/  UMOV UR37, UR36 ;  /* 0x0000002400257c82 */ /* 0x000fe20008000000 */
[----:B------:R-:W-:Y:S01]  /*6ad0*/  IMAD.MOV.U32 R10, RZ, RZ, R7 ;  /* 0x000000ffff0a7224 */ /* 0x000fe200078e0007 */
[----:B------:R-:W-:Y:S01]  /*6ae0*/  ULDC UR7, c[0x0][0x9d8] ;  /* 0x0002760000077ab9 */ /* 0x000fe20000000800 */
[----:B------:R-:W-:Y:S02]  /*6af0*/  IMAD.MOV.U32 R2, RZ, RZ, 0x3f800000 ;  /* 0x3f800000ff027424 */ /* 0x000fe400078e00ff */
[----:B------:R-:W-:-:S08]  /*6b00*/  IMAD.MOV.U32 R119, RZ, RZ, RZ ;  /* 0x000000ffff777224 */ /* 0x000fd000078e00ff */
.L_x_5484:
        /* <DEDUP_REMOVED lines=8> */
.L_x_5476:
[----:B------:R-:W-:Y:S01]  /*6b90*/  R2UR UR6, R16 ;  /* 0x00000000100672ca */ /* 0x000fe200000e0000 */
[----:B------:R-:W-:-:S12]  /*6ba0*/  ULEA UR39, UR36, UR60, 0x3 ;  /* 0x0000003c24277291 */ /* 0x000fd8000f8e183f */
[----:B------:R-:W-:-:S05]  /*6bb0*/  IMAD.U32 R6, RZ, RZ, UR6 ;  /* 0x00000006ff067e24 */ /* 0x000fca000f8e00ff */
[----:B------:R-:W-:-:S04]  /*6bc0*/  SHF.L.U32 R6, R6, 0x1f, RZ ;  /* 0x0000001f06067819 */ /* 0x000fc800000006ff */
[----:B------:R0:W1:Y:S01]  /*6bd0*/  SYNCS.PHASECHK.TRANS64.TRYWAIT P3, [UR39+0x36830], R6 ;  /* 0x03683006ff0075a7 */ /* 0x0000620008060167 */
[----:B------:R-:W-:Y:S05]  /*6be0*/  @!P0 BRA `(.L_x_5477) ;  /* 0x0000000000048947 */ /* 0x000fea0003800000 */
[----:B------:R-:W-:Y:S01]  /*6bf0*/  BPT.TRAP 0x1 ;  /* 0x000000040000795c */ /* 0x000fe20000300000 */
.L_x_5477:
[----:B-1----:R-:W-:Y:S05]  /*6c00*/  @P3 BRA `(.L_x_5478) ;  /* 0x0000000000083947 */ /* 0x002fea0003800000 */
[----:B------:R-:W1:Y:S02]  /*6c10*/  SYNCS.PHASECHK.TRANS64.TRYWAIT P3, [UR39+0x36830], R6 ;  /* 0x03683006ff0075a7 */ /* 0x000e640008060167 */
[----:B-1----:R-:W-:Y:S05]  /*6c20*/  @!P3 BRA `(.L_x_5479) ;  /* 0x0000015400bcb947 */ /* 0x002fea0003800000 */
.L_x_5478:
[----:B------:R-:W-:Y:S01]  /*6c30*/  R2UR UR6, R5 ;  /* 0x00000000050672ca */ /* 0x000fe200000e0000 */
[----:B------:R-:W-:Y:S01]  /*6c40*/  WARPGROUP.ARRIVE ;  /* 0x00000000000079c5 */ /* 0x000fe20000000000 */
[----:B------:R-:W-:Y:S01]  /*6c50*/  UMOV UR56, UR52 ;  /* 0x0000003400387c82 */ /* 0x000fe20008000000 */
[----:B------:R-:W-:Y:S01]  /*6c60*/  UMOV UR57, UR53 ;  /* 0x0000003500397c82 */ /* 0x000fe20008000000 */
        /* <DEDUP_REMOVED lines=9> */
[----:B------:R-:W-:Y:S01]  /*6d00*/  UIMAD UR6, UR36, 0xa80, UR6 ;  /* 0x00000a80240678a4 */ /* 0x000fe2000f8e0206 */
[-C--:B------:R-:W-:Y:S01]  /*6d10*/  FMUL.FTZ R24, R24, R0.reuse ;  /* 0x0000000018187220 */ /* 0x080fe20000410000 */
[----:B------:R-:W-:Y:S01]  /*6d20*/  UMOV UR51, 0x40000040 ;  /* 0x4000004000337882 */ /* 0x000fe20000000000 */
[-C--:B------:R-:W-:Y:S01]  /*6d30*/  FMUL.FTZ R25, R25, R0.reuse ;  /* 0x0000000019197220 */ /* 0x080fe20000410000 */
        /* <DEDUP_REMOVED lines=119> */
[----:B------:R-:W-:-:S05]  /*74b0*/  FMUL.FTZ R119, R119, R2 ;  /* 0x0000000277777220 */ /* 0x000fca0000410000 */
        /* <DEDUP_REMOVED lines=8> */
[----:B------:R-:W-:Y:S01]  /*7540*/  UMOV UR54, UR10 ;  /* 0x0000000a00367c82 */ /* 0x000fe20008000000 */
[----:B------:R-:W-:Y:S01]  /*7550*/  UMOV UR55, 0x40000040 ;  /* 0x4000004000377882 */ /* 0x000fe20000000000 */
[----:B------:R-:W-:Y:S01]  /*7560*/  UIADD3 UR10, UR6, 0x82, URZ ;  /* 0x00000082060a7890 */ /* 0x000fe2000fffe03f */
        /* <DEDUP_REMOVED lines=462> */
.L_x_5480:
[----:B------:R-:W-:Y:S01]  /*9250*/  ULEA UR6, UR37, UR60, 0x3 ;  /* 0x0000003c25067291 */ /* 0x000fe2000f8e183f */
[----:B------:R-:W-:-:S05]  /*9260*/  IMAD.U32 R0, RZ, RZ, UR61 ;  /* 0x0000003dff007e24 */ /* 0x000fca000f8e00ff */
[----:B------:R-:W-:-:S04]  /*9270*/  SHF.L.U32 R0, R0, 0x1f, RZ ;  /* 0x0000001f00007819 */ /* 0x000fc800000006ff */
[----:B------:R2:W3:Y:S01]  /*9280*/  SYNCS.PHASECHK.TRANS64.TRYWAIT P3, [UR6+0x36850], R0 ;  /* 0x03685000ff0075a7 */ /* 0x0004e20008060146 */
[----:B------:R-:W-:Y:S05]  /*9290*/  @!P0 BRA `(.L_x_5481) ;  /* 0x0000000000048947 */ /* 0x000fea0003800000 */
[----:B------:R-:W-:Y:S01]  /*92a0*/  BPT.TRAP 0x1 ;  /* 0x000000040000795c */ /* 0x000fe20000300000 */
.L_x_5481:
[----:B---3--:R-:W-:Y:S05]  /*92b0*/  @P3 BRA `(.L_x_5482) ;  /* 0x0000000000083947 */ /* 0x008fea0003800000 */
[----:B------:R-:W3:Y:S02]  /*92c0*/  SYNCS.PHASECHK.TRANS64.TRYWAIT P3, [UR6+0x36850], R0 ;  /* 0x03685000ff0075a7 */ /* 0x000ee40008060146 */
[----:B---3--:R-:W-:Y:S05]  /*92d0*/  @!P3 BRA `(.L_x_5483) ;  /* 0x000001300028b947 */ /* 0x008fea0003800000 */
.L_x_5482:
[----:B------:R-:W-:Y:S01]  /*92e0*/  UIADD3 UR10, UR60, 0x400, URZ ;  /* 0x000004003c0a7890 */ /* 0x000fe2000fffe03f */
[----:B------:R-:W-:Y:S01]  /*92f0*/  WARPGROUP.ARRIVE ;  /* 0x00000000000079c5 */ /* 0x000fe20000000000 */
[----:B------:R-:W-:Y:S01]  /*9300*/  UMOV UR11, 0x40000040 ;  /* 0x40000040000b7882 */ /* 0x000fe20000000000 */
[----:B------:R-:W-:Y:S01]  /*9310*/  R2UR UR19, R23 ;  /* 0x00000000171372ca */ /* 0x000fe200000e0000 */
[----:B------:R-:W-:Y:S01]  /*9320*/  USHF.R.U32.HI UR10, URZ, 0x4, UR10 ;  /* 0x000000043f0a7899 */ /* 0x000fe2000801160a */
[----:B------:R-:W-:Y:S01]  /*9330*/  FMUL.FTZ R21, R153, UR7 ;  /* 0x0000000799157c20 */ /* 0x000fe20008410000 */
[----:B------:R-:W-:Y:S01]  /*9340*/  FMUL.FTZ R153, R157, UR7 ;  /* 0x000000079d997c20 */ /* 0x000fe20008410000 */
[----:B------:R-:W-:Y:S01]  /*9350*/  FMUL.FTZ R157, R158, UR7 ;  /* 0x000000079e9d7c20 */ /* 0x000fe20008410000 */
[----:B------:R-:W-:Y:S01]  /*9360*/  ULOP3.LUT UR10, UR10, 0x3fff, URZ, 0xc0, !UPT ;  /* 0x00003fff0a0a7892 */ /* 0x000fe2000f8ec03f */
[----:B------:R-:W-:Y:S01]  /*9370*/  FMUL.FTZ R158, R147, UR7 ;  /* 0x00000007939e7c20 */ /* 0x000fe20008410000 */
[----:B------:R-:W-:Y:S01]  /*9380*/  R2UR UR18, R17 ;  /* 0x00000000111272ca */ /* 0x000fe200000e0000 */
[----:B------:R-:W-:Y:S01]  /*9390*/  FMUL.FTZ R13, R161, UR7 ;  /* 0x00000007a10d7c20 */ /* 0x000fe20008410000 */
[----:B------:R-:W-:Y:S01]  /*93a0*/  ULOP3.LUT UR10, UR10, 0x3800000, URZ, 0xfc, !UPT ;  /* 0x038000000a0a7892 */ /* 0x000fe2000f8efc3f */
[----:B------:R-:W-:Y:S01]  /*93b0*/  R2UR UR14, R18 ;  /* 0x00000000120e72ca */ /* 0x000fe200000e0000 */
[----:B------:R-:W-:Y:S01]  /*93c0*/  FMUL.FTZ R161, R162, UR7 ;  /* 0x00000007a2a17c20 */ /* 0x000fe20008410000 */
[----:B------:R-:W-:Y:S01]  /*93d0*/  FMUL.FTZ R162, R166, UR7 ;  /* 0x00000007a6a27c20 */ /* 0x000fe20008410000 */
[----:B------:R-:W-:Y:S01]  /*93e0*/  UIMAD UR15, UR37, 0xa80, UR10 ;  /* 0x00000a80250f78a4 */ /* 0x000fe2000f8e020a */
[----:B01----:R-:W-:-:S02]  /*93f0*/  VIADD R6, R204, UR19 ;  /* 0x00000013cc067c36 */ /* 0x003fc40008000000 */
[----:B---3--:R-:W-:Y:S01]  /*9400*/  FMUL.FTZ R2, R169, UR7 ;  /* 0x00000007a9027c20 */ /* 0x008fe20008410000 */
        /* <DEDUP_REMOVED lines=8> */
[----:B--2---:R-:W-:Y:S01]  /*9490*/  FMUL.FTZ R0, R168, UR7 ;  /* 0x00000007a8007c20 */ /* 0x004fe20008410000 */
[----:B------:R-:W-:Y:S01]  /*94a0*/  UMOV UR11, 0x40000040 ;  /* 0x40000040000b7882 */ /* 0x000fe20000000000 */
[----:B------:R-:W-:Y:S01]  /*94b0*/  FMUL.FTZ R167, R139, UR7 ;  /* 0x000000078ba77c20 */ /* 0x000fe20008410000 */
[----:B------:R-:W-:Y:S01]  /*94c0*/  FMUL.FTZ R168, R171, UR7 ;  /* 0x00000007aba87c20 */ /* 0x000fe20008410000 */
[----:B------:R-:W-:Y:S01]  /*94d0*/  IMAD.U32 R139, RZ, RZ, UR18 ;  /* 0x00000012ff8b7e24 */ /* 0x000fe2000f8e00ff */
        /* <DEDUP_REMOVED lines=20> */
[----:B------:R-:W-:Y:S01]  /*9620*/  FMUL.FTZ R174, R122, UR7 ;  /* 0x000000077aae7c20 */ /* 0x000fe20008410000 */
[----:B------:R-:W-:Y:S01]  /*9630*/  FMUL.FTZ R151, R151, UR7 ;  /* 0x0000000797977c20 */ /* 0x000fe20008410000 */
[----:B------:R-:W-:Y:S01]  /*9640*/  FMUL.FTZ R175, R123, UR7 ;  /* 0x000000077baf7c20 */ /* 0x000fe20008410000 */
[----:B------:R-:W-:Y:S01]  /*9650*/  FMUL.FTZ R127, R127, UR7 ;  /* 0x000000077f7f7c20 */ /* 0x000fe20008410000 */
[----:B------:R-:W3:Y:S01]  /*9660*/  MUFU.TANH R170, R170 ;  /* 0x000000aa00aa7308 */ /* 0x000ee20000002400 */
        /* <DEDUP_REMOVED lines=9> */
[----:B------:R-:W-:Y:S01]  /*9700*/  FMUL.FTZ R133, R133, UR7 ;  /* 0x0000000785857c20 */ /* 0x000fe20008410000 */
[----:B------:R-:W-:Y:S01]  /*9710*/  FMUL.FTZ R120, R120, UR7 ;  /* 0x0000000778787c20 */ /* 0x000fe20008410000 */
[----:B------:R-:W-:Y:S01]  /*9720*/  FMUL.FTZ R121, R121, UR7 ;  /* 0x0000000779797c20 */ /* 0x000fe20008410000 */
[----:B------:R-:W-:Y:S01]  /*9730*/  FMUL.FTZ R125, R125, UR7 ;  /* 0x000000077d7d7c20 */ /* 0x000fe20008410000 */
[----:B------:R-:W-:Y:S01]  /*9740*/  R2UR UR18, R8 ;  /* 0x00000000081272ca */ /* 0x000fe200000e0000 */
[----:B------:R-:W-:Y:S01]  /*9750*/  UMOV UR37, UR36 ;  /* 0x0000002400257c82 */ /* 0x000fe20008000000 */
[----:B------:R-:W5:Y:S01]  /*9760*/  MUFU.TANH R160, R160 ;  /* 0x000000a000a07308 */ /* 0x000f620000002400 */
[----:B------:R-:W-:-:S07]  /*9770*/  R2UR UR61, R16 ;  /* 0x00000000103d72ca */ /* 0x000fce00000e0000 */
[----:B------:R-:W5:Y:S03]  /*9780*/  MUFU.TANH R162, R162 ;  /* 0x000000a200a27308 */ /* 0x000f660000002400 */
[----:B------:R-:W-:-:S05]  /*9790*/  UISETP.GT.AND UP1, UPT, UR38, UR18, UPT ;  /* 0x000000122600728c */ /* 0x000fca000bf24270 */
[----:B------:R-:W5:Y:S08]  /*97a0*/  MUFU.TANH R163, R163 ;  /* 0x000000a300a37308 */ /* 0x000f700000002400 */
        /* <DEDUP_REMOVED lines=8> */
[----:B------:R-:W-:Y:S08]  /*9830*/  MUFU.TANH R166, R166 ;  /* 0x000000a600a67308 */ /* 0x000ff00000002400 */
[----:B------:R-:W5:Y:S08]  /*9840*/  MUFU.TANH R167, R167 ;  /* 0x000000a700a77308 */ /* 0x000f700000002400 */
[----:B------:R-:W5:Y:S08]  /*9850*/  MUFU.TANH R172, R172 ;  /* 0x000000ac00ac7308 */ /* 0x000f700000002400 */
        /* <DEDUP_REMOVED lines=46> */
[----:B------:R-:W-:Y:S01]  /*9b40*/  @UP0 ULDC UR10, c[0x0][0x44c] ;  /* 0x00011300000a0ab9 */ /* 0x000fe20000000800 */
[----:B------:R-:W-:Y:S01]  /*9b50*/  UMOV UR11, 0x40000040 ;  /* 0x40000040000b7882 */ /* 0x000fe20000000000 */
[----:B------:R-:W-:Y:S01]  /*9b60*/  @P2 IMAD.HI.U32 R147, R6, UR10, RZ ;  /* 0x0000000a06932c27 */ /* 0x000fe2000f8e00ff */
[----:B------:R-:W-:-:S04]  /*9b70*/  @UP0 ULDC UR10, c[0x0][0x450] ;  /* 0x00011400000a0ab9 */ /* 0x000fc80000000800 */
[----:B------:R-:W-:Y:S01]  /*9b80*/  @P2 SHF.R.U32.HI R6, RZ, UR10, R147 ;  /* 0x0000000aff062c19 */ /* 0x000fe20008011693 */
[----:B------:R-:W-:Y:S02]  /*9b90*/  UIMAD UR10, UR38, -0x70, URZ ;  /* 0xffffff90260a78a4 */ /* 0x000fe4000f8e023f */
[----:B------:R-:W-:Y:S02]  /*9ba0*/  UIADD3 UR38, UR38, -0x1, URZ ;  /* 0xffffffff26267890 */ /* 0x000fe4000fffe03f */
[----:B------:R-:W0:Y:S02]  /*9bb0*/  SHFL.IDX PT, R147, R6, 0x1, 0x1c1f ;  /* 0x003c1f0006937f89 */ /* 0x000e2400000e0000 */
[----:B------:R-:W-:Y:S01]  /*9bc0*/  IMAD.U32 R138, RZ, RZ, UR10 ;  /* 0x0000000aff8a7e24 */ /* 0x000fe2000f8e00ff */
[----:B------:R-:W-:-:S04]  /*9bd0*/  ULDC UR10, c[0x0][0x988] ;  /* 0x00026200000a7ab9 */ /* 0x000fc80000000800 */
[----:B------:R-:W-:-:S04]  /*9be0*/  IADD3 R138, -R19, 0x1, R138 ;  /* 0x00000001138a7810 */ /* 0x000fc80007ffe18a */
[----:B------:R-:W-:Y:S01]  /*9bf0*/  IADD3 R138, -R139, UR14, R138 ;  /* 0x0000000e8b8a7c10 */ /* 0x000fe2000fffe18a */
[----:B------:R-:W-:Y:S01]  /*9c00*/  UMOV UR14, UR10 ;  /* 0x0000000a000e7c82 */ /* 0x000fe20008000000 */
[----:B------:R-:W-:-:S03]  /*9c10*/  UIADD3 UR10, UR15, 0x280, URZ ;  /* 0x000002800f0a7890 */ /* 0x000fc6000fffe03f */
[----:B0-----:R-:W-:Y:S02]  /*9c20*/  IMAD.IADD R164, R138, 0x1, R147 ;  /* 0x000000018aa47824 */ /* 0x001fe400078e0293 */
[----:B------:R-:W-:-:S03]  /*9c30*/  FMUL.FTZ R147, R131, UR7 ;  /* 0x0000000783937c20 */ /* 0x000fc60008410000 */
[C---:B------:R-:W-:Y:S02]  /*9c40*/  ISETP.GT.AND P3, PT, R164.reuse, RZ, PT ;  /* 0x000000ffa400720c */ /* 0x040fe40003f64270 */
[C---:B------:R-:W-:Y:S02]  /*9c50*/  ISETP.GT.AND P4, PT, R164.reuse, 0x1, PT ;  /* 0x00000001a400780c */ /* 0x040fe40003f84270 */
[----:B------:R-:W-:Y:S02]  /*9c60*/  FSEL R139, R169, -INF , P3 ;  /* 0xff800000a98b7808 */ /* 0x000fe40001800000 */
[----:B------:R-:W-:Y:S01]  /*9c70*/  ISETP.GT.AND P3, PT, R164, 0x8, PT ;  /* 0x00000008a400780c */ /* 0x000fe20003f64270 */
[----:B------:R0:W5:Y:S01]  /*9c80*/  MUFU.TANH R169, R148 ;  /* 0x0000009400a97308 */ /* 0x0001620000002400 */
[----:B-1----:R-:W-:Y:S02]  /*9c90*/  FSEL R130, R168, -INF , P4 ;  /* 0xff800000a8827808 */ /* 0x002fe40002000000 */
[----:B------:R-:W-:-:S02]  /*9ca0*/  FMNMX.FTZ R173, R139, R9, !PT ;  /* 0x000000098bad7209 */ /* 0x000fc40007810000 */
[----:B------:R-:W-:Y:S02]  /*9cb0*/  ISETP.GT.AND P4, PT, R164, 0x9, PT ;  /* 0x00000009a400780c */ /* 0x000fe40003f84270 */
[----:B--2---:R-:W-:Y:S01]  /*9cc0*/  FSEL R142, R171, -INF , P3 ;  /* 0xff800000ab8e7808 */ /* 0x004fe20001800000 */
[----:B------:R4:W-:Y:S01]  /*9cd0*/  MUFU.TANH R168, R143 ;  /* 0x0000008f00a87308 */ /* 0x0009e20000002400 */
[----:B------:R-:W-:Y:S01]  /*9ce0*/  FMNMX.FTZ R173, R130, R173, !PT ;  /* 0x000000ad82ad7209 */ /* 0x000fe20007810000 */
[----:B------:R-:W-:Y:S01]  /*9cf0*/  FMUL.FTZ R171, R134, UR7 ;  /* 0x0000000786ab7c20 */ /* 0x000fe20008410000 */
[----:B------:R-:W-:Y:S02]  /*9d00*/  ISETP.GT.AND P3, PT, R164, 0x10, PT ;  /* 0x00000010a400780c */ /* 0x000fe40003f64270 */
[----:B---3--:R-:W-:Y:S02]  /*9d10*/  FSEL R131, R170, -INF , P4 ;  /* 0xff800000aa837808 */ /* 0x008fe40002000000 */
[----:B0-----:R-:W-:Y:S01]  /*9d20*/  FMNMX.FTZ R148, R142, R173, !PT ;  /* 0x000000ad8e947209 */ /* 0x001fe20007810000 */
[----:B------:R0:W1:Y:S01]  /*9d30*/  MUFU.TANH R170, R147 ;  /* 0x0000009300aa7308 */ /* 0x0000620000002400 */
[----:B------:R-:W-:Y:S01]  /*9d40*/  ISETP.GT.AND P4, PT, R164, 0x11, PT ;  /* 0x00000011a400780c */ /* 0x000fe20003f84270 */
[----:B------:R-:W-:Y:S01]  /*9d50*/  FMUL.FTZ R173, R135, UR7 ;  /* 0x0000000787ad7c20 */ /* 0x000fe20008410000 */
[----:B----4-:R-:W-:-:S02]  /*9d60*/  FSEL R143, R161, -INF , P3 ;  /* 0xff800000a18f7808 */ /* 0x010fc40001800000 */
[----:B------:R-:W-:Y:S02]  /*9d70*/  FMNMX.FTZ R148, R131, R148, !PT ;  /* 0x0000009483947209 */ /* 0x000fe40007810000 */
[----:B------:R-:W-:Y:S01]  /*9d80*/  ISETP.GT.AND P3, PT, R164, 0x18, PT ;  /* 0x00000018a400780c */ /* 0x000fe20003f64270 */
[----:B------:R-:W2:Y:S01]  /*9d90*/  MUFU.TANH R171, R171 ;  /* 0x000000ab00ab7308 */ /* 0x000ea20000002400 */
[----:B-----5:R-:W-:Y:S02]  /*9da0*/  FSEL R134, R160, -INF , P4 ;  /* 0xff800000a0867808 */ /* 0x020fe40002000000 */
[----:B------:R-:W-:Y:S02]  /*9db0*/  FMNMX.FTZ R161, R143, R148, !PT ;  /* 0x000000948fa17209 */ /* 0x000fe40007810000 */
[----:B------:R-:W-:Y:S02]  /*9dc0*/  ISETP.GT.AND P4, PT, R164, 0x19, PT ;  /* 0x00000019a400780c */ /* 0x000fe40003f84270 */
[----:B0-----:R-:W-:Y:S01]  /*9dd0*/  FSEL R147, R162, -INF , P3 ;  /* 0xff800000a2937808 */ /* 0x001fe20001800000 */
[----:B------:R-:W0:Y:S01]  /*9de0*/  MUFU.TANH R173, R173 ;  /* 0x000000ad00ad7308 */ /* 0x000e220000002400 */
        /* <DEDUP_REMOVED lines=16> */
[C---:B------:R-:W-:Y:S02]  /*9ef0*/  ISETP.GT.AND P4, PT, R164.reuse, 0x31, PT ;  /* 0x00000031a400780c */ /* 0x040fe40003f84270 */
[----:B------:R-:W-:Y:S02]  /*9f00*/  FSEL R155, R159, -INF , P3 ;  /* 0xff8000009f9b7808 */ /* 0x000fe40001800000 */
[----:B------:R-:W-:-:S02]  /*9f10*/  ISETP.GT.AND P5, PT, R164, 0x38, PT ;  /* 0x00000038a400780c */ /* 0x000fc40003fa4270 */
[----:B------:R-:W-:Y:S02]  /*9f20*/  FSEL R163, R158, -INF , P4 ;  /* 0xff8000009ea37808 */ /* 0x000fe40002000000 */
[C---:B------:R-:W-:Y:S02]  /*9f30*/  ISETP.GT.AND P3, PT, R164.reuse, 0x39, PT ;  /* 0x00000039a400780c */ /* 0x040fe40003f64270 */
[----:B------:R-:W-:Y:S02]  /*9f40*/  FSEL R162, R165, -INF , P5 ;  /* 0xff800000a5a27808 */ /* 0x000fe40002800000 */
[C---:B------:R-:W-:Y:S02]  /*9f50*/  ISETP.GT.AND P4, PT, R164.reuse, 0x40, PT ;  /* 0x00000040a400780c */ /* 0x040fe40003f84270 */
[----:B------:R-:W-:Y:S02]  /*9f60*/  FSEL R158, R151, -INF , P3 ;  /* 0xff800000979e7808 */ /* 0x000fe40001800000 */
[----:B------:R-:W-:-:S02]  /*9f70*/  ISETP.GT.AND P5, PT, R164, 0x41, PT ;  /* 0x00000041a400780c */ /* 0x000fc40003fa4270 */
[C---:B------:R-:W-:Y:S02]  /*9f80*/  ISETP.GT.AND P6, PT, R164.reuse, 0x48, PT ;  /* 0x00000048a400780c */ /* 0x040fe40003fc4270 */
[----:B------:R-:W-:Y:S02]  /*9f90*/  FSEL R161, R167, -INF , P5 ;  /* 0xff800000a7a17808 */ /* 0x000fe40002800000 */
[----:B------:R-:W-:Y:S02]  /*9fa0*/  ISETP.GT.AND P3, PT, R164, 0x49, PT ;  /* 0x00000049a400780c */ /* 0x000fe40003f64270 */
[----:B------:R-:W-:Y:S02]  /*9fb0*/  FSEL R154, R172, -INF , P6 ;  /* 0xff800000ac9a7808 */ /* 0x000fe40003000000 */
[----:B------:R-:W-:Y:S02]  /*9fc0*/  FSEL R160, R169, -INF , P3 ;  /* 0xff800000a9a07808 */ /* 0x000fe40001800000 */
[----:B------:R-:W-:-:S02]  /*9fd0*/  ISETP.GT.AND P5, PT, R164, 0x51, PT ;  /* 0x00000051a400780c */ /* 0x000fc40003fa4270 */
[C---:B------:R-:W-:Y:S02]  /*9fe0*/  ISETP.GT.AND P6, PT, R164.reuse, 0x58, PT ;  /* 0x00000058a400780c */ /* 0x040fe40003fc4270 */
[----:B------:R-:W-:Y:S01]  /*9ff0*/  ISETP.GT.AND P3, PT, R164, 0x59, PT ;  /* 0x00000059a400780c */ /* 0x000fe20003f64270 */
[----:B------:R-:W-:Y:S02]  /*a000*/  WARPGROUP.DEPBAR.LE gsb0, 0x0 ;  /* 0x00008000000079c5 */ /* 0x000fe40000010000 */
[----:B------:R-:W-:Y:S01]  /*a010*/  FMUL.FTZ R184, R126, UR7 ;  /* 0x000000077eb87c20 */ /* 0x000fe20008410000 */
[----:B------:R-:W-:Y:S01]  /*a020*/  FMNMX.FTZ R126, R150, R157, !PT ;  /* 0x0000009d967e7209 */ /* 0x000fe20007810000 */
[----:B------:R-:W-:-:S03]  /*a030*/  WARPGROUP.ARRIVE ;  /* 0x00000000000079c5 */ /* 0x000fc60000000000 */
[----:B------:R-:W-:Y:S01]  /*a040*/  FMNMX.FTZ R126, R155, R126, !PT ;  /* 0x0000007e9b7e7209 */ /* 0x000fe20007810000 */
[----:B------:R-:W3:Y:S02]  /*a050*/  MUFU.TANH R184, R184 ;  /* 0x000000b800b87308 */ /* 0x000ee40000002400 */
[----:B------:R-:W-:Y:S01]  /*a060*/  HGMMA.64x192x16.F32 R24, R180, gdesc[UR8].tnspB, R24, gsb0 ;  /* 0x42e00008b4187df0 */ /* 0x000fe20008000818 */
[----:B------:R-:W-:Y:S01]  /*a070*/  FMNMX.FTZ R157, R163, R126, !PT ;  /* 0x0000007ea39d7209 */ /* 0x000fe20007810000 */
[----:B------:R-:W-:Y:S01]  /*a080*/  UIADD3 UR10, UR15, 0x300, URZ ;  /* 0x000003000f0a7890 */ /* 0x000fe2000fffe03f */
[----:B------:R-:W-:Y:S01]  /*a090*/  FSEL R126, R166, -INF , P4 ;  /* 0xff800000a67e7808 */ /* 0x000fe20002000000 */
[----:B------:R-:W-:Y:S01]  /*a0a0*/  UMOV UR11, 0x40000040 ;  /* 0x40000040000b7882 */ /* 0x000fe20000000000 */
[----:B------:R-:W-:Y:S02]  /*a0b0*/  FMNMX.FTZ R157, R162, R157, !PT ;  /* 0x0000009da29d7209 */ /* 0x000fe40007810000 */
[----:B------:R-:W-:-:S02]  /*a0c0*/  ISETP.GT.AND P4, PT, R164, 0x50, PT ;  /* 0x00000050a400780c */ /* 0x000fc40003f84270 */
[----:B------:R-:W-:-:S04]  /*a0d0*/  FMNMX.FTZ R157, R158, R157, !PT ;  /* 0x0000009d9e9d7209 */ /* 0x000fc80007810000 */
[----:B------:R-:W-:Y:S02]  /*a0e0*/  FMNMX.FTZ R156, R126, R157, !PT ;  /* 0x0000009d7e9c7209 */ /* 0x000fe40007810000 */
[----:B-1----:R-:W-:Y:S02]  /*a0f0*/  FSEL R157, R170, -INF , P5 ;  /* 0xff800000aa9d7808 */ /* 0x002fe40002800000 */
[----:B------:R-:W-:Y:S01]  /*a100*/  FMNMX.FTZ R151, R161, R156, !PT ;  /* 0x0000009ca1977209 */ /* 0x000fe20007810000 */
[----:B------:R-:W1:Y:S01]  /*a110*/  SHFL.IDX PT, R170, R6, RZ, 0x1c1f ;  /* 0x001c1fff06aa7589 */ /* 0x000e6200000e0000 */
[----:B------:R-:W-:Y:S02]  /*a120*/  FSEL R156, R168, -INF , P4 ;  /* 0xff800000a89c7808 */ /* 0x000fe40002000000 */
[----:B------:R-:W-:Y:S02]  /*a130*/  FMNMX.FTZ R159, R154, R151, !PT ;  /* 0x000000979a9f7209 */ /* 0x000fe40007810000 */
[----:B--2---:R-:W-:-:S02]  /*a140*/  FSEL R151, R171, -INF , P6 ;  /* 0xff800000ab977808 */ /* 0x004fc40003000000 */
[----:B------:R-:W-:Y:S02]  /*a150*/  FMNMX.FTZ R165, R160, R159, !PT ;  /* 0x0000009fa0a57209 */ /* 0x000fe40007810000 */
[----:B0-----:R-:W-:Y:S02]  /*a160*/  FSEL R159, R173, -INF , P3 ;  /* 0xff800000ad9f7808 */ /* 0x001fe40001800000 */
[C---:B------:R-:W-:Y:S02]  /*a170*/  ISETP.GT.AND P4, PT, R164.reuse, 0x60, PT ;  /* 0x00000060a400780c */ /* 0x040fe40003f84270 */
[C---:B------:R-:W-:Y:S02]  /*a180*/  ISETP.GT.AND P5, PT, R164.reuse, 0x61, PT ;  /* 0x00000061a400780c */ /* 0x040fe40003fa4270 */
[C---:B------:R-:W-:Y:S02]  /*a190*/  ISETP.GT.AND P6, PT, R164.reuse, 0x68, PT ;  /* 0x00000068a400780c */ /* 0x040fe40003fc4270 */
[----:B------:R-:W-:-:S02]  /*a1a0*/  ISETP.GT.AND P3, PT, R164, 0x69, PT ;  /* 0x00000069a400780c */ /* 0x000fc40003f64270 */
[----:B------:R-:W-:Y:S01]  /*a1b0*/  FMNMX.FTZ R164, R156, R165, !PT ;  /* 0x000000a59ca47209 */ /* 0x000fe20007810000 */
[----:B------:R-:W-:Y:S01]  /*a1c0*/  FMUL.FTZ R165, R149, UR7 ;  /* 0x0000000795a57c20 */ /* 0x000fe20008410000 */
[----:B------:R-:W-:Y:S02]  /*a1d0*/  FSEL R149, R174, -INF , P4 ;  /* 0xff800000ae957808 */ /* 0x000fe40002000000 */
[----:B------:R-:W-:Y:S01]  /*a1e0*/  FMNMX.FTZ R164, R157, R164, !PT ;  /* 0x000000a49da47209 */ /* 0x000fe20007810000 */
[----:B-1----:R-:W-:Y:S01]  /*a1f0*/  IMAD.IADD R138, R138, 0x1, R170 ;  /* 0x000000018a8a7824 */ /* 0x002fe200078e02aa */
[----:B------:R-:W-:Y:S01]  /*a200*/  FSEL R127, R127, -INF , P3 ;  /* 0xff8000007f7f7808 */ /* 0x000fe20001800000 */
[----:B------:R-:W0:Y:S01]  /*a210*/  MUFU.TANH R165, R165 ;  /* 0x000000a500a57308 */ /* 0x000e220000002400 */
[----:B------:R-:W-:Y:S02]  /*a220*/  FMNMX.FTZ R164, R151, R164, !PT ;  /* 0x000000a497a47209 */ /* 0x000fe40007810000 */
[----:B------:R-:W-:-:S02]  /*a230*/  ISETP.GT.AND P4, PT, R138, 0x8, PT ;  /* 0x000000088a00780c */ /* 0x000fc40003f84270 */
[----:B------:R-:W-:Y:S02]  /*a240*/  FMNMX.FTZ R166, R159, R164, !PT ;  /* 0x000000a49fa67209 */ /* 0x000fe40007810000 */
[----:B------:R-:W-:Y:S02]  /*a250*/  FSEL R164, R175, -INF , P5 ;  /* 0xff800000afa47808 */ /* 0x000fe40002800000 */
[----:B------:R-:W-:Y:S01]  /*a260*/  FMNMX.FTZ R167, R149, R166, !PT ;  /* 0x000000a695a77209 */ /* 0x000fe20007810000 */
[----:B------:R-:W-:Y:S01]  /*a270*/  FMUL.FTZ R166, R136, UR7 ;  /* 0x0000000788a67c20 */ /* 0x000fe20008410000 */
[----:B---3--:R-:W-:Y:S02]  /*a280*/  FSEL R136, R184, -INF , P6 ;  /* 0xff800000b8887808 */ /* 0x008fe40003000000 */
[----:B------:R-:W-:Y:S02]  /*a290*/  FMNMX.FTZ R167, R164, R167, !PT ;  /* 0x000000a7a4a77209 */ /* 0x000fe40007810000 */
[----:B------:R-:W-:Y:S01]  /*a2a0*/  ISETP.GT.AND P6, PT, R138, RZ, PT ;  /* 0x000000ff8a00720c */ /* 0x000fe20003fc4270 */
[----:B------:R-:W1:Y:S01]  /*a2b0*/  MUFU.TANH R166, R166 ;  /* 0x000000a600a67308 */ /* 0x000e620000002400 */
[----:B------:R-:W-:-:S02]  /*a2c0*/  FMNMX.FTZ R168, R136, R167, !PT ;  /* 0x000000a788a87209 */ /* 0x000fc40007810000 */
[----:B------:R-:W-:Y:S02]  /*a2d0*/  ISETP.GT.AND P5, PT, R138, 0x1, PT ;  /* 0x000000018a00780c */ /* 0x000fe40003fa4270 */
[----:B------:R-:W-:Y:S02]  /*a2e0*/  FMNMX.FTZ R168, R127, R168, !PT ;  /* 0x000000a87fa87209 */ /* 0x000fe40007810000 */
[----:B------:R-:W-:Y:S02]  /*a2f0*/  FSEL R0, R0, -INF , P6 ;  /* 0xff80000000007808 */ /* 0x000fe40003000000 */
[----:B------:R-:W-:Y:S01]  /*a300*/  FSEL R2, R2, -INF , P5 ;  /* 0xff80000002027808 */ /* 0x000fe20002800000 */
[----:B------:R-:W2:Y:S01]  /*a310*/  SHFL.BFLY PT, R167, R168, 0x2, 0x1f ;  /* 0x0c401f00a8a77f89 */ /* 0x000ea200000e0000 */
[C---:B------:R-:W-:Y:S02]  /*a320*/  ISETP.GT.AND P6, PT, R138.reuse, 0x9, PT ;  /* 0x000000098a00780c */ /* 0x040fe40003fc4270 */
[----:B------:R-:W-:-:S04]  /*a330*/  ISETP.GT.AND P5, PT, R138, 0x10, PT ;  /* 0x000000108a00780c */ /* 0x000fc80003fa4270 */
[----:B------:R-:W-:Y:S02]  /*a340*/  FSEL R12, R12, -INF , P5 ;  /* 0xff8000000c0c7808 */ /* 0x000fe40002800000 */
[----:B------:R-:W-:Y:S02]  /*a350*/  ISETP.GT.AND P5, PT, R138, 0x19, PT ;  /* 0x000000198a00780c */ /* 0x000fe40003fa4270 */
[----:B--2---:R-:W-:Y:S01]  /*a360*/  FMNMX.FTZ R168, R168, R167, !PT ;  /* 0x000000a7a8a87209 */ /* 0x004fe20007810000 */
[----:B------:R-:W-:-:S04]  /*a370*/  FMUL.FTZ R167, R124, UR7 ;  /* 0x000000077ca77c20 */ /* 0x000fc80008410000 */
[----:B------:R-:W2:Y:S02]  /*a380*/  SHFL.BFLY PT, R169, R168, 0x1, 0x1f ;  /* 0x0c201f00a8a97f89 */ /* 0x000ea400000e0000 */
[----:B------:R-:W3:Y:S01]  /*a390*/  MUFU.TANH R167, R167 ;  /* 0x000000a700a77308 */ /* 0x000ee20000002400 */
[----:B--2---:R-:W-:Y:S02]  /*a3a0*/  FMNMX.FTZ R6, R168, R169, !PT ;  /* 0x000000a9a8067209 */ /* 0x004fe40007810000 */
[----:B------:R-:W-:Y:S02]  /*a3b0*/  FMNMX.FTZ R169, R0, R10, !PT ;  /* 0x0000000a00a97209 */ /* 0x000fe40007810000 */
[C---:B------:R-:W-:Y:S01]  /*a3c0*/  FSETP.NEU.FTZ.AND P3, PT, R6.reuse, -INF , PT ;  /* 0xff8000000600780b */ /* 0x040fe20003f7d000 */
[----:B------:R-:W-:Y:S01]  /*a3d0*/  FMUL.FTZ R124, R6, UR14 ;  /* 0x0000000e067c7c20 */ /* 0x000fe20008410000 */
[----:B------:R-:W-:Y:S02]  /*a3e0*/  FMNMX.FTZ R170, R2, R169, !PT ;  /* 0x000000a902aa7209 */ /* 0x000fe40007810000 */
[----:B------:R-:W-:-:S02]  /*a3f0*/  FSEL R168, R11, -INF , P6 ;  /* 0xff8000000ba87808 */ /* 0x000fc40003000000 */
[----:B------:R-:W-:Y:S02]  /*a400*/  FSEL R124, R124, RZ, P3 ;  /* 0x000000ff7c7c7208 */ /* 0x000fe40001800000 */
[----:B------:R-:W-:-:S03]  /*a410*/  ISETP.GT.AND P6, PT, R138, 0x18, PT ;  /* 0x000000188a00780c */ /* 0x000fc60003fc4270 */
        /* <DEDUP_REMOVED lines=17> */
[----:B------:R-:W-:Y:S01]  /*a530*/  FMNMX.FTZ R7, R13, R130, !PT ;  /* 0x000000820d077209 */ /* 0x000fe20007810000 */
[--C-:B------:R-:W-:Y:S01]  /*a540*/  FFMA.FTZ R185, R126, UR14, -R124.reuse ;  /* 0x0000000e7eb97c23 */ /* 0x100fe2000801087c */
[----:B------:R-:W-:Y:S01]  /*a550*/  FSEL R130, R15, -INF , P5 ;  /* 0xff8000000f827808 */ /* 0x000fe20002800000 */
[--C-:B------:R-:W-:Y:S01]  /*a560*/  FFMA.FTZ R15, R131, UR14, -R124.reuse ;  /* 0x0000000e830f7c23 */ /* 0x100fe2000801087c */
[----:B------:R-:W-:Y:S01]  /*a570*/  FMNMX.FTZ R7, R14, R7, !PT ;  /* 0x000000070e077209 */ /* 0x000fe20007810000 */
[--C-:B------:R-:W-:Y:S01]  /*a580*/  FFMA.FTZ R122, R122, UR14, -R124.reuse ;  /* 0x0000000e7a7a7c23 */ /* 0x100fe2000801087c */
[----:B------:R-:W-:Y:S01]  /*a590*/  FSEL R131, R20, -INF , P4 ;  /* 0xff80000014837808 */ /* 0x000fe20002000000 */
[----:B------:R-:W-:Y:S01]  /*a5a0*/  MUFU.EX2 R11, R11 ;  /* 0x0000000b000b7308 */ /* 0x000fe20000000800 */
[----:B------:R-:W-:Y:S01]  /*a5b0*/  ISETP.GT.AND P6, PT, R138, 0x21, PT ;  /* 0x000000218a00780c */ /* 0x000fe20003fc4270 */
        /* <DEDUP_REMOVED lines=18> */
[----:B------:R-:W-:Y:S01]  /*a6e0*/  FFMA.FTZ R136, R136, UR14, -R124 ;  /* 0x0000000e88887c23 */ /* 0x000fe2000801087c */
[----:B------:R-:W-:-:S02]  /*a6f0*/  FMNMX.FTZ R134, R152, R7, !PT ;  /* 0x0000000798867209 */ /* 0x000fc40007810000 */
[----:B------:R-:W-:Y:S02]  /*a700*/  ISETP.GT.AND P5, PT, R138, 0x31, PT ;  /* 0x000000318a00780c */ /* 0x000fe40003fa4270 */
[----:B------:R-:W-:Y:S01]  /*a710*/  FSEL R144, R144, -INF , P6 ;  /* 0xff80000090907808 */ /* 0x000fe20003000000 */
[----:B------:R-:W-:Y:S01]  /*a720*/  MUFU.EX2 R197, R197 ;  /* 0x000000c500c57308 */ /* 0x000fe20000000800 */
[----:B------:R-:W-:Y:S02]  /*a730*/  FMNMX.FTZ R7, R153, R134, !PT ;  /* 0x0000008699077209 */ /* 0x000fe40007810000 */
[----:B------:R-:W-:Y:S02]  /*a740*/  ISETP.GT.AND P4, PT, R138, 0x38, PT ;  /* 0x000000388a00780c */ /* 0x000fe40003f84270 */
[----:B------:R-:W-:Y:S02]  /*a750*/  FSEL R145, R145, -INF , P5 ;  /* 0xff80000091917808 */ /* 0x000fe40002800000 */
[----:B------:R-:W-:Y:S01]  /*a760*/  FMNMX.FTZ R134, R144, R7, !PT ;  /* 0x0000000790867209 */ /* 0x000fe20007810000 */
[----:B------:R-:W-:Y:S01]  /*a770*/  MUFU.EX2 R20, R20 ;  /* 0x0000001400147308 */ /* 0x000fe20000000800 */
[----:B------:R-:W-:-:S02]  /*a780*/  ISETP.GT.AND P6, PT, R138, 0x39, PT ;  /* 0x000000398a00780c */ /* 0x000fc40003fc4270 */
[----:B------:R-:W-:Y:S02]  /*a790*/  FSEL R146, R146, -INF , P4 ;  /* 0xff80000092927808 */ /* 0x000fe40002000000 */
[----:B------:R-:W-:Y:S01]  /*a7a0*/  FMNMX.FTZ R7, R145, R134, !PT ;  /* 0x0000008691077209 */ /* 0x000fe20007810000 */
[--C-:B------:R-:W-:Y:S01]  /*a7b0*/  FFMA.FTZ R134, R135, UR14, -R124.reuse ;  /* 0x0000000e87867c23 */ /* 0x100fe2000801087c */
[----:B------:R-:W-:Y:S01]  /*a7c0*/  ISETP.GT.AND P5, PT, R138, 0x40, PT ;  /* 0x000000408a00780c */ /* 0x000fe20003fa4270 */
[----:B------:R-:W-:Y:S01]  /*a7d0*/  MUFU.EX2 R199, R199 ;  /* 0x000000c700c77308 */ /* 0x000fe20000000800 */
[----:B0-----:R-:W-:Y:S01]  /*a7e0*/  FSEL R165, R165, -INF , P6 ;  /* 0xff800000a5a57808 */ /* 0x001fe20003000000 */
[----:B------:R-:W-:Y:S02]  /*a7f0*/  WARPGROUP.DEPBAR.LE gsb0, 0x0 ;  /* 0x00008000000079c5 */ /* 0x000fe40000010000 */
[----:B------:R-:W-:Y:S01]  /*a800*/  FMNMX.FTZ R142, R146, R7, !PT ;  /* 0x00000007928e7209 */ /* 0x000fe20007810000 */
[----:B------:R-:W-:Y:S01]  /*a810*/  WARPGROUP.ARRIVE ;  /* 0x00000000000079c5 */ /* 0x000fe20000000000 */
[----:B------:R-:W-:Y:S01]  /*a820*/  ISETP.GT.AND P4, PT, R138, 0x41, PT ;  /* 0x000000418a00780c */ /* 0x000fe20003f84270 */
[--C-:B------:R-:W-:Y:S01]  /*a830*/  FFMA.FTZ R183, R151, UR14, -R124.reuse ;  /* 0x0000000e97b77c23 */ /* 0x100fe2000801087c */
[----:B-1----:R-:W-:Y:S01]  /*a840*/  FSEL R166, R166, -INF , P5 ;  /* 0xff800000a6a67808 */ /* 0x002fe20002800000 */
[----:B------:R-:W-:Y:S01]  /*a850*/  FFMA.FTZ R181, R157, UR14, -R124 ;  /* 0x0000000e9db57c23 */ /* 0x000fe2000801087c */
[----:B------:R-:W-:Y:S01]  /*a860*/  FMNMX.FTZ R7, R165, R142, !PT ;  /* 0x0000008ea5077209 */ /* 0x000fe20007810000 */
[----:B------:R-:W-:Y:S01]  /*a870*/  HGMMA.64x192x16.F32 R24, R176, gdesc[UR8].tnspB, R24, gsb0 ;  /* 0x42e00008b0187df0 */ /* 0x000fe20008000818 */
[----:B------:R-:W-:Y:S01]  /*a880*/  ISETP.GT.AND P6, PT, R138, 0x48, PT ;  /* 0x000000488a00780c */ /* 0x000fe20003fc4270 */
[----:B------:R-:W-:Y:S01]  /*a890*/  MUFU.EX2 R134, R134 ;  /* 0x0000008600867308 */ /* 0x000fe20000000800 */
[----:B------:R-:W-:-:S02]  /*a8a0*/  FSEL R137, R137, -INF , P4 ;  /* 0xff80000089897808 */ /* 0x000fc40002000000 */
[----:B------:R-:W-:Y:S02]  /*a8b0*/  FMNMX.FTZ R142, R166, R7, !PT ;  /* 0x00000007a68e7209 */ /* 0x000fe40007810000 */
[----:B------:R-:W-:Y:S02]  /*a8c0*/  ISETP.GT.AND P5, PT, R138, 0x49, PT ;  /* 0x000000498a00780c */ /* 0x000fe40003fa4270 */
[----:B------:R-:W-:Y:S01]  /*a8d0*/  FSEL R140, R140, -INF , P6 ;  /* 0xff8000008c8c7808 */ /* 0x000fe20003000000 */
[----:B------:R-:W-:Y:S01]  /*a8e0*/  MUFU.EX2 R193, R193 ;  /* 0x000000c100c17308 */ /* 0x000fe20000000800 */
[----:B------:R-:W-:Y:S02]  /*a8f0*/  FMNMX.FTZ R7, R137, R142, !PT ;  /* 0x0000008e89077209 */ /* 0x000fe40007810000 */
[----:B------:R-:W-:Y:S02]  /*a900*/  ISETP.GT.AND P4, PT, R138, 0x50, PT ;  /* 0x000000508a00780c */ /* 0x000fe40003f84270 */
[----:B------:R-:W-:-:S02]  /*a910*/  FSEL R141, R141, -INF , P5 ;  /* 0xff8000008d8d7808 */ /* 0x000fc40002800000 */
        /* <DEDUP_REMOVED lines=8> */
[----:B------:R-:W-:Y:S02]  /*a9a0*/  FMNMX.FTZ R142, R135, R142, !PT ;  /* 0x0000008e878e7209 */ /* 0x000fe40007810000 */
[----:B------:R-:W-:Y:S02]  /*a9b0*/  ISETP.GT.AND P4, PT, R138, 0x59, PT ;  /* 0x000000598a00780c */ /* 0x000fe40003f84270 */
[----:B------:R-:W-:Y:S01]  /*a9c0*/  FSEL R132, R132, -INF , P5 ;  /* 0xff80000084847808 */ /* 0x000fe20002800000 */
[----:B------:R-:W-:Y:S01]  /*a9d0*/  MUFU.EX2 R189, R189 ;  /* 0x000000bd00bd7308 */ /* 0x000fe20000000800 */
[----:B------:R-:W-:Y:S01]  /*a9e0*/  FMNMX.FTZ R7, R129, R142, !PT ;  /* 0x0000008e81077209 */ /* 0x000fe20007810000 */
[--C-:B------:R-:W-:Y:S01]  /*a9f0*/  FFMA.FTZ R142, R164, UR14, -R124.reuse ;  /* 0x0000000ea48e7c23 */ /* 0x100fe2000801087c */
[----:B------:R-:W-:Y:S02]  /*aa00*/  ISETP.GT.AND P6, PT, R138, 0x60, PT ;  /* 0x000000608a00780c */ /* 0x000fe40003fc4270 */
[----:B------:R-:W-:Y:S01]  /*aa10*/  FSEL R143, R133, -INF , P4 ;  /* 0xff800000858f7808 */ /* 0x000fe20002000000 */
[----:B------:R-:W-:Y:S01]  /*aa20*/  FFMA.FTZ R133, R159, UR14, -R124 ;  /* 0x0000000e9f857c23 */ /* 0x000fe2000801087c */
[----:B------:R-:W-:Y:S01]  /*aa30*/  FMNMX.FTZ R128, R132, R7, !PT ;  /* 0x0000000784807209 */ /* 0x000fe20007810000 */
[----:B------:R-:W-:Y:S01]  /*aa40*/  MUFU.EX2 R191, R191 ;  /* 0x000000bf00bf7308 */ /* 0x000fe20000000800 */
[----:B------:R-:W-:-:S02]  /*aa50*/  ISETP.GT.AND P5, PT, R138, 0x61, PT ;  /* 0x000000618a00780c */ /* 0x000fc40003fa4270 */
[----:B------:R-:W-:Y:S02]  /*aa60*/  FSEL R147, R120, -INF , P6 ;  /* 0xff80000078937808 */ /* 0x000fe40003000000 */
[----:B------:R-:W-:Y:S02]  /*aa70*/  FMNMX.FTZ R128, R143, R128, !PT ;  /* 0x000000808f807209 */ /* 0x000fe40007810000 */
[----:B------:R-:W-:Y:S01]  /*aa80*/  ISETP.GT.AND P4, PT, R138, 0x68, PT ;  /* 0x000000688a00780c */ /* 0x000fe20003f84270 */
[----:B------:R0:W-:Y:S01]  /*aa90*/  MUFU.EX2 R120, R123 ;  /* 0x0000007b00787308 */ /* 0x0001e20000000800 */
[----:B------:R-:W-:Y:S01]  /*aaa0*/  FSEL R148, R121, -INF , P5 ;  /* 0xff80000079947808 */ /* 0x000fe20002800000 */
[----:B------:R-:W-:Y:S01]  /*aab0*/  FFMA.FTZ R121, R158, UR14, -R124 ;  /* 0x0000000e9e797c23 */ /* 0x000fe2000801087c */
[----:B------:R-:W-:Y:S02]  /*aac0*/  FMNMX.FTZ R7, R147, R128, !PT ;  /* 0x0000008093077209 */ /* 0x000fe40007810000 */
[----:B------:R-:W-:-:S02]  /*aad0*/  ISETP.GT.AND P6, PT, R138, 0x69, PT ;  /* 0x000000698a00780c */ /* 0x000fc40003fc4270 */
[----:B---3--:R-:W-:Y:S01]  /*aae0*/  FSEL R167, R167, -INF , P4 ;  /* 0xff800000a7a77808 */ /* 0x008fe20002000000 */
[----:B------:R-:W-:Y:S01]  /*aaf0*/  MUFU.EX2 R121, R121 ;  /* 0x0000007900797308 */ /* 0x000fe20000000800 */
[----:B------:R-:W-:Y:S02]  /*ab00*/  FMNMX.FTZ R128, R148, R7, !PT ;  /* 0x0000000794807209 */ /* 0x000fe40007810000 */
[----:B------:R-:W-:Y:S01]  /*ab10*/  FSEL R150, R125, -INF , P6 ;  /* 0xff8000007d967808 */ /* 0x000fe20003000000 */
[----:B------:R-:W-:Y:S01]  /*ab20*/  FFMA.FTZ R125, R161, UR14, -R124 ;  /* 0x0000000ea17d7c23 */ /* 0x000fe2000801087c */
[----:B------:R-:W-:-:S03]  /*ab30*/  FMNMX.FTZ R7, R167, R128, !PT ;  /* 0x00000080a7077209 */ /* 0x000fc60007810000 */
[----:B------:R-:W-:Y:S01]  /*ab40*/  MUFU.EX2 R128, R163 ;  /* 0x000000a300807308 */ /* 0x000fe20000000800 */
[----:B------:R-:W-:-:S05]  /*ab50*/  FMNMX.FTZ R7, R150, R7, !PT ;  /* 0x0000000796077209 */ /* 0x000fca0007810000 */
[----:B0-----:R-:W0:Y:S02]  /*ab60*/  SHFL.BFLY PT, R123, R7, 0x2, 0x1f ;  /* 0x0c401f00077b7f89 */ /* 0x001e2400000e0000 */
        /* <DEDUP_REMOVED lines=9> */
[----:B0-----:R-:W-:Y:S01]  /*ac00*/  FMNMX.FTZ R7, R7, R138, !PT ;  /* 0x0000008a07077209 */ /* 0x001fe20007810000 */
[--C-:B------:R-:W-:Y:S01]  /*ac10*/  FFMA.FTZ R138, R149, UR14, -R124.reuse ;  /* 0x0000000e958a7c23 */ /* 0x100fe2000801087c */
[----:B------:R-:W-:-:S02]  /*ac20*/  FFMA.FTZ R124, R127, UR14, -R124 ;  /* 0x0000000e7f7c7c23 */ /* 0x000fc4000801087c */
[C---:B------:R-:W-:Y:S01]  /*ac30*/  FSETP.NEU.FTZ.AND P4, PT, R7.reuse, -INF , PT ;  /* 0xff8000000700780b */ /* 0x040fe20003f9d000 */
[----:B------:R-:W-:Y:S02]  /*ac40*/  FMUL.FTZ R149, R7, UR14 ;  /* 0x0000000e07957c20 */ /* 0x000fe40008410000 */
[----:B------:R-:W-:Y:S03]  /*ac50*/  MUFU.EX2 R133, R133 ;  /* 0x0000008500857308 */ /* 0x000fe60000000800 */
[----:B------:R-:W-:-:S05]  /*ac60*/  FSEL R149, R149, RZ, P4 ;  /* 0x000000ff95957208 */ /* 0x000fca0002000000 */
[----:B------:R-:W-:Y:S01]  /*ac70*/  MUFU.EX2 R138, R138 ;  /* 0x0000008a008a7308 */ /* 0x000fe20000000800 */
[--C-:B------:R-:W-:Y:S01]  /*ac80*/  FFMA.FTZ R200, R0, UR14, -R149.reuse ;  /* 0x0000000e00c87c23 */ /* 0x100fe20008010895 */
[----:B------:R-:W-:Y:S01]  /*ac90*/  FSEL R0, R6, RZ, P3 ;  /* 0x000000ff06007208 */ /* 0x000fe20001800000 */
[--C-:B------:R-:W-:Y:S01]  /*aca0*/  FFMA.FTZ R151, R2, UR14, -R149.reuse ;  /* 0x0000000e02977c23 */ /* 0x100fe20008010895 */
[--C-:B------:R-:W-:Y:S01]  /*acb0*/  FFMA.FTZ R202, R139, UR14, -R149.reuse ;  /* 0x0000000e8bca7c23 */ /* 0x100fe20008010895 */
[--C-:B------:R-:W-:Y:S01]  /*acc0*/  FFMA.FTZ R139, R168, UR14, -R149.reuse ;  /* 0x0000000ea88b7c23 */ /* 0x100fe20008010895 */
[----:B------:R-:W-:Y:S01]  /*acd0*/  FFMA.FTZ R196, R12, UR14, -R149 ;  /* 0x0000000e0cc47c23 */ /* 0x000fe20008010895 */
[----:B------:R-:W-:Y:S01]  /*ace0*/  FADD.FTZ R0, -R0, R9 ;  /* 0x0000000900007221 */ /* 0x000fe20000010100 */
[----:B------:R-:W-:Y:S01]  /*acf0*/  FSEL R9, R7, RZ, P4 ;  /* 0x000000ff07097208 */ /* 0x000fe20002000000 */
[----:B------:R-:W-:Y:S01]  /*ad00*/  MUFU.EX2 R200, R200 ;  /* 0x000000c800c87308 */ /* 0x000fe20000000800 */
[----:B------:R-:W-:Y:S01]  /*ad10*/  FFMA.FTZ R192, R131, UR14, -R149 ;  /* 0x0000000e83c07c23 */ /* 0x000fe20008010895 */
[----:B------:R-:W-:Y:S01]  /*ad20*/  FMUL.FTZ R2, R0, UR14 ;  /* 0x0000000e00027c20 */ /* 0x000fe20008410000 */
[----:B------:R-:W-:-:S02]  /*ad30*/  IMAD.U32 R131, RZ, RZ, UR6 ;  /* 0x00000006ff837e24 */ /* 0x000fc4000f8e00ff */
[----:B------:R-:W-:Y:S01]  /*ad40*/  FADD.FTZ R9, -R9, R10 ;  /* 0x0000000a09097221 */ /* 0x000fe20000010100 */
[----:B------:R-:W-:Y:S02]  /*ad50*/  IMAD.U32 R10, RZ, RZ, UR39 ;  /* 0x00000027ff0a7e24 */ /* 0x000fe4000f8e00ff */
[--C-:B------:R-:W-:Y:S01]  /*ad60*/  FFMA.FTZ R12, R13, UR14, -R149.reuse ;  /* 0x0000000e0d0c7c23 */ /* 0x100fe20008010895 */
[----:B------:R-:W-:Y:S02]  /*ad70*/  @!P1 VIADD R131, R131, 0x36860 ;  /* 0x0003686083839836 */ /* 0x000fe40000000000 */
[----:B------:R-:W-:Y:S01]  /*ad80*/  FMUL.FTZ R0, R9, UR14 ;  /* 0x0000000e09007c20 */ /* 0x000fe20008410000 */
[----:B------:R-:W-:Y:S01]  /*ad90*/  MUFU.EX2 R2, R2 ;  /* 0x0000000200027308 */ /* 0x000fe20000000800 */
[----:B------:R-:W-:Y:S02]  /*ada0*/  @!P1 VIADD R10, R10, 0x36840 ;  /* 0x000368400a0a9836 */ /* 0x000fe40000000000 */
[--C-:B------:R-:W-:Y:S01]  /*adb0*/  FFMA.FTZ R198, R14, UR14, -R149.reuse ;  /* 0x0000000e0ec67c23 */ /* 0x100fe20008010895 */
[----:B------:R-:W-:Y:S01]  /*adc0*/  FFMA.FTZ R188, R144, UR14, -R149 ;  /* 0x0000000e90bc7c23 */ /* 0x000fe20008010895 */
[----:B------:R-:W-:Y:S01]  /*add0*/  @!P1 PRMT R144, RZ, 0x654, R131 ;  /* 0x00000654ff909816 */ /* 0x000fe20000000083 */
[--C-:B------:R-:W-:Y:S01]  /*ade0*/  FFMA.FTZ R13, R130, UR14, -R149.reuse ;  /* 0x0000000e820d7c23 */ /* 0x100fe20008010895 */
[----:B------:R-:W-:Y:S01]  /*adf0*/  @!P1 PRMT R10, RZ, 0x654, R10 ;  /* 0x00000654ff0a9816 */ /* 0x000fe2000000000a */
[--C-:B------:R-:W-:Y:S01]  /*ae00*/  FFMA.FTZ R14, R21, UR14, -R149.reuse ;  /* 0x0000000e150e7c23 */ /* 0x100fe20008010895 */
[----:B------:R-:W0:Y:S01]  /*ae10*/  MUFU.EX2 R0, R0 ;  /* 0x0000000000007308 */ /* 0x000e220000000800 */
[--C-:B------:R-:W-:Y:S01]  /*ae20*/  FFMA.FTZ R194, R152, UR14, -R149.reuse ;  /* 0x0000000e98c27c23 */ /* 0x100fe20008010895 */
        /* <DEDUP_REMOVED lines=15> */
[----:B0-----:R-:W-:Y:S01]  /*af20*/  FFMA.FTZ R4, R0, R4, R200 ;  /* 0x0000000400047223 */ /* 0x001fe200000100c8 */
[----:B------:R-:W-:Y:S01]  /*af30*/  FFMA.FTZ R167, R167, UR14, -R149 ;  /* 0x0000000ea7a77c23 */ /* 0x000fe20008010895 */
[----:B------:R-:W-:-:S05]  /*af40*/  PLOP3.LUT P3, PT, PT, PT, UP1, 0x80, 0x0 ;  /* 0x000000000000781c */ /* 0x000fca0003f6f018 */
[----:B------:R-:W0:Y:S01]  /*af50*/  MUFU.EX2 R139, R139 ;  /* 0x0000008b008b7308 */ /* 0x000e220000000800 */
[C---:B-1----:R-:W-:Y:S01]  /*af60*/  FADD.FTZ R131, R151.reuse, R4 ;  /* 0x0000000497837221 */ /* 0x042fe20000010000 */
[----:B------:R-:W-:-:S06]  /*af70*/  F2FP.F16.F32.PACK_AB R200, R151, R200 ;  /* 0x000000c897c8723e */ /* 0x000fcc00000000ff */
[----:B------:R-:W1:Y:S01]  /*af80*/  MUFU.EX2 R196, R196 ;  /* 0x000000c400c47308 */ /* 0x000e620000000800 */
[----:B--2---:R-:W-:-:S07]  /*af90*/  FADD.FTZ R4, R202, R131 ;  /* 0x00000083ca047221 */ /* 0x004fce0000010000 */
[----:B------:R-:W2:Y:S01]  /*afa0*/  MUFU.EX2 R12, R12 ;  /* 0x0000000c000c7308 */ /* 0x000ea20000000800 */
[----:B------:R-:W-:Y:S02]  /*afb0*/  WARPGROUP.DEPBAR.LE gsb0, 0x0 ;  /* 0x00008000000079c5 */ /* 0x000fe40000010000 */
[----:B------:R3:W-:Y:S01]  /*afc0*/  @!P1 SYNCS.ARRIVE.TRANS64.RED.A1T0 RZ, [R10+URZ], RZ ;  /* 0x000000ff0aff99a7 */ /* 0x0007e2000810043f */
[----:B0-----:R-:W-:Y:S01]  /*afd0*/  FADD.FTZ R127, R139, R4 ;  /* 0x000000048b7f7221 */ /* 0x001fe20000010000 */
[--C-:B------:R-:W-:Y:S01]  /*afe0*/  FFMA.FTZ R4, R141, UR14, -R149.reuse ;  /* 0x0000000e8d047c23 */ /* 0x100fe20008010895 */
[----:B------:R-:W-:Y:S01]  /*aff0*/  FFMA.FTZ R149, R150, UR14, -R149 ;  /* 0x0000000e96957c23 */ /* 0x000fe20008010895 */
[----:B------:R-:W-:Y:S01]  /*b000*/  F2FP.F16.F32.PACK_AB R202, R139, R202 ;  /* 0x000000ca8bca723e */ /* 0x000fe200000000ff */
[----:B------:R-:W0:Y:S01]  /*b010*/  MUFU.EX2 R198, R198 ;  /* 0x000000c600c67308 */ /* 0x000e220000000800 */
[----:B-1----:R-:W-:Y:S01]  /*b020*/  FADD.FTZ R127, R196, R127 ;  /* 0x0000007fc47f7221 */ /* 0x002fe20000010000 */
[----:B---3--:R-:W-:Y:S01]  /*b030*/  FFMA.FTZ R10, R2, R3, R201 ;  /* 0x00000003020a7223 */ /* 0x008fe200000100c9 */
[C---:B------:R-:W-:Y:S01]  /*b040*/  F2FP.F16.F32.PACK_AB R201, R11.reuse, R201 ;  /* 0x000000c90bc9723e */ /* 0x040fe200000000ff */
[----:B------:R1:W-:Y:S02]  /*b050*/  @!P1 SYNCS.ARRIVE.TRANS64.RED.A1T0 RZ, [R144+URZ], RZ ;  /* 0x000000ff90ff99a7 */ /* 0x0003e4000810043f */
[----:B------:R-:W-:-:S02]  /*b060*/  FADD.FTZ R10, R11, R10 ;  /* 0x0000000a0b0a7221 */ /* 0x000fc40000010000 */
[----:B------:R-:W3:Y:S01]  /*b070*/  MUFU.EX2 R13, R13 ;  /* 0x0000000d000d7308 */ /* 0x000ee20000000800 */
[C---:B--2---:R-:W-:Y:S01]  /*b080*/  FADD.FTZ R127, R12.reuse, R127 ;  /* 0x0000007f0c7f7221 */ /* 0x044fe20000010000 */
[----:B------:R-:W-:Y:S01]  /*b090*/  F2FP.F16.F32.PACK_AB R196, R12, R196 ;  /* 0x000000c40cc4723e */ /* 0x000fe200000000ff */
[----:B------:R-:W-:Y:S01]  /*b0a0*/  FADD.FTZ R10, R203, R10 ;  /* 0x0000000acb0a7221 */ /* 0x000fe20000010000 */
[----:B------:R-:W-:-:S03]  /*b0b0*/  F2FP.F16.F32.PACK_AB R203, R15, R203 ;  /* 0x000000cb0fcb723e */ /* 0x000fc600000000ff */
[----:B------:R-:W-:Y:S01]  /*b0c0*/  FADD.FTZ R10, R15, R10 ;  /* 0x0000000a0f0a7221 */ /* 0x000fe20000010000 */
[----:B------:R-:W2:Y:S01]  /*b0d0*/  MUFU.EX2 R192, R192 ;  /* 0x000000c000c07308 */ /* 0x000ea20000000800 */
[----:B0-----:R-:W-:Y:S02]  /*b0e0*/  FADD.FTZ R132, R198, R127 ;  /* 0x0000007fc6847221 */ /* 0x001fe40000010000 */
[----:B------:R-:W-:Y:S01]  /*b0f0*/  FADD.FTZ R131, R197, R10 ;  /* 0x0000000ac5837221 */ /* 0x000fe20000010000 */
[----:B------:R-:W-:-:S03]  /*b100*/  F2FP.F16.F32.PACK_AB R197, R20, R197 ;  /* 0x000000c514c5723e */ /* 0x000fc600000000ff */
[----:B------:R-:W-:Y:S01]  /*b110*/  FADD.FTZ R10, R20, R131 ;  /* 0x00000083140a7221 */ /* 0x000fe20000010000 */
[----:B------:R-:W0:Y:S01]  /*b120*/  MUFU.EX2 R14, R14 ;  /* 0x0000000e000e7308 */ /* 0x000e220000000800 */
[C---:B---3--:R-:W-:Y:S01]  /*b130*/  FADD.FTZ R131, R13.reuse, R132 ;  /* 0x000000840d837221 */ /* 0x048fe20000010000 */
[----:B------:R-:W-:Y:S01]  /*b140*/  F2FP.F16.F32.PACK_AB R198, R13, R198 ;  /* 0x000000c60dc6723e */ /* 0x000fe200000000ff */
[----:B------:R-:W-:Y:S01]  /*b150*/  FADD.FTZ R127, R199, R10 ;  /* 0x0000000ac77f7221 */ /* 0x000fe20000010000 */
[----:B------:R-:W-:-:S03]  /*b160*/  F2FP.F16.F32.PACK_AB R199, R134, R199 ;  /* 0x000000c786c7723e */ /* 0x000fc600000000ff */
[----:B------:R-:W-:Y:S01]  /*b170*/  FADD.FTZ R10, R134, R127 ;  /* 0x0000007f860a7221 */ /* 0x000fe20000010000 */
[----:B------:R-:W3:Y:S01]  /*b180*/  MUFU.EX2 R194, R194 ;  /* 0x000000c200c27308 */ /* 0x000ee20000000800 */
[----:B--2---:R-:W-:Y:S02]  /*b190*/  FADD.FTZ R131, R192, R131 ;  /* 0x00000083c0837221 */ /* 0x004fe40000010000 */
[----:B------:R-:W-:Y:S01]  /*b1a0*/  FADD.FTZ R127, R193, R10 ;  /* 0x0000000ac17f7221 */ /* 0x000fe20000010000 */
[----:B------:R-:W-:-:S03]  /*b1b0*/  F2FP.F16.F32.PACK_AB R193, R122, R193 ;  /* 0x000000c17ac1723e */ /* 0x000fc600000000ff */
[----:B------:R-:W-:Y:S01]  /*b1c0*/  FADD.FTZ R10, R122, R127 ;  /* 0x0000007f7a0a7221 */ /* 0x000fe20000010000 */
[----:B------:R-:W2:Y:S01]  /*b1d0*/  MUFU.EX2 R21, R21 ;  /* 0x0000001500157308 */ /* 0x000ea20000000800 */
[C---:B0-----:R-:W-:Y:S01]  /*b1e0*/  FADD.FTZ R131, R14.reuse, R131 ;  /* 0x000000830e837221 */ /* 0x041fe20000010000 */
[----:B------:R-:W-:Y:S01]  /*b1f0*/  F2FP.F16.F32.PACK_AB R192, R14, R192 ;  /* 0x000000c00ec0723e */ /* 0x000fe200000000ff */
[----:B------:R-:W-:Y:S01]  /*b200*/  FADD.FTZ R15, R195, R10 ;  /* 0x0000000ac30f7221 */ /* 0x000fe20000010000 */
[----:B------:R-:W-:-:S03]  /*b210*/  F2FP.F16.F32.PACK_AB R195, R120, R195 ;  /* 0x000000c378c3723e */ /* 0x000fc600000000ff */
[----:B------:R-:W-:Y:S01]  /*b220*/  FADD.FTZ R10, R120, R15 ;  /* 0x0000000f780a7221 */ /* 0x000fe20000010000 */
[----:B------:R-:W0:Y:S01]  /*b230*/  MUFU.EX2 R188, R188 ;  /* 0x000000bc00bc7308 */ /* 0x000e220000000800 */
[----:B---3--:R-:W-:Y:S02]  /*b240*/  FADD.FTZ R132, R194, R131 ;  /* 0x00000083c2847221 */ /* 0x008fe40000010000 */
[----:B------:R-:W-:Y:S01]  /*b250*/  FADD.FTZ R15, R189, R10 ;  /* 0x0000000abd0f7221 */ /* 0x000fe20000010000 */
[----:B------:R-:W-:-:S03]  /*b260*/  F2FP.F16.F32.PACK_AB R189, R128, R189 ;  /* 0x000000bd80bd723e */ /* 0x000fc600000000ff */
[----:B------:R-:W-:Y:S01]  /*b270*/  FADD.FTZ R10, R128, R15 ;  /* 0x0000000f800a7221 */ /* 0x000fe20000010000 */
        /* <DEDUP_REMOVED lines=15> */
[----:B------:R-:W-:-:S04]  /*b370*/  F2FP.F16.F32.PACK_AB R187, R123, R187 ;  /* 0x000000bb7bbb723e */ /* 0x000fc800000000ff */
[----:B------:R-:W3:Y:S01]  /*b380*/  MUFU.EX2 R184, R184 ;  /* 0x000000b800b87308 */ /* 0x000ee20000000800 */
[----:B--2---:R-:W-:-:S07]  /*b390*/  FADD.FTZ R12, R190, R127 ;  /* 0x0000007fbe0c7221 */ /* 0x004fce0000010000 */
[----:B------:R-:W2:Y:S01]  /*b3a0*/  MUFU.EX2 R3, R137 ;  /* 0x0000008900037308 */ /* 0x000ea20000000800 */
[C---:B0-----:R-:W-:Y:S01]  /*b3b0*/  FADD.FTZ R13, R9.reuse, R12 ;  /* 0x0000000c090d7221 */ /* 0x041fe20000010000 */
[----:B------:R-:W-:Y:S01]  /*b3c0*/  F2FP.F16.F32.PACK_AB R190, R9, R190 ;  /* 0x000000be09be723e */ /* 0x000fe200000000ff */
[----:B------:R-:W-:-:S05]  /*b3d0*/  FADD.FTZ R9, R123, R10 ;  /* 0x0000000a7b097221 */ /* 0x000fca0000010000 */
[----:B------:R-:W0:Y:S01]  /*b3e0*/  MUFU.EX2 R186, R186 ;  /* 0x000000ba00ba7308 */ /* 0x000e220000000800 */
[----:B---3--:R-:W-:-:S07]  /*b3f0*/  FADD.FTZ R12, R184, R13 ;  /* 0x0000000db80c7221 */ /* 0x008fce0000010000 */
[----:B------:R-:W3:Y:S01]  /*b400*/  MUFU.EX2 R4, R4 ;  /* 0x0000000400047308 */ /* 0x000ee20000000800 */
[C---:B--2---:R-:W-:Y:S01]  /*b410*/  FADD.FTZ R13, R3.reuse, R12 ;  /* 0x0000000c030d7221 */ /* 0x044fe20000010000 */
[----:B------:R-:W-:Y:S01]  /*b420*/  FADD.FTZ R12, R126, R9 ;  /* 0x000000097e0c7221 */ /* 0x000fe20000010000 */
[----:B------:R-:W-:-:S03]  /*b430*/  F2FP.F16.F32.PACK_AB R184, R3, R184 ;  /* 0x000000b803b8723e */ /* 0x000fc600000000ff */
[C---:B------:R-:W-:Y:S01]  /*b440*/  FADD.FTZ R12, R181.reuse, R12 ;  /* 0x0000000cb50c7221 */ /* 0x040fe20000010000 */
[----:B------:R-:W-:Y:S01]  /*b450*/  F2FP.F16.F32.PACK_AB R181, R181, R126 ;  /* 0x0000007eb5b5723e */ /* 0x000fe200000000ff */
[----:B------:R-:W2:Y:S01]  /*b460*/  MUFU.EX2 R180, R180 ;  /* 0x000000b400b47308 */ /* 0x000ea20000000800 */
[----:B0-----:R-:W-:Y:S01]  /*b470*/  FADD.FTZ R13, R186, R13 ;  /* 0x0000000dba0d7221 */ /* 0x001fe20000010000 */
[----:B------:R-:W-:Y:S01]  /*b480*/  FADD.FTZ R12, R183, R12 ;  /* 0x0000000cb70c7221 */ /* 0x000fe20000010000 */
[----:B------:R-:W-:-:S05]  /*b490*/  F2FP.F16.F32.PACK_AB R183, R133, R183 ;  /* 0x000000b785b7723e */ /* 0x000fca00000000ff */
[----:B------:R-:W0:Y:S01]  /*b4a0*/  MUFU.EX2 R11, R129 ;  /* 0x00000081000b7308 */ /* 0x000e220000000800 */
[C---:B---3--:R-:W-:Y:S01]  /*b4b0*/  FADD.FTZ R13, R4.reuse, R13 ;  /* 0x0000000d040d7221 */ /* 0x048fe20000010000 */
[----:B------:R-:W-:-:S06]  /*b4c0*/  F2FP.F16.F32.PACK_AB R186, R4, R186 ;  /* 0x000000ba04ba723e */ /* 0x000fcc00000000ff */
[----:B------:R-:W3:Y:S01]  /*b4d0*/  MUFU.EX2 R182, R182 ;  /* 0x000000b600b67308 */ /* 0x000ee20000000800 */
[----:B--2---:R-:W-:-:S07]  /*b4e0*/  FADD.FTZ R10, R180, R13 ;  /* 0x0000000db40a7221 */ /* 0x004fce0000010000 */
[----:B------:R-:W2:Y:S01]  /*b4f0*/  MUFU.EX2 R143, R143 ;  /* 0x0000008f008f7308 */ /* 0x000ea20000000800 */
[C---:B0-----:R-:W-:Y:S01]  /*b500*/  FADD.FTZ R3, R11.reuse, R10 ;  /* 0x0000000a0b037221 */ /* 0x041fe20000010000 */
[----:B------:R-:W-:Y:S01]  /*b510*/  F2FP.F16.F32.PACK_AB R180, R11, R180 ;  /* 0x000000b40bb4723e */ /* 0x000fe200000000ff */
[----:B------:R-:W-:-:S05]  /*b520*/  IMAD.MOV.U32 R10, RZ, RZ, R7 ;  /* 0x000000ffff0a7224 */ /* 0x000fca00078e0007 */
[----:B------:R-:W0:Y:S01]  /*b530*/  MUFU.EX2 R147, R147 ;  /* 0x0000009300937308 */ /* 0x000e220000000800 */
[----:B---3--:R-:W-:Y:S01]  /*b540*/  FADD.FTZ R4, R182, R3 ;  /* 0x00000003b6047221 */ /* 0x008fe20000010000 */
[----:B------:R-:W-:-:S04]  /*b550*/  FADD.FTZ R3, R133, R12 ;  /* 0x0000000c85037221 */ /* 0x000fc80000010000 */
[----:B------:R-:W-:Y:S02]  /*b560*/  FADD.FTZ R3, R138, R3 ;  /* 0x000000038a037221 */ /* 0x000fe40000010000 */
[----:B------:R-:W3:Y:S01]  /*b570*/  MUFU.EX2 R148, R148 ;  /* 0x0000009400947308 */ /* 0x000ee20000000800 */
[C---:B--2---:R-:W-:Y:S01]  /*b580*/  FADD.FTZ R4, R143.reuse, R4 ;  /* 0x000000048f047221 */ /* 0x044fe20000010000 */
[----:B------:R-:W-:-:S06]  /*b590*/  F2FP.F16.F32.PACK_AB R182, R143, R182 ;  /* 0x000000b68fb6723e */ /* 0x000fcc00000000ff */
[----:B------:R-:W2:Y:S01]  /*b5a0*/  MUFU.EX2 R142, R142 ;  /* 0x0000008e008e7308 */ /* 0x000ea20000000800 */
[----:B0-----:R-:W-:-:S07]  /*b5b0*/  FADD.FTZ R9, R147, R4 ;  /* 0x0000000493097221 */ /* 0x001fce0000010000 */
[----:B------:R-:W0:Y:S01]  /*b5c0*/  MUFU.EX2 R178, R167 ;  /* 0x000000a700b27308 */ /* 0x000e220000000800 */
[C---:B---3--:R-:W-:Y:S01]  /*b5d0*/  FADD.FTZ R9, R148.reuse, R9 ;  /* 0x0000000994097221 */ /* 0x048fe20000010000 */
[----:B------:R-:W-:-:S06]  /*b5e0*/  F2FP.F16.F32.PACK_AB R176, R148, R147 ;  /* 0x0000009394b0723e */ /* 0x000fcc00000000ff */
[----:B------:R-:W3:Y:S01]  /*b5f0*/  MUFU.EX2 R136, R136 ;  /* 0x0000008800887308 */ /* 0x000ee20000000800 */
[C---:B--2---:R-:W-:Y:S01]  /*b600*/  FADD.FTZ R3, R142.reuse, R3 ;  /* 0x000000038e037221 */ /* 0x044fe20000010000 */
[----:B------:R-:W-:-:S06]  /*b610*/  F2FP.F16.F32.PACK_AB R177, R142, R138 ;  /* 0x0000008a8eb1723e */ /* 0x000fcc00000000ff */
[----:B------:R-:W2:Y:S01]  /*b620*/  MUFU.EX2 R149, R149 ;  /* 0x0000009500957308 */ /* 0x000ea20000000800 */
[----:B0-----:R-:W-:-:S07]  /*b630*/  FADD.FTZ R9, R178, R9 ;  /* 0x00000009b2097221 */ /* 0x001fce0000010000 */
[----:B------:R-:W0:Y:S01]  /*b640*/  MUFU.EX2 R124, R124 ;  /* 0x0000007c007c7308 */ /* 0x000e220000000800 */
[----:B---3--:R-:W-:Y:S01]  /*b650*/  FADD.FTZ R3, R136, R3 ;  /* 0x0000000388037221 */ /* 0x008fe20000010000 */
[C---:B--2---:R-:W-:Y:S01]  /*b660*/  FADD.FTZ R4, R149.reuse, R9 ;  /* 0x0000000995047221 */ /* 0x044fe20000010000 */
[----:B------:R-:W-:Y:S01]  /*b670*/  F2FP.F16.F32.PACK_AB R178, R149, R178 ;  /* 0x000000b295b2723e */ /* 0x000fe200000000ff */
[----:B------:R-:W-:Y:S02]  /*b680*/  IMAD.MOV.U32 R9, RZ, RZ, R6 ;  /* 0x000000ffff097224 */ /* 0x000fe400078e0006 */
[C---:B0-----:R-:W-:Y:S01]  /*b690*/  FADD.FTZ R3, R124.reuse, R3 ;  /* 0x000000037c037221 */ /* 0x041fe20000010000 */
[----:B------:R-:W-:Y:S01]  /*b6a0*/  F2FP.F16.F32.PACK_AB R179, R124, R136 ;  /* 0x000000887cb3723e */ /* 0x000fe200000000ff */
[----:B-1----:R-:W-:Y:S06]  /*b6b0*/  @P3 BRA `(.L_x_5484) ;  /* 0xffffffb400143947 */ /* 0x002fec000383ffff */
.L_x_5475:
        /* <DEDUP_REMOVED lines=8> */
[----:B------:R-:W-:Y:S01]  /*b740*/  ULDC UR7, c[0x0][0x9d8] ;  /* 0x0002760000077ab9 */ /* 0x000fe20000000800 */
[----:B------:R-:W-:-:S10]  /*b750*/  ULDC UR61, c[0x0][0x988] ;  /* 0x00026200003d7ab9 */ /* 0x000fd40000000800 */
.L_x_5494:
        /* <DEDUP_REMOVED lines=8> */
.L_x_5486:
[----:B------:R-:W-:Y:S01]  /*b7e0*/  R2UR UR10, R16 ;  /* 0x00000000100a72ca */ /* 0x000fe200000e0000 */
[----:B------:R-:W-:-:S12]  /*b7f0*/  ULEA UR6, UR36, UR60, 0x3 ;  /* 0x0000003c24067291 */ /* 0x000fd8000f8e183f */
[----:B------:R-:W-:-:S05]  /*b800*/  IMAD.U32 R6, RZ, RZ, UR10 ;  /* 0x0000000aff067e24 */ /* 0x000fca000f8e00ff */
[----:B------:R-:W-:-:S04]  /*b810*/  SHF.L.U32 R6, R6, 0x1f, RZ ;  /* 0x0000001f06067819 */ /* 0x000fc800000006ff */
[----:B------:R0:W1:Y:S01]  /*b820*/  SYNCS.PHASECHK.TRANS64.TRYWAIT P2, [UR6+0x36830], R6 ;  /* 0x03683006ff0075a7 */ /* 0x0000620008040146 */
[----:B------:R-:W-:Y:S05]  /*b830*/  @!P0 BRA `(.L_x_5487) ;  /* 0x0000000000048947 */ /* 0x000fea0003800000 */
[----:B------:R-:W-:Y:S01]  /*b840*/  BPT.TRAP 0x1 ;  /* 0x000000040000795c */ /* 0x000fe20000300000 */
.L_x_5487:
[----:B-1----:R-:W-:Y:S05]  /*b850*/  @P2 BRA `(.L_x_5488) ;  /* 0x0000000000082947 */ /* 0x002fea0003800000 */
[----:B------:R-:W1:Y:S02]  /*b860*/  SYNCS.PHASECHK.TRANS64.TRYWAIT P2, [UR6+0x36830], R6 ;  /* 0x03683006ff0075a7 */ /* 0x000e640008040146 */
[----:B-1----:R-:W-:Y:S05]  /*b870*/  @!P2 BRA `(.L_x_5489) ;  /* 0x0000010800d8a947 */ /* 0x002fea0003800000 */
.L_x_5488:
[----:B------:R-:W-:Y:S01]  /*b880*/  R2UR UR6, R5 ;  /* 0x00000000050672ca */ /* 0x000fe200000e0000 */
[----:B------:R-:W-:Y:S01]  /*b890*/  WARPGROUP.ARRIVE ;  /* 0x00000000000079c5 */ /* 0x000fe20000000000 */
[----:B------:R-:W-:Y:S01]  /*b8a0*/  UMOV UR56, UR52 ;  /* 0x0000003400387c82 */ /* 0x000fe20008000000 */
[----:B------:R-:W-:Y:S01]  /*b8b0*/  UMOV UR57, UR53 ;  /* 0x0000003500397c82 */ /* 0x000fe20008000000 */
[----:B------:R-:W-:Y:S01]  /*b8c0*/  UMOV UR59, 0x40000040 ;  /* 0x40000040003b7882 */ /* 0x000fe20000000000 */
[----:B------:R-:W-:Y:S01]  /*b8d0*/  UMOV UR55, 0x40000040 ;  /* 0x4000004000377882 */ /* 0x000fe20000000000 */
[----:B------:R-:W-:Y:S01]  /*b8e0*/  MOV R10, UR45 ;  /* 0x0000002d000a7c02 */ /* 0x000fe20008000f00 */
[----:B------:R-:W-:Y:S01]  /*b8f0*/  UMOV UR45, UR53 ;  /* 0x00000035002d7c82 */ /* 0x000fe20008000000 */
[----:B------:R-:W-:Y:S01]  /*b900*/  MOV R11, UR44 ;  /* 0x0000002c000b7c02 */ /* 0x000fe20008000f00 */
[----:B------:R-:W-:Y:S01]  /*b910*/  UMOV UR44, UR52 ;  /* 0x00000034002c7c82 */ /* 0x000fe20008000000 */
[----:B------:R-:W-:Y:S01]  /*b920*/  UMOV UR47, 0x40000040 ;  /* 0x40000040002f7882 */ /* 0x000fe20000000000 */
[----:B01----:R-:W-:Y:S01]  /*b930*/  MOV R6, UR49 ;  /* 0x0000003100067c02 */ /* 0x003fe20008000f00 */
[----:B------:R-:W-:Y:S01]  /*b940*/  UMOV UR49, UR53 ;  /* 0x0000003500317c82 */ /* 0x000fe20008000000 */
[----:B------:R-:W-:Y:S01]  /*b950*/  UIMAD UR6, UR36, 0xa80, UR6 ;  /* 0x00000a80240678a4 */ /* 0x000fe2000f8e0206 */
[----:B------:R-:W-:Y:S01]  /*b960*/  MOV R7, UR48 ;  /* 0x0000003000077c02 */ /* 0x000fe20008000f00 */
[----:B------:R-:W-:Y:S01]  /*b970*/  UMOV UR48, UR52 ;  /* 0x0000003400307c82 */ /* 0x000fe20008000000 */
        /* <DEDUP_REMOVED lines=605> */
.L_x_5490:
[----:B------:R-:W-:Y:S01]  /*df50*/  ULEA UR6, UR37, UR60, 0x3 ;  /* 0x0000003c25067291 */ /* 0x000fe2000f8e183f */
[----:B------:R-:W-:-:S05]  /*df60*/  IMAD.U32 R0, RZ, RZ, UR39 ;  /* 0x00000027ff007e24 */ /* 0x000fca000f8e00ff */
[----:B------:R-:W-:-:S04]  /*df70*/  SHF.L.U32 R0, R0, 0x1f, RZ ;  /* 0x0000001f00007819 */ /* 0x000fc800000006ff */
[----:B------:R0:W1:Y:S01]  /*df80*/  SYNCS.PHASECHK.TRANS64.TRYWAIT P2, [UR6+0x36850], R0 ;  /* 0x03685000ff0075a7 */ /* 0x0000620008040146 */
[----:B------:R-:W-:Y:S05]  /*df90*/  @!P0 BRA `(.L_x_5491) ;  /* 0x0000000000048947 */ /* 0x000fea0003800000 */
[----:B------:R-:W-:Y:S01]  /*dfa0*/  BPT.TRAP 0x1 ;  /* 0x000000040000795c */ /* 0x000fe20000300000 */
.L_x_5491:
[----:B-1----:R-:W-:Y:S05]  /*dfb0*/  @P2 BRA `(.L_x_5492) ;  /* 0x0000000000082947 */ /* 0x002fea0003800000 */
[----:B------:R-:W1:Y:S02]  /*dfc0*/  SYNCS.PHASECHK.TRANS64.TRYWAIT P2, [UR6+0x36850], R0 ;  /* 0x03685000ff0075a7 */ /* 0x000e640008040146 */
[----:B-1----:R-:W-:Y:S05]  /*dfd0*/  @!P2 BRA `(.L_x_5493) ;  /* 0x000000e40018a947 */ /* 0x002fea0003800000 */
.L_x_5492:
[----:B------:R-:W-:Y:S01]  /*dfe0*/  UIADD3 UR10, UR60, 0x400, URZ ;  /* 0x000004003c0a7890 */ /* 0x000fe2000fffe03f */
[----:B------:R-:W-:Y:S01]  /*dff0*/  WARPGROUP.ARRIVE ;  /* 0x00000000000079c5 */ /* 0x000fe20000000000 */
[----:B------:R-:W-:Y:S01]  /*e000*/  UMOV UR11, 0x40000040 ;  /* 0x40000040000b7882 */ /* 0x000fe20000000000 */
[----:B-1----:R-:W-:Y:S01]  /*e010*/  FMUL.FTZ R2, R168, UR7 ;  /* 0x00000007a8027c20 */ /* 0x002fe20008410000 */
[----:B------:R-:W-:Y:S01]  /*e020*/  USHF.R.U32.HI UR10, URZ, 0x4, UR10 ;  /* 0x000000043f0a7899 */ /* 0x000fe2000801160a */
[----:B------:R-:W-:Y:S01]  /*e030*/  FMUL.FTZ R6, R169, UR7 ;  /* 0x00000007a9067c20 */ /* 0x000fe20008410000 */
[----:B------:R-:W-:Y:S01]  /*e040*/  FMUL.FTZ R12, R172, UR7 ;  /* 0x00000007ac0c7c20 */ /* 0x000fe20008410000 */
[----:B------:R-:W-:Y:S01]  /*e050*/  FMUL.FTZ R14, R173, UR7 ;  /* 0x00000007ad0e7c20 */ /* 0x000fe20008410000 */
[----:B------:R-:W-:Y:S01]  /*e060*/  ULOP3.LUT UR10, UR10, 0x3fff, URZ, 0xc0, !UPT ;  /* 0x00003fff0a0a7892 */ /* 0x000fe2000f8ec03f */
[----:B------:R-:W1:Y:S01]  /*e070*/  MUFU.TANH R2, R2 ;  /* 0x0000000200027308 */ /* 0x000e620000002400 */
[----:B------:R-:W-:Y:S01]  /*e080*/  FMUL.FTZ R18, R160, UR7 ;  /* 0x00000007a0127c20 */ /* 0x000fe20008410000 */
[----:B------:R-:W-:Y:S01]  /*e090*/  FMUL.FTZ R20, R161, UR7 ;  /* 0x00000007a1147c20 */ /* 0x000fe20008410000 */
[----:B------:R-:W-:Y:S01]  /*e0a0*/  ULOP3.LUT UR10, UR10, 0x3800000, URZ, 0xfc, !UPT ;  /* 0x038000000a0a7892 */ /* 0x000fe2000f8efc3f */
[----:B------:R-:W-:Y:S01]  /*e0b0*/  FMUL.FTZ R161, R164, UR7 ;  /* 0x00000007a4a17c20 */ /* 0x000fe20008410000 */
[----:B------:R-:W-:Y:S01]  /*e0c0*/  FMUL.FTZ R17, R162, UR7 ;  /* 0x00000007a2117c20 */ /* 0x000fe20008410000 */
[----:B------:R-:W-:Y:S01]  /*e0d0*/  FMUL.FTZ R162, R165, UR7 ;  /* 0x00000007a5a27c20 */ /* 0x000fe20008410000 */
[----:B------:R-:W-:Y:S01]  /*e0e0*/  UIMAD UR15, UR37, 0xa80, UR10 ;  /* 0x00000a80250f78a4 */ /* 0x000fe2000f8e020a */
[----:B------:R-:W2:Y:S01]  /*e0f0*/  MUFU.TANH R6, R6 ;  /* 0x0000000600067308 */ /* 0x000ea20000002400 */
        /* <DEDUP_REMOVED lines=9> */
[----:B------:R-:W3:Y:S01]  /*e190*/  MUFU.TANH R12, R12 ;  /* 0x0000000c000c7308 */ /* 0x000ee20000002400 */
[----:B------:R-:W-:Y:S01]  /*e1a0*/  UMOV UR11, 0x40000040 ;  /* 0x40000040000b7882 */ /* 0x000fe20000000000 */
[----:B-1----:R-:W-:Y:S01]  /*e1b0*/  FMNMX.FTZ R7, R2, R9, !PT ;  /* 0x0000000902077209 */ /* 0x002fe20007810000 */
[----:B------:R-:W-:Y:S01]  /*e1c0*/  FMUL.FTZ R155, R158, UR7 ;  /* 0x000000079e9b7c20 */ /* 0x000fe20008410000 */
[----:B------:R-:W-:Y:S01]  /*e1d0*/  FMUL.FTZ R158, R159, UR7 ;  /* 0x000000079f9e7c20 */ /* 0x000fe20008410000 */
[----:B------:R-:W-:Y:S01]  /*e1e0*/  FMUL.FTZ R159, R144, UR7 ;  /* 0x00000007909f7c20 */ /* 0x000fe20008410000 */
[----:B------:R-:W-:Y:S01]  /*e1f0*/  FMUL.FTZ R145, R145, UR7 ;  /* 0x0000000791917c20 */ /* 0x000fe20008410000 */
[----:B--2---:R-:W-:Y:S01]  /*e200*/  FMNMX.FTZ R7, R6, R7, !PT ;  /* 0x0000000706077209 */ /* 0x004fe20007810000 */
        /* <DEDUP_REMOVED lines=9> */
[----:B---3--:R-:W-:Y:S01]  /*e2a0*/  FMNMX.FTZ R7, R12, R7, !PT ;  /* 0x000000070c077209 */ /* 0x008fe20007810000 */
        /* <DEDUP_REMOVED lines=19> */
[----:B------:R-:W-:Y:S01]  /*e3e0*/  UMOV UR14, UR61 ;  /* 0x0000003d000e7c82 */ /* 0x000fe20008000000 */
        /* <DEDUP_REMOVED lines=21> */
[----:B------:R-:W-:Y:S01]  /*e540*/  R2UR UR18, R22 ;  /* 0x00000000161272ca */ /* 0x000fe200000e0000 */
[----:B------:R-:W-:Y:S01]  /*e550*/  UMOV UR37, UR36 ;  /* 0x0000002400257c82 */ /* 0x000fe20008000000 */
[----:B------:R-:W-:-:S03]  /*e560*/  R2UR UR39, R16 ;  /* 0x00000000102772ca */ /* 0x000fc600000e0000 */
[----:B------:R-:W2:Y:S01]  /*e570*/  MUFU.TANH R156, R156 ;  /* 0x0000009c009c7308 */ /* 0x000ea20000002400 */
[----:B0-----:R-:W-:-:S07]  /*e580*/  FMNMX.FTZ R0, R164, R7, !PT ;  /* 0x00000007a4007209 */ /* 0x001fce0007810000 */
[----:B------:R-:W0:Y:S01]  /*e590*/  MUFU.TANH R157, R157 ;  /* 0x0000009d009d7308 */ /* 0x000e220000002400 */
[----:B-1----:R-:W-:Y:S01]  /*e5a0*/  FMNMX.FTZ R7, R153, R0, !PT ;  /* 0x0000000099077209 */ /* 0x002fe20007810000 */
[----:B------:R-:W-:Y:S02]  /*e5b0*/  UISETP.GT.AND UP0, UPT, UR38, UR18, UPT ;  /* 0x000000122600728c */ /* 0x000fe4000bf04270 */
[----:B------:R-:W-:-:S04]  /*e5c0*/  UIADD3 UR38, UR38, -0x1, URZ ;  /* 0xffffffff26267890 */ /* 0x000fc8000fffe03f */
        /* <DEDUP_REMOVED lines=32> */
[----:B--2---:R-:W-:Y:S01]  /*e7d0*/  FMNMX.FTZ R7, R121, R0, !PT ;  /* 0x0000000079077209 */ /* 0x004fe20007810000 */
[----:B------:R-:W-:Y:S02]  /*e7e0*/  WARPGROUP.DEPBAR.LE gsb0, 0x0 ;  /* 0x00008000000079c5 */ /* 0x000fe40000010000 */
[----:B------:R-:W-:-:S04]  /*e7f0*/  WARPGROUP.ARRIVE ;  /* 0x00000000000079c5 */ /* 0x000fc80000000000 */
[----:B------:R-:W2:Y:S01]  /*e800*/  MUFU.TANH R10, R10 ;  /* 0x0000000a000a7308 */ /* 0x000ea20000002400 */
[----:B0-----:R-:W-:Y:S01]  /*e810*/  FMNMX.FTZ R0, R150, R7, !PT ;  /* 0x0000000796007209 */ /* 0x001fe20007810000 */
[----:B------:R-:W-:Y:S01]  /*e820*/  HGMMA.64x192x16.F32 R24, R196, gdesc[UR8].tnspB, R24, gsb0 ;  /* 0x42e00008c4187df0 */ /* 0x000fe20008000818 */
[----:B------:R-:W-:Y:S01]  /*e830*/  UIADD3 UR10, UR15, 0x100, URZ ;  /* 0x000001000f0a7890 */ /* 0x000fe2000fffe03f */
[----:B------:R-:W-:-:S04]  /*e840*/  UMOV UR11, 0x40000040 ;  /* 0x40000040000b7882 */ /* 0x000fc80000000000 */
        /* <DEDUP_REMOVED lines=12> */
[----:B--2---:R-:W-:-:S05]  /*e910*/  FMNMX.FTZ R7, R151, R0, !PT ;  /* 0x0000000097077209 */ /* 0x004fca0007810000 */
[C---:B------:R-:W-:Y:S01]  /*e920*/  FADD.FTZ R0, -R7.reuse, R9 ;  /* 0x0000000907007221 */ /* 0x040fe20000010100 */
[----:B------:R-:W-:Y:S01]  /*e930*/  FMUL.FTZ R9, R7, UR14 ;  /* 0x0000000e07097c20 */ /* 0x000fe20008410000 */
[----:B------:R-:W2:Y:S02]  /*e940*/  MUFU.TANH R154, R154 ;  /* 0x0000009a009a7308 */ /* 0x000ea40000002400 */
[----:B------:R-:W-:Y:S01]  /*e950*/  FMUL.FTZ R0, R0, UR14 ;  /* 0x0000000e00007c20 */ /* 0x000fe20008410000 */
[--C-:B------:R-:W-:Y:S01]  /*e960*/  FFMA.FTZ R200, R2, UR14, -R9.reuse ;  /* 0x0000000e02c87c23 */ /* 0x100fe20008010809 */
[----:B------:R-:W-:Y:S01]  /*e970*/  FMNMX.FTZ R2, R10, R8, !PT ;  /* 0x000000080a027209 */ /* 0x000fe20007810000 */
[--C-:B------:R-:W-:Y:S01]  /*e980*/  FFMA.FTZ R202, R12, UR14, -R9.reuse ;  /* 0x0000000e0cca7c23 */ /* 0x100fe20008010809 */
[--C-:B------:R-:W-:Y:S01]  /*e990*/  FFMA.FTZ R12, R153, UR14, -R9.reuse ;  /* 0x0000000e990c7c23 */ /* 0x100fe20008010809 */
[--C-:B------:R-:W-:Y:S01]  /*e9a0*/  FFMA.FTZ R151, R6, UR14, -R9.reuse ;  /* 0x0000000e06977c23 */ /* 0x100fe20008010809 */
[----:B0-----:R-:W-:Y:S01]  /*e9b0*/  FMNMX.FTZ R2, R11, R2, !PT ;  /* 0x000000020b027209 */ /* 0x001fe20007810000 */
[----:B------:R-:W0:Y:S01]  /*e9c0*/  MUFU.TANH R155, R155 ;  /* 0x0000009b009b7308 */ /* 0x000e220000002400 */
        /* <DEDUP_REMOVED lines=8> */
[----:B------:R-:W-:-:S02]  /*ea50*/  FFMA.FTZ R121, R121, UR14, -R9 ;  /* 0x0000000e79797c23 */ /* 0x000fc40008010809 */
[----:B-----5:R-:W-:-:S04]  /*ea60*/  FMNMX.FTZ R2, R17, R2, !PT ;  /* 0x0000000211027209 */ /* 0x020fc80007810000 */
[----:B-1----:R-:W-:Y:S01]  /*ea70*/  FMNMX.FTZ R165, R21, R2, !PT ;  /* 0x0000000215a57209 */ /* 0x002fe20007810000 */
[----:B------:R-:W1:Y:S03]  /*ea80*/  MUFU.TANH R144, R144 ;  /* 0x0000009000907308 */ /* 0x000e660000002400 */
[----:B------:R-:W-:-:S04]  /*ea90*/  FMNMX.FTZ R2, R160, R165, !PT ;  /* 0x000000a5a0027209 */ /* 0x000fc80007810000 */
[----:B------:R-:W-:Y:S01]  /*eaa0*/  FMNMX.FTZ R167, R163, R2, !PT ;  /* 0x00000002a3a77209 */ /* 0x000fe20007810000 */
[----:B------:R-:W4:Y:S03]  /*eab0*/  MUFU.TANH R146, R146 ;  /* 0x0000009200927308 */ /* 0x000f260000002400 */
[----:B------:R-:W-:-:S04]  /*eac0*/  FMNMX.FTZ R167, R152, R167, !PT ;  /* 0x000000a798a77209 */ /* 0x000fc80007810000 */
[----:B--2---:R-:W-:Y:S01]  /*ead0*/  FMNMX.FTZ R2, R154, R167, !PT ;  /* 0x000000a79a027209 */ /* 0x004fe20007810000 */
[----:B------:R-:W2:Y:S08]  /*eae0*/  MUFU.TANH R147, R147 ;  /* 0x0000009300937308 */ /* 0x000eb00000002400 */
        /* <DEDUP_REMOVED lines=9> */
[----:B------:R-:W-:Y:S08]  /*eb80*/  MUFU.TANH R122, R122 ;  /* 0x0000007a007a7308 */ /* 0x000ff00000002400 */
[----:B------:R-:W-:Y:S01]  /*eb90*/  MUFU.TANH R123, R123 ;  /* 0x0000007b007b7308 */ /* 0x000fe20000002400 */
[----:B------:R-:W-:-:S02]  /*eba0*/  WARPGROUP.DEPBAR.LE gsb0, 0x0 ;  /* 0x00008000000079c5 */ /* 0x000fc40000010000 */
[----:B------:R-:W-:Y:S01]  /*ebb0*/  WARPGROUP.ARRIVE ;  /* 0x00000000000079c5 */ /* 0x000fe20000000000 */
[----:B------:R-:W-:Y:S01]  /*ebc0*/  FFMA.FTZ R198, R161, UR14, -R9 ;  /* 0x0000000ea1c67c23 */ /* 0x000fe20008010809 */
[----:B0-----:R-:W-:-:S03]  /*ebd0*/  FMNMX.FTZ R161, R155, R2, !PT ;  /* 0x000000029ba17209 */ /* 0x001fc60007810000 */
[----:B------:R-:W-:Y:S01]  /*ebe0*/  MUFU.TANH R126, R126 ;  /* 0x0000007e007e7308 */ /* 0x000fe20000002400 */
[--C-:B------:R-:W-:Y:S01]  /*ebf0*/  FFMA.FTZ R196, R18, UR14, -R9.reuse ;  /* 0x0000000e12c47c23 */ /* 0x100fe20008010809 */
[----:B------:R-:W-:Y:S01]  /*ec00*/  FFMA.FTZ R18, R162, UR14, -R9 ;  /* 0x0000000ea2127c23 */ /* 0x000fe20008010809 */
[----:B------:R-:W-:Y:S01]  /*ec10*/  HGMMA.64x192x16.F32 R24, R192, gdesc[UR8].tnspB, R24, gsb0 ;  /* 0x42e00008c0187df0 */ /* 0x000fe20008000818 */
[----:B------:R-:W-:Y:S01]  /*ec20*/  UIADD3 UR10, UR15, 0x180, URZ ;  /* 0x000001800f0a7890 */ /* 0x000fe2000fffe03f */
[----:B---3--:R-:W-:Y:S01]  /*ec30*/  FMNMX.FTZ R161, R158, R161, !PT ;  /* 0x000000a19ea17209 */ /* 0x008fe20007810000 */
[----:B------:R-:W-:Y:S02]  /*ec40*/  UMOV UR11, 0x40000040 ;  /* 0x40000040000b7882 */ /* 0x000fe40000000000 */
[----:B------:R0:W-:Y:S01]  /*ec50*/  MUFU.EX2 R165, R20 ;  /* 0x0000001400a57308 */ /* 0x0001e20000000800 */
[----:B-1----:R-:W-:-:S04]  /*ec60*/  FMNMX.FTZ R161, R144, R161, !PT ;  /* 0x000000a190a17209 */ /* 0x002fc80007810000 */
[----:B----4-:R-:W-:-:S03]  /*ec70*/  FMNMX.FTZ R2, R146, R161, !PT ;  /* 0x000000a192027209 */ /* 0x010fc60007810000 */
[----:B------:R-:W-:Y:S01]  /*ec80*/  MUFU.TANH R127, R127 ;  /* 0x0000007f007f7308 */ /* 0x000fe20000002400 */
[----:B--2---:R-:W-:Y:S01]  /*ec90*/  FMNMX.FTZ R153, R147, R2, !PT ;  /* 0x0000000293997209 */ /* 0x004fe20007810000 */
[----:B0-----:R-:W-:-:S03]  /*eca0*/  FFMA.FTZ R20, R145, UR14, -R9 ;  /* 0x0000000e91147c23 */ /* 0x001fc60008010809 */
[----:B-----5:R-:W-:-:S03]  /*ecb0*/  FMNMX.FTZ R153, R124, R153, !PT ;  /* 0x000000997c997209 */ /* 0x020fc60007810000 */
[----:B------:R-:W-:Y:S01]  /*ecc0*/  MUFU.EX2 R0, R0 ;  /* 0x0000000000007308 */ /* 0x000fe20000000800 */
[----:B------:R-:W-:-:S04]  /*ecd0*/  FMNMX.FTZ R2, R138, R153, !PT ;  /* 0x000000998a027209 */ /* 0x000fc80007810000 */
[----:B------:R-:W-:-:S03]  /*ece0*/  FMNMX.FTZ R153, R139, R2, !PT ;  /* 0x000000028b997209 */ /* 0x000fc60007810000 */
[----:B------:R-:W0:Y:S01]  /*ecf0*/  MUFU.EX2 R200, R200 ;  /* 0x000000c800c87308 */ /* 0x000e220000000800 */
[----:B------:R-:W-:-:S04]  /*ed00*/  FMNMX.FTZ R2, R142, R153, !PT ;  /* 0x000000998e027209 */ /* 0x000fc80007810000 */
[----:B------:R-:W-:-:S03]  /*ed10*/  FMNMX.FTZ R157, R143, R2, !PT ;  /* 0x000000028f9d7209 */ /* 0x000fc60007810000 */
[----:B------:R-:W-:Y:S01]  /*ed20*/  MUFU.EX2 R153, R6 ;  /* 0x0000000600997308 */ /* 0x000fe20000000800 */
[----:B------:R-:W-:-:S04]  /*ed30*/  FMNMX.FTZ R2, R130, R157, !PT ;  /* 0x0000009d82027209 */ /* 0x000fc80007810000 */
[----:B------:R-:W-:-:S03]  /*ed40*/  FMNMX.FTZ R157, R131, R2, !PT ;  /* 0x00000002839d7209 */ /* 0x000fc60007810000 */
[----:B------:R-:W1:Y:S01]  /*ed50*/  MUFU.EX2 R151, R151 ;  /* 0x0000009700977308 */ /* 0x000e620000000800 */
[----:B------:R-:W-:Y:S01]  /*ed60*/  FMNMX.FTZ R2, R134, R157, !PT ;  /* 0x0000009d86027209 */ /* 0x000fe20007810000 */
[----:B0-----:R-:W-:-:S03]  /*ed70*/  FFMA.FTZ R4, R0, R4, R200 ;  /* 0x0000000400047223 */ /* 0x001fc600000100c8 */
[----:B------:R-:W-:-:S03]  /*ed80*/  FMNMX.FTZ R145, R135, R2, !PT ;  /* 0x0000000287917209 */ /* 0x000fc60007810000 */
[----:B------:R-:W-:Y:S01]  /*ed90*/  MUFU.EX2 R202, R202 ;  /* 0x000000ca00ca7308 */ /* 0x000fe20000000800 */
[----:B------:R-:W-:-:S04]  /*eda0*/  FMNMX.FTZ R2, R122, R145, !PT ;  /* 0x000000917a027209 */ /* 0x000fc80007810000 */
[----:B------:R-:W-:-:S03]  /*edb0*/  FMNMX.FTZ R145, R123, R2, !PT ;  /* 0x000000027b917209 */ /* 0x000fc60007810000 */
[----:B------:R-:W-:Y:S01]  /*edc0*/  MUFU.EX2 R166, R166 ;  /* 0x000000a600a67308 */ /* 0x000fe20000000800 */
[----:B------:R-:W-:Y:S02]  /*edd0*/  FMNMX.FTZ R2, R126, R145, !PT ;  /* 0x000000917e027209 */ /* 0x000fe40007810000 */
[----:B-1----:R-:W-:Y:S02]  /*ede0*/  F2FP.F16.F32.PACK_AB R200, R151, R200 ;  /* 0x000000c897c8723e */ /* 0x002fe400000000ff */
        /* <DEDUP_REMOVED lines=13> */
[----:B------:R-:W-:-:S04]  /*eec0*/  FADD.FTZ R2, -R6, R8 ;  /* 0x0000000806027221 */ /* 0x000fc80000010100 */
[----:B------:R-:W-:-:S06]  /*eed0*/  FMUL.FTZ R2, R2, UR14 ;  /* 0x0000000e02027c20 */ /* 0x000fcc0008410000 */
[----:B------:R-:W-:Y:S01]  /*eee0*/  MUFU.EX2 R2, R2 ;  /* 0x0000000200027308 */ /* 0x000fe20000000800 */
[----:B------:R-:W-:Y:S02]  /*eef0*/  WARPGROUP.DEPBAR.LE gsb0, 0x0 ;  /* 0x00008000000079c5 */ /* 0x000fe40000010000 */
[----:B------:R-:W-:Y:S01]  /*ef00*/  WARPGROUP.ARRIVE ;  /* 0x00000000000079c5 */ /* 0x000fe20000000000 */
[--C-:B------:R-:W-:Y:S01]  /*ef10*/  FFMA.FTZ R192, R164, UR14, -R9.reuse ;  /* 0x0000000ea4c07c23 */ /* 0x100fe20008010809 */
[----:B------:R-:W-:-:S04]  /*ef20*/  FFMA.FTZ R194, R156, UR14, -R9 ;  /* 0x0000000e9cc27c23 */ /* 0x000fc80008010809 */
[----:B------:R-:W-:Y:S01]  /*ef30*/  HGMMA.64x192x16.F32 R24, R188, gdesc[UR8].tnspB, R24, gsb0 ;  /* 0x42e00008bc187df0 */ /* 0x000fe20008000818 */
[----:B------:R-:W-:Y:S01]  /*ef40*/  UIADD3 UR10, UR15, 0x200, URZ ;  /* 0x000002000f0a7890 */ /* 0x000fe2000fffe03f */
[----:B------:R-:W-:Y:S01]  /*ef50*/  MUFU.EX2 R192, R192 ;  /* 0x000000c000c07308 */ /* 0x000fe20000000800 */
[----:B------:R-:W-:-:S07]  /*ef60*/  UMOV UR11, 0x40000040 ;  /* 0x40000040000b7882 */ /* 0x000fce0000000000 */
[----:B------:R-:W-:Y:S01]  /*ef70*/  MUFU.EX2 R194, R194 ;  /* 0x000000c200c27308 */ /* 0x000fe20000000800 */
[----:B------:R-:W-:Y:S02]  /*ef80*/  WARPGROUP.DEPBAR.LE gsb0, 0x0 ;  /* 0x00008000000079c5 */ /* 0x000fe40000010000 */
[----:B------:R-:W-:Y:S01]  /*ef90*/  WARPGROUP.ARRIVE ;  /* 0x00000000000079c5 */ /* 0x000fe20000000000 */
[--C-:B------:R-:W-:Y:S01]  /*efa0*/  FFMA.FTZ R188, R159, UR14, -R9.reuse ;  /* 0x0000000e9fbc7c23 */ /* 0x100fe20008010809 */
[----:B------:R-:W-:-:S05]  /*efb0*/  FFMA.FTZ R190, R148, UR14, -R9 ;  /* 0x0000000e94be7c23 */ /* 0x000fca0008010809 */
        /* <DEDUP_REMOVED lines=8> */
[--C-:B------:R-:W-:Y:S01]  /*f040*/  FFMA.FTZ R136, R137, UR14, -R9.reuse ;  /* 0x0000000e89887c23 */ /* 0x100fe20008010809 */
[--C-:B------:R-:W-:Y:S01]  /*f050*/  FFMA.FTZ R186, R140, UR14, -R9.reuse ;  /* 0x0000000e8cba7c23 */ /* 0x100fe20008010809 */
[----:B------:R-:W-:Y:S01]  /*f060*/  FFMA.FTZ R137, R141, UR14, -R9 ;  /* 0x0000000e8d897c23 */ /* 0x000fe20008010809 */
[----:B------:R-:W-:Y:S02]  /*f070*/  IMAD.U32 R140, RZ, RZ, UR6 ;  /* 0x00000006ff8c7e24 */ /* 0x000fe4000f8e00ff */
[----:B------:R-:W-:Y:S01]  /*f080*/  HGMMA.64x192x16.F32 R24, R180, gdesc[UR8].tnspB, R24, gsb0 ;  /* 0x42e00008b4187df0 */ /* 0x000fe20008000818 */
[----:B------:R-:W-:Y:S01]  /*f090*/  UIADD3 UR10, UR15, 0x300, URZ ;  /* 0x000003000f0a7890 */ /* 0x000fe2000fffe03f */
[----:B------:R-:W-:Y:S01]  /*f0a0*/  MUFU.EX2 R184, R184 ;  /* 0x000000b800b87308 */ /* 0x000fe20000000800 */
[----:B------:R-:W-:Y:S01]  /*f0b0*/  UMOV UR11, 0x40000040 ;  /* 0x40000040000b7882 */ /* 0x000fe20000000000 */
[----:B------:R-:W-:-:S05]  /*f0c0*/  @!P1 VIADD R140, R140, 0x36860 ;  /* 0x000368608c8c9836 */ /* 0x000fca0000000000 */
[----:B------:R-:W-:Y:S01]  /*f0d0*/  @!P1 PRMT R140, RZ, 0x654, R140 ;  /* 0x00000654ff8c9816 */ /* 0x000fe2000000008c */
        /* <DEDUP_REMOVED lines=9> */
[----:B------:R-:W-:Y:S01]  /*f170*/  FMUL.FTZ R125, R6, UR14 ;  /* 0x0000000e067d7c20 */ /* 0x000fe20008410000 */
[----:B------:R-:W-:Y:S01]  /*f180*/  HGMMA.64x192x16.F32 R24, R176, gdesc[UR8].tnspB, R24, gsb0 ;  /* 0x42e00008b0187df0 */ /* 0x000fe20008000818 */
[--C-:B------:R-:W-:Y:S01]  /*f190*/  FFMA.FTZ R182, R132, UR14, -R9.reuse ;  /* 0x0000000e84b67c23 */ /* 0x100fe20008010809 */
[----:B------:R-:W-:Y:S01]  /*f1a0*/  FFMA.FTZ R132, R150, UR14, -R9 ;  /* 0x0000000e96847c23 */ /* 0x000fe20008010809 */
        /* <DEDUP_REMOVED lines=16> */
[--C-:B------:R-:W-:Y:S01]  /*f2b0*/  FFMA.FTZ R189, R144, UR14, -R125.reuse ;  /* 0x0000000e90bd7c23 */ /* 0x100fe2000801087d */
[----:B------:R-:W-:Y:S01]  /*f2c0*/  @!P1 LEA R133, R133, UR60, 0x3 ;  /* 0x0000003c85859c11 */ /* 0x000fe2000f8e18ff */
[--C-:B------:R-:W-:Y:S01]  /*f2d0*/  FFMA.FTZ R21, R146, UR14, -R125.reuse ;  /* 0x0000000e92157c23 */ /* 0x100fe2000801087d */
[----:B------:R-:W0:Y:S01]  /*f2e0*/  MUFU.EX2 R9, R9 ;  /* 0x0000000900097308 */ /* 0x000e220000000800 */
[--C-:B------:R-:W-:Y:S01]  /*f2f0*/  FFMA.FTZ R191, R147, UR14, -R125.reuse ;  /* 0x0000000e93bf7c23 */ /* 0x100fe2000801087d */
[--C-:B------:R-:W-:Y:S01]  /*f300*/  FFMA.FTZ R124, R124, UR14, -R125.reuse ;  /* 0x0000000e7c7c7c23 */ /* 0x100fe2000801087d */
[----:B------:R-:W-:Y:S02]  /*f310*/  @!P1 VIADD R133, R133, 0x36840 ;  /* 0x0003684085859836 */ /* 0x000fe40000000000 */
[--C-:B------:R-:W-:Y:S01]  /*f320*/  FFMA.FTZ R181, R130, UR14, -R125.reuse ;  /* 0x0000000e82b57c23 */ /* 0x100fe2000801087d */
[--C-:B------:R-:W-:Y:S01]  /*f330*/  FFMA.FTZ R187, R142, UR14, -R125.reuse ;  /* 0x0000000e8ebb7c23 */ /* 0x100fe2000801087d */
[--C-:B------:R-:W-:Y:S01]  /*f340*/  FFMA.FTZ R143, R143, UR14, -R125.reuse ;  /* 0x0000000e8f8f7c23 */ /* 0x100fe2000801087d */
[----:B------:R-:W-:Y:S01]  /*f350*/  FFMA.FTZ R131, R131, UR14, -R125 ;  /* 0x0000000e83837c23 */ /* 0x000fe2000801087d */
[----:B------:R-:W2:Y:S01]  /*f360*/  MUFU.EX2 R203, R203 ;  /* 0x000000cb00cb7308 */ /* 0x000ea20000000800 */
[----:B-1----:R-:W-:Y:S01]  /*f370*/  FFMA.FTZ R138, R2, R3, R201 ;  /* 0x00000003028a7223 */ /* 0x002fe200000100c9 */
[----:B------:R-:W-:Y:S01]  /*f380*/  @!P1 PRMT R133, RZ, 0x654, R133 ;  /* 0x00000654ff859816 */ /* 0x000fe20000000085 */
[----:B------:R-:W-:Y:S01]  /*f390*/  FADD.FTZ R3, R151, R4 ;  /* 0x0000000497037221 */ /* 0x000fe20000010000 */
[--C-:B------:R-:W-:Y:S01]  /*f3a0*/  FFMA.FTZ R4, R139, UR14, -R125.reuse ;  /* 0x0000000e8b047c23 */ /* 0x100fe2000801087d */
[--C-:B------:R-:W-:Y:S01]  /*f3b0*/  FFMA.FTZ R134, R134, UR14, -R125.reuse ;  /* 0x0000000e86867c23 */ /* 0x100fe2000801087d */
[----:B------:R-:W-:Y:S01]  /*f3c0*/  FFMA.FTZ R135, R135, UR14, -R125 ;  /* 0x0000000e87877c23 */ /* 0x000fe2000801087d */
[----:B------:R-:W-:Y:S01]  /*f3d0*/  FADD.FTZ R3, R202, R3 ;  /* 0x00000003ca037221 */ /* 0x000fe20000010000 */
[----:B------:R-:W1:Y:S01]  /*f3e0*/  MUFU.EX2 R10, R10 ;  /* 0x0000000a000a7308 */ /* 0x000e620000000800 */
[C---:B0-----:R-:W-:Y:S01]  /*f3f0*/  FADD.FTZ R138, R9.reuse, R138 ;  /* 0x0000008a098a7221 */ /* 0x041fe20000010000 */
[----:B------:R-:W-:Y:S01]  /*f400*/  F2FP.F16.F32.PACK_AB R201, R9, R201 ;  /* 0x000000c909c9723e */ /* 0x000fe200000000ff */
[----:B------:R-:W-:Y:S01]  /*f410*/  FADD.FTZ R3, R166, R3 ;  /* 0x00000003a6037221 */ /* 0x000fe20000010000 */
[--C-:B------:R-:W-:Y:S01]  /*f420*/  FFMA.FTZ R123, R123, UR14, -R125.reuse ;  /* 0x0000000e7b7b7c23 */ /* 0x100fe2000801087d */
[----:B------:R-:W-:Y:S01]  /*f430*/  FFMA.FTZ R126, R126, UR14, -R125 ;  /* 0x0000000e7e7e7c23 */ /* 0x000fe2000801087d */
[----:B------:R-:W-:-:S02]  /*f440*/  F2FP.F16.F32.PACK_AB R202, R166, R202 ;  /* 0x000000caa6ca723e */ /* 0x000fc400000000ff */
[----:B------:R-:W0:Y:S08]  /*f450*/  MUFU.EX2 R197, R197 ;  /* 0x000000c500c57308 */ /* 0x000e300000000800 */
[----:B------:R-:W3:Y:S08]  /*f460*/  MUFU.EX2 R11, R11 ;  /* 0x0000000b000b7308 */ /* 0x000ef00000000800 */
[----:B------:R-:W4:Y:S08]  /*f470*/  MUFU.EX2 R199, R199 ;  /* 0x000000c700c77308 */ /* 0x000f300000000800 */
[----:B------:R-:W5:Y:S08]  /*f480*/  MUFU.EX2 R13, R13 ;  /* 0x0000000d000d7308 */ /* 0x000f700000000800 */
        /* <DEDUP_REMOVED lines=17> */
[----:B------:R2:W-:Y:S05]  /*f5a0*/  @!P1 SYNCS.ARRIVE.TRANS64.RED.A1T0 RZ, [R133+URZ], RZ ;  /* 0x000000ff85ff99a7 */ /* 0x0005ea000810043f */
[----:B------:R-:W-:Y:S01]  /*f5b0*/  MUFU.EX2 R129, R129 ;  /* 0x0000008100817308 */ /* 0x000fe20000000800 */
[----:B------:R-:W-:Y:S01]  /*f5c0*/  F2FP.F16.F32.PACK_AB R176, R121, R120 ;  /* 0x0000007879b0723e */ /* 0x000fe200000000ff */
[----:B--2---:R-:W-:Y:S01]  /*f5d0*/  FADD.FTZ R133, R203, R138 ;  /* 0x0000008acb857221 */ /* 0x004fe20000010000 */
[----:B------:R2:W-:Y:S01]  /*f5e0*/  @!P1 SYNCS.ARRIVE.TRANS64.RED.A1T0 RZ, [R140+URZ], RZ ;  /* 0x000000ff8cff99a7 */ /* 0x0005e2000810043f */
[----:B-1----:R-:W-:-:S04]  /*f5f0*/  F2FP.F16.F32.PACK_AB R203, R10, R203 ;  /* 0x000000cb0acb723e */ /* 0x002fc800000000ff */
[----:B------:R-:W-:Y:S01]  /*f600*/  MUFU.EX2 R135, R135 ;  /* 0x0000008700877308 */ /* 0x000fe20000000800 */
[----:B------:R-:W-:-:S04]  /*f610*/  FADD.FTZ R138, R10, R133 ;  /* 0x000000850a8a7221 */ /* 0x000fc80000010000 */
[----:B0-----:R-:W-:Y:S01]  /*f620*/  FADD.FTZ R138, R197, R138 ;  /* 0x0000008ac58a7221 */ /* 0x001fe20000010000 */
[----:B--2---:R-:W-:Y:S01]  /*f630*/  FADD.FTZ R140, R196, R3 ;  /* 0x00000003c48c7221 */ /* 0x004fe20000010000 */
[C---:B---3--:R-:W-:Y:S01]  /*f640*/  F2FP.F16.F32.PACK_AB R197, R11.reuse, R197 ;  /* 0x000000c50bc5723e */ /* 0x048fe200000000ff */
[----:B------:R-:W-:Y:S01]  /*f650*/  MUFU.EX2 R10, R131 ;  /* 0x00000083000a7308 */ /* 0x000fe20000000800 */
[----:B------:R-:W-:Y:S01]  /*f660*/  FADD.FTZ R138, R11, R138 ;  /* 0x0000008a0b8a7221 */ /* 0x000fe20000010000 */
[C---:B------:R-:W-:Y:S01]  /*f670*/  FADD.FTZ R3, R165.reuse, R140 ;  /* 0x0000008ca5037221 */ /* 0x040fe20000010000 */
[----:B------:R-:W-:Y:S02]  /*f680*/  F2FP.F16.F32.PACK_AB R196, R165, R196 ;  /* 0x000000c4a5c4723e */ /* 0x000fe400000000ff */
[----:B----4-:R-:W-:Y:S01]  /*f690*/  FADD.FTZ R138, R199, R138 ;  /* 0x0000008ac78a7221 */ /* 0x010fe20000010000 */
[----:B------:R-:W-:Y:S01]  /*f6a0*/  FADD.FTZ R133, R198, R3 ;  /* 0x00000003c6857221 */ /* 0x000fe20000010000 */
[----:B------:R-:W-:Y:S01]  /*f6b0*/  FFMA.FTZ R3, R122, UR14, -R125 ;  /* 0x0000000e7a037c23 */ /* 0x000fe2000801087d */
[C---:B------:R-:W-:Y:S01]  /*f6c0*/  F2FP.F16.F32.PACK_AB R198, R18.reuse, R198 ;  /* 0x000000c612c6723e */ /* 0x040fe200000000ff */
[----:B-----5:R-:W-:Y:S01]  /*f6d0*/  FADD.FTZ R138, R13, R138 ;  /* 0x0000008a0d8a7221 */ /* 0x020fe20000010000 */
[----:B------:R-:W-:Y:S01]  /*f6e0*/  FADD.FTZ R133, R18, R133 ;  /* 0x0000008512857221 */ /* 0x000fe20000010000 */
[----:B------:R-:W-:Y:S01]  /*f6f0*/  MUFU.EX2 R122, R143 ;  /* 0x0000008f007a7308 */ /* 0x000fe20000000800 */
[----:B------:R-:W-:Y:S01]  /*f700*/  FFMA.FTZ R125, R127, UR14, -R125 ;  /* 0x0000000e7f7d7c23 */ /* 0x000fe2000801087d */
[----:B------:R-:W-:Y:S01]  /*f710*/  FADD.FTZ R138, R193, R138 ;  /* 0x0000008ac18a7221 */ /* 0x000fe20000010000 */
[----:B------:R-:W-:Y:S01]  /*f720*/  FADD.FTZ R133, R192, R133 ;  /* 0x00000085c0857221 */ /* 0x000fe20000010000 */
[----:B------:R-:W-:-:S02]  /*f730*/  F2FP.F16.F32.PACK_AB R192, R12, R192 ;  /* 0x000000c00cc0723e */ /* 0x000fc400000000ff */
[----:B------:R-:W-:Y:S01]  /*f740*/  FADD.FTZ R138, R15, R138 ;  /* 0x0000008a0f8a7221 */ /* 0x000fe20000010000 */
[----:B------:R-:W-:Y:S01]  /*f750*/  FADD.FTZ R133, R12, R133 ;  /* 0x000000850c857221 */ /* 0x000fe20000010000 */
[----:B------:R-:W-:Y:S01]  /*f760*/  MUFU.EX2 R3, R3 ;  /* 0x0000000300037308 */ /* 0x000fe20000000800 */
[----:B------:R-:W-:Y:S01]  /*f770*/  F2FP.F16.F32.PACK_AB R199, R13, R199 ;  /* 0x000000c70dc7723e */ /* 0x000fe200000000ff */
[----:B------:R-:W-:Y:S01]  /*f780*/  FADD.FTZ R138, R195, R138 ;  /* 0x0000008ac38a7221 */ /* 0x000fe20000010000 */
[----:B------:R-:W-:Y:S01]  /*f790*/  FADD.FTZ R130, R194, R133 ;  /* 0x00000085c2827221 */ /* 0x000fe20000010000 */
[----:B------:R-:W-:Y:S02]  /*f7a0*/  F2FP.F16.F32.PACK_AB R193, R15, R193 ;  /* 0x000000c10fc1723e */ /* 0x000fe400000000ff */
[----:B------:R-:W-:Y:S01]  /*f7b0*/  FADD.FTZ R138, R17, R138 ;  /* 0x0000008a118a7221 */ /* 0x000fe20000010000 */
[C---:B------:R-:W-:Y:S01]  /*f7c0*/  FADD.FTZ R9, R153.reuse, R130 ;  /* 0x0000008299097221 */ /* 0x040fe20000010000 */
[----:B------:R-:W0:Y:S01]  /*f7d0*/  MUFU.EX2 R123, R123 ;  /* 0x0000007b007b7308 */ /* 0x000e220000000800 */
[----:B------:R-:W-:Y:S01]  /*f7e0*/  F2FP.F16.F32.PACK_AB R194, R153, R194 ;  /* 0x000000c299c2723e */ /* 0x000fe200000000ff */
[----:B------:R-:W-:Y:S01]  /*f7f0*/  FADD.FTZ R138, R189, R138 ;  /* 0x0000008abd8a7221 */ /* 0x000fe20000010000 */
[----:B------:R-:W-:Y:S01]  /*f800*/  FADD.FTZ R9, R188, R9 ;  /* 0x00000009bc097221 */ /* 0x000fe20000010000 */
[----:B------:R-:W-:-:S02]  /*f810*/  F2FP.F16.F32.PACK_AB R195, R17, R195 ;  /* 0x000000c311c3723e */ /* 0x000fc400000000ff */
[----:B------:R-:W-:Y:S01]  /*f820*/  FADD.FTZ R138, R21, R138 ;  /* 0x0000008a158a7221 */ /* 0x000fe20000010000 */
[C---:B------:R-:W-:Y:S01]  /*f830*/  FADD.FTZ R9, R20.reuse, R9 ;  /* 0x0000000914097221 */ /* 0x040fe20000010000 */
[----:B------:R-:W1:Y:S01]  /*f840*/  MUFU.EX2 R132, R132 ;  /* 0x0000008400847308 */ /* 0x000e620000000800 */
[----:B------:R-:W-:Y:S01]  /*f850*/  F2FP.F16.F32.PACK_AB R188, R20, R188 ;  /* 0x000000bc14bc723e */ /* 0x000fe200000000ff */
[----:B------:R-:W-:Y:S01]  /*f860*/  FADD.FTZ R11, R191, R138 ;  /* 0x0000008abf0b7221 */ /* 0x000fe20000010000 */
[----:B------:R-:W-:Y:S01]  /*f870*/  FADD.FTZ R9, R190, R9 ;  /* 0x00000009be097221 */ /* 0x000fe20000010000 */
[----:B------:R-:W-:Y:S02]  /*f880*/  F2FP.F16.F32.PACK_AB R189, R21, R189 ;  /* 0x000000bd15bd723e */ /* 0x000fe400000000ff */
[----:B------:R-:W-:Y:S01]  /*f890*/  FADD.FTZ R12, R124, R11 ;  /* 0x0000000b7c0c7221 */ /* 0x000fe20000010000 */
[----:B------:R-:W-:Y:S01]  /*f8a0*/  FADD.FTZ R9, R14, R9 ;  /* 0x000000090e097221 */ /* 0x000fe20000010000 */
[----:B------:R-:W2:Y:S01]  /*f8b0*/  MUFU.EX2 R179, R126 ;  /* 0x0000007e00b37308 */ /* 0x000ea20000000800 */
[----:B0-----:R-:W-:Y:S01]  /*f8c0*/  F2FP.F16.F32.PACK_AB R177, R123, R3 ;  /* 0x000000037bb1723e */ /* 0x001fe200000000ff */
[----:B------:R-:W-:Y:S01]  /*f8d0*/  FADD.FTZ R11, R185, R12 ;  /* 0x0000000cb90b7221 */ /* 0x000fe20000010000 */
[----:B------:R-:W-:Y:S01]  /*f8e0*/  FADD.FTZ R9, R184, R9 ;  /* 0x00000009b8097221 */ /* 0x000fe20000010000 */
[----:B------:R-:W-:-:S02]  /*f8f0*/  F2FP.F16.F32.PACK_AB R185, R4, R185 ;  /* 0x000000b904b9723e */ /* 0x000fc400000000ff */
[----:B------:R-:W-:Y:S01]  /*f900*/  FADD.FTZ R12, R4, R11 ;  /* 0x0000000b040c7221 */ /* 0x000fe20000010000 */
[----:B------:R-:W-:Y:S01]  /*f910*/  FADD.FTZ R9, R136, R9 ;  /* 0x0000000988097221 */ /* 0x000fe20000010000 */
[----:B------:R-:W0:Y:S01]  /*f920*/  MUFU.EX2 R125, R125 ;  /* 0x0000007d007d7308 */ /* 0x000e220000000800 */
[----:B-1----:R-:W-:Y:S02]  /*f930*/  F2FP.F16.F32.PACK_AB R178, R8, R132 ;  /* 0x0000008408b2723e */ /* 0x002fe400000000ff */
        /* <DEDUP_REMOVED lines=25> */
[----:B--2---:R-:W-:Y:S01]  /*fad0*/  FADD.FTZ R12, R179, R12 ;  /* 0x0000000cb30c7221 */ /* 0x004fe20000010000 */
[----:B------:R-:W-:Y:S02]  /*fae0*/  F2FP.F16.F32.PACK_AB R183, R135, R134 ;  /* 0x0000008687b7723e */ /* 0x000fe400000000ff */
[----:B------:R-:W-:Y:S01]  /*faf0*/  FADD.FTZ R4, R8, R9 ;  /* 0x0000000908047221 */ /* 0x000fe20000010000 */
[C---:B0-----:R-:W-:Y:S01]  /*fb00*/  FADD.FTZ R3, R125.reuse, R12 ;  /* 0x0000000c7d037221 */ /* 0x041fe20000010000 */
[----:B------:R-:W-:Y:S01]  /*fb10*/  F2FP.F16.F32.PACK_AB R179, R125, R179 ;  /* 0x000000b37db3723e */ /* 0x000fe200000000ff */
[----:B------:R-:W-:Y:S02]  /*fb20*/  IMAD.MOV.U32 R8, RZ, RZ, R6 ;  /* 0x000000ffff087224 */ /* 0x000fe400078e0006 */
[----:B------:R-:W-:Y:S01]  /*fb30*/  IMAD.MOV.U32 R9, RZ, RZ, R7 ;  /* 0x000000ffff097224 */ /* 0x000fe200078e0007 */
[----:B------:R-:W-:Y:S06]  /*fb40*/  @P2 BRA `(.L_x_5494) ;  /* 0xffffffbc00042947 */ /* 0x000fec000383ffff */
.L_x_5485:
        /* <DEDUP_REMOVED lines=99> */
.L_x_5495:
[----:B------:R-:W-:Y:S01]  /*10180*/  R2UR UR4, R16 ;  /* 0x00000000100472ca */ /* 0x000fe200000e0000 */
[----:B------:R-:W-:-:S12]  /*10190*/  ULEA UR5, UR36, UR60, 0x3 ;  /* 0x0000003c24057291 */ /* 0x000fd8000f8e183f */
[----:B------:R-:W-:-:S05]  /*101a0*/  IMAD.U32 R0, RZ, RZ, UR4 ;  /* 0x00000004ff007e24 */ /* 0x000fca000f8e00ff */
[----:B------:R-:W-:-:S04]  /*101b0*/  SHF.L.U32 R0, R0, 0x1f, RZ ;  /* 0x0000001f00007819 */ /* 0x000fc800000006ff */
[----:B------:R0:W1:Y:S01]  /*101c0*/  SYNCS.PHASECHK.TRANS64.TRYWAIT P2, [UR5+0x36850], R0 ;  /* 0x03685000ff0075a7 */ /* 0x0000620008040145 */
[----:B------:R-:W-:Y:S05]  /*101d0*/  @!P0 BRA `(.L_x_5496) ;  /* 0x0000000000048947 */ /* 0x000fea0003800000 */
[----:B------:R-:W-:Y:S01]  /*101e0*/  BPT.TRAP 0x1 ;  /* 0x000000040000795c */ /* 0x000fe20000300000 */
.L_x_5496:
[----:B-1----:R-:W-:Y:S05]  /*101f0*/  @P2 BRA `(.L_x_5497) ;  /* 0x0000000000082947 */ /* 0x002fea0003800000 */
[----:B------:R-:W1:Y:S02]  /*10200*/  SYNCS.PHASECHK.TRANS64.TRYWAIT P0, [UR5+0x36850], R0 ;  /* 0x03685000ff0075a7 */ /* 0x000e640008000145 */
[----:B-1----:R-:W-:Y:S05]  /*10210*/  @!P0 BRA `(.L_x_5498) ;  /* 0x000000c000a08947 */ /* 0x002fea0003800000 */
.L_x_5497:
[----:B------:R-:W-:Y:S01]  /*10220*/  UIADD3 UR60, UR60, 0x400, URZ ;  /* 0x000004003c3c7890 */ /* 0x000fe2000fffe03f */
[----:B------:R-:W-:Y:S01]  /*10230*/  WARPGROUP.ARRIVE ;  /* 0x00000000000079c5 */ /* 0x000fe20000000000 */
[----:B------:R-:W-:Y:S01]  /*10240*/  UMOV UR7, 0x40000040 ;  /* 0x4000004000077882 */ /* 0x000fe20000000000 */
[----:B-1----:R-:W1:Y:S01]  /*10250*/  SHFL.BFLY PT, R5, R4, 0x2, 0x1f ;  /* 0x0c401f0004057f89 */ /* 0x002e6200000e0000 */
[----:B------:R-:W-:Y:S01]  /*10260*/  USHF.R.U32.HI UR60, URZ, 0x4, UR60 ;  /* 0x000000043f3c7899 */ /* 0x000fe2000801163c */
[----:B------:R-:W-:Y:S01]  /*10270*/  IMAD.U32 R11, RZ, RZ, UR5 ;  /* 0x00000005ff0b7e24 */ /* 0x000fe2000f8e00ff */
[----:B------:R-:W-:Y:S01]  /*10280*/  R2UR UR8, R234 ;  /* 0x00000000ea0872ca */ /* 0x000fe200000e0000 */
[----:B0-----:R-:W0:Y:S01]  /*10290*/  SHFL.BFLY PT, R0, R3, 0x2, 0x1f ;  /* 0x0c401f0003007f89 */ /* 0x001e2200000e0000 */
[----:B------:R-:W-:Y:S01]  /*102a0*/  ULOP3.LUT UR60, UR60, 0x3fff, URZ, 0xc0, !UPT ;  /* 0x00003fff3c3c7892 */ /* 0x000fe2000f8ec03f */
[----:B------:R-:W-:Y:S01]  /*102b0*/  @!P1 VIADD R11, R11, 0x36860 ;  /* 0x000368600b0b9836 */ /* 0x000fe20000000000 */
[----:B------:R-:W-:Y:S01]  /*102c0*/  R2UR UR5, R16 ;  /* 0x00000000100572ca */ /* 0x000fe200000e0000 */
[----:B------:R-:W-:Y:S01]  /*102d0*/  IMAD.MOV.U32 R8, RZ, RZ, RZ ;  /* 0x000000ffff087224 */ /* 0x000fe200078e00ff */
[----:B------:R-:W-:-:S02]  /*102e0*/  ULOP3.LUT UR4, UR60, 0x3800000, URZ, 0xfc, !UPT ;  /* 0x038000003c047892 */ /* 0x000fc4000f8efc3f */
[----:B------:R-:W-:Y:S02]  /*102f0*/  @!P1 PRMT R11, RZ, 0x654, R11 ;  /* 0x00000654ff0b9816 */ /* 0x000fe4000000000b */
[----:B------:R-:W-:Y:S02]  /*10300*/  UIMAD UR4, UR36, 0xa80, UR4 ;  /* 0x00000a80240478a4 */ /* 0x000fe4000f8e0204 */
[----:B------:R-:W-:Y:S02]  /*10310*/  UIADD3 UR36, UR36, 0x1, URZ ;  /* 0x0000000124247890 */ /* 0x000fe4000fffe03f */
[----:B------:R-:W-:Y:S02]  /*10320*/  UIADD3 UR8, UR8, 0x1, URZ ;  /* 0x0000000108087890 */ /* 0x000fe4000fffe03f */
[----:B------:R-:W-:Y:S01]  /*10330*/  UISETP.NE.AND UP0, UPT, UR36, 0x2, UPT ;  /* 0x000000022400788c */ /* 0x000fe2000bf05270 */
[----:B------:R-:W-:Y:S02]  /*10340*/  UMOV UR6, UR4 ;  /* 0x0000000400067c82 */ /* 0x000fe40008000000 */
[----:B------:R-:W-:Y:S01]  /*10350*/  HGMMA.64x192x16.F32 R24, R200, gdesc[UR4].tnspB, R24, gsb0 ;  /* 0x42e00004c8187df0 */ /* 0x000fe20008000818 */
[----:B------:R-:W-:Y:S01]  /*10360*/  UIADD3 UR6, UR4, 0x80, URZ ;  /* 0x0000008004067890 */ /* 0x000fe2000fffe03f */
[----:B-1----:R-:W-:Y:S01]  /*10370*/  FADD.FTZ R5, R5, R4 ;  /* 0x0000000405057221 */ /* 0x002fe20000010000 */
[----:B------:R-:W-:Y:S01]  /*10380*/  UMOV UR7, 0x40000040 ;  /* 0x4000004000077882 */ /* 0x000fe20000000000 */
[----:B------:R-:W-:-:S02]  /*10390*/  IMAD.U32 R4, RZ, RZ, UR14 ;  /* 0x0000000eff047e24 */ /* 0x000fc4000f8e00ff */
[----:B0-----:R-:W-:Y:S01]  /*103a0*/  FADD.FTZ R2, R0, R3 ;  /* 0x0000000300027221 */ /* 0x001fe20000010000 */
[----:B------:R-:W-:Y:S01]  /*103b0*/  IMAD.MOV.U32 R3, RZ, RZ, RZ ;  /* 0x000000ffff037224 */ /* 0x000fe200078e00ff */
[----:B------:R-:W0:Y:S01]  /*103c0*/  SHFL.BFLY PT, R0, R5, 0x1, 0x1f ;  /* 0x0c201f0005007f89 */ /* 0x000e2200000e0000 */
[----:B------:R-:W-:Y:S01]  /*103d0*/  IMAD.U32 R234, RZ, RZ, UR8 ;  /* 0x00000008ffea7e24 */ /* 0x000fe2000f8e00ff */
[----:B------:R-:W-:Y:S02]  /*103e0*/  USEL UR36, UR36, URZ, UP0 ;  /* 0x0000003f24247287 */ /* 0x000fe40008000000 */
[----:B------:R-:W1:Y:S01]  /*103f0*/  SHFL.BFLY PT, R9, R2, 0x1, 0x1f ;  /* 0x0c201f0002097f89 */ /* 0x000e6200000e0000 */
[----:B0-----:R-:W-:Y:S01]  /*10400*/  FADD.FTZ R12, R5, R0 ;  /* 0x00000000050c7221 */ /* 0x001fe20000010000 */
[----:B------:R-:W-:Y:S02]  /*10410*/  IMAD.U32 R5, RZ, RZ, UR14 ;  /* 0x0000000eff057e24 */ /* 0x000fe4000f8e00ff */
[----:B------:R-:W-:-:S02]  /*10420*/  IMAD.MOV.U32 R0, RZ, RZ, -0x800000 ;  /* 0xff800000ff007424 */ /* 0x000fc400078e00ff */
        /* <DEDUP_REMOVED lines=10> */
[----:B------:R-:W-:Y:S02]  /*104d0*/  PLOP3.LUT P0, PT, PT, PT, PT, 0x8, 0x0 ;  /* 0x000000000000781c */ /* 0x000fe40003f0e170 */
[----:B------:R-:W0:Y:S01]  /*104e0*/  @P2 MUFU.RCP R3, R13 ;  /* 0x0000000d00032308 */ /* 0x000e220000001000 */
[----:B--2---:R-:W-:Y:S01]  /*104f0*/  @P2 FMUL.FTZ R12, R5, 0.69314718246459960938 ;  /* 0x3f317218050c2820 */ /* 0x004fe20000410000 */
        /* <DEDUP_REMOVED lines=29> */
[----:B------:R-:W-:-:S06]  /*106d0*/  ULOP3.LUT UR5, UR5, UR4, URZ, 0x3c, !UPT ;  /* 0x0000000405057292 */ /* 0x000fcc000f8e3c3f */
[----:B------:R-:W-:Y:S01]  /*106e0*/  IMAD.U32 R16, RZ, RZ, UR5 ;  /* 0x00000005ff107e24 */ /* 0x000fe2000f8e00ff */
[----:B------:R-:W-:Y:S02]  /*106f0*/  WARPGROUP.DEPBAR.LE gsb0, 0x0 ;  /* 0x00008000000079c5 */ /* 0x000fe40000010000 */
[----:B------:R-:W-:-:S06]  /*10700*/  WARPGROUP.ARRIVE ;  /* 0x00000000000079c5 */ /* 0x000fcc0000000000 */
[----:B------:R-:W-:Y:S03]  /*10710*/  HGMMA.64x192x16.F32 R24, R176, gdesc[UR4].tnspB, R24, gsb0 ;  /* 0x42e00004b0187df0 */ /* 0x000fe60008000818 */
        /* <DEDUP_REMOVED lines=98> */
.L_x_5468:
        /* <DEDUP_REMOVED lines=20> */
[----:B------:R-:W-:-:S02]  /*10e80*/  R2UR UR17, R23 ;  /* 0x00000000171172ca */ /* 0x000fc400000e0000 */
[----:B------:R-:W-:Y:S02]  /*10e90*/  R2UR UR18, R209 ;  /* 0x00000000d11272ca */ /* 0x000fe400000e0000 */
[----:B------:R-:W-:Y:S01]  /*10ea0*/  R2UR UR23, R211 ;  /* 0x00000000d31772ca */ /* 0x000fe200000e0000 */
[----:B------:R-:W-:Y:S01]  /*10eb0*/  UIMAD.WIDE UR12, UR9, 0x4, UR12 ;  /* 0x00000004090c78a5 */ /* 0x000fe2000f8e020c */
[----:B------:R-:W-:Y:S01]  /*10ec0*/  UMOV UR10, UR8 ;  /* 0x00000008000a7c82 */ /* 0x000fe20008000000 */
[----:B0-----:R-:W-:Y:S01]  /*10ed0*/  UMOV UR11, UR4 ;  /* 0x00000004000b7c82 */ /* 0x001fe20008000000 */
[----:B------:R-:W-:Y:S01]  /*10ee0*/  BAR.SYNC.DEFER_BLOCKING 0x1, 0x100 ;  /* 0x0044000000007b1d */ /* 0x000fe20000010000 */
[----:B--2---:R-:W-:-:S03]  /*10ef0*/  IMAD.WIDE R4, R3, R4, UR10 ;  /* 0x0000000a03047e25 */ /* 0x004fc6000f8e0204 */
[C---:B------:R-:W-:Y:S02]  /*10f00*/  LOP3.LUT R3, R4.reuse, 0x380, RZ, 0xc0, !PT ;  /* 0x0000038004037812 */ /* 0x040fe400078ec0ff */
[C---:B------:R-:W-:Y:S02]  /*10f10*/  IADD3 R6, P2, R4.reuse, 0x20, RZ ;  /* 0x0000002004067810 */ /* 0x040fe40007f5e0ff */
[C---:B------:R-:W-:Y:S02]  /*10f20*/  IADD3 R8, P1, R4.reuse, 0x40, RZ ;  /* 0x0000004004087810 */ /* 0x040fe40007f3e0ff */
[C---:B------:R-:W-:Y:S01]  /*10f30*/  IADD3 R17, P6, R4.reuse, 0x60, RZ ;  /* 0x0000006004117810 */ /* 0x040fe20007fde0ff */
[--C-:B------:R-:W-:Y:S01]  /*10f40*/  IMAD.X R13, RZ, RZ, R5.reuse, P2 ;  /* 0x000000ffff0d7224 */ /* 0x100fe200010e0605 */
[----:B------:R-:W-:Y:S01]  /*10f50*/  IADD3 R133, P5, R4, 0x4000, RZ ;  /* 0x0000400004857810 */ /* 0x000fe20007fbe0ff */
[--C-:B------:R-:W-:Y:S01]  /*10f60*/  IMAD.X R15, RZ, RZ, R5.reuse, P1 ;  /* 0x000000ffff0f7224 */ /* 0x100fe200008e0605 */
[----:B------:R-:W-:Y:S01]  /*10f70*/  SHF.R.U64 R3, R3, 0x3, RZ ;  /* 0x0000000303037819 */ /* 0x000fe200000012ff */
[--C-:B------:R-:W-:Y:S01]  /*10f80*/  IMAD.X R85, RZ, RZ, R5.reuse, P6 ;  /* 0x000000ffff557224 */ /* 0x100fe200030e0605 */
[----:B------:R-:W-:Y:S01]  /*10f90*/  LOP3.LUT R7, R8, 0x380, RZ, 0xc0, !PT ;  /* 0x0000038008077812 */ /* 0x000fe200078ec0ff */
[----:B------:R-:W-:Y:S01]  /*10fa0*/  IMAD.X R87, RZ, RZ, R5, P5 ;  /* 0x000000ffff577224 */ /* 0x000fe200028e0605 */
[----:B------:R-:W-:-:S02]  /*10fb0*/  IADD3 R22, P0, R4, 0x4020, RZ ;  /* 0x0000402004167810 */ /* 0x000fc40007f1e0ff */
        /* <DEDUP_REMOVED lines=15> */
[----:B------:R-:W-:-:S02]  /*110b0*/  SHF.R.U64 R7, R7, 0x3, RZ ;  /* 0x0000000307077819 */ /* 0x000fc400000012ff */
[----:B------:R-:W-:Y:S02]  /*110c0*/  SHF.R.U64 R3, R3, 0x3, RZ ;  /* 0x0000000303037819 */ /* 0x000fe400000012ff */
[----:B------:R-:W-:Y:S02]  /*110d0*/  LOP3.LUT R14, R7, R8, RZ, 0x3c, !PT ;  /* 0x00000008070e7212 */ /* 0x000fe400078e3cff */
[----:B------:R-:W-:Y:S02]  /*110e0*/  LOP3.LUT R10, R17, 0x380, RZ, 0xc0, !PT ;  /* 0x00000380110a7812 */ /* 0x000fe400078ec0ff */
[----:B------:R-:W-:Y:S02]  /*110f0*/  LOP3.LUT R8, R137, 0x380, RZ, 0xc0, !PT ;  /* 0x0000038089087812 */ /* 0x000fe400078ec0ff */
[----:B------:R-:W-:Y:S02]  /*11100*/  LOP3.LUT R18, R133, 0x380, RZ, 0xc0, !PT ;  /* 0x0000038085127812 */ /* 0x000fe400078ec0ff */
[----:B------:R-:W-:-:S02]  /*11110*/  LOP3.LUT R12, R3, R6, RZ, 0x3c, !PT ;  /* 0x00000006030c7212 */ /* 0x000fc400078e3cff */
[----:B------:R-:W-:Y:S02]  /*11120*/  SHF.R.U64 R10, R10, 0x3, RZ ;  /* 0x000000030a0a7819 */ /* 0x000fe400000012ff */
[----:B------:R-:W-:Y:S02]  /*11130*/  LOP3.LUT R3, R22, 0x380, RZ, 0xc0, !PT ;  /* 0x0000038016037812 */ /* 0x000fe400078ec0ff */
[----:B------:R-:W-:Y:S02]  /*11140*/  LOP3.LUT R6, R135, 0x380, RZ, 0xc0, !PT ;  /* 0x0000038087067812 */ /* 0x000fe400078ec0ff */
[----:B------:R-:W-:Y:S02]  /*11150*/  SHF.R.U64 R8, R8, 0x3, RZ ;  /* 0x0000000308087819 */ /* 0x000fe400000012ff */
[----:B------:R-:W-:Y:S02]  /*11160*/  LOP3.LUT R7, R92, 0x380, RZ, 0xc0, !PT ;  /* 0x000003805c077812 */ /* 0x000fe400078ec0ff */
[----:B------:R-:W-:-:S02]  /*11170*/  SHF.R.U64 R18, R18, 0x3, RZ ;  /* 0x0000000312127819 */ /* 0x000fc400000012ff */
[----:B------:R-:W-:Y:S02]  /*11180*/  LOP3.LUT R84, R10, R17, RZ, 0x3c, !PT ;  /* 0x000000110a547212 */ /* 0x000fe400078e3cff */
[----:B------:R-:W-:Y:S02]  /*11190*/  SHF.R.U64 R3, R3, 0x3, RZ ;  /* 0x0000000303037819 */ /* 0x000fe400000012ff */
[----:B------:R-:W-:Y:S02]  /*111a0*/  SHF.R.U64 R6, R6, 0x3, RZ ;  /* 0x0000000306067819 */ /* 0x000fe400000012ff */
[----:B------:R-:W-:Y:S02]  /*111b0*/  LOP3.LUT R94, R8, R137, RZ, 0x3c, !PT ;  /* 0x00000089085e7212 */ /* 0x000fe400078e3cff */
[----:B------:R-:W-:Y:S02]  /*111c0*/  LOP3.LUT R8, R139, 0x380, RZ, 0xc0, !PT ;  /* 0x000003808b087812 */ /* 0x000fe400078ec0ff */
[----:B------:R-:W-:-:S02]  /*111d0*/  LOP3.LUT R10, R141, 0x380, RZ, 0xc0, !PT ;  /* 0x000003808d0a7812 */ /* 0x000fc400078ec0ff */
[----:B------:R-:W-:Y:S02]  /*111e0*/  SHF.R.U64 R7, R7, 0x3, RZ ;  /* 0x0000000307077819 */ /* 0x000fe400000012ff */
[----:B------:R-:W-:Y:S02]  /*111f0*/  LOP3.LUT R86, R18, R133, RZ, 0x3c, !PT ;  /* 0x0000008512567212 */ /* 0x000fe400078e3cff */
[----:B------:R-:W-:Y:S02]  /*11200*/  LOP3.LUT R88, R3, R22, RZ, 0x3c, !PT ;  /* 0x0000001603587212 */ /* 0x000fe400078e3cff */
[----:B------:R-:W-:Y:S02]  /*11210*/  LOP3.LUT R90, R6, R135, RZ, 0x3c, !PT ;  /* 0x00000087065a7212 */ /* 0x000fe400078e3cff */
[----:B------:R-:W-:Y:S02]  /*11220*/  SHF.R.U64 R8, R8, 0x3, RZ ;  /* 0x0000000308087819 */ /* 0x000fe400000012ff */
[----:B------:R-:W-:-:S02]  /*11230*/  SHF.R.U64 R10, R10, 0x3, RZ ;  /* 0x000000030a0a7819 */ /* 0x000fc400000012ff */
[----:B------:R-:W-:Y:S02]  /*11240*/  LOP3.LUT R92, R7, R92, RZ, 0x3c, !PT ;  /* 0x0000005c075c7212 */ /* 0x000fe400078e3cff */
[----:B------:R-:W-:Y:S02]  /*11250*/  MOV R17, R4 ;  /* 0x0000000400117202 */ /* 0x000fe40000000f00 */
[----:B------:R-:W-:Y:S02]  /*11260*/  F2FP.F16.F32.PACK_AB R4, R25, R24 ;  /* 0x000000181904723e */ /* 0x000fe400000000ff */
[----:B------:R-:W-:Y:S02]  /*11270*/  F2FP.F16.F32.PACK_AB R5, R27, R26 ;  /* 0x0000001a1b05723e */ /* 0x000fe400000000ff */
[----:B------:R-:W-:Y:S02]  /*11280*/  LOP3.LUT R3, R130, 0x380, RZ, 0xc0, !PT ;  /* 0x0000038082037812 */ /* 0x000fe400078ec0ff */
[----:B------:R-:W-:-:S02]  /*11290*/  F2FP.F16.F32.PACK_AB R6, R29, R28 ;  /* 0x0000001c1d06723e */ /* 0x000fc400000000ff */
[----:B------:R-:W-:Y:S02]  /*112a0*/  F2FP.F16.F32.PACK_AB R7, R31, R30 ;  /* 0x0000001e1f07723e */ /* 0x000fe400000000ff */
[----:B------:R-:W-:Y:S02]  /*112b0*/  MOV R135, R84 ;  /* 0x0000005400877202 */ /* 0x000fe40000000f00 */
[----:B------:R-:W-:Y:S01]  /*112c0*/  MOV R134, R86 ;  /* 0x0000005600867202 */ /* 0x000fe20000000f00 */
[----:B------:R0:W-:Y:S01]  /*112d0*/  STSM.16.M88.4 [R17], R4 ;  /* 0x0000000411007844 */ /* 0x0001e20000000200 */
[----:B------:R-:W-:Y:S02]  /*112e0*/  MOV R13, R12 ;  /* 0x0000000c000d7202 */ /* 0x000fe40000000f00 */
[----:B------:R-:W-:Y:S02]  /*112f0*/  MOV R133, R88 ;  /* 0x0000005800857202 */ /* 0x000fe40000000f00 */
[----:B------:R-:W-:-:S02]  /*11300*/  MOV R132, R90 ;  /* 0x0000005a00847202 */ /* 0x000fc40000000f00 */
[----:B------:R-:W-:Y:S02]  /*11310*/  F2FP.F16.F32.PACK_AB R84, R33, R32 ;  /* 0x000000202154723e */ /* 0x000fe400000000ff */
[----:B------:R-:W-:Y:S02]  /*11320*/  F2FP.F16.F32.PACK_AB R85, R35, R34 ;  /* 0x000000222355723e */ /* 0x000fe400000000ff */
[----:B------:R-:W-:Y:S02]  /*11330*/  F2FP.F16.F32.PACK_AB R86, R37, R36 ;  /* 0x000000242556723e */ /* 0x000fe400000000ff */
[----:B------:R-:W-:Y:S02]  /*11340*/  F2FP.F16.F32.PACK_AB R87, R39, R38 ;  /* 0x000000262757723e */ /* 0x000fe400000000ff */
[----:B------:R-:W-:Y:S02]  /*11350*/  LOP3.LUT R8, R8, R139, RZ, 0x3c, !PT ;  /* 0x0000008b08087212 */ /* 0x000fe400078e3cff */
[----:B------:R-:W-:Y:S01]  /*11360*/  LOP3.LUT R10, R10, R141, RZ, 0x3c, !PT ;  /* 0x0000008d0a0a7212 */ /* 0x000fe200078e3cff */
[----:B------:R1:W-:Y:S01]  /*11370*/  STSM.16.M88.4 [R13], R84 ;  /* 0x000000540d007844 */ /* 0x0003e20000000200 */
[----:B------:R-:W-:-:S02]  /*11380*/  MOV R14, R14 ;  /* 0x0000000e000e7202 */ /* 0x000fc40000000f00 */
[----:B------:R-:W-:Y:S02]  /*11390*/  F2FP.F16.F32.PACK_AB R88, R41, R40 ;  /* 0x000000282958723e */ /* 0x000fe400000000ff */
[----:B------:R-:W-:Y:S02]  /*113a0*/  F2FP.F16.F32.PACK_AB R89, R43, R42 ;  /* 0x0000002a2b59723e */ /* 0x000fe400000000ff */
[----:B------:R-:W-:Y:S02]  /*113b0*/  F2FP.F16.F32.PACK_AB R90, R45, R44 ;  /* 0x0000002c2d5a723e */ /* 0x000fe400000000ff */
[----:B------:R-:W-:Y:S02]  /*113c0*/  F2FP.F16.F32.PACK_AB R91, R47, R46 ;  /* 0x0000002e2f5b723e */ /* 0x000fe400000000ff */
[----:B------:R-:W-:Y:S02]  /*113d0*/  SHF.R.U64 R3, R3, 0x3, RZ ;  /* 0x0000000303037819 */ /* 0x000fe400000012ff */
[----:B------:R-:W-:Y:S01]  /*113e0*/  MOV R18, R8 ;  /* 0x0000000800127202 */ /* 0x000fe20000000f00 */
[----:B------:R2:W-:Y:S01]  /*113f0*/  STSM.16.M88.4 [R14], R88 ;  /* 0x000000580e007844 */ /* 0x0005e20000000200 */
[----:B0-----:R-:W-:-:S02]  /*11400*/  MOV R17, R10 ;  /* 0x0000000a00117202 */ /* 0x001fc40000000f00 */
[----:B------:R-:W-:Y:S02]  /*11410*/  F2FP.F16.F32.PACK_AB R4, R49, R48 ;  /* 0x000000303104723e */ /* 0x000fe400000000ff */
[----:B------:R-:W-:Y:S02]  /*11420*/  F2FP.F16.F32.PACK_AB R5, R51, R50 ;  /* 0x000000323305723e */ /* 0x000fe400000000ff */
[----:B------:R-:W-:Y:S02]  /*11430*/  F2FP.F16.F32.PACK_AB R6, R53, R52 ;  /* 0x000000343506723e */ /* 0x000fe400000000ff */
[----:B------:R-:W-:Y:S02]  /*11440*/  F2FP.F16.F32.PACK_AB R7, R55, R54 ;  /* 0x000000363707723e */ /* 0x000fe400000000ff */
[----:B------:R-:W-:Y:S02]  /*11450*/  F2FP.F16.F32.PACK_AB R8, R57, R56 ;  /* 0x000000383908723e */ /* 0x000fe400000000ff */
[----:B------:R-:W-:Y:S01]  /*11460*/  F2FP.F16.F32.PACK_AB R9, R59, R58 ;  /* 0x0000003a3b09723e */ /* 0x000fe200000000ff */
[----:B------:R-:W-:Y:S01]  /*11470*/  STSM.16.M88.4 [R135], R4 ;  /* 0x0000000487007844 */ /* 0x000fe20000000200 */
[----:B------:R-:W-:-:S02]  /*11480*/  F2FP.F16.F32.PACK_AB R10, R61, R60 ;  /* 0x0000003c3d0a723e */ /* 0x000fc400000000ff */
[----:B------:R-:W-:Y:S02]  /*11490*/  F2FP.F16.F32.PACK_AB R11, R63, R62 ;  /* 0x0000003e3f0b723e */ /* 0x000fe400000000ff */
[----:B------:R-:W-:Y:S02]  /*114a0*/  LOP3.LUT R130, R3, R130, RZ, 0x3c, !PT ;  /* 0x0000008203827212 */ /* 0x000fe400078e3cff */
[----:B------:R-:W-:Y:S01]  /*114b0*/  F2FP.F16.F32.PACK_AB R12, R65, R64 ;  /* 0x00000040410c723e */ /* 0x000fe200000000ff */
[----:B------:R-:W-:Y:S01]  /*114c0*/  STSM.16.M88.4 [R134], R8 ;  /* 0x0000000886007844 */ /* 0x000fe20000000200 */
[----:B-1----:R-:W-:Y:S02]  /*114d0*/  F2FP.F16.F32.PACK_AB R13, R67, R66 ;  /* 0x00000042430d723e */ /* 0x002fe400000000ff */
[----:B--2---:R-:W-:Y:S02]  /*114e0*/  F2FP.F16.F32.PACK_AB R14, R69, R68 ;  /* 0x00000044450e723e */ /* 0x004fe400000000ff */
[----:B------:R-:W-:-:S02]  /*114f0*/  F2FP.F16.F32.PACK_AB R15, R71, R70 ;  /* 0x00000046470f723e */ /* 0x000fc400000000ff */
[----:B------:R-:W-:Y:S02]  /*11500*/  F2FP.F16.F32.PACK_AB R84, R73, R72 ;  /* 0x000000484954723e */ /* 0x000fe400000000ff */
[----:B------:R-:W-:Y:S01]  /*11510*/  F2FP.F16.F32.PACK_AB R85, R75, R74 ;  /* 0x0000004a4b55723e */ /* 0x000fe200000000ff */
[----:B------:R-:W-:Y:S01]  /*11520*/  STSM.16.M88.4 [R133], R12 ;  /* 0x0000000c85007844 */ /* 0x000fe20000000200 */
[----:B------:R-:W-:Y:S02]  /*11530*/  F2FP.F16.F32.PACK_AB R86, R77, R76 ;  /* 0x0000004c4d56723e */ /* 0x000fe400000000ff */
[----:B------:R-:W-:Y:S02]  /*11540*/  F2FP.F16.F32.PACK_AB R87, R79, R78 ;  /* 0x0000004e4f57723e */ /* 0x000fe400000000ff */
[----:B------:R-:W-:Y:S02]  /*11550*/  MOV R3, R92 ;  /* 0x0000005c00037202 */ /* 0x000fe40000000f00 */
[----:B------:R-:W-:Y:S01]  /*11560*/  MOV R22, R94 ;  /* 0x0000005e00167202 */ /* 0x000fe20000000f00 */
[----:B------:R0:W-:Y:S01]  /*11570*/  STSM.16.M88.4 [R132], R84 ;  /* 0x0000005484007844 */ /* 0x0001e20000000200 */
[----:B------:R-:W-:-:S02]  /*11580*/  F2FP.F16.F32.PACK_AB R88, R81, R80 ;  /* 0x000000505158723e */ /* 0x000fc400000000ff */
[----:B------:R-:W-:Y:S02]  /*11590*/  F2FP.F16.F32.PACK_AB R89, R83, R82 ;  /* 0x000000525359723e */ /* 0x000fe400000000ff */
[----:B------:R-:W-:Y:S02]  /*115a0*/  F2FP.F16.F32.PACK_AB R90, R21, R20 ;  /* 0x00000014155a723e */ /* 0x000fe400000000ff */
[----:B------:R-:W-:Y:S02]  /*115b0*/  F2FP.F16.F32.PACK_AB R91, R125, R124 ;  /* 0x0000007c7d5b723e */ /* 0x000fe400000000ff */
[----:B------:R-:W-:Y:S02]  /*115c0*/  F2FP.F16.F32.PACK_AB R92, R121, R120 ;  /* 0x00000078795c723e */ /* 0x000fe400000000ff */
[----:B------:R-:W-:Y:S01]  /*115d0*/  F2FP.F16.F32.PACK_AB R93, R127, R126 ;  /* 0x0000007e7f5d723e */ /* 0x000fe200000000ff */
[----:B------:R-:W-:Y:S01]  /*115e0*/  STSM.16.M88.4 [R3], R88 ;  /* 0x0000005803007844 */ /* 0x000fe20000000200 */
[----:B------:R-:W-:-:S02]  /*115f0*/  F2FP.F16.F32.PACK_AB R94, R123, R122 ;  /* 0x0000007a7b5e723e */ /* 0x000fc400000000ff */
[----:B------:R-:W-:Y:S01]  /*11600*/  F2FP.F16.F32.PACK_AB R95, R129, R128 ;  /* 0x00000080815f723e */ /* 0x000fe200000000ff */
[----:B0-----:R-:W-:Y:S01]  /*11610*/  IMAD.U32 R84, RZ, RZ, UR12 ;  /* 0x0000000cff547e24 */ /* 0x001fe2000f8e00ff */
[----:B------:R-:W-:Y:S01]  /*11620*/  MOV R130, R130 ;  /* 0x0000008200827202 */ /* 0x000fe20000000f00 */
[----:B------:R-:W-:Y:S01]  /*11630*/  IMAD.U32 R85, RZ, RZ, UR13 ;  /* 0x0000000dff557e24 */ /* 0x000fe2000f8e00ff */
[----:B------:R-:W-:Y:S01]  /*11640*/  F2FP.F16.F32.PACK_AB R4, R97, R96 ;  /* 0x000000606104723e */ /* 0x000fe200000000ff */
[----:B------:R-:W-:Y:S01]  /*11650*/  STSM.16.M88.4 [R22], R92 ;  /* 0x0000005c16007844 */ /* 0x000fe20000000200 */
[----:B------:R-:W-:Y:S01]  /*11660*/  F2FP.F16.F32.PACK_AB R5, R99, R98 ;  /* 0x000000626305723e */ /* 0x000fe200000000ff */
[----:B------:R-:W-:Y:S01]  /*11670*/  ULDC.64 UR12, c[0x0][0xc08] ;  /* 0x00030200000c7ab9 */ /* 0x000fe20000000a00 */
[----:B------:R-:W-:Y:S02]  /*11680*/  F2FP.F16.F32.PACK_AB R6, R101, R100 ;  /* 0x000000646506723e */ /* 0x000fe400000000ff */
[----:B------:R-:W-:-:S02]  /*11690*/  F2FP.F16.F32.PACK_AB R7, R103, R102 ;  /* 0x000000666707723e */ /* 0x000fc400000000ff */
[----:B------:R-:W-:Y:S02]  /*116a0*/  F2FP.F16.F32.PACK_AB R8, R105, R104 ;  /* 0x000000686908723e */ /* 0x000fe400000000ff */
[----:B------:R-:W-:Y:S01]  /*116b0*/  F2FP.F16.F32.PACK_AB R9, R107, R106 ;  /* 0x0000006a6b09723e */ /* 0x000fe200000000ff */
[----:B------:R-:W-:Y:S01]  /*116c0*/  STSM.16.M88.4 [R130], R4 ;  /* 0x0000000482007844 */ /* 0x000fe20000000200 */
[----:B------:R-:W-:Y:S02]  /*116d0*/  F2FP.F16.F32.PACK_AB R10, R109, R108 ;  /* 0x0000006c6d0a723e */ /* 0x000fe400000000ff */
[----:B------:R-:W-:Y:S02]  /*116e0*/  F2FP.F16.F32.PACK_AB R11, R111, R110 ;  /* 0x0000006e6f0b723e */ /* 0x000fe400000000ff */
[----:B------:R-:W-:Y:S02]  /*116f0*/  F2FP.F16.F32.PACK_AB R12, R113, R112 ;  /* 0x00000070710c723e */ /* 0x000fe400000000ff */
[----:B------:R-:W-:Y:S01]  /*11700*/  F2FP.F16.F32.PACK_AB R13, R115, R114 ;  /* 0x00000072730d723e */ /* 0x000fe200000000ff */
[----:B------:R-:W-:Y:S01]  /*11710*/  STSM.16.M88.4 [R18], R8 ;  /* 0x0000000812007844 */ /* 0x000fe20000000200 */
[----:B------:R-:W-:-:S02]  /*11720*/  F2FP.F16.F32.PACK_AB R14, R117, R116 ;  /* 0x00000074750e723e */ /* 0x000fc400000000ff */
[----:B------:R-:W-:Y:S02]  /*11730*/  F2FP.F16.F32.PACK_AB R15, R119, R118 ;  /* 0x00000076770f723e */ /* 0x000fe400000000ff */
[----:B------:R-:W-:-:S03]  /*11740*/  ISETP.NE.U32.AND P0, PT, RZ, UR14, PT ;  /* 0x0000000eff007c0c */ /* 0x000fc6000bf05070 */
[----:B------:R0:W-:Y:S01]  /*11750*/  STSM.16.M88.4 [R17], R12 ;  /* 0x0000000c11007844 */ /* 0x0001e20000000200 */
[----:B------:R-:W-:Y:S01]  /*11760*/  BAR.SYNC.DEFER_BLOCKING 0x1, 0x100 ;  /* 0x0044000000007b1d */ /* 0x000fe20000010000 */
[----:B------:R-:W-:-:S07]  /*11770*/  ISETP.NE.AND.EX P0, PT, RZ, UR15, PT, P0 ;  /* 0x0000000fff007c0c */ /* 0x000fce000bf05300 */
[----:B0-----:R-:W0:Y:S06]  /*11780*/  LDC R17, c[0x0][0xbe8] ;  /* 0x0002fa00ff117b82 */ /* 0x001e2c0000000800 */
[----:B------:R-:W2:Y:S01]  /*11790*/  @P0 LDG.E R3, desc[UR20][R84.64] ;  /* 0x0000001454030981 */ /* 0x000ea2000c1e1900 */
[----:B------:R-:W-:Y:S01]  /*117a0*/  UISETP.NE.U32.AND UP0, UPT, UR12, URZ, UPT ;  /* 0x0000003f0c00728c */ /* 0x000fe2000bf05070 */
[----:B------:R-:W-:-:S03]  /*117b0*/  ULDC UR4, c[0x0][0xa88] ;  /* 0x0002a20000047ab9 */ /* 0x000fc60000000800 */
[----:B------:R-:W-:Y:S01]  /*117c0*/  UISETP.NE.AND.EX UP0, UPT, UR13, URZ, UPT, UP0 ;  /* 0x0000003f0d00728c */ /* 0x000fe2000bf05300 */
[----:B------:R-:W-:Y:S01]  /*117d0*/  IMAD.U32 R6, RZ, RZ, UR4 ;  /* 0x00000004ff067e24 */ /* 0x000fe2000f8e00ff */
[----:B------:R-:W-:-:S04]  /*117e0*/  ULDC UR4, c[0x0][0xad4] ;  /* 0x0002b50000047ab9 */ /* 0x000fc80000000800 */
[----:B------:R-:W-:Y:S02]  /*117f0*/  PLOP3.LUT P4, PT, PT, PT, UP0, 0x80, 0x0 ;  /* 0x000000000000781c */ /* 0x000fe40003f8f008 */
[----:B0-----:R-:W-:-:S03]  /*11800*/  ISETP.NE.AND P1, PT, R17, 0x1, PT ;  /* 0x000000011100780c */ /* 0x001fc60003f25270 */
[----:B------:R-:W-:-:S04]  /*11810*/  @UP0 ULEA UR12, UP1, UR9, UR12, 0x2 ;  /* 0x0000000c090c0291 */ /* 0x000fc8000f82103f */
[----:B------:R-:W-:Y:S02]  /*11820*/  @UP0 ULEA.HI.X UR13, UR9, UR13, UR16, 0x2, UP1 ;  /* 0x0000000d090d0291 */ /* 0x000fe400088f1410 */
[----:B------:R-:W-:Y:S01]  /*11830*/  UISETP.NE.AND UP0, UPT, UR19, URZ, UPT ;  /* 0x0000003f1300728c */ /* 0x000fe2000bf05270 */
[----:B------:R-:W-:-:S03]  /*11840*/  IMAD.U32 R4, RZ, RZ, UR12 ;  /* 0x0000000cff047e24 */ /* 0x000fc6000f8e00ff */
[----:B------:R-:W0:Y:S01]  /*11850*/  @P1 LDC R7, c[0x0][0xbec] ;  /* 0x0002fb00ff071b82 */ /* 0x000e220000000800 */
[----:B------:R-:W-:Y:S01]  /*11860*/  USEL UR4, UR19, UR4, UP0 ;  /* 0x0000000413047287 */ /* 0x000fe20008000000 */
[----:B------:R-:W-:Y:S01]  /*11870*/  IMAD.U32 R5, RZ, RZ, UR13 ;  /* 0x0000000dff057e24 */ /* 0x000fe2000f8e00ff */
[----:B------:R-:W-:Y:S02]  /*11880*/  UMOV UR22, 0x9b8 ;  /* 0x000009b800167882 */ /* 0x000fe40000000000 */
[----:B------:R-:W-:-:S03]  /*11890*/  UISETP.GT.AND UP1, UPT, UR4, 0x1, UPT ;  /* 0x000000010400788c */ /* 0x000fc6000bf24270 */
[----:B------:R-:W1:Y:S01]  /*118a0*/  @P1 LDC R9, c[0x0][0xbf0] ;  /* 0x0002fc00ff091b82 */ /* 0x000e620000000800 */
[----:B------:R-:W-:Y:S01]  /*118b0*/  USEL UR22, UR22, 0x978, UP1 ;  /* 0x0000097816167887 */ /* 0x000fe20008800000 */
[----:B------:R0:W5:Y:S01]  /*118c0*/  @P4 LDG.E R6, desc[UR20][R4.64] ;  /* 0x0000001404064981 */ /* 0x000162000c1e1900 */
[----:B------:R-:W-:Y:S01]  /*118d0*/  UISETP.NE.U32.AND UP0, UPT, UR14, URZ, UPT ;  /* 0x0000003f0e00728c */ /* 0x000fe2000bf05070 */
[----:B------:R-:W-:Y:S01]  /*118e0*/  VIADD R14, R204, UR17 ;  /* 0x00000011cc0e7c36 */ /* 0x000fe20008000000 */
[----:B------:R-:W-:Y:S01]  /*118f0*/  UMOV UR4, URZ ;  /* 0x0000003f00047c82 */ /* 0x000fe20008000000 */
[----:B------:R-:W-:Y:S02]  /*11900*/  USEL UR20, UR18, URZ, UP1 ;  /* 0x0000003f12147287 */ /* 0x000fe40008800000 */
[----:B------:R-:W-:-:S04]  /*11910*/  UISETP.NE.AND.EX UP0, UPT, UR15, URZ, UPT, UP0 ;  /* 0x0000003f0f00728c */ /* 0x000fc8000bf05300 */
        /* <DEDUP_REMOVED lines=9> */
[----:B------:R-:W-:Y:S02]  /*119b0*/  UIMAD.WIDE.U32 UR24, UR18, UR20, URZ ;  /* 0x00000014121872a5 */ /* 0x000fe4000f8e003f */
[----:B------:R-:W-:Y:S02]  /*119c0*/  UIMAD.WIDE.U32 UR12, UR16, UR9, URZ ;  /* 0x00000009100c72a5 */ /* 0x000fe4000f8e003f */
[----:B------:R-:W-:Y:S02]  /*119d0*/  UIMAD UR18, UR19, UR20, URZ ;  /* 0x00000014131272a4 */ /* 0x000fe4000f8e023f */
[----:B------:R-:W-:Y:S01]  /*119e0*/  UIMAD UR17, UR16, UR21, UR17 ;  /* 0x00000015101172a4 */ /* 0x000fe2000f8e0211 */
[----:B------:R-:W-:Y:S01]  /*119f0*/  IMAD.U32 R5, RZ, RZ, UR25 ;  /* 0x00000019ff057e24 */ /* 0x000fe2000f8e00ff */
[----:B------:R-:W-:Y:S02]  /*11a00*/  UIADD3 UR18, UR25, UR18, URZ ;  /* 0x0000001219127290 */ /* 0x000fe4000fffe03f */
[----:B------:R-:W-:-:S02]  /*11a10*/  UIADD3 UR23, UR15, UR23, URZ ;  /* 0x000000170f177290 */ /* 0x000fc4000fffe03f */
[----:B------:R-:W-:Y:S02]  /*11a20*/  UIADD3 UR17, UR13, UR17, URZ ;  /* 0x000000110d117290 */ /* 0x000fe4000fffe03f */
[----:B------:R-:W-:Y:S01]  /*11a30*/  IMAD.U32 R10, RZ, RZ, UR18 ;  /* 0x00000012ff0a7e24 */ /* 0x000fe2000f8e00ff */
[----:B--2---:R-:W-:Y:S01]  /*11a40*/  @P0 R2UR UR4, R3 ;  /* 0x00000000030402ca */ /* 0x004fe200000e0000 */
[----:B------:R-:W-:Y:S01]  /*11a50*/  IMAD.MOV.U32 R3, RZ, RZ, R14 ;  /* 0x000000ffff037224 */ /* 0x000fe200078e000e */
[----:B-1----:R-:W-:Y:S01]  /*11a60*/  @P1 SHF.R.U32.HI R3, RZ, R9, R4 ;  /* 0x00000009ff031219 */ /* 0x002fe20000011604 */
[----:B------:R-:W-:-:S03]  /*11a70*/  IMAD.U32 R4, RZ, RZ, UR24 ;  /* 0x00000018ff047e24 */ /* 0x000fc6000f8e00ff */
[--C-:B------:R-:W-:Y:S01]  /*11a80*/  SHF.R.S32.HI R5, RZ, 0x1f, R3.reuse ;  /* 0x0000001fff057819 */ /* 0x100fe20000011403 */
[----:B------:R-:W-:-:S04]  /*11a90*/  IMAD.MOV R8, RZ, RZ, -R3 ;  /* 0x000000ffff087224 */ /* 0x000fc800078e0a03 */
[----:B------:R-:W-:Y:S02]  /*11aa0*/  IMAD R7, R17, R8, R14 ;  /* 0x0000000811077224 */ /* 0x000fe400078e020e */
[----:B------:R-:W-:Y:S02]  /*11ab0*/  UIADD3 UR14, UP0, UP2, UR12, UR14, UR4 ;  /* 0x0000000e0c0e7290 */ /* 0x000fe4000fa1e004 */
[----:B------:R-:W-:Y:S01]  /*11ac0*/  USHF.R.S32.HI UR16, URZ, 0x1f, UR4 ;  /* 0x0000001f3f107899 */ /* 0x000fe20008011404 */
[----:B------:R-:W-:-:S03]  /*11ad0*/  ULDC.64 UR12, c[0x0][UR22+0x210] ;  /* 0x00008400160c7abb */ /* 0x000fc60008000a00 */
        /* <DEDUP_REMOVED lines=19> */
.L_x_5501:
[----:B------:R-:W2:Y:S01]  /*11c10*/  LDL R3, [R1+0x48] ;  /* 0x0000480001037983 */ /* 0x000ea20000100800 */
[----:B------:R-:W-:Y:S02]  /*11c20*/  R2UR UR12, R23 ;  /* 0x00000000170c72ca */ /* 0x000fe400000e0000 */
[----:B------:R-:W-:Y:S01]  /*11c30*/  LOP3.LUT P0, RZ, R235, 0x3, RZ, 0xc0, !PT ;  /* 0x00000003ebff7812 */ /* 0x000fe2000780c0ff */
[----:B------:R-:W-:Y:S04]  /*11c40*/  SHFL.IDX PT, R4, R7, RZ, 0x1c1f ;  /* 0x001c1fff07047589 */ /* 0x000fe800000e0000 */
[----:B------:R-:W0:Y:S04]  /*11c50*/  SHFL.IDX PT, R5, R10, RZ, 0x1c1f ;  /* 0x001c1fff0a057589 */ /* 0x000e2800000e0000 */
[----:B------:R-:W-:Y:S04]  /*11c60*/  SHFL.IDX PT, R8, R7, 0x1, 0x1c1f ;  /* 0x003c1f0007087f89 */ /* 0x000fe800000e0000 */
[----:B------:R-:W1:Y:S01]  /*11c70*/  SHFL.IDX PT, R9, R10, 0x1, 0x1c1f ;  /* 0x003c1f000a097f89 */ /* 0x000e6200000e0000 */
[----:B--2---:R-:W-:Y:S01]  /*11c80*/  VIADD R12, R3, UR12 ;  /* 0x0000000c030c7c36 */ /* 0x004fe20008000000 */
[----:B------:R-:W-:Y:S01]  /*11c90*/  ULDC.64 UR12, c[0x0][0x208] ;  /* 0x00008200000c7ab9 */ /* 0x000fe20000000a00 */
[----:B-----5:R-:W-:-:S02]  /*11ca0*/  IMAD R3, R6, R17, RZ ;  /* 0x0000001106037224 */ /* 0x020fc400078e02ff */
[----:B------:R-:W-:-:S03]  /*11cb0*/  VIADD R6, R12, 0x8 ;  /* 0x000000080c067836 */ /* 0x000fc60000000000 */
[-C--:B------:R-:W-:Y:S02]  /*11cc0*/  ISETP.GE.OR P2, PT, R12, R3.reuse, P0 ;  /* 0x000000030c00720c */ /* 0x080fe40000746670 */
[----:B------:R-:W-:-:S11]  /*11cd0*/  ISETP.GE.OR P0, PT, R6, R3, P0 ;  /* 0x000000030600720c */ /* 0x000fd60000706670 */
[----:B0-----:R0:W-:Y:S04]  /*11ce0*/  @!P2 ST.E desc[UR12][R4.64], R0 ;  /* 0x000000000400a985 */ /* 0x0011e8000c10190c */
[----:B-1----:R0:W-:Y:S01]  /*11cf0*/  @!P0 ST.E desc[UR12][R8.64], R2 ;  /* 0x0000000208008985 */ /* 0x0021e2000c10190c */
[----:B------:R-:W-:-:S13]  /*11d00*/  PLOP3.LUT P0, PT, PT, PT, UP1, 0x80, 0x0 ;  /* 0x000000000000781c */ /* 0x000fda0003f0f018 */
[----:B0-----:R-:W-:Y:S05]  /*11d10*/  @P0 BRA `(.L_x_5502) ;  /* 0x0000000c00640947 */ /* 0x001fea0003800000 */
[----:B------:R-:W-:Y:S01]  /*11d20*/  IMAD.SHL.U32 R63, R205, 0x8, RZ ;  /* 0x00000008cd3f7824 */ /* 0x000fe200078e00ff */
[----:B------:R-:W0:Y:S01]  /*11d30*/  @P1 LDC R57, c[0x0][0xbec] ;  /* 0x0002fb00ff391b82 */ /* 0x000e220000000800 */
[----:B------:R-:W-:Y:S01]  /*11d40*/  IMAD.MOV.U32 R5, RZ, RZ, 0x2 ;  /* 0x00000002ff057424 */ /* 0x000fe200078e00ff */
[----:B------:R-:W-:Y:S01]  /*11d50*/  ULDC.64 UR12, c[0x0][0x208] ;  /* 0x00008200000c7ab9 */ /* 0x000fe20000000a00 */
[----:B------:R-:W-:Y:S01]  /*11d60*/  IMAD R4, R232, 0x40, R63 ;  /* 0x00000040e8047824 */ /* 0x000fe200078e023f */
[----:B------:R-:W-:Y:S01]  /*11d70*/  R2UR UR17, R23 ;  /* 0x00000000171172ca */ /* 0x000fe200000e0000 */
        /* <DEDUP_REMOVED lines=84> */
[----:B------:R-:W-:Y:S01]  /*122c0*/  UIADD3 UR11, UR11, UR12, URZ ;  /* 0x0000000c0b0b7290 */ /* 0x000fe2000fffe03f */
[----:B------:R-:W-:-:S02]  /*122d0*/  VIADD R18, R0, UR17 ;  /* 0x0000001100127c36 */ /* 0x000fc40008000000 */
[----:B------:R-:W-:Y:S02]  /*122e0*/  ULDC.64 UR12, c[0x0][0xae8] ;  /* 0x0002ba00000c7ab9 */ /* 0x000fe40000000a00 */
[----:B------:R-:W-:Y:S01]  /*122f0*/  UIMAD.WIDE.U32 UR10, UR18, UR12, UR10 ;  /* 0x0000000c120a72a5 */ /* 0x000fe2000f8e000a */
[----:B0-----:R-:W-:Y:S01]  /*12300*/  @P1 IMAD.HI.U32 R0, R18, R57, RZ ;  /* 0x0000003912001227 */ /* 0x001fe200078e00ff */
[----:B------:R-:W-:Y:S02]  /*12310*/  USHF.R.S32.HI UR4, URZ, 0x1f, UR9 ;  /* 0x0000001f3f047899 */ /* 0x000fe40008011409 */
[----:B------:R-:W-:Y:S01]  /*12320*/  UIMAD UR11, UR18, UR13, UR11 ;  /* 0x0000000d120b72a4 */ /* 0x000fe2000f8e020b */
[----:B------:R-:W-:Y:S02]  /*12330*/  IMAD.MOV.U32 R59, RZ, RZ, R18 ;  /* 0x000000ffff3b7224 */ /* 0x000fe400078e0012 */
[----:B------:R-:W-:Y:S01]  /*12340*/  ULDC.64 UR12, c[0x0][0xaf0] ;  /* 0x0002bc00000c7ab9 */ /* 0x000fe20000000a00 */
[----:B-1----:R-:W-:Y:S01]  /*12350*/  @P1 SHF.R.U32.HI R59, RZ, R61, R0 ;  /* 0x0000003dff3b1219 */ /* 0x002fe20000011600 */
[----:B------:R-:W-:-:S02]  /*12360*/  UIMAD UR4, UR4, UR12, URZ ;  /* 0x0000000c040472a4 */ /* 0x000fc4000f8e023f */
[----:B------:R-:W-:Y:S01]  /*12370*/  UIMAD.WIDE.U32 UR10, UR9, UR12, UR10 ;  /* 0x0000000c090a72a5 */ /* 0x000fe2000f8e000a */
[--C-:B------:R-:W-:Y:S01]  /*12380*/  SHF.R.S32.HI R0, RZ, 0x1f, R59.reuse ;  /* 0x0000001fff007819 */ /* 0x100fe2000001143b */
[----:B------:R-:W-:Y:S01]  /*12390*/  UIMAD UR4, UR9, UR13, UR4 ;  /* 0x0000000d090472a4 */ /* 0x000fe2000f8e0204 */
[----:B------:R-:W-:Y:S02]  /*123a0*/  IMAD.MOV R2, RZ, RZ, -R59 ;  /* 0x000000ffff027224 */ /* 0x000fe400078e0a3b */
[----:B------:R-:W-:Y:S01]  /*123b0*/  ULDC.64 UR12, c[0x0][0xae0] ;  /* 0x0002b800000c7ab9 */ /* 0x000fe20000000a00 */
[----:B------:R-:W-:Y:S01]  /*123c0*/  UIADD3 UR4, UR11, UR4, URZ ;  /* 0x000000040b047290 */ /* 0x000fe2000fffe03f */
[----:B------:R-:W-:Y:S02]  /*123d0*/  IMAD R0, R0, UR12, RZ ;  /* 0x0000000c00007c24 */ /* 0x000fe4000f8e02ff */
[----:B------:R-:W-:Y:S02]  /*123e0*/  IMAD R17, R17, R2, R18 ;  /* 0x0000000211117224 */ /* 0x000fe400078e0212 */
[----:B------:R-:W-:-:S02]  /*123f0*/  IMAD.U32 R57, RZ, RZ, UR11 ;  /* 0x0000000bff397e24 */ /* 0x000fc4000f8e00ff */
[----:B------:R-:W-:Y:S01]  /*12400*/  IMAD.U32 R56, RZ, RZ, UR10 ;  /* 0x0000000aff387e24 */ /* 0x000fe2000f8e00ff */
[----:B------:R-:W-:Y:S01]  /*12410*/  ULDC.64 UR10, c[0x0][0xad8] ;  /* 0x0002b600000a7ab9 */ /* 0x000fe20000000a00 */
[----:B------:R-:W-:Y:S02]  /*12420*/  IMAD.U32 R57, RZ, RZ, UR4 ;  /* 0x00000004ff397e24 */ /* 0x000fe4000f8e00ff */
[C---:B------:R-:W-:Y:S01]  /*12430*/  IMAD R61, R59.reuse, UR13, R0 ;  /* 0x0000000d3b3d7c24 */ /* 0x040fe2000f8e0200 */
[----:B------:R-:W-:Y:S01]  /*12440*/  SHF.R.S32.HI R0, RZ, 0x1f, R17 ;  /* 0x0000001fff007819 */ /* 0x000fe20000011411 */
[----:B------:R-:W-:-:S04]  /*12450*/  IMAD.WIDE.U32 R56, R59, UR12, R56 ;  /* 0x0000000c3b387c25 */ /* 0x000fc8000f8e0038 */
[----:B------:R-:W-:Y:S02]  /*12460*/  IMAD R2, R0, UR10, RZ ;  /* 0x0000000a00027c24 */ /* 0x000fe4000f8e02ff */
[----:B------:R-:W-:Y:S02]  /*12470*/  VIADD R18, R232, UR17 ;  /* 0x00000011e8127c36 */ /* 0x000fe40008000000 */
[----:B------:R-:W-:Y:S02]  /*12480*/  IMAD.IADD R57, R57, 0x1, R61 ;  /* 0x0000000139397824 */ /* 0x000fe400078e023d */
[C---:B------:R-:W-:Y:S02]  /*12490*/  IMAD R59, R17.reuse, UR11, R2 ;  /* 0x0000000b113b7c24 */ /* 0x040fe4000f8e0202 */
[C---:B------:R-:W-:Y:S01]  /*124a0*/  VIADD R2, R18.reuse, 0x40 ;  /* 0x0000004012027836 */ /* 0x040fe20000000000 */
[----:B------:R-:W-:Y:S01]  /*124b0*/  UIADD3 UR8, UR8, 0x36820, URZ ;  /* 0x0003682008087890 */ /* 0x000fe2000fffe03f */
[----:B------:R-:W-:Y:S01]  /*124c0*/  IMAD.WIDE.U32 R56, R17, UR10, R56 ;  /* 0x0000000a11387c25 */ /* 0x000fe2000f8e0038 */
[-C--:B------:R-:W-:Y:S01]  /*124d0*/  ISETP.GE.AND P2, PT, R18, R3.reuse, PT ;  /* 0x000000031200720c */ /* 0x080fe20003f46270 */
[----:B------:R-:W-:Y:S01]  /*124e0*/  ULDC.64 UR10, c[0x0][0xa80] ;  /* 0x0002a000000a7ab9 */ /* 0x000fe20000000a00 */
[----:B------:R-:W-:Y:S01]  /*124f0*/  ISETP.GE.AND P1, PT, R2, R3, PT ;  /* 0x000000030200720c */ /* 0x000fe20003f26270 */
[----:B------:R-:W-:Y:S01]  /*12500*/  IMAD.IADD R17, R57, 0x1, R59 ;  /* 0x0000000139117824 */ /* 0x000fe200078e023b */
[----:B------:R-:W-:Y:S01]  /*12510*/  UPRMT UR8, URZ, 0x654, UR8 ;  /* 0x000006543f087896 */ /* 0x000fe20008000008 */
[----:B------:R-:W-:Y:S01]  /*12520*/  LEA R2, P3, R56, UR10, 0x1 ;  /* 0x0000000a38027c11 */ /* 0x000fe2000f8608ff */
[----:B------:R-:W-:-:S03]  /*12530*/  VIADD R0, R18, 0x20 ;  /* 0x0000002012007836 */ /* 0x000fc60000000000 */
[----:B------:R-:W-:Y:S01]  /*12540*/  LEA.HI.X R17, R56, UR11, R17, 0x1, P3 ;  /* 0x0000000b38117c11 */ /* 0x000fe200098f0c11 */
[C---:B------:R-:W-:Y:S01]  /*12550*/  VIADD R65, R63.reuse, 0x40 ;  /* 0x000000403f417836 */ /* 0x040fe20000000000 */
[----:B------:R-:W-:Y:S01]  /*12560*/  ISETP.GE.AND P0, PT, R0, R3, PT ;  /* 0x000000030000720c */ /* 0x000fe20003f06270 */
[----:B------:R-:W-:Y:S01]  /*12570*/  VIADD R67, R63, 0x80 ;  /* 0x000000803f437836 */ /* 0x000fe20000000000 */
[----:B--2---:R-:W-:Y:S01]  /*12580*/  SYNCS.ARRIVE.TRANS64.RED.A1T0 RZ, [UR8], RZ ;  /* 0x000000ffffff79a7 */ /* 0x004fe20008100408 */
[----:B------:R0:W1:Y:S01]  /*12590*/  SHFL.IDX PT, R60, R2, RZ, 0x181f ;  /* 0x00181fff023c7589 */ /* 0x00006200000e0000 */
[----:B------:R-:W-:Y:S03]  /*125a0*/  BSSY B1, `(.L_x_5503) ;  /* 0x0000014000017945 */ /* 0x000fe60003800000 */
[----:B------:R0:W2:Y:S01]  /*125b0*/  SHFL.IDX PT, R0, R17, RZ, 0x181f ;  /* 0x00181fff11007589 */ /* 0x0000a200000e0000 */
[----:B------:R-:W-:-:S02]  /*125c0*/  SHF.R.S32.HI R62, RZ, 0x1f, R63 ;  /* 0x0000001fff3e7819 */ /* 0x000fc4000001143f */
        /* <DEDUP_REMOVED lines=17> */
.L_x_5504:
[----:B------:R-:W-:Y:S05]  /*126e0*/  BSYNC B1 ;  /* 0x0000000000017941 */ /* 0x000fea0003800000 */
.L_x_5503:
[----:B--2---:R2:W4:Y:S01]  /*126f0*/  SHFL.IDX PT, R0, R17, 0x1, 0x181f ;  /* 0x00381f0011007f89 */ /* 0x00452200000e0000 */
[----:B------:R-:W-:Y:S03]  /*12700*/  BSSY B1, `(.L_x_5505) ;  /* 0x0000011000017945 */ /* 0x000fe60003800000 */
[----:B---3-5:R2:W3:Y:S01]  /*12710*/  SHFL.IDX PT, R24, R2, 0x1, 0x181f ;  /* 0x00381f0002187f89 */ /* 0x0284e200000e0000 */
[----:B------:R-:W-:Y:S05]  /*12720*/  @P0 BRA `(.L_x_5506) ;  /* 0x0000000000380947 */ /* 0x000fea0003800000 */
[----:B------:R-:W-:Y:S01]  /*12730*/  ULDC UR4, c[0x0][0xac8] ;  /* 0x0002b20000047ab9 */ /* 0x000fe20000000800 */
[----:B------:R-:W-:Y:S01]  /*12740*/  ULDC.64 UR8, c[0x0][0x208] ;  /* 0x0000820000087ab9 */ /* 0x000fe20000000a00 */
[----:B------:R-:W-:Y:S02]  /*12750*/  ISETP.GE.AND P4, PT, R63, UR4, PT ;  /* 0x000000043f007c0c */ /* 0x000fe4000bf86270 */
[----:B------:R-:W-:Y:S02]  /*12760*/  ISETP.GE.AND P5, PT, R65, UR4, PT ;  /* 0x0000000441007c0c */ /* 0x000fe4000bfa6270 */
[----:B------:R-:W-:-:S09]  /*12770*/  ISETP.GE.AND P6, PT, R67, UR4, PT ;  /* 0x0000000443007c0c */ /* 0x000fd2000bfc6270 */
[-C--:B---3--:R-:W-:Y:S02]  /*12780*/  @!P4 LEA R4, P0, R63, R24.reuse, 0x1 ;  /* 0x000000183f04c211 */ /* 0x088fe400078008ff */
        /* <DEDUP_REMOVED lines=8> */
.L_x_5506:
[----:B------:R-:W-:Y:S05]  /*12810*/  BSYNC B1 ;  /* 0x0000000000017941 */ /* 0x000fea0003800000 */
.L_x_5505:
[----:B----4-:R4:W0:Y:S01]  /*12820*/  SHFL.IDX PT, R0, R17, 0x2, 0x181f ;  /* 0x00581f0011007f89 */ /* 0x01082200000e0000 */
[----:B------:R-:W-:Y:S03]  /*12830*/  BSSY B1, `(.L_x_5507) ;  /* 0x0000011000017945 */ /* 0x000fe60003800000 */
[----:B---3--:R4:W3:Y:S01]  /*12840*/  SHFL.IDX PT, R8, R2, 0x2, 0x181f ;  /* 0x00581f0002087f89 */ /* 0x0088e200000e0000 */
        /* <DEDUP_REMOVED lines=15> */
.L_x_5508:
[----:B------:R-:W-:Y:S05]  /*12940*/  BSYNC B1 ;  /* 0x0000000000017941 */ /* 0x000fea0003800000 */
.L_x_5507:
[----:B0-----:R-:W-:Y:S01]  /*12950*/  VIADD R0, R18, 0x60 ;  /* 0x0000006012007836 */ /* 0x001fe20000000000 */
[----:B--2-4-:R-:W4:Y:S04]  /*12960*/  SHFL.IDX PT, R17, R17, 0x3, 0x181f ;  /* 0x00781f0011117f89 */ /* 0x014f2800000e0000 */
[----:B------:R-:W-:Y:S01]  /*12970*/  ISETP.GE.AND P0, PT, R0, R3, PT ;  /* 0x000000030000720c */ /* 0x000fe20003f06270 */
[----:B------:R0:W2:-:S12]  /*12980*/  SHFL.IDX PT, R6, R2, 0x3, 0x181f ;  /* 0x00781f0002067f89 */ /* 0x00009800000e0000 */
[----:B0-----:R-:W-:Y:S05]  /*12990*/  @P0 BRA `(.L_x_5509) ;  /* 0x0000002000680947 */ /* 0x001fea0003800000 */
[----:B------:R-:W-:Y:S01]  /*129a0*/  ULDC UR4, c[0x0][0xac8] ;  /* 0x0002b20000047ab9 */ /* 0x000fe20000000800 */
[----:B------:R-:W-:Y:S01]  /*129b0*/  ULDC.64 UR8, c[0x0][0x208] ;  /* 0x0000820000087ab9 */ /* 0x000fe20000000a00 */
[----:B------:R-:W-:Y:S02]  /*129c0*/  ISETP.GE.AND P2, PT, R63, UR4, PT ;  /* 0x000000043f007c0c */ /* 0x000fe4000bf46270 */
[----:B------:R-:W-:-:S11]  /*129d0*/  ISETP.GE.AND P3, PT, R65, UR4, PT ;  /* 0x0000000441007c0c */ /* 0x000fd6000bf66270 */
[-C--:B--2---:R-:W-:Y:S02]  /*129e0*/  @!P2 LEA R2, P0, R63, R6.reuse, 0x1 ;  /* 0x000000063f02a211 */ /* 0x084fe400078008ff */
[----:B------:R-:W-:Y:S02]  /*129f0*/  @!P3 LEA R4, P1, R65, R6, 0x1 ;  /* 0x000000064104b211 */ /* 0x000fe400078208ff */
[-C--:B----4-:R-:W-:Y:S02]  /*12a00*/  @!P2 LEA.HI.X R3, R63, R17.reuse, R62, 0x1, P0 ;  /* 0x000000113f03a211 */ /* 0x090fe400000f0c3e */
        /* <DEDUP_REMOVED lines=10> */
.L_x_5502:
        /* <DEDUP_REMOVED lines=43> */
[----:B------:R-:W-:Y:S01]  /*12d60*/  IMAD R17, R17, R2, R14 ;  /* 0x0000000211117224 */ /* 0x000fe200078e020e */
[----:B------:R-:W-:Y:S01]  /*12d70*/  SHF.R.S32.HI R95, RZ, 0x1f, R224 ;  /* 0x0000001fff5f7819 */ /* 0x000fe200000114e0 */
        /* <DEDUP_REMOVED lines=26> */
[----:B------:R-:W-:Y:S01]  /*12f20*/  VIADD R7, R19, 0x20 ;  /* 0x0000002013077836 */ /* 0x000fe20000000000 */
[----:B------:R-:W-:Y:S01]  /*12f30*/  ISETP.GE.AND P4, PT, R231, UR4, PT ;  /* 0x00000004e7007c0c */ /* 0x000fe2000bf86270 */
[----:B------:R-:W-:Y:S01]  /*12f40*/  ULDC.64 UR8, c[0x0][0x208] ;  /* 0x0000820000087ab9 */ /* 0x000fe20000000a00 */
[----:B------:R-:W-:Y:S02]  /*12f50*/  ISETP.GE.AND P3, PT, R230, UR4, PT ;  /* 0x00000004e6007c0c */ /* 0x000fe4000bf66270 */
[----:B------:R-:W-:Y:S02]  /*12f60*/  ISETP.GE.AND P5, PT, R19, UR4, PT ;  /* 0x0000000413007c0c */ /* 0x000fe4000bfa6270 */
[----:B------:R-:W-:Y:S02]  /*12f70*/  ISETP.GE.AND P0, PT, R7, UR4, PT ;  /* 0x0000000407007c0c */ /* 0x000fe4000bf06270 */
[----:B------:R-:W-:-:S02]  /*12f80*/  ISETP.GE.AND P1, PT, R208, UR4, PT ;  /* 0x00000004d0007c0c */ /* 0x000fc4000bf26270 */
[----:B------:R-:W-:Y:S02]  /*12f90*/  SHF.R.S32.HI R9, RZ, 0x1f, R7 ;  /* 0x0000001fff097819 */ /* 0x000fe40000011407 */
[----:B------:R-:W-:Y:S02]  /*12fa0*/  SHF.R.S32.HI R17, RZ, 0x1f, R207 ;  /* 0x0000001fff117819 */ /* 0x000fe400000114cf */
[-C--:B-1----:R-:W-:Y:S02]  /*12fb0*/  @!P4 LEA R12, P6, R231, R4.reuse, 0x2 ;  /* 0x00000004e70cc211 */ /* 0x082fe400078c10ff */
[C---:B------:R-:W-:Y:S01]  /*12fc0*/  @!P3 LEA R14, P2, R230.reuse, R4, 0x2 ;  /* 0x00000004e60eb211 */ /* 0x040fe200078410ff */
[----:B--2---:R-:W-:Y:S01]  /*12fd0*/  @!P5 IMAD.WIDE R10, R19, 0x4, R4 ;  /* 0x00000004130ad825 */ /* 0x004fe200078e0204 */
[-C--:B------:R-:W-:Y:S02]  /*12fe0*/  @!P4 LEA.HI.X R13, R231, R5.reuse, R136, 0x2, P6 ;  /* 0x00000005e70dc211 */ /* 0x080fe400030f1488 */
[----:B------:R-:W-:-:S02]  /*12ff0*/  @!P3 LEA.HI.X R15, R230, R5, R135, 0x2, P2 ;  /* 0x00000005e60fb211 */ /* 0x000fc400010f1487 */
[----:B------:R-:W-:Y:S01]  /*13000*/  ISETP.GE.AND P2, PT, R207, UR4, PT ;  /* 0x00000004cf007c0c */ /* 0x000fe2000bf46270 */
[----:B------:R1:W-:Y:S01]  /*13010*/  @!P5 ST.E.64 desc[UR8][R10.64], R24 ;  /* 0x000000180a00d985 */ /* 0x0003e2000c101b08 */
[CC--:B------:R-:W-:Y:S02]  /*13020*/  @!P0 LEA R8, P6, R7.reuse, R4.reuse, 0x2 ;  /* 0x0000000407088211 */ /* 0x0c0fe400078c10ff */
[----:B------:R-:W-:Y:S01]  /*13030*/  @!P1 LEA R22, P5, R208, R4, 0x2 ;  /* 0x00000004d0169211 */ /* 0x000fe200078a10ff */
[----:B------:R2:W-:Y:S01]  /*13040*/  @!P4 ST.E.64 desc[UR8][R12.64], R28 ;  /* 0x0000001c0c00c985 */ /* 0x0005e2000c101b08 */
[----:B------:R-:W-:Y:S02]  /*13050*/  @!P0 LEA.HI.X R9, R7, R5, R9, 0x2, P6 ;  /* 0x0000000507098211 */ /* 0x000fe400030f1409 */
[----:B------:R-:W-:Y:S01]  /*13060*/  SHF.R.S32.HI R7, RZ, 0x1f, R208 ;  /* 0x0000001fff077819 */ /* 0x000fe200000114d0 */
[----:B------:R3:W-:Y:S01]  /*13070*/  @!P3 ST.E.64 desc[UR8][R14.64], R32 ;  /* 0x000000200e00b985 */ /* 0x0007e2000c101b08 */
[----:B------:R-:W-:-:S02]  /*13080*/  ISETP.GE.AND P3, PT, R229, UR4, PT ;  /* 0x00000004e5007c0c */ /* 0x000fc4000bf66270 */
[----:B------:R-:W-:Y:S02]  /*13090*/  ISETP.GE.AND P4, PT, R228, UR4, PT ;  /* 0x00000004e4007c0c */ /* 0x000fe4000bf86270 */
[-C--:B------:R-:W-:Y:S02]  /*130a0*/  @!P1 LEA.HI.X R23, R208, R5.reuse, R7, 0x2, P5 ;  /* 0x00000005d0179211 */ /* 0x080fe400028f1407 */
[----:B------:R-:W-:Y:S02]  /*130b0*/  ISETP.GE.AND P5, PT, R227, UR4, PT ;  /* 0x00000004e3007c0c */ /* 0x000fe4000bfa6270 */
[CC--:B------:R-:W-:Y:S01]  /*130c0*/  @!P2 LEA R84, P6, R207.reuse, R4.reuse, 0x2 ;  /* 0x00000004cf54a211 */ /* 0x0c0fe200078c10ff */
[----:B------:R-:W-:Y:S03]  /*130d0*/  @!P1 ST.E.64 desc[UR8][R22.64], R36 ;  /* 0x0000002416009985 */ /* 0x000fe6000c101b08 */
[----:B------:R-:W-:Y:S01]  /*130e0*/  @!P2 LEA.HI.X R85, R207, R5, R17, 0x2, P6 ;  /* 0x00000005cf55a211 */ /* 0x000fe200030f1411 */
[----:B------:R4:W-:Y:S01]  /*130f0*/  @!P0 ST.E.64 desc[UR8][R8.64], R40 ;  /* 0x0000002808008985 */ /* 0x0009e2000c101b08 */
[----:B-1----:R-:W-:-:S02]  /*13100*/  @!P3 LEA R10, P1, R229, R4, 0x2 ;  /* 0x00000004e50ab211 */ /* 0x002fc400078210ff */
[----:B------:R-:W-:Y:S01]  /*13110*/  ISETP.GE.AND P0, PT, R226, UR4, PT ;  /* 0x00000004e2007c0c */ /* 0x000fe2000bf06270 */
[----:B------:R-:W-:Y:S01]  /*13120*/  @!P2 ST.E.64 desc[UR8][R84.64], R44 ;  /* 0x0000002c5400a985 */ /* 0x000fe2000c101b08 */
[-C--:B------:R-:W-:Y:S02]  /*13130*/  @!P3 LEA.HI.X R11, R229, R5.reuse, R134, 0x2, P1 ;  /* 0x00000005e50bb211 */ /* 0x080fe400008f1486 */
[----:B------:R-:W-:Y:S02]  /*13140*/  ISETP.GE.AND P1, PT, R225, UR4, PT ;  /* 0x00000004e1007c0c */ /* 0x000fe4000bf26270 */
[CC--:B--2---:R-:W-:Y:S01]  /*13150*/  @!P4 LEA R12, P2, R228.reuse, R4.reuse, 0x2 ;  /* 0x00000004e40cc211 */ /* 0x0c4fe200078410ff */
[----:B------:R1:W-:Y:S01]  /*13160*/  @!P3 ST.E.64 desc[UR8][R10.64], R48 ;  /* 0x000000300a00b985 */ /* 0x0003e2000c101b08 */
[----:B---3--:R-:W-:Y:S02]  /*13170*/  @!P5 LEA R14, P6, R227, R4, 0x2 ;  /* 0x00000004e30ed211 */ /* 0x008fe400078c10ff */
[----:B------:R-:W-:-:S02]  /*13180*/  @!P4 LEA.HI.X R13, R228, R5, R133, 0x2, P2 ;  /* 0x00000005e40dc211 */ /* 0x000fc400010f1485 */
[----:B------:R-:W-:Y:S02]  /*13190*/  ISETP.GE.AND P2, PT, R224, UR4, PT ;  /* 0x00000004e0007c0c */ /* 0x000fe4000bf46270 */
[----:B------:R-:W-:Y:S01]  /*131a0*/  @!P5 LEA.HI.X R15, R227, R5, R132, 0x2, P6 ;  /* 0x00000005e30fd211 */ /* 0x000fe200030f1484 */
[----:B------:R2:W-:Y:S01]  /*131b0*/  @!P4 ST.E.64 desc[UR8][R12.64], R52 ;  /* 0x000000340c00c985 */ /* 0x0005e2000c101b08 */
[-C--:B----4-:R-:W-:Y:S02]  /*131c0*/  @!P0 LEA R8, P6, R226, R4.reuse, 0x2 ;  /* 0x00000004e2088211 */ /* 0x090fe400078c10ff */
[----:B------:R-:W-:Y:S01]  /*131d0*/  @!P1 LEA R22, P3, R225, R4, 0x2 ;  /* 0x00000004e1169211 */ /* 0x000fe200078610ff */
[----:B------:R3:W-:Y:S01]  /*131e0*/  @!P5 ST.E.64 desc[UR8][R14.64], R56 ;  /* 0x000000380e00d985 */ /* 0x0007e2000c101b08 */
[----:B------:R-:W-:Y:S02]  /*131f0*/  ISETP.GE.AND P5, PT, R223, UR4, PT ;  /* 0x00000004df007c0c */ /* 0x000fe4000bfa6270 */
[----:B------:R-:W-:-:S02]  /*13200*/  ISETP.GE.AND P4, PT, R222, UR4, PT ;  /* 0x00000004de007c0c */ /* 0x000fc4000bf86270 */
[-C--:B------:R-:W-:Y:S02]  /*13210*/  @!P1 LEA.HI.X R23, R225, R5.reuse, R130, 0x2, P3 ;  /* 0x00000005e1179211 */ /* 0x080fe400018f1482 */
[----:B------:R-:W-:Y:S02]  /*13220*/  ISETP.GE.AND P3, PT, R221, UR4, PT ;  /* 0x00000004dd007c0c */ /* 0x000fe4000bf66270 */
[----:B------:R-:W-:Y:S02]  /*13230*/  @!P0 LEA.HI.X R9, R226, R5, R131, 0x2, P6 ;  /* 0x00000005e2098211 */ /* 0x000fe400030f1483 */
[----:B------:R-:W-:-:S03]  /*13240*/  @!P2 LEA R24, P6, R224, R4, 0x2 ;  /* 0x00000004e018a211 */ /* 0x000fc600078c10ff */
[----:B------:R4:W-:Y:S01]  /*13250*/  @!P0 ST.E.64 desc[UR8][R8.64], R60 ;  /* 0x0000003c08008985 */ /* 0x0009e2000c101b08 */
[-C--:B------:R-:W-:Y:S02]  /*13260*/  @!P2 LEA.HI.X R25, R224, R5.reuse, R95, 0x2, P6 ;  /* 0x00000005e019a211 */ /* 0x080fe400030f145f */
[CC--:B-1----:R-:W-:Y:S01]  /*13270*/  @!P5 LEA R10, P6, R223.reuse, R4.reuse, 0x2 ;  /* 0x00000004df0ad211 */ /* 0x0c2fe200078c10ff */
[----:B------:R1:W-:Y:S01]  /*13280*/  @!P1 ST.E.64 desc[UR8][R22.64], R64 ;  /* 0x0000004016009985 */ /* 0x0003e2000c101b08 */
[-C--:B--2---:R-:W-:Y:S02]  /*13290*/  @!P4 LEA R12, P0, R222, R4.reuse, 0x2 ;  /* 0x00000004de0cc211 */ /* 0x084fe400078010ff */
[----:B------:R-:W-:Y:S01]  /*132a0*/  @!P5 LEA.HI.X R11, R223, R5, R94, 0x2, P6 ;  /* 0x00000005df0bd211 */ /* 0x000fe200030f145e */
[----:B------:R2:W-:Y:S01]  /*132b0*/  @!P2 ST.E.64 desc[UR8][R24.64], R68 ;  /* 0x000000441800a985 */ /* 0x0005e2000c101b08 */
[----:B------:R-:W-:Y:S02]  /*132c0*/  ISETP.GE.AND P2, PT, R220, UR4, PT ;  /* 0x00000004dc007c0c */ /* 0x000fe4000bf46270 */
[----:B---3--:R-:W-:Y:S01]  /*132d0*/  @!P3 LEA R14, P6, R221, R4, 0x2 ;  /* 0x00000004dd0eb211 */ /* 0x008fe200078c10ff */
[----:B------:R3:W-:Y:S01]  /*132e0*/  @!P5 ST.E.64 desc[UR8][R10.64], R72 ;  /* 0x000000480a00d985 */ /* 0x0007e2000c101b08 */
[----:B------:R-:W-:-:S02]  /*132f0*/  ISETP.GE.AND P1, PT, R219, UR4, PT ;  /* 0x00000004db007c0c */ /* 0x000fc4000bf26270 */
[-C--:B------:R-:W-:Y:S02]  /*13300*/  @!P4 LEA.HI.X R13, R222, R5.reuse, R93, 0x2, P0 ;  /* 0x00000005de0dc211 */ /* 0x080fe400000f145d */
[----:B------:R-:W-:Y:S02]  /*13310*/  ISETP.GE.AND P0, PT, R218, UR4, PT ;  /* 0x00000004da007c0c */ /* 0x000fe4000bf06270 */
[----:B------:R-:W-:Y:S01]  /*13320*/  @!P3 LEA.HI.X R15, R221, R5, R92, 0x2, P6 ;  /* 0x00000005dd0fb211 */ /* 0x000fe200030f145c */
[----:B------:R5:W-:Y:S02]  /*13330*/  @!P4 ST.E.64 desc[UR8][R12.64], R76 ;  /* 0x0000004c0c00c985 */ /* 0x000be4000c101b08 */
[----:B----4-:R-:W-:Y:S02]  /*13340*/  @!P2 LEA R8, P4, R220, R4, 0x2 ;  /* 0x00000004dc08a211 */ /* 0x010fe400078810ff */
[----:B------:R-:W-:Y:S01]  /*13350*/  @!P3 ST.E.64 desc[UR8][R14.64], R80 ;  /* 0x000000500e00b985 */ /* 0x000fe2000c101b08 */
[----:B------:R-:W-:-:S02]  /*13360*/  ISETP.GE.AND P3, PT, R217, UR4, PT ;  /* 0x00000004d9007c0c */ /* 0x000fc4000bf66270 */
[CC--:B-1----:R-:W-:Y:S02]  /*13370*/  @!P1 LEA R22, P5, R219.reuse, R4.reuse, 0x2 ;  /* 0x00000004db169211 */ /* 0x0c2fe400078a10ff */
[-C--:B------:R-:W-:Y:S02]  /*13380*/  @!P2 LEA.HI.X R9, R220, R5.reuse, R91, 0x2, P4 ;  /* 0x00000005dc09a211 */ /* 0x080fe400020f145b */
[----:B--2---:R-:W-:Y:S02]  /*13390*/  @!P0 LEA R24, P6, R218, R4, 0x2 ;  /* 0x00000004da188211 */ /* 0x004fe400078c10ff */
[----:B------:R-:W-:Y:S01]  /*133a0*/  ISETP.GE.AND P4, PT, R216, UR4, PT ;  /* 0x00000004d8007c0c */ /* 0x000fe2000bf86270 */
[----:B------:R1:W-:Y:S01]  /*133b0*/  @!P2 ST.E.64 desc[UR8][R8.64], R20 ;  /* 0x000000140800a985 */ /* 0x0003e2000c101b08 */
[-C--:B------:R-:W-:Y:S02]  /*133c0*/  @!P1 LEA.HI.X R23, R219, R5.reuse, R90, 0x2, P5 ;  /* 0x00000005db179211 */ /* 0x080fe400028f145a */
[----:B------:R-:W-:-:S02]  /*133d0*/  @!P0 LEA.HI.X R25, R218, R5, R89, 0x2, P6 ;  /* 0x00000005da198211 */ /* 0x000fc400030f1459 */
[----:B------:R-:W-:Y:S01]  /*133e0*/  ISETP.GE.AND P2, PT, R215, UR4, PT ;  /* 0x00000004d7007c0c */ /* 0x000fe2000bf46270 */
[----:B------:R4:W-:Y:S01]  /*133f0*/  @!P1 ST.E.64 desc[UR8][R22.64], R120 ;  /* 0x0000007816009985 */ /* 0x0009e2000c101b08 */
[----:B---3--:R-:W-:Y:S02]  /*13400*/  @!P3 LEA R10, P5, R217, R4, 0x2 ;  /* 0x00000004d90ab211 */ /* 0x008fe400078a10ff */
[----:B------:R-:W-:Y:S01]  /*13410*/  ISETP.GE.AND P1, PT, R214, UR4, PT ;  /* 0x00000004d6007c0c */ /* 0x000fe2000bf26270 */
[----:B------:R4:W-:Y:S01]  /*13420*/  @!P0 ST.E.64 desc[UR8][R24.64], R122 ;  /* 0x0000007a18008985 */ /* 0x0009e2000c101b08 */
[----:B------:R-:W-:Y:S02]  /*13430*/  ISETP.GE.AND P0, PT, R213, UR4, PT ;  /* 0x00000004d5007c0c */ /* 0x000fe4000bf06270 */
[----:B------:R-:W-:Y:S02]  /*13440*/  @!P3 LEA.HI.X R11, R217, R5, R88, 0x2, P5 ;  /* 0x00000005d90bb211 */ /* 0x000fe400028f1458 */
[----:B------:R-:W-:-:S02]  /*13450*/  ISETP.GE.AND P5, PT, R212, UR4, PT ;  /* 0x00000004d4007c0c */ /* 0x000fc4000bfa6270 */
[CC--:B-----5:R-:W-:Y:S01]  /*13460*/  @!P4 LEA R12, P6, R216.reuse, R4.reuse, 0x2 ;  /* 0x00000004d80cc211 */ /* 0x0e0fe200078c10ff */
[----:B------:R4:W-:Y:S01]  /*13470*/  @!P3 ST.E.64 desc[UR8][R10.64], R96 ;  /* 0x000000600a00b985 */ /* 0x0009e2000c101b08 */
[CC--:B-1----:R-:W-:Y:S02]  /*13480*/  @!P2 LEA R8, P3, R215.reuse, R4.reuse, 0x2 ;  /* 0x00000004d708a211 */ /* 0x0c2fe400078610ff */
[-C--:B------:R-:W-:Y:S02]  /*13490*/  @!P4 LEA.HI.X R13, R216, R5.reuse, R87, 0x2, P6 ;  /* 0x00000005d80dc211 */ /* 0x080fe400030f1457 */
[-C--:B------:R-:W-:Y:S02]  /*134a0*/  @!P1 LEA R14, P6, R214, R4.reuse, 0x2 ;  /* 0x00000004d60e9211 */ /* 0x080fe400078c10ff */
[----:B------:R-:W-:Y:S01]  /*134b0*/  @!P2 LEA.HI.X R9, R215, R5, R86, 0x2, P3 ;  /* 0x00000005d709a211 */ /* 0x000fe200018f1456 */
[----:B------:R4:W-:Y:S01]  /*134c0*/  @!P4 ST.E.64 desc[UR8][R12.64], R100 ;  /* 0x000000640c00c985 */ /* 0x0009e2000c101b08 */
[----:B------:R-:W-:-:S02]  /*134d0*/  @!P0 LEA R20, P4, R213, R4, 0x2 ;  /* 0x00000004d5148211 */ /* 0x000fc400078810ff */
        /* <DEDUP_REMOVED lines=8> */
.L_x_5511:
[----:B------:R-:W-:Y:S05]  /*13560*/  BSYNC B1 ;  /* 0x0000000000017941 */ /* 0x000fea0003800000 */
.L_x_5510:
[----:B------:R-:W-:Y:S01]  /*13570*/  ISETP.GE.AND P0, PT, R6, R3, PT ;  /* 0x000000030600720c */ /* 0x000fe20003f06270 */
[----:B--2-4-:R2:W3:Y:S04]  /*13580*/  SHFL.IDX PT, R5, R2, 0x1, 0x1c1f ;  /* 0x003c1f0002057f89 */ /* 0x0144e800000e0000 */
[----:B-1----:R2:W1:Y:S08]  /*13590*/  SHFL.IDX PT, R4, R0, 0x1, 0x1c1f ;  /* 0x003c1f0000047f89 */ /* 0x00247000000e0000 */
[----:B--2---:R-:W-:Y:S05]  /*135a0*/  @P0 BRA `(.L_x_5509) ;  /* 0x0000001400640947 */ /* 0x004fea0003800000 */
        /* <DEDUP_REMOVED lines=9> */
[----:B0-----:R-:W-:Y:S02]  /*13640*/  SHF.R.S32.HI R0, RZ, 0x1f, R13 ;  /* 0x0000001fff007819 */ /* 0x001fe4000001140d */
[-C--:B-1----:R-:W-:Y:S01]  /*13650*/  @!P2 LEA R6, P0, R231, R4.reuse, 0x2 ;  /* 0x00000004e706a211 */ /* 0x082fe200078010ff */
[----:B---3--:R-:W-:Y:S02]  /*13660*/  @!P1 IMAD.WIDE R2, R19, 0x4, R4 ;  /* 0x0000000413029825 */ /* 0x008fe400078e0204 */
[----:B------:R-:W-:Y:S02]  /*13670*/  @!P5 LEA R8, P6, R230, R4, 0x2 ;  /* 0x00000004e608d211 */ /* 0x000fe400078c10ff */
[----:B------:R-:W-:Y:S01]  /*13680*/  @!P2 LEA.HI.X R7, R231, R5, R136, 0x2, P0 ;  /* 0x00000005e707a211 */ /* 0x000fe200000f1488 */
[----:B------:R0:W-:Y:S01]  /*13690*/  @!P1 ST.E.64 desc[UR8][R2.64], R26 ;  /* 0x0000001a02009985 */ /* 0x0001e2000c101b08 */
[----:B------:R-:W-:-:S02]  /*136a0*/  ISETP.GE.AND P0, PT, R207, UR4, PT ;  /* 0x00000004cf007c0c */ /* 0x000fc4000bf06270 */
[-C--:B------:R-:W-:Y:S01]  /*136b0*/  @!P5 LEA.HI.X R9, R230, R5.reuse, R135, 0x2, P6 ;  /* 0x00000005e609d211 */ /* 0x080fe200030f1487 */
[----:B------:R1:W-:Y:S01]  /*136c0*/  @!P2 ST.E.64 desc[UR8][R6.64], R30 ;  /* 0x0000001e0600a985 */ /* 0x0003e2000c101b08 */
[CC--:B------:R-:W-:Y:S02]  /*136d0*/  @!P4 LEA R10, P2, R208.reuse, R4.reuse, 0x2 ;  /* 0x00000004d00ac211 */ /* 0x0c0fe400078410ff */
[----:B------:R-:W-:Y:S01]  /*136e0*/  ISETP.GE.AND P1, PT, R229, UR4, PT ;  /* 0x00000004e5007c0c */ /* 0x000fe2000bf26270 */
[----:B------:R2:W-:Y:S01]  /*136f0*/  @!P5 ST.E.64 desc[UR8][R8.64], R34 ;  /* 0x000000220800d985 */ /* 0x0005e2000c101b08 */
[-C--:B------:R-:W-:Y:S02]  /*13700*/  @!P4 LEA.HI.X R11, R208, R5.reuse, R11, 0x2, P2 ;  /* 0x00000005d00bc211 */ /* 0x080fe400010f140b */
[C---:B------:R-:W-:Y:S02]  /*13710*/  @!P3 LEA R12, P6, R13.reuse, R4, 0x2 ;  /* 0x000000040d0cb211 */ /* 0x040fe400078c10ff */
[----:B------:R-:W-:Y:S01]  /*13720*/  ISETP.GE.AND P2, PT, R228, UR4, PT ;  /* 0x00000004e4007c0c */ /* 0x000fe2000bf46270 */
[----:B------:R3:W-:Y:S01]  /*13730*/  @!P4 ST.E.64 desc[UR8][R10.64], R38 ;  /* 0x000000260a00c985 */ /* 0x0007e2000c101b08 */
[----:B------:R-:W-:-:S02]  /*13740*/  @!P3 LEA.HI.X R13, R13, R5, R0, 0x2, P6 ;  /* 0x000000050d0db211 */ /* 0x000fc400030f1400 */
[----:B------:R-:W-:Y:S02]  /*13750*/  SHF.R.S32.HI R0, RZ, 0x1f, R207 ;  /* 0x0000001fff007819 */ /* 0x000fe400000114cf */
[-C--:B0-----:R-:W-:Y:S01]  /*13760*/  @!P0 LEA R2, P4, R207, R4.reuse, 0x2 ;  /* 0x00000004cf028211 */ /* 0x081fe200078810ff */
[----:B------:R0:W-:Y:S01]  /*13770*/  @!P3 ST.E.64 desc[UR8][R12.64], R42 ;  /* 0x0000002a0c00b985 */ /* 0x0001e2000c101b08 */
[----:B------:R-:W-:Y:S02]  /*13780*/  ISETP.GE.AND P3, PT, R227, UR4, PT ;  /* 0x00000004e3007c0c */ /* 0x000fe4000bf66270 */
[----:B------:R-:W-:Y:S02]  /*13790*/  @!P0 LEA.HI.X R3, R207, R5, R0, 0x2, P4 ;  /* 0x00000005cf038211 */ /* 0x000fe400020f1400 */
        /* <DEDUP_REMOVED lines=9> */
[----:B---3--:R-:W-:Y:S01]  /*13830*/  @!P4 LEA R10, P0, R226, R4, 0x2 ;  /* 0x00000004e20ac211 */ /* 0x008fe200078010ff */
        /* <DEDUP_REMOVED lines=11> */
[-C--:B----4-:R-:W-:Y:S02]  /*138f0*/  @!P1 LEA R6, P3, R223, R4.reuse, 0x2 ;  /* 0x00000004df069211 */ /* 0x090fe400078610ff */
        /* <DEDUP_REMOVED lines=51> */
.L_x_5500:
        /* <DEDUP_REMOVED lines=39> */
.L_x_5512:
        /* <DEDUP_REMOVED lines=64> */
.L_x_5514:
[----:B------:R-:W-:Y:S05]  /*142a0*/  BSYNC B1 ;  /* 0x0000000000017941 */ /* 0x000fea0003800000 */
.L_x_5513:
        /* <DEDUP_REMOVED lines=14> */
[----:B------:R-:W-:Y:S02]  /*14390*/  ULDC.64 UR10, c[0x0][0xae8] ;  /* 0x0002ba00000a7ab9 */ /* 0x000fe40000000a00 */
[----:B------:R-:W-:Y:S01]  /*143a0*/  UIMAD.WIDE.U32 UR8, UR17, UR10, UR8 ;  /* 0x0000000a110872a5 */ /* 0x000fe2000f8e0008 */
[----:B------:R-:W-:Y:S02]  /*143b0*/  VIADD R6, R2, UR16 ;  /* 0x0000001002067c36 */ /* 0x000fe40008000000 */
[----:B------:R-:W-:Y:S01]  /*143c0*/  VIADD R8, R232, UR16 ;  /* 0x00000010e8087c36 */ /* 0x000fe20008000000 */
[----:B------:R-:W-:Y:S01]  /*143d0*/  UIMAD UR9, UR17, UR11, UR9 ;  /* 0x0000000b110972a4 */ /* 0x000fe2000f8e0209 */
[----:B0-----:R-:W-:Y:S02]  /*143e0*/  IMAD.MOV.U32 R5, RZ, RZ, R6 ;  /* 0x000000ffff057224 */ /* 0x001fe400078e0006 */
[----:B------:R-:W-:Y:S01]  /*143f0*/  ULDC.64 UR10, c[0x0][0xaf0] ;  /* 0x0002bc00000a7ab9 */ /* 0x000fe20000000a00 */
[----:B-1----:R-:W-:Y:S01]  /*14400*/  ISETP.NE.AND P0, PT, R11, 0x1, PT ;  /* 0x000000010b00780c */ /* 0x002fe20003f05270 */
[----:B------:R-:W-:-:S04]  /*14410*/  UIMAD UR13, UR13, UR10, URZ ;  /* 0x0000000a0d0d72a4 */ /* 0x000fc8000f8e023f */
[----:B------:R-:W-:Y:S02]  /*14420*/  UIMAD UR4, UR12, UR11, UR13 ;  /* 0x0000000b0c0472a4 */ /* 0x000fe4000f8e020d */
[----:B------:R-:W-:-:S03]  /*14430*/  UIMAD.WIDE.U32 UR12, UR12, UR10, UR8 ;  /* 0x0000000a0c0c72a5 */ /* 0x000fc6000f8e0008 */
[----:B------:R-:W-:Y:S01]  /*14440*/  ULDC.64 UR8, c[0x0][0xae0] ;  /* 0x0002b80000087ab9 */ /* 0x000fe20000000a00 */
[----:B------:R-:W-:Y:S02]  /*14450*/  UIADD3 UR4, UR13, UR4, URZ ;  /* 0x000000040d047290 */ /* 0x000fe4000fffe03f */
[----:B------:R-:W0:Y:S08]  /*14460*/  @P0 LDC R3, c[0x0][0xbec] ;  /* 0x0002fb00ff030b82 */ /* 0x000e300000000800 */
        /* <DEDUP_REMOVED lines=9> */
[----:B------:R-:W-:Y:S02]  /*14500*/  IMAD.U32 R2, RZ, RZ, UR12 ;  /* 0x0000000cff027e24 */ /* 0x000fe4000f8e00ff */
[C---:B------:R-:W-:Y:S01]  /*14510*/  IMAD R9, R5.reuse, UR9, R4 ;  /* 0x0000000905097c24 */ /* 0x040fe2000f8e0204 */
[----:B------:R-:W-:Y:S01]  /*14520*/  SHF.R.S32.HI R4, RZ, 0x1f, R7 ;  /* 0x0000001fff047819 */ /* 0x000fe20000011407 */
[----:B------:R-:W-:Y:S01]  /*14530*/  IMAD.WIDE.U32 R2, R5, UR8, R2 ;  /* 0x0000000805027c25 */ /* 0x000fe2000f8e0002 */
[----:B------:R-:W-:-:S03]  /*14540*/  ULDC.64 UR8, c[0x0][0xad8] ;  /* 0x0002b60000087ab9 */ /* 0x000fc60000000a00 */
[----:B------:R-:W-:Y:S02]  /*14550*/  IMAD.IADD R3, R3, 0x1, R9 ;  /* 0x0000000103037824 */ /* 0x000fe400078e0209 */
[----:B------:R-:W-:Y:S02]  /*14560*/  IMAD R6, R4, UR8, RZ ;  /* 0x0000000804067c24 */ /* 0x000fe4000f8e02ff */
[----:B-----5:R-:W-:Y:S02]  /*14570*/  IMAD R11, R0, R11, RZ ;  /* 0x0000000b000b7224 */ /* 0x020fe400078e02ff */
[C---:B------:R-:W-:Y:S02]  /*14580*/  VIADD R4, R8.reuse, 0x40 ;  /* 0x0000004008047836 */ /* 0x040fe40000000000 */
[C---:B------:R-:W-:Y:S01]  /*14590*/  IMAD R5, R7.reuse, UR9, R6 ;  /* 0x0000000907057c24 */ /* 0x040fe2000f8e0206 */
[-C--:B------:R-:W-:Y:S01]  /*145a0*/  ISETP.GE.AND P2, PT, R8, R11.reuse, PT ;  /* 0x0000000b0800720c */ /* 0x080fe20003f46270 */
[----:B------:R-:W-:Y:S01]  /*145b0*/  IMAD.WIDE.U32 R2, R7, UR8, R2 ;  /* 0x0000000807027c25 */ /* 0x000fe2000f8e0002 */
[----:B------:R-:W-:Y:S01]  /*145c0*/  ULDC.64 UR8, c[0x0][0xa80] ;  /* 0x0002a00000087ab9 */ /* 0x000fe20000000a00 */
[----:B------:R-:W-:-:S02]  /*145d0*/  ISETP.GE.AND P1, PT, R4, R11, PT ;  /* 0x0000000b0400720c */ /* 0x000fc40003f26270 */
[----:B------:R-:W-:Y:S01]  /*145e0*/  IMAD.IADD R3, R3, 0x1, R5 ;  /* 0x0000000103037824 */ /* 0x000fe200078e0205 */
[----:B------:R-:W-:Y:S01]  /*145f0*/  LEA R4, P3, R2, UR8, 0x1 ;  /* 0x0000000802047c11 */ /* 0x000fe2000f8608ff */
[----:B------:R-:W-:Y:S02]  /*14600*/  VIADD R0, R8, 0x20 ;  /* 0x0000002008007836 */ /* 0x000fe40000000000 */
[----:B------:R-:W-:Y:S01]  /*14610*/  IMAD.SHL.U32 R7, R205, 0x8, RZ ;  /* 0x00000008cd077824 */ /* 0x000fe200078e00ff */
[----:B------:R-:W-:Y:S02]  /*14620*/  LEA.HI.X R5, R2, UR9, R3, 0x1, P3 ;  /* 0x0000000902057c11 */ /* 0x000fe400098f0c03 */
[----:B------:R-:W-:Y:S01]  /*14630*/  ISETP.GE.AND P0, PT, R0, R11, PT ;  /* 0x0000000b0000720c */ /* 0x000fe20003f06270 */
[C---:B------:R-:W-:Y:S01]  /*14640*/  VIADD R9, R7.reuse, 0x80 ;  /* 0x0000008007097836 */ /* 0x040fe20000000000 */
[----:B------:R0:W1:Y:S01]  /*14650*/  SHFL.IDX PT, R2, R4, RZ, 0x181f ;  /* 0x00181fff04027589 */ /* 0x00006200000e0000 */
[----:B------:R-:W-:Y:S01]  /*14660*/  VIADD R13, R7, 0x40 ;  /* 0x00000040070d7836 */ /* 0x000fe20000000000 */
[----:B------:R-:W-:-:S02]  /*14670*/  SHF.R.S32.HI R10, RZ, 0x1f, R7 ;  /* 0x0000001fff0a7819 */ /* 0x000fc40000011407 */
        /* <DEDUP_REMOVED lines=18> */
.L_x_5516:
[----:B------:R-:W-:Y:S05]  /*147a0*/  BSYNC B1 ;  /* 0x0000000000017941 */ /* 0x000fea0003800000 */
.L_x_5515:
        /* <DEDUP_REMOVED lines=18> */
.L_x_5518:
[----:B------:R-:W-:Y:S05]  /*148d0*/  BSYNC B1 ;  /* 0x0000000000017941 */ /* 0x000fea0003800000 */
.L_x_5517:
        /* <DEDUP_REMOVED lines=18> */
.L_x_5520:
[----:B------:R-:W-:Y:S05]  /*14a00*/  BSYNC B1 ;  /* 0x0000000000017941 */ /* 0x000fea0003800000 */
.L_x_5519:
        /* <DEDUP_REMOVED lines=19> */
.L_x_5509:
[----:B------:R-:W-:Y:S05]  /*14b40*/  BSYNC B0 ;  /* 0x0000000000007941 */ /* 0x000fea0003800000 */
.L_x_5499:
[----:B------:R-:W-:Y:S02]  /*14b50*/  ULDC UR4, c[0x0][0xc3c] ;  /* 0x00030f0000047ab9 */ /* 0x000fe40000000800 */
[----:B------:R-:W-:-:S06]  /*14b60*/  UISETP.GE.AND UP0, UPT, UR7, UR4, UPT ;  /* 0x000000040700728c */ /* 0x000fcc000bf06270 */
[----:B------:R-:W-:-:S13]  /*14b70*/  PLOP3.LUT P0, PT, PT, PT, UP0, 0x80, 0x0 ;  /* 0x000000000000781c */ /* 0x000fda0003f0f008 */
[----:B------:R-:W-:Y:S05]  /*14b80*/  @!P0 BRA `(.L_x_5521) ;  /* 0xfffffec400508947 */ /* 0x000fea000383ffff */
[----:B------:R-:W-:Y:S05]  /*14b90*/  EXIT ;  /* 0x000000000000794d */ /* 0x000fea0003800000 */
.L_x_5462:
        /* <DEDUP_REMOVED lines=18> */
.L_x_5522:
[----:B0-----:R-:W0:Y:S01]  /*14cc0*/  S2R R0, SR_TID.X ;  /* 0x0000000000007919 */ /* 0x001e220000002100 */
[----:B------:R-:W-:Y:S01]  /*14cd0*/  ULDC UR4, c[0x0][0xc3c] ;  /* 0x00030f0000047ab9 */ /* 0x000fe20000000800 */
[----:B------:R-:W-:Y:S01]  /*14ce0*/  ULDC.64 UR6, c[0x0][0x208] ;  /* 0x0000820000067ab9 */ /* 0x000fe20000000a00 */
        /* <DEDUP_REMOVED lines=8> */
[----:B-1----:R-:W-:-:S04]  /*14d70*/  @!P1 IMAD.WIDE.U32 R2, R0, 0x4, R4 ;  /* 0x0000000400029825 */ /* 0x002fc800078e0004 */
[----:B------:R-:W-:-:S06]  /*14d80*/  IMAD.MOV.U32 R5, RZ, RZ, RZ ;  /* 0x000000ffff057224 */ /* 0x000fcc00078e00ff */
        /* <DEDUP_REMOVED lines=32> */
.L_x_5526:
        /* <DEDUP_REMOVED lines=40> */
.L_x_5524:
        /* <DEDUP_REMOVED lines=10> */
[----:B------:R-:W-:-:S06]  /*152b0*/  VIADD R8, R10, 0xffffffff ;  /* 0xffffffff0a087836 */ /* 0x000fcc0000000000 */
[----:B------:R3:W4:Y:S02]  /*152c0*/  SHFL.IDX PT, R8, R3, R8, 0x1f ;  /* 0x00001f0803087589 */ /* 0x00072400000e0000 */
.L_x_5527:
[----:B---34-:R-:W-:Y:S01]  /*152d0*/  IMAD R3, R8, UR5, R9 ;  /* 0x0000000508037c24 */ /* 0x018fe2000f8e0209 */
[----:B-1----:R-:W-:Y:S01]  /*152e0*/  ISETP.NE.AND P0, PT, R7, 0x1, PT ;  /* 0x000000010700780c */ /* 0x002fe20003f05270 */
[----:B------:R-:W-:-:S03]  /*152f0*/  VIADD R13, R10, UR4 ;  /* 0x000000040a0d7c36 */ /* 0x000fc60008000000 */
[----:B------:R1:W-:Y:S01]  /*15300*/  STL [R1], R3 ;  /* 0x0000000301007387 */ /* 0x0003e20000100800 */
[----:B0-----:R-:W-:-:S03]  /*15310*/  IADD3 R5, -R3, UR6, RZ ;  /* 0x0000000603057c10 */ /* 0x001fc6000fffe1ff */
[----:B------:R1:W-:Y:S05]  /*15320*/  STL [R1+0xc], R13 ;  /* 0x00000c0d01007387 */ /* 0x0003ea0000100800 */
[----:B------:R-:W-:Y:S05]  /*15330*/  @!P0 BRA `(.L_x_5528) ;  /* 0x0000000000e08947 */ /* 0x000fea0003800000 */
[----:B--2---:R-:W-:Y:S01]  /*15340*/  IABS R6, R4 ;  /* 0x0000000400067213 */ /* 0x004fe20000000000 */
[----:B------:R-:W-:Y:S01]  /*15350*/  IMAD.MOV.U32 R2, RZ, RZ, RZ ;  /* 0x000000ffff027224 */ /* 0x000fe200078e00ff */
[----:B------:R-:W-:Y:S02]  /*15360*/  IABS R8, R7 ;  /* 0x0000000700087213 */ /* 0x000fe40000000000 */
[----:B------:R-:W0:Y:S08]  /*15370*/  I2F.RP R9, R6 ;  /* 0x0000000600097306 */ /* 0x000e300000209400 */
[----:B------:R-:W-:Y:S08]  /*15380*/  I2F.RP R12, R8 ;  /* 0x00000008000c7306 */ /* 0x000ff00000209400 */
[----:B0-----:R-:W1:Y:S02]  /*15390*/  MUFU.RCP R9, R9 ;  /* 0x0000000900097308 */ /* 0x001e640000001000 */
[----:B-1----:R-:W-:-:S06]  /*153a0*/  VIADD R3, R9, 0xffffffe ;  /* 0x0ffffffe09037836 */ /* 0x002fcc0000000000 */
[----:B------:R-:W0:Y:S02]  /*153b0*/  F2I.FTZ.U32.TRUNC.NTZ R3, R3 ;  /* 0x0000000300037305 */ /* 0x000e24000021f000 */
[----:B0-----:R-:W-:-:S04]  /*153c0*/  IMAD.MOV R11, RZ, RZ, -R3 ;  /* 0x000000ffff0b7224 */ /* 0x001fc800078e0a03 */
[----:B------:R-:W-:-:S04]  /*153d0*/  IMAD R11, R11, R6, RZ ;  /* 0x000000060b0b7224 */ /* 0x000fc800078e02ff */
[----:B------:R-:W-:Y:S01]  /*153e0*/  IMAD.HI.U32 R10, R3, R11, R2 ;  /* 0x0000000b030a7227 */ /* 0x000fe200078e0002 */
[----:B------:R-:W-:Y:S01]  /*153f0*/  IABS R11, R5 ;  /* 0x00000005000b7213 */ /* 0x000fe20000000000 */
[----:B------:R-:W0:Y:S01]  /*15400*/  MUFU.RCP R2, R12 ;  /* 0x0000000c00027308 */ /* 0x000e220000001000 */
[----:B------:R-:W-:-:S03]  /*15410*/  IABS R3, R4 ;  /* 0x0000000400037213 */ /* 0x000fc60000000000 */
[----:B------:R-:W-:-:S04]  /*15420*/  IMAD.HI.U32 R9, R10, R11, RZ ;  /* 0x0000000b0a097227 */ /* 0x000fc800078e00ff */
[----:B------:R-:W-:-:S04]  /*15430*/  IMAD.MOV R14, RZ, RZ, -R3 ;  /* 0x000000ffff0e7224 */ /* 0x000fc800078e0a03 */
[----:B------:R-:W-:Y:S02]  /*15440*/  IMAD R11, R9, R14, R11 ;  /* 0x0000000e090b7224 */ /* 0x000fe400078e020b */
[----:B0-----:R-:W-:-:S03]  /*15450*/  VIADD R3, R2, 0xffffffe ;  /* 0x0ffffffe02037836 */ /* 0x001fc60000000000 */
[----:B------:R-:W-:Y:S01]  /*15460*/  ISETP.GT.U32.AND P1, PT, R6, R11, PT ;  /* 0x0000000b0600720c */ /* 0x000fe20003f24070 */
[----:B------:R-:W-:Y:S02]  /*15470*/  IMAD.MOV.U32 R2, RZ, RZ, RZ ;  /* 0x000000ffff027224 */ /* 0x000fe400078e00ff */
[----:B------:R-:W0:Y:S10]  /*15480*/  F2I.FTZ.U32.TRUNC.NTZ R3, R3 ;  /* 0x0000000300037305 */ /* 0x000e34000021f000 */
[----:B------:R-:W-:-:S02]  /*15490*/  @!P1 IMAD.IADD R11, R11, 0x1, -R6 ;  /* 0x000000010b0b9824 */ /* 0x000fc400078e0a06 */
[----:B------:R-:W-:Y:S01]  /*154a0*/  @!P1 VIADD R9, R9, 0x1 ;  /* 0x0000000109099836 */ /* 0x000fe20000000000 */
[----:B------:R-:W-:Y:S02]  /*154b0*/  ISETP.NE.AND P1, PT, R4, RZ, PT ;  /* 0x000000ff0400720c */ /* 0x000fe40003f25270 */
[----:B------:R-:W-:Y:S01]  /*154c0*/  ISETP.GE.U32.AND P0, PT, R11, R6, PT ;  /* 0x000000060b00720c */ /* 0x000fe20003f06070 */
[----:B0-----:R-:W-:-:S04]  /*154d0*/  IMAD.MOV R11, RZ, RZ, -R3 ;  /* 0x000000ffff0b7224 */ /* 0x001fc800078e0a03 */
[----:B------:R-:W-:-:S04]  /*154e0*/  IMAD R11, R11, R8, RZ ;  /* 0x000000080b0b7224 */ /* 0x000fc800078e02ff */
[----:B------:R-:W-:Y:S01]  /*154f0*/  IMAD.HI.U32 R6, R3, R11, R2 ;  /* 0x0000000b03067227 */ /* 0x000fe200078e0002 */
[----:B------:R-:W-:-:S03]  /*15500*/  LOP3.LUT R2, R5, R4, RZ, 0x3c, !PT ;  /* 0x0000000405027212 */ /* 0x000fc600078e3cff */
[----:B------:R-:W-:Y:S01]  /*15510*/  @P0 VIADD R9, R9, 0x1 ;  /* 0x0000000109090836 */ /* 0x000fe20000000000 */
[----:B------:R-:W-:Y:S02]  /*15520*/  ISETP.GE.AND P2, PT, R2, RZ, PT ;  /* 0x000000ff0200720c */ /* 0x000fe40003f46270 */
[----:B------:R-:W-:-:S05]  /*15530*/  IABS R2, R7 ;  /* 0x0000000700027213 */ /* 0x000fca0000000000 */
[----:B------:R-:W-:-:S06]  /*15540*/  IMAD.MOV R2, RZ, RZ, -R2 ;  /* 0x000000ffff027224 */ /* 0x000fcc00078e0a02 */
[----:B------:R-:W-:Y:S01]  /*15550*/  @!P2 IMAD.MOV R9, RZ, RZ, -R9 ;  /* 0x000000ffff09a224 */ /* 0x000fe200078e0a09 */
[----:B------:R-:W-:-:S04]  /*15560*/  @!P1 LOP3.LUT R9, RZ, R4, RZ, 0x33, !PT ;  /* 0x00000004ff099212 */ /* 0x000fc800078e33ff */
[----:B------:R-:W-:-:S05]  /*15570*/  IABS R3, R9 ;  /* 0x0000000900037213 */ /* 0x000fca0000000000 */
        /* <DEDUP_REMOVED lines=12> */
[--C-:B------:R-:W-:Y:S02]  /*15640*/  IMAD.MOV R2, RZ, RZ, -R6.reuse ;  /* 0x000000ffff027224 */ /* 0x100fe400078e0a06 */
[C---:B------:R-:W-:Y:S02]  /*15650*/  IMAD R6, R7.reuse, 0x1000000, R6 ;  /* 0x0100000007067824 */ /* 0x040fe400078e0206 */
[--C-:B------:R-:W-:Y:S02]  /*15660*/  IMAD R7, R7, R2, R9.reuse ;  /* 0x0000000207077224 */ /* 0x100fe400078e0209 */
[----:B------:R-:W-:Y:S02]  /*15670*/  IMAD.MOV R2, RZ, RZ, -R9 ;  /* 0x000000ffff027224 */ /* 0x000fe400078e0a09 */
[----:B------:R-:W-:Y:S02]  /*15680*/  IMAD R3, R7, 0x10000, R6 ;  /* 0x0001000007037824 */ /* 0x000fe400078e0206 */
[----:B------:R-:W-:-:S03]  /*15690*/  IMAD R2, R4, R2, R5 ;  /* 0x0000000204027224 */ /* 0x000fc600078e0205 */
[----:B------:R0:W-:Y:S01]  /*156a0*/  STL [R1+0x8], R3 ;  /* 0x0000080301007387 */ /* 0x0001e20000100800 */
[----:B------:R-:W-:Y:S05]  /*156b0*/  BRA `(.L_x_5529) ;  /* 0x0000000000f87947 */ /* 0x000fea0003800000 */
.L_x_5528:
[----:B-1----:R-:W0:Y:S01]  /*156c0*/  LDC.64 R2, c[0x0][0xc90] ;  /* 0x00032400ff027b82 */ /* 0x002e220000000a00 */
[----:B------:R-:W-:Y:S01]  /*156d0*/  ULDC.64 UR6, c[0x0][0x208] ;  /* 0x0000820000067ab9 */ /* 0x000fe20000000a00 */
[----:B0-----:R-:W-:-:S05]  /*156e0*/  IMAD.WIDE R2, R13, 0x4, R2 ;  /* 0x000000040d027825 */ /* 0x001fca00078e0202 */
[----:B------:R0:W2:Y:S02]  /*156f0*/  LDG.E R7, desc[UR6][R2.64] ;  /* 0x0000000602077981 */ /* 0x0000a4000c1e1900 */
        /* <DEDUP_REMOVED lines=29> */
[----:B------:R-:W-:-:S04]  /*158d0*/  VIADDMNMX R7, R10, UR5, R7, PT ;  /* 0x000000050a077c46 */ /* 0x000fc8000b800107 */
[-C--:B------:R-:W-:Y:S02]  /*158e0*/  IABS R9, R7.reuse ;  /* 0x0000000700097213 */ /* 0x080fe40000000000 */
        /* <DEDUP_REMOVED lines=11> */
[----:B------:R-:W-:Y:S02]  /*159a0*/  LOP3.LUT R3, R5, R7, RZ, 0x3c, !PT ;  /* 0x0000000705037212 */ /* 0x000fe400078e3cff */
[----:B------:R-:W-:Y:S01]  /*159b0*/  IADD3 R5, R8, 0x1000000, R5 ;  /* 0x0100000008057810 */ /* 0x000fe20007ffe005 */
        /* <DEDUP_REMOVED lines=10> */
[----:B------:R-:W-:Y:S01]  /*15a60*/  @!P1 LOP3.LUT R2, RZ, R7, RZ, 0x33, !PT ;  /* 0x00000007ff029212 */ /* 0x000fe200078e33ff */
[----:B------:R-:W-:-:S04]  /*15a70*/  IMAD.MOV R7, RZ, RZ, -R7 ;  /* 0x000000ffff077224 */ /* 0x000fc800078e0a07 */
[----:B------:R-:W-:-:S05]  /*15a80*/  IMAD R3, R2, R7, R5 ;  /* 0x0000000702037224 */ /* 0x000fca00078e0205 */
[----:B------:R1:W-:Y:S02]  /*15a90*/  STL [R1+0x8], R3 ;  /* 0x0000080301007387 */ /* 0x0003e40000100800 */
.L_x_5529:
[----:B01----:R-:W-:-:S05]  /*15aa0*/  LOP3.LUT R3, RZ, R2, RZ, 0x33, !PT ;  /* 0x00000002ff037212 */ /* 0x003fca00078e33ff */
[----:B------:R-:W-:-:S05]  /*15ab0*/  IMAD.IADD R2, R4, 0x1, R3 ;  /* 0x0000000104027824 */ /* 0x000fca00078e0203 */
[----:B------:R1:W-:Y:S01]  /*15ac0*/  STL [R1+0x4], R2 ;  /* 0x0000040201007387 */ /* 0x0003e20000100800 */
[----:B------:R-:W-:Y:S05]  /*15ad0*/  BRA `(.L_x_5530) ;  /* 0x0000000000107947 */ /* 0x000fea0003800000 */
.L_x_5525:
[----:B------:R-:W-:Y:S01]  /*15ae0*/  IMAD.U32 R2, RZ, RZ, UR6 ;  /* 0x00000006ff027e24 */ /* 0x000fe2000f8e00ff */
[----:B------:R0:W-:Y:S04]  /*15af0*/  STL [R1+0x4], RZ ;  /* 0x000004ff01007387 */ /* 0x0001e80000100800 */
[----:B------:R0:W-:Y:S04]  /*15b00*/  STL [R1+0x8], RZ ;  /* 0x000008ff01007387 */ /* 0x0001e80000100800 */
[----:B------:R0:W-:Y:S02]  /*15b10*/  STL [R1], R2 ;  /* 0x0000000201007387 */ /* 0x0001e40000100800 */
.L_x_5530:
        /* <DEDUP_REMOVED lines=10> */
.L_x_5523:
        /* <DEDUP_REMOVED lines=8> */
[----:B---3--:R-:W2:Y:S01]  /*15c40*/  S2R R5, SR_TID.X ;  /* 0x0000000000057919 */ /* 0x008ea20000002100 */
[----:B------:R-:W3:Y:S01]  /*15c50*/  S2UR UR5, SR_CgaCtaId ;  /* 0x00000000000579c3 */ /* 0x000ee20000008800 */
[----:B------:R-:W-:Y:S01]  /*15c60*/  UMOV UR4, 0x400 ;  /* 0x0000040000047882 */ /* 0x000fe20000000000 */
[----:B------:R-:W-:Y:S01]  /*15c70*/  BSSY B8, `(.L_x_5531) ;  /* 0x0000622000087945 */ /* 0x000fe20003800000 */
[----:B------:R-:W-:Y:S01]  /*15c80*/  IMAD.MOV.U32 R19, RZ, RZ, RZ ;  /* 0x000000ffff137224 */ /* 0x000fe200078e00ff */
[----:B------:R-:W-:Y:S01]  /*15c90*/  ULDC UR38, c[0x0][0xc] ;  /* 0x0000030000267ab9 */ /* 0x000fe20000000800 */
[----:B------:R-:W-:Y:S01]  /*15ca0*/  ULDC.64 UR36, c[0x0][0x198] ;  /* 0x0000660000247ab9 */ /* 0x000fe20000000a00 */
[----:B---3--:R-:W-:-:S06]  /*15cb0*/  ULEA UR4, UR5, UR4, 0x18 ;  /* 0x0000000405047291 */ /* 0x008fcc000f8ec03f */
[----:B------:R-:W-:Y:S01]  /*15cc0*/  IMAD.U32 R18, RZ, RZ, UR4 ;  /* 0x00000004ff127e24 */ /* 0x000fe2000f8e00ff */
[C---:B--2---:R-:W-:Y:S01]  /*15cd0*/  LOP3.LUT R4, R5.reuse, 0x7f, RZ, 0xc0, !PT ;  /* 0x0000007f05047812 */ /* 0x044fe200078ec0ff */
[----:B0-----:R-:W-:-:S05]  /*15ce0*/  IMAD.SHL.U32 R0, R5, 0x8, RZ ;  /* 0x0000000805007824 */ /* 0x001fca00078e00ff */
[C---:B-1----:R-:W-:Y:S02]  /*15cf0*/  LOP3.LUT R2, R0.reuse, 0x1f8, RZ, 0xc0, !PT ;  /* 0x000001f800027812 */ /* 0x042fe400078ec0ff */
        /* <DEDUP_REMOVED lines=14> */
.L_x_5639:
        /* <DEDUP_REMOVED lines=52> */
[----:B------:R-:W-:Y:S01]  /*16120*/  IMAD.MOV.U32 R10, RZ, RZ, R9 ;  /* 0x000000ffff0a7224 */ /* 0x000fe200078e0009 */
[----:B------:R-:W-:Y:S06]  /*16130*/  @P2 BRA `(.L_x_5532) ;  /* 0x0000000000182947 */ /* 0x000fec0003800000 */
[----:B------:R-:W-:Y:S05]  /*16140*/  @!P1 BRA `(.L_x_5532) ;  /* 0x0000000000149947 */ /* 0x000fea0003800000 */
[----:B------:R-:W-:Y:S02]  /*16150*/  ULDC.64 UR4, c[0x0][0x208] ;  /* 0x0000820000047ab9 */ /* 0x000fe40000000a00 */
[----:B------:R-:W2:Y:S04]  /*16160*/  LDG.E R7, desc[UR4][R2.64] ;  /* 0x0000000402077981 */ /* 0x000ea8000c1e1900 */
[----:B------:R-:W2:Y:S02]  /*16170*/  LDG.E R2, desc[UR4][R2.64+0x4] ;  /* 0x0000040402027981 */ /* 0x000ea4000c1e1900 */
[----:B--2---:R-:W-:-:S05]  /*16180*/  IMAD.IADD R10, R2, 0x1, -R7 ;  /* 0x00000001020a7824 */ /* 0x004fca00078e0a07 */
[----:B------:R1:W-:Y:S02]  /*16190*/  STL [R1+0x38], R10 ;  /* 0x0000380a01007387 */ /* 0x0003e40000100800 */
.L_x_5532:
[----:B------:R-:W0:Y:S01]  /*161a0*/  LDL.LU R3, [R1+0x8] ;  /* 0x0000080001037983 */ /* 0x000e220000300800 */
[----:B------:R-:W-:Y:S02]  /*161b0*/  ULDC.64 UR4, c[0x0][0xa20] ;  /* 0x0002880000047ab9 */ /* 0x000fe40000000a00 */
[----:B------:R-:W-:-:S04]  /*161c0*/  ISETP.NE.U32.AND P1, PT, RZ, UR4, PT ;  /* 0x00000004ff007c0c */ /* 0x000fc8000bf25070 */
[----:B------:R-:W-:Y:S02]  /*161d0*/  ISETP.NE.AND.EX P1, PT, RZ, UR5, PT, P1 ;  /* 0x00000005ff007c0c */ /* 0x000fe4000bf25310 */
[C---:B0-----:R-:W-:Y:S02]  /*161e0*/  LOP3.LUT R9, R3.reuse, 0xff000000, RZ, 0xc0, !PT ;  /* 0xff00000003097812 */ /* 0x041fe400078ec0ff */
        /* <DEDUP_REMOVED lines=14> */
.L_x_5533:
[----:B------:R-:W-:Y:S05]  /*162d0*/  @!P0 BRA `(.L_x_5534) ;  /* 0x0000000000108947 */ /* 0x000fea0003800000 */
[----:B------:R-:W-:Y:S02]  /*162e0*/  ULDC.64 UR4, c[0x0][0x208] ;  /* 0x0000820000047ab9 */ /* 0x000fe40000000a00 */
[----:B------:R-:W2:Y:S04]  /*162f0*/  LDG.E R6, desc[UR4][R4.64] ;  /* 0x0000000404067981 */ /* 0x000ea8000c1e1900 */
[----:B------:R-:W2:Y:S02]  /*16300*/  LDG.E R4, desc[UR4][R4.64+0x4] ;  /* 0x0000040404047981 */ /* 0x000ea4000c1e1900 */
[----:B--2---:R-:W-:-:S07]  /*16310*/  IMAD.IADD R6, R4, 0x1, -R6 ;  /* 0x0000000104067824 */ /* 0x004fce00078e0a06 */
.L_x_5534:
[----:B0-----:R-:W3:Y:S01]  /*16320*/  LDL R2, [R1+0x4] ;  /* 0x0000040001027983 */ /* 0x001ee20000100800 */
[----:B-----5:R-:W-:Y:S01]  /*16330*/  IMAD.IADD R6, R6, 0x1, -R0 ;  /* 0x0000000106067824 */ /* 0x020fe200078e0a00 */
[----:B------:R-:W-:Y:S01]  /*16340*/  BSSY B0, `(.L_x_5535) ;  /* 0x000003c000007945 */ /* 0x000fe20003800000 */
[----:B------:R-:W0:Y:S01]  /*16350*/  LDC R0, c[0x0][0x448] ;  /* 0x00011200ff007b82 */ /* 0x000e220000000800 */
[----:B------:R-:W-:Y:S02]  /*16360*/  IMAD.MOV.U32 R4, RZ, RZ, RZ ;  /* 0x000000ffff047224 */ /* 0x000fe400078e00ff */
[----:B------:R-:W-:Y:S02]  /*16370*/  VIADD R5, R6, 0x6f ;  /* 0x0000006f06057836 */ /* 0x000fe40000000000 */
[----:B--2---:R-:W-:Y:S02]  /*16380*/  IMAD.MOV.U32 R7, RZ, RZ, RZ ;  /* 0x000000ffff077224 */ /* 0x004fe400078e00ff */
[----:B------:R-:W-:Y:S01]  /*16390*/  IMAD.HI R4, R5, -0x6db6db6d, R4 ;  /* 0x9249249305047827 */ /* 0x000fe200078e0204 */
[----:B0-----:R-:W-:-:S13]  /*163a0*/  ISETP.NE.AND P0, PT, R0, 0x1, PT ;  /* 0x000000010000780c */ /* 0x001fda0003f05270 */
[----:B------:R-:W0:Y:S08]  /*163b0*/  @P0 LDC R0, c[0x0][0x44c] ;  /* 0x00011300ff000b82 */ /* 0x000e300000000800 */
[----:B------:R-:W2:Y:S01]  /*163c0*/  @P0 LDC R3, c[0x0][0x450] ;  /* 0x00011400ff030b82 */ /* 0x000ea20000000800 */
[----:B---3--:R-:W-:-:S04]  /*163d0*/  IMAD.SHL.U32 R2, R2, 0x80, RZ ;  /* 0x0000008002027824 */ /* 0x008fc800078e00ff */
[----:B------:R-:W-:-:S04]  /*163e0*/  VIADD R2, R2, 0x7f ;  /* 0x0000007f02027836 */ /* 0x000fc80000000000 */
[----:B0-----:R-:W-:-:S05]  /*163f0*/  @P0 IMAD.HI.U32 R0, R2, R0, RZ ;  /* 0x0000000002000227 */ /* 0x001fca00078e00ff */
[----:B--2---:R-:W-:Y:S02]  /*16400*/  @P0 SHF.R.U32.HI R2, RZ, R3, R0 ;  /* 0x00000003ff020219 */ /* 0x004fe40000011600 */
[----:B------:R-:W-:Y:S02]  /*16410*/  IADD3 R3, R6, 0x70, -R10 ;  /* 0x0000007006037810 */ /* 0x000fe40007ffe80a */
[----:B------:R-:W-:Y:S02]  /*16420*/  SHF.R.U32.HI R0, RZ, 0x1f, R4 ;  /* 0x0000001fff007819 */ /* 0x000fe40000011604 */
[----:B-1----:R-:W-:Y:S01]  /*16430*/  LOP3.LUT R10, R9, 0xff, RZ, 0xc0, !PT ;  /* 0x000000ff090a7812 */ /* 0x002fe200078ec0ff */
[----:B------:R-:W-:Y:S01]  /*16440*/  IMAD.IADD R3, R3, 0x1, R2 ;  /* 0x0000000103037824 */ /* 0x000fe200078e0202 */
[----:B------:R-:W-:Y:S01]  /*16450*/  LEA.HI.SX32 R0, R4, R0, 0x1a ;  /* 0x0000000004007211 */ /* 0x000fe200078fd2ff */
[----:B------:R-:W-:-:S04]  /*16460*/  IMAD.MOV.U32 R2, RZ, RZ, RZ ;  /* 0x000000ffff027224 */ /* 0x000fc800078e00ff */
[----:B------:R-:W-:-:S05]  /*16470*/  IMAD.HI R2, R3, -0x6db6db6d, R2 ;  /* 0x9249249303027827 */ /* 0x000fca00078e0202 */
[----:B------:R-:W-:-:S04]  /*16480*/  SHF.R.U32.HI R3, RZ, 0x1f, R2 ;  /* 0x0000001fff037819 */ /* 0x000fc80000011602 */
[----:B------:R-:W-:-:S04]  /*16490*/  LEA.HI.SX32 R3, R2, R3, 0x1a ;  /* 0x0000000302037211 */ /* 0x000fc800078fd2ff */
[----:B------:R-:W-:Y:S02]  /*164a0*/  VIMNMX R8, R0, R3, PT ;  /* 0x0000000300087248 */ /* 0x000fe40003fe0100 */
[----:B------:R-:W-:Y:S01]  /*164b0*/  SHF.R.U32.HI R0, RZ, 0x10, R9 ;  /* 0x00000010ff007819 */ /* 0x000fe20000011609 */
[----:B------:R-:W-:Y:S01]  /*164c0*/  IMAD.MOV.U32 R9, RZ, RZ, R7 ;  /* 0x000000ffff097224 */ /* 0x000fe200078e0007 */
[----:B------:R-:W-:Y:S01]  /*164d0*/  ISETP.GE.AND P1, PT, R8, 0x1, PT ;  /* 0x000000010800780c */ /* 0x000fe20003f26270 */
[----:B------:R0:W-:Y:S01]  /*164e0*/  STL [R1+0x30], R8 ;  /* 0x0000300801007387 */ /* 0x0001e20000100800 */
[----:B------:R-:W-:-:S03]  /*164f0*/  ISETP.NE.AND P0, PT, R0, RZ, PT ;  /* 0x000000ff0000720c */ /* 0x000fc60003f05270 */
[----:B------:R0:W-:Y:S04]  /*16500*/  STL [R1+0x3c], R7 ;  /* 0x00003c0701007387 */ /* 0x0001e80000100800 */
[----:B------:R0:W-:Y:S06]  /*16510*/  STL [R1+0x48], R10 ;  /* 0x0000480a01007387 */ /* 0x0001ec0000100800 */
[----:B------:R-:W1:Y:S01]  /*16520*/  @!P0 LDC R0, c[0x0][0x9f0] ;  /* 0x00027c00ff008b82 */ /* 0x000e620000000800 */
[----:B------:R-:W-:Y:S05]  /*16530*/  @!P1 BRA `(.L_x_5536) ;  /* 0x0000000000709947 */ /* 0x000fea0003800000 */
        /* <DEDUP_REMOVED lines=8> */
[----:B0-----:R-:W-:Y:S01]  /*165c0*/  IMAD.HI.U32 R7, R3, R5, R2 ;  /* 0x0000000503077227 */ /* 0x001fe200078e0002 */
        /* <DEDUP_REMOVED lines=19> */
.L_x_5536:
[----:B------:R-:W-:Y:S05]  /*16700*/  BSYNC B0 ;  /* 0x0000000000007941 */ /* 0x000fea0003800000 */
.L_x_5535:
        /* <DEDUP_REMOVED lines=14> */
[----:B------:R-:W3:Y:S01]  /*167f0*/  LDC.64 R2, c[0x0][0xc60] ;  /* 0x00031800ff027b82 */ /* 0x000ee20000000a00 */
[----:B------:R-:W1:Y:S01]  /*16800*/  FLO.U32 R0, UR4 ;  /* 0x0000000400007d00 */ /* 0x000e6200080e0000 */
[----:B------:R-:W-:Y:S01]  /*16810*/  ULDC.64 UR6, c[0x0][0x208] ;  /* 0x0000820000067ab9 */ /* 0x000fe20000000a00 */
[----:B-1----:R-:W-:-:S06]  /*16820*/  ISETP.EQ.U32.AND P0, PT, R0, R5, PT ;  /* 0x000000050000720c */ /* 0x002fcc0003f02070 */
[----:B------:R-:W3:Y:S07]  /*16830*/  POPC R5, UR4 ;  /* 0x0000000400057d09 */ /* 0x000eee0008000000 */
[----:B---3--:R-:W3:Y:S01]  /*16840*/  @P0 ATOMG.E.ADD.STRONG.GPU PT, R3, desc[UR6][R2.64], R5 ;  /* 0x00000005020309a8 */ /* 0x008ee200081ee1c6 */
[----:B------:R-:W1:Y:S02]  /*16850*/  S2R R4, SR_LTMASK ;  /* 0x0000000000047919 */ /* 0x000e640000003900 */
[----:B-1----:R-:W-:-:S04]  /*16860*/  LOP3.LUT R4, R4, UR4, RZ, 0xc0, !PT ;  /* 0x0000000404047c12 */ /* 0x002fc8000f8ec0ff */
[----:B0-----:R-:W0:Y:S01]  /*16870*/  POPC R7, R4 ;  /* 0x0000000400077309 */ /* 0x001e220000000000 */
[----:B---3--:R-:W0:Y:S02]  /*16880*/  SHFL.IDX PT, R0, R3, R0, 0x1f ;  /* 0x00001f0003007589 */ /* 0x008e2400000e0000 */
[----:B0-----:R-:W-:-:S05]  /*16890*/  IADD3 R0, R0, UR38, R7 ;  /* 0x0000002600007c10 */ /* 0x001fca000fffe007 */
[----:B------:R3:W-:Y:S01]  /*168a0*/  STL [R1], R0 ;  /* 0x0000000001007387 */ /* 0x0007e20000100800 */
[----:B------:R-:W-:Y:S05]  /*168b0*/  BRA `(.L_x_5539) ;  /* 0x0000004000ec7947 */ /* 0x000fea0003800000 */
.L_x_5538:
        /* <DEDUP_REMOVED lines=19> */
[----:B-12---:R-:W-:Y:S05]  /*169f0*/  CALL.ABS.NOINC R2 ;  /* 0x0000000002007343 */ /* 0x006fea0003c00000 */
.L_x_5541:
[----:B------:R-:W-:Y:S05]  /*16a00*/  BSYNC B6 ;  /* 0x0000000000067941 */ /* 0x000fea0003800000 */
.L_x_5540:
        /* <DEDUP_REMOVED lines=10> */
[----:B------:R-:W-:Y:S02]  /*16ab0*/  IMAD.U32 R5, RZ, RZ, UR7 ;  /* 0x00000007ff057e24 */ /* 0x000fe4000f8e00ff */
[----:B------:R-:W-:Y:S02]  /*16ac0*/  IMAD.U32 R6, RZ, RZ, UR8 ;  /* 0x00000008ff067e24 */ /* 0x000fe4000f8e00ff */
[----:B0-----:R-:W-:-:S02]  /*16ad0*/  IMAD.U32 R7, RZ, RZ, UR9 ;  /* 0x00000009ff077e24 */ /* 0x001fc4000f8e00ff */
[----:B------:R-:W-:Y:S02]  /*16ae0*/  IMAD.U32 R10, RZ, RZ, UR4 ;  /* 0x00000004ff0a7e24 */ /* 0x000fe4000f8e00ff */
[----:B------:R-:W-:Y:S02]  /*16af0*/  IMAD.U32 R11, RZ, RZ, UR5 ;  /* 0x00000005ff0b7e24 */ /* 0x000fe4000f8e00ff */
[----:B------:R-:W-:Y:S02]  /*16b00*/  IMAD.MOV.U32 R8, RZ, RZ, 0x70 ;  /* 0x00000070ff087424 */ /* 0x000fe400078e00ff */
[----:B------:R-:W-:Y:S02]  /*16b10*/  IMAD.MOV.U32 R12, RZ, RZ, 0x1 ;  /* 0x00000001ff0c7424 */ /* 0x000fe400078e00ff */
[----:B-1----:R-:W-:-:S07]  /*16b20*/  IMAD.MOV.U32 R13, RZ, RZ, RZ ;  /* 0x000000ffff0d7224 */ /* 0x002fce00078e00ff */
[----:B------:R-:W-:-:S07]  /*16b30*/  LEPC R20, `(.L_x_5544) ;  /* 0x000000001014794e */ /* 0x000fce0000000000 */
[----:B--23--:R-:W-:Y:S05]  /*16b40*/  CALL.ABS.NOINC R2 ;  /* 0x0000000002007343 */ /* 0x00cfea0003c00000 */
.L_x_5544:
        /* <DEDUP_REMOVED lines=16> */
.L_x_5543:
[----:B------:R-:W-:Y:S05]  /*16c50*/  BSYNC B6 ;  /* 0x0000000000067941 */ /* 0x000fea0003800000 */
.L_x_5542:
[----:B------:R-:W3:Y:S01]  /*16c60*/  LDL.LU R4, [R1+0x1c] ;  /* 0x00001c0001047983 */ /* 0x000ee20000300800 */
[----:B------:R-:W-:-:S03]  /*16c70*/  ULDC.64 UR4, c[0x0][0x9f8] ;  /* 0x00027e0000047ab9 */ /* 0x000fc60000000a00 */
[----:B0-----:R-:W4:Y:S01]  /*16c80*/  LDL R7, [R1+0x10] ;  /* 0x0000100001077983 */ /* 0x001f220000100800 */
        /* <DEDUP_REMOVED lines=22> */
.L_x_5655:
        /* <DEDUP_REMOVED lines=9> */
.L_x_5658:
[----:B------:R-:W-:Y:S05]  /*16e80*/  @!P6 BRA `(.L_x_5546) ;  /* 0x000000040024e947 */ /* 0x000fea0003800000 */
[----:B------:R-:W-:-:S04]  /*16e90*/  ISETP.NE.U32.AND P0, PT, R2, RZ, PT ;  /* 0x000000ff0200720c */ /* 0x000fc80003f05070 */
[----:B------:R-:W-:-:S13]  /*16ea0*/  ISETP.NE.AND.EX P0, PT, R3, RZ, PT, P0 ;  /* 0x000000ff0300720c */ /* 0x000fda0003f05300 */
[----:B------:R-:W-:Y:S05]  /*16eb0*/  @!P0 BRA `(.L_x_5548) ;  /* 0x0000000000548947 */ /* 0x000fea0003800000 */
[----:B------:R-:W0:Y:S01]  /*16ec0*/  LDC R6, c[0x0][0x43c] ;  /* 0x00010f00ff067b82 */ /* 0x000e220000000800 */
[----:B--2---:R-:W-:Y:S01]  /*16ed0*/  IMAD.MOV.U32 R9, RZ, RZ, R0 ;  /* 0x000000ffff097224 */ /* 0x004fe200078e0000 */
        /* <DEDUP_REMOVED lines=19> */
.L_x_5548:
[----:B0-----:R-:W4:Y:S01]  /*17010*/  LDL R2, [R1+0x14] ;  /* 0x0000140001027983 */ /* 0x001f220000100800 */
[----:B---3--:R-:W-:Y:S01]  /*17020*/  IMAD R0, R19, 0x8, R18 ;  /* 0x0000000813007824 */ /* 0x008fe200078e0212 */
[----:B----4-:R-:W-:-:S04]  /*17030*/  SHF.L.U32 R2, R2, 0x1f, RZ ;  /* 0x0000001f02027819 */ /* 0x010fc800000006ff */
[----:B------:R-:W0:Y:S02]  /*17040*/  SYNCS.PHASECHK.TRANS64.TRYWAIT P0, [R0+URZ+0x36840], R2 ;  /* 0x03684002000075a7 */ /* 0x000e24000800017f */
[----:B0-----:R-:W-:Y:S05]  /*17050*/  @!P0 BRA `(.L_x_5549) ;  /* 0x00000054007c8947 */ /* 0x001fea0003800000 */
.L_x_5659:
        /* <DEDUP_REMOVED lines=11> */
.L_x_5550:
        /* <DEDUP_REMOVED lines=33> */
.L_x_5546:
        /* <DEDUP_REMOVED lines=39> */
[----:B0-2---:R-:W-:Y:S05]  /*17590*/  CALL.ABS.NOINC R2 ;  /* 0x0000000002007343 */ /* 0x005fea0003c00000 */
.L_x_5552:
[----:B------:R-:W-:Y:S05]  /*175a0*/  BSYNC B6 ;  /* 0x0000000000067941 */ /* 0x000fea0003800000 */
.L_x_5551:
[----:B0-----:R-:W3:Y:S01]  /*175b0*/  LDL.LU R0, [R1+0x44] ;  /* 0x0000440001007983 */ /* 0x001ee20000300800 */
[----:B------:R-:W-:Y:S01]  /*175c0*/  ULDC.64 UR4, c[0x0][0x2d8] ;  /* 0x0000b60000047ab9 */ /* 0x000fe20000000a00 */
[----:B------:R-:W0:Y:S01]  /*175d0*/  LDC R7, c[0x0][0x448] ;  /* 0x00011200ff077b82 */ /* 0x000e220000000800 */
[----:B------:R-:W-:Y:S01]  /*175e0*/  ULDC.64 UR6, c[0x0][0x280] ;  /* 0x0000a00000067ab9 */ /* 0x000fe20000000a00 */
[----:B------:R-:W4:Y:S04]  /*175f0*/  LDL.LU R5, [R1+0x34] ;  /* 0x0000340001057983 */ /* 0x000f280000300800 */
[----:B------:R-:W4:Y:S04]  /*17600*/  LDL.LU.64 R2, [R1+0x50] ;  /* 0x0000500001027983 */ /* 0x000f280000300a00 */
[----:B------:R-:W3:Y:S04]  /*17610*/  LDL.LU R4, [R1+0x2c] ;  /* 0x00002c0001047983 */ /* 0x000ee80000300800 */
[----:B--2---:R-:W2:Y:S01]  /*17620*/  LDL R9, [R1+0x4] ;  /* 0x0000040001097983 */ /* 0x004ea20000100800 */
[----:B------:R-:W1:Y:S01]  /*17630*/  S2R R10, SR_TID.X ;  /* 0x00000000000a7919 */ /* 0x000e620000002100 */
[----:B0-----:R-:W-:-:S13]  /*17640*/  ISETP.NE.AND P0, PT, R7, 0x1, PT ;  /* 0x000000010700780c */ /* 0x001fda0003f05270 */
[----:B------:R-:W0:Y:S01]  /*17650*/  @P0 LDC R6, c[0x0][0x450] ;  /* 0x00011400ff060b82 */ /* 0x000e220000000800 */
[----:B-1----:R-:W-:-:S05]  /*17660*/  IMAD.SHL.U32 R10, R10, 0x8, RZ ;  /* 0x000000080a0a7824 */ /* 0x002fca00078e00ff */
[----:B------:R-:W-:-:S04]  /*17670*/  LOP3.LUT R10, R10, 0x38, RZ, 0xc0, !PT ;  /* 0x000000380a0a7812 */ /* 0x000fc800078ec0ff */
[C---:B------:R-:W-:Y:S02]  /*17680*/  LOP3.LUT R11, R10.reuse, 0x40, RZ, 0xfc, !PT ;  /* 0x000000400a0b7812 */ /* 0x040fe400078efcff */
        /* <DEDUP_REMOVED lines=10> */
[----:B------:R-:W3:Y:S02]  /*17730*/  S2R R4, SR_TID.X ;  /* 0x0000000000047919 */ /* 0x000ee40000002100 */
[----:B------:R-:W-:Y:S01]  /*17740*/  IMAD.IADD R3, R3, 0x1, R0 ;  /* 0x0000000103037824 */ /* 0x000fe200078e0200 */
[----:B-1----:R-:W-:-:S04]  /*17750*/  LOP3.LUT R5, R5, 0x7f, RZ, 0xc0, !PT ;  /* 0x0000007f05057812 */ /* 0x002fc800078ec0ff */
[----:B------:R-:W-:Y:S01]  /*17760*/  SHF.R.U32.HI R5, RZ, 0x3, R5 ;  /* 0x00000003ff057819 */ /* 0x000fe20000011605 */
[----:B---3--:R-:W-:-:S05]  /*17770*/  IMAD.SHL.U32 R4, R4, 0x10, RZ ;  /* 0x0000001004047824 */ /* 0x008fca00078e00ff */
[----:B------:R-:W-:Y:S02]  /*17780*/  LOP3.LUT R4, R5, 0x70, R4, 0xf8, !PT ;  /* 0x0000007005047812 */ /* 0x000fe400078ef804 */
[----:B------:R-:W1:Y:S03]  /*17790*/  @P0 LDC R5, c[0x0][0x44c] ;  /* 0x00011300ff050b82 */ /* 0x000e660000000800 */
[----:B--2---:R-:W-:-:S04]  /*177a0*/  IMAD R0, R9, 0x80, R4 ;  /* 0x0000008009007824 */ /* 0x004fc800078e0204 */
        /* <DEDUP_REMOVED lines=9> */
[----:B------:R-:W-:Y:S01]  /*17840*/  ULDC.64 UR4, c[0x0][0x2c8] ;  /* 0x0000b20000047ab9 */ /* 0x000fe20000000a00 */
[----:B------:R-:W0:Y:S02]  /*17850*/  S2R R5, SR_TID.X ;  /* 0x0000000000057919 */ /* 0x000e240000002100 */
        /* <DEDUP_REMOVED lines=10> */
[----:B------:R-:W-:Y:S01]  /*17900*/  ISETP.GE.AND P1, PT, R11, UR4, PT ;  /* 0x000000040b007c0c */ /* 0x000fe2000bf26270 */
[----:B0-----:R-:W-:-:S05]  /*17910*/  IMAD.SHL.U32 R8, R5, 0x8, RZ ;  /* 0x0000000805087824 */ /* 0x001fca00078e00ff */
[----:B------:R-:W-:-:S04]  /*17920*/  LOP3.LUT R8, R8, 0x38, RZ, 0xc0, !PT ;  /* 0x0000003808087812 */ /* 0x000fc800078ec0ff */
[----:B------:R-:W-:Y:S01]  /*17930*/  ISETP.GE.AND P2, PT, R8, UR4, PT ;  /* 0x0000000408007c0c */ /* 0x000fe2000bf46270 */
[----:B------:R-:W-:Y:S01]  /*17940*/  UMOV UR4, 0xffffffff ;  /* 0xffffffff00047882 */ /* 0x000fe20000000000 */
[----:B------:R-:W-:Y:S02]  /*17950*/  LEA.HI.X R3, R2, UR7, R0, 0x1, P3 ;  /* 0x0000000702037c11 */ /* 0x000fe400098f0c00 */
[----:B-1----:R-:W-:Y:S09]  /*17960*/  BRA.DIV UR4, `(.L_x_5553) ;  /* 0x0000004e044c7947 */ /* 0x002ff2000b800000 */
[----:B------:R-:W0:Y:S02]  /*17970*/  S2R R6, SR_TID.X ;  /* 0x0000000000067919 */ /* 0x000e240000002100 */
[----:B0-----:R-:W-:-:S04]  /*17980*/  LOP3.LUT R6, R6, 0x7f, RZ, 0xc0, !PT ;  /* 0x0000007f06067812 */ /* 0x001fc800078ec0ff */
[----:B------:R-:W-:Y:S02]  /*17990*/  SHF.R.U32.HI R9, RZ, 0x3, R6 ;  /* 0x00000003ff097819 */ /* 0x000fe40000011606 */
[----:B------:R-:W2:Y:S04]  /*179a0*/  LDL.LU R6, [R1+0x4] ;  /* 0x0000040001067983 */ /* 0x000ea80000300800 */
[----:B------:R-:W3:Y:S01]  /*179b0*/  LDL.LU R8, [R1+0x38] ;  /* 0x0000380001087983 */ /* 0x000ee20000300800 */
[----:B------:R-:W-:Y:S01]  /*179c0*/  ULDC.64 UR4, c[0x0][0x208] ;  /* 0x0000820000047ab9 */ /* 0x000fe20000000a00 */
[----:B--2---:R-:W-:Y:S02]  /*179d0*/  IMAD R2, R6, 0x80, R9 ;  /* 0x0000008006027824 */ /* 0x004fe400078e0209 */
[----:B------:R-:W0:Y:S01]  /*179e0*/  S2R R6, SR_TID.X ;  /* 0x0000000000067919 */ /* 0x000e220000002100 */
[----:B---3--:R-:W-:-:S02]  /*179f0*/  IMAD R0, R8, R7, RZ ;  /* 0x0000000708007224 */ /* 0x008fc400078e02ff */
[----:B------:R-:W1:Y:S01]  /*17a00*/  SHFL.IDX PT, R7, R4, RZ, 0x181f ;  /* 0x00181fff04077589 */ /* 0x000e6200000e0000 */
[C---:B------:R-:W-:Y:S02]  /*17a10*/  VIADD R5, R2.reuse, 0x10 ;  /* 0x0000001002057836 */ /* 0x040fe40000000000 */
[-C--:B------:R-:W-:Y:S01]  /*17a20*/  ISETP.GE.AND P4, PT, R2, R0.reuse, PT ;  /* 0x000000000200720c */ /* 0x080fe20003f86270 */
[----:B------:R-:W-:Y:S02]  /*17a30*/  SHFL.IDX PT, R9, R3, 0x1, 0x181f ;  /* 0x00381f0003097f89 */ /* 0x000fe400000e0000 */
[----:B------:R-:W-:Y:S02]  /*17a40*/  ISETP.GE.AND P3, PT, R5, R0, PT ;  /* 0x000000000500720c */ /* 0x000fe40003f66270 */
[----:B------:R-:W-:Y:S01]  /*17a50*/  SHFL.IDX PT, R5, R4, 0x1, 0x181f ;  /* 0x00381f0004057f89 */ /* 0x000fe200000e0000 */
[----:B0-----:R-:W-:-:S03]  /*17a60*/  IMAD.SHL.U32 R11, R6, 0x8, RZ ;  /* 0x00000008060b7824 */ /* 0x001fc600078e00ff */
[----:B------:R-:W0:Y:S02]  /*17a70*/  SHFL.IDX PT, R6, R3, RZ, 0x181f ;  /* 0x00181fff03067589 */ /* 0x000e2400000e0000 */
[----:B------:R-:W-:-:S04]  /*17a80*/  LOP3.LUT R11, R11, 0x38, RZ, 0xc0, !PT ;  /* 0x000000380b0b7812 */ /* 0x000fc800078ec0ff */
[----:B-1----:R-:W-:-:S05]  /*17a90*/  @!P4 LEA R7, P5, R11, R7, 0x1 ;  /* 0x000000070b07c211 */ /* 0x002fca00078a08ff */
[----:B0-----:R-:W-:Y:S01]  /*17aa0*/  @!P4 IMAD.X R6, RZ, RZ, R6, P5 ;  /* 0x000000ffff06c224 */ /* 0x001fe200028e0606 */
[----:B------:R-:W-:-:S04]  /*17ab0*/  @!P3 LEA R8, P5, R11, R5, 0x1 ;  /* 0x000000050b08b211 */ /* 0x000fc800078a08ff */
[----:B------:R-:W-:Y:S01]  /*17ac0*/  @!P4 LOP3.LUT R7, R7, R6, RZ, 0x3c, !PT ;  /* 0x000000060707c212 */ /* 0x000fe200078e3cff */
[----:B------:R-:W-:-:S03]  /*17ad0*/  @!P3 IMAD.X R5, RZ, RZ, R9, P5 ;  /* 0x000000ffff05b224 */ /* 0x000fc600028e0609 */
[----:B------:R-:W-:-:S04]  /*17ae0*/  @!P4 LOP3.LUT R6, R7, R6, RZ, 0x3c, !PT ;  /* 0x000000060706c212 */ /* 0x000fc800078e3cff */
[----:B------:R-:W-:-:S05]  /*17af0*/  @!P4 LOP3.LUT R7, R7, R6, RZ, 0x3c, !PT ;  /* 0x000000060707c212 */ /* 0x000fca00078e3cff */
[----:B-----5:R-:W-:Y:S04]  /*17b00*/  @!P4 LDGSTS.E.BYPASS.LTC128B.128 [R10+0x15400], desc[UR4][R6.64], !P2 ;  /* 0x15400000060acfae */ /* 0x020fe8000d101d44 */
[----:B------:R-:W-:Y:S04]  /*17b10*/  @!P4 LDGSTS.E.BYPASS.LTC128B.128 [R10+0x19400], desc[UR4][R6.64+0x80], !P1 ;  /* 0x19400080060acfae */ /* 0x000fe8000c901d44 */
[----:B------:R0:W-:Y:S02]  /*17b20*/  @!P4 LDGSTS.E.BYPASS.LTC128B.128 [R10+0x1d400], desc[UR4][R6.64+0x100], !P0 ;  /* 0x1d400100060acfae */ /* 0x0001e4000c101d44 */
[----:B0-----:R-:W-:-:S02]  /*17b30*/  @!P3 IMAD.MOV.U32 R6, RZ, RZ, R8 ;  /* 0x000000ffff06b224 */ /* 0x001fc400078e0008 */
[----:B------:R-:W-:Y:S01]  /*17b40*/  @!P3 IMAD.MOV.U32 R7, RZ, RZ, R5 ;  /* 0x000000ffff07b224 */ /* 0x000fe200078e0005 */
[----:B------:R-:W-:Y:S01]  /*17b50*/  SHFL.IDX PT, R8, R3, 0x2, 0x181f ;  /* 0x00581f0003087f89 */ /* 0x000fe200000e0000 */
[----:B------:R-:W-:-:S03]  /*17b60*/  VIADD R5, R2, 0x20 ;  /* 0x0000002002057836 */ /* 0x000fc60000000000 */
[----:B------:R-:W-:Y:S04]  /*17b70*/  @!P3 LDGSTS.E.BYPASS.LTC128B.128 [R10+0x15c00], desc[UR4][R6.64], !P2 ;  /* 0x15c00000060abfae */ /* 0x000fe8000d101d44 */
[----:B------:R-:W-:Y:S04]  /*17b80*/  @!P3 LDGSTS.E.BYPASS.LTC128B.128 [R10+0x19c00], desc[UR4][R6.64+0x80], !P1 ;  /* 0x19c00080060abfae */ /* 0x000fe8000c901d44 */
[----:B------:R0:W-:Y:S01]  /*17b90*/  @!P3 LDGSTS.E.BYPASS.LTC128B.128 [R10+0x1dc00], desc[UR4][R6.64+0x100], !P0 ;  /* 0x1dc00100060abfae */ /* 0x0001e2000c101d44 */
[----:B------:R-:W-:-:S03]  /*17ba0*/  ISETP.GE.AND P3, PT, R5, R0, PT ;  /* 0x000000000500720c */ /* 0x000fc60003f66270 */
[----:B------:R-:W1:Y:S10]  /*17bb0*/  SHFL.IDX PT, R5, R4, 0x2, 0x181f ;  /* 0x00581f0004057f89 */ /* 0x000e7400000e0000 */
        /* <DEDUP_REMOVED lines=53> */
.L_x_5676:
        /* <DEDUP_REMOVED lines=16> */
.L_x_5555:
[----:B------:R-:W-:Y:S05]  /*18010*/  BSYNC B0 ;  /* 0x0000000000007941 */ /* 0x000fea0003800000 */
.L_x_5554:
[----:B------:R-:W-:Y:S01]  /*18020*/  NOP ;  /* 0x0000000000007918 */ /* 0x000fe20000000000 */
[----:B------:R-:W-:Y:S01]  /*18030*/  PLOP3.LUT P0, PT, PT, PT, PT, 0x80, 0x0 ;  /* 0x000000000000781c */ /* 0x000fe20003f0f070 */
[----:B0-----:R-:W-:-:S12]  /*18040*/  VIADD R6, R18, 0x36800 ;  /* 0x0003680012067836 */ /* 0x001fd80000000000 */
.L_x_5556:
        /* <DEDUP_REMOVED lines=18> */
.L_x_5677:
[----:B------:R-:W-:Y:S05]  /*18170*/  BSYNC B0 ;  /* 0x0000000000007941 */ /* 0x000fea0003800000 */
.L_x_5557:
        /* <DEDUP_REMOVED lines=55> */
.L_x_5565:
[----:B------:R-:W-:Y:S01]  /*184f0*/  IMAD R3, R9, 0x8, R18 ;  /* 0x0000000809037824 */ /* 0x000fe200078e0212 */
[----:B------:R-:W-:Y:S01]  /*18500*/  SHF.L.U32 R2, R13, 0x1f, RZ ;  /* 0x0000001f0d027819 */ /* 0x000fe200000006ff */
[----:B------:R-:W-:Y:S03]  /*18510*/  BSSY B3, `(.L_x_5566) ;  /* 0x0000003000037945 */ /* 0x000fe60003800000 */
[----:B------:R-:W1:Y:S02]  /*18520*/  SYNCS.PHASECHK.TRANS64.TRYWAIT P0, [R3+URZ+0x36840], R2 ;  /* 0x03684002030075a7 */ /* 0x000e64000800017f */
[----:B-1----:R-:W-:Y:S05]  /*18530*/  @!P0 BRA `(.L_x_5567) ;  /* 0x0000004c00648947 */ /* 0x002fea0003800000 */
.L_x_5678:
[----:B------:R-:W-:Y:S05]  /*18540*/  BSYNC B3 ;  /* 0x0000000000037941 */ /* 0x000fea0003800000 */
.L_x_5566:
        /* <DEDUP_REMOVED lines=12> */
.L_x_5569:
[----:B------:R-:W-:Y:S05]  /*18610*/  BSYNC B3 ;  /* 0x0000000000037941 */ /* 0x000fea0003800000 */
.L_x_5568:
        /* <DEDUP_REMOVED lines=12> */
.L_x_5570:
        /* <DEDUP_REMOVED lines=16> */
.L_x_5571:
        /* <DEDUP_REMOVED lines=16> */
.L_x_5572:
        /* <DEDUP_REMOVED lines=16> */
.L_x_5679:
[----:B------:R-:W-:Y:S05]  /*189e0*/  BSYNC B3 ;  /* 0x0000000000037941 */ /* 0x000fea0003800000 */
.L_x_5573:
        /* <DEDUP_REMOVED lines=12> */
.L_x_5576:
[----:B------:R-:W-:Y:S05]  /*18ab0*/  BSYNC B3 ;  /* 0x0000000000037941 */ /* 0x000fea0003800000 */
.L_x_5575:
        /* <DEDUP_REMOVED lines=13> */
.L_x_5577:
        /* <DEDUP_REMOVED lines=15> */
.L_x_5578:
        /* <DEDUP_REMOVED lines=15> */
.L_x_5579:
        /* <DEDUP_REMOVED lines=12> */
.L_x_5564:
[----:B------:R-:W-:Y:S05]  /*18e30*/  BSYNC B1 ;  /* 0x0000000000017941 */ /* 0x000fea0003800000 */
.L_x_5563:
[----:B0-----:R-:W2:Y:S01]  /*18e40*/  LDL.LU R0, [R1+0x40] ;  /* 0x0000400001007983 */ /* 0x001ea20000300800 */
[----:B------:R-:W-:-:S03]  /*18e50*/  IMAD.MOV.U32 R19, RZ, RZ, R9 ;  /* 0x000000ffff137224 */ /* 0x000fc600078e0009 */
[----:B------:R0:W-:Y:S02]  /*18e60*/  STL [R1+0x14], R13 ;  /* 0x0000140d01007387 */ /* 0x0001e40000100800 */
[----:B0-2---:R-:W-:-:S07]  /*18e70*/  VIADD R0, R0, 0xfffffffd ;  /* 0xfffffffd00007836 */ /* 0x005fce0000000000 */
.L_x_5562:
[----:B------:R-:W-:Y:S05]  /*18e80*/  BSYNC B2 ;  /* 0x0000000000027941 */ /* 0x000fea0003800000 */
.L_x_5561:
[----:B------:R-:W-:Y:S01]  /*18e90*/  VIADD R12, R12, 0xfffffffe ;  /* 0xfffffffe0c0c7836 */ /* 0x000fe20000000000 */
[----:B------:R-:W-:-:S04]  /*18ea0*/  LOP3.LUT R4, RZ, R4, RZ, 0x33, !PT ;  /* 0x00000004ff047212 */ /* 0x000fc800078e33ff */
[----:B------:R-:W-:-:S13]  /*18eb0*/  ISETP.NE.AND P0, PT, R12, R4, PT ;  /* 0x000000040c00720c */ /* 0x000fda0003f05270 */
[----:B------:R-:W-:Y:S05]  /*18ec0*/  @!P0 BRA `(.L_x_5560) ;  /* 0x0000001400cc8947 */ /* 0x000fea0003800000 */
[----:B------:R-:W-:-:S07]  /*18ed0*/  IMAD.MOV.U32 R9, RZ, RZ, R17 ;  /* 0x000000ffff097224 */ /* 0x000fce00078e0011 */
.L_x_5614:
        /* <DEDUP_REMOVED lines=36> */
.L_x_5582:
[----:B------:R-:W-:Y:S01]  /*19120*/  IMAD R3, R4, 0x8, R18 ;  /* 0x0000000804037824 */ /* 0x000fe200078e0212 */
[----:B------:R-:W-:Y:S01]  /*19130*/  SHF.L.U32 R2, R5, 0x1f, RZ ;  /* 0x0000001f05027819 */ /* 0x000fe200000006ff */
[----:B------:R-:W-:Y:S03]  /*19140*/  BSSY B2, `(.L_x_5583) ;  /* 0x0000003000027945 */ /* 0x000fe60003800000 */
[----:B------:R-:W1:Y:S02]  /*19150*/  SYNCS.PHASECHK.TRANS64.TRYWAIT P0, [R3+URZ+0x36840], R2 ;  /* 0x03684002030075a7 */ /* 0x000e64000800017f */
[----:B-1----:R-:W-:Y:S05]  /*19160*/  @!P0 BRA `(.L_x_5584) ;  /* 0x0000004000808947 */ /* 0x002fea0003800000 */
.L_x_5680:
[----:B------:R-:W-:Y:S05]  /*19170*/  BSYNC B2 ;  /* 0x0000000000027941 */ /* 0x000fea0003800000 */
.L_x_5583:
        /* <DEDUP_REMOVED lines=12> */
.L_x_5586:
[----:B------:R-:W-:Y:S05]  /*19240*/  BSYNC B2 ;  /* 0x0000000000027941 */ /* 0x000fea0003800000 */
.L_x_5585:
        /* <DEDUP_REMOVED lines=12> */
.L_x_5587:
        /* <DEDUP_REMOVED lines=16> */
.L_x_5588:
        /* <DEDUP_REMOVED lines=16> */
.L_x_5589:
        /* <DEDUP_REMOVED lines=16> */
.L_x_5681:
[----:B------:R-:W-:Y:S05]  /*19610*/  BSYNC B2 ;  /* 0x0000000000027941 */ /* 0x000fea0003800000 */
.L_x_5590:
        /* <DEDUP_REMOVED lines=11> */
.L_x_5593:
[----:B------:R-:W-:Y:S05]  /*196d0*/  BSYNC B2 ;  /* 0x0000000000027941 */ /* 0x000fea0003800000 */
.L_x_5592:
        /* <DEDUP_REMOVED lines=12> */
.L_x_5594:
        /* <DEDUP_REMOVED lines=15> */
.L_x_5595:
        /* <DEDUP_REMOVED lines=15> */
.L_x_5596:
        /* <DEDUP_REMOVED lines=12> */
.L_x_5581:
[----:B------:R-:W-:Y:S05]  /*19a40*/  BSYNC B1 ;  /* 0x0000000000017941 */ /* 0x000fea0003800000 */
.L_x_5580:
        /* <DEDUP_REMOVED lines=36> */
.L_x_5599:
[----:B------:R-:W-:Y:S01]  /*19c90*/  IMAD R2, R19, 0x8, R18 ;  /* 0x0000000813027824 */ /* 0x000fe200078e0212 */
[----:B------:R-:W-:Y:S01]  /*19ca0*/  SHF.L.U32 R3, R12, 0x1f, RZ ;  /* 0x0000001f0c037819 */ /* 0x000fe200000006ff */
[----:B------:R-:W-:Y:S03]  /*19cb0*/  BSSY B2, `(.L_x_5600) ;  /* 0x0000003000027945 */ /* 0x000fe60003800000 */
[----:B------:R-:W2:Y:S02]  /*19cc0*/  SYNCS.PHASECHK.TRANS64.TRYWAIT P0, [R2+URZ+0x36840], R3 ;  /* 0x03684003020075a7 */ /* 0x000ea4000800017f */
[----:B--2---:R-:W-:Y:S05]  /*19cd0*/  @!P0 BRA `(.L_x_5601) ;  /* 0x0000003400cc8947 */ /* 0x004fea0003800000 */
.L_x_5682:
[----:B------:R-:W-:Y:S05]  /*19ce0*/  BSYNC B2 ;  /* 0x0000000000027941 */ /* 0x000fea0003800000 */
.L_x_5600:
        /* <DEDUP_REMOVED lines=12> */
.L_x_5603:
[----:B------:R-:W-:Y:S05]  /*19db0*/  BSYNC B2 ;  /* 0x0000000000027941 */ /* 0x000fea0003800000 */
.L_x_5602:
        /* <DEDUP_REMOVED lines=13> */
.L_x_5604:
        /* <DEDUP_REMOVED lines=16> */
.L_x_5605:
        /* <DEDUP_REMOVED lines=16> */
.L_x_5606:
        /* <DEDUP_REMOVED lines=15> */
.L_x_5683:
[----:B------:R-:W-:Y:S05]  /*1a180*/  BSYNC B2 ;  /* 0x0000000000027941 */ /* 0x000fea0003800000 */
.L_x_5607:
        /* <DEDUP_REMOVED lines=11> */
.L_x_5610:
[----:B------:R-:W-:Y:S05]  /*1a240*/  BSYNC B2 ;  /* 0x0000000000027941 */ /* 0x000fea0003800000 */
.L_x_5609:
        /* <DEDUP_REMOVED lines=12> */
.L_x_5611:
        /* <DEDUP_REMOVED lines=15> */
.L_x_5612:
        /* <DEDUP_REMOVED lines=15> */
.L_x_5613:
        /* <DEDUP_REMOVED lines=12> */
.L_x_5598:
[----:B------:R-:W-:Y:S05]  /*1a5b0*/  BSYNC B1 ;  /* 0x0000000000017941 */ /* 0x000fea0003800000 */
.L_x_5597:
[----:B------:R-:W2:Y:S01]  /*1a5c0*/  LDL R2, [R1+0x28] ;  /* 0x0000280001027983 */ /* 0x000ea20000100800 */
[----:B------:R-:W-:Y:S01]  /*1a5d0*/  VIADD R0, R0, 0xfffffffe ;  /* 0xfffffffe00007836 */ /* 0x000fe20000000000 */
[----:B--2---:R-:W-:-:S13]  /*1a5e0*/  ISETP.GT.AND P0, PT, R7, R2, PT ;  /* 0x000000020700720c */ /* 0x004fda0003f04270 */
[----:B------:R-:W-:Y:S05]  /*1a5f0*/  @P0 BRA `(.L_x_5614) ;  /* 0xffffffe800380947 */ /* 0x000fea000383ffff */
.L_x_5560:
[----:B------:R-:W-:Y:S05]  /*1a600*/  BSYNC B0 ;  /* 0x0000000000007941 */ /* 0x000fea0003800000 */
.L_x_5559:
        /* <DEDUP_REMOVED lines=19> */
.L_x_5616:
[----:B------:R-:W-:Y:S05]  /*1a740*/  BSYNC B0 ;  /* 0x0000000000007941 */ /* 0x000fea0003800000 */
.L_x_5615:
        /* <DEDUP_REMOVED lines=11> */
.L_x_5684:
[----:B------:R-:W-:Y:S05]  /*1a800*/  BSYNC B1 ;  /* 0x0000000000017941 */ /* 0x000fea0003800000 */
.L_x_5619:
        /* <DEDUP_REMOVED lines=9> */
.L_x_5622:
[----:B------:R-:W-:Y:S05]  /*1a8a0*/  BSYNC B1 ;  /* 0x0000000000017941 */ /* 0x000fea0003800000 */
.L_x_5621:
        /* <DEDUP_REMOVED lines=12> */
.L_x_5623:
        /* <DEDUP_REMOVED lines=15> */
.L_x_5624:
        /* <DEDUP_REMOVED lines=15> */
.L_x_5625:
        /* <DEDUP_REMOVED lines=10> */
.L_x_5618:
[----:B------:R-:W-:Y:S05]  /*1abf0*/  BSYNC B0 ;  /* 0x0000000000007941 */ /* 0x000fea0003800000 */
.L_x_5617:
[----:B------:R-:W2:Y:S01]  /*1ac00*/  LDL.LU R4, [R1+0x14] ;  /* 0x0000140001047983 */ /* 0x000ea20000300800 */
[----:B------:R-:W-:-:S05]  /*1ac10*/  VIADD R19, R19, 0x1 ;  /* 0x0000000113137836 */ /* 0x000fca0000000000 */
[----:B------:R-:W-:-:S04]  /*1ac20*/  ISETP.NE.AND P0, PT, R19, 0x2, PT ;  /* 0x000000021300780c */ /* 0x000fc80003f05270 */
[----:B------:R-:W-:Y:S02]  /*1ac30*/  SEL R0, RZ, 0x1, P0 ;  /* 0x00000001ff007807 */ /* 0x000fe40000000000 */
[----:B------:R-:W-:Y:S02]  /*1ac40*/  SEL R19, R19, RZ, P0 ;  /* 0x000000ff13137207 */ /* 0x000fe40000000000 */
[----:B--2---:R-:W-:-:S05]  /*1ac50*/  LOP3.LUT R4, R4, R0, RZ, 0x3c, !PT ;  /* 0x0000000004047212 */ /* 0x004fca00078e3cff */
[----:B------:R2:W-:Y:S02]  /*1ac60*/  STL [R1+0x14], R4 ;  /* 0x0000140401007387 */ /* 0x0005e40000100800 */
.L_x_5539:
[----:B------:R-:W-:Y:S05]  /*1ac70*/  BSYNC B7 ;  /* 0x0000000000077941 */ /* 0x000fea0003800000 */
.L_x_5537:
        /* <DEDUP_REMOVED lines=14> */
.L_x_5626:
[----:B------:R-:W0:Y:S01]  /*1ad60*/  S2R R0, SR_TID.X ;  /* 0x0000000000007919 */ /* 0x000e220000002100 */
[----:B------:R-:W-:Y:S01]  /*1ad70*/  UMOV UR4, 0xffffffff ;  /* 0xffffffff00047882 */ /* 0x000fe20000000000 */
[----:B0-----:R-:W-:-:S04]  /*1ad80*/  LOP3.LUT R10, R0, 0x1f, RZ, 0xc0, !PT ;  /* 0x0000001f000a7812 */ /* 0x001fc800078ec0ff */
[----:B------:R-:W-:Y:S01]  /*1ad90*/  ISETP.NE.AND P0, PT, R10, 0x1f, PT ;  /* 0x0000001f0a00780c */ /* 0x000fe20003f05270 */
[----:B------:R-:W-:-:S12]  /*1ada0*/  BRA.DIV UR4, `(.L_x_5628) ;  /* 0x0000002604d47947 */ /* 0x000fd8000b800000 */
[----:B------:R-:W3:Y:S01]  /*1adb0*/  LDL.LU R3, [R1] ;  /* 0x0000000001037983 */ /* 0x000ee20000300800 */
[----:B------:R-:W-:-:S03]  /*1adc0*/  ULDC UR4, c[0x0][0xc3c] ;  /* 0x00030f0000047ab9 */ /* 0x000fc60000000800 */
[----:B-1----:R-:W4:Y:S01]  /*1add0*/  LDL R8, [R1+0xc] ;  /* 0x00000c0001087983 */ /* 0x002f220000100800 */
[----:B------:R-:W-:Y:S01]  /*1ade0*/  ULDC.64 UR6, c[0x0][0x208] ;  /* 0x0000820000067ab9 */ /* 0x000fe20000000a00 */
[----:B----4-:R-:W-:Y:S02]  /*1adf0*/  IMAD.IADD R0, R8, 0x1, R10 ;  /* 0x0000000108007824 */ /* 0x010fe400078e020a */
[----:B---3--:R-:W-:-:S03]  /*1ae00*/  IMAD.MOV.U32 R8, RZ, RZ, R3 ;  /* 0x000000ffff087224 */ /* 0x008fc600078e0003 */
[----:B------:R-:W-:-:S13]  /*1ae10*/  ISETP.GE.OR P1, PT, R0, UR4, !P0 ;  /* 0x0000000400007c0c */ /* 0x000fda000c726670 */
[----:B------:R-:W0:Y:S08]  /*1ae20*/  @!P1 LDC.64 R2, c[0x0][0xc80] ;  /* 0x00032000ff029b82 */ /* 0x000e300000000a00 */
[----:B------:R-:W1:Y:S01]  /*1ae30*/  @!P1 LDC.64 R6, c[0x0][0xc78] ;  /* 0x00031e00ff069b82 */ /* 0x000e620000000a00 */
[----:B0-----:R-:W-:-:S05]  /*1ae40*/  @!P1 IMAD.WIDE R2, R0, 0x4, R2 ;  /* 0x0000000400029825 */ /* 0x001fca00078e0202 */
[----:B------:R1:W3:Y:S02]  /*1ae50*/  @!P1 LDG.E R5, desc[UR6][R2.64] ;  /* 0x0000000602059981 */ /* 0x0002e4000c1e1900 */
[----:B-1----:R-:W-:-:S06]  /*1ae60*/  @!P1 IMAD.WIDE R2, R0, 0x4, R6 ;  /* 0x0000000400029825 */ /* 0x002fcc00078e0206 */
[----:B------:R-:W4:Y:S01]  /*1ae70*/  @!P1 LDG.E R2, desc[UR6][R2.64] ;  /* 0x0000000602029981 */ /* 0x000f22000c1e1900 */
[----:B------:R-:W-:Y:S02]  /*1ae80*/  CS2R R6, SRZ ;  /* 0x0000000000067805 */ /* 0x000fe4000001ff00 */
[C---:B------:R-:W-:Y:S02]  /*1ae90*/  ISETP.GE.U32.AND P2, PT, R10.reuse, 0x2, PT ;  /* 0x000000020a00780c */ /* 0x040fe40003f46070 */
[C---:B------:R-:W-:Y:S01]  /*1aea0*/  ISETP.GE.U32.AND P3, PT, R10.reuse, 0x4, PT ;  /* 0x000000040a00780c */ /* 0x040fe20003f66070 */
[----:B--2---:R-:W-:Y:S01]  /*1aeb0*/  SHFL.IDX PT, R4, R8, RZ, 0x1f ;  /* 0x00001fff08047589 */ /* 0x004fe200000e0000 */
[C---:B------:R-:W-:Y:S02]  /*1aec0*/  ISETP.GE.U32.AND P4, PT, R10.reuse, 0x8, PT ;  /* 0x000000080a00780c */ /* 0x040fe40003f86070 */
[----:B------:R-:W-:Y:S01]  /*1aed0*/  ISETP.GE.U32.AND P5, PT, R10, 0x10, PT ;  /* 0x000000100a00780c */ /* 0x000fe20003fa6070 */
[----:B------:R-:W-:Y:S01]  /*1aee0*/  SHFL.IDX PT, R0, R8, 0x1, 0x1f ;  /* 0x00201f0008007f89 */ /* 0x000fe200000e0000 */
[----:B---3--:R-:W-:-:S02]  /*1aef0*/  @!P1 IMAD.MOV.U32 R6, RZ, RZ, R5 ;  /* 0x000000ffff069224 */ /* 0x008fc400078e0005 */
[----:B----4-:R-:W-:Y:S01]  /*1af00*/  @!P1 IMAD.MOV.U32 R7, RZ, RZ, R2 ;  /* 0x000000ffff079224 */ /* 0x010fe200078e0002 */
[----:B------:R-:W-:-:S03]  /*1af10*/  ISETP.NE.AND P1, PT, R10, RZ, PT ;  /* 0x000000ff0a00720c */ /* 0x000fc60003f25270 */
[----:B------:R-:W-:-:S05]  /*1af20*/  IMAD R2, R7, R6, RZ ;  /* 0x0000000607027224 */ /* 0x000fca00078e02ff */
[----:B------:R-:W0:Y:S02]  /*1af30*/  SHFL.UP PT, R3, R2, 0x1, RZ ;  /* 0x0420000002037989 */ /* 0x000e2400000e00ff */
[----:B0-----:R-:W-:-:S05]  /*1af40*/  SEL R5, R3, RZ, P1 ;  /* 0x000000ff03057207 */ /* 0x001fca0000800000 */
[----:B------:R-:W-:Y:S02]  /*1af50*/  IMAD.IADD R2, R2, 0x1, R5 ;  /* 0x0000000102027824 */ /* 0x000fe400078e0205 */
[----:B------:R-:W-:-:S03]  /*1af60*/  IMAD.MOV.U32 R5, RZ, RZ, RZ ;  /* 0x000000ffff057224 */ /* 0x000fc600078e00ff */
        /* <DEDUP_REMOVED lines=13> */
.L_x_5694:
[----:B------:R-:W-:Y:S02]  /*1b040*/  ULDC UR4, c[0x0][0xc38] ;  /* 0x00030e0000047ab9 */ /* 0x000fe40000000800 */
[----:B------:R-:W-:-:S04]  /*1b050*/  IMAD.U32 R8, RZ, RZ, UR4 ;  /* 0x00000004ff087e24 */ /* 0x000fc8000f8e00ff */
[----:B-1----:R-:W-:-:S04]  /*1b060*/  IMAD R9, R9, R8, RZ ;  /* 0x0000000809097224 */ /* 0x002fc800078e02ff */
[----:B------:R-:W-:-:S05]  /*1b070*/  IMAD.IADD R0, R0, 0x1, R9 ;  /* 0x0000000100007824 */ /* 0x000fca00078e0209 */
[----:B------:R-:W-:-:S13]  /*1b080*/  ISETP.GT.AND P6, PT, R0, R4, PT ;  /* 0x000000040000720c */ /* 0x000fda0003fc4270 */
[----:B------:R-:W-:Y:S05]  /*1b090*/  @P6 BRA `(.L_x_5629) ;  /* 0x0000000000b06947 */ /* 0x000fea0003800000 */
.L_x_5632:
        /* <DEDUP_REMOVED lines=38> */
.L_x_5702:
[----:B------:R-:W-:Y:S02]  /*1b300*/  ULDC UR4, c[0x0][0xc38] ;  /* 0x00030e0000047ab9 */ /* 0x000fe40000000800 */
[----:B------:R-:W-:-:S04]  /*1b310*/  IMAD.U32 R8, RZ, RZ, UR4 ;  /* 0x00000004ff087e24 */ /* 0x000fc8000f8e00ff */
[----:B-1----:R-:W-:-:S04]  /*1b320*/  IMAD R9, R9, R8, RZ ;  /* 0x0000000809097224 */ /* 0x002fc800078e02ff */
[----:B------:R-:W-:-:S05]  /*1b330*/  IMAD.IADD R0, R9, 0x1, R0 ;  /* 0x0000000109007824 */ /* 0x000fca00078e0200 */
[----:B------:R-:W-:-:S13]  /*1b340*/  ISETP.GT.AND P6, PT, R0, R4, PT ;  /* 0x000000040000720c */ /* 0x000fda0003fc4270 */
[----:B------:R-:W-:Y:S05]  /*1b350*/  @!P6 BRA `(.L_x_5632) ;  /* 0xfffffffc0050e947 */ /* 0x000fea000383ffff */
.L_x_5629:
        /* <DEDUP_REMOVED lines=12> */
.L_x_5707:
[----:B------:R-:W-:-:S13]  /*1b420*/  ISETP.NE.AND P0, PT, R3, RZ, PT ;  /* 0x000000ff0300720c */ /* 0x000fda0003f05270 */
[----:B------:R-:W-:Y:S05]  /*1b430*/  @!P0 BRA `(.L_x_5634) ;  /* 0x0000000000148947 */ /* 0x000fea0003800000 */
[----:B------:R-:W-:Y:S01]  /*1b440*/  UMOV UR4, 0xffffffff ;  /* 0xffffffff00047882 */ /* 0x000fe20000000000 */
[----:B---3--:R-:W-:Y:S02]  /*1b450*/  VIADD R10, R10, 0xffffffff ;  /* 0xffffffff0a0a7836 */ /* 0x008fe40000000000 */
[----:B------:R-:W-:Y:S05]  /*1b460*/  BRA.DIV UR4, `(.L_x_5635) ;  /* 0x0000002a04c47947 */ /* 0x000fea000b800000 */
[----:B0-----:R0:W1:Y:S02]  /*1b470*/  SHFL.IDX PT, R2, R2, R10, 0x1f ;  /* 0x00001f0a02027589 */ /* 0x00106400000e0000 */
.L_x_5710:
[----:B-1----:R-:W-:-:S07]  /*1b480*/  IMAD.MOV.U32 R5, RZ, RZ, R2 ;  /* 0x000000ffff057224 */ /* 0x002fce00078e0002 */
.L_x_5634:
        /* <DEDUP_REMOVED lines=31> */
[----:B---3--:R-:W-:Y:S02]  /*1b680*/  IMAD R6, R2, R5, RZ ;  /* 0x0000000502067224 */ /* 0x008fe400078e02ff */
        /* <DEDUP_REMOVED lines=30> */
.L_x_5636:
[----:B------:R-:W2:Y:S01]  /*1b870*/  LDL R5, [R1+0xc] ;  /* 0x00000c0001057983 */ /* 0x000ea20000100800 */
[----:B0-----:R-:W2:Y:S01]  /*1b880*/  LDC.64 R2, c[0x0][0xc90] ;  /* 0x00032400ff027b82 */ /* 0x001ea20000000a00 */
[----:B------:R-:W-:Y:S01]  /*1b890*/  ULDC.64 UR4, c[0x0][0x208] ;  /* 0x0000820000047ab9 */ /* 0x000fe20000000a00 */
[----:B--2---:R-:W-:-:S05]  /*1b8a0*/  IMAD.WIDE R2, R5, 0x4, R2 ;  /* 0x0000000405027825 */ /* 0x004fca00078e0202 */
[----:B---3--:R-:W2:Y:S02]  /*1b8b0*/  LDG.E R6, desc[UR4][R2.64] ;  /* 0x0000000402067981 */ /* 0x008ea4000c1e1900 */
        /* <DEDUP_REMOVED lines=59> */
.L_x_5637:
[----:B0-----:R-:W-:-:S05]  /*1bc70*/  LOP3.LUT R3, RZ, R4, RZ, 0x33, !PT ;  /* 0x00000004ff037212 */ /* 0x001fca00078e33ff */
[----:B------:R-:W-:-:S05]  /*1bc80*/  IMAD.IADD R0, R0, 0x1, R3 ;  /* 0x0000000100007824 */ /* 0x000fca00078e0203 */
[----:B------:R2:W-:Y:S01]  /*1bc90*/  STL [R1+0x4], R0 ;  /* 0x0000040001007387 */ /* 0x0005e20000100800 */
[----:B------:R-:W-:Y:S05]  /*1bca0*/  BRA `(.L_x_5638) ;  /* 0x0000000000287947 */ /* 0x000fea0003800000 */
.L_x_5630:
        /* <DEDUP_REMOVED lines=10> */
.L_x_5638:
[----:B0-----:R-:W3:Y:S04]  /*1bd50*/  LDL R3, [R1+0x8] ;  /* 0x0000080001037983 */ /* 0x001ee80000100800 */
[----:B-1----:R-:W4:Y:S04]  /*1bd60*/  LDL R2, [R1+0xc] ;  /* 0x00000c0001027983 */ /* 0x002f280000100800 */
[----:B------:R-:W5:Y:S04]  /*1bd70*/  LDL R4, [R1] ;  /* 0x0000000001047983 */ /* 0x000f680000100800 */
[----:B------:R-:W5:Y:S01]  /*1bd80*/  LDL R5, [R1+0x4] ;  /* 0x0000040001057983 */ /* 0x000f620000100800 */
[----:B------:R-:W-:Y:S05]  /*1bd90*/  WARPSYNC.ALL ;  /* 0x0000000000007948 */ /* 0x000fea0003800000 */
[----:B--2---:R-:W0:Y:S02]  /*1bda0*/  S2R R0, SR_TID.X ;  /* 0x0000000000007919 */ /* 0x004e240000002100 */
        /* <DEDUP_REMOVED lines=10> */
.L_x_5627:
[----:B------:R-:W2:Y:S01]  /*1be50*/  LDL R0, [R1+0xc] ;  /* 0x00000c0001007983 */ /* 0x000ea20000100800 */
[----:B------:R-:W-:Y:S02]  /*1be60*/  ULDC UR4, c[0x0][0xc3c] ;  /* 0x00030f0000047ab9 */ /* 0x000fe40000000800 */
[----:B--2---:R-:W-:-:S13]  /*1be70*/  ISETP.GE.AND P0, PT, R0, UR4, PT ;  /* 0x0000000400007c0c */ /* 0x004fda000bf06270 */
[----:B------:R-:W-:Y:S05]  /*1be80*/  @!P0 BRA `(.L_x_5639) ;  /* 0xffffff9c00d48947 */ /* 0x000fea000383ffff */
[----:B------:R-:W-:Y:S05]  /*1be90*/  BSYNC B8 ;  /* 0x0000000000087941 */ /* 0x000fea0003800000 */
.L_x_5531:
[----:B0-----:R-:W2:Y:S01]  /*1bea0*/  LDL.LU R0, [R1+0x58] ;  /* 0x0000580001007983 */ /* 0x001ea20000300800 */
[----:B------:R-:W-:Y:S01]  /*1beb0*/  BSSY B0, `(.L_x_5640) ;  /* 0x000000b000007945 */ /* 0x000fe20003800000 */
[----:B-1-3--:R-:W0:Y:S01]  /*1bec0*/  S2R R5, SR_CgaCtaId ;  /* 0x0000000000057919 */ /* 0x00ae220000008800 */
        /* <DEDUP_REMOVED lines=9> */
.L_x_5711:
[----:B------:R-:W-:Y:S05]  /*1bf60*/  BSYNC B0 ;  /* 0x0000000000007941 */ /* 0x000fea0003800000 */
.L_x_5640:
[----:B------:R-:W-:-:S03]  /*1bf70*/  UMOV UR4, 0xffffffff ;  /* 0xffffffff00047882 */ /* 0x000fc60000000000 */
[----:B------:R-:W-:Y:S05]  /*1bf80*/  BRA.DIV UR4, `(.L_x_5642) ;  /* 0x00000022043c7947 */ /* 0x000fea000b800000 */
[----:B------:R-:W1:Y:S02]  /*1bf90*/  S2R R2, SR_TID.X ;  /* 0x0000000000027919 */ /* 0x000e640000002100 */
[----:B-1----:R-:W-:-:S04]  /*1bfa0*/  SHF.R.U32.HI R2, RZ, 0x5, R2 ;  /* 0x00000005ff027819 */ /* 0x002fc80000011602 */
[----:B------:R-:W-:-:S05]  /*1bfb0*/  LOP3.LUT R2, R2, 0x3, RZ, 0xc0, !PT ;  /* 0x0000000302027812 */ /* 0x000fca00078ec0ff */
[----:B------:R1:W2:Y:S02]  /*1bfc0*/  SHFL.IDX PT, R14, R2, RZ, 0x1f ;  /* 0x00001fff020e7589 */ /* 0x0002a400000e0000 */
.L_x_5714:
[----:B--2---:R-:W-:Y:S01]  /*1bfd0*/  ISETP.NE.AND P0, PT, R14, RZ, PT ;  /* 0x000000ff0e00720c */ /* 0x004fe20003f05270 */
[----:B------:R-:W-:-:S12]  /*1bfe0*/  BSSY B0, `(.L_x_5643) ;  /* 0x0000027000007945 */ /* 0x000fd80003800000 */
[----:B------:R-:W-:Y:S05]  /*1bff0*/  @P0 BRA `(.L_x_5644) ;  /* 0x0000000000940947 */ /* 0x000fea0003800000 */
[----:B------:R-:W-:-:S03]  /*1c000*/  UMOV UR4, 0xffffffff ;  /* 0xffffffff00047882 */ /* 0x000fc60000000000 */
[----:B------:R-:W-:Y:S05]  /*1c010*/  BRA.DIV UR4, `(.L_x_5645) ;  /* 0x00000022044c7947 */ /* 0x000fea000b800000 */
[----:B------:R-:W-:-:S13]  /*1c020*/  ELECT P6, URZ, PT ;  /* 0x00000000003f782f */ /* 0x000fda00038c0000 */
.L_x_5717:
        /* <DEDUP_REMOVED lines=8> */
.L_x_5646:
        /* <DEDUP_REMOVED lines=13> */
.L_x_5718:
[----:B------:R-:W1:Y:S02]  /*1c180*/  SYNCS.PHASECHK.TRANS64.TRYWAIT P0, [R7+URZ], R2 ;  /* 0x00000002070075a7 */ /* 0x000e64000800017f */
[----:B-1----:R-:W-:Y:S05]  /*1c190*/  @!P0 BRA `(.L_x_5648) ;  /* 0x0000002000208947 */ /* 0x002fea0003800000 */
.L_x_5719:
[----:B------:R-:W-:Y:S05]  /*1c1a0*/  @!P2 BRA `(.L_x_5649) ;  /* 0x000000000004a947 */ /* 0x000fea0003800000 */
[----:B------:R-:W-:Y:S01]  /*1c1b0*/  BPT.TRAP 0x1 ;  /* 0x000000040000795c */ /* 0x000fe20000300000 */
.L_x_5649:
[----:B------:R-:W-:-:S04]  /*1c1c0*/  VIADD R0, R0, 0x36860 ;  /* 0x0003686000007836 */ /* 0x000fc80000000000 */
[----:B------:R-:W-:-:S04]  /*1c1d0*/  IMAD R4, R19, 0x8, R0 ;  /* 0x0000000813047824 */ /* 0x000fc800078e0200 */
[----:B------:R-:W2:Y:S02]  /*1c1e0*/  SYNCS.PHASECHK.TRANS64.TRYWAIT P0, [R4+URZ], R5 ;  /* 0x00000005040075a7 */ /* 0x000ea4000800017f */
[----:B--2---:R-:W-:Y:S05]  /*1c1f0*/  @!P0 BRA `(.L_x_5650) ;  /* 0x00000020001c8947 */ /* 0x004fea0003800000 */
.L_x_5720:
[----:B------:R-:W-:-:S07]  /*1c200*/  IMAD R3, R3, 0x8, R0 ;  /* 0x0000000803037824 */ /* 0x000fce00078e0200 */
.L_x_5651:
[----:B---3--:R3:W4:Y:S02]  /*1c210*/  SYNCS.PHASECHK.TRANS64.TRYWAIT P0, [R3+URZ], R2 ;  /* 0x00000002030075a7 */ /* 0x008724000800017f */
[----:B----4-:R-:W-:Y:S05]  /*1c220*/  @!P0 NANOSLEEP.SYNCS 0x989680 ;  /* 0x009896800000895d */ /* 0x010fea0003900000 */
[----:B------:R-:W4:Y:S02]  /*1c230*/  @!P0 SYNCS.PHASECHK.TRANS64 P0, [R3+URZ], R2 ;  /* 0x00000002030085a7 */ /* 0x000f24000800007f */
[----:B----4-:R-:W-:Y:S05]  /*1c240*/  @!P0 BRA `(.L_x_5651) ;  /* 0xfffffffc00f08947 */ /* 0x010fea000383ffff */
.L_x_5644:
[----:B------:R-:W-:Y:S05]  /*1c250*/  BSYNC B0 ;  /* 0x0000000000007941 */ /* 0x000fea0003800000 */
.L_x_5643:
[----:B------:R-:W-:Y:S05]  /*1c260*/  EXIT ;  /* 0x000000000000794d */ /* 0x000fea0003800000 */
.L_x_5470:
[----:B0-----:R-:W-:-:S04]  /*1c270*/  IMAD.U32 R3, RZ, RZ, UR60 ;  /* 0x0000003cff037e24 */ /* 0x001fc8000f8e00ff */
[----:B------:R0:W1:Y:S03]  /*1c280*/  SYNCS.PHASECHK.TRANS64.TRYWAIT P1, [R3+URZ+0x36800], R0 ;  /* 0x03680000030075a7 */ /* 0x000066000802017f */
[----:B-1----:R-:W-:Y:S05]  /*1c290*/  @!P1 NANOSLEEP.SYNCS 0x989680 ;  /* 0x009896800000995d */ /* 0x002fea0003900000 */
[----:B------:R-:W1:Y:S02]  /*1c2a0*/  @!P1 SYNCS.PHASECHK.TRANS64 P1, [R3+URZ+0x36800], R0 ;  /* 0x03680000030095a7 */ /* 0x000e64000802007f */
[----:B-1----:R-:W-:Y:S05]  /*1c2b0*/  @!P1 BRA `(.L_x_5470) ;  /* 0xfffffffc00ec9947 */ /* 0x002fea000383ffff */
[----:B------:R-:W-:Y:S05]  /*1c2c0*/  BRA `(.L_x_5652) ;  /* 0xfffffe5c00bc7947 */ /* 0x000fea000383ffff */
.L_x_5474:
[----:B-1----:R1:W2:Y:S02]  /*1c2d0*/  SYNCS.PHASECHK.TRANS64.TRYWAIT P2, [R0+URZ+0x36830], R3 ;  /* 0x03683003000075a7 */ /* 0x0022a4000804017f */
[----:B--2---:R-:W-:Y:S05]  /*1c2e0*/  @!P2 NANOSLEEP.SYNCS 0x989680 ;  /* 0x009896800000a95d */ /* 0x004fea0003900000 */
[----:B------:R-:W2:Y:S02]  /*1c2f0*/  @!P2 SYNCS.PHASECHK.TRANS64 P2, [R0+URZ+0x36830], R3 ;  /* 0x036830030000a5a7 */ /* 0x000ea4000804007f */
[----:B--2---:R-:W-:Y:S05]  /*1c300*/  @!P2 BRA `(.L_x_5474) ;  /* 0xfffffffc00f0a947 */ /* 0x004fea000383ffff */
[----:B------:R-:W-:Y:S05]  /*1c310*/  BRA `(.L_x_5473) ;  /* 0xfffffe5c00e47947 */ /* 0x000fea000383ffff */
.L_x_5479:
[----:B-1----:R-:W-:-:S04]  /*1c320*/  IMAD.U32 R7, RZ, RZ, UR39 ;  /* 0x00000027ff077e24 */ /* 0x002fc8000f8e00ff */
[----:B------:R1:W2:Y:S03]  /*1c330*/  SYNCS.PHASECHK.TRANS64.TRYWAIT P3, [R7+URZ+0x36830], R6 ;  /* 0x03683006070075a7 */ /* 0x0002a6000806017f */
[----:B--2---:R-:W-:Y:S05]  /*1c340*/  @!P3 NANOSLEEP.SYNCS 0x989680 ;  /* 0x009896800000b95d */ /* 0x004fea0003900000 */
[----:B------:R-:W2:Y:S02]  /*1c350*/  @!P3 SYNCS.PHASECHK.TRANS64 P3, [R7+URZ+0x36830], R6 ;  /* 0x036830060700b5a7 */ /* 0x000ea4000806007f */
[----:B--2---:R-:W-:Y:S05]  /*1c360*/  @!P3 BRA `(.L_x_5479) ;  /* 0xfffffffc00ecb947 */ /* 0x004fea000383ffff */
[----:B------:R-:W-:Y:S05]  /*1c370*/  BRA `(.L_x_5478) ;  /* 0xfffffea8002c7947 */ /* 0x000fea000383ffff */
.L_x_5483:
[----:B---3--:R-:W-:-:S04]  /*1c380*/  IMAD.U32 R2, RZ, RZ, UR6 ;  /* 0x00000006ff027e24 */ /* 0x008fc8000f8e00ff */
[----:B------:R3:W4:Y:S03]  /*1c390*/  SYNCS.PHASECHK.TRANS64.TRYWAIT P3, [R2+URZ+0x36850], R0 ;  /* 0x03685000020075a7 */ /* 0x000726000806017f */
[----:B----4-:R-:W-:Y:S05]  /*1c3a0*/  @!P3 NANOSLEEP.SYNCS 0x989680 ;  /* 0x009896800000b95d */ /* 0x010fea0003900000 */
[----:B------:R-:W4:Y:S02]  /*1c3b0*/  @!P3 SYNCS.PHASECHK.TRANS64 P3, [R2+URZ+0x36850], R0 ;  /* 0x036850000200b5a7 */ /* 0x000f24000806007f */
[----:B----4-:R-:W-:Y:S05]  /*1c3c0*/  @!P3 BRA `(.L_x_5483) ;  /* 0xfffffffc00ecb947 */ /* 0x010fea000383ffff */
[----:B------:R-:W-:Y:S05]  /*1c3d0*/  BRA `(.L_x_5482) ;  /* 0xfffffecc00c07947 */ /* 0x000fea000383ffff */
.L_x_5489:
[----:B-1----:R-:W-:-:S04]  /*1c3e0*/  IMAD.U32 R7, RZ, RZ, UR6 ;  /* 0x00000006ff077e24 */ /* 0x002fc8000f8e00ff */
[----:B------:R1:W2:Y:S03]  /*1c3f0*/  SYNCS.PHASECHK.TRANS64.TRYWAIT P2, [R7+URZ+0x36830], R6 ;  /* 0x03683006070075a7 */ /* 0x0002a6000804017f */
[----:B--2---:R-:W-:Y:S05]  /*1c400*/  @!P2 NANOSLEEP.SYNCS 0x989680 ;  /* 0x009896800000a95d */ /* 0x004fea0003900000 */
[----:B------:R-:W2:Y:S02]  /*1c410*/  @!P2 SYNCS.PHASECHK.TRANS64 P2, [R7+URZ+0x36830], R6 ;  /* 0x036830060700a5a7 */ /* 0x000ea4000804007f */
[----:B--2---:R-:W-:Y:S05]  /*1c420*/  @!P2 BRA `(.L_x_5489) ;  /* 0xfffffffc00eca947 */ /* 0x004fea000383ffff */
[----:B------:R-:W-:Y:S05]  /*1c430*/  BRA `(.L_x_5488) ;  /* 0xfffffef400107947 */ /* 0x000fea000383ffff */
.L_x_5493:
[----:B-1----:R-:W-:-:S04]  /*1c440*/  IMAD.U32 R2, RZ, RZ, UR6 ;  /* 0x00000006ff027e24 */ /* 0x002fc8000f8e00ff */
[----:B------:R1:W2:Y:S03]  /*1c450*/  SYNCS.PHASECHK.TRANS64.TRYWAIT P2, [R2+URZ+0x36850], R0 ;  /* 0x03685000020075a7 */ /* 0x0002a6000804017f */
[----:B--2---:R-:W-:Y:S05]  /*1c460*/  @!P2 NANOSLEEP.SYNCS 0x989680 ;  /* 0x009896800000a95d */ /* 0x004fea0003900000 */
[----:B------:R-:W2:Y:S02]  /*1c470*/  @!P2 SYNCS.PHASECHK.TRANS64 P2, [R2+URZ+0x36850], R0 ;  /* 0x036850000200a5a7 */ /* 0x000ea4000804007f */
[----:B--2---:R-:W-:Y:S05]  /*1c480*/  @!P2 BRA `(.L_x_5493) ;  /* 0xfffffffc00eca947 */ /* 0x004fea000383ffff */
[----:B------:R-:W-:Y:S05]  /*1c490*/  BRA `(.L_x_5492) ;  /* 0xffffff1800d07947 */ /* 0x000fea000383ffff */
.L_x_5498:
[----:B-1----:R-:W-:-:S04]  /*1c4a0*/  IMAD.U32 R5, RZ, RZ, UR5 ;  /* 0x00000005ff057e24 */ /* 0x002fc8000f8e00ff */
[----:B------:R1:W2:Y:S03]  /*1c4b0*/  SYNCS.PHASECHK.TRANS64.TRYWAIT P0, [R5+URZ+0x36850], R0 ;  /* 0x03685000050075a7 */ /* 0x0002a6000800017f */
[----:B--2---:R-:W-:Y:S05]  /*1c4c0*/  @!P0 NANOSLEEP.SYNCS 0x989680 ;  /* 0x009896800000895d */ /* 0x004fea0003900000 */
[----:B------:R-:W2:Y:S02]  /*1c4d0*/  @!P0 SYNCS.PHASECHK.TRANS64 P0, [R5+URZ+0x36850], R0 ;  /* 0x03685000050085a7 */ /* 0x000ea4000800007f */
[----:B--2---:R-:W-:Y:S05]  /*1c4e0*/  @!P0 BRA `(.L_x_5498) ;  /* 0xfffffffc00ec8947 */ /* 0x004fea000383ffff */
[----:B------:R-:W-:Y:S05]  /*1c4f0*/  BRA `(.L_x_5497) ;  /* 0xffffff3c00487947 */ /* 0x000fea000383ffff */
.L_x_5545:
        /* <DEDUP_REMOVED lines=11> */
.L_x_5654:
[----:B------:R-:W-:Y:S05]  /*1c5b0*/  BSYNC B0 ;  /* 0x0000000000007941 */ /* 0x000fea0003800000 */
.L_x_5653:
[----:B------:R-:W-:Y:S05]  /*1c5c0*/  BRA `(.L_x_5655) ;  /* 0xffffffa800087947 */ /* 0x000fea000383ffff */
.L_x_5547:
[----:B------:R-:W-:Y:S01]  /*1c5d0*/  BSSY B0, `(.L_x_5656) ;  /* 0x0000006000007945 */ /* 0x000fe20003800000 */
[----:B------:R-:W-:-:S07]  /*1c5e0*/  IMAD.MOV.U32 R15, RZ, RZ, -0x1 ;  /* 0xffffffffff0f7424 */ /* 0x000fce00078e00ff */
[----:B--23--:R-:W-:Y:S05]  /*1c5f0*/  WARPSYNC.COLLECTIVE R15, `(.L_x_5657) ;  /* 0x000000000f0c7348 */ /* 0x00cfea0003c00000 */
[----:B------:R-:W-:Y:S02]  /*1c600*/  ELECT P6, UR62, PT ;  /* 0x00000000003e782f */ /* 0x000fe400038c0000 */
[----:B------:R-:W-:Y:S01]  /*1c610*/  MOV R14, UR62 ;  /* 0x0000003e000e7c02 */ /* 0x000fe20008000f00 */
[----:B--23--:R-:W-:Y:S10]  /*1c620*/  ENDCOLLECTIVE ;  /* 0x000000000000791b */ /* 0x00cff40003800000 */
.L_x_5657:
[----:B------:R-:W-:Y:S05]  /*1c630*/  BSYNC B0 ;  /* 0x0000000000007941 */ /* 0x000fea0003800000 */
.L_x_5656:
[----:B------:R-:W-:Y:S05]  /*1c640*/  BRA `(.L_x_5658) ;  /* 0xffffffa8000c7947 */ /* 0x000fea000383ffff */
.L_x_5549:
[----:B0-----:R0:W1:Y:S02]  /*1c650*/  SYNCS.PHASECHK.TRANS64.TRYWAIT P0, [R0+URZ+0x36840], R2 ;  /* 0x03684002000075a7 */ /* 0x001064000800017f */
[----:B-1----:R-:W-:Y:S05]  /*1c660*/  @!P0 NANOSLEEP.SYNCS 0x989680 ;  /* 0x009896800000895d */ /* 0x002fea0003900000 */
[----:B------:R-:W1:Y:S02]  /*1c670*/  @!P0 SYNCS.PHASECHK.TRANS64 P0, [R0+URZ+0x36840], R2 ;  /* 0x03684002000085a7 */ /* 0x000e64000800007f */
[----:B-1----:R-:W-:Y:S05]  /*1c680*/  @!P0 BRA `(.L_x_5549) ;  /* 0xfffffffc00f08947 */ /* 0x002fea000383ffff */
[----:B------:R-:W-:Y:S05]  /*1c690*/  BRA `(.L_x_5659) ;  /* 0xffffffa800707947 */ /* 0x000fea000383ffff */
.L_x_5553:
[----:B------:R-:W2:Y:S01]  /*1c6a0*/  LDL.LU R11, [R1+0x38] ;  /* 0x00003800010b7983 */ /* 0x000ea20000300800 */
[----:B------:R-:W-:Y:S01]  /*1c6b0*/  IMAD.MOV.U32 R13, RZ, RZ, R3 ;  /* 0x000000ffff0d7224 */ /* 0x000fe200078e0003 */
[----:B------:R-:W-:Y:S01]  /*1c6c0*/  LOP3.LUT R5, R5, 0x7f, RZ, 0xc0, !PT ;  /* 0x0000007f05057812 */ /* 0x000fe200078ec0ff */
[----:B------:R-:W-:Y:S02]  /*1c6d0*/  IMAD.MOV.U32 R12, RZ, RZ, RZ ;  /* 0x000000ffff0c7224 */ /* 0x000fe400078e00ff */
[----:B------:R-:W-:Y:S01]  /*1c6e0*/  IMAD.MOV.U32 R15, RZ, RZ, -0x1 ;  /* 0xffffffffff0f7424 */ /* 0x000fe200078e00ff */
        /* <DEDUP_REMOVED lines=9> */
.L_x_5660:
[----:B------:R-:W-:Y:S02]  /*1c780*/  IMAD.MOV.U32 R13, RZ, RZ, R4 ;  /* 0x000000ffff0d7224 */ /* 0x000fe400078e0004 */
[----:B------:R-:W-:-:S07]  /*1c790*/  IMAD.MOV.U32 R6, RZ, RZ, R14 ;  /* 0x000000ffff067224 */ /* 0x000fce00078e000e */
[----:B------:R-:W-:Y:S05]  /*1c7a0*/  WARPSYNC.COLLECTIVE R15, `(.L_x_5661) ;  /* 0x000000000f087348 */ /* 0x000fea0003c00000 */
[----:B------:R0:W1:Y:S02]  /*1c7b0*/  SHFL.IDX P6, R14, R13, R12, R11 ;  /* 0x0000000c0d0e7389 */ /* 0x00006400000c000b */
[----:B01----:R-:W-:Y:S01]  /*1c7c0*/  ENDCOLLECTIVE ;  /* 0x000000000000791b */ /* 0x003fe20003800000 */
.L_x_5661:
        /* <DEDUP_REMOVED lines=19> */
.L_x_5662:
[----:B------:R-:W-:Y:S02]  /*1c900*/  IMAD.MOV.U32 R13, RZ, RZ, R4 ;  /* 0x000000ffff0d7224 */ /* 0x000fe400078e0004 */
[----:B------:R-:W-:-:S07]  /*1c910*/  IMAD.MOV.U32 R9, RZ, RZ, R14 ;  /* 0x000000ffff097224 */ /* 0x000fce00078e000e */
[----:B------:R-:W-:Y:S05]  /*1c920*/  WARPSYNC.COLLECTIVE R15, `(.L_x_5663) ;  /* 0x000000000f087348 */ /* 0x000fea0003c00000 */
[----:B------:R0:W1:Y:S02]  /*1c930*/  SHFL.IDX P6, R14, R13, R12, R11 ;  /* 0x0000000c0d0e7389 */ /* 0x00006400000c000b */
[----:B01----:R-:W-:Y:S01]  /*1c940*/  ENDCOLLECTIVE ;  /* 0x000000000000791b */ /* 0x003fe20003800000 */
.L_x_5663:
        /* <DEDUP_REMOVED lines=20> */
.L_x_5664:
[----:B------:R-:W-:Y:S02]  /*1ca90*/  IMAD.MOV.U32 R13, RZ, RZ, R4 ;  /* 0x000000ffff0d7224 */ /* 0x000fe400078e0004 */
[----:B------:R-:W-:-:S05]  /*1caa0*/  IMAD.SHL.U32 R9, R9, 0x8, RZ ;  /* 0x0000000809097824 */ /* 0x000fca00078e00ff */
[----:B------:R-:W-:Y:S01]  /*1cab0*/  LOP3.LUT R9, R9, 0x38, RZ, 0xc0, !PT ;  /* 0x0000003809097812 */ /* 0x000fe200078ec0ff */
[----:B------:R-:W-:-:S07]  /*1cac0*/  IMAD.MOV.U32 R8, RZ, RZ, R14 ;  /* 0x000000ffff087224 */ /* 0x000fce00078e000e */
[----:B------:R-:W-:Y:S05]  /*1cad0*/  WARPSYNC.COLLECTIVE R15, `(.L_x_5665) ;  /* 0x000000000f087348 */ /* 0x000fea0003c00000 */
[----:B------:R0:W1:Y:S02]  /*1cae0*/  SHFL.IDX P6, R14, R13, R12, R11 ;  /* 0x0000000c0d0e7389 */ /* 0x00006400000c000b */
[----:B01----:R-:W-:Y:S01]  /*1caf0*/  ENDCOLLECTIVE ;  /* 0x000000000000791b */ /* 0x003fe20003800000 */
.L_x_5665:
        /* <DEDUP_REMOVED lines=19> */
.L_x_5666:
[----:B------:R-:W-:Y:S02]  /*1cc30*/  IMAD.MOV.U32 R13, RZ, RZ, R4 ;  /* 0x000000ffff0d7224 */ /* 0x000fe400078e0004 */
[----:B------:R-:W-:-:S07]  /*1cc40*/  IMAD.MOV.U32 R6, RZ, RZ, R14 ;  /* 0x000000ffff067224 */ /* 0x000fce00078e000e */
[----:B------:R-:W-:Y:S05]  /*1cc50*/  WARPSYNC.COLLECTIVE R15, `(.L_x_5667) ;  /* 0x000000000f087348 */ /* 0x000fea0003c00000 */
[----:B------:R0:W1:Y:S02]  /*1cc60*/  SHFL.IDX P6, R14, R13, R12, R11 ;  /* 0x0000000c0d0e7389 */ /* 0x00006400000c000b */
[----:B01----:R-:W-:Y:S01]  /*1cc70*/  ENDCOLLECTIVE ;  /* 0x000000000000791b */ /* 0x003fe20003800000 */
.L_x_5667:
        /* <DEDUP_REMOVED lines=19> */
.L_x_5668:
[----:B------:R-:W-:Y:S02]  /*1cdb0*/  IMAD.MOV.U32 R13, RZ, RZ, R4 ;  /* 0x000000ffff0d7224 */ /* 0x000fe400078e0004 */
[----:B------:R-:W-:-:S07]  /*1cdc0*/  IMAD.MOV.U32 R6, RZ, RZ, R14 ;  /* 0x000000ffff067224 */ /* 0x000fce00078e000e */
[----:B------:R-:W-:Y:S05]  /*1cdd0*/  WARPSYNC.COLLECTIVE R15, `(.L_x_5669) ;  /* 0x000000000f087348 */ /* 0x000fea0003c00000 */
[----:B------:R0:W1:Y:S02]  /*1cde0*/  SHFL.IDX P6, R14, R13, R12, R11 ;  /* 0x0000000c0d0e7389 */ /* 0x00006400000c000b */
[----:B01----:R-:W-:Y:S01]  /*1cdf0*/  ENDCOLLECTIVE ;  /* 0x000000000000791b */ /* 0x003fe20003800000 */
.L_x_5669:
        /* <DEDUP_REMOVED lines=19> */
.L_x_5670:
[----:B------:R-:W-:Y:S02]  /*1cf30*/  IMAD.MOV.U32 R13, RZ, RZ, R4 ;  /* 0x000000ffff0d7224 */ /* 0x000fe400078e0004 */
[----:B------:R-:W-:-:S07]  /*1cf40*/  IMAD.MOV.U32 R6, RZ, RZ, R14 ;  /* 0x000000ffff067224 */ /* 0x000fce00078e000e */
[----:B------:R-:W-:Y:S05]  /*1cf50*/  WARPSYNC.COLLECTIVE R15, `(.L_x_5671) ;  /* 0x000000000f087348 */ /* 0x000fea0003c00000 */
[----:B------:R0:W1:Y:S02]  /*1cf60*/  SHFL.IDX P6, R14, R13, R12, R11 ;  /* 0x0000000c0d0e7389 */ /* 0x00006400000c000b */
[----:B01----:R-:W-:Y:S01]  /*1cf70*/  ENDCOLLECTIVE ;  /* 0x000000000000791b */ /* 0x003fe20003800000 */
.L_x_5671:
        /* <DEDUP_REMOVED lines=17> */
.L_x_5672:
[----:B------:R-:W-:-:S05]  /*1d090*/  VIADD R7, R2, 0x60 ;  /* 0x0000006002077836 */ /* 0x000fca0000000000 */
[----:B------:R-:W-:Y:S01]  /*1d0a0*/  ISETP.GE.AND P4, PT, R7, R0, PT ;  /* 0x000000000700720c */ /* 0x000fe20003f86270 */
[----:B------:R-:W-:Y:S02]  /*1d0b0*/  IMAD.MOV.U32 R13, RZ, RZ, R4 ;  /* 0x000000ffff0d7224 */ /* 0x000fe400078e0004 */
[----:B------:R-:W-:-:S10]  /*1d0c0*/  IMAD.MOV.U32 R6, RZ, RZ, R14 ;  /* 0x000000ffff067224 */ /* 0x000fd400078e000e */
[----:B------:R-:W-:Y:S05]  /*1d0d0*/  WARPSYNC.COLLECTIVE R15, `(.L_x_5673) ;  /* 0x000000000f087348 */ /* 0x000fea0003c00000 */
[----:B------:R0:W1:Y:S02]  /*1d0e0*/  SHFL.IDX P6, R14, R13, R12, R11 ;  /* 0x0000000c0d0e7389 */ /* 0x00006400000c000b */
[----:B01----:R-:W-:Y:S01]  /*1d0f0*/  ENDCOLLECTIVE ;  /* 0x000000000000791b */ /* 0x003fe20003800000 */
.L_x_5673:
        /* <DEDUP_REMOVED lines=17> */
.L_x_5674:
[----:B------:R-:W-:Y:S02]  /*1d210*/  IMAD.MOV.U32 R13, RZ, RZ, R4 ;  /* 0x000000ffff0d7224 */ /* 0x000fe400078e0004 */
[----:B------:R-:W-:-:S07]  /*1d220*/  IMAD.MOV.U32 R5, RZ, RZ, R14 ;  /* 0x000000ffff057224 */ /* 0x000fce00078e000e */
[----:B------:R-:W-:Y:S05]  /*1d230*/  WARPSYNC.COLLECTIVE R15, `(.L_x_5675) ;  /* 0x000000000f087348 */ /* 0x000fea0003c00000 */
[----:B------:R0:W1:Y:S02]  /*1d240*/  SHFL.IDX P6, R14, R13, R12, R11 ;  /* 0x0000000c0d0e7389 */ /* 0x00006400000c000b */
[----:B01----:R-:W-:Y:S01]  /*1d250*/  ENDCOLLECTIVE ;  /* 0x000000000000791b */ /* 0x003fe20003800000 */
.L_x_5675:
[----:B------:R-:W-:Y:S01]  /*1d260*/  IMAD.MOV.U32 R3, RZ, RZ, R14 ;  /* 0x000000ffff037224 */ /* 0x000fe200078e000e */
[----:B------:R-:W-:Y:S06]  /*1d270*/  BRA `(.L_x_5676) ;  /* 0xffffffac00247947 */ /* 0x000fec000383ffff */
.L_x_5558:
[----:B0-----:R0:W3:Y:S02]  /*1d280*/  SYNCS.PHASECHK.TRANS64.TRYWAIT P0, [R18+URZ+0x36820], R0 ;  /* 0x03682000120075a7 */ /* 0x0010e4000800017f */
[----:B---3--:R-:W-:Y:S05]  /*1d290*/  @!P0 NANOSLEEP.SYNCS 0x989680 ;  /* 0x009896800000895d */ /* 0x008fea0003900000 */
[----:B------:R-:W3:Y:S02]  /*1d2a0*/  @!P0 SYNCS.PHASECHK.TRANS64 P0, [R18+URZ+0x36820], R0 ;  /* 0x03682000120085a7 */ /* 0x000ee4000800007f */
[----:B---3--:R-:W-:Y:S05]  /*1d2b0*/  @!P0 BRA `(.L_x_5558) ;  /* 0xfffffffc00f08947 */ /* 0x008fea000383ffff */
[----:B------:R-:W-:Y:S05]  /*1d2c0*/  BRA `(.L_x_5677) ;  /* 0xffffffac00a87947 */ /* 0x000fea000383ffff */
.L_x_5567:
[----:B-1----:R1:W2:Y:S02]  /*1d2d0*/  SYNCS.PHASECHK.TRANS64.TRYWAIT P0, [R3+URZ+0x36840], R2 ;  /* 0x03684002030075a7 */ /* 0x0022a4000800017f */
[----:B--2---:R-:W-:Y:S05]  /*1d2e0*/  @!P0 NANOSLEEP.SYNCS 0x989680 ;  /* 0x009896800000895d */ /* 0x004fea0003900000 */
[----:B------:R-:W2:Y:S02]  /*1d2f0*/  @!P0 SYNCS.PHASECHK.TRANS64 P0, [R3+URZ+0x36840], R2 ;  /* 0x03684002030085a7 */ /* 0x000ea4000800007f */
[----:B--2---:R-:W-:Y:S05]  /*1d300*/  @!P0 BRA `(.L_x_5567) ;  /* 0xfffffffc00f08947 */ /* 0x004fea000383ffff */
[----:B------:R-:W-:Y:S05]  /*1d310*/  BRA `(.L_x_5678) ;  /* 0xffffffb000887947 */ /* 0x000fea000383ffff */
.L_x_5574:
[----:B-1----:R1:W2:Y:S02]  /*1d320*/  SYNCS.PHASECHK.TRANS64.TRYWAIT P0, [R3+URZ+0x60], R2 ;  /* 0x00006002030075a7 */ /* 0x0022a4000800017f */
[----:B--2---:R-:W-:Y:S05]  /*1d330*/  @!P0 NANOSLEEP.SYNCS 0x989680 ;  /* 0x009896800000895d */ /* 0x004fea0003900000 */
[----:B------:R-:W2:Y:S02]  /*1d340*/  @!P0 SYNCS.PHASECHK.TRANS64 P0, [R3+URZ+0x60], R2 ;  /* 0x00006002030085a7 */ /* 0x000ea4000800007f */
[----:B--2---:R-:W-:Y:S05]  /*1d350*/  @!P0 BRA `(.L_x_5574) ;  /* 0xfffffffc00f08947 */ /* 0x004fea000383ffff */
[----:B------:R-:W-:Y:S05]  /*1d360*/  BRA `(.L_x_5679) ;  /* 0xffffffb4009c7947 */ /* 0x000fea000383ffff */
.L_x_5584:
[----:B-1----:R1:W2:Y:S02]  /*1d370*/  SYNCS.PHASECHK.TRANS64.TRYWAIT P0, [R3+URZ+0x36840], R2 ;  /* 0x03684002030075a7 */ /* 0x0022a4000800017f */
[----:B--2---:R-:W-:Y:S05]  /*1d380*/  @!P0 NANOSLEEP.SYNCS 0x989680 ;  /* 0x009896800000895d */ /* 0x004fea0003900000 */
[----:B------:R-:W2:Y:S02]  /*1d390*/  @!P0 SYNCS.PHASECHK.TRANS64 P0, [R3+URZ+0x36840], R2 ;  /* 0x03684002030085a7 */ /* 0x000ea4000800007f */
[----:B--2---:R-:W-:Y:S05]  /*1d3a0*/  @!P0 BRA `(.L_x_5584) ;  /* 0xfffffffc00f08947 */ /* 0x004fea000383ffff */
[----:B------:R-:W-:Y:S05]  /*1d3b0*/  BRA `(.L_x_5680) ;  /* 0xffffffbc006c7947 */ /* 0x000fea000383ffff */
.L_x_5591:
[----:B0-----:R0:W1:Y:S02]  /*1d3c0*/  SYNCS.PHASECHK.TRANS64.TRYWAIT P0, [R2+URZ+0x60], R3 ;  /* 0x00006003020075a7 */ /* 0x001064000800017f */
[----:B-1----:R-:W-:Y:S05]  /*1d3d0*/  @!P0 NANOSLEEP.SYNCS 0x989680 ;  /* 0x009896800000895d */ /* 0x002fea0003900000 */
[----:B------:R-:W1:Y:S02]  /*1d3e0*/  @!P0 SYNCS.PHASECHK.TRANS64 P0, [R2+URZ+0x60], R3 ;  /* 0x00006003020085a7 */ /* 0x000e64000800007f */
[----:B-1----:R-:W-:Y:S05]  /*1d3f0*/  @!P0 BRA `(.L_x_5591) ;  /* 0xfffffffc00f08947 */ /* 0x002fea000383ffff */
[----:B------:R-:W-:Y:S05]  /*1d400*/  BRA `(.L_x_5681) ;  /* 0xffffffc000807947 */ /* 0x000fea000383ffff */
.L_x_5601:
[----:B--2---:R2:W3:Y:S02]  /*1d410*/  SYNCS.PHASECHK.TRANS64.TRYWAIT P0, [R2+URZ+0x36840], R3 ;  /* 0x03684003020075a7 */ /* 0x0044e4000800017f */
[----:B---3--:R-:W-:Y:S05]  /*1d420*/  @!P0 NANOSLEEP.SYNCS 0x989680 ;  /* 0x009896800000895d */ /* 0x008fea0003900000 */
[----:B------:R-:W3:Y:S02]  /*1d430*/  @!P0 SYNCS.PHASECHK.TRANS64 P0, [R2+URZ+0x36840], R3 ;  /* 0x03684003020085a7 */ /* 0x000ee4000800007f */
[----:B---3--:R-:W-:Y:S05]  /*1d440*/  @!P0 BRA `(.L_x_5601) ;  /* 0xfffffffc00f08947 */ /* 0x008fea000383ffff */
[----:B------:R-:W-:Y:S05]  /*1d450*/  BRA `(.L_x_5682) ;  /* 0xffffffc800207947 */ /* 0x000fea000383ffff */
.L_x_5608:
[----:B0-----:R0:W1:Y:S02]  /*1d460*/  SYNCS.PHASECHK.TRANS64.TRYWAIT P0, [R2+URZ+0x60], R5 ;  /* 0x00006005020075a7 */ /* 0x001064000800017f */
[----:B-1----:R-:W-:Y:S05]  /*1d470*/  @!P0 NANOSLEEP.SYNCS 0x989680 ;  /* 0x009896800000895d */ /* 0x002fea0003900000 */
[----:B------:R-:W1:Y:S02]  /*1d480*/  @!P0 SYNCS.PHASECHK.TRANS64 P0, [R2+URZ+0x60], R5 ;  /* 0x00006005020085a7 */ /* 0x000e64000800007f */
[----:B-1----:R-:W-:Y:S05]  /*1d490*/  @!P0 BRA `(.L_x_5608) ;  /* 0xfffffffc00f08947 */ /* 0x002fea000383ffff */
[----:B------:R-:W-:Y:S05]  /*1d4a0*/  BRA `(.L_x_5683) ;  /* 0xffffffcc00347947 */ /* 0x000fea000383ffff */
.L_x_5620:
[----:B--2---:R2:W3:Y:S02]  /*1d4b0*/  SYNCS.PHASECHK.TRANS64.TRYWAIT P0, [R0+URZ+0x36860], R2 ;  /* 0x03686002000075a7 */ /* 0x0044e4000800017f */
[----:B---3--:R-:W-:Y:S05]  /*1d4c0*/  @!P0 NANOSLEEP.SYNCS 0x989680 ;  /* 0x009896800000895d */ /* 0x008fea0003900000 */
[----:B------:R-:W3:Y:S02]  /*1d4d0*/  @!P0 SYNCS.PHASECHK.TRANS64 P0, [R0+URZ+0x36860], R2 ;  /* 0x03686002000085a7 */ /* 0x000ee4000800007f */
[----:B---3--:R-:W-:Y:S05]  /*1d4e0*/  @!P0 BRA `(.L_x_5620) ;  /* 0xfffffffc00f08947 */ /* 0x008fea000383ffff */
[----:B------:R-:W-:Y:S05]  /*1d4f0*/  BRA `(.L_x_5684) ;  /* 0xffffffd000c07947 */ /* 0x000fea000383ffff */
.L_x_5628:
[----:B------:R-:W3:Y:S01]  /*1d500*/  LDL R0, [R1] ;  /* 0x0000000001007983 */ /* 0x000ee20000100800 */
[----:B------:R-:W-:Y:S01]  /*1d510*/  BSSY B0, `(.L_x_5685) ;  /* 0x0000008000007945 */ /* 0x000fe20003800000 */
[----:B------:R-:W-:Y:S02]  /*1d520*/  IMAD.MOV.U32 R12, RZ, RZ, RZ ;  /* 0x000000ffff0c7224 */ /* 0x000fe400078e00ff */
[----:B------:R-:W-:Y:S02]  /*1d530*/  IMAD.MOV.U32 R11, RZ, RZ, 0x1f ;  /* 0x0000001fff0b7424 */ /* 0x000fe400078e00ff */
[----:B------:R-:W-:Y:S02]  /*1d540*/  IMAD.MOV.U32 R15, RZ, RZ, -0x1 ;  /* 0xffffffffff0f7424 */ /* 0x000fe400078e00ff */
[----:B---3--:R-:W-:-:S07]  /*1d550*/  IMAD.MOV.U32 R13, RZ, RZ, R0 ;  /* 0x000000ffff0d7224 */ /* 0x008fce00078e0000 */
[----:B-12---:R-:W-:Y:S05]  /*1d560*/  WARPSYNC.COLLECTIVE R15, `(.L_x_5686) ;  /* 0x000000000f087348 */ /* 0x006fea0003c00000 */
[----:B------:R0:W3:Y:S02]  /*1d570*/  SHFL.IDX P6, R14, R13, R12, R11 ;  /* 0x0000000c0d0e7389 */ /* 0x0000e400000c000b */
[----:B0123--:R-:W-:Y:S01]  /*1d580*/  ENDCOLLECTIVE ;  /* 0x000000000000791b */ /* 0x00ffe20003800000 */
.L_x_5686:
[----:B------:R-:W-:Y:S05]  /*1d590*/  BSYNC B0 ;  /* 0x0000000000007941 */ /* 0x000fea0003800000 */
.L_x_5685:
        /* <DEDUP_REMOVED lines=9> */
.L_x_5687:
        /* <DEDUP_REMOVED lines=26> */
.L_x_5688:
        /* <DEDUP_REMOVED lines=8> */
.L_x_5689:
        /* <DEDUP_REMOVED lines=8> */
.L_x_5690:
        /* <DEDUP_REMOVED lines=8> */
.L_x_5691:
        /* <DEDUP_REMOVED lines=8> */
.L_x_5692:
        /* <DEDUP_REMOVED lines=9> */
.L_x_5693:
[----:B------:R-:W-:Y:S01]  /*1da60*/  IMAD.MOV.U32 R9, RZ, RZ, R14 ;  /* 0x000000ffff097224 */ /* 0x000fe200078e000e */
[----:B------:R-:W-:Y:S06]  /*1da70*/  BRA `(.L_x_5694) ;  /* 0xffffffd400707947 */ /* 0x000fec000383ffff */
.L_x_5631:
        /* <DEDUP_REMOVED lines=8> */
.L_x_5696:
[----:B------:R-:W-:Y:S05]  /*1db00*/  BSYNC B0 ;  /* 0x0000000000007941 */ /* 0x000fea0003800000 */
.L_x_5695:
        /* <DEDUP_REMOVED lines=10> */
.L_x_5697:
        /* <DEDUP_REMOVED lines=8> */
.L_x_5698:
        /* <DEDUP_REMOVED lines=8> */
.L_x_5699:
        /* <DEDUP_REMOVED lines=8> */
.L_x_5700:
        /* <DEDUP_REMOVED lines=9> */
.L_x_5701:
[----:B------:R-:W-:Y:S01]  /*1ddc0*/  IMAD.MOV.U32 R9, RZ, RZ, R14 ;  /* 0x000000ffff097224 */ /* 0x000fe200078e000e */
[----:B------:R-:W-:Y:S06]  /*1ddd0*/  BRA `(.L_x_5702) ;  /* 0xffffffd400487947 */ /* 0x000fec000383ffff */
.L_x_5633:
[----:B------:R-:W-:Y:S01]  /*1dde0*/  BSSY B0, `(.L_x_5703) ;  /* 0x0000006000007945 */ /* 0x000fe20003800000 */
[----:B------:R-:W-:Y:S01]  /*1ddf0*/  PLOP3.LUT P6, PT, P6, PT, PT, 0x8, 0x0 ;  /* 0x000000000000781c */ /* 0x000fe200037ce170 */
[----:B------:R-:W-:-:S12]  /*1de00*/  IMAD.MOV.U32 R15, RZ, RZ, -0x1 ;  /* 0xffffffffff0f7424 */ /* 0x000fd800078e00ff */
[----:B0-----:R-:W-:Y:S05]  /*1de10*/  WARPSYNC.COLLECTIVE R15, `(.L_x_5704) ;  /* 0x000000000f087348 */ /* 0x001fea0003c00000 */
[----:B------:R-:W-:Y:S01]  /*1de20*/  VOTE.ANY R14, PT, P6 ;  /* 0x00000000000e7806 */ /* 0x000fe200030e0100 */
[----:B0-----:R-:W-:Y:S06]  /*1de30*/  ENDCOLLECTIVE ;  /* 0x000000000000791b */ /* 0x001fec0003800000 */
.L_x_5704:
[----:B------:R-:W-:Y:S05]  /*1de40*/  BSYNC B0 ;  /* 0x0000000000007941 */ /* 0x000fea0003800000 */
.L_x_5703:
        /* <DEDUP_REMOVED lines=10> */
.L_x_5705:
[----:B------:R-:W-:Y:S02]  /*1def0*/  IMAD.MOV.U32 R13, RZ, RZ, R7 ;  /* 0x000000ffff0d7224 */ /* 0x000fe400078e0007 */
[----:B------:R-:W-:-:S07]  /*1df00*/  IMAD.MOV.U32 R0, RZ, RZ, R14 ;  /* 0x000000ffff007224 */ /* 0x000fce00078e000e */
[----:B------:R-:W-:Y:S05]  /*1df10*/  WARPSYNC.COLLECTIVE R15, `(.L_x_5706) ;  /* 0x000000000f087348 */ /* 0x000fea0003c00000 */
[----:B------:R0:W1:Y:S02]  /*1df20*/  SHFL.IDX P6, R14, R13, R12, R11 ;  /* 0x0000000c0d0e7389 */ /* 0x00006400000c000b */
[----:B01----:R-:W-:Y:S01]  /*1df30*/  ENDCOLLECTIVE ;  /* 0x000000000000791b */ /* 0x003fe20003800000 */
.L_x_5706:
[----:B------:R-:W-:Y:S02]  /*1df40*/  IMAD.MOV.U32 R7, RZ, RZ, R14 ;  /* 0x000000ffff077224 */ /* 0x000fe400078e000e */
[----:B------:R-:W-:-:S05]  /*1df50*/  IMAD.IADD R6, R10, 0x1, R16 ;  /* 0x000000010a067824 */ /* 0x000fca00078e0210 */
[----:B------:R0:W-:Y:S01]  /*1df60*/  STL [R1+0xc], R6 ;  /* 0x00000c0601007387 */ /* 0x0001e20000100800 */
[----:B------:R-:W-:Y:S05]  /*1df70*/  BRA `(.L_x_5707) ;  /* 0xffffffd400287947 */ /* 0x000fea000383ffff */
.L_x_5635:
        /* <DEDUP_REMOVED lines=8> */
.L_x_5709:
[----:B------:R-:W-:Y:S05]  /*1e000*/  BSYNC B0 ;  /* 0x0000000000007941 */ /* 0x000fea0003800000 */
.L_x_5708:
[----:B------:R-:W-:Y:S01]  /*1e010*/  IMAD.MOV.U32 R2, RZ, RZ, R14 ;  /* 0x000000ffff027224 */ /* 0x000fe200078e000e */
[----:B------:R-:W-:Y:S06]  /*1e020*/  BRA `(.L_x_5710) ;  /* 0xffffffd400147947 */ /* 0x000fec000383ffff */
.L_x_5641:
[----:B0-----:R0:W1:Y:S02]  /*1e030*/  SYNCS.PHASECHK.TRANS64.TRYWAIT P0, [R0+URZ+0x36820], R3 ;  /* 0x03682003000075a7 */ /* 0x001064000800017f */
[----:B-1----:R-:W-:Y:S05]  /*1e040*/  @!P0 NANOSLEEP.SYNCS 0x989680 ;  /* 0x009896800000895d */ /* 0x002fea0003900000 */
[----:B------:R-:W1:Y:S02]  /*1e050*/  @!P0 SYNCS.PHASECHK.TRANS64 P0, [R0+URZ+0x36820], R3 ;  /* 0x03682003000085a7 */ /* 0x000e64000800007f */
[----:B-1----:R-:W-:Y:S05]  /*1e060*/  @!P0 BRA `(.L_x_5641) ;  /* 0xfffffffc00f08947 */ /* 0x002fea000383ffff */
[----:B------:R-:W-:Y:S05]  /*1e070*/  BRA `(.L_x_5711) ;  /* 0xffffffdc00b87947 */ /* 0x000fea000383ffff */
.L_x_5642:
        /* <DEDUP_REMOVED lines=11> */
.L_x_5713:
[----:B------:R-:W-:Y:S05]  /*1e130*/  BSYNC B0 ;  /* 0x0000000000007941 */ /* 0x000fea0003800000 */
.L_x_5712:
[----:B------:R-:W-:Y:S05]  /*1e140*/  BRA `(.L_x_5714) ;  /* 0xffffffdc00a07947 */ /* 0x000fea000383ffff */
.L_x_5645:
[----:B------:R-:W-:Y:S01]  /*1e150*/  BSSY B1, `(.L_x_5715) ;  /* 0x0000006000017945 */ /* 0x000fe20003800000 */
[----:B------:R-:W-:-:S07]  /*1e160*/  IMAD.MOV.U32 R15, RZ, RZ, -0x1 ;  /* 0xffffffffff0f7424 */ /* 0x000fce00078e00ff */
[----:B01----:R-:W-:Y:S05]  /*1e170*/  WARPSYNC.COLLECTIVE R15, `(.L_x_5716) ;  /* 0x000000000f0c7348 */ /* 0x003fea0003c00000 */
[----:B------:R-:W-:Y:S02]  /*1e180*/  ELECT P6, UR62, PT ;  /* 0x00000000003e782f */ /* 0x000fe400038c0000 */
[----:B------:R-:W-:Y:S01]  /*1e190*/  MOV R14, UR62 ;  /* 0x0000003e000e7c02 */ /* 0x000fe20008000f00 */
[----:B01----:R-:W-:Y:S10]  /*1e1a0*/  ENDCOLLECTIVE ;  /* 0x000000000000791b */ /* 0x003ff40003800000 */
.L_x_5716:
[----:B------:R-:W-:Y:S05]  /*1e1b0*/  BSYNC B1 ;  /* 0x0000000000017941 */ /* 0x000fea0003800000 */
.L_x_5715:
[----:B------:R-:W-:Y:S05]  /*1e1c0*/  BRA `(.L_x_5717) ;  /* 0xffffffdc00987947 */ /* 0x000fea000383ffff */
.L_x_5647:
[----:B0-----:R0:W1:Y:S02]  /*1e1d0*/  SYNCS.PHASECHK.TRANS64.TRYWAIT P0, [R6+URZ], R5 ;  /* 0x00000005060075a7 */ /* 0x001064000800017f */
[----:B-1----:R-:W-:Y:S05]  /*1e1e0*/  @!P0 NANOSLEEP.SYNCS 0x989680 ;  /* 0x009896800000895d */ /* 0x002fea0003900000 */
[----:B------:R-:W1:Y:S02]  /*1e1f0*/  @!P0 SYNCS.PHASECHK.TRANS64 P0, [R6+URZ], R5 ;  /* 0x00000005060085a7 */ /* 0x000e64000800007f */
[----:B-1----:R-:W-:Y:S05]  /*1e200*/  @!P0 BRA `(.L_x_5647) ;  /* 0xfffffffc00f08947 */ /* 0x002fea000383ffff */
[----:B------:R-:W-:Y:S05]  /*1e210*/  BRA `(.L_x_5718) ;  /* 0xffffffdc00d87947 */ /* 0x000fea000383ffff */
.L_x_5648:
[----:B-1----:R1:W2:Y:S02]  /*1e220*/  SYNCS.PHASECHK.TRANS64.TRYWAIT P0, [R7+URZ], R2 ;  /* 0x00000002070075a7 */ /* 0x0022a4000800017f */
[----:B--2---:R-:W-:Y:S05]  /*1e230*/  @!P0 NANOSLEEP.SYNCS 0x989680 ;  /* 0x009896800000895d */ /* 0x004fea0003900000 */
[----:B------:R-:W2:Y:S02]  /*1e240*/  @!P0 SYNCS.PHASECHK.TRANS64 P0, [R7+URZ], R2 ;  /* 0x00000002070085a7 */ /* 0x000ea4000800007f */
[----:B--2---:R-:W-:Y:S05]  /*1e250*/  @!P0 BRA `(.L_x_5648) ;  /* 0xfffffffc00f08947 */ /* 0x004fea000383ffff */
[----:B------:R-:W-:Y:S05]  /*1e260*/  BRA `(.L_x_5719) ;  /* 0xffffffdc00cc7947 */ /* 0x000fea000383ffff */
.L_x_5650:
[----:B--2---:R2:W3:Y:S02]  /*1e270*/  SYNCS.PHASECHK.TRANS64.TRYWAIT P0, [R4+URZ], R5 ;  /* 0x00000005040075a7 */ /* 0x0044e4000800017f */
[----:B---3--:R-:W-:Y:S05]  /*1e280*/  @!P0 NANOSLEEP.SYNCS 0x989680 ;  /* 0x009896800000895d */ /* 0x008fea0003900000 */
[----:B------:R-:W3:Y:S02]  /*1e290*/  @!P0 SYNCS.PHASECHK.TRANS64 P0, [R4+URZ], R5 ;  /* 0x00000005040085a7 */ /* 0x000ee4000800007f */
[----:B---3--:R-:W-:Y:S05]  /*1e2a0*/  @!P0 BRA `(.L_x_5650) ;  /* 0xfffffffc00f08947 */ /* 0x008fea000383ffff */
[----:B------:R-:W-:Y:S05]  /*1e2b0*/  BRA `(.L_x_5720) ;  /* 0xffffffdc00d07947 */ /* 0x000fea000383ffff */
.L_x_5721:
        /* <DEDUP_REMOVED lines=12> */
.L_x_14855:


//--------------------- .text._ZN7cutlass13device_kernelIN5flash11enable_sm90INS1_16FlashAttnFwdSm90INS1_25CollectiveMainloopFwdSm90ILi2EN4cute5tupleIJNS5_1CILi1EEES8_S8_EEENS6_IJNS7_ILi128EEENS7_ILi112EEENS7_ILi192EEEEEELi192ENS_6half_tEfNS_4arch4Sm90ELb1ELb0ELb1ELb1ELb0ELb1ELb0ELb1ELb1ELb1ELb1ELb0EEENS1_21CollectiveEpilogueFwdINS6_IJSA_SC_SB_EEES9_SE_SG_Li256ELb1ELb1ELb1ELb0EEENS1_36VarlenDynamicPersistentTileSchedulerILi128ELi112ELi256ELi128ELb1ELb1ELb1ELb1ELb1ELb1EEEEEEEEEvNT_6ParamsE --------------------------
	.section	.text._ZN7cutlass13device_kernelIN5flash11enable_sm90INS1_16FlashAttnFwdSm90INS1_25CollectiveMainloopFwdSm90ILi2EN4cute5tupleIJNS5_1CILi1EEES8_S8_EEENS6_IJNS7_ILi128EEENS7_ILi112EEENS7_ILi192EEEEEELi192ENS_6half_tEfNS_4arch4Sm90ELb1ELb0ELb1ELb1ELb0ELb1ELb0ELb1ELb1ELb1ELb1ELb0EEENS1_21CollectiveEpilogueFwdINS6_IJSA_SC_SB_EEES9_SE_SG_Li256ELb1ELb1ELb1ELb0EEENS1_36VarlenDynamicPersistentTileSchedulerILi128ELi112ELi256ELi128ELb1ELb1ELb1ELb1ELb1ELb1EEEEEEEEEvNT_6ParamsE,"ax",@progbits
	.align	128
.text._ZN7cutlass13device_kernelIN5flash11enable_sm90INS1_16FlashAttnFwdSm90INS1_25CollectiveMainloopFwdSm90ILi2EN4cute5tupleIJNS5_1CILi1EEES8_S8_EEENS6_IJNS7_ILi128EEENS7_ILi112EEENS7_ILi192EEEEEELi192ENS_6half_tEfNS_4arch4Sm90ELb1ELb0ELb1ELb1ELb0ELb1ELb0ELb1ELb1ELb1ELb1ELb0EEENS1_21CollectiveEpilogueFwdINS6_IJSA_SC_SB_EEES9_SE_SG_Li256ELb1ELb1ELb1ELb0EEENS1_36VarlenDynamicPersistentTileSchedulerILi128ELi112ELi256ELi128ELb1ELb1ELb1ELb1ELb1ELb1EEEEEEEEEvNT_6ParamsE:
        .type           _ZN7cutlass13device_kernelIN5flash11enable_sm90INS1_16FlashAttnFwdSm90INS1_25CollectiveMainloopFwdSm90ILi2EN4cute5tupleIJNS5_1CILi1EEES8_S8_EEENS6_IJNS7_ILi128EEENS7_ILi112EEENS7_ILi192EEEEEELi192ENS_6half_tEfNS_4arch4Sm90ELb1ELb0ELb1ELb1ELb0ELb1ELb0ELb1ELb1ELb1ELb1ELb0EEENS1_21CollectiveEpilogueFwdINS6_IJSA_SC_SB_EEES9_SE_SG_Li256ELb1ELb1ELb1ELb0EEENS1_36VarlenDynamicPersistentTileSchedulerILi128ELi112ELi256ELi128ELb1ELb1ELb1ELb1ELb1ELb1EEEEEEEEEvNT_6ParamsE,@function
        .size           _ZN7cutlass13device_kernelIN5flash11enable_sm90INS1_16FlashAttnFwdSm90INS1_25CollectiveMainloopFwdSm90ILi2EN4cute5tupleIJNS5_1CILi1EEES8_S8_EEENS6_IJNS7_ILi128EEENS7_ILi112EEENS7_ILi192EEEEEELi192ENS_6half_tEfNS_4arch4Sm90ELb1ELb0ELb1ELb1ELb0ELb1ELb0ELb1ELb1ELb1ELb1ELb0EEENS1_21CollectiveEpilogueFwdINS6_IJSA_SC_SB_EEES9_SE_SG_Li256ELb1ELb1ELb1ELb0EEENS1_36VarlenDynamicPersistentTileSchedulerILi128ELi112ELi256ELi128ELb1ELb1ELb1ELb1ELb1ELb1EEEEEEEEEvNT_6ParamsE,(.L_x_14856 - _ZN7cutlass13device_kernelIN5flash11enable_sm90INS1_16FlashAttnFwdSm90INS1_25CollectiveMainloopFwdSm90ILi2EN4cute5tupleIJNS5_1CILi1EEES8_S8_EEENS6_IJNS7_ILi128EEENS7_ILi112EEENS7_ILi192EEEEEELi192ENS_6half_tEfNS_4arch4Sm90ELb1ELb0ELb1ELb1ELb0ELb1ELb0ELb1ELb1ELb1ELb1ELb0EEENS1_21CollectiveEpilogueFwdINS6_IJSA_SC_SB_EEES9_SE_SG_Li256ELb1ELb1ELb1ELb0EEENS1_36VarlenDynamicPersistentTileSchedulerILi128ELi112ELi256ELi128ELb1ELb1ELb1ELb1ELb1ELb1EEEEEEEEEvNT_6ParamsE)
        .other          _ZN7cutlass13device_kernelIN5flash11enable_sm90INS1_16FlashAttnFwdSm90INS1_25CollectiveMainloopFwdSm90ILi2EN4cute5tupleIJNS5_1CILi1EEES8_S8_EEENS6_IJNS7_ILi128EEENS7_ILi112EEENS7_ILi192EEEEEELi192ENS_6half_tEfNS_4arch4Sm90ELb1ELb0ELb1ELb1ELb0ELb1ELb0ELb1ELb1ELb1ELb1ELb0EEENS1_21CollectiveEpilogueFwdINS6_IJSA_SC_SB_EEES9_SE_SG_Li256ELb1ELb1ELb1ELb0EEENS1_36VarlenDynamicPersistentTileSchedulerILi128ELi112ELi256ELi128ELb1ELb1ELb1ELb1ELb1ELb1EEEEEEEEEvNT_6ParamsE,@"STO_CUDA_ENTRY STV_DEFAULT"
_ZN7cutlass13device_kernelIN5flash11enable_sm90INS1_16FlashAttnFwdSm90INS1_25CollectiveMainloopFwdSm90ILi2EN4cute5tupleIJNS5_1CILi1EEES8_S8_EEENS6_IJNS7_ILi128EEENS7_ILi112EEENS7_ILi192EEEEEELi192ENS_6half_tEfNS_4arch4Sm90ELb1ELb0ELb1ELb1ELb0ELb1ELb0ELb1ELb1ELb1ELb1ELb0EEENS1_21CollectiveEpilogueFwdINS6_IJSA_SC_SB_EEES9_SE_SG_Li256ELb1ELb1ELb1ELb0EEENS1_36VarlenDynamicPersistentTileSchedulerILi128ELi112ELi256ELi128ELb1ELb1ELb1ELb1ELb1ELb1EEEEEEEEEvNT_6ParamsE:
        /* <DEDUP_REMOVED lines=24> */
.L_x_5723:
[----:B------:R-:W-:Y:S05]  /*0180*/  BSYNC B0 ;  /* 0x0000000000007941 */ /* 0x000fea0003800000 */
.L_x_5722:
        /* <DEDUP_REMOVED lines=41> */
.L_x_5724:
        /* <DEDUP_REMOVED lines=22> */
.L_x_5725:
        /* <DEDUP_REMOVED lines=18> */
.L_x_5726:
        /* <DEDUP_REMOVED lines=22> */
.L_x_5727:
        /* <DEDUP_REMOVED lines=22> */
.L_x_5728:
        /* <DEDUP_REMOVED lines=10> */
.L_x_5731:
        /* <DEDUP_REMOVED lines=17> */
[----:B------:R-:W-:Y:S01]  /*0b10*/  R2UR UR4, R16 ;  /* 0x00000000100472ca */ /* 0x000fe200000e0000 */
[----:B------:R-:W-:Y:S01]  /*0b20*/  IMAD.MOV.U32 R17, RZ, RZ, RZ ;  /* 0x000000ffff117224 */ /* 0x000fe200078e00ff */
[----:B------:R-:W-:Y:S02]  /*0b30*/  MOV R235, RZ ;  /* 0x000000ff00eb7202 */ /* 0x000fe40000000f00 */
[----:B------:R-:W-:Y:S02]  /*0b40*/  CS2R R208, SRZ ;  /* 0x0000000000d07805 */ /* 0x000fe4000001ff00 */
[----:B------:R-:W-:Y:S01]  /*0b50*/  SHF.R.S32.HI R3, RZ, 0x1f, R6 ;  /* 0x0000001fff037819 */ /* 0x000fe20000011406 */
[----:B------:R-:W-:-:S03]  /*0b60*/  IMAD.MOV.U32 R205, RZ, RZ, RZ ;  /* 0x000000ffffcd7224 */ /* 0x000fc600078e00ff */
[----:B0-----:R-:W-:-:S04]  /*0b70*/  LEA.HI R2, R3, R6, RZ, 0x4 ;  /* 0x0000000603027211 */ /* 0x001fc800078f20ff */
[----:B------:R-:W-:Y:S01]  /*0b80*/  SHF.R.S32.HI R7, RZ, 0x4, R2 ;  /* 0x00000004ff077819 */ /* 0x000fe20000011402 */
[----:B------:R-:W-:-:S03]  /*0b90*/  UIADD3 UR4, UR4, 0x15400, URZ ;  /* 0x0001540004047890 */ /* 0x000fc6000fffe03f */
[----:B------:R-:W-:-:S04]  /*0ba0*/  LEA.HI R4, R2, R7, RZ, 0x1 ;  /* 0x0000000702047211 */ /* 0x000fc800078f08ff */
[----:B------:R-:W-:-:S04]  /*0bb0*/  LOP3.LUT R4, R4, 0x1ffffffe, RZ, 0xc0, !PT ;  /* 0x1ffffffe04047812 */ /* 0x000fc800078ec0ff */
[----:B------:R-:W-:Y:S02]  /*0bc0*/  IADD3 R7, R7, -R4, RZ ;  /* 0x8000000407077210 */ /* 0x000fe40007ffe0ff */
[----:B------:R-:W-:-:S04]  /*0bd0*/  LEA.HI R4, R3, R6, RZ, 0x5 ;  /* 0x0000000603047211 */ /* 0x000fc800078f28ff */
[----:B------:R-:W-:-:S05]  /*0be0*/  SHF.R.S32.HI R4, RZ, 0x5, R4 ;  /* 0x00000005ff047819 */ /* 0x000fca0000011404 */
[----:B------:R-:W-:Y:S01]  /*0bf0*/  IMAD.SHL.U32 R220, R4, 0x200, RZ ;  /* 0x0000020004dc7824 */ /* 0x000fe200078e00ff */
[----:B--2---:R-:W-:Y:S02]  /*0c00*/  R2UR UR5, R0 ;  /* 0x00000000000572ca */ /* 0x004fe400000e0000 */
[----:B------:R-:W-:-:S04]  /*0c10*/  LEA.HI R0, R3, R6, RZ, 0x7 ;  /* 0x0000000603007211 */ /* 0x000fc800078f38ff */
[----:B------:R-:W-:-:S05]  /*0c20*/  LOP3.LUT R5, R0, 0xffffff80, RZ, 0xc0, !PT ;  /* 0xffffff8000057812 */ /* 0x000fca00078ec0ff */
[----:B------:R-:W-:Y:S02]  /*0c30*/  IMAD.IADD R21, R6, 0x1, -R5 ;  /* 0x0000000106157824 */ /* 0x000fe400078e0a05 */
[----:B------:R-:W-:-:S03]  /*0c40*/  ULOP3.LUT UR5, UR5, 0x1, URZ, 0xfc, !UPT ;  /* 0x0000000105057892 */ /* 0x000fc6000f8efc3f */
[----:B------:R-:W-:Y:S01]  /*0c50*/  SHF.R.S32.HI R9, RZ, 0x1f, R21 ;  /* 0x0000001fff097819 */ /* 0x000fe20000011415 */
[----:B------:R-:W-:Y:S03]  /*0c60*/  STL [R1+0x6c], R21 ;  /* 0x00006c1501007387 */ /* 0x000fe60000100800 */
[CC--:B------:R-:W-:Y:S02]  /*0c70*/  LEA.HI R12, R9.reuse, R21.reuse, RZ, 0x2 ;  /* 0x00000015090c7211 */ /* 0x0c0fe400078f10ff */
[----:B------:R-:W-:Y:S02]  /*0c80*/  LEA.HI R9, R9, R21, RZ, 0x5 ;  /* 0x0000001509097211 */ /* 0x000fe400078f28ff */
[--C-:B------:R-:W-:Y:S02]  /*0c90*/  SHF.R.S32.HI R8, RZ, 0x2, R12.reuse ;  /* 0x00000002ff087819 */ /* 0x100fe4000001140c */
[----:B------:R-:W-:-:S02]  /*0ca0*/  SHF.R.S32.HI R5, RZ, 0x1f, R12 ;  /* 0x0000001fff057819 */ /* 0x000fc4000001140c */
[----:B------:R-:W-:Y:S02]  /*0cb0*/  LOP3.LUT R12, R12, 0x7ffffffc, RZ, 0xc0, !PT ;  /* 0x7ffffffc0c0c7812 */ /* 0x000fe400078ec0ff */
[----:B------:R-:W-:-:S03]  /*0cc0*/  LEA.HI R5, R5, R8, RZ, 0x3 ;  /* 0x0000000805057211 */ /* 0x000fc600078f18ff */
[----:B------:R-:W-:Y:S01]  /*0cd0*/  IMAD.IADD R12, R21, 0x1, -R12 ;  /* 0x00000001150c7824 */ /* 0x000fe200078e0a0c */
[----:B------:R-:W-:Y:S02]  /*0ce0*/  LOP3.LUT R11, R5, 0xfffffff8, RZ, 0xc0, !PT ;  /* 0xfffffff8050b7812 */ /* 0x000fe400078ec0ff */
[----:B------:R-:W-:Y:S01]  /*0cf0*/  SHF.R.S32.HI R5, RZ, 0x7, R0 ;  /* 0x00000007ff057819 */ /* 0x000fe20000011400 */
[----:B------:R-:W-:Y:S02]  /*0d00*/  IMAD.SHL.U32 R227, R12, 0x2, RZ ;  /* 0x000000020ce37824 */ /* 0x000fe400078e00ff */
[----:B------:R-:W-:Y:S01]  /*0d10*/  IMAD.IADD R11, R8, 0x1, -R11 ;  /* 0x00000001080b7824 */ /* 0x000fe200078e0a0b */
[----:B------:R-:W-:Y:S01]  /*0d20*/  LEA.HI R8, R3, R6, RZ, 0x2 ;  /* 0x0000000603087211 */ /* 0x000fe200078f10ff */
[C---:B------:R-:W-:Y:S01]  /*0d30*/  VIADD R30, R227.reuse, 0x10 ;  /* 0x00000010e31e7836 */ /* 0x040fe20000000000 */
[----:B------:R-:W-:Y:S01]  /*0d40*/  LOP3.LUT R3, R2, 0x3fffff0, RZ, 0xc0, !PT ;  /* 0x03fffff002037812 */ /* 0x000fe200078ec0ff */
[C---:B------:R-:W-:Y:S01]  /*0d50*/  VIADD R27, R227.reuse, 0x28 ;  /* 0x00000028e31b7836 */ /* 0x040fe20000000000 */
[----:B------:R-:W-:Y:S01]  /*0d60*/  LEA.HI R0, R0, R5, RZ, 0x1 ;  /* 0x0000000500007211 */ /* 0x000fe200078f08ff */
[C---:B------:R-:W-:Y:S01]  /*0d70*/  VIADD R28, R227.reuse, 0x20 ;  /* 0x00000020e31c7836 */ /* 0x040fe20000000000 */
[----:B------:R-:W-:Y:S01]  /*0d80*/  SHF.R.S32.HI R2, RZ, 0x5, R9 ;  /* 0x00000005ff027819 */ /* 0x000fe20000011409 */
[----:B------:R-:W-:Y:S01]  /*0d90*/  IMAD.IADD R3, R6, 0x1, -R3 ;  /* 0x0000000106037824 */ /* 0x000fe200078e0a03 */
[----:B------:R-:W-:Y:S01]  /*0da0*/  LOP3.LUT R0, R0, 0x3fffffe, RZ, 0xc0, !PT ;  /* 0x03fffffe00007812 */ /* 0x000fe200078ec0ff */
[----:B------:R-:W-:Y:S01]  /*0db0*/  VIADD R24, R227, 0x40 ;  /* 0x00000040e3187836 */ /* 0x000fe20000000000 */
[--C-:B------:R-:W-:Y:S01]  /*0dc0*/  SHF.R.S32.HI R204, RZ, 0x2, R8.reuse ;  /* 0x00000002ffcc7819 */ /* 0x100fe20000011408 */
[----:B------:R-:W-:Y:S01]  /*0dd0*/  IMAD R10, R4, 0x10, R3 ;  /* 0x00000010040a7824 */ /* 0x000fe200078e0203 */
[----:B------:R-:W-:Y:S01]  /*0de0*/  SHF.R.S32.HI R3, RZ, 0x1f, R8 ;  /* 0x0000001fff037819 */ /* 0x000fe20000011408 */
[----:B------:R-:W-:Y:S01]  /*0df0*/  IMAD.IADD R0, R5, 0x1, -R0 ;  /* 0x0000000105007824 */ /* 0x000fe200078e0a00 */
[----:B------:R-:W-:Y:S01]  /*0e00*/  IADD3 R236, R204, 0x40, RZ ;  /* 0x00000040ccec7810 */ /* 0x000fe20007ffe0ff */
[----:B------:R-:W-:Y:S01]  /*0e10*/  IMAD R11, R2, 0x10, R11 ;  /* 0x00000010020b7824 */ /* 0x000fe200078e020b */
[----:B------:R-:W-:Y:S01]  /*0e20*/  LOP3.LUT R9, R8, 0xfffffffc, RZ, 0xc0, !PT ;  /* 0xfffffffc08097812 */ /* 0x000fe200078ec0ff */
[----:B------:R-:W-:Y:S01]  /*0e30*/  IMAD.U32 R5, RZ, RZ, UR4 ;  /* 0x00000004ff057e24 */ /* 0x000fe2000f8e00ff */
[----:B------:R-:W-:Y:S01]  /*0e40*/  LEA.HI R3, R3, R204, RZ, 0x3 ;  /* 0x000000cc03037211 */ /* 0x000fe200078f18ff */
[----:B------:R-:W-:Y:S01]  /*0e50*/  IMAD R20, R0, 0x40, R11 ;  /* 0x0000004000147824 */ /* 0x000fe200078e020b */
[----:B------:R-:W-:Y:S01]  /*0e60*/  IADD3 R6, R6, -R9, RZ ;  /* 0x8000000906067210 */ /* 0x000fe20007ffe0ff */
[----:B------:R-:W-:Y:S01]  /*0e70*/  IMAD.U32 R0, RZ, RZ, UR5 ;  /* 0x00000005ff007e24 */ /* 0x000fe2000f8e00ff */
[----:B------:R-:W-:Y:S01]  /*0e80*/  LOP3.LUT R3, R3, 0xfffffff8, RZ, 0xc0, !PT ;  /* 0xfffffff803037812 */ /* 0x000fe200078ec0ff */
[----:B------:R-:W-:Y:S01]  /*0e90*/  IMAD.SHL.U32 R217, R236, 0x40, RZ ;  /* 0x00000040ecd97824 */ /* 0x000fe200078e00ff */
[----:B------:R-:W-:Y:S01]  /*0ea0*/  STL [R1+0x70], R20 ;  /* 0x0000701401007387 */ /* 0x000fe20000100800 */
[----:B------:R-:W-:Y:S01]  /*0eb0*/  IMAD R2, R10, 0x8, R7 ;  /* 0x000000080a027824 */ /* 0x000fe200078e0207 */
[----:B------:R-:W-:Y:S01]  /*0ec0*/  SHF.R.S32.HI R7, RZ, 0x1f, R236 ;  /* 0x0000001fff077819 */ /* 0x000fe200000114ec */
[----:B------:R-:W-:Y:S01]  /*0ed0*/  IMAD.IADD R3, R204, 0x1, -R3 ;  /* 0x00000001cc037824 */ /* 0x000fe200078e0a03 */
[----:B------:R0:W-:Y:S01]  /*0ee0*/  STL [R1+0x44], R0 ;  /* 0x0000440001007387 */ /* 0x0001e20000100800 */
[----:B------:R-:W-:Y:S01]  /*0ef0*/  LOP3.LUT R217, R217, 0x1c0, RZ, 0xc0, !PT ;  /* 0x000001c0d9d97812 */ /* 0x000fe200078ec0ff */
[C---:B------:R-:W-:Y:S01]  /*0f00*/  IMAD.SHL.U32 R22, R6.reuse, 0x4, RZ ;  /* 0x0000000406167824 */ /* 0x040fe200078e00ff */
[----:B------:R-:W-:Y:S01]  /*0f10*/  LEA.HI R7, R7, R236, RZ, 0x3 ;  /* 0x000000ec07077211 */ /* 0x000fe200078f18ff */
[----:B------:R1:W-:Y:S01]  /*0f20*/  STL [R1+0x4c], R5 ;  /* 0x00004c0501007387 */ /* 0x0003e20000100800 */
[----:B------:R-:W-:Y:S01]  /*0f30*/  IMAD.SHL.U32 R3, R3, 0x40, RZ ;  /* 0x0000004003037824 */ /* 0x000fe200078e00ff */
[----:B------:R-:W-:Y:S01]  /*0f40*/  IADD3 R31, R227, 0x8, RZ ;  /* 0x00000008e31f7810 */ /* 0x000fe20007ffe0ff */
[----:B------:R-:W-:Y:S01]  /*0f50*/  IMAD.MOV.U32 R10, RZ, RZ, R14 ;  /* 0x000000ffff0a7224 */ /* 0x000fe200078e000e */
[----:B------:R-:W-:Y:S01]  /*0f60*/  SHF.L.U32 R7, R7, 0x6, RZ ;  /* 0x0000000607077819 */ /* 0x000fe200000006ff */
[----:B------:R-:W-:Y:S01]  /*0f70*/  IMAD.MOV.U32 R11, RZ, RZ, R15 ;  /* 0x000000ffff0b7224 */ /* 0x000fe200078e000f */
[----:B0-----:R-:W-:Y:S01]  /*0f80*/  LEA.HI R0, R6, R6, RZ, 0x1 ;  /* 0x0000000606007211 */ /* 0x001fe200078f08ff */
[----:B------:R-:W-:Y:S01]  /*0f90*/  VIADD R14, R227, 0x58 ;  /* 0x00000058e30e7836 */ /* 0x000fe20000000000 */
[----:B------:R-:W-:Y:S01]  /*0fa0*/  LOP3.LUT R218, R3, 0x1c0, RZ, 0xc0, !PT ;  /* 0x000001c003da7812 */ /* 0x000fe200078ec0ff */
[----:B------:R-:W-:Y:S01]  /*0fb0*/  IMAD.MOV.U32 R9, RZ, RZ, R13 ;  /* 0x000000ffff097224 */ /* 0x000fe200078e000d */
[----:B-1----:R-:W-:Y:S01]  /*0fc0*/  LOP3.LUT R5, R0, 0x1ffffffe, RZ, 0xc0, !PT ;  /* 0x1ffffffe00057812 */ /* 0x002fe200078ec0ff */
[----:B------:R-:W-:Y:S01]  /*0fd0*/  IMAD.SHL.U32 R18, R6, 0x8, RZ ;  /* 0x0000000806127824 */ /* 0x000fe200078e00ff */
[----:B------:R-:W-:Y:S01]  /*0fe0*/  SHF.R.U32.HI R0, RZ, 0x3, R217 ;  /* 0x00000003ff007819 */ /* 0x000fe200000116d9 */
[----:B------:R-:W-:Y:S01]  /*0ff0*/  IMAD.SHL.U32 R0, R2, 0x8, RZ ;  /* 0x0000000802007824 */ /* 0x000fe200078e00ff */
[C---:B------:R-:W-:Y:S01]  /*1000*/  IADD3 R25, R227.reuse, 0x38, RZ ;  /* 0x00000038e3197810 */ /* 0x040fe20007ffe0ff */
[----:B------:R-:W-:Y:S01]  /*1010*/  IMAD.IADD R5, R6, 0x1, -R5 ;  /* 0x0000000106057824 */ /* 0x000fe200078e0a05 */
[C---:B------:R-:W-:Y:S01]  /*1020*/  IADD3 R213, R22.reuse, 0x20, RZ ;  /* 0x0000002016d57810 */ /* 0x040fe20007ffe0ff */
[C---:B------:R-:W-:Y:S01]  /*1030*/  VIADD R15, R227.reuse, 0x50 ;  /* 0x00000050e30f7836 */ /* 0x040fe20000000000 */
[----:B------:R0:W-:Y:S01]  /*1040*/  STL [R1+0x74], R0 ;  /* 0x0000740001007387 */ /* 0x0001e20000100800 */
[----:B------:R-:W-:Y:S01]  /*1050*/  VIADD R8, R227, 0x70 ;  /* 0x00000070e3087836 */ /* 0x000fe20000000000 */
[----:B------:R-:W-:Y:S01]  /*1060*/  LOP3.LUT R221, R7, 0xfffffe00, RZ, 0xc0, !PT ;  /* 0xfffffe0007dd7812 */ /* 0x000fe200078ec0ff */
[C---:B------:R-:W-:Y:S01]  /*1070*/  VIADD R29, R227.reuse, 0x18 ;  /* 0x00000018e31d7836 */ /* 0x040fe20000000000 */
[----:B------:R-:W-:Y:S01]  /*1080*/  SHF.R.S32.HI R2, RZ, 0x1f, R30 ;  /* 0x0000001fff027819 */ /* 0x000fe2000001141e */
[C---:B------:R-:W-:Y:S01]  /*1090*/  VIADD R26, R227.reuse, 0x30 ;  /* 0x00000030e31a7836 */ /* 0x040fe20000000000 */
[C---:B------:R-:W-:Y:S01]  /*10a0*/  IADD3 R12, R227.reuse, 0x68, RZ ;  /* 0x00000068e30c7810 */ /* 0x040fe20007ffe0ff */
        /* <DEDUP_REMOVED lines=10> */
[C---:B0-----:R-:W-:Y:S01]  /*1150*/  VIADD R0, R227.reuse, 0x90 ;  /* 0x00000090e3007836 */ /* 0x041fe20000000000 */
[----:B------:R-:W-:Y:S01]  /*1160*/  SHF.R.S32.HI R2, RZ, 0x1f, R14 ;  /* 0x0000001fff027819 */ /* 0x000fe2000001140e */
[C---:B------:R-:W-:Y:S01]  /*1170*/  VIADD R212, R22.reuse, 0x40 ;  /* 0x0000004016d47836 */ /* 0x040fe20000000000 */
[----:B------:R-:W-:Y:S01]  /*1180*/  SHF.R.S32.HI R7, RZ, 0x1f, R15 ;  /* 0x0000001fff077819 */ /* 0x000fe2000001140f */
[C---:B------:R-:W-:Y:S01]  /*1190*/  VIADD R215, R22.reuse, 0x10 ;  /* 0x0000001016d77836 */ /* 0x040fe20000000000 */
[----:B------:R-:W-:Y:S01]  /*11a0*/  SHF.R.S32.HI R2, RZ, 0x1f, R8 ;  /* 0x0000001fff027819 */ /* 0x000fe20000011408 */
[C---:B------:R-:W-:Y:S01]  /*11b0*/  VIADD R214, R22.reuse, 0x30 ;  /* 0x0000003016d67836 */ /* 0x040fe20000000000 */
[----:B------:R-:W-:Y:S01]  /*11c0*/  SHF.R.U32.HI R219, RZ, 0x3, R218 ;  /* 0x00000003ffdb7819 */ /* 0x000fe200000116da */
[C---:B------:R-:W-:Y:S01]  /*11d0*/  VIADD R216, R22.reuse, 0x50 ;  /* 0x0000005016d87836 */ /* 0x040fe20000000000 */
[----:B------:R-:W-:Y:S01]  /*11e0*/  IADD3 R237, R227, 0x98, RZ ;  /* 0x00000098e3ed7810 */ /* 0x000fe20007ffe0ff */
[C---:B------:R-:W-:Y:S01]  /*11f0*/  IMAD.IADD R206, R22.reuse, 0x1, R213 ;  /* 0x0000000116ce7824 */ /* 0x040fe200078e02d5 */
[----:B------:R-:W-:Y:S01]  /*1200*/  SHF.R.S32.HI R29, RZ, 0x1f, R29 ;  /* 0x0000001fff1d7819 */ /* 0x000fe2000001141d */
[----:B------:R-:W-:Y:S01]  /*1210*/  IMAD.IADD R207, R22, 0x1, R212 ;  /* 0x0000000116cf7824 */ /* 0x000fe200078e02d4 */
[----:B------:R-:W-:Y:S01]  /*1220*/  SHF.R.S32.HI R26, RZ, 0x1f, R26 ;  /* 0x0000001fff1a7819 */ /* 0x000fe2000001141a */
[----:B------:R-:W-:Y:S01]  /*1230*/  IMAD R229, R5, 0x8, R20 ;  /* 0x0000000805e57824 */ /* 0x000fe200078e0214 */
[----:B------:R-:W-:-:S02]  /*1240*/  SHF.R.S32.HI R21, RZ, 0x1f, R21 ;  /* 0x0000001fff157819 */ /* 0x000fc40000011415 */
[----:B------:R-:W-:Y:S02]  /*1250*/  SHF.R.S32.HI R13, RZ, 0x1f, R13 ;  /* 0x0000001fff0d7819 */ /* 0x000fe4000001140d */
[----:B------:R-:W-:Y:S02]  /*1260*/  SHF.R.S32.HI R7, RZ, 0x1f, R12 ;  /* 0x0000001fff077819 */ /* 0x000fe4000001140c */
[----:B------:R-:W-:Y:S02]  /*1270*/  SHF.R.S32.HI R6, RZ, 0x1f, R6 ;  /* 0x0000001fff067819 */ /* 0x000fe40000011406 */
[----:B------:R-:W-:Y:S02]  /*1280*/  SHF.R.S32.HI R4, RZ, 0x1f, R4 ;  /* 0x0000001fff047819 */ /* 0x000fe40000011404 */
[----:B------:R-:W-:Y:S02]  /*1290*/  SHF.R.S32.HI R2, RZ, 0x1f, R3 ;  /* 0x0000001fff027819 */ /* 0x000fe40000011403 */
[----:B------:R-:W-:-:S07]  /*12a0*/  SHF.R.S32.HI R0, RZ, 0x1f, R0 ;  /* 0x0000001fff007819 */ /* 0x000fce0000011400 */
.L_x_5963:
        /* <DEDUP_REMOVED lines=14> */
[----:B--2---:R-:W-:Y:S01]  /*1390*/  SHF.R.S32.HI R0, RZ, 0x1f, R232 ;  /* 0x0000001fff007819 */ /* 0x004fe200000114e8 */
[C---:B------:R-:W-:Y:S02]  /*13a0*/  IMAD.SHL.U32 R233, R232.reuse, 0x4, RZ ;  /* 0x00000004e8e97824 */ /* 0x040fe400078e00ff */
[C---:B---3--:R-:W-:Y:S02]  /*13b0*/  @P2 LEA R2, P3, R232.reuse, UR4, 0x2 ;  /* 0x00000004e8022c11 */ /* 0x048fe4000f8610ff */
[C-C-:B------:R-:W-:Y:S01]  /*13c0*/  SHF.L.U64.HI R234, R232.reuse, 0x2, R0.reuse ;  /* 0x00000002e8ea7819 */ /* 0x140fe20000010200 */
[----:B------:R0:W-:Y:S01]  /*13d0*/  STL [R1+0x68], R0 ;  /* 0x0000680001007387 */ /* 0x0001e20000100800 */
[----:B------:R-:W-:Y:S01]  /*13e0*/  @P2 LEA.HI.X R3, R232, UR5, R0, 0x2, P3 ;  /* 0x00000005e8032c11 */ /* 0x000fe200098f1400 */
[----:B------:R-:W-:Y:S01]  /*13f0*/  ULDC UR4, c[0x0][0x288] ;  /* 0x0000a20000047ab9 */ /* 0x000fe20000000800 */
[----:B----4-:R-:W-:-:S03]  /*1400*/  IADD3 R6, P4, R233, UR6, RZ ;  /* 0x00000006e9067c10 */ /* 0x010fc6000ff9e0ff */
[----:B------:R1:W5:Y:S01]  /*1410*/  @P2 LDG.E R8, desc[UR60][R2.64] ;  /* 0x0000003c02082981 */ /* 0x000362000c1e1900 */
[----:B------:R-:W-:Y:S01]  /*1420*/  @P1 IADD3 R4, P2, R233, UR8, RZ ;  /* 0x00000008e9041c10 */ /* 0x000fe2000ff5e0ff */
[----:B------:R-:W-:Y:S01]  /*1430*/  IMAD.U32 R224, RZ, RZ, UR4 ;  /* 0x00000004ffe07e24 */ /* 0x000fe2000f8e00ff */
[C---:B------:R-:W-:Y:S01]  /*1440*/  IADD3.X R7, R234.reuse, UR7, RZ, P4, !PT ;  /* 0x00000007ea077c10 */ /* 0x040fe2000a7fe4ff */
[----:B------:R-:W-:Y:S01]  /*1450*/  ULDC.64 UR4, c[0x0][0x418] ;  /* 0x0001060000047ab9 */ /* 0x000fe20000000a00 */
[----:B------:R-:W-:Y:S01]  /*1460*/  @P1 IADD3.X R5, R234, UR9, RZ, P2, !PT ;  /* 0x00000009ea051c10 */ /* 0x000fe200097fe4ff */
[----:B------:R-:W-:Y:S02]  /*1470*/  ULDC.64 UR6, c[0x0][0xa20] ;  /* 0x0002880000067ab9 */ /* 0x000fe40000000a00 */
[----:B------:R2:W5:Y:S04]  /*1480*/  @P0 LDG.E R26, desc[UR60][R6.64] ;  /* 0x0000003c061a0981 */ /* 0x000568000c1e1900 */
[----:B------:R2:W5:Y:S01]  /*1490*/  @P1 LDG.E R224, desc[UR60][R4.64] ;  /* 0x0000003c04e01981 */ /* 0x000562000c1e1900 */
[----:B------:R-:W-:Y:S01]  /*14a0*/  UISETP.NE.U32.AND UP0, UPT, UR4, URZ, UPT ;  /* 0x0000003f0400728c */ /* 0x000fe2000bf05070 */
[----:B-1----:R-:W-:-:S02]  /*14b0*/  LOP3.LUT R2, R10, 0xff000000, RZ, 0xc0, !PT ;  /* 0xff0000000a027812 */ /* 0x002fc400078ec0ff */
[----:B------:R-:W-:Y:S01]  /*14c0*/  ULDC UR4, c[0x0][0x424] ;  /* 0x0001090000047ab9 */ /* 0x000fe20000000800 */
[----:B------:R-:W-:Y:S01]  /*14d0*/  UISETP.NE.AND.EX UP0, UPT, UR5, URZ, UPT, UP0 ;  /* 0x0000003f0500728c */ /* 0x000fe2000bf05300 */
[----:B------:R-:W-:Y:S02]  /*14e0*/  ISETP.NE.U32.AND P2, PT, RZ, UR6, PT ;  /* 0x00000006ff007c0c */ /* 0x000fe4000bf45070 */
[----:B------:R-:W-:Y:S01]  /*14f0*/  ULDC UR5, c[0x0][0x2f0] ;  /* 0x0000bc0000057ab9 */ /* 0x000fe20000000800 */
[----:B------:R-:W-:Y:S01]  /*1500*/  USEL UR4, UR4, 0x1, UP0 ;  /* 0x0000000104047887 */ /* 0x000fe20008000000 */
[----:B0-----:R-:W-:Y:S02]  /*1510*/  LOP3.LUT R0, R10, 0xff0000, RZ, 0xc0, !PT ;  /* 0x00ff00000a007812 */ /* 0x001fe400078ec0ff */
[----:B------:R-:W-:Y:S01]  /*1520*/  SHF.R.U32.HI R3, RZ, 0x8, R2 ;  /* 0x00000008ff037819 */ /* 0x000fe20000011602 */
[----:B------:R-:W-:Y:S01]  /*1530*/  UIMAD UR4, UR4, UR5, URZ ;  /* 0x00000005040472a4 */ /* 0x000fe2000f8e023f */
[----:B------:R-:W-:-:S02]  /*1540*/  ISETP.NE.AND.EX P2, PT, RZ, UR7, PT, P2 ;  /* 0x00000007ff007c0c */ /* 0x000fc4000bf45320 */
[----:B------:R-:W-:Y:S01]  /*1550*/  ULDC UR5, c[0x0][0x348] ;  /* 0x0000d20000057ab9 */ /* 0x000fe20000000800 */
[----:B------:R-:W-:Y:S02]  /*1560*/  LEA.HI R231, R0, R3, RZ, 0x10 ;  /* 0x0000000300e77211 */ /* 0x000fe400078f80ff */
[----:B------:R-:W-:Y:S01]  /*1570*/  LOP3.LUT R230, R10, 0xffff, RZ, 0xc0, !PT ;  /* 0x0000ffff0ae67812 */ /* 0x000fe200078ec0ff */
[----:B--2---:R-:W-:Y:S07]  /*1580*/  @P1 BRA `(.L_x_5733) ;  /* 0x0000000000241947 */ /* 0x004fee0003800000 */
        /* <DEDUP_REMOVED lines=9> */
.L_x_5733:
[----:B------:R-:W-:Y:S02]  /*1620*/  IMAD.U32 R2, RZ, RZ, UR5 ;  /* 0x00000005ff027e24 */ /* 0x000fe4000f8e00ff */
[----:B------:R-:W-:Y:S01]  /*1630*/  IMAD.U32 R27, RZ, RZ, UR4 ;  /* 0x00000004ff1b7e24 */ /* 0x000fe2000f8e00ff */
[----:B------:R-:W-:Y:S06]  /*1640*/  @!P2 BRA `(.L_x_5734) ;  /* 0x000000000010a947 */ /* 0x000fec0003800000 */
[----:B------:R-:W-:-:S04]  /*1650*/  IADD3 R4, P0, R233, UR6, RZ ;  /* 0x00000006e9047c10 */ /* 0x000fc8000ff1e0ff */
[----:B------:R-:W-:-:S05]  /*1660*/  IADD3.X R5, R234, UR7, RZ, P0, !PT ;  /* 0x00000007ea057c10 */ /* 0x000fca00087fe4ff */
[----:B------:R0:W5:Y:S01]  /*1670*/  LDG.E R27, desc[UR60][R4.64] ;  /* 0x0000003c041b7981 */ /* 0x000162000c1e1900 */
[----:B------:R-:W-:Y:S05]  /*1680*/  BRA `(.L_x_5735) ;  /* 0x0000000000107947 */ /* 0x000fea0003800000 */
.L_x_5734:
[----:B------:R-:W-:Y:S05]  /*1690*/  @!P0 BRA `(.L_x_5735) ;  /* 0x00000000000c8947 */ /* 0x000fea0003800000 */
[----:B------:R-:W2:Y:S04]  /*16a0*/  LDG.E R0, desc[UR60][R6.64] ;  /* 0x0000003c06007981 */ /* 0x000ea8000c1e1900 */
[----:B------:R-:W2:Y:S02]  /*16b0*/  LDG.E R27, desc[UR60][R6.64+0x4] ;  /* 0x0000043c061b7981 */ /* 0x000ea4000c1e1900 */
[----:B--2---:R-:W-:-:S07]  /*16c0*/  IMAD.IADD R27, R27, 0x1, -R0 ;  /* 0x000000011b1b7824 */ /* 0x004fce00078e0a00 */
.L_x_5735:
[----:B------:R-:W-:Y:S01]  /*16d0*/  ULDC.64 UR4, c[0x0][0xa10] ;  /* 0x0002840000047ab9 */ /* 0x000fe20000000a00 */
[----:B------:R-:W1:Y:S01]  /*16e0*/  LDC R10, c[0x0][0x448] ;  /* 0x00011200ff0a7b82 */ /* 0x000e620000000800 */
[----:B------:R-:W-:-:S04]  /*16f0*/  ISETP.NE.U32.AND P0, PT, RZ, UR4, PT ;  /* 0x00000004ff007c0c */ /* 0x000fc8000bf05070 */
        /* <DEDUP_REMOVED lines=9> */
[----:B------:R-:W-:-:S04]  /*1790*/  @P1 IADD3 R6, P2, R233, UR4, RZ ;  /* 0x00000004e9061c10 */ /* 0x000fc8000ff5e0ff */
[----:B------:R-:W-:-:S05]  /*17a0*/  @P1 IADD3.X R7, R234, UR5, RZ, P2, !PT ;  /* 0x00000005ea071c10 */ /* 0x000fca00097fe4ff */
[----:B------:R3:W5:Y:S01]  /*17b0*/  @P1 LDG.E R145, desc[UR60][R6.64] ;  /* 0x0000003c06911981 */ /* 0x000762000c1e1900 */
[----:B-1----:R-:W-:Y:S01]  /*17c0*/  ISETP.NE.AND P1, PT, R10, 0x1, PT ;  /* 0x000000010a00780c */ /* 0x002fe20003f25270 */
[----:B------:R-:W-:Y:S01]  /*17d0*/  IMAD.SHL.U32 R226, R9, 0x80, RZ ;  /* 0x0000008009e27824 */ /* 0x000fe200078e00ff */
[----:B------:R-:W-:Y:S01]  /*17e0*/  LOP3.LUT R13, R231, 0xff, RZ, 0xc0, !PT ;  /* 0x000000ffe70d7812 */ /* 0x000fe200078ec0ff */
[----:B------:R-:W-:Y:S01]  /*17f0*/  IMAD.IADD R9, R27, 0x1, -R8 ;  /* 0x000000011b097824 */ /* 0x000fe200078e0a08 */
[----:B------:R-:W-:Y:S01]  /*1800*/  BSSY B0, `(.L_x_5736) ;  /* 0x0000036000007945 */ /* 0x000fe20003800000 */
[----:B------:R-:W-:Y:S02]  /*1810*/  SHF.R.U32.HI R231, RZ, 0x10, R231 ;  /* 0x00000010ffe77819 */ /* 0x000fe400000116e7 */
[----:B0-----:R-:W-:Y:S01]  /*1820*/  IADD3 R4, R226, 0x7f, RZ ;  /* 0x0000007fe2047810 */ /* 0x001fe20007ffe0ff */
[----:B------:R0:W-:Y:S01]  /*1830*/  STL [R1+0x48], R13 ;  /* 0x0000480d01007387 */ /* 0x0001e20000100800 */
[----:B---3--:R-:W-:-:S04]  /*1840*/  IMAD.MOV.U32 R6, RZ, RZ, RZ ;  /* 0x000000ffff067224 */ /* 0x008fc800078e00ff */
[----:B------:R-:W1:Y:S08]  /*1850*/  @P1 LDC R11, c[0x0][0x44c] ;  /* 0x00011300ff0b1b82 */ /* 0x000e700000000800 */
[----:B------:R-:W3:Y:S01]  /*1860*/  @P1 LDC R5, c[0x0][0x450] ;  /* 0x00011400ff051b82 */ /* 0x000ee20000000800 */
[----:B--2---:R-:W-:Y:S02]  /*1870*/  @P0 IMAD.IADD R2, R3, 0x1, -R0 ;  /* 0x0000000103020824 */ /* 0x004fe400078e0a00 */
[----:B-1----:R-:W-:-:S04]  /*1880*/  @P1 IMAD.HI.U32 R0, R4, R11, RZ ;  /* 0x0000000b04001227 */ /* 0x002fc800078e00ff */
[----:B------:R-:W-:Y:S01]  /*1890*/  IMAD.IADD R228, R9, 0x1, R2 ;  /* 0x0000000109e47824 */ /* 0x000fe200078e0202 */
[----:B---3--:R-:W-:Y:S01]  /*18a0*/  @P1 SHF.R.U32.HI R4, RZ, R5, R0 ;  /* 0x00000005ff041219 */ /* 0x008fe20000011600 */
[----:B------:R-:W-:Y:S02]  /*18b0*/  IMAD.MOV.U32 R0, RZ, RZ, RZ ;  /* 0x000000ffff007224 */ /* 0x000fe400078e00ff */
[C---:B------:R-:W-:Y:S01]  /*18c0*/  VIADD R5, R228.reuse, 0x6f ;  /* 0x0000006fe4057836 */ /* 0x040fe20000000000 */
[----:B------:R-:W-:-:S05]  /*18d0*/  IADD3 R150, R228, 0x70, -R224 ;  /* 0x00000070e4967810 */ /* 0x000fca0007ffe8e0 */
[----:B------:R-:W-:Y:S01]  /*18e0*/  IMAD.IADD R7, R150, 0x1, R4 ;  /* 0x0000000196077824 */ /* 0x000fe200078e0204 */
[----:B------:R-:W-:-:S03]  /*18f0*/  MOV R4, RZ ;  /* 0x000000ff00047202 */ /* 0x000fc60000000f00 */
[----:B------:R-:W-:-:S04]  /*1900*/  IMAD.HI R6, R7, -0x6db6db6d, R6 ;  /* 0x9249249307067827 */ /* 0x000fc800078e0206 */
[----:B------:R-:W-:Y:S01]  /*1910*/  IMAD.HI R4, R5, -0x6db6db6d, R4 ;  /* 0x9249249305047827 */ /* 0x000fe200078e0204 */
[----:B------:R-:W-:-:S04]  /*1920*/  SHF.R.U32.HI R3, RZ, 0x1f, R6 ;  /* 0x0000001fff037819 */ /* 0x000fc80000011606 */
[----:B------:R-:W-:Y:S02]  /*1930*/  SHF.R.U32.HI R151, RZ, 0x1f, R4 ;  /* 0x0000001fff977819 */ /* 0x000fe40000011604 */
[----:B------:R-:W-:Y:S02]  /*1940*/  LEA.HI.SX32 R6, R6, R3, 0x1a ;  /* 0x0000000306067211 */ /* 0x000fe400078fd2ff */
        /* <DEDUP_REMOVED lines=18> */
[----:B0-----:R-:W-:Y:S01]  /*1a70*/  MOV R4, RZ ;  /* 0x000000ff00047202 */ /* 0x001fe20000000f00 */
        /* <DEDUP_REMOVED lines=14> */
.L_x_5737:
[----:B------:R-:W-:Y:S05]  /*1b60*/  BSYNC B0 ;  /* 0x0000000000007941 */ /* 0x000fea0003800000 */
.L_x_5736:
        /* <DEDUP_REMOVED lines=10> */
[----:B------:R-:W-:-:S06]  /*1c10*/  IMAD.MOV.U32 R24, RZ, RZ, R125 ;  /* 0x000000ffff187224 */ /* 0x000fcc00078e007d */
        /* <DEDUP_REMOVED lines=26> */
[----:B-1---5:R-:W-:Y:S05]  /*1dc0*/  CALL.ABS.NOINC R14 ;  /* 0x000000000e007343 */ /* 0x022fea0003c00000 */
.L_x_5740:
[----:B------:R-:W-:Y:S05]  /*1dd0*/  BSYNC B6 ;  /* 0x0000000000067941 */ /* 0x000fea0003800000 */
.L_x_5739:
        /* <DEDUP_REMOVED lines=20> */
.L_x_5742:
[----:B------:R-:W-:Y:S05]  /*1f20*/  BSYNC B6 ;  /* 0x0000000000067941 */ /* 0x000fea0003800000 */
.L_x_5741:
[----:B------:R-:W-:Y:S01]  /*1f30*/  ULDC.64 UR4, c[0x0][0x9f8] ;  /* 0x00027e0000047ab9 */ /* 0x000fe20000000a00 */
[----:B------:R-:W-:Y:S01]  /*1f40*/  IMAD.MOV.U32 R6, RZ, RZ, R232 ;  /* 0x000000ffff067224 */ /* 0x000fe200078e00e8 */
[----:B------:R-:W-:Y:S01]  /*1f50*/  ISETP.NE.U32.AND P0, PT, RZ, UR4, PT ;  /* 0x00000004ff007c0c */ /* 0x000fe2000bf05070 */
[----:B------:R-:W2:Y:S01]  /*1f60*/  LDL.LU R20, [R1+0x10] ;  /* 0x0000100001147983 */ /* 0x000ea20000300800 */
[----:B------:R-:W-:Y:S01]  /*1f70*/  ULDC UR6, c[0x0][0x2f4] ;  /* 0x0000bd0000067ab9 */ /* 0x000fe20000000800 */
[----:B------:R-:W0:Y:S01]  /*1f80*/  LDC.64 R114, c[0x0][0x300] ;  /* 0x0000c000ff727b82 */ /* 0x000e220000000a00 */
[----:B------:R-:W-:Y:S01]  /*1f90*/  ISETP.NE.AND.EX P0, PT, RZ, UR5, PT, P0 ;  /* 0x00000005ff007c0c */ /* 0x000fe2000bf05300 */
[----:B------:R-:W1:Y:S01]  /*1fa0*/  S2R R3, SR_TID.X ;  /* 0x0000000000037919 */ /* 0x000e620000002100 */
[----:B------:R-:W-:Y:S01]  /*1fb0*/  VIADD R0, R18, 0x60 ;  /* 0x0000006012007836 */ /* 0x000fe20000000000 */
[----:B------:R-:W-:Y:S01]  /*1fc0*/  IADD3 R121, R26, R27, RZ ;  /* 0x0000001b1a797210 */ /* 0x000fe20007ffe0ff */
[----:B------:R-:W-:-:S03]  /*1fd0*/  ULDC.64 UR8, c[0x0][0xa08] ;  /* 0x0002820000087ab9 */ /* 0x000fc60000000a00 */
[----:B------:R-:W3:Y:S06]  /*1fe0*/  LDC.64 R108, c[0x0][0x3f8] ;  /* 0x0000fe00ff6c7b82 */ /* 0x000eec0000000a00 */
[----:B------:R-:W-:Y:S02]  /*1ff0*/  @P0 IADD3 R4, P1, R233, UR4, RZ ;  /* 0x00000004e9040c10 */ /* 0x000fe4000ff3e0ff */
[----:B------:R-:W-:Y:S01]  /*2000*/  SHF.R.S32.HI R19, RZ, 0x1f, R18 ;  /* 0x0000001fff137819 */ /* 0x000fe20000011412 */
[----:B------:R-:W4:Y:S01]  /*2010*/  LDC.64 R102, c[0x0][0x408] ;  /* 0x00010200ff667b82 */ /* 0x000f220000000a00 */
[----:B------:R-:W-:Y:S01]  /*2020*/  @P0 IADD3.X R5, R234, UR5, RZ, P1, !PT ;  /* 0x00000005ea050c10 */ /* 0x000fe20008ffe4ff */
[----:B------:R-:W-:-:S04]  /*2030*/  ULDC.64 UR4, c[0x0][0x330] ;  /* 0x0000cc0000047ab9 */ /* 0x000fc80000000a00 */
[----:B------:R1:W2:Y:S01]  /*2040*/  @P0 LDG.E R6, desc[UR60][R4.64] ;  /* 0x0000003c04060981 */ /* 0x0002a2000c1e1900 */
[----:B------:R-:W-:Y:S01]  /*2050*/  ISETP.GE.AND P1, PT, R206, UR6, PT ;  /* 0x00000006ce007c0c */ /* 0x000fe2000bf26270 */
[----:B------:R-:W-:Y:S01]  /*2060*/  IMAD.WIDE.U32 R116, R230, UR4, R18 ;  /* 0x00000004e6747c25 */ /* 0x000fe2000f8e0012 */
[----:B------:R-:W-:Y:S01]  /*2070*/  ISETP.GE.AND P0, PT, R18, UR6, PT ;  /* 0x0000000612007c0c */ /* 0x000fe2000bf06270 */
[----:B------:R-:W0:Y:S01]  /*2080*/  LDC R15, c[0x0][0x3f4] ;  /* 0x0000fd00ff0f7b82 */ /* 0x000e220000000800 */
[----:B------:R-:W-:Y:S01]  /*2090*/  SEL R7, RZ, 0xffffffff, P1 ;  /* 0xffffffffff077807 */ /* 0x000fe20000800000 */
[----:B------:R-:W-:Y:S01]  /*20a0*/  IMAD R117, R230, UR5, R117 ;  /* 0x00000005e6757c24 */ /* 0x000fe2000f8e0275 */
[----:B------:R-:W-:Y:S01]  /*20b0*/  ISETP.GE.AND P1, PT, R0, UR6, PT ;  /* 0x0000000600007c0c */ /* 0x000fe2000bf26270 */
[----:B------:R-:W-:Y:S01]  /*20c0*/  ULDC.64 UR4, c[0x0][0x308] ;  /* 0x0000c20000047ab9 */ /* 0x000fe20000000a00 */
[----:B------:R-:W-:Y:S01]  /*20d0*/  SHF.R.S32.HI R13, RZ, 0x1f, R121 ;  /* 0x0000001fff0d7819 */ /* 0x000fe20000011479 */
[----:B-1----:R-:W-:Y:S01]  /*20e0*/  IMAD.SHL.U32 R4, R7, 0x2, RZ ;  /* 0x0000000207047824 */ /* 0x002fe200078e00ff */
[----:B------:R-:W-:Y:S01]  /*20f0*/  SEL R5, RZ, 0x8, P1 ;  /* 0x00000008ff057807 */ /* 0x000fe20000800000 */
[----:B------:R-:W-:Y:S01]  /*2100*/  VIADD R8, R3, 0xffffff80 ;  /* 0xffffff8003087836 */ /* 0x000fe20000000000 */
[----:B------:R-:W-:Y:S01]  /*2110*/  SEL R3, RZ, 0x1, P0 ;  /* 0x00000001ff037807 */ /* 0x000fe20000000000 */
[----:B---3--:R-:W-:Y:S01]  /*2120*/  IMAD.WIDE.U32 R110, R204, R108, R18 ;  /* 0x0000006ccc6e7225 */ /* 0x008fe200078e0012 */
[----:B------:R-:W-:Y:S01]  /*2130*/  ISETP.GE.AND P0, PT, R207, UR6, PT ;  /* 0x00000006cf007c0c */ /* 0x000fe2000bf06270 */
[----:B------:R-:W1:Y:S01]  /*2140*/  S2R R152, SR_TID.X ;  /* 0x0000000000987919 */ /* 0x000e620000002100 */
[----:B------:R-:W-:Y:S01]  /*2150*/  LOP3.LUT R3, R4, 0x2, R3, 0xe2, !PT ;  /* 0x0000000204037812 */ /* 0x000fe200078ee203 */
[----:B----4-:R-:W-:Y:S01]  /*2160*/  IMAD.WIDE.U32 R104, R204, R102, R18 ;  /* 0x00000066cc687225 */ /* 0x010fe200078e0012 */
[----:B------:R-:W-:-:S02]  /*2170*/  SEL R4, RZ, 0x4, P0 ;  /* 0x00000004ff047807 */ /* 0x000fc40000000000 */
[----:B------:R-:W-:Y:S01]  /*2180*/  SHF.R.S32.HI R7, RZ, 0x1f, R8 ;  /* 0x0000001fff077819 */ /* 0x000fe20000011408 */
[----:B------:R-:W-:Y:S01]  /*2190*/  IMAD R33, R109, 0x70, RZ ;  /* 0x000000706d217824 */ /* 0x000fe200078e02ff */
[----:B------:R-:W-:Y:S01]  /*21a0*/  LOP3.LUT R30, R5, R3, R4, 0xfe, !PT ;  /* 0x00000003051e7212 */ /* 0x000fe200078efe04 */
[----:B------:R-:W-:Y:S01]  /*21b0*/  VIADD R3, R18, 0x80 ;  /* 0x0000008012037836 */ /* 0x000fe20000000000 */
[----:B------:R-:W-:Y:S01]  /*21c0*/  LEA.HI R7, R7, R8, RZ, 0x2 ;  /* 0x0000000807077211 */ /* 0x000fe200078f10ff */
[-C--:B0-----:R-:W-:Y:S01]  /*21d0*/  IMAD R8, R13, R114.reuse, RZ ;  /* 0x000000720d087224 */ /* 0x081fe200078e02ff */
[----:B------:R-:W-:Y:S01]  /*21e0*/  SHF.R.S32.HI R148, RZ, 0x1f, R204 ;  /* 0x0000001fff947819 */ /* 0x000fe200000114cc */
[----:B------:R-:W-:Y:S01]  /*21f0*/  IMAD.WIDE.U32 R4, R121, R114, RZ ;  /* 0x0000007279047225 */ /* 0x000fe200078e00ff */
[----:B------:R-:W-:Y:S02]  /*2200*/  ISETP.GE.AND P0, PT, R3, UR6, PT ;  /* 0x0000000603007c0c */ /* 0x000fe4000bf06270 */
[----:B------:R-:W-:Y:S01]  /*2210*/  SHF.R.S32.HI R11, RZ, 0x1f, R7 ;  /* 0x0000001fff0b7819 */ /* 0x000fe20000011407 */
[----:B------:R-:W-:Y:S01]  /*2220*/  IMAD R9, R121, R115, R8 ;  /* 0x0000007379097224 */ /* 0x000fe200078e0208 */
[----:B------:R-:W-:Y:S01]  /*2230*/  SEL R7, RZ, 0x10, P0 ;  /* 0x00000010ff077807 */ /* 0x000fe20000000000 */
[----:B------:R-:W-:Y:S01]  /*2240*/  IMAD R135, R103, 0x70, RZ ;  /* 0x0000007067877824 */ /* 0x000fe200078e02ff */
[----:B------:R-:W-:Y:S01]  /*2250*/  ISETP.NE.U32.AND P0, PT, RZ, UR8, PT ;  /* 0x00000008ff007c0c */ /* 0x000fe2000bf05070 */
[----:B------:R-:W-:Y:S01]  /*2260*/  IMAD.IADD R5, R5, 0x1, R9 ;  /* 0x0000000105057824 */ /* 0x000fe200078e0209 */
[----:B------:R-:W-:Y:S01]  /*2270*/  LEA.HI R11, R11, R204, RZ, 0x3 ;  /* 0x000000cc0b0b7211 */ /* 0x000fe200078f18ff */
[----:B------:R-:W-:Y:S01]  /*2280*/  IMAD R133, R115, 0x70, RZ ;  /* 0x0000007073857824 */ /* 0x000fe200078e02ff */
[----:B------:R-:W-:Y:S01]  /*2290*/  LOP3.LUT R30, R30, R7, RZ, 0xfc, !PT ;  /* 0x000000071e1e7212 */ /* 0x000fe200078efcff */
[----:B------:R-:W-:Y:S01]  /*22a0*/  IMAD.WIDE.U32 R4, R230, UR4, R4 ;  /* 0x00000004e6047c25 */ /* 0x000fe2000f8e0004 */
[----:B------:R-:W-:-:S02]  /*22b0*/  ISETP.NE.AND.EX P0, PT, RZ, UR9, PT, P0 ;  /* 0x00000009ff007c0c */ /* 0x000fc4000bf05300 */
[----:B------:R-:W-:Y:S01]  /*22c0*/  LOP3.LUT R11, R11, 0xfffffff8, RZ, 0xc0, !PT ;  /* 0xfffffff80b0b7812 */ /* 0x000fe200078ec0ff */
[----:B------:R-:W-:Y:S01]  /*22d0*/  IMAD R5, R230, UR5, R5 ;  /* 0x00000005e6057c24 */ /* 0x000fe2000f8e0205 */
[----:B------:R-:W-:Y:S01]  /*22e0*/  ULDC.64 UR4, c[0x0][0x310] ;  /* 0x0000c40000047ab9 */ /* 0x000fe20000000a00 */
[--C-:B------:R-:W-:Y:S01]  /*22f0*/  SHF.R.S32.HI R23, RZ, 0x1f, R22.reuse ;  /* 0x0000001fff177819 */ /* 0x100fe20000011416 */
[----:B------:R-:W-:Y:S01]  /*2300*/  IMAD.SHL.U32 R137, R114, 0x40, RZ ;  /* 0x0000004072897824 */ /* 0x000fe200078e00ff */
[C---:B------:R-:W-:Y:S01]  /*2310*/  IADD3 R132, R204.reuse, -R11, RZ ;  /* 0x8000000bcc847210 */ /* 0x040fe20007ffe0ff */
[----:B------:R-:W-:Y:S01]  /*2320*/  IMAD.SHL.U32 R124, R15, 0x2, RZ ;  /* 0x000000020f7c7824 */ /* 0x000fe200078e00ff */
[----:B------:R-:W-:Y:S01]  /*2330*/  ISETP.GE.AND P2, PT, R207, R15, PT ;  /* 0x0000000fcf00720c */ /* 0x000fe20003f46270 */
[--C-:B------:R-:W-:Y:S01]  /*2340*/  IMAD.WIDE.U32 R112, R204, R108, R22.reuse ;  /* 0x0000006ccc707225 */ /* 0x100fe200078e0016 */
[----:B------:R-:W-:Y:S02]  /*2350*/  LOP3.LUT P1, RZ, R132, 0x4, RZ, 0xc0, !PT ;  /* 0x0000000484ff7812 */ /* 0x000fe4000782c0ff */
[C---:B------:R-:W-:Y:S01]  /*2360*/  IADD3 R120, P3, R204.reuse, R121, RZ ;  /* 0x00000079cc787210 */ /* 0x040fe20007f7e0ff */
[----:B------:R-:W-:Y:S01]  /*2370*/  IMAD.WIDE.U32 R106, R204, R102, R22 ;  /* 0x00000066cc6a7225 */ /* 0x000fe200078e0016 */
[----:B------:R-:W-:-:S02]  /*2380*/  SHF.L.U64.HI R136, R114, 0x6, R115 ;  /* 0x0000000672887819 */ /* 0x000fc40000010273 */
[----:B------:R-:W-:Y:S01]  /*2390*/  SHF.R.S32.HI R149, RZ, 0x1f, R236 ;  /* 0x0000001fff957819 */ /* 0x000fe200000114ec */
[----:B------:R-:W-:Y:S01]  /*23a0*/  IMAD.X R121, R13, 0x1, R148, P3 ;  /* 0x000000010d797824 */ /* 0x000fe200018e0694 */
[----:B-1----:R-:W-:Y:S02]  /*23b0*/  LEA.HI R152, R152, 0x8, RZ, 0x19 ;  /* 0x0000000898987811 */ /* 0x002fe400078fc8ff */
[----:B--2---:R-:W-:-:S04]  /*23c0*/  LOP3.LUT R20, R20, 0xfffffffb, RZ, 0xc0, !PT ;  /* 0xfffffffb14147812 */ /* 0x004fc800078ec0ff */
[----:B------:R-:W-:Y:S02]  /*23d0*/  @P1 LOP3.LUT R20, R20, 0x4, RZ, 0xfc, !PT ;  /* 0x0000000414141812 */ /* 0x000fe400078efcff */
[----:B------:R-:W-:Y:S02]  /*23e0*/  ISETP.GE.AND P1, PT, R206, R15, PT ;  /* 0x0000000fce00720c */ /* 0x000fe40003f26270 */
[----:B------:R-:W-:-:S04]  /*23f0*/  LOP3.LUT R20, R20, 0xfffffffe, RZ, 0xc0, !PT ;  /* 0xfffffffe14147812 */ /* 0x000fc800078ec0ff */
[----:B------:R-:W-:-:S05]  /*2400*/  @P2 LOP3.LUT R20, R20, 0x1, RZ, 0xfc, !PT ;  /* 0x0000000114142812 */ /* 0x000fca00078efcff */
[----:B------:R0:W-:Y:S01]  /*2410*/  STL [R1+0x10], R20 ;  /* 0x0000101401007387 */ /* 0x0001e20000100800 */
[----:B------:R-:W-:Y:S02]  /*2420*/  SHF.R.S32.HI R7, RZ, 0x1f, R6 ;  /* 0x0000001fff077819 */ /* 0x000fe40000011406 */
[----:B------:R-:W-:Y:S01]  /*2430*/  SEL R39, R6, RZ, !P0 ;  /* 0x000000ff06277207 */ /* 0x000fe20004000000 */
[----:B------:R-:W-:Y:S01]  /*2440*/  IMAD R6, R148, R108, RZ ;  /* 0x0000006c94067224 */ /* 0x000fe200078e02ff */
[----:B------:R-:W-:Y:S02]  /*2450*/  SEL R8, R7, RZ, !P0 ;  /* 0x000000ff07087207 */ /* 0x000fe40004000000 */
[----:B0-----:R-:W-:Y:S01]  /*2460*/  SHF.R.U32.HI R20, RZ, 0x3, R217 ;  /* 0x00000003ff147819 */ /* 0x001fe200000116d9 */
[----:B------:R-:W-:-:S04]  /*2470*/  IMAD.WIDE.U32 R118, R39, UR4, R4 ;  /* 0x0000000427767c25 */ /* 0x000fc8000f8e0004 */
[----:B------:R-:W-:Y:S02]  /*2480*/  IMAD R10, R8, UR4, RZ ;  /* 0x00000004080a7c24 */ /* 0x000fe4000f8e02ff */
[----:B------:R-:W-:Y:S02]  /*2490*/  IMAD R9, R204, R109, R6 ;  /* 0x0000006dcc097224 */ /* 0x000fe400078e0206 */
[----:B------:R-:W-:Y:S01]  /*24a0*/  IMAD R11, R39, UR5, R10 ;  /* 0x00000005270b7c24 */ /* 0x000fe2000f8e020a */
[----:B------:R-:W-:Y:S01]  /*24b0*/  ULDC.64 UR4, c[0x0][0x338] ;  /* 0x0000ce0000047ab9 */ /* 0x000fe20000000a00 */
[-C--:B------:R-:W-:Y:S02]  /*24c0*/  IMAD R4, R148, R114.reuse, RZ ;  /* 0x0000007294047224 */ /* 0x080fe400078e02ff */
[----:B------:R-:W-:-:S04]  /*24d0*/  IMAD.WIDE.U32 R6, R204, R114, R18 ;  /* 0x00000072cc067225 */ /* 0x000fc800078e0012 */
[----:B------:R-:W-:Y:S01]  /*24e0*/  IMAD R10, R204, R115, R4 ;  /* 0x00000073cc0a7224 */ /* 0x000fe200078e0204 */
[----:B------:R-:W-:Y:S01]  /*24f0*/  IADD3 R4, P0, R118, R6, RZ ;  /* 0x0000000676047210 */ /* 0x000fe20007f1e0ff */
[----:B------:R-:W-:Y:S02]  /*2500*/  IMAD.IADD R5, R119, 0x1, R11 ;  /* 0x0000000177057824 */ /* 0x000fe400078e020b */
[----:B------:R-:W-:Y:S02]  /*2510*/  IMAD R8, R8, UR4, RZ ;  /* 0x0000000408087c24 */ /* 0x000fe4000f8e02ff */
[----:B------:R-:W-:Y:S01]  /*2520*/  IMAD.IADD R113, R113, 0x1, R9 ;  /* 0x0000000171717824 */ /* 0x000fe200078e0209 */
[----:B------:R-:W-:Y:S01]  /*2530*/  IADD3.X R6, R5, R7, R10, P0, !PT ;  /* 0x0000000705067210 */ /* 0x000fe200007fe40a */
[----:B------:R-:W-:Y:S01]  /*2540*/  IMAD R7, R148, R102, RZ ;  /* 0x0000006694077224 */ /* 0x000fe200078e02ff */
[----:B------:R-:W-:Y:S01]  /*2550*/  ISETP.GE.AND P0, PT, R18, R15, PT ;  /* 0x0000000f1200720c */ /* 0x000fe20003f06270 */
[----:B------:R-:W-:Y:S01]  /*2560*/  IMAD.IADD R111, R9, 0x1, R111 ;  /* 0x00000001096f7824 */ /* 0x000fe200078e026f */
[C---:B------:R-:W-:Y:S01]  /*2570*/  SEL R9, R15.reuse, RZ, P1 ;  /* 0x000000ff0f097207 */ /* 0x040fe20000800000 */
[----:B------:R-:W-:Y:S01]  /*2580*/  IMAD R11, R204, R103, R7 ;  /* 0x00000067cc0b7224 */ /* 0x000fe200078e0207 */
[----:B------:R-:W-:Y:S01]  /*2590*/  SEL R7, R15, RZ, P0 ;  /* 0x000000ff0f077207 */ /* 0x000fe20000000000 */
[----:B------:R-:W-:-:S03]  /*25a0*/  IMAD.WIDE.U32 R116, R39, UR4, R116 ;  /* 0x0000000427747c25 */ /* 0x000fc6000f8e0074 */
[----:B------:R-:W-:Y:S01]  /*25b0*/  IADD3 R7, R18, R7, RZ ;  /* 0x0000000712077210 */ /* 0x000fe20007ffe0ff */
[----:B------:R-:W-:Y:S01]  /*25c0*/  IMAD R39, R39, UR5, R8 ;  /* 0x0000000527277c24 */ /* 0x000fe2000f8e0208 */
[----:B------:R-:W-:Y:S01]  /*25d0*/  SEL R8, R15, RZ, P2 ;  /* 0x000000ff0f087207 */ /* 0x000fe20001000000 */
[----:B------:R-:W-:Y:S02]  /*25e0*/  IMAD.IADD R9, R206, 0x1, R9 ;  /* 0x00000001ce097824 */ /* 0x000fe400078e0209 */
[----:B------:R-:W-:Y:S02]  /*25f0*/  IMAD.IADD R107, R107, 0x1, R11 ;  /* 0x000000016b6b7824 */ /* 0x000fe400078e020b */
[----:B------:R-:W-:Y:S01]  /*2600*/  IMAD.IADD R12, R207, 0x1, R8 ;  /* 0x00000001cf0c7824 */ /* 0x000fe200078e0208 */
[----:B------:R-:W-:Y:S01]  /*2610*/  SHF.R.S32.HI R8, RZ, 0x1f, R7 ;  /* 0x0000001fff087819 */ /* 0x000fe20000011407 */
[----:B------:R-:W-:Y:S01]  /*2620*/  IMAD.IADD R105, R11, 0x1, R105 ;  /* 0x000000010b697824 */ /* 0x000fe200078e0269 */
[----:B------:R-:W-:Y:S01]  /*2630*/  SHF.R.S32.HI R10, RZ, 0x1f, R9 ;  /* 0x0000001fff0a7819 */ /* 0x000fe20000011409 */
[----:B-----5:R-:W-:Y:S01]  /*2640*/  IMAD.WIDE.U32 R112, R145, R108, R112 ;  /* 0x0000006c91707225 */ /* 0x020fe200078e0070 */
[----:B------:R-:W-:-:S02]  /*2650*/  LEA.HI R21, R8, R7, RZ, 0x3 ;  /* 0x0000000708157211 */ /* 0x000fc400078f18ff */
[----:B------:R-:W-:Y:S01]  /*2660*/  LEA.HI R7, R8, R7, RZ, 0x6 ;  /* 0x0000000708077211 */ /* 0x000fe200078f30ff */
[C---:B------:R-:W-:Y:S01]  /*2670*/  IMAD.WIDE.U32 R110, R145.reuse, R108, R110 ;  /* 0x0000006c916e7225 */ /* 0x040fe200078e006e */
[CC--:B------:R-:W-:Y:S02]  /*2680*/  LEA.HI R8, R10.reuse, R9.reuse, RZ, 0x6 ;  /* 0x000000090a087211 */ /* 0x0c0fe400078f30ff */
[----:B------:R-:W-:Y:S01]  /*2690*/  LEA.HI R27, R10, R9, RZ, 0x3 ;  /* 0x000000090a1b7211 */ /* 0x000fe200078f18ff */
[CC--:B------:R-:W-:Y:S01]  /*26a0*/  IMAD.WIDE.U32 R106, R145.reuse, R102.reuse, R106 ;  /* 0x00000066916a7225 */ /* 0x0c0fe200078e006a */
[----:B------:R-:W-:Y:S02]  /*26b0*/  SHF.R.S32.HI R9, RZ, 0x6, R8 ;  /* 0x00000006ff097819 */ /* 0x000fe40000011408 */
[----:B------:R-:W-:Y:S01]  /*26c0*/  LOP3.LUT R10, R218, 0x38, R27, 0xf8, !PT ;  /* 0x00000038da0a7812 */ /* 0x000fe200078ef81b */
[----:B------:R-:W-:Y:S01]  /*26d0*/  IMAD.WIDE.U32 R104, R145, R102, R104 ;  /* 0x0000006691687225 */ /* 0x000fe200078e0068 */
[----:B------:R-:W-:-:S02]  /*26e0*/  SHF.R.S32.HI R29, RZ, 0x1f, R12 ;  /* 0x0000001fff1d7819 */ /* 0x000fc4000001140c */
[----:B------:R-:W-:Y:S01]  /*26f0*/  SHF.R.S32.HI R7, RZ, 0x6, R7 ;  /* 0x00000006ff077819 */ /* 0x000fe20000011407 */
[C-C-:B------:R-:W-:Y:S01]  /*2700*/  IMAD R143, R9.reuse, 0x1c00, R220.reuse ;  /* 0x00001c00098f7824 */ /* 0x140fe200078e02dc */
[-C--:B------:R-:W-:Y:S01]  /*2710*/  LOP3.LUT R10, R10, R219.reuse, RZ, 0x3c, !PT ;  /* 0x000000db0a0a7212 */ /* 0x080fe200078e3cff */
[----:B------:R-:W-:Y:S01]  /*2720*/  IMAD R140, R9, 0x1c00, R221 ;  /* 0x00001c00098c7824 */ /* 0x000fe200078e02dd */
[-C--:B------:R-:W-:Y:S01]  /*2730*/  LEA.HI R32, R29, R12.reuse, RZ, 0x3 ;  /* 0x0000000c1d207211 */ /* 0x080fe200078f18ff */
[C---:B------:R-:W-:Y:S01]  /*2740*/  IMAD R144, R7.reuse, 0x1c00, R220 ;  /* 0x00001c0007907824 */ /* 0x040fe200078e02dc */
[----:B------:R-:W-:Y:S01]  /*2750*/  LOP3.LUT R8, R218, 0x38, R21, 0xf8, !PT ;  /* 0x00000038da087812 */ /* 0x000fe200078ef815 */
[----:B------:R-:W-:Y:S01]  /*2760*/  IMAD R142, R7, 0x1c00, R221 ;  /* 0x00001c00078e7824 */ /* 0x000fe200078e02dd */
[----:B------:R-:W-:Y:S01]  /*2770*/  LEA.HI R12, R29, R12, RZ, 0x6 ;  /* 0x0000000c1d0c7211 */ /* 0x000fe200078f30ff */
[----:B------:R-:W-:Y:S01]  /*2780*/  IMAD.IADD R143, R143, 0x1, R10 ;  /* 0x000000018f8f7824 */ /* 0x000fe200078e020a */
[----:B------:R-:W-:Y:S01]  /*2790*/  LOP3.LUT R7, R8, R219, RZ, 0x3c, !PT ;  /* 0x000000db08077212 */ /* 0x000fe200078e3cff */
[----:B------:R-:W-:Y:S01]  /*27a0*/  IMAD.WIDE.U32 R114, R114, 0x70, RZ ;  /* 0x0000007072727825 */ /* 0x000fe200078e00ff */
[----:B------:R-:W-:-:S02]  /*27b0*/  SHF.R.S32.HI R12, RZ, 0x6, R12 ;  /* 0x00000006ff0c7819 */ /* 0x000fc4000001140c */
[--C-:B------:R-:W-:Y:S01]  /*27c0*/  LOP3.LUT R8, R218, 0x38, R32.reuse, 0xf8, !PT ;  /* 0x00000038da087812 */ /* 0x100fe200078ef820 */
[----:B------:R-:W-:Y:S01]  /*27d0*/  IMAD.IADD R144, R144, 0x1, R7 ;  /* 0x0000000190907824 */ /* 0x000fe200078e0207 */
[----:B------:R-:W-:Y:S01]  /*27e0*/  LOP3.LUT R10, R217, 0x38, R32, 0xf8, !PT ;  /* 0x00000038d90a7812 */ /* 0x000fe200078ef820 */
[----:B------:R-:W-:Y:S01]  /*27f0*/  IMAD R141, R12, 0x1c00, R220 ;  /* 0x00001c000c8d7824 */ /* 0x000fe200078e02dc */
[----:B------:R-:W-:Y:S01]  /*2800*/  LOP3.LUT R8, R8, R219, RZ, 0x3c, !PT ;  /* 0x000000db08087212 */ /* 0x000fe200078e3cff */
[----:B------:R-:W-:Y:S01]  /*2810*/  IMAD R139, R12, 0x1c00, R221 ;  /* 0x00001c000c8b7824 */ /* 0x000fe200078e02dd */
[----:B------:R-:W-:Y:S01]  /*2820*/  LOP3.LUT R10, R10, R20, RZ, 0x3c, !PT ;  /* 0x000000140a0a7212 */ /* 0x000fe200078e3cff */
[----:B------:R-:W-:Y:S01]  /*2830*/  IMAD.IADD R133, R115, 0x1, R133 ;  /* 0x0000000173857824 */ /* 0x000fe200078e0285 */
[----:B------:R-:W-:Y:S01]  /*2840*/  SHF.R.S32.HI R9, RZ, 0x1f, R145 ;  /* 0x0000001fff097819 */ /* 0x000fe20000011491 */
[----:B------:R-:W-:Y:S01]  /*2850*/  IMAD.IADD R141, R141, 0x1, R8 ;  /* 0x000000018d8d7824 */ /* 0x000fe200078e0208 */
[----:B------:R-:W-:Y:S01]  /*2860*/  LOP3.LUT R11, R217, 0x38, R21, 0xf8, !PT ;  /* 0x00000038d90b7812 */ /* 0x000fe200078ef815 */
[----:B------:R-:W-:Y:S01]  /*2870*/  IMAD.IADD R139, R139, 0x1, R10 ;  /* 0x000000018b8b7824 */ /* 0x000fe200078e020a */
[----:B------:R-:W-:Y:S01]  /*2880*/  LOP3.LUT R7, R217, 0x38, R27, 0xf8, !PT ;  /* 0x00000038d9077812 */ /* 0x000fe200078ef81b */
[C---:B------:R-:W-:Y:S01]  /*2890*/  IMAD R8, R9.reuse, R108, RZ ;  /* 0x0000006c09087224 */ /* 0x040fe200078e02ff */
[----:B------:R-:W-:Y:S01]  /*28a0*/  LOP3.LUT R12, R218, 0x18, R18, 0xf8, !PT ;  /* 0x00000018da0c7812 */ /* 0x000fe200078ef812 */
[----:B------:R-:W-:Y:S01]  /*28b0*/  IMAD R10, R9, R102, RZ ;  /* 0x00000066090a7224 */ /* 0x000fe200078e02ff */
[-C--:B------:R-:W-:Y:S01]  /*28c0*/  LOP3.LUT R11, R11, R20.reuse, RZ, 0x3c, !PT ;  /* 0x000000140b0b7212 */ /* 0x080fe200078e3cff */
[----:B------:R-:W-:Y:S01]  /*28d0*/  VIADD R9, R18, 0xa0 ;  /* 0x000000a012097836 */ /* 0x000fe20000000000 */
[----:B------:R-:W-:Y:S01]  /*28e0*/  LOP3.LUT R7, R7, R20, RZ, 0x3c, !PT ;  /* 0x0000001407077212 */ /* 0x000fe200078e3cff */
[----:B------:R-:W-:Y:S01]  /*28f0*/  IMAD R35, R145, R109, R8 ;  /* 0x0000006d91237224 */ /* 0x000fe200078e0208 */
[----:B------:R-:W-:Y:S01]  /*2900*/  LOP3.LUT R29, R12, R219, RZ, 0x3c, !PT ;  /* 0x000000db0c1d7212 */ /* 0x000fe200078e3cff */
[----:B------:R-:W-:Y:S01]  /*2910*/  IMAD.IADD R142, R142, 0x1, R11 ;  /* 0x000000018e8e7824 */ /* 0x000fe200078e020b */
[----:B------:R-:W-:Y:S01]  /*2920*/  ISETP.GE.AND P2, PT, R9, UR6, PT ;  /* 0x0000000609007c0c */ /* 0x000fe2000bf46270 */
[----:B------:R-:W-:Y:S01]  /*2930*/  IMAD R37, R145, R103, R10 ;  /* 0x0000006791257224 */ /* 0x000fe200078e020a */
[----:B------:R-:W-:Y:S01]  /*2940*/  IADD3 R140, R140, R7, RZ ;  /* 0x000000078c8c7210 */ /* 0x000fe20007ffe0ff */
[----:B------:R-:W-:Y:S01]  /*2950*/  IMAD.SHL.U32 R8, R108, 0x40, RZ ;  /* 0x000000406c087824 */ /* 0x000fe200078e00ff */
[----:B------:R-:W-:Y:S01]  /*2960*/  SEL R31, RZ, 0x20, P2 ;  /* 0x00000020ff1f7807 */ /* 0x000fe20001000000 */
[----:B------:R-:W-:Y:S01]  /*2970*/  IMAD.IADD R138, R220, 0x1, R29 ;  /* 0x00000001dc8a7824 */ /* 0x000fe200078e021d */
[C---:B------:R-:W-:Y:S01]  /*2980*/  SHF.L.U64.HI R7, R108.reuse, 0x6, R109 ;  /* 0x000000066c077819 */ /* 0x040fe2000001026d */
[----:B------:R-:W-:Y:S01]  /*2990*/  IMAD.WIDE.U32 R108, R108, 0x70, RZ ;  /* 0x000000706c6c7825 */ /* 0x000fe200078e00ff */
[----:B------:R-:W-:-:S02]  /*29a0*/  SHF.L.U64.HI R10, R102, 0x6, R103 ;  /* 0x00000006660a7819 */ /* 0x000fc40000010267 */
[C---:B------:R-:W-:Y:S01]  /*29b0*/  SHF.L.U32 R11, R102.reuse, 0x6, RZ ;  /* 0x00000006660b7819 */ /* 0x040fe200000006ff */
[----:B------:R-:W-:Y:S01]  /*29c0*/  IMAD.WIDE.U32 R102, R102, 0x70, RZ ;  /* 0x0000007066667825 */ /* 0x000fe200078e00ff */
[----:B------:R-:W-:Y:S02]  /*29d0*/  SHF.R.S32.HI R20, RZ, 0x3, R21 ;  /* 0x00000003ff147819 */ /* 0x000fe40000011415 */
[----:B------:R-:W-:Y:S01]  /*29e0*/  SHF.R.S32.HI R26, RZ, 0x3, R27 ;  /* 0x00000003ff1a7819 */ /* 0x000fe2000001141b */
[----:B------:R-:W-:Y:S01]  /*29f0*/  IMAD.IADD R12, R113, 0x1, R35 ;  /* 0x00000001710c7824 */ /* 0x000fe200078e0223 */
[----:B------:R-:W-:Y:S01]  /*2a00*/  LOP3.LUT R38, R30, R31, RZ, 0xfc, !PT ;  /* 0x0000001f1e267212 */ /* 0x000fe200078efcff */
        /* <DEDUP_REMOVED lines=9> */
[----:B------:R-:W-:-:S02]  /*2aa0*/  LOP3.LUT R34, R38, 0x2, RZ, 0xc0, !PT ;  /* 0x0000000226227812 */ /* 0x000fc400078ec0ff */
[C---:B------:R-:W-:Y:S02]  /*2ab0*/  LOP3.LUT R35, R38.reuse, 0x4, RZ, 0xc0, !PT ;  /* 0x0000000426237812 */ /* 0x040fe400078ec0ff */
[C---:B------:R-:W-:Y:S02]  /*2ac0*/  LOP3.LUT R36, R38.reuse, 0x8, RZ, 0xc0, !PT ;  /* 0x0000000826247812 */ /* 0x040fe400078ec0ff */
[----:B------:R-:W-:Y:S02]  /*2ad0*/  LOP3.LUT R37, R38, 0x10, RZ, 0xc0, !PT ;  /* 0x0000001026257812 */ /* 0x000fe400078ec0ff */
[----:B------:R-:W-:Y:S02]  /*2ae0*/  IADD3 R135, R103, R135, RZ ;  /* 0x0000008767877210 */ /* 0x000fe40007ffe0ff */
[----:B------:R-:W-:Y:S02]  /*2af0*/  LOP3.LUT R30, R30, 0x1, RZ, 0xc0, !PT ;  /* 0x000000011e1e7812 */ /* 0x000fe400078ec0ff */
[----:B------:R-:W-:-:S02]  /*2b00*/  SHF.R.S32.HI R31, RZ, 0x1f, R21 ;  /* 0x0000001fff1f7819 */ /* 0x000fc40000011415 */
[----:B------:R-:W-:Y:S02]  /*2b10*/  SHF.R.S32.HI R32, RZ, 0x1f, R27 ;  /* 0x0000001fff207819 */ /* 0x000fe4000001141b */
[----:B------:R-:W-:Y:S02]  /*2b20*/  SHF.R.S32.HI R33, RZ, 0x1f, R29 ;  /* 0x0000001fff217819 */ /* 0x000fe4000001141d */
[----:B------:R-:W-:-:S07]  /*2b30*/  LOP3.LUT R38, R38, 0x20, RZ, 0xc0, !PT ;  /* 0x0000002026267812 */ /* 0x000fce00078ec0ff */
.L_x_5842:
[----:B-12---:R-:W2:Y:S01]  /*2b40*/  LDL.LU R45, [R1+0x10] ;  /* 0x00001000012d7983 */ /* 0x006ea20000300800 */
[----:B------:R-:W-:Y:S01]  /*2b50*/  IADD3 R47, R24, -0x1, RZ ;  /* 0xffffffff182f7810 */ /* 0x000fe20007ffe0ff */
[----:B------:R-:W0:Y:S01]  /*2b60*/  LDC.64 R122, c[0x0][0x2e8] ;  /* 0x0000ba00ff7a7b82 */ /* 0x000e220000000a00 */
[----:B------:R-:W-:Y:S01]  /*2b70*/  LOP3.LUT P5, RZ, R132, 0x4, RZ, 0xc0, !PT ;  /* 0x0000000484ff7812 */ /* 0x000fe200078ac0ff */
[----:B------:R-:W-:Y:S01]  /*2b80*/  IMAD R40, R17, 0x5400, R138 ;  /* 0x0000540011287824 */ /* 0x000fe200078e028a */
[----:B------:R-:W-:Y:S01]  /*2b90*/  SHF.R.S32.HI R44, RZ, 0x1f, R47 ;  /* 0x0000001fff2c7819 */ /* 0x000fe2000001142f */
[-C--:B------:R-:W-:Y:S01]  /*2ba0*/  IMAD R41, R133, R47.reuse, RZ ;  /* 0x0000002f85297224 */ /* 0x080fe200078e02ff */
[----:B------:R-:W-:Y:S05]  /*2bb0*/  YIELD ;  /* 0x0000000000007946 */ /* 0x000fea0003800000 */
[----:B------:R-:W-:Y:S01]  /*2bc0*/  IMAD.WIDE.U32 R126, R114, R47, RZ ;  /* 0x0000002f727e7225 */ /* 0x000fe200078e00ff */
[----:B------:R-:W1:Y:S01]  /*2bd0*/  LDC R101, c[0x0][0x3f4] ;  /* 0x0000fd00ff657b82 */ /* 0x000e620000000800 */
[----:B------:R-:W-:Y:S02]  /*2be0*/  BSSY B0, `(.L_x_5743) ;  /* 0x0000758000007945 */ /* 0x000fe40003800000 */
[----:B------:R-:W-:Y:S01]  /*2bf0*/  IMAD R41, R44, R114, R41 ;  /* 0x000000722c297224 */ /* 0x000fe200078e0229 */
[----:B------:R-:W-:-:S02]  /*2c00*/  IADD3 R24, P2, P3, R4, R126, R137 ;  /* 0x0000007e04187210 */ /* 0x000fc40007b5e089 */
[----:B------:R-:W-:Y:S01]  /*2c10*/  IADD3 R42, P4, R4, R126, RZ ;  /* 0x0000007e042a7210 */ /* 0x000fe20007f9e0ff */
[----:B------:R-:W-:-:S04]  /*2c20*/  IMAD.IADD R96, R127, 0x1, R41 ;  /* 0x000000017f607824 */ /* 0x000fc800078e0229 */
[----:B------:R-:W-:Y:S01]  /*2c30*/  IMAD.X R43, R96, 0x1, R6, P4 ;  /* 0x00000001602b7824 */ /* 0x000fe200020e0606 */
[----:B------:R-:W-:Y:S02]  /*2c40*/  IADD3.X R41, R6, R96, R136, P2, P3 ;  /* 0x0000006006297210 */ /* 0x000fe400017e6488 */
[----:B------:R-:W-:Y:S02]  /*2c50*/  ISETP.GT.AND P3, PT, R47, R125, PT ;  /* 0x0000007d2f00720c */ /* 0x000fe40003f64270 */
[-C--:B0-----:R-:W-:Y:S02]  /*2c60*/  LEA R48, P2, R24, R122.reuse, 0x1 ;  /* 0x0000007a18307211 */ /* 0x081fe400078408ff */
[----:B------:R-:W-:Y:S02]  /*2c70*/  LEA R50, P4, R42, R122, 0x1 ;  /* 0x0000007a2a327211 */ /* 0x000fe400078808ff */
[-C--:B------:R-:W-:Y:S02]  /*2c80*/  LEA.HI.X R49, R24, R123.reuse, R41, 0x1, P2 ;  /* 0x0000007b18317211 */ /* 0x080fe400010f0c29 */
[----:B------:R-:W-:Y:S01]  /*2c90*/  LEA.HI.X R51, R42, R123, R43, 0x1, P4 ;  /* 0x0000007b2a337211 */ /* 0x000fe200020f0c2b */
[C---:B------:R-:W-:Y:S01]  /*2ca0*/  VIADD R42, R40.reuse, 0x20 ;  /* 0x00000020282a7836 */ /* 0x040fe20000000000 */
[----:B-1----:R-:W-:Y:S01]  /*2cb0*/  ISETP.GE.AND P2, PT, R101, 0x1, PT ;  /* 0x000000016500780c */ /* 0x002fe20003f46270 */
[C---:B------:R-:W-:Y:S01]  /*2cc0*/  @P5 VIADD R42, R40.reuse, 0xffffffe0 ;  /* 0xffffffe0282a5836 */ /* 0x040fe20000000000 */
[----:B------:R-:W-:Y:S01]  /*2cd0*/  MOV R24, R47 ;  /* 0x0000002f00187202 */ /* 0x000fe20000000f00 */
[----:B------:R-:W-:-:S02]  /*2ce0*/  IMAD R40, R40, 0x2, R25 ;  /* 0x0000000228287824 */ /* 0x000fc400078e0219 */
[----:B------:R-:W-:Y:S01]  /*2cf0*/  IMAD R41, R42, 0x2, R25 ;  /* 0x000000022a297824 */ /* 0x000fe200078e0219 */
[----:B--2---:R-:W-:-:S04]  /*2d00*/  LOP3.LUT R45, R45, 0xfffffffd, RZ, 0xc0, !PT ;  /* 0xfffffffd2d2d7812 */ /* 0x004fc800078ec0ff */
[----:B------:R-:W-:-:S05]  /*2d10*/  @P3 LOP3.LUT R45, R45, 0x2, RZ, 0xfc, !PT ;  /* 0x000000022d2d3812 */ /* 0x000fca00078efcff */
[----:B------:R0:W-:Y:S01]  /*2d20*/  STL [R1+0x10], R45 ;  /* 0x0000102d01007387 */ /* 0x0001e20000100800 */
[----:B-----5:R-:W-:Y:S05]  /*2d30*/  @!P2 BRA `(.L_x_5744) ;  /* 0x000000700028a947 */ /* 0x020fea0003800000 */
[----:B------:R-:W-:Y:S01]  /*2d40*/  ULDC.U8 UR4, c[0x0][0x410] ;  /* 0x0001040000047ab9 */ /* 0x000fe20000000000 */
[-C--:B------:R-:W-:Y:S01]  /*2d50*/  IMAD R43, R134, R47.reuse, RZ ;  /* 0x0000002f862b7224 */ /* 0x080fe200078e02ff */
[----:B------:R-:W-:Y:S01]  /*2d60*/  ISETP.NE.AND P2, PT, RZ, UR4, PT ;  /* 0x00000004ff007c0c */ /* 0x000fe2000bf45270 */
[-C--:B0-----:R-:W-:Y:S02]  /*2d70*/  IMAD R45, R135, R47.reuse, RZ ;  /* 0x0000002f872d7224 */ /* 0x081fe400078e02ff */
        /* <DEDUP_REMOVED lines=65> */
.L_x_5747:
[----:B------:R-:W-:Y:S05]  /*3190*/  BSYNC B1 ;  /* 0x0000000000017941 */ /* 0x000fea0003800000 */
.L_x_5746:
        /* <DEDUP_REMOVED lines=12> */
[----:B-----5:R-:W-:Y:S01]  /*3260*/  MOV R129, R76 ;  /* 0x0000004c00817202 */ /* 0x020fe20000000f00 */
[----:B------:R-:W-:Y:S01]  /*3270*/  IMAD.MOV.U32 R128, RZ, RZ, R77 ;  /* 0x000000ffff807224 */ /* 0x000fe200078e004d */
[----:B------:R-:W-:Y:S01]  /*3280*/  CS2R R74, SRZ ;  /* 0x00000000004a7805 */ /* 0x000fe2000001ff00 */
        /* <DEDUP_REMOVED lines=41> */
.L_x_5749:
[----:B------:R-:W-:Y:S05]  /*3520*/  BSYNC B1 ;  /* 0x0000000000017941 */ /* 0x000fea0003800000 */
.L_x_5748:
[----:B------:R-:W2:Y:S01]  /*3530*/  LDL R43, [R1+0x44] ;  /* 0x00004400012b7983 */ /* 0x000ea20000100800 */
[----:B01----:R-:W-:Y:S01]  /*3540*/  IMAD.MOV.U32 R44, RZ, RZ, R81 ;  /* 0x000000ffff2c7224 */ /* 0x003fe200078e0051 */
[----:B------:R-:W-:Y:S01]  /*3550*/  PRMT R157, R129, 0x5410, R128 ;  /* 0x00005410819d7816 */ /* 0x000fe20000000080 */
[----:B------:R-:W-:Y:S02]  /*3560*/  IMAD.MOV.U32 R45, RZ, RZ, R84 ;  /* 0x000000ffff2d7224 */ /* 0x000fe400078e0054 */
[----:B------:R-:W-:Y:S01]  /*3570*/  IMAD.MOV.U32 R46, RZ, RZ, R85 ;  /* 0x000000ffff2e7224 */ /* 0x000fe200078e0055 */
[----:B------:R-:W-:Y:S01]  /*3580*/  PRMT R159, R159, 0x5410, R44 ;  /* 0x000054109f9f7816 */ /* 0x000fe2000000002c */
[----:B------:R-:W-:-:S03]  /*3590*/  IMAD.MOV.U32 R44, RZ, RZ, R89 ;  /* 0x000000ffff2c7224 */ /* 0x000fc600078e0059 */
[----:B------:R-:W-:Y:S01]  /*35a0*/  PRMT R162, R46, 0x5410, R45 ;  /* 0x000054102ea27816 */ /* 0x000fe2000000002d */
[----:B------:R-:W-:Y:S02]  /*35b0*/  IMAD.MOV.U32 R45, RZ, RZ, R96 ;  /* 0x000000ffff2d7224 */ /* 0x000fe400078e0060 */
[----:B------:R-:W-:-:S05]  /*35c0*/  IMAD.MOV.U32 R46, RZ, RZ, R97 ;  /* 0x000000ffff2e7224 */ /* 0x000fca00078e0061 */
[----:B------:R-:W-:Y:S01]  /*35d0*/  PRMT R165, R45, 0x5410, R46 ;  /* 0x000054102da57816 */ /* 0x000fe2000000002e */
[----:B------:R-:W-:Y:S01]  /*35e0*/  IMAD.MOV.U32 R45, RZ, RZ, R123 ;  /* 0x000000ffff2d7224 */ /* 0x000fe200078e007b */
[----:B------:R-:W-:Y:S02]  /*35f0*/  MOV R46, R78 ;  /* 0x0000004e002e7202 */ /* 0x000fe40000000f00 */
[----:B--2---:R-:W-:Y:S01]  /*3600*/  R2UR UR4, R43 ;  /* 0x000000002b0472ca */ /* 0x004fe200000e0000 */
[----:B------:R-:W-:-:S05]  /*3610*/  IMAD.MOV.U32 R43, RZ, RZ, R80 ;  /* 0x000000ffff2b7224 */ /* 0x000fca00078e0050 */
[----:B------:R-:W-:Y:S02]  /*3620*/  PRMT R161, R161, 0x5410, R43 ;  /* 0x00005410a1a17816 */ /* 0x000fe4000000002b */
[----:B------:R-:W-:-:S04]  /*3630*/  MOV R43, R88 ;  /* 0x00000058002b7202 */ /* 0x000fc80000000f00 */
[----:B------:R-:W-:Y:S01]  /*3640*/  PRMT R164, R43, 0x5410, R44 ;  /* 0x000054102ba47816 */ /* 0x000fe2000000002c */
[----:B------:R-:W-:Y:S01]  /*3650*/  IMAD.MOV.U32 R44, RZ, RZ, R122 ;  /* 0x000000ffff2c7224 */ /* 0x000fe200078e007a */
[----:B------:R-:W-:Y:S01]  /*3660*/  UISETP.NE.AND UP0, UPT, UR4, 0x3, UPT ;  /* 0x000000030400788c */ /* 0x000fe2000bf05270 */
[----:B------:R-:W-:-:S03]  /*3670*/  IMAD.MOV.U32 R43, RZ, RZ, R79 ;  /* 0x000000ffff2b7224 */ /* 0x000fc600078e004f */
[----:B------:R-:W-:Y:S01]  /*3680*/  PRMT R153, R44, 0x5410, R45 ;  /* 0x000054102c997816 */ /* 0x000fe2000000002d */
[----:B------:R-:W-:Y:S01]  /*3690*/  IMAD.MOV.U32 R45, RZ, RZ, R83 ;  /* 0x000000ffff2d7224 */ /* 0x000fe200078e0053 */
[----:B------:R-:W-:Y:S01]  /*36a0*/  PRMT R158, R46, 0x5410, R43 ;  /* 0x000054102e9e7816 */ /* 0x000fe2000000002b */
[----:B------:R-:W-:Y:S01]  /*36b0*/  IMAD.MOV.U32 R46, RZ, RZ, R82 ;  /* 0x000000ffff2e7224 */ /* 0x000fe200078e0052 */
[----:B------:R-:W-:Y:S01]  /*36c0*/  PLOP3.LUT P2, PT, PT, PT, UP0, 0x80, 0x0 ;  /* 0x000000000000781c */ /* 0x000fe20003f4f008 */
        /* <DEDUP_REMOVED lines=13> */
[----:B-----5:R-:W-:Y:S01]  /*37a0*/  MOV R46, R52 ;  /* 0x00000034002e7202 */ /* 0x020fe20000000f00 */
[----:B------:R-:W-:-:S03]  /*37b0*/  IMAD.MOV.U32 R43, RZ, RZ, R53 ;  /* 0x000000ffff2b7224 */ /* 0x000fc600078e0035 */
        /* <DEDUP_REMOVED lines=35> */
[----:B------:R-:W-:-:S03]  /*39f0*/  IMAD.MOV.U32 R44, RZ, RZ, R75 ;  /* 0x000000ffff2c7224 */ /* 0x000fc600078e004b */
[----:B------:R-:W-:Y:S02]  /*3a00*/  PRMT R159, R43, 0x7610, R159 ;  /* 0x000076102b9f7816 */ /* 0x000fe4000000009f */
[----:B------:R-:W-:Y:S01]  /*3a10*/  PRMT R160, R160, 0x5410, R44 ;  /* 0x00005410a0a07816 */ /* 0x000fe2000000002c */
[----:B------:R-:W-:Y:S06]  /*3a20*/  @!P2 BRA `(.L_x_5750) ;  /* 0x000000000004a947 */ /* 0x000fec0003800000 */
[----:B------:R-:W-:Y:S01]  /*3a30*/  BPT.TRAP 0x1 ;  /* 0x000000040000795c */ /* 0x000fe20000300000 */
.L_x_5750:
[----:B------:R-:W-:Y:S01]  /*3a40*/  LEA R43, R17, R16, 0x3 ;  /* 0x00000010112b7211 */ /* 0x000fe200078e18ff */
[----:B------:R-:W-:Y:S01]  /*3a50*/  BSSY B1, `(.L_x_5751) ;  /* 0x0000004000017945 */ /* 0x000fe20003800000 */
[----:B------:R-:W-:-:S04]  /*3a60*/  SHF.L.U32 R100, R209, 0x1f, RZ ;  /* 0x0000001fd1647819 */ /* 0x000fc800000006ff */
[----:B------:R-:W0:Y:S02]  /*3a70*/  SYNCS.PHASECHK.TRANS64.TRYWAIT P5, [R43+URZ+0x36890], R100 ;  /* 0x036890642b0075a7 */ /* 0x000e2400080a017f */
[----:B0-----:R-:W-:Y:S05]  /*3a80*/  @!P5 BRA `(.L_x_5752) ;  /* 0x000002d000b0d947 */ /* 0x001fea0003800000 */
.L_x_6138:
[----:B------:R-:W-:Y:S05]  /*3a90*/  BSYNC B1 ;  /* 0x0000000000017941 */ /* 0x000fea0003800000 */
.L_x_5751:
        /* <DEDUP_REMOVED lines=21> */
[-C--:B------:R-:W-:Y:S01]  /*3bf0*/  FFMA.FTZ R45, R127, R92.reuse, -R45 ;  /* 0x0000005c7f2d7223 */ /* 0x080fe2000001082d */
[----:B------:R-:W-:Y:S02]  /*3c00*/  HADD2.F32 R127, -RZ, R44.H0_H0 ;  /* 0x2000002cff7f7230 */ /* 0x000fe40000004100 */
[----:B------:R-:W-:Y:S01]  /*3c10*/  FFMA.FTZ R92, R123, R92, R93 ;  /* 0x0000005c7b5c7223 */ /* 0x000fe2000001005d */
[----:B------:R-:W-:-:S02]  /*3c20*/  HADD2.F32 R93, -RZ, R47.H1_H1 ;  /* 0x3000002fff5d7230 */ /* 0x000fc40000004100 */
[----:B------:R-:W-:Y:S02]  /*3c30*/  HADD2.F32 R123, -RZ, R47.H0_H0 ;  /* 0x2000002fff7b7230 */ /* 0x000fe40000004100 */
[----:B------:R-:W-:Y:S01]  /*3c40*/  F2FP.F16.F32.PACK_AB R45, R92, R45 ;  /* 0x0000002d5c2d723e */ /* 0x000fe200000000ff */
[----:B------:R-:W-:-:S04]  /*3c50*/  FMUL.FTZ R47, R93, R126 ;  /* 0x0000007e5d2f7220 */ /* 0x000fc80000410000 */
[C---:B------:R-:W-:Y:S01]  /*3c60*/  FFMA.FTZ R47, R123.reuse, R122, -R47 ;  /* 0x0000007a7b2f7223 */ /* 0x040fe2000001082f */
[----:B------:R-:W-:Y:S01]  /*3c70*/  FMUL.FTZ R123, R123, R126 ;  /* 0x0000007e7b7b7220 */ /* 0x000fe20000410000 */
[----:B------:R-:W-:-:S03]  /*3c80*/  HADD2.F32 R126, -RZ, R168.H0_H0 ;  /* 0x200000a8ff7e7230 */ /* 0x000fc60000004100 */
[----:B------:R-:W-:Y:S01]  /*3c90*/  FFMA.FTZ R93, R93, R122, R123 ;  /* 0x0000007a5d5d7223 */ /* 0x000fe2000001007b */
[----:B------:R-:W-:Y:S02]  /*3ca0*/  HADD2.F32 R122, -RZ, R44.H1_H1 ;  /* 0x3000002cff7a7230 */ /* 0x000fe40000004100 */
[----:B------:R-:W-:Y:S02]  /*3cb0*/  HADD2.F32 R123, -RZ, R153.H0_H0 ;  /* 0x20000099ff7b7230 */ /* 0x000fe40000004100 */
[----:B------:R-:W-:Y:S01]  /*3cc0*/  F2FP.F16.F32.PACK_AB R47, R93, R47 ;  /* 0x0000002f5d2f723e */ /* 0x000fe200000000ff */
[-C--:B------:R-:W-:Y:S01]  /*3cd0*/  FMUL.FTZ R44, R122, R126.reuse ;  /* 0x0000007e7a2c7220 */ /* 0x080fe20000410000 */
[----:B------:R-:W-:-:S03]  /*3ce0*/  FMUL.FTZ R126, R127, R126 ;  /* 0x0000007e7f7e7220 */ /* 0x000fc60000410000 */
[-C--:B------:R-:W-:Y:S01]  /*3cf0*/  FFMA.FTZ R44, R127, R123.reuse, -R44 ;  /* 0x0000007b7f2c7223 */ /* 0x080fe2000001082c */
[----:B------:R-:W-:Y:S01]  /*3d00*/  FFMA.FTZ R122, R122, R123, R126 ;  /* 0x0000007b7a7a7223 */ /* 0x000fe2000001007e */
[----:B------:R-:W-:Y:S02]  /*3d10*/  HADD2.F32 R123, -RZ, R168.H1_H1 ;  /* 0x300000a8ff7b7230 */ /* 0x000fe40000004100 */
[--C-:B------:R-:W-:Y:S02]  /*3d20*/  HADD2.F32 R126, -RZ, R46.reuse.H1_H1 ;  /* 0x3000002eff7e7230 */ /* 0x100fe40000004100 */
        /* <DEDUP_REMOVED lines=8> */
.L_x_5758:
[----:B------:R-:W-:Y:S05]  /*3db0*/  BSYNC B3 ;  /* 0x0000000000037941 */ /* 0x000fea0003800000 */
.L_x_5757:
[----:B--2---:R1:W-:Y:S02]  /*3dc0*/  STG.E.128 desc[UR60][R50.64], R44 ;  /* 0x0000002c32007986 */ /* 0x0043e4000c101d3c */
.L_x_5756:
[----:B------:R-:W-:Y:S05]  /*3dd0*/  BSYNC B2 ;  /* 0x0000000000027941 */ /* 0x000fea0003800000 */
.L_x_5755:
        /* <DEDUP_REMOVED lines=10> */
[----:B------:R-:W-:Y:S01]  /*3e80*/  HADD2.F32 R122, -RZ, R167.H1_H1 ;  /* 0x300000a7ff7a7230 */ /* 0x000fe20000004100 */
[----:B------:R-:W-:Y:S01]  /*3e90*/  SHF.R.U32.HI R99, RZ, 0x10, R99 ;  /* 0x00000010ff637819 */ /* 0x000fe20000011663 */
        /* <DEDUP_REMOVED lines=10> */
[----:B------:R-:W-:Y:S02]  /*3f40*/  IMAD.MOV.U32 R92, RZ, RZ, R44 ;  /* 0x000000ffff5c7224 */ /* 0x000fe400078e002c */
[----:B------:R-:W-:Y:S02]  /*3f50*/  IMAD.MOV.U32 R44, RZ, RZ, R47 ;  /* 0x000000ffff2c7224 */ /* 0x000fe400078e002f */
[----:B------:R-:W-:Y:S01]  /*3f60*/  HADD2.F32 R47, -RZ, R99.H0_H0 ;  /* 0x20000063ff2f7230 */ /* 0x000fe20000004100 */
[----:B------:R-:W-:Y:S02]  /*3f70*/  F2FP.F16.F32.PACK_AB R96, R98, R96 ;  /* 0x000000606260723e */ /* 0x000fe400000000ff */
[--C-:B------:R-:W-:Y:S02]  /*3f80*/  HADD2.F32 R45, -RZ, R44.reuse.H1_H1 ;  /* 0x3000002cff2d7230 */ /* 0x100fe40000004100 */
[----:B------:R-:W-:-:S03]  /*3f90*/  HADD2.F32 R44, -RZ, R44.H0_H0 ;  /* 0x2000002cff2c7230 */ /* 0x000fc60000004100 */
[CC--:B------:R-:W-:Y:S02]  /*3fa0*/  FMUL.FTZ R93, R45.reuse, R47.reuse ;  /* 0x0000002f2d5d7220 */ /* 0x0c0fe40000410000 */
[C---:B------:R-:W-:Y:S02]  /*3fb0*/  FMUL.FTZ R47, R44.reuse, R47 ;  /* 0x0000002f2c2f7220 */ /* 0x040fe40000410000 */
[-C--:B------:R-:W-:Y:S01]  /*3fc0*/  FFMA.FTZ R44, R44, R97.reuse, -R93 ;  /* 0x000000612c2c7223 */ /* 0x080fe2000001085d */
[----:B------:R-:W-:Y:S02]  /*3fd0*/  IMAD.MOV.U32 R93, RZ, RZ, R46 ;  /* 0x000000ffff5d7224 */ /* 0x000fe400078e002e */
[----:B------:R-:W-:Y:S01]  /*3fe0*/  FFMA.FTZ R45, R45, R97, R47 ;  /* 0x000000612d2d7223 */ /* 0x000fe2000001002f */
[----:B------:R-:W-:Y:S02]  /*3ff0*/  HADD2.F32 R46, -RZ, R92.H1_H1 ;  /* 0x3000005cff2e7230 */ /* 0x000fe40000004100 */
[----:B------:R-:W-:-:S02]  /*4000*/  HADD2.F32 R97, -RZ, R167.H0_H0 ;  /* 0x200000a7ff617230 */ /* 0x000fc40000004100 */
        /* <DEDUP_REMOVED lines=8> */
[----:B------:R-:W-:Y:S02]  /*4090*/  HADD2.F32 R93, -RZ, R165.H1_H1 ;  /* 0x300000a5ff5d7230 */ /* 0x000fe40000004100 */
[-C--:B------:R-:W-:Y:S01]  /*40a0*/  FMUL.FTZ R99, R92, R122.reuse ;  /* 0x0000007a5c637220 */ /* 0x080fe20000410000 */
[----:B------:R-:W-:Y:S01]  /*40b0*/  F2FP.F16.F32.PACK_AB R46, R46, R47 ;  /* 0x0000002f2e2e723e */ /* 0x000fe200000000ff */
[----:B------:R-:W-:-:S02]  /*40c0*/  FMUL.FTZ R122, R97, R122 ;  /* 0x0000007a617a7220 */ /* 0x000fc40000410000 */
[-C--:B------:R-:W-:Y:S02]  /*40d0*/  FFMA.FTZ R99, R97, R93.reuse, -R99 ;  /* 0x0000005d61637223 */ /* 0x080fe40000010863 */
[----:B------:R-:W-:Y:S01]  /*40e0*/  FFMA.FTZ R122, R92, R93, R122 ;  /* 0x0000005d5c7a7223 */ /* 0x000fe2000001007a */
[----:B------:R-:W-:Y:S01]  /*40f0*/  F2FP.F16.F32.PACK_AB R92, R45, R44 ;  /* 0x0000002c2d5c723e */ /* 0x000fe200000000ff */
[----:B------:R-:W-:Y:S01]  /*4100*/  IMAD.MOV.U32 R44, RZ, RZ, R46 ;  /* 0x000000ffff2c7224 */ /* 0x000fe200078e002e */
[----:B------:R-:W-:Y:S02]  /*4110*/  MOV R45, R96 ;  /* 0x00000060002d7202 */ /* 0x000fe40000000f00 */
[----:B------:R-:W-:Y:S01]  /*4120*/  F2FP.F16.F32.PACK_AB R99, R122, R99 ;  /* 0x000000637a63723e */ /* 0x000fe200000000ff */
[----:B------:R-:W-:-:S04]  /*4130*/  IMAD.MOV.U32 R47, RZ, RZ, R92 ;  /* 0x000000ffff2f7224 */ /* 0x000fc800078e005c */
[----:B------:R-:W-:-:S07]  /*4140*/  IMAD.MOV.U32 R46, RZ, RZ, R99 ;  /* 0x000000ffff2e7224 */ /* 0x000fce00078e0063 */
.L_x_5762:
[----:B------:R-:W-:Y:S05]  /*4150*/  BSYNC B3 ;  /* 0x0000000000037941 */ /* 0x000fea0003800000 */
.L_x_5761:
[----:B--2---:R2:W-:Y:S02]  /*4160*/  STG.E.128 desc[UR60][R50.64+0x40], R44 ;  /* 0x0000402c32007986 */ /* 0x0045e4000c101d3c */
.L_x_5760:
[----:B------:R-:W-:Y:S05]  /*4170*/  BSYNC B2 ;  /* 0x0000000000027941 */ /* 0x000fea0003800000 */
.L_x_5759:
        /* <DEDUP_REMOVED lines=33> */
[----:B------:R-:W-:Y:S01]  /*4390*/  MOV R88, R46 ;  /* 0x0000002e00587202 */ /* 0x000fe20000000f00 */
[--C-:B------:R-:W-:Y:S02]  /*43a0*/  HADD2.F32 R46, -RZ, R89.reuse.H1_H1 ;  /* 0x30000059ff2e7230 */ /* 0x100fe40000004100 */
[----:B------:R-:W-:-:S02]  /*43b0*/  HADD2.F32 R47, -RZ, R89.H0_H0 ;  /* 0x20000059ff2f7230 */ /* 0x000fc40000004100 */
        /* <DEDUP_REMOVED lines=17> */
[----:B------:R-:W-:-:S04]  /*44d0*/  IMAD.MOV.U32 R47, RZ, RZ, R88 ;  /* 0x000000ffff2f7224 */ /* 0x000fc800078e0058 */
[----:B------:R-:W-:-:S07]  /*44e0*/  IMAD.MOV.U32 R46, RZ, RZ, R91 ;  /* 0x000000ffff2e7224 */ /* 0x000fce00078e005b */
.L_x_5766:
[----:B------:R-:W-:Y:S05]  /*44f0*/  BSYNC B3 ;  /* 0x0000000000037941 */ /* 0x000fea0003800000 */
.L_x_5765:
[----:B--2---:R3:W-:Y:S02]  /*4500*/  STG.E.128 desc[UR60][R50.64+0x80], R44 ;  /* 0x0000802c32007986 */ /* 0x0047e4000c101d3c */
.L_x_5764:
[----:B------:R-:W-:Y:S05]  /*4510*/  BSYNC B2 ;  /* 0x0000000000027941 */ /* 0x000fea0003800000 */
.L_x_5763:
        /* <DEDUP_REMOVED lines=15> */
[CC--:B------:R-:W-:Y:S01]  /*4610*/  FMUL.FTZ R89, R45.reuse, R86.reuse ;  /* 0x000000562d597220 */ /* 0x0c0fe20000410000 */
[----:B------:R-:W-:Y:S02]  /*4620*/  HADD2.F32 R90, -RZ, R162.H1_H1 ;  /* 0x300000a2ff5a7230 */ /* 0x000fe40000004100 */
[C---:B------:R-:W-:Y:S01]  /*4630*/  FMUL.FTZ R86, R88.reuse, R86 ;  /* 0x0000005658567220 */ /* 0x040fe20000410000 */
[----:B------:R-:W-:Y:S02]  /*4640*/  HADD2.F32 R92, -RZ, R163.H0_H0 ;  /* 0x200000a3ff5c7230 */ /* 0x000fe40000004100 */
[-C--:B------:R-:W-:Y:S01]  /*4650*/  FFMA.FTZ R88, R88, R84.reuse, -R89 ;  /* 0x0000005458587223 */ /* 0x080fe20000010859 */
[----:B------:R-:W-:Y:S01]  /*4660*/  FFMA.FTZ R86, R45, R84, R86 ;  /* 0x000000542d567223 */ /* 0x000fe20000010056 */
[----:B------:R-:W-:Y:S02]  /*4670*/  SHF.R.U32.HI R45, RZ, 0x10, R87 ;  /* 0x00000010ff2d7819 */ /* 0x000fe40000011657 */
[----:B------:R-:W-:-:S02]  /*4680*/  MOV R84, R47 ;  /* 0x0000002f00547202 */ /* 0x000fc40000000f00 */
[----:B------:R-:W-:Y:S01]  /*4690*/  SHF.R.U32.HI R87, RZ, 0x10, R85 ;  /* 0x00000010ff577819 */ /* 0x000fe20000011655 */
[----:B------:R-:W-:Y:S01]  /*46a0*/  HADD2.F32 R47, -RZ, R45.H0_H0 ;  /* 0x2000002dff2f7230 */ /* 0x000fe20000004100 */
[----:B------:R-:W-:Y:S01]  /*46b0*/  F2FP.F16.F32.PACK_AB R86, R86, R88 ;  /* 0x000000585656723e */ /* 0x000fe200000000ff */
[--C-:B------:R-:W-:Y:S02]  /*46c0*/  HADD2.F32 R45, -RZ, R84.reuse.H1_H1 ;  /* 0x30000054ff2d7230 */ /* 0x100fe40000004100 */
[----:B------:R-:W-:Y:S02]  /*46d0*/  HADD2.F32 R85, -RZ, R84.H0_H0 ;  /* 0x20000054ff557230 */ /* 0x000fe40000004100 */
[----:B------:R-:W-:Y:S02]  /*46e0*/  HADD2.F32 R84, -RZ, R87.H0_H0 ;  /* 0x20000057ff547230 */ /* 0x000fe40000004100 */
[----:B------:R-:W-:Y:S01]  /*46f0*/  FMUL.FTZ R89, R45, R47 ;  /* 0x0000002f2d597220 */ /* 0x000fe20000410000 */
[----:B------:R-:W-:-:S02]  /*4700*/  IMAD.MOV.U32 R87, RZ, RZ, R46 ;  /* 0x000000ffff577224 */ /* 0x000fc400078e002e */
[C---:B------:R-:W-:Y:S01]  /*4710*/  FMUL.FTZ R46, R85.reuse, R47 ;  /* 0x0000002f552e7220 */ /* 0x040fe20000410000 */
[-C--:B------:R-:W-:Y:S01]  /*4720*/  FFMA.FTZ R47, R85, R84.reuse, -R89 ;  /* 0x00000054552f7223 */ /* 0x080fe20000010859 */
[--C-:B------:R-:W-:Y:S02]  /*4730*/  HADD2.F32 R89, -RZ, R44.reuse.H1_H1 ;  /* 0x3000002cff597230 */ /* 0x100fe40000004100 */
[----:B------:R-:W-:Y:S01]  /*4740*/  FFMA.FTZ R45, R45, R84, R46 ;  /* 0x000000542d2d7223 */ /* 0x000fe2000001002e */
[----:B------:R-:W-:Y:S02]  /*4750*/  HADD2.F32 R46, -RZ, R44.H0_H0 ;  /* 0x2000002cff2e7230 */ /* 0x000fe40000004100 */
[--C-:B------:R-:W-:Y:S02]  /*4760*/  HADD2.F32 R84, -RZ, R87.reuse.H1_H1 ;  /* 0x30000057ff547230 */ /* 0x100fe40000004100 */
[----:B------:R-:W-:Y:S01]  /*4770*/  FMUL.FTZ R44, R89, R91 ;  /* 0x0000005b592c7220 */ /* 0x000fe20000410000 */
[----:B------:R-:W-:-:S02]  /*4780*/  HADD2.F32 R87, -RZ, R87.H0_H0 ;  /* 0x20000057ff577230 */ /* 0x000fc40000004100 */
[C---:B------:R-:W-:Y:S01]  /*4790*/  FMUL.FTZ R91, R46.reuse, R91 ;  /* 0x0000005b2e5b7220 */ /* 0x040fe20000410000 */
[----:B------:R-:W-:Y:S02]  /*47a0*/  HADD2.F32 R85, -RZ, R162.H0_H0 ;  /* 0x200000a2ff557230 */ /* 0x000fe40000004100 */
[----:B------:R-:W-:Y:S01]  /*47b0*/  FFMA.FTZ R46, R46, R90, -R44 ;  /* 0x0000005a2e2e7223 */ /* 0x000fe2000001082c */
[CC--:B------:R-:W-:Y:S01]  /*47c0*/  FMUL.FTZ R44, R84.reuse, R92.reuse ;  /* 0x0000005c542c7220 */ /* 0x0c0fe20000410000 */
[----:B------:R-:W-:Y:S01]  /*47d0*/  FMUL.FTZ R92, R87, R92 ;  /* 0x0000005c575c7220 */ /* 0x000fe20000410000 */
[----:B------:R-:W-:Y:S01]  /*47e0*/  FFMA.FTZ R91, R89, R90, R91 ;  /* 0x0000005a595b7223 */ /* 0x000fe2000001005b */
[----:B------:R-:W-:Y:S01]  /*47f0*/  F2FP.F16.F32.PACK_AB R47, R45, R47 ;  /* 0x0000002f2d2f723e */ /* 0x000fe200000000ff */
[-C--:B------:R-:W-:Y:S01]  /*4800*/  FFMA.FTZ R44, R87, R85.reuse, -R44 ;  /* 0x00000055572c7223 */ /* 0x080fe2000001082c */
[----:B------:R-:W-:Y:S01]  /*4810*/  FFMA.FTZ R92, R84, R85, R92 ;  /* 0x00000055545c7223 */ /* 0x000fe2000001005c */
[----:B------:R-:W-:Y:S01]  /*4820*/  IMAD.MOV.U32 R45, RZ, RZ, R86 ;  /* 0x000000ffff2d7224 */ /* 0x000fe200078e0056 */
[----:B------:R-:W-:-:S03]  /*4830*/  F2FP.F16.F32.PACK_AB R46, R91, R46 ;  /* 0x0000002e5b2e723e */ /* 0x000fc600000000ff */
[----:B------:R-:W-:Y:S02]  /*4840*/  F2FP.F16.F32.PACK_AB R92, R92, R44 ;  /* 0x0000002c5c5c723e */ /* 0x000fe400000000ff */
[----:B------:R-:W-:-:S03]  /*4850*/  IMAD.MOV.U32 R44, RZ, RZ, R46 ;  /* 0x000000ffff2c7224 */ /* 0x000fc600078e002e */
[----:B------:R-:W-:-:S07]  /*4860*/  IMAD.MOV.U32 R46, RZ, RZ, R92 ;  /* 0x000000ffff2e7224 */ /* 0x000fce00078e005c */
.L_x_5770:
[----:B------:R-:W-:Y:S05]  /*4870*/  BSYNC B3 ;  /* 0x0000000000037941 */ /* 0x000fea0003800000 */
.L_x_5769:
[----:B--2---:R4:W-:Y:S02]  /*4880*/  STG.E.128 desc[UR60][R50.64+0xc0], R44 ;  /* 0x0000c02c32007986 */ /* 0x0049e4000c101d3c */
.L_x_5768:
[----:B------:R-:W-:Y:S05]  /*4890*/  BSYNC B2 ;  /* 0x0000000000027941 */ /* 0x000fea0003800000 */
.L_x_5767:
        /* <DEDUP_REMOVED lines=45> */
[----:B------:R-:W-:-:S03]  /*4b70*/  MOV R45, R81 ;  /* 0x00000051002d7202 */ /* 0x000fc60000000f00 */
[----:B------:R-:W-:Y:S02]  /*4b80*/  F2FP.F16.F32.PACK_AB R47, R47, R88 ;  /* 0x000000582f2f723e */ /* 0x000fe400000000ff */
[----:B------:R-:W-:-:S03]  /*4b90*/  F2FP.F16.F32.PACK_AB R85, R161, R85 ;  /* 0x00000055a155723e */ /* 0x000fc600000000ff */
[----:B------:R-:W-:Y:S02]  /*4ba0*/  IMAD.MOV.U32 R46, RZ, RZ, R47 ;  /* 0x000000ffff2e7224 */ /* 0x000fe400078e002f */
[----:B------:R-:W-:Y:S02]  /*4bb0*/  IMAD.MOV.U32 R44, RZ, RZ, R85 ;  /* 0x000000ffff2c7224 */ /* 0x000fe400078e0055 */
[----:B------:R-:W-:-:S07]  /*4bc0*/  IMAD.MOV.U32 R47, RZ, RZ, R82 ;  /* 0x000000ffff2f7224 */ /* 0x000fce00078e0052 */
.L_x_5774:
[----:B------:R-:W-:Y:S05]  /*4bd0*/  BSYNC B3 ;  /* 0x0000000000037941 */ /* 0x000fea0003800000 */
.L_x_5773:
[----:B--2---:R1:W-:Y:S02]  /*4be0*/  STG.E.128 desc[UR60][R50.64+0x100], R44 ;  /* 0x0001002c32007986 */ /* 0x0043e4000c101d3c */
.L_x_5772:
[----:B------:R-:W-:Y:S05]  /*4bf0*/  BSYNC B2 ;  /* 0x0000000000027941 */ /* 0x000fea0003800000 */
.L_x_5771:
        /* <DEDUP_REMOVED lines=46> */
[----:B------:R-:W-:Y:S01]  /*4ee0*/  F2FP.F16.F32.PACK_AB R46, R158, R47 ;  /* 0x0000002f9e2e723e */ /* 0x000fe200000000ff */
[----:B------:R-:W-:-:S07]  /*4ef0*/  IMAD.MOV.U32 R47, RZ, RZ, R78 ;  /* 0x000000ffff2f7224 */ /* 0x000fce00078e004e */
.L_x_5776:
[----:B------:R-:W-:Y:S05]  /*4f00*/  BSYNC B2 ;  /* 0x0000000000027941 */ /* 0x000fea0003800000 */
.L_x_5775:
[----:B--2---:R1:W-:Y:S02]  /*4f10*/  STG.E.128 desc[UR60][R50.64+0x140], R44 ;  /* 0x0001402c32007986 */ /* 0x0043e4000c101d3c */
.L_x_5754:
[----:B------:R-:W-:Y:S05]  /*4f20*/  BSYNC B1 ;  /* 0x0000000000017941 */ /* 0x000fea0003800000 */
.L_x_5753:
        /* <DEDUP_REMOVED lines=11> */
[----:B--2---:R-:W-:Y:S01]  /*4fe0*/  HADD2.F32 R75, -RZ, R45.H0_H0 ;  /* 0x2000002dff4b7230 */ /* 0x004fe20000004100 */
[--C-:B------:R-:W-:Y:S01]  /*4ff0*/  SHF.R.U64 R50, R72, 0x10, R73.reuse ;  /* 0x0000001048327819 */ /* 0x100fe20000001249 */
[----:B------:R-:W-:Y:S01]  /*5000*/  HADD2.F32 R51, -RZ, R51.H0_H0 ;  /* 0x20000033ff337230 */ /* 0x000fe20000004100 */
[----:B------:R-:W-:Y:S01]  /*5010*/  SHF.R.U32.HI R72, RZ, 0x10, R73 ;  /* 0x00000010ff487819 */ /* 0x000fe20000011649 */
[----:B------:R-:W-:Y:S02]  /*5020*/  HADD2.F32 R73, -RZ, R45.H1_H1 ;  /* 0x3000002dff497230 */ /* 0x000fe40000004100 */
[----:B------:R-:W-:Y:S02]  /*5030*/  HADD2.F32 R74, -RZ, R74.H0_H0 ;  /* 0x2000004aff4a7230 */ /* 0x000fe40000004100 */
[----:B------:R-:W-:Y:S01]  /*5040*/  FMUL.FTZ R80, R75, R51 ;  /* 0x000000334b507220 */ /* 0x000fe20000410000 */
[----:B------:R-:W-:-:S02]  /*5050*/  HADD2.F32 R45, -RZ, R47.H1_H1 ;  /* 0x3000002fff2d7230 */ /* 0x000fc40000004100 */
[----:B------:R-:W-:Y:S01]  /*5060*/  FMUL.FTZ R76, R73, R51 ;  /* 0x00000033494c7220 */ /* 0x000fe20000410000 */
[----:B------:R-:W-:Y:S02]  /*5070*/  HADD2.F32 R47, -RZ, R47.H0_H0 ;  /* 0x2000002fff2f7230 */ /* 0x000fe40000004100 */
[----:B------:R-:W-:Y:S02]  /*5080*/  HADD2.F32 R50, -RZ, R50.H0_H0 ;  /* 0x20000032ff327230 */ /* 0x000fe40000004100 */
        /* <DEDUP_REMOVED lines=8> */
[----:B------:R-:W-:-:S02]  /*5110*/  HADD2.F32 R50, -RZ, R44.H1_H1 ;  /* 0x3000002cff327230 */ /* 0x000fc40000004100 */
[----:B------:R-:W-:Y:S01]  /*5120*/  HADD2.F32 R72, -RZ, R44.H0_H0 ;  /* 0x2000002cff487230 */ /* 0x000fe20000004100 */
[----:B------:R-:W-:Y:S01]  /*5130*/  F2FP.F16.F32.PACK_AB R73, R73, R76 ;  /* 0x0000004c4949723e */ /* 0x000fe200000000ff */
[--C-:B------:R-:W-:Y:S02]  /*5140*/  HADD2.F32 R44, -RZ, R46.reuse.H1_H1 ;  /* 0x3000002eff2c7230 */ /* 0x100fe40000004100 */
[-C--:B------:R-:W-:Y:S01]  /*5150*/  FMUL.FTZ R75, R50, R159.reuse ;  /* 0x0000009f324b7220 */ /* 0x080fe20000410000 */
[--C-:B------:R-:W-:Y:S02]  /*5160*/  HADD2.F32 R47, -RZ, R155.reuse.H0_H0 ;  /* 0x2000009bff2f7230 */ /* 0x100fe40000004100 */
[----:B------:R-:W-:Y:S01]  /*5170*/  FMUL.FTZ R159, R72, R159 ;  /* 0x0000009f489f7220 */ /* 0x000fe20000410000 */
[----:B------:R-:W-:Y:S02]  /*5180*/  HADD2.F32 R46, -RZ, R46.H0_H0 ;  /* 0x2000002eff2e7230 */ /* 0x000fe40000004100 */
[----:B------:R-:W-:Y:S01]  /*5190*/  FMUL.FTZ R77, R44, R51 ;  /* 0x000000332c4d7220 */ /* 0x000fe20000410000 */
[----:B------:R-:W-:-:S02]  /*51a0*/  HADD2.F32 R155, -RZ, R155.H1_H1 ;  /* 0x3000009bff9b7230 */ /* 0x000fc40000004100 */
[-C--:B------:R-:W-:Y:S01]  /*51b0*/  FFMA.FTZ R72, R72, R47.reuse, -R75 ;  /* 0x0000002f48487223 */ /* 0x080fe2000001084b */
[----:B------:R-:W-:Y:S01]  /*51c0*/  FFMA.FTZ R159, R50, R47, R159 ;  /* 0x0000002f329f7223 */ /* 0x000fe2000001009f */
[C---:B------:R-:W-:Y:S01]  /*51d0*/  FMUL.FTZ R51, R46.reuse, R51 ;  /* 0x000000332e337220 */ /* 0x040fe20000410000 */
[----:B------:R-:W-:Y:S01]  /*51e0*/  F2FP.F16.F32.PACK_AB R47, R45, R78 ;  /* 0x0000004e2d2f723e */ /* 0x000fe200000000ff */
[----:B------:R-:W-:Y:S01]  /*51f0*/  FFMA.FTZ R77, R46, R155, -R77 ;  /* 0x0000009b2e4d7223 */ /* 0x000fe2000001084d */
[----:B------:R-:W-:Y:S01]  /*5200*/  MOV R45, R73 ;  /* 0x00000049002d7202 */ /* 0x000fe20000000f00 */
[----:B------:R-:W-:Y:S01]  /*5210*/  FFMA.FTZ R44, R44, R155, R51 ;  /* 0x0000009b2c2c7223 */ /* 0x000fe20000010033 */
[----:B------:R-:W-:-:S04]  /*5220*/  F2FP.F16.F32.PACK_AB R72, R159, R72 ;  /* 0x000000489f48723e */ /* 0x000fc800000000ff */
[----:B------:R-:W-:Y:S01]  /*5230*/  F2FP.F16.F32.PACK_AB R46, R44, R77 ;  /* 0x0000004d2c2e723e */ /* 0x000fe200000000ff */
[----:B------:R-:W-:-:S07]  /*5240*/  IMAD.MOV.U32 R44, RZ, RZ, R72 ;  /* 0x000000ffff2c7224 */ /* 0x000fce00078e0048 */
.L_x_5781:
[----:B------:R-:W-:Y:S05]  /*5250*/  BSYNC B2 ;  /* 0x0000000000027941 */ /* 0x000fea0003800000 */
.L_x_5780:
[----:B--2---:R1:W-:Y:S02]  /*5260*/  STG.E.128 desc[UR60][R48.64], R44 ;  /* 0x0000002c30007986 */ /* 0x0043e4000c101d3c */
.L_x_5779:
[----:B------:R-:W-:Y:S05]  /*5270*/  BSYNC B1 ;  /* 0x0000000000017941 */ /* 0x000fea0003800000 */
.L_x_5778:
        /* <DEDUP_REMOVED lines=18> */
[----:B------:R-:W-:Y:S01]  /*53a0*/  FMUL.FTZ R73, R45, R70 ;  /* 0x000000462d497220 */ /* 0x000fe20000410000 */
[----:B------:R-:W-:Y:S02]  /*53b0*/  HADD2.F32 R51, -RZ, R51.H0_H0 ;  /* 0x20000033ff337230 */ /* 0x000fe40000004100 */
[-C--:B------:R-:W-:Y:S01]  /*53c0*/  FMUL.FTZ R70, R68, R71.reuse ;  /* 0x0000004744467220 */ /* 0x080fe20000410000 */
[----:B------:R-:W-:Y:S02]  /*53d0*/  HADD2.F32 R69, -RZ, R69.H0_H0 ;  /* 0x20000045ff457230 */ /* 0x000fe40000004100 */
[----:B------:R-:W-:Y:S01]  /*53e0*/  FMUL.FTZ R71, R47, R71 ;  /* 0x000000472f477220 */ /* 0x000fe20000410000 */
[-C--:B------:R-:W-:Y:S01]  /*53f0*/  FFMA.FTZ R45, R45, R51.reuse, -R72 ;  /* 0x000000332d2d7223 */ /* 0x080fe20000010848 */
[----:B------:R-:W-:Y:S02]  /*5400*/  FFMA.FTZ R50, R50, R51, R73 ;  /* 0x0000003332327223 */ /* 0x000fe40000010049 */
[----:B------:R-:W-:Y:S01]  /*5410*/  FFMA.FTZ R68, R68, R69, R71 ;  /* 0x0000004544447223 */ /* 0x000fe20000010047 */
[----:B------:R-:W-:-:S02]  /*5420*/  HADD2.F32 R51, -RZ, R44.H1_H1 ;  /* 0x3000002cff337230 */ /* 0x000fc40000004100 */
[----:B------:R-:W-:Y:S01]  /*5430*/  FFMA.FTZ R47, R47, R69, -R70 ;  /* 0x000000452f2f7223 */ /* 0x000fe20000010846 */
[----:B------:R-:W-:Y:S01]  /*5440*/  HADD2.F32 R71, -RZ, R156.H0_H0 ;  /* 0x2000009cff477230 */ /* 0x000fe20000004100 */
[----:B------:R-:W-:Y:S01]  /*5450*/  F2FP.F16.F32.PACK_AB R45, R50, R45 ;  /* 0x0000002d322d723e */ /* 0x000fe200000000ff */
        /* <DEDUP_REMOVED lines=17> */
.L_x_5785:
[----:B------:R-:W-:Y:S05]  /*5570*/  BSYNC B2 ;  /* 0x0000000000027941 */ /* 0x000fea0003800000 */
.L_x_5784:
[----:B--2---:R1:W-:Y:S02]  /*5580*/  STG.E.128 desc[UR60][R48.64+0x40], R44 ;  /* 0x0000402c30007986 */ /* 0x0043e4000c101d3c */
.L_x_5783:
[----:B------:R-:W-:Y:S05]  /*5590*/  BSYNC B1 ;  /* 0x0000000000017941 */ /* 0x000fea0003800000 */
.L_x_5782:
        /* <DEDUP_REMOVED lines=26> */
[----:B------:R-:W-:Y:S01]  /*5740*/  FFMA.FTZ R67, R47, R64, R70 ;  /* 0x000000402f437223 */ /* 0x000fe20000010046 */
[-C--:B------:R-:W-:Y:S01]  /*5750*/  FFMA.FTZ R72, R51, R66.reuse, -R72 ;  /* 0x0000004233487223 */ /* 0x080fe20000010848 */
[----:B------:R-:W-:Y:S01]  /*5760*/  FFMA.FTZ R71, R45, R66, R68 ;  /* 0x000000422d477223 */ /* 0x000fe20000010044 */
[----:B------:R-:W-:-:S02]  /*5770*/  HADD2.F32 R51, -RZ, R147.H0_H0 ;  /* 0x20000093ff337230 */ /* 0x000fc40000004100 */
[----:B------:R-:W-:Y:S02]  /*5780*/  HADD2.F32 R64, -RZ, R146.H0_H0 ;  /* 0x20000092ff407230 */ /* 0x000fe40000004100 */
[----:B------:R-:W-:Y:S02]  /*5790*/  HADD2.F32 R45, -RZ, R50.H1_H1 ;  /* 0x30000032ff2d7230 */ /* 0x000fe40000004100 */
[----:B------:R-:W-:Y:S02]  /*57a0*/  HADD2.F32 R47, -RZ, R46.H1_H1 ;  /* 0x3000002eff2f7230 */ /* 0x000fe40000004100 */
[----:B------:R-:W-:Y:S02]  /*57b0*/  HADD2.F32 R147, -RZ, R147.H1_H1 ;  /* 0x30000093ff937230 */ /* 0x000fe40000004100 */
[----:B------:R-:W-:Y:S01]  /*57c0*/  FMUL.FTZ R65, R45, R64 ;  /* 0x000000402d417220 */ /* 0x000fe20000410000 */
[----:B------:R-:W-:Y:S02]  /*57d0*/  HADD2.F32 R50, -RZ, R50.H0_H0 ;  /* 0x20000032ff327230 */ /* 0x000fe40000004100 */
[----:B------:R-:W-:-:S02]  /*57e0*/  HADD2.F32 R46, -RZ, R46.H0_H0 ;  /* 0x2000002eff2e7230 */ /* 0x000fc40000004100 */
[----:B------:R-:W-:Y:S01]  /*57f0*/  FMUL.FTZ R69, R47, R147 ;  /* 0x000000932f457220 */ /* 0x000fe20000410000 */
[----:B------:R-:W-:Y:S02]  /*5800*/  HADD2.F32 R146, -RZ, R146.H1_H1 ;  /* 0x30000092ff927230 */ /* 0x000fe40000004100 */
[C---:B------:R-:W-:Y:S01]  /*5810*/  FMUL.FTZ R64, R50.reuse, R64 ;  /* 0x0000004032407220 */ /* 0x040fe20000410000 */
[----:B------:R-:W-:Y:S01]  /*5820*/  FFMA.FTZ R65, R50, R51, -R65 ;  /* 0x0000003332417223 */ /* 0x000fe20000010841 */
[C---:B------:R-:W-:Y:S02]  /*5830*/  FMUL.FTZ R66, R46.reuse, R147 ;  /* 0x000000932e427220 */ /* 0x040fe40000410000 */
[----:B------:R-:W-:Y:S01]  /*5840*/  FFMA.FTZ R64, R45, R51, R64 ;  /* 0x000000332d407223 */ /* 0x000fe20000010040 */
[-C--:B------:R-:W-:Y:S01]  /*5850*/  FFMA.FTZ R69, R46, R146.reuse, -R69 ;  /* 0x000000922e457223 */ /* 0x080fe20000010845 */
[----:B------:R-:W-:Y:S01]  /*5860*/  FFMA.FTZ R66, R47, R146, R66 ;  /* 0x000000922f427223 */ /* 0x000fe20000010042 */
[----:B------:R-:W-:-:S02]  /*5870*/  F2FP.F16.F32.PACK_AB R45, R67, R44 ;  /* 0x0000002c432d723e */ /* 0x000fc400000000ff */
[----:B------:R-:W-:Y:S02]  /*5880*/  F2FP.F16.F32.PACK_AB R47, R71, R72 ;  /* 0x00000048472f723e */ /* 0x000fe400000000ff */
[----:B------:R-:W-:Y:S02]  /*5890*/  F2FP.F16.F32.PACK_AB R44, R64, R65 ;  /* 0x00000041402c723e */ /* 0x000fe400000000ff */
[----:B------:R-:W-:-:S07]  /*58a0*/  F2FP.F16.F32.PACK_AB R46, R66, R69 ;  /* 0x00000045422e723e */ /* 0x000fce00000000ff */
.L_x_5789:
[----:B------:R-:W-:Y:S05]  /*58b0*/  BSYNC B2 ;  /* 0x0000000000027941 */ /* 0x000fea0003800000 */
.L_x_5788:
[----:B--2---:R1:W-:Y:S02]  /*58c0*/  STG.E.128 desc[UR60][R48.64+0x80], R44 ;  /* 0x0000802c30007986 */ /* 0x0043e4000c101d3c */
.L_x_5787:
[----:B------:R-:W-:Y:S05]  /*58d0*/  BSYNC B1 ;  /* 0x0000000000017941 */ /* 0x000fea0003800000 */
.L_x_5786:
        /* <DEDUP_REMOVED lines=48> */
.L_x_5793:
[----:B------:R-:W-:Y:S05]  /*5be0*/  BSYNC B2 ;  /* 0x0000000000027941 */ /* 0x000fea0003800000 */
.L_x_5792:
[----:B--2---:R1:W-:Y:S02]  /*5bf0*/  STG.E.128 desc[UR60][R48.64+0xc0], R44 ;  /* 0x0000c02c30007986 */ /* 0x0043e4000c101d3c */
.L_x_5791:
[----:B------:R-:W-:Y:S05]  /*5c00*/  BSYNC B1 ;  /* 0x0000000000017941 */ /* 0x000fea0003800000 */
.L_x_5790:
        /* <DEDUP_REMOVED lines=48> */
.L_x_5797:
[----:B------:R-:W-:Y:S05]  /*5f10*/  BSYNC B2 ;  /* 0x0000000000027941 */ /* 0x000fea0003800000 */
.L_x_5796:
[----:B--2---:R1:W-:Y:S02]  /*5f20*/  STG.E.128 desc[UR60][R48.64+0x100], R44 ;  /* 0x0001002c30007986 */ /* 0x0043e4000c101d3c */
.L_x_5795:
[----:B------:R-:W-:Y:S05]  /*5f30*/  BSYNC B1 ;  /* 0x0000000000017941 */ /* 0x000fea0003800000 */
.L_x_5794:
        /* <DEDUP_REMOVED lines=47> */
.L_x_5799:
[----:B------:R-:W-:Y:S05]  /*6230*/  BSYNC B1 ;  /* 0x0000000000017941 */ /* 0x000fea0003800000 */
.L_x_5798:
[----:B--2---:R1:W-:Y:S01]  /*6240*/  STG.E.128 desc[UR60][R48.64+0x140], R44 ;  /* 0x0001402c30007986 */ /* 0x0043e2000c101d3c */
[----:B------:R-:W-:Y:S05]  /*6250*/  BRA `(.L_x_5777) ;  /* 0x0000003c00c07947 */ /* 0x000fea0003800000 */
.L_x_5745:
        /* <DEDUP_REMOVED lines=22> */
[----:B------:R-:W-:-:S02]  /*63c0*/  LEA R68, P2, R44, UR4, 0x1 ;  /* 0x000000042c447c11 */ /* 0x000fc4000f8408ff */
[----:B------:R-:W-:Y:S02]  /*63d0*/  CS2R R64, SRZ ;  /* 0x0000000000407805 */ /* 0x000fe4000001ff00 */
        /* <DEDUP_REMOVED lines=23> */
.L_x_5801:
[----:B------:R-:W-:Y:S05]  /*6550*/  BSYNC B1 ;  /* 0x0000000000017941 */ /* 0x000fea0003800000 */
.L_x_5800:
        /* <DEDUP_REMOVED lines=47> */
.L_x_5803:
[----:B------:R-:W-:Y:S05]  /*6850*/  BSYNC B1 ;  /* 0x0000000000017941 */ /* 0x000fea0003800000 */
.L_x_5802:
[----:B------:R-:W2:Y:S01]  /*6860*/  LDL R43, [R1+0x44] ;  /* 0x00004400012b7983 */ /* 0x000ea20000100800 */
[----:B0-----:R-:W-:Y:S01]  /*6870*/  IMAD.MOV.U32 R92, RZ, RZ, R45 ;  /* 0x000000ffff5c7224 */ /* 0x001fe200078e002d */
[----:B------:R-:W-:Y:S01]  /*6880*/  MOV R94, R50 ;  /* 0x00000032005e7202 */ /* 0x000fe20000000f00 */
[----:B------:R-:W-:Y:S01]  /*6890*/  IMAD.MOV.U32 R93, RZ, RZ, R51 ;  /* 0x000000ffff5d7224 */ /* 0x000fe200078e0033 */
[----:B------:R-:W-:Y:S02]  /*68a0*/  PRMT R174, R97, 0x7610, R174 ;  /* 0x0000761061ae7816 */ /* 0x000fe400000000ae */
[----:B------:R-:W-:Y:S01]  /*68b0*/  PRMT R175, R92, 0x7610, R175 ;  /* 0x000076105caf7816 */ /* 0x000fe200000000af */
[----:B------:R-:W-:Y:S01]  /*68c0*/  IMAD.MOV.U32 R92, RZ, RZ, R48 ;  /* 0x000000ffff5c7224 */ /* 0x000fe200078e0030 */
[----:B------:R-:W-:Y:S01]  /*68d0*/  PRMT R176, R94, 0x7610, R176 ;  /* 0x000076105eb07816 */ /* 0x000fe200000000b0 */
[----:B------:R-:W-:Y:S01]  /*68e0*/  IMAD.MOV.U32 R94, RZ, RZ, R53 ;  /* 0x000000ffff5e7224 */ /* 0x000fe200078e0035 */
[----:B------:R-:W-:-:S02]  /*68f0*/  PRMT R178, R93, 0x7610, R178 ;  /* 0x000076105db27816 */ /* 0x000fc400000000b2 */
[----:B------:R-:W-:Y:S01]  /*6900*/  PRMT R177, R92, 0x7610, R177 ;  /* 0x000076105cb17816 */ /* 0x000fe200000000b1 */
[----:B------:R-:W-:Y:S01]  /*6910*/  IMAD.MOV.U32 R92, RZ, RZ, R55 ;  /* 0x000000ffff5c7224 */ /* 0x000fe200078e0037 */
[----:B------:R-:W-:Y:S02]  /*6920*/  MOV R93, R52 ;  /* 0x00000034005d7202 */ /* 0x000fe40000000f00 */
        /* <DEDUP_REMOVED lines=12> */
[----:B------:R-:W-:Y:S02]  /*69f0*/  PRMT R177, R177, 0x5410, R93 ;  /* 0x00005410b1b17816 */ /* 0x000fe4000000005d */
[----:B------:R-:W-:-:S02]  /*6a00*/  MOV R93, R64 ;  /* 0x00000040005d7202 */ /* 0x000fc40000000f00 */
[----:B------:R-:W-:Y:S01]  /*6a10*/  PRMT R176, R176, 0x5410, R94 ;  /* 0x00005410b0b07816 */ /* 0x000fe2000000005e */
[----:B------:R-:W-:Y:S01]  /*6a20*/  IMAD.MOV.U32 R94, RZ, RZ, R65 ;  /* 0x000000ffff5e7224 */ /* 0x000fe200078e0041 */
[----:B------:R-:W-:Y:S01]  /*6a30*/  PRMT R182, R92, 0x5410, R93 ;  /* 0x000054105cb67816 */ /* 0x000fe2000000005d */
[----:B-----5:R-:W-:-:S03]  /*6a40*/  IMAD.MOV.U32 R92, RZ, RZ, R70 ;  /* 0x000000ffff5c7224 */ /* 0x020fc600078e0046 */
[----:B------:R-:W-:Y:S02]  /*6a50*/  PRMT R159, R94, 0x7610, R159 ;  /* 0x000076105e9f7816 */ /* 0x000fe4000000009f */
        /* <DEDUP_REMOVED lines=52> */
.L_x_5804:
        /* <DEDUP_REMOVED lines=8> */
.L_x_6139:
[----:B------:R-:W-:Y:S05]  /*6e20*/  BSYNC B1 ;  /* 0x0000000000017941 */ /* 0x000fea0003800000 */
.L_x_5805:
        /* <DEDUP_REMOVED lines=113> */
[----:B------:R-:W-:-:S03]  /*7540*/  IMAD.MOV.U32 R99, RZ, RZ, R67 ;  /* 0x000000ffff637224 */ /* 0x000fc600078e0043 */
[----:B------:R-:W-:Y:S01]  /*7550*/  F2FP.F16.F32.PACK_AB R66, R66, R96 ;  /* 0x000000604242723e */ /* 0x000fe200000000ff */
[----:B------:R-:W-:Y:S01]  /*7560*/  IMAD.MOV.U32 R96, RZ, RZ, R64 ;  /* 0x000000ffff607224 */ /* 0x000fe200078e0040 */
[----:B------:R-:W-:-:S03]  /*7570*/  F2FP.F16.F32.PACK_AB R55, R55, R159 ;  /* 0x0000009f3737723e */ /* 0x000fc600000000ff */
[----:B------:R-:W-:Y:S02]  /*7580*/  IMAD.MOV.U32 R94, RZ, RZ, R66 ;  /* 0x000000ffff5e7224 */ /* 0x000fe400078e0042 */
[----:B------:R-:W-:-:S07]  /*7590*/  IMAD.MOV.U32 R98, RZ, RZ, R55 ;  /* 0x000000ffff627224 */ /* 0x000fce00078e0037 */
.L_x_5812:
[----:B------:R-:W-:Y:S05]  /*75a0*/  BSYNC B3 ;  /* 0x0000000000037941 */ /* 0x000fea0003800000 */
.L_x_5811:
        /* <DEDUP_REMOVED lines=12> */
.L_x_5810:
[----:B------:R-:W-:Y:S05]  /*7670*/  BSYNC B2 ;  /* 0x0000000000027941 */ /* 0x000fea0003800000 */
.L_x_5809:
        /* <DEDUP_REMOVED lines=111> */
[----:B------:R-:W-:-:S03]  /*7d70*/  F2FP.F16.F32.PACK_AB R51, R51, R93 ;  /* 0x0000005d3333723e */ /* 0x000fc600000000ff */
[----:B------:R-:W-:Y:S01]  /*7d80*/  IMAD.MOV.U32 R54, RZ, RZ, R61 ;  /* 0x000000ffff367224 */ /* 0x000fe200078e003d */
[----:B------:R-:W-:-:S07]  /*7d90*/  MOV R66, R51 ;  /* 0x0000003300427202 */ /* 0x000fce0000000f00 */
.L_x_5816:
[----:B------:R-:W-:Y:S05]  /*7da0*/  BSYNC B3 ;  /* 0x0000000000037941 */ /* 0x000fea0003800000 */
.L_x_5815:
        /* <DEDUP_REMOVED lines=12> */
.L_x_5814:
[----:B------:R-:W-:Y:S05]  /*7e70*/  BSYNC B2 ;  /* 0x0000000000027941 */ /* 0x000fea0003800000 */
.L_x_5813:
        /* <DEDUP_REMOVED lines=27> */
[----:B--2---:R-:W-:Y:S01]  /*8030*/  MOV R65, R53 ;  /* 0x0000003500417202 */ /* 0x004fe20000000f00 */
[----:B0-----:R-:W-:Y:S01]  /*8040*/  IMAD.MOV.U32 R53, RZ, RZ, R49 ;  /* 0x000000ffff357224 */ /* 0x001fe200078e0031 */
[----:B------:R-:W-:Y:S01]  /*8050*/  SHF.R.U64 R56, R56, 0x10, R57 ;  /* 0x0000001038387819 */ /* 0x000fe20000001239 */
[----:B------:R-:W-:Y:S01]  /*8060*/  HADD2.F32 R66, -RZ, R175.H1_H1 ;  /* 0x300000afff427230 */ /* 0x000fe20000004100 */
[----:B------:R-:W-:Y:S01]  /*8070*/  SHF.R.U64 R44, R44, 0x10, R45 ;  /* 0x000000102c2c7819 */ /* 0x000fe2000000122d */
[----:B------:R-:W-:Y:S01]  /*8080*/  HADD2.F32 R63, -RZ, R65.H0_H0 ;  /* 0x20000041ff3f7230 */ /* 0x000fe20000004100 */
[----:B------:R-:W-:Y:S01]  /*8090*/  SHF.R.U64 R58, R58, 0x10, R59 ;  /* 0x000000103a3a7819 */ /* 0x000fe2000000123b */
[----:B------:R-:W-:Y:S01]  /*80a0*/  HADD2.F32 R64, -RZ, R53.H0_H0 ;  /* 0x20000035ff407230 */ /* 0x000fe20000004100 */
[----:B------:R-:W-:Y:S01]  /*80b0*/  SHF.R.U64 R46, R46, 0x10, R47 ;  /* 0x000000102e2e7819 */ /* 0x000fe2000000122f */
[----:B------:R-:W-:Y:S02]  /*80c0*/  HADD2.F32 R49, -RZ, R175.H0_H0 ;  /* 0x200000afff317230 */ /* 0x000fe40000004100 */
[----:B------:R-:W-:Y:S01]  /*80d0*/  FMUL.FTZ R67, R63, R66 ;  /* 0x000000423f437220 */ /* 0x000fe20000410000 */
[----:B------:R-:W-:-:S02]  /*80e0*/  HADD2.F32 R53, -RZ, R53.H1_H1 ;  /* 0x30000035ff357230 */ /* 0x000fc40000004100 */
        /* <DEDUP_REMOVED lines=33> */
[----:B------:R-:W-:Y:S01]  /*8300*/  IMAD.MOV.U32 R49, RZ, RZ, R53 ;  /* 0x000000ffff317224 */ /* 0x000fe200078e0035 */
[----:B------:R-:W-:Y:S01]  /*8310*/  MOV R53, R63 ;  /* 0x0000003f00357202 */ /* 0x000fe20000000f00 */
[----:B------:R-:W-:Y:S02]  /*8320*/  HADD2.F32 R66, -RZ, R66.H0_H0 ;  /* 0x20000042ff427230 */ /* 0x000fe40000004100 */
[----:B------:R-:W-:-:S03]  /*8330*/  HADD2.F32 R67, -RZ, R67.H0_H0 ;  /* 0x20000043ff437230 */ /* 0x000fc60000004100 */
        /* <DEDUP_REMOVED lines=26> */
[----:B------:R-:W-:Y:S01]  /*84e0*/  FFMA.FTZ R51, R48, R172, -R51 ;  /* 0x000000ac30337223 */ /* 0x000fe20000010833 */
[----:B------:R-:W-:Y:S01]  /*84f0*/  F2FP.F16.F32.PACK_AB R45, R45, R94 ;  /* 0x0000005e2d2d723e */ /* 0x000fe200000000ff */
[----:B------:R-:W-:Y:S01]  /*8500*/  FFMA.FTZ R173, R44, R172, R173 ;  /* 0x000000ac2cad7223 */ /* 0x000fe200000100ad */
[-C--:B------:R-:W-:Y:S01]  /*8510*/  FMUL.FTZ R44, R54, R58.reuse ;  /* 0x0000003a362c7220 */ /* 0x080fe20000410000 */
[----:B------:R-:W-:Y:S01]  /*8520*/  FMUL.FTZ R58, R50, R58 ;  /* 0x0000003a323a7220 */ /* 0x000fe20000410000 */
[----:B------:R-:W-:Y:S01]  /*8530*/  F2FP.F16.F32.PACK_AB R56, R56, R65 ;  /* 0x000000413838723e */ /* 0x000fe200000000ff */
[----:B------:R-:W-:Y:S02]  /*8540*/  IMAD.MOV.U32 R48, RZ, RZ, R45 ;  /* 0x000000ffff307224 */ /* 0x000fe400078e002d */
[-C--:B------:R-:W-:Y:S01]  /*8550*/  FFMA.FTZ R44, R50, R46.reuse, -R44 ;  /* 0x0000002e322c7223 */ /* 0x080fe2000001082c */
[----:B------:R-:W-:Y:S01]  /*8560*/  FFMA.FTZ R58, R54, R46, R58 ;  /* 0x0000002e363a7223 */ /* 0x000fe2000001003a */
[----:B------:R-:W-:-:S03]  /*8570*/  IMAD.MOV.U32 R52, RZ, RZ, R56 ;  /* 0x000000ffff347224 */ /* 0x000fc600078e0038 */
[----:B------:R-:W-:Y:S02]  /*8580*/  F2FP.F16.F32.PACK_AB R51, R44, R51 ;  /* 0x000000332c33723e */ /* 0x000fe400000000ff */
[----:B------:R-:W-:-:S03]  /*8590*/  F2FP.F16.F32.PACK_AB R58, R58, R173 ;  /* 0x000000ad3a3a723e */ /* 0x000fc600000000ff */
[----:B------:R-:W-:Y:S02]  /*85a0*/  IMAD.MOV.U32 R50, RZ, RZ, R51 ;  /* 0x000000ffff327224 */ /* 0x000fe400078e0033 */
[----:B------:R-:W-:Y:S02]  /*85b0*/  IMAD.MOV.U32 R51, RZ, RZ, R55 ;  /* 0x000000ffff337224 */ /* 0x000fe400078e0037 */
[----:B------:R-:W-:Y:S02]  /*85c0*/  IMAD.MOV.U32 R54, RZ, RZ, R58 ;  /* 0x000000ffff367224 */ /* 0x000fe400078e003a */
[----:B------:R-:W-:-:S07]  /*85d0*/  IMAD.MOV.U32 R55, RZ, RZ, R66 ;  /* 0x000000ffff377224 */ /* 0x000fce00078e0042 */
.L_x_5818:
[----:B------:R-:W-:Y:S05]  /*85e0*/  BSYNC B2 ;  /* 0x0000000000027941 */ /* 0x000fea0003800000 */
.L_x_5817:
        /* <DEDUP_REMOVED lines=10> */
.L_x_5808:
[----:B------:R-:W-:Y:S05]  /*8690*/  BSYNC B1 ;  /* 0x0000000000017941 */ /* 0x000fea0003800000 */
.L_x_5807:
[-C--:B0-2---:R-:W-:Y:S02]  /*86a0*/  IMAD R44, R149, R128.reuse, RZ ;  /* 0x00000080952c7224 */ /* 0x085fe400078e02ff */
        /* <DEDUP_REMOVED lines=14> */
[----:B------:R-:W-:-:S04]  /*8790*/  LEA.HI.SX32 R44, R45, R20, 0x1c ;  /* 0x000000142d2c7211 */ /* 0x000fc800078fe2ff */
[----:B------:R-:W-:-:S04]  /*87a0*/  SHF.L.U32 R45, R44, 0x3, RZ ;  /* 0x000000032c2d7819 */ /* 0x000fc800000006ff */
        /* <DEDUP_REMOVED lines=70> */
[-C--:B------:R-:W-:Y:S01]  /*8c10*/  FMUL.FTZ R61, R48, R58.reuse ;  /* 0x0000003a303d7220 */ /* 0x080fe20000410000 */
        /* <DEDUP_REMOVED lines=33> */
[----:B------:R-:W-:-:S02]  /*8e30*/  F2FP.F16.F32.PACK_AB R49, R88, R66 ;  /* 0x000000425831723e */ /* 0x000fc400000000ff */
[----:B------:R-:W-:Y:S02]  /*8e40*/  F2FP.F16.F32.PACK_AB R50, R60, R170 ;  /* 0x000000aa3c32723e */ /* 0x000fe400000000ff */
[----:B------:R-:W-:-:S07]  /*8e50*/  MOV R47, R64 ;  /* 0x00000040002f7202 */ /* 0x000fce0000000f00 */
.L_x_5822:
[----:B------:R-:W-:Y:S05]  /*8e60*/  BSYNC B2 ;  /* 0x0000000000027941 */ /* 0x000fea0003800000 */
.L_x_5821:
[----:B0-----:R0:W-:Y:S04]  /*8e70*/  STG.E.128 desc[UR60][R52.64], R44 ;  /* 0x0000002c34007986 */ /* 0x0011e8000c101d3c */
[----:B--2---:R0:W-:Y:S02]  /*8e80*/  @!P3 STG.E.128 desc[UR60][R54.64], R48 ;  /* 0x000000303600b986 */ /* 0x0041e4000c101d3c */
.L_x_5820:
[----:B------:R-:W-:Y:S05]  /*8e90*/  BSYNC B1 ;  /* 0x0000000000017941 */ /* 0x000fea0003800000 */
.L_x_5819:
        /* <DEDUP_REMOVED lines=10> */
[----:B------:R-:W-:-:S05]  /*8f40*/  LEA.HI.SX32 R48, R45, R26, 0x1c ;  /* 0x0000001a2d307211 */ /* 0x000fca00078fe2ff */
[----:B------:R-:W-:-:S05]  /*8f50*/  IMAD.SHL.U32 R49, R48, 0x8, RZ ;  /* 0x0000000830317824 */ /* 0x000fca00078e00ff */
        /* <DEDUP_REMOVED lines=30> */
[--C-:B0-----:R-:W-:Y:S01]  /*9140*/  HADD2.F32 R76, -RZ, R45.reuse.H0_H0 ;  /* 0x2000002dff4c7230 */ /* 0x101fe20000004100 */
[--C-:B------:R-:W-:Y:S01]  /*9150*/  SHF.R.U64 R60, R86, 0x10, R87.reuse ;  /* 0x00000010563c7819 */ /* 0x100fe20000001257 */
[----:B------:R-:W-:Y:S01]  /*9160*/  HADD2.F32 R49, -RZ, R84.H0_H0 ;  /* 0x20000054ff317230 */ /* 0x000fe20000004100 */
[----:B------:R-:W-:Y:S01]  /*9170*/  SHF.R.U32.HI R86, RZ, 0x10, R87 ;  /* 0x00000010ff567819 */ /* 0x000fe20000011657 */
[----:B------:R-:W-:-:S02]  /*9180*/  HADD2.F32 R66, -RZ, R45.H1_H1 ;  /* 0x3000002dff427230 */ /* 0x000fc40000004100 */
[-C--:B------:R-:W-:Y:S01]  /*9190*/  FMUL.FTZ R45, R62, R65.reuse ;  /* 0x000000413e2d7220 */ /* 0x080fe20000410000 */
[----:B------:R-:W-:Y:S02]  /*91a0*/  HADD2.F32 R61, -RZ, R165.H1_H1 ;  /* 0x300000a5ff3d7230 */ /* 0x000fe40000004100 */
[----:B------:R-:W-:Y:S01]  /*91b0*/  FMUL.FTZ R65, R76, R65 ;  /* 0x000000414c417220 */ /* 0x000fe20000410000 */
[----:B------:R-:W-:Y:S02]  /*91c0*/  HADD2.F32 R63, -RZ, R72.H0_H0 ;  /* 0x20000048ff3f7230 */ /* 0x000fe40000004100 */
[-C--:B------:R-:W-:Y:S01]  /*91d0*/  FMUL.FTZ R67, R64, R49.reuse ;  /* 0x0000003140437220 */ /* 0x080fe20000410000 */
[----:B------:R-:W-:Y:S01]  /*91e0*/  FMUL.FTZ R73, R66, R49 ;  /* 0x0000003142497220 */ /* 0x000fe20000410000 */
[----:B------:R-:W-:Y:S01]  /*91f0*/  SHF.R.U64 R59, R74, 0x10, R75 ;  /* 0x000000104a3b7819 */ /* 0x000fe2000000124b */
[-C--:B------:R-:W-:Y:S01]  /*9200*/  FFMA.FTZ R45, R76, R61.reuse, -R45 ;  /* 0x0000003d4c2d7223 */ /* 0x080fe2000001082d */
[----:B------:R-:W-:Y:S01]  /*9210*/  FFMA.FTZ R49, R62, R61, R65 ;  /* 0x0000003d3e317223 */ /* 0x000fe20000010041 */
[----:B------:R-:W-:Y:S01]  /*9220*/  SHF.R.U32.HI R74, RZ, 0x10, R75 ;  /* 0x00000010ff4a7819 */ /* 0x000fe2000001164b */
[----:B------:R-:W-:Y:S01]  /*9230*/  FFMA.FTZ R62, R66, R63, -R67 ;  /* 0x0000003f423e7223 */ /* 0x000fe20000010843 */
[----:B------:R-:W-:-:S02]  /*9240*/  HADD2.F32 R65, -RZ, R166.H1_H1 ;  /* 0x300000a6ff417230 */ /* 0x000fc40000004100 */
[----:B------:R-:W-:Y:S01]  /*9250*/  FFMA.FTZ R64, R64, R63, R73 ;  /* 0x0000003f40407223 */ /* 0x000fe20000010049 */
[----:B------:R-:W-:Y:S02]  /*9260*/  HADD2.F32 R76, -RZ, R47.H0_H0 ;  /* 0x2000002fff4c7230 */ /* 0x000fe40000004100 */
[--C-:B------:R-:W-:Y:S01]  /*9270*/  HADD2.F32 R66, -RZ, R51.reuse.H0_H0 ;  /* 0x20000033ff427230 */ /* 0x100fe20000004100 */
[----:B------:R-:W-:Y:S01]  /*9280*/  F2FP.F16.F32.PACK_AB R45, R62, R45 ;  /* 0x0000002d3e2d723e */ /* 0x000fe200000000ff */
[----:B------:R-:W-:Y:S02]  /*9290*/  HADD2.F32 R72, -RZ, R51.H1_H1 ;  /* 0x30000033ff487230 */ /* 0x000fe40000004100 */
[----:B------:R-:W-:Y:S01]  /*92a0*/  FMUL.FTZ R51, R76, R65 ;  /* 0x000000414c337220 */ /* 0x000fe20000410000 */
[----:B------:R-:W-:Y:S01]  /*92b0*/  HADD2.F32 R86, -RZ, R86.H0_H0 ;  /* 0x20000056ff567230 */ /* 0x000fe20000004100 */
[----:B------:R-:W-:Y:S01]  /*92c0*/  F2FP.F16.F32.PACK_AB R49, R64, R49 ;  /* 0x000000314031723e */ /* 0x000fe200000000ff */
[----:B------:R-:W-:-:S02]  /*92d0*/  HADD2.F32 R63, -RZ, R47.H1_H1 ;  /* 0x3000002fff3f7230 */ /* 0x000fc40000004100 */
[----:B------:R-:W-:Y:S01]  /*92e0*/  FMUL.FTZ R47, R66, R65 ;  /* 0x00000041422f7220 */ /* 0x000fe20000410000 */
[----:B------:R-:W-:Y:S02]  /*92f0*/  HADD2.F32 R61, -RZ, R164.H1_H1 ;  /* 0x300000a4ff3d7230 */ /* 0x000fe40000004100 */
[-C--:B------:R-:W-:Y:S01]  /*9300*/  FMUL.FTZ R78, R72, R86.reuse ;  /* 0x00000056484e7220 */ /* 0x080fe20000410000 */
[----:B------:R-:W-:Y:S02]  /*9310*/  HADD2.F32 R74, -RZ, R74.H0_H0 ;  /* 0x2000004aff4a7230 */ /* 0x000fe40000004100 */
[C---:B------:R-:W-:Y:S01]  /*9320*/  FMUL.FTZ R65, R63.reuse, R86 ;  /* 0x000000563f417220 */ /* 0x040fe20000410000 */
[----:B------:R-:W-:Y:S02]  /*9330*/  HADD2.F32 R167, -RZ, R167.H0_H0 ;  /* 0x200000a7ffa77230 */ /* 0x000fe40000004100 */
[-C--:B------:R-:W-:Y:S01]  /*9340*/  FFMA.FTZ R51, R66, R61.reuse, R51 ;  /* 0x0000003d42337223 */ /* 0x080fe20000010033 */
[----:B------:R-:W-:Y:S01]  /*9350*/  FFMA.FTZ R47, R76, R61, -R47 ;  /* 0x0000003d4c2f7223 */ /* 0x000fe2000001082f */
[-C--:B------:R-:W-:Y:S01]  /*9360*/  FFMA.FTZ R66, R63, R74.reuse, -R78 ;  /* 0x0000004a3f427223 */ /* 0x080fe2000001084e */
[----:B------:R-:W-:Y:S01]  /*9370*/  FFMA.FTZ R72, R72, R74, R65 ;  /* 0x0000004a48487223 */ /* 0x000fe20000010041 */
[----:B------:R-:W-:-:S02]  /*9380*/  HADD2.F32 R63, -RZ, R48.H0_H0 ;  /* 0x20000030ff3f7230 */ /* 0x000fc40000004100 */
[----:B------:R-:W-:Y:S01]  /*9390*/  HADD2.F32 R76, -RZ, R58.H0_H0 ;  /* 0x2000003aff4c7230 */ /* 0x000fe20000004100 */
[----:B------:R-:W-:Y:S01]  /*93a0*/  F2FP.F16.F32.PACK_AB R47, R66, R47 ;  /* 0x0000002f422f723e */ /* 0x000fe200000000ff */
[----:B------:R-:W-:Y:S01]  /*93b0*/  HADD2.F32 R65, -RZ, R48.H1_H1 ;  /* 0x30000030ff417230 */ /* 0x000fe20000004100 */
[----:B------:R-:W-:Y:S01]  /*93c0*/  F2FP.F16.F32.PACK_AB R51, R72, R51 ;  /* 0x000000334833723e */ /* 0x000fe200000000ff */
[--C-:B------:R-:W-:Y:S02]  /*93d0*/  HADD2.F32 R61, -RZ, R44.reuse.H1_H1 ;  /* 0x3000002cff3d7230 */ /* 0x100fe40000004100 */
        /* <DEDUP_REMOVED lines=28> */
[----:B------:R-:W-:-:S04]  /*95a0*/  FFMA.FTZ R50, R50, R59, R67 ;  /* 0x0000003b32327223 */ /* 0x000fc80000010043 */
[----:B------:R-:W-:Y:S02]  /*95b0*/  F2FP.F16.F32.PACK_AB R46, R46, R73 ;  /* 0x000000492e2e723e */ /* 0x000fe400000000ff */
[----:B------:R-:W-:-:S07]  /*95c0*/  F2FP.F16.F32.PACK_AB R50, R50, R65 ;  /* 0x000000413232723e */ /* 0x000fce00000000ff */
.L_x_5826:
[----:B------:R-:W-:Y:S05]  /*95d0*/  BSYNC B2 ;  /* 0x0000000000027941 */ /* 0x000fea0003800000 */
.L_x_5825:
[----:B0-----:R4:W-:Y:S04]  /*95e0*/  STG.E.128 desc[UR60][R52.64], R44 ;  /* 0x0000002c34007986 */ /* 0x0019e8000c101d3c */
[----:B--2---:R4:W-:Y:S02]  /*95f0*/  @!P3 STG.E.128 desc[UR60][R54.64], R48 ;  /* 0x000000303600b986 */ /* 0x0049e4000c101d3c */
.L_x_5824:
[----:B------:R-:W-:Y:S05]  /*9600*/  BSYNC B1 ;  /* 0x0000000000017941 */ /* 0x000fea0003800000 */
.L_x_5823:
[----:B------:R-:W-:-:S13]  /*9610*/  ISETP.NE.AND P3, PT, R35, RZ, PT ;  /* 0x000000ff2300720c */ /* 0x000fda0003f65270 */
[----:B------:R-:W-:Y:S05]  /*9620*/  @!P3 BRA `(.L_x_5777) ;  /* 0x0000000800ccb947 */ /* 0x000fea0003800000 */
[----:B0---4-:R-:W2:Y:S01]  /*9630*/  LDL R44, [R1+0x10] ;  /* 0x00001000012c7983 */ /* 0x011ea20000100800 */
[----:B------:R-:W-:Y:S01]  /*9640*/  SHF.R.U32.HI R47, RZ, 0x3, R217 ;  /* 0x00000003ff2f7819 */ /* 0x000fe200000116d9 */
[----:B------:R-:W-:Y:S01]  /*9650*/  BSSY B1, `(.L_x_5827) ;  /* 0x000006e000017945 */ /* 0x000fe20003800000 */
[----:B------:R-:W-:-:S04]  /*9660*/  IADD3 R46, P3, P4, R118, R126, R29 ;  /* 0x0000007e762e7210 */ /* 0x000fc80007c7e01d */
[----:B---3--:R-:W-:Y:S02]  /*9670*/  IADD3.X R49, R5, R56, R33, P3, P4 ;  /* 0x0000003805317210 */ /* 0x008fe40001fe8421 */
[----:B------:R-:W-:-:S04]  /*9680*/  LEA R52, P3, R46, R122, 0x1 ;  /* 0x0000007a2e347211 */ /* 0x000fc800078608ff */
[----:B------:R-:W-:Y:S02]  /*9690*/  LEA.HI.X R53, R46, R123, R49, 0x1, P3 ;  /* 0x0000007b2e357211 */ /* 0x000fe400018f0c31 */
[----:B------:R-:W-:Y:S02]  /*96a0*/  ISETP.GE.AND P3, PT, R207, R101, PT ;  /* 0x00000065cf00720c */ /* 0x000fe40003f66270 */
[----:B--2---:R-:W-:-:S04]  /*96b0*/  LOP3.LUT P5, RZ, R44, 0x1, RZ, 0xc0, !PT ;  /* 0x000000012cff7812 */ /* 0x004fc800078ac0ff */
[----:B------:R-:W-:-:S04]  /*96c0*/  SEL R147, R124, R147, !P5 ;  /* 0x000000937c937207 */ /* 0x000fc80006800000 */
[----:B------:R-:W-:-:S04]  /*96d0*/  SHF.R.S32.HI R44, RZ, 0x1f, R147 ;  /* 0x0000001fff2c7819 */ /* 0x000fc80000011493 */
[----:B------:R-:W-:-:S04]  /*96e0*/  LEA.HI R147, R44, R147, RZ, 0x4 ;  /* 0x000000932c937211 */ /* 0x000fc800078f20ff */
[----:B------:R-:W-:-:S04]  /*96f0*/  LEA.HI.SX32 R147, R147, R28, 0x1c ;  /* 0x0000001c93937211 */ /* 0x000fc800078fe2ff */
[----:B------:R-:W-:Y:S02]  /*9700*/  SHF.R.S32.HI R44, RZ, 0x1f, R147 ;  /* 0x0000001fff2c7819 */ /* 0x000fe40000011493 */
[----:B------:R-:W-:Y:S02]  /*9710*/  SHF.L.U32 R55, R147, 0x3, RZ ;  /* 0x0000000393377819 */ /* 0x000fe400000006ff */
[----:B------:R-:W-:-:S04]  /*9720*/  LEA.HI R44, R44, R147, RZ, 0x3 ;  /* 0x000000932c2c7211 */ /* 0x000fc800078f18ff */
        /* <DEDUP_REMOVED lines=12> */
[----:B------:R-:W-:Y:S01]  /*97f0*/  SHF.R.U32.HI R65, RZ, 0x10, R81 ;  /* 0x00000010ff417819 */ /* 0x000fe20000011651 */
[----:B--2---:R-:W-:Y:S01]  /*9800*/  IMAD.MOV.U32 R60, RZ, RZ, R49 ;  /* 0x000000ffff3c7224 */ /* 0x004fe200078e0031 */
[----:B------:R-:W-:Y:S01]  /*9810*/  MOV R61, R51 ;  /* 0x00000033003d7202 */ /* 0x000fe20000000f00 */
[----:B0-----:R-:W-:Y:S01]  /*9820*/  IMAD.MOV.U32 R49, RZ, RZ, R47 ;  /* 0x000000ffff317224 */ /* 0x001fe200078e002f */
[--C-:B------:R-:W-:Y:S01]  /*9830*/  SHF.R.U32.HI R63, RZ, 0x10, R69.reuse ;  /* 0x00000010ff3f7819 */ /* 0x100fe20000011645 */
[----:B------:R-:W-:Y:S01]  /*9840*/  HADD2.F32 R65, -RZ, R65.H0_H0 ;  /* 0x20000041ff417230 */ /* 0x000fe20000004100 */
[----:B------:R-:W-:Y:S01]  /*9850*/  SHF.R.U64 R54, R68, 0x10, R69 ;  /* 0x0000001044367819 */ /* 0x000fe20000001245 */
[--C-:B------:R-:W-:Y:S01]  /*9860*/  HADD2.F32 R51, -RZ, R60.reuse.H0_H0 ;  /* 0x2000003cff337230 */ /* 0x100fe20000004100 */
[--C-:B------:R-:W-:Y:S01]  /*9870*/  SHF.R.U64 R59, R82, 0x10, R83.reuse ;  /* 0x00000010523b7819 */ /* 0x100fe20000001253 */
[----:B------:R-:W-:Y:S01]  /*9880*/  HADD2.F32 R62, -RZ, R60.H1_H1 ;  /* 0x3000003cff3e7230 */ /* 0x000fe20000004100 */
[----:B------:R-:W-:Y:S01]  /*9890*/  SHF.R.U32.HI R82, RZ, 0x10, R83 ;  /* 0x00000010ff527819 */ /* 0x000fe20000011653 */
[----:B------:R-:W-:Y:S01]  /*98a0*/  HADD2.F32 R66, -RZ, R157.H1_H1 ;  /* 0x3000009dff427230 */ /* 0x000fe20000004100 */
[----:B------:R-:W-:Y:S01]  /*98b0*/  SHF.R.U64 R57, R70, 0x10, R71 ;  /* 0x0000001046397819 */ /* 0x000fe20000001247 */
[----:B------:R-:W-:-:S02]  /*98c0*/  HADD2.F32 R60, -RZ, R45.H1_H1 ;  /* 0x3000002dff3c7230 */ /* 0x000fc40000004100 */
[-C--:B------:R-:W-:Y:S01]  /*98d0*/  FMUL.FTZ R67, R62, R65.reuse ;  /* 0x000000413e437220 */ /* 0x080fe20000410000 */
[----:B------:R-:W-:Y:S02]  /*98e0*/  HADD2.F32 R47, -RZ, R45.H0_H0 ;  /* 0x2000002dff2f7230 */ /* 0x000fe40000004100 */
        /* <DEDUP_REMOVED lines=11> */
[--C-:B------:R-:W-:Y:S01]  /*99a0*/  HADD2.F32 R63, -RZ, R61.reuse.H0_H0 ;  /* 0x2000003dff3f7230 */ /* 0x100fe20000004100 */
[----:B------:R-:W-:Y:S01]  /*99b0*/  SHF.R.U64 R58, R80, 0x10, R81 ;  /* 0x00000010503a7819 */ /* 0x000fe20000001251 */
[----:B------:R-:W-:Y:S01]  /*99c0*/  HADD2.F32 R61, -RZ, R61.H1_H1 ;  /* 0x3000003dff3d7230 */ /* 0x000fe20000004100 */
[----:B------:R-:W-:Y:S01]  /*99d0*/  F2FP.F16.F32.PACK_AB R45, R60, R45 ;  /* 0x0000002d3c2d723e */ /* 0x000fe200000000ff */
[----:B------:R-:W-:Y:S02]  /*99e0*/  HADD2.F32 R51, -RZ, R49.H0_H0 ;  /* 0x20000031ff337230 */ /* 0x000fe40000004100 */
[----:B------:R-:W-:Y:S01]  /*99f0*/  FMUL.FTZ R72, R63, R68 ;  /* 0x000000443f487220 */ /* 0x000fe20000410000 */
[----:B------:R-:W-:-:S02]  /*9a00*/  HADD2.F32 R82, -RZ, R82.H0_H0 ;  /* 0x20000052ff527230 */ /* 0x000fc40000004100 */
[----:B------:R-:W-:Y:S02]  /*9a10*/  HADD2.F32 R64, -RZ, R49.H1_H1 ;  /* 0x30000031ff407230 */ /* 0x000fe40000004100 */
[----:B------:R-:W-:Y:S01]  /*9a20*/  FMUL.FTZ R68, R51, R68 ;  /* 0x0000004433447220 */ /* 0x000fe20000410000 */
[----:B------:R-:W-:Y:S02]  /*9a30*/  HADD2.F32 R66, -RZ, R154.H1_H1 ;  /* 0x3000009aff427230 */ /* 0x000fe40000004100 */
[-C--:B------:R-:W-:Y:S01]  /*9a40*/  FMUL.FTZ R65, R61, R82.reuse ;  /* 0x000000523d417220 */ /* 0x080fe20000410000 */
[----:B------:R-:W-:Y:S02]  /*9a50*/  HADD2.F32 R70, -RZ, R70.H0_H0 ;  /* 0x20000046ff467230 */ /* 0x000fe40000004100 */
[C---:B------:R-:W-:Y:S01]  /*9a60*/  FMUL.FTZ R82, R64.reuse, R82 ;  /* 0x0000005240527220 */ /* 0x040fe20000410000 */
[----:B------:R-:W-:Y:S02]  /*9a70*/  HADD2.F32 R157, -RZ, R157.H0_H0 ;  /* 0x2000009dff9d7230 */ /* 0x000fe40000004100 */
[-C--:B------:R-:W-:Y:S01]  /*9a80*/  FFMA.FTZ R49, R51, R66.reuse, -R72 ;  /* 0x0000004233317223 */ /* 0x080fe20000010848 */
[----:B------:R-:W-:Y:S01]  /*9a90*/  FFMA.FTZ R51, R63, R66, R68 ;  /* 0x000000423f337223 */ /* 0x000fe20000010044 */
[-C--:B------:R-:W-:Y:S01]  /*9aa0*/  FFMA.FTZ R64, R64, R70.reuse, -R65 ;  /* 0x0000004640407223 */ /* 0x080fe20000010841 */
[----:B------:R-:W-:Y:S01]  /*9ab0*/  FFMA.FTZ R66, R61, R70, R82 ;  /* 0x000000463d427223 */ /* 0x000fe20000010052 */
[----:B------:R-:W-:-:S02]  /*9ac0*/  HADD2.F32 R65, -RZ, R58.H0_H0 ;  /* 0x2000003aff417230 */ /* 0x000fc40000004100 */
[----:B------:R-:W-:Y:S01]  /*9ad0*/  HADD2.F32 R61, -RZ, R48.H0_H0 ;  /* 0x20000030ff3d7230 */ /* 0x000fe20000004100 */
[----:B------:R-:W-:Y:S01]  /*9ae0*/  F2FP.F16.F32.PACK_AB R64, R64, R49 ;  /* 0x000000314040723e */ /* 0x000fe200000000ff */
[----:B------:R-:W-:Y:S01]  /*9af0*/  HADD2.F32 R58, -RZ, R44.H0_H0 ;  /* 0x2000002cff3a7230 */ /* 0x000fe20000004100 */
[----:B------:R-:W-:Y:S01]  /*9b00*/  F2FP.F16.F32.PACK_AB R49, R62, R47 ;  /* 0x0000002f3e31723e */ /* 0x000fe200000000ff */
[----:B------:R-:W-:Y:S02]  /*9b10*/  HADD2.F32 R48, -RZ, R48.H1_H1 ;  /* 0x30000030ff307230 */ /* 0x000fe40000004100 */
[----:B------:R-:W-:Y:S01]  /*9b20*/  FMUL.FTZ R67, R61, R157 ;  /* 0x0000009d3d437220 */ /* 0x000fe20000410000 */
[----:B------:R-:W-:Y:S01]  /*9b30*/  HADD2.F32 R44, -RZ, R44.H1_H1 ;  /* 0x3000002cff2c7230 */ /* 0x000fe20000004100 */
[----:B------:R-:W-:Y:S01]  /*9b40*/  F2FP.F16.F32.PACK_AB R51, R66, R51 ;  /* 0x000000334233723e */ /* 0x000fe200000000ff */
[----:B------:R-:W-:Y:S02]  /*9b50*/  HADD2.F32 R155, -RZ, R155.H0_H0 ;  /* 0x2000009bff9b7230 */ /* 0x000fe40000004100 */
[----:B------:R-:W-:Y:S01]  /*9b60*/  FMUL.FTZ R69, R48, R65 ;  /* 0x0000004130457220 */ /* 0x000fe20000410000 */
[----:B------:R-:W-:-:S02]  /*9b70*/  HADD2.F32 R63, -RZ, R54.H0_H0 ;  /* 0x20000036ff3f7230 */ /* 0x000fc40000004100 */
[----:B------:R-:W-:Y:S01]  /*9b80*/  FMUL.FTZ R65, R44, R65 ;  /* 0x000000412c417220 */ /* 0x000fe20000410000 */
[C---:B------:R-:W-:Y:S01]  /*9b90*/  FMUL.FTZ R54, R58.reuse, R157 ;  /* 0x0000009d3a367220 */ /* 0x040fe20000410000 */
[----:B------:R-:W-:Y:S01]  /*9ba0*/  FFMA.FTZ R67, R58, R155, -R67 ;  /* 0x0000009b3a437223 */ /* 0x000fe20000010843 */
[----:B------:R-:W-:Y:S02]  /*9bb0*/  HADD2.F32 R59, -RZ, R59.H0_H0 ;  /* 0x2000003bff3b7230 */ /* 0x000fe40000004100 */
[-C--:B------:R-:W-:Y:S01]  /*9bc0*/  FFMA.FTZ R65, R48, R63.reuse, R65 ;  /* 0x0000003f30417223 */ /* 0x080fe20000010041 */
[----:B------:R-:W-:Y:S01]  /*9bd0*/  FFMA.FTZ R58, R44, R63, -R69 ;  /* 0x0000003f2c3a7223 */ /* 0x000fe20000010845 */
[----:B------:R-:W-:Y:S02]  /*9be0*/  HADD2.F32 R48, -RZ, R50.H0_H0 ;  /* 0x20000032ff307230 */ /* 0x000fe40000004100 */
[----:B------:R-:W-:Y:S01]  /*9bf0*/  FFMA.FTZ R54, R61, R155, R54 ;  /* 0x0000009b3d367223 */ /* 0x000fe20000010036 */
[----:B------:R-:W-:-:S02]  /*9c00*/  HADD2.F32 R63, -RZ, R156.H0_H0 ;  /* 0x2000009cff3f7230 */ /* 0x000fc40000004100 */
[----:B------:R-:W-:Y:S02]  /*9c10*/  HADD2.F32 R44, -RZ, R46.H0_H0 ;  /* 0x2000002eff2c7230 */ /* 0x000fe40000004100 */
[----:B------:R-:W-:Y:S02]  /*9c20*/  HADD2.F32 R50, -RZ, R50.H1_H1 ;  /* 0x30000032ff327230 */ /* 0x000fe40000004100 */
[-C--:B------:R-:W-:Y:S01]  /*9c30*/  FMUL.FTZ R69, R48, R63.reuse ;  /* 0x0000003f30457220 */ /* 0x080fe20000410000 */
[----:B------:R-:W-:Y:S02]  /*9c40*/  HADD2.F32 R46, -RZ, R46.H1_H1 ;  /* 0x3000002eff2e7230 */ /* 0x000fe40000004100 */
[----:B------:R-:W-:Y:S01]  /*9c50*/  FMUL.FTZ R63, R44, R63 ;  /* 0x0000003f2c3f7220 */ /* 0x000fe20000410000 */
[----:B------:R-:W-:Y:S02]  /*9c60*/  HADD2.F32 R61, -RZ, R154.H0_H0 ;  /* 0x2000009aff3d7230 */ /* 0x000fe40000004100 */
[----:B------:R-:W-:Y:S01]  /*9c70*/  FMUL.FTZ R71, R50, R59 ;  /* 0x0000003b32477220 */ /* 0x000fe20000410000 */
[----:B------:R-:W-:-:S02]  /*9c80*/  HADD2.F32 R57, -RZ, R57.H0_H0 ;  /* 0x20000039ff397230 */ /* 0x000fc40000004100 */
[----:B------:R-:W-:Y:S01]  /*9c90*/  FMUL.FTZ R59, R46, R59 ;  /* 0x0000003b2e3b7220 */ /* 0x000fe20000410000 */
[----:B------:R-:W-:Y:S02]  /*9ca0*/  IMAD.MOV.U32 R47, RZ, RZ, R64 ;  /* 0x000000ffff2f7224 */ /* 0x000fe400078e0040 */
[-C--:B------:R-:W-:Y:S01]  /*9cb0*/  FFMA.FTZ R69, R44, R61.reuse, -R69 ;  /* 0x0000003d2c457223 */ /* 0x080fe20000010845 */
[----:B------:R-:W-:Y:S01]  /*9cc0*/  FFMA.FTZ R63, R48, R61, R63 ;  /* 0x0000003d303f7223 */ /* 0x000fe2000001003f */
[-C--:B------:R-:W-:Y:S01]  /*9cd0*/  FFMA.FTZ R46, R46, R57.reuse, -R71 ;  /* 0x000000392e2e7223 */ /* 0x080fe20000010847 */
[----:B------:R-:W-:Y:S01]  /*9ce0*/  FFMA.FTZ R50, R50, R57, R59 ;  /* 0x0000003932327223 */ /* 0x000fe2000001003b */
[----:B------:R-:W-:Y:S02]  /*9cf0*/  F2FP.F16.F32.PACK_AB R44, R58, R67 ;  /* 0x000000433a2c723e */ /* 0x000fe400000000ff */
[----:B------:R-:W-:Y:S02]  /*9d00*/  F2FP.F16.F32.PACK_AB R48, R65, R54 ;  /* 0x000000364130723e */ /* 0x000fe400000000ff */
[----:B------:R-:W-:-:S02]  /*9d10*/  F2FP.F16.F32.PACK_AB R46, R46, R69 ;  /* 0x000000452e2e723e */ /* 0x000fc400000000ff */
[----:B------:R-:W-:-:S07]  /*9d20*/  F2FP.F16.F32.PACK_AB R50, R50, R63 ;  /* 0x0000003f3232723e */ /* 0x000fce00000000ff */
.L_x_5828:
[----:B------:R-:W-:Y:S05]  /*9d30*/  BSYNC B1 ;  /* 0x0000000000017941 */ /* 0x000fea0003800000 */
.L_x_5827:
        /* <DEDUP_REMOVED lines=10> */
.L_x_5744:
[----:B------:R-:W2:Y:S02]  /*9de0*/  LDL R44, [R1+0x44] ;  /* 0x00004400012c7983 */ /* 0x000ea40000100800 */
[----:B--2---:R-:W-:-:S13]  /*9df0*/  R2UR UR4, R44 ;  /* 0x000000002c0472ca */ /* 0x004fda00000e0000 */
[----:B------:R-:W-:-:S06]  /*9e00*/  UISETP.NE.AND UP0, UPT, UR4, 0x3, UPT ;  /* 0x000000030400788c */ /* 0x000fcc000bf05270 */
[----:B------:R-:W-:-:S13]  /*9e10*/  PLOP3.LUT P2, PT, PT, PT, UP0, 0x80, 0x0 ;  /* 0x000000000000781c */ /* 0x000fda0003f4f008 */
[----:B------:R-:W-:Y:S05]  /*9e20*/  @!P2 BRA `(.L_x_5829) ;  /* 0x000000000004a947 */ /* 0x000fea0003800000 */
[----:B------:R-:W-:Y:S01]  /*9e30*/  BPT.TRAP 0x1 ;  /* 0x000000040000795c */ /* 0x000fe20000300000 */
.L_x_5829:
[----:B------:R-:W-:Y:S01]  /*9e40*/  IMAD R43, R17, 0x8, R16 ;  /* 0x00000008112b7824 */ /* 0x000fe200078e0210 */
[----:B------:R-:W-:Y:S01]  /*9e50*/  SHF.L.U32 R100, R209, 0x1f, RZ ;  /* 0x0000001fd1647819 */ /* 0x000fe200000006ff */
[----:B------:R-:W-:Y:S01]  /*9e60*/  IMAD R42, R24, -0x70, R2 ;  /* 0xffffff90182a7824 */ /* 0x000fe200078e0202 */
[----:B------:R-:W-:Y:S02]  /*9e70*/  BSSY B1, `(.L_x_5830) ;  /* 0x0000004000017945 */ /* 0x000fe40003800000 */
[----:B------:R-:W1:Y:S02]  /*9e80*/  SYNCS.PHASECHK.TRANS64.TRYWAIT P3, [R43+URZ+0x36890], R100 ;  /* 0x036890642b0075a7 */ /* 0x000e64000806017f */
[----:B------:R-:W-:Y:S01]  /*9e90*/  VIMNMX R42, R42, 0x70, PT ;  /* 0x000000702a2a7848 */ /* 0x000fe20003fe0100 */
[----:B-1----:R-:W-:Y:S06]  /*9ea0*/  @!P3 BRA `(.L_x_5831) ;  /* 0x0000026c00d0b947 */ /* 0x002fec0003800000 */
.L_x_6140:
[----:B------:R-:W-:Y:S05]  /*9eb0*/  BSYNC B1 ;  /* 0x0000000000017941 */ /* 0x000fea0003800000 */
.L_x_5830:
        /* <DEDUP_REMOVED lines=21> */
.L_x_5833:
[----:B------:R-:W-:Y:S05]  /*a010*/  BSYNC B1 ;  /* 0x0000000000017941 */ /* 0x000fea0003800000 */
.L_x_5832:
        /* <DEDUP_REMOVED lines=20> */
.L_x_5777:
[----:B------:R-:W-:Y:S05]  /*a160*/  BSYNC B0 ;  /* 0x0000000000007941 */ /* 0x000fea0003800000 */
.L_x_5743:
        /* <DEDUP_REMOVED lines=17> */
.L_x_5835:
[----:B------:R-:W-:Y:S05]  /*a280*/  BSYNC B0 ;  /* 0x0000000000007941 */ /* 0x000fea0003800000 */
.L_x_5834:
[----:B------:R-:W1:Y:S01]  /*a290*/  SYNCS.PHASECHK.TRANS64.TRYWAIT P2, [R43+URZ+0x368b0], R100 ;  /* 0x0368b0642b0075a7 */ /* 0x000e62000804017f */
[----:B------:R-:W-:Y:S01]  /*a2a0*/  ULDC.64 UR4, c[0x0][0x318] ;  /* 0x0000c60000047ab9 */ /* 0x000fe20000000a00 */
[----:B------:R-:W-:Y:S01]  /*a2b0*/  ULDC.64 UR6, c[0x0][0x328] ;  /* 0x0000ca0000067ab9 */ /* 0x000fe20000000a00 */
[----:B0-----:R-:W-:Y:S01]  /*a2c0*/  IMAD.U32 R44, RZ, RZ, UR4 ;  /* 0x00000004ff2c7e24 */ /* 0x001fe2000f8e00ff */
[----:B------:R-:W-:Y:S01]  /*a2d0*/  MOV R45, UR7 ;  /* 0x00000007002d7c02 */ /* 0x000fe20008000f00 */
[----:B------:R-:W-:Y:S01]  /*a2e0*/  IMAD.U32 R46, RZ, RZ, UR6 ;  /* 0x00000006ff2e7e24 */ /* 0x000fe2000f8e00ff */
[----:B------:R-:W-:Y:S02]  /*a2f0*/  BSSY B0, `(.L_x_5836) ;  /* 0x0000007000007945 */ /* 0x000fe40003800000 */
[----:B------:R0:W-:Y:S04]  /*a300*/  STL [R1+0x38], R44 ;  /* 0x0000382c01007387 */ /* 0x0001e80000100800 */
[----:B------:R2:W-:Y:S01]  /*a310*/  STL [R1+0x40], R46 ;  /* 0x0000402e01007387 */ /* 0x0005e20000100800 */
[----:B0-----:R-:W-:-:S05]  /*a320*/  IMAD.U32 R44, RZ, RZ, UR5 ;  /* 0x00000005ff2c7e24 */ /* 0x001fca000f8e00ff */
[----:B------:R2:W-:Y:S04]  /*a330*/  STL [R1+0x14], R44 ;  /* 0x0000142c01007387 */ /* 0x0005e80000100800 */
[----:B------:R2:W-:Y:S02]  /*a340*/  STL [R1+0x3c], R45 ;  /* 0x00003c2d01007387 */ /* 0x0005e40000100800 */
[----:B-12---:R-:W-:Y:S05]  /*a350*/  @!P2 BRA `(.L_x_5837) ;  /* 0x0000026800b8a947 */ /* 0x006fea0003800000 */
.L_x_6141:
[----:B------:R-:W-:Y:S05]  /*a360*/  BSYNC B0 ;  /* 0x0000000000007941 */ /* 0x000fea0003800000 */
.L_x_5836:
[----:B------:R1:W5:Y:S04]  /*a370*/  LDL R55, [R1+0x40] ;  /* 0x0000400001377983 */ /* 0x0003680000100800 */
[----:B------:R1:W5:Y:S04]  /*a380*/  LDL R54, [R1+0x3c] ;  /* 0x00003c0001367983 */ /* 0x0003680000100800 */
[----:B------:R1:W5:Y:S04]  /*a390*/  LDL R53, [R1+0x38] ;  /* 0x0000380001357983 */ /* 0x0003680000100800 */
[----:B------:R1:W5:Y:S01]  /*a3a0*/  LDL R52, [R1+0x14] ;  /* 0x0000140001347983 */ /* 0x0003620000100800 */
[----:B------:R-:W-:Y:S01]  /*a3b0*/  ISETP.GE.AND P2, PT, R204, R42, PT ;  /* 0x0000002acc00720c */ /* 0x000fe20003f46270 */
[----:B------:R-:W-:Y:S01]  /*a3c0*/  BSSY B0, `(.L_x_5838) ;  /* 0x0000022000007945 */ /* 0x000fe20003800000 */
[----:B------:R-:W-:-:S11]  /*a3d0*/  IMAD.WIDE R48, R24, 0x70, R120 ;  /* 0x0000007018307825 */ /* 0x000fd600078e0278 */
[----:B-1----:R-:W-:Y:S05]  /*a3e0*/  @P2 BRA `(.L_x_5839) ;  /* 0x00000000007c2947 */ /* 0x002fea0003800000 */
[----:B-----5:R-:W-:Y:S01]  /*a3f0*/  R2UR UR7, R55 ;  /* 0x00000000370772ca */ /* 0x020fe200000e0000 */
[----:B------:R-:W-:Y:S01]  /*a400*/  IMAD.MOV.U32 R44, RZ, RZ, R116 ;  /* 0x000000ffff2c7224 */ /* 0x000fe200078e0074 */
        /* <DEDUP_REMOVED lines=12> */
[----:B------:R-:W1:Y:S04]  /*a4d0*/  @!P2 LDS.128 R44, [R40] ;  /* 0x00000000282ca984 */ /* 0x000e680000000c00 */
[----:B-1----:R-:W-:Y:S01]  /*a4e0*/  @!P2 STG.E.128 desc[UR60][R50.64], R44 ;  /* 0x0000002c3200a986 */ /* 0x002fe2000c101d3c */
[----:B------:R-:W-:-:S13]  /*a4f0*/  ISETP.GE.AND P2, PT, R206, UR4, PT ;  /* 0x00000004ce007c0c */ /* 0x000fda000bf46270 */
[----:B------:R-:W1:Y:S04]  /*a500*/  @!P2 LDS.128 R44, [R41] ;  /* 0x00000000292ca984 */ /* 0x000e680000000c00 */
[----:B-1----:R-:W-:Y:S01]  /*a510*/  @!P2 STG.E.128 desc[UR60][R50.64+0x40], R44 ;  /* 0x0000402c3200a986 */ /* 0x002fe2000c101d3c */
[----:B------:R-:W-:-:S13]  /*a520*/  ISETP.GE.AND P2, PT, R207, UR4, PT ;  /* 0x00000004cf007c0c */ /* 0x000fda000bf46270 */
[----:B------:R-:W1:Y:S04]  /*a530*/  @!P2 LDS.128 R44, [R40+0x3800] ;  /* 0x00380000282ca984 */ /* 0x000e680000000c00 */
        /* <DEDUP_REMOVED lines=9> */
[----:B-1----:R1:W-:Y:S02]  /*a5d0*/  @!P2 STG.E.128 desc[UR60][R50.64+0x140], R44 ;  /* 0x0001402c3200a986 */ /* 0x0023e4000c101d3c */
.L_x_5839:
[----:B------:R-:W-:Y:S05]  /*a5e0*/  BSYNC B0 ;  /* 0x0000000000007941 */ /* 0x000fea0003800000 */
.L_x_5838:
[----:B------:R-:W-:Y:S01]  /*a5f0*/  ISETP.GE.AND P2, PT, R236, R42, PT ;  /* 0x0000002aec00720c */ /* 0x000fe20003f46270 */
[----:B------:R-:W-:-:S12]  /*a600*/  BSSY B0, `(.L_x_5840) ;  /* 0x0000023000007945 */ /* 0x000fd80003800000 */
[----:B------:R-:W-:Y:S05]  /*a610*/  @P2 BRA `(.L_x_5841) ;  /* 0x0000000000842947 */ /* 0x000fea0003800000 */
[----:B-----5:R-:W-:Y:S01]  /*a620*/  R2UR UR7, R55 ;  /* 0x00000000370772ca */ /* 0x020fe200000e0000 */
[----:B-1----:R-:W-:Y:S01]  /*a630*/  IMAD.MOV.U32 R45, RZ, RZ, R39 ;  /* 0x000000ffff2d7224 */ /* 0x002fe200078e0027 */
[----:B------:R-:W-:Y:S02]  /*a640*/  R2UR UR4, R54 ;  /* 0x00000000360472ca */ /* 0x000fe400000e0000 */
[----:B------:R-:W-:Y:S02]  /*a650*/  IADD3 R47, P2, R48, 0x40, RZ ;  /* 0x00000040302f7810 */ /* 0x000fe40007f5e0ff */
[----:B------:R-:W-:Y:S02]  /*a660*/  R2UR UR6, R53 ;  /* 0x00000000350672ca */ /* 0x000fe400000e0000 */
[----:B------:R-:W-:Y:S01]  /*a670*/  MOV R44, R116 ;  /* 0x00000074002c7202 */ /* 0x000fe20000000f00 */
[----:B------:R-:W-:Y:S01]  /*a680*/  IMAD.X R48, RZ, RZ, R49, P2 ;  /* 0x000000ffff307224 */ /* 0x000fe200010e0631 */
        /* <DEDUP_REMOVED lines=26> */
.L_x_5841:
[----:B------:R-:W-:Y:S05]  /*a830*/  BSYNC B0 ;  /* 0x0000000000007941 */ /* 0x000fea0003800000 */
.L_x_5840:
[----:B------:R-:W3:Y:S01]  /*a840*/  LDL R40, [R1+0x10] ;  /* 0x0000100001287983 */ /* 0x000ee20000100800 */
[----:B0-----:R-:W-:Y:S01]  /*a850*/  @!P3 VIADD R43, R43, 0x368c0 ;  /* 0x000368c02b2bb836 */ /* 0x001fe20000000000 */
[----:B------:R-:W-:Y:S01]  /*a860*/  PLOP3.LUT P2, PT, PT, PT, PT, 0x8, 0x0 ;  /* 0x000000000000781c */ /* 0x000fe20003f4e170 */
[----:B------:R-:W-:Y:S01]  /*a870*/  VIADD R17, R17, 0x1 ;  /* 0x0000000111117836 */ /* 0x000fe20000000000 */
        /* <DEDUP_REMOVED lines=11> */
[----:B---3--:R-:W-:Y:S02]  /*a930*/  LOP3.LUT P4, RZ, R40, 0x2, RZ, 0xc0, !PT ;  /* 0x0000000228ff7812 */ /* 0x008fe4000788c0ff */
[----:B------:R-:W-:-:S04]  /*a940*/  SEL R40, RZ, 0x1, P3 ;  /* 0x00000001ff287807 */ /* 0x000fc80001800000 */
[----:B------:R-:W-:-:S07]  /*a950*/  LOP3.LUT R209, R209, R40, RZ, 0x3c, !PT ;  /* 0x00000028d1d17212 */ /* 0x000fce00078e3cff */
[----:B0-----:R-:W-:Y:S05]  /*a960*/  @P4 BRA `(.L_x_5842) ;  /* 0xffffff8000744947 */ /* 0x001fea000383ffff */
.L_x_5738:
[----:B------:R-:W0:Y:S01]  /*a970*/  LDC R0, c[0x0][0x448] ;  /* 0x00011200ff007b82 */ /* 0x000e220000000800 */
[----:B------:R-:W-:Y:S01]  /*a980*/  VIADD R3, R226, 0x7f ;  /* 0x0000007fe2037836 */ /* 0x000fe20000000000 */
[----:B------:R-:W-:Y:S01]  /*a990*/  BSSY B0, `(.L_x_5843) ;  /* 0x0000011000007945 */ /* 0x000fe20003800000 */
[----:B------:R-:W-:Y:S01]  /*a9a0*/  IMAD.MOV.U32 R2, RZ, RZ, RZ ;  /* 0x000000ffff027224 */ /* 0x000fe200078e00ff */
[----:B0-----:R-:W-:-:S13]  /*a9b0*/  ISETP.NE.AND P0, PT, R0, 0x1, PT ;  /* 0x000000010000780c */ /* 0x001fda0003f05270 */
[----:B------:R-:W0:Y:S08]  /*a9c0*/  @P0 LDC R0, c[0x0][0x44c] ;  /* 0x00011300ff000b82 */ /* 0x000e300000000800 */
[----:B------:R-:W3:Y:S01]  /*a9d0*/  @P0 LDC R5, c[0x0][0x450] ;  /* 0x00011400ff050b82 */ /* 0x000ee20000000800 */
[----:B0-----:R-:W-:-:S05]  /*a9e0*/  @P0 IMAD.HI.U32 R0, R3, R0, RZ ;  /* 0x0000000003000227 */ /* 0x001fca00078e00ff */
[----:B---3--:R-:W-:-:S04]  /*a9f0*/  @P0 SHF.R.U32.HI R3, RZ, R5, R0 ;  /* 0x00000005ff030219 */ /* 0x008fc80000011600 */
[----:B------:R-:W-:-:S05]  /*aa00*/  IADD3 R3, R150, R3, RZ ;  /* 0x0000000396037210 */ /* 0x000fca0007ffe0ff */
[----:B------:R-:W-:-:S05]  /*aa10*/  IMAD.HI R2, R3, -0x6db6db6d, R2 ;  /* 0x9249249303027827 */ /* 0x000fca00078e0202 */
[----:B------:R-:W-:-:S04]  /*aa20*/  SHF.R.U32.HI R3, RZ, 0x1f, R2 ;  /* 0x0000001fff037819 */ /* 0x000fc80000011602 */
[----:B------:R-:W-:-:S04]  /*aa30*/  LEA.HI.SX32 R2, R2, R3, 0x1a ;  /* 0x0000000302027211 */ /* 0x000fc800078fd2ff */
[----:B------:R-:W-:Y:S01]  /*aa40*/  VIMNMX R151, R151, R2, PT ;  /* 0x0000000297977248 */ /* 0x000fe20003fe0100 */
[----:B------:R-:W-:-:S03]  /*aa50*/  IMAD.MOV.U32 R2, RZ, RZ, RZ ;  /* 0x000000ffff027224 */ /* 0x000fc600078e00ff */
[----:B------:R-:W-:Y:S01]  /*aa60*/  ISETP.GE.AND P0, PT, R151, 0x1, PT ;  /* 0x000000019700780c */ /* 0x000fe20003f06270 */
[----:B------:R-:W-:-:S12]  /*aa70*/  @P2 BRA `(.L_x_5844) ;  /* 0x0000000000082947 */ /* 0x000fd80003800000 */
[----:B------:R-:W0:Y:S02]  /*aa80*/  FENCE.VIEW.ASYNC.G ;  /* 0x00000000000073c6 */ /* 0x000e240000000100 */
[----:B0-----:R-:W-:Y:S06]  /*aa90*/  BAR.ARV 0xc, 0x180 ;  /* 0x0306000000007b1d */ /* 0x001fec0000002000 */
.L_x_5844:
[----:B------:R-:W-:Y:S05]  /*aaa0*/  BSYNC B0 ;  /* 0x0000000000007941 */ /* 0x000fea0003800000 */
.L_x_5843:
[----:B------:R-:W-:Y:S04]  /*aab0*/  BSSY B0, `(.L_x_5845) ;  /* 0x0000020000007945 */ /* 0x000fe80003800000 */
[----:B------:R-:W-:Y:S05]  /*aac0*/  @!P0 BRA `(.L_x_5846) ;  /* 0x0000000000788947 */ /* 0x000fea0003800000 */
[----:B------:R-:W-:Y:S01]  /*aad0*/  ISETP.NE.AND P0, PT, R231, RZ, PT ;  /* 0x000000ffe700720c */ /* 0x000fe20003f05270 */
[----:B------:R-:W-:-:S03]  /*aae0*/  ULDC UR4, c[0x0][0x9f0] ;  /* 0x00027c0000047ab9 */ /* 0x000fc60000000800 */
[----:B------:R-:W-:-:S04]  /*aaf0*/  SEL R6, R231, UR4, P0 ;  /* 0x00000004e7067c07 */ /* 0x000fc80008000000 */
[-C--:B------:R-:W-:Y:S02]  /*ab00*/  IABS R5, R6.reuse ;  /* 0x0000000600057213 */ /* 0x080fe40000000000 */
        /* <DEDUP_REMOVED lines=8> */
[----:B------:R0:W3:Y:S01]  /*ab90*/  F2I.FTZ.U32.TRUNC.NTZ R3, R2 ;  /* 0x0000000200037305 */ /* 0x0000e2000021f000 */
[----:B------:R-:W-:Y:S02]  /*aba0*/  ISETP.GE.AND P2, PT, R0, RZ, PT ;  /* 0x000000ff0000720c */ /* 0x000fe40003f46270 */
[----:B0-----:R-:W-:Y:S01]  /*abb0*/  MOV R2, RZ ;  /* 0x000000ff00027202 */ /* 0x001fe20000000f00 */
[----:B---3--:R-:W-:-:S04]  /*abc0*/  IMAD.MOV R8, RZ, RZ, -R3 ;  /* 0x000000ffff087224 */ /* 0x008fc800078e0a03 */
        /* <DEDUP_REMOVED lines=14> */
.L_x_5846:
[----:B------:R-:W-:Y:S05]  /*acb0*/  BSYNC B0 ;  /* 0x0000000000007941 */ /* 0x000fea0003800000 */
.L_x_5845:
[----:B------:R-:W3:Y:S01]  /*acc0*/  LDL R0, [R1+0x48] ;  /* 0x0000480001007983 */ /* 0x000ee20000100800 */
[----:B------:R-:W-:Y:S01]  /*acd0*/  PLOP3.LUT P0, PT, PT, PT, PT, 0x80, 0x0 ;  /* 0x000000000000781c */ /* 0x000fe20003f0f070 */
        /* <DEDUP_REMOVED lines=33> */
[----:B-----5:R-:W-:Y:S02]  /*aef0*/  CS2R R54, SRZ ;  /* 0x0000000000367805 */ /* 0x020fe4000001ff00 */
[----:B------:R-:W-:Y:S02]  /*af00*/  CS2R R52, SRZ ;  /* 0x0000000000347805 */ /* 0x000fe4000001ff00 */
[----:B-1----:R-:W-:-:S02]  /*af10*/  CS2R R50, SRZ ;  /* 0x0000000000327805 */ /* 0x002fc4000001ff00 */
[----:B--2---:R-:W-:Y:S02]  /*af20*/  CS2R R48, SRZ ;  /* 0x0000000000307805 */ /* 0x004fe4000001ff00 */
        /* <DEDUP_REMOVED lines=12> */
[----:B---3--:R-:W-:Y:S02]  /*aff0*/  IMAD R225, R0, R2, RZ ;  /* 0x0000000200e17224 */ /* 0x008fe400078e02ff */
[----:B------:R-:W-:-:S03]  /*b000*/  IMAD.MOV.U32 R0, RZ, RZ, RZ ;  /* 0x000000ffff007224 */ /* 0x000fc600078e00ff */
[----:B------:R-:W-:-:S04]  /*b010*/  VIADDMNMX R2, R225, R2, R151, PT ;  /* 0x00000002e1027246 */ /* 0x000fc80003800197 */
[----:B------:R-:W-:-:S13]  /*b020*/  ISETP.GT.AND P1, PT, R2, R225, PT ;  /* 0x000000e10200720c */ /* 0x000fda0003f24270 */
[----:B------:R-:W-:Y:S05]  /*b030*/  @!P1 BRA `(.L_x_5847) ;  /* 0x0000018c00b49947 */ /* 0x000fea0003800000 */
[----:B------:R-:W2:Y:S01]  /*b040*/  LDL R3, [R1+0x4c] ;  /* 0x00004c0001037983 */ /* 0x000ea20000100800 */
[----:B------:R-:W0:Y:S02]  /*b050*/  S2R R0, SR_TID.X ;  /* 0x0000000000007919 */ /* 0x000e240000002100 */
[----:B0-----:R-:W-:-:S05]  /*b060*/  VIADD R73, R0, 0xffffff80 ;  /* 0xffffff8000497836 */ /* 0x001fca0000000000 */
[----:B------:R-:W-:-:S04]  /*b070*/  SHF.R.S32.HI R40, RZ, 0x1f, R73 ;  /* 0x0000001fff287819 */ /* 0x000fc80000011449 */
[----:B------:R-:W-:-:S04]  /*b080*/  LEA.HI R0, R40, R73, RZ, 0x7 ;  /* 0x0000004928007211 */ /* 0x000fc800078f38ff */
[----:B------:R-:W-:-:S06]  /*b090*/  SHF.R.S32.HI R0, RZ, 0x7, R0 ;  /* 0x00000007ff007819 */ /* 0x000fcc0000011400 */
[----:B------:R-:W0:Y:S01]  /*b0a0*/  SHFL.IDX PT, R0, R0, RZ, 0x1f ;  /* 0x00001fff00007589 */ /* 0x000e2200000e0000 */
[----:B--2---:R-:W-:Y:S02]  /*b0b0*/  R2UR UR4, R3 ;  /* 0x00000000030472ca */ /* 0x004fe400000e0000 */
[----:B0-----:R-:W-:-:S04]  /*b0c0*/  LEA.HI R3, R0, R0, RZ, 0x1 ;  /* 0x0000000000037211 */ /* 0x001fc800078f08ff */
[----:B------:R-:W-:-:S05]  /*b0d0*/  LOP3.LUT R3, R3, 0x1e, RZ, 0xc0, !PT ;  /* 0x0000001e03037812 */ /* 0x000fca00078ec0ff */
[----:B------:R-:W-:Y:S02]  /*b0e0*/  IMAD.IADD R3, R0, 0x1, -R3 ;  /* 0x0000000100037824 */ /* 0x000fe400078e0a03 */
[----:B------:R-:W-:-:S03]  /*b0f0*/  ULOP3.LUT UP0, URZ, UR4, 0x9f, URZ, 0xc0, !UPT ;  /* 0x0000009f043f7892 */ /* 0x000fc6000f80c03f */
[----:B------:R-:W-:-:S03]  /*b100*/  LEA R3, R3, UR4, 0xd ;  /* 0x0000000403037c11 */ /* 0x000fc6000f8e68ff */
[----:B------:R-:W-:Y:S02]  /*b110*/  PLOP3.LUT P0, PT, PT, PT, UP0, 0x80, 0x0 ;  /* 0x000000000000781c */ /* 0x000fe40003f0f008 */
[----:B------:R-:W-:-:S04]  /*b120*/  SHF.R.U32.HI R3, RZ, 0x4, R3 ;  /* 0x00000004ff037819 */ /* 0x000fc80000011603 */
[----:B------:R-:W-:-:S07]  /*b130*/  LOP3.LUT R68, R3, 0x3fff, RZ, 0xc0, !PT ;  /* 0x00003fff03447812 */ /* 0x000fce00078ec0ff */
[----:B------:R-:W-:Y:S05]  /*b140*/  @!P0 BRA `(.L_x_5848) ;  /* 0x0000000000408947 */ /* 0x000fea0003800000 */
        /* <DEDUP_REMOVED lines=16> */
.L_x_5848:
        /* <DEDUP_REMOVED lines=12> */
.L_x_5852:
[----:B-1----:R1:W2:Y:S02]  /*b310*/  SYNCS.PHASECHK.TRANS64.TRYWAIT P0, [R16+URZ+0x36800], R3 ;  /* 0x03680003100075a7 */ /* 0x0022a4000800017f */
[----:B--2---:R-:W-:Y:S05]  /*b320*/  @!P0 NANOSLEEP.SYNCS 0x989680 ;  /* 0x009896800000895d */ /* 0x004fea0003900000 */
[----:B------:R-:W2:Y:S02]  /*b330*/  @!P0 SYNCS.PHASECHK.TRANS64 P0, [R16+URZ+0x36800], R3 ;  /* 0x03680003100085a7 */ /* 0x000ea4000800007f */
[----:B--2---:R-:W-:Y:S05]  /*b340*/  @!P0 BRA `(.L_x_5852) ;  /* 0xfffffffc00f08947 */ /* 0x004fea000383ffff */
.L_x_5851:
[----:B------:R-:W-:Y:S05]  /*b350*/  BSYNC B0 ;  /* 0x0000000000007941 */ /* 0x000fea0003800000 */
.L_x_5850:
[----:B------:R-:W-:Y:S05]  /*b360*/  BRA `(.L_x_5853) ;  /* 0x0000006c00fc7947 */ /* 0x000fea0003800000 */
.L_x_5849:
[----:B------:R-:W2:Y:S01]  /*b370*/  LDL R0, [R1+0x4c] ;  /* 0x00004c0001007983 */ /* 0x000ea20000100800 */
[----:B------:R-:W-:Y:S02]  /*b380*/  ULDC.64 UR6, c[0x0][0x408] ;  /* 0x0001020000067ab9 */ /* 0x000fe40000000a00 */
[----:B------:R-:W-:Y:S01]  /*b390*/  IMAD.WIDE.U32 R24, R145, UR6, RZ ;  /* 0x0000000691187c25 */ /* 0x000fe2000f8e00ff */
        /* <DEDUP_REMOVED lines=29> */
.L_x_5854:
[----:B------:R-:W-:Y:S01]  /*b570*/  ULDC.U8 UR4, c[0x0][0x410] ;  /* 0x0001040000047ab9 */ /* 0x000fe20000000000 */
[----:B------:R-:W-:Y:S01]  /*b580*/  BSSY B0, `(.L_x_5855) ;  /* 0x00006d5000007945 */ /* 0x000fe20003800000 */
[----:B------:R-:W-:Y:S01]  /*b590*/  ISETP.NE.AND P0, PT, RZ, UR4, PT ;  /* 0x00000004ff007c0c */ /* 0x000fe2000bf05270 */
[----:B------:R-:W-:-:S12]  /*b5a0*/  IMAD.IADD R64, R204, 0x1, R226 ;  /* 0x00000001cc407824 */ /* 0x000fd800078e02e2 */
[----:B------:R-:W-:Y:S05]  /*b5b0*/  @!P0 BRA `(.L_x_5856) ;  /* 0x0000003400a48947 */ /* 0x000fea0003800000 */
[----:B------:R-:W0:Y:S01]  /*b5c0*/  LDC R71, c[0x0][0x448] ;  /* 0x00011200ff477b82 */ /* 0x000e220000000800 */
[----:B------:R-:W-:Y:S01]  /*b5d0*/  LEA.HI R40, R40, R73, RZ, 0x2 ;  /* 0x0000004928287211 */ /* 0x000fe200078f10ff */
[----:B------:R-:W-:Y:S01]  /*b5e0*/  ULDC.64 UR4, c[0x0][0x3f8] ;  /* 0x0000fe0000047ab9 */ /* 0x000fe20000000a00 */
[----:B------:R-:W-:Y:S01]  /*b5f0*/  ULDC.64 UR6, c[0x0][0x408] ;  /* 0x0001020000067ab9 */ /* 0x000fe20000000a00 */
[----:B------:R-:W-:Y:S01]  /*b600*/  MOV R7, R29 ;  /* 0x0000001d00077202 */ /* 0x000fe20000000f00 */
[----:B------:R-:W-:Y:S01]  /*b610*/  IMAD.MOV.U32 R6, RZ, RZ, R26 ;  /* 0x000000ffff067224 */ /* 0x000fe200078e001a */
[----:B------:R-:W-:Y:S01]  /*b620*/  LOP3.LUT R4, R40, 0xfffffffc, RZ, 0xc0, !PT ;  /* 0xfffffffc28047812 */ /* 0x000fe200078ec0ff */
[----:B------:R-:W-:Y:S01]  /*b630*/  IMAD.MOV.U32 R8, RZ, RZ, R24 ;  /* 0x000000ffff087224 */ /* 0x000fe200078e0018 */
[----:B------:R-:W-:Y:S01]  /*b640*/  SHF.R.S32.HI R67, RZ, 0x1f, R214 ;  /* 0x0000001fff437819 */ /* 0x000fe200000114d6 */
[----:B------:R-:W-:Y:S01]  /*b650*/  IMAD.MOV.U32 R9, RZ, RZ, R31 ;  /* 0x000000ffff097224 */ /* 0x000fe200078e001f */
[----:B------:R-:W-:Y:S01]  /*b660*/  SHF.R.S32.HI R65, RZ, 0x1f, R212 ;  /* 0x0000001fff417819 */ /* 0x000fe200000114d4 */
[----:B------:R-:W-:Y:S01]  /*b670*/  IMAD.IADD R3, R73, 0x1, -R4 ;  /* 0x0000000149037824 */ /* 0x000fe200078e0a04 */
[----:B------:R-:W-:-:S02]  /*b680*/  SHF.R.S32.HI R66, RZ, 0x1f, R213 ;  /* 0x0000001fff427819 */ /* 0x000fc400000114d5 */
[----:B------:R-:W-:Y:S01]  /*b690*/  SHF.R.S32.HI R80, RZ, 0x1f, R215 ;  /* 0x0000001fff507819 */ /* 0x000fe200000114d7 */
[----:B------:R-:W-:Y:S01]  /*b6a0*/  IMAD R3, R3, 0x40, R64 ;  /* 0x0000004003037824 */ /* 0x000fe200078e0240 */
        /* <DEDUP_REMOVED lines=26> */
.L_x_6147:
        /* <DEDUP_REMOVED lines=19> */
[----:B------:R-:W-:Y:S02]  /*b980*/  ISETP.GE.AND P2, PT, R213, UR4, PT ;  /* 0x00000004d5007c0c */ /* 0x000fe4000bf46270 */
[----:B------:R-:W-:Y:S02]  /*b990*/  ISETP.GE.AND P1, PT, R214, UR4, PT ;  /* 0x00000004d6007c0c */ /* 0x000fe4000bf26270 */
[----:B------:R-:W-:Y:S02]  /*b9a0*/  ISETP.GE.AND P4, PT, R22, UR4, PT ;  /* 0x0000000416007c0c */ /* 0x000fe4000bf86270 */
[----:B------:R-:W-:-:S05]  /*b9b0*/  ISETP.GE.AND P0, PT, R212, UR4, PT ;  /* 0x00000004d4007c0c */ /* 0x000fca000bf06270 */
[C---:B------:R-:W-:Y:S01]  /*b9c0*/  @!P3 IMAD.SHL.U32 R31, R215.reuse, 0x2, RZ ;  /* 0x00000002d71fb824 */ /* 0x040fe200078e00ff */
[----:B------:R-:W-:Y:S02]  /*b9d0*/  @!P3 SHF.L.U64.HI R20, R215, 0x1, R80 ;  /* 0x00000001d714b819 */ /* 0x000fe40000010250 */
[C---:B------:R-:W-:Y:S01]  /*b9e0*/  @!P2 SHF.L.U32 R27, R213.reuse, 0x1, RZ ;  /* 0x00000001d51ba819 */ /* 0x040fe200000006ff */
[----:B------:R-:W-:Y:S01]  /*b9f0*/  @!P1 IMAD.SHL.U32 R21, R214, 0x2, RZ ;  /* 0x00000002d6159824 */ /* 0x000fe200078e00ff */
[-C--:B--2---:R-:W-:Y:S01]  /*ba00*/  @!P3 IADD3 R32, P6, R6, R31.reuse, RZ ;  /* 0x0000001f0620b210 */ /* 0x084fe20007fde0ff */
[----:B------:R-:W-:Y:S01]  /*ba10*/  @!P4 IMAD.MOV.U32 R8, RZ, RZ, R6 ;  /* 0x000000ffff08c224 */ /* 0x000fe200078e0006 */
[----:B----4-:R-:W-:Y:S01]  /*ba20*/  @!P3 IADD3 R30, P5, R14, R31, RZ ;  /* 0x0000001f0e1eb210 */ /* 0x010fe20007fbe0ff */
[----:B-1----:R-:W-:Y:S01]  /*ba30*/  @!P4 IMAD.MOV.U32 R9, RZ, RZ, R5 ;  /* 0x000000ffff09c224 */ /* 0x002fe200078e0005 */
[----:B------:R-:W-:Y:S01]  /*ba40*/  @!P2 SHF.L.U64.HI R10, R213, 0x1, R66 ;  /* 0x00000001d50aa819 */ /* 0x000fe20000010242 */
[--C-:B------:R-:W-:Y:S01]  /*ba50*/  @!P3 IMAD.X R33, R5, 0x1, R20.reuse, P6 ;  /* 0x000000010521b824 */ /* 0x100fe200030e0614 */
[-C--:B------:R-:W-:Y:S01]  /*ba60*/  @!P2 IADD3 R28, P6, R6, R27.reuse, RZ ;  /* 0x0000001b061ca210 */ /* 0x080fe20007fde0ff */
[----:B---3--:R-:W-:Y:S01]  /*ba70*/  @!P3 IMAD.X R31, R7, 0x1, R20, P5 ;  /* 0x00000001071fb824 */ /* 0x008fe200028e0614 */
[----:B------:R-:W-:-:S02]  /*ba80*/  @!P2 IADD3 R26, P5, R14, R27, RZ ;  /* 0x0000001b0e1aa210 */ /* 0x000fc40007fbe0ff */
[----:B------:R-:W-:Y:S01]  /*ba90*/  @!P1 SHF.L.U64.HI R12, R214, 0x1, R67 ;  /* 0x00000001d60c9819 */ /* 0x000fe20000010243 */
[----:B------:R-:W-:Y:S01]  /*baa0*/  @!P0 IMAD.SHL.U32 R11, R212, 0x2, RZ ;  /* 0x00000002d40b8824 */ /* 0x000fe200078e00ff */
[----:B------:R-:W-:Y:S01]  /*bab0*/  @!P2 IADD3.X R29, R5, R10, RZ, P6, !PT ;  /* 0x0000000a051da210 */ /* 0x000fe200037fe4ff */
[----:B------:R-:W-:Y:S01]  /*bac0*/  @!P4 IMAD.WIDE R8, R22, 0x2, R8 ;  /* 0x000000021608c825 */ /* 0x000fe200078e0208 */
[----:B------:R-:W-:-:S03]  /*bad0*/  @!P1 IADD3 R24, P6, R6, R21, RZ ;  /* 0x0000001506189210 */ /* 0x000fc60007fde0ff */
[----:B------:R-:W-:Y:S01]  /*bae0*/  @!P2 IMAD.X R27, R7, 0x1, R10, P5 ;  /* 0x00000001071ba824 */ /* 0x000fe200028e060a */
[----:B------:R-:W-:Y:S01]  /*baf0*/  ISETP.GE.AND P5, PT, R216, UR4, PT ;  /* 0x00000004d8007c0c */ /* 0x000fe2000bfa6270 */
[--C-:B------:R-:W-:Y:S01]  /*bb00*/  @!P1 IMAD.X R25, R5, 0x1, R12.reuse, P6 ;  /* 0x0000000105199824 */ /* 0x100fe200030e060c */
[----:B------:R-:W-:Y:S01]  /*bb10*/  @!P1 IADD3 R20, P6, R14, R21, RZ ;  /* 0x000000150e149210 */ /* 0x000fe20007fde0ff */
[----:B------:R-:W-:Y:S01]  /*bb20*/  @!P4 IMAD.MOV.U32 R15, RZ, RZ, R7 ;  /* 0x000000ffff0fc224 */ /* 0x000fe200078e0007 */
[----:B------:R-:W-:Y:S01]  /*bb30*/  @!P0 SHF.L.U64.HI R10, R212, 0x1, R65 ;  /* 0x00000001d40a8819 */ /* 0x000fe20000010241 */
[----:B------:R1:W5:Y:S01]  /*bb40*/  @!P4 LD.E.64 R60, desc[UR60][R8.64] ;  /* 0x0000003c083cc980 */ /* 0x000362000c101b00 */
[----:B------:R-:W-:Y:S01]  /*bb50*/  CS2R R58, SRZ ;  /* 0x00000000003a7805 */ /* 0x000fe2000001ff00 */
[----:B------:R-:W-:Y:S01]  /*bb60*/  @!P1 IMAD.X R21, R7, 0x1, R12, P6 ;  /* 0x0000000107159824 */ /* 0x000fe200030e060c */
[----:B------:R-:W-:Y:S01]  /*bb70*/  @!P0 IADD3 R12, P6, R6, R11, RZ ;  /* 0x0000000b060c8210 */ /* 0x000fe20007fde0ff */
[----:B------:R-:W-:-:S03]  /*bb80*/  @!P4 IMAD.WIDE R34, R22, 0x2, R14 ;  /* 0x000000021622c825 */ /* 0x000fc600078e020e */
[----:B------:R-:W-:Y:S01]  /*bb90*/  @!P0 IADD3.X R13, R5, R10, RZ, P6, !PT ;  /* 0x0000000a050d8210 */ /* 0x000fe200037fe4ff */
[----:B------:R-:W-:Y:S01]  /*bba0*/  @!P5 IMAD.SHL.U32 R15, R216, 0x2, RZ ;  /* 0x00000002d80fd824 */ /* 0x000fe200078e00ff */
[----:B------:R2:W5:Y:S01]  /*bbb0*/  @!P4 LD.E.64 R58, desc[UR60][R34.64] ;  /* 0x0000003c223ac980 */ /* 0x000562000c101b00 */
[----:B-1----:R-:W-:Y:S02]  /*bbc0*/  SHF.R.S32.HI R9, RZ, 0x1f, R216 ;  /* 0x0000001fff097819 */ /* 0x002fe400000114d8 */
[----:B------:R-:W-:Y:S02]  /*bbd0*/  @!P0 IADD3 R8, P6, R14, R11, RZ ;  /* 0x0000000b0e088210 */ /* 0x000fe40007fde0ff */
[----:B------:R-:W-:-:S03]  /*bbe0*/  @!P5 SHF.L.U64.HI R36, R216, 0x1, R9 ;  /* 0x00000001d824d819 */ /* 0x000fc60000010209 */
[----:B------:R-:W-:Y:S01]  /*bbf0*/  @!P0 IMAD.X R9, R7, 0x1, R10, P6 ;  /* 0x0000000107098824 */ /* 0x000fe200030e060a */
[-C--:B------:R-:W-:Y:S02]  /*bc00*/  @!P5 IADD3 R10, P4, R6, R15.reuse, RZ ;  /* 0x0000000f060ad210 */ /* 0x080fe40007f9e0ff */
[----:B------:R-:W-:Y:S02]  /*bc10*/  @!P5 IADD3 R14, P6, R14, R15, RZ ;  /* 0x0000000f0e0ed210 */ /* 0x000fe40007fde0ff */
[----:B------:R-:W-:Y:S02]  /*bc20*/  CS2R R56, SRZ ;  /* 0x0000000000387805 */ /* 0x000fe4000001ff00 */
[----:B------:R-:W-:Y:S01]  /*bc30*/  CS2R R54, SRZ ;  /* 0x0000000000367805 */ /* 0x000fe2000001ff00 */
[--C-:B------:R-:W-:Y:S01]  /*bc40*/  @!P5 IMAD.X R11, R5, 0x1, R36.reuse, P4 ;  /* 0x00000001050bd824 */ /* 0x100fe200020e0624 */
[----:B------:R-:W-:Y:S01]  /*bc50*/  CS2R R52, SRZ ;  /* 0x0000000000347805 */ /* 0x000fe2000001ff00 */
[----:B------:R-:W-:Y:S01]  /*bc60*/  @!P5 IMAD.X R15, R7, 0x1, R36, P6 ;  /* 0x00000001070fd824 */ /* 0x000fe200030e0624 */
[----:B------:R-:W-:-:S02]  /*bc70*/  CS2R R50, SRZ ;  /* 0x0000000000327805 */ /* 0x000fc4000001ff00 */
[----:B------:R-:W-:Y:S02]  /*bc80*/  CS2R R48, SRZ ;  /* 0x0000000000307805 */ /* 0x000fe4000001ff00 */
[----:B------:R-:W-:Y:S02]  /*bc90*/  CS2R R46, SRZ ;  /* 0x00000000002e7805 */ /* 0x000fe4000001ff00 */
[----:B------:R-:W-:Y:S02]  /*bca0*/  CS2R R44, SRZ ;  /* 0x00000000002c7805 */ /* 0x000fe4000001ff00 */
[----:B------:R-:W-:Y:S02]  /*bcb0*/  CS2R R42, SRZ ;  /* 0x00000000002a7805 */ /* 0x000fe4000001ff00 */
[----:B------:R-:W-:Y:S02]  /*bcc0*/  CS2R R36, SRZ ;  /* 0x0000000000247805 */ /* 0x000fe4000001ff00 */
[----:B------:R-:W-:Y:S01]  /*bcd0*/  CS2R R38, SRZ ;  /* 0x0000000000267805 */ /* 0x000fe2000001ff00 */
        /* <DEDUP_REMOVED lines=10> */
.L_x_5859:
[----:B------:R-:W-:Y:S05]  /*bd80*/  BSYNC B1 ;  /* 0x0000000000017941 */ /* 0x000fea0003800000 */
.L_x_5858:
[----:B-1---5:R-:W-:Y:S01]  /*bd90*/  IMAD.MOV.U32 R5, RZ, RZ, R38 ;  /* 0x000000ffff057224 */ /* 0x022fe200078e0026 */
[----:B--2---:R-:W-:Y:S01]  /*bda0*/  MOV R6, R39 ;  /* 0x0000002700067202 */ /* 0x004fe20000000f00 */
[----:B---3--:R-:W-:Y:S01]  /*bdb0*/  IMAD.MOV.U32 R7, RZ, RZ, R42 ;  /* 0x000000ffff077224 */ /* 0x008fe200078e002a */
[----:B------:R-:W-:Y:S01]  /*bdc0*/  UMOV UR4, 0xffffffff ;  /* 0xffffffff00047882 */ /* 0x000fe20000000000 */
[----:B------:R-:W-:Y:S01]  /*bdd0*/  IMAD.MOV.U32 R8, RZ, RZ, R43 ;  /* 0x000000ffff087224 */ /* 0x000fe200078e002b */
[----:B------:R-:W-:Y:S01]  /*bde0*/  PRMT R70, R5, 0x5410, R6 ;  /* 0x0000541005467816 */ /* 0x000fe20000000006 */
[----:B------:R-:W-:Y:S01]  /*bdf0*/  IMAD.MOV.U32 R5, RZ, RZ, R46 ;  /* 0x000000ffff057224 */ /* 0x000fe200078e002e */
[----:B------:R-:W-:Y:S01]  /*be00*/  CS2R R30, SRZ ;  /* 0x00000000001e7805 */ /* 0x000fe2000001ff00 */
        /* <DEDUP_REMOVED lines=26> */
[----:B------:R-:W-:Y:S01]  /*bfb0*/  PRMT R78, R5, 0x5410, R6 ;  /* 0x00005410054e7816 */ /* 0x000fe20000000006 */
[----:B------:R-:W-:Y:S01]  /*bfc0*/  IMAD.MOV.U32 R5, RZ, RZ, R44 ;  /* 0x000000ffff057224 */ /* 0x000fe200078e002c */
[----:B------:R-:W-:Y:S01]  /*bfd0*/  PRMT R76, R7, 0x5410, R8 ;  /* 0x00005410074c7816 */ /* 0x000fe20000000008 */
[----:B------:R-:W-:-:S02]  /*bfe0*/  IMAD.MOV.U32 R6, RZ, RZ, R45 ;  /* 0x000000ffff067224 */ /* 0x000fc400078e002d */
[----:B------:R-:W-:Y:S02]  /*bff0*/  IMAD.MOV.U32 R7, RZ, RZ, R36 ;  /* 0x000000ffff077224 */ /* 0x000fe400078e0024 */
[----:B------:R-:W-:Y:S01]  /*c000*/  IMAD.MOV.U32 R8, RZ, RZ, R37 ;  /* 0x000000ffff087224 */ /* 0x000fe200078e0025 */
[----:B------:R-:W-:-:S04]  /*c010*/  PRMT R74, R5, 0x5410, R6 ;  /* 0x00005410054a7816 */ /* 0x000fc80000000006 */
[----:B------:R-:W-:Y:S01]  /*c020*/  PRMT R72, R7, 0x5410, R8 ;  /* 0x0000541007487816 */ /* 0x000fe20000000008 */
[----:B------:R-:W-:Y:S06]  /*c030*/  BRA.DIV UR4, `(.L_x_5860) ;  /* 0x0000025204047947 */ /* 0x000fec000b800000 */
[----:B0-----:R-:W0:Y:S04]  /*c040*/  SHFL.IDX PT, R0, R0, 0x1, 0x1c1f ;  /* 0x003c1f0000007f89 */ /* 0x001e2800000e0000 */
[----:B------:R1:W2:Y:S04]  /*c050*/  SHFL.IDX PT, R69, R4, 0x1, 0x1c1f ;  /* 0x003c1f0004457f89 */ /* 0x0002a800000e0000 */
[----:B------:R-:W3:Y:S04]  /*c060*/  SHFL.IDX PT, R63, R63, 0x1, 0x1c1f ;  /* 0x003c1f003f3f7f89 */ /* 0x000ee800000e0000 */
[----:B------:R1:W0:Y:S02]  /*c070*/  SHFL.IDX PT, R62, R3, 0x1, 0x1c1f ;  /* 0x003c1f00033e7f89 */ /* 0x00022400000e0000 */
.L_x_6153:
[----:B-1----:R-:W-:Y:S01]  /*c080*/  SHF.R.S32.HI R3, RZ, 0x1f, R40 ;  /* 0x0000001fff037819 */ /* 0x002fe20000011428 */
[----:B------:R-:W-:Y:S01]  /*c090*/  VIADD R64, R64, 0x40 ;  /* 0x0000004040407836 */ /* 0x000fe20000000000 */
[----:B------:R-:W-:Y:S01]  /*c0a0*/  LOP3.LUT R4, R218, 0x18, R18, 0xf8, !PT ;  /* 0x00000018da047812 */ /* 0x000fe200078ef812 */
[----:B------:R-:W-:Y:S01]  /*c0b0*/  BSSY B1, `(.L_x_5861) ;  /* 0x0000059000017945 */ /* 0x000fe20003800000 */
[----:B------:R-:W-:Y:S02]  /*c0c0*/  LEA.HI R3, R3, R204, RZ, 0x3 ;  /* 0x000000cc03037211 */ /* 0x000fe400078f18ff */
[----:B------:R-:W-:Y:S02]  /*c0d0*/  CS2R R32, SRZ ;  /* 0x0000000000207805 */ /* 0x000fe4000001ff00 */
[----:B------:R-:W-:Y:S02]  /*c0e0*/  ISETP.GE.AND P1, PT, R64, R71, PT ;  /* 0x000000474000720c */ /* 0x000fe40003f26270 */
[----:B------:R-:W-:-:S02]  /*c0f0*/  CS2R R26, SRZ ;  /* 0x00000000001a7805 */ /* 0x000fc4000001ff00 */
[----:B------:R-:W-:Y:S02]  /*c100*/  LOP3.LUT R3, R3, 0xfffffff8, RZ, 0xc0, !PT ;  /* 0xfffffff803037812 */ /* 0x000fe400078ec0ff */
[----:B------:R-:W-:Y:S02]  /*c110*/  CS2R R20, SRZ ;  /* 0x0000000000147805 */ /* 0x000fe4000001ff00 */
[----:B------:R-:W-:Y:S02]  /*c120*/  CS2R R12, SRZ ;  /* 0x00000000000c7805 */ /* 0x000fe4000001ff00 */
[----:B------:R-:W-:Y:S02]  /*c130*/  CS2R R8, SRZ ;  /* 0x0000000000087805 */ /* 0x000fe4000001ff00 */
[----:B------:R-:W-:Y:S02]  /*c140*/  IADD3 R3, R204, -R3, RZ ;  /* 0x80000003cc037210 */ /* 0x000fe40007ffe0ff */
[----:B------:R-:W-:-:S02]  /*c150*/  CS2R R40, SRZ ;  /* 0x0000000000287805 */ /* 0x000fc4000001ff00 */
[----:B------:R-:W-:Y:S02]  /*c160*/  CS2R R34, SRZ ;  /* 0x0000000000227805 */ /* 0x000fe4000001ff00 */
[----:B------:R-:W-:Y:S02]  /*c170*/  CS2R R28, SRZ ;  /* 0x00000000001c7805 */ /* 0x000fe4000001ff00 */
[----:B------:R-:W-:Y:S02]  /*c180*/  LOP3.LUT P0, RZ, R3, 0x4, RZ, 0xc0, !PT ;  /* 0x0000000403ff7812 */ /* 0x000fe4000780c0ff */
[----:B------:R-:W-:Y:S02]  /*c190*/  CS2R R24, SRZ ;  /* 0x0000000000187805 */ /* 0x000fe4000001ff00 */
[----:B------:R-:W-:Y:S02]  /*c1a0*/  LOP3.LUT R3, R4, R219, RZ, 0x3c, !PT ;  /* 0x000000db04037212 */ /* 0x000fe400078e3cff */
[----:B----4-:R-:W-:-:S02]  /*c1b0*/  CS2R R14, SRZ ;  /* 0x00000000000e7805 */ /* 0x010fc4000001ff00 */
[----:B------:R-:W-:Y:S01]  /*c1c0*/  CS2R R10, SRZ ;  /* 0x00000000000a7805 */ /* 0x000fe2000001ff00 */
        /* <DEDUP_REMOVED lines=13> */
[----:B------:R-:W-:Y:S02]  /*c2a0*/  @!P3 SHF.L.U64.HI R66, R213, 0x1, R66 ;  /* 0x00000001d542b819 */ /* 0x000fe40000010242 */
[CC--:B--2---:R-:W-:Y:S01]  /*c2b0*/  @!P4 IADD3 R26, P5, R69.reuse, R24.reuse, RZ ;  /* 0x00000018451ac210 */ /* 0x0c4fe20007fbe0ff */
[----:B------:R-:W-:Y:S01]  /*c2c0*/  @!P1 IMAD.SHL.U32 R4, R212, 0x2, RZ ;  /* 0x00000002d4049824 */ /* 0x000fe200078e00ff */
[----:B0-----:R-:W-:Y:S02]  /*c2d0*/  @!P4 IADD3 R24, P6, R62, R24, RZ ;  /* 0x000000183e18c210 */ /* 0x001fe40007fde0ff */
[----:B------:R-:W-:Y:S01]  /*c2e0*/  @!P2 SHF.L.U32 R10, R214, 0x1, RZ ;  /* 0x00000001d60aa819 */ /* 0x000fe200000006ff */
[--C-:B------:R-:W-:Y:S01]  /*c2f0*/  @!P4 IMAD.X R27, R0, 0x1, R80.reuse, P5 ;  /* 0x00000001001bc824 */ /* 0x100fe200028e0650 */
[----:B------:R-:W-:Y:S01]  /*c300*/  @!P3 IADD3 R20, P5, R69, R14, RZ ;  /* 0x0000000e4514b210 */ /* 0x000fe20007fbe0ff */
[----:B---3--:R-:W-:Y:S01]  /*c310*/  @!P4 IMAD.X R25, R63, 0x1, R80, P6 ;  /* 0x000000013f19c824 */ /* 0x008fe200030e0650 */
[----:B------:R-:W-:-:S02]  /*c320*/  @!P2 SHF.L.U64.HI R67, R214, 0x1, R67 ;  /* 0x00000001d643a819 */ /* 0x000fc40000010243 */
[----:B------:R-:W-:Y:S01]  /*c330*/  @!P3 IADD3 R14, P6, R62, R14, RZ ;  /* 0x0000000e3e0eb210 */ /* 0x000fe20007fde0ff */
[--C-:B------:R-:W-:Y:S01]  /*c340*/  @!P3 IMAD.X R21, R0, 0x1, R66.reuse, P5 ;  /* 0x000000010015b824 */ /* 0x100fe200028e0642 */
[-C--:B------:R-:W-:Y:S02]  /*c350*/  @!P2 IADD3 R12, P5, R69, R10.reuse, RZ ;  /* 0x0000000a450ca210 */ /* 0x080fe40007fbe0ff */
[----:B------:R-:W-:Y:S01]  /*c360*/  @!P1 SHF.L.U64.HI R65, R212, 0x1, R65 ;  /* 0x00000001d4419819 */ /* 0x000fe20000010241 */
[----:B------:R-:W-:Y:S01]  /*c370*/  @!P3 IMAD.X R15, R63, 0x1, R66, P6 ;  /* 0x000000013f0fb824 */ /* 0x000fe200030e0642 */
[----:B------:R-:W-:Y:S01]  /*c380*/  @!P2 IADD3 R10, P6, R62, R10, RZ ;  /* 0x0000000a3e0aa210 */ /* 0x000fe20007fde0ff */
[----:B------:R-:W-:Y:S01]  /*c390*/  @!P2 IMAD.X R13, R0, 0x1, R67, P5 ;  /* 0x00000001000da824 */ /* 0x000fe200028e0643 */
[----:B------:R-:W-:Y:S02]  /*c3a0*/  @!P1 IADD3 R8, P5, R69, R4, RZ ;  /* 0x0000000445089210 */ /* 0x000fe40007fbe0ff */
[----:B------:R-:W-:-:S02]  /*c3b0*/  @!P2 IADD3.X R11, R63, R67, RZ, P6, !PT ;  /* 0x000000433f0ba210 */ /* 0x000fc400037fe4ff */
[----:B------:R-:W-:Y:S01]  /*c3c0*/  ISETP.GE.AND P6, PT, R22, UR4, PT ;  /* 0x0000000416007c0c */ /* 0x000fe2000bfc6270 */
[----:B------:R-:W-:Y:S01]  /*c3d0*/  @!P1 IMAD.X R9, R0, 0x1, R65, P5 ;  /* 0x0000000100099824 */ /* 0x000fe200028e0641 */
[----:B------:R-:W-:-:S05]  /*c3e0*/  @!P1 IADD3 R4, P5, R62, R4, RZ ;  /* 0x000000043e049210 */ /* 0x000fca0007fbe0ff */
[----:B------:R-:W-:Y:S01]  /*c3f0*/  @!P1 IMAD.X R5, R63, 0x1, R65, P5 ;  /* 0x000000013f059824 */ /* 0x000fe200028e0641 */
[----:B------:R-:W-:-:S05]  /*c400*/  ISETP.GE.AND P5, PT, R216, UR4, PT ;  /* 0x00000004d8007c0c */ /* 0x000fca000bfa6270 */
[----:B------:R-:W-:Y:S01]  /*c410*/  @!P6 MOV R7, R63 ;  /* 0x0000003f0007e202 */ /* 0x000fe20000000f00 */
[----:B------:R-:W-:Y:S02]  /*c420*/  @!P6 IMAD.MOV.U32 R28, RZ, RZ, R69 ;  /* 0x000000ffff1ce224 */ /* 0x000fe400078e0045 */
[----:B------:R-:W-:Y:S02]  /*c430*/  @!P6 IMAD.MOV.U32 R29, RZ, RZ, R0 ;  /* 0x000000ffff1de224 */ /* 0x000fe400078e0000 */
[----:B------:R-:W-:Y:S02]  /*c440*/  @!P6 IMAD.MOV.U32 R6, RZ, RZ, R62 ;  /* 0x000000ffff06e224 */ /* 0x000fe400078e003e */
[----:B------:R-:W-:-:S04]  /*c450*/  @!P6 IMAD.WIDE R64, R22, 0x2, R28 ;  /* 0x000000021640e825 */ /* 0x000fc800078e021c */
[----:B------:R-:W-:Y:S01]  /*c460*/  @!P6 IMAD.WIDE R66, R22, 0x2, R6 ;  /* 0x000000021642e825 */ /* 0x000fe200078e0206 */
[----:B------:R-:W-:Y:S01]  /*c470*/  SHF.R.S32.HI R7, RZ, 0x1f, R216 ;  /* 0x0000001fff077819 */ /* 0x000fe200000114d8 */
[----:B------:R-:W5:Y:S02]  /*c480*/  @!P6 LD.E.64 R40, desc[UR60][R64.64] ;  /* 0x0000003c4028e980 */ /* 0x000f64000c101b00 */
[C---:B------:R-:W-:Y:S01]  /*c490*/  @!P5 IMAD.SHL.U32 R29, R216.reuse, 0x2, RZ ;  /* 0x00000002d81dd824 */ /* 0x040fe200078e00ff */
[----:B------:R-:W-:Y:S01]  /*c4a0*/  @!P5 SHF.L.U64.HI R28, R216, 0x1, R7 ;  /* 0x00000001d81cd819 */ /* 0x000fe20000010207 */
[----:B------:R-:W5:Y:S03]  /*c4b0*/  @!P6 LD.E.64 R30, desc[UR60][R66.64] ;  /* 0x0000003c421ee980 */ /* 0x000f66000c101b00 */
[----:B------:R-:W-:Y:S02]  /*c4c0*/  @!P5 IADD3 R6, P6, R69, R29, RZ ;  /* 0x0000001d4506d210 */ /* 0x000fe40007fde0ff */
[----:B------:R-:W-:-:S03]  /*c4d0*/  CS2R R34, SRZ ;  /* 0x0000000000227805 */ /* 0x000fc6000001ff00 */
[--C-:B------:R-:W-:Y:S01]  /*c4e0*/  @!P5 IMAD.X R7, R0, 0x1, R28.reuse, P6 ;  /* 0x000000010007d824 */ /* 0x100fe200030e061c */
[----:B------:R-:W-:Y:S02]  /*c4f0*/  @!P5 IADD3 R62, P6, R62, R29, RZ ;  /* 0x0000001d3e3ed210 */ /* 0x000fe40007fde0ff */
[----:B------:R0:W5:Y:S01]  /*c500*/  @!P4 LD.E.64 R34, desc[UR60][R26.64] ;  /* 0x0000003c1a22c980 */ /* 0x000162000c101b00 */
[----:B------:R-:W-:Y:S02]  /*c510*/  CS2R R32, SRZ ;  /* 0x0000000000207805 */ /* 0x000fe4000001ff00 */
[----:B------:R-:W-:Y:S01]  /*c520*/  @!P5 IMAD.X R63, R63, 0x1, R28, P6 ;  /* 0x000000013f3fd824 */ /* 0x000fe200030e061c */
[----:B------:R-:W-:-:S03]  /*c530*/  CS2R R28, SRZ ;  /* 0x00000000001c7805 */ /* 0x000fc6000001ff00 */
[----:B------:R1:W5:Y:S01]  /*c540*/  @!P4 LD.E.64 R32, desc[UR60][R24.64] ;  /* 0x0000003c1820c980 */ /* 0x000362000c101b00 */
[----:B0-----:R-:W-:-:S03]  /*c550*/  CS2R R26, SRZ ;  /* 0x00000000001a7805 */ /* 0x001fc6000001ff00 */
[----:B------:R0:W5:Y:S04]  /*c560*/  @!P3 LD.E.64 R28, desc[UR60][R20.64] ;  /* 0x0000003c141cb980 */ /* 0x000168000c101b00 */
[----:B------:R2:W5:Y:S01]  /*c570*/  @!P3 LD.E.64 R26, desc[UR60][R14.64] ;  /* 0x0000003c0e1ab980 */ /* 0x000562000c101b00 */
[----:B-1----:R-:W-:Y:S02]  /*c580*/  CS2R R24, SRZ ;  /* 0x0000000000187805 */ /* 0x002fe4000001ff00 */
[----:B0-----:R-:W-:-:S04]  /*c590*/  CS2R R20, SRZ ;  /* 0x0000000000147805 */ /* 0x001fc8000001ff00 */
[----:B------:R0:W5:Y:S01]  /*c5a0*/  @!P2 LD.E.64 R24, desc[UR60][R12.64] ;  /* 0x0000003c0c18a980 */ /* 0x000162000c101b00 */
[----:B--2---:R-:W-:-:S03]  /*c5b0*/  CS2R R14, SRZ ;  /* 0x00000000000e7805 */ /* 0x004fc6000001ff00 */
[----:B------:R1:W5:Y:S04]  /*c5c0*/  @!P2 LD.E.64 R20, desc[UR60][R10.64] ;  /* 0x0000003c0a14a980 */ /* 0x000368000c101b00 */
[----:B------:R2:W5:Y:S01]  /*c5d0*/  @!P1 LD.E.64 R14, desc[UR60][R8.64] ;  /* 0x0000003c080e9980 */ /* 0x000562000c101b00 */
[----:B0-----:R-:W-:Y:S02]  /*c5e0*/  CS2R R12, SRZ ;  /* 0x00000000000c7805 */ /* 0x001fe4000001ff00 */
[----:B-1----:R-:W-:-:S04]  /*c5f0*/  CS2R R10, SRZ ;  /* 0x00000000000a7805 */ /* 0x002fc8000001ff00 */
[----:B------:R1:W5:Y:S01]  /*c600*/  @!P1 LD.E.64 R12, desc[UR60][R4.64] ;  /* 0x0000003c040c9980 */ /* 0x000362000c101b00 */
[----:B--2---:R-:W-:-:S03]  /*c610*/  CS2R R8, SRZ ;  /* 0x0000000000087805 */ /* 0x004fc6000001ff00 */
[----:B------:R1:W5:Y:S04]  /*c620*/  @!P5 LD.E.64 R10, desc[UR60][R6.64] ;  /* 0x0000003c060ad980 */ /* 0x000368000c101b00 */
[----:B------:R1:W5:Y:S02]  /*c630*/  @!P5 LD.E.64 R8, desc[UR60][R62.64] ;  /* 0x0000003c3e08d980 */ /* 0x000364000c101b00 */
.L_x_5862:
[----:B------:R-:W-:Y:S05]  /*c640*/  BSYNC B1 ;  /* 0x0000000000017941 */ /* 0x000fea0003800000 */
.L_x_5861:
[----:B-1----:R-:W-:Y:S01]  /*c650*/  LEA.HI R4, R235, R235, RZ, 0x1 ;  /* 0x000000ebeb047211 */ /* 0x002fe200078f08ff */
[C---:B------:R-:W-:Y:S01]  /*c660*/  VIADD R6, R3.reuse, 0x15400 ;  /* 0x0001540003067836 */ /* 0x040fe20000000000 */
[----:B-----5:R-:W-:Y:S01]  /*c670*/  MOV R5, R30 ;  /* 0x0000001e00057202 */ /* 0x020fe20000000f00 */
[----:B0-----:R-:W-:Y:S01]  /*c680*/  VIADD R0, R3, 0x15440 ;  /* 0x0001544003007836 */ /* 0x001fe20000000000 */
[----:B------:R-:W-:Y:S01]  /*c690*/  LOP3.LUT R4, R4, 0xfffffffe, RZ, 0xc0, !PT ;  /* 0xfffffffe04047812 */ /* 0x000fe200078ec0ff */
[----:B------:R-:W-:Y:S01]  /*c6a0*/  @P0 VIADD R0, R6, 0xffffffc0 ;  /* 0xffffffc006000836 */ /* 0x000fe20000000000 */
[----:B------:R-:W-:Y:S01]  /*c6b0*/  PRMT R83, R5, 0x7610, R83 ;  /* 0x0000761005537816 */ /* 0x000fe20000000053 */
[----:B------:R-:W-:Y:S01]  /*c6c0*/  IMAD.MOV.U32 R5, RZ, RZ, R31 ;  /* 0x000000ffff057224 */ /* 0x000fe200078e001f */
[----:B------:R-:W-:Y:S01]  /*c6d0*/  VIADDMNMX R71, R71, -R226, 0x80, PT ;  /* 0x0000008047477446 */ /* 0x000fe200038009e2 */
[----:B------:R-:W-:Y:S01]  /*c6e0*/  IMAD.IADD R4, R235, 0x1, -R4 ;  /* 0x00000001eb047824 */ /* 0x000fe200078e0a04 */
[----:B------:R-:W-:Y:S01]  /*c6f0*/  BSSY B1, `(.L_x_5863) ;  /* 0x0000028000017945 */ /* 0x000fe20003800000 */
[----:B------:R-:W-:Y:S01]  /*c700*/  IMAD.MOV.U32 R6, RZ, RZ, R32 ;  /* 0x000000ffff067224 */ /* 0x000fe200078e0020 */
        /* <DEDUP_REMOVED lines=9> */
[----:B------:R-:W-:Y:S01]  /*c7a0*/  MOV R6, R26 ;  /* 0x0000001a00067202 */ /* 0x000fe20000000f00 */
[----:B---3--:R-:W-:Y:S01]  /*c7b0*/  IMAD.MOV.U32 R63, RZ, RZ, R34 ;  /* 0x000000ffff3f7224 */ /* 0x008fe200078e0022 */
[----:B------:R-:W-:-:S02]  /*c7c0*/  PRMT R66, R62, 0x7610, R66 ;  /* 0x000076103e427816 */ /* 0x000fc40000000042 */
[----:B--2---:R-:W-:Y:S01]  /*c7d0*/  PRMT R69, R6, 0x5410, R7 ;  /* 0x0000541006457816 */ /* 0x004fe20000000007 */
        /* <DEDUP_REMOVED lines=10> */
[----:B------:R-:W-:-:S02]  /*c880*/  IMAD.MOV.U32 R7, RZ, RZ, R41 ;  /* 0x000000ffff077224 */ /* 0x000fc400078e0029 */
[----:B------:R-:W-:-:S03]  /*c890*/  IMAD.MOV.U32 R4, RZ, RZ, R35 ;  /* 0x000000ffff047224 */ /* 0x000fc600078e0023 */
        /* <DEDUP_REMOVED lines=10> */
[----:B------:R-:W-:Y:S02]  /*c940*/  PRMT R65, R7, 0x5410, R63 ;  /* 0x0000541007417816 */ /* 0x000fe4000000003f */
[----:B------:R-:W-:Y:S01]  /*c950*/  MOV R4, R10 ;  /* 0x0000000a00047202 */ /* 0x000fe20000000f00 */
[----:B0-----:R-:W-:Y:S06]  /*c960*/  @!P0 BRA `(.L_x_5864) ;  /* 0x00000248002c8947 */ /* 0x001fec0003800000 */
.L_x_6154:
[----:B------:R-:W-:Y:S05]  /*c970*/  BSYNC B1 ;  /* 0x0000000000017941 */ /* 0x000fea0003800000 */
.L_x_5863:
        /* <DEDUP_REMOVED lines=24> */
[CC--:B------:R-:W-:Y:S01]  /*cb00*/  FMUL.FTZ R91, R61.reuse, R90.reuse ;  /* 0x0000005a3d5b7220 */ /* 0x0c0fe20000410000 */
[----:B------:R-:W-:Y:S01]  /*cb10*/  FMUL.FTZ R61, R61, R87 ;  /* 0x000000573d3d7220 */ /* 0x000fe20000410000 */
[----:B------:R-:W-:Y:S02]  /*cb20*/  HADD2.F32 R4, -RZ, R4.H1_H1 ;  /* 0x30000004ff047230 */ /* 0x000fe40000004100 */
[--C-:B------:R-:W-:Y:S02]  /*cb30*/  HADD2.F32 R58, -RZ, R6.reuse.H0_H0 ;  /* 0x20000006ff3a7230 */ /* 0x100fe40000004100 */
[----:B------:R-:W-:Y:S01]  /*cb40*/  FFMA.FTZ R94, R60, R90, R61 ;  /* 0x0000005a3c5e7223 */ /* 0x000fe2000001003d */
[----:B------:R-:W-:-:S02]  /*cb50*/  HADD2.F32 R59, -RZ, R6.H1_H1 ;  /* 0x30000006ff3b7230 */ /* 0x000fc40000004100 */
[----:B------:R-:W-:Y:S01]  /*cb60*/  FMUL.FTZ R92, R4, R89 ;  /* 0x00000059045c7220 */ /* 0x000fe20000410000 */
[--C-:B------:R-:W-:Y:S02]  /*cb70*/  HADD2.F32 R61, -RZ, R86.reuse.H0_H0 ;  /* 0x20000056ff3d7230 */ /* 0x100fe40000004100 */
[----:B------:R-:W-:Y:S01]  /*cb80*/  FFMA.FTZ R91, R60, R87, -R91 ;  /* 0x000000573c5b7223 */ /* 0x000fe2000001085b */
[--C-:B------:R-:W-:Y:S02]  /*cb90*/  HADD2.F32 R6, -RZ, R5.reuse.H0_H0 ;  /* 0x20000005ff067230 */ /* 0x100fe40000004100 */
[-C--:B------:R-:W-:Y:S01]  /*cba0*/  FMUL.FTZ R90, R4, R88.reuse ;  /* 0x00000058045a7220 */ /* 0x080fe20000410000 */
[----:B------:R-:W-:Y:S02]  /*cbb0*/  HADD2.F32 R86, -RZ, R86.H1_H1 ;  /* 0x30000056ff567230 */ /* 0x000fe40000004100 */
        /* <DEDUP_REMOVED lines=18> */
.L_x_5868:
[----:B------:R-:W-:Y:S05]  /*cce0*/  BSYNC B2 ;  /* 0x0000000000027941 */ /* 0x000fea0003800000 */
.L_x_5867:
[----:B------:R-:W-:Y:S04]  /*ccf0*/  BSSY B2, `(.L_x_5869) ;  /* 0x000002c000027945 */ /* 0x000fe80003800000 */
[----:B------:R-:W-:Y:S05]  /*cd00*/  @P1 BRA `(.L_x_5870) ;  /* 0x0000000000a81947 */ /* 0x000fea0003800000 */
[----:B0-----:R-:W0:Y:S01]  /*cd10*/  LDS.128 R4, [R0] ;  /* 0x0000000000047984 */ /* 0x001e220000000c00 */
        /* <DEDUP_REMOVED lines=8> */
[----:B0-----:R-:W-:-:S02]  /*cda0*/  HADD2.F32 R56, -RZ, R7.H0_H0 ;  /* 0x20000007ff387230 */ /* 0x001fc40000004100 */
[----:B------:R-:W-:Y:S02]  /*cdb0*/  HADD2.F32 R57, -RZ, R7.H1_H1 ;  /* 0x30000007ff397230 */ /* 0x000fe40000004100 */
[--C-:B------:R-:W-:Y:S02]  /*cdc0*/  HADD2.F32 R7, -RZ, R4.reuse.H0_H0 ;  /* 0x20000004ff077230 */ /* 0x100fe40000004100 */
[----:B------:R-:W-:Y:S02]  /*cdd0*/  HADD2.F32 R4, -RZ, R4.H1_H1 ;  /* 0x30000004ff047230 */ /* 0x000fe40000004100 */
[CC--:B------:R-:W-:Y:S01]  /*cde0*/  FMUL.FTZ R61, R57.reuse, R60.reuse ;  /* 0x0000003c393d7220 */ /* 0x0c0fe20000410000 */
[----:B------:R-:W-:Y:S01]  /*cdf0*/  FMUL.FTZ R57, R57, R59 ;  /* 0x0000003b39397220 */ /* 0x000fe20000410000 */
[--C-:B------:R-:W-:Y:S02]  /*ce00*/  HADD2.F32 R54, -RZ, R6.reuse.H0_H0 ;  /* 0x20000006ff367230 */ /* 0x100fe40000004100 */
[----:B------:R-:W-:Y:S01]  /*ce10*/  FMUL.FTZ R86, R4, R85 ;  /* 0x0000005504567220 */ /* 0x000fe20000410000 */
[----:B------:R-:W-:Y:S01]  /*ce20*/  FFMA.FTZ R88, R56, R60, R57 ;  /* 0x0000003c38587223 */ /* 0x000fe20000010039 */
[----:B------:R-:W-:-:S02]  /*ce30*/  HADD2.F32 R55, -RZ, R6.H1_H1 ;  /* 0x30000006ff377230 */ /* 0x000fc40000004100 */
[-C--:B------:R-:W-:Y:S01]  /*ce40*/  FMUL.FTZ R60, R4, R58.reuse ;  /* 0x0000003a043c7220 */ /* 0x080fe20000410000 */
[C---:B------:R-:W-:Y:S01]  /*ce50*/  FFMA.FTZ R86, R7.reuse, R58, -R86 ;  /* 0x0000003a07567223 */ /* 0x040fe20000010856 */
[--C-:B------:R-:W-:Y:S02]  /*ce60*/  HADD2.F32 R6, -RZ, R5.reuse.H0_H0 ;  /* 0x20000005ff067230 */ /* 0x100fe40000004100 */
[----:B------:R-:W-:Y:S01]  /*ce70*/  FFMA.FTZ R61, R56, R59, -R61 ;  /* 0x0000003b383d7223 */ /* 0x000fe2000001083d */
[----:B------:R-:W-:Y:S02]  /*ce80*/  HADD2.F32 R58, -RZ, R82.H0_H0 ;  /* 0x20000052ff3a7230 */ /* 0x000fe40000004100 */
[----:B------:R-:W-:Y:S01]  /*ce90*/  FFMA.FTZ R85, R7, R85, R60 ;  /* 0x0000005507557223 */ /* 0x000fe2000001003c */
[----:B------:R-:W-:Y:S02]  /*cea0*/  HADD2.F32 R5, -RZ, R5.H1_H1 ;  /* 0x30000005ff057230 */ /* 0x000fe40000004100 */
[----:B------:R-:W-:-:S02]  /*ceb0*/  HADD2.F32 R56, -RZ, R81.H1_H1 ;  /* 0x30000051ff387230 */ /* 0x000fc40000004100 */
[C---:B------:R-:W-:Y:S01]  /*cec0*/  FMUL.FTZ R59, R55.reuse, R58 ;  /* 0x0000003a373b7220 */ /* 0x040fe20000410000 */
[----:B------:R-:W-:Y:S02]  /*ced0*/  HADD2.F32 R57, -RZ, R87.H0_H0 ;  /* 0x20000057ff397230 */ /* 0x000fe40000004100 */
[----:B------:R-:W-:Y:S02]  /*cee0*/  HADD2.F32 R4, -RZ, R89.H0_H0 ;  /* 0x20000059ff047230 */ /* 0x000fe40000004100 */
[-C--:B------:R-:W-:Y:S01]  /*cef0*/  FMUL.FTZ R55, R55, R56.reuse ;  /* 0x0000003837377220 */ /* 0x080fe20000410000 */
[C---:B------:R-:W-:Y:S01]  /*cf00*/  FFMA.FTZ R59, R54.reuse, R56, -R59 ;  /* 0x00000038363b7223 */ /* 0x040fe2000001083b */
[C---:B------:R-:W-:Y:S01]  /*cf10*/  FMUL.FTZ R7, R5.reuse, R57 ;  /* 0x0000003905077220 */ /* 0x040fe20000410000 */
[----:B------:R-:W-:Y:S01]  /*cf20*/  FMUL.FTZ R60, R5, R4 ;  /* 0x00000004053c7220 */ /* 0x000fe20000410000 */
[----:B------:R-:W-:Y:S02]  /*cf30*/  FFMA.FTZ R54, R54, R58, R55 ;  /* 0x0000003a36367223 */ /* 0x000fe40000010037 */
[----:B------:R-:W-:Y:S01]  /*cf40*/  FFMA.FTZ R5, R6, R4, -R7 ;  /* 0x0000000406057223 */ /* 0x000fe20000010807 */
[----:B------:R-:W-:Y:S01]  /*cf50*/  F2FP.F16.F32.PACK_AB R7, R88, R61 ;  /* 0x0000003d5807723e */ /* 0x000fe200000000ff */
[----:B------:R-:W-:Y:S01]  /*cf60*/  FFMA.FTZ R60, R6, R57, R60 ;  /* 0x00000039063c7223 */ /* 0x000fe2000001003c */
[----:B------:R-:W-:-:S02]  /*cf70*/  F2FP.F16.F32.PACK_AB R4, R85, R86 ;  /* 0x000000565504723e */ /* 0x000fc400000000ff */
[----:B------:R-:W-:Y:S02]  /*cf80*/  F2FP.F16.F32.PACK_AB R6, R54, R59 ;  /* 0x0000003b3606723e */ /* 0x000fe400000000ff */
[----:B------:R-:W-:-:S05]  /*cf90*/  F2FP.F16.F32.PACK_AB R5, R60, R5 ;  /* 0x000000053c05723e */ /* 0x000fca00000000ff */
[----:B------:R1:W-:Y:S02]  /*cfa0*/  STS.128 [R0], R4 ;  /* 0x0000000400007388 */ /* 0x0003e40000000c00 */
.L_x_5870:
[----:B------:R-:W-:Y:S05]  /*cfb0*/  BSYNC B2 ;  /* 0x0000000000027941 */ /* 0x000fea0003800000 */
.L_x_5869:
[----:B------:R-:W-:Y:S04]  /*cfc0*/  BSSY B2, `(.L_x_5871) ;  /* 0x000002c000027945 */ /* 0x000fe80003800000 */
[----:B------:R-:W-:Y:S05]  /*cfd0*/  @P2 BRA `(.L_x_5872) ;  /* 0x0000000000a82947 */ /* 0x000fea0003800000 */
[----:B01----:R-:W0:Y:S01]  /*cfe0*/  LDS.128 R4, [R3+0x19400] ;  /* 0x0194000003047984 */ /* 0x003e220000000c00 */
[----:B------:R-:W-:Y:S01]  /*cff0*/  SHF.R.U32.HI R55, RZ, 0x10, R53 ;  /* 0x00000010ff377819 */ /* 0x000fe20000011635 */
[----:B------:R-:W-:Y:S01]  /*d000*/  HADD2.F32 R54, -RZ, R78.H0_H0 ;  /* 0x2000004eff367230 */ /* 0x000fe20000004100 */
[----:B------:R-:W-:Y:S01]  /*d010*/  SHF.R.U32.HI R57, RZ, 0x10, R51 ;  /* 0x00000010ff397819 */ /* 0x000fe20000011633 */
[----:B------:R-:W-:Y:S01]  /*d020*/  HADD2.F32 R56, -RZ, R77.H0_H0 ;  /* 0x2000004dff387230 */ /* 0x000fe20000004100 */
        /* <DEDUP_REMOVED lines=37> */
.L_x_5872:
[----:B------:R-:W-:Y:S05]  /*d280*/  BSYNC B2 ;  /* 0x0000000000027941 */ /* 0x000fea0003800000 */
.L_x_5871:
[----:B------:R-:W-:Y:S04]  /*d290*/  BSSY B2, `(.L_x_5873) ;  /* 0x000002c000027945 */ /* 0x000fe80003800000 */
[----:B------:R-:W-:Y:S05]  /*d2a0*/  @P3 BRA `(.L_x_5874) ;  /* 0x0000000000a83947 */ /* 0x000fea0003800000 */
[----:B012---:R-:W0:Y:S01]  /*d2b0*/  LDS.128 R4, [R0+0x4000] ;  /* 0x0040000000047984 */ /* 0x007e220000000c00 */
        /* <DEDUP_REMOVED lines=41> */
.L_x_5874:
[----:B------:R-:W-:Y:S05]  /*d550*/  BSYNC B2 ;  /* 0x0000000000027941 */ /* 0x000fea0003800000 */
.L_x_5873:
[----:B------:R-:W-:Y:S04]  /*d560*/  BSSY B2, `(.L_x_5875) ;  /* 0x000002c000027945 */ /* 0x000fe80003800000 */
[----:B------:R-:W-:Y:S05]  /*d570*/  @P4 BRA `(.L_x_5876) ;  /* 0x0000000000a84947 */ /* 0x000fea0003800000 */
[----:B0123--:R-:W0:Y:S01]  /*d580*/  LDS.128 R4, [R3+0x1d400] ;  /* 0x01d4000003047984 */ /* 0x00fe220000000c00 */
        /* <DEDUP_REMOVED lines=41> */
.L_x_5876:
[----:B------:R-:W-:Y:S05]  /*d820*/  BSYNC B2 ;  /* 0x0000000000027941 */ /* 0x000fea0003800000 */
.L_x_5875:
[----:B------:R-:W-:Y:S05]  /*d830*/  @P5 BRA `(.L_x_5866) ;  /* 0x0000000000a85947 */ /* 0x000fea0003800000 */
[----:B01234-:R-:W0:Y:S01]  /*d840*/  LDS.128 R4, [R0+0x8000] ;  /* 0x0080000000047984 */ /* 0x01fe220000000c00 */
[----:B------:R-:W-:Y:S01]  /*d850*/  SHF.R.U32.HI R43, RZ, 0x10, R37 ;  /* 0x00000010ff2b7819 */ /* 0x000fe20000011625 */
[----:B------:R-:W-:Y:S01]  /*d860*/  HADD2.F32 R42, -RZ, R72.H0_H0 ;  /* 0x20000048ff2a7230 */ /* 0x000fe20000004100 */
[--C-:B------:R-:W-:Y:S01]  /*d870*/  SHF.R.U32.HI R45, RZ, 0x10, R39.reuse ;  /* 0x00000010ff2d7819 */ /* 0x100fe20000011627 */
        /* <DEDUP_REMOVED lines=38> */
.L_x_5866:
[----:B------:R-:W-:Y:S05]  /*dae0*/  BSYNC B1 ;  /* 0x0000000000017941 */ /* 0x000fea0003800000 */
.L_x_5865:
        /* <DEDUP_REMOVED lines=53> */
.L_x_5879:
[----:B------:R-:W-:Y:S05]  /*de40*/  BSYNC B1 ;  /* 0x0000000000017941 */ /* 0x000fea0003800000 */
.L_x_5878:
[----:B------:R-:W-:Y:S04]  /*de50*/  BSSY B1, `(.L_x_5880) ;  /* 0x000002c000017945 */ /* 0x000fe80003800000 */
[----:B------:R-:W-:Y:S05]  /*de60*/  @P1 BRA `(.L_x_5881) ;  /* 0x0000000000a81947 */ /* 0x000fea0003800000 */
[----:B0-----:R-:W0:Y:S01]  /*de70*/  LDS.128 R4, [R0+0x2000] ;  /* 0x0020000000047984 */ /* 0x001e220000000c00 */
[----:B------:R-:W-:Y:S01]  /*de80*/  SHF.R.U64 R41, R34, 0x10, R35 ;  /* 0x0000001022297819 */ /* 0x000fe20000001223 */
[----:B------:R-:W-:Y:S01]  /*de90*/  HADD2.F32 R81, -RZ, R81.H0_H0 ;  /* 0x20000051ff517230 */ /* 0x000fe20000004100 */
        /* <DEDUP_REMOVED lines=39> */
.L_x_5881:
[----:B------:R-:W-:Y:S05]  /*e110*/  BSYNC B1 ;  /* 0x0000000000017941 */ /* 0x000fea0003800000 */
.L_x_5880:
        /* <DEDUP_REMOVED lines=44> */
.L_x_5883:
[----:B------:R-:W-:Y:S05]  /*e3e0*/  BSYNC B1 ;  /* 0x0000000000017941 */ /* 0x000fea0003800000 */
.L_x_5882:
        /* <DEDUP_REMOVED lines=44> */
.L_x_5885:
[----:B------:R-:W-:Y:S05]  /*e6b0*/  BSYNC B1 ;  /* 0x0000000000017941 */ /* 0x000fea0003800000 */
.L_x_5884:
        /* <DEDUP_REMOVED lines=44> */
.L_x_5887:
[----:B------:R-:W-:Y:S05]  /*e980*/  BSYNC B1 ;  /* 0x0000000000017941 */ /* 0x000fea0003800000 */
.L_x_5886:
        /* <DEDUP_REMOVED lines=44> */
.L_x_5856:
        /* <DEDUP_REMOVED lines=8> */
[----:B------:R-:W-:-:S03]  /*ecd0*/  SHF.R.S32.HI R21, RZ, 0x1f, R206 ;  /* 0x0000001fff157819 */ /* 0x000fc600000114ce */
[----:B------:R-:W-:Y:S01]  /*ece0*/  IMAD.IADD R73, R73, 0x1, -R40 ;  /* 0x0000000149497824 */ /* 0x000fe200078e0a28 */
[----:B------:R-:W-:-:S03]  /*ecf0*/  LEA.HI R69, R21, R206, RZ, 0x3 ;  /* 0x000000ce15457211 */ /* 0x000fc600078f18ff */
[----:B------:R-:W-:Y:S01]  /*ed00*/  IMAD R3, R73, 0x40, R64 ;  /* 0x0000004049037824 */ /* 0x000fe200078e0240 */
        /* <DEDUP_REMOVED lines=19> */
[----:B------:R-:W-:Y:S01]  /*ee40*/  SHF.R.S32.HI R0, RZ, 0x1f, R207 ;  /* 0x0000001fff007819 */ /* 0x000fe200000114cf */
[----:B------:R-:W-:Y:S01]  /*ee50*/  IMAD.IADD R71, R7, 0x1, R71 ;  /* 0x0000000107477824 */ /* 0x000fe200078e0247 */
[----:B------:R-:W-:-:S02]  /*ee60*/  LEA R70, P1, R6, UR6, 0x1 ;  /* 0x0000000606467c11 */ /* 0x000fc4000f8208ff */
[----:B------:R-:W-:Y:S02]  /*ee70*/  LEA.HI R3, R0, R207, RZ, 0x3 ;  /* 0x000000cf00037211 */ /* 0x000fe400078f18ff */
        /* <DEDUP_REMOVED lines=10> */
.L_x_6160:
[----:B------:R-:W-:Y:S01]  /*ef20*/  IMAD R75, R224, R75, RZ ;  /* 0x0000004be04b7224 */ /* 0x000fe200078e02ff */
[----:B------:R-:W-:Y:S01]  /*ef30*/  BSSY B1, `(.L_x_5889) ;  /* 0x000002e000017945 */ /* 0x000fe20003800000 */
[----:B---3--:R-:W-:Y:S02]  /*ef40*/  MOV R15, R7 ;  /* 0x00000007000f7202 */ /* 0x008fe40000000f00 */
        /* <DEDUP_REMOVED lines=44> */
.L_x_5890:
[----:B------:R-:W-:Y:S05]  /*f210*/  BSYNC B1 ;  /* 0x0000000000017941 */ /* 0x000fea0003800000 */
.L_x_5889:
[----:B0----5:R-:W-:Y:S01]  /*f220*/  IMAD.MOV.U32 R4, RZ, RZ, R44 ;  /* 0x000000ffff047224 */ /* 0x021fe200078e002c */
[----:B------:R-:W-:Y:S01]  /*f230*/  MOV R7, R47 ;  /* 0x0000002f00077202 */ /* 0x000fe20000000f00 */
[----:B------:R-:W-:Y:S01]  /*f240*/  IMAD.MOV.U32 R6, RZ, RZ, R46 ;  /* 0x000000ffff067224 */ /* 0x000fe200078e002e */
        /* <DEDUP_REMOVED lines=46> */
.L_x_6166:
        /* <DEDUP_REMOVED lines=45> */
.L_x_5893:
[----:B------:R-:W-:Y:S05]  /*f800*/  BSYNC B1 ;  /* 0x0000000000017941 */ /* 0x000fea0003800000 */
.L_x_5892:
[----:B----4-:R-:W-:Y:S01]  /*f810*/  LEA.HI R60, R235, R235, RZ, 0x1 ;  /* 0x000000ebeb3c7211 */ /* 0x010fe200078f08ff */
[----:B-1---5:R-:W-:Y:S01]  /*f820*/  IMAD.MOV.U32 R62, RZ, RZ, R5 ;  /* 0x000000ffff3e7224 */ /* 0x022fe200078e0005 */
[----:B------:R-:W-:Y:S01]  /*f830*/  MOV R61, R4 ;  /* 0x00000004003d7202 */ /* 0x000fe20000000f00 */
[----:B0-----:R-:W-:Y:S01]  /*f840*/  IMAD.MOV.U32 R63, RZ, RZ, R7 ;  /* 0x000000ffff3f7224 */ /* 0x001fe200078e0007 */
[----:B------:R-:W-:Y:S01]  /*f850*/  LOP3.LUT R60, R60, 0xfffffffe, RZ, 0xc0, !PT ;  /* 0xfffffffe3c3c7812 */ /* 0x000fe200078ec0ff */
[----:B------:R-:W-:Y:S01]  /*f860*/  IMAD.MOV.U32 R64, RZ, RZ, R10 ;  /* 0x000000ffff407224 */ /* 0x000fe200078e000a */
[----:B------:R-:W-:Y:S01]  /*f870*/  PRMT R88, R61, 0x5410, R62 ;  /* 0x000054103d587816 */ /* 0x000fe2000000003e */
[----:B------:R-:W-:Y:S01]  /*f880*/  IMAD.MOV.U32 R61, RZ, RZ, R6 ;  /* 0x000000ffff3d7224 */ /* 0x000fe200078e0006 */
[----:B--2---:R-:W-:Y:S01]  /*f890*/  VIADDMNMX R71, R75, -R226, 0x80, PT ;  /* 0x000000804b477446 */ /* 0x004fe200038009e2 */
[----:B------:R-:W-:Y:S01]  /*f8a0*/  IMAD.IADD R60, R235, 0x1, -R60 ;  /* 0x00000001eb3c7824 */ /* 0x000fe200078e0a3c */
[----:B------:R-:W-:Y:S01]  /*f8b0*/  PRMT R81, R64, 0x7610, R81 ;  /* 0x0000761040517816 */ /* 0x000fe20000000051 */
[----:B------:R-:W-:Y:S01]  /*f8c0*/  IMAD.MOV.U32 R62, RZ, RZ, R8 ;  /* 0x000000ffff3e7224 */ /* 0x000fe200078e0008 */
[----:B------:R-:W-:Y:S01]  /*f8d0*/  PRMT R89, R61, 0x5410, R63 ;  /* 0x000054103d597816 */ /* 0x000fe2000000003f */
[----:B------:R-:W-:Y:S01]  /*f8e0*/  IMAD.MOV.U32 R64, RZ, RZ, R14 ;  /* 0x000000ffff407224 */ /* 0x000fe200078e000e */
[----:B------:R-:W-:Y:S01]  /*f8f0*/  SHF.L.U32 R61, R60, 0x1f, RZ ;  /* 0x0000001f3c3d7819 */ /* 0x000fe200000006ff */
[----:B------:R-:W-:Y:S01]  /*f900*/  IMAD.MOV.U32 R60, RZ, RZ, R11 ;  /* 0x000000ffff3c7224 */ /* 0x000fe200078e000b */
[----:B------:R-:W-:Y:S01]  /*f910*/  MOV R63, R9 ;  /* 0x00000009003f7202 */ /* 0x000fe20000000f00 */
[----:B------:R-:W-:Y:S01]  /*f920*/  BSSY B1, `(.L_x_5894) ;  /* 0x000001e000017945 */ /* 0x000fe20003800000 */
[----:B------:R-:W0:Y:S01]  /*f930*/  SYNCS.PHASECHK.TRANS64.TRYWAIT P0, [R16+URZ+0x36800], R61 ;  /* 0x0368003d100075a7 */ /* 0x000e22000800017f */
        /* <DEDUP_REMOVED lines=9> */
[----:B---3--:R-:W-:Y:S01]  /*f9d0*/  PRMT R70, R62, 0x5410, R63 ;  /* 0x000054103e467816 */ /* 0x008fe2000000003f */
[----:B------:R-:W-:Y:S01]  /*f9e0*/  IMAD.MOV.U32 R62, RZ, RZ, R48 ;  /* 0x000000ffff3e7224 */ /* 0x000fe200078e0030 */
[----:B------:R-:W-:Y:S01]  /*f9f0*/  PRMT R74, R74, 0x5410, R60 ;  /* 0x000054104a4a7816 */ /* 0x000fe2000000003c */
[----:B------:R-:W-:Y:S01]  /*fa00*/  IMAD.MOV.U32 R63, RZ, RZ, R49 ;  /* 0x000000ffff3f7224 */ /* 0x000fe200078e0031 */
[----:B------:R-:W-:Y:S01]  /*fa10*/  ISETP.GE.AND P1, PT, R204, R71, PT ;  /* 0x00000047cc00720c */ /* 0x000fe20003f26270 */
        /* <DEDUP_REMOVED lines=14> */
.L_x_6167:
[----:B------:R-:W-:Y:S05]  /*fb00*/  BSYNC B1 ;  /* 0x0000000000017941 */ /* 0x000fea0003800000 */
.L_x_5894:
        /* <DEDUP_REMOVED lines=10> */
[--C-:B------:R-:W-:Y:S01]  /*fbb0*/  HADD2.F32 R109, -RZ, R99.reuse.H0_H0 ;  /* 0x20000063ff6d7230 */ /* 0x100fe20000004100 */
[----:B------:R-:W-:Y:S01]  /*fbc0*/  LOP3.LUT R60, R218, 0x38, R18, 0xf8, !PT ;  /* 0x00000038da3c7812 */ /* 0x000fe200078ef812 */
[----:B------:R-:W-:Y:S01]  /*fbd0*/  HADD2.F32 R108, -RZ, R99.H1_H1 ;  /* 0x30000063ff6c7230 */ /* 0x000fe20000004100 */
[----:B------:R-:W-:Y:S01]  /*fbe0*/  SHF.R.S32.HI R65, RZ, 0x1f, R62 ;  /* 0x0000001fff417819 */ /* 0x000fe2000001143e */
[----:B------:R-:W-:Y:S01]  /*fbf0*/  IMAD.SHL.U32 R63, R62, 0x8, RZ ;  /* 0x000000083e3f7824 */ /* 0x000fe200078e00ff */
[-C--:B0-----:R-:W-:Y:S02]  /*fc00*/  LOP3.LUT R61, R60, R219.reuse, RZ, 0x3c, !PT ;  /* 0x000000db3c3d7212 */ /* 0x081fe400078e3cff */
[----:B------:R-:W-:Y:S02]  /*fc10*/  LEA.HI R65, R65, R62, RZ, 0x3 ;  /* 0x0000003e41417211 */ /* 0x000fe400078f18ff */
[----:B------:R-:W-:Y:S01]  /*fc20*/  LOP3.LUT R60, R218, 0x38, R63, 0xf8, !PT ;  /* 0x00000038da3c7812 */ /* 0x000fe200078ef83f */
[----:B------:R-:W-:Y:S01]  /*fc30*/  IMAD.IADD R61, R220, 0x1, R61 ;  /* 0x00000001dc3d7824 */ /* 0x000fe200078e023d */
[----:B------:R-:W-:Y:S01]  /*fc40*/  SHF.R.U32.HI R98, RZ, 0x10, R45 ;  /* 0x00000010ff627819 */ /* 0x000fe2000001162d */
[----:B------:R-:W-:Y:S01]  /*fc50*/  IMAD.SHL.U32 R65, R65, 0x400, RZ ;  /* 0x0000040041417824 */ /* 0x000fe200078e00ff */
[----:B------:R-:W-:Y:S01]  /*fc60*/  LOP3.LUT R64, R60, R219, RZ, 0x3c, !PT ;  /* 0x000000db3c407212 */ /* 0x000fe200078e3cff */
[----:B------:R-:W-:Y:S01]  /*fc70*/  IMAD R78, R61, 0x2, R16 ;  /* 0x000000023d4e7824 */ /* 0x000fe200078e0210 */
[----:B------:R-:W-:Y:S01]  /*fc80*/  SHF.R.U32.HI R96, RZ, 0x10, R33 ;  /* 0x00000010ff607819 */ /* 0x000fe20000011621 */
[----:B------:R-:W-:Y:S01]  /*fc90*/  HADD2.F32 R98, -RZ, R98.H0_H0 ;  /* 0x20000062ff627230 */ /* 0x000fe20000004100 */
[----:B------:R-:W-:-:S02]  /*fca0*/  LOP3.LUT R65, R65, 0x7fffe000, RZ, 0xc0, !PT ;  /* 0x7fffe00041417812 */ /* 0x000fc400078ec0ff */
[----:B------:R-:W0:Y:S01]  /*fcb0*/  LDS.128 R60, [R78+0x15400] ;  /* 0x015400004e3c7984 */ /* 0x000e220000000c00 */
[----:B------:R-:W-:Y:S01]  /*fcc0*/  HADD2.F32 R96, -RZ, R96.H0_H0 ;  /* 0x20000060ff607230 */ /* 0x000fe20000004100 */
[----:B------:R-:W-:Y:S02]  /*fcd0*/  IADD3 R65, R64, R65, R220 ;  /* 0x0000004140417210 */ /* 0x000fe40007ffe0dc */
[----:B------:R-:W-:Y:S02]  /*fce0*/  SHF.R.U64 R32, R32, 0x10, R33 ;  /* 0x0000001020207819 */ /* 0x000fe40000001221 */
[----:B------:R-:W-:Y:S01]  /*fcf0*/  SHF.R.U64 R33, R44, 0x10, R45 ;  /* 0x000000102c217819 */ /* 0x000fe2000000122d */
[----:B------:R-:W-:Y:S01]  /*fd00*/  IMAD R79, R65, 0x2, R16 ;  /* 0x00000002414f7824 */ /* 0x000fe200078e0210 */
[--C-:B------:R-:W-:Y:S02]  /*fd10*/  SHF.R.U64 R34, R34, 0x10, R35.reuse ;  /* 0x0000001022227819 */ /* 0x100fe40000001223 */
[----:B------:R-:W-:-:S02]  /*fd20*/  SHF.R.U32.HI R44, RZ, 0x10, R35 ;  /* 0x00000010ff2c7819 */ /* 0x000fc40000011623 */
[----:B------:R-:W1:Y:S01]  /*fd30*/  LDS.128 R64, [R79+0x15400] ;  /* 0x015400004f407984 */ /* 0x000e620000000c00 */
[--C-:B------:R-:W-:Y:S02]  /*fd40*/  SHF.R.U64 R35, R46, 0x10, R47.reuse ;  /* 0x000000102e237819 */ /* 0x100fe4000000122f */
[----:B------:R-:W-:Y:S01]  /*fd50*/  SHF.R.U32.HI R46, RZ, 0x10, R47 ;  /* 0x00000010ff2e7819 */ /* 0x000fe2000001162f */
[----:B------:R-:W-:Y:S02]  /*fd60*/  HADD2.F32 R44, -RZ, R44.H0_H0 ;  /* 0x2000002cff2c7230 */ /* 0x000fe40000004100 */
[--C-:B0-----:R-:W-:Y:S02]  /*fd70*/  HADD2.F32 R101, -RZ, R61.reuse.H0_H0 ;  /* 0x2000003dff657230 */ /* 0x101fe40000004100 */
[----:B------:R-:W-:Y:S02]  /*fd80*/  HADD2.F32 R97, -RZ, R61.H1_H1 ;  /* 0x3000003dff617230 */ /* 0x000fe40000004100 */
[----:B------:R-:W-:-:S02]  /*fd90*/  HADD2.F32 R61, -RZ, R60.H0_H0 ;  /* 0x2000003cff3d7230 */ /* 0x000fc40000004100 */
[----:B------:R-:W-:Y:S02]  /*fda0*/  HADD2.F32 R47, -RZ, R62.H0_H0 ;  /* 0x2000003eff2f7230 */ /* 0x000fe40000004100 */
[--C-:B------:R-:W-:Y:S02]  /*fdb0*/  HADD2.F32 R45, -RZ, R63.reuse.H0_H0 ;  /* 0x2000003fff2d7230 */ /* 0x100fe40000004100 */
[----:B------:R-:W-:Y:S02]  /*fdc0*/  HADD2.F32 R63, -RZ, R63.H1_H1 ;  /* 0x3000003fff3f7230 */ /* 0x000fe40000004100 */
[--C-:B-1----:R-:W-:Y:S02]  /*fdd0*/  HADD2.F32 R106, -RZ, R65.reuse.H0_H0 ;  /* 0x20000041ff6a7230 */ /* 0x102fe40000004100 */
[----:B------:R-:W-:Y:S02]  /*fde0*/  HADD2.F32 R107, -RZ, R65.H1_H1 ;  /* 0x30000041ff6b7230 */ /* 0x000fe40000004100 */
[----:B------:R-:W-:-:S02]  /*fdf0*/  HADD2.F32 R103, -RZ, R64.H0_H0 ;  /* 0x20000040ff677230 */ /* 0x000fc40000004100 */
[CC--:B------:R-:W-:Y:S01]  /*fe00*/  FMUL.FTZ R110, R106.reuse, R109.reuse ;  /* 0x0000006d6a6e7220 */ /* 0x0c0fe20000410000 */
[----:B------:R-:W-:Y:S01]  /*fe10*/  FMUL.FTZ R106, R106, R108 ;  /* 0x0000006c6a6a7220 */ /* 0x000fe20000410000 */
[----:B------:R-:W-:Y:S01]  /*fe20*/  FMUL.FTZ R112, R107, R96 ;  /* 0x000000606b707220 */ /* 0x000fe20000410000 */
[----:B------:R-:W-:Y:S02]  /*fe30*/  HADD2.F32 R100, -RZ, R66.H0_H0 ;  /* 0x20000042ff647230 */ /* 0x000fe40000004100 */
[----:B------:R-:W-:Y:S01]  /*fe40*/  FFMA.FTZ R65, R101, R108, -R110 ;  /* 0x0000006c65417223 */ /* 0x000fe2000001086e */
[--C-:B------:R-:W-:Y:S02]  /*fe50*/  HADD2.F32 R108, -RZ, R105.reuse.H0_H0 ;  /* 0x20000069ff6c7230 */ /* 0x100fe40000004100 */
[----:B------:R-:W-:Y:S01]  /*fe60*/  FMUL.FTZ R110, R107, R98 ;  /* 0x000000626b6e7220 */ /* 0x000fe20000410000 */
[----:B------:R-:W-:Y:S01]  /*fe70*/  FFMA.FTZ R101, R101, R109, R106 ;  /* 0x0000006d65657223 */ /* 0x000fe2000001006a */
[----:B------:R-:W-:-:S02]  /*fe80*/  HADD2.F32 R106, -RZ, R105.H1_H1 ;  /* 0x30000069ff6a7230 */ /* 0x000fc40000004100 */
[C---:B------:R-:W-:Y:S01]  /*fe90*/  FFMA.FTZ R98, R97.reuse, R98, R112 ;  /* 0x0000006261627223 */ /* 0x040fe20000010070 */
[----:B------:R-:W-:Y:S01]  /*fea0*/  FFMA.FTZ R96, R97, R96, -R110 ;  /* 0x0000006061607223 */ /* 0x000fe2000001086e */
[C---:B------:R-:W-:Y:S01]  /*feb0*/  FMUL.FTZ R110, R103.reuse, R108 ;  /* 0x0000006c676e7220 */ /* 0x040fe20000410000 */
[--C-:B------:R-:W-:Y:S02]  /*fec0*/  HADD2.F32 R105, -RZ, R104.reuse.H1_H1 ;  /* 0x30000068ff697230 */ /* 0x100fe40000004100 */
[-C--:B------:R-:W-:Y:S01]  /*fed0*/  FMUL.FTZ R103, R103, R106.reuse ;  /* 0x0000006a67677220 */ /* 0x080fe20000410000 */
[----:B------:R-:W-:Y:S02]  /*fee0*/  HADD2.F32 R104, -RZ, R104.H0_H0 ;  /* 0x20000068ff687230 */ /* 0x000fe40000004100 */
[C---:B------:R-:W-:Y:S01]  /*fef0*/  FFMA.FTZ R97, R61.reuse, R106, -R110 ;  /* 0x0000006a3d617223 */ /* 0x040fe2000001086e */
[----:B------:R-:W-:Y:S02]  /*ff00*/  HADD2.F32 R106, -RZ, R102.H1_H1 ;  /* 0x30000066ff6a7230 */ /* 0x000fe40000004100 */
[----:B------:R-:W-:Y:S01]  /*ff10*/  FFMA.FTZ R61, R61, R108, R103 ;  /* 0x0000006c3d3d7223 */ /* 0x000fe20000010067 */
[----:B------:R-:W-:-:S02]  /*ff20*/  HADD2.F32 R99, -RZ, R67.H0_H0 ;  /* 0x20000043ff637230 */ /* 0x000fc40000004100 */
[CC--:B------:R-:W-:Y:S01]  /*ff30*/  FMUL.FTZ R108, R100.reuse, R105.reuse ;  /* 0x00000069646c7220 */ /* 0x0c0fe20000410000 */
[----:B------:R-:W-:Y:S02]  /*ff40*/  HADD2.F32 R102, -RZ, R102.H0_H0 ;  /* 0x20000066ff667230 */ /* 0x000fe40000004100 */
[-C--:B------:R-:W-:Y:S01]  /*ff50*/  FMUL.FTZ R110, R100, R104.reuse ;  /* 0x00000068646e7220 */ /* 0x080fe20000410000 */
[----:B------:R-:W-:Y:S02]  /*ff60*/  HADD2.F32 R67, -RZ, R67.H1_H1 ;  /* 0x30000043ff437230 */ /* 0x000fe40000004100 */
[----:B------:R-:W-:Y:S01]  /*ff70*/  FFMA.FTZ R100, R47, R104, -R108 ;  /* 0x000000682f647223 */ /* 0x000fe2000001086c */
[----:B------:R-:W-:Y:S02]  /*ff80*/  HADD2.F32 R104, -RZ, R46.H0_H0 ;  /* 0x2000002eff687230 */ /* 0x000fe40000004100 */
        /* <DEDUP_REMOVED lines=8> */
[-C--:B------:R-:W-:Y:S01]  /*10010*/  FMUL.FTZ R102, R67, R44.reuse ;  /* 0x0000002c43667220 */ /* 0x080fe20000410000 */
[----:B------:R-:W-:Y:S02]  /*10020*/  HADD2.F32 R45, -RZ, R33.H0_H0 ;  /* 0x20000021ff2d7230 */ /* 0x000fe40000004100 */
        /* <DEDUP_REMOVED lines=21> */
[----:B------:R1:W-:Y:S01]  /*10180*/  STS.128 [R78+0x15400], R32 ;  /* 0x015400204e007388 */ /* 0x0003e20000000c00 */
[----:B------:R-:W-:Y:S02]  /*10190*/  F2FP.F16.F32.PACK_AB R44, R44, R61 ;  /* 0x0000003d2c2c723e */ /* 0x000fe400000000ff */
[----:B------:R-:W-:-:S05]  /*101a0*/  F2FP.F16.F32.PACK_AB R46, R63, R46 ;  /* 0x0000002e3f2e723e */ /* 0x000fca00000000ff */
[----:B------:R1:W-:Y:S02]  /*101b0*/  STS.128 [R79+0x15400], R44 ;  /* 0x0154002c4f007388 */ /* 0x0003e40000000c00 */
.L_x_5899:
[----:B------:R-:W-:Y:S05]  /*101c0*/  BSYNC B2 ;  /* 0x0000000000027941 */ /* 0x000fea0003800000 */
.L_x_5898:
[----:B------:R-:W-:Y:S04]  /*101d0*/  BSSY B2, `(.L_x_5900) ;  /* 0x0000069000027945 */ /* 0x000fe80003800000 */
[----:B------:R-:W-:Y:S05]  /*101e0*/  @P1 BRA `(.L_x_5901) ;  /* 0x00000004009c1947 */ /* 0x000fea0003800000 */
[----:B-1----:R-:W2:Y:S01]  /*101f0*/  LDL R32, [R1+0x4c] ;  /* 0x00004c0001207983 */ /* 0x002ea20000100800 */
[----:B------:R-:W-:Y:S01]  /*10200*/  LEA.HI R33, R21, R206, RZ, 0x6 ;  /* 0x000000ce15217211 */ /* 0x000fe200078f30ff */
[--C-:B------:R-:W-:Y:S01]  /*10210*/  HADD2.F32 R97, -RZ, R95.reuse.H0_H0 ;  /* 0x2000005fff617230 */ /* 0x100fe20000004100 */
[----:B------:R-:W-:Y:S01]  /*10220*/  LOP3.LUT R34, R218, 0x38, R69, 0xf8, !PT ;  /* 0x00000038da227812 */ /* 0x000fe200078ef845 */
[----:B------:R-:W-:Y:S01]  /*10230*/  HADD2.F32 R96, -RZ, R95.H1_H1 ;  /* 0x3000005fff607230 */ /* 0x000fe20000004100 */
[----:B------:R-:W-:Y:S02]  /*10240*/  SHF.L.U32 R33, R33, 0x7, RZ ;  /* 0x0000000721217819 */ /* 0x000fe400000006ff */
[----:B------:R-:W-:Y:S02]  /*10250*/  LOP3.LUT R34, R34, R219, RZ, 0x3c, !PT ;  /* 0x000000db22227212 */ /* 0x000fe400078e3cff */
[----:B------:R-:W-:Y:S02]  /*10260*/  LOP3.LUT R45, R33, 0xffffe000, RZ, 0xc0, !PT ;  /* 0xffffe000212d7812 */ /* 0x000fe400078ec0ff */
[----:B------:R-:W-:-:S02]  /*10270*/  SHF.R.U64 R28, R28, 0x10, R29 ;  /* 0x000000101c1c7819 */ /* 0x000fc4000000121d */
[----:B------:R-:W-:Y:S02]  /*10280*/  IADD3 R34, R34, R45, R220 ;  /* 0x0000002d22227210 */ /* 0x000fe40007ffe0dc */
[----:B------:R-:W-:Y:S02]  /*10290*/  SHF.R.U32.HI R99, RZ, 0x10, R29 ;  /* 0x00000010ff637819 */ /* 0x000fe4000001161d */
[----:B------:R-:W-:Y:S02]  /*102a0*/  SHF.R.U64 R29, R30, 0x10, R31 ;  /* 0x000000101e1d7819 */ /* 0x000fe4000000121f */
[--C-:B------:R-:W-:Y:S01]  /*102b0*/  SHF.R.U64 R30, R42, 0x10, R43.reuse ;  /* 0x000000102a1e7819 */ /* 0x100fe2000000122b */
[----:B------:R-:W-:Y:S01]  /*102c0*/  HADD2.F32 R95, -RZ, R99.H0_H0 ;  /* 0x20000063ff5f7230 */ /* 0x000fe20000004100 */
[----:B------:R-:W-:Y:S01]  /*102d0*/  SHF.R.U32.HI R42, RZ, 0x10, R43 ;  /* 0x00000010ff2a7819 */ /* 0x000fe2000001162b */
[----:B------:R-:W-:Y:S01]  /*102e0*/  HADD2.F32 R29, -RZ, R29.H0_H0 ;  /* 0x2000001dff1d7230 */ /* 0x000fe20000004100 */
[----:B------:R-:W-:-:S02]  /*102f0*/  SHF.R.U32.HI R98, RZ, 0x10, R41 ;  /* 0x00000010ff627819 */ /* 0x000fc40000011629 */
[----:B------:R-:W-:Y:S02]  /*10300*/  SHF.R.U32.HI R31, RZ, 0x10, R31 ;  /* 0x00000010ff1f7819 */ /* 0x000fe4000001161f */
[----:B------:R-:W-:Y:S01]  /*10310*/  SHF.R.U64 R40, R40, 0x10, R41 ;  /* 0x0000001028287819 */ /* 0x000fe20000001229 */
[----:B------:R-:W-:Y:S01]  /*10320*/  HADD2.F32 R98, -RZ, R98.H0_H0 ;  /* 0x20000062ff627230 */ /* 0x000fe20000004100 */
        /* <DEDUP_REMOVED lines=22> */
[--C-:B------:R-:W-:Y:S02]  /*10490*/  HADD2.F32 R79, -RZ, R47.reuse.H0_H0 ;  /* 0x2000002fff4f7230 */ /* 0x100fe40000004100 */
        /* <DEDUP_REMOVED lines=8> */
[C---:B------:R-:W-:Y:S01]  /*10520*/  FMUL.FTZ R99, R67.reuse, R98 ;  /* 0x0000006243637220 */ /* 0x040fe20000410000 */
[----:B------:R-:W-:Y:S01]  /*10530*/  FMUL.FTZ R97, R67, R95 ;  /* 0x0000005f43617220 */ /* 0x000fe20000410000 */
[----:B------:R-:W-:Y:S02]  /*10540*/  HADD2.F32 R78, -RZ, R46.H0_H0 ;  /* 0x2000002eff4e7230 */ /* 0x000fe40000004100 */
[----:B------:R-:W-:Y:S01]  /*10550*/  FMUL.FTZ R100, R66, R96 ;  /* 0x0000006042647220 */ /* 0x000fe20000410000 */
[----:B------:R-:W-:-:S02]  /*10560*/  HADD2.F32 R92, -RZ, R92.H1_H1 ;  /* 0x3000005cff5c7230 */ /* 0x000fc40000004100 */
[----:B------:R-:W-:Y:S01]  /*10570*/  FMUL.FTZ R67, R66, R47 ;  /* 0x0000002f42437220 */ /* 0x000fe20000410000 */
[C---:B------:R-:W-:Y:S01]  /*10580*/  FFMA.FTZ R62, R64.reuse, R95, -R99 ;  /* 0x0000005f403e7223 */ /* 0x040fe20000010863 */
[----:B------:R-:W-:Y:S01]  /*10590*/  FFMA.FTZ R64, R64, R98, R97 ;  /* 0x0000006240407223 */ /* 0x000fe20000010061 */
[--C-:B------:R-:W-:Y:S02]  /*105a0*/  HADD2.F32 R66, -RZ, R93.reuse.H1_H1 ;  /* 0x3000005dff427230 */ /* 0x100fe40000004100 */
[C---:B------:R-:W-:Y:S01]  /*105b0*/  FFMA.FTZ R67, R65.reuse, R96, R67 ;  /* 0x0000006041437223 */ /* 0x040fe20000010043 */
[----:B------:R-:W-:Y:S01]  /*105c0*/  FMUL.FTZ R98, R78, R92 ;  /* 0x0000005c4e627220 */ /* 0x000fe20000410000 */
[----:B------:R-:W-:Y:S02]  /*105d0*/  HADD2.F32 R96, -RZ, R93.H0_H0 ;  /* 0x2000005dff607230 */ /* 0x000fe40000004100 */
[----:B------:R-:W-:Y:S01]  /*105e0*/  FFMA.FTZ R47, R65, R47, -R100 ;  /* 0x0000002f412f7223 */ /* 0x000fe20000010864 */
[----:B------:R-:W-:-:S02]  /*105f0*/  HADD2.F32 R94, -RZ, R94.H1_H1 ;  /* 0x3000005eff5e7230 */ /* 0x000fc40000004100 */
[-C--:B------:R-:W-:Y:S01]  /*10600*/  FMUL.FTZ R78, R78, R66.reuse ;  /* 0x000000424e4e7220 */ /* 0x080fe20000410000 */
[----:B------:R-:W-:Y:S01]  /*10610*/  FFMA.FTZ R98, R33, R66, -R98 ;  /* 0x0000004221627223 */ /* 0x000fe20000010862 */
[----:B------:R-:W-:Y:S02]  /*10620*/  HADD2.F32 R66, -RZ, R42.H0_H0 ;  /* 0x2000002aff427230 */ /* 0x000fe40000004100 */
[C---:B------:R-:W-:Y:S01]  /*10630*/  FMUL.FTZ R100, R79.reuse, R96 ;  /* 0x000000604f647220 */ /* 0x040fe20000410000 */
[----:B------:R-:W-:Y:S02]  /*10640*/  HADD2.F32 R42, -RZ, R31.H0_H0 ;  /* 0x2000001fff2a7230 */ /* 0x000fe40000004100 */
[----:B------:R-:W-:Y:S01]  /*10650*/  FMUL.FTZ R79, R79, R94 ;  /* 0x0000005e4f4f7220 */ /* 0x000fe20000410000 */
[----:B------:R-:W-:Y:S01]  /*10660*/  FFMA.FTZ R78, R33, R92, R78 ;  /* 0x0000005c214e7223 */ /* 0x000fe2000001004e */
[----:B------:R-:W-:Y:S01]  /*10670*/  FFMA.FTZ R100, R41, R94, -R100 ;  /* 0x0000005e29647223 */ /* 0x000fe20000010864 */
[----:B------:R-:W-:-:S02]  /*10680*/  HADD2.F32 R44, -RZ, R44.H1_H1 ;  /* 0x3000002cff2c7230 */ /* 0x000fc40000004100 */
        /* <DEDUP_REMOVED lines=29> */
.L_x_5901:
[----:B------:R-:W-:Y:S05]  /*10860*/  BSYNC B2 ;  /* 0x0000000000027941 */ /* 0x000fea0003800000 */
.L_x_5900:
[----:B------:R-:W-:Y:S05]  /*10870*/  @P2 BRA `(.L_x_5897) ;  /* 0x00000004009c2947 */ /* 0x000fea0003800000 */
[----:B--2---:R-:W2:Y:S01]  /*10880*/  LDL R28, [R1+0x4c] ;  /* 0x00004c00011c7983 */ /* 0x004ea20000100800 */
[----:B------:R-:W-:Y:S01]  /*10890*/  LEA.HI R75, R75, R20, RZ, 0x1d ;  /* 0x000000144b4b7211 */ /* 0x000fe200078fe8ff */
[----:B-1----:R-:W-:Y:S01]  /*108a0*/  HADD2.F32 R46, -RZ, R86.H1_H1 ;  /* 0x30000056ff2e7230 */ /* 0x002fe20000004100 */
[----:B------:R-:W-:Y:S01]  /*108b0*/  LOP3.LUT R30, R218, 0x38, R3, 0xf8, !PT ;  /* 0x00000038da1e7812 */ /* 0x000fe200078ef803 */
[--C-:B------:R-:W-:Y:S01]  /*108c0*/  HADD2.F32 R47, -RZ, R84.reuse.H1_H1 ;  /* 0x30000054ff2f7230 */ /* 0x100fe20000004100 */
[----:B------:R-:W-:Y:S01]  /*108d0*/  SHF.R.U32.HI R60, RZ, 0x10, R37 ;  /* 0x00000010ff3c7819 */ /* 0x000fe20000011625 */
[----:B------:R-:W-:Y:S01]  /*108e0*/  HADD2.F32 R84, -RZ, R84.H0_H0 ;  /* 0x20000054ff547230 */ /* 0x000fe20000004100 */
[----:B------:R-:W-:Y:S01]  /*108f0*/  LOP3.LUT R30, R30, R219, RZ, 0x3c, !PT ;  /* 0x000000db1e1e7212 */ /* 0x000fe200078e3cff */
[----:B------:R-:W-:Y:S01]  /*10900*/  HADD2.F32 R86, -RZ, R86.H0_H0 ;  /* 0x20000056ff567230 */ /* 0x000fe20000004100 */
[----:B0-----:R-:W-:Y:S01]  /*10910*/  SHF.R.U32.HI R61, RZ, 0x10, R25 ;  /* 0x00000010ff3d7819 */ /* 0x001fe20000011619 */
[----:B------:R-:W-:Y:S01]  /*10920*/  HADD2.F32 R60, -RZ, R60.H0_H0 ;  /* 0x2000003cff3c7230 */ /* 0x000fe20000004100 */
[----:B------:R-:W-:-:S02]  /*10930*/  SHF.R.U64 R36, R36, 0x10, R37 ;  /* 0x0000001024247819 */ /* 0x000fc40000001225 */
[----:B------:R-:W-:Y:S02]  /*10940*/  SHF.R.U64 R24, R24, 0x10, R25 ;  /* 0x0000001018187819 */ /* 0x000fe40000001219 */
[--C-:B------:R-:W-:Y:S02]  /*10950*/  SHF.R.U64 R25, R26, 0x10, R27.reuse ;  /* 0x000000101a197819 */ /* 0x100fe4000000121b */
[----:B------:R-:W-:Y:S02]  /*10960*/  SHF.R.U32.HI R65, RZ, 0x10, R27 ;  /* 0x00000010ff417819 */ /* 0x000fe4000001161b */
[--C-:B------:R-:W-:Y:S01]  /*10970*/  SHF.R.U32.HI R63, RZ, 0x10, R39.reuse ;  /* 0x00000010ff3f7819 */ /* 0x100fe20000011627 */
[----:B------:R-:W-:Y:S01]  /*10980*/  HADD2.F32 R25, -RZ, R25.H0_H0 ;  /* 0x20000019ff197230 */ /* 0x000fe20000004100 */
[----:B------:R-:W-:Y:S02]  /*10990*/  SHF.R.U64 R26, R38, 0x10, R39 ;  /* 0x00000010261a7819 */ /* 0x000fe40000001227 */
[----:B--2---:R-:W-:-:S02]  /*109a0*/  R2UR UR4, R28 ;  /* 0x000000001c0472ca */ /* 0x004fc400000e0000 */
[----:B------:R-:W-:-:S05]  /*109b0*/  LEA.HI R28, R0, R207, RZ, 0x6 ;  /* 0x000000cf001c7211 */ /* 0x000fca00078f30ff */
[----:B------:R-:W-:Y:S01]  /*109c0*/  IMAD.SHL.U32 R29, R28, 0x80, RZ ;  /* 0x000000801c1d7824 */ /* 0x000fe200078e00ff */
[----:B------:R-:W-:-:S04]  /*109d0*/  SHF.R.S32.HI R28, RZ, 0x1f, R75 ;  /* 0x0000001fff1c7819 */ /* 0x000fc8000001144b */
[----:B------:R-:W-:Y:S01]  /*109e0*/  LOP3.LUT R31, R29, 0xffffe000, RZ, 0xc0, !PT ;  /* 0xffffe0001d1f7812 */ /* 0x000fe200078ec0ff */
[----:B------:R-:W-:Y:S01]  /*109f0*/  IMAD.SHL.U32 R29, R75, 0x8, RZ ;  /* 0x000000084b1d7824 */ /* 0x000fe200078e00ff */
[----:B------:R-:W-:Y:S02]  /*10a00*/  LEA.HI R75, R28, R75, RZ, 0x3 ;  /* 0x0000004b1c4b7211 */ /* 0x000fe400078f18ff */
[----:B------:R-:W-:Y:S02]  /*10a10*/  IADD3 R30, R30, R31, R220 ;  /* 0x0000001f1e1e7210 */ /* 0x000fe40007ffe0dc */
[----:B------:R-:W-:Y:S02]  /*10a20*/  LOP3.LUT R28, R218, 0x38, R29, 0xf8, !PT ;  /* 0x00000038da1c7812 */ /* 0x000fe400078ef81d */
[----:B------:R-:W-:Y:S02]  /*10a30*/  SHF.L.U32 R75, R75, 0xa, RZ ;  /* 0x0000000a4b4b7819 */ /* 0x000fe400000006ff */
[----:B------:R-:W-:-:S02]  /*10a40*/  LOP3.LUT R32, R28, R219, RZ, 0x3c, !PT ;  /* 0x000000db1c207212 */ /* 0x000fc400078e3cff */
        /* <DEDUP_REMOVED lines=8> */
[----:B------:R-:W-:Y:S02]  /*10ad0*/  HADD2.F32 R27, -RZ, R28.H0_H0 ;  /* 0x2000001cff1b7230 */ /* 0x000fe40000004100 */
[----:B------:R-:W-:Y:S02]  /*10ae0*/  HADD2.F32 R38, -RZ, R30.H0_H0 ;  /* 0x2000001eff267230 */ /* 0x000fe40000004100 */
[--C-:B-1----:R-:W-:Y:S02]  /*10af0*/  HADD2.F32 R42, -RZ, R33.reuse.H0_H0 ;  /* 0x20000021ff2a7230 */ /* 0x102fe40000004100 */
[----:B------:R-:W-:-:S02]  /*10b00*/  HADD2.F32 R43, -RZ, R33.H1_H1 ;  /* 0x30000021ff2b7230 */ /* 0x000fc40000004100 */
[----:B------:R-:W-:Y:S02]  /*10b10*/  HADD2.F32 R33, -RZ, R32.H0_H0 ;  /* 0x20000020ff217230 */ /* 0x000fe40000004100 */
[CC--:B------:R-:W-:Y:S01]  /*10b20*/  FMUL.FTZ R62, R42.reuse, R47.reuse ;  /* 0x0000002f2a3e7220 */ /* 0x0c0fe20000410000 */
[-C--:B------:R-:W-:Y:S01]  /*10b30*/  FMUL.FTZ R64, R42, R46.reuse ;  /* 0x0000002e2a407220 */ /* 0x080fe20000410000 */
[----:B------:R-:W-:Y:S02]  /*10b40*/  HADD2.F32 R42, -RZ, R61.H0_H0 ;  /* 0x2000003dff2a7230 */ /* 0x000fe40000004100 */
[----:B------:R-:W-:Y:S01]  /*10b50*/  FFMA.FTZ R62, R37, R46, -R62 ;  /* 0x0000002e253e7223 */ /* 0x000fe2000001083e */
[----:B------:R-:W-:Y:S01]  /*10b60*/  FMUL.FTZ R46, R43, R60 ;  /* 0x0000003c2b2e7220 */ /* 0x000fe20000410000 */
[----:B------:R-:W-:Y:S01]  /*10b70*/  FFMA.FTZ R64, R37, R47, R64 ;  /* 0x0000002f25407223 */ /* 0x000fe20000010040 */
[----:B------:R-:W-:Y:S01]  /*10b80*/  FMUL.FTZ R66, R43, R42 ;  /* 0x0000002a2b427220 */ /* 0x000fe20000410000 */
[----:B------:R-:W-:-:S02]  /*10b90*/  HADD2.F32 R44, -RZ, R34.H0_H0 ;  /* 0x20000022ff2c7230 */ /* 0x000fc40000004100 */
[----:B------:R-:W-:Y:S01]  /*10ba0*/  FFMA.FTZ R43, R29, R42, -R46 ;  /* 0x0000002a1d2b7223 */ /* 0x000fe2000001082e */
[----:B------:R-:W-:Y:S01]  /*10bb0*/  FMUL.FTZ R42, R33, R84 ;  /* 0x00000054212a7220 */ /* 0x000fe20000410000 */
[----:B------:R-:W-:Y:S01]  /*10bc0*/  FFMA.FTZ R47, R29, R60, R66 ;  /* 0x0000003c1d2f7223 */ /* 0x000fe20000010042 */
[----:B------:R-:W-:Y:S02]  /*10bd0*/  HADD2.F32 R37, -RZ, R85.H0_H0 ;  /* 0x20000055ff257230 */ /* 0x000fe40000004100 */
[-C--:B------:R-:W-:Y:S01]  /*10be0*/  FMUL.FTZ R33, R33, R86.reuse ;  /* 0x0000005621217220 */ /* 0x080fe20000410000 */
[----:B------:R-:W-:Y:S02]  /*10bf0*/  HADD2.F32 R29, -RZ, R87.H0_H0 ;  /* 0x20000057ff1d7230 */ /* 0x000fe40000004100 */
[C---:B------:R-:W-:Y:S01]  /*10c00*/  FFMA.FTZ R86, R27.reuse, R86, -R42 ;  /* 0x000000561b567223 */ /* 0x040fe2000001082a */
[----:B------:R-:W-:Y:S02]  /*10c10*/  HADD2.F32 R45, -RZ, R35.H0_H0 ;  /* 0x20000023ff2d7230 */ /* 0x000fe40000004100 */
[----:B------:R-:W-:Y:S01]  /*10c20*/  FFMA.FTZ R84, R27, R84, R33 ;  /* 0x000000541b547223 */ /* 0x000fe20000010021 */
[----:B------:R-:W-:-:S02]  /*10c30*/  HADD2.F32 R46, -RZ, R85.H1_H1 ;  /* 0x30000055ff2e7230 */ /* 0x000fc40000004100 */
[C---:B------:R-:W-:Y:S01]  /*10c40*/  FMUL.FTZ R27, R44.reuse, R37 ;  /* 0x000000252c1b7220 */ /* 0x040fe20000410000 */
[----:B------:R-:W-:Y:S02]  /*10c50*/  HADD2.F32 R39, -RZ, R31.H0_H0 ;  /* 0x2000001fff277230 */ /* 0x000fe40000004100 */
[-C--:B------:R-:W-:Y:S01]  /*10c60*/  FMUL.FTZ R33, R44, R29.reuse ;  /* 0x0000001d2c217220 */ /* 0x080fe20000410000 */
[----:B------:R-:W-:Y:S02]  /*10c70*/  HADD2.F32 R42, -RZ, R87.H1_H1 ;  /* 0x30000057ff2a7230 */ /* 0x000fe40000004100 */
[----:B------:R-:W-:Y:S01]  /*10c80*/  FMUL.FTZ R66, R45, R46 ;  /* 0x0000002e2d427220 */ /* 0x000fe20000410000 */
[----:B------:R-:W-:Y:S02]  /*10c90*/  HADD2.F32 R35, -RZ, R35.H1_H1 ;  /* 0x30000023ff237230 */ /* 0x000fe40000004100 */
[----:B------:R-:W-:Y:S01]  /*10ca0*/  FFMA.FTZ R61, R38, R29, -R27 ;  /* 0x0000001d263d7223 */ /* 0x000fe2000001081b */
[----:B------:R-:W-:-:S02]  /*10cb0*/  HADD2.F32 R60, -RZ, R63.H0_H0 ;  /* 0x2000003fff3c7230 */ /* 0x000fc40000004100 */
[-C--:B------:R-:W-:Y:S01]  /*10cc0*/  FMUL.FTZ R45, R45, R42.reuse ;  /* 0x0000002a2d2d7220 */ /* 0x080fe20000410000 */
[----:B------:R-:W-:Y:S02]  /*10cd0*/  HADD2.F32 R44, -RZ, R65.H0_H0 ;  /* 0x20000041ff2c7230 */ /* 0x000fe40000004100 */
[----:B------:R-:W-:Y:S01]  /*10ce0*/  FFMA.FTZ R38, R38, R37, R33 ;  /* 0x0000002526267223 */ /* 0x000fe20000010021 */
[----:B------:R-:W-:Y:S02]  /*10cf0*/  HADD2.F32 R31, -RZ, R31.H1_H1 ;  /* 0x3000001fff1f7230 */ /* 0x000fe40000004100 */
[----:B------:R-:W-:Y:S01]  /*10d00*/  FFMA.FTZ R66, R39, R42, -R66 ;  /* 0x0000002a27427223 */ /* 0x000fe20000010842 */
[----:B------:R-:W-:Y:S02]  /*10d10*/  HADD2.F32 R32, -RZ, R32.H1_H1 ;  /* 0x30000020ff207230 */ /* 0x000fe40000004100 */
[----:B------:R-:W-:Y:S01]  /*10d20*/  FMUL.FTZ R78, R35, R60 ;  /* 0x0000003c234e7220 */ /* 0x000fe20000410000 */
[----:B------:R-:W-:-:S02]  /*10d30*/  HADD2.F32 R34, -RZ, R34.H1_H1 ;  /* 0x30000022ff227230 */ /* 0x000fc40000004100 */
[----:B------:R-:W-:Y:S01]  /*10d40*/  FMUL.FTZ R42, R35, R44 ;  /* 0x0000002c232a7220 */ /* 0x000fe20000410000 */
[----:B------:R-:W-:Y:S02]  /*10d50*/  HADD2.F32 R29, -RZ, R36.H0_H0 ;  /* 0x20000024ff1d7230 */ /* 0x000fe40000004100 */
[----:B------:R-:W-:Y:S01]  /*10d60*/  FFMA.FTZ R45, R39, R46, R45 ;  /* 0x0000002e272d7223 */ /* 0x000fe2000001002d */
[----:B------:R-:W-:Y:S02]  /*10d70*/  HADD2.F32 R33, -RZ, R26.H0_H0 ;  /* 0x2000001aff217230 */ /* 0x000fe40000004100 */
[C---:B------:R-:W-:Y:S01]  /*10d80*/  FFMA.FTZ R63, R31.reuse, R44, -R78 ;  /* 0x0000002c1f3f7223 */ /* 0x040fe2000001084e */
[----:B------:R-:W-:Y:S02]  /*10d90*/  HADD2.F32 R27, -RZ, R24.H0_H0 ;  /* 0x20000018ff1b7230 */ /* 0x000fe40000004100 */
[----:B------:R-:W-:Y:S01]  /*10da0*/  FFMA.FTZ R42, R31, R60, R42 ;  /* 0x0000003c1f2a7223 */ /* 0x000fe2000001002a */
[----:B------:R-:W-:-:S02]  /*10db0*/  HADD2.F32 R28, -RZ, R28.H1_H1 ;  /* 0x3000001cff1c7230 */ /* 0x000fc40000004100 */
        /* <DEDUP_REMOVED lines=19> */
.L_x_5897:
[----:B------:R-:W-:Y:S05]  /*10ef0*/  BSYNC B1 ;  /* 0x0000000000017941 */ /* 0x000fea0003800000 */
.L_x_5896:
        /* <DEDUP_REMOVED lines=10> */
[----:B------:R-:W-:Y:S01]  /*10fa0*/  LEA.HI R73, R33, R73, RZ, 0x1d ;  /* 0x0000004921497211 */ /* 0x000fe200078fe8ff */
[----:B---3--:R-:W-:Y:S01]  /*10fb0*/  HADD2.F32 R40, -RZ, R90.H1_H1 ;  /* 0x3000005aff287230 */ /* 0x008fe20000004100 */
        /* <DEDUP_REMOVED lines=8> */
[----:B------:R-:W-:-:S02]  /*11040*/  LOP3.LUT R28, R221, R28, R62, 0xf6, !PT ;  /* 0x0000001cdd1c7212 */ /* 0x000fc400078ef63e */
[----:B------:R-:W-:Y:S01]  /*11050*/  LOP3.LUT R24, R217, 0x38, R24, 0xf8, !PT ;  /* 0x00000038d9187812 */ /* 0x000fe200078ef818 */
[----:B------:R-:W-:Y:S01]  /*11060*/  IMAD.SHL.U32 R26, R26, 0x400, RZ ;  /* 0x000004001a1a7824 */ /* 0x000fe200078e00ff */
[----:B------:R-:W-:Y:S02]  /*11070*/  SHF.R.U32.HI R39, RZ, 0x10, R5 ;  /* 0x00000010ff277819 */ /* 0x000fe40000011605 */
[----:B------:R-:W-:Y:S02]  /*11080*/  LEA R32, R28, UR4, 0x1 ;  /* 0x000000041c207c11 */ /* 0x000fe4000f8e08ff */
[----:B------:R-:W-:Y:S01]  /*11090*/  LOP3.LUT R28, R24, R62, RZ, 0x3c, !PT ;  /* 0x0000003e181c7212 */ /* 0x000fe200078e3cff */
[----:B------:R-:W-:Y:S01]  /*110a0*/  HADD2.F32 R39, -RZ, R39.H0_H0 ;  /* 0x20000027ff277230 */ /* 0x000fe20000004100 */
[----:B------:R-:W-:Y:S02]  /*110b0*/  LOP3.LUT R29, R26, 0x7fffe000, RZ, 0xc0, !PT ;  /* 0x7fffe0001a1d7812 */ /* 0x000fe400078ec0ff */
[----:B------:R-:W1:Y:S01]  /*110c0*/  LDS.128 R24, [R32] ;  /* 0x0000000020187984 */ /* 0x000e620000000c00 */
[----:B0-----:R-:W-:-:S02]  /*110d0*/  SHF.R.U64 R61, R48, 0x10, R49 ;  /* 0x00000010303d7819 */ /* 0x001fc40000001231 */
[----:B------:R-:W-:Y:S02]  /*110e0*/  IADD3 R29, R28, R29, R221 ;  /* 0x0000001d1c1d7210 */ /* 0x000fe40007ffe0dd */
[----:B------:R-:W-:Y:S02]  /*110f0*/  SHF.R.U32.HI R48, RZ, 0x10, R49 ;  /* 0x00000010ff307819 */ /* 0x000fe40000011631 */
[----:B------:R-:W-:Y:S01]  /*11100*/  SHF.R.U64 R49, R4, 0x10, R5 ;  /* 0x0000001004317819 */ /* 0x000fe20000001205 */
[----:B------:R-:W-:Y:S01]  /*11110*/  IMAD R34, R29, 0x2, R16 ;  /* 0x000000021d227824 */ /* 0x000fe200078e0210 */
[--C-:B------:R-:W-:Y:S02]  /*11120*/  SHF.R.U64 R60, R50, 0x10, R51.reuse ;  /* 0x00000010323c7819 */ /* 0x100fe40000001233 */
[----:B------:R-:W-:Y:S02]  /*11130*/  SHF.R.U32.HI R50, RZ, 0x10, R51 ;  /* 0x00000010ff327819 */ /* 0x000fe40000011633 */
[----:B------:R-:W0:Y:S01]  /*11140*/  LDS.128 R28, [R34+0x15400] ;  /* 0x01540000221c7984 */ /* 0x000e220000000c00 */
        /* <DEDUP_REMOVED lines=8> */
[----:B------:R-:W-:Y:S02]  /*111d0*/  HADD2.F32 R24, -RZ, R24.H1_H1 ;  /* 0x30000018ff187230 */ /* 0x000fe40000004100 */
[--C-:B0-----:R-:W-:Y:S02]  /*111e0*/  HADD2.F32 R35, -RZ, R29.reuse.H0_H0 ;  /* 0x2000001dff237230 */ /* 0x101fe40000004100 */
[----:B------:R-:W-:Y:S02]  /*111f0*/  HADD2.F32 R36, -RZ, R29.H1_H1 ;  /* 0x3000001dff247230 */ /* 0x000fe40000004100 */
[----:B------:R-:W-:Y:S02]  /*11200*/  HADD2.F32 R29, -RZ, R28.H0_H0 ;  /* 0x2000001cff1d7230 */ /* 0x000fe40000004100 */
[C---:B------:R-:W-:Y:S01]  /*11210*/  FMUL.FTZ R44, R35.reuse, R42 ;  /* 0x0000002a232c7220 */ /* 0x040fe20000410000 */
[----:B------:R-:W-:Y:S01]  /*11220*/  FMUL.FTZ R46, R35, R40 ;  /* 0x00000028232e7220 */ /* 0x000fe20000410000 */
[----:B------:R-:W-:-:S02]  /*11230*/  HADD2.F32 R35, -RZ, R48.H0_H0 ;  /* 0x20000030ff237230 */ /* 0x000fc40000004100 */
[C---:B------:R-:W-:Y:S01]  /*11240*/  FFMA.FTZ R44, R5.reuse, R40, -R44 ;  /* 0x00000028052c7223 */ /* 0x040fe2000001082c */
[----:B------:R-:W-:Y:S01]  /*11250*/  FFMA.FTZ R46, R5, R42, R46 ;  /* 0x0000002a052e7223 */ /* 0x000fe2000001002e */
[C---:B------:R-:W-:Y:S01]  /*11260*/  FMUL.FTZ R40, R36.reuse, R39 ;  /* 0x0000002724287220 */ /* 0x040fe20000410000 */
[C---:B------:R-:W-:Y:S01]  /*11270*/  FMUL.FTZ R5, R29.reuse, R88 ;  /* 0x000000581d057220 */ /* 0x040fe20000410000 */
[-C--:B------:R-:W-:Y:S01]  /*11280*/  FMUL.FTZ R29, R29, R90.reuse ;  /* 0x0000005a1d1d7220 */ /* 0x080fe20000410000 */
[-C--:B------:R-:W-:Y:S01]  /*11290*/  FMUL.FTZ R36, R36, R35.reuse ;  /* 0x0000002324247220 */ /* 0x080fe20000410000 */
[C---:B------:R-:W-:Y:S01]  /*112a0*/  FFMA.FTZ R41, R25.reuse, R35, -R40 ;  /* 0x0000002319297223 */ /* 0x040fe20000010828 */
[----:B------:R-:W-:Y:S01]  /*112b0*/  FFMA.FTZ R90, R4, R90, -R5 ;  /* 0x0000005a045a7223 */ /* 0x000fe20000010805 */
[----:B------:R-:W-:Y:S02]  /*112c0*/  HADD2.F32 R37, -RZ, R30.H0_H0 ;  /* 0x2000001eff257230 */ /* 0x000fe40000004100 */
[----:B------:R-:W-:Y:S01]  /*112d0*/  FFMA.FTZ R39, R25, R39, R36 ;  /* 0x0000002719277223 */ /* 0x000fe20000010024 */
[----:B------:R-:W-:-:S02]  /*112e0*/  HADD2.F32 R35, -RZ, R89.H0_H0 ;  /* 0x20000059ff237230 */ /* 0x000fc40000004100 */
[----:B------:R-:W-:Y:S01]  /*112f0*/  FFMA.FTZ R88, R4, R88, R29 ;  /* 0x0000005804587223 */ /* 0x000fe2000001001d */
[----:B------:R-:W-:Y:S02]  /*11300*/  HADD2.F32 R5, -RZ, R91.H0_H0 ;  /* 0x2000005bff057230 */ /* 0x000fe40000004100 */
[----:B------:R-:W-:Y:S02]  /*11310*/  HADD2.F32 R38, -RZ, R31.H0_H0 ;  /* 0x2000001fff267230 */ /* 0x000fe40000004100 */
[C---:B------:R-:W-:Y:S01]  /*11320*/  FMUL.FTZ R25, R37.reuse, R35 ;  /* 0x0000002325197220 */ /* 0x040fe20000410000 */
[----:B------:R-:W-:Y:S02]  /*11330*/  HADD2.F32 R91, -RZ, R91.H1_H1 ;  /* 0x3000005bff5b7230 */ /* 0x000fe40000004100 */
[-C--:B------:R-:W-:Y:S01]  /*11340*/  FMUL.FTZ R29, R37, R5.reuse ;  /* 0x00000005251d7220 */ /* 0x080fe20000410000 */
[----:B------:R-:W-:Y:S02]  /*11350*/  HADD2.F32 R89, -RZ, R89.H1_H1 ;  /* 0x30000059ff597230 */ /* 0x000fe40000004100 */
[----:B------:R-:W-:Y:S01]  /*11360*/  FFMA.FTZ R37, R6, R5, -R25 ;  /* 0x0000000506257223 */ /* 0x000fe20000010819 */
[----:B------:R-:W-:-:S02]  /*11370*/  HADD2.F32 R31, -RZ, R31.H1_H1 ;  /* 0x3000001fff1f7230 */ /* 0x000fc40000004100 */
[C---:B------:R-:W-:Y:S01]  /*11380*/  FMUL.FTZ R42, R38.reuse, R91 ;  /* 0x0000005b262a7220 */ /* 0x040fe20000410000 */
[----:B------:R-:W-:Y:S02]  /*11390*/  HADD2.F32 R36, -RZ, R43.H0_H0 ;  /* 0x2000002bff247230 */ /* 0x000fe40000004100 */
[----:B------:R-:W-:Y:S01]  /*113a0*/  FMUL.FTZ R40, R38, R89 ;  /* 0x0000005926287220 */ /* 0x000fe20000410000 */
[----:B------:R-:W-:Y:S02]  /*113b0*/  HADD2.F32 R4, -RZ, R50.H0_H0 ;  /* 0x20000032ff047230 */ /* 0x000fe40000004100 */
[----:B------:R-:W-:Y:S01]  /*113c0*/  FFMA.FTZ R38, R6, R35, R29 ;  /* 0x0000002306267223 */ /* 0x000fe2000001001d */
[----:B------:R-:W-:Y:S02]  /*113d0*/  HADD2.F32 R28, -RZ, R28.H1_H1 ;  /* 0x3000001cff1c7230 */ /* 0x000fe40000004100 */
[----:B------:R-:W-:Y:S01]  /*113e0*/  FMUL.FTZ R6, R31, R36 ;  /* 0x000000241f067220 */ /* 0x000fe20000410000 */
[----:B------:R-:W-:-:S02]  /*113f0*/  HADD2.F32 R30, -RZ, R30.H1_H1 ;  /* 0x3000001eff1e7230 */ /* 0x000fc40000004100 */
[C---:B------:R-:W-:Y:S01]  /*11400*/  FFMA.FTZ R40, R7.reuse, R91, -R40 ;  /* 0x0000005b07287223 */ /* 0x040fe20000010828 */
[----:B------:R-:W-:Y:S01]  /*11410*/  FFMA.FTZ R42, R7, R89, R42 ;  /* 0x00000059072a7223 */ /* 0x000fe2000001002a */
[-C--:B------:R-:W-:Y:S01]  /*11420*/  FMUL.FTZ R48, R31, R4.reuse ;  /* 0x000000041f307220 */ /* 0x080fe20000410000 */
[----:B------:R-:W-:Y:S02]  /*11430*/  HADD2.F32 R25, -RZ, R49.H0_H0 ;  /* 0x20000031ff197230 */ /* 0x000fe40000004100 */
[C---:B------:R-:W-:Y:S01]  /*11440*/  FFMA.FTZ R45, R27.reuse, R4, -R6 ;  /* 0x000000041b2d7223 */ /* 0x040fe20000010806 */
[----:B------:R-:W-:Y:S02]  /*11450*/  HADD2.F32 R29, -RZ, R47.H0_H0 ;  /* 0x2000002fff1d7230 */ /* 0x000fe40000004100 */
[----:B------:R-:W-:Y:S01]  /*11460*/  FFMA.FTZ R47, R27, R36, R48 ;  /* 0x000000241b2f7223 */ /* 0x000fe20000010030 */
[----:B------:R-:W-:Y:S02]  /*11470*/  HADD2.F32 R5, -RZ, R61.H0_H0 ;  /* 0x2000003dff057230 */ /* 0x000fe40000004100 */
[----:B------:R-:W-:Y:S01]  /*11480*/  FMUL.FTZ R27, R28, R25 ;  /* 0x000000191c1b7220 */ /* 0x000fe20000410000 */
[----:B------:R-:W-:-:S02]  /*11490*/  HADD2.F32 R7, -RZ, R60.H0_H0 ;  /* 0x2000003cff077230 */ /* 0x000fc40000004100 */
[----:B------:R-:W-:Y:S01]  /*114a0*/  FMUL.FTZ R43, R30, R29 ;  /* 0x0000001d1e2b7220 */ /* 0x000fe20000410000 */
[----:B------:R-:W-:Y:S02]  /*114b0*/  HADD2.F32 R26, -RZ, R26.H1_H1 ;  /* 0x3000001aff1a7230 */ /* 0x000fe40000004100 */
[-C--:B------:R-:W-:Y:S01]  /*114c0*/  FMUL.FTZ R28, R28, R5.reuse ;  /* 0x000000051c1c7220 */ /* 0x080fe20000410000 */
[----:B------:R-:W-:Y:S01]  /*114d0*/  FFMA.FTZ R31, R24, R5, -R27 ;  /* 0x00000005181f7223 */ /* 0x000fe2000001081b */
[-C--:B------:R-:W-:Y:S01]  /*114e0*/  FMUL.FTZ R30, R30, R7.reuse ;  /* 0x000000071e1e7220 */ /* 0x080fe20000410000 */
        /* <DEDUP_REMOVED lines=13> */
.L_x_5903:
[----:B------:R-:W-:Y:S05]  /*115c0*/  BSYNC B1 ;  /* 0x0000000000017941 */ /* 0x000fea0003800000 */
.L_x_5902:
[----:B------:R-:W-:Y:S04]  /*115d0*/  BSSY B1, `(.L_x_5904) ;  /* 0x0000068000017945 */ /* 0x000fe80003800000 */
[----:B------:R-:W-:Y:S05]  /*115e0*/  @P1 BRA `(.L_x_5905) ;  /* 0x0000000400981947 */ /* 0x000fea0003800000 */
[----:B------:R-:W-:Y:S01]  /*115f0*/  LEA.HI R72, R33, R72, RZ, 0x1d ;  /* 0x0000004821487211 */ /* 0x000fe200078fe8ff */
[----:B------:R-:W-:Y:S01]  /*11600*/  HADD2.F32 R35, -RZ, R82.H1_H1 ;  /* 0x30000052ff237230 */ /* 0x000fe20000004100 */
[----:B------:R-:W-:Y:S01]  /*11610*/  LEA.HI R21, R21, R206, RZ, 0x6 ;  /* 0x000000ce15157211 */ /* 0x000fe200078f30ff */
[--C-:B------:R-:W-:Y:S01]  /*11620*/  HADD2.F32 R37, -RZ, R80.reuse.H1_H1 ;  /* 0x30000050ff257230 */ /* 0x100fe20000004100 */
[----:B-1----:R-:W-:Y:S01]  /*11630*/  SHF.R.S32.HI R5, RZ, 0x1f, R72 ;  /* 0x0000001fff057819 */ /* 0x002fe20000011448 */
[----:B------:R-:W-:Y:S01]  /*11640*/  HADD2.F32 R80, -RZ, R80.H0_H0 ;  /* 0x20000050ff507230 */ /* 0x000fe20000004100 */
[----:B------:R-:W-:Y:S01]  /*11650*/  SHF.L.U32 R4, R72, 0x3, RZ ;  /* 0x0000000348047819 */ /* 0x000fe200000006ff */
[----:B------:R-:W-:Y:S01]  /*11660*/  IMAD.SHL.U32 R21, R21, 0x80, RZ ;  /* 0x0000008015157824 */ /* 0x000fe200078e00ff */
[----:B------:R-:W-:Y:S01]  /*11670*/  LEA.HI R5, R5, R72, RZ, 0x3 ;  /* 0x0000004805057211 */ /* 0x000fe200078f18ff */
[----:B------:R-:W-:Y:S01]  /*11680*/  HADD2.F32 R82, -RZ, R82.H0_H0 ;  /* 0x20000052ff527230 */ /* 0x000fe20000004100 */
[----:B------:R-:W-:-:S02]  /*11690*/  LOP3.LUT R4, R217, 0x38, R4, 0xf8, !PT ;  /* 0x00000038d9047812 */ /* 0x000fc400078ef804 */
[----:B------:R-:W-:Y:S01]  /*116a0*/  LOP3.LUT R6, R21, 0xffffe000, RZ, 0xc0, !PT ;  /* 0xffffe00015067812 */ /* 0x000fe200078ec0ff */
[----:B------:R-:W-:Y:S01]  /*116b0*/  IMAD.SHL.U32 R5, R5, 0x400, RZ ;  /* 0x0000040005057824 */ /* 0x000fe200078e00ff */
[----:B---3--:R-:W-:Y:S02]  /*116c0*/  LOP3.LUT R24, R4, R62, RZ, 0x3c, !PT ;  /* 0x0000003e04187212 */ /* 0x008fe400078e3cff */
[----:B-----5:R-:W-:Y:S02]  /*116d0*/  R2UR UR4, R63 ;  /* 0x000000003f0472ca */ /* 0x020fe400000e0000 */
[----:B------:R-:W-:Y:S02]  /*116e0*/  LOP3.LUT R21, R5, 0x7fffe000, RZ, 0xc0, !PT ;  /* 0x7fffe00005157812 */ /* 0x000fe400078ec0ff */
[----:B------:R-:W-:Y:S02]  /*116f0*/  LOP3.LUT R69, R217, 0x38, R69, 0xf8, !PT ;  /* 0x00000038d9457812 */ /* 0x000fe400078ef845 */
[----:B------:R-:W-:-:S02]  /*11700*/  IADD3 R21, R24, R21, R221 ;  /* 0x0000001518157210 */ /* 0x000fc40007ffe0dd */
[----:B------:R-:W-:Y:S02]  /*11710*/  LOP3.LUT R69, R69, R62, RZ, 0x3c, !PT ;  /* 0x0000003e45457212 */ /* 0x000fe400078e3cff */
[----:B------:R-:W-:Y:S01]  /*11720*/  SHF.R.U64 R45, R52, 0x10, R53 ;  /* 0x00000010342d7819 */ /* 0x000fe20000001235 */
[----:B------:R-:W-:Y:S01]  /*11730*/  IMAD R21, R21, 0x2, R16 ;  /* 0x0000000215157824 */ /* 0x000fe200078e0210 */
[----:B------:R-:W-:Y:S02]  /*11740*/  IADD3 R6, R69, R6, R221 ;  /* 0x0000000645067210 */ /* 0x000fe40007ffe0dd */
[----:B------:R-:W-:Y:S02]  /*11750*/  SHF.R.U32.HI R52, RZ, 0x10, R53 ;  /* 0x00000010ff347819 */ /* 0x000fe40000011635 */
[----:B------:R-:W1:Y:S01]  /*11760*/  LDS.128 R24, [R21+0x15400] ;  /* 0x0154000015187984 */ /* 0x000e620000000c00 */
[----:B------:R-:W-:Y:S02]  /*11770*/  LEA R46, R6, UR4, 0x1 ;  /* 0x00000004062e7c11 */ /* 0x000fe4000f8e08ff */
[----:B------:R-:W-:-:S02]  /*11780*/  SHF.R.U32.HI R32, RZ, 0x10, R9 ;  /* 0x00000010ff207819 */ /* 0x000fc40000011609 */
[----:B------:R-:W-:Y:S01]  /*11790*/  SHF.R.U64 R43, R8, 0x10, R9 ;  /* 0x00000010082b7819 */ /* 0x000fe20000001209 */
[----:B------:R-:W2:Y:S01]  /*117a0*/  LDS.128 R4, [R46] ;  /* 0x000000002e047984 */ /* 0x000ea20000000c00 */
[----:B------:R-:W-:Y:S01]  /*117b0*/  SHF.R.U32.HI R38, RZ, 0x10, R11 ;  /* 0x00000010ff267819 */ /* 0x000fe2000001160b */
[----:B------:R-:W-:Y:S01]  /*117c0*/  HADD2.F32 R32, -RZ, R32.H0_H0 ;  /* 0x20000020ff207230 */ /* 0x000fe20000004100 */
[--C-:B------:R-:W-:Y:S02]  /*117d0*/  SHF.R.U64 R44, R54, 0x10, R55.reuse ;  /* 0x00000010362c7819 */ /* 0x100fe40000001237 */
[----:B------:R-:W-:Y:S02]  /*117e0*/  SHF.R.U32.HI R54, RZ, 0x10, R55 ;  /* 0x00000010ff367819 */ /* 0x000fe40000011637 */
[----:B------:R-:W-:Y:S01]  /*117f0*/  SHF.R.U64 R42, R10, 0x10, R11 ;  /* 0x000000100a2a7819 */ /* 0x000fe2000000120b */
[--C-:B-1----:R-:W-:Y:S02]  /*11800*/  HADD2.F32 R28, -RZ, R25.reuse.H0_H0 ;  /* 0x20000019ff1c7230 */ /* 0x102fe40000004100 */
[----:B------:R-:W-:-:S02]  /*11810*/  HADD2.F32 R29, -RZ, R25.H1_H1 ;  /* 0x30000019ff1d7230 */ /* 0x000fc40000004100 */
[----:B------:R-:W-:Y:S02]  /*11820*/  HADD2.F32 R25, -RZ, R24.H0_H0 ;  /* 0x20000018ff197230 */ /* 0x000fe40000004100 */
[C---:B------:R-:W-:Y:S01]  /*11830*/  FMUL.FTZ R39, R28.reuse, R37 ;  /* 0x000000251c277220 */ /* 0x040fe20000410000 */
[----:B------:R-:W-:Y:S01]  /*11840*/  FMUL.FTZ R41, R28, R35 ;  /* 0x000000231c297220 */ /* 0x000fe20000410000 */
[----:B------:R-:W-:Y:S02]  /*11850*/  HADD2.F32 R28, -RZ, R52.H0_H0 ;  /* 0x20000034ff1c7230 */ /* 0x000fe40000004100 */
[C---:B------:R-:W-:Y:S01]  /*11860*/  FMUL.FTZ R34, R29.reuse, R32 ;  /* 0x000000201d227220 */ /* 0x040fe20000410000 */
[--C-:B--2---:R-:W-:Y:S02]  /*11870*/  HADD2.F32 R8, -RZ, R5.reuse.H0_H0 ;  /* 0x20000005ff087230 */ /* 0x104fe40000004100 */
[----:B------:R-:W-:Y:S02]  /*11880*/  HADD2.F32 R9, -RZ, R5.H1_H1 ;  /* 0x30000005ff097230 */ /* 0x000fe40000004100 */
[----:B------:R-:W-:Y:S01]  /*11890*/  FMUL.FTZ R36, R29, R28 ;  /* 0x0000001c1d247220 */ /* 0x000fe20000410000 */
[----:B------:R-:W-:-:S02]  /*118a0*/  HADD2.F32 R5, -RZ, R4.H0_H0 ;  /* 0x20000004ff057230 */ /* 0x000fc40000004100 */
[C---:B------:R-:W-:Y:S01]  /*118b0*/  FFMA.FTZ R39, R8.reuse, R35, -R39 ;  /* 0x0000002308277223 */ /* 0x040fe20000010827 */
[----:B------:R-:W-:Y:S01]  /*118c0*/  FFMA.FTZ R41, R8, R37, R41 ;  /* 0x0000002508297223 */ /* 0x000fe20000010029 */
[----:B------:R-:W-:Y:S01]  /*118d0*/  FMUL.FTZ R8, R25, R80 ;  /* 0x0000005019087220 */ /* 0x000fe20000410000 */
[C---:B------:R-:W-:Y:S01]  /*118e0*/  FFMA.FTZ R34, R9.reuse, R28, -R34 ;  /* 0x0000001c09227223 */ /* 0x040fe20000010822 */
[----:B------:R-:W-:Y:S01]  /*118f0*/  FFMA.FTZ R36, R9, R32, R36 ;  /* 0x0000002009247223 */ /* 0x000fe20000010024 */
[----:B------:R-:W-:Y:S02]  /*11900*/  HADD2.F32 R30, -RZ, R26.H0_H0 ;  /* 0x2000001aff1e7230 */ /* 0x000fe40000004100 */
[-C--:B------:R-:W-:Y:S01]  /*11910*/  FMUL.FTZ R25, R25, R82.reuse ;  /* 0x0000005219197220 */ /* 0x080fe20000410000 */
[----:B------:R-:W-:Y:S02]  /*11920*/  HADD2.F32 R29, -RZ, R81.H0_H0 ;  /* 0x20000051ff1d7230 */ /* 0x000fe40000004100 */
[----:B------:R-:W-:Y:S01]  /*11930*/  FFMA.FTZ R82, R5, R82, -R8 ;  /* 0x0000005205527223 */ /* 0x000fe20000010808 */
[----:B------:R-:W-:-:S02]  /*11940*/  HADD2.F32 R9, -RZ, R83.H0_H0 ;  /* 0x20000053ff097230 */ /* 0x000fc40000004100 */
[----:B------:R-:W-:Y:S01]  /*11950*/  FFMA.FTZ R80, R5, R80, R25 ;  /* 0x0000005005507223 */ /* 0x000fe20000010019 */
[----:B------:R-:W-:Y:S02]  /*11960*/  HADD2.F32 R31, -RZ, R27.H0_H0 ;  /* 0x2000001bff1f7230 */ /* 0x000fe40000004100 */
[C---:B------:R-:W-:Y:S01]  /*11970*/  FMUL.FTZ R5, R30.reuse, R29 ;  /* 0x0000001d1e057220 */ /* 0x040fe20000410000 */
[----:B------:R-:W-:Y:S02]  /*11980*/  HADD2.F32 R32, -RZ, R81.H1_H1 ;  /* 0x30000051ff207230 */ /* 0x000fe40000004100 */
[----:B------:R-:W-:Y:S01]  /*11990*/  FMUL.FTZ R25, R30, R9 ;  /* 0x000000091e197220 */ /* 0x000fe20000410000 */
[----:B------:R-:W-:Y:S02]  /*119a0*/  HADD2.F32 R8, -RZ, R83.H1_H1 ;  /* 0x30000053ff087230 */ /* 0x000fe40000004100 */
[----:B------:R-:W-:Y:S02]  /*119b0*/  HADD2.F32 R30, -RZ, R38.H0_H0 ;  /* 0x20000026ff1e7230 */ /* 0x000fe40000004100 */
[----:B------:R-:W-:Y:S01]  /*119c0*/  FMUL.FTZ R38, R31, R32 ;  /* 0x000000201f267220 */ /* 0x000fe20000410000 */
[----:B------:R-:W-:-:S02]  /*119d0*/  HADD2.F32 R11, -RZ, R7.H0_H0 ;  /* 0x20000007ff0b7230 */ /* 0x000fc40000004100 */
[-C--:B------:R-:W-:Y:S01]  /*119e0*/  FMUL.FTZ R31, R31, R8.reuse ;  /* 0x000000081f1f7220 */ /* 0x080fe20000410000 */
[----:B------:R-:W-:Y:S02]  /*119f0*/  HADD2.F32 R10, -RZ, R6.H0_H0 ;  /* 0x20000006ff0a7230 */ /* 0x000fe40000004100 */
[----:B------:R-:W-:Y:S02]  /*11a00*/  HADD2.F32 R27, -RZ, R27.H1_H1 ;  /* 0x3000001bff1b7230 */ /* 0x000fe40000004100 */
[C---:B------:R-:W-:Y:S01]  /*11a10*/  FFMA.FTZ R38, R11.reuse, R8, -R38 ;  /* 0x000000080b267223 */ /* 0x040fe20000010826 */
[----:B------:R-:W-:Y:S02]  /*11a20*/  HADD2.F32 R28, -RZ, R54.H0_H0 ;  /* 0x20000036ff1c7230 */ /* 0x000fe40000004100 */
[----:B------:R-:W-:Y:S01]  /*11a30*/  FFMA.FTZ R32, R11, R32, R31 ;  /* 0x000000200b207223 */ /* 0x000fe2000001001f */
[----:B------:R-:W-:Y:S02]  /*11a40*/  HADD2.F32 R7, -RZ, R7.H1_H1 ;  /* 0x30000007ff077230 */ /* 0x000fe40000004100 */
[----:B------:R-:W-:Y:S01]  /*11a50*/  FFMA.FTZ R35, R10, R9, -R5 ;  /* 0x000000090a237223 */ /* 0x000fe20000010805 */
[----:B------:R-:W-:-:S02]  /*11a60*/  HADD2.F32 R24, -RZ, R24.H1_H1 ;  /* 0x30000018ff187230 */ /* 0x000fc40000004100 */
[C---:B------:R-:W-:Y:S01]  /*11a70*/  FMUL.FTZ R40, R27.reuse, R30 ;  /* 0x0000001e1b287220 */ /* 0x040fe20000410000 */
[-C--:B------:R-:W-:Y:S01]  /*11a80*/  FMUL.FTZ R8, R27, R28.reuse ;  /* 0x0000001c1b087220 */ /* 0x080fe20000410000 */
[----:B------:R-:W-:Y:S02]  /*11a90*/  HADD2.F32 R11, -RZ, R43.H0_H0 ;  /* 0x2000002bff0b7230 */ /* 0x000fe40000004100 */
[----:B------:R-:W-:Y:S01]  /*11aa0*/  FFMA.FTZ R10, R10, R29, R25 ;  /* 0x0000001d0a0a7223 */ /* 0x000fe20000010019 */
[----:B------:R-:W-:Y:S02]  /*11ab0*/  HADD2.F32 R5, -RZ, R45.H0_H0 ;  /* 0x2000002dff057230 */ /* 0x000fe40000004100 */
[C---:B------:R-:W-:Y:S01]  /*11ac0*/  FFMA.FTZ R37, R7.reuse, R28, -R40 ;  /* 0x0000001c07257223 */ /* 0x040fe20000010828 */
[----:B------:R-:W-:Y:S02]  /*11ad0*/  HADD2.F32 R26, -RZ, R26.H1_H1 ;  /* 0x3000001aff1a7230 */ /* 0x000fe40000004100 */
[----:B------:R-:W-:Y:S01]  /*11ae0*/  FFMA.FTZ R43, R7, R30, R8 ;  /* 0x0000001e072b7223 */ /* 0x000fe20000010008 */
[----:B------:R-:W-:-:S02]  /*11af0*/  HADD2.F32 R25, -RZ, R42.H0_H0 ;  /* 0x2000002aff197230 */ /* 0x000fc40000004100 */
[C---:B------:R-:W-:Y:S01]  /*11b00*/  FMUL.FTZ R7, R24.reuse, R11 ;  /* 0x0000000b18077220 */ /* 0x040fe20000410000 */
[----:B------:R-:W-:Y:S02]  /*11b10*/  HADD2.F32 R9, -RZ, R44.H0_H0 ;  /* 0x2000002cff097230 */ /* 0x000fe40000004100 */
        /* <DEDUP_REMOVED lines=19> */
.L_x_5905:
[----:B------:R-:W-:Y:S05]  /*11c50*/  BSYNC B1 ;  /* 0x0000000000017941 */ /* 0x000fea0003800000 */
.L_x_5904:
[----:B------:R-:W-:Y:S05]  /*11c60*/  @P2 BRA `(.L_x_5877) ;  /* 0x0000000400982947 */ /* 0x000fea0003800000 */
[----:B------:R-:W-:Y:S01]  /*11c70*/  LEA.HI R0, R0, R207, RZ, 0x6 ;  /* 0x000000cf00007211 */ /* 0x000fe200078f30ff */
[----:B-1-3--:R-:W-:Y:S01]  /*11c80*/  HADD2.F32 R25, -RZ, R76.H1_H1 ;  /* 0x3000004cff197230 */ /* 0x00afe20000004100 */
        /* <DEDUP_REMOVED lines=11> */
[----:B-----5:R-:W-:Y:S02]  /*11d40*/  R2UR UR4, R63 ;  /* 0x000000003f0472ca */ /* 0x020fe400000e0000 */
[----:B------:R-:W-:Y:S01]  /*11d50*/  LOP3.LUT R0, R217, 0x38, R0, 0xf8, !PT ;  /* 0x00000038d9007812 */ /* 0x000fe200078ef800 */
[----:B------:R-:W-:Y:S01]  /*11d60*/  IMAD.SHL.U32 R3, R3, 0x400, RZ ;  /* 0x0000040003037824 */ /* 0x000fe200078e00ff */
[----:B------:R-:W-:Y:S02]  /*11d70*/  IADD3 R4, R5, R4, R221 ;  /* 0x0000000405047210 */ /* 0x000fe40007ffe0dd */
[----:B------:R-:W-:Y:S02]  /*11d80*/  LOP3.LUT R0, R0, R62, RZ, 0x3c, !PT ;  /* 0x0000003e00007212 */ /* 0x000fe400078e3cff */
[----:B------:R-:W-:Y:S02]  /*11d90*/  LOP3.LUT R3, R3, 0x7fffe000, RZ, 0xc0, !PT ;  /* 0x7fffe00003037812 */ /* 0x000fe400078ec0ff */
[----:B------:R-:W-:-:S02]  /*11da0*/  SHF.R.U32.HI R27, RZ, 0x10, R13 ;  /* 0x00000010ff1b7819 */ /* 0x000fc4000001160d */
[----:B------:R-:W-:Y:S02]  /*11db0*/  IADD3 R3, R0, R3, R221 ;  /* 0x0000000300037210 */ /* 0x000fe40007ffe0dd */
[----:B------:R-:W-:Y:S01]  /*11dc0*/  LEA R37, R4, UR4, 0x1 ;  /* 0x0000000404257c11 */ /* 0x000fe2000f8e08ff */
[----:B------:R-:W-:Y:S01]  /*11dd0*/  HADD2.F32 R27, -RZ, R27.H0_H0 ;  /* 0x2000001bff1b7230 */ /* 0x000fe20000004100 */
[----:B------:R-:W-:Y:S02]  /*11de0*/  LEA R3, R3, R16, 0x1 ;  /* 0x0000001003037211 */ /* 0x000fe400078e08ff */
[--C-:B------:R-:W-:Y:S01]  /*11df0*/  SHF.R.U64 R33, R14, 0x10, R15.reuse ;  /* 0x000000100e217819 */ /* 0x100fe2000000120f */
[----:B------:R-:W1:Y:S01]  /*11e00*/  LDS.128 R4, [R37] ;  /* 0x0000000025047984 */ /* 0x000e620000000c00 */
[----:B------:R-:W-:Y:S02]  /*11e10*/  SHF.R.U32.HI R32, RZ, 0x10, R15 ;  /* 0x00000010ff207819 */ /* 0x000fe4000001160f */
[--C-:B------:R-:W-:Y:S01]  /*11e20*/  SHF.R.U64 R36, R56, 0x10, R57.reuse ;  /* 0x0000001038247819 */ /* 0x100fe20000001239 */
[----:B------:R-:W2:Y:S01]  /*11e30*/  LDS.128 R8, [R3+0x15400] ;  /* 0x0154000003087984 */ /* 0x000ea20000000c00 */
[----:B------:R-:W-:-:S02]  /*11e40*/  SHF.R.U32.HI R56, RZ, 0x10, R57 ;  /* 0x00000010ff387819 */ /* 0x000fc40000011639 */
[----:B------:R-:W-:Y:S02]  /*11e50*/  SHF.R.U64 R34, R12, 0x10, R13 ;  /* 0x000000100c227819 */ /* 0x000fe4000000120d */
[--C-:B------:R-:W-:Y:S02]  /*11e60*/  SHF.R.U64 R35, R58, 0x10, R59.reuse ;  /* 0x000000103a237819 */ /* 0x100fe4000000123b */
[----:B------:R-:W-:Y:S01]  /*11e70*/  SHF.R.U32.HI R58, RZ, 0x10, R59 ;  /* 0x00000010ff3a7819 */ /* 0x000fe2000001163b */
[--C-:B-1----:R-:W-:Y:S02]  /*11e80*/  HADD2.F32 R12, -RZ, R5.reuse.H0_H0 ;  /* 0x20000005ff0c7230 */ /* 0x102fe40000004100 */
[----:B------:R-:W-:Y:S02]  /*11e90*/  HADD2.F32 R5, -RZ, R5.H1_H1 ;  /* 0x30000005ff057230 */ /* 0x000fe40000004100 */
[--C-:B--2---:R-:W-:Y:S02]  /*11ea0*/  HADD2.F32 R15, -RZ, R9.reuse.H0_H0 ;  /* 0x20000009ff0f7230 */ /* 0x104fe40000004100 */
[----:B------:R-:W-:-:S02]  /*11eb0*/  HADD2.F32 R20, -RZ, R9.H1_H1 ;  /* 0x30000009ff147230 */ /* 0x000fc40000004100 */
[----:B------:R-:W-:Y:S02]  /*11ec0*/  HADD2.F32 R9, -RZ, R8.H0_H0 ;  /* 0x20000008ff097230 */ /* 0x000fe40000004100 */
[CC--:B------:R-:W-:Y:S01]  /*11ed0*/  FMUL.FTZ R29, R15.reuse, R26.reuse ;  /* 0x0000001a0f1d7220 */ /* 0x0c0fe20000410000 */
[----:B------:R-:W-:Y:S01]  /*11ee0*/  FMUL.FTZ R31, R15, R25 ;  /* 0x000000190f1f7220 */ /* 0x000fe20000410000 */
[----:B------:R-:W-:Y:S02]  /*11ef0*/  HADD2.F32 R15, -RZ, R56.H0_H0 ;  /* 0x20000038ff0f7230 */ /* 0x000fe40000004100 */
[----:B------:R-:W-:Y:S01]  /*11f00*/  FMUL.FTZ R28, R20, R27 ;  /* 0x0000001b141c7220 */ /* 0x000fe20000410000 */
[C---:B------:R-:W-:Y:S01]  /*11f10*/  FFMA.FTZ R29, R12.reuse, R25, -R29 ;  /* 0x000000190c1d7223 */ /* 0x040fe2000001081d */
[----:B------:R-:W-:Y:S01]  /*11f20*/  FFMA.FTZ R31, R12, R26, R31 ;  /* 0x0000001a0c1f7223 */ /* 0x000fe2000001001f */
[----:B------:R-:W-:Y:S02]  /*11f30*/  HADD2.F32 R0, -RZ, R4.H0_H0 ;  /* 0x20000004ff007230 */ /* 0x000fe40000004100 */
[-C--:B------:R-:W-:Y:S01]  /*11f40*/  FMUL.FTZ R12, R20, R15.reuse ;  /* 0x0000000f140c7220 */ /* 0x080fe20000410000 */
[----:B------:R-:W-:Y:S01]  /*11f50*/  FFMA.FTZ R28, R5, R15, -R28 ;  /* 0x0000000f051c7223 */ /* 0x000fe2000001081c */
[----:B------:R-:W-:Y:S01]  /*11f60*/  FMUL.FTZ R15, R9, R70 ;  /* 0x00000046090f7220 */ /* 0x000fe20000410000 */
[----:B------:R-:W-:-:S02]  /*11f70*/  HADD2.F32 R21, -RZ, R10.H0_H0 ;  /* 0x2000000aff157230 */ /* 0x000fc40000004100 */
[-C--:B------:R-:W-:Y:S01]  /*11f80*/  FMUL.FTZ R9, R9, R76.reuse ;  /* 0x0000004c09097220 */ /* 0x080fe20000410000 */
        /* <DEDUP_REMOVED lines=52> */
.L_x_5877:
[----:B------:R-:W-:Y:S05]  /*122d0*/  BSYNC B0 ;  /* 0x0000000000007941 */ /* 0x000fea0003800000 */
.L_x_5855:
        /* <DEDUP_REMOVED lines=8> */
.L_x_5853:
[----:B0--3--:R-:W3:Y:S02]  /*12360*/  LDL R0, [R1+0x44] ;  /* 0x0000440001007983 */ /* 0x009ee40000100800 */
[----:B---3--:R-:W-:-:S13]  /*12370*/  R2UR UR4, R0 ;  /* 0x00000000000472ca */ /* 0x008fda00000e0000 */
[----:B------:R-:W-:-:S05]  /*12380*/  IMAD.U32 R0, RZ, RZ, UR4 ;  /* 0x00000004ff007e24 */ /* 0x000fca000f8e00ff */
[----:B------:R-:W-:-:S13]  /*12390*/  ISETP.NE.AND P0, PT, R0, 0x3, PT ;  /* 0x000000030000780c */ /* 0x000fda0003f05270 */
[----:B------:R-:W-:Y:S05]  /*123a0*/  @!P0 BRA `(.L_x_5906) ;  /* 0x0000000000048947 */ /* 0x000fea0003800000 */
[----:B------:R-:W-:Y:S01]  /*123b0*/  BPT.TRAP 0x1 ;  /* 0x000000040000795c */ /* 0x000fe20000300000 */
.L_x_5906:
[----:B------:R-:W-:Y:S01]  /*123c0*/  IMAD R0, R205, 0x8, R16 ;  /* 0x00000008cd007824 */ /* 0x000fe200078e0210 */
[----:B-12-4-:R-:W-:-:S04]  /*123d0*/  SHF.L.U32 R3, R208, 0x1f, RZ ;  /* 0x0000001fd0037819 */ /* 0x016fc800000006ff */
[----:B------:R0:W1:Y:S01]  /*123e0*/  SYNCS.PHASECHK.TRANS64.TRYWAIT P2, [R0+URZ+0x36830], R3 ;  /* 0x03683003000075a7 */ /* 0x000062000804017f */
[----:B------:R-:W-:Y:S05]  /*123f0*/  @!P0 BRA `(.L_x_5907) ;  /* 0x0000000000048947 */ /* 0x000fea0003800000 */
[----:B------:R-:W-:Y:S01]  /*12400*/  BPT.TRAP 0x1 ;  /* 0x000000040000795c */ /* 0x000fe20000300000 */
.L_x_5907:
[----:B------:R-:W2:Y:S02]  /*12410*/  S2R R4, SR_TID.X ;  /* 0x0000000000047919 */ /* 0x000ea40000002100 */
[----:B--2---:R-:W-:-:S04]  /*12420*/  LOP3.LUT R4, R4, 0x7f, RZ, 0xc0, !PT ;  /* 0x0000007f04047812 */ /* 0x004fc800078ec0ff */
[----:B------:R-:W-:Y:S01]  /*12430*/  ISETP.NE.AND P1, PT, R4, RZ, PT ;  /* 0x000000ff0400720c */ /* 0x000fe20003f25270 */
[----:B-1----:R-:W-:-:S12]  /*12440*/  @P2 BRA `(.L_x_5908) ;  /* 0x0000000000082947 */ /* 0x002fd80003800000 */
[----:B------:R-:W1:Y:S02]  /*12450*/  SYNCS.PHASECHK.TRANS64.TRYWAIT P2, [R0+URZ+0x36830], R3 ;  /* 0x03683003000075a7 */ /* 0x000e64000804017f */
[----:B-1----:R-:W-:Y:S05]  /*12460*/  @!P2 BRA `(.L_x_5909) ;  /* 0x000001f00080a947 */ /* 0x002fea0003800000 */
.L_x_5908:
        /* <DEDUP_REMOVED lines=18> */
[----:B------:R-:W-:Y:S01]  /*12590*/  MOV R13, UR5 ;  /* 0x00000005000d7c02 */ /* 0x000fe20008000f00 */
[----:B------:R-:W-:Y:S01]  /*125a0*/  IMAD R4, R205, 0xa80, R222 ;  /* 0x00000a80cd047824 */ /* 0x000fe200078e02de */
[----:B------:R-:W-:Y:S01]  /*125b0*/  R2UR UR23, R9 ;  /* 0x00000000091772ca */ /* 0x000fe200000e0000 */
[----:B------:R-:W-:Y:S01]  /*125c0*/  IMAD.MOV.U32 R11, RZ, RZ, 0x40000040 ;  /* 0x40000040ff0b7424 */ /* 0x000fe200078e00ff */
[----:B------:R-:W-:Y:S01]  /*125d0*/  UMOV UR4, UR24 ;  /* 0x0000001800047c82 */ /* 0x000fe20008000000 */
[C---:B------:R-:W-:Y:S01]  /*125e0*/  VIADD R6, R4.reuse, 0x80 ;  /* 0x0000008004067836 */ /* 0x040fe20000000000 */
[C---:B------:R-:W-:Y:S01]  /*125f0*/  R2UR UR6, R4.reuse ;  /* 0x00000000040672ca */ /* 0x040fe200000e0000 */
[----:B------:R-:W-:Y:S01]  /*12600*/  UMOV UR26, UR4 ;  /* 0x00000004001a7c82 */ /* 0x000fe20008000000 */
[----:B------:R-:W-:Y:S01]  /*12610*/  VIADD R8, R4, 0x100 ;  /* 0x0000010004087836 */ /* 0x000fe20000000000 */
[----:B------:R-:W-:Y:S01]  /*12620*/  UMOV UR16, UR26 ;  /* 0x0000001a00107c82 */ /* 0x000fe20008000000 */
[----:B------:R-:W-:Y:S01]  /*12630*/  R2UR UR18, R6 ;  /* 0x00000000061272ca */ /* 0x000fe200000e0000 */
[----:B------:R-:W-:Y:S01]  /*12640*/  UMOV UR20, UR26 ;  /* 0x0000001a00147c82 */ /* 0x000fe20008000000 */
[----:B------:R-:W-:Y:S01]  /*12650*/  VIADD R6, R4, 0x180 ;  /* 0x0000018004067836 */ /* 0x000fe20000000000 */
[----:B------:R-:W-:Y:S01]  /*12660*/  R2UR UR22, R8 ;  /* 0x00000000081672ca */ /* 0x000fe200000e0000 */
[----:B------:R-:W-:Y:S01]  /*12670*/  IMAD.U32 R12, RZ, RZ, UR4 ;  /* 0x00000004ff0c7e24 */ /* 0x000fe2000f8e00ff */
[----:B------:R-:W-:Y:S01]  /*12680*/  R2UR UR11, R11 ;  /* 0x000000000b0b72ca */ /* 0x000fe200000e0000 */
[----:B------:R-:W-:Y:S01]  /*12690*/  VIADD R10, R4, 0x200 ;  /* 0x00000200040a7836 */ /* 0x000fe20000000000 */
[----:B------:R-:W-:Y:S01]  /*126a0*/  UMOV UR8, UR26 ;  /* 0x0000001a00087c82 */ /* 0x000fe20008000000 */
[----:B------:R-:W-:Y:S01]  /*126b0*/  UMOV UR9, UR27 ;  /* 0x0000001b00097c82 */ /* 0x000fe20008000000 */
[----:B------:R-:W-:Y:S01]  /*126c0*/  HGMMA.64x16x16.F32 R72, gdesc[UR4], RZ, !UPT, gsb0 ;  /* 0x00200000044879f0 */ /* 0x000fe2000c0008ff */
[----:B------:R-:W-:Y:S01]  /*126d0*/  R2UR UR6, R6 ;  /* 0x00000000060672ca */ /* 0x000fe200000e0000 */
[----:B------:R-:W-:Y:S01]  /*126e0*/  UMOV UR4, UR26 ;  /* 0x0000001a00047c82 */ /* 0x000fe20008000000 */
[----:B------:R-:W-:Y:S01]  /*126f0*/  R2UR UR7, R7 ;  /* 0x00000000070772ca */ /* 0x000fe200000e0000 */
[----:B------:R-:W-:Y:S01]  /*12700*/  UMOV UR5, UR27 ;  /* 0x0000001b00057c82 */ /* 0x000fe20008000000 */
[----:B------:R-:W-:Y:S01]  /*12710*/  R2UR UR10, R10 ;  /* 0x000000000a0a72ca */ /* 0x000fe200000e0000 */
[C---:B------:R-:W-:Y:S01]  /*12720*/  VIADD R8, R4.reuse, 0x280 ;  /* 0x0000028004087836 */ /* 0x040fe20000000000 */
[----:B------:R-:W-:Y:S01]  /*12730*/  UMOV UR12, UR26 ;  /* 0x0000001a000c7c82 */ /* 0x000fe20008000000 */
[----:B------:R-:W-:Y:S01]  /*12740*/  IMAD.MOV.U32 R9, RZ, RZ, 0x40000040 ;  /* 0x40000040ff097424 */ /* 0x000fe200078e00ff */
[----:B------:R-:W-:Y:S01]  /*12750*/  UMOV UR13, UR27 ;  /* 0x0000001b000d7c82 */ /* 0x000fe20008000000 */
[----:B------:R-:W-:Y:S01]  /*12760*/  VIADD R6, R4, 0x300 ;  /* 0x0000030004067836 */ /* 0x000fe20000000000 */
[----:B------:R-:W-:Y:S01]  /*12770*/  R2UR UR14, R8 ;  /* 0x00000000080e72ca */ /* 0x000fe200000e0000 */
[----:B------:R-:W-:Y:S01]  /*12780*/  IMAD.MOV.U32 R7, RZ, RZ, 0x40000040 ;  /* 0x40000040ff077424 */ /* 0x000fe200078e00ff */
[----:B------:R-:W-:Y:S01]  /*12790*/  R2UR UR15, R9 ;  /* 0x00000000090f72ca */ /* 0x000fe200000e0000 */
[----:B------:R-:W-:Y:S01]  /*127a0*/  IMAD.MOV.U32 R9, RZ, RZ, 0x40000040 ;  /* 0x40000040ff097424 */ /* 0x000fe200078e00ff */
[C---:B------:R-:W-:Y:S01]  /*127b0*/  IADD3 R8, R4.reuse, 0x2, RZ ;  /* 0x0000000204087810 */ /* 0x040fe20007ffe0ff */
[----:B------:R-:W-:Y:S01]  /*127c0*/  UMOV UR29, 0x40000040 ;  /* 0x40000040001d7882 */ /* 0x000fe20000000000 */
[----:B------:R-:W-:Y:S01]  /*127d0*/  IMAD.MOV.U32 R11, RZ, RZ, 0x40000040 ;  /* 0x40000040ff0b7424 */ /* 0x000fe200078e00ff */
[----:B------:R-:W-:Y:S01]  /*127e0*/  IADD3 R10, R4, 0x102, RZ ;  /* 0x00000102040a7810 */ /* 0x000fe20007ffe0ff */
[----:B------:R0:W-:Y:S01]  /*127f0*/  STL.64 [R1+0x30], R12 ;  /* 0x0000300c01007387 */ /* 0x0001e20000100a00 */
[----:B------:R-:W-:Y:S01]  /*12800*/  R2UR UR30, R8 ;  /* 0x00000000081e72ca */ /* 0x000fe200000e0000 */
[----:B------:R-:W-:Y:S01]  /*12810*/  VIADD R8, R4, 0x182 ;  /* 0x0000018204087836 */ /* 0x000fe20000000000 */
[----:B------:R-:W-:Y:S01]  /*12820*/  R2UR UR31, R9 ;  /* 0x00000000091f72ca */ /* 0x000fe200000e0000 */
[----:B------:R-:W-:Y:S01]  /*12830*/  UIADD3 UR56, UR24, 0x404, URZ ;  /* 0x0000040418387890 */ /* 0x000fe2000fffe03f */
[----:B------:R-:W-:Y:S01]  /*12840*/  MOV R9, 0x40000040 ;  /* 0x4000004000097802 */ /* 0x000fe20000000f00 */
[----:B------:R-:W-:Y:S01]  /*12850*/  UMOV UR57, 0x40000040 ;  /* 0x4000004000397882 */ /* 0x000fe20000000000 */
[----:B------:R-:W-:Y:S01]  /*12860*/  UIADD3 UR52, UR24, 0x406, URZ ;  /* 0x0000040618347890 */ /* 0x000fe2000fffe03f */
[----:B------:R-:W1:Y:S01]  /*12870*/  LDC R3, c[0x0][0x448] ;  /* 0x00011200ff037b82 */ /* 0x000e620000000800 */
[----:B------:R-:W-:Y:S01]  /*12880*/  UMOV UR53, 0x40000040 ;  /* 0x4000004000357882 */ /* 0x000fe20000000000 */
[----:B------:R-:W-:Y:S01]  /*12890*/  UIADD3 UR48, UR24, 0x800, URZ ;  /* 0x0000080018307890 */ /* 0x000fe2000fffe03f */
[----:B------:R-:W-:Y:S01]  /*128a0*/  IMAD.MOV.U32 R5, RZ, RZ, 0x40000040 ;  /* 0x40000040ff057424 */ /* 0x000fe200078e00ff */
[----:B------:R-:W-:Y:S01]  /*128b0*/  UMOV UR49, 0x40000040 ;  /* 0x4000004000317882 */ /* 0x000fe20000000000 */
[----:B0-----:R-:W-:Y:S01]  /*128c0*/  IMAD.U32 R13, RZ, RZ, UR29 ;  /* 0x0000001dff0d7e24 */ /* 0x001fe2000f8e00ff */
        /* <DEDUP_REMOVED lines=16> */
[----:B-1----:R-:W-:Y:S01]  /*129d0*/  ISETP.NE.AND P2, PT, R3, 0x1, PT ;  /* 0x000000010300780c */ /* 0x002fe20003f45270 */
        /* <DEDUP_REMOVED lines=11> */
[----:B-----5:R-:W-:-:S06]  /*12a90*/  WARPGROUP.ARRIVE ;  /* 0x00000000000079c5 */ /* 0x020fcc0000000000 */
[----:B------:R-:W-:Y:S01]  /*12aa0*/  HGMMA.64x16x16.F32 R56, gdesc[UR20], RZ, !UPT, gsb0 ;  /* 0x00200000143879f0 */ /* 0x000fe2000c0008ff */
[----:B------:R-:W-:Y:S01]  /*12ab0*/  R2UR UR22, R10 ;  /* 0x000000000a1672ca */ /* 0x000fe200000e0000 */
[----:B------:R-:W-:Y:S01]  /*12ac0*/  UMOV UR21, UR27 ;  /* 0x0000001b00157c82 */ /* 0x000fe20008000000 */
[----:B------:R-:W-:Y:S01]  /*12ad0*/  R2UR UR23, R11 ;  /* 0x000000000b1772ca */ /* 0x000fe200000e0000 */
[----:B------:R-:W-:Y:S02]  /*12ae0*/  VIADD R10, R4, 0x282 ;  /* 0x00000282040a7836 */ /* 0x000fe40000000000 */
[----:B------:R-:W-:Y:S01]  /*12af0*/  IMAD.MOV.U32 R11, RZ, RZ, 0x40000040 ;  /* 0x40000040ff0b7424 */ /* 0x000fe200078e00ff */
        /* <DEDUP_REMOVED lines=76> */
[----:B------:R-:W-:Y:S02]  /*12fc0*/  VIADD R8, R4, 0x6 ;  /* 0x0000000604087836 */ /* 0x000fe40000000000 */
[----:B------:R-:W-:Y:S01]  /*12fd0*/  IMAD.MOV.U32 R9, RZ, RZ, 0x40000040 ;  /* 0x40000040ff097424 */ /* 0x000fe200078e00ff */
        /* <DEDUP_REMOVED lines=39> */
[----:B------:R-:W-:Y:S01]  /*13250*/  VIADD R8, R4, 0x186 ;  /* 0x0000018604087836 */ /* 0x000fe20000000000 */
[----:B0-----:R-:W-:Y:S01]  /*13260*/  MOV R13, UR29 ;  /* 0x0000001d000d7c02 */ /* 0x001fe20008000f00 */
        /* <DEDUP_REMOVED lines=17> */
[----:B------:R-:W-:Y:S02]  /*13380*/  VIADD R10, R4, 0x286 ;  /* 0x00000286040a7836 */ /* 0x000fe40000000000 */
[----:B------:R-:W-:Y:S01]  /*13390*/  IMAD.MOV.U32 R11, RZ, RZ, 0x40000040 ;  /* 0x40000040ff0b7424 */ /* 0x000fe200078e00ff */
[----:B------:R-:W-:Y:S02]  /*133a0*/  WARPGROUP.DEPBAR.LE gsb0, 0x0 ;  /* 0x00008000000079c5 */ /* 0x000fe40000010000 */
[----:B------:R-:W-:-:S06]  /*133b0*/  WARPGROUP.ARRIVE ;  /* 0x00000000000079c5 */ /* 0x000fcc0000000000 */
[----:B------:R-:W-:Y:S01]  /*133c0*/  HGMMA.64x16x16.F32 R48, gdesc[UR4], R48, gsb0 ;  /* 0x00200000043079f0 */ /* 0x000fe20008000830 */
[----:B------:R-:W-:Y:S01]  /*133d0*/  UIADD3 UR4, UR24, 0x6, URZ ;  /* 0x0000000618047890 */ /* 0x000fe2000fffe03f */
[----:B------:R-:W-:Y:S01]  /*133e0*/  R2UR UR6, R8 ;  /* 0x00000000080672ca */ /* 0x000fe200000e0000 */
[----:B------:R-:W-:Y:S01]  /*133f0*/  UMOV UR5, UR27 ;  /* 0x0000001b00057c82 */ /* 0x000fe20008000000 */
[----:B------:R-:W-:Y:S01]  /*13400*/  R2UR UR7, R9 ;  /* 0x00000000090772ca */ /* 0x000fe200000e0000 */
[----:B------:R-:W-:Y:S01]  /*13410*/  IMAD.MOV.U32 R9, RZ, RZ, 0x40000040 ;  /* 0x40000040ff097424 */ /* 0x000fe200078e00ff */
[----:B------:R-:W-:Y:S02]  /*13420*/  IADD3 R8, R4, 0x380, RZ ;  /* 0x0000038004087810 */ /* 0x000fe40007ffe0ff */
        /* <DEDUP_REMOVED lines=40> */
[----:B------:R-:W-:Y:S01]  /*136b0*/  MOV R9, 0x40000040 ;  /* 0x4000004000097802 */ /* 0x000fe20000000f00 */
        /* <DEDUP_REMOVED lines=99> */
[----:B------:R-:W-:Y:S01]  /*13cf0*/  R2UR UR58, R8 ;  /* 0x00000000083a72ca */ /* 0x000fe200000e0000 */
[----:B------:R-:W-:Y:S01]  /*13d00*/  UMOV UR20, UR26 ;  /* 0x0000001a00147c82 */ /* 0x000fe20008000000 */
[----:B------:R-:W-:Y:S01]  /*13d10*/  UMOV UR4, UR26 ;  /* 0x0000001a00047c82 */ /* 0x000fe20008000000 */
[----:B------:R-:W-:Y:S01]  /*13d20*/  R2UR UR59, R9 ;  /* 0x00000000093b72ca */ /* 0x000fe200000e0000 */
[----:B------:R-:W-:-:S02]  /*13d30*/  VIADD R8, R4, 0x504 ;  /* 0x0000050404087836 */ /* 0x000fc40000000000 */
[----:B------:R-:W-:Y:S02]  /*13d40*/  IMAD.MOV.U32 R9, RZ, RZ, 0x40000040 ;  /* 0x40000040ff097424 */ /* 0x000fe400078e00ff */
[----:B------:R-:W-:-:S05]  /*13d50*/  IMAD.U32 R12, RZ, RZ, UR28 ;  /* 0x0000001cff0c7e24 */ /* 0x000fca000f8e00ff */
[----:B------:R0:W-:Y:S01]  /*13d60*/  STL.64 [R1], R12 ;  /* 0x0000000c01007387 */ /* 0x0001e20000100a00 */
        /* <DEDUP_REMOVED lines=331> */
[----:B------:R-:W-:Y:S01]  /*15220*/  ULDC UR42, c[0x0][0x9d8] ;  /* 0x00027600002a7ab9 */ /* 0x000fe20000000800 */
[----:B------:R-:W-:Y:S01]  /*15230*/  ULDC UR43, c[0x0][0x9d8] ;  /* 0x00027600002b7ab9 */ /* 0x000fe20000000800 */
        /* <DEDUP_REMOVED lines=47> */
[----:B------:R-:W-:Y:S01]  /*15530*/  MOV R7, 0x40000040 ;  /* 0x4000004000077802 */ /* 0x000fe20000000f00 */
[----:B------:R-:W1:Y:S01]  /*15540*/  MUFU.TANH R94, R94 ;  /* 0x0000005e005e7308 */ /* 0x000e620000002400 */
[----:B------:R-:W-:Y:S01]  /*15550*/  FMUL.FTZ R8, R72, UR8 ;  /* 0x0000000848087c20 */ /* 0x000fe20008410000 */
[----:B------:R-:W-:Y:S01]  /*15560*/  FMUL.FTZ R9, R73, UR8 ;  /* 0x0000000849097c20 */ /* 0x000fe20008410000 */
[----:B------:R-:W-:-:S05]  /*15570*/  FMUL.FTZ R11, R77, UR8 ;  /* 0x000000084d0b7c20 */ /* 0x000fca0008410000 */
[----:B------:R-:W2:Y:S08]  /*15580*/  MUFU.TANH R92, R92 ;  /* 0x0000005c005c7308 */ /* 0x000eb00000002400 */
[----:B------:R-:W3:Y:S08]  /*15590*/  MUFU.TANH R78, R78 ;  /* 0x0000004e004e7308 */ /* 0x000ef00000002400 */
[----:B------:R-:W4:Y:S08]  /*155a0*/  MUFU.TANH R79, R79 ;  /* 0x0000004f004f7308 */ /* 0x000f300000002400 */
[----:B------:R-:W-:Y:S08]  /*155b0*/  MUFU.TANH R8, R8 ;  /* 0x0000000800087308 */ /* 0x000ff00000002400 */
[----:B------:R-:W-:Y:S01]  /*155c0*/  MUFU.TANH R9, R9 ;  /* 0x0000000900097308 */ /* 0x000fe20000002400 */
[----:B------:R-:W-:-:S02]  /*155d0*/  WARPGROUP.DEPBAR.LE gsb0, 0x0 ;  /* 0x00008000000079c5 */ /* 0x000fc40000010000 */
[----:B------:R-:W-:Y:S01]  /*155e0*/  WARPGROUP.ARRIVE ;  /* 0x00000000000079c5 */ /* 0x000fe20000000000 */
[----:B0-----:R-:W-:Y:S01]  /*155f0*/  FMUL.FTZ R12, R64, UR8 ;  /* 0x00000008400c7c20 */ /* 0x001fe20008410000 */
[----:B------:R-:W-:Y:S01]  /*15600*/  FMUL.FTZ R66, R66, UR8 ;  /* 0x0000000842427c20 */ /* 0x000fe20008410000 */
[----:B------:R-:W0:Y:S01]  /*15610*/  @P2 LDC R64, c[0x0][0x44c] ;  /* 0x00011300ff402b82 */ /* 0x000e220000000800 */
        /* <DEDUP_REMOVED lines=8> */
[----:B------:R-:W4:Y:S01]  /*156a0*/  MUFU.TANH R66, R66 ;  /* 0x0000004200427308 */ /* 0x000f220000002400 */
[----:B------:R-:W-:-:S02]  /*156b0*/  IMAD.MOV.U32 R7, RZ, RZ, 0x40000040 ;  /* 0x40000040ff077424 */ /* 0x000fc400078e00ff */
[----:B------:R-:W-:Y:S01]  /*156c0*/  FMUL.FTZ R71, R71, UR8 ;  /* 0x0000000847477c20 */ /* 0x000fe20008410000 */
[----:B------:R-:W-:Y:S01]  /*156d0*/  FMUL.FTZ R14, R68, UR8 ;  /* 0x00000008440e7c20 */ /* 0x000fe20008410000 */
[----:B------:R-:W-:Y:S01]  /*156e0*/  FMUL.FTZ R13, R65, UR8 ;  /* 0x00000008410d7c20 */ /* 0x000fe20008410000 */
[----:B------:R-:W-:Y:S02]  /*156f0*/  FMUL.FTZ R15, R69, UR8 ;  /* 0x00000008450f7c20 */ /* 0x000fe40008410000 */
[----:B------:R-:W4:Y:S08]  /*15700*/  MUFU.TANH R67, R67 ;  /* 0x0000004300437308 */ /* 0x000f300000002400 */
[----:B------:R-:W4:Y:S08]  /*15710*/  MUFU.TANH R70, R70 ;  /* 0x0000004600467308 */ /* 0x000f300000002400 */
        /* <DEDUP_REMOVED lines=8> */
[----:B------:R-:W1:Y:S01]  /*157a0*/  @P2 LDC R60, c[0x0][0x450] ;  /* 0x00011400ff3c2b82 */ /* 0x000e620000000800 */
[----:B------:R-:W-:Y:S01]  /*157b0*/  FMUL.FTZ R58, R58, UR8 ;  /* 0x000000083a3a7c20 */ /* 0x000fe20008410000 */
[----:B------:R-:W-:Y:S01]  /*157c0*/  HGMMA.64x16x16.F32 R48, gdesc[UR4], R48, gsb0 ;  /* 0x00200000043079f0 */ /* 0x000fe20008000830 */
[----:B------:R-:W-:Y:S01]  /*157d0*/  R2UR UR6, R6 ;  /* 0x00000000060672ca */ /* 0x000fe200000e0000 */
[----:B------:R-:W-:Y:S01]  /*157e0*/  UMOV UR4, UR36 ;  /* 0x0000002400047c82 */ /* 0x000fe20008000000 */
[----:B------:R-:W-:Y:S01]  /*157f0*/  R2UR UR7, R7 ;  /* 0x00000000070772ca */ /* 0x000fe200000e0000 */
[----:B------:R-:W-:Y:S01]  /*15800*/  UMOV UR5, UR37 ;  /* 0x0000002500057c82 */ /* 0x000fe20008000000 */
[C---:B------:R-:W-:Y:S01]  /*15810*/  VIADD R6, R4.reuse, 0x986 ;  /* 0x0000098604067836 */ /* 0x040fe20000000000 */
[----:B------:R-:W-:Y:S01]  /*15820*/  MOV R7, 0x40000040 ;  /* 0x4000004000077802 */ /* 0x000fe20000000f00 */
[----:B------:R2:W-:Y:S01]  /*15830*/  MUFU.TANH R74, R59 ;  /* 0x0000003b004a7308 */ /* 0x0005e20000002400 */
[----:B------:R-:W-:-:S02]  /*15840*/  VIADD R4, R4, 0xa06 ;  /* 0x00000a0604047836 */ /* 0x000fc40000000000 */
[----:B------:R-:W-:Y:S01]  /*15850*/  FMUL.FTZ R62, R62, UR8 ;  /* 0x000000083e3e7c20 */ /* 0x000fe20008410000 */
[----:B------:R-:W-:Y:S01]  /*15860*/  FMUL.FTZ R63, R63, UR8 ;  /* 0x000000083f3f7c20 */ /* 0x000fe20008410000 */
[----:B------:R-:W-:Y:S01]  /*15870*/  FMUL.FTZ R21, R57, UR8 ;  /* 0x0000000839157c20 */ /* 0x000fe20008410000 */
[----:B------:R-:W-:Y:S02]  /*15880*/  FMUL.FTZ R57, R61, UR8 ;  /* 0x000000083d397c20 */ /* 0x000fe40008410000 */
[----:B------:R3:W4:Y:S01]  /*15890*/  MUFU.TANH R76, R58 ;  /* 0x0000003a004c7308 */ /* 0x0007220000002400 */
[----:B--2---:R-:W-:-:S04]  /*158a0*/  IMAD.IADD R59, R229, 0x1, R226 ;  /* 0x00000001e53b7824 */ /* 0x004fc800078e02e2 */
[----:B0-----:R-:W-:-:S03]  /*158b0*/  @P2 IMAD.HI.U32 R3, R59, R64, RZ ;  /* 0x000000403b032227 */ /* 0x001fc600078e00ff */
[----:B------:R-:W0:Y:S01]  /*158c0*/  MUFU.TANH R62, R62 ;  /* 0x0000003e003e7308 */ /* 0x000e220000002400 */
[----:B---3--:R-:W-:Y:S01]  /*158d0*/  IMAD R58, R2, -0x70, R228 ;  /* 0xffffff90023a7824 */ /* 0x008fe200078e02e4 */
[----:B-1----:R-:W-:-:S05]  /*158e0*/  @P2 SHF.R.U32.HI R59, RZ, R60, R3 ;  /* 0x0000003cff3b2219 */ /* 0x002fca0000011603 */
[----:B------:R-:W1:Y:S01]  /*158f0*/  SHFL.IDX PT, R60, R59, 0x1, 0x1c1f ;  /* 0x003c1f003b3c7f89 */ /* 0x000e6200000e0000 */
[----:B------:R-:W2:Y:S03]  /*15900*/  MUFU.TANH R63, R63 ;  /* 0x0000003f003f7308 */ /* 0x000ea60000002400 */
[----:B------:R-:W3:Y:S05]  /*15910*/  SHFL.IDX PT, R59, R59, RZ, 0x1c1f ;  /* 0x001c1fff3b3b7589 */ /* 0x000eea00000e0000 */
        /* <DEDUP_REMOVED lines=14> */
[----:B------:R-:W-:Y:S01]  /*15a00*/  IMAD R6, R2, -0x70, RZ ;  /* 0xffffff9002067824 */ /* 0x000fe200078e02ff */
[----:B------:R4:W-:Y:S01]  /*15a10*/  MUFU.TANH R7, R49 ;  /* 0x0000003100077308 */ /* 0x0009e20000002400 */
[----:B------:R-:W-:-:S03]  /*15a20*/  FMUL.FTZ R48, R48, UR8 ;  /* 0x0000000830307c20 */ /* 0x000fc60008410000 */
[----:B------:R-:W-:-:S04]  /*15a30*/  IADD3 R3, -R227, 0x71, R6 ;  /* 0x00000071e3037810 */ /* 0x000fc80007ffe106 */
[----:B------:R-:W-:Y:S01]  /*15a40*/  IADD3 R90, -R224, R3, R228 ;  /* 0x00000003e05a7210 */ /* 0x000fe20007ffe1e4 */
[----:B------:R-:W2:Y:S01]  /*15a50*/  MUFU.TANH R50, R50 ;  /* 0x0000003200327308 */ /* 0x000ea20000002400 */
[----:B----4-:R-:W-:-:S04]  /*15a60*/  IADD3 R49, -R227, 0x70, R58 ;  /* 0x00000070e3317810 */ /* 0x010fc80007ffe13a */
[-CC-:B-1----:R-:W-:Y:S02]  /*15a70*/  VIADDMNMX R3, R60, R90.reuse, R49.reuse, PT ;  /* 0x0000005a3c037246 */ /* 0x182fe40003800131 */
[----:B---3--:R-:W-:Y:S01]  /*15a80*/  VIADDMNMX R49, R59, R90, R49, PT ;  /* 0x0000005a3b317246 */ /* 0x008fe20003800131 */
[----:B------:R-:W1:Y:S01]  /*15a90*/  MUFU.TANH R51, R51 ;  /* 0x0000003300337308 */ /* 0x000e620000002400 */
[C---:B------:R-:W-:Y:S02]  /*15aa0*/  ISETP.GT.AND P5, PT, R3.reuse, RZ, PT ;  /* 0x000000ff0300720c */ /* 0x040fe40003fa4270 */
[C---:B------:R-:W-:Y:S02]  /*15ab0*/  ISETP.GT.AND P6, PT, R3.reuse, 0x1, PT ;  /* 0x000000010300780c */ /* 0x040fe40003fc4270 */
[----:B------:R-:W-:Y:S02]  /*15ac0*/  ISETP.GT.AND P4, PT, R3, 0x8, PT ;  /* 0x000000080300780c */ /* 0x000fe40003f84270 */
[----:B------:R-:W-:Y:S01]  /*15ad0*/  FSEL R94, R94, -INF , P5 ;  /* 0xff8000005e5e7808 */ /* 0x000fe20002800000 */
[----:B------:R-:W3:Y:S01]  /*15ae0*/  MUFU.TANH R54, R54 ;  /* 0x0000003600367308 */ /* 0x000ee20000002400 */
[----:B------:R-:W-:-:S02]  /*15af0*/  FSEL R92, R92, -INF , P6 ;  /* 0xff8000005c5c7808 */ /* 0x000fc40003000000 */
[C---:B------:R-:W-:Y:S02]  /*15b00*/  ISETP.GT.AND P3, PT, R3.reuse, 0x9, PT ;  /* 0x000000090300780c */ /* 0x040fe40003f64270 */
[----:B------:R-:W-:Y:S02]  /*15b10*/  FSEL R88, R78, -INF , P4 ;  /* 0xff8000004e587808 */ /* 0x000fe40002000000 */
[----:B------:R-:W-:Y:S01]  /*15b20*/  ISETP.GT.AND P5, PT, R3, 0x10, PT ;  /* 0x000000100300780c */ /* 0x000fe20003fa4270 */
[----:B------:R-:W4:Y:S01]  /*15b30*/  MUFU.TANH R55, R55 ;  /* 0x0000003700377308 */ /* 0x000f220000002400 */
[----:B------:R-:W-:Y:S02]  /*15b40*/  FSEL R86, R79, -INF , P3 ;  /* 0xff8000004f567808 */ /* 0x000fe40001800000 */
[----:B------:R-:W-:Y:S02]  /*15b50*/  ISETP.GT.AND P3, PT, R3, 0x11, PT ;  /* 0x000000110300780c */ /* 0x000fe40003f64270 */
[----:B------:R-:W-:-:S02]  /*15b60*/  FSEL R84, R66, -INF , P5 ;  /* 0xff80000042547808 */ /* 0x000fc40002800000 */
[----:B------:R-:W-:Y:S01]  /*15b70*/  ISETP.GT.AND P4, PT, R3, 0x18, PT ;  /* 0x000000180300780c */ /* 0x000fe20003f84270 */
[----:B------:R-:W-:Y:S01]  /*15b80*/  MUFU.TANH R14, R14 ;  /* 0x0000000e000e7308 */ /* 0x000fe20000002400 */
[----:B------:R-:W-:Y:S02]  /*15b90*/  FSEL R82, R67, -INF , P3 ;  /* 0xff80000043527808 */ /* 0x000fe40001800000 */
[C---:B------:R-:W-:Y:S01]  /*15ba0*/  ISETP.GT.AND P3, PT, R3.reuse, 0x19, PT ;  /* 0x000000190300780c */ /* 0x040fe20003f64270 */
[----:B------:R-:W-:Y:S02]  /*15bb0*/  WARPGROUP.DEPBAR.LE gsb0, 0x0 ;  /* 0x00008000000079c5 */ /* 0x000fe40000010000 */
[----:B------:R-:W-:Y:S01]  /*15bc0*/  WARPGROUP.ARRIVE ;  /* 0x00000000000079c5 */ /* 0x000fe20000000000 */
[----:B------:R-:W-:Y:S01]  /*15bd0*/  FSEL R80, R70, -INF , P4 ;  /* 0xff80000046507808 */ /* 0x000fe20002000000 */
[----:B------:R-:W-:Y:S01]  /*15be0*/  FMUL.FTZ R42, R42, UR8 ;  /* 0x000000082a2a7c20 */ /* 0x000fe20008410000 */
[----:B------:R-:W-:Y:S01]  /*15bf0*/  ISETP.GT.AND P4, PT, R3, 0x20, PT ;  /* 0x000000200300780c */ /* 0x000fe20003f84270 */
[----:B------:R-:W-:Y:S01]  /*15c00*/  FMUL.FTZ R43, R43, UR8 ;  /* 0x000000082b2b7c20 */ /* 0x000fe20008410000 */
[----:B------:R-:W-:Y:S01]  /*15c10*/  FSEL R78, R71, -INF , P3 ;  /* 0xff800000474e7808 */ /* 0x000fe20001800000 */
[----:B------:R-:W-:Y:S01]  /*15c20*/  HGMMA.64x16x16.F32 R32, gdesc[UR4], R32, gsb0 ;  /* 0x00200000042079f0 */ /* 0x000fe20008000820 */
[----:B------:R-:W-:Y:S01]  /*15c30*/  R2UR UR6, R4 ;  /* 0x00000000040672ca */ /* 0x000fe200000e0000 */
[----:B------:R-:W-:Y:S01]  /*15c40*/  UMOV UR4, UR36 ;  /* 0x0000002400047c82 */ /* 0x000fe20008000000 */
[----:B------:R-:W-:Y:S01]  /*15c50*/  R2UR UR7, R5 ;  /* 0x00000000050772ca */ /* 0x000fe200000e0000 */
[----:B------:R-:W-:Y:S01]  /*15c60*/  UMOV UR5, UR37 ;  /* 0x0000002500057c82 */ /* 0x000fe20008000000 */
[----:B------:R-:W-:Y:S01]  /*15c70*/  FMNMX.FTZ R5, R94, R92, !PT ;  /* 0x0000005c5e057209 */ /* 0x000fe20007810000 */
[----:B------:R-:W4:Y:S01]  /*15c80*/  MUFU.TANH R42, R42 ;  /* 0x0000002a002a7308 */ /* 0x000f220000002400 */
[----:B------:R-:W-:Y:S01]  /*15c90*/  ISETP.GT.AND P3, PT, R3, 0x21, PT ;  /* 0x000000210300780c */ /* 0x000fe20003f64270 */
[----:B------:R-:W-:Y:S01]  /*15ca0*/  FMUL.FTZ R46, R46, UR8 ;  /* 0x000000082e2e7c20 */ /* 0x000fe20008410000 */
[----:B------:R-:W-:Y:S01]  /*15cb0*/  FMNMX.FTZ R5, R88, R5, !PT ;  /* 0x0000000558057209 */ /* 0x000fe20007810000 */
[----:B------:R-:W-:Y:S01]  /*15cc0*/  FMUL.FTZ R47, R47, UR8 ;  /* 0x000000082f2f7c20 */ /* 0x000fe20008410000 */
[----:B------:R-:W-:-:S02]  /*15cd0*/  FSEL R76, R76, -INF , P4 ;  /* 0xff8000004c4c7808 */ /* 0x000fc40002000000 */
[----:B------:R-:W-:Y:S01]  /*15ce0*/  FMNMX.FTZ R5, R86, R5, !PT ;  /* 0x0000000556057209 */ /* 0x000fe20007810000 */
[----:B------:R-:W4:Y:S01]  /*15cf0*/  MUFU.TANH R43, R43 ;  /* 0x0000002b002b7308 */ /* 0x000f220000002400 */
[C---:B------:R-:W-:Y:S02]  /*15d00*/  ISETP.GT.AND P4, PT, R3.reuse, 0x28, PT ;  /* 0x000000280300780c */ /* 0x040fe40003f84270 */
[----:B------:R-:W-:Y:S02]  /*15d10*/  FMNMX.FTZ R5, R84, R5, !PT ;  /* 0x0000000554057209 */ /* 0x000fe40007810000 */
[----:B------:R-:W-:Y:S02]  /*15d20*/  FSEL R74, R74, -INF , P3 ;  /* 0xff8000004a4a7808 */ /* 0x000fe40001800000 */
[----:B------:R-:W-:Y:S01]  /*15d30*/  FMNMX.FTZ R5, R82, R5, !PT ;  /* 0x0000000552057209 */ /* 0x000fe20007810000 */
[----:B------:R-:W4:Y:S01]  /*15d40*/  MUFU.TANH R46, R46 ;  /* 0x0000002e002e7308 */ /* 0x000f220000002400 */
[----:B------:R-:W-:-:S02]  /*15d50*/  ISETP.GT.AND P3, PT, R3, 0x29, PT ;  /* 0x000000290300780c */ /* 0x000fc40003f64270 */
[----:B------:R-:W-:Y:S02]  /*15d60*/  FMNMX.FTZ R5, R80, R5, !PT ;  /* 0x0000000550057209 */ /* 0x000fe40007810000 */
[----:B0-----:R-:W-:Y:S02]  /*15d70*/  FSEL R72, R62, -INF , P4 ;  /* 0xff8000003e487808 */ /* 0x001fe40002000000 */
[----:B------:R-:W-:Y:S01]  /*15d80*/  FMNMX.FTZ R5, R78, R5, !PT ;  /* 0x000000054e057209 */ /* 0x000fe20007810000 */
[----:B------:R-:W0:Y:S01]  /*15d90*/  MUFU.TANH R47, R47 ;  /* 0x0000002f002f7308 */ /* 0x000e220000002400 */
[----:B------:R-:W-:Y:S02]  /*15da0*/  ISETP.GT.AND P4, PT, R3, 0x30, PT ;  /* 0x000000300300780c */ /* 0x000fe40003f84270 */
[----:B------:R-:W-:Y:S02]  /*15db0*/  FMNMX.FTZ R5, R76, R5, !PT ;  /* 0x000000054c057209 */ /* 0x000fe40007810000 */
[----:B--2---:R-:W-:-:S02]  /*15dc0*/  FSEL R70, R63, -INF , P3 ;  /* 0xff8000003f467808 */ /* 0x004fc40001800000 */
[----:B------:R-:W-:Y:S01]  /*15dd0*/  FMNMX.FTZ R5, R74, R5, !PT ;  /* 0x000000054a057209 */ /* 0x000fe20007810000 */
[----:B------:R-:W-:Y:S01]  /*15de0*/  MUFU.TANH R15, R15 ;  /* 0x0000000f000f7308 */ /* 0x000fe20000002400 */
[C---:B------:R-:W-:Y:S02]  /*15df0*/  ISETP.GT.AND P3, PT, R3.reuse, 0x31, PT ;  /* 0x000000310300780c */ /* 0x040fe40003f64270 */
[----:B------:R-:W-:Y:S02]  /*15e00*/  FMNMX.FTZ R5, R72, R5, !PT ;  /* 0x0000000548057209 */ /* 0x000fe40007810000 */
[----:B------:R-:W-:Y:S02]  /*15e10*/  FSEL R68, R50, -INF , P4 ;  /* 0xff80000032447808 */ /* 0x000fe40002000000 */
[----:B------:R-:W-:Y:S01]  /*15e20*/  FMNMX.FTZ R5, R70, R5, !PT ;  /* 0x0000000546057209 */ /* 0x000fe20007810000 */
[----:B------:R-:W-:Y:S01]  /*15e30*/  MUFU.TANH R20, R20 ;  /* 0x0000001400147308 */ /* 0x000fe20000002400 */
[----:B------:R-:W-:-:S02]  /*15e40*/  ISETP.GT.AND P4, PT, R3, 0x38, PT ;  /* 0x000000380300780c */ /* 0x000fc40003f84270 */
[----:B-1----:R-:W-:Y:S02]  /*15e50*/  FSEL R66, R51, -INF , P3 ;  /* 0xff80000033427808 */ /* 0x002fe40001800000 */
[----:B------:R-:W-:Y:S01]  /*15e60*/  FMNMX.FTZ R5, R68, R5, !PT ;  /* 0x0000000544057209 */ /* 0x000fe20007810000 */
[----:B------:R-:W-:Y:S02]  /*15e70*/  WARPGROUP.DEPBAR.LE gsb0, 0x0 ;  /* 0x00008000000079c5 */ /* 0x000fe40000010000 */
[----:B------:R-:W-:Y:S01]  /*15e80*/  WARPGROUP.ARRIVE ;  /* 0x00000000000079c5 */ /* 0x000fe20000000000 */
[----:B------:R-:W-:Y:S01]  /*15e90*/  ISETP.GT.AND P3, PT, R3, 0x39, PT ;  /* 0x000000390300780c */ /* 0x000fe20003f64270 */
[----:B------:R-:W-:Y:S01]  /*15ea0*/  FMUL.FTZ R34, R34, UR8 ;  /* 0x0000000822227c20 */ /* 0x000fe20008410000 */
[----:B---3--:R-:W-:Y:S01]  /*15eb0*/  FSEL R60, R54, -INF , P4 ;  /* 0xff800000363c7808 */ /* 0x008fe20002000000 */
[----:B------:R-:W-:Y:S01]  /*15ec0*/  FMUL.FTZ R35, R35, UR8 ;  /* 0x0000000823237c20 */ /* 0x000fe20008410000 */
[----:B------:R-:W-:Y:S01]  /*15ed0*/  FMNMX.FTZ R5, R66, R5, !PT ;  /* 0x0000000542057209 */ /* 0x000fe20007810000 */
[----:B------:R-:W-:Y:S01]  /*15ee0*/  HGMMA.64x16x16.F32 R24, gdesc[UR4], R24, gsb0 ;  /* 0x00200000041879f0 */ /* 0x000fe20008000818 */
[----:B------:R-:W-:Y:S01]  /*15ef0*/  ISETP.GT.AND P4, PT, R3, 0x40, PT ;  /* 0x000000400300780c */ /* 0x000fe20003f84270 */
[----:B------:R-:W1:Y:S01]  /*15f00*/  MUFU.TANH R34, R34 ;  /* 0x0000002200227308 */ /* 0x000e620000002400 */
[----:B----4-:R-:W-:Y:S01]  /*15f10*/  FSEL R64, R55, -INF , P3 ;  /* 0xff80000037407808 */ /* 0x010fe20001800000 */
[----:B------:R-:W-:Y:S01]  /*15f20*/  FMUL.FTZ R38, R38, UR8 ;  /* 0x0000000826267c20 */ /* 0x000fe20008410000 */
[----:B------:R-:W-:Y:S01]  /*15f30*/  FMNMX.FTZ R5, R60, R5, !PT ;  /* 0x000000053c057209 */ /* 0x000fe20007810000 */
[----:B------:R-:W-:Y:S01]  /*15f40*/  FMUL.FTZ R39, R39, UR8 ;  /* 0x0000000827277c20 */ /* 0x000fe20008410000 */
[----:B------:R-:W-:Y:S01]  /*15f50*/  ISETP.GT.AND P3, PT, R3, 0x41, PT ;  /* 0x000000410300780c */ /* 0x000fe20003f64270 */
[----:B------:R-:W-:Y:S01]  /*15f60*/  ULDC UR4, c[0x0][0x988] ;  /* 0x0002620000047ab9 */ /* 0x000fe20000000800 */
[----:B------:R-:W-:Y:S01]  /*15f70*/  FSEL R62, R42, -INF , P4 ;  /* 0xff8000002a3e7808 */ /* 0x000fe20002000000 */
[----:B------:R-:W2:Y:S01]  /*15f80*/  MUFU.TANH R35, R35 ;  /* 0x0000002300237308 */ /* 0x000ea20000002400 */
[----:B------:R-:W-:Y:S01]  /*15f90*/  FMNMX.FTZ R5, R64, R5, !PT ;  /* 0x0000000540057209 */ /* 0x000fe20007810000 */
[----:B------:R-:W-:Y:S01]  /*15fa0*/  FMUL.FTZ R98, R37, UR8 ;  /* 0x0000000825627c20 */ /* 0x000fe20008410000 */
[----:B------:R-:W-:Y:S01]  /*15fb0*/  ISETP.GT.AND P4, PT, R3, 0x48, PT ;  /* 0x000000480300780c */ /* 0x000fe20003f84270 */
[----:B------:R-:W-:Y:S01]  /*15fc0*/  FMUL.FTZ R96, R36, UR8 ;  /* 0x0000000824607c20 */ /* 0x000fe20008410000 */
[----:B------:R-:W-:-:S02]  /*15fd0*/  FSEL R58, R43, -INF , P3 ;  /* 0xff8000002b3a7808 */ /* 0x000fc40001800000 */
[----:B------:R-:W-:Y:S01]  /*15fe0*/  FMNMX.FTZ R5, R62, R5, !PT ;  /* 0x000000053e057209 */ /* 0x000fe20007810000 */
[----:B------:R2:W3:Y:S01]  /*15ff0*/  MUFU.TANH R4, R38 ;  /* 0x0000002600047308 */ /* 0x0004e20000002400 */
[C---:B------:R-:W-:Y:S02]  /*16000*/  ISETP.GT.AND P3, PT, R3.reuse, 0x49, PT ;  /* 0x000000490300780c */ /* 0x040fe40003f64270 */
[----:B------:R-:W-:Y:S02]  /*16010*/  FSEL R54, R46, -INF , P4 ;  /* 0xff8000002e367808 */ /* 0x000fe40002000000 */
[----:B------:R-:W-:Y:S02]  /*16020*/  FMNMX.FTZ R5, R58, R5, !PT ;  /* 0x000000053a057209 */ /* 0x000fe40007810000 */
[----:B------:R-:W-:Y:S01]  /*16030*/  ISETP.GT.AND P4, PT, R3, 0x50, PT ;  /* 0x000000500300780c */ /* 0x000fe20003f84270 */
[----:B------:R-:W4:Y:S01]  /*16040*/  MUFU.TANH R39, R39 ;  /* 0x0000002700277308 */ /* 0x000f220000002400 */
[----:B0-----:R-:W-:Y:S01]  /*16050*/  FSEL R50, R47, -INF , P3 ;  /* 0xff8000002f327808 */ /* 0x001fe20001800000 */
        /* <DEDUP_REMOVED lines=8> */
[----:B--2---:R-:W-:Y:S01]  /*160e0*/  FSEL R38, R35, -INF , P3 ;  /* 0xff80000023267808 */ /* 0x004fe20001800000 */
[----:B------:R-:W-:Y:S01]  /*160f0*/  FMUL.FTZ R35, R53, UR8 ;  /* 0x0000000835237c20 */ /* 0x000fe20008410000 */
[----:B------:R-:W-:Y:S01]  /*16100*/  FMNMX.FTZ R5, R46, R5, !PT ;  /* 0x000000052e057209 */ /* 0x000fe20007810000 */
[----:B------:R-:W-:Y:S01]  /*16110*/  MUFU.TANH R56, R56 ;  /* 0x0000003800387308 */ /* 0x000fe20000002400 */
[----:B------:R-:W-:-:S02]  /*16120*/  ISETP.GT.AND P3, PT, R3, 0x59, PT ;  /* 0x000000590300780c */ /* 0x000fc40003f64270 */
[----:B---3--:R-:W-:Y:S02]  /*16130*/  FSEL R42, R4, -INF , P4 ;  /* 0xff800000042a7808 */ /* 0x008fe40002000000 */
[----:B------:R-:W-:Y:S02]  /*16140*/  FMNMX.FTZ R5, R38, R5, !PT ;  /* 0x0000000526057209 */ /* 0x000fe40007810000 */
[----:B------:R-:W-:Y:S01]  /*16150*/  ISETP.GT.AND P4, PT, R3, 0x60, PT ;  /* 0x000000600300780c */ /* 0x000fe20003f84270 */
[----:B------:R-:W-:Y:S01]  /*16160*/  MUFU.TANH R57, R57 ;  /* 0x0000003900397308 */ /* 0x000fe20000002400 */
[----:B----4-:R-:W-:Y:S01]  /*16170*/  FSEL R34, R39, -INF , P3 ;  /* 0xff80000027227808 */ /* 0x010fe20001800000 */
[----:B------:R-:W-:Y:S02]  /*16180*/  WARPGROUP.DEPBAR.LE gsb0, 0x0 ;  /* 0x00008000000079c5 */ /* 0x000fe40000010000 */
[----:B------:R-:W-:Y:S01]  /*16190*/  FMUL.FTZ R26, R26, UR8 ;  /* 0x000000081a1a7c20 */ /* 0x000fe20008410000 */
[----:B------:R-:W-:Y:S01]  /*161a0*/  FMUL.FTZ R27, R27, UR8 ;  /* 0x000000081b1b7c20 */ /* 0x000fe20008410000 */
[----:B------:R-:W-:Y:S01]  /*161b0*/  FMUL.FTZ R30, R30, UR8 ;  /* 0x000000081e1e7c20 */ /* 0x000fe20008410000 */
[----:B------:R-:W-:Y:S01]  /*161c0*/  FMUL.FTZ R31, R31, UR8 ;  /* 0x000000081f1f7c20 */ /* 0x000fe20008410000 */
[----:B------:R-:W-:Y:S01]  /*161d0*/  FMNMX.FTZ R5, R42, R5, !PT ;  /* 0x000000052a057209 */ /* 0x000fe20007810000 */
[----:B------:R0:W-:Y:S01]  /*161e0*/  MUFU.TANH R6, R27 ;  /* 0x0000001b00067308 */ /* 0x0001e20000002400 */
[----:B------:R-:W-:Y:S01]  /*161f0*/  ISETP.GT.AND P3, PT, R3, 0x61, PT ;  /* 0x000000610300780c */ /* 0x000fe20003f64270 */
[----:B------:R-:W-:Y:S01]  /*16200*/  FMUL.FTZ R39, R45, UR8 ;  /* 0x000000082d277c20 */ /* 0x000fe20008410000 */
[----:B------:R-:W-:Y:S01]  /*16210*/  FMNMX.FTZ R5, R34, R5, !PT ;  /* 0x0000000522057209 */ /* 0x000fe20007810000 */
[----:B------:R-:W-:Y:S01]  /*16220*/  FMUL.FTZ R45, R33, UR8 ;  /* 0x00000008212d7c20 */ /* 0x000fe20008410000 */
[----:B------:R-:W-:Y:S01]  /*16230*/  FMUL.FTZ R33, R25, UR8 ;  /* 0x0000000819217c20 */ /* 0x000fe20008410000 */
[----:B------:R-:W-:Y:S01]  /*16240*/  ISETP.GT.AND P5, PT, R49, 0x8, PT ;  /* 0x000000083100780c */ /* 0x000fe20003fa4270 */
[----:B------:R-:W-:Y:S01]  /*16250*/  FMUL.FTZ R100, R24, UR8 ;  /* 0x0000000818647c20 */ /* 0x000fe20008410000 */
[----:B------:R-:W1:Y:S01]  /*16260*/  MUFU.TANH R26, R26 ;  /* 0x0000001a001a7308 */ /* 0x000e620000002400 */
[----:B------:R-:W-:Y:S01]  /*16270*/  FMUL.FTZ R102, R28, UR8 ;  /* 0x000000081c667c20 */ /* 0x000fe20008410000 */
[----:B------:R-:W-:Y:S01]  /*16280*/  FSEL R24, R10, -INF , P5 ;  /* 0xff8000000a187808 */ /* 0x000fe20002800000 */
[----:B0-----:R-:W-:Y:S01]  /*16290*/  FMUL.FTZ R27, R52, UR8 ;  /* 0x00000008341b7c20 */ /* 0x001fe20008410000 */
[----:B------:R-:W-:Y:S01]  /*162a0*/  FMUL.FTZ R29, R29, UR8 ;  /* 0x000000081d1d7c20 */ /* 0x000fe20008410000 */
[----:B------:R0:W-:Y:S03]  /*162b0*/  @!P1 SYNCS.ARRIVE.TRANS64.RED.A1T0 RZ, [R0+URZ], RZ ;  /* 0x000000ff00ff99a7 */ /* 0x0001e6000810043f */
[----:B------:R2:W3:Y:S08]  /*162c0*/  MUFU.TANH R43, R30 ;  /* 0x0000001e002b7308 */ /* 0x0004f00000002400 */
[----:B------:R-:W4:Y:S01]  /*162d0*/  MUFU.TANH R31, R31 ;  /* 0x0000001f001f7308 */ /* 0x000f220000002400 */
[----:B-1----:R-:W-:-:S02]  /*162e0*/  FSEL R4, R26, -INF , P4 ;  /* 0xff8000001a047808 */ /* 0x002fc40002000000 */
[C---:B------:R-:W-:Y:S02]  /*162f0*/  ISETP.GT.AND P4, PT, R3.reuse, 0x68, PT ;  /* 0x000000680300780c */ /* 0x040fe40003f84270 */
[----:B--2---:R-:W-:Y:S02]  /*16300*/  FSEL R30, R6, -INF , P3 ;  /* 0xff800000061e7808 */ /* 0x004fe40001800000 */
[----:B------:R-:W-:Y:S01]  /*16310*/  FMNMX.FTZ R5, R4, R5, !PT ;  /* 0x0000000504057209 */ /* 0x000fe20007810000 */
[----:B------:R-:W1:Y:S01]  /*16320*/  MUFU.TANH R48, R48 ;  /* 0x0000003000307308 */ /* 0x000e620000002400 */
[----:B------:R-:W-:Y:S01]  /*16330*/  ISETP.GT.AND P3, PT, R3, 0x69, PT ;  /* 0x000000690300780c */ /* 0x000fe20003f64270 */
[----:B------:R-:W-:Y:S01]  /*16340*/  IMAD.U32 R3, RZ, RZ, UR4 ;  /* 0x00000004ff037e24 */ /* 0x000fe2000f8e00ff */
[----:B---3--:R-:W-:Y:S01]  /*16350*/  FSEL R26, R43, -INF , P4 ;  /* 0xff8000002b1a7808 */ /* 0x008fe20002000000 */
[----:B------:R-:W-:Y:S01]  /*16360*/  FMUL.FTZ R43, R40, UR8 ;  /* 0x00000008282b7c20 */ /* 0x000fe20008410000 */
[----:B------:R-:W-:-:S02]  /*16370*/  FMNMX.FTZ R5, R30, R5, !PT ;  /* 0x000000051e057209 */ /* 0x000fc40007810000 */
[----:B------:R-:W-:Y:S01]  /*16380*/  ISETP.GT.AND P4, PT, R49, 0x1, PT ;  /* 0x000000013100780c */ /* 0x000fe20003f84270 */
[----:B------:R-:W2:Y:S01]  /*16390*/  MUFU.TANH R27, R27 ;  /* 0x0000001b001b7308 */ /* 0x000ea20000002400 */
[----:B----4-:R-:W-:Y:S01]  /*163a0*/  FSEL R6, R31, -INF , P3 ;  /* 0xff8000001f067808 */ /* 0x010fe20001800000 */
[----:B------:R-:W-:Y:S01]  /*163b0*/  FMUL.FTZ R31, R32, UR8 ;  /* 0x00000008201f7c20 */ /* 0x000fe20008410000 */
[----:B------:R-:W-:Y:S02]  /*163c0*/  FMNMX.FTZ R5, R26, R5, !PT ;  /* 0x000000051a057209 */ /* 0x000fe40007810000 */
[----:B------:R-:W-:Y:S02]  /*163d0*/  FSEL R9, R9, -INF , P4 ;  /* 0xff80000009097808 */ /* 0x000fe40002000000 */
[----:B------:R-:W-:Y:S01]  /*163e0*/  FMNMX.FTZ R5, R6, R5, !PT ;  /* 0x0000000506057209 */ /* 0x000fe20007810000 */
[----:B------:R-:W3:Y:S01]  /*163f0*/  MUFU.TANH R35, R35 ;  /* 0x0000002300237308 */ /* 0x000ee20000002400 */
[----:B------:R-:W-:-:S03]  /*16400*/  ISETP.GT.AND P4, PT, R49, 0x10, PT ;  /* 0x000000103100780c */ /* 0x000fc60003f84270 */
[----:B------:R-:W4:Y:S01]  /*16410*/  SHFL.BFLY PT, R40, R5, 0x2, 0x1f ;  /* 0x0c401f0005287f89 */ /* 0x000f2200000e0000 */
[----:B------:R-:W-:Y:S02]  /*16420*/  FSEL R32, R12, -INF , P4 ;  /* 0xff8000000c207808 */ /* 0x000fe40002000000 */
[----:B------:R-:W-:Y:S01]  /*16430*/  ISETP.GT.AND P4, PT, R49, 0x18, PT ;  /* 0x000000183100780c */ /* 0x000fe20003f84270 */
[----:B------:R-:W0:Y:S08]  /*16440*/  MUFU.TANH R43, R43 ;  /* 0x0000002b002b7308 */ /* 0x000e300000002400 */
[----:B------:R-:W-:Y:S08]  /*16450*/  MUFU.TANH R47, R47 ;  /* 0x0000002f002f7308 */ /* 0x000ff00000002400 */
[----:B------:R-:W-:Y:S01]  /*16460*/  MUFU.TANH R41, R41 ;  /* 0x0000002900297308 */ /* 0x000fe20000002400 */
[----:B----4-:R-:W-:-:S07]  /*16470*/  FMNMX.FTZ R40, R5, R40, !PT ;  /* 0x0000002805287209 */ /* 0x010fce0007810000 */
[----:B------:R-:W-:Y:S01]  /*16480*/  MUFU.TANH R39, R39 ;  /* 0x0000002700277308 */ /* 0x000fe20000002400 */
[----:B------:R-:W4:Y:S07]  /*16490*/  SHFL.BFLY PT, R5, R40, 0x1, 0x1f ;  /* 0x0c201f0028057f89 */ /* 0x000f2e00000e0000 */
[----:B------:R-:W-:Y:S08]  /*164a0*/  MUFU.TANH R31, R31 ;  /* 0x0000001f001f7308 */ /* 0x000ff00000002400 */
[----:B------:R-:W-:Y:S08]  /*164b0*/  MUFU.TANH R45, R45 ;  /* 0x0000002d002d7308 */ /* 0x000ff00000002400 */
[----:B------:R-:W-:Y:S01]  /*164c0*/  MUFU.TANH R96, R96 ;  /* 0x0000006000607308 */ /* 0x000fe20000002400 */
[----:B----4-:R-:W-:-:S02]  /*164d0*/  FMNMX.FTZ R5, R40, R5, !PT ;  /* 0x0000000528057209 */ /* 0x010fc40007810000 */
[----:B------:R-:W-:Y:S02]  /*164e0*/  FSEL R40, R14, -INF , P4 ;  /* 0xff8000000e287808 */ /* 0x000fe40002000000 */
[C---:B------:R-:W-:Y:S01]  /*164f0*/  FSETP.NEU.FTZ.AND P3, PT, R5.reuse, -INF , PT ;  /* 0xff8000000500780b */ /* 0x040fe20003f7d000 */
[----:B------:R-:W-:Y:S01]  /*16500*/  FMUL.FTZ R25, R5, R3 ;  /* 0x0000000305197220 */ /* 0x000fe20000410000 */
[----:B------:R-:W-:Y:S01]  /*16510*/  ISETP.GT.AND P4, PT, R49, 0x20, PT ;  /* 0x000000203100780c */ /* 0x000fe20003f84270 */
[----:B------:R-:W-:Y:S03]  /*16520*/  MUFU.TANH R98, R98 ;  /* 0x0000006200627308 */ /* 0x000fe60000002400 */
[----:B------:R-:W-:Y:S02]  /*16530*/  FSEL R25, R25, RZ, P3 ;  /* 0x000000ff19197208 */ /* 0x000fe40001800000 */
[----:B------:R-:W-:-:S02]  /*16540*/  ISETP.GT.AND P3, PT, R49, RZ, PT ;  /* 0x000000ff3100720c */ /* 0x000fc40003f64270 */
[----:B------:R-:W-:Y:S01]  /*16550*/  FSEL R52, R20, -INF , P4 ;  /* 0xff80000014347808 */ /* 0x000fe20002000000 */
[-CC-:B------:R-:W-:Y:S01]  /*16560*/  FFMA.FTZ R197, R84, R3.reuse, -R25.reuse ;  /* 0x0000000354c57223 */ /* 0x180fe20000010819 */
[----:B------:R-:W-:Y:S01]  /*16570*/  FSEL R8, R8, -INF , P3 ;  /* 0xff80000008087808 */ /* 0x000fe20001800000 */
[-CC-:B------:R-:W-:Y:S01]  /*16580*/  FFMA.FTZ R14, R82, R3.reuse, -R25.reuse ;  /* 0x00000003520e7223 */ /* 0x180fe20000010819 */
[----:B------:R-:W-:Y:S01]  /*16590*/  ISETP.GT.AND P3, PT, R49, 0x9, PT ;  /* 0x000000093100780c */ /* 0x000fe20003f64270 */
[--C-:B------:R-:W-:Y:S01]  /*165a0*/  FFMA.FTZ R199, R80, R3, -R25.reuse ;  /* 0x0000000350c77223 */ /* 0x100fe20000010819 */
        /* <DEDUP_REMOVED lines=11> */
[----:B------:R-:W-:Y:S01]  /*16660*/  MUFU.TANH R100, R100 ;  /* 0x0000006400647308 */ /* 0x000fe20000002400 */
        /* <DEDUP_REMOVED lines=10> */
[C---:B------:R-:W-:Y:S01]  /*16710*/  ISETP.GT.AND P3, PT, R49.reuse, 0x21, PT ;  /* 0x000000213100780c */ /* 0x040fe20003f64270 */
[--C-:B------:R-:W-:Y:S01]  /*16720*/  FFMA.FTZ R60, R64, R3, -R25.reuse ;  /* 0x00000003403c7223 */ /* 0x100fe20000010819 */
[----:B------:R-:W-:Y:S01]  /*16730*/  FMNMX.FTZ R37, R44, R37, !PT ;  /* 0x000000252c257209 */ /* 0x000fe20007810000 */
[-CC-:B------:R-:W-:Y:S01]  /*16740*/  FFMA.FTZ R177, R4, R3.reuse, -R25.reuse ;  /* 0x0000000304b17223 */ /* 0x180fe20000010819 */
[----:B------:R-:W-:Y:S01]  /*16750*/  ISETP.GT.AND P4, PT, R49, 0x28, PT ;  /* 0x000000283100780c */ /* 0x000fe20003f84270 */
[----:B------:R-:W-:Y:S01]  /*16760*/  MUFU.TANH R102, R102 ;  /* 0x0000006600667308 */ /* 0x000fe20000002400 */
[----:B------:R-:W-:Y:S01]  /*16770*/  FSEL R84, R21, -INF , P3 ;  /* 0xff80000015547808 */ /* 0x000fe20001800000 */
[--C-:B------:R-:W-:Y:S01]  /*16780*/  FFMA.FTZ R179, R26, R3, -R25.reuse ;  /* 0x000000031ab37223 */ /* 0x100fe20000010819 */
[----:B------:R-:W-:Y:S01]  /*16790*/  FMNMX.FTZ R37, R52, R37, !PT ;  /* 0x0000002534257209 */ /* 0x000fe20007810000 */
[-CC-:B------:R-:W-:Y:S01]  /*167a0*/  FFMA.FTZ R26, R6, R3.reuse, -R25.reuse ;  /* 0x00000003061a7223 */ /* 0x180fe20000010819 */
[C---:B------:R-:W-:Y:S01]  /*167b0*/  ISETP.GT.AND P3, PT, R49.reuse, 0x29, PT ;  /* 0x000000293100780c */ /* 0x040fe20003f64270 */
[--C-:B------:R-:W-:Y:S01]  /*167c0*/  FFMA.FTZ R74, R74, R3, -R25.reuse ;  /* 0x000000034a4a7223 */ /* 0x100fe20000010819 */
[----:B------:R-:W-:Y:S01]  /*167d0*/  FSEL R56, R56, -INF , P4 ;  /* 0xff80000038387808 */ /* 0x000fe20002000000 */
        /* <DEDUP_REMOVED lines=11> */
[----:B-1----:R-:W-:Y:S01]  /*16890*/  FSEL R48, R48, -INF , P4 ;  /* 0xff80000030307808 */ /* 0x002fe20002000000 */
        /* <DEDUP_REMOVED lines=9> */
[----:B------:R-:W-:Y:S01]  /*16930*/  ISETP.GT.AND P3, PT, R49, 0x39, PT ;  /* 0x000000393100780c */ /* 0x000fe20003f64270 */
[--C-:B------:R-:W-:Y:S01]  /*16940*/  FFMA.FTZ R183, R42, R3, -R25.reuse ;  /* 0x000000032ab77223 */ /* 0x100fe20000010819 */
[----:B--2---:R-:W-:Y:S01]  /*16950*/  FSEL R86, R27, -INF , P4 ;  /* 0xff8000001b567808 */ /* 0x004fe20002000000 */
[----:B------:R-:W2:Y:S01]  /*16960*/  MUFU.EX2 R203, R203 ;  /* 0x000000cb00cb7308 */ /* 0x000ea20000000800 */
[----:B------:R-:W-:Y:S01]  /*16970*/  FMNMX.FTZ R37, R80, R37, !PT ;  /* 0x0000002550257209 */ /* 0x000fe20007810000 */
[-CC-:B------:R-:W-:Y:S01]  /*16980*/  FFMA.FTZ R34, R34, R3.reuse, -R25.reuse ;  /* 0x0000000322227223 */ /* 0x180fe20000010819 */
[----:B------:R-:W-:Y:S01]  /*16990*/  ISETP.GT.AND P4, PT, R49, 0x40, PT ;  /* 0x000000403100780c */ /* 0x000fe20003f84270 */
[----:B------:R-:W-:Y:S01]  /*169a0*/  FFMA.FTZ R30, R30, R3, -R25 ;  /* 0x000000031e1e7223 */ /* 0x000fe20000010819 */
[----:B---3--:R-:W-:-:S02]  /*169b0*/  FSEL R78, R35, -INF , P3 ;  /* 0xff800000234e7808 */ /* 0x008fc40001800000 */
[----:B------:R-:W-:Y:S02]  /*169c0*/  CS2R R62, SRZ ;  /* 0x00000000003e7805 */ /* 0x000fe4000001ff00 */
[----:B------:R-:W-:Y:S01]  /*169d0*/  FMNMX.FTZ R37, R86, R37, !PT ;  /* 0x0000002556257209 */ /* 0x000fe20007810000 */
[----:B------:R-:W3:Y:S01]  /*169e0*/  MUFU.EX2 R12, R12 ;  /* 0x0000000c000c7308 */ /* 0x000ee20000000800 */
[----:B------:R-:W-:Y:S01]  /*169f0*/  ISETP.GT.AND P3, PT, R49, 0x41, PT ;  /* 0x000000413100780c */ /* 0x000fe20003f64270 */
[----:B------:R-:W4:Y:S01]  /*16a00*/  @P2 LDC R35, c[0x0][0x450] ;  /* 0x00011400ff232b82 */ /* 0x000f220000000800 */
[----:B0-----:R-:W-:Y:S01]  /*16a10*/  FSEL R88, R43, -INF , P4 ;  /* 0xff8000002b587808 */ /* 0x001fe20002000000 */
[----:B-1----:R-:W-:Y:S01]  /*16a20*/  FADD.FTZ R6, R201, R10 ;  /* 0x0000000ac9067221 */ /* 0x002fe20000010000 */
[----:B------:R-:W-:Y:S02]  /*16a30*/  FMNMX.FTZ R37, R78, R37, !PT ;  /* 0x000000254e257209 */ /* 0x000fe40007810000 */
[----:B------:R-:W-:-:S02]  /*16a40*/  CS2R R54, SRZ ;  /* 0x0000000000367805 */ /* 0x000fc4000001ff00 */
[----:B------:R-:W-:Y:S01]  /*16a50*/  ISETP.GT.AND P4, PT, R49, 0x48, PT ;  /* 0x000000483100780c */ /* 0x000fe20003f84270 */
[----:B------:R-:W0:Y:S01]  /*16a60*/  MUFU.EX2 R197, R197 ;  /* 0x000000c500c57308 */ /* 0x000e220000000800 */
[----:B------:R-:W-:Y:S02]  /*16a70*/  FSEL R92, R47, -INF , P3 ;  /* 0xff8000002f5c7808 */ /* 0x000fe40001800000 */
[----:B------:R-:W-:Y:S02]  /*16a80*/  CS2R R46, SRZ ;  /* 0x00000000002e7805 */ /* 0x000fe4000001ff00 */
[----:B------:R-:W-:Y:S02]  /*16a90*/  FMNMX.FTZ R37, R88, R37, !PT ;  /* 0x0000002558257209 */ /* 0x000fe40007810000 */
[----:B------:R-:W-:Y:S02]  /*16aa0*/  CS2R R42, SRZ ;  /* 0x00000000002a7805 */ /* 0x000fe4000001ff00 */
[----:B------:R-:W-:-:S02]  /*16ab0*/  ISETP.GT.AND P3, PT, R49, 0x49, PT ;  /* 0x000000493100780c */ /* 0x000fc40003f64270 */
[----:B------:R-:W-:Y:S01]  /*16ac0*/  FSEL R76, R41, -INF , P4 ;  /* 0xff800000294c7808 */ /* 0x000fe20002000000 */
[----:B------:R-:W1:Y:S01]  /*16ad0*/  MUFU.EX2 R14, R14 ;  /* 0x0000000e000e7308 */ /* 0x000e620000000800 */
[----:B------:R-:W-:Y:S02]  /*16ae0*/  FMNMX.FTZ R37, R92, R37, !PT ;  /* 0x000000255c257209 */ /* 0x000fe40007810000 */
[----:B------:R-:W-:Y:S02]  /*16af0*/  ISETP.GT.AND P4, PT, R49, 0x50, PT ;  /* 0x000000503100780c */ /* 0x000fe40003f84270 */
[----:B------:R-:W-:Y:S01]  /*16b00*/  FSEL R90, R39, -INF , P3 ;  /* 0xff800000275a7808 */ /* 0x000fe20001800000 */
[----:B------:R-:W-:Y:S01]  /*16b10*/  IMAD.MOV.U32 R39, RZ, RZ, R226 ;  /* 0x000000ffff277224 */ /* 0x000fe200078e00e2 */
[----:B------:R-:W-:Y:S01]  /*16b20*/  FMNMX.FTZ R37, R76, R37, !PT ;  /* 0x000000254c257209 */ /* 0x000fe20007810000 */
[----:B------:R-:W4:Y:S01]  /*16b30*/  MUFU.EX2 R199, R199 ;  /* 0x000000c700c77308 */ /* 0x000f220000000800 */
[----:B------:R-:W-:-:S02]  /*16b40*/  ISETP.GT.AND P3, PT, R49, 0x51, PT ;  /* 0x000000513100780c */ /* 0x000fc40003f64270 */
[----:B------:R-:W-:Y:S02]  /*16b50*/  FSEL R94, R31, -INF , P4 ;  /* 0xff8000001f5e7808 */ /* 0x000fe40002000000 */
[----:B------:R-:W-:Y:S02]  /*16b60*/  FMNMX.FTZ R37, R90, R37, !PT ;  /* 0x000000255a257209 */ /* 0x000fe40007810000 */
[----:B------:R-:W-:Y:S01]  /*16b70*/  ISETP.GT.AND P4, PT, R49, 0x58, PT ;  /* 0x000000583100780c */ /* 0x000fe20003f84270 */
[----:B------:R-:W4:Y:S01]  /*16b80*/  MUFU.EX2 R20, R20 ;  /* 0x0000001400147308 */ /* 0x000f220000000800 */
[----:B------:R-:W-:Y:S02]  /*16b90*/  FSEL R72, R45, -INF , P3 ;  /* 0xff8000002d487808 */ /* 0x000fe40001800000 */
[----:B------:R-:W-:Y:S02]  /*16ba0*/  FMNMX.FTZ R37, R94, R37, !PT ;  /* 0x000000255e257209 */ /* 0x000fe40007810000 */
[----:B------:R-:W-:-:S02]  /*16bb0*/  ISETP.GT.AND P3, PT, R49, 0x59, PT ;  /* 0x000000593100780c */ /* 0x000fc40003f64270 */
[----:B------:R-:W-:Y:S01]  /*16bc0*/  FSEL R96, R96, -INF , P4 ;  /* 0xff80000060607808 */ /* 0x000fe20002000000 */
[----:B------:R-:W4:Y:S01]  /*16bd0*/  MUFU.EX2 R193, R193 ;  /* 0x000000c100c17308 */ /* 0x000f220000000800 */
[----:B------:R-:W-:Y:S02]  /*16be0*/  FMNMX.FTZ R37, R72, R37, !PT ;  /* 0x0000002548257209 */ /* 0x000fe40007810000 */
[C---:B------:R-:W-:Y:S02]  /*16bf0*/  ISETP.GT.AND P4, PT, R49.reuse, 0x60, PT ;  /* 0x000000603100780c */ /* 0x040fe40003f84270 */
[----:B------:R-:W-:Y:S02]  /*16c00*/  FSEL R98, R98, -INF , P3 ;  /* 0xff80000062627808 */ /* 0x000fe40001800000 */
[----:B------:R-:W-:Y:S01]  /*16c10*/  FMNMX.FTZ R37, R96, R37, !PT ;  /* 0x0000002560257209 */ /* 0x000fe20007810000 */
[----:B------:R-:W4:Y:S01]  /*16c20*/  MUFU.EX2 R74, R74 ;  /* 0x0000004a004a7308 */ /* 0x000f220000000800 */
[----:B------:R-:W-:-:S02]  /*16c30*/  ISETP.GT.AND P3, PT, R49, 0x61, PT ;  /* 0x000000613100780c */ /* 0x000fc40003f64270 */
[----:B------:R-:W-:Y:S02]  /*16c40*/  FSEL R100, R100, -INF , P4 ;  /* 0xff80000064647808 */ /* 0x000fe40002000000 */
[----:B------:R-:W-:Y:S02]  /*16c50*/  FMNMX.FTZ R37, R98, R37, !PT ;  /* 0x0000002562257209 */ /* 0x000fe40007810000 */
[----:B------:R-:W-:Y:S01]  /*16c60*/  ISETP.GT.AND P4, PT, R49, 0x68, PT ;  /* 0x000000683100780c */ /* 0x000fe20003f84270 */
[----:B------:R-:W-:Y:S01]  /*16c70*/  MUFU.EX2 R195, R195 ;  /* 0x000000c300c37308 */ /* 0x000fe20000000800 */
[----:B------:R-:W-:Y:S02]  /*16c80*/  FSEL R68, R33, -INF , P3 ;  /* 0xff80000021447808 */ /* 0x000fe40001800000 */
[----:B------:R-:W-:Y:S01]  /*16c90*/  FMNMX.FTZ R37, R100, R37, !PT ;  /* 0x0000002564257209 */ /* 0x000fe20007810000 */
[----:B------:R-:W4:Y:S01]  /*16ca0*/  @P2 LDC R33, c[0x0][0x44c] ;  /* 0x00011300ff212b82 */ /* 0x000f220000000800 */
[----:B------:R-:W-:-:S02]  /*16cb0*/  ISETP.GT.AND P3, PT, R49, 0x69, PT ;  /* 0x000000693100780c */ /* 0x000fc40003f64270 */
[----:B------:R-:W-:Y:S01]  /*16cc0*/  FSEL R102, R102, -INF , P4 ;  /* 0xff80000066667808 */ /* 0x000fe20002000000 */
[----:B------:R-:W-:Y:S01]  /*16cd0*/  MUFU.EX2 R70, R70 ;  /* 0x0000004600467308 */ /* 0x000fe20000000800 */
[----:B------:R-:W-:Y:S02]  /*16ce0*/  FMNMX.FTZ R37, R68, R37, !PT ;  /* 0x0000002544257209 */ /* 0x000fe40007810000 */
[----:B------:R-:W-:Y:S02]  /*16cf0*/  FSEL R104, R29, -INF , P3 ;  /* 0xff8000001d687808 */ /* 0x000fe40001800000 */
[----:B------:R-:W-:Y:S02]  /*16d00*/  FMNMX.FTZ R37, R102, R37, !PT ;  /* 0x0000002566257209 */ /* 0x000fe40007810000 */
[----:B------:R-:W-:Y:S01]  /*16d10*/  F2FP.F16.F32.PACK_AB R201, R10, R201 ;  /* 0x000000c90ac9723e */ /* 0x000fe200000000ff */
[----:B------:R-:W-:Y:S01]  /*16d20*/  MUFU.EX2 R189, R189 ;  /* 0x000000bd00bd7308 */ /* 0x000fe20000000800 */
[----:B------:R-:W-:Y:S01]  /*16d30*/  FMNMX.FTZ R37, R104, R37, !PT ;  /* 0x0000002568257209 */ /* 0x000fe20007810000 */
[----:B------:R-:W-:-:S02]  /*16d40*/  VIADD R10, R2, 0xfffffffe ;  /* 0xfffffffe020a7836 */ /* 0x000fc40000000000 */
[----:B------:R-:W-:Y:S02]  /*16d50*/  IMAD.MOV.U32 R2, RZ, RZ, 0x3f800000 ;  /* 0x3f800000ff027424 */ /* 0x000fe400078e00ff */
[----:B------:R-:W2:Y:S02]  /*16d60*/  SHFL.BFLY PT, R64, R37, 0x2, 0x1f ;  /* 0x0c401f0025407f89 */ /* 0x000ea400000e0000 */
[----:B------:R-:W-:Y:S08]  /*16d70*/  MUFU.EX2 R66, R66 ;  /* 0x0000004200427308 */ /* 0x000ff00000000800 */
[----:B------:R-:W-:Y:S08]  /*16d80*/  MUFU.EX2 R191, R191 ;  /* 0x000000bf00bf7308 */ /* 0x000ff00000000800 */
[----:B------:R-:W-:Y:S01]  /*16d90*/  MUFU.EX2 R60, R60 ;  /* 0x0000003c003c7308 */ /* 0x000fe20000000800 */
[----:B--2---:R-:W-:-:S07]  /*16da0*/  FMNMX.FTZ R64, R37, R64, !PT ;  /* 0x0000004025407209 */ /* 0x004fce0007810000 */
[----:B------:R-:W-:Y:S01]  /*16db0*/  MUFU.EX2 R185, R185 ;  /* 0x000000b900b97308 */ /* 0x000fe20000000800 */
[----:B------:R-:W2:Y:S07]  /*16dc0*/  SHFL.BFLY PT, R7, R64, 0x1, 0x1f ;  /* 0x0c201f0040077f89 */ /* 0x000eae00000e0000 */
[----:B------:R-:W-:Y:S08]  /*16dd0*/  MUFU.EX2 R58, R58 ;  /* 0x0000003a003a7308 */ /* 0x000ff00000000800 */
[----:B------:R-:W-:Y:S08]  /*16de0*/  MUFU.EX2 R187, R187 ;  /* 0x000000bb00bb7308 */ /* 0x000ff00000000800 */
[----:B------:R-:W-:Y:S01]  /*16df0*/  MUFU.EX2 R50, R50 ;  /* 0x0000003200327308 */ /* 0x000fe20000000800 */
[----:B--2---:R-:W-:Y:S01]  /*16e00*/  FMNMX.FTZ R4, R64, R7, !PT ;  /* 0x0000000740047209 */ /* 0x004fe20007810000 */
[----:B------:R-:W-:Y:S01]  /*16e10*/  FADD.FTZ R7, R203, R6 ;  /* 0x00000006cb077221 */ /* 0x000fe20000010000 */
[----:B---3--:R-:W-:-:S02]  /*16e20*/  F2FP.F16.F32.PACK_AB R203, R12, R203 ;  /* 0x000000cb0ccb723e */ /* 0x008fc400000000ff */
[----:B------:R-:W-:Y:S02]  /*16e30*/  CS2R R64, SRZ ;  /* 0x0000000000407805 */ /* 0x000fe4000001ff00 */
[C---:B------:R-:W-:Y:S01]  /*16e40*/  FSETP.NEU.FTZ.AND P3, PT, R4.reuse, -INF , PT ;  /* 0xff8000000400780b */ /* 0x040fe20003f7d000 */
[----:B------:R-:W-:Y:S01]  /*16e50*/  FMUL.FTZ R27, R4, R3 ;  /* 0x00000003041b7220 */ /* 0x000fe20000410000 */
[----:B------:R-:W-:Y:S01]  /*16e60*/  FADD.FTZ R6, R12, R7 ;  /* 0x000000070c067221 */ /* 0x000fe20000010000 */
[----:B------:R-:W-:Y:S03]  /*16e70*/  MUFU.EX2 R181, R181 ;  /* 0x000000b500b57308 */ /* 0x000fe60000000800 */
[----:B------:R-:W-:Y:S01]  /*16e80*/  FSEL R27, R27, RZ, P3 ;  /* 0x000000ff1b1b7208 */ /* 0x000fe20001800000 */
[----:B0-----:R-:W-:Y:S01]  /*16e90*/  FADD.FTZ R7, R197, R6 ;  /* 0x00000006c5077221 */ /* 0x001fe20000010000 */
[----:B-1----:R-:W-:-:S03]  /*16ea0*/  F2FP.F16.F32.PACK_AB R197, R14, R197 ;  /* 0x000000c50ec5723e */ /* 0x002fc600000000ff */
        /* <DEDUP_REMOVED lines=8> */
[----:B----4-:R-:W-:-:S04]  /*16f30*/  @P2 IMAD.HI.U32 R8, R226, R33, RZ ;  /* 0x00000021e2082227 */ /* 0x010fc800078e00ff */
[----:B------:R-:W-:Y:S01]  /*16f40*/  FADD.FTZ R6, R14, R7 ;  /* 0x000000070e067221 */ /* 0x000fe20000010000 */
[-CC-:B------:R-:W-:Y:S01]  /*16f50*/  FFMA.FTZ R15, R44, R3.reuse, -R27.reuse ;  /* 0x000000032c0f7223 */ /* 0x180fe2000001081b */
[-CC-:B------:R-:W-:Y:S01]  /*16f60*/  FFMA.FTZ R192, R52, R3.reuse, -R27.reuse ;  /* 0x0000000334c07223 */ /* 0x180fe2000001081b */
[--C-:B------:R-:W-:Y:S01]  /*16f70*/  FFMA.FTZ R21, R84, R3, -R27.reuse ;  /* 0x0000000354157223 */ /* 0x100fe2000001081b */
[----:B------:R-:W-:Y:S01]  /*16f80*/  @P2 SHF.R.U32.HI R39, RZ, R35, R8 ;  /* 0x00000023ff272219 */ /* 0x000fe20000011608 */
[----:B------:R-:W0:Y:S01]  /*16f90*/  MUFU.EX2 R9, R9 ;  /* 0x0000000900097308 */ /* 0x000e220000000800 */
[----:B------:R-:W-:Y:S01]  /*16fa0*/  FADD.FTZ R35, R199, R6 ;  /* 0x00000006c7237221 */ /* 0x000fe20000010000 */
[-CC-:B------:R-:W-:Y:S01]  /*16fb0*/  FFMA.FTZ R194, R56, R3.reuse, -R27.reuse ;  /* 0x0000000338c27223 */ /* 0x180fe2000001081b */
[-CC-:B------:R-:W-:Y:S01]  /*16fc0*/  FFMA.FTZ R25, R82, R3.reuse, -R27.reuse ;  /* 0x0000000352197223 */ /* 0x180fe2000001081b */
[-C--:B------:R-:W-:Y:S01]  /*16fd0*/  FFMA.FTZ R188, R48, R3.reuse, -R27 ;  /* 0x0000000330bc7223 */ /* 0x080fe2000001081b */
[----:B------:R-:W-:Y:S01]  /*16fe0*/  FADD.FTZ R8, R20, R35 ;  /* 0x0000002314087221 */ /* 0x000fe20000010000 */
[-CC-:B------:R-:W-:Y:S01]  /*16ff0*/  FFMA.FTZ R29, R80, R3.reuse, -R27.reuse ;  /* 0x00000003501d7223 */ /* 0x180fe2000001081b */
[-CC-:B------:R-:W-:Y:S01]  /*17000*/  FFMA.FTZ R190, R86, R3.reuse, -R27.reuse ;  /* 0x0000000356be7223 */ /* 0x180fe2000001081b */
[----:B------:R-:W1:Y:S01]  /*17010*/  MUFU.EX2 R202, R202 ;  /* 0x000000ca00ca7308 */ /* 0x000e620000000800 */
[----:B------:R-:W-:Y:S01]  /*17020*/  FADD.FTZ R37, R193, R8 ;  /* 0x00000008c1257221 */ /* 0x000fe20000010000 */
[-CC-:B------:R-:W-:Y:S01]  /*17030*/  FFMA.FTZ R31, R78, R3.reuse, -R27.reuse ;  /* 0x000000034e1f7223 */ /* 0x180fe2000001081b */
[-CC-:B------:R-:W-:Y:S01]  /*17040*/  FFMA.FTZ R184, R88, R3.reuse, -R27.reuse ;  /* 0x0000000358b87223 */ /* 0x180fe2000001081b */
[-C--:B------:R-:W-:Y:S01]  /*17050*/  FFMA.FTZ R33, R92, R3.reuse, -R27 ;  /* 0x000000035c217223 */ /* 0x080fe2000001081b */
[----:B------:R-:W-:Y:S01]  /*17060*/  FADD.FTZ R8, R74, R37 ;  /* 0x000000254a087221 */ /* 0x000fe20000010000 */
[-CC-:B------:R-:W-:Y:S01]  /*17070*/  FFMA.FTZ R186, R76, R3.reuse, -R27.reuse ;  /* 0x000000034cba7223 */ /* 0x180fe2000001081b */
[-C--:B------:R-:W-:Y:S01]  /*17080*/  FFMA.FTZ R90, R90, R3.reuse, -R27 ;  /* 0x000000035a5a7223 */ /* 0x080fe2000001081b */
[----:B------:R-:W2:Y:S01]  /*17090*/  MUFU.EX2 R11, R11 ;  /* 0x0000000b000b7308 */ /* 0x000ea20000000800 */
[----:B0-----:R-:W-:Y:S01]  /*170a0*/  FADD.FTZ R7, R200, R9 ;  /* 0x00000009c8077221 */ /* 0x001fe20000010000 */
[----:B------:R-:W-:Y:S01]  /*170b0*/  FADD.FTZ R37, R195, R8 ;  /* 0x00000008c3257221 */ /* 0x000fe20000010000 */
[-CC-:B------:R-:W-:Y:S01]  /*170c0*/  FFMA.FTZ R94, R94, R3.reuse, -R27.reuse ;  /* 0x000000035e5e7223 */ /* 0x180fe2000001081b */
[-CC-:B------:R-:W-:Y:S01]  /*170d0*/  FFMA.FTZ R72, R72, R3.reuse, -R27.reuse ;  /* 0x0000000348487223 */ /* 0x180fe2000001081b */
[-C--:B------:R-:W-:Y:S01]  /*170e0*/  FFMA.FTZ R96, R96, R3.reuse, -R27 ;  /* 0x0000000360607223 */ /* 0x080fe2000001081b */
[----:B------:R-:W-:Y:S01]  /*170f0*/  FADD.FTZ R8, R70, R37 ;  /* 0x0000002546087221 */ /* 0x000fe20000010000 */
[-C--:B------:R-:W-:Y:S01]  /*17100*/  FFMA.FTZ R98, R98, R3.reuse, -R27 ;  /* 0x0000000362627223 */ /* 0x080fe2000001081b */
[----:B------:R-:W0:Y:S01]  /*17110*/  MUFU.EX2 R196, R196 ;  /* 0x000000c400c47308 */ /* 0x000e220000000800 */
[----:B-1----:R-:W-:Y:S01]  /*17120*/  FADD.FTZ R6, R202, R7 ;  /* 0x00000007ca067221 */ /* 0x002fe20000010000 */
[----:B------:R-:W-:Y:S01]  /*17130*/  IADD3 R7, R39, R228, -R224 ;  /* 0x000000e427077210 */ /* 0x000fe20007ffe8e0 */
[----:B------:R-:W-:Y:S01]  /*17140*/  FADD.FTZ R37, R189, R8 ;  /* 0x00000008bd257221 */ /* 0x000fe20000010000 */
[-CC-:B------:R-:W-:Y:S01]  /*17150*/  FFMA.FTZ R100, R100, R3.reuse, -R27.reuse ;  /* 0x0000000364647223 */ /* 0x180fe2000001081b */
[-CC-:B------:R-:W-:Y:S01]  /*17160*/  FFMA.FTZ R68, R68, R3.reuse, -R27.reuse ;  /* 0x0000000344447223 */ /* 0x180fe2000001081b */
[-CC-:B------:R-:W-:Y:S01]  /*17170*/  FFMA.FTZ R102, R102, R3.reuse, -R27.reuse ;  /* 0x0000000366667223 */ /* 0x180fe2000001081b */
[----:B------:R-:W-:Y:S01]  /*17180*/  FFMA.FTZ R104, R104, R3, -R27 ;  /* 0x0000000368687223 */ /* 0x000fe2000001081b */
[----:B------:R-:W1:Y:S01]  /*17190*/  MUFU.EX2 R13, R13 ;  /* 0x0000000d000d7308 */ /* 0x000e620000000800 */
[----:B--2---:R-:W-:Y:S01]  /*171a0*/  FADD.FTZ R35, R11, R6 ;  /* 0x000000060b237221 */ /* 0x004fe20000010000 */
[----:B------:R-:W-:-:S02]  /*171b0*/  F2FP.F16.F32.PACK_AB R200, R9, R200 ;  /* 0x000000c809c8723e */ /* 0x000fc400000000ff */
[----:B------:R-:W-:Y:S02]  /*171c0*/  CS2R R92, SRZ ;  /* 0x00000000005c7805 */ /* 0x000fe4000001ff00 */
[----:B------:R-:W-:Y:S02]  /*171d0*/  F2FP.F16.F32.PACK_AB R202, R11, R202 ;  /* 0x000000ca0bca723e */ /* 0x000fe400000000ff */
[----:B------:R-:W-:Y:S02]  /*171e0*/  CS2R R88, SRZ ;  /* 0x0000000000587805 */ /* 0x000fe4000001ff00 */
[----:B------:R-:W-:Y:S02]  /*171f0*/  F2FP.F16.F32.PACK_AB R193, R74, R193 ;  /* 0x000000c14ac1723e */ /* 0x000fe400000000ff */
[----:B------:R-:W-:Y:S01]  /*17200*/  CS2R R86, SRZ ;  /* 0x0000000000567805 */ /* 0x000fe2000001ff00 */
[----:B------:R-:W2:Y:S01]  /*17210*/  MUFU.EX2 R198, R198 ;  /* 0x000000c600c67308 */ /* 0x000ea20000000800 */
[----:B0-----:R-:W-:Y:S01]  /*17220*/  FADD.FTZ R6, R196, R35 ;  /* 0x00000023c4067221 */ /* 0x001fe20000010000 */
[----:B------:R-:W-:-:S02]  /*17230*/  F2FP.F16.F32.PACK_AB R195, R70, R195 ;  /* 0x000000c346c3723e */ /* 0x000fc400000000ff */
[----:B------:R-:W-:Y:S02]  /*17240*/  CS2R R84, SRZ ;  /* 0x0000000000547805 */ /* 0x000fe4000001ff00 */
[----:B------:R-:W-:Y:S02]  /*17250*/  F2FP.F16.F32.PACK_AB R189, R66, R189 ;  /* 0x000000bd42bd723e */ /* 0x000fe400000000ff */
[----:B------:R-:W-:Y:S02]  /*17260*/  CS2R R82, SRZ ;  /* 0x0000000000527805 */ /* 0x000fe4000001ff00 */
[----:B------:R-:W-:Y:S02]  /*17270*/  F2FP.F16.F32.PACK_AB R199, R20, R199 ;  /* 0x000000c714c7723e */ /* 0x000fe400000000ff */
[----:B------:R-:W-:Y:S01]  /*17280*/  CS2R R80, SRZ ;  /* 0x0000000000507805 */ /* 0x000fe2000001ff00 */
[----:B------:R-:W0:Y:S01]  /*17290*/  MUFU.EX2 R15, R15 ;  /* 0x0000000f000f7308 */ /* 0x000e220000000800 */
[C---:B-1----:R-:W-:Y:S01]  /*172a0*/  FADD.FTZ R35, R13.reuse, R6 ;  /* 0x000000060d237221 */ /* 0x042fe20000010000 */
[----:B------:R-:W-:Y:S01]  /*172b0*/  IMAD.MOV.U32 R6, RZ, RZ, RZ ;  /* 0x000000ffff067224 */ /* 0x000fe200078e00ff */
[----:B------:R-:W-:-:S02]  /*172c0*/  F2FP.F16.F32.PACK_AB R196, R13, R196 ;  /* 0x000000c40dc4723e */ /* 0x000fc400000000ff */
[----:B------:R-:W-:Y:S02]  /*172d0*/  CS2R R78, SRZ ;  /* 0x00000000004e7805 */ /* 0x000fe4000001ff00 */
[----:B------:R-:W-:Y:S01]  /*172e0*/  CS2R R76, SRZ ;  /* 0x00000000004c7805 */ /* 0x000fe2000001ff00 */
[----:B------:R-:W-:-:S04]  /*172f0*/  IMAD.HI R24, R7, -0x6db6db6d, R6 ;  /* 0x9249249307187827 */ /* 0x000fc800078e0206 */
[----:B------:R-:W-:Y:S01]  /*17300*/  FADD.FTZ R6, R66, R37 ;  /* 0x0000002542067221 */ /* 0x000fe20000010000 */
[----:B------:R-:W1:Y:S01]  /*17310*/  MUFU.EX2 R192, R192 ;  /* 0x000000c000c07308 */ /* 0x000e620000000800 */
[----:B--2---:R-:W-:Y:S01]  /*17320*/  FADD.FTZ R0, R198, R35 ;  /* 0x00000023c6007221 */ /* 0x004fe20000010000 */
[----:B------:R-:W-:Y:S01]  /*17330*/  CS2R R74, SRZ ;  /* 0x00000000004a7805 */ /* 0x000fe2000001ff00 */
[----:B------:R-:W-:Y:S01]  /*17340*/  FADD.FTZ R37, R191, R6 ;  /* 0x00000006bf257221 */ /* 0x000fe20000010000 */
[C---:B------:R-:W-:Y:S02]  /*17350*/  F2FP.F16.F32.PACK_AB R191, R60.reuse, R191 ;  /* 0x000000bf3cbf723e */ /* 0x040fe400000000ff */
[----:B------:R-:W-:Y:S02]  /*17360*/  CS2R R70, SRZ ;  /* 0x0000000000467805 */ /* 0x000fe4000001ff00 */
[----:B------:R-:W-:Y:S01]  /*17370*/  CS2R R66, SRZ ;  /* 0x0000000000427805 */ /* 0x000fe2000001ff00 */
[----:B------:R-:W-:Y:S01]  /*17380*/  FADD.FTZ R6, R60, R37 ;  /* 0x000000253c067221 */ /* 0x000fe20000010000 */
[----:B------:R-:W2:Y:S01]  /*17390*/  MUFU.EX2 R21, R21 ;  /* 0x0000001500157308 */ /* 0x000ea20000000800 */
[C---:B0-----:R-:W-:Y:S01]  /*173a0*/  FADD.FTZ R35, R15.reuse, R0 ;  /* 0x000000000f237221 */ /* 0x041fe20000010000 */
[----:B------:R-:W-:Y:S01]  /*173b0*/  F2FP.F16.F32.PACK_AB R198, R15, R198 ;  /* 0x000000c60fc6723e */ /* 0x000fe200000000ff */
[----:B------:R-:W-:Y:S01]  /*173c0*/  FADD.FTZ R39, R185, R6 ;  /* 0x00000006b9277221 */ /* 0x000fe20000010000 */
[----:B------:R-:W-:-:S02]  /*173d0*/  F2FP.F16.F32.PACK_AB R185, R58, R185 ;  /* 0x000000b93ab9723e */ /* 0x000fc400000000ff */
[----:B------:R-:W-:Y:S02]  /*173e0*/  CS2R R60, SRZ ;  /* 0x00000000003c7805 */ /* 0x000fe4000001ff00 */
[----:B------:R-:W-:Y:S01]  /*173f0*/  CS2R R56, SRZ ;  /* 0x0000000000387805 */ /* 0x000fe2000001ff00 */
[----:B------:R-:W-:Y:S01]  /*17400*/  FADD.FTZ R6, R58, R39 ;  /* 0x000000273a067221 */ /* 0x000fe20000010000 */
[----:B------:R-:W0:Y:S01]  /*17410*/  MUFU.EX2 R194, R194 ;  /* 0x000000c200c27308 */ /* 0x000e220000000800 */
[----:B-1----:R-:W-:Y:S01]  /*17420*/  FADD.FTZ R0, R192, R35 ;  /* 0x00000023c0007221 */ /* 0x002fe20000010000 */
[----:B------:R-:W-:Y:S02]  /*17430*/  SHF.R.U32.HI R39, RZ, 0x1f, R24 ;  /* 0x0000001fff277819 */ /* 0x000fe40000011618 */
[----:B------:R-:W-:Y:S02]  /*17440*/  CS2R R58, SRZ ;  /* 0x00000000003a7805 */ /* 0x000fe4000001ff00 */
[----:B------:R-:W-:-:S02]  /*17450*/  CS2R R52, SRZ ;  /* 0x0000000000347805 */ /* 0x000fc4000001ff00 */
[----:B------:R-:W-:Y:S02]  /*17460*/  CS2R R48, SRZ ;  /* 0x0000000000307805 */ /* 0x000fe4000001ff00 */
[----:B------:R-:W-:Y:S02]  /*17470*/  LEA.HI.SX32 R8, R24, R39, 0x1a ;  /* 0x0000002718087211 */ /* 0x000fe400078fd2ff */
[----:B------:R-:W-:Y:S01]  /*17480*/  CS2R R44, SRZ ;  /* 0x00000000002c7805 */ /* 0x000fe2000001ff00 */
[----:B------:R-:W1:Y:S01]  /*17490*/  MUFU.EX2 R25, R25 ;  /* 0x0000001900197308 */ /* 0x000e620000000800 */
[----:B--2---:R-:W-:Y:S01]  /*174a0*/  FADD.FTZ R35, R21, R0 ;  /* 0x0000000015237221 */ /* 0x004fe20000010000 */
[----:B------:R-:W-:Y:S02]  /*174b0*/  VIMNMX R223, R225, R8, !PT ;  /* 0x00000008e1df7248 */ /* 0x000fe40007fe0100 */
[----:B------:R-:W-:Y:S02]  /*174c0*/  F2FP.F16.F32.PACK_AB R192, R21, R192 ;  /* 0x000000c015c0723e */ /* 0x000fe400000000ff */
[----:B------:R-:W-:-:S02]  /*174d0*/  ISETP.GE.AND P3, PT, R10, R223, PT ;  /* 0x000000df0a00720c */ /* 0x000fc40003f66270 */
        /* <DEDUP_REMOVED lines=8> */
[----:B------:R-:W-:Y:S01]  /*17560*/  FADD.FTZ R37, R187, R6 ;  /* 0x00000006bb257221 */ /* 0x000fe20000010000 */
[----:B------:R-:W-:-:S03]  /*17570*/  F2FP.F16.F32.PACK_AB R187, R50, R187 ;  /* 0x000000bb32bb723e */ /* 0x000fc600000000ff */
[----:B------:R-:W-:Y:S01]  /*17580*/  FADD.FTZ R6, R50, R37 ;  /* 0x0000002532067221 */ /* 0x000fe20000010000 */
[----:B------:R-:W-:Y:S01]  /*17590*/  CS2R R50, SRZ ;  /* 0x0000000000327805 */ /* 0x000fe2000001ff00 */
[----:B------:R-:W2:Y:S01]  /*175a0*/  MUFU.EX2 R31, R31 ;  /* 0x0000001f001f7308 */ /* 0x000ea20000000800 */
[----:B0-----:R-:W-:Y:S01]  /*175b0*/  FADD.FTZ R27, R29, R0 ;  /* 0x000000001d1b7221 */ /* 0x001fe20000010000 */
[----:B------:R-:W-:Y:S01]  /*175c0*/  FADD.FTZ R39, R181, R6 ;  /* 0x00000006b5277221 */ /* 0x000fe20000010000 */
[----:B------:R-:W-:Y:S02]  /*175d0*/  F2FP.F16.F32.PACK_AB R188, R29, R188 ;  /* 0x000000bc1dbc723e */ /* 0x000fe400000000ff */
[----:B------:R-:W-:-:S03]  /*175e0*/  CS2R R28, SRZ ;  /* 0x00000000001c7805 */ /* 0x000fc6000001ff00 */
        /* <DEDUP_REMOVED lines=16> */
[----:B------:R0:W3:Y:S01]  /*176f0*/  MUFU.EX2 R7, R90 ;  /* 0x0000005a00077308 */ /* 0x0000e20000000800 */
[----:B-1----:R-:W-:-:S07]  /*17700*/  FADD.FTZ R0, R186, R37 ;  /* 0x00000025ba007221 */ /* 0x002fce0000010000 */
[----:B------:R-:W1:Y:S01]  /*17710*/  MUFU.EX2 R94, R94 ;  /* 0x0000005e005e7308 */ /* 0x000e620000000800 */
[C---:B--2---:R-:W-:Y:S01]  /*17720*/  FADD.FTZ R6, R34.reuse, R39 ;  /* 0x0000002722067221 */ /* 0x044fe20000010000 */
[----:B------:R-:W-:Y:S02]  /*17730*/  F2FP.F16.F32.PACK_AB R183, R34, R183 ;  /* 0x000000b722b7723e */ /* 0x000fe400000000ff */
[----:B0-----:R-:W-:-:S04]  /*17740*/  CS2R R90, SRZ ;  /* 0x00000000005a7805 */ /* 0x001fc8000001ff00 */
[----:B------:R0:W2:Y:S01]  /*17750*/  MUFU.EX2 R35, R72 ;  /* 0x0000004800237308 */ /* 0x0000a20000000800 */
[C---:B---3--:R-:W-:Y:S01]  /*17760*/  FADD.FTZ R39, R7.reuse, R0 ;  /* 0x0000000007277221 */ /* 0x048fe20000010000 */
[----:B------:R-:W-:-:S06]  /*17770*/  F2FP.F16.F32.PACK_AB R186, R7, R186 ;  /* 0x000000ba07ba723e */ /* 0x000fcc00000000ff */
[----:B------:R-:W3:Y:S01]  /*17780*/  MUFU.EX2 R96, R96 ;  /* 0x0000006000607308 */ /* 0x000ee20000000800 */
[----:B-1----:R-:W-:Y:S01]  /*17790*/  FADD.FTZ R0, R94, R39 ;  /* 0x000000275e007221 */ /* 0x002fe20000010000 */
[----:B0-----:R-:W-:-:S06]  /*177a0*/  CS2R R72, SRZ ;  /* 0x0000000000487805 */ /* 0x001fcc000001ff00 */
[----:B------:R0:W1:Y:S01]  /*177b0*/  MUFU.EX2 R27, R98 ;  /* 0x00000062001b7308 */ /* 0x0000620000000800 */
[C---:B--2---:R-:W-:Y:S01]  /*177c0*/  FADD.FTZ R39, R35.reuse, R0 ;  /* 0x0000000023277221 */ /* 0x044fe20000010000 */
[----:B------:R-:W-:Y:S02]  /*177d0*/  F2FP.F16.F32.PACK_AB R180, R35, R94 ;  /* 0x0000005e23b4723e */ /* 0x000fe400000000ff */
[----:B------:R-:W-:Y:S02]  /*177e0*/  CS2R R94, SRZ ;  /* 0x00000000005e7805 */ /* 0x000fe4000001ff00 */
[----:B------:R-:W-:Y:S02]  /*177f0*/  CS2R R34, SRZ ;  /* 0x0000000000227805 */ /* 0x000fe4000001ff00 */
[----:B------:R-:W2:Y:S01]  /*17800*/  MUFU.EX2 R177, R177 ;  /* 0x000000b100b17308 */ /* 0x000ea20000000800 */
[----:B---3--:R-:W-:Y:S01]  /*17810*/  FADD.FTZ R0, R96, R39 ;  /* 0x0000002760007221 */ /* 0x008fe20000010000 */
[----:B0-----:R-:W-:-:S06]  /*17820*/  CS2R R98, SRZ ;  /* 0x0000000000627805 */ /* 0x001fcc000001ff00 */
[----:B------:R-:W0:Y:S01]  /*17830*/  MUFU.EX2 R100, R100 ;  /* 0x0000006400647308 */ /* 0x000e220000000800 */
[C---:B-1----:R-:W-:Y:S01]  /*17840*/  FADD.FTZ R39, R27.reuse, R0 ;  /* 0x000000001b277221 */ /* 0x042fe20000010000 */
[----:B------:R-:W-:Y:S02]  /*17850*/  F2FP.F16.F32.PACK_AB R182, R27, R96 ;  /* 0x000000601bb6723e */ /* 0x000fe400000000ff */
[----:B------:R-:W-:-:S04]  /*17860*/  CS2R R96, SRZ ;  /* 0x0000000000607805 */ /* 0x000fc8000001ff00 */
[----:B------:R-:W1:Y:S01]  /*17870*/  MUFU.EX2 R30, R30 ;  /* 0x0000001e001e7308 */ /* 0x000e620000000800 */
[----:B--2---:R-:W-:-:S07]  /*17880*/  FADD.FTZ R41, R177, R6 ;  /* 0x00000006b1297221 */ /* 0x004fce0000010000 */
[----:B------:R2:W3:Y:S01]  /*17890*/  MUFU.EX2 R37, R68 ;  /* 0x0000004400257308 */ /* 0x0004e20000000800 */
[----:B0-----:R-:W-:Y:S01]  /*178a0*/  FADD.FTZ R0, R100, R39 ;  /* 0x0000002764007221 */ /* 0x001fe20000010000 */
[----:B------:R-:W-:-:S06]  /*178b0*/  CS2R R38, SRZ ;  /* 0x0000000000267805 */ /* 0x000fcc000001ff00 */
[----:B------:R-:W0:Y:S01]  /*178c0*/  MUFU.EX2 R179, R179 ;  /* 0x000000b300b37308 */ /* 0x000e220000000800 */
[C---:B-1----:R-:W-:Y:S01]  /*178d0*/  FADD.FTZ R6, R30.reuse, R41 ;  /* 0x000000291e067221 */ /* 0x042fe20000010000 */
[----:B------:R-:W-:Y:S02]  /*178e0*/  F2FP.F16.F32.PACK_AB R177, R30, R177 ;  /* 0x000000b11eb1723e */ /* 0x000fe400000000ff */
[----:B--2---:R-:W-:Y:S02]  /*178f0*/  CS2R R68, SRZ ;  /* 0x0000000000447805 */ /* 0x004fe4000001ff00 */
[----:B------:R-:W-:Y:S02]  /*17900*/  CS2R R30, SRZ ;  /* 0x00000000001e7805 */ /* 0x000fe4000001ff00 */
[----:B------:R-:W1:Y:S01]  /*17910*/  MUFU.EX2 R102, R102 ;  /* 0x0000006600667308 */ /* 0x000e620000000800 */
[C---:B---3--:R-:W-:Y:S01]  /*17920*/  FADD.FTZ R11, R37.reuse, R0 ;  /* 0x00000000250b7221 */ /* 0x048fe20000010000 */
[----:B------:R-:W-:-:S02]  /*17930*/  F2FP.F16.F32.PACK_AB R176, R37, R100 ;  /* 0x0000006425b0723e */ /* 0x000fc400000000ff */
[----:B------:R-:W-:Y:S02]  /*17940*/  CS2R R100, SRZ ;  /* 0x0000000000647805 */ /* 0x000fe4000001ff00 */
[----:B------:R-:W-:Y:S02]  /*17950*/  CS2R R36, SRZ ;  /* 0x0000000000247805 */ /* 0x000fe4000001ff00 */
[----:B------:R-:W2:Y:S01]  /*17960*/  MUFU.EX2 R26, R26 ;  /* 0x0000001a001a7308 */ /* 0x000ea20000000800 */
[----:B0-----:R-:W-:-:S07]  /*17970*/  FADD.FTZ R41, R179, R6 ;  /* 0x00000006b3297221 */ /* 0x001fce0000010000 */
[----:B------:R0:W3:Y:S01]  /*17980*/  MUFU.EX2 R9, R104 ;  /* 0x0000006800097308 */ /* 0x0000e20000000800 */
[----:B-1----:R-:W-:Y:S01]  /*17990*/  FADD.FTZ R0, R102, R11 ;  /* 0x0000000b66007221 */ /* 0x002fe20000010000 */
[C---:B--2---:R-:W-:Y:S01]  /*179a0*/  FADD.FTZ R6, R26.reuse, R41 ;  /* 0x000000291a067221 */ /* 0x044fe20000010000 */
[----:B------:R-:W-:Y:S02]  /*179b0*/  F2FP.F16.F32.PACK_AB R179, R26, R179 ;  /* 0x000000b31ab3723e */ /* 0x000fe400000000ff */
[----:B0-----:R-:W-:Y:S02]  /*179c0*/  CS2R R104, SRZ ;  /* 0x0000000000687805 */ /* 0x001fe4000001ff00 */
[----:B------:R-:W-:Y:S02]  /*179d0*/  CS2R R40, SRZ ;  /* 0x0000000000287805 */ /* 0x000fe4000001ff00 */
[----:B------:R-:W-:Y:S01]  /*179e0*/  CS2R R26, SRZ ;  /* 0x00000000001a7805 */ /* 0x000fe2000001ff00 */
[C---:B---3--:R-:W-:Y:S01]  /*179f0*/  FADD.FTZ R7, R9.reuse, R0 ;  /* 0x0000000009077221 */ /* 0x048fe20000010000 */
[----:B------:R-:W-:Y:S01]  /*17a00*/  F2FP.F16.F32.PACK_AB R178, R9, R102 ;  /* 0x0000006609b2723e */ /* 0x000fe200000000ff */
[----:B------:R-:W-:Y:S01]  /*17a10*/  IMAD.MOV.U32 R0, RZ, RZ, 0x3f800000 ;  /* 0x3f800000ff007424 */ /* 0x000fe200078e00ff */
[----:B------:R-:W-:Y:S01]  /*17a20*/  CS2R R102, SRZ ;  /* 0x0000000000667805 */ /* 0x000fe2000001ff00 */
[----:B------:R-:W-:Y:S06]  /*17a30*/  @!P3 BRA `(.L_x_5911) ;  /* 0x0000005c0050b947 */ /* 0x000fec0003800000 */
[----:B------:R-:W-:Y:S01]  /*17a40*/  BSSY B1, `(.L_x_5911) ;  /* 0x00005d3000017945 */ /* 0x000fe20003800000 */
[----:B------:R-:W-:Y:S01]  /*17a50*/  MOV R8, R5 ;  /* 0x0000000500087202 */ /* 0x000fe20000000f00 */
[----:B------:R-:W-:Y:S01]  /*17a60*/  IMAD.MOV.U32 R9, RZ, RZ, R4 ;  /* 0x000000ffff097224 */ /* 0x000fe200078e0004 */
[----:B------:R-:W-:Y:S01]  /*17a70*/  MOV R119, RZ ;  /* 0x000000ff00777202 */ /* 0x000fe20000000f00 */
[----:B------:R-:W-:Y:S02]  /*17a80*/  IMAD.MOV.U32 R11, RZ, RZ, R208 ;  /* 0x000000ffff0b7224 */ /* 0x000fe400078e00d0 */
[----:B------:R-:W-:Y:S02]  /*17a90*/  IMAD.MOV.U32 R12, RZ, RZ, R205 ;  /* 0x000000ffff0c7224 */ /* 0x000fe400078e00cd */
[----:B------:R-:W-:-:S07]  /*17aa0*/  IMAD.MOV.U32 R2, RZ, RZ, 0x3f800000 ;  /* 0x3f800000ff027424 */ /* 0x000fce00078e00ff */
.L_x_5922:
[----:B------:R-:W-:-:S05]  /*17ab0*/  VIADD R3, R12, 0x1 ;  /* 0x000000010c037836 */ /* 0x000fca0000000000 */
[----:B------:R-:W-:-:S04]  /*17ac0*/  ISETP.NE.AND P3, PT, R3, 0x2, PT ;  /* 0x000000020300780c */ /* 0x000fc80003f65270 */
[----:B------:R-:W-:Y:S02]  /*17ad0*/  SEL R208, RZ, 0x1, P3 ;  /* 0x00000001ffd07807 */ /* 0x000fe40001800000 */
[----:B------:R-:W-:Y:S02]  /*17ae0*/  SEL R205, R3, RZ, P3 ;  /* 0x000000ff03cd7207 */ /* 0x000fe40001800000 */
[----:B------:R-:W-:Y:S01]  /*17af0*/  LOP3.LUT R208, R11, R208, RZ, 0x3c, !PT ;  /* 0x000000d00bd07212 */ /* 0x000fe200078e3cff */
[----:B------:R-:W-:Y:S06]  /*17b00*/  @!P0 BRA `(.L_x_5912) ;  /* 0x0000000000048947 */ /* 0x000fec0003800000 */
[----:B------:R-:W-:Y:S01]  /*17b10*/  BPT.TRAP 0x1 ;  /* 0x000000040000795c */ /* 0x000fe20000300000 */
.L_x_5912:
[----:B------:R-:W-:Y:S01]  /*17b20*/  IMAD R13, R205, 0x8, R16 ;  /* 0x00000008cd0d7824 */ /* 0x000fe200078e0210 */
[----:B------:R-:W-:-:S04]  /*17b30*/  SHF.L.U32 R4, R208, 0x1f, RZ ;  /* 0x0000001fd0047819 */ /* 0x000fc800000006ff */
[----:B------:R0:W1:Y:S01]  /*17b40*/  SYNCS.PHASECHK.TRANS64.TRYWAIT P3, [R13+URZ+0x36830], R4 ;  /* 0x036830040d0075a7 */ /* 0x000062000806017f */
[----:B------:R-:W-:Y:S05]  /*17b50*/  @!P0 BRA `(.L_x_5913) ;  /* 0x0000000000048947 */ /* 0x000fea0003800000 */
[----:B------:R-:W-:Y:S01]  /*17b60*/  BPT.TRAP 0x1 ;  /* 0x000000040000795c */ /* 0x000fe20000300000 */
.L_x_5913:
[----:B------:R-:W-:Y:S01]  /*17b70*/  IMAD R3, R205, 0xa80, R222 ;  /* 0x00000a80cd037824 */ /* 0x000fe200078e02de */
[----:B------:R-:W-:Y:S03]  /*17b80*/  BSSY B2, `(.L_x_5914) ;  /* 0x0000006000027945 */ /* 0x000fe60003800000 */
[C---:B------:R-:W-:Y:S02]  /*17b90*/  VIADD R122, R3.reuse, 0x80 ;  /* 0x00000080037a7836 */ /* 0x040fe40000000000 */
[----:B------:R-:W-:Y:S01]  /*17ba0*/  VIADD R124, R3, 0x100 ;  /* 0x00000100037c7836 */ /* 0x000fe20000000000 */
[----:B-1----:R-:W-:Y:S06]  /*17bb0*/  @P3 BRA `(.L_x_5915) ;  /* 0x0000000000083947 */ /* 0x002fec0003800000 */
[----:B------:R-:W1:Y:S02]  /*17bc0*/  SYNCS.PHASECHK.TRANS64.TRYWAIT P3, [R13+URZ+0x36830], R4 ;  /* 0x036830040d0075a7 */ /* 0x000e64000806017f */
[----:B-1----:R-:W-:Y:S05]  /*17bd0*/  @!P3 BRA `(.L_x_5916) ;  /* 0x0000019800b8b947 */ /* 0x002fea0003800000 */
.L_x_5915:
[----:B------:R-:W-:Y:S05]  /*17be0*/  BSYNC B2 ;  /* 0x0000000000027941 */ /* 0x000fea0003800000 */
.L_x_5914:
[----:B------:R-:W2:Y:S01]  /*17bf0*/  LDL.64 R20, [R1+0x30] ;  /* 0x0000300001147983 */ /* 0x000ea20000100a00 */
[----:B------:R-:W-:Y:S01]  /*17c00*/  IMAD.MOV.U32 R121, RZ, RZ, 0x40000040 ;  /* 0x40000040ff797424 */ /* 0x000fe200078e00ff */
[----:B------:R-:W-:Y:S02]  /*17c10*/  MOV R120, R3 ;  /* 0x0000000300787202 */ /* 0x000fe40000000f00 */
[----:B------:R-:W3:Y:S02]  /*17c20*/  LDL.64 R14, [R1+0x28] ;  /* 0x00002800010e7983 */ /* 0x000ee40000100a00 */
[----:B------:R-:W-:Y:S02]  /*17c30*/  R2UR UR6, R120 ;  /* 0x00000000780672ca */ /* 0x000fe400000e0000 */
[C---:B------:R-:W-:Y:S01]  /*17c40*/  R2UR UR7, R121.reuse ;  /* 0x00000000790772ca */ /* 0x040fe200000e0000 */
[----:B------:R-:W-:Y:S01]  /*17c50*/  WARPGROUP.ARRIVE ;  /* 0x00000000000079c5 */ /* 0x000fe20000000000 */
[----:B------:R-:W-:Y:S01]  /*17c60*/  IMAD.MOV.U32 R123, RZ, RZ, 0x40000040 ;  /* 0x40000040ff7b7424 */ /* 0x000fe200078e00ff */
[----:B------:R-:W-:Y:S01]  /*17c70*/  R2UR UR22, R122 ;  /* 0x000000007a1672ca */ /* 0x000fe200000e0000 */
[----:B------:R-:W-:Y:S01]  /*17c80*/  IMAD.MOV.U32 R125, RZ, RZ, 0x40000040 ;  /* 0x40000040ff7d7424 */ /* 0x000fe200078e00ff */
[----:B------:R-:W-:Y:S01]  /*17c90*/  R2UR UR19, R121 ;  /* 0x00000000791372ca */ /* 0x000fe200000e0000 */
[----:B------:R4:W-:Y:S01]  /*17ca0*/  STL.64 [R1+0x88], R8 ;  /* 0x0000880801007387 */ /* 0x0009e20000100a00 */
[----:B------:R-:W-:Y:S01]  /*17cb0*/  R2UR UR23, R123 ;  /* 0x000000007b1772ca */ /* 0x000fe200000e0000 */
[----:B------:R-:W-:-:S02]  /*17cc0*/  IMAD.MOV.U32 R120, RZ, RZ, R124 ;  /* 0x000000ffff787224 */ /* 0x000fc400078e007c */
[----:B------:R-:W-:Y:S01]  /*17cd0*/  VIADD R122, R3, 0x180 ;  /* 0x00000180037a7836 */ /* 0x000fe20000000000 */
[----:B------:R-:W-:Y:S01]  /*17ce0*/  R2UR UR15, R123 ;  /* 0x000000007b0f72ca */ /* 0x000fe200000e0000 */
[----:B------:R0:W-:Y:S01]  /*17cf0*/  STL.64 [R1+0x80], R6 ;  /* 0x0000800601007387 */ /* 0x0001e20000100a00 */
[----:B------:R-:W-:Y:S02]  /*17d00*/  R2UR UR18, R120 ;  /* 0x00000000781272ca */ /* 0x000fe400000e0000 */
[----:B------:R-:W-:Y:S02]  /*17d10*/  R2UR UR14, R122 ;  /* 0x000000007a0e72ca */ /* 0x000fe400000e0000 */
[----:B------:R-:W-:Y:S02]  /*17d20*/  IADD3 R120, R3, 0x200, RZ ;  /* 0x0000020003787810 */ /* 0x000fe40007ffe0ff */
[----:B------:R-:W-:Y:S02]  /*17d30*/  R2UR UR35, R121 ;  /* 0x00000000792372ca */ /* 0x000fe400000e0000 */
[----:B--2---:R-:W-:-:S02]  /*17d40*/  R2UR UR8, R20 ;  /* 0x00000000140872ca */ /* 0x004fc400000e0000 */
[----:B------:R-:W-:Y:S01]  /*17d50*/  R2UR UR9, R21 ;  /* 0x00000000150972ca */ /* 0x000fe200000e0000 */
[----:B------:R-:W-:Y:S01]  /*17d60*/  VIADD R124, R3, 0x280 ;  /* 0x00000280037c7836 */ /* 0x000fe20000000000 */
[----:B------:R-:W-:Y:S01]  /*17d70*/  R2UR UR31, R125 ;  /* 0x000000007d1f72ca */ /* 0x000fe200000e0000 */
[----:B----4-:R-:W2:Y:S01]  /*17d80*/  LDL.64 R8, [R1+0x20] ;  /* 0x0000200001087983 */ /* 0x010ea20000100a00 */
[----:B------:R-:W-:Y:S02]  /*17d90*/  R2UR UR27, R123 ;  /* 0x000000007b1b72ca */ /* 0x000fe400000e0000 */
[----:B---3--:R-:W-:Y:S01]  /*17da0*/  R2UR UR46, R14 ;  /* 0x000000000e2e72ca */ /* 0x008fe200000e0000 */
[----:B------:R-:W-:Y:S01]  /*17db0*/  IMAD.MOV.U32 R211, RZ, RZ, 0x40000040 ;  /* 0x40000040ffd37424 */ /* 0x000fe200078e00ff */
[----:B------:R-:W-:Y:S01]  /*17dc0*/  R2UR UR47, R15 ;  /* 0x000000000f2f72ca */ /* 0x000fe200000e0000 */
[----:B0-----:R-:W3:Y:S02]  /*17dd0*/  LDL.64 R6, [R1+0x18] ;  /* 0x0000180001067983 */ /* 0x001ee40000100a00 */
        /* <DEDUP_REMOVED lines=20> */
[----:B------:R-:W-:Y:S01]  /*17f20*/  UMOV UR33, UR9 ;  /* 0x0000000900217c82 */ /* 0x000fe20008000000 */
[----:B------:R-:W-:Y:S02]  /*17f30*/  WARPGROUP.DEPBAR.LE gsb0, 0x0 ;  /* 0x00008000000079c5 */ /* 0x000fe40000010000 */
[----:B------:R-:W-:-:S08]  /*17f40*/  WARPGROUP.ARRIVE ;  /* 0x00000000000079c5 */ /* 0x000fd00000000000 */
[----:B------:R-:W-:Y:S01]  /*17f50*/  HGMMA.64x16x16.F32 R136, gdesc[UR32], RZ, !UPT, gsb0 ;  /* 0x00200000208879f0 */ /* 0x000fe2000c0008ff */
[----:B------:R-:W-:Y:S01]  /*17f60*/  R2UR UR30, R124 ;  /* 0x000000007c1e72ca */ /* 0x000fe200000e0000 */
[----:B------:R-:W-:Y:S01]  /*17f70*/  UMOV UR28, UR8 ;  /* 0x00000008001c7c82 */ /* 0x000fe20008000000 */
[----:B------:R-:W-:Y:S01]  /*17f80*/  UMOV UR29, UR9 ;  /* 0x00000009001d7c82 */ /* 0x000fe20008000000 */
[C---:B------:R-:W-:Y:S02]  /*17f90*/  VIADD R120, R3.reuse, 0x2 ;  /* 0x0000000203787836 */ /* 0x040fe40000000000 */
[----:B------:R-:W-:Y:S02]  /*17fa0*/  IMAD.MOV.U32 R121, RZ, RZ, 0x40000040 ;  /* 0x40000040ff797424 */ /* 0x000fe400078e00ff */
[C---:B------:R-:W-:Y:S01]  /*17fb0*/  VIADD R122, R3.reuse, 0x300 ;  /* 0x00000300037a7836 */ /* 0x040fe20000000000 */
[----:B------:R-:W-:Y:S01]  /*17fc0*/  R2UR UR10, R120 ;  /* 0x00000000780a72ca */ /* 0x000fe200000e0000 */
[----:B------:R-:W-:Y:S01]  /*17fd0*/  VIADD R120, R3, 0x102 ;  /* 0x0000010203787836 */ /* 0x000fe20000000000 */
[----:B------:R-:W-:-:S02]  /*17fe0*/  R2UR UR11, R121 ;  /* 0x00000000790b72ca */ /* 0x000fc400000e0000 */
[----:B------:R-:W-:Y:S01]  /*17ff0*/  MOV R121, 0x40000040 ;  /* 0x4000004000797802 */ /* 0x000fe20000000f00 */
[----:B------:R-:W-:Y:S02]  /*18000*/  WARPGROUP.DEPBAR.LE gsb0, 0x0 ;  /* 0x00008000000079c5 */ /* 0x000fe40000010000 */
[----:B------:R-:W-:-:S06]  /*18010*/  WARPGROUP.ARRIVE ;  /* 0x00000000000079c5 */ /* 0x000fcc0000000000 */
[----:B------:R-:W-:Y:S01]  /*18020*/  HGMMA.64x16x16.F32 R128, gdesc[UR28], RZ, !UPT, gsb0 ;  /* 0x002000001c8079f0 */ /* 0x000fe2000c0008ff */
[----:B------:R-:W-:Y:S01]  /*18030*/  R2UR UR23, R121 ;  /* 0x00000000791772ca */ /* 0x000fe200000e0000 */
[----:B------:R-:W-:Y:S01]  /*18040*/  IMAD.MOV.U32 R123, RZ, RZ, 0x40000040 ;  /* 0x40000040ff7b7424 */ /* 0x000fe200078e00ff */
[----:B------:R-:W-:Y:S01]  /*18050*/  R2UR UR26, R122 ;  /* 0x000000007a1a72ca */ /* 0x000fe200000e0000 */
[----:B------:R-:W-:Y:S01]  /*18060*/  IMAD.MOV.U32 R121, RZ, RZ, 0x40000040 ;  /* 0x40000040ff797424 */ /* 0x000fe200078e00ff */
[----:B------:R-:W-:Y:S01]  /*18070*/  R2UR UR22, R120 ;  /* 0x00000000781672ca */ /* 0x000fe200000e0000 */
[C---:B------:R-:W-:Y:S01]  /*18080*/  VIADD R120, R3.reuse, 0x202 ;  /* 0x0000020203787836 */ /* 0x040fe20000000000 */
[----:B------:R-:W-:Y:S02]  /*18090*/  IADD3 R122, R3, 0x82, RZ ;  /* 0x00000082037a7810 */ /* 0x000fe40007ffe0ff */
[----:B------:R-:W-:Y:S01]  /*180a0*/  R2UR UR7, R123 ;  /* 0x000000007b0772ca */ /* 0x000fe200000e0000 */
[----:B------:R-:W-:Y:S01]  /*180b0*/  IMAD.MOV.U32 R123, RZ, RZ, 0x40000040 ;  /* 0x40000040ff7b7424 */ /* 0x000fe200078e00ff */
[----:B------:R-:W-:Y:S01]  /*180c0*/  R2UR UR6, R122 ;  /* 0x000000007a0672ca */ /* 0x000fe200000e0000 */
[----:B------:R-:W-:Y:S01]  /*180d0*/  VIADD R122, R3, 0x182 ;  /* 0x00000182037a7836 */ /* 0x000fe20000000000 */
[----:B------:R-:W-:Y:S01]  /*180e0*/  R2UR UR51, R121 ;  /* 0x00000000793372ca */ /* 0x000fe200000e0000 */
[----:B------:R-:W-:Y:S01]  /*180f0*/  IMAD.MOV.U32 R121, RZ, RZ, 0x40000040 ;  /* 0x40000040ff797424 */ /* 0x000fe200078e00ff */
[----:B------:R-:W-:-:S02]  /*18100*/  R2UR UR50, R120 ;  /* 0x00000000783272ca */ /* 0x000fc400000e0000 */
[C---:B------:R-:W-:Y:S02]  /*18110*/  IADD3 R120, R3.reuse, 0x302, RZ ;  /* 0x0000030203787810 */ /* 0x040fe40007ffe0ff */
[----:B------:R-:W-:Y:S01]  /*18120*/  R2UR UR18, R122 ;  /* 0x000000007a1272ca */ /* 0x000fe200000e0000 */
[----:B------:R-:W-:Y:S01]  /*18130*/  VIADD R122, R3, 0x282 ;  /* 0x00000282037a7836 */ /* 0x000fe20000000000 */
[----:B------:R-:W-:Y:S01]  /*18140*/  R2UR UR19, R123 ;  /* 0x000000007b1372ca */ /* 0x000fe200000e0000 */
[----:B------:R-:W-:Y:S01]  /*18150*/  IMAD.MOV.U32 R123, RZ, RZ, 0x40000040 ;  /* 0x40000040ff7b7424 */ /* 0x000fe200078e00ff */
[----:B------:R-:W-:Y:S01]  /*18160*/  R2UR UR34, R120 ;  /* 0x00000000782272ca */ /* 0x000fe200000e0000 */
[----:B------:R-:W-:Y:S01]  /*18170*/  VIADD R120, R3, 0x4 ;  /* 0x0000000403787836 */ /* 0x000fe20000000000 */
[----:B------:R-:W-:Y:S01]  /*18180*/  R2UR UR35, R121 ;  /* 0x00000000792372ca */ /* 0x000fe200000e0000 */
[----:B------:R-:W-:Y:S01]  /*18190*/  IMAD.MOV.U32 R121, RZ, RZ, 0x40000040 ;  /* 0x40000040ff797424 */ /* 0x000fe200078e00ff */
[----:B------:R-:W-:-:S02]  /*181a0*/  R2UR UR14, R122 ;  /* 0x000000007a0e72ca */ /* 0x000fc400000e0000 */
[----:B------:R-:W-:Y:S02]  /*181b0*/  R2UR UR15, R123 ;  /* 0x000000007b0f72ca */ /* 0x000fe400000e0000 */
[----:B------:R-:W-:Y:S02]  /*181c0*/  R2UR UR30, R120 ;  /* 0x00000000781e72ca */ /* 0x000fe400000e0000 */
[----:B------:R-:W-:Y:S01]  /*181d0*/  R2UR UR31, R121 ;  /* 0x00000000791f72ca */ /* 0x000fe200000e0000 */
        /* <DEDUP_REMOVED lines=27> */
[----:B------:R-:W-:Y:S01]  /*18390*/  MOV R21, UR48 ;  /* 0x0000003000157c02 */ /* 0x000fe20008000f00 */
        /* <DEDUP_REMOVED lines=14> */
[----:B--2---:R-:W-:Y:S02]  /*18480*/  R2UR UR38, R8 ;  /* 0x00000000082672ca */ /* 0x004fe400000e0000 */
[----:B------:R-:W-:Y:S02]  /*18490*/  R2UR UR39, R9 ;  /* 0x00000000092772ca */ /* 0x000fe400000e0000 */
[----:B------:R-:W-:Y:S01]  /*184a0*/  IADD3 R210, R3, 0x84, RZ ;  /* 0x0000008403d27810 */ /* 0x000fe20007ffe0ff */
[----:B------:R0:W5:Y:S08]  /*184b0*/  LDL.LU.64 R8, [R1+0x88] ;  /* 0x0000880001087983 */ /* 0x0001700000300a00 */
[----:B------:R-:W-:-:S02]  /*184c0*/  UMOV UR28, UR38 ;  /* 0x00000026001c7c82 */ /* 0x000fc40008000000 */
[----:B------:R-:W-:Y:S01]  /*184d0*/  UMOV UR29, UR39 ;  /* 0x00000027001d7c82 */ /* 0x000fe20008000000 */
[----:B------:R-:W-:Y:S02]  /*184e0*/  WARPGROUP.DEPBAR.LE gsb0, 0x0 ;  /* 0x00008000000079c5 */ /* 0x000fe40000010000 */
[----:B------:R-:W-:-:S06]  /*184f0*/  WARPGROUP.ARRIVE ;  /* 0x00000000000079c5 */ /* 0x000fcc0000000000 */
        /* <DEDUP_REMOVED lines=55> */
[----:B------:R-:W-:Y:S02]  /*18870*/  MOV R14, UR41 ;  /* 0x00000029000e7c02 */ /* 0x000fe40008000f00 */
[----:B------:R-:W-:Y:S02]  /*18880*/  MOV R15, UR40 ;  /* 0x00000028000f7c02 */ /* 0x000fe40008000f00 */
[----:B---3--:R-:W-:Y:S02]  /*18890*/  R2UR UR40, R6 ;  /* 0x00000000062872ca */ /* 0x008fe400000e0000 */
[----:B------:R-:W-:-:S02]  /*188a0*/  R2UR UR41, R7 ;  /* 0x00000000072972ca */ /* 0x000fc400000e0000 */
        /* <DEDUP_REMOVED lines=67> */
[----:B------:R0:W5:Y:S01]  /*18ce0*/  LDL.LU.64 R6, [R1+0x80] ;  /* 0x0000800001067983 */ /* 0x0001620000300a00 */
        /* <DEDUP_REMOVED lines=12> */
[----:B------:R-:W2:Y:S08]  /*18db0*/  LDL.64 R210, [R1] ;  /* 0x0000000001d27983 */ /* 0x000eb00000100a00 */
[----:B------:R-:W-:-:S02]  /*18dc0*/  UMOV UR18, UR38 ;  /* 0x0000002600127c82 */ /* 0x000fc40008000000 */
[----:B------:R-:W-:Y:S01]  /*18dd0*/  UMOV UR19, UR39 ;  /* 0x0000002700137c82 */ /* 0x000fe20008000000 */
[----:B------:R-:W-:Y:S02]  /*18de0*/  WARPGROUP.DEPBAR.LE gsb0, 0x0 ;  /* 0x00008000000079c5 */ /* 0x000fe40000010000 */
[----:B------:R-:W-:-:S06]  /*18df0*/  WARPGROUP.ARRIVE ;  /* 0x00000000000079c5 */ /* 0x000fcc0000000000 */
[----:B------:R-:W-:Y:S01]  /*18e00*/  HGMMA.64x16x16.F32 R160, gdesc[UR16], R160, gsb0 ;  /* 0x0020000010a079f0 */ /* 0x000fe200080008a0 */
[----:B------:R-:W-:Y:S01]  /*18e10*/  R2UR UR48, R21 ;  /* 0x00000000153072ca */ /* 0x000fe200000e0000 */
[----:B------:R-:W-:Y:S01]  /*18e20*/  IMAD.MOV.U32 R21, RZ, RZ, 0x40000040 ;  /* 0x40000040ff157424 */ /* 0x000fe200078e00ff */
[----:B------:R-:W-:Y:S02]  /*18e30*/  R2UR UR49, R20 ;  /* 0x00000000143172ca */ /* 0x000fe400000e0000 */
[----:B------:R-:W-:Y:S02]  /*18e40*/  IADD3 R20, R3, 0x480, RZ ;  /* 0x0000048003147810 */ /* 0x000fe40007ffe0ff */
[----:B------:R-:W-:Y:S02]  /*18e50*/  R2UR UR15, R21 ;  /* 0x00000000150f72ca */ /* 0x000fe400000e0000 */
[----:B------:R-:W-:Y:S01]  /*18e60*/  R2UR UR14, R20 ;  /* 0x00000000140e72ca */ /* 0x000fe200000e0000 */
[----:B------:R-:W-:Y:S01]  /*18e70*/  UMOV UR12, UR46 ;  /* 0x0000002e000c7c82 */ /* 0x000fe20008000000 */
[----:B------:R-:W-:Y:S01]  /*18e80*/  UMOV UR13, UR47 ;  /* 0x0000002f000d7c82 */ /* 0x000fe20008000000 */
[----:B------:R-:W-:-:S02]  /*18e90*/  WARPGROUP.DEPBAR.LE gsb0, 0x0 ;  /* 0x00008000000079c5 */ /* 0x000fc40000010000 */
        /* <DEDUP_REMOVED lines=22> */
[----:B-1----:R-:W-:Y:S02]  /*19000*/  MOV R4, UR43 ;  /* 0x0000002b00047c02 */ /* 0x002fe40008000f00 */
[----:B------:R-:W-:Y:S02]  /*19010*/  MOV R5, UR42 ;  /* 0x0000002a00057c02 */ /* 0x000fe40008000f00 */
        /* <DEDUP_REMOVED lines=17> */
[----:B------:R-:W-:Y:S02]  /*19130*/  IADD3 R20, R3, 0x382, RZ ;  /* 0x0000038203147810 */ /* 0x000fe40007ffe0ff */
        /* <DEDUP_REMOVED lines=70> */
[----:B------:R-:W-:Y:S01]  /*195a0*/  R2UR UR43, R4 ;  /* 0x00000000042b72ca */ /* 0x000fe200000e0000 */
[----:B------:R-:W-:Y:S01]  /*195b0*/  VIADD R4, R3, 0x404 ;  /* 0x0000040403047836 */ /* 0x000fe20000000000 */
[----:B------:R-:W-:Y:S01]  /*195c0*/  R2UR UR42, R5 ;  /* 0x00000000052a72ca */ /* 0x000fe200000e0000 */
        /* <DEDUP_REMOVED lines=236> */
[----:B------:R-:W-:Y:S01]  /*1a490*/  IMAD.MOV.U32 R5, RZ, RZ, 0x40000040 ;  /* 0x40000040ff057424 */ /* 0x000fe200078e00ff */
[----:B------:R-:W-:Y:S02]  /*1a4a0*/  IADD3 R4, R3, 0x704, RZ ;  /* 0x0000070403047810 */ /* 0x000fe40007ffe0ff */
[----:B------:R-:W-:Y:S02]  /*1a4b0*/  R2UR UR41, R14 ;  /* 0x000000000e2972ca */ /* 0x000fe400000e0000 */
        /* <DEDUP_REMOVED lines=222> */
.L_x_5917:
[----:B------:R-:W-:Y:S01]  /*1b2a0*/  SHF.L.U32 R0, R11, 0x1f, RZ ;  /* 0x0000001f0b007819 */ /* 0x000fe200000006ff */
[----:B------:R-:W-:-:S04]  /*1b2b0*/  IMAD R11, R12, 0x8, R16 ;  /* 0x000000080c0b7824 */ /* 0x000fc800078e0210 */
[----:B------:R0:W1:Y:S01]  /*1b2c0*/  SYNCS.PHASECHK.TRANS64.TRYWAIT P3, [R11+URZ+0x36850], R0 ;  /* 0x036850000b0075a7 */ /* 0x000062000806017f */
[----:B------:R-:W-:Y:S05]  /*1b2d0*/  @!P0 BRA `(.L_x_5918) ;  /* 0x0000000000048947 */ /* 0x000fea0003800000 */
[----:B------:R-:W-:Y:S01]  /*1b2e0*/  BPT.TRAP 0x1 ;  /* 0x000000040000795c */ /* 0x000fe20000300000 */
.L_x_5918:
[----:B------:R-:W-:Y:S04]  /*1b2f0*/  BSSY B2, `(.L_x_5919) ;  /* 0x0000004000027945 */ /* 0x000fe80003800000 */
[----:B-1----:R-:W-:Y:S05]  /*1b300*/  @P3 BRA `(.L_x_5920) ;  /* 0x0000000000083947 */ /* 0x002fea0003800000 */
[----:B------:R-:W1:Y:S02]  /*1b310*/  SYNCS.PHASECHK.TRANS64.TRYWAIT P3, [R11+URZ+0x36850], R0 ;  /* 0x036850000b0075a7 */ /* 0x000e64000806017f */
[----:B-1----:R-:W-:Y:S05]  /*1b320*/  @!P3 BRA `(.L_x_5921) ;  /* 0x0000016000f8b947 */ /* 0x002fea0003800000 */
.L_x_5920:
[----:B------:R-:W-:Y:S05]  /*1b330*/  BSYNC B2 ;  /* 0x0000000000027941 */ /* 0x000fea0003800000 */
.L_x_5919:
[----:B01----:R-:W-:Y:S01]  /*1b340*/  VIADD R0, R16, 0x400 ;  /* 0x0000040010007836 */ /* 0x003fe20000000000 */
[----:B------:R-:W-:Y:S01]  /*1b350*/  MOV R3, 0x40000040 ;  /* 0x4000004000037802 */ /* 0x000fe20000000f00 */
[----:B------:R-:W-:Y:S01]  /*1b360*/  WARPGROUP.ARRIVE ;  /* 0x00000000000079c5 */ /* 0x000fe20000000000 */
[----:B------:R-:W-:Y:S01]  /*1b370*/  IMAD.MOV.U32 R5, RZ, RZ, 0x40000040 ;  /* 0x40000040ff057424 */ /* 0x000fe200078e00ff */
[----:B------:R-:W0:Y:S01]  /*1b380*/  @P2 LDC R15, c[0x0][0x44c] ;  /* 0x00011300ff0f2b82 */ /* 0x000e220000000800 */
[----:B------:R-:W-:Y:S01]  /*1b390*/  SHF.R.U32.HI R0, RZ, 0x4, R0 ;  /* 0x00000004ff007819 */ /* 0x000fe20000011600 */
[----:B------:R-:W-:Y:S01]  /*1b3a0*/  FMUL.FTZ R21, R173, UR43 ;  /* 0x0000002bad157c20 */ /* 0x000fe20008410000 */
[----:B------:R-:W-:Y:S01]  /*1b3b0*/  R2UR UR7, R3 ;  /* 0x00000000030772ca */ /* 0x000fe200000e0000 */
[----:B------:R-:W-:Y:S01]  /*1b3c0*/  FMUL.FTZ R3, R169, UR43 ;  /* 0x0000002ba9037c20 */ /* 0x000fe20008410000 */
[----:B------:R-:W-:Y:S01]  /*1b3d0*/  LOP3.LUT R0, R0, 0x3fff, RZ, 0xc0, !PT ;  /* 0x00003fff00007812 */ /* 0x000fe200078ec0ff */
[----:B------:R-:W-:Y:S01]  /*1b3e0*/  FMUL.FTZ R169, R161, UR43 ;  /* 0x0000002ba1a97c20 */ /* 0x000fe20008410000 */
[----:B------:R-:W-:Y:S01]  /*1b3f0*/  FMUL.FTZ R161, R162, UR43 ;  /* 0x0000002ba2a17c20 */ /* 0x000fe20008410000 */
[----:B------:R-:W1:Y:S01]  /*1b400*/  @P2 LDC R14, c[0x0][0x450] ;  /* 0x00011400ff0e2b82 */ /* 0x000e620000000800 */
[----:B------:R-:W-:Y:S01]  /*1b410*/  LOP3.LUT R0, R0, 0x3800000, RZ, 0xfc, !PT ;  /* 0x0380000000007812 */ /* 0x000fe200078efcff */
[----:B------:R-:W-:Y:S01]  /*1b420*/  FMUL.FTZ R162, R163, UR43 ;  /* 0x0000002ba3a27c20 */ /* 0x000fe20008410000 */
[----:B------:R-:W-:Y:S01]  /*1b430*/  FMUL.FTZ R163, R164, UR43 ;  /* 0x0000002ba4a37c20 */ /* 0x000fe20008410000 */
[----:B------:R-:W-:Y:S01]  /*1b440*/  FMUL.FTZ R164, R165, UR43 ;  /* 0x0000002ba5a47c20 */ /* 0x000fe20008410000 */
[----:B------:R-:W-:Y:S01]  /*1b450*/  IMAD.IADD R165, R229, 0x1, R226 ;  /* 0x00000001e5a57824 */ /* 0x000fe200078e02e2 */
[----:B------:R-:W-:Y:S01]  /*1b460*/  MUFU.TANH R3, R3 ;  /* 0x0000000300037308 */ /* 0x000fe20000002400 */
[----:B------:R-:W-:-:S02]  /*1b470*/  IMAD R2, R12, 0xa80, R0 ;  /* 0x00000a800c027824 */ /* 0x000fc400078e0200 */
[----:B------:R-:W-:Y:S01]  /*1b480*/  FMUL.FTZ R0, R168, UR43 ;  /* 0x0000002ba8007c20 */ /* 0x000fe20008410000 */
[----:B------:R-:W-:Y:S01]  /*1b490*/  FMUL.FTZ R160, R160, UR43 ;  /* 0x0000002ba0a07c20 */ /* 0x000fe20008410000 */
[----:B------:R-:W-:Y:S01]  /*1b4a0*/  FMUL.FTZ R12, R171, UR43 ;  /* 0x0000002bab0c7c20 */ /* 0x000fe20008410000 */
[C---:B------:R-:W-:Y:S01]  /*1b4b0*/  VIADD R4, R2.reuse, 0x80 ;  /* 0x0000008002047836 */ /* 0x040fe20000000000 */
[----:B------:R-:W-:Y:S01]  /*1b4c0*/  R2UR UR6, R2 ;  /* 0x00000000020672ca */ /* 0x000fe200000e0000 */
[----:B------:R-:W-:Y:S01]  /*1b4d0*/  FMUL.FTZ R152, R152, UR43 ;  /* 0x0000002b98987c20 */ /* 0x000fe20008410000 */
[----:B------:R-:W2:Y:S01]  /*1b4e0*/  MUFU.TANH R0, R0 ;  /* 0x0000000000007308 */ /* 0x000ea20000002400 */
[----:B------:R-:W-:Y:S01]  /*1b4f0*/  FMUL.FTZ R153, R153, UR43 ;  /* 0x0000002b99997c20 */ /* 0x000fe20008410000 */
[----:B0-----:R-:W-:-:S04]  /*1b500*/  @P2 IMAD.HI.U32 R15, R165, R15, RZ ;  /* 0x0000000fa50f2227 */ /* 0x001fc800078e00ff */
        /* <DEDUP_REMOVED lines=19> */
[----:B------:R-:W-:Y:S01]  /*1b640*/  ULDC UR4, c[0x0][0x988] ;  /* 0x0002620000047ab9 */ /* 0x000fe20000000800 */
        /* <DEDUP_REMOVED lines=26> */
[----:B------:R-:W-:-:S03]  /*1b7f0*/  @!P1 VIADD R11, R11, 0x36860 ;  /* 0x000368600b0b9836 */ /* 0x000fc60000000000 */
[----:B------:R-:W-:Y:S02]  /*1b800*/  @!P1 PRMT R13, RZ, 0x654, R13 ;  /* 0x00000654ff0d9816 */ /* 0x000fe4000000000d */
[----:B------:R-:W-:Y:S02]  /*1b810*/  @!P1 PRMT R11, RZ, 0x654, R11 ;  /* 0x00000654ff0b9816 */ /* 0x000fe4000000000b */
        /* <DEDUP_REMOVED lines=25> */
[----:B------:R-:W-:Y:S02]  /*1b9b0*/  R2UR UR6, R4 ;  /* 0x00000000040672ca */ /* 0x000fe400000e0000 */
[----:B------:R-:W-:Y:S01]  /*1b9c0*/  R2UR UR7, R5 ;  /* 0x00000000050772ca */ /* 0x000fe200000e0000 */
[----:B------:R-:W-:Y:S01]  /*1b9d0*/  IMAD.MOV.U32 R5, RZ, RZ, 0x40000040 ;  /* 0x40000040ff057424 */ /* 0x000fe200078e00ff */
[----:B------:R-:W-:Y:S02]  /*1b9e0*/  IADD3 R4, R2, 0x180, RZ ;  /* 0x0000018002047810 */ /* 0x000fe40007ffe0ff */
        /* <DEDUP_REMOVED lines=27> */
[----:B------:R-:W-:Y:S02]  /*1bba0*/  MOV R140, R165 ;  /* 0x000000a5008c7202 */ /* 0x000fe40000000f00 */
[----:B------:R-:W-:Y:S01]  /*1bbb0*/  R2UR UR6, R4 ;  /* 0x00000000040672ca */ /* 0x000fe200000e0000 */
[----:B------:R0:W-:Y:S01]  /*1bbc0*/  MUFU.TANH R165, R170 ;  /* 0x000000aa00a57308 */ /* 0x0001e20000002400 */
[----:B-1----:R-:W-:Y:S01]  /*1bbd0*/  @P2 SHF.R.U32.HI R140, RZ, R14, R15 ;  /* 0x0000000eff8c2219 */ /* 0x002fe2000001160f */
[----:B------:R-:W-:Y:S02]  /*1bbe0*/  IMAD.MOV.U32 R15, RZ, RZ, 0x40000040 ;  /* 0x40000040ff0f7424 */ /* 0x000fe400078e00ff */
[----:B------:R-:W-:Y:S01]  /*1bbf0*/  FMUL.FTZ R4, R172, UR43 ;  /* 0x0000002bac047c20 */ /* 0x000fe20008410000 */
[----:B------:R-:W-:-:S02]  /*1bc00*/  VIADD R14, R2, 0x280 ;  /* 0x00000280020e7836 */ /* 0x000fc40000000000 */
[----:B------:R-:W-:Y:S01]  /*1bc10*/  FMUL.FTZ R172, R127, UR43 ;  /* 0x0000002b7fac7c20 */ /* 0x000fe20008410000 */
[----:B------:R-:W-:Y:S01]  /*1bc20*/  MUFU.TANH R5, R5 ;  /* 0x0000000500057308 */ /* 0x000fe20000002400 */
[----:B0-----:R-:W-:Y:S04]  /*1bc30*/  SHFL.IDX PT, R170, R140, RZ, 0x1c1f ;  /* 0x001c1fff8caa7589 */ /* 0x001fe800000e0000 */
[----:B------:R-:W0:Y:S03]  /*1bc40*/  SHFL.IDX PT, R140, R140, 0x1, 0x1c1f ;  /* 0x003c1f008c8c7f89 */ /* 0x000e2600000e0000 */
[----:B------:R-:W1:Y:S01]  /*1bc50*/  MUFU.TANH R4, R4 ;  /* 0x0000000400047308 */ /* 0x000e620000002400 */
[----:B------:R-:W-:-:S02]  /*1bc60*/  WARPGROUP.DEPBAR.LE gsb0, 0x0 ;  /* 0x00008000000079c5 */ /* 0x000fc40000010000 */
[----:B------:R-:W-:-:S06]  /*1bc70*/  WARPGROUP.ARRIVE ;  /* 0x00000000000079c5 */ /* 0x000fcc0000000000 */
[----:B------:R-:W-:Y:S01]  /*1bc80*/  HGMMA.64x192x16.F32 R24, R184, gdesc[UR4].tnspB, R24, gsb0 ;  /* 0x42e00004b8187df0 */ /* 0x000fe20008000818 */
[----:B------:R-:W-:Y:S01]  /*1bc90*/  R2UR UR7, R15 ;  /* 0x000000000f0772ca */ /* 0x000fe200000e0000 */
[----:B------:R-:W-:Y:S01]  /*1bca0*/  IMAD R15, R10, -0x70, RZ ;  /* 0xffffff900a0f7824 */ /* 0x000fe200078e02ff */
[----:B------:R-:W-:Y:S01]  /*1bcb0*/  R2UR UR6, R14 ;  /* 0x000000000e0672ca */ /* 0x000fe200000e0000 */
[----:B------:R-:W-:Y:S01]  /*1bcc0*/  FMUL.FTZ R14, R128, UR43 ;  /* 0x0000002b800e7c20 */ /* 0x000fe20008410000 */
[----:B------:R-:W-:Y:S01]  /*1bcd0*/  FMUL.FTZ R128, R129, UR43 ;  /* 0x0000002b81807c20 */ /* 0x000fe20008410000 */
[----:B------:R-:W-:Y:S01]  /*1bce0*/  FMUL.FTZ R129, R132, UR43 ;  /* 0x0000002b84817c20 */ /* 0x000fe20008410000 */
[----:B------:R-:W-:-:S03]  /*1bcf0*/  IADD3 R15, -R227, 0x1, R15 ;  /* 0x00000001e30f7810 */ /* 0x000fc60007ffe10f */
[----:B------:R-:W3:Y:S01]  /*1bd00*/  MUFU.TANH R14, R14 ;  /* 0x0000000e000e7308 */ /* 0x000ee20000002400 */
[----:B------:R-:W-:-:S04]  /*1bd10*/  IADD3 R15, -R224, R15, R228 ;  /* 0x0000000fe00f7210 */ /* 0x000fc80007ffe1e4 */
[C---:B0-----:R-:W-:Y:S01]  /*1bd20*/  IADD3 R127, R15.reuse, R140, RZ ;  /* 0x0000008c0f7f7210 */ /* 0x041fe20007ffe0ff */
[----:B------:R-:W-:Y:S02]  /*1bd30*/  IMAD.IADD R132, R15, 0x1, R170 ;  /* 0x000000010f847824 */ /* 0x000fe400078e02aa */
[----:B------:R-:W-:Y:S01]  /*1bd40*/  FMUL.FTZ R170, R166, UR43 ;  /* 0x0000002ba6aa7c20 */ /* 0x000fe20008410000 */
[----:B------:R-:W0:Y:S02]  /*1bd50*/  MUFU.TANH R128, R128 ;  /* 0x0000008000807308 */ /* 0x000e240000002400 */
[C---:B------:R-:W-:Y:S02]  /*1bd60*/  ISETP.GT.AND P3, PT, R132.reuse, RZ, PT ;  /* 0x000000ff8400720c */ /* 0x040fe40003f64270 */
[----:B------:R-:W-:Y:S02]  /*1bd70*/  ISETP.GT.AND P4, PT, R132, 0x1, PT ;  /* 0x000000018400780c */ /* 0x000fe40003f84270 */
[----:B--2---:R-:W-:-:S02]  /*1bd80*/  FSEL R0, R0, -INF , P3 ;  /* 0xff80000000007808 */ /* 0x004fc40001800000 */
[----:B------:R-:W2:Y:S01]  /*1bd90*/  MUFU.TANH R129, R129 ;  /* 0x0000008100817308 */ /* 0x000ea20000002400 */
[----:B------:R-:W-:Y:S02]  /*1bda0*/  FSEL R166, R3, -INF , P4 ;  /* 0xff80000003a67808 */ /* 0x000fe40002000000 */
[----:B------:R-:W-:Y:S02]  /*1bdb0*/  ISETP.GT.AND P5, PT, R132, 0x8, PT ;  /* 0x000000088400780c */ /* 0x000fe40003fa4270 */
[----:B-----5:R-:W-:Y:S02]  /*1bdc0*/  FMNMX.FTZ R3, R0, R9, !PT ;  /* 0x0000000900037209 */ /* 0x020fe40007810000 */
[----:B------:R-:W-:Y:S01]  /*1bdd0*/  ISETP.GT.AND P6, PT, R132, 0x9, PT ;  /* 0x000000098400780c */ /* 0x000fe20003fc4270 */
[----:B------:R-:W-:Y:S01]  /*1bde0*/  MUFU.TANH R170, R170 ;  /* 0x000000aa00aa7308 */ /* 0x000fe20000002400 */
[----:B-1----:R-:W-:Y:S02]  /*1bdf0*/  FSEL R171, R4, -INF , P5 ;  /* 0xff80000004ab7808 */ /* 0x002fe40002800000 */
[----:B------:R-:W-:-:S02]  /*1be00*/  FMNMX.FTZ R3, R166, R3, !PT ;  /* 0x00000003a6037209 */ /* 0x000fc40007810000 */
[C---:B------:R-:W-:Y:S02]  /*1be10*/  ISETP.GT.AND P3, PT, R132.reuse, 0x10, PT ;  /* 0x000000108400780c */ /* 0x040fe40003f64270 */
[----:B------:R-:W-:Y:S01]  /*1be20*/  FSEL R21, R21, -INF , P6 ;  /* 0xff80000015157808 */ /* 0x000fe20003000000 */
[----:B------:R-:W-:Y:S01]  /*1be30*/  MUFU.TANH R15, R172 ;  /* 0x000000ac000f7308 */ /* 0x000fe20000002400 */
        /* <DEDUP_REMOVED lines=46> */
[C---:B------:R-:W-:Y:S01]  /*1c120*/  ISETP.GT.AND P3, PT, R132.reuse, 0x50, PT ;  /* 0x000000508400780c */ /* 0x040fe20003f64270 */
[----:B------:R1:W4:Y:S01]  /*1c130*/  MUFU.TANH R3, R121 ;  /* 0x0000007900037308 */ /* 0x0003220000002400 */
[----:B------:R-:W-:Y:S02]  /*1c140*/  FSEL R141, R141, -INF , P6 ;  /* 0xff8000008d8d7808 */ /* 0x000fe40003000000 */
[----:B------:R-:W-:Y:S02]  /*1c150*/  FMNMX.FTZ R4, R165, R4, !PT ;  /* 0x00000004a5047209 */ /* 0x000fe40007810000 */
[----:B------:R-:W-:Y:S02]  /*1c160*/  ISETP.GT.AND P4, PT, R132, 0x51, PT ;  /* 0x000000518400780c */ /* 0x000fe40003f84270 */
[----:B---3--:R-:W-:Y:S02]  /*1c170*/  FSEL R14, R14, -INF , P3 ;  /* 0xff8000000e0e7808 */ /* 0x008fe40001800000 */
[----:B------:R-:W-:Y:S01]  /*1c180*/  FMNMX.FTZ R4, R141, R4, !PT ;  /* 0x000000048d047209 */ /* 0x000fe20007810000 */
[----:B-1----:R-:W-:Y:S01]  /*1c190*/  FMUL.FTZ R121, R124, UR43 ;  /* 0x0000002b7c797c20 */ /* 0x002fe20008410000 */
[----:B------:R-:W-:Y:S01]  /*1c1a0*/  ISETP.GT.AND P5, PT, R132, 0x58, PT ;  /* 0x000000588400780c */ /* 0x000fe20003fa4270 */
[----:B------:R-:W-:Y:S01]  /*1c1b0*/  FMUL.FTZ R124, R125, UR43 ;  /* 0x0000002b7d7c7c20 */ /* 0x000fe20008410000 */
[----:B0-----:R-:W-:-:S02]  /*1c1c0*/  FSEL R128, R128, -INF , P4 ;  /* 0xff80000080807808 */ /* 0x001fc40002000000 */
[----:B------:R-:W-:Y:S01]  /*1c1d0*/  FMNMX.FTZ R4, R14, R4, !PT ;  /* 0x000000040e047209 */ /* 0x000fe20007810000 */
[----:B------:R-:W0:Y:S01]  /*1c1e0*/  MUFU.TANH R121, R121 ;  /* 0x0000007900797308 */ /* 0x000e220000002400 */
[----:B------:R-:W-:Y:S02]  /*1c1f0*/  ISETP.GT.AND P6, PT, R132, 0x59, PT ;  /* 0x000000598400780c */ /* 0x000fe40003fc4270 */
[----:B--2---:R-:W-:Y:S02]  /*1c200*/  FSEL R129, R129, -INF , P5 ;  /* 0xff80000081817808 */ /* 0x004fe40002800000 */
[----:B------:R-:W-:Y:S02]  /*1c210*/  FMNMX.FTZ R4, R128, R4, !PT ;  /* 0x0000000480047209 */ /* 0x000fe40007810000 */
[----:B------:R-:W-:Y:S01]  /*1c220*/  ISETP.GT.AND P3, PT, R132, 0x60, PT ;  /* 0x000000608400780c */ /* 0x000fe20003f64270 */
[----:B------:R-:W1:Y:S01]  /*1c230*/  MUFU.TANH R124, R124 ;  /* 0x0000007c007c7308 */ /* 0x000e620000002400 */
[----:B------:R-:W-:-:S02]  /*1c240*/  FSEL R133, R133, -INF , P6 ;  /* 0xff80000085857808 */ /* 0x000fc40003000000 */
[----:B------:R-:W-:Y:S02]  /*1c250*/  FMNMX.FTZ R4, R129, R4, !PT ;  /* 0x0000000481047209 */ /* 0x000fe40007810000 */
[----:B------:R-:W-:Y:S02]  /*1c260*/  ISETP.GT.AND P4, PT, R132, 0x61, PT ;  /* 0x000000618400780c */ /* 0x000fe40003f84270 */
[----:B------:R-:W-:Y:S02]  /*1c270*/  FSEL R120, R120, -INF , P3 ;  /* 0xff80000078787808 */ /* 0x000fe40001800000 */
[----:B------:R-:W-:Y:S02]  /*1c280*/  FMNMX.FTZ R4, R133, R4, !PT ;  /* 0x0000000485047209 */ /* 0x000fe40007810000 */
[----:B------:R-:W-:Y:S02]  /*1c290*/  ISETP.GT.AND P5, PT, R132, 0x68, PT ;  /* 0x000000688400780c */ /* 0x000fe40003fa4270 */
[----:B----4-:R-:W-:-:S02]  /*1c2a0*/  FSEL R125, R3, -INF , P4 ;  /* 0xff800000037d7808 */ /* 0x010fc40002000000 */
[----:B------:R-:W-:Y:S02]  /*1c2b0*/  FMNMX.FTZ R4, R120, R4, !PT ;  /* 0x0000000478047209 */ /* 0x000fe40007810000 */
[----:B------:R-:W-:Y:S01]  /*1c2c0*/  ISETP.GT.AND P6, PT, R132, 0x69, PT ;  /* 0x000000698400780c */ /* 0x000fe20003fc4270 */
[----:B------:R-:W-:Y:S01]  /*1c2d0*/  FMUL.FTZ R132, R167, UR43 ;  /* 0x0000002ba7847c20 */ /* 0x000fe20008410000 */
[----:B0-----:R-:W-:Y:S02]  /*1c2e0*/  FSEL R121, R121, -INF , P5 ;  /* 0xff80000079797808 */ /* 0x001fe40002800000 */
[----:B------:R-:W-:Y:S02]  /*1c2f0*/  FMNMX.FTZ R4, R125, R4, !PT ;  /* 0x000000047d047209 */ /* 0x000fe40007810000 */
[----:B-1----:R-:W-:Y:S01]  /*1c300*/  FSEL R124, R124, -INF , P6 ;  /* 0xff8000007c7c7808 */ /* 0x002fe20003000000 */
[----:B------:R-:W0:Y:S01]  /*1c310*/  MUFU.TANH R132, R132 ;  /* 0x0000008400847308 */ /* 0x000e220000002400 */
[----:B------:R-:W-:-:S02]  /*1c320*/  FMNMX.FTZ R3, R121, R4, !PT ;  /* 0x0000000479037209 */ /* 0x000fc40007810000 */
[C---:B------:R-:W-:Y:S02]  /*1c330*/  ISETP.GT.AND P4, PT, R127.reuse, RZ, PT ;  /* 0x000000ff7f00720c */ /* 0x040fe40003f84270 */
[----:B------:R-:W-:Y:S02]  /*1c340*/  FMNMX.FTZ R3, R124, R3, !PT ;  /* 0x000000037c037209 */ /* 0x000fe40007810000 */
[----:B------:R-:W-:-:S03]  /*1c350*/  ISETP.GT.AND P5, PT, R127, 0x1, PT ;  /* 0x000000017f00780c */ /* 0x000fc60003fa4270 */
[----:B------:R-:W1:Y:S01]  /*1c360*/  SHFL.BFLY PT, R4, R3, 0x2, 0x1f ;  /* 0x0c401f0003047f89 */ /* 0x000e6200000e0000 */
[----:B------:R-:W-:Y:S02]  /*1c370*/  FSEL R12, R12, -INF , P5 ;  /* 0xff8000000c0c7808 */ /* 0x000fe40002800000 */
[----:B------:R-:W-:-:S04]  /*1c380*/  ISETP.GT.AND P5, PT, R127, 0x9, PT ;  /* 0x000000097f00780c */ /* 0x000fc80003fa4270 */
[----:B------:R-:W-:Y:S02]  /*1c390*/  FSEL R168, R168, -INF , P5 ;  /* 0xff800000a8a87808 */ /* 0x000fe40002800000 */
[C---:B------:R-:W-:Y:S01]  /*1c3a0*/  ISETP.GT.AND P5, PT, R127.reuse, 0x11, PT ;  /* 0x000000117f00780c */ /* 0x040fe20003fa4270 */
[----:B------:R-:W-:Y:S02]  /*1c3b0*/  WARPGROUP.DEPBAR.LE gsb0, 0x0 ;  /* 0x00008000000079c5 */ /* 0x000fe40000010000 */
[----:B------:R-:W-:Y:S01]  /*1c3c0*/  WARPGROUP.ARRIVE ;  /* 0x00000000000079c5 */ /* 0x000fe20000000000 */
[----:B------:R-:W-:Y:S02]  /*1c3d0*/  FSEL R162, R162, -INF , P5 ;  /* 0xff800000a2a27808 */ /* 0x000fe40002800000 */
[----:B------:R-:W-:-:S03]  /*1c3e0*/  ISETP.GT.AND P5, PT, R127, 0x19, PT ;  /* 0x000000197f00780c */ /* 0x000fc60003fa4270 */
[----:B------:R-:W-:Y:S01]  /*1c3f0*/  HGMMA.64x192x16.F32 R24, R180, gdesc[UR4].tnspB, R24, gsb0 ;  /* 0x42e00004b4187df0 */ /* 0x000fe20008000818 */
[----:B-1----:R-:W-:-:S05]  /*1c400*/  FMNMX.FTZ R4, R3, R4, !PT ;  /* 0x0000000403047209 */ /* 0x002fca0007810000 */
[----:B------:R-:W1:Y:S02]  /*1c410*/  SHFL.BFLY PT, R3, R4, 0x1, 0x1f ;  /* 0x0c201f0004037f89 */ /* 0x000e6400000e0000 */
[----:B-1----:R-:W-:Y:S01]  /*1c420*/  FMNMX.FTZ R4, R4, R3, !PT ;  /* 0x0000000304047209 */ /* 0x002fe20007810000 */
[----:B------:R-:W-:-:S03]  /*1c430*/  IMAD.U32 R3, RZ, RZ, UR4 ;  /* 0x00000004ff037e24 */ /* 0x000fc6000f8e00ff */
[C---:B------:R-:W-:Y:S01]  /*1c440*/  FSETP.NEU.FTZ.AND P3, PT, R4.reuse, -INF , PT ;  /* 0xff8000000400780b */ /* 0x040fe20003f7d000 */
[----:B------:R-:W-:-:S05]  /*1c450*/  FMUL.FTZ R167, R4, R3 ;  /* 0x0000000304a77220 */ /* 0x000fca0000410000 */
[----:B------:R-:W-:-:S05]  /*1c460*/  FSEL R140, R167, RZ, P3 ;  /* 0x000000ffa78c7208 */ /* 0x000fca0001800000 */
[-CC-:B------:R-:W-:Y:S01]  /*1c470*/  FFMA.FTZ R200, R0, R3.reuse, -R140.reuse ;  /* 0x0000000300c87223 */ /* 0x180fe2000001088c */
[----:B------:R-:W-:Y:S01]  /*1c480*/  FSEL R0, R5, -INF , P4 ;  /* 0xff80000005007808 */ /* 0x000fe20002000000 */
[-CC-:B------:R-:W-:Y:S01]  /*1c490*/  FFMA.FTZ R196, R160, R3.reuse, -R140.reuse ;  /* 0x00000003a0c47223 */ /* 0x180fe2000001088c */
[----:B------:R-:W-:Y:S01]  /*1c4a0*/  ISETP.GT.AND P4, PT, R127, 0x8, PT ;  /* 0x000000087f00780c */ /* 0x000fe20003f84270 */
[-CC-:B------:R-:W-:Y:S01]  /*1c4b0*/  FFMA.FTZ R198, R163, R3.reuse, -R140.reuse ;  /* 0x00000003a3c67223 */ /* 0x180fe2000001088c */
        /* <DEDUP_REMOVED lines=23> */
[-CC-:B------:R-:W-:Y:S01]  /*1c630*/  FFMA.FTZ R128, R128, R3.reuse, -R140.reuse ;  /* 0x0000000380807223 */ /* 0x180fe2000001088c */
[----:B0-----:R-:W-:Y:S01]  /*1c640*/  FSEL R166, R132, -INF , P5 ;  /* 0xff80000084a67808 */ /* 0x001fe20002800000 */
        /* <DEDUP_REMOVED lines=23> */
[----:B------:R-:W-:Y:S01]  /*1c7c0*/  FSEL R160, R146, -INF , P4 ;  /* 0xff80000092a07808 */ /* 0x000fe20002000000 */
[----:B------:R-:W-:Y:S01]  /*1c7d0*/  FFMA.FTZ R146, R164, R3, -R140 ;  /* 0x00000003a4927223 */ /* 0x000fe2000001088c */
[----:B------:R-:W-:Y:S02]  /*1c7e0*/  FMNMX.FTZ R5, R159, R5, !PT ;  /* 0x000000059f057209 */ /* 0x000fe40007810000 */
[----:B------:R-:W-:Y:S01]  /*1c7f0*/  ISETP.GT.AND P4, PT, R127, 0x38, PT ;  /* 0x000000387f00780c */ /* 0x000fe20003f84270 */
[----:B------:R-:W-:Y:S01]  /*1c800*/  MUFU.EX2 R198, R198 ;  /* 0x000000c600c67308 */ /* 0x000fe20000000800 */
[----:B------:R-:W-:Y:S02]  /*1c810*/  FSEL R147, R147, -INF , P5 ;  /* 0xff80000093937808 */ /* 0x000fe40002800000 */
[----:B------:R-:W-:Y:S02]  /*1c820*/  FMNMX.FTZ R5, R160, R5, !PT ;  /* 0x00000005a0057209 */ /* 0x000fe40007810000 */
[----:B------:R-:W-:-:S02]  /*1c830*/  ISETP.GT.AND P5, PT, R127, 0x39, PT ;  /* 0x000000397f00780c */ /* 0x000fc40003fa4270 */
        /* <DEDUP_REMOVED lines=41> */
[--C-:B------:R-:W-:Y:S01]  /*1cad0*/  FFMA.FTZ R122, R145, R3, -R140.reuse ;  /* 0x00000003917a7223 */ /* 0x100fe2000001088c */
[----:B------:R-:W-:Y:S02]  /*1cae0*/  FMNMX.FTZ R5, R135, R5, !PT ;  /* 0x0000000587057209 */ /* 0x000fe40007810000 */
[----:B------:R-:W-:Y:S01]  /*1caf0*/  ISETP.GT.AND P4, PT, R127, 0x68, PT ;  /* 0x000000687f00780c */ /* 0x000fe20003f84270 */
[----:B------:R-:W-:Y:S01]  /*1cb00*/  MUFU.EX2 R186, R186 ;  /* 0x000000ba00ba7308 */ /* 0x000fe20000000800 */
[----:B------:R-:W-:Y:S01]  /*1cb10*/  FSEL R144, R123, -INF , P5 ;  /* 0xff8000007b907808 */ /* 0x000fe20002800000 */
[--C-:B------:R-:W-:Y:S01]  /*1cb20*/  FFMA.FTZ R123, R149, R3, -R140.reuse ;  /* 0x00000003957b7223 */ /* 0x100fe2000001088c */
[----:B------:R-:W-:Y:S02]  /*1cb30*/  FMNMX.FTZ R5, R153, R5, !PT ;  /* 0x0000000599057209 */ /* 0x000fe40007810000 */
[----:B------:R-:W-:Y:S01]  /*1cb40*/  ISETP.GT.AND P5, PT, R127, 0x69, PT ;  /* 0x000000697f00780c */ /* 0x000fe20003fa4270 */
[-CC-:B------:R-:W-:Y:S01]  /*1cb50*/  FFMA.FTZ R127, R141, R3.reuse, -R140.reuse ;  /* 0x000000038d7f7223 */ /* 0x180fe2000001088c */
[----:B------:R-:W-:Y:S01]  /*1cb60*/  FSEL R156, R126, -INF , P4 ;  /* 0xff8000007e9c7808 */ /* 0x000fe20002000000 */
[----:B------:R-:W-:Y:S01]  /*1cb70*/  FFMA.FTZ R126, R137, R3, -R140 ;  /* 0x00000003897e7223 */ /* 0x000fe2000001088c */
[----:B------:R-:W-:Y:S01]  /*1cb80*/  FMNMX.FTZ R5, R144, R5, !PT ;  /* 0x0000000590057209 */ /* 0x000fe20007810000 */
[----:B------:R-:W-:Y:S01]  /*1cb90*/  MUFU.EX2 R122, R122 ;  /* 0x0000007a007a7308 */ /* 0x000fe20000000800 */
[----:B------:R-:W-:-:S02]  /*1cba0*/  FSEL R145, R15, -INF , P5 ;  /* 0xff8000000f917808 */ /* 0x000fc40002800000 */
[----:B------:R-:W-:-:S04]  /*1cbb0*/  FMNMX.FTZ R5, R156, R5, !PT ;  /* 0x000000059c057209 */ /* 0x000fc80007810000 */
[----:B------:R-:W-:Y:S01]  /*1cbc0*/  FMNMX.FTZ R5, R145, R5, !PT ;  /* 0x0000000591057209 */ /* 0x000fe20007810000 */
[----:B------:R-:W-:Y:S04]  /*1cbd0*/  MUFU.EX2 R123, R123 ;  /* 0x0000007b007b7308 */ /* 0x000fe80000000800 */
[----:B------:R-:W0:Y:S01]  /*1cbe0*/  SHFL.BFLY PT, R15, R5, 0x2, 0x1f ;  /* 0x0c401f00050f7f89 */ /* 0x000e2200000e0000 */
[----:B------:R-:W-:Y:S02]  /*1cbf0*/  WARPGROUP.DEPBAR.LE gsb0, 0x0 ;  /* 0x00008000000079c5 */ /* 0x000fe40000010000 */
[-CC-:B------:R-:W-:Y:S01]  /*1cc00*/  FFMA.FTZ R180, R14, R3.reuse, -R140.reuse ;  /* 0x000000030eb47223 */ /* 0x180fe2000001088c */
[----:B------:R-:W-:Y:S01]  /*1cc10*/  WARPGROUP.ARRIVE ;  /* 0x00000000000079c5 */ /* 0x000fe20000000000 */
[-CC-:B------:R-:W-:Y:S01]  /*1cc20*/  FFMA.FTZ R182, R129, R3.reuse, -R140.reuse ;  /* 0x0000000381b67223 */ /* 0x180fe2000001088c */
[----:B------:R-:W-:Y:S01]  /*1cc30*/  FFMA.FTZ R129, R133, R3, -R140 ;  /* 0x0000000385817223 */ /* 0x000fe2000001088c */
        /* <DEDUP_REMOVED lines=8> */
[----:B0-----:R-:W-:Y:S01]  /*1ccc0*/  FMNMX.FTZ R5, R5, R14, !PT ;  /* 0x0000000e05057209 */ /* 0x001fe20007810000 */
[----:B------:R-:W-:-:S06]  /*1ccd0*/  VIADD R14, R2, 0x300 ;  /* 0x00000300020e7836 */ /* 0x000fcc0000000000 */
[----:B------:R-:W-:Y:S01]  /*1cce0*/  MUFU.EX2 R120, R120 ;  /* 0x0000007800787308 */ /* 0x000fe20000000800 */
[C---:B------:R-:W-:Y:S01]  /*1ccf0*/  FSETP.NEU.FTZ.AND P4, PT, R5.reuse, -INF , PT ;  /* 0xff8000000500780b */ /* 0x040fe20003f9d000 */
[C---:B------:R-:W-:Y:S01]  /*1cd00*/  FMUL.FTZ R136, R5.reuse, R3 ;  /* 0x0000000305887220 */ /* 0x040fe20000410000 */
[----:B------:R-:W-:Y:S02]  /*1cd10*/  R2UR UR6, R14 ;  /* 0x000000000e0672ca */ /* 0x000fe400000e0000 */
[----:B------:R-:W-:Y:S02]  /*1cd20*/  FSEL R15, R5, RZ, P4 ;  /* 0x000000ff050f7208 */ /* 0x000fe40002000000 */
[----:B------:R-:W-:Y:S01]  /*1cd30*/  FSEL R136, R136, RZ, P4 ;  /* 0x000000ff88887208 */ /* 0x000fe20002000000 */
[----:B------:R-:W-:Y:S02]  /*1cd40*/  MUFU.EX2 R125, R125 ;  /* 0x0000007d007d7308 */ /* 0x000fe40000000800 */
[----:B------:R-:W-:Y:S01]  /*1cd50*/  FADD.FTZ R2, -R15, R8 ;  /* 0x000000080f027221 */ /* 0x000fe20000010100 */
[----:B------:R-:W-:-:S02]  /*1cd60*/  IMAD.MOV.U32 R15, RZ, RZ, 0x40000040 ;  /* 0x40000040ff0f7424 */ /* 0x000fc400078e00ff */
[-CC-:B------:R-:W-:Y:S01]  /*1cd70*/  FFMA.FTZ R201, R0, R3.reuse, -R136.reuse ;  /* 0x0000000300c97223 */ /* 0x180fe20000010888 */
[----:B------:R-:W-:Y:S01]  /*1cd80*/  FSEL R0, R4, RZ, P3 ;  /* 0x000000ff04007208 */ /* 0x000fe20001800000 */
[-C--:B------:R-:W-:Y:S01]  /*1cd90*/  FMUL.FTZ R2, R2, R3.reuse ;  /* 0x0000000302027220 */ /* 0x080fe20000410000 */
[-CC-:B------:R-:W-:Y:S01]  /*1cda0*/  FFMA.FTZ R12, R12, R3.reuse, -R136.reuse ;  /* 0x000000030c0c7223 */ /* 0x180fe20000010888 */
[----:B------:R-:W-:Y:S01]  /*1cdb0*/  R2UR UR7, R15 ;  /* 0x000000000f0772ca */ /* 0x000fe200000e0000 */
[-CC-:B------:R-:W-:Y:S01]  /*1cdc0*/  FFMA.FTZ R203, R167, R3.reuse, -R136.reuse ;  /* 0x00000003a7cb7223 */ /* 0x180fe20000010888 */
[----:B------:R-:W-:Y:S01]  /*1cdd0*/  FADD.FTZ R0, -R0, R9 ;  /* 0x0000000900007221 */ /* 0x000fe20000010100 */
[----:B------:R-:W-:Y:S01]  /*1cde0*/  MUFU.EX2 R201, R201 ;  /* 0x000000c900c97308 */ /* 0x000fe20000000800 */
[-CC-:B------:R-:W-:Y:S01]  /*1cdf0*/  FFMA.FTZ R133, R168, R3.reuse, -R136.reuse ;  /* 0x00000003a8857223 */ /* 0x180fe20000010888 */
[-CC-:B------:R-:W-:Y:S01]  /*1ce00*/  FFMA.FTZ R197, R161, R3.reuse, -R136.reuse ;  /* 0x00000003a1c57223 */ /* 0x180fe20000010888 */
[-C--:B------:R-:W-:Y:S01]  /*1ce10*/  FMUL.FTZ R0, R0, R3.reuse ;  /* 0x0000000300007220 */ /* 0x080fe20000410000 */
[-CC-:B------:R-:W-:Y:S01]  /*1ce20*/  FFMA.FTZ R141, R162, R3.reuse, -R136.reuse ;  /* 0x00000003a28d7223 */ /* 0x180fe20000010888 */
[-CC-:B------:R-:W-:Y:S01]  /*1ce30*/  FFMA.FTZ R199, R170, R3.reuse, -R136.reuse ;  /* 0x00000003aac77223 */ /* 0x180fe20000010888 */
[-CC-:B------:R-:W-:Y:S01]  /*1ce40*/  FFMA.FTZ R137, R166, R3.reuse, -R136.reuse ;  /* 0x00000003a6897223 */ /* 0x180fe20000010888 */
[-CC-:B------:R-:W-:Y:S01]  /*1ce50*/  FFMA.FTZ R193, R154, R3.reuse, -R136.reuse ;  /* 0x000000039ac17223 */ /* 0x180fe20000010888 */
[----:B------:R-:W0:Y:S01]  /*1ce60*/  MUFU.EX2 R2, R2 ;  /* 0x0000000200027308 */ /* 0x000e220000000800 */
[-CC-:B------:R-:W-:Y:S01]  /*1ce70*/  FFMA.FTZ R140, R155, R3.reuse, -R136.reuse ;  /* 0x000000039b8c7223 */ /* 0x180fe20000010888 */
[----:B------:R-:W-:Y:S01]  /*1ce80*/  HGMMA.64x192x16.F32 R24, R176, gdesc[UR4].tnspB, R24, gsb0 ;  /* 0x42e00004b0187df0 */ /* 0x000fe20008000818 */
        /* <DEDUP_REMOVED lines=13> */
[----:B------:R-:W2:Y:S01]  /*1cf60*/  MUFU.EX2 R12, R12 ;  /* 0x0000000c000c7308 */ /* 0x000ea20000000800 */
[----:B0-----:R-:W-:Y:S01]  /*1cf70*/  FFMA.FTZ R6, R2, R6, R201 ;  /* 0x0000000602067223 */ /* 0x001fe200000100c9 */
[-CC-:B------:R-:W-:Y:S01]  /*1cf80*/  FFMA.FTZ R153, R153, R3.reuse, -R136.reuse ;  /* 0x0000000399997223 */ /* 0x180fe20000010888 */
[-CC-:B------:R-:W-:Y:S01]  /*1cf90*/  FFMA.FTZ R144, R144, R3.reuse, -R136.reuse ;  /* 0x0000000390907223 */ /* 0x180fe20000010888 */
[----:B------:R-:W-:Y:S01]  /*1cfa0*/  FFMA.FTZ R156, R156, R3, -R136 ;  /* 0x000000039c9c7223 */ /* 0x000fe20000010888 */
[----:B------:R-:W-:-:S02]  /*1cfb0*/  ISETP.GT.AND P3, PT, R10, R223, PT ;  /* 0x000000df0a00720c */ /* 0x000fc40003f64270 */
[----:B------:R-:W-:Y:S01]  /*1cfc0*/  IADD3 R10, R10, -0x1, RZ ;  /* 0xffffffff0a0a7810 */ /* 0x000fe20007ffe0ff */
[----:B------:R-:W-:Y:S01]  /*1cfd0*/  MUFU.EX2 R203, R203 ;  /* 0x000000cb00cb7308 */ /* 0x000fe20000000800 */
[----:B-1----:R-:W-:Y:S01]  /*1cfe0*/  FFMA.FTZ R7, R0, R7, R200 ;  /* 0x0000000700077223 */ /* 0x002fe200000100c8 */
[----:B------:R-:W-:-:S03]  /*1cff0*/  F2FP.F16.F32.PACK_AB R200, R20, R200 ;  /* 0x000000c814c8723e */ /* 0x000fc600000000ff */
[----:B------:R-:W-:-:S03]  /*1d000*/  FADD.FTZ R7, R20, R7 ;  /* 0x0000000714077221 */ /* 0x000fc60000010000 */
[----:B------:R-:W-:Y:S01]  /*1d010*/  MUFU.EX2 R133, R133 ;  /* 0x0000008500857308 */ /* 0x000fe20000000800 */
[----:B--2---:R-:W-:Y:S01]  /*1d020*/  FADD.FTZ R6, R12, R6 ;  /* 0x000000060c067221 */ /* 0x004fe20000010000 */
[----:B------:R-:W-:Y:S01]  /*1d030*/  FADD.FTZ R7, R202, R7 ;  /* 0x00000007ca077221 */ /* 0x000fe20000010000 */
[----:B------:R-:W-:Y:S01]  /*1d040*/  F2FP.F16.F32.PACK_AB R201, R12, R201 ;  /* 0x000000c90cc9723e */ /* 0x000fe200000000ff */
[----:B------:R-:W-:Y:S01]  /*1d050*/  IMAD.MOV.U32 R12, RZ, RZ, R205 ;  /* 0x000000ffff0c7224 */ /* 0x000fe200078e00cd */
[C---:B------:R-:W-:Y:S01]  /*1d060*/  F2FP.F16.F32.PACK_AB R202, R21.reuse, R202 ;  /* 0x000000ca15ca723e */ /* 0x040fe200000000ff */
[----:B------:R-:W-:Y:S02]  /*1d070*/  FADD.FTZ R7, R21, R7 ;  /* 0x0000000715077221 */ /* 0x000fe40000010000 */
        /* <DEDUP_REMOVED lines=20> */
[----:B------:R-:W-:Y:S01]  /*1d1c0*/  MUFU.EX2 R156, R156 ;  /* 0x0000009c009c7308 */ /* 0x000fe20000000800 */
[----:B------:R-:W-:-:S02]  /*1d1d0*/  WARPGROUP.DEPBAR.LE gsb0, 0x0 ;  /* 0x00008000000079c5 */ /* 0x000fc40000010000 */
[----:B------:R1:W-:Y:S05]  /*1d1e0*/  @!P1 SYNCS.ARRIVE.TRANS64.RED.A1T0 RZ, [R13+URZ], RZ ;  /* 0x000000ff0dff99a7 */ /* 0x0003ea000810043f */
[----:B------:R-:W-:Y:S01]  /*1d1f0*/  MUFU.EX2 R124, R124 ;  /* 0x0000007c007c7308 */ /* 0x000fe20000000800 */
[----:B------:R-:W-:Y:S02]  /*1d200*/  F2FP.F16.F32.PACK_AB R176, R125, R120 ;  /* 0x000000787db0723e */ /* 0x000fe400000000ff */
[----:B0-----:R-:W-:Y:S01]  /*1d210*/  F2FP.F16.F32.PACK_AB R177, R144, R153 ;  /* 0x0000009990b1723e */ /* 0x001fe200000000ff */
[----:B-1----:R-:W-:Y:S01]  /*1d220*/  FADD.FTZ R13, R203, R6 ;  /* 0x00000006cb0d7221 */ /* 0x002fe20000010000 */
[----:B------:R0:W-:Y:S03]  /*1d230*/  @!P1 SYNCS.ARRIVE.TRANS64.RED.A1T0 RZ, [R11+URZ], RZ ;  /* 0x000000ff0bff99a7 */ /* 0x0001e6000810043f */
[----:B------:R-:W1:Y:S01]  /*1d240*/  MUFU.EX2 R6, R139 ;  /* 0x0000008b00067308 */ /* 0x000e620000000800 */
[C---:B------:R-:W-:Y:S01]  /*1d250*/  F2FP.F16.F32.PACK_AB R203, R133.reuse, R203 ;  /* 0x000000cb85cb723e */ /* 0x040fe200000000ff */
[----:B------:R-:W-:-:S04]  /*1d260*/  FADD.FTZ R13, R133, R13 ;  /* 0x0000000d850d7221 */ /* 0x000fc80000010000 */
[----:B------:R-:W-:Y:S01]  /*1d270*/  FADD.FTZ R13, R197, R13 ;  /* 0x0000000dc50d7221 */ /* 0x000fe20000010000 */
[----:B0-----:R-:W-:Y:S01]  /*1d280*/  FADD.FTZ R11, R196, R7 ;  /* 0x00000007c40b7221 */ /* 0x001fe20000010000 */
[--C-:B------:R-:W-:Y:S01]  /*1d290*/  FFMA.FTZ R7, R143, R3, -R136.reuse ;  /* 0x000000038f077223 */ /* 0x100fe20000010888 */
[C---:B------:R-:W-:Y:S01]  /*1d2a0*/  F2FP.F16.F32.PACK_AB R196, R132.reuse, R196 ;  /* 0x000000c484c4723e */ /* 0x040fe200000000ff */
[C---:B------:R-:W-:Y:S01]  /*1d2b0*/  FADD.FTZ R13, R141.reuse, R13 ;  /* 0x0000000d8d0d7221 */ /* 0x040fe20000010000 */
[----:B------:R-:W-:Y:S01]  /*1d2c0*/  FADD.FTZ R11, R132, R11 ;  /* 0x0000000b840b7221 */ /* 0x000fe20000010000 */
[----:B------:R-:W-:Y:S02]  /*1d2d0*/  F2FP.F16.F32.PACK_AB R197, R141, R197 ;  /* 0x000000c58dc5723e */ /* 0x000fe400000000ff */
[----:B------:R-:W-:Y:S01]  /*1d2e0*/  FADD.FTZ R13, R199, R13 ;  /* 0x0000000dc70d7221 */ /* 0x000fe20000010000 */
[----:B------:R-:W-:Y:S01]  /*1d2f0*/  FADD.FTZ R14, R198, R11 ;  /* 0x0000000bc60e7221 */ /* 0x000fe20000010000 */
[----:B------:R-:W0:Y:S01]  /*1d300*/  MUFU.EX2 R7, R7 ;  /* 0x0000000700077308 */ /* 0x000e220000000800 */
[-C--:B------:R-:W-:Y:S01]  /*1d310*/  FFMA.FTZ R11, R131, R3.reuse, -R136 ;  /* 0x00000003830b7223 */ /* 0x080fe20000010888 */
[----:B------:R-:W-:Y:S01]  /*1d320*/  FADD.FTZ R13, R137, R13 ;  /* 0x0000000d890d7221 */ /* 0x000fe20000010000 */
[C---:B------:R-:W-:Y:S01]  /*1d330*/  FADD.FTZ R14, R146.reuse, R14 ;  /* 0x0000000e920e7221 */ /* 0x040fe20000010000 */
[----:B------:R-:W-:Y:S01]  /*1d340*/  FFMA.FTZ R136, R145, R3, -R136 ;  /* 0x0000000391887223 */ /* 0x000fe20000010888 */
[----:B------:R-:W-:Y:S01]  /*1d350*/  F2FP.F16.F32.PACK_AB R198, R146, R198 ;  /* 0x000000c692c6723e */ /* 0x000fe200000000ff */
[----:B------:R-:W-:Y:S01]  /*1d360*/  FADD.FTZ R13, R193, R13 ;  /* 0x0000000dc10d7221 */ /* 0x000fe20000010000 */
[----:B------:R-:W-:Y:S01]  /*1d370*/  FADD.FTZ R14, R192, R14 ;  /* 0x0000000ec00e7221 */ /* 0x000fe20000010000 */
[----:B------:R-:W2:Y:S01]  /*1d380*/  MUFU.EX2 R11, R11 ;  /* 0x0000000b000b7308 */ /* 0x000ea20000000800 */
[----:B------:R-:W-:Y:S01]  /*1d390*/  F2FP.F16.F32.PACK_AB R199, R137, R199 ;  /* 0x000000c789c7723e */ /* 0x000fe200000000ff */
[----:B------:R-:W-:Y:S01]  /*1d3a0*/  FADD.FTZ R13, R140, R13 ;  /* 0x0000000d8c0d7221 */ /* 0x000fe20000010000 */
[C---:B------:R-:W-:Y:S01]  /*1d3b0*/  FADD.FTZ R14, R138.reuse, R14 ;  /* 0x0000000e8a0e7221 */ /* 0x040fe20000010000 */
[----:B------:R-:W-:-:S02]  /*1d3c0*/  F2FP.F16.F32.PACK_AB R192, R138, R192 ;  /* 0x000000c08ac0723e */ /* 0x000fc400000000ff */
[----:B------:R-:W-:Y:S01]  /*1d3d0*/  FADD.FTZ R13, R195, R13 ;  /* 0x0000000dc30d7221 */ /* 0x000fe20000010000 */
[----:B------:R-:W-:Y:S01]  /*1d3e0*/  FADD.FTZ R14, R194, R14 ;  /* 0x0000000ec20e7221 */ /* 0x000fe20000010000 */
[----:B------:R-:W3:Y:S01]  /*1d3f0*/  MUFU.EX2 R136, R136 ;  /* 0x0000008800887308 */ /* 0x000ee20000000800 */
        /* <DEDUP_REMOVED lines=8> */
[----:B------:R-:W-:Y:S01]  /*1d480*/  FADD.FTZ R14, R122, R14 ;  /* 0x0000000e7a0e7221 */ /* 0x000fe20000010000 */
[----:B------:R-:W-:Y:S01]  /*1d490*/  F2FP.F16.F32.PACK_AB R195, R148, R195 ;  /* 0x000000c394c3723e */ /* 0x000fe200000000ff */
[----:B------:R-:W-:Y:S02]  /*1d4a0*/  IMAD.MOV.U32 R9, RZ, RZ, R4 ;  /* 0x000000ffff097224 */ /* 0x000fe400078e0004 */
[----:B------:R-:W-:Y:S01]  /*1d4b0*/  FADD.FTZ R13, R191, R13 ;  /* 0x0000000dbf0d7221 */ /* 0x000fe20000010000 */
[----:B------:R-:W-:Y:S01]  /*1d4c0*/  FADD.FTZ R14, R190, R14 ;  /* 0x0000000ebe0e7221 */ /* 0x000fe20000010000 */
[C---:B------:R-:W-:Y:S02]  /*1d4d0*/  F2FP.F16.F32.PACK_AB R191, R8.reuse, R191 ;  /* 0x000000bf08bf723e */ /* 0x040fe400000000ff */
[----:B------:R-:W-:Y:S01]  /*1d4e0*/  FADD.FTZ R13, R8, R13 ;  /* 0x0000000d080d7221 */ /* 0x000fe20000010000 */
[----:B------:R-:W-:Y:S01]  /*1d4f0*/  FADD.FTZ R14, R123, R14 ;  /* 0x0000000e7b0e7221 */ /* 0x000fe20000010000 */
[----:B------:R-:W-:Y:S01]  /*1d500*/  F2FP.F16.F32.PACK_AB R188, R122, R188 ;  /* 0x000000bc7abc723e */ /* 0x000fe200000000ff */
[----:B------:R-:W-:-:S02]  /*1d510*/  IMAD.MOV.U32 R8, RZ, RZ, R5 ;  /* 0x000000ffff087224 */ /* 0x000fc400078e0005 */
[----:B------:R-:W-:Y:S01]  /*1d520*/  FADD.FTZ R13, R185, R13 ;  /* 0x0000000db90d7221 */ /* 0x000fe20000010000 */
[----:B------:R-:W-:Y:S01]  /*1d530*/  FADD.FTZ R14, R184, R14 ;  /* 0x0000000eb80e7221 */ /* 0x000fe20000010000 */
[C---:B-1----:R-:W-:Y:S02]  /*1d540*/  F2FP.F16.F32.PACK_AB R185, R6.reuse, R185 ;  /* 0x000000b906b9723e */ /* 0x042fe400000000ff */
        /* <DEDUP_REMOVED lines=8> */
[----:B------:R-:W-:Y:S02]  /*1d5d0*/  F2FP.F16.F32.PACK_AB R184, R126, R184 ;  /* 0x000000b87eb8723e */ /* 0x000fe400000000ff */
[----:B------:R-:W-:Y:S01]  /*1d5e0*/  FADD.FTZ R13, R181, R13 ;  /* 0x0000000db50d7221 */ /* 0x000fe20000010000 */
[----:B------:R-:W-:Y:S01]  /*1d5f0*/  FADD.FTZ R14, R180, R14 ;  /* 0x0000000eb40e7221 */ /* 0x000fe20000010000 */
[C---:B--2---:R-:W-:Y:S02]  /*1d600*/  F2FP.F16.F32.PACK_AB R181, R11.reuse, R181 ;  /* 0x000000b50bb5723e */ /* 0x044fe400000000ff */
[----:B------:R-:W-:Y:S01]  /*1d610*/  FADD.FTZ R13, R11, R13 ;  /* 0x0000000d0b0d7221 */ /* 0x000fe20000010000 */
[----:B------:R-:W-:Y:S01]  /*1d620*/  FADD.FTZ R14, R128, R14 ;  /* 0x0000000e800e7221 */ /* 0x000fe20000010000 */
[----:B------:R-:W-:Y:S01]  /*1d630*/  F2FP.F16.F32.PACK_AB R186, R127, R186 ;  /* 0x000000ba7fba723e */ /* 0x000fe200000000ff */
[----:B------:R-:W-:-:S02]  /*1d640*/  IMAD.MOV.U32 R11, RZ, RZ, R208 ;  /* 0x000000ffff0b7224 */ /* 0x000fc400078e00d0 */
[----:B------:R-:W-:Y:S01]  /*1d650*/  FADD.FTZ R13, R183, R13 ;  /* 0x0000000db70d7221 */ /* 0x000fe20000010000 */
[----:B------:R-:W-:Y:S01]  /*1d660*/  FADD.FTZ R14, R182, R14 ;  /* 0x0000000eb60e7221 */ /* 0x000fe20000010000 */
[----:B------:R-:W-:Y:S02]  /*1d670*/  F2FP.F16.F32.PACK_AB R180, R128, R180 ;  /* 0x000000b480b4723e */ /* 0x000fe400000000ff */
        /* <DEDUP_REMOVED lines=11> */
[C---:B---3--:R-:W-:Y:S02]  /*1d730*/  F2FP.F16.F32.PACK_AB R179, R136.reuse, R156 ;  /* 0x0000009c88b3723e */ /* 0x048fe400000000ff */
[----:B------:R-:W-:Y:S01]  /*1d740*/  FADD.FTZ R6, R136, R13 ;  /* 0x0000000d88067221 */ /* 0x000fe20000010000 */
[----:B------:R-:W-:Y:S01]  /*1d750*/  FADD.FTZ R7, R124, R14 ;  /* 0x0000000e7c077221 */ /* 0x000fe20000010000 */
[----:B------:R-:W-:Y:S06]  /*1d760*/  @P3 BRA `(.L_x_5922) ;  /* 0xffffffa000d03947 */ /* 0x000fec000383ffff */
[----:B------:R-:W-:Y:S05]  /*1d770*/  BSYNC B1 ;  /* 0x0000000000017941 */ /* 0x000fea0003800000 */
.L_x_5911:
[----:B------:R-:W-:Y:S05]  /*1d780*/  BSYNC B0 ;  /* 0x0000000000007941 */ /* 0x000fea0003800000 */
.L_x_5910:
[----:B------:R-:W-:Y:S01]  /*1d790*/  ISETP.GE.AND P2, PT, R10, R225, PT ;  /* 0x000000e10a00720c */ /* 0x000fe20003f46270 */
[----:B------:R-:W-:-:S12]  /*1d7a0*/  BSSY B0, `(.L_x_5923) ;  /* 0x0000551000007945 */ /* 0x000fd80003800000 */
[----:B------:R-:W-:Y:S05]  /*1d7b0*/  @!P2 BRA `(.L_x_5924) ;  /* 0x00000054003ca947 */ /* 0x000fea0003800000 */
[----:B------:R-:W-:Y:S01]  /*1d7c0*/  MOV R8, R5 ;  /* 0x0000000500087202 */ /* 0x000fe20000000f00 */
[----:B------:R-:W-:Y:S02]  /*1d7d0*/  IMAD.MOV.U32 R9, RZ, RZ, R4 ;  /* 0x000000ffff097224 */ /* 0x000fe400078e0004 */
[----:B------:R-:W-:Y:S02]  /*1d7e0*/  IMAD.MOV.U32 R11, RZ, RZ, R208 ;  /* 0x000000ffff0b7224 */ /* 0x000fe400078e00d0 */
[----:B------:R-:W-:-:S07]  /*1d7f0*/  IMAD.MOV.U32 R12, RZ, RZ, R205 ;  /* 0x000000ffff0c7224 */ /* 0x000fce00078e00cd */
.L_x_5935:
        /* <DEDUP_REMOVED lines=8> */
.L_x_5925:
[----:B------:R-:W-:Y:S01]  /*1d880*/  IMAD R4, R205, 0x8, R16 ;  /* 0x00000008cd047824 */ /* 0x000fe200078e0210 */
[----:B------:R-:W-:-:S04]  /*1d890*/  SHF.L.U32 R5, R208, 0x1f, RZ ;  /* 0x0000001fd0057819 */ /* 0x000fc800000006ff */
[----:B------:R0:W1:Y:S01]  /*1d8a0*/  SYNCS.PHASECHK.TRANS64.TRYWAIT P2, [R4+URZ+0x36830], R5 ;  /* 0x03683005040075a7 */ /* 0x000062000804017f */
[----:B------:R-:W-:Y:S05]  /*1d8b0*/  @!P0 BRA `(.L_x_5926) ;  /* 0x0000000000048947 */ /* 0x000fea0003800000 */
[----:B------:R-:W-:Y:S01]  /*1d8c0*/  BPT.TRAP 0x1 ;  /* 0x000000040000795c */ /* 0x000fe20000300000 */
.L_x_5926:
[----:B------:R-:W-:Y:S01]  /*1d8d0*/  IMAD R3, R205, 0xa80, R222 ;  /* 0x00000a80cd037824 */ /* 0x000fe200078e02de */
[----:B------:R-:W-:Y:S03]  /*1d8e0*/  BSSY B1, `(.L_x_5927) ;  /* 0x0000006000017945 */ /* 0x000fe60003800000 */
[C---:B------:R-:W-:Y:S02]  /*1d8f0*/  VIADD R122, R3.reuse, 0x80 ;  /* 0x00000080037a7836 */ /* 0x040fe40000000000 */
[----:B------:R-:W-:Y:S01]  /*1d900*/  VIADD R124, R3, 0x100 ;  /* 0x00000100037c7836 */ /* 0x000fe20000000000 */
[----:B-1----:R-:W-:Y:S06]  /*1d910*/  @P2 BRA `(.L_x_5928) ;  /* 0x0000000000082947 */ /* 0x002fec0003800000 */
[----:B------:R-:W1:Y:S02]  /*1d920*/  SYNCS.PHASECHK.TRANS64.TRYWAIT P2, [R4+URZ+0x36830], R5 ;  /* 0x03683005040075a7 */ /* 0x000e64000804017f */
[----:B-1----:R-:W-:Y:S05]  /*1d930*/  @!P2 BRA `(.L_x_5929) ;  /* 0x0000013c0088a947 */ /* 0x002fea0003800000 */
.L_x_5928:
[----:B------:R-:W-:Y:S05]  /*1d940*/  BSYNC B1 ;  /* 0x0000000000017941 */ /* 0x000fea0003800000 */
.L_x_5927:
[----:B------:R-:W2:Y:S01]  /*1d950*/  LDL.64 R20, [R1+0x30] ;  /* 0x0000300001147983 */ /* 0x000ea20000100a00 */
[----:B------:R-:W-:Y:S01]  /*1d960*/  IMAD.MOV.U32 R120, RZ, RZ, R3 ;  /* 0x000000ffff787224 */ /* 0x000fe200078e0003 */
[----:B------:R-:W-:Y:S02]  /*1d970*/  MOV R121, 0x40000040 ;  /* 0x4000004000797802 */ /* 0x000fe40000000f00 */
        /* <DEDUP_REMOVED lines=15> */
[----:B------:R-:W-:Y:S01]  /*1da70*/  R2UR UR14, R122 ;  /* 0x000000007a0e72ca */ /* 0x000fe200000e0000 */
[----:B------:R-:W-:Y:S01]  /*1da80*/  VIADD R120, R3, 0x200 ;  /* 0x0000020003787836 */ /* 0x000fe20000000000 */
[----:B------:R-:W-:Y:S01]  /*1da90*/  R2UR UR35, R121 ;  /* 0x00000000792372ca */ /* 0x000fe200000e0000 */
[----:B----4-:R-:W4:Y:S03]  /*1daa0*/  LDL.64 R8, [R1+0x20] ;  /* 0x0000200001087983 */ /* 0x010f260000100a00 */
[----:B------:R-:W-:-:S02]  /*1dab0*/  R2UR UR34, R120 ;  /* 0x00000000782272ca */ /* 0x000fc400000e0000 */
[----:B--2---:R-:W-:Y:S01]  /*1dac0*/  R2UR UR8, R20 ;  /* 0x00000000140872ca */ /* 0x004fe200000e0000 */
[----:B------:R-:W-:Y:S01]  /*1dad0*/  VIADD R210, R3, 0x84 ;  /* 0x0000008403d27836 */ /* 0x000fe20000000000 */
[----:B------:R-:W-:Y:S01]  /*1dae0*/  R2UR UR9, R21 ;  /* 0x00000000150972ca */ /* 0x000fe200000e0000 */
[----:B0-----:R-:W2:Y:S01]  /*1daf0*/  LDL.64 R6, [R1+0x18] ;  /* 0x0000180001067983 */ /* 0x001ea20000100a00 */
[----:B---3--:R-:W-:Y:S02]  /*1db00*/  R2UR UR46, R14 ;  /* 0x000000000e2e72ca */ /* 0x008fe400000e0000 */
[----:B------:R-:W-:-:S07]  /*1db10*/  R2UR UR47, R15 ;  /* 0x000000000f2f72ca */ /* 0x000fce00000e0000 */
        /* <DEDUP_REMOVED lines=28> */
[C---:B------:R-:W-:Y:S01]  /*1dce0*/  VIADD R120, R3.reuse, 0x2 ;  /* 0x0000000203787836 */ /* 0x040fe20000000000 */
[----:B------:R-:W-:Y:S01]  /*1dcf0*/  MOV R121, 0x40000040 ;  /* 0x4000004000797802 */ /* 0x000fe20000000f00 */
[----:B------:R-:W-:-:S03]  /*1dd00*/  VIADD R122, R3, 0x300 ;  /* 0x00000300037a7836 */ /* 0x000fc60000000000 */
[----:B------:R-:W-:Y:S01]  /*1dd10*/  R2UR UR11, R121 ;  /* 0x00000000790b72ca */ /* 0x000fe200000e0000 */
[----:B------:R-:W-:Y:S01]  /*1dd20*/  IMAD.MOV.U32 R121, RZ, RZ, 0x40000040 ;  /* 0x40000040ff797424 */ /* 0x000fe200078e00ff */
[----:B------:R-:W-:Y:S01]  /*1dd30*/  R2UR UR10, R120 ;  /* 0x00000000780a72ca */ /* 0x000fe200000e0000 */
[----:B------:R-:W-:Y:S01]  /*1dd40*/  VIADD R120, R3, 0x102 ;  /* 0x0000010203787836 */ /* 0x000fe20000000000 */
[----:B------:R-:W-:Y:S02]  /*1dd50*/  WARPGROUP.DEPBAR.LE gsb0, 0x0 ;  /* 0x00008000000079c5 */ /* 0x000fe40000010000 */
[----:B------:R-:W-:-:S06]  /*1dd60*/  WARPGROUP.ARRIVE ;  /* 0x00000000000079c5 */ /* 0x000fcc0000000000 */
[----:B------:R-:W-:Y:S01]  /*1dd70*/  HGMMA.64x16x16.F32 R128, gdesc[UR28], RZ, !UPT, gsb0 ;  /* 0x002000001c8079f0 */ /* 0x000fe2000c0008ff */
[----:B------:R-:W-:Y:S01]  /*1dd80*/  R2UR UR26, R122 ;  /* 0x000000007a1a72ca */ /* 0x000fe200000e0000 */
[----:B------:R-:W-:Y:S01]  /*1dd90*/  VIADD R122, R3, 0x82 ;  /* 0x00000082037a7836 */ /* 0x000fe20000000000 */
[----:B------:R-:W-:Y:S01]  /*1dda0*/  R2UR UR27, R123 ;  /* 0x000000007b1b72ca */ /* 0x000fe200000e0000 */
[----:B------:R-:W-:Y:S01]  /*1ddb0*/  IMAD.MOV.U32 R123, RZ, RZ, 0x40000040 ;  /* 0x40000040ff7b7424 */ /* 0x000fe200078e00ff */
[----:B------:R-:W-:Y:S01]  /*1ddc0*/  R2UR UR23, R121 ;  /* 0x00000000791772ca */ /* 0x000fe200000e0000 */
[----:B------:R-:W-:Y:S01]  /*1ddd0*/  IMAD.MOV.U32 R121, RZ, RZ, 0x40000040 ;  /* 0x40000040ff797424 */ /* 0x000fe200078e00ff */
[----:B------:R-:W-:Y:S02]  /*1dde0*/  R2UR UR22, R120 ;  /* 0x00000000781672ca */ /* 0x000fe400000e0000 */
        /* <DEDUP_REMOVED lines=9> */
[----:B------:R-:W-:Y:S01]  /*1de80*/  R2UR UR18, R122 ;  /* 0x000000007a1272ca */ /* 0x000fe200000e0000 */
[----:B------:R-:W-:Y:S01]  /*1de90*/  VIADD R122, R3, 0x282 ;  /* 0x00000282037a7836 */ /* 0x000fe20000000000 */
[----:B------:R-:W-:-:S02]  /*1dea0*/  R2UR UR19, R123 ;  /* 0x000000007b1372ca */ /* 0x000fc400000e0000 */
[----:B------:R-:W-:Y:S01]  /*1deb0*/  R2UR UR34, R120 ;  /* 0x00000000782272ca */ /* 0x000fe200000e0000 */
[----:B------:R-:W-:Y:S01]  /*1dec0*/  VIADD R120, R3, 0x4 ;  /* 0x0000000403787836 */ /* 0x000fe20000000000 */
[----:B------:R-:W-:Y:S01]  /*1ded0*/  R2UR UR35, R121 ;  /* 0x00000000792372ca */ /* 0x000fe200000e0000 */
[----:B------:R-:W-:Y:S01]  /*1dee0*/  IMAD.MOV.U32 R121, RZ, RZ, 0x40000040 ;  /* 0x40000040ff797424 */ /* 0x000fe200078e00ff */
[----:B------:R-:W-:Y:S02]  /*1def0*/  MOV R123, 0x40000040 ;  /* 0x40000040007b7802 */ /* 0x000fe40000000f00 */
[----:B------:R-:W-:Y:S02]  /*1df00*/  R2UR UR14, R122 ;  /* 0x000000007a0e72ca */ /* 0x000fe400000e0000 */
[----:B------:R-:W-:Y:S02]  /*1df10*/  R2UR UR15, R123 ;  /* 0x000000007b0f72ca */ /* 0x000fe400000e0000 */
[----:B------:R-:W-:-:S02]  /*1df20*/  R2UR UR30, R120 ;  /* 0x00000000781e72ca */ /* 0x000fc400000e0000 */
        /* <DEDUP_REMOVED lines=43> */
[----:B----4-:R-:W-:Y:S02]  /*1e1e0*/  R2UR UR38, R8 ;  /* 0x00000000082672ca */ /* 0x010fe400000e0000 */
[----:B------:R-:W-:Y:S02]  /*1e1f0*/  R2UR UR39, R9 ;  /* 0x00000000092772ca */ /* 0x000fe400000e0000 */
[----:B------:R-:W-:Y:S01]  /*1e200*/  MOV R211, 0x40000040 ;  /* 0x4000004000d37802 */ /* 0x000fe20000000f00 */
        /* <DEDUP_REMOVED lines=62> */
[----:B--2---:R-:W-:Y:S02]  /*1e5f0*/  R2UR UR40, R6 ;  /* 0x00000000062872ca */ /* 0x004fe400000e0000 */
        /* <DEDUP_REMOVED lines=88> */
[----:B------:R-:W-:Y:S01]  /*1eb80*/  VIADD R20, R3, 0x480 ;  /* 0x0000048003147836 */ /* 0x000fe20000000000 */
[----:B------:R-:W-:Y:S02]  /*1eb90*/  R2UR UR48, R21 ;  /* 0x00000000153072ca */ /* 0x000fe400000e0000 */
[----:B------:R-:W-:Y:S02]  /*1eba0*/  MOV R21, 0x40000040 ;  /* 0x4000004000157802 */ /* 0x000fe40000000f00 */
        /* <DEDUP_REMOVED lines=357> */
[----:B------:R-:W-:Y:S02]  /*20200*/  MOV R5, 0x40000040 ;  /* 0x4000004000057802 */ /* 0x000fe40000000f00 */
        /* <DEDUP_REMOVED lines=223> */
.L_x_5930:
[----:B------:R-:W-:Y:S01]  /*21000*/  SHF.L.U32 R0, R11, 0x1f, RZ ;  /* 0x0000001f0b007819 */ /* 0x000fe200000006ff */
[----:B------:R-:W-:-:S04]  /*21010*/  IMAD R11, R12, 0x8, R16 ;  /* 0x000000080c0b7824 */ /* 0x000fc800078e0210 */
[----:B------:R0:W1:Y:S01]  /*21020*/  SYNCS.PHASECHK.TRANS64.TRYWAIT P2, [R11+URZ+0x36850], R0 ;  /* 0x036850000b0075a7 */ /* 0x000062000804017f */
[----:B------:R-:W-:Y:S05]  /*21030*/  @!P0 BRA `(.L_x_5931) ;  /* 0x0000000000048947 */ /* 0x000fea0003800000 */
[----:B------:R-:W-:Y:S01]  /*21040*/  BPT.TRAP 0x1 ;  /* 0x000000040000795c */ /* 0x000fe20000300000 */
.L_x_5931:
[----:B------:R-:W-:Y:S04]  /*21050*/  BSSY B1, `(.L_x_5932) ;  /* 0x0000004000017945 */ /* 0x000fe80003800000 */
[----:B-1----:R-:W-:Y:S05]  /*21060*/  @P2 BRA `(.L_x_5933) ;  /* 0x0000000000082947 */ /* 0x002fea0003800000 */
[----:B------:R-:W1:Y:S02]  /*21070*/  SYNCS.PHASECHK.TRANS64.TRYWAIT P2, [R11+URZ+0x36850], R0 ;  /* 0x036850000b0075a7 */ /* 0x000e64000804017f */
[----:B-1----:R-:W-:Y:S05]  /*21080*/  @!P2 BRA `(.L_x_5934) ;  /* 0x0000010400c8a947 */ /* 0x002fea0003800000 */
.L_x_5933:
[----:B------:R-:W-:Y:S05]  /*21090*/  BSYNC B1 ;  /* 0x0000000000017941 */ /* 0x000fea0003800000 */
.L_x_5932:
        /* <DEDUP_REMOVED lines=20> */
[----:B------:R-:W-:Y:S01]  /*211e0*/  FMUL.FTZ R12, R170, UR42 ;  /* 0x0000002aaa0c7c20 */ /* 0x000fe20008410000 */
[----:B------:R-:W-:Y:S01]  /*211f0*/  FMUL.FTZ R170, R160, UR42 ;  /* 0x0000002aa0aa7c20 */ /* 0x000fe20008410000 */
[----:B------:R-:W-:Y:S01]  /*21200*/  FMUL.FTZ R160, R162, UR42 ;  /* 0x0000002aa2a07c20 */ /* 0x000fe20008410000 */
[C---:B------:R-:W-:Y:S01]  /*21210*/  R2UR UR6, R14.reuse ;  /* 0x000000000e0672ca */ /* 0x040fe200000e0000 */
[----:B------:R-:W-:Y:S01]  /*21220*/  FMUL.FTZ R162, R163, UR42 ;  /* 0x0000002aa3a27c20 */ /* 0x000fe20008410000 */
[----:B------:R-:W-:Y:S01]  /*21230*/  IADD3 R2, R14, 0x80, RZ ;  /* 0x000000800e027810 */ /* 0x000fe20007ffe0ff */
        /* <DEDUP_REMOVED lines=10> */
[----:B------:R-:W-:Y:S01]  /*212e0*/  HGMMA.64x192x16.F32 R24, R200, gdesc[UR4].tnspB, R24, gsb0 ;  /* 0x42e00004c8187df0 */ /* 0x000fe20008000818 */
[----:B------:R-:W-:Y:S01]  /*212f0*/  R2UR UR6, R2 ;  /* 0x00000000020672ca */ /* 0x000fe200000e0000 */
[----:B------:R-:W-:Y:S01]  /*21300*/  VIADD R2, R14, 0x100 ;  /* 0x000001000e027836 */ /* 0x000fe20000000000 */
[----:B------:R-:W-:Y:S01]  /*21310*/  R2UR UR7, R3 ;  /* 0x00000000030772ca */ /* 0x000fe200000e0000 */
[----:B------:R-:W-:-:S02]  /*21320*/  IMAD.MOV.U32 R3, RZ, RZ, 0x40000040 ;  /* 0x40000040ff037424 */ /* 0x000fc400078e00ff */
        /* <DEDUP_REMOVED lines=22> */
[----:B------:R-:W-:Y:S01]  /*21490*/  ULDC UR4, c[0x0][0x988] ;  /* 0x0002620000047ab9 */ /* 0x000fe20000000800 */
[----:B------:R-:W-:Y:S01]  /*214a0*/  FMUL.FTZ R169, R175, UR42 ;  /* 0x0000002aafa97c20 */ /* 0x000fe20008410000 */
[----:B------:R-:W-:Y:S01]  /*214b0*/  FMUL.FTZ R124, R151, UR42 ;  /* 0x0000002a977c7c20 */ /* 0x000fe20008410000 */
[----:B------:R-:W-:Y:S01]  /*214c0*/  VIADD R120, R14, 0x280 ;  /* 0x000002800e787836 */ /* 0x000fe20000000000 */
[----:B------:R-:W-:Y:S01]  /*214d0*/  MUFU.TANH R153, R153 ;  /* 0x0000009900997308 */ /* 0x000fe20000002400 */
[----:B------:R-:W-:-:S02]  /*214e0*/  IMAD.MOV.U32 R121, RZ, RZ, 0x40000040 ;  /* 0x40000040ff797424 */ /* 0x000fc400078e00ff */
        /* <DEDUP_REMOVED lines=13> */
[----:B------:R-:W-:Y:S01]  /*215c0*/  @!P1 IMAD R13, R13, 0x8, R16 ;  /* 0x000000080d0d9824 */ /* 0x000fe200078e0210 */
[----:B------:R-:W-:Y:S01]  /*215d0*/  MUFU.TANH R157, R157 ;  /* 0x0000009d009d7308 */ /* 0x000fe20000002400 */
[----:B------:R-:W-:-:S02]  /*215e0*/  @!P1 IADD3 R11, R11, 0x36860, RZ ;  /* 0x000368600b0b9810 */ /* 0x000fc40007ffe0ff */
[----:B------:R-:W-:Y:S01]  /*215f0*/  @!P1 VIADD R13, R13, 0x36840 ;  /* 0x000368400d0d9836 */ /* 0x000fe20000000000 */
[C---:B------:R-:W-:Y:S01]  /*21600*/  ISETP.GT.AND P2, PT, R10.reuse, R225, PT ;  /* 0x000000e10a00720c */ /* 0x040fe20003f44270 */
[----:B------:R-:W-:Y:S01]  /*21610*/  VIADD R10, R10, 0xffffffff ;  /* 0xffffffff0a0a7836 */ /* 0x000fe20000000000 */
        /* <DEDUP_REMOVED lines=26> */
[----:B------:R-:W-:-:S04]  /*217c0*/  R2UR UR7, R3 ;  /* 0x00000000030772ca */ /* 0x000fc800000e0000 */
[----:B------:R-:W-:Y:S01]  /*217d0*/  MUFU.TANH R160, R160 ;  /* 0x000000a000a07308 */ /* 0x000fe20000002400 */
[----:B------:R-:W-:-:S07]  /*217e0*/  MOV R3, 0x40000040 ;  /* 0x4000004000037802 */ /* 0x000fce0000000f00 */
        /* <DEDUP_REMOVED lines=35> */
[----:B------:R-:W-:Y:S01]  /*21a20*/  FMUL.FTZ R168, R173, UR42 ;  /* 0x0000002aada87c20 */ /* 0x000fe20008410000 */
[----:B------:R-:W-:Y:S02]  /*21a30*/  R2UR UR7, R3 ;  /* 0x00000000030772ca */ /* 0x000fe400000e0000 */
[----:B------:R-:W-:Y:S02]  /*21a40*/  MOV R3, UR4 ;  /* 0x0000000400037c02 */ /* 0x000fe40008000f00 */
[----:B------:R-:W0:Y:S08]  /*21a50*/  MUFU.TANH R2, R2 ;  /* 0x0000000200027308 */ /* 0x000e300000002400 */
[----:B------:R-:W1:Y:S01]  /*21a60*/  MUFU.TANH R168, R168 ;  /* 0x000000a800a87308 */ /* 0x000e620000002400 */
[----:B0----5:R-:W-:-:S04]  /*21a70*/  FMNMX.FTZ R0, R2, R9, !PT ;  /* 0x0000000902007209 */ /* 0x021fc80007810000 */
        /* <DEDUP_REMOVED lines=30> */
[----:B0-----:R-:W-:-:S05]  /*21c60*/  FMNMX.FTZ R4, R4, R0, !PT ;  /* 0x0000000004047209 */ /* 0x001fca0007810000 */
[C---:B------:R-:W-:Y:S01]  /*21c70*/  FMUL.FTZ R174, R4.reuse, R3 ;  /* 0x0000000304ae7220 */ /* 0x040fe20000410000 */
[----:B------:R-:W-:-:S03]  /*21c80*/  FADD.FTZ R0, -R4, R9 ;  /* 0x0000000904007221 */ /* 0x000fc60000010100 */
[-CC-:B------:R-:W-:Y:S01]  /*21c90*/  FFMA.FTZ R200, R2, R3.reuse, -R174.reuse ;  /* 0x0000000302c87223 */ /* 0x180fe200000108ae */
[----:B------:R-:W-:Y:S01]  /*21ca0*/  FMNMX.FTZ R2, R12, R8, !PT ;  /* 0x000000080c027209 */ /* 0x000fe20007810000 */
[-CC-:B------:R-:W-:Y:S01]  /*21cb0*/  FFMA.FTZ R151, R5, R3.reuse, -R174.reuse ;  /* 0x0000000305977223 */ /* 0x180fe200000108ae */
[-C--:B------:R-:W-:Y:S01]  /*21cc0*/  FMUL.FTZ R0, R0, R3.reuse ;  /* 0x0000000300007220 */ /* 0x080fe20000410000 */
[-CC-:B------:R-:W-:Y:S01]  /*21cd0*/  FFMA.FTZ R202, R21, R3.reuse, -R174.reuse ;  /* 0x0000000315ca7223 */ /* 0x180fe200000108ae */
[----:B------:R-:W-:Y:S01]  /*21ce0*/  FMNMX.FTZ R2, R15, R2, !PT ;  /* 0x000000020f027209 */ /* 0x000fe20007810000 */
[----:B------:R-:W-:Y:S02]  /*21cf0*/  WARPGROUP.DEPBAR.LE gsb0, 0x0 ;  /* 0x00008000000079c5 */ /* 0x000fe40000010000 */
[----:B------:R-:W-:Y:S01]  /*21d00*/  WARPGROUP.ARRIVE ;  /* 0x00000000000079c5 */ /* 0x000fe20000000000 */
[----:B------:R-:W-:Y:S01]  /*21d10*/  FMNMX.FTZ R2, R20, R2, !PT ;  /* 0x0000000214027209 */ /* 0x000fe20007810000 */
[----:B------:R-:W-:Y:S01]  /*21d20*/  MUFU.EX2 R0, R0 ;  /* 0x0000000000007308 */ /* 0x000fe20000000800 */
[-CC-:B------:R-:W-:Y:S01]  /*21d30*/  FFMA.FTZ R168, R168, R3.reuse, -R174.reuse ;  /* 0x00000003a8a87223 */ /* 0x180fe200000108ae */
[-CC-:B------:R-:W-:Y:S01]  /*21d40*/  FFMA.FTZ R196, R170, R3.reuse, -R174.reuse ;  /* 0x00000003aac47223 */ /* 0x180fe200000108ae */
[----:B------:R-:W-:Y:S01]  /*21d50*/  FMNMX.FTZ R2, R169, R2, !PT ;  /* 0x00000002a9027209 */ /* 0x000fe20007810000 */
[----:B------:R-:W-:Y:S01]  /*21d60*/  HGMMA.64x192x16.F32 R24, R184, gdesc[UR4].tnspB, R24, gsb0 ;  /* 0x42e00004b8187df0 */ /* 0x000fe20008000818 */
[----:B------:R-:W-:Y:S01]  /*21d70*/  R2UR UR6, R120 ;  /* 0x00000000780672ca */ /* 0x000fe200000e0000 */
[-CC-:B------:R-:W-:Y:S01]  /*21d80*/  FFMA.FTZ R161, R161, R3.reuse, -R174.reuse ;  /* 0x00000003a1a17223 */ /* 0x180fe200000108ae */
[----:B------:R-:W-:Y:S01]  /*21d90*/  FMNMX.FTZ R2, R160, R2, !PT ;  /* 0x00000002a0027209 */ /* 0x000fe20007810000 */
[----:B------:R0:W-:Y:S01]  /*21da0*/  MUFU.TANH R120, R127 ;  /* 0x0000007f00787308 */ /* 0x0001e20000002400 */
[----:B------:R-:W-:Y:S01]  /*21db0*/  R2UR UR7, R121 ;  /* 0x00000000790772ca */ /* 0x000fe200000e0000 */
[-CC-:B------:R-:W-:Y:S01]  /*21dc0*/  FFMA.FTZ R198, R164, R3.reuse, -R174.reuse ;  /* 0x00000003a4c67223 */ /* 0x180fe200000108ae */
[----:B------:R-:W-:Y:S01]  /*21dd0*/  FMNMX.FTZ R2, R162, R2, !PT ;  /* 0x00000002a2027209 */ /* 0x000fe20007810000 */
[-CC-:B------:R-:W-:Y:S01]  /*21de0*/  FFMA.FTZ R125, R125, R3.reuse, -R174.reuse ;  /* 0x000000037d7d7223 */ /* 0x180fe200000108ae */
[-CC-:B------:R-:W-:Y:S01]  /*21df0*/  FFMA.FTZ R21, R165, R3.reuse, -R174.reuse ;  /* 0x00000003a5157223 */ /* 0x180fe200000108ae */
[-CC-:B------:R-:W-:Y:S01]  /*21e00*/  FFMA.FTZ R192, R167, R3.reuse, -R174.reuse ;  /* 0x00000003a7c07223 */ /* 0x180fe200000108ae */
[----:B------:R-:W-:Y:S01]  /*21e10*/  FMNMX.FTZ R2, R163, R2, !PT ;  /* 0x00000002a3027209 */ /* 0x000fe20007810000 */
[----:B------:R-:W1:Y:S01]  /*21e20*/  MUFU.EX2 R200, R200 ;  /* 0x000000c800c87308 */ /* 0x000e620000000800 */
[-CC-:B0-----:R-:W-:Y:S01]  /*21e30*/  FFMA.FTZ R127, R141, R3.reuse, -R174.reuse ;  /* 0x000000038d7f7223 */ /* 0x181fe200000108ae */
[-CC-:B------:R-:W-:Y:S01]  /*21e40*/  FFMA.FTZ R164, R153, R3.reuse, -R174.reuse ;  /* 0x0000000399a47223 */ /* 0x180fe200000108ae */
[----:B------:R-:W-:Y:S01]  /*21e50*/  FMNMX.FTZ R2, R166, R2, !PT ;  /* 0x00000002a6027209 */ /* 0x000fe20007810000 */
[-CC-:B------:R-:W-:Y:S01]  /*21e60*/  FFMA.FTZ R194, R156, R3.reuse, -R174.reuse ;  /* 0x000000039cc27223 */ /* 0x180fe200000108ae */
[-CC-:B------:R-:W-:Y:S01]  /*21e70*/  FFMA.FTZ R153, R157, R3.reuse, -R174.reuse ;  /* 0x000000039d997223 */ /* 0x180fe200000108ae */
[-CC-:B------:R-:W-:Y:S01]  /*21e80*/  FFMA.FTZ R190, R148, R3.reuse, -R174.reuse ;  /* 0x0000000394be7223 */ /* 0x180fe200000108ae */
[----:B------:R-:W-:Y:S01]  /*21e90*/  FMNMX.FTZ R2, R152, R2, !PT ;  /* 0x0000000298027209 */ /* 0x000fe20007810000 */
[----:B------:R-:W0:Y:S01]  /*21ea0*/  MUFU.EX2 R151, R151 ;  /* 0x0000009700977308 */ /* 0x000e220000000800 */
[-CC-:B------:R-:W-:Y:S01]  /*21eb0*/  FFMA.FTZ R188, R159, R3.reuse, -R174.reuse ;  /* 0x000000039fbc7223 */ /* 0x180fe200000108ae */
[-CC-:B------:R-:W-:Y:S01]  /*21ec0*/  FFMA.FTZ R121, R145, R3.reuse, -R174.reuse ;  /* 0x0000000391797223 */ /* 0x180fe200000108ae */
[----:B------:R-:W-:Y:S01]  /*21ed0*/  FMNMX.FTZ R2, R154, R2, !PT ;  /* 0x000000029a027209 */ /* 0x000fe20007810000 */
[-CC-:B------:R-:W-:Y:S01]  /*21ee0*/  FFMA.FTZ R145, R149, R3.reuse, -R174.reuse ;  /* 0x0000000395917223 */ /* 0x180fe200000108ae */
[----:B------:R-:W-:-:S02]  /*21ef0*/  FFMA.FTZ R9, R150, R3, -R174 ;  /* 0x0000000396097223 */ /* 0x000fc400000108ae */
[----:B------:R-:W-:Y:S01]  /*21f00*/  FMNMX.FTZ R2, R155, R2, !PT ;  /* 0x000000029b027209 */ /* 0x000fe20007810000 */
[----:B------:R-:W2:Y:S01]  /*21f10*/  MUFU.EX2 R202, R202 ;  /* 0x000000ca00ca7308 */ /* 0x000ea20000000800 */
[----:B-1----:R-:W-:Y:S02]  /*21f20*/  FFMA.FTZ R7, R0, R7, R200 ;  /* 0x0000000700077223 */ /* 0x002fe400000100c8 */
[----:B------:R-:W-:-:S04]  /*21f30*/  FMNMX.FTZ R2, R158, R2, !PT ;  /* 0x000000029e027209 */ /* 0x000fc80007810000 */
[----:B------:R-:W-:Y:S01]  /*21f40*/  FMNMX.FTZ R2, R144, R2, !PT ;  /* 0x0000000290027209 */ /* 0x000fe20007810000 */
[----:B------:R-:W1:Y:S01]  /*21f50*/  MUFU.EX2 R168, R168 ;  /* 0x000000a800a87308 */ /* 0x000e620000000800 */
[C---:B0-----:R-:W-:Y:S01]  /*21f60*/  FADD.FTZ R7, R151.reuse, R7 ;  /* 0x0000000797077221 */ /* 0x041fe20000010000 */
[----:B------:R-:W-:Y:S02]  /*21f70*/  F2FP.F16.F32.PACK_AB R200, R151, R200 ;  /* 0x000000c897c8723e */ /* 0x000fe400000000ff */
[----:B------:R-:W-:-:S04]  /*21f80*/  FMNMX.FTZ R2, R146, R2, !PT ;  /* 0x0000000292027209 */ /* 0x000fc80007810000 */
[----:B------:R-:W-:Y:S01]  /*21f90*/  FMNMX.FTZ R2, R147, R2, !PT ;  /* 0x0000000293027209 */ /* 0x000fe20007810000 */
[----:B------:R-:W-:Y:S01]  /*21fa0*/  MUFU.EX2 R196, R196 ;  /* 0x000000c400c47308 */ /* 0x000fe20000000800 */
[----:B--2---:R-:W-:Y:S02]  /*21fb0*/  FADD.FTZ R7, R202, R7 ;  /* 0x00000007ca077221 */ /* 0x004fe40000010000 */
[----:B------:R-:W-:-:S04]  /*21fc0*/  FMNMX.FTZ R2, R124, R2, !PT ;  /* 0x000000027c027209 */ /* 0x000fc80007810000 */
[----:B------:R-:W-:Y:S01]  /*21fd0*/  FMNMX.FTZ R2, R138, R2, !PT ;  /* 0x000000028a027209 */ /* 0x000fe20007810000 */
[----:B------:R-:W-:Y:S01]  /*21fe0*/  MUFU.EX2 R161, R161 ;  /* 0x000000a100a17308 */ /* 0x000fe20000000800 */
[C---:B-1----:R-:W-:Y:S01]  /*21ff0*/  FADD.FTZ R7, R168.reuse, R7 ;  /* 0x00000007a8077221 */ /* 0x042fe20000010000 */
        /* <DEDUP_REMOVED lines=28> */
[----:B------:R-:W-:Y:S02]  /*221c0*/  FADD.FTZ R2, -R5, R8 ;  /* 0x0000000805027221 */ /* 0x000fe40000010100 */
[----:B------:R0:W-:Y:S02]  /*221d0*/  MUFU.EX2 R8, R125 ;  /* 0x0000007d00087308 */ /* 0x0001e40000000800 */
[----:B------:R-:W-:-:S06]  /*221e0*/  FMUL.FTZ R2, R2, R3 ;  /* 0x0000000302027220 */ /* 0x000fcc0000410000 */
[----:B------:R-:W-:Y:S01]  /*221f0*/  MUFU.EX2 R2, R2 ;  /* 0x0000000200027308 */ /* 0x000fe20000000800 */
[----:B------:R-:W-:Y:S02]  /*22200*/  WARPGROUP.DEPBAR.LE gsb0, 0x0 ;  /* 0x00008000000079c5 */ /* 0x000fe40000010000 */
[----:B------:R-:W-:Y:S01]  /*22210*/  WARPGROUP.ARRIVE ;  /* 0x00000000000079c5 */ /* 0x000fe20000000000 */
[-CC-:B------:R-:W-:Y:S01]  /*22220*/  FFMA.FTZ R186, R140, R3.reuse, -R174.reuse ;  /* 0x000000038cba7223 */ /* 0x180fe200000108ae */
[-C--:B------:R-:W-:Y:S01]  /*22230*/  FMUL.FTZ R140, R5, R3.reuse ;  /* 0x00000003058c7220 */ /* 0x080fe20000410000 */
[-CC-:B------:R-:W-:Y:S01]  /*22240*/  FFMA.FTZ R184, R136, R3.reuse, -R174.reuse ;  /* 0x0000000388b87223 */ /* 0x180fe200000108ae */
[-C--:B------:R-:W-:Y:S02]  /*22250*/  FFMA.FTZ R136, R137, R3.reuse, -R174 ;  /* 0x0000000389887223 */ /* 0x080fe400000108ae */
[----:B------:R-:W-:Y:S01]  /*22260*/  HGMMA.64x192x16.F32 R24, R180, gdesc[UR4].tnspB, R24, gsb0 ;  /* 0x42e00004b4187df0 */ /* 0x000fe20008000818 */
[-CC-:B------:R-:W-:Y:S01]  /*22270*/  FFMA.FTZ R201, R12, R3.reuse, -R140.reuse ;  /* 0x000000030cc97223 */ /* 0x180fe2000001088c */
[-CC-:B------:R-:W-:Y:S01]  /*22280*/  FFMA.FTZ R12, R15, R3.reuse, -R140.reuse ;  /* 0x000000030f0c7223 */ /* 0x180fe2000001088c */
[----:B------:R-:W-:Y:S01]  /*22290*/  IMAD.MOV.U32 R15, RZ, RZ, 0x40000040 ;  /* 0x40000040ff0f7424 */ /* 0x000fe200078e00ff */
[----:B------:R-:W-:Y:S01]  /*222a0*/  R2UR UR6, R14 ;  /* 0x000000000e0672ca */ /* 0x000fe200000e0000 */
[-CC-:B------:R-:W-:Y:S01]  /*222b0*/  FFMA.FTZ R203, R20, R3.reuse, -R140.reuse ;  /* 0x0000000314cb7223 */ /* 0x180fe2000001088c */
[-CC-:B------:R-:W-:Y:S01]  /*222c0*/  FFMA.FTZ R20, R169, R3.reuse, -R140.reuse ;  /* 0x00000003a9147223 */ /* 0x180fe2000001088c */
[----:B------:R-:W1:Y:S01]  /*222d0*/  MUFU.EX2 R201, R201 ;  /* 0x000000c900c97308 */ /* 0x000e620000000800 */
[----:B------:R-:W-:Y:S01]  /*222e0*/  R2UR UR7, R15 ;  /* 0x000000000f0772ca */ /* 0x000fe200000e0000 */
[-CC-:B------:R-:W-:Y:S01]  /*222f0*/  FFMA.FTZ R197, R160, R3.reuse, -R140.reuse ;  /* 0x00000003a0c57223 */ /* 0x180fe2000001088c */
[-CC-:B------:R-:W-:Y:S01]  /*22300*/  FFMA.FTZ R141, R162, R3.reuse, -R140.reuse ;  /* 0x00000003a28d7223 */ /* 0x180fe2000001088c */
[-CC-:B------:R-:W-:Y:S01]  /*22310*/  FFMA.FTZ R199, R163, R3.reuse, -R140.reuse ;  /* 0x00000003a3c77223 */ /* 0x180fe2000001088c */
[----:B------:R-:W-:Y:S01]  /*22320*/  @!P1 PRMT R15, RZ, 0x654, R13 ;  /* 0x00000654ff0f9816 */ /* 0x000fe2000000000d */
[-CC-:B0-----:R-:W-:Y:S01]  /*22330*/  FFMA.FTZ R125, R166, R3.reuse, -R140.reuse ;  /* 0x00000003a67d7223 */ /* 0x181fe2000001088c */
        /* <DEDUP_REMOVED lines=10> */
[----:B-1----:R-:W-:Y:S01]  /*223e0*/  FFMA.FTZ R6, R2, R6, R201 ;  /* 0x0000000602067223 */ /* 0x002fe200000100c9 */
[-CC-:B------:R-:W-:Y:S01]  /*223f0*/  FFMA.FTZ R185, R138, R3.reuse, -R140.reuse ;  /* 0x000000038ab97223 */ /* 0x180fe2000001088c */
[-CC-:B------:R-:W-:Y:S01]  /*22400*/  FFMA.FTZ R139, R139, R3.reuse, -R140.reuse ;  /* 0x000000038b8b7223 */ /* 0x180fe2000001088c */
[-CC-:B------:R-:W-:Y:S01]  /*22410*/  FFMA.FTZ R187, R142, R3.reuse, -R140.reuse ;  /* 0x000000038ebb7223 */ /* 0x180fe2000001088c */
[-CC-:B------:R-:W-:Y:S01]  /*22420*/  FFMA.FTZ R135, R135, R3.reuse, -R140.reuse ;  /* 0x0000000387877223 */ /* 0x180fe2000001088c */
[-CC-:B------:R-:W-:Y:S01]  /*22430*/  FFMA.FTZ R122, R122, R3.reuse, -R140.reuse ;  /* 0x000000037a7a7223 */ /* 0x180fe2000001088c */
[-C--:B------:R-:W-:Y:S01]  /*22440*/  FFMA.FTZ R123, R123, R3.reuse, -R140 ;  /* 0x000000037b7b7223 */ /* 0x080fe2000001088c */
[----:B------:R-:W-:Y:S01]  /*22450*/  MUFU.EX2 R20, R20 ;  /* 0x0000001400147308 */ /* 0x000fe20000000800 */
[----:B0-----:R-:W-:Y:S01]  /*22460*/  FADD.FTZ R6, R12, R6 ;  /* 0x000000060c067221 */ /* 0x001fe20000010000 */
[-CC-:B------:R-:W-:Y:S01]  /*22470*/  FFMA.FTZ R126, R126, R3.reuse, -R140.reuse ;  /* 0x000000037e7e7223 */ /* 0x180fe2000001088c */
[----:B------:R-:W-:Y:S01]  /*22480*/  FFMA.FTZ R120, R120, R3, -R140 ;  /* 0x0000000378787223 */ /* 0x000fe2000001088c */
[----:B------:R-:W-:Y:S01]  /*22490*/  F2FP.F16.F32.PACK_AB R201, R12, R201 ;  /* 0x000000c90cc9723e */ /* 0x000fe200000000ff */
[----:B------:R-:W-:-:S03]  /*224a0*/  IMAD.MOV.U32 R12, RZ, RZ, R205 ;  /* 0x000000ffff0c7224 */ /* 0x000fc600078e00cd */
        /* <DEDUP_REMOVED lines=24> */
[-C--:B------:R-:W-:Y:S01]  /*22630*/  FFMA.FTZ R181, R130, R3.reuse, -R140 ;  /* 0x0000000382b57223 */ /* 0x080fe2000001088c */
[-CC-:B------:R-:W-:Y:S01]  /*22640*/  FFMA.FTZ R128, R129, R3.reuse, -R174.reuse ;  /* 0x0000000381807223 */ /* 0x180fe200000108ae */
[-C--:B------:R-:W-:Y:S01]  /*22650*/  FFMA.FTZ R182, R132, R3.reuse, -R174 ;  /* 0x0000000384b67223 */ /* 0x080fe200000108ae */
[-C--:B------:R-:W-:Y:S01]  /*22660*/  FFMA.FTZ R183, R134, R3.reuse, -R140 ;  /* 0x0000000386b77223 */ /* 0x080fe2000001088c */
[----:B------:R-:W-:Y:S01]  /*22670*/  HGMMA.64x192x16.F32 R24, R176, gdesc[UR4].tnspB, R24, gsb0 ;  /* 0x42e00004b0187df0 */ /* 0x000fe20008000818 */
[----:B------:R-:W-:Y:S01]  /*22680*/  MUFU.EX2 R180, R180 ;  /* 0x000000b400b47308 */ /* 0x000fe20000000800 */
[-CC-:B------:R-:W-:Y:S01]  /*22690*/  FFMA.FTZ R129, R133, R3.reuse, -R174.reuse ;  /* 0x0000000385817223 */ /* 0x180fe200000108ae */
[-CC-:B------:R-:W-:Y:S01]  /*226a0*/  FFMA.FTZ R132, R171, R3.reuse, -R174.reuse ;  /* 0x00000003ab847223 */ /* 0x180fe200000108ae */
[----:B------:R-:W-:-:S05]  /*226b0*/  FFMA.FTZ R133, R172, R3, -R174 ;  /* 0x00000003ac857223 */ /* 0x000fca00000108ae */
[----:B------:R-:W-:Y:S08]  /*226c0*/  MUFU.EX2 R181, R181 ;  /* 0x000000b500b57308 */ /* 0x000ff00000000800 */
[----:B------:R-:W-:Y:S08]  /*226d0*/  MUFU.EX2 R128, R128 ;  /* 0x0000008000807308 */ /* 0x000ff00000000800 */
[----:B------:R-:W-:Y:S08]  /*226e0*/  MUFU.EX2 R182, R182 ;  /* 0x000000b600b67308 */ /* 0x000ff00000000800 */
[----:B------:R-:W-:Y:S08]  /*226f0*/  MUFU.EX2 R183, R183 ;  /* 0x000000b700b77308 */ /* 0x000ff00000000800 */
[----:B------:R-:W-:Y:S08]  /*22700*/  MUFU.EX2 R129, R129 ;  /* 0x0000008100817308 */ /* 0x000ff00000000800 */
[----:B------:R-:W0:Y:S08]  /*22710*/  MUFU.EX2 R132, R132 ;  /* 0x0000008400847308 */ /* 0x000e300000000800 */
[----:B------:R-:W1:Y:S08]  /*22720*/  MUFU.EX2 R133, R133 ;  /* 0x0000008500857308 */ /* 0x000e700000000800 */
[----:B------:R-:W2:Y:S01]  /*22730*/  MUFU.EX2 R120, R120 ;  /* 0x0000007800787308 */ /* 0x000ea20000000800 */
[----:B------:R-:W-:-:S02]  /*22740*/  WARPGROUP.DEPBAR.LE gsb0, 0x0 ;  /* 0x00008000000079c5 */ /* 0x000fc40000010000 */
[----:B------:R3:W-:Y:S01]  /*22750*/  @!P1 SYNCS.ARRIVE.TRANS64.RED.A1T0 RZ, [R15+URZ], RZ ;  /* 0x000000ff0fff99a7 */ /* 0x0007e2000810043f */
[----:B0-----:R-:W-:Y:S02]  /*22760*/  F2FP.F16.F32.PACK_AB R176, R132, R9 ;  /* 0x0000000984b0723e */ /* 0x001fe400000000ff */
[----:B-1----:R-:W-:Y:S02]  /*22770*/  F2FP.F16.F32.PACK_AB R178, R8, R133 ;  /* 0x0000008508b2723e */ /* 0x002fe400000000ff */
[----:B------:R-:W-:Y:S02]  /*22780*/  F2FP.F16.F32.PACK_AB R177, R123, R122 ;  /* 0x0000007a7bb1723e */ /* 0x000fe400000000ff */
[----:B--2---:R-:W-:Y:S01]  /*22790*/  F2FP.F16.F32.PACK_AB R179, R120, R126 ;  /* 0x0000007e78b3723e */ /* 0x004fe200000000ff */
[----:B---3--:R-:W-:Y:S01]  /*227a0*/  FADD.FTZ R15, R203, R6 ;  /* 0x00000006cb0f7221 */ /* 0x008fe20000010000 */
[----:B------:R0:W-:Y:S01]  /*227b0*/  @!P1 SYNCS.ARRIVE.TRANS64.RED.A1T0 RZ, [R11+URZ], RZ ;  /* 0x000000ff0bff99a7 */ /* 0x0001e2000810043f */
[----:B------:R-:W1:Y:S01]  /*227c0*/  MUFU.EX2 R6, R139 ;  /* 0x0000008b00067308 */ /* 0x000e620000000800 */
[C---:B------:R-:W-:Y:S01]  /*227d0*/  F2FP.F16.F32.PACK_AB R203, R20.reuse, R203 ;  /* 0x000000cb14cb723e */ /* 0x040fe200000000ff */
[----:B------:R-:W-:-:S04]  /*227e0*/  FADD.FTZ R15, R20, R15 ;  /* 0x0000000f140f7221 */ /* 0x000fc80000010000 */
[----:B------:R-:W-:Y:S01]  /*227f0*/  FADD.FTZ R15, R197, R15 ;  /* 0x0000000fc50f7221 */ /* 0x000fe20000010000 */
[----:B0-----:R-:W-:Y:S01]  /*22800*/  FADD.FTZ R11, R196, R7 ;  /* 0x00000007c40b7221 */ /* 0x001fe20000010000 */
[--C-:B------:R-:W-:Y:S01]  /*22810*/  FFMA.FTZ R7, R143, R3, -R140.reuse ;  /* 0x000000038f077223 */ /* 0x100fe2000001088c */
[----:B------:R-:W-:Y:S01]  /*22820*/  F2FP.F16.F32.PACK_AB R196, R161, R196 ;  /* 0x000000c4a1c4723e */ /* 0x000fe200000000ff */
[----:B------:R-:W-:Y:S01]  /*22830*/  FADD.FTZ R15, R141, R15 ;  /* 0x0000000f8d0f7221 */ /* 0x000fe20000010000 */
[----:B------:R-:W-:Y:S01]  /*22840*/  FADD.FTZ R11, R161, R11 ;  /* 0x0000000ba10b7221 */ /* 0x000fe20000010000 */
[----:B------:R-:W-:Y:S02]  /*22850*/  F2FP.F16.F32.PACK_AB R197, R141, R197 ;  /* 0x000000c58dc5723e */ /* 0x000fe400000000ff */
[----:B------:R-:W-:Y:S01]  /*22860*/  FADD.FTZ R15, R199, R15 ;  /* 0x0000000fc70f7221 */ /* 0x000fe20000010000 */
[----:B------:R-:W-:Y:S01]  /*22870*/  FADD.FTZ R124, R198, R11 ;  /* 0x0000000bc67c7221 */ /* 0x000fe20000010000 */
[----:B------:R-:W0:Y:S01]  /*22880*/  MUFU.EX2 R7, R7 ;  /* 0x0000000700077308 */ /* 0x000e220000000800 */
[----:B------:R-:W-:Y:S01]  /*22890*/  FFMA.FTZ R11, R131, R3, -R140 ;  /* 0x00000003830b7223 */ /* 0x000fe2000001088c */
[----:B------:R-:W-:Y:S01]  /*228a0*/  FADD.FTZ R15, R125, R15 ;  /* 0x0000000f7d0f7221 */ /* 0x000fe20000010000 */
[C---:B------:R-:W-:Y:S01]  /*228b0*/  FADD.FTZ R124, R21.reuse, R124 ;  /* 0x0000007c157c7221 */ /* 0x040fe20000010000 */
[----:B------:R-:W-:-:S02]  /*228c0*/  F2FP.F16.F32.PACK_AB R198, R21, R198 ;  /* 0x000000c615c6723e */ /* 0x000fc400000000ff */
[----:B------:R-:W-:Y:S01]  /*228d0*/  FADD.FTZ R15, R193, R15 ;  /* 0x0000000fc10f7221 */ /* 0x000fe20000010000 */
[----:B------:R-:W-:Y:S01]  /*228e0*/  FADD.FTZ R124, R192, R124 ;  /* 0x0000007cc07c7221 */ /* 0x000fe20000010000 */
[----:B------:R-:W2:Y:S01]  /*228f0*/  MUFU.EX2 R11, R11 ;  /* 0x0000000b000b7308 */ /* 0x000ea20000000800 */
        /* <DEDUP_REMOVED lines=14> */
[C---:B------:R-:W-:Y:S01]  /*229e0*/  FADD.FTZ R124, R121.reuse, R124 ;  /* 0x0000007c797c7221 */ /* 0x040fe20000010000 */
[----:B------:R-:W-:-:S02]  /*229f0*/  F2FP.F16.F32.PACK_AB R188, R121, R188 ;  /* 0x000000bc79bc723e */ /* 0x000fc400000000ff */
        /* <DEDUP_REMOVED lines=8> */
[----:B-1----:R-:W-:-:S02]  /*22a80*/  F2FP.F16.F32.PACK_AB R185, R6, R185 ;  /* 0x000000b906b9723e */ /* 0x002fc400000000ff */
[----:B------:R-:W-:Y:S01]  /*22a90*/  FADD.FTZ R15, R6, R15 ;  /* 0x0000000f060f7221 */ /* 0x000fe20000010000 */
[----:B------:R-:W-:Y:S01]  /*22aa0*/  FADD.FTZ R124, R136, R124 ;  /* 0x0000007c887c7221 */ /* 0x000fe20000010000 */
[----:B------:R-:W-:Y:S02]  /*22ab0*/  F2FP.F16.F32.PACK_AB R191, R13, R191 ;  /* 0x000000bf0dbf723e */ /* 0x000fe400000000ff */
[----:B------:R-:W-:Y:S01]  /*22ac0*/  FADD.FTZ R15, R187, R15 ;  /* 0x0000000fbb0f7221 */ /* 0x000fe20000010000 */
[----:B------:R-:W-:Y:S01]  /*22ad0*/  FADD.FTZ R124, R186, R124 ;  /* 0x0000007cba7c7221 */ /* 0x000fe20000010000 */
[C---:B0-----:R-:W-:Y:S02]  /*22ae0*/  F2FP.F16.F32.PACK_AB R187, R7.reuse, R187 ;  /* 0x000000bb07bb723e */ /* 0x041fe400000000ff */
[----:B------:R-:W-:Y:S01]  /*22af0*/  FADD.FTZ R15, R7, R15 ;  /* 0x0000000f070f7221 */ /* 0x000fe20000010000 */
[----:B------:R-:W-:Y:S01]  /*22b00*/  FADD.FTZ R124, R127, R124 ;  /* 0x0000007c7f7c7221 */ /* 0x000fe20000010000 */
[----:B------:R-:W-:-:S02]  /*22b10*/  F2FP.F16.F32.PACK_AB R184, R136, R184 ;  /* 0x000000b888b8723e */ /* 0x000fc400000000ff */
[----:B------:R-:W-:Y:S01]  /*22b20*/  FADD.FTZ R15, R181, R15 ;  /* 0x0000000fb50f7221 */ /* 0x000fe20000010000 */
[----:B------:R-:W-:Y:S01]  /*22b30*/  FADD.FTZ R124, R180, R124 ;  /* 0x0000007cb47c7221 */ /* 0x000fe20000010000 */
[C---:B--2---:R-:W-:Y:S02]  /*22b40*/  F2FP.F16.F32.PACK_AB R181, R11.reuse, R181 ;  /* 0x000000b50bb5723e */ /* 0x044fe400000000ff */
[----:B------:R-:W-:Y:S01]  /*22b50*/  FADD.FTZ R15, R11, R15 ;  /* 0x0000000f0b0f7221 */ /* 0x000fe20000010000 */
[----:B------:R-:W-:Y:S01]  /*22b60*/  FADD.FTZ R124, R128, R124 ;  /* 0x0000007c807c7221 */ /* 0x000fe20000010000 */
[----:B------:R-:W-:Y:S01]  /*22b70*/  F2FP.F16.F32.PACK_AB R186, R127, R186 ;  /* 0x000000ba7fba723e */ /* 0x000fe200000000ff */
[----:B------:R-:W-:Y:S02]  /*22b80*/  IMAD.MOV.U32 R11, RZ, RZ, R208 ;  /* 0x000000ffff0b7224 */ /* 0x000fe400078e00d0 */
        /* <DEDUP_REMOVED lines=11> */
[----:B------:R-:W-:-:S02]  /*22c40*/  MOV R9, R4 ;  /* 0x0000000400097202 */ /* 0x000fc40000000f00 */
[----:B------:R-:W-:Y:S01]  /*22c50*/  FADD.FTZ R15, R126, R15 ;  /* 0x0000000f7e0f7221 */ /* 0x000fe20000010000 */
[----:B------:R-:W-:-:S03]  /*22c60*/  FADD.FTZ R7, R133, R124 ;  /* 0x0000007c85077221 */ /* 0x000fc60000010000 */
[----:B------:R-:W-:Y:S01]  /*22c70*/  FADD.FTZ R6, R120, R15 ;  /* 0x0000000f78067221 */ /* 0x000fe20000010000 */
[----:B------:R-:W-:Y:S01]  /*22c80*/  FADD.FTZ R7, R8, R7 ;  /* 0x0000000708077221 */ /* 0x000fe20000010000 */
[----:B------:R-:W-:Y:S01]  /*22c90*/  IMAD.MOV.U32 R8, RZ, RZ, R5 ;  /* 0x000000ffff087224 */ /* 0x000fe200078e0005 */
[----:B------:R-:W-:Y:S06]  /*22ca0*/  @P2 BRA `(.L_x_5935) ;  /* 0xffffffa800d42947 */ /* 0x000fec000383ffff */
.L_x_5924:
[----:B------:R-:W-:Y:S05]  /*22cb0*/  BSYNC B0 ;  /* 0x0000000000007941 */ /* 0x000fea0003800000 */
.L_x_5923:
        /* <DEDUP_REMOVED lines=99> */
.L_x_5936:
[----:B------:R-:W-:Y:S01]  /*232f0*/  IMAD R0, R205, 0x8, R16 ;  /* 0x00000008cd007824 */ /* 0x000fe200078e0210 */
[----:B------:R-:W-:-:S04]  /*23300*/  SHF.L.U32 R9, R208, 0x1f, RZ ;  /* 0x0000001fd0097819 */ /* 0x000fc800000006ff */
[----:B------:R0:W1:Y:S01]  /*23310*/  SYNCS.PHASECHK.TRANS64.TRYWAIT P2, [R0+URZ+0x36850], R9 ;  /* 0x03685009000075a7 */ /* 0x000062000804017f */
[----:B------:R-:W-:Y:S05]  /*23320*/  @!P0 BRA `(.L_x_5937) ;  /* 0x0000000000048947 */ /* 0x000fea0003800000 */
[----:B------:R-:W-:Y:S01]  /*23330*/  BPT.TRAP 0x1 ;  /* 0x000000040000795c */ /* 0x000fe20000300000 */
.L_x_5937:
        /* <DEDUP_REMOVED lines=9> */
.L_x_5939:
[----:B------:R-:W-:Y:S05]  /*233d0*/  BSYNC B0 ;  /* 0x0000000000007941 */ /* 0x000fea0003800000 */
.L_x_5938:
[----:B------:R-:W-:Y:S01]  /*233e0*/  IMAD.MOV.U32 R8, RZ, RZ, R2 ;  /* 0x000000ffff087224 */ /* 0x000fe200078e0002 */
[----:B------:R-:W-:Y:S01]  /*233f0*/  WARPGROUP.ARRIVE ;  /* 0x00000000000079c5 */ /* 0x000fe20000000000 */
[----:B01----:R-:W-:Y:S02]  /*23400*/  IMAD.MOV.U32 R9, RZ, RZ, 0x40000040 ;  /* 0x40000040ff097424 */ /* 0x003fe400078e00ff */
[----:B------:R-:W-:Y:S01]  /*23410*/  @!P1 VIADD R12, R0, 0x36860 ;  /* 0x00036860000c9836 */ /* 0x000fe20000000000 */
[----:B------:R-:W-:Y:S01]  /*23420*/  R2UR UR6, R8 ;  /* 0x00000000080672ca */ /* 0x000fe200000e0000 */
[----:B------:R-:W-:Y:S01]  /*23430*/  VIADD R205, R205, 0x1 ;  /* 0x00000001cdcd7836 */ /* 0x000fe20000000000 */
[----:B------:R-:W-:Y:S01]  /*23440*/  R2UR UR7, R9 ;  /* 0x00000000090772ca */ /* 0x000fe200000e0000 */
[----:B------:R-:W-:Y:S01]  /*23450*/  IMAD.MOV.U32 R9, RZ, RZ, 0x40000040 ;  /* 0x40000040ff097424 */ /* 0x000fe200078e00ff */
[----:B------:R-:W-:Y:S01]  /*23460*/  IADD3 R8, R2, 0x80, RZ ;  /* 0x0000008002087810 */ /* 0x000fe20007ffe0ff */
[----:B------:R-:W-:Y:S01]  /*23470*/  IMAD.MOV.U32 R0, RZ, RZ, -0x800000 ;  /* 0xff800000ff007424 */ /* 0x000fe200078e00ff */
[----:B------:R-:W-:Y:S01]  /*23480*/  @!P1 PRMT R12, RZ, 0x654, R12 ;  /* 0x00000654ff0c9816 */ /* 0x000fe2000000000c */
[----:B------:R-:W-:Y:S01]  /*23490*/  VIADD R235, R235, 0x1 ;  /* 0x00000001ebeb7836 */ /* 0x000fe20000000000 */
[----:B------:R-:W-:-:S04]  /*234a0*/  ISETP.NE.AND P2, PT, R205, 0x2, PT ;  /* 0x00000002cd00780c */ /* 0x000fc80003f45270 */
[----:B------:R-:W-:-:S03]  /*234b0*/  SEL R205, R205, RZ, P2 ;  /* 0x000000ffcdcd7207 */ /* 0x000fc60001000000 */
        /* <DEDUP_REMOVED lines=10> */
[----:B------:R-:W-:Y:S02]  /*23560*/  R2UR UR7, R9 ;  /* 0x00000000090772ca */ /* 0x000fe400000e0000 */
[----:B------:R-:W-:Y:S01]  /*23570*/  MOV R9, 0x40000040 ;  /* 0x4000004000097802 */ /* 0x000fe20000000f00 */
        /* <DEDUP_REMOVED lines=20> */
[----:B------:R-:W-:Y:S02]  /*236c0*/  IADD3 R8, R2, 0x300, RZ ;  /* 0x0000030002087810 */ /* 0x000fe40007ffe0ff */
[----:B------:R-:W0:Y:S02]  /*236d0*/  SHFL.BFLY PT, R2, R7, 0x2, 0x1f ;  /* 0x0c401f0007027f89 */ /* 0x000e2400000e0000 */
[----:B0-----:R-:W-:Y:S01]  /*236e0*/  FADD.FTZ R2, R2, R7 ;  /* 0x0000000702027221 */ /* 0x001fe20000010000 */
[----:B------:R-:W-:Y:S01]  /*236f0*/  IMAD.MOV.U32 R7, RZ, RZ, RZ ;  /* 0x000000ffff077224 */ /* 0x000fe200078e00ff */
[----:B------:R-:W-:-:S02]  /*23700*/  WARPGROUP.DEPBAR.LE gsb0, 0x0 ;  /* 0x00008000000079c5 */ /* 0x000fc40000010000 */
[----:B------:R-:W-:-:S07]  /*23710*/  WARPGROUP.ARRIVE ;  /* 0x00000000000079c5 */ /* 0x000fce0000000000 */
[----:B------:R-:W-:Y:S01]  /*23720*/  HGMMA.64x192x16.F32 R24, R180, gdesc[UR4].tnspB, R24, gsb0 ;  /* 0x42e00004b4187df0 */ /* 0x000fe20008000818 */
[----:B------:R-:W-:Y:S02]  /*23730*/  R2UR UR6, R8 ;  /* 0x00000000080672ca */ /* 0x000fe400000e0000 */
[----:B------:R-:W-:Y:S02]  /*23740*/  R2UR UR7, R9 ;  /* 0x00000000090772ca */ /* 0x000fe400000e0000 */
[----:B------:R-:W0:Y:S02]  /*23750*/  SHFL.BFLY PT, R9, R6, 0x2, 0x1f ;  /* 0x0c401f0006097f89 */ /* 0x000e2400000e0000 */
[----:B0-----:R-:W-:Y:S01]  /*23760*/  FADD.FTZ R8, R9, R6 ;  /* 0x0000000609087221 */ /* 0x001fe20000010000 */
[----:B------:R-:W-:Y:S01]  /*23770*/  MOV R6, 0xff800000 ;  /* 0xff80000000067802 */ /* 0x000fe20000000f00 */
[----:B------:R-:W0:Y:S04]  /*23780*/  SHFL.BFLY PT, R9, R2, 0x1, 0x1f ;  /* 0x0c201f0002097f89 */ /* 0x000e2800000e0000 */
[----:B------:R-:W1:Y:S01]  /*23790*/  SHFL.BFLY PT, R11, R8, 0x1, 0x1f ;  /* 0x0c201f00080b7f89 */ /* 0x000e6200000e0000 */
[----:B0-----:R-:W-:Y:S01]  /*237a0*/  FADD.FTZ R13, R2, R9 ;  /* 0x00000009020d7221 */ /* 0x001fe20000010000 */
[----:B------:R-:W-:Y:S01]  /*237b0*/  IMAD.MOV.U32 R2, RZ, RZ, RZ ;  /* 0x000000ffff027224 */ /* 0x000fe200078e00ff */
[----:B------:R-:W-:Y:S01]  /*237c0*/  SEL R9, RZ, 0x1, P2 ;  /* 0x00000001ff097807 */ /* 0x000fe20001000000 */
[----:B-1----:R-:W-:-:S02]  /*237d0*/  FADD.FTZ R14, R8, R11 ;  /* 0x0000000b080e7221 */ /* 0x002fc40000010000 */
[----:B------:R-:W-:Y:S02]  /*237e0*/  FSETP.NE.FTZ.AND P0, PT, R13, RZ, PT ;  /* 0x000000ff0d00720b */ /* 0x000fe40003f15000 */
[----:B------:R-:W-:Y:S02]  /*237f0*/  LOP3.LUT R208, R208, R9, RZ, 0x3c, !PT ;  /* 0x00000009d0d07212 */ /* 0x000fe400078e3cff */
        /* <DEDUP_REMOVED lines=113> */
.L_x_5847:
        /* <DEDUP_REMOVED lines=20> */
[----:B------:R-:W-:Y:S02]  /*24050*/  IADD3 R86, P2, R12, 0x20, RZ ;  /* 0x000000200c567810 */ /* 0x000fe40007f5e0ff */
[----:B------:R-:W-:Y:S02]  /*24060*/  LOP3.LUT R100, R92, 0x380, RZ, 0xc0, !PT ;  /* 0x000003805c647812 */ /* 0x000fe400078ec0ff */
[C---:B------:R-:W-:Y:S02]  /*24070*/  IADD3 R90, P6, R12.reuse, 0x60, RZ ;  /* 0x000000600c5a7810 */ /* 0x040fe40007fde0ff */
[C---:B------:R-:W-:Y:S02]  /*24080*/  IADD3 R14, P0, R12.reuse, 0x4020, RZ ;  /* 0x000040200c0e7810 */ /* 0x040fe40007f1e0ff */
[----:B------:R-:W-:-:S02]  /*24090*/  IADD3 R96, P4, R12, 0x4040, RZ ;  /* 0x000040400c607810 */ /* 0x000fc40007f9e0ff */
[----:B------:R-:W-:Y:S02]  /*240a0*/  IADD3.X R87, RZ, R13, RZ, P2, !PT ;  /* 0x0000000dff577210 */ /* 0x000fe400017fe4ff */
[----:B------:R-:W-:Y:S02]  /*240b0*/  SHF.R.U64 R100, R100, 0x3, RZ ;  /* 0x0000000364647819 */ /* 0x000fe400000012ff */
[C---:B------:R-:W-:Y:S02]  /*240c0*/  LOP3.LUT R85, R12.reuse, 0x380, RZ, 0xc0, !PT ;  /* 0x000003800c557812 */ /* 0x040fe400078ec0ff */
[C---:B------:R-:W-:Y:S02]  /*240d0*/  IADD3 R15, P2, R12.reuse, 0x8000, RZ ;  /* 0x000080000c0f7810 */ /* 0x040fe40007f5e0ff */
[----:B------:R-:W-:Y:S02]  /*240e0*/  IADD3 R88, P1, R12, 0x40, RZ ;  /* 0x000000400c587810 */ /* 0x000fe40007f3e0ff */
[----:B------:R-:W-:-:S02]  /*240f0*/  LOP3.LUT R94, R90, 0x380, RZ, 0xc0, !PT ;  /* 0x000003805a5e7812 */ /* 0x000fc400078ec0ff */
[----:B------:R-:W-:Y:S02]  /*24100*/  LOP3.LUT R107, R14, 0x380, RZ, 0xc0, !PT ;  /* 0x000003800e6b7812 */ /* 0x000fe400078ec0ff */
[----:B------:R-:W-:Y:S02]  /*24110*/  IADD3 R98, P3, R12, 0x4060, RZ ;  /* 0x000040600c627810 */ /* 0x000fe40007f7e0ff */
[----:B------:R-:W-:Y:S02]  /*24120*/  LOP3.LUT R92, R100, R92, RZ, 0x3c, !PT ;  /* 0x0000005c645c7212 */ /* 0x000fe400078e3cff */
[----:B------:R-:W-:Y:S02]  /*24130*/  LOP3.LUT R141, R96, 0x380, RZ, 0xc0, !PT ;  /* 0x00000380608d7812 */ /* 0x000fe400078ec0ff */
[----:B------:R-:W-:Y:S02]  /*24140*/  SHF.R.U64 R85, R85, 0x3, RZ ;  /* 0x0000000355557819 */ /* 0x000fe400000012ff */
[----:B------:R-:W-:Y:S01]  /*24150*/  LOP3.LUT R100, R15, 0x380, RZ, 0xc0, !PT ;  /* 0x000003800f647812 */ /* 0x000fe200078ec0ff */
[--C-:B------:R-:W-:Y:S01]  /*24160*/  IMAD.X R89, RZ, RZ, R13.reuse, P1 ;  /* 0x000000ffff597224 */ /* 0x100fe200008e060d */
[----:B------:R-:W-:Y:S01]  /*24170*/  SHF.R.U64 R94, R94, 0x3, RZ ;  /* 0x000000035e5e7819 */ /* 0x000fe200000012ff */
[--C-:B------:R-:W-:Y:S01]  /*24180*/  IMAD.X R91, RZ, RZ, R13.reuse, P6 ;  /* 0x000000ffff5b7224 */ /* 0x100fe200030e060d */
[----:B------:R-:W-:Y:S01]  /*24190*/  SHF.R.U64 R107, R107, 0x3, RZ ;  /* 0x000000036b6b7819 */ /* 0x000fe200000012ff */
[----:B------:R-:W-:Y:S01]  /*241a0*/  IMAD.X R93, RZ, RZ, R13, P5 ;  /* 0x000000ffff5d7224 */ /* 0x000fe200028e060d */
[----:B------:R-:W-:-:S02]  /*241b0*/  IADD3 R7, P1, R12, 0x8020, RZ ;  /* 0x000080200c077810 */ /* 0x000fc40007f3e0ff */
[C---:B-1----:R-:W-:Y:S02]  /*241c0*/  IADD3 R8, P6, R12.reuse, 0x8040, RZ ;  /* 0x000080400c087810 */ /* 0x042fe40007fde0ff */
[----:B------:R-:W-:Y:S02]  /*241d0*/  IADD3 R84, P5, R12, 0x8060, RZ ;  /* 0x000080600c547810 */ /* 0x000fe40007fbe0ff */
[----:B------:R-:W-:Y:S02]  /*241e0*/  LOP3.LUT R104, R88, 0x380, RZ, 0xc0, !PT ;  /* 0x0000038058687812 */ /* 0x000fe400078ec0ff */
[----:B------:R-:W-:Y:S02]  /*241f0*/  LOP3.LUT R143, R98, 0x380, RZ, 0xc0, !PT ;  /* 0x00000380628f7812 */ /* 0x000fe400078ec0ff */
[----:B------:R-:W-:Y:S02]  /*24200*/  SHF.R.U64 R141, R141, 0x3, RZ ;  /* 0x000000038d8d7819 */ /* 0x000fe400000012ff */
[----:B------:R-:W-:-:S02]  /*24210*/  LOP3.LUT R12, R85, R12, RZ, 0x3c, !PT ;  /* 0x0000000c550c7212 */ /* 0x000fc400078e3cff */
[----:B------:R-:W-:Y:S02]  /*24220*/  LOP3.LUT R102, R86, 0x380, RZ, 0xc0, !PT ;  /* 0x0000038056667812 */ /* 0x000fe400078ec0ff */
[----:B------:R-:W-:Y:S02]  /*24230*/  SHF.R.U64 R100, R100, 0x3, RZ ;  /* 0x0000000364647819 */ /* 0x000fe400000012ff */
[----:B------:R-:W-:Y:S02]  /*24240*/  LOP3.LUT R90, R94, R90, RZ, 0x3c, !PT ;  /* 0x0000005a5e5a7212 */ /* 0x000fe400078e3cff */
[----:B------:R-:W-:Y:S01]  /*24250*/  LOP3.LUT R94, R107, R14, RZ, 0x3c, !PT ;  /* 0x0000000e6b5e7212 */ /* 0x000fe200078e3cff */
[--C-:B------:R-:W-:Y:S01]  /*24260*/  IMAD.X R95, RZ, RZ, R13.reuse, P0 ;  /* 0x000000ffff5f7224 */ /* 0x100fe200000e060d */
[----:B------:R-:W-:Y:S01]  /*24270*/  SHF.R.U64 R104, R104, 0x3, RZ ;  /* 0x0000000368687819 */ /* 0x000fe200000012ff */
[--C-:B------:R-:W-:Y:S01]  /*24280*/  IMAD.X R99, RZ, RZ, R13.reuse, P3 ;  /* 0x000000ffff637224 */ /* 0x100fe200018e060d */
[----:B------:R-:W-:Y:S01]  /*24290*/  SHF.R.U64 R143, R143, 0x3, RZ ;  /* 0x000000038f8f7819 */ /* 0x000fe200000012ff */
[--C-:B------:R-:W-:Y:S01]  /*242a0*/  IMAD.X R101, RZ, RZ, R13.reuse, P2 ;  /* 0x000000ffff657224 */ /* 0x100fe200010e060d */
[----:B------:R-:W-:Y:S01]  /*242b0*/  LOP3.LUT R96, R141, R96, RZ, 0x3c, !PT ;  /* 0x000000608d607212 */ /* 0x000fe200078e3cff */
[--C-:B------:R-:W-:Y:S01]  /*242c0*/  IMAD.X R103, RZ, RZ, R13.reuse, P1 ;  /* 0x000000ffff677224 */ /* 0x100fe200008e060d */
[----:B------:R-:W-:Y:S01]  /*242d0*/  LOP3.LUT R107, R8, 0x380, RZ, 0xc0, !PT ;  /* 0x00000380086b7812 */ /* 0x000fe200078ec0ff */
[----:B------:R-:W-:Y:S01]  /*242e0*/  IMAD.X R105, RZ, RZ, R13, P6 ;  /* 0x000000ffff697224 */ /* 0x000fe200030e060d */
[----:B------:R-:W-:-:S02]  /*242f0*/  IADD3.X R97, RZ, R13, RZ, P4, !PT ;  /* 0x0000000dff617210 */ /* 0x000fc400027fe4ff */
[----:B------:R-:W-:Y:S02]  /*24300*/  IADD3.X R85, RZ, R13, RZ, P5, !PT ;  /* 0x0000000dff557210 */ /* 0x000fe40002ffe4ff */
[----:B------:R-:W-:Y:S02]  /*24310*/  SHF.R.U64 R102, R102, 0x3, RZ ;  /* 0x0000000366667819 */ /* 0x000fe400000012ff */
[----:B------:R-:W-:Y:S02]  /*24320*/  LOP3.LUT R100, R100, R15, RZ, 0x3c, !PT ;  /* 0x0000000f64647212 */ /* 0x000fe400078e3cff */
[----:B------:R-:W-:Y:S02]  /*24330*/  MOV R141, R12 ;  /* 0x0000000c008d7202 */ /* 0x000fe40000000f00 */
[----:B------:R-:W-:Y:S02]  /*24340*/  F2FP.F16.F32.PACK_AB R12, R25, R24 ;  /* 0x00000018190c723e */ /* 0x000fe400000000ff */
[----:B------:R-:W-:-:S02]  /*24350*/  F2FP.F16.F32.PACK_AB R13, R27, R26 ;  /* 0x0000001a1b0d723e */ /* 0x000fc400000000ff */
[----:B------:R-:W-:Y:S02]  /*24360*/  F2FP.F16.F32.PACK_AB R14, R29, R28 ;  /* 0x0000001c1d0e723e */ /* 0x000fe400000000ff */
[----:B------:R-:W-:Y:S02]  /*24370*/  F2FP.F16.F32.PACK_AB R15, R31, R30 ;  /* 0x0000001e1f0f723e */ /* 0x000fe400000000ff */
[----:B------:R-:W-:Y:S02]  /*24380*/  LOP3.LUT R88, R104, R88, RZ, 0x3c, !PT ;  /* 0x0000005868587212 */ /* 0x000fe400078e3cff */
[----:B------:R-:W-:Y:S02]  /*24390*/  LOP3.LUT R98, R143, R98, RZ, 0x3c, !PT ;  /* 0x000000628f627212 */ /* 0x000fe400078e3cff */
[----:B------:R-:W-:Y:S02]  /*243a0*/  SHF.R.U64 R107, R107, 0x3, RZ ;  /* 0x000000036b6b7819 */ /* 0x000fe400000012ff */
[----:B------:R-:W-:-:S02]  /*243b0*/  LOP3.LUT R86, R102, R86, RZ, 0x3c, !PT ;  /* 0x0000005666567212 */ /* 0x000fc400078e3cff */
[----:B------:R-:W-:Y:S01]  /*243c0*/  LOP3.LUT R143, R84, 0x380, RZ, 0xc0, !PT ;  /* 0x00000380548f7812 */ /* 0x000fe200078ec0ff */
[----:B------:R1:W-:Y:S01]  /*243d0*/  STSM.16.M88.4 [R141], R12 ;  /* 0x0000000c8d007844 */ /* 0x0003e20000000200 */
[----:B------:R-:W-:Y:S02]  /*243e0*/  LOP3.LUT R104, R107, R8, RZ, 0x3c, !PT ;  /* 0x000000086b687212 */ /* 0x000fe400078e3cff */
[----:B------:R-:W-:Y:S02]  /*243f0*/  SHF.R.U64 R143, R143, 0x3, RZ ;  /* 0x000000038f8f7819 */ /* 0x000fe400000012ff */
[----:B------:R-:W-:Y:S02]  /*24400*/  MOV R86, R86 ;  /* 0x0000005600567202 */ /* 0x000fe40000000f00 */
[----:B------:R-:W-:Y:S02]  /*24410*/  MOV R8, R92 ;  /* 0x0000005c00087202 */ /* 0x000fe40000000f00 */
[----:B------:R-:W-:-:S02]  /*24420*/  MOV R106, R94 ;  /* 0x0000005e006a7202 */ /* 0x000fc40000000f00 */
[----:B------:R-:W-:Y:S02]  /*24430*/  MOV R107, R96 ;  /* 0x00000060006b7202 */ /* 0x000fe40000000f00 */
[----:B------:R-:W-:Y:S02]  /*24440*/  MOV R142, R98 ;  /* 0x00000062008e7202 */ /* 0x000fe40000000f00 */
[----:B-1----:R-:W-:Y:S02]  /*24450*/  MOV R12, R88 ;  /* 0x00000058000c7202 */ /* 0x002fe40000000f00 */
[----:B------:R-:W-:Y:S02]  /*24460*/  MOV R13, R90 ;  /* 0x0000005a000d7202 */ /* 0x000fe40000000f00 */
[----:B------:R-:W-:Y:S02]  /*24470*/  F2FP.F16.F32.PACK_AB R88, R33, R32 ;  /* 0x000000202158723e */ /* 0x000fe400000000ff */
[----:B------:R-:W-:-:S02]  /*24480*/  F2FP.F16.F32.PACK_AB R89, R35, R34 ;  /* 0x000000222359723e */ /* 0x000fc400000000ff */
[----:B------:R-:W-:Y:S02]  /*24490*/  F2FP.F16.F32.PACK_AB R90, R37, R36 ;  /* 0x00000024255a723e */ /* 0x000fe400000000ff */
[----:B------:R-:W-:Y:S02]  /*244a0*/  F2FP.F16.F32.PACK_AB R91, R39, R38 ;  /* 0x00000026275b723e */ /* 0x000fe400000000ff */
        /* <DEDUP_REMOVED lines=9> */
[----:B------:R-:W-:Y:S02]  /*24540*/  LOP3.LUT R84, R143, R84, RZ, 0x3c, !PT ;  /* 0x000000548f547212 */ /* 0x000fe400078e3cff */
[----:B------:R-:W-:Y:S01]  /*24550*/  LOP3.LUT R102, R7, 0x380, RZ, 0xc0, !PT ;  /* 0x0000038007667812 */ /* 0x000fe200078ec0ff */
[----:B------:R2:W-:Y:S01]  /*24560*/  STSM.16.M88.4 [R12], R92 ;  /* 0x0000005c0c007844 */ /* 0x0005e20000000200 */
[----:B------:R-:W-:-:S02]  /*24570*/  MOV R141, R84 ;  /* 0x00000054008d7202 */ /* 0x000fc40000000f00 */
[----:B------:R-:W-:Y:S01]  /*24580*/  F2FP.F16.F32.PACK_AB R14, R61, R60 ;  /* 0x0000003c3d0e723e */ /* 0x000fe200000000ff */
[----:B------:R3:W-:Y:S01]  /*24590*/  STSM.16.M88.4 [R13], R96 ;  /* 0x000000600d007844 */ /* 0x0007e20000000200 */
[----:B------:R-:W-:Y:S02]  /*245a0*/  F2FP.F16.F32.PACK_AB R15, R63, R62 ;  /* 0x0000003e3f0f723e */ /* 0x000fe400000000ff */
[----:B------:R-:W-:Y:S02]  /*245b0*/  SHF.R.U64 R102, R102, 0x3, RZ ;  /* 0x0000000366667819 */ /* 0x000fe400000012ff */
[----:B------:R-:W-:Y:S02]  /*245c0*/  F2FP.F16.F32.PACK_AB R84, R65, R64 ;  /* 0x000000404154723e */ /* 0x000fe400000000ff */
[----:B------:R-:W-:Y:S02]  /*245d0*/  F2FP.F16.F32.PACK_AB R85, R67, R66 ;  /* 0x000000424355723e */ /* 0x000fe400000000ff */
[----:B-1----:R-:W-:-:S02]  /*245e0*/  F2FP.F16.F32.PACK_AB R86, R69, R68 ;  /* 0x000000444556723e */ /* 0x002fc400000000ff */
[----:B------:R-:W-:Y:S02]  /*245f0*/  F2FP.F16.F32.PACK_AB R87, R71, R70 ;  /* 0x000000464757723e */ /* 0x000fe400000000ff */
[----:B--2---:R-:W-:Y:S02]  /*24600*/  F2FP.F16.F32.PACK_AB R12, R57, R56 ;  /* 0x00000038390c723e */ /* 0x004fe400000000ff */
[----:B---3--:R-:W-:Y:S02]  /*24610*/  F2FP.F16.F32.PACK_AB R13, R59, R58 ;  /* 0x0000003a3b0d723e */ /* 0x008fe400000000ff */
[----:B------:R-:W-:Y:S02]  /*24620*/  F2FP.F16.F32.PACK_AB R88, R73, R72 ;  /* 0x000000484958723e */ /* 0x000fe400000000ff */
[----:B------:R-:W-:Y:S02]  /*24630*/  F2FP.F16.F32.PACK_AB R89, R75, R74 ;  /* 0x0000004a4b59723e */ /* 0x000fe400000000ff */
[----:B------:R-:W-:-:S02]  /*24640*/  F2FP.F16.F32.PACK_AB R90, R77, R76 ;  /* 0x0000004c4d5a723e */ /* 0x000fc400000000ff */
[----:B------:R-:W-:Y:S02]  /*24650*/  F2FP.F16.F32.PACK_AB R91, R79, R78 ;  /* 0x0000004e4f5b723e */ /* 0x000fe400000000ff */
[----:B------:R-:W-:Y:S02]  /*24660*/  F2FP.F16.F32.PACK_AB R92, R81, R80 ;  /* 0x00000050515c723e */ /* 0x000fe400000000ff */
[----:B------:R-:W-:Y:S02]  /*24670*/  F2FP.F16.F32.PACK_AB R93, R83, R82 ;  /* 0x00000052535d723e */ /* 0x000fe400000000ff */
[----:B------:R-:W-:Y:S02]  /*24680*/  F2FP.F16.F32.PACK_AB R94, R5, R4 ;  /* 0x00000004055e723e */ /* 0x000fe400000000ff */
[----:B------:R-:W-:Y:S01]  /*24690*/  F2FP.F16.F32.PACK_AB R95, R129, R128 ;  /* 0x00000080815f723e */ /* 0x000fe200000000ff */
[----:B------:R1:W-:Y:S01]  /*246a0*/  STSM.16.M88.4 [R8], R12 ;  /* 0x0000000c08007844 */ /* 0x0003e20000000200 */
[----:B------:R-:W-:-:S02]  /*246b0*/  MOV R100, R100 ;  /* 0x0000006400647202 */ /* 0x000fc40000000f00 */
[----:B------:R-:W-:Y:S02]  /*246c0*/  F2FP.F16.F32.PACK_AB R96, R21, R20 ;  /* 0x000000141560723e */ /* 0x000fe400000000ff */
[----:B------:R-:W-:Y:S02]  /*246d0*/  F2FP.F16.F32.PACK_AB R97, R131, R130 ;  /* 0x000000828361723e */ /* 0x000fe400000000ff */
[----:B------:R-:W-:Y:S02]  /*246e0*/  F2FP.F16.F32.PACK_AB R98, R121, R120 ;  /* 0x000000787962723e */ /* 0x000fe400000000ff */
[----:B------:R-:W-:Y:S01]  /*246f0*/  F2FP.F16.F32.PACK_AB R99, R133, R132 ;  /* 0x000000848563723e */ /* 0x000fe200000000ff */
[----:B------:R-:W-:Y:S01]  /*24700*/  STSM.16.M88.4 [R106], R84 ;  /* 0x000000546a007844 */ /* 0x000fe20000000200 */
[----:B------:R-:W-:-:S03]  /*24710*/  LOP3.LUT R102, R102, R7, RZ, 0x3c, !PT ;  /* 0x0000000766667212 */ /* 0x000fc600078e3cff */
[----:B------:R-:W-:Y:S01]  /*24720*/  STSM.16.M88.4 [R107], R88 ;  /* 0x000000586b007844 */ /* 0x000fe20000000200 */
        /* <DEDUP_REMOVED lines=8> */
[----:B------:R-:W-:-:S02]  /*247b0*/  F2FP.F16.F32.PACK_AB R105, R139, R138 ;  /* 0x0000008a8b69723e */ /* 0x000fc400000000ff */
[----:B-1----:R-:W-:Y:S02]  /*247c0*/  F2FP.F16.F32.PACK_AB R12, R113, R112 ;  /* 0x00000070710c723e */ /* 0x002fe400000000ff */
[----:B------:R-:W-:Y:S02]  /*247d0*/  F2FP.F16.F32.PACK_AB R13, R115, R114 ;  /* 0x00000072730d723e */ /* 0x000fe400000000ff */
[----:B------:R-:W-:Y:S02]  /*247e0*/  F2FP.F16.F32.PACK_AB R14, R117, R116 ;  /* 0x00000074750e723e */ /* 0x000fe400000000ff */
[----:B------:R-:W-:Y:S02]  /*247f0*/  F2FP.F16.F32.PACK_AB R15, R119, R118 ;  /* 0x00000076770f723e */ /* 0x000fe400000000ff */
[----:B------:R-:W-:Y:S01]  /*24800*/  ISETP.NE.U32.AND P0, PT, RZ, UR6, PT ;  /* 0x00000006ff007c0c */ /* 0x000fe2000bf05070 */
[----:B------:R-:W-:Y:S01]  /*24810*/  IMAD.MOV.U32 R8, RZ, RZ, RZ ;  /* 0x000000ffff087224 */ /* 0x000fe200078e00ff */
[----:B--2---:R-:W-:Y:S01]  /*24820*/  F2FP.F16.F32.PACK_AB R100, R123, R122 ;  /* 0x0000007a7b64723e */ /* 0x004fe200000000ff */
[----:B------:R-:W1:Y:S01]  /*24830*/  LDC R92, c[0x0][0xbe8] ;  /* 0x0002fa00ff5c7b82 */ /* 0x000e620000000800 */
[----:B------:R-:W-:-:S02]  /*24840*/  F2FP.F16.F32.PACK_AB R106, R109, R108 ;  /* 0x0000006c6d6a723e */ /* 0x000fc400000000ff */
[----:B------:R-:W-:Y:S01]  /*24850*/  F2FP.F16.F32.PACK_AB R107, R111, R110 ;  /* 0x0000006e6f6b723e */ /* 0x000fe200000000ff */
[----:B------:R-:W-:Y:S04]  /*24860*/  STSM.16.M88.4 [R7], R100 ;  /* 0x0000006407007844 */ /* 0x000fe80000000200 */
[----:B------:R-:W-:Y:S01]  /*24870*/  STSM.16.M88.4 [R140], R104 ;  /* 0x000000688c007844 */ /* 0x000fe20000000200 */
[----:B------:R-:W-:Y:S01]  /*24880*/  IADD3 R84, P1, R233, UR6, RZ ;  /* 0x00000006e9547c10 */ /* 0x000fe2000ff3e0ff */
[----:B------:R-:W2:Y:S02]  /*24890*/  LDC.64 R90, c[0x0][0xba8] ;  /* 0x0002ea00ff5a7b82 */ /* 0x000ea40000000a00 */
[----:B------:R3:W-:Y:S06]  /*248a0*/  STSM.16.M88.4 [R141], R12 ;  /* 0x0000000c8d007844 */ /* 0x0007ec0000000200 */
[----:B------:R-:W-:Y:S01]  /*248b0*/  BAR.SYNC.DEFER_BLOCKING 0x1, 0x100 ;  /* 0x0044000000007b1d */ /* 0x000fe20000010000 */
[----:B------:R-:W-:-:S02]  /*248c0*/  ISETP.NE.AND.EX P0, PT, RZ, UR7, PT, P0 ;  /* 0x00000007ff007c0c */ /* 0x000fc4000bf05300 */
[----:B------:R-:W-:-:S11]  /*248d0*/  IADD3.X R85, R234, UR7, RZ, P1, !PT ;  /* 0x00000007ea557c10 */ /* 0x000fd60008ffe4ff */
[----:B------:R-:W2:Y:S01]  /*248e0*/  @P0 LDG.E R8, desc[UR60][R84.64] ;  /* 0x0000003c54080981 */ /* 0x000ea2000c1e1900 */
[----:B------:R-:W-:-:S04]  /*248f0*/  ISETP.NE.U32.AND P1, PT, RZ, UR4, PT ;  /* 0x00000004ff007c0c */ /* 0x000fc8000bf25070 */
[----:B------:R-:W-:Y:S01]  /*24900*/  ISETP.NE.AND.EX P1, PT, RZ, UR5, PT, P1 ;  /* 0x00000005ff007c0c */ /* 0x000fe2000bf25310 */
[----:B------:R-:W-:-:S12]  /*24910*/  IMAD.MOV.U32 R94, RZ, RZ, 0x9b8 ;  /* 0x000009b8ff5e7424 */ /* 0x000fd800078e00ff */
[----:B---3--:R-:W-:Y:S01]  /*24920*/  @P1 IADD3 R12, P2, R233, UR4, RZ ;  /* 0x00000004e90c1c10 */ /* 0x008fe2000ff5e0ff */
[----:B------:R-:W-:-:S03]  /*24930*/  ULDC UR4, c[0x0][0xa88] ;  /* 0x0002a20000047ab9 */ /* 0x000fc60000000800 */
[----:B------:R-:W-:Y:S01]  /*24940*/  @P1 IADD3.X R13, R234, UR5, RZ, P2, !PT ;  /* 0x00000005ea0d1c10 */ /* 0x000fe200097fe4ff */
[----:B------:R-:W-:Y:S01]  /*24950*/  IMAD.U32 R93, RZ, RZ, UR4 ;  /* 0x00000004ff5d7e24 */ /* 0x000fe2000f8e00ff */
[----:B------:R-:W-:Y:S01]  /*24960*/  ISETP.NE.AND P2, PT, R231, RZ, PT ;  /* 0x000000ffe700720c */ /* 0x000fe20003f45270 */
[----:B------:R-:W-:-:S03]  /*24970*/  ULDC UR4, c[0x0][0xad4] ;  /* 0x0002b50000047ab9 */ /* 0x000fc60000000800 */
[----:B------:R-:W-:Y:S01]  /*24980*/  SEL R231, R231, UR4, P2 ;  /* 0x00000004e7e77c07 */ /* 0x000fe20009000000 */
[----:B------:R3:W5:Y:S03]  /*24990*/  @P1 LDG.E R93, desc[UR60][R12.64] ;  /* 0x0000003c0c5d1981 */ /* 0x000766000c1e1900 */
[----:B------:R-:W-:-:S04]  /*249a0*/  ISETP.GT.AND P3, PT, R231, 0x1, PT ;  /* 0x00000001e700780c */ /* 0x000fc80003f64270 */
[----:B------:R-:W-:-:S04]  /*249b0*/  SEL R94, R94, 0x978, P3 ;  /* 0x000009785e5e7807 */ /* 0x000fc80001800000 */
[----:B------:R-:W0:Y:S08]  /*249c0*/  LDC.64 R14, c[0x0][R94+0x220] ;  /* 0x000088005e0e7b82 */ /* 0x000e300000000a00 */
[----:B------:R-:W2:Y:S01]  /*249d0*/  LDC.64 R86, c[0x0][R94+0x218] ;  /* 0x000086005e567b82 */ /* 0x000ea20000000a00 */
[----:B-1----:R-:W-:-:S07]  /*249e0*/  ISETP.NE.AND P4, PT, R92, 0x1, PT ;  /* 0x000000015c00780c */ /* 0x002fce0003f85270 */
[----:B------:R-:W1:Y:S01]  /*249f0*/  LDC.64 R88, c[0x0][R94+0x228] ;  /* 0x00008a005e587b82 */ /* 0x000e620000000a00 */
[----:B------:R-:W-:-:S07]  /*24a00*/  ISETP.NE.U32.AND P2, PT, RZ, UR6, PT ;  /* 0x00000006ff007c0c */ /* 0x000fce000bf45070 */
[----:B---3--:R3:W3:Y:S01]  /*24a10*/  LDC.64 R12, c[0x0][R94+0x210] ;  /* 0x000084005e0c7b82 */ /* 0x0086e20000000a00 */
[----:B------:R-:W-:-:S07]  /*24a20*/  ISETP.NE.AND.EX P2, PT, RZ, UR7, PT, P2 ;  /* 0x00000007ff007c0c */ /* 0x000fce000bf45320 */
[----:B------:R-:W3:Y:S01]  /*24a30*/  @P4 LDC R96, c[0x0][0xbec] ;  /* 0x0002fb00ff604b82 */ /* 0x000ee20000000800 */
[----:B------:R-:W-:-:S07]  /*24a40*/  SEL R232, R232, RZ, !P2 ;  /* 0x000000ffe8e87207 */ /* 0x000fce0005000000 */
[----:B------:R-:W3:Y:S01]  /*24a50*/  @P4 LDC R101, c[0x0][0xbf0] ;  /* 0x0002fc00ff654b82 */ /* 0x000ee20000000800 */
[----:B----4-:R-:W-:Y:S01]  /*24a60*/  SEL R7, R145, RZ, !P2 ;  /* 0x000000ff91077207 */ /* 0x010fe20005000000 */
[----:B0-----:R-:W-:-:S06]  /*24a70*/  IMAD R15, R15, R232, RZ ;  /* 0x000000e80f0f7224 */ /* 0x001fcc00078e02ff */
[----:B--2---:R-:W0:Y:S01]  /*24a80*/  @!P3 LDC R90, c[0x0][0xb50] ;  /* 0x0002d400ff5abb82 */ /* 0x004e220000000800 */
[C---:B------:R-:W-:Y:S02]  /*24a90*/  IMAD R99, R14.reuse, R7, R15 ;  /* 0x000000070e637224 */ /* 0x040fe400078e020f */
[----:B------:R-:W-:-:S05]  /*24aa0*/  IMAD.WIDE.U32 R14, R14, R232, RZ ;  /* 0x000000e80e0e7225 */ /* 0x000fca00078e00ff */
[----:B------:R-:W2:Y:S01]  /*24ab0*/  @!P3 LDC R91, c[0x0][0xb54] ;  /* 0x0002d500ff5bbb82 */ /* 0x000ea20000000800 */
[-C--:B------:R-:W-:Y:S02]  /*24ac0*/  IMAD R97, R87, R230.reuse, RZ ;  /* 0x000000e657617224 */ /* 0x080fe400078e02ff */
[----:B------:R-:W-:-:S04]  /*24ad0*/  IMAD.WIDE.U32 R86, R86, R230, RZ ;  /* 0x000000e656567225 */ /* 0x000fc800078e00ff */
[----:B------:R-:W-:Y:S01]  /*24ae0*/  IMAD.IADD R7, R229, 0x1, R226 ;  /* 0x00000001e5077824 */ /* 0x000fe200078e02e2 */
[----:B------:R-:W-:Y:S01]  /*24af0*/  IADD3 R103, R87, R97, RZ ;  /* 0x0000006157677210 */ /* 0x000fe20007ffe0ff */
[----:B------:R-:W-:Y:S01]  /*24b00*/  IMAD.IADD R99, R15, 0x1, R99 ;  /* 0x000000010f637824 */ /* 0x000fe200078e0263 */
[----:B------:R-:W-:Y:S01]  /*24b10*/  SEL R95, R144, RZ, P3 ;  /* 0x000000ff905f7207 */ /* 0x000fe20001800000 */
[----:B------:R-:W-:-:S04]  /*24b20*/  IMAD.MOV.U32 R15, RZ, RZ, R7 ;  /* 0x000000ffff0f7224 */ /* 0x000fc800078e0007 */
[-C--:B-1----:R-:W-:Y:S02]  /*24b30*/  IMAD R97, R89, R95.reuse, RZ ;  /* 0x0000005f59617224 */ /* 0x082fe400078e02ff */
[----:B------:R-:W-:-:S04]  /*24b40*/  IMAD.WIDE.U32 R88, R88, R95, RZ ;  /* 0x0000005f58587225 */ /* 0x000fc800078e00ff */
[----:B------:R-:W-:Y:S01]  /*24b50*/  IMAD.IADD R97, R89, 0x1, R97 ;  /* 0x0000000159617824 */ /* 0x000fe200078e0261 */
[--C-:B------:R-:W-:Y:S01]  /*24b60*/  IADD3 R87, P2, P5, R14, R86, R8.reuse ;  /* 0x000000560e577210 */ /* 0x100fe20007d5e008 */
[----:B---3--:R-:W-:Y:S01]  /*24b70*/  @P4 IMAD.HI.U32 R14, R7, R96, RZ ;  /* 0x00000060070e4227 */ /* 0x008fe200078e00ff */
        /* <DEDUP_REMOVED lines=14> */
[----:B--2---:R-:W-:Y:S01]  /*24c60*/  LEA.HI.X R91, R88, R91, R12, 0x2, P2 ;  /* 0x0000005b585b7211 */ /* 0x004fe200010f140c */
[----:B------:R-:W-:Y:S06]  /*24c70*/  @P1 BRA `(.L_x_5943) ;  /* 0x0000000000101947 */ /* 0x000fec0003800000 */
[----:B------:R-:W-:Y:S05]  /*24c80*/  @!P0 BRA `(.L_x_5943) ;  /* 0x00000000000c8947 */ /* 0x000fea0003800000 */
[----:B------:R-:W2:Y:S04]  /*24c90*/  LDG.E R12, desc[UR60][R84.64] ;  /* 0x0000003c540c7981 */ /* 0x000ea8000c1e1900 */
[----:B-----5:R-:W2:Y:S02]  /*24ca0*/  LDG.E R93, desc[UR60][R84.64+0x4] ;  /* 0x0000043c545d7981 */ /* 0x020ea4000c1e1900 */
[----:B--2---:R-:W-:-:S07]  /*24cb0*/  IMAD.IADD R93, R93, 0x1, -R12 ;  /* 0x000000015d5d7824 */ /* 0x004fce00078e0a0c */
.L_x_5943:
        /* <DEDUP_REMOVED lines=17> */
[----:B------:R-:W-:-:S07]  /*24dd0*/  ULDC.64 UR4, c[0x0][0xaa0] ;  /* 0x0002a80000047ab9 */ /* 0x000fce0000000a00 */
[----:B------:R-:W2:Y:S01]  /*24de0*/  @P4 LDC R71, c[0x0][0xbf0] ;  /* 0x0002fc00ff474b82 */ /* 0x000ea20000000800 */
[----:B0-----:R-:W-:-:S05]  /*24df0*/  VIADD R0, R0, 0xffffff80 ;  /* 0xffffff8000007836 */ /* 0x001fca0000000000 */
[----:B------:R-:W-:-:S04]  /*24e00*/  SHF.R.S32.HI R5, RZ, 0x1f, R0 ;  /* 0x0000001fff057819 */ /* 0x000fc80000011400 */
[----:B------:R-:W-:-:S04]  /*24e10*/  LEA.HI R5, R5, R0, RZ, 0x3 ;  /* 0x0000000005057211 */ /* 0x000fc800078f18ff */
[----:B------:R-:W-:Y:S02]  /*24e20*/  LOP3.LUT R7, R5, 0xfffffff8, RZ, 0xc0, !PT ;  /* 0xfffffff805077812 */ /* 0x000fe400078ec0ff */
[----:B------:R-:W-:Y:S02]  /*24e30*/  SHF.R.S32.HI R21, RZ, 0x3, R5 ;  /* 0x00000003ff157819 */ /* 0x000fe40000011405 */
[----:B------:R-:W-:-:S05]  /*24e40*/  IADD3 R20, R0, -R7, RZ ;  /* 0x8000000700147210 */ /* 0x000fca0007ffe0ff */
[----:B------:R-:W-:-:S04]  /*24e50*/  IMAD.SHL.U32 R0, R20, 0x8, RZ ;  /* 0x0000000814007824 */ /* 0x000fc800078e00ff */
[----:B------:R-:W-:-:S04]  /*24e60*/  IMAD R5, R21, 0x40, R0 ;  /* 0x0000004015057824 */ /* 0x000fc800078e0200 */
[----:B------:R-:W-:-:S03]  /*24e70*/  IMAD.WIDE R2, R5, 0x2, R2 ;  /* 0x0000000205027825 */ /* 0x000fc600078e0202 */
        /* <DEDUP_REMOVED lines=24> */
[----:B------:R-:W-:Y:S01]  /*25000*/  IMAD.X R33, RZ, RZ, R3, P5 ;  /* 0x000000ffff217224 */ /* 0x000fe200028e0603 */
[----:B------:R-:W-:Y:S01]  /*25010*/  IADD3.X R29, RZ, R3, RZ, P6, !PT ;  /* 0x00000003ff1d7210 */ /* 0x000fe200037fe4ff */
[----:B------:R-:W5:Y:S01]  /*25020*/  LD.E.128 R12, desc[UR60][R12.64] ;  /* 0x0000003c0c0c7980 */ /* 0x000f62000c101d00 */
[----:B------:R-:W-:-:S02]  /*25030*/  IADD3 R5, P1, R2, 0xb000, RZ ;  /* 0x0000b00002057810 */ /* 0x000fc40007f3e0ff */
[C---:B------:R-:W-:Y:S01]  /*25040*/  IADD3 R41, P0, R2.reuse, 0x6000, RZ ;  /* 0x0000600002297810 */ /* 0x040fe20007f1e0ff */
[----:B------:R-:W5:Y:S01]  /*25050*/  LD.E.128 R24, desc[UR60][R24.64] ;  /* 0x0000003c18187980 */ /* 0x000f62000c101d00 */
[C---:B------:R-:W-:Y:S01]  /*25060*/  IADD3 R45, P3, R2.reuse, 0x7000, RZ ;  /* 0x00007000022d7810 */ /* 0x040fe20007f7e0ff */
[----:B------:R-:W-:Y:S01]  /*25070*/  IMAD.X R61, RZ, RZ, R3, P1 ;  /* 0x000000ffff3d7224 */ /* 0x000fe200008e0603 */
[C---:B------:R-:W-:Y:S01]  /*25080*/  IADD3 R49, P2, R2.reuse, 0x8000, RZ ;  /* 0x0000800002317810 */ /* 0x040fe20007f5e0ff */
[----:B------:R-:W5:Y:S01]  /*25090*/  LD.E.128 R28, desc[UR60][R28.64] ;  /* 0x0000003c1c1c7980 */ /* 0x000f62000c101d00 */
[C---:B------:R-:W-:Y:S02]  /*250a0*/  IADD3 R53, P6, R2.reuse, 0x9000, RZ ;  /* 0x0000900002357810 */ /* 0x040fe40007fde0ff */
[C---:B------:R-:W-:Y:S01]  /*250b0*/  IADD3 R57, P5, R2.reuse, 0xa000, RZ ;  /* 0x0000a00002397810 */ /* 0x040fe20007fbe0ff */
[----:B------:R-:W5:Y:S01]  /*250c0*/  LD.E.128 R32, desc[UR60][R32.64] ;  /* 0x0000003c20207980 */ /* 0x000f62000c101d00 */
[----:B------:R-:W-:-:S02]  /*250d0*/  LOP3.LUT R7, R2, 0x380, RZ, 0xc0, !PT ;  /* 0x0000038002077812 */ /* 0x000fc400078ec0ff */
[----:B------:R-:W-:Y:S02]  /*250e0*/  LOP3.LUT R4, R5, 0x380, RZ, 0xc0, !PT ;  /* 0x0000038005047812 */ /* 0x000fe400078ec0ff */
[----:B------:R-:W-:Y:S02]  /*250f0*/  LOP3.LUT R40, R41, 0x380, RZ, 0xc0, !PT ;  /* 0x0000038029287812 */ /* 0x000fe400078ec0ff */
[----:B------:R-:W-:Y:S02]  /*25100*/  LOP3.LUT R44, R45, 0x380, RZ, 0xc0, !PT ;  /* 0x000003802d2c7812 */ /* 0x000fe400078ec0ff */
[----:B------:R-:W-:Y:S02]  /*25110*/  LOP3.LUT R48, R49, 0x380, RZ, 0xc0, !PT ;  /* 0x0000038031307812 */ /* 0x000fe400078ec0ff */
[----:B------:R-:W-:Y:S02]  /*25120*/  LOP3.LUT R52, R53, 0x380, RZ, 0xc0, !PT ;  /* 0x0000038035347812 */ /* 0x000fe400078ec0ff */
[----:B------:R-:W-:-:S02]  /*25130*/  LOP3.LUT R56, R57, 0x380, RZ, 0xc0, !PT ;  /* 0x0000038039387812 */ /* 0x000fc400078ec0ff */
[----:B------:R-:W-:Y:S02]  /*25140*/  SHF.R.U64 R7, R7, 0x3, RZ ;  /* 0x0000000307077819 */ /* 0x000fe400000012ff */
[----:B------:R-:W-:Y:S02]  /*25150*/  SHF.R.U64 R4, R4, 0x3, RZ ;  /* 0x0000000304047819 */ /* 0x000fe400000012ff */
[----:B------:R-:W-:Y:S02]  /*25160*/  SHF.R.U64 R40, R40, 0x3, RZ ;  /* 0x0000000328287819 */ /* 0x000fe400000012ff */
[----:B------:R-:W-:Y:S02]  /*25170*/  SHF.R.U64 R44, R44, 0x3, RZ ;  /* 0x000000032c2c7819 */ /* 0x000fe400000012ff */
[----:B------:R-:W-:Y:S02]  /*25180*/  SHF.R.U64 R48, R48, 0x3, RZ ;  /* 0x0000000330307819 */ /* 0x000fe400000012ff */
[----:B------:R-:W-:-:S02]  /*25190*/  SHF.R.U64 R52, R52, 0x3, RZ ;  /* 0x0000000334347819 */ /* 0x000fc400000012ff */
[----:B------:R-:W-:Y:S02]  /*251a0*/  SHF.R.U64 R56, R56, 0x3, RZ ;  /* 0x0000000338387819 */ /* 0x000fe400000012ff */
[----:B------:R-:W-:Y:S02]  /*251b0*/  LOP3.LUT R2, R7, R2, RZ, 0x3c, !PT ;  /* 0x0000000207027212 */ /* 0x000fe400078e3cff */
[----:B------:R-:W-:Y:S01]  /*251c0*/  LOP3.LUT R40, R40, R41, RZ, 0x3c, !PT ;  /* 0x0000002928287212 */ /* 0x000fe200078e3cff */
[--C-:B------:R-:W-:Y:S01]  /*251d0*/  IMAD.X R41, RZ, RZ, R3.reuse, P0 ;  /* 0x000000ffff297224 */ /* 0x100fe200000e0603 */
[----:B------:R-:W-:Y:S01]  /*251e0*/  LOP3.LUT R44, R44, R45, RZ, 0x3c, !PT ;  /* 0x0000002d2c2c7212 */ /* 0x000fe200078e3cff */
[--C-:B------:R-:W-:Y:S01]  /*251f0*/  IMAD.X R45, RZ, RZ, R3.reuse, P3 ;  /* 0x000000ffff2d7224 */ /* 0x100fe200018e0603 */
[----:B------:R-:W-:Y:S02]  /*25200*/  LOP3.LUT R48, R48, R49, RZ, 0x3c, !PT ;  /* 0x0000003130307212 */ /* 0x000fe400078e3cff */
[----:B------:R-:W-:Y:S01]  /*25210*/  LOP3.LUT R52, R52, R53, RZ, 0x3c, !PT ;  /* 0x0000003534347212 */ /* 0x000fe200078e3cff */
[--C-:B------:R-:W-:Y:S01]  /*25220*/  IMAD.X R53, RZ, RZ, R3.reuse, P6 ;  /* 0x000000ffff357224 */ /* 0x100fe200030e0603 */
[----:B------:R-:W-:Y:S01]  /*25230*/  LOP3.LUT R56, R56, R57, RZ, 0x3c, !PT ;  /* 0x0000003938387212 */ /* 0x000fe200078e3cff */
[----:B------:R-:W-:Y:S01]  /*25240*/  IMAD.X R57, RZ, RZ, R3, P5 ;  /* 0x000000ffff397224 */ /* 0x000fe200028e0603 */
[----:B------:R-:W-:Y:S01]  /*25250*/  LOP3.LUT R60, R4, R5, RZ, 0x3c, !PT ;  /* 0x00000005043c7212 */ /* 0x000fe200078e3cff */
[----:B------:R-:W5:Y:S01]  /*25260*/  LD.E.128 R40, desc[UR60][R40.64] ;  /* 0x0000003c28287980 */ /* 0x000f62000c101d00 */
[----:B------:R-:W-:-:S03]  /*25270*/  IADD3.X R49, RZ, R3, RZ, P2, !PT ;  /* 0x00000003ff317210 */ /* 0x000fc600017fe4ff */
[----:B------:R0:W5:Y:S01]  /*25280*/  LD.E.128 R4, desc[UR60][R2.64] ;  /* 0x0000003c02047980 */ /* 0x000162000c101d00 */
[----:B------:R-:W-:-:S03]  /*25290*/  SHF.R.S32.HI R67, RZ, 0x1f, R232 ;  /* 0x0000001fff437819 */ /* 0x000fc600000114e8 */
[----:B------:R-:W5:Y:S04]  /*252a0*/  LD.E.128 R44, desc[UR60][R44.64] ;  /* 0x0000003c2c2c7980 */ /* 0x000f68000c101d00 */
[----:B------:R-:W5:Y:S01]  /*252b0*/  LD.E.128 R48, desc[UR60][R48.64] ;  /* 0x0000003c30307980 */ /* 0x000f62000c101d00 */
[----:B0-----:R-:W-:-:S03]  /*252c0*/  IMAD R3, R86, UR4, RZ ;  /* 0x0000000456037c24 */ /* 0x001fc6000f8e02ff */
[----:B------:R-:W5:Y:S01]  /*252d0*/  LD.E.128 R52, desc[UR60][R52.64] ;  /* 0x0000003c34347980 */ /* 0x000f62000c101d00 */
[C---:B------:R-:W-:Y:S02]  /*252e0*/  IMAD R65, R8.reuse, UR5, R3 ;  /* 0x0000000508417c24 */ /* 0x040fe4000f8e0203 */
[----:B------:R-:W-:Y:S01]  /*252f0*/  IMAD.WIDE.U32 R2, R8, UR4, RZ ;  /* 0x0000000408027c25 */ /* 0x000fe2000f8e00ff */
[----:B------:R-:W-:Y:S01]  /*25300*/  ULDC.64 UR4, c[0x0][0xae8] ;  /* 0x0002ba0000047ab9 */ /* 0x000fe20000000a00 */
[----:B------:R-:W5:Y:S02]  /*25310*/  LD.E.128 R56, desc[UR60][R56.64] ;  /* 0x0000003c38387980 */ /* 0x000f64000c101d00 */
[----:B------:R-:W-:Y:S01]  /*25320*/  IMAD.IADD R3, R3, 0x1, R65 ;  /* 0x0000000103037824 */ /* 0x000fe200078e0241 */
[----:B------:R-:W-:Y:S01]  /*25330*/  LEA R65, R20, R21, 0x5 ;  /* 0x0000001514417211 */ /* 0x000fe200078e28ff */
[----:B------:R-:W5:Y:S01]  /*25340*/  LD.E.128 R60, desc[UR60][R60.64] ;  /* 0x0000003c3c3c7980 */ /* 0x000f62000c101d00 */
[----:B------:R-:W-:Y:S01]  /*25350*/  IMAD.WIDE.U32 R2, R230, UR4, R2 ;  /* 0x00000004e6027c25 */ /* 0x000fe2000f8e0002 */
[----:B------:R-:W-:Y:S01]  /*25360*/  @!PT LDS RZ, [RZ] ;  /* 0x00000000fffff984 */ /* 0x000fe20000000800 */
[----:B------:R-:W-:Y:S01]  /*25370*/  @!PT LDS RZ, [RZ] ;  /* 0x00000000fffff984 */ /* 0x000fe20000000800 */
[----:B------:R-:W-:Y:S01]  /*25380*/  @!PT LDS RZ, [RZ] ;  /* 0x00000000fffff984 */ /* 0x000fe20000000800 */
[----:B------:R-:W-:Y:S01]  /*25390*/  @!PT LDS RZ, [RZ] ;  /* 0x00000000fffff984 */ /* 0x000fe20000000800 */
[----:B------:R0:W-:Y:S06]  /*253a0*/  MEMBAR.ALL.CTA ;  /* 0x0000000000007992 */ /* 0x0001ec0000008000 */
[----:B0-----:R-:W0:Y:S01]  /*253b0*/  FENCE.VIEW.ASYNC.S ;  /* 0x00000000000073c6 */ /* 0x001e220000000000 */
[----:B------:R-:W-:-:S02]  /*253c0*/  IMAD.IADD R20, R226, 0x1, R65 ;  /* 0x00000001e2147824 */ /* 0x000fc400078e0241 */
[----:B------:R-:W-:Y:S01]  /*253d0*/  IMAD R3, R230, UR5, R3 ;  /* 0x00000005e6037c24 */ /* 0x000fe2000f8e0203 */
[----:B------:R-:W-:Y:S01]  /*253e0*/  ULDC.64 UR4, c[0x0][0xaf0] ;  /* 0x0002bc0000047ab9 */ /* 0x000fe20000000a00 */
[----:B-1----:R-:W-:-:S04]  /*253f0*/  @P4 IMAD.HI.U32 R8, R20, R69, RZ ;  /* 0x0000004514084227 */ /* 0x002fc800078e00ff */
[----:B------:R-:W-:Y:S01]  /*25400*/  IMAD.MOV.U32 R65, RZ, RZ, R20 ;  /* 0x000000ffff417224 */ /* 0x000fe200078e0014 */
[----:B--2---:R-:W-:Y:S01]  /*25410*/  @P4 SHF.R.U32.HI R65, RZ, R71, R8 ;  /* 0x00000047ff414219 */ /* 0x004fe20000011608 */
        /* <DEDUP_REMOVED lines=9> */
[----:B------:R-:W-:-:S04]  /*254b0*/  IMAD.WIDE.U32 R2, R65, UR4, R2 ;  /* 0x0000000441027c25 */ /* 0x000fc8000f8e0002 */
[----:B------:R-:W-:Y:S01]  /*254c0*/  IMAD R65, R65, UR5, R8 ;  /* 0x0000000541417c24 */ /* 0x000fe2000f8e0208 */
        /* <DEDUP_REMOVED lines=9> */
[----:B------:R-:W-:-:S03]  /*25560*/  IMAD.IADD R71, R21, 0x1, R226 ;  /* 0x0000000115477824 */ /* 0x000fc600078e02e2 */
[----:B------:R-:W-:Y:S02]  /*25570*/  LEA.HI.X R67, R2, UR5, R67, 0x1, P2 ;  /* 0x0000000502437c11 */ /* 0x000fe400090f0c43 */
[CC--:B------:R-:W-:Y:S02]  /*25580*/  ISETP.GE.AND P2, PT, R71.reuse, R84.reuse, PT ;  /* 0x000000544700720c */ /* 0x0c0fe40003f46270 */
[----:B------:R-:W-:Y:S01]  /*25590*/  IADD3 R3, R16, 0x36820, RZ ;  /* 0x0003682010037810 */ /* 0x000fe20007ffe0ff */
[C---:B------:R-:W-:Y:S02]  /*255a0*/  VIADD R21, R71.reuse, 0x20 ;  /* 0x0000002047157836 */ /* 0x040fe40000000000 */
[----:B------:R-:W-:Y:S01]  /*255b0*/  VIADD R65, R71, 0x40 ;  /* 0x0000004047417836 */ /* 0x000fe20000000000 */
[----:B------:R-:W-:Y:S01]  /*255c0*/  PRMT R3, RZ, 0x654, R3 ;  /* 0x00000654ff037816 */ /* 0x000fe20000000003 */
[C---:B------:R-:W-:Y:S01]  /*255d0*/  VIADD R68, R0.reuse, 0x40 ;  /* 0x0000004000447836 */ /* 0x040fe20000000000 */
[-C--:B------:R-:W-:Y:S01]  /*255e0*/  ISETP.GE.AND P1, PT, R21, R84.reuse, PT ;  /* 0x000000541500720c */ /* 0x080fe20003f26270 */
[----:B------:R-:W-:Y:S01]  /*255f0*/  VIADD R70, R0, 0x80 ;  /* 0x0000008000467836 */ /* 0x000fe20000000000 */
[----:B------:R-:W-:Y:S01]  /*25600*/  ISETP.GE.AND P0, PT, R65, R84, PT ;  /* 0x000000544100720c */ /* 0x000fe20003f06270 */
[----:B0-----:R0:W-:Y:S01]  /*25610*/  SYNCS.ARRIVE.TRANS64.RED.A1T0 RZ, [R3+URZ], RZ ;  /* 0x000000ff03ff79a7 */ /* 0x0011e2000810043f */
[----:B------:R0:W1:Y:S01]  /*25620*/  SHFL.IDX PT, R21, R8, RZ, 0x181f ;  /* 0x00181fff08157589 */ /* 0x00006200000e0000 */
[----:B------:R-:W-:Y:S03]  /*25630*/  BSSY B1, `(.L_x_5945) ;  /* 0x0000013000017945 */ /* 0x000fe60003800000 */
[----:B------:R0:W2:Y:S01]  /*25640*/  SHFL.IDX PT, R65, R67, RZ, 0x181f ;  /* 0x00181fff43417589 */ /* 0x0000a200000e0000 */
[----:B------:R-:W-:-:S02]  /*25650*/  SHF.R.S32.HI R66, RZ, 0x1f, R0 ;  /* 0x0000001fff427819 */ /* 0x000fc40000011400 */
[----:B------:R-:W-:Y:S02]  /*25660*/  SHF.R.S32.HI R69, RZ, 0x1f, R68 ;  /* 0x0000001fff457819 */ /* 0x000fe40000011444 */
[----:B------:R-:W-:Y:S01]  /*25670*/  SHF.R.S32.HI R72, RZ, 0x1f, R70 ;  /* 0x0000001fff487819 */ /* 0x000fe20000011446 */
[----:B------:R-:W-:Y:S06]  /*25680*/  @P2 BRA `(.L_x_5946) ;  /* 0x0000000000342947 */ /* 0x000fec0003800000 */
[----:B------:R-:W-:Y:S02]  /*25690*/  ULDC UR4, c[0x0][0xac8] ;  /* 0x0002b20000047ab9 */ /* 0x000fe40000000800 */
[----:B------:R-:W-:Y:S02]  /*256a0*/  ISETP.GE.AND P4, PT, R0, UR4, PT ;  /* 0x0000000400007c0c */ /* 0x000fe4000bf86270 */
[----:B------:R-:W-:Y:S02]  /*256b0*/  ISETP.GE.AND P3, PT, R68, UR4, PT ;  /* 0x0000000444007c0c */ /* 0x000fe4000bf66270 */
[----:B------:R-:W-:-:S09]  /*256c0*/  ISETP.GE.AND P2, PT, R70, UR4, PT ;  /* 0x0000000446007c0c */ /* 0x000fd2000bf46270 */
[-C--:B-1----:R-:W-:Y:S02]  /*256d0*/  @!P4 LEA R2, P6, R0, R21.reuse, 0x1 ;  /* 0x000000150002c211 */ /* 0x082fe400078c08ff */
[----:B------:R-:W-:Y:S02]  /*256e0*/  @!P3 LEA R20, P5, R68, R21, 0x1 ;  /* 0x000000154414b211 */ /* 0x000fe400078a08ff */
[----:B0-2---:R-:W-:Y:S02]  /*256f0*/  @!P4 LEA.HI.X R3, R0, R65, R66, 0x1, P6 ;  /* 0x000000410003c211 */ /* 0x005fe400030f0c42 */
[----:B------:R-:W-:Y:S02]  /*25700*/  @!P2 LEA R64, P6, R70, R21, 0x1 ;  /* 0x000000154640a211 */ /* 0x000fe400078c08ff */
[-C--:B------:R-:W-:Y:S01]  /*25710*/  @!P3 LEA.HI.X R21, R68, R65.reuse, R69, 0x1, P5 ;  /* 0x000000414415b211 */ /* 0x080fe200028f0c45 */
[----:B-----5:R3:W-:Y:S01]  /*25720*/  @!P4 ST.E.128 desc[UR60][R2.64], R4 ;  /* 0x000000040200c985 */ /* 0x0207e2000c101d3c */
[----:B------:R-:W-:-:S03]  /*25730*/  @!P2 LEA.HI.X R65, R70, R65, R72, 0x1, P6 ;  /* 0x000000414641a211 */ /* 0x000fc600030f0c48 */
[----:B------:R3:W-:Y:S04]  /*25740*/  @!P3 ST.E.128 desc[UR60][R20.64], R32 ;  /* 0x000000201400b985 */ /* 0x0007e8000c101d3c */
[----:B------:R3:W-:Y:S02]  /*25750*/  @!P2 ST.E.128 desc[UR60][R64.64], R48 ;  /* 0x000000304000a985 */ /* 0x0007e4000c101d3c */
.L_x_5946:
[----:B------:R-:W-:Y:S05]  /*25760*/  BSYNC B1 ;  /* 0x0000000000017941 */ /* 0x000fea0003800000 */
.L_x_5945:
[----:B---3-5:R3:W4:Y:S01]  /*25770*/  SHFL.IDX PT, R7, R67, 0x1, 0x181f ;  /* 0x00381f0043077f89 */ /* 0x02872200000e0000 */
[----:B------:R-:W-:Y:S03]  /*25780*/  BSSY B1, `(.L_x_5947) ;  /* 0x0000010000017945 */ /* 0x000fe60003800000 */
[----:B0-----:R3:W0:Y:S01]  /*25790*/  SHFL.IDX PT, R3, R8, 0x1, 0x181f ;  /* 0x00381f0008037f89 */ /* 0x00162200000e0000 */
        /* <DEDUP_REMOVED lines=14> */
.L_x_5948:
[----:B------:R-:W-:Y:S05]  /*25880*/  BSYNC B1 ;  /* 0x0000000000017941 */ /* 0x000fea0003800000 */
.L_x_5947:
[----:B0---4-:R0:W4:Y:S01]  /*25890*/  SHFL.IDX PT, R7, R67, 0x2, 0x181f ;  /* 0x00581f0043077f89 */ /* 0x01112200000e0000 */
[----:B------:R-:W-:Y:S03]  /*258a0*/  BSSY B1, `(.L_x_5949) ;  /* 0x0000010000017945 */ /* 0x000fe60003800000 */
[----:B------:R0:W0:Y:S01]  /*258b0*/  SHFL.IDX PT, R3, R8, 0x2, 0x181f ;  /* 0x00581f0008037f89 */ /* 0x00002200000e0000 */
        /* <DEDUP_REMOVED lines=14> */
.L_x_5950:
[----:B------:R-:W-:Y:S05]  /*259a0*/  BSYNC B1 ;  /* 0x0000000000017941 */ /* 0x000fea0003800000 */
.L_x_5949:
[----:B0-----:R-:W-:Y:S01]  /*259b0*/  VIADD R3, R71, 0x60 ;  /* 0x0000006047037836 */ /* 0x001fe20000000000 */
[----:B---3--:R-:W3:Y:S04]  /*259c0*/  SHFL.IDX PT, R67, R67, 0x3, 0x181f ;  /* 0x00781f0043437f89 */ /* 0x008ee800000e0000 */
[----:B------:R-:W-:Y:S01]  /*259d0*/  ISETP.GE.AND P0, PT, R3, R84, PT ;  /* 0x000000540300720c */ /* 0x000fe20003f06270 */
[----:B----4-:R0:W4:-:S12]  /*259e0*/  SHFL.IDX PT, R7, R8, 0x3, 0x181f ;  /* 0x00781f0008077f89 */ /* 0x01011800000e0000 */
[----:B0-----:R-:W-:Y:S05]  /*259f0*/  @P0 BRA `(.L_x_5951) ;  /* 0x00000020008c0947 */ /* 0x001fea0003800000 */
[----:B------:R-:W-:Y:S02]  /*25a00*/  ULDC UR4, c[0x0][0xac8] ;  /* 0x0002b20000047ab9 */ /* 0x000fe40000000800 */
[----:B------:R-:W-:Y:S02]  /*25a10*/  ISETP.GE.AND P2, PT, R0, UR4, PT ;  /* 0x0000000400007c0c */ /* 0x000fe4000bf46270 */
[----:B------:R-:W-:-:S11]  /*25a20*/  ISETP.GE.AND P3, PT, R68, UR4, PT ;  /* 0x0000000444007c0c */ /* 0x000fd6000bf66270 */
[-C--:B----4-:R-:W-:Y:S02]  /*25a30*/  @!P2 LEA R2, P0, R0, R7.reuse, 0x1 ;  /* 0x000000070002a211 */ /* 0x090fe400078008ff */
[----:B------:R-:W-:Y:S02]  /*25a40*/  @!P3 LEA R4, P1, R68, R7, 0x1 ;  /* 0x000000074404b211 */ /* 0x000fe400078208ff */
[-C--:B---3--:R-:W-:Y:S02]  /*25a50*/  @!P2 LEA.HI.X R3, R0, R67.reuse, R66, 0x1, P0 ;  /* 0x000000430003a211 */ /* 0x088fe400000f0c42 */
[----:B------:R-:W-:Y:S02]  /*25a60*/  @!P3 LEA.HI.X R5, R68, R67, R69, 0x1, P1 ;  /* 0x000000434405b211 */ /* 0x000fe400008f0c45 */
[----:B------:R-:W-:Y:S01]  /*25a70*/  ISETP.GE.AND P0, PT, R70, UR4, PT ;  /* 0x0000000446007c0c */ /* 0x000fe2000bf06270 */
[----:B------:R0:W-:Y:S04]  /*25a80*/  @!P2 ST.E.128 desc[UR60][R2.64], R28 ;  /* 0x0000001c0200a985 */ /* 0x0001e8000c101d3c */
[----:B------:R0:W-:Y:S08]  /*25a90*/  @!P3 ST.E.128 desc[UR60][R4.64], R44 ;  /* 0x0000002c0400b985 */ /* 0x0001f0000c101d3c */
[----:B------:R-:W-:Y:S05]  /*25aa0*/  @P0 BRA `(.L_x_5951) ;  /* 0x0000002000600947 */ /* 0x000fea0003800000 */
[----:B0-----:R-:W-:-:S04]  /*25ab0*/  LEA R2, P0, R70, R7, 0x1 ;  /* 0x0000000746027211 */ /* 0x001fc800078008ff */
[----:B------:R-:W-:-:S05]  /*25ac0*/  LEA.HI.X R3, R70, R67, R72, 0x1, P0 ;  /* 0x0000004346037211 */ /* 0x000fca00000f0c48 */
[----:B------:R0:W-:Y:S01]  /*25ad0*/  ST.E.128 desc[UR60][R2.64], R60 ;  /* 0x0000003c02007985 */ /* 0x0001e2000c101d3c */
[----:B------:R-:W-:Y:S05]  /*25ae0*/  BRA `(.L_x_5951) ;  /* 0x0000002000507947 */ /* 0x000fea0003800000 */
.L_x_5944:
[----:B0-----:R-:W0:Y:S01]  /*25af0*/  @P4 LDC R0, c[0x0][0xbec] ;  /* 0x0002fb00ff004b82 */ /* 0x001e220000000800 */
[----:B------:R-:W-:Y:S01]  /*25b00*/  ULDC.64 UR4, c[0x0][0xb08] ;  /* 0x0002c20000047ab9 */ /* 0x000fe20000000a00 */
[----:B------:R-:W-:Y:S01]  /*25b10*/  ULDC.64 UR6, c[0x0][0xb30] ;  /* 0x0002cc0000067ab9 */ /* 0x000fe20000000a00 */
[----:B------:R-:W-:Y:S01]  /*25b20*/  IMAD R13, R86, UR4, RZ ;  /* 0x00000004560d7c24 */ /* 0x000fe2000f8e02ff */
[----:B------:R-:W-:Y:S01]  /*25b30*/  ISETP.GE.AND P0, PT, R87, R84, PT ;  /* 0x000000545700720c */ /* 0x000fe20003f06270 */
[C---:B------:R-:W-:Y:S01]  /*25b40*/  IMAD.WIDE.U32 R2, R8.reuse, UR4, RZ ;  /* 0x0000000408027c25 */ /* 0x040fe2000f8e00ff */
[C---:B------:R-:W-:Y:S01]  /*25b50*/  IADD3 R96, R227.reuse, 0x70, RZ ;  /* 0x00000070e3607810 */ /* 0x040fe20007ffe0ff */
[----:B------:R-:W-:Y:S01]  /*25b60*/  BSSY B1, `(.L_x_5952) ;  /* 0x00000c7000017945 */ /* 0x000fe20003800000 */
[----:B------:R-:W1:Y:S01]  /*25b70*/  @P4 LDC R89, c[0x0][0xbf0] ;  /* 0x0002fc00ff594b82 */ /* 0x000e620000000800 */
[----:B------:R-:W-:Y:S01]  /*25b80*/  IMAD R13, R8, UR5, R13 ;  /* 0x00000005080d7c24 */ /* 0x000fe2000f8e020d */
[----:B------:R-:W-:Y:S01]  /*25b90*/  ULDC.64 UR4, c[0x0][0xb38] ;  /* 0x0002ce0000047ab9 */ /* 0x000fe20000000a00 */
[C---:B------:R-:W-:Y:S01]  /*25ba0*/  VIADD R88, R227.reuse, 0x90 ;  /* 0x00000090e3587836 */ /* 0x040fe20000000000 */
[----:B------:R-:W-:Y:S01]  /*25bb0*/  IADD3 R106, R227, 0x48, RZ ;  /* 0x00000048e36a7810 */ /* 0x000fe20007ffe0ff */
[----:B------:R-:W-:Y:S01]  /*25bc0*/  IMAD.IADD R3, R3, 0x1, R13 ;  /* 0x0000000103037824 */ /* 0x000fe200078e020d */
[----:B------:R-:W-:Y:S01]  /*25bd0*/  SHF.R.S32.HI R13, RZ, 0x1f, R232 ;  /* 0x0000001fff0d7819 */ /* 0x000fe200000114e8 */
[C---:B------:R-:W-:Y:S01]  /*25be0*/  VIADD R90, R227.reuse, 0x88 ;  /* 0x00000088e35a7836 */ /* 0x040fe20000000000 */
[----:B------:R-:W-:Y:S01]  /*25bf0*/  IADD3 R148, R227, 0x20, RZ ;  /* 0x00000020e3947810 */ /* 0x000fe20007ffe0ff */
[----:B------:R-:W-:Y:S01]  /*25c00*/  IMAD.WIDE.U32 R2, R230, UR4, R2 ;  /* 0x00000004e6027c25 */ /* 0x000fe2000f8e0002 */
[----:B------:R-:W-:-:S02]  /*25c10*/  SHF.R.S32.HI R88, RZ, 0x1f, R88 ;  /* 0x0000001fff587819 */ /* 0x000fc40000011458 */
[----:B------:R-:W-:Y:S01]  /*25c20*/  SHF.R.S32.HI R90, RZ, 0x1f, R90 ;  /* 0x0000001fff5a7819 */ /* 0x000fe2000001145a */
[----:B------:R-:W-:Y:S01]  /*25c30*/  IMAD R3, R230, UR5, R3 ;  /* 0x00000005e6037c24 */ /* 0x000fe2000f8e0203 */
[----:B------:R-:W-:Y:S01]  /*25c40*/  ULDC.64 UR4, c[0x0][0xb40] ;  /* 0x0002d00000047ab9 */ /* 0x000fe20000000a00 */
[C---:B------:R-:W-:Y:S01]  /*25c50*/  VIADD R94, R227.reuse, 0x78 ;  /* 0x00000078e35e7836 */ /* 0x040fe20000000000 */
[----:B------:R-:W-:Y:S01]  /*25c60*/  IADD3 R91, R227, 0x80, RZ ;  /* 0x00000080e35b7810 */ /* 0x000fe20007ffe0ff */
[----:B------:R-:W-:Y:S01]  /*25c70*/  IMAD R13, R13, UR4, RZ ;  /* 0x000000040d0d7c24 */ /* 0x000fe2000f8e02ff */
[----:B------:R-:W-:Y:S01]  /*25c80*/  SHF.R.S32.HI R96, RZ, 0x1f, R96 ;  /* 0x0000001fff607819 */ /* 0x000fe20000011460 */
[----:B0-----:R-:W-:Y:S01]  /*25c90*/  @P4 IMAD.HI.U32 R0, R7, R0, RZ ;  /* 0x0000000007004227 */ /* 0x001fe200078e00ff */
[----:B------:R-:W-:Y:S02]  /*25ca0*/  SHF.R.S32.HI R94, RZ, 0x1f, R94 ;  /* 0x0000001fff5e7819 */ /* 0x000fe4000001145e */
[----:B------:R-:W-:Y:S01]  /*25cb0*/  IADD3 R101, R227, 0x58, RZ ;  /* 0x00000058e3657810 */ /* 0x000fe20007ffe0ff */
[C---:B------:R-:W-:Y:S01]  /*25cc0*/  IMAD R15, R232.reuse, UR5, R13 ;  /* 0x00000005e80f7c24 */ /* 0x040fe2000f8e020d */
[----:B------:R-:W-:Y:S01]  /*25cd0*/  MOV R13, R7 ;  /* 0x00000007000d7202 */ /* 0x000fe20000000f00 */
[----:B------:R-:W-:Y:S01]  /*25ce0*/  IMAD.WIDE.U32 R2, R232, UR4, R2 ;  /* 0x00000004e8027c25 */ /* 0x000fe2000f8e0002 */
[----:B-1----:R-:W-:Y:S01]  /*25cf0*/  @P4 SHF.R.U32.HI R13, RZ, R89, R0 ;  /* 0x00000059ff0d4219 */ /* 0x002fe20000011600 */
[----:B------:R-:W-:Y:S01]  /*25d00*/  ULDC.64 UR4, c[0x0][0xb48] ;  /* 0x0002d20000047ab9 */ /* 0x000fe20000000a00 */
[----:B------:R-:W-:Y:S01]  /*25d10*/  SHF.R.S32.HI R106, RZ, 0x1f, R106 ;  /* 0x0000001fff6a7819 */ /* 0x000fe2000001146a */
[----:B------:R-:W-:Y:S01]  /*25d20*/  IMAD.IADD R3, R3, 0x1, R15 ;  /* 0x0000000103037824 */ /* 0x000fe200078e020f */
[--C-:B------:R-:W-:Y:S01]  /*25d30*/  SHF.R.S32.HI R0, RZ, 0x1f, R13.reuse ;  /* 0x0000001fff007819 */ /* 0x100fe2000001140d */
[----:B------:R-:W-:Y:S01]  /*25d40*/  IMAD.MOV R6, RZ, RZ, -R13 ;  /* 0x000000ffff067224 */ /* 0x000fe200078e0a0d */
[----:B------:R-:W-:Y:S01]  /*25d50*/  IADD3 R143, R227, 0x30, RZ ;  /* 0x00000030e38f7810 */ /* 0x000fe20007ffe0ff */
[----:B------:R-:W-:Y:S01]  /*25d60*/  IMAD.WIDE.U32 R2, R144, UR4, R2 ;  /* 0x0000000490027c25 */ /* 0x000fe2000f8e0002 */
[----:B------:R-:W-:-:S02]  /*25d70*/  SHF.R.S32.HI R148, RZ, 0x1f, R148 ;  /* 0x0000001fff947819 */ /* 0x000fc40000011494 */
[----:B------:R-:W-:Y:S01]  /*25d80*/  IADD3 R153, R227, 0x8, RZ ;  /* 0x00000008e3997810 */ /* 0x000fe20007ffe0ff */
[----:B------:R-:W-:Y:S02]  /*25d90*/  IMAD R7, R92, R6, R7 ;  /* 0x000000065c077224 */ /* 0x000fe400078e0207 */
[----:B------:R-:W-:Y:S02]  /*25da0*/  IMAD R0, R0, UR6, RZ ;  /* 0x0000000600007c24 */ /* 0x000fe4000f8e02ff */
[----:B------:R-:W-:Y:S01]  /*25db0*/  IMAD R3, R144, UR5, R3 ;  /* 0x0000000590037c24 */ /* 0x000fe2000f8e0203 */
[----:B------:R-:W-:Y:S01]  /*25dc0*/  ULDC.64 UR4, c[0x0][0xb28] ;  /* 0x0002ca0000047ab9 */ /* 0x000fe20000000a00 */
        /* <DEDUP_REMOVED lines=8> */
[----:B------:R-:W-:Y:S01]  /*25e50*/  VIADD R6, R16, 0x36820 ;  /* 0x0003682010067836 */ /* 0x000fe20000000000 */
[----:B------:R-:W-:Y:S01]  /*25e60*/  IADD3 R3, R3, R13, RZ ;  /* 0x0000000d03037210 */ /* 0x000fe20007ffe0ff */
[C---:B------:R-:W-:Y:S01]  /*25e70*/  VIADD R92, R227.reuse, 0x80 ;  /* 0x00000080e35c7836 */ /* 0x040fe20000000000 */
[C---:B------:R-:W-:Y:S01]  /*25e80*/  LEA R0, P1, R2.reuse, UR4, 0x2 ;  /* 0x0000000402007c11 */ /* 0x040fe2000f8210ff */
[C---:B------:R-:W-:Y:S01]  /*25e90*/  VIADD R98, R227.reuse, 0x68 ;  /* 0x00000068e3627836 */ /* 0x040fe20000000000 */
[----:B------:R-:W-:Y:S01]  /*25ea0*/  PRMT R6, RZ, 0x654, R6 ;  /* 0x00000654ff067816 */ /* 0x000fe20000000006 */
[C---:B------:R-:W-:Y:S01]  /*25eb0*/  VIADD R100, R227.reuse, 0x60 ;  /* 0x00000060e3647836 */ /* 0x040fe20000000000 */
[----:B------:R-:W-:Y:S01]  /*25ec0*/  LEA.HI.X R8, R2, UR5, R3, 0x2, P1 ;  /* 0x0000000502087c11 */ /* 0x000fe200088f1403 */
[C---:B------:R-:W-:Y:S01]  /*25ed0*/  VIADD R102, R227.reuse, 0x58 ;  /* 0x00000058e3667836 */ /* 0x040fe20000000000 */
[----:B------:R0:W-:Y:S01]  /*25ee0*/  SYNCS.ARRIVE.TRANS64.RED.A1T0 RZ, [R6+URZ], RZ ;  /* 0x000000ff06ff79a7 */ /* 0x0001e2000810043f */
[C---:B------:R-:W-:Y:S01]  /*25ef0*/  VIADD R104, R227.reuse, 0x50 ;  /* 0x00000050e3687836 */ /* 0x040fe20000000000 */
[----:B------:R0:W1:Y:S01]  /*25f00*/  SHFL.IDX PT, R2, R0, RZ, 0x1c1f ;  /* 0x001c1fff00027589 */ /* 0x00006200000e0000 */
[C---:B------:R-:W-:Y:S01]  /*25f10*/  VIADD R140, R227.reuse, 0x40 ;  /* 0x00000040e38c7836 */ /* 0x040fe20000000000 */
[----:B------:R-:W-:Y:S01]  /*25f20*/  SHF.R.S32.HI R92, RZ, 0x1f, R92 ;  /* 0x0000001fff5c7819 */ /* 0x000fe2000001145c */
[C---:B------:R-:W-:Y:S01]  /*25f30*/  VIADD R142, R227.reuse, 0x38 ;  /* 0x00000038e38e7836 */ /* 0x040fe20000000000 */
[----:B------:R0:W2:Y:S01]  /*25f40*/  SHFL.IDX PT, R3, R8, RZ, 0x1c1f ;  /* 0x001c1fff08037589 */ /* 0x0000a200000e0000 */
        /* <DEDUP_REMOVED lines=31> */
[----:B------:R-:W-:Y:S02]  /*26140*/  ULDC UR4, c[0x0][0xac8] ;  /* 0x0002b20000047ab9 */ /* 0x000fe40000000800 */
[----:B------:R-:W-:Y:S02]  /*26150*/  ISETP.GE.AND P4, PT, R153, UR4, PT ;  /* 0x0000000499007c0c */ /* 0x000fe4000bf86270 */
[----:B------:R-:W-:Y:S02]  /*26160*/  ISETP.GE.AND P3, PT, R151, UR4, PT ;  /* 0x0000000497007c0c */ /* 0x000fe4000bf66270 */
[----:B------:R-:W-:Y:S02]  /*26170*/  ISETP.GE.AND P5, PT, R227, UR4, PT ;  /* 0x00000004e3007c0c */ /* 0x000fe4000bfa6270 */
[----:B------:R-:W-:Y:S02]  /*26180*/  ISETP.GE.AND P0, PT, R149, UR4, PT ;  /* 0x0000000495007c0c */ /* 0x000fe4000bf06270 */
[----:B------:R-:W-:-:S05]  /*26190*/  ISETP.GE.AND P1, PT, R147, UR4, PT ;  /* 0x0000000493007c0c */ /* 0x000fca000bf26270 */
[-C--:B------:R-:W-:Y:S02]  /*261a0*/  @!P4 LEA R6, P2, R153, R2.reuse, 0x2 ;  /* 0x000000029906c211 */ /* 0x080fe400078410ff */
[----:B------:R-:W-:Y:S02]  /*261b0*/  @!P3 LEA R12, P6, R151, R2, 0x2 ;  /* 0x00000002970cb211 */ /* 0x000fe400078c10ff */
[-C--:B------:R-:W-:Y:S01]  /*261c0*/  @!P4 LEA.HI.X R7, R153, R3.reuse, R154, 0x2, P2 ;  /* 0x000000039907c211 */ /* 0x080fe200010f149a */
[----:B------:R-:W-:Y:S01]  /*261d0*/  @!P5 IMAD.WIDE R14, R227, 0x4, R2 ;  /* 0x00000004e30ed825 */ /* 0x000fe200078e0202 */
[----:B------:R-:W-:Y:S02]  /*261e0*/  ISETP.GE.AND P2, PT, R145, UR4, PT ;  /* 0x0000000491007c0c */ /* 0x000fe4000bf46270 */
[----:B------:R-:W-:Y:S02]  /*261f0*/  @!P3 LEA.HI.X R13, R151, R3, R152, 0x2, P6 ;  /* 0x00000003970db211 */ /* 0x000fe400030f1498 */
[----:B------:R0:W-:Y:S04]  /*26200*/  @!P5 ST.E.64 desc[UR60][R14.64], R24 ;  /* 0x000000180e00d985 */ /* 0x0001e8000c101b3c */
[----:B------:R1:W-:Y:S01]  /*26210*/  @!P4 ST.E.64 desc[UR60][R6.64], R28 ;  /* 0x0000001c0600c985 */ /* 0x0003e2000c101b3c */
[----:B------:R-:W-:-:S03]  /*26220*/  ISETP.GE.AND P4, PT, R141, UR4, PT ;  /* 0x000000048d007c0c */ /* 0x000fc6000bf86270 */
[----:B------:R2:W-:Y:S01]  /*26230*/  @!P3 ST.E.64 desc[UR60][R12.64], R32 ;  /* 0x000000200c00b985 */ /* 0x0005e2000c101b3c */
[----:B------:R-:W-:Y:S01]  /*26240*/  ISETP.GE.AND P3, PT, R143, UR4, PT ;  /* 0x000000048f007c0c */ /* 0x000fe2000bf66270 */
[----:B0-----:R-:W-:Y:S01]  /*26250*/  VIADD R25, R227, 0xa0 ;  /* 0x000000a0e3197836 */ /* 0x001fe20000000000 */
[----:B------:R-:W-:Y:S02]  /*26260*/  SHF.R.S32.HI R24, RZ, 0x1f, R237 ;  /* 0x0000001fff187819 */ /* 0x000fe400000114ed */
[-C--:B-1----:R-:W-:Y:S01]  /*26270*/  @!P0 LEA R6, P6, R149, R2.reuse, 0x2 ;  /* 0x0000000295068211 */ /* 0x082fe200078c10ff */
[----:B------:R-:W-:Y:S01]  /*26280*/  VIADD R29, R227, 0xa8 ;  /* 0x000000a8e31d7836 */ /* 0x000fe20000000000 */
[-C--:B--2---:R-:W-:Y:S01]  /*26290*/  @!P1 LEA R12, P5, R147, R2.reuse, 0x2 ;  /* 0x00000002930c9211 */ /* 0x084fe200078a10ff */
[----:B------:R-:W-:Y:S01]  /*262a0*/  VIADD R33, R227, 0xb0 ;  /* 0x000000b0e3217836 */ /* 0x000fe20000000000 */
[----:B------:R-:W-:Y:S02]  /*262b0*/  @!P0 LEA.HI.X R7, R149, R3, R150, 0x2, P6 ;  /* 0x0000000395078211 */ /* 0x000fe400030f1496 */
[----:B------:R-:W-:-:S02]  /*262c0*/  @!P2 LEA R14, P6, R145, R2, 0x2 ;  /* 0x00000002910ea211 */ /* 0x000fc400078c10ff */
[-C--:B------:R-:W-:Y:S01]  /*262d0*/  @!P1 LEA.HI.X R13, R147, R3.reuse, R148, 0x2, P5 ;  /* 0x00000003930d9211 */ /* 0x080fe200028f1494 */
[----:B------:R0:W-:Y:S01]  /*262e0*/  @!P0 ST.E.64 desc[UR60][R6.64], R36 ;  /* 0x0000002406008985 */ /* 0x0001e2000c101b3c */
[----:B------:R-:W-:Y:S02]  /*262f0*/  ISETP.GE.AND P5, PT, R107, UR4, PT ;  /* 0x000000046b007c0c */ /* 0x000fe4000bfa6270 */
[----:B------:R-:W-:Y:S01]  /*26300*/  @!P2 LEA.HI.X R15, R145, R3, R146, 0x2, P6 ;  /* 0x00000003910fa211 */ /* 0x000fe200030f1492 */
[----:B------:R1:W-:Y:S01]  /*26310*/  @!P1 ST.E.64 desc[UR60][R12.64], R40 ;  /* 0x000000280c009985 */ /* 0x0003e2000c101b3c */
[----:B------:R-:W-:Y:S02]  /*26320*/  ISETP.GE.AND P0, PT, R105, UR4, PT ;  /* 0x0000000469007c0c */ /* 0x000fe4000bf06270 */
[----:B------:R-:W-:Y:S01]  /*26330*/  ISETP.GE.AND P1, PT, R103, UR4, PT ;  /* 0x0000000467007c0c */ /* 0x000fe2000bf26270 */
[----:B------:R2:W-:Y:S01]  /*26340*/  @!P2 ST.E.64 desc[UR60][R14.64], R44 ;  /* 0x0000002c0e00a985 */ /* 0x0005e2000c101b3c */
[----:B0-----:R-:W-:-:S02]  /*26350*/  @!P3 LEA R6, P6, R143, R2, 0x2 ;  /* 0x000000028f06b211 */ /* 0x001fc400078c10ff */
[----:B------:R-:W-:Y:S02]  /*26360*/  IADD3 R37, R227, 0xb8, RZ ;  /* 0x000000b8e3257810 */ /* 0x000fe40007ffe0ff */
        /* <DEDUP_REMOVED lines=16> */
[-C--:B------:R-:W-:Y:S02]  /*26470*/  @!P1 LEA.HI.X R13, R103, R3.reuse, R104, 0x2, P3 ;  /* 0x00000003670d9211 */ /* 0x080fe400018f1468 */
[----:B------:R-:W-:-:S02]  /*26480*/  @!P2 LEA.HI.X R15, R101, R3, R102, 0x2, P6 ;  /* 0x00000003650fa211 */ /* 0x000fc400030f1466 */
[----:B------:R-:W-:Y:S01]  /*26490*/  ISETP.GE.AND P3, PT, R95, UR4, PT ;  /* 0x000000045f007c0c */ /* 0x000fe2000bf66270 */
        /* <DEDUP_REMOVED lines=10> */
[CC--:B--2---:R-:W-:Y:S01]  /*26540*/  @!P3 LEA R14, P6, R95.reuse, R2.reuse, 0x2 ;  /* 0x000000025f0eb211 */ /* 0x0c4fe200078c10ff */
[----:B------:R1:W-:Y:S03]  /*26550*/  @!P4 ST.E.64 desc[UR60][R12.64], R76 ;  /* 0x0000004c0c00c985 */ /* 0x0003e6000c101b3c */
[----:B------:R-:W-:Y:S02]  /*26560*/  @!P3 LEA.HI.X R15, R95, R3, R96, 0x2, P6 ;  /* 0x000000035f0fb211 */ /* 0x000fe400030f1460 */
[----:B0-----:R-:W-:-:S03]  /*26570*/  @!P2 LEA R6, P4, R93, R2, 0x2 ;  /* 0x000000025d06a211 */ /* 0x001fc600078810ff */
[----:B------:R0:W-:Y:S01]  /*26580*/  @!P3 ST.E.64 desc[UR60][R14.64], R80 ;  /* 0x000000500e00b985 */ /* 0x0001e2000c101b3c */
[----:B------:R-:W-:Y:S02]  /*26590*/  ISETP.GE.AND P3, PT, R237, UR4, PT ;  /* 0x00000004ed007c0c */ /* 0x000fe4000bf66270 */
[-C--:B------:R-:W-:Y:S02]  /*265a0*/  @!P2 LEA.HI.X R7, R93, R3.reuse, R94, 0x2, P4 ;  /* 0x000000035d07a211 */ /* 0x080fe400020f145e */
[----:B------:R-:W-:Y:S02]  /*265b0*/  ISETP.GE.AND P4, PT, R25, UR4, PT ;  /* 0x0000000419007c0c */ /* 0x000fe4000bf86270 */
[C---:B-1----:R-:W-:Y:S01]  /*265c0*/  @!P0 LEA R12, P5, R91.reuse, R2, 0x2 ;  /* 0x000000025b0c8211 */ /* 0x042fe200078a10ff */
[----:B------:R1:W-:Y:S01]  /*265d0*/  @!P2 ST.E.64 desc[UR60][R6.64], R4 ;  /* 0x000000040600a985 */ /* 0x0003e2000c101b3c */
[----:B------:R-:W-:Y:S02]  /*265e0*/  ISETP.GE.AND P2, PT, R86, UR4, PT ;  /* 0x0000000456007c0c */ /* 0x000fe4000bf46270 */
[----:B------:R-:W-:-:S02]  /*265f0*/  @!P0 LEA.HI.X R13, R91, R3, R92, 0x2, P5 ;  /* 0x000000035b0d8211 */ /* 0x000fc400028f145c */
[----:B0-----:R-:W-:-:S03]  /*26600*/  @!P1 LEA R14, P6, R89, R2, 0x2 ;  /* 0x00000002590e9211 */ /* 0x001fc600078c10ff */
[----:B------:R0:W-:Y:S01]  /*26610*/  @!P0 ST.E.64 desc[UR60][R12.64], R20 ;  /* 0x000000140c008985 */ /* 0x0001e2000c101b3c */
[----:B------:R-:W-:Y:S02]  /*26620*/  ISETP.GE.AND P0, PT, R33, UR4, PT ;  /* 0x0000000421007c0c */ /* 0x000fe4000bf06270 */
[----:B------:R-:W-:Y:S02]  /*26630*/  @!P1 LEA.HI.X R15, R89, R3, R90, 0x2, P6 ;  /* 0x00000003590f9211 */ /* 0x000fe400030f145a */
[----:B-1----:R-:W-:-:S03]  /*26640*/  SHF.R.S32.HI R4, RZ, 0x1f, R25 ;  /* 0x0000001fff047819 */ /* 0x002fc60000011419 */
[----:B------:R1:W-:Y:S01]  /*26650*/  @!P1 ST.E.64 desc[UR60][R14.64], R120 ;  /* 0x000000780e009985 */ /* 0x0003e2000c101b3c */
[----:B------:R-:W-:Y:S02]  /*26660*/  ISETP.GE.AND P1, PT, R29, UR4, PT ;  /* 0x000000041d007c0c */ /* 0x000fe4000bf26270 */
[----:B------:R-:W-:Y:S02]  /*26670*/  SHF.R.S32.HI R5, RZ, 0x1f, R33 ;  /* 0x0000001fff057819 */ /* 0x000fe40000011421 */
[----:B0-----:R-:W-:-:S04]  /*26680*/  @!P4 LEA R12, P5, R25, R2, 0x2 ;  /* 0x00000002190cc211 */ /* 0x001fc800078a10ff */
[-C--:B------:R-:W-:Y:S02]  /*26690*/  @!P4 LEA.HI.X R13, R25, R3.reuse, R4, 0x2, P5 ;  /* 0x00000003190dc211 */ /* 0x080fe400028f1404 */
[----:B------:R-:W-:Y:S02]  /*266a0*/  ISETP.GE.AND P5, PT, R37, UR4, PT ;  /* 0x0000000425007c0c */ /* 0x000fe4000bfa6270 */
[CC--:B-1----:R-:W-:Y:S02]  /*266b0*/  @!P3 LEA R14, P6, R237.reuse, R2.reuse, 0x2 ;  /* 0x00000002ed0eb211 */ /* 0x0c2fe400078c10ff */
[----:B------:R-:W-:Y:S02]  /*266c0*/  SHF.R.S32.HI R4, RZ, 0x1f, R29 ;  /* 0x0000001fff047819 */ /* 0x000fe4000001141d */
[----:B------:R-:W-:Y:S02]  /*266d0*/  @!P3 LEA.HI.X R15, R237, R3, R24, 0x2, P6 ;  /* 0x00000003ed0fb211 */ /* 0x000fe400030f1418 */
[----:B------:R-:W-:-:S02]  /*266e0*/  @!P2 LEA R20, P6, R86, R2, 0x2 ;  /* 0x000000025614a211 */ /* 0x000fc400078c10ff */
[----:B------:R-:W-:Y:S02]  /*266f0*/  SHF.R.S32.HI R24, RZ, 0x1f, R37 ;  /* 0x0000001fff187819 */ /* 0x000fe40000011425 */
[----:B------:R-:W-:Y:S02]  /*26700*/  @!P2 LEA.HI.X R21, R86, R3, R88, 0x2, P6 ;  /* 0x000000035615a211 */ /* 0x000fe400030f1458 */
[----:B------:R-:W-:-:S03]  /*26710*/  @!P1 LEA R6, P6, R29, R2, 0x2 ;  /* 0x000000021d069211 */ /* 0x000fc600078c10ff */
[----:B------:R0:W-:Y:S01]  /*26720*/  @!P2 ST.E.64 desc[UR60][R20.64], R122 ;  /* 0x0000007a1400a985 */ /* 0x0001e2000c101b3c */
[-C--:B------:R-:W-:Y:S02]  /*26730*/  @!P1 LEA.HI.X R7, R29, R3.reuse, R4, 0x2, P6 ;  /* 0x000000031d079211 */ /* 0x080fe400030f1404 */
        /* <DEDUP_REMOVED lines=9> */
.L_x_5953:
[----:B------:R-:W-:Y:S05]  /*267d0*/  BSYNC B1 ;  /* 0x0000000000017941 */ /* 0x000fea0003800000 */
.L_x_5952:
[----:B------:R-:W-:Y:S01]  /*267e0*/  ISETP.GE.AND P0, PT, R85, R84, PT ;  /* 0x000000545500720c */ /* 0x000fe20003f06270 */
[----:B0-----:R0:W1:Y:S04]  /*267f0*/  SHFL.IDX PT, R3, R8, 0x1, 0x1c1f ;  /* 0x003c1f0008037f89 */ /* 0x00106800000e0000 */
[----:B------:R0:W2:Y:S08]  /*26800*/  SHFL.IDX PT, R2, R0, 0x1, 0x1c1f ;  /* 0x003c1f0000027f89 */ /* 0x0000b000000e0000 */
[----:B0-----:R-:W-:Y:S05]  /*26810*/  @P0 BRA `(.L_x_5951) ;  /* 0x0000001400040947 */ /* 0x001fea0003800000 */
[----:B------:R-:W-:Y:S01]  /*26820*/  ULDC UR4, c[0x0][0xac8] ;  /* 0x0002b20000047ab9 */ /* 0x000fe20000000800 */
[----:B------:R-:W-:Y:S01]  /*26830*/  VIADD R29, R227, 0xb0 ;  /* 0x000000b0e31d7836 */ /* 0x000fe20000000000 */
[----:B------:R-:W-:Y:S02]  /*26840*/  ISETP.GE.AND P1, PT, R153, UR4, PT ;  /* 0x0000000499007c0c */ /* 0x000fe4000bf26270 */
[----:B------:R-:W-:Y:S02]  /*26850*/  ISETP.GE.AND P0, PT, R151, UR4, PT ;  /* 0x0000000497007c0c */ /* 0x000fe4000bf06270 */
[----:B------:R-:W-:Y:S02]  /*26860*/  ISETP.GE.AND P2, PT, R227, UR4, PT ;  /* 0x00000004e3007c0c */ /* 0x000fe4000bf46270 */
[----:B------:R-:W-:Y:S02]  /*26870*/  ISETP.GE.AND P3, PT, R149, UR4, PT ;  /* 0x0000000495007c0c */ /* 0x000fe4000bf66270 */
[----:B------:R-:W-:-:S02]  /*26880*/  ISETP.GE.AND P4, PT, R147, UR4, PT ;  /* 0x0000000493007c0c */ /* 0x000fc4000bf86270 */
[----:B------:R-:W-:-:S03]  /*26890*/  SHF.R.S32.HI R0, RZ, 0x1f, R237 ;  /* 0x0000001fff007819 */ /* 0x000fc600000114ed */
[-C--:B--2---:R-:W-:Y:S02]  /*268a0*/  @!P1 LEA R6, P5, R153, R2.reuse, 0x2 ;  /* 0x0000000299069211 */ /* 0x084fe400078a10ff */
[-C--:B------:R-:W-:Y:S02]  /*268b0*/  @!P0 LEA R12, P6, R151, R2.reuse, 0x2 ;  /* 0x00000002970c8211 */ /* 0x080fe400078c10ff */
[-C--:B-1----:R-:W-:Y:S01]  /*268c0*/  @!P1 LEA.HI.X R7, R153, R3.reuse, R154, 0x2, P5 ;  /* 0x0000000399079211 */ /* 0x082fe200028f149a */
        /* <DEDUP_REMOVED lines=13> */
[----:B------:R-:W-:Y:S01]  /*269a0*/  @!P4 LEA.HI.X R21, R147, R3, R148, 0x2, P2 ;  /* 0x000000039315c211 */ /* 0x000fe200010f1494 */
[----:B0-----:R-:W-:Y:S01]  /*269b0*/  VIADD R27, R227, 0xa0 ;  /* 0x000000a0e31b7836 */ /* 0x001fe20000000000 */
[----:B------:R-:W-:-:S02]  /*269c0*/  ISETP.GE.AND P2, PT, R107, UR4, PT ;  /* 0x000000046b007c0c */ /* 0x000fc4000bf46270 */
[-C--:B------:R-:W-:Y:S01]  /*269d0*/  @!P5 LEA.HI.X R25, R145, R3.reuse, R146, 0x2, P6 ;  /* 0x000000039119d211 */ /* 0x080fe200030f1492 */
[----:B------:R0:W-:Y:S01]  /*269e0*/  @!P4 ST.E.64 desc[UR60][R20.64], R42 ;  /* 0x0000002a1400c985 */ /* 0x0001e2000c101b3c */
[----:B------:R-:W-:Y:S02]  /*269f0*/  ISETP.GE.AND P3, PT, R105, UR4, PT ;  /* 0x0000000469007c0c */ /* 0x000fe4000bf66270 */
[----:B------:R-:W-:Y:S01]  /*26a00*/  ISETP.GE.AND P4, PT, R103, UR4, PT ;  /* 0x0000000467007c0c */ /* 0x000fe2000bf86270 */
[----:B------:R4:W-:Y:S01]  /*26a10*/  @!P5 ST.E.64 desc[UR60][R24.64], R46 ;  /* 0x0000002e1800d985 */ /* 0x0009e2000c101b3c */
[-C--:B------:R-:W-:Y:S02]  /*26a20*/  @!P0 LEA R4, P6, R143, R2.reuse, 0x2 ;  /* 0x000000028f048211 */ /* 0x080fe400078c10ff */
[----:B-1----:R-:W-:Y:S02]  /*26a30*/  @!P1 LEA R6, P5, R141, R2, 0x2 ;  /* 0x000000028d069211 */ /* 0x002fe400078a10ff */
[----:B------:R-:W-:-:S02]  /*26a40*/  @!P0 LEA.HI.X R5, R143, R3, R144, 0x2, P6 ;  /* 0x000000038f058211 */ /* 0x000fc400030f1490 */
[-C--:B--2---:R-:W-:Y:S02]  /*26a50*/  @!P2 LEA R12, P6, R107, R2.reuse, 0x2 ;  /* 0x000000026b0ca211 */ /* 0x084fe400078c10ff */
[-C--:B------:R-:W-:Y:S01]  /*26a60*/  @!P1 LEA.HI.X R7, R141, R3.reuse, R142, 0x2, P5 ;  /* 0x000000038d079211 */ /* 0x080fe200028f148e */
[----:B------:R1:W-:Y:S01]  /*26a70*/  @!P0 ST.E.64 desc[UR60][R4.64], R50 ;  /* 0x0000003204008985 */ /* 0x0003e2000c101b3c */
[----:B------:R-:W-:Y:S02]  /*26a80*/  ISETP.GE.AND P5, PT, R101, UR4, PT ;  /* 0x0000000465007c0c */ /* 0x000fe4000bfa6270 */
[----:B------:R-:W-:Y:S01]  /*26a90*/  @!P2 LEA.HI.X R13, R107, R3, R140, 0x2, P6 ;  /* 0x000000036b0da211 */ /* 0x000fe200030f148c */
[----:B------:R2:W-:Y:S01]  /*26aa0*/  @!P1 ST.E.64 desc[UR60][R6.64], R54 ;  /* 0x0000003606009985 */ /* 0x0005e2000c101b3c */
[-C--:B---3--:R-:W-:Y:S02]  /*26ab0*/  @!P3 LEA R14, P1, R105, R2.reuse, 0x2 ;  /* 0x00000002690eb211 */ /* 0x088fe400078210ff */
[----:B0-----:R-:W-:Y:S01]  /*26ac0*/  @!P4 LEA R20, P0, R103, R2, 0x2 ;  /* 0x000000026714c211 */ /* 0x001fe200078010ff */
[----:B------:R0:W-:Y:S01]  /*26ad0*/  @!P2 ST.E.64 desc[UR60][R12.64], R58 ;  /* 0x0000003a0c00a985 */ /* 0x0001e2000c101b3c */
[----:B------:R-:W-:-:S02]  /*26ae0*/  ISETP.GE.AND P2, PT, R99, UR4, PT ;  /* 0x0000000463007c0c */ /* 0x000fc4000bf46270 */
[-C--:B------:R-:W-:Y:S02]  /*26af0*/  @!P3 LEA.HI.X R15, R105, R3.reuse, R106, 0x2, P1 ;  /* 0x00000003690fb211 */ /* 0x080fe400008f146a */
[----:B------:R-:W-:Y:S02]  /*26b00*/  ISETP.GE.AND P1, PT, R97, UR4, PT ;  /* 0x0000000461007c0c */ /* 0x000fe4000bf26270 */
[----:B----4-:R-:W-:Y:S01]  /*26b10*/  @!P5 LEA R24, P6, R101, R2, 0x2 ;  /* 0x000000026518d211 */ /* 0x010fe200078c10ff */
[----:B------:R3:W-:Y:S01]  /*26b20*/  @!P3 ST.E.64 desc[UR60][R14.64], R62 ;  /* 0x0000003e0e00b985 */ /* 0x0007e2000c101b3c */
[-C--:B------:R-:W-:Y:S02]  /*26b30*/  @!P4 LEA.HI.X R21, R103, R3.reuse, R104, 0x2, P0 ;  /* 0x000000036715c211 */ /* 0x080fe400000f1468 */
[----:B------:R-:W-:Y:S02]  /*26b40*/  @!P5 LEA.HI.X R25, R101, R3, R102, 0x2, P6 ;  /* 0x000000036519d211 */ /* 0x000fe400030f1466 */
[----:B------:R-:W-:Y:S01]  /*26b50*/  ISETP.GE.AND P0, PT, R95, UR4, PT ;  /* 0x000000045f007c0c */ /* 0x000fe2000bf06270 */
[----:B------:R-:W-:Y:S01]  /*26b60*/  @!P4 ST.E.64 desc[UR60][R20.64], R66 ;  /* 0x000000421400c985 */ /* 0x000fe2000c101b3c */
[----:B------:R-:W-:-:S02]  /*26b70*/  ISETP.GE.AND P3, PT, R93, UR4, PT ;  /* 0x000000045d007c0c */ /* 0x000fc4000bf66270 */
[-C--:B-1----:R-:W-:Y:S01]  /*26b80*/  @!P2 LEA R4, P6, R99, R2.reuse, 0x2 ;  /* 0x000000026304a211 */ /* 0x082fe200078c10ff */
[----:B------:R1:W-:Y:S01]  /*26b90*/  @!P5 ST.E.64 desc[UR60][R24.64], R70 ;  /* 0x000000461800d985 */ /* 0x0003e2000c101b3c */
[----:B------:R-:W-:Y:S02]  /*26ba0*/  ISETP.GE.AND P4, PT, R91, UR4, PT ;  /* 0x000000045b007c0c */ /* 0x000fe4000bf86270 */
[-C--:B--2---:R-:W-:Y:S02]  /*26bb0*/  @!P1 LEA R6, P5, R97, R2.reuse, 0x2 ;  /* 0x0000000261069211 */ /* 0x084fe400078a10ff */
[-C--:B------:R-:W-:Y:S02]  /*26bc0*/  @!P2 LEA.HI.X R5, R99, R3.reuse, R100, 0x2, P6 ;  /* 0x000000036305a211 */ /* 0x080fe400030f1464 */
[----:B------:R-:W-:Y:S02]  /*26bd0*/  @!P1 LEA.HI.X R7, R97, R3, R98, 0x2, P5 ;  /* 0x0000000361079211 */ /* 0x000fe400028f1462 */
[----:B0-----:R-:W-:Y:S01]  /*26be0*/  @!P0 LEA R12, P6, R95, R2, 0x2 ;  /* 0x000000025f0c8211 */ /* 0x001fe200078c10ff */
[----:B------:R0:W-:Y:S01]  /*26bf0*/  @!P2 ST.E.64 desc[UR60][R4.64], R74 ;  /* 0x0000004a0400a985 */ /* 0x0001e2000c101b3c */
[----:B------:R-:W-:-:S02]  /*26c00*/  ISETP.GE.AND P2, PT, R89, UR4, PT ;  /* 0x0000000459007c0c */ /* 0x000fc4000bf46270 */
[-C--:B------:R-:W-:Y:S01]  /*26c10*/  @!P0 LEA.HI.X R13, R95, R3.reuse, R96, 0x2, P6 ;  /* 0x000000035f0d8211 */ /* 0x080fe200030f1460 */
[----:B------:R2:W-:Y:S01]  /*26c20*/  @!P1 ST.E.64 desc[UR60][R6.64], R78 ;  /* 0x0000004e06009985 */ /* 0x0005e2000c101b3c */
[-C--:B---3--:R-:W-:Y:S01]  /*26c30*/  @!P3 LEA R14, P1, R93, R2.reuse, 0x2 ;  /* 0x000000025d0eb211 */ /* 0x088fe200078210ff */
[----:B-1----:R-:W-:Y:S01]  /*26c40*/  VIADD R25, R227, 0xa8 ;  /* 0x000000a8e3197836 */ /* 0x002fe20000000000 */
[----:B------:R-:W-:Y:S01]  /*26c50*/  @!P4 LEA R20, P5, R91, R2, 0x2 ;  /* 0x000000025b14c211 */ /* 0x000fe200078a10ff */
[----:B------:R1:W-:Y:S01]  /*26c60*/  @!P0 ST.E.64 desc[UR60][R12.64], R82 ;  /* 0x000000520c008985 */ /* 0x0003e2000c101b3c */
[-C--:B------:R-:W-:Y:S02]  /*26c70*/  @!P3 LEA.HI.X R15, R93, R3.reuse, R94, 0x2, P1 ;  /* 0x000000035d0fb211 */ /* 0x080fe400008f145e */
[----:B------:R-:W-:Y:S02]  /*26c80*/  ISETP.GE.AND P1, PT, R86, UR4, PT ;  /* 0x0000000456007c0c */ /* 0x000fe4000bf26270 */
[----:B------:R-:W-:Y:S01]  /*26c90*/  @!P4 LEA.HI.X R21, R91, R3, R92, 0x2, P5 ;  /* 0x000000035b15c211 */ /* 0x000fe200028f145c */
[----:B------:R3:W-:Y:S01]  /*26ca0*/  @!P3 ST.E.64 desc[UR60][R14.64], R128 ;  /* 0x000000800e00b985 */ /* 0x0007e2000c101b3c */
[----:B------:R-:W-:-:S02]  /*26cb0*/  ISETP.GE.AND P0, PT, R237, UR4, PT ;  /* 0x00000004ed007c0c */ /* 0x000fc4000bf06270 */
[-C--:B0-----:R-:W-:Y:S01]  /*26cc0*/  @!P2 LEA R4, P5, R89, R2.reuse, 0x2 ;  /* 0x000000025904a211 */ /* 0x081fe200078a10ff */
[----:B------:R0:W-:Y:S01]  /*26cd0*/  @!P4 ST.E.64 desc[UR60][R20.64], R130 ;  /* 0x000000821400c985 */ /* 0x0001e2000c101b3c */
[----:B------:R-:W-:Y:S02]  /*26ce0*/  ISETP.GE.AND P4, PT, R27, UR4, PT ;  /* 0x000000041b007c0c */ /* 0x000fe4000bf86270 */
[----:B------:R-:W-:Y:S02]  /*26cf0*/  ISETP.GE.AND P3, PT, R25, UR4, PT ;  /* 0x0000000419007c0c */ /* 0x000fe4000bf66270 */
[----:B------:R-:W-:Y:S02]  /*26d00*/  @!P2 LEA.HI.X R5, R89, R3, R90, 0x2, P5 ;  /* 0x000000035905a211 */ /* 0x000fe400028f145a */
[-C--:B--2---:R-:W-:Y:S02]  /*26d10*/  @!P1 LEA R6, P6, R86, R2.reuse, 0x2 ;  /* 0x0000000256069211 */ /* 0x084fe400078c10ff */
[----:B------:R-:W-:Y:S01]  /*26d20*/  SHF.R.S32.HI R8, RZ, 0x1f, R27 ;  /* 0x0000001fff087819 */ /* 0x000fe2000001141b */
[----:B------:R4:W-:Y:S01]  /*26d30*/  @!P2 ST.E.64 desc[UR60][R4.64], R132 ;  /* 0x000000840400a985 */ /* 0x0009e2000c101b3c */
[----:B-1----:R-:W-:-:S02]  /*26d40*/  @!P0 LEA R12, P5, R237, R2, 0x2 ;  /* 0x00000002ed0c8211 */ /* 0x002fc400078a10ff */
[-C--:B------:R-:W-:Y:S02]  /*26d50*/  @!P1 LEA.HI.X R7, R86, R3.reuse, R88, 0x2, P6 ;  /* 0x0000000356079211 */ /* 0x080fe400030f1458 */
[----:B------:R-:W-:Y:S02]  /*26d60*/  ISETP.GE.AND P6, PT, R29, UR4, PT ;  /* 0x000000041d007c0c */ /* 0x000fe4000bfc6270 */
[-C--:B------:R-:W-:Y:S01]  /*26d70*/  @!P0 LEA.HI.X R13, R237, R3.reuse, R0, 0x2, P5 ;  /* 0x00000003ed0d8211 */ /* 0x080fe200028f1400 */
[----:B------:R4:W-:Y:S01]  /*26d80*/  @!P1 ST.E.64 desc[UR60][R6.64], R134 ;  /* 0x0000008606009985 */ /* 0x0009e2000c101b3c */
[CC--:B---3--:R-:W-:Y:S02]  /*26d90*/  @!P4 LEA R14, P5, R27.reuse, R2.reuse, 0x2 ;  /* 0x000000021b0ec211 */ /* 0x0c8fe400078a10ff */
[----:B------:R-:W-:Y:S01]  /*26da0*/  SHF.R.S32.HI R0, RZ, 0x1f, R25 ;  /* 0x0000001fff007819 */ /* 0x000fe20000011419 */
[----:B------:R4:W-:Y:S01]  /*26db0*/  @!P0 ST.E.64 desc[UR60][R12.64], R136 ;  /* 0x000000880c008985 */ /* 0x0009e2000c101b3c */
[----:B------:R-:W-:Y:S01]  /*26dc0*/  @!P4 LEA.HI.X R15, R27, R3, R8, 0x2, P5 ;  /* 0x000000031b0fc211 */ /* 0x000fe200028f1408 */
[----:B------:R-:W-:Y:S01]  /*26dd0*/  VIADD R27, R227, 0xb8 ;  /* 0x000000b8e31b7836 */ /* 0x000fe20000000000 */
[----:B0-----:R-:W-:-:S03]  /*26de0*/  @!P3 LEA R20, P5, R25, R2, 0x2 ;  /* 0x000000021914b211 */ /* 0x001fc600078a10ff */
[----:B------:R4:W-:Y:S01]  /*26df0*/  @!P4 ST.E.64 desc[UR60][R14.64], R138 ;  /* 0x0000008a0e00c985 */ /* 0x0009e2000c101b3c */
[-C--:B------:R-:W-:Y:S02]  /*26e00*/  @!P3 LEA.HI.X R21, R25, R3.reuse, R0, 0x2, P5 ;  /* 0x000000031915b211 */ /* 0x080fe400028f1400 */
[----:B------:R-:W-:Y:S02]  /*26e10*/  SHF.R.S32.HI R0, RZ, 0x1f, R29 ;  /* 0x0000001fff007819 */ /* 0x000fe4000001141d */
[----:B------:R-:W-:Y:S01]  /*26e20*/  @!P6 LEA R24, P5, R29, R2, 0x2 ;  /* 0x000000021d18e211 */ /* 0x000fe200078a10ff */
[----:B------:R4:W-:Y:S01]  /*26e30*/  @!P3 ST.E.64 desc[UR60][R20.64], R110 ;  /* 0x0000006e1400b985 */ /* 0x0009e2000c101b3c */
[----:B------:R-:W-:Y:S02]  /*26e40*/  ISETP.GE.AND P0, PT, R27, UR4, PT ;  /* 0x000000041b007c0c */ /* 0x000fe4000bf06270 */
[----:B------:R-:W-:-:S05]  /*26e50*/  @!P6 LEA.HI.X R25, R29, R3, R0, 0x2, P5 ;  /* 0x000000031d19e211 */ /* 0x000fca00028f1400 */
[----:B------:R4:W-:Y:S06]  /*26e60*/  @!P6 ST.E.64 desc[UR60][R24.64], R114 ;  /* 0x000000721800e985 */ /* 0x0009ec000c101b3c */
[----:B------:R-:W-:Y:S05]  /*26e70*/  @P0 BRA `(.L_x_5951) ;  /* 0x0000000c006c0947 */ /* 0x000fea0003800000 */
[----:B------:R-:W-:Y:S02]  /*26e80*/  LEA R2, P0, R27, R2, 0x2 ;  /* 0x000000021b027211 */ /* 0x000fe400078010ff */
[----:B------:R-:W-:-:S04]  /*26e90*/  SHF.R.S32.HI R0, RZ, 0x1f, R27 ;  /* 0x0000001fff007819 */ /* 0x000fc8000001141b */
[----:B------:R-:W-:-:S05]  /*26ea0*/  LEA.HI.X R3, R27, R3, R0, 0x2, P0 ;  /* 0x000000031b037211 */ /* 0x000fca00000f1400 */
[----:B------:R0:W-:Y:S01]  /*26eb0*/  ST.E.64 desc[UR60][R2.64], R118 ;  /* 0x0000007602007985 */ /* 0x0001e2000c101b3c */
[----:B------:R-:W-:Y:S05]  /*26ec0*/  BRA `(.L_x_5951) ;  /* 0x0000000c00587947 */ /* 0x000fea0003800000 */
.L_x_5942:
[----:B------:R-:W-:Y:S01]  /*26ed0*/  ULDC.64 UR6, c[0x0][0xc08] ;  /* 0x0003020000067ab9 */ /* 0x000fe20000000a00 */
[----:B------:R-:W-:Y:S01]  /*26ee0*/  ULDC.64 UR4, c[0x0][0xc00] ;  /* 0x0003000000047ab9 */ /* 0x000fe20000000a00 */
[----:B------:R-:W-:Y:S02]  /*26ef0*/  ISETP.NE.U32.AND P1, PT, RZ, UR6, PT ;  /* 0x00000006ff007c0c */ /* 0x000fe4000bf25070 */
[----:B------:R-:W-:Y:S02]  /*26f00*/  ISETP.NE.U32.AND P0, PT, RZ, UR4, PT ;  /* 0x00000004ff007c0c */ /* 0x000fe4000bf05070 */
[----:B------:R-:W-:Y:S02]  /*26f10*/  ISETP.NE.AND.EX P1, PT, RZ, UR7, PT, P1 ;  /* 0x00000007ff007c0c */ /* 0x000fe4000bf25310 */
[----:B------:R-:W-:Y:S02]  /*26f20*/  IADD3 R2, P2, R233, UR4, RZ ;  /* 0x00000004e9027c10 */ /* 0x000fe4000ff5e0ff */
[----:B------:R-:W-:-:S02]  /*26f30*/  ISETP.NE.AND.EX P0, PT, RZ, UR5, PT, P0 ;  /* 0x00000005ff007c0c */ /* 0x000fc4000bf05300 */
[----:B------:R-:W-:Y:S01]  /*26f40*/  IADD3.X R3, R234, UR5, RZ, P2, !PT ;  /* 0x00000005ea037c10 */ /* 0x000fe200097fe4ff */
[----:B------:R-:W-:Y:S01]  /*26f50*/  ULDC UR4, c[0x0][0xa88] ;  /* 0x0002a20000047ab9 */ /* 0x000fe20000000800 */
[----:B------:R-:W-:Y:S01]  /*26f60*/  MOV R25, RZ ;  /* 0x000000ff00197202 */ /* 0x000fe20000000f00 */
        /* <DEDUP_REMOVED lines=15> */
[----:B--2---:R-:W-:-:S07]  /*27060*/  IMAD.IADD R0, R0, 0x1, -R5 ;  /* 0x0000000100007824 */ /* 0x004fce00078e0a05 */
.L_x_5954:
[----:B------:R-:W2:Y:S01]  /*27070*/  LDL.LU R2, [R1+0x68] ;  /* 0x0000680001027983 */ /* 0x000ea20000300800 */
[----:B------:R-:W-:Y:S01]  /*27080*/  BSSY B1, `(.L_x_5955) ;  /* 0x0000036000017945 */ /* 0x000fe20003800000 */
[----:B------:R-:W-:Y:S02]  /*27090*/  SEL R33, R232, RZ, !P0 ;  /* 0x000000ffe8217207 */ /* 0x000fe40004000000 */
[----:B-----5:R-:W-:Y:S02]  /*270a0*/  SHF.R.S32.HI R26, RZ, 0x1f, R25 ;  /* 0x0000001fff1a7819 */ /* 0x020fe40000011419 */
[----:B--2---:R-:W-:Y:S01]  /*270b0*/  SEL R28, R2, RZ, !P0 ;  /* 0x000000ff021c7207 */ /* 0x004fe20004000000 */
[----:B------:R-:W-:Y:S06]  /*270c0*/  @P3 BRA `(.L_x_5956) ;  /* 0x0000000000c43947 */ /* 0x000fec0003800000 */
[----:B------:R-:W2:Y:S01]  /*270d0*/  LDC R37, c[0x0][0xbe8] ;  /* 0x0002fa00ff257b82 */ /* 0x000ea20000000800 */
[----:B------:R-:W-:Y:S01]  /*270e0*/  IADD3 R35, R226, -0x80, R35 ;  /* 0xffffff80e2237810 */ /* 0x000fe20007ffe023 */
[----:B--2---:R-:W-:-:S05]  /*270f0*/  IMAD R2, R0, R37, RZ ;  /* 0x0000002500027224 */ /* 0x004fca00078e02ff */
[----:B------:R-:W-:-:S13]  /*27100*/  ISETP.GE.AND P0, PT, R35, R2, PT ;  /* 0x000000022300720c */ /* 0x000fda0003f06270 */
[----:B------:R-:W-:Y:S05]  /*27110*/  @P0 BRA `(.L_x_5956) ;  /* 0x0000000000b00947 */ /* 0x000fea0003800000 */
[----:B------:R-:W2:Y:S01]  /*27120*/  LDL.LU R30, [R1+0x48] ;  /* 0x00004800011e7983 */ /* 0x000ea20000300800 */
[----:B------:R-:W-:Y:S01]  /*27130*/  IMAD.MOV.U32 R24, RZ, RZ, 0x9b8 ;  /* 0x000009b8ff187424 */ /* 0x000fe200078e00ff */
[----:B------:R-:W-:Y:S01]  /*27140*/  ISETP.GT.AND P0, PT, R231, 0x1, PT ;  /* 0x00000001e700780c */ /* 0x000fe20003f04270 */
[----:B------:R-:W3:Y:S01]  /*27150*/  LDC.64 R2, c[0x0][0xba8] ;  /* 0x0002ea00ff027b82 */ /* 0x000ee20000000a00 */
[----:B------:R-:W-:Y:S02]  /*27160*/  ISETP.NE.AND P1, PT, R37, 0x1, PT ;  /* 0x000000012500780c */ /* 0x000fe40003f25270 */
[----:B------:R-:W-:Y:S02]  /*27170*/  SEL R24, R24, 0x978, P0 ;  /* 0x0000097818187807 */ /* 0x000fe40000000000 */
[----:B------:R-:W-:-:S03]  /*27180*/  MOV R27, R35 ;  /* 0x00000023001b7202 */ /* 0x000fc60000000f00 */
[----:B------:R-:W4:Y:S08]  /*27190*/  LDC.64 R12, c[0x0][R24+0x220] ;  /* 0x00008800180c7b82 */ /* 0x000f300000000a00 */
[----:B------:R-:W5:Y:S08]  /*271a0*/  LDC.64 R6, c[0x0][R24+0x218] ;  /* 0x0000860018067b82 */ /* 0x000f700000000a00 */
[----:B------:R-:W0:Y:S08]  /*271b0*/  LDC.64 R14, c[0x0][R24+0x228] ;  /* 0x00008a00180e7b82 */ /* 0x000e300000000a00 */
[----:B-1----:R-:W1:Y:S08]  /*271c0*/  @P1 LDC R8, c[0x0][0xbec] ;  /* 0x0002fb00ff081b82 */ /* 0x002e700000000800 */
        /* <DEDUP_REMOVED lines=11> */
[----:B------:R-:W-:Y:S01]  /*27280*/  IADD3 R8, P1, P3, R20, R6, R25 ;  /* 0x0000000614087210 */ /* 0x000fe20007b3e019 */
[----:B------:R-:W-:Y:S02]  /*27290*/  IMAD.IADD R29, R7, 0x1, R29 ;  /* 0x00000001071d7824 */ /* 0x000fe400078e021d */
[----:B------:R-:W-:Y:S02]  /*272a0*/  IMAD.MOV R12, RZ, RZ, -R27 ;  /* 0x000000ffff0c7224 */ /* 0x000fe400078e0a1b */
[----:B------:R-:W-:Y:S01]  /*272b0*/  IMAD.IADD R31, R21, 0x1, R31 ;  /* 0x00000001151f7824 */ /* 0x000fe200078e021f */
[----:B--2---:R-:W-:-:S05]  /*272c0*/  SEL R13, R30, RZ, P0 ;  /* 0x000000ff1e0d7207 */ /* 0x004fca0000000000 */
[----:B------:R-:W-:-:S04]  /*272d0*/  IMAD.WIDE.U32 R6, R14, R13, RZ ;  /* 0x0000000d0e067225 */ /* 0x000fc800078e00ff */
[----:B------:R-:W-:Y:S02]  /*272e0*/  IMAD R15, R15, R13, RZ ;  /* 0x0000000d0f0f7224 */ /* 0x000fe400078e02ff */
[----:B------:R-:W-:Y:S01]  /*272f0*/  IMAD R13, R37, R12, R35 ;  /* 0x0000000c250d7224 */ /* 0x000fe200078e0223 */
[----:B------:R-:W-:Y:S01]  /*27300*/  IADD3.X R12, R31, R29, R26, P1, P3 ;  /* 0x0000001d1f0c7210 */ /* 0x000fe20000fe641a */
[----:B------:R-:W-:Y:S01]  /*27310*/  IMAD.IADD R15, R7, 0x1, R15 ;  /* 0x00000001070f7824 */ /* 0x000fe200078e020f */
[----:B------:R-:W-:Y:S01]  /*27320*/  IADD3 R6, P0, P1, R27, R8, R6 ;  /* 0x000000081b067210 */ /* 0x000fe2000791e006 */
[----:B------:R-:W-:Y:S01]  /*27330*/  IMAD R5, R5, R13, RZ ;  /* 0x0000000d05057224 */ /* 0x000fe200078e02ff */
[----:B------:R-:W-:-:S04]  /*27340*/  SHF.R.S32.HI R27, RZ, 0x1f, R27 ;  /* 0x0000001fff1b7819 */ /* 0x000fc8000001141b */
[----:B------:R-:W-:Y:S02]  /*27350*/  IADD3.X R7, R27, R12, R15, P0, P1 ;  /* 0x0000000c1b077210 */ /* 0x000fe400007e240f */
[----:B------:R-:W-:-:S05]  /*27360*/  SHF.R.S32.HI R15, RZ, 0x1f, R13 ;  /* 0x0000001fff0f7819 */ /* 0x000fca000001140d */
[C---:B------:R-:W-:Y:S02]  /*27370*/  IMAD R15, R4.reuse, R15, R5 ;  /* 0x0000000f040f7224 */ /* 0x040fe400078e0205 */
[----:B------:R-:W-:-:S05]  /*27380*/  IMAD.WIDE.U32 R4, R4, R13, R6 ;  /* 0x0000000d04047225 */ /* 0x000fca00078e0006 */
[----:B------:R-:W-:Y:S02]  /*27390*/  IADD3 R5, R5, R15, RZ ;  /* 0x0000000f05057210 */ /* 0x000fe40007ffe0ff */
[----:B-1----:R-:W-:-:S04]  /*273a0*/  LEA R2, P0, R4, R2, 0x2 ;  /* 0x0000000204027211 */ /* 0x002fc800078010ff */
[----:B---3--:R-:W-:Y:S01]  /*273b0*/  LEA.HI.X R3, R4, R3, R5, 0x2, P0 ;  /* 0x0000000304037211 */ /* 0x008fe200000f1405 */
[----:B------:R-:W-:-:S05]  /*273c0*/  IMAD.MOV.U32 R5, RZ, RZ, -0x800000 ;  /* 0xff800000ff057424 */ /* 0x000fca00078e00ff */
[----:B------:R2:W-:Y:S03]  /*273d0*/  STG.E desc[UR60][R2.64], R5 ;  /* 0x0000000502007986 */ /* 0x0005e6000c10193c */
.L_x_5956:
[----:B------:R-:W-:Y:S05]  /*273e0*/  BSYNC B1 ;  /* 0x0000000000017941 */ /* 0x000fea0003800000 */
.L_x_5955:
        /* <DEDUP_REMOVED lines=19> */
[----:B------:R-:W-:-:S03]  /*27520*/  IMAD.WIDE.U32 R2, R230, UR4, R2 ;  /* 0x00000004e6027c25 */ /* 0x000fc6000f8e0002 */
[C---:B------:R-:W-:Y:S01]  /*27530*/  LEA R5, R21.reuse, R12, 0x5 ;  /* 0x0000000c15057211 */ /* 0x040fe200078e28ff */
[----:B------:R-:W-:Y:S01]  /*27540*/  IMAD R3, R230, UR5, R3 ;  /* 0x00000005e6037c24 */ /* 0x000fe2000f8e0203 */
[----:B------:R-:W-:Y:S01]  /*27550*/  ULDC.64 UR4, c[0x0][0xaf0] ;  /* 0x0002bc0000047ab9 */ /* 0x000fe20000000a00 */
[----:B------:R-:W-:Y:S02]  /*27560*/  IMAD.SHL.U32 R21, R21, 0x8, RZ ;  /* 0x0000000815157824 */ /* 0x000fe400078e00ff */
[----:B-1----:R-:W-:Y:S02]  /*27570*/  IMAD.IADD R8, R226, 0x1, R5 ;  /* 0x00000001e2087824 */ /* 0x002fe400078e0205 */
        /* <DEDUP_REMOVED lines=8> */
[----:B------:R-:W-:Y:S02]  /*27600*/  IMAD.IADD R3, R3, 0x1, R7 ;  /* 0x0000000103037824 */ /* 0x000fe400078e0207 */
[----:B------:R-:W-:-:S02]  /*27610*/  IMAD.MOV R7, RZ, RZ, -R5 ;  /* 0x000000ffff077224 */ /* 0x000fc400078e0a05 */
[----:B------:R-:W-:Y:S02]  /*27620*/  IMAD R4, R4, UR4, RZ ;  /* 0x0000000404047c24 */ /* 0x000fe4000f8e02ff */
[----:B------:R-:W-:Y:S01]  /*27630*/  IMAD R7, R13, R7, R8 ;  /* 0x000000070d077224 */ /* 0x000fe200078e0208 */
[----:B------:R-:W-:Y:S01]  /*27640*/  SHF.R.S32.HI R8, RZ, 0x1f, R21 ;  /* 0x0000001fff087819 */ /* 0x000fe20000011415 */
[----:B------:R-:W-:-:S04]  /*27650*/  IMAD.WIDE.U32 R2, R5, UR4, R2 ;  /* 0x0000000405027c25 */ /* 0x000fc8000f8e0002 */
[----:B------:R-:W-:Y:S01]  /*27660*/  IMAD R5, R5, UR5, R4 ;  /* 0x0000000505057c24 */ /* 0x000fe2000f8e0204 */
[----:B------:R-:W-:Y:S01]  /*27670*/  SHF.R.S32.HI R4, RZ, 0x1f, R7 ;  /* 0x0000001fff047819 */ /* 0x000fe20000011407 */
[----:B------:R-:W-:Y:S01]  /*27680*/  ULDC.64 UR4, c[0x0][0xad8] ;  /* 0x0002b60000047ab9 */ /* 0x000fe20000000a00 */
[----:B------:R-:W-:Y:S02]  /*27690*/  IMAD.IADD R226, R12, 0x1, R226 ;  /* 0x000000010ce27824 */ /* 0x000fe400078e02e2 */
[----:B------:R-:W-:Y:S01]  /*276a0*/  IADD3 R3, R3, R5, RZ ;  /* 0x0000000503037210 */ /* 0x000fe20007ffe0ff */
[----:B------:R-:W-:Y:S02]  /*276b0*/  IMAD R6, R4, UR4, RZ ;  /* 0x0000000404067c24 */ /* 0x000fe4000f8e02ff */
[----:B------:R-:W-:Y:S02]  /*276c0*/  IMAD R13, R0, R13, RZ ;  /* 0x0000000d000d7224 */ /* 0x000fe400078e02ff */
[----:B------:R-:W-:-:S02]  /*276d0*/  VIADD R4, R226, 0x40 ;  /* 0x00000040e2047836 */ /* 0x000fc40000000000 */
[C---:B------:R-:W-:Y:S01]  /*276e0*/  IMAD R5, R7.reuse, UR5, R6 ;  /* 0x0000000507057c24 */ /* 0x040fe2000f8e0206 */
[-C--:B------:R-:W-:Y:S01]  /*276f0*/  ISETP.GE.AND P2, PT, R226, R13.reuse, PT ;  /* 0x0000000de200720c */ /* 0x080fe20003f46270 */
[----:B------:R-:W-:Y:S01]  /*27700*/  IMAD.WIDE.U32 R2, R7, UR4, R2 ;  /* 0x0000000407027c25 */ /* 0x000fe2000f8e0002 */
[----:B------:R-:W-:Y:S01]  /*27710*/  ULDC.64 UR4, c[0x0][0xa80] ;  /* 0x0002a00000047ab9 */ /* 0x000fe20000000a00 */
[----:B------:R-:W-:Y:S02]  /*27720*/  ISETP.GE.AND P1, PT, R4, R13, PT ;  /* 0x0000000d0400720c */ /* 0x000fe40003f26270 */
[----:B------:R-:W-:Y:S01]  /*27730*/  VIADD R0, R226, 0x20 ;  /* 0x00000020e2007836 */ /* 0x000fe20000000000 */
[----:B------:R-:W-:Y:S01]  /*27740*/  IADD3 R3, R3, R5, RZ ;  /* 0x0000000503037210 */ /* 0x000fe20007ffe0ff */
[C---:B------:R-:W-:Y:S01]  /*27750*/  VIADD R7, R21.reuse, 0x80 ;  /* 0x0000008015077836 */ /* 0x040fe20000000000 */
[----:B------:R-:W-:Y:S01]  /*27760*/  LEA R4, P3, R2, UR4, 0x1 ;  /* 0x0000000402047c11 */ /* 0x000fe2000f8608ff */
[----:B------:R-:W-:Y:S01]  /*27770*/  VIADD R15, R21, 0x40 ;  /* 0x00000040150f7836 */ /* 0x000fe20000000000 */
[----:B------:R-:W-:-:S02]  /*27780*/  ISETP.GE.AND P0, PT, R0, R13, PT ;  /* 0x0000000d0000720c */ /* 0x000fc40003f06270 */
[----:B------:R-:W-:Y:S02]  /*27790*/  LEA.HI.X R5, R2, UR5, R3, 0x1, P3 ;  /* 0x0000000502057c11 */ /* 0x000fe400098f0c03 */
[----:B------:R1:W2:Y:S01]  /*277a0*/  SHFL.IDX PT, R2, R4, RZ, 0x181f ;  /* 0x00181fff04027589 */ /* 0x0002a200000e0000 */
[----:B------:R-:W-:Y:S02]  /*277b0*/  SHF.R.S32.HI R6, RZ, 0x1f, R7 ;  /* 0x0000001fff067819 */ /* 0x000fe40000011407 */
[----:B------:R-:W-:Y:S01]  /*277c0*/  SHF.R.S32.HI R12, RZ, 0x1f, R15 ;  /* 0x0000001fff0c7819 */ /* 0x000fe2000001140f */
[----:B------:R1:W3:Y:S01]  /*277d0*/  SHFL.IDX PT, R0, R5, RZ, 0x181f ;  /* 0x00181fff05007589 */ /* 0x0002e200000e0000 */
[----:B------:R-:W-:Y:S05]  /*277e0*/  @P2 BRA `(.L_x_5958) ;  /* 0x0000000000342947 */ /* 0x000fea0003800000 */
[----:B------:R-:W-:Y:S02]  /*277f0*/  ULDC UR4, c[0x0][0xac8] ;  /* 0x0002b20000047ab9 */ /* 0x000fe40000000800 */
[----:B------:R-:W-:Y:S02]  /*27800*/  ISETP.GE.AND P4, PT, R21, UR4, PT ;  /* 0x0000000415007c0c */ /* 0x000fe4000bf86270 */
[----:B------:R-:W-:Y:S02]  /*27810*/  ISETP.GE.AND P3, PT, R15, UR4, PT ;  /* 0x000000040f007c0c */ /* 0x000fe4000bf66270 */
[----:B------:R-:W-:-:S09]  /*27820*/  ISETP.GE.AND P2, PT, R7, UR4, PT ;  /* 0x0000000407007c0c */ /* 0x000fd2000bf46270 */
[-C--:B--2---:R-:W-:Y:S02]  /*27830*/  @!P4 LEA R24, P6, R21, R2.reuse, 0x1 ;  /* 0x000000021518c211 */ /* 0x084fe400078c08ff */
[----:B------:R-:W-:Y:S02]  /*27840*/  @!P3 LEA R26, P5, R15, R2, 0x1 ;  /* 0x000000020f1ab211 */ /* 0x000fe400078a08ff */
[----:B---3--:R-:W-:Y:S02]  /*27850*/  @!P4 LEA.HI.X R25, R21, R0, R8, 0x1, P6 ;  /* 0x000000001519c211 */ /* 0x008fe400030f0c08 */
[----:B------:R-:W-:Y:S02]  /*27860*/  @!P2 LEA R2, P6, R7, R2, 0x1 ;  /* 0x000000020702a211 */ /* 0x000fe400078c08ff */
[-C--:B------:R-:W-:Y:S01]  /*27870*/  @!P3 LEA.HI.X R27, R15, R0.reuse, R12, 0x1, P5 ;  /* 0x000000000f1bb211 */ /* 0x080fe200028f0c0c */
[----:B------:R4:W-:Y:S01]  /*27880*/  @!P4 ST.E.128 desc[UR60][R24.64], RZ ;  /* 0x000000ff1800c985 */ /* 0x0009e2000c101d3c */
[----:B------:R-:W-:-:S03]  /*27890*/  @!P2 LEA.HI.X R3, R7, R0, R6, 0x1, P6 ;  /* 0x000000000703a211 */ /* 0x000fc600030f0c06 */
[----:B------:R4:W-:Y:S04]  /*278a0*/  @!P3 ST.E.128 desc[UR60][R26.64], RZ ;  /* 0x000000ff1a00b985 */ /* 0x0009e8000c101d3c */
[----:B------:R4:W-:Y:S02]  /*278b0*/  @!P2 ST.E.128 desc[UR60][R2.64], RZ ;  /* 0x000000ff0200a985 */ /* 0x0009e4000c101d3c */
.L_x_5958:
[----:B------:R-:W-:Y:S05]  /*278c0*/  BSYNC B1 ;  /* 0x0000000000017941 */ /* 0x000fea0003800000 */
.L_x_5957:
[----:B---3--:R3:W0:Y:S01]  /*278d0*/  SHFL.IDX PT, R0, R5, 0x1, 0x181f ;  /* 0x00381f0005007f89 */ /* 0x00862200000e0000 */
[----:B------:R-:W-:Y:S03]  /*278e0*/  BSSY B1, `(.L_x_5959) ;  /* 0x0000010000017945 */ /* 0x000fe60003800000 */
[----:B--2-4-:R3:W2:Y:S01]  /*278f0*/  SHFL.IDX PT, R2, R4, 0x1, 0x181f ;  /* 0x00381f0004027f89 */ /* 0x0146a200000e0000 */
[----:B------:R-:W-:Y:S05]  /*27900*/  @P0 BRA `(.L_x_5960) ;  /* 0x0000000000340947 */ /* 0x000fea0003800000 */
[----:B------:R-:W-:Y:S02]  /*27910*/  ULDC UR4, c[0x0][0xac8] ;  /* 0x0002b20000047ab9 */ /* 0x000fe40000000800 */
        /* <DEDUP_REMOVED lines=12> */
.L_x_5960:
[----:B------:R-:W-:Y:S05]  /*279e0*/  BSYNC B1 ;  /* 0x0000000000017941 */ /* 0x000fea0003800000 */
.L_x_5959:
[----:B0-----:R0:W0:Y:S01]  /*279f0*/  SHFL.IDX PT, R0, R5, 0x2, 0x181f ;  /* 0x00581f0005007f89 */ /* 0x00102200000e0000 */
[----:B------:R-:W-:Y:S03]  /*27a00*/  BSSY B1, `(.L_x_5961) ;  /* 0x0000010000017945 */ /* 0x000fe60003800000 */
[----:B--2-4-:R2:W4:Y:S01]  /*27a10*/  SHFL.IDX PT, R2, R4, 0x2, 0x181f ;  /* 0x00581f0004027f89 */ /* 0x01452200000e0000 */
        /* <DEDUP_REMOVED lines=14> */
.L_x_5962:
[----:B------:R-:W-:Y:S05]  /*27b00*/  BSYNC B1 ;  /* 0x0000000000017941 */ /* 0x000fea0003800000 */
.L_x_5961:
[----:B0-----:R-:W-:Y:S01]  /*27b10*/  VIADD R0, R226, 0x60 ;  /* 0x00000060e2007836 */ /* 0x001fe20000000000 */
[----:B-1-3--:R-:W0:Y:S04]  /*27b20*/  SHFL.IDX PT, R5, R5, 0x3, 0x181f ;  /* 0x00781f0005057f89 */ /* 0x00ae2800000e0000 */
[----:B------:R-:W-:Y:S01]  /*27b30*/  ISETP.GE.AND P0, PT, R0, R13, PT ;  /* 0x0000000d0000720c */ /* 0x000fe20003f06270 */
[----:B----4-:R1:W3:-:S12]  /*27b40*/  SHFL.IDX PT, R2, R4, 0x3, 0x181f ;  /* 0x00781f0004027f89 */ /* 0x0102d800000e0000 */
[----:B-1----:R-:W-:Y:S05]  /*27b50*/  @P0 BRA `(.L_x_5951) ;  /* 0x0000000000340947 */ /* 0x002fea0003800000 */
        /* <DEDUP_REMOVED lines=13> */
.L_x_5951:
[----:B------:R-:W-:Y:S05]  /*27c30*/  BSYNC B0 ;  /* 0x0000000000007941 */ /* 0x000fea0003800000 */
.L_x_5941:
[----:B------:R-:W-:Y:S02]  /*27c40*/  ULDC UR4, c[0x0][0xc3c] ;  /* 0x00030f0000047ab9 */ /* 0x000fe40000000800 */
[----:B-1----:R-:W-:-:S13]  /*27c50*/  ISETP.GE.AND P0, PT, R11, UR4, PT ;  /* 0x000000040b007c0c */ /* 0x002fda000bf06270 */
[----:B------:R-:W-:Y:S05]  /*27c60*/  @!P0 BRA `(.L_x_5963) ;  /* 0xfffffd9400908947 */ /* 0x000fea000383ffff */
[----:B------:R-:W-:Y:S05]  /*27c70*/  BRA `(.L_x_5732) ;  /* 0x00000090002c7947 */ /* 0x000fea0003800000 */
.L_x_5730:
        /* <DEDUP_REMOVED lines=20> */
.L_x_5964:
[----:B------:R-:W-:Y:S01]  /*27dc0*/  LOP3.LUT R0, R6, 0x1f, RZ, 0xc0, !PT ;  /* 0x0000001f06007812 */ /* 0x000fe200078ec0ff */
[----:B------:R-:W-:Y:S01]  /*27dd0*/  ULDC UR4, c[0x0][0xc3c] ;  /* 0x00030f0000047ab9 */ /* 0x000fe20000000800 */
[----:B------:R-:W-:Y:S01]  /*27de0*/  MOV R8, RZ ;  /* 0x000000ff00087202 */ /* 0x000fe20000000f00 */
        /* <DEDUP_REMOVED lines=32> */
[----:B------:R-:W0:Y:S02]  /*27ff0*/  SHFL.IDX PT, R3, R5, 0x1f, 0x1f ;  /* 0x03e01f0005037f89 */ /* 0x000e2400000e0000 */
[----:B0-----:R-:W-:-:S04]  /*28000*/  IMAD R9, R3, UR5, RZ ;  /* 0x0000000503097c24 */ /* 0x001fc8000f8e02ff */
[----:B------:R-:W-:Y:S01]  /*28010*/  IMAD.MOV.U32 R4, RZ, RZ, R9 ;  /* 0x000000ffff047224 */ /* 0x000fe200078e0009 */
[----:B-1----:R-:W-:-:S13]  /*28020*/  ISETP.GT.AND P6, PT, R9, UR6, PT ;  /* 0x0000000609007c0c */ /* 0x002fda000bfc4270 */
[----:B------:R-:W-:Y:S05]  /*28030*/  @P6 BRA `(.L_x_5966) ;  /* 0x0000000000a86947 */ /* 0x000fea0003800000 */
[----:B------:R-:W-:Y:S01]  /*28040*/  IMAD.MOV.U32 R9, RZ, RZ, R4 ;  /* 0x000000ffff097224 */ /* 0x000fe200078e0004 */
[----:B------:R-:W-:Y:S01]  /*28050*/  UMOV UR4, URZ ;  /* 0x0000003f00047c82 */ /* 0x000fe20008000000 */
[----:B------:R-:W-:-:S05]  /*28060*/  ULDC UR5, c[0x0][0xc38] ;  /* 0x00030e0000057ab9 */ /* 0x000fca0000000800 */
.L_x_5968:
        /* <DEDUP_REMOVED lines=8> */
[----:B------:R-:W-:-:S04]  /*280f0*/  MOV R7, RZ ;  /* 0x000000ff00077202 */ /* 0x000fc80000000f00 */
        /* <DEDUP_REMOVED lines=30> */
.L_x_5966:
        /* <DEDUP_REMOVED lines=12> */
.L_x_5969:
        /* <DEDUP_REMOVED lines=16> */
[----:B------:R-:W-:Y:S01]  /*284a0*/  IMAD R11, R2, R7, RZ ;  /* 0x00000007020b7224 */ /* 0x000fe200078e02ff */
[----:B------:R-:W-:-:S05]  /*284b0*/  MOV R2, RZ ;  /* 0x000000ff00027202 */ /* 0x000fca0000000f00 */
        /* <DEDUP_REMOVED lines=14> */
[----:B------:R-:W-:Y:S01]  /*285a0*/  IMAD R7, R2, R9, RZ ;  /* 0x0000000902077224 */ /* 0x000fe200078e02ff */
[----:B------:R-:W-:-:S07]  /*285b0*/  MOV R2, RZ ;  /* 0x000000ff00027202 */ /* 0x000fce0000000f00 */
        /* <DEDUP_REMOVED lines=23> */
[----:B------:R-:W-:Y:S01]  /*28730*/  IMAD.MOV R3, RZ, RZ, -R7 ;  /* 0x000000ffff037224 */ /* 0x000fe200078e0a07 */
[----:B------:R-:W-:-:S03]  /*28740*/  LEA R7, R8, R7, 0x18 ;  /* 0x0000000708077211 */ /* 0x000fc600078ec0ff */
[----:B------:R-:W-:-:S04]  /*28750*/  IMAD R8, R8, R3, R10 ;  /* 0x0000000308087224 */ /* 0x000fc800078e020a */
[----:B------:R-:W-:-:S05]  /*28760*/  IMAD R3, R8, 0x10000, R7 ;  /* 0x0001000008037824 */ /* 0x000fca00078e0207 */
[----:B------:R0:W-:Y:S01]  /*28770*/  STL [R1+0x8], R3 ;  /* 0x0000080301007387 */ /* 0x0001e20000100800 */
[----:B------:R-:W-:Y:S05]  /*28780*/  BRA `(.L_x_5971) ;  /* 0x0000000000f47947 */ /* 0x000fea0003800000 */
.L_x_5970:
        /* <DEDUP_REMOVED lines=31> */
[----:B------:R-:W-:Y:S01]  /*28980*/  IMAD R8, R8, R2, R5 ;  /* 0x0000000208087224 */ /* 0x000fe200078e0205 */
[----:B------:R-:W-:Y:S02]  /*28990*/  MOV R2, RZ ;  /* 0x000000ff00027202 */ /* 0x000fe40000000f00 */
        /* <DEDUP_REMOVED lines=24> */
[----:B------:R-:W-:Y:S01]  /*28b20*/  @!P1 LOP3.LUT R2, RZ, R7, RZ, 0x33, !PT ;  /* 0x00000007ff029212 */ /* 0x000fe200078e33ff */
[----:B------:R-:W-:-:S04]  /*28b30*/  IMAD.MOV R7, RZ, RZ, -R7 ;  /* 0x000000ffff077224 */ /* 0x000fc800078e0a07 */
[----:B------:R-:W-:-:S05]  /*28b40*/  IMAD R3, R2, R7, R9 ;  /* 0x0000000702037224 */ /* 0x000fca00078e0209 */
[----:B------:R1:W-:Y:S02]  /*28b50*/  STL [R1+0x8], R3 ;  /* 0x0000080301007387 */ /* 0x0003e40000100800 */
.L_x_5971:
[----:B01----:R-:W-:-:S05]  /*28b60*/  LOP3.LUT R3, RZ, R2, RZ, 0x33, !PT ;  /* 0x00000002ff037212 */ /* 0x003fca00078e33ff */
[----:B------:R-:W-:-:S05]  /*28b70*/  IMAD.IADD R2, R4, 0x1, R3 ;  /* 0x0000000104027824 */ /* 0x000fca00078e0203 */
[----:B------:R1:W-:Y:S01]  /*28b80*/  STL [R1+0x4], R2 ;  /* 0x0000040201007387 */ /* 0x0003e20000100800 */
[----:B------:R-:W-:Y:S05]  /*28b90*/  BRA `(.L_x_5972) ;  /* 0x0000000000107947 */ /* 0x000fea0003800000 */
.L_x_5967:
[----:B------:R-:W-:Y:S01]  /*28ba0*/  IMAD.U32 R2, RZ, RZ, UR6 ;  /* 0x00000006ff027e24 */ /* 0x000fe2000f8e00ff */
[----:B------:R0:W-:Y:S04]  /*28bb0*/  STL [R1+0x4], RZ ;  /* 0x000004ff01007387 */ /* 0x0001e80000100800 */
[----:B------:R0:W-:Y:S04]  /*28bc0*/  STL [R1+0x8], RZ ;  /* 0x000008ff01007387 */ /* 0x0001e80000100800 */
[----:B------:R0:W-:Y:S02]  /*28bd0*/  STL [R1], R2 ;  /* 0x0000000201007387 */ /* 0x0001e40000100800 */
.L_x_5972:
        /* <DEDUP_REMOVED lines=10> */
.L_x_5965:
[----:B--2---:R-:W2:Y:S01]  /*28c80*/  LDL R0, [R1+0xc] ;  /* 0x00000c0001007983 */ /* 0x004ea20000100800 */
[----:B------:R-:W-:Y:S01]  /*28c90*/  ULDC UR4, c[0x0][0xc3c] ;  /* 0x00030f0000047ab9 */ /* 0x000fe20000000800 */
[----:B------:R-:W-:Y:S02]  /*28ca0*/  MOV R19, RZ ;  /* 0x000000ff00137202 */ /* 0x000fe40000000f00 */
[----:B--2---:R-:W-:Y:S01]  /*28cb0*/  ISETP.GE.AND P0, PT, R0, UR4, PT ;  /* 0x0000000400007c0c */ /* 0x004fe2000bf06270 */
[----:B------:R-:W-:-:S05]  /*28cc0*/  IMAD.MOV.U32 R0, RZ, RZ, 0x1 ;  /* 0x00000001ff007424 */ /* 0x000fca00078e00ff */
[----:B------:R2:W-:Y:S04]  /*28cd0*/  STL [R1+0x18], R0 ;  /* 0x0000180001007387 */ /* 0x0005e80000100800 */
[----:B------:R2:W-:Y:S03]  /*28ce0*/  STL [R1+0x64], RZ ;  /* 0x000064ff01007387 */ /* 0x0005e60000100800 */
[----:B------:R-:W-:Y:S05]  /*28cf0*/  @P0 BRA `(.L_x_5973) ;  /* 0x0000007c00240947 */ /* 0x000fea0003800000 */
[----:B--2---:R-:W2:Y:S04]  /*28d00*/  LDL R0, [R1+0x78] ;  /* 0x0000780001007983 */ /* 0x004ea80000100800 */
[----:B------:R-:W3:Y:S01]  /*28d10*/  LDL.LU R4, [R1+0x10] ;  /* 0x0000100001047983 */ /* 0x000ee20000300800 */
[----:B------:R-:W4:Y:S01]  /*28d20*/  S2UR UR5, SR_CgaCtaId ;  /* 0x00000000000579c3 */ /* 0x000f220000008800 */
[----:B------:R-:W-:Y:S01]  /*28d30*/  LOP3.LUT R5, R6, 0x7f, RZ, 0xc0, !PT ;  /* 0x0000007f06057812 */ /* 0x000fe200078ec0ff */
[----:B------:R-:W-:Y:S01]  /*28d40*/  UMOV UR4, 0x400 ;  /* 0x0000040000047882 */ /* 0x000fe20000000000 */
[----:B------:R-:W-:Y:S01]  /*28d50*/  BSSY B8, `(.L_x_5973) ;  /* 0x00007c3000087945 */ /* 0x000fe20003800000 */
[----:B------:R-:W-:Y:S01]  /*28d60*/  IMAD.MOV.U32 R19, RZ, RZ, RZ ;  /* 0x000000ffff137224 */ /* 0x000fe200078e00ff */
[C---:B------:R-:W-:Y:S01]  /*28d70*/  ISETP.NE.AND P1, PT, R5.reuse, RZ, PT ;  /* 0x000000ff0500720c */ /* 0x040fe20003f25270 */
[----:B01----:R-:W-:Y:S01]  /*28d80*/  IMAD.SHL.U32 R2, R5, 0x8, RZ ;  /* 0x0000000805027824 */ /* 0x003fe200078e00ff */
[----:B------:R-:W-:Y:S01]  /*28d90*/  ULDC.64 UR36, c[0x0][0x198] ;  /* 0x0000660000247ab9 */ /* 0x000fe20000000a00 */
        /* <DEDUP_REMOVED lines=20> */
[----:B------:R-:W-:Y:S02]  /*28ee0*/  LOP3.LUT R5, R2, 0x70, R6, 0xf8, !PT ;  /* 0x0000007002057812 */ /* 0x000fe400078ef806 */
[----:B------:R-:W-:Y:S01]  /*28ef0*/  LEA R2, R3, R18, 0x1 ;  /* 0x0000001203027211 */ /* 0x000fe200078e08ff */
[----:B------:R-:W-:-:S04]  /*28f00*/  IMAD.MOV.U32 R3, RZ, RZ, 0x1 ;  /* 0x00000001ff037424 */ /* 0x000fc800078e00ff */
[----:B------:R-:W-:Y:S01]  /*28f10*/  @P0 LOP3.LUT R4, R4, 0x8, RZ, 0xfc, !PT ;  /* 0x0000000804040812 */ /* 0x000fe200078efcff */
[----:B------:R0:W-:Y:S04]  /*28f20*/  STL [R1+0x30], R2 ;  /* 0x0000300201007387 */ /* 0x0001e80000100800 */
        /* <DEDUP_REMOVED lines=8> */
.L_x_6127:
[----:B------:R-:W2:Y:S01]  /*28fb0*/  LDL R0, [R1+0xc] ;  /* 0x00000c0001007983 */ /* 0x000ea20000100800 */
[----:B-1----:R-:W2:Y:S01]  /*28fc0*/  LDC.64 R2, c[0x0][0xc88] ;  /* 0x00032200ff027b82 */ /* 0x002ea20000000a00 */
[----:B------:R-:W-:Y:S05]  /*28fd0*/  YIELD ;  /* 0x0000000000007946 */ /* 0x000fea0003800000 */
[----:B------:R-:W-:Y:S01]  /*28fe0*/  ULDC.64 UR4, c[0x0][0xa28] ;  /* 0x00028a0000047ab9 */ /* 0x000fe20000000a00 */
[----:B------:R-:W-:Y:S01]  /*28ff0*/  ULDC.64 UR10, c[0x0][0xa18] ;  /* 0x00028600000a7ab9 */ /* 0x000fe20000000a00 */
[----:B------:R-:W-:Y:S01]  /*29000*/  ISETP.NE.U32.AND P0, PT, RZ, UR4, PT ;  /* 0x00000004ff007c0c */ /* 0x000fe2000bf05070 */
[----:B------:R-:W-:Y:S01]  /*29010*/  ULDC.64 UR6, c[0x0][0xa08] ;  /* 0x0002820000067ab9 */ /* 0x000fe20000000a00 */
[----:B--2---:R-:W-:Y:S01]  /*29020*/  IMAD.WIDE R2, R0, 0x4, R2 ;  /* 0x0000000400027825 */ /* 0x004fe200078e0202 */
[----:B------:R-:W-:-:S04]  /*29030*/  ULDC.64 UR8, c[0x0][0xa10] ;  /* 0x0002840000087ab9 */ /* 0x000fc80000000a00 */
[----:B0-----:R-:W2:Y:S01]  /*29040*/  LDG.E R4, desc[UR60][R2.64] ;  /* 0x0000003c02047981 */ /* 0x001ea2000c1e1900 */
[----:B------:R-:W-:Y:S01]  /*29050*/  ISETP.NE.AND.EX P0, PT, RZ, UR5, PT, P0 ;  /* 0x00000005ff007c0c */ /* 0x000fe2000bf05300 */
[----:B------:R-:W-:Y:S01]  /*29060*/  IMAD.MOV.U32 R0, RZ, RZ, RZ ;  /* 0x000000ffff007224 */ /* 0x000fe200078e00ff */
[----:B------:R-:W-:-:S04]  /*29070*/  ISETP.NE.U32.AND P3, PT, RZ, UR10, PT ;  /* 0x0000000aff007c0c */ /* 0x000fc8000bf65070 */
[----:B------:R-:W-:Y:S01]  /*29080*/  ISETP.NE.AND.EX P3, PT, RZ, UR11, PT, P3 ;  /* 0x0000000bff007c0c */ /* 0x000fe2000bf65330 */
[----:B------:R-:W-:Y:S01]  /*29090*/  IMAD.MOV.U32 R12, RZ, RZ, RZ ;  /* 0x000000ffff0c7224 */ /* 0x000fe200078e00ff */
[----:B--2---:R-:W-:Y:S01]  /*290a0*/  SHF.R.S32.HI R5, RZ, 0x1f, R4 ;  /* 0x0000001fff057819 */ /* 0x004fe20000011404 */
[----:B------:R0:W-:Y:S04]  /*290b0*/  STL [R1+0x38], R4 ;  /* 0x0000380401007387 */ /* 0x0001e80000100800 */
[C---:B------:R-:W-:Y:S02]  /*290c0*/  @P0 LEA R2, P1, R4.reuse, UR4, 0x2 ;  /* 0x0000000404020c11 */ /* 0x040fe4000f8210ff */
[C---:B------:R-:W-:Y:S01]  /*290d0*/  SHF.L.U32 R15, R4.reuse, 0x2, RZ ;  /* 0x00000002040f7819 */ /* 0x040fe200000006ff */
[----:B------:R1:W-:Y:S01]  /*290e0*/  STL [R1+0x54], R5 ;  /* 0x0000540501007387 */ /* 0x0003e20000100800 */
[C-C-:B------:R-:W-:Y:S01]  /*290f0*/  @P0 LEA.HI.X R3, R4.reuse, UR5, R5.reuse, 0x2, P1 ;  /* 0x0000000504030c11 */ /* 0x140fe200088f1405 */
[----:B------:R-:W-:Y:S01]  /*29100*/  ULDC.64 UR4, c[0x0][0xa00] ;  /* 0x0002800000047ab9 */ /* 0x000fe20000000a00 */
[----:B------:R-:W-:-:S02]  /*29110*/  SHF.L.U64.HI R14, R4, 0x2, R5 ;  /* 0x00000002040e7819 */ /* 0x000fc40000010205 */
[C---:B------:R-:W-:Y:S01]  /*29120*/  @P3 IADD3 R8, P1, R15.reuse, UR10, RZ ;  /* 0x0000000a0f083c10 */ /* 0x040fe2000ff3e0ff */
[----:B------:R2:W5:Y:S01]  /*29130*/  @P0 LDG.E R0, desc[UR60][R2.64] ;  /* 0x0000003c02000981 */ /* 0x000562000c1e1900 */
[----:B------:R-:W-:Y:S02]  /*29140*/  ISETP.NE.U32.AND P2, PT, RZ, UR6, PT ;  /* 0x00000006ff007c0c */ /* 0x000fe4000bf45070 */
[----:B------:R-:W-:Y:S02]  /*29150*/  CS2R R10, SRZ ;  /* 0x00000000000a7805 */ /* 0x000fe4000001ff00 */
[C---:B------:R-:W-:Y:S01]  /*29160*/  @P3 IADD3.X R9, R14.reuse, UR11, RZ, P1, !PT ;  /* 0x0000000b0e093c10 */ /* 0x040fe20008ffe4ff */
[----:B------:R-:W-:Y:S01]  /*29170*/  STL [R1+0x28], R15 ;  /* 0x0000280f01007387 */ /* 0x000fe20000100800 */
[----:B------:R-:W-:Y:S02]  /*29180*/  IADD3 R6, P1, R15, UR6, RZ ;  /* 0x000000060f067c10 */ /* 0x000fe4000ff3e0ff */
[----:B------:R-:W-:Y:S01]  /*29190*/  ISETP.NE.AND.EX P2, PT, RZ, UR7, PT, P2 ;  /* 0x00000007ff007c0c */ /* 0x000fe2000bf45320 */
[----:B------:R-:W-:Y:S01]  /*291a0*/  STL [R1+0x3c], R14 ;  /* 0x00003c0e01007387 */ /* 0x000fe20000100800 */
[----:B------:R-:W-:-:S02]  /*291b0*/  IADD3.X R7, R14, UR7, RZ, P1, !PT ;  /* 0x000000070e077c10 */ /* 0x000fc40008ffe4ff */
[----:B------:R-:W-:Y:S02]  /*291c0*/  ISETP.NE.U32.AND P1, PT, RZ, UR4, PT ;  /* 0x00000004ff007c0c */ /* 0x000fe4000bf25070 */
[C---:B--2---:R-:W-:Y:S02]  /*291d0*/  IADD3 R2, P0, R15.reuse, UR4, RZ ;  /* 0x000000040f027c10 */ /* 0x044fe4000ff1e0ff */
[----:B------:R-:W-:Y:S02]  /*291e0*/  ISETP.NE.AND.EX P1, PT, RZ, UR5, PT, P1 ;  /* 0x00000005ff007c0c */ /* 0x000fe4000bf25310 */
[C---:B------:R-:W-:Y:S01]  /*291f0*/  IADD3.X R3, R14.reuse, UR5, RZ, P0, !PT ;  /* 0x000000050e037c10 */ /* 0x040fe200087fe4ff */
[----:B------:R-:W-:Y:S01]  /*29200*/  ULDC UR4, c[0x0][0x288] ;  /* 0x0000a20000047ab9 */ /* 0x000fe20000000800 */
[----:B0-----:R-:W-:Y:S01]  /*29210*/  IADD3 R4, P0, R15, UR8, RZ ;  /* 0x000000080f047c10 */ /* 0x001fe2000ff1e0ff */
[----:B------:R0:W5:Y:S03]  /*29220*/  @P2 LDG.E R11, desc[UR60][R6.64] ;  /* 0x0000003c060b2981 */ /* 0x000166000c1e1900 */
[----:B-1----:R-:W-:-:S02]  /*29230*/  IADD3.X R5, R14, UR9, RZ, P0, !PT ;  /* 0x000000090e057c10 */ /* 0x002fc400087fe4ff */
[----:B------:R-:W-:-:S03]  /*29240*/  ISETP.NE.U32.AND P0, PT, RZ, UR8, PT ;  /* 0x00000008ff007c0c */ /* 0x000fc6000bf05070 */
[----:B------:R-:W2:Y:S01]  /*29250*/  @P1 LDG.E R12, desc[UR60][R2.64] ;  /* 0x0000003c020c1981 */ /* 0x000ea2000c1e1900 */
[----:B------:R-:W-:-:S13]  /*29260*/  ISETP.NE.AND.EX P0, PT, RZ, UR9, PT, P0 ;  /* 0x00000009ff007c0c */ /* 0x000fda000bf05300 */
        /* <DEDUP_REMOVED lines=18> */
[----:B------:R-:W2:Y:S04]  /*29390*/  LDG.E R12, desc[UR60][R2.64] ;  /* 0x0000003c020c7981 */ /* 0x000ea8000c1e1900 */
[----:B------:R-:W2:Y:S02]  /*293a0*/  LDG.E R2, desc[UR60][R2.64+0x4] ;  /* 0x0000043c02027981 */ /* 0x000ea4000c1e1900 */
[----:B--2--5:R-:W-:-:S05]  /*293b0*/  IADD3 R13, -R12, R2, RZ ;  /* 0x000000020c0d7210 */ /* 0x024fca0007ffe1ff */
[----:B------:R0:W-:Y:S02]  /*293c0*/  STL [R1+0x50], R13 ;  /* 0x0000500d01007387 */ /* 0x0001e40000100800 */
.L_x_5974:
        /* <DEDUP_REMOVED lines=14> */
[----:B-1----:R-:W-:-:S04]  /*294b0*/  IADD3 R2, P1, R15, UR4, RZ ;  /* 0x000000040f027c10 */ /* 0x002fc8000ff3e0ff */
[----:B------:R-:W-:-:S05]  /*294c0*/  IADD3.X R3, R14, UR5, RZ, P1, !PT ;  /* 0x000000050e037c10 */ /* 0x000fca0008ffe4ff */
[----:B------:R2:W5:Y:S01]  /*294d0*/  LDG.E R8, desc[UR60][R2.64] ;  /* 0x0000003c02087981 */ /* 0x000562000c1e1900 */
[----:B------:R-:W-:Y:S05]  /*294e0*/  BRA `(.L_x_5976) ;  /* 0x0000000000107947 */ /* 0x000fea0003800000 */
.L_x_5975:
[----:B------:R-:W-:Y:S05]  /*294f0*/  @!P2 BRA `(.L_x_5976) ;  /* 0x00000000000ca947 */ /* 0x000fea0003800000 */
[----:B------:R-:W2:Y:S04]  /*29500*/  LDG.E R8, desc[UR60][R6.64] ;  /* 0x0000003c06087981 */ /* 0x000ea8000c1e1900 */
[----:B------:R-:W2:Y:S02]  /*29510*/  LDG.E R6, desc[UR60][R6.64+0x4] ;  /* 0x0000043c06067981 */ /* 0x000ea4000c1e1900 */
[----:B--2---:R-:W-:-:S07]  /*29520*/  IMAD.IADD R8, R6, 0x1, -R8 ;  /* 0x0000000106087824 */ /* 0x004fce00078e0a08 */
.L_x_5976:
[----:B-12---:R-:W2:Y:S01]  /*29530*/  @P0 LDG.E R2, desc[UR60][R4.64] ;  /* 0x0000003c04020981 */ /* 0x006ea2000c1e1900 */
[----:B------:R-:W1:Y:S03]  /*29540*/  LDC R3, c[0x0][0x448] ;  /* 0x00011200ff037b82 */ /* 0x000e660000000800 */
[----:B------:R-:W3:Y:S04]  /*29550*/  LDL R6, [R1+0x4] ;  /* 0x0000040001067983 */ /* 0x000ee80000100800 */
[----:B------:R4:W2:Y:S01]  /*29560*/  @P0 LDG.E R4, desc[UR60][R4.64+0x4] ;  /* 0x0000043c04040981 */ /* 0x0008a2000c1e1900 */
[----:B-1----:R-:W-:-:S13]  /*29570*/  ISETP.NE.AND P1, PT, R3, 0x1, PT ;  /* 0x000000010300780c */ /* 0x002fda0003f25270 */
[----:B------:R-:W1:Y:S08]  /*29580*/  @P1 LDC R3, c[0x0][0x44c] ;  /* 0x00011300ff031b82 */ /* 0x000e700000000800 */
[----:B----4-:R-:W4:Y:S01]  /*29590*/  @P1 LDC R5, c[0x0][0x450] ;  /* 0x00011400ff051b82 */ /* 0x010f220000000800 */
[----:B-----5:R-:W-:Y:S01]  /*295a0*/  IMAD.IADD R7, R8, 0x1, -R0 ;  /* 0x0000000108077824 */ /* 0x020fe200078e0a00 */
[----:B------:R-:W-:-:S05]  /*295b0*/  LOP3.LUT R11, R17, 0xff, RZ, 0xc0, !PT ;  /* 0x000000ff110b7812 */ /* 0x000fca00078ec0ff */
[----:B------:R0:W-:Y:S01]  /*295c0*/  STL [R1+0x60], R11 ;  /* 0x0000600b01007387 */ /* 0x0001e20000100800 */
[----:B------:R-:W-:Y:S01]  /*295d0*/  BSSY B0, `(.L_x_5977) ;  /* 0x0000034000007945 */ /* 0x000fe20003800000 */
[----:B------:R-:W-:Y:S01]  /*295e0*/  SHF.R.U32.HI R17, RZ, 0x10, R17 ;  /* 0x00000010ff117819 */ /* 0x000fe20000011611 */
[----:B--2---:R-:W-:Y:S02]  /*295f0*/  @P0 IMAD.IADD R9, R4, 0x1, -R2 ;  /* 0x0000000104090824 */ /* 0x004fe400078e0a02 */
[----:B---3--:R-:W-:-:S05]  /*29600*/  IMAD.SHL.U32 R2, R6, 0x80, RZ ;  /* 0x0000008006027824 */ /* 0x008fca00078e00ff */
[----:B------:R-:W-:-:S05]  /*29610*/  IADD3 R2, R2, 0x7f, RZ ;  /* 0x0000007f02027810 */ /* 0x000fca0007ffe0ff */
[----:B-1----:R-:W-:-:S04]  /*29620*/  @P1 IMAD.HI.U32 R0, R2, R3, RZ ;  /* 0x0000000302001227 */ /* 0x002fc800078e00ff */
[----:B------:R-:W-:Y:S01]  /*29630*/  IMAD.MOV.U32 R4, RZ, RZ, R2 ;  /* 0x000000ffff047224 */ /* 0x000fe200078e0002 */
[----:B----4-:R-:W-:Y:S01]  /*29640*/  @P1 SHF.R.U32.HI R4, RZ, R5, R0 ;  /* 0x00000005ff041219 */ /* 0x010fe20000011600 */
[----:B------:R-:W-:Y:S01]  /*29650*/  IMAD.IADD R0, R7, 0x1, R9 ;  /* 0x0000000107007824 */ /* 0x000fe200078e0209 */
[----:B------:R-:W-:-:S03]  /*29660*/  MOV R2, RZ ;  /* 0x000000ff00027202 */ /* 0x000fc60000000f00 */
[C---:B------:R-:W-:Y:S01]  /*29670*/  VIADD R3, R0.reuse, 0x6f ;  /* 0x0000006f00037836 */ /* 0x040fe20000000000 */
[----:B------:R-:W-:-:S03]  /*29680*/  IADD3 R21, R0, 0x70, -R13 ;  /* 0x0000007000157810 */ /* 0x000fc60007ffe80d */
[----:B------:R-:W-:-:S04]  /*29690*/  IMAD.HI R5, R3, -0x6db6db6d, R2 ;  /* 0x9249249303057827 */ /* 0x000fc800078e0202 */
[----:B------:R-:W-:-:S04]  /*296a0*/  IMAD.IADD R3, R21, 0x1, R4 ;  /* 0x0000000115037824 */ /* 0x000fc800078e0204 */
[----:B------:R-:W-:Y:S01]  /*296b0*/  IMAD.HI R2, R3, -0x6db6db6d, R2 ;  /* 0x9249249303027827 */ /* 0x000fe200078e0202 */
[----:B------:R-:W-:-:S04]  /*296c0*/  SHF.R.U32.HI R20, RZ, 0x1f, R5 ;  /* 0x0000001fff147819 */ /* 0x000fc80000011605 */
[----:B------:R-:W-:Y:S02]  /*296d0*/  SHF.R.U32.HI R6, RZ, 0x1f, R2 ;  /* 0x0000001fff067819 */ /* 0x000fe40000011602 */
[----:B------:R-:W-:Y:S02]  /*296e0*/  LEA.HI.SX32 R20, R5, R20, 0x1a ;  /* 0x0000001405147211 */ /* 0x000fe400078fd2ff */
[----:B------:R-:W-:-:S04]  /*296f0*/  LEA.HI.SX32 R6, R2, R6, 0x1a ;  /* 0x0000000602067211 */ /* 0x000fc800078fd2ff */
[----:B------:R-:W-:-:S04]  /*29700*/  VIMNMX R6, R20, R6, PT ;  /* 0x0000000614067248 */ /* 0x000fc80003fe0100 */
[----:B------:R-:W-:Y:S01]  /*29710*/  ISETP.GE.AND P1, PT, R6, 0x1, PT ;  /* 0x000000010600780c */ /* 0x000fe20003f26270 */
[----:B------:R-:W-:-:S12]  /*29720*/  IMAD.MOV.U32 R0, RZ, RZ, RZ ;  /* 0x000000ffff007224 */ /* 0x000fd800078e00ff */
        /* <DEDUP_REMOVED lines=11> */
[----:B------:R-:W-:Y:S01]  /*297e0*/  ISETP.GE.AND P1, PT, R4, RZ, PT ;  /* 0x000000ff0400720c */ /* 0x000fe20003f26270 */
[----:B-1----:R-:W-:-:S04]  /*297f0*/  IMAD.MOV R4, RZ, RZ, -R5 ;  /* 0x000000ffff047224 */ /* 0x002fc800078e0a05 */
[----:B------:R-:W-:Y:S01]  /*29800*/  IMAD R8, R4, R3, RZ ;  /* 0x0000000304087224 */ /* 0x000fe200078e02ff */
[----:B------:R-:W-:-:S05]  /*29810*/  MOV R4, RZ ;  /* 0x000000ff00047202 */ /* 0x000fca0000000f00 */
        /* <DEDUP_REMOVED lines=15> */
.L_x_5978:
[----:B------:R-:W-:Y:S05]  /*29910*/  BSYNC B0 ;  /* 0x0000000000007941 */ /* 0x000fea0003800000 */
.L_x_5977:
        /* <DEDUP_REMOVED lines=8> */
[----:B------:R-:W-:Y:S02]  /*299a0*/  ISETP.GT.AND P1, PT, R2, R0, PT ;  /* 0x000000000200720c */ /* 0x000fe40003f24270 */
[----:B------:R-:W-:-:S05]  /*299b0*/  SHF.R.U32.HI R4, RZ, 0x4, R0 ;  /* 0x00000004ff047819 */ /* 0x000fca0000011600 */
[----:B------:R-:W-:-:S04]  /*299c0*/  IMAD.WIDE.U32 R4, R4, 0x24924925, RZ ;  /* 0x2492492504047825 */ /* 0x000fc800078e00ff */
[----:B------:R-:W-:Y:S02]  /*299d0*/  IMAD.MOV.U32 R9, RZ, RZ, R5 ;  /* 0x000000ffff097224 */ /* 0x000fe400078e0005 */
[----:B------:R-:W-:Y:S02]  /*299e0*/  @P1 VIADD R3, R2, 0x6f ;  /* 0x0000006f02031836 */ /* 0x000fe40000000000 */
[----:B------:R-:W-:Y:S01]  /*299f0*/  @P1 IMAD.MOV.U32 R2, RZ, RZ, RZ ;  /* 0x000000ffff021224 */ /* 0x000fe200078e00ff */
[----:B------:R-:W-:-:S03]  /*29a00*/  MOV R7, R9 ;  /* 0x0000000900077202 */ /* 0x000fc60000000f00 */
        /* <DEDUP_REMOVED lines=12> */
.L_x_6170:
[----:B-1----:R-:W-:Y:S02]  /*29ad0*/  ISETP.NE.AND P0, PT, R14, RZ, PT ;  /* 0x000000ff0e00720c */ /* 0x002fe40003f05270 */
[----:B------:R-:W-:-:S11]  /*29ae0*/  PLOP3.LUT P2, PT, PT, PT, PT, 0x8, 0x0 ;  /* 0x000000000000781c */ /* 0x000fd60003f4e170 */
[----:B------:R-:W-:Y:S05]  /*29af0*/  @P0 BRA `(.L_x_5982) ;  /* 0x00000000000c0947 */ /* 0x000fea0003800000 */
[----:B------:R-:W-:-:S03]  /*29b00*/  UMOV UR4, 0xffffffff ;  /* 0xffffffff00047882 */ /* 0x000fc60000000000 */
[----:B------:R-:W-:Y:S05]  /*29b10*/  BRA.DIV UR4, `(.L_x_5983) ;  /* 0x0000007e04807947 */ /* 0x000fea000b800000 */
[----:B------:R-:W-:-:S13]  /*29b20*/  ELECT P2, URZ, PT ;  /* 0x00000000003f782f */ /* 0x000fda0003840000 */
.L_x_5982:
        /* <DEDUP_REMOVED lines=9> */
.L_x_6173:
[----:B------:R-:W-:Y:S05]  /*29bc0*/  BSYNC B1 ;  /* 0x0000000000017941 */ /* 0x000fea0003800000 */
.L_x_5984:
        /* <DEDUP_REMOVED lines=12> */
.L_x_6174:
[----:B------:R-:W-:Y:S05]  /*29c90*/  BSYNC B2 ;  /* 0x0000000000027941 */ /* 0x000fea0003800000 */
.L_x_5988:
        /* <DEDUP_REMOVED lines=8> */
.L_x_5991:
[----:B------:R-:W-:Y:S05]  /*29d20*/  BSYNC B2 ;  /* 0x0000000000027941 */ /* 0x000fea0003800000 */
.L_x_5990:
        /* <DEDUP_REMOVED lines=8> */
[----:B------:R-:W-:Y:S01]  /*29db0*/  UIADD3.X UR5, URZ, UR37, URZ, UP0, !UPT ;  /* 0x000000253f057290 */ /* 0x000fe200087fe43f */
[----:B------:R-:W-:Y:S01]  /*29dc0*/  UMOV UR7, 0x12f00000 ;  /* 0x12f0000000077882 */ /* 0x000fe20000000000 */
[----:B--2---:R-:W-:-:S02]  /*29dd0*/  IMAD R6, R2, 0xa800, R18 ;  /* 0x0000a80002067824 */ /* 0x004fc400078e0212 */
[----:B------:R-:W-:Y:S02]  /*29de0*/  VIADD R2, R5, 0x36890 ;  /* 0x0003689005027836 */ /* 0x000fe40000000000 */
[----:B------:R-:W-:-:S07]  /*29df0*/  VIADD R4, R6, 0x21400 ;  /* 0x0002140006047836 */ /* 0x000fce0000000000 */
.L_x_5992:
        /* <DEDUP_REMOVED lines=16> */
.L_x_5993:
        /* <DEDUP_REMOVED lines=16> */
.L_x_5994:
        /* <DEDUP_REMOVED lines=13> */
.L_x_6175:
[----:B------:R-:W-:Y:S05]  /*2a0d0*/  BSYNC B2 ;  /* 0x0000000000027941 */ /* 0x000fea0003800000 */
.L_x_5995:
[----:B------:R-:W-:Y:S01]  /*2a0e0*/  BSSY B2, `(.L_x_5997) ;  /* 0x000000a000027945 */ /* 0x000fe20003800000 */
[----:B------:R-:W-:Y:S02]  /*2a0f0*/  IMAD.MOV.U32 R12, RZ, RZ, 0x0 ;  /* 0x00000000ff0c7424 */ /* 0x000fe400078e00ff */
[----:B------:R-:W-:Y:S01]  /*2a100*/  IMAD.MOV.U32 R13, RZ, RZ, 0x12f00000 ;  /* 0x12f00000ff0d7424 */ /* 0x000fe200078e00ff */
[----:B------:R-:W-:Y:S06]  /*2a110*/  @P4 BRA `(.L_x_5998) ;  /* 0x0000000000184947 */ /* 0x000fec0003800000 */
[----:B------:R-:W2:Y:S02]  /*2a120*/  LDL R2, [R1+0x10] ;  /* 0x0000100001027983 */ /* 0x000ea40000100800 */
[----:B--2---:R-:W-:Y:S02]  /*2a130*/  LOP3.LUT P0, RZ, R2, 0x1, RZ, 0xc0, !PT ;  /* 0x0000000102ff7812 */ /* 0x004fe4000780c0ff */
[----:B------:R-:W-:-:S04]  /*2a140*/  MOV R2, 0xa800 ;  /* 0x0000a80000027802 */ /* 0x000fc80000000f00 */
[----:B------:R2:W-:Y:S07]  /*2a150*/  SYNCS.ARRIVE.TRANS64 RZ, [R5+URZ+0x368b0], R2 ;  /* 0x0368b00205ff79a7 */ /* 0x0005ee000800003f */
[----:B------:R-:W-:Y:S05]  /*2a160*/  @!P0 BRA `(.L_x_5998) ;  /* 0x0000000000048947 */ /* 0x000fea0003800000 */
[----:B------:R-:W-:Y:S01]  /*2a170*/  BPT.TRAP 0x1 ;  /* 0x000000040000795c */ /* 0x000fe20000300000 */
.L_x_5998:
[----:B------:R-:W-:Y:S05]  /*2a180*/  BSYNC B2 ;  /* 0x0000000000027941 */ /* 0x000fea0003800000 */
.L_x_5997:
        /* <DEDUP_REMOVED lines=8> */
.L_x_5999:
        /* <DEDUP_REMOVED lines=15> */
.L_x_6000:
        /* <DEDUP_REMOVED lines=15> */
.L_x_6001:
        /* <DEDUP_REMOVED lines=10> */
.L_x_5987:
[----:B------:R-:W-:Y:S05]  /*2a490*/  BSYNC B1 ;  /* 0x0000000000017941 */ /* 0x000fea0003800000 */
.L_x_5986:
[----:B0-----:R-:W2:Y:S04]  /*2a4a0*/  LDL.LU R2, [R1+0x20] ;  /* 0x0000200001027983 */ /* 0x001ea80000300800 */
[----:B------:R-:W3:Y:S01]  /*2a4b0*/  LDL.LU R4, [R1+0x24] ;  /* 0x0000240001047983 */ /* 0x000ee20000300800 */
[----:B------:R-:W-:Y:S01]  /*2a4c0*/  VIADD R7, R7, 0xfffffffe ;  /* 0xfffffffe07077836 */ /* 0x000fe20000000000 */
[----:B------:R-:W-:Y:S02]  /*2a4d0*/  PLOP3.LUT P5, PT, PT, PT, PT, 0x8, 0x0 ;  /* 0x000000000000781c */ /* 0x000fe40003fae170 */
[----:B--2---:R-:W-:-:S04]  /*2a4e0*/  IADD3 R2, R2, 0x1, RZ ;  /* 0x0000000102027810 */ /* 0x004fc80007ffe0ff */
        /* <DEDUP_REMOVED lines=8> */
.L_x_6018:
        /* <DEDUP_REMOVED lines=8> */
[----:B------:R-:W-:Y:S01]  /*2a5f0*/  ISETP.NE.AND P1, PT, R2, RZ, PT ;  /* 0x000000ff0200720c */ /* 0x000fe20003f25270 */
[----:B--2---:R-:W-:Y:S01]  /*2a600*/  IMAD R6, R4, 0x8, R18 ;  /* 0x0000000804067824 */ /* 0x004fe200078e0212 */
[----:B---3--:R-:W-:-:S04]  /*2a610*/  SHF.L.U32 R5, R3, 0x1f, RZ ;  /* 0x0000001f03057819 */ /* 0x008fc800000006ff */
[----:B------:R-:W0:Y:S02]  /*2a620*/  SYNCS.PHASECHK.TRANS64.TRYWAIT P0, [R6+URZ+0x368a0], R5 ;  /* 0x0368a005060075a7 */ /* 0x000e24000800017f */
[----:B0-----:R-:W-:Y:S05]  /*2a630*/  @!P0 BRA `(.L_x_6005) ;  /* 0x0000007400188947 */ /* 0x001fea0003800000 */
.L_x_6176:
[----:B------:R-:W-:Y:S05]  /*2a640*/  BSYNC B2 ;  /* 0x0000000000027941 */ /* 0x000fea0003800000 */
.L_x_6004:
        /* <DEDUP_REMOVED lines=8> */
.L_x_6007:
[----:B------:R-:W-:Y:S05]  /*2a6d0*/  BSYNC B2 ;  /* 0x0000000000027941 */ /* 0x000fea0003800000 */
.L_x_6006:
        /* <DEDUP_REMOVED lines=12> */
.L_x_6008:
        /* <DEDUP_REMOVED lines=16> */
.L_x_6009:
        /* <DEDUP_REMOVED lines=16> */
.L_x_6010:
        /* <DEDUP_REMOVED lines=13> */
.L_x_6177:
[----:B------:R-:W-:Y:S05]  /*2aa70*/  BSYNC B2 ;  /* 0x0000000000027941 */ /* 0x000fea0003800000 */
.L_x_6011:
        /* <DEDUP_REMOVED lines=10> */
.L_x_6014:
[----:B------:R-:W-:Y:S05]  /*2ab20*/  BSYNC B2 ;  /* 0x0000000000027941 */ /* 0x000fea0003800000 */
.L_x_6013:
        /* <DEDUP_REMOVED lines=8> */
.L_x_6015:
        /* <DEDUP_REMOVED lines=15> */
.L_x_6016:
        /* <DEDUP_REMOVED lines=15> */
.L_x_6017:
        /* <DEDUP_REMOVED lines=10> */
.L_x_6003:
[----:B------:R-:W-:Y:S05]  /*2ae30*/  BSYNC B1 ;  /* 0x0000000000017941 */ /* 0x000fea0003800000 */
.L_x_6002:
        /* <DEDUP_REMOVED lines=12> */
.L_x_5980:
[----:B------:R-:W-:Y:S05]  /*2af00*/  BSYNC B0 ;  /* 0x0000000000007941 */ /* 0x000fea0003800000 */
.L_x_5979:
        /* <DEDUP_REMOVED lines=12> */
[----:B-1----:R-:W-:Y:S01]  /*2afd0*/  @P0 SHF.R.U32.HI R0, RZ, R3, R2 ;  /* 0x00000003ff000219 */ /* 0x002fe20000011602 */
[----:B------:R-:W-:-:S03]  /*2afe0*/  IMAD.MOV.U32 R2, RZ, RZ, RZ ;  /* 0x000000ffff027224 */ /* 0x000fc600078e00ff */
[----:B------:R-:W-:-:S05]  /*2aff0*/  IADD3 R3, R21, R0, RZ ;  /* 0x0000000015037210 */ /* 0x000fca0007ffe0ff */
[----:B------:R-:W-:-:S05]  /*2b000*/  IMAD.HI R2, R3, -0x6db6db6d, R2 ;  /* 0x9249249303027827 */ /* 0x000fca00078e0202 */
        /* <DEDUP_REMOVED lines=16> */
[-C--:B------:R-:W-:Y:S02]  /*2b110*/  IABS R2, R17.reuse ;  /* 0x0000001100027213 */ /* 0x080fe40000000000 */
[----:B------:R-:W-:Y:S02]  /*2b120*/  IADD3 R4, R17, -0x1, R7 ;  /* 0xffffffff11047810 */ /* 0x000fe40007ffe007 */
        /* <DEDUP_REMOVED lines=16> */
.L_x_6020:
[----:B------:R-:W-:Y:S05]  /*2b230*/  BSYNC B0 ;  /* 0x0000000000007941 */ /* 0x000fea0003800000 */
.L_x_6019:
        /* <DEDUP_REMOVED lines=27> */
.L_x_6022:
        /* <DEDUP_REMOVED lines=12> */
[----:B------:R-:W-:Y:S01]  /*2b4b0*/  MOV R13, RZ ;  /* 0x000000ff000d7202 */ /* 0x000fe20000000f00 */
[----:B------:R-:W-:Y:S02]  /*2b4c0*/  IMAD.U32 R6, RZ, RZ, UR8 ;  /* 0x00000008ff067e24 */ /* 0x000fe4000f8e00ff */
[----:B------:R-:W-:-:S02]  /*2b4d0*/  IMAD.U32 R10, RZ, RZ, UR4 ;  /* 0x00000004ff0a7e24 */ /* 0x000fc4000f8e00ff */
[----:B------:R-:W-:Y:S02]  /*2b4e0*/  IMAD.U32 R11, RZ, RZ, UR5 ;  /* 0x00000005ff0b7e24 */ /* 0x000fe4000f8e00ff */
[----:B------:R-:W-:Y:S02]  /*2b4f0*/  IMAD.MOV.U32 R8, RZ, RZ, 0x70 ;  /* 0x00000070ff087424 */ /* 0x000fe400078e00ff */
[----:B------:R-:W-:-:S07]  /*2b500*/  IMAD.MOV.U32 R12, RZ, RZ, 0x1 ;  /* 0x00000001ff0c7424 */ /* 0x000fce00078e00ff */
[----:B------:R-:W-:-:S07]  /*2b510*/  LEPC R20, `(.L_x_6025) ;  /* 0x000000001014794e */ /* 0x000fce0000000000 */
[----:B0-----:R-:W-:Y:S05]  /*2b520*/  CALL.ABS.NOINC R2 ;  /* 0x0000000002007343 */ /* 0x001fea0003c00000 */
.L_x_6025:
[----:B------:R-:W-:Y:S05]  /*2b530*/  BSYNC B6 ;  /* 0x0000000000067941 */ /* 0x000fea0003800000 */
.L_x_6024:
        /* <DEDUP_REMOVED lines=20> */
.L_x_6028:
        /* <DEDUP_REMOVED lines=15> */
.L_x_6027:
[----:B------:R-:W-:Y:S05]  /*2b770*/  BSYNC B6 ;  /* 0x0000000000067941 */ /* 0x000fea0003800000 */
.L_x_6026:
        /* <DEDUP_REMOVED lines=25> */
.L_x_6180:
        /* <DEDUP_REMOVED lines=11> */
.L_x_6183:
        /* <DEDUP_REMOVED lines=24> */
.L_x_6032:
[----:B-1----:R-:W2:Y:S01]  /*2bb40*/  LDL R2, [R1+0x18] ;  /* 0x0000180001027983 */ /* 0x002ea20000100800 */
[----:B0-----:R-:W-:Y:S01]  /*2bb50*/  IMAD R0, R19, 0x8, R18 ;  /* 0x0000000813007824 */ /* 0x001fe200078e0212 */
[----:B--2---:R-:W-:-:S04]  /*2bb60*/  SHF.L.U32 R2, R2, 0x1f, RZ ;  /* 0x0000001f02027819 */ /* 0x004fc800000006ff */
[----:B------:R-:W0:Y:S02]  /*2bb70*/  SYNCS.PHASECHK.TRANS64.TRYWAIT P0, [R0+URZ+0x36840], R2 ;  /* 0x03684002000075a7 */ /* 0x000e24000800017f */
[----:B0-----:R-:W-:Y:S05]  /*2bb80*/  @!P0 BRA `(.L_x_6033) ;  /* 0x0000006000408947 */ /* 0x001fea0003800000 */
.L_x_6184:
        /* <DEDUP_REMOVED lines=10> */
.L_x_6034:
        /* <DEDUP_REMOVED lines=34> */
.L_x_6030:
        /* <DEDUP_REMOVED lines=40> */
.L_x_6036:
[----:B------:R-:W-:Y:S05]  /*2c0d0*/  BSYNC B6 ;  /* 0x0000000000067941 */ /* 0x000fea0003800000 */
.L_x_6035:
        /* <DEDUP_REMOVED lines=15> */
[----:B------:R-:W-:Y:S02]  /*2c1d0*/  LOP3.LUT R8, R8, 0x38, RZ, 0xc0, !PT ;  /* 0x0000003808087812 */ /* 0x000fe400078ec0ff */
[----:B------:R-:W-:Y:S01]  /*2c1e0*/  LOP3.LUT R9, R9, 0x80, RZ, 0xfc, !PT ;  /* 0x0000008009097812 */ /* 0x000fe200078efcff */
[----:B---3--:R-:W-:Y:S02]  /*2c1f0*/  IMAD.MOV.U32 R3, RZ, RZ, R4 ;  /* 0x000000ffff037224 */ /* 0x008fe400078e0004 */
[----:B------:R-:W1:Y:S01]  /*2c200*/  S2R R4, SR_TID.X ;  /* 0x0000000000047919 */ /* 0x000e620000002100 */
[----:B------:R-:W-:-:S04]  /*2c210*/  IMAD.WIDE.U32 R2, R16, UR4, R2 ;  /* 0x0000000410027c25 */ /* 0x000fc8000f8e0002 */
[----:B------:R-:W-:Y:S01]  /*2c220*/  IMAD R3, R16, UR5, R3 ;  /* 0x0000000510037c24 */ /* 0x000fe2000f8e0203 */
[----:B------:R-:W-:Y:S02]  /*2c230*/  ULDC.64 UR4, c[0x0][0x2e0] ;  /* 0x0000b80000047ab9 */ /* 0x000fe40000000a00 */
[----:B--2---:R-:W-:Y:S02]  /*2c240*/  IMAD R0, R0, UR4, RZ ;  /* 0x0000000400007c24 */ /* 0x004fe4000f8e02ff */
[----:B----4-:R-:W-:-:S04]  /*2c250*/  IMAD.WIDE.U32 R2, R5, UR4, R2 ;  /* 0x0000000405027c25 */ /* 0x010fc8000f8e0002 */
[----:B------:R-:W-:Y:S01]  /*2c260*/  IMAD R0, R5, UR5, R0 ;  /* 0x0000000505007c24 */ /* 0x000fe2000f8e0200 */
[----:B------:R-:W-:-:S04]  /*2c270*/  ULDC.64 UR4, c[0x0][0x2d0] ;  /* 0x0000b40000047ab9 */ /* 0x000fc80000000a00 */
[----:B------:R-:W-:Y:S02]  /*2c280*/  IADD3 R3, R3, R0, RZ ;  /* 0x0000000003037210 */ /* 0x000fe40007ffe0ff */
        /* <DEDUP_REMOVED lines=36> */
[----:B------:R-:W-:-:S05]  /*2c4d0*/  SHF.R.U32.HI R11, RZ, 0x3, R11 ;  /* 0x00000003ff0b7819 */ /* 0x000fca000001160b */
[----:B------:R-:W-:-:S04]  /*2c4e0*/  IMAD R0, R10, 0x80, R11 ;  /* 0x000000800a007824 */ /* 0x000fc800078e020b */
[----:B------:R-:W-:Y:S02]  /*2c4f0*/  VIADD R5, R0, 0x10 ;  /* 0x0000001000057836 */ /* 0x000fe40000000000 */
[----:B--2---:R-:W-:Y:S02]  /*2c500*/  IMAD R2, R6, R7, RZ ;  /* 0x0000000706027224 */ /* 0x004fe400078e02ff */
[----:B------:R-:W0:Y:S04]  /*2c510*/  SHFL.IDX PT, R7, R4, RZ, 0x181f ;  /* 0x00181fff04077589 */ /* 0x000e2800000e0000 */
[----:B------:R-:W1:Y:S01]  /*2c520*/  SHFL.IDX PT, R6, R3, RZ, 0x181f ;  /* 0x00181fff03067589 */ /* 0x000e6200000e0000 */
[----:B------:R-:W-:-:S13]  /*2c530*/  ISETP.GE.AND P2, PT, R0, R2, PT ;  /* 0x000000020000720c */ /* 0x000fda0003f46270 */
[----:B0-----:R-:W-:-:S04]  /*2c540*/  @!P2 LEA R7, P4, R8, R7, 0x1 ;  /* 0x000000070807a211 */ /* 0x001fc800078808ff */
[----:B-1----:R-:W-:-:S04]  /*2c550*/  @!P2 IADD3.X R6, RZ, R6, RZ, P4, !PT ;  /* 0x00000006ff06a210 */ /* 0x002fc800027fe4ff */
        /* <DEDUP_REMOVED lines=13> */
[----:B------:R-:W-:Y:S01]  /*2c630*/  @!P2 IMAD.MOV.U32 R6, RZ, RZ, R5 ;  /* 0x000000ffff06a224 */ /* 0x000fe200078e0005 */
[----:B------:R-:W-:-:S04]  /*2c640*/  IADD3 R5, R0, 0x20, RZ ;  /* 0x0000002000057810 */ /* 0x000fc80007ffe0ff */
        /* <DEDUP_REMOVED lines=41> */
[----:B------:R-:W-:Y:S01]  /*2c8e0*/  @!P2 IMAD.MOV.U32 R7, RZ, RZ, R6 ;  /* 0x000000ffff07a224 */ /* 0x000fe200078e0006 */
[----:B------:R-:W-:Y:S01]  /*2c8f0*/  @!P2 MOV R6, R5 ;  /* 0x000000050006a202 */ /* 0x000fe20000000f00 */
[----:B------:R-:W-:-:S04]  /*2c900*/  VIADD R5, R0, 0x60 ;  /* 0x0000006000057836 */ /* 0x000fc80000000000 */
        /* <DEDUP_REMOVED lines=10> */
[----:B------:R1:W2:Y:S04]  /*2c9b0*/  SHFL.IDX PT, R5, R3, 0x7, 0x181f ;  /* 0x00f81f0003057f89 */ /* 0x0002a800000e0000 */
[----:B------:R1:W-:Y:S04]  /*2c9c0*/  @!P2 LDGSTS.E.BYPASS.LTC128B.128 [R9+0x18400], desc[UR60][R6.64], !P3 ;  /* 0x184000000609afae */ /* 0x0003e8000d901d7c */
[----:B------:R1:W-:Y:S04]  /*2c9d0*/  @!P2 LDGSTS.E.BYPASS.LTC128B.128 [R9+0x1c400], desc[UR60][R6.64+0x80], !P0 ;  /* 0x1c4000800609afae */ /* 0x0003e8000c101d7c */
[----:B------:R1:W-:Y:S04]  /*2c9e0*/  @!P2 LDGSTS.E.BYPASS.LTC128B.128 [R9+0x20400], desc[UR60][R6.64+0x100], !P1 ;  /* 0x204001000609afae */ /* 0x0003e8000c901d7c */
[----:B------:R1:W3:Y:S02]  /*2c9f0*/  SHFL.IDX PT, R3, R4, 0x7, 0x181f ;  /* 0x00f81f0004037f89 */ /* 0x0002e400000e0000 */
.L_x_6201:
[----:B------:R-:W-:Y:S01]  /*2ca00*/  IADD3 R0, R0, 0x70, RZ ;  /* 0x0000007000007810 */ /* 0x000fe20007ffe0ff */
[----:B------:R-:W-:Y:S03]  /*2ca10*/  BSSY B0, `(.L_x_6038) ;  /* 0x000000c000007945 */ /* 0x000fe60003800000 */
[----:B------:R-:W-:-:S13]  /*2ca20*/  ISETP.GE.AND P2, PT, R0, R2, PT ;  /* 0x000000020000720c */ /* 0x000fda0003f46270 */
[----:B------:R-:W-:Y:S05]  /*2ca30*/  @P2 BRA `(.L_x_6039) ;  /* 0x0000000000242947 */ /* 0x000fea0003800000 */
[----:B-1----:R-:W4:Y:S01]  /*2ca40*/  LDL R4, [R1+0x30] ;  /* 0x0000300001047983 */ /* 0x002f220000100800 */
[----:B---3--:R-:W-:-:S05]  /*2ca50*/  LEA R2, P2, R8, R3, 0x1 ;  /* 0x0000000308027211 */ /* 0x008fca00078408ff */
[----:B--2---:R-:W-:-:S05]  /*2ca60*/  IMAD.X R3, RZ, RZ, R5, P2 ;  /* 0x000000ffff037224 */ /* 0x004fca00010e0605 */
[----:B------:R-:W-:Y:S01]  /*2ca70*/  @!PT LDS RZ, [RZ] ;  /* 0x00000000fffff984 */ /* 0x000fe20000000800 */
[----:B------:R-:W-:Y:S01]  /*2ca80*/  @!PT LDS RZ, [RZ] ;  /* 0x00000000fffff984 */ /* 0x000fe20000000800 */
[----:B------:R-:W-:Y:S01]  /*2ca90*/  @!PT LDS RZ, [RZ] ;  /* 0x00000000fffff984 */ /* 0x000fe20000000800 */
[----:B----4-:R4:W-:Y:S04]  /*2caa0*/  LDGSTS.E.BYPASS.LTC128B.128 [R4+0x18c00], desc[UR60][R2.64], !P3 ;  /* 0x18c0000002047fae */ /* 0x0109e8000d901d7c */
[----:B------:R4:W-:Y:S04]  /*2cab0*/  LDGSTS.E.BYPASS.LTC128B.128 [R4+0x1cc00], desc[UR60][R2.64+0x80], !P0 ;  /* 0x1cc0008002047fae */ /* 0x0009e8000c101d7c */
[----:B------:R4:W-:Y:S02]  /*2cac0*/  LDGSTS.E.BYPASS.LTC128B.128 [R4+0x20c00], desc[UR60][R2.64+0x100], !P1 ;  /* 0x20c0010002047fae */ /* 0x0009e4000c901d7c */
.L_x_6039:
[----:B------:R-:W-:Y:S05]  /*2cad0*/  BSYNC B0 ;  /* 0x0000000000007941 */ /* 0x000fea0003800000 */
.L_x_6038:
[----:B------:R-:W-:Y:S01]  /*2cae0*/  NOP ;  /* 0x0000000000007918 */ /* 0x000fe20000000000 */
[----:B------:R-:W-:-:S13]  /*2caf0*/  PLOP3.LUT P0, PT, PT, PT, PT, 0x80, 0x0 ;  /* 0x000000000000781c */ /* 0x000fda0003f0f070 */
.L_x_6040:
        /* <DEDUP_REMOVED lines=18> */
.L_x_6202:
[----:B------:R-:W-:Y:S05]  /*2cc20*/  BSYNC B0 ;  /* 0x0000000000007941 */ /* 0x000fea0003800000 */
.L_x_6041:
[----:B------:R-:W4:Y:S04]  /*2cc30*/  LDL R2, [R1+0x48] ;  /* 0x0000480001027983 */ /* 0x000f280000100800 */
[----:B-1-3--:R-:W3:Y:S01]  /*2cc40*/  LDL R3, [R1+0x34] ;  /* 0x0000340001037983 */ /* 0x00aee20000100800 */
[----:B------:R-:W-:Y:S01]  /*2cc50*/  BSSY B0, `(.L_x_6043) ;  /* 0x0000249000007945 */ /* 0x000fe20003800000 */
[----:B----4-:R-:W-:-:S05]  /*2cc60*/  VIADD R0, R2, 0xfffffffe ;  /* 0xfffffffe02007836 */ /* 0x010fca0000000000 */
[----:B---3--:R-:W-:-:S13]  /*2cc70*/  ISETP.GE.AND P0, PT, R0, R3, PT ;  /* 0x000000030000720c */ /* 0x008fda0003f06270 */
[----:B------:R-:W-:Y:S05]  /*2cc80*/  @!P0 BRA `(.L_x_6044) ;  /* 0x0000002400148947 */ /* 0x000fea0003800000 */
[----:B------:R-:W3:Y:S04]  /*2cc90*/  LDL.LU R2, [R1+0x60] ;  /* 0x0000600001027983 */ /* 0x000ee80000300800 */
[----:B--2---:R-:W2:Y:S04]  /*2cca0*/  LDL.LU R5, [R1+0x44] ;  /* 0x0000440001057983 */ /* 0x004ea80000300800 */
[----:B------:R-:W0:Y:S01]  /*2ccb0*/  LDL.LU R4, [R1+0x40] ;  /* 0x0000400001047983 */ /* 0x000e220000300800 */
[----:B------:R-:W-:Y:S01]  /*2ccc0*/  BSSY B2, `(.L_x_6045) ;  /* 0x00000c7000027945 */ /* 0x000fe20003800000 */
[----:B---3--:R-:W-:-:S05]  /*2ccd0*/  IADD3 R2, R2, 0x1, RZ ;  /* 0x0000000102027810 */ /* 0x008fca0007ffe0ff */
[----:B--2---:R-:W-:-:S05]  /*2cce0*/  IMAD R2, R2, R5, RZ ;  /* 0x0000000502027224 */ /* 0x004fca00078e02ff */
[----:B0-----:R-:W-:Y:S02]  /*2ccf0*/  VIMNMX R6, R4, R2, PT ;  /* 0x0000000204067248 */ /* 0x001fe40003fe0100 */
        /* <DEDUP_REMOVED lines=41> */
.L_x_6049:
[----:B------:R-:W-:Y:S01]  /*2cf90*/  IMAD R3, R8, 0x8, R18 ;  /* 0x0000000808037824 */ /* 0x000fe200078e0212 */
[----:B------:R-:W-:Y:S01]  /*2cfa0*/  SHF.L.U32 R2, R10, 0x1f, RZ ;  /* 0x0000001f0a027819 */ /* 0x000fe200000006ff */
[----:B------:R-:W-:Y:S03]  /*2cfb0*/  BSSY B3, `(.L_x_6050) ;  /* 0x0000003000037945 */ /* 0x000fe60003800000 */
[----:B------:R-:W1:Y:S02]  /*2cfc0*/  SYNCS.PHASECHK.TRANS64.TRYWAIT P0, [R3+URZ+0x36840], R2 ;  /* 0x03684002030075a7 */ /* 0x000e64000800017f */
[----:B-1----:R-:W-:Y:S05]  /*2cfd0*/  @!P0 BRA `(.L_x_6051) ;  /* 0x0000005800388947 */ /* 0x002fea0003800000 */
.L_x_6203:
[----:B------:R-:W-:Y:S05]  /*2cfe0*/  BSYNC B3 ;  /* 0x0000000000037941 */ /* 0x000fea0003800000 */
.L_x_6050:
        /* <DEDUP_REMOVED lines=11> */
.L_x_6053:
[----:B------:R-:W-:Y:S05]  /*2d0a0*/  BSYNC B3 ;  /* 0x0000000000037941 */ /* 0x000fea0003800000 */
.L_x_6052:
        /* <DEDUP_REMOVED lines=12> */
.L_x_6054:
        /* <DEDUP_REMOVED lines=16> */
.L_x_6055:
        /* <DEDUP_REMOVED lines=16> */
.L_x_6056:
        /* <DEDUP_REMOVED lines=16> */
.L_x_6204:
[----:B------:R-:W-:Y:S05]  /*2d470*/  BSYNC B3 ;  /* 0x0000000000037941 */ /* 0x000fea0003800000 */
.L_x_6057:
        /* <DEDUP_REMOVED lines=10> */
.L_x_6059:
[----:B------:R-:W2:Y:S01]  /*2d520*/  LDL R3, [R1+0x10] ;  /* 0x0000100001037983 */ /* 0x000ea20000100800 */
[----:B------:R-:W-:Y:S01]  /*2d530*/  BSSY B3, `(.L_x_6060) ;  /* 0x0000004000037945 */ /* 0x000fe20003800000 */
[----:B--2---:R-:W-:-:S13]  /*2d540*/  LOP3.LUT P0, RZ, R3, 0x8, RZ, 0xc0, !PT ;  /* 0x0000000803ff7812 */ /* 0x004fda000780c0ff */
[----:B------:R-:W-:Y:S05]  /*2d550*/  @P0 BRA `(.L_x_6061) ;  /* 0x0000000000040947 */ /* 0x000fea0003800000 */
[----:B------:R-:W-:Y:S01]  /*2d560*/  BPT.TRAP 0x1 ;  /* 0x000000040000795c */ /* 0x000fe20000300000 */
.L_x_6061:
[----:B------:R-:W-:Y:S05]  /*2d570*/  BSYNC B3 ;  /* 0x0000000000037941 */ /* 0x000fea0003800000 */
.L_x_6060:
        /* <DEDUP_REMOVED lines=12> */
.L_x_6062:
        /* <DEDUP_REMOVED lines=15> */
.L_x_6063:
        /* <DEDUP_REMOVED lines=15> */
.L_x_6064:
        /* <DEDUP_REMOVED lines=12> */
.L_x_6048:
[----:B------:R-:W-:Y:S05]  /*2d8e0*/  BSYNC B1 ;  /* 0x0000000000017941 */ /* 0x000fea0003800000 */
.L_x_6047:
[----:B0-----:R-:W2:Y:S01]  /*2d8f0*/  LDL.LU R0, [R1+0x48] ;  /* 0x0000480001007983 */ /* 0x001ea20000300800 */
[----:B------:R-:W-:-:S03]  /*2d900*/  MOV R19, R8 ;  /* 0x0000000800137202 */ /* 0x000fc60000000f00 */
[----:B------:R0:W-:Y:S02]  /*2d910*/  STL [R1+0x18], R10 ;  /* 0x0000180a01007387 */ /* 0x0001e40000100800 */
[----:B0-2---:R-:W-:-:S07]  /*2d920*/  VIADD R0, R0, 0xfffffffd ;  /* 0xfffffffd00007836 */ /* 0x005fce0000000000 */
.L_x_6046:
[----:B------:R-:W-:Y:S05]  /*2d930*/  BSYNC B2 ;  /* 0x0000000000027941 */ /* 0x000fea0003800000 */
.L_x_6045:
[----:B------:R-:W-:Y:S01]  /*2d940*/  VIADD R9, R9, 0xfffffffe ;  /* 0xfffffffe09097836 */ /* 0x000fe20000000000 */
[----:B------:R-:W-:-:S04]  /*2d950*/  LOP3.LUT R6, RZ, R6, RZ, 0x33, !PT ;  /* 0x00000006ff067212 */ /* 0x000fc800078e33ff */
[----:B------:R-:W-:-:S13]  /*2d960*/  ISETP.NE.AND P0, PT, R9, R6, PT ;  /* 0x000000060900720c */ /* 0x000fda0003f05270 */
[----:B------:R-:W-:Y:S05]  /*2d970*/  @!P0 BRA `(.L_x_6044) ;  /* 0x0000001400d88947 */ /* 0x000fea0003800000 */
[----:B------:R-:W-:-:S07]  /*2d980*/  IMAD.MOV.U32 R9, RZ, RZ, R17 ;  /* 0x000000ffff097224 */ /* 0x000fce00078e0011 */
.L_x_6101:
        /* <DEDUP_REMOVED lines=35> */
.L_x_6067:
[----:B------:R-:W-:Y:S01]  /*2dbc0*/  IMAD R3, R4, 0x8, R18 ;  /* 0x0000000804037824 */ /* 0x000fe200078e0212 */
[----:B------:R-:W-:Y:S01]  /*2dbd0*/  SHF.L.U32 R2, R5, 0x1f, RZ ;  /* 0x0000001f05027819 */ /* 0x000fe200000006ff */
[----:B------:R-:W-:Y:S03]  /*2dbe0*/  BSSY B2, `(.L_x_6068) ;  /* 0x0000003000027945 */ /* 0x000fe60003800000 */
[----:B------:R-:W1:Y:S02]  /*2dbf0*/  SYNCS.PHASECHK.TRANS64.TRYWAIT P0, [R3+URZ+0x36840], R2 ;  /* 0x03684002030075a7 */ /* 0x000e64000800017f */
[----:B-1----:R-:W-:Y:S05]  /*2dc00*/  @!P0 BRA `(.L_x_6069) ;  /* 0x0000004c00548947 */ /* 0x002fea0003800000 */
.L_x_6205:
[----:B------:R-:W-:Y:S05]  /*2dc10*/  BSYNC B2 ;  /* 0x0000000000027941 */ /* 0x000fea0003800000 */
.L_x_6068:
        /* <DEDUP_REMOVED lines=11> */
.L_x_6071:
[----:B------:R-:W-:Y:S05]  /*2dcd0*/  BSYNC B2 ;  /* 0x0000000000027941 */ /* 0x000fea0003800000 */
.L_x_6070:
[----:B-1----:R-:W2:Y:S01]  /*2dce0*/  LDL R2, [R1+0x1c] ;  /* 0x00001c0001027983 */ /* 0x002ea20000100800 */
        /* <DEDUP_REMOVED lines=11> */
.L_x_6072:
        /* <DEDUP_REMOVED lines=16> */
.L_x_6073:
        /* <DEDUP_REMOVED lines=16> */
.L_x_6074:
        /* <DEDUP_REMOVED lines=16> */
.L_x_6206:
[----:B------:R-:W-:Y:S05]  /*2e0a0*/  BSYNC B2 ;  /* 0x0000000000027941 */ /* 0x000fea0003800000 */
.L_x_6075:
        /* <DEDUP_REMOVED lines=10> */
.L_x_6077:
[----:B------:R-:W2:Y:S01]  /*2e150*/  LDL R3, [R1+0x10] ;  /* 0x0000100001037983 */ /* 0x000ea20000100800 */
[----:B------:R-:W-:Y:S01]  /*2e160*/  BSSY B2, `(.L_x_6078) ;  /* 0x0000004000027945 */ /* 0x000fe20003800000 */
[----:B--2---:R-:W-:-:S13]  /*2e170*/  LOP3.LUT P0, RZ, R3, 0x8, RZ, 0xc0, !PT ;  /* 0x0000000803ff7812 */ /* 0x004fda000780c0ff */
[----:B------:R-:W-:Y:S05]  /*2e180*/  @P0 BRA `(.L_x_6079) ;  /* 0x0000000000040947 */ /* 0x000fea0003800000 */
[----:B------:R-:W-:Y:S01]  /*2e190*/  BPT.TRAP 0x1 ;  /* 0x000000040000795c */ /* 0x000fe20000300000 */
.L_x_6079:
[----:B------:R-:W-:Y:S05]  /*2e1a0*/  BSYNC B2 ;  /* 0x0000000000027941 */ /* 0x000fea0003800000 */
.L_x_6078:
        /* <DEDUP_REMOVED lines=12> */
.L_x_6080:
        /* <DEDUP_REMOVED lines=15> */
.L_x_6081:
        /* <DEDUP_REMOVED lines=15> */
.L_x_6082:
        /* <DEDUP_REMOVED lines=12> */
.L_x_6066:
[----:B------:R-:W-:Y:S05]  /*2e510*/  BSYNC B1 ;  /* 0x0000000000017941 */ /* 0x000fea0003800000 */
.L_x_6065:
[----:B------:R-:W2:Y:S01]  /*2e520*/  LDL R2, [R1+0x10] ;  /* 0x0000100001027983 */ /* 0x000ea20000100800 */
[----:B------:R-:W-:Y:S01]  /*2e530*/  VIADD R19, R4, 0x1 ;  /* 0x0000000104137836 */ /* 0x000fe20000000000 */
[----:B------:R-:W-:Y:S01]  /*2e540*/  BSSY B1, `(.L_x_6083) ;  /* 0x00000b5000017945 */ /* 0x000fe20003800000 */
[----:B0-----:R-:W-:-:S03]  /*2e550*/  IADD3 R6, R0, -0x1, RZ ;  /* 0xffffffff00067810 */ /* 0x001fc60007ffe0ff */
        /* <DEDUP_REMOVED lines=31> */
.L_x_6085:
[----:B------:R-:W-:Y:S01]  /*2e750*/  LEA R3, R19, R18, 0x3 ;  /* 0x0000001213037211 */ /* 0x000fe200078e18ff */
[----:B------:R-:W-:Y:S01]  /*2e760*/  BSSY B2, `(.L_x_6086) ;  /* 0x0000004000027945 */ /* 0x000fe20003800000 */
[----:B------:R-:W-:-:S04]  /*2e770*/  SHF.L.U32 R2, R10, 0x1f, RZ ;  /* 0x0000001f0a027819 */ /* 0x000fc800000006ff */
[----:B------:R-:W2:Y:S02]  /*2e780*/  SYNCS.PHASECHK.TRANS64.TRYWAIT P0, [R3+URZ+0x36840], R2 ;  /* 0x03684002030075a7 */ /* 0x000ea4000800017f */
[----:B--2---:R-:W-:Y:S05]  /*2e790*/  @!P0 BRA `(.L_x_6087) ;  /* 0x0000004000988947 */ /* 0x004fea0003800000 */
.L_x_6207:
[----:B------:R-:W-:Y:S05]  /*2e7a0*/  BSYNC B2 ;  /* 0x0000000000027941 */ /* 0x000fea0003800000 */
.L_x_6086:
        /* <DEDUP_REMOVED lines=11> */
.L_x_6089:
[----:B------:R-:W-:Y:S05]  /*2e860*/  BSYNC B2 ;  /* 0x0000000000027941 */ /* 0x000fea0003800000 */
.L_x_6088:
        /* <DEDUP_REMOVED lines=12> */
.L_x_6090:
        /* <DEDUP_REMOVED lines=16> */
.L_x_6091:
        /* <DEDUP_REMOVED lines=16> */
.L_x_6092:
        /* <DEDUP_REMOVED lines=15> */
.L_x_6208:
[----:B------:R-:W-:Y:S05]  /*2ec20*/  BSYNC B2 ;  /* 0x0000000000027941 */ /* 0x000fea0003800000 */
.L_x_6093:
        /* <DEDUP_REMOVED lines=10> */
.L_x_6095:
[----:B------:R-:W2:Y:S01]  /*2ecd0*/  LDL R3, [R1+0x10] ;  /* 0x0000100001037983 */ /* 0x000ea20000100800 */
[----:B------:R-:W-:Y:S01]  /*2ece0*/  BSSY B2, `(.L_x_6096) ;  /* 0x0000004000027945 */ /* 0x000fe20003800000 */
[----:B--2---:R-:W-:-:S13]  /*2ecf0*/  LOP3.LUT P0, RZ, R3, 0x8, RZ, 0xc0, !PT ;  /* 0x0000000803ff7812 */ /* 0x004fda000780c0ff */
[----:B------:R-:W-:Y:S05]  /*2ed00*/  @P0 BRA `(.L_x_6097) ;  /* 0x0000000000040947 */ /* 0x000fea0003800000 */
[----:B------:R-:W-:Y:S01]  /*2ed10*/  BPT.TRAP 0x1 ;  /* 0x000000040000795c */ /* 0x000fe20000300000 */
.L_x_6097:
[----:B------:R-:W-:Y:S05]  /*2ed20*/  BSYNC B2 ;  /* 0x0000000000027941 */ /* 0x000fea0003800000 */
.L_x_6096:
        /* <DEDUP_REMOVED lines=12> */
.L_x_6098:
        /* <DEDUP_REMOVED lines=15> */
.L_x_6099:
        /* <DEDUP_REMOVED lines=15> */
.L_x_6100:
        /* <DEDUP_REMOVED lines=12> */
.L_x_6084:
[----:B------:R-:W-:Y:S05]  /*2f090*/  BSYNC B1 ;  /* 0x0000000000017941 */ /* 0x000fea0003800000 */
.L_x_6083:
[----:B------:R-:W2:Y:S01]  /*2f0a0*/  LDL R2, [R1+0x34] ;  /* 0x0000340001027983 */ /* 0x000ea20000100800 */
[----:B------:R-:W-:Y:S01]  /*2f0b0*/  VIADD R0, R0, 0xfffffffe ;  /* 0xfffffffe00007836 */ /* 0x000fe20000000000 */
[----:B--2---:R-:W-:-:S13]  /*2f0c0*/  ISETP.GT.AND P0, PT, R6, R2, PT ;  /* 0x000000020600720c */ /* 0x004fda0003f04270 */
[----:B------:R-:W-:Y:S05]  /*2f0d0*/  @P0 BRA `(.L_x_6101) ;  /* 0xffffffe8002c0947 */ /* 0x000fea000383ffff */
.L_x_6044:
[----:B------:R-:W-:Y:S05]  /*2f0e0*/  BSYNC B0 ;  /* 0x0000000000007941 */ /* 0x000fea0003800000 */
.L_x_6043:
[----:B------:R-:W3:Y:S01]  /*2f0f0*/  S2R R2, SR_TID.X ;  /* 0x0000000000027919 */ /* 0x000ee20000002100 */
[----:B------:R-:W-:Y:S01]  /*2f100*/  BSSY B0, `(.L_x_6102) ;  /* 0x0000011000007945 */ /* 0x000fe20003800000 */
[----:B---3--:R-:W-:-:S04]  /*2f110*/  LOP3.LUT R2, R2, 0x7f, RZ, 0xc0, !PT ;  /* 0x0000007f02027812 */ /* 0x008fc800078ec0ff */
[----:B------:R-:W-:-:S13]  /*2f120*/  ISETP.NE.AND P0, PT, R2, RZ, PT ;  /* 0x000000ff0200720c */ /* 0x000fda0003f05270 */
[----:B------:R-:W-:Y:S05]  /*2f130*/  @P0 BRA `(.L_x_6103) ;  /* 0x0000000000340947 */ /* 0x000fea0003800000 */
[----:B------:R-:W3:Y:S01]  /*2f140*/  S2R R2, SR_LANEID ;  /* 0x0000000000027919 */ /* 0x000ee20000000000 */
[----:B------:R-:W-:Y:S01]  /*2f150*/  VOTEU.ANY UR4, UPT, PT ;  /* 0x0000000000047886 */ /* 0x000fe200038e0100 */
[----:B--2---:R-:W2:Y:S01]  /*2f160*/  LDC.64 R4, c[0x0][0xc60] ;  /* 0x00031800ff047b82 */ /* 0x004ea20000000a00 */
[----:B------:R-:W3:Y:S02]  /*2f170*/  FLO.U32 R0, UR4 ;  /* 0x0000000400007d00 */ /* 0x000ee400080e0000 */
[----:B---3--:R-:W-:-:S06]  /*2f180*/  ISETP.EQ.U32.AND P0, PT, R0, R2, PT ;  /* 0x000000020000720c */ /* 0x008fcc0003f02070 */
[----:B------:R-:W2:Y:S07]  /*2f190*/  POPC R2, UR4 ;  /* 0x0000000400027d09 */ /* 0x000eae0008000000 */
[----:B--2---:R-:W2:Y:S04]  /*2f1a0*/  @P0 ATOMG.E.ADD.STRONG.GPU PT, R2, desc[UR60][R4.64], R2 ;  /* 0x00000002040209a8 */ /* 0x004ea800081ee1fc */
[----:B--2---:R2:W3:Y:S02]  /*2f1b0*/  SHFL.IDX PT, R2, R2, R0, 0x1f ;  /* 0x00001f0002027589 */ /* 0x0044e400000e0000 */
[----:B--2---:R-:W2:Y:S02]  /*2f1c0*/  S2R R0, SR_LTMASK ;  /* 0x0000000000007919 */ /* 0x004ea40000003900 */
[----:B--2---:R-:W-:-:S06]  /*2f1d0*/  LOP3.LUT R0, R0, UR4, RZ, 0xc0, !PT ;  /* 0x0000000400007c12 */ /* 0x004fcc000f8ec0ff */
[----:B------:R-:W3:Y:S02]  /*2f1e0*/  POPC R0, R0 ;  /* 0x0000000000007309 */ /* 0x000ee40000000000 */
[----:B---3--:R-:W-:-:S05]  /*2f1f0*/  IADD3 R0, R2, UR39, R0 ;  /* 0x0000002702007c10 */ /* 0x008fca000fffe000 */
[----:B------:R3:W-:Y:S02]  /*2f200*/  STL [R1], R0 ;  /* 0x0000000001007387 */ /* 0x0007e40000100800 */
.L_x_6103:
[----:B------:R-:W-:Y:S05]  /*2f210*/  BSYNC B0 ;  /* 0x0000000000007941 */ /* 0x000fea0003800000 */
.L_x_6102:
[----:B---3--:R-:W3:Y:S01]  /*2f220*/  LDL R0, [R1+0x10] ;  /* 0x0000100001007983 */ /* 0x008ee20000100800 */
[----:B------:R-:W-:Y:S01]  /*2f230*/  BSSY B0, `(.L_x_6104) ;  /* 0x000004e000007945 */ /* 0x000fe20003800000 */
[----:B---3--:R-:W-:-:S13]  /*2f240*/  LOP3.LUT P0, RZ, R0, 0x4, RZ, 0xc0, !PT ;  /* 0x0000000400ff7812 */ /* 0x008fda000780c0ff */
[----:B------:R-:W-:Y:S05]  /*2f250*/  @!P0 BRA `(.L_x_6105) ;  /* 0x00000004002c8947 */ /* 0x000fea0003800000 */
[----:B------:R-:W3:Y:S01]  /*2f260*/  LDL R2, [R1+0x18] ;  /* 0x0000180001027983 */ /* 0x000ee20000100800 */
[----:B------:R-:W-:Y:S01]  /*2f270*/  IMAD R0, R19, 0x8, R18 ;  /* 0x0000000813007824 */ /* 0x000fe200078e0212 */
[----:B------:R-:W-:Y:S01]  /*2f280*/  BSSY B1, `(.L_x_6106) ;  /* 0x0000004000017945 */ /* 0x000fe20003800000 */
[----:B---3--:R-:W-:-:S04]  /*2f290*/  SHF.L.U32 R2, R2, 0x1f, RZ ;  /* 0x0000001f02027819 */ /* 0x008fc800000006ff */
[----:B------:R-:W3:Y:S02]  /*2f2a0*/  SYNCS.PHASECHK.TRANS64.TRYWAIT P0, [R0+URZ+0x36860], R2 ;  /* 0x03686002000075a7 */ /* 0x000ee4000800017f */
[----:B---3--:R-:W-:Y:S05]  /*2f2b0*/  @!P0 BRA `(.L_x_6107) ;  /* 0x0000003400f88947 */ /* 0x008fea0003800000 */
.L_x_6209:
[----:B------:R-:W-:Y:S05]  /*2f2c0*/  BSYNC B1 ;  /* 0x0000000000017941 */ /* 0x000fea0003800000 */
.L_x_6106:
[----:B------:R-:W4:Y:S01]  /*2f2d0*/  S2R R3, SR_TID.X ;  /* 0x0000000000037919 */ /* 0x000f220000002100 */
[----:B------:R-:W-:-:S04]  /*2f2e0*/  UPRMT UR4, UR38, 0x9910, URZ ;  /* 0x0000991026047896 */ /* 0x000fc8000800003f */
[----:B------:R-:W-:Y:S01]  /*2f2f0*/  UISETP.NE.AND UP0, UPT, UR4, 0x2, UPT ;  /* 0x000000020400788c */ /* 0x000fe2000bf05270 */
[----:B----4-:R-:W-:-:S04]  /*2f300*/  LOP3.LUT R3, R3, 0x7f, RZ, 0xc0, !PT ;  /* 0x0000007f03037812 */ /* 0x010fc800078ec0ff */
[----:B------:R-:W-:-:S13]  /*2f310*/  ISETP.NE.AND P0, PT, R3, RZ, PT ;  /* 0x000000ff0300720c */ /* 0x000fda0003f05270 */
[----:B---3--:R-:W-:-:S04]  /*2f320*/  @!P0 IMAD.MOV.U32 R2, RZ, RZ, 0xa800 ;  /* 0x0000a800ff028424 */ /* 0x008fc800078e00ff */
[----:B------:R3:W-:Y:S01]  /*2f330*/  @!P0 SYNCS.ARRIVE.TRANS64 RZ, [R0+URZ+0x36850], R2 ;  /* 0x0368500200ff89a7 */ /* 0x0007e2000800003f */
[----:B------:R-:W-:-:S13]  /*2f340*/  PLOP3.LUT P0, PT, PT, PT, UP0, 0x80, 0x0 ;  /* 0x000000000000781c */ /* 0x000fda0003f0f008 */
[----:B---3--:R-:W-:Y:S05]  /*2f350*/  @P0 BRA `(.L_x_6108) ;  /* 0x0000000000040947 */ /* 0x008fea0003800000 */
[----:B------:R-:W-:Y:S01]  /*2f360*/  BPT.TRAP 0x1 ;  /* 0x000000040000795c */ /* 0x000fe20000300000 */
.L_x_6108:
[----:B------:R-:W3:Y:S01]  /*2f370*/  LDL R2, [R1+0x10] ;  /* 0x0000100001027983 */ /* 0x000ee20000100800 */
[----:B------:R-:W-:Y:S01]  /*2f380*/  BSSY B1, `(.L_x_6109) ;  /* 0x0000004000017945 */ /* 0x000fe20003800000 */
[----:B---3--:R-:W-:-:S13]  /*2f390*/  LOP3.LUT P0, RZ, R2, 0x8, RZ, 0xc0, !PT ;  /* 0x0000000802ff7812 */ /* 0x008fda000780c0ff */
[----:B------:R-:W-:Y:S05]  /*2f3a0*/  @P0 BRA `(.L_x_6110) ;  /* 0x0000000000040947 */ /* 0x000fea0003800000 */
[----:B------:R-:W-:Y:S01]  /*2f3b0*/  BPT.TRAP 0x1 ;  /* 0x000000040000795c */ /* 0x000fe20000300000 */
.L_x_6110:
[----:B------:R-:W-:Y:S05]  /*2f3c0*/  BSYNC B1 ;  /* 0x0000000000017941 */ /* 0x000fea0003800000 */
.L_x_6109:
[----:B------:R-:W3:Y:S04]  /*2f3d0*/  LDL.LU R3, [R1+0x1c] ;  /* 0x00001c0001037983 */ /* 0x000ee80000300800 */
[----:B------:R-:W3:Y:S01]  /*2f3e0*/  LDL.LU R2, [R1+0x8] ;  /* 0x0000080001027983 */ /* 0x000ee20000300800 */
        /* <DEDUP_REMOVED lines=8> */
[----:B------:R-:W-:-:S05]  /*2f470*/  IMAD R2, R19, 0xa800, R18 ;  /* 0x0000a80013027824 */ /* 0x000fca00078e0212 */
[----:B------:R-:W-:-:S07]  /*2f480*/  IADD3 R4, R2, 0x400, RZ ;  /* 0x0000040002047810 */ /* 0x000fce0007ffe0ff */
.L_x_6111:
        /* <DEDUP_REMOVED lines=10> */
[----:B------:R-:W-:Y:S01]  /*2f530*/  PLOP3.LUT P0, PT, PT, PT, PT, 0x80, 0x0 ;  /* 0x000000000000781c */ /* 0x000fe20003f0f070 */
[----:B------:R-:W-:Y:S01]  /*2f540*/  VIADD R4, R2, 0x3c00 ;  /* 0x00003c0002047836 */ /* 0x000fe20000000000 */
[----:B------:R-:W-:Y:S01]  /*2f550*/  UMOV UR6, 0x0 ;  /* 0x0000000000067882 */ /* 0x000fe20000000000 */
[----:B------:R-:W-:Y:S01]  /*2f560*/  UMOV UR7, 0x14f00000 ;  /* 0x14f0000000077882 */ /* 0x000fe20000000000 */
[----:B------:R-:W-:-:S09]  /*2f570*/  UMOV UR10, 0x40 ;  /* 0x00000040000a7882 */ /* 0x000fd20000000000 */
.L_x_6112:
        /* <DEDUP_REMOVED lines=15> */
.L_x_6113:
        /* <DEDUP_REMOVED lines=10> */
.L_x_6105:
[----:B------:R-:W-:Y:S05]  /*2f710*/  BSYNC B0 ;  /* 0x0000000000007941 */ /* 0x000fea0003800000 */
.L_x_6104:
[----:B------:R-:W3:Y:S01]  /*2f720*/  LDL.LU R4, [R1+0x18] ;  /* 0x0000180001047983 */ /* 0x000ee20000300800 */
[----:B------:R-:W-:-:S05]  /*2f730*/  VIADD R19, R19, 0x1 ;  /* 0x0000000113137836 */ /* 0x000fca0000000000 */
[----:B------:R-:W-:-:S04]  /*2f740*/  ISETP.NE.AND P0, PT, R19, 0x2, PT ;  /* 0x000000021300780c */ /* 0x000fc80003f05270 */
[----:B------:R-:W-:Y:S02]  /*2f750*/  SEL R0, RZ, 0x1, P0 ;  /* 0x00000001ff007807 */ /* 0x000fe40000000000 */
[----:B------:R-:W-:Y:S02]  /*2f760*/  SEL R19, R19, RZ, P0 ;  /* 0x000000ff13137207 */ /* 0x000fe40000000000 */
[----:B---3--:R-:W-:-:S05]  /*2f770*/  LOP3.LUT R4, R4, R0, RZ, 0x3c, !PT ;  /* 0x0000000004047212 */ /* 0x008fca00078e3cff */
[----:B------:R3:W-:Y:S02]  /*2f780*/  STL [R1+0x18], R4 ;  /* 0x0000180401007387 */ /* 0x0007e40000100800 */
.L_x_6023:
[----:B------:R-:W-:Y:S05]  /*2f790*/  BSYNC B7 ;  /* 0x0000000000077941 */ /* 0x000fea0003800000 */
.L_x_6021:
[----:B0-----:R-:W4:Y:S02]  /*2f7a0*/  LDL R10, [R1+0x10] ;  /* 0x00001000010a7983 */ /* 0x001f240000100800 */
[----:B----4-:R-:W-:-:S13]  /*2f7b0*/  LOP3.LUT P0, RZ, R10, 0x10, RZ, 0xc0, !PT ;  /* 0x000000100aff7812 */ /* 0x010fda000780c0ff */
[----:B------:R-:W-:Y:S05]  /*2f7c0*/  @!P0 BRA `(.L_x_6114) ;  /* 0x00000000002c8947 */ /* 0x000fea0003800000 */
[----:B------:R-:W-:Y:S05]  /*2f7d0*/  WARPSYNC.ALL ;  /* 0x0000000000007948 */ /* 0x000fea0003800000 */
[----:B------:R-:W0:Y:S08]  /*2f7e0*/  S2UR UR5, SR_CgaCtaId ;  /* 0x00000000000579c3 */ /* 0x000e300000008800 */
[----:B------:R-:W-:Y:S06]  /*2f7f0*/  BAR.SYNC.DEFER_BLOCKING 0x5, 0x180 ;  /* 0x0146000000007b1d */ /* 0x000fec0000010000 */
[----:B------:R-:W-:-:S02]  /*2f800*/  UMOV UR4, 0x400 ;  /* 0x0000040000047882 */ /* 0x000fc40000000000 */
[----:B0-----:R-:W-:-:S06]  /*2f810*/  ULEA UR4, UR5, UR4, 0x18 ;  /* 0x0000000405047291 */ /* 0x001fcc000f8ec03f */
[----:B------:R-:W-:-:S05]  /*2f820*/  IMAD.U32 R18, RZ, RZ, UR4 ;  /* 0x00000004ff127e24 */ /* 0x000fca000f8e00ff */
[----:B-123--:R-:W0:Y:S04]  /*2f830*/  LDS.128 R4, [R18+0x368d0] ;  /* 0x0368d00012047984 */ /* 0x00ee280000000c00 */
[----:B0-----:R0:W-:Y:S04]  /*2f840*/  STL.64 [R1], R4 ;  /* 0x0000000401007387 */ /* 0x0011e80000100a00 */
[----:B------:R0:W-:Y:S01]  /*2f850*/  STL.64 [R1+0x8], R6 ;  /* 0x0000080601007387 */ /* 0x0001e20000100a00 */
[----:B------:R-:W-:Y:S06]  /*2f860*/  BAR.ARV 0x4, 0x180 ;  /* 0x0106000000007b1d */ /* 0x000fec0000002000 */
[----:B------:R-:W-:Y:S05]  /*2f870*/  BRA `(.L_x_6115) ;  /* 0x0000001000307947 */ /* 0x000fea0003800000 */
.L_x_6114:
[----:B------:R-:W4:Y:S01]  /*2f880*/  LDL R16, [R1+0x2c] ;  /* 0x00002c0001107983 */ /* 0x000f220000100800 */
[----:B------:R-:W-:Y:S01]  /*2f890*/  UMOV UR4, 0xffffffff ;  /* 0xffffffff00047882 */ /* 0x000fe20000000000 */
[----:B----4-:R-:W-:Y:S02]  /*2f8a0*/  ISETP.NE.AND P5, PT, R16, 0x1f, PT ;  /* 0x0000001f1000780c */ /* 0x010fe40003fa5270 */
        /* <DEDUP_REMOVED lines=8> */
[----:B------:R-:W0:Y:S08]  /*2f930*/  @!P0 LDC.64 R2, c[0x0][0xc80] ;  /* 0x00032000ff028b82 */ /* 0x000e300000000a00 */
[----:B-1----:R-:W1:Y:S01]  /*2f940*/  @!P0 LDC.64 R6, c[0x0][0xc78] ;  /* 0x00031e00ff068b82 */ /* 0x002e620000000a00 */
[----:B0-----:R-:W-:-:S05]  /*2f950*/  @!P0 IMAD.WIDE R2, R0, 0x4, R2 ;  /* 0x0000000400028825 */ /* 0x001fca00078e0202 */
[----:B------:R1:W4:Y:S02]  /*2f960*/  @!P0 LDG.E R8, desc[UR60][R2.64] ;  /* 0x0000003c02088981 */ /* 0x000324000c1e1900 */
[----:B-1----:R-:W-:-:S06]  /*2f970*/  @!P0 IMAD.WIDE R2, R0, 0x4, R6 ;  /* 0x0000000400028825 */ /* 0x002fcc00078e0206 */
[----:B------:R-:W5:Y:S01]  /*2f980*/  @!P0 LDG.E R2, desc[UR60][R2.64] ;  /* 0x0000003c02028981 */ /* 0x000f62000c1e1900 */
[----:B------:R-:W-:Y:S01]  /*2f990*/  IMAD.MOV.U32 R6, RZ, RZ, RZ ;  /* 0x000000ffff067224 */ /* 0x000fe200078e00ff */
[C---:B------:R-:W-:Y:S01]  /*2f9a0*/  ISETP.GE.U32.AND P1, PT, R16.reuse, 0x4, PT ;  /* 0x000000041000780c */ /* 0x040fe20003f26070 */
[----:B---3--:R-:W-:Y:S01]  /*2f9b0*/  IMAD.MOV.U32 R4, RZ, RZ, RZ ;  /* 0x000000ffff047224 */ /* 0x008fe200078e00ff */
[C---:B------:R-:W-:Y:S01]  /*2f9c0*/  ISETP.GE.U32.AND P2, PT, R16.reuse, 0x8, PT ;  /* 0x000000081000780c */ /* 0x040fe20003f46070 */
[----:B--2---:R-:W-:Y:S01]  /*2f9d0*/  SHFL.IDX PT, R5, R10, RZ, 0x1f ;  /* 0x00001fff0a057589 */ /* 0x004fe200000e0000 */
[----:B------:R-:W-:-:S03]  /*2f9e0*/  ISETP.GE.U32.AND P3, PT, R16, 0x10, PT ;  /* 0x000000101000780c */ /* 0x000fc60003f66070 */
[----:B------:R-:W-:Y:S01]  /*2f9f0*/  SHFL.IDX PT, R0, R10, 0x1, 0x1f ;  /* 0x00201f000a007f89 */ /* 0x000fe200000e0000 */
[----:B----4-:R-:W-:Y:S02]  /*2fa00*/  @!P0 IMAD.MOV.U32 R4, RZ, RZ, R8 ;  /* 0x000000ffff048224 */ /* 0x010fe400078e0008 */
[----:B------:R-:W-:Y:S01]  /*2fa10*/  IMAD.MOV.U32 R8, RZ, RZ, RZ ;  /* 0x000000ffff087224 */ /* 0x000fe200078e00ff */
[----:B-----5:R-:W-:Y:S02]  /*2fa20*/  @!P0 MOV R6, R2 ;  /* 0x0000000200068202 */ /* 0x020fe40000000f00 */
        /* <DEDUP_REMOVED lines=18> */
.L_x_6219:
[----:B------:R-:W-:Y:S02]  /*2fb50*/  ULDC UR4, c[0x0][0xc38] ;  /* 0x00030e0000047ab9 */ /* 0x000fe40000000800 */
[----:B------:R-:W-:-:S04]  /*2fb60*/  IMAD.U32 R2, RZ, RZ, UR4 ;  /* 0x00000004ff027e24 */ /* 0x000fc8000f8e00ff */
[----:B-1----:R-:W-:-:S04]  /*2fb70*/  IMAD R9, R9, R2, RZ ;  /* 0x0000000209097224 */ /* 0x002fc800078e02ff */
[----:B------:R-:W-:-:S05]  /*2fb80*/  IMAD.IADD R0, R0, 0x1, R9 ;  /* 0x0000000100007824 */ /* 0x000fca00078e0209 */
[----:B------:R-:W-:-:S13]  /*2fb90*/  ISETP.GT.AND P4, PT, R0, R5, PT ;  /* 0x000000050000720c */ /* 0x000fda0003f84270 */
[----:B------:R-:W-:Y:S05]  /*2fba0*/  @P4 BRA `(.L_x_6117) ;  /* 0x0000000000b04947 */ /* 0x000fea0003800000 */
.L_x_6120:
        /* <DEDUP_REMOVED lines=38> */
.L_x_6227:
[----:B------:R-:W-:Y:S02]  /*2fe10*/  ULDC UR4, c[0x0][0xc38] ;  /* 0x00030e0000047ab9 */ /* 0x000fe40000000800 */
[----:B------:R-:W-:-:S04]  /*2fe20*/  IMAD.U32 R2, RZ, RZ, UR4 ;  /* 0x00000004ff027e24 */ /* 0x000fc8000f8e00ff */
[----:B-1----:R-:W-:-:S04]  /*2fe30*/  IMAD R9, R9, R2, RZ ;  /* 0x0000000209097224 */ /* 0x002fc800078e02ff */
[----:B------:R-:W-:-:S05]  /*2fe40*/  IMAD.IADD R0, R9, 0x1, R0 ;  /* 0x0000000109007824 */ /* 0x000fca00078e0200 */
[----:B------:R-:W-:-:S13]  /*2fe50*/  ISETP.GT.AND P4, PT, R0, R5, PT ;  /* 0x000000050000720c */ /* 0x000fda0003f84270 */
[----:B------:R-:W-:Y:S05]  /*2fe60*/  @!P4 BRA `(.L_x_6120) ;  /* 0xfffffffc0050c947 */ /* 0x000fea000383ffff */
.L_x_6117:
[----:B------:R-:W-:Y:S01]  /*2fe70*/  IADD3 R9, -R9, R0, RZ ;  /* 0x0000000009097210 */ /* 0x000fe20007ffe1ff */
[----:B------:R-:W-:-:S04]  /*2fe80*/  UMOV UR4, 0xffffffff ;  /* 0xffffffff00047882 */ /* 0x000fc80000000000 */
        /* <DEDUP_REMOVED lines=10> */
.L_x_6232:
[----:B------:R-:W-:-:S13]  /*2ff30*/  ISETP.NE.AND P0, PT, R0, RZ, PT ;  /* 0x000000ff0000720c */ /* 0x000fda0003f05270 */
[----:B------:R-:W-:Y:S05]  /*2ff40*/  @!P0 BRA `(.L_x_6122) ;  /* 0x0000000000148947 */ /* 0x000fea0003800000 */
[----:B------:R-:W-:Y:S01]  /*2ff50*/  UMOV UR4, 0xffffffff ;  /* 0xffffffff00047882 */ /* 0x000fe20000000000 */
[----:B-1----:R-:W-:Y:S02]  /*2ff60*/  VIADD R3, R3, 0xffffffff ;  /* 0xffffffff03037836 */ /* 0x002fe40000000000 */
[----:B------:R-:W-:Y:S05]  /*2ff70*/  BRA.DIV UR4, `(.L_x_6123) ;  /* 0x0000003604847947 */ /* 0x000fea000b800000 */
[----:B------:R1:W2:Y:S02]  /*2ff80*/  SHFL.IDX PT, R3, R7, R3, 0x1f ;  /* 0x00001f0307037589 */ /* 0x0002a400000e0000 */
.L_x_6235:
[----:B--2---:R-:W-:-:S07]  /*2ff90*/  IMAD.MOV.U32 R8, RZ, RZ, R3 ;  /* 0x000000ffff087224 */ /* 0x004fce00078e0003 */
.L_x_6122:
        /* <DEDUP_REMOVED lines=8> */
[----:B--2---:R-:W-:-:S06]  /*30020*/  IADD3 R2, R2, 0xffffffe, RZ ;  /* 0x0ffffffe02027810 */ /* 0x004fcc0007ffe0ff */
        /* <DEDUP_REMOVED lines=17> */
[----:B------:R-:W-:Y:S01]  /*30140*/  @P0 VIADD R8, R8, 0x1 ;  /* 0x0000000108080836 */ /* 0x000fe20000000000 */
[----:B-1----:R-:W1:Y:S02]  /*30150*/  MUFU.RCP R2, R2 ;  /* 0x0000000200027308 */ /* 0x002e640000001000 */
[----:B-1----:R-:W-:-:S06]  /*30160*/  IADD3 R2, R2, 0xffffffe, RZ ;  /* 0x0ffffffe02027810 */ /* 0x002fcc0007ffe0ff */
        /* <DEDUP_REMOVED lines=16> */
[----:B------:R-:W-:Y:S01]  /*30270*/  @!P2 IMAD.IADD R2, R2, 0x1, -R5 ;  /* 0x000000010202a824 */ /* 0x000fe200078e0a05 */
[----:B------:R-:W-:Y:S02]  /*30280*/  @!P2 IADD3 R7, R7, 0x1, RZ ;  /* 0x000000010707a810 */ /* 0x000fe40007ffe0ff */
        /* <DEDUP_REMOVED lines=11> */
[----:B------:R-:W-:-:S05]  /*30340*/  IMAD R6, R6, 0x1000000, R7 ;  /* 0x0100000006067824 */ /* 0x000fca00078e0207 */
[----:B------:R-:W-:-:S05]  /*30350*/  LEA R2, R2, R6, 0x10 ;  /* 0x0000000602027211 */ /* 0x000fca00078e80ff */
[----:B------:R1:W-:Y:S01]  /*30360*/  STL [R1+0x8], R2 ;  /* 0x0000080201007387 */ /* 0x0003e20000100800 */
[----:B------:R-:W-:Y:S05]  /*30370*/  BRA `(.L_x_6125) ;  /* 0x0000000000fc7947 */ /* 0x000fea0003800000 */
.L_x_6124:
        /* <DEDUP_REMOVED lines=37> */
[----:B0-----:R-:W-:-:S06]  /*305d0*/  IADD3 R2, R2, 0xffffffe, RZ ;  /* 0x0ffffffe02027810 */ /* 0x001fcc0007ffe0ff */
[----:B------:R0:W1:Y:S02]  /*305e0*/  F2I.FTZ.U32.TRUNC.NTZ R3, R2 ;  /* 0x0000000200037305 */ /* 0x000064000021f000 */
[----:B0-----:R-:W-:Y:S02]  /*305f0*/  IMAD.MOV.U32 R2, RZ, RZ, RZ ;  /* 0x000000ffff027224 */ /* 0x001fe400078e00ff */
        /* <DEDUP_REMOVED lines=23> */
.L_x_6125:
[----:B------:R-:W-:-:S05]  /*30770*/  LOP3.LUT R0, RZ, R0, RZ, 0x33, !PT ;  /* 0x00000000ff007212 */ /* 0x000fca00078e33ff */
[----:B------:R-:W-:-:S05]  /*30780*/  IMAD.IADD R0, R4, 0x1, R0 ;  /* 0x0000000104007824 */ /* 0x000fca00078e0200 */
[----:B------:R2:W-:Y:S01]  /*30790*/  STL [R1+0x4], R0 ;  /* 0x0000040001007387 */ /* 0x0005e20000100800 */
[----:B------:R-:W-:Y:S05]  /*307a0*/  BRA `(.L_x_6126) ;  /* 0x0000000000287947 */ /* 0x000fea0003800000 */
.L_x_6118:
        /* <DEDUP_REMOVED lines=10> */
.L_x_6126:
        /* <DEDUP_REMOVED lines=10> */
[----:B------:R-:W-:Y:S02]  /*308f0*/  @!P0 MOV R2, 0x400 ;  /* 0x0000040000028802 */ /* 0x000fe40000000f00 */
[----:B----4-:R-:W-:Y:S02]  /*30900*/  MOV R6, R3 ;  /* 0x0000000300067202 */ /* 0x010fe40000000f00 */
[----:B0-----:R-:W-:-:S05]  /*30910*/  @!P0 LEA R18, R0, R2, 0x18 ;  /* 0x0000000200128211 */ /* 0x001fca00078ec0ff */
[----:B-----5:R1:W-:Y:S01]  /*30920*/  @!P0 STS.128 [R18+0x368d0], R4 ;  /* 0x0368d00412008388 */ /* 0x0203e20000000c00 */
[----:B------:R-:W-:Y:S06]  /*30930*/  BAR.ARV 0x5, 0x180 ;  /* 0x0146000000007b1d */ /* 0x000fec0000002000 */
.L_x_6115:
[----:B------:R-:W2:Y:S01]  /*30940*/  LDL R0, [R1+0xc] ;  /* 0x00000c0001007983 */ /* 0x000ea20000100800 */
[----:B------:R-:W-:Y:S02]  /*30950*/  ULDC UR4, c[0x0][0xc3c] ;  /* 0x00030f0000047ab9 */ /* 0x000fe40000000800 */
[----:B--2---:R-:W-:-:S13]  /*30960*/  ISETP.GE.AND P0, PT, R0, UR4, PT ;  /* 0x0000000400007c0c */ /* 0x004fda000bf06270 */
[----:B------:R-:W-:Y:S05]  /*30970*/  @!P0 BRA `(.L_x_6127) ;  /* 0xffffff84008c8947 */ /* 0x000fea000383ffff */
[----:B------:R-:W-:Y:S05]  /*30980*/  BSYNC B8 ;  /* 0x0000000000087941 */ /* 0x000fea0003800000 */
.L_x_5973:
        /* <DEDUP_REMOVED lines=12> */
.L_x_6236:
[----:B------:R-:W-:Y:S05]  /*30a50*/  BSYNC B0 ;  /* 0x0000000000007941 */ /* 0x000fea0003800000 */
.L_x_6128:
[----:B------:R-:W-:-:S03]  /*30a60*/  UMOV UR4, 0xffffffff ;  /* 0xffffffff00047882 */ /* 0x000fc60000000000 */
[----:B------:R-:W-:Y:S05]  /*30a70*/  BRA.DIV UR4, `(.L_x_6130) ;  /* 0x0000002e04047947 */ /* 0x000fea000b800000 */
[----:B------:R-:W1:Y:S02]  /*30a80*/  S2R R2, SR_TID.X ;  /* 0x0000000000027919 */ /* 0x000e640000002100 */
[----:B-1----:R-:W-:-:S04]  /*30a90*/  SHF.R.U32.HI R2, RZ, 0x5, R2 ;  /* 0x00000005ff027819 */ /* 0x002fc80000011602 */
[----:B------:R-:W-:-:S05]  /*30aa0*/  LOP3.LUT R2, R2, 0x3, RZ, 0xc0, !PT ;  /* 0x0000000302027812 */ /* 0x000fca00078ec0ff */
[----:B------:R1:W2:Y:S02]  /*30ab0*/  SHFL.IDX PT, R14, R2, RZ, 0x1f ;  /* 0x00001fff020e7589 */ /* 0x0002a400000e0000 */
.L_x_6239:
[----:B--2---:R-:W-:-:S13]  /*30ac0*/  ISETP.NE.AND P0, PT, R14, RZ, PT ;  /* 0x000000ff0e00720c */ /* 0x004fda0003f05270 */
[----:B------:R-:W-:Y:S05]  /*30ad0*/  @P0 BRA `(.L_x_5732) ;  /* 0x0000000000940947 */ /* 0x000fea0003800000 */
[----:B------:R-:W-:-:S03]  /*30ae0*/  UMOV UR4, 0xffffffff ;  /* 0xffffffff00047882 */ /* 0x000fc60000000000 */
[----:B------:R-:W-:Y:S05]  /*30af0*/  BRA.DIV UR4, `(.L_x_6131) ;  /* 0x0000002e04187947 */ /* 0x000fea000b800000 */
[----:B------:R-:W-:-:S13]  /*30b00*/  ELECT P6, URZ, PT ;  /* 0x00000000003f782f */ /* 0x000fda00038c0000 */
.L_x_6242:
        /* <DEDUP_REMOVED lines=8> */
.L_x_6132:
[----:B------:R-:W2:Y:S01]  /*30b90*/  LDL.LU R7, [R1+0x18] ;  /* 0x0000180001077983 */ /* 0x000ea20000300800 */
[----:B------:R-:W-:Y:S01]  /*30ba0*/  IADD3 R2, R0, 0x36840, RZ ;  /* 0x0003684000027810 */ /* 0x000fe20007ffe0ff */
[----:B0-----:R-:W-:-:S04]  /*30bb0*/  VIADD R3, R19, 0x1 ;  /* 0x0000000113037836 */ /* 0x001fc80000000000 */
        /* <DEDUP_REMOVED lines=10> */
.L_x_6243:
[----:B------:R-:W1:Y:S02]  /*30c60*/  SYNCS.PHASECHK.TRANS64.TRYWAIT P0, [R7+URZ], R2 ;  /* 0x00000002070075a7 */ /* 0x000e64000800017f */
[----:B-1----:R-:W-:Y:S05]  /*30c70*/  @!P0 BRA `(.L_x_6134) ;  /* 0x0000002800ec8947 */ /* 0x002fea0003800000 */
.L_x_6244:
[----:B------:R-:W-:Y:S05]  /*30c80*/  @!P2 BRA `(.L_x_6135) ;  /* 0x000000000004a947 */ /* 0x000fea0003800000 */
[----:B------:R-:W-:Y:S01]  /*30c90*/  BPT.TRAP 0x1 ;  /* 0x000000040000795c */ /* 0x000fe20000300000 */
.L_x_6135:
[----:B------:R-:W-:-:S05]  /*30ca0*/  VIADD R0, R0, 0x36860 ;  /* 0x0003686000007836 */ /* 0x000fca0000000000 */
[----:B------:R-:W-:-:S04]  /*30cb0*/  LEA R4, R19, R0, 0x3 ;  /* 0x0000000013047211 */ /* 0x000fc800078e18ff */
[----:B------:R-:W2:Y:S02]  /*30cc0*/  SYNCS.PHASECHK.TRANS64.TRYWAIT P0, [R4+URZ], R5 ;  /* 0x00000005040075a7 */ /* 0x000ea4000800017f */
[----:B--2---:R-:W-:Y:S05]  /*30cd0*/  @!P0 BRA `(.L_x_6136) ;  /* 0x0000002800e88947 */ /* 0x004fea0003800000 */
.L_x_6245:
[----:B------:R-:W-:-:S07]  /*30ce0*/  IMAD R3, R3, 0x8, R0 ;  /* 0x0000000803037824 */ /* 0x000fce00078e0200 */
.L_x_6137:
[----:B---3--:R3:W4:Y:S02]  /*30cf0*/  SYNCS.PHASECHK.TRANS64.TRYWAIT P0, [R3+URZ], R2 ;  /* 0x00000002030075a7 */ /* 0x008724000800017f */
[----:B----4-:R-:W-:Y:S05]  /*30d00*/  @!P0 NANOSLEEP.SYNCS 0x989680 ;  /* 0x009896800000895d */ /* 0x010fea0003900000 */
[----:B------:R-:W4:Y:S02]  /*30d10*/  @!P0 SYNCS.PHASECHK.TRANS64 P0, [R3+URZ], R2 ;  /* 0x00000002030085a7 */ /* 0x000f24000800007f */
[----:B----4-:R-:W-:Y:S05]  /*30d20*/  @!P0 BRA `(.L_x_6137) ;  /* 0xfffffffc00f08947 */ /* 0x010fea000383ffff */
.L_x_5732:
[----:B------:R-:W-:Y:S05]  /*30d30*/  BSYNC B9 ;  /* 0x0000000000097941 */ /* 0x000fea0003800000 */
.L_x_5729:
[----:B------:R-:W-:Y:S05]  /*30d40*/  EXIT ;  /* 0x000000000000794d */ /* 0x000fea0003800000 */
.L_x_5752:
[----:B0-----:R0:W1:Y:S02]  /*30d50*/  SYNCS.PHASECHK.TRANS64.TRYWAIT P5, [R43+URZ+0x36890], R100 ;  /* 0x036890642b0075a7 */ /* 0x00106400080a017f */
[----:B-1----:R-:W-:Y:S05]  /*30d60*/  @!P5 NANOSLEEP.SYNCS 0x989680 ;  /* 0x009896800000d95d */ /* 0x002fea0003900000 */
[----:B------:R-:W1:Y:S02]  /*30d70*/  @!P5 SYNCS.PHASECHK.TRANS64 P5, [R43+URZ+0x36890], R100 ;  /* 0x036890642b00d5a7 */ /* 0x000e6400080a007f */
[----:B-1----:R-:W-:Y:S05]  /*30d80*/  @!P5 BRA `(.L_x_5752) ;  /* 0xfffffffc00f0d947 */ /* 0x002fea000383ffff */
[----:B------:R-:W-:Y:S05]  /*30d90*/  BRA `(.L_x_6138) ;  /* 0xfffffd2c003c7947 */ /* 0x000fea000383ffff */
.L_x_5806:
[----:B-1----:R1:W3:Y:S02]  /*30da0*/  SYNCS.PHASECHK.TRANS64.TRYWAIT P5, [R43+URZ+0x36890], R100 ;  /* 0x036890642b0075a7 */ /* 0x0022e400080a017f */
[----:B---3--:R-:W-:Y:S05]  /*30db0*/  @!P5 NANOSLEEP.SYNCS 0x989680 ;  /* 0x009896800000d95d */ /* 0x008fea0003900000 */
[----:B------:R-:W3:Y:S02]  /*30dc0*/  @!P5 SYNCS.PHASECHK.TRANS64 P5, [R43+URZ+0x36890], R100 ;  /* 0x036890642b00d5a7 */ /* 0x000ee400080a007f */
[----:B---3--:R-:W-:Y:S05]  /*30dd0*/  @!P5 BRA `(.L_x_5806) ;  /* 0xfffffffc00f0d947 */ /* 0x008fea000383ffff */
[----:B------:R-:W-:Y:S05]  /*30de0*/  BRA `(.L_x_6139) ;  /* 0xfffffd60000c7947 */ /* 0x000fea000383ffff */
.L_x_5831:
[----:B-1----:R1:W2:Y:S02]  /*30df0*/  SYNCS.PHASECHK.TRANS64.TRYWAIT P3, [R43+URZ+0x36890], R100 ;  /* 0x036890642b0075a7 */ /* 0x0022a4000806017f */
[----:B--2---:R-:W-:Y:S05]  /*30e00*/  @!P3 NANOSLEEP.SYNCS 0x989680 ;  /* 0x009896800000b95d */ /* 0x004fea0003900000 */
[----:B------:R-:W2:Y:S02]  /*30e10*/  @!P3 SYNCS.PHASECHK.TRANS64 P3, [R43+URZ+0x36890], R100 ;  /* 0x036890642b00b5a7 */ /* 0x000ea4000806007f */
[----:B--2---:R-:W-:Y:S05]  /*30e20*/  @!P3 BRA `(.L_x_5831) ;  /* 0xfffffffc00f0b947 */ /* 0x004fea000383ffff */
[----:B------:R-:W-:Y:S05]  /*30e30*/  BRA `(.L_x_6140) ;  /* 0xfffffd90001c7947 */ /* 0x000fea000383ffff */
.L_x_5837:
[----:B0-----:R0:W1:Y:S02]  /*30e40*/  SYNCS.PHASECHK.TRANS64.TRYWAIT P2, [R43+URZ+0x368b0], R100 ;  /* 0x0368b0642b0075a7 */ /* 0x001064000804017f */
[----:B-1----:R-:W-:Y:S05]  /*30e50*/  @!P2 NANOSLEEP.SYNCS 0x989680 ;  /* 0x009896800000a95d */ /* 0x002fea0003900000 */
[----:B------:R-:W1:Y:S02]  /*30e60*/  @!P2 SYNCS.PHASECHK.TRANS64 P2, [R43+URZ+0x368b0], R100 ;  /* 0x0368b0642b00a5a7 */ /* 0x000e64000804007f */
[----:B-1----:R-:W-:Y:S05]  /*30e70*/  @!P2 BRA `(.L_x_5837) ;  /* 0xfffffffc00f0a947 */ /* 0x002fea000383ffff */
[----:B------:R-:W-:Y:S05]  /*30e80*/  BRA `(.L_x_6141) ;  /* 0xfffffd9400347947 */ /* 0x000fea000383ffff */
.L_x_5857:
        /* <DEDUP_REMOVED lines=8> */
.L_x_6143:
[----:B------:R-:W-:Y:S05]  /*30f10*/  BSYNC B1 ;  /* 0x0000000000017941 */ /* 0x000fea0003800000 */
.L_x_6142:
        /* <DEDUP_REMOVED lines=8> */
.L_x_6144:
[----:B------:R-:W-:Y:S02]  /*30fa0*/  IMAD.MOV.U32 R13, RZ, RZ, R63 ;  /* 0x000000ffff0d7224 */ /* 0x000fe400078e003f */
[----:B------:R-:W-:-:S07]  /*30fb0*/  IMAD.MOV.U32 R6, RZ, RZ, R14 ;  /* 0x000000ffff067224 */ /* 0x000fce00078e000e */
[----:B------:R-:W-:Y:S05]  /*30fc0*/  WARPSYNC.COLLECTIVE R15, `(.L_x_6145) ;  /* 0x000000000f087348 */ /* 0x000fea0003c00000 */
[----:B------:R0:W1:Y:S02]  /*30fd0*/  SHFL.IDX P6, R14, R13, R12, R11 ;  /* 0x0000000c0d0e7389 */ /* 0x00006400000c000b */
[----:B01----:R-:W-:Y:S01]  /*30fe0*/  ENDCOLLECTIVE ;  /* 0x000000000000791b */ /* 0x003fe20003800000 */
.L_x_6145:
[----:B------:R-:W-:Y:S02]  /*30ff0*/  IMAD.MOV.U32 R13, RZ, RZ, R3 ;  /* 0x000000ffff0d7224 */ /* 0x000fe400078e0003 */
[----:B------:R-:W-:-:S07]  /*31000*/  IMAD.MOV.U32 R7, RZ, RZ, R14 ;  /* 0x000000ffff077224 */ /* 0x000fce00078e000e */
[----:B------:R-:W-:Y:S05]  /*31010*/  WARPSYNC.COLLECTIVE R15, `(.L_x_6146) ;  /* 0x000000000f087348 */ /* 0x000fea0003c00000 */
[----:B------:R0:W1:Y:S02]  /*31020*/  SHFL.IDX P6, R14, R13, R12, R11 ;  /* 0x0000000c0d0e7389 */ /* 0x00006400000c000b */
[----:B01----:R-:W-:Y:S01]  /*31030*/  ENDCOLLECTIVE ;  /* 0x000000000000791b */ /* 0x003fe20003800000 */
.L_x_6146:
[----:B------:R-:W-:Y:S05]  /*31040*/  BRA `(.L_x_6147) ;  /* 0xfffffda800007947 */ /* 0x000fea000383ffff */
.L_x_5860:
[----:B------:R-:W-:Y:S01]  /*31050*/  BSSY B1, `(.L_x_6148) ;  /* 0x0000008000017945 */ /* 0x000fe20003800000 */
[----:B------:R-:W-:Y:S01]  /*31060*/  MOV R13, R0 ;  /* 0x00000000000d7202 */ /* 0x000fe20000000f00 */
[----:B------:R-:W-:Y:S02]  /*31070*/  IMAD.MOV.U32 R12, RZ, RZ, 0x1 ;  /* 0x00000001ff0c7424 */ /* 0x000fe400078e00ff */
[----:B------:R-:W-:Y:S02]  /*31080*/  IMAD.MOV.U32 R11, RZ, RZ, 0x1c1f ;  /* 0x00001c1fff0b7424 */ /* 0x000fe400078e00ff */
[----:B------:R-:W-:-:S07]  /*31090*/  IMAD.MOV.U32 R15, RZ, RZ, -0x1 ;  /* 0xffffffffff0f7424 */ /* 0x000fce00078e00ff */
[----:B0---4-:R-:W-:Y:S05]  /*310a0*/  WARPSYNC.COLLECTIVE R15, `(.L_x_6149) ;  /* 0x000000000f087348 */ /* 0x011fea0003c00000 */
[----:B----4-:R1:W2:Y:S02]  /*310b0*/  SHFL.IDX P6, R14, R13, R12, R11 ;  /* 0x0000000c0d0e7389 */ /* 0x0102a400000c000b */
[----:B012---:R-:W-:Y:S01]  /*310c0*/  ENDCOLLECTIVE ;  /* 0x000000000000791b */ /* 0x007fe20003800000 */
.L_x_6149:
[----:B------:R-:W-:Y:S05]  /*310d0*/  BSYNC B1 ;  /* 0x0000000000017941 */ /* 0x000fea0003800000 */
.L_x_6148:
        /* <DEDUP_REMOVED lines=8> */
.L_x_6150:
[----:B------:R-:W-:Y:S01]  /*31160*/  MOV R13, R63 ;  /* 0x0000003f000d7202 */ /* 0x000fe20000000f00 */
[----:B------:R-:W-:-:S07]  /*31170*/  IMAD.MOV.U32 R69, RZ, RZ, R14 ;  /* 0x000000ffff457224 */ /* 0x000fce00078e000e */
[----:B------:R-:W-:Y:S05]  /*31180*/  WARPSYNC.COLLECTIVE R15, `(.L_x_6151) ;  /* 0x000000000f087348 */ /* 0x000fea0003c00000 */
[----:B------:R0:W1:Y:S02]  /*31190*/  SHFL.IDX P6, R14, R13, R12, R11 ;  /* 0x0000000c0d0e7389 */ /* 0x00006400000c000b */
[----:B01----:R-:W-:Y:S01]  /*311a0*/  ENDCOLLECTIVE ;  /* 0x000000000000791b */ /* 0x003fe20003800000 */
.L_x_6151:
[----:B------:R-:W-:Y:S02]  /*311b0*/  IMAD.MOV.U32 R13, RZ, RZ, R3 ;  /* 0x000000ffff0d7224 */ /* 0x000fe400078e0003 */
[----:B------:R-:W-:-:S07]  /*311c0*/  IMAD.MOV.U32 R63, RZ, RZ, R14 ;  /* 0x000000ffff3f7224 */ /* 0x000fce00078e000e */
[----:B------:R-:W-:Y:S05]  /*311d0*/  WARPSYNC.COLLECTIVE R15, `(.L_x_6152) ;  /* 0x000000000f087348 */ /* 0x000fea0003c00000 */
[----:B------:R0:W1:Y:S02]  /*311e0*/  SHFL.IDX P6, R14, R13, R12, R11 ;  /* 0x0000000c0d0e7389 */ /* 0x00006400000c000b */
[----:B01----:R-:W-:Y:S01]  /*311f0*/  ENDCOLLECTIVE ;  /* 0x000000000000791b */ /* 0x003fe20003800000 */
.L_x_6152:
[----:B------:R-:W-:Y:S01]  /*31200*/  IMAD.MOV.U32 R62, RZ, RZ, R14 ;  /* 0x000000ffff3e7224 */ /* 0x000fe200078e000e */
[----:B------:R-:W-:Y:S06]  /*31210*/  BRA `(.L_x_6153) ;  /* 0xfffffdac00987947 */ /* 0x000fec000383ffff */
.L_x_5864:
[----:B0-----:R0:W1:Y:S02]  /*31220*/  SYNCS.PHASECHK.TRANS64.TRYWAIT P0, [R16+URZ+0x36800], R5 ;  /* 0x03680005100075a7 */ /* 0x001064000800017f */
[----:B-1----:R-:W-:Y:S05]  /*31230*/  @!P0 NANOSLEEP.SYNCS 0x989680 ;  /* 0x009896800000895d */ /* 0x002fea0003900000 */
[----:B------:R-:W1:Y:S02]  /*31240*/  @!P0 SYNCS.PHASECHK.TRANS64 P0, [R16+URZ+0x36800], R5 ;  /* 0x03680005100085a7 */ /* 0x000e64000800007f */
[----:B-1----:R-:W-:Y:S05]  /*31250*/  @!P0 BRA `(.L_x_5864) ;  /* 0xfffffffc00f08947 */ /* 0x002fea000383ffff */
[----:B------:R-:W-:Y:S05]  /*31260*/  BRA `(.L_x_6154) ;  /* 0xfffffdb400c07947 */ /* 0x000fea000383ffff */
.L_x_5888:
        /* <DEDUP_REMOVED lines=8> */
.L_x_6156:
[----:B------:R-:W-:Y:S05]  /*312f0*/  BSYNC B1 ;  /* 0x0000000000017941 */ /* 0x000fea0003800000 */
.L_x_6155:
        /* <DEDUP_REMOVED lines=8> */
.L_x_6157:
[----:B------:R-:W-:Y:S02]  /*31380*/  IMAD.MOV.U32 R9, RZ, RZ, R5 ;  /* 0x000000ffff097224 */ /* 0x000fe400078e0005 */
[----:B------:R-:W-:Y:S02]  /*31390*/  IMAD.MOV.U32 R13, RZ, RZ, R71 ;  /* 0x000000ffff0d7224 */ /* 0x000fe400078e0047 */
[----:B------:R-:W-:-:S07]  /*313a0*/  IMAD.MOV.U32 R4, RZ, RZ, R14 ;  /* 0x000000ffff047224 */ /* 0x000fce00078e000e */
[----:B------:R-:W-:Y:S05]  /*313b0*/  WARPSYNC.COLLECTIVE R15, `(.L_x_6158) ;  /* 0x000000000f087348 */ /* 0x000fea0003c00000 */
[----:B------:R0:W1:Y:S02]  /*313c0*/  SHFL.IDX P6, R14, R13, R12, R11 ;  /* 0x0000000c0d0e7389 */ /* 0x00006400000c000b */
[----:B01----:R-:W-:Y:S01]  /*313d0*/  ENDCOLLECTIVE ;  /* 0x000000000000791b */ /* 0x003fe20003800000 */
.L_x_6158:
[----:B------:R-:W-:Y:S02]  /*313e0*/  IMAD.MOV.U32 R8, RZ, RZ, R4 ;  /* 0x000000ffff087224 */ /* 0x000fe400078e0004 */
[----:B------:R-:W-:Y:S01]  /*313f0*/  IMAD.MOV.U32 R13, RZ, RZ, R70 ;  /* 0x000000ffff0d7224 */ /* 0x000fe200078e0046 */
[----:B------:R-:W-:-:S07]  /*31400*/  MOV R7, R14 ;  /* 0x0000000e00077202 */ /* 0x000fce0000000f00 */
[----:B------:R-:W-:Y:S05]  /*31410*/  WARPSYNC.COLLECTIVE R15, `(.L_x_6159) ;  /* 0x000000000f087348 */ /* 0x000fea0003c00000 */
[----:B------:R0:W1:Y:S02]  /*31420*/  SHFL.IDX P6, R14, R13, R12, R11 ;  /* 0x0000000c0d0e7389 */ /* 0x00006400000c000b */
[----:B01----:R-:W-:Y:S01]  /*31430*/  ENDCOLLECTIVE ;  /* 0x000000000000791b */ /* 0x003fe20003800000 */
.L_x_6159:
[----:B------:R-:W-:Y:S05]  /*31440*/  BRA `(.L_x_6160) ;  /* 0xfffffdd800b47947 */ /* 0x000fea000383ffff */
.L_x_5891:
[----:B------:R-:W-:Y:S01]  /*31450*/  BSSY B1, `(.L_x_6161) ;  /* 0x0000008000017945 */ /* 0x000fe20003800000 */
[----:B------:R-:W-:Y:S01]  /*31460*/  IMAD.MOV.U32 R13, RZ, RZ, R63 ;  /* 0x000000ffff0d7224 */ /* 0x000fe200078e003f */
[----:B------:R-:W-:Y:S01]  /*31470*/  MOV R12, 0x1 ;  /* 0x00000001000c7802 */ /* 0x000fe20000000f00 */
[----:B------:R-:W-:Y:S02]  /*31480*/  IMAD.MOV.U32 R11, RZ, RZ, 0x1c1f ;  /* 0x00001c1fff0b7424 */ /* 0x000fe400078e00ff */
[----:B------:R-:W-:-:S07]  /*31490*/  IMAD.MOV.U32 R15, RZ, RZ, -0x1 ;  /* 0xffffffffff0f7424 */ /* 0x000fce00078e00ff */
[----:B----4-:R-:W-:Y:S05]  /*314a0*/  WARPSYNC.COLLECTIVE R15, `(.L_x_6162) ;  /* 0x000000000f087348 */ /* 0x010fea0003c00000 */
[----:B----4-:R0:W1:Y:S02]  /*314b0*/  SHFL.IDX P6, R14, R13, R12, R11 ;  /* 0x0000000c0d0e7389 */ /* 0x01006400000c000b */
[----:B01----:R-:W-:Y:S01]  /*314c0*/  ENDCOLLECTIVE ;  /* 0x000000000000791b */ /* 0x003fe20003800000 */
.L_x_6162:
[----:B------:R-:W-:Y:S05]  /*314d0*/  BSYNC B1 ;  /* 0x0000000000017941 */ /* 0x000fea0003800000 */
.L_x_6161:
        /* <DEDUP_REMOVED lines=8> */
.L_x_6163:
[----:B------:R-:W-:Y:S02]  /*31560*/  IMAD.MOV.U32 R13, RZ, RZ, R71 ;  /* 0x000000ffff0d7224 */ /* 0x000fe400078e0047 */
[----:B------:R-:W-:-:S07]  /*31570*/  IMAD.MOV.U32 R62, RZ, RZ, R14 ;  /* 0x000000ffff3e7224 */ /* 0x000fce00078e000e */
[----:B------:R-:W-:Y:S05]  /*31580*/  WARPSYNC.COLLECTIVE R15, `(.L_x_6164) ;  /* 0x000000000f087348 */ /* 0x000fea0003c00000 */
[----:B------:R0:W1:Y:S02]  /*31590*/  SHFL.IDX P6, R14, R13, R12, R11 ;  /* 0x0000000c0d0e7389 */ /* 0x00006400000c000b */
[----:B01----:R-:W-:Y:S01]  /*315a0*/  ENDCOLLECTIVE ;  /* 0x000000000000791b */ /* 0x003fe20003800000 */
.L_x_6164:
[----:B------:R-:W-:Y:S01]  /*315b0*/  IMAD.MOV.U32 R13, RZ, RZ, R70 ;  /* 0x000000ffff0d7224 */ /* 0x000fe200078e0046 */
[----:B------:R-:W-:-:S07]  /*315c0*/  MOV R71, R14 ;  /* 0x0000000e00477202 */ /* 0x000fce0000000f00 */
[----:B------:R-:W-:Y:S05]  /*315d0*/  WARPSYNC.COLLECTIVE R15, `(.L_x_6165) ;  /* 0x000000000f087348 */ /* 0x000fea0003c00000 */
[----:B------:R0:W1:Y:S02]  /*315e0*/  SHFL.IDX P6, R14, R13, R12, R11 ;  /* 0x0000000c0d0e7389 */ /* 0x00006400000c000b */
[----:B01----:R-:W-:Y:S01]  /*315f0*/  ENDCOLLECTIVE ;  /* 0x000000000000791b */ /* 0x003fe20003800000 */
.L_x_6165:
[----:B------:R-:W-:Y:S01]  /*31600*/  IMAD.MOV.U32 R70, RZ, RZ, R14 ;  /* 0x000000ffff467224 */ /* 0x000fe200078e000e */
[----:B------:R-:W-:Y:S06]  /*31610*/  BRA `(.L_x_6166) ;  /* 0xfffffddc00c47947 */ /* 0x000fec000383ffff */
.L_x_5895:
[----:B0-----:R0:W1:Y:S02]  /*31620*/  SYNCS.PHASECHK.TRANS64.TRYWAIT P0, [R16+URZ+0x36800], R61 ;  /* 0x0368003d100075a7 */ /* 0x001064000800017f */
[----:B-1----:R-:W-:Y:S05]  /*31630*/  @!P0 NANOSLEEP.SYNCS 0x989680 ;  /* 0x009896800000895d */ /* 0x002fea0003900000 */
[----:B------:R-:W1:Y:S02]  /*31640*/  @!P0 SYNCS.PHASECHK.TRANS64 P0, [R16+URZ+0x36800], R61 ;  /* 0x0368003d100085a7 */ /* 0x000e64000800007f */
[----:B-1----:R-:W-:Y:S05]  /*31650*/  @!P0 BRA `(.L_x_5895) ;  /* 0xfffffffc00f08947 */ /* 0x002fea000383ffff */
[----:B------:R-:W-:Y:S05]  /*31660*/  BRA `(.L_x_6167) ;  /* 0xfffffde400247947 */ /* 0x000fea000383ffff */
.L_x_5909:
[----:B-1----:R1:W2:Y:S02]  /*31670*/  SYNCS.PHASECHK.TRANS64.TRYWAIT P2, [R0+URZ+0x36830], R3 ;  /* 0x03683003000075a7 */ /* 0x0022a4000804017f */
[----:B--2---:R-:W-:Y:S05]  /*31680*/  @!P2 NANOSLEEP.SYNCS 0x989680 ;  /* 0x009896800000a95d */ /* 0x004fea0003900000 */
[----:B------:R-:W2:Y:S02]  /*31690*/  @!P2 SYNCS.PHASECHK.TRANS64 P2, [R0+URZ+0x36830], R3 ;  /* 0x036830030000a5a7 */ /* 0x000ea4000804007f */
[----:B--2---:R-:W-:Y:S05]  /*316a0*/  @!P2 BRA `(.L_x_5909) ;  /* 0xfffffffc00f0a947 */ /* 0x004fea000383ffff */
[----:B------:R-:W-:Y:S05]  /*316b0*/  BRA `(.L_x_5908) ;  /* 0xfffffe0c006c7947 */ /* 0x000fea000383ffff */
.L_x_5916:
[----:B-1----:R1:W2:Y:S02]  /*316c0*/  SYNCS.PHASECHK.TRANS64.TRYWAIT P3, [R13+URZ+0x36830], R4 ;  /* 0x036830040d0075a7 */ /* 0x0022a4000806017f */
[----:B--2---:R-:W-:Y:S05]  /*316d0*/  @!P3 NANOSLEEP.SYNCS 0x989680 ;  /* 0x009896800000b95d */ /* 0x004fea0003900000 */
[----:B------:R-:W2:Y:S02]  /*316e0*/  @!P3 SYNCS.PHASECHK.TRANS64 P3, [R13+URZ+0x36830], R4 ;  /* 0x036830040d00b5a7 */ /* 0x000ea4000806007f */
[----:B--2---:R-:W-:Y:S05]  /*316f0*/  @!P3 BRA `(.L_x_5916) ;  /* 0xfffffffc00f0b947 */ /* 0x004fea000383ffff */
[----:B------:R-:W-:Y:S05]  /*31700*/  BRA `(.L_x_5915) ;  /* 0xfffffe6400347947 */ /* 0x000fea000383ffff */
.L_x_5921:
[----:B-1----:R1:W2:Y:S02]  /*31710*/  SYNCS.PHASECHK.TRANS64.TRYWAIT P3, [R11+URZ+0x36850], R0 ;  /* 0x036850000b0075a7 */ /* 0x0022a4000806017f */
[----:B--2---:R-:W-:Y:S05]  /*31720*/  @!P3 NANOSLEEP.SYNCS 0x989680 ;  /* 0x009896800000b95d */ /* 0x004fea0003900000 */
[----:B------:R-:W2:Y:S02]  /*31730*/  @!P3 SYNCS.PHASECHK.TRANS64 P3, [R11+URZ+0x36850], R0 ;  /* 0x036850000b00b5a7 */ /* 0x000ea4000806007f */
[----:B--2---:R-:W-:Y:S05]  /*31740*/  @!P3 BRA `(.L_x_5921) ;  /* 0xfffffffc00f0b947 */ /* 0x004fea000383ffff */
[----:B------:R-:W-:Y:S05]  /*31750*/  BRA `(.L_x_5920) ;  /* 0xfffffe9800f47947 */ /* 0x000fea000383ffff */
.L_x_5929:
[----:B-1----:R1:W2:Y:S02]  /*31760*/  SYNCS.PHASECHK.TRANS64.TRYWAIT P2, [R4+URZ+0x36830], R5 ;  /* 0x03683005040075a7 */ /* 0x0022a4000804017f */
[----:B--2---:R-:W-:Y:S05]  /*31770*/  @!P2 NANOSLEEP.SYNCS 0x989680 ;  /* 0x009896800000a95d */ /* 0x004fea0003900000 */
[----:B------:R-:W2:Y:S02]  /*31780*/  @!P2 SYNCS.PHASECHK.TRANS64 P2, [R4+URZ+0x36830], R5 ;  /* 0x036830050400a5a7 */ /* 0x000ea4000804007f */
[----:B--2---:R-:W-:Y:S05]  /*31790*/  @!P2 BRA `(.L_x_5929) ;  /* 0xfffffffc00f0a947 */ /* 0x004fea000383ffff */
[----:B------:R-:W-:Y:S05]  /*317a0*/  BRA `(.L_x_5928) ;  /* 0xfffffec000647947 */ /* 0x000fea000383ffff */
.L_x_5934:
[----:B-1----:R1:W2:Y:S02]  /*317b0*/  SYNCS.PHASECHK.TRANS64.TRYWAIT P2, [R11+URZ+0x36850], R0 ;  /* 0x036850000b0075a7 */ /* 0x0022a4000804017f */
[----:B--2---:R-:W-:Y:S05]  /*317c0*/  @!P2 NANOSLEEP.SYNCS 0x989680 ;  /* 0x009896800000a95d */ /* 0x004fea0003900000 */
[----:B------:R-:W2:Y:S02]  /*317d0*/  @!P2 SYNCS.PHASECHK.TRANS64 P2, [R11+URZ+0x36850], R0 ;  /* 0x036850000b00a5a7 */ /* 0x000ea4000804007f */
[----:B--2---:R-:W-:Y:S05]  /*317e0*/  @!P2 BRA `(.L_x_5934) ;  /* 0xfffffffc00f0a947 */ /* 0x004fea000383ffff */
[----:B------:R-:W-:Y:S05]  /*317f0*/  BRA `(.L_x_5933) ;  /* 0xfffffef800247947 */ /* 0x000fea000383ffff */
.L_x_5940:
[----:B-1----:R1:W2:Y:S02]  /*31800*/  SYNCS.PHASECHK.TRANS64.TRYWAIT P0, [R0+URZ+0x36850], R9 ;  /* 0x03685009000075a7 */ /* 0x0022a4000800017f */
[----:B--2---:R-:W-:Y:S05]  /*31810*/  @!P0 NANOSLEEP.SYNCS 0x989680 ;  /* 0x009896800000895d */ /* 0x004fea0003900000 */
[----:B------:R-:W2:Y:S02]  /*31820*/  @!P0 SYNCS.PHASECHK.TRANS64 P0, [R0+URZ+0x36850], R9 ;  /* 0x03685009000085a7 */ /* 0x000ea4000800007f */
[----:B--2---:R-:W-:Y:S05]  /*31830*/  @!P0 BRA `(.L_x_5940) ;  /* 0xfffffffc00f08947 */ /* 0x004fea000383ffff */
[----:B------:R-:W-:Y:S05]  /*31840*/  BRA `(.L_x_5939) ;  /* 0xffffff1800e07947 */ /* 0x000fea000383ffff */
.L_x_5981:
        /* <DEDUP_REMOVED lines=11> */
.L_x_6169:
[----:B------:R-:W-:Y:S05]  /*31900*/  BSYNC B1 ;  /* 0x0000000000017941 */ /* 0x000fea0003800000 */
.L_x_6168:
[----:B------:R-:W-:Y:S05]  /*31910*/  BRA `(.L_x_6170) ;  /* 0xffffff80006c7947 */ /* 0x000fea000383ffff */
.L_x_5983:
[----:B------:R-:W-:Y:S01]  /*31920*/  BSSY B1, `(.L_x_6171) ;  /* 0x0000006000017945 */ /* 0x000fe20003800000 */
[----:B------:R-:W-:-:S07]  /*31930*/  IMAD.MOV.U32 R15, RZ, RZ, -0x1 ;  /* 0xffffffffff0f7424 */ /* 0x000fce00078e00ff */
[----:B0-----:R-:W-:Y:S05]  /*31940*/  WARPSYNC.COLLECTIVE R15, `(.L_x_6172) ;  /* 0x000000000f0c7348 */ /* 0x001fea0003c00000 */
[----:B------:R-:W-:Y:S02]  /*31950*/  ELECT P6, UR62, PT ;  /* 0x00000000003e782f */ /* 0x000fe400038c0000 */
[----:B------:R-:W-:Y:S01]  /*31960*/  MOV R14, UR62 ;  /* 0x0000003e000e7c02 */ /* 0x000fe20008000f00 */
[----:B0-----:R-:W-:Y:S10]  /*31970*/  ENDCOLLECTIVE ;  /* 0x000000000000791b */ /* 0x001ff40003800000 */
.L_x_6172:
[----:B------:R-:W-:Y:S05]  /*31980*/  BSYNC B1 ;  /* 0x0000000000017941 */ /* 0x000fea0003800000 */
.L_x_6171:
[----:B------:R-:W-:Y:S01]  /*31990*/  PLOP3.LUT P2, PT, P6, PT, PT, 0x80, 0x0 ;  /* 0x000000000000781c */ /* 0x000fe2000374f070 */
[----:B------:R-:W-:-:S12]  /*319a0*/  BRA `(.L_x_5982) ;  /* 0xffffff8000607947 */ /* 0x000fd8000383ffff */
.L_x_5985:
[----:B0-----:R0:W1:Y:S02]  /*319b0*/  SYNCS.PHASECHK.TRANS64.TRYWAIT P0, [R18+URZ+0x36820], R2 ;  /* 0x03682002120075a7 */ /* 0x001064000800017f */
[----:B-1----:R-:W-:Y:S05]  /*319c0*/  @!P0 NANOSLEEP.SYNCS 0x989680 ;  /* 0x009896800000895d */ /* 0x002fea0003900000 */
[----:B------:R-:W1:Y:S02]  /*319d0*/  @!P0 SYNCS.PHASECHK.TRANS64 P0, [R18+URZ+0x36820], R2 ;  /* 0x03682002120085a7 */ /* 0x000e64000800007f */
[----:B-1----:R-:W-:Y:S05]  /*319e0*/  @!P0 BRA `(.L_x_5985) ;  /* 0xfffffffc00f08947 */ /* 0x002fea000383ffff */
[----:B------:R-:W-:Y:S05]  /*319f0*/  BRA `(.L_x_6173) ;  /* 0xffffff8000707947 */ /* 0x000fea000383ffff */
.L_x_5989:
[----:B-1----:R1:W2:Y:S02]  /*31a00*/  SYNCS.PHASECHK.TRANS64.TRYWAIT P0, [R5+URZ+0x368a0], R8 ;  /* 0x0368a008050075a7 */ /* 0x0022a4000800017f */
[----:B--2---:R-:W-:Y:S05]  /*31a10*/  @!P0 NANOSLEEP.SYNCS 0x989680 ;  /* 0x009896800000895d */ /* 0x004fea0003900000 */
[----:B------:R-:W2:Y:S02]  /*31a20*/  @!P0 SYNCS.PHASECHK.TRANS64 P0, [R5+URZ+0x368a0], R8 ;  /* 0x0368a008050085a7 */ /* 0x000ea4000800007f */
[----:B--2---:R-:W-:Y:S05]  /*31a30*/  @!P0 BRA `(.L_x_5989) ;  /* 0xfffffffc00f08947 */ /* 0x004fea000383ffff */
[----:B------:R-:W-:Y:S05]  /*31a40*/  BRA `(.L_x_6174) ;  /* 0xffffff8000907947 */ /* 0x000fea000383ffff */
.L_x_5996:
[----:B0-----:R0:W2:Y:S02]  /*31a50*/  SYNCS.PHASECHK.TRANS64.TRYWAIT P0, [R5+URZ+0x368c0], R8 ;  /* 0x0368c008050075a7 */ /* 0x0010a4000800017f */
[----:B--2---:R-:W-:Y:S05]  /*31a60*/  @!P0 NANOSLEEP.SYNCS 0x989680 ;  /* 0x009896800000895d */ /* 0x004fea0003900000 */
[----:B------:R-:W2:Y:S02]  /*31a70*/  @!P0 SYNCS.PHASECHK.TRANS64 P0, [R5+URZ+0x368c0], R8 ;  /* 0x0368c008050085a7 */ /* 0x000ea4000800007f */
[----:B--2---:R-:W-:Y:S05]  /*31a80*/  @!P0 BRA `(.L_x_5996) ;  /* 0xfffffffc00f08947 */ /* 0x004fea000383ffff */
[----:B------:R-:W-:Y:S05]  /*31a90*/  BRA `(.L_x_6175) ;  /* 0xffffff84008c7947 */ /* 0x000fea000383ffff */
.L_x_6005:
[----:B0-----:R0:W1:Y:S02]  /*31aa0*/  SYNCS.PHASECHK.TRANS64.TRYWAIT P0, [R6+URZ+0x368a0], R5 ;  /* 0x0368a005060075a7 */ /* 0x001064000800017f */
[----:B-1----:R-:W-:Y:S05]  /*31ab0*/  @!P0 NANOSLEEP.SYNCS 0x989680 ;  /* 0x009896800000895d */ /* 0x002fea0003900000 */
[----:B------:R-:W1:Y:S02]  /*31ac0*/  @!P0 SYNCS.PHASECHK.TRANS64 P0, [R6+URZ+0x368a0], R5 ;  /* 0x0368a005060085a7 */ /* 0x000e64000800007f */
[----:B-1----:R-:W-:Y:S05]  /*31ad0*/  @!P0 BRA `(.L_x_6005) ;  /* 0xfffffffc00f08947 */ /* 0x002fea000383ffff */
[----:B------:R-:W-:Y:S05]  /*31ae0*/  BRA `(.L_x_6176) ;  /* 0xffffff8800d47947 */ /* 0x000fea000383ffff */
.L_x_6012:
[----:B-1----:R1:W2:Y:S02]  /*31af0*/  SYNCS.PHASECHK.TRANS64.TRYWAIT P0, [R6+URZ+0x368c0], R5 ;  /* 0x0368c005060075a7 */ /* 0x0022a4000800017f */
[----:B--2---:R-:W-:Y:S05]  /*31b00*/  @!P0 NANOSLEEP.SYNCS 0x989680 ;  /* 0x009896800000895d */ /* 0x004fea0003900000 */
[----:B------:R-:W2:Y:S02]  /*31b10*/  @!P0 SYNCS.PHASECHK.TRANS64 P0, [R6+URZ+0x368c0], R5 ;  /* 0x0368c005060085a7 */ /* 0x000ea4000800007f */
[----:B--2---:R-:W-:Y:S05]  /*31b20*/  @!P0 BRA `(.L_x_6012) ;  /* 0xfffffffc00f08947 */ /* 0x004fea000383ffff */
[----:B------:R-:W-:Y:S05]  /*31b30*/  BRA `(.L_x_6177) ;  /* 0xffffff8c00cc7947 */ /* 0x000fea000383ffff */
.L_x_6029:
        /* <DEDUP_REMOVED lines=11> */
.L_x_6179:
[----:B------:R-:W-:Y:S05]  /*31bf0*/  BSYNC B0 ;  /* 0x0000000000007941 */ /* 0x000fea0003800000 */
.L_x_6178:
[----:B------:R-:W-:Y:S05]  /*31c00*/  BRA `(.L_x_6180) ;  /* 0xffffff9c00407947 */ /* 0x000fea000383ffff */
.L_x_6031:
[----:B------:R-:W-:Y:S01]  /*31c10*/  BSSY B0, `(.L_x_6181) ;  /* 0x0000006000007945 */ /* 0x000fe20003800000 */
[----:B------:R-:W-:-:S07]  /*31c20*/  IMAD.MOV.U32 R15, RZ, RZ, -0x1 ;  /* 0xffffffffff0f7424 */ /* 0x000fce00078e00ff */
[----:B0-----:R-:W-:Y:S05]  /*31c30*/  WARPSYNC.COLLECTIVE R15, `(.L_x_6182) ;  /* 0x000000000f0c7348 */ /* 0x001fea0003c00000 */
[----:B------:R-:W-:Y:S02]  /*31c40*/  ELECT P6, UR62, PT ;  /* 0x00000000003e782f */ /* 0x000fe400038c0000 */
[----:B------:R-:W-:Y:S01]  /*31c50*/  MOV R14, UR62 ;  /* 0x0000003e000e7c02 */ /* 0x000fe20008000f00 */
[----:B0-----:R-:W-:Y:S10]  /*31c60*/  ENDCOLLECTIVE ;  /* 0x000000000000791b */ /* 0x001ff40003800000 */
.L_x_6182:
[----:B------:R-:W-:Y:S05]  /*31c70*/  BSYNC B0 ;  /* 0x0000000000007941 */ /* 0x000fea0003800000 */
.L_x_6181:
[----:B------:R-:W-:Y:S05]  /*31c80*/  BRA `(.L_x_6183) ;  /* 0xffffff9c004c7947 */ /* 0x000fea000383ffff */
.L_x_6033:
[----:B0-----:R0:W1:Y:S02]  /*31c90*/  SYNCS.PHASECHK.TRANS64.TRYWAIT P0, [R0+URZ+0x36840], R2 ;  /* 0x03684002000075a7 */ /* 0x001064000800017f */
[----:B-1----:R-:W-:Y:S05]  /*31ca0*/  @!P0 NANOSLEEP.SYNCS 0x989680 ;  /* 0x009896800000895d */ /* 0x002fea0003900000 */
[----:B------:R-:W1:Y:S02]  /*31cb0*/  @!P0 SYNCS.PHASECHK.TRANS64 P0, [R0+URZ+0x36840], R2 ;  /* 0x03684002000085a7 */ /* 0x000e64000800007f */
[----:B-1----:R-:W-:Y:S05]  /*31cc0*/  @!P0 BRA `(.L_x_6033) ;  /* 0xfffffffc00f08947 */ /* 0x002fea000383ffff */
[----:B------:R-:W-:Y:S05]  /*31cd0*/  BRA `(.L_x_6184) ;  /* 0xffffff9c00ac7947 */ /* 0x000fea000383ffff */
.L_x_6037:
        /* <DEDUP_REMOVED lines=9> */
.L_x_6185:
[----:B------:R-:W-:Y:S02]  /*31d70*/  IMAD.MOV.U32 R13, RZ, RZ, R4 ;  /* 0x000000ffff0d7224 */ /* 0x000fe400078e0004 */
[----:B------:R-:W-:-:S07]  /*31d80*/  IMAD.MOV.U32 R6, RZ, RZ, R14 ;  /* 0x000000ffff067224 */ /* 0x000fce00078e000e */
[----:B------:R-:W-:Y:S05]  /*31d90*/  WARPSYNC.COLLECTIVE R15, `(.L_x_6186) ;  /* 0x000000000f087348 */ /* 0x000fea0003c00000 */
[----:B------:R0:W1:Y:S02]  /*31da0*/  SHFL.IDX P6, R14, R13, R12, R11 ;  /* 0x0000000c0d0e7389 */ /* 0x00006400000c000b */
[----:B01----:R-:W-:Y:S01]  /*31db0*/  ENDCOLLECTIVE ;  /* 0x000000000000791b */ /* 0x003fe20003800000 */
.L_x_6186:
[----:B------:R-:W-:-:S04]  /*31dc0*/  LOP3.LUT R5, R5, 0x7f, RZ, 0xc0, !PT ;  /* 0x0000007f05057812 */ /* 0x000fc800078ec0ff */
[----:B------:R-:W-:Y:S01]  /*31dd0*/  SHF.R.U32.HI R0, RZ, 0x3, R5 ;  /* 0x00000003ff007819 */ /* 0x000fe20000011605 */
[----:B------:R-:W-:Y:S02]  /*31de0*/  IMAD R2, R9, R7, RZ ;  /* 0x0000000709027224 */ /* 0x000fe400078e02ff */
[----:B------:R0:W5:Y:S01]  /*31df0*/  LDL R9, [R1+0x30] ;  /* 0x0000300001097983 */ /* 0x0001620000100800 */
[----:B------:R-:W-:Y:S01]  /*31e00*/  LEA R0, R10, R0, 0x7 ;  /* 0x000000000a007211 */ /* 0x000fe200078e38ff */
        /* <DEDUP_REMOVED lines=8> */
.L_x_6187:
[----:B------:R-:W-:-:S05]  /*31e90*/  @!P2 LEA R7, P4, R8, R7, 0x1 ;  /* 0x000000070807a211 */ /* 0x000fca00078808ff */
[----:B------:R-:W-:Y:S02]  /*31ea0*/  @!P2 IMAD.X R6, RZ, RZ, R6, P4 ;  /* 0x000000ffff06a224 */ /* 0x000fe400020e0606 */
[----:B------:R-:W-:-:S03]  /*31eb0*/  IMAD.MOV.U32 R13, RZ, RZ, R4 ;  /* 0x000000ffff0d7224 */ /* 0x000fc600078e0004 */
        /* <DEDUP_REMOVED lines=9> */
[----:B------:R-:W-:Y:S02]  /*31f50*/  ISETP.GE.AND P2, PT, R5, R2, PT ;  /* 0x000000020500720c */ /* 0x000fe40003f46270 */
[----:B0-----:R-:W-:-:S11]  /*31f60*/  MOV R6, R14 ;  /* 0x0000000e00067202 */ /* 0x001fd60000000f00 */
[----:B------:R-:W-:Y:S05]  /*31f70*/  WARPSYNC.COLLECTIVE R15, `(.L_x_6188) ;  /* 0x000000000f087348 */ /* 0x000fea0003c00000 */
[----:B------:R0:W1:Y:S02]  /*31f80*/  SHFL.IDX P6, R14, R13, R12, R11 ;  /* 0x0000000c0d0e7389 */ /* 0x00006400000c000b */
[----:B01----:R-:W-:Y:S01]  /*31f90*/  ENDCOLLECTIVE ;  /* 0x000000000000791b */ /* 0x003fe20003800000 */
.L_x_6188:
[----:B------:R-:W-:Y:S02]  /*31fa0*/  IMAD.MOV.U32 R13, RZ, RZ, R3 ;  /* 0x000000ffff0d7224 */ /* 0x000fe400078e0003 */
[----:B------:R-:W-:Y:S02]  /*31fb0*/  IMAD.MOV.U32 R12, RZ, RZ, 0x2 ;  /* 0x00000002ff0c7424 */ /* 0x000fe400078e00ff */
[----:B------:R-:W-:-:S07]  /*31fc0*/  IMAD.MOV.U32 R5, RZ, RZ, R14 ;  /* 0x000000ffff057224 */ /* 0x000fce00078e000e */
[----:B------:R-:W-:Y:S05]  /*31fd0*/  WARPSYNC.COLLECTIVE R15, `(.L_x_6189) ;  /* 0x000000000f087348 */ /* 0x000fea0003c00000 */
[----:B------:R0:W1:Y:S02]  /*31fe0*/  SHFL.IDX P6, R14, R13, R12, R11 ;  /* 0x0000000c0d0e7389 */ /* 0x00006400000c000b */
[----:B01----:R-:W-:Y:S01]  /*31ff0*/  ENDCOLLECTIVE ;  /* 0x000000000000791b */ /* 0x003fe20003800000 */
.L_x_6189:
[----:B------:R-:W-:-:S05]  /*32000*/  @!P2 LEA R5, P4, R8, R5, 0x1 ;  /* 0x000000050805a211 */ /* 0x000fca00078808ff */
[----:B------:R-:W-:-:S04]  /*32010*/  @!P2 IMAD.X R6, RZ, RZ, R6, P4 ;  /* 0x000000ffff06a224 */ /* 0x000fc800020e0606 */
[----:B------:R-:W-:Y:S01]  /*32020*/  @!P2 IMAD.MOV.U32 R7, RZ, RZ, R6 ;  /* 0x000000ffff07a224 */ /* 0x000fe200078e0006 */
[----:B------:R-:W-:Y:S01]  /*32030*/  @!P2 MOV R6, R5 ;  /* 0x000000050006a202 */ /* 0x000fe20000000f00 */
[----:B------:R-:W-:Y:S01]  /*32040*/  VIADD R5, R0, 0x20 ;  /* 0x0000002000057836 */ /* 0x000fe20000000000 */
[----:B------:R-:W-:-:S03]  /*32050*/  MOV R13, R4 ;  /* 0x00000004000d7202 */ /* 0x000fc60000000f00 */
        /* <DEDUP_REMOVED lines=11> */
.L_x_6190:
[----:B------:R-:W-:Y:S02]  /*32110*/  IMAD.MOV.U32 R13, RZ, RZ, R3 ;  /* 0x000000ffff0d7224 */ /* 0x000fe400078e0003 */
[----:B------:R-:W-:Y:S02]  /*32120*/  IMAD.MOV.U32 R12, RZ, RZ, 0x3 ;  /* 0x00000003ff0c7424 */ /* 0x000fe400078e00ff */
[----:B------:R-:W-:-:S07]  /*32130*/  IMAD.MOV.U32 R5, RZ, RZ, R14 ;  /* 0x000000ffff057224 */ /* 0x000fce00078e000e */
[----:B------:R-:W-:Y:S05]  /*32140*/  WARPSYNC.COLLECTIVE R15, `(.L_x_6191) ;  /* 0x000000000f087348 */ /* 0x000fea0003c00000 */
[----:B------:R0:W1:Y:S02]  /*32150*/  SHFL.IDX P6, R14, R13, R12, R11 ;  /* 0x0000000c0d0e7389 */ /* 0x00006400000c000b */
[----:B01----:R-:W-:Y:S01]  /*32160*/  ENDCOLLECTIVE ;  /* 0x000000000000791b */ /* 0x003fe20003800000 */
.L_x_6191:
        /* <DEDUP_REMOVED lines=17> */
.L_x_6192:
[----:B------:R-:W-:Y:S01]  /*32280*/  MOV R13, R3 ;  /* 0x00000003000d7202 */ /* 0x000fe20000000f00 */
[----:B------:R-:W-:Y:S01]  /*32290*/  IMAD.MOV.U32 R12, RZ, RZ, 0x4 ;  /* 0x00000004ff0c7424 */ /* 0x000fe200078e00ff */
[----:B------:R-:W-:-:S07]  /*322a0*/  MOV R5, R14 ;  /* 0x0000000e00057202 */ /* 0x000fce0000000f00 */
[----:B------:R-:W-:Y:S05]  /*322b0*/  WARPSYNC.COLLECTIVE R15, `(.L_x_6193) ;  /* 0x000000000f087348 */ /* 0x000fea0003c00000 */
[----:B------:R0:W1:Y:S02]  /*322c0*/  SHFL.IDX P6, R14, R13, R12, R11 ;  /* 0x0000000c0d0e7389 */ /* 0x00006400000c000b */
[----:B01----:R-:W-:Y:S01]  /*322d0*/  ENDCOLLECTIVE ;  /* 0x000000000000791b */ /* 0x003fe20003800000 */
.L_x_6193:
        /* <DEDUP_REMOVED lines=17> */
.L_x_6194:
[----:B------:R-:W-:Y:S01]  /*323f0*/  IMAD.MOV.U32 R13, RZ, RZ, R3 ;  /* 0x000000ffff0d7224 */ /* 0x000fe200078e0003 */
[----:B------:R-:W-:Y:S01]  /*32400*/  MOV R12, 0x5 ;  /* 0x00000005000c7802 */ /* 0x000fe20000000f00 */
[----:B------:R-:W-:-:S07]  /*32410*/  IMAD.MOV.U32 R5, RZ, RZ, R14 ;  /* 0x000000ffff057224 */ /* 0x000fce00078e000e */
[----:B------:R-:W-:Y:S05]  /*32420*/  WARPSYNC.COLLECTIVE R15, `(.L_x_6195) ;  /* 0x000000000f087348 */ /* 0x000fea0003c00000 */
[----:B------:R0:W1:Y:S02]  /*32430*/  SHFL.IDX P6, R14, R13, R12, R11 ;  /* 0x0000000c0d0e7389 */ /* 0x00006400000c000b */
[----:B01----:R-:W-:Y:S01]  /*32440*/  ENDCOLLECTIVE ;  /* 0x000000000000791b */ /* 0x003fe20003800000 */
.L_x_6195:
        /* <DEDUP_REMOVED lines=17> */
.L_x_6196:
[----:B------:R-:W-:Y:S02]  /*32560*/  IMAD.MOV.U32 R13, RZ, RZ, R3 ;  /* 0x000000ffff0d7224 */ /* 0x000fe400078e0003 */
[----:B------:R-:W-:Y:S02]  /*32570*/  IMAD.MOV.U32 R12, RZ, RZ, 0x6 ;  /* 0x00000006ff0c7424 */ /* 0x000fe400078e00ff */
[----:B------:R-:W-:-:S07]  /*32580*/  IMAD.MOV.U32 R5, RZ, RZ, R14 ;  /* 0x000000ffff057224 */ /* 0x000fce00078e000e */
[----:B------:R-:W-:Y:S05]  /*32590*/  WARPSYNC.COLLECTIVE R15, `(.L_x_6197) ;  /* 0x000000000f087348 */ /* 0x000fea0003c00000 */
[----:B------:R0:W1:Y:S02]  /*325a0*/  SHFL.IDX P6, R14, R13, R12, R11 ;  /* 0x0000000c0d0e7389 */ /* 0x00006400000c000b */
[----:B01----:R-:W-:Y:S01]  /*325b0*/  ENDCOLLECTIVE ;  /* 0x000000000000791b */ /* 0x003fe20003800000 */
.L_x_6197:
        /* <DEDUP_REMOVED lines=17> */
.L_x_6198:
[----:B------:R-:W-:Y:S02]  /*326d0*/  IMAD.MOV.U32 R13, RZ, RZ, R3 ;  /* 0x000000ffff0d7224 */ /* 0x000fe400078e0003 */
[----:B------:R-:W-:Y:S02]  /*326e0*/  IMAD.MOV.U32 R12, RZ, RZ, 0x7 ;  /* 0x00000007ff0c7424 */ /* 0x000fe400078e00ff */
[----:B------:R-:W-:-:S07]  /*326f0*/  IMAD.MOV.U32 R5, RZ, RZ, R14 ;  /* 0x000000ffff057224 */ /* 0x000fce00078e000e */
[----:B------:R-:W-:Y:S05]  /*32700*/  WARPSYNC.COLLECTIVE R15, `(.L_x_6199) ;  /* 0x000000000f087348 */ /* 0x000fea0003c00000 */
[----:B------:R0:W1:Y:S02]  /*32710*/  SHFL.IDX P6, R14, R13, R12, R11 ;  /* 0x0000000c0d0e7389 */ /* 0x00006400000c000b */
[----:B01----:R-:W-:Y:S01]  /*32720*/  ENDCOLLECTIVE ;  /* 0x000000000000791b */ /* 0x003fe20003800000 */
.L_x_6199:
[----:B------:R-:W-:-:S05]  /*32730*/  @!P2 LEA R5, P4, R8, R5, 0x1 ;  /* 0x000000050805a211 */ /* 0x000fca00078808ff */
[----:B------:R-:W-:-:S04]  /*32740*/  @!P2 IMAD.X R6, RZ, RZ, R6, P4 ;  /* 0x000000ffff06a224 */ /* 0x000fc800020e0606 */
[----:B------:R-:W-:Y:S01]  /*32750*/  @!P2 IMAD.MOV.U32 R7, RZ, RZ, R6 ;  /* 0x000000ffff07a224 */ /* 0x000fe200078e0006 */
[----:B------:R-:W-:Y:S01]  /*32760*/  @!P2 MOV R6, R5 ;  /* 0x000000050006a202 */ /* 0x000fe20000000f00 */
[----:B------:R-:W-:-:S04]  /*32770*/  IMAD.MOV.U32 R13, RZ, RZ, R4 ;  /* 0x000000ffff0d7224 */ /* 0x000fc800078e0004 */
[----:B------:R-:W-:Y:S01]  /*32780*/  @!PT LDS RZ, [RZ] ;  /* 0x00000000fffff984 */ /* 0x000fe20000000800 */
[----:B------:R-:W-:Y:S01]  /*32790*/  @!PT LDS RZ, [RZ] ;  /* 0x00000000fffff984 */ /* 0x000fe20000000800 */
[----:B------:R-:W-:Y:S01]  /*327a0*/  @!PT LDS RZ, [RZ] ;  /* 0x00000000fffff984 */ /* 0x000fe20000000800 */
[----:B------:R0:W-:Y:S04]  /*327b0*/  @!P2 LDGSTS.E.BYPASS.LTC128B.128 [R9+0x18400], desc[UR60][R6.64], !P3 ;  /* 0x184000000609afae */ /* 0x0001e8000d901d7c */
[----:B------:R0:W-:Y:S01]  /*327c0*/  @!P2 LDGSTS.E.BYPASS.LTC128B.128 [R9+0x1c400], desc[UR60][R6.64+0x80], !P0 ;  /* 0x1c4000800609afae */ /* 0x0001e2000c101d7c */
[----:B------:R-:W-:-:S07]  /*327d0*/  IMAD.MOV.U32 R5, RZ, RZ, R14 ;  /* 0x000000ffff057224 */ /* 0x000fce00078e000e */
[----:B0-----:R-:W-:Y:S05]  /*327e0*/  WARPSYNC.COLLECTIVE R15, `(.L_x_6200) ;  /* 0x000000000f087348 */ /* 0x001fea0003c00000 */
[----:B------:R1:W2:Y:S02]  /*327f0*/  SHFL.IDX P6, R14, R13, R12, R11 ;  /* 0x0000000c0d0e7389 */ /* 0x0002a400000c000b */
[----:B012---:R-:W-:Y:S01]  /*32800*/  ENDCOLLECTIVE ;  /* 0x000000000000791b */ /* 0x007fe20003800000 */
.L_x_6200:
[----:B------:R-:W-:Y:S01]  /*32810*/  @!PT LDS RZ, [RZ] ;  /* 0x00000000fffff984 */ /* 0x000fe20000000800 */
[----:B------:R-:W-:Y:S01]  /*32820*/  @!PT LDS RZ, [RZ] ;  /* 0x00000000fffff984 */ /* 0x000fe20000000800 */
[----:B------:R-:W-:Y:S01]  /*32830*/  @!PT LDS RZ, [RZ] ;  /* 0x00000000fffff984 */ /* 0x000fe20000000800 */
[----:B------:R0:W-:Y:S01]  /*32840*/  @!P2 LDGSTS.E.BYPASS.LTC128B.128 [R9+0x20400], desc[UR60][R6.64+0x100], !P1 ;  /* 0x204001000609afae */ /* 0x0001e2000c901d7c */
[----:B------:R-:W-:Y:S01]  /*32850*/  MOV R3, R14 ;  /* 0x0000000e00037202 */ /* 0x000fe20000000f00 */
[----:B------:R-:W-:Y:S06]  /*32860*/  BRA `(.L_x_6201) ;  /* 0xffffffa000647947 */ /* 0x000fec000383ffff */
.L_x_6042:
[----:B----4-:R4:W0:Y:S02]  /*32870*/  SYNCS.PHASECHK.TRANS64.TRYWAIT P0, [R18+URZ+0x36820], R0 ;  /* 0x03682000120075a7 */ /* 0x010824000800017f */
[----:B0-----:R-:W-:Y:S05]  /*32880*/  @!P0 NANOSLEEP.SYNCS 0x989680 ;  /* 0x009896800000895d */ /* 0x001fea0003900000 */
[----:B------:R-:W0:Y:S02]  /*32890*/  @!P0 SYNCS.PHASECHK.TRANS64 P0, [R18+URZ+0x36820], R0 ;  /* 0x03682000120085a7 */ /* 0x000e24000800007f */
[----:B0-----:R-:W-:Y:S05]  /*328a0*/  @!P0 BRA `(.L_x_6042) ;  /* 0xfffffffc00f08947 */ /* 0x001fea000383ffff */
[----:B------:R-:W-:Y:S05]  /*328b0*/  BRA `(.L_x_6202) ;  /* 0xffffffa000d87947 */ /* 0x000fea000383ffff */
.L_x_6051:
[----:B-1----:R1:W2:Y:S02]  /*328c0*/  SYNCS.PHASECHK.TRANS64.TRYWAIT P0, [R3+URZ+0x36840], R2 ;  /* 0x03684002030075a7 */ /* 0x0022a4000800017f */
[----:B--2---:R-:W-:Y:S05]  /*328d0*/  @!P0 NANOSLEEP.SYNCS 0x989680 ;  /* 0x009896800000895d */ /* 0x004fea0003900000 */
[----:B------:R-:W2:Y:S02]  /*328e0*/  @!P0 SYNCS.PHASECHK.TRANS64 P0, [R3+URZ+0x36840], R2 ;  /* 0x03684002030085a7 */ /* 0x000ea4000800007f */
[----:B--2---:R-:W-:Y:S05]  /*328f0*/  @!P0 BRA `(.L_x_6051) ;  /* 0xfffffffc00f08947 */ /* 0x004fea000383ffff */
[----:B------:R-:W-:Y:S05]  /*32900*/  BRA `(.L_x_6203) ;  /* 0xffffffa400b47947 */ /* 0x000fea000383ffff */
.L_x_6058:
[----:B0-----:R0:W1:Y:S02]  /*32910*/  SYNCS.PHASECHK.TRANS64.TRYWAIT P0, [R2+URZ+0x36860], R3 ;  /* 0x03686003020075a7 */ /* 0x001064000800017f */
[----:B-1----:R-:W-:Y:S05]  /*32920*/  @!P0 NANOSLEEP.SYNCS 0x989680 ;  /* 0x009896800000895d */ /* 0x002fea0003900000 */
[----:B------:R-:W1:Y:S02]  /*32930*/  @!P0 SYNCS.PHASECHK.TRANS64 P0, [R2+URZ+0x36860], R3 ;  /* 0x03686003020085a7 */ /* 0x000e64000800007f */
[----:B-1----:R-:W-:Y:S05]  /*32940*/  @!P0 BRA `(.L_x_6058) ;  /* 0xfffffffc00f08947 */ /* 0x002fea000383ffff */
[----:B------:R-:W-:Y:S05]  /*32950*/  BRA `(.L_x_6204) ;  /* 0xffffffa800c47947 */ /* 0x000fea000383ffff */
.L_x_6069:
[----:B-1----:R1:W2:Y:S02]  /*32960*/  SYNCS.PHASECHK.TRANS64.TRYWAIT P0, [R3+URZ+0x36840], R2 ;  /* 0x03684002030075a7 */ /* 0x0022a4000800017f */
[----:B--2---:R-:W-:Y:S05]  /*32970*/  @!P0 NANOSLEEP.SYNCS 0x989680 ;  /* 0x009896800000895d */ /* 0x004fea0003900000 */
[----:B------:R-:W2:Y:S02]  /*32980*/  @!P0 SYNCS.PHASECHK.TRANS64 P0, [R3+URZ+0x36840], R2 ;  /* 0x03684002030085a7 */ /* 0x000ea4000800007f */
[----:B--2---:R-:W-:Y:S05]  /*32990*/  @!P0 BRA `(.L_x_6069) ;  /* 0xfffffffc00f08947 */ /* 0x004fea000383ffff */
[----:B------:R-:W-:Y:S05]  /*329a0*/  BRA `(.L_x_6205) ;  /* 0xffffffb000987947 */ /* 0x000fea000383ffff */
.L_x_6076:
[----:B0-----:R0:W1:Y:S02]  /*329b0*/  SYNCS.PHASECHK.TRANS64.TRYWAIT P0, [R2+URZ+0x36860], R3 ;  /* 0x03686003020075a7 */ /* 0x001064000800017f */
[----:B-1----:R-:W-:Y:S05]  /*329c0*/  @!P0 NANOSLEEP.SYNCS 0x989680 ;  /* 0x009896800000895d */ /* 0x002fea0003900000 */
[----:B------:R-:W1:Y:S02]  /*329d0*/  @!P0 SYNCS.PHASECHK.TRANS64 P0, [R2+URZ+0x36860], R3 ;  /* 0x03686003020085a7 */ /* 0x000e64000800007f */
[----:B-1----:R-:W-:Y:S05]  /*329e0*/  @!P0 BRA `(.L_x_6076) ;  /* 0xfffffffc00f08947 */ /* 0x002fea000383ffff */
[----:B------:R-:W-:Y:S05]  /*329f0*/  BRA `(.L_x_6206) ;  /* 0xffffffb400a87947 */ /* 0x000fea000383ffff */
.L_x_6087:
[----:B--2---:R2:W3:Y:S02]  /*32a00*/  SYNCS.PHASECHK.TRANS64.TRYWAIT P0, [R3+URZ+0x36840], R2 ;  /* 0x03684002030075a7 */ /* 0x0044e4000800017f */
[----:B---3--:R-:W-:Y:S05]  /*32a10*/  @!P0 NANOSLEEP.SYNCS 0x989680 ;  /* 0x009896800000895d */ /* 0x008fea0003900000 */
[----:B------:R-:W3:Y:S02]  /*32a20*/  @!P0 SYNCS.PHASECHK.TRANS64 P0, [R3+URZ+0x36840], R2 ;  /* 0x03684002030085a7 */ /* 0x000ee4000800007f */
[----:B---3--:R-:W-:Y:S05]  /*32a30*/  @!P0 BRA `(.L_x_6087) ;  /* 0xfffffffc00f08947 */ /* 0x008fea000383ffff */
[----:B------:R-:W-:Y:S05]  /*32a40*/  BRA `(.L_x_6207) ;  /* 0xffffffbc00547947 */ /* 0x000fea000383ffff */
.L_x_6094:
[----:B0-----:R0:W1:Y:S02]  /*32a50*/  SYNCS.PHASECHK.TRANS64.TRYWAIT P0, [R2+URZ+0x36860], R5 ;  /* 0x03686005020075a7 */ /* 0x001064000800017f */
[----:B-1----:R-:W-:Y:S05]  /*32a60*/  @!P0 NANOSLEEP.SYNCS 0x989680 ;  /* 0x009896800000895d */ /* 0x002fea0003900000 */
[----:B------:R-:W1:Y:S02]  /*32a70*/  @!P0 SYNCS.PHASECHK.TRANS64 P0, [R2+URZ+0x36860], R5 ;  /* 0x03686005020085a7 */ /* 0x000e64000800007f */
[----:B-1----:R-:W-:Y:S05]  /*32a80*/  @!P0 BRA `(.L_x_6094) ;  /* 0xfffffffc00f08947 */ /* 0x002fea000383ffff */
[----:B------:R-:W-:Y:S05]  /*32a90*/  BRA `(.L_x_6208) ;  /* 0xffffffc000607947 */ /* 0x000fea000383ffff */
.L_x_6107:
[----:B---3--:R3:W4:Y:S02]  /*32aa0*/  SYNCS.PHASECHK.TRANS64.TRYWAIT P0, [R0+URZ+0x36860], R2 ;  /* 0x03686002000075a7 */ /* 0x008724000800017f */
[----:B----4-:R-:W-:Y:S05]  /*32ab0*/  @!P0 NANOSLEEP.SYNCS 0x989680 ;  /* 0x009896800000895d */ /* 0x010fea0003900000 */
[----:B------:R-:W4:Y:S02]  /*32ac0*/  @!P0 SYNCS.PHASECHK.TRANS64 P0, [R0+URZ+0x36860], R2 ;  /* 0x03686002000085a7 */ /* 0x000f24000800007f */
[----:B----4-:R-:W-:Y:S05]  /*32ad0*/  @!P0 BRA `(.L_x_6107) ;  /* 0xfffffffc00f08947 */ /* 0x010fea000383ffff */
[----:B------:R-:W-:Y:S05]  /*32ae0*/  BRA `(.L_x_6209) ;  /* 0xffffffc400f47947 */ /* 0x000fea000383ffff */
.L_x_6116:
[----:B------:R-:W4:Y:S01]  /*32af0*/  LDL R0, [R1] ;  /* 0x0000000001007983 */ /* 0x000f220000100800 */
[----:B------:R-:W-:Y:S01]  /*32b00*/  BSSY B0, `(.L_x_6210) ;  /* 0x0000008000007945 */ /* 0x000fe20003800000 */
[----:B------:R-:W-:Y:S02]  /*32b10*/  IMAD.MOV.U32 R12, RZ, RZ, RZ ;  /* 0x000000ffff0c7224 */ /* 0x000fe400078e00ff */
[----:B------:R-:W-:Y:S02]  /*32b20*/  IMAD.MOV.U32 R11, RZ, RZ, 0x1f ;  /* 0x0000001fff0b7424 */ /* 0x000fe400078e00ff */
[----:B------:R-:W-:Y:S02]  /*32b30*/  IMAD.MOV.U32 R15, RZ, RZ, -0x1 ;  /* 0xffffffffff0f7424 */ /* 0x000fe400078e00ff */
[----:B----4-:R-:W-:-:S07]  /*32b40*/  IMAD.MOV.U32 R13, RZ, RZ, R0 ;  /* 0x000000ffff0d7224 */ /* 0x010fce00078e0000 */
[----:B-123--:R-:W-:Y:S05]  /*32b50*/  WARPSYNC.COLLECTIVE R15, `(.L_x_6211) ;  /* 0x000000000f087348 */ /* 0x00efea0003c00000 */
[----:B------:R0:W4:Y:S02]  /*32b60*/  SHFL.IDX P6, R14, R13, R12, R11 ;  /* 0x0000000c0d0e7389 */ /* 0x00012400000c000b */
[----:B01234-:R-:W-:Y:S01]  /*32b70*/  ENDCOLLECTIVE ;  /* 0x000000000000791b */ /* 0x01ffe20003800000 */
.L_x_6211:
[----:B------:R-:W-:Y:S05]  /*32b80*/  BSYNC B0 ;  /* 0x0000000000007941 */ /* 0x000fea0003800000 */
.L_x_6210:
[----:B------:R0:W5:Y:S01]  /*32b90*/  LDL R2, [R1+0xc] ;  /* 0x00000c0001027983 */ /* 0x0001620000100800 */
[----:B------:R-:W-:Y:S01]  /*32ba0*/  IMAD.MOV.U32 R13, RZ, RZ, R0 ;  /* 0x000000ffff0d7224 */ /* 0x000fe200078e0000 */
[----:B------:R-:W-:Y:S01]  /*32bb0*/  MOV R5, R14 ;  /* 0x0000000e00057202 */ /* 0x000fe20000000f00 */
[----:B------:R-:W-:Y:S01]  /*32bc0*/  IMAD.MOV.U32 R12, RZ, RZ, 0x1 ;  /* 0x00000001ff0c7424 */ /* 0x000fe200078e00ff */
[----:B------:R-:W-:Y:S01]  /*32bd0*/  LOP3.LUT P1, RZ, R10, 0x1, RZ, 0xc0, !PT ;  /* 0x000000010aff7812 */ /* 0x000fe2000782c0ff */
[----:B------:R-:W-:Y:S02]  /*32be0*/  IMAD.MOV.U32 R11, RZ, RZ, 0x1f ;  /* 0x0000001fff0b7424 */ /* 0x000fe400078e00ff */
[----:B------:R-:W-:-:S10]  /*32bf0*/  IMAD.MOV.U32 R15, RZ, RZ, -0x1 ;  /* 0xffffffffff0f7424 */ /* 0x000fd400078e00ff */
[----:B0----5:R-:W-:Y:S05]  /*32c00*/  WARPSYNC.COLLECTIVE R15, `(.L_x_6212) ;  /* 0x000000000f087348 */ /* 0x021fea0003c00000 */
[----:B------:R1:W2:Y:S02]  /*32c10*/  SHFL.IDX P6, R14, R13, R12, R11 ;  /* 0x0000000c0d0e7389 */ /* 0x0002a400000c000b */
[----:B012--5:R-:W-:Y:S01]  /*32c20*/  ENDCOLLECTIVE ;  /* 0x000000000000791b */ /* 0x027fe20003800000 */
.L_x_6212:
        /* <DEDUP_REMOVED lines=13> */
[----:B------:R-:W-:Y:S01]  /*32d00*/  ISETP.GE.U32.AND P3, PT, R16, 0x10, PT ;  /* 0x000000101000780c */ /* 0x000fe20003f66070 */
[----:B------:R-:W-:Y:S02]  /*32d10*/  IMAD.MOV.U32 R11, RZ, RZ, RZ ;  /* 0x000000ffff0b7224 */ /* 0x000fe400078e00ff */
[----:B--2---:R-:W-:Y:S01]  /*32d20*/  @!P0 IMAD.MOV.U32 R4, RZ, RZ, R8 ;  /* 0x000000ffff048224 */ /* 0x004fe200078e0008 */
[----:B------:R-:W-:Y:S02]  /*32d30*/  MOV R8, RZ ;  /* 0x000000ff00087202 */ /* 0x000fe40000000f00 */
[----:B---3--:R-:W-:-:S02]  /*32d40*/  @!P0 MOV R6, R2 ;  /* 0x0000000200068202 */ /* 0x008fc40000000f00 */
[----:B------:R-:W-:-:S03]  /*32d50*/  ISETP.GE.U32.AND P0, PT, R16, 0x2, PT ;  /* 0x000000021000780c */ /* 0x000fc60003f06070 */
[----:B------:R-:W-:-:S04]  /*32d60*/  IMAD R2, R6, R4, RZ ;  /* 0x0000000406027224 */ /* 0x000fc800078e02ff */
[----:B------:R-:W-:-:S07]  /*32d70*/  IMAD.MOV.U32 R13, RZ, RZ, R2 ;  /* 0x000000ffff0d7224 */ /* 0x000fce00078e0002 */
[----:B------:R-:W-:Y:S05]  /*32d80*/  WARPSYNC.COLLECTIVE R15, `(.L_x_6213) ;  /* 0x000000000f087348 */ /* 0x000fea0003c00000 */
[----:B------:R0:W1:Y:S02]  /*32d90*/  SHFL.UP P6, R14, R13, R12, R11 ;  /* 0x0400000c0d0e7389 */ /* 0x00006400000c000b */
[----:B01----:R-:W-:Y:S01]  /*32da0*/  ENDCOLLECTIVE ;  /* 0x000000000000791b */ /* 0x003fe20003800000 */
.L_x_6213:
[----:B------:R-:W-:Y:S02]  /*32db0*/  IMAD.MOV.U32 R12, RZ, RZ, 0x2 ;  /* 0x00000002ff0c7424 */ /* 0x000fe400078e00ff */
[----:B------:R-:W-:-:S05]  /*32dc0*/  IMAD.MOV.U32 R3, RZ, RZ, R14 ;  /* 0x000000ffff037224 */ /* 0x000fca00078e000e */
[----:B------:R-:W-:Y:S02]  /*32dd0*/  SEL R3, R3, RZ, P1 ;  /* 0x000000ff03037207 */ /* 0x000fe40000800000 */
[----:B------:R-:W-:-:S03]  /*32de0*/  ISETP.GE.U32.AND P1, PT, R16, 0x4, PT ;  /* 0x000000041000780c */ /* 0x000fc60003f26070 */
[----:B------:R-:W-:-:S05]  /*32df0*/  IMAD.IADD R2, R2, 0x1, R3 ;  /* 0x0000000102027824 */ /* 0x000fca00078e0203 */
[----:B------:R-:W-:-:S07]  /*32e00*/  MOV R13, R2 ;  /* 0x00000002000d7202 */ /* 0x000fce0000000f00 */
[----:B------:R-:W-:Y:S05]  /*32e10*/  WARPSYNC.COLLECTIVE R15, `(.L_x_6214) ;  /* 0x000000000f087348 */ /* 0x000fea0003c00000 */
[----:B------:R0:W1:Y:S02]  /*32e20*/  SHFL.UP P6, R14, R13, R12, R11 ;  /* 0x0400000c0d0e7389 */ /* 0x00006400000c000b */
[----:B01----:R-:W-:Y:S01]  /*32e30*/  ENDCOLLECTIVE ;  /* 0x000000000000791b */ /* 0x003fe20003800000 */
.L_x_6214:
        /* <DEDUP_REMOVED lines=8> */
.L_x_6215:
        /* <DEDUP_REMOVED lines=8> */
.L_x_6216:
        /* <DEDUP_REMOVED lines=8> */
.L_x_6217:
        /* <DEDUP_REMOVED lines=9> */
.L_x_6218:
[----:B------:R-:W-:Y:S01]  /*33050*/  IMAD.MOV.U32 R9, RZ, RZ, R14 ;  /* 0x000000ffff097224 */ /* 0x000fe200078e000e */
[----:B------:R-:W-:Y:S06]  /*33060*/  BRA `(.L_x_6219) ;  /* 0xffffffc800b87947 */ /* 0x000fec000383ffff */
.L_x_6119:
[----:B------:R-:W-:Y:S01]  /*33070*/  BSSY B0, `(.L_x_6220) ;  /* 0x0000008000007945 */ /* 0x000fe20003800000 */
[----:B------:R-:W-:Y:S02]  /*33080*/  IMAD.MOV.U32 R13, RZ, RZ, R2 ;  /* 0x000000ffff0d7224 */ /* 0x000fe400078e0002 */
[----:B------:R-:W-:Y:S02]  /*33090*/  IMAD.MOV.U32 R12, RZ, RZ, 0x1 ;  /* 0x00000001ff0c7424 */ /* 0x000fe400078e00ff */
[----:B------:R-:W-:Y:S02]  /*330a0*/  IMAD.MOV.U32 R11, RZ, RZ, RZ ;  /* 0x000000ffff0b7224 */ /* 0x000fe400078e00ff */
[----:B------:R-:W-:-:S07]  /*330b0*/  IMAD.MOV.U32 R15, RZ, RZ, -0x1 ;  /* 0xffffffffff0f7424 */ /* 0x000fce00078e00ff */
[----:B0-----:R-:W-:Y:S05]  /*330c0*/  WARPSYNC.COLLECTIVE R15, `(.L_x_6221) ;  /* 0x000000000f087348 */ /* 0x001fea0003c00000 */
[----:B------:R1:W2:Y:S02]  /*330d0*/  SHFL.UP P6, R14, R13, R12, R11 ;  /* 0x0400000c0d0e7389 */ /* 0x0002a400000c000b */
[----:B012---:R-:W-:Y:S01]  /*330e0*/  ENDCOLLECTIVE ;  /* 0x000000000000791b */ /* 0x007fe20003800000 */
.L_x_6221:
[----:B------:R-:W-:Y:S05]  /*330f0*/  BSYNC B0 ;  /* 0x0000000000007941 */ /* 0x000fea0003800000 */
.L_x_6220:
[----:B------:R-:W2:Y:S01]  /*33100*/  LDL R7, [R1+0x10] ;  /* 0x0000100001077983 */ /* 0x000ea20000100800 */
[----:B------:R-:W-:Y:S01]  /*33110*/  MOV R3, R14 ;  /* 0x0000000e00037202 */ /* 0x000fe20000000f00 */
[----:B------:R-:W-:Y:S01]  /*33120*/  IMAD.MOV.U32 R12, RZ, RZ, 0x2 ;  /* 0x00000002ff0c7424 */ /* 0x000fe200078e00ff */
[----:B------:R-:W-:Y:S01]  /*33130*/  MOV R15, 0xffffffff ;  /* 0xffffffff000f7802 */ /* 0x000fe20000000f00 */
[----:B------:R-:W-:Y:S01]  /*33140*/  IMAD.MOV.U32 R11, RZ, RZ, RZ ;  /* 0x000000ffff0b7224 */ /* 0x000fe200078e00ff */
[----:B--2---:R-:W-:-:S04]  /*33150*/  LOP3.LUT P4, RZ, R7, 0x1, RZ, 0xc0, !PT ;  /* 0x0000000107ff7812 */ /* 0x004fc8000788c0ff */
[----:B------:R-:W-:-:S05]  /*33160*/  SEL R3, R3, RZ, P4 ;  /* 0x000000ff03037207 */ /* 0x000fca0002000000 */
[----:B------:R-:W-:-:S04]  /*33170*/  IMAD.IADD R2, R2, 0x1, R3 ;  /* 0x0000000102027824 */ /* 0x000fc800078e0203 */
[----:B------:R-:W-:-:S07]  /*33180*/  IMAD.MOV.U32 R13, RZ, RZ, R2 ;  /* 0x000000ffff0d7224 */ /* 0x000fce00078e0002 */
[----:B------:R-:W-:Y:S05]  /*33190*/  WARPSYNC.COLLECTIVE R15, `(.L_x_6222) ;  /* 0x000000000f087348 */ /* 0x000fea0003c00000 */
[----:B------:R0:W1:Y:S02]  /*331a0*/  SHFL.UP P6, R14, R13, R12, R11 ;  /* 0x0400000c0d0e7389 */ /* 0x00006400000c000b */
[----:B01----:R-:W-:Y:S01]  /*331b0*/  ENDCOLLECTIVE ;  /* 0x000000000000791b */ /* 0x003fe20003800000 */
.L_x_6222:
        /* <DEDUP_REMOVED lines=8> */
.L_x_6223:
        /* <DEDUP_REMOVED lines=8> */
.L_x_6224:
        /* <DEDUP_REMOVED lines=8> */
.L_x_6225:
        /* <DEDUP_REMOVED lines=9> */
.L_x_6226:
[----:B------:R-:W-:Y:S01]  /*333d0*/  IMAD.MOV.U32 R9, RZ, RZ, R14 ;  /* 0x000000ffff097224 */ /* 0x000fe200078e000e */
[----:B------:R-:W-:Y:S06]  /*333e0*/  BRA `(.L_x_6227) ;  /* 0xffffffc800887947 */ /* 0x000fec000383ffff */
.L_x_6121:
[----:B------:R-:W-:Y:S01]  /*333f0*/  BSSY B0, `(.L_x_6228) ;  /* 0x0000006000007945 */ /* 0x000fe20003800000 */
[----:B------:R-:W-:Y:S01]  /*33400*/  PLOP3.LUT P6, PT, P6, PT, PT, 0x8, 0x0 ;  /* 0x000000000000781c */ /* 0x000fe200037ce170 */
[----:B------:R-:W-:-:S12]  /*33410*/  IMAD.MOV.U32 R15, RZ, RZ, -0x1 ;  /* 0xffffffffff0f7424 */ /* 0x000fd800078e00ff */
[----:B0-----:R-:W-:Y:S05]  /*33420*/  WARPSYNC.COLLECTIVE R15, `(.L_x_6229) ;  /* 0x000000000f087348 */ /* 0x001fea0003c00000 */
[----:B------:R-:W-:Y:S01]  /*33430*/  VOTE.ANY R14, PT, P6 ;  /* 0x00000000000e7806 */ /* 0x000fe200030e0100 */
[----:B0-----:R-:W-:Y:S06]  /*33440*/  ENDCOLLECTIVE ;  /* 0x000000000000791b */ /* 0x001fec0003800000 */
.L_x_6229:
[----:B------:R-:W-:Y:S05]  /*33450*/  BSYNC B0 ;  /* 0x0000000000007941 */ /* 0x000fea0003800000 */
.L_x_6228:
[----:B------:R0:W5:Y:S01]  /*33460*/  LDL.LU R10, [R1+0xc] ;  /* 0x00000c00010a7983 */ /* 0x0001620000300800 */
[----:B------:R-:W-:Y:S01]  /*33470*/  MOV R0, R14 ;  /* 0x0000000e00007202 */ /* 0x000fe20000000f00 */
[----:B------:R-:W-:Y:S02]  /*33480*/  IMAD.MOV.U32 R13, RZ, RZ, R4 ;  /* 0x000000ffff0d7224 */ /* 0x000fe400078e0004 */
[----:B------:R-:W-:Y:S01]  /*33490*/  IMAD.MOV.U32 R11, RZ, RZ, 0x1f ;  /* 0x0000001fff0b7424 */ /* 0x000fe200078e00ff */
[----:B------:R-:W1:Y:S01]  /*334a0*/  POPC R3, R0 ;  /* 0x0000000000037309 */ /* 0x000e620000000000 */
[----:B------:R-:W-:Y:S02]  /*334b0*/  IMAD.MOV.U32 R15, RZ, RZ, -0x1 ;  /* 0xffffffffff0f7424 */ /* 0x000fe400078e00ff */
[----:B01----:R-:W-:-:S07]  /*334c0*/  IMAD.MOV.U32 R12, RZ, RZ, R3 ;  /* 0x000000ffff0c7224 */ /* 0x003fce00078e0003 */
[----:B-----5:R-:W-:Y:S05]  /*334d0*/  WARPSYNC.COLLECTIVE R15, `(.L_x_6230) ;  /* 0x000000000f087348 */ /* 0x020fea0003c00000 */
[----:B------:R0:W1:Y:S02]  /*334e0*/  SHFL.IDX P6, R14, R13, R12, R11 ;  /* 0x0000000c0d0e7389 */ /* 0x00006400000c000b */
[----:B01---5:R-:W-:Y:S01]  /*334f0*/  ENDCOLLECTIVE ;  /* 0x000000000000791b */ /* 0x023fe20003800000 */
.L_x_6230:
[----:B------:R-:W-:Y:S01]  /*33500*/  IMAD.MOV.U32 R13, RZ, RZ, R6 ;  /* 0x000000ffff0d7224 */ /* 0x000fe200078e0006 */
[----:B------:R-:W-:-:S07]  /*33510*/  MOV R4, R14 ;  /* 0x0000000e00047202 */ /* 0x000fce0000000f00 */
[----:B------:R-:W-:Y:S05]  /*33520*/  WARPSYNC.COLLECTIVE R15, `(.L_x_6231) ;  /* 0x000000000f087348 */ /* 0x000fea0003c00000 */
[----:B------:R0:W1:Y:S02]  /*33530*/  SHFL.IDX P6, R14, R13, R12, R11 ;  /* 0x0000000c0d0e7389 */ /* 0x00006400000c000b */
[----:B01----:R-:W-:Y:S01]  /*33540*/  ENDCOLLECTIVE ;  /* 0x000000000000791b */ /* 0x003fe20003800000 */
.L_x_6231:
[----:B------:R-:W-:Y:S02]  /*33550*/  IMAD.MOV.U32 R6, RZ, RZ, R14 ;  /* 0x000000ffff067224 */ /* 0x000fe400078e000e */
[----:B------:R-:W-:-:S05]  /*33560*/  IMAD.IADD R10, R3, 0x1, R10 ;  /* 0x00000001030a7824 */ /* 0x000fca00078e020a */
[----:B------:R0:W-:Y:S01]  /*33570*/  STL [R1+0xc], R10 ;  /* 0x00000c0a01007387 */ /* 0x0001e20000100800 */
[----:B------:R-:W-:Y:S05]  /*33580*/  BRA `(.L_x_6232) ;  /* 0xffffffc800687947 */ /* 0x000fea000383ffff */
.L_x_6123:
[----:B------:R-:W-:Y:S01]  /*33590*/  BSSY B0, `(.L_x_6233) ;  /* 0x0000008000007945 */ /* 0x000fe20003800000 */
[----:B------:R-:W-:Y:S01]  /*335a0*/  IMAD.MOV.U32 R13, RZ, RZ, R7 ;  /* 0x000000ffff0d7224 */ /* 0x000fe200078e0007 */
[----:B------:R-:W-:Y:S01]  /*335b0*/  MOV R12, R3 ;  /* 0x00000003000c7202 */ /* 0x000fe20000000f00 */
[----:B------:R-:W-:Y:S02]  /*335c0*/  IMAD.MOV.U32 R11, RZ, RZ, 0x1f ;  /* 0x0000001fff0b7424 */ /* 0x000fe400078e00ff */
[----:B------:R-:W-:-:S07]  /*335d0*/  IMAD.MOV.U32 R15, RZ, RZ, -0x1 ;  /* 0xffffffffff0f7424 */ /* 0x000fce00078e00ff */
[----:B0-----:R-:W-:Y:S05]  /*335e0*/  WARPSYNC.COLLECTIVE R15, `(.L_x_6234) ;  /* 0x000000000f087348 */ /* 0x001fea0003c00000 */
[----:B------:R1:W2:Y:S02]  /*335f0*/  SHFL.IDX P6, R14, R13, R12, R11 ;  /* 0x0000000c0d0e7389 */ /* 0x0002a400000c000b */
[----:B012---:R-:W-:Y:S01]  /*33600*/  ENDCOLLECTIVE ;  /* 0x000000000000791b */ /* 0x007fe20003800000 */
.L_x_6234:
[----:B------:R-:W-:Y:S05]  /*33610*/  BSYNC B0 ;  /* 0x0000000000007941 */ /* 0x000fea0003800000 */
.L_x_6233:
[----:B------:R-:W-:Y:S01]  /*33620*/  IMAD.MOV.U32 R3, RZ, RZ, R14 ;  /* 0x000000ffff037224 */ /* 0x000fe200078e000e */
[----:B------:R-:W-:Y:S06]  /*33630*/  BRA `(.L_x_6235) ;  /* 0xffffffc800547947 */ /* 0x000fec000383ffff */
.L_x_6129:
[----:B0-----:R0:W1:Y:S02]  /*33640*/  SYNCS.PHASECHK.TRANS64.TRYWAIT P0, [R0+URZ+0x36820], R3 ;  /* 0x03682003000075a7 */ /* 0x001064000800017f */
[----:B-1----:R-:W-:Y:S05]  /*33650*/  @!P0 NANOSLEEP.SYNCS 0x989680 ;  /* 0x009896800000895d */ /* 0x002fea0003900000 */
[----:B------:R-:W1:Y:S02]  /*33660*/  @!P0 SYNCS.PHASECHK.TRANS64 P0, [R0+URZ+0x36820], R3 ;  /* 0x03682003000085a7 */ /* 0x000e64000800007f */
[----:B-1----:R-:W-:Y:S05]  /*33670*/  @!P0 BRA `(.L_x_6129) ;  /* 0xfffffffc00f08947 */ /* 0x002fea000383ffff */
[----:B------:R-:W-:Y:S05]  /*33680*/  BRA `(.L_x_6236) ;  /* 0xffffffd000f07947 */ /* 0x000fea000383ffff */
.L_x_6130:
        /* <DEDUP_REMOVED lines=11> */
.L_x_6238:
[----:B------:R-:W-:Y:S05]  /*33740*/  BSYNC B0 ;  /* 0x0000000000007941 */ /* 0x000fea0003800000 */
.L_x_6237:
[----:B------:R-:W-:Y:S05]  /*33750*/  BRA `(.L_x_6239) ;  /* 0xffffffd000d87947 */ /* 0x000fea000383ffff */
.L_x_6131:
[----:B------:R-:W-:Y:S01]  /*33760*/  BSSY B0, `(.L_x_6240) ;  /* 0x0000006000007945 */ /* 0x000fe20003800000 */
[----:B------:R-:W-:-:S07]  /*33770*/  IMAD.MOV.U32 R15, RZ, RZ, -0x1 ;  /* 0xffffffffff0f7424 */ /* 0x000fce00078e00ff */
[----:B01----:R-:W-:Y:S05]  /*33780*/  WARPSYNC.COLLECTIVE R15, `(.L_x_6241) ;  /* 0x000000000f0c7348 */ /* 0x003fea0003c00000 */
[----:B------:R-:W-:Y:S02]  /*33790*/  ELECT P6, UR62, PT ;  /* 0x00000000003e782f */ /* 0x000fe400038c0000 */
[----:B------:R-:W-:Y:S01]  /*337a0*/  MOV R14, UR62 ;  /* 0x0000003e000e7c02 */ /* 0x000fe20008000f00 */
[----:B01----:R-:W-:Y:S10]  /*337b0*/  ENDCOLLECTIVE ;  /* 0x000000000000791b */ /* 0x003ff40003800000 */
.L_x_6241:
[----:B------:R-:W-:Y:S05]  /*337c0*/  BSYNC B0 ;  /* 0x0000000000007941 */ /* 0x000fea0003800000 */
.L_x_6240:
[----:B------:R-:W-:Y:S05]  /*337d0*/  BRA `(.L_x_6242) ;  /* 0xffffffd000cc7947 */ /* 0x000fea000383ffff */
.L_x_6133:
[----:B0-----:R0:W1:Y:S02]  /*337e0*/  SYNCS.PHASECHK.TRANS64.TRYWAIT P0, [R6+URZ], R5 ;  /* 0x00000005060075a7 */ /* 0x001064000800017f */
[----:B-1----:R-:W-:Y:S05]  /*337f0*/  @!P0 NANOSLEEP.SYNCS 0x989680 ;  /* 0x009896800000895d */ /* 0x002fea0003900000 */
[----:B------:R-:W1:Y:S02]  /*33800*/  @!P0 SYNCS.PHASECHK.TRANS64 P0, [R6+URZ], R5 ;  /* 0x00000005060085a7 */ /* 0x000e64000800007f */
[----:B-1----:R-:W-:Y:S05]  /*33810*/  @!P0 BRA `(.L_x_6133) ;  /* 0xfffffffc00f08947 */ /* 0x002fea000383ffff */
[----:B------:R-:W-:Y:S05]  /*33820*/  BRA `(.L_x_6243) ;  /* 0xffffffd4000c7947 */ /* 0x000fea000383ffff */
.L_x_6134:
[----:B-1----:R1:W2:Y:S02]  /*33830*/  SYNCS.PHASECHK.TRANS64.TRYWAIT P0, [R7+URZ], R2 ;  /* 0x00000002070075a7 */ /* 0x0022a4000800017f */
[----:B--2---:R-:W-:Y:S05]  /*33840*/  @!P0 NANOSLEEP.SYNCS 0x989680 ;  /* 0x009896800000895d */ /* 0x004fea0003900000 */
[----:B------:R-:W2:Y:S02]  /*33850*/  @!P0 SYNCS.PHASECHK.TRANS64 P0, [R7+URZ], R2 ;  /* 0x00000002070085a7 */ /* 0x000ea4000800007f */
[----:B--2---:R-:W-:Y:S05]  /*33860*/  @!P0 BRA `(.L_x_6134) ;  /* 0xfffffffc00f08947 */ /* 0x004fea000383ffff */
[----:B------:R-:W-:Y:S05]  /*33870*/  BRA `(.L_x_6244) ;  /* 0xffffffd400007947 */ /* 0x000fea000383ffff */
.L_x_6136:
[----:B--2---:R2:W3:Y:S02]  /*33880*/  SYNCS.PHASECHK.TRANS64.TRYWAIT P0, [R4+URZ], R5 ;  /* 0x00000005040075a7 */ /* 0x0044e4000800017f */
[----:B---3--:R-:W-:Y:S05]  /*33890*/  @!P0 NANOSLEEP.SYNCS 0x989680 ;  /* 0x009896800000895d */ /* 0x008fea0003900000 */
[----:B------:R-:W3:Y:S02]  /*338a0*/  @!P0 SYNCS.PHASECHK.TRANS64 P0, [R4+URZ], R5 ;  /* 0x00000005040085a7 */ /* 0x000ee4000800007f */
[----:B---3--:R-:W-:Y:S05]  /*338b0*/  @!P0 BRA `(.L_x_6136) ;  /* 0xfffffffc00f08947 */ /* 0x008fea000383ffff */
[----:B------:R-:W-:Y:S05]  /*338c0*/  BRA `(.L_x_6245) ;  /* 0xffffffd400047947 */ /* 0x000fea000383ffff */
.L_x_6246:
        /* <DEDUP_REMOVED lines=11> */
.L_x_14856:


//--------------------- .text._ZN7cutlass13device_kernelIN5flash11enable_sm90INS1_16FlashAttnFwdSm90INS1_25CollectiveMainloopFwdSm90ILi2EN4cute5tupleIJNS5_1CILi1EEES8_S8_EEENS6_IJNS7_ILi128EEENS7_ILi176EEESA_EEELi128ENS_6half_tEfNS_4arch4Sm90ELb0ELb0ELb1ELb0ELb0ELb0ELb0ELb1ELb1ELb1ELb1ELb0EEENS1_21CollectiveEpilogueFwdINS6_IJSA_SA_SB_EEES9_SD_SF_Li256ELb0ELb1ELb1ELb0EEENS1_19SingleTileSchedulerILb0ELb1ELb1ELi128EEEEEEEEEvNT_6ParamsE --------------------------
	.section	.text._ZN7cutlass13device_kernelIN5flash11enable_sm90INS1_16FlashAttnFwdSm90INS1_25CollectiveMainloopFwdSm90ILi2EN4cute5tupleIJNS5_1CILi1EEES8_S8_EEENS6_IJNS7_ILi128EEENS7_ILi176EEESA_EEELi128ENS_6half_tEfNS_4arch4Sm90ELb0ELb0ELb1ELb0ELb0ELb0ELb0ELb1ELb1ELb1ELb1ELb0EEENS1_21CollectiveEpilogueFwdINS6_IJSA_SA_SB_EEES9_SD_SF_Li256ELb0ELb1ELb1ELb0EEENS1_19SingleTileSchedulerILb0ELb1ELb1ELi128EEEEEEEEEvNT_6ParamsE,"ax",@progbits
	.align	128
.text._ZN7cutlass13device_kernelIN5flash11enable_sm90INS1_16FlashAttnFwdSm90INS1_25CollectiveMainloopFwdSm90ILi2EN4cute5tupleIJNS5_1CILi1EEES8_S8_EEENS6_IJNS7_ILi128EEENS7_ILi176EEESA_EEELi128ENS_6half_tEfNS_4arch4Sm90ELb0ELb0ELb1ELb0ELb0ELb0ELb0ELb1ELb1ELb1ELb1ELb0EEENS1_21CollectiveEpilogueFwdINS6_IJSA_SA_SB_EEES9_SD_SF_Li256ELb0ELb1ELb1ELb0EEENS1_19SingleTileSchedulerILb0ELb1ELb1ELi128EEEEEEEEEvNT_6ParamsE:
        .type           _ZN7cutlass13device_kernelIN5flash11enable_sm90INS1_16FlashAttnFwdSm90INS1_25CollectiveMainloopFwdSm90ILi2EN4cute5tupleIJNS5_1CILi1EEES8_S8_EEENS6_IJNS7_ILi128EEENS7_ILi176EEESA_EEELi128ENS_6half_tEfNS_4arch4Sm90ELb0ELb0ELb1ELb0ELb0ELb0ELb0ELb1ELb1ELb1ELb1ELb0EEENS1_21CollectiveEpilogueFwdINS6_IJSA_SA_SB_EEES9_SD_SF_Li256ELb0ELb1ELb1ELb0EEENS1_19SingleTileSchedulerILb0ELb1ELb1ELi128EEEEEEEEEvNT_6ParamsE,@function
        .size           _ZN7cutlass13device_kernelIN5flash11enable_sm90INS1_16FlashAttnFwdSm90INS1_25CollectiveMainloopFwdSm90ILi2EN4cute5tupleIJNS5_1CILi1EEES8_S8_EEENS6_IJNS7_ILi128EEENS7_ILi176EEESA_EEELi128ENS_6half_tEfNS_4arch4Sm90ELb0ELb0ELb1ELb0ELb0ELb0ELb0ELb1ELb1ELb1ELb1ELb0EEENS1_21CollectiveEpilogueFwdINS6_IJSA_SA_SB_EEES9_SD_SF_Li256ELb0ELb1ELb1ELb0EEENS1_19SingleTileSchedulerILb0ELb1ELb1ELi128EEEEEEEEEvNT_6ParamsE,(.L_x_14857 - _ZN7cutlass13device_kernelIN5flash11enable_sm90INS1_16FlashAttnFwdSm90INS1_25CollectiveMainloopFwdSm90ILi2EN4cute5tupleIJNS5_1CILi1EEES8_S8_EEENS6_IJNS7_ILi128EEENS7_ILi176EEESA_EEELi128ENS_6half_tEfNS_4arch4Sm90ELb0ELb0ELb1ELb0ELb0ELb0ELb0ELb1ELb1ELb1ELb1ELb0EEENS1_21CollectiveEpilogueFwdINS6_IJSA_SA_SB_EEES9_SD_SF_Li256ELb0ELb1ELb1ELb0EEENS1_19SingleTileSchedulerILb0ELb1ELb1ELi128EEEEEEEEEvNT_6ParamsE)
        .other          _ZN7cutlass13device_kernelIN5flash11enable_sm90INS1_16FlashAttnFwdSm90INS1_25CollectiveMainloopFwdSm90ILi2EN4cute5tupleIJNS5_1CILi1EEES8_S8_EEENS6_IJNS7_ILi128EEENS7_ILi176EEESA_EEELi128ENS_6half_tEfNS_4arch4Sm90ELb0ELb0ELb1ELb0ELb0ELb0ELb0ELb1ELb1ELb1ELb1ELb0EEENS1_21CollectiveEpilogueFwdINS6_IJSA_SA_SB_EEES9_SD_SF_Li256ELb0ELb1ELb1ELb0EEENS1_19SingleTileSchedulerILb0ELb1ELb1ELi128EEEEEEEEEvNT_6ParamsE,@"STO_CUDA_ENTRY STV_DEFAULT"
_ZN7cutlass13device_kernelIN5flash11enable_sm90INS1_16FlashAttnFwdSm90INS1_25CollectiveMainloopFwdSm90ILi2EN4cute5tupleIJNS5_1CILi1EEES8_S8_EEENS6_IJNS7_ILi128EEENS7_ILi176EEESA_EEELi128ENS_6half_tEfNS_4arch4Sm90ELb0ELb0ELb1ELb0ELb0ELb0ELb0ELb1ELb1ELb1ELb1ELb0EEENS1_21CollectiveEpilogueFwdINS6_IJSA_SA_SB_EEES9_SD_SF_Li256ELb0ELb1ELb1ELb0EEENS1_19SingleTileSchedulerILb0ELb1ELb1ELi128EEEEEEEEEvNT_6ParamsE:
[----:B------:R-:W0:Y:S02]  /*0000*/  LDC R1, c[0x0][0x28] ;  /* 0x00000a00ff017b82 */ /* 0x000e240000000800 */
[----:B0-----:R-:W-:Y:S01]  /*0010*/  VIADD R1, R1, 0xfffffff0 ;  /* 0xfffffff001017836 */ /* 0x001fe20000000000 */
[----:B------:R-:W0:Y:S01]  /*0020*/  S2R R3, SR_TID.X ;  /* 0x0000000000037919 */ /* 0x000e220000002100 */
[----:B------:R-:W-:Y:S01]  /*0030*/  ELECT P0, URZ, PT ;  /* 0x00000000003f782f */ /* 0x000fe20003800000 */
[----:B------:R-:W-:Y:S01]  /*0040*/  BSSY B0, `(.L_x_6247) ;  /* 0x000000e000007945 */ /* 0x000fe20003800000 */
[--C-:B0-----:R-:W-:Y:S02]  /*0050*/  SHF.R.U32.HI R0, RZ, 0x5, R3.reuse ;  /* 0x00000005ff007819 */ /* 0x101fe40000011603 */
[----:B------:R-:W-:-:S03]  /*0060*/  SHF.R.U32.HI R22, RZ, 0x7, R3 ;  /* 0x00000007ff167819 */ /* 0x000fc60000011603 */
        /* <DEDUP_REMOVED lines=11> */
.L_x_6248:
[----:B------:R-:W-:Y:S05]  /*0120*/  BSYNC B0 ;  /* 0x0000000000007941 */ /* 0x000fea0003800000 */
.L_x_6247:
        /* <DEDUP_REMOVED lines=41> */
.L_x_6249:
        /* <DEDUP_REMOVED lines=22> */
.L_x_6250:
        /* <DEDUP_REMOVED lines=18> */
.L_x_6251:
        /* <DEDUP_REMOVED lines=22> */
.L_x_6252:
        /* <DEDUP_REMOVED lines=22> */
.L_x_6253:
        /* <DEDUP_REMOVED lines=9> */
.L_x_6256:
[----:B------:R-:W-:-:S08]  /*0990*/  NOP ;  /* 0x0000000000007918 */ /* 0x000fd00000000000 */
[----:B------:R-:W1:Y:S02]  /*09a0*/  USETMAXREG.TRY_ALLOC.CTAPOOL UP0, 0xf0 ;  /* 0x000000f0000079c8 */ /* 0x000e640008000600 */
[----:B-1----:R-:W-:-:S13]  /*09b0*/  PLOP3.LUT P0, PT, PT, PT, UP0, 0x80, 0x0 ;  /* 0x000000000000781c */ /* 0x002fda0003f0f008 */
[----:B------:R-:W-:Y:S05]  /*09c0*/  @!P0 BRA `(.L_x_6256) ;  /* 0xfffffffc00f08947 */ /* 0x000fea000383ffff */
[----:B------:R-:W1:Y:S01]  /*09d0*/  S2R R6, SR_TID.X ;  /* 0x0000000000067919 */ /* 0x000e620000002100 */
[----:B------:R-:W2:Y:S01]  /*09e0*/  S2UR UR6, SR_CTAID.Y ;  /* 0x00000000000679c3 */ /* 0x000ea20000002600 */
[----:B------:R-:W-:Y:S02]  /*09f0*/  ULDC UR7, c[0x0][0xc50] ;  /* 0x0003140000077ab9 */ /* 0x000fe40000000800 */
[----:B------:R-:W-:-:S05]  /*0a00*/  UISETP.NE.AND UP0, UPT, UR7, 0x1, UPT ;  /* 0x000000010700788c */ /* 0x000fca000bf05270 */
[----:B------:R-:W3:Y:S06]  /*0a10*/  S2UR UR8, SR_CTAID.Z ;  /* 0x00000000000879c3 */ /* 0x000eec0000002700 */
[----:B------:R-:W-:Y:S01]  /*0a20*/  @UP0 ULDC UR4, c[0x0][0xc54] ;  /* 0x0003150000040ab9 */ /* 0x000fe20000000800 */
[----:B------:R-:W-:Y:S01]  /*0a30*/  @UP0 ULDC UR9, c[0x0][0xc58] ;  /* 0x0003160000090ab9 */ /* 0x000fe20000000800 */
[----:B--2---:R-:W-:Y:S02]  /*0a40*/  UIMAD.WIDE.U32 UR4, UR6, UR4, URZ ;  /* 0x00000004060472a5 */ /* 0x004fe4000f8e003f */
[----:B------:R-:W-:-:S02]  /*0a50*/  UMOV UR10, UR6 ;  /* 0x00000006000a7c82 */ /* 0x000fc40008000000 */
[----:B------:R-:W-:Y:S01]  /*0a60*/  @UP0 USHF.R.U32.HI UR10, URZ, UR9, UR5 ;  /* 0x000000093f0a0299 */ /* 0x000fe20008011605 */
[----:B-1----:R-:W-:-:S03]  /*0a70*/  LOP3.LUT R0, R6, 0xffffff80, RZ, 0xc0, !PT ;  /* 0xffffff8006007812 */ /* 0x002fc600078ec0ff */
[----:B------:R-:W-:Y:S02]  /*0a80*/  UIADD3 UR4, -UR10, URZ, URZ ;  /* 0x0000003f0a047290 */ /* 0x000fe4000fffe13f */
[----:B------:R-:W-:Y:S01]  /*0a90*/  IMAD.U32 R19, RZ, RZ, UR10 ;  /* 0x0000000aff137e24 */ /* 0x000fe2000f8e00ff */
[----:B------:R-:W-:Y:S06]  /*0aa0*/  BAR.ARV 0x8, 0x180 ;  /* 0x0206000000007b1d */ /* 0x000fec0000002000 */
[----:B------:R-:W-:Y:S01]  /*0ab0*/  ISETP.NE.AND P0, PT, R0, 0x80, PT ;  /* 0x000000800000780c */ /* 0x000fe20003f05270 */
[----:B------:R-:W-:-:S12]  /*0ac0*/  UIMAD UR7, UR7, UR4, UR6 ;  /* 0x00000004070772a4 */ /* 0x000fd8000f8e0206 */
[----:B------:R-:W-:Y:S06]  /*0ad0*/  @!P0 BAR.ARV 0x9, 0x100 ;  /* 0x0244000000008b1d */ /* 0x000fec0000002000 */
[----:B---3--:R-:W-:-:S13]  /*0ae0*/  ISETP.LE.AND P0, PT, RZ, UR8, PT ;  /* 0x00000008ff007c0c */ /* 0x008fda000bf03270 */
        /* <DEDUP_REMOVED lines=8> */
[----:B------:R-:W-:-:S04]  /*0b70*/  UIMAD UR37, UR37, UR4, URZ ;  /* 0x00000004252572a4 */ /* 0x000fc8000f8e023f */
[----:B------:R-:W-:Y:S02]  /*0b80*/  UISETP.GE.AND UP0, UPT, UR37, 0x1, UPT ;  /* 0x000000012500788c */ /* 0x000fe4000bf06270 */
[----:B------:R-:W-:-:S04]  /*0b90*/  UIADD3 UR4, UR37, 0xaf, URZ ;  /* 0x000000af25047890 */ /* 0x000fc8000fffe03f */
[----:B------:R-:W-:Y:S01]  /*0ba0*/  PLOP3.LUT P0, PT, PT, PT, UP0, 0x80, 0x0 ;  /* 0x000000000000781c */ /* 0x000fe20003f0f008 */
[----:B------:R-:W-:-:S04]  /*0bb0*/  UIMAD.WIDE UR4, UR4, 0x2e8ba2e9, URZ ;  /* 0x2e8ba2e9040478a5 */ /* 0x000fc8000f8e023f */
        /* <DEDUP_REMOVED lines=11> */
[----:B------:R-:W-:Y:S01]  /*0c70*/  IMAD.U32 R4, RZ, RZ, UR8 ;  /* 0x00000008ff047e24 */ /* 0x000fe2000f8e00ff */
[----:B------:R-:W-:Y:S01]  /*0c80*/  IABS R5, R3 ;  /* 0x0000000300057213 */ /* 0x000fe20000000000 */
[----:B------:R-:W-:Y:S01]  /*0c90*/  ULOP3.LUT UR8, UR8, UR7, URZ, 0x3c, !UPT ;  /* 0x0000000708087292 */ /* 0x000fe2000f8e3c3f */
[----:B------:R-:W-:Y:S02]  /*0ca0*/  R2UR UR12, R0 ;  /* 0x00000000000c72ca */ /* 0x000fe400000e0000 */
[----:B------:R-:W-:-:S05]  /*0cb0*/  IABS R4, R4 ;  /* 0x0000000400047213 */ /* 0x000fca0000000000 */
[----:B------:R-:W-:-:S05]  /*0cc0*/  IMAD.MOV.U32 R3, RZ, RZ, R4 ;  /* 0x000000ffff037224 */ /* 0x000fca00078e0004 */
[----:B------:R-:W-:Y:S01]  /*0cd0*/  R2UR UR11, R3 ;  /* 0x00000000030b72ca */ /* 0x000fe200000e0000 */
[----:B------:R-:W1:Y:S08]  /*0ce0*/  I2F.RP R0, UR12 ;  /* 0x0000000c00007d06 */ /* 0x000e700008209400 */
[----:B-1----:R-:W0:Y:S02]  /*0cf0*/  MUFU.RCP R0, R0 ;  /* 0x0000000000007308 */ /* 0x002e240000001000 */
[----:B0-----:R-:W-:Y:S01]  /*0d00*/  IADD3 R2, R0, 0xffffffe, RZ ;  /* 0x0ffffffe00027810 */ /* 0x001fe20007ffe0ff */
[----:B------:R-:W-:-:S05]  /*0d10*/  IMAD.MOV R0, RZ, RZ, -R5 ;  /* 0x000000ffff007224 */ /* 0x000fca00078e0a05 */
        /* <DEDUP_REMOVED lines=18> */
.L_x_6258:
[----:B------:R-:W-:Y:S01]  /*0e40*/  UIMAD UR5, UR9, UR4, URZ ;  /* 0x00000004090572a4 */ /* 0x000fe2000f8e023f */
[----:B------:R-:W-:Y:S01]  /*0e50*/  IMAD.U32 R0, RZ, RZ, UR6 ;  /* 0x00000006ff007e24 */ /* 0x000fe2000f8e00ff */
[----:B------:R-:W-:Y:S01]  /*0e60*/  MOV R3, UR4 ;  /* 0x0000000400037c02 */ /* 0x000fe20008000f00 */
[----:B------:R-:W-:Y:S01]  /*0e70*/  VIADD R23, R6, 0xffffff80 ;  /* 0xffffff8006177836 */ /* 0x000fe20000000000 */
[----:B------:R-:W-:Y:S01]  /*0e80*/  PLOP3.LUT P0, PT, PT, PT, PT, 0x80, 0x0 ;  /* 0x000000000000781c */ /* 0x000fe20003f0f070 */
[----:B------:R-:W-:Y:S01]  /*0e90*/  IMAD.MOV.U32 R16, RZ, RZ, RZ ;  /* 0x000000ffff107224 */ /* 0x000fe200078e00ff */
        /* <DEDUP_REMOVED lines=18> */
[----:B0-----:R-:W-:-:S02]  /*0fc0*/  CS2R R2, SRZ ;  /* 0x0000000000027805 */ /* 0x001fc4000001ff00 */
        /* <DEDUP_REMOVED lines=32> */
[----:B------:R-:W-:Y:S02]  /*11d0*/  ULEA.HI UR4, UR7, UR7, URZ, 0x1 ;  /* 0x0000000707047291 */ /* 0x000fe4000f8f083f */
[----:B------:R-:W-:Y:S02]  /*11e0*/  MOV R18, UR7 ;  /* 0x0000000700127c02 */ /* 0x000fe40008000f00 */
        /* <DEDUP_REMOVED lines=22> */
.L_x_6260:
[----:B------:R-:W-:Y:S02]  /*1350*/  R2UR UR4, R16 ;  /* 0x00000000100472ca */ /* 0x000fe400000e0000 */
[----:B------:R-:W-:-:S11]  /*1360*/  SHF.L.U32 R0, RZ, 0x1f, RZ ;  /* 0x0000001fff007819 */ /* 0x000fd600000006ff */
[----:B------:R-:W0:Y:S02]  /*1370*/  SYNCS.PHASECHK.TRANS64.TRYWAIT P0, [UR4+0x34800], R0 ;  /* 0x03480000ff0075a7 */ /* 0x000e240008000144 */
[----:B0-----:R-:W-:Y:S05]  /*1380*/  @!P0 BRA `(.L_x_6261) ;  /* 0x0000010c00d48947 */ /* 0x001fea0003800000 */
.L_x_6365:
[----:B------:R-:W2:Y:S02]  /*1390*/  LDL R2, [R1+0xc] ;  /* 0x00000c0001027983 */ /* 0x000ea40000100800 */
[----:B--2---:R-:W-:-:S13]  /*13a0*/  R2UR UR4, R2 ;  /* 0x00000000020472ca */ /* 0x004fda00000e0000 */
[----:B------:R-:W-:-:S06]  /*13b0*/  ULOP3.LUT UR4, UR4, 0x1, URZ, 0xfc, !UPT ;  /* 0x0000000104047892 */ /* 0x000fcc000f8efc3f */
[----:B------:R-:W-:-:S05]  /*13c0*/  IMAD.U32 R2, RZ, RZ, UR4 ;  /* 0x00000004ff027e24 */ /* 0x000fca000f8e00ff */
[----:B------:R-:W-:-:S13]  /*13d0*/  ISETP.NE.AND P0, PT, R2, 0x3, PT ;  /* 0x000000030200780c */ /* 0x000fda0003f05270 */
[----:B------:R-:W-:Y:S05]  /*13e0*/  @!P0 BRA `(.L_x_6262) ;  /* 0x0000000000048947 */ /* 0x000fea0003800000 */
[----:B------:R-:W-:Y:S01]  /*13f0*/  BPT.TRAP 0x1 ;  /* 0x000000040000795c */ /* 0x000fe20000300000 */
.L_x_6262:
[----:B------:R-:W-:-:S13]  /*1400*/  R2UR UR4, R16 ;  /* 0x00000000100472ca */ /* 0x000fda00000e0000 */
[----:B------:R1:W2:Y:S01]  /*1410*/  SYNCS.PHASECHK.TRANS64.TRYWAIT P2, [UR4+0x34830], R0 ;  /* 0x03483000ff0075a7 */ /* 0x0002a20008040144 */
[----:B------:R-:W-:Y:S05]  /*1420*/  @!P0 BRA `(.L_x_6263) ;  /* 0x0000000000048947 */ /* 0x000fea0003800000 */
[----:B------:R-:W-:Y:S01]  /*1430*/  BPT.TRAP 0x1 ;  /* 0x000000040000795c */ /* 0x000fe20000300000 */
.L_x_6263:
        /* <DEDUP_REMOVED lines=8> */
.L_x_6264:
[----:B------:R-:W-:Y:S05]  /*14c0*/  WARPSYNC.ALL ;  /* 0x0000000000007948 */ /* 0x000fea0003800000 */
[----:B01----:R-:W-:Y:S01]  /*14d0*/  IMAD.MOV.U32 R0, RZ, RZ, RZ ;  /* 0x000000ffff007224 */ /* 0x003fe200078e00ff */
[----:B------:R-:W-:Y:S01]  /*14e0*/  LOP3.LUT R2, R2, 0x10000, RZ, 0xfc, !PT ;  /* 0x0001000002027812 */ /* 0x000fe200078efcff */
[----:B------:R-:W-:Y:S01]  /*14f0*/  IMAD.MOV.U32 R87, RZ, RZ, RZ ;  /* 0x000000ffff577224 */ /* 0x000fe200078e00ff */
[----:B------:R-:W-:Y:S02]  /*1500*/  MOV R3, 0x40000040 ;  /* 0x4000004000037802 */ /* 0x000fe40000000f00 */
        /* <DEDUP_REMOVED lines=23> */
[----:B------:R-:W-:Y:S01]  /*1680*/  UMOV UR29, UR33 ;  /* 0x00000021001d7c82 */ /* 0x000fe20008000000 */
[----:B------:R-:W-:Y:S01]  /*1690*/  UMOV UR31, 0x40000040 ;  /* 0x40000040001f7882 */ /* 0x000fe20000000000 */
[----:B------:R-:W-:Y:S01]  /*16a0*/  ULOP3.LUT UR61, UR4, 0x10000, URZ, 0xfc, !UPT ;  /* 0x00010000043d7892 */ /* 0x000fe2000f8efc3f */
[----:B------:R-:W-:Y:S01]  /*16b0*/  P2R R20, PR, RZ, 0x1 ;  /* 0x00000001ff147803 */ /* 0x000fe20000000000 */
[----:B------:R-:W-:Y:S01]  /*16c0*/  IMAD.IADD R23, R23, 0x1, -R80 ;  /* 0x0000000117177824 */ /* 0x000fe200078e0a50 */
[----:B------:R-:W-:Y:S01]  /*16d0*/  UMOV UR35, 0x40000040 ;  /* 0x4000004000237882 */ /* 0x000fe20000000000 */
[----:B------:R-:W-:-:S02]  /*16e0*/  UIADD3 UR14, UR61, 0x80, URZ ;  /* 0x000000803d0e7890 */ /* 0x000fc4000fffe03f */
[----:B------:R-:W-:Y:S01]  /*16f0*/  UIADD3 UR18, UR61, 0x180, URZ ;  /* 0x000001803d127890 */ /* 0x000fe2000fffe03f */
[----:B------:R-:W-:Y:S01]  /*1700*/  SHF.R.S32.HI R10, RZ, 0x1f, R23 ;  /* 0x0000001fff0a7819 */ /* 0x000fe20000011417 */
        /* <DEDUP_REMOVED lines=8> */
[----:B------:R-:W-:Y:S01]  /*1790*/  LEA.HI R10, R10, R23, RZ, 0x2 ;  /* 0x000000170a0a7211 */ /* 0x000fe200078f10ff */
[----:B------:R-:W-:-:S02]  /*17a0*/  UIADD3 UR7, UR61, 0x2, URZ ;  /* 0x000000023d077890 */ /* 0x000fc4000fffe03f */
[----:B------:R-:W-:Y:S01]  /*17b0*/  UIADD3 UR24, UR6, 0x404, URZ ;  /* 0x0000040406187890 */ /* 0x000fe2000fffe03f */
[----:B------:R-:W-:Y:S01]  /*17c0*/  LOP3.LUT R10, R10, 0x7ffffffc, RZ, 0xc0, !PT ;  /* 0x7ffffffc0a0a7812 */ /* 0x000fe200078ec0ff */
[----:B------:R-:W-:Y:S02]  /*17d0*/  UIADD3 UR26, UR61, 0x584, URZ ;  /* 0x000005843d1a7890 */ /* 0x000fe4000fffe03f */
[----:B------:R-:W-:Y:S02]  /*17e0*/  UIADD3 UR32, UR6, 0x406, URZ ;  /* 0x0000040606207890 */ /* 0x000fe4000fffe03f */
[----:B------:R-:W-:Y:S01]  /*17f0*/  UIADD3 UR30, UR61, 0x586, URZ ;  /* 0x000005863d1e7890 */ /* 0x000fe2000fffe03f */
[----:B------:R-:W-:Y:S01]  /*1800*/  IMAD.IADD R10, R23, 0x1, -R10 ;  /* 0x00000001170a7824 */ /* 0x000fe200078e0a0a */
[----:B------:R-:W-:Y:S01]  /*1810*/  UIADD3 UR34, UR61, 0xa86, URZ ;  /* 0x00000a863d227890 */ /* 0x000fe2000fffe03f */
[----:B------:R-:W-:Y:S02]  /*1820*/  IMAD.MOV.U32 R23, RZ, RZ, -0x2 ;  /* 0xfffffffeff177424 */ /* 0x000fe400078e00ff */
[----:B------:R-:W-:-:S02]  /*1830*/  UMOV UR28, UR32 ;  /* 0x00000020001c7c82 */ /* 0x000fc40008000000 */
[----:B------:R-:W-:Y:S02]  /*1840*/  IMAD R10, R10, R23, 0xb0 ;  /* 0x000000b00a0a7424 */ /* 0x000fe400078e0217 */
[----:B------:R-:W-:Y:S01]  /*1850*/  IMAD.U32 R23, RZ, RZ, UR36 ;  /* 0x00000024ff177e24 */ /* 0x000fe2000f8e00ff */
[----:B------:R-:W-:Y:S02]  /*1860*/  UIADD3 UR36, UR36, -0x2, URZ ;  /* 0xfffffffe24247890 */ /* 0x000fe4000fffe03f */
[----:B------:R-:W-:-:S05]  /*1870*/  IADD3 R10, R10, UR37, RZ ;  /* 0x000000250a0a7c10 */ /* 0x000fca000fffe0ff */
[----:B------:R-:W-:-:S05]  /*1880*/  IMAD R10, R23, -0xb0, R10 ;  /* 0xffffff50170a7824 */ /* 0x000fca00078e020a */
[C---:B------:R-:W-:Y:S02]  /*1890*/  ISETP.GT.AND P5, PT, R10.reuse, RZ, PT ;  /* 0x000000ff0a00720c */ /* 0x040fe40003fa4270 */
[C---:B------:R-:W-:Y:S02]  /*18a0*/  ISETP.GT.AND P4, PT, R10.reuse, 0x1, PT ;  /* 0x000000010a00780c */ /* 0x040fe40003f84270 */
[C---:B------:R-:W-:Y:S02]  /*18b0*/  ISETP.GT.AND P2, PT, R10.reuse, 0x8, PT ;  /* 0x000000080a00780c */ /* 0x040fe40003f44270 */
[C---:B------:R-:W-:Y:S02]  /*18c0*/  ISETP.GT.AND P6, PT, R10.reuse, 0x10, PT ;  /* 0x000000100a00780c */ /* 0x040fe40003fc4270 */
[----:B------:R-:W-:Y:S01]  /*18d0*/  ISETP.GT.AND P3, PT, R10, 0x9, PT ;  /* 0x000000090a00780c */ /* 0x000fe20003f64270 */
        /* <DEDUP_REMOVED lines=74> */
[----:B------:R-:W-:Y:S02]  /*1d80*/  UIADD3 UR9, UR61, 0x182, URZ ;  /* 0x000001823d097890 */ /* 0x000fe4000fffe03f */
[----:B------:R-:W-:Y:S02]  /*1d90*/  UIADD3 UR8, UR6, 0x4, URZ ;  /* 0x0000000406087890 */ /* 0x000fe4000fffe03f */
[----:B------:R-:W-:Y:S01]  /*1da0*/  UIADD3 UR10, UR61, 0x4, URZ ;  /* 0x000000043d0a7890 */ /* 0x000fe2000fffe03f */
        /* <DEDUP_REMOVED lines=414> */
[----:B------:R-:W-:Y:S08]  /*3790*/  MUFU.TANH R7, R7 ;  /* 0x0000000700077308 */ /* 0x000ff00000002400 */
[----:B------:R-:W0:Y:S08]  /*37a0*/  MUFU.TANH R8, R8 ;  /* 0x0000000800087308 */ /* 0x000e300000002400 */
[----:B------:R-:W-:Y:S08]  /*37b0*/  MUFU.TANH R118, R118 ;  /* 0x0000007600767308 */ /* 0x000ff00000002400 */
[----:B------:R-:W1:Y:S01]  /*37c0*/  MUFU.TANH R6, R6 ;  /* 0x0000000600067308 */ /* 0x000e620000002400 */
[----:B0-----:R-:W-:-:S07]  /*37d0*/  FSEL R81, R8, -INF , P2 ;  /* 0xff80000008517808 */ /* 0x001fce0001000000 */
[----:B------:R-:W0:Y:S08]  /*37e0*/  MUFU.TANH R9, R9 ;  /* 0x0000000900097308 */ /* 0x000e300000002400 */
[----:B------:R-:W2:Y:S01]  /*37f0*/  MUFU.TANH R5, R5 ;  /* 0x0000000500057308 */ /* 0x000ea20000002400 */
[----:B-1----:R-:W-:Y:S01]  /*3800*/  FSEL R6, R6, -INF , P4 ;  /* 0xff80000006067808 */ /* 0x002fe20002000000 */
[----:B------:R-:W-:-:S02]  /*3810*/  WARPGROUP.DEPBAR.LE gsb0, 0x0 ;  /* 0x00008000000079c5 */ /* 0x000fc40000010000 */
[----:B------:R-:W-:Y:S01]  /*3820*/  WARPGROUP.ARRIVE ;  /* 0x00000000000079c5 */ /* 0x000fe20000000000 */
[----:B------:R-:W-:Y:S01]  /*3830*/  FMUL.FTZ R104, R104, UR6 ;  /* 0x0000000668687c20 */ /* 0x000fe20008410000 */
[----:B------:R-:W-:Y:S01]  /*3840*/  FMUL.FTZ R106, R106, UR6 ;  /* 0x000000066a6a7c20 */ /* 0x000fe20008410000 */
[----:B------:R-:W-:Y:S01]  /*3850*/  FMUL.FTZ R109, R109, UR6 ;  /* 0x000000066d6d7c20 */ /* 0x000fe20008410000 */
[----:B------:R-:W-:Y:S01]  /*3860*/  FMUL.FTZ R105, R105, UR6 ;  /* 0x0000000669697c20 */ /* 0x000fe20008410000 */
[----:B------:R-:W1:Y:S01]  /*3870*/  MUFU.TANH R85, R104 ;  /* 0x0000006800557308 */ /* 0x000e620000002400 */
[----:B------:R-:W-:Y:S01]  /*3880*/  HGMMA.64x16x16.F32 R96, gdesc[UR28], R96, gsb0 ;  /* 0x002000001c6079f0 */ /* 0x000fe20008000860 */
[----:B------:R-:W-:Y:S01]  /*3890*/  UIADD3 UR30, UR61, 0x706, URZ ;  /* 0x000007063d1e7890 */ /* 0x000fe2000fffe03f */
[----:B------:R-:W-:Y:S01]  /*38a0*/  FMUL.FTZ R108, R108, UR6 ;  /* 0x000000066c6c7c20 */ /* 0x000fe20008410000 */
[----:B------:R-:W-:Y:S01]  /*38b0*/  UMOV UR28, UR32 ;  /* 0x00000020001c7c82 */ /* 0x000fe20008000000 */
[----:B------:R-:W-:Y:S01]  /*38c0*/  UMOV UR29, UR33 ;  /* 0x00000021001d7c82 */ /* 0x000fe20008000000 */
[----:B------:R-:W-:Y:S01]  /*38d0*/  UMOV UR31, 0x40000040 ;  /* 0x40000040001f7882 */ /* 0x000fe20000000000 */
[----:B0-----:R-:W-:Y:S01]  /*38e0*/  FSEL R9, R9, -INF , P3 ;  /* 0xff80000009097808 */ /* 0x001fe20001800000 */
[----:B------:R-:W0:Y:S01]  /*38f0*/  MUFU.TANH R13, R106 ;  /* 0x0000006a000d7308 */ /* 0x000e220000002400 */
[----:B------:R-:W-:Y:S01]  /*3900*/  FMUL.FTZ R107, R107, UR6 ;  /* 0x000000066b6b7c20 */ /* 0x000fe20008410000 */
[----:B--2---:R-:W-:Y:S01]  /*3910*/  FSEL R5, R5, -INF , P5 ;  /* 0xff80000005057808 */ /* 0x004fe20002800000 */
[----:B------:R-:W-:Y:S01]  /*3920*/  FMUL.FTZ R110, R110, UR6 ;  /* 0x000000066e6e7c20 */ /* 0x000fe20008410000 */
[----:B------:R-:W-:-:S04]  /*3930*/  FMUL.FTZ R111, R111, UR6 ;  /* 0x000000066f6f7c20 */ /* 0x000fc80008410000 */
[----:B------:R-:W-:Y:S01]  /*3940*/  MUFU.TANH R109, R109 ;  /* 0x0000006d006d7308 */ /* 0x000fe20000002400 */
[----:B-1----:R-:W-:-:S07]  /*3950*/  FSEL R85, R85, -INF , P6 ;  /* 0xff80000055557808 */ /* 0x002fce0003000000 */
[----:B------:R-:W-:Y:S01]  /*3960*/  MUFU.TANH R105, R105 ;  /* 0x0000006900697308 */ /* 0x000fe20000002400 */
[----:B0-----:R-:W-:Y:S02]  /*3970*/  FSEL R13, R13, -INF , P6 ;  /* 0xff8000000d0d7808 */ /* 0x001fe40003000000 */
[----:B------:R-:W-:-:S05]  /*3980*/  ISETP.GT.AND P6, PT, R10, 0x21, PT ;  /* 0x000000210a00780c */ /* 0x000fca0003fc4270 */
[----:B------:R-:W-:Y:S08]  /*3990*/  MUFU.TANH R108, R108 ;  /* 0x0000006c006c7308 */ /* 0x000ff00000002400 */
[----:B------:R-:W0:Y:S08]  /*39a0*/  MUFU.TANH R11, R119 ;  /* 0x00000077000b7308 */ /* 0x000e300000002400 */
        /* <DEDUP_REMOVED lines=15> */
[----:B------:R-:W1:Y:S01]  /*3aa0*/  MUFU.TANH R96, R96 ;  /* 0x0000006000607308 */ /* 0x000e620000002400 */
[----:B------:R-:W-:Y:S01]  /*3ab0*/  FMUL.FTZ R99, R99, UR6 ;  /* 0x0000000663637c20 */ /* 0x000fe20008410000 */
[----:B0-----:R-:W-:Y:S01]  /*3ac0*/  FSEL R11, R11, -INF , P3 ;  /* 0xff8000000b0b7808 */ /* 0x001fe20001800000 */
[----:B------:R-:W-:Y:S01]  /*3ad0*/  FMUL.FTZ R102, R102, UR6 ;  /* 0x0000000666667c20 */ /* 0x000fe20008410000 */
[----:B------:R-:W-:-:S04]  /*3ae0*/  ISETP.GT.AND P3, PT, R10, 0x20, PT ;  /* 0x000000200a00780c */ /* 0x000fc80003f64270 */
[----:B------:R-:W0:Y:S08]  /*3af0*/  MUFU.TANH R21, R110 ;  /* 0x0000006e00157308 */ /* 0x000e300000002400 */
[----:B------:R-:W2:Y:S08]  /*3b00*/  MUFU.TANH R100, R100 ;  /* 0x0000006400647308 */ /* 0x000eb00000002400 */
[----:B------:R-:W3:Y:S08]  /*3b10*/  MUFU.TANH R111, R111 ;  /* 0x0000006f006f7308 */ /* 0x000ef00000002400 */
        /* <DEDUP_REMOVED lines=19> */
[----:B------:R-:W-:Y:S08]  /*3c50*/  MUFU.TANH R98, R98 ;  /* 0x0000006200627308 */ /* 0x000ff00000002400 */
[----:B------:R1:W-:Y:S08]  /*3c60*/  MUFU.TANH R14, R99 ;  /* 0x00000063000e7308 */ /* 0x0003f00000002400 */
[----:B------:R-:W4:Y:S01]  /*3c70*/  MUFU.TANH R88, R88 ;  /* 0x0000005800587308 */ /* 0x000f220000002400 */
[----:B-1----:R-:W-:-:S07]  /*3c80*/  FSEL R99, R96, -INF , P3 ;  /* 0xff80000060637808 */ /* 0x002fce0001800000 */
[----:B------:R-:W-:Y:S08]  /*3c90*/  MUFU.TANH R89, R89 ;  /* 0x0000005900597308 */ /* 0x000ff00000002400 */
[----:B------:R-:W-:Y:S01]  /*3ca0*/  MUFU.TANH R102, R102 ;  /* 0x0000006600667308 */ /* 0x000fe20000002400 */
[----:B------:R-:W-:Y:S02]  /*3cb0*/  WARPGROUP.DEPBAR.LE gsb0, 0x0 ;  /* 0x00008000000079c5 */ /* 0x000fe40000010000 */
[----:B------:R-:W-:Y:S01]  /*3cc0*/  WARPGROUP.ARRIVE ;  /* 0x00000000000079c5 */ /* 0x000fe20000000000 */
[----:B------:R-:W-:-:S04]  /*3cd0*/  FMUL.FTZ R79, R79, UR6 ;  /* 0x000000064f4f7c20 */ /* 0x000fc80008410000 */
[----:B------:R-:W-:Y:S01]  /*3ce0*/  MUFU.TANH R92, R92 ;  /* 0x0000005c005c7308 */ /* 0x000fe20000002400 */
[----:B------:R-:W-:Y:S01]  /*3cf0*/  FMUL.FTZ R72, R72, UR6 ;  /* 0x0000000648487c20 */ /* 0x000fe20008410000 */
[----:B------:R-:W-:Y:S01]  /*3d00*/  FMUL.FTZ R73, R73, UR6 ;  /* 0x0000000649497c20 */ /* 0x000fe20008410000 */
        /* <DEDUP_REMOVED lines=11> */
[----:B------:R-:W-:Y:S01]  /*3dc0*/  MUFU.TANH R93, R93 ;  /* 0x0000005d005d7308 */ /* 0x000fe20000002400 */
[----:B-1----:R-:W-:Y:S02]  /*3dd0*/  FSEL R79, R4, -INF , P5 ;  /* 0xff800000044f7808 */ /* 0x002fe40002800000 */
[----:B------:R-:W-:Y:S02]  /*3de0*/  FSEL R4, R7, -INF , P4 ;  /* 0xff80000007047808 */ /* 0x000fe40002000000 */
[----:B------:R-:W-:Y:S02]  /*3df0*/  FSEL R7, R118, -INF , P2 ;  /* 0xff80000076077808 */ /* 0x000fe40001000000 */
[C---:B------:R-:W-:Y:S01]  /*3e00*/  ISETP.GT.AND P2, PT, R10.reuse, 0x19, PT ;  /* 0x000000190a00780c */ /* 0x040fe20003f44270 */
[----:B------:R-:W1:Y:S01]  /*3e10*/  MUFU.TANH R90, R90 ;  /* 0x0000005a005a7308 */ /* 0x000e620000002400 */
[----:B------:R-:W-:Y:S02]  /*3e20*/  ISETP.GT.AND P5, PT, R10, 0x11, PT ;  /* 0x000000110a00780c */ /* 0x000fe40003fa4270 */
[----:B------:R-:W-:-:S02]  /*3e30*/  FSEL R97, R109, -INF , P2 ;  /* 0xff8000006d617808 */ /* 0x000fc40001000000 */
[----:B------:R-:W-:Y:S02]  /*3e40*/  FSEL R109, R12, -INF , P6 ;  /* 0xff8000000c6d7808 */ /* 0x000fe40003000000 */
[----:B------:R-:W-:Y:S01]  /*3e50*/  FMNMX.FTZ R12, R79, R6, !PT ;  /* 0x000000064f0c7209 */ /* 0x000fe20007810000 */
[----:B------:R-:W-:Y:S01]  /*3e60*/  MUFU.TANH R72, R72 ;  /* 0x0000004800487308 */ /* 0x000fe20000002400 */
[----:B------:R-:W-:Y:S02]  /*3e70*/  ISETP.GT.AND P4, PT, R10, 0x18, PT ;  /* 0x000000180a00780c */ /* 0x000fe40003f84270 */
[----:B------:R-:W-:Y:S02]  /*3e80*/  FMNMX.FTZ R12, R81, R12, !PT ;  /* 0x0000000c510c7209 */ /* 0x000fe40007810000 */
[----:B------:R-:W-:Y:S02]  /*3e90*/  FSEL R91, R105, -INF , P5 ;  /* 0xff800000695b7808 */ /* 0x000fe40002800000 */
[----:B------:R-:W-:Y:S01]  /*3ea0*/  FMNMX.FTZ R12, R9, R12, !PT ;  /* 0x0000000c090c7209 */ /* 0x000fe20007810000 */
[----:B------:R-:W5:Y:S01]  /*3eb0*/  MUFU.TANH R73, R73 ;  /* 0x0000004900497308 */ /* 0x000f620000002400 */
[----:B------:R-:W-:-:S02]  /*3ec0*/  FSEL R95, R108, -INF , P4 ;  /* 0xff8000006c5f7808 */ /* 0x000fc40002000000 */
[----:B------:R-:W-:Y:S02]  /*3ed0*/  FMNMX.FTZ R12, R85, R12, !PT ;  /* 0x0000000c550c7209 */ /* 0x000fe40007810000 */
[----:B------:R-:W-:Y:S02]  /*3ee0*/  FSEL R15, R15, -INF , P5 ;  /* 0xff8000000f0f7808 */ /* 0x000fe40002800000 */
[----:B------:R-:W-:Y:S01]  /*3ef0*/  FMNMX.FTZ R12, R91, R12, !PT ;  /* 0x0000000c5b0c7209 */ /* 0x000fe20007810000 */
[----:B------:R-:W5:Y:S01]  /*3f00*/  MUFU.TANH R94, R94 ;  /* 0x0000005e005e7308 */ /* 0x000f620000002400 */
[----:B------:R-:W-:Y:S02]  /*3f10*/  ISETP.GT.AND P5, PT, R10, 0x28, PT ;  /* 0x000000280a00780c */ /* 0x000fe40003fa4270 */
[----:B------:R-:W-:Y:S02]  /*3f20*/  FMNMX.FTZ R12, R95, R12, !PT ;  /* 0x0000000c5f0c7209 */ /* 0x000fe40007810000 */
[----:B0-----:R-:W-:Y:S01]  /*3f30*/  FSEL R21, R21, -INF , P4 ;  /* 0xff80000015157808 */ /* 0x001fe20002000000 */
[----:B------:R-:W-:-:S02]  /*3f40*/  WARPGROUP.DEPBAR.LE gsb0, 0x0 ;  /* 0x00008000000079c5 */ /* 0x000fc40000010000 */
[----:B------:R-:W-:Y:S01]  /*3f50*/  WARPGROUP.ARRIVE ;  /* 0x00000000000079c5 */ /* 0x000fe20000000000 */
[----:B------:R-:W-:Y:S01]  /*3f60*/  FMNMX.FTZ R12, R97, R12, !PT ;  /* 0x0000000c610c7209 */ /* 0x000fe20007810000 */
[----:B------:R-:W-:Y:S01]  /*3f70*/  FMUL.FTZ R69, R69, UR6 ;  /* 0x0000000645457c20 */ /* 0x000fe20008410000 */
[----:B------:R-:W-:Y:S01]  /*3f80*/  ISETP.GT.AND P4, PT, R10, 0x29, PT ;  /* 0x000000290a00780c */ /* 0x000fe20003f84270 */
[----:B------:R-:W0:Y:S01]  /*3f90*/  MUFU.TANH R76, R76 ;  /* 0x0000004c004c7308 */ /* 0x000e220000002400 */
[----:B------:R-:W-:Y:S01]  /*3fa0*/  FMNMX.FTZ R12, R99, R12, !PT ;  /* 0x0000000c630c7209 */ /* 0x000fe20007810000 */
[----:B------:R-:W-:Y:S01]  /*3fb0*/  HGMMA.64x16x16.F32 R56, gdesc[UR28], R56, gsb0 ;  /* 0x002000001c3879f0 */ /* 0x000fe20008000838 */
[----:B------:R-:W-:Y:S01]  /*3fc0*/  UIADD3 UR30, UR61, 0x906, URZ ;  /* 0x000009063d1e7890 */ /* 0x000fe2000fffe03f */
[----:B--2---:R-:W-:Y:S01]  /*3fd0*/  FSEL R107, R100, -INF , P5 ;  /* 0xff800000646b7808 */ /* 0x004fe20002800000 */
[----:B------:R-:W-:Y:S01]  /*3fe0*/  UMOV UR28, UR32 ;  /* 0x00000020001c7c82 */ /* 0x000fe20008000000 */
[----:B------:R-:W-:Y:S01]  /*3ff0*/  UMOV UR29, UR33 ;  /* 0x00000021001d7c82 */ /* 0x000fe20008000000 */
[----:B------:R-:W-:Y:S01]  /*4000*/  UMOV UR31, 0x40000040 ;  /* 0x40000040001f7882 */ /* 0x000fe20000000000 */
[----:B------:R-:W-:Y:S01]  /*4010*/  FMNMX.FTZ R12, R109, R12, !PT ;  /* 0x0000000c6d0c7209 */ /* 0x000fe20007810000 */
[----:B------:R-:W-:Y:S01]  /*4020*/  MUFU.TANH R133, R69 ;  /* 0x0000004500857308 */ /* 0x000fe20000002400 */
[----:B---3--:R-:W-:Y:S01]  /*4030*/  FSEL R23, R111, -INF , P2 ;  /* 0xff8000006f177808 */ /* 0x008fe20001000000 */
[----:B------:R-:W-:Y:S01]  /*4040*/  FMUL.FTZ R64, R64, UR6 ;  /* 0x0000000640407c20 */ /* 0x000fe20008410000 */
[----:B------:R-:W-:Y:S01]  /*4050*/  ISETP.GT.AND P2, PT, R10, 0x30, PT ;  /* 0x000000300a00780c */ /* 0x000fe20003f44270 */
[----:B------:R-:W-:Y:S01]  /*4060*/  FMUL.FTZ R65, R65, UR6 ;  /* 0x0000000641417c20 */ /* 0x000fe20008410000 */
[----:B------:R-:W-:Y:S01]  /*4070*/  FMNMX.FTZ R12, R107, R12, !PT ;  /* 0x0000000c6b0c7209 */ /* 0x000fe20007810000 */
[----:B------:R-:W-:Y:S01]  /*4080*/  FMUL.FTZ R68, R68, UR6 ;  /* 0x0000000644447c20 */ /* 0x000fe20008410000 */
[----:B----4-:R-:W-:Y:S01]  /*4090*/  FSEL R105, R88, -INF , P2 ;  /* 0xff80000058697808 */ /* 0x010fe20001000000 */
[----:B------:R-:W2:Y:S01]  /*40a0*/  MUFU.TANH R77, R77 ;  /* 0x0000004d004d7308 */ /* 0x000ea20000002400 */
[----:B------:R-:W-:Y:S01]  /*40b0*/  FMUL.FTZ R66, R66, UR6 ;  /* 0x0000000642427c20 */ /* 0x000fe20008410000 */
[----:B------:R-:W-:Y:S01]  /*40c0*/  FMUL.FTZ R67, R67, UR6 ;  /* 0x0000000643437c20 */ /* 0x000fe20008410000 */
[----:B------:R-:W-:Y:S01]  /*40d0*/  FMUL.FTZ R70, R70, UR6 ;  /* 0x0000000646467c20 */ /* 0x000fe20008410000 */
[----:B------:R-:W-:Y:S01]  /*40e0*/  FMUL.FTZ R71, R71, UR6 ;  /* 0x0000000647477c20 */ /* 0x000fe20008410000 */
[----:B------:R-:W-:-:S03]  /*40f0*/  IMAD.U32 R88, RZ, RZ, UR7 ;  /* 0x00000007ff587e24 */ /* 0x000fc6000f8e00ff */
[----:B------:R-:W3:Y:S08]  /*4100*/  MUFU.TANH R74, R74 ;  /* 0x0000004a004a7308 */ /* 0x000ef00000002400 */
[----:B------:R-:W4:Y:S08]  /*4110*/  MUFU.TANH R64, R64 ;  /* 0x0000004000407308 */ /* 0x000f300000002400 */
[----:B------:R-:W4:Y:S08]  /*4120*/  MUFU.TANH R75, R75 ;  /* 0x0000004b004b7308 */ /* 0x000f300000002400 */
[----:B------:R-:W4:Y:S01]  /*4130*/  MUFU.TANH R129, R65 ;  /* 0x0000004100817308 */ /* 0x000f220000002400 */
        /* <DEDUP_REMOVED lines=18> */
[----:B------:R-:W4:Y:S08]  /*4260*/  MUFU.TANH R78, R78 ;  /* 0x0000004e004e7308 */ /* 0x000f300000002400 */
        /* <DEDUP_REMOVED lines=18> */
[----:B-1----:R-:W-:Y:S01]  /*4390*/  FSEL R49, R90, -INF , P2 ;  /* 0xff8000005a317808 */ /* 0x002fe20001000000 */
[----:B------:R-:W-:Y:S01]  /*43a0*/  FMUL.FTZ R50, R50, UR6 ;  /* 0x0000000632327c20 */ /* 0x000fe20008410000 */
[----:B------:R-:W-:Y:S01]  /*43b0*/  ISETP.GT.AND P2, PT, R10, 0x41, PT ;  /* 0x000000410a00780c */ /* 0x000fe20003f44270 */
[----:B------:R-:W-:-:S03]  /*43c0*/  FMUL.FTZ R54, R54, UR6 ;  /* 0x0000000636367c20 */ /* 0x000fc60008410000 */
[----:B-----5:R-:W-:Y:S01]  /*43d0*/  FSEL R119, R73, -INF , P2 ;  /* 0xff80000049777808 */ /* 0x020fe20001000000 */
[----:B------:R-:W-:Y:S08]  /*43e0*/  MUFU.TANH R8, R55 ;  /* 0x0000003700087308 */ /* 0x000ff00000002400 */
[----:B------:R-:W1:Y:S08]  /*43f0*/  MUFU.TANH R67, R67 ;  /* 0x0000004300437308 */ /* 0x000e700000002400 */
[----:B------:R-:W-:Y:S08]  /*4400*/  MUFU.TANH R86, R63 ;  /* 0x0000003f00567308 */ /* 0x000ff00000002400 */
[----:B------:R-:W5:Y:S08]  /*4410*/  MUFU.TANH R70, R70 ;  /* 0x0000004600467308 */ /* 0x000f700000002400 */
[----:B------:R-:W5:Y:S01]  /*4420*/  MUFU.TANH R60, R60 ;  /* 0x0000003c003c7308 */ /* 0x000f620000002400 */
[----:B------:R-:W-:-:S02]  /*4430*/  WARPGROUP.DEPBAR.LE gsb0, 0x0 ;  /* 0x00008000000079c5 */ /* 0x000fc40000010000 */
[----:B------:R-:W-:Y:S01]  /*4440*/  WARPGROUP.ARRIVE ;  /* 0x00000000000079c5 */ /* 0x000fe20000000000 */
[----:B------:R-:W-:Y:S01]  /*4450*/  FMUL.FTZ R104, R47, UR6 ;  /* 0x000000062f687c20 */ /* 0x000fe20008410000 */
[----:B------:R-:W-:Y:S01]  /*4460*/  FSEL R47, R103, -INF , P4 ;  /* 0xff800000672f7808 */ /* 0x000fe20002000000 */
[----:B------:R-:W-:Y:S01]  /*4470*/  FMUL.FTZ R59, R41, UR6 ;  /* 0x00000006293b7c20 */ /* 0x000fe20008410000 */
[----:B------:R-:W-:Y:S01]  /*4480*/  FSEL R103, R101, -INF , P4 ;  /* 0xff80000065677808 */ /* 0x000fe20002000000 */
[----:B------:R-:W-:Y:S01]  /*4490*/  FMUL.FTZ R61, R43, UR6 ;  /* 0x000000062b3d7c20 */ /* 0x000fe20008410000 */
[----:B------:R-:W-:Y:S01]  /*44a0*/  HGMMA.64x16x16.F32 R32, gdesc[UR28], R32, gsb0 ;  /* 0x002000001c2079f0 */ /* 0x000fe20008000820 */
[----:B------:R-:W-:Y:S01]  /*44b0*/  FSEL R41, R98, -INF , P3 ;  /* 0xff80000062297808 */ /* 0x000fe20001800000 */
[----:B------:R-:W-:Y:S01]  /*44c0*/  FMUL.FTZ R69, R45, UR6 ;  /* 0x000000062d457c20 */ /* 0x000fe20008410000 */
[----:B------:R-:W-:Y:S01]  /*44d0*/  ISETP.GT.AND P3, PT, R10, 0x31, PT ;  /* 0x000000310a00780c */ /* 0x000fe20003f64270 */
[----:B------:R-:W-:Y:S01]  /*44e0*/  FMUL.FTZ R57, R40, UR6 ;  /* 0x0000000628397c20 */ /* 0x000fe20008410000 */
[----:B------:R-:W-:Y:S01]  /*44f0*/  FMNMX.FTZ R12, R103, R12, !PT ;  /* 0x0000000c670c7209 */ /* 0x000fe20007810000 */
[----:B------:R0:W-:Y:S01]  /*4500*/  MUFU.TANH R40, R51 ;  /* 0x0000003300287308 */ /* 0x0001e20000002400 */
[----:B------:R-:W-:Y:S01]  /*4510*/  FSEL R43, R14, -INF , P6 ;  /* 0xff8000000e2b7808 */ /* 0x000fe20003000000 */
[----:B------:R-:W-:Y:S01]  /*4520*/  FMUL.FTZ R44, R44, UR6 ;  /* 0x000000062c2c7c20 */ /* 0x000fe20008410000 */
[----:B------:R-:W-:Y:S01]  /*4530*/  ISETP.GT.AND P6, PT, R10, 0x38, PT ;  /* 0x000000380a00780c */ /* 0x000fe20003fc4270 */
[----:B------:R-:W-:Y:S01]  /*4540*/  FMUL.FTZ R42, R42, UR6 ;  /* 0x000000062a2a7c20 */ /* 0x000fe20008410000 */
[----:B------:R-:W-:Y:S01]  /*4550*/  FSEL R113, R89, -INF , P3 ;  /* 0xff80000059717808 */ /* 0x000fe20001800000 */
[----:B------:R-:W-:Y:S01]  /*4560*/  FMUL.FTZ R46, R46, UR6 ;  /* 0x000000062e2e7c20 */ /* 0x000fe20008410000 */
[----:B------:R-:W-:Y:S01]  /*4570*/  FMNMX.FTZ R12, R105, R12, !PT ;  /* 0x0000000c690c7209 */ /* 0x000fe20007810000 */
[----:B------:R3:W-:Y:S01]  /*4580*/  MUFU.TANH R157, R57 ;  /* 0x00000039009d7308 */ /* 0x0007e20000002400 */
[----:B------:R-:W-:-:S02]  /*4590*/  FSEL R45, R102, -INF , P5 ;  /* 0xff800000662d7808 */ /* 0x000fc40002800000 */
[----:B------:R-:W-:Y:S02]  /*45a0*/  ISETP.GT.AND P5, PT, R10, 0x39, PT ;  /* 0x000000390a00780c */ /* 0x000fe40003fa4270 */
[----:B------:R-:W-:Y:S02]  /*45b0*/  FSEL R117, R92, -INF , P6 ;  /* 0xff8000005c757808 */ /* 0x000fe40003000000 */
[----:B------:R-:W-:Y:S01]  /*45c0*/  FMNMX.FTZ R12, R113, R12, !PT ;  /* 0x0000000c710c7209 */ /* 0x000fe20007810000 */
[----:B------:R1:W-:Y:S01]  /*45d0*/  MUFU.TANH R159, R59 ;  /* 0x0000003b009f7308 */ /* 0x0003e20000002400 */
[----:B------:R-:W-:Y:S02]  /*45e0*/  ISETP.GT.AND P4, PT, R10, 0x40, PT ;  /* 0x000000400a00780c */ /* 0x000fe40003f84270 */
[----:B------:R-:W-:Y:S02]  /*45f0*/  FSEL R115, R93, -INF , P5 ;  /* 0xff8000005d737808 */ /* 0x000fe40002800000 */
[----:B------:R-:W-:-:S02]  /*4600*/  FMNMX.FTZ R12, R117, R12, !PT ;  /* 0x0000000c750c7209 */ /* 0x000fc40007810000 */
[----:B------:R-:W-:Y:S01]  /*4610*/  FSEL R121, R72, -INF , P4 ;  /* 0xff80000048797808 */ /* 0x000fe20002000000 */
[----:B------:R5:W-:Y:S01]  /*4620*/  MUFU.TANH R111, R61 ;  /* 0x0000003d006f7308 */ /* 0x000be20000002400 */
[----:B------:R-:W-:Y:S01]  /*4630*/  FMNMX.FTZ R12, R115, R12, !PT ;  /* 0x0000000c730c7209 */ /* 0x000fe20007810000 */
[--C-:B------:R-:W-:Y:S01]  /*4640*/  IMAD.MOV.U32 R72, RZ, RZ, R87.reuse ;  /* 0x000000ffff487224 */ /* 0x100fe200078e0057 */
[----:B0-----:R-:W-:Y:S01]  /*4650*/  FSEL R51, R82, -INF , P3 ;  /* 0xff80000052337808 */ /* 0x001fe20001800000 */
[----:B------:R-:W-:Y:S01]  /*4660*/  IMAD.MOV.U32 R82, RZ, RZ, R87 ;  /* 0x000000ffff527224 */ /* 0x000fe200078e0057 */
[----:B------:R-:W-:Y:S02]  /*4670*/  ISETP.GT.AND P3, PT, R10, 0x48, PT ;  /* 0x000000480a00780c */ /* 0x000fe40003f64270 */
[----:B------:R-:W-:Y:S01]  /*4680*/  FMNMX.FTZ R12, R121, R12, !PT ;  /* 0x0000000c790c7209 */ /* 0x000fe20007810000 */
[----:B------:R-:W0:Y:S01]  /*4690*/  MUFU.TANH R71, R71 ;  /* 0x0000004700477308 */ /* 0x000e220000002400 */
[----:B------:R-:W-:-:S02]  /*46a0*/  FSEL R53, R94, -INF , P6 ;  /* 0xff8000005e357808 */ /* 0x000fc40003000000 */
[----:B------:R-:W-:Y:S02]  /*46b0*/  ISETP.GT.AND P6, PT, R10, 0x49, PT ;  /* 0x000000490a00780c */ /* 0x000fe40003fc4270 */
[----:B------:R-:W-:Y:S01]  /*46c0*/  FSEL R123, R76, -INF , P3 ;  /* 0xff8000004c7b7808 */ /* 0x000fe20001800000 */
[----:B------:R-:W-:Y:S01]  /*46d0*/  IMAD.MOV.U32 R76, RZ, RZ, R87 ;  /* 0x000000ffff4c7224 */ /* 0x000fe200078e0057 */
[----:B------:R-:W-:Y:S01]  /*46e0*/  FMNMX.FTZ R12, R119, R12, !PT ;  /* 0x0000000c770c7209 */ /* 0x000fe20007810000 */
[----:B------:R-:W0:Y:S01]  /*46f0*/  MUFU.TANH R58, R58 ;  /* 0x0000003a003a7308 */ /* 0x000e220000002400 */
[----:B------:R-:W-:Y:S02]  /*4700*/  FSEL R55, R83, -INF , P5 ;  /* 0xff80000053377808 */ /* 0x000fe40002800000 */
[----:B------:R-:W-:Y:S02]  /*4710*/  ISETP.GT.AND P5, PT, R10, 0x50, PT ;  /* 0x000000500a00780c */ /* 0x000fe40003fa4270 */
[----:B--2---:R-:W-:Y:S01]  /*4720*/  FSEL R125, R77, -INF , P6 ;  /* 0xff8000004d7d7808 */ /* 0x004fe20003000000 */
[----:B------:R-:W-:-:S02]  /*4730*/  WARPGROUP.DEPBAR.LE gsb0, 0x0 ;  /* 0x00008000000079c5 */ /* 0x000fc40000010000 */
[----:B------:R-:W-:Y:S01]  /*4740*/  FMNMX.FTZ R14, R123, R12, !PT ;  /* 0x0000000c7b0e7209 */ /* 0x000fe20007810000 */
[----:B------:R-:W-:Y:S01]  /*4750*/  WARPGROUP.ARRIVE ;  /* 0x00000000000079c5 */ /* 0x000fe20000000000 */
[----:B---3--:R-:W-:Y:S01]  /*4760*/  FSEL R57, R74, -INF , P4 ;  /* 0xff8000004a397808 */ /* 0x008fe20002000000 */
[----:B------:R-:W2:Y:S01]  /*4770*/  MUFU.TANH R48, R48 ;  /* 0x0000003000307308 */ /* 0x000ea20000002400 */
[----:B------:R-:W-:Y:S01]  /*4780*/  ISETP.GT.AND P4, PT, R10, 0x51, PT ;  /* 0x000000510a00780c */ /* 0x000fe20003f84270 */
[----:B------:R-:W-:Y:S01]  /*4790*/  FMUL.FTZ R12, R33, UR6 ;  /* 0x00000006210c7c20 */ /* 0x000fe20008410000 */
[----:B----4-:R-:W-:Y:S01]  /*47a0*/  FSEL R127, R64, -INF , P5 ;  /* 0xff800000407f7808 */ /* 0x010fe20002800000 */
[----:B------:R-:W-:Y:S01]  /*47b0*/  HGMMA.64x16x16.F32 R24, gdesc[UR32], R24, gsb0 ;  /* 0x00200000201879f0 */ /* 0x000fe20008000818 */
[----:B------:R-:W-:Y:S01]  /*47c0*/  FMNMX.FTZ R14, R125, R14, !PT ;  /* 0x0000000e7d0e7209 */ /* 0x000fe20007810000 */
[----:B------:R-:W-:Y:S01]  /*47d0*/  FMUL.FTZ R32, R32, UR6 ;  /* 0x0000000620207c20 */ /* 0x000fe20008410000 */
[----:B-1----:R-:W-:Y:S01]  /*47e0*/  FSEL R59, R75, -INF , P2 ;  /* 0xff8000004b3b7808 */ /* 0x002fe20001000000 */
[----:B------:R-:W1:Y:S01]  /*47f0*/  MUFU.TANH R62, R62 ;  /* 0x0000003e003e7308 */ /* 0x000e620000002400 */
[----:B------:R-:W-:Y:S01]  /*4800*/  ISETP.GT.AND P2, PT, R10, 0x58, PT ;  /* 0x000000580a00780c */ /* 0x000fe20003f44270 */
[----:B------:R-:W-:Y:S01]  /*4810*/  FMUL.FTZ R36, R36, UR6 ;  /* 0x0000000624247c20 */ /* 0x000fe20008410000 */
[----:B------:R-:W-:Y:S01]  /*4820*/  FSEL R129, R129, -INF , P4 ;  /* 0xff80000081817808 */ /* 0x000fe20002000000 */
[----:B------:R-:W-:Y:S01]  /*4830*/  FMUL.FTZ R34, R34, UR6 ;  /* 0x0000000622227c20 */ /* 0x000fe20008410000 */
[----:B------:R-:W-:Y:S01]  /*4840*/  FMNMX.FTZ R14, R127, R14, !PT ;  /* 0x0000000e7f0e7209 */ /* 0x000fe20007810000 */
[----:B------:R-:W-:Y:S01]  /*4850*/  FMUL.FTZ R38, R38, UR6 ;  /* 0x0000000626267c20 */ /* 0x000fe20008410000 */
[----:B------:R-:W-:Y:S01]  /*4860*/  FSEL R63, R84, -INF , P6 ;  /* 0xff800000543f7808 */ /* 0x000fe20003000000 */
[----:B------:R3:W-:Y:S01]  /*4870*/  MUFU.TANH R163, R69 ;  /* 0x0000004500a37308 */ /* 0x0007e20000002400 */
[----:B-----5:R-:W-:Y:S01]  /*4880*/  FSEL R61, R78, -INF , P3 ;  /* 0xff8000004e3d7808 */ /* 0x020fe20001800000 */
[----:B------:R-:W-:Y:S01]  /*4890*/  FMUL.FTZ R39, R39, UR6 ;  /* 0x0000000627277c20 */ /* 0x000fe20008410000 */
[C---:B------:R-:W-:Y:S01]  /*48a0*/  ISETP.GT.AND P6, PT, R10.reuse, 0x60, PT ;  /* 0x000000600a00780c */ /* 0x040fe20003fc4270 */
[--C-:B------:R-:W-:Y:S01]  /*48b0*/  IMAD.MOV.U32 R84, RZ, RZ, R87.reuse ;  /* 0x000000ffff547224 */ /* 0x100fe200078e0057 */
[----:B------:R-:W-:Y:S01]  /*48c0*/  ISETP.GT.AND P3, PT, R10, 0x59, PT ;  /* 0x000000590a00780c */ /* 0x000fe20003f64270 */
[--C-:B------:R-:W-:Y:S01]  /*48d0*/  IMAD.MOV.U32 R78, RZ, RZ, R87.reuse ;  /* 0x000000ffff4e7224 */ /* 0x100fe200078e0057 */
[----:B------:R-:W-:Y:S01]  /*48e0*/  FSEL R131, R68, -INF , P2 ;  /* 0xff80000044837808 */ /* 0x000fe20001000000 */
[----:B------:R-:W4:Y:S01]  /*48f0*/  MUFU.TANH R52, R52 ;  /* 0x0000003400347308 */ /* 0x000f220000002400 */
[----:B------:R-:W-:Y:S01]  /*4900*/  FMNMX.FTZ R14, R129, R14, !PT ;  /* 0x0000000e810e7209 */ /* 0x000fe20007810000 */
[--C-:B------:R-:W-:Y:S01]  /*4910*/  IMAD.MOV.U32 R74, RZ, RZ, R87.reuse ;  /* 0x000000ffff4a7224 */ /* 0x100fe200078e0057 */
[----:B------:R-:W-:Y:S01]  /*4920*/  FSEL R135, R56, -INF , P6 ;  /* 0xff80000038877808 */ /* 0x000fe20003000000 */
[--C-:B------:R-:W-:Y:S01]  /*4930*/  IMAD.MOV.U32 R68, RZ, RZ, R87.reuse ;  /* 0x000000ffff447224 */ /* 0x100fe200078e0057 */
[----:B------:R-:W-:Y:S01]  /*4940*/  FSEL R133, R133, -INF , P3 ;  /* 0xff80000085857808 */ /* 0x000fe20001800000 */
[--C-:B------:R-:W-:Y:S01]  /*4950*/  IMAD.MOV.U32 R64, RZ, RZ, R87.reuse ;  /* 0x000000ffff407224 */ /* 0x100fe200078e0057 */
[----:B------:R-:W-:Y:S01]  /*4960*/  FMNMX.FTZ R56, R131, R14, !PT ;  /* 0x0000000e83387209 */ /* 0x000fe20007810000 */
[----:B------:R-:W5:Y:S01]  /*4970*/  MUFU.TANH R50, R50 ;  /* 0x0000003200327308 */ /* 0x000f620000002400 */
[----:B------:R-:W-:Y:S01]  /*4980*/  FSEL R65, R66, -INF , P5 ;  /* 0xff80000042417808 */ /* 0x000fe20002800000 */
[----:B------:R-:W-:Y:S01]  /*4990*/  FMUL.FTZ R14, R35, UR6 ;  /* 0x00000006230e7c20 */ /* 0x000fe20008410000 */
[----:B------:R-:W-:Y:S01]  /*49a0*/  ISETP.GT.AND P5, PT, R10, 0x61, PT ;  /* 0x000000610a00780c */ /* 0x000fe20003fa4270 */
[----:B------:R-:W-:Y:S01]  /*49b0*/  IMAD.MOV.U32 R66, RZ, RZ, R87 ;  /* 0x000000ffff427224 */ /* 0x000fe200078e0057 */
[----:B------:R-:W-:-:S02]  /*49c0*/  FMNMX.FTZ R56, R133, R56, !PT ;  /* 0x0000003885387209 */ /* 0x000fc40007810000 */
[----:B------:R-:W-:Y:S01]  /*49d0*/  FSEL R67, R67, -INF , P4 ;  /* 0xff80000043437808 */ /* 0x000fe20002000000 */
[----:B------:R-:W5:Y:S01]  /*49e0*/  MUFU.TANH R54, R54 ;  /* 0x0000003600367308 */ /* 0x000f620000002400 */
[----:B------:R-:W-:Y:S02]  /*49f0*/  ISETP.GT.AND P4, PT, R10, 0x68, PT ;  /* 0x000000680a00780c */ /* 0x000fe40003f84270 */
[----:B------:R-:W-:Y:S02]  /*4a00*/  FSEL R137, R137, -INF , P5 ;  /* 0xff80000089897808 */ /* 0x000fe40002800000 */
[----:B------:R-:W-:Y:S02]  /*4a10*/  FMNMX.FTZ R56, R135, R56, !PT ;  /* 0x0000003887387209 */ /* 0x000fe40007810000 */
[----:B---3--:R-:W-:Y:S01]  /*4a20*/  FSEL R69, R70, -INF , P2 ;  /* 0xff80000046457808 */ /* 0x008fe20001000000 */
[----:B------:R-:W3:Y:S01]  /*4a30*/  MUFU.TANH R44, R44 ;  /* 0x0000002c002c7308 */ /* 0x000ee20000002400 */
[----:B------:R-:W-:-:S02]  /*4a40*/  ISETP.GT.AND P2, PT, R10, 0x69, PT ;  /* 0x000000690a00780c */ /* 0x000fc40003f44270 */
[----:B------:R-:W-:Y:S02]  /*4a50*/  FSEL R141, R60, -INF , P4 ;  /* 0xff8000003c8d7808 */ /* 0x000fe40002000000 */
[----:B------:R-:W-:Y:S02]  /*4a60*/  FMNMX.FTZ R56, R137, R56, !PT ;  /* 0x0000003889387209 */ /* 0x000fe40007810000 */
[----:B0-----:R-:W-:Y:S01]  /*4a70*/  FSEL R71, R71, -INF , P3 ;  /* 0xff80000047477808 */ /* 0x001fe20001800000 */
[----:B------:R-:W0:Y:S01]  /*4a80*/  MUFU.TANH R32, R32 ;  /* 0x0000002000207308 */ /* 0x000e220000002400 */
[----:B------:R-:W-:Y:S01]  /*4a90*/  ISETP.GT.AND P3, PT, R10, 0x70, PT ;  /* 0x000000700a00780c */ /* 0x000fe20003f64270 */
[----:B------:R-:W-:Y:S02]  /*4aa0*/  WARPGROUP.DEPBAR.LE gsb0, 0x0 ;  /* 0x00008000000079c5 */ /* 0x000fe40000010000 */
[----:B------:R-:W-:Y:S01]  /*4ab0*/  FSEL R145, R145, -INF , P2 ;  /* 0xff80000091917808 */ /* 0x000fe20001000000 */
[----:B------:R-:W-:Y:S01]  /*4ac0*/  FMUL.FTZ R24, R24, UR6 ;  /* 0x0000000618187c20 */ /* 0x000fe20008410000 */
[----:B------:R-:W-:Y:S01]  /*4ad0*/  FMNMX.FTZ R56, R141, R56, !PT ;  /* 0x000000388d387209 */ /* 0x000fe20007810000 */
[----:B------:R-:W-:Y:S01]  /*4ae0*/  FMUL.FTZ R28, R28, UR6 ;  /* 0x000000061c1c7c20 */ /* 0x000fe20008410000 */
[----:B------:R-:W-:Y:S01]  /*4af0*/  FSEL R73, R58, -INF , P6 ;  /* 0xff8000003a497808 */ /* 0x000fe20003000000 */
[----:B------:R-:W0:Y:S01]  /*4b00*/  MUFU.TANH R42, R42 ;  /* 0x0000002a002a7308 */ /* 0x000e220000002400 */
[----:B------:R-:W-:Y:S01]  /*4b10*/  ISETP.GT.AND P6, PT, R10, 0x71, PT ;  /* 0x000000710a00780c */ /* 0x000fe20003fc4270 */
[----:B------:R-:W-:Y:S01]  /*4b20*/  FMUL.FTZ R26, R26, UR6 ;  /* 0x000000061a1a7c20 */ /* 0x000fe20008410000 */
[----:B--2---:R-:W-:Y:S01]  /*4b30*/  FSEL R147, R48, -INF , P3 ;  /* 0xff80000030937808 */ /* 0x004fe20001800000 */
[----:B------:R-:W-:Y:S01]  /*4b40*/  FMUL.FTZ R48, R37, UR6 ;  /* 0x0000000625307c20 */ /* 0x000fe20008410000 */
[----:B------:R-:W-:Y:S01]  /*4b50*/  FMNMX.FTZ R56, R145, R56, !PT ;  /* 0x0000003891387209 */ /* 0x000fe20007810000 */
[----:B------:R-:W-:Y:S01]  /*4b60*/  FMUL.FTZ R30, R30, UR6 ;  /* 0x000000061e1e7c20 */ /* 0x000fe20008410000 */
[----:B------:R-:W-:Y:S01]  /*4b70*/  FSEL R33, R80, -INF , P5 ;  /* 0xff80000050217808 */ /* 0x000fe20002800000 */
[----:B------:R-:W2:Y:S01]  /*4b80*/  MUFU.TANH R12, R12 ;  /* 0x0000000c000c7308 */ /* 0x000ea20000002400 */
[----:B------:R-:W-:Y:S01]  /*4b90*/  ISETP.GT.AND P5, PT, R10, 0x78, PT ;  /* 0x000000780a00780c */ /* 0x000fe20003fa4270 */
[----:B------:R-:W-:Y:S01]  /*4ba0*/  IMAD.MOV.U32 R58, RZ, RZ, R87 ;  /* 0x000000ffff3a7224 */ /* 0x000fe200078e0057 */
[----:B------:R-:W-:-:S02]  /*4bb0*/  FSEL R153, R153, -INF , P6 ;  /* 0xff80000099997808 */ /* 0x000fc40003000000 */
[----:B------:R-:W-:Y:S02]  /*4bc0*/  FMNMX.FTZ R56, R147, R56, !PT ;  /* 0x0000003893387209 */ /* 0x000fe40007810000 */
[----:B-1----:R-:W-:Y:S01]  /*4bd0*/  FSEL R75, R62, -INF , P4 ;  /* 0xff8000003e4b7808 */ /* 0x002fe20002000000 */
[----:B------:R-:W1:Y:S01]  /*4be0*/  MUFU.TANH R46, R46 ;  /* 0x0000002e002e7308 */ /* 0x000e620000002400 */
[----:B------:R-:W-:Y:S01]  /*4bf0*/  ISETP.GT.AND P4, PT, R10, 0x79, PT ;  /* 0x000000790a00780c */ /* 0x000fe20003f84270 */
[--C-:B------:R-:W-:Y:S01]  /*4c00*/  IMAD.MOV.U32 R62, RZ, RZ, R87.reuse ;  /* 0x000000ffff3e7224 */ /* 0x100fe200078e0057 */
[----:B----4-:R-:W-:Y:S02]  /*4c10*/  FSEL R151, R52, -INF , P5 ;  /* 0xff80000034977808 */ /* 0x010fe40002800000 */
[----:B------:R-:W-:Y:S02]  /*4c20*/  FMNMX.FTZ R56, R153, R56, !PT ;  /* 0x0000003899387209 */ /* 0x000fe40007810000 */
[----:B------:R-:W-:Y:S01]  /*4c30*/  FSEL R35, R86, -INF , P2 ;  /* 0xff80000056237808 */ /* 0x000fe20001000000 */
[----:B------:R-:W4:Y:S01]  /*4c40*/  MUFU.TANH R36, R36 ;  /* 0x0000002400247308 */ /* 0x000f220000002400 */
[----:B------:R-:W-:Y:S01]  /*4c50*/  ISETP.GT.AND P2, PT, R10, 0x80, PT ;  /* 0x000000800a00780c */ /* 0x000fe20003f44270 */
[----:B------:R-:W-:Y:S01]  /*4c60*/  IMAD.MOV.U32 R86, RZ, RZ, R87 ;  /* 0x000000ffff567224 */ /* 0x000fe200078e0057 */
[----:B------:R-:W-:-:S02]  /*4c70*/  FSEL R155, R155, -INF , P4 ;  /* 0xff8000009b9b7808 */ /* 0x000fc40002000000 */
[----:B------:R-:W-:Y:S02]  /*4c80*/  FMNMX.FTZ R56, R151, R56, !PT ;  /* 0x0000003897387209 */ /* 0x000fe40007810000 */
[----:B-----5:R-:W-:Y:S01]  /*4c90*/  FSEL R77, R50, -INF , P3 ;  /* 0xff800000324d7808 */ /* 0x020fe20001800000 */
[----:B------:R-:W5:Y:S01]  /*4ca0*/  MUFU.TANH R104, R104 ;  /* 0x0000006800687308 */ /* 0x000f620000002400 */
[----:B------:R-:W-:Y:S02]  /*4cb0*/  ISETP.GT.AND P3, PT, R10, 0x81, PT ;  /* 0x000000810a00780c */ /* 0x000fe40003f64270 */
[----:B------:R-:W-:Y:S02]  /*4cc0*/  FSEL R157, R157, -INF , P2 ;  /* 0xff8000009d9d7808 */ /* 0x000fe40001000000 */
[----:B------:R-:W-:Y:S02]  /*4cd0*/  FMNMX.FTZ R56, R155, R56, !PT ;  /* 0x000000389b387209 */ /* 0x000fe40007810000 */
[----:B------:R-:W-:Y:S01]  /*4ce0*/  FSEL R37, R40, -INF , P6 ;  /* 0xff80000028257808 */ /* 0x000fe20003000000 */
[----:B------:R-:W5:Y:S01]  /*4cf0*/  MUFU.TANH R48, R48 ;  /* 0x0000003000307308 */ /* 0x000f620000002400 */
[----:B------:R-:W-:-:S02]  /*4d00*/  ISETP.GT.AND P6, PT, R10, 0x88, PT ;  /* 0x000000880a00780c */ /* 0x000fc40003fc4270 */
[----:B------:R-:W-:Y:S02]  /*4d10*/  FSEL R159, R159, -INF , P3 ;  /* 0xff8000009f9f7808 */ /* 0x000fe40001800000 */
[----:B------:R-:W-:Y:S02]  /*4d20*/  FMNMX.FTZ R56, R157, R56, !PT ;  /* 0x000000389d387209 */ /* 0x000fe40007810000 */
[----:B------:R-:W-:Y:S01]  /*4d30*/  FSEL R83, R54, -INF , P5 ;  /* 0xff80000036537808 */ /* 0x000fe20002800000 */
[----:B------:R-:W5:Y:S01]  /*4d40*/  MUFU.TANH R34, R34 ;  /* 0x0000002200227308 */ /* 0x000f620000002400 */
[----:B------:R-:W-:Y:S02]  /*4d50*/  ISETP.GT.AND P5, PT, R10, 0x89, PT ;  /* 0x000000890a00780c */ /* 0x000fe40003fa4270 */
[----:B---3--:R-:W-:Y:S02]  /*4d60*/  FSEL R161, R44, -INF , P6 ;  /* 0xff8000002ca17808 */ /* 0x008fe40003000000 */
[----:B------:R-:W-:-:S02]  /*4d70*/  FMNMX.FTZ R56, R159, R56, !PT ;  /* 0x000000389f387209 */ /* 0x000fc40007810000 */
[----:B------:R-:W-:Y:S01]  /*4d80*/  FSEL R93, R8, -INF , P4 ;  /* 0xff800000085d7808 */ /* 0x000fe20002000000 */
[----:B------:R-:W-:Y:S01]  /*4d90*/  FMUL.FTZ R8, R25, UR6 ;  /* 0x0000000619087c20 */ /* 0x000fe20008410000 */
[C---:B------:R-:W-:Y:S01]  /*4da0*/  ISETP.GT.AND P4, PT, R10.reuse, 0x90, PT ;  /* 0x000000900a00780c */ /* 0x040fe20003f84270 */
[----:B------:R-:W3:Y:S01]  /*4db0*/  MUFU.TANH R24, R24 ;  /* 0x0000001800187308 */ /* 0x000ee20000002400 */
[----:B------:R-:W-:Y:S02]  /*4dc0*/  FSEL R163, R163, -INF , P5 ;  /* 0xff800000a3a37808 */ /* 0x000fe40002800000 */
[----:B------:R-:W-:Y:S02]  /*4dd0*/  FMNMX.FTZ R56, R161, R56, !PT ;  /* 0x00000038a1387209 */ /* 0x000fe40007810000 */
[----:B------:R-:W-:Y:S02]  /*4de0*/  FSEL R111, R111, -INF , P3 ;  /* 0xff8000006f6f7808 */ /* 0x000fe40001800000 */
[----:B------:R-:W-:Y:S01]  /*4df0*/  ISETP.GT.AND P3, PT, R10, 0x91, PT ;  /* 0x000000910a00780c */ /* 0x000fe20003f64270 */
[----:B------:R-:W3:Y:S01]  /*4e00*/  MUFU.TANH R14, R14 ;  /* 0x0000000e000e7308 */ /* 0x000ee20000002400 */
[----:B0-----:R-:W-:-:S02]  /*4e10*/  FSEL R165, R32, -INF , P4 ;  /* 0xff80000020a57808 */ /* 0x001fc40002000000 */
[----:B------:R-:W-:Y:S02]  /*4e20*/  FMNMX.FTZ R56, R163, R56, !PT ;  /* 0x00000038a3387209 */ /* 0x000fe40007810000 */
[----:B------:R-:W-:Y:S02]  /*4e30*/  FSEL R101, R42, -INF , P2 ;  /* 0xff8000002a657808 */ /* 0x000fe40001000000 */
[----:B------:R-:W-:Y:S01]  /*4e40*/  ISETP.GT.AND P2, PT, R10, 0x98, PT ;  /* 0x000000980a00780c */ /* 0x000fe20003f44270 */
[----:B------:R-:W0:Y:S01]  /*4e50*/  MUFU.TANH R8, R8 ;  /* 0x0000000800087308 */ /* 0x000e220000002400 */
[----:B--2---:R-:W-:Y:S01]  /*4e60*/  FSEL R167, R12, -INF , P3 ;  /* 0xff8000000ca77808 */ /* 0x004fe20001800000 */
[----:B------:R-:W-:Y:S01]  /*4e70*/  FMUL.FTZ R12, R29, UR6 ;  /* 0x000000061d0c7c20 */ /* 0x000fe20008410000 */
[----:B------:R-:W-:Y:S02]  /*4e80*/  FMNMX.FTZ R56, R165, R56, !PT ;  /* 0x00000038a5387209 */ /* 0x000fe40007810000 */
[----:B-1----:R-:W-:-:S02]  /*4e90*/  FSEL R25, R46, -INF , P6 ;  /* 0xff8000002e197808 */ /* 0x002fc40003000000 */
[----:B------:R-:W-:Y:S01]  /*4ea0*/  ISETP.GT.AND P6, PT, R10, 0x99, PT ;  /* 0x000000990a00780c */ /* 0x000fe20003fc4270 */
[----:B------:R-:W1:Y:S01]  /*4eb0*/  MUFU.TANH R38, R38 ;  /* 0x0000002600267308 */ /* 0x000e620000002400 */
[----:B----4-:R-:W-:Y:S02]  /*4ec0*/  FSEL R169, R36, -INF , P2 ;  /* 0xff80000024a97808 */ /* 0x010fe40001000000 */
[----:B------:R-:W-:Y:S02]  /*4ed0*/  FMNMX.FTZ R56, R167, R56, !PT ;  /* 0x00000038a7387209 */ /* 0x000fe40007810000 */
[----:B-----5:R-:W-:Y:S02]  /*4ee0*/  FSEL R29, R104, -INF , P5 ;  /* 0xff800000681d7808 */ /* 0x020fe40002800000 */
[----:B------:R-:W-:Y:S01]  /*4ef0*/  ISETP.GT.AND P5, PT, R10, 0xa0, PT ;  /* 0x000000a00a00780c */ /* 0x000fe20003fa4270 */
[----:B------:R-:W2:Y:S01]  /*4f00*/  MUFU.TANH R28, R28 ;  /* 0x0000001c001c7308 */ /* 0x000ea20000002400 */
[----:B------:R-:W-:-:S02]  /*4f10*/  FSEL R171, R48, -INF , P6 ;  /* 0xff80000030ab7808 */ /* 0x000fc40003000000 */
[----:B------:R-:W-:Y:S02]  /*4f20*/  FMNMX.FTZ R56, R169, R56, !PT ;  /* 0x00000038a9387209 */ /* 0x000fe40007810000 */
[----:B------:R-:W-:Y:S02]  /*4f30*/  FSEL R139, R34, -INF , P4 ;  /* 0xff800000228b7808 */ /* 0x000fe40002000000 */
[----:B------:R-:W-:Y:S01]  /*4f40*/  ISETP.GT.AND P4, PT, R10, 0xa1, PT ;  /* 0x000000a10a00780c */ /* 0x000fe20003f84270 */
[----:B------:R-:W4:Y:S01]  /*4f50*/  MUFU.TANH R12, R12 ;  /* 0x0000000c000c7308 */ /* 0x000f220000002400 */
[----:B---3--:R-:W-:Y:S02]  /*4f60*/  FSEL R173, R24, -INF , P5 ;  /* 0xff80000018ad7808 */ /* 0x008fe40002800000 */
[----:B------:R-:W-:Y:S02]  /*4f70*/  FMNMX.FTZ R56, R171, R56, !PT ;  /* 0x00000038ab387209 */ /* 0x000fe40007810000 */
[----:B------:R-:W-:Y:S01]  /*4f80*/  FSEL R143, R14, -INF , P3 ;  /* 0xff8000000e8f7808 */ /* 0x000fe20001800000 */
[----:B------:R-:W-:Y:S01]  /*4f90*/  FMUL.FTZ R14, R31, UR6 ;  /* 0x000000061f0e7c20 */ /* 0x000fe20008410000 */
[----:B------:R-:W-:Y:S01]  /*4fa0*/  ISETP.GT.AND P3, PT, R10, 0xa8, PT ;  /* 0x000000a80a00780c */ /* 0x000fe20003f64270 */
[----:B------:R-:W-:Y:S01]  /*4fb0*/  MUFU.TANH R26, R26 ;  /* 0x0000001a001a7308 */ /* 0x000fe20000002400 */
[----:B0-----:R-:W-:-:S02]  /*4fc0*/  FSEL R175, R8, -INF , P4 ;  /* 0xff80000008af7808 */ /* 0x001fc40002000000 */
[----:B------:R-:W-:Y:S02]  /*4fd0*/  FMNMX.FTZ R56, R173, R56, !PT ;  /* 0x00000038ad387209 */ /* 0x000fe40007810000 */
[----:B-1----:R-:W-:Y:S02]  /*4fe0*/  FSEL R149, R38, -INF , P2 ;  /* 0xff80000026957808 */ /* 0x002fe40001000000 */
[----:B------:R-:W-:Y:S01]  /*4ff0*/  ISETP.GT.AND P2, PT, R10, 0xa9, PT ;  /* 0x000000a90a00780c */ /* 0x000fe20003f44270 */
[----:B------:R-:W-:Y:S01]  /*5000*/  MUFU.TANH R30, R30 ;  /* 0x0000001e001e7308 */ /* 0x000fe20000002400 */
[----:B--2---:R-:W-:Y:S02]  /*5010*/  FSEL R177, R28, -INF , P3 ;  /* 0xff8000001cb17808 */ /* 0x004fe40001800000 */
[----:B------:R-:W-:Y:S02]  /*5020*/  FMNMX.FTZ R56, R175, R56, !PT ;  /* 0x00000038af387209 */ /* 0x000fe40007810000 */
[----:B----4-:R-:W-:-:S02]  /*5030*/  FSEL R179, R12, -INF , P2 ;  /* 0xff8000000cb37808 */ /* 0x010fc40001000000 */
[----:B------:R-:W-:Y:S01]  /*5040*/  FMNMX.FTZ R56, R177, R56, !PT ;  /* 0x00000038b1387209 */ /* 0x000fe20007810000 */
[----:B------:R-:W0:Y:S01]  /*5050*/  MUFU.TANH R10, R39 ;  /* 0x00000027000a7308 */ /* 0x000e220000002400 */
[-C--:B------:R-:W-:Y:S02]  /*5060*/  MOV R80, R87.reuse ;  /* 0x0000005700507202 */ /* 0x080fe40000000f00 */
[----:B------:R-:W-:Y:S02]  /*5070*/  FMNMX.FTZ R56, R179, R56, !PT ;  /* 0x00000038b3387209 */ /* 0x000fe40007810000 */
[-C--:B------:R-:W-:Y:S02]  /*5080*/  MOV R70, R87.reuse ;  /* 0x0000005700467202 */ /* 0x080fe40000000f00 */
[----:B------:R-:W-:Y:S01]  /*5090*/  MOV R60, R87 ;  /* 0x00000057003c7202 */ /* 0x000fe20000000f00 */
[----:B------:R-:W1:Y:S01]  /*50a0*/  SHFL.BFLY PT, R89, R56, 0x2, 0x1f ;  /* 0x0c401f0038597f89 */ /* 0x000e6200000e0000 */
[----:B------:R-:W-:Y:S01]  /*50b0*/  MUFU.TANH R14, R14 ;  /* 0x0000000e000e7308 */ /* 0x000fe20000002400 */
[----:B-1----:R-:W-:Y:S01]  /*50c0*/  FMNMX.FTZ R12, R56, R89, !PT ;  /* 0x00000059380c7209 */ /* 0x002fe20007810000 */
[----:B------:R-:W-:-:S04]  /*50d0*/  IMAD.MOV.U32 R56, RZ, RZ, R87 ;  /* 0x000000ffff387224 */ /* 0x000fc800078e0057 */
[----:B------:R-:W1:Y:S02]  /*50e0*/  SHFL.BFLY PT, R89, R12, 0x1, 0x1f ;  /* 0x0c201f000c597f89 */ /* 0x000e6400000e0000 */
[----:B-1----:R-:W-:Y:S01]  /*50f0*/  FMNMX.FTZ R89, R12, R89, !PT ;  /* 0x000000590c597209 */ /* 0x002fe20007810000 */
[----:B------:R-:W-:Y:S01]  /*5100*/  FMUL.FTZ R12, R27, UR6 ;  /* 0x000000061b0c7c20 */ /* 0x000fe20008410000 */
[----:B------:R-:W-:Y:S02]  /*5110*/  R2UR UR6, R17 ;  /* 0x00000000110672ca */ /* 0x000fe400000e0000 */
[C---:B------:R-:W-:Y:S01]  /*5120*/  FSETP.NEU.FTZ.AND P0, PT, R89.reuse, -INF , PT ;  /* 0xff8000005900780b */ /* 0x040fe20003f1d000 */
[----:B------:R-:W-:Y:S02]  /*5130*/  FMUL.FTZ R8, R89, R88 ;  /* 0x0000005859087220 */ /* 0x000fe40000410000 */
[----:B------:R-:W1:Y:S03]  /*5140*/  MUFU.TANH R12, R12 ;  /* 0x0000000c000c7308 */ /* 0x000e660000002400 */
[----:B------:R-:W-:-:S02]  /*5150*/  FSEL R8, R8, RZ, P0 ;  /* 0x000000ff08087208 */ /* 0x000fc40000000000 */
[----:B------:R-:W-:-:S03]  /*5160*/  ISETP.NE.AND P0, PT, R20, RZ, PT ;  /* 0x000000ff1400720c */ /* 0x000fc60003f05270 */
[--C-:B------:R-:W-:Y:S01]  /*5170*/  FFMA.FTZ R27, R6, R88, -R8.reuse ;  /* 0x00000058061b7223 */ /* 0x100fe20000010808 */
[----:B------:R-:W-:Y:S01]  /*5180*/  FMNMX.FTZ R6, R5, R4, !PT ;  /* 0x0000000405067209 */ /* 0x000fe20007810000 */
[-CC-:B------:R-:W-:Y:S01]  /*5190*/  FFMA.FTZ R192, R121, R88.reuse, -R8.reuse ;  /* 0x0000005879c07223 */ /* 0x180fe20000010808 */
[----:B0-----:R-:W-:Y:S01]  /*51a0*/  FSEL R121, R10, -INF , P6 ;  /* 0xff8000000a797808 */ /* 0x001fe20003000000 */
[--C-:B------:R-:W-:Y:S01]  /*51b0*/  FFMA.FTZ R194, R123, R88, -R8.reuse ;  /* 0x000000587bc27223 */ /* 0x100fe20000010808 */
[----:B------:R-:W-:Y:S01]  /*51c0*/  FMNMX.FTZ R6, R7, R6, !PT ;  /* 0x0000000607067209 */ /* 0x000fe20007810000 */
[-CC-:B------:R-:W-:Y:S01]  /*51d0*/  FFMA.FTZ R196, R127, R88.reuse, -R8.reuse ;  /* 0x000000587fc47223 */ /* 0x180fe20000010808 */
[----:B------:R-:W-:Y:S01]  /*51e0*/  FSEL R123, R26, -INF , P5 ;  /* 0xff8000001a7b7808 */ /* 0x000fe20002800000 */
[--C-:B------:R-:W-:Y:S01]  /*51f0*/  FFMA.FTZ R198, R131, R88, -R8.reuse ;  /* 0x0000005883c67223 */ /* 0x100fe20000010808 */
[----:B------:R-:W-:Y:S01]  /*5200*/  FMNMX.FTZ R6, R11, R6, !PT ;  /* 0x000000060b067209 */ /* 0x000fe20007810000 */
[-CC-:B------:R-:W-:Y:S01]  /*5210*/  FFMA.FTZ R188, R105, R88.reuse, -R8.reuse ;  /* 0x0000005869bc7223 */ /* 0x180fe20000010808 */
[----:B-1----:R-:W-:Y:S01]  /*5220*/  FSEL R127, R12, -INF , P4 ;  /* 0xff8000000c7f7808 */ /* 0x002fe20002000000 */
[--C-:B------:R-:W-:Y:S01]  /*5230*/  FFMA.FTZ R105, R133, R88, -R8.reuse ;  /* 0x0000005885697223 */ /* 0x100fe20000010808 */
[----:B------:R-:W-:Y:S01]  /*5240*/  FMNMX.FTZ R6, R13, R6, !PT ;  /* 0x000000060d067209 */ /* 0x000fe20007810000 */
        /* <DEDUP_REMOVED lines=25> */
[-CC-:B------:R-:W-:Y:S01]  /*53e0*/  FFMA.FTZ R91, R113, R88.reuse, -R8.reuse ;  /* 0x00000058715b7223 */ /* 0x180fe20000010808 */
[--C-:B------:R-:W-:Y:S01]  /*53f0*/  FFMA.FTZ R190, R117, R88, -R8.reuse ;  /* 0x0000005875be7223 */ /* 0x100fe20000010808 */
[----:B------:R-:W-:Y:S01]  /*5400*/  FMNMX.FTZ R6, R47, R6, !PT ;  /* 0x000000062f067209 */ /* 0x000fe20007810000 */
[-CC-:B------:R-:W-:Y:S01]  /*5410*/  FFMA.FTZ R95, R115, R88.reuse, -R8.reuse ;  /* 0x00000058735f7223 */ /* 0x180fe20000010808 */
[--C-:B------:R-:W-:Y:S01]  /*5420*/  FFMA.FTZ R97, R119, R88, -R8.reuse ;  /* 0x0000005877617223 */ /* 0x100fe20000010808 */
[----:B------:R-:W2:Y:S01]  /*5430*/  MUFU.EX2 R31, R31 ;  /* 0x0000001f001f7308 */ /* 0x000ea20000000800 */
[----:B------:R-:W-:Y:S01]  /*5440*/  FMNMX.FTZ R6, R49, R6, !PT ;  /* 0x0000000631067209 */ /* 0x000fe20007810000 */
[-CC-:B------:R-:W-:Y:S01]  /*5450*/  FFMA.FTZ R99, R125, R88.reuse, -R8.reuse ;  /* 0x000000587d637223 */ /* 0x180fe20000010808 */
[-CC-:B------:R-:W-:Y:S01]  /*5460*/  FFMA.FTZ R103, R129, R88.reuse, -R8.reuse ;  /* 0x0000005881677223 */ /* 0x180fe20000010808 */
[--C-:B------:R-:W-:Y:S01]  /*5470*/  FFMA.FTZ R200, R135, R88, -R8.reuse ;  /* 0x0000005887c87223 */ /* 0x100fe20000010808 */
[----:B------:R-:W-:Y:S01]  /*5480*/  FMNMX.FTZ R6, R51, R6, !PT ;  /* 0x0000000633067209 */ /* 0x000fe20007810000 */
[-CC-:B------:R-:W-:Y:S01]  /*5490*/  FFMA.FTZ R202, R141, R88.reuse, -R8.reuse ;  /* 0x000000588dca7223 */ /* 0x180fe20000010808 */
[--C-:B------:R-:W-:Y:S01]  /*54a0*/  FFMA.FTZ R109, R145, R88, -R8.reuse ;  /* 0x00000058916d7223 */ /* 0x100fe20000010808 */
[----:B------:R-:W3:Y:S01]  /*54b0*/  MUFU.EX2 R180, R180 ;  /* 0x000000b400b47308 */ /* 0x000ee20000000800 */
[----:B------:R-:W-:Y:S01]  /*54c0*/  FMNMX.FTZ R6, R53, R6, !PT ;  /* 0x0000000635067209 */ /* 0x000fe20007810000 */
[-CC-:B------:R-:W-:Y:S01]  /*54d0*/  FFMA.FTZ R204, R147, R88.reuse, -R8.reuse ;  /* 0x0000005893cc7223 */ /* 0x180fe20000010808 */
[-CC-:B------:R-:W-:Y:S01]  /*54e0*/  FFMA.FTZ R113, R153, R88.reuse, -R8.reuse ;  /* 0x0000005899717223 */ /* 0x180fe20000010808 */
[--C-:B------:R-:W-:Y:S01]  /*54f0*/  FFMA.FTZ R206, R151, R88, -R8.reuse ;  /* 0x0000005897ce7223 */ /* 0x100fe20000010808 */
[----:B------:R-:W-:Y:S01]  /*5500*/  FMNMX.FTZ R6, R55, R6, !PT ;  /* 0x0000000637067209 */ /* 0x000fe20007810000 */
[-CC-:B------:R-:W-:Y:S01]  /*5510*/  FFMA.FTZ R115, R155, R88.reuse, -R8.reuse ;  /* 0x000000589b737223 */ /* 0x180fe20000010808 */
[--C-:B------:R-:W-:Y:S01]  /*5520*/  FFMA.FTZ R208, R157, R88, -R8.reuse ;  /* 0x000000589dd07223 */ /* 0x100fe20000010808 */
[----:B------:R-:W4:Y:S01]  /*5530*/  MUFU.EX2 R39, R39 ;  /* 0x0000002700277308 */ /* 0x000f220000000800 */
[----:B------:R-:W-:Y:S01]  /*5540*/  FMNMX.FTZ R6, R57, R6, !PT ;  /* 0x0000000639067209 */ /* 0x000fe20007810000 */
[-CC-:B------:R-:W-:Y:S01]  /*5550*/  FFMA.FTZ R117, R159, R88.reuse, -R8.reuse ;  /* 0x000000589f757223 */ /* 0x180fe20000010808 */
[-CC-:B------:R-:W-:Y:S01]  /*5560*/  FFMA.FTZ R210, R161, R88.reuse, -R8.reuse ;  /* 0x00000058a1d27223 */ /* 0x180fe20000010808 */
[--C-:B------:R-:W-:Y:S01]  /*5570*/  FFMA.FTZ R119, R163, R88, -R8.reuse ;  /* 0x00000058a3777223 */ /* 0x100fe20000010808 */
[----:B------:R-:W-:Y:S01]  /*5580*/  FMNMX.FTZ R6, R59, R6, !PT ;  /* 0x000000063b067209 */ /* 0x000fe20007810000 */
[-CC-:B------:R-:W-:Y:S01]  /*5590*/  FFMA.FTZ R212, R165, R88.reuse, -R8.reuse ;  /* 0x00000058a5d47223 */ /* 0x180fe20000010808 */
[--C-:B------:R-:W-:Y:S01]  /*55a0*/  FFMA.FTZ R125, R167, R88, -R8.reuse ;  /* 0x00000058a77d7223 */ /* 0x100fe20000010808 */
[----:B------:R-:W5:Y:S01]  /*55b0*/  MUFU.EX2 R182, R182 ;  /* 0x000000b600b67308 */ /* 0x000f620000000800 */
[----:B------:R-:W-:Y:S01]  /*55c0*/  FMNMX.FTZ R6, R61, R6, !PT ;  /* 0x000000063d067209 */ /* 0x000fe20007810000 */
[-CC-:B------:R-:W-:Y:S01]  /*55d0*/  FFMA.FTZ R214, R169, R88.reuse, -R8.reuse ;  /* 0x00000058a9d67223 */ /* 0x180fe20000010808 */
[-CC-:B------:R-:W-:Y:S01]  /*55e0*/  FFMA.FTZ R129, R171, R88.reuse, -R8.reuse ;  /* 0x00000058ab817223 */ /* 0x180fe20000010808 */
[--C-:B------:R-:W-:Y:S01]  /*55f0*/  FFMA.FTZ R216, R173, R88, -R8.reuse ;  /* 0x00000058add87223 */ /* 0x100fe20000010808 */
[----:B------:R-:W-:Y:S01]  /*5600*/  FMNMX.FTZ R6, R63, R6, !PT ;  /* 0x000000063f067209 */ /* 0x000fe20007810000 */
[----:B------:R-:W-:Y:S01]  /*5610*/  FFMA.FTZ R135, R175, R88, -R8 ;  /* 0x00000058af877223 */ /* 0x000fe20000010808 */
[----:B------:R-:W-:Y:S01]  /*5620*/  UISETP.GE.AND UP0, UPT, UR36, UR6, UPT ;  /* 0x000000062400728c */ /* 0x000fe2000bf06270 */
[----:B------:R-:W5:Y:S01]  /*5630*/  MUFU.EX2 R79, R79 ;  /* 0x0000004f004f7308 */ /* 0x000f620000000800 */
[----:B------:R-:W-:Y:S01]  /*5640*/  FMNMX.FTZ R6, R65, R6, !PT ;  /* 0x0000000641067209 */ /* 0x000fe20007810000 */
[----:B------:R-:W-:-:S02]  /*5650*/  UMOV UR6, URZ ;  /* 0x0000003f00067c82 */ /* 0x000fc40008000000 */
[----:B------:R-:W-:Y:S01]  /*5660*/  IMAD.U32 R221, RZ, RZ, UR6 ;  /* 0x00000006ffdd7e24 */ /* 0x000fe2000f8e00ff */
[----:B------:R-:W-:-:S03]  /*5670*/  FMNMX.FTZ R6, R67, R6, !PT ;  /* 0x0000000643067209 */ /* 0x000fc60007810000 */
[----:B------:R-:W5:Y:S01]  /*5680*/  MUFU.EX2 R184, R184 ;  /* 0x000000b800b87308 */ /* 0x000f620000000800 */
        /* <DEDUP_REMOVED lines=47> */
[----:B------:R-:W-:Y:S02]  /*5980*/  FSEL R36, R6, RZ, P2 ;  /* 0x000000ff06247208 */ /* 0x000fe40001000000 */
[----:B------:R-:W-:-:S03]  /*5990*/  PLOP3.LUT P2, PT, PT, PT, UP0, 0x80, 0x0 ;  /* 0x000000000000781c */ /* 0x000fc60003f4f008 */
[-CC-:B------:R-:W-:Y:S01]  /*59a0*/  FFMA.FTZ R177, R5, R88.reuse, -R36.reuse ;  /* 0x0000005805b17223 */ /* 0x180fe20000010824 */
[----:B------:R-:W-:Y:S01]  /*59b0*/  FADD.FTZ R5, R176, R27 ;  /* 0x0000001bb0057221 */ /* 0x000fe20000010000 */
[-CC-:B------:R-:W-:Y:S01]  /*59c0*/  FFMA.FTZ R4, R4, R88.reuse, -R36.reuse ;  /* 0x0000005804047223 */ /* 0x180fe20000010824 */
[-CC-:B------:R-:W-:Y:S01]  /*59d0*/  FFMA.FTZ R179, R7, R88.reuse, -R36.reuse ;  /* 0x0000005807b37223 */ /* 0x180fe20000010824 */
[-CC-:B------:R-:W-:Y:S01]  /*59e0*/  FFMA.FTZ R6, R11, R88.reuse, -R36.reuse ;  /* 0x000000580b067223 */ /* 0x180fe20000010824 */
[----:B-1----:R-:W-:Y:S01]  /*59f0*/  FADD.FTZ R32, R178, R5 ;  /* 0x00000005b2207221 */ /* 0x002fe20000010000 */
[----:B------:R-:W-:Y:S01]  /*5a00*/  MUFU.EX2 R177, R177 ;  /* 0x000000b100b17308 */ /* 0x000fe20000000800 */
[-CC-:B------:R-:W-:Y:S01]  /*5a10*/  FFMA.FTZ R181, R13, R88.reuse, -R36.reuse ;  /* 0x000000580db57223 */ /* 0x180fe20000010824 */
[-C--:B------:R-:W-:Y:S01]  /*5a20*/  FFMA.FTZ R8, R15, R88.reuse, -R36 ;  /* 0x000000580f087223 */ /* 0x080fe20000010824 */
[----:B--2---:R-:W-:Y:S01]  /*5a30*/  FADD.FTZ R5, R31, R32 ;  /* 0x000000201f057221 */ /* 0x004fe20000010000 */
[-CC-:B------:R-:W-:Y:S01]  /*5a40*/  FFMA.FTZ R183, R21, R88.reuse, -R36.reuse ;  /* 0x0000005815b77223 */ /* 0x180fe20000010824 */
[-CC-:B------:R-:W-:Y:S01]  /*5a50*/  FFMA.FTZ R10, R23, R88.reuse, -R36.reuse ;  /* 0x00000058170a7223 */ /* 0x180fe20000010824 */
[-CC-:B------:R-:W-:Y:S01]  /*5a60*/  FFMA.FTZ R185, R41, R88.reuse, -R36.reuse ;  /* 0x0000005829b97223 */ /* 0x180fe20000010824 */
[----:B---3--:R-:W-:Y:S01]  /*5a70*/  FADD.FTZ R32, R180, R5 ;  /* 0x00000005b4207221 */ /* 0x008fe20000010000 */
[----:B------:R-:W0:Y:S01]  /*5a80*/  MUFU.EX2 R4, R4 ;  /* 0x0000000400047308 */ /* 0x000e220000000800 */
[-CC-:B------:R-:W-:Y:S01]  /*5a90*/  FFMA.FTZ R12, R43, R88.reuse, -R36.reuse ;  /* 0x000000582b0c7223 */ /* 0x180fe20000010824 */
[-C--:B------:R-:W-:Y:S01]  /*5aa0*/  FFMA.FTZ R187, R45, R88.reuse, -R36 ;  /* 0x000000582dbb7223 */ /* 0x080fe20000010824 */
[----:B----4-:R-:W-:Y:S01]  /*5ab0*/  FADD.FTZ R5, R39, R32 ;  /* 0x0000002027057221 */ /* 0x010fe20000010000 */
[-CC-:B------:R-:W-:Y:S01]  /*5ac0*/  FFMA.FTZ R14, R47, R88.reuse, -R36.reuse ;  /* 0x000000582f0e7223 */ /* 0x180fe20000010824 */
[-CC-:B------:R-:W-:Y:S01]  /*5ad0*/  FFMA.FTZ R189, R49, R88.reuse, -R36.reuse ;  /* 0x0000005831bd7223 */ /* 0x180fe20000010824 */
[-CC-:B------:R-:W-:Y:S01]  /*5ae0*/  FFMA.FTZ R20, R51, R88.reuse, -R36.reuse ;  /* 0x0000005833147223 */ /* 0x180fe20000010824 */
[----:B-----5:R-:W-:Y:S01]  /*5af0*/  FADD.FTZ R34, R182, R5 ;  /* 0x00000005b6227221 */ /* 0x020fe20000010000 */
[----:B------:R-:W1:Y:S01]  /*5b00*/  MUFU.EX2 R179, R179 ;  /* 0x000000b300b37308 */ /* 0x000e620000000800 */
[-CC-:B------:R-:W-:Y:S01]  /*5b10*/  FFMA.FTZ R191, R53, R88.reuse, -R36.reuse ;  /* 0x0000005835bf7223 */ /* 0x180fe20000010824 */
[-C--:B------:R-:W-:Y:S01]  /*5b20*/  FFMA.FTZ R24, R55, R88.reuse, -R36 ;  /* 0x0000005837187223 */ /* 0x080fe20000010824 */
[----:B------:R-:W-:Y:S01]  /*5b30*/  FADD.FTZ R5, R79, R34 ;  /* 0x000000224f057221 */ /* 0x000fe20000010000 */
[-CC-:B------:R-:W-:Y:S01]  /*5b40*/  FFMA.FTZ R193, R57, R88.reuse, -R36.reuse ;  /* 0x0000005839c17223 */ /* 0x180fe20000010824 */
[-CC-:B------:R-:W-:Y:S01]  /*5b50*/  FFMA.FTZ R26, R59, R88.reuse, -R36.reuse ;  /* 0x000000583b1a7223 */ /* 0x180fe20000010824 */
[-C--:B------:R-:W-:Y:S01]  /*5b60*/  FFMA.FTZ R195, R61, R88.reuse, -R36 ;  /* 0x000000583dc37223 */ /* 0x080fe20000010824 */
[----:B------:R-:W-:Y:S01]  /*5b70*/  FADD.FTZ R34, R184, R5 ;  /* 0x00000005b8227221 */ /* 0x000fe20000010000 */
[----:B------:R-:W2:Y:S01]  /*5b80*/  MUFU.EX2 R6, R6 ;  /* 0x0000000600067308 */ /* 0x000ea20000000800 */
[----:B0-----:R-:W-:Y:S01]  /*5b90*/  FADD.FTZ R38, R177, R4 ;  /* 0x00000004b1267221 */ /* 0x001fe20000010000 */
[-C--:B------:R-:W-:Y:S01]  /*5ba0*/  FFMA.FTZ R28, R63, R88.reuse, -R36 ;  /* 0x000000583f1c7223 */ /* 0x080fe20000010824 */
[----:B------:R-:W-:Y:S01]  /*5bb0*/  FADD.FTZ R7, R81, R34 ;  /* 0x0000002251077221 */ /* 0x000fe20000010000 */
[-CC-:B------:R-:W-:Y:S01]  /*5bc0*/  FFMA.FTZ R197, R65, R88.reuse, -R36.reuse ;  /* 0x0000005841c57223 */ /* 0x180fe20000010824 */
[-CC-:B------:R-:W-:Y:S01]  /*5bd0*/  FFMA.FTZ R30, R67, R88.reuse, -R36.reuse ;  /* 0x00000058431e7223 */ /* 0x180fe20000010824 */
[-C--:B------:R-:W-:Y:S01]  /*5be0*/  FFMA.FTZ R199, R69, R88.reuse, -R36 ;  /* 0x0000005845c77223 */ /* 0x080fe20000010824 */
[----:B------:R-:W-:Y:S01]  /*5bf0*/  FADD.FTZ R40, R186, R7 ;  /* 0x00000007ba287221 */ /* 0x000fe20000010000 */
[----:B------:R-:W0:Y:S01]  /*5c00*/  MUFU.EX2 R181, R181 ;  /* 0x000000b500b57308 */ /* 0x000e220000000800 */
[----:B-1----:R-:W-:Y:S01]  /*5c10*/  FADD.FTZ R5, R179, R38 ;  /* 0x00000026b3057221 */ /* 0x002fe20000010000 */
[-C--:B------:R-:W-:Y:S01]  /*5c20*/  FFMA.FTZ R32, R71, R88.reuse, -R36 ;  /* 0x0000005847207223 */ /* 0x080fe20000010824 */
[----:B------:R-:W-:Y:S01]  /*5c30*/  FADD.FTZ R7, R85, R40 ;  /* 0x0000002855077221 */ /* 0x000fe20000010000 */
[-CC-:B------:R-:W-:Y:S01]  /*5c40*/  FFMA.FTZ R201, R73, R88.reuse, -R36.reuse ;  /* 0x0000005849c97223 */ /* 0x180fe20000010824 */
[-CC-:B------:R-:W-:Y:S01]  /*5c50*/  FFMA.FTZ R34, R33, R88.reuse, -R36.reuse ;  /* 0x0000005821227223 */ /* 0x180fe20000010824 */
[-CC-:B------:R-:W-:Y:S01]  /*5c60*/  FFMA.FTZ R203, R75, R88.reuse, -R36.reuse ;  /* 0x000000584bcb7223 */ /* 0x180fe20000010824 */
[----:B------:R-:W-:Y:S01]  /*5c70*/  FADD.FTZ R40, R188, R7 ;  /* 0x00000007bc287221 */ /* 0x000fe20000010000 */
[----:B------:R-:W1:Y:S01]  /*5c80*/  MUFU.EX2 R8, R8 ;  /* 0x0000000800087308 */ /* 0x000e620000000800 */
[----:B--2---:R-:W-:Y:S01]  /*5c90*/  FADD.FTZ R38, R6, R5 ;  /* 0x0000000506267221 */ /* 0x004fe20000010000 */
        /* <DEDUP_REMOVED lines=12> */
[----:B------:R-:W-:Y:S01]  /*5d60*/  FFMA.FTZ R25, R25, R88, -R36 ;  /* 0x0000005819197223 */ /* 0x000fe20000010824 */
[----:B------:R-:W-:Y:S01]  /*5d70*/  FADD.FTZ R42, R192, R7 ;  /* 0x00000007c02a7221 */ /* 0x000fe20000010000 */
[----:B------:R-:W0:Y:S01]  /*5d80*/  MUFU.EX2 R10, R10 ;  /* 0x0000000a000a7308 */ /* 0x000e220000000800 */
[----:B-1----:R-:W-:Y:S01]  /*5d90*/  FADD.FTZ R38, R8, R5 ;  /* 0x0000000508267221 */ /* 0x002fe20000010000 */
[----:B------:R-:W-:-:S02]  /*5da0*/  IMAD.U32 R7, RZ, RZ, UR38 ;  /* 0x00000026ff077e24 */ /* 0x000fc4000f8e00ff */
[----:B------:R-:W-:Y:S01]  /*5db0*/  FADD.FTZ R11, R97, R42 ;  /* 0x0000002a610b7221 */ /* 0x000fe20000010000 */
[-CC-:B------:R-:W-:Y:S01]  /*5dc0*/  FFMA.FTZ R29, R29, R88.reuse, -R36.reuse ;  /* 0x000000581d1d7223 */ /* 0x180fe20000010824 */
[-CC-:B------:R-:W-:Y:S01]  /*5dd0*/  FFMA.FTZ R139, R139, R88.reuse, -R36.reuse ;  /* 0x000000588b8b7223 */ /* 0x180fe20000010824 */
[-C--:B------:R-:W-:Y:S01]  /*5de0*/  FFMA.FTZ R143, R143, R88.reuse, -R36 ;  /* 0x000000588f8f7223 */ /* 0x080fe20000010824 */
[----:B------:R-:W-:Y:S01]  /*5df0*/  FADD.FTZ R44, R194, R11 ;  /* 0x0000000bc22c7221 */ /* 0x000fe20000010000 */
[----:B------:R-:W1:Y:S01]  /*5e00*/  MUFU.EX2 R185, R185 ;  /* 0x000000b900b97308 */ /* 0x000e620000000800 */
[----:B--2---:R-:W-:Y:S01]  /*5e10*/  FADD.FTZ R5, R183, R38 ;  /* 0x00000026b7057221 */ /* 0x004fe20000010000 */
[-CC-:B------:R-:W-:Y:S01]  /*5e20*/  FFMA.FTZ R149, R149, R88.reuse, -R36.reuse ;  /* 0x0000005895957223 */ /* 0x180fe20000010824 */
[-CC-:B------:R-:W-:Y:S01]  /*5e30*/  FFMA.FTZ R121, R121, R88.reuse, -R36.reuse ;  /* 0x0000005879797223 */ /* 0x180fe20000010824 */
[-CC-:B------:R-:W-:Y:S01]  /*5e40*/  FFMA.FTZ R123, R123, R88.reuse, -R36.reuse ;  /* 0x000000587b7b7223 */ /* 0x180fe20000010824 */
[-CC-:B------:R-:W-:Y:S01]  /*5e50*/  FFMA.FTZ R127, R127, R88.reuse, -R36.reuse ;  /* 0x000000587f7f7223 */ /* 0x180fe20000010824 */
[-CC-:B------:R-:W-:Y:S01]  /*5e60*/  FFMA.FTZ R131, R131, R88.reuse, -R36.reuse ;  /* 0x0000005883837223 */ /* 0x180fe20000010824 */
[----:B------:R-:W-:Y:S01]  /*5e70*/  FFMA.FTZ R133, R133, R88, -R36 ;  /* 0x0000005885857223 */ /* 0x000fe20000010824 */
[----:B------:R-:W2:Y:S01]  /*5e80*/  MUFU.EX2 R12, R12 ;  /* 0x0000000c000c7308 */ /* 0x000ea20000000800 */
[----:B0-----:R-:W-:Y:S01]  /*5e90*/  FADD.FTZ R40, R10, R5 ;  /* 0x000000050a287221 */ /* 0x001fe20000010000 */
[----:B------:R-:W-:Y:S01]  /*5ea0*/  F2FP.F16.F32.PACK_AB R177, R4, R177 ;  /* 0x000000b104b1723e */ /* 0x000fe200000000ff */
[--C-:B------:R-:W-:Y:S01]  /*5eb0*/  IMAD.MOV.U32 R73, RZ, RZ, R87.reuse ;  /* 0x000000ffff497224 */ /* 0x100fe200078e0057 */
[----:B------:R-:W-:Y:S01]  /*5ec0*/  F2FP.F16.F32.PACK_AB R179, R6, R179 ;  /* 0x000000b306b3723e */ /* 0x000fe200000000ff */
[--C-:B------:R-:W-:Y:S01]  /*5ed0*/  IMAD.MOV.U32 R71, RZ, RZ, R87.reuse ;  /* 0x000000ffff477224 */ /* 0x100fe200078e0057 */
[----:B------:R-:W-:Y:S01]  /*5ee0*/  F2FP.F16.F32.PACK_AB R176, R27, R176 ;  /* 0x000000b01bb0723e */ /* 0x000fe200000000ff */
[--C-:B------:R-:W-:Y:S01]  /*5ef0*/  IMAD.MOV.U32 R69, RZ, RZ, R87.reuse ;  /* 0x000000ffff457224 */ /* 0x100fe200078e0057 */
[----:B------:R-:W0:Y:S01]  /*5f00*/  MUFU.EX2 R187, R187 ;  /* 0x000000bb00bb7308 */ /* 0x000e220000000800 */
[----:B-1----:R-:W-:Y:S01]  /*5f10*/  FADD.FTZ R5, R185, R40 ;  /* 0x00000028b9057221 */ /* 0x002fe20000010000 */
[----:B------:R-:W-:Y:S01]  /*5f20*/  F2FP.F16.F32.PACK_AB R178, R31, R178 ;  /* 0x000000b21fb2723e */ /* 0x000fe200000000ff */
[--C-:B------:R-:W-:Y:S01]  /*5f30*/  IMAD.MOV.U32 R67, RZ, RZ, R87.reuse ;  /* 0x000000ffff437224 */ /* 0x100fe200078e0057 */
[----:B------:R-:W-:Y:S01]  /*5f40*/  F2FP.F16.F32.PACK_AB R180, R39, R180 ;  /* 0x000000b427b4723e */ /* 0x000fe200000000ff */
[--C-:B------:R-:W-:Y:S01]  /*5f50*/  IMAD.MOV.U32 R63, RZ, RZ, R87.reuse ;  /* 0x000000ffff3f7224 */ /* 0x100fe200078e0057 */
[----:B------:R-:W-:Y:S01]  /*5f60*/  F2FP.F16.F32.PACK_AB R182, R79, R182 ;  /* 0x000000b64fb6723e */ /* 0x000fe200000000ff */
[----:B------:R-:W-:Y:S01]  /*5f70*/  IMAD.MOV.U32 R79, RZ, RZ, R87 ;  /* 0x000000ffff4f7224 */ /* 0x000fe200078e0057 */
[----:B------:R-:W1:Y:S01]  /*5f80*/  MUFU.EX2 R14, R14 ;  /* 0x0000000e000e7308 */ /* 0x000e620000000800 */
[----:B--2---:R-:W-:Y:S01]  /*5f90*/  FADD.FTZ R40, R12, R5 ;  /* 0x000000050c287221 */ /* 0x004fe20000010000 */
[----:B------:R-:W-:Y:S01]  /*5fa0*/  @!P1 VIADD R5, R7, 0x34840 ;  /* 0x0003484007059836 */ /* 0x000fe20000000000 */
[----:B------:R-:W-:Y:S01]  /*5fb0*/  F2FP.F16.F32.PACK_AB R184, R81, R184 ;  /* 0x000000b851b8723e */ /* 0x000fe200000000ff */
[--C-:B------:R-:W-:Y:S01]  /*5fc0*/  IMAD.MOV.U32 R81, RZ, RZ, R87.reuse ;  /* 0x000000ffff517224 */ /* 0x100fe200078e0057 */
[----:B------:R-:W-:Y:S01]  /*5fd0*/  F2FP.F16.F32.PACK_AB R186, R85, R186 ;  /* 0x000000ba55ba723e */ /* 0x000fe200000000ff */
[----:B------:R-:W-:Y:S01]  /*5fe0*/  IMAD.MOV.U32 R61, RZ, RZ, R87 ;  /* 0x000000ffff3d7224 */ /* 0x000fe200078e0057 */
[----:B------:R-:W-:Y:S01]  /*5ff0*/  @!P1 PRMT R5, RZ, 0x654, R5 ;  /* 0x00000654ff059816 */ /* 0x000fe20000000005 */
[----:B------:R-:W2:Y:S01]  /*6000*/  MUFU.EX2 R189, R189 ;  /* 0x000000bd00bd7308 */ /* 0x000ea20000000800 */
[----:B0-----:R-:W-:Y:S01]  /*6010*/  FADD.FTZ R7, R187, R40 ;  /* 0x00000028bb077221 */ /* 0x001fe20000010000 */
[----:B------:R-:W-:Y:S01]  /*6020*/  F2FP.F16.F32.PACK_AB R188, R91, R188 ;  /* 0x000000bc5bbc723e */ /* 0x000fe200000000ff */
[----:B------:R2:W-:Y:S01]  /*6030*/  @!P1 SYNCS.ARRIVE.TRANS64.RED.A1T0 RZ, [R5+URZ], RZ ;  /* 0x000000ff05ff99a7 */ /* 0x0005e2000810043f */
[----:B------:R-:W-:Y:S01]  /*6040*/  F2FP.F16.F32.PACK_AB R190, R95, R190 ;  /* 0x000000be5fbe723e */ /* 0x000fe200000000ff */
[--C-:B------:R-:W-:Y:S01]  /*6050*/  IMAD.MOV.U32 R59, RZ, RZ, R87.reuse ;  /* 0x000000ffff3b7224 */ /* 0x100fe200078e0057 */
[----:B------:R-:W-:Y:S01]  /*6060*/  F2FP.F16.F32.PACK_AB R192, R97, R192 ;  /* 0x000000c061c0723e */ /* 0x000fe200000000ff */
[----:B------:R-:W-:Y:S01]  /*6070*/  IMAD.MOV.U32 R57, RZ, RZ, R87 ;  /* 0x000000ffff397224 */ /* 0x000fe200078e0057 */
[----:B------:R-:W0:Y:S01]  /*6080*/  MUFU.EX2 R20, R20 ;  /* 0x0000001400147308 */ /* 0x000e220000000800 */
[----:B-1----:R-:W-:Y:S01]  /*6090*/  FADD.FTZ R42, R14, R7 ;  /* 0x000000070e2a7221 */ /* 0x002fe20000010000 */
[C---:B------:R-:W-:Y:S01]  /*60a0*/  FADD.FTZ R7, R99.reuse, R44 ;  /* 0x0000002c63077221 */ /* 0x040fe20000010000 */
[----:B------:R-:W-:Y:S01]  /*60b0*/  F2FP.F16.F32.PACK_AB R194, R99, R194 ;  /* 0x000000c263c2723e */ /* 0x000fe200000000ff */
[----:B------:R-:W-:Y:S01]  /*60c0*/  IMAD.MOV.U32 R53, RZ, RZ, R87 ;  /* 0x000000ffff357224 */ /* 0x000fe200078e0057 */
[----:B------:R-:W-:Y:S01]  /*60d0*/  F2FP.F16.F32.PACK_AB R181, R8, R181 ;  /* 0x000000b508b5723e */ /* 0x000fe200000000ff */
[----:B------:R-:W-:Y:S01]  /*60e0*/  FADD.FTZ R44, R196, R7 ;  /* 0x00000007c42c7221 */ /* 0x000fe20000010000 */
[----:B------:R-:W-:Y:S01]  /*60f0*/  F2FP.F16.F32.PACK_AB R196, R103, R196 ;  /* 0x000000c467c4723e */ /* 0x000fe200000000ff */
[----:B------:R-:W1:Y:S01]  /*6100*/  MUFU.EX2 R191, R191 ;  /* 0x000000bf00bf7308 */ /* 0x000e620000000800 */
[----:B--2---:R-:W-:Y:S01]  /*6110*/  FADD.FTZ R5, R189, R42 ;  /* 0x0000002abd057221 */ /* 0x004fe20000010000 */
[----:B------:R-:W-:Y:S01]  /*6120*/  FADD.FTZ R7, R103, R44 ;  /* 0x0000002c67077221 */ /* 0x000fe20000010000 */
[----:B------:R-:W-:Y:S01]  /*6130*/  F2FP.F16.F32.PACK_AB R183, R10, R183 ;  /* 0x000000b70ab7723e */ /* 0x000fe200000000ff */
[----:B------:R-:W-:Y:S01]  /*6140*/  IMAD.MOV.U32 R51, RZ, RZ, R87 ;  /* 0x000000ffff337224 */ /* 0x000fe200078e0057 */
[----:B------:R-:W-:Y:S01]  /*6150*/  F2FP.F16.F32.PACK_AB R185, R12, R185 ;  /* 0x000000b90cb9723e */ /* 0x000fe200000000ff */
[----:B------:R-:W-:Y:S01]  /*6160*/  FADD.FTZ R46, R198, R7 ;  /* 0x00000007c62e7221 */ /* 0x000fe20000010000 */
[C---:B------:R-:W-:Y:S01]  /*6170*/  F2FP.F16.F32.PACK_AB R198, R105.reuse, R198 ;  /* 0x000000c669c6723e */ /* 0x040fe200000000ff */
[----:B------:R-:W2:Y:S01]  /*6180*/  MUFU.EX2 R24, R24 ;  /* 0x0000001800187308 */ /* 0x000ea20000000800 */
[----:B0-----:R-:W-:Y:S01]  /*6190*/  FADD.FTZ R42, R20, R5 ;  /* 0x00000005142a7221 */ /* 0x001fe20000010000 */
[----:B------:R-:W-:Y:S01]  /*61a0*/  FADD.FTZ R7, R105, R46 ;  /* 0x0000002e69077221 */ /* 0x000fe20000010000 */
[----:B------:R-:W-:Y:S01]  /*61b0*/  F2FP.F16.F32.PACK_AB R187, R14, R187 ;  /* 0x000000bb0ebb723e */ /* 0x000fe200000000ff */
[----:B------:R-:W-:Y:S01]  /*61c0*/  IMAD.MOV.U32 R49, RZ, RZ, R87 ;  /* 0x000000ffff317224 */ /* 0x000fe200078e0057 */
[----:B------:R-:W-:Y:S01]  /*61d0*/  F2FP.F16.F32.PACK_AB R189, R20, R189 ;  /* 0x000000bd14bd723e */ /* 0x000fe200000000ff */
[----:B------:R-:W-:Y:S01]  /*61e0*/  FADD.FTZ R46, R200, R7 ;  /* 0x00000007c82e7221 */ /* 0x000fe20000010000 */
[----:B------:R-:W-:Y:S01]  /*61f0*/  F2FP.F16.F32.PACK_AB R200, R107, R200 ;  /* 0x000000c86bc8723e */ /* 0x000fe200000000ff */
[----:B------:R-:W0:Y:S01]  /*6200*/  MUFU.EX2 R193, R193 ;  /* 0x000000c100c17308 */ /* 0x000e220000000800 */
[----:B-1----:R-:W-:Y:S01]  /*6210*/  FADD.FTZ R5, R191, R42 ;  /* 0x0000002abf057221 */ /* 0x002fe20000010000 */
[----:B------:R-:W-:Y:S01]  /*6220*/  FADD.FTZ R7, R107, R46 ;  /* 0x0000002e6b077221 */ /* 0x000fe20000010000 */
[-C--:B------:R-:W-:Y:S01]  /*6230*/  MOV R85, R87.reuse ;  /* 0x0000005700557202 */ /* 0x080fe20000000f00 */
[----:B------:R-:W-:Y:S01]  /*6240*/  IMAD.MOV.U32 R47, RZ, RZ, R87 ;  /* 0x000000ffff2f7224 */ /* 0x000fe200078e0057 */
[----:B------:R-:W-:Y:S01]  /*6250*/  MOV R75, R87 ;  /* 0x00000057004b7202 */ /* 0x000fe20000000f00 */
[----:B------:R-:W-:Y:S01]  /*6260*/  FADD.FTZ R48, R202, R7 ;  /* 0x00000007ca307221 */ /* 0x000fe20000010000 */
[C---:B------:R-:W-:Y:S01]  /*6270*/  F2FP.F16.F32.PACK_AB R202, R109.reuse, R202 ;  /* 0x000000ca6dca723e */ /* 0x040fe200000000ff */
[----:B------:R-:W1:Y:S01]  /*6280*/  MUFU.EX2 R26, R26 ;  /* 0x0000001a001a7308 */ /* 0x000e620000000800 */
[C---:B--2---:R-:W-:Y:S01]  /*6290*/  FADD.FTZ R44, R24.reuse, R5 ;  /* 0x00000005182c7221 */ /* 0x044fe20000010000 */
[----:B------:R-:W-:Y:S01]  /*62a0*/  FADD.FTZ R7, R109, R48 ;  /* 0x000000306d077221 */ /* 0x000fe20000010000 */
[----:B------:R-:W-:Y:S01]  /*62b0*/  F2FP.F16.F32.PACK_AB R191, R24, R191 ;  /* 0x000000bf18bf723e */ /* 0x000fe200000000ff */
[--C-:B------:R-:W-:Y:S01]  /*62c0*/  IMAD.MOV.U32 R43, RZ, RZ, R87.reuse ;  /* 0x000000ffff2b7224 */ /* 0x100fe200078e0057 */
[-C--:B------:R-:W-:Y:S01]  /*62d0*/  MOV R65, R87.reuse ;  /* 0x0000005700417202 */ /* 0x080fe20000000f00 */
[--C-:B------:R-:W-:Y:S01]  /*62e0*/  IMAD.MOV.U32 R41, RZ, RZ, R87.reuse ;  /* 0x000000ffff297224 */ /* 0x100fe200078e0057 */
[-C--:B------:R-:W-:Y:S01]  /*62f0*/  MOV R55, R87.reuse ;  /* 0x0000005700377202 */ /* 0x080fe20000000f00 */
[----:B------:R-:W2:Y:S01]  /*6300*/  MUFU.EX2 R195, R195 ;  /* 0x000000c300c37308 */ /* 0x000ea20000000800 */
[----:B0-----:R-:W-:Y:S01]  /*6310*/  FADD.FTZ R5, R193, R44 ;  /* 0x0000002cc1057221 */ /* 0x001fe20000010000 */
[----:B------:R-:W-:Y:S01]  /*6320*/  MOV R45, R87 ;  /* 0x00000057002d7202 */ /* 0x000fe20000000f00 */
[----:B------:R-:W-:-:S02]  /*6330*/  IMAD.MOV.U32 R39, RZ, RZ, R87 ;  /* 0x000000ffff277224 */ /* 0x000fc400078e0057 */
[--C-:B------:R-:W-:Y:S02]  /*6340*/  IMAD.MOV.U32 R33, RZ, RZ, R87.reuse ;  /* 0x000000ffff217224 */ /* 0x100fe400078e0057 */
[----:B------:R-:W-:Y:S01]  /*6350*/  IMAD.MOV.U32 R31, RZ, RZ, R87 ;  /* 0x000000ffff1f7224 */ /* 0x000fe200078e0057 */
[----:B------:R-:W0:Y:S01]  /*6360*/  MUFU.EX2 R28, R28 ;  /* 0x0000001c001c7308 */ /* 0x000e220000000800 */
[C---:B-1----:R-:W-:Y:S01]  /*6370*/  FADD.FTZ R44, R26.reuse, R5 ;  /* 0x000000051a2c7221 */ /* 0x042fe20000010000 */
[----:B------:R-:W-:Y:S01]  /*6380*/  F2FP.F16.F32.PACK_AB R193, R26, R193 ;  /* 0x000000c11ac1723e */ /* 0x000fe200000000ff */
[--C-:B------:R-:W-:Y:S02]  /*6390*/  IMAD.MOV.U32 R27, RZ, RZ, R87.reuse ;  /* 0x000000ffff1b7224 */ /* 0x100fe400078e0057 */
[--C-:B------:R-:W-:Y:S02]  /*63a0*/  IMAD.MOV.U32 R26, RZ, RZ, R87.reuse ;  /* 0x000000ffff1a7224 */ /* 0x100fe400078e0057 */
[----:B------:R-:W-:Y:S01]  /*63b0*/  IMAD.MOV.U32 R24, RZ, RZ, R87 ;  /* 0x000000ffff187224 */ /* 0x000fe200078e0057 */
        /* <DEDUP_REMOVED lines=9> */
[C---:B--2---:R-:W-:Y:S01]  /*6450*/  FADD.FTZ R36, R30.reuse, R5 ;  /* 0x000000051e247221 */ /* 0x044fe20000010000 */
[----:B------:R-:W-:Y:S02]  /*6460*/  F2FP.F16.F32.PACK_AB R197, R30, R197 ;  /* 0x000000c51ec5723e */ /* 0x000fe400000000ff */
[----:B------:R-:W-:-:S04]  /*6470*/  MOV R30, R87 ;  /* 0x00000057001e7202 */ /* 0x000fc80000000f00 */
        /* <DEDUP_REMOVED lines=20> */
[----:B------:R-:W-:Y:S01]  /*65c0*/  F2FP.F16.F32.PACK_AB R201, R34, R201 ;  /* 0x000000c922c9723e */ /* 0x000fe200000000ff */
[----:B------:R-:W-:-:S05]  /*65d0*/  IMAD.MOV.U32 R34, RZ, RZ, R87 ;  /* 0x000000ffff227224 */ /* 0x000fca00078e0057 */
[----:B------:R-:W1:Y:S01]  /*65e0*/  MUFU.EX2 R117, R117 ;  /* 0x0000007500757308 */ /* 0x000e620000000800 */
[----:B--2---:R-:W-:-:S07]  /*65f0*/  FADD.FTZ R48, R208, R7 ;  /* 0x00000007d0307221 */ /* 0x004fce0000010000 */
[----:B------:R2:W3:Y:S01]  /*6600*/  MUFU.EX2 R38, R35 ;  /* 0x0000002300267308 */ /* 0x0004e20000000800 */
[----:B0-----:R-:W-:-:S07]  /*6610*/  FADD.FTZ R5, R203, R46 ;  /* 0x0000002ecb057221 */ /* 0x001fce0000010000 */
[----:B------:R-:W0:Y:S01]  /*6620*/  MUFU.EX2 R210, R210 ;  /* 0x000000d200d27308 */ /* 0x000e220000000800 */
[C---:B-1----:R-:W-:Y:S01]  /*6630*/  FADD.FTZ R7, R117.reuse, R48 ;  /* 0x0000003075077221 */ /* 0x042fe20000010000 */
[----:B------:R-:W-:Y:S02]  /*6640*/  F2FP.F16.F32.PACK_AB R208, R117, R208 ;  /* 0x000000d075d0723e */ /* 0x000fe400000000ff */
[----:B--2---:R-:W-:-:S04]  /*6650*/  MOV R35, R87 ;  /* 0x0000005700237202 */ /* 0x004fc80000000f00 */
[----:B------:R-:W1:Y:S01]  /*6660*/  MUFU.EX2 R77, R77 ;  /* 0x0000004d004d7308 */ /* 0x000e620000000800 */
[C---:B---3--:R-:W-:Y:S01]  /*6670*/  FADD.FTZ R48, R38.reuse, R5 ;  /* 0x0000000526307221 */ /* 0x048fe20000010000 */
[----:B------:R-:W-:Y:S01]  /*6680*/  F2FP.F16.F32.PACK_AB R203, R38, R203 ;  /* 0x000000cb26cb723e */ /* 0x000fe200000000ff */
[----:B------:R-:W-:-:S05]  /*6690*/  IMAD.MOV.U32 R38, RZ, RZ, R87 ;  /* 0x000000ffff267224 */ /* 0x000fca00078e0057 */
[----:B------:R-:W2:Y:S01]  /*66a0*/  MUFU.EX2 R119, R119 ;  /* 0x0000007700777308 */ /* 0x000ea20000000800 */
[----:B0-----:R-:W-:-:S07]  /*66b0*/  FADD.FTZ R50, R210, R7 ;  /* 0x00000007d2327221 */ /* 0x001fce0000010000 */
[----:B------:R0:W3:Y:S01]  /*66c0*/  MUFU.EX2 R40, R37 ;  /* 0x0000002500287308 */ /* 0x0000e20000000800 */
[----:B-1----:R-:W-:-:S07]  /*66d0*/  FADD.FTZ R5, R77, R48 ;  /* 0x000000304d057221 */ /* 0x002fce0000010000 */
[----:B------:R-:W1:Y:S01]  /*66e0*/  MUFU.EX2 R212, R212 ;  /* 0x000000d400d47308 */ /* 0x000e620000000800 */
[C---:B--2---:R-:W-:Y:S01]  /*66f0*/  FADD.FTZ R7, R119.reuse, R50 ;  /* 0x0000003277077221 */ /* 0x044fe20000010000 */
[----:B------:R-:W-:Y:S01]  /*6700*/  F2FP.F16.F32.PACK_AB R210, R119, R210 ;  /* 0x000000d277d2723e */ /* 0x000fe200000000ff */
[----:B0-----:R-:W-:-:S05]  /*6710*/  IMAD.MOV.U32 R37, RZ, RZ, R87 ;  /* 0x000000ffff257224 */ /* 0x001fca00078e0057 */
[----:B------:R-:W0:Y:S01]  /*6720*/  MUFU.EX2 R83, R83 ;  /* 0x0000005300537308 */ /* 0x000e220000000800 */
[C---:B---3--:R-:W-:Y:S01]  /*6730*/  FADD.FTZ R48, R40.reuse, R5 ;  /* 0x0000000528307221 */ /* 0x048fe20000010000 */
[----:B------:R-:W-:Y:S01]  /*6740*/  F2FP.F16.F32.PACK_AB R205, R40, R77 ;  /* 0x0000004d28cd723e */ /* 0x000fe200000000ff */
[----:B------:R-:W-:Y:S01]  /*6750*/  IMAD.MOV.U32 R77, RZ, RZ, R87 ;  /* 0x000000ffff4d7224 */ /* 0x000fe200078e0057 */
[----:B------:R-:W-:-:S04]  /*6760*/  MOV R40, R87 ;  /* 0x0000005700287202 */ /* 0x000fc80000000f00 */
        /* <DEDUP_REMOVED lines=9> */
[----:B------:R-:W-:Y:S01]  /*6800*/  F2FP.F16.F32.PACK_AB R207, R42, R83 ;  /* 0x000000532acf723e */ /* 0x000fe200000000ff */
[--C-:B------:R-:W-:Y:S02]  /*6810*/  IMAD.MOV.U32 R83, RZ, RZ, R87.reuse ;  /* 0x000000ffff537224 */ /* 0x100fe400078e0057 */
[----:B------:R-:W-:-:S03]  /*6820*/  IMAD.MOV.U32 R42, RZ, RZ, R87 ;  /* 0x000000ffff2a7224 */ /* 0x000fc600078e0057 */
        /* <DEDUP_REMOVED lines=9> */
[----:B------:R-:W-:Y:S01]  /*68c0*/  F2FP.F16.F32.PACK_AB R209, R44, R101 ;  /* 0x000000652cd1723e */ /* 0x000fe200000000ff */
[----:B------:R-:W-:-:S05]  /*68d0*/  IMAD.MOV.U32 R44, RZ, RZ, R87 ;  /* 0x000000ffff2c7224 */ /* 0x000fca00078e0057 */
[----:B------:R-:W0:Y:S01]  /*68e0*/  MUFU.EX2 R135, R135 ;  /* 0x0000008700877308 */ /* 0x000e220000000800 */
[----:B--2---:R-:W-:-:S07]  /*68f0*/  FADD.FTZ R52, R216, R7 ;  /* 0x00000007d8347221 */ /* 0x004fce0000010000 */
[----:B------:R2:W3:Y:S01]  /*6900*/  MUFU.EX2 R36, R29 ;  /* 0x0000001d00247308 */ /* 0x0004e20000000800 */
[----:B-1----:R-:W-:-:S07]  /*6910*/  FADD.FTZ R5, R25, R50 ;  /* 0x0000003219057221 */ /* 0x002fce0000010000 */
[----:B------:R-:W1:Y:S01]  /*6920*/  MUFU.EX2 R139, R139 ;  /* 0x0000008b008b7308 */ /* 0x000e620000000800 */
[C---:B0-----:R-:W-:Y:S01]  /*6930*/  FADD.FTZ R7, R135.reuse, R52 ;  /* 0x0000003487077221 */ /* 0x041fe20000010000 */
[----:B------:R-:W-:Y:S01]  /*6940*/  F2FP.F16.F32.PACK_AB R216, R135, R216 ;  /* 0x000000d887d8723e */ /* 0x000fe200000000ff */
[----:B--2---:R-:W-:-:S05]  /*6950*/  IMAD.MOV.U32 R29, RZ, RZ, R87 ;  /* 0x000000ffff1d7224 */ /* 0x004fca00078e0057 */
[----:B------:R-:W0:Y:S01]  /*6960*/  MUFU.EX2 R46, R143 ;  /* 0x0000008f002e7308 */ /* 0x000e220000000800 */
[C---:B---3--:R-:W-:Y:S01]  /*6970*/  FADD.FTZ R52, R36.reuse, R5 ;  /* 0x0000000524347221 */ /* 0x048fe20000010000 */
[----:B------:R-:W-:Y:S01]  /*6980*/  F2FP.F16.F32.PACK_AB R211, R36, R25 ;  /* 0x0000001924d3723e */ /* 0x000fe200000000ff */
[----:B------:R-:W-:Y:S01]  /*6990*/  IMAD.MOV.U32 R36, RZ, RZ, R87 ;  /* 0x000000ffff247224 */ /* 0x000fe200078e0057 */
[----:B------:R-:W-:-:S04]  /*69a0*/  MOV R25, R87 ;  /* 0x0000005700197202 */ /* 0x000fc80000000f00 */
[----:B------:R-:W2:Y:S01]  /*69b0*/  MUFU.EX2 R149, R149 ;  /* 0x0000009500957308 */ /* 0x000ea20000000800 */
[----:B-1----:R-:W-:Y:S01]  /*69c0*/  FADD.FTZ R5, R139, R52 ;  /* 0x000000348b057221 */ /* 0x002fe20000010000 */
[----:B------:R-:W-:-:S06]  /*69d0*/  IMAD.MOV.U32 R52, RZ, RZ, R87 ;  /* 0x000000ffff347224 */ /* 0x000fcc00078e0057 */
[----:B------:R-:W1:Y:S01]  /*69e0*/  MUFU.EX2 R48, R121 ;  /* 0x0000007900307308 */ /* 0x000e620000000800 */
[C---:B0-----:R-:W-:Y:S01]  /*69f0*/  FADD.FTZ R4, R46.reuse, R5 ;  /* 0x000000052e047221 */ /* 0x041fe20000010000 */
[----:B------:R-:W-:Y:S01]  /*6a00*/  F2FP.F16.F32.PACK_AB R213, R46, R139 ;  /* 0x0000008b2ed5723e */ /* 0x000fe200000000ff */
[----:B------:R-:W-:-:S05]  /*6a10*/  IMAD.MOV.U32 R46, RZ, RZ, R87 ;  /* 0x000000ffff2e7224 */ /* 0x000fca00078e0057 */
[----:B------:R-:W0:Y:S01]  /*6a20*/  MUFU.EX2 R123, R123 ;  /* 0x0000007b007b7308 */ /* 0x000e220000000800 */
[----:B--2---:R-:W-:-:S07]  /*6a30*/  FADD.FTZ R5, R149, R4 ;  /* 0x0000000495057221 */ /* 0x004fce0000010000 */
[----:B------:R-:W2:Y:S01]  /*6a40*/  MUFU.EX2 R50, R127 ;  /* 0x0000007f00327308 */ /* 0x000ea20000000800 */
[C---:B-1----:R-:W-:Y:S01]  /*6a50*/  FADD.FTZ R6, R48.reuse, R5 ;  /* 0x0000000530067221 */ /* 0x042fe20000010000 */
[----:B------:R-:W-:Y:S01]  /*6a60*/  F2FP.F16.F32.PACK_AB R215, R48, R149 ;  /* 0x0000009530d7723e */ /* 0x000fe200000000ff */
[----:B------:R-:W-:-:S05]  /*6a70*/  IMAD.MOV.U32 R48, RZ, RZ, R87 ;  /* 0x000000ffff307224 */ /* 0x000fca00078e0057 */
[----:B------:R-:W1:Y:S01]  /*6a80*/  MUFU.EX2 R218, R218 ;  /* 0x000000da00da7308 */ /* 0x000e620000000800 */
[----:B0-----:R-:W-:-:S07]  /*6a90*/  FADD.FTZ R5, R123, R6 ;  /* 0x000000067b057221 */ /* 0x001fce0000010000 */
[----:B------:R-:W0:Y:S01]  /*6aa0*/  MUFU.EX2 R131, R131 ;  /* 0x0000008300837308 */ /* 0x000e220000000800 */
[C---:B--2---:R-:W-:Y:S01]  /*6ab0*/  FADD.FTZ R6, R50.reuse, R5 ;  /* 0x0000000532067221 */ /* 0x044fe20000010000 */
[----:B------:R-:W-:Y:S02]  /*6ac0*/  F2FP.F16.F32.PACK_AB R217, R50, R123 ;  /* 0x0000007b32d9723e */ /* 0x000fe400000000ff */
[----:B------:R-:W-:-:S04]  /*6ad0*/  MOV R50, R87 ;  /* 0x0000005700327202 */ /* 0x000fc80000000f00 */
[----:B------:R-:W2:Y:S01]  /*6ae0*/  MUFU.EX2 R137, R137 ;  /* 0x0000008900897308 */ /* 0x000ea20000000800 */
[----:B-1----:R-:W-:-:S07]  /*6af0*/  FADD.FTZ R54, R218, R7 ;  /* 0x00000007da367221 */ /* 0x002fce0000010000 */
[----:B------:R-:W1:Y:S01]  /*6b00*/  MUFU.EX2 R4, R133 ;  /* 0x0000008500047308 */ /* 0x000e620000000800 */
[----:B0-----:R-:W-:Y:S01]  /*6b10*/  FADD.FTZ R5, R131, R6 ;  /* 0x0000000683057221 */ /* 0x001fe20000010000 */
[C---:B--2---:R-:W-:Y:S01]  /*6b20*/  FADD.FTZ R7, R137.reuse, R54 ;  /* 0x0000003689077221 */ /* 0x044fe20000010000 */
[----:B------:R-:W-:Y:S01]  /*6b30*/  F2FP.F16.F32.PACK_AB R218, R137, R218 ;  /* 0x000000da89da723e */ /* 0x000fe200000000ff */
[----:B------:R-:W-:Y:S02]  /*6b40*/  IMAD.MOV.U32 R54, RZ, RZ, R87 ;  /* 0x000000ffff367224 */ /* 0x000fe400078e0057 */
[C---:B-1----:R-:W-:Y:S01]  /*6b50*/  FADD.FTZ R6, R4.reuse, R5 ;  /* 0x0000000504067221 */ /* 0x042fe20000010000 */
[----:B------:R-:W-:Y:S01]  /*6b60*/  F2FP.F16.F32.PACK_AB R219, R4, R131 ;  /* 0x0000008304db723e */ /* 0x000fe200000000ff */
[----:B------:R-:W-:Y:S06]  /*6b70*/  @!P2 BRA `(.L_x_6266) ;  /* 0x000000580008a947 */ /* 0x000fec0003800000 */
[----:B------:R-:W-:Y:S01]  /*6b80*/  UMOV UR6, URZ ;  /* 0x0000003f00067c82 */ /* 0x000fe20008000000 */
[----:B------:R-:W-:Y:S01]  /*6b90*/  IMAD.U32 R220, RZ, RZ, UR36 ;  /* 0x00000024ffdc7e24 */ /* 0x000fe2000f8e00ff */
[----:B------:R-:W-:Y:S01]  /*6ba0*/  MOV R5, R89 ;  /* 0x0000005900057202 */ /* 0x000fe20000000f00 */
[----:B------:R-:W-:Y:S01]  /*6bb0*/  IMAD.MOV.U32 R4, RZ, RZ, R9 ;  /* 0x000000ffff047224 */ /* 0x000fe200078e0009 */
[----:B------:R-:W-:Y:S01]  /*6bc0*/  CS2R R86, SRZ ;  /* 0x0000000000567805 */ /* 0x000fe2000001ff00 */
[----:B------:R-:W-:Y:S01]  /*6bd0*/  IMAD.U32 R11, RZ, RZ, UR6 ;  /* 0x00000006ff0b7e24 */ /* 0x000fe2000f8e00ff */
        /* <DEDUP_REMOVED lines=31> */
[----:B------:R-:W-:Y:S01]  /*6dd0*/  IMAD.U32 R12, RZ, RZ, UR6 ;  /* 0x00000006ff0c7e24 */ /* 0x000fe2000f8e00ff */
[----:B------:R-:W-:-:S06]  /*6de0*/  ULDC UR60, c[0x0][0x9d8] ;  /* 0x00027600003c7ab9 */ /* 0x000fcc0000000800 */
.L_x_6275:
[----:B------:R-:W-:Y:S02]  /*6df0*/  R2UR UR6, R12 ;  /* 0x000000000c0672ca */ /* 0x000fe400000e0000 */
[----:B------:R-:W-:Y:S02]  /*6e00*/  R2UR UR11, R18 ;  /* 0x00000000120b72ca */ /* 0x000fe400000e0000 */
[----:B------:R-:W-:-:S09]  /*6e10*/  R2UR UR10, R11 ;  /* 0x000000000b0a72ca */ /* 0x000fd200000e0000 */
[----:B------:R-:W-:Y:S02]  /*6e20*/  UIADD3 UR6, UR6, 0x1, URZ ;  /* 0x0000000106067890 */ /* 0x000fe4000fffe03f */
[----:B------:R-:W-:Y:S02]  /*6e30*/  ISETP.NE.AND P3, PT, RZ, UR11, PT ;  /* 0x0000000bff007c0c */ /* 0x000fe4000bf65270 */
[----:B------:R-:W-:-:S04]  /*6e40*/  UISETP.NE.AND UP0, UPT, UR6, 0x2, UPT ;  /* 0x000000020600788c */ /* 0x000fc8000bf05270 */
[----:B------:R-:W-:Y:S02]  /*6e50*/  USEL UR7, URZ, 0x1, UP0 ;  /* 0x000000013f077887 */ /* 0x000fe40008000000 */
[----:B------:R-:W-:Y:S02]  /*6e60*/  USEL UR6, UR6, URZ, UP0 ;  /* 0x0000003f06067287 */ /* 0x000fe40008000000 */
[----:B------:R-:W-:-:S04]  /*6e70*/  ULOP3.LUT UR7, UR10, UR7, URZ, 0x3c, !UPT ;  /* 0x000000070a077292 */ /* 0x000fc8000f8e3c3f */
[----:B------:R-:W-:Y:S02]  /*6e80*/  IMAD.U32 R0, RZ, RZ, UR6 ;  /* 0x00000006ff007e24 */ /* 0x000fe4000f8e00ff */
[----:B------:R-:W-:Y:S01]  /*6e90*/  IMAD.U32 R221, RZ, RZ, UR7 ;  /* 0x00000007ffdd7e24 */ /* 0x000fe2000f8e00ff */
[----:B------:R-:W-:Y:S06]  /*6ea0*/  @P3 BRA `(.L_x_6267) ;  /* 0x0000000000343947 */ /* 0x000fec0003800000 */
[----:B------:R-:W-:Y:S05]  /*6eb0*/  @!P0 BRA `(.L_x_6268) ;  /* 0x0000000000048947 */ /* 0x000fea0003800000 */
[----:B------:R-:W-:Y:S01]  /*6ec0*/  BPT.TRAP 0x1 ;  /* 0x000000040000795c */ /* 0x000fe20000300000 */
.L_x_6268:
[----:B------:R-:W-:Y:S02]  /*6ed0*/  R2UR UR7, R221 ;  /* 0x00000000dd0772ca */ /* 0x000fe400000e0000 */
[----:B------:R-:W-:-:S11]  /*6ee0*/  R2UR UR6, R16 ;  /* 0x00000000100672ca */ /* 0x000fd600000e0000 */
[----:B------:R-:W-:Y:S02]  /*6ef0*/  MOV R8, UR7 ;  /* 0x0000000700087c02 */ /* 0x000fe40008000f00 */
[----:B------:R-:W-:Y:S02]  /*6f00*/  LEA R9, R0, UR6, 0x3 ;  /* 0x0000000600097c11 */ /* 0x000fe4000f8e18ff */
[----:B------:R-:W-:-:S04]  /*6f10*/  SHF.L.U32 R8, R8, 0x1f, RZ ;  /* 0x0000001f08087819 */ /* 0x000fc800000006ff */
[----:B------:R0:W1:Y:S01]  /*6f20*/  SYNCS.PHASECHK.TRANS64.TRYWAIT P2, [R9+URZ+0x34830], R8 ;  /* 0x03483008090075a7 */ /* 0x000062000804017f */
[----:B------:R-:W-:Y:S05]  /*6f30*/  @!P0 BRA `(.L_x_6269) ;  /* 0x0000000000048947 */ /* 0x000fea0003800000 */
[----:B------:R-:W-:Y:S01]  /*6f40*/  BPT.TRAP 0x1 ;  /* 0x000000040000795c */ /* 0x000fe20000300000 */
.L_x_6269:
[----:B-1----:R-:W-:Y:S05]  /*6f50*/  @P2 BRA `(.L_x_6267) ;  /* 0x0000000000082947 */ /* 0x002fea0003800000 */
[----:B------:R-:W1:Y:S02]  /*6f60*/  SYNCS.PHASECHK.TRANS64.TRYWAIT P2, [R9+URZ+0x34830], R8 ;  /* 0x03483008090075a7 */ /* 0x000e64000804017f */
[----:B-1----:R-:W-:Y:S05]  /*6f70*/  @!P2 BRA `(.L_x_6270) ;  /* 0x000000b40010a947 */ /* 0x002fea0003800000 */
.L_x_6267:
[----:B01----:R-:W-:Y:S01]  /*6f80*/  VIADD R8, R22, 0x8 ;  /* 0x0000000816087836 */ /* 0x003fe20000000000 */
[----:B------:R-:W-:Y:S01]  /*6f90*/  R2UR UR30, R0 ;  /* 0x00000000001e72ca */ /* 0x000fe200000e0000 */
[----:B------:R-:W-:Y:S01]  /*6fa0*/  UMOV UR31, 0x40000040 ;  /* 0x40000040001f7882 */ /* 0x000fe20000000000 */
[C---:B------:R-:W-:Y:S01]  /*6fb0*/  R2UR UR28, R2.reuse ;  /* 0x00000000021c72ca */ /* 0x040fe200000e0000 */
[----:B------:R-:W-:Y:S01]  /*6fc0*/  UMOV UR51, 0x40000040 ;  /* 0x4000004000337882 */ /* 0x000fe20000000000 */
[----:B------:R0:W-:Y:S01]  /*6fd0*/  BAR.SYNC.DEFER_BLOCKING R8, 0x100 ;  /* 0x000400080000751d */ /* 0x0001e20000010000 */
[C---:B------:R-:W-:Y:S02]  /*6fe0*/  R2UR UR29, R3.reuse ;  /* 0x00000000031d72ca */ /* 0x040fe400000e0000 */
[C---:B------:R-:W-:Y:S02]  /*6ff0*/  R2UR UR48, R2.reuse ;  /* 0x00000000023072ca */ /* 0x040fe400000e0000 */
[C---:B------:R-:W-:Y:S01]  /*7000*/  R2UR UR49, R3.reuse ;  /* 0x00000000033172ca */ /* 0x040fe200000e0000 */
[----:B------:R-:W-:Y:S01]  /*7010*/  UMOV UR55, 0x40000040 ;  /* 0x4000004000377882 */ /* 0x000fe20000000000 */
[C---:B------:R-:W-:Y:S01]  /*7020*/  R2UR UR52, R2.reuse ;  /* 0x00000000023472ca */ /* 0x040fe200000e0000 */
[----:B------:R-:W-:Y:S01]  /*7030*/  UMOV UR39, 0x40000040 ;  /* 0x4000004000277882 */ /* 0x000fe20000000000 */
[----:B------:R-:W-:Y:S01]  /*7040*/  UIMAD UR30, UR30, 0xb00, UR61 ;  /* 0x00000b001e1e78a4 */ /* 0x000fe2000f8e023d */
[C---:B------:R-:W-:Y:S01]  /*7050*/  R2UR UR53, R3.reuse ;  /* 0x00000000033572ca */ /* 0x040fe200000e0000 */
[----:B------:R-:W-:Y:S01]  /*7060*/  UMOV UR43, 0x40000040 ;  /* 0x40000040002b7882 */ /* 0x000fe20000000000 */
[C---:B------:R-:W-:Y:S01]  /*7070*/  R2UR UR36, R2.reuse ;  /* 0x00000000022472ca */ /* 0x040fe200000e0000 */
[----:B------:R-:W-:Y:S01]  /*7080*/  UIADD3 UR50, UR30, 0x80, URZ ;  /* 0x000000801e327890 */ /* 0x000fe2000fffe03f */
[C---:B------:R-:W-:Y:S01]  /*7090*/  R2UR UR37, R3.reuse ;  /* 0x00000000032572ca */ /* 0x040fe200000e0000 */
[----:B------:R-:W-:Y:S01]  /*70a0*/  UIADD3 UR54, UR30, 0x100, URZ ;  /* 0x000001001e367890 */ /* 0x000fe2000fffe03f */
[C---:B------:R-:W-:Y:S01]  /*70b0*/  R2UR UR40, R2.reuse ;  /* 0x00000000022872ca */ /* 0x040fe200000e0000 */
[----:B------:R-:W-:Y:S01]  /*70c0*/  UIADD3 UR38, UR30, 0x180, URZ ;  /* 0x000001801e267890 */ /* 0x000fe2000fffe03f */
[C---:B------:R-:W-:Y:S01]  /*70d0*/  R2UR UR41, R3.reuse ;  /* 0x00000000032972ca */ /* 0x040fe200000e0000 */
[----:B------:R-:W-:Y:S01]  /*70e0*/  UIADD3 UR42, UR30, 0x200, URZ ;  /* 0x000002001e2a7890 */ /* 0x000fe2000fffe03f */
[----:B------:R-:W-:Y:S01]  /*70f0*/  R2UR UR44, R2 ;  /* 0x00000000022c72ca */ /* 0x000fe200000e0000 */
[----:B------:R-:W-:Y:S01]  /*7100*/  UIADD3 UR46, UR30, 0x280, URZ ;  /* 0x000002801e2e7890 */ /* 0x000fe2000fffe03f */
[----:B------:R-:W-:Y:S01]  /*7110*/  R2UR UR45, R3 ;  /* 0x00000000032d72ca */ /* 0x000fe200000e0000 */
[----:B------:R-:W-:Y:S01]  /*7120*/  UMOV UR47, 0x40000040 ;  /* 0x40000040002f7882 */ /* 0x000fe20000000000 */
[----:B------:R-:W-:Y:S01]  /*7130*/  WARPGROUP.ARRIVE ;  /* 0x00000000000079c5 */ /* 0x000fe20000000000 */
[----:B------:R-:W-:Y:S01]  /*7140*/  UIADD3 UR6, UR30, 0x2, URZ ;  /* 0x000000021e067890 */ /* 0x000fe2000fffe03f */
[----:B------:R-:W-:Y:S01]  /*7150*/  MOV R9, UR33 ;  /* 0x0000002100097c02 */ /* 0x000fe20008000f00 */
[----:B------:R-:W-:Y:S01]  /*7160*/  UMOV UR7, 0x40000040 ;  /* 0x4000004000077882 */ /* 0x000fe20000000000 */
[----:B------:R-:W-:Y:S01]  /*7170*/  UIADD3 UR10, UR30, 0x82, URZ ;  /* 0x000000821e0a7890 */ /* 0x000fe2000fffe03f */
[----:B------:R-:W-:Y:S01]  /*7180*/  MOV R10, UR32 ;  /* 0x00000020000a7c02 */ /* 0x000fe20008000f00 */
[----:B------:R-:W-:Y:S01]  /*7190*/  HGMMA.64x16x16.F32 R168, gdesc[UR28], RZ, !UPT, gsb0 ;  /* 0x002000001ca879f0 */ /* 0x000fe2000c0008ff */
[----:B------:R-:W-:Y:S01]  /*71a0*/  UMOV UR32, UR4 ;  /* 0x0000000400207c82 */ /* 0x000fe20008000000 */
[----:B------:R-:W-:Y:S01]  /*71b0*/  UMOV UR33, UR5 ;  /* 0x0000000500217c82 */ /* 0x000fe20008000000 */
[----:B------:R-:W-:Y:S01]  /*71c0*/  UMOV UR35, 0x40000040 ;  /* 0x4000004000237882 */ /* 0x000fe20000000000 */
[----:B------:R-:W-:Y:S01]  /*71d0*/  UIADD3 UR11, UR30, 0x102, URZ ;  /* 0x000001021e0b7890 */ /* 0x000fe2000fffe03f */
[----:B------:R-:W-:Y:S01]  /*71e0*/  UMOV UR34, UR10 ;  /* 0x0000000a00227c82 */ /* 0x000fe20008000000 */
[----:B------:R-:W-:Y:S01]  /*71f0*/  UIADD3 UR58, UR30, 0x402, URZ ;  /* 0x000004021e3a7890 */ /* 0x000fe2000fffe03f */
[----:B------:R-:W-:Y:S01]  /*7200*/  UMOV UR56, UR4 ;  /* 0x0000000400387c82 */ /* 0x000fe20008000000 */
[----:B------:R-:W-:Y:S01]  /*7210*/  UMOV UR57, UR5 ;  /* 0x0000000500397c82 */ /* 0x000fe20008000000 */
[----:B------:R-:W-:Y:S01]  /*7220*/  UMOV UR59, 0x40000040 ;  /* 0x40000040003b7882 */ /* 0x000fe20000000000 */
[----:B------:R-:W-:-:S02]  /*7230*/  UIADD3 UR10, UR30, 0x502, URZ ;  /* 0x000005021e0a7890 */ /* 0x000fc4000fffe03f */
[----:B------:R-:W-:Y:S01]  /*7240*/  UIADD3 UR14, UR30, 0x6, URZ ;  /* 0x000000061e0e7890 */ /* 0x000fe2000fffe03f */
[----:B------:R-:W-:Y:S01]  /*7250*/  UMOV UR15, 0x40000040 ;  /* 0x40000040000f7882 */ /* 0x000fe20000000000 */
[----:B------:R-:W-:Y:S01]  /*7260*/  UIADD3 UR18, UR30, 0x580, URZ ;  /* 0x000005801e127890 */ /* 0x000fe2000fffe03f */
[----:B------:R-:W-:Y:S01]  /*7270*/  UMOV UR19, 0x40000040 ;  /* 0x4000004000137882 */ /* 0x000fe20000000000 */
[----:B------:R-:W-:Y:S01]  /*7280*/  UIADD3 UR22, UR30, 0x582, URZ ;  /* 0x000005821e167890 */ /* 0x000fe2000fffe03f */
[----:B------:R-:W-:Y:S01]  /*7290*/  UMOV UR23, 0x40000040 ;  /* 0x4000004000177882 */ /* 0x000fe20000000000 */
[----:B------:R-:W-:Y:S01]  /*72a0*/  UIADD3 UR26, UR30, 0x584, URZ ;  /* 0x000005841e1a7890 */ /* 0x000fe2000fffe03f */
[----:B------:R-:W-:Y:S01]  /*72b0*/  UMOV UR27, 0x40000040 ;  /* 0x40000040001b7882 */ /* 0x000fe20000000000 */
        /* <DEDUP_REMOVED lines=140> */
[----:B------:R-:W-:-:S05]  /*7b80*/  UIADD3 UR7, UR30, 0x104, URZ ;  /* 0x000001041e077890 */ /* 0x000fca000fffe03f */
        /* <DEDUP_REMOVED lines=293> */
[----:B------:R-:W-:Y:S01]  /*8de0*/  UIADD3 UR34, UR30, 0x586, URZ ;  /* 0x000005861e227890 */ /* 0x000fe2000fffe03f */
[----:B------:R-:W-:Y:S01]  /*8df0*/  R2UR UR32, R10 ;  /* 0x000000000a2072ca */ /* 0x000fe200000e0000 */
[----:B------:R-:W-:-:S10]  /*8e00*/  UMOV UR35, 0x40000040 ;  /* 0x4000004000237882 */ /* 0x000fd40000000000 */
[----:B------:R-:W-:Y:S02]  /*8e10*/  UMOV UR29, UR33 ;  /* 0x00000021001d7c82 */ /* 0x000fe40008000000 */
        /* <DEDUP_REMOVED lines=62> */
[----:B------:R-:W-:-:S07]  /*9200*/  UIADD3 UR6, UR30, 0x986, URZ ;  /* 0x000009861e067890 */ /* 0x000fce000fffe03f */
        /* <DEDUP_REMOVED lines=40> */
[----:B0-----:R-:W-:Y:S05]  /*9490*/  @P3 BRA `(.L_x_6271) ;  /* 0x0000000000383947 */ /* 0x001fea0003800000 */
[----:B------:R-:W-:Y:S05]  /*94a0*/  @!P0 BRA `(.L_x_6272) ;  /* 0x0000000000048947 */ /* 0x000fea0003800000 */
[----:B------:R-:W-:Y:S01]  /*94b0*/  BPT.TRAP 0x1 ;  /* 0x000000040000795c */ /* 0x000fe20000300000 */
.L_x_6272:
        /* <DEDUP_REMOVED lines=9> */
.L_x_6273:
[----:B-1----:R-:W-:Y:S05]  /*9550*/  @P2 BRA `(.L_x_6271) ;  /* 0x0000000000082947 */ /* 0x002fea0003800000 */
[----:B------:R-:W1:Y:S02]  /*9560*/  SYNCS.PHASECHK.TRANS64.TRYWAIT P2, [UR6+0x34850], R8 ;  /* 0x03485008ff0075a7 */ /* 0x000e640008040146 */
[----:B-1----:R-:W-:Y:S05]  /*9570*/  @!P2 BRA `(.L_x_6274) ;  /* 0x0000008c00a4a947 */ /* 0x002fea0003800000 */
.L_x_6271:
[----:B------:R-:W-:Y:S01]  /*9580*/  R2UR UR14, R16 ;  /* 0x00000000100e72ca */ /* 0x000fe200000e0000 */
[----:B------:R-:W-:Y:S01]  /*9590*/  WARPGROUP.ARRIVE ;  /* 0x00000000000079c5 */ /* 0x000fe20000000000 */
[----:B------:R-:W-:Y:S01]  /*95a0*/  R2UR UR15, R12 ;  /* 0x000000000c0f72ca */ /* 0x000fe200000e0000 */
[----:B------:R-:W-:Y:S01]  /*95b0*/  UMOV UR7, 0x40000040 ;  /* 0x4000004000077882 */ /* 0x000fe20000000000 */
        /* <DEDUP_REMOVED lines=9> */
[----:B------:R-:W-:Y:S01]  /*9650*/  UIADD3 UR6, UR14, 0x400, URZ ;  /* 0x000004000e067890 */ /* 0x000fe2000fffe03f */
[----:B------:R-:W-:Y:S01]  /*9660*/  FMUL.FTZ R163, R166, UR60 ;  /* 0x0000003ca6a37c20 */ /* 0x000fe20008410000 */
[----:B------:R-:W-:Y:S01]  /*9670*/  FMUL.FTZ R161, R164, UR60 ;  /* 0x0000003ca4a17c20 */ /* 0x000fe20008410000 */
[----:B------:R-:W-:Y:S01]  /*9680*/  FMUL.FTZ R23, R162, UR60 ;  /* 0x0000003ca2177c20 */ /* 0x000fe20008410000 */
[----:B------:R-:W-:Y:S01]  /*9690*/  USHF.R.U32.HI UR6, URZ, 0x4, UR6 ;  /* 0x000000043f067899 */ /* 0x000fe20008011606 */
[----:B------:R-:W-:Y:S01]  /*96a0*/  FMUL.FTZ R162, R165, UR60 ;  /* 0x0000003ca5a27c20 */ /* 0x000fe20008410000 */
[----:B------:R-:W1:Y:S01]  /*96b0*/  MUFU.TANH R9, R9 ;  /* 0x0000000900097308 */ /* 0x000e620000002400 */
[----:B------:R-:W-:Y:S01]  /*96c0*/  FMUL.FTZ R152, R152, UR60 ;  /* 0x0000003c98987c20 */ /* 0x000fe20008410000 */
[----:B------:R-:W-:Y:S01]  /*96d0*/  ULOP3.LUT UR6, UR6, 0x3fff, URZ, 0xc0, !UPT ;  /* 0x00003fff06067892 */ /* 0x000fe2000f8ec03f */
[----:B------:R-:W-:Y:S01]  /*96e0*/  FMUL.FTZ R153, R153, UR60 ;  /* 0x0000003c99997c20 */ /* 0x000fe20008410000 */
[----:B------:R-:W-:Y:S01]  /*96f0*/  FMUL.FTZ R156, R156, UR60 ;  /* 0x0000003c9c9c7c20 */ /* 0x000fe20008410000 */
[----:B------:R-:W-:Y:S01]  /*9700*/  FMUL.FTZ R157, R157, UR60 ;  /* 0x0000003c9d9d7c20 */ /* 0x000fe20008410000 */
[----:B------:R-:W-:Y:S01]  /*9710*/  ULOP3.LUT UR6, UR6, 0x5800000, URZ, 0xfc, !UPT ;  /* 0x0580000006067892 */ /* 0x000fe2000f8efc3f */
[----:B------:R-:W-:Y:S01]  /*9720*/  FMUL.FTZ R144, R144, UR60 ;  /* 0x0000003c90907c20 */ /* 0x000fe20008410000 */
[----:B------:R-:W2:Y:S01]  /*9730*/  MUFU.TANH R12, R12 ;  /* 0x0000000c000c7308 */ /* 0x000ea20000002400 */
[----:B0-----:R-:W-:Y:S01]  /*9740*/  FMNMX.FTZ R166, R8, R5, !PT ;  /* 0x0000000508a67209 */ /* 0x001fe20007810000 */
[----:B------:R-:W-:Y:S01]  /*9750*/  UIMAD UR6, UR15, 0xb00, UR6 ;  /* 0x00000b000f0678a4 */ /* 0x000fe2000f8e0206 */
[----:B------:R-:W-:Y:S01]  /*9760*/  FMUL.FTZ R145, R145, UR60 ;  /* 0x0000003c91917c20 */ /* 0x000fe20008410000 */
[----:B------:R-:W-:Y:S01]  /*9770*/  FMUL.FTZ R148, R148, UR60 ;  /* 0x0000003c94947c20 */ /* 0x000fe20008410000 */
[----:B------:R-:W-:Y:S01]  /*9780*/  FMUL.FTZ R149, R149, UR60 ;  /* 0x0000003c95957c20 */ /* 0x000fe20008410000 */
[----:B------:R-:W-:Y:S01]  /*9790*/  UIADD3 UR10, UR6, 0x80, URZ ;  /* 0x00000080060a7890 */ /* 0x000fe2000fffe03f */
[----:B------:R-:W-:Y:S01]  /*97a0*/  FMUL.FTZ R136, R136, UR60 ;  /* 0x0000003c88887c20 */ /* 0x000fe20008410000 */
[----:B------:R-:W0:Y:S01]  /*97b0*/  MUFU.TANH R13, R13 ;  /* 0x0000000d000d7308 */ /* 0x000e220000002400 */
[----:B-1----:R-:W-:Y:S01]  /*97c0*/  FMNMX.FTZ R165, R9, R166, !PT ;  /* 0x000000a609a57209 */ /* 0x002fe20007810000 */
[----:B------:R-:W-:Y:S01]  /*97d0*/  FMUL.FTZ R137, R137, UR60 ;  /* 0x0000003c89897c20 */ /* 0x000fe20008410000 */
[----:B------:R-:W-:Y:S01]  /*97e0*/  HGMMA.64x128x16.F32 R24, R176, gdesc[UR4].tnspB, R24, gsb0 ;  /* 0x41e00004b0187df0 */ /* 0x000fe20008000818 */
        /* <DEDUP_REMOVED lines=71> */
[----:B------:R-:W-:-:S05]  /*9c60*/  UMOV UR7, 0x40000040 ;  /* 0x4000004000077882 */ /* 0x000fca0000000000 */
[----:B------:R-:W1:Y:S01]  /*9c70*/  MUFU.TANH R145, R145 ;  /* 0x0000009100917308 */ /* 0x000e620000002400 */
[----:B--2---:R-:W-:-:S07]  /*9c80*/  FMNMX.FTZ R117, R157, R166, !PT ;  /* 0x000000a69d757209 */ /* 0x004fce0007810000 */
[----:B------:R-:W2:Y:S01]  /*9c90*/  MUFU.TANH R148, R148 ;  /* 0x0000009400947308 */ /* 0x000ea20000002400 */
[----:B0-----:R-:W-:Y:S01]  /*9ca0*/  FMNMX.FTZ R166, R144, R117, !PT ;  /* 0x0000007590a67209 */ /* 0x001fe20007810000 */
[----:B------:R-:W-:-:S06]  /*9cb0*/  FMUL.FTZ R117, R118, UR60 ;  /* 0x0000003c76757c20 */ /* 0x000fcc0008410000 */
[----:B------:R-:W0:Y:S01]  /*9cc0*/  MUFU.TANH R149, R149 ;  /* 0x0000009500957308 */ /* 0x000e220000002400 */
[----:B-1----:R-:W-:-:S07]  /*9cd0*/  FMNMX.FTZ R167, R145, R166, !PT ;  /* 0x000000a691a77209 */ /* 0x002fce0007810000 */
[----:B------:R-:W1:Y:S01]  /*9ce0*/  MUFU.TANH R136, R136 ;  /* 0x0000008800887308 */ /* 0x000e620000002400 */
[----:B--2---:R-:W-:Y:S01]  /*9cf0*/  FMNMX.FTZ R118, R148, R167, !PT ;  /* 0x000000a794767209 */ /* 0x004fe20007810000 */
[----:B------:R-:W-:-:S06]  /*9d00*/  FMUL.FTZ R167, R104, UR60 ;  /* 0x0000003c68a77c20 */ /* 0x000fcc0008410000 */
[----:B------:R-:W2:Y:S01]  /*9d10*/  MUFU.TANH R137, R137 ;  /* 0x0000008900897308 */ /* 0x000ea20000002400 */
[----:B0-----:R-:W-:Y:S01]  /*9d20*/  FMNMX.FTZ R169, R149, R118, !PT ;  /* 0x0000007695a97209 */ /* 0x001fe20007810000 */
[----:B------:R-:W-:-:S05]  /*9d30*/  IMAD.U32 R118, RZ, RZ, UR15 ;  /* 0x0000000fff767e24 */ /* 0x000fca000f8e00ff */
[----:B------:R-:W-:Y:S01]  /*9d40*/  @!P1 LEA R118, R118, UR14, 0x3 ;  /* 0x0000000e76769c11 */ /* 0x000fe2000f8e18ff */
[----:B------:R-:W0:Y:S01]  /*9d50*/  MUFU.TANH R140, R140 ;  /* 0x0000008c008c7308 */ /* 0x000e220000002400 */
[----:B-1----:R-:W-:Y:S02]  /*9d60*/  FMNMX.FTZ R104, R136, R169, !PT ;  /* 0x000000a988687209 */ /* 0x002fe40007810000 */
[----:B------:R-:W-:-:S04]  /*9d70*/  @!P1 IADD3 R118, R118, 0x34860, RZ ;  /* 0x0003486076769810 */ /* 0x000fc80007ffe0ff */
[----:B------:R-:W-:Y:S01]  /*9d80*/  @!P1 PRMT R118, RZ, 0x654, R118 ;  /* 0x00000654ff769816 */ /* 0x000fe20000000076 */
[----:B------:R-:W1:Y:S01]  /*9d90*/  MUFU.TANH R141, R141 ;  /* 0x0000008d008d7308 */ /* 0x000e620000002400 */
[----:B--2---:R-:W-:-:S07]  /*9da0*/  FMNMX.FTZ R169, R137, R104, !PT ;  /* 0x0000006889a97209 */ /* 0x004fce0007810000 */
[----:B------:R-:W2:Y:S01]  /*9db0*/  MUFU.TANH R128, R128 ;  /* 0x0000008000807308 */ /* 0x000ea20000002400 */
[----:B0-----:R-:W-:Y:S01]  /*9dc0*/  FMNMX.FTZ R104, R140, R169, !PT ;  /* 0x000000a98c687209 */ /* 0x001fe20007810000 */
[----:B------:R-:W-:-:S06]  /*9dd0*/  FMUL.FTZ R169, R108, UR60 ;  /* 0x0000003c6ca97c20 */ /* 0x000fcc0008410000 */
[----:B------:R-:W0:Y:S01]  /*9de0*/  MUFU.TANH R129, R129 ;  /* 0x0000008100817308 */ /* 0x000e220000002400 */
[----:B------:R-:W-:Y:S02]  /*9df0*/  WARPGROUP.DEPBAR.LE gsb0, 0x0 ;  /* 0x00008000000079c5 */ /* 0x000fe40000010000 */
[----:B------:R-:W-:Y:S01]  /*9e00*/  WARPGROUP.ARRIVE ;  /* 0x00000000000079c5 */ /* 0x000fe20000000000 */
[----:B-1----:R-:W-:Y:S01]  /*9e10*/  FMNMX.FTZ R171, R141, R104, !PT ;  /* 0x000000688dab7209 */ /* 0x002fe20007810000 */
[----:B------:R-:W-:Y:S01]  /*9e20*/  FMUL.FTZ R177, R89, UR60 ;  /* 0x0000003c59b17c20 */ /* 0x000fe20008410000 */
[----:B------:R-:W-:Y:S02]  /*9e30*/  FMUL.FTZ R179, R92, UR60 ;  /* 0x0000003c5cb37c20 */ /* 0x000fe40008410000 */
[----:B------:R-:W1:Y:S01]  /*9e40*/  MUFU.TANH R132, R132 ;  /* 0x0000008400847308 */ /* 0x000e620000002400 */
[----:B------:R-:W-:Y:S01]  /*9e50*/  HGMMA.64x128x16.F32 R24, R180, gdesc[UR8].tnspB, R24, gsb0 ;  /* 0x41e00008b4187df0 */ /* 0x000fe20008000818 */
[----:B------:R-:W-:Y:S01]  /*9e60*/  UIADD3 UR10, UR6, 0x100, URZ ;  /* 0x00000100060a7890 */ /* 0x000fe2000fffe03f */
[----:B--2---:R-:W-:Y:S01]  /*9e70*/  FMNMX.FTZ R104, R128, R171, !PT ;  /* 0x000000ab80687209 */ /* 0x004fe20007810000 */
[----:B------:R-:W-:-:S04]  /*9e80*/  UMOV UR11, 0x40000040 ;  /* 0x40000040000b7882 */ /* 0x000fc80000000000 */
[----:B------:R-:W2:Y:S01]  /*9e90*/  MUFU.TANH R133, R133 ;  /* 0x0000008500857308 */ /* 0x000ea20000002400 */
[----:B0-----:R-:W-:-:S07]  /*9ea0*/  FMNMX.FTZ R171, R129, R104, !PT ;  /* 0x0000006881ab7209 */ /* 0x001fce0007810000 */
[----:B------:R-:W0:Y:S01]  /*9eb0*/  MUFU.TANH R120, R120 ;  /* 0x0000007800787308 */ /* 0x000e220000002400 */
[----:B-1----:R-:W-:Y:S01]  /*9ec0*/  FMNMX.FTZ R104, R132, R171, !PT ;  /* 0x000000ab84687209 */ /* 0x002fe20007810000 */
[----:B------:R-:W-:-:S06]  /*9ed0*/  FMUL.FTZ R171, R96, UR60 ;  /* 0x0000003c60ab7c20 */ /* 0x000fcc0008410000 */
        /* <DEDUP_REMOVED lines=8> */
[----:B------:R-:W-:-:S06]  /*9f60*/  FMUL.FTZ R173, R100, UR60 ;  /* 0x0000003c64ad7c20 */ /* 0x000fcc0008410000 */
        /* <DEDUP_REMOVED lines=8> */
[----:B------:R-:W-:Y:S02]  /*9ff0*/  FMUL.FTZ R175, R88, UR60 ;  /* 0x0000003c58af7c20 */ /* 0x000fe40008410000 */
[----:B------:R-:W0:Y:S04]  /*a000*/  LDC R88, c[0x0][0x988] ;  /* 0x00026200ff587b82 */ /* 0x000e280000000800 */
[----:B------:R-:W3:Y:S01]  /*a010*/  MUFU.TANH R105, R105 ;  /* 0x0000006900697308 */ /* 0x000ee20000002400 */
[----:B-1----:R-:W-:-:S07]  /*a020*/  FMNMX.FTZ R96, R165, R96, !PT ;  /* 0x00000060a5607209 */ /* 0x002fce0007810000 */
[----:B------:R-:W1:Y:S01]  /*a030*/  MUFU.TANH R169, R169 ;  /* 0x000000a900a97308 */ /* 0x000e620000002400 */
[----:B--2---:R-:W-:-:S07]  /*a040*/  FMNMX.FTZ R96, R167, R96, !PT ;  /* 0x00000060a7607209 */ /* 0x004fce0007810000 */
[----:B------:R-:W2:Y:S01]  /*a050*/  MUFU.TANH R109, R109 ;  /* 0x0000006d006d7308 */ /* 0x000ea20000002400 */
[----:B---3--:R-:W-:-:S07]  /*a060*/  FMNMX.FTZ R96, R105, R96, !PT ;  /* 0x0000006069607209 */ /* 0x008fce0007810000 */
[----:B------:R-:W3:Y:S01]  /*a070*/  MUFU.TANH R171, R171 ;  /* 0x000000ab00ab7308 */ /* 0x000ee20000002400 */
[----:B-1----:R-:W-:-:S07]  /*a080*/  FMNMX.FTZ R96, R169, R96, !PT ;  /* 0x00000060a9607209 */ /* 0x002fce0007810000 */
[----:B------:R-:W1:Y:S01]  /*a090*/  MUFU.TANH R97, R97 ;  /* 0x0000006100617308 */ /* 0x000e620000002400 */
[----:B--2---:R-:W-:-:S07]  /*a0a0*/  FMNMX.FTZ R96, R109, R96, !PT ;  /* 0x000000606d607209 */ /* 0x004fce0007810000 */
[----:B------:R-:W2:Y:S01]  /*a0b0*/  MUFU.TANH R173, R173 ;  /* 0x000000ad00ad7308 */ /* 0x000ea20000002400 */
[----:B---3--:R-:W-:-:S07]  /*a0c0*/  FMNMX.FTZ R96, R171, R96, !PT ;  /* 0x00000060ab607209 */ /* 0x008fce0007810000 */
[----:B------:R-:W3:Y:S01]  /*a0d0*/  MUFU.TANH R101, R101 ;  /* 0x0000006500657308 */ /* 0x000ee20000002400 */
[----:B-1----:R-:W-:Y:S01]  /*a0e0*/  FMNMX.FTZ R96, R97, R96, !PT ;  /* 0x0000006061607209 */ /* 0x002fe20007810000 */
[----:B------:R-:W-:Y:S02]  /*a0f0*/  WARPGROUP.DEPBAR.LE gsb0, 0x0 ;  /* 0x00008000000079c5 */ /* 0x000fe40000010000 */
[----:B------:R-:W-:-:S04]  /*a100*/  WARPGROUP.ARRIVE ;  /* 0x00000000000079c5 */ /* 0x000fc80000000000 */
[----:B------:R-:W1:Y:S01]  /*a110*/  MUFU.TANH R175, R175 ;  /* 0x000000af00af7308 */ /* 0x000e620000002400 */
[----:B--2---:R-:W-:Y:S01]  /*a120*/  FMNMX.FTZ R96, R173, R96, !PT ;  /* 0x00000060ad607209 */ /* 0x004fe20007810000 */
[----:B------:R-:W-:Y:S01]  /*a130*/  FMUL.FTZ R181, R106, UR60 ;  /* 0x0000003c6ab57c20 */ /* 0x000fe20008410000 */
[----:B------:R-:W-:Y:S01]  /*a140*/  FMUL.FTZ R183, R110, UR60 ;  /* 0x0000003c6eb77c20 */ /* 0x000fe20008410000 */
[----:B------:R-:W-:Y:S01]  /*a150*/  @!P1 LEA R110, R0, UR14, 0x3 ;  /* 0x0000000e006e9c11 */ /* 0x000fe2000f8e18ff */
[----:B------:R-:W-:Y:S01]  /*a160*/  HGMMA.64x128x16.F32 R24, R184, gdesc[UR8].tnspB, R24, gsb0 ;  /* 0x41e00008b8187df0 */ /* 0x000fe20008000818 */
[----:B------:R-:W-:Y:S01]  /*a170*/  UIADD3 UR10, UR6, 0x180, URZ ;  /* 0x00000180060a7890 */ /* 0x000fe2000fffe03f */
[----:B---3--:R-:W-:Y:S01]  /*a180*/  FMNMX.FTZ R96, R101, R96, !PT ;  /* 0x0000006065607209 */ /* 0x008fe20007810000 */
[----:B------:R-:W-:Y:S01]  /*a190*/  UMOV UR11, 0x40000040 ;  /* 0x40000040000b7882 */ /* 0x000fe20000000000 */
[----:B------:R-:W2:Y:S01]  /*a1a0*/  MUFU.TANH R177, R177 ;  /* 0x000000b100b17308 */ /* 0x000ea20000002400 */
[----:B------:R-:W-:-:S07]  /*a1b0*/  @!P1 VIADD R110, R110, 0x34840 ;  /* 0x000348406e6e9836 */ /* 0x000fce0000000000 */
[----:B------:R-:W3:Y:S01]  /*a1c0*/  MUFU.TANH R179, R179 ;  /* 0x000000b300b37308 */ /* 0x000ee20000002400 */
[----:B-1----:R-:W-:-:S07]  /*a1d0*/  FMNMX.FTZ R96, R175, R96, !PT ;  /* 0x00000060af607209 */ /* 0x002fce0007810000 */
[----:B------:R-:W1:Y:S01]  /*a1e0*/  MUFU.TANH R93, R93 ;  /* 0x0000005d005d7308 */ /* 0x000e620000002400 */
[----:B--2---:R-:W-:-:S07]  /*a1f0*/  FMNMX.FTZ R96, R177, R96, !PT ;  /* 0x00000060b1607209 */ /* 0x004fce0007810000 */
[----:B------:R-:W2:Y:S01]  /*a200*/  MUFU.TANH R11, R11 ;  /* 0x0000000b000b7308 */ /* 0x000ea20000002400 */
[----:B---3--:R-:W-:-:S07]  /*a210*/  FMNMX.FTZ R96, R179, R96, !PT ;  /* 0x00000060b3607209 */ /* 0x008fce0007810000 */
[----:B------:R-:W3:Y:S01]  /*a220*/  MUFU.TANH R10, R10 ;  /* 0x0000000a000a7308 */ /* 0x000ee20000002400 */
[----:B-1----:R-:W-:-:S05]  /*a230*/  FMNMX.FTZ R96, R93, R96, !PT ;  /* 0x000000605d607209 */ /* 0x002fca0007810000 */
[----:B------:R-:W1:Y:S02]  /*a240*/  SHFL.BFLY PT, R89, R96, 0x2, 0x1f ;  /* 0x0c401f0060597f89 */ /* 0x000e6400000e0000 */
[----:B------:R-:W4:Y:S08]  /*a250*/  MUFU.TANH R14, R14 ;  /* 0x0000000e000e7308 */ /* 0x000f300000002400 */
[----:B------:R-:W5:Y:S08]  /*a260*/  MUFU.TANH R15, R15 ;  /* 0x0000000f000f7308 */ /* 0x000f700000002400 */
[----:B------:R-:W5:Y:S01]  /*a270*/  MUFU.TANH R23, R23 ;  /* 0x0000001700177308 */ /* 0x000f620000002400 */
[----:B-1----:R-:W-:-:S07]  /*a280*/  FMNMX.FTZ R89, R96, R89, !PT ;  /* 0x0000005960597209 */ /* 0x002fce0007810000 */
[----:B------:R-:W1:Y:S01]  /*a290*/  MUFU.TANH R160, R160 ;  /* 0x000000a000a07308 */ /* 0x000e620000002400 */
[----:B------:R-:W0:Y:S07]  /*a2a0*/  SHFL.BFLY PT, R92, R89, 0x1, 0x1f ;  /* 0x0c201f00595c7f89 */ /* 0x000e2e00000e0000 */
[----:B------:R-:W1:Y:S08]  /*a2b0*/  MUFU.TANH R163, R163 ;  /* 0x000000a300a37308 */ /* 0x000e700000002400 */
[----:B------:R-:W1:Y:S08]  /*a2c0*/  MUFU.TANH R164, R164 ;  /* 0x000000a400a47308 */ /* 0x000e700000002400 */
[----:B------:R-:W-:Y:S01]  /*a2d0*/  MUFU.TANH R154, R154 ;  /* 0x0000009a009a7308 */ /* 0x000fe20000002400 */
[----:B0-----:R-:W-:-:S05]  /*a2e0*/  FMNMX.FTZ R89, R89, R92, !PT ;  /* 0x0000005c59597209 */ /* 0x001fca0007810000 */
[----:B------:R-:W-:Y:S02]  /*a2f0*/  FADD.FTZ R5, -R89, R5 ;  /* 0x0000000559057221 */ /* 0x000fe40000010100 */
        /* <DEDUP_REMOVED lines=11> */
[----:B------:R-:W-:Y:S01]  /*a3b0*/  HGMMA.64x128x16.F32 R24, R188, gdesc[UR8].tnspB, R24, gsb0 ;  /* 0x41e00008bc187df0 */ /* 0x000fe20008000818 */
        /* <DEDUP_REMOVED lines=22> */
[----:B------:R-:W-:-:S03]  /*a520*/  FMUL.FTZ R90, R5, R88 ;  /* 0x00000058055a7220 */ /* 0x000fc60000410000 */
[----:B------:R-:W-:Y:S01]  /*a530*/  MUFU.TANH R107, R107 ;  /* 0x0000006b006b7308 */ /* 0x000fe20000002400 */
[----:B------:R-:W-:Y:S01]  /*a540*/  FMUL.FTZ R191, R94, UR60 ;  /* 0x0000003c5ebf7c20 */ /* 0x000fe20008410000 */
[----:B------:R-:W-:Y:S01]  /*a550*/  HGMMA.64x128x16.F32 R24, R192, gdesc[UR8].tnspB, R24, gsb0 ;  /* 0x41e00008c0187df0 */ /* 0x000fe20008000818 */
[----:B------:R-:W-:Y:S01]  /*a560*/  UIADD3 UR10, UR6, 0x280, URZ ;  /* 0x00000280060a7890 */ /* 0x000fe2000fffe03f */
[----:B------:R-:W-:-:S04]  /*a570*/  UMOV UR11, 0x40000040 ;  /* 0x40000040000b7882 */ /* 0x000fc80000000000 */
        /* <DEDUP_REMOVED lines=10> */
[----:B------:R-:W-:Y:S01]  /*a620*/  MUFU.EX2 R90, R90 ;  /* 0x0000005a005a7308 */ /* 0x000fe20000000800 */
[----:B------:R-:W-:-:S02]  /*a630*/  WARPGROUP.DEPBAR.LE gsb0, 0x0 ;  /* 0x00008000000079c5 */ /* 0x000fc40000010000 */
[----:B------:R-:W-:Y:S01]  /*a640*/  WARPGROUP.ARRIVE ;  /* 0x00000000000079c5 */ /* 0x000fe20000000000 */
[----:B------:R-:W-:-:S04]  /*a650*/  FMUL.FTZ R195, R89, R88 ;  /* 0x0000005859c37220 */ /* 0x000fc80000410000 */
[--C-:B------:R-:W-:Y:S01]  /*a660*/  FFMA.FTZ R176, R9, R88, -R195.reuse ;  /* 0x0000005809b07223 */ /* 0x100fe200000108c3 */
[----:B------:R-:W-:Y:S01]  /*a670*/  HGMMA.64x128x16.F32 R24, R196, gdesc[UR8].tnspB, R24, gsb0 ;  /* 0x41e00008c4187df0 */ /* 0x000fe20008000818 */
[----:B------:R-:W-:Y:S01]  /*a680*/  UIADD3 UR10, UR6, 0x300, URZ ;  /* 0x00000300060a7890 */ /* 0x000fe2000fffe03f */
[----:B--2---:R-:W-:Y:S01]  /*a690*/  FMNMX.FTZ R9, R11, R4, !PT ;  /* 0x000000040b097209 */ /* 0x004fe20007810000 */
[----:B------:R-:W-:Y:S01]  /*a6a0*/  UMOV UR11, 0x40000040 ;  /* 0x40000040000b7882 */ /* 0x000fe20000000000 */
[-CC-:B------:R-:W-:Y:S01]  /*a6b0*/  FFMA.FTZ R5, R8, R88.reuse, -R195.reuse ;  /* 0x0000005808057223 */ /* 0x180fe200000108c3 */
[-CC-:B------:R-:W-:Y:S01]  /*a6c0*/  FFMA.FTZ R178, R12, R88.reuse, -R195.reuse ;  /* 0x000000580cb27223 */ /* 0x180fe200000108c3 */
[----:B---3--:R-:W-:Y:S01]  /*a6d0*/  FMNMX.FTZ R9, R10, R9, !PT ;  /* 0x000000090a097209 */ /* 0x008fe20007810000 */
[-CC-:B------:R-:W-:Y:S01]  /*a6e0*/  FFMA.FTZ R193, R21, R88.reuse, -R195.reuse ;  /* 0x0000005815c17223 */ /* 0x180fe200000108c3 */
[-CC-:B------:R-:W-:Y:S01]  /*a6f0*/  FFMA.FTZ R21, R157, R88.reuse, -R195.reuse ;  /* 0x000000589d157223 */ /* 0x180fe200000108c3 */
[-CC-:B------:R-:W-:Y:S01]  /*a700*/  FFMA.FTZ R157, R129, R88.reuse, -R195.reuse ;  /* 0x00000058819d7223 */ /* 0x180fe200000108c3 */
[----:B----4-:R-:W-:Y:S01]  /*a710*/  FMNMX.FTZ R8, R14, R9, !PT ;  /* 0x000000090e087209 */ /* 0x010fe20007810000 */
[-CC-:B------:R-:W-:Y:S01]  /*a720*/  FFMA.FTZ R129, R133, R88.reuse, -R195.reuse ;  /* 0x0000005885817223 */ /* 0x180fe200000108c3 */
[-CC-:B------:R-:W-:Y:S01]  /*a730*/  FFMA.FTZ R133, R165, R88.reuse, -R195.reuse ;  /* 0x00000058a5857223 */ /* 0x180fe200000108c3 */
[--C-:B------:R-:W-:Y:S01]  /*a740*/  FFMA.FTZ R165, R177, R88, -R195.reuse ;  /* 0x00000058b1a57223 */ /* 0x100fe200000108c3 */
[----:B-----5:R-:W-:Y:S01]  /*a750*/  FMNMX.FTZ R8, R15, R8, !PT ;  /* 0x000000080f087209 */ /* 0x020fe20007810000 */
[-CC-:B------:R-:W-:Y:S01]  /*a760*/  FFMA.FTZ R179, R179, R88.reuse, -R195.reuse ;  /* 0x00000058b3b37223 */ /* 0x180fe200000108c3 */
[----:B------:R-:W0:Y:S01]  /*a770*/  MUFU.EX2 R5, R5 ;  /* 0x0000000500057308 */ /* 0x000e220000000800 */
[--C-:B------:R-:W-:Y:S01]  /*a780*/  FFMA.FTZ R13, R13, R88, -R195.reuse ;  /* 0x000000580d0d7223 */ /* 0x100fe200000108c3 */
[----:B------:R-:W-:Y:S01]  /*a790*/  FMNMX.FTZ R9, R23, R8, !PT ;  /* 0x0000000817097209 */ /* 0x000fe20007810000 */
[-CC-:B------:R-:W-:Y:S01]  /*a7a0*/  FFMA.FTZ R180, R20, R88.reuse, -R195.reuse ;  /* 0x0000005814b47223 */ /* 0x180fe200000108c3 */
[-CC-:B------:R-:W-:Y:S01]  /*a7b0*/  FFMA.FTZ R182, R161, R88.reuse, -R195.reuse ;  /* 0x00000058a1b67223 */ /* 0x180fe200000108c3 */
[-CC-:B------:R-:W-:Y:S01]  /*a7c0*/  FFMA.FTZ R161, R162, R88.reuse, -R195.reuse ;  /* 0x00000058a2a17223 */ /* 0x180fe200000108c3 */
[----:B-1----:R-:W-:Y:S01]  /*a7d0*/  FMNMX.FTZ R8, R160, R9, !PT ;  /* 0x00000009a0087209 */ /* 0x002fe20007810000 */
[-CC-:B------:R-:W-:Y:S01]  /*a7e0*/  FFMA.FTZ R184, R152, R88.reuse, -R195.reuse ;  /* 0x0000005898b87223 */ /* 0x180fe200000108c3 */
[----:B------:R-:W1:Y:S01]  /*a7f0*/  MUFU.EX2 R176, R176 ;  /* 0x000000b000b07308 */ /* 0x000e620000000800 */
[--C-:B------:R-:W-:Y:S01]  /*a800*/  FFMA.FTZ R153, R153, R88, -R195.reuse ;  /* 0x0000005899997223 */ /* 0x100fe200000108c3 */
[----:B------:R-:W-:Y:S01]  /*a810*/  FMNMX.FTZ R9, R163, R8, !PT ;  /* 0x00000008a3097209 */ /* 0x000fe20007810000 */
[-CC-:B------:R-:W-:Y:S01]  /*a820*/  FFMA.FTZ R186, R156, R88.reuse, -R195.reuse ;  /* 0x000000589cba7223 */ /* 0x180fe200000108c3 */
[-CC-:B------:R-:W-:Y:S01]  /*a830*/  FFMA.FTZ R188, R144, R88.reuse, -R195.reuse ;  /* 0x0000005890bc7223 */ /* 0x180fe200000108c3 */
[-CC-:B------:R-:W-:Y:S01]  /*a840*/  FFMA.FTZ R145, R145, R88.reuse, -R195.reuse ;  /* 0x0000005891917223 */ /* 0x180fe200000108c3 */
[----:B------:R-:W-:Y:S01]  /*a850*/  FMNMX.FTZ R9, R164, R9, !PT ;  /* 0x00000009a4097209 */ /* 0x000fe20007810000 */
[-C--:B------:R-:W-:Y:S01]  /*a860*/  FFMA.FTZ R190, R148, R88.reuse, -R195 ;  /* 0x0000005894be7223 */ /* 0x080fe200000108c3 */
[----:B------:R-:W-:Y:S01]  /*a870*/  MUFU.EX2 R178, R178 ;  /* 0x000000b200b27308 */ /* 0x000fe20000000800 */
[----:B0-----:R-:W-:Y:S01]  /*a880*/  FFMA.FTZ R7, R90, R7, R5 ;  /* 0x000000075a077223 */ /* 0x001fe20000010005 */
[----:B------:R-:W-:Y:S01]  /*a890*/  FMNMX.FTZ R8, R154, R9, !PT ;  /* 0x000000099a087209 */ /* 0x000fe20007810000 */
[-CC-:B------:R-:W-:Y:S01]  /*a8a0*/  FFMA.FTZ R149, R149, R88.reuse, -R195.reuse ;  /* 0x0000005895957223 */ /* 0x180fe200000108c3 */
[-CC-:B------:R-:W-:Y:S01]  /*a8b0*/  FFMA.FTZ R192, R136, R88.reuse, -R195.reuse ;  /* 0x0000005888c07223 */ /* 0x180fe200000108c3 */
[--C-:B------:R-:W-:Y:S01]  /*a8c0*/  FFMA.FTZ R137, R137, R88, -R195.reuse ;  /* 0x0000005889897223 */ /* 0x100fe200000108c3 */
[----:B------:R-:W-:Y:S01]  /*a8d0*/  FMNMX.FTZ R9, R155, R8, !PT ;  /* 0x000000089b097209 */ /* 0x000fe20007810000 */
[-C--:B------:R-:W-:Y:S01]  /*a8e0*/  FFMA.FTZ R194, R140, R88.reuse, -R195 ;  /* 0x000000588cc27223 */ /* 0x080fe200000108c3 */
[----:B------:R-:W-:Y:S01]  /*a8f0*/  MUFU.EX2 R13, R13 ;  /* 0x0000000d000d7308 */ /* 0x000fe20000000800 */
[----:B-1----:R-:W-:Y:S01]  /*a900*/  FADD.FTZ R7, R176, R7 ;  /* 0x00000007b0077221 */ /* 0x002fe20000010000 */
[----:B------:R-:W-:Y:S01]  /*a910*/  FMNMX.FTZ R8, R158, R9, !PT ;  /* 0x000000099e087209 */ /* 0x000fe20007810000 */
[-CC-:B------:R-:W-:Y:S01]  /*a920*/  FFMA.FTZ R141, R141, R88.reuse, -R195.reuse ;  /* 0x000000588d8d7223 */ /* 0x180fe200000108c3 */
[-CC-:B------:R-:W-:Y:S01]  /*a930*/  FFMA.FTZ R121, R121, R88.reuse, -R195.reuse ;  /* 0x0000005879797223 */ /* 0x180fe200000108c3 */
[--C-:B------:R-:W-:Y:S01]  /*a940*/  FFMA.FTZ R125, R125, R88, -R195.reuse ;  /* 0x000000587d7d7223 */ /* 0x100fe200000108c3 */
[----:B------:R-:W-:Y:S01]  /*a950*/  FMNMX.FTZ R9, R159, R8, !PT ;  /* 0x000000089f097209 */ /* 0x000fe20007810000 */
[-CC-:B------:R-:W-:Y:S01]  /*a960*/  FFMA.FTZ R113, R113, R88.reuse, -R195.reuse ;  /* 0x0000005871717223 */ /* 0x180fe200000108c3 */
[----:B------:R-:W-:Y:S01]  /*a970*/  MUFU.EX2 R180, R180 ;  /* 0x000000b400b47308 */ /* 0x000fe20000000800 */
[-CC-:B------:R-:W-:Y:S01]  /*a980*/  FFMA.FTZ R105, R105, R88.reuse, -R195.reuse ;  /* 0x0000005869697223 */ /* 0x180fe200000108c3 */
[----:B------:R-:W-:Y:S01]  /*a990*/  FMNMX.FTZ R8, R146, R9, !PT ;  /* 0x0000000992087209 */ /* 0x000fe20007810000 */
[-CC-:B------:R-:W-:Y:S01]  /*a9a0*/  FFMA.FTZ R109, R109, R88.reuse, -R195.reuse ;  /* 0x000000586d6d7223 */ /* 0x180fe200000108c3 */
[-CC-:B------:R-:W-:Y:S01]  /*a9b0*/  FFMA.FTZ R97, R97, R88.reuse, -R195.reuse ;  /* 0x0000005861617223 */ /* 0x180fe200000108c3 */
[--C-:B------:R-:W-:Y:S01]  /*a9c0*/  FFMA.FTZ R101, R101, R88, -R195.reuse ;  /* 0x0000005865657223 */ /* 0x100fe200000108c3 */
[----:B------:R-:W-:Y:S01]  /*a9d0*/  FMNMX.FTZ R9, R147, R8, !PT ;  /* 0x0000000893097209 */ /* 0x000fe20007810000 */
[-CC-:B------:R-:W-:Y:S01]  /*a9e0*/  FFMA.FTZ R20, R175, R88.reuse, -R195.reuse ;  /* 0x00000058af147223 */ /* 0x180fe200000108c3 */
[----:B------:R-:W-:Y:S01]  /*a9f0*/  MUFU.EX2 R193, R193 ;  /* 0x000000c100c17308 */ /* 0x000fe20000000800 */
[----:B------:R-:W-:Y:S01]  /*aa00*/  FFMA.FTZ R93, R93, R88, -R195 ;  /* 0x000000585d5d7223 */ /* 0x000fe200000108c3 */
[----:B------:R-:W-:-:S02]  /*aa10*/  FMNMX.FTZ R8, R150, R9, !PT ;  /* 0x0000000996087209 */ /* 0x000fc40007810000 */
[----:B------:R-:W-:Y:S02]  /*aa20*/  F2FP.F16.F32.PACK_AB R176, R176, R5 ;  /* 0x00000005b0b0723e */ /* 0x000fe400000000ff */
        /* <DEDUP_REMOVED lines=30> */
[----:B------:R-:W-:Y:S02]  /*ac10*/  WARPGROUP.DEPBAR.LE gsb0, 0x0 ;  /* 0x00008000000079c5 */ /* 0x000fe40000010000 */
[----:B------:R-:W-:Y:S01]  /*ac20*/  WARPGROUP.ARRIVE ;  /* 0x00000000000079c5 */ /* 0x000fe20000000000 */
[----:B------:R-:W-:Y:S02]  /*ac30*/  FMNMX.FTZ R8, R111, R8, !PT ;  /* 0x000000086f087209 */ /* 0x000fe40007810000 */
[----:B------:R-:W-:Y:S01]  /*ac40*/  MUFU.EX2 R192, R192 ;  /* 0x000000c000c07308 */ /* 0x000fe20000000800 */
[-CC-:B------:R-:W-:Y:S01]  /*ac50*/  FFMA.FTZ R196, R128, R88.reuse, -R195.reuse ;  /* 0x0000005880c47223 */ /* 0x180fe200000108c3 */
[----:B------:R-:W-:Y:S01]  /*ac60*/  FFMA.FTZ R198, R132, R88, -R195 ;  /* 0x0000005884c67223 */ /* 0x000fe200000108c3 */
[----:B------:R-:W-:Y:S01]  /*ac70*/  FMNMX.FTZ R8, R185, R8, !PT ;  /* 0x00000008b9087209 */ /* 0x000fe20007810000 */
[----:B------:R-:W-:Y:S01]  /*ac80*/  HGMMA.64x128x16.F32 R24, R200, gdesc[UR8].tnspB, R24, gsb0 ;  /* 0x41e00008c8187df0 */ /* 0x000fe20008000818 */
[----:B------:R-:W-:Y:S01]  /*ac90*/  UIADD3 UR10, UR6, 0x380, URZ ;  /* 0x00000380060a7890 */ /* 0x000fe2000fffe03f */
[----:B------:R-:W-:Y:S01]  /*aca0*/  UMOV UR11, 0x40000040 ;  /* 0x40000040000b7882 */ /* 0x000fe20000000000 */
        /* <DEDUP_REMOVED lines=10> */
[--C-:B------:R-:W-:Y:S01]  /*ad50*/  FFMA.FTZ R8, R171, R88, -R195.reuse ;  /* 0x00000058ab087223 */ /* 0x100fe200000108c3 */
[----:B------:R-:W-:Y:S03]  /*ad60*/  MUFU.EX2 R196, R196 ;  /* 0x000000c400c47308 */ /* 0x000fe60000000800 */
[----:B------:R-:W0:Y:S05]  /*ad70*/  SHFL.BFLY PT, R12, R9, 0x2, 0x1f ;  /* 0x0c401f00090c7f89 */ /* 0x000e2a00000e0000 */
        /* <DEDUP_REMOVED lines=10> */
[----:B------:R-:W-:Y:S08]  /*ae20*/  MUFU.EX2 R133, R133 ;  /* 0x0000008500857308 */ /* 0x000ff00000000800 */
[----:B------:R0:W-:Y:S08]  /*ae30*/  MUFU.EX2 R92, R179 ;  /* 0x000000b3005c7308 */ /* 0x0001f00000000800 */
        /* <DEDUP_REMOVED lines=8> */
[----:B------:R-:W-:-:S03]  /*aec0*/  FFMA.FTZ R202, R124, R88, -R195 ;  /* 0x000000587cca7223 */ /* 0x000fc600000108c3 */
[----:B------:R-:W-:Y:S01]  /*aed0*/  MUFU.EX2 R101, R101 ;  /* 0x0000006500657308 */ /* 0x000fe20000000800 */
[----:B------:R-:W-:Y:S01]  /*aee0*/  HGMMA.64x128x16.F32 R24, R204, gdesc[UR8].tnspB, R24, gsb0 ;  /* 0x41e00008cc187df0 */ /* 0x000fe20008000818 */
[----:B------:R-:W-:Y:S01]  /*aef0*/  UIADD3 UR10, UR6, 0x400, URZ ;  /* 0x00000400060a7890 */ /* 0x000fe2000fffe03f */
[----:B------:R-:W-:-:S05]  /*af00*/  UMOV UR11, 0x40000040 ;  /* 0x40000040000b7882 */ /* 0x000fca0000000000 */
        /* <DEDUP_REMOVED lines=8> */
[----:B------:R-:W-:Y:S01]  /*af90*/  IADD3 R112, -R22, 0xb, RZ ;  /* 0x0000000b16707810 */ /* 0x000fe20007ffe1ff */
[----:B------:R-:W-:Y:S01]  /*afa0*/  FFMA.FTZ R206, R116, R88, -R195 ;  /* 0x0000005874ce7223 */ /* 0x000fe200000108c3 */
[----:B------:R-:W-:Y:S02]  /*afb0*/  @!P1 PRMT R116, RZ, 0x654, R110 ;  /* 0x00000654ff749816 */ /* 0x000fe4000000006e */
[----:B------:R-:W-:Y:S01]  /*afc0*/  HGMMA.64x128x16.F32 R24, R208, gdesc[UR8].tnspB, R24, gsb0 ;  /* 0x41e00008d0187df0 */ /* 0x000fe20008000818 */
[----:B------:R-:W-:Y:S01]  /*afd0*/  UIADD3 UR10, UR6, 0x480, URZ ;  /* 0x00000480060a7890 */ /* 0x000fe2000fffe03f */
[----:B------:R-:W-:Y:S01]  /*afe0*/  MUFU.EX2 R204, R204 ;  /* 0x000000cc00cc7308 */ /* 0x000fe20000000800 */
[----:B------:R-:W-:Y:S01]  /*aff0*/  UMOV UR11, 0x40000040 ;  /* 0x40000040000b7882 */ /* 0x000fe20000000000 */
[----:B------:R-:W-:-:S06]  /*b000*/  UIADD3 UR6, UR6, 0x500, URZ ;  /* 0x0000050006067890 */ /* 0x000fcc000fffe03f */
[----:B------:R-:W-:Y:S01]  /*b010*/  MUFU.EX2 R206, R206 ;  /* 0x000000ce00ce7308 */ /* 0x000fe20000000800 */
[----:B------:R-:W-:Y:S02]  /*b020*/  WARPGROUP.DEPBAR.LE gsb0, 0x0 ;  /* 0x00008000000079c5 */ /* 0x000fe40000010000 */
[----:B------:R-:W-:Y:S01]  /*b030*/  WARPGROUP.ARRIVE ;  /* 0x00000000000079c5 */ /* 0x000fe20000000000 */
[-CC-:B------:R-:W-:Y:S01]  /*b040*/  FFMA.FTZ R208, R167, R88.reuse, -R195.reuse ;  /* 0x00000058a7d07223 */ /* 0x180fe200000108c3 */
[-C--:B------:R-:W-:Y:S01]  /*b050*/  FFMA.FTZ R210, R169, R88.reuse, -R195 ;  /* 0x00000058a9d27223 */ /* 0x080fe200000108c3 */
[C---:B------:R-:W-:Y:S01]  /*b060*/  FADD.FTZ R167, -R9.reuse, R4 ;  /* 0x0000000409a77221 */ /* 0x040fe20000010100 */
[-C--:B------:R-:W-:Y:S02]  /*b070*/  FMUL.FTZ R169, R9, R88.reuse ;  /* 0x0000005809a97220 */ /* 0x080fe40000410000 */
[----:B------:R-:W-:Y:S01]  /*b080*/  HGMMA.64x128x16.F32 R24, R212, gdesc[UR8].tnspB, R24, gsb0 ;  /* 0x41e00008d4187df0 */ /* 0x000fe20008000818 */
[-C--:B------:R-:W-:Y:S01]  /*b090*/  FMUL.FTZ R167, R167, R88.reuse ;  /* 0x00000058a7a77220 */ /* 0x080fe20000410000 */
[-CC-:B------:R-:W-:Y:S01]  /*b0a0*/  FFMA.FTZ R4, R11, R88.reuse, -R169.reuse ;  /* 0x000000580b047223 */ /* 0x180fe200000108a9 */
[-CC-:B------:R-:W-:Y:S01]  /*b0b0*/  FFMA.FTZ R177, R10, R88.reuse, -R169.reuse ;  /* 0x000000580ab17223 */ /* 0x180fe200000108a9 */
[-CC-:B0-----:R-:W-:Y:S01]  /*b0c0*/  FFMA.FTZ R179, R14, R88.reuse, -R169.reuse ;  /* 0x000000580eb37223 */ /* 0x181fe200000108a9 */
        /* <DEDUP_REMOVED lines=25> */
[--C-:B------:R-:W-:Y:S01]  /*b260*/  FFMA.FTZ R108, R131, R88, -R169.reuse ;  /* 0x00000058836c7223 */ /* 0x100fe200000108a9 */
[----:B------:R-:W-:Y:S01]  /*b270*/  MUFU.EX2 R179, R179 ;  /* 0x000000b300b37308 */ /* 0x000fe20000000800 */
[----:B0-----:R-:W-:Y:S01]  /*b280*/  FFMA.FTZ R6, R167, R6, R4 ;  /* 0x00000006a7067223 */ /* 0x001fe20000010004 */
        /* <DEDUP_REMOVED lines=9> */
[----:B------:R-:W-:-:S05]  /*b320*/  FFMA.FTZ R95, R95, R88, -R169 ;  /* 0x000000585f5f7223 */ /* 0x000fca00000108a9 */
[----:B------:R-:W-:Y:S08]  /*b330*/  MUFU.EX2 R11, R11 ;  /* 0x0000000b000b7308 */ /* 0x000ff00000000800 */
        /* <DEDUP_REMOVED lines=13> */
[----:B------:R-:W-:-:S05]  /*b410*/  WARPGROUP.ARRIVE ;  /* 0x00000000000079c5 */ /* 0x000fca0000000000 */
[----:B------:R-:W-:Y:S01]  /*b420*/  MUFU.EX2 R104, R104 ;  /* 0x0000006800687308 */ /* 0x000fe20000000800 */
[----:B------:R-:W-:Y:S02]  /*b430*/  F2FP.F16.F32.PACK_AB R214, R101, R12 ;  /* 0x0000000c65d6723e */ /* 0x000fe400000000ff */
[----:B------:R-:W-:Y:S01]  /*b440*/  F2FP.F16.F32.PACK_AB R212, R97, R8 ;  /* 0x0000000861d4723e */ /* 0x000fe200000000ff */
[----:B------:R-:W-:Y:S01]  /*b450*/  HGMMA.64x128x16.F32 R24, R216, gdesc[UR4].tnspB, R24, gsb0 ;  /* 0x41e00004d8187df0 */ /* 0x000fe20008000818 */
[----:B------:R-:W-:-:S03]  /*b460*/  R2UR UR7, R17 ;  /* 0x00000000110772ca */ /* 0x000fc600000e0000 */
[----:B------:R-:W0:Y:S01]  /*b470*/  MUFU.EX2 R139, R139 ;  /* 0x0000008b008b7308 */ /* 0x000e220000000800 */
[----:B------:R-:W-:-:S07]  /*b480*/  R2UR UR6, R220 ;  /* 0x00000000dc0672ca */ /* 0x000fce00000e0000 */
[----:B------:R-:W1:Y:S06]  /*b490*/  MUFU.EX2 R195, R195 ;  /* 0x000000c300c37308 */ /* 0x000e6c0000000800 */
[----:B------:R-:W-:Y:S01]  /*b4a0*/  UISETP.GT.AND UP0, UPT, UR6, UR7, UPT ;  /* 0x000000070600728c */ /* 0x000fe2000bf04270 */
[----:B------:R-:W-:Y:S01]  /*b4b0*/  R2UR UR7, R0 ;  /* 0x00000000000772ca */ /* 0x000fe200000e0000 */
[----:B------:R-:W2:Y:S01]  /*b4c0*/  MUFU.EX2 R106, R106 ;  /* 0x0000006a006a7308 */ /* 0x000ea20000000800 */
[----:B------:R-:W-:-:S03]  /*b4d0*/  UIADD3 UR6, UR6, -0x1, URZ ;  /* 0xffffffff06067890 */ /* 0x000fc6000fffe03f */
[----:B------:R-:W-:-:S03]  /*b4e0*/  PLOP3.LUT P2, PT, PT, PT, UP0, 0x80, 0x0 ;  /* 0x000000000000781c */ /* 0x000fc60003f4f008 */
[----:B------:R-:W-:Y:S01]  /*b4f0*/  IMAD.U32 R220, RZ, RZ, UR6 ;  /* 0x00000006ffdc7e24 */ /* 0x000fe2000f8e00ff */
[----:B------:R-:W3:Y:S08]  /*b500*/  MUFU.EX2 R197, R197 ;  /* 0x000000c500c57308 */ /* 0x000ef00000000800 */
[----:B------:R-:W4:Y:S08]  /*b510*/  MUFU.EX2 R108, R108 ;  /* 0x0000006c006c7308 */ /* 0x000f300000000800 */
        /* <DEDUP_REMOVED lines=14> */
[----:B------:R0:W-:Y:S06]  /*b600*/  BAR.ARV R112, 0x100 ;  /* 0x000400700000751d */ /* 0x0001ec0000002000 */
[----:B------:R1:W-:Y:S01]  /*b610*/  @!P1 SYNCS.ARRIVE.TRANS64.RED.A1T0 RZ, [R116+URZ], RZ ;  /* 0x000000ff74ff99a7 */ /* 0x0003e2000810043f */
[----:B------:R-:W-:Y:S01]  /*b620*/  MUFU.EX2 R95, R95 ;  /* 0x0000005f005f7308 */ /* 0x000fe20000000800 */
[----:B0-----:R-:W-:Y:S01]  /*b630*/  FADD.FTZ R112, R178, R7 ;  /* 0x00000007b2707221 */ /* 0x001fe20000010000 */
[----:B------:R-:W-:Y:S01]  /*b640*/  F2FP.F16.F32.PACK_AB R178, R13, R178 ;  /* 0x000000b20db2723e */ /* 0x000fe200000000ff */
[----:B------:R-:W-:Y:S01]  /*b650*/  FMUL.FTZ R24, R24, R90 ;  /* 0x0000005a18187220 */ /* 0x000fe20000410000 */
[----:B------:R-:W-:Y:S01]  /*b660*/  F2FP.F16.F32.PACK_AB R216, R165, R20 ;  /* 0x00000014a5d8723e */ /* 0x000fe200000000ff */
[----:B------:R-:W-:Y:S01]  /*b670*/  FMUL.FTZ R25, R25, R90 ;  /* 0x0000005a19197220 */ /* 0x000fe20000410000 */
[----:B------:R-:W-:Y:S01]  /*b680*/  F2FP.F16.F32.PACK_AB R218, R93, R92 ;  /* 0x0000005c5dda723e */ /* 0x000fe200000000ff */
[----:B-1----:R-:W-:Y:S01]  /*b690*/  FADD.FTZ R116, R177, R6 ;  /* 0x00000006b1747221 */ /* 0x002fe20000010000 */
[----:B------:R-:W-:Y:S01]  /*b6a0*/  FFMA.FTZ R6, R123, R88, -R169 ;  /* 0x000000587b067223 */ /* 0x000fe200000108a9 */
[----:B------:R-:W-:Y:S01]  /*b6b0*/  FADD.FTZ R123, R13, R112 ;  /* 0x000000700d7b7221 */ /* 0x000fe20000010000 */
[----:B------:R0:W-:Y:S01]  /*b6c0*/  @!P1 SYNCS.ARRIVE.TRANS64.RED.A1T0 RZ, [R118+URZ], RZ ;  /* 0x000000ff76ff99a7 */ /* 0x0001e2000810043f */
[----:B------:R-:W-:Y:S01]  /*b6d0*/  FADD.FTZ R7, R179, R116 ;  /* 0x00000074b3077221 */ /* 0x000fe20000010000 */
[----:B------:R-:W-:Y:S01]  /*b6e0*/  F2FP.F16.F32.PACK_AB R179, R10, R179 ;  /* 0x000000b30ab3723e */ /* 0x000fe200000000ff */
[----:B------:R-:W-:Y:S01]  /*b6f0*/  FADD.FTZ R116, R180, R123 ;  /* 0x0000007bb4747221 */ /* 0x000fe20000010000 */
[----:B------:R-:W1:Y:S01]  /*b700*/  MUFU.EX2 R6, R6 ;  /* 0x0000000600067308 */ /* 0x000e620000000800 */
[----:B------:R-:W-:Y:S01]  /*b710*/  FADD.FTZ R112, R10, R7 ;  /* 0x000000070a707221 */ /* 0x000fe20000010000 */
[----:B------:R-:W-:Y:S01]  /*b720*/  F2FP.F16.F32.PACK_AB R177, R177, R4 ;  /* 0x00000004b1b1723e */ /* 0x000fe200000000ff */
[C---:B------:R-:W-:Y:S01]  /*b730*/  FADD.FTZ R123, R193.reuse, R116 ;  /* 0x00000074c17b7221 */ /* 0x040fe20000010000 */
[----:B------:R-:W-:Y:S01]  /*b740*/  F2FP.F16.F32.PACK_AB R180, R193, R180 ;  /* 0x000000b4c1b4723e */ /* 0x000fe200000000ff */
[----:B------:R-:W-:Y:S01]  /*b750*/  FADD.FTZ R7, R11, R112 ;  /* 0x000000700b077221 */ /* 0x000fe20000010000 */
[----:B------:R-:W-:Y:S01]  /*b760*/  FFMA.FTZ R112, R127, R88, -R169 ;  /* 0x000000587f707223 */ /* 0x000fe200000108a9 */
[----:B0-----:R-:W-:Y:S01]  /*b770*/  FADD.FTZ R118, R182, R123 ;  /* 0x0000007bb6767221 */ /* 0x001fe20000010000 */
[----:B------:R-:W-:Y:S01]  /*b780*/  MUFU.EX2 R4, R107 ;  /* 0x0000006b00047308 */ /* 0x000fe20000000800 */
[----:B------:R-:W-:Y:S01]  /*b790*/  FADD.FTZ R116, R14, R7 ;  /* 0x000000070e747221 */ /* 0x000fe20000010000 */
[C---:B------:R-:W-:Y:S01]  /*b7a0*/  F2FP.F16.F32.PACK_AB R182, R161.reuse, R182 ;  /* 0x000000b6a1b6723e */ /* 0x040fe200000000ff */
[----:B------:R-:W-:Y:S01]  /*b7b0*/  FADD.FTZ R115, R161, R118 ;  /* 0x00000076a1737221 */ /* 0x000fe20000010000 */
[----:B------:R-:W-:Y:S01]  /*b7c0*/  F2FP.F16.F32.PACK_AB R193, R139, R104 ;  /* 0x000000688bc1723e */ /* 0x000fe200000000ff */
[----:B------:R-:W-:Y:S01]  /*b7d0*/  FADD.FTZ R7, R15, R116 ;  /* 0x000000740f077221 */ /* 0x000fe20000010000 */
[-C--:B------:R-:W-:Y:S01]  /*b7e0*/  FFMA.FTZ R116, R119, R88.reuse, -R169 ;  /* 0x0000005877747223 */ /* 0x080fe200000108a9 */
[----:B------:R-:W-:Y:S01]  /*b7f0*/  FADD.FTZ R120, R184, R115 ;  /* 0x00000073b8787221 */ /* 0x000fe20000010000 */
[----:B------:R-:W0:Y:S01]  /*b800*/  MUFU.EX2 R112, R112 ;  /* 0x0000007000707308 */ /* 0x000e220000000800 */
[C---:B------:R-:W-:Y:S01]  /*b810*/  FADD.FTZ R118, R94.reuse, R7 ;  /* 0x000000075e767221 */ /* 0x040fe20000010000 */
[-CC-:B------:R-:W-:Y:S01]  /*b820*/  FFMA.FTZ R115, R183, R88.reuse, -R169.reuse ;  /* 0x00000058b7737223 */ /* 0x180fe200000108a9 */
[----:B------:R-:W-:Y:S01]  /*b830*/  FADD.FTZ R117, R153, R120 ;  /* 0x0000007899757221 */ /* 0x000fe20000010000 */
[----:B------:R-:W-:Y:S01]  /*b840*/  F2FP.F16.F32.PACK_AB R183, R94, R15 ;  /* 0x0000000f5eb7723e */ /* 0x000fe200000000ff */
[----:B------:R-:W-:Y:S01]  /*b850*/  FADD.FTZ R7, R23, R118 ;  /* 0x0000007617077221 */ /* 0x000fe20000010000 */
[-C--:B------:R-:W-:Y:S01]  /*b860*/  FFMA.FTZ R119, R187, R88.reuse, -R169 ;  /* 0x00000058bb777223 */ /* 0x080fe200000108a9 */
[----:B------:R-:W-:Y:S01]  /*b870*/  FADD.FTZ R118, R186, R117 ;  /* 0x00000075ba767221 */ /* 0x000fe20000010000 */
[----:B------:R-:W0:Y:S01]  /*b880*/  MUFU.EX2 R116, R116 ;  /* 0x0000007400747308 */ /* 0x000e220000000800 */
[C---:B------:R-:W-:Y:S01]  /*b890*/  FADD.FTZ R7, R96.reuse, R7 ;  /* 0x0000000760077221 */ /* 0x040fe20000010000 */
[----:B------:R-:W-:Y:S01]  /*b8a0*/  FFMA.FTZ R117, R185, R88, -R169 ;  /* 0x00000058b9757223 */ /* 0x000fe200000108a9 */
[----:B------:R-:W-:Y:S01]  /*b8b0*/  F2FP.F16.F32.PACK_AB R185, R96, R23 ;  /* 0x0000001760b9723e */ /* 0x000fe200000000ff */
[----:B------:R-:W-:Y:S01]  /*b8c0*/  FMUL.FTZ R28, R28, R90 ;  /* 0x0000005a1c1c7220 */ /* 0x000fe20000410000 */
[----:B------:R-:W-:Y:S01]  /*b8d0*/  FADD.FTZ R120, R98, R7 ;  /* 0x0000000762787221 */ /* 0x000fe20000010000 */
[----:B------:R-:W-:Y:S01]  /*b8e0*/  FADD.FTZ R7, R21, R118 ;  /* 0x0000007615077221 */ /* 0x000fe20000010000 */
[----:B------:R-:W-:Y:S01]  /*b8f0*/  FFMA.FTZ R118, R99, R88, -R169 ;  /* 0x0000005863767223 */ /* 0x000fe200000108a9 */
[----:B------:R-:W0:Y:S01]  /*b900*/  MUFU.EX2 R94, R115 ;  /* 0x00000073005e7308 */ /* 0x000e220000000800 */
[C---:B------:R-:W-:Y:S01]  /*b910*/  FADD.FTZ R123, R155.reuse, R120 ;  /* 0x000000789b7b7221 */ /* 0x040fe20000010000 */
[----:B------:R-:W-:Y:S01]  /*b920*/  FADD.FTZ R120, R188, R7 ;  /* 0x00000007bc787221 */ /* 0x000fe20000010000 */
[----:B------:R-:W-:Y:S01]  /*b930*/  F2FP.F16.F32.PACK_AB R187, R155, R98 ;  /* 0x000000629bbb723e */ /* 0x000fe200000000ff */
[----:B------:R-:W-:Y:S01]  /*b940*/  FFMA.FTZ R99, R189, R88, -R169 ;  /* 0x00000058bd637223 */ /* 0x000fe200000108a9 */
[----:B------:R-:W-:Y:S01]  /*b950*/  FADD.FTZ R122, R100, R123 ;  /* 0x0000007b647a7221 */ /* 0x000fe20000010000 */
[----:B------:R-:W-:Y:S01]  /*b960*/  FADD.FTZ R7, R145, R120 ;  /* 0x0000007891077221 */ /* 0x000fe20000010000 */
[----:B------:R-:W-:Y:S01]  /*b970*/  F2FP.F16.F32.PACK_AB R184, R153, R184 ;  /* 0x000000b899b8723e */ /* 0x000fe200000000ff */
[----:B------:R-:W0:Y:S01]  /*b980*/  MUFU.EX2 R96, R117 ;  /* 0x0000007500607308 */ /* 0x000e220000000800 */
[----:B------:R-:W-:Y:S01]  /*b990*/  FADD.FTZ R123, R147, R122 ;  /* 0x0000007a937b7221 */ /* 0x000fe20000010000 */
[----:B------:R-:W-:Y:S01]  /*b9a0*/  FADD.FTZ R120, R190, R7 ;  /* 0x00000007be787221 */ /* 0x000fe20000010000 */
[----:B------:R-:W-:Y:S01]  /*b9b0*/  FFMA.FTZ R7, R191, R88, -R169 ;  /* 0x00000058bf077223 */ /* 0x000fe200000108a9 */
[----:B------:R-:W-:Y:S01]  /*b9c0*/  F2FP.F16.F32.PACK_AB R186, R21, R186 ;  /* 0x000000ba15ba723e */ /* 0x000fe200000000ff */
[----:B------:R-:W-:Y:S01]  /*b9d0*/  FADD.FTZ R122, R102, R123 ;  /* 0x0000007b667a7221 */ /* 0x000fe20000010000 */
[----:B------:R-:W-:Y:S01]  /*b9e0*/  FADD.FTZ R123, R149, R120 ;  /* 0x00000078957b7221 */ /* 0x000fe20000010000 */
[----:B------:R-:W-:Y:S01]  /*b9f0*/  F2FP.F16.F32.PACK_AB R188, R145, R188 ;  /* 0x000000bc91bc723e */ /* 0x000fe200000000ff */
[----:B------:R-:W0:Y:S01]  /*ba00*/  MUFU.EX2 R118, R118 ;  /* 0x0000007600767308 */ /* 0x000e220000000800 */
[----:B------:R-:W-:Y:S01]  /*ba10*/  FADD.FTZ R127, R151, R122 ;  /* 0x0000007a977f7221 */ /* 0x000fe20000010000 */
[----:B------:R-:W-:Y:S01]  /*ba20*/  FADD.FTZ R120, R192, R123 ;  /* 0x0000007bc0787221 */ /* 0x000fe20000010000 */
[----:B------:R-:W-:Y:S01]  /*ba30*/  F2FP.F16.F32.PACK_AB R189, R147, R100 ;  /* 0x0000006493bd723e */ /* 0x000fe200000000ff */
[----:B------:R-:W-:Y:S01]  /*ba40*/  FMUL.FTZ R29, R29, R90 ;  /* 0x0000005a1d1d7220 */ /* 0x000fe20000410000 */
        /* <DEDUP_REMOVED lines=11> */
[----:B------:R-:W-:Y:S01]  /*bb00*/  FMUL.FTZ R33, R33, R90 ;  /* 0x0000005a21217220 */ /* 0x000fe20000410000 */
[----:B--2---:R-:W-:Y:S01]  /*bb10*/  FADD.FTZ R10, R106, R5 ;  /* 0x000000056a0a7221 */ /* 0x004fe20000010000 */
[----:B------:R-:W-:Y:S01]  /*bb20*/  FADD.FTZ R14, R196, R13 ;  /* 0x0000000dc40e7221 */ /* 0x000fe20000010000 */
[----:B------:R-:W-:Y:S01]  /*bb30*/  F2FP.F16.F32.PACK_AB R194, R141, R194 ;  /* 0x000000c28dc2723e */ /* 0x000fe200000000ff */
[-C--:B------:R-:W-:Y:S01]  /*bb40*/  FMUL.FTZ R36, R36, R90.reuse ;  /* 0x0000005a24247220 */ /* 0x080fe20000410000 */
[----:B---3--:R-:W-:Y:S01]  /*bb50*/  FADD.FTZ R5, R197, R10 ;  /* 0x0000000ac5057221 */ /* 0x008fe20000010000 */
[----:B------:R-:W-:Y:S01]  /*bb60*/  FADD.FTZ R11, R157, R14 ;  /* 0x0000000e9d0b7221 */ /* 0x000fe20000010000 */
[----:B------:R-:W-:Y:S01]  /*bb70*/  F2FP.F16.F32.PACK_AB R195, R106, R195 ;  /* 0x000000c36ac3723e */ /* 0x000fe200000000ff */
[----:B------:R-:W-:Y:S01]  /*bb80*/  FMUL.FTZ R37, R37, R90 ;  /* 0x0000005a25257220 */ /* 0x000fe20000410000 */
[----:B----4-:R-:W-:Y:S01]  /*bb90*/  FADD.FTZ R10, R108, R5 ;  /* 0x000000056c0a7221 */ /* 0x010fe20000010000 */
[----:B------:R-:W-:Y:S01]  /*bba0*/  FADD.FTZ R14, R198, R11 ;  /* 0x0000000bc60e7221 */ /* 0x000fe20000010000 */
[----:B------:R-:W-:Y:S01]  /*bbb0*/  F2FP.F16.F32.PACK_AB R196, R157, R196 ;  /* 0x000000c49dc4723e */ /* 0x000fe200000000ff */
[-C--:B------:R-:W-:Y:S01]  /*bbc0*/  FMUL.FTZ R40, R40, R90.reuse ;  /* 0x0000005a28287220 */ /* 0x080fe20000410000 */
[----:B-----5:R-:W-:Y:S01]  /*bbd0*/  FADD.FTZ R5, R199, R10 ;  /* 0x0000000ac7057221 */ /* 0x020fe20000010000 */
[----:B------:R-:W-:Y:S01]  /*bbe0*/  FADD.FTZ R11, R129, R14 ;  /* 0x0000000e810b7221 */ /* 0x000fe20000010000 */
[----:B------:R-:W-:Y:S01]  /*bbf0*/  F2FP.F16.F32.PACK_AB R197, R108, R197 ;  /* 0x000000c56cc5723e */ /* 0x000fe200000000ff */
[----:B------:R-:W-:Y:S01]  /*bc00*/  FMUL.FTZ R41, R41, R90 ;  /* 0x0000005a29297220 */ /* 0x000fe20000410000 */
[----:B------:R-:W-:Y:S01]  /*bc10*/  FADD.FTZ R10, R110, R5 ;  /* 0x000000056e0a7221 */ /* 0x000fe20000010000 */
[----:B------:R-:W-:Y:S01]  /*bc20*/  FADD.FTZ R14, R200, R11 ;  /* 0x0000000bc80e7221 */ /* 0x000fe20000010000 */
[----:B------:R-:W-:Y:S01]  /*bc30*/  F2FP.F16.F32.PACK_AB R198, R129, R198 ;  /* 0x000000c681c6723e */ /* 0x000fe200000000ff */
[-C--:B------:R-:W-:Y:S01]  /*bc40*/  FMUL.FTZ R44, R44, R90.reuse ;  /* 0x0000005a2c2c7220 */ /* 0x080fe20000410000 */
[----:B------:R-:W-:Y:S01]  /*bc50*/  FADD.FTZ R5, R201, R10 ;  /* 0x0000000ac9057221 */ /* 0x000fe20000010000 */
[----:B------:R-:W-:Y:S01]  /*bc60*/  FADD.FTZ R11, R121, R14 ;  /* 0x0000000e790b7221 */ /* 0x000fe20000010000 */
[C---:B-1----:R-:W-:Y:S01]  /*bc70*/  F2FP.F16.F32.PACK_AB R201, R6.reuse, R201 ;  /* 0x000000c906c9723e */ /* 0x042fe200000000ff */
[-C--:B------:R-:W-:Y:S01]  /*bc80*/  FMUL.FTZ R45, R45, R90.reuse ;  /* 0x0000005a2d2d7220 */ /* 0x080fe20000410000 */
        /* <DEDUP_REMOVED lines=8> */
[----:B0-----:R-:W-:Y:S01]  /*bd10*/  FADD.FTZ R10, R112, R5 ;  /* 0x00000005700a7221 */ /* 0x001fe20000010000 */
[----:B------:R-:W-:Y:S01]  /*bd20*/  FADD.FTZ R14, R204, R11 ;  /* 0x0000000bcc0e7221 */ /* 0x000fe20000010000 */
[----:B------:R-:W-:Y:S01]  /*bd30*/  F2FP.F16.F32.PACK_AB R202, R125, R202 ;  /* 0x000000ca7dca723e */ /* 0x000fe200000000ff */
        /* <DEDUP_REMOVED lines=19> */
[----:B------:R-:W0:Y:S01]  /*be70*/  MUFU.EX2 R10, R99 ;  /* 0x00000063000a7308 */ /* 0x000e220000000800 */
[C---:B------:R-:W-:Y:S01]  /*be80*/  F2FP.F16.F32.PACK_AB R209, R4.reuse, R209 ;  /* 0x000000d104d1723e */ /* 0x040fe200000000ff */
[----:B------:R-:W-:Y:S01]  /*be90*/  FADD.FTZ R5, R4, R5 ;  /* 0x0000000504057221 */ /* 0x000fe20000010000 */
[----:B------:R-:W-:Y:S01]  /*bea0*/  FADD.FTZ R6, R210, R11 ;  /* 0x0000000bd2067221 */ /* 0x000fe20000010000 */
[----:B------:R-:W-:Y:S01]  /*beb0*/  F2FP.F16.F32.PACK_AB R207, R116, R207 ;  /* 0x000000cf74cf723e */ /* 0x000fe200000000ff */
[----:B------:R-:W-:Y:S01]  /*bec0*/  FMUL.FTZ R61, R61, R90 ;  /* 0x0000005a3d3d7220 */ /* 0x000fe20000410000 */
[----:B------:R-:W-:Y:S01]  /*bed0*/  FADD.FTZ R5, R94, R5 ;  /* 0x000000055e057221 */ /* 0x000fe20000010000 */
[----:B------:R-:W-:Y:S01]  /*bee0*/  FADD.FTZ R11, R109, R6 ;  /* 0x000000066d0b7221 */ /* 0x000fe20000010000 */
[----:B------:R1:W2:Y:S01]  /*bef0*/  MUFU.EX2 R14, R7 ;  /* 0x00000007000e7308 */ /* 0x0002a20000000800 */
[----:B------:R-:W-:Y:S01]  /*bf00*/  F2FP.F16.F32.PACK_AB R208, R105, R208 ;  /* 0x000000d069d0723e */ /* 0x000fe200000000ff */
        /* <DEDUP_REMOVED lines=8> */
[----:B------:R-:W-:Y:S01]  /*bf90*/  FADD.FTZ R5, R118, R5 ;  /* 0x0000000576057221 */ /* 0x000fe20000010000 */
[----:B------:R-:W-:Y:S01]  /*bfa0*/  FADD.FTZ R6, R12, R11 ;  /* 0x0000000b0c067221 */ /* 0x000fe20000010000 */
[----:B------:R-:W-:Y:S01]  /*bfb0*/  IMAD.U32 R12, RZ, RZ, UR7 ;  /* 0x00000007ff0c7e24 */ /* 0x000fe2000f8e00ff */
[----:B------:R-:W-:Y:S01]  /*bfc0*/  R2UR UR7, R221 ;  /* 0x00000000dd0772ca */ /* 0x000fe200000e0000 */
[----:B------:R-:W-:Y:S01]  /*bfd0*/  FADD.FTZ R5, R98, R5 ;  /* 0x0000000562057221 */ /* 0x000fe20000010000 */
[----:B------:R-:W-:Y:S01]  /*bfe0*/  FADD.FTZ R11, R101, R6 ;  /* 0x00000006650b7221 */ /* 0x000fe20000010000 */
[----:B------:R-:W-:Y:S01]  /*bff0*/  F2FP.F16.F32.PACK_AB R213, R118, R96 ;  /* 0x0000006076d5723e */ /* 0x000fe200000000ff */
[----:B------:R-:W-:Y:S01]  /*c000*/  FMUL.FTZ R68, R68, R90 ;  /* 0x0000005a44447220 */ /* 0x000fe20000410000 */
[C---:B------:R-:W-:Y:S01]  /*c010*/  FADD.FTZ R5, R103.reuse, R5 ;  /* 0x0000000567057221 */ /* 0x040fe20000010000 */
[----:B------:R-:W-:Y:S01]  /*c020*/  FADD.FTZ R4, R20, R11 ;  /* 0x0000000b14047221 */ /* 0x000fe20000010000 */
[----:B------:R-:W-:Y:S01]  /*c030*/  F2FP.F16.F32.PACK_AB R215, R103, R98 ;  /* 0x0000006267d7723e */ /* 0x000fe200000000ff */
[----:B------:R-:W-:Y:S01]  /*c040*/  FMUL.FTZ R69, R69, R90 ;  /* 0x0000005a45457220 */ /* 0x000fe20000410000 */
[----:B0-----:R-:W-:Y:S01]  /*c050*/  FADD.FTZ R5, R10, R5 ;  /* 0x000000050a057221 */ /* 0x001fe20000010000 */
[----:B-1----:R-:W-:Y:S01]  /*c060*/  FADD.FTZ R7, R165, R4 ;  /* 0x00000004a5077221 */ /* 0x002fe20000010000 */
[C---:B------:R-:W-:Y:S01]  /*c070*/  F2FP.F16.F32.PACK_AB R217, R91.reuse, R10 ;  /* 0x0000000a5bd9723e */ /* 0x040fe200000000ff */
[-C--:B------:R-:W-:Y:S01]  /*c080*/  FMUL.FTZ R72, R72, R90.reuse ;  /* 0x0000005a48487220 */ /* 0x080fe20000410000 */
[----:B------:R-:W-:Y:S01]  /*c090*/  FADD.FTZ R5, R91, R5 ;  /* 0x000000055b057221 */ /* 0x000fe20000010000 */
[----:B------:R-:W-:Y:S01]  /*c0a0*/  FADD.FTZ R4, R92, R7 ;  /* 0x000000075c047221 */ /* 0x000fe20000010000 */
[----:B------:R-:W-:Y:S01]  /*c0b0*/  MOV R11, UR7 ;  /* 0x00000007000b7c02 */ /* 0x000fe20008000f00 */
[----:B------:R-:W-:Y:S01]  /*c0c0*/  FMUL.FTZ R73, R73, R90 ;  /* 0x0000005a49497220 */ /* 0x000fe20000410000 */
[----:B--2---:R-:W-:Y:S01]  /*c0d0*/  FADD.FTZ R5, R14, R5 ;  /* 0x000000050e057221 */ /* 0x004fe20000010000 */
[----:B------:R-:W-:Y:S01]  /*c0e0*/  FADD.FTZ R7, R93, R4 ;  /* 0x000000045d077221 */ /* 0x000fe20000010000 */
[C---:B------:R-:W-:Y:S01]  /*c0f0*/  F2FP.F16.F32.PACK_AB R219, R95.reuse, R14 ;  /* 0x0000000e5fdb723e */ /* 0x040fe200000000ff */
[-C--:B------:R-:W-:Y:S01]  /*c100*/  FMUL.FTZ R76, R76, R90.reuse ;  /* 0x0000005a4c4c7220 */ /* 0x080fe20000410000 */
[----:B------:R-:W-:Y:S01]  /*c110*/  FADD.FTZ R6, R95, R5 ;  /* 0x000000055f067221 */ /* 0x000fe20000010000 */
        /* <DEDUP_REMOVED lines=37> */
[----:B------:R-:W-:-:S02]  /*c370*/  IMAD.MOV.U32 R4, RZ, RZ, R9 ;  /* 0x000000ffff047224 */ /* 0x000fc400078e0009 */
[----:B------:R-:W-:Y:S01]  /*c380*/  IMAD.MOV.U32 R5, RZ, RZ, R89 ;  /* 0x000000ffff057224 */ /* 0x000fe200078e0059 */
[----:B------:R-:W-:Y:S06]  /*c390*/  @P2 BRA `(.L_x_6275) ;  /* 0xffffffa800942947 */ /* 0x000fec000383ffff */
.L_x_6266:
[----:B------:R-:W-:Y:S06]  /*c3a0*/  BAR.ARV 0x8, 0x180 ;  /* 0x0206000000007b1d */ /* 0x000fec0000002000 */
[----:B------:R-:W-:Y:S05]  /*c3b0*/  @!P0 BRA `(.L_x_6276) ;  /* 0x0000000000048947 */ /* 0x000fea0003800000 */
[----:B------:R-:W-:Y:S01]  /*c3c0*/  BPT.TRAP 0x1 ;  /* 0x000000040000795c */ /* 0x000fe20000300000 */
.L_x_6276:
        /* <DEDUP_REMOVED lines=8> */
.L_x_6277:
[----:B-1----:R-:W-:Y:S05]  /*c450*/  @P2 BRA `(.L_x_6278) ;  /* 0x0000000000082947 */ /* 0x002fea0003800000 */
[----:B------:R-:W1:Y:S02]  /*c460*/  SYNCS.PHASECHK.TRANS64.TRYWAIT P0, [R11+URZ+0x34850], R2 ;  /* 0x034850020b0075a7 */ /* 0x000e64000800017f */
[----:B-1----:R-:W-:Y:S05]  /*c470*/  @!P0 BRA `(.L_x_6279) ;  /* 0x0000005c00fc8947 */ /* 0x002fea0003800000 */
.L_x_6278:
[----:B------:R-:W-:Y:S01]  /*c480*/  R2UR UR4, R16 ;  /* 0x00000000100472ca */ /* 0x000fe200000e0000 */
[----:B------:R-:W-:Y:S01]  /*c490*/  WARPGROUP.ARRIVE ;  /* 0x00000000000079c5 */ /* 0x000fe20000000000 */
[----:B------:R-:W-:Y:S01]  /*c4a0*/  R2UR UR5, R0 ;  /* 0x00000000000572ca */ /* 0x000fe200000e0000 */
[----:B------:R-:W-:Y:S01]  /*c4b0*/  UMOV UR7, 0x40000040 ;  /* 0x4000004000077882 */ /* 0x000fe20000000000 */
[----:B------:R-:W2:Y:S01]  /*c4c0*/  SHFL.BFLY PT, R0, R7, 0x2, 0x1f ;  /* 0x0c401f0007007f89 */ /* 0x000ea200000e0000 */
[----:B------:R-:W-:Y:S01]  /*c4d0*/  IMAD.MOV.U32 R8, RZ, RZ, RZ ;  /* 0x000000ffff087224 */ /* 0x000fe200078e00ff */
[----:B------:R-:W-:Y:S01]  /*c4e0*/  MOV R17, RZ ;  /* 0x000000ff00117202 */ /* 0x000fe20000000f00 */
[----:B------:R-:W-:Y:S01]  /*c4f0*/  IMAD.MOV.U32 R16, RZ, RZ, -0x800000 ;  /* 0xff800000ff107424 */ /* 0x000fe200078e00ff */
[----:B------:R-:W0:Y:S05]  /*c500*/  SHFL.BFLY PT, R3, R6, 0x2, 0x1f ;  /* 0x0c401f0006037f89 */ /* 0x000e2a00000e0000 */
[----:B------:R-:W-:-:S04]  /*c510*/  UIADD3 UR4, UR4, 0x400, URZ ;  /* 0x0000040004047890 */ /* 0x000fc8000fffe03f */
[----:B------:R-:W-:-:S04]  /*c520*/  USHF.R.U32.HI UR4, URZ, 0x4, UR4 ;  /* 0x000000043f047899 */ /* 0x000fc80008011604 */
[----:B------:R-:W-:-:S04]  /*c530*/  ULOP3.LUT UR4, UR4, 0x3fff, URZ, 0xc0, !UPT ;  /* 0x00003fff04047892 */ /* 0x000fc8000f8ec03f */
[----:B------:R-:W-:Y:S01]  /*c540*/  ULOP3.LUT UR4, UR4, 0x5800000, URZ, 0xfc, !UPT ;  /* 0x0580000004047892 */ /* 0x000fe2000f8efc3f */
[----:B--2---:R-:W-:-:S03]  /*c550*/  FADD.FTZ R0, R0, R7 ;  /* 0x0000000700007221 */ /* 0x004fc60000010000 */
[----:B------:R-:W-:Y:S01]  /*c560*/  UIMAD UR4, UR5, 0xb00, UR4 ;  /* 0x00000b00050478a4 */ /* 0x000fe2000f8e0204 */
[----:B01----:R-:W-:Y:S02]  /*c570*/  FADD.FTZ R2, R3, R6 ;  /* 0x0000000603027221 */ /* 0x003fe40000010000 */
[----:B------:R-:W0:Y:S04]  /*c580*/  SHFL.BFLY PT, R3, R0, 0x1, 0x1f ;  /* 0x0c201f0000037f89 */ /* 0x000e2800000e0000 */
[----:B------:R-:W-:Y:S02]  /*c590*/  UMOV UR6, UR4 ;  /* 0x0000000400067c82 */ /* 0x000fe40008000000 */
[----:B------:R-:W-:Y:S01]  /*c5a0*/  HGMMA.64x128x16.F32 R24, R176, gdesc[UR4].tnspB, R24, gsb0 ;  /* 0x41e00004b0187df0 */ /* 0x000fe20008000818 */
[----:B------:R-:W-:Y:S01]  /*c5b0*/  UIADD3 UR6, UR4, 0x80, URZ ;  /* 0x0000008004067890 */ /* 0x000fe2000fffe03f */
[----:B------:R-:W1:Y:S01]  /*c5c0*/  SHFL.BFLY PT, R5, R2, 0x1, 0x1f ;  /* 0x0c201f0002057f89 */ /* 0x000e6200000e0000 */
[----:B------:R-:W-:Y:S01]  /*c5d0*/  UMOV UR7, 0x40000040 ;  /* 0x4000004000077882 */ /* 0x000fe20000000000 */
[----:B0-----:R-:W-:Y:S01]  /*c5e0*/  FADD.FTZ R10, R0, R3 ;  /* 0x00000003000a7221 */ /* 0x001fe20000010000 */
[----:B------:R-:W-:-:S04]  /*c5f0*/  IMAD.MOV.U32 R0, RZ, RZ, -0x800000 ;  /* 0xff800000ff007424 */ /* 0x000fc800078e00ff */
[----:B------:R-:W-:Y:S01]  /*c600*/  FSETP.NE.FTZ.AND P0, PT, R10, RZ, PT ;  /* 0x000000ff0a00720b */ /* 0x000fe20003f15000 */
[----:B-1----:R-:W-:Y:S01]  /*c610*/  FADD.FTZ R12, R2, R5 ;  /* 0x00000005020c7221 */ /* 0x002fe20000010000 */
[----:B------:R-:W-:-:S04]  /*c620*/  @!P1 VIADD R5, R11, 0x34860 ;  /* 0x000348600b059836 */ /* 0x000fc80000000000 */
[----:B------:R-:W-:Y:S02]  /*c630*/  FSETP.NE.FTZ.AND P2, PT, R12, RZ, PT ;  /* 0x000000ff0c00720b */ /* 0x000fe40003f55000 */
[----:B------:R-:W-:-:S05]  /*c640*/  @!P1 PRMT R5, RZ, 0x654, R5 ;  /* 0x00000654ff059816 */ /* 0x000fca0000000005 */
        /* <DEDUP_REMOVED lines=13> */
[----:B------:R-:W-:Y:S01]  /*c720*/  HGMMA.64x128x16.F32 R24, R180, gdesc[UR4].tnspB, R24, gsb0 ;  /* 0x41e00004b4187df0 */ /* 0x000fe20008000818 */
[----:B------:R-:W-:Y:S01]  /*c730*/  UIADD3 UR6, UR4, 0x100, URZ ;  /* 0x0000010004067890 */ /* 0x000fe2000fffe03f */
[----:B------:R-:W-:Y:S01]  /*c740*/  UMOV UR7, 0x40000040 ;  /* 0x4000004000077882 */ /* 0x000fe20000000000 */
[----:B------:R-:W-:Y:S02]  /*c750*/  WARPGROUP.DEPBAR.LE gsb0, 0x0 ;  /* 0x00008000000079c5 */ /* 0x000fe40000010000 */
[----:B------:R-:W-:-:S07]  /*c760*/  WARPGROUP.ARRIVE ;  /* 0x00000000000079c5 */ /* 0x000fce0000000000 */
        /* <DEDUP_REMOVED lines=33> */
[----:B------:R-:W-:Y:S01]  /*c980*/  UIADD3 UR4, UR4, 0x500, URZ ;  /* 0x0000050004047890 */ /* 0x000fe2000fffe03f */
[----:B------:R-:W-:Y:S02]  /*c990*/  WARPGROUP.DEPBAR.LE gsb0, 0x0 ;  /* 0x00008000000079c5 */ /* 0x000fe40000010000 */
[----:B------:R-:W-:-:S06]  /*c9a0*/  WARPGROUP.ARRIVE ;  /* 0x00000000000079c5 */ /* 0x000fcc0000000000 */
[----:B------:R-:W-:Y:S01]  /*c9b0*/  HGMMA.64x128x16.F32 R24, R212, gdesc[UR4].tnspB, R24, gsb0 ;  /* 0x41e00004d4187df0 */ /* 0x000fe20008000818 */
[----:B------:R-:W-:Y:S01]  /*c9c0*/  UMOV UR6, UR4 ;  /* 0x0000000400067c82 */ /* 0x000fe20008000000 */
[----:B------:R-:W-:Y:S01]  /*c9d0*/  UMOV UR7, 0x40000040 ;  /* 0x4000004000077882 */ /* 0x000fe20000000000 */
[----:B------:R-:W-:Y:S02]  /*c9e0*/  WARPGROUP.DEPBAR.LE gsb0, 0x0 ;  /* 0x00008000000079c5 */ /* 0x000fe40000010000 */
[----:B------:R-:W-:-:S07]  /*c9f0*/  WARPGROUP.ARRIVE ;  /* 0x00000000000079c5 */ /* 0x000fce0000000000 */
[----:B------:R-:W-:Y:S03]  /*ca00*/  HGMMA.64x128x16.F32 R24, R216, gdesc[UR4].tnspB, R24, gsb0 ;  /* 0x41e00004d8187df0 */ /* 0x000fe60008000818 */
[----:B------:R-:W-:Y:S02]  /*ca10*/  WARPGROUP.DEPBAR.LE gsb0, 0x0 ;  /* 0x00008000000079c5 */ /* 0x000fe40000010000 */
        /* <DEDUP_REMOVED lines=65> */
.L_x_6259:
        /* <DEDUP_REMOVED lines=10> */
[----:B------:R-:W4:Y:S01]  /*ced0*/  LDC.64 R68, c[0x0][0xbd8] ;  /* 0x0002f600ff447b82 */ /* 0x000f220000000a00 */
[----:B------:R-:W-:Y:S02]  /*cee0*/  UIMAD.WIDE.U32 UR4, UR13, UR8, URZ ;  /* 0x000000080d0472a5 */ /* 0x000fe4000f8e003f */
[----:B------:R-:W-:-:S04]  /*cef0*/  UIMAD UR6, UR7, UR8, URZ ;  /* 0x00000008070672a4 */ /* 0x000fc8000f8e023f */
[----:B------:R-:W-:Y:S01]  /*cf00*/  UIMAD UR6, UR13, UR9, UR6 ;  /* 0x000000090d0672a4 */ /* 0x000fe2000f8e0206 */
[----:B-1----:R-:W-:Y:S01]  /*cf10*/  ISETP.NE.AND P0, PT, R71, 0x1, PT ;  /* 0x000000014700780c */ /* 0x002fe20003f05270 */
[----:B------:R-:W1:Y:S01]  /*cf20*/  S2UR UR11, SR_CTAID.Y ;  /* 0x00000000000b79c3 */ /* 0x000e620000002600 */
[----:B------:R-:W-:Y:S01]  /*cf30*/  ULDC.64 UR8, c[0x0][0xb38] ;  /* 0x0002ce0000087ab9 */ /* 0x000fe20000000a00 */
[----:B------:R-:W-:Y:S02]  /*cf40*/  UIADD3 UR6, UR5, UR6, URZ ;  /* 0x0000000605067290 */ /* 0x000fe4000fffe03f */
[----:B------:R-:W-:Y:S01]  /*cf50*/  UIMAD UR7, UR7, UR8, URZ ;  /* 0x00000008070772a4 */ /* 0x000fe2000f8e023f */
[----:B0-----:R-:W-:Y:S01]  /*cf60*/  VIADD R59, R17, 0xffffff80 ;  /* 0xffffff80113b7836 */ /* 0x001fe20000000000 */
[----:B---3--:R-:W-:Y:S02]  /*cf70*/  USHF.R.S32.HI UR10, URZ, 0x1f, UR12 ;  /* 0x0000001f3f0a7899 */ /* 0x008fe4000801140c */
[----:B------:R-:W1:Y:S02]  /*cf80*/  LDC R75, c[0x0][0xc50] ;  /* 0x00031400ff4b7b82 */ /* 0x000e640000000800 */
[----:B------:R-:W-:-:S04]  /*cf90*/  SHF.R.S32.HI R22, RZ, 0x1f, R59 ;  /* 0x0000001fff167819 */ /* 0x000fc8000001143b */
[CC--:B------:R-:W-:Y:S02]  /*cfa0*/  LEA.HI R17, R22.reuse, R59.reuse, RZ, 0x7 ;  /* 0x0000003b16117211 */ /* 0x0c0fe400078f38ff */
[----:B------:R-:W0:Y:S01]  /*cfb0*/  LDC.64 R72, c[0x0][0xb40] ;  /* 0x0002d000ff487b82 */ /* 0x000e220000000a00 */
[----:B------:R-:W-:Y:S02]  /*cfc0*/  LEA.HI R22, R22, R59, RZ, 0x2 ;  /* 0x0000003b16167211 */ /* 0x000fe400078f10ff */
[----:B------:R-:W-:Y:S02]  /*cfd0*/  LOP3.LUT R18, R17, 0xffffff80, RZ, 0xc0, !PT ;  /* 0xffffff8011127812 */ /* 0x000fe400078ec0ff */
[----:B------:R-:W-:Y:S02]  /*cfe0*/  SHF.R.S32.HI R58, RZ, 0x7, R17 ;  /* 0x00000007ff3a7819 */ /* 0x000fe40000011411 */
[----:B------:R-:W-:Y:S01]  /*cff0*/  LOP3.LUT R22, R22, 0xfffffffc, RZ, 0xc0, !PT ;  /* 0xfffffffc16167812 */ /* 0x000fe200078ec0ff */
[----:B------:R-:W-:Y:S01]  /*d000*/  IMAD.IADD R70, R59, 0x1, -R18 ;  /* 0x000000013b467824 */ /* 0x000fe200078e0a12 */
[----:B------:R-:W-:Y:S01]  /*d010*/  LEA.HI R17, R17, R58, RZ, 0x1 ;  /* 0x0000003a11117211 */ /* 0x000fe200078f08ff */
[----:B------:R-:W3:Y:S02]  /*d020*/  @P0 LDC R67, c[0x0][0xbf0] ;  /* 0x0002fc00ff430b82 */ /* 0x000ee40000000800 */
[----:B------:R-:W-:Y:S01]  /*d030*/  IMAD.IADD R22, R59, 0x1, -R22 ;  /* 0x000000013b167824 */ /* 0x000fe200078e0a16 */
[----:B------:R-:W-:-:S02]  /*d040*/  SHF.R.S32.HI R63, RZ, 0x1f, R70 ;  /* 0x0000001fff3f7819 */ /* 0x000fc40000011446 */
[----:B------:R-:W-:Y:S02]  /*d050*/  LOP3.LUT R17, R17, 0x3fffffe, RZ, 0xc0, !PT ;  /* 0x03fffffe11117812 */ /* 0x000fe400078ec0ff */
[----:B------:R-:W-:Y:S01]  /*d060*/  LEA.HI R77, R63, R70, RZ, 0x2 ;  /* 0x000000463f4d7211 */ /* 0x000fe200078f10ff */
[----:B------:R-:W5:Y:S01]  /*d070*/  @P0 LDC R79, c[0x0][0xbec] ;  /* 0x0002fb00ff4f0b82 */ /* 0x000f620000000800 */
[----:B------:R-:W-:Y:S02]  /*d080*/  IADD3 R17, R58, -R17, RZ ;  /* 0x800000113a117210 */ /* 0x000fe40007ffe0ff */
[--C-:B------:R-:W-:Y:S02]  /*d090*/  SHF.R.S32.HI R18, RZ, 0x2, R77.reuse ;  /* 0x00000002ff127819 */ /* 0x100fe4000001144d */
[----:B------:R-:W-:Y:S01]  /*d0a0*/  SHF.R.S32.HI R23, RZ, 0x1f, R77 ;  /* 0x0000001fff177819 */ /* 0x000fe2000001144d */
[----:B0-----:R-:W-:Y:S01]  /*d0b0*/  IMAD R66, R72, UR10, RZ ;  /* 0x0000000a48427c24 */ /* 0x001fe2000f8e02ff */
[----:B------:R-:W-:Y:S01]  /*d0c0*/  LEA.HI R58, R22, R22, RZ, 0x1 ;  /* 0x00000016163a7211 */ /* 0x000fe200078f08ff */
[----:B------:R-:W0:Y:S01]  /*d0d0*/  @P0 LDC R74, c[0x0][0xbf0] ;  /* 0x0002fc00ff4a0b82 */ /* 0x000e220000000800 */
[----:B------:R-:W-:-:S02]  /*d0e0*/  LEA.HI R23, R23, R18, RZ, 0x3 ;  /* 0x0000001217177211 */ /* 0x000fc400078f18ff */
[----:B------:R-:W-:Y:S02]  /*d0f0*/  LOP3.LUT R59, R58, 0x1ffffffe, RZ, 0xc0, !PT ;  /* 0x1ffffffe3a3b7812 */ /* 0x000fe400078ec0ff */
[----:B------:R-:W-:Y:S02]  /*d100*/  LOP3.LUT R23, R23, 0xfffffff8, RZ, 0xc0, !PT ;  /* 0xfffffff817177812 */ /* 0x000fe400078ec0ff */
[----:B------:R-:W-:Y:S01]  /*d110*/  LOP3.LUT R77, R77, 0x7ffffffc, RZ, 0xc0, !PT ;  /* 0x7ffffffc4d4d7812 */ /* 0x000fe200078ec0ff */
[----:B------:R-:W-:Y:S02]  /*d120*/  IMAD.IADD R58, R22, 0x1, -R59 ;  /* 0x00000001163a7824 */ /* 0x000fe400078e0a3b */
[----:B------:R-:W-:Y:S01]  /*d130*/  IMAD.IADD R23, R18, 0x1, -R23 ;  /* 0x0000000112177824 */ /* 0x000fe200078e0a17 */
[----:B------:R-:W-:Y:S01]  /*d140*/  LEA.HI R18, R63, R70, RZ, 0x5 ;  /* 0x000000463f127211 */ /* 0x000fe200078f28ff */
[----:B------:R-:W-:Y:S01]  /*d150*/  IMAD.U32 R22, RZ, RZ, UR4 ;  /* 0x00000004ff167e24 */ /* 0x000fe2000f8e00ff */
[----:B------:R-:W1:Y:S02]  /*d160*/  @P0 LDC R63, c[0x0][0xbec] ;  /* 0x0002fb00ff3f0b82 */ /* 0x000e640000000800 */
[----:B------:R-:W-:-:S05]  /*d170*/  SHF.R.S32.HI R18, RZ, 0x5, R18 ;  /* 0x00000005ff127819 */ /* 0x000fca0000011412 */
[----:B------:R-:W-:Y:S01]  /*d180*/  IMAD R18, R18, 0x10, R23 ;  /* 0x0000001012127824 */ /* 0x000fe200078e0217 */
[----:B------:R-:W-:Y:S01]  /*d190*/  MOV R23, UR5 ;  /* 0x0000000500177c02 */ /* 0x000fe20008000f00 */
[----:B------:R-:W-:Y:S01]  /*d1a0*/  IMAD.U32 R23, RZ, RZ, UR6 ;  /* 0x00000006ff177e24 */ /* 0x000fe2000f8e00ff */
[----:B------:R-:W-:Y:S01]  /*d1b0*/  UIMAD.WIDE.U32 UR4, UR13, UR8, URZ ;  /* 0x000000080d0472a5 */ /* 0x000fe2000f8e003f */
[----:B------:R-:W-:Y:S01]  /*d1c0*/  IMAD R17, R17, 0x40, R18 ;  /* 0x0000004011117824 */ /* 0x000fe200078e0212 */
[----:B------:R-:W-:Y:S01]  /*d1d0*/  UIMAD UR6, UR13, UR9, UR7 ;  /* 0x000000090d0672a4 */ /* 0x000fe2000f8e0207 */
[----:B----4-:R-:W-:Y:S02]  /*d1e0*/  IMAD R18, R68, UR10, RZ ;  /* 0x0000000a44127c24 */ /* 0x010fe4000f8e02ff */
[----:B------:R-:W-:Y:S01]  /*d1f0*/  IMAD R58, R58, 0x8, R17 ;  /* 0x000000083a3a7824 */ /* 0x000fe200078e0211 */
[----:B------:R-:W-:Y:S01]  /*d200*/  UIADD3 UR6, UR5, UR6, URZ ;  /* 0x0000000605067290 */ /* 0x000fe2000fffe03f */
[----:B------:R-:W-:Y:S01]  /*d210*/  IMAD R65, R69, UR12, R18 ;  /* 0x0000000c45417c24 */ /* 0x000fe2000f8e0212 */
[----:B------:R-:W-:Y:S01]  /*d220*/  ULDC.64 UR8, c[0x0][0xb28] ;  /* 0x0002ca0000087ab9 */ /* 0x000fe20000000a00 */
[----:B--2---:R-:W-:Y:S01]  /*d230*/  IMAD R18, R64, 0x80, R58 ;  /* 0x0000008040127824 */ /* 0x004fe200078e023a */
[----:B------:R-:W-:Y:S01]  /*d240*/  MOV R58, UR4 ;  /* 0x00000004003a7c02 */ /* 0x000fe20008000f00 */
[----:B------:R-:W-:-:S04]  /*d250*/  IMAD.WIDE.U32 R22, R68, UR12, R22 ;  /* 0x0000000c44167c25 */ /* 0x000fc8000f8e0016 */
[----:B------:R-:W-:Y:S01]  /*d260*/  IMAD R68, RZ, RZ, -UR13 ;  /* 0x8000000dff447e24 */ /* 0x000fe2000f8e02ff */
[----:B------:R-:W-:Y:S01]  /*d270*/  IADD3 R23, R23, R65, RZ ;  /* 0x0000004117177210 */ /* 0x000fe20007ffe0ff */
[----:B-1----:R-:W-:-:S04]  /*d280*/  @P0 IMAD.HI.U32 R62, R18, R63, RZ ;  /* 0x0000003f123e0227 */ /* 0x002fc800078e00ff */
[----:B------:R-:W-:Y:S01]  /*d290*/  IMAD.U32 R59, RZ, RZ, UR5 ;  /* 0x00000005ff3b7e24 */ /* 0x000fe2000f8e00ff */
[----:B------:R-:W-:Y:S01]  /*d2a0*/  ULDC.64 UR4, c[0x0][0xbe0] ;  /* 0x0002f80000047ab9 */ /* 0x000fe20000000a00 */
[----:B------:R-:W-:Y:S02]  /*d2b0*/  IMAD R75, R75, R68, UR11 ;  /* 0x0000000b4b4b7e24 */ /* 0x000fe4000f8e0244 */
[----:B------:R-:W-:Y:S01]  /*d2c0*/  IMAD.U32 R59, RZ, RZ, UR6 ;  /* 0x00000006ff3b7e24 */ /* 0x000fe2000f8e00ff */
[----:B------:R-:W-:Y:S01]  /*d2d0*/  ULDC.64 UR6, c[0x0][0xb48] ;  /* 0x0002d20000067ab9 */ /* 0x000fe20000000a00 */
[----:B------:R-:W-:Y:S01]  /*d2e0*/  IMAD.MOV.U32 R63, RZ, RZ, R18 ;  /* 0x000000ffff3f7224 */ /* 0x000fe200078e0012 */
[----:B---3--:R-:W-:Y:S01]  /*d2f0*/  @P0 SHF.R.U32.HI R63, RZ, R67, R62 ;  /* 0x00000043ff3f0219 */ /* 0x008fe2000001163e */
[----:B------:R-:W-:Y:S01]  /*d300*/  IMAD R67, R73, UR12, R66 ;  /* 0x0000000c49437c24 */ /* 0x000fe2000f8e0242 */
[----:B------:R-:W-:Y:S01]  /*d310*/  SHF.R.S32.HI R66, RZ, 0x1f, R75 ;  /* 0x0000001fff427819 */ /* 0x000fe2000001144b */
[----:B------:R-:W-:-:S04]  /*d320*/  IMAD.WIDE.U32 R58, R72, UR12, R58 ;  /* 0x0000000c483a7c25 */ /* 0x000fc8000f8e003a */
[----:B-----5:R-:W-:-:S04]  /*d330*/  @P0 IMAD.HI.U32 R79, R18, R79, RZ ;  /* 0x0000004f124f0227 */ /* 0x020fc800078e00ff */
[----:B------:R-:W-:Y:S02]  /*d340*/  IMAD.IADD R59, R59, 0x1, R67 ;  /* 0x000000013b3b7824 */ /* 0x000fe400078e0243 */
[----:B------:R-:W-:Y:S02]  /*d350*/  IMAD R67, R66, UR6, RZ ;  /* 0x0000000642437c24 */ /* 0x000fe4000f8e02ff */
[----:B------:R-:W-:-:S04]  /*d360*/  IMAD.WIDE.U32 R22, R75, UR4, R22 ;  /* 0x000000044b167c25 */ /* 0x000fc8000f8e0016 */
[----:B------:R-:W-:Y:S01]  /*d370*/  IMAD.MOV.U32 R65, RZ, RZ, R18 ;  /* 0x000000ffff417224 */ /* 0x000fe200078e0012 */
[----:B0-----:R-:W-:Y:S01]  /*d380*/  @P0 SHF.R.U32.HI R65, RZ, R74, R79 ;  /* 0x0000004aff410219 */ /* 0x001fe2000001164f */
[----:B------:R-:W-:Y:S01]  /*d390*/  IMAD R62, R66, UR4, RZ ;  /* 0x00000004423e7c24 */ /* 0x000fe2000f8e02ff */
[----:B------:R-:W-:Y:S01]  /*d3a0*/  BAR.SYNC.DEFER_BLOCKING 0x1, 0x100 ;  /* 0x0044000000007b1d */ /* 0x000fe20000010000 */
[C---:B------:R-:W-:Y:S01]  /*d3b0*/  IMAD R69, R75.reuse, UR7, R67 ;  /* 0x000000074b457c24 */ /* 0x040fe2000f8e0243 */
[--C-:B------:R-:W-:Y:S01]  /*d3c0*/  SHF.R.S32.HI R67, RZ, 0x1f, R63.reuse ;  /* 0x0000001fff437819 */ /* 0x100fe2000001143f */
[----:B------:R-:W-:Y:S01]  /*d3d0*/  IMAD R66, R75, UR5, R62 ;  /* 0x000000054b427c24 */ /* 0x000fe2000f8e023e */
[----:B------:R-:W-:Y:S01]  /*d3e0*/  IADD3 R22, P0, R63, R22, RZ ;  /* 0x000000163f167210 */ /* 0x000fe20007f1e0ff */
[----:B------:R-:W-:Y:S01]  /*d3f0*/  IMAD.MOV R63, RZ, RZ, -R63 ;  /* 0x000000ffff3f7224 */ /* 0x000fe200078e0a3f */
[----:B------:R-:W-:Y:S01]  /*d400*/  SHF.R.S32.HI R62, RZ, 0x1f, R65 ;  /* 0x0000001fff3e7819 */ /* 0x000fe20000011441 */
[----:B------:R-:W-:Y:S01]  /*d410*/  IMAD.WIDE.U32 R58, R75, UR6, R58 ;  /* 0x000000064b3a7c25 */ /* 0x000fe2000f8e003a */
[----:B------:R-:W-:Y:S01]  /*d420*/  ULDC.64 UR4, c[0x0][0xb30] ;  /* 0x0002cc0000047ab9 */ /* 0x000fe20000000a00 */
[----:B------:R-:W-:Y:S01]  /*d430*/  IADD3.X R23, R67, R23, R66, P0, !PT ;  /* 0x0000001743177210 */ /* 0x000fe200007fe442 */
[----:B------:R-:W-:Y:S01]  /*d440*/  ULDC.64 UR6, c[0x0][0xbc8] ;  /* 0x0002f20000067ab9 */ /* 0x000fe20000000a00 */
[----:B------:R-:W-:Y:S01]  /*d450*/  IMAD.MOV R68, RZ, RZ, -R65 ;  /* 0x000000ffff447224 */ /* 0x000fe200078e0a41 */
[----:B------:R-:W-:Y:S01]  /*d460*/  IADD3 R59, R59, R69, RZ ;  /* 0x000000453b3b7210 */ /* 0x000fe20007ffe0ff */
[----:B------:R-:W-:-:S02]  /*d470*/  IMAD R63, R71, R63, R18 ;  /* 0x0000003f473f7224 */ /* 0x000fc400078e0212 */
[----:B------:R-:W-:Y:S02]  /*d480*/  IMAD R62, R62, UR4, RZ ;  /* 0x000000043e3e7c24 */ /* 0x000fe4000f8e02ff */
[----:B------:R-:W-:Y:S01]  /*d490*/  IMAD R67, R71, R68, R18 ;  /* 0x0000004447437224 */ /* 0x000fe200078e0212 */
[----:B------:R-:W-:Y:S01]  /*d4a0*/  SHF.R.S32.HI R18, RZ, 0x1f, R63 ;  /* 0x0000001fff127819 */ /* 0x000fe2000001143f */
[C---:B------:R-:W-:Y:S01]  /*d4b0*/  IMAD R69, R65.reuse, UR5, R62 ;  /* 0x0000000541457c24 */ /* 0x040fe2000f8e023e */
[----:B------:R-:W0:Y:S01]  /*d4c0*/  S2UR UR5, SR_CgaCtaId ;  /* 0x00000000000579c3 */ /* 0x000e220000008800 */
[----:B------:R-:W-:Y:S01]  /*d4d0*/  IMAD.WIDE.U32 R58, R65, UR4, R58 ;  /* 0x00000004413a7c25 */ /* 0x000fe2000f8e003a */
[----:B------:R-:W-:Y:S01]  /*d4e0*/  SHF.R.S32.HI R62, RZ, 0x1f, R67 ;  /* 0x0000001fff3e7819 */ /* 0x000fe20000011443 */
[----:B------:R-:W-:Y:S02]  /*d4f0*/  UMOV UR4, 0x400 ;  /* 0x0000040000047882 */ /* 0x000fe40000000000 */
        /* <DEDUP_REMOVED lines=14> */
[----:B0-----:R-:W-:Y:S01]  /*d5e0*/  ULEA UR4, UR5, UR4, 0x18 ;  /* 0x0000000405047291 */ /* 0x001fe2000f8ec03f */
[----:B------:R-:W-:Y:S01]  /*d5f0*/  IMAD R17, R64, 0x80, R17 ;  /* 0x0000008040117824 */ /* 0x000fe200078e0211 */
[----:B------:R-:W-:Y:S01]  /*d600*/  LEA.HI.X R63, R22, UR7, R63, 0x2, P0 ;  /* 0x00000007163f7c11 */ /* 0x000fe200080f143f */
[----:B------:R-:W-:Y:S01]  /*d610*/  IMAD R18, R71, UR6, RZ ;  /* 0x0000000647127c24 */ /* 0x000fe2000f8e02ff */
[----:B------:R-:W-:Y:S01]  /*d620*/  LEA.HI.X R76, R58, UR9, R23, 0x2, P1 ;  /* 0x000000093a4c7c11 */ /* 0x000fe200088f1417 */
[----:B------:R-:W-:Y:S01]  /*d630*/  SHFL.IDX PT, R22, R62, RZ, 0x1c1f ;  /* 0x001c1fff3e167589 */ /* 0x000fe200000e0000 */
[C---:B------:R-:W-:Y:S01]  /*d640*/  LOP3.LUT P0, RZ, R70.reuse, 0x3, RZ, 0xc0, !PT ;  /* 0x0000000346ff7812 */ /* 0x040fe2000780c0ff */
[----:B------:R-:W-:Y:S01]  /*d650*/  UIADD3 UR4, UR4, 0x34820, URZ ;  /* 0x0003482004047890 */ /* 0x000fe2000fffe03f */
[C---:B------:R-:W-:Y:S01]  /*d660*/  IADD3 R69, R17.reuse, 0x8, RZ ;  /* 0x0000000811457810 */ /* 0x040fe20007ffe0ff */
[----:B------:R-:W0:Y:S01]  /*d670*/  SHFL.IDX PT, R23, R63, RZ, 0x1c1f ;  /* 0x001c1fff3f177589 */ /* 0x000e2200000e0000 */
[-C--:B------:R-:W-:Y:S01]  /*d680*/  ISETP.GE.OR P1, PT, R17, R18.reuse, P0 ;  /* 0x000000121100720c */ /* 0x080fe20000726670 */
[----:B------:R-:W-:Y:S01]  /*d690*/  UPRMT UR4, URZ, 0x654, UR4 ;  /* 0x000006543f047896 */ /* 0x000fe20008000004 */
[-C--:B------:R-:W-:Y:S01]  /*d6a0*/  ISETP.GE.OR P0, PT, R69, R18.reuse, P0 ;  /* 0x000000124500720c */ /* 0x080fe20000706670 */
[----:B------:R-:W-:Y:S01]  /*d6b0*/  SHFL.IDX PT, R58, R62, 0x1, 0x1c1f ;  /* 0x003c1f003e3a7f89 */ /* 0x000fe200000e0000 */
[----:B------:R-:W-:Y:S01]  /*d6c0*/  ISETP.GE.AND P2, PT, R17, R18, PT ;  /* 0x000000121100720c */ /* 0x000fe20003f46270 */
[----:B------:R-:W-:-:S02]  /*d6d0*/  IMAD.IADD R71, R70, 0x1, -R77 ;  /* 0x0000000146477824 */ /* 0x000fc400078e0a4d */
[----:B------:R-:W1:Y:S02]  /*d6e0*/  SHFL.IDX PT, R59, R63, 0x1, 0x1c1f ;  /* 0x003c1f003f3b7f89 */ /* 0x000e6400000e0000 */
[----:B------:R-:W-:Y:S01]  /*d6f0*/  IMAD.SHL.U32 R71, R71, 0x2, RZ ;  /* 0x0000000247477824 */ /* 0x000fe200078e00ff */
[----:B------:R-:W-:Y:S01]  /*d700*/  SYNCS.ARRIVE.TRANS64.RED.A1T0 RZ, [UR4], RZ ;  /* 0x000000ffffff79a7 */ /* 0x000fe20008100404 */
[----:B------:R2:W3:Y:S04]  /*d710*/  SHFL.IDX PT, R66, R74, RZ, 0x1c1f ;  /* 0x001c1fff4a427589 */ /* 0x0004e800000e0000 */
[----:B------:R2:W4:Y:S04]  /*d720*/  SHFL.IDX PT, R67, R76, RZ, 0x1c1f ;  /* 0x001c1fff4c437589 */ /* 0x00052800000e0000 */
        /* <DEDUP_REMOVED lines=10> */
[C---:B------:R-:W-:Y:S01]  /*d7d0*/  IADD3 R59, R71.reuse, 0x18, RZ ;  /* 0x00000018473b7810 */ /* 0x040fe20007ffe0ff */
[C---:B------:R-:W-:Y:S01]  /*d7e0*/  VIADD R63, R71.reuse, 0x30 ;  /* 0x00000030473f7836 */ /* 0x040fe20000000000 */
[----:B------:R-:W-:Y:S01]  /*d7f0*/  ISETP.GE.AND P0, PT, R58, UR4, PT ;  /* 0x000000043a007c0c */ /* 0x000fe2000bf06270 */
[----:B------:R-:W-:Y:S01]  /*d800*/  VIADD R64, R71, 0x38 ;  /* 0x0000003847407836 */ /* 0x000fe20000000000 */
[----:B------:R-:W-:Y:S01]  /*d810*/  ISETP.GE.AND P1, PT, R59, UR4, PT ;  /* 0x000000043b007c0c */ /* 0x000fe2000bf26270 */
[C---:B------:R-:W-:Y:S01]  /*d820*/  VIADD R68, R71.reuse, 0x50 ;  /* 0x0000005047447836 */ /* 0x040fe20000000000 */
[C---:B------:R-:W-:Y:S01]  /*d830*/  IADD3 R65, R71.reuse, 0x40, RZ ;  /* 0x0000004047417810 */ /* 0x040fe20007ffe0ff */
[----:B------:R-:W-:Y:S01]  /*d840*/  VIADD R70, R71, 0x58 ;  /* 0x0000005847467836 */ /* 0x000fe20000000000 */
[----:B------:R-:W-:Y:S01]  /*d850*/  ISETP.GE.AND P4, PT, R63, UR4, PT ;  /* 0x000000043f007c0c */ /* 0x000fe2000bf86270 */
[----:B---34-:R-:W-:Y:S01]  /*d860*/  @!P2 IMAD.WIDE R16, R71, 0x4, R66 ;  /* 0x000000044710a825 */ /* 0x018fe200078e0242 */
[----:B------:R-:W-:-:S02]  /*d870*/  ISETP.GE.AND P5, PT, R64, UR4, PT ;  /* 0x0000000440007c0c */ /* 0x000fc4000bfa6270 */
[----:B------:R-:W-:Y:S01]  /*d880*/  @!P3 LEA.HI R0, R0, R0, RZ, 0x1 ;  /* 0x000000000000b211 */ /* 0x000fe200078f08ff */
[----:B------:R-:W-:Y:S01]  /*d890*/  VIADD R72, R71, 0x60 ;  /* 0x0000006047487836 */ /* 0x000fe20000000000 */
[----:B------:R0:W-:Y:S01]  /*d8a0*/  @!P2 ST.E.64 desc[UR6][R16.64], R88 ;  /* 0x000000581000a985 */ /* 0x0001e2000c101b06 */
[----:B------:R-:W-:Y:S02]  /*d8b0*/  ISETP.GE.AND P6, PT, R65, UR4, PT ;  /* 0x0000000441007c0c */ /* 0x000fe4000bfc6270 */
        /* <DEDUP_REMOVED lines=13> */
[----:B------:R-:W-:-:S04]  /*d990*/  @!P2 LEA.HI R0, R0, R0, RZ, 0x1 ;  /* 0x000000000000a211 */ /* 0x000fc800078f08ff */
[----:B------:R0:W-:Y:S01]  /*d9a0*/  @!P0 ST.E.64 desc[UR6][R16.64], R90 ;  /* 0x0000005a10008985 */ /* 0x0001e2000c101b06 */
[----:B------:R-:W-:Y:S02]  /*d9b0*/  @!P3 LEA.HI R62, R62, R62, RZ, 0x1 ;  /* 0x0000003e3e3eb211 */ /* 0x000fe400078f08ff */
[----:B-1----:R-:W-:Y:S02]  /*d9c0*/  @!P1 LOP3.LUT R23, R59, 0xfffffffe, RZ, 0xc0, !PT ;  /* 0xfffffffe3b179812 */ /* 0x002fe400078ec0ff */
[----:B------:R-:W-:Y:S02]  /*d9d0*/  @!P2 LOP3.LUT R59, R0, 0xfffffffe, RZ, 0xc0, !PT ;  /* 0xfffffffe003ba812 */ /* 0x000fe400078ec0ff */
[----:B------:R-:W-:Y:S01]  /*d9e0*/  @!P3 LOP3.LUT R63, R62, 0xfffffffe, RZ, 0xc0, !PT ;  /* 0xfffffffe3e3fb812 */ /* 0x000fe200078ec0ff */
[--C-:B------:R-:W-:Y:S01]  /*d9f0*/  @!P1 IMAD.WIDE R22, R23, 0x4, R66.reuse ;  /* 0x0000000417169825 */ /* 0x100fe200078e0242 */
[----:B------:R-:W-:Y:S02]  /*da00*/  @!P6 LEA.HI R0, R65, R65, RZ, 0x1 ;  /* 0x000000414100e211 */ /* 0x000fe400078f08ff */
[----:B------:R-:W-:Y:S01]  /*da10*/  @!P4 LOP3.LUT R65, R58, 0xfffffffe, RZ, 0xc0, !PT ;  /* 0xfffffffe3a41c812 */ /* 0x000fe200078ec0ff */
[--C-:B------:R-:W-:Y:S01]  /*da20*/  @!P2 IMAD.WIDE R58, R59, 0x4, R66.reuse ;  /* 0x000000043b3aa825 */ /* 0x100fe200078e0242 */
[----:B------:R-:W-:Y:S01]  /*da30*/  @!P6 LOP3.LUT R75, R0, 0xfffffffe, RZ, 0xc0, !PT ;  /* 0xfffffffe004be812 */ /* 0x000fe200078ec0ff */
[----:B------:R1:W-:Y:S01]  /*da40*/  @!P1 ST.E.64 desc[UR6][R22.64], R94 ;  /* 0x0000005e16009985 */ /* 0x0003e2000c101b06 */
[----:B------:R-:W-:Y:S01]  /*da50*/  ISETP.GE.AND P1, PT, R68, UR4, PT ;  /* 0x0000000444007c0c */ /* 0x000fe2000bf26270 */
[----:B0-----:R-:W-:-:S02]  /*da60*/  @!P3 IMAD.WIDE R16, R63, 0x4, R66 ;  /* 0x000000043f10b825 */ /* 0x001fc400078e0242 */
[----:B------:R0:W-:Y:S01]  /*da70*/  @!P2 ST.E.64 desc[UR6][R58.64], R36 ;  /* 0x000000243a00a985 */ /* 0x0001e2000c101b06 */
[----:B------:R-:W-:Y:S01]  /*da80*/  ISETP.GE.AND P2, PT, R70, UR4, PT ;  /* 0x0000000446007c0c */ /* 0x000fe2000bf46270 */
[----:B------:R-:W-:Y:S02]  /*da90*/  VIADD R0, R71, 0x48 ;  /* 0x0000004847007836 */ /* 0x000fe40000000000 */
[--C-:B------:R-:W-:Y:S01]  /*daa0*/  @!P5 IMAD.WIDE R62, R73, 0x4, R66.reuse ;  /* 0x00000004493ed825 */ /* 0x100fe200078e0242 */
[----:B------:R2:W-:Y:S01]  /*dab0*/  @!P3 ST.E.64 desc[UR6][R16.64], R32 ;  /* 0x000000201000b985 */ /* 0x0005e2000c101b06 */
[----:B------:R-:W-:Y:S02]  /*dac0*/  ISETP.GE.AND P3, PT, R72, UR4, PT ;  /* 0x0000000448007c0c */ /* 0x000fe4000bf66270 */
[----:B------:R-:W-:Y:S01]  /*dad0*/  ISETP.GE.AND P0, PT, R0, UR4, PT ;  /* 0x0000000400007c0c */ /* 0x000fe2000bf06270 */
[----:B-1----:R-:W-:Y:S01]  /*dae0*/  @!P4 IMAD.WIDE R22, R65, 0x4, R66 ;  /* 0x000000044116c825 */ /* 0x002fe200078e0242 */
[----:B------:R-:W-:-:S03]  /*daf0*/  @!P1 LEA.HI R68, R68, R68, RZ, 0x1 ;  /* 0x0000004444449211 */ /* 0x000fc600078f08ff */
[----:B------:R-:W-:Y:S01]  /*db00*/  @!P6 IMAD.WIDE R64, R75, 0x4, R66 ;  /* 0x000000044b40e825 */ /* 0x000fe200078e0242 */
[----:B------:R1:W-:Y:S01]  /*db10*/  @!P4 ST.E.64 desc[UR6][R22.64], R28 ;  /* 0x0000001c1600c985 */ /* 0x0003e2000c101b06 */
[C---:B0-----:R-:W-:Y:S02]  /*db20*/  IADD3 R36, R71.reuse, 0x68, RZ ;  /* 0x0000006847247810 */ /* 0x041fe40007ffe0ff */
[C---:B------:R-:W-:Y:S01]  /*db30*/  VIADD R37, R71.reuse, 0x70 ;  /* 0x0000007047257836 */ /* 0x040fe20000000000 */
[----:B------:R0:W-:Y:S01]  /*db40*/  @!P5 ST.E.64 desc[UR6][R62.64], R44 ;  /* 0x0000002c3e00d985 */ /* 0x0001e2000c101b06 */
[----:B--2---:R-:W-:Y:S01]  /*db50*/  VIADD R17, R71, 0x78 ;  /* 0x0000007847117836 */ /* 0x004fe20000000000 */
[----:B------:R-:W-:Y:S02]  /*db60*/  ISETP.GE.AND P4, PT, R36, UR4, PT ;  /* 0x0000000424007c0c */ /* 0x000fe4000bf86270 */
[----:B------:R2:W-:Y:S01]  /*db70*/  @!P6 ST.E.64 desc[UR6][R64.64], R96 ;  /* 0x000000604000e985 */ /* 0x0005e2000c101b06 */
[----:B------:R-:W-:-:S02]  /*db80*/  ISETP.GE.AND P5, PT, R37, UR4, PT ;  /* 0x0000000425007c0c */ /* 0x000fc4000bfa6270 */
[----:B------:R-:W-:Y:S02]  /*db90*/  ISETP.GE.AND P6, PT, R17, UR4, PT ;  /* 0x0000000411007c0c */ /* 0x000fe4000bfc6270 */
[----:B------:R-:W-:Y:S02]  /*dba0*/  @!P0 LEA.HI R0, R0, R0, RZ, 0x1 ;  /* 0x0000000000008211 */ /* 0x000fe400078f08ff */
[----:B------:R-:W-:Y:S02]  /*dbb0*/  @!P2 LEA.HI R70, R70, R70, RZ, 0x1 ;  /* 0x000000464646a211 */ /* 0x000fe400078f08ff */
[----:B------:R-:W-:Y:S02]  /*dbc0*/  @!P3 LEA.HI R72, R72, R72, RZ, 0x1 ;  /* 0x000000484848b211 */ /* 0x000fe400078f08ff */
[----:B------:R-:W-:Y:S02]  /*dbd0*/  @!P4 LEA.HI R36, R36, R36, RZ, 0x1 ;  /* 0x000000242424c211 */ /* 0x000fe400078f08ff */
[----:B-1----:R-:W-:-:S02]  /*dbe0*/  @!P1 LOP3.LUT R23, R68, 0xfffffffe, RZ, 0xc0, !PT ;  /* 0xfffffffe44179812 */ /* 0x002fc400078ec0ff */
[----:B------:R-:W-:Y:S02]  /*dbf0*/  @!P5 LEA.HI R16, R37, R37, RZ, 0x1 ;  /* 0x000000252510d211 */ /* 0x000fe400078f08ff */
[----:B------:R-:W-:Y:S02]  /*dc00*/  @!P6 LEA.HI R22, R17, R17, RZ, 0x1 ;  /* 0x000000111116e211 */ /* 0x000fe400078f08ff */
[----:B------:R-:W-:Y:S02]  /*dc10*/  @!P0 LOP3.LUT R17, R0, 0xfffffffe, RZ, 0xc0, !PT ;  /* 0xfffffffe00118812 */ /* 0x000fe400078ec0ff */
[----:B------:R-:W-:Y:S02]  /*dc20*/  @!P2 LOP3.LUT R29, R70, 0xfffffffe, RZ, 0xc0, !PT ;  /* 0xfffffffe461da812 */ /* 0x000fe400078ec0ff */
[----:B------:R-:W-:Y:S02]  /*dc30*/  @!P3 LOP3.LUT R33, R72, 0xfffffffe, RZ, 0xc0, !PT ;  /* 0xfffffffe4821b812 */ /* 0x000fe400078ec0ff */
[----:B------:R-:W-:Y:S01]  /*dc40*/  @!P4 LOP3.LUT R37, R36, 0xfffffffe, RZ, 0xc0, !PT ;  /* 0xfffffffe2425c812 */ /* 0x000fe200078ec0ff */
[----:B------:R-:W-:Y:S01]  /*dc50*/  @!P2 IMAD.WIDE R28, R29, 0x4, R66 ;  /* 0x000000041d1ca825 */ /* 0x000fe200078e0242 */
[----:B0-----:R-:W-:-:S02]  /*dc60*/  @!P5 LOP3.LUT R45, R16, 0xfffffffe, RZ, 0xc0, !PT ;  /* 0xfffffffe102dd812 */ /* 0x001fc400078ec0ff */
        /* <DEDUP_REMOVED lines=14> */
.L_x_6282:
[----:B------:R-:W-:Y:S05]  /*dd50*/  BSYNC B0 ;  /* 0x0000000000007941 */ /* 0x000fea0003800000 */
.L_x_6281:
[----:B------:R-:W-:Y:S01]  /*dd60*/  ISETP.GE.AND P0, PT, R69, R18, PT ;  /* 0x000000124500720c */ /* 0x000fe20003f06270 */
[----:B--2---:R0:W1:Y:S04]  /*dd70*/  SHFL.IDX PT, R23, R76, 0x1, 0x1c1f ;  /* 0x003c1f004c177f89 */ /* 0x00406800000e0000 */
[----:B------:R0:W2:Y:S08]  /*dd80*/  SHFL.IDX PT, R22, R74, 0x1, 0x1c1f ;  /* 0x003c1f004a167f89 */ /* 0x0000b000000e0000 */
[----:B0-----:R-:W-:Y:S05]  /*dd90*/  @P0 BRA `(.L_x_6257) ;  /* 0x0000004400480947 */ /* 0x001fea0003800000 */
[----:B------:R-:W-:Y:S01]  /*dda0*/  ULDC UR4, c[0x0][0xac8] ;  /* 0x0002b20000047ab9 */ /* 0x000fe20000000800 */
[C---:B------:R-:W-:Y:S01]  /*ddb0*/  VIADD R0, R71.reuse, 0x8 ;  /* 0x0000000847007836 */ /* 0x040fe20000000000 */
[C---:B------:R-:W-:Y:S01]  /*ddc0*/  ISETP.GE.AND P0, PT, R71.reuse, UR4, PT ;  /* 0x0000000447007c0c */ /* 0x040fe2000bf06270 */
[C---:B------:R-:W-:Y:S01]  /*ddd0*/  VIADD R4, R71.reuse, 0x10 ;  /* 0x0000001047047836 */ /* 0x040fe20000000000 */
[C---:B------:R-:W-:Y:S01]  /*dde0*/  IADD3 R6, R71.reuse, 0x18, RZ ;  /* 0x0000001847067810 */ /* 0x040fe20007ffe0ff */
[----:B------:R-:W-:Y:S01]  /*ddf0*/  ULDC.64 UR6, c[0x0][0x208] ;  /* 0x0000820000067ab9 */ /* 0x000fe20000000a00 */
[----:B------:R-:W-:Y:S01]  /*de00*/  ISETP.GE.AND P5, PT, R0, UR4, PT ;  /* 0x0000000400007c0c */ /* 0x000fe2000bfa6270 */
[C---:B------:R-:W-:Y:S01]  /*de10*/  VIADD R13, R71.reuse, 0x28 ;  /* 0x00000028470d7836 */ /* 0x040fe20000000000 */
[----:B------:R-:W-:Y:S01]  /*de20*/  ISETP.GE.AND P6, PT, R4, UR4, PT ;  /* 0x0000000404007c0c */ /* 0x000fe2000bfc6270 */
[C---:B------:R-:W-:Y:S01]  /*de30*/  VIADD R12, R71.reuse, 0x20 ;  /* 0x00000020470c7836 */ /* 0x040fe20000000000 */
[C---:B------:R-:W-:Y:S01]  /*de40*/  IADD3 R24, R71.reuse, 0x40, RZ ;  /* 0x0000004047187810 */ /* 0x040fe20007ffe0ff */
[----:B------:R-:W-:Y:S01]  /*de50*/  VIADD R17, R71, 0x38 ;  /* 0x0000003847117836 */ /* 0x000fe20000000000 */
[----:B------:R-:W-:Y:S01]  /*de60*/  ISETP.GE.AND P3, PT, R13, UR4, PT ;  /* 0x000000040d007c0c */ /* 0x000fe2000bf66270 */
[C---:B------:R-:W-:Y:S01]  /*de70*/  VIADD R16, R71.reuse, 0x30 ;  /* 0x0000003047107836 */ /* 0x040fe20000000000 */
[----:B------:R-:W-:Y:S01]  /*de80*/  ISETP.GE.AND P4, PT, R12, UR4, PT ;  /* 0x000000040c007c0c */ /* 0x000fe2000bf86270 */
[----:B-12---:R-:W-:Y:S01]  /*de90*/  @!P0 IMAD.WIDE R2, R71, 0x4, R22 ;  /* 0x0000000447028825 */ /* 0x006fe200078e0216 */
[----:B------:R-:W-:-:S02]  /*dea0*/  ISETP.GE.AND P1, PT, R17, UR4, PT ;  /* 0x0000000411007c0c */ /* 0x000fc4000bf26270 */
[----:B------:R-:W-:Y:S01]  /*deb0*/  ISETP.GE.AND P2, PT, R16, UR4, PT ;  /* 0x0000000410007c0c */ /* 0x000fe2000bf46270 */
[C---:B------:R-:W-:Y:S01]  /*dec0*/  VIADD R28, R71.reuse, 0x48 ;  /* 0x00000048471c7836 */ /* 0x040fe20000000000 */
[----:B------:R0:W-:Y:S01]  /*ded0*/  @!P0 ST.E.64 desc[UR6][R2.64], R52 ;  /* 0x0000003402008985 */ /* 0x0001e2000c101b06 */
[----:B------:R-:W-:Y:S01]  /*dee0*/  ISETP.GE.AND P0, PT, R6, UR4, PT ;  /* 0x0000000406007c0c */ /* 0x000fe2000bf06270 */
[----:B------:R-:W-:Y:S01]  /*def0*/  VIADD R32, R71, 0x70 ;  /* 0x0000007047207836 */ /* 0x000fe20000000000 */
[----:B------:R-:W-:Y:S02]  /*df00*/  @!P5 LEA.HI R0, R0, R0, RZ, 0x1 ;  /* 0x000000000000d211 */ /* 0x000fe400078f08ff */
[----:B------:R-:W-:Y:S02]  /*df10*/  @!P6 LEA.HI R4, R4, R4, RZ, 0x1 ;  /* 0x000000040404e211 */ /* 0x000fe400078f08ff */
[----:B------:R-:W-:Y:S02]  /*df20*/  @!P5 LOP3.LUT R5, R0, 0xfffffffe, RZ, 0xc0, !PT ;  /* 0xfffffffe0005d812 */ /* 0x000fe400078ec0ff */
[----:B------:R-:W-:-:S02]  /*df30*/  @!P6 LOP3.LUT R7, R4, 0xfffffffe, RZ, 0xc0, !PT ;  /* 0xfffffffe0407e812 */ /* 0x000fc400078ec0ff */
[----:B------:R-:W-:Y:S02]  /*df40*/  @!P3 LEA.HI R0, R13, R13, RZ, 0x1 ;  /* 0x0000000d0d00b211 */ /* 0x000fe400078f08ff */
[----:B------:R-:W-:Y:S01]  /*df50*/  @!P4 LEA.HI R12, R12, R12, RZ, 0x1 ;  /* 0x0000000c0c0cc211 */ /* 0x000fe200078f08ff */
[--C-:B0-----:R-:W-:Y:S01]  /*df60*/  @!P5 IMAD.WIDE R2, R5, 0x4, R22.reuse ;  /* 0x000000040502d825 */ /* 0x101fe200078e0216 */
[----:B------:R-:W-:Y:S02]  /*df70*/  @!P0 LEA.HI R6, R6, R6, RZ, 0x1 ;  /* 0x0000000606068211 */ /* 0x000fe400078f08ff */
[----:B------:R-:W-:Y:S01]  /*df80*/  @!P1 LEA.HI R18, R17, R17, RZ, 0x1 ;  /* 0x0000001111129211 */ /* 0x000fe200078f08ff */
[----:B------:R-:W-:Y:S01]  /*df90*/  @!P6 IMAD.WIDE R4, R7, 0x4, R22 ;  /* 0x000000040704e825 */ /* 0x000fe200078e0216 */
[----:B------:R-:W-:Y:S01]  /*dfa0*/  @!P0 LOP3.LUT R7, R6, 0xfffffffe, RZ, 0xc0, !PT ;  /* 0xfffffffe06078812 */ /* 0x000fe200078ec0ff */
[----:B------:R0:W-:Y:S01]  /*dfb0*/  @!P5 ST.E.64 desc[UR6][R2.64], R40 ;  /* 0x000000280200d985 */ /* 0x0001e2000c101b06 */
[----:B------:R-:W-:-:S02]  /*dfc0*/  ISETP.GE.AND P5, PT, R24, UR4, PT ;  /* 0x0000000418007c0c */ /* 0x000fc4000bfa6270 */
[----:B------:R-:W-:Y:S01]  /*dfd0*/  @!P2 LEA.HI R16, R16, R16, RZ, 0x1 ;  /* 0x000000101010a211 */ /* 0x000fe200078f08ff */
[----:B------:R1:W-:Y:S01]  /*dfe0*/  @!P6 ST.E.64 desc[UR6][R4.64], R56 ;  /* 0x000000380400e985 */ /* 0x0003e2000c101b06 */
[----:B------:R-:W-:Y:S01]  /*dff0*/  @!P3 LOP3.LUT R17, R0, 0xfffffffe, RZ, 0xc0, !PT ;  /* 0xfffffffe0011b812 */ /* 0x000fe200078ec0ff */
[----:B------:R-:W-:Y:S01]  /*e000*/  VIADD R0, R71, 0x50 ;  /* 0x0000005047007836 */ /* 0x000fe20000000000 */
[----:B------:R-:W-:Y:S02]  /*e010*/  @!P4 LOP3.LUT R13, R12, 0xfffffffe, RZ, 0xc0, !PT ;  /* 0xfffffffe0c0dc812 */ /* 0x000fe400078ec0ff */
[----:B------:R-:W-:Y:S02]  /*e020*/  @!P2 LOP3.LUT R25, R16, 0xfffffffe, RZ, 0xc0, !PT ;  /* 0xfffffffe1019a812 */ /* 0x000fe400078ec0ff */
[----:B------:R-:W-:Y:S02]  /*e030*/  ISETP.GE.AND P6, PT, R28, UR4, PT ;  /* 0x000000041c007c0c */ /* 0x000fe4000bfc6270 */
[----:B------:R-:W-:Y:S01]  /*e040*/  @!P1 LOP3.LUT R29, R18, 0xfffffffe, RZ, 0xc0, !PT ;  /* 0xfffffffe121d9812 */ /* 0x000fe200078ec0ff */
[----:B0-----:R-:W-:Y:S01]  /*e050*/  @!P0 IMAD.WIDE R2, R7, 0x4, R22 ;  /* 0x0000000407028825 */ /* 0x001fe200078e0216 */
[----:B------:R-:W-:-:S03]  /*e060*/  @!P5 LEA.HI R24, R24, R24, RZ, 0x1 ;  /* 0x000000181818d211 */ /* 0x000fc600078f08ff */
        /* <DEDUP_REMOVED lines=8> */
[----:B------:R-:W-:-:S02]  /*e0f0*/  ISETP.GE.AND P4, PT, R32, UR4, PT ;  /* 0x0000000420007c0c */ /* 0x000fc4000bf86270 */
[--C-:B------:R-:W-:Y:S01]  /*e100*/  @!P1 IMAD.WIDE R16, R29, 0x4, R22.reuse ;  /* 0x000000041d109825 */ /* 0x100fe200078e0216 */
[----:B------:R-:W-:Y:S01]  /*e110*/  @!P2 ST.E.64 desc[UR6][R12.64], R34 ;  /* 0x000000220c00a985 */ /* 0x000fe2000c101b06 */
[C---:B------:R-:W-:Y:S02]  /*e120*/  IADD3 R29, R71.reuse, 0x68, RZ ;  /* 0x00000068471d7810 */ /* 0x040fe40007ffe0ff */
[C---:B------:R-:W-:Y:S01]  /*e130*/  VIADD R18, R71.reuse, 0x58 ;  /* 0x0000005847127836 */ /* 0x040fe20000000000 */
[----:B------:R-:W-:Y:S01]  /*e140*/  @!P1 ST.E.64 desc[UR6][R16.64], R46 ;  /* 0x0000002e10009985 */ /* 0x000fe2000c101b06 */
[C---:B------:R-:W-:Y:S01]  /*e150*/  VIADD R25, R71.reuse, 0x60 ;  /* 0x0000006047197836 */ /* 0x040fe20000000000 */
[----:B0-----:R-:W-:Y:S01]  /*e160*/  @!P5 LOP3.LUT R3, R24, 0xfffffffe, RZ, 0xc0, !PT ;  /* 0xfffffffe1803d812 */ /* 0x001fe200078ec0ff */
[----:B------:R-:W-:Y:S01]  /*e170*/  VIADD R71, R71, 0x78 ;  /* 0x0000007847477836 */ /* 0x000fe20000000000 */
[----:B------:R-:W-:Y:S02]  /*e180*/  ISETP.GE.AND P1, PT, R18, UR4, PT ;  /* 0x0000000412007c0c */ /* 0x000fe4000bf26270 */
        /* <DEDUP_REMOVED lines=11> */
[----:B------:R-:W-:Y:S01]  /*e240*/  @!P3 LEA.HI R29, R29, R29, RZ, 0x1 ;  /* 0x0000001d1d1db211 */ /* 0x000fe200078f08ff */
[----:B------:R1:W-:Y:S01]  /*e250*/  @!P6 ST.E.64 desc[UR6][R4.64], R50 ;  /* 0x000000320400e985 */ /* 0x0003e2000c101b06 */
[----:B------:R-:W-:Y:S02]  /*e260*/  @!P1 LOP3.LUT R11, R18, 0xfffffffe, RZ, 0xc0, !PT ;  /* 0xfffffffe120b9812 */ /* 0x000fe400078ec0ff */
[----:B------:R-:W-:Y:S01]  /*e270*/  @!P2 LOP3.LUT R25, R25, 0xfffffffe, RZ, 0xc0, !PT ;  /* 0xfffffffe1919a812 */ /* 0x000fe200078ec0ff */
[--C-:B0-----:R-:W-:Y:S01]  /*e280*/  @!P0 IMAD.WIDE R2, R7, 0x4, R22.reuse ;  /* 0x0000000407028825 */ /* 0x101fe200078e0216 */
[----:B------:R-:W-:Y:S02]  /*e290*/  @!P3 LOP3.LUT R29, R29, 0xfffffffe, RZ, 0xc0, !PT ;  /* 0xfffffffe1d1db812 */ /* 0x000fe400078ec0ff */
[----:B------:R-:W-:Y:S01]  /*e2a0*/  @!P4 LOP3.LUT R13, R32, 0xfffffffe, RZ, 0xc0, !PT ;  /* 0xfffffffe200dc812 */ /* 0x000fe200078ec0ff */
[----:B------:R-:W-:Y:S01]  /*e2b0*/  @!P2 IMAD.WIDE R6, R25, 0x4, R22 ;  /* 0x000000041906a825 */ /* 0x000fe200078e0216 */
[----:B------:R0:W-:Y:S01]  /*e2c0*/  @!P0 ST.E.64 desc[UR6][R2.64], R8 ;  /* 0x0000000802008985 */ /* 0x0001e2000c101b06 */
[----:B------:R-:W-:-:S02]  /*e2d0*/  ISETP.GE.AND P0, PT, R71, UR4, PT ;  /* 0x0000000447007c0c */ /* 0x000fc4000bf06270 */
[----:B------:R-:W-:-:S04]  /*e2e0*/  @!P4 IMAD.WIDE R12, R13, 0x4, R22 ;  /* 0x000000040d0cc825 */ /* 0x000fc800078e0216 */
[----:B-1----:R-:W-:-:S04]  /*e2f0*/  @!P1 IMAD.WIDE R4, R11, 0x4, R22 ;  /* 0x000000040b049825 */ /* 0x002fc800078e0216 */
[----:B------:R-:W-:Y:S01]  /*e300*/  @!P3 IMAD.WIDE R10, R29, 0x4, R22 ;  /* 0x000000041d0ab825 */ /* 0x000fe200078e0216 */
[----:B------:R0:W-:Y:S04]  /*e310*/  @!P1 ST.E.64 desc[UR6][R4.64], R14 ;  /* 0x0000000e04009985 */ /* 0x0001e8000c101b06 */
[----:B------:R0:W-:Y:S04]  /*e320*/  @!P2 ST.E.64 desc[UR6][R6.64], R26 ;  /* 0x0000001a0600a985 */ /* 0x0001e8000c101b06 */
[----:B------:R0:W-:Y:S04]  /*e330*/  @!P3 ST.E.64 desc[UR6][R10.64], R42 ;  /* 0x0000002a0a00b985 */ /* 0x0001e8000c101b06 */
[----:B------:R0:W-:Y:S01]  /*e340*/  @!P4 ST.E.64 desc[UR6][R12.64], R54 ;  /* 0x000000360c00c985 */ /* 0x0001e2000c101b06 */
[----:B------:R-:W-:Y:S05]  /*e350*/  @P0 BRA `(.L_x_6257) ;  /* 0x0000003c00d80947 */ /* 0x000fea0003800000 */
[----:B------:R-:W-:Y:S01]  /*e360*/  LEA.HI R71, R71, R71, RZ, 0x1 ;  /* 0x0000004747477211 */ /* 0x000fe200078f08ff */
[----:B------:R-:W-:-:S03]  /*e370*/  ULDC.64 UR4, c[0x0][0x208] ;  /* 0x0000820000047ab9 */ /* 0x000fc60000000a00 */
[----:B0-----:R-:W-:-:S05]  /*e380*/  LOP3.LUT R3, R71, 0xfffffffe, RZ, 0xc0, !PT ;  /* 0xfffffffe47037812 */ /* 0x001fca00078ec0ff */
[----:B------:R-:W-:-:S05]  /*e390*/  IMAD.WIDE R2, R3, 0x4, R22 ;  /* 0x0000000403027825 */ /* 0x000fca00078e0216 */
[----:B------:R0:W-:Y:S01]  /*e3a0*/  ST.E.64 desc[UR4][R2.64], R86 ;  /* 0x0000005602007985 */ /* 0x0001e2000c101b04 */
[----:B------:R-:W-:Y:S05]  /*e3b0*/  BRA `(.L_x_6257) ;  /* 0x0000003c00c07947 */ /* 0x000fea0003800000 */
.L_x_6280:
        /* <DEDUP_REMOVED lines=35> */
[----:B--2---:R-:W-:Y:S01]  /*e5f0*/  @P0 IMAD.HI.U32 R4, R0, R7, RZ ;  /* 0x0000000700040227 */ /* 0x004fe200078e00ff */
[----:B------:R-:W-:-:S03]  /*e600*/  IADD3 R7, RZ, -UR11, RZ ;  /* 0x8000000bff077c10 */ /* 0x000fc6000fffe0ff */
        /* <DEDUP_REMOVED lines=25> */
.L_x_6255:
        /* <DEDUP_REMOVED lines=18> */
.L_x_6283:
[----:B------:R-:W-:Y:S01]  /*e8c0*/  ULDC UR7, c[0x0][0xc50] ;  /* 0x0003140000077ab9 */ /* 0x000fe20000000800 */
[----:B------:R-:W-:Y:S01]  /*e8d0*/  UMOV UR36, UR6 ;  /* 0x0000000600247c82 */ /* 0x000fe20008000000 */
[----:B------:R-:W-:-:S11]  /*e8e0*/  UISETP.NE.AND UP0, UPT, UR7, 0x1, UPT ;  /* 0x000000010700788c */ /* 0x000fd6000bf05270 */
[----:B------:R-:W-:Y:S01]  /*e8f0*/  @UP0 ULDC UR4, c[0x0][0xc54] ;  /* 0x0003150000040ab9 */ /* 0x000fe20000000800 */
[----:B------:R-:W-:Y:S01]  /*e900*/  @UP0 ULDC UR8, c[0x0][0xc58] ;  /* 0x0003160000080ab9 */ /* 0x000fe20000000800 */
[----:B------:R-:W-:-:S04]  /*e910*/  UIMAD.WIDE.U32 UR4, UR6, UR4, URZ ;  /* 0x00000004060472a5 */ /* 0x000fc8000f8e003f */
[----:B------:R-:W-:-:S12]  /*e920*/  @UP0 USHF.R.U32.HI UR36, URZ, UR8, UR5 ;  /* 0x000000083f240299 */ /* 0x000fd80008011605 */
.L_x_6284:
        /* <DEDUP_REMOVED lines=30> */
[----:B------:R-:W-:Y:S02]  /*eb10*/  IABS R4, R3 ;  /* 0x0000000300047213 */ /* 0x000fe40000000000 */
[----:B------:R-:W-:Y:S02]  /*eb20*/  R2UR UR11, R0 ;  /* 0x00000000000b72ca */ /* 0x000fe400000e0000 */
[----:B------:R-:W-:Y:S01]  /*eb30*/  MOV R3, UR7 ;  /* 0x0000000700037c02 */ /* 0x000fe20008000f00 */
[----:B------:R-:W-:Y:S01]  /*eb40*/  IMAD.MOV R4, RZ, RZ, -R4 ;  /* 0x000000ffff047224 */ /* 0x000fe200078e0a04 */
[----:B------:R-:W-:-:S09]  /*eb50*/  ULOP3.LUT UR7, UR7, UR6, URZ, 0x3c, !UPT ;  /* 0x0000000607077292 */ /* 0x000fd2000f8e3c3f */
        /* <DEDUP_REMOVED lines=24> */
.L_x_6286:
[----:B------:R-:W-:Y:S01]  /*ece0*/  UIMAD UR39, UR42, UR41, URZ ;  /* 0x000000292a2772a4 */ /* 0x000fe2000f8e023f */
[----:B------:R-:W-:-:S05]  /*ecf0*/  IMAD.U32 R0, RZ, RZ, UR40 ;  /* 0x00000028ff007e24 */ /* 0x000fca000f8e00ff */
        /* <DEDUP_REMOVED lines=30> */
.L_x_6287:
        /* <DEDUP_REMOVED lines=20> */
.L_x_6289:
[----:B------:R0:W1:Y:S01]  /*f020*/  LDC.64 R2, c[0x4][R16] ;  /* 0x0100000010027b82 */ /* 0x0000620000000a00 */
[----:B------:R-:W-:Y:S01]  /*f030*/  ULDC.64 UR6, c[0x4][0x1b8] ;  /* 0x01006e0000067ab9 */ /* 0x000fe20000000a00 */
[----:B------:R-:W-:Y:S01]  /*f040*/  ULDC.64 UR8, c[0x4][0x1c0] ;  /* 0x0100700000087ab9 */ /* 0x000fe20000000a00 */
[----:B------:R-:W-:Y:S01]  /*f050*/  ULDC.64 UR4, c[0x4][0xc0] ;  /* 0x0100300000047ab9 */ /* 0x000fe20000000a00 */
[----:B------:R-:W-:Y:S01]  /*f060*/  MOV R4, UR6 ;  /* 0x0000000600047c02 */ /* 0x000fe20008000f00 */
[----:B------:R-:W-:Y:S01]  /*f070*/  IMAD.U32 R5, RZ, RZ, UR7 ;  /* 0x00000007ff057e24 */ /* 0x000fe2000f8e00ff */
[----:B------:R-:W-:Y:S01]  /*f080*/  MOV R11, UR5 ;  /* 0x00000005000b7c02 */ /* 0x000fe20008000f00 */
[----:B------:R-:W-:Y:S02]  /*f090*/  IMAD.U32 R6, RZ, RZ, UR8 ;  /* 0x00000008ff067e24 */ /* 0x000fe4000f8e00ff */
[----:B------:R-:W-:Y:S02]  /*f0a0*/  IMAD.U32 R7, RZ, RZ, UR9 ;  /* 0x00000009ff077e24 */ /* 0x000fe4000f8e00ff */
[----:B------:R-:W-:-:S02]  /*f0b0*/  IMAD.U32 R10, RZ, RZ, UR4 ;  /* 0x00000004ff0a7e24 */ /* 0x000fc4000f8e00ff */
[----:B------:R-:W-:Y:S02]  /*f0c0*/  IMAD.MOV.U32 R8, RZ, RZ, 0x70 ;  /* 0x00000070ff087424 */ /* 0x000fe400078e00ff */
[----:B------:R-:W-:Y:S02]  /*f0d0*/  IMAD.MOV.U32 R12, RZ, RZ, 0x1 ;  /* 0x00000001ff0c7424 */ /* 0x000fe400078e00ff */
[----:B0-----:R-:W-:-:S07]  /*f0e0*/  IMAD.MOV.U32 R13, RZ, RZ, RZ ;  /* 0x000000ffff0d7224 */ /* 0x001fce00078e00ff */
[----:B------:R-:W-:-:S07]  /*f0f0*/  LEPC R20, `(.L_x_6288) ;  /* 0x000000001014794e */ /* 0x000fce0000000000 */
[----:B-1----:R-:W-:Y:S05]  /*f100*/  CALL.ABS.NOINC R2 ;  /* 0x0000000002007343 */ /* 0x002fea0003c00000 */
.L_x_6288:
        /* <DEDUP_REMOVED lines=21> */
.L_x_6367:
        /* <DEDUP_REMOVED lines=8> */
.L_x_6370:
        /* <DEDUP_REMOVED lines=22> */
.L_x_6293:
[----:B0-----:R-:W-:Y:S01]  /*f440*/  MOV R0, 0x1 ;  /* 0x0000000100007802 */ /* 0x001fe20000000f00 */
[----:B------:R-:W1:Y:S03]  /*f450*/  S2R R8, SR_TID.X ;  /* 0x0000000000087919 */ /* 0x000e660000002100 */
[----:B------:R-:W-:-:S04]  /*f460*/  SHF.L.U32 R0, R0, 0x1f, RZ ;  /* 0x0000001f00007819 */ /* 0x000fc800000006ff */
[----:B------:R-:W0:Y:S01]  /*f470*/  SYNCS.PHASECHK.TRANS64.TRYWAIT P0, [UR38+0x34840], R0 ;  /* 0x03484000ff0075a7 */ /* 0x000e220008000166 */
[----:B-1----:R-:W-:-:S04]  /*f480*/  LOP3.LUT R2, R8, 0x7f, RZ, 0xc0, !PT ;  /* 0x0000007f08027812 */ /* 0x002fc800078ec0ff */
[----:B------:R-:W-:Y:S01]  /*f490*/  ISETP.NE.AND P1, PT, R2, RZ, PT ;  /* 0x000000ff0200720c */ /* 0x000fe20003f25270 */
[----:B0-----:R-:W-:-:S12]  /*f4a0*/  @!P0 BRA `(.L_x_6294) ;  /* 0x0000003000448947 */ /* 0x001fd80003800000 */
.L_x_6371:
[----:B------:R-:W-:Y:S05]  /*f4b0*/  @P1 BRA `(.L_x_6295) ;  /* 0x0000000000181947 */ /* 0x000fea0003800000 */
[----:B------:R-:W1:Y:S01]  /*f4c0*/  S2R R2, SR_TID.X ;  /* 0x0000000000027919 */ /* 0x000e620000002100 */
[----:B0-----:R-:W-:-:S04]  /*f4d0*/  IMAD.MOV.U32 R0, RZ, RZ, 0xb000 ;  /* 0x0000b000ff007424 */ /* 0x001fc800078e00ff */
[----:B------:R2:W-:Y:S01]  /*f4e0*/  SYNCS.ARRIVE.TRANS64 RZ, [UR38+0x34830], R0 ;  /* 0x03483000ffff79a7 */ /* 0x0005e20008000026 */
[----:B-1----:R-:W-:-:S13]  /*f4f0*/  LOP3.LUT P0, RZ, R2, 0x1f, RZ, 0xc0, !PT ;  /* 0x0000001f02ff7812 */ /* 0x002fda000780c0ff */
[----:B--2---:R-:W-:Y:S05]  /*f500*/  @!P0 BRA `(.L_x_6295) ;  /* 0x0000000000048947 */ /* 0x004fea0003800000 */
[----:B------:R-:W-:Y:S01]  /*f510*/  BPT.TRAP 0x1 ;  /* 0x000000040000795c */ /* 0x000fe20000300000 */
.L_x_6295:
        /* <DEDUP_REMOVED lines=21> */
[----:B------:R1:W-:Y:S01]  /*f670*/  UTMALDG.4D [UR8], [UR4], desc[UR6] ;  /* 0x00000608040075b4 */ /* 0x0003e20008019000 */
[----:B------:R1:W-:Y:S02]  /*f680*/  UTMALDG.4D [UR16], [UR4], desc[UR6] ;  /* 0x00000610040075b4 */ /* 0x0003e40008019000 */
[----:B-1----:R-:W-:Y:S01]  /*f690*/  NOP ;  /* 0x0000000000007918 */ /* 0x002fe20000000000 */
.L_x_6291:
        /* <DEDUP_REMOVED lines=21> */
[----:B01----:R-:W-:Y:S05]  /*f7f0*/  CALL.ABS.NOINC R2 ;  /* 0x0000000002007343 */ /* 0x003fea0003c00000 */
.L_x_6296:
        /* <DEDUP_REMOVED lines=12> */
[C---:B--2---:R-:W-:Y:S01]  /*f8c0*/  LOP3.LUT R13, R14.reuse, 0x7f, RZ, 0xc0, !PT ;  /* 0x0000007f0e0d7812 */ /* 0x044fe200078ec0ff */
[----:B------:R-:W-:-:S10]  /*f8d0*/  IMAD.SHL.U32 R11, R14, 0x10, RZ ;  /* 0x000000100e0b7824 */ /* 0x000fd400078e00ff */
        /* <DEDUP_REMOVED lines=12> */
[----:B-1----:R-:W-:-:S05]  /*f9a0*/  @P0 IMAD.HI.U32 R10, R0, R9, RZ ;  /* 0x00000009000a0227 */ /* 0x002fca00078e00ff */
        /* <DEDUP_REMOVED lines=24> */
[----:B------:R-:W-:Y:S01]  /*fb30*/  ISETP.GE.AND P0, PT, R2, UR4, PT ;  /* 0x0000000402007c0c */ /* 0x000fe2000bf06270 */
[----:B------:R-:W-:Y:S01]  /*fb40*/  UMOV UR4, 0xffffffff ;  /* 0xffffffff00047882 */ /* 0x000fe20000000000 */
[----:B------:R-:W-:-:S02]  /*fb50*/  LOP3.LUT R3, R3, 0x38, R14, 0x78, !PT ;  /* 0x0000003803037812 */ /* 0x000fc400078e780e */
[----:B------:R-:W-:-:S04]  /*fb60*/  SHF.L.U32 R2, R13, 0x3, RZ ;  /* 0x000000030d027819 */ /* 0x000fc800000006ff */
[----:B------:R-:W-:Y:S01]  /*fb70*/  LOP3.LUT R9, R3, 0x200, R2, 0xf8, !PT ;  /* 0x0000020003097812 */ /* 0x000fe200078ef802 */
[----:B------:R-:W-:Y:S06]  /*fb80*/  BRA.DIV UR4, `(.L_x_6297) ;  /* 0x0000002a04a47947 */ /* 0x000fec000b800000 */
[----:B------:R-:W0:Y:S01]  /*fb90*/  S2R R3, SR_CTAID.X ;  /* 0x0000000000037919 */ /* 0x000e220000002500 */
[----:B------:R-:W-:Y:S01]  /*fba0*/  ULDC UR4, c[0x0][0x288] ;  /* 0x0000a20000047ab9 */ /* 0x000fe20000000800 */
[----:B------:R-:W-:Y:S01]  /*fbb0*/  ULDC.64 UR6, c[0x0][0x208] ;  /* 0x0000820000067ab9 */ /* 0x000fe20000000a00 */
[----:B------:R-:W-:Y:S01]  /*fbc0*/  IMAD R6, R6, UR4, RZ ;  /* 0x0000000406067c24 */ /* 0x000fe2000f8e02ff */
[----:B------:R-:W1:Y:S04]  /*fbd0*/  SHFL.IDX PT, R2, R7, RZ, 0x181f ;  /* 0x00181fff07027589 */ /* 0x000e6800000e0000 */
[----:B------:R-:W2:Y:S04]  /*fbe0*/  SHFL.IDX PT, R14, R0, RZ, 0x181f ;  /* 0x00181fff000e7589 */ /* 0x000ea800000e0000 */
[----:B------:R-:W3:Y:S01]  /*fbf0*/  SHFL.IDX PT, R4, R7, 0x1, 0x181f ;  /* 0x00381f0007047f89 */ /* 0x000ee200000e0000 */
[----:B0-----:R-:W-:-:S02]  /*fc00*/  IMAD R8, R3, 0x80, R8 ;  /* 0x0000008003087824 */ /* 0x001fc400078e0208 */
[----:B-1----:R-:W-:Y:S02]  /*fc10*/  IMAD.MOV.U32 R3, RZ, RZ, R2 ;  /* 0x000000ffff037224 */ /* 0x002fe400078e0002 */
[----:B--2---:R-:W-:Y:S01]  /*fc20*/  IMAD.MOV.U32 R2, RZ, RZ, R14 ;  /* 0x000000ffff027224 */ /* 0x004fe200078e000e */
[C---:B------:R-:W-:Y:S01]  /*fc30*/  ISETP.GE.AND P2, PT, R8.reuse, R6, PT ;  /* 0x000000060800720c */ /* 0x040fe20003f46270 */
[----:B------:R-:W0:Y:S01]  /*fc40*/  SHFL.IDX PT, R14, R0, 0x1, 0x181f ;  /* 0x00381f00000e7f89 */ /* 0x000e2200000e0000 */
[----:B------:R-:W-:-:S11]  /*fc50*/  IADD3 R5, R8, 0x10, RZ ;  /* 0x0000001008057810 */ /* 0x000fd60007ffe0ff */
[----:B------:R-:W-:Y:S01]  /*fc60*/  @!P2 IMAD.WIDE.U32 R2, R10, 0x2, R2 ;  /* 0x000000020a02a825 */ /* 0x000fe200078e0002 */
[----:B------:R-:W-:-:S05]  /*fc70*/  @!P2 LEA R21, R9, UR38, 0x1 ;  /* 0x000000260915ac11 */ /* 0x000fca000f8e08ff */
[----:B------:R-:W-:Y:S04]  /*fc80*/  @!P2 LDGSTS.E.BYPASS.LTC128B.128 [R21+0x16400], desc[UR6][R2.64], !P1 ;  /* 0x164000000215afae */ /* 0x000fe8000c901d46 */
[----:B------:R1:W-:Y:S01]  /*fc90*/  @!P2 LDGSTS.E.BYPASS.LTC128B.128 [R21+0x1a400], desc[UR6][R2.64+0x80], !P0 ;  /* 0x1a4000800215afae */ /* 0x0003e2000c101d46 */
[----:B------:R-:W-:Y:S01]  /*fca0*/  ISETP.GE.AND P2, PT, R5, R6, PT ;  /* 0x000000060500720c */ /* 0x000fe20003f46270 */
[----:B---3--:R-:W-:Y:S02]  /*fcb0*/  IMAD.MOV.U32 R5, RZ, RZ, R4 ;  /* 0x000000ffff057224 */ /* 0x008fe400078e0004 */
[----:B0-----:R-:W-:Y:S02]  /*fcc0*/  IMAD.MOV.U32 R4, RZ, RZ, R14 ;  /* 0x000000ffff047224 */ /* 0x001fe400078e000e */
[----:B------:R-:W-:Y:S04]  /*fcd0*/  SHFL.IDX PT, R14, R0, 0x2, 0x181f ;  /* 0x00581f00000e7f89 */ /* 0x000fe800000e0000 */
[----:B-1----:R-:W0:Y:S01]  /*fce0*/  SHFL.IDX PT, R2, R7, 0x2, 0x181f ;  /* 0x00581f0007027f89 */ /* 0x002e2200000e0000 */
[----:B------:R-:W-:-:S03]  /*fcf0*/  VIADD R3, R8, 0x20 ;  /* 0x0000002008037836 */ /* 0x000fc60000000000 */
[----:B------:R-:W-:Y:S01]  /*fd00*/  @!P2 LEA R20, R9, UR38, 0x1 ;  /* 0x000000260914ac11 */ /* 0x000fe2000f8e08ff */
[----:B------:R-:W-:-:S05]  /*fd10*/  @!P2 IMAD.WIDE.U32 R4, R10, 0x2, R4 ;  /* 0x000000020a04a825 */ /* 0x000fca00078e0004 */
[----:B------:R-:W-:Y:S04]  /*fd20*/  @!P2 LDGSTS.E.BYPASS.LTC128B.128 [R20+0x16c00], desc[UR6][R4.64], !P1 ;  /* 0x16c000000414afae */ /* 0x000fe8000c901d46 */
[----:B------:R1:W-:Y:S01]  /*fd30*/  @!P2 LDGSTS.E.BYPASS.LTC128B.128 [R20+0x1ac00], desc[UR6][R4.64+0x80], !P0 ;  /* 0x1ac000800414afae */ /* 0x0003e2000c101d46 */
[----:B------:R-:W-:Y:S02]  /*fd40*/  ISETP.GE.AND P2, PT, R3, R6, PT ;  /* 0x000000060300720c */ /* 0x000fe40003f46270 */
[----:B0-----:R-:W-:Y:S01]  /*fd50*/  MOV R3, R2 ;  /* 0x0000000200037202 */ /* 0x001fe20000000f00 */
[----:B------:R-:W-:Y:S01]  /*fd60*/  IMAD.MOV.U32 R2, RZ, RZ, R14 ;  /* 0x000000ffff027224 */ /* 0x000fe200078e000e */
[----:B-1----:R-:W0:Y:S09]  /*fd70*/  SHFL.IDX PT, R4, R7, 0x3, 0x181f ;  /* 0x00781f0007047f89 */ /* 0x002e3200000e0000 */
[----:B------:R-:W-:Y:S01]  /*fd80*/  @!P2 LEA R21, R9, UR38, 0x1 ;  /* 0x000000260915ac11 */ /* 0x000fe2000f8e08ff */
[----:B------:R-:W-:Y:S01]  /*fd90*/  VIADD R5, R8, 0x30 ;  /* 0x0000003008057836 */ /* 0x000fe20000000000 */
[----:B------:R-:W1:Y:S01]  /*fda0*/  SHFL.IDX PT, R14, R0, 0x3, 0x181f ;  /* 0x00781f00000e7f89 */ /* 0x000e6200000e0000 */
[----:B------:R-:W-:-:S05]  /*fdb0*/  @!P2 IMAD.WIDE.U32 R2, R10, 0x2, R2 ;  /* 0x000000020a02a825 */ /* 0x000fca00078e0002 */
[----:B------:R-:W-:Y:S04]  /*fdc0*/  @!P2 LDGSTS.E.BYPASS.LTC128B.128 [R21+0x17400], desc[UR6][R2.64], !P1 ;  /* 0x174000000215afae */ /* 0x000fe8000c901d46 */
[----:B------:R2:W-:Y:S01]  /*fdd0*/  @!P2 LDGSTS.E.BYPASS.LTC128B.128 [R21+0x1b400], desc[UR6][R2.64+0x80], !P0 ;  /* 0x1b4000800215afae */ /* 0x0005e2000c101d46 */
[----:B------:R-:W-:Y:S01]  /*fde0*/  ISETP.GE.AND P2, PT, R5, R6, PT ;  /* 0x000000060500720c */ /* 0x000fe20003f46270 */
[----:B0-----:R-:W-:Y:S02]  /*fdf0*/  IMAD.MOV.U32 R5, RZ, RZ, R4 ;  /* 0x000000ffff057224 */ /* 0x001fe400078e0004 */
[----:B--2---:R-:W0:Y:S01]  /*fe00*/  SHFL.IDX PT, R2, R7, 0x4, 0x181f ;  /* 0x00981f0007027f89 */ /* 0x004e2200000e0000 */
[----:B------:R-:W-:Y:S01]  /*fe10*/  VIADD R3, R8, 0x40 ;  /* 0x0000004008037836 */ /* 0x000fe20000000000 */
[----:B-1----:R-:W-:-:S02]  /*fe20*/  MOV R4, R14 ;  /* 0x0000000e00047202 */ /* 0x002fc40000000f00 */
[----:B------:R-:W1:Y:S06]  /*fe30*/  SHFL.IDX PT, R14, R0, 0x4, 0x181f ;  /* 0x00981f00000e7f89 */ /* 0x000e6c00000e0000 */
[----:B------:R-:W-:Y:S01]  /*fe40*/  @!P2 LEA R20, R9, UR38, 0x1 ;  /* 0x000000260914ac11 */ /* 0x000fe2000f8e08ff */
[----:B------:R-:W-:-:S05]  /*fe50*/  @!P2 IMAD.WIDE.U32 R4, R10, 0x2, R4 ;  /* 0x000000020a04a825 */ /* 0x000fca00078e0004 */
[----:B------:R-:W-:Y:S04]  /*fe60*/  @!P2 LDGSTS.E.BYPASS.LTC128B.128 [R20+0x17c00], desc[UR6][R4.64], !P1 ;  /* 0x17c000000414afae */ /* 0x000fe8000c901d46 */
[----:B------:R2:W-:Y:S01]  /*fe70*/  @!P2 LDGSTS.E.BYPASS.LTC128B.128 [R20+0x1bc00], desc[UR6][R4.64+0x80], !P0 ;  /* 0x1bc000800414afae */ /* 0x0005e2000c101d46 */
[----:B------:R-:W-:Y:S01]  /*fe80*/  ISETP.GE.AND P2, PT, R3, R6, PT ;  /* 0x000000060300720c */ /* 0x000fe20003f46270 */
[----:B0-----:R-:W-:Y:S02]  /*fe90*/  IMAD.MOV.U32 R3, RZ, RZ, R2 ;  /* 0x000000ffff037224 */ /* 0x001fe400078e0002 */
[----:B-1----:R-:W-:Y:S01]  /*fea0*/  IMAD.MOV.U32 R2, RZ, RZ, R14 ;  /* 0x000000ffff027224 */ /* 0x002fe200078e000e */
[----:B--2---:R-:W0:Y:S09]  /*feb0*/  SHFL.IDX PT, R4, R7, 0x5, 0x181f ;  /* 0x00b81f0007047f89 */ /* 0x004e3200000e0000 */
[----:B------:R-:W-:Y:S01]  /*fec0*/  @!P2 LEA R21, R9, UR38, 0x1 ;  /* 0x000000260915ac11 */ /* 0x000fe2000f8e08ff */
[----:B------:R-:W-:Y:S01]  /*fed0*/  @!P2 IMAD.WIDE.U32 R2, R10, 0x2, R2 ;  /* 0x000000020a02a825 */ /* 0x000fe200078e0002 */
[----:B------:R-:W1:Y:S01]  /*fee0*/  SHFL.IDX PT, R14, R0, 0x5, 0x181f ;  /* 0x00b81f00000e7f89 */ /* 0x000e6200000e0000 */
[----:B------:R-:W-:-:S03]  /*fef0*/  IADD3 R5, R8, 0x50, RZ ;  /* 0x0000005008057810 */ /* 0x000fc60007ffe0ff */
[----:B------:R-:W-:Y:S04]  /*ff00*/  @!P2 LDGSTS.E.BYPASS.LTC128B.128 [R21+0x18400], desc[UR6][R2.64], !P1 ;  /* 0x184000000215afae */ /* 0x000fe8000c901d46 */
[----:B------:R2:W-:Y:S01]  /*ff10*/  @!P2 LDGSTS.E.BYPASS.LTC128B.128 [R21+0x1c400], desc[UR6][R2.64+0x80], !P0 ;  /* 0x1c4000800215afae */ /* 0x0005e2000c101d46 */
[----:B------:R-:W-:Y:S01]  /*ff20*/  ISETP.GE.AND P2, PT, R5, R6, PT ;  /* 0x000000060500720c */ /* 0x000fe20003f46270 */
[----:B0-----:R-:W-:Y:S02]  /*ff30*/  IMAD.MOV.U32 R5, RZ, RZ, R4 ;  /* 0x000000ffff057224 */ /* 0x001fe400078e0004 */
[----:B--2---:R-:W0:Y:S10]  /*ff40*/  SHFL.IDX PT, R2, R7, 0x6, 0x181f ;  /* 0x00d81f0007027f89 */ /* 0x004e3400000e0000 */
[----:B------:R-:W-:Y:S01]  /*ff50*/  @!P2 LEA R20, R9, UR38, 0x1 ;  /* 0x000000260914ac11 */ /* 0x000fe2000f8e08ff */
[----:B------:R-:W-:-:S02]  /*ff60*/  VIADD R3, R8, 0x60 ;  /* 0x0000006008037836 */ /* 0x000fc40000000000 */
[----:B-1----:R-:W-:Y:S02]  /*ff70*/  IMAD.MOV.U32 R4, RZ, RZ, R14 ;  /* 0x000000ffff047224 */ /* 0x002fe400078e000e */
[----:B------:R-:W1:Y:S02]  /*ff80*/  SHFL.IDX PT, R14, R0, 0x6, 0x181f ;  /* 0x00d81f00000e7f89 */ /* 0x000e6400000e0000 */
[----:B------:R-:W-:-:S05]  /*ff90*/  @!P2 IMAD.WIDE.U32 R4, R10, 0x2, R4 ;  /* 0x000000020a04a825 */ /* 0x000fca00078e0004 */
[----:B------:R-:W-:Y:S04]  /*ffa0*/  @!P2 LDGSTS.E.BYPASS.LTC128B.128 [R20+0x18c00], desc[UR6][R4.64], !P1 ;  /* 0x18c000000414afae */ /* 0x000fe8000c901d46 */
[----:B------:R-:W-:Y:S01]  /*ffb0*/  @!P2 LDGSTS.E.BYPASS.LTC128B.128 [R20+0x1cc00], desc[UR6][R4.64+0x80], !P0 ;  /* 0x1cc000800414afae */ /* 0x000fe2000c101d46 */
[----:B------:R-:W-:Y:S02]  /*ffc0*/  ISETP.GE.AND P2, PT, R3, R6, PT ;  /* 0x000000060300720c */ /* 0x000fe40003f46270 */
[----:B0-----:R-:W-:Y:S01]  /*ffd0*/  MOV R3, R2 ;  /* 0x0000000200037202 */ /* 0x001fe20000000f00 */
[----:B-1----:R-:W-:-:S10]  /*ffe0*/  IMAD.MOV.U32 R2, RZ, RZ, R14 ;  /* 0x000000ffff027224 */ /* 0x002fd400078e000e */
[----:B------:R-:W-:Y:S01]  /*fff0*/  @!P2 LEA R21, R9, UR38, 0x1 ;  /* 0x000000260915ac11 */ /* 0x000fe2000f8e08ff */
[----:B------:R0:W1:Y:S01]  /*10000*/  SHFL.IDX PT, R14, R0, 0x7, 0x181f ;  /* 0x00f81f00000e7f89 */ /* 0x00006200000e0000 */
[----:B------:R-:W-:-:S05]  /*10010*/  @!P2 IMAD.WIDE.U32 R2, R10, 0x2, R2 ;  /* 0x000000020a02a825 */ /* 0x000fca00078e0002 */
[----:B------:R-:W-:Y:S04]  /*10020*/  @!P2 LDGSTS.E.BYPASS.LTC128B.128 [R21+0x19400], desc[UR6][R2.64], !P1 ;  /* 0x194000000215afae */ /* 0x000fe8000c901d46 */
[----:B------:R2:W-:Y:S04]  /*10030*/  @!P2 LDGSTS.E.BYPASS.LTC128B.128 [R21+0x1d400], desc[UR6][R2.64+0x80], !P0 ;  /* 0x1d4000800215afae */ /* 0x0005e8000c101d46 */
[----:B--2---:R0:W2:Y:S02]  /*10040*/  SHFL.IDX PT, R2, R7, 0x7, 0x181f ;  /* 0x00f81f0007027f89 */ /* 0x0040a400000e0000 */
.L_x_6388:
[----:B------:R-:W-:Y:S01]  /*10050*/  VIADD R3, R8, 0x70 ;  /* 0x0000007008037836 */ /* 0x000fe20000000000 */
[----:B------:R-:W-:Y:S04]  /*10060*/  BSSY B0, `(.L_x_6298) ;  /* 0x000000d000007945 */ /* 0x000fe80003800000 */
[----:B------:R-:W-:Y:S01]  /*10070*/  ISETP.GE.AND P2, PT, R3, R6, PT ;  /* 0x000000060300720c */ /* 0x000fe20003f46270 */
[----:B--2---:R-:W-:Y:S01]  /*10080*/  IMAD.MOV.U32 R3, RZ, RZ, R2 ;  /* 0x000000ffff037224 */ /* 0x004fe200078e0002 */
        /* <DEDUP_REMOVED lines=9> */
[----:B------:R1:W-:Y:S02]  /*10120*/  LDGSTS.E.BYPASS.LTC128B.128 [R9+0x1dc00], desc[UR4][R2.64+0x80], !P0 ;  /* 0x1dc0008002097fae */ /* 0x0003e4000c101d44 */
.L_x_6299:
[----:B------:R-:W-:Y:S05]  /*10130*/  BSYNC B0 ;  /* 0x0000000000007941 */ /* 0x000fea0003800000 */
.L_x_6298:
[----:B------:R-:W-:Y:S01]  /*10140*/  NOP ;  /* 0x0000000000007918 */ /* 0x000fe20000000000 */
[----:B------:R-:W-:Y:S01]  /*10150*/  SYNCS.ARRIVE.TRANS64.RED.A0T1 RZ, [UR38+0x34800], RZ ;  /* 0x034800ffffff79a7 */ /* 0x000fe20008200426 */
[----:B-1----:R-:W-:Y:S01]  /*10160*/  IMAD.MOV.U32 R2, RZ, RZ, 0x1 ;  /* 0x00000001ff027424 */ /* 0x002fe200078e00ff */
[----:B------:R-:W-:Y:S04]  /*10170*/  ARRIVES.LDGSTSBAR.64.TRANSCNT [UR38+0x34800] ;  /* 0x03480000ff0079b0 */ /* 0x000fe80008000aa6 */
[----:B------:R-:W-:Y:S01]  /*10180*/  SHF.L.U32 R2, R2, 0x1f, RZ ;  /* 0x0000001f02027819 */ /* 0x000fe200000006ff */
[----:B------:R-:W-:Y:S01]  /*10190*/  NOP ;  /* 0x0000000000007918 */ /* 0x000fe20000000000 */
[----:B------:R-:W0:Y:S01]  /*101a0*/  LDL.LU R3, [R1+0x8] ;  /* 0x0000080001037983 */ /* 0x000e220000300800 */
[----:B------:R-:W-:Y:S01]  /*101b0*/  SYNCS.ARRIVE.TRANS64.A1T0 RZ, [UR38+0x34800], RZ ;  /* 0x034800ffffff79a7 */ /* 0x000fe20008100026 */
[----:B------:R-:W1:Y:S01]  /*101c0*/  SYNCS.PHASECHK.TRANS64.TRYWAIT P0, [UR38+0x34820], R2 ;  /* 0x03482002ff0075a7 */ /* 0x000e620008000166 */
[----:B0-----:R-:W-:-:S05]  /*101d0*/  VIADD R0, R3, 0xfffffffe ;  /* 0xfffffffe03007836 */ /* 0x001fca0000000000 */
[----:B------:R-:W-:Y:S01]  /*101e0*/  ISETP.GE.AND P1, PT, R0, UR39, PT ;  /* 0x0000002700007c0c */ /* 0x000fe2000bf26270 */
[----:B-1----:R-:W-:-:S12]  /*101f0*/  @!P0 BRA `(.L_x_6300) ;  /* 0x0000002c00ac8947 */ /* 0x002fd80003800000 */
.L_x_6389:
[----:B------:R-:W-:Y:S01]  /*10200*/  IMAD.MOV.U32 R9, RZ, RZ, 0x1 ;  /* 0x00000001ff097424 */ /* 0x000fe200078e00ff */
[----:B------:R-:W-:Y:S01]  /*10210*/  MOV R8, RZ ;  /* 0x000000ff00087202 */ /* 0x000fe20000000f00 */
[----:B------:R-:W-:Y:S06]  /*10220*/  @!P1 BRA `(.L_x_6301) ;  /* 0x0000001800609947 */ /* 0x000fec0003800000 */
[----:B------:R-:W-:Y:S01]  /*10230*/  UIADD3 UR4, UR42, 0x1, URZ ;  /* 0x000000012a047890 */ /* 0x000fe2000fffe03f */
[----:B0-----:R-:W-:Y:S01]  /*10240*/  LOP3.LUT R2, RZ, UR39, RZ, 0x33, !PT ;  /* 0x00000027ff027c12 */ /* 0x001fe2000f8e33ff */
        /* <DEDUP_REMOVED lines=23> */
.L_x_6333:
        /* <DEDUP_REMOVED lines=29> */
.L_x_6305:
[----:B------:R-:W1:Y:S01]  /*10590*/  S2R R2, SR_TID.X ;  /* 0x0000000000027919 */ /* 0x000e620000002100 */
[----:B------:R-:W-:Y:S01]  /*105a0*/  BSSY B2, `(.L_x_6306) ;  /* 0x0000006000027945 */ /* 0x000fe20003800000 */
[----:B-1----:R-:W-:Y:S02]  /*105b0*/  LOP3.LUT R3, R2, 0x7f, RZ, 0xc0, !PT ;  /* 0x0000007f02037812 */ /* 0x002fe400078ec0ff */
[----:B------:R-:W-:Y:S02]  /*105c0*/  SHF.L.U32 R2, R6, 0x1f, RZ ;  /* 0x0000001f06027819 */ /* 0x000fe400000006ff */
[----:B------:R-:W-:Y:S02]  /*105d0*/  ISETP.NE.AND P2, PT, R3, RZ, PT ;  /* 0x000000ff0300720c */ /* 0x000fe40003f45270 */
[----:B------:R-:W1:Y:S02]  /*105e0*/  SYNCS.PHASECHK.TRANS64.TRYWAIT P0, [UR38+0x34848], R2 ;  /* 0x03484802ff0075a7 */ /* 0x000e640008000166 */
[----:B-1----:R-:W-:Y:S09]  /*105f0*/  @!P0 BRA `(.L_x_6307) ;  /* 0x0000002800c48947 */ /* 0x002ff20003800000 */
.L_x_6390:
[----:B------:R-:W-:Y:S05]  /*10600*/  BSYNC B2 ;  /* 0x0000000000027941 */ /* 0x000fea0003800000 */
.L_x_6306:
[----:B------:R-:W-:Y:S04]  /*10610*/  BSSY B2, `(.L_x_6308) ;  /* 0x0000007000027945 */ /* 0x000fe80003800000 */
[----:B------:R-:W-:Y:S05]  /*10620*/  @P2 BRA `(.L_x_6309) ;  /* 0x0000000000142947 */ /* 0x000fea0003800000 */
[----:B------:R-:W-:Y:S01]  /*10630*/  ISETP.NE.AND P0, PT, R10, RZ, PT ;  /* 0x000000ff0a00720c */ /* 0x000fe20003f05270 */
[----:B-1----:R-:W-:-:S04]  /*10640*/  IMAD.MOV.U32 R3, RZ, RZ, 0xb000 ;  /* 0x0000b000ff037424 */ /* 0x002fc800078e00ff */
[----:B------:R2:W-:Y:S08]  /*10650*/  SYNCS.ARRIVE.TRANS64 RZ, [UR38+0x34838], R3 ;  /* 0x03483803ffff79a7 */ /* 0x0005f00008000026 */
[----:B--2---:R-:W-:Y:S05]  /*10660*/  @!P0 BRA `(.L_x_6309) ;  /* 0x0000000000048947 */ /* 0x004fea0003800000 */
[----:B------:R-:W-:Y:S01]  /*10670*/  BPT.TRAP 0x1 ;  /* 0x000000040000795c */ /* 0x000fe20000300000 */
.L_x_6309:
[----:B------:R-:W-:Y:S05]  /*10680*/  BSYNC B2 ;  /* 0x0000000000027941 */ /* 0x000fea0003800000 */
.L_x_6308:
        /* <DEDUP_REMOVED lines=11> */
.L_x_6310:
        /* <DEDUP_REMOVED lines=13> */
.L_x_6311:
        /* <DEDUP_REMOVED lines=12> */
.L_x_6391:
[----:B------:R-:W-:Y:S05]  /*108d0*/  BSYNC B2 ;  /* 0x0000000000027941 */ /* 0x000fea0003800000 */
.L_x_6312:
        /* <DEDUP_REMOVED lines=9> */
.L_x_6315:
[----:B------:R-:W-:Y:S05]  /*10970*/  BSYNC B2 ;  /* 0x0000000000027941 */ /* 0x000fea0003800000 */
.L_x_6314:
        /* <DEDUP_REMOVED lines=10> */
.L_x_6316:
        /* <DEDUP_REMOVED lines=13> */
.L_x_6317:
        /* <DEDUP_REMOVED lines=10> */
.L_x_6304:
[----:B------:R-:W-:Y:S05]  /*10b90*/  BSYNC B1 ;  /* 0x0000000000017941 */ /* 0x000fea0003800000 */
.L_x_6303:
        /* <DEDUP_REMOVED lines=23> */
[----:B------:R-:W-:-:S04]  /*10d10*/  ULDC.64 UR4, c[0x0][0x418] ;  /* 0x0001060000047ab9 */ /* 0x000fc80000000a00 */
[----:B------:R-:W-:Y:S02]  /*10d20*/  IADD3 R3, R4, R3, RZ ;  /* 0x0000000304037210 */ /* 0x000fe40007ffe0ff */
[----:B------:R-:W-:-:S04]  /*10d30*/  LEA R4, P0, R2, UR4, 0x2 ;  /* 0x0000000402047c11 */ /* 0x000fc8000f8010ff */
[----:B------:R-:W-:-:S05]  /*10d40*/  LEA.HI.X R5, R2, UR5, R3, 0x2, P0 ;  /* 0x0000000502057c11 */ /* 0x000fca00080f1403 */
[----:B------:R0:W5:Y:S04]  /*10d50*/  LDG.E R4, desc[UR6][R4.64] ;  /* 0x0000000604047981 */ /* 0x000168000c1e1900 */
.L_x_6320:
[----:B------:R-:W1:Y:S01]  /*10d60*/  S2R R2, SR_TID.X ;  /* 0x0000000000027919 */ /* 0x000e620000002100 */
[----:B------:R-:W-:Y:S01]  /*10d70*/  BSSY B2, `(.L_x_6321) ;  /* 0x0000006000027945 */ /* 0x000fe20003800000 */
[----:B-1----:R-:W-:Y:S02]  /*10d80*/  LOP3.LUT R3, R2, 0x7f, RZ, 0xc0, !PT ;  /* 0x0000007f02037812 */ /* 0x002fe400078ec0ff */
[----:B------:R-:W-:Y:S02]  /*10d90*/  SHF.L.U32 R2, R9, 0x1f, RZ ;  /* 0x0000001f09027819 */ /* 0x000fe400000006ff */
[----:B------:R-:W-:Y:S02]  /*10da0*/  ISETP.NE.AND P2, PT, R3, RZ, PT ;  /* 0x000000ff0300720c */ /* 0x000fe40003f45270 */
[----:B------:R-:W1:Y:S02]  /*10db0*/  SYNCS.PHASECHK.TRANS64.TRYWAIT P0, [UR38+0x34840], R2 ;  /* 0x03484002ff0075a7 */ /* 0x000e640008000166 */
[----:B-1----:R-:W-:Y:S09]  /*10dc0*/  @!P0 BRA `(.L_x_6322) ;  /* 0x0000002400008947 */ /* 0x002ff20003800000 */
.L_x_6392:
[----:B------:R-:W-:Y:S05]  /*10dd0*/  BSYNC B2 ;  /* 0x0000000000027941 */ /* 0x000fea0003800000 */
.L_x_6321:
[----:B------:R-:W-:Y:S04]  /*10de0*/  BSSY B2, `(.L_x_6323) ;  /* 0x0000007000027945 */ /* 0x000fe80003800000 */
[----:B------:R-:W-:Y:S05]  /*10df0*/  @P2 BRA `(.L_x_6324) ;  /* 0x0000000000142947 */ /* 0x000fea0003800000 */
[----:B------:R-:W-:Y:S01]  /*10e00*/  ISETP.NE.AND P0, PT, R10, RZ, PT ;  /* 0x000000ff0a00720c */ /* 0x000fe20003f05270 */
[----:B-1----:R-:W-:-:S04]  /*10e10*/  IMAD.MOV.U32 R2, RZ, RZ, 0xb000 ;  /* 0x0000b000ff027424 */ /* 0x002fc800078e00ff */
[----:B------:R2:W-:Y:S08]  /*10e20*/  SYNCS.ARRIVE.TRANS64 RZ, [UR38+0x34830], R2 ;  /* 0x03483002ffff79a7 */ /* 0x0005f00008000026 */
[----:B--2---:R-:W-:Y:S05]  /*10e30*/  @!P0 BRA `(.L_x_6324) ;  /* 0x0000000000048947 */ /* 0x004fea0003800000 */
[----:B------:R-:W-:Y:S01]  /*10e40*/  BPT.TRAP 0x1 ;  /* 0x000000040000795c */ /* 0x000fe20000300000 */
.L_x_6324:
[----:B------:R-:W-:Y:S05]  /*10e50*/  BSYNC B2 ;  /* 0x0000000000027941 */ /* 0x000fea0003800000 */
.L_x_6323:
        /* <DEDUP_REMOVED lines=11> */
.L_x_6325:
        /* <DEDUP_REMOVED lines=14> */
.L_x_6326:
        /* <DEDUP_REMOVED lines=12> */
.L_x_6393:
[----:B------:R-:W-:Y:S05]  /*110b0*/  BSYNC B2 ;  /* 0x0000000000027941 */ /* 0x000fea0003800000 */
.L_x_6327:
        /* <DEDUP_REMOVED lines=9> */
.L_x_6330:
[----:B------:R-:W-:Y:S05]  /*11150*/  BSYNC B2 ;  /* 0x0000000000027941 */ /* 0x000fea0003800000 */
.L_x_6329:
        /* <DEDUP_REMOVED lines=10> */
.L_x_6331:
        /* <DEDUP_REMOVED lines=13> */
.L_x_6332:
        /* <DEDUP_REMOVED lines=10> */
.L_x_6319:
[----:B------:R-:W-:Y:S05]  /*11370*/  BSYNC B1 ;  /* 0x0000000000017941 */ /* 0x000fea0003800000 */
.L_x_6318:
[----:B------:R-:W-:Y:S02]  /*11380*/  VIADD R0, R0, 0xfffffffe ;  /* 0xfffffffe00007836 */ /* 0x000fe40000000000 */
[----:B------:R-:W-:Y:S01]  /*11390*/  IMAD.MOV.U32 R6, RZ, RZ, R9 ;  /* 0x000000ffff067224 */ /* 0x000fe200078e0009 */
[----:B------:R-:W-:Y:S06]  /*113a0*/  @P1 BRA `(.L_x_6333) ;  /* 0xfffffff000041947 */ /* 0x000fec000383ffff */
[----:B------:R-:W-:Y:S05]  /*113b0*/  BSYNC B0 ;  /* 0x0000000000007941 */ /* 0x000fea0003800000 */
.L_x_6302:
        /* <DEDUP_REMOVED lines=30> */
.L_x_6335:
[----:B------:R-:W1:Y:S01]  /*115a0*/  S2R R2, SR_TID.X ;  /* 0x0000000000027919 */ /* 0x000e620000002100 */
[----:B------:R-:W-:Y:S01]  /*115b0*/  BSSY B1, `(.L_x_6336) ;  /* 0x0000006000017945 */ /* 0x000fe20003800000 */
[----:B-1----:R-:W-:Y:S02]  /*115c0*/  LOP3.LUT R3, R2, 0x7f, RZ, 0xc0, !PT ;  /* 0x0000007f02037812 */ /* 0x002fe400078ec0ff */
[----:B------:R-:W-:Y:S02]  /*115d0*/  SHF.L.U32 R2, R9, 0x1f, RZ ;  /* 0x0000001f09027819 */ /* 0x000fe400000006ff */
[----:B------:R-:W-:Y:S02]  /*115e0*/  ISETP.NE.AND P1, PT, R3, RZ, PT ;  /* 0x000000ff0300720c */ /* 0x000fe40003f25270 */
[----:B------:R-:W1:Y:S02]  /*115f0*/  SYNCS.PHASECHK.TRANS64.TRYWAIT P0, [UR38+0x34848], R2 ;  /* 0x03484802ff0075a7 */ /* 0x000e640008000166 */
[----:B-1----:R-:W-:Y:S09]  /*11600*/  @!P0 BRA `(.L_x_6337) ;  /* 0x0000001c00208947 */ /* 0x002ff20003800000 */
.L_x_6394:
[----:B------:R-:W-:Y:S05]  /*11610*/  BSYNC B1 ;  /* 0x0000000000017941 */ /* 0x000fea0003800000 */
.L_x_6336:
[----:B------:R-:W-:Y:S04]  /*11620*/  BSSY B1, `(.L_x_6338) ;  /* 0x0000007000017945 */ /* 0x000fe80003800000 */
[----:B------:R-:W-:Y:S05]  /*11630*/  @P1 BRA `(.L_x_6339) ;  /* 0x0000000000141947 */ /* 0x000fea0003800000 */
[----:B------:R-:W-:Y:S02]  /*11640*/  ISETP.NE.AND P0, PT, R10, RZ, PT ;  /* 0x000000ff0a00720c */ /* 0x000fe40003f05270 */
[----:B-1----:R-:W-:-:S04]  /*11650*/  MOV R3, 0xb000 ;  /* 0x0000b00000037802 */ /* 0x002fc80000000f00 */
[----:B------:R2:W-:Y:S07]  /*11660*/  SYNCS.ARRIVE.TRANS64 RZ, [UR38+0x34838], R3 ;  /* 0x03483803ffff79a7 */ /* 0x0005ee0008000026 */
[----:B------:R-:W-:Y:S05]  /*11670*/  @!P0 BRA `(.L_x_6339) ;  /* 0x0000000000048947 */ /* 0x000fea0003800000 */
[----:B------:R-:W-:Y:S01]  /*11680*/  BPT.TRAP 0x1 ;  /* 0x000000040000795c */ /* 0x000fe20000300000 */
.L_x_6339:
[----:B------:R-:W-:Y:S05]  /*11690*/  BSYNC B1 ;  /* 0x0000000000017941 */ /* 0x000fea0003800000 */
.L_x_6338:
        /* <DEDUP_REMOVED lines=11> */
.L_x_6340:
        /* <DEDUP_REMOVED lines=14> */
.L_x_6341:
        /* <DEDUP_REMOVED lines=11> */
.L_x_6395:
[----:B------:R-:W-:Y:S05]  /*118e0*/  BSYNC B1 ;  /* 0x0000000000017941 */ /* 0x000fea0003800000 */
.L_x_6342:
        /* <DEDUP_REMOVED lines=9> */
.L_x_6345:
[----:B------:R-:W-:Y:S05]  /*11980*/  BSYNC B1 ;  /* 0x0000000000017941 */ /* 0x000fea0003800000 */
.L_x_6344:
        /* <DEDUP_REMOVED lines=10> */
.L_x_6346:
        /* <DEDUP_REMOVED lines=13> */
.L_x_6347:
        /* <DEDUP_REMOVED lines=10> */
.L_x_6334:
[----:B------:R-:W-:Y:S05]  /*11ba0*/  BSYNC B0 ;  /* 0x0000000000007941 */ /* 0x000fea0003800000 */
.L_x_6301:
[----:B------:R-:W2:Y:S01]  /*11bb0*/  LDL.LU R0, [R1] ;  /* 0x0000000001007983 */ /* 0x000ea20000300800 */
[----:B------:R-:W-:Y:S01]  /*11bc0*/  BSSY B0, `(.L_x_6348) ;  /* 0x0000037000007945 */ /* 0x000fe20003800000 */
[----:B--2---:R-:W-:-:S13]  /*11bd0*/  ISETP.NE.AND P0, PT, R0, RZ, PT ;  /* 0x000000ff0000720c */ /* 0x004fda0003f05270 */
[----:B------:R-:W-:Y:S05]  /*11be0*/  @!P0 BRA `(.L_x_6349) ;  /* 0x0000000000d08947 */ /* 0x000fea0003800000 */
[----:B------:R-:W1:Y:S01]  /*11bf0*/  S2R R0, SR_TID.X ;  /* 0x0000000000007919 */ /* 0x000e620000002100 */
[----:B0-----:R-:W-:Y:S01]  /*11c00*/  LEA R3, R8, UR38, 0x3 ;  /* 0x0000002608037c11 */ /* 0x001fe2000f8e18ff */
[----:B------:R-:W-:Y:S01]  /*11c10*/  BSSY B1, `(.L_x_6350) ;  /* 0x0000006000017945 */ /* 0x000fe20003800000 */
[----:B-1----:R-:W-:Y:S02]  /*11c20*/  LOP3.LUT R2, R0, 0x7f, RZ, 0xc0, !PT ;  /* 0x0000007f00027812 */ /* 0x002fe400078ec0ff */
[----:B------:R-:W-:Y:S02]  /*11c30*/  SHF.L.U32 R0, R9, 0x1f, RZ ;  /* 0x0000001f09007819 */ /* 0x000fe400000006ff */
[----:B------:R-:W-:Y:S02]  /*11c40*/  ISETP.NE.AND P1, PT, R2, RZ, PT ;  /* 0x000000ff0200720c */ /* 0x000fe40003f25270 */
[----:B------:R-:W0:Y:S02]  /*11c50*/  SYNCS.PHASECHK.TRANS64.TRYWAIT P0, [R3+URZ+0x34860], R0 ;  /* 0x03486000030075a7 */ /* 0x000e24000800017f */
[----:B0-----:R-:W-:Y:S09]  /*11c60*/  @!P0 BRA `(.L_x_6351) ;  /* 0x0000001400b88947 */ /* 0x001ff20003800000 */
.L_x_6396:
[----:B------:R-:W-:Y:S05]  /*11c70*/  BSYNC B1 ;  /* 0x0000000000017941 */ /* 0x000fea0003800000 */
.L_x_6350:
        /* <DEDUP_REMOVED lines=8> */
.L_x_6353:
[----:B------:R-:W-:Y:S05]  /*11d00*/  BSYNC B1 ;  /* 0x0000000000017941 */ /* 0x000fea0003800000 */
.L_x_6352:
        /* <DEDUP_REMOVED lines=13> */
.L_x_6354:
        /* <DEDUP_REMOVED lines=13> */
.L_x_6355:
        /* <DEDUP_REMOVED lines=8> */
.L_x_6349:
[----:B------:R-:W-:Y:S05]  /*11f30*/  BSYNC B0 ;  /* 0x0000000000007941 */ /* 0x000fea0003800000 */
.L_x_6348:
[----:B0-----:R-:W-:Y:S02]  /*11f40*/  VIADD R0, R8, 0x1 ;  /* 0x0000000108007836 */ /* 0x001fe40000000000 */
[----:B------:R-:W-:-:S03]  /*11f50*/  IMAD.MOV.U32 R3, RZ, RZ, RZ ;  /* 0x000000ffff037224 */ /* 0x000fc600078e00ff */
[----:B------:R-:W-:-:S04]  /*11f60*/  ISETP.NE.AND P0, PT, R0, 0x2, PT ;  /* 0x000000020000780c */ /* 0x000fc80003f05270 */
[----:B------:R-:W-:Y:S02]  /*11f70*/  SEL R2, RZ, 0x1, P0 ;  /* 0x00000001ff027807 */ /* 0x000fe40000000000 */
[----:B------:R-:W-:Y:S02]  /*11f80*/  SEL R0, R0, RZ, P0 ;  /* 0x000000ff00007207 */ /* 0x000fe40000000000 */
[----:B------:R-:W-:-:S07]  /*11f90*/  LOP3.LUT R9, R9, R2, RZ, 0x3c, !PT ;  /* 0x0000000209097212 */ /* 0x000fce00078e3cff */
.L_x_6285:
[----:B------:R-:W0:Y:S01]  /*11fa0*/  S2R R5, SR_CgaCtaId ;  /* 0x0000000000057919 */ /* 0x000e220000008800 */
[----:B------:R-:W-:Y:S02]  /*11fb0*/  MOV R2, 0x400 ;  /* 0x0000040000027802 */ /* 0x000fe40000000f00 */
[----:B------:R-:W-:Y:S02]  /*11fc0*/  SHF.L.U32 R3, R3, 0x1f, RZ ;  /* 0x0000001f03037819 */ /* 0x000fe400000006ff */
[----:B0-----:R-:W-:-:S04]  /*11fd0*/  LEA R2, R5, R2, 0x18 ;  /* 0x0000000205027211 */ /* 0x001fc800078ec0ff */
[----:B------:R-:W0:Y:S02]  /*11fe0*/  SYNCS.PHASECHK.TRANS64.TRYWAIT P0, [R2+URZ+0x34820], R3 ;  /* 0x03482003020075a7 */ /* 0x000e24000800017f */
[----:B0-----:R-:W-:Y:S05]  /*11ff0*/  @!P0 BRA `(.L_x_6356) ;  /* 0x0000001000e88947 */ /* 0x001fea0003800000 */
.L_x_6397:
[----:B------:R-:W-:-:S03]  /*12000*/  UMOV UR4, 0xffffffff ;  /* 0xffffffff00047882 */ /* 0x000fc60000000000 */
[----:B------:R-:W-:Y:S05]  /*12010*/  BRA.DIV UR4, `(.L_x_6357) ;  /* 0x0000001204f47947 */ /* 0x000fea000b800000 */
[----:B0-----:R-:W0:Y:S02]  /*12020*/  S2R R3, SR_TID.X ;  /* 0x0000000000037919 */ /* 0x001e240000002100 */
[----:B0-----:R-:W-:-:S04]  /*12030*/  SHF.R.U32.HI R3, RZ, 0x5, R3 ;  /* 0x00000005ff037819 */ /* 0x001fc80000011603 */
[----:B------:R-:W-:-:S05]  /*12040*/  LOP3.LUT R3, R3, 0x3, RZ, 0xc0, !PT ;  /* 0x0000000303037812 */ /* 0x000fca00078ec0ff */
[----:B------:R0:W1:Y:S02]  /*12050*/  SHFL.IDX PT, R14, R3, RZ, 0x1f ;  /* 0x00001fff030e7589 */ /* 0x00006400000e0000 */
.L_x_6400:
[----:B-1----:R-:W-:-:S13]  /*12060*/  ISETP.NE.AND P0, PT, R14, RZ, PT ;  /* 0x000000ff0e00720c */ /* 0x002fda0003f05270 */
[----:B------:R-:W-:Y:S05]  /*12070*/  @P0 BRA `(.L_x_6257) ;  /* 0x0000000000900947 */ /* 0x000fea0003800000 */
[----:B------:R-:W-:-:S03]  /*12080*/  UMOV UR4, 0xffffffff ;  /* 0xffffffff00047882 */ /* 0x000fc60000000000 */
[----:B------:R-:W-:Y:S05]  /*12090*/  BRA.DIV UR4, `(.L_x_6358) ;  /* 0x0000001604087947 */ /* 0x000fea000b800000 */
[----:B------:R-:W-:-:S13]  /*120a0*/  ELECT P6, URZ, PT ;  /* 0x00000000003f782f */ /* 0x000fda00038c0000 */
.L_x_6403:
        /* <DEDUP_REMOVED lines=8> */
.L_x_6359:
[----:B------:R-:W-:Y:S01]  /*12130*/  IADD3 R7, R2, 0x34840, RZ ;  /* 0x0003484002077810 */ /* 0x000fe20007ffe0ff */
[----:B------:R-:W-:Y:S01]  /*12140*/  VIADD R3, R0, 0x1 ;  /* 0x0000000100037836 */ /* 0x000fe20000000000 */
[----:B------:R-:W-:-:S03]  /*12150*/  SHF.L.U32 R5, R9, 0x1f, RZ ;  /* 0x0000001f09057819 */ /* 0x000fc600000006ff */
[----:B------:R-:W-:Y:S01]  /*12160*/  IMAD R6, R0, 0x8, R7 ;  /* 0x0000000800067824 */ /* 0x000fe200078e0207 */
[----:B------:R-:W-:-:S03]  /*12170*/  ISETP.NE.AND P1, PT, R3, 0x2, PT ;  /* 0x000000020300780c */ /* 0x000fc60003f25270 */
[----:B------:R-:W0:Y:S01]  /*12180*/  SYNCS.PHASECHK.TRANS64.TRYWAIT P0, [R6+URZ], R5 ;  /* 0x00000005060075a7 */ /* 0x000e22000800017f */
[----:B------:R-:W-:Y:S02]  /*12190*/  SEL R4, RZ, 0x1, P1 ;  /* 0x00000001ff047807 */ /* 0x000fe40000800000 */
[----:B------:R-:W-:Y:S02]  /*121a0*/  SEL R8, R3, RZ, P1 ;  /* 0x000000ff03087207 */ /* 0x000fe40000800000 */
[----:B------:R-:W-:-:S03]  /*121b0*/  LOP3.LUT R4, R9, R4, RZ, 0x3c, !PT ;  /* 0x0000000409047212 */ /* 0x000fc600078e3cff */
[----:B------:R-:W-:Y:S01]  /*121c0*/  IMAD R3, R8, 0x8, R7 ;  /* 0x0000000808037824 */ /* 0x000fe200078e0207 */
[----:B------:R-:W-:Y:S01]  /*121d0*/  SHF.L.U32 R4, R4, 0x1f, RZ ;  /* 0x0000001f04047819 */ /* 0x000fe200000006ff */
[----:B0-----:R-:W-:Y:S06]  /*121e0*/  @!P0 BRA `(.L_x_6360) ;  /* 0x0000001000d48947 */ /* 0x001fec0003800000 */
.L_x_6404:
[----:B------:R-:W1:Y:S02]  /*121f0*/  SYNCS.PHASECHK.TRANS64.TRYWAIT P0, [R3+URZ], R4 ;  /* 0x00000004030075a7 */ /* 0x000e64000800017f */
[----:B-1----:R-:W-:Y:S05]  /*12200*/  @!P0 BRA `(.L_x_6361) ;  /* 0x0000001000e08947 */ /* 0x002fea0003800000 */
.L_x_6405:
[----:B------:R-:W-:Y:S05]  /*12210*/  @!P2 BRA `(.L_x_6362) ;  /* 0x000000000004a947 */ /* 0x000fea0003800000 */
[----:B------:R-:W-:Y:S01]  /*12220*/  BPT.TRAP 0x1 ;  /* 0x000000040000795c */ /* 0x000fe20000300000 */
.L_x_6362:
[----:B-1----:R-:W-:-:S05]  /*12230*/  IADD3 R3, R2, 0x34860, RZ ;  /* 0x0003486002037810 */ /* 0x002fca0007ffe0ff */
[----:B------:R-:W-:-:S04]  /*12240*/  IMAD R0, R0, 0x8, R3 ;  /* 0x0000000800007824 */ /* 0x000fc800078e0203 */
[----:B------:R-:W1:Y:S02]  /*12250*/  SYNCS.PHASECHK.TRANS64.TRYWAIT P0, [R0+URZ], R5 ;  /* 0x00000005000075a7 */ /* 0x000e64000800017f */
[----:B-1----:R-:W-:Y:S05]  /*12260*/  @!P0 BRA `(.L_x_6363) ;  /* 0x0000001000dc8947 */ /* 0x002fea0003800000 */
.L_x_6406:
[----:B------:R-:W-:-:S07]  /*12270*/  IMAD R3, R8, 0x8, R3 ;  /* 0x0000000808037824 */ /* 0x000fce00078e0203 */
.L_x_6364:
[----:B--2---:R2:W3:Y:S02]  /*12280*/  SYNCS.PHASECHK.TRANS64.TRYWAIT P0, [R3+URZ], R4 ;  /* 0x00000004030075a7 */ /* 0x0044e4000800017f */
[----:B---3--:R-:W-:Y:S05]  /*12290*/  @!P0 NANOSLEEP.SYNCS 0x989680 ;  /* 0x009896800000895d */ /* 0x008fea0003900000 */
[----:B------:R-:W3:Y:S02]  /*122a0*/  @!P0 SYNCS.PHASECHK.TRANS64 P0, [R3+URZ], R4 ;  /* 0x00000004030085a7 */ /* 0x000ee4000800007f */
[----:B---3--:R-:W-:Y:S05]  /*122b0*/  @!P0 BRA `(.L_x_6364) ;  /* 0xfffffffc00f08947 */ /* 0x008fea000383ffff */
.L_x_6257:
[----:B------:R-:W-:Y:S05]  /*122c0*/  BSYNC B6 ;  /* 0x0000000000067941 */ /* 0x000fea0003800000 */
.L_x_6254:
[----:B------:R-:W-:Y:S05]  /*122d0*/  EXIT ;  /* 0x000000000000794d */ /* 0x000fea0003800000 */
.L_x_6261:
[----:B------:R-:W-:-:S13]  /*122e0*/  R2UR UR4, R16 ;  /* 0x00000000100472ca */ /* 0x000fda00000e0000 */
[----:B0-----:R-:W-:-:S04]  /*122f0*/  IMAD.U32 R3, RZ, RZ, UR4 ;  /* 0x00000004ff037e24 */ /* 0x001fc8000f8e00ff */
[----:B------:R0:W1:Y:S03]  /*12300*/  SYNCS.PHASECHK.TRANS64.TRYWAIT P0, [R3+URZ+0x34800], R0 ;  /* 0x03480000030075a7 */ /* 0x000066000800017f */
[----:B-1----:R-:W-:Y:S05]  /*12310*/  @!P0 NANOSLEEP.SYNCS 0x989680 ;  /* 0x009896800000895d */ /* 0x002fea0003900000 */
[----:B------:R-:W1:Y:S02]  /*12320*/  @!P0 SYNCS.PHASECHK.TRANS64 P0, [R3+URZ+0x34800], R0 ;  /* 0x03480000030085a7 */ /* 0x000e64000800007f */
[----:B-1----:R-:W-:Y:S05]  /*12330*/  @!P0 BRA `(.L_x_6261) ;  /* 0xfffffffc00e88947 */ /* 0x002fea000383ffff */
[----:B------:R-:W-:Y:S05]  /*12340*/  BRA `(.L_x_6365) ;  /* 0xfffffef000107947 */ /* 0x000fea000383ffff */
.L_x_6265:
[----:B------:R-:W-:-:S13]  /*12350*/  R2UR UR4, R16 ;  /* 0x00000000100472ca */ /* 0x000fda00000e0000 */
[----:B0-----:R-:W-:-:S04]  /*12360*/  MOV R3, UR4 ;  /* 0x0000000400037c02 */ /* 0x001fc80008000f00 */
[----:B------:R0:W2:Y:S03]  /*12370*/  SYNCS.PHASECHK.TRANS64.TRYWAIT P2, [R3+URZ+0x34830], R0 ;  /* 0x03483000030075a7 */ /* 0x0000a6000804017f */
[----:B--2---:R-:W-:Y:S05]  /*12380*/  @!P2 NANOSLEEP.SYNCS 0x989680 ;  /* 0x009896800000a95d */ /* 0x004fea0003900000 */
[----:B------:R-:W2:Y:S02]  /*12390*/  @!P2 SYNCS.PHASECHK.TRANS64 P2, [R3+URZ+0x34830], R0 ;  /* 0x034830000300a5a7 */ /* 0x000ea4000804007f */
[----:B--2---:R-:W-:Y:S05]  /*123a0*/  @!P2 BRA `(.L_x_6265) ;  /* 0xfffffffc00e8a947 */ /* 0x004fea000383ffff */
[----:B------:R-:W-:Y:S05]  /*123b0*/  BRA `(.L_x_6264) ;  /* 0xfffffef000407947 */ /* 0x000fea000383ffff */
.L_x_6270:
[----:B-1----:R1:W2:Y:S02]  /*123c0*/  SYNCS.PHASECHK.TRANS64.TRYWAIT P2, [R9+URZ+0x34830], R8 ;  /* 0x03483008090075a7 */ /* 0x0022a4000804017f */
[----:B--2---:R-:W-:Y:S05]  /*123d0*/  @!P2 NANOSLEEP.SYNCS 0x989680 ;  /* 0x009896800000a95d */ /* 0x004fea0003900000 */
[----:B------:R-:W2:Y:S02]  /*123e0*/  @!P2 SYNCS.PHASECHK.TRANS64 P2, [R9+URZ+0x34830], R8 ;  /* 0x034830080900a5a7 */ /* 0x000ea4000804007f */
[----:B--2---:R-:W-:Y:S05]  /*123f0*/  @!P2 BRA `(.L_x_6270) ;  /* 0xfffffffc00f0a947 */ /* 0x004fea000383ffff */
[----:B------:R-:W-:Y:S05]  /*12400*/  BRA `(.L_x_6267) ;  /* 0xffffff4800dc7947 */ /* 0x000fea000383ffff */
.L_x_6274:
[----:B-1----:R-:W-:-:S04]  /*12410*/  IMAD.U32 R9, RZ, RZ, UR6 ;  /* 0x00000006ff097e24 */ /* 0x002fc8000f8e00ff */
[----:B------:R1:W2:Y:S03]  /*12420*/  SYNCS.PHASECHK.TRANS64.TRYWAIT P2, [R9+URZ+0x34850], R8 ;  /* 0x03485008090075a7 */ /* 0x0002a6000804017f */
[----:B--2---:R-:W-:Y:S05]  /*12430*/  @!P2 NANOSLEEP.SYNCS 0x989680 ;  /* 0x009896800000a95d */ /* 0x004fea0003900000 */
[----:B------:R-:W2:Y:S02]  /*12440*/  @!P2 SYNCS.PHASECHK.TRANS64 P2, [R9+URZ+0x34850], R8 ;  /* 0x034850080900a5a7 */ /* 0x000ea4000804007f */
[----:B--2---:R-:W-:Y:S05]  /*12450*/  @!P2 BRA `(.L_x_6274) ;  /* 0xfffffffc00eca947 */ /* 0x004fea000383ffff */
[----:B------:R-:W-:Y:S05]  /*12460*/  BRA `(.L_x_6271) ;  /* 0xffffff7000447947 */ /* 0x000fea000383ffff */
.L_x_6279:
[----:B-1----:R1:W2:Y:S02]  /*12470*/  SYNCS.PHASECHK.TRANS64.TRYWAIT P0, [R11+URZ+0x34850], R2 ;  /* 0x034850020b0075a7 */ /* 0x0022a4000800017f */
[----:B--2---:R-:W-:Y:S05]  /*12480*/  @!P0 NANOSLEEP.SYNCS 0x989680 ;  /* 0x009896800000895d */ /* 0x004fea0003900000 */
[----:B------:R-:W2:Y:S02]  /*12490*/  @!P0 SYNCS.PHASECHK.TRANS64 P0, [R11+URZ+0x34850], R2 ;  /* 0x034850020b0085a7 */ /* 0x000ea4000800007f */
[----:B--2---:R-:W-:Y:S05]  /*124a0*/  @!P0 BRA `(.L_x_6279) ;  /* 0xfffffffc00f08947 */ /* 0x004fea000383ffff */
[----:B------:R-:W-:Y:S05]  /*124b0*/  BRA `(.L_x_6278) ;  /* 0xffffff9c00f07947 */ /* 0x000fea000383ffff */
.L_x_6290:
[----:B------:R-:W-:Y:S01]  /*124c0*/  IMAD.MOV.U32 R13, RZ, RZ, R0 ;  /* 0x000000ffff0d7224 */ /* 0x000fe200078e0000 */
[----:B------:R-:W-:Y:S01]  /*124d0*/  MOV R11, 0x1f ;  /* 0x0000001f000b7802 */ /* 0x000fe20000000f00 */
[----:B------:R-:W-:Y:S02]  /*124e0*/  IMAD.MOV.U32 R12, RZ, RZ, RZ ;  /* 0x000000ffff0c7224 */ /* 0x000fe400078e00ff */
[----:B------:R-:W-:-:S07]  /*124f0*/  IMAD.MOV.U32 R15, RZ, RZ, -0x1 ;  /* 0xffffffffff0f7424 */ /* 0x000fce00078e00ff */
[----:B------:R-:W-:Y:S05]  /*12500*/  WARPSYNC.COLLECTIVE R15, `(.L_x_6366) ;  /* 0x000000000f087348 */ /* 0x000fea0003c00000 */
[----:B------:R0:W1:Y:S02]  /*12510*/  SHFL.IDX P6, R14, R13, R12, R11 ;  /* 0x0000000c0d0e7389 */ /* 0x00006400000c000b */
[----:B01----:R-:W-:Y:S01]  /*12520*/  ENDCOLLECTIVE ;  /* 0x000000000000791b */ /* 0x003fe20003800000 */
.L_x_6366:
[----:B------:R-:W-:Y:S05]  /*12530*/  BRA `(.L_x_6367) ;  /* 0xffffffcc00487947 */ /* 0x000fea000383ffff */
.L_x_6292:
[----:B------:R-:W-:Y:S01]  /*12540*/  BSSY B0, `(.L_x_6368) ;  /* 0x0000006000007945 */ /* 0x000fe20003800000 */
[----:B------:R-:W-:-:S07]  /*12550*/  IMAD.MOV.U32 R15, RZ, RZ, -0x1 ;  /* 0xffffffffff0f7424 */ /* 0x000fce00078e00ff */
[----:B0-----:R-:W-:Y:S05]  /*12560*/  WARPSYNC.COLLECTIVE R15, `(.L_x_6369) ;  /* 0x000000000f0c7348 */ /* 0x001fea0003c00000 */
[----:B------:R-:W-:Y:S02]  /*12570*/  ELECT P6, UR62, PT ;  /* 0x00000000003e782f */ /* 0x000fe400038c0000 */
[----:B------:R-:W-:Y:S01]  /*12580*/  MOV R14, UR62 ;  /* 0x0000003e000e7c02 */ /* 0x000fe20008000f00 */
[----:B0-----:R-:W-:Y:S10]  /*12590*/  ENDCOLLECTIVE ;  /* 0x000000000000791b */ /* 0x001ff40003800000 */
.L_x_6369:
[----:B------:R-:W-:Y:S05]  /*125a0*/  BSYNC B0 ;  /* 0x0000000000007941 */ /* 0x000fea0003800000 */
.L_x_6368:
[----:B------:R-:W-:Y:S05]  /*125b0*/  BRA `(.L_x_6370) ;  /* 0xffffffcc00487947 */ /* 0x000fea000383ffff */
.L_x_6294:
[----:B0-----:R-:W-:-:S04]  /*125c0*/  IMAD.U32 R3, RZ, RZ, UR38 ;  /* 0x00000026ff037e24 */ /* 0x001fc8000f8e00ff */
[----:B------:R0:W1:Y:S03]  /*125d0*/  SYNCS.PHASECHK.TRANS64.TRYWAIT P0, [R3+URZ+0x34840], R0 ;  /* 0x03484000030075a7 */ /* 0x000066000800017f */
[----:B-1----:R-:W-:Y:S05]  /*125e0*/  @!P0 NANOSLEEP.SYNCS 0x989680 ;  /* 0x009896800000895d */ /* 0x002fea0003900000 */
[----:B------:R-:W1:Y:S02]  /*125f0*/  @!P0 SYNCS.PHASECHK.TRANS64 P0, [R3+URZ+0x34840], R0 ;  /* 0x03484000030085a7 */ /* 0x000e64000800007f */
[----:B-1----:R-:W-:Y:S05]  /*12600*/  @!P0 BRA `(.L_x_6294) ;  /* 0xfffffffc00ec8947 */ /* 0x002fea000383ffff */
[----:B------:R-:W-:Y:S05]  /*12610*/  BRA `(.L_x_6371) ;  /* 0xffffffcc00a47947 */ /* 0x000fea000383ffff */
.L_x_6297:
[----:B------:R-:W-:Y:S01]  /*12620*/  LEA R8, R12, R8, 0x7 ;  /* 0x000000080c087211 */ /* 0x000fe200078e38ff */
[----:B------:R-:W-:Y:S01]  /*12630*/  IMAD.MOV.U32 R13, RZ, RZ, R7 ;  /* 0x000000ffff0d7224 */ /* 0x000fe200078e0007 */
[----:B------:R-:W-:Y:S01]  /*12640*/  MOV R15, 0xffffffff ;  /* 0xffffffff000f7802 */ /* 0x000fe20000000f00 */
[----:B------:R-:W-:Y:S02]  /*12650*/  IMAD.MOV.U32 R12, RZ, RZ, RZ ;  /* 0x000000ffff0c7224 */ /* 0x000fe400078e00ff */
[----:B------:R-:W-:Y:S02]  /*12660*/  IMAD.MOV.U32 R11, RZ, RZ, 0x181f ;  /* 0x0000181fff0b7424 */ /* 0x000fe400078e00ff */
[----:B------:R-:W-:-:S07]  /*12670*/  VIADD R5, R8, 0x10 ;  /* 0x0000001008057836 */ /* 0x000fce0000000000 */
[----:B------:R-:W-:Y:S05]  /*12680*/  WARPSYNC.COLLECTIVE R15, `(.L_x_6372) ;  /* 0x000000000f087348 */ /* 0x000fea0003c00000 */
[----:B------:R0:W1:Y:S02]  /*12690*/  SHFL.IDX P6, R14, R13, R12, R11 ;  /* 0x0000000c0d0e7389 */ /* 0x00006400000c000b */
[----:B01----:R-:W-:Y:S01]  /*126a0*/  ENDCOLLECTIVE ;  /* 0x000000000000791b */ /* 0x003fe20003800000 */
.L_x_6372:
[----:B------:R-:W-:Y:S02]  /*126b0*/  IMAD.MOV.U32 R13, RZ, RZ, R0 ;  /* 0x000000ffff0d7224 */ /* 0x000fe400078e0000 */
[----:B------:R-:W-:-:S07]  /*126c0*/  IMAD.MOV.U32 R2, RZ, RZ, R14 ;  /* 0x000000ffff027224 */ /* 0x000fce00078e000e */
[----:B------:R-:W-:Y:S05]  /*126d0*/  WARPSYNC.COLLECTIVE R15, `(.L_x_6373) ;  /* 0x000000000f087348 */ /* 0x000fea0003c00000 */
[----:B------:R0:W1:Y:S02]  /*126e0*/  SHFL.IDX P6, R14, R13, R12, R11 ;  /* 0x0000000c0d0e7389 */ /* 0x00006400000c000b */
[----:B01----:R-:W-:Y:S01]  /*126f0*/  ENDCOLLECTIVE ;  /* 0x000000000000791b */ /* 0x003fe20003800000 */
.L_x_6373:
[----:B------:R-:W-:Y:S01]  /*12700*/  ULDC UR4, c[0x0][0x288] ;  /* 0x0000a20000047ab9 */ /* 0x000fe20000000800 */
[----:B------:R-:W-:Y:S01]  /*12710*/  IMAD.MOV.U32 R3, RZ, RZ, R2 ;  /* 0x000000ffff037224 */ /* 0x000fe200078e0002 */
[----:B------:R-:W-:Y:S01]  /*12720*/  ULDC.64 UR6, c[0x0][0x208] ;  /* 0x0000820000067ab9 */ /* 0x000fe20000000a00 */
[----:B------:R-:W-:-:S05]  /*12730*/  IMAD R6, R6, UR4, RZ ;  /* 0x0000000406067c24 */ /* 0x000fca000f8e02ff */
[----:B------:R-:W-:Y:S01]  /*12740*/  ISETP.GE.AND P2, PT, R8, R6, PT ;  /* 0x000000060800720c */ /* 0x000fe20003f46270 */
[----:B------:R-:W-:Y:S02]  /*12750*/  IMAD.MOV.U32 R13, RZ, RZ, R7 ;  /* 0x000000ffff0d7224 */ /* 0x000fe400078e0007 */
[----:B------:R-:W-:-:S10]  /*12760*/  IMAD.MOV.U32 R12, RZ, RZ, 0x1 ;  /* 0x00000001ff0c7424 */ /* 0x000fd400078e00ff */
[----:B------:R-:W-:Y:S02]  /*12770*/  @!P2 LEA R21, R9, UR38, 0x1 ;  /* 0x000000260915ac11 */ /* 0x000fe4000f8e08ff */
[----:B------:R-:W-:-:S05]  /*12780*/  MOV R2, R14 ;  /* 0x0000000e00027202 */ /* 0x000fca0000000f00 */
[----:B------:R-:W-:-:S05]  /*12790*/  @!P2 IMAD.WIDE.U32 R2, R10, 0x2, R2 ;  /* 0x000000020a02a825 */ /* 0x000fca00078e0002 */
[----:B------:R-:W-:Y:S01]  /*127a0*/  @!PT LDS RZ, [RZ] ;  /* 0x00000000fffff984 */ /* 0x000fe20000000800 */
[----:B------:R-:W-:Y:S01]  /*127b0*/  @!PT LDS RZ, [RZ] ;  /* 0x00000000fffff984 */ /* 0x000fe20000000800 */
[----:B------:R-:W-:Y:S01]  /*127c0*/  @!PT LDS RZ, [RZ] ;  /* 0x00000000fffff984 */ /* 0x000fe20000000800 */
[----:B------:R0:W-:Y:S04]  /*127d0*/  @!P2 LDGSTS.E.BYPASS.LTC128B.128 [R21+0x16400], desc[UR6][R2.64], !P1 ;  /* 0x164000000215afae */ /* 0x0001e8000c901d46 */
[----:B------:R0:W-:Y:S01]  /*127e0*/  @!P2 LDGSTS.E.BYPASS.LTC128B.128 [R21+0x1a400], desc[UR6][R2.64+0x80], !P0 ;  /* 0x1a4000800215afae */ /* 0x0001e2000c101d46 */
[----:B------:R-:W-:-:S13]  /*127f0*/  ISETP.GE.AND P2, PT, R5, R6, PT ;  /* 0x000000060500720c */ /* 0x000fda0003f46270 */
[----:B0-----:R-:W-:Y:S05]  /*12800*/  WARPSYNC.COLLECTIVE R15, `(.L_x_6374) ;  /* 0x000000000f087348 */ /* 0x001fea0003c00000 */
[----:B------:R1:W2:Y:S02]  /*12810*/  SHFL.IDX P6, R14, R13, R12, R11 ;  /* 0x0000000c0d0e7389 */ /* 0x0002a400000c000b */
[----:B012---:R-:W-:Y:S01]  /*12820*/  ENDCOLLECTIVE ;  /* 0x000000000000791b */ /* 0x007fe20003800000 */
.L_x_6374:
[----:B------:R-:W-:Y:S02]  /*12830*/  IADD3 R3, R8, 0x20, RZ ;  /* 0x0000002008037810 */ /* 0x000fe40007ffe0ff */
[----:B------:R-:W-:Y:S01]  /*12840*/  @!P2 LEA R20, R9, UR38, 0x1 ;  /* 0x000000260914ac11 */ /* 0x000fe2000f8e08ff */
[----:B------:R-:W-:Y:S01]  /*12850*/  IMAD.MOV.U32 R13, RZ, RZ, R0 ;  /* 0x000000ffff0d7224 */ /* 0x000fe200078e0000 */
[----:B------:R-:W-:-:S07]  /*12860*/  MOV R4, R14 ;  /* 0x0000000e00047202 */ /* 0x000fce0000000f00 */
[----:B------:R-:W-:Y:S05]  /*12870*/  WARPSYNC.COLLECTIVE R15, `(.L_x_6375) ;  /* 0x000000000f087348 */ /* 0x000fea0003c00000 */
[----:B------:R0:W1:Y:S02]  /*12880*/  SHFL.IDX P6, R14, R13, R12, R11 ;  /* 0x0000000c0d0e7389 */ /* 0x00006400000c000b */
[----:B01----:R-:W-:Y:S01]  /*12890*/  ENDCOLLECTIVE ;  /* 0x000000000000791b */ /* 0x003fe20003800000 */
.L_x_6375:
        /* <DEDUP_REMOVED lines=15> */
.L_x_6376:
[----:B------:R-:W-:Y:S01]  /*12990*/  VIADD R5, R8, 0x30 ;  /* 0x0000003008057836 */ /* 0x000fe20000000000 */
[----:B------:R-:W-:Y:S02]  /*129a0*/  @!P2 LEA R21, R9, UR38, 0x1 ;  /* 0x000000260915ac11 */ /* 0x000fe4000f8e08ff */
[----:B------:R-:W-:Y:S01]  /*129b0*/  MOV R13, R0 ;  /* 0x00000000000d7202 */ /* 0x000fe20000000f00 */
[----:B------:R-:W-:-:S07]  /*129c0*/  IMAD.MOV.U32 R2, RZ, RZ, R14 ;  /* 0x000000ffff027224 */ /* 0x000fce00078e000e */
[----:B------:R-:W-:Y:S05]  /*129d0*/  WARPSYNC.COLLECTIVE R15, `(.L_x_6377) ;  /* 0x000000000f087348 */ /* 0x000fea0003c00000 */
[----:B------:R0:W1:Y:S02]  /*129e0*/  SHFL.IDX P6, R14, R13, R12, R11 ;  /* 0x0000000c0d0e7389 */ /* 0x00006400000c000b */
[----:B01----:R-:W-:Y:S01]  /*129f0*/  ENDCOLLECTIVE ;  /* 0x000000000000791b */ /* 0x003fe20003800000 */
.L_x_6377:
        /* <DEDUP_REMOVED lines=15> */
.L_x_6378:
[----:B------:R-:W-:Y:S01]  /*12af0*/  VIADD R3, R8, 0x40 ;  /* 0x0000004008037836 */ /* 0x000fe20000000000 */
[----:B------:R-:W-:Y:S01]  /*12b00*/  @!P2 LEA R20, R9, UR38, 0x1 ;  /* 0x000000260914ac11 */ /* 0x000fe2000f8e08ff */
[----:B------:R-:W-:Y:S02]  /*12b10*/  IMAD.MOV.U32 R13, RZ, RZ, R0 ;  /* 0x000000ffff0d7224 */ /* 0x000fe400078e0000 */
[----:B------:R-:W-:-:S07]  /*12b20*/  IMAD.MOV.U32 R4, RZ, RZ, R14 ;  /* 0x000000ffff047224 */ /* 0x000fce00078e000e */
[----:B------:R-:W-:Y:S05]  /*12b30*/  WARPSYNC.COLLECTIVE R15, `(.L_x_6379) ;  /* 0x000000000f087348 */ /* 0x000fea0003c00000 */
[----:B------:R0:W1:Y:S02]  /*12b40*/  SHFL.IDX P6, R14, R13, R12, R11 ;  /* 0x0000000c0d0e7389 */ /* 0x00006400000c000b */
[----:B01----:R-:W-:Y:S01]  /*12b50*/  ENDCOLLECTIVE ;  /* 0x000000000000791b */ /* 0x003fe20003800000 */
.L_x_6379:
        /* <DEDUP_REMOVED lines=15> */
.L_x_6380:
[----:B------:R-:W-:Y:S01]  /*12c50*/  VIADD R5, R8, 0x50 ;  /* 0x0000005008057836 */ /* 0x000fe20000000000 */
[----:B------:R-:W-:Y:S01]  /*12c60*/  @!P2 LEA R21, R9, UR38, 0x1 ;  /* 0x000000260915ac11 */ /* 0x000fe2000f8e08ff */
[----:B------:R-:W-:Y:S02]  /*12c70*/  IMAD.MOV.U32 R13, RZ, RZ, R0 ;  /* 0x000000ffff0d7224 */ /* 0x000fe400078e0000 */
[----:B------:R-:W-:-:S07]  /*12c80*/  IMAD.MOV.U32 R2, RZ, RZ, R14 ;  /* 0x000000ffff027224 */ /* 0x000fce00078e000e */
[----:B------:R-:W-:Y:S05]  /*12c90*/  WARPSYNC.COLLECTIVE R15, `(.L_x_6381) ;  /* 0x000000000f087348 */ /* 0x000fea0003c00000 */
[----:B------:R0:W1:Y:S02]  /*12ca0*/  SHFL.IDX P6, R14, R13, R12, R11 ;  /* 0x0000000c0d0e7389 */ /* 0x00006400000c000b */
[----:B01----:R-:W-:Y:S01]  /*12cb0*/  ENDCOLLECTIVE ;  /* 0x000000000000791b */ /* 0x003fe20003800000 */
.L_x_6381:
        /* <DEDUP_REMOVED lines=15> */
.L_x_6382:
[----:B------:R-:W-:Y:S02]  /*12db0*/  IADD3 R3, R8, 0x60, RZ ;  /* 0x0000006008037810 */ /* 0x000fe40007ffe0ff */
[----:B------:R-:W-:Y:S01]  /*12dc0*/  @!P2 LEA R20, R9, UR38, 0x1 ;  /* 0x000000260914ac11 */ /* 0x000fe2000f8e08ff */
[----:B------:R-:W-:Y:S01]  /*12dd0*/  IMAD.MOV.U32 R13, RZ, RZ, R0 ;  /* 0x000000ffff0d7224 */ /* 0x000fe200078e0000 */
[----:B------:R-:W-:-:S07]  /*12de0*/  MOV R4, R14 ;  /* 0x0000000e00047202 */ /* 0x000fce0000000f00 */
[----:B------:R-:W-:Y:S05]  /*12df0*/  WARPSYNC.COLLECTIVE R15, `(.L_x_6383) ;  /* 0x000000000f087348 */ /* 0x000fea0003c00000 */
[----:B------:R0:W1:Y:S02]  /*12e00*/  SHFL.IDX P6, R14, R13, R12, R11 ;  /* 0x0000000c0d0e7389 */ /* 0x00006400000c000b */
[----:B01----:R-:W-:Y:S01]  /*12e10*/  ENDCOLLECTIVE ;  /* 0x000000000000791b */ /* 0x003fe20003800000 */
.L_x_6383:
        /* <DEDUP_REMOVED lines=15> */
.L_x_6384:
[----:B------:R-:W-:Y:S02]  /*12f10*/  @!P2 LEA R21, R9, UR38, 0x1 ;  /* 0x000000260915ac11 */ /* 0x000fe4000f8e08ff */
[----:B------:R-:W-:Y:S01]  /*12f20*/  MOV R13, R0 ;  /* 0x00000000000d7202 */ /* 0x000fe20000000f00 */
[----:B------:R-:W-:-:S07]  /*12f30*/  IMAD.MOV.U32 R2, RZ, RZ, R14 ;  /* 0x000000ffff027224 */ /* 0x000fce00078e000e */
[----:B------:R-:W-:Y:S05]  /*12f40*/  WARPSYNC.COLLECTIVE R15, `(.L_x_6385) ;  /* 0x000000000f087348 */ /* 0x000fea0003c00000 */
[----:B------:R0:W1:Y:S02]  /*12f50*/  SHFL.IDX P6, R14, R13, R12, R11 ;  /* 0x0000000c0d0e7389 */ /* 0x00006400000c000b */
[----:B01----:R-:W-:Y:S01]  /*12f60*/  ENDCOLLECTIVE ;  /* 0x000000000000791b */ /* 0x003fe20003800000 */
.L_x_6385:
        /* <DEDUP_REMOVED lines=10> */
[----:B------:R0:W-:Y:S02]  /*13010*/  @!P2 LDGSTS.E.BYPASS.LTC128B.128 [R21+0x1d400], desc[UR4][R2.64+0x80], !P0 ;  /* 0x1d4000800215afae */ /* 0x0001e4000c101d44 */
[----:B0-----:R-:W-:Y:S05]  /*13020*/  WARPSYNC.COLLECTIVE R15, `(.L_x_6386) ;  /* 0x000000000f087348 */ /* 0x001fea0003c00000 */
[----:B------:R1:W2:Y:S02]  /*13030*/  SHFL.IDX P6, R14, R13, R12, R11 ;  /* 0x0000000c0d0e7389 */ /* 0x0002a400000c000b */
[----:B012---:R-:W-:Y:S01]  /*13040*/  ENDCOLLECTIVE ;  /* 0x000000000000791b */ /* 0x007fe20003800000 */
.L_x_6386:
[----:B------:R-:W-:Y:S02]  /*13050*/  IMAD.MOV.U32 R13, RZ, RZ, R0 ;  /* 0x000000ffff0d7224 */ /* 0x000fe400078e0000 */
[----:B------:R-:W-:-:S07]  /*13060*/  IMAD.MOV.U32 R2, RZ, RZ, R14 ;  /* 0x000000ffff027224 */ /* 0x000fce00078e000e */
[----:B------:R-:W-:Y:S05]  /*13070*/  WARPSYNC.COLLECTIVE R15, `(.L_x_6387) ;  /* 0x000000000f087348 */ /* 0x000fea0003c00000 */
[----:B------:R0:W1:Y:S02]  /*13080*/  SHFL.IDX P6, R14, R13, R12, R11 ;  /* 0x0000000c0d0e7389 */ /* 0x00006400000c000b */
[----:B01----:R-:W-:Y:S01]  /*13090*/  ENDCOLLECTIVE ;  /* 0x000000000000791b */ /* 0x003fe20003800000 */
.L_x_6387:
[----:B------:R-:W-:Y:S05]  /*130a0*/  BRA `(.L_x_6388) ;  /* 0xffffffcc00e87947 */ /* 0x000fea000383ffff */
.L_x_6300:
[----:B0-----:R-:W-:-:S04]  /*130b0*/  IMAD.U32 R3, RZ, RZ, UR38 ;  /* 0x00000026ff037e24 */ /* 0x001fc8000f8e00ff */
[----:B------:R0:W1:Y:S03]  /*130c0*/  SYNCS.PHASECHK.TRANS64.TRYWAIT P0, [R3+URZ+0x34820], R2 ;  /* 0x03482002030075a7 */ /* 0x000066000800017f */
[----:B-1----:R-:W-:Y:S05]  /*130d0*/  @!P0 NANOSLEEP.SYNCS 0x989680 ;  /* 0x009896800000895d */ /* 0x002fea0003900000 */
[----:B------:R-:W1:Y:S02]  /*130e0*/  @!P0 SYNCS.PHASECHK.TRANS64 P0, [R3+URZ+0x34820], R2 ;  /* 0x03482002030085a7 */ /* 0x000e64000800007f */
[----:B-1----:R-:W-:Y:S05]  /*130f0*/  @!P0 BRA `(.L_x_6300) ;  /* 0xfffffffc00ec8947 */ /* 0x002fea000383ffff */
[----:B------:R-:W-:Y:S05]  /*13100*/  BRA `(.L_x_6389) ;  /* 0xffffffd0003c7947 */ /* 0x000fea000383ffff */
.L_x_6307:
[----:B-1----:R-:W-:-:S04]  /*13110*/  MOV R3, UR38 ;  /* 0x0000002600037c02 */ /* 0x002fc80008000f00 */
[----:B------:R1:W2:Y:S03]  /*13120*/  SYNCS.PHASECHK.TRANS64.TRYWAIT P0, [R3+URZ+0x34848], R2 ;  /* 0x03484802030075a7 */ /* 0x0002a6000800017f */
[----:B--2---:R-:W-:Y:S05]  /*13130*/  @!P0 NANOSLEEP.SYNCS 0x989680 ;  /* 0x009896800000895d */ /* 0x004fea0003900000 */
[----:B------:R-:W2:Y:S02]  /*13140*/  @!P0 SYNCS.PHASECHK.TRANS64 P0, [R3+URZ+0x34848], R2 ;  /* 0x03484802030085a7 */ /* 0x000ea4000800007f */
[----:B--2---:R-:W-:Y:S05]  /*13150*/  @!P0 BRA `(.L_x_6307) ;  /* 0xfffffffc00ec8947 */ /* 0x004fea000383ffff */
[----:B------:R-:W-:Y:S05]  /*13160*/  BRA `(.L_x_6390) ;  /* 0xffffffd400247947 */ /* 0x000fea000383ffff */
.L_x_6313:
[----:B0-----:R-:W-:-:S04]  /*13170*/  IMAD.U32 R3, RZ, RZ, UR38 ;  /* 0x00000026ff037e24 */ /* 0x001fc8000f8e00ff */
[----:B------:R0:W1:Y:S03]  /*13180*/  SYNCS.PHASECHK.TRANS64.TRYWAIT P0, [R3+URZ+0x34860], R2 ;  /* 0x03486002030075a7 */ /* 0x000066000800017f */
[----:B-1----:R-:W-:Y:S05]  /*13190*/  @!P0 NANOSLEEP.SYNCS 0x989680 ;  /* 0x009896800000895d */ /* 0x002fea0003900000 */
[----:B------:R-:W1:Y:S02]  /*131a0*/  @!P0 SYNCS.PHASECHK.TRANS64 P0, [R3+URZ+0x34860], R2 ;  /* 0x03486002030085a7 */ /* 0x000e64000800007f */
[----:B-1----:R-:W-:Y:S05]  /*131b0*/  @!P0 BRA `(.L_x_6313) ;  /* 0xfffffffc00ec8947 */ /* 0x002fea000383ffff */
[----:B------:R-:W-:Y:S05]  /*131c0*/  BRA `(.L_x_6391) ;  /* 0xffffffd400c07947 */ /* 0x000fea000383ffff */
.L_x_6322:
[----:B-1----:R-:W-:-:S04]  /*131d0*/  IMAD.U32 R3, RZ, RZ, UR38 ;  /* 0x00000026ff037e24 */ /* 0x002fc8000f8e00ff */
[----:B------:R1:W2:Y:S03]  /*131e0*/  SYNCS.PHASECHK.TRANS64.TRYWAIT P0, [R3+URZ+0x34840], R2 ;  /* 0x03484002030075a7 */ /* 0x0002a6000800017f */
[----:B--2---:R-:W-:Y:S05]  /*131f0*/  @!P0 NANOSLEEP.SYNCS 0x989680 ;  /* 0x009896800000895d */ /* 0x004fea0003900000 */
[----:B------:R-:W2:Y:S02]  /*13200*/  @!P0 SYNCS.PHASECHK.TRANS64 P0, [R3+URZ+0x34840], R2 ;  /* 0x03484002030085a7 */ /* 0x000ea4000800007f */
[----:B--2---:R-:W-:Y:S05]  /*13210*/  @!P0 BRA `(.L_x_6322) ;  /* 0xfffffffc00ec8947 */ /* 0x004fea000383ffff */
[----:B------:R-:W-:Y:S05]  /*13220*/  BRA `(.L_x_6392) ;  /* 0xffffffd800e87947 */ /* 0x000fea000383ffff */
.L_x_6328:
[----:B0-----:R-:W-:-:S04]  /*13230*/  IMAD.U32 R3, RZ, RZ, UR38 ;  /* 0x00000026ff037e24 */ /* 0x001fc8000f8e00ff */
[----:B------:R0:W1:Y:S03]  /*13240*/  SYNCS.PHASECHK.TRANS64.TRYWAIT P0, [R3+URZ+0x34868], R2 ;  /* 0x03486802030075a7 */ /* 0x000066000800017f */
[----:B-1----:R-:W-:Y:S05]  /*13250*/  @!P0 NANOSLEEP.SYNCS 0x989680 ;  /* 0x009896800000895d */ /* 0x002fea0003900000 */
[----:B------:R-:W1:Y:S02]  /*13260*/  @!P0 SYNCS.PHASECHK.TRANS64 P0, [R3+URZ+0x34868], R2 ;  /* 0x03486802030085a7 */ /* 0x000e64000800007f */
[----:B-1----:R-:W-:Y:S05]  /*13270*/  @!P0 BRA `(.L_x_6328) ;  /* 0xfffffffc00ec8947 */ /* 0x002fea000383ffff */
[----:B------:R-:W-:Y:S05]  /*13280*/  BRA `(.L_x_6393) ;  /* 0xffffffdc00887947 */ /* 0x000fea000383ffff */
.L_x_6337:
[----:B-1----:R-:W-:-:S04]  /*13290*/  MOV R3, UR38 ;  /* 0x0000002600037c02 */ /* 0x002fc80008000f00 */
[----:B------:R1:W2:Y:S03]  /*132a0*/  SYNCS.PHASECHK.TRANS64.TRYWAIT P0, [R3+URZ+0x34848], R2 ;  /* 0x03484802030075a7 */ /* 0x0002a6000800017f */
[----:B--2---:R-:W-:Y:S05]  /*132b0*/  @!P0 NANOSLEEP.SYNCS 0x989680 ;  /* 0x009896800000895d */ /* 0x004fea0003900000 */
[----:B------:R-:W2:Y:S02]  /*132c0*/  @!P0 SYNCS.PHASECHK.TRANS64 P0, [R3+URZ+0x34848], R2 ;  /* 0x03484802030085a7 */ /* 0x000ea4000800007f */
[----:B--2---:R-:W-:Y:S05]  /*132d0*/  @!P0 BRA `(.L_x_6337) ;  /* 0xfffffffc00ec8947 */ /* 0x004fea000383ffff */
[----:B------:R-:W-:Y:S05]  /*132e0*/  BRA `(.L_x_6394) ;  /* 0xffffffe000c87947 */ /* 0x000fea000383ffff */
.L_x_6343:
[----:B0-----:R-:W-:-:S04]  /*132f0*/  IMAD.U32 R3, RZ, RZ, UR38 ;  /* 0x00000026ff037e24 */ /* 0x001fc8000f8e00ff */
[----:B------:R0:W1:Y:S03]  /*13300*/  SYNCS.PHASECHK.TRANS64.TRYWAIT P0, [R3+URZ+0x34860], R2 ;  /* 0x03486002030075a7 */ /* 0x000066000800017f */
[----:B-1----:R-:W-:Y:S05]  /*13310*/  @!P0 NANOSLEEP.SYNCS 0x989680 ;  /* 0x009896800000895d */ /* 0x002fea0003900000 */
[----:B------:R-:W1:Y:S02]  /*13320*/  @!P0 SYNCS.PHASECHK.TRANS64 P0, [R3+URZ+0x34860], R2 ;  /* 0x03486002030085a7 */ /* 0x000e64000800007f */
[----:B-1----:R-:W-:Y:S05]  /*13330*/  @!P0 BRA `(.L_x_6343) ;  /* 0xfffffffc00ec8947 */ /* 0x002fea000383ffff */
[----:B------:R-:W-:Y:S05]  /*13340*/  BRA `(.L_x_6395) ;  /* 0xffffffe400647947 */ /* 0x000fea000383ffff */
.L_x_6351:
[----:B0-----:R0:W1:Y:S02]  /*13350*/  SYNCS.PHASECHK.TRANS64.TRYWAIT P0, [R3+URZ+0x34860], R0 ;  /* 0x03486000030075a7 */ /* 0x001064000800017f */
[----:B-1----:R-:W-:Y:S05]  /*13360*/  @!P0 NANOSLEEP.SYNCS 0x989680 ;  /* 0x009896800000895d */ /* 0x002fea0003900000 */
[----:B------:R-:W1:Y:S02]  /*13370*/  @!P0 SYNCS.PHASECHK.TRANS64 P0, [R3+URZ+0x34860], R0 ;  /* 0x03486000030085a7 */ /* 0x000e64000800007f */
[----:B-1----:R-:W-:Y:S05]  /*13380*/  @!P0 BRA `(.L_x_6351) ;  /* 0xfffffffc00f08947 */ /* 0x002fea000383ffff */
[----:B------:R-:W-:Y:S05]  /*13390*/  BRA `(.L_x_6396) ;  /* 0xffffffe800347947 */ /* 0x000fea000383ffff */
.L_x_6356:
[----:B0-----:R0:W1:Y:S02]  /*133a0*/  SYNCS.PHASECHK.TRANS64.TRYWAIT P0, [R2+URZ+0x34820], R3 ;  /* 0x03482003020075a7 */ /* 0x001064000800017f */
[----:B-1----:R-:W-:Y:S05]  /*133b0*/  @!P0 NANOSLEEP.SYNCS 0x989680 ;  /* 0x009896800000895d */ /* 0x002fea0003900000 */
[----:B------:R-:W1:Y:S02]  /*133c0*/  @!P0 SYNCS.PHASECHK.TRANS64 P0, [R2+URZ+0x34820], R3 ;  /* 0x03482003020085a7 */ /* 0x000e64000800007f */
[----:B-1----:R-:W-:Y:S05]  /*133d0*/  @!P0 BRA `(.L_x_6356) ;  /* 0xfffffffc00f08947 */ /* 0x002fea000383ffff */
[----:B------:R-:W-:Y:S05]  /*133e0*/  BRA `(.L_x_6397) ;  /* 0xffffffec00047947 */ /* 0x000fea000383ffff */
.L_x_6357:
        /* <DEDUP_REMOVED lines=11> */
.L_x_6399:
[----:B------:R-:W-:Y:S05]  /*134a0*/  BSYNC B0 ;  /* 0x0000000000007941 */ /* 0x000fea0003800000 */
.L_x_6398:
[----:B------:R-:W-:Y:S05]  /*134b0*/  BRA `(.L_x_6400) ;  /* 0xffffffe800e87947 */ /* 0x000fea000383ffff */
.L_x_6358:
[----:B------:R-:W-:Y:S01]  /*134c0*/  BSSY B0, `(.L_x_6401) ;  /* 0x0000006000007945 */ /* 0x000fe20003800000 */
[----:B------:R-:W-:-:S07]  /*134d0*/  IMAD.MOV.U32 R15, RZ, RZ, -0x1 ;  /* 0xffffffffff0f7424 */ /* 0x000fce00078e00ff */
[----:B0-----:R-:W-:Y:S05]  /*134e0*/  WARPSYNC.COLLECTIVE R15, `(.L_x_6402) ;  /* 0x000000000f0c7348 */ /* 0x001fea0003c00000 */
[----:B------:R-:W-:Y:S02]  /*134f0*/  ELECT P6, UR62, PT ;  /* 0x00000000003e782f */ /* 0x000fe400038c0000 */
[----:B------:R-:W-:Y:S01]  /*13500*/  MOV R14, UR62 ;  /* 0x0000003e000e7c02 */ /* 0x000fe20008000f00 */
[----:B0-----:R-:W-:Y:S10]  /*13510*/  ENDCOLLECTIVE ;  /* 0x000000000000791b */ /* 0x001ff40003800000 */
.L_x_6402:
[----:B------:R-:W-:Y:S05]  /*13520*/  BSYNC B0 ;  /* 0x0000000000007941 */ /* 0x000fea0003800000 */
.L_x_6401:
[----:B------:R-:W-:Y:S05]  /*13530*/  BRA `(.L_x_6403) ;  /* 0xffffffe800dc7947 */ /* 0x000fea000383ffff */
.L_x_6360:
[----:B0-----:R0:W1:Y:S02]  /*13540*/  SYNCS.PHASECHK.TRANS64.TRYWAIT P0, [R6+URZ], R5 ;  /* 0x00000005060075a7 */ /* 0x001064000800017f */
[----:B-1----:R-:W-:Y:S05]  /*13550*/  @!P0 NANOSLEEP.SYNCS 0x989680 ;  /* 0x009896800000895d */ /* 0x002fea0003900000 */
[----:B------:R-:W1:Y:S02]  /*13560*/  @!P0 SYNCS.PHASECHK.TRANS64 P0, [R6+URZ], R5 ;  /* 0x00000005060085a7 */ /* 0x000e64000800007f */
[----:B-1----:R-:W-:Y:S05]  /*13570*/  @!P0 BRA `(.L_x_6360) ;  /* 0xfffffffc00f08947 */ /* 0x002fea000383ffff */
[----:B------:R-:W-:Y:S05]  /*13580*/  BRA `(.L_x_6404) ;  /* 0xffffffec00187947 */ /* 0x000fea000383ffff */
.L_x_6361:
[----:B-1----:R1:W2:Y:S02]  /*13590*/  SYNCS.PHASECHK.TRANS64.TRYWAIT P0, [R3+URZ], R4 ;  /* 0x00000004030075a7 */ /* 0x0022a4000800017f */
[----:B--2---:R-:W-:Y:S05]  /*135a0*/  @!P0 NANOSLEEP.SYNCS 0x989680 ;  /* 0x009896800000895d */ /* 0x004fea0003900000 */
[----:B------:R-:W2:Y:S02]  /*135b0*/  @!P0 SYNCS.PHASECHK.TRANS64 P0, [R3+URZ], R4 ;  /* 0x00000004030085a7 */ /* 0x000ea4000800007f */
[----:B--2---:R-:W-:Y:S05]  /*135c0*/  @!P0 BRA `(.L_x_6361) ;  /* 0xfffffffc00f08947 */ /* 0x004fea000383ffff */
[----:B------:R-:W-:Y:S05]  /*135d0*/  BRA `(.L_x_6405) ;  /* 0xffffffec000c7947 */ /* 0x000fea000383ffff */
.L_x_6363:
[----:B-1----:R1:W2:Y:S02]  /*135e0*/  SYNCS.PHASECHK.TRANS64.TRYWAIT P0, [R0+URZ], R5 ;  /* 0x00000005000075a7 */ /* 0x0022a4000800017f */
[----:B--2---:R-:W-:Y:S05]  /*135f0*/  @!P0 NANOSLEEP.SYNCS 0x989680 ;  /* 0x009896800000895d */ /* 0x004fea0003900000 */
[----:B------:R-:W2:Y:S02]  /*13600*/  @!P0 SYNCS.PHASECHK.TRANS64 P0, [R0+URZ], R5 ;  /* 0x00000005000085a7 */ /* 0x000ea4000800007f */
[----:B--2---:R-:W-:Y:S05]  /*13610*/  @!P0 BRA `(.L_x_6363) ;  /* 0xfffffffc00f08947 */ /* 0x004fea000383ffff */
[----:B------:R-:W-:Y:S05]  /*13620*/  BRA `(.L_x_6406) ;  /* 0xffffffec00107947 */ /* 0x000fea000383ffff */
.L_x_6407:
        /* <DEDUP_REMOVED lines=13> */
.L_x_14857:


//--------------------- .text._ZN7cutlass13device_kernelIN5flash11enable_sm90INS1_16FlashAttnFwdSm90INS1_25CollectiveMainloopFwdSm90ILi2EN4cute5tupleIJNS5_1CILi1EEES8_S8_EEENS6_IJNS7_ILi128EEENS7_ILi176EEESA_EEELi128ENS_6half_tEfNS_4arch4Sm90ELb0ELb0ELb1ELb1ELb0ELb0ELb0ELb1ELb1ELb1ELb1ELb0EEENS1_21CollectiveEpilogueFwdINS6_IJSA_SA_SB_EEES9_SD_SF_Li256ELb1ELb1ELb1ELb0EEENS1_36VarlenDynamicPersistentTileSchedulerILi128ELi176ELi256ELi128ELb1ELb1ELb1ELb0ELb1ELb1EEEEEEEEEvNT_6ParamsE --------------------------
	.section	.text._ZN7cutlass13device_kernelIN5flash11enable_sm90INS1_16FlashAttnFwdSm90INS1_25CollectiveMainloopFwdSm90ILi2EN4cute5tupleIJNS5_1CILi1EEES8_S8_EEENS6_IJNS7_ILi128EEENS7_ILi176EEESA_EEELi128ENS_6half_tEfNS_4arch4Sm90ELb0ELb0ELb1ELb1ELb0ELb0ELb0ELb1ELb1ELb1ELb1ELb0EEENS1_21CollectiveEpilogueFwdINS6_IJSA_SA_SB_EEES9_SD_SF_Li256ELb1ELb1ELb1ELb0EEENS1_36VarlenDynamicPersistentTileSchedulerILi128ELi176ELi256ELi128ELb1ELb1ELb1ELb0ELb1ELb1EEEEEEEEEvNT_6ParamsE,"ax",@progbits
	.align	128
.text._ZN7cutlass13device_kernelIN5flash11enable_sm90INS1_16FlashAttnFwdSm90INS1_25CollectiveMainloopFwdSm90ILi2EN4cute5tupleIJNS5_1CILi1EEES8_S8_EEENS6_IJNS7_ILi128EEENS7_ILi176EEESA_EEELi128ENS_6half_tEfNS_4arch4Sm90ELb0ELb0ELb1ELb1ELb0ELb0ELb0ELb1ELb1ELb1ELb1ELb0EEENS1_21CollectiveEpilogueFwdINS6_IJSA_SA_SB_EEES9_SD_SF_Li256ELb1ELb1ELb1ELb0EEENS1_36VarlenDynamicPersistentTileSchedulerILi128ELi176ELi256ELi128ELb1ELb1ELb1ELb0ELb1ELb1EEEEEEEEEvNT_6ParamsE:
        .type           _ZN7cutlass13device_kernelIN5flash11enable_sm90INS1_16FlashAttnFwdSm90INS1_25CollectiveMainloopFwdSm90ILi2EN4cute5tupleIJNS5_1CILi1EEES8_S8_EEENS6_IJNS7_ILi128EEENS7_ILi176EEESA_EEELi128ENS_6half_tEfNS_4arch4Sm90ELb0ELb0ELb1ELb1ELb0ELb0ELb0ELb1ELb1ELb1ELb1ELb0EEENS1_21CollectiveEpilogueFwdINS6_IJSA_SA_SB_EEES9_SD_SF_Li256ELb1ELb1ELb1ELb0EEENS1_36VarlenDynamicPersistentTileSchedulerILi128ELi176ELi256ELi128ELb1ELb1ELb1ELb0ELb1ELb1EEEEEEEEEvNT_6ParamsE,@function
        .size           _ZN7cutlass13device_kernelIN5flash11enable_sm90INS1_16FlashAttnFwdSm90INS1_25CollectiveMainloopFwdSm90ILi2EN4cute5tupleIJNS5_1CILi1EEES8_S8_EEENS6_IJNS7_ILi128EEENS7_ILi176EEESA_EEELi128ENS_6half_tEfNS_4arch4Sm90ELb0ELb0ELb1ELb1ELb0ELb0ELb0ELb1ELb1ELb1ELb1ELb0EEENS1_21CollectiveEpilogueFwdINS6_IJSA_SA_SB_EEES9_SD_SF_Li256ELb1ELb1ELb1ELb0EEENS1_36VarlenDynamicPersistentTileSchedulerILi128ELi176ELi256ELi128ELb1ELb1ELb1ELb0ELb1ELb1EEEEEEEEEvNT_6ParamsE,(.L_x_14858 - _ZN7cutlass13device_kernelIN5flash11enable_sm90INS1_16FlashAttnFwdSm90INS1_25CollectiveMainloopFwdSm90ILi2EN4cute5tupleIJNS5_1CILi1EEES8_S8_EEENS6_IJNS7_ILi128EEENS7_ILi176EEESA_EEELi128ENS_6half_tEfNS_4arch4Sm90ELb0ELb0ELb1ELb1ELb0ELb0ELb0ELb1ELb1ELb1ELb1ELb0EEENS1_21CollectiveEpilogueFwdINS6_IJSA_SA_SB_EEES9_SD_SF_Li256ELb1ELb1ELb1ELb0EEENS1_36VarlenDynamicPersistentTileSchedulerILi128ELi176ELi256ELi128ELb1ELb1ELb1ELb0ELb1ELb1EEEEEEEEEvNT_6ParamsE)
        .other          _ZN7cutlass13device_kernelIN5flash11enable_sm90INS1_16FlashAttnFwdSm90INS1_25CollectiveMainloopFwdSm90ILi2EN4cute5tupleIJNS5_1CILi1EEES8_S8_EEENS6_IJNS7_ILi128EEENS7_ILi176EEESA_EEELi128ENS_6half_tEfNS_4arch4Sm90ELb0ELb0ELb1ELb1ELb0ELb0ELb0ELb1ELb1ELb1ELb1ELb0EEENS1_21CollectiveEpilogueFwdINS6_IJSA_SA_SB_EEES9_SD_SF_Li256ELb1ELb1ELb1ELb0EEENS1_36VarlenDynamicPersistentTileSchedulerILi128ELi176ELi256ELi128ELb1ELb1ELb1ELb0ELb1ELb1EEEEEEEEEvNT_6ParamsE,@"STO_CUDA_ENTRY STV_DEFAULT"
_ZN7cutlass13device_kernelIN5flash11enable_sm90INS1_16FlashAttnFwdSm90INS1_25CollectiveMainloopFwdSm90ILi2EN4cute5tupleIJNS5_1CILi1EEES8_S8_EEENS6_IJNS7_ILi128EEENS7_ILi176EEESA_EEELi128ENS_6half_tEfNS_4arch4Sm90ELb0ELb0ELb1ELb1ELb0ELb0ELb0ELb1ELb1ELb1ELb1ELb0EEENS1_21CollectiveEpilogueFwdINS6_IJSA_SA_SB_EEES9_SD_SF_Li256ELb1ELb1ELb1ELb0EEENS1_36VarlenDynamicPersistentTileSchedulerILi128ELi176ELi256ELi128ELb1ELb1ELb1ELb0ELb1ELb1EEEEEEEEEvNT_6ParamsE:
        /* <DEDUP_REMOVED lines=18> */
.L_x_6409:
[----:B------:R-:W-:Y:S05]  /*0120*/  BSYNC B0 ;  /* 0x0000000000007941 */ /* 0x000fea0003800000 */
.L_x_6408:
        /* <DEDUP_REMOVED lines=41> */
.L_x_6410:
        /* <DEDUP_REMOVED lines=22> */
.L_x_6411:
        /* <DEDUP_REMOVED lines=18> */
.L_x_6412:
        /* <DEDUP_REMOVED lines=22> */
.L_x_6413:
        /* <DEDUP_REMOVED lines=22> */
.L_x_6414:
        /* <DEDUP_REMOVED lines=8> */
.L_x_6416:
[----:B------:R-:W-:-:S08]  /*0980*/  NOP ;  /* 0x0000000000007918 */ /* 0x000fd00000000000 */
[----:B------:R-:W1:Y:S02]  /*0990*/  USETMAXREG.TRY_ALLOC.CTAPOOL UP0, 0xf0 ;  /* 0x000000f0000079c8 */ /* 0x000e640008000600 */
[----:B-1----:R-:W-:-:S13]  /*09a0*/  PLOP3.LUT P0, PT, PT, PT, UP0, 0x80, 0x0 ;  /* 0x000000000000781c */ /* 0x002fda0003f0f008 */
[----:B------:R-:W-:Y:S05]  /*09b0*/  @!P0 BRA `(.L_x_6416) ;  /* 0xfffffffc00f08947 */ /* 0x000fea000383ffff */
[----:B0-----:R-:W0:Y:S01]  /*09c0*/  S2R R2, SR_TID.X ;  /* 0x0000000000027919 */ /* 0x001e220000002100 */
[----:B------:R-:W1:Y:S01]  /*09d0*/  S2UR UR5, SR_CgaCtaId ;  /* 0x00000000000579c3 */ /* 0x000e620000008800 */
[----:B------:R-:W-:-:S07]  /*09e0*/  UMOV UR4, 0x400 ;  /* 0x0000040000047882 */ /* 0x000fce0000000000 */
[----:B------:R-:W-:Y:S06]  /*09f0*/  BAR.ARV 0x8, 0x180 ;  /* 0x0206000000007b1d */ /* 0x000fec0000002000 */
[----:B-1----:R-:W-:Y:S01]  /*0a00*/  ULEA UR4, UR5, UR4, 0x18 ;  /* 0x0000000405047291 */ /* 0x002fe2000f8ec03f */
[----:B0-----:R-:W-:-:S04]  /*0a10*/  LOP3.LUT R0, R2, 0xffffff80, RZ, 0xc0, !PT ;  /* 0xffffff8002007812 */ /* 0x001fc800078ec0ff */
[----:B------:R-:W-:-:S13]  /*0a20*/  ISETP.NE.AND P0, PT, R0, 0x80, PT ;  /* 0x000000800000780c */ /* 0x000fda0003f05270 */
[----:B------:R-:W-:Y:S08]  /*0a30*/  @!P0 BAR.ARV 0x9, 0x100 ;  /* 0x0244000000008b1d */ /* 0x000ff00000002000 */
[----:B------:R-:W-:Y:S06]  /*0a40*/  BAR.SYNC.DEFER_BLOCKING 0x5, 0x180 ;  /* 0x0146000000007b1d */ /* 0x000fec0000010000 */
[----:B------:R-:W0:Y:S01]  /*0a50*/  LDS.128 R12, [UR4+0x348d0] ;  /* 0x0348d004ff0c7984 */ /* 0x000e220008000c00 */
[----:B------:R-:W-:Y:S01]  /*0a60*/  ULDC UR4, c[0x0][0xc3c] ;  /* 0x00030f0000047ab9 */ /* 0x000fe20000000800 */
[----:B------:R-:W-:Y:S06]  /*0a70*/  BAR.ARV 0x4, 0x180 ;  /* 0x0106000000007b1d */ /* 0x000fec0000002000 */
[----:B0-----:R-:W-:-:S13]  /*0a80*/  ISETP.GE.AND P0, PT, R15, UR4, PT ;  /* 0x000000040f007c0c */ /* 0x001fda000bf06270 */
[----:B------:R-:W-:Y:S05]  /*0a90*/  @P0 EXIT ;  /* 0x000000000000094d */ /* 0x000fea0003800000 */
[----:B------:R-:W2:Y:S01]  /*0aa0*/  LDL R3, [R1+0x6c] ;  /* 0x00006c0001037983 */ /* 0x000ea20000100800 */
[----:B------:R-:W-:Y:S01]  /*0ab0*/  VIADD R16, R2, 0xffffff80 ;  /* 0xffffff8002107836 */ /* 0x000fe20000000000 */
[----:B------:R-:W-:Y:S02]  /*0ac0*/  R2UR UR6, R13 ;  /* 0x000000000d0672ca */ /* 0x000fe400000e0000 */
[----:B------:R-:W-:Y:S02]  /*0ad0*/  R2UR UR5, R14 ;  /* 0x000000000e0572ca */ /* 0x000fe400000e0000 */
[----:B------:R-:W-:-:S04]  /*0ae0*/  SHF.R.S32.HI R0, RZ, 0x1f, R16 ;  /* 0x0000001fff007819 */ /* 0x000fc80000011410 */
[CC--:B------:R-:W-:Y:S02]  /*0af0*/  LEA.HI R2, R0.reuse, R16.reuse, RZ, 0x7 ;  /* 0x0000001000027211 */ /* 0x0c0fe400078f38ff */
[CC--:B------:R-:W-:Y:S02]  /*0b00*/  LEA.HI R4, R0.reuse, R16.reuse, RZ, 0x5 ;  /* 0x0000001000047211 */ /* 0x0c0fe400078f28ff */
[----:B------:R-:W-:Y:S02]  /*0b10*/  LEA.HI R11, R0, R16, RZ, 0x2 ;  /* 0x00000010000b7211 */ /* 0x000fe400078f10ff */
[----:B------:R-:W-:Y:S01]  /*0b20*/  SHF.R.S32.HI R17, RZ, 0x7, R2 ;  /* 0x00000007ff117819 */ /* 0x000fe20000011402 */
[----:B------:R-:W-:Y:S01]  /*0b30*/  IMAD.SHL.U32 R5, R4, 0x20, RZ ;  /* 0x0000002004057824 */ /* 0x000fe200078e00ff */
[----:B------:R-:W-:-:S04]  /*0b40*/  LOP3.LUT R11, R11, 0xfffffffc, RZ, 0xc0, !PT ;  /* 0xfffffffc0b0b7812 */ /* 0x000fc800078ec0ff */
[----:B------:R-:W-:Y:S01]  /*0b50*/  LOP3.LUT R5, R5, 0xfffffc00, RZ, 0xc0, !PT ;  /* 0xfffffc0005057812 */ /* 0x000fe200078ec0ff */
[----:B------:R-:W-:Y:S01]  /*0b60*/  IMAD.IADD R11, R16, 0x1, -R11 ;  /* 0x00000001100b7824 */ /* 0x000fe200078e0a0b */
[----:B--2---:R-:W-:Y:S02]  /*0b70*/  R2UR UR4, R3 ;  /* 0x00000000030472ca */ /* 0x004fe400000e0000 */
[C---:B------:R-:W-:Y:S02]  /*0b80*/  LOP3.LUT R3, R2.reuse, 0xffffff80, RZ, 0xc0, !PT ;  /* 0xffffff8002037812 */ /* 0x040fe400078ec0ff */
[----:B------:R-:W-:-:S03]  /*0b90*/  LEA.HI R2, R2, R17, RZ, 0x1 ;  /* 0x0000001102027211 */ /* 0x000fc600078f08ff */
[----:B------:R-:W-:Y:S01]  /*0ba0*/  IMAD.IADD R12, R16, 0x1, -R3 ;  /* 0x00000001100c7824 */ /* 0x000fe200078e0a03 */
[CC--:B------:R-:W-:Y:S02]  /*0bb0*/  LEA.HI R3, R0.reuse, R16.reuse, RZ, 0x4 ;  /* 0x0000001000037211 */ /* 0x0c0fe400078f20ff */
[----:B------:R-:W-:Y:S02]  /*0bc0*/  LEA.HI R0, R0, R16, RZ, 0x3 ;  /* 0x0000001000007211 */ /* 0x000fe400078f18ff */
[----:B------:R-:W-:Y:S01]  /*0bd0*/  SHF.R.S32.HI R7, RZ, 0x1f, R12 ;  /* 0x0000001fff077819 */ /* 0x000fe2000001140c */
[----:B------:R-:W-:Y:S01]  /*0be0*/  ULOP3.LUT UR4, UR4, 0x1, URZ, 0xfc, !UPT ;  /* 0x0000000104047892 */ /* 0x000fe2000f8efc3f */
[----:B------:R-:W-:Y:S02]  /*0bf0*/  LOP3.LUT R4, R3, 0x3fffff0, RZ, 0xc0, !PT ;  /* 0x03fffff003047812 */ /* 0x000fe400078ec0ff */
[----:B------:R-:W-:Y:S02]  /*0c00*/  LEA.HI R8, R7, R12, RZ, 0x2 ;  /* 0x0000000c07087211 */ /* 0x000fe400078f10ff */
[----:B------:R-:W-:Y:S01]  /*0c10*/  LOP3.LUT R23, R0, 0xfffffff8, RZ, 0xc0, !PT ;  /* 0xfffffff800177812 */ /* 0x000fe200078ec0ff */
[----:B------:R-:W-:Y:S01]  /*0c20*/  IMAD.IADD R4, R16, 0x1, -R4 ;  /* 0x0000000110047824 */ /* 0x000fe200078e0a04 */
[----:B------:R-:W-:-:S02]  /*0c30*/  SHF.R.S32.HI R9, RZ, 0x2, R8 ;  /* 0x00000002ff097819 */ /* 0x000fc40000011408 */
[----:B------:R-:W-:Y:S01]  /*0c40*/  SHF.R.S32.HI R6, RZ, 0x1f, R8 ;  /* 0x0000001fff067819 */ /* 0x000fe20000011408 */
[----:B------:R-:W-:Y:S01]  /*0c50*/  IMAD R4, R4, 0x40, R5 ;  /* 0x0000004004047824 */ /* 0x000fe200078e0205 */
[----:B------:R-:W-:Y:S01]  /*0c60*/  LOP3.LUT R8, R8, 0x7ffffffc, RZ, 0xc0, !PT ;  /* 0x7ffffffc08087812 */ /* 0x000fe200078ec0ff */
[----:B------:R-:W-:Y:S01]  /*0c70*/  IMAD.IADD R23, R16, 0x1, -R23 ;  /* 0x0000000110177824 */ /* 0x000fe200078e0a17 */
[----:B------:R-:W-:Y:S01]  /*0c80*/  LEA.HI R6, R6, R9, RZ, 0x3 ;  /* 0x0000000906067211 */ /* 0x000fe200078f18ff */
[----:B------:R-:W-:Y:S01]  /*0c90*/  IMAD.MOV.U32 R16, RZ, RZ, RZ ;  /* 0x000000ffff107224 */ /* 0x000fe200078e00ff */
[----:B------:R-:W-:Y:S01]  /*0ca0*/  LOP3.LUT R2, R2, 0x3fffffe, RZ, 0xc0, !PT ;  /* 0x03fffffe02027812 */ /* 0x000fe200078ec0ff */
[----:B------:R-:W-:Y:S01]  /*0cb0*/  IMAD.IADD R8, R12, 0x1, -R8 ;  /* 0x000000010c087824 */ /* 0x000fe200078e0a08 */
[----:B------:R-:W-:Y:S02]  /*0cc0*/  LOP3.LUT R10, R6, 0xfffffff8, RZ, 0xc0, !PT ;  /* 0xfffffff8060a7812 */ /* 0x000fe400078ec0ff */
[----:B------:R-:W-:Y:S01]  /*0cd0*/  SHF.R.S32.HI R6, RZ, 0x4, R3 ;  /* 0x00000004ff067819 */ /* 0x000fe20000011403 */
[----:B------:R-:W-:Y:S01]  /*0ce0*/  IMAD.IADD R2, R17, 0x1, -R2 ;  /* 0x0000000111027824 */ /* 0x000fe200078e0a02 */
[----:B------:R-:W-:Y:S01]  /*0cf0*/  LEA.HI R7, R7, R12, RZ, 0x5 ;  /* 0x0000000c07077211 */ /* 0x000fe200078f28ff */
[----:B------:R-:W-:Y:S01]  /*0d00*/  IMAD.SHL.U32 R17, R23, 0x8, RZ ;  /* 0x0000000817117824 */ /* 0x000fe200078e00ff */
[----:B------:R-:W-:Y:S01]  /*0d10*/  LEA.HI R3, R3, R6, RZ, 0x1 ;  /* 0x0000000603037211 */ /* 0x000fe200078f08ff */
[----:B------:R-:W-:Y:S01]  /*0d20*/  IMAD.IADD R10, R9, 0x1, -R10 ;  /* 0x00000001090a7824 */ /* 0x000fe200078e0a0a */
[----:B------:R-:W-:Y:S01]  /*0d30*/  SHF.R.S32.HI R7, RZ, 0x5, R7 ;  /* 0x00000005ff077819 */ /* 0x000fe20000011407 */
[----:B------:R-:W-:Y:S01]  /*0d40*/  VIADD R22, R17, 0x40 ;  /* 0x0000004011167836 */ /* 0x000fe20000000000 */
[----:B------:R-:W-:-:S02]  /*0d50*/  LOP3.LUT R3, R3, 0x1ffffffe, RZ, 0xc0, !PT ;  /* 0x1ffffffe03037812 */ /* 0x000fc400078ec0ff */
[----:B------:R-:W-:Y:S01]  /*0d60*/  LEA.HI R5, R11, R11, RZ, 0x1 ;  /* 0x0000000b0b057211 */ /* 0x000fe200078f08ff */
[----:B------:R-:W-:Y:S02]  /*0d70*/  IMAD R7, R7, 0x10, R10 ;  /* 0x0000001007077824 */ /* 0x000fe400078e020a */
[----:B------:R-:W-:Y:S01]  /*0d80*/  IMAD.IADD R3, R6, 0x1, -R3 ;  /* 0x0000000106037824 */ /* 0x000fe200078e0a03 */
[----:B------:R-:W-:Y:S01]  /*0d90*/  LOP3.LUT R6, R5, 0x1ffffffe, RZ, 0xc0, !PT ;  /* 0x1ffffffe05067812 */ /* 0x000fe200078ec0ff */
[----:B------:R-:W-:Y:S02]  /*0da0*/  IMAD R5, R2, 0x40, R7 ;  /* 0x0000004002057824 */ /* 0x000fe400078e0207 */
[----:B------:R-:W-:Y:S01]  /*0db0*/  IMAD R3, R3, 0x8, R4 ;  /* 0x0000000803037824 */ /* 0x000fe200078e0204 */
[----:B------:R-:W-:Y:S01]  /*0dc0*/  SHF.R.S32.HI R4, RZ, 0x1f, R17 ;  /* 0x0000001fff047819 */ /* 0x000fe20000011411 */
[----:B------:R-:W-:Y:S02]  /*0dd0*/  IMAD.IADD R6, R11, 0x1, -R6 ;  /* 0x000000010b067824 */ /* 0x000fe400078e0a06 */
[----:B------:R-:W-:Y:S01]  /*0de0*/  IMAD.U32 R2, RZ, RZ, UR4 ;  /* 0x00000004ff027e24 */ /* 0x000fe2000f8e00ff */
[----:B------:R0:W-:Y:S01]  /*0df0*/  STL [R1+0x64], R3 ;  /* 0x0000640301007387 */ /* 0x0001e20000100800 */
[----:B------:R-:W-:-:S03]  /*0e00*/  IMAD.MOV.U32 R7, RZ, RZ, R15 ;  /* 0x000000ffff077224 */ /* 0x000fc600078e000f */
[----:B------:R-:W-:Y:S04]  /*0e10*/  STL [R1+0x5c], R5 ;  /* 0x00005c0501007387 */ /* 0x000fe80000100800 */
[----:B------:R-:W-:Y:S01]  /*0e20*/  STL [R1+0x10], RZ ;  /* 0x000010ff01007387 */ /* 0x000fe20000100800 */
[----:B0-----:R-:W-:Y:S01]  /*0e30*/  IMAD.SHL.U32 R3, R8, 0x2, RZ ;  /* 0x0000000208037824 */ /* 0x001fe200078e00ff */
[----:B------:R-:W-:Y:S02]  /*0e40*/  SHF.R.S32.HI R8, RZ, 0x3, R0 ;  /* 0x00000003ff087819 */ /* 0x000fe40000011400 */
[----:B------:R-:W-:Y:S01]  /*0e50*/  STL [R1+0x68], R2 ;  /* 0x0000680201007387 */ /* 0x000fe20000100800 */
        /* <DEDUP_REMOVED lines=14> */
[----:B------:R-:W-:Y:S01]  /*0f40*/  IMAD R0, R6, 0x8, R5 ;  /* 0x0000000806007824 */ /* 0x000fe200078e0205 */
[----:B------:R-:W-:Y:S01]  /*0f50*/  SHF.R.S32.HI R4, RZ, 0x1f, R236 ;  /* 0x0000001fff047819 */ /* 0x000fe200000114ec */
[----:B------:R-:W-:-:S02]  /*0f60*/  VIADD R233, R3, 0x28 ;  /* 0x0000002803e97836 */ /* 0x000fc40000000000 */
[C---:B------:R-:W-:Y:S01]  /*0f70*/  VIADD R232, R3.reuse, 0x30 ;  /* 0x0000003003e87836 */ /* 0x040fe20000000000 */
[----:B------:R1:W-:Y:S01]  /*0f80*/  STL [R1+0x60], R0 ;  /* 0x0000600001007387 */ /* 0x0003e20000100800 */
[C---:B------:R-:W-:Y:S01]  /*0f90*/  VIADD R230, R3.reuse, 0x40 ;  /* 0x0000004003e67836 */ /* 0x040fe20000000000 */
[----:B------:R-:W-:Y:S01]  /*0fa0*/  SHF.R.S32.HI R4, RZ, 0x1f, R233 ;  /* 0x0000001fff047819 */ /* 0x000fe200000114e9 */
[C---:B------:R-:W-:Y:S02]  /*0fb0*/  VIADD R229, R3.reuse, 0x48 ;  /* 0x0000004803e57836 */ /* 0x040fe40000000000 */
[C---:B------:R-:W-:Y:S01]  /*0fc0*/  VIADD R227, R3.reuse, 0x58 ;  /* 0x0000005803e37836 */ /* 0x040fe20000000000 */
[----:B------:R-:W-:Y:S01]  /*0fd0*/  SHF.R.S32.HI R4, RZ, 0x1f, R230 ;  /* 0x0000001fff047819 */ /* 0x000fe200000114e6 */
[C---:B------:R-:W-:Y:S02]  /*0fe0*/  VIADD R226, R3.reuse, 0x60 ;  /* 0x0000006003e27836 */ /* 0x040fe40000000000 */
[C---:B------:R-:W-:Y:S01]  /*0ff0*/  VIADD R224, R3.reuse, 0x70 ;  /* 0x0000007003e07836 */ /* 0x040fe20000000000 */
[----:B------:R-:W-:Y:S01]  /*1000*/  SHF.R.S32.HI R4, RZ, 0x1f, R227 ;  /* 0x0000001fff047819 */ /* 0x000fe200000114e3 */
[----:B------:R-:W-:Y:S01]  /*1010*/  VIADD R223, R3, 0x78 ;  /* 0x0000007803df7836 */ /* 0x000fe20000000000 */
[----:B0-----:R-:W-:Y:S01]  /*1020*/  SHF.R.S32.HI R3, RZ, 0x1f, R235 ;  /* 0x0000001fff037819 */ /* 0x001fe200000114eb */
[----:B------:R-:W-:Y:S01]  /*1030*/  IMAD.MOV.U32 R2, RZ, RZ, RZ ;  /* 0x000000ffff027224 */ /* 0x000fe200078e00ff */
[----:B------:R-:W-:-:S02]  /*1040*/  SHF.R.S32.HI R3, RZ, 0x1f, R232 ;  /* 0x0000001fff037819 */ /* 0x000fc400000114e8 */
[----:B------:R-:W-:Y:S02]  /*1050*/  SHF.R.S32.HI R3, RZ, 0x1f, R229 ;  /* 0x0000001fff037819 */ /* 0x000fe400000114e5 */
[----:B------:R-:W-:Y:S02]  /*1060*/  SHF.R.S32.HI R3, RZ, 0x1f, R226 ;  /* 0x0000001fff037819 */ /* 0x000fe400000114e2 */
[----:B------:R-:W-:Y:S02]  /*1070*/  SHF.R.S32.HI R4, RZ, 0x1f, R224 ;  /* 0x0000001fff047819 */ /* 0x000fe400000114e0 */
[----:B-1----:R-:W-:-:S07]  /*1080*/  SHF.R.S32.HI R3, RZ, 0x1f, R223 ;  /* 0x0000001fff037819 */ /* 0x002fce00000114df */
.L_x_6463:
[----:B0123--:R-:W0:Y:S01]  /*1090*/  LDC.64 R4, c[0x0][0xc88] ;  /* 0x00032200ff047b82 */ /* 0x00fe220000000a00 */
[----:B------:R-:W-:Y:S01]  /*10a0*/  ULDC.64 UR12, c[0x0][0x208] ;  /* 0x00008200000c7ab9 */ /* 0x000fe20000000a00 */
[----:B------:R-:W-:Y:S01]  /*10b0*/  ULDC.64 UR8, c[0x0][0xa28] ;  /* 0x00028a0000087ab9 */ /* 0x000fe20000000a00 */
[----:B------:R-:W-:Y:S01]  /*10c0*/  ULDC.64 UR10, c[0x0][0xa20] ;  /* 0x00028800000a7ab9 */ /* 0x000fe20000000a00 */
[----:B0-----:R-:W-:-:S06]  /*10d0*/  IMAD.WIDE R4, R7, 0x4, R4 ;  /* 0x0000000407047825 */ /* 0x001fcc00078e0204 */
        /* <DEDUP_REMOVED lines=14> */
[----:B------:R-:W-:Y:S01]  /*11c0*/  IMAD.U32 R4, RZ, RZ, UR8 ;  /* 0x00000008ff047e24 */ /* 0x000fe2000f8e00ff */
[----:B------:R-:W-:Y:S02]  /*11d0*/  STL [R1+0xc], R0 ;  /* 0x00000c0001007387 */ /* 0x000fe40000100800 */
[----:B------:R-:W-:Y:S01]  /*11e0*/  @UP1 ULEA.HI.X UR11, UR4, UR11, UR7, 0x2, UP0 ;  /* 0x0000000b040b1291 */ /* 0x000fe200080f1407 */
[----:B------:R-:W-:Y:S01]  /*11f0*/  IMAD.U32 R5, RZ, RZ, UR9 ;  /* 0x00000009ff057e24 */ /* 0x000fe2000f8e00ff */
[----:B------:R0:W-:Y:S01]  /*1200*/  STL [R1+0x14], R3 ;  /* 0x0000140301007387 */ /* 0x0001e20000100800 */
[----:B------:R-:W-:Y:S01]  /*1210*/  IMAD.U32 R6, RZ, RZ, UR10 ;  /* 0x0000000aff067e24 */ /* 0x000fe2000f8e00ff */
[----:B------:R-:W-:Y:S01]  /*1220*/  ULDC.64 UR8, c[0x0][0x418] ;  /* 0x0001060000087ab9 */ /* 0x000fe20000000a00 */
[----:B------:R-:W-:Y:S01]  /*1230*/  ULDC UR4, c[0x0][0x424] ;  /* 0x0001090000047ab9 */ /* 0x000fe20000000800 */
[----:B------:R-:W-:Y:S01]  /*1240*/  IMAD.U32 R7, RZ, RZ, UR11 ;  /* 0x0000000bff077e24 */ /* 0x000fe2000f8e00ff */
[----:B------:R-:W2:Y:S01]  /*1250*/  @P0 LDG.E R4, desc[UR12][R4.64] ;  /* 0x0000000c04040981 */ /* 0x000ea2000c1e1900 */
[----:B------:R-:W-:-:S03]  /*1260*/  ULDC UR7, c[0x0][0x2f0] ;  /* 0x0000bc0000077ab9 */ /* 0x000fc60000000800 */
[----:B------:R-:W3:Y:S01]  /*1270*/  @P1 LDG.E R6, desc[UR12][R6.64] ;  /* 0x0000000c06061981 */ /* 0x000ee2000c1e1900 */
[----:B0-----:R-:W-:Y:S01]  /*1280*/  IMAD.U32 R3, RZ, RZ, UR6 ;  /* 0x00000006ff037e24 */ /* 0x001fe2000f8e00ff */
[----:B------:R-:W-:Y:S02]  /*1290*/  UISETP.NE.U32.AND UP0, UPT, UR8, URZ, UPT ;  /* 0x0000003f0800728c */ /* 0x000fe4000bf05070 */
[----:B------:R-:W-:Y:S02]  /*12a0*/  ULOP3.LUT UR6, UR5, 0xffff, URZ, 0xc0, !UPT ;  /* 0x0000ffff05067892 */ /* 0x000fe4000f8ec03f */
[----:B------:R0:W-:Y:S01]  /*12b0*/  STL [R1], R3 ;  /* 0x0000000301007387 */ /* 0x0001e20000100800 */
[----:B------:R-:W-:Y:S01]  /*12c0*/  UISETP.NE.AND.EX UP0, UPT, UR9, URZ, UPT, UP0 ;  /* 0x0000003f0900728c */ /* 0x000fe2000bf05300 */
[----:B------:R-:W-:Y:S02]  /*12d0*/  UMOV UR52, URZ ;  /* 0x0000003f00347c82 */ /* 0x000fe40008000000 */
[----:B------:R-:W-:Y:S01]  /*12e0*/  IMAD.U32 R222, RZ, RZ, UR6 ;  /* 0x00000006ffde7e24 */ /* 0x000fe2000f8e00ff */
[----:B------:R-:W-:-:S02]  /*12f0*/  USEL UR4, UR4, 0x1, UP0 ;  /* 0x0000000104047887 */ /* 0x000fc40008000000 */
[----:B------:R-:W-:Y:S02]  /*1300*/  ULOP3.LUT UR6, UR5, 0xff0000, URZ, 0xc0, !UPT ;  /* 0x00ff000005067892 */ /* 0x000fe4000f8ec03f */
[----:B------:R-:W-:Y:S02]  /*1310*/  UIMAD UR4, UR4, UR7, URZ ;  /* 0x00000007040472a4 */ /* 0x000fe4000f8e023f */
[----:B------:R-:W-:Y:S01]  /*1320*/  ULOP3.LUT UR7, UR5, 0xff000000, URZ, 0xc0, !UPT ;  /* 0xff00000005077892 */ /* 0x000fe2000f8ec03f */
[----:B--2---:R-:W-:-:S04]  /*1330*/  @P0 R2UR UR52, R4 ;  /* 0x00000000043402ca */ /* 0x004fc800000e0000 */
        /* <DEDUP_REMOVED lines=17> */
.L_x_6417:
        /* <DEDUP_REMOVED lines=10> */
[----:B------:R-:W-:Y:S01]  /*14f0*/  MOV R221, UR8 ;  /* 0x0000000800dd7c02 */ /* 0x000fe20008000f00 */
        /* <DEDUP_REMOVED lines=41> */
.L_x_6418:
[----:B------:R-:W-:Y:S01]  /*1790*/  R2UR UR5, R221 ;  /* 0x00000000dd0572ca */ /* 0x000fe200000e0000 */
[----:B------:R-:W-:Y:S01]  /*17a0*/  IMAD.U32 R0, RZ, RZ, UR9 ;  /* 0x00000009ff007e24 */ /* 0x000fe2000f8e00ff */
[----:B------:R-:W-:Y:S01]  /*17b0*/  PLOP3.LUT P0, PT, PT, PT, PT, 0x80, 0x0 ;  /* 0x000000000000781c */ /* 0x000fe20003f0f070 */
[----:B------:R-:W-:Y:S01]  /*17c0*/  IMAD.U32 R3, RZ, RZ, UR4 ;  /* 0x00000004ff037e24 */ /* 0x000fe2000f8e00ff */
        /* <DEDUP_REMOVED lines=9> */
[----:B------:R-:W-:Y:S01]  /*1860*/  UIMAD UR5, UR5, UR4, URZ ;  /* 0x00000004050572a4 */ /* 0x000fe2000f8e023f */
[----:B------:R-:W-:-:S02]  /*1870*/  CS2R R68, SRZ ;  /* 0x0000000000447805 */ /* 0x000fc4000001ff00 */
[----:B------:R-:W-:Y:S02]  /*1880*/  CS2R R66, SRZ ;  /* 0x0000000000427805 */ /* 0x000fe4000001ff00 */
[----:B------:R-:W-:Y:S02]  /*1890*/  CS2R R64, SRZ ;  /* 0x0000000000407805 */ /* 0x000fe4000001ff00 */
[----:B------:R-:W-:Y:S02]  /*18a0*/  CS2R R62, SRZ ;  /* 0x00000000003e7805 */ /* 0x000fe4000001ff00 */
[----:B------:R-:W-:Y:S02]  /*18b0*/  CS2R R60, SRZ ;  /* 0x00000000003c7805 */ /* 0x000fe4000001ff00 */
[----:B------:R-:W-:Y:S01]  /*18c0*/  VIADDMNMX R3, R3, UR5, R0, PT ;  /* 0x0000000503037c46 */ /* 0x000fe2000b800100 */
[----:B------:R-:W-:Y:S01]  /*18d0*/  IMAD.U32 R18, RZ, RZ, UR5 ;  /* 0x00000005ff127e24 */ /* 0x000fe2000f8e00ff */
[----:B------:R-:W-:Y:S01]  /*18e0*/  CS2R R58, SRZ ;  /* 0x00000000003a7805 */ /* 0x000fe2000001ff00 */
[----:B------:R-:W-:Y:S01]  /*18f0*/  IMAD.MOV.U32 R0, RZ, RZ, RZ ;  /* 0x000000ffff007224 */ /* 0x000fe200078e00ff */
[----:B------:R-:W-:Y:S01]  /*1900*/  R2UR UR53, R3 ;  /* 0x00000000033572ca */ /* 0x000fe200000e0000 */
        /* <DEDUP_REMOVED lines=12> */
[----:B------:R-:W-:Y:S01]  /*19d0*/  UISETP.GT.AND UP0, UPT, UR53, UR5, UPT ;  /* 0x000000053500728c */ /* 0x000fe2000bf04270 */
[----:B------:R-:W-:Y:S02]  /*19e0*/  CS2R R96, SRZ ;  /* 0x0000000000607805 */ /* 0x000fe4000001ff00 */
[----:B------:R-:W-:-:S02]  /*19f0*/  CS2R R90, SRZ ;  /* 0x00000000005a7805 */ /* 0x000fc4000001ff00 */
[----:B------:R-:W-:Y:S02]  /*1a00*/  CS2R R94, SRZ ;  /* 0x00000000005e7805 */ /* 0x000fe4000001ff00 */
[----:B------:R-:W-:Y:S02]  /*1a10*/  CS2R R88, SRZ ;  /* 0x0000000000587805 */ /* 0x000fe4000001ff00 */
[----:B------:R-:W-:Y:S02]  /*1a20*/  CS2R R92, SRZ ;  /* 0x00000000005c7805 */ /* 0x000fe4000001ff00 */
[----:B------:R-:W-:Y:S02]  /*1a30*/  PLOP3.LUT P1, PT, PT, PT, UP0, 0x80, 0x0 ;  /* 0x000000000000781c */ /* 0x000fe40003f2f008 */
[----:B------:R-:W-:-:S11]  /*1a40*/  CS2R R20, SRZ ;  /* 0x0000000000147805 */ /* 0x000fd6000001ff00 */
[----:B------:R-:W-:Y:S05]  /*1a50*/  @!P1 BRA `(.L_x_6419) ;  /* 0x000000c000609947 */ /* 0x000fea0003800000 */
        /* <DEDUP_REMOVED lines=13> */
[----:B------:R-:W-:Y:S02]  /*1b30*/  ULEA.HI UR4, UR7, UR7, URZ, 0x1 ;  /* 0x0000000707047291 */ /* 0x000fe4000f8f083f */
[----:B------:R-:W-:Y:S02]  /*1b40*/  IMAD.U32 R19, RZ, RZ, UR7 ;  /* 0x00000007ff137e24 */ /* 0x000fe4000f8e00ff */
        /* <DEDUP_REMOVED lines=22> */
.L_x_6420:
[----:B------:R-:W2:Y:S04]  /*1cb0*/  LDL R20, [R1+0x10] ;  /* 0x0000100001147983 */ /* 0x000ea80000100800 */
[----:B------:R-:W3:Y:S01]  /*1cc0*/  LDL R21, [R1+0x68] ;  /* 0x0000680001157983 */ /* 0x000ee20000100800 */
[----:B------:R-:W0:Y:S01]  /*1cd0*/  S2UR UR5, SR_CgaCtaId ;  /* 0x00000000000579c3 */ /* 0x000e220000008800 */
[----:B------:R-:W-:Y:S02]  /*1ce0*/  UMOV UR4, 0x400 ;  /* 0x0000040000047882 */ /* 0x000fe40000000000 */
[----:B0-----:R-:W-:Y:S01]  /*1cf0*/  ULEA UR4, UR5, UR4, 0x18 ;  /* 0x0000000405047291 */ /* 0x001fe2000f8ec03f */
[----:B------:R-:W-:Y:S01]  /*1d00*/  BSSY B0, `(.L_x_6421) ;  /* 0x000000b000007945 */ /* 0x000fe20003800000 */
[----:B--2---:R-:W-:-:S04]  /*1d10*/  LEA.HI R0, R20, R20, RZ, 0x1 ;  /* 0x0000001414007211 */ /* 0x004fc800078f08ff */
[----:B------:R-:W-:-:S05]  /*1d20*/  LOP3.LUT R0, R0, 0xfffffffe, RZ, 0xc0, !PT ;  /* 0xfffffffe00007812 */ /* 0x000fca00078ec0ff */
[----:B------:R-:W-:Y:S02]  /*1d30*/  IMAD.IADD R3, R20, 0x1, -R0 ;  /* 0x0000000114037824 */ /* 0x000fe400078e0a00 */
[----:B------:R-:W-:-:S03]  /*1d40*/  IMAD.U32 R0, RZ, RZ, UR4 ;  /* 0x00000004ff007e24 */ /* 0x000fc6000f8e00ff */
[----:B------:R-:W-:-:S04]  /*1d50*/  SHF.L.U32 R3, R3, 0x1f, RZ ;  /* 0x0000001f03037819 */ /* 0x000fc800000006ff */
[----:B------:R-:W0:Y:S01]  /*1d60*/  SYNCS.PHASECHK.TRANS64.TRYWAIT P1, [R0+URZ+0x34800], R3 ;  /* 0x03480003000075a7 */ /* 0x000e22000802017f */
[----:B---3--:R-:W-:-:S13]  /*1d70*/  R2UR UR6, R21 ;  /* 0x00000000150672ca */ /* 0x008fda00000e0000 */
[----:B------:R-:W-:-:S05]  /*1d80*/  IMAD.U32 R4, RZ, RZ, UR6 ;  /* 0x00000006ff047e24 */ /* 0x000fca000f8e00ff */
[----:B------:R-:W-:Y:S01]  /*1d90*/  ISETP.NE.AND P0, PT, R4, 0x3, PT ;  /* 0x000000030400780c */ /* 0x000fe20003f05270 */
[----:B0-----:R-:W-:-:S12]  /*1da0*/  @!P1 BRA `(.L_x_6422) ;  /* 0x0000015400f09947 */ /* 0x001fd80003800000 */
.L_x_6583:
[----:B------:R-:W-:Y:S05]  /*1db0*/  BSYNC B0 ;  /* 0x0000000000007941 */ /* 0x000fea0003800000 */
.L_x_6421:
[----:B------:R-:W-:Y:S05]  /*1dc0*/  @!P0 BRA `(.L_x_6423) ;  /* 0x0000000000048947 */ /* 0x000fea0003800000 */
[----:B------:R-:W-:Y:S01]  /*1dd0*/  BPT.TRAP 0x1 ;  /* 0x000000040000795c */ /* 0x000fe20000300000 */
.L_x_6423:
[----:B------:R-:W-:Y:S01]  /*1de0*/  IMAD R10, R2, 0x8, R0 ;  /* 0x00000008020a7824 */ /* 0x000fe200078e0200 */
[----:B0-----:R-:W-:-:S04]  /*1df0*/  SHF.L.U32 R3, R16, 0x1f, RZ ;  /* 0x0000001f10037819 */ /* 0x001fc800000006ff */
[----:B------:R0:W1:Y:S01]  /*1e00*/  SYNCS.PHASECHK.TRANS64.TRYWAIT P2, [R10+URZ+0x34830], R3 ;  /* 0x034830030a0075a7 */ /* 0x000062000804017f */
[----:B------:R-:W-:Y:S05]  /*1e10*/  @!P0 BRA `(.L_x_6424) ;  /* 0x0000000000048947 */ /* 0x000fea0003800000 */
[----:B------:R-:W-:Y:S01]  /*1e20*/  BPT.TRAP 0x1 ;  /* 0x000000040000795c */ /* 0x000fe20000300000 */
.L_x_6424:
[----:B------:R-:W2:Y:S01]  /*1e30*/  S2R R4, SR_TID.X ;  /* 0x0000000000047919 */ /* 0x000ea20000002100 */
[----:B------:R-:W-:Y:S01]  /*1e40*/  IMAD.MOV.U32 R87, RZ, RZ, RZ ;  /* 0x000000ffff577224 */ /* 0x000fe200078e00ff */
[----:B--2---:R-:W-:Y:S01]  /*1e50*/  LOP3.LUT P1, RZ, R4, 0x7f, RZ, 0xc0, !PT ;  /* 0x0000007f04ff7812 */ /* 0x004fe2000782c0ff */
[----:B-1----:R-:W-:-:S12]  /*1e60*/  @P2 BRA `(.L_x_6425) ;  /* 0x0000000000082947 */ /* 0x002fd80003800000 */
[----:B------:R-:W1:Y:S02]  /*1e70*/  SYNCS.PHASECHK.TRANS64.TRYWAIT P2, [R10+URZ+0x34830], R3 ;  /* 0x034830030a0075a7 */ /* 0x000e64000804017f */
[----:B-1----:R-:W-:Y:S05]  /*1e80*/  @!P2 BRA `(.L_x_6426) ;  /* 0x0000015400cca947 */ /* 0x002fea0003800000 */
.L_x_6425:
[----:B------:R-:W-:Y:S05]  /*1e90*/  WARPSYNC.ALL ;  /* 0x0000000000007948 */ /* 0x000fea0003800000 */
[----:B------:R-:W-:Y:S01]  /*1ea0*/  R2UR UR4, R0 ;  /* 0x00000000000472ca */ /* 0x000fe200000e0000 */
[----:B------:R-:W2:Y:S01]  /*1eb0*/  LDL R121, [R1+0x4] ;  /* 0x0000040001797983 */ /* 0x000ea20000100800 */
[----:B------:R-:W-:Y:S01]  /*1ec0*/  R2UR UR6, R2 ;  /* 0x00000000020672ca */ /* 0x000fe200000e0000 */
[----:B------:R-:W-:Y:S01]  /*1ed0*/  WARPGROUP.ARRIVE ;  /* 0x00000000000079c5 */ /* 0x000fe20000000000 */
        /* <DEDUP_REMOVED lines=9> */
[----:B------:R-:W-:Y:S01]  /*1f70*/  UIADD3 UR4, UR4, 0x1e400, URZ ;  /* 0x0001e40004047890 */ /* 0x000fe2000fffe03f */
[----:B------:R-:W-:Y:S01]  /*1f80*/  IMAD.U32 R12, RZ, RZ, UR52 ;  /* 0x00000034ff0c7e24 */ /* 0x000fe2000f8e00ff */
[----:B------:R-:W-:Y:S01]  /*1f90*/  UMOV UR43, 0x40000040 ;  /* 0x40000040002b7882 */ /* 0x000fe20000000000 */
[----:B------:R-:W-:Y:S01]  /*1fa0*/  UMOV UR45, 0x40000040 ;  /* 0x40000040002d7882 */ /* 0x000fe20000000000 */
[----:B------:R-:W-:Y:S01]  /*1fb0*/  USHF.R.U32.HI UR4, URZ, 0x4, UR4 ;  /* 0x000000043f047899 */ /* 0x000fe20008011604 */
[----:B------:R-:W-:Y:S01]  /*1fc0*/  IMAD.U32 R9, RZ, RZ, UR45 ;  /* 0x0000002dff097e24 */ /* 0x000fe2000f8e00ff */
[----:B------:R-:W-:Y:S01]  /*1fd0*/  UMOV UR47, 0x40000040 ;  /* 0x40000040002f7882 */ /* 0x000fe20000000000 */
[----:B------:R-:W-:Y:S01]  /*1fe0*/  UMOV UR51, 0x40000040 ;  /* 0x4000004000337882 */ /* 0x000fe20000000000 */
[----:B------:R-:W-:Y:S01]  /*1ff0*/  ULOP3.LUT UR4, UR4, 0x3fff, URZ, 0xc0, !UPT ;  /* 0x00003fff04047892 */ /* 0x000fe2000f8ec03f */
[----:B------:R-:W-:Y:S01]  /*2000*/  P2R R120, PR, RZ, 0x1 ;  /* 0x00000001ff787803 */ /* 0x000fe20000000000 */
[----:B01----:R-:W-:Y:S01]  /*2010*/  @!P1 VIADD R10, R10, 0x34840 ;  /* 0x000348400a0a9836 */ /* 0x003fe20000000000 */
[----:B------:R-:W-:Y:S01]  /*2020*/  R2UR UR54, R18 ;  /* 0x00000000123672ca */ /* 0x000fe200000e0000 */
[----:B------:R-:W-:-:S02]  /*2030*/  ULOP3.LUT UR5, UR4, 0x10000, URZ, 0xfc, !UPT ;  /* 0x0001000004057892 */ /* 0x000fc4000f8efc3f */
[----:B------:R-:W-:Y:S02]  /*2040*/  ULOP3.LUT UR4, UR36, 0x10000, URZ, 0xfc, !UPT ;  /* 0x0001000024047892 */ /* 0x000fe4000f8efc3f */
[----:B------:R-:W-:Y:S02]  /*2050*/  UIMAD UR6, UR6, 0xb00, UR5 ;  /* 0x00000b00060678a4 */ /* 0x000fe4000f8e0205 */
[----:B------:R-:W-:Y:S01]  /*2060*/  IMAD.U32 R3, RZ, RZ, UR5 ;  /* 0x00000005ff037e24 */ /* 0x000fe2000f8e00ff */
[----:B------:R-:W-:Y:S01]  /*2070*/  UMOV UR5, 0x40000040 ;  /* 0x4000004000057882 */ /* 0x000fe20000000000 */
[----:B------:R-:W-:Y:S01]  /*2080*/  UIADD3 UR10, UR6, 0x80, URZ ;  /* 0x00000080060a7890 */ /* 0x000fe2000fffe03f */
[----:B------:R-:W-:Y:S01]  /*2090*/  UMOV UR8, UR4 ;  /* 0x0000000400087c82 */ /* 0x000fe20008000000 */
[----:B------:R-:W-:Y:S01]  /*20a0*/  UMOV UR9, UR5 ;  /* 0x0000000500097c82 */ /* 0x000fe20008000000 */
[----:B------:R-:W-:Y:S02]  /*20b0*/  UIADD3 UR14, UR6, 0x100, URZ ;  /* 0x00000100060e7890 */ /* 0x000fe4000fffe03f */
[----:B------:R-:W-:Y:S01]  /*20c0*/  HGMMA.64x16x16.F32 R112, gdesc[UR4], RZ, !UPT, gsb0 ;  /* 0x00200000047079f0 */ /* 0x000fe2000c0008ff */
[----:B------:R-:W-:Y:S01]  /*20d0*/  UMOV UR12, UR4 ;  /* 0x00000004000c7c82 */ /* 0x000fe20008000000 */
[----:B------:R-:W-:Y:S01]  /*20e0*/  UMOV UR13, UR5 ;  /* 0x00000005000d7c82 */ /* 0x000fe20008000000 */
[----:B------:R-:W-:Y:S01]  /*20f0*/  UIADD3 UR18, UR6, 0x180, URZ ;  /* 0x0000018006127890 */ /* 0x000fe2000fffe03f */
        /* <DEDUP_REMOVED lines=20> */
[----:B------:R-:W-:-:S02]  /*2240*/  UIADD3 UR7, UR4, 0x2, URZ ;  /* 0x0000000204077890 */ /* 0x000fc4000fffe03f */
[----:B------:R-:W-:-:S05]  /*2250*/  UIADD3 UR50, UR6, 0x604, URZ ;  /* 0x0000060406327890 */ /* 0x000fca000fffe03f */
[----:B------:R-:W-:Y:S01]  /*2260*/  UMOV UR44, UR7 ;  /* 0x00000007002c7c82 */ /* 0x000fe20008000000 */
[----:B------:R-:W-:Y:S01]  /*2270*/  UIADD3 UR7, UR4, 0x4, URZ ;  /* 0x0000000404077890 */ /* 0x000fe2000fffe03f */
[----:B------:R-:W-:Y:S01]  /*2280*/  IMAD.U32 R8, RZ, RZ, UR44 ;  /* 0x0000002cff087e24 */ /* 0x000fe2000f8e00ff */
        /* <DEDUP_REMOVED lines=30> */
[----:B--2---:R-:W-:Y:S01]  /*2470*/  IADD3 R12, R12, 0xb0, -R121 ;  /* 0x000000b00c0c7810 */ /* 0x004fe20007ffe879 */
        /* <DEDUP_REMOVED lines=357> */
[----:B------:R-:W-:Y:S02]  /*3ad0*/  ULDC UR11, c[0x0][0x988] ;  /* 0x00026200000b7ab9 */ /* 0x000fe40000000800 */
        /* <DEDUP_REMOVED lines=128> */
[----:B------:R-:W-:Y:S01]  /*42e0*/  FMUL.FTZ R21, R117, UR7 ;  /* 0x0000000775157c20 */ /* 0x000fe20008410000 */
[----:B------:R-:W-:Y:S01]  /*42f0*/  UMOV UR23, 0x40000040 ;  /* 0x4000004000177882 */ /* 0x000fe20000000000 */
[----:B------:R-:W-:Y:S01]  /*4300*/  MUFU.TANH R13, R13 ;  /* 0x0000000d000d7308 */ /* 0x000fe20000002400 */
[----:B------:R-:W-:Y:S01]  /*4310*/  FMUL.FTZ R14, R115, UR7 ;  /* 0x00000007730e7c20 */ /* 0x000fe20008410000 */
[----:B------:R-:W-:-:S06]  /*4320*/  FMUL.FTZ R82, R118, UR7 ;  /* 0x0000000776527c20 */ /* 0x000fcc0008410000 */
[----:B------:R-:W-:Y:S08]  /*4330*/  MUFU.TANH R15, R15 ;  /* 0x0000000f000f7308 */ /* 0x000ff00000002400 */
[----:B------:R-:W0:Y:S08]  /*4340*/  MUFU.TANH R11, R11 ;  /* 0x0000000b000b7308 */ /* 0x000e300000002400 */
[----:B------:R-:W-:Y:S08]  /*4350*/  MUFU.TANH R83, R83 ;  /* 0x0000005300537308 */ /* 0x000ff00000002400 */
[----:B------:R-:W-:Y:S08]  /*4360*/  MUFU.TANH R20, R20 ;  /* 0x0000001400147308 */ /* 0x000ff00000002400 */
[----:B------:R-:W1:Y:S01]  /*4370*/  MUFU.TANH R21, R21 ;  /* 0x0000001500157308 */ /* 0x000e620000002400 */
        /* <DEDUP_REMOVED lines=16> */
[----:B------:R-:W2:Y:S08]  /*4480*/  MUFU.TANH R14, R14 ;  /* 0x0000000e000e7308 */ /* 0x000eb00000002400 */
[----:B------:R-:W3:Y:S08]  /*4490*/  MUFU.TANH R82, R82 ;  /* 0x0000005200527308 */ /* 0x000ef00000002400 */
[----:B------:R-:W4:Y:S08]  /*44a0*/  MUFU.TANH R81, R81 ;  /* 0x0000005100517308 */ /* 0x000f300000002400 */
[----:B------:R-:W5:Y:S01]  /*44b0*/  MUFU.TANH R85, R85 ;  /* 0x0000005500557308 */ /* 0x000f620000002400 */
        /* <DEDUP_REMOVED lines=11> */
[----:B------:R-:W-:Y:S01]  /*4570*/  FMUL.FTZ R102, R103, UR7 ;  /* 0x0000000767667c20 */ /* 0x000fe20008410000 */
[----:B------:R-:W5:Y:S01]  /*4580*/  MUFU.TANH R84, R84 ;  /* 0x0000005400547308 */ /* 0x000f620000002400 */
[----:B------:R-:W-:-:S07]  /*4590*/  FMUL.FTZ R99, R99, UR7 ;  /* 0x0000000763637c20 */ /* 0x000fce0008410000 */
[----:B------:R-:W-:Y:S08]  /*45a0*/  MUFU.TANH R106, R106 ;  /* 0x0000006a006a7308 */ /* 0x000ff00000002400 */
[----:B------:R-:W5:Y:S08]  /*45b0*/  MUFU.TANH R105, R105 ;  /* 0x0000006900697308 */ /* 0x000f700000002400 */
        /* <DEDUP_REMOVED lines=36> */
[----:B------:R-:W5:Y:S08]  /*4800*/  MUFU.TANH R98, R98 ;  /* 0x0000006200627308 */ /* 0x000f700000002400 */
[----:B------:R-:W-:Y:S08]  /*4810*/  MUFU.TANH R90, R90 ;  /* 0x0000005a005a7308 */ /* 0x000ff00000002400 */
[----:B------:R-:W5:Y:S08]  /*4820*/  MUFU.TANH R94, R94 ;  /* 0x0000005e005e7308 */ /* 0x000f700000002400 */
[----:B------:R-:W5:Y:S08]  /*4830*/  MUFU.TANH R76, R76 ;  /* 0x0000004c004c7308 */ /* 0x000f700000002400 */
        /* <DEDUP_REMOVED lines=10> */
[----:B------:R-:W5:Y:S01]  /*48e0*/  MUFU.TANH R77, R77 ;  /* 0x0000004d004d7308 */ /* 0x000f620000002400 */
[----:B------:R-:W-:Y:S01]  /*48f0*/  UMOV UR23, 0x40000040 ;  /* 0x4000004000177882 */ /* 0x000fe20000000000 */
[----:B------:R-:W-:Y:S01]  /*4900*/  FMUL.FTZ R64, R64, UR7 ;  /* 0x0000000740407c20 */ /* 0x000fe20008410000 */
[----:B------:R-:W-:Y:S01]  /*4910*/  FMUL.FTZ R65, R65, UR7 ;  /* 0x0000000741417c20 */ /* 0x000fe20008410000 */
[----:B------:R-:W-:-:S04]  /*4920*/  FMUL.FTZ R71, R71, UR7 ;  /* 0x0000000747477c20 */ /* 0x000fc80008410000 */
[----:B------:R-:W5:Y:S08]  /*4930*/  MUFU.TANH R102, R102 ;  /* 0x0000006600667308 */ /* 0x000f700000002400 */
[----:B------:R-:W-:Y:S08]  /*4940*/  MUFU.TANH R89, R89 ;  /* 0x0000005900597308 */ /* 0x000ff00000002400 */
[----:B------:R-:W5:Y:S08]  /*4950*/  MUFU.TANH R93, R93 ;  /* 0x0000005d005d7308 */ /* 0x000f700000002400 */
[----:B------:R-:W-:Y:S08]  /*4960*/  MUFU.TANH R92, R92 ;  /* 0x0000005c005c7308 */ /* 0x000ff00000002400 */
[----:B------:R-:W5:Y:S08]  /*4970*/  MUFU.TANH R95, R95 ;  /* 0x0000005f005f7308 */ /* 0x000f700000002400 */
[----:B------:R-:W5:Y:S01]  /*4980*/  MUFU.TANH R64, R64 ;  /* 0x0000004000407308 */ /* 0x000f620000002400 */
[----:B------:R-:W-:-:S02]  /*4990*/  WARPGROUP.DEPBAR.LE gsb0, 0x0 ;  /* 0x00008000000079c5 */ /* 0x000fc40000010000 */
[----:B------:R-:W-:Y:S01]  /*49a0*/  WARPGROUP.ARRIVE ;  /* 0x00000000000079c5 */ /* 0x000fe20000000000 */
[----:B------:R-:W-:Y:S01]  /*49b0*/  FMUL.FTZ R70, R57, UR7 ;  /* 0x0000000739467c20 */ /* 0x000fe20008410000 */
[----:B------:R-:W-:Y:S02]  /*49c0*/  IMAD.U32 R57, RZ, RZ, UR53 ;  /* 0x00000035ff397e24 */ /* 0x000fe4000f8e00ff */
[----:B------:R-:W-:Y:S01]  /*49d0*/  FMUL.FTZ R113, R62, UR7 ;  /* 0x000000073e717c20 */ /* 0x000fe20008410000 */
[----:B------:R-:W-:Y:S01]  /*49e0*/  FMUL.FTZ R62, R63, UR7 ;  /* 0x000000073f3e7c20 */ /* 0x000fe20008410000 */
[----:B------:R-:W-:Y:S01]  /*49f0*/  FMUL.FTZ R69, R56, UR7 ;  /* 0x0000000738457c20 */ /* 0x000fe20008410000 */
[----:B------:R-:W-:Y:S01]  /*4a00*/  HGMMA.64x16x16.F32 R48, gdesc[UR20], R48, gsb0 ;  /* 0x00200000143079f0 */ /* 0x000fe20008000830 */
[----:B------:R-:W-:Y:S01]  /*4a10*/  UIADD3 UR22, UR6, 0x986, URZ ;  /* 0x0000098606167890 */ /* 0x000fe2000fffe03f */
[----:B------:R-:W-:Y:S01]  /*4a20*/  IMAD R12, R57, -0xb0, R12 ;  /* 0xffffff50390c7824 */ /* 0x000fe200078e020c */
[----:B------:R-:W-:Y:S01]  /*4a30*/  UMOV UR23, 0x40000040 ;  /* 0x4000004000177882 */ /* 0x000fe20000000000 */
[----:B------:R-:W-:Y:S01]  /*4a40*/  FMUL.FTZ R111, R59, UR7 ;  /* 0x000000073b6f7c20 */ /* 0x000fe20008410000 */
[----:B------:R-:W-:Y:S01]  /*4a50*/  FMUL.FTZ R112, R58, UR7 ;  /* 0x000000073a707c20 */ /* 0x000fe20008410000 */
[----:B------:R-:W5:Y:S01]  /*4a60*/  MUFU.TANH R72, R72 ;  /* 0x0000004800487308 */ /* 0x000f620000002400 */
[----:B------:R-:W-:Y:S01]  /*4a70*/  ISETP.GT.AND P5, PT, R12, RZ, PT ;  /* 0x000000ff0c00720c */ /* 0x000fe20003fa4270 */
[----:B------:R-:W-:Y:S01]  /*4a80*/  FMUL.FTZ R110, R60, UR7 ;  /* 0x000000073c6e7c20 */ /* 0x000fe20008410000 */
[C---:B------:R-:W-:Y:S01]  /*4a90*/  ISETP.GT.AND P4, PT, R12.reuse, 0x1, PT ;  /* 0x000000010c00780c */ /* 0x040fe20003f84270 */
[----:B------:R-:W-:Y:S01]  /*4aa0*/  FMUL.FTZ R61, R61, UR7 ;  /* 0x000000073d3d7c20 */ /* 0x000fe20008410000 */
[C---:B------:R-:W-:Y:S01]  /*4ab0*/  ISETP.GT.AND P3, PT, R12.reuse, 0x9, PT ;  /* 0x000000090c00780c */ /* 0x040fe20003f64270 */
[----:B------:R-:W-:Y:S01]  /*4ac0*/  UIADD3 UR53, UR53, -0x2, URZ ;  /* 0xfffffffe35357890 */ /* 0x000fe2000fffe03f */
[----:B------:R-:W-:Y:S01]  /*4ad0*/  ISETP.GT.AND P2, PT, R12, 0x8, PT ;  /* 0x000000080c00780c */ /* 0x000fe20003f44270 */
[----:B------:R-:W5:Y:S01]  /*4ae0*/  MUFU.TANH R65, R65 ;  /* 0x0000004100417308 */ /* 0x000f620000002400 */
[----:B0-----:R-:W-:Y:S01]  /*4af0*/  FSEL R11, R11, -INF , P5 ;  /* 0xff8000000b0b7808 */ /* 0x001fe20002800000 */
[----:B------:R-:W-:Y:S01]  /*4b00*/  UISETP.GE.AND UP0, UPT, UR53, UR54, UPT ;  /* 0x000000363500728c */ /* 0x000fe2000bf06270 */
[----:B-1----:R-:W-:-:S02]  /*4b10*/  FSEL R68, R21, -INF , P3 ;  /* 0xff80000015447808 */ /* 0x002fc40001800000 */
[----:B------:R-:W-:Y:S02]  /*4b20*/  ISETP.GT.AND P6, PT, R12, 0x10, PT ;  /* 0x000000100c00780c */ /* 0x000fe40003fc4270 */
[----:B--2---:R-:W-:Y:S01]  /*4b30*/  FSEL R14, R14, -INF , P4 ;  /* 0xff8000000e0e7808 */ /* 0x004fe20002000000 */
[----:B------:R-:W0:Y:S01]  /*4b40*/  MUFU.TANH R67, R67 ;  /* 0x0000004300437308 */ /* 0x000e220000002400 */
[----:B------:R-:W-:-:S07]  /*4b50*/  FSEL R80, R80, -INF , P6 ;  /* 0xff80000050507808 */ /* 0x000fce0003000000 */
[----:B------:R-:W1:Y:S08]  /*4b60*/  MUFU.TANH R74, R74 ;  /* 0x0000004a004a7308 */ /* 0x000e700000002400 */
[----:B------:R-:W2:Y:S08]  /*4b70*/  MUFU.TANH R78, R78 ;  /* 0x0000004e004e7308 */ /* 0x000eb00000002400 */
[----:B------:R-:W2:Y:S01]  /*4b80*/  MUFU.TANH R73, R73 ;  /* 0x0000004900497308 */ /* 0x000ea20000002400 */
[----:B------:R-:W-:-:S02]  /*4b90*/  WARPGROUP.DEPBAR.LE gsb0, 0x0 ;  /* 0x00008000000079c5 */ /* 0x000fc40000010000 */
[----:B------:R-:W-:Y:S01]  /*4ba0*/  WARPGROUP.ARRIVE ;  /* 0x00000000000079c5 */ /* 0x000fe20000000000 */
[----:B------:R-:W-:Y:S01]  /*4bb0*/  FMUL.FTZ R63, R48, UR7 ;  /* 0x00000007303f7c20 */ /* 0x000fe20008410000 */
[----:B------:R-:W-:Y:S01]  /*4bc0*/  FMUL.FTZ R114, R49, UR7 ;  /* 0x0000000731727c20 */ /* 0x000fe20008410000 */
        /* <DEDUP_REMOVED lines=8> */
[----:B------:R-:W-:Y:S01]  /*4c50*/  FSEL R15, R83, -INF , P3 ;  /* 0xff800000530f7808 */ /* 0x000fe20001800000 */
[----:B------:R-:W-:Y:S01]  /*4c60*/  UIADD3 UR22, UR6, 0xa06, URZ ;  /* 0x00000a0606167890 */ /* 0x000fe2000fffe03f */
[----:B------:R3:W-:Y:S01]  /*4c70*/  MUFU.TANH R83, R48 ;  /* 0x0000003000537308 */ /* 0x0007e20000002400 */
[----:B------:R-:W-:Y:S01]  /*4c80*/  FSEL R51, R20, -INF , P2 ;  /* 0xff80000014337808 */ /* 0x000fe20001000000 */
[----:B------:R-:W-:Y:S01]  /*4c90*/  FMUL.FTZ R55, R55, UR7 ;  /* 0x0000000737377c20 */ /* 0x000fe20008410000 */
[----:B------:R-:W-:Y:S01]  /*4ca0*/  FSEL R21, R86, -INF , P5 ;  /* 0xff80000056157808 */ /* 0x000fe20002800000 */
[----:B------:R-:W-:Y:S01]  /*4cb0*/  UMOV UR23, 0x40000040 ;  /* 0x4000004000177882 */ /* 0x000fe20000000000 */
[----:B------:R-:W-:Y:S01]  /*4cc0*/  FSEL R20, R104, -INF , P6 ;  /* 0xff80000068147808 */ /* 0x000fe20003000000 */
[----:B------:R-:W-:Y:S01]  /*4cd0*/  FMUL.FTZ R115, R50, UR7 ;  /* 0x0000000732737c20 */ /* 0x000fe20008410000 */
[----:B------:R-:W-:Y:S01]  /*4ce0*/  ISETP.GT.AND P4, PT, R12, 0x18, PT ;  /* 0x000000180c00780c */ /* 0x000fe20003f84270 */
[----:B------:R5:W-:Y:S01]  /*4cf0*/  MUFU.TANH R86, R53 ;  /* 0x0000003500567308 */ /* 0x000be20000002400 */
[----:B---3--:R-:W-:-:S02]  /*4d00*/  FMNMX.FTZ R48, R49, R52, !PT ;  /* 0x0000003431307209 */ /* 0x008fc40007810000 */
[----:B------:R-:W-:Y:S02]  /*4d10*/  FSEL R13, R82, -INF , P2 ;  /* 0xff800000520d7808 */ /* 0x000fe40001000000 */
[----:B----4-:R-:W-:Y:S02]  /*4d20*/  FSEL R81, R81, -INF , P5 ;  /* 0xff80000051517808 */ /* 0x010fe40002800000 */
[C---:B------:R-:W-:Y:S01]  /*4d30*/  ISETP.GT.AND P2, PT, R12.reuse, 0x19, PT ;  /* 0x000000190c00780c */ /* 0x040fe20003f44270 */
[----:B------:R3:W-:Y:S01]  /*4d40*/  MUFU.TANH R104, R54 ;  /* 0x0000003600687308 */ /* 0x0007e20000002400 */
[----:B-----5:R-:W-:Y:S02]  /*4d50*/  FMNMX.FTZ R53, R51, R48, !PT ;  /* 0x0000003033357209 */ /* 0x020fe40007810000 */
[----:B------:R-:W-:Y:S02]  /*4d60*/  ISETP.GT.AND P3, PT, R12, 0x20, PT ;  /* 0x000000200c00780c */ /* 0x000fe40003f64270 */
[----:B------:R-:W-:-:S02]  /*4d70*/  FMNMX.FTZ R53, R68, R53, !PT ;  /* 0x0000003544357209 */ /* 0x000fc40007810000 */
[----:B------:R-:W-:Y:S01]  /*4d80*/  ISETP.GT.AND P5, PT, R12, 0x28, PT ;  /* 0x000000280c00780c */ /* 0x000fe20003fa4270 */
[----:B------:R-:W4:Y:S01]  /*4d90*/  MUFU.TANH R71, R71 ;  /* 0x0000004700477308 */ /* 0x000f220000002400 */
[----:B---3--:R-:W-:Y:S02]  /*4da0*/  FMNMX.FTZ R54, R80, R53, !PT ;  /* 0x0000003550367209 */ /* 0x008fe40007810000 */
[----:B------:R-:W-:Y:S02]  /*4db0*/  FSEL R85, R85, -INF , P4 ;  /* 0xff80000055557808 */ /* 0x000fe40002000000 */
[----:B------:R-:W-:Y:S02]  /*4dc0*/  FMNMX.FTZ R54, R81, R54, !PT ;  /* 0x0000003651367209 */ /* 0x000fe40007810000 */
[----:B------:R-:W-:Y:S01]  /*4dd0*/  FSEL R84, R84, -INF , P2 ;  /* 0xff80000054547808 */ /* 0x000fe20001000000 */
[----:B------:R-:W3:Y:S01]  /*4de0*/  MUFU.TANH R109, R109 ;  /* 0x0000006d006d7308 */ /* 0x000ee20000002400 */
[----:B------:R-:W-:-:S02]  /*4df0*/  FSEL R105, R105, -INF , P3 ;  /* 0xff80000069697808 */ /* 0x000fc40001800000 */
[----:B------:R-:W-:Y:S02]  /*4e00*/  ISETP.GT.AND P6, PT, R12, 0x21, PT ;  /* 0x000000210c00780c */ /* 0x000fe40003fc4270 */
[----:B------:R-:W-:Y:S02]  /*4e10*/  FSEL R98, R98, -INF , P5 ;  /* 0xff80000062627808 */ /* 0x000fe40002800000 */
[----:B------:R-:W-:Y:S01]  /*4e20*/  FSEL R96, R96, -INF , P6 ;  /* 0xff80000060607808 */ /* 0x000fe20003000000 */
[----:B------:R-:W5:Y:S01]  /*4e30*/  MUFU.TANH R66, R66 ;  /* 0x0000004200427308 */ /* 0x000f620000002400 */
[----:B------:R-:W-:Y:S02]  /*4e40*/  WARPGROUP.DEPBAR.LE gsb0, 0x0 ;  /* 0x00008000000079c5 */ /* 0x000fe40000010000 */
[----:B------:R-:W-:Y:S01]  /*4e50*/  WARPGROUP.ARRIVE ;  /* 0x00000000000079c5 */ /* 0x000fe20000000000 */
[----:B------:R-:W-:Y:S01]  /*4e60*/  FMUL.FTZ R56, R41, UR7 ;  /* 0x0000000729387c20 */ /* 0x000fe20008410000 */
[----:B------:R-:W-:Y:S01]  /*4e70*/  FMUL.FTZ R57, R42, UR7 ;  /* 0x000000072a397c20 */ /* 0x000fe20008410000 */
[----:B------:R-:W-:Y:S01]  /*4e80*/  FMUL.FTZ R59, R44, UR7 ;  /* 0x000000072c3b7c20 */ /* 0x000fe20008410000 */
[----:B------:R-:W-:Y:S01]  /*4e90*/  FSEL R41, R106, -INF , P2 ;  /* 0xff8000006a297808 */ /* 0x000fe20001000000 */
[----:B------:R-:W-:Y:S01]  /*4ea0*/  FMUL.FTZ R117, R46, UR7 ;  /* 0x000000072e757c20 */ /* 0x000fe20008410000 */
[----:B------:R-:W-:Y:S01]  /*4eb0*/  FSEL R42, R108, -INF , P3 ;  /* 0xff8000006c2a7808 */ /* 0x000fe20001800000 */
[----:B------:R-:W-:Y:S01]  /*4ec0*/  HGMMA.64x16x16.F32 R32, gdesc[UR20], R32, gsb0 ;  /* 0x00200000142079f0 */ /* 0x000fe20008000820 */
[C---:B------:R-:W-:Y:S01]  /*4ed0*/  ISETP.GT.AND P2, PT, R12.reuse, 0x30, PT ;  /* 0x000000300c00780c */ /* 0x040fe20003f44270 */
[----:B------:R-:W-:Y:S01]  /*4ee0*/  FMUL.FTZ R118, R47, UR7 ;  /* 0x000000072f767c20 */ /* 0x000fe20008410000 */
[----:B------:R-:W-:Y:S01]  /*4ef0*/  ISETP.GT.AND P3, PT, R12, 0x31, PT ;  /* 0x000000310c00780c */ /* 0x000fe20003f64270 */
[----:B------:R-:W-:Y:S01]  /*4f00*/  FMUL.FTZ R58, R43, UR7 ;  /* 0x000000072b3a7c20 */ /* 0x000fe20008410000 */
[----:B------:R-:W-:Y:S01]  /*4f10*/  FSEL R44, R101, -INF , P5 ;  /* 0xff800000652c7808 */ /* 0x000fe20002800000 */
[----:B------:R-:W-:Y:S01]  /*4f20*/  FMUL.FTZ R50, R40, UR7 ;  /* 0x0000000728327c20 */ /* 0x000fe20008410000 */
[----:B------:R0:W-:Y:S01]  /*4f30*/  MUFU.TANH R101, R55 ;  /* 0x0000003700657308 */ /* 0x0001e20000002400 */
[----:B------:R-:W-:Y:S01]  /*4f40*/  FSEL R46, R103, -INF , P2 ;  /* 0xff800000672e7808 */ /* 0x000fe20001000000 */
[----:B------:R-:W-:Y:S01]  /*4f50*/  FMUL.FTZ R60, R45, UR7 ;  /* 0x000000072d3c7c20 */ /* 0x000fe20008410000 */
[----:B------:R-:W-:Y:S01]  /*4f60*/  FSEL R100, R100, -INF , P2 ;  /* 0xff80000064647808 */ /* 0x000fe20001000000 */
[----:B------:R-:W-:Y:S01]  /*4f70*/  UIADD3 UR22, UR6, 0xa86, URZ ;  /* 0x00000a8606167890 */ /* 0x000fe2000fffe03f */
[----:B------:R-:W-:Y:S01]  /*4f80*/  FSEL R47, R91, -INF , P3 ;  /* 0xff8000005b2f7808 */ /* 0x000fe20001800000 */
[----:B------:R-:W-:Y:S01]  /*4f90*/  UMOV UR23, 0x40000040 ;  /* 0x4000004000177882 */ /* 0x000fe20000000000 */
[----:B------:R-:W-:Y:S01]  /*4fa0*/  ISETP.GT.AND P2, PT, R12, 0x41, PT ;  /* 0x000000410c00780c */ /* 0x000fe20003f44270 */
[----:B------:R1:W-:Y:S01]  /*4fb0*/  MUFU.TANH R91, R56 ;  /* 0x00000038005b7308 */ /* 0x0003e20000002400 */
[----:B0-----:R-:W-:-:S02]  /*4fc0*/  FMNMX.FTZ R55, R85, R54, !PT ;  /* 0x0000003655377209 */ /* 0x001fc40007810000 */
[----:B------:R-:W-:Y:S02]  /*4fd0*/  FSEL R54, R75, -INF , P2 ;  /* 0xff8000004b367808 */ /* 0x000fe40001000000 */
[----:B------:R-:W-:Y:S02]  /*4fe0*/  FSEL R43, R99, -INF , P6 ;  /* 0xff800000632b7808 */ /* 0x000fe40003000000 */
[----:B------:R-:W-:Y:S01]  /*4ff0*/  ISETP.GT.AND P6, PT, R12, 0x38, PT ;  /* 0x000000380c00780c */ /* 0x000fe20003fc4270 */
[----:B------:R0:W-:Y:S01]  /*5000*/  MUFU.TANH R99, R50 ;  /* 0x0000003200637308 */ /* 0x0001e20000002400 */
[----:B-1----:R-:W-:Y:S02]  /*5010*/  FMNMX.FTZ R56, R84, R55, !PT ;  /* 0x0000003754387209 */ /* 0x002fe40007810000 */
[----:B------:R-:W-:Y:S02]  /*5020*/  FSEL R82, R88, -INF , P3 ;  /* 0xff80000058527808 */ /* 0x000fe40001800000 */
[----:B------:R-:W-:-:S02]  /*5030*/  FMNMX.FTZ R75, R105, R56, !PT ;  /* 0x00000038694b7209 */ /* 0x000fc40007810000 */
[----:B------:R-:W-:Y:S01]  /*5040*/  FSEL R40, R107, -INF , P4 ;  /* 0xff8000006b287808 */ /* 0x000fe20002000000 */
[----:B------:R-:W1:Y:S01]  /*5050*/  MUFU.TANH R79, R79 ;  /* 0x0000004f004f7308 */ /* 0x000e620000002400 */
[C---:B------:R-:W-:Y:S02]  /*5060*/  ISETP.GT.AND P3, PT, R12.reuse, 0x48, PT ;  /* 0x000000480c00780c */ /* 0x040fe40003f64270 */
[----:B------:R-:W-:Y:S02]  /*5070*/  ISETP.GT.AND P4, PT, R12, 0x29, PT ;  /* 0x000000290c00780c */ /* 0x000fe40003f84270 */
[----:B------:R-:W-:Y:S02]  /*5080*/  FMNMX.FTZ R75, R96, R75, !PT ;  /* 0x0000004b604b7209 */ /* 0x000fe40007810000 */
[----:B------:R-:W-:Y:S01]  /*5090*/  FSEL R48, R94, -INF , P6 ;  /* 0xff8000005e307808 */ /* 0x000fe20003000000 */
[----:B------:R-:W1:Y:S01]  /*50a0*/  MUFU.TANH R62, R62 ;  /* 0x0000003e003e7308 */ /* 0x000e620000002400 */
[----:B------:R-:W-:-:S02]  /*50b0*/  FSEL R90, R90, -INF , P6 ;  /* 0xff8000005a5a7808 */ /* 0x000fc40003000000 */
[----:B------:R-:W-:Y:S02]  /*50c0*/  ISETP.GT.AND P6, PT, R12, 0x49, PT ;  /* 0x000000490c00780c */ /* 0x000fe40003fc4270 */
[----:B------:R-:W-:Y:S02]  /*50d0*/  FSEL R55, R76, -INF , P3 ;  /* 0xff8000004c377808 */ /* 0x000fe40001800000 */
[----:B------:R-:W-:Y:S01]  /*50e0*/  FSEL R97, R97, -INF , P4 ;  /* 0xff80000061617808 */ /* 0x000fe20002000000 */
[----:B------:R-:W1:Y:S01]  /*50f0*/  MUFU.TANH R69, R69 ;  /* 0x0000004500457308 */ /* 0x000e620000002400 */
[----:B------:R-:W-:Y:S02]  /*5100*/  FMNMX.FTZ R76, R98, R75, !PT ;  /* 0x0000004b624c7209 */ /* 0x000fe40007810000 */
[----:B------:R-:W-:Y:S02]  /*5110*/  FSEL R56, R77, -INF , P6 ;  /* 0xff8000004d387808 */ /* 0x000fe40003000000 */
[----:B------:R-:W-:Y:S01]  /*5120*/  FMNMX.FTZ R77, R97, R76, !PT ;  /* 0x0000004c614d7209 */ /* 0x000fe20007810000 */
[----:B------:R-:W-:-:S02]  /*5130*/  WARPGROUP.DEPBAR.LE gsb0, 0x0 ;  /* 0x00008000000079c5 */ /* 0x000fc40000010000 */
[----:B------:R-:W-:Y:S01]  /*5140*/  ISETP.GT.AND P5, PT, R12, 0x39, PT ;  /* 0x000000390c00780c */ /* 0x000fe20003fa4270 */
[----:B------:R-:W-:Y:S01]  /*5150*/  WARPGROUP.ARRIVE ;  /* 0x00000000000079c5 */ /* 0x000fe20000000000 */
[----:B------:R-:W-:Y:S01]  /*5160*/  FMNMX.FTZ R77, R100, R77, !PT ;  /* 0x0000004d644d7209 */ /* 0x000fe20007810000 */
[----:B------:R-:W1:Y:S01]  /*5170*/  MUFU.TANH R61, R61 ;  /* 0x0000003d003d7308 */ /* 0x000e620000002400 */
[----:B------:R-:W-:Y:S02]  /*5180*/  FSEL R45, R102, -INF , P4 ;  /* 0xff800000662d7808 */ /* 0x000fe40002000000 */
[C---:B------:R-:W-:Y:S01]  /*5190*/  ISETP.GT.AND P4, PT, R12.reuse, 0x40, PT ;  /* 0x000000400c00780c */ /* 0x040fe20003f84270 */
[----:B------:R-:W-:Y:S01]  /*51a0*/  HGMMA.64x16x16.F32 R24, gdesc[UR20], R24, gsb0 ;  /* 0x00200000141879f0 */ /* 0x000fe20008000818 */
[----:B0-----:R-:W-:Y:S02]  /*51b0*/  FSEL R50, R93, -INF , P5 ;  /* 0xff8000005d327808 */ /* 0x001fe40002800000 */
[----:B------:R-:W-:Y:S01]  /*51c0*/  FSEL R89, R89, -INF , P5 ;  /* 0xff80000059597808 */ /* 0x000fe20002800000 */
[----:B------:R2:W-:Y:S01]  /*51d0*/  MUFU.TANH R93, R58 ;  /* 0x0000003a005d7308 */ /* 0x0005e20000002400 */
[----:B------:R-:W-:-:S02]  /*51e0*/  ISETP.GT.AND P5, PT, R12, 0x50, PT ;  /* 0x000000500c00780c */ /* 0x000fc40003fa4270 */
[----:B------:R-:W-:Y:S02]  /*51f0*/  FMNMX.FTZ R77, R82, R77, !PT ;  /* 0x0000004d524d7209 */ /* 0x000fe40007810000 */
[----:B------:R-:W-:Y:S02]  /*5200*/  FSEL R53, R95, -INF , P4 ;  /* 0xff8000005f357808 */ /* 0x000fe40002000000 */
[----:B------:R-:W-:Y:S01]  /*5210*/  FSEL R92, R92, -INF , P4 ;  /* 0xff8000005c5c7808 */ /* 0x000fe20002000000 */
[----:B------:R4:W-:Y:S01]  /*5220*/  MUFU.TANH R95, R60 ;  /* 0x0000003c005f7308 */ /* 0x0009e20000002400 */
[----:B------:R-:W-:Y:S02]  /*5230*/  ISETP.GT.AND P4, PT, R12, 0x51, PT ;  /* 0x000000510c00780c */ /* 0x000fe40003f84270 */
[----:B------:R-:W-:Y:S02]  /*5240*/  FSEL R75, R64, -INF , P5 ;  /* 0xff800000404b7808 */ /* 0x000fe40002800000 */
[----:B------:R-:W-:-:S02]  /*5250*/  FMNMX.FTZ R64, R90, R77, !PT ;  /* 0x0000004d5a407209 */ /* 0x000fc40007810000 */
[----:B------:R-:W-:Y:S01]  /*5260*/  FSEL R72, R72, -INF , P2 ;  /* 0xff80000048487808 */ /* 0x000fe20001000000 */
[----:B------:R-:W0:Y:S01]  /*5270*/  MUFU.TANH R70, R70 ;  /* 0x0000004600467308 */ /* 0x000e220000002400 */
[----:B------:R-:W-:Y:S02]  /*5280*/  ISETP.GT.AND P2, PT, R12, 0x58, PT ;  /* 0x000000580c00780c */ /* 0x000fe40003f44270 */
[----:B------:R-:W-:Y:S02]  /*5290*/  FSEL R76, R65, -INF , P4 ;  /* 0xff800000414c7808 */ /* 0x000fe40002000000 */
[----:B------:R-:W-:Y:S02]  /*52a0*/  FMNMX.FTZ R65, R89, R64, !PT ;  /* 0x0000004059417209 */ /* 0x000fe40007810000 */
[----:B------:R-:W-:Y:S01]  /*52b0*/  FSEL R77, R67, -INF , P2 ;  /* 0xff800000434d7808 */ /* 0x000fe20001000000 */
[----:B------:R-:W0:Y:S01]  /*52c0*/  MUFU.TANH R110, R110 ;  /* 0x0000006e006e7308 */ /* 0x000e220000002400 */
[----:B------:R-:W-:Y:S01]  /*52d0*/  FMNMX.FTZ R67, R92, R65, !PT ;  /* 0x000000415c437209 */ /* 0x000fe20007810000 */
[----:B------:R-:W-:Y:S01]  /*52e0*/  FMUL.FTZ R65, R32, UR7 ;  /* 0x0000000720417c20 */ /* 0x000fe20008410000 */
[----:B------:R-:W-:-:S02]  /*52f0*/  FSEL R74, R74, -INF , P3 ;  /* 0xff8000004a4a7808 */ /* 0x000fc40001800000 */
[----:B------:R-:W-:Y:S02]  /*5300*/  FMNMX.FTZ R67, R72, R67, !PT ;  /* 0x0000004348437209 */ /* 0x000fe40007810000 */
[----:B--2---:R-:W-:Y:S01]  /*5310*/  FSEL R58, R78, -INF , P4 ;  /* 0xff8000004e3a7808 */ /* 0x004fe20002000000 */
[----:B------:R3:W-:Y:S01]  /*5320*/  MUFU.TANH R94, R59 ;  /* 0x0000003b005e7308 */ /* 0x0007e20000002400 */
[----:B------:R-:W-:Y:S02]  /*5330*/  FSEL R73, R73, -INF , P6 ;  /* 0xff80000049497808 */ /* 0x000fe40003000000 */
[----:B------:R-:W-:Y:S01]  /*5340*/  FMNMX.FTZ R78, R74, R67, !PT ;  /* 0x000000434a4e7209 */ /* 0x000fe20007810000 */
[----:B------:R-:W-:Y:S01]  /*5350*/  FMUL.FTZ R67, R33, UR7 ;  /* 0x0000000721437c20 */ /* 0x000fe20008410000 */
[----:B------:R-:W-:Y:S02]  /*5360*/  ISETP.GT.AND P3, PT, R12, 0x59, PT ;  /* 0x000000590c00780c */ /* 0x000fe40003f64270 */
[----:B------:R-:W-:Y:S01]  /*5370*/  FMNMX.FTZ R78, R73, R78, !PT ;  /* 0x0000004e494e7209 */ /* 0x000fe20007810000 */
[----:B------:R1:W-:Y:S01]  /*5380*/  MUFU.TANH R88, R57 ;  /* 0x0000003900587308 */ /* 0x0003e20000002400 */
[----:B----4-:R-:W-:-:S02]  /*5390*/  FSEL R60, R71, -INF , P3 ;  /* 0xff800000473c7808 */ /* 0x010fc40001800000 */
[----:B------:R-:W-:Y:S01]  /*53a0*/  FMNMX.FTZ R71, R75, R78, !PT ;  /* 0x0000004e4b477209 */ /* 0x000fe20007810000 */
[----:B------:R-:W-:Y:S01]  /*53b0*/  FMUL.FTZ R78, R34, UR7 ;  /* 0x00000007224e7c20 */ /* 0x000fe20008410000 */
[----:B---3--:R-:W-:Y:S02]  /*53c0*/  FSEL R59, R109, -INF , P2 ;  /* 0xff8000006d3b7808 */ /* 0x008fe40001000000 */
[----:B------:R-:W-:Y:S01]  /*53d0*/  FMNMX.FTZ R102, R76, R71, !PT ;  /* 0x000000474c667209 */ /* 0x000fe20007810000 */
[----:B------:R-:W2:Y:S01]  /*53e0*/  MUFU.TANH R112, R112 ;  /* 0x0000007000707308 */ /* 0x000ea20000002400 */
[C---:B------:R-:W-:Y:S01]  /*53f0*/  ISETP.GT.AND P2, PT, R12.reuse, 0x69, PT ;  /* 0x000000690c00780c */ /* 0x040fe20003f44270 */
[----:B------:R-:W-:Y:S02]  /*5400*/  WARPGROUP.DEPBAR.LE gsb0, 0x0 ;  /* 0x00008000000079c5 */ /* 0x000fe40000010000 */
[----:B------:R-:W-:Y:S01]  /*5410*/  ISETP.GT.AND P6, PT, R12, 0x60, PT ;  /* 0x000000600c00780c */ /* 0x000fe20003fc4270 */
[----:B------:R-:W-:Y:S01]  /*5420*/  FMUL.FTZ R28, R28, UR7 ;  /* 0x000000071c1c7c20 */ /* 0x000fe20008410000 */
[----:B-----5:R-:W-:Y:S01]  /*5430*/  FSEL R66, R66, -INF , P3 ;  /* 0xff80000042427808 */ /* 0x020fe20001800000 */
[----:B------:R-:W-:Y:S01]  /*5440*/  FMUL.FTZ R30, R30, UR7 ;  /* 0x000000071e1e7c20 */ /* 0x000fe20008410000 */
[----:B------:R-:W-:Y:S01]  /*5450*/  FMNMX.FTZ R71, R77, R102, !PT ;  /* 0x000000664d477209 */ /* 0x000fe20007810000 */
[----:B------:R-:W-:Y:S01]  /*5460*/  MUFU.TANH R63, R63 ;  /* 0x0000003f003f7308 */ /* 0x000fe20000002400 */
[----:B-1----:R-:W-:Y:S01]  /*5470*/  FSEL R57, R79, -INF , P5 ;  /* 0xff8000004f397808 */ /* 0x002fe20002800000 */
[----:B------:R-:W-:Y:S01]  /*5480*/  FMUL.FTZ R79, R35, UR7 ;  /* 0x00000007234f7c20 */ /* 0x000fe20008410000 */
[----:B------:R-:W-:Y:S01]  /*5490*/  FSEL R35, R62, -INF , P2 ;  /* 0xff8000003e237808 */ /* 0x000fe20001000000 */
[----:B------:R-:W-:Y:S01]  /*54a0*/  FMUL.FTZ R102, R37, UR7 ;  /* 0x0000000725667c20 */ /* 0x000fe20008410000 */
[----:B------:R-:W-:-:S02]  /*54b0*/  ISETP.GT.AND P5, PT, R12, 0x61, PT ;  /* 0x000000610c00780c */ /* 0x000fc40003fa4270 */
[----:B------:R-:W-:Y:S01]  /*54c0*/  FSEL R69, R69, -INF , P6 ;  /* 0xff80000045457808 */ /* 0x000fe20003000000 */
[----:B------:R-:W1:Y:S01]  /*54d0*/  MUFU.TANH R111, R111 ;  /* 0x0000006f006f7308 */ /* 0x000e620000002400 */
[----:B------:R-:W-:Y:S02]  /*54e0*/  FMNMX.FTZ R62, R66, R71, !PT ;  /* 0x00000047423e7209 */ /* 0x000fe40007810000 */
[----:B------:R-:W-:Y:S02]  /*54f0*/  FSEL R71, R61, -INF , P2 ;  /* 0xff8000003d477808 */ /* 0x000fe40001000000 */
[----:B------:R-:W-:Y:S02]  /*5500*/  ISETP.GT.AND P4, PT, R12, 0x68, PT ;  /* 0x000000680c00780c */ /* 0x000fe40003f84270 */
[----:B0-----:R-:W-:Y:S01]  /*5510*/  FSEL R70, R70, -INF , P5 ;  /* 0xff80000046467808 */ /* 0x001fe20002800000 */
[----:B------:R-:W0:Y:S01]  /*5520*/  MUFU.TANH R114, R114 ;  /* 0x0000007200727308 */ /* 0x000e220000002400 */
[----:B------:R-:W-:Y:S01]  /*5530*/  FMNMX.FTZ R61, R69, R62, !PT ;  /* 0x0000003e453d7209 */ /* 0x000fe20007810000 */
[----:B------:R-:W-:Y:S01]  /*5540*/  FMUL.FTZ R62, R36, UR7 ;  /* 0x00000007243e7c20 */ /* 0x000fe20008410000 */
[----:B------:R-:W-:-:S02]  /*5550*/  FSEL R110, R110, -INF , P4 ;  /* 0xff8000006e6e7808 */ /* 0x000fc40002000000 */
[----:B------:R-:W-:Y:S02]  /*5560*/  FMNMX.FTZ R61, R70, R61, !PT ;  /* 0x0000003d463d7209 */ /* 0x000fe40007810000 */
[----:B------:R-:W-:Y:S01]  /*5570*/  ISETP.GT.AND P3, PT, R12, 0x70, PT ;  /* 0x000000700c00780c */ /* 0x000fe20003f64270 */
[----:B------:R-:W3:Y:S01]  /*5580*/  MUFU.TANH R113, R113 ;  /* 0x0000007100717308 */ /* 0x000ee20000002400 */
[----:B------:R-:W-:Y:S02]  /*5590*/  FMNMX.FTZ R108, R110, R61, !PT ;  /* 0x0000003d6e6c7209 */ /* 0x000fe40007810000 */
[----:B--2---:R-:W-:Y:S02]  /*55a0*/  FSEL R32, R112, -INF , P6 ;  /* 0xff80000070207808 */ /* 0x004fe40003000000 */
[C---:B------:R-:W-:Y:S02]  /*55b0*/  ISETP.GT.AND P6, PT, R12.reuse, 0x71, PT ;  /* 0x000000710c00780c */ /* 0x040fe40003fc4270 */
[----:B------:R-:W-:Y:S01]  /*55c0*/  FMNMX.FTZ R107, R71, R108, !PT ;  /* 0x0000006c476b7209 */ /* 0x000fe20007810000 */
[----:B------:R-:W2:Y:S01]  /*55d0*/  MUFU.TANH R115, R115 ;  /* 0x0000007300737308 */ /* 0x000ea20000002400 */
[----:B-1----:R-:W-:Y:S01]  /*55e0*/  FSEL R33, R111, -INF , P5 ;  /* 0xff8000006f217808 */ /* 0x002fe20002800000 */
[----:B------:R-:W-:Y:S01]  /*55f0*/  FMUL.FTZ R111, R39, UR7 ;  /* 0x00000007276f7c20 */ /* 0x000fe20008410000 */
[----:B------:R-:W-:-:S02]  /*5600*/  ISETP.GT.AND P5, PT, R12, 0x78, PT ;  /* 0x000000780c00780c */ /* 0x000fc40003fa4270 */
[----:B0-----:R-:W-:Y:S02]  /*5610*/  FSEL R114, R114, -INF , P6 ;  /* 0xff80000072727808 */ /* 0x001fe40003000000 */
[C---:B------:R-:W-:Y:S01]  /*5620*/  ISETP.GT.AND P2, PT, R12.reuse, 0x80, PT ;  /* 0x000000800c00780c */ /* 0x040fe20003f44270 */
[----:B------:R0:W-:Y:S01]  /*5630*/  MUFU.TANH R103, R78 ;  /* 0x0000004e00677308 */ /* 0x0001e20000002400 */
[----:B---3--:R-:W-:Y:S02]  /*5640*/  FSEL R34, R113, -INF , P4 ;  /* 0xff80000071227808 */ /* 0x008fe40002000000 */
[----:B------:R-:W-:Y:S02]  /*5650*/  ISETP.GT.AND P4, PT, R12, 0x79, PT ;  /* 0x000000790c00780c */ /* 0x000fe40003f84270 */
[----:B------:R-:W-:Y:S01]  /*5660*/  FSEL R61, R104, -INF , P5 ;  /* 0xff800000683d7808 */ /* 0x000fe20002800000 */
[----:B------:R-:W-:Y:S01]  /*5670*/  FMUL.FTZ R104, R38, UR7 ;  /* 0x0000000726687c20 */ /* 0x000fe20008410000 */
[----:B------:R-:W-:Y:S01]  /*5680*/  FSEL R38, R101, -INF , P4 ;  /* 0xff80000065267808 */ /* 0x000fe20002000000 */
[----:B------:R-:W1:Y:S01]  /*5690*/  MUFU.TANH R116, R116 ;  /* 0x0000007400747308 */ /* 0x000e620000002400 */
[----:B0-----:R-:W-:Y:S01]  /*56a0*/  FSEL R78, R63, -INF , P3 ;  /* 0xff8000003f4e7808 */ /* 0x001fe20001800000 */
[----:B------:R-:W-:Y:S01]  /*56b0*/  FMUL.FTZ R101, R24, UR7 ;  /* 0x0000000718657c20 */ /* 0x000fe20008410000 */
[----:B--2---:R-:W-:-:S02]  /*56c0*/  FSEL R36, R115, -INF , P3 ;  /* 0xff80000073247808 */ /* 0x004fc40001800000 */
[----:B------:R-:W-:Y:S02]  /*56d0*/  FMNMX.FTZ R107, R78, R107, !PT ;  /* 0x0000006b4e6b7209 */ /* 0x000fe40007810000 */
[----:B------:R-:W-:Y:S01]  /*56e0*/  ISETP.GT.AND P3, PT, R12, 0x81, PT ;  /* 0x000000810c00780c */ /* 0x000fe20003f64270 */
[----:B------:R0:W-:Y:S01]  /*56f0*/  MUFU.TANH R106, R79 ;  /* 0x0000004f006a7308 */ /* 0x0001e20000002400 */
[----:B------:R-:W-:Y:S02]  /*5700*/  FSEL R24, R88, -INF , P2 ;  /* 0xff80000058187808 */ /* 0x000fe40001000000 */
[----:B------:R-:W-:-:S05]  /*5710*/  FSEL R91, R91, -INF , P3 ;  /* 0xff8000005b5b7808 */ /* 0x000fca0001800000 */
[----:B------:R2:W-:Y:S01]  /*5720*/  MUFU.TANH R63, R62 ;  /* 0x0000003e003f7308 */ /* 0x0005e20000002400 */
[----:B0-----:R-:W-:Y:S02]  /*5730*/  FSEL R79, R83, -INF , P5 ;  /* 0xff800000534f7808 */ /* 0x001fe40002800000 */
[----:B------:R-:W-:Y:S02]  /*5740*/  FSEL R83, R86, -INF , P4 ;  /* 0xff80000056537808 */ /* 0x000fe40002000000 */
[----:B------:R-:W-:Y:S02]  /*5750*/  FSEL R86, R99, -INF , P2 ;  /* 0xff80000063567808 */ /* 0x000fe40001000000 */
[----:B-1----:R-:W-:Y:S01]  /*5760*/  FSEL R37, R116, -INF , P6 ;  /* 0xff80000074257808 */ /* 0x002fe20003000000 */
[----:B------:R-:W0:Y:S01]  /*5770*/  MUFU.TANH R65, R65 ;  /* 0x0000004100417308 */ /* 0x000e220000002400 */
[----:B--2---:R-:W-:Y:S02]  /*5780*/  FMNMX.FTZ R62, R114, R107, !PT ;  /* 0x0000006b723e7209 */ /* 0x004fe40007810000 */
[----:B------:R-:W-:-:S02]  /*5790*/  ISETP.GT.AND P6, PT, R12, 0x88, PT ;  /* 0x000000880c00780c */ /* 0x000fc40003fc4270 */
[----:B------:R-:W-:Y:S02]  /*57a0*/  FMNMX.FTZ R62, R79, R62, !PT ;  /* 0x0000003e4f3e7209 */ /* 0x000fe40007810000 */
[----:B------:R-:W-:Y:S01]  /*57b0*/  ISETP.GT.AND P5, PT, R12, 0x89, PT ;  /* 0x000000890c00780c */ /* 0x000fe20003fa4270 */
[----:B------:R-:W1:Y:S01]  /*57c0*/  MUFU.TANH R67, R67 ;  /* 0x0000004300437308 */ /* 0x000e620000002400 */
[----:B------:R-:W-:Y:S02]  /*57d0*/  FMNMX.FTZ R99, R83, R62, !PT ;  /* 0x0000003e53637209 */ /* 0x000fe40007810000 */
[----:B------:R-:W-:Y:S02]  /*57e0*/  FSEL R62, R93, -INF , P3 ;  /* 0xff8000005d3e7808 */ /* 0x000fe40001800000 */
[----:B------:R-:W-:Y:S02]  /*57f0*/  FMNMX.FTZ R108, R86, R99, !PT ;  /* 0x00000063566c7209 */ /* 0x000fe40007810000 */
[----:B------:R-:W-:Y:S01]  /*5800*/  FSEL R93, R94, -INF , P6 ;  /* 0xff8000005e5d7808 */ /* 0x000fe20003000000 */
[----:B------:R-:W-:Y:S01]  /*5810*/  MUFU.TANH R117, R117 ;  /* 0x0000007500757308 */ /* 0x000fe20000002400 */
[----:B------:R-:W-:-:S02]  /*5820*/  FMNMX.FTZ R108, R91, R108, !PT ;  /* 0x0000006c5b6c7209 */ /* 0x000fc40007810000 */
[C---:B------:R-:W-:Y:S02]  /*5830*/  ISETP.GT.AND P4, PT, R12.reuse, 0x90, PT ;  /* 0x000000900c00780c */ /* 0x040fe40003f84270 */
[----:B------:R-:W-:Y:S02]  /*5840*/  FSEL R94, R95, -INF , P5 ;  /* 0xff8000005f5e7808 */ /* 0x000fe40002800000 */
[----:B------:R-:W-:Y:S01]  /*5850*/  FMNMX.FTZ R99, R93, R108, !PT ;  /* 0x0000006c5d637209 */ /* 0x000fe20007810000 */
[----:B------:R-:W2:Y:S01]  /*5860*/  MUFU.TANH R64, R118 ;  /* 0x0000007600407308 */ /* 0x000ea20000002400 */
[----:B------:R-:W-:Y:S02]  /*5870*/  ISETP.GT.AND P3, PT, R12, 0x91, PT ;  /* 0x000000910c00780c */ /* 0x000fe40003f64270 */
[----:B0-----:R-:W-:Y:S02]  /*5880*/  FSEL R95, R65, -INF , P4 ;  /* 0xff800000415f7808 */ /* 0x001fe40002000000 */
[----:B------:R-:W-:-:S02]  /*5890*/  FMNMX.FTZ R108, R94, R99, !PT ;  /* 0x000000635e6c7209 */ /* 0x000fc40007810000 */
[----:B------:R-:W-:Y:S01]  /*58a0*/  ISETP.GT.AND P2, PT, R12, 0x98, PT ;  /* 0x000000980c00780c */ /* 0x000fe20003f44270 */
[----:B------:R-:W0:Y:S01]  /*58b0*/  MUFU.TANH R102, R102 ;  /* 0x0000006600667308 */ /* 0x000e220000002400 */
[----:B-1----:R-:W-:Y:S01]  /*58c0*/  FSEL R99, R67, -INF , P3 ;  /* 0xff80000043637808 */ /* 0x002fe20001800000 */
[----:B------:R-:W-:Y:S01]  /*58d0*/  FMUL.FTZ R67, R29, UR7 ;  /* 0x000000071d437c20 */ /* 0x000fe20008410000 */
[----:B------:R-:W-:-:S04]  /*58e0*/  FMNMX.FTZ R108, R95, R108, !PT ;  /* 0x0000006c5f6c7209 */ /* 0x000fc80007810000 */
[----:B------:R-:W-:Y:S01]  /*58f0*/  FMNMX.FTZ R108, R99, R108, !PT ;  /* 0x0000006c636c7209 */ /* 0x000fe20007810000 */
[----:B------:R1:W3:Y:S01]  /*5900*/  MUFU.TANH R107, R104 ;  /* 0x00000068006b7308 */ /* 0x0002e20000002400 */
[----:B--2---:R-:W-:Y:S02]  /*5910*/  FSEL R64, R64, -INF , P5 ;  /* 0xff80000040407808 */ /* 0x004fe40002800000 */
[----:B------:R-:W-:-:S05]  /*5920*/  ISETP.GT.AND P5, PT, R12, 0xa0, PT ;  /* 0x000000a00c00780c */ /* 0x000fca0003fa4270 */
[----:B------:R2:W4:Y:S01]  /*5930*/  MUFU.TANH R88, R101 ;  /* 0x0000006500587308 */ /* 0x0005220000002400 */
[----:B-1----:R-:W-:Y:S01]  /*5940*/  FMUL.FTZ R104, R25, UR7 ;  /* 0x0000000719687c20 */ /* 0x002fe20008410000 */
[----:B------:R-:W-:Y:S02]  /*5950*/  FSEL R25, R117, -INF , P6 ;  /* 0xff80000075197808 */ /* 0x000fe40003000000 */
[----:B------:R-:W-:-:S04]  /*5960*/  ISETP.GT.AND P6, PT, R12, 0x99, PT ;  /* 0x000000990c00780c */ /* 0x000fc80003fc4270 */
[----:B------:R-:W1:Y:S01]  /*5970*/  MUFU.TANH R104, R104 ;  /* 0x0000006800687308 */ /* 0x000e620000002400 */
[----:B--2---:R-:W-:Y:S02]  /*5980*/  FSEL R101, R63, -INF , P2 ;  /* 0xff8000003f657808 */ /* 0x004fe40001000000 */
[----:B0-----:R-:W-:Y:S02]  /*5990*/  FSEL R102, R102, -INF , P6 ;  /* 0xff80000066667808 */ /* 0x001fe40003000000 */
[----:B------:R-:W-:Y:S01]  /*59a0*/  FMNMX.FTZ R29, R101, R108, !PT ;  /* 0x0000006c651d7209 */ /* 0x000fe20007810000 */
[----:B------:R-:W-:Y:S01]  /*59b0*/  FMUL.FTZ R108, R26, UR7 ;  /* 0x000000071a6c7c20 */ /* 0x000fe20008410000 */
[----:B---3--:R-:W-:Y:S01]  /*59c0*/  FSEL R63, R107, -INF , P2 ;  /* 0xff8000006b3f7808 */ /* 0x008fe20001000000 */
[----:B------:R0:W2:Y:S01]  /*59d0*/  MUFU.TANH R65, R28 ;  /* 0x0000001c00417308 */ /* 0x0000a20000002400 */
[----:B------:R-:W-:Y:S01]  /*59e0*/  ISETP.GT.AND P2, PT, R12, 0xa9, PT ;  /* 0x000000a90c00780c */ /* 0x000fe20003f44270 */
[----:B------:R-:W-:-:S06]  /*59f0*/  FMUL.FTZ R26, R31, UR7 ;  /* 0x000000071f1a7c20 */ /* 0x000fcc0008410000 */
[----:B------:R-:W3:Y:S01]  /*5a00*/  MUFU.TANH R67, R67 ;  /* 0x0000004300437308 */ /* 0x000ee20000002400 */
[----:B0-----:R-:W-:Y:S02]  /*5a10*/  FSEL R28, R103, -INF , P4 ;  /* 0xff800000671c7808 */ /* 0x001fe40002000000 */
[----:B----4-:R-:W-:Y:S02]  /*5a20*/  FSEL R103, R88, -INF , P5 ;  /* 0xff80000058677808 */ /* 0x010fe40002800000 */
[----:B------:R-:W-:Y:S02]  /*5a30*/  ISETP.GT.AND P4, PT, R12, 0xa1, PT ;  /* 0x000000a10c00780c */ /* 0x000fe40003f84270 */
[----:B------:R-:W-:Y:S01]  /*5a40*/  FMNMX.FTZ R88, R102, R29, !PT ;  /* 0x0000001d66587209 */ /* 0x000fe20007810000 */
[----:B------:R-:W0:Y:S01]  /*5a50*/  MUFU.TANH R111, R111 ;  /* 0x0000006f006f7308 */ /* 0x000e220000002400 */
[----:B------:R-:W-:Y:S02]  /*5a60*/  FSEL R29, R106, -INF , P3 ;  /* 0xff8000006a1d7808 */ /* 0x000fe40001800000 */
[----:B------:R-:W-:-:S02]  /*5a70*/  ISETP.GT.AND P3, PT, R12, 0xa8, PT ;  /* 0x000000a80c00780c */ /* 0x000fc40003f64270 */
[----:B-1----:R-:W-:Y:S02]  /*5a80*/  FSEL R104, R104, -INF , P4 ;  /* 0xff80000068687808 */ /* 0x002fe40002000000 */
[----:B------:R-:W-:Y:S01]  /*5a90*/  FMNMX.FTZ R109, R103, R88, !PT ;  /* 0x00000058676d7209 */ /* 0x000fe20007810000 */
[----:B------:R-:W1:Y:S01]  /*5aa0*/  MUFU.TANH R108, R108 ;  /* 0x0000006c006c7308 */ /* 0x000e620000002400 */
[----:B--2---:R-:W-:Y:S02]  /*5ab0*/  FSEL R106, R65, -INF , P3 ;  /* 0xff800000416a7808 */ /* 0x004fe40001800000 */
[----:B------:R-:W-:Y:S02]  /*5ac0*/  FMNMX.FTZ R109, R104, R109, !PT ;  /* 0x0000006d686d7209 */ /* 0x000fe40007810000 */
[----:B---3--:R-:W-:Y:S02]  /*5ad0*/  FSEL R12, R67, -INF , P2 ;  /* 0xff800000430c7808 */ /* 0x008fe40001000000 */
[----:B------:R-:W-:Y:S01]  /*5ae0*/  FMNMX.FTZ R109, R106, R109, !PT ;  /* 0x0000006d6a6d7209 */ /* 0x000fe20007810000 */
[----:B------:R-:W2:Y:S01]  /*5af0*/  MUFU.TANH R30, R30 ;  /* 0x0000001e001e7308 */ /* 0x000ea20000002400 */
[----:B0-----:R-:W-:-:S02]  /*5b00*/  FSEL R111, R111, -INF , P6 ;  /* 0xff8000006f6f7808 */ /* 0x001fc40003000000 */
[----:B------:R-:W-:-:S05]  /*5b10*/  FMNMX.FTZ R109, R12, R109, !PT ;  /* 0x0000006d0c6d7209 */ /* 0x000fca0007810000 */
[----:B------:R-:W0:Y:S01]  /*5b20*/  SHFL.BFLY PT, R88, R109, 0x2, 0x1f ;  /* 0x0c401f006d587f89 */ /* 0x000e2200000e0000 */
[----:B------:R-:W3:Y:S01]  /*5b30*/  MUFU.TANH R26, R26 ;  /* 0x0000001a001a7308 */ /* 0x000ee20000002400 */
[----:B-1----:R-:W-:Y:S02]  /*5b40*/  FSEL R108, R108, -INF , P5 ;  /* 0xff8000006c6c7808 */ /* 0x002fe40002800000 */
[----:B--2---:R-:W-:Y:S02]  /*5b50*/  FSEL R30, R30, -INF , P3 ;  /* 0xff8000001e1e7808 */ /* 0x004fe40001800000 */
[----:B---3--:R-:W-:Y:S02]  /*5b60*/  FSEL R26, R26, -INF , P2 ;  /* 0xff8000001a1a7808 */ /* 0x008fe40001000000 */
[----:B0-----:R-:W-:Y:S01]  /*5b70*/  FMNMX.FTZ R65, R109, R88, !PT ;  /* 0x000000586d417209 */ /* 0x001fe20007810000 */
[----:B------:R-:W-:-:S04]  /*5b80*/  FMUL.FTZ R109, R27, UR7 ;  /* 0x000000071b6d7c20 */ /* 0x000fc80008410000 */
[----:B------:R-:W0:Y:S02]  /*5b90*/  SHFL.BFLY PT, R88, R65, 0x1, 0x1f ;  /* 0x0c201f0041587f89 */ /* 0x000e2400000e0000 */
[----:B------:R-:W1:Y:S02]  /*5ba0*/  MUFU.TANH R109, R109 ;  /* 0x0000006d006d7308 */ /* 0x000e640000002400 */
[----:B-1----:R-:W-:Y:S02]  /*5bb0*/  FSEL R109, R109, -INF , P4 ;  /* 0xff8000006d6d7808 */ /* 0x002fe40002000000 */
[----:B0-----:R-:W-:-:S04]  /*5bc0*/  FMNMX.FTZ R88, R65, R88, !PT ;  /* 0x0000005841587209 */ /* 0x001fc80007810000 */
[C---:B------:R-:W-:Y:S01]  /*5bd0*/  FSETP.NEU.FTZ.AND P0, PT, R88.reuse, -INF , PT ;  /* 0xff8000005800780b */ /* 0x040fe20003f1d000 */
[----:B------:R-:W-:-:S05]  /*5be0*/  FMUL.FTZ R107, R88, UR11 ;  /* 0x0000000b586b7c20 */ /* 0x000fca0008410000 */
[----:B------:R-:W-:Y:S02]  /*5bf0*/  FSEL R107, R107, RZ, P0 ;  /* 0x000000ff6b6b7208 */ /* 0x000fe40000000000 */
[----:B------:R-:W-:-:S03]  /*5c00*/  ISETP.NE.AND P0, PT, R120, RZ, PT ;  /* 0x000000ff7800720c */ /* 0x000fc60003f05270 */
        /* <DEDUP_REMOVED lines=16> */
[----:B------:R-:W0:Y:S01]  /*5d10*/  MUFU.EX2 R176, R176 ;  /* 0x000000b000b07308 */ /* 0x000e220000000800 */
[----:B------:R-:W-:Y:S01]  /*5d20*/  FMNMX.FTZ R67, R21, R52, !PT ;  /* 0x0000003415437209 */ /* 0x000fe20007810000 */
[--C-:B------:R-:W-:Y:S01]  /*5d30*/  FFMA.FTZ R101, R12, UR11, -R107.reuse ;  /* 0x0000000b0c657c23 */ /* 0x100fe2000801086b */
[--C-:B------:R-:W-:Y:S01]  /*5d40*/  FFMA.FTZ R184, R105, UR11, -R107.reuse ;  /* 0x0000000b69b87c23 */ /* 0x100fe2000801086b */
[--C-:B------:R-:W-:Y:S01]  /*5d50*/  FFMA.FTZ R51, R96, UR11, -R107.reuse ;  /* 0x0000000b60337c23 */ /* 0x100fe2000801086b */
[----:B------:R-:W-:Y:S01]  /*5d60*/  FMNMX.FTZ R52, R40, R67, !PT ;  /* 0x0000004328347209 */ /* 0x000fe20007810000 */
[--C-:B------:R-:W-:Y:S01]  /*5d70*/  FFMA.FTZ R186, R98, UR11, -R107.reuse ;  /* 0x0000000b62ba7c23 */ /* 0x100fe2000801086b */
[--C-:B------:R-:W-:Y:S01]  /*5d80*/  FFMA.FTZ R65, R97, UR11, -R107.reuse ;  /* 0x0000000b61417c23 */ /* 0x100fe2000801086b */
[----:B------:R-:W1:Y:S01]  /*5d90*/  MUFU.EX2 R178, R178 ;  /* 0x000000b200b27308 */ /* 0x000e620000000800 */
[----:B------:R-:W-:Y:S01]  /*5da0*/  FMNMX.FTZ R67, R41, R52, !PT ;  /* 0x0000003429437209 */ /* 0x000fe20007810000 */
[--C-:B------:R-:W-:Y:S01]  /*5db0*/  FFMA.FTZ R188, R100, UR11, -R107.reuse ;  /* 0x0000000b64bc7c23 */ /* 0x100fe2000801086b */
[--C-:B------:R-:W-:Y:S01]  /*5dc0*/  FFMA.FTZ R190, R90, UR11, -R107.reuse ;  /* 0x0000000b5abe7c23 */ /* 0x100fe2000801086b */
[--C-:B------:R-:W-:Y:S01]  /*5dd0*/  FFMA.FTZ R192, R92, UR11, -R107.reuse ;  /* 0x0000000b5cc07c23 */ /* 0x100fe2000801086b */
[----:B------:R-:W-:Y:S01]  /*5de0*/  FMNMX.FTZ R52, R42, R67, !PT ;  /* 0x000000432a347209 */ /* 0x000fe20007810000 */
[--C-:B------:R-:W-:Y:S01]  /*5df0*/  FFMA.FTZ R67, R82, UR11, -R107.reuse ;  /* 0x0000000b52437c23 */ /* 0x100fe2000801086b */
[--C-:B------:R-:W-:Y:S01]  /*5e00*/  FFMA.FTZ R72, R72, UR11, -R107.reuse ;  /* 0x0000000b48487c23 */ /* 0x100fe2000801086b */
[----:B------:R-:W2:Y:S01]  /*5e10*/  MUFU.EX2 R31, R31 ;  /* 0x0000001f001f7308 */ /* 0x000ea20000000800 */
[----:B------:R-:W-:Y:S01]  /*5e20*/  FMNMX.FTZ R81, R43, R52, !PT ;  /* 0x000000342b517209 */ /* 0x000fe20007810000 */
[--C-:B------:R-:W-:Y:S01]  /*5e30*/  FFMA.FTZ R194, R74, UR11, -R107.reuse ;  /* 0x0000000b4ac27c23 */ /* 0x100fe2000801086b */
[--C-:B------:R-:W-:Y:S01]  /*5e40*/  FFMA.FTZ R73, R73, UR11, -R107.reuse ;  /* 0x0000000b49497c23 */ /* 0x100fe2000801086b */
[--C-:B------:R-:W-:Y:S01]  /*5e50*/  FFMA.FTZ R196, R75, UR11, -R107.reuse ;  /* 0x0000000b4bc47c23 */ /* 0x100fe2000801086b */
[----:B------:R-:W-:Y:S01]  /*5e60*/  FMNMX.FTZ R52, R44, R81, !PT ;  /* 0x000000512c347209 */ /* 0x000fe20007810000 */
[--C-:B------:R-:W-:Y:S01]  /*5e70*/  FFMA.FTZ R75, R76, UR11, -R107.reuse ;  /* 0x0000000b4c4b7c23 */ /* 0x100fe2000801086b */
[--C-:B------:R-:W-:Y:S01]  /*5e80*/  FFMA.FTZ R200, R69, UR11, -R107.reuse ;  /* 0x0000000b45c87c23 */ /* 0x100fe2000801086b */
[----:B------:R-:W3:Y:S01]  /*5e90*/  MUFU.EX2 R180, R180 ;  /* 0x000000b400b47308 */ /* 0x000ee20000000800 */
[----:B------:R-:W-:Y:S01]  /*5ea0*/  FMNMX.FTZ R81, R45, R52, !PT ;  /* 0x000000342d517209 */ /* 0x000fe20007810000 */
[--C-:B------:R-:W-:Y:S01]  /*5eb0*/  FFMA.FTZ R69, R70, UR11, -R107.reuse ;  /* 0x0000000b46457c23 */ /* 0x100fe2000801086b */
[--C-:B------:R-:W-:Y:S01]  /*5ec0*/  FFMA.FTZ R202, R110, UR11, -R107.reuse ;  /* 0x0000000b6eca7c23 */ /* 0x100fe2000801086b */
[--C-:B------:R-:W-:Y:S01]  /*5ed0*/  FFMA.FTZ R71, R71, UR11, -R107.reuse ;  /* 0x0000000b47477c23 */ /* 0x100fe2000801086b */
[----:B------:R-:W-:Y:S01]  /*5ee0*/  FMNMX.FTZ R52, R46, R81, !PT ;  /* 0x000000512e347209 */ /* 0x000fe20007810000 */
[--C-:B------:R-:W-:Y:S01]  /*5ef0*/  FFMA.FTZ R81, R89, UR11, -R107.reuse ;  /* 0x0000000b59517c23 */ /* 0x100fe2000801086b */
[--C-:B------:R-:W-:Y:S01]  /*5f00*/  FFMA.FTZ R204, R78, UR11, -R107.reuse ;  /* 0x0000000b4ecc7c23 */ /* 0x100fe2000801086b */
[----:B------:R-:W4:Y:S01]  /*5f10*/  MUFU.EX2 R39, R39 ;  /* 0x0000002700277308 */ /* 0x000f220000000800 */
[----:B------:R-:W-:Y:S01]  /*5f20*/  FMNMX.FTZ R85, R47, R52, !PT ;  /* 0x000000342f557209 */ /* 0x000fe20007810000 */
[--C-:B------:R-:W-:Y:S01]  /*5f30*/  FFMA.FTZ R97, R114, UR11, -R107.reuse ;  /* 0x0000000b72617c23 */ /* 0x100fe2000801086b */
[--C-:B------:R-:W-:Y:S01]  /*5f40*/  FFMA.FTZ R206, R79, UR11, -R107.reuse ;  /* 0x0000000b4fce7c23 */ /* 0x100fe2000801086b */
[--C-:B------:R-:W-:Y:S01]  /*5f50*/  FFMA.FTZ R79, R83, UR11, -R107.reuse ;  /* 0x0000000b534f7c23 */ /* 0x100fe2000801086b */
[----:B------:R-:W-:Y:S01]  /*5f60*/  FMNMX.FTZ R85, R48, R85, !PT ;  /* 0x0000005530557209 */ /* 0x000fe20007810000 */
[--C-:B------:R-:W-:Y:S01]  /*5f70*/  FFMA.FTZ R208, R86, UR11, -R107.reuse ;  /* 0x0000000b56d07c23 */ /* 0x100fe2000801086b */
[--C-:B------:R-:W-:Y:S01]  /*5f80*/  FFMA.FTZ R83, R91, UR11, -R107.reuse ;  /* 0x0000000b5b537c23 */ /* 0x100fe2000801086b */
[----:B------:R-:W5:Y:S01]  /*5f90*/  MUFU.EX2 R182, R182 ;  /* 0x000000b600b67308 */ /* 0x000f620000000800 */
        /* <DEDUP_REMOVED lines=10> */
[----:B------:R-:W-:Y:S01]  /*6040*/  FFMA.FTZ R218, R106, UR11, -R107 ;  /* 0x0000000b6ada7c23 */ /* 0x000fe2000801086b */
[--C-:B------:R-:W-:Y:S01]  /*6050*/  IMAD.MOV.U32 R86, RZ, RZ, R87.reuse ;  /* 0x000000ffff567224 */ /* 0x100fe200078e0057 */
[----:B------:R-:W-:Y:S01]  /*6060*/  FMNMX.FTZ R89, R55, R52, !PT ;  /* 0x0000003437597209 */ /* 0x000fe20007810000 */
[--C-:B------:R-:W-:Y:S01]  /*6070*/  IMAD.MOV.U32 R84, RZ, RZ, R87.reuse ;  /* 0x000000ffff547224 */ /* 0x100fe200078e0057 */
[----:B------:R-:W-:Y:S01]  /*6080*/  MOV R76, R87 ;  /* 0x00000057004c7202 */ /* 0x000fe20000000f00 */
[----:B------:R-:W5:Y:S01]  /*6090*/  MUFU.EX2 R184, R184 ;  /* 0x000000b800b87308 */ /* 0x000f620000000800 */
[----:B------:R-:W-:Y:S01]  /*60a0*/  FMNMX.FTZ R52, R56, R89, !PT ;  /* 0x0000005938347209 */ /* 0x000fe20007810000 */
[----:B------:R-:W-:-:S02]  /*60b0*/  IMAD.MOV.U32 R82, RZ, RZ, R87 ;  /* 0x000000ffff527224 */ /* 0x000fc400078e0057 */
[--C-:B------:R-:W-:Y:S01]  /*60c0*/  IMAD.MOV.U32 R80, RZ, RZ, R87.reuse ;  /* 0x000000ffff507224 */ /* 0x100fe200078e0057 */
[----:B------:R-:W-:Y:S01]  /*60d0*/  FMNMX.FTZ R89, R57, R52, !PT ;  /* 0x0000003439597209 */ /* 0x000fe20007810000 */
[--C-:B------:R-:W-:Y:S02]  /*60e0*/  IMAD.MOV.U32 R78, RZ, RZ, R87.reuse ;  /* 0x000000ffff4e7224 */ /* 0x100fe400078e0057 */
[----:B------:R-:W-:Y:S01]  /*60f0*/  MUFU.EX2 R51, R51 ;  /* 0x0000003300337308 */ /* 0x000fe20000000800 */
[----:B------:R-:W-:Y:S01]  /*6100*/  FMNMX.FTZ R52, R58, R89, !PT ;  /* 0x000000593a347209 */ /* 0x000fe20007810000 */
[--C-:B------:R-:W-:Y:S02]  /*6110*/  IMAD.MOV.U32 R74, RZ, RZ, R87.reuse ;  /* 0x000000ffff4a7224 */ /* 0x100fe400078e0057 */
[--C-:B------:R-:W-:Y:S01]  /*6120*/  IMAD.MOV.U32 R70, RZ, RZ, R87.reuse ;  /* 0x000000ffff467224 */ /* 0x100fe200078e0057 */
[----:B------:R-:W-:Y:S01]  /*6130*/  FMNMX.FTZ R89, R59, R52, !PT ;  /* 0x000000343b597209 */ /* 0x000fe20007810000 */
[----:B------:R-:W-:-:S02]  /*6140*/  IMAD.MOV.U32 R68, RZ, RZ, R87 ;  /* 0x000000ffff447224 */ /* 0x000fc400078e0057 */
        /* <DEDUP_REMOVED lines=8> */
[----:B------:R-:W-:Y:S01]  /*61d0*/  FMNMX.FTZ R52, R36, R77, !PT ;  /* 0x0000004d24347209 */ /* 0x000fe20007810000 */
[----:B------:R-:W-:Y:S01]  /*61e0*/  FFMA.FTZ R77, R66, UR11, -R107 ;  /* 0x0000000b424d7c23 */ /* 0x000fe2000801086b */
[----:B------:R-:W-:Y:S01]  /*61f0*/  IMAD.MOV.U32 R66, RZ, RZ, R87 ;  /* 0x000000ffff427224 */ /* 0x000fe200078e0057 */
        /* <DEDUP_REMOVED lines=13> */
[----:B------:R-:W-:-:S04]  /*62d0*/  FMNMX.FTZ R52, R29, R52, !PT ;  /* 0x000000341d347209 */ /* 0x000fc80007810000 */
[----:B------:R-:W-:-:S03]  /*62e0*/  FMNMX.FTZ R52, R63, R52, !PT ;  /* 0x000000343f347209 */ /* 0x000fc60007810000 */
[----:B------:R-:W-:Y:S01]  /*62f0*/  MUFU.EX2 R194, R194 ;  /* 0x000000c200c27308 */ /* 0x000fe20000000800 */
[----:B------:R-:W-:Y:S01]  /*6300*/  FMNMX.FTZ R89, R111, R52, !PT ;  /* 0x000000346f597209 */ /* 0x000fe20007810000 */
[----:B0-----:R-:W-:-:S03]  /*6310*/  IMAD.MOV.U32 R72, RZ, RZ, R87 ;  /* 0x000000ffff487224 */ /* 0x001fc600078e0057 */
[----:B------:R-:W-:-:S03]  /*6320*/  FMNMX.FTZ R52, R108, R89, !PT ;  /* 0x000000596c347209 */ /* 0x000fc60007810000 */
[----:B------:R-:W-:Y:S01]  /*6330*/  MUFU.EX2 R73, R73 ;  /* 0x0000004900497308 */ /* 0x000fe20000000800 */
[----:B------:R-:W-:-:S04]  /*6340*/  FMNMX.FTZ R89, R109, R52, !PT ;  /* 0x000000346d597209 */ /* 0x000fc80007810000 */
        /* <DEDUP_REMOVED lines=20> */
[----:B------:R-:W-:Y:S01]  /*6490*/  FFMA.FTZ R177, R11, UR11, -R103 ;  /* 0x0000000b0bb17c23 */ /* 0x000fe20008010867 */
[----:B------:R-:W-:Y:S01]  /*64a0*/  FADD.FTZ R11, R176, R27 ;  /* 0x0000001bb00b7221 */ /* 0x000fe20000010000 */
[--C-:B------:R-:W-:Y:S01]  /*64b0*/  FFMA.FTZ R12, R14, UR11, -R103.reuse ;  /* 0x0000000b0e0c7c23 */ /* 0x100fe20008010867 */
[--C-:B------:R-:W-:Y:S01]  /*64c0*/  FFMA.FTZ R179, R13, UR11, -R103.reuse ;  /* 0x0000000b0db37c23 */ /* 0x100fe20008010867 */
[----:B------:R-:W-:Y:S01]  /*64d0*/  FFMA.FTZ R52, R15, UR11, -R103 ;  /* 0x0000000b0f347c23 */ /* 0x000fe20008010867 */
[----:B-1----:R-:W-:Y:S01]  /*64e0*/  FADD.FTZ R14, R178, R11 ;  /* 0x0000000bb20e7221 */ /* 0x002fe20000010000 */
[--C-:B------:R-:W-:Y:S01]  /*64f0*/  FFMA.FTZ R181, R20, UR11, -R103.reuse ;  /* 0x0000000b14b57c23 */ /* 0x100fe20008010867 */
[----:B------:R-:W-:Y:S01]  /*6500*/  MUFU.EX2 R177, R177 ;  /* 0x000000b100b17308 */ /* 0x000fe20000000800 */
[--C-:B------:R-:W-:Y:S01]  /*6510*/  FFMA.FTZ R20, R21, UR11, -R103.reuse ;  /* 0x0000000b15147c23 */ /* 0x100fe20008010867 */
[----:B--2---:R-:W-:Y:S01]  /*6520*/  FADD.FTZ R11, R31, R14 ;  /* 0x0000000e1f0b7221 */ /* 0x004fe20000010000 */
[--C-:B------:R-:W-:Y:S01]  /*6530*/  FFMA.FTZ R183, R40, UR11, -R103.reuse ;  /* 0x0000000b28b77c23 */ /* 0x100fe20008010867 */
[--C-:B------:R-:W-:Y:S01]  /*6540*/  FFMA.FTZ R201, R32, UR11, -R103.reuse ;  /* 0x0000000b20c97c23 */ /* 0x100fe20008010867 */
[----:B------:R-:W-:Y:S01]  /*6550*/  FFMA.FTZ R191, R48, UR11, -R103 ;  /* 0x0000000b30bf7c23 */ /* 0x000fe20008010867 */
[----:B---3--:R-:W-:Y:S01]  /*6560*/  FADD.FTZ R14, R180, R11 ;  /* 0x0000000bb40e7221 */ /* 0x008fe20000010000 */
[--C-:B------:R-:W-:Y:S01]  /*6570*/  FFMA.FTZ R40, R41, UR11, -R103.reuse ;  /* 0x0000000b29287c23 */ /* 0x100fe20008010867 */
[----:B------:R-:W0:Y:S01]  /*6580*/  MUFU.EX2 R12, R12 ;  /* 0x0000000c000c7308 */ /* 0x000e220000000800 */
[--C-:B------:R-:W-:Y:S01]  /*6590*/  FFMA.FTZ R48, R50, UR11, -R103.reuse ;  /* 0x0000000b32307c23 */ /* 0x100fe20008010867 */
[----:B----4-:R-:W-:Y:S01]  /*65a0*/  FADD.FTZ R11, R39, R14 ;  /* 0x0000000e270b7221 */ /* 0x010fe20000010000 */
[--C-:B------:R-:W-:Y:S01]  /*65b0*/  FFMA.FTZ R50, R54, UR11, -R103.reuse ;  /* 0x0000000b36327c23 */ /* 0x100fe20008010867 */
[--C-:B------:R-:W-:Y:S01]  /*65c0*/  FFMA.FTZ R54, R56, UR11, -R103.reuse ;  /* 0x0000000b38367c23 */ /* 0x100fe20008010867 */
[----:B------:R-:W-:Y:S01]  /*65d0*/  FFMA.FTZ R56, R58, UR11, -R103 ;  /* 0x0000000b3a387c23 */ /* 0x000fe20008010867 */
[----:B-----5:R-:W-:Y:S01]  /*65e0*/  FADD.FTZ R14, R182, R11 ;  /* 0x0000000bb60e7221 */ /* 0x020fe20000010000 */
[--C-:B------:R-:W-:Y:S01]  /*65f0*/  FFMA.FTZ R185, R42, UR11, -R103.reuse ;  /* 0x0000000b2ab97c23 */ /* 0x100fe20008010867 */
[----:B------:R-:W1:Y:S01]  /*6600*/  MUFU.EX2 R179, R179 ;  /* 0x000000b300b37308 */ /* 0x000e620000000800 */
[--C-:B------:R-:W-:Y:S01]  /*6610*/  FFMA.FTZ R58, R60, UR11, -R103.reuse ;  /* 0x0000000b3c3a7c23 */ /* 0x100fe20008010867 */
[----:B------:R-:W-:Y:S01]  /*6620*/  FADD.FTZ R11, R49, R14 ;  /* 0x0000000e310b7221 */ /* 0x000fe20000010000 */
[--C-:B------:R-:W-:Y:S01]  /*6630*/  FFMA.FTZ R42, R43, UR11, -R103.reuse ;  /* 0x0000000b2b2a7c23 */ /* 0x100fe20008010867 */
[--C-:B------:R-:W-:Y:S01]  /*6640*/  FFMA.FTZ R187, R44, UR11, -R103.reuse ;  /* 0x0000000b2cbb7c23 */ /* 0x100fe20008010867 */
[----:B------:R-:W-:Y:S01]  /*6650*/  FFMA.FTZ R203, R34, UR11, -R103 ;  /* 0x0000000b22cb7c23 */ /* 0x000fe20008010867 */
[----:B------:R-:W-:Y:S01]  /*6660*/  FADD.FTZ R32, R184, R11 ;  /* 0x0000000bb8207221 */ /* 0x000fe20000010000 */
        /* <DEDUP_REMOVED lines=8> */
[--C-:B------:R-:W-:Y:S01]  /*66f0*/  FFMA.FTZ R193, R53, UR11, -R103.reuse ;  /* 0x0000000b35c17c23 */ /* 0x100fe20008010867 */
[----:B------:R-:W0:Y:S01]  /*6700*/  MUFU.EX2 R181, R181 ;  /* 0x000000b500b57308 */ /* 0x000e220000000800 */
[----:B-1----:R-:W-:Y:S01]  /*6710*/  FADD.FTZ R11, R179, R14 ;  /* 0x0000000eb30b7221 */ /* 0x002fe20000010000 */
[----:B------:R-:W-:Y:S01]  /*6720*/  FADD.FTZ R13, R65, R60 ;  /* 0x0000003c410d7221 */ /* 0x000fe20000010000 */
[--C-:B------:R-:W-:Y:S01]  /*6730*/  FFMA.FTZ R195, R55, UR11, -R103.reuse ;  /* 0x0000000b37c37c23 */ /* 0x100fe20008010867 */
[--C-:B------:R-:W-:Y:S01]  /*6740*/  FFMA.FTZ R197, R57, UR11, -R103.reuse ;  /* 0x0000000b39c57c23 */ /* 0x100fe20008010867 */
[----:B------:R-:W-:Y:S01]  /*6750*/  FFMA.FTZ R199, R59, UR11, -R103 ;  /* 0x0000000b3bc77c23 */ /* 0x000fe20008010867 */
[----:B------:R-:W-:Y:S01]  /*6760*/  FADD.FTZ R34, R188, R13 ;  /* 0x0000000dbc227221 */ /* 0x000fe20000010000 */
[----:B------:R-:W-:Y:S01]  /*6770*/  FFMA.FTZ R32, R33, UR11, -R103 ;  /* 0x0000000b21207c23 */ /* 0x000fe20008010867 */
[----:B------:R-:W1:Y:S01]  /*6780*/  MUFU.EX2 R20, R20 ;  /* 0x0000001400147308 */ /* 0x000e620000000800 */
[----:B--2---:R-:W-:Y:S01]  /*6790*/  FADD.FTZ R14, R52, R11 ;  /* 0x0000000b340e7221 */ /* 0x004fe20000010000 */
        /* <DEDUP_REMOVED lines=16> */
[--C-:B------:R-:W-:Y:S01]  /*68a0*/  FFMA.FTZ R29, R29, UR11, -R103.reuse ;  /* 0x0000000b1d1d7c23 */ /* 0x100fe20008010867 */
[--C-:B------:R-:W-:Y:S01]  /*68b0*/  FFMA.FTZ R63, R63, UR11, -R103.reuse ;  /* 0x0000000b3f3f7c23 */ /* 0x100fe20008010867 */
[--C-:B------:R-:W-:Y:S01]  /*68c0*/  FFMA.FTZ R111, R111, UR11, -R103.reuse ;  /* 0x0000000b6f6f7c23 */ /* 0x100fe20008010867 */
[--C-:B------:R-:W-:Y:S01]  /*68d0*/  FFMA.FTZ R108, R108, UR11, -R103.reuse ;  /* 0x0000000b6c6c7c23 */ /* 0x100fe20008010867 */
[----:B------:R-:W-:Y:S01]  /*68e0*/  FFMA.FTZ R109, R109, UR11, -R103 ;  /* 0x0000000b6d6d7c23 */ /* 0x000fe20008010867 */
[----:B------:R-:W-:Y:S01]  /*68f0*/  F2FP.F16.F32.PACK_AB R177, R12, R177 ;  /* 0x000000b10cb1723e */ /* 0x000fe200000000ff */
[----:B------:R-:W1:Y:S01]  /*6900*/  MUFU.EX2 R185, R185 ;  /* 0x000000b900b97308 */ /* 0x000e620000000800 */
[----:B--2---:R-:W-:Y:S01]  /*6910*/  FADD.FTZ R11, R183, R14 ;  /* 0x0000000eb70b7221 */ /* 0x004fe20000010000 */
[----:B------:R-:W-:Y:S01]  /*6920*/  F2FP.F16.F32.PACK_AB R181, R20, R181 ;  /* 0x000000b514b5723e */ /* 0x000fe200000000ff */
[--C-:B------:R-:W-:Y:S01]  /*6930*/  IMAD.MOV.U32 R61, RZ, RZ, R87.reuse ;  /* 0x000000ffff3d7224 */ /* 0x100fe200078e0057 */
[----:B------:R-:W-:Y:S01]  /*6940*/  F2FP.F16.F32.PACK_AB R176, R27, R176 ;  /* 0x000000b01bb0723e */ /* 0x000fe200000000ff */
[--C-:B------:R-:W-:Y:S01]  /*6950*/  IMAD.MOV.U32 R60, RZ, RZ, R87.reuse ;  /* 0x000000ffff3c7224 */ /* 0x100fe200078e0057 */
[----:B------:R-:W-:Y:S01]  /*6960*/  F2FP.F16.F32.PACK_AB R178, R31, R178 ;  /* 0x000000b21fb2723e */ /* 0x000fe200000000ff */
[----:B------:R-:W-:Y:S01]  /*6970*/  IMAD.MOV.U32 R59, RZ, RZ, R87 ;  /* 0x000000ffff3b7224 */ /* 0x000fe200078e0057 */
        /* <DEDUP_REMOVED lines=18> */
[C---:B------:R-:W-:Y:S01]  /*6aa0*/  FADD.FTZ R11, R85.reuse, R36 ;  /* 0x00000024550b7221 */ /* 0x040fe20000010000 */
[----:B------:R-:W-:Y:S01]  /*6ab0*/  F2FP.F16.F32.PACK_AB R192, R85, R192 ;  /* 0x000000c055c0723e */ /* 0x000fe200000000ff */
[----:B------:R-:W-:Y:S01]  /*6ac0*/  IMAD.MOV.U32 R85, RZ, RZ, R87 ;  /* 0x000000ffff557224 */ /* 0x000fe200078e0057 */
[----:B------:R-:W-:Y:S01]  /*6ad0*/  F2FP.F16.F32.PACK_AB R179, R52, R179 ;  /* 0x000000b334b3723e */ /* 0x000fe200000000ff */
[----:B------:R-:W-:Y:S01]  /*6ae0*/  FADD.FTZ R36, R194, R11 ;  /* 0x0000000bc2247221 */ /* 0x000fe20000010000 */
[----:B------:R-:W-:Y:S01]  /*6af0*/  @!P1 PRMT R11, RZ, 0x654, R10 ;  /* 0x00000654ff0b9816 */ /* 0x000fe2000000000a */
[----:B------:R-:W2:Y:S01]  /*6b00*/  MUFU.EX2 R189, R189 ;  /* 0x000000bd00bd7308 */ /* 0x000ea20000000800 */
[----:B0-----:R-:W-:Y:S01]  /*6b10*/  FADD.FTZ R13, R187, R14 ;  /* 0x0000000ebb0d7221 */ /* 0x001fe20000010000 */
[C---:B------:R-:W-:Y:S01]  /*6b20*/  F2FP.F16.F32.PACK_AB R194, R73.reuse, R194 ;  /* 0x000000c249c2723e */ /* 0x040fe200000000ff */
[----:B------:R2:W-:Y:S01]  /*6b30*/  @!P1 SYNCS.ARRIVE.TRANS64.RED.A1T0 RZ, [R11+URZ], RZ ;  /* 0x000000ff0bff99a7 */ /* 0x0005e2000810043f */
[----:B------:R-:W-:Y:S01]  /*6b40*/  F2FP.F16.F32.PACK_AB R183, R40, R183 ;  /* 0x000000b728b7723e */ /* 0x000fe200000000ff */
[--C-:B------:R-:W-:Y:S01]  /*6b50*/  IMAD.MOV.U32 R52, RZ, RZ, R87.reuse ;  /* 0x000000ffff347224 */ /* 0x100fe200078e0057 */
[----:B------:R-:W-:Y:S01]  /*6b60*/  F2FP.F16.F32.PACK_AB R185, R42, R185 ;  /* 0x000000b92ab9723e */ /* 0x000fe200000000ff */
[----:B------:R-:W-:Y:S01]  /*6b70*/  IMAD.MOV.U32 R51, RZ, RZ, R87 ;  /* 0x000000ffff337224 */ /* 0x000fe200078e0057 */
[----:B------:R-:W0:Y:S01]  /*6b80*/  MUFU.EX2 R46, R46 ;  /* 0x0000002e002e7308 */ /* 0x000e220000000800 */
[C---:B-1----:R-:W-:Y:S01]  /*6b90*/  FADD.FTZ R14, R44.reuse, R13 ;  /* 0x0000000d2c0e7221 */ /* 0x042fe20000010000 */
[----:B------:R-:W-:Y:S01]  /*6ba0*/  FADD.FTZ R13, R73, R36 ;  /* 0x00000024490d7221 */ /* 0x000fe20000010000 */
[----:B------:R-:W-:Y:S01]  /*6bb0*/  F2FP.F16.F32.PACK_AB R187, R44, R187 ;  /* 0x000000bb2cbb723e */ /* 0x000fe200000000ff */
[----:B------:R-:W-:-:S02]  /*6bc0*/  IMAD.MOV.U32 R73, RZ, RZ, R87 ;  /* 0x000000ffff497224 */ /* 0x000fc400078e0057 */
[----:B------:R-:W-:Y:S01]  /*6bd0*/  FADD.FTZ R36, R196, R13 ;  /* 0x0000000dc4247221 */ /* 0x000fe20000010000 */
[----:B------:R-:W-:Y:S01]  /*6be0*/  F2FP.F16.F32.PACK_AB R196, R75, R196 ;  /* 0x000000c44bc4723e */ /* 0x000fe200000000ff */
[----:B------:R-:W1:Y:S01]  /*6bf0*/  MUFU.EX2 R191, R191 ;  /* 0x000000bf00bf7308 */ /* 0x000e620000000800 */
[----:B--2---:R-:W-:Y:S01]  /*6c00*/  FADD.FTZ R11, R189, R14 ;  /* 0x0000000ebd0b7221 */ /* 0x004fe20000010000 */
[----:B------:R-:W-:Y:S01]  /*6c10*/  FADD.FTZ R13, R75, R36 ;  /* 0x000000244b0d7221 */ /* 0x000fe20000010000 */
[--C-:B------:R-:W-:Y:S02]  /*6c20*/  IMAD.MOV.U32 R75, RZ, RZ, R87.reuse ;  /* 0x000000ffff4b7224 */ /* 0x100fe400078e0057 */
[----:B------:R-:W-:Y:S02]  /*6c30*/  IMAD.MOV.U32 R49, RZ, RZ, R87 ;  /* 0x000000ffff317224 */ /* 0x000fe400078e0057 */
[----:B------:R-:W-:Y:S01]  /*6c40*/  FADD.FTZ R36, R198, R13 ;  /* 0x0000000dc6247221 */ /* 0x000fe20000010000 */
[C---:B------:R-:W-:Y:S01]  /*6c50*/  F2FP.F16.F32.PACK_AB R198, R77.reuse, R198 ;  /* 0x000000c64dc6723e */ /* 0x040fe200000000ff */
[----:B------:R-:W2:Y:S01]  /*6c60*/  MUFU.EX2 R48, R48 ;  /* 0x0000003000307308 */ /* 0x000ea20000000800 */
[C---:B0-----:R-:W-:Y:S01]  /*6c70*/  FADD.FTZ R14, R46.reuse, R11 ;  /* 0x0000000b2e0e7221 */ /* 0x041fe20000010000 */
[----:B------:R-:W-:Y:S01]  /*6c80*/  FADD.FTZ R15, R77, R36 ;  /* 0x000000244d0f7221 */ /* 0x000fe20000010000 */
[----:B------:R-:W-:Y:S01]  /*6c90*/  F2FP.F16.F32.PACK_AB R189, R46, R189 ;  /* 0x000000bd2ebd723e */ /* 0x000fe200000000ff */
[----:B------:R-:W-:-:S02]  /*6ca0*/  IMAD.MOV.U32 R77, RZ, RZ, R87 ;  /* 0x000000ffff4d7224 */ /* 0x000fc400078e0057 */
[--C-:B------:R-:W-:Y:S02]  /*6cb0*/  IMAD.MOV.U32 R47, RZ, RZ, R87.reuse ;  /* 0x000000ffff2f7224 */ /* 0x100fe400078e0057 */
[----:B------:R-:W0:Y:S01]  /*6cc0*/  MUFU.EX2 R193, R193 ;  /* 0x000000c100c17308 */ /* 0x000e220000000800 */
[----:B-1----:R-:W-:Y:S01]  /*6cd0*/  FADD.FTZ R11, R191, R14 ;  /* 0x0000000ebf0b7221 */ /* 0x002fe20000010000 */
[--C-:B------:R-:W-:Y:S02]  /*6ce0*/  IMAD.MOV.U32 R46, RZ, RZ, R87.reuse ;  /* 0x000000ffff2e7224 */ /* 0x100fe400078e0057 */
[--C-:B------:R-:W-:Y:S02]  /*6cf0*/  IMAD.MOV.U32 R45, RZ, RZ, R87.reuse ;  /* 0x000000ffff2d7224 */ /* 0x100fe400078e0057 */
[----:B------:R-:W-:Y:S02]  /*6d00*/  IMAD.MOV.U32 R44, RZ, RZ, R87 ;  /* 0x000000ffff2c7224 */ /* 0x000fe400078e0057 */
[----:B------:R-:W1:Y:S01]  /*6d10*/  MUFU.EX2 R50, R50 ;  /* 0x0000003200327308 */ /* 0x000e620000000800 */
[----:B--2---:R-:W-:Y:S01]  /*6d20*/  FADD.FTZ R14, R48, R11 ;  /* 0x0000000b300e7221 */ /* 0x004fe20000010000 */
[----:B------:R-:W-:Y:S01]  /*6d30*/  FFMA.FTZ R11, R28, UR11, -R103 ;  /* 0x0000000b1c0b7c23 */ /* 0x000fe20008010867 */
[----:B------:R-:W-:Y:S01]  /*6d40*/  FADD.FTZ R28, R200, R15 ;  /* 0x0000000fc81c7221 */ /* 0x000fe20000010000 */
[C---:B------:R-:W-:Y:S01]  /*6d50*/  F2FP.F16.F32.PACK_AB R200, R69.reuse, R200 ;  /* 0x000000c845c8723e */ /* 0x040fe200000000ff */
[--C-:B------:R-:W-:Y:S01]  /*6d60*/  IMAD.MOV.U32 R43, RZ, RZ, R87.reuse ;  /* 0x000000ffff2b7224 */ /* 0x100fe200078e0057 */
[----:B------:R-:W-:Y:S01]  /*6d70*/  F2FP.F16.F32.PACK_AB R191, R48, R191 ;  /* 0x000000bf30bf723e */ /* 0x000fe200000000ff */
[----:B------:R-:W-:Y:S01]  /*6d80*/  FADD.FTZ R15, R69, R28 ;  /* 0x0000001c450f7221 */ /* 0x000fe20000010000 */
[----:B------:R-:W2:Y:S01]  /*6d90*/  MUFU.EX2 R195, R195 ;  /* 0x000000c300c37308 */ /* 0x000ea20000000800 */
[----:B0-----:R-:W-:Y:S01]  /*6da0*/  FADD.FTZ R13, R193, R14 ;  /* 0x0000000ec10d7221 */ /* 0x001fe20000010000 */
[----:B------:R-:W-:-:S02]  /*6db0*/  IMAD.MOV.U32 R69, RZ, RZ, R87 ;  /* 0x000000ffff457224 */ /* 0x000fc400078e0057 */
[----:B------:R-:W-:Y:S01]  /*6dc0*/  FADD.FTZ R36, R202, R15 ;  /* 0x0000000fca247221 */ /* 0x000fe20000010000 */
[C---:B------:R-:W-:Y:S01]  /*6dd0*/  F2FP.F16.F32.PACK_AB R202, R71.reuse, R202 ;  /* 0x000000ca47ca723e */ /* 0x040fe200000000ff */
[----:B------:R-:W-:Y:S02]  /*6de0*/  IMAD.MOV.U32 R48, RZ, RZ, R87 ;  /* 0x000000ffff307224 */ /* 0x000fe400078e0057 */
[----:B------:R-:W-:Y:S01]  /*6df0*/  FADD.FTZ R21, R71, R36 ;  /* 0x0000002447157221 */ /* 0x000fe20000010000 */
[----:B------:R-:W0:Y:S01]  /*6e00*/  MUFU.EX2 R54, R54 ;  /* 0x0000003600367308 */ /* 0x000e220000000800 */
[C---:B-1----:R-:W-:Y:S01]  /*6e10*/  FADD.FTZ R14, R50.reuse, R13 ;  /* 0x0000000d320e7221 */ /* 0x042fe20000010000 */
[----:B------:R-:W-:Y:S01]  /*6e20*/  F2FP.F16.F32.PACK_AB R193, R50, R193 ;  /* 0x000000c132c1723e */ /* 0x000fe200000000ff */
[--C-:B------:R-:W-:Y:S02]  /*6e30*/  IMAD.MOV.U32 R71, RZ, RZ, R87.reuse ;  /* 0x000000ffff477224 */ /* 0x100fe400078e0057 */
[----:B------:R-:W-:-:S02]  /*6e40*/  IMAD.MOV.U32 R50, RZ, RZ, R87 ;  /* 0x000000ffff327224 */ /* 0x000fc400078e0057 */
[--C-:B------:R-:W-:Y:S01]  /*6e50*/  IMAD.MOV.U32 R42, RZ, RZ, R87.reuse ;  /* 0x000000ffff2a7224 */ /* 0x100fe200078e0057 */
[----:B------:R-:W1:Y:S01]  /*6e60*/  MUFU.EX2 R197, R197 ;  /* 0x000000c500c57308 */ /* 0x000e620000000800 */
[----:B--2---:R-:W-:Y:S01]  /*6e70*/  FADD.FTZ R13, R195, R14 ;  /* 0x0000000ec30d7221 */ /* 0x004fe20000010000 */
[--C-:B------:R-:W-:Y:S02]  /*6e80*/  IMAD.MOV.U32 R41, RZ, RZ, R87.reuse ;  /* 0x000000ffff297224 */ /* 0x100fe400078e0057 */
[--C-:B------:R-:W-:Y:S02]  /*6e90*/  IMAD.MOV.U32 R40, RZ, RZ, R87.reuse ;  /* 0x000000ffff287224 */ /* 0x100fe400078e0057 */
[----:B------:R-:W-:Y:S02]  /*6ea0*/  IMAD.MOV.U32 R39, RZ, RZ, R87 ;  /* 0x000000ffff277224 */ /* 0x000fe400078e0057 */
[----:B------:R-:W2:Y:S01]  /*6eb0*/  MUFU.EX2 R56, R56 ;  /* 0x0000003800387308 */ /* 0x000ea20000000800 */
[----:B0-----:R-:W-:Y:S01]  /*6ec0*/  FADD.FTZ R14, R54, R13 ;  /* 0x0000000d360e7221 */ /* 0x001fe20000010000 */
[----:B------:R-:W-:Y:S01]  /*6ed0*/  FFMA.FTZ R13, R30, UR11, -R103 ;  /* 0x0000000b1e0d7c23 */ /* 0x000fe20008010867 */
[----:B------:R-:W-:Y:S01]  /*6ee0*/  FADD.FTZ R30, R204, R21 ;  /* 0x00000015cc1e7221 */ /* 0x000fe20000010000 */
[----:B------:R-:W-:Y:S01]  /*6ef0*/  FFMA.FTZ R103, R26, UR11, -R103 ;  /* 0x0000000b1a677c23 */ /* 0x000fe20008010867 */
[----:B------:R-:W-:Y:S01]  /*6f00*/  F2FP.F16.F32.PACK_AB R195, R54, R195 ;  /* 0x000000c336c3723e */ /* 0x000fe200000000ff */
[----:B------:R-:W-:-:S02]  /*6f10*/  IMAD.MOV.U32 R54, RZ, RZ, R87 ;  /* 0x000000ffff367224 */ /* 0x000fc400078e0057 */
[----:B------:R-:W-:Y:S01]  /*6f20*/  FADD.FTZ R21, R97, R30 ;  /* 0x0000001e61157221 */ /* 0x000fe20000010000 */
[----:B------:R-:W0:Y:S01]  /*6f30*/  MUFU.EX2 R199, R199 ;  /* 0x000000c700c77308 */ /* 0x000e220000000800 */
[----:B-1----:R-:W-:Y:S01]  /*6f40*/  FADD.FTZ R15, R197, R14 ;  /* 0x0000000ec50f7221 */ /* 0x002fe20000010000 */
[----:B------:R-:W-:Y:S01]  /*6f50*/  F2FP.F16.F32.PACK_AB R204, R97, R204 ;  /* 0x000000cc61cc723e */ /* 0x000fe200000000ff */
[--C-:B------:R-:W-:Y:S02]  /*6f60*/  IMAD.MOV.U32 R35, RZ, RZ, R87.reuse ;  /* 0x000000ffff237224 */ /* 0x100fe400078e0057 */
[--C-:B------:R-:W-:Y:S02]  /*6f70*/  IMAD.MOV.U32 R33, RZ, RZ, R87.reuse ;  /* 0x000000ffff217224 */ /* 0x100fe400078e0057 */
[----:B------:R-:W-:Y:S01]  /*6f80*/  IMAD.MOV.U32 R31, RZ, RZ, R87 ;  /* 0x000000ffff1f7224 */ /* 0x000fe200078e0057 */
[----:B------:R-:W1:Y:S01]  /*6f90*/  MUFU.EX2 R58, R58 ;  /* 0x0000003a003a7308 */ /* 0x000e620000000800 */
[C---:B--2---:R-:W-:Y:S01]  /*6fa0*/  FADD.FTZ R14, R56.reuse, R15 ;  /* 0x0000000f380e7221 */ /* 0x044fe20000010000 */
[----:B------:R-:W-:Y:S01]  /*6fb0*/  F2FP.F16.F32.PACK_AB R197, R56, R197 ;  /* 0x000000c538c5723e */ /* 0x000fe200000000ff */
[----:B------:R-:W-:-:S02]  /*6fc0*/  IMAD.MOV.U32 R56, RZ, RZ, R87 ;  /* 0x000000ffff387224 */ /* 0x000fc400078e0057 */
[--C-:B------:R-:W-:Y:S02]  /*6fd0*/  IMAD.MOV.U32 R27, RZ, RZ, R87.reuse ;  /* 0x000000ffff1b7224 */ /* 0x100fe400078e0057 */
[----:B------:R-:W-:Y:S01]  /*6fe0*/  IMAD.MOV.U32 R25, RZ, RZ, R87 ;  /* 0x000000ffff197224 */ /* 0x000fe200078e0057 */
        /* <DEDUP_REMOVED lines=9> */
[----:B0-----:R-:W-:-:S07]  /*7080*/  FADD.FTZ R15, R201, R14 ;  /* 0x0000000ec90f7221 */ /* 0x001fce0000010000 */
[----:B------:R-:W0:Y:S01]  /*7090*/  MUFU.EX2 R208, R208 ;  /* 0x000000d000d07308 */ /* 0x000e220000000800 */
[C---:B-1----:R-:W-:Y:S01]  /*70a0*/  FADD.FTZ R21, R79.reuse, R26 ;  /* 0x0000001a4f157221 */ /* 0x042fe20000010000 */
[----:B------:R-:W-:Y:S01]  /*70b0*/  F2FP.F16.F32.PACK_AB R206, R79, R206 ;  /* 0x000000ce4fce723e */ /* 0x000fe200000000ff */
[----:B------:R-:W-:-:S05]  /*70c0*/  IMAD.MOV.U32 R79, RZ, RZ, R87 ;  /* 0x000000ffff4f7224 */ /* 0x000fca00078e0057 */
[----:B------:R-:W1:Y:S01]  /*70d0*/  MUFU.EX2 R203, R203 ;  /* 0x000000cb00cb7308 */ /* 0x000e620000000800 */
[C---:B--2---:R-:W-:Y:S01]  /*70e0*/  FADD.FTZ R14, R32.reuse, R15 ;  /* 0x0000000f200e7221 */ /* 0x044fe20000010000 */
[----:B------:R-:W-:Y:S01]  /*70f0*/  F2FP.F16.F32.PACK_AB R201, R32, R201 ;  /* 0x000000c920c9723e */ /* 0x000fe200000000ff */
[----:B------:R-:W-:-:S05]  /*7100*/  IMAD.MOV.U32 R32, RZ, RZ, R87 ;  /* 0x000000ffff207224 */ /* 0x000fca00078e0057 */
[----:B------:R-:W2:Y:S01]  /*7110*/  MUFU.EX2 R83, R83 ;  /* 0x0000005300537308 */ /* 0x000ea20000000800 */
[----:B0-----:R-:W-:-:S07]  /*7120*/  FADD.FTZ R26, R208, R21 ;  /* 0x00000015d01a7221 */ /* 0x001fce0000010000 */
[----:B------:R-:W0:Y:S01]  /*7130*/  MUFU.EX2 R34, R34 ;  /* 0x0000002200227308 */ /* 0x000e220000000800 */
[----:B-1----:R-:W-:-:S07]  /*7140*/  FADD.FTZ R15, R203, R14 ;  /* 0x0000000ecb0f7221 */ /* 0x002fce0000010000 */
[----:B------:R-:W1:Y:S01]  /*7150*/  MUFU.EX2 R210, R210 ;  /* 0x000000d200d27308 */ /* 0x000e620000000800 */
[C---:B--2---:R-:W-:Y:S01]  /*7160*/  FADD.FTZ R21, R83.reuse, R26 ;  /* 0x0000001a53157221 */ /* 0x044fe20000010000 */
[----:B------:R-:W-:Y:S01]  /*7170*/  F2FP.F16.F32.PACK_AB R208, R83, R208 ;  /* 0x000000d053d0723e */ /* 0x000fe200000000ff */
[----:B------:R-:W-:-:S05]  /*7180*/  IMAD.MOV.U32 R83, RZ, RZ, R87 ;  /* 0x000000ffff537224 */ /* 0x000fca00078e0057 */
[----:B------:R-:W2:Y:S01]  /*7190*/  MUFU.EX2 R205, R205 ;  /* 0x000000cd00cd7308 */ /* 0x000ea20000000800 */
[C---:B0-----:R-:W-:Y:S01]  /*71a0*/  FADD.FTZ R14, R34.reuse, R15 ;  /* 0x0000000f220e7221 */ /* 0x041fe20000010000 */
[----:B------:R-:W-:Y:S01]  /*71b0*/  F2FP.F16.F32.PACK_AB R203, R34, R203 ;  /* 0x000000cb22cb723e */ /* 0x000fe200000000ff */
[----:B------:R-:W-:-:S05]  /*71c0*/  IMAD.MOV.U32 R34, RZ, RZ, R87 ;  /* 0x000000ffff227224 */ /* 0x000fca00078e0057 */
[----:B------:R-:W0:Y:S01]  /*71d0*/  MUFU.EX2 R91, R91 ;  /* 0x0000005b005b7308 */ /* 0x000e220000000800 */
[----:B-1----:R-:W-:-:S07]  /*71e0*/  FADD.FTZ R30, R210, R21 ;  /* 0x00000015d21e7221 */ /* 0x002fce0000010000 */
[----:B------:R1:W3:Y:S01]  /*71f0*/  MUFU.EX2 R10, R37 ;  /* 0x00000025000a7308 */ /* 0x0002e20000000800 */
[----:B--2---:R-:W-:-:S07]  /*7200*/  FADD.FTZ R15, R205, R14 ;  /* 0x0000000ecd0f7221 */ /* 0x004fce0000010000 */
[----:B------:R-:W2:Y:S01]  /*7210*/  MUFU.EX2 R212, R212 ;  /* 0x000000d400d47308 */ /* 0x000ea20000000800 */
[C---:B0-----:R-:W-:Y:S01]  /*7220*/  FADD.FTZ R21, R91.reuse, R30 ;  /* 0x0000001e5b157221 */ /* 0x041fe20000010000 */
[----:B------:R-:W-:Y:S01]  /*7230*/  F2FP.F16.F32.PACK_AB R210, R91, R210 ;  /* 0x000000d25bd2723e */ /* 0x000fe200000000ff */
[----:B-1----:R-:W-:-:S05]  /*7240*/  IMAD.MOV.U32 R37, RZ, RZ, R87 ;  /* 0x000000ffff257224 */ /* 0x002fca00078e0057 */
[----:B------:R-:W0:Y:S01]  /*7250*/  MUFU.EX2 R207, R207 ;  /* 0x000000cf00cf7308 */ /* 0x000e220000000800 */
[C---:B---3--:R-:W-:Y:S01]  /*7260*/  FADD.FTZ R14, R10.reuse, R15 ;  /* 0x0000000f0a0e7221 */ /* 0x048fe20000010000 */
[----:B------:R-:W-:-:S06]  /*7270*/  F2FP.F16.F32.PACK_AB R205, R10, R205 ;  /* 0x000000cd0acd723e */ /* 0x000fcc00000000ff */
[----:B------:R-:W1:Y:S01]  /*7280*/  MUFU.EX2 R93, R93 ;  /* 0x0000005d005d7308 */ /* 0x000e620000000800 */
[----:B--2---:R-:W-:-:S07]  /*7290*/  FADD.FTZ R30, R212, R21 ;  /* 0x00000015d41e7221 */ /* 0x004fce0000010000 */
[----:B------:R2:W3:Y:S01]  /*72a0*/  MUFU.EX2 R24, R38 ;  /* 0x0000002600187308 */ /* 0x0004e20000000800 */
[----:B0-----:R-:W-:-:S07]  /*72b0*/  FADD.FTZ R15, R207, R14 ;  /* 0x0000000ecf0f7221 */ /* 0x001fce0000010000 */
[----:B------:R-:W0:Y:S01]  /*72c0*/  MUFU.EX2 R214, R214 ;  /* 0x000000d600d67308 */ /* 0x000e220000000800 */
[C---:B-1----:R-:W-:Y:S01]  /*72d0*/  FADD.FTZ R21, R93.reuse, R30 ;  /* 0x0000001e5d157221 */ /* 0x042fe20000010000 */
[----:B------:R-:W-:Y:S01]  /*72e0*/  F2FP.F16.F32.PACK_AB R212, R93, R212 ;  /* 0x000000d45dd4723e */ /* 0x000fe200000000ff */
[----:B--2---:R-:W-:-:S05]  /*72f0*/  IMAD.MOV.U32 R38, RZ, RZ, R87 ;  /* 0x000000ffff267224 */ /* 0x004fca00078e0057 */
        /* <DEDUP_REMOVED lines=14> */
[----:B------:R-:W-:Y:S02]  /*73e0*/  F2FP.F16.F32.PACK_AB R209, R28, R209 ;  /* 0x000000d11cd1723e */ /* 0x000fe400000000ff */
        /* <DEDUP_REMOVED lines=8> */
[----:B------:R2:W3:Y:S01]  /*7470*/  MUFU.EX2 R26, R29 ;  /* 0x0000001d001a7308 */ /* 0x0004e20000000800 */
[C---:B-1----:R-:W-:Y:S01]  /*7480*/  FADD.FTZ R36, R64.reuse, R15 ;  /* 0x0000000f40247221 */ /* 0x042fe20000010000 */
[----:B------:R-:W-:Y:S01]  /*7490*/  F2FP.F16.F32.PACK_AB R211, R64, R211 ;  /* 0x000000d340d3723e */ /* 0x000fe200000000ff */
[----:B------:R-:W-:-:S05]  /*74a0*/  IMAD.MOV.U32 R64, RZ, RZ, R87 ;  /* 0x000000ffff407224 */ /* 0x000fca00078e0057 */
[----:B------:R-:W1:Y:S01]  /*74b0*/  MUFU.EX2 R63, R63 ;  /* 0x0000003f003f7308 */ /* 0x000e620000000800 */
[----:B0-----:R-:W-:Y:S01]  /*74c0*/  FADD.FTZ R15, R11, R36 ;  /* 0x000000240b0f7221 */ /* 0x001fe20000010000 */
[--C-:B------:R-:W-:Y:S02]  /*74d0*/  IMAD.MOV.U32 R36, RZ, RZ, R87.reuse ;  /* 0x000000ffff247224 */ /* 0x100fe400078e0057 */
[----:B--2---:R-:W-:-:S04]  /*74e0*/  IMAD.MOV.U32 R29, RZ, RZ, R87 ;  /* 0x000000ffff1d7224 */ /* 0x004fc800078e0057 */
[----:B------:R-:W0:Y:S01]  /*74f0*/  MUFU.EX2 R30, R111 ;  /* 0x0000006f001e7308 */ /* 0x000e220000000800 */
[C---:B---3--:R-:W-:Y:S01]  /*7500*/  FADD.FTZ R12, R26.reuse, R15 ;  /* 0x0000000f1a0c7221 */ /* 0x048fe20000010000 */
[----:B------:R-:W-:Y:S01]  /*7510*/  F2FP.F16.F32.PACK_AB R213, R26, R11 ;  /* 0x0000000b1ad5723e */ /* 0x000fe200000000ff */
[----:B------:R-:W-:-:S05]  /*7520*/  IMAD.MOV.U32 R26, RZ, RZ, R87 ;  /* 0x000000ffff1a7224 */ /* 0x000fca00078e0057 */
[----:B------:R-:W2:Y:S01]  /*7530*/  MUFU.EX2 R108, R108 ;  /* 0x0000006c006c7308 */ /* 0x000ea20000000800 */
[----:B-1----:R-:W-:-:S07]  /*7540*/  FADD.FTZ R15, R63, R12 ;  /* 0x0000000c3f0f7221 */ /* 0x002fce0000010000 */
[----:B------:R-:W1:Y:S01]  /*7550*/  MUFU.EX2 R109, R109 ;  /* 0x0000006d006d7308 */ /* 0x000e620000000800 */
[C---:B0-----:R-:W-:Y:S01]  /*7560*/  FADD.FTZ R15, R30.reuse, R15 ;  /* 0x0000000f1e0f7221 */ /* 0x041fe20000010000 */
[----:B------:R-:W-:Y:S01]  /*7570*/  F2FP.F16.F32.PACK_AB R215, R30, R63 ;  /* 0x0000003f1ed7723e */ /* 0x000fe200000000ff */
[--C-:B------:R-:W-:Y:S02]  /*7580*/  IMAD.MOV.U32 R63, RZ, RZ, R87.reuse ;  /* 0x000000ffff3f7224 */ /* 0x100fe400078e0057 */
[----:B------:R-:W-:-:S03]  /*7590*/  IMAD.MOV.U32 R30, RZ, RZ, R87 ;  /* 0x000000ffff1e7224 */ /* 0x000fc600078e0057 */
        /* <DEDUP_REMOVED lines=51> */
[----:B------:R-:W-:-:S06]  /*78d0*/  ULDC UR60, c[0x0][0x9d8] ;  /* 0x00027600003c7ab9 */ /* 0x000fcc0000000800 */
.L_x_6436:
[----:B------:R-:W-:Y:S01]  /*78e0*/  R2UR UR10, R19 ;  /* 0x00000000130a72ca */ /* 0x000fe200000e0000 */
[----:B------:R-:W-:-:S04]  /*78f0*/  UIADD3 UR6, UR61, 0x1, URZ ;  /* 0x000000013d067890 */ /* 0x000fc8000fffe03f */
[----:B------:R-:W-:-:S04]  /*7900*/  UISETP.NE.AND UP0, UPT, UR6, 0x2, UPT ;  /* 0x000000020600788c */ /* 0x000fc8000bf05270 */
[----:B------:R-:W-:Y:S02]  /*7910*/  USEL UR7, URZ, 0x1, UP0 ;  /* 0x000000013f077887 */ /* 0x000fe40008000000 */
[----:B------:R-:W-:Y:S02]  /*7920*/  USEL UR6, UR6, URZ, UP0 ;  /* 0x0000003f06067287 */ /* 0x000fe40008000000 */
[----:B------:R-:W-:Y:S02]  /*7930*/  ISETP.NE.AND P3, PT, RZ, UR10, PT ;  /* 0x0000000aff007c0c */ /* 0x000fe4000bf65270 */
[----:B------:R-:W-:Y:S02]  /*7940*/  LOP3.LUT R16, R15, UR7, RZ, 0x3c, !PT ;  /* 0x000000070f107c12 */ /* 0x000fe4000f8e3cff */
[----:B------:R-:W-:-:S09]  /*7950*/  IMAD.U32 R2, RZ, RZ, UR6 ;  /* 0x00000006ff027e24 */ /* 0x000fd2000f8e00ff */
[----:B------:R-:W-:Y:S05]  /*7960*/  @P3 BRA `(.L_x_6428) ;  /* 0x0000000000343947 */ /* 0x000fea0003800000 */
[----:B------:R-:W-:Y:S05]  /*7970*/  @!P0 BRA `(.L_x_6429) ;  /* 0x0000000000048947 */ /* 0x000fea0003800000 */
[----:B------:R-:W-:Y:S01]  /*7980*/  BPT.TRAP 0x1 ;  /* 0x000000040000795c */ /* 0x000fe20000300000 */
.L_x_6429:
[----:B------:R-:W0:Y:S01]  /*7990*/  S2UR UR7, SR_CgaCtaId ;  /* 0x00000000000779c3 */ /* 0x000e220000008800 */
[----:B------:R-:W-:Y:S01]  /*79a0*/  UMOV UR6, 0x400 ;  /* 0x0000040000067882 */ /* 0x000fe20000000000 */
[----:B------:R-:W-:Y:S01]  /*79b0*/  SHF.L.U32 R21, R16, 0x1f, RZ ;  /* 0x0000001f10157819 */ /* 0x000fe200000006ff */
[----:B0-----:R-:W-:-:S06]  /*79c0*/  ULEA UR6, UR7, UR6, 0x18 ;  /* 0x0000000607067291 */ /* 0x001fcc000f8ec03f */
[----:B------:R-:W-:-:S04]  /*79d0*/  LEA R0, R2, UR6, 0x3 ;  /* 0x0000000602007c11 */ /* 0x000fc8000f8e18ff */
[----:B------:R0:W1:Y:S01]  /*79e0*/  SYNCS.PHASECHK.TRANS64.TRYWAIT P2, [R0+URZ+0x34830], R21 ;  /* 0x03483015000075a7 */ /* 0x000062000804017f */
[----:B------:R-:W-:Y:S05]  /*79f0*/  @!P0 BRA `(.L_x_6430) ;  /* 0x0000000000048947 */ /* 0x000fea0003800000 */
[----:B------:R-:W-:Y:S01]  /*7a00*/  BPT.TRAP 0x1 ;  /* 0x000000040000795c */ /* 0x000fe20000300000 */
.L_x_6430:
[----:B-1----:R-:W-:Y:S05]  /*7a10*/  @P2 BRA `(.L_x_6428) ;  /* 0x0000000000082947 */ /* 0x002fea0003800000 */
[----:B------:R-:W1:Y:S02]  /*7a20*/  SYNCS.PHASECHK.TRANS64.TRYWAIT P2, [R0+URZ+0x34830], R21 ;  /* 0x03483015000075a7 */ /* 0x000e64000804017f */
[----:B-1----:R-:W-:Y:S05]  /*7a30*/  @!P2 BRA `(.L_x_6431) ;  /* 0x000000f800f4a947 */ /* 0x002fea0003800000 */
.L_x_6428:
[----:B------:R-:W2:Y:S01]  /*7a40*/  S2R R20, SR_TID.X ;  /* 0x0000000000147919 */ /* 0x000ea20000002100 */
[----:B------:R-:W-:Y:S01]  /*7a50*/  R2UR UR7, R3 ;  /* 0x00000000030772ca */ /* 0x000fe200000e0000 */
[----:B------:R-:W-:Y:S01]  /*7a60*/  UMOV UR24, UR4 ;  /* 0x0000000400187c82 */ /* 0x000fe20008000000 */
[----:B------:R-:W-:Y:S01]  /*7a70*/  R2UR UR6, R2 ;  /* 0x00000000020672ca */ /* 0x000fe200000e0000 */
[----:B------:R-:W-:Y:S01]  /*7a80*/  UMOV UR25, UR5 ;  /* 0x0000000500197c82 */ /* 0x000fe20008000000 */
[----:B------:R-:W-:Y:S01]  /*7a90*/  UMOV UR27, 0x40000040 ;  /* 0x40000040001b7882 */ /* 0x000fe20000000000 */
[----:B------:R-:W-:Y:S01]  /*7aa0*/  UMOV UR56, UR4 ;  /* 0x0000000400387c82 */ /* 0x000fe20008000000 */
        /* <DEDUP_REMOVED lines=9> */
[----:B------:R-:W-:Y:S01]  /*7b40*/  UIMAD UR6, UR6, 0xb00, UR7 ;  /* 0x00000b00060678a4 */ /* 0x000fe2000f8e0207 */
[----:B------:R-:W-:Y:S01]  /*7b50*/  R2UR UR10, R8 ;  /* 0x00000000080a72ca */ /* 0x000fe200000e0000 */
[----:B------:R-:W-:Y:S01]  /*7b60*/  UMOV UR37, UR5 ;  /* 0x0000000500257c82 */ /* 0x000fe20008000000 */
[----:B------:R-:W-:Y:S01]  /*7b70*/  UMOV UR7, 0x40000040 ;  /* 0x4000004000077882 */ /* 0x000fe20000000000 */
[----:B------:R-:W-:Y:S01]  /*7b80*/  UIADD3 UR26, UR6, 0x80, URZ ;  /* 0x00000080061a7890 */ /* 0x000fe2000fffe03f */
[----:B------:R-:W-:Y:S01]  /*7b90*/  R2UR UR11, R9 ;  /* 0x00000000090b72ca */ /* 0x000fe200000e0000 */
[----:B------:R-:W-:Y:S01]  /*7ba0*/  UIADD3 UR58, UR6, 0x100, URZ ;  /* 0x00000100063a7890 */ /* 0x000fe2000fffe03f */
[----:B------:R-:W-:Y:S01]  /*7bb0*/  R2UR UR14, R6 ;  /* 0x00000000060e72ca */ /* 0x000fe200000e0000 */
[----:B------:R-:W-:Y:S01]  /*7bc0*/  UIADD3 UR30, UR6, 0x180, URZ ;  /* 0x00000180061e7890 */ /* 0x000fe2000fffe03f */
[----:B------:R-:W-:Y:S01]  /*7bd0*/  R2UR UR15, R7 ;  /* 0x00000000070f72ca */ /* 0x000fe200000e0000 */
[----:B------:R-:W-:-:S02]  /*7be0*/  UIADD3 UR34, UR6, 0x200, URZ ;  /* 0x0000020006227890 */ /* 0x000fc4000fffe03f */
[----:B------:R-:W-:Y:S01]  /*7bf0*/  UIADD3 UR38, UR6, 0x280, URZ ;  /* 0x0000028006267890 */ /* 0x000fe2000fffe03f */
[----:B------:R-:W-:Y:S01]  /*7c00*/  UMOV UR39, 0x40000040 ;  /* 0x4000004000277882 */ /* 0x000fe20000000000 */
[----:B------:R-:W-:Y:S01]  /*7c10*/  UIADD3 UR42, UR6, 0x300, URZ ;  /* 0x00000300062a7890 */ /* 0x000fe2000fffe03f */
[----:B--2---:R-:W-:Y:S01]  /*7c20*/  SHF.R.U32.HI R20, RZ, 0x7, R20 ;  /* 0x00000007ff147819 */ /* 0x004fe20000011614 */
[----:B------:R-:W-:Y:S01]  /*7c30*/  UMOV UR40, UR4 ;  /* 0x0000000400287c82 */ /* 0x000fe20008000000 */
[----:B------:R-:W-:Y:S01]  /*7c40*/  UMOV UR41, UR5 ;  /* 0x0000000500297c82 */ /* 0x000fe20008000000 */
[----:B------:R-:W-:Y:S01]  /*7c50*/  UMOV UR43, 0x40000040 ;  /* 0x40000040002b7882 */ /* 0x000fe20000000000 */
[----:B------:R-:W-:Y:S01]  /*7c60*/  UIADD3 UR46, UR6, 0x380, URZ ;  /* 0x00000380062e7890 */ /* 0x000fe2000fffe03f */
[----:B01----:R-:W-:Y:S01]  /*7c70*/  VIADD R0, R20, 0x8 ;  /* 0x0000000814007836 */ /* 0x003fe20000000000 */
[----:B------:R-:W-:Y:S01]  /*7c80*/  UMOV UR44, UR4 ;  /* 0x00000004002c7c82 */ /* 0x000fe20008000000 */
[----:B------:R-:W-:Y:S01]  /*7c90*/  UMOV UR45, UR5 ;  /* 0x00000005002d7c82 */ /* 0x000fe20008000000 */
[----:B------:R-:W-:Y:S01]  /*7ca0*/  UMOV UR47, 0x40000040 ;  /* 0x40000040002f7882 */ /* 0x000fe20000000000 */
[----:B------:R-:W-:Y:S01]  /*7cb0*/  UIADD3 UR50, UR6, 0x480, URZ ;  /* 0x0000048006327890 */ /* 0x000fe2000fffe03f */
[----:B------:R0:W-:Y:S01]  /*7cc0*/  BAR.SYNC.DEFER_BLOCKING R0, 0x100 ;  /* 0x000400000000751d */ /* 0x0001e20000010000 */
[----:B------:R-:W-:-:S02]  /*7cd0*/  UIADD3 UR54, UR6, 0x500, URZ ;  /* 0x0000050006367890 */ /* 0x000fc4000fffe03f */
[----:B------:R-:W-:Y:S02]  /*7ce0*/  UIADD3 UR18, UR6, 0x584, URZ ;  /* 0x0000058406127890 */ /* 0x000fe4000fffe03f */
[----:B------:R-:W-:Y:S01]  /*7cf0*/  UIADD3 UR22, UR6, 0x586, URZ ;  /* 0x0000058606167890 */ /* 0x000fe2000fffe03f */
[----:B------:R-:W-:Y:S01]  /*7d00*/  UMOV UR48, UR4 ;  /* 0x0000000400307c82 */ /* 0x000fe20008000000 */
[----:B------:R-:W-:Y:S01]  /*7d10*/  UMOV UR49, UR5 ;  /* 0x0000000500317c82 */ /* 0x000fe20008000000 */
[----:B------:R-:W-:Y:S01]  /*7d20*/  UMOV UR51, 0x40000040 ;  /* 0x4000004000337882 */ /* 0x000fe20000000000 */
[----:B------:R-:W-:Y:S01]  /*7d30*/  UMOV UR52, UR4 ;  /* 0x0000000400347c82 */ /* 0x000fe20008000000 */
[----:B------:R-:W-:Y:S01]  /*7d40*/  UMOV UR53, UR5 ;  /* 0x0000000500357c82 */ /* 0x000fe20008000000 */
[----:B------:R-:W-:Y:S01]  /*7d50*/  UMOV UR55, 0x40000040 ;  /* 0x4000004000377882 */ /* 0x000fe20000000000 */
[----:B------:R-:W-:Y:S01]  /*7d60*/  UMOV UR19, 0x40000040 ;  /* 0x4000004000137882 */ /* 0x000fe20000000000 */
[----:B------:R-:W-:Y:S01]  /*7d70*/  UMOV UR23, 0x40000040 ;  /* 0x4000004000177882 */ /* 0x000fe20000000000 */
[----:B------:R-:W-:-:S06]  /*7d80*/  WARPGROUP.ARRIVE ;  /* 0x00000000000079c5 */ /* 0x000fcc0000000000 */
[----:B------:R-:W-:Y:S01]  /*7d90*/  HGMMA.64x16x16.F32 R168, gdesc[UR4], RZ, !UPT, gsb0 ;  /* 0x0020000004a879f0 */ /* 0x000fe2000c0008ff */
[----:B------:R-:W-:Y:S02]  /*7da0*/  UIADD3 UR7, UR6, 0x400, URZ ;  /* 0x0000040006077890 */ /* 0x000fe4000fffe03f */
        /* <DEDUP_REMOVED lines=143> */
[----:B------:R-:W-:Y:S02]  /*86a0*/  R2UR UR10, R4 ;  /* 0x00000000040a72ca */ /* 0x000fe400000e0000 */
[----:B------:R-:W-:Y:S01]  /*86b0*/  R2UR UR11, R5 ;  /* 0x00000000050b72ca */ /* 0x000fe200000e0000 */
        /* <DEDUP_REMOVED lines=377> */
[----:B------:R-:W-:Y:S01]  /*9e50*/  UIADD3 UR6, UR6, 0xa86, URZ ;  /* 0x00000a8606067890 */ /* 0x000fe2000fffe03f */
        /* <DEDUP_REMOVED lines=36> */
.L_x_6433:
[----:B------:R-:W0:Y:S01]  /*a0a0*/  S2UR UR7, SR_CgaCtaId ;  /* 0x00000000000779c3 */ /* 0x000e220000008800 */
[----:B------:R-:W-:Y:S01]  /*a0b0*/  UMOV UR6, 0x400 ;  /* 0x0000040000067882 */ /* 0x000fe20000000000 */
[----:B------:R-:W-:Y:S01]  /*a0c0*/  SHF.L.U32 R0, R15, 0x1f, RZ ;  /* 0x0000001f0f007819 */ /* 0x000fe200000006ff */
[----:B0-----:R-:W-:-:S04]  /*a0d0*/  ULEA UR6, UR7, UR6, 0x18 ;  /* 0x0000000607067291 */ /* 0x001fc8000f8ec03f */
[----:B------:R-:W-:-:S09]  /*a0e0*/  ULEA UR6, UR61, UR6, 0x3 ;  /* 0x000000063d067291 */ /* 0x000fd2000f8e183f */
[----:B------:R0:W1:Y:S01]  /*a0f0*/  SYNCS.PHASECHK.TRANS64.TRYWAIT P2, [UR6+0x34850], R0 ;  /* 0x03485000ff0075a7 */ /* 0x0000620008040146 */
[----:B------:R-:W-:Y:S05]  /*a100*/  @!P0 BRA `(.L_x_6434) ;  /* 0x0000000000048947 */ /* 0x000fea0003800000 */
[----:B------:R-:W-:Y:S01]  /*a110*/  BPT.TRAP 0x1 ;  /* 0x000000040000795c */ /* 0x000fe20000300000 */
.L_x_6434:
[----:B-1----:R-:W-:Y:S05]  /*a120*/  @P2 BRA `(.L_x_6432) ;  /* 0x0000000000082947 */ /* 0x002fea0003800000 */
[----:B------:R-:W1:Y:S02]  /*a130*/  SYNCS.PHASECHK.TRANS64.TRYWAIT P2, [UR6+0x34850], R0 ;  /* 0x03485000ff0075a7 */ /* 0x000e640008040146 */
[----:B-1----:R-:W-:Y:S05]  /*a140*/  @!P2 BRA `(.L_x_6435) ;  /* 0x000000d40044a947 */ /* 0x002fea0003800000 */
.L_x_6432:
[----:B------:R-:W2:Y:S01]  /*a150*/  S2UR UR7, SR_CgaCtaId ;  /* 0x00000000000779c3 */ /* 0x000ea20000008800 */
[----:B------:R-:W-:Y:S01]  /*a160*/  UMOV UR6, 0x400 ;  /* 0x0000040000067882 */ /* 0x000fe20000000000 */
[----:B------:R-:W-:Y:S01]  /*a170*/  WARPGROUP.ARRIVE ;  /* 0x00000000000079c5 */ /* 0x000fe20000000000 */
[----:B-1----:R-:W-:Y:S01]  /*a180*/  FMUL.FTZ R15, R168, UR60 ;  /* 0x0000003ca80f7c20 */ /* 0x002fe20008410000 */
        /* <DEDUP_REMOVED lines=20> */
[----:B--2---:R-:W-:Y:S01]  /*a2d0*/  ULEA UR6, UR7, UR6, 0x18 ;  /* 0x0000000607067291 */ /* 0x004fe2000f8ec03f */
[----:B------:R-:W2:Y:S01]  /*a2e0*/  MUFU.TANH R169, R169 ;  /* 0x000000a900a97308 */ /* 0x000ea20000002400 */
[----:B-1----:R-:W-:Y:S01]  /*a2f0*/  FMNMX.FTZ R173, R15, R11, !PT ;  /* 0x0000000b0fad7209 */ /* 0x002fe20007810000 */
[----:B------:R-:W-:Y:S01]  /*a300*/  UMOV UR7, 0x40000040 ;  /* 0x4000004000077882 */ /* 0x000fe20000000000 */
[----:B------:R-:W-:Y:S01]  /*a310*/  FMUL.FTZ R140, R140, UR60 ;  /* 0x0000003c8c8c7c20 */ /* 0x000fe20008410000 */
[----:B------:R-:W-:Y:S01]  /*a320*/  FMUL.FTZ R141, R141, UR60 ;  /* 0x0000003c8d8d7c20 */ /* 0x000fe20008410000 */
[----:B0-----:R-:W-:-:S02]  /*a330*/  IMAD.U32 R0, RZ, RZ, UR6 ;  /* 0x00000006ff007e24 */ /* 0x001fc4000f8e00ff */
[----:B------:R-:W-:Y:S01]  /*a340*/  FMUL.FTZ R128, R128, UR60 ;  /* 0x0000003c80807c20 */ /* 0x000fe20008410000 */
[----:B------:R-:W-:Y:S01]  /*a350*/  FMUL.FTZ R129, R129, UR60 ;  /* 0x0000003c81817c20 */ /* 0x000fe20008410000 */
[----:B------:R-:W0:Y:S01]  /*a360*/  MUFU.TANH R170, R170 ;  /* 0x000000aa00aa7308 */ /* 0x000e220000002400 */
[----:B---3--:R-:W-:Y:S01]  /*a370*/  FMNMX.FTZ R173, R20, R173, !PT ;  /* 0x000000ad14ad7209 */ /* 0x008fe20007810000 */
[----:B------:R-:W-:Y:S01]  /*a380*/  FMUL.FTZ R132, R132, UR60 ;  /* 0x0000003c84847c20 */ /* 0x000fe20008410000 */
[----:B------:R-:W-:Y:S01]  /*a390*/  R2UR UR6, R0 ;  /* 0x00000000000672ca */ /* 0x000fe200000e0000 */
        /* <DEDUP_REMOVED lines=12> */
[----:B------:R-:W-:Y:S01]  /*a460*/  UIADD3 UR6, UR6, 0x400, URZ ;  /* 0x0000040006067890 */ /* 0x000fe2000fffe03f */
[----:B------:R-:W2:Y:S01]  /*a470*/  MUFU.TANH R161, R161 ;  /* 0x000000a100a17308 */ /* 0x000ea20000002400 */
[----:B0-----:R-:W-:Y:S01]  /*a480*/  FMNMX.FTZ R173, R170, R173, !PT ;  /* 0x000000adaaad7209 */ /* 0x001fe20007810000 */
[----:B------:R-:W-:Y:S01]  /*a490*/  FMUL.FTZ R105, R105, UR60 ;  /* 0x0000003c69697c20 */ /* 0x000fe20008410000 */
[----:B------:R-:W-:Y:S01]  /*a4a0*/  USHF.R.U32.HI UR6, URZ, 0x4, UR6 ;  /* 0x000000043f067899 */ /* 0x000fe20008011606 */
[----:B------:R-:W-:Y:S01]  /*a4b0*/  FMUL.FTZ R108, R108, UR60 ;  /* 0x0000003c6c6c7c20 */ /* 0x000fe20008410000 */
[----:B------:R-:W-:Y:S01]  /*a4c0*/  FMUL.FTZ R109, R109, UR60 ;  /* 0x0000003c6d6d7c20 */ /* 0x000fe20008410000 */
[----:B------:R-:W-:Y:S01]  /*a4d0*/  FMUL.FTZ R96, R96, UR60 ;  /* 0x0000003c60607c20 */ /* 0x000fe20008410000 */
[----:B------:R-:W-:Y:S01]  /*a4e0*/  ULOP3.LUT UR6, UR6, 0x3fff, URZ, 0xc0, !UPT ;  /* 0x00003fff06067892 */ /* 0x000fe2000f8ec03f */
[----:B------:R-:W0:Y:S01]  /*a4f0*/  MUFU.TANH R164, R164 ;  /* 0x000000a400a47308 */ /* 0x000e220000002400 */
[----:B-1----:R-:W-:Y:S01]  /*a500*/  FMNMX.FTZ R173, R160, R173, !PT ;  /* 0x000000ada0ad7209 */ /* 0x002fe20007810000 */
[----:B------:R-:W-:Y:S01]  /*a510*/  FMUL.FTZ R168, R171, UR60 ;  /* 0x0000003caba87c20 */ /* 0x000fe20008410000 */
[----:B------:R-:W-:Y:S01]  /*a520*/  ULOP3.LUT UR6, UR6, 0x5800000, URZ, 0xfc, !UPT ;  /* 0x0580000006067892 */ /* 0x000fe2000f8efc3f */
[----:B------:R-:W-:Y:S01]  /*a530*/  FMUL.FTZ R171, R174, UR60 ;  /* 0x0000003caeab7c20 */ /* 0x000fe20008410000 */
[----:B------:R-:W-:Y:S01]  /*a540*/  FMUL.FTZ R97, R97, UR60 ;  /* 0x0000003c61617c20 */ /* 0x000fe20008410000 */
[----:B------:R-:W-:Y:S01]  /*a550*/  FMUL.FTZ R100, R100, UR60 ;  /* 0x0000003c64647c20 */ /* 0x000fe20008410000 */
[----:B------:R-:W-:Y:S01]  /*a560*/  UIMAD UR10, UR61, 0xb00, UR6 ;  /* 0x00000b003d0a78a4 */ /* 0x000fe2000f8e0206 */
[----:B------:R-:W1:Y:S01]  /*a570*/  MUFU.TANH R165, R165 ;  /* 0x000000a500a57308 */ /* 0x000e620000002400 */
[----:B--2---:R-:W-:Y:S01]  /*a580*/  FMNMX.FTZ R173, R161, R173, !PT ;  /* 0x000000ada1ad7209 */ /* 0x004fe20007810000 */
[----:B------:R-:W-:Y:S01]  /*a590*/  FMUL.FTZ R101, R101, UR60 ;  /* 0x0000003c65657c20 */ /* 0x000fe20008410000 */
[----:B------:R-:W-:Y:S01]  /*a5a0*/  FMUL.FTZ R88, R88, UR60 ;  /* 0x0000003c58587c20 */ /* 0x000fe20008410000 */
[----:B------:R-:W-:Y:S01]  /*a5b0*/  FMUL.FTZ R89, R89, UR60 ;  /* 0x0000003c59597c20 */ /* 0x000fe20008410000 */
[----:B------:R-:W-:Y:S01]  /*a5c0*/  FMUL.FTZ R92, R92, UR60 ;  /* 0x0000003c5c5c7c20 */ /* 0x000fe20008410000 */
[----:B------:R-:W-:Y:S01]  /*a5d0*/  UMOV UR6, UR10 ;  /* 0x0000000a00067c82 */ /* 0x000fe20008000000 */
[----:B------:R-:W-:Y:S01]  /*a5e0*/  FMUL.FTZ R93, R93, UR60 ;  /* 0x0000003c5d5d7c20 */ /* 0x000fe20008410000 */
[----:B------:R-:W-:Y:S01]  /*a5f0*/  HGMMA.64x128x16.F32 R24, R176, gdesc[UR4].tnspB, R24, gsb0 ;  /* 0x41e00004b0187df0 */ /* 0x000fe20008000818 */
[----:B------:R-:W-:Y:S01]  /*a600*/  UIADD3 UR6, UR10, 0x80, URZ ;  /* 0x000000800a067890 */ /* 0x000fe2000fffe03f */
[----:B------:R-:W2:Y:S01]  /*a610*/  MUFU.TANH R152, R152 ;  /* 0x0000009800987308 */ /* 0x000ea20000002400 */
[----:B------:R-:W-:Y:S01]  /*a620*/  UMOV UR7, 0x40000040 ;  /* 0x4000004000077882 */ /* 0x000fe20000000000 */
[----:B0-----:R-:W-:Y:S01]  /*a630*/  FMNMX.FTZ R173, R164, R173, !PT ;  /* 0x000000ada4ad7209 */ /* 0x001fe20007810000 */
[----:B------:R-:W-:Y:S01]  /*a640*/  FMUL.FTZ R172, R175, UR60 ;  /* 0x0000003cafac7c20 */ /* 0x000fe20008410000 */
[----:B------:R-:W-:Y:S01]  /*a650*/  FMUL.FTZ R162, R162, UR60 ;  /* 0x0000003ca2a27c20 */ /* 0x000fe20008410000 */
[----:B------:R-:W-:Y:S01]  /*a660*/  ULDC UR11, c[0x0][0x988] ;  /* 0x00026200000b7ab9 */ /* 0x000fe20000000800 */
[----:B------:R-:W-:Y:S01]  /*a670*/  R2UR UR14, R12 ;  /* 0x000000000c0e72ca */ /* 0x000fe200000e0000 */
        /* <DEDUP_REMOVED lines=53> */
[----:B------:R-:W1:Y:S01]  /*a9d0*/  S2R R175, SR_TID.X ;  /* 0x0000000000af7919 */ /* 0x000e620000002100 */
[----:B------:R-:W-:-:S03]  /*a9e0*/  R2UR UR15, R18 ;  /* 0x00000000120f72ca */ /* 0x000fc600000e0000 */
[----:B------:R-:W3:Y:S01]  /*a9f0*/  MUFU.TANH R136, R136 ;  /* 0x0000008800887308 */ /* 0x000ee20000002400 */
[----:B--2---:R-:W-:-:S07]  /*aa00*/  FMNMX.FTZ R173, R148, R173, !PT ;  /* 0x000000ad94ad7209 */ /* 0x004fce0007810000 */
[----:B------:R-:W2:Y:S01]  /*aa10*/  MUFU.TANH R137, R137 ;  /* 0x0000008900897308 */ /* 0x000ea20000002400 */
[----:B0-----:R-:W-:Y:S01]  /*aa20*/  FMNMX.FTZ R173, R149, R173, !PT ;  /* 0x000000ad95ad7209 */ /* 0x001fe20007810000 */
[----:B------:R-:W-:-:S06]  /*aa30*/  UISETP.GT.AND UP0, UPT, UR14, UR15, UPT ;  /* 0x0000000f0e00728c */ /* 0x000fcc000bf04270 */
[----:B------:R-:W0:Y:S01]  /*aa40*/  MUFU.TANH R140, R140 ;  /* 0x0000008c008c7308 */ /* 0x000e220000002400 */
[----:B---3--:R-:W-:Y:S02]  /*aa50*/  FMNMX.FTZ R173, R136, R173, !PT ;  /* 0x000000ad88ad7209 */ /* 0x008fe40007810000 */
[----:B------:R-:W-:-:S05]  /*aa60*/  PLOP3.LUT P2, PT, PT, PT, UP0, 0x80, 0x0 ;  /* 0x000000000000781c */ /* 0x000fca0003f4f008 */
[----:B------:R-:W3:Y:S01]  /*aa70*/  MUFU.TANH R141, R141 ;  /* 0x0000008d008d7308 */ /* 0x000ee20000002400 */
[----:B--2---:R-:W-:Y:S02]  /*aa80*/  FMNMX.FTZ R173, R137, R173, !PT ;  /* 0x000000ad89ad7209 */ /* 0x004fe40007810000 */
[----:B-1----:R-:W-:-:S05]  /*aa90*/  SHF.R.U32.HI R175, RZ, 0x7, R175 ;  /* 0x00000007ffaf7819 */ /* 0x002fca00000116af */
[----:B------:R-:W1:Y:S01]  /*aaa0*/  MUFU.TANH R128, R128 ;  /* 0x0000008000807308 */ /* 0x000e620000002400 */
[----:B0-----:R-:W-:-:S07]  /*aab0*/  FMNMX.FTZ R173, R140, R173, !PT ;  /* 0x000000ad8cad7209 */ /* 0x001fce0007810000 */
[----:B------:R-:W0:Y:S01]  /*aac0*/  MUFU.TANH R129, R129 ;  /* 0x0000008100817308 */ /* 0x000e220000002400 */
[----:B---3--:R-:W-:-:S07]  /*aad0*/  FMNMX.FTZ R173, R141, R173, !PT ;  /* 0x000000ad8dad7209 */ /* 0x008fce0007810000 */
[----:B------:R-:W2:Y:S01]  /*aae0*/  MUFU.TANH R132, R132 ;  /* 0x0000008400847308 */ /* 0x000ea20000002400 */
[----:B-1----:R-:W-:-:S07]  /*aaf0*/  FMNMX.FTZ R173, R128, R173, !PT ;  /* 0x000000ad80ad7209 */ /* 0x002fce0007810000 */
[----:B------:R-:W1:Y:S01]  /*ab00*/  MUFU.TANH R133, R133 ;  /* 0x0000008500857308 */ /* 0x000e620000002400 */
[----:B0-----:R-:W-:-:S07]  /*ab10*/  FMNMX.FTZ R173, R129, R173, !PT ;  /* 0x000000ad81ad7209 */ /* 0x001fce0007810000 */
[----:B------:R-:W0:Y:S01]  /*ab20*/  MUFU.TANH R120, R120 ;  /* 0x0000007800787308 */ /* 0x000e220000002400 */
[----:B--2---:R-:W-:-:S07]  /*ab30*/  FMNMX.FTZ R173, R132, R173, !PT ;  /* 0x000000ad84ad7209 */ /* 0x004fce0007810000 */
[----:B------:R-:W2:Y:S01]  /*ab40*/  MUFU.TANH R121, R121 ;  /* 0x0000007900797308 */ /* 0x000ea20000002400 */
[----:B-1----:R-:W-:Y:S01]  /*ab50*/  FMNMX.FTZ R173, R133, R173, !PT ;  /* 0x000000ad85ad7209 */ /* 0x002fe20007810000 */
[----:B------:R-:W-:Y:S02]  /*ab60*/  WARPGROUP.DEPBAR.LE gsb0, 0x0 ;  /* 0x00008000000079c5 */ /* 0x000fe40000010000 */
[----:B------:R-:W-:-:S04]  /*ab70*/  WARPGROUP.ARRIVE ;  /* 0x00000000000079c5 */ /* 0x000fc80000000000 */
[----:B------:R-:W1:Y:S01]  /*ab80*/  MUFU.TANH R124, R124 ;  /* 0x0000007c007c7308 */ /* 0x000e620000002400 */
[----:B0-----:R-:W-:Y:S01]  /*ab90*/  FMNMX.FTZ R173, R120, R173, !PT ;  /* 0x000000ad78ad7209 */ /* 0x001fe20007810000 */
[----:B------:R-:W-:Y:S01]  /*aba0*/  HGMMA.64x128x16.F32 R24, R180, gdesc[UR4].tnspB, R24, gsb0 ;  /* 0x41e00004b4187df0 */ /* 0x000fe20008000818 */
[----:B------:R-:W-:Y:S01]  /*abb0*/  UIADD3 UR6, UR10, 0x100, URZ ;  /* 0x000001000a067890 */ /* 0x000fe2000fffe03f */
[----:B------:R-:W-:-:S04]  /*abc0*/  UMOV UR7, 0x40000040 ;  /* 0x4000004000077882 */ /* 0x000fc80000000000 */
        /* <DEDUP_REMOVED lines=35> */
[----:B0-----:R-:W-:Y:S01]  /*ae00*/  FMNMX.FTZ R88, R92, R174, !PT ;  /* 0x000000ae5c587209 */ /* 0x001fe20007810000 */
[----:B------:R-:W-:Y:S02]  /*ae10*/  WARPGROUP.DEPBAR.LE gsb0, 0x0 ;  /* 0x00008000000079c5 */ /* 0x000fe40000010000 */
[----:B------:R-:W-:-:S04]  /*ae20*/  WARPGROUP.ARRIVE ;  /* 0x00000000000079c5 */ /* 0x000fc80000000000 */
[----:B------:R-:W0:Y:S01]  /*ae30*/  MUFU.TANH R168, R168 ;  /* 0x000000a800a87308 */ /* 0x000e220000002400 */
[----:B--2---:R-:W-:Y:S01]  /*ae40*/  FMNMX.FTZ R88, R93, R88, !PT ;  /* 0x000000585d587209 */ /* 0x004fe20007810000 */
[----:B------:R-:W-:Y:S01]  /*ae50*/  HGMMA.64x128x16.F32 R24, R184, gdesc[UR4].tnspB, R24, gsb0 ;  /* 0x41e00004b8187df0 */ /* 0x000fe20008000818 */
[----:B------:R-:W-:Y:S01]  /*ae60*/  UIADD3 UR6, UR10, 0x180, URZ ;  /* 0x000001800a067890 */ /* 0x000fe2000fffe03f */
[----:B------:R-:W-:Y:S02]  /*ae70*/  UMOV UR7, 0x40000040 ;  /* 0x4000004000077882 */ /* 0x000fe40000000000 */
[----:B------:R-:W2:Y:S02]  /*ae80*/  SHFL.BFLY PT, R174, R88, 0x2, 0x1f ;  /* 0x0c401f0058ae7f89 */ /* 0x000ea400000e0000 */
[----:B------:R-:W3:Y:S08]  /*ae90*/  MUFU.TANH R171, R171 ;  /* 0x000000ab00ab7308 */ /* 0x000ef00000002400 */
[----:B------:R-:W4:Y:S08]  /*aea0*/  MUFU.TANH R172, R172 ;  /* 0x000000ac00ac7308 */ /* 0x000f300000002400 */
[----:B------:R-:W5:Y:S01]  /*aeb0*/  MUFU.TANH R162, R162 ;  /* 0x000000a200a27308 */ /* 0x000f620000002400 */
[----:B--2---:R-:W-:-:S07]  /*aec0*/  FMNMX.FTZ R88, R88, R174, !PT ;  /* 0x000000ae58587209 */ /* 0x004fce0007810000 */
[----:B------:R-:W2:Y:S01]  /*aed0*/  MUFU.TANH R163, R163 ;  /* 0x000000a300a37308 */ /* 0x000ea20000002400 */
[----:B------:R-:W1:Y:S07]  /*aee0*/  SHFL.BFLY PT, R174, R88, 0x1, 0x1f ;  /* 0x0c201f0058ae7f89 */ /* 0x000e6e00000e0000 */
[----:B------:R-:W2:Y:S08]  /*aef0*/  MUFU.TANH R166, R166 ;  /* 0x000000a600a67308 */ /* 0x000eb00000002400 */
[----:B------:R-:W2:Y:S08]  /*af00*/  MUFU.TANH R167, R167 ;  /* 0x000000a700a77308 */ /* 0x000eb00000002400 */
[----:B------:R-:W2:Y:S01]  /*af10*/  MUFU.TANH R154, R154 ;  /* 0x0000009a009a7308 */ /* 0x000ea20000002400 */
[----:B-1----:R-:W-:-:S05]  /*af20*/  FMNMX.FTZ R88, R88, R174, !PT ;  /* 0x000000ae58587209 */ /* 0x002fca0007810000 */
[C---:B------:R-:W-:Y:S02]  /*af30*/  FMUL.FTZ R12, R88.reuse, UR11 ;  /* 0x0000000b580c7c20 */ /* 0x040fe40008410000 */
[----:B------:R-:W1:Y:S01]  /*af40*/  MUFU.TANH R155, R155 ;  /* 0x0000009b009b7308 */ /* 0x000e620000002400 */
[----:B------:R-:W-:Y:S01]  /*af50*/  FADD.FTZ R11, -R88, R11 ;  /* 0x0000000b580b7221 */ /* 0x000fe20000010100 */
[--C-:B------:R-:W-:Y:S01]  /*af60*/  FFMA.FTZ R176, R15, UR11, -R12.reuse ;  /* 0x0000000b0fb07c23 */ /* 0x100fe2000801080c */
[--C-:B------:R-:W-:Y:S01]  /*af70*/  FFMA.FTZ R180, R160, UR11, -R12.reuse ;  /* 0x0000000ba0b47c23 */ /* 0x100fe2000801080c */
[--C-:B------:R-:W-:Y:S01]  /*af80*/  FFMA.FTZ R15, R20, UR11, -R12.reuse ;  /* 0x0000000b140f7c23 */ /* 0x100fe2000801080c */
[--C-:B------:R-:W-:Y:S01]  /*af90*/  FFMA.FTZ R160, R161, UR11, -R12.reuse ;  /* 0x0000000ba1a07c23 */ /* 0x100fe2000801080c */
[--C-:B------:R-:W-:Y:S02]  /*afa0*/  FFMA.FTZ R178, R169, UR11, -R12.reuse ;  /* 0x0000000ba9b27c23 */ /* 0x100fe4000801080c */
[----:B------:R-:W1:Y:S01]  /*afb0*/  MUFU.TANH R158, R158 ;  /* 0x0000009e009e7308 */ /* 0x000e620000002400 */
[--C-:B------:R-:W-:Y:S01]  /*afc0*/  FFMA.FTZ R20, R170, UR11, -R12.reuse ;  /* 0x0000000baa147c23 */ /* 0x100fe2000801080c */
[--C-:B------:R-:W-:Y:S01]  /*afd0*/  FFMA.FTZ R182, R164, UR11, -R12.reuse ;  /* 0x0000000ba4b67c23 */ /* 0x100fe2000801080c */
[--C-:B------:R-:W-:Y:S01]  /*afe0*/  FFMA.FTZ R161, R165, UR11, -R12.reuse ;  /* 0x0000000ba5a17c23 */ /* 0x100fe2000801080c */
[--C-:B------:R-:W-:Y:S01]  /*aff0*/  FFMA.FTZ R153, R153, UR11, -R12.reuse ;  /* 0x0000000b99997c23 */ /* 0x100fe2000801080c */
[--C-:B------:R-:W-:Y:S01]  /*b000*/  FFMA.FTZ R157, R157, UR11, -R12.reuse ;  /* 0x0000000b9d9d7c23 */ /* 0x100fe2000801080c */
[--C-:B------:R-:W-:Y:S01]  /*b010*/  FFMA.FTZ R129, R129, UR11, -R12.reuse ;  /* 0x0000000b81817c23 */ /* 0x100fe2000801080c */
[--C-:B------:R-:W-:Y:S01]  /*b020*/  FFMA.FTZ R96, R96, UR11, -R12.reuse ;  /* 0x0000000b60607c23 */ /* 0x100fe2000801080c */
[----:B------:R-:W1:Y:S01]  /*b030*/  MUFU.TANH R159, R159 ;  /* 0x0000009f009f7308 */ /* 0x000e620000002400 */
[--C-:B------:R-:W-:Y:S01]  /*b040*/  FFMA.FTZ R97, R97, UR11, -R12.reuse ;  /* 0x0000000b61617c23 */ /* 0x100fe2000801080c */
[--C-:B------:R-:W-:Y:S01]  /*b050*/  FFMA.FTZ R100, R100, UR11, -R12.reuse ;  /* 0x0000000b64647c23 */ /* 0x100fe2000801080c */
[--C-:B------:R-:W-:Y:S01]  /*b060*/  FFMA.FTZ R101, R101, UR11, -R12.reuse ;  /* 0x0000000b65657c23 */ /* 0x100fe2000801080c */
[----:B------:R-:W-:Y:S01]  /*b070*/  FFMA.FTZ R92, R92, UR11, -R12 ;  /* 0x0000000b5c5c7c23 */ /* 0x000fe2000801080c */
[----:B------:R-:W-:-:S03]  /*b080*/  FMUL.FTZ R11, R11, UR11 ;  /* 0x0000000b0b0b7c20 */ /* 0x000fc60008410000 */
[----:B------:R-:W1:Y:S08]  /*b090*/  MUFU.TANH R146, R146 ;  /* 0x0000009200927308 */ /* 0x000e700000002400 */
[----:B------:R-:W1:Y:S08]  /*b0a0*/  MUFU.TANH R147, R147 ;  /* 0x0000009300937308 */ /* 0x000e700000002400 */
[----:B------:R-:W1:Y:S08]  /*b0b0*/  MUFU.TANH R150, R150 ;  /* 0x0000009600967308 */ /* 0x000e700000002400 */
[----:B------:R-:W1:Y:S08]  /*b0c0*/  MUFU.TANH R151, R151 ;  /* 0x0000009700977308 */ /* 0x000e700000002400 */
[----:B------:R-:W1:Y:S08]  /*b0d0*/  MUFU.TANH R138, R138 ;  /* 0x0000008a008a7308 */ /* 0x000e700000002400 */
[----:B------:R-:W1:Y:S08]  /*b0e0*/  MUFU.TANH R139, R139 ;  /* 0x0000008b008b7308 */ /* 0x000e700000002400 */
[----:B------:R-:W1:Y:S01]  /*b0f0*/  MUFU.TANH R142, R142 ;  /* 0x0000008e008e7308 */ /* 0x000e620000002400 */
[----:B------:R-:W-:-:S02]  /*b100*/  WARPGROUP.DEPBAR.LE gsb0, 0x0 ;  /* 0x00008000000079c5 */ /* 0x000fc40000010000 */
[----:B------:R-:W-:Y:S01]  /*b110*/  WARPGROUP.ARRIVE ;  /* 0x00000000000079c5 */ /* 0x000fe20000000000 */
[--C-:B------:R-:W-:Y:S01]  /*b120*/  FFMA.FTZ R184, R152, UR11, -R12.reuse ;  /* 0x0000000b98b87c23 */ /* 0x100fe2000801080c */
[----:B------:R-:W-:Y:S01]  /*b130*/  FMNMX.FTZ R152, R21, R10, !PT ;  /* 0x0000000a15987209 */ /* 0x000fe20007810000 */
[----:B------:R-:W-:Y:S02]  /*b140*/  FFMA.FTZ R186, R156, UR11, -R12 ;  /* 0x0000000b9cba7c23 */ /* 0x000fe4000801080c */
[----:B------:R-:W1:Y:S01]  /*b150*/  MUFU.TANH R143, R143 ;  /* 0x0000008f008f7308 */ /* 0x000e620000002400 */
[----:B------:R-:W-:Y:S01]  /*b160*/  HGMMA.64x128x16.F32 R24, R188, gdesc[UR4].tnspB, R24, gsb0 ;  /* 0x41e00004bc187df0 */ /* 0x000fe20008000818 */
[----:B------:R-:W-:Y:S01]  /*b170*/  UIADD3 UR6, UR10, 0x200, URZ ;  /* 0x000002000a067890 */ /* 0x000fe2000fffe03f */
[----:B0-----:R-:W-:Y:S01]  /*b180*/  FMNMX.FTZ R152, R168, R152, !PT ;  /* 0x00000098a8987209 */ /* 0x001fe20007810000 */
[----:B------:R-:W-:-:S03]  /*b190*/  UMOV UR7, 0x40000040 ;  /* 0x4000004000077882 */ /* 0x000fc60000000000 */
[----:B---3--:R-:W-:Y:S01]  /*b1a0*/  FMNMX.FTZ R152, R171, R152, !PT ;  /* 0x00000098ab987209 */ /* 0x008fe20007810000 */
[----:B------:R-:W0:Y:S03]  /*b1b0*/  MUFU.TANH R130, R130 ;  /* 0x0000008200827308 */ /* 0x000e260000002400 */
[----:B----4-:R-:W-:-:S04]  /*b1c0*/  FMNMX.FTZ R156, R172, R152, !PT ;  /* 0x00000098ac9c7209 */ /* 0x010fc80007810000 */
[----:B-----5:R-:W-:Y:S01]  /*b1d0*/  FMNMX.FTZ R156, R162, R156, !PT ;  /* 0x0000009ca29c7209 */ /* 0x020fe20007810000 */
[----:B------:R-:W3:Y:S03]  /*b1e0*/  MUFU.TANH R131, R131 ;  /* 0x0000008300837308 */ /* 0x000ee60000002400 */
[----:B--2---:R-:W-:-:S04]  /*b1f0*/  FMNMX.FTZ R156, R163, R156, !PT ;  /* 0x0000009ca39c7209 */ /* 0x004fc80007810000 */
[----:B------:R-:W-:Y:S01]  /*b200*/  FMNMX.FTZ R156, R166, R156, !PT ;  /* 0x0000009ca69c7209 */ /* 0x000fe20007810000 */
[----:B------:R-:W2:Y:S03]  /*b210*/  MUFU.TANH R134, R134 ;  /* 0x0000008600867308 */ /* 0x000ea60000002400 */
[----:B------:R-:W-:-:S04]  /*b220*/  FMNMX.FTZ R156, R167, R156, !PT ;  /* 0x0000009ca79c7209 */ /* 0x000fc80007810000 */
[----:B------:R-:W-:Y:S01]  /*b230*/  FMNMX.FTZ R156, R154, R156, !PT ;  /* 0x0000009c9a9c7209 */ /* 0x000fe20007810000 */
[----:B------:R-:W4:Y:S03]  /*b240*/  MUFU.TANH R135, R135 ;  /* 0x0000008700877308 */ /* 0x000f260000002400 */
[----:B-1----:R-:W-:-:S04]  /*b250*/  FMNMX.FTZ R156, R155, R156, !PT ;  /* 0x0000009c9b9c7209 */ /* 0x002fc80007810000 */
[----:B------:R-:W-:Y:S01]  /*b260*/  FMNMX.FTZ R156, R158, R156, !PT ;  /* 0x0000009c9e9c7209 */ /* 0x000fe20007810000 */
[----:B------:R-:W1:Y:S03]  /*b270*/  MUFU.TANH R122, R122 ;  /* 0x0000007a007a7308 */ /* 0x000e660000002400 */
[----:B------:R-:W-:-:S04]  /*b280*/  FMNMX.FTZ R156, R159, R156, !PT ;  /* 0x0000009c9f9c7209 */ /* 0x000fc80007810000 */
[----:B------:R-:W-:Y:S01]  /*b290*/  FMNMX.FTZ R156, R146, R156, !PT ;  /* 0x0000009c929c7209 */ /* 0x000fe20007810000 */
[----:B------:R-:W5:Y:S03]  /*b2a0*/  MUFU.TANH R123, R123 ;  /* 0x0000007b007b7308 */ /* 0x000f660000002400 */
        /* <DEDUP_REMOVED lines=10> */
[----:B0-----:R-:W-:Y:S01]  /*b350*/  FMNMX.FTZ R156, R130, R156, !PT ;  /* 0x0000009c829c7209 */ /* 0x001fe20007810000 */
[----:B------:R-:W0:Y:S03]  /*b360*/  MUFU.TANH R115, R115 ;  /* 0x0000007300737308 */ /* 0x000e260000002400 */
[----:B---3--:R-:W-:-:S04]  /*b370*/  FMNMX.FTZ R156, R131, R156, !PT ;  /* 0x0000009c839c7209 */ /* 0x008fc80007810000 */
[----:B--2---:R-:W-:Y:S01]  /*b380*/  FMNMX.FTZ R156, R134, R156, !PT ;  /* 0x0000009c869c7209 */ /* 0x004fe20007810000 */
[----:B------:R-:W2:Y:S03]  /*b390*/  MUFU.TANH R118, R118 ;  /* 0x0000007600767308 */ /* 0x000ea60000002400 */
[----:B----4-:R-:W-:-:S04]  /*b3a0*/  FMNMX.FTZ R156, R135, R156, !PT ;  /* 0x0000009c879c7209 */ /* 0x010fc80007810000 */
[----:B-1----:R-:W-:Y:S01]  /*b3b0*/  FMNMX.FTZ R156, R122, R156, !PT ;  /* 0x0000009c7a9c7209 */ /* 0x002fe20007810000 */
[----:B------:R-:W1:Y:S03]  /*b3c0*/  MUFU.TANH R119, R119 ;  /* 0x0000007700777308 */ /* 0x000e660000002400 */
[----:B-----5:R-:W-:-:S04]  /*b3d0*/  FMNMX.FTZ R156, R123, R156, !PT ;  /* 0x0000009c7b9c7209 */ /* 0x020fc80007810000 */
[----:B------:R-:W-:Y:S01]  /*b3e0*/  FMNMX.FTZ R156, R126, R156, !PT ;  /* 0x0000009c7e9c7209 */ /* 0x000fe20007810000 */
[----:B------:R-:W3:Y:S03]  /*b3f0*/  MUFU.TANH R106, R106 ;  /* 0x0000006a006a7308 */ /* 0x000ee60000002400 */
[----:B------:R-:W-:-:S04]  /*b400*/  FMNMX.FTZ R156, R127, R156, !PT ;  /* 0x0000009c7f9c7209 */ /* 0x000fc80007810000 */
[----:B------:R-:W-:Y:S01]  /*b410*/  FMNMX.FTZ R156, R114, R156, !PT ;  /* 0x0000009c729c7209 */ /* 0x000fe20007810000 */
[----:B------:R-:W4:Y:S03]  /*b420*/  MUFU.TANH R107, R107 ;  /* 0x0000006b006b7308 */ /* 0x000f260000002400 */
[----:B0-----:R-:W-:-:S04]  /*b430*/  FMNMX.FTZ R156, R115, R156, !PT ;  /* 0x0000009c739c7209 */ /* 0x001fc80007810000 */
[----:B--2---:R-:W-:Y:S01]  /*b440*/  FMNMX.FTZ R156, R118, R156, !PT ;  /* 0x0000009c769c7209 */ /* 0x004fe20007810000 */
[----:B------:R-:W0:Y:S03]  /*b450*/  MUFU.TANH R110, R110 ;  /* 0x0000006e006e7308 */ /* 0x000e260000002400 */
[----:B-1----:R-:W-:-:S04]  /*b460*/  FMNMX.FTZ R156, R119, R156, !PT ;  /* 0x0000009c779c7209 */ /* 0x002fc80007810000 */
[----:B---3--:R-:W-:Y:S01]  /*b470*/  FMNMX.FTZ R156, R106, R156, !PT ;  /* 0x0000009c6a9c7209 */ /* 0x008fe20007810000 */
[----:B------:R-:W1:Y:S03]  /*b480*/  MUFU.TANH R111, R111 ;  /* 0x0000006f006f7308 */ /* 0x000e660000002400 */
[----:B----4-:R-:W-:-:S05]  /*b490*/  FMNMX.FTZ R156, R107, R156, !PT ;  /* 0x0000009c6b9c7209 */ /* 0x010fca0007810000 */
[----:B------:R-:W2:Y:S01]  /*b4a0*/  MUFU.TANH R98, R98 ;  /* 0x0000006200627308 */ /* 0x000ea20000002400 */
[----:B0-----:R-:W-:Y:S01]  /*b4b0*/  FMNMX.FTZ R156, R110, R156, !PT ;  /* 0x0000009c6e9c7209 */ /* 0x001fe20007810000 */
[----:B------:R-:W-:Y:S02]  /*b4c0*/  WARPGROUP.DEPBAR.LE gsb0, 0x0 ;  /* 0x00008000000079c5 */ /* 0x000fe40000010000 */
[----:B------:R-:W-:-:S04]  /*b4d0*/  WARPGROUP.ARRIVE ;  /* 0x00000000000079c5 */ /* 0x000fc80000000000 */
[----:B------:R-:W0:Y:S01]  /*b4e0*/  MUFU.TANH R99, R99 ;  /* 0x0000006300637308 */ /* 0x000e220000002400 */
[----:B-1----:R-:W-:Y:S01]  /*b4f0*/  FMNMX.FTZ R156, R111, R156, !PT ;  /* 0x0000009c6f9c7209 */ /* 0x002fe20007810000 */
[--C-:B------:R-:W-:Y:S01]  /*b500*/  FFMA.FTZ R188, R144, UR11, -R12.reuse ;  /* 0x0000000b90bc7c23 */ /* 0x100fe2000801080c */
[--C-:B------:R-:W-:Y:S01]  /*b510*/  FFMA.FTZ R144, R145, UR11, -R12.reuse ;  /* 0x0000000b91907c23 */ /* 0x100fe2000801080c */
[--C-:B------:R-:W-:Y:S01]  /*b520*/  FFMA.FTZ R190, R148, UR11, -R12.reuse ;  /* 0x0000000b94be7c23 */ /* 0x100fe2000801080c */
[----:B------:R-:W-:Y:S01]  /*b530*/  HGMMA.64x128x16.F32 R24, R192, gdesc[UR4].tnspB, R24, gsb0 ;  /* 0x41e00004c0187df0 */ /* 0x000fe20008000818 */
[----:B------:R-:W-:Y:S01]  /*b540*/  UIADD3 UR6, UR10, 0x280, URZ ;  /* 0x000002800a067890 */ /* 0x000fe2000fffe03f */
[----:B--2---:R-:W-:Y:S01]  /*b550*/  FMNMX.FTZ R156, R98, R156, !PT ;  /* 0x0000009c629c7209 */ /* 0x004fe20007810000 */
[----:B------:R-:W-:Y:S01]  /*b560*/  UMOV UR7, 0x40000040 ;  /* 0x4000004000077882 */ /* 0x000fe20000000000 */
[----:B------:R-:W1:Y:S01]  /*b570*/  MUFU.TANH R102, R102 ;  /* 0x0000006600667308 */ /* 0x000e620000002400 */
[----:B------:R-:W-:-:S07]  /*b580*/  FFMA.FTZ R145, R149, UR11, -R12 ;  /* 0x0000000b95917c23 */ /* 0x000fce000801080c */
[----:B------:R-:W2:Y:S01]  /*b590*/  MUFU.TANH R103, R103 ;  /* 0x0000006700677308 */ /* 0x000ea20000002400 */
[----:B0-----:R-:W-:-:S07]  /*b5a0*/  FMNMX.FTZ R156, R99, R156, !PT ;  /* 0x0000009c639c7209 */ /* 0x001fce0007810000 */
[----:B------:R-:W0:Y:S01]  /*b5b0*/  MUFU.TANH R90, R90 ;  /* 0x0000005a005a7308 */ /* 0x000e220000002400 */
[----:B-1----:R-:W-:-:S07]  /*b5c0*/  FMNMX.FTZ R156, R102, R156, !PT ;  /* 0x0000009c669c7209 */ /* 0x002fce0007810000 */
[----:B------:R-:W1:Y:S01]  /*b5d0*/  MUFU.TANH R91, R91 ;  /* 0x0000005b005b7308 */ /* 0x000e620000002400 */
[----:B--2---:R-:W-:-:S07]  /*b5e0*/  FMNMX.FTZ R156, R103, R156, !PT ;  /* 0x0000009c679c7209 */ /* 0x004fce0007810000 */
[----:B------:R-:W-:Y:S01]  /*b5f0*/  MUFU.TANH R94, R94 ;  /* 0x0000005e005e7308 */ /* 0x000fe20000002400 */
[----:B0-----:R-:W-:-:S07]  /*b600*/  FMNMX.FTZ R156, R90, R156, !PT ;  /* 0x0000009c5a9c7209 */ /* 0x001fce0007810000 */
[----:B------:R-:W-:Y:S01]  /*b610*/  MUFU.TANH R95, R95 ;  /* 0x0000005f005f7308 */ /* 0x000fe20000002400 */
[----:B-1----:R-:W-:-:S07]  /*b620*/  FMNMX.FTZ R156, R91, R156, !PT ;  /* 0x0000009c5b9c7209 */ /* 0x002fce0007810000 */
[----:B------:R-:W-:Y:S08]  /*b630*/  MUFU.EX2 R11, R11 ;  /* 0x0000000b000b7308 */ /* 0x000ff00000000800 */
[----:B------:R-:W0:Y:S08]  /*b640*/  MUFU.EX2 R176, R176 ;  /* 0x000000b000b07308 */ /* 0x000e300000000800 */
[----:B------:R-:W1:Y:S08]  /*b650*/  MUFU.EX2 R15, R15 ;  /* 0x0000000f000f7308 */ /* 0x000e700000000800 */
[----:B------:R-:W-:Y:S01]  /*b660*/  MUFU.EX2 R178, R178 ;  /* 0x000000b200b27308 */ /* 0x000fe20000000800 */
[----:B0-----:R-:W-:-:S07]  /*b670*/  FFMA.FTZ R14, R11, R14, R176 ;  /* 0x0000000e0b0e7223 */ /* 0x001fce00000100b0 */
        /* <DEDUP_REMOVED lines=37> */
[----:B------:R-:W-:-:S03]  /*b8d0*/  FFMA.FTZ R128, R133, UR11, -R12 ;  /* 0x0000000b85807c23 */ /* 0x000fc6000801080c */
[----:B------:R-:W-:Y:S01]  /*b8e0*/  HGMMA.64x128x16.F32 R24, R200, gdesc[UR4].tnspB, R24, gsb0 ;  /* 0x41e00004c8187df0 */ /* 0x000fe20008000818 */
[----:B------:R-:W-:Y:S01]  /*b8f0*/  UIADD3 UR6, UR10, 0x380, URZ ;  /* 0x000003800a067890 */ /* 0x000fe2000fffe03f */
[----:B------:R-:W-:Y:S01]  /*b900*/  MUFU.EX2 R196, R196 ;  /* 0x000000c400c47308 */ /* 0x000fe20000000800 */
[----:B------:R-:W-:-:S07]  /*b910*/  UMOV UR7, 0x40000040 ;  /* 0x4000004000077882 */ /* 0x000fce0000000000 */
[----:B------:R-:W-:Y:S08]  /*b920*/  MUFU.EX2 R198, R198 ;  /* 0x000000c600c67308 */ /* 0x000ff00000000800 */
[----:B------:R-:W-:Y:S01]  /*b930*/  MUFU.EX2 R128, R128 ;  /* 0x0000008000807308 */ /* 0x000fe20000000800 */
[----:B------:R-:W-:Y:S02]  /*b940*/  WARPGROUP.DEPBAR.LE gsb0, 0x0 ;  /* 0x00008000000079c5 */ /* 0x000fe40000010000 */
[----:B------:R-:W-:Y:S01]  /*b950*/  WARPGROUP.ARRIVE ;  /* 0x00000000000079c5 */ /* 0x000fe20000000000 */
[--C-:B------:R-:W-:Y:S01]  /*b960*/  FFMA.FTZ R200, R120, UR11, -R12.reuse ;  /* 0x0000000b78c87c23 */ /* 0x100fe2000801080c */
[--C-:B------:R-:W-:Y:S01]  /*b970*/  FFMA.FTZ R120, R121, UR11, -R12.reuse ;  /* 0x0000000b79787c23 */ /* 0x100fe2000801080c */
[--C-:B------:R-:W-:Y:S01]  /*b980*/  FFMA.FTZ R202, R124, UR11, -R12.reuse ;  /* 0x0000000b7cca7c23 */ /* 0x100fe2000801080c */
[----:B------:R-:W-:-:S02]  /*b990*/  FFMA.FTZ R121, R125, UR11, -R12 ;  /* 0x0000000b7d797c23 */ /* 0x000fc4000801080c */
[----:B------:R-:W-:Y:S01]  /*b9a0*/  HGMMA.64x128x16.F32 R24, R204, gdesc[UR4].tnspB, R24, gsb0 ;  /* 0x41e00004cc187df0 */ /* 0x000fe20008000818 */
[----:B------:R-:W-:Y:S01]  /*b9b0*/  UIADD3 UR6, UR10, 0x400, URZ ;  /* 0x000004000a067890 */ /* 0x000fe2000fffe03f */
[----:B------:R-:W-:Y:S01]  /*b9c0*/  MUFU.EX2 R200, R200 ;  /* 0x000000c800c87308 */ /* 0x000fe20000000800 */
[----:B------:R-:W-:-:S07]  /*b9d0*/  UMOV UR7, 0x40000040 ;  /* 0x4000004000077882 */ /* 0x000fce0000000000 */
[----:B------:R-:W-:Y:S08]  /*b9e0*/  MUFU.EX2 R120, R120 ;  /* 0x0000007800787308 */ /* 0x000ff00000000800 */
[----:B------:R-:W-:Y:S08]  /*b9f0*/  MUFU.EX2 R202, R202 ;  /* 0x000000ca00ca7308 */ /* 0x000ff00000000800 */
[----:B------:R-:W-:Y:S01]  /*ba00*/  MUFU.EX2 R121, R121 ;  /* 0x0000007900797308 */ /* 0x000fe20000000800 */
[----:B------:R-:W-:-:S02]  /*ba10*/  WARPGROUP.DEPBAR.LE gsb0, 0x0 ;  /* 0x00008000000079c5 */ /* 0x000fc40000010000 */
[----:B------:R-:W-:Y:S01]  /*ba20*/  WARPGROUP.ARRIVE ;  /* 0x00000000000079c5 */ /* 0x000fe20000000000 */
[--C-:B------:R-:W-:Y:S01]  /*ba30*/  FFMA.FTZ R206, R116, UR11, -R12.reuse ;  /* 0x0000000b74ce7c23 */ /* 0x100fe2000801080c */
[----:B------:R-:W-:Y:S01]  /*ba40*/  FMNMX.FTZ R116, R94, R156, !PT ;  /* 0x0000009c5e747209 */ /* 0x000fe20007810000 */
[--C-:B------:R-:W-:Y:S01]  /*ba50*/  FFMA.FTZ R204, R112, UR11, -R12.reuse ;  /* 0x0000000b70cc7c23 */ /* 0x100fe2000801080c */
[--C-:B------:R-:W-:Y:S01]  /*ba60*/  FFMA.FTZ R112, R113, UR11, -R12.reuse ;  /* 0x0000000b71707c23 */ /* 0x100fe2000801080c */
[----:B------:R-:W-:Y:S01]  /*ba70*/  FFMA.FTZ R113, R117, UR11, -R12 ;  /* 0x0000000b75717c23 */ /* 0x000fe2000801080c */
[----:B------:R-:W-:Y:S01]  /*ba80*/  HGMMA.64x128x16.F32 R24, R208, gdesc[UR4].tnspB, R24, gsb0 ;  /* 0x41e00004d0187df0 */ /* 0x000fe20008000818 */
[----:B------:R-:W-:Y:S01]  /*ba90*/  UIADD3 UR6, UR10, 0x480, URZ ;  /* 0x000004800a067890 */ /* 0x000fe2000fffe03f */
[----:B------:R-:W-:Y:S01]  /*baa0*/  FMNMX.FTZ R116, R95, R116, !PT ;  /* 0x000000745f747209 */ /* 0x000fe20007810000 */
[----:B------:R-:W-:Y:S01]  /*bab0*/  UMOV UR7, 0x40000040 ;  /* 0x4000004000077882 */ /* 0x000fe20000000000 */
[----:B------:R-:W-:Y:S03]  /*bac0*/  MUFU.EX2 R204, R204 ;  /* 0x000000cc00cc7308 */ /* 0x000fe60000000800 */
[----:B------:R-:W0:Y:S05]  /*bad0*/  SHFL.BFLY PT, R117, R116, 0x2, 0x1f ;  /* 0x0c401f0074757f89 */ /* 0x000e2a00000e0000 */
[----:B------:R-:W-:Y:S08]  /*bae0*/  MUFU.EX2 R112, R112 ;  /* 0x0000007000707308 */ /* 0x000ff00000000800 */
[----:B------:R-:W-:Y:S08]  /*baf0*/  MUFU.EX2 R206, R206 ;  /* 0x000000ce00ce7308 */ /* 0x000ff00000000800 */
[----:B------:R-:W-:Y:S01]  /*bb00*/  MUFU.EX2 R113, R113 ;  /* 0x0000007100717308 */ /* 0x000fe20000000800 */
[----:B0-----:R-:W-:-:S05]  /*bb10*/  FMNMX.FTZ R116, R116, R117, !PT ;  /* 0x0000007574747209 */ /* 0x001fca0007810000 */
[----:B------:R-:W0:Y:S01]  /*bb20*/  SHFL.BFLY PT, R117, R116, 0x1, 0x1f ;  /* 0x0c201f0074757f89 */ /* 0x000e2200000e0000 */
[----:B------:R-:W-:Y:S02]  /*bb30*/  WARPGROUP.DEPBAR.LE gsb0, 0x0 ;  /* 0x00008000000079c5 */ /* 0x000fe40000010000 */
[----:B------:R-:W-:Y:S01]  /*bb40*/  WARPGROUP.ARRIVE ;  /* 0x00000000000079c5 */ /* 0x000fe20000000000 */
[--C-:B------:R-:W-:Y:S01]  /*bb50*/  FFMA.FTZ R208, R104, UR11, -R12.reuse ;  /* 0x0000000b68d07c23 */ /* 0x100fe2000801080c */
[--C-:B------:R-:W-:Y:S01]  /*bb60*/  FFMA.FTZ R104, R105, UR11, -R12.reuse ;  /* 0x0000000b69687c23 */ /* 0x100fe2000801080c */
[--C-:B------:R-:W-:Y:S01]  /*bb70*/  FFMA.FTZ R105, R109, UR11, -R12.reuse ;  /* 0x0000000b6d697c23 */ /* 0x100fe2000801080c */
[--C-:B------:R-:W-:Y:S01]  /*bb80*/  FFMA.FTZ R109, R89, UR11, -R12.reuse ;  /* 0x0000000b596d7c23 */ /* 0x100fe2000801080c */
[----:B0-----:R-:W-:Y:S01]  /*bb90*/  FMNMX.FTZ R89, R116, R117, !PT ;  /* 0x0000007574597209 */ /* 0x001fe20007810000 */
[----:B------:R-:W-:Y:S01]  /*bba0*/  HGMMA.64x128x16.F32 R24, R212, gdesc[UR4].tnspB, R24, gsb0 ;  /* 0x41e00004d4187df0 */ /* 0x000fe20008000818 */
[----:B------:R-:W-:Y:S01]  /*bbb0*/  UIADD3 UR6, UR10, 0x500, URZ ;  /* 0x000005000a067890 */ /* 0x000fe2000fffe03f */
[--C-:B------:R-:W-:Y:S01]  /*bbc0*/  FFMA.FTZ R210, R108, UR11, -R12.reuse ;  /* 0x0000000b6cd27c23 */ /* 0x100fe2000801080c */
[----:B------:R-:W-:Y:S01]  /*bbd0*/  UMOV UR7, 0x40000040 ;  /* 0x4000004000077882 */ /* 0x000fe20000000000 */
[--C-:B------:R-:W-:Y:S01]  /*bbe0*/  FFMA.FTZ R108, R173, UR11, -R12.reuse ;  /* 0x0000000bad6c7c23 */ /* 0x100fe2000801080c */
[----:B------:R-:W-:Y:S01]  /*bbf0*/  FFMA.FTZ R116, R93, UR11, -R12 ;  /* 0x0000000b5d747c23 */ /* 0x000fe2000801080c */
        /* <DEDUP_REMOVED lines=8> */
[----:B------:R-:W-:Y:S01]  /*bc80*/  FFMA.FTZ R130, R131, UR11, -R93 ;  /* 0x0000000b83827c23 */ /* 0x000fe2000801085d */
[----:B------:R-:W-:Y:S01]  /*bc90*/  MUFU.EX2 R12, R12 ;  /* 0x0000000c000c7308 */ /* 0x000fe20000000800 */
[----:B------:R-:W-:-:S02]  /*bca0*/  @!P1 IMAD R131, R2, 0x8, R0 ;  /* 0x0000000802839824 */ /* 0x000fc400078e0200 */
[--C-:B------:R-:W-:Y:S01]  /*bcb0*/  FFMA.FTZ R181, R162, UR11, -R93.reuse ;  /* 0x0000000ba2b57c23 */ /* 0x100fe2000801085d */
[--C-:B------:R-:W-:Y:S01]  /*bcc0*/  FFMA.FTZ R117, R163, UR11, -R93.reuse ;  /* 0x0000000ba3757c23 */ /* 0x100fe2000801085d */
[--C-:B------:R-:W-:Y:S01]  /*bcd0*/  FFMA.FTZ R201, R122, UR11, -R93.reuse ;  /* 0x0000000b7ac97c23 */ /* 0x100fe2000801085d */
[----:B------:R-:W-:Y:S02]  /*bce0*/  @!P1 VIADD R131, R131, 0x34840 ;  /* 0x0003484083839836 */ /* 0x000fe40000000000 */
[--C-:B------:R-:W-:Y:S01]  /*bcf0*/  FFMA.FTZ R183, R166, UR11, -R93.reuse ;  /* 0x0000000ba6b77c23 */ /* 0x100fe2000801085d */
[--C-:B------:R-:W-:Y:S01]  /*bd00*/  FFMA.FTZ R124, R167, UR11, -R93.reuse ;  /* 0x0000000ba77c7c23 */ /* 0x100fe2000801085d */
[----:B------:R-:W0:Y:S01]  /*bd10*/  MUFU.EX2 R177, R177 ;  /* 0x000000b100b17308 */ /* 0x000e220000000800 */
[----:B------:R-:W-:Y:S01]  /*bd20*/  FFMA.FTZ R199, R134, UR11, -R93 ;  /* 0x0000000b86c77c23 */ /* 0x000fe2000801085d */
[----:B------:R-:W-:Y:S01]  /*bd30*/  @!P1 PRMT R141, RZ, 0x654, R131 ;  /* 0x00000654ff8d9816 */ /* 0x000fe20000000083 */
[--C-:B------:R-:W-:Y:S01]  /*bd40*/  FFMA.FTZ R131, R135, UR11, -R93.reuse ;  /* 0x0000000b87837c23 */ /* 0x100fe2000801085d */
[----:B------:R-:W-:Y:S01]  /*bd50*/  IMAD.U32 R135, RZ, RZ, UR61 ;  /* 0x0000003dff877e24 */ /* 0x000fe2000f8e00ff */
[----:B------:R-:W-:Y:S01]  /*bd60*/  IADD3 R134, -R175, 0xb, RZ ;  /* 0x0000000baf867810 */ /* 0x000fe20007ffe1ff */
[--C-:B------:R-:W-:Y:S01]  /*bd70*/  FFMA.FTZ R185, R154, UR11, -R93.reuse ;  /* 0x0000000b9ab97c23 */ /* 0x100fe2000801085d */
[----:B------:R-:W-:Y:S01]  /*bd80*/  FFMA.FTZ R125, R155, UR11, -R93 ;  /* 0x0000000b9b7d7c23 */ /* 0x000fe2000801085d */
[----:B------:R-:W1:Y:S01]  /*bd90*/  MUFU.EX2 R21, R21 ;  /* 0x0000001500157308 */ /* 0x000e620000000800 */
[----:B------:R-:W-:-:S02]  /*bda0*/  @!P1 IMAD R135, R135, 0x8, R0 ;  /* 0x0000000887879824 */ /* 0x000fc400078e0200 */
[--C-:B------:R-:W-:Y:S01]  /*bdb0*/  FFMA.FTZ R187, R158, UR11, -R93.reuse ;  /* 0x0000000b9ebb7c23 */ /* 0x100fe2000801085d */
[--C-:B------:R-:W-:Y:S01]  /*bdc0*/  FFMA.FTZ R132, R159, UR11, -R93.reuse ;  /* 0x0000000b9f847c23 */ /* 0x100fe2000801085d */
[--C-:B------:R-:W-:Y:S01]  /*bdd0*/  FFMA.FTZ R205, R114, UR11, -R93.reuse ;  /* 0x0000000b72cd7c23 */ /* 0x100fe2000801085d */
[--C-:B------:R-:W-:Y:S01]  /*bde0*/  FFMA.FTZ R189, R146, UR11, -R93.reuse ;  /* 0x0000000b92bd7c23 */ /* 0x100fe2000801085d */
[--C-:B------:R-:W-:Y:S01]  /*bdf0*/  FFMA.FTZ R133, R147, UR11, -R93.reuse ;  /* 0x0000000b93857c23 */ /* 0x100fe2000801085d */
[----:B------:R-:W-:Y:S01]  /*be00*/  FFMA.FTZ R207, R118, UR11, -R93 ;  /* 0x0000000b76cf7c23 */ /* 0x000fe2000801085d */
[----:B------:R2:W-:Y:S01]  /*be10*/  MUFU.EX2 R10, R116 ;  /* 0x00000074000a7308 */ /* 0x0005e20000000800 */
[----:B0-----:R-:W-:Y:S01]  /*be20*/  FFMA.FTZ R122, R12, R13, R177 ;  /* 0x0000000d0c7a7223 */ /* 0x001fe200000100b1 */
[----:B------:R-:W-:Y:S01]  /*be30*/  FADD.FTZ R13, R15, R14 ;  /* 0x0000000e0f0d7221 */ /* 0x000fe20000010000 */
[----:B------:R-:W-:Y:S02]  /*be40*/  @!P1 VIADD R14, R135, 0x34860 ;  /* 0x00034860870e9836 */ /* 0x000fe40000000000 */
[--C-:B------:R-:W-:Y:S01]  /*be50*/  FFMA.FTZ R209, R106, UR11, -R93.reuse ;  /* 0x0000000b6ad17c23 */ /* 0x100fe2000801085d */
[----:B------:R-:W-:Y:S01]  /*be60*/  FFMA.FTZ R191, R150, UR11, -R93 ;  /* 0x0000000b96bf7c23 */ /* 0x000fe2000801085d */
[----:B------:R-:W-:Y:S01]  /*be70*/  FADD.FTZ R135, R178, R13 ;  /* 0x0000000db2877221 */ /* 0x000fe20000010000 */
[--C-:B------:R-:W-:Y:S01]  /*be80*/  FFMA.FTZ R13, R123, UR11, -R93.reuse ;  /* 0x0000000b7b0d7c23 */ /* 0x100fe2000801085d */
[----:B------:R-:W0:Y:S01]  /*be90*/  MUFU.EX2 R179, R179 ;  /* 0x000000b300b37308 */ /* 0x000e220000000800 */
[----:B--2---:R-:W-:Y:S01]  /*bea0*/  FFMA.FTZ R116, R172, UR11, -R93 ;  /* 0x0000000bac747c23 */ /* 0x004fe2000801085d */
[----:B-1----:R-:W-:Y:S01]  /*beb0*/  FADD.FTZ R122, R21, R122 ;  /* 0x0000007a157a7221 */ /* 0x002fe20000010000 */
[----:B------:R-:W-:Y:S01]  /*bec0*/  FADD.FTZ R135, R20, R135 ;  /* 0x0000008714877221 */ /* 0x000fe20000010000 */
[--C-:B------:R-:W-:Y:S01]  /*bed0*/  FFMA.FTZ R140, R151, UR11, -R93.reuse ;  /* 0x0000000b978c7c23 */ /* 0x100fe2000801085d */
[--C-:B------:R-:W-:Y:S01]  /*bee0*/  FFMA.FTZ R193, R138, UR11, -R93.reuse ;  /* 0x0000000b8ac17c23 */ /* 0x100fe2000801085d */
[----:B------:R-:W-:Y:S01]  /*bef0*/  FFMA.FTZ R211, R110, UR11, -R93 ;  /* 0x0000000b6ed37c23 */ /* 0x000fe2000801085d */
[----:B------:R-:W-:Y:S01]  /*bf00*/  FADD.FTZ R135, R180, R135 ;  /* 0x00000087b4877221 */ /* 0x000fe20000010000 */
[----:B------:R-:W1:Y:S01]  /*bf10*/  MUFU.EX2 R116, R116 ;  /* 0x0000007400747308 */ /* 0x000e620000000800 */
[--C-:B------:R-:W-:Y:S01]  /*bf20*/  FFMA.FTZ R138, R139, UR11, -R93.reuse ;  /* 0x0000000b8b8a7c23 */ /* 0x100fe2000801085d */
[----:B------:R-:W-:Y:S01]  /*bf30*/  FFMA.FTZ R195, R142, UR11, -R93 ;  /* 0x0000000b8ec37c23 */ /* 0x000fe2000801085d */
[----:B------:R-:W-:Y:S01]  /*bf40*/  FADD.FTZ R135, R160, R135 ;  /* 0x00000087a0877221 */ /* 0x000fe20000010000 */
[--C-:B------:R-:W-:Y:S01]  /*bf50*/  FFMA.FTZ R115, R115, UR11, -R93.reuse ;  /* 0x0000000b73737c23 */ /* 0x100fe2000801085d */
[----:B------:R-:W-:Y:S01]  /*bf60*/  FFMA.FTZ R139, R143, UR11, -R93 ;  /* 0x0000000b8f8b7c23 */ /* 0x000fe2000801085d */
[----:B------:R-:W-:Y:S01]  /*bf70*/  F2FP.F16.F32.PACK_AB R178, R20, R178 ;  /* 0x000000b214b2723e */ /* 0x000fe200000000ff */
[----:B------:R-:W-:Y:S01]  /*bf80*/  FADD.FTZ R114, R182, R135 ;  /* 0x00000087b6727221 */ /* 0x000fe20000010000 */
[----:B------:R-:W2:Y:S01]  /*bf90*/  MUFU.EX2 R181, R181 ;  /* 0x000000b500b57308 */ /* 0x000ea20000000800 */
[----:B0-----:R-:W-:Y:S01]  /*bfa0*/  FADD.FTZ R123, R179, R122 ;  /* 0x0000007ab37b7221 */ /* 0x001fe20000010000 */
[----:B------:R-:W-:Y:S01]  /*bfb0*/  @!P1 PRMT R122, RZ, 0x654, R14 ;  /* 0x00000654ff7a9816 */ /* 0x000fe2000000000e */
[--C-:B------:R-:W-:Y:S01]  /*bfc0*/  FFMA.FTZ R203, R126, UR11, -R93.reuse ;  /* 0x0000000b7ecb7c23 */ /* 0x100fe2000801085d */
[----:B------:R-:W-:Y:S01]  /*bfd0*/  F2FP.F16.F32.PACK_AB R177, R21, R177 ;  /* 0x000000b115b1723e */ /* 0x000fe200000000ff */
[--C-:B------:R-:W-:Y:S01]  /*bfe0*/  FFMA.FTZ R119, R119, UR11, -R93.reuse ;  /* 0x0000000b77777c23 */ /* 0x100fe2000801085d */
[--C-:B------:R-:W-:Y:S01]  /*bff0*/  FFMA.FTZ R111, R111, UR11, -R93.reuse ;  /* 0x0000000b6f6f7c23 */ /* 0x100fe2000801085d */
[----:B------:R-:W-:Y:S01]  /*c000*/  FFMA.FTZ R102, R102, UR11, -R93 ;  /* 0x0000000b66667c23 */ /* 0x000fe2000801085d */
[----:B------:R-:W0:Y:S01]  /*c010*/  MUFU.EX2 R117, R117 ;  /* 0x0000007500757308 */ /* 0x000e220000000800 */
[----:B-1----:R-:W-:Y:S01]  /*c020*/  FADD.FTZ R14, R116, R123 ;  /* 0x0000007b740e7221 */ /* 0x002fe20000010000 */
[--C-:B------:R-:W-:Y:S01]  /*c030*/  FFMA.FTZ R103, R103, UR11, -R93.reuse ;  /* 0x0000000b67677c23 */ /* 0x100fe2000801085d */
[--C-:B------:R-:W-:Y:S01]  /*c040*/  FFMA.FTZ R91, R91, UR11, -R93.reuse ;  /* 0x0000000b5b5b7c23 */ /* 0x100fe2000801085d */
[----:B------:R-:W-:Y:S01]  /*c050*/  FFMA.FTZ R94, R94, UR11, -R93 ;  /* 0x0000000b5e5e7c23 */ /* 0x000fe2000801085d */
[----:B------:R-:W-:-:S02]  /*c060*/  R2UR UR61, R2 ;  /* 0x00000000023d72ca */ /* 0x000fc400000e0000 */
[----:B------:R-:W-:Y:S01]  /*c070*/  F2FP.F16.F32.PACK_AB R179, R116, R179 ;  /* 0x000000b374b3723e */ /* 0x000fe200000000ff */
[----:B------:R-:W1:Y:S01]  /*c080*/  MUFU.EX2 R183, R183 ;  /* 0x000000b700b77308 */ /* 0x000e620000000800 */
[----:B------:R-:W-:Y:S02]  /*c090*/  F2FP.F16.F32.PACK_AB R180, R160, R180 ;  /* 0x000000b4a0b4723e */ /* 0x000fe400000000ff */
[----:B------:R-:W-:-:S05]  /*c0a0*/  F2FP.F16.F32.PACK_AB R182, R161, R182 ;  /* 0x000000b6a1b6723e */ /* 0x000fca00000000ff */
[----:B------:R-:W3:Y:S08]  /*c0b0*/  MUFU.EX2 R124, R124 ;  /* 0x0000007c007c7308 */ /* 0x000ef00000000800 */
[----:B------:R-:W4:Y:S08]  /*c0c0*/  MUFU.EX2 R185, R185 ;  /* 0x000000b900b97308 */ /* 0x000f300000000800 */
[----:B------:R-:W5:Y:S08]  /*c0d0*/  MUFU.EX2 R125, R125 ;  /* 0x0000007d007d7308 */ /* 0x000f700000000800 */
[----:B------:R-:W5:Y:S08]  /*c0e0*/  MUFU.EX2 R187, R187 ;  /* 0x000000bb00bb7308 */ /* 0x000f700000000800 */
[----:B------:R-:W5:Y:S08]  /*c0f0*/  MUFU.EX2 R132, R132 ;  /* 0x0000008400847308 */ /* 0x000f700000000800 */
[----:B------:R-:W5:Y:S08]  /*c100*/  MUFU.EX2 R189, R189 ;  /* 0x000000bd00bd7308 */ /* 0x000f700000000800 */
[----:B------:R-:W5:Y:S01]  /*c110*/  MUFU.EX2 R133, R133 ;  /* 0x0000008500857308 */ /* 0x000f620000000800 */
[----:B------:R-:W-:-:S02]  /*c120*/  WARPGROUP.DEPBAR.LE gsb0, 0x0 ;  /* 0x00008000000079c5 */ /* 0x000fc40000010000 */
[----:B------:R-:W-:-:S05]  /*c130*/  WARPGROUP.ARRIVE ;  /* 0x00000000000079c5 */ /* 0x000fca0000000000 */
[----:B------:R-:W5:Y:S01]  /*c140*/  MUFU.EX2 R191, R191 ;  /* 0x000000bf00bf7308 */ /* 0x000f620000000800 */
[----:B------:R-:W-:Y:S02]  /*c150*/  F2FP.F16.F32.PACK_AB R212, R97, R96 ;  /* 0x0000006061d4723e */ /* 0x000fe400000000ff */
[----:B------:R-:W-:Y:S01]  /*c160*/  F2FP.F16.F32.PACK_AB R214, R101, R100 ;  /* 0x0000006465d6723e */ /* 0x000fe200000000ff */
[----:B------:R-:W-:Y:S01]  /*c170*/  HGMMA.64x128x16.F32 R24, R216, gdesc[UR4].tnspB, R24, gsb0 ;  /* 0x41e00004d8187df0 */ /* 0x000fe20008000818 */
[----:B------:R-:W-:-:S03]  /*c180*/  UIADD3 UR6, UR14, -0x1, URZ ;  /* 0xffffffff0e067890 */ /* 0x000fc6000fffe03f */
        /* <DEDUP_REMOVED lines=20> */
[----:B------:R-:W-:Y:S01]  /*c2d0*/  @!P1 SYNCS.ARRIVE.TRANS64.RED.A1T0 RZ, [R141+URZ], RZ ;  /* 0x000000ff8dff99a7 */ /* 0x000fe2000810043f */
[----:B------:R-:W-:Y:S01]  /*c2e0*/  MUFU.EX2 R105, R105 ;  /* 0x0000006900697308 */ /* 0x000fe20000000800 */
[-C--:B------:R-:W-:Y:S01]  /*c2f0*/  FMUL.FTZ R26, R26, R12.reuse ;  /* 0x0000000c1a1a7220 */ /* 0x080fe20000410000 */
[-C--:B------:R-:W-:Y:S01]  /*c300*/  FMUL.FTZ R27, R27, R12.reuse ;  /* 0x0000000c1b1b7220 */ /* 0x080fe20000410000 */
[-C--:B------:R-:W-:Y:S01]  /*c310*/  FMUL.FTZ R30, R30, R12.reuse ;  /* 0x0000000c1e1e7220 */ /* 0x080fe20000410000 */
[-C--:B------:R-:W-:Y:S01]  /*c320*/  FMUL.FTZ R31, R31, R12.reuse ;  /* 0x0000000c1f1f7220 */ /* 0x080fe20000410000 */
[-C--:B------:R-:W-:Y:S01]  /*c330*/  FMUL.FTZ R34, R34, R12.reuse ;  /* 0x0000000c22227220 */ /* 0x080fe20000410000 */
[-C--:B------:R-:W-:Y:S01]  /*c340*/  FMUL.FTZ R35, R35, R12.reuse ;  /* 0x0000000c23237220 */ /* 0x080fe20000410000 */
[----:B------:R2:W-:Y:S01]  /*c350*/  @!P1 SYNCS.ARRIVE.TRANS64.RED.A1T0 RZ, [R122+URZ], RZ ;  /* 0x000000ff7aff99a7 */ /* 0x0005e2000810043f */
[----:B------:R-:W-:Y:S01]  /*c360*/  MUFU.EX2 R102, R102 ;  /* 0x0000006600667308 */ /* 0x000fe20000000800 */
[-C--:B------:R-:W-:Y:S01]  /*c370*/  FMUL.FTZ R38, R38, R12.reuse ;  /* 0x0000000c26267220 */ /* 0x080fe20000410000 */
[-C--:B------:R-:W-:Y:S01]  /*c380*/  FMUL.FTZ R39, R39, R12.reuse ;  /* 0x0000000c27277220 */ /* 0x080fe20000410000 */
[-C--:B------:R-:W-:Y:S01]  /*c390*/  FMUL.FTZ R42, R42, R12.reuse ;  /* 0x0000000c2a2a7220 */ /* 0x080fe20000410000 */
[-C--:B------:R-:W-:Y:S01]  /*c3a0*/  FMUL.FTZ R43, R43, R12.reuse ;  /* 0x0000000c2b2b7220 */ /* 0x080fe20000410000 */
[-C--:B------:R-:W-:Y:S01]  /*c3b0*/  FMUL.FTZ R46, R46, R12.reuse ;  /* 0x0000000c2e2e7220 */ /* 0x080fe20000410000 */
[-C--:B------:R-:W-:Y:S01]  /*c3c0*/  FMUL.FTZ R47, R47, R12.reuse ;  /* 0x0000000c2f2f7220 */ /* 0x080fe20000410000 */
[----:B--2---:R-:W-:Y:S01]  /*c3d0*/  FADD.FTZ R122, R181, R14 ;  /* 0x0000000eb57a7221 */ /* 0x004fe20000010000 */
[----:B------:R-:W-:Y:S01]  /*c3e0*/  FFMA.FTZ R14, R127, UR11, -R93 ;  /* 0x0000000b7f0e7c23 */ /* 0x000fe2000801085d */
[----:B------:R-:W-:Y:S01]  /*c3f0*/  FADD.FTZ R127, R161, R114 ;  /* 0x00000072a17f7221 */ /* 0x000fe20000010000 */
[----:B------:R-:W-:Y:S01]  /*c400*/  MUFU.EX2 R103, R103 ;  /* 0x0000006700677308 */ /* 0x000fe20000000800 */
[----:B0-----:R-:W-:Y:S01]  /*c410*/  FADD.FTZ R122, R117, R122 ;  /* 0x0000007a757a7221 */ /* 0x001fe20000010000 */
[-C--:B------:R-:W-:Y:S01]  /*c420*/  FMUL.FTZ R50, R50, R12.reuse ;  /* 0x0000000c32327220 */ /* 0x080fe20000410000 */
[----:B------:R-:W-:Y:S01]  /*c430*/  FADD.FTZ R118, R184, R127 ;  /* 0x0000007fb8767221 */ /* 0x000fe20000010000 */
[-C--:B------:R-:W-:Y:S01]  /*c440*/  FMUL.FTZ R51, R51, R12.reuse ;  /* 0x0000000c33337220 */ /* 0x080fe20000410000 */
[----:B-1----:R-:W-:Y:S01]  /*c450*/  FADD.FTZ R123, R183, R122 ;  /* 0x0000007ab77b7221 */ /* 0x002fe20000010000 */
[-C--:B------:R-:W-:Y:S01]  /*c460*/  FMUL.FTZ R54, R54, R12.reuse ;  /* 0x0000000c36367220 */ /* 0x080fe20000410000 */
[-C--:B------:R-:W-:Y:S01]  /*c470*/  FMUL.FTZ R55, R55, R12.reuse ;  /* 0x0000000c37377220 */ /* 0x080fe20000410000 */
[----:B------:R-:W0:Y:S01]  /*c480*/  MUFU.EX2 R14, R14 ;  /* 0x0000000e000e7308 */ /* 0x000e220000000800 */
[----:B---3--:R-:W-:Y:S01]  /*c490*/  FADD.FTZ R114, R124, R123 ;  /* 0x0000007b7c727221 */ /* 0x008fe20000010000 */
[-C--:B------:R-:W-:Y:S01]  /*c4a0*/  FMUL.FTZ R58, R58, R12.reuse ;  /* 0x0000000c3a3a7220 */ /* 0x080fe20000410000 */
[-C--:B------:R-:W-:Y:S01]  /*c4b0*/  FMUL.FTZ R59, R59, R12.reuse ;  /* 0x0000000c3b3b7220 */ /* 0x080fe20000410000 */
[-C--:B------:R-:W-:Y:S01]  /*c4c0*/  FMUL.FTZ R62, R62, R12.reuse ;  /* 0x0000000c3e3e7220 */ /* 0x080fe20000410000 */
[----:B----4-:R-:W-:Y:S01]  /*c4d0*/  FADD.FTZ R106, R185, R114 ;  /* 0x00000072b96a7221 */ /* 0x010fe20000010000 */
[----:B------:R-:W-:Y:S01]  /*c4e0*/  FFMA.FTZ R114, R107, UR11, -R93 ;  /* 0x0000000b6b727c23 */ /* 0x000fe2000801085d */
[----:B------:R-:W-:Y:S01]  /*c4f0*/  FADD.FTZ R107, R153, R118 ;  /* 0x00000076996b7221 */ /* 0x000fe20000010000 */
[----:B------:R-:W-:Y:S01]  /*c500*/  MUFU.EX2 R108, R108 ;  /* 0x0000006c006c7308 */ /* 0x000fe20000000800 */
[----:B-----5:R-:W-:Y:S01]  /*c510*/  FADD.FTZ R106, R125, R106 ;  /* 0x0000006a7d6a7221 */ /* 0x020fe20000010000 */
[-C--:B------:R-:W-:Y:S01]  /*c520*/  FMUL.FTZ R63, R63, R12.reuse ;  /* 0x0000000c3f3f7220 */ /* 0x080fe20000410000 */
[----:B------:R-:W-:Y:S01]  /*c530*/  FADD.FTZ R123, R186, R107 ;  /* 0x0000006bba7b7221 */ /* 0x000fe20000010000 */
[--C-:B------:R-:W-:Y:S01]  /*c540*/  FFMA.FTZ R107, R98, UR11, -R93.reuse ;  /* 0x0000000b626b7c23 */ /* 0x100fe2000801085d */
[----:B------:R-:W-:Y:S01]  /*c550*/  FADD.FTZ R127, R187, R106 ;  /* 0x0000006abb7f7221 */ /* 0x000fe20000010000 */
[----:B------:R-:W-:Y:S01]  /*c560*/  FFMA.FTZ R106, R99, UR11, -R93 ;  /* 0x0000000b636a7c23 */ /* 0x000fe2000801085d */
[----:B------:R-:W-:Y:S01]  /*c570*/  FADD.FTZ R123, R152, R123 ;  /* 0x0000007b987b7221 */ /* 0x000fe20000010000 */
[----:B------:R-:W-:Y:S01]  /*c580*/  FFMA.FTZ R99, R90, UR11, -R93 ;  /* 0x0000000b5a637c23 */ /* 0x000fe2000801085d */
[----:B------:R-:W-:Y:S01]  /*c590*/  FADD.FTZ R110, R132, R127 ;  /* 0x0000007f846e7221 */ /* 0x000fe20000010000 */
[----:B------:R1:W2:Y:S01]  /*c5a0*/  MUFU.EX2 R98, R115 ;  /* 0x0000007300627308 */ /* 0x0002a20000000800 */
[----:B------:R-:W-:Y:S01]  /*c5b0*/  FADD.FTZ R123, R188, R123 ;  /* 0x0000007bbc7b7221 */ /* 0x000fe20000010000 */
[----:B------:R-:W-:Y:S01]  /*c5c0*/  FFMA.FTZ R93, R95, UR11, -R93 ;  /* 0x0000000b5f5d7c23 */ /* 0x000fe2000801085d */
[----:B------:R-:W-:Y:S01]  /*c5d0*/  FADD.FTZ R110, R189, R110 ;  /* 0x0000006ebd6e7221 */ /* 0x000fe20000010000 */
[-C--:B------:R-:W-:Y:S01]  /*c5e0*/  FMUL.FTZ R66, R66, R12.reuse ;  /* 0x0000000c42427220 */ /* 0x080fe20000410000 */
[----:B------:R-:W-:Y:S01]  /*c5f0*/  FADD.FTZ R123, R144, R123 ;  /* 0x0000007b907b7221 */ /* 0x000fe20000010000 */
[-C--:B------:R-:W-:Y:S01]  /*c600*/  FMUL.FTZ R67, R67, R12.reuse ;  /* 0x0000000c43437220 */ /* 0x080fe20000410000 */
[----:B------:R-:W-:Y:S01]  /*c610*/  FADD.FTZ R110, R133, R110 ;  /* 0x0000006e856e7221 */ /* 0x000fe20000010000 */
[----:B------:R-:W-:Y:S01]  /*c620*/  MUFU.EX2 R107, R107 ;  /* 0x0000006b006b7308 */ /* 0x000fe20000000800 */
[----:B------:R-:W-:Y:S01]  /*c630*/  FADD.FTZ R90, R190, R123 ;  /* 0x0000007bbe5a7221 */ /* 0x000fe20000010000 */
[-C--:B------:R-:W-:Y:S01]  /*c640*/  FMUL.FTZ R70, R70, R12.reuse ;  /* 0x0000000c46467220 */ /* 0x080fe20000410000 */
[----:B-1----:R-:W-:Y:S01]  /*c650*/  FADD.FTZ R115, R191, R110 ;  /* 0x0000006ebf737221 */ /* 0x002fe20000010000 */
[-C--:B------:R-:W-:Y:S01]  /*c660*/  FMUL.FTZ R71, R71, R12.reuse ;  /* 0x0000000c47477220 */ /* 0x080fe20000410000 */
[----:B------:R-:W-:Y:S01]  /*c670*/  FADD.FTZ R123, R145, R90 ;  /* 0x0000005a917b7221 */ /* 0x000fe20000010000 */
[-C--:B------:R-:W-:Y:S01]  /*c680*/  FMUL.FTZ R74, R74, R12.reuse ;  /* 0x0000000c4a4a7220 */ /* 0x080fe20000410000 */
[----:B------:R-:W-:Y:S01]  /*c690*/  FADD.FTZ R110, R140, R115 ;  /* 0x000000738c6e7221 */ /* 0x000fe20000010000 */
[----:B------:R-:W1:Y:S01]  /*c6a0*/  MUFU.EX2 R90, R119 ;  /* 0x00000077005a7308 */ /* 0x000e620000000800 */
[----:B------:R-:W-:Y:S01]  /*c6b0*/  FADD.FTZ R123, R192, R123 ;  /* 0x0000007bc07b7221 */ /* 0x000fe20000010000 */
[-C--:B------:R-:W-:Y:S01]  /*c6c0*/  FMUL.FTZ R75, R75, R12.reuse ;  /* 0x0000000c4b4b7220 */ /* 0x080fe20000410000 */
        /* <DEDUP_REMOVED lines=8> */
[----:B------:R-:W-:Y:S01]  /*c750*/  FADD.FTZ R20, R195, R20 ;  /* 0x00000014c3147221 */ /* 0x000fe20000010000 */
[-C--:B------:R-:W-:Y:S01]  /*c760*/  FMUL.FTZ R83, R83, R12.reuse ;  /* 0x0000000c53537220 */ /* 0x080fe20000410000 */
[----:B------:R-:W-:Y:S01]  /*c770*/  FADD.FTZ R21, R137, R110 ;  /* 0x0000006e89157221 */ /* 0x000fe20000010000 */
[-C--:B------:R-:W-:Y:S01]  /*c780*/  FMUL.FTZ R86, R86, R12.reuse ;  /* 0x0000000c56567220 */ /* 0x080fe20000410000 */
[----:B------:R-:W-:Y:S01]  /*c790*/  FADD.FTZ R20, R139, R20 ;  /* 0x000000148b147221 */ /* 0x000fe20000010000 */
[----:B------:R3:W4:Y:S01]  /*c7a0*/  MUFU.EX2 R15, R114 ;  /* 0x00000072000f7308 */ /* 0x0007220000000800 */
[----:B------:R-:W-:Y:S01]  /*c7b0*/  FADD.FTZ R110, R196, R21 ;  /* 0x00000015c46e7221 */ /* 0x000fe20000010000 */
[----:B------:R-:W-:Y:S01]  /*c7c0*/  FMUL.FTZ R87, R87, R12 ;  /* 0x0000000c57577220 */ /* 0x000fe20000410000 */
[----:B------:R-:W-:Y:S01]  /*c7d0*/  FADD.FTZ R21, R197, R20 ;  /* 0x00000014c5157221 */ /* 0x000fe20000010000 */
[----:B------:R-:W-:-:S02]  /*c7e0*/  IMAD.U32 R12, RZ, RZ, UR6 ;  /* 0x00000006ff0c7e24 */ /* 0x000fc4000f8e00ff */
[----:B------:R-:W-:Y:S01]  /*c7f0*/  FADD.FTZ R95, R129, R110 ;  /* 0x0000006e815f7221 */ /* 0x000fe20000010000 */
[----:B------:R-:W-:Y:S01]  /*c800*/  F2FP.F16.F32.PACK_AB R218, R10, R92 ;  /* 0x0000005c0ada723e */ /* 0x000fe200000000ff */
        /* <DEDUP_REMOVED lines=9> */
[----:B------:R-:W5:Y:S01]  /*c8a0*/  MUFU.EX2 R20, R111 ;  /* 0x0000006f00147308 */ /* 0x000f620000000800 */
[----:B------:R-:W-:Y:S01]  /*c8b0*/  FADD.FTZ R95, R200, R95 ;  /* 0x0000005fc85f7221 */ /* 0x000fe20000010000 */
[----:B------:R-:W-:Y:S01]  /*c8c0*/  FMUL.FTZ R29, R29, R11 ;  /* 0x0000000b1d1d7220 */ /* 0x000fe20000410000 */
[----:B------:R-:W-:Y:S01]  /*c8d0*/  FADD.FTZ R110, R201, R110 ;  /* 0x0000006ec96e7221 */ /* 0x000fe20000010000 */
[C---:B------:R-:W-:Y:S01]  /*c8e0*/  F2FP.F16.F32.PACK_AB R201, R13.reuse, R201 ;  /* 0x000000c90dc9723e */ /* 0x040fe200000000ff */
[----:B------:R-:W-:Y:S01]  /*c8f0*/  FADD.FTZ R95, R120, R95 ;  /* 0x0000005f785f7221 */ /* 0x000fe20000010000 */
[-C--:B------:R-:W-:Y:S01]  /*c900*/  FMUL.FTZ R32, R32, R11.reuse ;  /* 0x0000000b20207220 */ /* 0x080fe20000410000 */
[----:B------:R-:W-:Y:S01]  /*c910*/  FADD.FTZ R110, R13, R110 ;  /* 0x0000006e0d6e7221 */ /* 0x000fe20000010000 */
[----:B------:R-:W5:Y:S01]  /*c920*/  MUFU.EX2 R109, R109 ;  /* 0x0000006d006d7308 */ /* 0x000f620000000800 */
[----:B---3--:R-:W-:Y:S01]  /*c930*/  FADD.FTZ R114, R202, R95 ;  /* 0x0000005fca727221 */ /* 0x008fe20000010000 */
[----:B------:R-:W-:Y:S01]  /*c940*/  FMUL.FTZ R33, R33, R11 ;  /* 0x0000000b21217220 */ /* 0x000fe20000410000 */
[----:B------:R-:W-:Y:S01]  /*c950*/  FADD.FTZ R21, R203, R110 ;  /* 0x0000006ecb157221 */ /* 0x000fe20000010000 */
[----:B0-----:R-:W-:Y:S01]  /*c960*/  F2FP.F16.F32.PACK_AB R203, R14, R203 ;  /* 0x000000cb0ecb723e */ /* 0x001fe200000000ff */
[----:B------:R-:W-:Y:S01]  /*c970*/  FADD.FTZ R95, R121, R114 ;  /* 0x00000072795f7221 */ /* 0x000fe20000010000 */
[-C--:B------:R-:W-:Y:S01]  /*c980*/  FMUL.FTZ R36, R36, R11.reuse ;  /* 0x0000000b24247220 */ /* 0x080fe20000410000 */
[----:B------:R-:W-:Y:S01]  /*c990*/  FADD.FTZ R110, R14, R21 ;  /* 0x000000150e6e7221 */ /* 0x000fe20000010000 */
[----:B------:R-:W0:Y:S01]  /*c9a0*/  MUFU.EX2 R91, R91 ;  /* 0x0000005b005b7308 */ /* 0x000e220000000800 */
[----:B------:R-:W-:Y:S01]  /*c9b0*/  FADD.FTZ R95, R204, R95 ;  /* 0x0000005fcc5f7221 */ /* 0x000fe20000010000 */
[----:B------:R-:W-:Y:S01]  /*c9c0*/  FMUL.FTZ R37, R37, R11 ;  /* 0x0000000b25257220 */ /* 0x000fe20000410000 */
[----:B------:R-:W-:Y:S01]  /*c9d0*/  FADD.FTZ R21, R205, R110 ;  /* 0x0000006ecd157221 */ /* 0x000fe20000010000 */
[----:B--2---:R-:W-:Y:S01]  /*c9e0*/  F2FP.F16.F32.PACK_AB R205, R98, R205 ;  /* 0x000000cd62cd723e */ /* 0x004fe200000000ff */
[----:B------:R-:W-:Y:S01]  /*c9f0*/  FADD.FTZ R95, R112, R95 ;  /* 0x0000005f705f7221 */ /* 0x000fe20000010000 */
[-C--:B------:R-:W-:Y:S01]  /*ca00*/  FMUL.FTZ R40, R40, R11.reuse ;  /* 0x0000000b28287220 */ /* 0x080fe20000410000 */
[----:B------:R-:W-:Y:S01]  /*ca10*/  FADD.FTZ R110, R98, R21 ;  /* 0x00000015626e7221 */ /* 0x000fe20000010000 */
[----:B------:R-:W2:Y:S01]  /*ca20*/  MUFU.EX2 R219, R94 ;  /* 0x0000005e00db7308 */ /* 0x000ea20000000800 */
[----:B------:R-:W-:Y:S01]  /*ca30*/  FADD.FTZ R114, R206, R95 ;  /* 0x0000005fce727221 */ /* 0x000fe20000010000 */
[----:B------:R-:W-:Y:S01]  /*ca40*/  FMUL.FTZ R41, R41, R11 ;  /* 0x0000000b29297220 */ /* 0x000fe20000410000 */
[----:B------:R-:W-:Y:S01]  /*ca50*/  FADD.FTZ R21, R207, R110 ;  /* 0x0000006ecf157221 */ /* 0x000fe20000010000 */
[----:B-1----:R-:W-:Y:S01]  /*ca60*/  F2FP.F16.F32.PACK_AB R207, R90, R207 ;  /* 0x000000cf5acf723e */ /* 0x002fe200000000ff */
[----:B------:R-:W-:Y:S01]  /*ca70*/  FADD.FTZ R95, R113, R114 ;  /* 0x00000072715f7221 */ /* 0x000fe20000010000 */
[-C--:B------:R-:W-:Y:S01]  /*ca80*/  FMUL.FTZ R44, R44, R11.reuse ;  /* 0x0000000b2c2c7220 */ /* 0x080fe20000410000 */
[----:B------:R-:W-:Y:S01]  /*ca90*/  FADD.FTZ R110, R90, R21 ;  /* 0x000000155a6e7221 */ /* 0x000fe20000010000 */
[----:B------:R-:W1:Y:S01]  /*caa0*/  MUFU.EX2 R93, R93 ;  /* 0x0000005d005d7308 */ /* 0x000e620000000800 */
[----:B------:R-:W-:Y:S01]  /*cab0*/  FADD.FTZ R95, R208, R95 ;  /* 0x0000005fd05f7221 */ /* 0x000fe20000010000 */
[----:B------:R-:W-:Y:S01]  /*cac0*/  FMUL.FTZ R45, R45, R11 ;  /* 0x0000000b2d2d7220 */ /* 0x000fe20000410000 */
[----:B------:R-:W-:Y:S01]  /*cad0*/  FADD.FTZ R110, R209, R110 ;  /* 0x0000006ed16e7221 */ /* 0x000fe20000010000 */
[C---:B----4-:R-:W-:Y:S01]  /*cae0*/  F2FP.F16.F32.PACK_AB R209, R15.reuse, R209 ;  /* 0x000000d10fd1723e */ /* 0x050fe200000000ff */
[----:B------:R-:W-:Y:S01]  /*caf0*/  FADD.FTZ R95, R104, R95 ;  /* 0x0000005f685f7221 */ /* 0x000fe20000010000 */
[-C--:B------:R-:W-:Y:S01]  /*cb00*/  FMUL.FTZ R48, R48, R11.reuse ;  /* 0x0000000b30307220 */ /* 0x080fe20000410000 */
        /* <DEDUP_REMOVED lines=8> */
[----:B-----5:R-:W-:Y:S01]  /*cb90*/  FADD.FTZ R14, R20, R13 ;  /* 0x0000000d140e7221 */ /* 0x020fe20000010000 */
        /* <DEDUP_REMOVED lines=23> */
[----:B0-----:R-:W-:Y:S01]  /*cd10*/  FADD.FTZ R90, R91, R90 ;  /* 0x0000005a5b5a7221 */ /* 0x001fe20000010000 */
[-C--:B------:R-:W-:Y:S01]  /*cd20*/  FMUL.FTZ R81, R81, R11.reuse ;  /* 0x0000000b51517220 */ /* 0x080fe20000410000 */
[----:B------:R-:W-:Y:S01]  /*cd30*/  FADD.FTZ R13, R92, R13 ;  /* 0x0000000d5c0d7221 */ /* 0x000fe20000010000 */
[-C--:B------:R-:W-:Y:S01]  /*cd40*/  FMUL.FTZ R84, R84, R11.reuse ;  /* 0x0000000b54547220 */ /* 0x080fe20000410000 */
[----:B--2---:R-:W-:Y:S01]  /*cd50*/  FADD.FTZ R90, R219, R90 ;  /* 0x0000005adb5a7221 */ /* 0x004fe20000010000 */
[----:B------:R-:W-:Y:S01]  /*cd60*/  FMUL.FTZ R85, R85, R11 ;  /* 0x0000000b55557220 */ /* 0x000fe20000410000 */
[----:B------:R-:W-:Y:S01]  /*cd70*/  FADD.FTZ R14, R10, R13 ;  /* 0x0000000d0a0e7221 */ /* 0x000fe20000010000 */
[----:B------:R-:W-:Y:S01]  /*cd80*/  F2FP.F16.F32.PACK_AB R181, R117, R181 ;  /* 0x000000b575b5723e */ /* 0x000fe200000000ff */
[----:B-1----:R-:W-:Y:S01]  /*cd90*/  FADD.FTZ R13, R93, R90 ;  /* 0x0000005a5d0d7221 */ /* 0x002fe20000010000 */
        /* <DEDUP_REMOVED lines=32> */
[----:B------:R-:W-:Y:S06]  /*cfa0*/  @P2 BRA `(.L_x_6436) ;  /* 0xffffffa8004c2947 */ /* 0x000fec000383ffff */
.L_x_6427:
[----:B------:R-:W-:Y:S06]  /*cfb0*/  BAR.ARV 0x8, 0x180 ;  /* 0x0206000000007b1d */ /* 0x000fec0000002000 */
[----:B------:R-:W-:Y:S05]  /*cfc0*/  @!P0 BRA `(.L_x_6437) ;  /* 0x0000000000048947 */ /* 0x000fea0003800000 */
[----:B------:R-:W-:Y:S01]  /*cfd0*/  BPT.TRAP 0x1 ;  /* 0x000000040000795c */ /* 0x000fe20000300000 */
.L_x_6437:
[----:B------:R-:W-:Y:S01]  /*cfe0*/  IMAD R8, R2, 0x8, R0 ;  /* 0x0000000802087824 */ /* 0x000fe200078e0200 */
[----:B------:R-:W-:-:S04]  /*cff0*/  SHF.L.U32 R3, R16, 0x1f, RZ ;  /* 0x0000001f10037819 */ /* 0x000fc800000006ff */
[----:B------:R0:W1:Y:S01]  /*d000*/  SYNCS.PHASECHK.TRANS64.TRYWAIT P2, [R8+URZ+0x34850], R3 ;  /* 0x03485003080075a7 */ /* 0x000062000804017f */
[----:B------:R-:W-:Y:S05]  /*d010*/  @!P0 BRA `(.L_x_6438) ;  /* 0x0000000000048947 */ /* 0x000fea0003800000 */
[----:B------:R-:W-:Y:S01]  /*d020*/  BPT.TRAP 0x1 ;  /* 0x000000040000795c */ /* 0x000fe20000300000 */
.L_x_6438:
[----:B-1----:R-:W-:Y:S05]  /*d030*/  @P2 BRA `(.L_x_6439) ;  /* 0x0000000000082947 */ /* 0x002fea0003800000 */
[----:B------:R-:W1:Y:S02]  /*d040*/  SYNCS.PHASECHK.TRANS64.TRYWAIT P0, [R8+URZ+0x34850], R3 ;  /* 0x03485003080075a7 */ /* 0x000e64000800017f */
[----:B-1----:R-:W-:Y:S05]  /*d050*/  @!P0 BRA `(.L_x_6440) ;  /* 0x000000a400988947 */ /* 0x002fea0003800000 */
.L_x_6439:
[----:B------:R-:W-:Y:S05]  /*d060*/  WARPSYNC.ALL ;  /* 0x0000000000007948 */ /* 0x000fea0003800000 */
[----:B------:R-:W-:Y:S01]  /*d070*/  VIADD R0, R0, 0x400 ;  /* 0x0000040000007836 */ /* 0x000fe20000000000 */
[----:B------:R-:W2:Y:S01]  /*d080*/  LDL.LU R15, [R1+0x10] ;  /* 0x00001000010f7983 */ /* 0x000ea20000300800 */
[----:B------:R-:W-:Y:S01]  /*d090*/  WARPGROUP.ARRIVE ;  /* 0x00000000000079c5 */ /* 0x000fe20000000000 */
[----:B------:R-:W-:Y:S02]  /*d0a0*/  IMAD.MOV.U32 R7, RZ, RZ, 0x40000040 ;  /* 0x40000040ff077424 */ /* 0x000fe400078e00ff */
[----:B------:R-:W-:Y:S01]  /*d0b0*/  SHF.R.U32.HI R0, RZ, 0x4, R0 ;  /* 0x00000004ff007819 */ /* 0x000fe20000011600 */
[----:B01----:R-:W0:Y:S01]  /*d0c0*/  SHFL.BFLY PT, R3, R14, 0x2, 0x1f ;  /* 0x0c401f000e037f89 */ /* 0x003e2200000e0000 */
[----:B------:R-:W-:-:S02]  /*d0d0*/  @!P1 VIADD R9, R8, 0x34860 ;  /* 0x0003486008099836 */ /* 0x000fc40000000000 */
[----:B------:R-:W-:Y:S01]  /*d0e0*/  LOP3.LUT R0, R0, 0x3fff, RZ, 0xc0, !PT ;  /* 0x00003fff00007812 */ /* 0x000fe200078ec0ff */
[----:B------:R-:W-:Y:S02]  /*d0f0*/  VIADD R10, R2, 0x1 ;  /* 0x00000001020a7836 */ /* 0x000fe40000000000 */
[----:B------:R-:W-:Y:S02]  /*d100*/  @!P1 PRMT R9, RZ, 0x654, R9 ;  /* 0x00000654ff099816 */ /* 0x000fe40000000009 */
[----:B------:R-:W-:Y:S02]  /*d110*/  LOP3.LUT R5, R0, 0x5800000, RZ, 0xfc, !PT ;  /* 0x0580000000057812 */ /* 0x000fe400078efcff */
[----:B------:R-:W1:Y:S01]  /*d120*/  SHFL.BFLY PT, R0, R13, 0x2, 0x1f ;  /* 0x0c401f000d007f89 */ /* 0x000e6200000e0000 */
[----:B------:R-:W-:Y:S02]  /*d130*/  ISETP.NE.AND P2, PT, R10, 0x2, PT ;  /* 0x000000020a00780c */ /* 0x000fe40003f45270 */
[----:B------:R-:W-:-:S02]  /*d140*/  IMAD R4, R2, 0xb00, R5 ;  /* 0x00000b0002047824 */ /* 0x000fc400078e0205 */
[----:B------:R-:W-:Y:S02]  /*d150*/  IMAD.MOV.U32 R5, RZ, RZ, 0x40000040 ;  /* 0x40000040ff057424 */ /* 0x000fe400078e00ff */
[C---:B------:R-:W-:Y:S01]  /*d160*/  VIADD R6, R4.reuse, 0x80 ;  /* 0x0000008004067836 */ /* 0x040fe20000000000 */
[----:B------:R-:W-:Y:S01]  /*d170*/  R2UR UR6, R4 ;  /* 0x00000000040672ca */ /* 0x000fe200000e0000 */
[----:B------:R-:W-:Y:S01]  /*d180*/  IMAD.MOV.U32 R2, RZ, RZ, RZ ;  /* 0x000000ffff027224 */ /* 0x000fe200078e00ff */
[----:B------:R-:W-:Y:S01]  /*d190*/  R2UR UR7, R5 ;  /* 0x00000000050772ca */ /* 0x000fe200000e0000 */
[----:B------:R-:W-:Y:S02]  /*d1a0*/  IMAD.MOV.U32 R5, RZ, RZ, 0x40000040 ;  /* 0x40000040ff057424 */ /* 0x000fe400078e00ff */
[----:B0-----:R-:W-:-:S10]  /*d1b0*/  FADD.FTZ R3, R3, R14 ;  /* 0x0000000e03037221 */ /* 0x001fd40000010000 */
[----:B------:R-:W-:Y:S01]  /*d1c0*/  HGMMA.64x128x16.F32 R24, R176, gdesc[UR4].tnspB, R24, gsb0 ;  /* 0x41e00004b0187df0 */ /* 0x000fe20008000818 */
[----:B------:R-:W-:Y:S01]  /*d1d0*/  R2UR UR6, R6 ;  /* 0x00000000060672ca */ /* 0x000fe200000e0000 */
[----:B------:R-:W-:Y:S01]  /*d1e0*/  VIADD R6, R4, 0x100 ;  /* 0x0000010004067836 */ /* 0x000fe20000000000 */
[----:B------:R-:W-:Y:S01]  /*d1f0*/  R2UR UR7, R7 ;  /* 0x00000000070772ca */ /* 0x000fe200000e0000 */
[----:B------:R-:W-:Y:S01]  /*d200*/  IMAD.MOV.U32 R7, RZ, RZ, 0x40000040 ;  /* 0x40000040ff077424 */ /* 0x000fe200078e00ff */
[----:B------:R-:W-:Y:S02]  /*d210*/  WARPGROUP.DEPBAR.LE gsb0, 0x0 ;  /* 0x00008000000079c5 */ /* 0x000fe40000010000 */
[----:B------:R-:W-:-:S09]  /*d220*/  WARPGROUP.ARRIVE ;  /* 0x00000000000079c5 */ /* 0x000fd20000000000 */
[----:B------:R-:W-:Y:S01]  /*d230*/  HGMMA.64x128x16.F32 R24, R180, gdesc[UR4].tnspB, R24, gsb0 ;  /* 0x41e00004b4187df0 */ /* 0x000fe20008000818 */
[----:B------:R-:W-:Y:S01]  /*d240*/  R2UR UR6, R6 ;  /* 0x00000000060672ca */ /* 0x000fe200000e0000 */
[----:B------:R-:W-:Y:S01]  /*d250*/  VIADD R6, R4, 0x180 ;  /* 0x0000018004067836 */ /* 0x000fe20000000000 */
[----:B------:R-:W-:Y:S01]  /*d260*/  R2UR UR7, R7 ;  /* 0x00000000070772ca */ /* 0x000fe200000e0000 */
[----:B------:R-:W-:Y:S02]  /*d270*/  IMAD.MOV.U32 R7, RZ, RZ, 0x40000040 ;  /* 0x40000040ff077424 */ /* 0x000fe400078e00ff */
[----:B--2---:R-:W-:-:S05]  /*d280*/  VIADD R15, R15, 0x1 ;  /* 0x000000010f0f7836 */ /* 0x004fca0000000000 */
[----:B------:R-:W-:Y:S01]  /*d290*/  STL [R1+0x10], R15 ;  /* 0x0000100f01007387 */ /* 0x000fe20000100800 */
[----:B------:R-:W-:Y:S02]  /*d2a0*/  WARPGROUP.DEPBAR.LE gsb0, 0x0 ;  /* 0x00008000000079c5 */ /* 0x000fe40000010000 */
[----:B------:R-:W-:-:S06]  /*d2b0*/  WARPGROUP.ARRIVE ;  /* 0x00000000000079c5 */ /* 0x000fcc0000000000 */
        /* <DEDUP_REMOVED lines=37> */
[C---:B------:R-:W-:Y:S01]  /*d510*/  VIADD R6, R4.reuse, 0x480 ;  /* 0x0000048004067836 */ /* 0x040fe20000000000 */
[----:B------:R-:W-:Y:S01]  /*d520*/  R2UR UR7, R7 ;  /* 0x00000000070772ca */ /* 0x000fe200000e0000 */
[----:B------:R-:W-:Y:S02]  /*d530*/  IMAD.MOV.U32 R7, RZ, RZ, 0x40000040 ;  /* 0x40000040ff077424 */ /* 0x000fe400078e00ff */
[----:B------:R-:W-:Y:S01]  /*d540*/  VIADD R4, R4, 0x500 ;  /* 0x0000050004047836 */ /* 0x000fe20000000000 */
[----:B------:R-:W-:Y:S02]  /*d550*/  WARPGROUP.DEPBAR.LE gsb0, 0x0 ;  /* 0x00008000000079c5 */ /* 0x000fe40000010000 */
[----:B------:R-:W-:-:S07]  /*d560*/  WARPGROUP.ARRIVE ;  /* 0x00000000000079c5 */ /* 0x000fce0000000000 */
[----:B------:R-:W-:Y:S01]  /*d570*/  HGMMA.64x128x16.F32 R24, R208, gdesc[UR4].tnspB, R24, gsb0 ;  /* 0x41e00004d0187df0 */ /* 0x000fe20008000818 */
[----:B------:R-:W-:Y:S02]  /*d580*/  R2UR UR6, R6 ;  /* 0x00000000060672ca */ /* 0x000fe400000e0000 */
[----:B------:R-:W-:Y:S01]  /*d590*/  R2UR UR7, R7 ;  /* 0x00000000070772ca */ /* 0x000fe200000e0000 */
[----:B------:R-:W-:Y:S02]  /*d5a0*/  WARPGROUP.DEPBAR.LE gsb0, 0x0 ;  /* 0x00008000000079c5 */ /* 0x000fe40000010000 */
[----:B------:R-:W-:-:S10]  /*d5b0*/  WARPGROUP.ARRIVE ;  /* 0x00000000000079c5 */ /* 0x000fd40000000000 */
[----:B------:R-:W-:Y:S01]  /*d5c0*/  HGMMA.64x128x16.F32 R24, R212, gdesc[UR4].tnspB, R24, gsb0 ;  /* 0x41e00004d4187df0 */ /* 0x000fe20008000818 */
[----:B------:R-:W-:Y:S01]  /*d5d0*/  R2UR UR6, R4 ;  /* 0x00000000040672ca */ /* 0x000fe200000e0000 */
[----:B-1----:R-:W-:Y:S01]  /*d5e0*/  FADD.FTZ R4, R0, R13 ;  /* 0x0000000d00047221 */ /* 0x002fe20000010000 */
[----:B------:R-:W-:Y:S01]  /*d5f0*/  R2UR UR7, R5 ;  /* 0x00000000050772ca */ /* 0x000fe200000e0000 */
[----:B------:R-:W0:Y:S01]  /*d600*/  SHFL.BFLY PT, R0, R3, 0x1, 0x1f ;  /* 0x0c201f0003007f89 */ /* 0x000e2200000e0000 */
[----:B------:R-:W-:-:S03]  /*d610*/  MOV R13, UR11 ;  /* 0x0000000b000d7c02 */ /* 0x000fc60008000f00 */
[----:B------:R-:W1:Y:S01]  /*d620*/  SHFL.BFLY PT, R5, R4, 0x1, 0x1f ;  /* 0x0c201f0004057f89 */ /* 0x000e6200000e0000 */
[----:B0-----:R-:W-:Y:S01]  /*d630*/  FADD.FTZ R11, R3, R0 ;  /* 0x00000000030b7221 */ /* 0x001fe20000010000 */
[----:B------:R-:W-:Y:S01]  /*d640*/  SEL R3, RZ, 0x1, P2 ;  /* 0x00000001ff037807 */ /* 0x000fe20001000000 */
[----:B------:R-:W-:Y:S02]  /*d650*/  IMAD.MOV.U32 R0, RZ, RZ, -0x800000 ;  /* 0xff800000ff007424 */ /* 0x000fe400078e00ff */
[----:B-1----:R-:W-:Y:S01]  /*d660*/  FADD.FTZ R12, R4, R5 ;  /* 0x00000005040c7221 */ /* 0x002fe20000010000 */
        /* <DEDUP_REMOVED lines=19> */
[----:B------:R-:W-:Y:S03]  /*d7a0*/  HGMMA.64x128x16.F32 R24, R216, gdesc[UR4].tnspB, R24, gsb0 ;  /* 0x41e00004d8187df0 */ /* 0x000fe60008000818 */
        /* <DEDUP_REMOVED lines=66> */
[----:B-1----:R-:W-:-:S07]  /*dbd0*/  SEL R2, R10, RZ, P2 ;  /* 0x000000ff0a027207 */ /* 0x002fce0001000000 */
.L_x_6419:
[----:B------:R-:W0:Y:S01]  /*dbe0*/  S2R R5, SR_CgaCtaId ;  /* 0x0000000000057919 */ /* 0x000e220000008800 */
[----:B------:R-:W-:Y:S01]  /*dbf0*/  MOV R18, 0x400 ;  /* 0x0000040000127802 */ /* 0x000fe20000000f00 */
[----:B------:R-:W-:Y:S01]  /*dc00*/  BSSY B0, `(.L_x_6441) ;  /* 0x0000343000007945 */ /* 0x000fe20003800000 */
[----:B------:R-:W-:Y:S02]  /*dc10*/  BAR.SYNC.DEFER_BLOCKING 0x5, 0x180 ;  /* 0x0146000000007b1d */ /* 0x000fe40000010000 */
[----:B0-----:R-:W-:-:S05]  /*dc20*/  LEA R18, R5, R18, 0x18 ;  /* 0x0000001205127211 */ /* 0x001fca00078ec0ff */
[----:B------:R-:W0:Y:S02]  /*dc30*/  LDS.128 R4, [R18+0x348d0] ;  /* 0x0348d00012047984 */ /* 0x000e240000000c00 */
[----:B0-----:R-:W-:Y:S02]  /*dc40*/  R2UR UR6, R5 ;  /* 0x00000000050672ca */ /* 0x001fe400000e0000 */
[----:B------:R-:W-:Y:S01]  /*dc50*/  R2UR UR5, R6 ;  /* 0x00000000060572ca */ /* 0x000fe200000e0000 */
[----:B------:R-:W-:Y:S06]  /*dc60*/  BAR.ARV 0x4, 0x180 ;  /* 0x0106000000007b1d */ /* 0x000fec0000002000 */
[----:B------:R-:W-:Y:S08]  /*dc70*/  @P0 BRA `(.L_x_6442) ;  /* 0x0000002400540947 */ /* 0x000ff00003800000 */
[----:B------:R-:W2:Y:S01]  /*dc80*/  LDL.LU R10, [R1+0xc] ;  /* 0x00000c00010a7983 */ /* 0x000ea20000300800 */
[----:B------:R-:W-:-:S03]  /*dc90*/  ULDC.64 UR10, c[0x0][0xc00] ;  /* 0x00030000000a7ab9 */ /* 0x000fc60000000a00 */
[----:B------:R-:W3:Y:S04]  /*dca0*/  LDL.LU R9, [R1+0x14] ;  /* 0x0000140001097983 */ /* 0x000ee80000300800 */
[----:B------:R-:W4:Y:S04]  /*dcb0*/  LDL R8, [R1+0x64] ;  /* 0x0000640001087983 */ /* 0x000f280000100800 */
[----:B------:R-:W4:Y:S01]  /*dcc0*/  LDL R104, [R1] ;  /* 0x0000000001687983 */ /* 0x000f220000100800 */
[----:B------:R-:W-:Y:S01]  /*dcd0*/  ULDC.64 UR20, c[0x0][0x208] ;  /* 0x0000820000147ab9 */ /* 0x000fe20000000a00 */
[----:B------:R-:W-:-:S02]  /*dce0*/  R2UR UR17, R220 ;  /* 0x00000000dc1172ca */ /* 0x000fc400000e0000 */
[----:B------:R-:W4:Y:S01]  /*dcf0*/  LDL R106, [R1+0x60] ;  /* 0x00006000016a7983 */ /* 0x000f220000100800 */
[----:B------:R-:W-:Y:S02]  /*dd00*/  R2UR UR15, R221 ;  /* 0x00000000dd0f72ca */ /* 0x000fe400000e0000 */
[----:B------:R-:W-:Y:S01]  /*dd10*/  R2UR UR19, R222 ;  /* 0x00000000de1372ca */ /* 0x000fe200000e0000 */
[----:B------:R-:W-:Y:S01]  /*dd20*/  BAR.SYNC.DEFER_BLOCKING 0x1, 0x100 ;  /* 0x0044000000007b1d */ /* 0x000fe20000010000 */
[----:B--2---:R-:W-:Y:S02]  /*dd30*/  R2UR UR14, R10 ;  /* 0x000000000a0e72ca */ /* 0x004fe400000e0000 */
[----:B---3--:R-:W-:-:S03]  /*dd40*/  R2UR UR13, R9 ;  /* 0x00000000090d72ca */ /* 0x008fc600000e0000 */
[----:B------:R-:W0:Y:S01]  /*dd50*/  S2R R9, SR_SWINHI ;  /* 0x0000000000097919 */ /* 0x000e220000002f00 */
[----:B------:R-:W-:Y:S01]  /*dd60*/  UMOV UR18, 0x9b8 ;  /* 0x000009b800127882 */ /* 0x000fe20000000000 */
[----:B----4-:R-:W-:Y:S02]  /*dd70*/  R2UR UR16, R104 ;  /* 0x00000000681072ca */ /* 0x010fe400000e0000 */
[----:B------:R-:W-:Y:S02]  /*dd80*/  MOV R4, R18 ;  /* 0x0000001200047202 */ /* 0x000fe40000000f00 */
[----:B0-----:R-:W-:-:S03]  /*dd90*/  MOV R5, R9 ;  /* 0x0000000900057202 */ /* 0x001fc60000000f00 */
[----:B------:R-:W-:-:S03]  /*dda0*/  IMAD.WIDE R8, R8, 0x2, R4 ;  /* 0x0000000208087825 */ /* 0x000fc600078e0204 */
[C---:B------:R-:W-:Y:S02]  /*ddb0*/  LOP3.LUT R11, R8.reuse, 0x380, RZ, 0xc0, !PT ;  /* 0x00000380080b7812 */ /* 0x040fe400078ec0ff */
[C---:B------:R-:W-:Y:S02]  /*ddc0*/  IADD3 R19, P6, R8.reuse, 0x20, RZ ;  /* 0x0000002008137810 */ /* 0x040fe40007fde0ff */
[----:B------:R-:W-:Y:S02]  /*ddd0*/  SHF.R.U64 R11, R11, 0x3, RZ ;  /* 0x000000030b0b7819 */ /* 0x000fe400000012ff */
[C---:B------:R-:W-:Y:S02]  /*dde0*/  IADD3 R12, P4, R8.reuse, 0x60, RZ ;  /* 0x00000060080c7810 */ /* 0x040fe40007f9e0ff */
[----:B------:R-:W-:Y:S02]  /*ddf0*/  LOP3.LUT R6, R19, 0x380, RZ, 0xc0, !PT ;  /* 0x0000038013067812 */ /* 0x000fe400078ec0ff */
[----:B------:R-:W-:-:S02]  /*de00*/  IADD3 R35, P5, R8, 0x40, RZ ;  /* 0x0000004008237810 */ /* 0x000fc40007fbe0ff */
[C---:B------:R-:W-:Y:S02]  /*de10*/  IADD3 R99, P3, R8.reuse, 0x4000, RZ ;  /* 0x0000400008637810 */ /* 0x040fe40007f7e0ff */
[C---:B------:R-:W-:Y:S02]  /*de20*/  IADD3 R101, P2, R8.reuse, 0x4020, RZ ;  /* 0x0000402008657810 */ /* 0x040fe40007f5e0ff */
[C---:B------:R-:W-:Y:S02]  /*de30*/  IADD3 R103, P1, R8.reuse, 0x4040, RZ ;  /* 0x0000404008677810 */ /* 0x040fe40007f3e0ff */
[----:B------:R-:W-:Y:S02]  /*de40*/  IADD3 R105, P0, R8, 0x4060, RZ ;  /* 0x0000406008697810 */ /* 0x000fe40007f1e0ff */
[----:B------:R-:W-:Y:S02]  /*de50*/  LOP3.LUT R8, R11, R8, RZ, 0x3c, !PT ;  /* 0x000000080b087212 */ /* 0x000fe400078e3cff */
[----:B------:R-:W-:-:S02]  /*de60*/  LOP3.LUT R11, R12, 0x380, RZ, 0xc0, !PT ;  /* 0x000003800c0b7812 */ /* 0x000fc400078ec0ff */
[----:B------:R-:W-:Y:S02]  /*de70*/  SHF.R.U64 R6, R6, 0x3, RZ ;  /* 0x0000000306067819 */ /* 0x000fe400000012ff */
[----:B------:R-:W-:Y:S02]  /*de80*/  SHF.R.U64 R11, R11, 0x3, RZ ;  /* 0x000000030b0b7819 */ /* 0x000fe400000012ff */
[----:B------:R-:W-:Y:S02]  /*de90*/  LOP3.LUT R32, R6, R19, RZ, 0x3c, !PT ;  /* 0x0000001306207212 */ /* 0x000fe400078e3cff */
[----:B------:R-:W-:Y:S02]  /*dea0*/  LOP3.LUT R14, R99, 0x380, RZ, 0xc0, !PT ;  /* 0x00000380630e7812 */ /* 0x000fe400078ec0ff */
[----:B------:R-:W-:Y:S02]  /*deb0*/  LOP3.LUT R6, R101, 0x380, RZ, 0xc0, !PT ;  /* 0x0000038065067812 */ /* 0x000fe400078ec0ff */
[----:B------:R-:W-:-:S02]  /*dec0*/  LOP3.LUT R10, R35, 0x380, RZ, 0xc0, !PT ;  /* 0x00000380230a7812 */ /* 0x000fc400078ec0ff */
[----:B------:R-:W-:Y:S02]  /*ded0*/  LOP3.LUT R28, R11, R12, RZ, 0x3c, !PT ;  /* 0x0000000c0b1c7212 */ /* 0x000fe400078e3cff */
[----:B------:R-:W-:Y:S02]  /*dee0*/  SHF.R.U64 R14, R14, 0x3, RZ ;  /* 0x000000030e0e7819 */ /* 0x000fe400000012ff */
[----:B------:R-:W-:Y:S02]  /*def0*/  LOP3.LUT R12, R103, 0x380, RZ, 0xc0, !PT ;  /* 0x00000380670c7812 */ /* 0x000fe400078ec0ff */
[----:B------:R-:W-:Y:S02]  /*df00*/  SHF.R.U64 R6, R6, 0x3, RZ ;  /* 0x0000000306067819 */ /* 0x000fe400000012ff */
[----:B------:R-:W-:Y:S02]  /*df10*/  SHF.R.U64 R10, R10, 0x3, RZ ;  /* 0x000000030a0a7819 */ /* 0x000fe400000012ff */
[----:B------:R-:W-:Y:S01]  /*df20*/  LOP3.LUT R34, R105, 0x380, RZ, 0xc0, !PT ;  /* 0x0000038069227812 */ /* 0x000fe200078ec0ff */
[--C-:B------:R-:W-:Y:S01]  /*df30*/  IMAD.X R27, RZ, RZ, R9.reuse, P3 ;  /* 0x000000ffff1b7224 */ /* 0x100fe200018e0609 */
[----:B------:R-:W-:Y:S01]  /*df40*/  LOP3.LUT R26, R14, R99, RZ, 0x3c, !PT ;  /* 0x000000630e1a7212 */ /* 0x000fe200078e3cff */
[--C-:B------:R-:W-:Y:S01]  /*df50*/  IMAD.X R25, RZ, RZ, R9.reuse, P2 ;  /* 0x000000ffff197224 */ /* 0x100fe200010e0609 */
[----:B------:R-:W-:Y:S01]  /*df60*/  SHF.R.U64 R12, R12, 0x3, RZ ;  /* 0x000000030c0c7819 */ /* 0x000fe200000012ff */
[--C-:B------:R-:W-:Y:S01]  /*df70*/  IMAD.X R33, RZ, RZ, R9.reuse, P6 ;  /* 0x000000ffff217224 */ /* 0x100fe200030e0609 */
[----:B------:R-:W-:Y:S01]  /*df80*/  LOP3.LUT R24, R6, R101, RZ, 0x3c, !PT ;  /* 0x0000006506187212 */ /* 0x000fe200078e3cff */
[--C-:B------:R-:W-:Y:S01]  /*df90*/  IMAD.X R31, RZ, RZ, R9.reuse, P5 ;  /* 0x000000ffff1f7224 */ /* 0x100fe200028e0609 */
[----:B------:R-:W-:Y:S01]  /*dfa0*/  LOP3.LUT R30, R10, R35, RZ, 0x3c, !PT ;  /* 0x000000230a1e7212 */ /* 0x000fe200078e3cff */
[--C-:B------:R-:W-:Y:S01]  /*dfb0*/  IMAD.X R29, RZ, RZ, R9.reuse, P4 ;  /* 0x000000ffff1d7224 */ /* 0x100fe200020e0609 */
[----:B------:R-:W-:Y:S01]  /*dfc0*/  SHF.R.U64 R34, R34, 0x3, RZ ;  /* 0x0000000322227819 */ /* 0x000fe200000012ff */
[--C-:B------:R-:W-:Y:S01]  /*dfd0*/  IMAD.X R15, RZ, RZ, R9.reuse, P1 ;  /* 0x000000ffff0f7224 */ /* 0x100fe200008e0609 */
[----:B------:R-:W-:Y:S01]  /*dfe0*/  MOV R19, R8 ;  /* 0x0000000800137202 */ /* 0x000fe20000000f00 */
        /* <DEDUP_REMOVED lines=10> */
[----:B------:R-:W-:Y:S02]  /*e090*/  MOV R101, R30 ;  /* 0x0000001e00657202 */ /* 0x000fe40000000f00 */
        /* <DEDUP_REMOVED lines=9> */
[----:B------:R0:W-:Y:S01]  /*e130*/  STSM.16.M88.4 [R19], R8 ;  /* 0x0000000813007844 */ /* 0x0001e20000000200 */
[----:B------:R-:W-:-:S02]  /*e140*/  F2FP.F16.F32.PACK_AB R32, R49, R48 ;  /* 0x000000303120723e */ /* 0x000fc400000000ff */
[----:B------:R-:W-:Y:S02]  /*e150*/  F2FP.F16.F32.PACK_AB R33, R51, R50 ;  /* 0x000000323321723e */ /* 0x000fe400000000ff */
[----:B------:R-:W-:Y:S02]  /*e160*/  F2FP.F16.F32.PACK_AB R34, R53, R52 ;  /* 0x000000343522723e */ /* 0x000fe400000000ff */
[----:B------:R-:W-:Y:S01]  /*e170*/  F2FP.F16.F32.PACK_AB R35, R55, R54 ;  /* 0x000000363723723e */ /* 0x000fe200000000ff */
[----:B------:R1:W-:Y:S01]  /*e180*/  STSM.16.M88.4 [R102], R24 ;  /* 0x0000001866007844 */ /* 0x0003e20000000200 */
[----:B------:R-:W-:Y:S02]  /*e190*/  MOV R6, R14 ;  /* 0x0000000e00067202 */ /* 0x000fe40000000f00 */
[----:B------:R-:W-:Y:S01]  /*e1a0*/  F2FP.F16.F32.PACK_AB R14, R69, R68 ;  /* 0x00000044450e723e */ /* 0x000fe200000000ff */
[----:B------:R2:W-:Y:S01]  /*e1b0*/  STSM.16.M88.4 [R101], R28 ;  /* 0x0000001c65007844 */ /* 0x0005e20000000200 */
[----:B------:R-:W-:-:S02]  /*e1c0*/  F2FP.F16.F32.PACK_AB R15, R71, R70 ;  /* 0x00000046470f723e */ /* 0x000fc400000000ff */
[----:B0-----:R-:W-:Y:S02]  /*e1d0*/  MOV R19, R12 ;  /* 0x0000000c00137202 */ /* 0x001fe40000000f00 */
[----:B------:R-:W-:Y:S02]  /*e1e0*/  F2FP.F16.F32.PACK_AB R8, R57, R56 ;  /* 0x000000383908723e */ /* 0x000fe400000000ff */
[----:B------:R-:W-:Y:S02]  /*e1f0*/  F2FP.F16.F32.PACK_AB R9, R59, R58 ;  /* 0x0000003a3b09723e */ /* 0x000fe400000000ff */
[----:B------:R-:W-:Y:S02]  /*e200*/  F2FP.F16.F32.PACK_AB R10, R61, R60 ;  /* 0x0000003c3d0a723e */ /* 0x000fe400000000ff */
[----:B------:R-:W-:Y:S02]  /*e210*/  F2FP.F16.F32.PACK_AB R11, R63, R62 ;  /* 0x0000003e3f0b723e */ /* 0x000fe400000000ff */
[----:B------:R-:W-:-:S02]  /*e220*/  F2FP.F16.F32.PACK_AB R12, R65, R64 ;  /* 0x00000040410c723e */ /* 0x000fc400000000ff */
[----:B------:R-:W-:Y:S02]  /*e230*/  F2FP.F16.F32.PACK_AB R13, R67, R66 ;  /* 0x00000042430d723e */ /* 0x000fe400000000ff */
[----:B-1----:R-:W-:Y:S02]  /*e240*/  F2FP.F16.F32.PACK_AB R24, R73, R72 ;  /* 0x000000484918723e */ /* 0x002fe400000000ff */
[----:B------:R-:W-:Y:S02]  /*e250*/  F2FP.F16.F32.PACK_AB R25, R75, R74 ;  /* 0x0000004a4b19723e */ /* 0x000fe400000000ff */
[----:B------:R-:W-:Y:S02]  /*e260*/  F2FP.F16.F32.PACK_AB R26, R77, R76 ;  /* 0x0000004c4d1a723e */ /* 0x000fe400000000ff */
[----:B------:R-:W-:Y:S01]  /*e270*/  F2FP.F16.F32.PACK_AB R27, R79, R78 ;  /* 0x0000004e4f1b723e */ /* 0x000fe200000000ff */
[----:B------:R0:W-:Y:S01]  /*e280*/  STSM.16.M88.4 [R100], R32 ;  /* 0x0000002064007844 */ /* 0x0001e20000000200 */
[----:B--2---:R-:W-:-:S02]  /*e290*/  F2FP.F16.F32.PACK_AB R28, R81, R80 ;  /* 0x00000050511c723e */ /* 0x004fc400000000ff */
[----:B------:R-:W-:Y:S02]  /*e2a0*/  F2FP.F16.F32.PACK_AB R29, R83, R82 ;  /* 0x00000052531d723e */ /* 0x000fe400000000ff */
[----:B------:R-:W-:Y:S02]  /*e2b0*/  F2FP.F16.F32.PACK_AB R30, R85, R84 ;  /* 0x00000054551e723e */ /* 0x000fe400000000ff */
[----:B------:R-:W-:Y:S01]  /*e2c0*/  F2FP.F16.F32.PACK_AB R31, R87, R86 ;  /* 0x00000056571f723e */ /* 0x000fe200000000ff */
[----:B------:R-:W-:Y:S04]  /*e2d0*/  STSM.16.M88.4 [R99], R8 ;  /* 0x0000000863007844 */ /* 0x000fe80000000200 */
[----:B------:R-:W-:Y:S04]  /*e2e0*/  STSM.16.M88.4 [R98], R12 ;  /* 0x0000000c62007844 */ /* 0x000fe80000000200 */
[----:B------:R-:W-:Y:S04]  /*e2f0*/  STSM.16.M88.4 [R6], R24 ;  /* 0x0000001806007844 */ /* 0x000fe80000000200 */
        /* <DEDUP_REMOVED lines=8> */
[----:B0-----:R-:W-:Y:S01]  /*e380*/  IMAD.U32 R32, RZ, RZ, UR7 ;  /* 0x00000007ff207e24 */ /* 0x001fe2000f8e00ff */
[----:B-1----:R-:W0:Y:S03]  /*e390*/  LDC R19, c[0x0][0xbe8] ;  /* 0x0002fa00ff137b82 */ /* 0x002e260000000800 */
[----:B------:R-:W-:Y:S01]  /*e3a0*/  IMAD.U32 R33, RZ, RZ, UR8 ;  /* 0x00000008ff217e24 */ /* 0x000fe2000f8e00ff */
[----:B------:R-:W-:-:S04]  /*e3b0*/  ULDC.64 UR8, c[0x0][0xc08] ;  /* 0x0003020000087ab9 */ /* 0x000fc80000000a00 */
        /* <DEDUP_REMOVED lines=12> */
[----:B------:R-:W-:-:S04]  /*e480*/  USEL UR4, UR17, UR4, UP0 ;  /* 0x0000000411047287 */ /* 0x000fc80008000000 */
[----:B------:R-:W-:Y:S02]  /*e490*/  UISETP.GT.AND UP1, UPT, UR4, 0x1, UPT ;  /* 0x000000010400788c */ /* 0x000fe4000bf24270 */
[----:B------:R-:W1:Y:S02]  /*e4a0*/  @P1 LDC R13, c[0x0][0xbf0] ;  /* 0x0002fc00ff0d1b82 */ /* 0x000e640000000800 */
[----:B------:R-:W-:Y:S02]  /*e4b0*/  USEL UR18, UR18, 0x978, UP1 ;  /* 0x0000097812127887 */ /* 0x000fe40008800000 */
[----:B------:R-:W-:Y:S01]  /*e4c0*/  UISETP.NE.U32.AND UP0, UPT, UR10, URZ, UPT ;  /* 0x0000003f0a00728c */ /* 0x000fe2000bf05070 */
[----:B------:R-:W-:-:S03]  /*e4d0*/  IMAD.U32 R15, RZ, RZ, UR16 ;  /* 0x00000010ff0f7e24 */ /* 0x000fc6000f8e00ff */
[----:B------:R-:W-:Y:S01]  /*e4e0*/  UISETP.NE.AND.EX UP0, UPT, UR11, URZ, UPT, UP0 ;  /* 0x0000003f0b00728c */ /* 0x000fe2000bf05300 */
[----:B------:R-:W-:Y:S01]  /*e4f0*/  IMAD.U32 R8, RZ, RZ, UR8 ;  /* 0x00000008ff087e24 */ /* 0x000fe2000f8e00ff */
[----:B------:R-:W-:Y:S01]  /*e500*/  UMOV UR4, URZ ;  /* 0x0000003f00047c82 */ /* 0x000fe20008000000 */
[----:B------:R-:W-:Y:S01]  /*e510*/  IMAD.U32 R9, RZ, RZ, UR9 ;  /* 0x00000009ff097e24 */ /* 0x000fe2000f8e00ff */
[----:B------:R-:W-:Y:S01]  /*e520*/  USEL UR7, UR14, URZ, !UP0 ;  /* 0x0000003f0e077287 */ /* 0x000fe2000c000000 */
[----:B------:R-:W-:Y:S01]  /*e530*/  IMAD R15, R15, 0x80, R106 ;  /* 0x000000800f0f7824 */ /* 0x000fe200078e026a */
[----:B------:R-:W-:Y:S01]  /*e540*/  ULDC.64 UR10, c[0x0][UR18+0x220] ;  /* 0x00008800120a7abb */ /* 0x000fe20008000a00 */
[----:B------:R-:W-:Y:S01]  /*e550*/  USEL UR16, UR15, URZ, UP1 ;  /* 0x0000003f0f107287 */ /* 0x000fe20008800000 */
[----:B------:R0:W5:Y:S01]  /*e560*/  @P4 LDG.E R6, desc[UR20][R8.64] ;  /* 0x0000001408064981 */ /* 0x000162000c1e1900 */
[----:B------:R-:W-:Y:S01]  /*e570*/  USEL UR17, UR13, URZ, !UP0 ;  /* 0x0000003f0d117287 */ /* 0x000fe2000c000000 */
[----:B------:R-:W-:Y:S01]  /*e580*/  ULDC.64 UR8, c[0x0][UR18+0x218] ;  /* 0x0000860012087abb */ /* 0x000fe20008000a00 */
[----:B------:R-:W-:Y:S01]  /*e590*/  UIMAD UR11, UR11, UR7, URZ ;  /* 0x000000070b0b72a4 */ /* 0x000fe2000f8e023f */
[----:B------:R-:W-:Y:S01]  /*e5a0*/  ULDC.64 UR12, c[0x0][UR18+0x228] ;  /* 0x00008a00120c7abb */ /* 0x000fe20008000a00 */
[----:B------:R-:W-:Y:S01]  /*e5b0*/  UIMAD.WIDE.U32 UR14, UR8, UR19, URZ ;  /* 0x00000013080e72a5 */ /* 0x000fe2000f8e003f */
[----:B0-----:R-:W-:Y:S01]  /*e5c0*/  @P1 IMAD.HI.U32 R8, R15, R10, RZ ;  /* 0x0000000a0f081227 */ /* 0x001fe200078e00ff */
[----:B------:R-:W-:-:S02]  /*e5d0*/  UIMAD UR19, UR9, UR19, URZ ;  /* 0x00000013091372a4 */ /* 0x000fc4000f8e023f */
[----:B------:R-:W-:Y:S01]  /*e5e0*/  UIMAD.WIDE.U32 UR20, UR12, UR16, URZ ;  /* 0x000000100c1472a5 */ /* 0x000fe2000f8e003f */
[----:B------:R-:W-:Y:S01]  /*e5f0*/  IMAD.MOV.U32 R11, RZ, RZ, R15 ;  /* 0x000000ffff0b7224 */ /* 0x000fe200078e000f */
[----:B------:R-:W-:Y:S01]  /*e600*/  UIMAD.WIDE.U32 UR8, UR10, UR7, URZ ;  /* 0x000000070a0872a5 */ /* 0x000fe2000f8e003f */
[----:B-1----:R-:W-:Y:S01]  /*e610*/  @P1 SHF.R.U32.HI R11, RZ, R13, R8 ;  /* 0x0000000dff0b1219 */ /* 0x002fe20000011608 */
[----:B------:R-:W-:Y:S02]  /*e620*/  UIMAD UR12, UR13, UR16, URZ ;  /* 0x000000100d0c72a4 */ /* 0x000fe4000f8e023f */
[----:B------:R-:W-:Y:S02]  /*e630*/  UIMAD UR11, UR10, UR17, UR11 ;  /* 0x000000110a0b72a4 */ /* 0x000fe4000f8e020b */
[----:B------:R-:W-:Y:S02]  /*e640*/  UIADD3 UR12, UR21, UR12, URZ ;  /* 0x0000000c150c7290 */ /* 0x000fe4000fffe03f */
[----:B------:R-:W-:Y:S01]  /*e650*/  UIADD3 UR10, UR9, UR11, URZ ;  /* 0x0000000b090a7290 */ /* 0x000fe2000fffe03f */
[----:B------:R-:W-:Y:S01]  /*e660*/  IMAD.MOV R10, RZ, RZ, -R11 ;  /* 0x000000ffff0a7224 */ /* 0x000fe200078e0a0b */
[----:B------:R-:W-:Y:S01]  /*e670*/  UIADD3 UR19, UR15, UR19, URZ ;  /* 0x000000130f137290 */ /* 0x000fe2000fffe03f */
[----:B------:R-:W-:-:S02]  /*e680*/  IMAD.U32 R8, RZ, RZ, UR20 ;  /* 0x00000014ff087e24 */ /* 0x000fc4000f8e00ff */
[----:B------:R-:W-:Y:S01]  /*e690*/  IMAD.U32 R9, RZ, RZ, UR21 ;  /* 0x00000015ff097e24 */ /* 0x000fe2000f8e00ff */
[----:B------:R-:W-:Y:S01]  /*e6a0*/  SHF.R.S32.HI R9, RZ, 0x1f, R11 ;  /* 0x0000001fff097819 */ /* 0x000fe2000001140b */
[----:B------:R-:W-:Y:S02]  /*e6b0*/  IMAD R13, R19, R10, R15 ;  /* 0x0000000a130d7224 */ /* 0x000fe400078e020f */
[----:B------:R-:W-:Y:S01]  /*e6c0*/  IMAD.U32 R12, RZ, RZ, UR12 ;  /* 0x0000000cff0c7e24 */ /* 0x000fe2000f8e00ff */
[----:B------:R-:W-:Y:S01]  /*e6d0*/  ULDC.64 UR12, c[0x0][0xba8] ;  /* 0x0002ea00000c7ab9 */ /* 0x000fe20000000a00 */
[----:B------:R-:W-:Y:S01]  /*e6e0*/  @!UP1 ULDC UR12, c[0x0][0xb50] ;  /* 0x0002d400000c9ab9 */ /* 0x000fe20000000800 */
[----:B------:R-:W-:Y:S01]  /*e6f0*/  SHF.R.S32.HI R10, RZ, 0x1f, R13 ;  /* 0x0000001fff0a7819 */ /* 0x000fe2000001140d */
[----:B------:R-:W-:Y:S01]  /*e700*/  @!UP1 ULDC UR13, c[0x0][0xb54] ;  /* 0x0002d500000d9ab9 */ /* 0x000fe20000000800 */
[----:B--2---:R-:W-:-:S13]  /*e710*/  @P0 R2UR UR4, R34 ;  /* 0x00000000220402ca */ /* 0x004fda00000e0000 */
[----:B------:R-:W-:Y:S02]  /*e720*/  UIADD3 UR14, UP0, UP2, UR8, UR14, UR4 ;  /* 0x0000000e080e7290 */ /* 0x000fe4000fa1e004 */
[----:B------:R-:W-:-:S04]  /*e730*/  USHF.R.S32.HI UR11, URZ, 0x1f, UR4 ;  /* 0x0000001f3f0b7899 */ /* 0x000fc80008011404 */
[----:B------:R-:W-:Y:S01]  /*e740*/  UIADD3.X UR10, UR10, UR19, UR11, UP0, UP2 ;  /* 0x000000130a0a7290 */ /* 0x000fe200087e440b */
[----:B------:R-:W-:Y:S01]  /*e750*/  IADD3 R8, P2, P3, R11, UR14, R8 ;  /* 0x0000000e0b087c10 */ /* 0x000fe2000fb5e008 */
[----:B------:R-:W-:Y:S02]  /*e760*/  ULDC.64 UR8, c[0x0][UR18+0x210] ;  /* 0x0000840012087abb */ /* 0x000fe40008000a00 */
[----:B------:R-:W-:Y:S02]  /*e770*/  IMAD R11, R13, UR9, RZ ;  /* 0x000000090d0b7c24 */ /* 0x000fe4000f8e02ff */
[----:B------:R-:W-:Y:S02]  /*e780*/  IADD3.X R9, R9, UR10, R12, P2, P3 ;  /* 0x0000000a09097c10 */ /* 0x000fe400097e640c */
[----:B------:R-:W-:Y:S02]  /*e790*/  IMAD R11, R10, UR8, R11 ;  /* 0x000000080a0b7c24 */ /* 0x000fe4000f8e020b */
        /* <DEDUP_REMOVED lines=10> */
.L_x_6443:
[----:B------:R-:W2:Y:S01]  /*e840*/  LDL R24, [R1+0x5c] ;  /* 0x00005c0001187983 */ /* 0x000ea20000100800 */
[----:B------:R-:W0:Y:S01]  /*e850*/  S2R R10, SR_TID.X ;  /* 0x00000000000a7919 */ /* 0x000e220000002100 */
[----:B------:R-:W-:Y:S02]  /*e860*/  R2UR UR8, R104 ;  /* 0x00000000680872ca */ /* 0x000fe400000e0000 */
[----:B------:R-:W-:Y:S04]  /*e870*/  SHFL.IDX PT, R8, R12, RZ, 0x1c1f ;  /* 0x001c1fff0c087589 */ /* 0x000fe800000e0000 */
[----:B------:R-:W1:Y:S01]  /*e880*/  SHFL.IDX PT, R9, R13, RZ, 0x1c1f ;  /* 0x001c1fff0d097589 */ /* 0x000e6200000e0000 */
[----:B0-----:R-:W-:-:S05]  /*e890*/  VIADD R25, R10, 0xffffff80 ;  /* 0xffffff800a197836 */ /* 0x001fca0000000000 */
[----:B------:R-:W-:-:S04]  /*e8a0*/  SHF.R.S32.HI R14, RZ, 0x1f, R25 ;  /* 0x0000001fff0e7819 */ /* 0x000fc80000011419 */
[----:B------:R-:W-:-:S04]  /*e8b0*/  LEA.HI R14, R14, R25, RZ, 0x7 ;  /* 0x000000190e0e7211 */ /* 0x000fc800078f38ff */
[----:B------:R-:W-:Y:S01]  /*e8c0*/  LOP3.LUT R14, R14, 0xffffff80, RZ, 0xc0, !PT ;  /* 0xffffff800e0e7812 */ /* 0x000fe200078ec0ff */
[----:B------:R-:W-:Y:S04]  /*e8d0*/  SHFL.IDX PT, R10, R12, 0x1, 0x1c1f ;  /* 0x003c1f000c0a7f89 */ /* 0x000fe800000e0000 */
[----:B------:R-:W-:Y:S02]  /*e8e0*/  IMAD.IADD R14, R25, 0x1, -R14 ;  /* 0x00000001190e7824 */ /* 0x000fe400078e0a0e */
[----:B------:R-:W-:Y:S01]  /*e8f0*/  IMAD.U32 R25, RZ, RZ, UR8 ;  /* 0x00000008ff197e24 */ /* 0x000fe2000f8e00ff */
[----:B------:R-:W0:Y:S01]  /*e900*/  SHFL.IDX PT, R11, R13, 0x1, 0x1c1f ;  /* 0x003c1f000d0b7f89 */ /* 0x000e2200000e0000 */
[----:B-----5:R-:W-:Y:S01]  /*e910*/  IMAD R6, R6, R19, RZ ;  /* 0x0000001306067224 */ /* 0x020fe200078e02ff */
[----:B------:R-:W-:Y:S01]  /*e920*/  LOP3.LUT P0, RZ, R14, 0x3, RZ, 0xc0, !PT ;  /* 0x000000030eff7812 */ /* 0x000fe2000780c0ff */
[----:B------:R-:W-:Y:S01]  /*e930*/  ULDC.64 UR8, c[0x0][0x208] ;  /* 0x0000820000087ab9 */ /* 0x000fe20000000a00 */
[----:B--2---:R-:W-:-:S04]  /*e940*/  IMAD R25, R25, 0x80, R24 ;  /* 0x0000008019197824 */ /* 0x004fc800078e0218 */
[C---:B------:R-:W-:Y:S01]  /*e950*/  VIADD R27, R25.reuse, 0x8 ;  /* 0x00000008191b7836 */ /* 0x040fe20000000000 */
[----:B------:R-:W-:-:S04]  /*e960*/  ISETP.GE.OR P2, PT, R25, R6, P0 ;  /* 0x000000061900720c */ /* 0x000fc80000746670 */
[----:B------:R-:W-:-:S09]  /*e970*/  ISETP.GE.OR P0, PT, R27, R6, P0 ;  /* 0x000000061b00720c */ /* 0x000fd20000706670 */
[----:B-1----:R1:W-:Y:S04]  /*e980*/  @!P2 ST.E desc[UR8][R8.64], R3 ;  /* 0x000000030800a985 */ /* 0x0023e8000c101908 */
[----:B0-----:R1:W-:Y:S01]  /*e990*/  @!P0 ST.E desc[UR8][R10.64], R0 ;  /* 0x000000000a008985 */ /* 0x0013e2000c101908 */
[----:B------:R-:W-:-:S13]  /*e9a0*/  PLOP3.LUT P0, PT, PT, PT, UP1, 0x80, 0x0 ;  /* 0x000000000000781c */ /* 0x000fda0003f0f018 */
[----:B-1----:R-:W-:Y:S05]  /*e9b0*/  @P0 BRA `(.L_x_6444) ;  /* 0x0000000800cc0947 */ /* 0x002fea0003800000 */
[----:B------:R-:W0:Y:S01]  /*e9c0*/  S2R R14, SR_TID.X ;  /* 0x00000000000e7919 */ /* 0x000e220000002100 */
[----:B------:R-:W1:Y:S01]  /*e9d0*/  @P1 LDC R20, c[0x0][0xbec] ;  /* 0x0002fb00ff141b82 */ /* 0x000e620000000800 */
[----:B------:R-:W-:Y:S01]  /*e9e0*/  ULDC.64 UR8, c[0x0][0x208] ;  /* 0x0000820000087ab9 */ /* 0x000fe20000000a00 */
[----:B------:R-:W-:Y:S01]  /*e9f0*/  R2UR UR14, R104 ;  /* 0x00000000680e72ca */ /* 0x000fe200000e0000 */
[----:B------:R-:W-:Y:S01]  /*ea00*/  ULDC.64 UR12, c[0x0][0xaa0] ;  /* 0x0002a800000c7ab9 */ /* 0x000fe20000000a00 */
[----:B------:R-:W-:Y:S01]  /*ea10*/  R2UR UR15, R222 ;  /* 0x00000000de0f72ca */ /* 0x000fe200000e0000 */
[----:B0-----:R-:W-:-:S05]  /*ea20*/  VIADD R14, R14, 0xffffff80 ;  /* 0xffffff800e0e7836 */ /* 0x001fca0000000000 */
[----:B------:R-:W-:-:S04]  /*ea30*/  SHF.R.S32.HI R98, RZ, 0x1f, R14 ;  /* 0x0000001fff627819 */ /* 0x000fc8000001140e */
[----:B------:R-:W-:-:S04]  /*ea40*/  LEA.HI R98, R98, R14, RZ, 0x3 ;  /* 0x0000000e62627211 */ /* 0x000fc800078f18ff */
[----:B------:R-:W-:-:S05]  /*ea50*/  SHF.R.S32.HI R98, RZ, 0x3, R98 ;  /* 0x00000003ff627819 */ /* 0x000fca0000011462 */
[----:B------:R-:W-:-:S04]  /*ea60*/  IMAD R3, R98, 0x40, R17 ;  /* 0x0000004062037824 */ /* 0x000fc800078e0211 */
[----:B------:R-:W-:-:S03]  /*ea70*/  IMAD.WIDE R4, R3, 0x2, R4 ;  /* 0x0000000203047825 */ /* 0x000fc600078e0204 */
[C---:B------:R-:W-:Y:S02]  /*ea80*/  IADD3 R13, P6, R4.reuse, 0x1000, RZ ;  /* 0x00001000040d7810 */ /* 0x040fe40007fde0ff */
[C---:B------:R-:W-:Y:S02]  /*ea90*/  IADD3 R25, P5, R4.reuse, 0x2000, RZ ;  /* 0x0000200004197810 */ /* 0x040fe40007fbe0ff */
[----:B------:R-:W-:Y:S02]  /*eaa0*/  LOP3.LUT R12, R13, 0x380, RZ, 0xc0, !PT ;  /* 0x000003800d0c7812 */ /* 0x000fe400078ec0ff */
[----:B------:R-:W-:Y:S02]  /*eab0*/  IADD3 R29, P4, R4, 0x3000, RZ ;  /* 0x00003000041d7810 */ /* 0x000fe40007f9e0ff */
[----:B------:R-:W-:Y:S02]  /*eac0*/  SHF.R.U64 R12, R12, 0x3, RZ ;  /* 0x000000030c0c7819 */ /* 0x000fe400000012ff */
[----:B------:R-:W-:-:S02]  /*ead0*/  IADD3 R33, P3, R4, 0x4000, RZ ;  /* 0x0000400004217810 */ /* 0x000fc40007f7e0ff */
[C---:B------:R-:W-:Y:S02]  /*eae0*/  IADD3 R37, P2, R4.reuse, 0x5000, RZ ;  /* 0x0000500004257810 */ /* 0x040fe40007f5e0ff */
[C---:B------:R-:W-:Y:S02]  /*eaf0*/  IADD3 R41, P0, R4.reuse, 0x6000, RZ ;  /* 0x0000600004297810 */ /* 0x040fe40007f1e0ff */
[----:B------:R-:W-:Y:S02]  /*eb00*/  LOP3.LUT R9, R4, 0x380, RZ, 0xc0, !PT ;  /* 0x0000038004097812 */ /* 0x000fe400078ec0ff */
[----:B------:R-:W-:Y:S01]  /*eb10*/  LOP3.LUT R12, R12, R13, RZ, 0x3c, !PT ;  /* 0x0000000d0c0c7212 */ /* 0x000fe200078e3cff */
[----:B------:R-:W-:Y:S01]  /*eb20*/  IMAD.X R13, RZ, RZ, R5, P6 ;  /* 0x000000ffff0d7224 */ /* 0x000fe200030e0605 */
[----:B------:R-:W-:Y:S02]  /*eb30*/  LOP3.LUT R24, R25, 0x380, RZ, 0xc0, !PT ;  /* 0x0000038019187812 */ /* 0x000fe400078ec0ff */
[----:B------:R-:W-:-:S02]  /*eb40*/  LOP3.LUT R28, R29, 0x380, RZ, 0xc0, !PT ;  /* 0x000003801d1c7812 */ /* 0x000fc400078ec0ff */
[----:B------:R-:W-:Y:S01]  /*eb50*/  LOP3.LUT R32, R33, 0x380, RZ, 0xc0, !PT ;  /* 0x0000038021207812 */ /* 0x000fe200078ec0ff */
[----:B------:R-:W-:Y:S01]  /*eb60*/  UIMAD UR10, UR11, UR12, URZ ;  /* 0x0000000c0b0a72a4 */ /* 0x000fe2000f8e023f */
[----:B------:R-:W-:Y:S01]  /*eb70*/  LOP3.LUT R36, R37, 0x380, RZ, 0xc0, !PT ;  /* 0x0000038025247812 */ /* 0x000fe200078ec0ff */
[----:B------:R-:W5:Y:S01]  /*eb80*/  LD.E.128 R12, desc[UR8][R12.64] ;  /* 0x000000080c0c7980 */ /* 0x000f62000c101d00 */
[----:B------:R-:W-:Y:S02]  /*eb90*/  LOP3.LUT R40, R41, 0x380, RZ, 0xc0, !PT ;  /* 0x0000038029287812 */ /* 0x000fe400078ec0ff */
[----:B------:R-:W-:Y:S02]  /*eba0*/  IADD3 R3, P6, R4, 0x7000, RZ ;  /* 0x0000700004037810 */ /* 0x000fe40007fde0ff */
[----:B------:R-:W-:Y:S02]  /*ebb0*/  SHF.R.U64 R9, R9, 0x3, RZ ;  /* 0x0000000309097819 */ /* 0x000fe400000012ff */
[----:B------:R-:W-:Y:S01]  /*ebc0*/  SHF.R.U64 R24, R24, 0x3, RZ ;  /* 0x0000000318187819 */ /* 0x000fe200000012ff */
[----:B------:R-:W-:Y:S01]  /*ebd0*/  IMAD.X R45, RZ, RZ, R5, P6 ;  /* 0x000000ffff2d7224 */ /* 0x000fe200030e0605 */
[----:B------:R-:W-:-:S02]  /*ebe0*/  SHF.R.U64 R28, R28, 0x3, RZ ;  /* 0x000000031c1c7819 */ /* 0x000fc400000012ff */
[----:B------:R-:W-:Y:S02]  /*ebf0*/  SHF.R.U64 R32, R32, 0x3, RZ ;  /* 0x0000000320207819 */ /* 0x000fe400000012ff */
[----:B------:R-:W-:Y:S02]  /*ec00*/  SHF.R.U64 R36, R36, 0x3, RZ ;  /* 0x0000000324247819 */ /* 0x000fe400000012ff */
[----:B------:R-:W-:Y:S02]  /*ec10*/  SHF.R.U64 R40, R40, 0x3, RZ ;  /* 0x0000000328287819 */ /* 0x000fe400000012ff */
[----:B------:R-:W-:Y:S02]  /*ec20*/  LOP3.LUT R0, R3, 0x380, RZ, 0xc0, !PT ;  /* 0x0000038003007812 */ /* 0x000fe400078ec0ff */
        /* <DEDUP_REMOVED lines=11> */
[----:B------:R-:W-:Y:S01]  /*ece0*/  SHF.R.U64 R0, R0, 0x3, RZ ;  /* 0x0000000300007819 */ /* 0x000fe200000012ff */
[----:B------:R0:W5:Y:S03]  /*ecf0*/  LD.E.128 R8, desc[UR8][R4.64] ;  /* 0x0000000804087980 */ /* 0x000166000c101d00 */
[----:B------:R-:W-:Y:S01]  /*ed00*/  LOP3.LUT R44, R0, R3, RZ, 0x3c, !PT ;  /* 0x00000003002c7212 */ /* 0x000fe200078e3cff */
[----:B------:R-:W5:Y:S01]  /*ed10*/  LD.E.128 R24, desc[UR8][R24.64] ;  /* 0x0000000818187980 */ /* 0x000f62000c101d00 */
[----:B------:R-:W-:-:S03]  /*ed20*/  UIMAD UR10, UR4, UR13, UR10 ;  /* 0x0000000d040a72a4 */ /* 0x000fc6000f8e020a */
[----:B------:R-:W5:Y:S01]  /*ed30*/  LD.E.128 R28, desc[UR8][R28.64] ;  /* 0x000000081c1c7980 */ /* 0x000f62000c101d00 */
[----:B0-----:R-:W0:Y:S03]  /*ed40*/  @P1 LDC R5, c[0x0][0xbf0] ;  /* 0x0002fc00ff051b82 */ /* 0x001e260000000800 */
[----:B------:R-:W5:Y:S01]  /*ed50*/  LD.E.128 R32, desc[UR8][R32.64] ;  /* 0x0000000820207980 */ /* 0x000f62000c101d00 */
[----:B------:R-:W-:-:S03]  /*ed60*/  IMAD R0, R23, 0x20, R98 ;  /* 0x0000002017007824 */ /* 0x000fc600078e0262 */
[----:B------:R-:W5:Y:S01]  /*ed70*/  LD.E.128 R36, desc[UR8][R36.64] ;  /* 0x0000000824247980 */ /* 0x000f62000c101d00 */
[----:B------:R-:W-:-:S03]  /*ed80*/  IMAD.U32 R21, RZ, RZ, UR14 ;  /* 0x0000000eff157e24 */ /* 0x000fc6000f8e00ff */
[----:B------:R-:W5:Y:S04]  /*ed90*/  LD.E.128 R40, desc[UR8][R40.64] ;  /* 0x0000000828287980 */ /* 0x000f68000c101d00 */
[----:B------:R-:W5:Y:S01]  /*eda0*/  LD.E.128 R44, desc[UR8][R44.64] ;  /* 0x000000082c2c7980 */ /* 0x000f62000c101d00 */
[----:B------:R-:W-:Y:S01]  /*edb0*/  UIMAD.WIDE.U32 UR8, UR4, UR12, URZ ;  /* 0x0000000c040872a5 */ /* 0x000fe2000f8e003f */
[----:B------:R-:W-:Y:S01]  /*edc0*/  IMAD R21, R21, 0x80, R0 ;  /* 0x0000008015157824 */ /* 0x000fe200078e0200 */
        /* <DEDUP_REMOVED lines=8> */
[----:B------:R-:W-:-:S02]  /*ee50*/  ULDC.64 UR12, c[0x0][0xaf0] ;  /* 0x0002bc00000c7ab9 */ /* 0x000fc40000000a00 */
[----:B------:R-:W-:Y:S02]  /*ee60*/  ULDC.64 UR10, c[0x0][0xae8] ;  /* 0x0002ba00000a7ab9 */ /* 0x000fe40000000a00 */
[----:B------:R-:W-:Y:S01]  /*ee70*/  UIMAD.WIDE.U32 UR8, UR15, UR10, UR8 ;  /* 0x0000000a0f0872a5 */ /* 0x000fe2000f8e0008 */
[----:B-1----:R-:W-:Y:S01]  /*ee80*/  @P1 IMAD.HI.U32 R0, R21, R20, RZ ;  /* 0x0000001415001227 */ /* 0x002fe200078e00ff */
[----:B------:R-:W-:Y:S02]  /*ee90*/  UIMAD UR4, UR4, UR12, URZ ;  /* 0x0000000c040472a4 */ /* 0x000fe4000f8e023f */
[----:B------:R-:W-:Y:S01]  /*eea0*/  UIMAD UR9, UR15, UR11, UR9 ;  /* 0x0000000b0f0972a4 */ /* 0x000fe2000f8e0209 */
[----:B------:R-:W-:Y:S01]  /*eeb0*/  IMAD.MOV.U32 R3, RZ, RZ, R21 ;  /* 0x000000ffff037224 */ /* 0x000fe200078e0015 */
[----:B0-----:R-:W-:Y:S01]  /*eec0*/  @P1 SHF.R.U32.HI R3, RZ, R5, R0 ;  /* 0x00000005ff031219 */ /* 0x001fe20000011600 */
        /* <DEDUP_REMOVED lines=10> */
[----:B------:R-:W-:Y:S01]  /*ef70*/  MOV R49, UR14 ;  /* 0x0000000e00317c02 */ /* 0x000fe20008000f00 */
[----:B------:R-:W-:Y:S01]  /*ef80*/  IMAD.U32 R5, RZ, RZ, UR4 ;  /* 0x00000004ff057e24 */ /* 0x000fe2000f8e00ff */
[----:B------:R-:W-:Y:S01]  /*ef90*/  ULDC.64 UR8, c[0x0][0xad8] ;  /* 0x0002b60000087ab9 */ /* 0x000fe20000000a00 */
[C---:B------:R-:W-:Y:S01]  /*efa0*/  IMAD R21, R3.reuse, UR11, R0 ;  /* 0x0000000b03157c24 */ /* 0x040fe2000f8e0200 */
[----:B------:R-:W-:Y:S01]  /*efb0*/  SHF.R.S32.HI R0, RZ, 0x1f, R19 ;  /* 0x0000001fff007819 */ /* 0x000fe20000011413 */
[----:B------:R-:W-:-:S04]  /*efc0*/  IMAD.WIDE.U32 R4, R3, UR10, R4 ;  /* 0x0000000a03047c25 */ /* 0x000fc8000f8e0004 */
[----:B------:R-:W-:Y:S02]  /*efd0*/  IMAD.IADD R5, R5, 0x1, R21 ;  /* 0x0000000105057824 */ /* 0x000fe400078e0215 */
[----:B------:R-:W-:Y:S02]  /*efe0*/  IMAD R0, R0, UR8, RZ ;  /* 0x0000000800007c24 */ /* 0x000fe4000f8e02ff */
[----:B------:R-:W-:Y:S02]  /*eff0*/  IMAD R49, R49, 0x80, R98 ;  /* 0x0000008031317824 */ /* 0x000fe400078e0262 */
[C---:B------:R-:W-:Y:S02]  /*f000*/  IMAD R21, R19.reuse, UR9, R0 ;  /* 0x0000000913157c24 */ /* 0x040fe4000f8e0200 */
[----:B------:R-:W-:Y:S01]  /*f010*/  IMAD.WIDE.U32 R4, R19, UR8, R4 ;  /* 0x0000000813047c25 */ /* 0x000fe2000f8e0004 */
[----:B------:R-:W-:Y:S01]  /*f020*/  ISETP.GE.AND P2, PT, R49, R6, PT ;  /* 0x000000063100720c */ /* 0x000fe20003f46270 */
[----:B------:R-:W-:-:S02]  /*f030*/  ULDC.64 UR8, c[0x0][0xa80] ;  /* 0x0002a00000087ab9 */ /* 0x000fc40000000a00 */
[----:B------:R-:W-:Y:S02]  /*f040*/  VIADD R3, R49, 0x20 ;  /* 0x0000002031037836 */ /* 0x000fe40000000000 */
[----:B------:R-:W-:Y:S01]  /*f050*/  VIADD R18, R18, 0x34820 ;  /* 0x0003482012127836 */ /* 0x000fe20000000000 */
[C---:B------:R-:W-:Y:S01]  /*f060*/  LEA R0, P3, R4.reuse, UR8, 0x1 ;  /* 0x0000000804007c11 */ /* 0x040fe2000f8608ff */
[----:B------:R-:W-:Y:S01]  /*f070*/  IMAD.IADD R5, R5, 0x1, R21 ;  /* 0x0000000105057824 */ /* 0x000fe200078e0215 */
[-C--:B------:R-:W-:Y:S01]  /*f080*/  ISETP.GE.AND P0, PT, R3, R6.reuse, PT ;  /* 0x000000060300720c */ /* 0x080fe20003f06270 */
[----:B------:R-:W-:Y:S01]  /*f090*/  VIADD R3, R49, 0x40 ;  /* 0x0000004031037836 */ /* 0x000fe20000000000 */
[----:B------:R-:W-:Y:S02]  /*f0a0*/  PRMT R18, RZ, 0x654, R18 ;  /* 0x00000654ff127816 */ /* 0x000fe40000000012 */
[----:B------:R-:W-:Y:S01]  /*f0b0*/  LEA.HI.X R20, R4, UR9, R5, 0x1, P3 ;  /* 0x0000000904147c11 */ /* 0x000fe200098f0c05 */
[----:B------:R-:W-:Y:S01]  /*f0c0*/  BSSY B1, `(.L_x_6445) ;  /* 0x0000012000017945 */ /* 0x000fe20003800000 */
[----:B------:R-:W-:Y:S01]  /*f0d0*/  ISETP.GE.AND P1, PT, R3, R6, PT ;  /* 0x000000060300720c */ /* 0x000fe20003f26270 */
[----:B--2---:R0:W-:Y:S02]  /*f0e0*/  SYNCS.ARRIVE.TRANS64.RED.A1T0 RZ, [R18+URZ], RZ ;  /* 0x000000ff12ff79a7 */ /* 0x0041e4000810043f */
[----:B------:R1:W2:Y:S01]  /*f0f0*/  SHFL.IDX PT, R3, R20, RZ, 0x181f ;  /* 0x00181fff14037589 */ /* 0x0002a200000e0000 */
[----:B------:R-:W-:-:S02]  /*f100*/  SHF.R.S32.HI R48, RZ, 0x1f, R22 ;  /* 0x0000001fff307819 */ /* 0x000fc40000011416 */
[----:B------:R-:W-:Y:S01]  /*f110*/  SHF.R.S32.HI R50, RZ, 0x1f, R17 ;  /* 0x0000001fff327819 */ /* 0x000fe20000011411 */
[----:B0-----:R1:W0:Y:S01]  /*f120*/  SHFL.IDX PT, R18, R0, RZ, 0x181f ;  /* 0x00181fff00127589 */ /* 0x00122200000e0000 */
[----:B------:R-:W-:Y:S05]  /*f130*/  @P2 BRA `(.L_x_6446) ;  /* 0x0000000000282947 */ /* 0x000fea0003800000 */
[----:B------:R-:W-:Y:S01]  /*f140*/  ULDC UR4, c[0x0][0xac8] ;  /* 0x0002b20000047ab9 */ /* 0x000fe20000000800 */
[----:B------:R-:W-:Y:S01]  /*f150*/  ULDC.64 UR8, c[0x0][0x208] ;  /* 0x0000820000087ab9 */ /* 0x000fe20000000a00 */
[----:B------:R-:W-:Y:S02]  /*f160*/  ISETP.GE.AND P2, PT, R17, UR4, PT ;  /* 0x0000000411007c0c */ /* 0x000fe4000bf46270 */
[----:B------:R-:W-:-:S11]  /*f170*/  ISETP.GE.AND P3, PT, R22, UR4, PT ;  /* 0x0000000416007c0c */ /* 0x000fd6000bf66270 */
[CC--:B0-----:R-:W-:Y:S02]  /*f180*/  @!P2 LEA R4, P4, R17.reuse, R18.reuse, 0x1 ;  /* 0x000000121104a211 */ /* 0x0c1fe400078808ff */
[C---:B------:R-:W-:Y:S02]  /*f190*/  @!P3 LEA R18, P5, R22.reuse, R18, 0x1 ;  /* 0x000000121612b211 */ /* 0x040fe400078a08ff */
[-C--:B--2---:R-:W-:Y:S02]  /*f1a0*/  @!P2 LEA.HI.X R5, R17, R3.reuse, R50, 0x1, P4 ;  /* 0x000000031105a211 */ /* 0x084fe400020f0c32 */
[----:B------:R-:W-:-:S03]  /*f1b0*/  @!P3 LEA.HI.X R19, R22, R3, R48, 0x1, P5 ;  /* 0x000000031613b211 */ /* 0x000fc600028f0c30 */
[----:B-----5:R3:W-:Y:S04]  /*f1c0*/  @!P2 ST.E.128 desc[UR8][R4.64], R8 ;  /* 0x000000080400a985 */ /* 0x0207e8000c101d08 */
[----:B------:R3:W-:Y:S02]  /*f1d0*/  @!P3 ST.E.128 desc[UR8][R18.64], R32 ;  /* 0x000000201200b985 */ /* 0x0007e4000c101d08 */
.L_x_6446:
[----:B------:R-:W-:Y:S05]  /*f1e0*/  BSYNC B1 ;  /* 0x0000000000017941 */ /* 0x000fea0003800000 */
.L_x_6445:
[----:B--2---:R2:W4:Y:S01]  /*f1f0*/  SHFL.IDX PT, R3, R20, 0x1, 0x181f ;  /* 0x00381f0014037f89 */ /* 0x00452200000e0000 */
[----:B------:R-:W-:Y:S03]  /*f200*/  BSSY B1, `(.L_x_6447) ;  /* 0x000000d000017945 */ /* 0x000fe60003800000 */
[----:B---3-5:R2:W3:Y:S01]  /*f210*/  SHFL.IDX PT, R8, R0, 0x1, 0x181f ;  /* 0x00381f0000087f89 */ /* 0x0284e200000e0000 */
[----:B------:R-:W-:Y:S05]  /*f220*/  @P0 BRA `(.L_x_6448) ;  /* 0x0000000000280947 */ /* 0x000fea0003800000 */
[----:B------:R-:W-:Y:S01]  /*f230*/  ULDC UR4, c[0x0][0xac8] ;  /* 0x0002b20000047ab9 */ /* 0x000fe20000000800 */
[----:B------:R-:W-:Y:S01]  /*f240*/  ULDC.64 UR8, c[0x0][0x208] ;  /* 0x0000820000087ab9 */ /* 0x000fe20000000a00 */
[----:B------:R-:W-:Y:S02]  /*f250*/  ISETP.GE.AND P3, PT, R17, UR4, PT ;  /* 0x0000000411007c0c */ /* 0x000fe4000bf66270 */
[----:B------:R-:W-:-:S11]  /*f260*/  ISETP.GE.AND P4, PT, R22, UR4, PT ;  /* 0x0000000416007c0c */ /* 0x000fd6000bf86270 */
[CC--:B---3--:R-:W-:Y:S02]  /*f270*/  @!P3 LEA R4, P0, R17.reuse, R8.reuse, 0x1 ;  /* 0x000000081104b211 */ /* 0x0c8fe400078008ff */
[C---:B------:R-:W-:Y:S02]  /*f280*/  @!P4 LEA R8, P2, R22.reuse, R8, 0x1 ;  /* 0x000000081608c211 */ /* 0x040fe400078408ff */
[-C--:B----4-:R-:W-:Y:S02]  /*f290*/  @!P3 LEA.HI.X R5, R17, R3.reuse, R50, 0x1, P0 ;  /* 0x000000031105b211 */ /* 0x090fe400000f0c32 */
[----:B------:R-:W-:-:S03]  /*f2a0*/  @!P4 LEA.HI.X R9, R22, R3, R48, 0x1, P2 ;  /* 0x000000031609c211 */ /* 0x000fc600010f0c30 */
[----:B------:R3:W-:Y:S04]  /*f2b0*/  @!P3 ST.E.128 desc[UR8][R4.64], R12 ;  /* 0x0000000c0400b985 */ /* 0x0007e8000c101d08 */
[----:B------:R3:W-:Y:S02]  /*f2c0*/  @!P4 ST.E.128 desc[UR8][R8.64], R36 ;  /* 0x000000240800c985 */ /* 0x0007e4000c101d08 */
.L_x_6448:
[----:B------:R-:W-:Y:S05]  /*f2d0*/  BSYNC B1 ;  /* 0x0000000000017941 */ /* 0x000fea0003800000 */
.L_x_6447:
[----:B----4-:R4:W0:Y:S01]  /*f2e0*/  SHFL.IDX PT, R3, R20, 0x2, 0x181f ;  /* 0x00581f0014037f89 */ /* 0x01082200000e0000 */
[----:B------:R-:W-:Y:S03]  /*f2f0*/  BSSY B1, `(.L_x_6449) ;  /* 0x000000d000017945 */ /* 0x000fe60003800000 */
[----:B---3--:R4:W3:Y:S01]  /*f300*/  SHFL.IDX PT, R8, R0, 0x2, 0x181f ;  /* 0x00581f0000087f89 */ /* 0x0088e200000e0000 */
[----:B------:R-:W-:Y:S05]  /*f310*/  @P1 BRA `(.L_x_6450) ;  /* 0x0000000000281947 */ /* 0x000fea0003800000 */
[----:B------:R-:W-:Y:S01]  /*f320*/  ULDC UR4, c[0x0][0xac8] ;  /* 0x0002b20000047ab9 */ /* 0x000fe20000000800 */
[----:B------:R-:W-:Y:S01]  /*f330*/  ULDC.64 UR8, c[0x0][0x208] ;  /* 0x0000820000087ab9 */ /* 0x000fe20000000a00 */
[----:B------:R-:W-:Y:S02]  /*f340*/  ISETP.GE.AND P2, PT, R17, UR4, PT ;  /* 0x0000000411007c0c */ /* 0x000fe4000bf46270 */
[----:B------:R-:W-:-:S11]  /*f350*/  ISETP.GE.AND P3, PT, R22, UR4, PT ;  /* 0x0000000416007c0c */ /* 0x000fd6000bf66270 */
[CC--:B---3--:R-:W-:Y:S02]  /*f360*/  @!P2 LEA R4, P0, R17.reuse, R8.reuse, 0x1 ;  /* 0x000000081104a211 */ /* 0x0c8fe400078008ff */
[C---:B------:R-:W-:Y:S02]  /*f370*/  @!P3 LEA R8, P1, R22.reuse, R8, 0x1 ;  /* 0x000000081608b211 */ /* 0x040fe400078208ff */
[-C--:B0-----:R-:W-:Y:S02]  /*f380*/  @!P2 LEA.HI.X R5, R17, R3.reuse, R50, 0x1, P0 ;  /* 0x000000031105a211 */ /* 0x081fe400000f0c32 */
[----:B------:R-:W-:-:S03]  /*f390*/  @!P3 LEA.HI.X R9, R22, R3, R48, 0x1, P1 ;  /* 0x000000031609b211 */ /* 0x000fc600008f0c30 */
[----:B------:R0:W-:Y:S04]  /*f3a0*/  @!P2 ST.E.128 desc[UR8][R4.64], R24 ;  /* 0x000000180400a985 */ /* 0x0001e8000c101d08 */
[----:B------:R0:W-:Y:S02]  /*f3b0*/  @!P3 ST.E.128 desc[UR8][R8.64], R40 ;  /* 0x000000280800b985 */ /* 0x0001e4000c101d08 */
.L_x_6450:
[----:B------:R-:W-:Y:S05]  /*f3c0*/  BSYNC B1 ;  /* 0x0000000000017941 */ /* 0x000fea0003800000 */
.L_x_6449:
[----:B0-----:R-:W-:Y:S01]  /*f3d0*/  VIADD R3, R49, 0x60 ;  /* 0x0000006031037836 */ /* 0x001fe20000000000 */
[----:B-12-4-:R-:W4:Y:S04]  /*f3e0*/  SHFL.IDX PT, R20, R20, 0x3, 0x181f ;  /* 0x00781f0014147f89 */ /* 0x016f2800000e0000 */
[----:B------:R-:W-:Y:S01]  /*f3f0*/  ISETP.GE.AND P0, PT, R3, R6, PT ;  /* 0x000000060300720c */ /* 0x000fe20003f06270 */
[----:B------:R-:W0:-:S12]  /*f400*/  SHFL.IDX PT, R0, R0, 0x3, 0x181f ;  /* 0x00781f0000007f89 */ /* 0x000e1800000e0000 */
[----:B------:R-:W-:Y:S05]  /*f410*/  @P0 BRA `(.L_x_6451) ;  /* 0x0000001c00040947 */ /* 0x000fea0003800000 */
[----:B------:R-:W-:Y:S01]  /*f420*/  ULDC UR4, c[0x0][0xac8] ;  /* 0x0002b20000047ab9 */ /* 0x000fe20000000800 */
[----:B------:R-:W-:Y:S01]  /*f430*/  ULDC.64 UR8, c[0x0][0x208] ;  /* 0x0000820000087ab9 */ /* 0x000fe20000000a00 */
[----:B------:R-:W-:-:S13]  /*f440*/  ISETP.GE.AND P1, PT, R17, UR4, PT ;  /* 0x0000000411007c0c */ /* 0x000fda000bf26270 */
[----:B0-----:R-:W-:-:S04]  /*f450*/  @!P1 LEA R4, P0, R17, R0, 0x1 ;  /* 0x0000000011049211 */ /* 0x001fc800078008ff */
[----:B----4-:R-:W-:Y:S02]  /*f460*/  @!P1 LEA.HI.X R5, R17, R20, R50, 0x1, P0 ;  /* 0x0000001411059211 */ /* 0x010fe400000f0c32 */
[----:B------:R-:W-:-:S03]  /*f470*/  ISETP.GE.AND P0, PT, R22, UR4, PT ;  /* 0x0000000416007c0c */ /* 0x000fc6000bf06270 */
[----:B------:R0:W-:Y:S10]  /*f480*/  @!P1 ST.E.128 desc[UR8][R4.64], R28 ;  /* 0x0000001c04009985 */ /* 0x0001f4000c101d08 */
[----:B------:R-:W-:Y:S05]  /*f490*/  @P0 BRA `(.L_x_6451) ;  /* 0x0000001800e40947 */ /* 0x000fea0003800000 */
[----:B0-----:R-:W-:Y:S01]  /*f4a0*/  LEA R4, P0, R22, R0, 0x1 ;  /* 0x0000000016047211 */ /* 0x001fe200078008ff */
[----:B------:R-:W-:-:S03]  /*f4b0*/  ULDC.64 UR8, c[0x0][0x208] ;  /* 0x0000820000087ab9 */ /* 0x000fc60000000a00 */
[----:B------:R-:W-:-:S05]  /*f4c0*/  LEA.HI.X R5, R22, R20, R48, 0x1, P0 ;  /* 0x0000001416057211 */ /* 0x000fca00000f0c30 */
[----:B------:R0:W-:Y:S01]  /*f4d0*/  ST.E.128 desc[UR8][R4.64], R44 ;  /* 0x0000002c04007985 */ /* 0x0001e2000c101d08 */
[----:B------:R-:W-:Y:S05]  /*f4e0*/  BRA `(.L_x_6451) ;  /* 0x0000001800d07947 */ /* 0x000fea0003800000 */
.L_x_6444:
[----:B------:R0:W5:Y:S01]  /*f4f0*/  LDL R103, [R1+0x4] ;  /* 0x0000040001677983 */ /* 0x0001620000100800 */
[----:B------:R-:W-:Y:S01]  /*f500*/  ULDC.64 UR12, c[0x0][0xb08] ;  /* 0x0002c200000c7ab9 */ /* 0x000fe20000000a00 */
[----:B------:R-:W-:Y:S01]  /*f510*/  R2UR UR15, R222 ;  /* 0x00000000de0f72ca */ /* 0x000fe200000e0000 */
[----:B------:R-:W-:Y:S01]  /*f520*/  UIMAD UR10, UR11, UR12, URZ ;  /* 0x0000000c0b0a72a4 */ /* 0x000fe2000f8e023f */
[----:B------:R-:W1:Y:S01]  /*f530*/  @P1 LDC R0, c[0x0][0xbec] ;  /* 0x0002fb00ff001b82 */ /* 0x000e620000000800 */
[----:B------:R-:W-:Y:S01]  /*f540*/  UIMAD.WIDE.U32 UR8, UR4, UR12, URZ ;  /* 0x0000000c040872a5 */ /* 0x000fe2000f8e003f */
[----:B------:R-:W-:Y:S01]  /*f550*/  R2UR UR14, R221 ;  /* 0x00000000dd0e72ca */ /* 0x000fe200000e0000 */
[----:B------:R-:W-:Y:S01]  /*f560*/  UIMAD UR10, UR4, UR13, UR10 ;  /* 0x0000000d040a72a4 */ /* 0x000fe2000f8e020a */
[----:B------:R-:W-:Y:S01]  /*f570*/  IMAD.MOV.U32 R3, RZ, RZ, R15 ;  /* 0x000000ffff037224 */ /* 0x000fe200078e000f */
[----:B------:R-:W-:Y:S01]  /*f580*/  USHF.R.S32.HI UR4, URZ, 0x1f, UR7 ;  /* 0x0000001f3f047899 */ /* 0x000fe20008011407 */
[----:B------:R-:W-:Y:S01]  /*f590*/  ISETP.GE.AND P0, PT, R25, R6, PT ;  /* 0x000000061900720c */ /* 0x000fe20003f06270 */
[----:B------:R-:W-:Y:S01]  /*f5a0*/  UIADD3 UR9, UR9, UR10, URZ ;  /* 0x0000000a09097290 */ /* 0x000fe2000fffe03f */
[----:B------:R-:W2:Y:S01]  /*f5b0*/  @P1 LDC R5, c[0x0][0xbf0] ;  /* 0x0002fc00ff051b82 */ /* 0x000ea20000000800 */
[----:B------:R-:W-:Y:S01]  /*f5c0*/  VIADD R18, R18, 0x34820 ;  /* 0x0003482012127836 */ /* 0x000fe20000000000 */
[----:B------:R-:W-:Y:S01]  /*f5d0*/  ULDC.64 UR10, c[0x0][0xb38] ;  /* 0x0002ce00000a7ab9 */ /* 0x000fe20000000a00 */
[----:B------:R-:W-:Y:S01]  /*f5e0*/  BSSY B1, `(.L_x_6452) ;  /* 0x0000076000017945 */ /* 0x000fe20003800000 */
[----:B------:R-:W-:Y:S01]  /*f5f0*/  UIMAD.WIDE.U32 UR8, UR15, UR10, UR8 ;  /* 0x0000000a0f0872a5 */ /* 0x000fe2000f8e0008 */
[----:B------:R-:W-:-:S02]  /*f600*/  SHF.R.S32.HI R24, RZ, 0x1f, R223 ;  /* 0x0000001fff187819 */ /* 0x000fc400000114df */
[----:B------:R-:W-:Y:S01]  /*f610*/  PRMT R18, RZ, 0x654, R18 ;  /* 0x00000654ff127816 */ /* 0x000fe20000000012 */
[----:B------:R-:W-:Y:S01]  /*f620*/  UIMAD UR9, UR15, UR11, UR9 ;  /* 0x0000000b0f0972a4 */ /* 0x000fe2000f8e0209 */
[----:B------:R-:W-:Y:S02]  /*f630*/  SHF.R.S32.HI R26, RZ, 0x1f, R224 ;  /* 0x0000001fff1a7819 */ /* 0x000fe400000114e0 */
[----:B------:R-:W-:Y:S01]  /*f640*/  ULDC.64 UR10, c[0x0][0xb40] ;  /* 0x0002d000000a7ab9 */ /* 0x000fe20000000a00 */
[----:B------:R0:W-:Y:S01]  /*f650*/  SYNCS.ARRIVE.TRANS64.RED.A1T0 RZ, [R18+URZ], RZ ;  /* 0x000000ff12ff79a7 */ /* 0x0001e2000810043f */
[----:B------:R-:W-:Y:S01]  /*f660*/  UIMAD UR4, UR4, UR10, URZ ;  /* 0x0000000a040472a4 */ /* 0x000fe2000f8e023f */
[----:B------:R-:W-:Y:S01]  /*f670*/  SHF.R.S32.HI R28, RZ, 0x1f, R225 ;  /* 0x0000001fff1c7819 */ /* 0x000fe200000114e1 */
[----:B------:R-:W-:Y:S01]  /*f680*/  UIMAD.WIDE.U32 UR8, UR7, UR10, UR8 ;  /* 0x0000000a070872a5 */ /* 0x000fe2000f8e0008 */
[----:B-1----:R-:W-:Y:S01]  /*f690*/  @P1 IMAD.HI.U32 R0, R15, R0, RZ ;  /* 0x000000000f001227 */ /* 0x002fe200078e00ff */
[----:B------:R-:W-:Y:S01]  /*f6a0*/  UIMAD UR4, UR7, UR11, UR4 ;  /* 0x0000000b070472a4 */ /* 0x000fe2000f8e0204 */
[----:B------:R-:W-:-:S02]  /*f6b0*/  SHF.R.S32.HI R29, RZ, 0x1f, R226 ;  /* 0x0000001fff1d7819 */ /* 0x000fc400000114e2 */
[----:B------:R-:W-:Y:S01]  /*f6c0*/  ULDC.64 UR10, c[0x0][0xb48] ;  /* 0x0002d200000a7ab9 */ /* 0x000fe20000000a00 */
[----:B------:R-:W-:Y:S01]  /*f6d0*/  UIADD3 UR9, UR9, UR4, URZ ;  /* 0x0000000409097290 */ /* 0x000fe2000fffe03f */
[----:B------:R-:W-:Y:S02]  /*f6e0*/  SHF.R.S32.HI R30, RZ, 0x1f, R227 ;  /* 0x0000001fff1e7819 */ /* 0x000fe400000114e3 */
[----:B--2---:R-:W-:Y:S01]  /*f6f0*/  @P1 SHF.R.U32.HI R3, RZ, R5, R0 ;  /* 0x00000005ff031219 */ /* 0x004fe20000011600 */
[----:B------:R-:W-:Y:S01]  /*f700*/  UIMAD.WIDE.U32 UR8, UR14, UR10, UR8 ;  /* 0x0000000a0e0872a5 */ /* 0x000fe2000f8e0008 */
[----:B------:R-:W-:Y:S02]  /*f710*/  SHF.R.S32.HI R31, RZ, 0x1f, R228 ;  /* 0x0000001fff1f7819 */ /* 0x000fe400000114e4 */
[--C-:B------:R-:W-:Y:S01]  /*f720*/  SHF.R.S32.HI R0, RZ, 0x1f, R3.reuse ;  /* 0x0000001fff007819 */ /* 0x100fe20000011403 */
[----:B------:R-:W-:Y:S01]  /*f730*/  IMAD.MOV R4, RZ, RZ, -R3 ;  /* 0x000000ffff047224 */ /* 0x000fe200078e0a03 */
[----:B------:R-:W-:-:S02]  /*f740*/  UIMAD UR4, UR14, UR11, UR9 ;  /* 0x0000000b0e0472a4 */ /* 0x000fc4000f8e0209 */
        /* <DEDUP_REMOVED lines=26> */
[----:B------:R-:W-:Y:S01]  /*f8f0*/  LEA.HI.X R3, R4, UR9, R3, 0x2, P1 ;  /* 0x0000000904037c11 */ /* 0x000fe200088f1403 */
[----:B------:R0:W1:Y:S04]  /*f900*/  SHFL.IDX PT, R8, R0, RZ, 0x1c1f ;  /* 0x001c1fff00087589 */ /* 0x00006800000e0000 */
[----:B------:R0:W2:Y:S01]  /*f910*/  SHFL.IDX PT, R9, R3, RZ, 0x1c1f ;  /* 0x001c1fff03097589 */ /* 0x0000a200000e0000 */
[----:B------:R-:W-:Y:S05]  /*f920*/  @P0 BRA `(.L_x_6453) ;  /* 0x0000000400040947 */ /* 0x000fea0003800000 */
[----:B------:R-:W-:Y:S01]  /*f930*/  ULDC UR4, c[0x0][0xac8] ;  /* 0x0002b20000047ab9 */ /* 0x000fe20000000800 */
[----:B------:R-:W-:Y:S01]  /*f940*/  ULDC.64 UR8, c[0x0][0x208] ;  /* 0x0000820000087ab9 */ /* 0x000fe20000000a00 */
[----:B-----5:R-:W-:Y:S02]  /*f950*/  ISETP.GE.AND P3, PT, R103, UR4, PT ;  /* 0x0000000467007c0c */ /* 0x020fe4000bf66270 */
[----:B------:R-:W-:Y:S02]  /*f960*/  ISETP.GE.AND P2, PT, R237, UR4, PT ;  /* 0x00000004ed007c0c */ /* 0x000fe4000bf46270 */
[----:B------:R-:W-:Y:S02]  /*f970*/  ISETP.GE.AND P1, PT, R236, UR4, PT ;  /* 0x00000004ec007c0c */ /* 0x000fe4000bf26270 */
[----:B------:R-:W-:Y:S02]  /*f980*/  ISETP.GE.AND P0, PT, R235, UR4, PT ;  /* 0x00000004eb007c0c */ /* 0x000fe4000bf06270 */
[----:B------:R-:W-:-:S05]  /*f990*/  ISETP.GE.AND P4, PT, R233, UR4, PT ;  /* 0x00000004e9007c0c */ /* 0x000fca000bf86270 */
[----:B-12---:R-:W-:Y:S02]  /*f9a0*/  @!P3 IMAD.WIDE R4, R103, 0x4, R8 ;  /* 0x000000046704b825 */ /* 0x006fe400078e0208 */
[CC--:B------:R-:W-:Y:S02]  /*f9b0*/  @!P2 LEA R10, P6, R237.reuse, R8.reuse, 0x2 ;  /* 0x00000008ed0aa211 */ /* 0x0c0fe400078c10ff */
[-C--:B------:R-:W-:Y:S01]  /*f9c0*/  @!P1 LEA R12, P5, R236, R8.reuse, 0x2 ;  /* 0x00000008ec0c9211 */ /* 0x080fe200078a10ff */
[----:B------:R1:W-:Y:S01]  /*f9d0*/  @!P3 ST.E.64 desc[UR8][R4.64], R20 ;  /* 0x000000140400b985 */ /* 0x0003e2000c101b08 */
[----:B------:R-:W-:Y:S02]  /*f9e0*/  ISETP.GE.AND P3, PT, R234, UR4, PT ;  /* 0x00000004ea007c0c */ /* 0x000fe4000bf66270 */
        /* <DEDUP_REMOVED lines=8> */
[-C--:B-1----:R-:W-:Y:S01]  /*fa70*/  @!P3 LEA R4, P6, R234, R8.reuse, 0x2 ;  /* 0x00000008ea04b211 */ /* 0x082fe200078c10ff */
[----:B------:R1:W-:Y:S01]  /*fa80*/  @!P0 ST.E.64 desc[UR8][R14.64], R36 ;  /* 0x000000240e008985 */ /* 0x0003e2000c101b08 */
[----:B0-----:R-:W-:-:S02]  /*fa90*/  @!P4 LEA R18, P0, R233, R8, 0x2 ;  /* 0x00000008e912c211 */ /* 0x001fc400078010ff */
[----:B------:R-:W-:Y:S02]  /*faa0*/  ISETP.GE.AND P1, PT, R230, UR4, PT ;  /* 0x00000004e6007c0c */ /* 0x000fe4000bf26270 */
[-C--:B------:R-:W-:Y:S02]  /*fab0*/  @!P4 LEA.HI.X R19, R233, R9.reuse, R98, 0x2, P0 ;  /* 0x00000009e913c211 */ /* 0x080fe400000f1462 */
[----:B------:R-:W-:Y:S02]  /*fac0*/  @!P3 LEA.HI.X R5, R234, R9, R99, 0x2, P6 ;  /* 0x00000009ea05b211 */ /* 0x000fe400030f1463 */
[----:B------:R-:W-:Y:S02]  /*fad0*/  ISETP.GE.AND P0, PT, R229, UR4, PT ;  /* 0x00000004e5007c0c */ /* 0x000fe4000bf06270 */
[----:B------:R-:W-:Y:S01]  /*fae0*/  @!P5 LEA R20, P6, R232, R8, 0x2 ;  /* 0x00000008e814d211 */ /* 0x000fe200078c10ff */
[----:B------:R0:W-:Y:S01]  /*faf0*/  @!P3 ST.E.64 desc[UR8][R4.64], R40 ;  /* 0x000000280400b985 */ /* 0x0001e2000c101b08 */
[----:B------:R-:W-:-:S02]  /*fb00*/  ISETP.GE.AND P3, PT, R228, UR4, PT ;  /* 0x00000004e4007c0c */ /* 0x000fc4000bf66270 */
[----:B------:R-:W-:Y:S01]  /*fb10*/  @!P5 LEA.HI.X R21, R232, R9, R35, 0x2, P6 ;  /* 0x00000009e815d211 */ /* 0x000fe200030f1423 */
[----:B------:R4:W-:Y:S01]  /*fb20*/  @!P4 ST.E.64 desc[UR8][R18.64], R44 ;  /* 0x0000002c1200c985 */ /* 0x0009e2000c101b08 */
[----:B--2---:R-:W-:-:S03]  /*fb30*/  @!P2 LEA R10, P4, R231, R8, 0x2 ;  /* 0x00000008e70aa211 */ /* 0x004fc600078810ff */
[----:B------:R-:W-:Y:S01]  /*fb40*/  @!P5 ST.E.64 desc[UR8][R20.64], R48 ;  /* 0x000000301400d985 */ /* 0x000fe2000c101b08 */
[CC--:B---3--:R-:W-:Y:S02]  /*fb50*/  @!P1 LEA R12, P5, R230.reuse, R8.reuse, 0x2 ;  /* 0x00000008e60c9211 */ /* 0x0c8fe400078a10ff */
[-C--:B------:R-:W-:Y:S02]  /*fb60*/  @!P2 LEA.HI.X R11, R231, R9.reuse, R34, 0x2, P4 ;  /* 0x00000009e70ba211 */ /* 0x080fe400020f1422 */
[----:B-1----:R-:W-:Y:S02]  /*fb70*/  @!P0 LEA R14, P6, R229, R8, 0x2 ;  /* 0x00000008e50e8211 */ /* 0x002fe400078c10ff */
[----:B------:R-:W-:Y:S01]  /*fb80*/  ISETP.GE.AND P4, PT, R227, UR4, PT ;  /* 0x00000004e3007c0c */ /* 0x000fe2000bf86270 */
[----:B------:R1:W-:Y:S01]  /*fb90*/  @!P2 ST.E.64 desc[UR8][R10.64], R52 ;  /* 0x000000340a00a985 */ /* 0x0003e2000c101b08 */
[-C--:B------:R-:W-:Y:S02]  /*fba0*/  @!P1 LEA.HI.X R13, R230, R9.reuse, R33, 0x2, P5 ;  /* 0x00000009e60d9211 */ /* 0x080fe400028f1421 */
[----:B------:R-:W-:-:S02]  /*fbb0*/  @!P0 LEA.HI.X R15, R229, R9, R32, 0x2, P6 ;  /* 0x00000009e50f8211 */ /* 0x000fc400030f1420 */
[----:B------:R-:W-:Y:S01]  /*fbc0*/  ISETP.GE.AND P2, PT, R226, UR4, PT ;  /* 0x00000004e2007c0c */ /* 0x000fe2000bf46270 */
[----:B------:R2:W-:Y:S01]  /*fbd0*/  @!P1 ST.E.64 desc[UR8][R12.64], R56 ;  /* 0x000000380c009985 */ /* 0x0005e2000c101b08 */
[----:B0-----:R-:W-:Y:S02]  /*fbe0*/  @!P3 LEA R4, P5, R228, R8, 0x2 ;  /* 0x00000008e404b211 */ /* 0x001fe400078a10ff */
[----:B------:R-:W-:Y:S01]  /*fbf0*/  ISETP.GE.AND P1, PT, R225, UR4, PT ;  /* 0x00000004e1007c0c */ /* 0x000fe2000bf26270 */
[----:B------:R0:W-:Y:S01]  /*fc00*/  @!P0 ST.E.64 desc[UR8][R14.64], R60 ;  /* 0x0000003c0e008985 */ /* 0x0001e2000c101b08 */
[----:B------:R-:W-:Y:S02]  /*fc10*/  ISETP.GE.AND P0, PT, R224, UR4, PT ;  /* 0x00000004e0007c0c */ /* 0x000fe4000bf06270 */
[----:B------:R-:W-:Y:S02]  /*fc20*/  @!P3 LEA.HI.X R5, R228, R9, R31, 0x2, P5 ;  /* 0x00000009e405b211 */ /* 0x000fe400028f141f */
[----:B------:R-:W-:-:S02]  /*fc30*/  ISETP.GE.AND P5, PT, R223, UR4, PT ;  /* 0x00000004df007c0c */ /* 0x000fc4000bfa6270 */
[CC--:B----4-:R-:W-:Y:S01]  /*fc40*/  @!P4 LEA R18, P6, R227.reuse, R8.reuse, 0x2 ;  /* 0x00000008e312c211 */ /* 0x0d0fe200078c10ff */
[----:B------:R3:W-:Y:S01]  /*fc50*/  @!P3 ST.E.64 desc[UR8][R4.64], R64 ;  /* 0x000000400400b985 */ /* 0x0007e2000c101b08 */
[CC--:B-1----:R-:W-:Y:S02]  /*fc60*/  @!P2 LEA R10, P3, R226.reuse, R8.reuse, 0x2 ;  /* 0x00000008e20aa211 */ /* 0x0c2fe400078610ff */
[-C--:B------:R-:W-:Y:S02]  /*fc70*/  @!P4 LEA.HI.X R19, R227, R9.reuse, R30, 0x2, P6 ;  /* 0x00000009e313c211 */ /* 0x080fe400030f141e */
[-C--:B--2---:R-:W-:Y:S02]  /*fc80*/  @!P1 LEA R12, P6, R225, R8.reuse, 0x2 ;  /* 0x00000008e10c9211 */ /* 0x084fe400078c10ff */
[----:B------:R-:W-:Y:S01]  /*fc90*/  @!P2 LEA.HI.X R11, R226, R9, R29, 0x2, P3 ;  /* 0x00000009e20ba211 */ /* 0x000fe200018f141d */
[----:B------:R3:W-:Y:S01]  /*fca0*/  @!P4 ST.E.64 desc[UR8][R18.64], R68 ;  /* 0x000000441200c985 */ /* 0x0007e2000c101b08 */
[----:B0-----:R-:W-:-:S02]  /*fcb0*/  @!P0 LEA R14, P4, R224, R8, 0x2 ;  /* 0x00000008e00e8211 */ /* 0x001fc400078810ff */
        /* <DEDUP_REMOVED lines=8> */
.L_x_6453:
[----:B------:R-:W-:Y:S05]  /*fd40*/  BSYNC B1 ;  /* 0x0000000000017941 */ /* 0x000fea0003800000 */
.L_x_6452:
        /* <DEDUP_REMOVED lines=8> */
[----:B-----5:R-:W-:Y:S02]  /*fdd0*/  ISETP.GE.AND P2, PT, R103, UR4, PT ;  /* 0x0000000467007c0c */ /* 0x020fe4000bf46270 */
[----:B------:R-:W-:Y:S02]  /*fde0*/  ISETP.GE.AND P4, PT, R234, UR4, PT ;  /* 0x00000004ea007c0c */ /* 0x000fe4000bf86270 */
[----:B------:R-:W-:-:S05]  /*fdf0*/  ISETP.GE.AND P3, PT, R235, UR4, PT ;  /* 0x00000004eb007c0c */ /* 0x000fca000bf66270 */
[CC--:B-1----:R-:W-:Y:S02]  /*fe00*/  @!P1 LEA R10, P5, R237.reuse, R8.reuse, 0x2 ;  /* 0x00000008ed0a9211 */ /* 0x0c2fe400078a10ff */
[CC--:B------:R-:W-:Y:S02]  /*fe10*/  @!P0 LEA R12, P6, R236.reuse, R8.reuse, 0x2 ;  /* 0x00000008ec0c8211 */ /* 0x0c0fe400078c10ff */
[-C--:B---3--:R-:W-:Y:S01]  /*fe20*/  @!P1 LEA.HI.X R11, R237, R9.reuse, R102, 0x2, P5 ;  /* 0x00000009ed0b9211 */ /* 0x088fe200028f1466 */
[----:B------:R-:W-:Y:S01]  /*fe30*/  @!P2 IMAD.WIDE R4, R103, 0x4, R8 ;  /* 0x000000046704a825 */ /* 0x000fe200078e0208 */
[----:B------:R-:W-:Y:S02]  /*fe40*/  ISETP.GE.AND P5, PT, R233, UR4, PT ;  /* 0x00000004e9007c0c */ /* 0x000fe4000bfa6270 */
[----:B------:R-:W-:Y:S02]  /*fe50*/  @!P0 LEA.HI.X R13, R236, R9, R101, 0x2, P6 ;  /* 0x00000009ec0d8211 */ /* 0x000fe400030f1465 */
[----:B------:R1:W-:Y:S01]  /*fe60*/  @!P2 ST.E.64 desc[UR8][R4.64], R92 ;  /* 0x0000005c0400a985 */ /* 0x0003e2000c101b08 */
[----:B0-----:R-:W-:-:S02]  /*fe70*/  @!P4 LEA R18, P2, R234, R8, 0x2 ;  /* 0x00000008ea12c211 */ /* 0x001fc400078410ff */
[----:B------:R-:W-:Y:S01]  /*fe80*/  @!P3 LEA R14, P6, R235, R8, 0x2 ;  /* 0x00000008eb0eb211 */ /* 0x000fe200078c10ff */
[----:B------:R-:W-:Y:S01]  /*fe90*/  @!P1 ST.E.64 desc[UR8][R10.64], R94 ;  /* 0x0000005e0a009985 */ /* 0x000fe2000c101b08 */
[----:B------:R-:W-:Y:S02]  /*fea0*/  ISETP.GE.AND P1, PT, R231, UR4, PT ;  /* 0x00000004e7007c0c */ /* 0x000fe4000bf26270 */
[-C--:B------:R-:W-:Y:S01]  /*feb0*/  @!P4 LEA.HI.X R19, R234, R9.reuse, R99, 0x2, P2 ;  /* 0x00000009ea13c211 */ /* 0x080fe200010f1463 */
[----:B------:R0:W-:Y:S01]  /*fec0*/  @!P0 ST.E.64 desc[UR8][R12.64], R96 ;  /* 0x000000600c008985 */ /* 0x0001e2000c101b08 */
[----:B------:R-:W-:Y:S02]  /*fed0*/  ISETP.GE.AND P0, PT, R232, UR4, PT ;  /* 0x00000004e8007c0c */ /* 0x000fe4000bf06270 */
[----:B------:R-:W-:Y:S02]  /*fee0*/  ISETP.GE.AND P2, PT, R230, UR4, PT ;  /* 0x00000004e6007c0c */ /* 0x000fe4000bf46270 */
[----:B------:R-:W-:-:S02]  /*fef0*/  @!P3 LEA.HI.X R15, R235, R9, R100, 0x2, P6 ;  /* 0x00000009eb0fb211 */ /* 0x000fc400030f1464 */
[----:B------:R-:W-:-:S03]  /*ff00*/  @!P5 LEA R20, P6, R233, R8, 0x2 ;  /* 0x00000008e914d211 */ /* 0x000fc600078c10ff */
[----:B------:R2:W-:Y:S01]  /*ff10*/  @!P3 ST.E.64 desc[UR8][R14.64], R38 ;  /* 0x000000260e00b985 */ /* 0x0005e2000c101b08 */
[-C--:B------:R-:W-:Y:S02]  /*ff20*/  @!P5 LEA.HI.X R21, R233, R9.reuse, R98, 0x2, P6 ;  /* 0x00000009e915d211 */ /* 0x080fe400030f1462 */
[----:B------:R-:W-:Y:S01]  /*ff30*/  ISETP.GE.AND P3, PT, R229, UR4, PT ;  /* 0x00000004e5007c0c */ /* 0x000fe2000bf66270 */
[----:B------:R3:W-:Y:S01]  /*ff40*/  @!P4 ST.E.64 desc[UR8][R18.64], R42 ;  /* 0x0000002a1200c985 */ /* 0x0007e2000c101b08 */
[-C--:B-1----:R-:W-:Y:S02]  /*ff50*/  @!P0 LEA R4, P4, R232, R8.reuse, 0x2 ;  /* 0x00000008e8048211 */ /* 0x082fe400078810ff */
[-C--:B0-----:R-:W-:Y:S01]  /*ff60*/  @!P2 LEA R12, P6, R230, R8.reuse, 0x2 ;  /* 0x00000008e60ca211 */ /* 0x081fe200078c10ff */
[----:B------:R-:W-:Y:S01]  /*ff70*/  @!P5 ST.E.64 desc[UR8][R20.64], R46 ;  /* 0x0000002e1400d985 */ /* 0x000fe2000c101b08 */
[----:B------:R-:W-:Y:S02]  /*ff80*/  @!P1 LEA R10, P5, R231, R8, 0x2 ;  /* 0x00000008e70a9211 */ /* 0x000fe400078a10ff */
[----:B------:R-:W-:-:S02]  /*ff90*/  @!P0 LEA.HI.X R5, R232, R9, R35, 0x2, P4 ;  /* 0x00000009e8058211 */ /* 0x000fc400020f1423 */
[----:B------:R-:W-:Y:S02]  /*ffa0*/  ISETP.GE.AND P4, PT, R228, UR4, PT ;  /* 0x00000004e4007c0c */ /* 0x000fe4000bf86270 */
[-C--:B------:R-:W-:Y:S01]  /*ffb0*/  @!P1 LEA.HI.X R11, R231, R9.reuse, R34, 0x2, P5 ;  /* 0x00000009e70b9211 */ /* 0x080fe200028f1422 */
[----:B------:R-:W-:Y:S01]  /*ffc0*/  @!P0 ST.E.64 desc[UR8][R4.64], R50 ;  /* 0x0000003204008985 */ /* 0x000fe2000c101b08 */
[----:B------:R-:W-:Y:S02]  /*ffd0*/  @!P2 LEA.HI.X R13, R230, R9, R33, 0x2, P6 ;  /* 0x00000009e60da211 */ /* 0x000fe400030f1421 */
[----:B------:R-:W-:Y:S01]  /*ffe0*/  ISETP.GE.AND P0, PT, R225, UR4, PT ;  /* 0x00000004e1007c0c */ /* 0x000fe2000bf06270 */
[----:B------:R0:W-:Y:S01]  /*fff0*/  @!P1 ST.E.64 desc[UR8][R10.64], R54 ;  /* 0x000000360a009985 */ /* 0x0001e2000c101b08 */
[----:B------:R-:W-:Y:S02]  /*10000*/  ISETP.GE.AND P1, PT, R226, UR4, PT ;  /* 0x00000004e2007c0c */ /* 0x000fe4000bf26270 */
[----:B--2---:R-:W-:Y:S01]  /*10010*/  @!P3 LEA R14, P5, R229, R8, 0x2 ;  /* 0x00000008e50eb211 */ /* 0x004fe200078a10ff */
[----:B------:R1:W-:Y:S01]  /*10020*/  @!P2 ST.E.64 desc[UR8][R12.64], R58 ;  /* 0x0000003a0c00a985 */ /* 0x0003e2000c101b08 */
[----:B------:R-:W-:-:S02]  /*10030*/  ISETP.GE.AND P2, PT, R227, UR4, PT ;  /* 0x00000004e3007c0c */ /* 0x000fc4000bf46270 */
[CC--:B---3--:R-:W-:Y:S02]  /*10040*/  @!P4 LEA R18, P6, R228.reuse, R8.reuse, 0x2 ;  /* 0x00000008e412c211 */ /* 0x0c8fe400078c10ff */
[-C--:B------:R-:W-:Y:S02]  /*10050*/  @!P3 LEA.HI.X R15, R229, R9.reuse, R32, 0x2, P5 ;  /* 0x00000009e50fb211 */ /* 0x080fe400028f1420 */
[----:B------:R-:W-:Y:S02]  /*10060*/  @!P4 LEA.HI.X R19, R228, R9, R31, 0x2, P6 ;  /* 0x00000009e413c211 */ /* 0x000fe400030f141f */
[----:B------:R-:W-:Y:S01]  /*10070*/  ISETP.GE.AND P5, PT, R224, UR4, PT ;  /* 0x00000004e0007c0c */ /* 0x000fe2000bfa6270 */
[----:B------:R2:W-:Y:S01]  /*10080*/  @!P3 ST.E.64 desc[UR8][R14.64], R62 ;  /* 0x0000003e0e00b985 */ /* 0x0005e2000c101b08 */
[----:B0-----:R-:W-:-:S03]  /*10090*/  @!P1 LEA R10, P6, R226, R8, 0x2 ;  /* 0x00000008e20a9211 */ /* 0x001fc600078c10ff */
[-C--:B------:R-:W-:Y:S01]  /*100a0*/  @!P2 LEA R4, P3, R227, R8.reuse, 0x2 ;  /* 0x00000008e304a211 */ /* 0x080fe200078610ff */
[----:B------:R2:W-:Y:S01]  /*100b0*/  @!P4 ST.E.64 desc[UR8][R18.64], R66 ;  /* 0x000000421200c985 */ /* 0x0005e2000c101b08 */
[-C--:B-1----:R-:W-:Y:S02]  /*100c0*/  @!P0 LEA R12, P4, R225, R8.reuse, 0x2 ;  /* 0x00000008e10c8211 */ /* 0x082fe400078810ff */
[-C--:B------:R-:W-:Y:S02]  /*100d0*/  @!P2 LEA.HI.X R5, R227, R9.reuse, R30, 0x2, P3 ;  /* 0x00000009e305a211 */ /* 0x080fe400018f141e */
[-C--:B------:R-:W-:Y:S02]  /*100e0*/  @!P1 LEA.HI.X R11, R226, R9.reuse, R29, 0x2, P6 ;  /* 0x00000009e20b9211 */ /* 0x080fe400030f141d */
[----:B------:R-:W-:Y:S01]  /*100f0*/  @!P0 LEA.HI.X R13, R225, R9, R28, 0x2, P4 ;  /* 0x00000009e10d8211 */ /* 0x000fe200020f141c */
[----:B------:R2:W-:Y:S01]  /*10100*/  @!P2 ST.E.64 desc[UR8][R4.64], R70 ;  /* 0x000000460400a985 */ /* 0x0005e2000c101b08 */
[----:B------:R-:W-:-:S03]  /*10110*/  @!P5 LEA R20, P3, R224, R8, 0x2 ;  /* 0x00000008e014d211 */ /* 0x000fc600078610ff */
[----:B------:R2:W-:Y:S01]  /*10120*/  @!P1 ST.E.64 desc[UR8][R10.64], R74 ;  /* 0x0000004a0a009985 */ /* 0x0005e2000c101b08 */
[----:B------:R-:W-:-:S03]  /*10130*/  @!P5 LEA.HI.X R21, R224, R9, R26, 0x2, P3 ;  /* 0x00000009e015d211 */ /* 0x000fc600018f141a */
[----:B------:R2:W-:Y:S01]  /*10140*/  @!P0 ST.E.64 desc[UR8][R12.64], R78 ;  /* 0x0000004e0c008985 */ /* 0x0005e2000c101b08 */
[----:B------:R-:W-:-:S03]  /*10150*/  ISETP.GE.AND P0, PT, R223, UR4, PT ;  /* 0x00000004df007c0c */ /* 0x000fc6000bf06270 */
[----:B------:R2:W-:Y:S10]  /*10160*/  @!P5 ST.E.64 desc[UR8][R20.64], R82 ;  /* 0x000000521400d985 */ /* 0x0005f4000c101b08 */
[----:B------:R-:W-:Y:S05]  /*10170*/  @P0 BRA `(.L_x_6451) ;  /* 0x0000000c00ac0947 */ /* 0x000fea0003800000 */
[----:B--2---:R-:W-:Y:S01]  /*10180*/  LEA R4, P0, R223, R8, 0x2 ;  /* 0x00000008df047211 */ /* 0x004fe200078010ff */
[----:B------:R-:W-:-:S03]  /*10190*/  ULDC.64 UR8, c[0x0][0x208] ;  /* 0x0000820000087ab9 */ /* 0x000fc60000000a00 */
[----:B------:R-:W-:-:S05]  /*101a0*/  LEA.HI.X R5, R223, R9, R24, 0x2, P0 ;  /* 0x00000009df057211 */ /* 0x000fca00000f1418 */
[----:B------:R0:W-:Y:S01]  /*101b0*/  ST.E.64 desc[UR8][R4.64], R86 ;  /* 0x0000005604007985 */ /* 0x0001e2000c101b08 */
[----:B------:R-:W-:Y:S05]  /*101c0*/  BRA `(.L_x_6451) ;  /* 0x0000000c00987947 */ /* 0x000fea0003800000 */
.L_x_6442:
        /* <DEDUP_REMOVED lines=41> */
.L_x_6454:
[----:B------:R-:W-:Y:S01]  /*10460*/  R2UR UR7, R11 ;  /* 0x000000000b0772ca */ /* 0x000fe200000e0000 */
[----:B------:R-:W-:Y:S01]  /*10470*/  BSSY B1, `(.L_x_6455) ;  /* 0x0000040000017945 */ /* 0x000fe20003800000 */
[----:B------:R-:W-:-:S11]  /*10480*/  R2UR UR8, R10 ;  /* 0x000000000a0872ca */ /* 0x000fd600000e0000 */
[----:B------:R-:W-:Y:S02]  /*10490*/  USEL UR7, UR7, URZ, !UP0 ;  /* 0x0000003f07077287 */ /* 0x000fe4000c000000 */
[----:B------:R-:W-:Y:S01]  /*104a0*/  USEL UR20, UR8, URZ, !UP0 ;  /* 0x0000003f08147287 */ /* 0x000fe2000c000000 */
[----:B------:R-:W-:Y:S11]  /*104b0*/  @P0 BRA `(.L_x_6456) ;  /* 0x0000000000ec0947 */ /* 0x000ff60003800000 */
[----:B------:R-:W2:Y:S01]  /*104c0*/  LDL R3, [R1] ;  /* 0x0000000001037983 */ /* 0x000ea20000100800 */
[----:B------:R-:W0:Y:S02]  /*104d0*/  LDC R11, c[0x0][0xbe8] ;  /* 0x0002fa00ff0b7b82 */ /* 0x000e240000000800 */
[----:B0----5:R-:W-:Y:S01]  /*104e0*/  IMAD R4, R0, R11, RZ ;  /* 0x0000000b00047224 */ /* 0x021fe200078e02ff */
[----:B--2---:R-:W-:-:S13]  /*104f0*/  R2UR UR8, R3 ;  /* 0x00000000030872ca */ /* 0x004fda00000e0000 */
[----:B------:R-:W-:-:S04]  /*10500*/  IMAD.U32 R3, RZ, RZ, UR8 ;  /* 0x00000008ff037e24 */ /* 0x000fc8000f8e00ff */
[----:B------:R-:W-:-:S04]  /*10510*/  IMAD R3, R3, 0x80, R6 ;  /* 0x0000008003037824 */ /* 0x000fc800078e0206 */
[----:B------:R-:W-:-:S05]  /*10520*/  VIADD R6, R3, 0xffffff80 ;  /* 0xffffff8003067836 */ /* 0x000fca0000000000 */
[----:B------:R-:W-:-:S13]  /*10530*/  ISETP.GE.AND P0, PT, R6, R4, PT ;  /* 0x000000040600720c */ /* 0x000fda0003f06270 */
[----:B------:R-:W-:Y:S05]  /*10540*/  @P0 BRA `(.L_x_6456) ;  /* 0x0000000000c80947 */ /* 0x000fea0003800000 */
[----:B------:R-:W-:Y:S01]  /*10550*/  ISETP.NE.AND P0, PT, R11, 0x1, PT ;  /* 0x000000010b00780c */ /* 0x000fe20003f05270 */
[----:B------:R-:W-:Y:S01]  /*10560*/  UMOV UR17, 0x9b8 ;  /* 0x000009b800117882 */ /* 0x000fe20000000000 */
[----:B------:R-:W-:Y:S01]  /*10570*/  R2UR UR9, R220 ;  /* 0x00000000dc0972ca */ /* 0x000fe200000e0000 */
[----:B------:R-:W-:Y:S01]  /*10580*/  ULDC.64 UR24, c[0x0][0x208] ;  /* 0x0000820000187ab9 */ /* 0x000fe20000000a00 */
[----:B------:R-:W-:Y:S02]  /*10590*/  R2UR UR8, R221 ;  /* 0x00000000dd0872ca */ /* 0x000fe400000e0000 */
        /* <DEDUP_REMOVED lines=12> */
[----:B------:R-:W-:Y:S02]  /*10660*/  UIMAD.WIDE.U32 UR22, UR12, UR16, URZ ;  /* 0x000000100c1672a5 */ /* 0x000fe4000f8e003f */
[----:B------:R-:W-:Y:S01]  /*10670*/  UIMAD UR18, UR9, UR18, URZ ;  /* 0x00000012091272a4 */ /* 0x000fe2000f8e023f */
[----:B------:R-:W-:Y:S01]  /*10680*/  IMAD.MOV.U32 R3, RZ, RZ, R6 ;  /* 0x000000ffff037224 */ /* 0x000fe200078e0006 */
[----:B------:R-:W-:-:S02]  /*10690*/  UIMAD UR12, UR13, UR16, URZ ;  /* 0x000000100d0c72a4 */ /* 0x000fc4000f8e023f */
[----:B------:R-:W-:Y:S01]  /*106a0*/  UIMAD.WIDE.U32 UR8, UR10, UR7, URZ ;  /* 0x000000070a0872a5 */ /* 0x000fe2000f8e003f */
[----:B-1----:R-:W-:Y:S01]  /*106b0*/  @P0 SHF.R.U32.HI R3, RZ, R5, R4 ;  /* 0x00000005ff030219 */ /* 0x002fe20000011604 */
[----:B------:R-:W-:Y:S01]  /*106c0*/  UIMAD UR11, UR10, UR20, UR11 ;  /* 0x000000140a0b72a4 */ /* 0x000fe2000f8e020b */
[----:B------:R-:W-:Y:S01]  /*106d0*/  IMAD.U32 R4, RZ, RZ, UR22 ;  /* 0x00000016ff047e24 */ /* 0x000fe2000f8e00ff */
[----:B------:R-:W-:Y:S02]  /*106e0*/  UIADD3 UR12, UR23, UR12, URZ ;  /* 0x0000000c170c7290 */ /* 0x000fe4000fffe03f */
[----:B------:R-:W-:Y:S01]  /*106f0*/  IMAD.U32 R5, RZ, RZ, UR23 ;  /* 0x00000017ff057e24 */ /* 0x000fe2000f8e00ff */
[----:B------:R-:W-:Y:S01]  /*10700*/  UIADD3 UR18, UR15, UR18, URZ ;  /* 0x000000120f127290 */ /* 0x000fe2000fffe03f */
[--C-:B------:R-:W-:Y:S01]  /*10710*/  IMAD.MOV R9, RZ, RZ, -R3.reuse ;  /* 0x000000ffff097224 */ /* 0x100fe200078e0a03 */
[----:B------:R-:W-:Y:S01]  /*10720*/  UIADD3 UR14, UP1, UP2, UR8, UR14, UR4 ;  /* 0x0000000e080e7290 */ /* 0x000fe2000fa3e004 */
[----:B------:R-:W-:Y:S01]  /*10730*/  SHF.R.S32.HI R5, RZ, 0x1f, R3 ;  /* 0x0000001fff057819 */ /* 0x000fe20000011403 */
[----:B------:R-:W-:Y:S01]  /*10740*/  UIADD3 UR10, UR9, UR11, URZ ;  /* 0x0000000b090a7290 */ /* 0x000fe2000fffe03f */
[----:B------:R-:W-:-:S02]  /*10750*/  IMAD R9, R11, R9, R6 ;  /* 0x000000090b097224 */ /* 0x000fc400078e0206 */
[----:B------:R-:W-:Y:S01]  /*10760*/  IMAD.U32 R8, RZ, RZ, UR12 ;  /* 0x0000000cff087e24 */ /* 0x000fe2000f8e00ff */
[----:B------:R-:W-:Y:S01]  /*10770*/  UIADD3.X UR10, UR10, UR18, UR19, UP1, UP2 ;  /* 0x000000120a0a7290 */ /* 0x000fe20008fe4413 */
[----:B------:R-:W-:Y:S01]  /*10780*/  IADD3 R4, P0, P1, R3, UR14, R4 ;  /* 0x0000000e03047c10 */ /* 0x000fe2000f91e004 */
[----:B------:R-:W-:Y:S01]  /*10790*/  ULDC.64 UR8, c[0x0][UR17+0x210] ;  /* 0x0000840011087abb */ /* 0x000fe20008000a00 */
[----:B------:R-:W-:Y:S01]  /*107a0*/  SHF.R.S32.HI R3, RZ, 0x1f, R9 ;  /* 0x0000001fff037819 */ /* 0x000fe20000011409 */
        /* <DEDUP_REMOVED lines=12> */
.L_x_6456:
[----:B------:R-:W-:Y:S05]  /*10870*/  BSYNC B1 ;  /* 0x0000000000017941 */ /* 0x000fea0003800000 */
.L_x_6455:
[----:B------:R-:W-:-:S13]  /*10880*/  R2UR UR8, R220 ;  /* 0x00000000dc0872ca */ /* 0x000fda00000e0000 */
[----:B------:R-:W-:-:S06]  /*10890*/  UISETP.GT.AND UP0, UPT, UR8, 0x1, UPT ;  /* 0x000000010800788c */ /* 0x000fcc000bf04270 */
[----:B------:R-:W-:-:S13]  /*108a0*/  PLOP3.LUT P0, PT, PT, PT, UP0, 0x80, 0x0 ;  /* 0x000000000000781c */ /* 0x000fda0003f0f008 */
[----:B------:R-:W-:Y:S05]  /*108b0*/  @P0 BRA `(.L_x_6451) ;  /* 0x0000000400dc0947 */ /* 0x000fea0003800000 */
[----:B0-----:R-:W2:Y:S01]  /*108c0*/  LDL.LU R3, [R1] ;  /* 0x0000000001037983 */ /* 0x001ea20000300800 */
[----:B------:R-:W0:Y:S01]  /*108d0*/  LDC R13, c[0x0][0xbe8] ;  /* 0x0002fa00ff0d7b82 */ /* 0x000e220000000800 */
[----:B------:R-:W-:Y:S01]  /*108e0*/  ULDC.64 UR12, c[0x0][0xaa0] ;  /* 0x0002a800000c7ab9 */ /* 0x000fe20000000a00 */
[----:B------:R-:W-:Y:S01]  /*108f0*/  SHF.R.S32.HI R10, RZ, 0x1f, R12 ;  /* 0x0000001fff0a7819 */ /* 0x000fe2000001140c */
[----:B------:R-:W-:Y:S01]  /*10900*/  UIMAD UR10, UR19, UR12, URZ ;  /* 0x0000000c130a72a4 */ /* 0x000fe2000f8e023f */
[----:B------:R-:W-:Y:S01]  /*10910*/  R2UR UR15, R222 ;  /* 0x00000000de0f72ca */ /* 0x000fe200000e0000 */
[----:B------:R-:W-:Y:S01]  /*10920*/  UIMAD.WIDE.U32 UR8, UR4, UR12, URZ ;  /* 0x0000000c040872a5 */ /* 0x000fe2000f8e003f */
[----:B------:R-:W-:Y:S01]  /*10930*/  LEA.HI R10, R10, R12, RZ, 0x3 ;  /* 0x0000000c0a0a7211 */ /* 0x000fe200078f18ff */
[----:B------:R-:W-:Y:S01]  /*10940*/  UIMAD UR10, UR4, UR13, UR10 ;  /* 0x0000000d040a72a4 */ /* 0x000fe2000f8e020a */
[----:B------:R-:W-:Y:S01]  /*10950*/  BSSY B1, `(.L_x_6457) ;  /* 0x0000040000017945 */ /* 0x000fe20003800000 */
[----:B------:R-:W-:-:S02]  /*10960*/  SHF.R.S32.HI R12, RZ, 0x1f, R22 ;  /* 0x0000001fff0c7819 */ /* 0x000fc40000011416 */
[----:B------:R-:W-:Y:S01]  /*10970*/  SHF.R.S32.HI R10, RZ, 0x3, R10 ;  /* 0x00000003ff0a7819 */ /* 0x000fe2000001140a */
[----:B------:R-:W-:Y:S01]  /*10980*/  UIADD3 UR9, UR9, UR10, URZ ;  /* 0x0000000a09097290 */ /* 0x000fe2000fffe03f */
[----:B------:R-:W-:Y:S02]  /*10990*/  SHF.R.S32.HI R14, RZ, 0x1f, R17 ;  /* 0x0000001fff0e7819 */ /* 0x000fe40000011411 */
[----:B------:R-:W-:Y:S02]  /*109a0*/  ULDC.64 UR10, c[0x0][0xae8] ;  /* 0x0002ba00000a7ab9 */ /* 0x000fe40000000a00 */
[----:B------:R-:W-:-:S04]  /*109b0*/  UIMAD.WIDE.U32 UR8, UR15, UR10, UR8 ;  /* 0x0000000a0f0872a5 */ /* 0x000fc8000f8e0008 */
[----:B------:R-:W-:Y:S01]  /*109c0*/  UIMAD UR9, UR15, UR11, UR9 ;  /* 0x0000000b0f0972a4 */ /* 0x000fe2000f8e0209 */
[----:B0-----:R-:W-:Y:S02]  /*109d0*/  ISETP.NE.AND P0, PT, R13, 0x1, PT ;  /* 0x000000010d00780c */ /* 0x001fe40003f05270 */
[----:B------:R-:W-:Y:S02]  /*109e0*/  ULDC.64 UR10, c[0x0][0xaf0] ;  /* 0x0002bc00000a7ab9 */ /* 0x000fe40000000a00 */
[----:B------:R-:W-:Y:S02]  /*109f0*/  UIMAD UR4, UR20, UR10, URZ ;  /* 0x0000000a140472a4 */ /* 0x000fe4000f8e023f */
[----:B------:R-:W-:Y:S02]  /*10a00*/  UIMAD.WIDE.U32 UR8, UR7, UR10, UR8 ;  /* 0x0000000a070872a5 */ /* 0x000fe4000f8e0008 */
[----:B------:R-:W-:-:S03]  /*10a10*/  UIMAD UR4, UR7, UR11, UR4 ;  /* 0x0000000b070472a4 */ /* 0x000fc6000f8e0204 */
[----:B------:R-:W-:Y:S01]  /*10a20*/  ULDC.64 UR10, c[0x0][0xae0] ;  /* 0x0002b800000a7ab9 */ /* 0x000fe20000000a00 */
[----:B------:R-:W-:Y:S01]  /*10a30*/  UIADD3 UR4, UR9, UR4, URZ ;  /* 0x0000000409047290 */ /* 0x000fe2000fffe03f */
[----:B------:R-:W0:Y:S08]  /*10a40*/  @P0 LDC R5, c[0x0][0xbec] ;  /* 0x0002fb00ff050b82 */ /* 0x000e300000000800 */
[----:B------:R-:W1:Y:S01]  /*10a50*/  @P0 LDC R9, c[0x0][0xbf0] ;  /* 0x0002fc00ff090b82 */ /* 0x000e620000000800 */
[----:B--2---:R-:W-:Y:S01]  /*10a60*/  R2UR UR14, R3 ;  /* 0x00000000030e72ca */ /* 0x004fe200000e0000 */
[----:B------:R-:W-:-:S12]  /*10a70*/  IMAD R3, R23, 0x20, R10 ;  /* 0x0000002017037824 */ /* 0x000fd800078e020a */
[----:B------:R-:W-:-:S04]  /*10a80*/  IMAD.U32 R8, RZ, RZ, UR14 ;  /* 0x0000000eff087e24 */ /* 0x000fc8000f8e00ff */
[----:B------:R-:W-:-:S04]  /*10a90*/  IMAD R8, R8, 0x80, R3 ;  /* 0x0000008008087824 */ /* 0x000fc800078e0203 */
[----:B0-----:R-:W-:-:S04]  /*10aa0*/  @P0 IMAD.HI.U32 R4, R8, R5, RZ ;  /* 0x0000000508040227 */ /* 0x001fc800078e00ff */
[----:B------:R-:W-:Y:S01]  /*10ab0*/  IMAD.MOV.U32 R3, RZ, RZ, R8 ;  /* 0x000000ffff037224 */ /* 0x000fe200078e0008 */
[----:B-1----:R-:W-:Y:S01]  /*10ac0*/  @P0 SHF.R.U32.HI R3, RZ, R9, R4 ;  /* 0x00000009ff030219 */ /* 0x002fe20000011604 */
[----:B------:R-:W-:Y:S02]  /*10ad0*/  IMAD.U32 R5, RZ, RZ, UR9 ;  /* 0x00000009ff057e24 */ /* 0x000fe4000f8e00ff */
[----:B------:R-:W-:Y:S01]  /*10ae0*/  IMAD.U32 R5, RZ, RZ, UR4 ;  /* 0x00000004ff057e24 */ /* 0x000fe2000f8e00ff */
        /* <DEDUP_REMOVED lines=11> */
[----:B------:R-:W-:Y:S02]  /*10ba0*/  IMAD R6, R3, UR8, RZ ;  /* 0x0000000803067c24 */ /* 0x000fe4000f8e02ff */
[----:B------:R-:W-:Y:S02]  /*10bb0*/  IMAD R8, R8, 0x80, R10 ;  /* 0x0000008008087824 */ /* 0x000fe400078e020a */
[----:B-----5:R-:W-:Y:S02]  /*10bc0*/  IMAD R13, R0, R13, RZ ;  /* 0x0000000d000d7224 */ /* 0x020fe400078e02ff */
[----:B------:R-:W-:-:S02]  /*10bd0*/  IMAD R3, R9, UR9, R6 ;  /* 0x0000000909037c24 */ /* 0x000fc4000f8e0206 */
[----:B------:R-:W-:Y:S01]  /*10be0*/  IMAD.WIDE.U32 R4, R9, UR8, R4 ;  /* 0x0000000809047c25 */ /* 0x000fe2000f8e0004 */
[C---:B------:R-:W-:Y:S01]  /*10bf0*/  ISETP.GE.AND P2, PT, R8.reuse, R13, PT ;  /* 0x0000000d0800720c */ /* 0x040fe20003f46270 */
[----:B------:R-:W-:Y:S02]  /*10c00*/  ULDC.64 UR8, c[0x0][0xa80] ;  /* 0x0002a00000087ab9 */ /* 0x000fe40000000a00 */
[----:B------:R-:W-:Y:S01]  /*10c10*/  VIADD R0, R8, 0x20 ;  /* 0x0000002008007836 */ /* 0x000fe20000000000 */
[----:B------:R-:W-:Y:S01]  /*10c20*/  LEA R6, P3, R4, UR8, 0x1 ;  /* 0x0000000804067c11 */ /* 0x000fe2000f8608ff */
[----:B------:R-:W-:-:S03]  /*10c30*/  IMAD.IADD R3, R5, 0x1, R3 ;  /* 0x0000000105037824 */ /* 0x000fc600078e0203 */
[-C--:B------:R-:W-:Y:S01]  /*10c40*/  ISETP.GE.AND P1, PT, R0, R13.reuse, PT ;  /* 0x0000000d0000720c */ /* 0x080fe20003f26270 */
[----:B------:R-:W-:Y:S01]  /*10c50*/  VIADD R0, R8, 0x40 ;  /* 0x0000004008007836 */ /* 0x000fe20000000000 */
[----:B------:R-:W-:Y:S02]  /*10c60*/  LEA.HI.X R3, R4, UR9, R3, 0x1, P3 ;  /* 0x0000000904037c11 */ /* 0x000fe400098f0c03 */
[----:B------:R0:W1:Y:S02]  /*10c70*/  SHFL.IDX PT, R4, R6, RZ, 0x181f ;  /* 0x00181fff06047589 */ /* 0x00006400000e0000 */
[----:B------:R-:W-:Y:S02]  /*10c80*/  ISETP.GE.AND P0, PT, R0, R13, PT ;  /* 0x0000000d0000720c */ /* 0x000fe40003f06270 */
[----:B------:R0:W2:Y:S01]  /*10c90*/  SHFL.IDX PT, R0, R3, RZ, 0x181f ;  /* 0x00181fff03007589 */ /* 0x0000a200000e0000 */
[----:B------:R-:W-:Y:S10]  /*10ca0*/  @P2 BRA `(.L_x_6458) ;  /* 0x0000000000282947 */ /* 0x000ff40003800000 */
[----:B------:R-:W-:Y:S01]  /*10cb0*/  ULDC UR4, c[0x0][0xac8] ;  /* 0x0002b20000047ab9 */ /* 0x000fe20000000800 */
[----:B------:R-:W-:Y:S01]  /*10cc0*/  ULDC.64 UR8, c[0x0][0x208] ;  /* 0x0000820000087ab9 */ /* 0x000fe20000000a00 */
[----:B------:R-:W-:Y:S02]  /*10cd0*/  ISETP.GE.AND P4, PT, R17, UR4, PT ;  /* 0x0000000411007c0c */ /* 0x000fe4000bf86270 */
[----:B------:R-:W-:-:S11]  /*10ce0*/  ISETP.GE.AND P5, PT, R22, UR4, PT ;  /* 0x0000000416007c0c */ /* 0x000fd6000bfa6270 */
[CC--:B-1----:R-:W-:Y:S02]  /*10cf0*/  @!P4 LEA R10, P2, R17.reuse, R4.reuse, 0x1 ;  /* 0x00000004110ac211 */ /* 0x0c2fe400078408ff */
[C---:B------:R-:W-:Y:S02]  /*10d00*/  @!P5 LEA R4, P3, R22.reuse, R4, 0x1 ;  /* 0x000000041604d211 */ /* 0x040fe400078608ff */
[-C--:B--2---:R-:W-:Y:S02]  /*10d10*/  @!P4 LEA.HI.X R11, R17, R0.reuse, R14, 0x1, P2 ;  /* 0x00000000110bc211 */ /* 0x084fe400010f0c0e */
[----:B------:R-:W-:-:S03]  /*10d20*/  @!P5 LEA.HI.X R5, R22, R0, R12, 0x1, P3 ;  /* 0x000000001605d211 */ /* 0x000fc600018f0c0c */
[----:B------:R3:W-:Y:S04]  /*10d30*/  @!P4 ST.E.128 desc[UR8][R10.64], RZ ;  /* 0x000000ff0a00c985 */ /* 0x0007e8000c101d08 */
[----:B------:R3:W-:Y:S02]  /*10d40*/  @!P5 ST.E.128 desc[UR8][R4.64], RZ ;  /* 0x000000ff0400d985 */ /* 0x0007e4000c101d08 */
.L_x_6458:
[----:B------:R-:W-:Y:S05]  /*10d50*/  BSYNC B1 ;  /* 0x0000000000017941 */ /* 0x000fea0003800000 */
.L_x_6457:
[----:B--2---:R2:W4:Y:S01]  /*10d60*/  SHFL.IDX PT, R0, R3, 0x1, 0x181f ;  /* 0x00381f0003007f89 */ /* 0x00452200000e0000 */
[----:B------:R-:W-:Y:S03]  /*10d70*/  BSSY B1, `(.L_x_6459) ;  /* 0x000000d000017945 */ /* 0x000fe60003800000 */
[----:B-1-3--:R2:W1:Y:S01]  /*10d80*/  SHFL.IDX PT, R4, R6, 0x1, 0x181f ;  /* 0x00381f0006047f89 */ /* 0x00a46200000e0000 */
[----:B------:R-:W-:Y:S05]  /*10d90*/  @P1 BRA `(.L_x_6460) ;  /* 0x0000000000281947 */ /* 0x000fea0003800000 */
[----:B------:R-:W-:Y:S01]  /*10da0*/  ULDC UR4, c[0x0][0xac8] ;  /* 0x0002b20000047ab9 */ /* 0x000fe20000000800 */
[----:B------:R-:W-:Y:S01]  /*10db0*/  ULDC.64 UR8, c[0x0][0x208] ;  /* 0x0000820000087ab9 */ /* 0x000fe20000000a00 */
[----:B------:R-:W-:Y:S02]  /*10dc0*/  ISETP.GE.AND P3, PT, R17, UR4, PT ;  /* 0x0000000411007c0c */ /* 0x000fe4000bf66270 */
[----:B------:R-:W-:-:S11]  /*10dd0*/  ISETP.GE.AND P4, PT, R22, UR4, PT ;  /* 0x0000000416007c0c */ /* 0x000fd6000bf86270 */
[CC--:B-1----:R-:W-:Y:S02]  /*10de0*/  @!P3 LEA R10, P1, R17.reuse, R4.reuse, 0x1 ;  /* 0x00000004110ab211 */ /* 0x0c2fe400078208ff */
[C---:B------:R-:W-:Y:S02]  /*10df0*/  @!P4 LEA R4, P2, R22.reuse, R4, 0x1 ;  /* 0x000000041604c211 */ /* 0x040fe400078408ff */
[-C--:B----4-:R-:W-:Y:S02]  /*10e00*/  @!P3 LEA.HI.X R11, R17, R0.reuse, R14, 0x1, P1 ;  /* 0x00000000110bb211 */ /* 0x090fe400008f0c0e */
[----:B------:R-:W-:-:S03]  /*10e10*/  @!P4 LEA.HI.X R5, R22, R0, R12, 0x1, P2 ;  /* 0x000000001605c211 */ /* 0x000fc600010f0c0c */
[----:B------:R3:W-:Y:S04]  /*10e20*/  @!P3 ST.E.128 desc[UR8][R10.64], RZ ;  /* 0x000000ff0a00b985 */ /* 0x0007e8000c101d08 */
[----:B------:R3:W-:Y:S02]  /*10e30*/  @!P4 ST.E.128 desc[UR8][R4.64], RZ ;  /* 0x000000ff0400c985 */ /* 0x0007e4000c101d08 */
.L_x_6460:
[----:B------:R-:W-:Y:S05]  /*10e40*/  BSYNC B1 ;  /* 0x0000000000017941 */ /* 0x000fea0003800000 */
.L_x_6459:
[----:B----4-:R4:W0:Y:S01]  /*10e50*/  SHFL.IDX PT, R0, R3, 0x2, 0x181f ;  /* 0x00581f0003007f89 */ /* 0x01082200000e0000 */
        /* <DEDUP_REMOVED lines=9> */
[-C--:B0-----:R-:W-:Y:S02]  /*10ef0*/  @!P2 LEA.HI.X R11, R17, R0.reuse, R14, 0x1, P0 ;  /* 0x00000000110ba211 */ /* 0x081fe400000f0c0e */
[----:B------:R-:W-:-:S03]  /*10f00*/  @!P3 LEA.HI.X R5, R22, R0, R12, 0x1, P1 ;  /* 0x000000001605b211 */ /* 0x000fc600008f0c0c */
[----:B------:R3:W-:Y:S04]  /*10f10*/  @!P2 ST.E.128 desc[UR8][R10.64], RZ ;  /* 0x000000ff0a00a985 */ /* 0x0007e8000c101d08 */
[----:B------:R3:W-:Y:S02]  /*10f20*/  @!P3 ST.E.128 desc[UR8][R4.64], RZ ;  /* 0x000000ff0400b985 */ /* 0x0007e4000c101d08 */
.L_x_6462:
[----:B------:R-:W-:Y:S05]  /*10f30*/  BSYNC B1 ;  /* 0x0000000000017941 */ /* 0x000fea0003800000 */
.L_x_6461:
[----:B0-----:R-:W-:Y:S01]  /*10f40*/  IADD3 R0, R8, 0x60, RZ ;  /* 0x0000006008007810 */ /* 0x001fe20007ffe0ff */
[----:B--2-4-:R-:W2:Y:S03]  /*10f50*/  SHFL.IDX PT, R3, R3, 0x3, 0x181f ;  /* 0x00781f0003037f89 */ /* 0x014ea600000e0000 */
[----:B------:R-:W-:Y:S01]  /*10f60*/  ISETP.GE.AND P0, PT, R0, R13, PT ;  /* 0x0000000d0000720c */ /* 0x000fe20003f06270 */
[----:B-1-3--:R1:W3:-:S12]  /*10f70*/  SHFL.IDX PT, R4, R6, 0x3, 0x181f ;  /* 0x00781f0006047f89 */ /* 0x00a2d800000e0000 */
[----:B-1----:R-:W-:Y:S05]  /*10f80*/  @P0 BRA `(.L_x_6451) ;  /* 0x0000000000280947 */ /* 0x002fea0003800000 */
[----:B------:R-:W-:Y:S01]  /*10f90*/  ULDC UR4, c[0x0][0xac8] ;  /* 0x0002b20000047ab9 */ /* 0x000fe20000000800 */
[----:B------:R-:W-:Y:S01]  /*10fa0*/  ULDC.64 UR8, c[0x0][0x208] ;  /* 0x0000820000087ab9 */ /* 0x000fe20000000a00 */
[----:B------:R-:W-:Y:S02]  /*10fb0*/  ISETP.GE.AND P2, PT, R17, UR4, PT ;  /* 0x0000000411007c0c */ /* 0x000fe4000bf46270 */
[----:B------:R-:W-:-:S11]  /*10fc0*/  ISETP.GE.AND P3, PT, R22, UR4, PT ;  /* 0x0000000416007c0c */ /* 0x000fd6000bf66270 */
[CC--:B---3--:R-:W-:Y:S02]  /*10fd0*/  @!P2 LEA R8, P0, R17.reuse, R4.reuse, 0x1 ;  /* 0x000000041108a211 */ /* 0x0c8fe400078008ff */
[C---:B------:R-:W-:Y:S02]  /*10fe0*/  @!P3 LEA R4, P1, R22.reuse, R4, 0x1 ;  /* 0x000000041604b211 */ /* 0x040fe400078208ff */
[-C--:B--2---:R-:W-:Y:S02]  /*10ff0*/  @!P2 LEA.HI.X R9, R17, R3.reuse, R14, 0x1, P0 ;  /* 0x000000031109a211 */ /* 0x084fe400000f0c0e */
[----:B------:R-:W-:-:S03]  /*11000*/  @!P3 LEA.HI.X R5, R22, R3, R12, 0x1, P1 ;  /* 0x000000031605b211 */ /* 0x000fc600008f0c0c */
[----:B------:R1:W-:Y:S04]  /*11010*/  @!P2 ST.E.128 desc[UR8][R8.64], RZ ;  /* 0x000000ff0800a985 */ /* 0x0003e8000c101d08 */
[----:B------:R1:W-:Y:S02]  /*11020*/  @!P3 ST.E.128 desc[UR8][R4.64], RZ ;  /* 0x000000ff0400b985 */ /* 0x0003e4000c101d08 */
.L_x_6451:
[----:B------:R-:W-:Y:S05]  /*11030*/  BSYNC B0 ;  /* 0x0000000000007941 */ /* 0x000fea0003800000 */
.L_x_6441:
[----:B------:R-:W-:Y:S02]  /*11040*/  ULDC UR4, c[0x0][0xc3c] ;  /* 0x00030f0000047ab9 */ /* 0x000fe40000000800 */
[----:B------:R-:W-:-:S13]  /*11050*/  ISETP.GE.AND P0, PT, R7, UR4, PT ;  /* 0x0000000407007c0c */ /* 0x000fda000bf06270 */
[----:B------:R-:W-:Y:S05]  /*11060*/  @!P0 BRA `(.L_x_6463) ;  /* 0xffffff0000088947 */ /* 0x000fea000383ffff */
[----:B------:R-:W-:Y:S05]  /*11070*/  EXIT ;  /* 0x000000000000794d */ /* 0x000fea0003800000 */
.L_x_6415:
        /* <DEDUP_REMOVED lines=18> */
.L_x_6464:
        /* <DEDUP_REMOVED lines=45> */
.L_x_6468:
        /* <DEDUP_REMOVED lines=39> */
.L_x_6466:
        /* <DEDUP_REMOVED lines=20> */
.L_x_6469:
        /* <DEDUP_REMOVED lines=54> */
.L_x_6467:
[----:B------:R-:W-:Y:S01]  /*11b80*/  IMAD.U32 R2, RZ, RZ, UR6 ;  /* 0x00000006ff027e24 */ /* 0x000fe2000f8e00ff */
[----:B------:R0:W-:Y:S04]  /*11b90*/  STL [R1+0x4], RZ ;  /* 0x000004ff01007387 */ /* 0x0001e80000100800 */
[----:B------:R0:W-:Y:S04]  /*11ba0*/  STL [R1+0x8], RZ ;  /* 0x000008ff01007387 */ /* 0x0001e80000100800 */
[----:B------:R0:W-:Y:S02]  /*11bb0*/  STL [R1], R2 ;  /* 0x0000000201007387 */ /* 0x0001e40000100800 */
.L_x_6470:
        /* <DEDUP_REMOVED lines=10> */
.L_x_6465:
        /* <DEDUP_REMOVED lines=8> */
[----:B--2---:R-:W0:Y:S01]  /*11ce0*/  S2R R5, SR_TID.X ;  /* 0x0000000000057919 */ /* 0x004e220000002100 */
[----:B------:R-:W1:Y:S01]  /*11cf0*/  S2UR UR5, SR_CgaCtaId ;  /* 0x00000000000579c3 */ /* 0x000e620000008800 */
[----:B------:R-:W-:Y:S01]  /*11d00*/  UMOV UR4, 0x400 ;  /* 0x0000040000047882 */ /* 0x000fe20000000000 */
[----:B------:R-:W-:Y:S01]  /*11d10*/  BSSY B8, `(.L_x_6471) ;  /* 0x0000548000087945 */ /* 0x000fe20003800000 */
[----:B------:R-:W-:Y:S01]  /*11d20*/  IMAD.MOV.U32 R19, RZ, RZ, RZ ;  /* 0x000000ffff137224 */ /* 0x000fe200078e00ff */
[----:B------:R-:W-:Y:S01]  /*11d30*/  ULDC UR38, c[0x0][0xc] ;  /* 0x0000030000267ab9 */ /* 0x000fe20000000800 */
[----:B------:R-:W-:Y:S01]  /*11d40*/  ULDC.64 UR36, c[0x0][0x198] ;  /* 0x0000660000247ab9 */ /* 0x000fe20000000a00 */
[----:B-1----:R-:W-:-:S06]  /*11d50*/  ULEA UR4, UR5, UR4, 0x18 ;  /* 0x0000000405047291 */ /* 0x002fcc000f8ec03f */
[----:B------:R-:W-:Y:S01]  /*11d60*/  IMAD.U32 R18, RZ, RZ, UR4 ;  /* 0x00000004ff127e24 */ /* 0x000fe2000f8e00ff */
[C---:B0-----:R-:W-:Y:S02]  /*11d70*/  SHF.L.U32 R0, R5.reuse, 0x3, RZ ;  /* 0x0000000305007819 */ /* 0x041fe400000006ff */
[----:B------:R-:W-:Y:S02]  /*11d80*/  LOP3.LUT R4, R5, 0x7f, RZ, 0xc0, !PT ;  /* 0x0000007f05047812 */ /* 0x000fe400078ec0ff */
[C---:B------:R-:W-:Y:S02]  /*11d90*/  LOP3.LUT R2, R0.reuse, 0x1f8, RZ, 0xc0, !PT ;  /* 0x000001f800027812 */ /* 0x040fe400078ec0ff */
[----:B------:R-:W-:Y:S02]  /*11da0*/  LOP3.LUT R0, R0, 0x38, RZ, 0xc0, !PT ;  /* 0x0000003800007812 */ /* 0x000fe400078ec0ff */
[----:B------:R-:W-:Y:S01]  /*11db0*/  LOP3.LUT R3, R2, 0x38, R5, 0x78, !PT ;  /* 0x0000003802037812 */ /* 0x000fe200078e7805 */
[----:B------:R-:W-:Y:S01]  /*11dc0*/  IMAD.SHL.U32 R2, R4, 0x8, RZ ;  /* 0x0000000804027824 */ /* 0x000fe200078e00ff */
[----:B------:R-:W-:-:S02]  /*11dd0*/  SHF.R.U32.HI R4, RZ, 0x3, R4 ;  /* 0x00000003ff047819 */ /* 0x000fc40000011604 */
[----:B------:R-:W-:Y:S02]  /*11de0*/  LOP3.LUT R0, R0, 0x40, RZ, 0xfc, !PT ;  /* 0x0000004000007812 */ /* 0x000fe400078efcff */
[----:B------:R-:W-:Y:S01]  /*11df0*/  LOP3.LUT R3, R3, 0x200, R2, 0xf8, !PT ;  /* 0x0000020003037812 */ /* 0x000fe200078ef802 */
[----:B------:R-:W-:-:S04]  /*11e00*/  IMAD.SHL.U32 R2, R5, 0x10, RZ ;  /* 0x0000001005027824 */ /* 0x000fc800078e00ff */
[----:B------:R-:W-:Y:S01]  /*11e10*/  IMAD R3, R3, 0x2, R18 ;  /* 0x0000000203037824 */ /* 0x000fe200078e0212 */
[----:B------:R-:W-:Y:S01]  /*11e20*/  LOP3.LUT R4, R4, 0x70, R2, 0xf8, !PT ;  /* 0x0000007004047812 */ /* 0x000fe200078ef802 */
[----:B------:R-:W-:-:S03]  /*11e30*/  IMAD.MOV.U32 R2, RZ, RZ, 0x1 ;  /* 0x00000001ff027424 */ /* 0x000fc600078e00ff */
[----:B------:R0:W-:Y:S04]  /*11e40*/  STL [R1+0x28], R3 ;  /* 0x0000280301007387 */ /* 0x0001e80000100800 */
[----:B------:R0:W-:Y:S04]  /*11e50*/  STL [R1+0x14], R2 ;  /* 0x0000140201007387 */ /* 0x0001e80000100800 */
[----:B------:R0:W-:Y:S02]  /*11e60*/  STL [R1+0x48], RZ ;  /* 0x000048ff01007387 */ /* 0x0001e40000100800 */
.L_x_6570:
[----:B--2---:R-:W2:Y:S01]  /*11e70*/  LDL R0, [R1+0xc] ;  /* 0x00000c0001007983 */ /* 0x004ea20000100800 */
[----:B0-----:R-:W2:Y:S01]  /*11e80*/  LDC.64 R2, c[0x0][0xc88] ;  /* 0x00032200ff027b82 */ /* 0x001ea20000000a00 */
        /* <DEDUP_REMOVED lines=57> */
.L_x_6472:
        /* <DEDUP_REMOVED lines=19> */
.L_x_6473:
[----:B------:R-:W-:Y:S05]  /*12350*/  @!P0 BRA `(.L_x_6474) ;  /* 0x0000000000108947 */ /* 0x000fea0003800000 */
[----:B------:R-:W-:Y:S02]  /*12360*/  ULDC.64 UR4, c[0x0][0x208] ;  /* 0x0000820000047ab9 */ /* 0x000fe40000000a00 */
[----:B------:R-:W2:Y:S04]  /*12370*/  LDG.E R6, desc[UR4][R4.64] ;  /* 0x0000000404067981 */ /* 0x000ea8000c1e1900 */
[----:B------:R-:W2:Y:S02]  /*12380*/  LDG.E R4, desc[UR4][R4.64+0x4] ;  /* 0x0000040404047981 */ /* 0x000ea4000c1e1900 */
[----:B--2---:R-:W-:-:S07]  /*12390*/  IMAD.IADD R6, R4, 0x1, -R6 ;  /* 0x0000000104067824 */ /* 0x004fce00078e0a06 */
.L_x_6474:
        /* <DEDUP_REMOVED lines=45> */
.L_x_6476:
[----:B------:R-:W-:Y:S05]  /*12670*/  BSYNC B0 ;  /* 0x0000000000007941 */ /* 0x000fea0003800000 */
.L_x_6475:
        /* <DEDUP_REMOVED lines=14> */
[----:B------:R-:W5:Y:S01]  /*12760*/  LDC.64 R2, c[0x0][0xc60] ;  /* 0x00031800ff027b82 */ /* 0x000f620000000a00 */
[----:B------:R-:W4:Y:S01]  /*12770*/  FLO.U32 R0, UR4 ;  /* 0x0000000400007d00 */ /* 0x000f2200080e0000 */
[----:B------:R-:W-:Y:S01]  /*12780*/  ULDC.64 UR6, c[0x0][0x208] ;  /* 0x0000820000067ab9 */ /* 0x000fe20000000a00 */
[----:B----4-:R-:W-:-:S06]  /*12790*/  ISETP.EQ.U32.AND P0, PT, R0, R5, PT ;  /* 0x000000050000720c */ /* 0x010fcc0003f02070 */
[----:B------:R-:W5:Y:S07]  /*127a0*/  POPC R5, UR4 ;  /* 0x0000000400057d09 */ /* 0x000f6e0008000000 */
        /* <DEDUP_REMOVED lines=8> */
.L_x_6478:
        /* <DEDUP_REMOVED lines=20> */
.L_x_6481:
[----:B------:R-:W-:Y:S05]  /*12970*/  BSYNC B6 ;  /* 0x0000000000067941 */ /* 0x000fea0003800000 */
.L_x_6480:
        /* <DEDUP_REMOVED lines=9> */
[----:B---3--:R-:W-:Y:S01]  /*12a10*/  IMAD.U32 R4, RZ, RZ, UR6 ;  /* 0x00000006ff047e24 */ /* 0x008fe2000f8e00ff */
[----:B-1----:R-:W-:Y:S01]  /*12a20*/  MOV R10, UR4 ;  /* 0x00000004000a7c02 */ /* 0x002fe20008000f00 */
[----:B------:R-:W-:Y:S02]  /*12a30*/  IMAD.U32 R5, RZ, RZ, UR7 ;  /* 0x00000007ff057e24 */ /* 0x000fe4000f8e00ff */
[----:B------:R-:W-:Y:S02]  /*12a40*/  IMAD.U32 R6, RZ, RZ, UR8 ;  /* 0x00000008ff067e24 */ /* 0x000fe4000f8e00ff */
[----:B--2---:R-:W-:-:S02]  /*12a50*/  IMAD.U32 R7, RZ, RZ, UR9 ;  /* 0x00000009ff077e24 */ /* 0x004fc4000f8e00ff */
[----:B0-----:R-:W-:Y:S02]  /*12a60*/  IMAD.U32 R11, RZ, RZ, UR5 ;  /* 0x00000005ff0b7e24 */ /* 0x001fe4000f8e00ff */
[----:B------:R-:W-:Y:S02]  /*12a70*/  IMAD.MOV.U32 R8, RZ, RZ, 0x70 ;  /* 0x00000070ff087424 */ /* 0x000fe400078e00ff */
[----:B------:R-:W-:Y:S02]  /*12a80*/  IMAD.MOV.U32 R12, RZ, RZ, 0x1 ;  /* 0x00000001ff0c7424 */ /* 0x000fe400078e00ff */
[----:B------:R-:W-:-:S07]  /*12a90*/  IMAD.MOV.U32 R13, RZ, RZ, RZ ;  /* 0x000000ffff0d7224 */ /* 0x000fce00078e00ff */
[----:B------:R-:W-:-:S07]  /*12aa0*/  LEPC R20, `(.L_x_6484) ;  /* 0x000000001014794e */ /* 0x000fce0000000000 */
[----:B----4-:R-:W-:Y:S05]  /*12ab0*/  CALL.ABS.NOINC R2 ;  /* 0x0000000002007343 */ /* 0x010fea0003c00000 */
.L_x_6484:
        /* <DEDUP_REMOVED lines=16> */
.L_x_6483:
[----:B------:R-:W-:Y:S05]  /*12bc0*/  BSYNC B6 ;  /* 0x0000000000067941 */ /* 0x000fea0003800000 */
.L_x_6482:
        /* <DEDUP_REMOVED lines=25> */
.L_x_6586:
        /* <DEDUP_REMOVED lines=9> */
.L_x_6589:
        /* <DEDUP_REMOVED lines=25> */
.L_x_6488:
[----:B--2---:R-:W2:Y:S01]  /*12f80*/  LDL R2, [R1+0x14] ;  /* 0x0000140001027983 */ /* 0x004ea20000100800 */
[----:B----4-:R-:W-:Y:S01]  /*12f90*/  IMAD R0, R19, 0x8, R18 ;  /* 0x0000000813007824 */ /* 0x010fe200078e0212 */
[----:B--2---:R-:W-:-:S04]  /*12fa0*/  SHF.L.U32 R2, R2, 0x1f, RZ ;  /* 0x0000001f02027819 */ /* 0x004fc800000006ff */
[----:B------:R-:W2:Y:S02]  /*12fb0*/  SYNCS.PHASECHK.TRANS64.TRYWAIT P0, [R0+URZ+0x34840], R2 ;  /* 0x03484002000075a7 */ /* 0x000ea4000800017f */
[----:B--2---:R-:W-:Y:S05]  /*12fc0*/  @!P0 BRA `(.L_x_6489) ;  /* 0x0000004800248947 */ /* 0x004fea0003800000 */
.L_x_6590:
        /* <DEDUP_REMOVED lines=11> */
.L_x_6490:
        /* <DEDUP_REMOVED lines=11> */
[----:B------:R-:W-:-:S04]  /*13130*/  PLOP3.LUT P0, PT, PT, PT, PT, 0x80, 0x0 ;  /* 0x000000000000781c */ /* 0x000fc80003f0f070 */
[----:B------:R-:W-:Y:S01]  /*13140*/  UIADD3 UR9, UR9, 0x34830, URZ ;  /* 0x0003483009097890 */ /* 0x000fe2000fffe03f */
[----:B------:R-:W-:-:S05]  /*13150*/  P2R R0, PR, RZ, 0x1 ;  /* 0x00000001ff007803 */ /* 0x000fca0000000000 */
[----:B------:R4:W-:Y:S01]  /*13160*/  STL [R1+0x20], R0 ;  /* 0x0000200001007387 */ /* 0x0009e20000100800 */
        /* <DEDUP_REMOVED lines=11> */
[----:B----4-:R-:W-:Y:S01]  /*13220*/  NOP ;  /* 0x0000000000007918 */ /* 0x010fe20000000000 */
.L_x_6486:
        /* <DEDUP_REMOVED lines=40> */
.L_x_6492:
[----:B------:R-:W-:Y:S05]  /*134b0*/  BSYNC B6 ;  /* 0x0000000000067941 */ /* 0x000fea0003800000 */
.L_x_6491:
[----:B--2---:R-:W2:Y:S01]  /*134c0*/  LDL.LU R0, [R1+0x3c] ;  /* 0x00003c0001007983 */ /* 0x004ea20000300800 */
[----:B------:R-:W3:Y:S01]  /*134d0*/  LDC R8, c[0x0][0x448] ;  /* 0x00011200ff087b82 */ /* 0x000ee20000000800 */
[----:B------:R-:W-:Y:S01]  /*134e0*/  ULDC.64 UR4, c[0x0][0x2d8] ;  /* 0x0000b60000047ab9 */ /* 0x000fe20000000a00 */
[----:B------:R-:W-:Y:S01]  /*134f0*/  ULDC.64 UR6, c[0x0][0x280] ;  /* 0x0000a00000067ab9 */ /* 0x000fe20000000a00 */
[----:B------:R-:W4:Y:S04]  /*13500*/  LDL.LU R4, [R1+0x34] ;  /* 0x0000340001047983 */ /* 0x000f280000300800 */
[----:B------:R-:W4:Y:S04]  /*13510*/  LDL.LU.64 R2, [R1+0x50] ;  /* 0x0000500001027983 */ /* 0x000f280000300a00 */
[----:B------:R-:W2:Y:S04]  /*13520*/  LDL.LU R6, [R1+0x2c] ;  /* 0x00002c0001067983 */ /* 0x000ea80000300800 */
[----:B------:R-:W2:Y:S01]  /*13530*/  LDL.LU R5, [R1+0x4] ;  /* 0x0000040001057983 */ /* 0x000ea20000300800 */
[----:B---3--:R-:W-:Y:S01]  /*13540*/  ISETP.NE.AND P0, PT, R8, 0x1, PT ;  /* 0x000000010800780c */ /* 0x008fe20003f05270 */
[----:B------:R-:W3:-:S12]  /*13550*/  S2R R9, SR_TID.X ;  /* 0x0000000000097919 */ /* 0x000ed80000002100 */
[----:B------:R-:W0:Y:S01]  /*13560*/  @P0 LDC R7, c[0x0][0x450] ;  /* 0x00011400ff070b82 */ /* 0x000e220000000800 */
[----:B---3--:R-:W-:-:S05]  /*13570*/  IMAD.SHL.U32 R9, R9, 0x8, RZ ;  /* 0x0000000809097824 */ /* 0x008fca00078e00ff */
[----:B------:R-:W-:-:S04]  /*13580*/  LOP3.LUT R9, R9, 0x38, RZ, 0xc0, !PT ;  /* 0x0000003809097812 */ /* 0x000fc800078ec0ff */
[----:B------:R-:W-:Y:S01]  /*13590*/  LOP3.LUT R9, R9, 0x40, RZ, 0xfc, !PT ;  /* 0x0000004009097812 */ /* 0x000fe200078efcff */
[----:B----4-:R-:W-:Y:S02]  /*135a0*/  IMAD.MOV.U32 R3, RZ, RZ, R4 ;  /* 0x000000ffff037224 */ /* 0x010fe400078e0004 */
[----:B------:R-:W3:Y:S01]  /*135b0*/  S2R R4, SR_TID.X ;  /* 0x0000000000047919 */ /* 0x000ee20000002100 */
[----:B------:R-:W-:-:S04]  /*135c0*/  IMAD.WIDE.U32 R2, R16, UR4, R2 ;  /* 0x0000000410027c25 */ /* 0x000fc8000f8e0002 */
[----:B------:R-:W-:Y:S01]  /*135d0*/  IMAD R3, R16, UR5, R3 ;  /* 0x0000000510037c24 */ /* 0x000fe2000f8e0203 */
[----:B------:R-:W-:Y:S02]  /*135e0*/  ULDC.64 UR4, c[0x0][0x2e0] ;  /* 0x0000b80000047ab9 */ /* 0x000fe40000000a00 */
[----:B--2---:R-:W-:Y:S02]  /*135f0*/  IMAD R0, R0, UR4, RZ ;  /* 0x0000000400007c24 */ /* 0x004fe4000f8e02ff */
[----:B------:R-:W-:-:S04]  /*13600*/  IMAD.WIDE.U32 R2, R6, UR4, R2 ;  /* 0x0000000406027c25 */ /* 0x000fc8000f8e0002 */
[----:B------:R-:W-:Y:S01]  /*13610*/  IMAD R0, R6, UR5, R0 ;  /* 0x0000000506007c24 */ /* 0x000fe2000f8e0200 */
[----:B------:R-:W-:Y:S01]  /*13620*/  ULDC.64 UR4, c[0x0][0x2d0] ;  /* 0x0000b40000047ab9 */ /* 0x000fe20000000a00 */
[C---:B---3--:R-:W-:Y:S01]  /*13630*/  LOP3.LUT R6, R4.reuse, 0x7f, RZ, 0xc0, !PT ;  /* 0x0000007f04067812 */ /* 0x048fe200078ec0ff */
[----:B------:R-:W-:-:S03]  /*13640*/  IMAD.SHL.U32 R4, R4, 0x10, RZ ;  /* 0x0000001004047824 */ /* 0x000fc600078e00ff */
[----:B------:R-:W-:-:S04]  /*13650*/  SHF.R.U32.HI R6, RZ, 0x3, R6 ;  /* 0x00000003ff067819 */ /* 0x000fc80000011606 */
[----:B------:R-:W-:Y:S02]  /*13660*/  LOP3.LUT R4, R6, 0x70, R4, 0xf8, !PT ;  /* 0x0000007006047812 */ /* 0x000fe400078ef804 */
[----:B------:R-:W2:Y:S01]  /*13670*/  @P0 LDC R6, c[0x0][0x44c] ;  /* 0x00011300ff060b82 */ /* 0x000ea20000000800 */
[----:B------:R-:W-:Y:S02]  /*13680*/  IMAD.SHL.U32 R5, R5, 0x80, RZ ;  /* 0x0000008005057824 */ /* 0x000fe400078e00ff */
[----:B------:R-:W-:-:S03]  /*13690*/  IMAD.IADD R3, R3, 0x1, R0 ;  /* 0x0000000103037824 */ /* 0x000fc600078e0200 */
[----:B------:R-:W-:-:S05]  /*136a0*/  LOP3.LUT R0, R4, R5, RZ, 0xfc, !PT ;  /* 0x0000000504007212 */ /* 0x000fca00078efcff */
[----:B------:R-:W-:Y:S02]  /*136b0*/  IMAD.MOV.U32 R4, RZ, RZ, R0 ;  /* 0x000000ffff047224 */ /* 0x000fe400078e0000 */
[----:B--2---:R-:W-:-:S05]  /*136c0*/  @P0 IMAD.HI.U32 R6, R0, R6, RZ ;  /* 0x0000000600060227 */ /* 0x004fca00078e00ff */
        /* <DEDUP_REMOVED lines=18> */
[----:B------:R-:W-:-:S05]  /*137f0*/  IMAD.IADD R0, R3, 0x1, R0 ;  /* 0x0000000103007824 */ /* 0x000fca00078e0200 */
[----:B------:R-:W-:Y:S01]  /*13800*/  LEA.HI.X R3, R2, UR7, R0, 0x1, P2 ;  /* 0x0000000702037c11 */ /* 0x000fe200090f0c00 */
[----:B-1----:R-:W-:-:S05]  /*13810*/  IMAD.SHL.U32 R10, R7, 0x8, RZ ;  /* 0x00000008070a7824 */ /* 0x002fca00078e00ff */
[----:B------:R-:W-:-:S04]  /*13820*/  LOP3.LUT R10, R10, 0x38, RZ, 0xc0, !PT ;  /* 0x000000380a0a7812 */ /* 0x000fc800078ec0ff */
[----:B------:R-:W-:Y:S01]  /*13830*/  ISETP.GE.AND P0, PT, R10, UR4, PT ;  /* 0x000000040a007c0c */ /* 0x000fe2000bf06270 */
[----:B------:R-:W-:-:S03]  /*13840*/  UMOV UR4, 0xffffffff ;  /* 0xffffffff00047882 */ /* 0x000fc60000000000 */
[----:B0-----:R-:W-:Y:S09]  /*13850*/  BRA.DIV UR4, `(.L_x_6493) ;  /* 0x0000004204147947 */ /* 0x001ff2000b800000 */
[----:B------:R-:W0:Y:S02]  /*13860*/  S2R R6, SR_TID.X ;  /* 0x0000000000067919 */ /* 0x000e240000002100 */
[----:B0-----:R-:W-:-:S04]  /*13870*/  LOP3.LUT R6, R6, 0x7f, RZ, 0xc0, !PT ;  /* 0x0000007f06067812 */ /* 0x001fc800078ec0ff */
[----:B------:R-:W-:Y:S02]  /*13880*/  SHF.R.U32.HI R7, RZ, 0x3, R6 ;  /* 0x00000003ff077819 */ /* 0x000fe40000011606 */
[----:B------:R-:W2:Y:S01]  /*13890*/  LDL.LU R6, [R1+0x44] ;  /* 0x0000440001067983 */ /* 0x000ea20000300800 */
[----:B------:R-:W-:Y:S02]  /*138a0*/  ULDC.64 UR4, c[0x0][0x208] ;  /* 0x0000820000047ab9 */ /* 0x000fe40000000a00 */
[----:B------:R-:W-:Y:S02]  /*138b0*/  IMAD.IADD R0, R7, 0x1, R5 ;  /* 0x0000000107007824 */ /* 0x000fe400078e0205 */
[----:B------:R-:W0:Y:S02]  /*138c0*/  SHFL.IDX PT, R7, R4, RZ, 0x181f ;  /* 0x00181fff04077589 */ /* 0x000e2400000e0000 */
[----:B------:R-:W-:Y:S02]  /*138d0*/  VIADD R5, R0, 0x10 ;  /* 0x0000001000057836 */ /* 0x000fe40000000000 */
[----:B--2---:R-:W-:-:S02]  /*138e0*/  IMAD R2, R6, R8, RZ ;  /* 0x0000000806027224 */ /* 0x004fc400078e02ff */
[----:B------:R-:W1:Y:S03]  /*138f0*/  SHFL.IDX PT, R6, R3, RZ, 0x181f ;  /* 0x00181fff03067589 */ /* 0x000e6600000e0000 */
[-C--:B------:R-:W-:Y:S01]  /*13900*/  ISETP.GE.AND P4, PT, R0, R2.reuse, PT ;  /* 0x000000020000720c */ /* 0x080fe20003f86270 */
[----:B------:R-:W-:Y:S01]  /*13910*/  SHFL.IDX PT, R8, R3, 0x1, 0x181f ;  /* 0x00381f0003087f89 */ /* 0x000fe200000e0000 */
[----:B------:R-:W-:-:S03]  /*13920*/  ISETP.GE.AND P2, PT, R5, R2, PT ;  /* 0x000000020500720c */ /* 0x000fc60003f46270 */
[----:B------:R-:W2:Y:S08]  /*13930*/  SHFL.IDX PT, R5, R4, 0x1, 0x181f ;  /* 0x00381f0004057f89 */ /* 0x000eb000000e0000 */
[----:B0-----:R-:W-:-:S05]  /*13940*/  @!P4 LEA R7, P3, R10, R7, 0x1 ;  /* 0x000000070a07c211 */ /* 0x001fca00078608ff */
[----:B-1----:R-:W-:-:S05]  /*13950*/  @!P4 IMAD.X R6, RZ, RZ, R6, P3 ;  /* 0x000000ffff06c224 */ /* 0x002fca00018e0606 */
[----:B------:R-:W-:-:S04]  /*13960*/  @!P4 LOP3.LUT R7, R7, R6, RZ, 0x3c, !PT ;  /* 0x000000060707c212 */ /* 0x000fc800078e3cff */
[----:B------:R-:W-:-:S04]  /*13970*/  @!P4 LOP3.LUT R6, R7, R6, RZ, 0x3c, !PT ;  /* 0x000000060706c212 */ /* 0x000fc800078e3cff */
[----:B------:R-:W-:-:S05]  /*13980*/  @!P4 LOP3.LUT R7, R7, R6, RZ, 0x3c, !PT ;  /* 0x000000060707c212 */ /* 0x000fca00078e3cff */
[----:B-----5:R-:W-:Y:S04]  /*13990*/  @!P4 LDGSTS.E.BYPASS.LTC128B.128 [R9+0x16400], desc[UR4][R6.64], !P0 ;  /* 0x164000000609cfae */ /* 0x020fe8000c101d44 */
[----:B------:R2:W-:Y:S02]  /*139a0*/  @!P4 LDGSTS.E.BYPASS.LTC128B.128 [R9+0x1a400], desc[UR4][R6.64+0x80], !P1 ;  /* 0x1a4000800609cfae */ /* 0x0005e4000c901d44 */
[----:B--2---:R-:W-:Y:S02]  /*139b0*/  @!P2 LEA R7, P3, R10, R5, 0x1 ;  /* 0x000000050a07a211 */ /* 0x004fe400078608ff */
[----:B------:R-:W-:-:S03]  /*139c0*/  IADD3 R5, R0, 0x20, RZ ;  /* 0x0000002000057810 */ /* 0x000fc60007ffe0ff */
[----:B------:R-:W-:-:S05]  /*139d0*/  @!P2 IMAD.X R6, RZ, RZ, R8, P3 ;  /* 0x000000ffff06a224 */ /* 0x000fca00018e0608 */
[----:B------:R-:W-:-:S04]  /*139e0*/  @!P2 LOP3.LUT R7, R7, R6, RZ, 0x3c, !PT ;  /* 0x000000060707a212 */ /* 0x000fc800078e3cff */
[----:B------:R-:W-:-:S04]  /*139f0*/  @!P2 LOP3.LUT R6, R7, R6, RZ, 0x3c, !PT ;  /* 0x000000060706a212 */ /* 0x000fc800078e3cff */
[----:B------:R-:W-:-:S05]  /*13a00*/  @!P2 LOP3.LUT R7, R7, R6, RZ, 0x3c, !PT ;  /* 0x000000060707a212 */ /* 0x000fca00078e3cff */
        /* <DEDUP_REMOVED lines=52> */
[----:B------:R0:W2:Y:S02]  /*13d50*/  SHFL.IDX PT, R3, R4, 0x7, 0x181f ;  /* 0x00f81f0004037f89 */ /* 0x0000a400000e0000 */
.L_x_6607:
        /* <DEDUP_REMOVED lines=11> */
[----:B------:R3:W-:Y:S02]  /*13e10*/  LDGSTS.E.BYPASS.LTC128B.128 [R9+0x1dc00], desc[UR4][R2.64+0x80], !P1 ;  /* 0x1dc0008002097fae */ /* 0x0007e4000c901d44 */
.L_x_6495:
[----:B------:R-:W-:Y:S05]  /*13e20*/  BSYNC B0 ;  /* 0x0000000000007941 */ /* 0x000fea0003800000 */
.L_x_6494:
[----:B------:R-:W-:Y:S01]  /*13e30*/  NOP ;  /* 0x0000000000007918 */ /* 0x000fe20000000000 */
[----:B------:R-:W-:Y:S01]  /*13e40*/  PLOP3.LUT P0, PT, PT, PT, PT, 0x80, 0x0 ;  /* 0x000000000000781c */ /* 0x000fe20003f0f070 */
[----:B0-----:R-:W-:-:S12]  /*13e50*/  VIADD R6, R18, 0x34800 ;  /* 0x0003480012067836 */ /* 0x001fd80000000000 */
.L_x_6496:
        /* <DEDUP_REMOVED lines=18> */
.L_x_6608:
[----:B------:R-:W-:Y:S05]  /*13f80*/  BSYNC B0 ;  /* 0x0000000000007941 */ /* 0x000fea0003800000 */
.L_x_6497:
        /* <DEDUP_REMOVED lines=55> */
.L_x_6505:
[----:B------:R-:W-:Y:S01]  /*14300*/  IMAD R3, R8, 0x8, R18 ;  /* 0x0000000808037824 */ /* 0x000fe200078e0212 */
[----:B------:R-:W-:Y:S01]  /*14310*/  SHF.L.U32 R2, R11, 0x1f, RZ ;  /* 0x0000001f0b027819 */ /* 0x000fe200000006ff */
[----:B------:R-:W-:Y:S03]  /*14320*/  BSSY B3, `(.L_x_6506) ;  /* 0x0000003000037945 */ /* 0x000fe60003800000 */
[----:B------:R-:W1:Y:S02]  /*14330*/  SYNCS.PHASECHK.TRANS64.TRYWAIT P0, [R3+URZ+0x34840], R2 ;  /* 0x03484002030075a7 */ /* 0x000e64000800017f */
[----:B-1----:R-:W-:Y:S05]  /*14340*/  @!P0 BRA `(.L_x_6507) ;  /* 0x0000004000408947 */ /* 0x002fea0003800000 */
.L_x_6609:
[----:B------:R-:W-:Y:S05]  /*14350*/  BSYNC B3 ;  /* 0x0000000000037941 */ /* 0x000fea0003800000 */
.L_x_6506:
        /* <DEDUP_REMOVED lines=12> */
.L_x_6509:
[----:B------:R-:W-:Y:S05]  /*14420*/  BSYNC B3 ;  /* 0x0000000000037941 */ /* 0x000fea0003800000 */
.L_x_6508:
        /* <DEDUP_REMOVED lines=12> */
.L_x_6510:
        /* <DEDUP_REMOVED lines=16> */
.L_x_6511:
        /* <DEDUP_REMOVED lines=16> */
.L_x_6610:
[----:B------:R-:W-:Y:S05]  /*146f0*/  BSYNC B3 ;  /* 0x0000000000037941 */ /* 0x000fea0003800000 */
.L_x_6512:
        /* <DEDUP_REMOVED lines=12> */
.L_x_6515:
[----:B------:R-:W-:Y:S05]  /*147c0*/  BSYNC B3 ;  /* 0x0000000000037941 */ /* 0x000fea0003800000 */
.L_x_6514:
[----:B------:R-:W2:Y:S04]  /*147d0*/  LDL R5, [R1+0x18] ;  /* 0x0000180001057983 */ /* 0x000ea80000100800 */
[----:B0-----:R-:W2:Y:S01]  /*147e0*/  LDL.LU R2, [R1+0x8] ;  /* 0x0000080001027983 */ /* 0x001ea20000300800 */
[----:B------:R-:W-:Y:S01]  /*147f0*/  R2UR UR10, R14 ;  /* 0x000000000e0a72ca */ /* 0x000fe200000e0000 */
[C-C-:B------:R-:W-:Y:S01]  /*14800*/  IMAD R3, R19.reuse, 0x8, R18.reuse ;  /* 0x0000000813037824 */ /* 0x140fe200078e0212 */
[----:B------:R-:W-:Y:S01]  /*14810*/  R2UR UR6, R12 ;  /* 0x000000000c0672ca */ /* 0x000fe200000e0000 */
[----:B------:R-:W-:Y:S01]  /*14820*/  IMAD R9, R19, 0xb000, R18 ;  /* 0x0000b00013097824 */ /* 0x000fe200078e0212 */
[----:B------:R-:W-:Y:S01]  /*14830*/  R2UR UR7, R13 ;  /* 0x000000000d0772ca */ /* 0x000fe200000e0000 */
[----:B------:R-:W-:Y:S01]  /*14840*/  UIADD3 UR4, UP0, UR36, 0x470, URZ ;  /* 0x0000047024047890 */ /* 0x000fe2000ff1e03f */
[----:B------:R-:W-:-:S02]  /*14850*/  PLOP3.LUT P0, PT, PT, PT, PT, 0x80, 0x0 ;  /* 0x000000000000781c */ /* 0x000fc40003f0f070 */
[----:B------:R-:W-:Y:S01]  /*14860*/  IADD3 R3, R3, 0x34850, RZ ;  /* 0x0003485003037810 */ /* 0x000fe20007ffe0ff */
[----:B------:R-:W-:Y:S01]  /*14870*/  UIADD3.X UR5, URZ, UR37, URZ, UP0, !UPT ;  /* 0x000000253f057290 */ /* 0x000fe200087fe43f */
[----:B--2---:R-:W-:Y:S02]  /*14880*/  IMAD R2, R2, 0xb0, R5 ;  /* 0x000000b002027824 */ /* 0x004fe400078e0205 */
[----:B------:R-:W-:-:S09]  /*14890*/  VIADD R5, R9, 0x400 ;  /* 0x0000040009057836 */ /* 0x000fd20000000000 */
.L_x_6516:
        /* <DEDUP_REMOVED lines=15> */
.L_x_6517:
        /* <DEDUP_REMOVED lines=12> */
.L_x_6504:
[----:B------:R-:W-:Y:S05]  /*14a50*/  BSYNC B1 ;  /* 0x0000000000017941 */ /* 0x000fea0003800000 */
.L_x_6503:
[----:B0-----:R-:W2:Y:S01]  /*14a60*/  LDL.LU R0, [R1+0x30] ;  /* 0x0000300001007983 */ /* 0x001ea20000300800 */
[----:B------:R-:W-:-:S03]  /*14a70*/  IMAD.MOV.U32 R19, RZ, RZ, R8 ;  /* 0x000000ffff137224 */ /* 0x000fc600078e0008 */
[----:B------:R0:W-:Y:S02]  /*14a80*/  STL [R1+0x14], R11 ;  /* 0x0000140b01007387 */ /* 0x0001e40000100800 */
[----:B0-2---:R-:W-:-:S07]  /*14a90*/  VIADD R0, R0, 0xfffffffd ;  /* 0xfffffffd00007836 */ /* 0x005fce0000000000 */
.L_x_6502:
[----:B------:R-:W-:Y:S05]  /*14aa0*/  BSYNC B2 ;  /* 0x0000000000027941 */ /* 0x000fea0003800000 */
.L_x_6501:
[----:B------:R-:W-:Y:S01]  /*14ab0*/  VIADD R10, R10, 0xfffffffe ;  /* 0xfffffffe0a0a7836 */ /* 0x000fe20000000000 */
[----:B------:R-:W-:-:S04]  /*14ac0*/  LOP3.LUT R7, RZ, R7, RZ, 0x33, !PT ;  /* 0x00000007ff077212 */ /* 0x000fc800078e33ff */
[----:B------:R-:W-:-:S13]  /*14ad0*/  ISETP.NE.AND P0, PT, R10, R7, PT ;  /* 0x000000070a00720c */ /* 0x000fda0003f05270 */
[----:B------:R-:W-:Y:S05]  /*14ae0*/  @!P0 BRA `(.L_x_6500) ;  /* 0x0000001000d48947 */ /* 0x000fea0003800000 */
[----:B------:R-:W-:-:S07]  /*14af0*/  IMAD.MOV.U32 R9, RZ, RZ, R17 ;  /* 0x000000ffff097224 */ /* 0x000fce00078e0011 */
.L_x_6548:
        /* <DEDUP_REMOVED lines=36> */
.L_x_6520:
[----:B------:R-:W-:Y:S01]  /*14d40*/  IMAD R3, R4, 0x8, R18 ;  /* 0x0000000804037824 */ /* 0x000fe200078e0212 */
[----:B------:R-:W-:Y:S01]  /*14d50*/  SHF.L.U32 R2, R5, 0x1f, RZ ;  /* 0x0000001f05027819 */ /* 0x000fe200000006ff */
[----:B------:R-:W-:Y:S03]  /*14d60*/  BSSY B2, `(.L_x_6521) ;  /* 0x0000003000027945 */ /* 0x000fe60003800000 */
[----:B------:R-:W1:Y:S02]  /*14d70*/  SYNCS.PHASECHK.TRANS64.TRYWAIT P0, [R3+URZ+0x34840], R2 ;  /* 0x03484002030075a7 */ /* 0x000e64000800017f */
[----:B-1----:R-:W-:Y:S05]  /*14d80*/  @!P0 BRA `(.L_x_6522) ;  /* 0x0000003400d88947 */ /* 0x002fea0003800000 */
.L_x_6611:
[----:B------:R-:W-:Y:S05]  /*14d90*/  BSYNC B2 ;  /* 0x0000000000027941 */ /* 0x000fea0003800000 */
.L_x_6521:
        /* <DEDUP_REMOVED lines=12> */
.L_x_6524:
[----:B------:R-:W-:Y:S05]  /*14e60*/  BSYNC B2 ;  /* 0x0000000000027941 */ /* 0x000fea0003800000 */
.L_x_6523:
[----:B------:R-:W2:Y:S01]  /*14e70*/  LDL R8, [R1+0x18] ;  /* 0x0000180001087983 */ /* 0x000ea20000100800 */
[----:B------:R-:W-:Y:S01]  /*14e80*/  IMAD.MOV.U32 R12, RZ, RZ, RZ ;  /* 0x000000ffff0c7224 */ /* 0x000fe200078e00ff */
[----:B------:R-:W-:Y:S01]  /*14e90*/  UIADD3 UR4, UP0, UR36, 0x370, URZ ;  /* 0x0000037024047890 */ /* 0x000fe2000ff1e03f */
[----:B-1----:R-:W-:Y:S01]  /*14ea0*/  IMAD R2, R4, 0xb000, R18 ;  /* 0x0000b00004027824 */ /* 0x002fe200078e0212 */
        /* <DEDUP_REMOVED lines=8> */
.L_x_6525:
        /* <DEDUP_REMOVED lines=16> */
.L_x_6526:
        /* <DEDUP_REMOVED lines=16> */
.L_x_6612:
[----:B------:R-:W-:Y:S05]  /*15130*/  BSYNC B2 ;  /* 0x0000000000027941 */ /* 0x000fea0003800000 */
.L_x_6527:
        /* <DEDUP_REMOVED lines=11> */
.L_x_6530:
[----:B------:R-:W-:Y:S05]  /*151f0*/  BSYNC B2 ;  /* 0x0000000000027941 */ /* 0x000fea0003800000 */
.L_x_6529:
        /* <DEDUP_REMOVED lines=12> */
.L_x_6531:
        /* <DEDUP_REMOVED lines=15> */
.L_x_6532:
        /* <DEDUP_REMOVED lines=12> */
.L_x_6519:
[----:B------:R-:W-:Y:S05]  /*15470*/  BSYNC B1 ;  /* 0x0000000000017941 */ /* 0x000fea0003800000 */
.L_x_6518:
        /* <DEDUP_REMOVED lines=36> */
.L_x_6535:
[----:B------:R-:W-:Y:S01]  /*156c0*/  IMAD R2, R19, 0x8, R18 ;  /* 0x0000000813027824 */ /* 0x000fe200078e0212 */
[----:B------:R-:W-:Y:S01]  /*156d0*/  SHF.L.U32 R3, R12, 0x1f, RZ ;  /* 0x0000001f0c037819 */ /* 0x000fe200000006ff */
[----:B------:R-:W-:Y:S03]  /*156e0*/  BSSY B2, `(.L_x_6536) ;  /* 0x0000003000027945 */ /* 0x000fe60003800000 */
[----:B------:R-:W2:Y:S02]  /*156f0*/  SYNCS.PHASECHK.TRANS64.TRYWAIT P0, [R2+URZ+0x34840], R3 ;  /* 0x03484003020075a7 */ /* 0x000ea4000800017f */
[----:B--2---:R-:W-:Y:S05]  /*15700*/  @!P0 BRA `(.L_x_6537) ;  /* 0x0000002c00a08947 */ /* 0x004fea0003800000 */
.L_x_6613:
[----:B------:R-:W-:Y:S05]  /*15710*/  BSYNC B2 ;  /* 0x0000000000027941 */ /* 0x000fea0003800000 */
.L_x_6536:
        /* <DEDUP_REMOVED lines=12> */
.L_x_6539:
[----:B------:R-:W-:Y:S05]  /*157e0*/  BSYNC B2 ;  /* 0x0000000000027941 */ /* 0x000fea0003800000 */
.L_x_6538:
[----:B------:R-:W3:Y:S01]  /*157f0*/  LDL R10, [R1+0x18] ;  /* 0x00001800010a7983 */ /* 0x000ee20000100800 */
[----:B0-----:R-:W-:Y:S01]  /*15800*/  IMAD.MOV.U32 R12, RZ, RZ, RZ ;  /* 0x000000ffff0c7224 */ /* 0x001fe200078e00ff */
[----:B------:R-:W-:Y:S01]  /*15810*/  UIADD3 UR4, UP0, UR36, 0x370, URZ ;  /* 0x0000037024047890 */ /* 0x000fe2000ff1e03f */
[C---:B--2---:R-:W-:Y:S01]  /*15820*/  IMAD R3, R19.reuse, 0x8, R6 ;  /* 0x0000000813037824 */ /* 0x044fe200078e0206 */
        /* <DEDUP_REMOVED lines=8> */
[----:B---3--:R-:W-:-:S09]  /*158b0*/  IMAD R10, R8, 0xb0, R10 ;  /* 0x000000b0080a7824 */ /* 0x008fd200078e020a */
.L_x_6540:
        /* <DEDUP_REMOVED lines=16> */
.L_x_6541:
        /* <DEDUP_REMOVED lines=15> */
.L_x_6614:
[----:B------:R-:W-:Y:S05]  /*15ab0*/  BSYNC B2 ;  /* 0x0000000000027941 */ /* 0x000fea0003800000 */
.L_x_6542:
        /* <DEDUP_REMOVED lines=11> */
.L_x_6545:
[----:B------:R-:W-:Y:S05]  /*15b70*/  BSYNC B2 ;  /* 0x0000000000027941 */ /* 0x000fea0003800000 */
.L_x_6544:
        /* <DEDUP_REMOVED lines=10> */
[----:B--2---:R-:W-:Y:S01]  /*15c20*/  IMAD R3, R3, 0xb0, R5 ;  /* 0x000000b003037824 */ /* 0x004fe200078e0205 */
[----:B------:R-:W-:-:S10]  /*15c30*/  IADD3 R5, R4, 0x400, RZ ;  /* 0x0000040004057810 */ /* 0x000fd40007ffe0ff */
.L_x_6546:
        /* <DEDUP_REMOVED lines=15> */
.L_x_6547:
        /* <DEDUP_REMOVED lines=12> */
.L_x_6534:
[----:B------:R-:W-:Y:S05]  /*15df0*/  BSYNC B1 ;  /* 0x0000000000017941 */ /* 0x000fea0003800000 */
.L_x_6533:
[----:B------:R-:W2:Y:S01]  /*15e00*/  LDL R2, [R1+0x24] ;  /* 0x0000240001027983 */ /* 0x000ea20000100800 */
[----:B------:R-:W-:Y:S01]  /*15e10*/  VIADD R0, R0, 0xfffffffe ;  /* 0xfffffffe00007836 */ /* 0x000fe20000000000 */
[----:B--2---:R-:W-:-:S13]  /*15e20*/  ISETP.GT.AND P0, PT, R7, R2, PT ;  /* 0x000000020700720c */ /* 0x004fda0003f04270 */
[----:B------:R-:W-:Y:S05]  /*15e30*/  @P0 BRA `(.L_x_6548) ;  /* 0xffffffec00300947 */ /* 0x000fea000383ffff */
.L_x_6500:
[----:B------:R-:W-:Y:S05]  /*15e40*/  BSYNC B0 ;  /* 0x0000000000007941 */ /* 0x000fea0003800000 */
.L_x_6499:
        /* <DEDUP_REMOVED lines=19> */
.L_x_6550:
[----:B------:R-:W-:Y:S05]  /*15f80*/  BSYNC B0 ;  /* 0x0000000000007941 */ /* 0x000fea0003800000 */
.L_x_6549:
        /* <DEDUP_REMOVED lines=11> */
.L_x_6615:
[----:B------:R-:W-:Y:S05]  /*16040*/  BSYNC B1 ;  /* 0x0000000000017941 */ /* 0x000fea0003800000 */
.L_x_6553:
        /* <DEDUP_REMOVED lines=9> */
.L_x_6556:
[----:B------:R-:W-:Y:S05]  /*160e0*/  BSYNC B1 ;  /* 0x0000000000017941 */ /* 0x000fea0003800000 */
.L_x_6555:
        /* <DEDUP_REMOVED lines=12> */
.L_x_6557:
        /* <DEDUP_REMOVED lines=15> */
.L_x_6558:
        /* <DEDUP_REMOVED lines=10> */
.L_x_6552:
[----:B------:R-:W-:Y:S05]  /*16340*/  BSYNC B0 ;  /* 0x0000000000007941 */ /* 0x000fea0003800000 */
.L_x_6551:
[----:B------:R-:W2:Y:S01]  /*16350*/  LDL.LU R4, [R1+0x14] ;  /* 0x0000140001047983 */ /* 0x000ea20000300800 */
[----:B------:R-:W-:-:S05]  /*16360*/  VIADD R19, R19, 0x1 ;  /* 0x0000000113137836 */ /* 0x000fca0000000000 */
[----:B------:R-:W-:-:S04]  /*16370*/  ISETP.NE.AND P0, PT, R19, 0x2, PT ;  /* 0x000000021300780c */ /* 0x000fc80003f05270 */
[----:B------:R-:W-:Y:S02]  /*16380*/  SEL R0, RZ, 0x1, P0 ;  /* 0x00000001ff007807 */ /* 0x000fe40000000000 */
[----:B------:R-:W-:Y:S02]  /*16390*/  SEL R19, R19, RZ, P0 ;  /* 0x000000ff13137207 */ /* 0x000fe40000000000 */
[----:B--2---:R-:W-:-:S05]  /*163a0*/  LOP3.LUT R4, R4, R0, RZ, 0x3c, !PT ;  /* 0x0000000004047212 */ /* 0x004fca00078e3cff */
[----:B------:R2:W-:Y:S02]  /*163b0*/  STL [R1+0x14], R4 ;  /* 0x0000140401007387 */ /* 0x0005e40000100800 */
.L_x_6479:
[----:B------:R-:W-:Y:S05]  /*163c0*/  BSYNC B7 ;  /* 0x0000000000077941 */ /* 0x000fea0003800000 */
.L_x_6477:
        /* <DEDUP_REMOVED lines=14> */
.L_x_6559:
        /* <DEDUP_REMOVED lines=47> */
.L_x_6625:
[----:B------:R-:W-:Y:S02]  /*167a0*/  ULDC UR4, c[0x0][0xc38] ;  /* 0x00030e0000047ab9 */ /* 0x000fe40000000800 */
[----:B------:R-:W-:-:S04]  /*167b0*/  IMAD.U32 R3, RZ, RZ, UR4 ;  /* 0x00000004ff037e24 */ /* 0x000fc8000f8e00ff */
[----:B--2---:R-:W-:-:S04]  /*167c0*/  IMAD R9, R9, R3, RZ ;  /* 0x0000000309097224 */ /* 0x004fc800078e02ff */
[----:B------:R-:W-:-:S05]  /*167d0*/  IMAD.IADD R5, R8, 0x1, R9 ;  /* 0x0000000108057824 */ /* 0x000fca00078e0209 */
[----:B------:R-:W-:-:S13]  /*167e0*/  ISETP.GT.AND P6, PT, R5, R0, PT ;  /* 0x000000000500720c */ /* 0x000fda0003fc4270 */
[----:B------:R-:W-:Y:S05]  /*167f0*/  @P6 BRA `(.L_x_6562) ;  /* 0x0000000000b06947 */ /* 0x000fea0003800000 */
.L_x_6565:
[----:B-1----:R-:W2:Y:S01]  /*16800*/  LDL.LU R2, [R1+0xc] ;  /* 0x00000c0001027983 */ /* 0x002ea20000300800 */
[----:B------:R-:W1:Y:S01]  /*16810*/  LDC R3, c[0x0][0xc3c] ;  /* 0x00030f00ff037b82 */ /* 0x000e620000000800 */
        /* <DEDUP_REMOVED lines=36> */
.L_x_6633:
[----:B------:R-:W-:Y:S02]  /*16a60*/  ULDC UR4, c[0x0][0xc38] ;  /* 0x00030e0000047ab9 */ /* 0x000fe40000000800 */
[----:B------:R-:W-:-:S04]  /*16a70*/  IMAD.U32 R3, RZ, RZ, UR4 ;  /* 0x00000004ff037e24 */ /* 0x000fc8000f8e00ff */
[----:B--2---:R-:W-:-:S04]  /*16a80*/  IMAD R9, R9, R3, RZ ;  /* 0x0000000309097224 */ /* 0x004fc800078e02ff */
[----:B------:R-:W-:-:S05]  /*16a90*/  IMAD.IADD R5, R9, 0x1, R5 ;  /* 0x0000000109057824 */ /* 0x000fca00078e0205 */
[----:B------:R-:W-:-:S13]  /*16aa0*/  ISETP.GT.AND P6, PT, R5, R0, PT ;  /* 0x000000000500720c */ /* 0x000fda0003fc4270 */
[----:B------:R-:W-:Y:S05]  /*16ab0*/  @!P6 BRA `(.L_x_6565) ;  /* 0xfffffffc0050e947 */ /* 0x000fea000383ffff */
.L_x_6562:
        /* <DEDUP_REMOVED lines=9> */
.L_x_6638:
[----:B------:R-:W-:-:S13]  /*16b50*/  ISETP.NE.AND P0, PT, R8, RZ, PT ;  /* 0x000000ff0800720c */ /* 0x000fda0003f05270 */
[----:B------:R-:W-:Y:S05]  /*16b60*/  @!P0 BRA `(.L_x_6567) ;  /* 0x0000000000148947 */ /* 0x000fea0003800000 */
[----:B------:R-:W-:Y:S01]  /*16b70*/  UMOV UR4, 0xffffffff ;  /* 0xffffffff00047882 */ /* 0x000fe20000000000 */
[----:B0-----:R-:W-:Y:S02]  /*16b80*/  VIADD R12, R5, 0xffffffff ;  /* 0xffffffff050c7836 */ /* 0x001fe40000000000 */
[----:B------:R-:W-:Y:S05]  /*16b90*/  BRA.DIV UR4, `(.L_x_6568) ;  /* 0x0000002604507947 */ /* 0x000fea000b800000 */
[----:B-1----:R0:W1:Y:S02]  /*16ba0*/  SHFL.IDX PT, R2, R2, R12, 0x1f ;  /* 0x00001f0c02027589 */ /* 0x00206400000e0000 */
.L_x_6641:
[----:B-1----:R-:W-:-:S07]  /*16bb0*/  IMAD.MOV.U32 R4, RZ, RZ, R2 ;  /* 0x000000ffff047224 */ /* 0x002fce00078e0002 */
.L_x_6567:
        /* <DEDUP_REMOVED lines=30> */
[----:B------:R-:W-:Y:S01]  /*16da0*/  IMAD R9, R2, R4, RZ ;  /* 0x0000000402097224 */ /* 0x000fe200078e02ff */
[----:B------:R-:W-:-:S05]  /*16db0*/  MOV R2, RZ ;  /* 0x000000ff00027202 */ /* 0x000fca0000000f00 */
        /* <DEDUP_REMOVED lines=31> */
.L_x_6563:
        /* <DEDUP_REMOVED lines=10> */
.L_x_6569:
[----:B---3--:R-:W3:Y:S04]  /*17050*/  LDL R3, [R1+0x8] ;  /* 0x0000080001037983 */ /* 0x008ee80000100800 */
[----:B------:R-:W4:Y:S04]  /*17060*/  LDL R2, [R1+0xc] ;  /* 0x00000c0001027983 */ /* 0x000f280000100800 */
[----:B-1----:R-:W5:Y:S04]  /*17070*/  LDL R4, [R1] ;  /* 0x0000000001047983 */ /* 0x002f680000100800 */
[----:B--2---:R-:W5:Y:S01]  /*17080*/  LDL R5, [R1+0x4] ;  /* 0x0000040001057983 */ /* 0x004f620000100800 */
[----:B------:R-:W-:Y:S05]  /*17090*/  WARPSYNC.ALL ;  /* 0x0000000000007948 */ /* 0x000fea0003800000 */
[----:B------:R-:W1:Y:S02]  /*170a0*/  S2R R0, SR_TID.X ;  /* 0x0000000000007919 */ /* 0x000e640000002100 */
[----:B-1----:R-:W-:Y:S01]  /*170b0*/  LOP3.LUT R0, R0, 0x1f, RZ, 0xc0, !PT ;  /* 0x0000001f00007812 */ /* 0x002fe200078ec0ff */
[----:B------:R-:W-:Y:S03]  /*170c0*/  BAR.SYNC.DEFER_BLOCKING 0x4, 0x180 ;  /* 0x0106000000007b1d */ /* 0x000fe60000010000 */
[----:B------:R-:W-:-:S13]  /*170d0*/  ISETP.NE.AND P0, PT, R0, RZ, PT ;  /* 0x000000ff0000720c */ /* 0x000fda0003f05270 */
[----:B------:R-:W-:Y:S01]  /*170e0*/  @!P0 MOV R0, 0x400 ;  /* 0x0000040000008802 */ /* 0x000fe20000000f00 */
[----:B---3--:R-:W-:Y:S02]  /*170f0*/  IMAD.MOV.U32 R6, RZ, RZ, R3 ;  /* 0x000000ffff067224 */ /* 0x008fe400078e0003 */
[----:B------:R-:W1:Y:S01]  /*17100*/  @!P0 S2R R3, SR_CgaCtaId ;  /* 0x0000000000038919 */ /* 0x000e620000008800 */
[----:B----4-:R-:W-:Y:S01]  /*17110*/  IMAD.MOV.U32 R7, RZ, RZ, R2 ;  /* 0x000000ffff077224 */ /* 0x010fe200078e0002 */
[----:B-1----:R-:W-:-:S05]  /*17120*/  @!P0 LEA R18, R3, R0, 0x18 ;  /* 0x0000000003128211 */ /* 0x002fca00078ec0ff */
[----:B-----5:R2:W-:Y:S01]  /*17130*/  @!P0 STS.128 [R18+0x348d0], R4 ;  /* 0x0348d00412008388 */ /* 0x0205e20000000c00 */
[----:B------:R-:W-:Y:S06]  /*17140*/  BAR.ARV 0x5, 0x180 ;  /* 0x0146000000007b1d */ /* 0x000fec0000002000 */
.L_x_6560:
[----:B------:R-:W3:Y:S01]  /*17150*/  LDL R0, [R1+0xc] ;  /* 0x00000c0001007983 */ /* 0x000ee20000100800 */
[----:B------:R-:W-:Y:S02]  /*17160*/  ULDC UR4, c[0x0][0xc3c] ;  /* 0x00030f0000047ab9 */ /* 0x000fe40000000800 */
[----:B---3--:R-:W-:-:S13]  /*17170*/  ISETP.GE.AND P0, PT, R0, UR4, PT ;  /* 0x0000000400007c0c */ /* 0x008fda000bf06270 */
[----:B------:R-:W-:Y:S05]  /*17180*/  @!P0 BRA `(.L_x_6570) ;  /* 0xffffffac00388947 */ /* 0x000fea000383ffff */
[----:B------:R-:W-:Y:S05]  /*17190*/  BSYNC B8 ;  /* 0x0000000000087941 */ /* 0x000fea0003800000 */
.L_x_6471:
        /* <DEDUP_REMOVED lines=12> */
.L_x_6642:
[----:B------:R-:W-:Y:S05]  /*17260*/  BSYNC B0 ;  /* 0x0000000000007941 */ /* 0x000fea0003800000 */
.L_x_6571:
[----:B------:R-:W-:-:S03]  /*17270*/  UMOV UR4, 0xffffffff ;  /* 0xffffffff00047882 */ /* 0x000fc60000000000 */
[----:B------:R-:W-:Y:S05]  /*17280*/  BRA.DIV UR4, `(.L_x_6573) ;  /* 0x0000001e04d07947 */ /* 0x000fea000b800000 */
[----:B------:R-:W1:Y:S02]  /*17290*/  S2R R2, SR_TID.X ;  /* 0x0000000000027919 */ /* 0x000e640000002100 */
[----:B-1----:R-:W-:-:S04]  /*172a0*/  SHF.R.U32.HI R2, RZ, 0x5, R2 ;  /* 0x00000005ff027819 */ /* 0x002fc80000011602 */
[----:B------:R-:W-:-:S05]  /*172b0*/  LOP3.LUT R2, R2, 0x3, RZ, 0xc0, !PT ;  /* 0x0000000302027812 */ /* 0x000fca00078ec0ff */
[----:B------:R1:W2:Y:S02]  /*172c0*/  SHFL.IDX PT, R14, R2, RZ, 0x1f ;  /* 0x00001fff020e7589 */ /* 0x0002a400000e0000 */
.L_x_6645:
[----:B--2---:R-:W-:Y:S01]  /*172d0*/  ISETP.NE.AND P0, PT, R14, RZ, PT ;  /* 0x000000ff0e00720c */ /* 0x004fe20003f05270 */
[----:B------:R-:W-:-:S12]  /*172e0*/  BSSY B0, `(.L_x_6574) ;  /* 0x0000027000007945 */ /* 0x000fd80003800000 */
[----:B------:R-:W-:Y:S05]  /*172f0*/  @P0 BRA `(.L_x_6575) ;  /* 0x0000000000940947 */ /* 0x000fea0003800000 */
[----:B------:R-:W-:-:S03]  /*17300*/  UMOV UR4, 0xffffffff ;  /* 0xffffffff00047882 */ /* 0x000fc60000000000 */
[----:B------:R-:W-:Y:S05]  /*17310*/  BRA.DIV UR4, `(.L_x_6576) ;  /* 0x0000001e04e07947 */ /* 0x000fea000b800000 */
[----:B------:R-:W-:-:S13]  /*17320*/  ELECT P6, URZ, PT ;  /* 0x00000000003f782f */ /* 0x000fda00038c0000 */
.L_x_6648:
        /* <DEDUP_REMOVED lines=8> */
.L_x_6577:
        /* <DEDUP_REMOVED lines=13> */
.L_x_6649:
[----:B------:R-:W1:Y:S02]  /*17480*/  SYNCS.PHASECHK.TRANS64.TRYWAIT P0, [R7+URZ], R2 ;  /* 0x00000002070075a7 */ /* 0x000e64000800017f */
[----:B-1----:R-:W-:Y:S05]  /*17490*/  @!P0 BRA `(.L_x_6579) ;  /* 0x0000001c00b48947 */ /* 0x002fea0003800000 */
.L_x_6650:
[----:B------:R-:W-:Y:S05]  /*174a0*/  @!P2 BRA `(.L_x_6580) ;  /* 0x000000000004a947 */ /* 0x000fea0003800000 */
[----:B------:R-:W-:Y:S01]  /*174b0*/  BPT.TRAP 0x1 ;  /* 0x000000040000795c */ /* 0x000fe20000300000 */
.L_x_6580:
[----:B------:R-:W-:-:S04]  /*174c0*/  VIADD R0, R0, 0x34860 ;  /* 0x0003486000007836 */ /* 0x000fc80000000000 */
[----:B------:R-:W-:-:S04]  /*174d0*/  IMAD R4, R19, 0x8, R0 ;  /* 0x0000000813047824 */ /* 0x000fc800078e0200 */
[----:B------:R-:W2:Y:S02]  /*174e0*/  SYNCS.PHASECHK.TRANS64.TRYWAIT P0, [R4+URZ], R5 ;  /* 0x00000005040075a7 */ /* 0x000ea4000800017f */
[----:B--2---:R-:W-:Y:S05]  /*174f0*/  @!P0 BRA `(.L_x_6581) ;  /* 0x0000001c00b08947 */ /* 0x004fea0003800000 */
.L_x_6651:
[----:B------:R-:W-:-:S07]  /*17500*/  IMAD R3, R3, 0x8, R0 ;  /* 0x0000000803037824 */ /* 0x000fce00078e0200 */
.L_x_6582:
[----:B---3--:R3:W4:Y:S02]  /*17510*/  SYNCS.PHASECHK.TRANS64.TRYWAIT P0, [R3+URZ], R2 ;  /* 0x00000002030075a7 */ /* 0x008724000800017f */
[----:B----4-:R-:W-:Y:S05]  /*17520*/  @!P0 NANOSLEEP.SYNCS 0x989680 ;  /* 0x009896800000895d */ /* 0x010fea0003900000 */
[----:B------:R-:W4:Y:S02]  /*17530*/  @!P0 SYNCS.PHASECHK.TRANS64 P0, [R3+URZ], R2 ;  /* 0x00000002030085a7 */ /* 0x000f24000800007f */
[----:B----4-:R-:W-:Y:S05]  /*17540*/  @!P0 BRA `(.L_x_6582) ;  /* 0xfffffffc00f08947 */ /* 0x010fea000383ffff */
.L_x_6575:
[----:B------:R-:W-:Y:S05]  /*17550*/  BSYNC B0 ;  /* 0x0000000000007941 */ /* 0x000fea0003800000 */
.L_x_6574:
[----:B------:R-:W-:Y:S05]  /*17560*/  EXIT ;  /* 0x000000000000794d */ /* 0x000fea0003800000 */
.L_x_6422:
[----:B0-----:R0:W1:Y:S02]  /*17570*/  SYNCS.PHASECHK.TRANS64.TRYWAIT P1, [R0+URZ+0x34800], R3 ;  /* 0x03480003000075a7 */ /* 0x001064000802017f */
[----:B-1----:R-:W-:Y:S05]  /*17580*/  @!P1 NANOSLEEP.SYNCS 0x989680 ;  /* 0x009896800000995d */ /* 0x002fea0003900000 */
[----:B------:R-:W1:Y:S02]  /*17590*/  @!P1 SYNCS.PHASECHK.TRANS64 P1, [R0+URZ+0x34800], R3 ;  /* 0x03480003000095a7 */ /* 0x000e64000802007f */
[----:B-1----:R-:W-:Y:S05]  /*175a0*/  @!P1 BRA `(.L_x_6422) ;  /* 0xfffffffc00f09947 */ /* 0x002fea000383ffff */
[----:B------:R-:W-:Y:S05]  /*175b0*/  BRA `(.L_x_6583) ;  /* 0xfffffea400fc7947 */ /* 0x000fea000383ffff */
.L_x_6426:
[----:B-1----:R1:W2:Y:S02]  /*175c0*/  SYNCS.PHASECHK.TRANS64.TRYWAIT P2, [R10+URZ+0x34830], R3 ;  /* 0x034830030a0075a7 */ /* 0x0022a4000804017f */
[----:B--2---:R-:W-:Y:S05]  /*175d0*/  @!P2 NANOSLEEP.SYNCS 0x989680 ;  /* 0x009896800000a95d */ /* 0x004fea0003900000 */
[----:B------:R-:W2:Y:S02]  /*175e0*/  @!P2 SYNCS.PHASECHK.TRANS64 P2, [R10+URZ+0x34830], R3 ;  /* 0x034830030a00a5a7 */ /* 0x000ea4000804007f */
[----:B--2---:R-:W-:Y:S05]  /*175f0*/  @!P2 BRA `(.L_x_6426) ;  /* 0xfffffffc00f0a947 */ /* 0x004fea000383ffff */
[----:B------:R-:W-:Y:S05]  /*17600*/  BRA `(.L_x_6425) ;  /* 0xfffffea800207947 */ /* 0x000fea000383ffff */
.L_x_6431:
[----:B-1----:R1:W2:Y:S02]  /*17610*/  SYNCS.PHASECHK.TRANS64.TRYWAIT P2, [R0+URZ+0x34830], R21 ;  /* 0x03483015000075a7 */ /* 0x0022a4000804017f */
[----:B--2---:R-:W-:Y:S05]  /*17620*/  @!P2 NANOSLEEP.SYNCS 0x989680 ;  /* 0x009896800000a95d */ /* 0x004fea0003900000 */
[----:B------:R-:W2:Y:S02]  /*17630*/  @!P2 SYNCS.PHASECHK.TRANS64 P2, [R0+URZ+0x34830], R21 ;  /* 0x034830150000a5a7 */ /* 0x000ea4000804007f */
[----:B--2---:R-:W-:Y:S05]  /*17640*/  @!P2 BRA `(.L_x_6431) ;  /* 0xfffffffc00f0a947 */ /* 0x004fea000383ffff */
[----:B------:R-:W-:Y:S05]  /*17650*/  BRA `(.L_x_6428) ;  /* 0xffffff0000f87947 */ /* 0x000fea000383ffff */
.L_x_6435:
[----:B-1----:R-:W-:-:S04]  /*17660*/  IMAD.U32 R15, RZ, RZ, UR6 ;  /* 0x00000006ff0f7e24 */ /* 0x002fc8000f8e00ff */
[----:B------:R1:W2:Y:S03]  /*17670*/  SYNCS.PHASECHK.TRANS64.TRYWAIT P2, [R15+URZ+0x34850], R0 ;  /* 0x034850000f0075a7 */ /* 0x0002a6000804017f */
[----:B--2---:R-:W-:Y:S05]  /*17680*/  @!P2 NANOSLEEP.SYNCS 0x989680 ;  /* 0x009896800000a95d */ /* 0x004fea0003900000 */
[----:B------:R-:W2:Y:S02]  /*17690*/  @!P2 SYNCS.PHASECHK.TRANS64 P2, [R15+URZ+0x34850], R0 ;  /* 0x034850000f00a5a7 */ /* 0x000ea4000804007f */
[----:B--2---:R-:W-:Y:S05]  /*176a0*/  @!P2 BRA `(.L_x_6435) ;  /* 0xfffffffc00eca947 */ /* 0x004fea000383ffff */
[----:B------:R-:W-:Y:S05]  /*176b0*/  BRA `(.L_x_6432) ;  /* 0xffffff2800a47947 */ /* 0x000fea000383ffff */
.L_x_6440:
[----:B-1----:R1:W2:Y:S02]  /*176c0*/  SYNCS.PHASECHK.TRANS64.TRYWAIT P0, [R8+URZ+0x34850], R3 ;  /* 0x03485003080075a7 */ /* 0x0022a4000800017f */
[----:B--2---:R-:W-:Y:S05]  /*176d0*/  @!P0 NANOSLEEP.SYNCS 0x989680 ;  /* 0x009896800000895d */ /* 0x004fea0003900000 */
[----:B------:R-:W2:Y:S02]  /*176e0*/  @!P0 SYNCS.PHASECHK.TRANS64 P0, [R8+URZ+0x34850], R3 ;  /* 0x03485003080085a7 */ /* 0x000ea4000800007f */
[----:B--2---:R-:W-:Y:S05]  /*176f0*/  @!P0 BRA `(.L_x_6440) ;  /* 0xfffffffc00f08947 */ /* 0x004fea000383ffff */
[----:B------:R-:W-:Y:S05]  /*17700*/  BRA `(.L_x_6439) ;  /* 0xffffff5800547947 */ /* 0x000fea000383ffff */
.L_x_6485:
        /* <DEDUP_REMOVED lines=11> */
.L_x_6585:
[----:B------:R-:W-:Y:S05]  /*177c0*/  BSYNC B0 ;  /* 0x0000000000007941 */ /* 0x000fea0003800000 */
.L_x_6584:
[----:B------:R-:W-:Y:S05]  /*177d0*/  BRA `(.L_x_6586) ;  /* 0xffffffb400607947 */ /* 0x000fea000383ffff */
.L_x_6487:
[----:B------:R-:W-:Y:S01]  /*177e0*/  BSSY B0, `(.L_x_6587) ;  /* 0x0000006000007945 */ /* 0x000fe20003800000 */
[----:B------:R-:W-:-:S07]  /*177f0*/  IMAD.MOV.U32 R15, RZ, RZ, -0x1 ;  /* 0xffffffffff0f7424 */ /* 0x000fce00078e00ff */
[----:B01--4-:R-:W-:Y:S05]  /*17800*/  WARPSYNC.COLLECTIVE R15, `(.L_x_6588) ;  /* 0x000000000f0c7348 */ /* 0x013fea0003c00000 */
[----:B------:R-:W-:Y:S02]  /*17810*/  ELECT P6, UR62, PT ;  /* 0x00000000003e782f */ /* 0x000fe400038c0000 */
[----:B------:R-:W-:Y:S01]  /*17820*/  MOV R14, UR62 ;  /* 0x0000003e000e7c02 */ /* 0x000fe20008000f00 */
[----:B01--4-:R-:W-:Y:S10]  /*17830*/  ENDCOLLECTIVE ;  /* 0x000000000000791b */ /* 0x013ff40003800000 */
.L_x_6588:
[----:B------:R-:W-:Y:S05]  /*17840*/  BSYNC B0 ;  /* 0x0000000000007941 */ /* 0x000fea0003800000 */
.L_x_6587:
[----:B------:R-:W-:Y:S05]  /*17850*/  BRA `(.L_x_6589) ;  /* 0xffffffb400647947 */ /* 0x000fea000383ffff */
.L_x_6489:
[----:B--2---:R2:W3:Y:S02]  /*17860*/  SYNCS.PHASECHK.TRANS64.TRYWAIT P0, [R0+URZ+0x34840], R2 ;  /* 0x03484002000075a7 */ /* 0x0044e4000800017f */
[----:B---3--:R-:W-:Y:S05]  /*17870*/  @!P0 NANOSLEEP.SYNCS 0x989680 ;  /* 0x009896800000895d */ /* 0x008fea0003900000 */
[----:B------:R-:W3:Y:S02]  /*17880*/  @!P0 SYNCS.PHASECHK.TRANS64 P0, [R0+URZ+0x34840], R2 ;  /* 0x03484002000085a7 */ /* 0x000ee4000800007f */
[----:B---3--:R-:W-:Y:S05]  /*17890*/  @!P0 BRA `(.L_x_6489) ;  /* 0xfffffffc00f08947 */ /* 0x008fea000383ffff */
[----:B------:R-:W-:Y:S05]  /*178a0*/  BRA `(.L_x_6590) ;  /* 0xffffffb400c87947 */ /* 0x000fea000383ffff */
.L_x_6493:
[----:B------:R-:W2:Y:S01]  /*178b0*/  LDL.LU R11, [R1+0x44] ;  /* 0x00004400010b7983 */ /* 0x000ea20000300800 */
[----:B------:R-:W-:Y:S01]  /*178c0*/  IMAD.MOV.U32 R13, RZ, RZ, R3 ;  /* 0x000000ffff0d7224 */ /* 0x000fe200078e0003 */
[----:B------:R-:W-:Y:S01]  /*178d0*/  LOP3.LUT R7, R7, 0x7f, RZ, 0xc0, !PT ;  /* 0x0000007f07077812 */ /* 0x000fe200078ec0ff */
[----:B------:R-:W-:Y:S02]  /*178e0*/  IMAD.MOV.U32 R12, RZ, RZ, RZ ;  /* 0x000000ffff0c7224 */ /* 0x000fe400078e00ff */
[----:B------:R-:W-:Y:S01]  /*178f0*/  IMAD.MOV.U32 R15, RZ, RZ, -0x1 ;  /* 0xffffffffff0f7424 */ /* 0x000fe200078e00ff */
        /* <DEDUP_REMOVED lines=9> */
.L_x_6591:
[----:B------:R-:W-:Y:S02]  /*17990*/  IMAD.MOV.U32 R13, RZ, RZ, R4 ;  /* 0x000000ffff0d7224 */ /* 0x000fe400078e0004 */
[----:B------:R-:W-:-:S07]  /*179a0*/  IMAD.MOV.U32 R6, RZ, RZ, R14 ;  /* 0x000000ffff067224 */ /* 0x000fce00078e000e */
[----:B------:R-:W-:Y:S05]  /*179b0*/  WARPSYNC.COLLECTIVE R15, `(.L_x_6592) ;  /* 0x000000000f087348 */ /* 0x000fea0003c00000 */
[----:B------:R0:W1:Y:S02]  /*179c0*/  SHFL.IDX P6, R14, R13, R12, R11 ;  /* 0x0000000c0d0e7389 */ /* 0x00006400000c000b */
[----:B01----:R-:W-:Y:S01]  /*179d0*/  ENDCOLLECTIVE ;  /* 0x000000000000791b */ /* 0x003fe20003800000 */
.L_x_6592:
        /* <DEDUP_REMOVED lines=18> */
.L_x_6593:
[----:B------:R-:W-:Y:S01]  /*17b00*/  IMAD.MOV.U32 R13, RZ, RZ, R4 ;  /* 0x000000ffff0d7224 */ /* 0x000fe200078e0004 */
[----:B------:R-:W-:-:S07]  /*17b10*/  MOV R8, R14 ;  /* 0x0000000e00087202 */ /* 0x000fce0000000f00 */
[----:B------:R-:W-:Y:S05]  /*17b20*/  WARPSYNC.COLLECTIVE R15, `(.L_x_6594) ;  /* 0x000000000f087348 */ /* 0x000fea0003c00000 */
[----:B------:R0:W1:Y:S02]  /*17b30*/  SHFL.IDX P6, R14, R13, R12, R11 ;  /* 0x0000000c0d0e7389 */ /* 0x00006400000c000b */
[----:B01----:R-:W-:Y:S01]  /*17b40*/  ENDCOLLECTIVE ;  /* 0x000000000000791b */ /* 0x003fe20003800000 */
.L_x_6594:
[----:B------:R-:W-:Y:S01]  /*17b50*/  ULDC.64 UR4, c[0x0][0x208] ;  /* 0x0000820000047ab9 */ /* 0x000fe20000000a00 */
[----:B------:R-:W-:Y:S02]  /*17b60*/  IMAD.MOV.U32 R13, RZ, RZ, R3 ;  /* 0x000000ffff0d7224 */ /* 0x000fe400078e0003 */
[----:B------:R-:W-:Y:S02]  /*17b70*/  IMAD.MOV.U32 R12, RZ, RZ, 0x2 ;  /* 0x00000002ff0c7424 */ /* 0x000fe400078e00ff */
[----:B------:R-:W-:-:S05]  /*17b80*/  IMAD.MOV.U32 R5, RZ, RZ, R14 ;  /* 0x000000ffff057224 */ /* 0x000fca00078e000e */
[----:B------:R-:W-:Y:S01]  /*17b90*/  @!P2 LEA R7, P3, R10, R5, 0x1 ;  /* 0x000000050a07a211 */ /* 0x000fe200078608ff */
[----:B------:R-:W-:-:S04]  /*17ba0*/  VIADD R5, R0, 0x20 ;  /* 0x0000002000057836 */ /* 0x000fc80000000000 */
        /* <DEDUP_REMOVED lines=13> */
.L_x_6595:
[----:B------:R-:W-:Y:S02]  /*17c80*/  IMAD.MOV.U32 R13, RZ, RZ, R4 ;  /* 0x000000ffff0d7224 */ /* 0x000fe400078e0004 */
[----:B------:R-:W-:-:S07]  /*17c90*/  IMAD.MOV.U32 R6, RZ, RZ, R14 ;  /* 0x000000ffff067224 */ /* 0x000fce00078e000e */
[----:B------:R-:W-:Y:S05]  /*17ca0*/  WARPSYNC.COLLECTIVE R15, `(.L_x_6596) ;  /* 0x000000000f087348 */ /* 0x000fea0003c00000 */
[----:B------:R0:W1:Y:S02]  /*17cb0*/  SHFL.IDX P6, R14, R13, R12, R11 ;  /* 0x0000000c0d0e7389 */ /* 0x00006400000c000b */
[----:B01----:R-:W-:Y:S01]  /*17cc0*/  ENDCOLLECTIVE ;  /* 0x000000000000791b */ /* 0x003fe20003800000 */
.L_x_6596:
        /* <DEDUP_REMOVED lines=18> */
.L_x_6597:
[----:B------:R-:W-:Y:S02]  /*17df0*/  IMAD.MOV.U32 R13, RZ, RZ, R4 ;  /* 0x000000ffff0d7224 */ /* 0x000fe400078e0004 */
[----:B------:R-:W-:-:S07]  /*17e00*/  IMAD.MOV.U32 R6, RZ, RZ, R14 ;  /* 0x000000ffff067224 */ /* 0x000fce00078e000e */
[----:B------:R-:W-:Y:S05]  /*17e10*/  WARPSYNC.COLLECTIVE R15, `(.L_x_6598) ;  /* 0x000000000f087348 */ /* 0x000fea0003c00000 */
[----:B------:R0:W1:Y:S02]  /*17e20*/  SHFL.IDX P6, R14, R13, R12, R11 ;  /* 0x0000000c0d0e7389 */ /* 0x00006400000c000b */
[----:B01----:R-:W-:Y:S01]  /*17e30*/  ENDCOLLECTIVE ;  /* 0x000000000000791b */ /* 0x003fe20003800000 */
.L_x_6598:
        /* <DEDUP_REMOVED lines=18> */
.L_x_6599:
[----:B------:R-:W-:Y:S02]  /*17f60*/  IMAD.MOV.U32 R13, RZ, RZ, R4 ;  /* 0x000000ffff0d7224 */ /* 0x000fe400078e0004 */
[----:B------:R-:W-:-:S07]  /*17f70*/  IMAD.MOV.U32 R6, RZ, RZ, R14 ;  /* 0x000000ffff067224 */ /* 0x000fce00078e000e */
[----:B------:R-:W-:Y:S05]  /*17f80*/  WARPSYNC.COLLECTIVE R15, `(.L_x_6600) ;  /* 0x000000000f087348 */ /* 0x000fea0003c00000 */
[----:B------:R0:W1:Y:S02]  /*17f90*/  SHFL.IDX P6, R14, R13, R12, R11 ;  /* 0x0000000c0d0e7389 */ /* 0x00006400000c000b */
[----:B01----:R-:W-:Y:S01]  /*17fa0*/  ENDCOLLECTIVE ;  /* 0x000000000000791b */ /* 0x003fe20003800000 */
.L_x_6600:
        /* <DEDUP_REMOVED lines=18> */
.L_x_6601:
[----:B------:R-:W-:Y:S02]  /*180d0*/  IMAD.MOV.U32 R13, RZ, RZ, R4 ;  /* 0x000000ffff0d7224 */ /* 0x000fe400078e0004 */
[----:B------:R-:W-:-:S07]  /*180e0*/  IMAD.MOV.U32 R6, RZ, RZ, R14 ;  /* 0x000000ffff067224 */ /* 0x000fce00078e000e */
[----:B------:R-:W-:Y:S05]  /*180f0*/  WARPSYNC.COLLECTIVE R15, `(.L_x_6602) ;  /* 0x000000000f087348 */ /* 0x000fea0003c00000 */
[----:B------:R0:W1:Y:S02]  /*18100*/  SHFL.IDX P6, R14, R13, R12, R11 ;  /* 0x0000000c0d0e7389 */ /* 0x00006400000c000b */
[----:B01----:R-:W-:Y:S01]  /*18110*/  ENDCOLLECTIVE ;  /* 0x000000000000791b */ /* 0x003fe20003800000 */
.L_x_6602:
        /* <DEDUP_REMOVED lines=16> */
.L_x_6603:
[----:B------:R-:W-:-:S05]  /*18220*/  VIADD R7, R0, 0x60 ;  /* 0x0000006000077836 */ /* 0x000fca0000000000 */
[----:B------:R-:W-:Y:S01]  /*18230*/  ISETP.GE.AND P2, PT, R7, R2, PT ;  /* 0x000000020700720c */ /* 0x000fe20003f46270 */
[----:B------:R-:W-:Y:S02]  /*18240*/  IMAD.MOV.U32 R13, RZ, RZ, R4 ;  /* 0x000000ffff0d7224 */ /* 0x000fe400078e0004 */
[----:B------:R-:W-:-:S10]  /*18250*/  IMAD.MOV.U32 R6, RZ, RZ, R14 ;  /* 0x000000ffff067224 */ /* 0x000fd400078e000e */
[----:B------:R-:W-:Y:S05]  /*18260*/  WARPSYNC.COLLECTIVE R15, `(.L_x_6604) ;  /* 0x000000000f087348 */ /* 0x000fea0003c00000 */
[----:B------:R0:W1:Y:S02]  /*18270*/  SHFL.IDX P6, R14, R13, R12, R11 ;  /* 0x0000000c0d0e7389 */ /* 0x00006400000c000b */
[----:B01----:R-:W-:Y:S01]  /*18280*/  ENDCOLLECTIVE ;  /* 0x000000000000791b */ /* 0x003fe20003800000 */
.L_x_6604:
        /* <DEDUP_REMOVED lines=16> */
.L_x_6605:
[----:B------:R-:W-:Y:S02]  /*18390*/  IMAD.MOV.U32 R13, RZ, RZ, R4 ;  /* 0x000000ffff0d7224 */ /* 0x000fe400078e0004 */
[----:B------:R-:W-:-:S07]  /*183a0*/  IMAD.MOV.U32 R5, RZ, RZ, R14 ;  /* 0x000000ffff057224 */ /* 0x000fce00078e000e */
[----:B------:R-:W-:Y:S05]  /*183b0*/  WARPSYNC.COLLECTIVE R15, `(.L_x_6606) ;  /* 0x000000000f087348 */ /* 0x000fea0003c00000 */
[----:B------:R0:W1:Y:S02]  /*183c0*/  SHFL.IDX P6, R14, R13, R12, R11 ;  /* 0x0000000c0d0e7389 */ /* 0x00006400000c000b */
[----:B01----:R-:W-:Y:S01]  /*183d0*/  ENDCOLLECTIVE ;  /* 0x000000000000791b */ /* 0x003fe20003800000 */
.L_x_6606:
[----:B------:R-:W-:Y:S01]  /*183e0*/  IMAD.MOV.U32 R3, RZ, RZ, R14 ;  /* 0x000000ffff037224 */ /* 0x000fe200078e000e */
[----:B------:R-:W-:Y:S06]  /*183f0*/  BRA `(.L_x_6607) ;  /* 0xffffffb800587947 */ /* 0x000fec000383ffff */
.L_x_6498:
[----:B0-----:R0:W3:Y:S02]  /*18400*/  SYNCS.PHASECHK.TRANS64.TRYWAIT P0, [R18+URZ+0x34820], R0 ;  /* 0x03482000120075a7 */ /* 0x0010e4000800017f */
[----:B---3--:R-:W-:Y:S05]  /*18410*/  @!P0 NANOSLEEP.SYNCS 0x989680 ;  /* 0x009896800000895d */ /* 0x008fea0003900000 */
[----:B------:R-:W3:Y:S02]  /*18420*/  @!P0 SYNCS.PHASECHK.TRANS64 P0, [R18+URZ+0x34820], R0 ;  /* 0x03482000120085a7 */ /* 0x000ee4000800007f */
[----:B---3--:R-:W-:Y:S05]  /*18430*/  @!P0 BRA `(.L_x_6498) ;  /* 0xfffffffc00f08947 */ /* 0x008fea000383ffff */
[----:B------:R-:W-:Y:S05]  /*18440*/  BRA `(.L_x_6608) ;  /* 0xffffffb800cc7947 */ /* 0x000fea000383ffff */
.L_x_6507:
[----:B-1----:R1:W2:Y:S02]  /*18450*/  SYNCS.PHASECHK.TRANS64.TRYWAIT P0, [R3+URZ+0x34840], R2 ;  /* 0x03484002030075a7 */ /* 0x0022a4000800017f */
[----:B--2---:R-:W-:Y:S05]  /*18460*/  @!P0 NANOSLEEP.SYNCS 0x989680 ;  /* 0x009896800000895d */ /* 0x004fea0003900000 */
[----:B------:R-:W2:Y:S02]  /*18470*/  @!P0 SYNCS.PHASECHK.TRANS64 P0, [R3+URZ+0x34840], R2 ;  /* 0x03484002030085a7 */ /* 0x000ea4000800007f */
[----:B--2---:R-:W-:Y:S05]  /*18480*/  @!P0 BRA `(.L_x_6507) ;  /* 0xfffffffc00f08947 */ /* 0x004fea000383ffff */
[----:B------:R-:W-:Y:S05]  /*18490*/  BRA `(.L_x_6609) ;  /* 0xffffffbc00ac7947 */ /* 0x000fea000383ffff */
.L_x_6513:
[----:B0-----:R0:W1:Y:S02]  /*184a0*/  SYNCS.PHASECHK.TRANS64.TRYWAIT P0, [R3+URZ+0x60], R2 ;  /* 0x00006002030075a7 */ /* 0x001064000800017f */
[----:B-1----:R-:W-:Y:S05]  /*184b0*/  @!P0 NANOSLEEP.SYNCS 0x989680 ;  /* 0x009896800000895d */ /* 0x002fea0003900000 */
[----:B------:R-:W1:Y:S02]  /*184c0*/  @!P0 SYNCS.PHASECHK.TRANS64 P0, [R3+URZ+0x60], R2 ;  /* 0x00006002030085a7 */ /* 0x000e64000800007f */
[----:B-1----:R-:W-:Y:S05]  /*184d0*/  @!P0 BRA `(.L_x_6513) ;  /* 0xfffffffc00f08947 */ /* 0x002fea000383ffff */
[----:B------:R-:W-:Y:S05]  /*184e0*/  BRA `(.L_x_6610) ;  /* 0xffffffc000807947 */ /* 0x000fea000383ffff */
.L_x_6522:
[----:B-1----:R1:W2:Y:S02]  /*184f0*/  SYNCS.PHASECHK.TRANS64.TRYWAIT P0, [R3+URZ+0x34840], R2 ;  /* 0x03484002030075a7 */ /* 0x0022a4000800017f */
[----:B--2---:R-:W-:Y:S05]  /*18500*/  @!P0 NANOSLEEP.SYNCS 0x989680 ;  /* 0x009896800000895d */ /* 0x004fea0003900000 */
[----:B------:R-:W2:Y:S02]  /*18510*/  @!P0 SYNCS.PHASECHK.TRANS64 P0, [R3+URZ+0x34840], R2 ;  /* 0x03484002030085a7 */ /* 0x000ea4000800007f */
[----:B--2---:R-:W-:Y:S05]  /*18520*/  @!P0 BRA `(.L_x_6522) ;  /* 0xfffffffc00f08947 */ /* 0x004fea000383ffff */
[----:B------:R-:W-:Y:S05]  /*18530*/  BRA `(.L_x_6611) ;  /* 0xffffffc800147947 */ /* 0x000fea000383ffff */
.L_x_6528:
[----:B0-----:R0:W1:Y:S02]  /*18540*/  SYNCS.PHASECHK.TRANS64.TRYWAIT P0, [R2+URZ+0x60], R3 ;  /* 0x00006003020075a7 */ /* 0x001064000800017f */
[----:B-1----:R-:W-:Y:S05]  /*18550*/  @!P0 NANOSLEEP.SYNCS 0x989680 ;  /* 0x009896800000895d */ /* 0x002fea0003900000 */
[----:B------:R-:W1:Y:S02]  /*18560*/  @!P0 SYNCS.PHASECHK.TRANS64 P0, [R2+URZ+0x60], R3 ;  /* 0x00006003020085a7 */ /* 0x000e64000800007f */
[----:B-1----:R-:W-:Y:S05]  /*18570*/  @!P0 BRA `(.L_x_6528) ;  /* 0xfffffffc00f08947 */ /* 0x002fea000383ffff */
[----:B------:R-:W-:Y:S05]  /*18580*/  BRA `(.L_x_6612) ;  /* 0xffffffc800e87947 */ /* 0x000fea000383ffff */
.L_x_6537:
[----:B--2---:R2:W3:Y:S02]  /*18590*/  SYNCS.PHASECHK.TRANS64.TRYWAIT P0, [R2+URZ+0x34840], R3 ;  /* 0x03484003020075a7 */ /* 0x0044e4000800017f */
[----:B---3--:R-:W-:Y:S05]  /*185a0*/  @!P0 NANOSLEEP.SYNCS 0x989680 ;  /* 0x009896800000895d */ /* 0x008fea0003900000 */
[----:B------:R-:W3:Y:S02]  /*185b0*/  @!P0 SYNCS.PHASECHK.TRANS64 P0, [R2+URZ+0x34840], R3 ;  /* 0x03484003020085a7 */ /* 0x000ee4000800007f */
[----:B---3--:R-:W-:Y:S05]  /*185c0*/  @!P0 BRA `(.L_x_6537) ;  /* 0xfffffffc00f08947 */ /* 0x008fea000383ffff */
[----:B------:R-:W-:Y:S05]  /*185d0*/  BRA `(.L_x_6613) ;  /* 0xffffffd0004c7947 */ /* 0x000fea000383ffff */
.L_x_6543:
[----:B0-----:R0:W1:Y:S02]  /*185e0*/  SYNCS.PHASECHK.TRANS64.TRYWAIT P0, [R2+URZ+0x60], R5 ;  /* 0x00006005020075a7 */ /* 0x001064000800017f */
[----:B-1----:R-:W-:Y:S05]  /*185f0*/  @!P0 NANOSLEEP.SYNCS 0x989680 ;  /* 0x009896800000895d */ /* 0x002fea0003900000 */
[----:B------:R-:W1:Y:S02]  /*18600*/  @!P0 SYNCS.PHASECHK.TRANS64 P0, [R2+URZ+0x60], R5 ;  /* 0x00006005020085a7 */ /* 0x000e64000800007f */
[----:B-1----:R-:W-:Y:S05]  /*18610*/  @!P0 BRA `(.L_x_6543) ;  /* 0xfffffffc00f08947 */ /* 0x002fea000383ffff */
[----:B------:R-:W-:Y:S05]  /*18620*/  BRA `(.L_x_6614) ;  /* 0xffffffd400207947 */ /* 0x000fea000383ffff */
.L_x_6554:
[----:B--2---:R2:W3:Y:S02]  /*18630*/  SYNCS.PHASECHK.TRANS64.TRYWAIT P0, [R0+URZ+0x34860], R2 ;  /* 0x03486002000075a7 */ /* 0x0044e4000800017f */
[----:B---3--:R-:W-:Y:S05]  /*18640*/  @!P0 NANOSLEEP.SYNCS 0x989680 ;  /* 0x009896800000895d */ /* 0x008fea0003900000 */
[----:B------:R-:W3:Y:S02]  /*18650*/  @!P0 SYNCS.PHASECHK.TRANS64 P0, [R0+URZ+0x34860], R2 ;  /* 0x03486002000085a7 */ /* 0x000ee4000800007f */
[----:B---3--:R-:W-:Y:S05]  /*18660*/  @!P0 BRA `(.L_x_6554) ;  /* 0xfffffffc00f08947 */ /* 0x008fea000383ffff */
[----:B------:R-:W-:Y:S05]  /*18670*/  BRA `(.L_x_6615) ;  /* 0xffffffd800707947 */ /* 0x000fea000383ffff */
.L_x_6561:
        /* <DEDUP_REMOVED lines=9> */
.L_x_6617:
[----:B------:R-:W-:Y:S05]  /*18710*/  BSYNC B0 ;  /* 0x0000000000007941 */ /* 0x000fea0003800000 */
.L_x_6616:
        /* <DEDUP_REMOVED lines=9> */
.L_x_6618:
        /* <DEDUP_REMOVED lines=27> */
.L_x_6619:
        /* <DEDUP_REMOVED lines=8> */
.L_x_6620:
        /* <DEDUP_REMOVED lines=8> */
.L_x_6621:
        /* <DEDUP_REMOVED lines=8> */
.L_x_6622:
        /* <DEDUP_REMOVED lines=8> */
.L_x_6623:
        /* <DEDUP_REMOVED lines=9> */
.L_x_6624:
[----:B------:R-:W-:Y:S01]  /*18bf0*/  IMAD.MOV.U32 R9, RZ, RZ, R14 ;  /* 0x000000ffff097224 */ /* 0x000fe200078e000e */
[----:B------:R-:W-:Y:S06]  /*18c00*/  BRA `(.L_x_6625) ;  /* 0xffffffd800e47947 */ /* 0x000fec000383ffff */
.L_x_6564:
[----:B------:R-:W-:Y:S01]  /*18c10*/  BSSY B0, `(.L_x_6626) ;  /* 0x0000008000007945 */ /* 0x000fe20003800000 */
[----:B------:R-:W-:Y:S01]  /*18c20*/  MOV R13, R2 ;  /* 0x00000002000d7202 */ /* 0x000fe20000000f00 */
[----:B0-----:R-:W-:Y:S02]  /*18c30*/  IMAD.MOV.U32 R12, RZ, RZ, 0x1 ;  /* 0x00000001ff0c7424 */ /* 0x001fe400078e00ff */
[----:B------:R-:W-:Y:S02]  /*18c40*/  IMAD.MOV.U32 R11, RZ, RZ, RZ ;  /* 0x000000ffff0b7224 */ /* 0x000fe400078e00ff */
[----:B------:R-:W-:-:S07]  /*18c50*/  IMAD.MOV.U32 R15, RZ, RZ, -0x1 ;  /* 0xffffffffff0f7424 */ /* 0x000fce00078e00ff */
[----:B------:R-:W-:Y:S05]  /*18c60*/  WARPSYNC.COLLECTIVE R15, `(.L_x_6627) ;  /* 0x000000000f087348 */ /* 0x000fea0003c00000 */
[----:B------:R0:W1:Y:S02]  /*18c70*/  SHFL.UP P6, R14, R13, R12, R11 ;  /* 0x0400000c0d0e7389 */ /* 0x00006400000c000b */
[----:B01----:R-:W-:Y:S01]  /*18c80*/  ENDCOLLECTIVE ;  /* 0x000000000000791b */ /* 0x003fe20003800000 */
.L_x_6627:
[----:B------:R-:W-:Y:S05]  /*18c90*/  BSYNC B0 ;  /* 0x0000000000007941 */ /* 0x000fea0003800000 */
.L_x_6626:
        /* <DEDUP_REMOVED lines=10> */
.L_x_6628:
        /* <DEDUP_REMOVED lines=8> */
.L_x_6629:
        /* <DEDUP_REMOVED lines=8> */
.L_x_6630:
        /* <DEDUP_REMOVED lines=8> */
.L_x_6631:
        /* <DEDUP_REMOVED lines=9> */
.L_x_6632:
[----:B------:R-:W-:Y:S01]  /*18f50*/  IMAD.MOV.U32 R9, RZ, RZ, R14 ;  /* 0x000000ffff097224 */ /* 0x000fe200078e000e */
[----:B------:R-:W-:Y:S06]  /*18f60*/  BRA `(.L_x_6633) ;  /* 0xffffffd800bc7947 */ /* 0x000fec000383ffff */
.L_x_6566:
[----:B------:R-:W-:Y:S01]  /*18f70*/  BSSY B0, `(.L_x_6634) ;  /* 0x0000006000007945 */ /* 0x000fe20003800000 */
[----:B------:R-:W-:Y:S01]  /*18f80*/  PLOP3.LUT P6, PT, P6, PT, PT, 0x8, 0x0 ;  /* 0x000000000000781c */ /* 0x000fe200037ce170 */
[----:B------:R-:W-:-:S12]  /*18f90*/  IMAD.MOV.U32 R15, RZ, RZ, -0x1 ;  /* 0xffffffffff0f7424 */ /* 0x000fd800078e00ff */
[----:B01----:R-:W-:Y:S05]  /*18fa0*/  WARPSYNC.COLLECTIVE R15, `(.L_x_6635) ;  /* 0x000000000f087348 */ /* 0x003fea0003c00000 */
[----:B------:R-:W-:Y:S01]  /*18fb0*/  VOTE.ANY R14, PT, P6 ;  /* 0x00000000000e7806 */ /* 0x000fe200030e0100 */
[----:B01----:R-:W-:Y:S06]  /*18fc0*/  ENDCOLLECTIVE ;  /* 0x000000000000791b */ /* 0x003fec0003800000 */
.L_x_6635:
[----:B------:R-:W-:Y:S05]  /*18fd0*/  BSYNC B0 ;  /* 0x0000000000007941 */ /* 0x000fea0003800000 */
.L_x_6634:
        /* <DEDUP_REMOVED lines=9> */
.L_x_6636:
[----:B------:R-:W-:Y:S02]  /*19070*/  IMAD.MOV.U32 R13, RZ, RZ, R7 ;  /* 0x000000ffff0d7224 */ /* 0x000fe400078e0007 */
[----:B------:R-:W-:-:S07]  /*19080*/  IMAD.MOV.U32 R6, RZ, RZ, R14 ;  /* 0x000000ffff067224 */ /* 0x000fce00078e000e */
[----:B------:R-:W-:Y:S05]  /*19090*/  WARPSYNC.COLLECTIVE R15, `(.L_x_6637) ;  /* 0x000000000f087348 */ /* 0x000fea0003c00000 */
[----:B------:R0:W1:Y:S02]  /*190a0*/  SHFL.IDX P6, R14, R13, R12, R11 ;  /* 0x0000000c0d0e7389 */ /* 0x00006400000c000b */
[----:B01----:R-:W-:Y:S01]  /*190b0*/  ENDCOLLECTIVE ;  /* 0x000000000000791b */ /* 0x003fe20003800000 */
.L_x_6637:
[----:B------:R-:W-:Y:S01]  /*190c0*/  IMAD.MOV.U32 R7, RZ, RZ, R14 ;  /* 0x000000ffff077224 */ /* 0x000fe200078e000e */
[----:B------:R-:W-:Y:S06]  /*190d0*/  BRA `(.L_x_6638) ;  /* 0xffffffd8009c7947 */ /* 0x000fec000383ffff */
.L_x_6568:
[----:B------:R-:W-:Y:S01]  /*190e0*/  BSSY B0, `(.L_x_6639) ;  /* 0x0000007000007945 */ /* 0x000fe20003800000 */
[----:B------:R-:W-:Y:S02]  /*190f0*/  IMAD.MOV.U32 R13, RZ, RZ, R2 ;  /* 0x000000ffff0d7224 */ /* 0x000fe400078e0002 */
[----:B------:R-:W-:Y:S02]  /*19100*/  IMAD.MOV.U32 R11, RZ, RZ, 0x1f ;  /* 0x0000001fff0b7424 */ /* 0x000fe400078e00ff */
[----:B------:R-:W-:-:S07]  /*19110*/  IMAD.MOV.U32 R15, RZ, RZ, -0x1 ;  /* 0xffffffffff0f7424 */ /* 0x000fce00078e00ff */
[----:B-1234-:R-:W-:Y:S05]  /*19120*/  WARPSYNC.COLLECTIVE R15, `(.L_x_6640) ;  /* 0x000000000f087348 */ /* 0x01efea0003c00000 */
[----:B------:R0:W0:Y:S02]  /*19130*/  SHFL.IDX P6, R14, R13, R12, R11 ;  /* 0x0000000c0d0e7389 */ /* 0x00002400000c000b */
[----:B01234-:R-:W-:Y:S01]  /*19140*/  ENDCOLLECTIVE ;  /* 0x000000000000791b */ /* 0x01ffe20003800000 */
.L_x_6640:
[----:B------:R-:W-:Y:S05]  /*19150*/  BSYNC B0 ;  /* 0x0000000000007941 */ /* 0x000fea0003800000 */
.L_x_6639:
[----:B------:R-:W-:Y:S01]  /*19160*/  IMAD.MOV.U32 R2, RZ, RZ, R14 ;  /* 0x000000ffff027224 */ /* 0x000fe200078e000e */
[----:B------:R-:W-:Y:S06]  /*19170*/  BRA `(.L_x_6641) ;  /* 0xffffffd8008c7947 */ /* 0x000fec000383ffff */
.L_x_6572:
[----:B0-----:R0:W1:Y:S02]  /*19180*/  SYNCS.PHASECHK.TRANS64.TRYWAIT P0, [R0+URZ+0x34820], R3 ;  /* 0x03482003000075a7 */ /* 0x001064000800017f */
[----:B-1----:R-:W-:Y:S05]  /*19190*/  @!P0 NANOSLEEP.SYNCS 0x989680 ;  /* 0x009896800000895d */ /* 0x002fea0003900000 */
[----:B------:R-:W1:Y:S02]  /*191a0*/  @!P0 SYNCS.PHASECHK.TRANS64 P0, [R0+URZ+0x34820], R3 ;  /* 0x03482003000085a7 */ /* 0x000e64000800007f */
[----:B-1----:R-:W-:Y:S05]  /*191b0*/  @!P0 BRA `(.L_x_6572) ;  /* 0xfffffffc00f08947 */ /* 0x002fea000383ffff */
[----:B------:R-:W-:Y:S05]  /*191c0*/  BRA `(.L_x_6642) ;  /* 0xffffffe000247947 */ /* 0x000fea000383ffff */
.L_x_6573:
        /* <DEDUP_REMOVED lines=11> */
.L_x_6644:
[----:B------:R-:W-:Y:S05]  /*19280*/  BSYNC B0 ;  /* 0x0000000000007941 */ /* 0x000fea0003800000 */
.L_x_6643:
[----:B------:R-:W-:Y:S05]  /*19290*/  BRA `(.L_x_6645) ;  /* 0xffffffe0000c7947 */ /* 0x000fea000383ffff */
.L_x_6576:
[----:B------:R-:W-:Y:S01]  /*192a0*/  BSSY B1, `(.L_x_6646) ;  /* 0x0000006000017945 */ /* 0x000fe20003800000 */
[----:B------:R-:W-:-:S07]  /*192b0*/  IMAD.MOV.U32 R15, RZ, RZ, -0x1 ;  /* 0xffffffffff0f7424 */ /* 0x000fce00078e00ff */
[----:B01----:R-:W-:Y:S05]  /*192c0*/  WARPSYNC.COLLECTIVE R15, `(.L_x_6647) ;  /* 0x000000000f0c7348 */ /* 0x003fea0003c00000 */
[----:B------:R-:W-:Y:S02]  /*192d0*/  ELECT P6, UR62, PT ;  /* 0x00000000003e782f */ /* 0x000fe400038c0000 */
[----:B------:R-:W-:Y:S01]  /*192e0*/  MOV R14, UR62 ;  /* 0x0000003e000e7c02 */ /* 0x000fe20008000f00 */
[----:B01----:R-:W-:Y:S10]  /*192f0*/  ENDCOLLECTIVE ;  /* 0x000000000000791b */ /* 0x003ff40003800000 */
.L_x_6647:
[----:B------:R-:W-:Y:S05]  /*19300*/  BSYNC B1 ;  /* 0x0000000000017941 */ /* 0x000fea0003800000 */
.L_x_6646:
[----:B------:R-:W-:Y:S05]  /*19310*/  BRA `(.L_x_6648) ;  /* 0xffffffe000047947 */ /* 0x000fea000383ffff */
.L_x_6578:
[----:B0-----:R0:W1:Y:S02]  /*19320*/  SYNCS.PHASECHK.TRANS64.TRYWAIT P0, [R6+URZ], R5 ;  /* 0x00000005060075a7 */ /* 0x001064000800017f */
[----:B-1----:R-:W-:Y:S05]  /*19330*/  @!P0 NANOSLEEP.SYNCS 0x989680 ;  /* 0x009896800000895d */ /* 0x002fea0003900000 */
[----:B------:R-:W1:Y:S02]  /*19340*/  @!P0 SYNCS.PHASECHK.TRANS64 P0, [R6+URZ], R5 ;  /* 0x00000005060085a7 */ /* 0x000e64000800007f */
[----:B-1----:R-:W-:Y:S05]  /*19350*/  @!P0 BRA `(.L_x_6578) ;  /* 0xfffffffc00f08947 */ /* 0x002fea000383ffff */
[----:B------:R-:W-:Y:S05]  /*19360*/  BRA `(.L_x_6649) ;  /* 0xffffffe000447947 */ /* 0x000fea000383ffff */
.L_x_6579:
[----:B-1----:R1:W2:Y:S02]  /*19370*/  SYNCS.PHASECHK.TRANS64.TRYWAIT P0, [R7+URZ], R2 ;  /* 0x00000002070075a7 */ /* 0x0022a4000800017f */
[----:B--2---:R-:W-:Y:S05]  /*19380*/  @!P0 NANOSLEEP.SYNCS 0x989680 ;  /* 0x009896800000895d */ /* 0x004fea0003900000 */
[----:B------:R-:W2:Y:S02]  /*19390*/  @!P0 SYNCS.PHASECHK.TRANS64 P0, [R7+URZ], R2 ;  /* 0x00000002070085a7 */ /* 0x000ea4000800007f */
[----:B--2---:R-:W-:Y:S05]  /*193a0*/  @!P0 BRA `(.L_x_6579) ;  /* 0xfffffffc00f08947 */ /* 0x004fea000383ffff */
[----:B------:R-:W-:Y:S05]  /*193b0*/  BRA `(.L_x_6650) ;  /* 0xffffffe000387947 */ /* 0x000fea000383ffff */
.L_x_6581:
[----:B--2---:R2:W3:Y:S02]  /*193c0*/  SYNCS.PHASECHK.TRANS64.TRYWAIT P0, [R4+URZ], R5 ;  /* 0x00000005040075a7 */ /* 0x0044e4000800017f */
[----:B---3--:R-:W-:Y:S05]  /*193d0*/  @!P0 NANOSLEEP.SYNCS 0x989680 ;  /* 0x009896800000895d */ /* 0x008fea0003900000 */
[----:B------:R-:W3:Y:S02]  /*193e0*/  @!P0 SYNCS.PHASECHK.TRANS64 P0, [R4+URZ], R5 ;  /* 0x00000005040085a7 */ /* 0x000ee4000800007f */
[----:B---3--:R-:W-:Y:S05]  /*193f0*/  @!P0 BRA `(.L_x_6581) ;  /* 0xfffffffc00f08947 */ /* 0x008fea000383ffff */
[----:B------:R-:W-:Y:S05]  /*19400*/  BRA `(.L_x_6651) ;  /* 0xffffffe0003c7947 */ /* 0x000fea000383ffff */
.L_x_6652:
        /* <DEDUP_REMOVED lines=15> */
.L_x_14858:


//--------------------- .text._ZN7cutlass13device_kernelIN5flash11enable_sm90INS1_16FlashAttnFwdSm90INS1_25CollectiveMainloopFwdSm90ILi2EN4cute5tupleIJNS5_1CILi1EEES8_S8_EEENS6_IJNS7_ILi128EEENS7_ILi176EEESA_EEELi128ENS_6half_tEfNS_4arch4Sm90ELb0ELb0ELb1ELb1ELb0ELb1ELb0ELb1ELb1ELb1ELb1ELb0EEENS1_21CollectiveEpilogueFwdINS6_IJSA_SA_SB_EEES9_SD_SF_Li256ELb1ELb1ELb1ELb0EEENS1_36VarlenDynamicPersistentTileSchedulerILi128ELi176ELi256ELi128ELb1ELb1ELb1ELb0ELb1ELb1EEEEEEEEEvNT_6ParamsE --------------------------
	.section	.text._ZN7cutlass13device_kernelIN5flash11enable_sm90INS1_16FlashAttnFwdSm90INS1_25CollectiveMainloopFwdSm90ILi2EN4cute5tupleIJNS5_1CILi1EEES8_S8_EEENS6_IJNS7_ILi128EEENS7_ILi176EEESA_EEELi128ENS_6half_tEfNS_4arch4Sm90ELb0ELb0ELb1ELb1ELb0ELb1ELb0ELb1ELb1ELb1ELb1ELb0EEENS1_21CollectiveEpilogueFwdINS6_IJSA_SA_SB_EEES9_SD_SF_Li256ELb1ELb1ELb1ELb0EEENS1_36VarlenDynamicPersistentTileSchedulerILi128ELi176ELi256ELi128ELb1ELb1ELb1ELb0ELb1ELb1EEEEEEEEEvNT_6ParamsE,"ax",@progbits
	.align	128
.text._ZN7cutlass13device_kernelIN5flash11enable_sm90INS1_16FlashAttnFwdSm90INS1_25CollectiveMainloopFwdSm90ILi2EN4cute5tupleIJNS5_1CILi1EEES8_S8_EEENS6_IJNS7_ILi128EEENS7_ILi176EEESA_EEELi128ENS_6half_tEfNS_4arch4Sm90ELb0ELb0ELb1ELb1ELb0ELb1ELb0ELb1ELb1ELb1ELb1ELb0EEENS1_21CollectiveEpilogueFwdINS6_IJSA_SA_SB_EEES9_SD_SF_Li256ELb1ELb1ELb1ELb0EEENS1_36VarlenDynamicPersistentTileSchedulerILi128ELi176ELi256ELi128ELb1ELb1ELb1ELb0ELb1ELb1EEEEEEEEEvNT_6ParamsE:
        .type           _ZN7cutlass13device_kernelIN5flash11enable_sm90INS1_16FlashAttnFwdSm90INS1_25CollectiveMainloopFwdSm90ILi2EN4cute5tupleIJNS5_1CILi1EEES8_S8_EEENS6_IJNS7_ILi128EEENS7_ILi176EEESA_EEELi128ENS_6half_tEfNS_4arch4Sm90ELb0ELb0ELb1ELb1ELb0ELb1ELb0ELb1ELb1ELb1ELb1ELb0EEENS1_21CollectiveEpilogueFwdINS6_IJSA_SA_SB_EEES9_SD_SF_Li256ELb1ELb1ELb1ELb0EEENS1_36VarlenDynamicPersistentTileSchedulerILi128ELi176ELi256ELi128ELb1ELb1ELb1ELb0ELb1ELb1EEEEEEEEEvNT_6ParamsE,@function
        .size           _ZN7cutlass13device_kernelIN5flash11enable_sm90INS1_16FlashAttnFwdSm90INS1_25CollectiveMainloopFwdSm90ILi2EN4cute5tupleIJNS5_1CILi1EEES8_S8_EEENS6_IJNS7_ILi128EEENS7_ILi176EEESA_EEELi128ENS_6half_tEfNS_4arch4Sm90ELb0ELb0ELb1ELb1ELb0ELb1ELb0ELb1ELb1ELb1ELb1ELb0EEENS1_21CollectiveEpilogueFwdINS6_IJSA_SA_SB_EEES9_SD_SF_Li256ELb1ELb1ELb1ELb0EEENS1_36VarlenDynamicPersistentTileSchedulerILi128ELi176ELi256ELi128ELb1ELb1ELb1ELb0ELb1ELb1EEEEEEEEEvNT_6ParamsE,(.L_x_14859 - _ZN7cutlass13device_kernelIN5flash11enable_sm90INS1_16FlashAttnFwdSm90INS1_25CollectiveMainloopFwdSm90ILi2EN4cute5tupleIJNS5_1CILi1EEES8_S8_EEENS6_IJNS7_ILi128EEENS7_ILi176EEESA_EEELi128ENS_6half_tEfNS_4arch4Sm90ELb0ELb0ELb1ELb1ELb0ELb1ELb0ELb1ELb1ELb1ELb1ELb0EEENS1_21CollectiveEpilogueFwdINS6_IJSA_SA_SB_EEES9_SD_SF_Li256ELb1ELb1ELb1ELb0EEENS1_36VarlenDynamicPersistentTileSchedulerILi128ELi176ELi256ELi128ELb1ELb1ELb1ELb0ELb1ELb1EEEEEEEEEvNT_6ParamsE)
        .other          _ZN7cutlass13device_kernelIN5flash11enable_sm90INS1_16FlashAttnFwdSm90INS1_25CollectiveMainloopFwdSm90ILi2EN4cute5tupleIJNS5_1CILi1EEES8_S8_EEENS6_IJNS7_ILi128EEENS7_ILi176EEESA_EEELi128ENS_6half_tEfNS_4arch4Sm90ELb0ELb0ELb1ELb1ELb0ELb1ELb0ELb1ELb1ELb1ELb1ELb0EEENS1_21CollectiveEpilogueFwdINS6_IJSA_SA_SB_EEES9_SD_SF_Li256ELb1ELb1ELb1ELb0EEENS1_36VarlenDynamicPersistentTileSchedulerILi128ELi176ELi256ELi128ELb1ELb1ELb1ELb0ELb1ELb1EEEEEEEEEvNT_6ParamsE,@"STO_CUDA_ENTRY STV_DEFAULT"
_ZN7cutlass13device_kernelIN5flash11enable_sm90INS1_16FlashAttnFwdSm90INS1_25CollectiveMainloopFwdSm90ILi2EN4cute5tupleIJNS5_1CILi1EEES8_S8_EEENS6_IJNS7_ILi128EEENS7_ILi176EEESA_EEELi128ENS_6half_tEfNS_4arch4Sm90ELb0ELb0ELb1ELb1ELb0ELb1ELb0ELb1ELb1ELb1ELb1ELb0EEENS1_21CollectiveEpilogueFwdINS6_IJSA_SA_SB_EEES9_SD_SF_Li256ELb1ELb1ELb1ELb0EEENS1_36VarlenDynamicPersistentTileSchedulerILi128ELi176ELi256ELi128ELb1ELb1ELb1ELb0ELb1ELb1EEEEEEEEEvNT_6ParamsE:
        /* <DEDUP_REMOVED lines=24> */
.L_x_6654:
[----:B------:R-:W-:Y:S05]  /*0180*/  BSYNC B0 ;  /* 0x0000000000007941 */ /* 0x000fea0003800000 */
.L_x_6653:
        /* <DEDUP_REMOVED lines=41> */
.L_x_6655:
        /* <DEDUP_REMOVED lines=22> */
.L_x_6656:
        /* <DEDUP_REMOVED lines=18> */
.L_x_6657:
        /* <DEDUP_REMOVED lines=22> */
.L_x_6658:
        /* <DEDUP_REMOVED lines=22> */
.L_x_6659:
[----:B------:R-:W-:Y:S01]  /*0960*/  PLOP3.LUT P0, PT, PT, PT, UP0, 0x80, 0x0 ;  /* 0x000000000000781c */ /* 0x000fe20003f0f008 */
[----:B------:R-:W-:Y:S01]  /*0970*/  UMOV UR60, 0x1 ;  /* 0x00000001003c7882 */ /* 0x000fe20000000000 */
[----:B------:R-:W-:Y:S01]  /*0980*/  NOP ;  /* 0x0000000000007918 */ /* 0x000fe20000000000 */
[----:B------:R-:W-:Y:S01]  /*0990*/  USEL UR60, UR60, 0x2, !UP0 ;  /* 0x000000023c3c7887 */ /* 0x000fe2000c000000 */
[----:B------:R-:W-:Y:S01]  /*09a0*/  BSSY B9, `(.L_x_6660) ;  /* 0x0002895000097945 */ /* 0x000fe20003800000 */
[----:B012-4-:R-:W-:Y:S08]  /*09b0*/  BAR.SYNC.DEFER_BLOCKING 0x0 ;  /* 0x0000000000007b1d */ /* 0x017ff00000010000 */
[----:B------:R-:W-:Y:S05]  /*09c0*/  @!P0 BRA `(.L_x_6661) ;  /* 0x0000020c00608947 */ /* 0x000fea0003800000 */
.L_x_6662:
[----:B------:R-:W-:-:S08]  /*09d0*/  NOP ;  /* 0x0000000000007918 */ /* 0x000fd00000000000 */
[----:B------:R-:W0:Y:S02]  /*09e0*/  USETMAXREG.TRY_ALLOC.CTAPOOL UP0, 0xf0 ;  /* 0x000000f0000079c8 */ /* 0x000e240008000600 */
[----:B0-----:R-:W-:-:S13]  /*09f0*/  PLOP3.LUT P0, PT, PT, PT, UP0, 0x80, 0x0 ;  /* 0x000000000000781c */ /* 0x001fda0003f0f008 */
[----:B------:R-:W-:Y:S05]  /*0a00*/  @!P0 BRA `(.L_x_6662) ;  /* 0xfffffffc00f08947 */ /* 0x000fea000383ffff */
[----:B------:R-:W2:Y:S01]  /*0a10*/  LDL.LU R0, [R1] ;  /* 0x0000000001007983 */ /* 0x000ea20000300800 */
[----:B------:R-:W-:Y:S01]  /*0a20*/  SHF.R.U32.HI R2, RZ, 0x7, R6 ;  /* 0x00000007ff027819 */ /* 0x000fe20000011606 */
[----:B------:R-:W0:Y:S01]  /*0a30*/  S2UR UR5, SR_CgaCtaId ;  /* 0x00000000000579c3 */ /* 0x000e220000008800 */
[----:B------:R-:W-:-:S07]  /*0a40*/  UMOV UR4, 0x400 ;  /* 0x0000040000047882 */ /* 0x000fce0000000000 */
[----:B------:R-:W-:Y:S06]  /*0a50*/  BAR.ARV 0x8, 0x180 ;  /* 0x0206000000007b1d */ /* 0x000fec0000002000 */
[----:B------:R-:W-:-:S13]  /*0a60*/  ISETP.NE.AND P0, PT, R2, 0x1, PT ;  /* 0x000000010200780c */ /* 0x000fda0003f05270 */
[----:B------:R-:W-:Y:S06]  /*0a70*/  @!P0 BAR.ARV 0x9, 0x100 ;  /* 0x0244000000008b1d */ /* 0x000fec0000002000 */
[----:B0-----:R-:W-:Y:S02]  /*0a80*/  ULEA UR4, UR5, UR4, 0x18 ;  /* 0x0000000405047291 */ /* 0x001fe4000f8ec03f */
[----:B------:R-:W-:Y:S04]  /*0a90*/  BAR.SYNC.DEFER_BLOCKING 0x5, 0x180 ;  /* 0x0146000000007b1d */ /* 0x000fe80000010000 */
[----:B------:R-:W-:-:S02]  /*0aa0*/  IMAD.U32 R2, RZ, RZ, UR4 ;  /* 0x00000004ff027e24 */ /* 0x000fc4000f8e00ff */
[----:B------:R-:W-:-:S03]  /*0ab0*/  ULDC UR4, c[0x0][0xc3c] ;  /* 0x00030f0000047ab9 */ /* 0x000fc60000000800 */
[----:B------:R-:W0:Y:S01]  /*0ac0*/  LDS.128 R148, [R2+0x348d0] ;  /* 0x0348d00002947984 */ /* 0x000e220000000c00 */
[----:B------:R-:W-:Y:S06]  /*0ad0*/  BAR.ARV 0x4, 0x180 ;  /* 0x0106000000007b1d */ /* 0x000fec0000002000 */
[----:B--2---:R-:W-:-:S04]  /*0ae0*/  LOP3.LUT R0, R0, 0xffffffdf, RZ, 0xc0, !PT ;  /* 0xffffffdf00007812 */ /* 0x004fc800078ec0ff */
[----:B------:R-:W-:Y:S02]  /*0af0*/  @P0 LOP3.LUT R0, R0, 0x20, RZ, 0xfc, !PT ;  /* 0x0000002000000812 */ /* 0x000fe400078efcff */
[----:B0-----:R-:W-:-:S03]  /*0b00*/  ISETP.GE.AND P0, PT, R151, UR4, PT ;  /* 0x0000000497007c0c */ /* 0x001fc6000bf06270 */
[----:B------:R0:W-:Y:S10]  /*0b10*/  STL [R1], R0 ;  /* 0x0000000001007387 */ /* 0x0001f40000100800 */
[----:B0-----:R-:W-:Y:S05]  /*0b20*/  @P0 BRA `(.L_x_6663) ;  /* 0x0000028400f00947 */ /* 0x001fea0003800000 */
        /* <DEDUP_REMOVED lines=11> */
[----:B------:R-:W-:Y:S02]  /*0be0*/  SHF.L.U32 R6, R5, 0x5, RZ ;  /* 0x0000000505067819 */ /* 0x000fe400000006ff */
[----:B------:R-:W-:Y:S01]  /*0bf0*/  SHF.R.S32.HI R14, RZ, 0x7, R3 ;  /* 0x00000007ff0e7819 */ /* 0x000fe20000011403 */
[----:B------:R-:W-:Y:S01]  /*0c00*/  IMAD.IADD R21, R13, 0x1, -R4 ;  /* 0x000000010d157824 */ /* 0x000fe200078e0a04 */
[----:B------:R-:W-:-:S02]  /*0c10*/  LEA.HI R4, R0, R13, RZ, 0x4 ;  /* 0x0000000d00047211 */ /* 0x000fc400078f20ff */
[----:B------:R-:W-:Y:S02]  /*0c20*/  LOP3.LUT R6, R6, 0xfffffc00, RZ, 0xc0, !PT ;  /* 0xfffffc0006067812 */ /* 0x000fe400078ec0ff */
[----:B------:R-:W-:Y:S02]  /*0c30*/  SHF.R.S32.HI R8, RZ, 0x1f, R21 ;  /* 0x0000001fff087819 */ /* 0x000fe40000011415 */
[----:B------:R-:W-:Y:S02]  /*0c40*/  LOP3.LUT R5, R4, 0x3fffff0, RZ, 0xc0, !PT ;  /* 0x03fffff004057812 */ /* 0x000fe400078ec0ff */
[CC--:B------:R-:W-:Y:S02]  /*0c50*/  LEA.HI R9, R8.reuse, R21.reuse, RZ, 0x2 ;  /* 0x0000001508097211 */ /* 0x0c0fe400078f10ff */
[----:B------:R-:W-:Y:S01]  /*0c60*/  LEA.HI R8, R8, R21, RZ, 0x5 ;  /* 0x0000001508087211 */ /* 0x000fe200078f28ff */
[----:B------:R-:W-:Y:S01]  /*0c70*/  IMAD.IADD R5, R13, 0x1, -R5 ;  /* 0x000000010d057824 */ /* 0x000fe200078e0a05 */
[----:B------:R-:W-:-:S02]  /*0c80*/  SHF.R.S32.HI R10, RZ, 0x2, R9 ;  /* 0x00000002ff0a7819 */ /* 0x000fc40000011409 */
[----:B------:R-:W-:Y:S02]  /*0c90*/  SHF.R.S32.HI R7, RZ, 0x1f, R9 ;  /* 0x0000001fff077819 */ /* 0x000fe40000011409 */
[----:B------:R-:W-:Y:S02]  /*0ca0*/  LEA.HI R3, R3, R14, RZ, 0x1 ;  /* 0x0000000e03037211 */ /* 0x000fe400078f08ff */
[----:B------:R-:W-:Y:S02]  /*0cb0*/  LEA.HI R7, R7, R10, RZ, 0x3 ;  /* 0x0000000a07077211 */ /* 0x000fe400078f18ff */
[----:B------:R-:W-:Y:S02]  /*0cc0*/  SHF.R.S32.HI R8, RZ, 0x5, R8 ;  /* 0x00000005ff087819 */ /* 0x000fe40000011408 */
[----:B------:R-:W-:Y:S01]  /*0cd0*/  LOP3.LUT R11, R7, 0xfffffff8, RZ, 0xc0, !PT ;  /* 0xfffffff8070b7812 */ /* 0x000fe200078ec0ff */
[----:B------:R-:W-:Y:S01]  /*0ce0*/  IMAD R7, R5, 0x40, R6 ;  /* 0x0000004005077824 */ /* 0x000fe200078e0206 */
[----:B------:R-:W-:-:S02]  /*0cf0*/  SHF.R.S32.HI R5, RZ, 0x4, R4 ;  /* 0x00000004ff057819 */ /* 0x000fc40000011404 */
[----:B------:R-:W-:Y:S01]  /*0d00*/  LOP3.LUT R3, R3, 0x3fffffe, RZ, 0xc0, !PT ;  /* 0x03fffffe03037812 */ /* 0x000fe200078ec0ff */
[----:B------:R-:W-:Y:S01]  /*0d10*/  IMAD.IADD R11, R10, 0x1, -R11 ;  /* 0x000000010a0b7824 */ /* 0x000fe200078e0a0b */
[----:B------:R-:W-:Y:S02]  /*0d20*/  LEA.HI R4, R4, R5, RZ, 0x1 ;  /* 0x0000000504047211 */ /* 0x000fe400078f08ff */
[-C--:B------:R-:W-:Y:S01]  /*0d30*/  LEA.HI R12, R0, R13.reuse, RZ, 0x2 ;  /* 0x0000000d000c7211 */ /* 0x080fe200078f10ff */
[----:B------:R-:W-:Y:S01]  /*0d40*/  IMAD R8, R8, 0x10, R11 ;  /* 0x0000001008087824 */ /* 0x000fe200078e020b */
[----:B------:R-:W-:Y:S01]  /*0d50*/  LOP3.LUT R4, R4, 0x1ffffffe, RZ, 0xc0, !PT ;  /* 0x1ffffffe04047812 */ /* 0x000fe200078ec0ff */
[----:B------:R-:W-:Y:S01]  /*0d60*/  IMAD.IADD R3, R14, 0x1, -R3 ;  /* 0x000000010e037824 */ /* 0x000fe200078e0a03 */
[----:B------:R-:W-:Y:S02]  /*0d70*/  LEA.HI R22, R0, R13, RZ, 0x3 ;  /* 0x0000000d00167211 */ /* 0x000fe400078f18ff */
[----:B------:R-:W-:-:S02]  /*0d80*/  IADD3 R4, R5, -R4, RZ ;  /* 0x8000000405047210 */ /* 0x000fc40007ffe0ff */
[----:B------:R-:W-:Y:S01]  /*0d90*/  LEA R15, R3, R8, 0x6 ;  /* 0x00000008030f7211 */ /* 0x000fe200078e30ff */
[----:B------:R-:W-:Y:S01]  /*0da0*/  IMAD.U32 R3, RZ, RZ, UR5 ;  /* 0x00000005ff037e24 */ /* 0x000fe2000f8e00ff */
[----:B------:R-:W-:Y:S01]  /*0db0*/  LOP3.LUT R12, R12, 0xfffffffc, RZ, 0xc0, !PT ;  /* 0xfffffffc0c0c7812 */ /* 0x000fe200078ec0ff */
[----:B------:R-:W-:Y:S01]  /*0dc0*/  IMAD R4, R4, 0x8, R7 ;  /* 0x0000000804047824 */ /* 0x000fe200078e0207 */
[----:B------:R-:W-:Y:S02]  /*0dd0*/  LEA.HI R3, R0, R13, RZ, 0x6 ;  /* 0x0000000d00037211 */ /* 0x000fe400078f30ff */
[----:B------:R-:W-:Y:S01]  /*0de0*/  LOP3.LUT R0, R22, 0xfffffff8, RZ, 0xc0, !PT ;  /* 0xfffffff816007812 */ /* 0x000fe200078ec0ff */
[----:B------:R-:W-:Y:S01]  /*0df0*/  IMAD.IADD R12, R13, 0x1, -R12 ;  /* 0x000000010d0c7824 */ /* 0x000fe200078e0a0c */
[----:B------:R-:W-:Y:S01]  /*0e00*/  SHF.R.S32.HI R22, RZ, 0x3, R22 ;  /* 0x00000003ff167819 */ /* 0x000fe20000011416 */
[----:B------:R0:W-:Y:S01]  /*0e10*/  STL [R1+0x90], R4 ;  /* 0x0000900401007387 */ /* 0x0001e20000100800 */
[----:B------:R-:W-:Y:S01]  /*0e20*/  IMAD.SHL.U32 R3, R3, 0x8, RZ ;  /* 0x0000000803037824 */ /* 0x000fe200078e00ff */
[----:B------:R-:W-:Y:S01]  /*0e30*/  IADD3 R18, R13, -R0, RZ ;  /* 0x800000000d127210 */ /* 0x000fe20007ffe0ff */
[----:B------:R-:W-:Y:S01]  /*0e40*/  IMAD.U32 R0, RZ, RZ, UR4 ;  /* 0x00000004ff007e24 */ /* 0x000fe2000f8e00ff */
[----:B------:R-:W-:Y:S01]  /*0e50*/  LEA.HI R6, R12, R12, RZ, 0x1 ;  /* 0x0000000c0c067211 */ /* 0x000fe200078f08ff */
[C---:B------:R-:W-:Y:S01]  /*0e60*/  VIADD R29, R22.reuse, 0x20 ;  /* 0x00000020161d7836 */ /* 0x040fe20000000000 */
[----:B------:R-:W-:Y:S01]  /*0e70*/  LOP3.LUT R20, R3, 0xfffffe00, RZ, 0xc0, !PT ;  /* 0xfffffe0003147812 */ /* 0x000fe200078ec0ff */
[----:B------:R-:W-:Y:S01]  /*0e80*/  VIADD R28, R22, 0x40 ;  /* 0x00000040161c7836 */ /* 0x000fe20000000000 */
[----:B------:R-:W-:Y:S01]  /*0e90*/  LOP3.LUT R5, R6, 0x1ffffffe, RZ, 0xc0, !PT ;  /* 0x1ffffffe06057812 */ /* 0x000fe200078ec0ff */
[----:B------:R-:W-:Y:S01]  /*0ea0*/  STL [R1+0x88], R15 ;  /* 0x0000880f01007387 */ /* 0x000fe20000100800 */
[C---:B0-----:R-:W-:Y:S01]  /*0eb0*/  IMAD.SHL.U32 R4, R22.reuse, 0x40, RZ ;  /* 0x0000004016047824 */ /* 0x041fe200078e00ff */
[C---:B------:R-:W-:Y:S01]  /*0ec0*/  IADD3 R27, R22.reuse, 0x60, RZ ;  /* 0x00000060161b7810 */ /* 0x040fe20007ffe0ff */
[C---:B------:R-:W-:Y:S01]  /*0ed0*/  VIADD R25, R22.reuse, 0xa0 ;  /* 0x000000a016197836 */ /* 0x040fe20000000000 */
[----:B------:R-:W-:Y:S01]  /*0ee0*/  STL [R1+0x68], RZ ;  /* 0x000068ff01007387 */ /* 0x000fe20000100800 */
[----:B------:R-:W-:Y:S01]  /*0ef0*/  VIADD R26, R22, 0x80 ;  /* 0x00000080161a7836 */ /* 0x000fe20000000000 */
[----:B------:R-:W-:Y:S01]  /*0f00*/  LOP3.LUT R3, R4, 0x1c0, RZ, 0xc0, !PT ;  /* 0x000001c004037812 */ /* 0x000fe200078ec0ff */
[----:B------:R-:W-:Y:S01]  /*0f10*/  IMAD.SHL.U32 R16, R18, 0x8, RZ ;  /* 0x0000000812107824 */ /* 0x000fe200078e00ff */
[----:B------:R-:W-:Y:S01]  /*0f20*/  SHF.R.S32.HI R4, RZ, 0x1f, R29 ;  /* 0x0000001fff047819 */ /* 0x000fe2000001141d */
[----:B------:R0:W-:Y:S01]  /*0f30*/  STL [R1+0x78], R0 ;  /* 0x0000780001007387 */ /* 0x0001e20000100800 */
[----:B------:R-:W-:Y:S01]  /*0f40*/  SHF.R.S32.HI R7, RZ, 0x1f, R28 ;  /* 0x0000001fff077819 */ /* 0x000fe2000001141c */
[----:B------:R-:W-:Y:S01]  /*0f50*/  IMAD.IADD R5, R12, 0x1, -R5 ;  /* 0x000000010c057824 */ /* 0x000fe200078e0a05 */
[----:B------:R-:W-:Y:S01]  /*0f60*/  SHF.R.S32.HI R10, RZ, 0x1f, R27 ;  /* 0x0000001fff0a7819 */ /* 0x000fe2000001141b */
[----:B------:R-:W-:Y:S01]  /*0f70*/  IMAD.SHL.U32 R8, R27, 0x40, RZ ;  /* 0x000000401b087824 */ /* 0x000fe200078e00ff */
[----:B------:R-:W-:Y:S01]  /*0f80*/  LEA.HI R4, R4, R29, RZ, 0x3 ;  /* 0x0000001d04047211 */ /* 0x000fe200078f18ff */
[----:B------:R-:W-:Y:S01]  /*0f90*/  IMAD.SHL.U32 R11, R26, 0x40, RZ ;  /* 0x000000401a0b7824 */ /* 0x000fe200078e00ff */
[----:B------:R-:W-:Y:S01]  /*0fa0*/  SHF.R.S32.HI R14, RZ, 0x1f, R25 ;  /* 0x0000001fff0e7819 */ /* 0x000fe20000011419 */
[----:B------:R-:W-:Y:S01]  /*0fb0*/  IMAD.SHL.U32 R13, R25, 0x40, RZ ;  /* 0x00000040190d7824 */ /* 0x000fe200078e00ff */
[----:B------:R-:W-:Y:S01]  /*0fc0*/  SHF.R.U32.HI R24, RZ, 0x3, R3 ;  /* 0x00000003ff187819 */ /* 0x000fe20000011603 */
[----:B------:R-:W-:Y:S01]  /*0fd0*/  IMAD.SHL.U32 R4, R4, 0x40, RZ ;  /* 0x0000004004047824 */ /* 0x000fe200078e00ff */
[----:B0-----:R-:W-:Y:S01]  /*0fe0*/  SHF.R.S32.HI R0, RZ, 0x1f, R22 ;  /* 0x0000001fff007819 */ /* 0x001fe20000011416 */
[----:B------:R-:W-:Y:S01]  /*0ff0*/  IMAD.SHL.U32 R0, R29, 0x40, RZ ;  /* 0x000000401d007824 */ /* 0x000fe200078e00ff */
[----:B------:R-:W-:Y:S01]  /*1000*/  LEA.HI R7, R7, R28, RZ, 0x3 ;  /* 0x0000001c07077211 */ /* 0x000fe200078f18ff */
[----:B------:R-:W-:Y:S01]  /*1010*/  IMAD.SHL.U32 R18, R18, 0x4, RZ ;  /* 0x0000000412127824 */ /* 0x000fe200078e00ff */
[----:B------:R-:W-:Y:S01]  /*1020*/  SHF.R.S32.HI R12, RZ, 0x1f, R26 ;  /* 0x0000001fff0c7819 */ /* 0x000fe2000001141a */
[----:B------:R-:W-:Y:S01]  /*1030*/  VIADD R221, R16, 0x40 ;  /* 0x0000004010dd7836 */ /* 0x000fe20000000000 */
[----:B------:R-:W-:Y:S01]  /*1040*/  LOP3.LUT R3, R3, 0x38, R16, 0xf8, !PT ;  /* 0x0000003803037812 */ /* 0x000fe200078ef810 */
[----:B------:R-:W-:Y:S01]  /*1050*/  IMAD.SHL.U32 R7, R7, 0x40, RZ ;  /* 0x0000004007077824 */ /* 0x000fe200078e00ff */
[----:B------:R-:W-:-:S02]  /*1060*/  SHF.L.U32 R6, R28, 0x6, RZ ;  /* 0x000000061c067819 */ /* 0x000fc400000006ff */
[----:B------:R-:W-:Y:S02]  /*1070*/  LEA.HI R10, R10, R27, RZ, 0x3 ;  /* 0x0000001b0a0a7211 */ /* 0x000fe400078f18ff */
[----:B------:R-:W-:Y:S02]  /*1080*/  LEA.HI R14, R14, R25, RZ, 0x3 ;  /* 0x000000190e0e7211 */ /* 0x000fe400078f18ff */
[----:B------:R-:W-:Y:S01]  /*1090*/  LOP3.LUT R0, R0, 0x1c0, RZ, 0xc0, !PT ;  /* 0x000001c000007812 */ /* 0x000fe200078ec0ff */
[----:B------:R-:W-:Y:S01]  /*10a0*/  IMAD.SHL.U32 R10, R10, 0x40, RZ ;  /* 0x000000400a0a7824 */ /* 0x000fe200078e00ff */
[----:B------:R-:W-:Y:S01]  /*10b0*/  LEA.HI R12, R12, R26, RZ, 0x3 ;  /* 0x0000001a0c0c7211 */ /* 0x000fe200078f18ff */
[----:B------:R-:W-:Y:S01]  /*10c0*/  IMAD.SHL.U32 R14, R14, 0x40, RZ ;  /* 0x000000400e0e7824 */ /* 0x000fe200078e00ff */
[----:B------:R-:W-:Y:S02]  /*10d0*/  LOP3.LUT R3, R20, R3, R24, 0xf6, !PT ;  /* 0x0000000314037212 */ /* 0x000fe400078ef618 */
[----:B------:R-:W-:-:S02]  /*10e0*/  LOP3.LUT R6, R6, 0x1c0, RZ, 0xc0, !PT ;  /* 0x000001c006067812 */ /* 0x000fc400078ec0ff */
[----:B------:R-:W-:Y:S01]  /*10f0*/  LOP3.LUT R9, R9, 0x7ffffffc, RZ, 0xc0, !PT ;  /* 0x7ffffffc09097812 */ /* 0x000fe200078ec0ff */
[----:B------:R0:W-:Y:S01]  /*1100*/  STL [R1+0x38], R3 ;  /* 0x0000380301007387 */ /* 0x0001e20000100800 */
[----:B------:R-:W-:Y:S02]  /*1110*/  LOP3.LUT R8, R8, 0x1c0, RZ, 0xc0, !PT ;  /* 0x000001c008087812 */ /* 0x000fe400078ec0ff */
[----:B------:R-:W-:Y:S01]  /*1120*/  SHF.R.U32.HI R20, RZ, 0x3, R0 ;  /* 0x00000003ff147819 */ /* 0x000fe20000011600 */
[----:B------:R-:W-:Y:S01]  /*1130*/  IMAD.IADD R9, R21, 0x1, -R9 ;  /* 0x0000000115097824 */ /* 0x000fe200078e0a09 */
[----:B------:R-:W-:Y:S02]  /*1140*/  LOP3.LUT R25, R11, 0x1c0, RZ, 0xc0, !PT ;  /* 0x000001c00b197812 */ /* 0x000fe400078ec0ff */
[----:B------:R-:W-:Y:S02]  /*1150*/  SHF.L.U32 R12, R12, 0x6, RZ ;  /* 0x000000060c0c7819 */ /* 0x000fe400000006ff */
[----:B------:R-:W-:-:S02]  /*1160*/  LOP3.LUT R0, R0, 0x38, R16, 0xf8, !PT ;  /* 0x0000003800007812 */ /* 0x000fc400078ef810 */
[----:B------:R-:W-:Y:S02]  /*1170*/  LOP3.LUT R4, R4, 0xfffffe00, RZ, 0xc0, !PT ;  /* 0xfffffe0004047812 */ /* 0x000fe400078ec0ff */
[----:B------:R-:W-:Y:S02]  /*1180*/  LOP3.LUT R11, R13, 0x1c0, RZ, 0xc0, !PT ;  /* 0x000001c00d0b7812 */ /* 0x000fe400078ec0ff */
[----:B------:R-:W-:Y:S01]  /*1190*/  LOP3.LUT R7, R7, 0xfffffe00, RZ, 0xc0, !PT ;  /* 0xfffffe0007077812 */ /* 0x000fe200078ec0ff */
[----:B------:R-:W-:Y:S01]  /*11a0*/  STL [R1+0x44], R4 ;  /* 0x0000440401007387 */ /* 0x000fe20000100800 */
[----:B------:R-:W-:Y:S02]  /*11b0*/  SHF.R.U32.HI R13, RZ, 0x3, R6 ;  /* 0x00000003ff0d7819 */ /* 0x000fe40000011606 */
[----:B0-----:R-:W-:Y:S01]  /*11c0*/  LOP3.LUT R3, R6, 0x38, R16, 0xf8, !PT ;  /* 0x0000003806037812 */ /* 0x001fe200078ef810 */
[----:B------:R0:W-:Y:S01]  /*11d0*/  STL [R1+0x40], R7 ;  /* 0x0000400701007387 */ /* 0x0001e20000100800 */
[----:B------:R-:W-:-:S02]  /*11e0*/  SHF.R.U32.HI R11, RZ, 0x3, R8 ;  /* 0x00000003ff0b7819 */ /* 0x000fc40000011608 */
[----:B------:R-:W-:Y:S02]  /*11f0*/  LOP3.LUT R6, R8, 0x38, R16, 0xf8, !PT ;  /* 0x0000003808067812 */ /* 0x000fe400078ef810 */
[----:B------:R-:W-:Y:S02]  /*1200*/  LOP3.LUT R8, R10, 0xfffffe00, RZ, 0xc0, !PT ;  /* 0xfffffe000a087812 */ /* 0x000fe400078ec0ff */
[----:B------:R-:W-:Y:S02]  /*1210*/  LOP3.LUT R12, R12, 0xfffffe00, RZ, 0xc0, !PT ;  /* 0xfffffe000c0c7812 */ /* 0x000fe400078ec0ff */
[----:B------:R-:W-:Y:S02]  /*1220*/  LOP3.LUT R0, R4, R0, R20, 0xf6, !PT ;  /* 0x0000000004007212 */ /* 0x000fe400078ef614 */
[----:B------:R-:W-:Y:S01]  /*1230*/  LOP3.LUT R10, R14, 0xfffffe00, RZ, 0xc0, !PT ;  /* 0xfffffe000e0a7812 */ /* 0x000fe200078ec0ff */
[----:B------:R-:W-:Y:S01]  /*1240*/  STL [R1+0x54], R12 ;  /* 0x0000540c01007387 */ /* 0x000fe20000100800 */
[----:B------:R-:W-:Y:S01]  /*1250*/  LOP3.LUT R3, R7, R3, R13, 0xf6, !PT ;  /* 0x0000000307037212 */ /* 0x000fe200078ef60d */
[----:B0-----:R-:W-:Y:S01]  /*1260*/  IMAD.SHL.U32 R7, R9, 0x2, RZ ;  /* 0x0000000209077824 */ /* 0x001fe200078e00ff */
[----:B------:R-:W-:Y:S01]  /*1270*/  LEA R0, R0, UR4, 0x1 ;  /* 0x0000000400007c11 */ /* 0x000fe2000f8e08ff */
[----:B------:R-:W-:Y:S01]  /*1280*/  STL [R1+0x50], R10 ;  /* 0x0000500a01007387 */ /* 0x000fe20000100800 */
[----:B------:R-:W-:-:S02]  /*1290*/  LOP3.LUT R6, R8, R6, R11, 0xf6, !PT ;  /* 0x0000000608067212 */ /* 0x000fc400078ef60b */
[----:B------:R-:W-:Y:S01]  /*12a0*/  LEA R4, R3, UR4, 0x1 ;  /* 0x0000000403047c11 */ /* 0x000fe2000f8e08ff */
[----:B------:R-:W-:Y:S01]  /*12b0*/  STL [R1+0x3c], R8 ;  /* 0x00003c0801007387 */ /* 0x000fe20000100800 */
[----:B------:R-:W-:Y:S02]  /*12c0*/  LEA R3, R6, UR4, 0x1 ;  /* 0x0000000406037c11 */ /* 0x000fe4000f8e08ff */
[----:B------:R-:W-:Y:S01]  /*12d0*/  SHF.R.S32.HI R17, RZ, 0x1f, R16 ;  /* 0x0000001fff117819 */ /* 0x000fe20000011410 */
[----:B------:R-:W-:Y:S01]  /*12e0*/  STL [R1+0x34], R7 ;  /* 0x0000340701007387 */ /* 0x000fe20000100800 */
[----:B------:R-:W-:-:S03]  /*12f0*/  IADD3 R220, R18, 0x20, RZ ;  /* 0x0000002012dc7810 */ /* 0x000fc60007ffe0ff */
[----:B------:R0:W-:Y:S04]  /*1300*/  STL [R1+0x84], R0 ;  /* 0x0000840001007387 */ /* 0x0001e80000100800 */
[----:B------:R1:W-:Y:S01]  /*1310*/  STL [R1+0x80], R4 ;  /* 0x0000800401007387 */ /* 0x0003e20000100800 */
[----:B0-----:R-:W-:-:S05]  /*1320*/  IMAD R0, R5, 0x8, R15 ;  /* 0x0000000805007824 */ /* 0x001fca00078e020f */
[----:B------:R1:W-:Y:S04]  /*1330*/  STL [R1+0x8c], R0 ;  /* 0x00008c0001007387 */ /* 0x0003e80000100800 */
[----:B------:R1:W-:Y:S02]  /*1340*/  STL [R1+0x7c], R3 ;  /* 0x00007c0301007387 */ /* 0x0003e40000100800 */
.L_x_6894:
[----:B0123--:R-:W0:Y:S01]  /*1350*/  LDC.64 R4, c[0x0][0xc88] ;  /* 0x00032200ff047b82 */ /* 0x00fe220000000a00 */
[----:B------:R-:W-:Y:S01]  /*1360*/  ULDC.64 UR4, c[0x0][0x208] ;  /* 0x0000820000047ab9 */ /* 0x000fe20000000a00 */
[----:B0-----:R-:W-:-:S05]  /*1370*/  IMAD.WIDE R4, R151, 0x4, R4 ;  /* 0x0000000497047825 */ /* 0x001fca00078e0204 */
[----:B------:R-:W2:Y:S01]  /*1380*/  LDG.E R31, desc[UR4][R4.64] ;  /* 0x00000004041f7981 */ /* 0x000ea2000c1e1900 */
[----:B------:R-:W-:Y:S05]  /*1390*/  YIELD ;  /* 0x0000000000007946 */ /* 0x000fea0003800000 */
[----:B------:R-:W-:Y:S01]  /*13a0*/  ULDC.64 UR4, c[0x0][0xa28] ;  /* 0x00028a0000047ab9 */ /* 0x000fe20000000a00 */
[----:B------:R-:W-:Y:S01]  /*13b0*/  ULDC.64 UR8, c[0x0][0xa18] ;  /* 0x0002860000087ab9 */ /* 0x000fe20000000a00 */
[----:B------:R-:W-:Y:S01]  /*13c0*/  ISETP.NE.U32.AND P1, PT, RZ, UR4, PT ;  /* 0x00000004ff007c0c */ /* 0x000fe2000bf25070 */
[----:B------:R-:W-:Y:S01]  /*13d0*/  ULDC.64 UR6, c[0x0][0xa08] ;  /* 0x0002820000067ab9 */ /* 0x000fe20000000a00 */
[----:B------:R-:W-:Y:S01]  /*13e0*/  IMAD.MOV.U32 R11, RZ, RZ, RZ ;  /* 0x000000ffff0b7224 */ /* 0x000fe200078e00ff */
[----:B------:R-:W-:Y:S01]  /*13f0*/  ISETP.NE.U32.AND P0, PT, RZ, UR6, PT ;  /* 0x00000006ff007c0c */ /* 0x000fe2000bf05070 */
[----:B------:R-:W-:Y:S01]  /*1400*/  ULDC.64 UR10, c[0x0][0x208] ;  /* 0x00008200000a7ab9 */ /* 0x000fe20000000a00 */
[----:B------:R-:W-:Y:S01]  /*1410*/  ISETP.NE.AND.EX P1, PT, RZ, UR5, PT, P1 ;  /* 0x00000005ff007c0c */ /* 0x000fe2000bf25310 */
[----:B------:R-:W-:Y:S01]  /*1420*/  IMAD.MOV.U32 R27, RZ, RZ, RZ ;  /* 0x000000ffff1b7224 */ /* 0x000fe200078e00ff */
[----:B------:R-:W-:-:S02]  /*1430*/  ISETP.NE.AND.EX P0, PT, RZ, UR7, PT, P0 ;  /* 0x00000007ff007c0c */ /* 0x000fc4000bf05300 */
[----:B--2---:R-:W-:Y:S01]  /*1440*/  SHF.R.S32.HI R0, RZ, 0x1f, R31 ;  /* 0x0000001fff007819 */ /* 0x004fe2000001141f */
[----:B------:R0:W-:Y:S08]  /*1450*/  STL [R1+0x5c], R31 ;  /* 0x00005c1f01007387 */ /* 0x0001f00000100800 */
[C---:B------:R-:W-:Y:S02]  /*1460*/  @P1 LEA R6, P2, R31.reuse, UR4, 0x2 ;  /* 0x000000041f061c11 */ /* 0x040fe4000f8410ff */
[C---:B------:R-:W-:Y:S01]  /*1470*/  SHF.L.U32 R32, R31.reuse, 0x2, RZ ;  /* 0x000000021f207819 */ /* 0x040fe200000006ff */
[----:B------:R0:W-:Y:S01]  /*1480*/  STL [R1+0x70], R0 ;  /* 0x0000700001007387 */ /* 0x0001e20000100800 */
[----:B------:R-:W-:-:S02]  /*1490*/  @P1 LEA.HI.X R7, R31, UR5, R0, 0x2, P2 ;  /* 0x000000051f071c11 */ /* 0x000fc400090f1400 */
[----:B------:R-:W-:Y:S01]  /*14a0*/  ISETP.NE.U32.AND P2, PT, RZ, UR8, PT ;  /* 0x00000008ff007c0c */ /* 0x000fe2000bf45070 */
[----:B------:R-:W-:Y:S01]  /*14b0*/  ULDC UR4, c[0x0][0x288] ;  /* 0x0000a20000047ab9 */ /* 0x000fe20000000800 */
[----:B------:R0:W-:Y:S01]  /*14c0*/  STL [R1+0x64], R32 ;  /* 0x0000642001007387 */ /* 0x0001e20000100800 */
[----:B------:R-:W-:Y:S01]  /*14d0*/  IMAD.U32 R161, RZ, RZ, UR4 ;  /* 0x00000004ffa17e24 */ /* 0x000fe2000f8e00ff */
[----:B------:R-:W-:Y:S01]  /*14e0*/  ISETP.NE.AND.EX P2, PT, RZ, UR9, PT, P2 ;  /* 0x00000009ff007c0c */ /* 0x000fe2000bf45320 */
[----:B------:R-:W-:Y:S01]  /*14f0*/  ULDC.64 UR4, c[0x0][0x418] ;  /* 0x0001060000047ab9 */ /* 0x000fe20000000a00 */
[----:B------:R0:W5:Y:S01]  /*1500*/  @P1 LDG.E R11, desc[UR10][R6.64] ;  /* 0x0000000a060b1981 */ /* 0x000162000c1e1900 */
[----:B------:R-:W-:Y:S01]  /*1510*/  UISETP.NE.U32.AND UP0, UPT, UR4, URZ, UPT ;  /* 0x0000003f0400728c */ /* 0x000fe2000bf05070 */
[----:B------:R-:W-:Y:S02]  /*1520*/  SHF.L.U64.HI R28, R31, 0x2, R0 ;  /* 0x000000021f1c7819 */ /* 0x000fe40000010200 */
[----:B------:R-:W-:Y:S01]  /*1530*/  ULDC UR4, c[0x0][0x424] ;  /* 0x0001090000047ab9 */ /* 0x000fe20000000800 */
[----:B------:R-:W-:Y:S01]  /*1540*/  UISETP.NE.AND.EX UP0, UPT, UR5, URZ, UPT, UP0 ;  /* 0x0000003f0500728c */ /* 0x000fe2000bf05300 */
[----:B----4-:R-:W-:-:S02]  /*1550*/  IADD3 R8, P3, R32, UR6, RZ ;  /* 0x0000000620087c10 */ /* 0x010fc4000ff7e0ff */
[----:B------:R-:W-:Y:S01]  /*1560*/  ULDC UR5, c[0x0][0x2f0] ;  /* 0x0000bc0000057ab9 */ /* 0x000fe20000000800 */
[----:B------:R-:W-:Y:S01]  /*1570*/  USEL UR4, UR4, 0x1, UP0 ;  /* 0x0000000104047887 */ /* 0x000fe20008000000 */
[----:B------:R-:W-:Y:S02]  /*1580*/  IADD3.X R9, R28, UR7, RZ, P3, !PT ;  /* 0x000000071c097c10 */ /* 0x000fe40009ffe4ff */
[----:B------:R-:W-:Y:S01]  /*1590*/  @P2 IADD3 R4, P1, R32, UR8, RZ ;  /* 0x0000000820042c10 */ /* 0x000fe2000ff3e0ff */
[----:B------:R-:W-:Y:S02]  /*15a0*/  UIMAD UR4, UR4, UR5, URZ ;  /* 0x00000005040472a4 */ /* 0x000fe4000f8e023f */
[----:B------:R0:W5:Y:S01]  /*15b0*/  @P0 LDG.E R27, desc[UR10][R8.64] ;  /* 0x0000000a081b0981 */ /* 0x000162000c1e1900 */
[----:B------:R-:W-:Y:S01]  /*15c0*/  @P2 IADD3.X R5, R28, UR9, RZ, P1, !PT ;  /* 0x000000091c052c10 */ /* 0x000fe20008ffe4ff */
[----:B------:R-:W-:Y:S02]  /*15d0*/  ULDC UR5, c[0x0][0x348] ;  /* 0x0000d20000057ab9 */ /* 0x000fe40000000800 */
[----:B------:R-:W-:Y:S01]  /*15e0*/  IMAD.U32 R25, RZ, RZ, UR5 ;  /* 0x00000005ff197e24 */ /* 0x000fe2000f8e00ff */
[----:B------:R-:W-:Y:S01]  /*15f0*/  MOV R26, UR4 ;  /* 0x00000004001a7c02 */ /* 0x000fe20008000f00 */
[----:B------:R0:W5:Y:S01]  /*1600*/  @P2 LDG.E R161, desc[UR10][R4.64] ;  /* 0x0000000a04a12981 */ /* 0x000162000c1e1900 */
[----:B------:R-:W-:Y:S05]  /*1610*/  @P2 BRA `(.L_x_6664) ;  /* 0x0000000000282947 */ /* 0x000fea0003800000 */
[----:B------:R-:W-:Y:S02]  /*1620*/  ULDC.64 UR4, c[0x0][0xa00] ;  /* 0x0002800000047ab9 */ /* 0x000fe40000000a00 */
[----:B------:R-:W-:-:S04]  /*1630*/  ISETP.NE.U32.AND P1, PT, RZ, UR4, PT ;  /* 0x00000004ff007c0c */ /* 0x000fc8000bf25070 */
[----:B------:R-:W-:-:S13]  /*1640*/  ISETP.NE.AND.EX P1, PT, RZ, UR5, PT, P1 ;  /* 0x00000005ff007c0c */ /* 0x000fda000bf25310 */
[----:B------:R-:W-:Y:S05]  /*1650*/  @!P1 BRA `(.L_x_6664) ;  /* 0x0000000000189947 */ /* 0x000fea0003800000 */
[----:B0-----:R-:W0:Y:S01]  /*1660*/  LDC.64 R4, c[0x0][0xa00] ;  /* 0x00028000ff047b82 */ /* 0x001e220000000a00 */
[----:B------:R-:W-:Y:S01]  /*1670*/  ULDC.64 UR4, c[0x0][0x208] ;  /* 0x0000820000047ab9 */ /* 0x000fe20000000a00 */
[----:B0-----:R-:W-:-:S05]  /*1680*/  IMAD.WIDE R4, R31, 0x4, R4 ;  /* 0x000000041f047825 */ /* 0x001fca00078e0204 */
[----:B-----5:R-:W2:Y:S04]  /*1690*/  LDG.E R161, desc[UR4][R4.64] ;  /* 0x0000000404a17981 */ /* 0x020ea8000c1e1900 */
[----:B------:R-:W2:Y:S02]  /*16a0*/  LDG.E R0, desc[UR4][R4.64+0x4] ;  /* 0x0000040404007981 */ /* 0x000ea4000c1e1900 */
[----:B--2---:R-:W-:-:S07]  /*16b0*/  IMAD.IADD R161, R0, 0x1, -R161 ;  /* 0x0000000100a17824 */ /* 0x004fce00078e0aa1 */
.L_x_6664:
[C---:B------:R-:W-:Y:S01]  /*16c0*/  LOP3.LUT R30, R150.reuse, 0xffff, RZ, 0xc0, !PT ;  /* 0x0000ffff961e7812 */ /* 0x040fe200078ec0ff */
[----:B------:R-:W-:Y:S01]  /*16d0*/  ULDC.64 UR4, c[0x0][0xa20] ;  /* 0x0002880000047ab9 */ /* 0x000fe20000000a00 */
[----:B------:R1:W-:Y:S01]  /*16e0*/  STL [R1+0x6c], R149 ;  /* 0x00006c9501007387 */ /* 0x0003e20000100800 */
[----:B------:R-:W-:Y:S02]  /*16f0*/  ISETP.NE.U32.AND P1, PT, RZ, UR4, PT ;  /* 0x00000004ff007c0c */ /* 0x000fe4000bf25070 */
[C---:B------:R-:W-:Y:S01]  /*1700*/  LOP3.LUT R3, R150.reuse, 0xff000000, RZ, 0xc0, !PT ;  /* 0xff00000096037812 */ /* 0x040fe200078ec0ff */
[----:B------:R1:W-:Y:S01]  /*1710*/  STL [R1+0x58], R30 ;  /* 0x0000581e01007387 */ /* 0x0003e20000100800 */
[----:B------:R-:W-:Y:S02]  /*1720*/  ISETP.NE.AND.EX P1, PT, RZ, UR5, PT, P1 ;  /* 0x00000005ff007c0c */ /* 0x000fe4000bf25310 */
[----:B0-----:R-:W-:Y:S02]  /*1730*/  LOP3.LUT R0, R150, 0xff0000, RZ, 0xc0, !PT ;  /* 0x00ff000096007812 */ /* 0x001fe400078ec0ff */
[----:B------:R-:W-:-:S04]  /*1740*/  SHF.R.U32.HI R3, RZ, 0x8, R3 ;  /* 0x00000008ff037819 */ /* 0x000fc80000011603 */
[----:B------:R-:W-:-:S05]  /*1750*/  LEA.HI R10, R0, R3, RZ, 0x10 ;  /* 0x00000003000a7211 */ /* 0x000fca00078f80ff */
[----:B-1----:R-:W-:Y:S05]  /*1760*/  @!P1 BRA `(.L_x_6665) ;  /* 0x0000000000149947 */ /* 0x002fea0003800000 */
[----:B------:R-:W-:Y:S01]  /*1770*/  IADD3 R4, P0, R32, UR4, RZ ;  /* 0x0000000420047c10 */ /* 0x000fe2000ff1e0ff */
[----:B------:R-:W-:-:S03]  /*1780*/  ULDC.64 UR6, c[0x0][0x208] ;  /* 0x0000820000067ab9 */ /* 0x000fc60000000a00 */
[----:B------:R-:W-:-:S05]  /*1790*/  IADD3.X R5, R28, UR5, RZ, P0, !PT ;  /* 0x000000051c057c10 */ /* 0x000fca00087fe4ff */
[----:B------:R0:W5:Y:S01]  /*17a0*/  LDG.E R26, desc[UR6][R4.64] ;  /* 0x00000006041a7981 */ /* 0x000162000c1e1900 */
[----:B------:R-:W-:Y:S05]  /*17b0*/  BRA `(.L_x_6666) ;  /* 0x0000000000147947 */ /* 0x000fea0003800000 */
.L_x_6665:
[----:B------:R-:W-:Y:S05]  /*17c0*/  @!P0 BRA `(.L_x_6666) ;  /* 0x0000000000108947 */ /* 0x000fea0003800000 */
[----:B------:R-:W-:Y:S02]  /*17d0*/  ULDC.64 UR4, c[0x0][0x208] ;  /* 0x0000820000047ab9 */ /* 0x000fe40000000a00 */
[----:B------:R-:W2:Y:S04]  /*17e0*/  LDG.E R3, desc[UR4][R8.64] ;  /* 0x0000000408037981 */ /* 0x000ea8000c1e1900 */
[----:B------:R-:W2:Y:S02]  /*17f0*/  LDG.E R26, desc[UR4][R8.64+0x4] ;  /* 0x00000404081a7981 */ /* 0x000ea4000c1e1900 */
[----:B--2---:R-:W-:-:S07]  /*1800*/  IMAD.IADD R26, R26, 0x1, -R3 ;  /* 0x000000011a1a7824 */ /* 0x004fce00078e0a03 */
.L_x_6666:
[----:B------:R-:W-:Y:S01]  /*1810*/  ULDC.64 UR4, c[0x0][0xa10] ;  /* 0x0002840000047ab9 */ /* 0x000fe20000000a00 */
[----:B------:R-:W2:Y:S01]  /*1820*/  LDL.LU R29, [R1] ;  /* 0x00000000011d7983 */ /* 0x000ea20000300800 */
[----:B------:R-:W-:Y:S01]  /*1830*/  ISETP.NE.U32.AND P0, PT, RZ, UR4, PT ;  /* 0x00000004ff007c0c */ /* 0x000fe2000bf05070 */
[----:B------:R-:W-:-:S03]  /*1840*/  ULDC.64 UR6, c[0x0][0x208] ;  /* 0x0000820000067ab9 */ /* 0x000fc60000000a00 */
[----:B------:R-:W-:Y:S01]  /*1850*/  ISETP.NE.AND.EX P0, PT, RZ, UR5, PT, P0 ;  /* 0x00000005ff007c0c */ /* 0x000fe2000bf05300 */
[----:B-----5:R-:W-:Y:S01]  /*1860*/  IMAD.IADD R12, R26, 0x1, -R11 ;  /* 0x000000011a0c7824 */ /* 0x020fe200078e0a0b */
[----:B------:R-:W-:-:S11]  /*1870*/  ULDC.64 UR4, c[0x0][0xa30] ;  /* 0x00028c0000047ab9 */ /* 0x000fd60000000a00 */
[----:B0-----:R-:W0:Y:S02]  /*1880*/  @P0 LDC.64 R4, c[0x0][0xa10] ;  /* 0x00028400ff040b82 */ /* 0x001e240000000a00 */
[----:B0-----:R-:W-:-:S05]  /*1890*/  @P0 IMAD.WIDE R4, R31, 0x4, R4 ;  /* 0x000000041f040825 */ /* 0x001fca00078e0204 */
[----:B------:R-:W3:Y:S04]  /*18a0*/  @P0 LDG.E R0, desc[UR6][R4.64] ;  /* 0x0000000604000981 */ /* 0x000ee8000c1e1900 */
[----:B------:R-:W3:Y:S01]  /*18b0*/  @P0 LDG.E R3, desc[UR6][R4.64+0x4] ;  /* 0x0000040604030981 */ /* 0x000ee2000c1e1900 */
[----:B------:R-:W-:Y:S01]  /*18c0*/  ISETP.NE.U32.AND P1, PT, RZ, UR4, PT ;  /* 0x00000004ff007c0c */ /* 0x000fe2000bf25070 */
[----:B------:R-:W-:Y:S01]  /*18d0*/  IMAD.MOV.U32 R147, RZ, RZ, R26 ;  /* 0x000000ffff937224 */ /* 0x000fe200078e001a */
[----:B------:R-:W-:Y:S02]  /*18e0*/  LOP3.LUT R13, R10, 0xff, RZ, 0xc0, !PT ;  /* 0x000000ff0a0d7812 */ /* 0x000fe400078ec0ff */
[----:B------:R-:W-:Y:S02]  /*18f0*/  ISETP.NE.AND.EX P1, PT, RZ, UR5, PT, P1 ;  /* 0x00000005ff007c0c */ /* 0x000fe4000bf25310 */
[----:B------:R-:W-:Y:S01]  /*1900*/  SHF.R.U32.HI R8, RZ, 0x10, R10 ;  /* 0x00000010ff087819 */ /* 0x000fe2000001160a */
[----:B------:R0:W-:Y:S01]  /*1910*/  STL [R1+0x74], R13 ;  /* 0x0000740d01007387 */ /* 0x0001e20000100800 */
[----:B------:R-:W-:Y:S09]  /*1920*/  BSSY B0, `(.L_x_6667) ;  /* 0x000002e000007945 */ /* 0x000ff20003800000 */
[----:B------:R-:W-:-:S04]  /*1930*/  @P1 IADD3 R6, P2, R32, UR4, RZ ;  /* 0x0000000420061c10 */ /* 0x000fc8000ff5e0ff */
[----:B------:R-:W-:-:S05]  /*1940*/  @P1 IADD3.X R7, R28, UR5, RZ, P2, !PT ;  /* 0x000000051c071c10 */ /* 0x000fca00097fe4ff */
[----:B------:R0:W5:Y:S01]  /*1950*/  @P1 LDG.E R147, desc[UR6][R6.64] ;  /* 0x0000000606931981 */ /* 0x000162000c1e1900 */
[----:B--2---:R-:W-:Y:S02]  /*1960*/  LOP3.LUT R29, R29, 0xffffffbf, RZ, 0xc0, !PT ;  /* 0xffffffbf1d1d7812 */ /* 0x004fe400078ec0ff */
[----:B---3--:R-:W-:-:S05]  /*1970*/  @P0 IADD3 R25, -R0, R3, RZ ;  /* 0x0000000300190210 */ /* 0x008fca0007ffe1ff */
[----:B------:R-:W-:-:S04]  /*1980*/  IMAD.IADD R162, R12, 0x1, R25 ;  /* 0x000000010ca27824 */ /* 0x000fc800078e0219 */
[C---:B------:R-:W-:Y:S01]  /*1990*/  VIADD R0, R162.reuse, 0xaf ;  /* 0x000000afa2007836 */ /* 0x040fe20000000000 */
[----:B------:R-:W-:-:S03]  /*19a0*/  ISETP.GE.AND P3, PT, R162, 0x1, PT ;  /* 0x00000001a200780c */ /* 0x000fc60003f66270 */
[----:B------:R-:W-:-:S05]  /*19b0*/  IMAD.HI R0, R0, 0x2e8ba2e9, RZ ;  /* 0x2e8ba2e900007827 */ /* 0x000fca00078e02ff */
[----:B------:R-:W-:-:S04]  /*19c0*/  SHF.R.U32.HI R3, RZ, 0x1f, R0 ;  /* 0x0000001fff037819 */ /* 0x000fc80000011600 */
[----:B------:R-:W-:Y:S01]  /*19d0*/  LEA.HI.SX32 R160, R0, R3, 0x1b ;  /* 0x0000000300a07211 */ /* 0x000fe200078fdaff */
[----:B------:R-:W-:Y:S01]  /*19e0*/  IMAD.MOV.U32 R3, RZ, RZ, RZ ;  /* 0x000000ffff037224 */ /* 0x000fe200078e00ff */
[----:B------:R-:W-:-:S05]  /*19f0*/  @P3 LOP3.LUT R29, R29, 0x40, RZ, 0xfc, !PT ;  /* 0x000000401d1d3812 */ /* 0x000fca00078efcff */
[----:B------:R0:W-:Y:S04]  /*1a00*/  STL [R1], R29 ;  /* 0x0000001d01007387 */ /* 0x0001e80000100800 */
[----:B------:R0:W-:Y:S01]  /*1a10*/  STL [R1+0x60], R8 ;  /* 0x0000600801007387 */ /* 0x0001e20000100800 */
[----:B------:R-:W-:Y:S05]  /*1a20*/  @!P3 BRA `(.L_x_6668) ;  /* 0x000000000074b947 */ /* 0x000fea0003800000 */
[----:B------:R-:W-:Y:S01]  /*1a30*/  ISETP.NE.AND P0, PT, R8, RZ, PT ;  /* 0x000000ff0800720c */ /* 0x000fe20003f05270 */
[----:B------:R-:W-:-:S03]  /*1a40*/  ULDC UR4, c[0x0][0x9f0] ;  /* 0x00027c0000047ab9 */ /* 0x000fc60000000800 */
[----:B------:R-:W-:-:S04]  /*1a50*/  SEL R9, R8, UR4, P0 ;  /* 0x0000000408097c07 */ /* 0x000fc80008000000 */
[-C--:B0-----:R-:W-:Y:S02]  /*1a60*/  IABS R6, R9.reuse ;  /* 0x0000000900067213 */ /* 0x081fe40000000000 */
        /* <DEDUP_REMOVED lines=25> */
.L_x_6668:
[----:B------:R-:W-:Y:S05]  /*1c00*/  BSYNC B0 ;  /* 0x0000000000007941 */ /* 0x000fea0003800000 */
.L_x_6667:
[----:B------:R-:W-:-:S05]  /*1c10*/  IMAD R0, R13, R3, RZ ;  /* 0x000000030d007224 */ /* 0x000fca00078e02ff */
        /* <DEDUP_REMOVED lines=12> */
[----:B------:R-:W-:Y:S02]  /*1ce0*/  @P0 LEA.HI.SX32 R24, R0, R3, 0x1b ;  /* 0x0000000300180211 */ /* 0x000fe400078fdaff */
[----:B------:R-:W-:Y:S02]  /*1cf0*/  PLOP3.LUT P0, PT, PT, PT, PT, 0x80, 0x0 ;  /* 0x000000000000781c */ /* 0x000fe40003f0f070 */
        /* <DEDUP_REMOVED lines=10> */
[----:B------:R1:W2:Y:S01]  /*1da0*/  LDC.64 R14, c[0x4][R0] ;  /* 0x01000000000e7b82 */ /* 0x0002a20000000a00 */
[----:B------:R-:W-:Y:S01]  /*1db0*/  IMAD.U32 R5, RZ, RZ, UR5 ;  /* 0x00000005ff057e24 */ /* 0x000fe2000f8e00ff */
[----:B------:R-:W-:Y:S01]  /*1dc0*/  ULDC.64 UR4, c[0x4][0x1c0] ;  /* 0x0100700000047ab9 */ /* 0x000fe20000000a00 */
[----:B------:R-:W-:Y:S01]  /*1dd0*/  MOV R10, UR6 ;  /* 0x00000006000a7c02 */ /* 0x000fe20008000f00 */
[----:B0-----:R-:W-:Y:S02]  /*1de0*/  IMAD.U32 R6, RZ, RZ, UR4 ;  /* 0x00000004ff067e24 */ /* 0x001fe4000f8e00ff */
[----:B------:R-:W-:-:S02]  /*1df0*/  IMAD.U32 R7, RZ, RZ, UR5 ;  /* 0x00000005ff077e24 */ /* 0x000fc4000f8e00ff */
[----:B------:R-:W-:Y:S02]  /*1e00*/  IMAD.U32 R11, RZ, RZ, UR7 ;  /* 0x00000007ff0b7e24 */ /* 0x000fe4000f8e00ff */
[----:B------:R-:W-:Y:S02]  /*1e10*/  IMAD.MOV.U32 R8, RZ, RZ, 0x70 ;  /* 0x00000070ff087424 */ /* 0x000fe400078e00ff */
[----:B------:R-:W-:Y:S02]  /*1e20*/  IMAD.MOV.U32 R12, RZ, RZ, 0x1 ;  /* 0x00000001ff0c7424 */ /* 0x000fe400078e00ff */
[----:B-1----:R-:W-:-:S07]  /*1e30*/  IMAD.MOV.U32 R13, RZ, RZ, RZ ;  /* 0x000000ffff0d7224 */ /* 0x002fce00078e00ff */
[----:B------:R-:W-:-:S07]  /*1e40*/  LEPC R20, `(.L_x_6671) ;  /* 0x000000001014794e */ /* 0x000fce0000000000 */
[----:B--2--5:R-:W-:Y:S05]  /*1e50*/  CALL.ABS.NOINC R14 ;  /* 0x000000000e007343 */ /* 0x024fea0003c00000 */
.L_x_6671:
[----:B------:R-:W-:Y:S05]  /*1e60*/  BSYNC B6 ;  /* 0x0000000000067941 */ /* 0x000fea0003800000 */
.L_x_6670:
        /* <DEDUP_REMOVED lines=20> */
.L_x_6673:
[----:B------:R-:W-:Y:S05]  /*1fb0*/  BSYNC B6 ;  /* 0x0000000000067941 */ /* 0x000fea0003800000 */
.L_x_6672:
[----:B------:R-:W-:Y:S01]  /*1fc0*/  ULDC.64 UR4, c[0x0][0x9f8] ;  /* 0x00027e0000047ab9 */ /* 0x000fe20000000a00 */
[----:B------:R-:W-:Y:S01]  /*1fd0*/  MOV R0, R31 ;  /* 0x0000001f00007202 */ /* 0x000fe20000000f00 */
[----:B------:R-:W-:Y:S01]  /*1fe0*/  ULDC.64 UR6, c[0x0][0x208] ;  /* 0x0000820000067ab9 */ /* 0x000fe20000000a00 */
[----:B------:R-:W-:Y:S01]  /*1ff0*/  ISETP.NE.U32.AND P0, PT, RZ, UR4, PT ;  /* 0x00000004ff007c0c */ /* 0x000fe2000bf05070 */
[----:B0-----:R-:W0:Y:S08]  /*2000*/  LDC R13, c[0x0][0x3f4] ;  /* 0x0000fd00ff0d7b82 */ /* 0x001e300000000800 */
[----:B------:R-:W1:Y:S01]  /*2010*/  LDC.64 R42, c[0x0][0x300] ;  /* 0x0000c000ff2a7b82 */ /* 0x000e620000000a00 */
[----:B------:R-:W-:Y:S01]  /*2020*/  ISETP.NE.AND.EX P0, PT, RZ, UR5, PT, P0 ;  /* 0x00000005ff007c0c */ /* 0x000fe2000bf05300 */
[----:B------:R-:W-:Y:S01]  /*2030*/  IMAD.IADD R119, R27, 0x1, R26 ;  /* 0x000000011b777824 */ /* 0x000fe200078e021a */
[----:B------:R-:W-:Y:S01]  /*2040*/  LOP3.LUT R29, R29, 0xfffffffe, RZ, 0xc0, !PT ;  /* 0xfffffffe1d1d7812 */ /* 0x000fe200078ec0ff */
[----:B------:R-:W2:Y:S04]  /*2050*/  LDL R26, [R1+0x40] ;  /* 0x00004000011a7983 */ /* 0x000ea80000100800 */
[----:B------:R-:W3:Y:S01]  /*2060*/  LDL R27, [R1+0x44] ;  /* 0x00004400011b7983 */ /* 0x000ee20000100800 */
[----:B------:R-:W4:Y:S03]  /*2070*/  LDC.64 R108, c[0x0][0x3f8] ;  /* 0x0000fe00ff6c7b82 */ /* 0x000f260000000a00 */
[----:B------:R-:W3:Y:S02]  /*2080*/  LDL R14, [R1+0x3c] ;  /* 0x00003c00010e7983 */ /* 0x000ee40000100800 */
[----:B------:R-:W-:Y:S01]  /*2090*/  @P0 IADD3 R4, P1, R32, UR4, RZ ;  /* 0x0000000420040c10 */ /* 0x000fe2000ff3e0ff */
[----:B------:R-:W4:Y:S02]  /*20a0*/  S2R R20, SR_TID.X ;  /* 0x0000000000147919 */ /* 0x000f240000002100 */
[----:B------:R-:W4:Y:S01]  /*20b0*/  LDC.64 R114, c[0x0][0x408] ;  /* 0x00010200ff727b82 */ /* 0x000f220000000a00 */
[----:B------:R-:W-:Y:S01]  /*20c0*/  @P0 IADD3.X R5, R28, UR5, RZ, P1, !PT ;  /* 0x000000051c050c10 */ /* 0x000fe20008ffe4ff */
[----:B------:R-:W-:-:S04]  /*20d0*/  ULDC.64 UR4, c[0x0][0xa08] ;  /* 0x0002820000047ab9 */ /* 0x000fc80000000a00 */
[----:B------:R4:W2:Y:S01]  /*20e0*/  @P0 LDG.E R0, desc[UR6][R4.64] ;  /* 0x0000000604000981 */ /* 0x0008a2000c1e1900 */
[----:B0-----:R-:W-:Y:S01]  /*20f0*/  ISETP.GE.AND P2, PT, R16, R13, PT ;  /* 0x0000000d1000720c */ /* 0x001fe20003f46270 */
[-C--:B-1----:R-:W-:Y:S01]  /*2100*/  IMAD.WIDE.U32 R6, R119, R42.reuse, RZ ;  /* 0x0000002a77067225 */ /* 0x082fe200078e00ff */
[----:B------:R-:W-:Y:S02]  /*2110*/  SHF.R.S32.HI R21, RZ, 0x1f, R119 ;  /* 0x0000001fff157819 */ /* 0x000fe40000011477 */
[----:B------:R-:W-:Y:S02]  /*2120*/  ISETP.NE.U32.AND P0, PT, RZ, UR4, PT ;  /* 0x00000004ff007c0c */ /* 0x000fe4000bf05070 */
[----:B------:R-:W-:Y:S01]  /*2130*/  SHF.R.S32.HI R10, RZ, 0x1f, R22 ;  /* 0x0000001fff0a7819 */ /* 0x000fe20000011416 */
[----:B------:R-:W-:Y:S01]  /*2140*/  IMAD R8, R21, R42, RZ ;  /* 0x0000002a15087224 */ /* 0x000fe200078e02ff */
[----:B------:R-:W-:Y:S01]  /*2150*/  ISETP.NE.AND.EX P0, PT, RZ, UR5, PT, P0 ;  /* 0x00000005ff007c0c */ /* 0x000fe2000bf05300 */
[----:B------:R-:W-:Y:S01]  /*2160*/  ULDC.64 UR4, c[0x0][0x308] ;  /* 0x0000c20000047ab9 */ /* 0x000fe20000000a00 */
[----:B------:R-:W-:Y:S01]  /*2170*/  SHF.R.S32.HI R19, RZ, 0x1f, R18 ;  /* 0x0000001fff137819 */ /* 0x000fe20000011412 */
[----:B------:R-:W-:-:S02]  /*2180*/  IMAD R3, R119, R43, R8 ;  /* 0x0000002b77037224 */ /* 0x000fc400078e0208 */
[----:B------:R-:W-:Y:S02]  /*2190*/  @P2 LOP3.LUT R29, R29, 0x1, RZ, 0xfc, !PT ;  /* 0x000000011d1d2812 */ /* 0x000fe400078efcff */
[----:B------:R-:W-:Y:S01]  /*21a0*/  IMAD.IADD R7, R7, 0x1, R3 ;  /* 0x0000000107077824 */ /* 0x000fe200078e0203 */
[----:B----4-:R-:W-:Y:S02]  /*21b0*/  SHF.R.U32.HI R20, RZ, 0x7, R20 ;  /* 0x00000007ff147819 */ /* 0x010fe40000011614 */
[----:B------:R0:W-:Y:S01]  /*21c0*/  STL [R1], R29 ;  /* 0x0000001d01007387 */ /* 0x0001e20000100800 */
[----:B------:R-:W-:Y:S01]  /*21d0*/  IMAD.WIDE.U32 R4, R30, UR4, R6 ;  /* 0x000000041e047c25 */ /* 0x000fe2000f8e0006 */
[----:B------:R-:W-:Y:S02]  /*21e0*/  ISETP.NE.AND P6, PT, R20, 0x1, PT ;  /* 0x000000011400780c */ /* 0x000fe40003fc5270 */
[----:B------:R-:W4:Y:S01]  /*21f0*/  LDL R8, [R1+0x54] ;  /* 0x0000540001087983 */ /* 0x000f220000100800 */
[----:B------:R-:W-:Y:S01]  /*2200*/  IMAD R5, R30, UR5, R5 ;  /* 0x000000051e057c24 */ /* 0x000fe2000f8e0205 */
[----:B------:R-:W-:Y:S01]  /*2210*/  ULDC.64 UR4, c[0x0][0x310] ;  /* 0x0000c40000047ab9 */ /* 0x000fe20000000a00 */
[C---:B------:R-:W-:Y:S01]  /*2220*/  VIADD R11, R22.reuse, 0x40 ;  /* 0x00000040160b7836 */ /* 0x040fe20000000000 */
[----:B------:R-:W4:Y:S01]  /*2230*/  LDL R12, [R1+0x50] ;  /* 0x00005000010c7983 */ /* 0x000f220000100800 */
[----:B------:R-:W-:-:S02]  /*2240*/  VIADD R28, R22, 0x20 ;  /* 0x00000020161c7836 */ /* 0x000fc40000000000 */
[----:B------:R-:W-:Y:S02]  /*2250*/  IMAD.SHL.U32 R11, R11, 0x40, RZ ;  /* 0x000000400b0b7824 */ /* 0x000fe400078e00ff */
[----:B------:R-:W-:Y:S02]  /*2260*/  IMAD.SHL.U32 R28, R28, 0x40, RZ ;  /* 0x000000401c1c7824 */ /* 0x000fe400078e00ff */
[-C--:B------:R-:W-:Y:S01]  /*2270*/  IMAD.WIDE.U32 R110, R22, R114.reuse, R18 ;  /* 0x00000072166e7225 */ /* 0x080fe200078e0012 */
[----:B------:R-:W-:Y:S02]  /*2280*/  LOP3.LUT R11, R11, 0x1c0, RZ, 0xc0, !PT ;  /* 0x000001c00b0b7812 */ /* 0x000fe400078ec0ff */
[----:B------:R-:W-:Y:S01]  /*2290*/  LOP3.LUT R28, R28, 0x1c0, RZ, 0xc0, !PT ;  /* 0x000001c01c1c7812 */ /* 0x000fe200078ec0ff */
[----:B------:R-:W-:Y:S01]  /*22a0*/  IMAD.WIDE.U32 R112, R22, R114, R16 ;  /* 0x0000007216707225 */ /* 0x000fe200078e0010 */
[C---:B------:R-:W-:Y:S02]  /*22b0*/  SHF.L.U64.HI R117, R42.reuse, 0x5, R43 ;  /* 0x000000052a757819 */ /* 0x040fe4000001022b */
[----:B------:R-:W-:Y:S01]  /*22c0*/  SHF.L.U32 R116, R42, 0x5, RZ ;  /* 0x000000052a747819 */ /* 0x000fe200000006ff */
[----:B0-----:R-:W-:-:S02]  /*22d0*/  VIADD R29, R22, 0xa0 ;  /* 0x000000a0161d7836 */ /* 0x001fc40000000000 */
[----:B------:R-:W-:-:S04]  /*22e0*/  IMAD.WIDE.U32 R106, R22, R108, R16 ;  /* 0x0000006c166a7225 */ /* 0x000fc800078e0010 */
[----:B------:R-:W-:-:S04]  /*22f0*/  IMAD.WIDE.U32 R158, R22, R42, R116 ;  /* 0x0000002a169e7225 */ /* 0x000fc800078e0074 */
[----:B------:R-:W-:Y:S01]  /*2300*/  IMAD.SHL.U32 R29, R29, 0x40, RZ ;  /* 0x000000401d1d7824 */ /* 0x000fe200078e00ff */
[----:B------:R-:W-:Y:S01]  /*2310*/  IADD3 R125, P1, R116, R158, RZ ;  /* 0x0000009e747d7210 */ /* 0x000fe20007f3e0ff */
[----:B------:R-:W-:-:S03]  /*2320*/  IMAD.WIDE.U32 R104, R22, R108, R18 ;  /* 0x0000006c16687225 */ /* 0x000fc600078e0012 */
[----:B------:R-:W-:Y:S01]  /*2330*/  LOP3.LUT R29, R29, 0x1c0, RZ, 0xc0, !PT ;  /* 0x000001c01d1d7812 */ /* 0x000fe200078ec0ff */
[----:B------:R-:W-:-:S03]  /*2340*/  IMAD.WIDE.U32 R120, R22, R42, R16 ;  /* 0x0000002a16787225 */ /* 0x000fc600078e0010 */
[----:B------:R-:W-:Y:S01]  /*2350*/  SHF.R.U32.HI R164, RZ, 0x3, R29 ;  /* 0x00000003ffa47819 */ /* 0x000fe2000001161d */
[----:B------:R-:W-:Y:S01]  /*2360*/  VIADD R163, R20, 0x8 ;  /* 0x0000000814a37836 */ /* 0x000fe20000000000 */
[--C-:B------:R-:W-:Y:S01]  /*2370*/  SHF.L.U64.HI R140, R42, 0x6, R43.reuse ;  /* 0x000000062a8c7819 */ /* 0x100fe2000001022b */
[----:B------:R-:W-:Y:S01]  /*2380*/  IMAD.SHL.U32 R32, R114, 0x20, RZ ;  /* 0x0000002072207824 */ /* 0x000fe200078e00ff */
[----:B------:R-:W-:Y:S01]  /*2390*/  SHF.L.U64.HI R131, R42, 0x7, R43 ;  /* 0x000000072a837819 */ /* 0x000fe2000001022b */
[C---:B------:R-:W-:Y:S01]  /*23a0*/  IMAD.SHL.U32 R31, R114.reuse, 0x40, RZ ;  /* 0x00000040721f7824 */ /* 0x040fe200078e00ff */
[C-C-:B------:R-:W-:Y:S01]  /*23b0*/  SHF.L.U64.HI R35, R114.reuse, 0x5, R115.reuse ;  /* 0x0000000572237819 */ /* 0x140fe20000010273 */
[----:B------:R-:W-:Y:S01]  /*23c0*/  IMAD R135, R109, 0xb0, RZ ;  /* 0x000000b06d877824 */ /* 0x000fe200078e02ff */
[--C-:B------:R-:W-:Y:S01]  /*23d0*/  SHF.L.U64.HI R34, R114, 0x6, R115.reuse ;  /* 0x0000000672227819 */ /* 0x100fe20000010273 */
[----:B------:R-:W-:Y:S01]  /*23e0*/  IMAD.SHL.U32 R38, R108, 0x20, RZ ;  /* 0x000000206c267824 */ /* 0x000fe200078e00ff */
[----:B------:R-:W-:Y:S01]  /*23f0*/  SHF.L.U64.HI R33, R114, 0x7, R115 ;  /* 0x0000000772217819 */ /* 0x000fe20000010273 */
[C---:B------:R-:W-:Y:S01]  /*2400*/  IMAD.SHL.U32 R36, R108.reuse, 0x80, RZ ;  /* 0x000000806c247824 */ /* 0x040fe200078e00ff */
[--C-:B------:R-:W-:Y:S01]  /*2410*/  SHF.L.U64.HI R41, R108, 0x5, R109.reuse ;  /* 0x000000056c297819 */ /* 0x100fe2000001026d */
[----:B------:R-:W-:Y:S01]  /*2420*/  IMAD.WIDE.U32 R154, R42, 0xb0, RZ ;  /* 0x000000b02a9a7825 */ /* 0x000fe200078e00ff */
[----:B------:R-:W-:-:S02]  /*2430*/  SHF.L.U64.HI R40, R108, 0x6, R109 ;  /* 0x000000066c287819 */ /* 0x000fc4000001026d */
[C---:B------:R-:W-:Y:S02]  /*2440*/  SHF.L.U64.HI R39, R108.reuse, 0x7, R109 ;  /* 0x000000076c277819 */ /* 0x040fe4000001026d */
[----:B------:R-:W-:Y:S02]  /*2450*/  SHF.L.U32 R37, R108, 0x6, RZ ;  /* 0x000000066c257819 */ /* 0x000fe400000006ff */
[----:B--2---:R-:W-:Y:S02]  /*2460*/  SHF.R.S32.HI R3, RZ, 0x1f, R0 ;  /* 0x0000001fff037819 */ /* 0x004fe40000011400 */
[----:B------:R-:W-:Y:S02]  /*2470*/  SEL R103, R0, RZ, !P0 ;  /* 0x000000ff00677207 */ /* 0x000fe40004000000 */
[----:B------:R-:W-:-:S03]  /*2480*/  SEL R6, R3, RZ, !P0 ;  /* 0x000000ff03067207 */ /* 0x000fc60004000000 */
[----:B------:R-:W-:-:S04]  /*2490*/  IMAD.WIDE.U32 R100, R103, UR4, R4 ;  /* 0x0000000467647c25 */ /* 0x000fc8000f8e0004 */
[----:B------:R-:W-:-:S04]  /*24a0*/  IMAD R0, R6, UR4, RZ ;  /* 0x0000000406007c24 */ /* 0x000fc8000f8e02ff */
[----:B------:R-:W-:Y:S01]  /*24b0*/  IMAD R15, R103, UR5, R0 ;  /* 0x00000005670f7c24 */ /* 0x000fe2000f8e0200 */
[----:B------:R-:W-:Y:S05]  /*24c0*/  @!P6 WARPSYNC.ALL ;  /* 0x000000000000e948 */ /* 0x000fea0003800000 */
[----:B------:R-:W-:Y:S01]  /*24d0*/  ULDC.64 UR4, c[0x0][0x330] ;  /* 0x0000cc0000047ab9 */ /* 0x000fe20000000a00 */
[----:B------:R-:W-:Y:S02]  /*24e0*/  IMAD R0, R10, R108, RZ ;  /* 0x0000006c0a007224 */ /* 0x000fe400078e02ff */
[----:B------:R-:W-:Y:S01]  /*24f0*/  IMAD.WIDE.U32 R4, R30, UR4, R16 ;  /* 0x000000041e047c25 */ /* 0x000fe2000f8e0010 */
[----:B------:R-:W-:-:S03]  /*2500*/  SEL R3, R13, RZ, P2 ;  /* 0x000000ff0d037207 */ /* 0x000fc60001000000 */
[----:B------:R-:W-:Y:S01]  /*2510*/  IMAD R5, R30, UR5, R5 ;  /* 0x000000051e057c24 */ /* 0x000fe2000f8e0205 */
[----:B------:R-:W-:Y:S01]  /*2520*/  ULDC.64 UR4, c[0x0][0x338] ;  /* 0x0000ce0000047ab9 */ /* 0x000fe20000000a00 */
[----:B------:R-:W0:Y:S01]  /*2530*/  S2R R30, SR_TID.X ;  /* 0x00000000001e7919 */ /* 0x000e220000002100 */
[----:B------:R-:W-:Y:S02]  /*2540*/  IMAD R7, R22, R109, R0 ;  /* 0x0000006d16077224 */ /* 0x000fe400078e0200 */
[----:B------:R-:W-:Y:S02]  /*2550*/  IMAD R0, R6, UR4, RZ ;  /* 0x0000000406007c24 */ /* 0x000fe4000f8e02ff */
[----:B------:R-:W-:Y:S02]  /*2560*/  IMAD.IADD R3, R16, 0x1, R3 ;  /* 0x0000000110037824 */ /* 0x000fe400078e0203 */
[----:B------:R-:W-:-:S03]  /*2570*/  IMAD R45, R103, UR5, R0 ;  /* 0x00000005672d7c24 */ /* 0x000fc6000f8e0200 */
[----:B------:R-:W-:-:S04]  /*2580*/  SHF.R.S32.HI R0, RZ, 0x1f, R3 ;  /* 0x0000001fff007819 */ /* 0x000fc80000011403 */
[CC--:B------:R-:W-:Y:S02]  /*2590*/  LEA.HI R9, R0.reuse, R3.reuse, RZ, 0x3 ;  /* 0x0000000300097211 */ /* 0x0c0fe400078f18ff */
[----:B------:R-:W-:Y:S01]  /*25a0*/  LEA.HI R0, R0, R3, RZ, 0x6 ;  /* 0x0000000300007211 */ /* 0x000fe200078f30ff */
[----:B------:R-:W-:-:S04]  /*25b0*/  IMAD.WIDE.U32 R102, R103, UR4, R4 ;  /* 0x0000000467667c25 */ /* 0x000fc8000f8e0004 */
[----:B0-----:R-:W-:Y:S01]  /*25c0*/  VIADD R30, R30, 0xffffff80 ;  /* 0xffffff801e1e7836 */ /* 0x001fe20000000000 */
[----:B------:R-:W-:Y:S01]  /*25d0*/  SHF.R.S32.HI R3, RZ, 0x6, R0 ;  /* 0x00000006ff037819 */ /* 0x000fe20000011400 */
[----:B------:R-:W-:Y:S01]  /*25e0*/  IMAD R4, R10, R114, RZ ;  /* 0x000000720a047224 */ /* 0x000fe200078e02ff */
[--C-:B------:R-:W-:Y:S02]  /*25f0*/  LOP3.LUT R0, R28, 0x38, R9.reuse, 0xf8, !PT ;  /* 0x000000381c007812 */ /* 0x100fe400078ef809 */
[C---:B------:R-:W-:Y:S01]  /*2600*/  IADD3 R118, P0, R22.reuse, R119, RZ ;  /* 0x0000007716767210 */ /* 0x040fe20007f1e0ff */
[C---:B------:R-:W-:Y:S01]  /*2610*/  IMAD R5, R22.reuse, R115, R4 ;  /* 0x0000007316057224 */ /* 0x040fe200078e0204 */
[----:B------:R-:W-:Y:S01]  /*2620*/  LOP3.LUT R4, R11, 0x38, R9, 0xf8, !PT ;  /* 0x000000380b047812 */ /* 0x000fe200078ef809 */
[----:B------:R-:W-:Y:S01]  /*2630*/  IMAD R144, R3, 0x2c00, R26 ;  /* 0x00002c0003907824 */ /* 0x000fe200078e021a */
[----:B------:R-:W-:Y:S01]  /*2640*/  IADD3 R107, R7, R107, RZ ;  /* 0x0000006b076b7210 */ /* 0x000fe20007ffe0ff */
[C---:B------:R-:W-:Y:S01]  /*2650*/  VIADD R11, R22.reuse, 0x40 ;  /* 0x00000040160b7836 */ /* 0x040fe20000000000 */
[----:B------:R-:W-:Y:S01]  /*2660*/  ULDC UR4, c[0x0][0x2f4] ;  /* 0x0000bd0000047ab9 */ /* 0x000fe20000000800 */
[----:B------:R-:W-:-:S02]  /*2670*/  VIADD R26, R22, 0x80 ;  /* 0x00000080161a7836 */ /* 0x000fc40000000000 */
[----:B------:R-:W-:Y:S01]  /*2680*/  VIADD R28, R22, 0x20 ;  /* 0x00000020161c7836 */ /* 0x000fe20000000000 */
[----:B------:R-:W-:Y:S01]  /*2690*/  SHF.L.U32 R11, R11, 0x6, RZ ;  /* 0x000000060b0b7819 */ /* 0x000fe200000006ff */
[----:B---3--:R-:W-:Y:S02]  /*26a0*/  IMAD R145, R3, 0x2c00, R27 ;  /* 0x00002c0003917824 */ /* 0x008fe400078e021b */
[----:B------:R-:W-:Y:S02]  /*26b0*/  IMAD.SHL.U32 R26, R26, 0x40, RZ ;  /* 0x000000401a1a7824 */ /* 0x000fe400078e00ff */
[----:B------:R-:W-:Y:S02]  /*26c0*/  VIADD R27, R22, 0x60 ;  /* 0x00000060161b7836 */ /* 0x000fe40000000000 */
[----:B------:R-:W-:Y:S01]  /*26d0*/  IMAD.SHL.U32 R28, R28, 0x40, RZ ;  /* 0x000000401c1c7824 */ /* 0x000fe200078e00ff */
[----:B------:R-:W-:Y:S01]  /*26e0*/  LOP3.LUT R11, R11, 0x1c0, RZ, 0xc0, !PT ;  /* 0x000001c00b0b7812 */ /* 0x000fe200078ec0ff */
[----:B------:R-:W-:Y:S01]  /*26f0*/  IMAD.SHL.U32 R27, R27, 0x40, RZ ;  /* 0x000000401b1b7824 */ /* 0x000fe200078e00ff */
[----:B------:R-:W-:-:S02]  /*2700*/  LOP3.LUT R26, R26, 0x1c0, RZ, 0xc0, !PT ;  /* 0x000001c01a1a7812 */ /* 0x000fc400078ec0ff */
[----:B------:R-:W-:Y:S02]  /*2710*/  LOP3.LUT R28, R28, 0x1c0, RZ, 0xc0, !PT ;  /* 0x000001c01c1c7812 */ /* 0x000fe400078ec0ff */
[----:B------:R-:W-:Y:S02]  /*2720*/  SHF.R.U32.HI R11, RZ, 0x3, R11 ;  /* 0x00000003ff0b7819 */ /* 0x000fe4000001160b */
[----:B------:R-:W-:Y:S02]  /*2730*/  SHF.R.U32.HI R165, RZ, 0x3, R26 ;  /* 0x00000003ffa57819 */ /* 0x000fe4000001161a */
[----:B------:R-:W-:Y:S02]  /*2740*/  LOP3.LUT R6, R26, 0x38, R9, 0xf8, !PT ;  /* 0x000000381a067812 */ /* 0x000fe400078ef809 */
[----:B------:R-:W-:Y:S02]  /*2750*/  LOP3.LUT R27, R27, 0x1c0, RZ, 0xc0, !PT ;  /* 0x000001c01b1b7812 */ /* 0x000fe400078ec0ff */
[----:B------:R-:W-:Y:S01]  /*2760*/  SHF.R.S32.HI R26, RZ, 0x1f, R30 ;  /* 0x0000001fff1a7819 */ /* 0x000fe2000001141e */
[----:B------:R-:W-:Y:S01]  /*2770*/  IMAD.IADD R113, R5, 0x1, R113 ;  /* 0x0000000105717824 */ /* 0x000fe200078e0271 */
[----:B------:R-:W-:-:S02]  /*2780*/  SHF.R.U32.HI R28, RZ, 0x3, R28 ;  /* 0x00000003ff1c7819 */ /* 0x000fc4000001161c */
[----:B------:R-:W-:Y:S01]  /*2790*/  IADD3 R111, R111, R5, RZ ;  /* 0x000000056f6f7210 */ /* 0x000fe20007ffe0ff */
[----:B----4-:R-:W-:Y:S01]  /*27a0*/  IMAD R142, R3, 0x2c00, R8 ;  /* 0x00002c00038e7824 */ /* 0x010fe200078e0208 */
[----:B------:R-:W-:Y:S01]  /*27b0*/  LOP3.LUT R5, R4, R11, RZ, 0x3c, !PT ;  /* 0x0000000b04057212 */ /* 0x000fe200078e3cff */
[C---:B------:R-:W-:Y:S01]  /*27c0*/  IMAD.SHL.U32 R8, R22.reuse, 0x40, RZ ;  /* 0x0000004016087824 */ /* 0x040fe200078e00ff */
[----:B------:R-:W-:Y:S01]  /*27d0*/  LOP3.LUT R4, R27, 0x38, R9, 0xf8, !PT ;  /* 0x000000381b047812 */ /* 0x000fe200078ef809 */
[----:B------:R-:W-:Y:S01]  /*27e0*/  VIADD R27, R22, 0x60 ;  /* 0x00000060161b7836 */ /* 0x000fe20000000000 */
[----:B------:R-:W-:Y:S02]  /*27f0*/  LEA.HI R26, R26, R30, RZ, 0x6 ;  /* 0x0000001e1a1a7211 */ /* 0x000fe400078f30ff */
[----:B------:R-:W-:Y:S01]  /*2800*/  LOP3.LUT R0, R0, R28, RZ, 0x3c, !PT ;  /* 0x0000001c00007212 */ /* 0x000fe200078e3cff */
[----:B------:R-:W-:Y:S01]  /*2810*/  IMAD.SHL.U32 R27, R27, 0x40, RZ ;  /* 0x000000401b1b7824 */ /* 0x000fe200078e00ff */
[----:B------:R-:W-:Y:S01]  /*2820*/  SHF.L.U32 R26, R26, 0x3, RZ ;  /* 0x000000031a1a7819 */ /* 0x000fe200000006ff */
[----:B------:R-:W-:Y:S01]  /*2830*/  IMAD.SHL.U32 R28, R22, 0x40, RZ ;  /* 0x00000040161c7824 */ /* 0x000fe200078e00ff */
[----:B------:R-:W-:-:S02]  /*2840*/  IADD3 R145, R145, R0, RZ ;  /* 0x0000000091917210 */ /* 0x000fc40007ffe0ff */
[----:B------:R-:W-:Y:S02]  /*2850*/  LOP3.LUT R0, R9, 0x38, RZ, 0xc0, !PT ;  /* 0x0000003809007812 */ /* 0x000fe400078ec0ff */
[----:B------:R-:W-:Y:S02]  /*2860*/  LOP3.LUT R8, R8, 0x1c0, RZ, 0xc0, !PT ;  /* 0x000001c008087812 */ /* 0x000fe400078ec0ff */
[----:B------:R-:W-:Y:S02]  /*2870*/  LOP3.LUT R26, R26, 0xfffffe00, RZ, 0xc0, !PT ;  /* 0xfffffe001a1a7812 */ /* 0x000fe400078ec0ff */
[----:B-----5:R-:W-:Y:S02]  /*2880*/  SHF.R.S32.HI R11, RZ, 0x1f, R147 ;  /* 0x0000001fff0b7819 */ /* 0x020fe40000011493 */
[----:B------:R-:W-:Y:S02]  /*2890*/  LOP3.LUT R27, R27, 0x1c0, RZ, 0xc0, !PT ;  /* 0x000001c01b1b7812 */ /* 0x000fe400078ec0ff */
[----:B------:R-:W-:-:S02]  /*28a0*/  LOP3.LUT R0, R0, 0x1c0, R28, 0xf8, !PT ;  /* 0x000001c000007812 */ /* 0x000fc400078ef81c */
[----:B------:R-:W-:Y:S01]  /*28b0*/  SHF.R.U32.HI R8, RZ, 0x3, R8 ;  /* 0x00000003ff087819 */ /* 0x000fe20000011608 */
[C---:B------:R-:W-:Y:S01]  /*28c0*/  IMAD R146, R3.reuse, 0x2c00, R26 ;  /* 0x00002c0003927824 */ /* 0x040fe200078e021a */
[----:B------:R-:W-:Y:S01]  /*28d0*/  SHF.R.U32.HI R27, RZ, 0x3, R27 ;  /* 0x00000003ff1b7819 */ /* 0x000fe2000001161b */
[C---:B------:R-:W-:Y:S02]  /*28e0*/  IMAD R143, R3.reuse, 0x2c00, R14 ;  /* 0x00002c00038f7824 */ /* 0x040fe400078e020e */
[----:B------:R-:W-:Y:S01]  /*28f0*/  IMAD R141, R3, 0x2c00, R12 ;  /* 0x00002c00038d7824 */ /* 0x000fe200078e020c */
[----:B------:R-:W-:Y:S01]  /*2900*/  LOP3.LUT R3, R0, R8, RZ, 0x3c, !PT ;  /* 0x0000000800037212 */ /* 0x000fe200078e3cff */
[----:B------:R-:W-:Y:S01]  /*2910*/  IMAD R0, R11, R108, RZ ;  /* 0x0000006c0b007224 */ /* 0x000fe200078e02ff */
[----:B------:R-:W-:-:S03]  /*2920*/  LOP3.LUT R4, R4, R27, RZ, 0x3c, !PT ;  /* 0x0000001b04047212 */ /* 0x000fc600078e3cff */
[----:B------:R-:W-:Y:S02]  /*2930*/  IMAD R27, R147, R109, R0 ;  /* 0x0000006d931b7224 */ /* 0x000fe400078e0200 */
[----:B------:R-:W-:Y:S02]  /*2940*/  IMAD R0, R11, R114, RZ ;  /* 0x000000720b007224 */ /* 0x000fe400078e02ff */
[----:B------:R-:W-:Y:S01]  /*2950*/  IMAD.IADD R144, R144, 0x1, R5 ;  /* 0x0000000190907824 */ /* 0x000fe200078e0205 */
[----:B------:R-:W-:Y:S01]  /*2960*/  LOP3.LUT R5, R6, R165, RZ, 0x3c, !PT ;  /* 0x000000a506057212 */ /* 0x000fe200078e3cff */
[----:B------:R-:W-:Y:S02]  /*2970*/  IMAD.IADD R146, R146, 0x1, R3 ;  /* 0x0000000192927824 */ /* 0x000fe400078e0203 */
[----:B------:R-:W-:Y:S02]  /*2980*/  IMAD R3, R147, R115, R0 ;  /* 0x0000007393037224 */ /* 0x000fe400078e0200 */
[----:B------:R-:W-:-:S02]  /*2990*/  IMAD R0, R10, R42, RZ ;  /* 0x0000002a0a007224 */ /* 0x000fc400078e02ff */
[----:B------:R-:W-:Y:S02]  /*29a0*/  IMAD.IADD R142, R142, 0x1, R5 ;  /* 0x000000018e8e7824 */ /* 0x000fe400078e0205 */
[----:B------:R-:W-:-:S04]  /*29b0*/  IMAD R5, R22, R43, R0 ;  /* 0x0000002b16057224 */ /* 0x000fc800078e0200 */
[----:B------:R-:W-:Y:S02]  /*29c0*/  IMAD.IADD R123, R5, 0x1, R159 ;  /* 0x00000001057b7824 */ /* 0x000fe400078e029f */
[----:B------:R-:W-:Y:S01]  /*29d0*/  IMAD.X R119, R10, 0x1, R21, P0 ;  /* 0x000000010a777824 */ /* 0x000fe200000e0615 */
[-C--:B------:R-:W-:Y:S01]  /*29e0*/  IADD3 R127, P0, R125, R116.reuse, RZ ;  /* 0x000000747d7f7210 */ /* 0x080fe20007f1e0ff */
[----:B------:R-:W-:Y:S01]  /*29f0*/  IMAD.X R124, R123, 0x1, R117, P1 ;  /* 0x000000017b7c7824 */ /* 0x000fe200008e0675 */
[C---:B------:R-:W-:Y:S01]  /*2a00*/  IADD3 R8, R22.reuse, 0x20, RZ ;  /* 0x0000002016087810 */ /* 0x040fe20007ffe0ff */
[----:B------:R-:W-:Y:S01]  /*2a10*/  IMAD.IADD R105, R105, 0x1, R7 ;  /* 0x0000000169697824 */ /* 0x000fe200078e0207 */
[----:B------:R-:W-:Y:S01]  /*2a20*/  LOP3.LUT R7, R29, 0x38, R9, 0xf8, !PT ;  /* 0x000000381d077812 */ /* 0x000fe200078ef809 */
[----:B------:R-:W-:Y:S01]  /*2a30*/  VIADD R14, R22, 0x60 ;  /* 0x00000060160e7836 */ /* 0x000fe20000000000 */
[-C--:B------:R-:W-:Y:S01]  /*2a40*/  IADD3.X R126, R124, R117.reuse, RZ, P0, !PT ;  /* 0x000000757c7e7210 */ /* 0x080fe200007fe4ff */
[----:B------:R-:W-:Y:S01]  /*2a50*/  VIADD R12, R22, 0x80 ;  /* 0x00000080160c7836 */ /* 0x000fe20000000000 */
[----:B------:R-:W-:Y:S01]  /*2a60*/  IADD3 R130, P1, R127, R116, RZ ;  /* 0x000000747f827210 */ /* 0x000fe20007f3e0ff */
[----:B------:R-:W-:Y:S01]  /*2a70*/  IMAD.IADD R122, R121, 0x1, R5 ;  /* 0x00000001797a7824 */ /* 0x000fe200078e0205 */
[----:B------:R-:W-:Y:S01]  /*2a80*/  IADD3 R20, P0, R100, R120, RZ ;  /* 0x0000007864147210 */ /* 0x000fe20007f1e0ff */
[----:B------:R-:W-:Y:S01]  /*2a90*/  IMAD.IADD R15, R101, 0x1, R15 ;  /* 0x00000001650f7824 */ /* 0x000fe200078e020f */
[----:B------:R-:W-:Y:S01]  /*2aa0*/  LOP3.LUT R6, R7, R164, RZ, 0x3c, !PT ;  /* 0x000000a407067212 */ /* 0x000fe200078e3cff */
[----:B------:R-:W-:Y:S01]  /*2ab0*/  IMAD R29, R43, 0xb0, RZ ;  /* 0x000000b02b1d7824 */ /* 0x000fe200078e02ff */
[----:B------:R-:W-:Y:S01]  /*2ac0*/  SHF.R.S32.HI R153, RZ, 0x1f, R8 ;  /* 0x0000001fff997819 */ /* 0x000fe20000011408 */
[----:B------:R-:W-:Y:S01]  /*2ad0*/  IMAD R7, R115, 0xb0, RZ ;  /* 0x000000b073077824 */ /* 0x000fe200078e02ff */
[----:B------:R-:W-:Y:S01]  /*2ae0*/  SHF.R.S32.HI R151, RZ, 0x1f, R14 ;  /* 0x0000001fff977819 */ /* 0x000fe2000001140e */
[----:B------:R-:W-:Y:S01]  /*2af0*/  IMAD.SHL.U32 R30, R114, 0x80, RZ ;  /* 0x00000080721e7824 */ /* 0x000fe200078e00ff */
[----:B------:R-:W-:Y:S01]  /*2b00*/  IADD3.X R128, R126, R117, RZ, P1, !PT ;  /* 0x000000757e807210 */ /* 0x000fe20000ffe4ff */
[----:B------:R-:W-:Y:S01]  /*2b10*/  IMAD.WIDE.U32 R110, R147, R114, R110 ;  /* 0x00000072936e7225 */ /* 0x000fe200078e006e */
[----:B------:R-:W-:-:S02]  /*2b20*/  IADD3 R14, P1, R100, 0x40, RZ ;  /* 0x00000040640e7810 */ /* 0x000fc40007f3e0ff */
[----:B------:R-:W-:Y:S01]  /*2b30*/  SHF.R.S32.HI R150, RZ, 0x1f, R12 ;  /* 0x0000001fff967819 */ /* 0x000fe2000001140c */
[----:B------:R-:W-:Y:S01]  /*2b40*/  IMAD.WIDE.U32 R112, R147, R114, R112 ;  /* 0x0000007293707225 */ /* 0x000fe200078e0070 */
[----:B------:R-:W-:-:S03]  /*2b50*/  IADD3 R133, P2, R130, R116, RZ ;  /* 0x0000007482857210 */ /* 0x000fc60007f5e0ff */
[C---:B------:R-:W-:Y:S02]  /*2b60*/  VIADD R26, R22.reuse, 0x40 ;  /* 0x00000040161a7836 */ /* 0x040fe40000000000 */
[----:B------:R-:W-:Y:S02]  /*2b70*/  VIADD R8, R22, 0xa0 ;  /* 0x000000a016087836 */ /* 0x000fe40000000000 */
[----:B------:R-:W-:Y:S01]  /*2b80*/  IMAD.SHL.U32 R43, R13, 0x2, RZ ;  /* 0x000000020d2b7824 */ /* 0x000fe200078e00ff */
[----:B------:R-:W-:Y:S01]  /*2b90*/  LOP3.LUT R21, R9, 0xfffffff8, RZ, 0xc0, !PT ;  /* 0xfffffff809157812 */ /* 0x000fe200078ec0ff */
[----:B------:R-:W-:Y:S01]  /*2ba0*/  IMAD.WIDE.U32 R104, R147, R108, R104 ;  /* 0x0000006c93687225 */ /* 0x000fe200078e0068 */
[----:B------:R-:W-:-:S03]  /*2bb0*/  IADD3 R12, P3, R20, 0x40, RZ ;  /* 0x00000040140c7810 */ /* 0x000fc60007f7e0ff */
[----:B------:R-:W-:-:S04]  /*2bc0*/  IMAD.WIDE.U32 R106, R147, R108, R106 ;  /* 0x0000006c936a7225 */ /* 0x000fc800078e006a */
[----:B------:R-:W-:-:S04]  /*2bd0*/  IMAD.WIDE.U32 R114, R114, 0xb0, RZ ;  /* 0x000000b072727825 */ /* 0x000fc800078e00ff */
[----:B------:R-:W-:Y:S02]  /*2be0*/  IMAD.X R13, R122, 0x1, R15, P0 ;  /* 0x000000017a0d7824 */ /* 0x000fe400000e060f */
[----:B------:R-:W-:Y:S01]  /*2bf0*/  IMAD.WIDE.U32 R108, R108, 0xb0, RZ ;  /* 0x000000b06c6c7825 */ /* 0x000fe200078e00ff */
[----:B------:R-:W-:Y:S02]  /*2c00*/  SHF.R.S32.HI R152, RZ, 0x1f, R26 ;  /* 0x0000001fff987819 */ /* 0x000fe4000001141a */
[----:B------:R-:W-:Y:S01]  /*2c10*/  SHF.R.S32.HI R148, RZ, 0x1f, R8 ;  /* 0x0000001fff947819 */ /* 0x000fe20000011408 */
[----:B------:R-:W-:Y:S01]  /*2c20*/  IMAD.IADD R141, R141, 0x1, R6 ;  /* 0x000000018d8d7824 */ /* 0x000fe200078e0206 */
[----:B------:R-:W-:Y:S01]  /*2c30*/  IADD3 R143, R143, R4, RZ ;  /* 0x000000048f8f7210 */ /* 0x000fe20007ffe0ff */
[----:B------:R-:W-:Y:S01]  /*2c40*/  IMAD.IADD R134, R115, 0x1, R7 ;  /* 0x0000000173867824 */ /* 0x000fe200078e0207 */
[----:B------:R-:W-:Y:S01]  /*2c50*/  IADD3 R29, R155, R29, RZ ;  /* 0x0000001d9b1d7210 */ /* 0x000fe20007ffe0ff */
[----:B------:R-:W-:Y:S01]  /*2c60*/  IMAD.IADD R28, R105, 0x1, R27 ;  /* 0x00000001691c7824 */ /* 0x000fe200078e021b */
[----:B------:R-:W-:Y:S01]  /*2c70*/  ISETP.GE.AND P0, PT, R16, UR4, PT ;  /* 0x0000000410007c0c */ /* 0x000fe2000bf06270 */
[----:B------:R-:W-:Y:S01]  /*2c80*/  IMAD.X R11, RZ, RZ, R15, P1 ;  /* 0x000000ffff0b7224 */ /* 0x000fe200008e060f */
[----:B------:R-:W-:Y:S01]  /*2c90*/  ISETP.GE.AND P1, PT, R221, UR4, PT ;  /* 0x00000004dd007c0c */ /* 0x000fe2000bf26270 */
[----:B------:R-:W-:Y:S01]  /*2ca0*/  IMAD.IADD R135, R109, 0x1, R135 ;  /* 0x000000016d877824 */ /* 0x000fe200078e0287 */
[----:B------:R-:W-:Y:S01]  /*2cb0*/  SHF.R.S32.HI R9, RZ, 0x3, R9 ;  /* 0x00000003ff097819 */ /* 0x000fe20000011409 */
[----:B------:R-:W-:Y:S01]  /*2cc0*/  IMAD.IADD R27, R27, 0x1, R107 ;  /* 0x000000011b1b7824 */ /* 0x000fe200078e026b */
[----:B------:R-:W-:Y:S01]  /*2cd0*/  SHF.R.S32.HI R8, RZ, 0x1f, R21 ;  /* 0x0000001fff087819 */ /* 0x000fe20000011415 */
[----:B------:R-:W-:Y:S01]  /*2ce0*/  IMAD.IADD R26, R111, 0x1, R3 ;  /* 0x000000016f1a7824 */ /* 0x000fe200078e0203 */
[----:B------:R-:W-:Y:S01]  /*2cf0*/  IADD3.X R7, RZ, R13, RZ, P3, !PT ;  /* 0x0000000dff077210 */ /* 0x000fe20001ffe4ff */
[----:B------:R-:W-:-:S02]  /*2d00*/  IMAD.IADD R10, R3, 0x1, R113 ;  /* 0x00000001030a7824 */ /* 0x000fc400078e0271 */
[----:B------:R-:W-:Y:S02]  /*2d10*/  IMAD.X R132, R128, 0x1, R117, P2 ;  /* 0x0000000180847824 */ /* 0x000fe400010e0675 */
[----:B------:R-:W-:Y:S01]  /*2d20*/  IMAD.IADD R6, R103, 0x1, R45 ;  /* 0x0000000167067824 */ /* 0x000fe200078e022d */
[----:B------:R-:W-:Y:S06]  /*2d30*/  @!P6 BAR.SYNC.DEFER_BLOCKING 0x9, 0x100 ;  /* 0x024400000000eb1d */ /* 0x000fec0000010000 */
.L_x_6797:
[----:B--2---:R-:W2:Y:S01]  /*2d40*/  LDL R0, [R1+0x38] ;  /* 0x0000380001007983 */ /* 0x004ea20000100800 */
[----:B0-----:R-:W0:Y:S03]  /*2d50*/  LDC R92, c[0x0][0x3f4] ;  /* 0x0000fd00ff5c7b82 */ /* 0x001e260000000800 */
[----:B---34-:R-:W3:Y:S01]  /*2d60*/  LDL.LU R51, [R1] ;  /* 0x0000000001337983 */ /* 0x018ee20000300800 */
[----:B------:R-:W-:Y:S01]  /*2d70*/  VIADD R24, R24, 0xffffffff ;  /* 0xffffffff18187836 */ /* 0x000fe20000000000 */
[----:B------:R-:W-:Y:S05]  /*2d80*/  YIELD ;  /* 0x0000000000007946 */ /* 0x000fea0003800000 */
[----:B------:R-:W-:Y:S01]  /*2d90*/  ISETP.GT.AND P3, PT, R24, R129, PT ;  /* 0x000000811800720c */ /* 0x000fe20003f64270 */
[----:B------:R-:W-:Y:S01]  /*2da0*/  BSSY B0, `(.L_x_6674) ;  /* 0x00008c7000007945 */ /* 0x000fe20003800000 */
[----:B0-----:R-:W-:Y:S01]  /*2db0*/  ISETP.GE.AND P2, PT, R92, 0x1, PT ;  /* 0x000000015c00780c */ /* 0x001fe20003f46270 */
[----:B--2---:R-:W-:Y:S01]  /*2dc0*/  IMAD R5, R23, 0x5800, R0 ;  /* 0x0000580017057824 */ /* 0x004fe200078e0200 */
[----:B---3--:R-:W-:-:S03]  /*2dd0*/  LOP3.LUT R51, R51, 0xffffffef, RZ, 0xc0, !PT ;  /* 0xffffffef33337812 */ /* 0x008fc600078ec0ff */
[----:B------:R-:W-:-:S06]  /*2de0*/  IMAD R5, R5, 0x2, R2 ;  /* 0x0000000205057824 */ /* 0x000fcc00078e0202 */
[----:B------:R-:W-:-:S05]  /*2df0*/  @P3 LOP3.LUT R51, R51, 0x10, RZ, 0xfc, !PT ;  /* 0x0000001033333812 */ /* 0x000fca00078efcff */
[----:B------:R0:W-:Y:S01]  /*2e00*/  STL [R1], R51 ;  /* 0x0000003301007387 */ /* 0x0001e20000100800 */
[----:B------:R-:W-:Y:S05]  /*2e10*/  @!P2 BRA `(.L_x_6675) ;  /* 0x00000080009ca947 */ /* 0x000fea0003800000 */
[----:B------:R-:W-:Y:S01]  /*2e20*/  ULDC.U8 UR4, c[0x0][0x410] ;  /* 0x0001040000047ab9 */ /* 0x000fe20000000000 */
[----:B------:R-:W-:Y:S01]  /*2e30*/  SHF.R.S32.HI R3, RZ, 0x1f, R24 ;  /* 0x0000001fff037819 */ /* 0x000fe20000011418 */
[-C--:B------:R-:W-:Y:S01]  /*2e40*/  IMAD R4, R135, R24.reuse, RZ ;  /* 0x0000001887047224 */ /* 0x080fe200078e02ff */
[----:B------:R-:W-:Y:S01]  /*2e50*/  ISETP.NE.AND P2, PT, RZ, UR4, PT ;  /* 0x00000004ff007c0c */ /* 0x000fe2000bf45270 */
[-C--:B------:R-:W-:Y:S02]  /*2e60*/  IMAD R0, R29, R24.reuse, RZ ;  /* 0x000000181d007224 */ /* 0x080fe400078e02ff */
[----:B------:R-:W-:Y:S02]  /*2e70*/  IMAD R44, R134, R24, RZ ;  /* 0x00000018862c7224 */ /* 0x000fe400078e02ff */
[C---:B------:R-:W-:Y:S02]  /*2e80*/  IMAD R45, R3.reuse, R108, R4 ;  /* 0x0000006c032d7224 */ /* 0x040fe400078e0204 */
[----:B------:R-:W-:-:S02]  /*2e90*/  IMAD R93, R3, R154, R0 ;  /* 0x0000009a035d7224 */ /* 0x000fc400078e0200 */
[----:B------:R-:W-:Y:S02]  /*2ea0*/  IMAD R4, R24, -0xb0, R25 ;  /* 0xffffff5018047824 */ /* 0x000fe400078e0219 */
[----:B------:R-:W-:-:S03]  /*2eb0*/  IMAD.WIDE.U32 R96, R108, R24, RZ ;  /* 0x000000186c607225 */ /* 0x000fc600078e00ff */
[----:B------:R-:W-:Y:S01]  /*2ec0*/  VIMNMX R4, R4, 0xb0, PT ;  /* 0x000000b004047848 */ /* 0x000fe20003fe0100 */
[----:B------:R-:W-:Y:S01]  /*2ed0*/  IMAD R3, R3, R114, R44 ;  /* 0x0000007203037224 */ /* 0x000fe200078e022c */
[----:B------:R-:W-:Y:S01]  /*2ee0*/  IADD3 R0, R97, R45, RZ ;  /* 0x0000002d61007210 */ /* 0x000fe20007ffe0ff */
        /* <DEDUP_REMOVED lines=11> */
[----:B------:R-:W-:-:S03]  /*2fa0*/  CS2R R138, SRZ ;  /* 0x00000000008a7805 */ /* 0x000fc6000001ff00 */
[----:B------:R-:W-:Y:S05]  /*2fb0*/  @P3 BRA `(.L_x_6678) ;  /* 0x0000000000543947 */ /* 0x000fea0003800000 */
[----:B------:R-:W-:Y:S01]  /*2fc0*/  IADD3 R45, P2, R104, R96, RZ ;  /* 0x00000060682d7210 */ /* 0x000fe20007f5e0ff */
[----:B------:R-:W-:Y:S01]  /*2fd0*/  ULDC.64 UR4, c[0x0][0x3e8] ;  /* 0x0000fa0000047ab9 */ /* 0x000fe20000000a00 */
[----:B------:R-:W-:Y:S02]  /*2fe0*/  CS2R R98, SRZ ;  /* 0x0000000000627805 */ /* 0x000fe4000001ff00 */
[----:B------:R-:W-:Y:S01]  /*2ff0*/  CS2R R138, SRZ ;  /* 0x00000000008a7805 */ /* 0x000fe2000001ff00 */
[----:B------:R-:W-:Y:S01]  /*3000*/  ULDC.64 UR6, c[0x0][0x208] ;  /* 0x0000820000067ab9 */ /* 0x000fe20000000a00 */
[----:B------:R-:W-:Y:S01]  /*3010*/  IMAD.X R46, R0, 0x1, R28, P2 ;  /* 0x00000001002e7824 */ /* 0x000fe200010e061c */
[----:B------:R-:W-:-:S05]  /*3020*/  IADD3 R47, P2, R110, R94, RZ ;  /* 0x0000005e6e2f7210 */ /* 0x000fca0007f5e0ff */
        /* <DEDUP_REMOVED lines=14> */
.L_x_6678:
[----:B------:R-:W-:Y:S05]  /*3110*/  BSYNC B1 ;  /* 0x0000000000017941 */ /* 0x000fea0003800000 */
.L_x_6677:
[----:B------:R-:W-:Y:S01]  /*3120*/  IADD3 R48, R22, 0x20, RZ ;  /* 0x0000002016307810 */ /* 0x000fe20007ffe0ff */
[----:B-1---5:R-:W-:Y:S01]  /*3130*/  IMAD.MOV.U32 R44, RZ, RZ, R88 ;  /* 0x000000ffff2c7224 */ /* 0x022fe200078e0058 */
[----:B------:R-:W-:Y:S01]  /*3140*/  MOV R45, R89 ;  /* 0x00000059002d7202 */ /* 0x000fe20000000f00 */
[----:B------:R-:W-:Y:S01]  /*3150*/  IMAD.MOV.U32 R46, RZ, RZ, R98 ;  /* 0x000000ffff2e7224 */ /* 0x000fe200078e0062 */
[----:B------:R-:W-:Y:S01]  /*3160*/  ISETP.GE.AND P4, PT, R48, R4, PT ;  /* 0x000000043000720c */ /* 0x000fe20003f86270 */
[----:B------:R-:W-:Y:S01]  /*3170*/  IMAD.MOV.U32 R47, RZ, RZ, R91 ;  /* 0x000000ffff2f7224 */ /* 0x000fe200078e005b */
[----:B------:R-:W-:Y:S01]  /*3180*/  PRMT R186, R44, 0x5410, R45 ;  /* 0x000054102cba7816 */ /* 0x000fe2000000002d */
[----:B------:R-:W-:Y:S01]  /*3190*/  IMAD.MOV.U32 R44, RZ, RZ, R99 ;  /* 0x000000ffff2c7224 */ /* 0x000fe200078e0063 */
[----:B------:R-:W-:Y:S01]  /*31a0*/  BSSY B1, `(.L_x_6679) ;  /* 0x0000020000017945 */ /* 0x000fe20003800000 */
[----:B------:R-:W-:Y:S01]  /*31b0*/  IMAD.MOV.U32 R45, RZ, RZ, R90 ;  /* 0x000000ffff2d7224 */ /* 0x000fe200078e005a */
[----:B------:R-:W-:-:S02]  /*31c0*/  PRMT R175, R46, 0x7610, R175 ;  /* 0x000076102eaf7816 */ /* 0x000fc400000000af */
[----:B------:R-:W-:Y:S02]  /*31d0*/  CS2R R84, SRZ ;  /* 0x0000000000547805 */ /* 0x000fe4000001ff00 */
[----:B------:R-:W-:Y:S02]  /*31e0*/  PRMT R188, R47, 0x7610, R188 ;  /* 0x000076102fbc7816 */ /* 0x000fe400000000bc */
[----:B------:R-:W-:Y:S02]  /*31f0*/  CS2R R82, SRZ ;  /* 0x0000000000527805 */ /* 0x000fe4000001ff00 */
[----:B------:R-:W-:Y:S02]  /*3200*/  PRMT R187, R44, 0x5410, R45 ;  /* 0x000054102cbb7816 */ /* 0x000fe4000000002d */
[----:B------:R-:W-:Y:S01]  /*3210*/  CS2R R86, SRZ ;  /* 0x0000000000567805 */ /* 0x000fe2000001ff00 */
[----:B------:R-:W-:Y:S02]  /*3220*/  IMAD.MOV.U32 R49, RZ, RZ, R138 ;  /* 0x000000ffff317224 */ /* 0x000fe400078e008a */
[----:B------:R-:W-:Y:S01]  /*3230*/  IMAD.MOV.U32 R50, RZ, RZ, R139 ;  /* 0x000000ffff327224 */ /* 0x000fe200078e008b */
        /* <DEDUP_REMOVED lines=22> */
.L_x_6680:
[----:B------:R-:W-:Y:S05]  /*33a0*/  BSYNC B1 ;  /* 0x0000000000017941 */ /* 0x000fea0003800000 */
.L_x_6679:
[----:B------:R-:W-:Y:S01]  /*33b0*/  VIADD R48, R22, 0x40 ;  /* 0x0000004016307836 */ /* 0x000fe20000000000 */
[----:B0-----:R-:W-:Y:S01]  /*33c0*/  LOP3.LUT R51, R51, 0xfffffffb, RZ, 0xc0, !PT ;  /* 0xfffffffb33337812 */ /* 0x001fe200078ec0ff */
[----:B-1---5:R-:W-:Y:S01]  /*33d0*/  IMAD.MOV.U32 R44, RZ, RZ, R80 ;  /* 0x000000ffff2c7224 */ /* 0x022fe200078e0050 */
[----:B------:R-:W-:Y:S01]  /*33e0*/  BSSY B1, `(.L_x_6681) ;  /* 0x000002c000017945 */ /* 0x000fe20003800000 */
[----:B------:R-:W-:Y:S01]  /*33f0*/  IMAD.MOV.U32 R45, RZ, RZ, R81 ;  /* 0x000000ffff2d7224 */ /* 0x000fe200078e0051 */
[----:B------:R-:W-:Y:S01]  /*3400*/  ISETP.GE.AND P2, PT, R48, R4, PT ;  /* 0x000000043000720c */ /* 0x000fe20003f46270 */
        /* <DEDUP_REMOVED lines=9> */
[----:B------:R-:W-:Y:S02]  /*34a0*/  PRMT R185, R44, 0x7610, R185 ;  /* 0x000076102cb97816 */ /* 0x000fe400000000b9 */
[----:B------:R-:W-:Y:S02]  /*34b0*/  CS2R R76, SRZ ;  /* 0x00000000004c7805 */ /* 0x000fe4000001ff00 */
[----:B------:R-:W-:-:S02]  /*34c0*/  PRMT R184, R45, 0x7610, R184 ;  /* 0x000076102db87816 */ /* 0x000fc400000000b8 */
[----:B------:R-:W-:Y:S02]  /*34d0*/  CS2R R74, SRZ ;  /* 0x00000000004a7805 */ /* 0x000fe4000001ff00 */
[----:B------:R-:W-:Y:S02]  /*34e0*/  @P2 LOP3.LUT R51, R51, 0x4, RZ, 0xfc, !PT ;  /* 0x0000000433332812 */ /* 0x000fe400078efcff */
[----:B------:R-:W-:Y:S02]  /*34f0*/  CS2R R78, SRZ ;  /* 0x00000000004e7805 */ /* 0x000fe4000001ff00 */
[----:B------:R-:W-:Y:S01]  /*3500*/  PRMT R167, R47, 0x5410, R46 ;  /* 0x000054102fa77816 */ /* 0x000fe2000000002e */
[----:B------:R-:W-:Y:S01]  /*3510*/  IMAD.MOV.U32 R50, RZ, RZ, R87 ;  /* 0x000000ffff327224 */ /* 0x000fe200078e0057 */
[----:B------:R-:W-:Y:S01]  /*3520*/  MOV R49, R86 ;  /* 0x0000005600317202 */ /* 0x000fe20000000f00 */
[----:B------:R0:W-:Y:S01]  /*3530*/  STL [R1], R51 ;  /* 0x0000003301007387 */ /* 0x0001e20000100800 */
[----:B------:R-:W-:Y:S05]  /*3540*/  @P2 BRA `(.L_x_6682) ;  /* 0x0000000000542947 */ /* 0x000fea0003800000 */
        /* <DEDUP_REMOVED lines=21> */
.L_x_6682:
[----:B------:R-:W-:Y:S05]  /*36a0*/  BSYNC B1 ;  /* 0x0000000000017941 */ /* 0x000fea0003800000 */
.L_x_6681:
[----:B------:R-:W-:Y:S01]  /*36b0*/  VIADD R170, R22, 0x60 ;  /* 0x0000006016aa7836 */ /* 0x000fe20000000000 */
[----:B------:R-:W-:Y:S01]  /*36c0*/  BSSY B1, `(.L_x_6683) ;  /* 0x000003c000017945 */ /* 0x000fe20003800000 */
[----:B------:R-:W-:Y:S01]  /*36d0*/  IMAD.MOV.U32 R169, RZ, RZ, R51 ;  /* 0x000000ffffa97224 */ /* 0x000fe200078e0033 */
[----:B------:R-:W-:Y:S01]  /*36e0*/  PRMT R185, R185, 0x5410, R49 ;  /* 0x00005410b9b97816 */ /* 0x000fe20000000031 */
[----:B-1---5:R-:W-:Y:S01]  /*36f0*/  IMAD.MOV.U32 R44, RZ, RZ, R72 ;  /* 0x000000ffff2c7224 */ /* 0x022fe200078e0048 */
[----:B------:R-:W-:Y:S01]  /*3700*/  ISETP.GE.AND P2, PT, R170, R4, PT ;  /* 0x00000004aa00720c */ /* 0x000fe20003f46270 */
[----:B------:R-:W-:Y:S01]  /*3710*/  IMAD.MOV.U32 R45, RZ, RZ, R73 ;  /* 0x000000ffff2d7224 */ /* 0x000fe200078e0049 */
[----:B------:R-:W-:Y:S01]  /*3720*/  LOP3.LUT R169, R169, 0xfffffff7, RZ, 0xc0, !PT ;  /* 0xfffffff7a9a97812 */ /* 0x000fe200078ec0ff */
        /* <DEDUP_REMOVED lines=11> */
[----:B------:R-:W-:-:S02]  /*37e0*/  @P2 LOP3.LUT R169, R169, 0x8, RZ, 0xfc, !PT ;  /* 0x00000008a9a92812 */ /* 0x000fc400078efcff */
[----:B------:R-:W-:Y:S02]  /*37f0*/  CS2R R48, SRZ ;  /* 0x0000000000307805 */ /* 0x000fe4000001ff00 */
[----:B------:R-:W-:Y:S02]  /*3800*/  CS2R R56, SRZ ;  /* 0x0000000000387805 */ /* 0x000fe4000001ff00 */
[----:B------:R-:W-:Y:S02]  /*3810*/  CS2R R60, SRZ ;  /* 0x00000000003c7805 */ /* 0x000fe4000001ff00 */
[----:B------:R-:W-:Y:S01]  /*3820*/  CS2R R58, SRZ ;  /* 0x00000000003a7805 */ /* 0x000fe2000001ff00 */
[----:B------:R1:W-:Y:S01]  /*3830*/  STL [R1], R169 ;  /* 0x000000a901007387 */ /* 0x0003e20000100800 */
[----:B------:R-:W-:Y:S02]  /*3840*/  CS2R R62, SRZ ;  /* 0x00000000003e7805 */ /* 0x000fe4000001ff00 */
[----:B------:R-:W-:-:S02]  /*3850*/  CS2R R52, SRZ ;  /* 0x0000000000347805 */ /* 0x000fc4000001ff00 */
[----:B0-----:R-:W-:Y:S02]  /*3860*/  CS2R R50, SRZ ;  /* 0x0000000000327805 */ /* 0x001fe4000001ff00 */
[----:B------:R-:W-:Y:S01]  /*3870*/  CS2R R54, SRZ ;  /* 0x0000000000367805 */ /* 0x000fe2000001ff00 */
[----:B------:R-:W-:Y:S06]  /*3880*/  @P2 BRA `(.L_x_6684) ;  /* 0x00000000007c2947 */ /* 0x000fec0003800000 */
[----:B------:R-:W0:Y:S01]  /*3890*/  LDC.64 R44, c[0x0][0x3f8] ;  /* 0x0000fe00ff2c7b82 */ /* 0x000e220000000a00 */
[----:B------:R-:W-:Y:S01]  /*38a0*/  MOV R46, R96 ;  /* 0x00000060002e7202 */ /* 0x000fe20000000f00 */
[----:B------:R-:W-:Y:S01]  /*38b0*/  IMAD.MOV.U32 R47, RZ, RZ, R0 ;  /* 0x000000ffff2f7224 */ /* 0x000fe200078e0000 */
[----:B------:R-:W-:Y:S01]  /*38c0*/  ULDC.64 UR4, c[0x0][0x3e8] ;  /* 0x0000fa0000047ab9 */ /* 0x000fe20000000a00 */
[----:B------:R-:W-:Y:S02]  /*38d0*/  CS2R R68, SRZ ;  /* 0x0000000000447805 */ /* 0x000fe4000001ff00 */
[----:B------:R-:W-:Y:S01]  /*38e0*/  CS2R R70, SRZ ;  /* 0x0000000000467805 */ /* 0x000fe2000001ff00 */
[----:B------:R-:W-:Y:S01]  /*38f0*/  ULDC.64 UR6, c[0x0][0x208] ;  /* 0x0000820000067ab9 */ /* 0x000fe20000000a00 */
[----:B0-----:R-:W-:-:S04]  /*3900*/  IMAD.WIDE.U32 R46, R44, 0x60, R46 ;  /* 0x000000602c2e7825 */ /* 0x001fc800078e002e */
[----:B------:R-:W-:Y:S01]  /*3910*/  IMAD R45, R45, 0x60, RZ ;  /* 0x000000602d2d7824 */ /* 0x000fe200078e02ff */
[----:B------:R-:W-:Y:S01]  /*3920*/  IADD3 R64, P2, R104, R46, RZ ;  /* 0x0000002e68407210 */ /* 0x000fe20007f5e0ff */
[----:B------:R-:W-:-:S03]  /*3930*/  IMAD.MOV.U32 R46, RZ, RZ, R94 ;  /* 0x000000ffff2e7224 */ /* 0x000fc600078e005e */
[----:B------:R-:W-:Y:S01]  /*3940*/  IADD3.X R65, R28, R47, R45, P2, !PT ;  /* 0x0000002f1c417210 */ /* 0x000fe200017fe42d */
[----:B------:R-:W-:Y:S01]  /*3950*/  IMAD.MOV.U32 R47, RZ, RZ, R3 ;  /* 0x000000ffff2f7224 */ /* 0x000fe200078e0003 */
[----:B------:R-:W0:Y:S02]  /*3960*/  LDC.64 R44, c[0x0][0x408] ;  /* 0x00010200ff2c7b82 */ /* 0x000e240000000a00 */
[----:B0-----:R-:W-:-:S04]  /*3970*/  IMAD.WIDE.U32 R46, R44, 0x60, R46 ;  /* 0x000000602c2e7825 */ /* 0x001fc800078e002e */
[----:B------:R-:W-:Y:S01]  /*3980*/  IMAD R67, R45, 0x60, RZ ;  /* 0x000000602d437824 */ /* 0x000fe200078e02ff */
[----:B------:R-:W-:-:S04]  /*3990*/  IADD3 R45, P2, R110, R46, RZ ;  /* 0x0000002e6e2d7210 */ /* 0x000fc80007f5e0ff */
[----:B------:R-:W-:Y:S02]  /*39a0*/  IADD3.X R66, R26, R47, R67, P2, !PT ;  /* 0x0000002f1a427210 */ /* 0x000fe400017fe443 */
        /* <DEDUP_REMOVED lines=13> */
.L_x_6684:
[----:B------:R-:W-:Y:S05]  /*3a80*/  BSYNC B1 ;  /* 0x0000000000017941 */ /* 0x000fea0003800000 */
.L_x_6683:
[----:B0-----:R-:W-:Y:S01]  /*3a90*/  VIADD R45, R22, 0x80 ;  /* 0x00000080162d7836 */ /* 0x001fe20000000000 */
[----:B------:R-:W-:Y:S01]  /*3aa0*/  MOV R44, R169 ;  /* 0x000000a9002c7202 */ /* 0x000fe20000000f00 */
[----:B------:R-:W-:Y:S03]  /*3ab0*/  BSSY B1, `(.L_x_6685) ;  /* 0x000001b000017945 */ /* 0x000fe60003800000 */
[----:B------:R-:W-:Y:S02]  /*3ac0*/  ISETP.GE.AND P2, PT, R45, R4, PT ;  /* 0x000000042d00720c */ /* 0x000fe40003f46270 */
[----:B------:R-:W-:-:S11]  /*3ad0*/  LOP3.LUT R44, R44, 0xfffffffd, RZ, 0xc0, !PT ;  /* 0xfffffffd2c2c7812 */ /* 0x000fd600078ec0ff */
[----:B------:R-:W-:-:S05]  /*3ae0*/  @P2 LOP3.LUT R44, R44, 0x2, RZ, 0xfc, !PT ;  /* 0x000000022c2c2812 */ /* 0x000fca00078efcff */
[----:B------:R0:W-:Y:S01]  /*3af0*/  STL [R1], R44 ;  /* 0x0000002c01007387 */ /* 0x0001e20000100800 */
[----:B------:R-:W-:Y:S05]  /*3b00*/  @P2 BRA `(.L_x_6686) ;  /* 0x0000000000542947 */ /* 0x000fea0003800000 */
[----:B0-----:R-:W-:Y:S01]  /*3b10*/  IADD3 R44, P2, P5, R104, R36, R96 ;  /* 0x00000024682c7210 */ /* 0x001fe20007d5e060 */
        /* <DEDUP_REMOVED lines=20> */
.L_x_6686:
[----:B------:R-:W-:Y:S05]  /*3c60*/  BSYNC B1 ;  /* 0x0000000000017941 */ /* 0x000fea0003800000 */
.L_x_6685:
[----:B0-2---:R-:W-:Y:S01]  /*3c70*/  VIADD R44, R22, 0xa0 ;  /* 0x000000a0162c7836 */ /* 0x005fe20000000000 */
[----:B------:R-:W-:Y:S04]  /*3c80*/  BSSY B1, `(.L_x_6687) ;  /* 0x0000020000017945 */ /* 0x000fe80003800000 */
[----:B------:R-:W-:-:S13]  /*3c90*/  ISETP.GE.AND P5, PT, R44, R4, PT ;  /* 0x000000042c00720c */ /* 0x000fda0003fa6270 */
[----:B------:R-:W-:Y:S05]  /*3ca0*/  @P5 BRA `(.L_x_6688) ;  /* 0x0000000000745947 */ /* 0x000fea0003800000 */
[----:B------:R-:W0:Y:S01]  /*3cb0*/  LDC.64 R44, c[0x0][0x3f8] ;  /* 0x0000fe00ff2c7b82 */ /* 0x000e220000000a00 */
[----:B------:R-:W-:Y:S01]  /*3cc0*/  IMAD.MOV.U32 R97, RZ, RZ, R0 ;  /* 0x000000ffff617224 */ /* 0x000fe200078e0000 */
[----:B------:R-:W-:Y:S01]  /*3cd0*/  ULDC.64 UR4, c[0x0][0x3e8] ;  /* 0x0000fa0000047ab9 */ /* 0x000fe20000000a00 */
[----:B------:R-:W-:Y:S01]  /*3ce0*/  IMAD.MOV.U32 R95, RZ, RZ, R3 ;  /* 0x000000ffff5f7224 */ /* 0x000fe200078e0003 */
[----:B------:R-:W-:Y:S02]  /*3cf0*/  CS2R R52, SRZ ;  /* 0x0000000000347805 */ /* 0x000fe4000001ff00 */
[----:B------:R-:W-:Y:S01]  /*3d00*/  CS2R R54, SRZ ;  /* 0x0000000000367805 */ /* 0x000fe2000001ff00 */
[----:B------:R-:W-:Y:S01]  /*3d10*/  ULDC.64 UR6, c[0x0][0x208] ;  /* 0x0000820000067ab9 */ /* 0x000fe20000000a00 */
[----:B0-----:R-:W-:-:S04]  /*3d20*/  IMAD.WIDE.U32 R96, R44, 0xa0, R96 ;  /* 0x000000a02c607825 */ /* 0x001fc800078e0060 */
[----:B------:R-:W-:Y:S01]  /*3d30*/  IMAD R45, R45, 0xa0, RZ ;  /* 0x000000a02d2d7824 */ /* 0x000fe200078e02ff */
[----:B------:R-:W-:-:S04]  /*3d40*/  IADD3 R0, P2, R104, R96, RZ ;  /* 0x0000006068007210 */ /* 0x000fc80007f5e0ff */
[----:B------:R-:W-:Y:S02]  /*3d50*/  IADD3.X R97, R28, R97, R45, P2, !PT ;  /* 0x000000611c617210 */ /* 0x000fe400017fe42d */
        /* <DEDUP_REMOVED lines=18> */
.L_x_6688:
[----:B------:R-:W-:Y:S05]  /*3e80*/  BSYNC B1 ;  /* 0x0000000000017941 */ /* 0x000fea0003800000 */
.L_x_6687:
[----:B------:R-:W-:Y:S01]  /*3e90*/  IMAD.MOV.U32 R0, RZ, RZ, R78 ;  /* 0x000000ffff007224 */ /* 0x000fe200078e004e */
[----:B------:R-:W-:Y:S01]  /*3ea0*/  MOV R3, R79 ;  /* 0x0000004f00037202 */ /* 0x000fe20000000f00 */
[----:B0----5:R-:W-:Y:S01]  /*3eb0*/  IMAD.MOV.U32 R44, RZ, RZ, R64 ;  /* 0x000000ffff2c7224 */ /* 0x021fe200078e0040 */
[----:B------:R-:W-:Y:S01]  /*3ec0*/  ULOP3.LUT UR4, UR60, 0x1, URZ, 0xfc, !UPT ;  /* 0x000000013c047892 */ /* 0x000fe2000f8efc3f */
[----:B------:R-:W-:Y:S01]  /*3ed0*/  IMAD.MOV.U32 R45, RZ, RZ, R65 ;  /* 0x000000ffff2d7224 */ /* 0x000fe200078e0041 */
[----:B------:R-:W-:Y:S01]  /*3ee0*/  PRMT R183, R0, 0x5410, R3 ;  /* 0x0000541000b77816 */ /* 0x000fe20000000003 */
[----:B------:R-:W-:Y:S01]  /*3ef0*/  IMAD.MOV.U32 R3, RZ, RZ, R68 ;  /* 0x000000ffff037224 */ /* 0x000fe200078e0044 */
[----:B------:R-:W-:Y:S01]  /*3f00*/  UISETP.NE.AND UP0, UPT, UR4, 0x3, UPT ;  /* 0x000000030400788c */ /* 0x000fe2000bf05270 */
[----:B------:R-:W-:Y:S01]  /*3f10*/  IMAD.MOV.U32 R0, RZ, RZ, R67 ;  /* 0x000000ffff007224 */ /* 0x000fe200078e0043 */
[----:B------:R-:W-:Y:S01]  /*3f20*/  PRMT R179, R44, 0x5410, R45 ;  /* 0x000054102cb37816 */ /* 0x000fe2000000002d */
[----:B------:R-:W-:Y:S01]  /*3f30*/  IMAD.MOV.U32 R44, RZ, RZ, R69 ;  /* 0x000000ffff2c7224 */ /* 0x000fe200078e0045 */
[----:B------:R-:W-:-:S02]  /*3f40*/  MOV R45, R66 ;  /* 0x00000042002d7202 */ /* 0x000fc40000000f00 */
        /* <DEDUP_REMOVED lines=23> */
[----:B-1----:R-:W-:Y:S01]  /*40c0*/  PRMT R169, R3, 0x5410, R0 ;  /* 0x0000541003a97816 */ /* 0x002fe20000000000 */
        /* <DEDUP_REMOVED lines=8> */
.L_x_6689:
[----:B------:R-:W-:Y:S01]  /*4150*/  LEA R3, R23, R2, 0x3 ;  /* 0x0000000217037211 */ /* 0x000fe200078e18ff */
[----:B------:R-:W-:Y:S01]  /*4160*/  BSSY B1, `(.L_x_6690) ;  /* 0x0000004000017945 */ /* 0x000fe20003800000 */
[----:B------:R-:W-:-:S04]  /*4170*/  SHF.L.U32 R0, R223, 0x1f, RZ ;  /* 0x0000001fdf007819 */ /* 0x000fc800000006ff */
[----:B------:R-:W0:Y:S02]  /*4180*/  SYNCS.PHASECHK.TRANS64.TRYWAIT P6, [R3+URZ+0x34890], R0 ;  /* 0x03489000030075a7 */ /* 0x000e2400080c017f */
[----:B0-----:R-:W-:Y:S05]  /*4190*/  @!P6 BRA `(.L_x_6691) ;  /* 0x00000250005ce947 */ /* 0x001fea0003800000 */
.L_x_7054:
[----:B------:R-:W-:Y:S05]  /*41a0*/  BSYNC B1 ;  /* 0x0000000000017941 */ /* 0x000fea0003800000 */
.L_x_6690:
[----:B------:R-:W-:Y:S04]  /*41b0*/  BSSY B1, `(.L_x_6692) ;  /* 0x0000074000017945 */ /* 0x000fe80003800000 */
[----:B------:R-:W-:Y:S05]  /*41c0*/  @P3 BRA `(.L_x_6693) ;  /* 0x0000000400c83947 */ /* 0x000fea0003800000 */
[----:B------:R-:W-:Y:S01]  /*41d0*/  IADD3 R171, P3, R120, R136, RZ ;  /* 0x0000008878ab7210 */ /* 0x000fe20007f7e0ff */
[----:B------:R-:W-:Y:S04]  /*41e0*/  BSSY B2, `(.L_x_6694) ;  /* 0x0000037000027945 */ /* 0x000fe80003800000 */
[----:B------:R-:W-:Y:S01]  /*41f0*/  IMAD.X R172, R93, 0x1, R122, P3 ;  /* 0x000000015dac7824 */ /* 0x000fe200018e067a */
[----:B------:R-:W-:Y:S07]  /*4200*/  @P0 BRA `(.L_x_6695) ;  /* 0x0000000000d00947 */ /* 0x000fee0003800000 */
[----:B------:R1:W2:Y:S01]  /*4210*/  LDS.128 R44, [R5+0x1e400] ;  /* 0x01e40000052c7984 */ /* 0x0002a20000000c00 */
[----:B------:R-:W-:Y:S01]  /*4220*/  ISETP.GE.AND P3, PT, R18, R92, PT ;  /* 0x0000005c1200720c */ /* 0x000fe20003f66270 */
[----:B------:R-:W-:-:S12]  /*4230*/  BSSY B3, `(.L_x_6696) ;  /* 0x000002a000037945 */ /* 0x000fd80003800000 */
[----:B-1----:R-:W-:Y:S05]  /*4240*/  @P3 BRA `(.L_x_6697) ;  /* 0x0000000000a03947 */ /* 0x002fea0003800000 */
[----:B------:R-:W-:Y:S01]  /*4250*/  SHF.R.U64 R94, R98, 0x10, R99 ;  /* 0x00000010625e7819 */ /* 0x000fe20000001263 */
[----:B--2---:R-:W-:Y:S01]  /*4260*/  HADD2.F32 R176, -RZ, R45.H1_H1 ;  /* 0x3000002dffb07230 */ /* 0x004fe20000004100 */
[----:B------:R-:W-:Y:S02]  /*4270*/  SHF.R.U64 R95, R138, 0x10, R139 ;  /* 0x000000108a5f7819 */ /* 0x000fe4000000128b */
[----:B------:R-:W-:Y:S01]  /*4280*/  SHF.R.U32.HI R98, RZ, 0x10, R99 ;  /* 0x00000010ff627819 */ /* 0x000fe20000011663 */
[----:B------:R-:W-:Y:S01]  /*4290*/  HADD2.F32 R99, -RZ, R94.H0_H0 ;  /* 0x2000005eff637230 */ /* 0x000fe20000004100 */
[----:B------:R-:W-:Y:S01]  /*42a0*/  SHF.R.U32.HI R138, RZ, 0x10, R139 ;  /* 0x00000010ff8a7819 */ /* 0x000fe2000001168b */
[----:B------:R-:W-:Y:S02]  /*42b0*/  HADD2.F32 R95, -RZ, R95.H0_H0 ;  /* 0x2000005fff5f7230 */ /* 0x000fe40000004100 */
        /* <DEDUP_REMOVED lines=8> */
[--C-:B------:R-:W-:Y:S02]  /*4340*/  HADD2.F32 R95, -RZ, R47.reuse.H1_H1 ;  /* 0x3000002fff5f7230 */ /* 0x100fe40000004100 */
[----:B------:R-:W-:-:S02]  /*4350*/  HADD2.F32 R99, -RZ, R47.H0_H0 ;  /* 0x2000002fff637230 */ /* 0x000fc40000004100 */
[----:B------:R-:W-:Y:S01]  /*4360*/  F2FP.F16.F32.PACK_AB R45, R94, R45 ;  /* 0x0000002d5e2d723e */ /* 0x000fe200000000ff */
[-C--:B------:R-:W-:Y:S02]  /*4370*/  FMUL.FTZ R176, R95, R138.reuse ;  /* 0x0000008a5fb07220 */ /* 0x080fe40000410000 */
[C---:B------:R-:W-:Y:S02]  /*4380*/  FMUL.FTZ R138, R99.reuse, R138 ;  /* 0x0000008a638a7220 */ /* 0x040fe40000410000 */
[-C--:B------:R-:W-:Y:S01]  /*4390*/  FFMA.FTZ R47, R99, R98.reuse, -R176 ;  /* 0x00000062632f7223 */ /* 0x080fe200000108b0 */
[----:B------:R-:W-:Y:S02]  /*43a0*/  HADD2.F32 R99, -RZ, R175.H0_H0 ;  /* 0x200000afff637230 */ /* 0x000fe40000004100 */
[----:B------:R-:W-:Y:S01]  /*43b0*/  FFMA.FTZ R98, R95, R98, R138 ;  /* 0x000000625f627223 */ /* 0x000fe2000001008a */
[--C-:B------:R-:W-:Y:S02]  /*43c0*/  HADD2.F32 R138, -RZ, R44.reuse.H0_H0 ;  /* 0x2000002cff8a7230 */ /* 0x100fe40000004100 */
[----:B------:R-:W-:-:S02]  /*43d0*/  HADD2.F32 R44, -RZ, R44.H1_H1 ;  /* 0x3000002cff2c7230 */ /* 0x000fc40000004100 */
[----:B------:R-:W-:Y:S01]  /*43e0*/  HADD2.F32 R175, -RZ, R188.H1_H1 ;  /* 0x300000bcffaf7230 */ /* 0x000fe20000004100 */
[----:B------:R-:W-:Y:S02]  /*43f0*/  F2FP.F16.F32.PACK_AB R47, R98, R47 ;  /* 0x0000002f622f723e */ /* 0x000fe400000000ff */
[-C--:B------:R-:W-:Y:S01]  /*4400*/  FMUL.FTZ R95, R44, R139.reuse ;  /* 0x0000008b2c5f7220 */ /* 0x080fe20000410000 */
[----:B------:R-:W-:-:S03]  /*4410*/  FMUL.FTZ R139, R138, R139 ;  /* 0x0000008b8a8b7220 */ /* 0x000fc60000410000 */
[-C--:B------:R-:W-:Y:S01]  /*4420*/  FFMA.FTZ R95, R138, R99.reuse, -R95 ;  /* 0x000000638a5f7223 */ /* 0x080fe2000001085f */
[--C-:B------:R-:W-:Y:S02]  /*4430*/  HADD2.F32 R138, -RZ, R46.reuse.H0_H0 ;  /* 0x2000002eff8a7230 */ /* 0x100fe40000004100 */
[----:B------:R-:W-:Y:S01]  /*4440*/  FFMA.FTZ R44, R44, R99, R139 ;  /* 0x000000632c2c7223 */ /* 0x000fe2000001008b */
[----:B------:R-:W-:Y:S02]  /*4450*/  HADD2.F32 R46, -RZ, R46.H1_H1 ;  /* 0x3000002eff2e7230 */ /* 0x000fe40000004100 */
[----:B------:R-:W-:Y:S02]  /*4460*/  HADD2.F32 R99, -RZ, R187.H0_H0 ;  /* 0x200000bbff637230 */ /* 0x000fe40000004100 */
[----:B------:R-:W-:Y:S01]  /*4470*/  F2FP.F16.F32.PACK_AB R44, R44, R95 ;  /* 0x0000005f2c2c723e */ /* 0x000fe200000000ff */
[-C--:B------:R-:W-:Y:S01]  /*4480*/  FMUL.FTZ R139, R46, R175.reuse ;  /* 0x000000af2e8b7220 */ /* 0x080fe20000410000 */
[----:B------:R-:W-:-:S03]  /*4490*/  FMUL.FTZ R175, R138, R175 ;  /* 0x000000af8aaf7220 */ /* 0x000fc60000410000 */
[-C--:B------:R-:W-:Y:S01]  /*44a0*/  FFMA.FTZ R139, R138, R99.reuse, -R139 ;  /* 0x000000638a8b7223 */ /* 0x080fe2000001088b */
[----:B------:R-:W-:-:S05]  /*44b0*/  FFMA.FTZ R46, R46, R99, R175 ;  /* 0x000000632e2e7223 */ /* 0x000fca00000100af */
[----:B------:R-:W-:-:S07]  /*44c0*/  F2FP.F16.F32.PACK_AB R46, R46, R139 ;  /* 0x0000008b2e2e723e */ /* 0x000fce00000000ff */
.L_x_6697:
[----:B------:R-:W-:Y:S05]  /*44d0*/  BSYNC B3 ;  /* 0x0000000000037941 */ /* 0x000fea0003800000 */
.L_x_6696:
[----:B------:R-:W-:Y:S01]  /*44e0*/  IADD3 R95, P3, R171, R100, RZ ;  /* 0x00000064ab5f7210 */ /* 0x000fe20007f7e0ff */
[----:B------:R-:W-:Y:S01]  /*44f0*/  ULDC.64 UR4, c[0x0][0x2e8] ;  /* 0x0000ba0000047ab9 */ /* 0x000fe20000000a00 */
[----:B------:R-:W-:-:S03]  /*4500*/  ULDC.64 UR6, c[0x0][0x208] ;  /* 0x0000820000067ab9 */ /* 0x000fc60000000a00 */
[----:B------:R-:W-:Y:S01]  /*4510*/  IMAD.X R98, R172, 0x1, R15, P3 ;  /* 0x00000001ac627824 */ /* 0x000fe200018e060f */
[----:B------:R-:W-:-:S04]  /*4520*/  LEA R94, P3, R95, UR4, 0x1 ;  /* 0x000000045f5e7c11 */ /* 0x000fc8000f8608ff */
[----:B------:R-:W-:-:S05]  /*4530*/  LEA.HI.X R95, R95, UR5, R98, 0x1, P3 ;  /* 0x000000055f5f7c11 */ /* 0x000fca00098f0c62 */
[----:B--2---:R1:W-:Y:S04]  /*4540*/  STG.E.128 desc[UR6][R94.64], R44 ;  /* 0x0000002c5e007986 */ /* 0x0043e8000c101d06 */
.L_x_6695:
[----:B------:R-:W-:Y:S05]  /*4550*/  BSYNC B2 ;  /* 0x0000000000027941 */ /* 0x000fea0003800000 */
.L_x_6694:
[----:B------:R-:W-:Y:S05]  /*4560*/  @P1 BRA `(.L_x_6693) ;  /* 0x0000000000e01947 */ /* 0x000fea0003800000 */
[----:B-1----:R1:W2:Y:S01]  /*4570*/  LDS.128 R44, [R5+0x23c00] ;  /* 0x023c0000052c7984 */ /* 0x0022a20000000c00 */
[----:B------:R-:W-:Y:S01]  /*4580*/  IADD3 R171, P3, R171, R14, RZ ;  /* 0x0000000eabab7210 */ /* 0x000fe20007f7e0ff */
[----:B------:R-:W-:Y:S04]  /*4590*/  BSSY B2, `(.L_x_6698) ;  /* 0x0000030000027945 */ /* 0x000fe80003800000 */
[----:B------:R-:W-:Y:S01]  /*45a0*/  IMAD.X R172, R172, 0x1, R11, P3 ;  /* 0x00000001acac7824 */ /* 0x000fe200018e060b */
[----:B------:R-:W-:-:S13]  /*45b0*/  ISETP.GE.AND P3, PT, R220, R92, PT ;  /* 0x0000005cdc00720c */ /* 0x000fda0003f66270 */
[----:B-1----:R-:W-:Y:S05]  /*45c0*/  @P3 BRA `(.L_x_6699) ;  /* 0x0000000000b03947 */ /* 0x002fea0003800000 */
[----:B------:R-:W-:Y:S01]  /*45d0*/  SHF.R.U64 R94, R90, 0x10, R91 ;  /* 0x000000105a5e7819 */ /* 0x000fe2000000125b */
[----:B--2---:R-:W-:Y:S01]  /*45e0*/  IMAD.MOV.U32 R90, RZ, RZ, R45 ;  /* 0x000000ffff5a7224 */ /* 0x004fe200078e002d */
[----:B------:R-:W-:Y:S01]  /*45f0*/  SHF.R.U64 R88, R88, 0x10, R89 ;  /* 0x0000001058587819 */ /* 0x000fe20000001259 */
[----:B------:R-:W-:Y:S01]  /*4600*/  HADD2.F32 R99, -RZ, R188.H0_H0 ;  /* 0x200000bcff637230 */ /* 0x000fe20000004100 */
[----:B------:R-:W-:Y:S01]  /*4610*/  SHF.R.U32.HI R91, RZ, 0x10, R91 ;  /* 0x00000010ff5b7819 */ /* 0x000fe2000001165b */
[----:B------:R-:W-:Y:S02]  /*4620*/  HADD2.F32 R94, -RZ, R94.H0_H0 ;  /* 0x2000005eff5e7230 */ /* 0x000fe40000004100 */
[--C-:B------:R-:W-:Y:S02]  /*4630*/  HADD2.F32 R45, -RZ, R90.reuse.H1_H1 ;  /* 0x3000005aff2d7230 */ /* 0x100fe40000004100 */
[----:B------:R-:W-:Y:S02]  /*4640*/  HADD2.F32 R95, -RZ, R90.H0_H0 ;  /* 0x2000005aff5f7230 */ /* 0x000fe40000004100 */
[----:B------:R-:W-:-:S02]  /*4650*/  HADD2.F32 R88, -RZ, R88.H0_H0 ;  /* 0x20000058ff587230 */ /* 0x000fc40000004100 */
[-C--:B------:R-:W-:Y:S01]  /*4660*/  FMUL.FTZ R90, R45, R94.reuse ;  /* 0x0000005e2d5a7220 */ /* 0x080fe20000410000 */
[----:B------:R-:W-:-:S03]  /*4670*/  FMUL.FTZ R94, R95, R94 ;  /* 0x0000005e5f5e7220 */ /* 0x000fc60000410000 */
[-C--:B------:R-:W-:Y:S01]  /*4680*/  FFMA.FTZ R90, R95, R88.reuse, -R90 ;  /* 0x000000585f5a7223 */ /* 0x080fe2000001085a */
[----:B------:R-:W-:Y:S02]  /*4690*/  HADD2.F32 R95, -RZ, R187.H1_H1 ;  /* 0x300000bbff5f7230 */ /* 0x000fe40000004100 */
[----:B------:R-:W-:Y:S01]  /*46a0*/  FFMA.FTZ R45, R45, R88, R94 ;  /* 0x000000582d2d7223 */ /* 0x000fe2000001005e */
[----:B------:R-:W-:Y:S01]  /*46b0*/  IMAD.MOV.U32 R94, RZ, RZ, R47 ;  /* 0x000000ffff5e7224 */ /* 0x000fe200078e002f */
[----:B------:R-:W-:Y:S02]  /*46c0*/  SHF.R.U32.HI R88, RZ, 0x10, R89 ;  /* 0x00000010ff587819 */ /* 0x000fe40000011659 */
[----:B------:R-:W-:Y:S01]  /*46d0*/  MOV R89, R44 ;  /* 0x0000002c00597202 */ /* 0x000fe20000000f00 */
[----:B------:R-:W-:Y:S01]  /*46e0*/  HADD2.F32 R44, -RZ, R91.H0_H0 ;  /* 0x2000005bff2c7230 */ /* 0x000fe20000004100 */
[----:B------:R-:W-:Y:S01]  /*46f0*/  F2FP.F16.F32.PACK_AB R45, R45, R90 ;  /* 0x0000005a2d2d723e */ /* 0x000fe200000000ff */
        /* <DEDUP_REMOVED lines=10> */
[----:B------:R-:W-:Y:S01]  /*47a0*/  HADD2.F32 R91, -RZ, R186.H0_H0 ;  /* 0x200000baff5b7230 */ /* 0x000fe20000004100 */
[----:B------:R-:W-:Y:S02]  /*47b0*/  F2FP.F16.F32.PACK_AB R47, R47, R44 ;  /* 0x0000002c2f2f723e */ /* 0x000fe400000000ff */
[-C--:B------:R-:W-:Y:S01]  /*47c0*/  FMUL.FTZ R89, R46, R95.reuse ;  /* 0x0000005f2e597220 */ /* 0x080fe20000410000 */
[----:B------:R-:W-:-:S03]  /*47d0*/  FMUL.FTZ R95, R94, R95 ;  /* 0x0000005f5e5f7220 */ /* 0x000fc60000410000 */
[-C--:B------:R-:W-:Y:S01]  /*47e0*/  FFMA.FTZ R89, R94, R91.reuse, -R89 ;  /* 0x0000005b5e597223 */ /* 0x080fe20000010859 */
[--C-:B------:R-:W-:Y:S02]  /*47f0*/  HADD2.F32 R94, -RZ, R88.reuse.H0_H0 ;  /* 0x20000058ff5e7230 */ /* 0x100fe40000004100 */
        /* <DEDUP_REMOVED lines=9> */
.L_x_6699:
[----:B------:R-:W-:Y:S05]  /*4890*/  BSYNC B2 ;  /* 0x0000000000027941 */ /* 0x000fea0003800000 */
.L_x_6698:
[----:B------:R-:W-:Y:S01]  /*48a0*/  ULDC.64 UR4, c[0x0][0x2e8] ;  /* 0x0000ba0000047ab9 */ /* 0x000fe20000000a00 */
[----:B------:R-:W-:Y:S01]  /*48b0*/  ULDC.64 UR6, c[0x0][0x208] ;  /* 0x0000820000067ab9 */ /* 0x000fe20000000a00 */
[----:B------:R-:W-:-:S04]  /*48c0*/  LEA R88, P3, R171, UR4, 0x1 ;  /* 0x00000004ab587c11 */ /* 0x000fc8000f8608ff */
[----:B------:R-:W-:-:S05]  /*48d0*/  LEA.HI.X R89, R171, UR5, R172, 0x1, P3 ;  /* 0x00000005ab597c11 */ /* 0x000fca00098f0cac */
[----:B--2---:R2:W-:Y:S04]  /*48e0*/  STG.E.128 desc[UR6][R88.64], R44 ;  /* 0x0000002c58007986 */ /* 0x0045e8000c101d06 */
.L_x_6693:
[----:B------:R-:W-:Y:S05]  /*48f0*/  BSYNC B1 ;  /* 0x0000000000017941 */ /* 0x000fea0003800000 */
.L_x_6692:
[----:B------:R-:W-:Y:S04]  /*4900*/  BSSY B1, `(.L_x_6700) ;  /* 0x0000074000017945 */ /* 0x000fe80003800000 */
[----:B------:R-:W-:Y:S05]  /*4910*/  @P4 BRA `(.L_x_6701) ;  /* 0x0000000400c84947 */ /* 0x000fea0003800000 */
[----:B--2---:R-:W-:Y:S01]  /*4920*/  IADD3 R89, P3, P4, R158, R136, R16 ;  /* 0x000000889e597210 */ /* 0x004fe20007c7e010 */
[----:B------:R-:W-:Y:S03]  /*4930*/  BSSY B2, `(.L_x_6702) ;  /* 0x000003b000027945 */ /* 0x000fe60003800000 */
[----:B------:R-:W-:Y:S01]  /*4940*/  IADD3.X R88, R123, R93, R17, P3, P4 ;  /* 0x0000005d7b587210 */ /* 0x000fe20001fe8411 */
[----:B------:R-:W-:Y:S08]  /*4950*/  @P0 BRA `(.L_x_6703) ;  /* 0x0000000000e00947 */ /* 0x000ff00003800000 */
        /* <DEDUP_REMOVED lines=9> */
[----:B------:R-:W-:Y:S01]  /*49f0*/  HADD2.F32 R99, -RZ, R184.H1_H1 ;  /* 0x300000b8ff637230 */ /* 0x000fe20000004100 */
        /* <DEDUP_REMOVED lines=40> */
.L_x_6705:
[----:B------:R-:W-:Y:S05]  /*4c80*/  BSYNC B3 ;  /* 0x0000000000037941 */ /* 0x000fea0003800000 */
.L_x_6704:
[----:B------:R-:W-:Y:S01]  /*4c90*/  ULDC.64 UR4, c[0x0][0x2e8] ;  /* 0x0000ba0000047ab9 */ /* 0x000fe20000000a00 */
[----:B------:R-:W-:Y:S01]  /*4ca0*/  ULDC.64 UR6, c[0x0][0x208] ;  /* 0x0000820000067ab9 */ /* 0x000fe20000000a00 */
[----:B------:R-:W-:-:S04]  /*4cb0*/  LEA R84, P3, R90, UR4, 0x1 ;  /* 0x000000045a547c11 */ /* 0x000fc8000f8608ff */
[----:B------:R-:W-:-:S05]  /*4cc0*/  LEA.HI.X R85, R90, UR5, R91, 0x1, P3 ;  /* 0x000000055a557c11 */ /* 0x000fca00098f0c5b */
[----:B--2---:R2:W-:Y:S04]  /*4cd0*/  STG.E.128 desc[UR6][R84.64], R44 ;  /* 0x0000002c54007986 */ /* 0x0045e8000c101d06 */
.L_x_6703:
[----:B------:R-:W-:Y:S05]  /*4ce0*/  BSYNC B2 ;  /* 0x0000000000027941 */ /* 0x000fea0003800000 */
.L_x_6702:
[----:B------:R-:W-:Y:S05]  /*4cf0*/  @P1 BRA `(.L_x_6701) ;  /* 0x0000000000d01947 */ /* 0x000fea0003800000 */
[----:B-12---:R1:W2:Y:S01]  /*4d00*/  LDS.128 R44, [R5+0x24c00] ;  /* 0x024c0000052c7984 */ /* 0x0062a20000000c00 */
[----:B------:R-:W-:Y:S01]  /*4d10*/  IADD3 R89, P3, R89, R14, RZ ;  /* 0x0000000e59597210 */ /* 0x000fe20007f7e0ff */
[----:B------:R-:W-:Y:S04]  /*4d20*/  BSSY B2, `(.L_x_6706) ;  /* 0x000002c000027945 */ /* 0x000fe80003800000 */
[----:B------:R-:W-:Y:S01]  /*4d30*/  IMAD.X R88, R88, 0x1, R11, P3 ;  /* 0x0000000158587824 */ /* 0x000fe200018e060b */
[----:B------:R-:W-:-:S13]  /*4d40*/  ISETP.GE.AND P3, PT, R220, R92, PT ;  /* 0x0000005cdc00720c */ /* 0x000fda0003f66270 */
        /* <DEDUP_REMOVED lines=12> */
[C---:B------:R-:W-:Y:S01]  /*4e10*/  FMUL.FTZ R82, R45.reuse, R82 ;  /* 0x000000522d527220 */ /* 0x040fe20000410000 */
[----:B------:R-:W-:Y:S02]  /*4e20*/  HADD2.F32 R80, -RZ, R80.H0_H0 ;  /* 0x20000050ff507230 */ /* 0x000fe40000004100 */
        /* <DEDUP_REMOVED lines=8> */
[----:B------:R-:W-:-:S02]  /*4eb0*/  HADD2.F32 R80, -RZ, R167.H1_H1 ;  /* 0x300000a7ff507230 */ /* 0x000fc40000004100 */
[----:B------:R-:W-:Y:S02]  /*4ec0*/  HADD2.F32 R167, -RZ, R167.H0_H0 ;  /* 0x200000a7ffa77230 */ /* 0x000fe40000004100 */
[----:B------:R-:W-:Y:S01]  /*4ed0*/  HADD2.F32 R81, -RZ, R44.H1_H1 ;  /* 0x3000002cff517230 */ /* 0x000fe20000004100 */
[----:B------:R-:W-:Y:S01]  /*4ee0*/  F2FP.F16.F32.PACK_AB R47, R84, R47 ;  /* 0x0000002f542f723e */ /* 0x000fe200000000ff */
[----:B------:R-:W-:Y:S02]  /*4ef0*/  HADD2.F32 R82, -RZ, R46.H1_H1 ;  /* 0x3000002eff527230 */ /* 0x000fe40000004100 */
[----:B------:R-:W-:Y:S02]  /*4f00*/  HADD2.F32 R44, -RZ, R44.H0_H0 ;  /* 0x2000002cff2c7230 */ /* 0x000fe40000004100 */
[----:B------:R-:W-:Y:S01]  /*4f10*/  FMUL.FTZ R83, R81, R80 ;  /* 0x0000005051537220 */ /* 0x000fe20000410000 */
[----:B------:R-:W-:Y:S02]  /*4f20*/  HADD2.F32 R46, -RZ, R46.H0_H0 ;  /* 0x2000002eff2e7230 */ /* 0x000fe40000004100 */
[----:B------:R-:W-:Y:S01]  /*4f30*/  FMUL.FTZ R91, R82, R167 ;  /* 0x000000a7525b7220 */ /* 0x000fe20000410000 */
[----:B------:R-:W-:-:S02]  /*4f40*/  HADD2.F32 R45, -RZ, R168.H1_H1 ;  /* 0x300000a8ff2d7230 */ /* 0x000fc40000004100 */
[----:B------:R-:W-:Y:S01]  /*4f50*/  FMUL.FTZ R80, R44, R80 ;  /* 0x000000502c507220 */ /* 0x000fe20000410000 */
[C---:B------:R-:W-:Y:S01]  /*4f60*/  FMUL.FTZ R167, R46.reuse, R167 ;  /* 0x000000a72ea77220 */ /* 0x040fe20000410000 */
[----:B------:R-:W-:Y:S01]  /*4f70*/  FFMA.FTZ R91, R46, R87, -R91 ;  /* 0x000000572e5b7223 */ /* 0x000fe2000001085b */
[-C--:B------:R-:W-:Y:S01]  /*4f80*/  FFMA.FTZ R83, R44, R45.reuse, -R83 ;  /* 0x0000002d2c537223 */ /* 0x080fe20000010853 */
[----:B------:R-:W-:Y:S01]  /*4f90*/  FFMA.FTZ R80, R81, R45, R80 ;  /* 0x0000002d51507223 */ /* 0x000fe20000010050 */
[----:B------:R-:W-:Y:S01]  /*4fa0*/  FFMA.FTZ R82, R82, R87, R167 ;  /* 0x0000005752527223 */ /* 0x000fe200000100a7 */
[----:B------:R-:W-:-:S03]  /*4fb0*/  F2FP.F16.F32.PACK_AB R45, R85, R90 ;  /* 0x0000005a552d723e */ /* 0x000fc600000000ff */
[----:B------:R-:W-:Y:S02]  /*4fc0*/  F2FP.F16.F32.PACK_AB R44, R80, R83 ;  /* 0x00000053502c723e */ /* 0x000fe400000000ff */
[----:B------:R-:W-:-:S07]  /*4fd0*/  F2FP.F16.F32.PACK_AB R46, R82, R91 ;  /* 0x0000005b522e723e */ /* 0x000fce00000000ff */
.L_x_6707:
[----:B------:R-:W-:Y:S05]  /*4fe0*/  BSYNC B2 ;  /* 0x0000000000027941 */ /* 0x000fea0003800000 */
.L_x_6706:
[----:B------:R-:W-:Y:S01]  /*4ff0*/  ULDC.64 UR4, c[0x0][0x2e8] ;  /* 0x0000ba0000047ab9 */ /* 0x000fe20000000a00 */
[----:B------:R-:W-:Y:S01]  /*5000*/  ULDC.64 UR6, c[0x0][0x208] ;  /* 0x0000820000067ab9 */ /* 0x000fe20000000a00 */
[----:B------:R-:W-:-:S04]  /*5010*/  LEA R80, P3, R89, UR4, 0x1 ;  /* 0x0000000459507c11 */ /* 0x000fc8000f8608ff */
[----:B------:R-:W-:-:S05]  /*5020*/  LEA.HI.X R81, R89, UR5, R88, 0x1, P3 ;  /* 0x0000000559517c11 */ /* 0x000fca00098f0c58 */
[----:B--2---:R3:W-:Y:S04]  /*5030*/  STG.E.128 desc[UR6][R80.64], R44 ;  /* 0x0000002c50007986 */ /* 0x0047e8000c101d06 */
.L_x_6701:
[----:B------:R-:W-:Y:S05]  /*5040*/  BSYNC B1 ;  /* 0x0000000000017941 */ /* 0x000fea0003800000 */
.L_x_6700:
[----:B------:R-:W4:Y:S01]  /*5050*/  LDL R91, [R1] ;  /* 0x00000000015b7983 */ /* 0x000f220000100800 */
[----:B------:R-:W-:Y:S01]  /*5060*/  BSSY B1, `(.L_x_6708) ;  /* 0x0000075000017945 */ /* 0x000fe20003800000 */
[----:B----4-:R-:W-:-:S13]  /*5070*/  LOP3.LUT P3, RZ, R91, 0x4, RZ, 0xc0, !PT ;  /* 0x000000045bff7812 */ /* 0x010fda000786c0ff */
[----:B------:R-:W-:Y:S05]  /*5080*/  @P3 BRA `(.L_x_6709) ;  /* 0x0000000400c83947 */ /* 0x000fea0003800000 */
[----:B---3--:R-:W-:Y:S01]  /*5090*/  IADD3 R81, P3, P4, R125, R136, R16 ;  /* 0x000000887d517210 */ /* 0x008fe20007c7e010 */
[----:B------:R-:W-:Y:S03]  /*50a0*/  BSSY B2, `(.L_x_6710) ;  /* 0x0000039000027945 */ /* 0x000fe60003800000 */
[----:B------:R-:W-:Y:S01]  /*50b0*/  IADD3.X R80, R124, R93, R17, P3, P4 ;  /* 0x0000005d7c507210 */ /* 0x000fe20001fe8411 */
[----:B------:R-:W-:Y:S08]  /*50c0*/  @P0 BRA `(.L_x_6711) ;  /* 0x0000000000d80947 */ /* 0x000ff00003800000 */
[----:B-12---:R1:W2:Y:S01]  /*50d0*/  LDS.128 R44, [R5+0x20400] ;  /* 0x02040000052c7984 */ /* 0x0062a20000000c00 */
[----:B------:R-:W-:Y:S01]  /*50e0*/  IADD3 R82, P3, R81, R100, RZ ;  /* 0x0000006451527210 */ /* 0x000fe20007f7e0ff */
[----:B------:R-:W-:Y:S04]  /*50f0*/  BSSY B3, `(.L_x_6712) ;  /* 0x000002e000037945 */ /* 0x000fe80003800000 */
[----:B------:R-:W-:Y:S01]  /*5100*/  IMAD.X R83, R80, 0x1, R15, P3 ;  /* 0x0000000150537824 */ /* 0x000fe200018e060f */
[----:B------:R-:W-:-:S13]  /*5110*/  ISETP.GE.AND P3, PT, R18, R92, PT ;  /* 0x0000005c1200720c */ /* 0x000fda0003f66270 */
[----:B-1----:R-:W-:Y:S05]  /*5120*/  @P3 BRA `(.L_x_6713) ;  /* 0x0000000000a83947 */ /* 0x002fea0003800000 */
[--C-:B------:R-:W-:Y:S02]  /*5130*/  SHF.R.U64 R84, R76, 0x10, R77.reuse ;  /* 0x000000104c547819 */ /* 0x100fe4000000124d */
[----:B------:R-:W-:Y:S02]  /*5140*/  SHF.R.U32.HI R76, RZ, 0x10, R77 ;  /* 0x00000010ff4c7819 */ /* 0x000fe4000001164d */
[--C-:B------:R-:W-:Y:S01]  /*5150*/  SHF.R.U64 R85, R78, 0x10, R79.reuse ;  /* 0x000000104e557819 */ /* 0x100fe2000000124f */
[----:B------:R-:W-:Y:S01]  /*5160*/  HADD2.F32 R78, -RZ, R84.H0_H0 ;  /* 0x20000054ff4e7230 */ /* 0x000fe20000004100 */
[----:B------:R-:W-:Y:S01]  /*5170*/  SHF.R.U32.HI R86, RZ, 0x10, R79 ;  /* 0x00000010ff567819 */ /* 0x000fe2000001164f */
[----:B--2---:R-:W-:Y:S01]  /*5180*/  HADD2.F32 R79, -RZ, R45.H0_H0 ;  /* 0x2000002dff4f7230 */ /* 0x004fe20000004100 */
[----:B------:R-:W-:Y:S01]  /*5190*/  MOV R77, R47 ;  /* 0x0000002f004d7202 */ /* 0x000fe20000000f00 */
[----:B------:R-:W-:Y:S02]  /*51a0*/  HADD2.F32 R88, -RZ, R85.H0_H0 ;  /* 0x20000055ff587230 */ /* 0x000fe40000004100 */
[----:B------:R-:W-:-:S02]  /*51b0*/  HADD2.F32 R47, -RZ, R45.H1_H1 ;  /* 0x3000002dff2f7230 */ /* 0x000fc40000004100 */
[----:B------:R-:W-:Y:S02]  /*51c0*/  HADD2.F32 R86, -RZ, R86.H0_H0 ;  /* 0x20000056ff567230 */ /* 0x000fe40000004100 */
[-C--:B------:R-:W-:Y:S01]  /*51d0*/  FMUL.FTZ R90, R79, R88.reuse ;  /* 0x000000584f5a7220 */ /* 0x080fe20000410000 */
[--C-:B------:R-:W-:Y:S02]  /*51e0*/  HADD2.F32 R45, -RZ, R77.reuse.H1_H1 ;  /* 0x3000004dff2d7230 */ /* 0x100fe40000004100 */
[----:B------:R-:W-:Y:S02]  /*51f0*/  HADD2.F32 R77, -RZ, R77.H0_H0 ;  /* 0x2000004dff4d7230 */ /* 0x000fe40000004100 */
[----:B------:R-:W-:Y:S02]  /*5200*/  HADD2.F32 R84, -RZ, R76.H0_H0 ;  /* 0x2000004cff547230 */ /* 0x000fe40000004100 */
[----:B------:R-:W-:Y:S01]  /*5210*/  FMUL.FTZ R76, R47, R88 ;  /* 0x000000582f4c7220 */ /* 0x000fe20000410000 */
[-C--:B------:R-:W-:Y:S01]  /*5220*/  FMUL.FTZ R88, R45, R86.reuse ;  /* 0x000000562d587220 */ /* 0x080fe20000410000 */
[----:B------:R-:W-:Y:S01]  /*5230*/  FMUL.FTZ R86, R77, R86 ;  /* 0x000000564d567220 */ /* 0x000fe20000410000 */
[-C--:B------:R-:W-:Y:S01]  /*5240*/  FFMA.FTZ R47, R47, R78.reuse, R90 ;  /* 0x0000004e2f2f7223 */ /* 0x080fe2000001005a */
[----:B------:R-:W-:Y:S01]  /*5250*/  FFMA.FTZ R76, R79, R78, -R76 ;  /* 0x0000004e4f4c7223 */ /* 0x000fe2000001084c */
[-C--:B------:R-:W-:Y:S01]  /*5260*/  FFMA.FTZ R77, R77, R84.reuse, -R88 ;  /* 0x000000544d4d7223 */ /* 0x080fe20000010858 */
[----:B------:R-:W-:Y:S01]  /*5270*/  FFMA.FTZ R84, R45, R84, R86 ;  /* 0x000000542d547223 */ /* 0x000fe20000010056 */
[----:B------:R-:W-:-:S02]  /*5280*/  HADD2.F32 R85, -RZ, R183.H0_H0 ;  /* 0x200000b7ff557230 */ /* 0x000fc40000004100 */
[--C-:B------:R-:W-:Y:S02]  /*5290*/  HADD2.F32 R78, -RZ, R44.reuse.H1_H1 ;  /* 0x3000002cff4e7230 */ /* 0x100fe40000004100 */
[----:B------:R-:W-:Y:S02]  /*52a0*/  HADD2.F32 R86, -RZ, R44.H0_H0 ;  /* 0x2000002cff567230 */ /* 0x000fe40000004100 */
[----:B------:R-:W-:Y:S02]  /*52b0*/  HADD2.F32 R183, -RZ, R183.H1_H1 ;  /* 0x300000b7ffb77230 */ /* 0x000fe40000004100 */
[-C--:B------:R-:W-:Y:S01]  /*52c0*/  FMUL.FTZ R87, R78, R85.reuse ;  /* 0x000000554e577220 */ /* 0x080fe20000410000 */
[----:B------:R-:W-:Y:S02]  /*52d0*/  HADD2.F32 R44, -RZ, R46.H1_H1 ;  /* 0x3000002eff2c7230 */ /* 0x000fe40000004100 */
[----:B------:R-:W-:Y:S01]  /*52e0*/  FMUL.FTZ R85, R86, R85 ;  /* 0x0000005556557220 */ /* 0x000fe20000410000 */
[----:B------:R-:W-:-:S02]  /*52f0*/  HADD2.F32 R45, -RZ, R166.H1_H1 ;  /* 0x300000a6ff2d7230 */ /* 0x000fc40000004100 */
[----:B------:R-:W-:Y:S02]  /*5300*/  HADD2.F32 R46, -RZ, R46.H0_H0 ;  /* 0x2000002eff2e7230 */ /* 0x000fe40000004100 */
[----:B------:R-:W-:Y:S01]  /*5310*/  FMUL.FTZ R89, R44, R183 ;  /* 0x000000b72c597220 */ /* 0x000fe20000410000 */
[----:B------:R-:W-:Y:S02]  /*5320*/  HADD2.F32 R79, -RZ, R166.H0_H0 ;  /* 0x200000a6ff4f7230 */ /* 0x000fe40000004100 */
[-C--:B------:R-:W-:Y:S01]  /*5330*/  FFMA.FTZ R87, R86, R45.reuse, -R87 ;  /* 0x0000002d56577223 */ /* 0x080fe20000010857 */
[----:B------:R-:W-:Y:S01]  /*5340*/  FFMA.FTZ R78, R78, R45, R85 ;  /* 0x0000002d4e4e7223 */ /* 0x000fe20000010055 */
[C---:B------:R-:W-:Y:S01]  /*5350*/  FMUL.FTZ R183, R46.reuse, R183 ;  /* 0x000000b72eb77220 */ /* 0x040fe20000410000 */
[----:B------:R-:W-:Y:S01]  /*5360*/  F2FP.F16.F32.PACK_AB R45, R47, R76 ;  /* 0x0000004c2f2d723e */ /* 0x000fe200000000ff */
[----:B------:R-:W-:Y:S01]  /*5370*/  FFMA.FTZ R89, R46, R79, -R89 ;  /* 0x0000004f2e597223 */ /* 0x000fe20000010859 */
[----:B------:R-:W-:Y:S01]  /*5380*/  F2FP.F16.F32.PACK_AB R47, R84, R77 ;  /* 0x0000004d542f723e */ /* 0x000fe200000000ff */
[----:B------:R-:W-:Y:S01]  /*5390*/  FFMA.FTZ R44, R44, R79, R183 ;  /* 0x0000004f2c2c7223 */ /* 0x000fe200000100b7 */
[----:B------:R-:W-:-:S04]  /*53a0*/  F2FP.F16.F32.PACK_AB R78, R78, R87 ;  /* 0x000000574e4e723e */ /* 0x000fc800000000ff */
[----:B------:R-:W-:Y:S01]  /*53b0*/  F2FP.F16.F32.PACK_AB R46, R44, R89 ;  /* 0x000000592c2e723e */ /* 0x000fe200000000ff */
[----:B------:R-:W-:-:S07]  /*53c0*/  IMAD.MOV.U32 R44, RZ, RZ, R78 ;  /* 0x000000ffff2c7224 */ /* 0x000fce00078e004e */
.L_x_6713:
[----:B------:R-:W-:Y:S05]  /*53d0*/  BSYNC B3 ;  /* 0x0000000000037941 */ /* 0x000fea0003800000 */
.L_x_6712:
[----:B------:R-:W-:Y:S01]  /*53e0*/  ULDC.64 UR4, c[0x0][0x2e8] ;  /* 0x0000ba0000047ab9 */ /* 0x000fe20000000a00 */
[----:B------:R-:W-:Y:S01]  /*53f0*/  ULDC.64 UR6, c[0x0][0x208] ;  /* 0x0000820000067ab9 */ /* 0x000fe20000000a00 */
[----:B------:R-:W-:-:S04]  /*5400*/  LEA R76, P3, R82, UR4, 0x1 ;  /* 0x00000004524c7c11 */ /* 0x000fc8000f8608ff */
[----:B------:R-:W-:-:S05]  /*5410*/  LEA.HI.X R77, R82, UR5, R83, 0x1, P3 ;  /* 0x00000005524d7c11 */ /* 0x000fca00098f0c53 */
[----:B--2---:R3:W-:Y:S04]  /*5420*/  STG.E.128 desc[UR6][R76.64], R44 ;  /* 0x0000002c4c007986 */ /* 0x0047e8000c101d06 */
.L_x_6711:
[----:B------:R-:W-:Y:S05]  /*5430*/  BSYNC B2 ;  /* 0x0000000000027941 */ /* 0x000fea0003800000 */
.L_x_6710:
[----:B------:R-:W-:Y:S05]  /*5440*/  @P1 BRA `(.L_x_6709) ;  /* 0x0000000000d81947 */ /* 0x000fea0003800000 */
[----:B-123--:R1:W2:Y:S01]  /*5450*/  LDS.128 R44, [R5+0x25c00] ;  /* 0x025c0000052c7984 */ /* 0x00e2a20000000c00 */
[----:B------:R-:W-:Y:S01]  /*5460*/  IADD3 R81, P3, R81, R14, RZ ;  /* 0x0000000e51517210 */ /* 0x000fe20007f7e0ff */
[----:B------:R-:W-:Y:S04]  /*5470*/  BSSY B2, `(.L_x_6714) ;  /* 0x000002e000027945 */ /* 0x000fe80003800000 */
[----:B------:R-:W-:Y:S01]  /*5480*/  IMAD.X R80, R80, 0x1, R11, P3 ;  /* 0x0000000150507824 */ /* 0x000fe200018e060b */
[----:B------:R-:W-:-:S13]  /*5490*/  ISETP.GE.AND P3, PT, R220, R92, PT ;  /* 0x0000005cdc00720c */ /* 0x000fda0003f66270 */
[----:B-1----:R-:W-:Y:S05]  /*54a0*/  @P3 BRA `(.L_x_6715) ;  /* 0x0000000000a83947 */ /* 0x002fea0003800000 */
[--C-:B------:R-:W-:Y:S01]  /*54b0*/  SHF.R.U64 R79, R72, 0x10, R73.reuse ;  /* 0x00000010484f7819 */ /* 0x100fe20000001249 */
        /* <DEDUP_REMOVED lines=8> */
[----:B------:R-:W-:-:S02]  /*5540*/  HADD2.F32 R74, -RZ, R73.H1_H1 ;  /* 0x30000049ff4a7230 */ /* 0x000fc40000004100 */
[----:B------:R-:W-:Y:S02]  /*5550*/  HADD2.F32 R78, -RZ, R78.H0_H0 ;  /* 0x2000004eff4e7230 */ /* 0x000fe40000004100 */
[-C--:B------:R-:W-:Y:S01]  /*5560*/  FMUL.FTZ R45, R47, R77.reuse ;  /* 0x0000004d2f2d7220 */ /* 0x080fe20000410000 */
[----:B------:R-:W-:Y:S02]  /*5570*/  HADD2.F32 R73, -RZ, R73.H0_H0 ;  /* 0x20000049ff497230 */ /* 0x000fe40000004100 */
[----:B------:R-:W-:Y:S01]  /*5580*/  FMUL.FTZ R82, R44, R77 ;  /* 0x0000004d2c527220 */ /* 0x000fe20000410000 */
        /* <DEDUP_REMOVED lines=20> */
[----:B------:R-:W-:Y:S02]  /*56d0*/  HADD2.F32 R157, -RZ, R157.H0_H0 ;  /* 0x2000009dff9d7230 */ /* 0x000fe40000004100 */
[----:B------:R-:W-:Y:S01]  /*56e0*/  FMUL.FTZ R77, R46, R77 ;  /* 0x0000004d2e4d7220 */ /* 0x000fe20000410000 */
[-C--:B------:R-:W-:Y:S01]  /*56f0*/  FFMA.FTZ R79, R72, R75.reuse, -R79 ;  /* 0x0000004b484f7223 */ /* 0x080fe2000001084f */
[----:B------:R-:W-:Y:S01]  /*5700*/  FFMA.FTZ R76, R73, R75, R76 ;  /* 0x0000004b494c7223 */ /* 0x000fe2000001004c */
[-C--:B------:R-:W-:Y:S01]  /*5710*/  FFMA.FTZ R83, R46, R157.reuse, -R83 ;  /* 0x0000009d2e537223 */ /* 0x080fe20000010853 */
[----:B------:R-:W-:-:S03]  /*5720*/  FFMA.FTZ R74, R74, R157, R77 ;  /* 0x0000009d4a4a7223 */ /* 0x000fc6000001004d */
[----:B------:R-:W-:Y:S02]  /*5730*/  F2FP.F16.F32.PACK_AB R44, R76, R79 ;  /* 0x0000004f4c2c723e */ /* 0x000fe400000000ff */
[----:B------:R-:W-:-:S07]  /*5740*/  F2FP.F16.F32.PACK_AB R46, R74, R83 ;  /* 0x000000534a2e723e */ /* 0x000fce00000000ff */
.L_x_6715:
[----:B------:R-:W-:Y:S05]  /*5750*/  BSYNC B2 ;  /* 0x0000000000027941 */ /* 0x000fea0003800000 */
.L_x_6714:
[----:B------:R-:W-:Y:S01]  /*5760*/  ULDC.64 UR4, c[0x0][0x2e8] ;  /* 0x0000ba0000047ab9 */ /* 0x000fe20000000a00 */
[----:B------:R-:W-:Y:S01]  /*5770*/  ULDC.64 UR6, c[0x0][0x208] ;  /* 0x0000820000067ab9 */ /* 0x000fe20000000a00 */
[----:B------:R-:W-:-:S04]  /*5780*/  LEA R72, P3, R81, UR4, 0x1 ;  /* 0x0000000451487c11 */ /* 0x000fc8000f8608ff */
[----:B------:R-:W-:-:S05]  /*5790*/  LEA.HI.X R73, R81, UR5, R80, 0x1, P3 ;  /* 0x0000000551497c11 */ /* 0x000fca00098f0c50 */
[----:B--2---:R4:W-:Y:S04]  /*57a0*/  STG.E.128 desc[UR6][R72.64], R44 ;  /* 0x0000002c48007986 */ /* 0x0049e8000c101d06 */
.L_x_6709:
[----:B------:R-:W-:Y:S05]  /*57b0*/  BSYNC B1 ;  /* 0x0000000000017941 */ /* 0x000fea0003800000 */
.L_x_6708:
[----:B------:R-:W-:Y:S01]  /*57c0*/  LOP3.LUT P3, RZ, R91, 0x8, RZ, 0xc0, !PT ;  /* 0x000000085bff7812 */ /* 0x000fe2000786c0ff */
[----:B------:R-:W-:-:S12]  /*57d0*/  BSSY B1, `(.L_x_6716) ;  /* 0x0000072000017945 */ /* 0x000fd80003800000 */
[----:B------:R-:W-:Y:S05]  /*57e0*/  @P3 BRA `(.L_x_6717) ;  /* 0x0000000400c03947 */ /* 0x000fea0003800000 */
[----:B----4-:R-:W-:Y:S01]  /*57f0*/  IADD3 R73, P3, P4, R127, R136, R16 ;  /* 0x000000887f497210 */ /* 0x010fe20007c7e010 */
[----:B------:R-:W-:Y:S03]  /*5800*/  BSSY B2, `(.L_x_6718) ;  /* 0x0000038000027945 */ /* 0x000fe60003800000 */
[----:B------:R-:W-:Y:S01]  /*5810*/  IADD3.X R72, R126, R93, R17, P3, P4 ;  /* 0x0000005d7e487210 */ /* 0x000fe20001fe8411 */
[----:B------:R-:W-:Y:S08]  /*5820*/  @P0 BRA `(.L_x_6719) ;  /* 0x0000000000d40947 */ /* 0x000ff00003800000 */
[----:B-123--:R1:W2:Y:S01]  /*5830*/  LDS.128 R44, [R5+0x21400] ;  /* 0x02140000052c7984 */ /* 0x00e2a20000000c00 */
[----:B------:R-:W-:Y:S01]  /*5840*/  IADD3 R74, P3, R73, R100, RZ ;  /* 0x00000064494a7210 */ /* 0x000fe20007f7e0ff */
[----:B------:R-:W-:Y:S03]  /*5850*/  BSSY B3, `(.L_x_6720) ;  /* 0x000002d000037945 */ /* 0x000fe60003800000 */
[----:B------:R-:W-:Y:S02]  /*5860*/  IADD3.X R75, R72, R15, RZ, P3, !PT ;  /* 0x0000000f484b7210 */ /* 0x000fe40001ffe4ff */
[----:B------:R-:W-:-:S13]  /*5870*/  ISETP.GE.AND P3, PT, R18, R92, PT ;  /* 0x0000005c1200720c */ /* 0x000fda0003f66270 */
        /* <DEDUP_REMOVED lines=42> */
.L_x_6721:
[----:B------:R-:W-:Y:S05]  /*5b20*/  BSYNC B3 ;  /* 0x0000000000037941 */ /* 0x000fea0003800000 */
.L_x_6720:
[----:B------:R-:W-:Y:S01]  /*5b30*/  ULDC.64 UR4, c[0x0][0x2e8] ;  /* 0x0000ba0000047ab9 */ /* 0x000fe20000000a00 */
[----:B------:R-:W-:Y:S01]  /*5b40*/  ULDC.64 UR6, c[0x0][0x208] ;  /* 0x0000820000067ab9 */ /* 0x000fe20000000a00 */
[----:B------:R-:W-:-:S04]  /*5b50*/  LEA R68, P3, R74, UR4, 0x1 ;  /* 0x000000044a447c11 */ /* 0x000fc8000f8608ff */
[----:B------:R-:W-:-:S05]  /*5b60*/  LEA.HI.X R69, R74, UR5, R75, 0x1, P3 ;  /* 0x000000054a457c11 */ /* 0x000fca00098f0c4b */
[----:B--2---:R4:W-:Y:S04]  /*5b70*/  STG.E.128 desc[UR6][R68.64], R44 ;  /* 0x0000002c44007986 */ /* 0x0049e8000c101d06 */
.L_x_6719:
[----:B------:R-:W-:Y:S05]  /*5b80*/  BSYNC B2 ;  /* 0x0000000000027941 */ /* 0x000fea0003800000 */
.L_x_6718:
[----:B------:R-:W-:Y:S05]  /*5b90*/  @P1 BRA `(.L_x_6717) ;  /* 0x0000000000d41947 */ /* 0x000fea0003800000 */
[----:B-1234-:R1:W2:Y:S01]  /*5ba0*/  LDS.128 R44, [R5+0x26c00] ;  /* 0x026c0000052c7984 */ /* 0x01e2a20000000c00 */
        /* <DEDUP_REMOVED lines=46> */
.L_x_6723:
[----:B------:R-:W-:Y:S05]  /*5e90*/  BSYNC B2 ;  /* 0x0000000000027941 */ /* 0x000fea0003800000 */
.L_x_6722:
[----:B------:R-:W-:Y:S01]  /*5ea0*/  ULDC.64 UR4, c[0x0][0x2e8] ;  /* 0x0000ba0000047ab9 */ /* 0x000fe20000000a00 */
[----:B------:R-:W-:Y:S01]  /*5eb0*/  ULDC.64 UR6, c[0x0][0x208] ;  /* 0x0000820000067ab9 */ /* 0x000fe20000000a00 */
[----:B------:R-:W-:-:S04]  /*5ec0*/  LEA R64, P3, R73, UR4, 0x1 ;  /* 0x0000000449407c11 */ /* 0x000fc8000f8608ff */
[----:B------:R-:W-:-:S05]  /*5ed0*/  LEA.HI.X R65, R73, UR5, R72, 0x1, P3 ;  /* 0x0000000549417c11 */ /* 0x000fca00098f0c48 */
[----:B--2---:R1:W-:Y:S04]  /*5ee0*/  STG.E.128 desc[UR6][R64.64], R44 ;  /* 0x0000002c40007986 */ /* 0x0043e8000c101d06 */
.L_x_6717:
[----:B------:R-:W-:Y:S05]  /*5ef0*/  BSYNC B1 ;  /* 0x0000000000017941 */ /* 0x000fea0003800000 */
.L_x_6716:
[----:B------:R-:W-:Y:S01]  /*5f00*/  LOP3.LUT P3, RZ, R91, 0x2, RZ, 0xc0, !PT ;  /* 0x000000025bff7812 */ /* 0x000fe2000786c0ff */
[----:B------:R-:W-:-:S12]  /*5f10*/  BSSY B1, `(.L_x_6724) ;  /* 0x0000072000017945 */ /* 0x000fd80003800000 */
[----:B------:R-:W-:Y:S05]  /*5f20*/  @P3 BRA `(.L_x_6725) ;  /* 0x0000000400c03947 */ /* 0x000fea0003800000 */
[----:B-1----:R-:W-:Y:S01]  /*5f30*/  IADD3 R65, P3, P4, R130, R136, R16 ;  /* 0x0000008882417210 */ /* 0x002fe20007c7e010 */
[----:B------:R-:W-:Y:S03]  /*5f40*/  BSSY B2, `(.L_x_6726) ;  /* 0x0000038000027945 */ /* 0x000fe60003800000 */
[----:B------:R-:W-:Y:S01]  /*5f50*/  IADD3.X R64, R128, R93, R17, P3, P4 ;  /* 0x0000005d80407210 */ /* 0x000fe20001fe8411 */
[----:B------:R-:W-:Y:S08]  /*5f60*/  @P0 BRA `(.L_x_6727) ;  /* 0x0000000000d40947 */ /* 0x000ff00003800000 */
[----:B--234-:R1:W2:Y:S01]  /*5f70*/  LDS.128 R44, [R5+0x22400] ;  /* 0x02240000052c7984 */ /* 0x01c2a20000000c00 */
        /* <DEDUP_REMOVED lines=10> */
[----:B------:R-:W-:Y:S01]  /*6020*/  HADD2.F32 R68, -RZ, R68.H0_H0 ;  /* 0x20000044ff447230 */ /* 0x000fe20000004100 */
[----:B--2---:R-:W-:Y:S01]  /*6030*/  MOV R60, R46 ;  /* 0x0000002e003c7202 */ /* 0x004fe20000000f00 */
[----:B------:R-:W-:Y:S02]  /*6040*/  HADD2.F32 R63, -RZ, R61.H0_H0 ;  /* 0x2000003dff3f7230 */ /* 0x000fe40000004100 */
[----:B------:R-:W-:-:S02]  /*6050*/  HADD2.F32 R70, -RZ, R70.H0_H0 ;  /* 0x20000046ff467230 */ /* 0x000fc40000004100 */
[----:B------:R-:W-:Y:S02]  /*6060*/  HADD2.F32 R46, -RZ, R45.H1_H1 ;  /* 0x3000002dff2e7230 */ /* 0x000fe40000004100 */
[--C-:B------:R-:W-:Y:S02]  /*6070*/  HADD2.F32 R61, -RZ, R47.reuse.H1_H1 ;  /* 0x3000002fff3d7230 */ /* 0x100fe40000004100 */
[----:B------:R-:W-:Y:S02]  /*6080*/  HADD2.F32 R47, -RZ, R47.H0_H0 ;  /* 0x2000002fff2f7230 */ /* 0x000fe40000004100 */
[----:B------:R-:W-:Y:S01]  /*6090*/  FMUL.FTZ R72, R46, R63 ;  /* 0x0000003f2e487220 */ /* 0x000fe20000410000 */
[----:B------:R-:W-:Y:S02]  /*60a0*/  HADD2.F32 R45, -RZ, R45.H0_H0 ;  /* 0x2000002dff2d7230 */ /* 0x000fe40000004100 */
[-C--:B------:R-:W-:Y:S01]  /*60b0*/  FMUL.FTZ R74, R61, R70.reuse ;  /* 0x000000463d4a7220 */ /* 0x080fe20000410000 */
[----:B------:R-:W-:-:S02]  /*60c0*/  FMUL.FTZ R70, R47, R70 ;  /* 0x000000462f467220 */ /* 0x000fc40000410000 */
[C---:B------:R-:W-:Y:S01]  /*60d0*/  FMUL.FTZ R63, R45.reuse, R63 ;  /* 0x0000003f2d3f7220 */ /* 0x040fe20000410000 */
[----:B------:R-:W-:Y:S01]  /*60e0*/  FFMA.FTZ R72, R45, R62, -R72 ;  /* 0x0000003e2d487223 */ /* 0x000fe20000010848 */
[----:B------:R-:W-:Y:S01]  /*60f0*/  FFMA.FTZ R73, R61, R68, R70 ;  /* 0x000000443d497223 */ /* 0x000fe20000010046 */
[----:B------:R-:W-:Y:S02]  /*6100*/  HADD2.F32 R45, -RZ, R44.H1_H1 ;  /* 0x3000002cff2d7230 */ /* 0x000fe40000004100 */
[----:B------:R-:W-:Y:S01]  /*6110*/  FFMA.FTZ R71, R46, R62, R63 ;  /* 0x0000003e2e477223 */ /* 0x000fe2000001003f */
[----:B------:R-:W-:Y:S02]  /*6120*/  HADD2.F32 R61, -RZ, R178.H0_H0 ;  /* 0x200000b2ff3d7230 */ /* 0x000fe40000004100 */
[----:B------:R-:W-:Y:S01]  /*6130*/  FFMA.FTZ R74, R47, R68, -R74 ;  /* 0x000000442f4a7223 */ /* 0x000fe2000001084a */
[----:B------:R-:W-:Y:S02]  /*6140*/  HADD2.F32 R44, -RZ, R44.H0_H0 ;  /* 0x2000002cff2c7230 */ /* 0x000fe40000004100 */
[----:B------:R-:W-:-:S02]  /*6150*/  HADD2.F32 R63, -RZ, R178.H1_H1 ;  /* 0x300000b2ff3f7230 */ /* 0x000fc40000004100 */
[CC--:B------:R-:W-:Y:S01]  /*6160*/  FMUL.FTZ R69, R45.reuse, R61.reuse ;  /* 0x0000003d2d457220 */ /* 0x0c0fe20000410000 */
[--C-:B------:R-:W-:Y:S02]  /*6170*/  HADD2.F32 R46, -RZ, R60.reuse.H1_H1 ;  /* 0x3000003cff2e7230 */ /* 0x100fe40000004100 */
        /* <DEDUP_REMOVED lines=14> */
.L_x_6729:
[----:B------:R-:W-:Y:S05]  /*6260*/  BSYNC B3 ;  /* 0x0000000000037941 */ /* 0x000fea0003800000 */
.L_x_6728:
[----:B------:R-:W-:Y:S01]  /*6270*/  ULDC.64 UR4, c[0x0][0x2e8] ;  /* 0x0000ba0000047ab9 */ /* 0x000fe20000000a00 */
[----:B------:R-:W-:Y:S01]  /*6280*/  ULDC.64 UR6, c[0x0][0x208] ;  /* 0x0000820000067ab9 */ /* 0x000fe20000000a00 */
[----:B------:R-:W-:-:S04]  /*6290*/  LEA R60, P3, R66, UR4, 0x1 ;  /* 0x00000004423c7c11 */ /* 0x000fc8000f8608ff */
[----:B------:R-:W-:-:S05]  /*62a0*/  LEA.HI.X R61, R66, UR5, R67, 0x1, P3 ;  /* 0x00000005423d7c11 */ /* 0x000fca00098f0c43 */
[----:B--2---:R1:W-:Y:S04]  /*62b0*/  STG.E.128 desc[UR6][R60.64], R44 ;  /* 0x0000002c3c007986 */ /* 0x0043e8000c101d06 */
.L_x_6727:
[----:B------:R-:W-:Y:S05]  /*62c0*/  BSYNC B2 ;  /* 0x0000000000027941 */ /* 0x000fea0003800000 */
.L_x_6726:
        /* <DEDUP_REMOVED lines=48> */
.L_x_6731:
[----:B------:R-:W-:Y:S05]  /*65d0*/  BSYNC B2 ;  /* 0x0000000000027941 */ /* 0x000fea0003800000 */
.L_x_6730:
[----:B------:R-:W-:Y:S01]  /*65e0*/  ULDC.64 UR4, c[0x0][0x2e8] ;  /* 0x0000ba0000047ab9 */ /* 0x000fe20000000a00 */
[----:B------:R-:W-:Y:S01]  /*65f0*/  ULDC.64 UR6, c[0x0][0x208] ;  /* 0x0000820000067ab9 */ /* 0x000fe20000000a00 */
[----:B------:R-:W-:-:S04]  /*6600*/  LEA R56, P3, R67, UR4, 0x1 ;  /* 0x0000000443387c11 */ /* 0x000fc8000f8608ff */
[----:B------:R-:W-:-:S05]  /*6610*/  LEA.HI.X R57, R67, UR5, R68, 0x1, P3 ;  /* 0x0000000543397c11 */ /* 0x000fca00098f0c44 */
[----:B--2---:R1:W-:Y:S04]  /*6620*/  STG.E.128 desc[UR6][R56.64], R44 ;  /* 0x0000002c38007986 */ /* 0x0043e8000c101d06 */
.L_x_6725:
[----:B------:R-:W-:Y:S05]  /*6630*/  BSYNC B1 ;  /* 0x0000000000017941 */ /* 0x000fea0003800000 */
.L_x_6724:
[----:B------:R-:W-:Y:S05]  /*6640*/  @P5 BRA `(.L_x_6732) ;  /* 0x0000005000f05947 */ /* 0x000fea0003800000 */
[----:B------:R-:W-:Y:S01]  /*6650*/  IADD3 R137, P3, P4, R133, R136, R16 ;  /* 0x0000008885897210 */ /* 0x000fe20007c7e010 */
[----:B------:R-:W-:Y:S03]  /*6660*/  BSSY B1, `(.L_x_6733) ;  /* 0x0000038000017945 */ /* 0x000fe60003800000 */
[----:B------:R-:W-:Y:S01]  /*6670*/  IADD3.X R66, R132, R93, R17, P3, P4 ;  /* 0x0000005d84427210 */ /* 0x000fe20001fe8411 */
[----:B------:R-:W-:Y:S08]  /*6680*/  @P0 BRA `(.L_x_6734) ;  /* 0x0000000000d40947 */ /* 0x000ff00003800000 */
        /* <DEDUP_REMOVED lines=47> */
.L_x_6736:
[----:B------:R-:W-:Y:S05]  /*6980*/  BSYNC B2 ;  /* 0x0000000000027941 */ /* 0x000fea0003800000 */
.L_x_6735:
[----:B------:R-:W-:Y:S01]  /*6990*/  ULDC.64 UR4, c[0x0][0x2e8] ;  /* 0x0000ba0000047ab9 */ /* 0x000fe20000000a00 */
[----:B------:R-:W-:Y:S01]  /*69a0*/  ULDC.64 UR6, c[0x0][0x208] ;  /* 0x0000820000067ab9 */ /* 0x000fe20000000a00 */
[----:B------:R-:W-:-:S04]  /*69b0*/  LEA R52, P3, R63, UR4, 0x1 ;  /* 0x000000043f347c11 */ /* 0x000fc8000f8608ff */
[----:B------:R-:W-:-:S05]  /*69c0*/  LEA.HI.X R53, R63, UR5, R64, 0x1, P3 ;  /* 0x000000053f357c11 */ /* 0x000fca00098f0c40 */
[----:B--2---:R1:W-:Y:S04]  /*69d0*/  STG.E.128 desc[UR6][R52.64], R44 ;  /* 0x0000002c34007986 */ /* 0x0043e8000c101d06 */
.L_x_6734:
[----:B------:R-:W-:Y:S05]  /*69e0*/  BSYNC B1 ;  /* 0x0000000000017941 */ /* 0x000fea0003800000 */
.L_x_6733:
[----:B------:R-:W-:Y:S05]  /*69f0*/  @P1 BRA `(.L_x_6732) ;  /* 0x0000005000041947 */ /* 0x000fea0003800000 */
[----:B-1234-:R1:W2:Y:S01]  /*6a00*/  LDS.128 R44, [R5+0x28c00] ;  /* 0x028c0000052c7984 */ /* 0x01e2a20000000c00 */
        /* <DEDUP_REMOVED lines=46> */
.L_x_6738:
[----:B------:R-:W-:Y:S05]  /*6cf0*/  BSYNC B1 ;  /* 0x0000000000017941 */ /* 0x000fea0003800000 */
.L_x_6737:
[----:B------:R-:W-:Y:S01]  /*6d00*/  ULDC.64 UR4, c[0x0][0x2e8] ;  /* 0x0000ba0000047ab9 */ /* 0x000fe20000000a00 */
[----:B------:R-:W-:Y:S01]  /*6d10*/  ULDC.64 UR6, c[0x0][0x208] ;  /* 0x0000820000067ab9 */ /* 0x000fe20000000a00 */
[----:B------:R-:W-:-:S04]  /*6d20*/  LEA R48, P3, R59, UR4, 0x1 ;  /* 0x000000043b307c11 */ /* 0x000fc8000f8608ff */
[----:B------:R-:W-:-:S05]  /*6d30*/  LEA.HI.X R49, R59, UR5, R60, 0x1, P3 ;  /* 0x000000053b317c11 */ /* 0x000fca00098f0c3c */
[----:B--2---:R1:W-:Y:S01]  /*6d40*/  STG.E.128 desc[UR6][R48.64], R44 ;  /* 0x0000002c30007986 */ /* 0x0043e2000c101d06 */
[----:B------:R-:W-:Y:S05]  /*6d50*/  BRA `(.L_x_6732) ;  /* 0x0000004c002c7947 */ /* 0x000fea0003800000 */
.L_x_6676:
[----:B------:R-:W-:Y:S01]  /*6d60*/  VIADD R44, R22, 0x20 ;  /* 0x00000020162c7836 */ /* 0x000fe20000000000 */
[----:B------:R-:W-:-:S04]  /*6d70*/  ULDC.64 UR4, c[0x0][0x208] ;  /* 0x0000820000047ab9 */ /* 0x000fc80000000a00 */
[----:B------:R-:W-:Y:S01]  /*6d80*/  ISETP.GE.AND P4, PT, R44, R4, PT ;  /* 0x000000042c00720c */ /* 0x000fe20003f86270 */
[----:B------:R-:W-:-:S03]  /*6d90*/  VIADD R44, R22, 0x40 ;  /* 0x00000040162c7836 */ /* 0x000fc60000000000 */
[----:B------:R-:W-:-:S13]  /*6da0*/  ISETP.GE.OR P4, PT, R16, R92, P4 ;  /* 0x0000005c1000720c */ /* 0x000fda0002786670 */
[----:B------:R-:W-:Y:S01]  /*6db0*/  @!P4 IADD3 R58, P2, P3, R106, R96, R38 ;  /* 0x000000606a3ac210 */ /* 0x000fe20007b5e026 */
[----:B------:R-:W1:Y:S03]  /*6dc0*/  @!P4 LDC.64 R62, c[0x0][0x400] ;  /* 0x00010000ff3ecb82 */ /* 0x000e660000000a00 */
[----:B------:R-:W-:Y:S02]  /*6dd0*/  @!P4 IADD3.X R59, R27, R0, R41, P2, P3 ;  /* 0x000000001b3bc210 */ /* 0x000fe400017e6429 */
[----:B------:R-:W-:-:S04]  /*6de0*/  @!P4 IADD3 R56, P2, P3, R112, R94, R32 ;  /* 0x0000005e7038c210 */ /* 0x000fc80007b5e020 */
[----:B------:R-:W-:Y:S02]  /*6df0*/  @!P4 IADD3.X R57, R10, R3, R35, P2, P3 ;  /* 0x000000030a39c210 */ /* 0x000fe400017e6423 */
[----:B------:R-:W-:Y:S01]  /*6e00*/  ISETP.GE.AND P3, PT, R44, R4, PT ;  /* 0x000000042c00720c */ /* 0x000fe20003f66270 */
[----:B------:R-:W-:-:S03]  /*6e10*/  VIADD R44, R22, 0x80 ;  /* 0x00000080162c7836 */ /* 0x000fc60000000000 */
[----:B------:R-:W-:-:S13]  /*6e20*/  ISETP.GE.OR P3, PT, R16, R92, P3 ;  /* 0x0000005c1000720c */ /* 0x000fda0001f66670 */
[----:B------:R-:W-:Y:S01]  /*6e30*/  @!P3 IADD3 R50, P2, P5, R106, R37, R96 ;  /* 0x000000256a32b210 */ /* 0x000fe20007d5e060 */
[----:B------:R-:W2:Y:S03]  /*6e40*/  @!P3 LDC.64 R68, c[0x0][0x3e8] ;  /* 0x0000fa00ff44bb82 */ /* 0x000ea60000000a00 */
[----:B0-----:R-:W-:Y:S02]  /*6e50*/  @!P3 IADD3.X R51, R27, R40, R0, P2, P5 ;  /* 0x000000281b33b210 */ /* 0x001fe400017ea400 */
[----:B------:R-:W-:-:S03]  /*6e60*/  @!P3 IADD3 R48, P2, P5, R112, R31, R94 ;  /* 0x0000001f7030b210 */ /* 0x000fc60007d5e05e */
[----:B------:R-:W0:Y:S01]  /*6e70*/  @!P3 LDC.64 R70, c[0x0][0x400] ;  /* 0x00010000ff46bb82 */ /* 0x000e220000000a00 */
[----:B------:R-:W-:Y:S02]  /*6e80*/  @!P3 IADD3.X R49, R10, R34, R3, P2, P5 ;  /* 0x000000220a31b210 */ /* 0x000fe400017ea403 */
[----:B------:R-:W-:-:S04]  /*6e90*/  ISETP.GE.AND P2, PT, R44, R4, PT ;  /* 0x000000042c00720c */ /* 0x000fc80003f46270 */
[----:B------:R-:W-:-:S13]  /*6ea0*/  ISETP.GE.OR P2, PT, R16, R92, P2 ;  /* 0x0000005c1000720c */ /* 0x000fda0001746670 */
[----:B------:R-:W-:Y:S01]  /*6eb0*/  @!P2 IADD3 R46, P5, P6, R106, R36, R96 ;  /* 0x000000246a2ea210 */ /* 0x000fe20007ebe060 */
[----:B------:R-:W3:Y:S03]  /*6ec0*/  @!P2 LDC.64 R76, c[0x0][0x3e8] ;  /* 0x0000fa00ff4cab82 */ /* 0x000ee60000000a00 */
[----:B------:R-:W-:Y:S02]  /*6ed0*/  @!P2 IADD3.X R47, R27, R39, R0, P5, P6 ;  /* 0x000000271b2fa210 */ /* 0x000fe40002fec400 */
[----:B------:R-:W-:-:S03]  /*6ee0*/  @!P2 IADD3 R44, P5, P6, R112, R30, R94 ;  /* 0x0000001e702ca210 */ /* 0x000fc60007ebe05e */
[----:B------:R-:W4:Y:S01]  /*6ef0*/  @!P2 LDC.64 R78, c[0x0][0x400] ;  /* 0x00010000ff4eab82 */ /* 0x000f220000000a00 */
[----:B------:R-:W-:Y:S02]  /*6f00*/  @!P2 IADD3.X R45, R10, R33, R3, P5, P6 ;  /* 0x000000210a2da210 */ /* 0x000fe40002fec403 */
[----:B------:R-:W-:-:S04]  /*6f10*/  ISETP.GE.AND P5, PT, R22, R4, PT ;  /* 0x000000041600720c */ /* 0x000fc80003fa6270 */
[----:B------:R-:W-:-:S13]  /*6f20*/  ISETP.GE.OR P5, PT, R16, R92, P5 ;  /* 0x0000005c1000720c */ /* 0x000fda0002fa6670 */
[----:B------:R-:W1:Y:S01]  /*6f30*/  @!P5 LDC.64 R52, c[0x0][0x3e8] ;  /* 0x0000fa00ff34db82 */ /* 0x000e620000000a00 */
[----:B------:R-:W-:-:S04]  /*6f40*/  @!P5 IADD3 R54, P6, R106, R96, RZ ;  /* 0x000000606a36d210 */ /* 0x000fc80007fde0ff */
[----:B------:R-:W-:Y:S02]  /*6f50*/  @!P5 IADD3.X R55, R0, R27, RZ, P6, !PT ;  /* 0x0000001b0037d210 */ /* 0x000fe400037fe4ff */
[----:B-1----:R-:W-:-:S04]  /*6f60*/  @!P5 LEA R52, P6, R54, R52, 0x1 ;  /* 0x000000343634d211 */ /* 0x002fc800078c08ff */
[----:B------:R-:W-:Y:S02]  /*6f70*/  @!P5 LEA.HI.X R53, R54, R53, R55, 0x1, P6 ;  /* 0x000000353635d211 */ /* 0x000fe400030f0c37 */
[----:B------:R-:W1:Y:S01]  /*6f80*/  @!P5 LDC.64 R54, c[0x0][0x400] ;  /* 0x00010000ff36db82 */ /* 0x000e620000000a00 */
[----:B------:R-:W-:-:S05]  /*6f90*/  @!P5 IADD3 R60, P6, R112, R94, RZ ;  /* 0x0000005e703cd210 */ /* 0x000fca0007fde0ff */
[----:B------:R-:W-:Y:S01]  /*6fa0*/  @!P5 IMAD.X R61, R3, 0x1, R10, P6 ;  /* 0x00000001033dd824 */ /* 0x000fe200030e060a */
[----:B-1----:R-:W-:-:S04]  /*6fb0*/  @!P5 LEA R54, P6, R60, R54, 0x1 ;  /* 0x000000363c36d211 */ /* 0x002fc800078c08ff */
[----:B------:R-:W-:Y:S02]  /*6fc0*/  @!P5 LEA.HI.X R55, R60, R55, R61, 0x1, P6 ;  /* 0x000000373c37d211 */ /* 0x000fe400030f0c3d */
[----:B------:R-:W1:Y:S02]  /*6fd0*/  @!P4 LDC.64 R60, c[0x0][0x3e8] ;  /* 0x0000fa00ff3ccb82 */ /* 0x000e640000000a00 */
[----:B-1----:R-:W-:-:S04]  /*6fe0*/  @!P4 LEA R60, P6, R58, R60, 0x1 ;  /* 0x0000003c3a3cc211 */ /* 0x002fc800078c08ff */
[----:B------:R-:W-:Y:S02]  /*6ff0*/  @!P4 LEA.HI.X R61, R58, R61, R59, 0x1, P6 ;  /* 0x0000003d3a3dc211 */ /* 0x000fe400030f0c3b */
[----:B------:R-:W-:-:S04]  /*7000*/  @!P4 LEA R62, P6, R56, R62, 0x1 ;  /* 0x0000003e383ec211 */ /* 0x000fc800078c08ff */
[----:B------:R-:W-:Y:S02]  /*7010*/  @!P4 LEA.HI.X R63, R56, R63, R57, 0x1, P6 ;  /* 0x0000003f383fc211 */ /* 0x000fe400030f0c39 */
[----:B--2---:R-:W-:-:S04]  /*7020*/  @!P3 LEA R68, P6, R50, R68, 0x1 ;  /* 0x000000443244b211 */ /* 0x004fc800078c08ff */
[----:B------:R-:W-:Y:S02]  /*7030*/  @!P3 LEA.HI.X R69, R50, R69, R51, 0x1, P6 ;  /* 0x000000453245b211 */ /* 0x000fe400030f0c33 */
[----:B------:R-:W-:Y:S02]  /*7040*/  CS2R R50, SRZ ;  /* 0x0000000000327805 */ /* 0x000fe4000001ff00 */
[----:B0-----:R-:W-:-:S04]  /*7050*/  @!P3 LEA R70, P6, R48, R70, 0x1 ;  /* 0x000000463046b211 */ /* 0x001fc800078c08ff */
[----:B------:R-:W-:Y:S02]  /*7060*/  @!P3 LEA.HI.X R71, R48, R71, R49, 0x1, P6 ;  /* 0x000000473047b211 */ /* 0x000fe400030f0c31 */
[----:B------:R-:W-:Y:S02]  /*7070*/  CS2R R48, SRZ ;  /* 0x0000000000307805 */ /* 0x000fe4000001ff00 */
[----:B---3--:R-:W-:-:S04]  /*7080*/  @!P2 LEA R76, P6, R46, R76, 0x1 ;  /* 0x0000004c2e4ca211 */ /* 0x008fc800078c08ff */
[----:B------:R-:W-:Y:S02]  /*7090*/  @!P2 LEA.HI.X R77, R46, R77, R47, 0x1, P6 ;  /* 0x0000004d2e4da211 */ /* 0x000fe400030f0c2f */
[----:B------:R-:W-:Y:S02]  /*70a0*/  CS2R R46, SRZ ;  /* 0x00000000002e7805 */ /* 0x000fe4000001ff00 */
[C---:B----4-:R-:W-:Y:S01]  /*70b0*/  @!P2 LEA R78, P6, R44.reuse, R78, 0x1 ;  /* 0x0000004e2c4ea211 */ /* 0x050fe200078c08ff */
[----:B------:R0:W5:Y:S03]  /*70c0*/  @!P5 LDG.E.128 R48, desc[UR4][R54.64] ;  /* 0x000000043630d981 */ /* 0x000166000c1e1d00 */
[----:B------:R-:W-:Y:S02]  /*70d0*/  @!P2 LEA.HI.X R79, R44, R79, R45, 0x1, P6 ;  /* 0x0000004f2c4fa211 */ /* 0x000fe400030f0c2d */
[----:B------:R-:W-:-:S02]  /*70e0*/  CS2R R44, SRZ ;  /* 0x00000000002c7805 */ /* 0x000fc4000001ff00 */
[----:B------:R-:W-:Y:S02]  /*70f0*/  CS2R R58, SRZ ;  /* 0x00000000003a7805 */ /* 0x000fe4000001ff00 */
[----:B------:R-:W-:Y:S02]  /*7100*/  CS2R R56, SRZ ;  /* 0x0000000000387805 */ /* 0x000fe4000001ff00 */
[----:B------:R1:W5:Y:S01]  /*7110*/  @!P5 LDG.E.128 R44, desc[UR4][R52.64] ;  /* 0x00000004342cd981 */ /* 0x000362000c1e1d00 */
[----:B0-----:R-:W-:Y:S02]  /*7120*/  CS2R R54, SRZ ;  /* 0x0000000000367805 */ /* 0x001fe4000001ff00 */
[----:B------:R-:W-:Y:S02]  /*7130*/  CS2R R66, SRZ ;  /* 0x0000000000427805 */ /* 0x000fe4000001ff00 */
[----:B------:R-:W-:Y:S01]  /*7140*/  CS2R R64, SRZ ;  /* 0x0000000000407805 */ /* 0x000fe2000001ff00 */
[----:B------:R0:W5:Y:S01]  /*7150*/  @!P4 LDG.E.128 R56, desc[UR4][R62.64] ;  /* 0x000000043e38c981 */ /* 0x000162000c1e1d00 */
[----:B------:R-:W-:-:S04]  /*7160*/  VIADD R81, R22, 0x60 ;  /* 0x0000006016517836 */ /* 0x000fc80000000000 */
[----:B------:R-:W5:Y:S01]  /*7170*/  @!P3 LDG.E.128 R64, desc[UR4][R70.64] ;  /* 0x000000044640b981 */ /* 0x000f62000c1e1d00 */
[----:B-1----:R-:W-:Y:S02]  /*7180*/  CS2R R52, SRZ ;  /* 0x0000000000347805 */ /* 0x002fe4000001ff00 */
[----:B0-----:R-:W-:-:S04]  /*7190*/  CS2R R62, SRZ ;  /* 0x00000000003e7805 */ /* 0x001fc8000001ff00 */
[----:B------:R0:W5:Y:S02]  /*71a0*/  @!P4 LDG.E.128 R52, desc[UR4][R60.64] ;  /* 0x000000043c34c981 */ /* 0x000164000c1e1d00 */
[----:B0-----:R-:W-:-:S06]  /*71b0*/  CS2R R60, SRZ ;  /* 0x00000000003c7805 */ /* 0x001fcc000001ff00 */
[----:B------:R0:W5:Y:S01]  /*71c0*/  @!P3 LDG.E.128 R60, desc[UR4][R68.64] ;  /* 0x00000004443cb981 */ /* 0x000162000c1e1d00 */
[----:B------:R-:W-:-:S04]  /*71d0*/  ISETP.GE.AND P3, PT, R81, R4, PT ;  /* 0x000000045100720c */ /* 0x000fc80003f66270 */
[----:B------:R-:W-:Y:S02]  /*71e0*/  ISETP.GE.OR P3, PT, R16, R92, P3 ;  /* 0x0000005c1000720c */ /* 0x000fe40001f66670 */
[----:B------:R-:W-:Y:S02]  /*71f0*/  CS2R R70, SRZ ;  /* 0x0000000000467805 */ /* 0x000fe4000001ff00 */
[----:B------:R-:W-:Y:S02]  /*7200*/  CS2R R74, SRZ ;  /* 0x00000000004a7805 */ /* 0x000fe4000001ff00 */
[----:B------:R-:W-:Y:S02]  /*7210*/  CS2R R72, SRZ ;  /* 0x0000000000487805 */ /* 0x000fe4000001ff00 */
[----:B0-----:R-:W-:Y:S01]  /*7220*/  CS2R R68, SRZ ;  /* 0x0000000000447805 */ /* 0x001fe2000001ff00 */
[----:B------:R-:W-:Y:S01]  /*7230*/  VIADD R80, R22, 0xa0 ;  /* 0x000000a016507836 */ /* 0x000fe20000000000 */
[----:B------:R-:W-:Y:S02]  /*7240*/  BSSY B1, `(.L_x_6739) ;  /* 0x0000025000017945 */ /* 0x000fe40003800000 */
[----:B------:R0:W5:Y:S04]  /*7250*/  @!P2 LDG.E.128 R72, desc[UR4][R78.64] ;  /* 0x000000044e48a981 */ /* 0x000168000c1e1d00 */
[----:B------:R1:W5:Y:S01]  /*7260*/  @!P2 LDG.E.128 R68, desc[UR4][R76.64] ;  /* 0x000000044c44a981 */ /* 0x000362000c1e1d00 */
[----:B------:R-:W-:-:S02]  /*7270*/  ISETP.GE.AND P2, PT, R80, R4, PT ;  /* 0x000000045000720c */ /* 0x000fc40003f46270 */
[----:B------:R-:W-:Y:S02]  /*7280*/  CS2R R90, SRZ ;  /* 0x00000000005a7805 */ /* 0x000fe4000001ff00 */
[----:B------:R-:W-:Y:S02]  /*7290*/  CS2R R82, SRZ ;  /* 0x0000000000527805 */ /* 0x000fe4000001ff00 */
[----:B------:R-:W-:Y:S02]  /*72a0*/  CS2R R80, SRZ ;  /* 0x0000000000507805 */ /* 0x000fe4000001ff00 */
[----:B------:R-:W-:Y:S02]  /*72b0*/  ISETP.GE.OR P2, PT, R16, R92, P2 ;  /* 0x0000005c1000720c */ /* 0x000fe40001746670 */
[----:B0-----:R-:W-:Y:S02]  /*72c0*/  CS2R R78, SRZ ;  /* 0x00000000004e7805 */ /* 0x001fe4000001ff00 */
[----:B------:R-:W-:-:S02]  /*72d0*/  CS2R R86, SRZ ;  /* 0x0000000000567805 */ /* 0x000fc4000001ff00 */
[----:B------:R-:W-:Y:S02]  /*72e0*/  CS2R R84, SRZ ;  /* 0x0000000000547805 */ /* 0x000fe4000001ff00 */
[----:B------:R-:W-:Y:S02]  /*72f0*/  CS2R R88, SRZ ;  /* 0x0000000000587805 */ /* 0x000fe4000001ff00 */
[----:B-1----:R-:W-:Y:S01]  /*7300*/  CS2R R76, SRZ ;  /* 0x00000000004c7805 */ /* 0x002fe2000001ff00 */
[----:B------:R-:W-:Y:S06]  /*7310*/  @P3 BRA `(.L_x_6740) ;  /* 0x00000000005c3947 */ /* 0x000fec0003800000 */
[----:B------:R-:W0:Y:S01]  /*7320*/  LDC.64 R76, c[0x0][0x3f8] ;  /* 0x0000fe00ff4c7b82 */ /* 0x000e220000000a00 */
[----:B------:R-:W-:Y:S01]  /*7330*/  MOV R79, R0 ;  /* 0x00000000004f7202 */ /* 0x000fe20000000f00 */
[----:B------:R-:W-:Y:S01]  /*7340*/  IMAD.MOV.U32 R78, RZ, RZ, R96 ;  /* 0x000000ffff4e7224 */ /* 0x000fe200078e0060 */
[----:B------:R-:W-:Y:S01]  /*7350*/  ULDC.64 UR4, c[0x0][0x3e8] ;  /* 0x0000fa0000047ab9 */ /* 0x000fe20000000a00 */
[----:B------:R-:W-:Y:S02]  /*7360*/  ULDC.64 UR6, c[0x0][0x208] ;  /* 0x0000820000067ab9 */ /* 0x000fe40000000a00 */
        /* <DEDUP_REMOVED lines=16> */
[----:B------:R-:W5:Y:S04]  /*7470*/  LDG.E.128 R76, desc[UR6][R76.64] ;  /* 0x000000064c4c7981 */ /* 0x000f68000c1e1d00 */
[----:B------:R-:W5:Y:S03]  /*7480*/  LDG.E.128 R88, desc[UR6][R88.64] ;  /* 0x0000000658587981 */ /* 0x000f66000c1e1d00 */
.L_x_6740:
[----:B------:R-:W-:Y:S05]  /*7490*/  BSYNC B1 ;  /* 0x0000000000017941 */ /* 0x000fea0003800000 */
.L_x_6739:
[----:B------:R-:W-:Y:S01]  /*74a0*/  BSSY B1, `(.L_x_6741) ;  /* 0x0000018000017945 */ /* 0x000fe20003800000 */
[----:B------:R-:W-:-:S03]  /*74b0*/  ISETP.GE.AND P3, PT, R16, R92, PT ;  /* 0x0000005c1000720c */ /* 0x000fc60003f66270 */
[----:B------:R-:W-:Y:S10]  /*74c0*/  @P2 BRA `(.L_x_6742) ;  /* 0x0000000000542947 */ /* 0x000ff40003800000 */
[----:B------:R-:W0:Y:S01]  /*74d0*/  LDC.64 R80, c[0x0][0x3f8] ;  /* 0x0000fe00ff507b82 */ /* 0x000e220000000a00 */
[----:B------:R-:W-:Y:S01]  /*74e0*/  IMAD.MOV.U32 R97, RZ, RZ, R0 ;  /* 0x000000ffff617224 */ /* 0x000fe200078e0000 */
[----:B------:R-:W-:Y:S01]  /*74f0*/  ULDC.64 UR4, c[0x0][0x3e8] ;  /* 0x0000fa0000047ab9 */ /* 0x000fe20000000a00 */
[----:B------:R-:W-:Y:S01]  /*7500*/  IMAD.MOV.U32 R95, RZ, RZ, R3 ;  /* 0x000000ffff5f7224 */ /* 0x000fe200078e0003 */
        /* <DEDUP_REMOVED lines=13> */
[----:B------:R-:W-:-:S03]  /*75e0*/  LEA R84, P2, R0, UR4, 0x1 ;  /* 0x0000000400547c11 */ /* 0x000fc6000f8408ff */
[----:B------:R-:W5:Y:S01]  /*75f0*/  LDG.E.128 R80, desc[UR6][R80.64] ;  /* 0x0000000650507981 */ /* 0x000f62000c1e1d00 */
[----:B------:R-:W-:-:S06]  /*7600*/  LEA.HI.X R85, R0, UR5, R95, 0x1, P2 ;  /* 0x0000000500557c11 */ /* 0x000fcc00090f0c5f */
[----:B------:R-:W5:Y:S03]  /*7610*/  LDG.E.128 R84, desc[UR6][R84.64] ;  /* 0x0000000654547981 */ /* 0x000f66000c1e1d00 */
.L_x_6742:
[----:B------:R-:W-:Y:S05]  /*7620*/  BSYNC B1 ;  /* 0x0000000000017941 */ /* 0x000fea0003800000 */
.L_x_6741:
[----:B-----5:R-:W-:Y:S01]  /*7630*/  IMAD.MOV.U32 R3, RZ, RZ, R79 ;  /* 0x000000ffff037224 */ /* 0x020fe200078e004f */
[----:B------:R-:W-:Y:S01]  /*7640*/  MOV R0, R78 ;  /* 0x0000004e00007202 */ /* 0x000fe20000000f00 */
[----:B------:R-:W-:Y:S01]  /*7650*/  IMAD.MOV.U32 R92, RZ, RZ, R76 ;  /* 0x000000ffff5c7224 */ /* 0x000fe200078e004c */
[----:B------:R-:W-:Y:S01]  /*7660*/  ULOP3.LUT UR4, UR60, 0x1, URZ, 0xfc, !UPT ;  /* 0x000000013c047892 */ /* 0x000fe2000f8efc3f */
[----:B------:R-:W-:Y:S01]  /*7670*/  IMAD.MOV.U32 R94, RZ, RZ, R77 ;  /* 0x000000ffff5e7224 */ /* 0x000fe200078e004d */
[----:B------:R-:W-:Y:S01]  /*7680*/  PRMT R180, R0, 0x5410, R3 ;  /* 0x0000541000b47816 */ /* 0x000fe20000000003 */
[----:B------:R-:W-:Y:S01]  /*7690*/  IMAD.MOV.U32 R0, RZ, RZ, R90 ;  /* 0x000000ffff007224 */ /* 0x000fe200078e005a */
[----:B------:R-:W-:Y:S01]  /*76a0*/  MOV R3, R91 ;  /* 0x0000005b00037202 */ /* 0x000fe20000000f00 */
[----:B------:R-:W-:Y:S01]  /*76b0*/  UISETP.NE.AND UP0, UPT, UR4, 0x3, UPT ;  /* 0x000000030400788c */ /* 0x000fe2000bf05270 */
[----:B------:R-:W-:Y:S01]  /*76c0*/  PRMT R181, R92, 0x5410, R94 ;  /* 0x000054105cb57816 */ /* 0x000fe2000000005e */
[----:B------:R-:W-:Y:S01]  /*76d0*/  IMAD.MOV.U32 R92, RZ, RZ, R88 ;  /* 0x000000ffff5c7224 */ /* 0x000fe200078e0058 */
[----:B------:R-:W-:Y:S01]  /*76e0*/  PRMT R182, R0, 0x5410, R3 ;  /* 0x0000541000b67816 */ /* 0x000fe20000000003 */
[----:B------:R-:W-:-:S02]  /*76f0*/  IMAD.MOV.U32 R94, RZ, RZ, R89 ;  /* 0x000000ffff5e7224 */ /* 0x000fc400078e0059 */
[----:B------:R-:W-:Y:S01]  /*7700*/  IMAD.MOV.U32 R0, RZ, RZ, R82 ;  /* 0x000000ffff007224 */ /* 0x000fe200078e0052 */
[----:B------:R-:W-:Y:S01]  /*7710*/  PLOP3.LUT P2, PT, PT, PT, UP0, 0x80, 0x0 ;  /* 0x000000000000781c */ /* 0x000fe20003f4f008 */
        /* <DEDUP_REMOVED lines=29> */
[----:B------:R-:W-:Y:S02]  /*78f0*/  MOV R3, R55 ;  /* 0x0000003700037202 */ /* 0x000fe40000000f00 */
[----:B------:R-:W-:Y:S01]  /*7900*/  PRMT R188, R0, 0x7610, R188 ;  /* 0x0000761000bc7816 */ /* 0x000fe200000000bc */
[----:B------:R-:W-:Y:S01]  /*7910*/  IMAD.MOV.U32 R0, RZ, RZ, R57 ;  /* 0x000000ffff007224 */ /* 0x000fe200078e0039 */
[----:B------:R-:W-:-:S02]  /*7920*/  PRMT R192, R192, 0x5410, R3 ;  /* 0x00005410c0c07816 */ /* 0x000fc40000000003 */
        /* <DEDUP_REMOVED lines=17> */
[----:B------:R-:W-:Y:S02]  /*7a40*/  PRMT R184, R184, 0x5410, R94 ;  /* 0x00005410b8b87816 */ /* 0x000fe4000000005e */
        /* <DEDUP_REMOVED lines=20> */
.L_x_6743:
        /* <DEDUP_REMOVED lines=8> */
.L_x_7055:
[----:B------:R-:W-:Y:S05]  /*7c10*/  BSYNC B1 ;  /* 0x0000000000017941 */ /* 0x000fea0003800000 */
.L_x_6744:
[----:B------:R-:W-:Y:S01]  /*7c20*/  ISETP.GE.OR P4, PT, R22, R4, P0 ;  /* 0x000000041600720c */ /* 0x000fe20000786670 */
[----:B------:R-:W-:Y:S01]  /*7c30*/  BSSY B1, `(.L_x_6746) ;  /* 0x0000092000017945 */ /* 0x000fe20003800000 */
[----:B0-----:R-:W-:-:S11]  /*7c40*/  IADD3 R157, -R43, R156, RZ ;  /* 0x0000009c2b9d7210 */ /* 0x001fd60007ffe1ff */
[----:B------:R-:W-:Y:S05]  /*7c50*/  @P4 BRA `(.L_x_6747) ;  /* 0x00000008003c4947 */ /* 0x000fea0003800000 */
[----:B------:R-:W3:Y:S01]  /*7c60*/  LDL R92, [R1] ;  /* 0x00000000015c7983 */ /* 0x000ee20000100800 */
[----:B------:R-:W-:Y:S01]  /*7c70*/  IMAD.SHL.U32 R94, R22, 0x40, RZ ;  /* 0x00000040165e7824 */ /* 0x000fe200078e00ff */
[----:B------:R-:W-:Y:S01]  /*7c80*/  BSSY B2, `(.L_x_6748) ;  /* 0x0000079000027945 */ /* 0x000fe20003800000 */
[----:B------:R-:W0:Y:S03]  /*7c90*/  S2R R96, SR_TID.X ;  /* 0x0000000000607919 */ /* 0x000e260000002100 */
[----:B------:R-:W-:-:S04]  /*7ca0*/  LOP3.LUT R94, R94, 0x1c0, RZ, 0xc0, !PT ;  /* 0x000001c05e5e7812 */ /* 0x000fc800078ec0ff */
[----:B------:R-:W-:Y:S01]  /*7cb0*/  SHF.R.U32.HI R94, RZ, 0x3, R94 ;  /* 0x00000003ff5e7819 */ /* 0x000fe2000001165e */
[----:B0-----:R-:W-:-:S05]  /*7cc0*/  VIADD R96, R96, 0xffffff80 ;  /* 0xffffff8060607836 */ /* 0x001fca0000000000 */
[----:B------:R-:W-:-:S04]  /*7cd0*/  SHF.R.S32.HI R95, RZ, 0x1f, R96 ;  /* 0x0000001fff5f7819 */ /* 0x000fc80000011460 */
[----:B------:R-:W-:Y:S02]  /*7ce0*/  LEA.HI R95, R95, R96, RZ, 0x6 ;  /* 0x000000605f5f7211 */ /* 0x000fe400078f30ff */
[----:B------:R-:W-:-:S03]  /*7cf0*/  SHF.L.U32 R96, R22, 0x6, RZ ;  /* 0x0000000616607819 */ /* 0x000fc600000006ff */
[----:B------:R-:W-:-:S05]  /*7d00*/  IMAD.SHL.U32 R95, R95, 0x8, RZ ;  /* 0x000000085f5f7824 */ /* 0x000fca00078e00ff */
[----:B------:R-:W-:Y:S02]  /*7d10*/  LOP3.LUT R95, R95, 0xfffffe00, RZ, 0xc0, !PT ;  /* 0xfffffe005f5f7812 */ /* 0x000fe400078ec0ff */
[----:B---3--:R-:W-:-:S04]  /*7d20*/  LOP3.LUT P5, RZ, R92, 0x1, RZ, 0xc0, !PT ;  /* 0x000000015cff7812 */ /* 0x008fc800078ac0ff */
[----:B------:R-:W-:-:S04]  /*7d30*/  SEL R92, R43, R157, !P5 ;  /* 0x0000009d2b5c7207 */ /* 0x000fc80006800000 */
        /* <DEDUP_REMOVED lines=17> */
[----:B------:R-:W3:Y:S01]  /*7e50*/  LDS.128 R92, [R92+0x1e400] ;  /* 0x01e400005c5c7984 */ /* 0x000ee20000000c00 */
[----:B------:R-:W-:Y:S05]  /*7e60*/  @P3 BRA `(.L_x_6749) ;  /* 0x0000000400683947 */ /* 0x000fea0003800000 */
[----:B0-----:R-:W-:Y:S01]  /*7e70*/  IMAD.MOV.U32 R177, RZ, RZ, R97 ;  /* 0x000000ffffb17224 */ /* 0x001fe200078e0061 */
[----:B---3--:R-:W-:Y:S01]  /*7e80*/  MOV R176, R93 ;  /* 0x0000005d00b07202 */ /* 0x008fe20000000f00 */
[----:B------:R-:W-:Y:S01]  /*7e90*/  HADD2.F32 R175, -RZ, R175.H0_H0 ;  /* 0x200000afffaf7230 */ /* 0x000fe20000004100 */
[--C-:B------:R-:W-:Y:S01]  /*7ea0*/  SHF.R.U64 R44, R44, 0x10, R45.reuse ;  /* 0x000000102c2c7819 */ /* 0x100fe2000000122d */
[----:B------:R-:W-:Y:S01]  /*7eb0*/  HADD2.F32 R178, -RZ, R178.H0_H0 ;  /* 0x200000b2ffb27230 */ /* 0x000fe20000004100 */
[----:B------:R-:W-:Y:S01]  /*7ec0*/  SHF.R.U32.HI R45, RZ, 0x10, R45 ;  /* 0x00000010ff2d7819 */ /* 0x000fe2000001162d */
        /* <DEDUP_REMOVED lines=9> */
[--C-:B------:R-:W-:Y:S02]  /*7f60*/  SHF.R.U32.HI R178, RZ, 0x10, R49.reuse ;  /* 0x00000010ffb27819 */ /* 0x100fe40000011631 */
[----:B------:R-:W-:Y:S01]  /*7f70*/  SHF.R.U64 R175, R48, 0x10, R49 ;  /* 0x0000001030af7819 */ /* 0x000fe20000001231 */
[----:B------:R-:W-:Y:S02]  /*7f80*/  HADD2.F32 R48, -RZ, R177.H1_H1 ;  /* 0x300000b1ff307230 */ /* 0x000fe40000004100 */
[----:B------:R-:W-:Y:S02]  /*7f90*/  HADD2.F32 R178, -RZ, R178.H0_H0 ;  /* 0x200000b2ffb27230 */ /* 0x000fe40000004100 */
[----:B------:R-:W-:Y:S02]  /*7fa0*/  HADD2.F32 R49, -RZ, R176.H1_H1 ;  /* 0x300000b0ff317230 */ /* 0x000fe40000004100 */
[----:B------:R-:W-:-:S02]  /*7fb0*/  HADD2.F32 R175, -RZ, R175.H0_H0 ;  /* 0x200000afffaf7230 */ /* 0x000fc40000004100 */
[-C--:B------:R-:W-:Y:S01]  /*7fc0*/  FMUL.FTZ R176, R48, R178.reuse ;  /* 0x000000b230b07220 */ /* 0x080fe20000410000 */
[----:B------:R-:W-:-:S03]  /*7fd0*/  FMUL.FTZ R178, R49, R178 ;  /* 0x000000b231b27220 */ /* 0x000fc60000410000 */
[-C--:B------:R-:W-:Y:S01]  /*7fe0*/  FFMA.FTZ R49, R49, R45.reuse, -R176 ;  /* 0x0000002d31317223 */ /* 0x080fe200000108b0 */
[----:B------:R-:W-:Y:S02]  /*7ff0*/  HADD2.F32 R176, -RZ, R190.H0_H0 ;  /* 0x200000beffb07230 */ /* 0x000fe40000004100 */
[----:B------:R-:W-:Y:S01]  /*8000*/  FFMA.FTZ R45, R48, R45, R178 ;  /* 0x0000002d302d7223 */ /* 0x000fe200000100b2 */
[----:B------:R-:W-:Y:S02]  /*8010*/  IMAD.MOV.U32 R48, RZ, RZ, R95 ;  /* 0x000000ffff307224 */ /* 0x000fe400078e005f */
[----:B------:R-:W-:Y:S01]  /*8020*/  HADD2.F32 R178, -RZ, R191.H1_H1 ;  /* 0x300000bfffb27230 */ /* 0x000fe20000004100 */
[----:B------:R-:W-:Y:S01]  /*8030*/  F2FP.F16.F32.PACK_AB R49, R49, R97 ;  /* 0x000000613131723e */ /* 0x000fe200000000ff */
[----:B------:R-:W-:Y:S01]  /*8040*/  HADD2.F32 R95, -RZ, R99.H0_H0 ;  /* 0x20000063ff5f7230 */ /* 0x000fe20000004100 */
[----:B------:R-:W-:Y:S01]  /*8050*/  F2FP.F16.F32.PACK_AB R45, R45, R93 ;  /* 0x0000005d2d2d723e */ /* 0x000fe200000000ff */
[----:B------:R-:W-:-:S02]  /*8060*/  HADD2.F32 R177, -RZ, R48.H0_H0 ;  /* 0x20000030ffb17230 */ /* 0x000fc40000004100 */
[----:B------:R-:W-:Y:S02]  /*8070*/  HADD2.F32 R48, -RZ, R48.H1_H1 ;  /* 0x30000030ff307230 */ /* 0x000fe40000004100 */
[----:B------:R-:W-:Y:S01]  /*8080*/  FMUL.FTZ R179, R95, R178 ;  /* 0x000000b25fb37220 */ /* 0x000fe20000410000 */
[----:B------:R-:W-:Y:S01]  /*8090*/  IMAD.MOV.U32 R93, RZ, RZ, R49 ;  /* 0x000000ffff5d7224 */ /* 0x000fe200078e0031 */
[----:B------:R-:W-:Y:S02]  /*80a0*/  MOV R97, R45 ;  /* 0x0000002d00617202 */ /* 0x000fe40000000f00 */
[C---:B------:R-:W-:Y:S01]  /*80b0*/  FFMA.FTZ R179, R177.reuse, R176, -R179 ;  /* 0x000000b0b1b37223 */ /* 0x040fe200000108b3 */
[----:B------:R-:W-:Y:S01]  /*80c0*/  FMUL.FTZ R177, R177, R178 ;  /* 0x000000b2b1b17220 */ /* 0x000fe20000410000 */
[----:B------:R-:W-:-:S03]  /*80d0*/  HADD2.F32 R178, -RZ, R192.H0_H0 ;  /* 0x200000c0ffb27230 */ /* 0x000fc60000004100 */
        /* <DEDUP_REMOVED lines=30> */
[----:B------:R-:W-:-:S02]  /*82c0*/  HADD2.F32 R175, -RZ, R191.H0_H0 ;  /* 0x200000bfffaf7230 */ /* 0x000fc40000004100 */
[--C-:B------:R-:W-:Y:S01]  /*82d0*/  HADD2.F32 R51, -RZ, R98.reuse.H0_H0 ;  /* 0x20000062ff337230 */ /* 0x100fe20000004100 */
        /* <DEDUP_REMOVED lines=19> */
.L_x_6749:
[----:B------:R-:W-:Y:S05]  /*8410*/  BSYNC B2 ;  /* 0x0000000000027941 */ /* 0x000fea0003800000 */
.L_x_6748:
[----:B------:R-:W-:Y:S01]  /*8420*/  SHF.R.S32.HI R44, RZ, 0x1f, R22 ;  /* 0x0000001fff2c7819 */ /* 0x000fe20000011416 */
[----:B------:R-:W-:Y:S01]  /*8430*/  ULDC.64 UR4, c[0x0][0x2e8] ;  /* 0x0000ba0000047ab9 */ /* 0x000fe20000000a00 */
[----:B------:R-:W-:Y:S01]  /*8440*/  ISETP.GE.AND P4, PT, R174, R156, PT ;  /* 0x0000009cae00720c */ /* 0x000fe20003f86270 */
[----:B------:R-:W-:Y:S02]  /*8450*/  ULDC.64 UR6, c[0x0][0x208] ;  /* 0x0000820000067ab9 */ /* 0x000fe40000000a00 */
[-C--:B--2---:R-:W-:Y:S02]  /*8460*/  IMAD R46, R44, R138.reuse, RZ ;  /* 0x0000008a2c2e7224 */ /* 0x084fe400078e02ff */
[----:B------:R-:W-:-:S04]  /*8470*/  IMAD.WIDE.U32 R44, R22, R138, R136 ;  /* 0x0000008a162c7225 */ /* 0x000fc800078e0088 */
[----:B------:R-:W-:-:S04]  /*8480*/  IMAD R46, R22, R139, R46 ;  /* 0x0000008b162e7224 */ /* 0x000fc800078e022e */
[----:B------:R-:W-:Y:S01]  /*8490*/  IMAD.IADD R45, R46, 0x1, R45 ;  /* 0x000000012e2d7824 */ /* 0x000fe200078e022d */
[--C-:B------:R-:W-:Y:S02]  /*84a0*/  @!P4 SHF.R.S32.HI R47, RZ, 0x1f, R174.reuse ;  /* 0x0000001fff2fc819 */ /* 0x100fe400000114ae */
[----:B------:R-:W-:-:S04]  /*84b0*/  @!P4 IADD3 R174, P5, P6, R100, R44, R174 ;  /* 0x0000002c64aec210 */ /* 0x000fc80007ebe0ae */
[----:B------:R-:W-:Y:S02]  /*84c0*/  @!P4 IADD3.X R47, R15, R45, R47, P5, P6 ;  /* 0x0000002d0f2fc210 */ /* 0x000fe40002fec42f */
[----:B------:R-:W-:-:S04]  /*84d0*/  IADD3 R46, P5, P6, R100, R44, R21 ;  /* 0x0000002c642e7210 */ /* 0x000fc80007ebe015 */
[----:B------:R-:W-:Y:S02]  /*84e0*/  IADD3.X R45, R15, R45, R8, P5, P6 ;  /* 0x0000002d0f2d7210 */ /* 0x000fe40002fec408 */
[----:B------:R-:W-:-:S04]  /*84f0*/  LEA R44, P5, R46, UR4, 0x1 ;  /* 0x000000042e2c7c11 */ /* 0x000fc8000f8a08ff */
[----:B------:R-:W-:Y:S02]  /*8500*/  LEA.HI.X R45, R46, UR5, R45, 0x1, P5 ;  /* 0x000000052e2d7c11 */ /* 0x000fe4000a8f0c2d */
[----:B------:R-:W-:-:S03]  /*8510*/  @!P4 LEA R46, P5, R174, UR4, 0x1 ;  /* 0x00000004ae2ecc11 */ /* 0x000fc6000f8a08ff */
[----:B---3--:R3:W-:Y:S01]  /*8520*/  STG.E.128 desc[UR6][R44.64], R92 ;  /* 0x0000005c2c007986 */ /* 0x0087e2000c101d06 */
[----:B------:R-:W-:-:S05]  /*8530*/  @!P4 LEA.HI.X R47, R174, UR5, R47, 0x1, P5 ;  /* 0x00000005ae2fcc11 */ /* 0x000fca000a8f0c2f */
[----:B0-----:R3:W-:Y:S04]  /*8540*/  @!P4 STG.E.128 desc[UR6][R46.64], R96 ;  /* 0x000000602e00c986 */ /* 0x0017e8000c101d06 */
.L_x_6747:
[----:B------:R-:W-:Y:S05]  /*8550*/  BSYNC B1 ;  /* 0x0000000000017941 */ /* 0x000fea0003800000 */
.L_x_6746:
[----:B------:R-:W-:Y:S01]  /*8560*/  IADD3 R175, R22, 0x20, RZ ;  /* 0x0000002016af7810 */ /* 0x000fe20007ffe0ff */
[----:B------:R-:W-:Y:S03]  /*8570*/  BSSY B1, `(.L_x_6750) ;  /* 0x000008e000017945 */ /* 0x000fe60003800000 */
[----:B------:R-:W-:-:S13]  /*8580*/  ISETP.GE.OR P4, PT, R175, R4, P0 ;  /* 0x00000004af00720c */ /* 0x000fda0000786670 */
[----:B------:R-:W-:Y:S05]  /*8590*/  @P4 BRA `(.L_x_6751) ;  /* 0x00000008002c4947 */ /* 0x000fea0003800000 */
[----:B---3--:R-:W3:Y:S04]  /*85a0*/  LDL R44, [R1] ;  /* 0x00000000012c7983 */ /* 0x008ee80000100800 */
[----:B------:R-:W4:Y:S01]  /*85b0*/  LDL R47, [R1+0x44] ;  /* 0x00004400012f7983 */ /* 0x000f220000100800 */
[C---:B------:R-:W-:Y:S01]  /*85c0*/  VIADD R46, R22.reuse, 0x20 ;  /* 0x00000020162e7836 */ /* 0x040fe20000000000 */
[----:B------:R-:W-:Y:S01]  /*85d0*/  BSSY B2, `(.L_x_6752) ;  /* 0x0000075000027945 */ /* 0x000fe20003800000 */
[----:B------:R-:W-:Y:S02]  /*85e0*/  VIADD R48, R22, 0x20 ;  /* 0x0000002016307836 */ /* 0x000fe40000000000 */
[----:B------:R-:W-:-:S03]  /*85f0*/  IMAD.SHL.U32 R46, R46, 0x40, RZ ;  /* 0x000000402e2e7824 */ /* 0x000fc600078e00ff */
[----:B------:R-:W-:Y:S02]  /*8600*/  SHF.L.U32 R48, R48, 0x6, RZ ;  /* 0x0000000630307819 */ /* 0x000fe400000006ff */
[----:B------:R-:W-:Y:S02]  /*8610*/  LOP3.LUT R46, R46, 0x1c0, RZ, 0xc0, !PT ;  /* 0x000001c02e2e7812 */ /* 0x000fe400078ec0ff */
[----:B------:R-:W-:Y:S02]  /*8620*/  LOP3.LUT R48, R48, 0x1c0, RZ, 0xc0, !PT ;  /* 0x000001c030307812 */ /* 0x000fe400078ec0ff */
[----:B------:R-:W-:Y:S02]  /*8630*/  SHF.R.U32.HI R46, RZ, 0x3, R46 ;  /* 0x00000003ff2e7819 */ /* 0x000fe4000001162e */
        /* <DEDUP_REMOVED lines=10> */
[----:B----4-:R-:W-:Y:S01]  /*86e0*/  IMAD R45, R45, 0x2c00, R47 ;  /* 0x00002c002d2d7824 */ /* 0x010fe200078e022f */
[----:B------:R-:W-:Y:S01]  /*86f0*/  LOP3.LUT R44, R44, R46, RZ, 0x3c, !PT ;  /* 0x0000002e2c2c7212 */ /* 0x000fe200078e3cff */
[----:B------:R-:W-:-:S04]  /*8700*/  IMAD R47, R23, 0x5800, R145 ;  /* 0x00005800172f7824 */ /* 0x000fc800078e0291 */
[----:B------:R-:W-:-:S04]  /*8710*/  IMAD.IADD R44, R45, 0x1, R44 ;  /* 0x000000012d2c7824 */ /* 0x000fc800078e022c */
[----:B------:R-:W-:Y:S02]  /*8720*/  IMAD R45, R23, 0x5800, R44 ;  /* 0x00005800172d7824 */ /* 0x000fe400078e022c */
[--C-:B------:R-:W-:Y:S02]  /*8730*/  IMAD R44, R47, 0x2, R2.reuse ;  /* 0x000000022f2c7824 */ /* 0x100fe400078e0202 */
[----:B------:R-:W-:-:S04]  /*8740*/  IMAD R48, R45, 0x2, R2 ;  /* 0x000000022d307824 */ /* 0x000fc800078e0202 */
[----:B------:R-:W0:Y:S04]  /*8750*/  LDS.128 R44, [R44+0x1e400] ;  /* 0x01e400002c2c7984 */ /* 0x000e280000000c00 */
[----:B------:R-:W3:Y:S01]  /*8760*/  LDS.128 R48, [R48+0x1e400] ;  /* 0x01e4000030307984 */ /* 0x000ee20000000c00 */
[----:B------:R-:W-:Y:S05]  /*8770*/  @P3 BRA `(.L_x_6753) ;  /* 0x0000000400683947 */ /* 0x000fea0003800000 */
[----:B---3--:R-:W-:Y:S01]  /*8780*/  IMAD.MOV.U32 R95, RZ, RZ, R49 ;  /* 0x000000ffff5f7224 */ /* 0x008fe200078e0031 */
[----:B0-----:R-:W-:Y:S01]  /*8790*/  MOV R49, R45 ;  /* 0x0000002d00317202 */ /* 0x001fe20000000f00 */
[----:B------:R-:W-:Y:S01]  /*87a0*/  HADD2.F32 R96, -RZ, R194.H1_H1 ;  /* 0x300000c2ff607230 */ /* 0x000fe20000004100 */
[----:B------:R-:W-:Y:S01]  /*87b0*/  SHF.R.U64 R52, R52, 0x10, R53 ;  /* 0x0000001034347819 */ /* 0x000fe20000001235 */
[----:B------:R-:W-:Y:S01]  /*87c0*/  HADD2.F32 R45, -RZ, R193.H0_H0 ;  /* 0x200000c1ff2d7230 */ /* 0x000fe20000004100 */
[----:B------:R-:W-:Y:S01]  /*87d0*/  SHF.R.U64 R58, R58, 0x10, R59 ;  /* 0x000000103a3a7819 */ /* 0x000fe2000000123b */
[----:B------:R-:W-:Y:S01]  /*87e0*/  HADD2.F32 R93, -RZ, R95.H0_H0 ;  /* 0x2000005fff5d7230 */ /* 0x000fe20000004100 */
[----:B------:R-:W-:Y:S01]  /*87f0*/  SHF.R.U64 R54, R54, 0x10, R55 ;  /* 0x0000001036367819 */ /* 0x000fe20000001237 */
[--C-:B------:R-:W-:Y:S02]  /*8800*/  HADD2.F32 R94, -RZ, R49.reuse.H0_H0 ;  /* 0x20000031ff5e7230 */ /* 0x100fe40000004100 */
[----:B------:R-:W-:-:S02]  /*8810*/  HADD2.F32 R49, -RZ, R49.H1_H1 ;  /* 0x30000031ff317230 */ /* 0x000fc40000004100 */
[CC--:B------:R-:W-:Y:S01]  /*8820*/  FMUL.FTZ R97, R93.reuse, R96.reuse ;  /* 0x000000605d617220 */ /* 0x0c0fe20000410000 */
[----:B------:R-:W-:Y:S02]  /*8830*/  HADD2.F32 R174, -RZ, R194.H0_H0 ;  /* 0x200000c2ffae7230 */ /* 0x000fe40000004100 */
[C---:B------:R-:W-:Y:S01]  /*8840*/  FMUL.FTZ R96, R94.reuse, R96 ;  /* 0x000000605e607220 */ /* 0x040fe20000410000 */
[----:B------:R-:W-:Y:S02]  /*8850*/  HADD2.F32 R52, -RZ, R52.H0_H0 ;  /* 0x20000034ff347230 */ /* 0x000fe40000004100 */
[-C--:B------:R-:W-:Y:S01]  /*8860*/  FFMA.FTZ R94, R94, R45.reuse, -R97 ;  /* 0x0000002d5e5e7223 */ /* 0x080fe20000010861 */
[----:B------:R-:W-:Y:S02]  /*8870*/  HADD2.F32 R58, -RZ, R58.H0_H0 ;  /* 0x2000003aff3a7230 */ /* 0x000fe40000004100 */
[----:B------:R-:W-:Y:S01]  /*8880*/  FFMA.FTZ R93, R93, R45, R96 ;  /* 0x0000002d5d5d7223 */ /* 0x000fe20000010060 */
[----:B------:R-:W-:Y:S01]  /*8890*/  SHF.R.U32.HI R96, RZ, 0x10, R57 ;  /* 0x00000010ff607819 */ /* 0x000fe20000011639 */
[----:B------:R-:W-:Y:S01]  /*88a0*/  HADD2.F32 R45, -RZ, R95.H1_H1 ;  /* 0x3000005fff2d7230 */ /* 0x000fe20000004100 */
[----:B------:R-:W-:Y:S01]  /*88b0*/  SHF.R.U32.HI R95, RZ, 0x10, R53 ;  /* 0x00000010ff5f7819 */ /* 0x000fe20000011635 */
[----:B------:R-:W-:Y:S01]  /*88c0*/  HADD2.F32 R54, -RZ, R54.H0_H0 ;  /* 0x20000036ff367230 */ /* 0x000fe20000004100 */
[----:B------:R-:W-:Y:S01]  /*88d0*/  SHF.R.U64 R57, R56, 0x10, R57 ;  /* 0x0000001038397819 */ /* 0x000fe20000001239 */
        /* <DEDUP_REMOVED lines=8> */
[----:B------:R-:W-:-:S02]  /*8960*/  HADD2.F32 R97, -RZ, R193.H1_H1 ;  /* 0x300000c1ff617230 */ /* 0x000fc40000004100 */
[--C-:B------:R-:W-:Y:S01]  /*8970*/  HADD2.F32 R95, -RZ, R51.reuse.H0_H0 ;  /* 0x20000033ff5f7230 */ /* 0x100fe20000004100 */
[----:B------:R-:W-:Y:S01]  /*8980*/  F2FP.F16.F32.PACK_AB R49, R49, R94 ;  /* 0x0000005e3131723e */ /* 0x000fe200000000ff */
[----:B------:R-:W-:Y:S01]  /*8990*/  HADD2.F32 R96, -RZ, R192.H1_H1 ;  /* 0x300000c0ff607230 */ /* 0x000fe20000004100 */
[----:B------:R-:W-:Y:S02]  /*89a0*/  F2FP.F16.F32.PACK_AB R93, R45, R93 ;  /* 0x0000005d2d5d723e */ /* 0x000fe400000000ff */
[CC--:B------:R-:W-:Y:S01]  /*89b0*/  FMUL.FTZ R98, R95.reuse, R97.reuse ;  /* 0x000000615f627220 */ /* 0x0c0fe20000410000 */
[C---:B------:R-:W-:Y:S01]  /*89c0*/  FMUL.FTZ R97, R56.reuse, R97 ;  /* 0x0000006138617220 */ /* 0x040fe20000410000 */
[----:B------:R-:W-:Y:S02]  /*89d0*/  IMAD.MOV.U32 R45, RZ, RZ, R49 ;  /* 0x000000ffff2d7224 */ /* 0x000fe400078e0031 */
[-C--:B------:R-:W-:Y:S01]  /*89e0*/  FFMA.FTZ R56, R56, R96.reuse, -R98 ;  /* 0x0000006038387223 */ /* 0x080fe20000010862 */
[----:B------:R-:W-:Y:S01]  /*89f0*/  FFMA.FTZ R97, R95, R96, R97 ;  /* 0x000000605f617223 */ /* 0x000fe20000010061 */
[----:B------:R-:W-:Y:S01]  /*8a00*/  SHF.R.U32.HI R96, RZ, 0x10, R59 ;  /* 0x00000010ff607819 */ /* 0x000fe2000001163b */
[----:B------:R-:W-:Y:S01]  /*8a10*/  HADD2.F32 R95, -RZ, R51.H1_H1 ;  /* 0x30000033ff5f7230 */ /* 0x000fe20000004100 */
[----:B------:R-:W-:Y:S01]  /*8a20*/  SHF.R.U32.HI R98, RZ, 0x10, R55 ;  /* 0x00000010ff627819 */ /* 0x000fe20000011637 */
[----:B------:R-:W-:-:S02]  /*8a30*/  IMAD.MOV.U32 R49, RZ, RZ, R93 ;  /* 0x000000ffff317224 */ /* 0x000fc400078e005d */
        /* <DEDUP_REMOVED lines=8> */
[--C-:B------:R-:W-:Y:S02]  /*8ac0*/  HADD2.F32 R95, -RZ, R48.reuse.H0_H0 ;  /* 0x20000030ff5f7230 */ /* 0x100fe40000004100 */
[----:B------:R-:W-:Y:S01]  /*8ad0*/  HADD2.F32 R48, -RZ, R48.H1_H1 ;  /* 0x30000030ff307230 */ /* 0x000fe20000004100 */
[----:B------:R-:W-:Y:S01]  /*8ae0*/  F2FP.F16.F32.PACK_AB R51, R51, R56 ;  /* 0x000000383333723e */ /* 0x000fe200000000ff */
[----:B------:R-:W-:Y:S02]  /*8af0*/  HADD2.F32 R44, -RZ, R44.H1_H1 ;  /* 0x3000002cff2c7230 */ /* 0x000fe40000004100 */
[----:B------:R-:W-:Y:S01]  /*8b00*/  FMUL.FTZ R99, R95, R174 ;  /* 0x000000ae5f637220 */ /* 0x000fe20000410000 */
[----:B------:R-:W-:-:S02]  /*8b10*/  HADD2.F32 R96, -RZ, R189.H0_H0 ;  /* 0x200000bdff607230 */ /* 0x000fc40000004100 */
[----:B------:R-:W-:Y:S01]  /*8b20*/  FMUL.FTZ R174, R98, R174 ;  /* 0x000000ae62ae7220 */ /* 0x000fe20000410000 */
[-C--:B------:R-:W-:Y:S01]  /*8b30*/  FMUL.FTZ R53, R48, R57.reuse ;  /* 0x0000003930357220 */ /* 0x080fe20000410000 */
[C---:B------:R-:W-:Y:S01]  /*8b40*/  FMUL.FTZ R57, R44.reuse, R57 ;  /* 0x000000392c397220 */ /* 0x040fe20000410000 */
[----:B------:R-:W-:Y:S01]  /*8b50*/  F2FP.F16.F32.PACK_AB R97, R47, R97 ;  /* 0x000000612f61723e */ /* 0x000fe200000000ff */
[----:B------:R-:W-:Y:S01]  /*8b60*/  FFMA.FTZ R174, R95, R96, R174 ;  /* 0x000000605fae7223 */ /* 0x000fe200000100ae */
[-C--:B------:R-:W-:Y:S01]  /*8b70*/  FFMA.FTZ R53, R44, R52.reuse, -R53 ;  /* 0x000000342c357223 */ /* 0x080fe20000010835 */
[----:B------:R-:W-:Y:S01]  /*8b80*/  FFMA.FTZ R57, R48, R52, R57 ;  /* 0x0000003430397223 */ /* 0x000fe20000010039 */
[----:B------:R-:W-:Y:S02]  /*8b90*/  HADD2.F32 R95, -RZ, R188.H1_H1 ;  /* 0x300000bcff5f7230 */ /* 0x000fe40000004100 */
[----:B------:R-:W-:Y:S01]  /*8ba0*/  FFMA.FTZ R99, R98, R96, -R99 ;  /* 0x0000006062637223 */ /* 0x000fe20000010863 */
[----:B------:R-:W-:-:S02]  /*8bb0*/  HADD2.F32 R44, -RZ, R50.H0_H0 ;  /* 0x20000032ff2c7230 */ /* 0x000fc40000004100 */
[----:B------:R-:W-:Y:S01]  /*8bc0*/  HADD2.F32 R52, -RZ, R46.H0_H0 ;  /* 0x2000002eff347230 */ /* 0x000fe20000004100 */
[----:B------:R-:W-:Y:S01]  /*8bd0*/  F2FP.F16.F32.PACK_AB R57, R57, R174 ;  /* 0x000000ae3939723e */ /* 0x000fe200000000ff */
[----:B------:R-:W-:Y:S02]  /*8be0*/  HADD2.F32 R48, -RZ, R188.H0_H0 ;  /* 0x200000bcff307230 */ /* 0x000fe40000004100 */
[-C--:B------:R-:W-:Y:S01]  /*8bf0*/  FMUL.FTZ R59, R44, R95.reuse ;  /* 0x0000005f2c3b7220 */ /* 0x080fe20000410000 */
[----:B------:R-:W-:Y:S02]  /*8c00*/  HADD2.F32 R50, -RZ, R50.H1_H1 ;  /* 0x30000032ff327230 */ /* 0x000fe40000004100 */
[C---:B------:R-:W-:Y:S01]  /*8c10*/  FMUL.FTZ R95, R52.reuse, R95 ;  /* 0x0000005f345f7220 */ /* 0x040fe20000410000 */
[----:B------:R-:W-:Y:S02]  /*8c20*/  HADD2.F32 R46, -RZ, R46.H1_H1 ;  /* 0x3000002eff2e7230 */ /* 0x000fe40000004100 */
[-C--:B------:R-:W-:Y:S01]  /*8c30*/  FFMA.FTZ R59, R52, R48.reuse, -R59 ;  /* 0x00000030343b7223 */ /* 0x080fe2000001083b */
[----:B------:R-:W-:Y:S01]  /*8c40*/  F2FP.F16.F32.PACK_AB R53, R53, R99 ;  /* 0x000000633535723e */ /* 0x000fe200000000ff */
[----:B------:R-:W-:Y:S01]  /*8c50*/  FFMA.FTZ R95, R44, R48, R95 ;  /* 0x000000302c5f7223 */ /* 0x000fe2000001005f */
[-C--:B------:R-:W-:Y:S01]  /*8c60*/  FMUL.FTZ R44, R50, R58.reuse ;  /* 0x0000003a322c7220 */ /* 0x080fe20000410000 */
[----:B------:R-:W-:Y:S01]  /*8c70*/  FMUL.FTZ R58, R46, R58 ;  /* 0x0000003a2e3a7220 */ /* 0x000fe20000410000 */
[----:B------:R-:W-:-:S02]  /*8c80*/  IMAD.MOV.U32 R47, RZ, RZ, R51 ;  /* 0x000000ffff2f7224 */ /* 0x000fc400078e0033 */
[-C--:B------:R-:W-:Y:S01]  /*8c90*/  FFMA.FTZ R44, R46, R54.reuse, -R44 ;  /* 0x000000362e2c7223 */ /* 0x080fe2000001082c */
[----:B------:R-:W-:Y:S01]  /*8ca0*/  FFMA.FTZ R58, R50, R54, R58 ;  /* 0x00000036323a7223 */ /* 0x000fe2000001003a */
[----:B------:R-:W-:Y:S02]  /*8cb0*/  IMAD.MOV.U32 R48, RZ, RZ, R57 ;  /* 0x000000ffff307224 */ /* 0x000fe400078e0039 */
[----:B------:R-:W-:Y:S01]  /*8cc0*/  IMAD.MOV.U32 R51, RZ, RZ, R97 ;  /* 0x000000ffff337224 */ /* 0x000fe200078e0061 */
[----:B------:R-:W-:Y:S01]  /*8cd0*/  F2FP.F16.F32.PACK_AB R59, R44, R59 ;  /* 0x0000003b2c3b723e */ /* 0x000fe200000000ff */
[----:B------:R-:W-:Y:S01]  /*8ce0*/  IMAD.MOV.U32 R44, RZ, RZ, R53 ;  /* 0x000000ffff2c7224 */ /* 0x000fe200078e0035 */
[----:B------:R-:W-:Y:S02]  /*8cf0*/  F2FP.F16.F32.PACK_AB R58, R58, R95 ;  /* 0x0000005f3a3a723e */ /* 0x000fe400000000ff */
[----:B------:R-:W-:-:S03]  /*8d00*/  MOV R46, R59 ;  /* 0x0000003b002e7202 */ /* 0x000fc60000000f00 */
[----:B------:R-:W-:-:S07]  /*8d10*/  IMAD.MOV.U32 R50, RZ, RZ, R58 ;  /* 0x000000ffff327224 */ /* 0x000fce00078e003a */
.L_x_6753:
[----:B------:R-:W-:Y:S05]  /*8d20*/  BSYNC B2 ;  /* 0x0000000000027941 */ /* 0x000fea0003800000 */
.L_x_6752:
[-C--:B--2---:R-:W-:Y:S01]  /*8d30*/  IMAD R54, R153, R138.reuse, RZ ;  /* 0x0000008a99367224 */ /* 0x084fe200078e02ff */
[----:B------:R-:W-:Y:S01]  /*8d40*/  ULDC.64 UR4, c[0x0][0x2e8] ;  /* 0x0000ba0000047ab9 */ /* 0x000fe20000000a00 */
[----:B------:R-:W-:Y:S01]  /*8d50*/  IMAD.WIDE.U32 R52, R175, R138, R136 ;  /* 0x0000008aaf347225 */ /* 0x000fe200078e0088 */
[----:B------:R-:W-:-:S03]  /*8d60*/  ULDC.64 UR6, c[0x0][0x208] ;  /* 0x0000820000067ab9 */ /* 0x000fc60000000a00 */
[----:B------:R-:W-:-:S04]  /*8d70*/  IMAD R55, R175, R139, R54 ;  /* 0x0000008baf377224 */ /* 0x000fc800078e0236 */
[----:B------:R-:W-:Y:S01]  /*8d80*/  IMAD.IADD R55, R53, 0x1, R55 ;  /* 0x0000000135377824 */ /* 0x000fe200078e0237 */
[----:B------:R-:W-:-:S04]  /*8d90*/  IADD3 R53, P4, P5, R100, R52, R21 ;  /* 0x0000003464357210 */ /* 0x000fc80007d9e015 */
[----:B------:R-:W-:Y:S02]  /*8da0*/  IADD3.X R54, R15, R55, R8, P4, P5 ;  /* 0x000000370f367210 */ /* 0x000fe400027ea408 */
[----:B------:R-:W-:-:S13]  /*8db0*/  ISETP.GE.AND P4, PT, R92, R156, PT ;  /* 0x0000009c5c00720c */ /* 0x000fda0003f86270 */
[--C-:B------:R-:W-:Y:S02]  /*8dc0*/  @!P4 SHF.R.S32.HI R56, RZ, 0x1f, R92.reuse ;  /* 0x0000001fff38c819 */ /* 0x100fe4000001145c */
[----:B------:R-:W-:-:S04]  /*8dd0*/  @!P4 IADD3 R92, P5, P6, R100, R52, R92 ;  /* 0x00000034645cc210 */ /* 0x000fc80007ebe05c */
[----:B------:R-:W-:Y:S02]  /*8de0*/  @!P4 IADD3.X R56, R15, R55, R56, P5, P6 ;  /* 0x000000370f38c210 */ /* 0x000fe40002fec438 */
[----:B------:R-:W-:-:S04]  /*8df0*/  LEA R52, P5, R53, UR4, 0x1 ;  /* 0x0000000435347c11 */ /* 0x000fc8000f8a08ff */
[----:B------:R-:W-:Y:S02]  /*8e00*/  LEA.HI.X R53, R53, UR5, R54, 0x1, P5 ;  /* 0x0000000535357c11 */ /* 0x000fe4000a8f0c36 */
[----:B------:R-:W-:-:S03]  /*8e10*/  @!P4 LEA R54, P5, R92, UR4, 0x1 ;  /* 0x000000045c36cc11 */ /* 0x000fc6000f8a08ff */
[----:B0-----:R0:W-:Y:S01]  /*8e20*/  STG.E.128 desc[UR6][R52.64], R44 ;  /* 0x0000002c34007986 */ /* 0x0011e2000c101d06 */
[----:B------:R-:W-:-:S05]  /*8e30*/  @!P4 LEA.HI.X R55, R92, UR5, R56, 0x1, P5 ;  /* 0x000000055c37cc11 */ /* 0x000fca000a8f0c38 */
[----:B---3--:R0:W-:Y:S04]  /*8e40*/  @!P4 STG.E.128 desc[UR6][R54.64], R48 ;  /* 0x000000303600c986 */ /* 0x0081e8000c101d06 */
.L_x_6751:
[----:B------:R-:W-:Y:S05]  /*8e50*/  BSYNC B1 ;  /* 0x0000000000017941 */ /* 0x000fea0003800000 */
.L_x_6750:
[----:B0--3--:R-:W-:Y:S01]  /*8e60*/  IADD3 R45, R22, 0x40, RZ ;  /* 0x00000040162d7810 */ /* 0x009fe20007ffe0ff */
[----:B------:R-:W-:Y:S03]  /*8e70*/  BSSY B1, `(.L_x_6754) ;  /* 0x0000087000017945 */ /* 0x000fe60003800000 */
[----:B------:R-:W-:-:S13]  /*8e80*/  ISETP.GE.OR P4, PT, R45, R4, P0 ;  /* 0x000000042d00720c */ /* 0x000fda0000786670 */
[----:B------:R-:W-:Y:S05]  /*8e90*/  @P4 BRA `(.L_x_6755) ;  /* 0x0000000800104947 */ /* 0x000fea0003800000 */
[----:B------:R-:W3:Y:S04]  /*8ea0*/  LDL R44, [R1] ;  /* 0x00000000012c7983 */ /* 0x000ee80000100800 */
[----:B------:R-:W4:Y:S01]  /*8eb0*/  LDL R47, [R1+0x40] ;  /* 0x00004000012f7983 */ /* 0x000f220000100800 */
[----:B--2---:R-:W-:Y:S01]  /*8ec0*/  IMAD.WIDE.U32 R52, R45, R138, R136 ;  /* 0x0000008a2d347225 */ /* 0x004fe200078e0088 */
[C---:B------:R-:W-:Y:S01]  /*8ed0*/  IADD3 R48, R22.reuse, 0x40, RZ ;  /* 0x0000004016307810 */ /* 0x040fe20007ffe0ff */
[----:B------:R-:W-:Y:S02]  /*8ee0*/  BSSY B2, `(.L_x_6756) ;  /* 0x0000073000027945 */ /* 0x000fe40003800000 */
[----:B------:R-:W-:Y:S01]  /*8ef0*/  VIADD R46, R22, 0x40 ;  /* 0x00000040162e7836 */ /* 0x000fe20000000000 */
[----:B------:R-:W-:Y:S01]  /*8f00*/  IADD3 R54, P4, P5, R100, R52, R21 ;  /* 0x0000003464367210 */ /* 0x000fe20007d9e015 */
[----:B------:R-:W-:-:S02]  /*8f10*/  IMAD.SHL.U32 R48, R48, 0x40, RZ ;  /* 0x0000004030307824 */ /* 0x000fc400078e00ff */
[----:B------:R-:W-:-:S03]  /*8f20*/  IMAD.SHL.U32 R46, R46, 0x40, RZ ;  /* 0x000000402e2e7824 */ /* 0x000fc600078e00ff */
[----:B------:R-:W-:Y:S02]  /*8f30*/  LOP3.LUT R48, R48, 0x1c0, RZ, 0xc0, !PT ;  /* 0x000001c030307812 */ /* 0x000fe400078ec0ff */
[----:B------:R-:W-:-:S04]  /*8f40*/  LOP3.LUT R46, R46, 0x1c0, RZ, 0xc0, !PT ;  /* 0x000001c02e2e7812 */ /* 0x000fc800078ec0ff */
[----:B------:R-:W-:Y:S02]  /*8f50*/  SHF.R.U32.HI R46, RZ, 0x3, R46 ;  /* 0x00000003ff2e7819 */ /* 0x000fe4000001162e */
[----:B---3--:R-:W-:Y:S01]  /*8f60*/  LOP3.LUT P6, RZ, R44, 0x1, RZ, 0xc0, !PT ;  /* 0x000000012cff7812 */ /* 0x008fe200078cc0ff */
[----:B------:R-:W-:-:S04]  /*8f70*/  IMAD R44, R152, R138, RZ ;  /* 0x0000008a982c7224 */ /* 0x000fc800078e02ff */
[----:B------:R-:W-:Y:S01]  /*8f80*/  IMAD R45, R45, R139, R44 ;  /* 0x0000008b2d2d7224 */ /* 0x000fe200078e022c */
[----:B------:R-:W-:-:S03]  /*8f90*/  SEL R44, R43, R157, !P6 ;  /* 0x0000009d2b2c7207 */ /* 0x000fc60007000000 */
[----:B------:R-:W-:Y:S01]  /*8fa0*/  IMAD.IADD R56, R53, 0x1, R45 ;  /* 0x0000000135387824 */ /* 0x000fe200078e022d */
[----:B------:R-:W-:-:S04]  /*8fb0*/  SHF.R.S32.HI R45, RZ, 0x1f, R44 ;  /* 0x0000001fff2d7819 */ /* 0x000fc8000001142c */
[----:B------:R-:W-:Y:S02]  /*8fc0*/  LEA.HI R44, R45, R44, RZ, 0x4 ;  /* 0x0000002c2d2c7211 */ /* 0x000fe400078f20ff */
[----:B------:R-:W-:Y:S02]  /*8fd0*/  IADD3.X R55, R15, R56, R8, P4, P5 ;  /* 0x000000380f377210 */ /* 0x000fe400027ea408 */
[----:B------:R-:W-:-:S04]  /*8fe0*/  LEA.HI.SX32 R44, R44, R9, 0x1c ;  /* 0x000000092c2c7211 */ /* 0x000fc800078fe2ff */
[----:B------:R-:W-:Y:S01]  /*8ff0*/  SHF.R.S32.HI R45, RZ, 0x1f, R44 ;  /* 0x0000001fff2d7819 */ /* 0x000fe2000001142c */
[----:B------:R-:W-:-:S03]  /*9000*/  IMAD.SHL.U32 R57, R44, 0x8, RZ ;  /* 0x000000082c397824 */ /* 0x000fc600078e00ff */
[----:B------:R-:W-:Y:S02]  /*9010*/  LEA.HI R45, R45, R44, RZ, 0x3 ;  /* 0x0000002c2d2d7211 */ /* 0x000fe400078f18ff */
[----:B------:R-:W-:Y:S02]  /*9020*/  LOP3.LUT R44, R48, 0x38, R57, 0xf8, !PT ;  /* 0x00000038302c7812 */ /* 0x000fe400078ef839 */
[----:B------:R-:W-:Y:S02]  /*9030*/  SHF.R.S32.HI R45, RZ, 0x3, R45 ;  /* 0x00000003ff2d7819 */ /* 0x000fe4000001142d */
[----:B------:R-:W-:-:S03]  /*9040*/  LOP3.LUT R44, R44, R46, RZ, 0x3c, !PT ;  /* 0x0000002e2c2c7212 */ /* 0x000fc600078e3cff */
[----:B----4-:R-:W-:-:S04]  /*9050*/  IMAD R45, R45, 0x2c00, R47 ;  /* 0x00002c002d2d7824 */ /* 0x010fc800078e022f */
        /* <DEDUP_REMOVED lines=30> */
[C---:B------:R-:W-:Y:S01]  /*9240*/  FMUL.FTZ R93, R58.reuse, R93 ;  /* 0x0000005d3a5d7220 */ /* 0x040fe20000410000 */
[----:B------:R-:W-:Y:S02]  /*9250*/  HADD2.F32 R61, -RZ, R48.H1_H1 ;  /* 0x30000030ff3d7230 */ /* 0x000fe40000004100 */
[-C--:B------:R-:W-:Y:S01]  /*9260*/  FFMA.FTZ R58, R58, R45.reuse, -R94 ;  /* 0x0000002d3a3a7223 */ /* 0x080fe2000001085e */
[----:B------:R-:W-:Y:S01]  /*9270*/  FFMA.FTZ R49, R49, R45, R93 ;  /* 0x0000002d31317223 */ /* 0x000fe2000001005d */
[----:B------:R-:W-:Y:S01]  /*9280*/  MOV R45, R51 ;  /* 0x00000033002d7202 */ /* 0x000fe20000000f00 */
[----:B------:R-:W-:Y:S02]  /*9290*/  HADD2.F32 R51, -RZ, R47.H0_H0 ;  /* 0x2000002fff337230 */ /* 0x000fe40000004100 */
[----:B------:R-:W-:Y:S01]  /*92a0*/  HADD2.F32 R94, -RZ, R186.H0_H0 ;  /* 0x200000baff5e7230 */ /* 0x000fe20000004100 */
[----:B------:R-:W-:Y:S01]  /*92b0*/  F2FP.F16.F32.PACK_AB R58, R58, R92 ;  /* 0x0000005c3a3a723e */ /* 0x000fe200000000ff */
[--C-:B------:R-:W-:Y:S01]  /*92c0*/  HADD2.F32 R93, -RZ, R45.reuse.H0_H0 ;  /* 0x2000002dff5d7230 */ /* 0x100fe20000004100 */
[----:B------:R-:W-:Y:S01]  /*92d0*/  F2FP.F16.F32.PACK_AB R49, R49, R59 ;  /* 0x0000003b3131723e */ /* 0x000fe200000000ff */
[----:B------:R-:W-:-:S02]  /*92e0*/  HADD2.F32 R45, -RZ, R45.H1_H1 ;  /* 0x3000002dff2d7230 */ /* 0x000fc40000004100 */
[----:B------:R-:W-:Y:S02]  /*92f0*/  HADD2.F32 R47, -RZ, R47.H1_H1 ;  /* 0x3000002fff2f7230 */ /* 0x000fe40000004100 */
[-C--:B------:R-:W-:Y:S01]  /*9300*/  FMUL.FTZ R96, R93, R95.reuse ;  /* 0x0000005f5d607220 */ /* 0x080fe20000410000 */
[C---:B------:R-:W-:Y:S01]  /*9310*/  FMUL.FTZ R95, R51.reuse, R95 ;  /* 0x0000005f335f7220 */ /* 0x040fe20000410000 */
[----:B------:R-:W-:Y:S02]  /*9320*/  HADD2.F32 R65, -RZ, R44.H1_H1 ;  /* 0x3000002cff417230 */ /* 0x000fe40000004100 */
[-C--:B------:R-:W-:Y:S01]  /*9330*/  FFMA.FTZ R51, R51, R94.reuse, -R96 ;  /* 0x0000005e33337223 */ /* 0x080fe20000010860 */
[----:B------:R-:W-:Y:S01]  /*9340*/  FFMA.FTZ R95, R93, R94, R95 ;  /* 0x0000005e5d5f7223 */ /* 0x000fe2000001005f */
[----:B------:R-:W-:Y:S01]  /*9350*/  SHF.R.U32.HI R94, RZ, 0x10, R67 ;  /* 0x00000010ff5e7819 */ /* 0x000fe20000011643 */
[----:B------:R-:W-:Y:S01]  /*9360*/  HADD2.F32 R60, -RZ, R60.H0_H0 ;  /* 0x2000003cff3c7230 */ /* 0x000fe20000004100 */
        /* <DEDUP_REMOVED lines=10> */
[----:B------:R-:W-:-:S02]  /*9410*/  HADD2.F32 R93, -RZ, R48.H0_H0 ;  /* 0x20000030ff5d7230 */ /* 0x000fc40000004100 */
[----:B------:R-:W-:Y:S02]  /*9420*/  HADD2.F32 R96, -RZ, R44.H0_H0 ;  /* 0x2000002cff607230 */ /* 0x000fe40000004100 */
[----:B------:R-:W-:Y:S01]  /*9430*/  FMUL.FTZ R44, R61, R64 ;  /* 0x000000403d2c7220 */ /* 0x000fe20000410000 */
[----:B------:R-:W-:Y:S02]  /*9440*/  HADD2.F32 R94, -RZ, R185.H0_H0 ;  /* 0x200000b9ff5e7230 */ /* 0x000fe40000004100 */
[----:B------:R-:W-:Y:S01]  /*9450*/  FMUL.FTZ R97, R93, R98 ;  /* 0x000000625d617220 */ /* 0x000fe20000410000 */
[C---:B------:R-:W-:Y:S01]  /*9460*/  FMUL.FTZ R64, R65.reuse, R64 ;  /* 0x0000004041407220 */ /* 0x040fe20000410000 */
[----:B------:R-:W-:Y:S01]  /*9470*/  FMUL.FTZ R98, R96, R98 ;  /* 0x0000006260627220 */ /* 0x000fe20000410000 */
[-C--:B------:R-:W-:Y:S01]  /*9480*/  FFMA.FTZ R44, R65, R60.reuse, -R44 ;  /* 0x0000003c412c7223 */ /* 0x080fe2000001082c */
[----:B------:R-:W-:Y:S02]  /*9490*/  HADD2.F32 R48, -RZ, R184.H0_H0 ;  /* 0x200000b8ff307230 */ /* 0x000fe40000004100 */
[----:B------:R-:W-:Y:S01]  /*94a0*/  FFMA.FTZ R61, R61, R60, R64 ;  /* 0x0000003c3d3d7223 */ /* 0x000fe20000010040 */
[----:B------:R-:W-:Y:S01]  /*94b0*/  FFMA.FTZ R98, R93, R94, R98 ;  /* 0x0000005e5d627223 */ /* 0x000fe20000010062 */
[----:B------:R-:W-:-:S02]  /*94c0*/  HADD2.F32 R65, -RZ, R50.H0_H0 ;  /* 0x20000032ff417230 */ /* 0x000fc40000004100 */
[----:B------:R-:W-:Y:S01]  /*94d0*/  FFMA.FTZ R97, R96, R94, -R97 ;  /* 0x0000005e60617223 */ /* 0x000fe20000010861 */
[----:B------:R-:W-:Y:S02]  /*94e0*/  HADD2.F32 R93, -RZ, R46.H1_H1 ;  /* 0x3000002eff5d7230 */ /* 0x000fe40000004100 */
[----:B------:R-:W-:Y:S01]  /*94f0*/  FMUL.FTZ R46, R67, R66 ;  /* 0x00000042432e7220 */ /* 0x000fe20000410000 */
[----:B------:R-:W-:Y:S02]  /*9500*/  HADD2.F32 R184, -RZ, R184.H1_H1 ;  /* 0x300000b8ffb87230 */ /* 0x000fe40000004100 */
[-C--:B------:R-:W-:Y:S01]  /*9510*/  FMUL.FTZ R60, R65, R48.reuse ;  /* 0x00000030413c7220 */ /* 0x080fe20000410000 */
[----:B------:R-:W-:Y:S02]  /*9520*/  HADD2.F32 R62, -RZ, R62.H0_H0 ;  /* 0x2000003eff3e7230 */ /* 0x000fe40000004100 */
[----:B------:R-:W-:Y:S01]  /*9530*/  FMUL.FTZ R48, R63, R48 ;  /* 0x000000303f307220 */ /* 0x000fe20000410000 */
[----:B------:R-:W-:Y:S01]  /*9540*/  FMUL.FTZ R66, R93, R66 ;  /* 0x000000425d427220 */ /* 0x000fe20000410000 */
[----:B------:R-:W-:Y:S01]  /*9550*/  FFMA.FTZ R60, R63, R184, -R60 ;  /* 0x000000b83f3c7223 */ /* 0x000fe2000001083c */
[----:B------:R-:W-:Y:S01]  /*9560*/  F2FP.F16.F32.PACK_AB R98, R61, R98 ;  /* 0x000000623d62723e */ /* 0x000fe200000000ff */
[----:B------:R-:W-:Y:S01]  /*9570*/  FFMA.FTZ R48, R65, R184, R48 ;  /* 0x000000b841307223 */ /* 0x000fe20000010030 */
[-C--:B------:R-:W-:Y:S01]  /*9580*/  FFMA.FTZ R67, R67, R62.reuse, R66 ;  /* 0x0000003e43437223 */ /* 0x080fe20000010042 */
[----:B------:R-:W-:Y:S01]  /*9590*/  FFMA.FTZ R93, R93, R62, -R46 ;  /* 0x0000003e5d5d7223 */ /* 0x000fe2000001082e */
[----:B------:R-:W-:-:S02]  /*95a0*/  F2FP.F16.F32.PACK_AB R47, R47, R51 ;  /* 0x000000332f2f723e */ /* 0x000fc400000000ff */
[----:B------:R-:W-:Y:S01]  /*95b0*/  F2FP.F16.F32.PACK_AB R51, R45, R95 ;  /* 0x0000005f2d33723e */ /* 0x000fe200000000ff */
[----:B------:R-:W-:Y:S01]  /*95c0*/  IMAD.MOV.U32 R45, RZ, RZ, R58 ;  /* 0x000000ffff2d7224 */ /* 0x000fe200078e003a */
[----:B------:R-:W-:Y:S01]  /*95d0*/  F2FP.F16.F32.PACK_AB R50, R67, R48 ;  /* 0x000000304332723e */ /* 0x000fe200000000ff */
[----:B------:R-:W-:Y:S01]  /*95e0*/  IMAD.MOV.U32 R48, RZ, RZ, R98 ;  /* 0x000000ffff307224 */ /* 0x000fe200078e0062 */
[----:B------:R-:W-:Y:S02]  /*95f0*/  F2FP.F16.F32.PACK_AB R44, R44, R97 ;  /* 0x000000612c2c723e */ /* 0x000fe400000000ff */
[----:B------:R-:W-:-:S07]  /*9600*/  F2FP.F16.F32.PACK_AB R46, R93, R60 ;  /* 0x0000003c5d2e723e */ /* 0x000fce00000000ff */
.L_x_6757:
[----:B------:R-:W-:Y:S05]  /*9610*/  BSYNC B2 ;  /* 0x0000000000027941 */ /* 0x000fea0003800000 */
.L_x_6756:
[----:B------:R-:W-:Y:S01]  /*9620*/  ISETP.GE.AND P4, PT, R57, R156, PT ;  /* 0x0000009c3900720c */ /* 0x000fe20003f86270 */
[----:B------:R-:W-:Y:S01]  /*9630*/  ULDC.64 UR4, c[0x0][0x2e8] ;  /* 0x0000ba0000047ab9 */ /* 0x000fe20000000a00 */
[----:B------:R-:W-:-:S11]  /*9640*/  ULDC.64 UR6, c[0x0][0x208] ;  /* 0x0000820000067ab9 */ /* 0x000fd60000000a00 */
        /* <DEDUP_REMOVED lines=8> */
[----:B--2---:R0:W-:Y:S04]  /*96d0*/  @!P4 STG.E.128 desc[UR6][R54.64], R48 ;  /* 0x000000303600c986 */ /* 0x0041e8000c101d06 */
.L_x_6755:
[----:B------:R-:W-:Y:S05]  /*96e0*/  BSYNC B1 ;  /* 0x0000000000017941 */ /* 0x000fea0003800000 */
.L_x_6754:
[----:B0-----:R-:W-:Y:S01]  /*96f0*/  VIADD R45, R22, 0x60 ;  /* 0x00000060162d7836 */ /* 0x001fe20000000000 */
[----:B------:R-:W-:Y:S04]  /*9700*/  BSSY B1, `(.L_x_6758) ;  /* 0x0000088000017945 */ /* 0x000fe80003800000 */
[----:B------:R-:W-:-:S13]  /*9710*/  ISETP.GE.OR P4, PT, R45, R4, P0 ;  /* 0x000000042d00720c */ /* 0x000fda0000786670 */
[----:B------:R-:W-:Y:S05]  /*9720*/  @P4 BRA `(.L_x_6759) ;  /* 0x0000000800144947 */ /* 0x000fea0003800000 */
[----:B------:R-:W3:Y:S04]  /*9730*/  LDL R44, [R1] ;  /* 0x00000000012c7983 */ /* 0x000ee80000100800 */
[----:B------:R-:W4:Y:S01]  /*9740*/  LDL R47, [R1+0x3c] ;  /* 0x00003c00012f7983 */ /* 0x000f220000100800 */
[----:B--2---:R-:W-:Y:S01]  /*9750*/  IMAD.WIDE.U32 R52, R45, R138, R136 ;  /* 0x0000008a2d347225 */ /* 0x004fe200078e0088 */
[----:B------:R-:W-:Y:S03]  /*9760*/  BSSY B2, `(.L_x_6760) ;  /* 0x0000075000027945 */ /* 0x000fe60003800000 */
[----:B------:R-:W-:Y:S01]  /*9770*/  VIADD R46, R22, 0x60 ;  /* 0x00000060162e7836 */ /* 0x000fe20000000000 */
[----:B------:R-:W-:Y:S01]  /*9780*/  IADD3 R54, P4, P5, R100, R52, R21 ;  /* 0x0000003464367210 */ /* 0x000fe20007d9e015 */
[----:B------:R-:W-:-:S02]  /*9790*/  VIADD R48, R22, 0x60 ;  /* 0x0000006016307836 */ /* 0x000fc40000000000 */
[----:B------:R-:W-:Y:S02]  /*97a0*/  IMAD.SHL.U32 R46, R46, 0x40, RZ ;  /* 0x000000402e2e7824 */ /* 0x000fe400078e00ff */
[----:B------:R-:W-:-:S03]  /*97b0*/  IMAD.SHL.U32 R48, R48, 0x40, RZ ;  /* 0x0000004030307824 */ /* 0x000fc600078e00ff */
[----:B------:R-:W-:Y:S02]  /*97c0*/  LOP3.LUT R46, R46, 0x1c0, RZ, 0xc0, !PT ;  /* 0x000001c02e2e7812 */ /* 0x000fe400078ec0ff */
[----:B------:R-:W-:Y:S02]  /*97d0*/  LOP3.LUT R48, R48, 0x1c0, RZ, 0xc0, !PT ;  /* 0x000001c030307812 */ /* 0x000fe400078ec0ff */
        /* <DEDUP_REMOVED lines=10> */
[----:B------:R-:W-:Y:S02]  /*9880*/  SHF.R.S32.HI R45, RZ, 0x1f, R44 ;  /* 0x0000001fff2d7819 */ /* 0x000fe4000001142c */
[----:B------:R-:W-:Y:S02]  /*9890*/  SHF.L.U32 R57, R44, 0x3, RZ ;  /* 0x000000032c397819 */ /* 0x000fe400000006ff */
[----:B------:R-:W-:Y:S02]  /*98a0*/  LEA.HI R45, R45, R44, RZ, 0x3 ;  /* 0x0000002c2d2d7211 */ /* 0x000fe400078f18ff */
[----:B------:R-:W-:Y:S02]  /*98b0*/  LOP3.LUT R44, R48, 0x38, R57, 0xf8, !PT ;  /* 0x00000038302c7812 */ /* 0x000fe400078ef839 */
[----:B------:R-:W-:Y:S02]  /*98c0*/  SHF.R.S32.HI R45, RZ, 0x3, R45 ;  /* 0x00000003ff2d7819 */ /* 0x000fe4000001142d */
[----:B------:R-:W-:-:S03]  /*98d0*/  LOP3.LUT R44, R44, R46, RZ, 0x3c, !PT ;  /* 0x0000002e2c2c7212 */ /* 0x000fc600078e3cff */
[----:B----4-:R-:W-:-:S05]  /*98e0*/  IMAD R45, R45, 0x2c00, R47 ;  /* 0x00002c002d2d7824 */ /* 0x010fca00078e022f */
        /* <DEDUP_REMOVED lines=11> */
[----:B0-----:R-:W-:Y:S01]  /*99a0*/  IMAD.MOV.U32 R49, RZ, RZ, R47 ;  /* 0x000000ffff317224 */ /* 0x001fe200078e002f */
[--C-:B------:R-:W-:Y:S01]  /*99b0*/  SHF.R.U64 R58, R76, 0x10, R77.reuse ;  /* 0x000000104c3a7819 */ /* 0x100fe2000000124d */
[----:B------:R-:W-:Y:S01]  /*99c0*/  HADD2.F32 R92, -RZ, R183.H1_H1 ;  /* 0x300000b7ff5c7230 */ /* 0x000fe20000004100 */
[----:B------:R-:W-:Y:S01]  /*99d0*/  SHF.R.U32.HI R76, RZ, 0x10, R77 ;  /* 0x00000010ff4c7819 */ /* 0x000fe2000001164d */
[--C-:B------:R-:W-:Y:S01]  /*99e0*/  HADD2.F32 R63, -RZ, R62.reuse.H0_H0 ;  /* 0x2000003eff3f7230 */ /* 0x100fe20000004100 */
[--C-:B------:R-:W-:Y:S01]  /*99f0*/  SHF.R.U64 R61, R90, 0x10, R91.reuse ;  /* 0x000000105a3d7819 */ /* 0x100fe2000000125b */
[----:B------:R-:W-:Y:S01]  /*9a00*/  HADD2.F32 R64, -RZ, R62.H1_H1 ;  /* 0x3000003eff407230 */ /* 0x000fe20000004100 */
[----:B------:R-:W-:Y:S01]  /*9a10*/  SHF.R.U32.HI R90, RZ, 0x10, R91 ;  /* 0x00000010ff5a7819 */ /* 0x000fe2000001165b */
[----:B------:R-:W-:Y:S01]  /*9a20*/  HADD2.F32 R67, -RZ, R88.H0_H0 ;  /* 0x20000058ff437230 */ /* 0x000fe20000004100 */
[--C-:B------:R-:W-:Y:S01]  /*9a30*/  SHF.R.U64 R60, R78, 0x10, R79.reuse ;  /* 0x000000104e3c7819 */ /* 0x100fe2000000124f */
[--C-:B------:R-:W-:Y:S01]  /*9a40*/  HADD2.F32 R47, -RZ, R45.reuse.H0_H0 ;  /* 0x2000002dff2f7230 */ /* 0x100fe20000004100 */
[----:B------:R-:W-:Y:S01]  /*9a50*/  SHF.R.U32.HI R78, RZ, 0x10, R79 ;  /* 0x00000010ff4e7819 */ /* 0x000fe2000001164f */
[----:B------:R-:W-:-:S02]  /*9a60*/  HADD2.F32 R62, -RZ, R45.H1_H1 ;  /* 0x3000002dff3e7230 */ /* 0x000fc40000004100 */
[-C--:B------:R-:W-:Y:S01]  /*9a70*/  FMUL.FTZ R77, R64, R67.reuse ;  /* 0x00000043404d7220 */ /* 0x080fe20000410000 */
[----:B------:R-:W-:Y:S02]  /*9a80*/  HADD2.F32 R65, -RZ, R76.H0_H0 ;  /* 0x2000004cff417230 */ /* 0x000fe40000004100 */
[-C--:B------:R-:W-:Y:S01]  /*9a90*/  FMUL.FTZ R76, R63, R92.reuse ;  /* 0x0000005c3f4c7220 */ /* 0x080fe20000410000 */
[----:B------:R-:W-:Y:S02]  /*9aa0*/  HADD2.F32 R66, -RZ, R181.H1_H1 ;  /* 0x300000b5ff427230 */ /* 0x000fe40000004100 */
[C---:B------:R-:W-:Y:S01]  /*9ab0*/  FMUL.FTZ R92, R47.reuse, R92 ;  /* 0x0000005c2f5c7220 */ /* 0x040fe20000410000 */
[C---:B------:R-:W-:Y:S01]  /*9ac0*/  FMUL.FTZ R67, R62.reuse, R67 ;  /* 0x000000433e437220 */ /* 0x040fe20000410000 */
[-C--:B------:R-:W-:Y:S01]  /*9ad0*/  FFMA.FTZ R62, R62, R65.reuse, -R77 ;  /* 0x000000413e3e7223 */ /* 0x080fe2000001084d */
[----:B------:R-:W-:Y:S02]  /*9ae0*/  HADD2.F32 R88, -RZ, R180.H1_H1 ;  /* 0x300000b4ff587230 */ /* 0x000fe40000004100 */
[-C--:B------:R-:W-:Y:S01]  /*9af0*/  FFMA.FTZ R47, R47, R66.reuse, -R76 ;  /* 0x000000422f2f7223 */ /* 0x080fe2000001084c */
[----:B------:R-:W-:Y:S01]  /*9b00*/  FFMA.FTZ R45, R63, R66, R92 ;  /* 0x000000423f2d7223 */ /* 0x000fe2000001005c */
[----:B------:R-:W-:Y:S01]  /*9b10*/  FFMA.FTZ R64, R64, R65, R67 ;  /* 0x0000004140407223 */ /* 0x000fe20000010043 */
[----:B------:R-:W-:-:S02]  /*9b20*/  HADD2.F32 R92, -RZ, R182.H1_H1 ;  /* 0x300000b6ff5c7230 */ /* 0x000fc40000004100 */
[--C-:B------:R-:W-:Y:S01]  /*9b30*/  HADD2.F32 R63, -RZ, R51.reuse.H0_H0 ;  /* 0x20000033ff3f7230 */ /* 0x100fe20000004100 */
[----:B------:R-:W-:Y:S01]  /*9b40*/  F2FP.F16.F32.PACK_AB R47, R62, R47 ;  /* 0x0000002f3e2f723e */ /* 0x000fe200000000ff */
[----:B------:R-:W-:Y:S02]  /*9b50*/  HADD2.F32 R76, -RZ, R51.H1_H1 ;  /* 0x30000033ff4c7230 */ /* 0x000fe40000004100 */
[----:B------:R-:W-:Y:S02]  /*9b60*/  HADD2.F32 R67, -RZ, R90.H0_H0 ;  /* 0x2000005aff437230 */ /* 0x000fe40000004100 */
[--C-:B------:R-:W-:Y:S02]  /*9b70*/  HADD2.F32 R51, -RZ, R49.reuse.H0_H0 ;  /* 0x20000031ff337230 */ /* 0x100fe40000004100 */
[----:B------:R-:W-:Y:S02]  /*9b80*/  HADD2.F32 R66, -RZ, R49.H1_H1 ;  /* 0x30000031ff427230 */ /* 0x000fe40000004100 */
[----:B------:R-:W-:Y:S01]  /*9b90*/  FMUL.FTZ R77, R76, R67 ;  /* 0x000000434c4d7220 */ /* 0x000fe20000410000 */
[----:B------:R-:W-:-:S02]  /*9ba0*/  HADD2.F32 R65, -RZ, R78.H0_H0 ;  /* 0x2000004eff417230 */ /* 0x000fc40000004100 */
[-C--:B------:R-:W-:Y:S01]  /*9bb0*/  FMUL.FTZ R78, R63, R92.reuse ;  /* 0x0000005c3f4e7220 */ /* 0x080fe20000410000 */
[C---:B------:R-:W-:Y:S01]  /*9bc0*/  FMUL.FTZ R92, R51.reuse, R92 ;  /* 0x0000005c335c7220 */ /* 0x040fe20000410000 */
[C---:B------:R-:W-:Y:S01]  /*9bd0*/  FMUL.FTZ R67, R66.reuse, R67 ;  /* 0x0000004342437220 */ /* 0x040fe20000410000 */
[----:B------:R-:W-:Y:S02]  /*9be0*/  HADD2.F32 R90, -RZ, R59.H0_H0 ;  /* 0x2000003bff5a7230 */ /* 0x000fe40000004100 */
[-C--:B------:R-:W-:Y:S01]  /*9bf0*/  FFMA.FTZ R49, R51, R88.reuse, -R78 ;  /* 0x0000005833317223 */ /* 0x080fe2000001084e */
[----:B------:R-:W-:Y:S01]  /*9c00*/  FFMA.FTZ R51, R63, R88, R92 ;  /* 0x000000583f337223 */ /* 0x000fe2000001005c */
[-C--:B------:R-:W-:Y:S01]  /*9c10*/  FFMA.FTZ R66, R66, R65.reuse, -R77 ;  /* 0x0000004142427223 */ /* 0x080fe2000001084d */
[----:B------:R-:W-:Y:S01]  /*9c20*/  FFMA.FTZ R76, R76, R65, R67 ;  /* 0x000000414c4c7223 */ /* 0x000fe20000010043 */
[----:B------:R-:W-:Y:S02]  /*9c30*/  HADD2.F32 R88, -RZ, R183.H0_H0 ;  /* 0x200000b7ff587230 */ /* 0x000fe40000004100 */
[----:B------:R-:W-:Y:S01]  /*9c40*/  HADD2.F32 R65, -RZ, R48.H0_H0 ;  /* 0x20000030ff417230 */ /* 0x000fe20000004100 */
[----:B------:R-:W-:Y:S01]  /*9c50*/  F2FP.F16.F32.PACK_AB R66, R66, R49 ;  /* 0x000000314242723e */ /* 0x000fe200000000ff */
[----:B------:R-:W-:Y:S01]  /*9c60*/  HADD2.F32 R59, -RZ, R44.H0_H0 ;  /* 0x2000002cff3b7230 */ /* 0x000fe20000004100 */
[----:B------:R-:W-:Y:S01]  /*9c70*/  F2FP.F16.F32.PACK_AB R49, R64, R45 ;  /* 0x0000002d4031723e */ /* 0x000fe200000000ff */
[----:B------:R-:W-:Y:S01]  /*9c80*/  HADD2.F32 R67, -RZ, R48.H1_H1 ;  /* 0x30000030ff437230 */ /* 0x000fe20000004100 */
[----:B------:R-:W-:Y:S01]  /*9c90*/  MOV R45, R47 ;  /* 0x0000002f002d7202 */ /* 0x000fe20000000f00 */
[----:B------:R-:W-:-:S02]  /*9ca0*/  HADD2.F32 R63, -RZ, R44.H1_H1 ;  /* 0x3000002cff3f7230 */ /* 0x000fc40000004100 */
[-C--:B------:R-:W-:Y:S01]  /*9cb0*/  FMUL.FTZ R44, R65, R88.reuse ;  /* 0x00000058412c7220 */ /* 0x080fe20000410000 */
[----:B------:R-:W-:Y:S02]  /*9cc0*/  HADD2.F32 R78, -RZ, R181.H0_H0 ;  /* 0x200000b5ff4e7230 */ /* 0x000fe40000004100 */
[----:B------:R-:W-:Y:S01]  /*9cd0*/  FMUL.FTZ R48, R59, R88 ;  /* 0x000000583b307220 */ /* 0x000fe20000410000 */
[----:B------:R-:W-:Y:S02]  /*9ce0*/  HADD2.F32 R58, -RZ, R58.H0_H0 ;  /* 0x2000003aff3a7230 */ /* 0x000fe40000004100 */
[-C--:B------:R-:W-:Y:S01]  /*9cf0*/  FMUL.FTZ R88, R67, R90.reuse ;  /* 0x0000005a43587220 */ /* 0x080fe20000410000 */
[----:B------:R-:W-:Y:S01]  /*9d00*/  FMUL.FTZ R90, R63, R90 ;  /* 0x0000005a3f5a7220 */ /* 0x000fe20000410000 */
[----:B------:R-:W-:Y:S01]  /*9d10*/  FFMA.FTZ R44, R59, R78, -R44 ;  /* 0x0000004e3b2c7223 */ /* 0x000fe2000001082c */
[----:B------:R-:W-:Y:S02]  /*9d20*/  HADD2.F32 R182, -RZ, R182.H0_H0 ;  /* 0x200000b6ffb67230 */ /* 0x000fe40000004100 */
[-C--:B------:R-:W-:Y:S01]  /*9d30*/  FFMA.FTZ R59, R63, R58.reuse, -R88 ;  /* 0x0000003a3f3b7223 */ /* 0x080fe20000010858 */
[----:B------:R-:W-:Y:S01]  /*9d40*/  FFMA.FTZ R63, R67, R58, R90 ;  /* 0x0000003a433f7223 */ /* 0x000fe2000001005a */
        /* <DEDUP_REMOVED lines=22> */
.L_x_6761:
[----:B------:R-:W-:Y:S05]  /*9eb0*/  BSYNC B2 ;  /* 0x0000000000027941 */ /* 0x000fea0003800000 */
.L_x_6760:
        /* <DEDUP_REMOVED lines=12> */
.L_x_6759:
[----:B------:R-:W-:Y:S05]  /*9f80*/  BSYNC B1 ;  /* 0x0000000000017941 */ /* 0x000fea0003800000 */
.L_x_6758:
        /* <DEDUP_REMOVED lines=9> */
[----:B------:R-:W-:-:S04]  /*a020*/  IADD3 R54, P4, P5, R100, R52, R21 ;  /* 0x0000003464367210 */ /* 0x000fc80007d9e015 */
[----:B------:R-:W-:-:S04]  /*a030*/  SHF.L.U32 R47, R47, 0x6, RZ ;  /* 0x000000062f2f7819 */ /* 0x000fc800000006ff */
[----:B------:R-:W-:Y:S02]  /*a040*/  LOP3.LUT R47, R47, 0x1c0, RZ, 0xc0, !PT ;  /* 0x000001c02f2f7812 */ /* 0x000fe400078ec0ff */
        /* <DEDUP_REMOVED lines=24> */
[----:B--2---:R-:W-:Y:S01]  /*a1d0*/  MOV R62, R49 ;  /* 0x00000031003e7202 */ /* 0x004fe20000000f00 */
[----:B------:R-:W-:Y:S01]  /*a1e0*/  IMAD.MOV.U32 R64, RZ, RZ, R51 ;  /* 0x000000ffff407224 */ /* 0x000fe200078e0033 */
[----:B------:R-:W-:Y:S01]  /*a1f0*/  SHF.R.U32.HI R67, RZ, 0x10, R73 ;  /* 0x00000010ff437819 */ /* 0x000fe20000011649 */
[----:B------:R-:W-:Y:S01]  /*a200*/  IMAD.MOV.U32 R63, RZ, RZ, R48 ;  /* 0x000000ffff3f7224 */ /* 0x000fe200078e0030 */
[--C-:B------:R-:W-:Y:S01]  /*a210*/  SHF.R.U64 R58, R68, 0x10, R69.reuse ;  /* 0x00000010443a7819 */ /* 0x100fe20000001245 */
[--C-:B------:R-:W-:Y:S01]  /*a220*/  HADD2.F32 R51, -RZ, R62.reuse.H0_H0 ;  /* 0x2000003eff337230 */ /* 0x100fe20000004100 */
[----:B------:R-:W-:Y:S01]  /*a230*/  SHF.R.U32.HI R65, RZ, 0x10, R69 ;  /* 0x00000010ff417819 */ /* 0x000fe20000011645 */
[----:B0-----:R-:W-:Y:S01]  /*a240*/  IMAD.MOV.U32 R49, RZ, RZ, R47 ;  /* 0x000000ffff317224 */ /* 0x001fe200078e002f */
[----:B------:R-:W-:Y:S01]  /*a250*/  SHF.R.U64 R61, R72, 0x10, R73 ;  /* 0x00000010483d7819 */ /* 0x000fe20000001249 */
[----:B------:R-:W-:Y:S01]  /*a260*/  HADD2.F32 R68, -RZ, R173.H1_H1 ;  /* 0x300000adff447230 */ /* 0x000fe20000004100 */
[--C-:B------:R-:W-:Y:S01]  /*a270*/  SHF.R.U64 R60, R74, 0x10, R75.reuse ;  /* 0x000000104a3c7819 */ /* 0x100fe2000000124b */
[----:B------:R-:W-:Y:S01]  /*a280*/  HADD2.F32 R62, -RZ, R62.H1_H1 ;  /* 0x3000003eff3e7230 */ /* 0x000fe20000004100 */
[----:B------:R-:W-:Y:S01]  /*a290*/  SHF.R.U32.HI R74, RZ, 0x10, R75 ;  /* 0x00000010ff4a7819 */ /* 0x000fe2000001164b */
[----:B------:R-:W-:-:S02]  /*a2a0*/  HADD2.F32 R67, -RZ, R67.H0_H0 ;  /* 0x20000043ff437230 */ /* 0x000fc40000004100 */
[-C--:B------:R-:W-:Y:S01]  /*a2b0*/  FMUL.FTZ R72, R51, R68.reuse ;  /* 0x0000004433487220 */ /* 0x080fe20000410000 */
[--C-:B------:R-:W-:Y:S01]  /*a2c0*/  HADD2.F32 R47, -RZ, R45.reuse.H0_H0 ;  /* 0x2000002dff2f7230 */ /* 0x100fe20000004100 */
[--C-:B------:R-:W-:Y:S01]  /*a2d0*/  SHF.R.U64 R59, R70, 0x10, R71.reuse ;  /* 0x00000010463b7819 */ /* 0x100fe20000001247 */
[----:B------:R-:W-:Y:S02]  /*a2e0*/  HADD2.F32 R48, -RZ, R45.H1_H1 ;  /* 0x3000002dff307230 */ /* 0x000fe40000004100 */
[-C--:B------:R-:W-:Y:S01]  /*a2f0*/  FMUL.FTZ R69, R62, R67.reuse ;  /* 0x000000433e457220 */ /* 0x080fe20000410000 */
[----:B------:R-:W-:Y:S02]  /*a300*/  HADD2.F32 R66, -RZ, R171.H1_H1 ;  /* 0x300000abff427230 */ /* 0x000fe40000004100 */
[C---:B------:R-:W-:Y:S01]  /*a310*/  FMUL.FTZ R68, R47.reuse, R68 ;  /* 0x000000442f447220 */ /* 0x040fe20000410000 */
[----:B------:R-:W-:Y:S02]  /*a320*/  HADD2.F32 R65, -RZ, R65.H0_H0 ;  /* 0x20000041ff417230 */ /* 0x000fe40000004100 */
[C---:B------:R-:W-:Y:S01]  /*a330*/  FMUL.FTZ R67, R48.reuse, R67 ;  /* 0x0000004330437220 */ /* 0x040fe20000410000 */
[----:B------:R-:W-:Y:S01]  /*a340*/  SHF.R.U32.HI R70, RZ, 0x10, R71 ;  /* 0x00000010ff467819 */ /* 0x000fe20000011647 */
[-C--:B------:R-:W-:Y:S01]  /*a350*/  FFMA.FTZ R45, R47, R66.reuse, -R72 ;  /* 0x000000422f2d7223 */ /* 0x080fe20000010848 */
[----:B------:R-:W-:Y:S01]  /*a360*/  FFMA.FTZ R47, R51, R66, R68 ;  /* 0x00000042332f7223 */ /* 0x000fe20000010044 */
[-C--:B------:R-:W-:Y:S01]  /*a370*/  FFMA.FTZ R48, R48, R65.reuse, -R69 ;  /* 0x0000004130307223 */ /* 0x080fe20000010845 */
[----:B------:R-:W-:Y:S01]  /*a380*/  FFMA.FTZ R62, R62, R65, R67 ;  /* 0x000000413e3e7223 */ /* 0x000fe20000010043 */
[----:B------:R-:W-:-:S02]  /*a390*/  HADD2.F32 R65, -RZ, R64.H0_H0 ;  /* 0x20000040ff417230 */ /* 0x000fc40000004100 */
[----:B------:R-:W-:Y:S01]  /*a3a0*/  HADD2.F32 R66, -RZ, R64.H1_H1 ;  /* 0x30000040ff427230 */ /* 0x000fe20000004100 */
[----:B------:R-:W-:Y:S01]  /*a3b0*/  F2FP.F16.F32.PACK_AB R45, R48, R45 ;  /* 0x0000002d302d723e */ /* 0x000fe200000000ff */
[----:B------:R-:W-:Y:S02]  /*a3c0*/  HADD2.F32 R69, -RZ, R74.H0_H0 ;  /* 0x2000004aff457230 */ /* 0x000fe40000004100 */
[----:B------:R-:W-:Y:S02]  /*a3d0*/  HADD2.F32 R72, -RZ, R172.H1_H1 ;  /* 0x300000acff487230 */ /* 0x000fe40000004100 */
[--C-:B------:R-:W-:Y:S02]  /*a3e0*/  HADD2.F32 R64, -RZ, R49.reuse.H1_H1 ;  /* 0x30000031ff407230 */ /* 0x100fe40000004100 */
[----:B------:R-:W-:Y:S01]  /*a3f0*/  FMUL.FTZ R71, R66, R69 ;  /* 0x0000004542477220 */ /* 0x000fe20000410000 */
[----:B------:R-:W-:Y:S02]  /*a400*/  HADD2.F32 R51, -RZ, R49.H0_H0 ;  /* 0x20000031ff337230 */ /* 0x000fe40000004100 */
[----:B------:R-:W-:-:S02]  /*a410*/  HADD2.F32 R68, -RZ, R170.H1_H1 ;  /* 0x300000aaff447230 */ /* 0x000fc40000004100 */
        /* <DEDUP_REMOVED lines=12> */
[--C-:B------:R-:W-:Y:S01]  /*a4e0*/  HADD2.F32 R61, -RZ, R44.reuse.H0_H0 ;  /* 0x2000002cff3d7230 */ /* 0x100fe20000004100 */
[----:B------:R-:W-:Y:S01]  /*a4f0*/  F2FP.F16.F32.PACK_AB R49, R62, R47 ;  /* 0x0000002f3e31723e */ /* 0x000fe200000000ff */
[----:B------:R-:W-:Y:S01]  /*a500*/  HADD2.F32 R70, -RZ, R173.H0_H0 ;  /* 0x200000adff467230 */ /* 0x000fe20000004100 */
[----:B------:R-:W-:Y:S01]  /*a510*/  F2FP.F16.F32.PACK_AB R51, R66, R51 ;  /* 0x000000334233723e */ /* 0x000fe200000000ff */
[----:B------:R-:W-:Y:S02]  /*a520*/  HADD2.F32 R63, -RZ, R63.H1_H1 ;  /* 0x3000003fff3f7230 */ /* 0x000fe40000004100 */
[----:B------:R-:W-:Y:S02]  /*a530*/  HADD2.F32 R44, -RZ, R44.H1_H1 ;  /* 0x3000002cff2c7230 */ /* 0x000fe40000004100 */
[----:B------:R-:W-:Y:S01]  /*a540*/  FMUL.FTZ R72, R65, R70 ;  /* 0x0000004641487220 */ /* 0x000fe20000410000 */
[----:B------:R-:W-:-:S02]  /*a550*/  HADD2.F32 R68, -RZ, R171.H0_H0 ;  /* 0x200000abff447230 */ /* 0x000fc40000004100 */
[-C--:B------:R-:W-:Y:S01]  /*a560*/  FMUL.FTZ R69, R63, R67.reuse ;  /* 0x000000433f457220 */ /* 0x080fe20000410000 */
[----:B------:R-:W-:Y:S01]  /*a570*/  FMUL.FTZ R70, R61, R70 ;  /* 0x000000463d467220 */ /* 0x000fe20000410000 */
[C---:B------:R-:W-:Y:S01]  /*a580*/  FMUL.FTZ R74, R44.reuse, R67 ;  /* 0x000000432c4a7220 */ /* 0x040fe20000410000 */
[----:B------:R-:W-:Y:S02]  /*a590*/  HADD2.F32 R59, -RZ, R59.H0_H0 ;  /* 0x2000003bff3b7230 */ /* 0x000fe40000004100 */
[----:B------:R-:W-:Y:S01]  /*a5a0*/  FFMA.FTZ R69, R44, R58, -R69 ;  /* 0x0000003a2c457223 */ /* 0x000fe20000010845 */
[----:B------:R-:W-:Y:S01]  /*a5b0*/  FFMA.FTZ R70, R65, R68, R70 ;  /* 0x0000004441467223 */ /* 0x000fe20000010046 */
[----:B------:R-:W-:Y:S01]  /*a5c0*/  FFMA.FTZ R67, R63, R58, R74 ;  /* 0x0000003a3f437223 */ /* 0x000fe2000001004a */
[----:B------:R-:W-:Y:S02]  /*a5d0*/  HADD2.F32 R58, -RZ, R50.H0_H0 ;  /* 0x20000032ff3a7230 */ /* 0x000fe40000004100 */
[----:B------:R-:W-:Y:S01]  /*a5e0*/  FFMA.FTZ R72, R61, R68, -R72 ;  /* 0x000000443d487223 */ /* 0x000fe20000010848 */
[----:B------:R-:W-:-:S02]  /*a5f0*/  HADD2.F32 R63, -RZ, R172.H0_H0 ;  /* 0x200000acff3f7230 */ /* 0x000fc40000004100 */
[----:B------:R-:W-:Y:S01]  /*a600*/  HADD2.F32 R65, -RZ, R60.H0_H0 ;  /* 0x2000003cff417230 */ /* 0x000fe20000004100 */
[----:B------:R-:W-:Y:S01]  /*a610*/  F2FP.F16.F32.PACK_AB R48, R67, R70 ;  /* 0x000000464330723e */ /* 0x000fe200000000ff */
[----:B------:R-:W-:Y:S02]  /*a620*/  HADD2.F32 R44, -RZ, R46.H0_H0 ;  /* 0x2000002eff2c7230 */ /* 0x000fe40000004100 */
[-C--:B------:R-:W-:Y:S01]  /*a630*/  FMUL.FTZ R71, R58, R63.reuse ;  /* 0x0000003f3a477220 */ /* 0x080fe20000410000 */
[----:B------:R-:W-:Y:S02]  /*a640*/  HADD2.F32 R50, -RZ, R50.H1_H1 ;  /* 0x30000032ff327230 */ /* 0x000fe40000004100 */
[----:B------:R-:W-:Y:S02]  /*a650*/  HADD2.F32 R46, -RZ, R46.H1_H1 ;  /* 0x3000002eff2e7230 */ /* 0x000fe40000004100 */
[----:B------:R-:W-:Y:S01]  /*a660*/  FMUL.FTZ R63, R44, R63 ;  /* 0x0000003f2c3f7220 */ /* 0x000fe20000410000 */
[----:B------:R-:W-:-:S02]  /*a670*/  HADD2.F32 R61, -RZ, R170.H0_H0 ;  /* 0x200000aaff3d7230 */ /* 0x000fc40000004100 */
[-C--:B------:R-:W-:Y:S01]  /*a680*/  FMUL.FTZ R73, R50, R65.reuse ;  /* 0x0000004132497220 */ /* 0x080fe20000410000 */
[----:B------:R-:W-:Y:S02]  /*a690*/  IMAD.MOV.U32 R47, RZ, RZ, R64 ;  /* 0x000000ffff2f7224 */ /* 0x000fe400078e0040 */
[----:B------:R-:W-:Y:S01]  /*a6a0*/  FMUL.FTZ R65, R46, R65 ;  /* 0x000000412e417220 */ /* 0x000fe20000410000 */
[-C--:B------:R-:W-:Y:S01]  /*a6b0*/  FFMA.FTZ R71, R44, R61.reuse, -R71 ;  /* 0x0000003d2c477223 */ /* 0x080fe20000010847 */
[----:B------:R-:W-:Y:S01]  /*a6c0*/  FFMA.FTZ R63, R58, R61, R63 ;  /* 0x0000003d3a3f7223 */ /* 0x000fe2000001003f */
[-C--:B------:R-:W-:Y:S01]  /*a6d0*/  FFMA.FTZ R46, R46, R59.reuse, -R73 ;  /* 0x0000003b2e2e7223 */ /* 0x080fe20000010849 */
[----:B------:R-:W-:Y:S01]  /*a6e0*/  FFMA.FTZ R50, R50, R59, R65 ;  /* 0x0000003b32327223 */ /* 0x000fe20000010041 */
[----:B------:R-:W-:-:S03]  /*a6f0*/  F2FP.F16.F32.PACK_AB R44, R69, R72 ;  /* 0x00000048452c723e */ /* 0x000fc600000000ff */
[----:B------:R-:W-:Y:S02]  /*a700*/  F2FP.F16.F32.PACK_AB R46, R46, R71 ;  /* 0x000000472e2e723e */ /* 0x000fe400000000ff */
[----:B------:R-:W-:-:S07]  /*a710*/  F2FP.F16.F32.PACK_AB R50, R50, R63 ;  /* 0x0000003f3232723e */ /* 0x000fce00000000ff */
.L_x_6765:
[----:B------:R-:W-:Y:S05]  /*a720*/  BSYNC B2 ;  /* 0x0000000000027941 */ /* 0x000fea0003800000 */
.L_x_6764:
        /* <DEDUP_REMOVED lines=12> */
.L_x_6763:
[----:B------:R-:W-:Y:S05]  /*a7f0*/  BSYNC B1 ;  /* 0x0000000000017941 */ /* 0x000fea0003800000 */
.L_x_6762:
[----:B0-----:R-:W-:Y:S01]  /*a800*/  IADD3 R45, R22, 0xa0, RZ ;  /* 0x000000a0162d7810 */ /* 0x001fe20007ffe0ff */
[----:B--2---:R-:W-:-:S03]  /*a810*/  IMAD R44, R148, R138, RZ ;  /* 0x0000008a942c7224 */ /* 0x004fc600078e02ff */
[C---:B------:R-:W-:Y:S01]  /*a820*/  ISETP.GE.OR P4, PT, R45.reuse, R4, P0 ;  /* 0x000000042d00720c */ /* 0x040fe20000786670 */
[----:B------:R-:W-:-:S04]  /*a830*/  IMAD.WIDE.U32 R136, R45, R138, R136 ;  /* 0x0000008a2d887225 */ /* 0x000fc800078e0088 */
[----:B------:R-:W-:-:S08]  /*a840*/  IMAD R139, R45, R139, R44 ;  /* 0x0000008b2d8b7224 */ /* 0x000fd000078e022c */
[----:B------:R-:W-:Y:S05]  /*a850*/  @P4 BRA `(.L_x_6732) ;  /* 0x00000010006c4947 */ /* 0x000fea0003800000 */
[----:B------:R-:W2:Y:S01]  /*a860*/  LDL R45, [R1] ;  /* 0x00000000012d7983 */ /* 0x000ea20000100800 */
[----:B------:R-:W0:Y:S03]  /*a870*/  LDC.64 R52, c[0x0][0x2e8] ;  /* 0x0000ba00ff347b82 */ /* 0x000e260000000a00 */
[----:B------:R-:W3:Y:S01]  /*a880*/  LDL R46, [R1+0x50] ;  /* 0x00005000012e7983 */ /* 0x000ee20000100800 */
[----:B------:R-:W-:Y:S01]  /*a890*/  IMAD.IADD R56, R137, 0x1, R139 ;  /* 0x0000000189387824 */ /* 0x000fe200078e028b */
[----:B------:R-:W-:Y:S01]  /*a8a0*/  IADD3 R44, P4, P5, R100, R136, R21 ;  /* 0x00000088642c7210 */ /* 0x000fe20007d9e015 */
[----:B------:R-:W-:Y:S01]  /*a8b0*/  VIADD R47, R22, 0xa0 ;  /* 0x000000a0162f7836 */ /* 0x000fe20000000000 */
[----:B------:R-:W-:Y:S03]  /*a8c0*/  BSSY B1, `(.L_x_6766) ;  /* 0x0000070000017945 */ /* 0x000fe60003800000 */
[----:B------:R-:W-:-:S05]  /*a8d0*/  IMAD.SHL.U32 R47, R47, 0x40, RZ ;  /* 0x000000402f2f7824 */ /* 0x000fca00078e00ff */
[----:B------:R-:W-:Y:S02]  /*a8e0*/  LOP3.LUT R47, R47, 0x1c0, RZ, 0xc0, !PT ;  /* 0x000001c02f2f7812 */ /* 0x000fe400078ec0ff */
[----:B--2---:R-:W-:Y:S02]  /*a8f0*/  LOP3.LUT P6, RZ, R45, 0x1, RZ, 0xc0, !PT ;  /* 0x000000012dff7812 */ /* 0x004fe400078cc0ff */
[----:B------:R-:W-:Y:S02]  /*a900*/  IADD3.X R45, R15, R56, R8, P4, P5 ;  /* 0x000000380f2d7210 */ /* 0x000fe400027ea408 */
[C---:B0-----:R-:W-:Y:S02]  /*a910*/  LEA R54, P4, R44.reuse, R52, 0x1 ;  /* 0x000000342c367211 */ /* 0x041fe400078808ff */
[----:B------:R-:W-:Y:S02]  /*a920*/  SEL R157, R43, R157, !P6 ;  /* 0x0000009d2b9d7207 */ /* 0x000fe40007000000 */
[----:B------:R-:W-:-:S02]  /*a930*/  LEA.HI.X R55, R44, R53, R45, 0x1, P4 ;  /* 0x000000352c377211 */ /* 0x000fc400020f0c2d */
[----:B------:R-:W-:-:S04]  /*a940*/  SHF.R.S32.HI R44, RZ, 0x1f, R157 ;  /* 0x0000001fff2c7819 */ /* 0x000fc8000001149d */
[----:B------:R-:W-:-:S04]  /*a950*/  LEA.HI R44, R44, R157, RZ, 0x4 ;  /* 0x0000009d2c2c7211 */ /* 0x000fc800078f20ff */
[----:B------:R-:W-:-:S04]  /*a960*/  LEA.HI.SX32 R44, R44, R9, 0x1c ;  /* 0x000000092c2c7211 */ /* 0x000fc800078fe2ff */
[----:B------:R-:W-:Y:S01]  /*a970*/  SHF.R.S32.HI R45, RZ, 0x1f, R44 ;  /* 0x0000001fff2d7819 */ /* 0x000fe2000001142c */
[----:B------:R-:W-:-:S03]  /*a980*/  IMAD.SHL.U32 R57, R44, 0x8, RZ ;  /* 0x000000082c397824 */ /* 0x000fc600078e00ff */
[----:B------:R-:W-:-:S04]  /*a990*/  LEA.HI R45, R45, R44, RZ, 0x3 ;  /* 0x0000002c2d2d7211 */ /* 0x000fc800078f18ff */
[----:B------:R-:W-:Y:S02]  /*a9a0*/  SHF.R.S32.HI R44, RZ, 0x3, R45 ;  /* 0x00000003ff2c7819 */ /* 0x000fe4000001142d */
[----:B------:R-:W-:-:S03]  /*a9b0*/  LOP3.LUT R45, R47, 0x38, R57, 0xf8, !PT ;  /* 0x000000382f2d7812 */ /* 0x000fc600078ef839 */
[----:B---3--:R-:W-:Y:S01]  /*a9c0*/  IMAD R44, R44, 0x2c00, R46 ;  /* 0x00002c002c2c7824 */ /* 0x008fe200078e022e */
        /* <DEDUP_REMOVED lines=11> */
[----:B------:R-:W-:Y:S01]  /*aa80*/  SHF.R.U32.HI R66, RZ, 0x10, R81 ;  /* 0x00000010ff427819 */ /* 0x000fe20000011651 */
[----:B------:R-:W-:Y:S01]  /*aa90*/  IMAD.MOV.U32 R62, RZ, RZ, R48 ;  /* 0x000000ffff3e7224 */ /* 0x000fe200078e0030 */
[----:B0-----:R-:W-:Y:S01]  /*aaa0*/  MOV R48, R47 ;  /* 0x0000002f00307202 */ /* 0x001fe20000000f00 */
[--C-:B------:R-:W-:Y:S01]  /*aab0*/  HADD2.F32 R51, -RZ, R49.reuse.H0_H0 ;  /* 0x20000031ff337230 */ /* 0x100fe20000004100 */
[--C-:B------:R-:W-:Y:S01]  /*aac0*/  SHF.R.U64 R59, R86, 0x10, R87.reuse ;  /* 0x00000010563b7819 */ /* 0x100fe20000001257 */
[----:B------:R-:W-:Y:S01]  /*aad0*/  HADD2.F32 R49, -RZ, R49.H1_H1 ;  /* 0x30000031ff317230 */ /* 0x000fe20000004100 */
[----:B------:R-:W-:Y:S01]  /*aae0*/  SHF.R.U32.HI R86, RZ, 0x10, R87 ;  /* 0x00000010ff567819 */ /* 0x000fe20000011657 */
[----:B------:R-:W-:Y:S01]  /*aaf0*/  HADD2.F32 R68, -RZ, R68.H0_H0 ;  /* 0x20000044ff447230 */ /* 0x000fe20000004100 */
[--C-:B------:R-:W-:Y:S01]  /*ab00*/  SHF.R.U64 R58, R82, 0x10, R83.reuse ;  /* 0x00000010523a7819 */ /* 0x100fe20000001253 */
[----:B------:R-:W-:Y:S01]  /*ab10*/  HADD2.F32 R47, -RZ, R45.H1_H1 ;  /* 0x3000002dff2f7230 */ /* 0x000fe20000004100 */
[----:B------:R-:W-:Y:S01]  /*ab20*/  SHF.R.U32.HI R82, RZ, 0x10, R83 ;  /* 0x00000010ff527819 */ /* 0x000fe20000011653 */
[----:B------:R-:W-:-:S02]  /*ab30*/  IMAD.MOV.U32 R61, RZ, RZ, R44 ;  /* 0x000000ffff3d7224 */ /* 0x000fc400078e002c */
[-C--:B------:R-:W-:Y:S01]  /*ab40*/  FMUL.FTZ R72, R49, R68.reuse ;  /* 0x0000004431487220 */ /* 0x080fe20000410000 */
[----:B------:R-:W-:Y:S02]  /*ab50*/  HADD2.F32 R65, -RZ, R169.H1_H1 ;  /* 0x300000a9ff417230 */ /* 0x000fe40000004100 */
[----:B------:R-:W-:Y:S01]  /*ab60*/  FMUL.FTZ R68, R47, R68 ;  /* 0x000000442f447220 */ /* 0x000fe20000410000 */
[----:B------:R-:W-:Y:S01]  /*ab70*/  HADD2.F32 R66, -RZ, R66.H0_H0 ;  /* 0x20000042ff427230 */ /* 0x000fe20000004100 */
[----:B------:R-:W-:Y:S01]  /*ab80*/  SHF.R.U64 R71, R84, 0x10, R85 ;  /* 0x0000001054477819 */ /* 0x000fe20000001255 */
[----:B------:R-:W-:Y:S02]  /*ab90*/  HADD2.F32 R44, -RZ, R45.H0_H0 ;  /* 0x2000002dff2c7230 */ /* 0x000fe40000004100 */
[----:B------:R-:W-:Y:S01]  /*aba0*/  FMUL.FTZ R45, R51, R65 ;  /* 0x00000041332d7220 */ /* 0x000fe20000410000 */
[----:B------:R-:W-:Y:S02]  /*abb0*/  HADD2.F32 R64, -RZ, R167.H1_H1 ;  /* 0x300000a7ff407230 */ /* 0x000fe40000004100 */
[----:B------:R-:W-:Y:S01]  /*abc0*/  FFMA.FTZ R68, R49, R66, R68 ;  /* 0x0000004231447223 */ /* 0x000fe20000010044 */
[----:B------:R-:W-:-:S02]  /*abd0*/  HADD2.F32 R49, -RZ, R63.H0_H0 ;  /* 0x2000003fff317230 */ /* 0x000fc40000004100 */
[C---:B------:R-:W-:Y:S01]  /*abe0*/  FMUL.FTZ R70, R44.reuse, R65 ;  /* 0x000000412c467220 */ /* 0x040fe20000410000 */
[----:B------:R-:W-:Y:S01]  /*abf0*/  FFMA.FTZ R67, R47, R66, -R72 ;  /* 0x000000422f437223 */ /* 0x000fe20000010848 */
[----:B------:R-:W-:Y:S02]  /*ac00*/  HADD2.F32 R63, -RZ, R63.H1_H1 ;  /* 0x3000003fff3f7230 */ /* 0x000fe40000004100 */
[-C--:B------:R-:W-:Y:S01]  /*ac10*/  FFMA.FTZ R44, R44, R64.reuse, -R45 ;  /* 0x000000402c2c7223 */ /* 0x080fe2000001082d */
[----:B------:R-:W-:Y:S02]  /*ac20*/  HADD2.F32 R65, -RZ, R86.H0_H0 ;  /* 0x20000056ff417230 */ /* 0x000fe40000004100 */
[----:B------:R-:W-:Y:S01]  /*ac30*/  FFMA.FTZ R45, R51, R64, R70 ;  /* 0x00000040332d7223 */ /* 0x000fe20000010046 */
[----:B------:R-:W-:Y:S01]  /*ac40*/  HADD2.F32 R66, -RZ, R168.H1_H1 ;  /* 0x300000a8ff427230 */ /* 0x000fe20000004100 */
[----:B------:R-:W-:Y:S01]  /*ac50*/  SHF.R.U64 R60, R80, 0x10, R81 ;  /* 0x00000010503c7819 */ /* 0x000fe20000001251 */
[----:B------:R-:W-:-:S02]  /*ac60*/  HADD2.F32 R47, -RZ, R48.H0_H0 ;  /* 0x20000030ff2f7230 */ /* 0x000fc40000004100 */
[-C--:B------:R-:W-:Y:S01]  /*ac70*/  FMUL.FTZ R69, R63, R65.reuse ;  /* 0x000000413f457220 */ /* 0x080fe20000410000 */
[----:B------:R-:W-:Y:S02]  /*ac80*/  HADD2.F32 R48, -RZ, R48.H1_H1 ;  /* 0x30000030ff307230 */ /* 0x000fe40000004100 */
[-C--:B------:R-:W-:Y:S01]  /*ac90*/  FMUL.FTZ R70, R49, R66.reuse ;  /* 0x0000004231467220 */ /* 0x080fe20000410000 */
[----:B------:R-:W-:Y:S02]  /*aca0*/  HADD2.F32 R51, -RZ, R82.H0_H0 ;  /* 0x20000052ff337230 */ /* 0x000fe40000004100 */
[----:B------:R-:W-:Y:S01]  /*acb0*/  FMUL.FTZ R66, R47, R66 ;  /* 0x000000422f427220 */ /* 0x000fe20000410000 */
[----:B------:R-:W-:Y:S02]  /*acc0*/  HADD2.F32 R64, -RZ, R166.H1_H1 ;  /* 0x300000a6ff407230 */ /* 0x000fe40000004100 */
[----:B------:R-:W-:Y:S01]  /*acd0*/  FMUL.FTZ R72, R48, R65 ;  /* 0x0000004130487220 */ /* 0x000fe20000410000 */
[----:B------:R-:W-:-:S02]  /*ace0*/  HADD2.F32 R169, -RZ, R169.H0_H0 ;  /* 0x200000a9ffa97230 */ /* 0x000fc40000004100 */
[----:B------:R-:W-:Y:S01]  /*acf0*/  FFMA.FTZ R69, R48, R51, -R69 ;  /* 0x0000003330457223 */ /* 0x000fe20000010845 */
[----:B------:R-:W-:Y:S02]  /*ad00*/  HADD2.F32 R48, -RZ, R62.H0_H0 ;  /* 0x2000003eff307230 */ /* 0x000fe40000004100 */
[-C--:B------:R-:W-:Y:S01]  /*ad10*/  FFMA.FTZ R70, R47, R64.reuse, -R70 ;  /* 0x000000402f467223 */ /* 0x080fe20000010846 */
[----:B------:R-:W-:Y:S02]  /*ad20*/  HADD2.F32 R47, -RZ, R61.H0_H0 ;  /* 0x2000003dff2f7230 */ /* 0x000fe40000004100 */
        /* <DEDUP_REMOVED lines=9> */
[----:B------:R-:W-:Y:S02]  /*adc0*/  HADD2.F32 R60, -RZ, R60.H0_H0 ;  /* 0x2000003cff3c7230 */ /* 0x000fe40000004100 */
        /* <DEDUP_REMOVED lines=8> */
[----:B------:R-:W-:Y:S01]  /*ae50*/  FFMA.FTZ R60, R62, R60, R49 ;  /* 0x0000003c3e3c7223 */ /* 0x000fe20000010031 */
[----:B------:R-:W-:Y:S01]  /*ae60*/  HADD2.F32 R168, -RZ, R168.H0_H0 ;  /* 0x200000a8ffa87230 */ /* 0x000fe20000004100 */
[----:B------:R-:W-:Y:S01]  /*ae70*/  F2FP.F16.F32.PACK_AB R67, R67, R44 ;  /* 0x0000002c4343723e */ /* 0x000fe200000000ff */
[----:B------:R-:W-:-:S02]  /*ae80*/  HADD2.F32 R46, -RZ, R46.H1_H1 ;  /* 0x3000002eff2e7230 */ /* 0x000fc40000004100 */
[-C--:B------:R-:W-:Y:S01]  /*ae90*/  FMUL.FTZ R63, R50, R59.reuse ;  /* 0x0000003b323f7220 */ /* 0x080fe20000410000 */
[----:B------:R-:W-:Y:S02]  /*aea0*/  HADD2.F32 R166, -RZ, R166.H0_H0 ;  /* 0x200000a6ffa67230 */ /* 0x000fe40000004100 */
[CC--:B------:R-:W-:Y:S01]  /*aeb0*/  FMUL.FTZ R51, R47.reuse, R168.reuse ;  /* 0x000000a82f337220 */ /* 0x0c0fe20000410000 */
[----:B------:R-:W-:Y:S02]  /*aec0*/  HADD2.F32 R49, -RZ, R58.H0_H0 ;  /* 0x2000003aff317230 */ /* 0x000fe40000004100 */
[----:B------:R-:W-:Y:S01]  /*aed0*/  FMUL.FTZ R59, R46, R59 ;  /* 0x0000003b2e3b7220 */ /* 0x000fe20000410000 */
[C---:B------:R-:W-:Y:S01]  /*aee0*/  FMUL.FTZ R58, R48.reuse, R168 ;  /* 0x000000a8303a7220 */ /* 0x040fe20000410000 */
[-C--:B------:R-:W-:Y:S01]  /*aef0*/  FFMA.FTZ R51, R48, R166.reuse, R51 ;  /* 0x000000a630337223 */ /* 0x080fe20000010033 */
[----:B------:R-:W-:Y:S01]  /*af00*/  F2FP.F16.F32.PACK_AB R65, R72, R65 ;  /* 0x000000414841723e */ /* 0x000fe200000000ff */
[-C--:B------:R-:W-:Y:S01]  /*af10*/  FFMA.FTZ R50, R50, R49.reuse, R59 ;  /* 0x0000003132327223 */ /* 0x080fe2000001003b */
[----:B------:R-:W-:Y:S01]  /*af20*/  FFMA.FTZ R58, R47, R166, -R58 ;  /* 0x000000a62f3a7223 */ /* 0x000fe2000001083a */
[----:B------:R-:W-:Y:S01]  /*af30*/  FFMA.FTZ R63, R46, R49, -R63 ;  /* 0x000000312e3f7223 */ /* 0x000fe2000001083f */
[----:B------:R-:W-:Y:S01]  /*af40*/  F2FP.F16.F32.PACK_AB R49, R68, R45 ;  /* 0x0000002d4431723e */ /* 0x000fe200000000ff */
[----:B------:R-:W-:Y:S01]  /*af50*/  IMAD.MOV.U32 R45, RZ, RZ, R67 ;  /* 0x000000ffff2d7224 */ /* 0x000fe200078e0043 */
[----:B------:R-:W-:Y:S01]  /*af60*/  F2FP.F16.F32.PACK_AB R50, R50, R51 ;  /* 0x000000333232723e */ /* 0x000fe200000000ff */
[----:B------:R-:W-:Y:S01]  /*af70*/  IMAD.MOV.U32 R51, RZ, RZ, R65 ;  /* 0x000000ffff337224 */ /* 0x000fe200078e0041 */
[----:B------:R-:W-:-:S02]  /*af80*/  F2FP.F16.F32.PACK_AB R47, R69, R70 ;  /* 0x00000046452f723e */ /* 0x000fc400000000ff */
[----:B------:R-:W-:Y:S02]  /*af90*/  F2FP.F16.F32.PACK_AB R44, R61, R64 ;  /* 0x000000403d2c723e */ /* 0x000fe400000000ff */
[----:B------:R-:W-:Y:S02]  /*afa0*/  F2FP.F16.F32.PACK_AB R48, R60, R169 ;  /* 0x000000a93c30723e */ /* 0x000fe400000000ff */
[----:B------:R-:W-:-:S07]  /*afb0*/  F2FP.F16.F32.PACK_AB R46, R63, R58 ;  /* 0x0000003a3f2e723e */ /* 0x000fce00000000ff */
.L_x_6767:
[----:B------:R-:W-:Y:S05]  /*afc0*/  BSYNC B1 ;  /* 0x0000000000017941 */ /* 0x000fea0003800000 */
.L_x_6766:
[----:B------:R-:W-:Y:S01]  /*afd0*/  ISETP.GE.AND P3, PT, R57, R156, PT ;  /* 0x0000009c3900720c */ /* 0x000fe20003f66270 */
[----:B------:R-:W-:Y:S02]  /*afe0*/  ULDC.64 UR4, c[0x0][0x208] ;  /* 0x0000820000047ab9 */ /* 0x000fe40000000a00 */
[----:B0-----:R0:W-:Y:S10]  /*aff0*/  STG.E.128 desc[UR4][R54.64], R44 ;  /* 0x0000002c36007986 */ /* 0x0011f4000c101d04 */
[----:B------:R-:W-:Y:S05]  /*b000*/  @P3 BRA `(.L_x_6732) ;  /* 0x0000000800803947 */ /* 0x000fea0003800000 */
[--C-:B0-----:R-:W-:Y:S01]  /*b010*/  SHF.R.S32.HI R44, RZ, 0x1f, R57.reuse ;  /* 0x0000001fff2c7819 */ /* 0x101fe20000011439 */
[----:B------:R-:W-:Y:S01]  /*b020*/  ULDC.64 UR4, c[0x0][0x208] ;  /* 0x0000820000047ab9 */ /* 0x000fe20000000a00 */
[----:B------:R-:W-:-:S04]  /*b030*/  IADD3 R57, P3, P4, R100, R136, R57 ;  /* 0x0000008864397210 */ /* 0x000fc80007c7e039 */
[----:B------:R-:W-:Y:S02]  /*b040*/  IADD3.X R56, R15, R56, R44, P3, P4 ;  /* 0x000000380f387210 */ /* 0x000fe40001fe842c */
[----:B------:R-:W-:-:S04]  /*b050*/  LEA R52, P3, R57, R52, 0x1 ;  /* 0x0000003439347211 */ /* 0x000fc800078608ff */
[----:B------:R-:W-:-:S05]  /*b060*/  LEA.HI.X R53, R57, R53, R56, 0x1, P3 ;  /* 0x0000003539357211 */ /* 0x000fca00018f0c38 */
[----:B--2---:R0:W-:Y:S01]  /*b070*/  STG.E.128 desc[UR4][R52.64], R48 ;  /* 0x0000003034007986 */ /* 0x0041e2000c101d04 */
[----:B------:R-:W-:Y:S05]  /*b080*/  BRA `(.L_x_6732) ;  /* 0x0000000800607947 */ /* 0x000fea0003800000 */
.L_x_6675:
[----:B------:R-:W-:-:S04]  /*b090*/  ULOP3.LUT UR4, UR60, 0x1, URZ, 0xfc, !UPT ;  /* 0x000000013c047892 */ /* 0x000fc8000f8efc3f */
[----:B------:R-:W-:-:S06]  /*b0a0*/  UISETP.NE.AND UP0, UPT, UR4, 0x3, UPT ;  /* 0x000000030400788c */ /* 0x000fcc000bf05270 */
[----:B------:R-:W-:-:S13]  /*b0b0*/  PLOP3.LUT P2, PT, PT, PT, UP0, 0x80, 0x0 ;  /* 0x000000000000781c */ /* 0x000fda0003f4f008 */
[----:B------:R-:W-:Y:S05]  /*b0c0*/  @!P2 BRA `(.L_x_6768) ;  /* 0x000000000004a947 */ /* 0x000fea0003800000 */
[----:B------:R-:W-:Y:S01]  /*b0d0*/  BPT.TRAP 0x1 ;  /* 0x000000040000795c */ /* 0x000fe20000300000 */
.L_x_6768:
[----:B------:R-:W-:Y:S01]  /*b0e0*/  SHF.R.S32.HI R3, RZ, 0x1f, R24 ;  /* 0x0000001fff037819 */ /* 0x000fe20000011418 */
[----:B------:R-:W-:Y:S01]  /*b0f0*/  IMAD R0, R29, R24, RZ ;  /* 0x000000181d007224 */ /* 0x000fe200078e02ff */
[----:B------:R-:W-:Y:S01]  /*b100*/  BSSY B1, `(.L_x_6769) ;  /* 0x000000a000017945 */ /* 0x000fe20003800000 */
[----:B------:R-:W-:Y:S02]  /*b110*/  IMAD R4, R24, -0xb0, R25 ;  /* 0xffffff5018047824 */ /* 0x000fe400078e0219 */
[----:B------:R-:W-:Y:S01]  /*b120*/  IMAD R45, R3, R154, R0 ;  /* 0x0000009a032d7224 */ /* 0x000fe200078e0200 */
[----:B------:R-:W-:Y:S01]  /*b130*/  SHF.L.U32 R0, R223, 0x1f, RZ ;  /* 0x0000001fdf007819 */ /* 0x000fe200000006ff */
[----:B------:R-:W-:Y:S01]  /*b140*/  IMAD R3, R23, 0x8, R2 ;  /* 0x0000000817037824 */ /* 0x000fe200078e0202 */
[----:B------:R-:W-:Y:S01]  /*b150*/  VIMNMX R4, R4, 0xb0, PT ;  /* 0x000000b004047848 */ /* 0x000fe20003fe0100 */
[----:B------:R-:W-:Y:S02]  /*b160*/  IMAD.WIDE.U32 R52, R154, R24, RZ ;  /* 0x000000189a347225 */ /* 0x000fe400078e00ff */
[----:B------:R-:W1:Y:S03]  /*b170*/  SYNCS.PHASECHK.TRANS64.TRYWAIT P3, [R3+URZ+0x34890], R0 ;  /* 0x03489000030075a7 */ /* 0x000e66000806017f */
[----:B------:R-:W-:Y:S01]  /*b180*/  IADD3 R58, R45, R53, RZ ;  /* 0x000000352d3a7210 */ /* 0x000fe20007ffe0ff */
[----:B-1----:R-:W-:Y:S06]  /*b190*/  @!P3 BRA `(.L_x_6770) ;  /* 0x000001e00084b947 */ /* 0x002fec0003800000 */
.L_x_7056:
[----:B------:R-:W-:Y:S05]  /*b1a0*/  BSYNC B1 ;  /* 0x0000000000017941 */ /* 0x000fea0003800000 */
.L_x_6769:
[----:B------:R-:W-:Y:S01]  /*b1b0*/  ISETP.GE.AND P3, PT, R22, R4, PT ;  /* 0x000000041600720c */ /* 0x000fe20003f66270 */
[----:B------:R-:W-:-:S12]  /*b1c0*/  BSSY B1, `(.L_x_6771) ;  /* 0x0000011000017945 */ /* 0x000fd80003800000 */
[----:B------:R-:W-:Y:S05]  /*b1d0*/  @P3 BRA `(.L_x_6772) ;  /* 0x00000000003c3947 */ /* 0x000fea0003800000 */
[----:B------:R-:W2:Y:S01]  /*b1e0*/  @!P0 LDC.64 R54, c[0x0][0x2e8] ;  /* 0x0000ba00ff368b82 */ /* 0x000ea20000000a00 */
[----:B------:R-:W-:Y:S01]  /*b1f0*/  @!P0 IADD3 R46, P3, R20, R52, RZ ;  /* 0x00000034142e8210 */ /* 0x000fe20007f7e0ff */
[----:B0-----:R-:W-:Y:S01]  /*b200*/  @!P1 LDS.128 R48, [R5+0x23c00] ;  /* 0x023c000005309984 */ /* 0x001fe20000000c00 */
[----:B------:R-:W-:-:S03]  /*b210*/  ULDC.64 UR4, c[0x0][0x208] ;  /* 0x0000820000047ab9 */ /* 0x000fc60000000a00 */
[----:B------:R-:W-:Y:S01]  /*b220*/  @!P0 IMAD.X R47, R58, 0x1, R13, P3 ;  /* 0x000000013a2f8824 */ /* 0x000fe200018e060d */
[----:B------:R-:W-:Y:S01]  /*b230*/  @!P1 IADD3 R44, P3, R12, R52, RZ ;  /* 0x000000340c2c9210 */ /* 0x000fe20007f7e0ff */
[----:B------:R-:W0:Y:S04]  /*b240*/  @!P1 LDC.64 R56, c[0x0][0x2e8] ;  /* 0x0000ba00ff389b82 */ /* 0x000e280000000a00 */
[----:B------:R-:W-:Y:S01]  /*b250*/  @!P1 IMAD.X R45, R58, 0x1, R7, P3 ;  /* 0x000000013a2d9824 */ /* 0x000fe200018e0607 */
[----:B--2---:R-:W-:-:S04]  /*b260*/  @!P0 LEA R54, P3, R46, R54, 0x1 ;  /* 0x000000362e368211 */ /* 0x004fc800078608ff */
[----:B------:R-:W-:Y:S02]  /*b270*/  @!P0 LEA.HI.X R55, R46, R55, R47, 0x1, P3 ;  /* 0x000000372e378211 */ /* 0x000fe400018f0c2f */
[----:B0-----:R-:W-:-:S04]  /*b280*/  @!P1 LEA R56, P3, R44, R56, 0x1 ;  /* 0x000000382c389211 */ /* 0x001fc800078608ff */
[----:B------:R-:W-:Y:S02]  /*b290*/  @!P1 LEA.HI.X R57, R44, R57, R45, 0x1, P3 ;  /* 0x000000392c399211 */ /* 0x000fe400018f0c2d */
[----:B------:R-:W0:Y:S04]  /*b2a0*/  @!P0 LDS.128 R44, [R5+0x1e400] ;  /* 0x01e40000052c8984 */ /* 0x000e280000000c00 */
[----:B0-----:R2:W-:Y:S04]  /*b2b0*/  @!P0 STG.E.128 desc[UR4][R54.64], R44 ;  /* 0x0000002c36008986 */ /* 0x0015e8000c101d04 */
[----:B------:R2:W-:Y:S02]  /*b2c0*/  @!P1 STG.E.128 desc[UR4][R56.64], R48 ;  /* 0x0000003038009986 */ /* 0x0005e4000c101d04 */
.L_x_6772:
[----:B------:R-:W-:Y:S05]  /*b2d0*/  BSYNC B1 ;  /* 0x0000000000017941 */ /* 0x000fea0003800000 */
.L_x_6771:
[----:B--2---:R-:W-:Y:S01]  /*b2e0*/  VIADD R44, R22, 0x20 ;  /* 0x00000020162c7836 */ /* 0x004fe20000000000 */
[----:B------:R-:W-:Y:S04]  /*b2f0*/  BSSY B1, `(.L_x_6773) ;  /* 0x0000014000017945 */ /* 0x000fe80003800000 */
[----:B------:R-:W-:-:S13]  /*b300*/  ISETP.GE.AND P3, PT, R44, R4, PT ;  /* 0x000000042c00720c */ /* 0x000fda0003f66270 */
[----:B------:R-:W-:Y:S05]  /*b310*/  @P3 BRA `(.L_x_6774) ;  /* 0x0000000000443947 */ /* 0x000fea0003800000 */
[----:B------:R-:W2:Y:S01]  /*b320*/  @!P0 LDC.64 R54, c[0x0][0x2e8] ;  /* 0x0000ba00ff368b82 */ /* 0x000ea20000000a00 */
[----:B------:R-:W-:Y:S01]  /*b330*/  IADD3 R45, P3, R116, R52, RZ ;  /* 0x00000034742d7210 */ /* 0x000fe20007f7e0ff */
[----:B------:R-:W-:-:S04]  /*b340*/  ULDC.64 UR4, c[0x0][0x208] ;  /* 0x0000820000047ab9 */ /* 0x000fc80000000a00 */
[----:B------:R-:W-:Y:S01]  /*b350*/  IMAD.X R48, R58, 0x1, R117, P3 ;  /* 0x000000013a307824 */ /* 0x000fe200018e0675 */
[C---:B------:R-:W-:Y:S01]  /*b360*/  @!P0 IADD3 R46, P3, R45.reuse, R20, RZ ;  /* 0x000000142d2e8210 */ /* 0x040fe20007f7e0ff */
[----:B------:R-:W3:Y:S03]  /*b370*/  @!P1 LDC.64 R56, c[0x0][0x2e8] ;  /* 0x0000ba00ff389b82 */ /* 0x000ee60000000a00 */
[----:B------:R-:W-:Y:S02]  /*b380*/  @!P0 IADD3.X R47, R48, R13, RZ, P3, !PT ;  /* 0x0000000d302f8210 */ /* 0x000fe40001ffe4ff */
[----:B------:R-:W-:-:S05]  /*b390*/  @!P1 IADD3 R44, P3, R45, R12, RZ ;  /* 0x0000000c2d2c9210 */ /* 0x000fca0007f7e0ff */
[----:B------:R-:W-:Y:S02]  /*b3a0*/  @!P1 IMAD.X R45, R48, 0x1, R7, P3 ;  /* 0x00000001302d9824 */ /* 0x000fe400018e0607 */
[----:B0-----:R-:W-:Y:S01]  /*b3b0*/  @!P1 LDS.128 R48, [R5+0x24c00] ;  /* 0x024c000005309984 */ /* 0x001fe20000000c00 */
[----:B--2---:R-:W-:-:S04]  /*b3c0*/  @!P0 LEA R54, P3, R46, R54, 0x1 ;  /* 0x000000362e368211 */ /* 0x004fc800078608ff */
[----:B------:R-:W-:Y:S02]  /*b3d0*/  @!P0 LEA.HI.X R55, R46, R55, R47, 0x1, P3 ;  /* 0x000000372e378211 */ /* 0x000fe400018f0c2f */
[----:B---3--:R-:W-:-:S04]  /*b3e0*/  @!P1 LEA R56, P3, R44, R56, 0x1 ;  /* 0x000000382c389211 */ /* 0x008fc800078608ff */
[----:B------:R-:W-:Y:S02]  /*b3f0*/  @!P1 LEA.HI.X R57, R44, R57, R45, 0x1, P3 ;  /* 0x000000392c399211 */ /* 0x000fe400018f0c2d */
[----:B------:R-:W0:Y:S04]  /*b400*/  @!P0 LDS.128 R44, [R5+0x1f400] ;  /* 0x01f40000052c8984 */ /* 0x000e280000000c00 */
[----:B0-----:R2:W-:Y:S04]  /*b410*/  @!P0 STG.E.128 desc[UR4][R54.64], R44 ;  /* 0x0000002c36008986 */ /* 0x0015e8000c101d04 */
[----:B------:R2:W-:Y:S02]  /*b420*/  @!P1 STG.E.128 desc[UR4][R56.64], R48 ;  /* 0x0000003038009986 */ /* 0x0005e4000c101d04 */
.L_x_6774:
[----:B------:R-:W-:Y:S05]  /*b430*/  BSYNC B1 ;  /* 0x0000000000017941 */ /* 0x000fea0003800000 */
.L_x_6773:
[----:B--2---:R-:W-:Y:S01]  /*b440*/  VIADD R44, R22, 0x40 ;  /* 0x00000040162c7836 */ /* 0x004fe20000000000 */
[----:B------:R-:W-:Y:S04]  /*b450*/  BSSY B1, `(.L_x_6775) ;  /* 0x0000014000017945 */ /* 0x000fe80003800000 */
[----:B------:R-:W-:-:S13]  /*b460*/  ISETP.GE.AND P3, PT, R44, R4, PT ;  /* 0x000000042c00720c */ /* 0x000fda0003f66270 */
[----:B------:R-:W-:Y:S05]  /*b470*/  @P3 BRA `(.L_x_6776) ;  /* 0x0000000000443947 */ /* 0x000fea0003800000 */
[----:B------:R-:W2:Y:S01]  /*b480*/  @!P0 LDC.64 R54, c[0x0][0x2e8] ;  /* 0x0000ba00ff368b82 */ /* 0x000ea20000000a00 */
[----:B------:R-:W-:Y:S01]  /*b490*/  LEA R45, P3, R42, R52, 0x6 ;  /* 0x000000342a2d7211 */ /* 0x000fe200078630ff */
[----:B------:R-:W-:-:S04]  /*b4a0*/  ULDC.64 UR4, c[0x0][0x208] ;  /* 0x0000820000047ab9 */ /* 0x000fc80000000a00 */
[----:B------:R-:W-:Y:S01]  /*b4b0*/  IMAD.X R48, R58, 0x1, R140, P3 ;  /* 0x000000013a307824 */ /* 0x000fe200018e068c */
[C---:B------:R-:W-:Y:S01]  /*b4c0*/  @!P0 IADD3 R46, P3, R45.reuse, R20, RZ ;  /* 0x000000142d2e8210 */ /* 0x040fe20007f7e0ff */
[----:B------:R-:W3:Y:S04]  /*b4d0*/  @!P1 LDC.64 R56, c[0x0][0x2e8] ;  /* 0x0000ba00ff389b82 */ /* 0x000ee80000000a00 */
[----:B------:R-:W-:Y:S01]  /*b4e0*/  @!P0 IMAD.X R47, R48, 0x1, R13, P3 ;  /* 0x00000001302f8824 */ /* 0x000fe200018e060d */
[----:B------:R-:W-:-:S04]  /*b4f0*/  @!P1 IADD3 R44, P3, R45, R12, RZ ;  /* 0x0000000c2d2c9210 */ /* 0x000fc80007f7e0ff */
[----:B------:R-:W-:Y:S02]  /*b500*/  @!P1 IADD3.X R45, R48, R7, RZ, P3, !PT ;  /* 0x00000007302d9210 */ /* 0x000fe40001ffe4ff */
        /* <DEDUP_REMOVED lines=8> */
.L_x_6776:
[----:B------:R-:W-:Y:S05]  /*b590*/  BSYNC B1 ;  /* 0x0000000000017941 */ /* 0x000fea0003800000 */
.L_x_6775:
[----:B--2---:R-:W-:Y:S01]  /*b5a0*/  VIADD R44, R22, 0x60 ;  /* 0x00000060162c7836 */ /* 0x004fe20000000000 */
[----:B------:R-:W-:Y:S04]  /*b5b0*/  BSSY B1, `(.L_x_6777) ;  /* 0x0000018000017945 */ /* 0x000fe80003800000 */
[----:B------:R-:W-:-:S13]  /*b5c0*/  ISETP.GE.AND P3, PT, R44, R4, PT ;  /* 0x000000042c00720c */ /* 0x000fda0003f66270 */
[----:B------:R-:W-:Y:S05]  /*b5d0*/  @P3 BRA `(.L_x_6778) ;  /* 0x0000000000543947 */ /* 0x000fea0003800000 */
[----:B------:R-:W2:Y:S01]  /*b5e0*/  LDC.64 R44, c[0x0][0x300] ;  /* 0x0000c000ff2c7b82 */ /* 0x000ea20000000a00 */
[----:B------:R-:W-:Y:S01]  /*b5f0*/  IMAD.MOV.U32 R46, RZ, RZ, R52 ;  /* 0x000000ffff2e7224 */ /* 0x000fe200078e0034 */
[----:B------:R-:W-:Y:S01]  /*b600*/  ULDC.64 UR4, c[0x0][0x208] ;  /* 0x0000820000047ab9 */ /* 0x000fe20000000a00 */
[----:B------:R-:W-:-:S05]  /*b610*/  IMAD.MOV.U32 R47, RZ, RZ, R58 ;  /* 0x000000ffff2f7224 */ /* 0x000fca00078e003a */
[----:B------:R-:W3:Y:S08]  /*b620*/  @!P0 LDC.64 R54, c[0x0][0x2e8] ;  /* 0x0000ba00ff368b82 */ /* 0x000ef00000000a00 */
[----:B------:R-:W4:Y:S01]  /*b630*/  @!P1 LDC.64 R56, c[0x0][0x2e8] ;  /* 0x0000ba00ff389b82 */ /* 0x000f220000000a00 */
[----:B--2---:R-:W-:-:S04]  /*b640*/  IMAD.WIDE.U32 R46, R44, 0x60, R46 ;  /* 0x000000602c2e7825 */ /* 0x004fc800078e002e */
[----:B------:R-:W-:-:S04]  /*b650*/  IMAD R45, R45, 0x60, RZ ;  /* 0x000000602d2d7824 */ /* 0x000fc800078e02ff */
[----:B------:R-:W-:Y:S01]  /*b660*/  IMAD.IADD R44, R47, 0x1, R45 ;  /* 0x000000012f2c7824 */ /* 0x000fe200078e022d */
[----:B------:R-:W-:-:S04]  /*b670*/  @!P0 IADD3 R45, P3, R20, R46, RZ ;  /* 0x0000002e142d8210 */ /* 0x000fc80007f7e0ff */
[----:B------:R-:W-:Y:S02]  /*b680*/  @!P0 IADD3.X R48, R44, R13, RZ, P3, !PT ;  /* 0x0000000d2c308210 */ /* 0x000fe40001ffe4ff */
[----:B------:R-:W-:-:S05]  /*b690*/  @!P1 IADD3 R46, P3, R12, R46, RZ ;  /* 0x0000002e0c2e9210 */ /* 0x000fca0007f7e0ff */
[----:B------:R-:W-:Y:S01]  /*b6a0*/  @!P1 IMAD.X R44, R44, 0x1, R7, P3 ;  /* 0x000000012c2c9824 */ /* 0x000fe200018e0607 */
[----:B---3--:R-:W-:-:S04]  /*b6b0*/  @!P0 LEA R54, P3, R45, R54, 0x1 ;  /* 0x000000362d368211 */ /* 0x008fc800078608ff */
[----:B------:R-:W-:Y:S02]  /*b6c0*/  @!P0 LEA.HI.X R55, R45, R55, R48, 0x1, P3 ;  /* 0x000000372d378211 */ /* 0x000fe400018f0c30 */
[C---:B----4-:R-:W-:Y:S01]  /*b6d0*/  @!P1 LEA R56, P3, R46.reuse, R56, 0x1 ;  /* 0x000000382e389211 */ /* 0x050fe200078608ff */
[----:B0-----:R-:W-:Y:S03]  /*b6e0*/  @!P1 LDS.128 R48, [R5+0x26c00] ;  /* 0x026c000005309984 */ /* 0x001fe60000000c00 */
[----:B------:R-:W-:Y:S02]  /*b6f0*/  @!P1 LEA.HI.X R57, R46, R57, R44, 0x1, P3 ;  /* 0x000000392e399211 */ /* 0x000fe400018f0c2c */
[----:B------:R-:W0:Y:S04]  /*b700*/  @!P0 LDS.128 R44, [R5+0x21400] ;  /* 0x02140000052c8984 */ /* 0x000e280000000c00 */
[----:B0-----:R2:W-:Y:S04]  /*b710*/  @!P0 STG.E.128 desc[UR4][R54.64], R44 ;  /* 0x0000002c36008986 */ /* 0x0015e8000c101d04 */
[----:B------:R2:W-:Y:S02]  /*b720*/  @!P1 STG.E.128 desc[UR4][R56.64], R48 ;  /* 0x0000003038009986 */ /* 0x0005e4000c101d04 */
.L_x_6778:
[----:B------:R-:W-:Y:S05]  /*b730*/  BSYNC B1 ;  /* 0x0000000000017941 */ /* 0x000fea0003800000 */
.L_x_6777:
        /* <DEDUP_REMOVED lines=21> */
.L_x_6780:
[----:B------:R-:W-:Y:S05]  /*b890*/  BSYNC B1 ;  /* 0x0000000000017941 */ /* 0x000fea0003800000 */
.L_x_6779:
[----:B--2---:R-:W-:-:S05]  /*b8a0*/  VIADD R44, R22, 0xa0 ;  /* 0x000000a0162c7836 */ /* 0x004fca0000000000 */
[----:B------:R-:W-:-:S13]  /*b8b0*/  ISETP.GE.AND P3, PT, R44, R4, PT ;  /* 0x000000042c00720c */ /* 0x000fda0003f66270 */
[----:B------:R-:W-:Y:S05]  /*b8c0*/  @P3 BRA `(.L_x_6732) ;  /* 0x0000000000503947 */ /* 0x000fea0003800000 */
[----:B------:R-:W2:Y:S01]  /*b8d0*/  LDC.64 R44, c[0x0][0x300] ;  /* 0x0000c000ff2c7b82 */ /* 0x000ea20000000a00 */
[----:B------:R-:W-:Y:S01]  /*b8e0*/  IMAD.MOV.U32 R53, RZ, RZ, R58 ;  /* 0x000000ffff357224 */ /* 0x000fe200078e003a */
[----:B------:R-:W-:-:S06]  /*b8f0*/  ULDC.64 UR4, c[0x0][0x208] ;  /* 0x0000820000047ab9 */ /* 0x000fcc0000000a00 */
[----:B------:R-:W3:Y:S01]  /*b900*/  @!P1 LDC.64 R54, c[0x0][0x2e8] ;  /* 0x0000ba00ff369b82 */ /* 0x000ee20000000a00 */
[----:B--2---:R-:W-:-:S04]  /*b910*/  IMAD.WIDE.U32 R52, R44, 0xa0, R52 ;  /* 0x000000a02c347825 */ /* 0x004fc800078e0034 */
[----:B------:R-:W-:Y:S01]  /*b920*/  IMAD R45, R45, 0xa0, RZ ;  /* 0x000000a02d2d7824 */ /* 0x000fe200078e02ff */
[----:B------:R-:W-:-:S03]  /*b930*/  @!P0 IADD3 R46, P3, R20, R52, RZ ;  /* 0x00000034142e8210 */ /* 0x000fc60007f7e0ff */
[----:B------:R-:W-:-:S04]  /*b940*/  IMAD.IADD R48, R53, 0x1, R45 ;  /* 0x0000000135307824 */ /* 0x000fc800078e022d */
[----:B------:R-:W-:Y:S01]  /*b950*/  @!P0 IMAD.X R47, R48, 0x1, R13, P3 ;  /* 0x00000001302f8824 */ /* 0x000fe200018e060d */
[----:B------:R-:W-:Y:S02]  /*b960*/  @!P1 IADD3 R44, P3, R12, R52, RZ ;  /* 0x000000340c2c9210 */ /* 0x000fe40007f7e0ff */
[----:B------:R-:W2:Y:S02]  /*b970*/  @!P0 LDC.64 R52, c[0x0][0x2e8] ;  /* 0x0000ba00ff348b82 */ /* 0x000ea40000000a00 */
        /* <DEDUP_REMOVED lines=9> */
.L_x_6732:
[----:B------:R-:W-:Y:S05]  /*ba10*/  BSYNC B0 ;  /* 0x0000000000007941 */ /* 0x000fea0003800000 */
.L_x_6674:
        /* <DEDUP_REMOVED lines=17> */
.L_x_6782:
[----:B------:R-:W-:Y:S05]  /*bb30*/  BSYNC B0 ;  /* 0x0000000000007941 */ /* 0x000fea0003800000 */
.L_x_6781:
[----:B------:R-:W1:Y:S01]  /*bb40*/  SYNCS.PHASECHK.TRANS64.TRYWAIT P2, [R3+URZ+0x348b0], R0 ;  /* 0x0348b000030075a7 */ /* 0x000e62000804017f */
[----:B------:R-:W-:Y:S01]  /*bb50*/  ULDC UR61, c[0x0][0x2f4] ;  /* 0x0000bd00003d7ab9 */ /* 0x000fe20000000800 */
[----:B------:R-:W-:Y:S01]  /*bb60*/  ULDC.64 UR38, c[0x0][0x328] ;  /* 0x0000ca0000267ab9 */ /* 0x000fe20000000a00 */
[----:B------:R-:W-:Y:S01]  /*bb70*/  ULDC.64 UR36, c[0x0][0x318] ;  /* 0x0000c60000247ab9 */ /* 0x000fe20000000a00 */
[----:B------:R-:W-:Y:S01]  /*bb80*/  BSSY B0, `(.L_x_6783) ;  /* 0x0000003000007945 */ /* 0x000fe20003800000 */
[----:B------:R-:W-:-:S03]  /*bb90*/  IMAD.WIDE R48, R24, 0xb0, R118 ;  /* 0x000000b018307825 */ /* 0x000fc600078e0276 */
[----:B-1----:R-:W-:Y:S05]  /*bba0*/  @!P2 BRA `(.L_x_6784) ;  /* 0x000001d80014a947 */ /* 0x002fea0003800000 */
.L_x_7057:
[----:B------:R-:W-:Y:S05]  /*bbb0*/  BSYNC B0 ;  /* 0x0000000000007941 */ /* 0x000fea0003800000 */
.L_x_6783:
[----:B------:R-:W-:Y:S01]  /*bbc0*/  ISETP.GE.AND P2, PT, R22, R4, PT ;  /* 0x000000041600720c */ /* 0x000fe20003f46270 */
[----:B------:R-:W-:-:S12]  /*bbd0*/  BSSY B0, `(.L_x_6785) ;  /* 0x0000011000007945 */ /* 0x000fd80003800000 */
[----:B------:R-:W-:Y:S05]  /*bbe0*/  @P2 BRA `(.L_x_6786) ;  /* 0x00000000003c2947 */ /* 0x000fea0003800000 */
[----:B------:R-:W-:Y:S01]  /*bbf0*/  IMAD R47, R49, UR38, RZ ;  /* 0x00000026312f7c24 */ /* 0x000fe2000f8e02ff */
[----:B------:R-:W-:Y:S01]  /*bc00*/  ULDC.64 UR4, c[0x0][0x208] ;  /* 0x0000820000047ab9 */ /* 0x000fe20000000a00 */
        /* <DEDUP_REMOVED lines=8> */
[----:B------:R-:W0:Y:S04]  /*bc90*/  @!P2 LDS.128 R44, [R5+0x400] ;  /* 0x00040000052ca984 */ /* 0x000e280000000c00 */
[----:B0-----:R-:W-:Y:S01]  /*bca0*/  @!P2 STG.E.128 desc[UR4][R50.64], R44 ;  /* 0x0000002c3200a986 */ /* 0x001fe2000c101d04 */
[----:B------:R-:W-:-:S13]  /*bcb0*/  ISETP.GE.AND P2, PT, R221, UR61, PT ;  /* 0x0000003ddd007c0c */ /* 0x000fda000bf46270 */
[----:B------:R-:W0:Y:S04]  /*bcc0*/  @!P2 LDS.128 R44, [R5+0x5c00] ;  /* 0x005c0000052ca984 */ /* 0x000e280000000c00 */
[----:B0-----:R2:W-:Y:S02]  /*bcd0*/  @!P2 STG.E.128 desc[UR4][R50.64+0x80], R44 ;  /* 0x0000802c3200a986 */ /* 0x0015e4000c101d04 */
.L_x_6786:
[----:B------:R-:W-:Y:S05]  /*bce0*/  BSYNC B0 ;  /* 0x0000000000007941 */ /* 0x000fea0003800000 */
.L_x_6785:
[----:B-1----:R-:W-:Y:S01]  /*bcf0*/  IADD3 R0, R22, 0x20, RZ ;  /* 0x0000002016007810 */ /* 0x002fe20007ffe0ff */
[----:B------:R-:W-:Y:S03]  /*bd00*/  BSSY B0, `(.L_x_6787) ;  /* 0x0000014000007945 */ /* 0x000fe60003800000 */
[----:B------:R-:W-:-:S13]  /*bd10*/  ISETP.GE.AND P2, PT, R0, R4, PT ;  /* 0x000000040000720c */ /* 0x000fda0003f46270 */
[----:B------:R-:W-:Y:S05]  /*bd20*/  @P2 BRA `(.L_x_6788) ;  /* 0x0000000000442947 */ /* 0x000fea0003800000 */
[----:B--2---:R-:W-:Y:S01]  /*bd30*/  IADD3 R47, P2, R48, 0x20, RZ ;  /* 0x00000020302f7810 */ /* 0x004fe20007f5e0ff */
[----:B0-----:R-:W-:Y:S01]  /*bd40*/  IMAD.MOV.U32 R44, RZ, RZ, R102 ;  /* 0x000000ffff2c7224 */ /* 0x001fe200078e0066 */
[----:B------:R-:W-:Y:S01]  /*bd50*/  ULDC.64 UR4, c[0x0][0x208] ;  /* 0x0000820000047ab9 */ /* 0x000fe20000000a00 */
[----:B------:R-:W-:Y:S02]  /*bd60*/  IMAD.MOV.U32 R45, RZ, RZ, R6 ;  /* 0x000000ffff2d7224 */ /* 0x000fe400078e0006 */
[----:B------:R-:W-:Y:S02]  /*bd70*/  IMAD.X R0, RZ, RZ, R49, P2 ;  /* 0x000000ffff007224 */ /* 0x000fe400010e0631 */
[----:B------:R-:W-:-:S04]  /*bd80*/  IMAD.WIDE.U32 R44, R47, UR38, R44 ;  /* 0x000000262f2c7c25 */ /* 0x000fc8000f8e002c */
[----:B------:R-:W-:Y:S01]  /*bd90*/  IMAD R0, R0, UR38, RZ ;  /* 0x0000002600007c24 */ /* 0x000fe2000f8e02ff */
[----:B------:R-:W-:-:S03]  /*bda0*/  LEA R50, P2, R44, UR36, 0x1 ;  /* 0x000000242c327c11 */ /* 0x000fc6000f8408ff */
[----:B------:R-:W-:-:S04]  /*bdb0*/  IMAD R47, R47, UR39, R0 ;  /* 0x000000272f2f7c24 */ /* 0x000fc8000f8e0200 */
[----:B------:R-:W-:-:S05]  /*bdc0*/  IMAD.IADD R45, R45, 0x1, R47 ;  /* 0x000000012d2d7824 */ /* 0x000fca00078e022f */
[----:B------:R-:W-:Y:S02]  /*bdd0*/  LEA.HI.X R51, R44, UR37, R45, 0x1, P2 ;  /* 0x000000252c337c11 */ /* 0x000fe400090f0c2d */
[----:B------:R-:W-:-:S13]  /*bde0*/  ISETP.GE.AND P2, PT, R16, UR61, PT ;  /* 0x0000003d10007c0c */ /* 0x000fda000bf46270 */
[----:B------:R-:W0:Y:S04]  /*bdf0*/  @!P2 LDS.128 R44, [R5+0x1400] ;  /* 0x00140000052ca984 */ /* 0x000e280000000c00 */
[----:B0-----:R-:W-:Y:S01]  /*be00*/  @!P2 STG.E.128 desc[UR4][R50.64], R44 ;  /* 0x0000002c3200a986 */ /* 0x001fe2000c101d04 */
[----:B------:R-:W-:-:S13]  /*be10*/  ISETP.GE.AND P2, PT, R221, UR61, PT ;  /* 0x0000003ddd007c0c */ /* 0x000fda000bf46270 */
[----:B------:R-:W0:Y:S04]  /*be20*/  @!P2 LDS.128 R44, [R5+0x6c00] ;  /* 0x006c0000052ca984 */ /* 0x000e280000000c00 */
[----:B0-----:R1:W-:Y:S02]  /*be30*/  @!P2 STG.E.128 desc[UR4][R50.64+0x80], R44 ;  /* 0x0000802c3200a986 */ /* 0x0013e4000c101d04 */
.L_x_6788:
[----:B------:R-:W-:Y:S05]  /*be40*/  BSYNC B0 ;  /* 0x0000000000007941 */ /* 0x000fea0003800000 */
.L_x_6787:
[----:B------:R-:W-:Y:S01]  /*be50*/  IADD3 R0, R22, 0x40, RZ ;  /* 0x0000004016007810 */ /* 0x000fe20007ffe0ff */
[----:B------:R-:W-:Y:S03]  /*be60*/  BSSY B0, `(.L_x_6789) ;  /* 0x0000014000007945 */ /* 0x000fe60003800000 */
[----:B------:R-:W-:-:S13]  /*be70*/  ISETP.GE.AND P2, PT, R0, R4, PT ;  /* 0x000000040000720c */ /* 0x000fda0003f46270 */
[----:B------:R-:W-:Y:S05]  /*be80*/  @P2 BRA `(.L_x_6790) ;  /* 0x0000000000442947 */ /* 0x000fea0003800000 */
[----:B-12---:R-:W-:Y:S01]  /*be90*/  IADD3 R47, P2, R48, 0x40, RZ ;  /* 0x00000040302f7810 */ /* 0x006fe20007f5e0ff */
        /* <DEDUP_REMOVED lines=16> */
.L_x_6790:
[----:B------:R-:W-:Y:S05]  /*bfa0*/  BSYNC B0 ;  /* 0x0000000000007941 */ /* 0x000fea0003800000 */
.L_x_6789:
[----:B------:R-:W-:Y:S01]  /*bfb0*/  IADD3 R0, R22, 0x60, RZ ;  /* 0x0000006016007810 */ /* 0x000fe20007ffe0ff */
[----:B------:R-:W-:Y:S03]  /*bfc0*/  BSSY B0, `(.L_x_6791) ;  /* 0x0000014000007945 */ /* 0x000fe60003800000 */
[----:B------:R-:W-:-:S13]  /*bfd0*/  ISETP.GE.AND P2, PT, R0, R4, PT ;  /* 0x000000040000720c */ /* 0x000fda0003f46270 */
[----:B------:R-:W-:Y:S05]  /*bfe0*/  @P2 BRA `(.L_x_6792) ;  /* 0x0000000000442947 */ /* 0x000fea0003800000 */
[----:B-123--:R-:W-:Y:S01]  /*bff0*/  IADD3 R47, P2, R48, 0x60, RZ ;  /* 0x00000060302f7810 */ /* 0x00efe20007f5e0ff */
        /* <DEDUP_REMOVED lines=16> */
.L_x_6792:
[----:B------:R-:W-:Y:S05]  /*c100*/  BSYNC B0 ;  /* 0x0000000000007941 */ /* 0x000fea0003800000 */
.L_x_6791:
[----:B------:R-:W-:Y:S01]  /*c110*/  IADD3 R0, R22, 0x80, RZ ;  /* 0x0000008016007810 */ /* 0x000fe20007ffe0ff */
[----:B------:R-:W-:Y:S03]  /*c120*/  BSSY B0, `(.L_x_6793) ;  /* 0x0000014000007945 */ /* 0x000fe60003800000 */
[----:B------:R-:W-:-:S13]  /*c130*/  ISETP.GE.AND P2, PT, R0, R4, PT ;  /* 0x000000040000720c */ /* 0x000fda0003f46270 */
[----:B------:R-:W-:Y:S05]  /*c140*/  @P2 BRA `(.L_x_6794) ;  /* 0x0000000000442947 */ /* 0x000fea0003800000 */
[----:B-1234-:R-:W-:Y:S01]  /*c150*/  IADD3 R47, P2, R48, 0x80, RZ ;  /* 0x00000080302f7810 */ /* 0x01efe20007f5e0ff */
        /* <DEDUP_REMOVED lines=16> */
.L_x_6794:
[----:B------:R-:W-:Y:S05]  /*c260*/  BSYNC B0 ;  /* 0x0000000000007941 */ /* 0x000fea0003800000 */
.L_x_6793:
[----:B------:R-:W-:Y:S01]  /*c270*/  IADD3 R0, R22, 0xa0, RZ ;  /* 0x000000a016007810 */ /* 0x000fe20007ffe0ff */
[----:B------:R-:W-:Y:S03]  /*c280*/  BSSY B0, `(.L_x_6795) ;  /* 0x0000014000007945 */ /* 0x000fe60003800000 */
[----:B------:R-:W-:-:S13]  /*c290*/  ISETP.GE.AND P2, PT, R0, R4, PT ;  /* 0x000000040000720c */ /* 0x000fda0003f46270 */
[----:B------:R-:W-:Y:S05]  /*c2a0*/  @P2 BRA `(.L_x_6796) ;  /* 0x0000000000442947 */ /* 0x000fea0003800000 */
[----:B01234-:R-:W-:Y:S01]  /*c2b0*/  IADD3 R47, P2, R48, 0xa0, RZ ;  /* 0x000000a0302f7810 */ /* 0x01ffe20007f5e0ff */
[----:B------:R-:W-:Y:S01]  /*c2c0*/  IMAD.MOV.U32 R44, RZ, RZ, R102 ;  /* 0x000000ffff2c7224 */ /* 0x000fe200078e0066 */
[----:B------:R-:W-:Y:S01]  /*c2d0*/  ULDC.64 UR4, c[0x0][0x208] ;  /* 0x0000820000047ab9 */ /* 0x000fe20000000a00 */
[----:B------:R-:W-:Y:S02]  /*c2e0*/  IMAD.MOV.U32 R45, RZ, RZ, R6 ;  /* 0x000000ffff2d7224 */ /* 0x000fe400078e0006 */
[----:B------:R-:W-:Y:S02]  /*c2f0*/  IMAD.X R48, RZ, RZ, R49, P2 ;  /* 0x000000ffff307224 */ /* 0x000fe400010e0631 */
[----:B------:R-:W-:-:S04]  /*c300*/  IMAD.WIDE.U32 R44, R47, UR38, R44 ;  /* 0x000000262f2c7c25 */ /* 0x000fc8000f8e002c */
[----:B------:R-:W-:-:S04]  /*c310*/  IMAD R48, R48, UR38, RZ ;  /* 0x0000002630307c24 */ /* 0x000fc8000f8e02ff */
[----:B------:R-:W-:Y:S01]  /*c320*/  IMAD R47, R47, UR39, R48 ;  /* 0x000000272f2f7c24 */ /* 0x000fe2000f8e0230 */
[----:B------:R-:W-:-:S03]  /*c330*/  LEA R48, P2, R44, UR36, 0x1 ;  /* 0x000000242c307c11 */ /* 0x000fc6000f8408ff */
        /* <DEDUP_REMOVED lines=8> */
.L_x_6796:
[----:B------:R-:W-:Y:S05]  /*c3c0*/  BSYNC B0 ;  /* 0x0000000000007941 */ /* 0x000fea0003800000 */
.L_x_6795:
[----:B------:R-:W5:Y:S01]  /*c3d0*/  LDL R0, [R1] ;  /* 0x0000000001007983 */ /* 0x000f620000100800 */
[----:B------:R-:W-:Y:S01]  /*c3e0*/  VIADD R23, R23, 0x1 ;  /* 0x0000000117177836 */ /* 0x000fe20000000000 */
[----:B------:R-:W-:Y:S01]  /*c3f0*/  @!P3 IADD3 R3, R3, 0x348c0, RZ ;  /* 0x000348c00303b810 */ /* 0x000fe20007ffe0ff */
        /* <DEDUP_REMOVED lines=11> */
[----:B-----5:R-:W-:Y:S02]  /*c4b0*/  LOP3.LUT P4, RZ, R0, 0x10, RZ, 0xc0, !PT ;  /* 0x0000001000ff7812 */ /* 0x020fe4000788c0ff */
[----:B------:R-:W-:-:S04]  /*c4c0*/  SEL R0, RZ, 0x1, P2 ;  /* 0x00000001ff007807 */ /* 0x000fc80001000000 */
[----:B------:R-:W-:-:S07]  /*c4d0*/  LOP3.LUT R223, R223, R0, RZ, 0x3c, !PT ;  /* 0x00000000dfdf7212 */ /* 0x000fce00078e3cff */
[----:B-1----:R-:W-:Y:S05]  /*c4e0*/  @P4 BRA `(.L_x_6797) ;  /* 0xffffff6800144947 */ /* 0x002fea000383ffff */
[----:B------:R-:W1:Y:S01]  /*c4f0*/  S2R R4, SR_TID.X ;  /* 0x0000000000047919 */ /* 0x000e620000002100 */
[----:B------:R-:W-:Y:S02]  /*c500*/  PLOP3.LUT P0, PT, PT, PT, PT, 0x8, 0x0 ;  /* 0x000000000000781c */ /* 0x000fe40003f0e170 */
[----:B-1----:R-:W-:-:S04]  /*c510*/  SHF.R.U32.HI R4, RZ, 0x7, R4 ;  /* 0x00000007ff047819 */ /* 0x002fc80000011604 */
[----:B------:R-:W-:-:S13]  /*c520*/  ISETP.NE.AND P4, PT, R4, 0x1, PT ;  /* 0x000000010400780c */ /* 0x000fda0003f85270 */
[----:B------:R-:W-:Y:S06]  /*c530*/  @!P4 BAR.ARV 0x9, 0x100 ;  /* 0x024400000000cb1d */ /* 0x000fec0000002000 */
.L_x_6669:
[----:B------:R-:W-:Y:S01]  /*c540*/  IMAD.MOV.U32 R3, RZ, RZ, RZ ;  /* 0x000000ffff037224 */ /* 0x000fe200078e00ff */
[----:B------:R-:W-:Y:S06]  /*c550*/  @P0 BRA `(.L_x_6798) ;  /* 0x00000000000c0947 */ /* 0x000fec0003800000 */
[----:B------:R-:W1:Y:S01]  /*c560*/  FENCE.VIEW.ASYNC.G ;  /* 0x00000000000073c6 */ /* 0x000e620000000100 */
[----:B------:R-:W-:Y:S05]  /*c570*/  WARPSYNC.ALL ;  /* 0x0000000000007948 */ /* 0x000fea0003800000 */
[----:B-1----:R-:W-:Y:S06]  /*c580*/  BAR.ARV 0xc, 0x180 ;  /* 0x0306000000007b1d */ /* 0x002fec0000002000 */
.L_x_6798:
[----:B------:R-:W2:Y:S01]  /*c590*/  LDL R0, [R1] ;  /* 0x0000000001007983 */ /* 0x000ea20000100800 */
[----:B------:R-:W-:Y:S01]  /*c5a0*/  BSSY B0, `(.L_x_6799) ;  /* 0x0000021000007945 */ /* 0x000fe20003800000 */
[----:B--2---:R-:W-:-:S13]  /*c5b0*/  LOP3.LUT P0, RZ, R0, 0x40, RZ, 0xc0, !PT ;  /* 0x0000004000ff7812 */ /* 0x004fda000780c0ff */
[----:B------:R-:W-:Y:S05]  /*c5c0*/  @!P0 BRA `(.L_x_6800) ;  /* 0x0000000000788947 */ /* 0x000fea0003800000 */
[----:B------:R-:W2:Y:S01]  /*c5d0*/  LDL R0, [R1+0x60] ;  /* 0x0000600001007983 */ /* 0x000ea20000100800 */
[----:B------:R-:W-:Y:S01]  /*c5e0*/  ULDC UR4, c[0x0][0x9f0] ;  /* 0x00027c0000047ab9 */ /* 0x000fe20000000800 */
[----:B--2---:R-:W-:-:S04]  /*c5f0*/  ISETP.NE.AND P0, PT, R0, RZ, PT ;  /* 0x000000ff0000720c */ /* 0x004fc80003f05270 */
        /* <DEDUP_REMOVED lines=27> */
.L_x_6800:
[----:B------:R-:W-:Y:S05]  /*c7b0*/  BSYNC B0 ;  /* 0x0000000000007941 */ /* 0x000fea0003800000 */
.L_x_6799:
        /* <DEDUP_REMOVED lines=20> */
[----:B0--34-:R-:W-:Y:S02]  /*c900*/  CS2R R50, SRZ ;  /* 0x0000000000327805 */ /* 0x019fe4000001ff00 */
        /* <DEDUP_REMOVED lines=13> */
[----:B--2---:R-:W-:Y:S02]  /*c9e0*/  IMAD R4, R0, R3, RZ ;  /* 0x0000000300047224 */ /* 0x004fe400078e02ff */
[----:B------:R-:W-:-:S03]  /*c9f0*/  IMAD.MOV.U32 R0, RZ, RZ, RZ ;  /* 0x000000ffff007224 */ /* 0x000fc600078e00ff */
[----:B------:R0:W-:Y:S01]  /*ca00*/  STL [R1+0x4], R4 ;  /* 0x0000040401007387 */ /* 0x0001e20000100800 */
[----:B------:R-:W-:Y:S01]  /*ca10*/  VIADDMNMX R160, R4, R3, R160, PT ;  /* 0x0000000304a07246 */ /* 0x000fe200038001a0 */
[----:B------:R-:W-:-:S03]  /*ca20*/  IMAD.MOV.U32 R3, RZ, RZ, RZ ;  /* 0x000000ffff037224 */ /* 0x000fc600078e00ff */
[----:B------:R-:W-:-:S13]  /*ca30*/  ISETP.GT.AND P1, PT, R160, R4, PT ;  /* 0x00000004a000720c */ /* 0x000fda0003f24270 */
[----:B0-----:R-:W-:Y:S05]  /*ca40*/  @!P1 BRA `(.L_x_6801) ;  /* 0x0000011800449947 */ /* 0x001fea0003800000 */
[----:B------:R-:W-:-:S03]  /*ca50*/  UMOV UR4, 0xffffffff ;  /* 0xffffffff00047882 */ /* 0x000fc60000000000 */
[----:B------:R-:W-:Y:S05]  /*ca60*/  BRA.DIV UR4, `(.L_x_6802) ;  /* 0x000001ca04787947 */ /* 0x000fea000b800000 */
[----:B------:R-:W0:Y:S02]  /*ca70*/  S2R R3, SR_TID.X ;  /* 0x0000000000037919 */ /* 0x000e240000002100 */
[----:B0-----:R-:W-:-:S05]  /*ca80*/  VIADD R3, R3, 0xffffff80 ;  /* 0xffffff8003037836 */ /* 0x001fca0000000000 */
[----:B------:R-:W-:-:S04]  /*ca90*/  SHF.R.S32.HI R0, RZ, 0x1f, R3 ;  /* 0x0000001fff007819 */ /* 0x000fc80000011403 */
[----:B------:R-:W-:-:S04]  /*caa0*/  LEA.HI R0, R0, R3, RZ, 0x7 ;  /* 0x0000000300007211 */ /* 0x000fc800078f38ff */
[----:B------:R-:W-:-:S06]  /*cab0*/  SHF.R.S32.HI R0, RZ, 0x7, R0 ;  /* 0x00000007ff007819 */ /* 0x000fcc0000011400 */
[----:B------:R-:W0:Y:S04]  /*cac0*/  SHFL.IDX PT, R0, R0, RZ, 0x1f ;  /* 0x00001fff00007589 */ /* 0x000e2800000e0000 */
[----:B0-----:R1:W-:Y:S02]  /*cad0*/  STL [R1+0x18], R0 ;  /* 0x0000180001007387 */ /* 0x0013e40000100800 */
.L_x_7060:
[----:B-1----:R-:W2:Y:S04]  /*cae0*/  LDL R0, [R1+0x78] ;  /* 0x0000780001007983 */ /* 0x002ea80000100800 */
[----:B------:R-:W3:Y:S01]  /*caf0*/  LDL R3, [R1+0x18] ;  /* 0x0000180001037983 */ /* 0x000ee20000100800 */
[----:B--2---:R-:W-:Y:S02]  /*cb00*/  R2UR UR4, R0 ;  /* 0x00000000000472ca */ /* 0x004fe400000e0000 */
[----:B---3--:R-:W-:-:S04]  /*cb10*/  LEA.HI R0, R3, R3, RZ, 0x1 ;  /* 0x0000000303007211 */ /* 0x008fc800078f08ff */
[----:B------:R-:W-:-:S07]  /*cb20*/  LOP3.LUT R0, R0, 0x1e, RZ, 0xc0, !PT ;  /* 0x0000001e00007812 */ /* 0x000fce00078ec0ff */
[----:B------:R-:W-:Y:S01]  /*cb30*/  ULOP3.LUT UP0, URZ, UR4, 0x9f, URZ, 0xc0, !UPT ;  /* 0x0000009f043f7892 */ /* 0x000fe2000f80c03f */
[----:B------:R-:W-:-:S05]  /*cb40*/  IADD3 R0, R3, -R0, RZ ;  /* 0x8000000003007210 */ /* 0x000fca0007ffe0ff */
[----:B------:R-:W-:Y:S02]  /*cb50*/  PLOP3.LUT P0, PT, PT, PT, UP0, 0x80, 0x0 ;  /* 0x000000000000781c */ /* 0x000fe40003f0f008 */
[----:B------:R-:W-:-:S04]  /*cb60*/  LEA R0, R0, UR4, 0xd ;  /* 0x0000000400007c11 */ /* 0x000fc8000f8e68ff */
[----:B------:R-:W-:-:S04]  /*cb70*/  SHF.R.U32.HI R0, RZ, 0x4, R0 ;  /* 0x00000004ff007819 */ /* 0x000fc80000011600 */
[----:B------:R-:W-:-:S03]  /*cb80*/  LOP3.LUT R28, R0, 0x3fff, RZ, 0xc0, !PT ;  /* 0x00003fff001c7812 */ /* 0x000fc600078ec0ff */
[----:B------:R-:W-:Y:S05]  /*cb90*/  @!P0 BRA `(.L_x_6803) ;  /* 0x0000000000408947 */ /* 0x000fea0003800000 */
[----:B------:R-:W-:Y:S01]  /*cba0*/  MOV R0, 0x0 ;  /* 0x0000000000007802 */ /* 0x000fe20000000f00 */
[----:B------:R-:W-:Y:S01]  /*cbb0*/  ULDC.64 UR4, c[0x4][0x1b8] ;  /* 0x01006e0000047ab9 */ /* 0x000fe20000000a00 */
[----:B------:R-:W-:Y:S01]  /*cbc0*/  ULDC.64 UR6, c[0x4][0x1c0] ;  /* 0x0100700000067ab9 */ /* 0x000fe20000000a00 */
[----:B------:R-:W-:Y:S01]  /*cbd0*/  IMAD.U32 R4, RZ, RZ, UR4 ;  /* 0x00000004ff047e24 */ /* 0x000fe2000f8e00ff */
[----:B0-----:R0:W1:Y:S01]  /*cbe0*/  LDC.64 R14, c[0x4][R0] ;  /* 0x01000000000e7b82 */ /* 0x0010620000000a00 */
        /* <DEDUP_REMOVED lines=10> */
[----:B-1---5:R-:W-:Y:S05]  /*cc90*/  CALL.ABS.NOINC R14 ;  /* 0x000000000e007343 */ /* 0x022fea0003c00000 */
.L_x_6803:
        /* <DEDUP_REMOVED lines=8> */
[----:B------:R1:W2:Y:S03]  /*cd20*/  SYNCS.PHASECHK.TRANS64.TRYWAIT P0, [R2+URZ+0x34800], R3 ;  /* 0x03480003020075a7 */ /* 0x0002a6000800017f */
[----:B--2---:R-:W-:Y:S05]  /*cd30*/  @!P0 NANOSLEEP.SYNCS 0x989680 ;  /* 0x009896800000895d */ /* 0x004fea0003900000 */
[----:B------:R-:W2:Y:S01]  /*cd40*/  @!P0 SYNCS.PHASECHK.TRANS64 P0, [R2+URZ+0x34800], R3 ;  /* 0x03480003020085a7 */ /* 0x000ea2000800007f */
[----:B------:R-:W-:Y:S04]  /*cd50*/  BSSY B0, `(.L_x_6805) ;  /* 0x0000006000007945 */ /* 0x000fe80003800000 */
[----:B--2---:R-:W-:Y:S05]  /*cd60*/  @P0 BRA `(.L_x_6806) ;  /* 0x0000000000100947 */ /* 0x004fea0003800000 */
.L_x_6807:
[----:B--2---:R2:W3:Y:S02]  /*cd70*/  SYNCS.PHASECHK.TRANS64.TRYWAIT P0, [R2+URZ+0x34800], R3 ;  /* 0x03480003020075a7 */ /* 0x0044e4000800017f */
[----:B---3--:R-:W-:Y:S05]  /*cd80*/  @!P0 NANOSLEEP.SYNCS 0x989680 ;  /* 0x009896800000895d */ /* 0x008fea0003900000 */
[----:B------:R-:W3:Y:S02]  /*cd90*/  @!P0 SYNCS.PHASECHK.TRANS64 P0, [R2+URZ+0x34800], R3 ;  /* 0x03480003020085a7 */ /* 0x000ee4000800007f */
[----:B---3--:R-:W-:Y:S05]  /*cda0*/  @!P0 BRA `(.L_x_6807) ;  /* 0xfffffffc00f08947 */ /* 0x008fea000383ffff */
.L_x_6806:
[----:B------:R-:W-:Y:S05]  /*cdb0*/  BSYNC B0 ;  /* 0x0000000000007941 */ /* 0x000fea0003800000 */
.L_x_6805:
[----:B------:R-:W-:Y:S05]  /*cdc0*/  BRA `(.L_x_6808) ;  /* 0x0000003c00287947 */ /* 0x000fea0003800000 */
.L_x_6804:
[----:B------:R-:W2:Y:S01]  /*cdd0*/  LDL R29, [R1+0x78] ;  /* 0x00007800011d7983 */ /* 0x000ea20000100800 */
[----:B-----5:R-:W-:Y:S01]  /*cde0*/  SHF.R.S32.HI R0, RZ, 0x1f, R147 ;  /* 0x0000001fff007819 */ /* 0x020fe20000011493 */
[----:B------:R-:W-:Y:S01]  /*cdf0*/  ULDC.64 UR4, c[0x0][0x3f8] ;  /* 0x0000fe0000047ab9 */ /* 0x000fe20000000a00 */
[----:B------:R-:W-:Y:S01]  /*ce00*/  ULDC.64 UR6, c[0x0][0x408] ;  /* 0x0001020000067ab9 */ /* 0x000fe20000000a00 */
[----:B------:R-:W-:-:S04]  /*ce10*/  IMAD.WIDE.U32 R4, R147, UR4, RZ ;  /* 0x0000000493047c25 */ /* 0x000fc8000f8e00ff */
[C---:B------:R-:W-:Y:S02]  /*ce20*/  IMAD R6, R0.reuse, UR4, RZ ;  /* 0x0000000400067c24 */ /* 0x040fe4000f8e02ff */
[----:B------:R-:W-:Y:S02]  /*ce30*/  IMAD R0, R0, UR6, RZ ;  /* 0x0000000600007c24 */ /* 0x000fe4000f8e02ff */
[C---:B------:R-:W-:Y:S01]  /*ce40*/  IMAD R25, R147.reuse, UR5, R6 ;  /* 0x0000000593197c24 */ /* 0x040fe2000f8e0206 */
[----:B------:R-:W-:Y:S01]  /*ce50*/  ULDC.64 UR4, c[0x0][0x3e8] ;  /* 0x0000fa0000047ab9 */ /* 0x000fe20000000a00 */
[C---:B------:R-:W-:Y:S01]  /*ce60*/  IMAD R27, R147.reuse, UR7, R0 ;  /* 0x00000007931b7c24 */ /* 0x040fe2000f8e0200 */
[----:B------:R-:W-:Y:S01]  /*ce70*/  LEA R24, P0, R4, UR4, 0x1 ;  /* 0x0000000404187c11 */ /* 0x000fe2000f8008ff */
[----:B------:R-:W-:Y:S01]  /*ce80*/  IMAD.WIDE.U32 R6, R147, UR6, RZ ;  /* 0x0000000693067c25 */ /* 0x000fe2000f8e00ff */
[----:B------:R-:W-:-:S03]  /*ce90*/  ULDC.64 UR6, c[0x0][0x400] ;  /* 0x0001000000067ab9 */ /* 0x000fc60000000a00 */
[----:B------:R-:W-:Y:S01]  /*cea0*/  IMAD.IADD R25, R25, 0x1, R5 ;  /* 0x0000000119197824 */ /* 0x000fe200078e0205 */
[----:B------:R-:W-:Y:S01]  /*ceb0*/  LEA R26, P1, R6, UR6, 0x1 ;  /* 0x00000006061a7c11 */ /* 0x000fe2000f8208ff */
[----:B------:R-:W-:-:S03]  /*cec0*/  IMAD.IADD R27, R27, 0x1, R7 ;  /* 0x000000011b1b7824 */ /* 0x000fc600078e0207 */
[----:B------:R-:W-:Y:S02]  /*ced0*/  LEA.HI.X R25, R4, UR5, R25, 0x1, P0 ;  /* 0x0000000504197c11 */ /* 0x000fe400080f0c19 */
[----:B------:R-:W-:Y:S02]  /*cee0*/  LEA.HI.X R27, R6, UR7, R27, 0x1, P1 ;  /* 0x00000007061b7c11 */ /* 0x000fe400088f0c1b */
[----:B--2---:R-:W-:-:S13]  /*cef0*/  R2UR UR8, R29 ;  /* 0x000000001d0872ca */ /* 0x004fda00000e0000 */
[----:B------:R-:W-:-:S06]  /*cf00*/  ULOP3.LUT UP0, URZ, UR8, 0x3ff, URZ, 0xc0, !UPT ;  /* 0x000003ff083f7892 */ /* 0x000fcc000f80c03f */
[----:B------:R-:W-:-:S13]  /*cf10*/  PLOP3.LUT P2, PT, PT, PT, UP0, 0x80, 0x0 ;  /* 0x000000000000781c */ /* 0x000fda0003f4f008 */
        /* <DEDUP_REMOVED lines=8> */
[----:B------:R-:W-:Y:S01]  /*cfa0*/  MOV R6, UR6 ;  /* 0x0000000600067c02 */ /* 0x000fe20008000f00 */
[----:B------:R-:W-:Y:S01]  /*cfb0*/  IMAD.U32 R7, RZ, RZ, UR7 ;  /* 0x00000007ff077e24 */ /* 0x000fe2000f8e00ff */
[----:B------:R-:W-:Y:S01]  /*cfc0*/  MOV R12, 0x1 ;  /* 0x00000001000c7802 */ /* 0x000fe20000000f00 */
[----:B------:R-:W-:-:S02]  /*cfd0*/  IMAD.U32 R10, RZ, RZ, UR4 ;  /* 0x00000004ff0a7e24 */ /* 0x000fc4000f8e00ff */
[----:B------:R-:W-:Y:S02]  /*cfe0*/  IMAD.U32 R11, RZ, RZ, UR5 ;  /* 0x00000005ff0b7e24 */ /* 0x000fe4000f8e00ff */
[----:B------:R-:W-:Y:S02]  /*cff0*/  IMAD.MOV.U32 R8, RZ, RZ, 0x70 ;  /* 0x00000070ff087424 */ /* 0x000fe400078e00ff */
[----:B0-----:R-:W-:-:S07]  /*d000*/  IMAD.MOV.U32 R13, RZ, RZ, RZ ;  /* 0x000000ffff0d7224 */ /* 0x001fce00078e00ff */
[----:B------:R-:W-:-:S07]  /*d010*/  LEPC R20, `(.L_x_6809) ;  /* 0x000000001014794e */ /* 0x000fce0000000000 */
[----:B-1----:R-:W-:Y:S05]  /*d020*/  CALL.ABS.NOINC R14 ;  /* 0x000000000e007343 */ /* 0x002fea0003c00000 */
.L_x_6809:
[----:B------:R-:W2:Y:S01]  /*d030*/  LDL R20, [R1+0x38] ;  /* 0x0000380001147983 */ /* 0x000ea20000100800 */
[----:B------:R-:W-:Y:S01]  /*d040*/  ULDC.U8 UR4, c[0x0][0x410] ;  /* 0x0001040000047ab9 */ /* 0x000fe20000000000 */
[----:B------:R-:W-:Y:S01]  /*d050*/  R2UR UR5, R29 ;  /* 0x000000001d0572ca */ /* 0x000fe200000e0000 */
[----:B------:R-:W-:Y:S01]  /*d060*/  BSSY B0, `(.L_x_6810) ;  /* 0x0000398000007945 */ /* 0x000fe20003800000 */
[----:B------:R-:W-:Y:S01]  /*d070*/  ISETP.NE.AND P0, PT, RZ, UR4, PT ;  /* 0x00000004ff007c0c */ /* 0x000fe2000bf05270 */
[----:B------:R-:W-:-:S10]  /*d080*/  IMAD R5, R149, 0x80, R22 ;  /* 0x0000008095057824 */ /* 0x000fd400078e0216 */
[----:B--2---:R-:W-:Y:S02]  /*d090*/  LEA R21, R20, UR5, 0x1 ;  /* 0x0000000514157c11 */ /* 0x004fe4000f8e08ff */
[----:B------:R-:W-:Y:S05]  /*d0a0*/  @!P0 BRA `(.L_x_6811) ;  /* 0x0000001800ac8947 */ /* 0x000fea0003800000 */
[----:B------:R-:W-:-:S03]  /*d0b0*/  UMOV UR4, 0xffffffff ;  /* 0xffffffff00047882 */ /* 0x000fc60000000000 */
[----:B------:R-:W-:Y:S05]  /*d0c0*/  BRA.DIV UR4, `(.L_x_6812) ;  /* 0x000001c604207947 */ /* 0x000fea000b800000 */
[----:B------:R1:W2:Y:S04]  /*d0d0*/  SHFL.IDX PT, R0, R25, RZ, 0x181f ;  /* 0x00181fff19007589 */ /* 0x0002a800000e0000 */
[----:B------:R1:W3:Y:S04]  /*d0e0*/  SHFL.IDX PT, R3, R24, RZ, 0x181f ;  /* 0x00181fff18037589 */ /* 0x0002e800000e0000 */
[----:B------:R1:W4:Y:S04]  /*d0f0*/  SHFL.IDX PT, R4, R27, RZ, 0x181f ;  /* 0x00181fff1b047589 */ /* 0x00032800000e0000 */
[----:B0-----:R1:W0:Y:S02]  /*d100*/  SHFL.IDX PT, R14, R26, RZ, 0x181f ;  /* 0x00181fff1a0e7589 */ /* 0x00122400000e0000 */
.L_x_7066:
[----:B------:R-:W5:Y:S01]  /*d110*/  LDL R7, [R1+0x68] ;  /* 0x0000680001077983 */ /* 0x000f620000100800 */
[----:B------:R-:W-:Y:S01]  /*d120*/  ULDC UR4, c[0x0][0x448] ;  /* 0x0001120000047ab9 */ /* 0x000fe20000000800 */
[----:B------:R-:W-:Y:S01]  /*d130*/  BSSY B1, `(.L_x_6813) ;  /* 0x0000026000017945 */ /* 0x000fe20003800000 */
[----:B------:R-:W-:Y:S01]  /*d140*/  IMAD R20, R161, UR4, RZ ;  /* 0x00000004a1147c24 */ /* 0x000fe2000f8e02ff */
[----:B------:R-:W-:Y:S02]  /*d150*/  CS2R R8, SRZ ;  /* 0x0000000000087805 */ /* 0x000fe4000001ff00 */
[----:B------:R-:W-:Y:S02]  /*d160*/  CS2R R10, SRZ ;  /* 0x00000000000a7805 */ /* 0x000fe4000001ff00 */
[----:B------:R-:W-:Y:S02]  /*d170*/  CS2R R12, SRZ ;  /* 0x00000000000c7805 */ /* 0x000fe4000001ff00 */
[----:B------:R-:W-:-:S02]  /*d180*/  ISETP.GE.AND P0, PT, R5, R20, PT ;  /* 0x000000140500720c */ /* 0x000fc40003f06270 */
[----:B-----5:R-:W-:-:S04]  /*d190*/  LEA.HI R6, R7, R7, RZ, 0x1 ;  /* 0x0000000707067211 */ /* 0x020fc800078f08ff */
[----:B------:R-:W-:-:S05]  /*d1a0*/  LOP3.LUT R6, R6, 0xfffffffe, RZ, 0xc0, !PT ;  /* 0xfffffffe06067812 */ /* 0x000fca00078ec0ff */
[----:B------:R-:W-:Y:S01]  /*d1b0*/  IMAD.IADD R5, R7, 0x1, -R6 ;  /* 0x0000000107057824 */ /* 0x000fe200078e0a06 */
[----:B------:R-:W-:-:S04]  /*d1c0*/  CS2R R6, SRZ ;  /* 0x0000000000067805 */ /* 0x000fc8000001ff00 */
[----:B------:R-:W-:Y:S01]  /*d1d0*/  SHF.L.U32 R5, R5, 0x1f, RZ ;  /* 0x0000001f05057819 */ /* 0x000fe200000006ff */
[----:B------:R-:W-:Y:S06]  /*d1e0*/  @P0 BRA `(.L_x_6814) ;  /* 0x0000000000680947 */ /* 0x000fec0003800000 */
[----:B------:R-:W-:Y:S01]  /*d1f0*/  ULDC UR4, c[0x0][0x3f4] ;  /* 0x0000fd0000047ab9 */ /* 0x000fe20000000800 */
[----:B------:R-:W-:Y:S01]  /*d200*/  IMAD.SHL.U32 R30, R220, 0x2, RZ ;  /* 0x00000002dc1e7824 */ /* 0x000fe200078e00ff */
[----:B------:R-:W-:Y:S02]  /*d210*/  ISETP.GE.AND P4, PT, R18, UR4, PT ;  /* 0x0000000412007c0c */ /* 0x000fe4000bf86270 */
[----:B------:R-:W-:Y:S02]  /*d220*/  CS2R R12, SRZ ;  /* 0x00000000000c7805 */ /* 0x000fe4000001ff00 */
[----:B------:R-:W-:Y:S02]  /*d230*/  ISETP.GE.AND P5, PT, R220, UR4, PT ;  /* 0x00000004dc007c0c */ /* 0x000fe4000bfa6270 */
[----:B------:R-:W-:Y:S01]  /*d240*/  SHF.R.S32.HI R7, RZ, 0x1f, R220 ;  /* 0x0000001fff077819 */ /* 0x000fe200000114dc */
[----:B------:R-:W-:Y:S01]  /*d250*/  ULDC.64 UR6, c[0x0][0x208] ;  /* 0x0000820000067ab9 */ /* 0x000fe20000000a00 */
[----:B------:R-:W-:-:S02]  /*d260*/  SHF.R.S32.HI R9, RZ, 0x1f, R18 ;  /* 0x0000001fff097819 */ /* 0x000fc40000011412 */
[----:B------:R-:W-:-:S03]  /*d270*/  SHF.L.U64.HI R7, R220, 0x1, R7 ;  /* 0x00000001dc077819 */ /* 0x000fc60000010207 */
[----:B------:R-:W-:-:S04]  /*d280*/  @!P4 SHF.L.U32 R15, R18, 0x1, RZ ;  /* 0x00000001120fc819 */ /* 0x000fc800000006ff */
[CC--:B-1-3--:R-:W-:Y:S02]  /*d290*/  @!P5 IADD3 R26, P2, R3.reuse, R30.reuse, RZ ;  /* 0x0000001e031ad210 */ /* 0x0cafe40007f5e0ff */
[----:B0-----:R-:W-:Y:S02]  /*d2a0*/  @!P5 IADD3 R30, P3, R14, R30, RZ ;  /* 0x0000001e0e1ed210 */ /* 0x001fe40007f7e0ff */
[-C--:B------:R-:W-:Y:S01]  /*d2b0*/  @!P4 IADD3 R24, P0, R3, R15.reuse, RZ ;  /* 0x0000000f0318c210 */ /* 0x080fe20007f1e0ff */
[--C-:B--2---:R-:W-:Y:S01]  /*d2c0*/  @!P5 IMAD.X R27, R0, 0x1, R7.reuse, P2 ;  /* 0x00000001001bd824 */ /* 0x104fe200010e0607 */
[----:B------:R-:W-:Y:S01]  /*d2d0*/  @!P4 IADD3 R14, P1, R14, R15, RZ ;  /* 0x0000000f0e0ec210 */ /* 0x000fe20007f3e0ff */
[----:B----4-:R-:W-:Y:S01]  /*d2e0*/  @!P5 IMAD.X R31, R4, 0x1, R7, P3 ;  /* 0x00000001041fd824 */ /* 0x010fe200018e0607 */
[----:B------:R-:W-:Y:S02]  /*d2f0*/  @!P4 SHF.L.U64.HI R3, R18, 0x1, R9 ;  /* 0x000000011203c819 */ /* 0x000fe40000010209 */
[----:B------:R-:W-:-:S02]  /*d300*/  CS2R R8, SRZ ;  /* 0x0000000000087805 */ /* 0x000fc4000001ff00 */
[----:B------:R-:W-:Y:S02]  /*d310*/  CS2R R10, SRZ ;  /* 0x00000000000a7805 */ /* 0x000fe4000001ff00 */
[----:B------:R-:W-:Y:S01]  /*d320*/  CS2R R6, SRZ ;  /* 0x0000000000067805 */ /* 0x000fe2000001ff00 */
[----:B------:R0:W5:Y:S01]  /*d330*/  @!P5 LD.E.64 R12, desc[UR6][R26.64] ;  /* 0x000000061a0cd980 */ /* 0x000162000c101b00 */
[--C-:B------:R-:W-:Y:S02]  /*d340*/  @!P4 IMAD.X R25, R0, 0x1, R3.reuse, P0 ;  /* 0x000000010019c824 */ /* 0x100fe400000e0603 */
[----:B------:R-:W-:Y:S01]  /*d350*/  @!P4 IMAD.X R15, R4, 0x1, R3, P1 ;  /* 0x00000001040fc824 */ /* 0x000fe200008e0603 */
[----:B------:R0:W5:Y:S04]  /*d360*/  @!P5 LD.E.64 R8, desc[UR6][R30.64] ;  /* 0x000000061e08d980 */ /* 0x000168000c101b00 */
[----:B------:R0:W5:Y:S04]  /*d370*/  @!P4 LD.E.64 R10, desc[UR6][R24.64] ;  /* 0x00000006180ac980 */ /* 0x000168000c101b00 */
[----:B------:R0:W5:Y:S02]  /*d380*/  @!P4 LD.E.64 R6, desc[UR6][R14.64] ;  /* 0x000000060e06c980 */ /* 0x000164000c101b00 */
.L_x_6814:
[----:B------:R-:W-:Y:S05]  /*d390*/  BSYNC B1 ;  /* 0x0000000000017941 */ /* 0x000fea0003800000 */
.L_x_6813:
[----:B------:R-:W4:Y:S01]  /*d3a0*/  SYNCS.PHASECHK.TRANS64.TRYWAIT P0, [R2+URZ+0x34800], R5 ;  /* 0x03480005020075a7 */ /* 0x000f22000800017f */
[----:B---3--:R-:W-:Y:S01]  /*d3b0*/  IMAD R3, R149, -0x80, R20 ;  /* 0xffffff8095037824 */ /* 0x008fe200078e0214 */
[--C-:B01---5:R-:W-:Y:S01]  /*d3c0*/  SHF.R.U64 R25, R12, 0x10, R13.reuse ;  /* 0x000000100c197819 */ /* 0x123fe2000000120d */
[--C-:B------:R-:W-:Y:S01]  /*d3d0*/  IMAD.MOV.U32 R15, RZ, RZ, R13.reuse ;  /* 0x000000ffff0f7224 */ /* 0x100fe200078e000d */
[----:B------:R-:W-:Y:S01]  /*d3e0*/  SHF.R.U32.HI R26, RZ, 0x10, R13 ;  /* 0x00000010ff1a7819 */ /* 0x000fe2000001160d */
[--C-:B------:R-:W-:Y:S01]  /*d3f0*/  IMAD.MOV.U32 R14, RZ, RZ, R11.reuse ;  /* 0x000000ffff0e7224 */ /* 0x100fe200078e000b */
[----:B--2---:R-:W-:Y:S01]  /*d400*/  MOV R0, R10 ;  /* 0x0000000a00007202 */ /* 0x004fe20000000f00 */
[----:B------:R-:W-:Y:S01]  /*d410*/  IMAD.MOV.U32 R13, RZ, RZ, R6 ;  /* 0x000000ffff0d7224 */ /* 0x000fe200078e0006 */
[----:B------:R-:W-:Y:S01]  /*d420*/  SHF.R.U64 R20, R10, 0x10, R11 ;  /* 0x000000100a147819 */ /* 0x000fe2000000120b */
[----:B------:R-:W-:Y:S01]  /*d430*/  IMAD.MOV.U32 R10, RZ, RZ, R12 ;  /* 0x000000ffff0a7224 */ /* 0x000fe200078e000c */
[----:B----4-:R-:W-:Y:S01]  /*d440*/  MOV R4, R7 ;  /* 0x0000000700047202 */ /* 0x010fe20000000f00 */
[----:B------:R-:W-:Y:S01]  /*d450*/  BSSY B1, `(.L_x_6815) ;  /* 0x0000012000017945 */ /* 0x000fe20003800000 */
[--C-:B------:R-:W-:Y:S01]  /*d460*/  SHF.R.U64 R27, R6, 0x10, R7.reuse ;  /* 0x00000010061b7819 */ /* 0x100fe20000001207 */
[----:B------:R-:W-:Y:S01]  /*d470*/  IMAD.MOV.U32 R6, RZ, RZ, R8 ;  /* 0x000000ffff067224 */ /* 0x000fe200078e0008 */
[----:B------:R-:W-:Y:S01]  /*d480*/  SHF.R.U32.HI R29, RZ, 0x10, R7 ;  /* 0x00000010ff1d7819 */ /* 0x000fe20000011607 */
[----:B------:R-:W-:Y:S01]  /*d490*/  IMAD.MOV.U32 R7, RZ, RZ, R9 ;  /* 0x000000ffff077224 */ /* 0x000fe200078e0009 */
[----:B------:R-:W-:-:S02]  /*d4a0*/  SHF.R.U32.HI R24, RZ, 0x10, R11 ;  /* 0x00000010ff187819 */ /* 0x000fc4000001160b */
[----:B------:R-:W-:Y:S02]  /*d4b0*/  VIMNMX R3, R3, 0x80, PT ;  /* 0x0000008003037848 */ /* 0x000fe40003fe0100 */
[--C-:B------:R-:W-:Y:S02]  /*d4c0*/  SHF.R.U64 R30, R8, 0x10, R9.reuse ;  /* 0x00000010081e7819 */ /* 0x100fe40000001209 */
[----:B------:R-:W-:Y:S02]  /*d4d0*/  SHF.R.U32.HI R31, RZ, 0x10, R9 ;  /* 0x00000010ff1f7819 */ /* 0x000fe40000011609 */
[----:B------:R-:W-:Y:S02]  /*d4e0*/  PRMT R11, R0, 0x5410, R14 ;  /* 0x00005410000b7816 */ /* 0x000fe4000000000e */
[----:B------:R-:W-:Y:S02]  /*d4f0*/  PRMT R12, R20, 0x5410, R24 ;  /* 0x00005410140c7816 */ /* 0x000fe40000000018 */
[----:B------:R-:W-:-:S02]  /*d500*/  PRMT R0, R10, 0x5410, R15 ;  /* 0x000054100a007816 */ /* 0x000fc4000000000f */
[----:B------:R-:W-:Y:S02]  /*d510*/  PRMT R8, R25, 0x5410, R26 ;  /* 0x0000541019087816 */ /* 0x000fe4000000001a */
[----:B------:R-:W-:Y:S02]  /*d520*/  ISETP.GE.AND P1, PT, R22, R3, PT ;  /* 0x000000031600720c */ /* 0x000fe40003f26270 */
[----:B------:R-:W-:Y:S02]  /*d530*/  PRMT R13, R13, 0x5410, R4 ;  /* 0x000054100d0d7816 */ /* 0x000fe40000000004 */
[----:B------:R-:W-:Y:S02]  /*d540*/  PRMT R14, R27, 0x5410, R29 ;  /* 0x000054101b0e7816 */ /* 0x000fe4000000001d */
[----:B------:R-:W-:Y:S01]  /*d550*/  PRMT R9, R6, 0x5410, R7 ;  /* 0x0000541006097816 */ /* 0x000fe20000000007 */
[----:B------:R-:W-:Y:S06]  /*d560*/  @!P0 BRA `(.L_x_6816) ;  /* 0x000001c000688947 */ /* 0x000fec0003800000 */
.L_x_7067:
[----:B------:R-:W-:Y:S05]  /*d570*/  BSYNC B1 ;  /* 0x0000000000017941 */ /* 0x000fea0003800000 */
.L_x_6815:
[----:B------:R-:W-:Y:S01]  /*d580*/  BSSY B1, `(.L_x_6817) ;  /* 0x0000056000017945 */ /* 0x000fe20003800000 */
[----:B------:R-:W-:-:S03]  /*d590*/  PRMT R10, R30, 0x5410, R31 ;  /* 0x000054101e0a7816 */ /* 0x000fc6000000001f */
[----:B------:R-:W-:Y:S05]  /*d5a0*/  @P1 BRA `(.L_x_6818) ;  /* 0x00000004004c1947 */ /* 0x000fea0003800000 */
[----:B0-----:R-:W0:Y:S01]  /*d5b0*/  LDC R5, c[0x0][0x3f4] ;  /* 0x0000fd00ff057b82 */ /* 0x001e220000000800 */
[----:B------:R-:W-:Y:S01]  /*d5c0*/  BSSY B2, `(.L_x_6819) ;  /* 0x000002a000027945 */ /* 0x000fe20003800000 */
[-C--:B0-----:R-:W-:Y:S02]  /*d5d0*/  ISETP.GE.AND P0, PT, R18, R5.reuse, PT ;  /* 0x000000051200720c */ /* 0x081fe40003f06270 */
[----:B------:R-:W-:-:S11]  /*d5e0*/  ISETP.GE.AND P1, PT, R220, R5, PT ;  /* 0x00000005dc00720c */ /* 0x000fd60003f26270 */
[----:B------:R-:W-:Y:S05]  /*d5f0*/  @P0 BRA `(.L_x_6820) ;  /* 0x0000000000980947 */ /* 0x000fea0003800000 */
        /* <DEDUP_REMOVED lines=9> */
[CC--:B------:R-:W-:Y:S01]  /*d690*/  FMUL.FTZ R32, R4.reuse, R29.reuse ;  /* 0x0000001d04207220 */ /* 0x0c0fe20000410000 */
[----:B------:R-:W-:Y:S01]  /*d6a0*/  FMUL.FTZ R4, R4, R26 ;  /* 0x0000001a04047220 */ /* 0x000fe20000410000 */
        /* <DEDUP_REMOVED lines=20> */
[----:B------:R-:W-:Y:S01]  /*d7f0*/  FFMA.FTZ R7, R25, R4, -R34 ;  /* 0x0000000419077223 */ /* 0x000fe20000010822 */
[----:B------:R-:W-:Y:S01]  /*d800*/  F2FP.F16.F32.PACK_AB R4, R29, R32 ;  /* 0x000000201d04723e */ /* 0x000fe200000000ff */
[----:B------:R-:W-:Y:S01]  /*d810*/  FFMA.FTZ R26, R25, R26, R33 ;  /* 0x0000001a191a7223 */ /* 0x000fe20000010021 */
[----:B------:R-:W-:Y:S02]  /*d820*/  F2FP.F16.F32.PACK_AB R5, R20, R31 ;  /* 0x0000001f1405723e */ /* 0x000fe400000000ff */
[----:B------:R-:W-:-:S02]  /*d830*/  F2FP.F16.F32.PACK_AB R6, R15, R6 ;  /* 0x000000060f06723e */ /* 0x000fc400000000ff */
[----:B------:R-:W-:-:S05]  /*d840*/  F2FP.F16.F32.PACK_AB R7, R26, R7 ;  /* 0x000000071a07723e */ /* 0x000fca00000000ff */
[----:B------:R0:W-:Y:S02]  /*d850*/  STS.128 [R21], R4 ;  /* 0x0000000415007388 */ /* 0x0001e40000000c00 */
.L_x_6820:
[----:B------:R-:W-:Y:S05]  /*d860*/  BSYNC B2 ;  /* 0x0000000000027941 */ /* 0x000fea0003800000 */
.L_x_6819:
        /* <DEDUP_REMOVED lines=38> */
[----:B------:R1:W-:Y:S02]  /*dad0*/  STS.128 [R21+0x4000], R4 ;  /* 0x0040000415007388 */ /* 0x0003e40000000c00 */
.L_x_6818:
[----:B------:R-:W-:Y:S05]  /*dae0*/  BSYNC B1 ;  /* 0x0000000000017941 */ /* 0x000fea0003800000 */
.L_x_6817:
[----:B01----:R-:W-:Y:S01]  /*daf0*/  VIADD R4, R22, 0x20 ;  /* 0x0000002016047836 */ /* 0x003fe20000000000 */
[----:B------:R-:W-:Y:S04]  /*db00*/  BSSY B1, `(.L_x_6821) ;  /* 0x0000056000017945 */ /* 0x000fe80003800000 */
[----:B------:R-:W-:-:S13]  /*db10*/  ISETP.GE.AND P0, PT, R4, R3, PT ;  /* 0x000000030400720c */ /* 0x000fda0003f06270 */
[----:B------:R-:W-:Y:S05]  /*db20*/  @P0 BRA `(.L_x_6822) ;  /* 0x00000004004c0947 */ /* 0x000fea0003800000 */
[----:B------:R-:W0:Y:S01]  /*db30*/  LDC R5, c[0x0][0x3f4] ;  /* 0x0000fd00ff057b82 */ /* 0x000e220000000800 */
[----:B------:R-:W-:Y:S01]  /*db40*/  BSSY B2, `(.L_x_6823) ;  /* 0x000002a000027945 */ /* 0x000fe20003800000 */
[-C--:B0-----:R-:W-:Y:S02]  /*db50*/  ISETP.GE.AND P0, PT, R18, R5.reuse, PT ;  /* 0x000000051200720c */ /* 0x081fe40003f06270 */
[----:B------:R-:W-:-:S11]  /*db60*/  ISETP.GE.AND P1, PT, R220, R5, PT ;  /* 0x00000005dc00720c */ /* 0x000fd60003f26270 */
[----:B------:R-:W-:Y:S05]  /*db70*/  @P0 BRA `(.L_x_6824) ;  /* 0x0000000000980947 */ /* 0x000fea0003800000 */
        /* <DEDUP_REMOVED lines=16> */
[C---:B------:R-:W-:Y:S01]  /*dc80*/  FMUL.FTZ R29, R32.reuse, R5 ;  /* 0x00000005201d7220 */ /* 0x040fe20000410000 */
[--C-:B------:R-:W-:Y:S02]  /*dc90*/  HADD2.F32 R25, -RZ, R7.reuse.H0_H0 ;  /* 0x20000007ff197230 */ /* 0x100fe40000004100 */
[----:B------:R-:W-:Y:S01]  /*dca0*/  FFMA.FTZ R15, R31, R15, R30 ;  /* 0x0000000f1f0f7223 */ /* 0x000fe2000001001e */
[-C--:B------:R-:W-:Y:S01]  /*dcb0*/  FFMA.FTZ R5, R32, R20.reuse, -R27 ;  /* 0x0000001420057223 */ /* 0x080fe2000001081b */
[----:B------:R-:W-:Y:S02]  /*dcc0*/  HADD2.F32 R6, -RZ, R6.H1_H1 ;  /* 0x30000006ff067230 */ /* 0x000fe40000004100 */
[----:B------:R-:W-:Y:S01]  /*dcd0*/  FFMA.FTZ R20, R34, R20, R29 ;  /* 0x0000001422147223 */ /* 0x000fe2000001001d */
[----:B------:R-:W-:Y:S01]  /*dce0*/  HADD2.F32 R7, -RZ, R7.H1_H1 ;  /* 0x30000007ff077230 */ /* 0x000fe20000004100 */
[----:B------:R-:W-:Y:S01]  /*dcf0*/  F2FP.F16.F32.PACK_AB R4, R15, R4 ;  /* 0x000000040f04723e */ /* 0x000fe200000000ff */
[----:B------:R-:W-:-:S02]  /*dd00*/  HADD2.F32 R32, -RZ, R11.H1_H1 ;  /* 0x3000000bff207230 */ /* 0x000fc40000004100 */
[-C--:B------:R-:W-:Y:S01]  /*dd10*/  FMUL.FTZ R27, R36, R6.reuse ;  /* 0x00000006241b7220 */ /* 0x080fe20000410000 */
[----:B------:R-:W-:Y:S02]  /*dd20*/  HADD2.F32 R31, -RZ, R12.H1_H1 ;  /* 0x3000000cff1f7230 */ /* 0x000fe40000004100 */
[----:B------:R-:W-:Y:S01]  /*dd30*/  FMUL.FTZ R26, R33, R7 ;  /* 0x00000007211a7220 */ /* 0x000fe20000410000 */
[----:B------:R-:W-:Y:S01]  /*dd40*/  F2FP.F16.F32.PACK_AB R5, R20, R5 ;  /* 0x000000051405723e */ /* 0x000fe200000000ff */
[C---:B------:R-:W-:Y:S01]  /*dd50*/  FMUL.FTZ R29, R32.reuse, R6 ;  /* 0x00000006201d7220 */ /* 0x040fe20000410000 */
[-C--:B------:R-:W-:Y:S01]  /*dd60*/  FFMA.FTZ R6, R32, R24.reuse, -R27 ;  /* 0x0000001820067223 */ /* 0x080fe2000001081b */
[C---:B------:R-:W-:Y:S01]  /*dd70*/  FMUL.FTZ R30, R31.reuse, R7 ;  /* 0x000000071f1e7220 */ /* 0x040fe20000410000 */
[-C--:B------:R-:W-:Y:S01]  /*dd80*/  FFMA.FTZ R7, R31, R25.reuse, -R26 ;  /* 0x000000191f077223 */ /* 0x080fe2000001081a */
[----:B------:R-:W-:Y:S02]  /*dd90*/  FFMA.FTZ R29, R36, R24, R29 ;  /* 0x00000018241d7223 */ /* 0x000fe4000001001d */
[----:B------:R-:W-:-:S03]  /*dda0*/  FFMA.FTZ R30, R33, R25, R30 ;  /* 0x00000019211e7223 */ /* 0x000fc6000001001e */
[----:B------:R-:W-:Y:S02]  /*ddb0*/  F2FP.F16.F32.PACK_AB R6, R29, R6 ;  /* 0x000000061d06723e */ /* 0x000fe400000000ff */
[----:B------:R-:W-:-:S05]  /*ddc0*/  F2FP.F16.F32.PACK_AB R7, R30, R7 ;  /* 0x000000071e07723e */ /* 0x000fca00000000ff */
[----:B------:R0:W-:Y:S02]  /*ddd0*/  STS.128 [R21+0x1000], R4 ;  /* 0x0010000415007388 */ /* 0x0001e40000000c00 */
.L_x_6824:
[----:B------:R-:W-:Y:S05]  /*dde0*/  BSYNC B2 ;  /* 0x0000000000027941 */ /* 0x000fea0003800000 */
.L_x_6823:
[----:B------:R-:W-:Y:S05]  /*ddf0*/  @P1 BRA `(.L_x_6822) ;  /* 0x0000000000981947 */ /* 0x000fea0003800000 */
[----:B0-----:R-:W0:Y:S01]  /*de00*/  LDS.128 R4, [R21+0x5000] ;  /* 0x0050000015047984 */ /* 0x001e220000000c00 */
[--C-:B------:R-:W-:Y:S02]  /*de10*/  HADD2.F32 R31, -RZ, R9.reuse.H0_H0 ;  /* 0x20000009ff1f7230 */ /* 0x100fe40000004100 */
        /* <DEDUP_REMOVED lines=36> */
.L_x_6822:
[----:B------:R-:W-:Y:S05]  /*e060*/  BSYNC B1 ;  /* 0x0000000000017941 */ /* 0x000fea0003800000 */
.L_x_6821:
        /* <DEDUP_REMOVED lines=47> */
.L_x_6828:
[----:B------:R-:W-:Y:S05]  /*e360*/  BSYNC B2 ;  /* 0x0000000000027941 */ /* 0x000fea0003800000 */
.L_x_6827:
        /* <DEDUP_REMOVED lines=39> */
.L_x_6826:
[----:B------:R-:W-:Y:S05]  /*e5e0*/  BSYNC B1 ;  /* 0x0000000000017941 */ /* 0x000fea0003800000 */
.L_x_6825:
[----:B01----:R-:W-:-:S04]  /*e5f0*/  IADD3 R4, R22, 0x60, RZ ;  /* 0x0000006016047810 */ /* 0x003fc80007ffe0ff */
        /* <DEDUP_REMOVED lines=23> */
[----:B------:R-:W-:Y:S01]  /*e770*/  FMUL.FTZ R26, R27, R5 ;  /* 0x000000051b1a7220 */ /* 0x000fe20000410000 */
[--C-:B------:R-:W-:Y:S02]  /*e780*/  HADD2.F32 R20, -RZ, R6.reuse.H0_H0 ;  /* 0x20000006ff147230 */ /* 0x100fe40000004100 */
[----:B------:R-:W-:Y:S01]  /*e790*/  FFMA.FTZ R3, R29, R3, R30 ;  /* 0x000000031d037223 */ /* 0x000fe2000001001e */
[----:B------:R-:W-:Y:S02]  /*e7a0*/  HADD2.F32 R7, -RZ, R7.H1_H1 ;  /* 0x30000007ff077230 */ /* 0x000fe40000004100 */
[-C--:B------:R-:W-:Y:S01]  /*e7b0*/  FFMA.FTZ R5, R27, R15.reuse, -R32 ;  /* 0x0000000f1b057223 */ /* 0x080fe20000010820 */
[----:B------:R-:W-:Y:S02]  /*e7c0*/  HADD2.F32 R6, -RZ, R6.H1_H1 ;  /* 0x30000006ff067230 */ /* 0x000fe40000004100 */
[----:B------:R-:W-:Y:S01]  /*e7d0*/  FFMA.FTZ R26, R31, R15, R26 ;  /* 0x0000000f1f1a7223 */ /* 0x000fe2000001001a */
[----:B------:R-:W-:-:S02]  /*e7e0*/  HADD2.F32 R32, -RZ, R13.H1_H1 ;  /* 0x3000000dff207230 */ /* 0x000fc40000004100 */
[-C--:B------:R-:W-:Y:S01]  /*e7f0*/  FMUL.FTZ R15, R14, R7.reuse ;  /* 0x000000070e0f7220 */ /* 0x080fe20000410000 */
[----:B------:R-:W-:Y:S02]  /*e800*/  HADD2.F32 R30, -RZ, R11.H1_H1 ;  /* 0x3000000bff1e7230 */ /* 0x000fe40000004100 */
[----:B------:R-:W-:Y:S01]  /*e810*/  FMUL.FTZ R25, R12, R7 ;  /* 0x000000070c197220 */ /* 0x000fe20000410000 */
[----:B------:R-:W-:Y:S01]  /*e820*/  F2FP.F16.F32.PACK_AB R4, R3, R4 ;  /* 0x000000040304723e */ /* 0x000fe200000000ff */
[----:B------:R-:W-:Y:S01]  /*e830*/  FMUL.FTZ R11, R32, R6 ;  /* 0x00000006200b7220 */ /* 0x000fe20000410000 */
[----:B------:R-:W-:Y:S01]  /*e840*/  FFMA.FTZ R7, R12, R24, -R15 ;  /* 0x000000180c077223 */ /* 0x000fe2000001080f */
[----:B------:R-:W-:Y:S01]  /*e850*/  FMUL.FTZ R13, R30, R6 ;  /* 0x000000061e0d7220 */ /* 0x000fe20000410000 */
[----:B------:R-:W-:Y:S01]  /*e860*/  FFMA.FTZ R24, R14, R24, R25 ;  /* 0x000000180e187223 */ /* 0x000fe20000010019 */
[-C--:B------:R-:W-:Y:S01]  /*e870*/  FFMA.FTZ R6, R30, R20.reuse, -R11 ;  /* 0x000000141e067223 */ /* 0x080fe2000001080b */
[----:B------:R-:W-:Y:S01]  /*e880*/  F2FP.F16.F32.PACK_AB R5, R26, R5 ;  /* 0x000000051a05723e */ /* 0x000fe200000000ff */
[----:B------:R-:W-:-:S02]  /*e890*/  FFMA.FTZ R13, R32, R20, R13 ;  /* 0x00000014200d7223 */ /* 0x000fc4000001000d */
[----:B------:R-:W-:-:S03]  /*e8a0*/  F2FP.F16.F32.PACK_AB R7, R24, R7 ;  /* 0x000000071807723e */ /* 0x000fc600000000ff */
[----:B------:R-:W-:-:S05]  /*e8b0*/  F2FP.F16.F32.PACK_AB R6, R13, R6 ;  /* 0x000000060d06723e */ /* 0x000fca00000000ff */
[----:B------:R0:W-:Y:S02]  /*e8c0*/  STS.128 [R21+0x3000], R4 ;  /* 0x0030000415007388 */ /* 0x0001e40000000c00 */
.L_x_6831:
[----:B------:R-:W-:Y:S05]  /*e8d0*/  BSYNC B1 ;  /* 0x0000000000017941 */ /* 0x000fea0003800000 */
.L_x_6830:
        /* <DEDUP_REMOVED lines=11> */
[----:B------:R-:W-:Y:S01]  /*e990*/  FMUL.FTZ R20, R15, R4 ;  /* 0x000000040f147220 */ /* 0x000fe20000410000 */
[----:B------:R-:W-:Y:S02]  /*e9a0*/  HADD2.F32 R12, -RZ, R6.H0_H0 ;  /* 0x20000006ff0c7230 */ /* 0x000fe40000004100 */
[----:B------:R-:W-:Y:S01]  /*e9b0*/  FMUL.FTZ R24, R29, R5 ;  /* 0x000000051d187220 */ /* 0x000fe20000410000 */
[----:B------:R-:W-:Y:S01]  /*e9c0*/  FFMA.FTZ R4, R15, R3, -R14 ;  /* 0x000000030f047223 */ /* 0x000fe2000001080e */
[----:B------:R-:W-:Y:S01]  /*e9d0*/  FMUL.FTZ R14, R25, R5 ;  /* 0x00000005190e7220 */ /* 0x000fe20000410000 */
[----:B------:R-:W-:-:S02]  /*e9e0*/  HADD2.F32 R13, -RZ, R7.H0_H0 ;  /* 0x20000007ff0d7230 */ /* 0x000fc40000004100 */
[----:B------:R-:W-:Y:S01]  /*e9f0*/  FFMA.FTZ R3, R27, R3, R20 ;  /* 0x000000031b037223 */ /* 0x000fe20000010014 */
        /* <DEDUP_REMOVED lines=22> */
.L_x_6811:
[----:B------:R-:W-:-:S03]  /*eb60*/  UMOV UR4, 0xffffffff ;  /* 0xffffffff00047882 */ /* 0x000fc60000000000 */
[----:B------:R-:W-:Y:S05]  /*eb70*/  BRA.DIV UR4, `(.L_x_6832) ;  /* 0x000001aa04f87947 */ /* 0x000fea000b800000 */
[----:B------:R1:W2:Y:S04]  /*eb80*/  SHFL.IDX PT, R0, R25, RZ, 0x181f ;  /* 0x00181fff19007589 */ /* 0x0002a800000e0000 */
[----:B------:R1:W3:Y:S04]  /*eb90*/  SHFL.IDX PT, R3, R24, RZ, 0x181f ;  /* 0x00181fff18037589 */ /* 0x0002e800000e0000 */
[----:B------:R1:W4:Y:S04]  /*eba0*/  SHFL.IDX PT, R20, R27, RZ, 0x181f ;  /* 0x00181fff1b147589 */ /* 0x00032800000e0000 */
[----:B0-----:R1:W0:Y:S02]  /*ebb0*/  SHFL.IDX PT, R14, R26, RZ, 0x181f ;  /* 0x00181fff1a0e7589 */ /* 0x00122400000e0000 */
.L_x_7073:
[----:B------:R-:W5:Y:S01]  /*ebc0*/  LDL R11, [R1+0x68] ;  /* 0x00006800010b7983 */ /* 0x000f620000100800 */
[----:B------:R-:W-:Y:S01]  /*ebd0*/  ULDC UR4, c[0x0][0x448] ;  /* 0x0001120000047ab9 */ /* 0x000fe20000000800 */
[----:B------:R-:W-:Y:S01]  /*ebe0*/  BSSY B1, `(.L_x_6833) ;  /* 0x0000019000017945 */ /* 0x000fe20003800000 */
[----:B-1----:R-:W-:Y:S01]  /*ebf0*/  IMAD R24, R161, UR4, RZ ;  /* 0x00000004a1187c24 */ /* 0x002fe2000f8e02ff */
[----:B------:R-:W-:Y:S02]  /*ec00*/  CS2R R6, SRZ ;  /* 0x0000000000067805 */ /* 0x000fe4000001ff00 */
[----:B------:R-:W-:Y:S02]  /*ec10*/  CS2R R8, SRZ ;  /* 0x0000000000087805 */ /* 0x000fe4000001ff00 */
[----:B------:R-:W-:Y:S01]  /*ec20*/  ISETP.GE.AND P0, PT, R5, R24, PT ;  /* 0x000000180500720c */ /* 0x000fe20003f06270 */
[----:B------:R-:W-:Y:S01]  /*ec30*/  IMAD R24, R149, -0x80, R24 ;  /* 0xffffff8095187824 */ /* 0x000fe200078e0218 */
[----:B-----5:R-:W-:-:S04]  /*ec40*/  LEA.HI R4, R11, R11, RZ, 0x1 ;  /* 0x0000000b0b047211 */ /* 0x020fc800078f08ff */
[----:B------:R-:W-:Y:S02]  /*ec50*/  LOP3.LUT R10, R4, 0xfffffffe, RZ, 0xc0, !PT ;  /* 0xfffffffe040a7812 */ /* 0x000fe400078ec0ff */
[----:B------:R-:W-:-:S03]  /*ec60*/  CS2R R4, SRZ ;  /* 0x0000000000047805 */ /* 0x000fc6000001ff00 */
[----:B------:R-:W-:Y:S01]  /*ec70*/  IMAD.IADD R27, R11, 0x1, -R10 ;  /* 0x000000010b1b7824 */ /* 0x000fe200078e0a0a */
[----:B------:R-:W-:Y:S01]  /*ec80*/  CS2R R10, SRZ ;  /* 0x00000000000a7805 */ /* 0x000fe2000001ff00 */
[----:B------:R-:W-:Y:S06]  /*ec90*/  @P0 BRA `(.L_x_6834) ;  /* 0x0000000000340947 */ /* 0x000fec0003800000 */
[----:B------:R-:W-:Y:S01]  /*eca0*/  ULDC UR4, c[0x0][0x3f4] ;  /* 0x0000fd0000047ab9 */ /* 0x000fe20000000800 */
[C---:B------:R-:W-:Y:S01]  /*ecb0*/  IMAD.SHL.U32 R15, R16.reuse, 0x2, RZ ;  /* 0x00000002100f7824 */ /* 0x040fe200078e00ff */
[C---:B------:R-:W-:Y:S02]  /*ecc0*/  ISETP.GE.AND P2, PT, R16.reuse, UR4, PT ;  /* 0x0000000410007c0c */ /* 0x040fe4000bf46270 */
[----:B------:R-:W-:Y:S02]  /*ecd0*/  SHF.L.U64.HI R5, R16, 0x1, R17 ;  /* 0x0000000110057819 */ /* 0x000fe40000010211 */
[-C--:B---3--:R-:W-:Y:S02]  /*ece0*/  IADD3 R12, P0, R3, R15.reuse, RZ ;  /* 0x0000000f030c7210 */ /* 0x088fe40007f1e0ff */
[----:B0-----:R-:W-:-:S03]  /*ecf0*/  IADD3 R14, P1, R14, R15, RZ ;  /* 0x0000000f0e0e7210 */ /* 0x001fc60007f3e0ff */
[--C-:B--2---:R-:W-:Y:S02]  /*ed00*/  IMAD.X R13, R0, 0x1, R5.reuse, P0 ;  /* 0x00000001000d7824 */ /* 0x104fe400000e0605 */
[----:B----4-:R-:W-:Y:S01]  /*ed10*/  IMAD.X R15, R20, 0x1, R5, P1 ;  /* 0x00000001140f7824 */ /* 0x010fe200008e0605 */
[----:B------:R-:W-:Y:S01]  /*ed20*/  CS2R R4, SRZ ;  /* 0x0000000000047805 */ /* 0x000fe2000001ff00 */
[----:B------:R-:W-:Y:S06]  /*ed30*/  @P2 BRA `(.L_x_6834) ;  /* 0x00000000000c2947 */ /* 0x000fec0003800000 */
[----:B------:R-:W-:Y:S02]  /*ed40*/  ULDC.64 UR4, c[0x0][0x208] ;  /* 0x0000820000047ab9 */ /* 0x000fe40000000a00 */
[----:B------:R1:W5:Y:S04]  /*ed50*/  LD.E.128 R4, desc[UR4][R12.64] ;  /* 0x000000040c047980 */ /* 0x000368000c101d00 */
[----:B------:R1:W5:Y:S02]  /*ed60*/  LD.E.128 R8, desc[UR4][R14.64] ;  /* 0x000000040e087980 */ /* 0x000364000c101d00 */
.L_x_6834:
[----:B------:R-:W-:Y:S05]  /*ed70*/  BSYNC B1 ;  /* 0x0000000000017941 */ /* 0x000fea0003800000 */
.L_x_6833:
[----:B------:R-:W-:Y:S01]  /*ed80*/  SHF.L.U32 R27, R27, 0x1f, RZ ;  /* 0x0000001f1b1b7819 */ /* 0x000fe200000006ff */
[----:B---3--:R-:W3:Y:S01]  /*ed90*/  LDC R3, c[0x0][0x3f4] ;  /* 0x0000fd00ff037b82 */ /* 0x008ee20000000800 */
[--C-:B-1---5:R-:W-:Y:S01]  /*eda0*/  IMAD.MOV.U32 R12, RZ, RZ, R5.reuse ;  /* 0x000000ffff0c7224 */ /* 0x122fe200078e0005 */
[----:B--2---:R-:W-:Y:S01]  /*edb0*/  MOV R0, R4 ;  /* 0x0000000400007202 */ /* 0x004fe20000000f00 */
[----:B------:R-:W-:Y:S01]  /*edc0*/  IMAD.MOV.U32 R13, RZ, RZ, R6 ;  /* 0x000000ffff0d7224 */ /* 0x000fe200078e0006 */
[----:B0-----:R-:W-:Y:S01]  /*edd0*/  SHF.R.U64 R14, R4, 0x10, R5 ;  /* 0x00000010040e7819 */ /* 0x001fe20000001205 */
[----:B------:R-:W-:Y:S01]  /*ede0*/  IMAD.MOV.U32 R4, RZ, RZ, R7 ;  /* 0x000000ffff047224 */ /* 0x000fe200078e0007 */
[----:B------:R-:W-:Y:S01]  /*edf0*/  SHF.R.U32.HI R5, RZ, 0x10, R5 ;  /* 0x00000010ff057819 */ /* 0x000fe20000011605 */
[----:B------:R-:W-:Y:S01]  /*ee00*/  IMAD.MOV.U32 R15, RZ, RZ, R8 ;  /* 0x000000ffff0f7224 */ /* 0x000fe200078e0008 */
[----:B------:R-:W0:Y:S01]  /*ee10*/  SYNCS.PHASECHK.TRANS64.TRYWAIT P4, [R2+URZ+0x34800], R27 ;  /* 0x0348001b020075a7 */ /* 0x000e22000808017f */
[--C-:B----4-:R-:W-:Y:S01]  /*ee20*/  SHF.R.U64 R20, R6, 0x10, R7.reuse ;  /* 0x0000001006147819 */ /* 0x110fe20000001207 */
[----:B------:R-:W-:Y:S01]  /*ee30*/  VIADD R31, R22, 0x20 ;  /* 0x00000020161f7836 */ /* 0x000fe20000000000 */
[----:B------:R-:W-:Y:S01]  /*ee40*/  SHF.R.U32.HI R25, RZ, 0x10, R7 ;  /* 0x00000010ff197819 */ /* 0x000fe20000011607 */
[----:B------:R-:W-:Y:S01]  /*ee50*/  IMAD.MOV.U32 R7, RZ, RZ, R10 ;  /* 0x000000ffff077224 */ /* 0x000fe200078e000a */
[----:B------:R-:W-:Y:S01]  /*ee60*/  PRMT R0, R0, 0x5410, R12 ;  /* 0x0000541000007816 */ /* 0x000fe2000000000c */
[----:B------:R-:W-:Y:S01]  /*ee70*/  VIADD R30, R22, 0x40 ;  /* 0x00000040161e7836 */ /* 0x000fe20000000000 */
[----:B------:R-:W-:Y:S01]  /*ee80*/  SHF.R.U64 R26, R8, 0x10, R9 ;  /* 0x00000010081a7819 */ /* 0x000fe20000001209 */
[----:B------:R-:W-:Y:S01]  /*ee90*/  IMAD.MOV.U32 R8, RZ, RZ, R11 ;  /* 0x000000ffff087224 */ /* 0x000fe200078e000b */
[----:B------:R-:W-:Y:S01]  /*eea0*/  PRMT R12, R14, 0x5410, R5 ;  /* 0x000054100e0c7816 */ /* 0x000fe20000000005 */
[----:B------:R-:W-:Y:S01]  /*eeb0*/  BSSY B1, `(.L_x_6835) ;  /* 0x0000013000017945 */ /* 0x000fe20003800000 */
[----:B------:R-:W-:-:S02]  /*eec0*/  MOV R6, R9 ;  /* 0x0000000900067202 */ /* 0x000fc40000000f00 */
[----:B------:R-:W-:Y:S02]  /*eed0*/  SHF.R.U64 R10, R10, 0x10, R11 ;  /* 0x000000100a0a7819 */ /* 0x000fe4000000120b */
[----:B------:R-:W-:Y:S02]  /*eee0*/  VIMNMX R5, R24, 0x80, PT ;  /* 0x0000008018057848 */ /* 0x000fe40003fe0100 */
[----:B---3--:R-:W-:Y:S02]  /*eef0*/  ISETP.GE.AND P0, PT, R16, R3, PT ;  /* 0x000000031000720c */ /* 0x008fe40003f06270 */
[----:B------:R-:W-:Y:S02]  /*ef00*/  SHF.R.U32.HI R9, RZ, 0x10, R9 ;  /* 0x00000010ff097819 */ /* 0x000fe40000011609 */
[----:B------:R-:W-:Y:S02]  /*ef10*/  SHF.R.U32.HI R11, RZ, 0x10, R11 ;  /* 0x00000010ff0b7819 */ /* 0x000fe4000001160b */
[----:B------:R-:W-:-:S02]  /*ef20*/  IADD3 R29, R22, 0x60, RZ ;  /* 0x00000060161d7810 */ /* 0x000fc40007ffe0ff */
[----:B------:R-:W-:Y:S02]  /*ef30*/  PRMT R14, R20, 0x5410, R25 ;  /* 0x00005410140e7816 */ /* 0x000fe40000000019 */
[-C--:B------:R-:W-:Y:S02]  /*ef40*/  ISETP.GE.OR P3, PT, R22, R5.reuse, P0 ;  /* 0x000000051600720c */ /* 0x080fe40000766670 */
[-C--:B------:R-:W-:Y:S02]  /*ef50*/  ISETP.GE.OR P2, PT, R31, R5.reuse, P0 ;  /* 0x000000051f00720c */ /* 0x080fe40000746670 */
[----:B------:R-:W-:Y:S02]  /*ef60*/  ISETP.GE.OR P1, PT, R30, R5, P0 ;  /* 0x000000051e00720c */ /* 0x000fe40000726670 */
[----:B------:R-:W-:Y:S02]  /*ef70*/  PRMT R13, R13, 0x5410, R4 ;  /* 0x000054100d0d7816 */ /* 0x000fe40000000004 */
[----:B------:R-:W-:-:S02]  /*ef80*/  PRMT R15, R15, 0x5410, R6 ;  /* 0x000054100f0f7816 */ /* 0x000fc40000000006 */
[----:B------:R-:W-:Y:S02]  /*ef90*/  ISETP.GE.OR P0, PT, R29, R5, P0 ;  /* 0x000000051d00720c */ /* 0x000fe40000706670 */
[----:B------:R-:W-:Y:S02]  /*efa0*/  PRMT R20, R26, 0x5410, R9 ;  /* 0x000054101a147816 */ /* 0x000fe40000000009 */
[----:B------:R-:W-:Y:S02]  /*efb0*/  PRMT R24, R7, 0x5410, R8 ;  /* 0x0000541007187816 */ /* 0x000fe40000000008 */
[----:B------:R-:W-:Y:S01]  /*efc0*/  PRMT R25, R10, 0x5410, R11 ;  /* 0x000054100a197816 */ /* 0x000fe2000000000b */
[----:B0-----:R-:W-:Y:S06]  /*efd0*/  @!P4 BRA `(.L_x_6836) ;  /* 0x000001a80050c947 */ /* 0x001fec0003800000 */
.L_x_7074:
[----:B------:R-:W-:Y:S05]  /*efe0*/  BSYNC B1 ;  /* 0x0000000000017941 */ /* 0x000fea0003800000 */
.L_x_6835:
[----:B------:R-:W-:Y:S04]  /*eff0*/  BSSY B1, `(.L_x_6837) ;  /* 0x0000068000017945 */ /* 0x000fe80003800000 */
[----:B------:R-:W-:Y:S05]  /*f000*/  @P3 BRA `(.L_x_6838) ;  /* 0x0000000400983947 */ /* 0x000fea0003800000 */
[----:B------:R-:W1:Y:S01]  /*f010*/  S2R R5, SR_TID.X ;  /* 0x0000000000057919 */ /* 0x000e620000002100 */
[----:B------:R-:W-:Y:S02]  /*f020*/  IMAD.SHL.U32 R6, R22, 0x40, RZ ;  /* 0x0000004016067824 */ /* 0x000fe400078e00ff */
[----:B------:R-:W-:Y:S01]  /*f030*/  HADD2.F32 R38, -RZ, R15.H0_H0 ;  /* 0x2000000fff267230 */ /* 0x000fe20000004100 */
[----:B------:R-:W2:Y:S01]  /*f040*/  S2R R8, SR_TID.X ;  /* 0x0000000000087919 */ /* 0x000ea20000002100 */
[----:B------:R-:W-:Y:S02]  /*f050*/  HADD2.F32 R36, -RZ, R0.H0_H0 ;  /* 0x20000000ff247230 */ /* 0x000fe40000004100 */
[----:B------:R-:W-:Y:S02]  /*f060*/  HADD2.F32 R39, -RZ, R20.H0_H0 ;  /* 0x20000014ff277230 */ /* 0x000fe40000004100 */
[----:B------:R-:W-:Y:S02]  /*f070*/  HADD2.F32 R37, -RZ, R12.H0_H0 ;  /* 0x2000000cff257230 */ /* 0x000fe40000004100 */
[----:B-1----:R-:W-:Y:S01]  /*f080*/  VIADD R5, R5, 0xffffff80 ;  /* 0xffffff8005057836 */ /* 0x002fe20000000000 */
[----:B--2---:R-:W-:-:S04]  /*f090*/  IADD3 R8, R8, -0x80, RZ ;  /* 0xffffff8008087810 */ /* 0x004fc80007ffe0ff */
[----:B------:R-:W-:Y:S02]  /*f0a0*/  SHF.R.S32.HI R4, RZ, 0x1f, R5 ;  /* 0x0000001fff047819 */ /* 0x000fe40000011405 */
[----:B------:R-:W-:Y:S02]  /*f0b0*/  SHF.R.S32.HI R10, RZ, 0x1f, R8 ;  /* 0x0000001fff0a7819 */ /* 0x000fe40000011408 */
[----:B------:R-:W-:Y:S02]  /*f0c0*/  LEA.HI R4, R4, R5, RZ, 0x3 ;  /* 0x0000000504047211 */ /* 0x000fe400078f18ff */
[----:B------:R-:W-:Y:S02]  /*f0d0*/  LEA.HI R10, R10, R8, RZ, 0x6 ;  /* 0x000000080a0a7211 */ /* 0x000fe400078f30ff */
[----:B------:R-:W-:-:S03]  /*f0e0*/  LOP3.LUT R4, R4, 0xfffffff8, RZ, 0xc0, !PT ;  /* 0xfffffff804047812 */ /* 0x000fc600078ec0ff */
[----:B------:R-:W-:Y:S02]  /*f0f0*/  IMAD.SHL.U32 R10, R10, 0x8, RZ ;  /* 0x000000080a0a7824 */ /* 0x000fe400078e00ff */
[----:B------:R-:W-:-:S03]  /*f100*/  IMAD.IADD R4, R5, 0x1, -R4 ;  /* 0x0000000105047824 */ /* 0x000fc600078e0a04 */
[----:B------:R-:W-:Y:S02]  /*f110*/  LOP3.LUT R10, R10, 0xfffffe00, RZ, 0xc0, !PT ;  /* 0xfffffe000a0a7812 */ /* 0x000fe400078ec0ff */
[----:B------:R-:W-:-:S04]  /*f120*/  LEA.HI R4, R3, R4, RZ, 0x1d ;  /* 0x0000000403047211 */ /* 0x000fc800078fe8ff */
[----:B------:R-:W-:Y:S01]  /*f130*/  SHF.R.S32.HI R7, RZ, 0x1f, R4 ;  /* 0x0000001fff077819 */ /* 0x000fe20000011404 */
[----:B------:R-:W-:-:S03]  /*f140*/  IMAD.SHL.U32 R5, R4, 0x8, RZ ;  /* 0x0000000804057824 */ /* 0x000fc600078e00ff */
[----:B------:R-:W-:Y:S02]  /*f150*/  LEA.HI R7, R7, R4, RZ, 0x3 ;  /* 0x0000000407077211 */ /* 0x000fe400078f18ff */
[----:B------:R-:W-:-:S03]  /*f160*/  LOP3.LUT R5, R5, 0x38, RZ, 0xc0, !PT ;  /* 0x0000003805057812 */ /* 0x000fc600078ec0ff */
[----:B------:R-:W-:Y:S01]  /*f170*/  IMAD.SHL.U32 R7, R7, 0x400, RZ ;  /* 0x0000040007077824 */ /* 0x000fe200078e00ff */
[----:B------:R-:W-:Y:S02]  /*f180*/  LOP3.LUT R5, R5, 0x1c0, R6, 0xf8, !PT ;  /* 0x000001c005057812 */ /* 0x000fe400078ef806 */
[----:B------:R-:W-:Y:S02]  /*f190*/  LOP3.LUT R6, R6, 0x1c0, RZ, 0xc0, !PT ;  /* 0x000001c006067812 */ /* 0x000fe400078ec0ff */
[----:B------:R-:W-:Y:S02]  /*f1a0*/  LOP3.LUT R8, R7, 0x7fffe000, RZ, 0xc0, !PT ;  /* 0x7fffe00007087812 */ /* 0x000fe400078ec0ff */
[----:B------:R-:W-:-:S04]  /*f1b0*/  SHF.R.U32.HI R6, RZ, 0x3, R6 ;  /* 0x00000003ff067819 */ /* 0x000fc80000011606 */
[----:B------:R-:W-:Y:S02]  /*f1c0*/  LOP3.LUT R9, R5, R6, RZ, 0x3c, !PT ;  /* 0x0000000605097212 */ /* 0x000fe400078e3cff */
        /* <DEDUP_REMOVED lines=13> */
[C---:B------:R-:W-:Y:S01]  /*f2a0*/  FMUL.FTZ R40, R32.reuse, R38 ;  /* 0x0000002620287220 */ /* 0x040fe20000410000 */
[-C--:B------:R-:W-:Y:S01]  /*f2b0*/  FMUL.FTZ R32, R32, R36.reuse ;  /* 0x0000002420207220 */ /* 0x080fe20000410000 */
[----:B------:R-:W-:Y:S01]  /*f2c0*/  FMUL.FTZ R41, R8, R39 ;  /* 0x0000002708297220 */ /* 0x000fe20000410000 */
[----:B------:R-:W-:Y:S02]  /*f2d0*/  HADD2.F32 R9, -RZ, R9.H1_H1 ;  /* 0x30000009ff097230 */ /* 0x000fe40000004100 */
[----:B------:R-:W-:Y:S01]  /*f2e0*/  FFMA.FTZ R40, R27, R36, -R40 ;  /* 0x000000241b287223 */ /* 0x000fe20000010828 */
[----:B------:R-:W-:-:S02]  /*f2f0*/  HADD2.F32 R36, -RZ, R15.H1_H1 ;  /* 0x3000000fff247230 */ /* 0x000fc40000004100 */
[----:B------:R-:W-:Y:S01]  /*f300*/  FFMA.FTZ R38, R27, R38, R32 ;  /* 0x000000261b267223 */ /* 0x000fe20000010020 */
[----:B------:R-:W-:Y:S02]  /*f310*/  HADD2.F32 R32, -RZ, R0.H1_H1 ;  /* 0x30000000ff207230 */ /* 0x000fe40000004100 */
[-C--:B------:R-:W-:Y:S01]  /*f320*/  FMUL.FTZ R27, R8, R37.reuse ;  /* 0x00000025081b7220 */ /* 0x080fe20000410000 */
[C---:B------:R-:W-:Y:S01]  /*f330*/  FFMA.FTZ R41, R4.reuse, R37, -R41 ;  /* 0x0000002504297223 */ /* 0x040fe20000010829 */
[C---:B------:R-:W-:Y:S01]  /*f340*/  FMUL.FTZ R42, R33.reuse, R36 ;  /* 0x00000024212a7220 */ /* 0x040fe20000410000 */
[----:B------:R-:W-:Y:S02]  /*f350*/  HADD2.F32 R8, -RZ, R20.H1_H1 ;  /* 0x30000014ff087230 */ /* 0x000fe40000004100 */
[-C--:B------:R-:W-:Y:S01]  /*f360*/  FMUL.FTZ R33, R33, R32.reuse ;  /* 0x0000002021217220 */ /* 0x080fe20000410000 */
[----:B------:R-:W-:Y:S01]  /*f370*/  FFMA.FTZ R39, R4, R39, R27 ;  /* 0x0000002704277223 */ /* 0x000fe2000001001b */
[----:B------:R-:W-:Y:S01]  /*f380*/  FFMA.FTZ R42, R29, R32, -R42 ;  /* 0x000000201d2a7223 */ /* 0x000fe2000001082a */
[----:B------:R-:W-:-:S02]  /*f390*/  HADD2.F32 R4, -RZ, R12.H1_H1 ;  /* 0x3000000cff047230 */ /* 0x000fc40000004100 */
[----:B------:R-:W-:Y:S01]  /*f3a0*/  FFMA.FTZ R36, R29, R36, R33 ;  /* 0x000000241d247223 */ /* 0x000fe20000010021 */
[----:B------:R-:W-:Y:S02]  /*f3b0*/  HADD2.F32 R34, -RZ, R10.H0_H0 ;  /* 0x2000000aff227230 */ /* 0x000fe40000004100 */
[C---:B------:R-:W-:Y:S01]  /*f3c0*/  FMUL.FTZ R32, R9.reuse, R8 ;  /* 0x0000000809207220 */ /* 0x040fe20000410000 */
[----:B------:R-:W-:Y:S02]  /*f3d0*/  HADD2.F32 R29, -RZ, R24.H0_H0 ;  /* 0x20000018ff1d7230 */ /* 0x000fe40000004100 */
[-C--:B------:R-:W-:Y:S01]  /*f3e0*/  FMUL.FTZ R44, R9, R4.reuse ;  /* 0x00000004092c7220 */ /* 0x080fe20000410000 */
[----:B------:R-:W-:Y:S02]  /*f3f0*/  HADD2.F32 R27, -RZ, R13.H0_H0 ;  /* 0x2000000dff1b7230 */ /* 0x000fe40000004100 */
[----:B------:R-:W-:Y:S01]  /*f400*/  FFMA.FTZ R37, R5, R4, -R32 ;  /* 0x0000000405257223 */ /* 0x000fe20000010820 */
[----:B------:R-:W-:-:S02]  /*f410*/  HADD2.F32 R10, -RZ, R10.H1_H1 ;  /* 0x3000000aff0a7230 */ /* 0x000fc40000004100 */
[C---:B------:R-:W-:Y:S01]  /*f420*/  FMUL.FTZ R45, R34.reuse, R29 ;  /* 0x0000001d222d7220 */ /* 0x040fe20000410000 */
[----:B------:R-:W-:Y:S02]  /*f430*/  HADD2.F32 R33, -RZ, R25.H0_H0 ;  /* 0x20000019ff217230 */ /* 0x000fe40000004100 */
[-C--:B------:R-:W-:Y:S01]  /*f440*/  FMUL.FTZ R34, R34, R27.reuse ;  /* 0x0000001b22227220 */ /* 0x080fe20000410000 */
[----:B------:R-:W-:Y:S02]  /*f450*/  HADD2.F32 R9, -RZ, R14.H0_H0 ;  /* 0x2000000eff097230 */ /* 0x000fe40000004100 */
[----:B------:R-:W-:Y:S01]  /*f460*/  FFMA.FTZ R43, R5, R8, R44 ;  /* 0x00000008052b7223 */ /* 0x000fe2000001002c */
[----:B------:R-:W-:Y:S01]  /*f470*/  FFMA.FTZ R45, R30, R27, -R45 ;  /* 0x0000001b1e2d7223 */ /* 0x000fe2000001082d */
[--C-:B------:R-:W-:Y:S02]  /*f480*/  HADD2.F32 R35, -RZ, R11.reuse.H0_H0 ;  /* 0x2000000bff237230 */ /* 0x100fe40000004100 */
[----:B------:R-:W-:Y:S01]  /*f490*/  FMUL.FTZ R5, R10, R33 ;  /* 0x000000210a057220 */ /* 0x000fe20000410000 */
[----:B------:R-:W-:Y:S01]  /*f4a0*/  FFMA.FTZ R34, R30, R29, R34 ;  /* 0x0000001d1e227223 */ /* 0x000fe20000010022 */
[----:B------:R-:W-:Y:S01]  /*f4b0*/  FMUL.FTZ R27, R10, R9 ;  /* 0x000000090a1b7220 */ /* 0x000fe20000410000 */
[----:B------:R-:W-:-:S02]  /*f4c0*/  HADD2.F32 R11, -RZ, R11.H1_H1 ;  /* 0x3000000bff0b7230 */ /* 0x000fc40000004100 */
[C---:B------:R-:W-:Y:S01]  /*f4d0*/  FFMA.FTZ R32, R6.reuse, R9, -R5 ;  /* 0x0000000906207223 */ /* 0x040fe20000010805 */
[----:B------:R-:W-:Y:S02]  /*f4e0*/  HADD2.F32 R10, -RZ, R24.H1_H1 ;  /* 0x30000018ff0a7230 */ /* 0x000fe40000004100 */
[----:B------:R-:W-:Y:S01]  /*f4f0*/  FFMA.FTZ R27, R6, R33, R27 ;  /* 0x00000021061b7223 */ /* 0x000fe2000001001b */
[----:B------:R-:W-:Y:S01]  /*f500*/  HADD2.F32 R30, -RZ, R25.H1_H1 ;  /* 0x30000019ff1e7230 */ /* 0x000fe20000004100 */
[----:B------:R-:W-:Y:S01]  /*f510*/  F2FP.F16.F32.PACK_AB R9, R43, R36 ;  /* 0x000000242b09723e */ /* 0x000fe200000000ff */
        /* <DEDUP_REMOVED lines=21> */
.L_x_6838:
[----:B------:R-:W-:Y:S05]  /*f670*/  BSYNC B1 ;  /* 0x0000000000017941 */ /* 0x000fea0003800000 */
.L_x_6837:
[----:B------:R-:W-:Y:S04]  /*f680*/  BSSY B1, `(.L_x_6839) ;  /* 0x0000067000017945 */ /* 0x000fe80003800000 */
[----:B------:R-:W-:Y:S05]  /*f690*/  @P2 BRA `(.L_x_6840) ;  /* 0x0000000400942947 */ /* 0x000fea0003800000 */
[----:B-1----:R-:W2:Y:S04]  /*f6a0*/  LDL R10, [R1+0x44] ;  /* 0x00004400010a7983 */ /* 0x002ea80000100800 */
[----:B------:R-:W3:Y:S01]  /*f6b0*/  LDL R46, [R1+0x84] ;  /* 0x00008400012e7983 */ /* 0x000ee20000100800 */
[----:B------:R-:W1:Y:S01]  /*f6c0*/  S2R R5, SR_TID.X ;  /* 0x0000000000057919 */ /* 0x000e620000002100 */
[C---:B------:R-:W-:Y:S02]  /*f6d0*/  VIADD R6, R22.reuse, 0x20 ;  /* 0x0000002016067836 */ /* 0x040fe40000000000 */
[----:B------:R-:W-:Y:S02]  /*f6e0*/  VIADD R8, R22, 0x20 ;  /* 0x0000002016087836 */ /* 0x000fe40000000000 */
[----:B------:R-:W-:-:S02]  /*f6f0*/  IMAD.SHL.U32 R6, R6, 0x40, RZ ;  /* 0x0000004006067824 */ /* 0x000fc400078e00ff */
[----:B-1----:R-:W-:-:S05]  /*f700*/  VIADD R5, R5, 0xffffff80 ;  /* 0xffffff8005057836 */ /* 0x002fca0000000000 */
[----:B------:R-:W-:-:S04]  /*f710*/  SHF.R.S32.HI R4, RZ, 0x1f, R5 ;  /* 0x0000001fff047819 */ /* 0x000fc80000011405 */
[----:B------:R-:W-:-:S04]  /*f720*/  LEA.HI R4, R4, R5, RZ, 0x3 ;  /* 0x0000000504047211 */ /* 0x000fc800078f18ff */
[----:B------:R-:W-:-:S04]  /*f730*/  LOP3.LUT R4, R4, 0xfffffff8, RZ, 0xc0, !PT ;  /* 0xfffffff804047812 */ /* 0x000fc800078ec0ff */
[----:B------:R-:W-:-:S04]  /*f740*/  IADD3 R4, R5, -R4, RZ ;  /* 0x8000000405047210 */ /* 0x000fc80007ffe0ff */
[----:B------:R-:W-:Y:S02]  /*f750*/  LEA.HI R4, R3, R4, RZ, 0x1d ;  /* 0x0000000403047211 */ /* 0x000fe400078fe8ff */
[----:B------:R-:W-:Y:S02]  /*f760*/  SHF.L.U32 R8, R8, 0x6, RZ ;  /* 0x0000000608087819 */ /* 0x000fe400000006ff */
[----:B------:R-:W-:Y:S01]  /*f770*/  SHF.R.S32.HI R7, RZ, 0x1f, R4 ;  /* 0x0000001fff077819 */ /* 0x000fe20000011404 */
[----:B------:R-:W-:Y:S01]  /*f780*/  IMAD.SHL.U32 R5, R4, 0x8, RZ ;  /* 0x0000000804057824 */ /* 0x000fe200078e00ff */
[----:B------:R-:W-:Y:S02]  /*f790*/  LOP3.LUT R8, R8, 0x1c0, RZ, 0xc0, !PT ;  /* 0x000001c008087812 */ /* 0x000fe400078ec0ff */
[----:B------:R-:W-:Y:S02]  /*f7a0*/  LEA.HI R7, R7, R4, RZ, 0x3 ;  /* 0x0000000407077211 */ /* 0x000fe400078f18ff */
[----:B------:R-:W-:-:S02]  /*f7b0*/  LOP3.LUT R6, R6, 0x1c0, RZ, 0xc0, !PT ;  /* 0x000001c006067812 */ /* 0x000fc400078ec0ff */
[----:B------:R-:W-:Y:S01]  /*f7c0*/  LOP3.LUT R4, R8, 0x38, R5, 0xf8, !PT ;  /* 0x0000003808047812 */ /* 0x000fe200078ef805 */
[----:B------:R-:W-:Y:S01]  /*f7d0*/  IMAD.SHL.U32 R7, R7, 0x400, RZ ;  /* 0x0000040007077824 */ /* 0x000fe200078e00ff */
[----:B------:R-:W-:-:S04]  /*f7e0*/  SHF.R.U32.HI R6, RZ, 0x3, R6 ;  /* 0x00000003ff067819 */ /* 0x000fc80000011606 */
[----:B------:R-:W-:Y:S02]  /*f7f0*/  LOP3.LUT R8, R4, R6, RZ, 0x3c, !PT ;  /* 0x0000000604087212 */ /* 0x000fe400078e3cff */
[----:B------:R-:W-:Y:S01]  /*f800*/  LOP3.LUT R9, R7, 0x7fffe000, RZ, 0xc0, !PT ;  /* 0x7fffe00007097812 */ /* 0x000fe200078ec0ff */
[--C-:B------:R-:W-:Y:S02]  /*f810*/  HADD2.F32 R38, -RZ, R15.reuse.H0_H0 ;  /* 0x2000000fff267230 */ /* 0x100fe40000004100 */
[----:B------:R-:W-:Y:S02]  /*f820*/  HADD2.F32 R36, -RZ, R0.H0_H0 ;  /* 0x20000000ff247230 */ /* 0x000fe40000004100 */
[----:B------:R-:W-:Y:S02]  /*f830*/  HADD2.F32 R40, -RZ, R20.H0_H0 ;  /* 0x20000014ff287230 */ /* 0x000fe40000004100 */
[----:B------:R-:W-:Y:S02]  /*f840*/  HADD2.F32 R43, -RZ, R15.H1_H1 ;  /* 0x3000000fff2b7230 */ /* 0x000fe40000004100 */
[----:B------:R-:W-:-:S02]  /*f850*/  HADD2.F32 R41, -RZ, R0.H1_H1 ;  /* 0x30000000ff297230 */ /* 0x000fc40000004100 */
[----:B------:R-:W-:Y:S02]  /*f860*/  HADD2.F32 R45, -RZ, R20.H1_H1 ;  /* 0x30000014ff2d7230 */ /* 0x000fe40000004100 */
[----:B------:R-:W-:Y:S02]  /*f870*/  HADD2.F32 R44, -RZ, R25.H0_H0 ;  /* 0x20000019ff2c7230 */ /* 0x000fe40000004100 */
[----:B------:R-:W-:Y:S01]  /*f880*/  HADD2.F32 R42, -RZ, R14.H0_H0 ;  /* 0x2000000eff2a7230 */ /* 0x000fe20000004100 */
[----:B--2---:R-:W-:Y:S01]  /*f890*/  IADD3 R9, R8, R9, R10 ;  /* 0x0000000908097210 */ /* 0x004fe20007ffe00a */
[----:B---3--:R-:W1:Y:S04]  /*f8a0*/  LDS.128 R4, [R46] ;  /* 0x000000002e047984 */ /* 0x008e680000000c00 */
[----:B------:R-:W-:-:S05]  /*f8b0*/  IMAD R21, R9, 0x2, R2 ;  /* 0x0000000209157824 */ /* 0x000fca00078e0202 */
[----:B------:R-:W2:Y:S01]  /*f8c0*/  LDS.128 R8, [R21+0x16400] ;  /* 0x0164000015087984 */ /* 0x000ea20000000c00 */
[----:B-1----:R-:W-:Y:S02]  /*f8d0*/  HADD2.F32 R26, -RZ, R4.H0_H0 ;  /* 0x20000004ff1a7230 */ /* 0x002fe40000004100 */
[--C-:B--2---:R-:W-:Y:S02]  /*f8e0*/  HADD2.F32 R31, -RZ, R8.reuse.H0_H0 ;  /* 0x20000008ff1f7230 */ /* 0x104fe40000004100 */
[----:B------:R-:W-:-:S03]  /*f8f0*/  HADD2.F32 R8, -RZ, R8.H1_H1 ;  /* 0x30000008ff087230 */ /* 0x000fc60000004100 */
[-C--:B------:R-:W-:Y:S01]  /*f900*/  FMUL.FTZ R35, R38, R31.reuse ;  /* 0x0000001f26237220 */ /* 0x080fe20000410000 */
[C---:B------:R-:W-:Y:S01]  /*f910*/  FMUL.FTZ R31, R36.reuse, R31 ;  /* 0x0000001f241f7220 */ /* 0x040fe20000410000 */
[----:B------:R-:W-:Y:S02]  /*f920*/  HADD2.F32 R4, -RZ, R4.H1_H1 ;  /* 0x30000004ff047230 */ /* 0x000fe40000004100 */
[----:B------:R-:W-:Y:S01]  /*f930*/  FFMA.FTZ R35, R36, R26, -R35 ;  /* 0x0000001a24237223 */ /* 0x000fe20000010823 */
[----:B------:R-:W-:Y:S02]  /*f940*/  HADD2.F32 R36, -RZ, R12.H0_H0 ;  /* 0x2000000cff247230 */ /* 0x000fe40000004100 */
[----:B------:R-:W-:Y:S01]  /*f950*/  FMUL.FTZ R37, R40, R8 ;  /* 0x0000000828257220 */ /* 0x000fe20000410000 */
[----:B------:R-:W-:Y:S02]  /*f960*/  HADD2.F32 R32, -RZ, R9.H0_H0 ;  /* 0x20000009ff207230 */ /* 0x000fe40000004100 */
[----:B0-----:R-:W-:-:S02]  /*f970*/  HADD2.F32 R27, -RZ, R5.H0_H0 ;  /* 0x20000005ff1b7230 */ /* 0x001fc40000004100 */
[C---:B------:R-:W-:Y:S01]  /*f980*/  FMUL.FTZ R39, R36.reuse, R8 ;  /* 0x0000000824277220 */ /* 0x040fe20000410000 */
[----:B------:R-:W-:Y:S01]  /*f990*/  FFMA.FTZ R8, R36, R4, -R37 ;  /* 0x0000000424087223 */ /* 0x000fe20000010825 */
[----:B------:R-:W-:Y:S02]  /*f9a0*/  HADD2.F32 R9, -RZ, R9.H1_H1 ;  /* 0x30000009ff097230 */ /* 0x000fe40000004100 */
[----:B------:R-:W-:Y:S01]  /*f9b0*/  FMUL.FTZ R36, R43, R32 ;  /* 0x000000202b247220 */ /* 0x000fe20000410000 */
[----:B------:R-:W-:Y:S02]  /*f9c0*/  HADD2.F32 R37, -RZ, R12.H1_H1 ;  /* 0x3000000cff257230 */ /* 0x000fe40000004100 */
[----:B------:R-:W-:Y:S01]  /*f9d0*/  FFMA.FTZ R31, R38, R26, R31 ;  /* 0x0000001a261f7223 */ /* 0x000fe2000001001f */
[----:B------:R-:W-:Y:S02]  /*f9e0*/  HADD2.F32 R5, -RZ, R5.H1_H1 ;  /* 0x30000005ff057230 */ /* 0x000fe40000004100 */
[C---:B------:R-:W-:Y:S01]  /*f9f0*/  FMUL.FTZ R32, R41.reuse, R32 ;  /* 0x0000002029207220 */ /* 0x040fe20000410000 */
[----:B------:R-:W-:Y:S01]  /*fa00*/  FFMA.FTZ R26, R40, R4, R39 ;  /* 0x00000004281a7223 */ /* 0x000fe20000010027 */
[----:B------:R-:W-:Y:S01]  /*fa10*/  FFMA.FTZ R36, R41, R27, -R36 ;  /* 0x0000001b29247223 */ /* 0x000fe20000010824 */
[----:B------:R-:W-:-:S02]  /*fa20*/  HADD2.F32 R33, -RZ, R10.H0_H0 ;  /* 0x2000000aff217230 */ /* 0x000fc40000004100 */
[-C--:B------:R-:W-:Y:S01]  /*fa30*/  FMUL.FTZ R4, R45, R9.reuse ;  /* 0x000000092d047220 */ /* 0x080fe20000410000 */
[----:B------:R-:W-:Y:S02]  /*fa40*/  HADD2.F32 R39, -RZ, R13.H0_H0 ;  /* 0x2000000dff277230 */ /* 0x000fe40000004100 */
[----:B------:R-:W-:Y:S02]  /*fa50*/  HADD2.F32 R41, -RZ, R24.H0_H0 ;  /* 0x20000018ff297230 */ /* 0x000fe40000004100 */
[C---:B------:R-:W-:Y:S01]  /*fa60*/  FMUL.FTZ R38, R37.reuse, R9 ;  /* 0x0000000925267220 */ /* 0x040fe20000410000 */
[----:B------:R-:W-:Y:S02]  /*fa70*/  HADD2.F32 R10, -RZ, R10.H1_H1 ;  /* 0x3000000aff0a7230 */ /* 0x000fe40000004100 */
[----:B------:R-:W-:Y:S01]  /*fa80*/  FFMA.FTZ R9, R37, R5, -R4 ;  /* 0x0000000525097223 */ /* 0x000fe20000010804 */
[--C-:B------:R-:W-:Y:S02]  /*fa90*/  HADD2.F32 R29, -RZ, R6.reuse.H0_H0 ;  /* 0x20000006ff1d7230 */ /* 0x100fe40000004100 */
[----:B------:R-:W-:Y:S01]  /*faa0*/  FFMA.FTZ R32, R43, R27, R32 ;  /* 0x0000001b2b207223 */ /* 0x000fe20000010020 */
[-C--:B------:R-:W-:Y:S01]  /*fab0*/  FMUL.FTZ R4, R41, R33.reuse ;  /* 0x0000002129047220 */ /* 0x080fe20000410000 */
[----:B------:R-:W-:Y:S01]  /*fac0*/  FMUL.FTZ R40, R39, R33 ;  /* 0x0000002127287220 */ /* 0x000fe20000410000 */
[----:B------:R-:W-:-:S02]  /*fad0*/  HADD2.F32 R6, -RZ, R6.H1_H1 ;  /* 0x30000006ff067230 */ /* 0x000fc40000004100 */
[----:B------:R-:W-:Y:S01]  /*fae0*/  FFMA.FTZ R27, R45, R5, R38 ;  /* 0x000000052d1b7223 */ /* 0x000fe20000010026 */
[-C--:B------:R-:W-:Y:S01]  /*faf0*/  FMUL.FTZ R5, R44, R10.reuse ;  /* 0x0000000a2c057220 */ /* 0x080fe20000410000 */
[-C--:B------:R-:W-:Y:S01]  /*fb00*/  FFMA.FTZ R33, R39, R29.reuse, -R4 ;  /* 0x0000001d27217223 */ /* 0x080fe20000010804 */
[----:B------:R-:W-:Y:S01]  /*fb10*/  FFMA.FTZ R40, R41, R29, R40 ;  /* 0x0000001d29287223 */ /* 0x000fe20000010028 */
[C---:B------:R-:W-:Y:S01]  /*fb20*/  FMUL.FTZ R29, R42.reuse, R10 ;  /* 0x0000000a2a1d7220 */ /* 0x040fe20000410000 */
[----:B------:R-:W-:Y:S01]  /*fb30*/  FFMA.FTZ R10, R42, R6, -R5 ;  /* 0x000000062a0a7223 */ /* 0x000fe20000010805 */
[----:B------:R-:W-:Y:S02]  /*fb40*/  HADD2.F32 R34, -RZ, R11.H0_H0 ;  /* 0x2000000bff227230 */ /* 0x000fe40000004100 */
[----:B------:R-:W-:Y:S02]  /*fb50*/  HADD2.F32 R42, -RZ, R24.H1_H1 ;  /* 0x30000018ff2a7230 */ /* 0x000fe40000004100 */
[----:B------:R-:W-:-:S02]  /*fb60*/  HADD2.F32 R38, -RZ, R13.H1_H1 ;  /* 0x3000000dff267230 */ /* 0x000fc40000004100 */
[----:B------:R-:W-:Y:S02]  /*fb70*/  HADD2.F32 R11, -RZ, R11.H1_H1 ;  /* 0x3000000bff0b7230 */ /* 0x000fe40000004100 */
[----:B------:R-:W-:Y:S02]  /*fb80*/  HADD2.F32 R41, -RZ, R25.H1_H1 ;  /* 0x30000019ff297230 */ /* 0x000fe40000004100 */
[----:B------:R-:W-:Y:S02]  /*fb90*/  HADD2.F32 R39, -RZ, R14.H1_H1 ;  /* 0x3000000eff277230 */ /* 0x000fe40000004100 */
[-C--:B------:R-:W-:Y:S01]  /*fba0*/  FMUL.FTZ R5, R42, R34.reuse ;  /* 0x000000222a057220 */ /* 0x080fe20000410000 */
[--C-:B------:R-:W-:Y:S02]  /*fbb0*/  HADD2.F32 R30, -RZ, R7.reuse.H0_H0 ;  /* 0x20000007ff1e7230 */ /* 0x100fe40000004100 */
[----:B------:R-:W-:Y:S01]  /*fbc0*/  FMUL.FTZ R37, R38, R34 ;  /* 0x0000002226257220 */ /* 0x000fe20000410000 */
[----:B------:R-:W-:-:S02]  /*fbd0*/  HADD2.F32 R7, -RZ, R7.H1_H1 ;  /* 0x30000007ff077230 */ /* 0x000fc40000004100 */
[----:B------:R-:W-:Y:S01]  /*fbe0*/  FFMA.FTZ R29, R44, R6, R29 ;  /* 0x000000062c1d7223 */ /* 0x000fe2000001001d */
[-C--:B------:R-:W-:Y:S01]  /*fbf0*/  FMUL.FTZ R4, R41, R11.reuse ;  /* 0x0000000b29047220 */ /* 0x080fe20000410000 */
[C---:B------:R-:W-:Y:S01]  /*fc00*/  FMUL.FTZ R6, R39.reuse, R11 ;  /* 0x0000000b27067220 */ /* 0x040fe20000410000 */
[-C--:B------:R-:W-:Y:S01]  /*fc10*/  FFMA.FTZ R11, R38, R30.reuse, -R5 ;  /* 0x0000001e260b7223 */ /* 0x080fe20000010805 */
[----:B------:R-:W-:Y:S01]  /*fc20*/  FFMA.FTZ R37, R42, R30, R37 ;  /* 0x0000001e2a257223 */ /* 0x000fe20000010025 */
[-C--:B------:R-:W-:Y:S01]  /*fc30*/  FFMA.FTZ R30, R39, R7.reuse, -R4 ;  /* 0x00000007271e7223 */ /* 0x080fe20000010804 */
[----:B------:R-:W-:Y:S01]  /*fc40*/  FFMA.FTZ R34, R41, R7, R6 ;  /* 0x0000000729227223 */ /* 0x000fe20000010006 */
        /* <DEDUP_REMOVED lines=8> */
[----:B------:R2:W-:Y:S04]  /*fcd0*/  STS.128 [R46], R4 ;  /* 0x000000042e007388 */ /* 0x0005e80000000c00 */
[----:B------:R2:W-:Y:S02]  /*fce0*/  STS.128 [R21+0x16400], R8 ;  /* 0x0164000815007388 */ /* 0x0005e40000000c00 */
.L_x_6840:
[----:B------:R-:W-:Y:S05]  /*fcf0*/  BSYNC B1 ;  /* 0x0000000000017941 */ /* 0x000fea0003800000 */
.L_x_6839:
[----:B------:R-:W-:Y:S04]  /*fd00*/  BSSY B1, `(.L_x_6841) ;  /* 0x0000067000017945 */ /* 0x000fe80003800000 */
[----:B------:R-:W-:Y:S05]  /*fd10*/  @P1 BRA `(.L_x_6842) ;  /* 0x0000000400941947 */ /* 0x000fea0003800000 */
[----:B-12---:R-:W2:Y:S04]  /*fd20*/  LDL R10, [R1+0x40] ;  /* 0x00004000010a7983 */ /* 0x006ea80000100800 */
        /* <DEDUP_REMOVED lines=8> */
[----:B------:R-:W-:-:S05]  /*fdb0*/  LOP3.LUT R4, R4, 0xfffffff8, RZ, 0xc0, !PT ;  /* 0xfffffff804047812 */ /* 0x000fca00078ec0ff */
[----:B------:R-:W-:Y:S02]  /*fdc0*/  IMAD.IADD R4, R5, 0x1, -R4 ;  /* 0x0000000105047824 */ /* 0x000fe400078e0a04 */
[----:B------:R-:W-:-:S03]  /*fdd0*/  IMAD.SHL.U32 R8, R8, 0x40, RZ ;  /* 0x0000004008087824 */ /* 0x000fc600078e00ff */
[----:B------:R-:W-:-:S04]  /*fde0*/  LEA.HI R4, R3, R4, RZ, 0x1d ;  /* 0x0000000403047211 */ /* 0x000fc800078fe8ff */
[----:B------:R-:W-:Y:S02]  /*fdf0*/  SHF.R.S32.HI R7, RZ, 0x1f, R4 ;  /* 0x0000001fff077819 */ /* 0x000fe40000011404 */
[----:B------:R-:W-:Y:S02]  /*fe00*/  SHF.L.U32 R5, R4, 0x3, RZ ;  /* 0x0000000304057819 */ /* 0x000fe400000006ff */
[----:B------:R-:W-:Y:S02]  /*fe10*/  LOP3.LUT R8, R8, 0x1c0, RZ, 0xc0, !PT ;  /* 0x000001c008087812 */ /* 0x000fe400078ec0ff */
[----:B------:R-:W-:Y:S02]  /*fe20*/  LOP3.LUT R6, R6, 0x1c0, RZ, 0xc0, !PT ;  /* 0x000001c006067812 */ /* 0x000fe400078ec0ff */
[----:B------:R-:W-:Y:S02]  /*fe30*/  LEA.HI R7, R7, R4, RZ, 0x3 ;  /* 0x0000000407077211 */ /* 0x000fe400078f18ff */
[----:B------:R-:W-:-:S02]  /*fe40*/  SHF.R.U32.HI R6, RZ, 0x3, R6 ;  /* 0x00000003ff067819 */ /* 0x000fc40000011606 */
[----:B------:R-:W-:Y:S02]  /*fe50*/  LOP3.LUT R4, R8, 0x38, R5, 0xf8, !PT ;  /* 0x0000003808047812 */ /* 0x000fe400078ef805 */
[----:B------:R-:W-:Y:S02]  /*fe60*/  SHF.L.U32 R7, R7, 0xa, RZ ;  /* 0x0000000a07077819 */ /* 0x000fe400000006ff */
[----:B------:R-:W-:Y:S02]  /*fe70*/  LOP3.LUT R8, R4, R6, RZ, 0x3c, !PT ;  /* 0x0000000604087212 */ /* 0x000fe400078e3cff */
[----:B------:R-:W-:Y:S01]  /*fe80*/  LOP3.LUT R9, R7, 0x7fffe000, RZ, 0xc0, !PT ;  /* 0x7fffe00007097812 */ /* 0x000fe200078ec0ff */
[----:B------:R-:W-:Y:S02]  /*fe90*/  HADD2.F32 R38, -RZ, R15.H0_H0 ;  /* 0x2000000fff267230 */ /* 0x000fe40000004100 */
[----:B------:R-:W-:Y:S02]  /*fea0*/  HADD2.F32 R36, -RZ, R0.H0_H0 ;  /* 0x20000000ff247230 */ /* 0x000fe40000004100 */
[----:B------:R-:W-:-:S02]  /*feb0*/  HADD2.F32 R40, -RZ, R20.H0_H0 ;  /* 0x20000014ff287230 */ /* 0x000fc40000004100 */
[----:B------:R-:W-:Y:S02]  /*fec0*/  HADD2.F32 R43, -RZ, R15.H1_H1 ;  /* 0x3000000fff2b7230 */ /* 0x000fe40000004100 */
[----:B------:R-:W-:Y:S02]  /*fed0*/  HADD2.F32 R41, -RZ, R0.H1_H1 ;  /* 0x30000000ff297230 */ /* 0x000fe40000004100 */
        /* <DEDUP_REMOVED lines=73> */
.L_x_6842:
[----:B------:R-:W-:Y:S05]  /*10370*/  BSYNC B1 ;  /* 0x0000000000017941 */ /* 0x000fea0003800000 */
.L_x_6841:
[----:B------:R-:W-:Y:S05]  /*10380*/  @P0 BRA `(.L_x_6829) ;  /* 0x0000000400940947 */ /* 0x000fea0003800000 */
[----:B-123--:R-:W2:Y:S04]  /*10390*/  LDL R9, [R1+0x3c] ;  /* 0x00003c0001097983 */ /* 0x00eea80000100800 */
[----:B------:R-:W3:Y:S01]  /*103a0*/  LDL R42, [R1+0x7c] ;  /* 0x00007c00012a7983 */ /* 0x000ee20000100800 */
[----:B------:R-:W1:Y:S01]  /*103b0*/  S2R R5, SR_TID.X ;  /* 0x0000000000057919 */ /* 0x000e620000002100 */
[----:B------:R-:W-:Y:S02]  /*103c0*/  VIADD R7, R22, 0x60 ;  /* 0x0000006016077836 */ /* 0x000fe40000000000 */
[----:B-1----:R-:W-:-:S05]  /*103d0*/  VIADD R5, R5, 0xffffff80 ;  /* 0xffffff8005057836 */ /* 0x002fca0000000000 */
[----:B------:R-:W-:-:S04]  /*103e0*/  SHF.R.S32.HI R4, RZ, 0x1f, R5 ;  /* 0x0000001fff047819 */ /* 0x000fc80000011405 */
[----:B------:R-:W-:-:S04]  /*103f0*/  LEA.HI R4, R4, R5, RZ, 0x3 ;  /* 0x0000000504047211 */ /* 0x000fc800078f18ff */
[----:B------:R-:W-:-:S05]  /*10400*/  LOP3.LUT R4, R4, 0xfffffff8, RZ, 0xc0, !PT ;  /* 0xfffffff804047812 */ /* 0x000fca00078ec0ff */
[----:B------:R-:W-:Y:S01]  /*10410*/  IMAD.IADD R4, R5, 0x1, -R4 ;  /* 0x0000000105047824 */ /* 0x000fe200078e0a04 */
[----:B------:R-:W-:-:S04]  /*10420*/  IADD3 R5, R22, 0x60, RZ ;  /* 0x0000006016057810 */ /* 0x000fc80007ffe0ff */
[----:B------:R-:W-:Y:S01]  /*10430*/  LEA.HI R3, R3, R4, RZ, 0x1d ;  /* 0x0000000403037211 */ /* 0x000fe200078fe8ff */
[----:B------:R-:W-:Y:S02]  /*10440*/  IMAD.SHL.U32 R5, R5, 0x40, RZ ;  /* 0x0000004005057824 */ /* 0x000fe400078e00ff */
[----:B------:R-:W-:Y:S01]  /*10450*/  IMAD.SHL.U32 R7, R7, 0x40, RZ ;  /* 0x0000004007077824 */ /* 0x000fe200078e00ff */
[----:B------:R-:W-:Y:S01]  /*10460*/  SHF.R.S32.HI R6, RZ, 0x1f, R3 ;  /* 0x0000001fff067819 */ /* 0x000fe20000011403 */
[----:B------:R-:W-:Y:S01]  /*10470*/  IMAD.SHL.U32 R4, R3, 0x8, RZ ;  /* 0x0000000803047824 */ /* 0x000fe200078e00ff */
[----:B------:R-:W-:Y:S02]  /*10480*/  LOP3.LUT R5, R5, 0x1c0, RZ, 0xc0, !PT ;  /* 0x000001c005057812 */ /* 0x000fe400078ec0ff */
[----:B------:R-:W-:Y:S02]  /*10490*/  LEA.HI R6, R6, R3, RZ, 0x3 ;  /* 0x0000000306067211 */ /* 0x000fe400078f18ff */
[----:B------:R-:W-:-:S02]  /*104a0*/  LOP3.LUT R7, R7, 0x1c0, RZ, 0xc0, !PT ;  /* 0x000001c007077812 */ /* 0x000fc400078ec0ff */
[----:B------:R-:W-:Y:S01]  /*104b0*/  SHF.R.U32.HI R5, RZ, 0x3, R5 ;  /* 0x00000003ff057819 */ /* 0x000fe20000011605 */
[----:B------:R-:W-:Y:S01]  /*104c0*/  IMAD.SHL.U32 R6, R6, 0x400, RZ ;  /* 0x0000040006067824 */ /* 0x000fe200078e00ff */
[----:B------:R-:W-:-:S04]  /*104d0*/  LOP3.LUT R3, R7, 0x38, R4, 0xf8, !PT ;  /* 0x0000003807037812 */ /* 0x000fc800078ef804 */
[----:B------:R-:W-:Y:S02]  /*104e0*/  LOP3.LUT R3, R3, R5, RZ, 0x3c, !PT ;  /* 0x0000000503037212 */ /* 0x000fe400078e3cff */
[----:B------:R-:W-:Y:S01]  /*104f0*/  LOP3.LUT R8, R6, 0x7fffe000, RZ, 0xc0, !PT ;  /* 0x7fffe00006087812 */ /* 0x000fe200078ec0ff */
[--C-:B------:R-:W-:Y:S02]  /*10500*/  HADD2.F32 R37, -RZ, R15.reuse.H0_H0 ;  /* 0x2000000fff257230 */ /* 0x100fe40000004100 */
[----:B------:R-:W-:Y:S02]  /*10510*/  HADD2.F32 R35, -RZ, R0.H0_H0 ;  /* 0x20000000ff237230 */ /* 0x000fe40000004100 */
[----:B------:R-:W-:Y:S02]  /*10520*/  HADD2.F32 R38, -RZ, R20.H0_H0 ;  /* 0x20000014ff267230 */ /* 0x000fe40000004100 */
[----:B------:R-:W-:Y:S02]  /*10530*/  HADD2.F32 R36, -RZ, R12.H0_H0 ;  /* 0x2000000cff247230 */ /* 0x000fe40000004100 */
[----:B------:R-:W-:-:S02]  /*10540*/  HADD2.F32 R40, -RZ, R15.H1_H1 ;  /* 0x3000000fff287230 */ /* 0x000fc40000004100 */
[----:B------:R-:W-:Y:S02]  /*10550*/  HADD2.F32 R0, -RZ, R0.H1_H1 ;  /* 0x30000000ff007230 */ /* 0x000fe40000004100 */
[----:B------:R-:W-:Y:S02]  /*10560*/  HADD2.F32 R41, -RZ, R20.H1_H1 ;  /* 0x30000014ff297230 */ /* 0x000fe40000004100 */
[----:B------:R-:W-:Y:S02]  /*10570*/  HADD2.F32 R43, -RZ, R24.H0_H0 ;  /* 0x20000018ff2b7230 */ /* 0x000fe40000004100 */
[----:B------:R-:W-:Y:S01]  /*10580*/  HADD2.F32 R39, -RZ, R13.H0_H0 ;  /* 0x2000000dff277230 */ /* 0x000fe20000004100 */
[----:B--2---:R-:W-:-:S04]  /*10590*/  IADD3 R3, R3, R8, R9 ;  /* 0x0000000803037210 */ /* 0x004fc80007ffe009 */
[----:B------:R-:W-:Y:S01]  /*105a0*/  LEA R3, R3, R2, 0x1 ;  /* 0x0000000203037211 */ /* 0x000fe200078e08ff */
[----:B---3--:R-:W-:Y:S04]  /*105b0*/  LDS.128 R4, [R42] ;  /* 0x000000002a047984 */ /* 0x008fe80000000c00 */
[----:B------:R-:W1:Y:S02]  /*105c0*/  LDS.128 R8, [R3+0x16400] ;  /* 0x0164000003087984 */ /* 0x000e640000000c00 */
[----:B-1----:R-:W-:Y:S02]  /*105d0*/  HADD2.F32 R30, -RZ, R8.H0_H0 ;  /* 0x20000008ff1e7230 */ /* 0x002fe40000004100 */
[----:B------:R-:W-:Y:S02]  /*105e0*/  HADD2.F32 R21, -RZ, R4.H0_H0 ;  /* 0x20000004ff157230 */ /* 0x000fe40000004100 */
[----:B------:R-:W-:-:S02]  /*105f0*/  HADD2.F32 R8, -RZ, R8.H1_H1 ;  /* 0x30000008ff087230 */ /* 0x000fc40000004100 */
[-C--:B------:R-:W-:Y:S01]  /*10600*/  FMUL.FTZ R34, R37, R30.reuse ;  /* 0x0000001e25227220 */ /* 0x080fe20000410000 */
[----:B------:R-:W-:Y:S02]  /*10610*/  HADD2.F32 R31, -RZ, R9.H0_H0 ;  /* 0x20000009ff1f7230 */ /* 0x000fe40000004100 */
[C---:B------:R-:W-:Y:S01]  /*10620*/  FMUL.FTZ R30, R35.reuse, R30 ;  /* 0x0000001e231e7220 */ /* 0x040fe20000410000 */
[----:B------:R-:W-:Y:S02]  /*10630*/  HADD2.F32 R4, -RZ, R4.H1_H1 ;  /* 0x30000004ff047230 */ /* 0x000fe40000004100 */
[-C--:B------:R-:W-:Y:S01]  /*10640*/  FFMA.FTZ R34, R35, R21.reuse, -R34 ;  /* 0x0000001523227223 */ /* 0x080fe20000010822 */
[----:B------:R-:W-:Y:S02]  /*10650*/  HADD2.F32 R26, -RZ, R5.H0_H0 ;  /* 0x20000005ff1a7230 */ /* 0x000fe40000004100 */
[----:B------:R-:W-:Y:S01]  /*10660*/  FFMA.FTZ R30, R37, R21, R30 ;  /* 0x00000015251e7223 */ /* 0x000fe2000001001e */
[----:B------:R-:W-:-:S02]  /*10670*/  HADD2.F32 R9, -RZ, R9.H1_H1 ;  /* 0x30000009ff097230 */ /* 0x000fc40000004100 */
[-C--:B------:R-:W-:Y:S01]  /*10680*/  FMUL.FTZ R15, R38, R8.reuse ;  /* 0x00000008260f7220 */ /* 0x080fe20000410000 */
[----:B------:R-:W-:Y:S01]  /*10690*/  FMUL.FTZ R21, R36, R8 ;  /* 0x0000000824157220 */ /* 0x000fe20000410000 */
[-C--:B------:R-:W-:Y:S01]  /*106a0*/  FMUL.FTZ R35, R40, R31.reuse ;  /* 0x0000001f28237220 */ /* 0x080fe20000410000 */
[----:B------:R-:W-:Y:S02]  /*106b0*/  HADD2.F32 R37, -RZ, R12.H1_H1 ;  /* 0x3000000cff257230 */ /* 0x000fe40000004100 */
[-C--:B------:R-:W-:Y:S01]  /*106c0*/  FFMA.FTZ R15, R36, R4.reuse, -R15 ;  /* 0x00000004240f7223 */ /* 0x080fe2000001080f */
[--C-:B------:R-:W-:Y:S02]  /*106d0*/  HADD2.F32 R32, -RZ, R10.reuse.H0_H0 ;  /* 0x2000000aff207230 */ /* 0x100fe40000004100 */
[----:B------:R-:W-:Y:S01]  /*106e0*/  FMUL.FTZ R31, R0, R31 ;  /* 0x0000001f001f7220 */ /* 0x000fe20000410000 */
[----:B------:R-:W-:Y:S02]  /*106f0*/  HADD2.F32 R5, -RZ, R5.H1_H1 ;  /* 0x30000005ff057230 */ /* 0x000fe40000004100 */
[----:B------:R-:W-:Y:S01]  /*10700*/  FFMA.FTZ R21, R38, R4, R21 ;  /* 0x0000000426157223 */ /* 0x000fe20000010015 */
[----:B------:R-:W-:Y:S01]  /*10710*/  FFMA.FTZ R35, R0, R26, -R35 ;  /* 0x0000001a00237223 */ /* 0x000fe20000010823 */
[----:B------:R-:W-:-:S02]  /*10720*/  HADD2.F32 R10, -RZ, R10.H1_H1 ;  /* 0x3000000aff0a7230 */ /* 0x000fc40000004100 */
[-C--:B------:R-:W-:Y:S01]  /*10730*/  FMUL.FTZ R0, R41, R9.reuse ;  /* 0x0000000929007220 */ /* 0x080fe20000410000 */
[----:B------:R-:W-:Y:S01]  /*10740*/  FMUL.FTZ R4, R37, R9 ;  /* 0x0000000925047220 */ /* 0x000fe20000410000 */
[----:B------:R-:W-:Y:S02]  /*10750*/  HADD2.F32 R36, -RZ, R25.H0_H0 ;  /* 0x20000019ff247230 */ /* 0x000fe40000004100 */
[----:B------:R-:W-:Y:S01]  /*10760*/  FFMA.FTZ R31, R40, R26, R31 ;  /* 0x0000001a281f7223 */ /* 0x000fe2000001001f */
[--C-:B0-----:R-:W-:Y:S02]  /*10770*/  HADD2.F32 R27, -RZ, R6.reuse.H0_H0 ;  /* 0x20000006ff1b7230 */ /* 0x101fe40000004100 */
[----:B------:R-:W-:Y:S01]  /*10780*/  FMUL.FTZ R8, R43, R32 ;  /* 0x000000202b087220 */ /* 0x000fe20000410000 */
[----:B------:R-:W-:Y:S02]  /*10790*/  HADD2.F32 R6, -RZ, R6.H1_H1 ;  /* 0x30000006ff067230 */ /* 0x000fe40000004100 */
[----:B------:R-:W-:Y:S01]  /*107a0*/  FFMA.FTZ R0, R37, R5, -R0 ;  /* 0x0000000525007223 */ /* 0x000fe20000010800 */
[----:B------:R-:W-:-:S02]  /*107b0*/  HADD2.F32 R26, -RZ, R14.H0_H0 ;  /* 0x2000000eff1a7230 */ /* 0x000fc40000004100 */
[----:B------:R-:W-:Y:S01]  /*107c0*/  FMUL.FTZ R32, R39, R32 ;  /* 0x0000002027207220 */ /* 0x000fe20000410000 */
[----:B------:R-:W-:Y:S01]  /*107d0*/  FFMA.FTZ R12, R41, R5, R4 ;  /* 0x00000005290c7223 */ /* 0x000fe20000010004 */
[----:B------:R-:W-:Y:S01]  /*107e0*/  FMUL.FTZ R5, R36, R10 ;  /* 0x0000000a24057220 */ /* 0x000fe20000410000 */
[--C-:B------:R-:W-:Y:S02]  /*107f0*/  HADD2.F32 R33, -RZ, R11.reuse.H0_H0 ;  /* 0x2000000bff217230 */ /* 0x100fe40000004100 */
[-C--:B------:R-:W-:Y:S01]  /*10800*/  FFMA.FTZ R20, R39, R27.reuse, -R8 ;  /* 0x0000001b27147223 */ /* 0x080fe20000010808 */
[----:B------:R-:W-:Y:S01]  /*10810*/  FFMA.FTZ R32, R43, R27, R32 ;  /* 0x0000001b2b207223 */ /* 0x000fe20000010020 */
[----:B------:R-:W-:Y:S02]  /*10820*/  HADD2.F32 R11, -RZ, R11.H1_H1 ;  /* 0x3000000bff0b7230 */ /* 0x000fe40000004100 */
[----:B------:R-:W-:Y:S01]  /*10830*/  FFMA.FTZ R27, R26, R6, -R5 ;  /* 0x000000061a1b7223 */ /* 0x000fe20000010805 */
[----:B------:R-:W-:-:S02]  /*10840*/  HADD2.F32 R37, -RZ, R24.H1_H1 ;  /* 0x30000018ff257230 */ /* 0x000fc40000004100 */
[----:B------:R-:W-:Y:S01]  /*10850*/  FMUL.FTZ R9, R26, R10 ;  /* 0x0000000a1a097220 */ /* 0x000fe20000410000 */
[----:B------:R-:W-:Y:S02]  /*10860*/  HADD2.F32 R39, -RZ, R25.H1_H1 ;  /* 0x30000019ff277230 */ /* 0x000fe40000004100 */
[----:B------:R-:W-:Y:S02]  /*10870*/  HADD2.F32 R5, -RZ, R13.H1_H1 ;  /* 0x3000000dff057230 */ /* 0x000fe40000004100 */
[----:B------:R-:W-:Y:S02]  /*10880*/  HADD2.F32 R25, -RZ, R14.H1_H1 ;  /* 0x3000000eff197230 */ /* 0x000fe40000004100 */
[--C-:B------:R-:W-:Y:S02]  /*10890*/  HADD2.F32 R29, -RZ, R7.reuse.H0_H0 ;  /* 0x20000007ff1d7230 */ /* 0x100fe40000004100 */
[----:B------:R-:W-:Y:S01]  /*108a0*/  FFMA.FTZ R13, R36, R6, R9 ;  /* 0x00000006240d7223 */ /* 0x000fe20000010009 */
[----:B------:R-:W-:-:S02]  /*108b0*/  HADD2.F32 R7, -RZ, R7.H1_H1 ;  /* 0x30000007ff077230 */ /* 0x000fc40000004100 */
        /* <DEDUP_REMOVED lines=16> */
[----:B------:R4:W-:Y:S04]  /*109c0*/  STS.128 [R42], R4 ;  /* 0x000000042a007388 */ /* 0x0009e80000000c00 */
[----:B------:R4:W-:Y:S02]  /*109d0*/  STS.128 [R3+0x16400], R8 ;  /* 0x0164000803007388 */ /* 0x0009e40000000c00 */
.L_x_6829:
[----:B------:R-:W-:Y:S05]  /*109e0*/  BSYNC B0 ;  /* 0x0000000000007941 */ /* 0x000fea0003800000 */
.L_x_6810:
[----:B------:R-:W-:Y:S01]  /*109f0*/  @!PT LDS RZ, [RZ] ;  /* 0x00000000fffff984 */ /* 0x000fe20000000800 */
[----:B------:R-:W-:Y:S01]  /*10a00*/  @!PT LDS RZ, [RZ] ;  /* 0x00000000fffff984 */ /* 0x000fe20000000800 */
[----:B------:R-:W-:Y:S01]  /*10a10*/  @!PT LDS RZ, [RZ] ;  /* 0x00000000fffff984 */ /* 0x000fe20000000800 */
[----:B------:R-:W-:Y:S01]  /*10a20*/  @!PT LDS RZ, [RZ] ;  /* 0x00000000fffff984 */ /* 0x000fe20000000800 */
[----:B------:R5:W-:Y:S06]  /*10a30*/  MEMBAR.ALL.CTA ;  /* 0x0000000000007992 */ /* 0x000bec0000008000 */
[----:B-----5:R-:W5:Y:S01]  /*10a40*/  FENCE.VIEW.ASYNC.S ;  /* 0x00000000000073c6 */ /* 0x020f620000000000 */
[----:B------:R-:W-:Y:S05]  /*10a50*/  WARPSYNC.ALL ;  /* 0x0000000000007948 */ /* 0x000fea0003800000 */
[----:B-----5:R-:W-:Y:S06]  /*10a60*/  BAR.SYNC.DEFER_BLOCKING 0xd, 0x100 ;  /* 0x0344000000007b1d */ /* 0x020fec0000010000 */
.L_x_6808:
[----:B------:R-:W-:-:S06]  /*10a70*/  ULOP3.LUT UR4, UR60, 0x1, URZ, 0xfc, !UPT ;  /* 0x000000013c047892 */ /* 0x000fcc000f8efc3f */
[----:B------:R-:W-:-:S05]  /*10a80*/  IMAD.U32 R0, RZ, RZ, UR4 ;  /* 0x00000004ff007e24 */ /* 0x000fca000f8e00ff */
[----:B------:R-:W-:-:S13]  /*10a90*/  ISETP.NE.AND P0, PT, R0, 0x3, PT ;  /* 0x000000030000780c */ /* 0x000fda0003f05270 */
[----:B------:R-:W-:Y:S05]  /*10aa0*/  @!P0 BRA `(.L_x_6843) ;  /* 0x0000000000048947 */ /* 0x000fea0003800000 */
[----:B------:R-:W-:Y:S01]  /*10ab0*/  BPT.TRAP 0x1 ;  /* 0x000000040000795c */ /* 0x000fe20000300000 */
.L_x_6843:
[----:B------:R-:W-:Y:S01]  /*10ac0*/  IMAD R0, R222, 0x8, R2 ;  /* 0x00000008de007824 */ /* 0x000fe200078e0202 */
[----:B-12-4-:R-:W-:-:S04]  /*10ad0*/  SHF.L.U32 R3, R229, 0x1f, RZ ;  /* 0x0000001fe5037819 */ /* 0x016fc800000006ff */
[----:B------:R1:W2:Y:S01]  /*10ae0*/  SYNCS.PHASECHK.TRANS64.TRYWAIT P2, [R0+URZ+0x34830], R3 ;  /* 0x03483003000075a7 */ /* 0x0002a2000804017f */
[----:B------:R-:W-:Y:S05]  /*10af0*/  @!P0 BRA `(.L_x_6844) ;  /* 0x0000000000048947 */ /* 0x000fea0003800000 */
[----:B------:R-:W-:Y:S01]  /*10b00*/  BPT.TRAP 0x1 ;  /* 0x000000040000795c */ /* 0x000fe20000300000 */
.L_x_6844:
[----:B0--3--:R-:W0:Y:S01]  /*10b10*/  S2R R4, SR_TID.X ;  /* 0x0000000000047919 */ /* 0x009e220000002100 */
[----:B------:R-:W-:Y:S01]  /*10b20*/  IMAD.MOV.U32 R87, RZ, RZ, RZ ;  /* 0x000000ffff577224 */ /* 0x000fe200078e00ff */
[----:B0-----:R-:W-:-:S04]  /*10b30*/  LOP3.LUT R4, R4, 0x7f, RZ, 0xc0, !PT ;  /* 0x0000007f04047812 */ /* 0x001fc800078ec0ff */
[----:B------:R-:W-:Y:S01]  /*10b40*/  ISETP.NE.AND P1, PT, R4, RZ, PT ;  /* 0x000000ff0400720c */ /* 0x000fe20003f25270 */
[----:B--2---:R-:W-:-:S12]  /*10b50*/  @P2 BRA `(.L_x_6845) ;  /* 0x0000000000082947 */ /* 0x004fd80003800000 */
[----:B------:R-:W0:Y:S02]  /*10b60*/  SYNCS.PHASECHK.TRANS64.TRYWAIT P2, [R0+URZ+0x34830], R3 ;  /* 0x03483003000075a7 */ /* 0x000e24000804017f */
[----:B0-----:R-:W-:Y:S05]  /*10b70*/  @!P2 BRA `(.L_x_6846) ;  /* 0x0000018c007ca947 */ /* 0x001fea0003800000 */
.L_x_6845:
        /* <DEDUP_REMOVED lines=9> */
[----:B------:R-:W-:Y:S01]  /*10c10*/  IMAD.MOV.U32 R21, RZ, RZ, 0x40000040 ;  /* 0x40000040ff157424 */ /* 0x000fe200078e00ff */
[----:B------:R-:W-:Y:S01]  /*10c20*/  LOP3.LUT R3, R3, 0x3fff, RZ, 0xc0, !PT ;  /* 0x00003fff03037812 */ /* 0x000fe200078ec0ff */
[----:B------:R-:W-:Y:S01]  /*10c30*/  IMAD.U32 R25, RZ, RZ, UR9 ;  /* 0x00000009ff197e24 */ /* 0x000fe2000f8e00ff */
[----:B------:R-:W-:-:S02]  /*10c40*/  R2UR UR15, R13 ;  /* 0x000000000d0f72ca */ /* 0x000fc400000e0000 */
[----:B------:R-:W-:Y:S01]  /*10c50*/  LOP3.LUT R4, R3, 0x10000, RZ, 0xfc, !PT ;  /* 0x0001000003047812 */ /* 0x000fe200078efcff */
[----:B------:R-:W-:Y:S01]  /*10c60*/  ULOP3.LUT UR56, UR56, 0x10000, URZ, 0xfc, !UPT ;  /* 0x0001000038387892 */ /* 0x000fe2000f8efc3f */
[----:B------:R-:W-:Y:S01]  /*10c70*/  MOV R9, UR37 ;  /* 0x0000002500097c02 */ /* 0x000fe20008000f00 */
[----:B------:R-:W-:Y:S01]  /*10c80*/  UMOV UR37, UR9 ;  /* 0x0000000900257c82 */ /* 0x000fe20008000000 */
[----:B------:R-:W-:Y:S01]  /*10c90*/  MOV R10, UR36 ;  /* 0x00000024000a7c02 */ /* 0x000fe20008000f00 */
[----:B------:R0:W-:Y:S01]  /*10ca0*/  STL [R1+0x1c], R4 ;  /* 0x00001c0401007387 */ /* 0x0001e20000100800 */
[----:B------:R-:W-:Y:S01]  /*10cb0*/  UMOV UR13, UR37 ;  /* 0x00000025000d7c82 */ /* 0x000fe20008000000 */
[----:B------:R-:W-:Y:S01]  /*10cc0*/  MOV R15, 0x40000040 ;  /* 0x40000040000f7802 */ /* 0x000fe20000000f00 */
[----:B------:R-:W-:Y:S01]  /*10cd0*/  UMOV UR8, UR56 ;  /* 0x0000003800087c82 */ /* 0x000fe20008000000 */
[----:B------:R-:W-:Y:S01]  /*10ce0*/  UMOV UR21, UR37 ;  /* 0x0000002500157c82 */ /* 0x000fe20008000000 */
[----:B------:R-:W-:Y:S01]  /*10cf0*/  UMOV UR36, UR8 ;  /* 0x0000000800247c82 */ /* 0x000fe20008000000 */
[----:B------:R-:W-:Y:S01]  /*10d00*/  R2UR UR23, R15 ;  /* 0x000000000f1772ca */ /* 0x000fe200000e0000 */
[----:B------:R-:W-:Y:S01]  /*10d10*/  UMOV UR12, UR36 ;  /* 0x00000024000c7c82 */ /* 0x000fe20008000000 */
[----:B------:R-:W-:Y:S01]  /*10d20*/  UMOV UR20, UR36 ;  /* 0x0000002400147c82 */ /* 0x000fe20008000000 */
[----:B------:R-:W-:Y:S01]  /*10d30*/  R2UR UR55, R21 ;  /* 0x00000000153772ca */ /* 0x000fe200000e0000 */
[----:B0-----:R-:W-:Y:S01]  /*10d40*/  IMAD R4, R222, 0xb00, R4 ;  /* 0x00000b00de047824 */ /* 0x001fe200078e0204 */
[----:B------:R-:W-:Y:S01]  /*10d50*/  UMOV UR52, UR36 ;  /* 0x0000002400347c82 */ /* 0x000fe20008000000 */
[----:B------:R-:W-:Y:S01]  /*10d60*/  UMOV UR53, UR37 ;  /* 0x0000002500357c82 */ /* 0x000fe20008000000 */
[----:B------:R-:W-:Y:S01]  /*10d70*/  R2UR UR35, R13 ;  /* 0x000000000d2372ca */ /* 0x000fe200000e0000 */
[C---:B------:R-:W-:Y:S01]  /*10d80*/  VIADD R14, R4.reuse, 0x100 ;  /* 0x00000100040e7836 */ /* 0x040fe20000000000 */
[C---:B------:R-:W-:Y:S01]  /*10d90*/  R2UR UR10, R4.reuse ;  /* 0x00000000040a72ca */ /* 0x040fe200000e0000 */
[C---:B------:R-:W-:Y:S01]  /*10da0*/  VIADD R20, R4.reuse, 0x180 ;  /* 0x0000018004147836 */ /* 0x040fe20000000000 */
[----:B------:R-:W-:Y:S01]  /*10db0*/  IADD3 R12, R4, 0x80, RZ ;  /* 0x00000080040c7810 */ /* 0x000fe20007ffe0ff */
[----:B------:R-:W-:Y:S01]  /*10dc0*/  UMOV UR32, UR36 ;  /* 0x0000002400207c82 */ /* 0x000fe20008000000 */
[----:B------:R-:W-:Y:S01]  /*10dd0*/  R2UR UR22, R14 ;  /* 0x000000000e1672ca */ /* 0x000fe200000e0000 */
[----:B------:R-:W-:Y:S01]  /*10de0*/  UMOV UR33, UR37 ;  /* 0x0000002500217c82 */ /* 0x000fe20008000000 */
[----:B------:R-:W-:Y:S01]  /*10df0*/  R2UR UR14, R12 ;  /* 0x000000000c0e72ca */ /* 0x000fe200000e0000 */
[----:B------:R-:W-:Y:S01]  /*10e00*/  VIADD R12, R4, 0x200 ;  /* 0x00000200040c7836 */ /* 0x000fe20000000000 */
[----:B------:R-:W-:Y:S01]  /*10e10*/  R2UR UR54, R20 ;  /* 0x00000000143672ca */ /* 0x000fe200000e0000 */
[----:B------:R-:W-:Y:S01]  /*10e20*/  VIADD R14, R4, 0x280 ;  /* 0x00000280040e7836 */ /* 0x000fe20000000000 */
[----:B------:R-:W-:Y:S01]  /*10e30*/  R2UR UR31, R15 ;  /* 0x000000000f1f72ca */ /* 0x000fe200000e0000 */
[----:B------:R-:W-:Y:S01]  /*10e40*/  UMOV UR28, UR36 ;  /* 0x00000024001c7c82 */ /* 0x000fe20008000000 */
[----:B------:R-:W-:Y:S01]  /*10e50*/  R2UR UR34, R12 ;  /* 0x000000000c2272ca */ /* 0x000fe200000e0000 */
[----:B------:R-:W-:Y:S01]  /*10e60*/  HGMMA.64x16x16.F32 R112, gdesc[UR8], RZ, !UPT, gsb0 ;  /* 0x00200000087079f0 */ /* 0x000fe2000c0008ff */
[----:B------:R-:W-:Y:S01]  /*10e70*/  R2UR UR30, R14 ;  /* 0x000000000e1e72ca */ /* 0x000fe200000e0000 */
[----:B------:R-:W-:Y:S01]  /*10e80*/  UMOV UR29, UR37 ;  /* 0x00000025001d7c82 */ /* 0x000fe20008000000 */
[C---:B------:R-:W-:Y:S01]  /*10e90*/  VIADD R20, R4.reuse, 0x300 ;  /* 0x0000030004147836 */ /* 0x040fe20000000000 */
[----:B------:R-:W-:Y:S01]  /*10ea0*/  R2UR UR47, R21 ;  /* 0x00000000152f72ca */ /* 0x000fe200000e0000 */
[----:B------:R-:W-:Y:S01]  /*10eb0*/  UMOV UR44, UR36 ;  /* 0x00000024002c7c82 */ /* 0x000fe20008000000 */
[----:B------:R-:W-:Y:S01]  /*10ec0*/  UMOV UR45, UR37 ;  /* 0x00000025002d7c82 */ /* 0x000fe20008000000 */
[----:B------:R-:W-:Y:S01]  /*10ed0*/  IADD3 R12, R4, 0x380, RZ ;  /* 0x00000380040c7810 */ /* 0x000fe20007ffe0ff */
[----:B------:R-:W-:Y:S01]  /*10ee0*/  UMOV UR24, UR36 ;  /* 0x0000002400187c82 */ /* 0x000fe20008000000 */
[----:B------:R-:W-:Y:S01]  /*10ef0*/  R2UR UR46, R20 ;  /* 0x00000000142e72ca */ /* 0x000fe200000e0000 */
[----:B------:R-:W-:Y:S01]  /*10f00*/  UMOV UR25, UR37 ;  /* 0x0000002500197c82 */ /* 0x000fe20008000000 */
[----:B------:R-:W-:Y:S01]  /*10f10*/  R2UR UR26, R12 ;  /* 0x000000000c1a72ca */ /* 0x000fe200000e0000 */
[----:B------:R-:W-:Y:S01]  /*10f20*/  VIADD R14, R4, 0x400 ;  /* 0x00000400040e7836 */ /* 0x000fe20000000000 */
[----:B------:R-:W-:Y:S01]  /*10f30*/  R2UR UR27, R13 ;  /* 0x000000000d1b72ca */ /* 0x000fe200000e0000 */
[----:B------:R-:W-:Y:S01]  /*10f40*/  UMOV UR16, UR36 ;  /* 0x0000002400107c82 */ /* 0x000fe20008000000 */
[----:B------:R-:W-:Y:S01]  /*10f50*/  R2UR UR19, R15 ;  /* 0x000000000f1372ca */ /* 0x000fe200000e0000 */
[----:B------:R-:W-:Y:S01]  /*10f60*/  UMOV UR17, UR37 ;  /* 0x0000002500117c82 */ /* 0x000fe20008000000 */
[----:B------:R-:W-:Y:S01]  /*10f70*/  R2UR UR18, R14 ;  /* 0x000000000e1272ca */ /* 0x000fe200000e0000 */
[C---:B------:R-:W-:Y:S01]  /*10f80*/  VIADD R12, R4.reuse, 0x480 ;  /* 0x00000480040c7836 */ /* 0x040fe20000000000 */
[----:B------:R-:W-:Y:S01]  /*10f90*/  R2UR UR7, R13 ;  /* 0x000000000d0772ca */ /* 0x000fe200000e0000 */
[----:B------:R-:W-:Y:S01]  /*10fa0*/  UMOV UR4, UR36 ;  /* 0x0000002400047c82 */ /* 0x000fe20008000000 */
[----:B------:R-:W-:Y:S01]  /*10fb0*/  UMOV UR5, UR37 ;  /* 0x0000002500057c82 */ /* 0x000fe20008000000 */
[----:B------:R-:W-:Y:S01]  /*10fc0*/  VIADD R14, R4, 0x500 ;  /* 0x00000500040e7836 */ /* 0x000fe20000000000 */
[----:B------:R-:W-:Y:S01]  /*10fd0*/  R2UR UR6, R12 ;  /* 0x000000000c0672ca */ /* 0x000fe200000e0000 */
[----:B------:R-:W-:Y:S01]  /*10fe0*/  IMAD.U32 R24, RZ, RZ, UR8 ;  /* 0x00000008ff187e24 */ /* 0x000fe2000f8e00ff */
[----:B------:R-:W-:Y:S01]  /*10ff0*/  R2UR UR43, R15 ;  /* 0x000000000f2b72ca */ /* 0x000fe200000e0000 */
[----:B------:R-:W-:Y:S01]  /*11000*/  UMOV UR40, UR36 ;  /* 0x0000002400287c82 */ /* 0x000fe20008000000 */
[----:B------:R-:W-:Y:S01]  /*11010*/  R2UR UR42, R14 ;  /* 0x000000000e2a72ca */ /* 0x000fe200000e0000 */
[----:B------:R-:W-:Y:S01]  /*11020*/  UMOV UR41, UR37 ;  /* 0x0000002500297c82 */ /* 0x000fe20008000000 */
[----:B------:R0:W-:Y:S01]  /*11030*/  STL.64 [R1+0x10], R24 ;  /* 0x0000101801007387 */ /* 0x0001e20000100a00 */
[----:B------:R-:W-:Y:S01]  /*11040*/  VIADD R12, R4, 0x2 ;  /* 0x00000002040c7836 */ /* 0x000fe20000000000 */
[----:B------:R-:W-:Y:S01]  /*11050*/  MOV R7, UR39 ;  /* 0x0000002700077c02 */ /* 0x000fe20008000f00 */
[----:B------:R-:W-:Y:S01]  /*11060*/  IMAD.MOV.U32 R13, RZ, RZ, 0x40000040 ;  /* 0x40000040ff0d7424 */ /* 0x000fe200078e00ff */
[----:B------:R-:W-:Y:S01]  /*11070*/  MOV R8, UR38 ;  /* 0x0000002600087c02 */ /* 0x000fe20008000f00 */
[----:B------:R-:W-:Y:S01]  /*11080*/  UIADD3 UR8, UR56, 0x2, URZ ;  /* 0x0000000238087890 */ /* 0x000fe2000fffe03f */
[----:B------:R-:W-:Y:S01]  /*11090*/  R2UR UR38, R12 ;  /* 0x000000000c2672ca */ /* 0x000fe200000e0000 */
[----:B------:R-:W-:Y:S01]  /*110a0*/  UMOV UR37, 0x40000040 ;  /* 0x4000004000257882 */ /* 0x000fe20000000000 */
[----:B------:R-:W-:Y:S01]  /*110b0*/  R2UR UR39, R13 ;  /* 0x000000000d2772ca */ /* 0x000fe200000e0000 */
[C---:B------:R-:W-:Y:S01]  /*110c0*/  VIADD R14, R4.reuse, 0x102 ;  /* 0x00000102040e7836 */ /* 0x040fe20000000000 */
[C---:B------:R-:W-:Y:S01]  /*110d0*/  IADD3 R20, R4.reuse, 0x82, RZ ;  /* 0x0000008204147810 */ /* 0x040fe20007ffe0ff */
[----:B------:R-:W-:Y:S01]  /*110e0*/  IMAD.MOV.U32 R15, RZ, RZ, 0x40000040 ;  /* 0x40000040ff0f7424 */ /* 0x000fe200078e00ff */
[----:B------:R-:W-:Y:S01]  /*110f0*/  UMOV UR36, UR8 ;  /* 0x0000000800247c82 */ /* 0x000fe20008000000 */
[----:B------:R-:W-:Y:S01]  /*11100*/  MOV R21, 0x40000040 ;  /* 0x4000004000157802 */ /* 0x000fe20000000f00 */
        /* <DEDUP_REMOVED lines=8> */
[----:B------:R-:W-:Y:S01]  /*11190*/  IMAD.U32 R21, RZ, RZ, UR37 ;  /* 0x00000025ff157e24 */ /* 0x000fe2000f8e00ff */
[----:B------:R-:W-:-:S02]  /*111a0*/  WARPGROUP.DEPBAR.LE gsb0, 0x0 ;  /* 0x00008000000079c5 */ /* 0x000fc40000010000 */
[----:B------:R-:W-:Y:S01]  /*111b0*/  WARPGROUP.ARRIVE ;  /* 0x00000000000079c5 */ /* 0x000fe20000000000 */
[----:B------:R-:W-:Y:S01]  /*111c0*/  MOV R15, 0x40000040 ;  /* 0x40000040000f7802 */ /* 0x000fe20000000f00 */
[----:B------:R-:W-:Y:S01]  /*111d0*/  IMAD.U32 R20, RZ, RZ, UR36 ;  /* 0x00000024ff147e24 */ /* 0x000fe2000f8e00ff */
[----:B------:R-:W2:Y:S03]  /*111e0*/  LDL R120, [R1+0x34] ;  /* 0x0000340001787983 */ /* 0x000ea60000100800 */
[----:B------:R-:W-:Y:S01]  /*111f0*/  HGMMA.64x16x16.F32 R104, gdesc[UR12], RZ, !UPT, gsb0 ;  /* 0x002000000c6879f0 */ /* 0x000fe2000c0008ff */
[----:B------:R-:W-:Y:S01]  /*11200*/  R2UR UR14, R12 ;  /* 0x000000000c0e72ca */ /* 0x000fe200000e0000 */
[----:B------:R-:W-:Y:S01]  /*11210*/  VIADD R12, R4, 0x282 ;  /* 0x00000282040c7836 */ /* 0x000fe20000000000 */
[----:B------:R-:W-:Y:S01]  /*11220*/  R2UR UR15, R13 ;  /* 0x000000000d0f72ca */ /* 0x000fe200000e0000 */
[----:B------:R-:W-:Y:S01]  /*11230*/  IMAD.MOV.U32 R13, RZ, RZ, 0x40000040 ;  /* 0x40000040ff0d7424 */ /* 0x000fe200078e00ff */
[----:B------:R-:W-:-:S02]  /*11240*/  WARPGROUP.DEPBAR.LE gsb0, 0x0 ;  /* 0x00008000000079c5 */ /* 0x000fc40000010000 */
[----:B------:R-:W-:-:S06]  /*11250*/  WARPGROUP.ARRIVE ;  /* 0x00000000000079c5 */ /* 0x000fcc0000000000 */
[----:B------:R-:W-:Y:S01]  /*11260*/  HGMMA.64x16x16.F32 R96, gdesc[UR20], RZ, !UPT, gsb0 ;  /* 0x00200000146079f0 */ /* 0x000fe2000c0008ff */
[----:B------:R-:W-:Y:S01]  /*11270*/  R2UR UR22, R14 ;  /* 0x000000000e1672ca */ /* 0x000fe200000e0000 */
[----:B------:R-:W-:Y:S01]  /*11280*/  VIADD R14, R4, 0x302 ;  /* 0x00000302040e7836 */ /* 0x000fe20000000000 */
[----:B------:R-:W-:Y:S01]  /*11290*/  R2UR UR23, R15 ;  /* 0x000000000f1772ca */ /* 0x000fe200000e0000 */
[----:B------:R-:W-:Y:S01]  /*112a0*/  IMAD.MOV.U32 R15, RZ, RZ, 0x40000040 ;  /* 0x40000040ff0f7424 */ /* 0x000fe200078e00ff */
[----:B------:R-:W-:Y:S02]  /*112b0*/  WARPGROUP.DEPBAR.LE gsb0, 0x0 ;  /* 0x00008000000079c5 */ /* 0x000fe40000010000 */
[----:B------:R-:W-:-:S06]  /*112c0*/  WARPGROUP.ARRIVE ;  /* 0x00000000000079c5 */ /* 0x000fcc0000000000 */
[----:B------:R-:W-:Y:S03]  /*112d0*/  HGMMA.64x16x16.F32 R88, gdesc[UR52], RZ, !UPT, gsb0 ;  /* 0x00200000345879f0 */ /* 0x000fe6000c0008ff */
[----:B------:R-:W-:Y:S02]  /*112e0*/  WARPGROUP.DEPBAR.LE gsb0, 0x0 ;  /* 0x00008000000079c5 */ /* 0x000fe40000010000 */
[----:B------:R-:W-:-:S06]  /*112f0*/  WARPGROUP.ARRIVE ;  /* 0x00000000000079c5 */ /* 0x000fcc0000000000 */
[----:B------:R-:W-:Y:S01]  /*11300*/  HGMMA.64x16x16.F32 R72, gdesc[UR32], RZ, !UPT, gsb0 ;  /* 0x00200000204879f0 */ /* 0x000fe2000c0008ff */
        /* <DEDUP_REMOVED lines=17> */
[----:B------:R-:W-:Y:S01]  /*11420*/  UMOV UR44, UR36 ;  /* 0x00000024002c7c82 */ /* 0x000fe20008000000 */
[----:B------:R-:W-:Y:S01]  /*11430*/  UMOV UR45, UR37 ;  /* 0x00000025002d7c82 */ /* 0x000fe20008000000 */
[----:B------:R-:W-:Y:S02]  /*11440*/  R2UR UR26, R12 ;  /* 0x000000000c1a72ca */ /* 0x000fe400000e0000 */
[----:B------:R-:W-:Y:S01]  /*11450*/  R2UR UR27, R13 ;  /* 0x000000000d1b72ca */ /* 0x000fe200000e0000 */
[----:B------:R-:W-:Y:S02]  /*11460*/  WARPGROUP.DEPBAR.LE gsb0, 0x0 ;  /* 0x00008000000079c5 */ /* 0x000fe40000010000 */
[----:B------:R-:W-:Y:S01]  /*11470*/  WARPGROUP.ARRIVE ;  /* 0x00000000000079c5 */ /* 0x000fe20000000000 */
[----:B------:R-:W-:Y:S01]  /*11480*/  UMOV UR8, UR44 ;  /* 0x0000002c00087c82 */ /* 0x000fe20008000000 */
[----:B------:R-:W-:Y:S01]  /*11490*/  UMOV UR9, UR45 ;  /* 0x0000002d00097c82 */ /* 0x000fe20008000000 */
[----:B------:R-:W-:Y:S01]  /*114a0*/  UMOV UR48, UR44 ;  /* 0x0000002c00307c82 */ /* 0x000fe20008000000 */
[----:B------:R-:W-:Y:S01]  /*114b0*/  UMOV UR49, UR45 ;  /* 0x0000002d00317c82 */ /* 0x000fe20008000000 */
[----:B------:R-:W-:Y:S01]  /*114c0*/  UMOV UR12, UR44 ;  /* 0x0000002c000c7c82 */ /* 0x000fe20008000000 */
[----:B------:R-:W-:Y:S01]  /*114d0*/  HGMMA.64x16x16.F32 R40, gdesc[UR16], RZ, !UPT, gsb0 ;  /* 0x00200000102879f0 */ /* 0x000fe2000c0008ff */
        /* <DEDUP_REMOVED lines=10> */
[C---:B------:R-:W-:Y:S01]  /*11580*/  VIADD R12, R4.reuse, 0x482 ;  /* 0x00000482040c7836 */ /* 0x040fe20000000000 */
[----:B------:R-:W-:Y:S01]  /*11590*/  R2UR UR19, R15 ;  /* 0x000000000f1372ca */ /* 0x000fe200000e0000 */
[----:B------:R-:W-:Y:S01]  /*115a0*/  UMOV UR16, UR44 ;  /* 0x0000002c00107c82 */ /* 0x000fe20008000000 */
[----:B------:R-:W-:Y:S01]  /*115b0*/  UMOV UR17, UR45 ;  /* 0x0000002d00117c82 */ /* 0x000fe20008000000 */
[----:B------:R-:W-:Y:S01]  /*115c0*/  IMAD.MOV.U32 R13, RZ, RZ, 0x40000040 ;  /* 0x40000040ff0d7424 */ /* 0x000fe200078e00ff */
[----:B------:R-:W-:Y:S01]  /*115d0*/  IADD3 R14, R4, 0x502, RZ ;  /* 0x00000502040e7810 */ /* 0x000fe20007ffe0ff */
[----:B------:R-:W-:-:S02]  /*115e0*/  WARPGROUP.DEPBAR.LE gsb0, 0x0 ;  /* 0x00008000000079c5 */ /* 0x000fc40000010000 */
[----:B------:R-:W-:-:S06]  /*115f0*/  WARPGROUP.ARRIVE ;  /* 0x00000000000079c5 */ /* 0x000fcc0000000000 */
[----:B------:R-:W-:Y:S03]  /*11600*/  HGMMA.64x16x16.F32 R32, gdesc[UR4], RZ, !UPT, gsb0 ;  /* 0x00200000042079f0 */ /* 0x000fe6000c0008ff */
[----:B------:R-:W-:Y:S02]  /*11610*/  WARPGROUP.DEPBAR.LE gsb0, 0x0 ;  /* 0x00008000000079c5 */ /* 0x000fe40000010000 */
[----:B0-----:R-:W-:-:S06]  /*11620*/  WARPGROUP.ARRIVE ;  /* 0x00000000000079c5 */ /* 0x001fcc0000000000 */
[----:B------:R-:W-:Y:S03]  /*11630*/  HGMMA.64x16x16.F32 R24, gdesc[UR40], RZ, !UPT, gsb0 ;  /* 0x00200000281879f0 */ /* 0x000fe6000c0008ff */
        /* <DEDUP_REMOVED lines=34> */
[----:B------:R-:W-:Y:S02]  /*11860*/  MOV R15, 0x40000040 ;  /* 0x40000040000f7802 */ /* 0x000fe40000000f00 */
[----:B------:R-:W-:Y:S02]  /*11870*/  R2UR UR46, R14 ;  /* 0x000000000e2e72ca */ /* 0x000fe400000e0000 */
[----:B------:R-:W-:Y:S01]  /*11880*/  R2UR UR47, R15 ;  /* 0x000000000f2f72ca */ /* 0x000fe200000e0000 */
[----:B------:R-:W-:Y:S02]  /*11890*/  WARPGROUP.DEPBAR.LE gsb0, 0x0 ;  /* 0x00008000000079c5 */ /* 0x000fe40000010000 */
[----:B------:R-:W-:-:S10]  /*118a0*/  WARPGROUP.ARRIVE ;  /* 0x00000000000079c5 */ /* 0x000fd40000000000 */
[----:B------:R-:W-:Y:S01]  /*118b0*/  HGMMA.64x16x16.F32 R24, gdesc[UR44], R24, gsb0 ;  /* 0x002000002c1879f0 */ /* 0x000fe20008000818 */
[----:B------:R-:W-:Y:S01]  /*118c0*/  R2UR UR39, R7 ;  /* 0x00000000072772ca */ /* 0x000fe200000e0000 */
[----:B------:R-:W-:Y:S01]  /*118d0*/  IMAD.MOV.U32 R7, RZ, RZ, 0x40000040 ;  /* 0x40000040ff077424 */ /* 0x000fe200078e00ff */
[----:B------:R-:W-:-:S04]  /*118e0*/  R2UR UR54, R6 ;  /* 0x00000000063672ca */ /* 0x000fc800000e0000 */
[----:B------:R-:W-:Y:S01]  /*118f0*/  R2UR UR55, R7 ;  /* 0x00000000073772ca */ /* 0x000fe200000e0000 */
[----:B------:R-:W-:Y:S01]  /*11900*/  UIADD3 UR4, UR56, 0x4, URZ ;  /* 0x0000000438047890 */ /* 0x000fe2000fffe03f */
[----:B------:R-:W-:-:S06]  /*11910*/  UMOV UR53, 0x40000040 ;  /* 0x4000004000357882 */ /* 0x000fcc0000000000 */
[----:B------:R-:W-:Y:S01]  /*11920*/  UMOV UR52, UR4 ;  /* 0x0000000400347c82 */ /* 0x000fe20008000000 */
[----:B------:R-:W-:Y:S02]  /*11930*/  WARPGROUP.DEPBAR.LE gsb0, 0x0 ;  /* 0x00008000000079c5 */ /* 0x000fe40000010000 */
[----:B------:R-:W-:-:S06]  /*11940*/  WARPGROUP.ARRIVE ;  /* 0x00000000000079c5 */ /* 0x000fcc0000000000 */
        /* <DEDUP_REMOVED lines=9> */
[----:B------:R-:W-:Y:S01]  /*119e0*/  UMOV UR4, UR40 ;  /* 0x0000002800047c82 */ /* 0x000fe20008000000 */
        /* <DEDUP_REMOVED lines=76> */
[----:B------:R-:W-:Y:S01]  /*11eb0*/  R2UR UR36, R10 ;  /* 0x000000000a2472ca */ /* 0x000fe200000e0000 */
        /* <DEDUP_REMOVED lines=11> */
[----:B------:R-:W-:Y:S01]  /*11f70*/  UIADD3 UR4, UR56, 0x6, URZ ;  /* 0x0000000638047890 */ /* 0x000fe2000fffe03f */
[----:B------:R-:W-:-:S06]  /*11f80*/  UMOV UR49, 0x40000040 ;  /* 0x4000004000317882 */ /* 0x000fcc0000000000 */
[----:B------:R-:W-:Y:S01]  /*11f90*/  UMOV UR48, UR4 ;  /* 0x0000000400307c82 */ /* 0x000fe20008000000 */
[----:B------:R-:W-:Y:S02]  /*11fa0*/  WARPGROUP.DEPBAR.LE gsb0, 0x0 ;  /* 0x00008000000079c5 */ /* 0x000fe40000010000 */
[----:B------:R-:W-:-:S06]  /*11fb0*/  WARPGROUP.ARRIVE ;  /* 0x00000000000079c5 */ /* 0x000fcc0000000000 */
[----:B------:R-:W-:Y:S01]  /*11fc0*/  HGMMA.64x16x16.F32 R112, gdesc[UR48], R112, gsb0 ;  /* 0x00200000307079f0 */ /* 0x000fe20008000870 */
[----:B------:R-:W-:Y:S01]  /*11fd0*/  IMAD.MOV.U32 R7, RZ, RZ, 0x40000040 ;  /* 0x40000040ff077424 */ /* 0x000fe200078e00ff */
[----:B------:R-:W-:-:S04]  /*11fe0*/  IADD3 R6, R4, 0x86, RZ ;  /* 0x0000008604067810 */ /* 0x000fc80007ffe0ff */
        /* <DEDUP_REMOVED lines=297> */
[----:B------:R-:W-:Y:S01]  /*13280*/  UMOV UR5, 0x40000040 ;  /* 0x4000004000057882 */ /* 0x000fe20000000000 */
        /* <DEDUP_REMOVED lines=48> */
[----:B------:R-:W-:Y:S02]  /*13590*/  IADD3 R8, R4, 0x884, RZ ;  /* 0x0000088404087810 */ /* 0x000fe40007ffe0ff */
        /* <DEDUP_REMOVED lines=15> */
[C---:B------:R-:W-:Y:S01]  /*13690*/  VIADD R6, R4.reuse, 0x984 ;  /* 0x0000098404067836 */ /* 0x040fe20000000000 */
[----:B------:R-:W-:Y:S01]  /*136a0*/  MOV R7, 0x40000040 ;  /* 0x4000004000077802 */ /* 0x000fe20000000f00 */
[----:B------:R-:W-:Y:S01]  /*136b0*/  UMOV UR8, UR4 ;  /* 0x0000000400087c82 */ /* 0x000fe20008000000 */
[----:B------:R-:W-:Y:S01]  /*136c0*/  UMOV UR9, UR5 ;  /* 0x0000000500097c82 */ /* 0x000fe20008000000 */
[----:B------:R-:W-:Y:S01]  /*136d0*/  VIADD R8, R4, 0xa04 ;  /* 0x00000a0404087836 */ /* 0x000fe20000000000 */
[----:B------:R-:W-:Y:S01]  /*136e0*/  R2UR UR10, R6 ;  /* 0x00000000060a72ca */ /* 0x000fe200000e0000 */
[----:B------:R-:W-:Y:S01]  /*136f0*/  IMAD.MOV.U32 R9, RZ, RZ, 0x40000040 ;  /* 0x40000040ff097424 */ /* 0x000fe200078e00ff */
[----:B------:R-:W-:Y:S01]  /*13700*/  R2UR UR11, R7 ;  /* 0x00000000070b72ca */ /* 0x000fe200000e0000 */
[----:B------:R-:W-:Y:S01]  /*13710*/  UMOV UR12, UR4 ;  /* 0x00000004000c7c82 */ /* 0x000fe20008000000 */
[----:B------:R-:W-:Y:S01]  /*13720*/  UMOV UR13, UR5 ;  /* 0x00000005000d7c82 */ /* 0x000fe20008000000 */
[----:B------:R-:W-:Y:S01]  /*13730*/  UMOV UR16, UR4 ;  /* 0x0000000400107c82 */ /* 0x000fe20008000000 */
[----:B------:R-:W-:Y:S01]  /*13740*/  UMOV UR17, UR5 ;  /* 0x0000000500117c82 */ /* 0x000fe20008000000 */
[----:B------:R-:W-:Y:S01]  /*13750*/  UIADD3 UR20, UR56, 0x406, URZ ;  /* 0x0000040638147890 */ /* 0x000fe2000fffe03f */
[----:B------:R-:W-:Y:S01]  /*13760*/  UMOV UR21, 0x40000040 ;  /* 0x4000004000157882 */ /* 0x000fe20000000000 */
[----:B------:R-:W-:Y:S01]  /*13770*/  ULDC UR6, c[0x0][0x9d8] ;  /* 0x0002760000067ab9 */ /* 0x000fe20000000800 */
[----:B--2---:R-:W-:Y:S01]  /*13780*/  IADD3 R5, R162, 0xb0, -R120 ;  /* 0x000000b0a2057810 */ /* 0x004fe20007ffe878 */
[----:B------:R0:W-:Y:S01]  /*13790*/  STL.64 [R1+0x8], R20 ;  /* 0x0000081401007387 */ /* 0x0001e20000100a00 */
[----:B------:R-:W-:Y:S01]  /*137a0*/  ULDC UR7, c[0x0][0x988] ;  /* 0x0002620000077ab9 */ /* 0x000fe20000000800 */
[----:B------:R-:W-:-:S02]  /*137b0*/  WARPGROUP.DEPBAR.LE gsb0, 0x0 ;  /* 0x00008000000079c5 */ /* 0x000fc40000010000 */
[----:B------:R-:W-:-:S06]  /*137c0*/  WARPGROUP.ARRIVE ;  /* 0x00000000000079c5 */ /* 0x000fcc0000000000 */
[----:B------:R-:W-:Y:S01]  /*137d0*/  HGMMA.64x16x16.F32 R40, gdesc[UR8], R40, gsb0 ;  /* 0x00200000082879f0 */ /* 0x000fe20008000828 */
[----:B------:R-:W-:Y:S02]  /*137e0*/  R2UR UR14, R8 ;  /* 0x00000000080e72ca */ /* 0x000fe400000e0000 */
[----:B------:R-:W-:Y:S01]  /*137f0*/  R2UR UR15, R9 ;  /* 0x00000000090f72ca */ /* 0x000fe200000e0000 */
[----:B------:R-:W-:Y:S01]  /*13800*/  VIADD R6, R4, 0xa84 ;  /* 0x00000a8404067836 */ /* 0x000fe20000000000 */
[----:B------:R-:W-:Y:S02]  /*13810*/  WARPGROUP.DEPBAR.LE gsb0, 0x0 ;  /* 0x00008000000079c5 */ /* 0x000fe40000010000 */
[----:B------:R-:W-:-:S09]  /*13820*/  WARPGROUP.ARRIVE ;  /* 0x00000000000079c5 */ /* 0x000fd20000000000 */
[----:B------:R-:W-:Y:S01]  /*13830*/  HGMMA.64x16x16.F32 R32, gdesc[UR12], R32, gsb0 ;  /* 0x002000000c2079f0 */ /* 0x000fe20008000820 */
[----:B------:R-:W-:Y:S02]  /*13840*/  MOV R7, 0x40000040 ;  /* 0x4000004000077802 */ /* 0x000fe40000000f00 */
        /* <DEDUP_REMOVED lines=74> */
[----:B------:R-:W-:Y:S01]  /*13cf0*/  FMUL.FTZ R3, R112, UR6 ;  /* 0x0000000670037c20 */ /* 0x000fe20008410000 */
[----:B------:R-:W-:Y:S01]  /*13d00*/  FMUL.FTZ R8, R113, UR6 ;  /* 0x0000000671087c20 */ /* 0x000fe20008410000 */
[----:B------:R-:W-:Y:S02]  /*13d10*/  WARPGROUP.DEPBAR.LE gsb0, 0x0 ;  /* 0x00008000000079c5 */ /* 0x000fe40000010000 */
[----:B------:R-:W-:-:S06]  /*13d20*/  WARPGROUP.ARRIVE ;  /* 0x00000000000079c5 */ /* 0x000fcc0000000000 */
[----:B------:R-:W-:Y:S01]  /*13d30*/  HGMMA.64x16x16.F32 R32, gdesc[UR8], R32, gsb0 ;  /* 0x00200000082079f0 */ /* 0x000fe20008000820 */
[----:B------:R-:W-:Y:S01]  /*13d40*/  FMUL.FTZ R12, R117, UR6 ;  /* 0x00000006750c7c20 */ /* 0x000fe20008410000 */
[----:B------:R-:W-:Y:S01]  /*13d50*/  FMUL.FTZ R9, R116, UR6 ;  /* 0x0000000674097c20 */ /* 0x000fe20008410000 */
[----:B------:R-:W-:Y:S01]  /*13d60*/  MUFU.TANH R3, R3 ;  /* 0x0000000300037308 */ /* 0x000fe20000002400 */
[----:B------:R-:W-:Y:S01]  /*13d70*/  FMUL.FTZ R11, R114, UR6 ;  /* 0x00000006720b7c20 */ /* 0x000fe20008410000 */
[----:B------:R-:W-:-:S06]  /*13d80*/  FMUL.FTZ R10, R115, UR6 ;  /* 0x00000006730a7c20 */ /* 0x000fcc0008410000 */
[----:B------:R-:W1:Y:S01]  /*13d90*/  MUFU.TANH R8, R8 ;  /* 0x0000000800087308 */ /* 0x000e620000002400 */
[----:B------:R-:W-:Y:S01]  /*13da0*/  FMUL.FTZ R13, R104, UR6 ;  /* 0x00000006680d7c20 */ /* 0x000fe20008410000 */
[----:B------:R-:W-:Y:S01]  /*13db0*/  FMUL.FTZ R157, R40, UR6 ;  /* 0x00000006289d7c20 */ /* 0x000fe20008410000 */
[----:B------:R-:W-:-:S05]  /*13dc0*/  IMAD R40, R160, -0xb0, R5 ;  /* 0xffffff50a0287824 */ /* 0x000fca00078e0205 */
[----:B------:R-:W2:Y:S01]  /*13dd0*/  MUFU.TANH R12, R12 ;  /* 0x0000000c000c7308 */ /* 0x000ea20000002400 */
[----:B------:R-:W-:Y:S01]  /*13de0*/  FMUL.FTZ R15, R118, UR6 ;  /* 0x00000006760f7c20 */ /* 0x000fe20008410000 */
[----:B------:R-:W-:-:S06]  /*13df0*/  FMUL.FTZ R14, R105, UR6 ;  /* 0x00000006690e7c20 */ /* 0x000fcc0008410000 */
[----:B------:R-:W3:Y:S01]  /*13e00*/  MUFU.TANH R9, R9 ;  /* 0x0000000900097308 */ /* 0x000ee20000002400 */
[----:B------:R-:W-:Y:S01]  /*13e10*/  FMUL.FTZ R50, R50, UR6 ;  /* 0x0000000632327c20 */ /* 0x000fe20008410000 */
[----:B0-----:R-:W-:-:S06]  /*13e20*/  FMUL.FTZ R20, R119, UR6 ;  /* 0x0000000677147c20 */ /* 0x001fcc0008410000 */
[----:B------:R-:W0:Y:S01]  /*13e30*/  MUFU.TANH R11, R11 ;  /* 0x0000000b000b7308 */ /* 0x000e220000002400 */
[----:B------:R-:W-:Y:S01]  /*13e40*/  ISETP.GT.AND P2, PT, R40, RZ, PT ;  /* 0x000000ff2800720c */ /* 0x000fe20003f44270 */
[----:B------:R-:W-:Y:S01]  /*13e50*/  FMUL.FTZ R21, R108, UR6 ;  /* 0x000000066c157c20 */ /* 0x000fe20008410000 */
[----:B------:R-:W-:Y:S01]  /*13e60*/  ISETP.GT.AND P3, PT, R40, 0x1, PT ;  /* 0x000000012800780c */ /* 0x000fe20003f64270 */
[----:B------:R-:W-:-:S04]  /*13e70*/  FMUL.FTZ R117, R42, UR6 ;  /* 0x000000062a757c20 */ /* 0x000fc80008410000 */
[----:B------:R-:W4:Y:S01]  /*13e80*/  MUFU.TANH R10, R10 ;  /* 0x0000000a000a7308 */ /* 0x000f220000002400 */
[----:B------:R-:W-:Y:S01]  /*13e90*/  ISETP.GT.AND P5, PT, R40, 0x9, PT ;  /* 0x000000092800780c */ /* 0x000fe20003fa4270 */
[----:B------:R-:W-:Y:S01]  /*13ea0*/  FMUL.FTZ R80, R106, UR6 ;  /* 0x000000066a507c20 */ /* 0x000fe20008410000 */
[----:B------:R-:W-:-:S05]  /*13eb0*/  ISETP.GT.AND P4, PT, R40, 0x8, PT ;  /* 0x000000082800780c */ /* 0x000fca0003f84270 */
[----:B------:R-:W4:Y:S01]  /*13ec0*/  MUFU.TANH R13, R13 ;  /* 0x0000000d000d7308 */ /* 0x000f220000002400 */
[----:B------:R-:W-:Y:S02]  /*13ed0*/  WARPGROUP.DEPBAR.LE gsb0, 0x0 ;  /* 0x00008000000079c5 */ /* 0x000fe40000010000 */
[----:B-1----:R-:W-:Y:S01]  /*13ee0*/  FSEL R8, R8, -INF , P3 ;  /* 0xff80000008087808 */ /* 0x002fe20001800000 */
[----:B------:R-:W-:Y:S01]  /*13ef0*/  FMUL.FTZ R82, R109, UR6 ;  /* 0x000000066d527c20 */ /* 0x000fe20008410000 */
[----:B------:R-:W-:-:S03]  /*13f00*/  FMUL.FTZ R7, R54, UR6 ;  /* 0x0000000636077c20 */ /* 0x000fc60008410000 */
[----:B------:R-:W1:Y:S01]  /*13f10*/  MUFU.TANH R15, R15 ;  /* 0x0000000f000f7308 */ /* 0x000e620000002400 */
[----:B------:R-:W-:Y:S01]  /*13f20*/  FMUL.FTZ R106, R32, UR6 ;  /* 0x00000006206a7c20 */ /* 0x000fe20008410000 */
[----:B------:R-:W-:Y:S01]  /*13f30*/  FMUL.FTZ R54, R34, UR6 ;  /* 0x0000000622367c20 */ /* 0x000fe20008410000 */
[----:B------:R-:W-:-:S05]  /*13f40*/  FMUL.FTZ R32, R39, UR6 ;  /* 0x0000000627207c20 */ /* 0x000fca0008410000 */
[----:B------:R-:W1:Y:S01]  /*13f50*/  MUFU.TANH R14, R14 ;  /* 0x0000000e000e7308 */ /* 0x000e620000002400 */
[----:B------:R-:W-:Y:S01]  /*13f60*/  FMUL.FTZ R34, R37, UR6 ;  /* 0x0000000625227c20 */ /* 0x000fe20008410000 */
[----:B--2---:R-:W-:Y:S01]  /*13f70*/  FSEL R39, R12, -INF , P5 ;  /* 0xff8000000c277808 */ /* 0x004fe20002800000 */
[----:B------:R-:W-:Y:S01]  /*13f80*/  FMUL.FTZ R81, R107, UR6 ;  /* 0x000000066b517c20 */ /* 0x000fe20008410000 */
[----:B------:R-:W-:-:S04]  /*13f90*/  FMUL.FTZ R84, R96, UR6 ;  /* 0x0000000660547c20 */ /* 0x000fc80008410000 */
[----:B------:R-:W2:Y:S01]  /*13fa0*/  MUFU.TANH R20, R20 ;  /* 0x0000001400147308 */ /* 0x000ea20000002400 */
[----:B---3--:R-:W-:Y:S01]  /*13fb0*/  FSEL R37, R9, -INF , P4 ;  /* 0xff80000009257808 */ /* 0x008fe20002000000 */
[----:B------:R-:W-:Y:S01]  /*13fc0*/  FMUL.FTZ R86, R110, UR6 ;  /* 0x000000066e567c20 */ /* 0x000fe20008410000 */
[----:B0-----:R-:W-:Y:S01]  /*13fd0*/  FSEL R11, R11, -INF , P2 ;  /* 0xff8000000b0b7808 */ /* 0x001fe20001000000 */
[----:B------:R-:W-:Y:S01]  /*13fe0*/  FMUL.FTZ R83, R97, UR6 ;  /* 0x0000000661537c20 */ /* 0x000fe20008410000 */
[----:B------:R-:W-:Y:S01]  /*13ff0*/  FMUL.FTZ R159, R41, UR6 ;  /* 0x00000006299f7c20 */ /* 0x000fe20008410000 */
[----:B------:R-:W-:Y:S01]  /*14000*/  FMUL.FTZ R85, R111, UR6 ;  /* 0x000000066f557c20 */ /* 0x000fe20008410000 */
[----:B------:R-:W-:Y:S01]  /*14010*/  FMUL.FTZ R163, R45, UR6 ;  /* 0x000000062da37c20 */ /* 0x000fe20008410000 */
[----:B------:R0:W-:Y:S01]  /*14020*/  MUFU.TANH R42, R50 ;  /* 0x00000032002a7308 */ /* 0x0001e20000002400 */
[----:B------:R-:W-:Y:S01]  /*14030*/  FMUL.FTZ R98, R98, UR6 ;  /* 0x0000000662627c20 */ /* 0x000fe20008410000 */
[----:B------:R-:W-:-:S02]  /*14040*/  IMAD.MOV.U32 R5, RZ, RZ, 0x40000040 ;  /* 0x40000040ff057424 */ /* 0x000fc400078e00ff */
[----:B------:R-:W-:Y:S01]  /*14050*/  FMUL.FTZ R51, R51, UR6 ;  /* 0x0000000633337c20 */ /* 0x000fe20008410000 */
[----:B------:R-:W-:Y:S01]  /*14060*/  FMUL.FTZ R104, R47, UR6 ;  /* 0x000000062f687c20 */ /* 0x000fe20008410000 */
[----:B------:R-:W-:Y:S01]  /*14070*/  FMUL.FTZ R88, R88, UR6 ;  /* 0x0000000658587c20 */ /* 0x000fe20008410000 */
[----:B------:R-:W-:Y:S01]  /*14080*/  IADD3 R4, R4, 0xa86, RZ ;  /* 0x00000a8604047810 */ /* 0x000fe20007ffe0ff */
[----:B------:R-:W-:Y:S01]  /*14090*/  FMUL.FTZ R161, R44, UR6 ;  /* 0x000000062ca17c20 */ /* 0x000fe20008410000 */
[----:B------:R-:W-:Y:S01]  /*140a0*/  FMUL.FTZ R53, R53, UR6 ;  /* 0x0000000635357c20 */ /* 0x000fe20008410000 */
[----:B0-----:R-:W-:Y:S01]  /*140b0*/  FMUL.FTZ R50, R35, UR6 ;  /* 0x0000000623327c20 */ /* 0x001fe20008410000 */
[----:B------:R-:W-:Y:S01]  /*140c0*/  FSEL R35, R3, -INF , P2 ;  /* 0xff80000003237808 */ /* 0x000fe20001000000 */
[----:B------:R-:W0:Y:S01]  /*140d0*/  MUFU.TANH R21, R21 ;  /* 0x0000001500157308 */ /* 0x000e220000002400 */
[----:B------:R-:W-:Y:S01]  /*140e0*/  FMUL.FTZ R102, R102, UR6 ;  /* 0x0000000666667c20 */ /* 0x000fe20008410000 */
[----:B------:R-:W-:Y:S01]  /*140f0*/  FMUL.FTZ R52, R52, UR6 ;  /* 0x0000000634347c20 */ /* 0x000fe20008410000 */
[----:B------:R-:W-:Y:S01]  /*14100*/  FMNMX.FTZ R12, R35, R8, !PT ;  /* 0x00000008230c7209 */ /* 0x000fe20007810000 */
[----:B------:R-:W-:Y:S01]  /*14110*/  FMUL.FTZ R89, R89, UR6 ;  /* 0x0000000659597c20 */ /* 0x000fe20008410000 */
[----:B------:R-:W-:Y:S01]  /*14120*/  ISETP.GT.AND P2, PT, R40, 0x10, PT ;  /* 0x000000102800780c */ /* 0x000fe20003f44270 */
[----:B------:R-:W-:Y:S01]  /*14130*/  FMUL.FTZ R115, R55, UR6 ;  /* 0x0000000637737c20 */ /* 0x000fe20008410000 */
[----:B------:R-:W-:Y:S01]  /*14140*/  FMUL.FTZ R91, R91, UR6 ;  /* 0x000000065b5b7c20 */ /* 0x000fe20008410000 */
[----:B------:R-:W3:Y:S01]  /*14150*/  MUFU.TANH R80, R80 ;  /* 0x0000005000507308 */ /* 0x000ee20000002400 */
[----:B------:R-:W-:Y:S01]  /*14160*/  FMNMX.FTZ R12, R37, R12, !PT ;  /* 0x0000000c250c7209 */ /* 0x000fe20007810000 */
[----:B------:R-:W-:Y:S01]  /*14170*/  FMUL.FTZ R72, R72, UR6 ;  /* 0x0000000648487c20 */ /* 0x000fe20008410000 */
[----:B----4-:R-:W-:Y:S01]  /*14180*/  FSEL R10, R10, -INF , P3 ;  /* 0xff8000000a0a7808 */ /* 0x010fe20001800000 */
[----:B------:R-:W-:Y:S01]  /*14190*/  FMUL.FTZ R73, R73, UR6 ;  /* 0x0000000649497c20 */ /* 0x000fe20008410000 */
[----:B------:R-:W-:Y:S01]  /*141a0*/  FMUL.FTZ R6, R57, UR6 ;  /* 0x0000000639067c20 */ /* 0x000fe20008410000 */
[----:B------:R-:W-:Y:S01]  /*141b0*/  FMUL.FTZ R75, R75, UR6 ;  /* 0x000000064b4b7c20 */ /* 0x000fe20008410000 */
[----:B------:R-:W-:Y:S01]  /*141c0*/  FMUL.FTZ R78, R78, UR6 ;  /* 0x000000064e4e7c20 */ /* 0x000fe20008410000 */
[----:B------:R-:W-:Y:S01]  /*141d0*/  MUFU.TANH R82, R82 ;  /* 0x0000005200527308 */ /* 0x000fe20000002400 */
[----:B------:R-:W-:Y:S01]  /*141e0*/  ISETP.GT.AND P3, PT, R40, 0x11, PT ;  /* 0x000000112800780c */ /* 0x000fe20003f64270 */
[----:B------:R-:W-:Y:S01]  /*141f0*/  FMUL.FTZ R96, R100, UR6 ;  /* 0x0000000664607c20 */ /* 0x000fe20008410000 */
[----:B------:R-:W-:Y:S01]  /*14200*/  FSEL R41, R13, -INF , P2 ;  /* 0xff8000000d297808 */ /* 0x000fe20001000000 */
[----:B------:R-:W-:Y:S01]  /*14210*/  FMUL.FTZ R79, R79, UR6 ;  /* 0x000000064f4f7c20 */ /* 0x000fe20008410000 */
[----:B------:R-:W-:Y:S01]  /*14220*/  FMNMX.FTZ R12, R39, R12, !PT ;  /* 0x0000000c270c7209 */ /* 0x000fe20007810000 */
[----:B------:R-:W-:Y:S01]  /*14230*/  FMUL.FTZ R56, R56, UR6 ;  /* 0x0000000638387c20 */ /* 0x000fe20008410000 */
[----:B------:R-:W-:Y:S01]  /*14240*/  FMUL.FTZ R119, R43, UR6 ;  /* 0x000000062b777c20 */ /* 0x000fe20008410000 */
[----:B------:R-:W4:Y:S01]  /*14250*/  MUFU.TANH R81, R81 ;  /* 0x0000005100517308 */ /* 0x000f220000002400 */
[----:B-1----:R-:W-:Y:S01]  /*14260*/  FSEL R15, R15, -INF , P4 ;  /* 0xff8000000f0f7808 */ /* 0x002fe20002000000 */
[----:B------:R-:W-:Y:S01]  /*14270*/  FMUL.FTZ R97, R99, UR6 ;  /* 0x0000000663617c20 */ /* 0x000fe20008410000 */
[----:B------:R-:W-:Y:S01]  /*14280*/  FMUL.FTZ R100, R103, UR6 ;  /* 0x0000000667647c20 */ /* 0x000fe20008410000 */
[----:B------:R-:W-:Y:S01]  /*14290*/  FMUL.FTZ R48, R48, UR6 ;  /* 0x0000000630307c20 */ /* 0x000fe20008410000 */
[----:B------:R-:W-:Y:S01]  /*142a0*/  FMUL.FTZ R49, R49, UR6 ;  /* 0x0000000631317c20 */ /* 0x000fe20008410000 */
[----:B------:R-:W4:Y:S02]  /*142b0*/  LDL R108, [R1+0x4] ;  /* 0x00000400016c7983 */ /* 0x000f240000100800 */
[----:B------:R-:W-:Y:S01]  /*142c0*/  MUFU.TANH R84, R84 ;  /* 0x0000005400547308 */ /* 0x000fe20000002400 */
[----:B------:R-:W-:Y:S01]  /*142d0*/  ISETP.GT.AND P4, PT, R40, 0x18, PT ;  /* 0x000000182800780c */ /* 0x000fe20003f84270 */
[----:B------:R-:W-:Y:S01]  /*142e0*/  FMUL.FTZ R99, R101, UR6 ;  /* 0x0000000665637c20 */ /* 0x000fe20008410000 */
[----:B------:R-:W-:Y:S01]  /*142f0*/  FSEL R45, R14, -INF , P3 ;  /* 0xff8000000e2d7808 */ /* 0x000fe20001800000 */
[----:B------:R-:W-:Y:S01]  /*14300*/  FMUL.FTZ R103, R94, UR6 ;  /* 0x000000065e677c20 */ /* 0x000fe20008410000 */
[----:B------:R-:W-:-:S03]  /*14310*/  FMNMX.FTZ R12, R41, R12, !PT ;  /* 0x0000000c290c7209 */ /* 0x000fc60007810000 */
[----:B------:R-:W-:Y:S01]  /*14320*/  MUFU.TANH R86, R86 ;  /* 0x0000005600567308 */ /* 0x000fe20000002400 */
[----:B------:R-:W-:Y:S01]  /*14330*/  FMUL.FTZ R94, R74, UR6 ;  /* 0x000000064a5e7c20 */ /* 0x000fe20008410000 */
[----:B------:R-:W-:Y:S01]  /*14340*/  FMUL.FTZ R74, R76, UR6 ;  /* 0x000000064c4a7c20 */ /* 0x000fe20008410000 */
[----:B--2---:R-:W-:-:S05]  /*14350*/  FSEL R3, R20, -INF , P5 ;  /* 0xff80000014037808 */ /* 0x004fca0002800000 */
[----:B------:R-:W1:Y:S01]  /*14360*/  MUFU.TANH R83, R83 ;  /* 0x0000005300537308 */ /* 0x000e620000002400 */
[----:B------:R-:W-:Y:S01]  /*14370*/  FMUL.FTZ R76, R77, UR6 ;  /* 0x000000064d4c7c20 */ /* 0x000fe20008410000 */
[----:B------:R-:W-:Y:S01]  /*14380*/  ISETP.GT.AND P5, PT, R40, 0x19, PT ;  /* 0x000000192800780c */ /* 0x000fe20003fa4270 */
[----:B------:R-:W-:Y:S01]  /*14390*/  FMUL.FTZ R77, R64, UR6 ;  /* 0x00000006404d7c20 */ /* 0x000fe20008410000 */
[----:B0-----:R-:W-:Y:S02]  /*143a0*/  FSEL R47, R21, -INF , P4 ;  /* 0xff800000152f7808 */ /* 0x001fe40002000000 */
[----:B------:R-:W-:Y:S02]  /*143b0*/  FMNMX.FTZ R12, R45, R12, !PT ;  /* 0x0000000c2d0c7209 */ /* 0x000fe40007810000 */
[----:B------:R-:W0:Y:S01]  /*143c0*/  MUFU.TANH R85, R85 ;  /* 0x0000005500557308 */ /* 0x000e220000002400 */
[----:B------:R-:W-:Y:S01]  /*143d0*/  FMUL.FTZ R64, R65, UR6 ;  /* 0x0000000641407c20 */ /* 0x000fe20008410000 */
[----:B------:R-:W-:Y:S01]  /*143e0*/  R2UR UR23, R5 ;  /* 0x00000000051772ca */ /* 0x000fe200000e0000 */
[----:B------:R-:W-:Y:S01]  /*143f0*/  FMUL.FTZ R65, R68, UR6 ;  /* 0x0000000644417c20 */ /* 0x000fe20008410000 */
[----:B---3--:R-:W-:-:S04]  /*14400*/  FSEL R5, R80, -INF , P2 ;  /* 0xff80000050057808 */ /* 0x008fc80001000000 */
[----:B------:R-:W2:Y:S01]  /*14410*/  MUFU.TANH R96, R96 ;  /* 0x0000006000607308 */ /* 0x000ea20000002400 */
[----:B------:R-:W-:Y:S01]  /*14420*/  FMUL.FTZ R68, R70, UR6 ;  /* 0x0000000646447c20 */ /* 0x000fe20008410000 */
[----:B------:R-:W-:Y:S01]  /*14430*/  ISETP.GT.AND P2, PT, R40, 0x20, PT ;  /* 0x000000202800780c */ /* 0x000fe20003f44270 */
[----:B------:R-:W-:Y:S01]  /*14440*/  FMUL.FTZ R70, R59, UR6 ;  /* 0x000000063b467c20 */ /* 0x000fe20008410000 */
[----:B------:R-:W-:-:S04]  /*14450*/  FMNMX.FTZ R12, R47, R12, !PT ;  /* 0x0000000c2f0c7209 */ /* 0x000fc80007810000 */
[----:B------:R-:W3:Y:S01]  /*14460*/  MUFU.TANH R98, R98 ;  /* 0x0000006200627308 */ /* 0x000ee20000002400 */
[----:B------:R-:W-:Y:S01]  /*14470*/  FMUL.FTZ R59, R63, UR6 ;  /* 0x000000063f3b7c20 */ /* 0x000fe20008410000 */
[----:B------:R-:W-:Y:S01]  /*14480*/  R2UR UR22, R4 ;  /* 0x00000000041672ca */ /* 0x000fe200000e0000 */
[----:B------:R-:W-:Y:S01]  /*14490*/  FMUL.FTZ R63, R46, UR6 ;  /* 0x000000062e3f7c20 */ /* 0x000fe20008410000 */
[----:B----4-:R-:W-:-:S04]  /*144a0*/  FSEL R81, R81, -INF , P3 ;  /* 0xff80000051517808 */ /* 0x010fc80001800000 */
[----:B------:R-:W4:Y:S01]  /*144b0*/  MUFU.TANH R99, R99 ;  /* 0x0000006300637308 */ /* 0x000f220000002400 */
[----:B------:R-:W-:Y:S01]  /*144c0*/  FMUL.FTZ R101, R90, UR6 ;  /* 0x000000065a657c20 */ /* 0x000fe20008410000 */
[----:B------:R-:W-:Y:S01]  /*144d0*/  FMUL.FTZ R46, R36, UR6 ;  /* 0x00000006242e7c20 */ /* 0x000fe20008410000 */
[----:B------:R-:W-:-:S05]  /*144e0*/  ISETP.GT.AND P3, PT, R40, 0x21, PT ;  /* 0x000000212800780c */ /* 0x000fca0003f64270 */
[----:B------:R1:W-:Y:S01]  /*144f0*/  MUFU.TANH R44, R51 ;  /* 0x00000033002c7308 */ /* 0x0003e20000002400 */
[----:B------:R-:W-:Y:S01]  /*14500*/  FMUL.FTZ R90, R92, UR6 ;  /* 0x000000065c5a7c20 */ /* 0x000fe20008410000 */
[----:B-1----:R-:W-:-:S06]  /*14510*/  FSEL R51, R82, -INF , P5 ;  /* 0xff80000052337808 */ /* 0x002fcc0002800000 */
[----:B------:R-:W1:Y:S01]  /*14520*/  MUFU.TANH R97, R97 ;  /* 0x0000006100617308 */ /* 0x000e620000002400 */
[----:B------:R-:W-:-:S07]  /*14530*/  FMNMX.FTZ R12, R51, R12, !PT ;  /* 0x0000000c330c7209 */ /* 0x000fce0007810000 */
[----:B------:R-:W1:Y:S01]  /*14540*/  MUFU.TANH R88, R88 ;  /* 0x0000005800587308 */ /* 0x000e620000002400 */
[----:B------:R-:W-:Y:S01]  /*14550*/  FSEL R83, R83, -INF , P3 ;  /* 0xff80000053537808 */ /* 0x000fe20001800000 */
[----:B------:R-:W-:-:S06]  /*14560*/  FMUL.FTZ R92, R93, UR6 ;  /* 0x000000065d5c7c20 */ /* 0x000fcc0008410000 */
[----:B------:R2:W-:Y:S01]  /*14570*/  MUFU.TANH R4, R53 ;  /* 0x0000003500047308 */ /* 0x0005e20000002400 */
[----:B0-----:R-:W-:-:S07]  /*14580*/  FSEL R85, R85, -INF , P5 ;  /* 0xff80000055557808 */ /* 0x001fce0002800000 */
[----:B------:R-:W-:Y:S01]  /*14590*/  MUFU.TANH R36, R52 ;  /* 0x0000003400247308 */ /* 0x000fe20000002400 */
[----:B--2---:R-:W-:-:S04]  /*145a0*/  FSEL R53, R84, -INF , P2 ;  /* 0xff80000054357808 */ /* 0x004fc80001000000 */
[----:B------:R-:W-:-:S03]  /*145b0*/  FMNMX.FTZ R12, R53, R12, !PT ;  /* 0x0000000c350c7209 */ /* 0x000fc60007810000 */
[----:B------:R-:W0:Y:S01]  /*145c0*/  MUFU.TANH R102, R102 ;  /* 0x0000006600667308 */ /* 0x000e220000002400 */
[----:B------:R-:W-:-:S07]  /*145d0*/  ISETP.GT.AND P5, PT, R40, 0x29, PT ;  /* 0x000000292800780c */ /* 0x000fce0003fa4270 */
[----:B------:R2:W-:Y:S01]  /*145e0*/  MUFU.TANH R52, R7 ;  /* 0x0000000700347308 */ /* 0x0005e20000002400 */
[----:B------:R-:W-:-:S07]  /*145f0*/  FMNMX.FTZ R12, R83, R12, !PT ;  /* 0x0000000c530c7209 */ /* 0x000fce0007810000 */
[----:B------:R-:W0:Y:S01]  /*14600*/  MUFU.TANH R89, R89 ;  /* 0x0000005900597308 */ /* 0x000e220000002400 */
[----:B--2---:R-:W-:Y:S02]  /*14610*/  FSEL R7, R86, -INF , P4 ;  /* 0xff80000056077808 */ /* 0x004fe40002000000 */
[----:B------:R-:W-:-:S05]  /*14620*/  ISETP.GT.AND P4, PT, R40, 0x28, PT ;  /* 0x000000282800780c */ /* 0x000fca0003f84270 */
[----:B------:R-:W2:Y:S01]  /*14630*/  MUFU.TANH R100, R100 ;  /* 0x0000006400647308 */ /* 0x000ea20000002400 */
[----:B------:R-:W-:Y:S02]  /*14640*/  FSEL R55, R96, -INF , P4 ;  /* 0xff80000060377808 */ /* 0x000fe40002000000 */
[----:B---3--:R-:W-:-:S05]  /*14650*/  FSEL R9, R98, -INF , P2 ;  /* 0xff80000062097808 */ /* 0x008fca0001000000 */
[----:B------:R-:W3:Y:S01]  /*14660*/  MUFU.TANH R90, R90 ;  /* 0x0000005a005a7308 */ /* 0x000ee20000002400 */
[----:B------:R-:W-:Y:S02]  /*14670*/  ISETP.GT.AND P2, PT, R40, 0x30, PT ;  /* 0x000000302800780c */ /* 0x000fe40003f44270 */
[----:B----4-:R-:W-:Y:S02]  /*14680*/  FSEL R99, R99, -INF , P5 ;  /* 0xff80000063637808 */ /* 0x010fe40002800000 */
[----:B------:R-:W-:-:S03]  /*14690*/  FMNMX.FTZ R12, R55, R12, !PT ;  /* 0x0000000c370c7209 */ /* 0x000fc60007810000 */
[----:B------:R-:W4:Y:S01]  /*146a0*/  MUFU.TANH R101, R101 ;  /* 0x0000006500657308 */ /* 0x000f220000002400 */
[----:B------:R-:W-:Y:S01]  /*146b0*/  FMUL.FTZ R57, R61, UR6 ;  /* 0x000000063d397c20 */ /* 0x000fe20008410000 */
[----:B-1----:R-:W-:Y:S01]  /*146c0*/  FSEL R97, R97, -INF , P3 ;  /* 0xff80000061617808 */ /* 0x002fe20001800000 */
[----:B------:R-:W-:-:S05]  /*146d0*/  FMUL.FTZ R93, R95, UR6 ;  /* 0x000000065f5d7c20 */ /* 0x000fca0008410000 */
[----:B------:R-:W1:Y:S01]  /*146e0*/  MUFU.TANH R92, R92 ;  /* 0x0000005c005c7308 */ /* 0x000e620000002400 */
[----:B------:R-:W-:Y:S02]  /*146f0*/  ISETP.GT.AND P3, PT, R40, 0x31, PT ;  /* 0x000000312800780c */ /* 0x000fe40003f64270 */
[----:B------:R-:W-:Y:S02]  /*14700*/  FSEL R61, R88, -INF , P2 ;  /* 0xff800000583d7808 */ /* 0x000fe40001000000 */
[----:B------:R-:W-:-:S03]  /*14710*/  FMNMX.FTZ R14, R99, R12, !PT ;  /* 0x0000000c630e7209 */ /* 0x000fc60007810000 */
[----:B------:R-:W1:Y:S01]  /*14720*/  MUFU.TANH R91, R91 ;  /* 0x0000005b005b7308 */ /* 0x000e620000002400 */
[----:B0-----:R-:W-:Y:S02]  /*14730*/  FSEL R13, R102, -INF , P4 ;  /* 0xff800000660d7808 */ /* 0x001fe40002000000 */
[----:B------:R-:W-:-:S05]  /*14740*/  ISETP.GT.AND P4, PT, R40, 0x38, PT ;  /* 0x000000382800780c */ /* 0x000fca0003f84270 */
[----:B------:R-:W0:Y:S01]  /*14750*/  MUFU.TANH R72, R72 ;  /* 0x0000004800487308 */ /* 0x000e220000002400 */
[----:B------:R-:W-:Y:S02]  /*14760*/  FSEL R105, R89, -INF , P3 ;  /* 0xff80000059697808 */ /* 0x000fe40001800000 */
[----:B------:R-:W-:-:S05]  /*14770*/  FMNMX.FTZ R14, R61, R14, !PT ;  /* 0x0000000e3d0e7209 */ /* 0x000fca0007810000 */
[----:B------:R-:W0:Y:S01]  /*14780*/  MUFU.TANH R103, R103 ;  /* 0x0000006700677308 */ /* 0x000e220000002400 */
[----:B--2---:R-:W-:Y:S02]  /*14790*/  FSEL R21, R100, -INF , P5 ;  /* 0xff80000064157808 */ /* 0x004fe40002800000 */
[----:B------:R-:W-:-:S05]  /*147a0*/  ISETP.GT.AND P5, PT, R40, 0x39, PT ;  /* 0x000000392800780c */ /* 0x000fca0003fa4270 */
[----:B------:R-:W2:Y:S01]  /*147b0*/  MUFU.TANH R73, R73 ;  /* 0x0000004900497308 */ /* 0x000ea20000002400 */
[----:B---3--:R-:W-:Y:S02]  /*147c0*/  FSEL R107, R90, -INF , P4 ;  /* 0xff8000005a6b7808 */ /* 0x008fe40002000000 */
[----:B------:R-:W-:-:S05]  /*147d0*/  FMNMX.FTZ R14, R105, R14, !PT ;  /* 0x0000000e690e7209 */ /* 0x000fca0007810000 */
[----:B------:R-:W3:Y:S01]  /*147e0*/  MUFU.TANH R93, R93 ;  /* 0x0000005d005d7308 */ /* 0x000ee20000002400 */
[----:B----4-:R-:W-:Y:S02]  /*147f0*/  FSEL R101, R101, -INF , P2 ;  /* 0xff80000065657808 */ /* 0x010fe40001000000 */
[----:B------:R-:W-:-:S05]  /*14800*/  ISETP.GT.AND P2, PT, R40, 0x40, PT ;  /* 0x000000402800780c */ /* 0x000fca0003f44270 */
[----:B------:R-:W4:Y:S01]  /*14810*/  MUFU.TANH R74, R74 ;  /* 0x0000004a004a7308 */ /* 0x000f220000002400 */
[----:B-1----:R-:W-:Y:S02]  /*14820*/  FSEL R109, R92, -INF , P5 ;  /* 0xff8000005c6d7808 */ /* 0x002fe40002800000 */
[----:B------:R-:W-:-:S05]  /*14830*/  FMNMX.FTZ R14, R107, R14, !PT ;  /* 0x0000000e6b0e7209 */ /* 0x000fca0007810000 */
[----:B------:R-:W1:Y:S01]  /*14840*/  MUFU.TANH R94, R94 ;  /* 0x0000005e005e7308 */ /* 0x000e620000002400 */
[----:B------:R-:W-:Y:S02]  /*14850*/  FSEL R91, R91, -INF , P3 ;  /* 0xff8000005b5b7808 */ /* 0x000fe40001800000 */
[----:B------:R-:W-:-:S05]  /*14860*/  ISETP.GT.AND P3, PT, R40, 0x41, PT ;  /* 0x000000412800780c */ /* 0x000fca0003f64270 */
[----:B------:R-:W1:Y:S01]  /*14870*/  MUFU.TANH R76, R76 ;  /* 0x0000004c004c7308 */ /* 0x000e620000002400 */
[----:B0-----:R-:W-:Y:S02]  /*14880*/  FSEL R111, R72, -INF , P2 ;  /* 0xff800000486f7808 */ /* 0x001fe40001000000 */
[----:B------:R-:W-:-:S05]  /*14890*/  FMNMX.FTZ R14, R109, R14, !PT ;  /* 0x0000000e6d0e7209 */ /* 0x000fca0007810000 */
[----:B------:R-:W0:Y:S01]  /*148a0*/  MUFU.TANH R75, R75 ;  /* 0x0000004b004b7308 */ /* 0x000e220000002400 */
[----:B------:R-:W-:Y:S01]  /*148b0*/  FMUL.FTZ R95, R66, UR6 ;  /* 0x00000006425f7c20 */ /* 0x000fe20008410000 */
[----:B------:R-:W-:Y:S01]  /*148c0*/  FSEL R103, R103, -INF , P4 ;  /* 0xff80000067677808 */ /* 0x000fe20002000000 */
[----:B------:R-:W-:-:S05]  /*148d0*/  FMUL.FTZ R66, R67, UR6 ;  /* 0x0000000643427c20 */ /* 0x000fca0008410000 */
[----:B------:R-:W0:Y:S01]  /*148e0*/  MUFU.TANH R77, R77 ;  /* 0x0000004d004d7308 */ /* 0x000e220000002400 */
[----:B------:R-:W-:Y:S01]  /*148f0*/  ISETP.GT.AND P4, PT, R40, 0x48, PT ;  /* 0x000000482800780c */ /* 0x000fe20003f84270 */
[----:B------:R-:W-:Y:S01]  /*14900*/  FMUL.FTZ R67, R69, UR6 ;  /* 0x0000000645437c20 */ /* 0x000fe20008410000 */
[----:B--2---:R-:W-:Y:S02]  /*14910*/  FSEL R113, R73, -INF , P3 ;  /* 0xff80000049717808 */ /* 0x004fe40001800000 */
[----:B------:R-:W-:-:S03]  /*14920*/  FMNMX.FTZ R14, R111, R14, !PT ;  /* 0x0000000e6f0e7209 */ /* 0x000fc60007810000 */
[----:B------:R-:W2:Y:S01]  /*14930*/  MUFU.TANH R78, R78 ;  /* 0x0000004e004e7308 */ /* 0x000ea20000002400 */
[----:B------:R-:W-:Y:S01]  /*14940*/  FMUL.FTZ R69, R71, UR6 ;  /* 0x0000000647457c20 */ /* 0x000fe20008410000 */
[----:B------:R-:W-:Y:S01]  /*14950*/  FMUL.FTZ R71, R58, UR6 ;  /* 0x000000063a477c20 */ /* 0x000fe20008410000 */
[----:B---3--:R-:W-:-:S05]  /*14960*/  FSEL R93, R93, -INF , P5 ;  /* 0xff8000005d5d7808 */ /* 0x008fca0002800000 */
[----:B------:R-:W3:Y:S01]  /*14970*/  MUFU.TANH R64, R64 ;  /* 0x0000004000407308 */ /* 0x000ee20000002400 */
[----:B------:R-:W-:Y:S01]  /*14980*/  FMUL.FTZ R58, R60, UR6 ;  /* 0x000000063c3a7c20 */ /* 0x000fe20008410000 */
[----:B------:R-:W-:Y:S01]  /*14990*/  ISETP.GT.AND P5, PT, R40, 0x49, PT ;  /* 0x000000492800780c */ /* 0x000fe20003fa4270 */
[----:B------:R-:W-:Y:S01]  /*149a0*/  FMUL.FTZ R60, R62, UR6 ;  /* 0x000000063e3c7c20 */ /* 0x000fe20008410000 */
[----:B----4-:R-:W-:Y:S02]  /*149b0*/  FSEL R129, R74, -INF , P4 ;  /* 0xff8000004a817808 */ /* 0x010fe40002000000 */
[----:B------:R-:W-:Y:S02]  /*149c0*/  FMNMX.FTZ R14, R113, R14, !PT ;  /* 0x0000000e710e7209 */ /* 0x000fe40007810000 */
[----:B------:R-:W4:Y:S01]  /*149d0*/  MUFU.TANH R79, R79 ;  /* 0x0000004f004f7308 */ /* 0x000f220000002400 */
[----:B------:R-:W-:Y:S01]  /*149e0*/  FMUL.FTZ R62, R33, UR6 ;  /* 0x00000006213e7c20 */ /* 0x000fe20008410000 */
[----:B-1----:R-:W-:-:S06]  /*149f0*/  FSEL R33, R94, -INF , P2 ;  /* 0xff8000005e217808 */ /* 0x002fcc0001000000 */
[----:B------:R-:W1:Y:S01]  /*14a00*/  MUFU.TANH R65, R65 ;  /* 0x0000004100417308 */ /* 0x000e620000002400 */
[----:B------:R-:W-:Y:S02]  /*14a10*/  ISETP.GT.AND P2, PT, R40, 0x50, PT ;  /* 0x000000502800780c */ /* 0x000fe40003f44270 */
[----:B------:R-:W-:Y:S02]  /*14a20*/  FSEL R131, R76, -INF , P5 ;  /* 0xff8000004c837808 */ /* 0x000fe40002800000 */
[----:B------:R-:W-:-:S03]  /*14a30*/  FMNMX.FTZ R14, R129, R14, !PT ;  /* 0x0000000e810e7209 */ /* 0x000fc60007810000 */
[----:B------:R-:W1:Y:S01]  /*14a40*/  MUFU.TANH R95, R95 ;  /* 0x0000005f005f7308 */ /* 0x000e620000002400 */
[----:B------:R-:W-:Y:S01]  /*14a50*/  WARPGROUP.ARRIVE ;  /* 0x00000000000079c5 */ /* 0x000fe20000000000 */
[----:B0-----:R-:W-:-:S06]  /*14a60*/  FSEL R75, R75, -INF , P3 ;  /* 0xff8000004b4b7808 */ /* 0x001fcc0001800000 */
[----:B------:R-:W0:Y:S01]  /*14a70*/  MUFU.TANH R67, R67 ;  /* 0x0000004300437308 */ /* 0x000e220000002400 */
[----:B------:R-:W-:Y:S01]  /*14a80*/  ISETP.GT.AND P3, PT, R40, 0x51, PT ;  /* 0x000000512800780c */ /* 0x000fe20003f64270 */
[----:B------:R-:W-:Y:S01]  /*14a90*/  HGMMA.64x16x16.F32 R24, gdesc[UR20], R24, gsb0 ;  /* 0x00200000141879f0 */ /* 0x000fe20008000818 */
[----:B------:R-:W-:Y:S02]  /*14aa0*/  FSEL R133, R77, -INF , P2 ;  /* 0xff8000004d857808 */ /* 0x000fe40001000000 */
[----:B------:R-:W-:-:S03]  /*14ab0*/  FMNMX.FTZ R14, R131, R14, !PT ;  /* 0x0000000e830e7209 */ /* 0x000fc60007810000 */
[----:B------:R-:W-:Y:S01]  /*14ac0*/  MUFU.TANH R66, R66 ;  /* 0x0000004200427308 */ /* 0x000fe20000002400 */
        /* <DEDUP_REMOVED lines=18> */
[----:B--2---:R-:W-:Y:S02]  /*14bf0*/  FSEL R141, R56, -INF , P2 ;  /* 0xff800000388d7808 */ /* 0x004fe40001000000 */
[----:B------:R-:W-:-:S05]  /*14c00*/  FMNMX.FTZ R14, R139, R14, !PT ;  /* 0x0000000e8b0e7209 */ /* 0x000fca0007810000 */
[----:B------:R-:W2:Y:S01]  /*14c10*/  MUFU.TANH R57, R57 ;  /* 0x0000003900397308 */ /* 0x000ea20000002400 */
[----:B---3--:R-:W-:-:S07]  /*14c20*/  FSEL R73, R68, -INF , P4 ;  /* 0xff80000044497808 */ /* 0x008fce0002000000 */
[----:B------:R-:W3:Y:S01]  /*14c30*/  MUFU.TANH R70, R70 ;  /* 0x0000004600467308 */ /* 0x000ee20000002400 */
[----:B------:R-:W-:-:S07]  /*14c40*/  ISETP.GT.AND P4, PT, R40, 0x68, PT ;  /* 0x000000682800780c */ /* 0x000fce0003f84270 */
[----:B------:R4:W-:Y:S01]  /*14c50*/  MUFU.TANH R12, R63 ;  /* 0x0000003f000c7308 */ /* 0x0009e20000002400 */
[----:B------:R-:W-:-:S07]  /*14c60*/  FMNMX.FTZ R14, R141, R14, !PT ;  /* 0x0000000e8d0e7209 */ /* 0x000fce0007810000 */
[----:B------:R-:W3:Y:S01]  /*14c70*/  MUFU.TANH R48, R48 ;  /* 0x0000003000307308 */ /* 0x000ee20000002400 */
[----:B----4-:R-:W-:Y:S02]  /*14c80*/  FSEL R63, R66, -INF , P3 ;  /* 0xff800000423f7808 */ /* 0x010fe40001800000 */
[----:B------:R-:W-:-:S05]  /*14c90*/  ISETP.GT.AND P3, PT, R40, 0x61, PT ;  /* 0x000000612800780c */ /* 0x000fca0003f64270 */
[----:B------:R-:W4:Y:S01]  /*14ca0*/  MUFU.TANH R60, R60 ;  /* 0x0000003c003c7308 */ /* 0x000f220000002400 */
[----:B------:R-:W-:Y:S02]  /*14cb0*/  FSEL R143, R6, -INF , P3 ;  /* 0xff800000068f7808 */ /* 0x000fe40001800000 */
[----:B-1----:R-:W-:-:S05]  /*14cc0*/  FSEL R69, R69, -INF , P5 ;  /* 0xff80000045457808 */ /* 0x002fca0002800000 */
[----:B------:R-:W1:Y:S01]  /*14cd0*/  MUFU.TANH R49, R49 ;  /* 0x0000003100317308 */ /* 0x000e620000002400 */
[----:B------:R-:W-:Y:S02]  /*14ce0*/  ISETP.GT.AND P5, PT, R40, 0x69, PT ;  /* 0x000000692800780c */ /* 0x000fe40003fa4270 */
[----:B------:R-:W-:Y:S02]  /*14cf0*/  FSEL R145, R58, -INF , P4 ;  /* 0xff8000003a917808 */ /* 0x000fe40002000000 */
[----:B------:R-:W-:-:S03]  /*14d00*/  FMNMX.FTZ R14, R143, R14, !PT ;  /* 0x0000000e8f0e7209 */ /* 0x000fc60007810000 */
[----:B------:R-:W1:Y:S01]  /*14d10*/  MUFU.TANH R59, R59 ;  /* 0x0000003b003b7308 */ /* 0x000e620000002400 */
[----:B0-----:R-:W-:Y:S02]  /*14d20*/  FSEL R71, R71, -INF , P2 ;  /* 0xff80000047477808 */ /* 0x001fe40001000000 */
[----:B------:R-:W-:Y:S02]  /*14d30*/  ISETP.GT.AND P2, PT, R40, 0x70, PT ;  /* 0x000000702800780c */ /* 0x000fe40003f44270 */
[----:B--2--5:R-:W-:Y:S02]  /*14d40*/  FSEL R147, R57, -INF , P5 ;  /* 0xff80000039937808 */ /* 0x024fe40002800000 */
[----:B------:R-:W-:Y:S01]  /*14d50*/  FMNMX.FTZ R14, R145, R14, !PT ;  /* 0x0000000e910e7209 */ /* 0x000fe20007810000 */
[----:B------:R-:W0:Y:S01]  /*14d60*/  MUFU.TANH R157, R157 ;  /* 0x0000009d009d7308 */ /* 0x000e220000002400 */
[----:B---3--:R-:W-:Y:S02]  /*14d70*/  FSEL R65, R70, -INF , P3 ;  /* 0xff80000046417808 */ /* 0x008fe40001800000 */
[----:B------:R-:W-:-:S02]  /*14d80*/  ISETP.GT.AND P3, PT, R40, 0x71, PT ;  /* 0x000000712800780c */ /* 0x000fc40003f64270 */
[----:B------:R-:W-:Y:S02]  /*14d90*/  FSEL R151, R48, -INF , P2 ;  /* 0xff80000030977808 */ /* 0x000fe40001000000 */
[----:B------:R-:W-:Y:S01]  /*14da0*/  FMNMX.FTZ R14, R147, R14, !PT ;  /* 0x0000000e930e7209 */ /* 0x000fe20007810000 */
[----:B------:R-:W2:Y:S01]  /*14db0*/  MUFU.TANH R159, R159 ;  /* 0x0000009f009f7308 */ /* 0x000ea20000002400 */
[----:B----4-:R-:W-:Y:S02]  /*14dc0*/  FSEL R67, R60, -INF , P4 ;  /* 0xff8000003c437808 */ /* 0x010fe40002000000 */
[----:B------:R-:W-:Y:S02]  /*14dd0*/  ISETP.GT.AND P4, PT, R40, 0x78, PT ;  /* 0x000000782800780c */ /* 0x000fe40003f84270 */
[----:B-1----:R-:W-:Y:S02]  /*14de0*/  FSEL R149, R49, -INF , P3 ;  /* 0xff80000031957808 */ /* 0x002fe40001800000 */
[----:B------:R-:W-:Y:S01]  /*14df0*/  FMNMX.FTZ R14, R151, R14, !PT ;  /* 0x0000000e970e7209 */ /* 0x000fe20007810000 */
[----:B------:R-:W1:Y:S01]  /*14e00*/  MUFU.TANH R115, R115 ;  /* 0x0000007300737308 */ /* 0x000e620000002400 */
[----:B------:R-:W-:-:S02]  /*14e10*/  FSEL R59, R59, -INF , P5 ;  /* 0xff8000003b3b7808 */ /* 0x000fc40002800000 */
[----:B------:R-:W-:Y:S02]  /*14e20*/  ISETP.GT.AND P5, PT, R40, 0x79, PT ;  /* 0x000000792800780c */ /* 0x000fe40003fa4270 */
[----:B------:R-:W-:Y:S02]  /*14e30*/  FSEL R153, R36, -INF , P4 ;  /* 0xff80000024997808 */ /* 0x000fe40002000000 */
[----:B------:R-:W-:Y:S01]  /*14e40*/  FMNMX.FTZ R14, R149, R14, !PT ;  /* 0x0000000e950e7209 */ /* 0x000fe20007810000 */
[----:B------:R-:W3:Y:S01]  /*14e50*/  MUFU.TANH R161, R161 ;  /* 0x000000a100a17308 */ /* 0x000ee20000002400 */
[----:B------:R-:W-:Y:S02]  /*14e60*/  FSEL R57, R42, -INF , P2 ;  /* 0xff8000002a397808 */ /* 0x000fe40001000000 */
[----:B------:R-:W-:Y:S02]  /*14e70*/  ISETP.GT.AND P2, PT, R40, 0x80, PT ;  /* 0x000000802800780c */ /* 0x000fe40003f44270 */
[----:B------:R-:W-:-:S03]  /*14e80*/  FSEL R155, R4, -INF , P5 ;  /* 0xff800000049b7808 */ /* 0x000fc60002800000 */
[----:B------:R-:W4:Y:S01]  /*14e90*/  MUFU.TANH R117, R117 ;  /* 0x0000007500757308 */ /* 0x000f220000002400 */
[----:B------:R-:W-:Y:S02]  /*14ea0*/  FMNMX.FTZ R14, R153, R14, !PT ;  /* 0x0000000e990e7209 */ /* 0x000fe40007810000 */
[----:B------:R-:W-:-:S05]  /*14eb0*/  FSEL R77, R44, -INF , P3 ;  /* 0xff8000002c4d7808 */ /* 0x000fca0001800000 */
[----:B------:R-:W4:Y:S01]  /*14ec0*/  MUFU.TANH R163, R163 ;  /* 0x000000a300a37308 */ /* 0x000f220000002400 */
[----:B------:R-:W-:Y:S02]  /*14ed0*/  ISETP.GT.AND P3, PT, R40, 0x81, PT ;  /* 0x000000812800780c */ /* 0x000fe40003f64270 */
[----:B0-----:R-:W-:Y:S02]  /*14ee0*/  FSEL R157, R157, -INF , P2 ;  /* 0xff8000009d9d7808 */ /* 0x001fe40001000000 */
[----:B------:R-:W-:-:S03]  /*14ef0*/  FMNMX.FTZ R14, R155, R14, !PT ;  /* 0x0000000e9b0e7209 */ /* 0x000fc60007810000 */
[----:B------:R-:W0:Y:S01]  /*14f00*/  MUFU.TANH R119, R119 ;  /* 0x0000007700777308 */ /* 0x000e220000002400 */
[----:B------:R-:W-:Y:S02]  /*14f10*/  FSEL R49, R52, -INF , P4 ;  /* 0xff80000034317808 */ /* 0x000fe40002000000 */
[----:B------:R-:W-:-:S05]  /*14f20*/  ISETP.GT.AND P4, PT, R40, 0x88, PT ;  /* 0x000000882800780c */ /* 0x000fca0003f84270 */
[----:B------:R-:W0:Y:S01]  /*14f30*/  MUFU.TANH R106, R106 ;  /* 0x0000006a006a7308 */ /* 0x000e220000002400 */
[----:B--2---:R-:W-:Y:S02]  /*14f40*/  FSEL R159, R159, -INF , P3 ;  /* 0xff8000009f9f7808 */ /* 0x004fe40001800000 */
[----:B------:R-:W-:-:S05]  /*14f50*/  FMNMX.FTZ R14, R157, R14, !PT ;  /* 0x0000000e9d0e7209 */ /* 0x000fca0007810000 */
[----:B------:R-:W2:Y:S01]  /*14f60*/  MUFU.TANH R62, R62 ;  /* 0x0000003e003e7308 */ /* 0x000ea20000002400 */
[----:B-1----:R-:W-:Y:S01]  /*14f70*/  FSEL R115, R115, -INF , P5 ;  /* 0xff80000073737808 */ /* 0x002fe20002800000 */
[----:B------:R-:W-:Y:S02]  /*14f80*/  WARPGROUP.DEPBAR.LE gsb0, 0x0 ;  /* 0x00008000000079c5 */ /* 0x000fe40000010000 */
[----:B------:R-:W-:Y:S01]  /*14f90*/  ISETP.GT.AND P5, PT, R40, 0x89, PT ;  /* 0x000000892800780c */ /* 0x000fe20003fa4270 */
[----:B------:R-:W-:Y:S01]  /*14fa0*/  FMUL.FTZ R24, R24, UR6 ;  /* 0x0000000618187c20 */ /* 0x000fe20008410000 */
[----:B---3--:R-:W-:Y:S02]  /*14fb0*/  FSEL R161, R161, -INF , P4 ;  /* 0xff800000a1a17808 */ /* 0x008fe40002000000 */
[----:B------:R-:W1:Y:S01]  /*14fc0*/  MUFU.TANH R104, R104 ;  /* 0x0000006800687308 */ /* 0x000e620000002400 */
[----:B------:R-:W-:Y:S01]  /*14fd0*/  FMNMX.FTZ R14, R159, R14, !PT ;  /* 0x0000000e9f0e7209 */ /* 0x000fe20007810000 */
[----:B------:R-:W-:Y:S01]  /*14fe0*/  FMUL.FTZ R38, R38, UR6 ;  /* 0x0000000626267c20 */ /* 0x000fe20008410000 */
[----:B----4-:R-:W-:-:S05]  /*14ff0*/  FSEL R117, R117, -INF , P2 ;  /* 0xff80000075757808 */ /* 0x010fca0001000000 */
[----:B------:R-:W3:Y:S01]  /*15000*/  MUFU.TANH R46, R46 ;  /* 0x0000002e002e7308 */ /* 0x000ee20000002400 */
[----:B------:R-:W-:Y:S01]  /*15010*/  ISETP.GT.AND P2, PT, R40, 0x90, PT ;  /* 0x000000902800780c */ /* 0x000fe20003f44270 */
[----:B------:R-:W-:Y:S01]  /*15020*/  FMUL.FTZ R4, R25, UR6 ;  /* 0x0000000619047c20 */ /* 0x000fe20008410000 */
[----:B------:R-:W-:Y:S02]  /*15030*/  FSEL R163, R163, -INF , P5 ;  /* 0xff800000a3a37808 */ /* 0x000fe40002800000 */
[----:B------:R-:W-:-:S03]  /*15040*/  FMNMX.FTZ R14, R161, R14, !PT ;  /* 0x0000000ea10e7209 */ /* 0x000fc60007810000 */
[----:B------:R-:W4:Y:S01]  /*15050*/  MUFU.TANH R54, R54 ;  /* 0x0000003600367308 */ /* 0x000f220000002400 */
[----:B0-----:R-:W-:Y:S01]  /*15060*/  FSEL R119, R119, -INF , P3 ;  /* 0xff80000077777808 */ /* 0x001fe20001800000 */
[----:B------:R-:W-:Y:S01]  /*15070*/  FMUL.FTZ R28, R28, UR6 ;  /* 0x000000061c1c7c20 */ /* 0x000fe20008410000 */
[----:B------:R-:W-:-:S05]  /*15080*/  ISETP.GT.AND P3, PT, R40, 0x91, PT ;  /* 0x000000912800780c */ /* 0x000fca0003f64270 */
[----:B------:R-:W0:Y:S01]  /*15090*/  MUFU.TANH R34, R34 ;  /* 0x0000002200227308 */ /* 0x000e220000002400 */
[----:B------:R-:W-:Y:S02]  /*150a0*/  FSEL R165, R106, -INF , P2 ;  /* 0xff8000006aa57808 */ /* 0x000fe40001000000 */
[----:B------:R-:W-:-:S05]  /*150b0*/  FMNMX.FTZ R14, R163, R14, !PT ;  /* 0x0000000ea30e7209 */ /* 0x000fca0007810000 */
[----:B------:R-:W0:Y:S01]  /*150c0*/  MUFU.TANH R50, R50 ;  /* 0x0000003200327308 */ /* 0x000e220000002400 */
[----:B------:R-:W-:Y:S01]  /*150d0*/  FSEL R25, R12, -INF , P4 ;  /* 0xff8000000c197808 */ /* 0x000fe20002000000 */
[----:B------:R-:W-:Y:S01]  /*150e0*/  FMUL.FTZ R6, R29, UR6 ;  /* 0x000000061d067c20 */ /* 0x000fe20008410000 */
[----:B------:R-:W-:-:S05]  /*150f0*/  ISETP.GT.AND P4, PT, R40, 0x98, PT ;  /* 0x000000982800780c */ /* 0x000fca0003f84270 */
[----:B------:R-:W0:Y:S01]  /*15100*/  MUFU.TANH R24, R24 ;  /* 0x0000001800187308 */ /* 0x000e220000002400 */
[----:B--2---:R-:W-:Y:S02]  /*15110*/  FSEL R167, R62, -INF , P3 ;  /* 0xff8000003ea77808 */ /* 0x004fe40001800000 */
[----:B------:R-:W-:-:S05]  /*15120*/  FMNMX.FTZ R14, R165, R14, !PT ;  /* 0x0000000ea50e7209 */ /* 0x000fca0007810000 */
[----:B------:R-:W2:Y:S01]  /*15130*/  MUFU.TANH R38, R38 ;  /* 0x0000002600267308 */ /* 0x000ea20000002400 */
[----:B-1----:R-:W-:Y:S02]  /*15140*/  FSEL R121, R104, -INF , P5 ;  /* 0xff80000068797808 */ /* 0x002fe40002800000 */
[----:B------:R-:W-:-:S05]  /*15150*/  ISETP.GT.AND P5, PT, R40, 0x99, PT ;  /* 0x000000992800780c */ /* 0x000fca0003fa4270 */
[----:B------:R-:W1:Y:S01]  /*15160*/  MUFU.TANH R4, R4 ;  /* 0x0000000400047308 */ /* 0x000e620000002400 */
[----:B---3--:R-:W-:Y:S02]  /*15170*/  FSEL R169, R46, -INF , P4 ;  /* 0xff8000002ea97808 */ /* 0x008fe40002000000 */
[----:B------:R-:W-:-:S05]  /*15180*/  FMNMX.FTZ R14, R167, R14, !PT ;  /* 0x0000000ea70e7209 */ /* 0x000fca0007810000 */
[----:B------:R-:W3:Y:S01]  /*15190*/  MUFU.TANH R32, R32 ;  /* 0x0000002000207308 */ /* 0x000ee20000002400 */
[----:B----4-:R-:W-:Y:S02]  /*151a0*/  FSEL R29, R54, -INF , P2 ;  /* 0xff800000361d7808 */ /* 0x010fe40001000000 */
[----:B------:R-:W-:-:S05]  /*151b0*/  ISETP.GT.AND P2, PT, R40, 0xa0, PT ;  /* 0x000000a02800780c */ /* 0x000fca0003f44270 */
[----:B------:R-:W4:Y:S01]  /*151c0*/  MUFU.TANH R28, R28 ;  /* 0x0000001c001c7308 */ /* 0x000f220000002400 */
[----:B0-----:R-:W-:Y:S02]  /*151d0*/  FSEL R171, R34, -INF , P5 ;  /* 0xff80000022ab7808 */ /* 0x001fe40002800000 */
[----:B------:R-:W-:-:S05]  /*151e0*/  FMNMX.FTZ R14, R169, R14, !PT ;  /* 0x0000000ea90e7209 */ /* 0x000fca0007810000 */
[----:B------:R-:W0:Y:S01]  /*151f0*/  MUFU.TANH R6, R6 ;  /* 0x0000000600067308 */ /* 0x000e220000002400 */
[----:B------:R-:W-:Y:S02]  /*15200*/  FSEL R125, R50, -INF , P3 ;  /* 0xff800000327d7808 */ /* 0x000fe40001800000 */
[----:B------:R-:W-:Y:S02]  /*15210*/  ISETP.GT.AND P3, PT, R40, 0xa1, PT ;  /* 0x000000a12800780c */ /* 0x000fe40003f64270 */
[----:B------:R-:W-:Y:S02]  /*15220*/  FSEL R173, R24, -INF , P2 ;  /* 0xff80000018ad7808 */ /* 0x000fe40001000000 */
[----:B------:R-:W-:Y:S02]  /*15230*/  FMNMX.FTZ R14, R171, R14, !PT ;  /* 0x0000000eab0e7209 */ /* 0x000fe40007810000 */
[----:B--2---:R-:W-:Y:S02]  /*15240*/  FSEL R127, R38, -INF , P4 ;  /* 0xff800000267f7808 */ /* 0x004fe40002000000 */
[----:B------:R-:W-:-:S02]  /*15250*/  ISETP.GT.AND P4, PT, R40, 0xa8, PT ;  /* 0x000000a82800780c */ /* 0x000fc40003f84270 */
[----:B-1----:R-:W-:Y:S02]  /*15260*/  FSEL R175, R4, -INF , P3 ;  /* 0xff80000004af7808 */ /* 0x002fe40001800000 */
[----:B------:R-:W-:Y:S02]  /*15270*/  FMNMX.FTZ R14, R173, R14, !PT ;  /* 0x0000000ead0e7209 */ /* 0x000fe40007810000 */
[----:B---3--:R-:W-:Y:S02]  /*15280*/  FSEL R123, R32, -INF , P5 ;  /* 0xff800000207b7808 */ /* 0x008fe40002800000 */
[----:B------:R-:W-:Y:S02]  /*15290*/  ISETP.GT.AND P5, PT, R40, 0xa9, PT ;  /* 0x000000a92800780c */ /* 0x000fe40003fa4270 */
[----:B----4-:R-:W-:Y:S02]  /*152a0*/  FSEL R179, R28, -INF , P4 ;  /* 0xff8000001cb37808 */ /* 0x010fe40002000000 */
[----:B------:R-:W-:-:S02]  /*152b0*/  FMNMX.FTZ R14, R175, R14, !PT ;  /* 0x0000000eaf0e7209 */ /* 0x000fc40007810000 */
[----:B0-----:R-:W-:Y:S02]  /*152c0*/  FSEL R177, R6, -INF , P5 ;  /* 0xff80000006b17808 */ /* 0x001fe40002800000 */
[----:B------:R-:W-:-:S04]  /*152d0*/  FMNMX.FTZ R14, R179, R14, !PT ;  /* 0x0000000eb30e7209 */ /* 0x000fc80007810000 */
[----:B------:R-:W-:-:S05]  /*152e0*/  FMNMX.FTZ R14, R177, R14, !PT ;  /* 0x0000000eb10e7209 */ /* 0x000fca0007810000 */
[----:B------:R-:W0:Y:S02]  /*152f0*/  SHFL.BFLY PT, R89, R14, 0x2, 0x1f ;  /* 0x0c401f000e597f89 */ /* 0x000e2400000e0000 */
[----:B0-----:R-:W-:-:S05]  /*15300*/  FMNMX.FTZ R12, R14, R89, !PT ;  /* 0x000000590e0c7209 */ /* 0x001fca0007810000 */
[----:B------:R-:W0:Y:S01]  /*15310*/  SHFL.BFLY PT, R89, R12, 0x1, 0x1f ;  /* 0x0c201f000c597f89 */ /* 0x000e2200000e0000 */
[----:B------:R-:W-:Y:S02]  /*15320*/  IMAD.U32 R88, RZ, RZ, UR7 ;  /* 0x00000007ff587e24 */ /* 0x000fe4000f8e00ff */
[----:B------:R-:W-:Y:S01]  /*15330*/  FMUL.FTZ R14, R27, UR6 ;  /* 0x000000061b0e7c20 */ /* 0x000fe20008410000 */
[----:B0-----:R-:W-:-:S04]  /*15340*/  FMNMX.FTZ R89, R12, R89, !PT ;  /* 0x000000590c597209 */ /* 0x001fc80007810000 */
[C---:B------:R-:W-:Y:S01]  /*15350*/  FSETP.NEU.FTZ.AND P6, PT, R89.reuse, -INF , PT ;  /* 0xff8000005900780b */ /* 0x040fe20003fdd000 */
[----:B------:R-:W-:-:S05]  /*15360*/  FMUL.FTZ R4, R89, R88 ;  /* 0x0000005859047220 */ /* 0x000fca0000410000 */
[----:B------:R-:W-:-:S05]  /*15370*/  FSEL R4, R4, RZ, P6 ;  /* 0x000000ff04047208 */ /* 0x000fca0003000000 */
[----:B------:R-:W-:Y:S01]  /*15380*/  FFMA.FTZ R27, R8, R88, -R4 ;  /* 0x00000058081b7223 */ /* 0x000fe20000010804 */
        /* <DEDUP_REMOVED lines=33> */
[----:B------:R-:W-:-:S04]  /*155a0*/  FMNMX.FTZ R8, R119, R8, !PT ;  /* 0x0000000877087209 */ /* 0x000fc80007810000 */
[----:B------:R-:W-:Y:S01]  /*155b0*/  FMNMX.FTZ R8, R25, R8, !PT ;  /* 0x0000000819087209 */ /* 0x000fe20007810000 */
[----:B------:R-:W0:Y:S01]  /*155c0*/  MUFU.TANH R6, R6 ;  /* 0x0000000600067308 */ /* 0x000e220000002400 */
[----:B------:R-:W-:Y:S02]  /*155d0*/  FMUL.FTZ R12, R30, UR6 ;  /* 0x000000061e0c7c20 */ /* 0x000fe40008410000 */
[----:B------:R-:W-:Y:S01]  /*155e0*/  FMNMX.FTZ R8, R121, R8, !PT ;  /* 0x0000000879087209 */ /* 0x000fe20007810000 */
[----:B------:R-:W-:-:S03]  /*155f0*/  FMUL.FTZ R20, R31, UR6 ;  /* 0x000000061f147c20 */ /* 0x000fc60008410000 */
[----:B------:R-:W-:Y:S01]  /*15600*/  FMNMX.FTZ R8, R29, R8, !PT ;  /* 0x000000081d087209 */ /* 0x000fe20007810000 */
[----:B------:R-:W1:Y:S03]  /*15610*/  MUFU.TANH R14, R14 ;  /* 0x0000000e000e7308 */ /* 0x000e660000002400 */
[----:B------:R-:W-:-:S05]  /*15620*/  FMNMX.FTZ R8, R125, R8, !PT ;  /* 0x000000087d087209 */ /* 0x000fca0007810000 */
[----:B------:R-:W2:Y:S01]  /*15630*/  MUFU.TANH R12, R12 ;  /* 0x0000000c000c7308 */ /* 0x000ea20000002400 */
[----:B------:R-:W-:Y:S01]  /*15640*/  FMNMX.FTZ R8, R127, R8, !PT ;  /* 0x000000087f087209 */ /* 0x000fe20007810000 */
[-CC-:B------:R-:W-:Y:S01]  /*15650*/  FFMA.FTZ R178, R37, R88.reuse, -R4.reuse ;  /* 0x0000005825b27223 */ /* 0x180fe20000010804 */
[-CC-:B------:R-:W-:Y:S01]  /*15660*/  FFMA.FTZ R37, R51, R88.reuse, -R4.reuse ;  /* 0x0000005833257223 */ /* 0x180fe20000010804 */
[----:B------:R-:W-:-:S04]  /*15670*/  FFMA.FTZ R51, R113, R88, -R4 ;  /* 0x0000005871337223 */ /* 0x000fc80000010804 */
[----:B------:R-:W3:Y:S01]  /*15680*/  MUFU.TANH R20, R20 ;  /* 0x0000001400147308 */ /* 0x000ee20000002400 */
[----:B0-----:R-:W-:Y:S02]  /*15690*/  FSEL R113, R6, -INF , P2 ;  /* 0xff80000006717808 */ /* 0x001fe40001000000 */
[----:B------:R-:W-:Y:S01]  /*156a0*/  FMNMX.FTZ R8, R123, R8, !PT ;  /* 0x000000087b087209 */ /* 0x000fe20007810000 */
[--C-:B------:R-:W-:Y:S01]  /*156b0*/  FFMA.FTZ R194, R129, R88, -R4.reuse ;  /* 0x0000005881c27223 */ /* 0x100fe20000010804 */
[----:B-1----:R-:W-:Y:S02]  /*156c0*/  FSEL R129, R14, -INF , P3 ;  /* 0xff8000000e817808 */ /* 0x002fe40001800000 */
[----:B------:R-:W-:Y:S01]  /*156d0*/  FMNMX.FTZ R8, R113, R8, !PT ;  /* 0x0000000871087209 */ /* 0x000fe20007810000 */
[-CC-:B------:R-:W-:Y:S01]  /*156e0*/  FFMA.FTZ R184, R53, R88.reuse, -R4.reuse ;  /* 0x0000005835b87223 */ /* 0x180fe20000010804 */
[----:B------:R-:W-:Y:S01]  /*156f0*/  FFMA.FTZ R53, R131, R88, -R4 ;  /* 0x0000005883357223 */ /* 0x000fe20000010804 */
[----:B--2---:R-:W-:-:S02]  /*15700*/  FSEL R131, R12, -INF , P4 ;  /* 0xff8000000c837808 */ /* 0x004fc40002000000 */
[----:B------:R-:W-:Y:S01]  /*15710*/  FMNMX.FTZ R8, R129, R8, !PT ;  /* 0x0000000881087209 */ /* 0x000fe20007810000 */
[-CC-:B------:R-:W-:Y:S01]  /*15720*/  FFMA.FTZ R186, R55, R88.reuse, -R4.reuse ;  /* 0x0000005837ba7223 */ /* 0x180fe20000010804 */
[----:B------:R-:W-:Y:S02]  /*15730*/  FFMA.FTZ R55, R135, R88, -R4 ;  /* 0x0000005887377223 */ /* 0x000fe40000010804 */
[----:B------:R-:W-:Y:S02]  /*15740*/  FMNMX.FTZ R8, R131, R8, !PT ;  /* 0x0000000883087209 */ /* 0x000fe40007810000 */
[----:B---3--:R-:W-:-:S04]  /*15750*/  FSEL R135, R20, -INF , P5 ;  /* 0xff80000014877808 */ /* 0x008fc80002800000 */
[----:B------:R-:W-:Y:S01]  /*15760*/  FMNMX.FTZ R8, R135, R8, !PT ;  /* 0x0000000887087209 */ /* 0x000fe20007810000 */
[----:B------:R-:W-:-:S04]  /*15770*/  FFMA.FTZ R196, R133, R88, -R4 ;  /* 0x0000005885c47223 */ /* 0x000fc80000010804 */
[----:B------:R-:W0:Y:S01]  /*15780*/  SHFL.BFLY PT, R133, R8, 0x2, 0x1f ;  /* 0x0c401f0008857f89 */ /* 0x000e2200000e0000 */
[-CC-:B------:R-:W-:Y:S01]  /*15790*/  FFMA.FTZ R188, R61, R88.reuse, -R4.reuse ;  /* 0x000000583dbc7223 */ /* 0x180fe20000010804 */
[----:B------:R-:W-:Y:S01]  /*157a0*/  FFMA.FTZ R61, R139, R88, -R4 ;  /* 0x000000588b3d7223 */ /* 0x000fe20000010804 */
[----:B0-----:R-:W-:-:S05]  /*157b0*/  FMNMX.FTZ R6, R8, R133, !PT ;  /* 0x0000008508067209 */ /* 0x001fca0007810000 */
[----:B------:R-:W0:Y:S01]  /*157c0*/  SHFL.BFLY PT, R139, R6, 0x1, 0x1f ;  /* 0x0c201f00068b7f89 */ /* 0x000e2200000e0000 */
[-CC-:B------:R-:W-:Y:S01]  /*157d0*/  FFMA.FTZ R176, R35, R88.reuse, -R4.reuse ;  /* 0x0000005823b07223 */ /* 0x180fe20000010804 */
[----:B------:R-:W-:Y:S01]  /*157e0*/  MUFU.EX2 R27, R27 ;  /* 0x0000001b001b7308 */ /* 0x000fe20000000800 */
[-CC-:B------:R-:W-:Y:S01]  /*157f0*/  FFMA.FTZ R31, R39, R88.reuse, -R4.reuse ;  /* 0x00000058271f7223 */ /* 0x180fe20000010804 */
[----:B------:R-:W-:-:S06]  /*15800*/  FFMA.FTZ R180, R41, R88, -R4 ;  /* 0x0000005829b47223 */ /* 0x000fcc0000010804 */
[----:B------:R-:W1:Y:S01]  /*15810*/  MUFU.EX2 R176, R176 ;  /* 0x000000b000b07308 */ /* 0x000e620000000800 */
[----:B------:R-:W-:-:S07]  /*15820*/  FFMA.FTZ R35, R45, R88, -R4 ;  /* 0x000000582d237223 */ /* 0x000fce0000010804 */
[----:B------:R-:W2:Y:S01]  /*15830*/  MUFU.EX2 R178, R178 ;  /* 0x000000b200b27308 */ /* 0x000ea20000000800 */
[----:B0-----:R-:W-:-:S07]  /*15840*/  FMNMX.FTZ R92, R6, R139, !PT ;  /* 0x0000008b065c7209 */ /* 0x001fce0007810000 */
[----:B------:R-:W0:Y:S01]  /*15850*/  MUFU.EX2 R31, R31 ;  /* 0x0000001f001f7308 */ /* 0x000e220000000800 */
[C---:B------:R-:W-:Y:S01]  /*15860*/  FSETP.NEU.FTZ.AND P2, PT, R92.reuse, -INF , PT ;  /* 0xff8000005c00780b */ /* 0x040fe20003f5d000 */
[-C--:B------:R-:W-:Y:S01]  /*15870*/  FMUL.FTZ R14, R92, R88.reuse ;  /* 0x000000585c0e7220 */ /* 0x080fe20000410000 */
[----:B------:R-:W-:-:S04]  /*15880*/  FFMA.FTZ R182, R47, R88, -R4 ;  /* 0x000000582fb67223 */ /* 0x000fc80000010804 */
[----:B------:R-:W-:Y:S01]  /*15890*/  FSEL R14, R14, RZ, P2 ;  /* 0x000000ff0e0e7208 */ /* 0x000fe20001000000 */
[----:B------:R-:W3:Y:S04]  /*158a0*/  MUFU.EX2 R180, R180 ;  /* 0x000000b400b47308 */ /* 0x000ee80000000800 */
[----:B------:R-:W-:Y:S01]  /*158b0*/  FFMA.FTZ R6, R3, R88, -R14 ;  /* 0x0000005803067223 */ /* 0x000fe2000001080e */
[----:B-1----:R-:W-:-:S03]  /*158c0*/  FADD.FTZ R3, R176, R27 ;  /* 0x0000001bb0037221 */ /* 0x002fc60000010000 */
[----:B------:R-:W1:Y:S01]  /*158d0*/  MUFU.EX2 R35, R35 ;  /* 0x0000002300237308 */ /* 0x000e620000000800 */
[----:B--2---:R-:W-:Y:S01]  /*158e0*/  FADD.FTZ R34, R178, R3 ;  /* 0x00000003b2227221 */ /* 0x004fe20000010000 */
[-CC-:B------:R-:W-:Y:S01]  /*158f0*/  FFMA.FTZ R39, R83, R88.reuse, -R4.reuse ;  /* 0x0000005853277223 */ /* 0x180fe20000010804 */
[-CC-:B------:R-:W-:Y:S01]  /*15900*/  FFMA.FTZ R41, R99, R88.reuse, -R4.reuse ;  /* 0x0000005863297223 */ /* 0x180fe20000010804 */
[-CC-:B------:R-:W-:Y:S01]  /*15910*/  FFMA.FTZ R45, R105, R88.reuse, -R4.reuse ;  /* 0x00000058692d7223 */ /* 0x180fe20000010804 */
[-CC-:B------:R-:W-:Y:S01]  /*15920*/  FFMA.FTZ R190, R107, R88.reuse, -R4.reuse ;  /* 0x000000586bbe7223 */ /* 0x180fe20000010804 */
[-CC-:B------:R-:W-:Y:S02]  /*15930*/  FFMA.FTZ R47, R109, R88.reuse, -R4.reuse ;  /* 0x000000586d2f7223 */ /* 0x180fe40000010804 */
        /* <DEDUP_REMOVED lines=24> */
[-CC-:B------:R-:W-:Y:S01]  /*15ac0*/  FFMA.FTZ R177, R11, R88.reuse, -R14.reuse ;  /* 0x000000580bb17223 */ /* 0x180fe2000001080e */
[-C--:B------:R-:W-:Y:S01]  /*15ad0*/  FFMA.FTZ R4, R10, R88.reuse, -R14 ;  /* 0x000000580a047223 */ /* 0x080fe2000001080e */
[----:B0-----:R-:W-:Y:S01]  /*15ae0*/  FADD.FTZ R3, R31, R34 ;  /* 0x000000221f037221 */ /* 0x001fe20000010000 */
[----:B------:R-:W-:-:S03]  /*15af0*/  FFMA.FTZ R179, R15, R88, -R14 ;  /* 0x000000580fb37223 */ /* 0x000fc6000001080e */
[----:B---3--:R-:W-:Y:S01]  /*15b00*/  FADD.FTZ R34, R180, R3 ;  /* 0x00000003b4227221 */ /* 0x008fe20000010000 */
[----:B------:R-:W0:Y:S03]  /*15b10*/  MUFU.EX2 R184, R184 ;  /* 0x000000b800b87308 */ /* 0x000e260000000800 */
[----:B-1----:R-:W-:-:S05]  /*15b20*/  FADD.FTZ R3, R35, R34 ;  /* 0x0000002223037221 */ /* 0x002fca0000010000 */
[----:B------:R-:W-:Y:S01]  /*15b30*/  MUFU.EX2 R177, R177 ;  /* 0x000000b100b17308 */ /* 0x000fe20000000800 */
[----:B------:R-:W-:-:S07]  /*15b40*/  FFMA.FTZ R181, R5, R88, -R14 ;  /* 0x0000005805b57223 */ /* 0x000fce000001080e */
[----:B------:R-:W1:Y:S01]  /*15b50*/  MUFU.EX2 R4, R4 ;  /* 0x0000000400047308 */ /* 0x000e620000000800 */
[----:B--2---:R-:W-:-:S07]  /*15b60*/  FADD.FTZ R36, R182, R3 ;  /* 0x00000003b6247221 */ /* 0x004fce0000010000 */
[----:B------:R-:W2:Y:S01]  /*15b70*/  MUFU.EX2 R39, R39 ;  /* 0x0000002700277308 */ /* 0x000ea20000000800 */
[----:B------:R-:W-:-:S07]  /*15b80*/  FFMA.FTZ R8, R81, R88, -R14 ;  /* 0x0000005851087223 */ /* 0x000fce000001080e */
[----:B------:R-:W3:Y:S01]  /*15b90*/  MUFU.EX2 R179, R179 ;  /* 0x000000b300b37308 */ /* 0x000ee20000000800 */
[----:B----4-:R-:W-:-:S07]  /*15ba0*/  FADD.FTZ R3, R37, R36 ;  /* 0x0000002425037221 */ /* 0x010fce0000010000 */
[----:B------:R-:W4:Y:S01]  /*15bb0*/  MUFU.EX2 R186, R186 ;  /* 0x000000ba00ba7308 */ /* 0x000f220000000800 */
[----:B------:R-:W-:-:S07]  /*15bc0*/  FFMA.FTZ R183, R7, R88, -R14 ;  /* 0x0000005807b77223 */ /* 0x000fce000001080e */
[----:B------:R-:W4:Y:S01]  /*15bd0*/  MUFU.EX2 R6, R6 ;  /* 0x0000000600067308 */ /* 0x000f220000000800 */
[----:B0-----:R-:W-:-:S07]  /*15be0*/  FADD.FTZ R36, R184, R3 ;  /* 0x00000003b8247221 */ /* 0x001fce0000010000 */
[----:B------:R-:W0:Y:S01]  /*15bf0*/  MUFU.EX2 R41, R41 ;  /* 0x0000002900297308 */ /* 0x000e220000000800 */
[----:B-1----:R-:W-:Y:S01]  /*15c00*/  FADD.FTZ R38, R177, R4 ;  /* 0x00000004b1267221 */ /* 0x002fe20000010000 */
[----:B------:R-:W-:-:S06]  /*15c10*/  FFMA.FTZ R10, R85, R88, -R14 ;  /* 0x00000058550a7223 */ /* 0x000fcc000001080e */
[----:B------:R-:W1:Y:S01]  /*15c20*/  MUFU.EX2 R181, R181 ;  /* 0x000000b500b57308 */ /* 0x000e620000000800 */
[----:B--2---:R-:W-:-:S07]  /*15c30*/  FADD.FTZ R5, R39, R36 ;  /* 0x0000002427057221 */ /* 0x004fce0000010000 */
[----:B------:R-:W2:Y:S01]  /*15c40*/  MUFU.EX2 R188, R188 ;  /* 0x000000bc00bc7308 */ /* 0x000ea20000000800 */
[----:B---3--:R-:W-:Y:S01]  /*15c50*/  FADD.FTZ R3, R179, R38 ;  /* 0x00000026b3037221 */ /* 0x008fe20000010000 */
[----:B------:R-:W-:-:S06]  /*15c60*/  FFMA.FTZ R185, R9, R88, -R14 ;  /* 0x0000005809b97223 */ /* 0x000fcc000001080e */
[----:B------:R-:W3:Y:S01]  /*15c70*/  MUFU.EX2 R8, R8 ;  /* 0x0000000800087308 */ /* 0x000ee20000000800 */
[----:B----4-:R-:W-:-:S07]  /*15c80*/  FADD.FTZ R40, R186, R5 ;  /* 0x00000005ba287221 */ /* 0x010fce0000010000 */
[----:B------:R-:W4:Y:S01]  /*15c90*/  MUFU.EX2 R45, R45 ;  /* 0x0000002d002d7308 */ /* 0x000f220000000800 */
[----:B------:R-:W-:Y:S01]  /*15ca0*/  FADD.FTZ R38, R6, R3 ;  /* 0x0000000306267221 */ /* 0x000fe20000010000 */
[----:B------:R-:W-:-:S06]  /*15cb0*/  FFMA.FTZ R12, R97, R88, -R14 ;  /* 0x00000058610c7223 */ /* 0x000fcc000001080e */
        /* <DEDUP_REMOVED lines=26> */
[----:B----4-:R-:W-:Y:S01]  /*15e60*/  FADD.FTZ R42, R192, R5 ;  /* 0x00000005c02a7221 */ /* 0x010fe20000010000 */
[----:B------:R-:W-:-:S06]  /*15e70*/  FADD.FTZ R40, R12, R3 ;  /* 0x000000030c287221 */ /* 0x000fcc0000010000 */
[----:B------:R-:W4:Y:S01]  /*15e80*/  MUFU.EX2 R189, R189 ;  /* 0x000000bd00bd7308 */ /* 0x000f220000000800 */
[----:B------:R-:W-:Y:S01]  /*15e90*/  FFMA.FTZ R26, R93, R88, -R14 ;  /* 0x000000585d1a7223 */ /* 0x000fe2000001080e */
[----:B0-----:R-:W-:Y:S01]  /*15ea0*/  FADD.FTZ R3, R51, R42 ;  /* 0x0000002a33037221 */ /* 0x001fe20000010000 */
[----:B------:R-:W-:-:S05]  /*15eb0*/  @!P1 VIADD R0, R0, 0x34840 ;  /* 0x0003484000009836 */ /* 0x000fca0000000000 */
[----:B------:R-:W0:Y:S01]  /*15ec0*/  MUFU.EX2 R24, R24 ;  /* 0x0000001800187308 */ /* 0x000e220000000800 */
[----:B-1----:R-:W-:Y:S01]  /*15ed0*/  FADD.FTZ R5, R187, R40 ;  /* 0x00000028bb057221 */ /* 0x002fe20000010000 */
[----:B------:R-:W-:Y:S01]  /*15ee0*/  FFMA.FTZ R193, R33, R88, -R14 ;  /* 0x0000005821c17223 */ /* 0x000fe2000001080e */
[----:B--2---:R-:W-:Y:S01]  /*15ef0*/  FADD.FTZ R42, R194, R3 ;  /* 0x00000003c22a7221 */ /* 0x004fe20000010000 */
[----:B------:R-:W-:-:S04]  /*15f00*/  @!P1 PRMT R3, RZ, 0x654, R0 ;  /* 0x00000654ff039816 */ /* 0x000fc80000000000 */
[----:B------:R-:W1:Y:S01]  /*15f10*/  MUFU.EX2 R191, R191 ;  /* 0x000000bf00bf7308 */ /* 0x000e620000000800 */
[----:B---3--:R-:W-:Y:S01]  /*15f20*/  FADD.FTZ R40, R20, R5 ;  /* 0x0000000514287221 */ /* 0x008fe20000010000 */
[-CC-:B------:R-:W-:Y:S01]  /*15f30*/  FFMA.FTZ R28, R75, R88.reuse, -R14.reuse ;  /* 0x000000584b1c7223 */ /* 0x180fe2000001080e */
[----:B------:R4:W-:Y:S05]  /*15f40*/  @!P1 SYNCS.ARRIVE.TRANS64.RED.A1T0 RZ, [R3+URZ], RZ ;  /* 0x000000ff03ff99a7 */ /* 0x0009ea000810043f */
[----:B------:R-:W2:Y:S01]  /*15f50*/  MUFU.EX2 R53, R53 ;  /* 0x0000003500357308 */ /* 0x000ea20000000800 */
[----:B------:R-:W-:Y:S01]  /*15f60*/  FFMA.FTZ R195, R43, R88, -R14 ;  /* 0x000000582bc37223 */ /* 0x000fe2000001080e */
[----:B----4-:R-:W-:-:S06]  /*15f70*/  FADD.FTZ R3, R189, R40 ;  /* 0x00000028bd037221 */ /* 0x010fcc0000010000 */
[----:B------:R-:W3:Y:S08]  /*15f80*/  MUFU.EX2 R26, R26 ;  /* 0x0000001a001a7308 */ /* 0x000ef00000000800 */
[----:B------:R-:W4:Y:S01]  /*15f90*/  MUFU.EX2 R196, R196 ;  /* 0x000000c400c47308 */ /* 0x000f220000000800 */
[----:B0-----:R-:W-:Y:S01]  /*15fa0*/  FADD.FTZ R44, R24, R3 ;  /* 0x00000003182c7221 */ /* 0x001fe20000010000 */
[----:B------:R-:W-:-:S06]  /*15fb0*/  FFMA.FTZ R30, R79, R88, -R14 ;  /* 0x000000584f1e7223 */ /* 0x000fcc000001080e */
[----:B------:R-:W0:Y:S08]  /*15fc0*/  MUFU.EX2 R193, R193 ;  /* 0x000000c100c17308 */ /* 0x000e300000000800 */
        /* <DEDUP_REMOVED lines=11> */
[----:B0-----:R-:W-:Y:S01]  /*16080*/  FADD.FTZ R3, R193, R46 ;  /* 0x0000002ec1037221 */ /* 0x001fe20000010000 */
[----:B------:R-:W-:-:S06]  /*16090*/  FFMA.FTZ R199, R73, R88, -R14 ;  /* 0x0000005849c77223 */ /* 0x000fcc000001080e */
[----:B------:R-:W0:Y:S01]  /*160a0*/  MUFU.EX2 R30, R30 ;  /* 0x0000001e001e7308 */ /* 0x000e220000000800 */
[----:B------:R-:W-:-:S07]  /*160b0*/  FADD.FTZ R5, R55, R42 ;  /* 0x0000002a37057221 */ /* 0x000fce0000010000 */
        /* <DEDUP_REMOVED lines=21> */
[-CC-:B------:R-:W-:Y:S01]  /*16210*/  FFMA.FTZ R38, R59, R88.reuse, -R14.reuse ;  /* 0x000000583b267223 */ /* 0x180fe2000001080e */
[-CC-:B------:R-:W-:Y:S01]  /*16220*/  FFMA.FTZ R205, R57, R88.reuse, -R14.reuse ;  /* 0x0000005839cd7223 */ /* 0x180fe2000001080e */
[-CC-:B------:R-:W-:Y:S01]  /*16230*/  FFMA.FTZ R77, R77, R88.reuse, -R14.reuse ;  /* 0x000000584d4d7223 */ /* 0x180fe2000001080e */
[----:B------:R-:W-:-:S04]  /*16240*/  FFMA.FTZ R207, R49, R88, -R14 ;  /* 0x0000005831cf7223 */ /* 0x000fc8000001080e */
[----:B------:R-:W2:Y:S01]  /*16250*/  MUFU.EX2 R201, R201 ;  /* 0x000000c900c97308 */ /* 0x000ea20000000800 */
[-CC-:B------:R-:W-:Y:S01]  /*16260*/  FFMA.FTZ R40, R115, R88.reuse, -R14.reuse ;  /* 0x0000005873287223 */ /* 0x180fe2000001080e */
[-CC-:B------:R-:W-:Y:S01]  /*16270*/  FFMA.FTZ R209, R117, R88.reuse, -R14.reuse ;  /* 0x0000005875d17223 */ /* 0x180fe2000001080e */
[-CC-:B------:R-:W-:Y:S01]  /*16280*/  FFMA.FTZ R42, R119, R88.reuse, -R14.reuse ;  /* 0x00000058772a7223 */ /* 0x180fe2000001080e */
[-CC-:B------:R-:W-:Y:S01]  /*16290*/  FFMA.FTZ R211, R25, R88.reuse, -R14.reuse ;  /* 0x0000005819d37223 */ /* 0x180fe2000001080e */
[----:B------:R-:W-:-:S03]  /*162a0*/  FFMA.FTZ R44, R121, R88, -R14 ;  /* 0x00000058792c7223 */ /* 0x000fc6000001080e */
        /* <DEDUP_REMOVED lines=9> */
[----:B------:R-:W-:Y:S01]  /*16340*/  FFMA.FTZ R135, R135, R88, -R14 ;  /* 0x0000005887877223 */ /* 0x000fe2000001080e */
[----:B---3--:R-:W-:Y:S01]  /*16350*/  FADD.FTZ R14, R32, R3 ;  /* 0x00000003200e7221 */ /* 0x008fe20000010000 */
[----:B----4-:R-:W-:-:S05]  /*16360*/  FADD.FTZ R48, R202, R5 ;  /* 0x00000005ca307221 */ /* 0x010fca0000010000 */
[----:B------:R-:W3:Y:S01]  /*16370*/  MUFU.EX2 R206, R206 ;  /* 0x000000ce00ce7308 */ /* 0x000ee20000000800 */
[----:B0-----:R-:W-:Y:S01]  /*16380*/  FADD.FTZ R3, R199, R14 ;  /* 0x0000000ec7037221 */ /* 0x001fe20000010000 */
[----:B------:R-:W-:-:S06]  /*16390*/  FADD.FTZ R5, R99, R48 ;  /* 0x0000003063057221 */ /* 0x000fcc0000010000 */
[----:B------:R-:W0:Y:S01]  /*163a0*/  MUFU.EX2 R203, R203 ;  /* 0x000000cb00cb7308 */ /* 0x000e220000000800 */
[----:B-1----:R-:W-:Y:S01]  /*163b0*/  FADD.FTZ R14, R34, R3 ;  /* 0x00000003220e7221 */ /* 0x002fe20000010000 */
[----:B--2---:R-:W-:-:S06]  /*163c0*/  FADD.FTZ R46, R204, R5 ;  /* 0x00000005cc2e7221 */ /* 0x004fcc0000010000 */
[----:B------:R-:W1:Y:S01]  /*163d0*/  MUFU.EX2 R107, R107 ;  /* 0x0000006b006b7308 */ /* 0x000e620000000800 */
[----:B------:R-:W-:Y:S01]  /*163e0*/  FADD.FTZ R3, R201, R14 ;  /* 0x0000000ec9037221 */ /* 0x000fe20000010000 */
[----:B------:R-:W-:-:S06]  /*163f0*/  FADD.FTZ R5, R105, R46 ;  /* 0x0000002e69057221 */ /* 0x000fcc0000010000 */
[----:B------:R-:W2:Y:S08]  /*16400*/  MUFU.EX2 R38, R38 ;  /* 0x0000002600267308 */ /* 0x000eb00000000800 */
[----:B------:R-:W4:Y:S01]  /*16410*/  MUFU.EX2 R208, R208 ;  /* 0x000000d000d07308 */ /* 0x000f220000000800 */
[----:B------:R-:W-:Y:S01]  /*16420*/  FADD.FTZ R14, R36, R3 ;  /* 0x00000003240e7221 */ /* 0x000fe20000010000 */
[----:B---3--:R-:W-:-:S06]  /*16430*/  FADD.FTZ R46, R206, R5 ;  /* 0x00000005ce2e7221 */ /* 0x008fcc0000010000 */
[----:B------:R-:W3:Y:S08]  /*16440*/  MUFU.EX2 R205, R205 ;  /* 0x000000cd00cd7308 */ /* 0x000ef00000000800 */
[----:B------:R-:W3:Y:S01]  /*16450*/  MUFU.EX2 R109, R109 ;  /* 0x0000006d006d7308 */ /* 0x000ee20000000800 */
[----:B0-----:R-:W-:Y:S01]  /*16460*/  FADD.FTZ R3, R203, R14 ;  /* 0x0000000ecb037221 */ /* 0x001fe20000010000 */
[----:B-1----:R-:W-:-:S06]  /*16470*/  FADD.FTZ R5, R107, R46 ;  /* 0x0000002e6b057221 */ /* 0x002fcc0000010000 */
[----:B------:R-:W0:Y:S08]  /*16480*/  MUFU.EX2 R0, R77 ;  /* 0x0000004d00007308 */ /* 0x000e300000000800 */
[----:B------:R-:W1:Y:S01]  /*16490*/  MUFU.EX2 R210, R210 ;  /* 0x000000d200d27308 */ /* 0x000e620000000800 */
[----:B--2---:R-:W-:Y:S01]  /*164a0*/  FADD.FTZ R14, R38, R3 ;  /* 0x00000003260e7221 */ /* 0x004fe20000010000 */
[----:B----4-:R-:W-:-:S06]  /*164b0*/  FADD.FTZ R46, R208, R5 ;  /* 0x00000005d02e7221 */ /* 0x010fcc0000010000 */
[----:B------:R-:W2:Y:S08]  /*164c0*/  MUFU.EX2 R207, R207 ;  /* 0x000000cf00cf7308 */ /* 0x000eb00000000800 */
[----:B------:R-:W4:Y:S01]  /*164d0*/  MUFU.EX2 R111, R111 ;  /* 0x0000006f006f7308 */ /* 0x000f220000000800 */
[----:B---3--:R-:W-:Y:S01]  /*164e0*/  FADD.FTZ R3, R205, R14 ;  /* 0x0000000ecd037221 */ /* 0x008fe20000010000 */
[----:B------:R-:W-:-:S06]  /*164f0*/  FADD.FTZ R5, R109, R46 ;  /* 0x0000002e6d057221 */ /* 0x000fcc0000010000 */
        /* <DEDUP_REMOVED lines=20> */
[----:B------:R-:W2:Y:S01]  /*16640*/  MUFU.EX2 R29, R29 ;  /* 0x0000001d001d7308 */ /* 0x000ea20000000800 */
[----:B---3--:R-:W-:-:S07]  /*16650*/  FADD.FTZ R3, R211, R14 ;  /* 0x0000000ed3037221 */ /* 0x008fce0000010000 */
[----:B------:R-:W3:Y:S01]  /*16660*/  MUFU.EX2 R139, R175 ;  /* 0x000000af008b7308 */ /* 0x000ee20000000800 */
[----:B------:R-:W-:-:S07]  /*16670*/  FADD.FTZ R5, R137, R50 ;  /* 0x0000003289057221 */ /* 0x000fce0000010000 */
[----:B------:R-:W4:Y:S01]  /*16680*/  MUFU.EX2 R46, R125 ;  /* 0x0000007d002e7308 */ /* 0x000f220000000800 */
[----:B0-----:R-:W-:Y:S01]  /*16690*/  FADD.FTZ R52, R44, R3 ;  /* 0x000000032c347221 */ /* 0x001fe20000010000 */
[----:B-1----:R-:W-:-:S06]  /*166a0*/  FADD.FTZ R50, R216, R5 ;  /* 0x00000005d8327221 */ /* 0x002fcc0000010000 */
[----:B------:R-:W0:Y:S01]  /*166b0*/  MUFU.EX2 R127, R127 ;  /* 0x0000007f007f7308 */ /* 0x000e220000000800 */
[----:B--2---:R-:W-:-:S07]  /*166c0*/  FADD.FTZ R3, R29, R52 ;  /* 0x000000341d037221 */ /* 0x004fce0000010000 */
[----:B------:R-:W1:Y:S01]  /*166d0*/  MUFU.EX2 R48, R123 ;  /* 0x0000007b00307308 */ /* 0x000e620000000800 */
[----:B---3--:R-:W-:Y:S01]  /*166e0*/  FADD.FTZ R5, R139, R50 ;  /* 0x000000328b057221 */ /* 0x008fe20000010000 */
[----:B------:R-:W-:Y:S01]  /*166f0*/  F2FP.F16.F32.PACK_AB R177, R4, R177 ;  /* 0x000000b104b1723e */ /* 0x000fe200000000ff */
[----:B----4-:R-:W-:-:S05]  /*16700*/  FADD.FTZ R4, R46, R3 ;  /* 0x000000032e047221 */ /* 0x010fca0000010000 */
[----:B------:R-:W2:Y:S01]  /*16710*/  MUFU.EX2 R113, R113 ;  /* 0x0000007100717308 */ /* 0x000ea20000000800 */
[----:B0-----:R-:W-:-:S07]  /*16720*/  FADD.FTZ R3, R127, R4 ;  /* 0x000000047f037221 */ /* 0x001fce0000010000 */
[----:B------:R-:W0:Y:S01]  /*16730*/  MUFU.EX2 R50, R129 ;  /* 0x0000008100327308 */ /* 0x000e220000000800 */
[----:B------:R-:W-:Y:S01]  /*16740*/  F2FP.F16.F32.PACK_AB R179, R6, R179 ;  /* 0x000000b306b3723e */ /* 0x000fe200000000ff */
[----:B-1----:R-:W-:-:S06]  /*16750*/  FADD.FTZ R6, R48, R3 ;  /* 0x0000000330067221 */ /* 0x002fcc0000010000 */
[----:B------:R-:W1:Y:S01]  /*16760*/  MUFU.EX2 R131, R131 ;  /* 0x0000008300837308 */ /* 0x000e620000000800 */
[----:B--2---:R-:W-:-:S07]  /*16770*/  FADD.FTZ R3, R113, R6 ;  /* 0x0000000671037221 */ /* 0x004fce0000010000 */
[----:B------:R-:W2:Y:S01]  /*16780*/  MUFU.EX2 R4, R135 ;  /* 0x0000008700047308 */ /* 0x000ea20000000800 */
[----:B------:R-:W-:Y:S01]  /*16790*/  F2FP.F16.F32.PACK_AB R205, R0, R205 ;  /* 0x000000cd00cd723e */ /* 0x000fe200000000ff */
[----:B0-----:R-:W-:-:S04]  /*167a0*/  FADD.FTZ R0, R50, R3 ;  /* 0x0000000332007221 */ /* 0x001fc80000010000 */
[----:B-1----:R-:W-:Y:S02]  /*167b0*/  FADD.FTZ R3, R131, R0 ;  /* 0x0000000083037221 */ /* 0x002fe40000010000 */
[----:B------:R-:W0:Y:S02]  /*167c0*/  MUFU.EX2 R218, R218 ;  /* 0x000000da00da7308 */ /* 0x000e240000000800 */
[----:B--2---:R-:W-:Y:S01]  /*167d0*/  FADD.FTZ R0, R4, R3 ;  /* 0x0000000304007221 */ /* 0x004fe20000010000 */
[----:B------:R-:W-:-:S05]  /*167e0*/  IADD3 R3, R160, -0x2, RZ ;  /* 0xfffffffea0037810 */ /* 0x000fca0007ffe0ff */
[----:B------:R-:W1:Y:S01]  /*167f0*/  MUFU.EX2 R141, R141 ;  /* 0x0000008d008d7308 */ /* 0x000e620000000800 */
[----:B------:R-:W-:Y:S01]  /*16800*/  ISETP.GE.AND P2, PT, R3, R108, PT ;  /* 0x0000006c0300720c */ /* 0x000fe20003f46270 */
[----:B------:R-:W-:Y:S01]  /*16810*/  IMAD.U32 R237, RZ, RZ, UR53 ;  /* 0x00000035ffed7e24 */ /* 0x000fe2000f8e00ff */
[----:B------:R-:W-:Y:S01]  /*16820*/  MOV R236, UR52 ;  /* 0x0000003400ec7c02 */ /* 0x000fe20008000f00 */
[----:B------:R-:W-:Y:S01]  /*16830*/  IMAD.U32 R234, RZ, RZ, UR48 ;  /* 0x00000030ffea7e24 */ /* 0x000fe2000f8e00ff */
[----:B------:R-:W-:Y:S01]  /*16840*/  MOV R233, UR45 ;  /* 0x0000002d00e97c02 */ /* 0x000fe20008000f00 */
[----:B0-----:R-:W-:Y:S01]  /*16850*/  FADD.FTZ R14, R218, R5 ;  /* 0x00000005da0e7221 */ /* 0x001fe20000010000 */
[----:B------:R-:W-:Y:S01]  /*16860*/  IMAD.U32 R235, RZ, RZ, UR49 ;  /* 0x00000031ffeb7e24 */ /* 0x000fe2000f8e00ff */
[----:B------:R-:W-:Y:S01]  /*16870*/  MOV R230, UR40 ;  /* 0x0000002800e67c02 */ /* 0x000fe20008000f00 */
[----:B------:R-:W-:Y:S02]  /*16880*/  IMAD.U32 R232, RZ, RZ, UR44 ;  /* 0x0000002cffe87e24 */ /* 0x000fe4000f8e00ff */
[----:B------:R-:W-:Y:S01]  /*16890*/  IMAD.U32 R231, RZ, RZ, UR41 ;  /* 0x00000029ffe77e24 */ /* 0x000fe2000f8e00ff */
[----:B------:R-:W-:Y:S01]  /*168a0*/  F2FP.F16.F32.PACK_AB R176, R27, R176 ;  /* 0x000000b01bb0723e */ /* 0x000fe200000000ff */
[--C-:B------:R-:W-:Y:S01]  /*168b0*/  IMAD.MOV.U32 R86, RZ, RZ, R87.reuse ;  /* 0x000000ffff567224 */ /* 0x100fe200078e0057 */
[----:B------:R-:W-:Y:S01]  /*168c0*/  F2FP.F16.F32.PACK_AB R178, R31, R178 ;  /* 0x000000b21fb2723e */ /* 0x000fe200000000ff */
[----:B-1----:R-:W-:Y:S01]  /*168d0*/  FADD.FTZ R14, R141, R14 ;  /* 0x0000000e8d0e7221 */ /* 0x002fe20000010000 */
        /* <DEDUP_REMOVED lines=93> */
[----:B------:R-:W-:Y:S01]  /*16eb0*/  IMAD.MOV.U32 R24, RZ, RZ, R87 ;  /* 0x000000ffff187224 */ /* 0x000fe200078e0057 */
[----:B------:R-:W-:-:S02]  /*16ec0*/  MOV R51, R87 ;  /* 0x0000005700337202 */ /* 0x000fc40000000f00 */
[-C--:B------:R-:W-:Y:S02]  /*16ed0*/  MOV R47, R87.reuse ;  /* 0x00000057002f7202 */ /* 0x080fe40000000f00 */
[-C--:B------:R-:W-:Y:S02]  /*16ee0*/  MOV R43, R87.reuse ;  /* 0x00000057002b7202 */ /* 0x080fe40000000f00 */
[-C--:B------:R-:W-:Y:S02]  /*16ef0*/  MOV R39, R87.reuse ;  /* 0x0000005700277202 */ /* 0x080fe40000000f00 */
[-C--:B------:R-:W-:Y:S02]  /*16f00*/  MOV R35, R87.reuse ;  /* 0x0000005700237202 */ /* 0x080fe40000000f00 */
[-C--:B------:R-:W-:Y:S02]  /*16f10*/  MOV R31, R87.reuse ;  /* 0x00000057001f7202 */ /* 0x080fe40000000f00 */
[----:B------:R-:W-:Y:S01]  /*16f20*/  MOV R27, R87 ;  /* 0x00000057001b7202 */ /* 0x000fe20000000f00 */
[----:B------:R-:W-:Y:S06]  /*16f30*/  @!P2 BRA `(.L_x_6847) ;  /* 0x000000680000a947 */ /* 0x000fec0003800000 */
[----:B------:R-:W-:Y:S01]  /*16f40*/  MOV R4, R92 ;  /* 0x0000005c00047202 */ /* 0x000fe20000000f00 */
[----:B------:R-:W-:Y:S01]  /*16f50*/  IMAD.MOV.U32 R5, RZ, RZ, R89 ;  /* 0x000000ffff057224 */ /* 0x000fe200078e0059 */
[----:B------:R-:W-:Y:S01]  /*16f60*/  CS2R R86, SRZ ;  /* 0x0000000000567805 */ /* 0x000fe2000001ff00 */
        /* <DEDUP_REMOVED lines=32> */
[----:B------:R-:W-:-:S07]  /*17170*/  CS2R R24, SRZ ;  /* 0x0000000000187805 */ /* 0x000fce000001ff00 */
.L_x_6857:
[----:B------:R-:W2:Y:S01]  /*17180*/  LDL R8, [R1+0x18] ;  /* 0x0000180001087983 */ /* 0x000ea20000100800 */
[----:B------:R-:W-:Y:S01]  /*17190*/  IADD3 R222, R7, 0x1, RZ ;  /* 0x0000000107de7810 */ /* 0x000fe20007ffe0ff */
[----:B------:R-:W-:Y:S05]  /*171a0*/  YIELD ;  /* 0x0000000000007946 */ /* 0x000fea0003800000 */
[----:B------:R-:W-:-:S04]  /*171b0*/  ISETP.NE.AND P3, PT, R222, 0x2, PT ;  /* 0x00000002de00780c */ /* 0x000fc80003f65270 */
[----:B------:R-:W-:Y:S02]  /*171c0*/  SEL R229, RZ, 0x1, P3 ;  /* 0x00000001ffe57807 */ /* 0x000fe40001800000 */
[----:B------:R-:W-:Y:S02]  /*171d0*/  SEL R222, R222, RZ, P3 ;  /* 0x000000ffdede7207 */ /* 0x000fe40001800000 */
[----:B------:R-:W-:Y:S02]  /*171e0*/  LOP3.LUT R229, R6, R229, RZ, 0x3c, !PT ;  /* 0x000000e506e57212 */ /* 0x000fe400078e3cff */
[----:B--2---:R-:W-:-:S13]  /*171f0*/  ISETP.NE.AND P2, PT, R8, RZ, PT ;  /* 0x000000ff0800720c */ /* 0x004fda0003f45270 */
[----:B------:R-:W-:Y:S05]  /*17200*/  @P2 BRA `(.L_x_6848) ;  /* 0x0000000000302947 */ /* 0x000fea0003800000 */
[----:B------:R-:W-:Y:S05]  /*17210*/  @!P0 BRA `(.L_x_6849) ;  /* 0x0000000000048947 */ /* 0x000fea0003800000 */
[----:B------:R-:W-:Y:S01]  /*17220*/  BPT.TRAP 0x1 ;  /* 0x000000040000795c */ /* 0x000fe20000300000 */
.L_x_6849:
[----:B------:R-:W-:Y:S01]  /*17230*/  IMAD R8, R222, 0x8, R2 ;  /* 0x00000008de087824 */ /* 0x000fe200078e0202 */
[----:B------:R-:W-:-:S04]  /*17240*/  SHF.L.U32 R9, R229, 0x1f, RZ ;  /* 0x0000001fe5097819 */ /* 0x000fc800000006ff */
[----:B------:R0:W1:Y:S01]  /*17250*/  SYNCS.PHASECHK.TRANS64.TRYWAIT P3, [R8+URZ+0x34830], R9 ;  /* 0x03483009080075a7 */ /* 0x000062000806017f */
[----:B------:R-:W-:Y:S05]  /*17260*/  @!P0 BRA `(.L_x_6850) ;  /* 0x0000000000048947 */ /* 0x000fea0003800000 */
[----:B------:R-:W-:Y:S01]  /*17270*/  BPT.TRAP 0x1 ;  /* 0x000000040000795c */ /* 0x000fe20000300000 */
.L_x_6850:
[----:B------:R-:W-:Y:S04]  /*17280*/  BSSY B0, `(.L_x_6848) ;  /* 0x0000004000007945 */ /* 0x000fe80003800000 */
[----:B-1----:R-:W-:Y:S05]  /*17290*/  @P3 BRA `(.L_x_6851) ;  /* 0x0000000000083947 */ /* 0x002fea0003800000 */
[----:B------:R-:W1:Y:S02]  /*172a0*/  SYNCS.PHASECHK.TRANS64.TRYWAIT P3, [R8+URZ+0x34830], R9 ;  /* 0x03483009080075a7 */ /* 0x000e64000806017f */
[----:B-1----:R-:W-:Y:S05]  /*172b0*/  @!P3 BRA `(.L_x_6852) ;  /* 0x0000012400c0b947 */ /* 0x002fea0003800000 */
.L_x_6851:
[----:B------:R-:W-:Y:S05]  /*172c0*/  BSYNC B0 ;  /* 0x0000000000007941 */ /* 0x000fea0003800000 */
.L_x_6848:
[----:B01----:R-:W2:Y:S04]  /*172d0*/  LDL R8, [R1+0x1c] ;  /* 0x00001c0001087983 */ /* 0x003ea80000100800 */
[----:B------:R-:W3:Y:S01]  /*172e0*/  LDL.64 R20, [R1+0x10] ;  /* 0x0000100001147983 */ /* 0x000ee20000100a00 */
[----:B------:R-:W0:Y:S01]  /*172f0*/  S2R R10, SR_TID.X ;  /* 0x00000000000a7919 */ /* 0x000e220000002100 */
[----:B------:R-:W-:Y:S05]  /*17300*/  WARPSYNC.ALL ;  /* 0x0000000000007948 */ /* 0x000fea0003800000 */
[----:B------:R-:W-:Y:S01]  /*17310*/  MOV R11, 0x40000040 ;  /* 0x40000040000b7802 */ /* 0x000fe20000000f00 */
[----:B------:R-:W4:Y:S01]  /*17320*/  LDL.64 R92, [R1+0x8] ;  /* 0x00000800015c7983 */ /* 0x000f220000100a00 */
[----:B0-----:R-:W-:-:S05]  /*17330*/  SHF.R.U32.HI R10, RZ, 0x7, R10 ;  /* 0x00000007ff0a7819 */ /* 0x001fca000001160a */
[----:B------:R-:W-:-:S05]  /*17340*/  VIADD R90, R10, 0x8 ;  /* 0x000000080a5a7836 */ /* 0x000fca0000000000 */
[----:B------:R0:W-:Y:S01]  /*17350*/  BAR.SYNC.DEFER_BLOCKING R90, 0x100 ;  /* 0x0004005a0000751d */ /* 0x0001e20000010000 */
[----:B------:R-:W-:-:S05]  /*17360*/  R2UR UR55, R11 ;  /* 0x000000000b3772ca */ /* 0x000fca00000e0000 */
[----:B------:R-:W-:Y:S01]  /*17370*/  WARPGROUP.ARRIVE ;  /* 0x00000000000079c5 */ /* 0x000fe20000000000 */
[----:B------:R-:W-:Y:S02]  /*17380*/  IMAD.MOV.U32 R13, RZ, RZ, 0x40000040 ;  /* 0x40000040ff0d7424 */ /* 0x000fe400078e00ff */
[----:B------:R-:W-:-:S03]  /*17390*/  IMAD.MOV.U32 R9, RZ, RZ, 0x40000040 ;  /* 0x40000040ff097424 */ /* 0x000fc600078e00ff */
[----:B------:R-:W-:Y:S02]  /*173a0*/  R2UR UR59, R13 ;  /* 0x000000000d3b72ca */ /* 0x000fe400000e0000 */
[----:B------:R-:W-:-:S11]  /*173b0*/  R2UR UR7, R9 ;  /* 0x00000000090772ca */ /* 0x000fd600000e0000 */
[----:B------:R-:W-:Y:S02]  /*173c0*/  MOV R11, UR59 ;  /* 0x0000003b000b7c02 */ /* 0x000fe40008000f00 */
[----:B------:R-:W-:Y:S01]  /*173d0*/  UMOV UR59, UR7 ;  /* 0x00000007003b7c82 */ /* 0x000fe20008000000 */
[----:B------:R-:W-:Y:S02]  /*173e0*/  MOV R227, UR38 ;  /* 0x0000002600e37c02 */ /* 0x000fe40008000f00 */
[C---:B------:R-:W-:Y:S02]  /*173f0*/  R2UR UR7, R9.reuse ;  /* 0x00000000090772ca */ /* 0x040fe400000e0000 */
[C---:B------:R-:W-:Y:S02]  /*17400*/  R2UR UR19, R9.reuse ;  /* 0x00000000091372ca */ /* 0x040fe400000e0000 */
[C---:B------:R-:W-:Y:S02]  /*17410*/  R2UR UR31, R9.reuse ;  /* 0x00000000091f72ca */ /* 0x040fe400000e0000 */
[----:B------:R-:W-:Y:S01]  /*17420*/  R2UR UR43, R9 ;  /* 0x00000000092b72ca */ /* 0x000fe200000e0000 */
[----:B--2---:R-:W-:Y:S01]  /*17430*/  IMAD R10, R222, 0xb00, R8 ;  /* 0x00000b00de0a7824 */ /* 0x004fe200078e0208 */
[----:B---3--:R-:W-:-:S02]  /*17440*/  R2UR UR22, R20 ;  /* 0x00000000141672ca */ /* 0x008fc400000e0000 */
[----:B------:R-:W-:Y:S02]  /*17450*/  R2UR UR23, R21 ;  /* 0x00000000151772ca */ /* 0x000fe400000e0000 */
[----:B------:R-:W-:-:S09]  /*17460*/  R2UR UR54, R10 ;  /* 0x000000000a3672ca */ /* 0x000fd200000e0000 */
[----:B------:R-:W-:Y:S02]  /*17470*/  UMOV UR52, UR22 ;  /* 0x0000001600347c82 */ /* 0x000fe40008000000 */
[----:B------:R-:W-:Y:S02]  /*17480*/  UMOV UR53, UR23 ;  /* 0x0000001700357c82 */ /* 0x000fe40008000000 */
[----:B------:R-:W-:Y:S01]  /*17490*/  HGMMA.64x16x16.F32 R168, gdesc[UR52], RZ, !UPT, gsb0 ;  /* 0x0020000034a879f0 */ /* 0x000fe2000c0008ff */
[C---:B------:R-:W-:Y:S02]  /*174a0*/  VIADD R12, R10.reuse, 0x100 ;  /* 0x000001000a0c7836 */ /* 0x040fe40000000000 */
[----:B------:R-:W-:-:S03]  /*174b0*/  VIADD R8, R10, 0x80 ;  /* 0x000000800a087836 */ /* 0x000fc60000000000 */
[----:B------:R-:W-:Y:S02]  /*174c0*/  R2UR UR58, R12 ;  /* 0x000000000c3a72ca */ /* 0x000fe400000e0000 */
[----:B------:R-:W-:Y:S01]  /*174d0*/  R2UR UR6, R8 ;  /* 0x00000000080672ca */ /* 0x000fe200000e0000 */
[----:B------:R-:W-:Y:S01]  /*174e0*/  UMOV UR56, UR22 ;  /* 0x0000001600387c82 */ /* 0x000fe20008000000 */
[----:B------:R-:W-:-:S09]  /*174f0*/  UMOV UR57, UR23 ;  /* 0x0000001700397c82 */ /* 0x000fd20008000000 */
[----:B0-----:R-:W-:Y:S02]  /*17500*/  MOV R90, UR58 ;  /* 0x0000003a005a7c02 */ /* 0x001fe40008000f00 */
        /* <DEDUP_REMOVED lines=8> */
[----:B------:R-:W-:-:S05]  /*17590*/  VIADD R8, R10, 0x180 ;  /* 0x000001800a087836 */ /* 0x000fca0000000000 */
[----:B------:R-:W-:Y:S02]  /*175a0*/  R2UR UR6, R8 ;  /* 0x00000000080672ca */ /* 0x000fe400000e0000 */
[----:B------:R-:W-:-:S04]  /*175b0*/  IADD3 R8, R10, 0x300, RZ ;  /* 0x000003000a087810 */ /* 0x000fc80007ffe0ff */
[----:B------:R-:W-:Y:S01]  /*175c0*/  R2UR UR18, R8 ;  /* 0x00000000081272ca */ /* 0x000fe200000e0000 */
[----:B------:R-:W-:Y:S01]  /*175d0*/  VIADD R8, R10, 0x480 ;  /* 0x000004800a087836 */ /* 0x000fe20000000000 */
[----:B------:R-:W-:Y:S02]  /*175e0*/  WARPGROUP.DEPBAR.LE gsb0, 0x0 ;  /* 0x00008000000079c5 */ /* 0x000fe40000010000 */
[----:B------:R-:W-:-:S06]  /*175f0*/  WARPGROUP.ARRIVE ;  /* 0x00000000000079c5 */ /* 0x000fcc0000000000 */
[----:B------:R-:W-:Y:S01]  /*17600*/  HGMMA.64x16x16.F32 R152, gdesc[UR56], RZ, !UPT, gsb0 ;  /* 0x00200000389879f0 */ /* 0x000fe2000c0008ff */
[----:B------:R-:W-:Y:S01]  /*17610*/  R2UR UR30, R8 ;  /* 0x00000000081e72ca */ /* 0x000fe200000e0000 */
[C---:B------:R-:W-:Y:S02]  /*17620*/  VIADD R12, R10.reuse, 0x280 ;  /* 0x000002800a0c7836 */ /* 0x040fe40000000000 */
[----:B------:R-:W-:-:S03]  /*17630*/  VIADD R8, R10, 0x2 ;  /* 0x000000020a087836 */ /* 0x000fc60000000000 */
[----:B------:R-:W-:Y:S01]  /*17640*/  R2UR UR14, R12 ;  /* 0x000000000c0e72ca */ /* 0x000fe200000e0000 */
[----:B------:R-:W-:Y:S01]  /*17650*/  VIADD R12, R10, 0x380 ;  /* 0x000003800a0c7836 */ /* 0x000fe20000000000 */
[----:B------:R-:W-:Y:S02]  /*17660*/  R2UR UR42, R8 ;  /* 0x00000000082a72ca */ /* 0x000fe400000e0000 */
[----:B------:R-:W-:Y:S02]  /*17670*/  IADD3 R8, R10, 0x182, RZ ;  /* 0x000001820a087810 */ /* 0x000fe40007ffe0ff */
[----:B------:R-:W-:Y:S01]  /*17680*/  R2UR UR55, R9 ;  /* 0x00000000093772ca */ /* 0x000fe200000e0000 */
[----:B------:R-:W-:Y:S01]  /*17690*/  IMAD.MOV.U32 R9, RZ, RZ, 0x40000040 ;  /* 0x40000040ff097424 */ /* 0x000fe200078e00ff */
[----:B------:R-:W-:Y:S01]  /*176a0*/  R2UR UR54, R8 ;  /* 0x00000000083672ca */ /* 0x000fe200000e0000 */
[----:B------:R-:W-:Y:S01]  /*176b0*/  VIADD R8, R10, 0x282 ;  /* 0x000002820a087836 */ /* 0x000fe20000000000 */
[----:B------:R-:W-:-:S02]  /*176c0*/  R2UR UR38, R12 ;  /* 0x000000000c2672ca */ /* 0x000fc400000e0000 */
[----:B------:R-:W-:Y:S02]  /*176d0*/  IADD3 R12, R10, 0x500, RZ ;  /* 0x000005000a0c7810 */ /* 0x000fe40007ffe0ff */
[----:B------:R-:W-:Y:S02]  /*176e0*/  R2UR UR58, R8 ;  /* 0x00000000083a72ca */ /* 0x000fe400000e0000 */
[----:B------:R-:W-:Y:S01]  /*176f0*/  R2UR UR34, R12 ;  /* 0x000000000c2272ca */ /* 0x000fe200000e0000 */
[----:B------:R-:W-:Y:S01]  /*17700*/  VIADD R12, R10, 0x102 ;  /* 0x000001020a0c7836 */ /* 0x000fe20000000000 */
[----:B------:R-:W-:-:S04]  /*17710*/  R2UR UR59, R9 ;  /* 0x00000000093b72ca */ /* 0x000fc800000e0000 */
[----:B------:R-:W-:Y:S01]  /*17720*/  R2UR UR50, R12 ;  /* 0x000000000c3272ca */ /* 0x000fe200000e0000 */
[----:B------:R-:W-:Y:S01]  /*17730*/  VIADD R12, R10, 0x202 ;  /* 0x000002020a0c7836 */ /* 0x000fe20000000000 */
[----:B------:R-:W-:Y:S01]  /*17740*/  MOV R20, UR4 ;  /* 0x0000000400147c02 */ /* 0x000fe20008000f00 */
[----:B------:R-:W-:Y:S01]  /*17750*/  UMOV UR56, UR22 ;  /* 0x0000001600387c82 */ /* 0x000fe20008000000 */
[----:B------:R-:W-:Y:S02]  /*17760*/  UMOV UR57, UR23 ;  /* 0x0000001700397c82 */ /* 0x000fe40008000000 */
[----:B------:R-:W-:Y:S02]  /*17770*/  R2UR UR4, R12 ;  /* 0x000000000c0472ca */ /* 0x000fe400000e0000 */
[----:B------:R-:W-:Y:S01]  /*17780*/  MOV R12, UR58 ;  /* 0x0000003a000c7c02 */ /* 0x000fe20008000f00 */
[----:B------:R-:W-:Y:S01]  /*17790*/  UMOV UR58, UR6 ;  /* 0x00000006003a7c82 */ /* 0x000fe20008000000 */
[----:B------:R-:W-:Y:S01]  /*177a0*/  MOV R11, UR59 ;  /* 0x0000003b000b7c02 */ /* 0x000fe20008000f00 */
[----:B------:R-:W-:Y:S01]  /*177b0*/  UMOV UR59, UR7 ;  /* 0x00000007003b7c82 */ /* 0x000fe20008000000 */
[----:B------:R-:W-:-:S02]  /*177c0*/  WARPGROUP.DEPBAR.LE gsb0, 0x0 ;  /* 0x00008000000079c5 */ /* 0x000fc40000010000 */
[----:B------:R-:W-:-:S06]  /*177d0*/  WARPGROUP.ARRIVE ;  /* 0x00000000000079c5 */ /* 0x000fcc0000000000 */
[----:B------:R-:W-:Y:S01]  /*177e0*/  HGMMA.64x16x16.F32 R144, gdesc[UR56], RZ, !UPT, gsb0 ;  /* 0x00200000389079f0 */ /* 0x000fe2000c0008ff */
        /* <DEDUP_REMOVED lines=17> */
[----:B------:R-:W-:Y:S02]  /*17900*/  WARPGROUP.DEPBAR.LE gsb0, 0x0 ;  /* 0x00008000000079c5 */ /* 0x000fe40000010000 */
[----:B------:R-:W-:-:S06]  /*17910*/  WARPGROUP.ARRIVE ;  /* 0x00000000000079c5 */ /* 0x000fcc0000000000 */
[----:B------:R-:W-:Y:S01]  /*17920*/  HGMMA.64x16x16.F32 R120, gdesc[UR16], RZ, !UPT, gsb0 ;  /* 0x00200000107879f0 */ /* 0x000fe2000c0008ff */
[----:B------:R-:W-:Y:S02]  /*17930*/  MOV R228, UR39 ;  /* 0x0000002700e47c02 */ /* 0x000fe40008000f00 */
[----:B------:R-:W-:Y:S02]  /*17940*/  R2UR UR39, R13 ;  /* 0x000000000d2772ca */ /* 0x000fe400000e0000 */
[----:B------:R-:W-:Y:S01]  /*17950*/  MOV R226, UR37 ;  /* 0x0000002500e27c02 */ /* 0x000fe20008000f00 */
[----:B------:R-:W-:Y:S01]  /*17960*/  UMOV UR37, UR23 ;  /* 0x0000001700257c82 */ /* 0x000fe20008000000 */
[----:B------:R-:W-:Y:S01]  /*17970*/  MOV R15, UR36 ;  /* 0x00000024000f7c02 */ /* 0x000fe20008000f00 */
[----:B------:R-:W-:Y:S01]  /*17980*/  UMOV UR36, UR22 ;  /* 0x0000001600247c82 */ /* 0x000fe20008000000 */
[----:B------:R-:W-:Y:S02]  /*17990*/  WARPGROUP.DEPBAR.LE gsb0, 0x0 ;  /* 0x00008000000079c5 */ /* 0x000fe40000010000 */
[----:B------:R-:W-:-:S06]  /*179a0*/  WARPGROUP.ARRIVE ;  /* 0x00000000000079c5 */ /* 0x000fcc0000000000 */
[----:B------:R-:W-:Y:S01]  /*179b0*/  HGMMA.64x16x16.F32 R112, gdesc[UR36], RZ, !UPT, gsb0 ;  /* 0x00200000247079f0 */ /* 0x000fe2000c0008ff */
[----:B------:R-:W-:Y:S01]  /*179c0*/  VIADD R88, R10, 0x400 ;  /* 0x000004000a587836 */ /* 0x000fe20000000000 */
[----:B------:R-:W-:-:S04]  /*179d0*/  R2UR UR27, R89 ;  /* 0x00000000591b72ca */ /* 0x000fc800000e0000 */
        /* <DEDUP_REMOVED lines=8> */
[----:B------:R-:W-:Y:S01]  /*17a60*/  VIADD R88, R10, 0x82 ;  /* 0x000000820a587836 */ /* 0x000fe20000000000 */
[----:B------:R-:W-:Y:S01]  /*17a70*/  R2UR UR47, R89 ;  /* 0x00000000592f72ca */ /* 0x000fe200000e0000 */
[----:B------:R-:W-:-:S03]  /*17a80*/  IMAD.MOV.U32 R89, RZ, RZ, 0x40000040 ;  /* 0x40000040ff597424 */ /* 0x000fc600078e00ff */
[----:B------:R-:W-:Y:S01]  /*17a90*/  R2UR UR46, R88 ;  /* 0x00000000582e72ca */ /* 0x000fe200000e0000 */
[----:B------:R-:W-:Y:S02]  /*17aa0*/  WARPGROUP.DEPBAR.LE gsb0, 0x0 ;  /* 0x00008000000079c5 */ /* 0x000fe40000010000 */
[----:B------:R-:W-:-:S06]  /*17ab0*/  WARPGROUP.ARRIVE ;  /* 0x00000000000079c5 */ /* 0x000fcc0000000000 */
[----:B------:R-:W-:Y:S01]  /*17ac0*/  HGMMA.64x16x16.F32 R96, gdesc[UR28], RZ, !UPT, gsb0 ;  /* 0x002000001c6079f0 */ /* 0x000fe2000c0008ff */
[----:B------:R-:W-:Y:S02]  /*17ad0*/  IADD3 R88, R10, 0x302, RZ ;  /* 0x000003020a587810 */ /* 0x000fe40007ffe0ff */
[----:B------:R-:W-:Y:S01]  /*17ae0*/  R2UR UR7, R89 ;  /* 0x00000000590772ca */ /* 0x000fe200000e0000 */
[----:B------:R-:W-:Y:S01]  /*17af0*/  IMAD.MOV.U32 R89, RZ, RZ, 0x40000040 ;  /* 0x40000040ff597424 */ /* 0x000fe200078e00ff */
[----:B------:R-:W-:Y:S02]  /*17b00*/  R2UR UR6, R88 ;  /* 0x00000000580672ca */ /* 0x000fe400000e0000 */
[----:B------:R-:W-:Y:S02]  /*17b10*/  IADD3 R88, R10, 0x402, RZ ;  /* 0x000004020a587810 */ /* 0x000fe40007ffe0ff */
[----:B------:R-:W-:Y:S02]  /*17b20*/  R2UR UR35, R13 ;  /* 0x000000000d2372ca */ /* 0x000fe400000e0000 */
[----:B------:R-:W-:-:S02]  /*17b30*/  R2UR UR14, R88 ;  /* 0x00000000580e72ca */ /* 0x000fc400000e0000 */
[----:B------:R-:W-:Y:S01]  /*17b40*/  R2UR UR15, R89 ;  /* 0x00000000590f72ca */ /* 0x000fe200000e0000 */
[----:B------:R-:W-:Y:S01]  /*17b50*/  IMAD.MOV.U32 R89, RZ, RZ, 0x40000040 ;  /* 0x40000040ff597424 */ /* 0x000fe200078e00ff */
[----:B------:R-:W-:Y:S02]  /*17b60*/  IADD3 R88, R10, 0x502, RZ ;  /* 0x000005020a587810 */ /* 0x000fe40007ffe0ff */
[----:B------:R-:W-:Y:S02]  /*17b70*/  MOV R225, UR21 ;  /* 0x0000001500e17c02 */ /* 0x000fe40008000f00 */
[----:B------:R-:W-:Y:S02]  /*17b80*/  MOV R224, UR20 ;  /* 0x0000001400e07c02 */ /* 0x000fe40008000f00 */
[----:B----4-:R-:W-:Y:S02]  /*17b90*/  R2UR UR20, R92 ;  /* 0x000000005c1472ca */ /* 0x010fe400000e0000 */
[----:B------:R-:W-:-:S02]  /*17ba0*/  R2UR UR21, R93 ;  /* 0x000000005d1572ca */ /* 0x000fc400000e0000 */
        /* <DEDUP_REMOVED lines=25> */
[----:B------:R-:W-:Y:S01]  /*17d40*/  IMAD.MOV.U32 R13, RZ, RZ, 0x40000040 ;  /* 0x40000040ff0d7424 */ /* 0x000fe200078e00ff */
[----:B------:R-:W-:Y:S02]  /*17d50*/  WARPGROUP.DEPBAR.LE gsb0, 0x0 ;  /* 0x00008000000079c5 */ /* 0x000fe40000010000 */
[----:B------:R-:W-:-:S06]  /*17d60*/  WARPGROUP.ARRIVE ;  /* 0x00000000000079c5 */ /* 0x000fcc0000000000 */
[----:B------:R-:W-:Y:S01]  /*17d70*/  HGMMA.64x16x16.F32 R144, gdesc[UR52], R144, gsb0 ;  /* 0x00200000349079f0 */ /* 0x000fe20008000890 */
[----:B------:R-:W-:Y:S02]  /*17d80*/  MOV R21, UR5 ;  /* 0x0000000500157c02 */ /* 0x000fe40008000f00 */
[----:B------:R-:W-:Y:S01]  /*17d90*/  R2UR UR5, R13 ;  /* 0x000000000d0572ca */ /* 0x000fe200000e0000 */
[----:B------:R-:W-:Y:S01]  /*17da0*/  UMOV UR58, UR4 ;  /* 0x00000004003a7c82 */ /* 0x000fe20008000000 */
[----:B------:R-:W-:Y:S01]  /*17db0*/  UMOV UR56, UR20 ;  /* 0x0000001400387c82 */ /* 0x000fe20008000000 */
[----:B------:R-:W-:-:S10]  /*17dc0*/  UMOV UR57, UR21 ;  /* 0x0000001500397c82 */ /* 0x000fd40008000000 */
        /* <DEDUP_REMOVED lines=124> */
[----:B------:R-:W-:Y:S01]  /*18590*/  VIADD R8, R10, 0x484 ;  /* 0x000004840a087836 */ /* 0x000fe20000000000 */
[----:B------:R-:W-:Y:S02]  /*185a0*/  WARPGROUP.DEPBAR.LE gsb0, 0x0 ;  /* 0x00008000000079c5 */ /* 0x000fe40000010000 */
[----:B------:R-:W-:-:S07]  /*185b0*/  WARPGROUP.ARRIVE ;  /* 0x00000000000079c5 */ /* 0x000fce0000000000 */
[----:B------:R-:W-:Y:S01]  /*185c0*/  HGMMA.64x16x16.F32 R104, gdesc[UR56], R104, gsb0 ;  /* 0x00200000386879f0 */ /* 0x000fe20008000868 */
[----:B------:R-:W-:Y:S01]  /*185d0*/  IMAD.MOV.U32 R9, RZ, RZ, 0x40000040 ;  /* 0x40000040ff097424 */ /* 0x000fe200078e00ff */
[----:B------:R-:W-:Y:S01]  /*185e0*/  R2UR UR6, R8 ;  /* 0x00000000080672ca */ /* 0x000fe200000e0000 */
[----:B------:R-:W-:-:S03]  /*185f0*/  VIADD R8, R10, 0x504 ;  /* 0x000005040a087836 */ /* 0x000fc60000000000 */
[----:B------:R-:W-:Y:S02]  /*18600*/  R2UR UR7, R9 ;  /* 0x00000000090772ca */ /* 0x000fe400000e0000 */
[----:B------:R-:W-:Y:S02]  /*18610*/  MOV R9, 0x40000040 ;  /* 0x4000004000097802 */ /* 0x000fe40000000f00 */
[----:B------:R-:W-:Y:S02]  /*18620*/  R2UR UR10, R8 ;  /* 0x00000000080a72ca */ /* 0x000fe400000e0000 */
[----:B------:R-:W-:Y:S01]  /*18630*/  R2UR UR11, R9 ;  /* 0x00000000090b72ca */ /* 0x000fe200000e0000 */
[----:B------:R-:W-:Y:S01]  /*18640*/  UMOV UR8, UR4 ;  /* 0x0000000400087c82 */ /* 0x000fe20008000000 */
[----:B------:R-:W-:-:S09]  /*18650*/  UMOV UR9, UR5 ;  /* 0x0000000500097c82 */ /* 0x000fd20008000000 */
[----:B------:R-:W-:Y:S01]  /*18660*/  MOV R8, UR10 ;  /* 0x0000000a00087c02 */ /* 0x000fe20008000f00 */
[----:B------:R-:W-:Y:S01]  /*18670*/  UMOV UR10, UR6 ;  /* 0x00000006000a7c82 */ /* 0x000fe20008000000 */
[----:B------:R-:W-:Y:S01]  /*18680*/  MOV R9, UR11 ;  /* 0x0000000b00097c02 */ /* 0x000fe20008000f00 */
        /* <DEDUP_REMOVED lines=107> */
[----:B------:R-:W-:Y:S01]  /*18d40*/  VIADD R8, R10, 0x680 ;  /* 0x000006800a087836 */ /* 0x000fe20000000000 */
[----:B------:R-:W-:-:S04]  /*18d50*/  MOV R9, 0x40000040 ;  /* 0x4000004000097802 */ /* 0x000fc80000000f00 */
[----:B------:R-:W-:Y:S01]  /*18d60*/  R2UR UR10, R8 ;  /* 0x00000000080a72ca */ /* 0x000fe200000e0000 */
[----:B------:R-:W-:Y:S02]  /*18d70*/  WARPGROUP.DEPBAR.LE gsb0, 0x0 ;  /* 0x00008000000079c5 */ /* 0x000fe40000010000 */
[----:B------:R-:W-:-:S06]  /*18d80*/  WARPGROUP.ARRIVE ;  /* 0x00000000000079c5 */ /* 0x000fcc0000000000 */
[----:B------:R-:W-:Y:S01]  /*18d90*/  HGMMA.64x16x16.F32 R88, gdesc[UR20], R88, gsb0 ;  /* 0x00200000145879f0 */ /* 0x000fe20008000858 */
[----:B------:R-:W-:Y:S01]  /*18da0*/  VIADD R8, R10, 0x700 ;  /* 0x000007000a087836 */ /* 0x000fe20000000000 */
[----:B------:R-:W-:Y:S01]  /*18db0*/  R2UR UR11, R9 ;  /* 0x00000000090b72ca */ /* 0x000fe200000e0000 */
[----:B------:R-:W-:-:S03]  /*18dc0*/  IMAD.MOV.U32 R9, RZ, RZ, 0x40000040 ;  /* 0x40000040ff097424 */ /* 0x000fc600078e00ff */
[----:B------:R-:W-:Y:S01]  /*18dd0*/  R2UR UR14, R8 ;  /* 0x00000000080e72ca */ /* 0x000fe200000e0000 */
[C---:B------:R-:W-:Y:S01]  /*18de0*/  VIADD R8, R10.reuse, 0x780 ;  /* 0x000007800a087836 */ /* 0x040fe20000000000 */
[----:B------:R-:W-:Y:S01]  /*18df0*/  MOV R13, 0x40000040 ;  /* 0x40000040000d7802 */ /* 0x000fe20000000f00 */
[----:B------:R-:W-:Y:S01]  /*18e00*/  VIADD R12, R10, 0x580 ;  /* 0x000005800a0c7836 */ /* 0x000fe20000000000 */
[----:B------:R-:W-:Y:S02]  /*18e10*/  R2UR UR15, R9 ;  /* 0x00000000090f72ca */ /* 0x000fe400000e0000 */
[----:B------:R-:W-:Y:S01]  /*18e20*/  R2UR UR18, R8 ;  /* 0x00000000081272ca */ /* 0x000fe200000e0000 */
[----:B------:R-:W-:Y:S01]  /*18e30*/  VIADD R8, R10, 0x800 ;  /* 0x000008000a087836 */ /* 0x000fe20000000000 */
[----:B------:R-:W-:Y:S02]  /*18e40*/  MOV R9, 0x40000040 ;  /* 0x4000004000097802 */ /* 0x000fe40000000f00 */
[----:B------:R-:W-:-:S02]  /*18e50*/  R2UR UR4, R232 ;  /* 0x00000000e80472ca */ /* 0x000fc400000e0000 */
[----:B------:R-:W-:Y:S02]  /*18e60*/  R2UR UR5, R233 ;  /* 0x00000000e90572ca */ /* 0x000fe400000e0000 */
[----:B------:R-:W-:Y:S02]  /*18e70*/  R2UR UR58, R12 ;  /* 0x000000000c3a72ca */ /* 0x000fe400000e0000 */
[----:B------:R-:W-:Y:S02]  /*18e80*/  R2UR UR59, R13 ;  /* 0x000000000d3b72ca */ /* 0x000fe400000e0000 */
[----:B------:R-:W-:Y:S01]  /*18e90*/  R2UR UR19, R9 ;  /* 0x00000000091372ca */ /* 0x000fe200000e0000 */
[----:B------:R-:W-:Y:S01]  /*18ea0*/  IMAD.MOV.U32 R9, RZ, RZ, 0x40000040 ;  /* 0x40000040ff097424 */ /* 0x000fe200078e00ff */
[----:B------:R-:W-:Y:S01]  /*18eb0*/  R2UR UR38, R8 ;  /* 0x00000000082672ca */ /* 0x000fe200000e0000 */
[----:B------:R-:W-:-:S03]  /*18ec0*/  VIADD R8, R10, 0x880 ;  /* 0x000008800a087836 */ /* 0x000fc60000000000 */
[----:B------:R-:W-:Y:S02]  /*18ed0*/  R2UR UR39, R9 ;  /* 0x00000000092772ca */ /* 0x000fe400000e0000 */
[----:B------:R-:W-:Y:S02]  /*18ee0*/  MOV R9, 0x40000040 ;  /* 0x4000004000097802 */ /* 0x000fe40000000f00 */
[----:B------:R-:W-:Y:S01]  /*18ef0*/  R2UR UR26, R8 ;  /* 0x00000000081a72ca */ /* 0x000fe200000e0000 */
[----:B------:R-:W-:Y:S01]  /*18f00*/  VIADD R8, R10, 0x900 ;  /* 0x000009000a087836 */ /* 0x000fe20000000000 */
[----:B------:R-:W-:Y:S01]  /*18f10*/  UMOV UR56, UR4 ;  /* 0x0000000400387c82 */ /* 0x000fe20008000000 */
[----:B------:R-:W-:Y:S01]  /*18f20*/  UMOV UR57, UR5 ;  /* 0x0000000500397c82 */ /* 0x000fe20008000000 */
[----:B------:R-:W-:Y:S01]  /*18f30*/  R2UR UR27, R9 ;  /* 0x00000000091b72ca */ /* 0x000fe200000e0000 */
[----:B------:R-:W-:Y:S01]  /*18f40*/  IMAD.MOV.U32 R9, RZ, RZ, 0x40000040 ;  /* 0x40000040ff097424 */ /* 0x000fe200078e00ff */
[----:B------:R-:W-:Y:S01]  /*18f50*/  R2UR UR30, R8 ;  /* 0x00000000081e72ca */ /* 0x000fe200000e0000 */
[----:B------:R-:W-:Y:S01]  /*18f60*/  VIADD R8, R10, 0x980 ;  /* 0x000009800a087836 */ /* 0x000fe20000000000 */
[----:B------:R-:W-:-:S02]  /*18f70*/  WARPGROUP.DEPBAR.LE gsb0, 0x0 ;  /* 0x00008000000079c5 */ /* 0x000fc40000010000 */
[----:B------:R-:W-:Y:S01]  /*18f80*/  WARPGROUP.ARRIVE ;  /* 0x00000000000079c5 */ /* 0x000fe20000000000 */
[----:B------:R-:W-:-:S05]  /*18f90*/  R2UR UR31, R9 ;  /* 0x00000000091f72ca */ /* 0x000fca00000e0000 */
[----:B------:R-:W-:Y:S01]  /*18fa0*/  HGMMA.64x16x16.F32 R168, gdesc[UR56], R168, gsb0 ;  /* 0x0020000038a879f0 */ /* 0x000fe200080008a8 */
[----:B------:R-:W-:Y:S02]  /*18fb0*/  MOV R9, 0x40000040 ;  /* 0x4000004000097802 */ /* 0x000fe40000000f00 */
[----:B------:R-:W-:Y:S01]  /*18fc0*/  R2UR UR34, R8 ;  /* 0x00000000082272ca */ /* 0x000fe200000e0000 */
[----:B------:R-:W-:Y:S01]  /*18fd0*/  VIADD R8, R10, 0xa00 ;  /* 0x00000a000a087836 */ /* 0x000fe20000000000 */
[----:B------:R-:W-:Y:S01]  /*18fe0*/  R2UR UR35, R9 ;  /* 0x00000000092372ca */ /* 0x000fe200000e0000 */
[----:B------:R-:W-:-:S03]  /*18ff0*/  IMAD.MOV.U32 R9, RZ, RZ, 0x40000040 ;  /* 0x40000040ff097424 */ /* 0x000fc600078e00ff */
[----:B------:R-:W-:Y:S01]  /*19000*/  R2UR UR42, R8 ;  /* 0x00000000082a72ca */ /* 0x000fe200000e0000 */
[----:B------:R-:W-:Y:S01]  /*19010*/  VIADD R8, R10, 0xa80 ;  /* 0x00000a800a087836 */ /* 0x000fe20000000000 */
[----:B------:R-:W-:Y:S02]  /*19020*/  R2UR UR43, R9 ;  /* 0x00000000092b72ca */ /* 0x000fe400000e0000 */
        /* <DEDUP_REMOVED lines=14> */
[C---:B------:R-:W-:Y:S01]  /*19110*/  VIADD R8, R10.reuse, 0x702 ;  /* 0x000007020a087836 */ /* 0x040fe20000000000 */
[----:B------:R-:W-:Y:S01]  /*19120*/  R2UR UR21, R9 ;  /* 0x00000000091572ca */ /* 0x000fe200000e0000 */
[----:B------:R-:W-:Y:S01]  /*19130*/  VIADD R12, R10, 0x600 ;  /* 0x000006000a0c7836 */ /* 0x000fe20000000000 */
[----:B------:R-:W-:Y:S01]  /*19140*/  MOV R9, 0x40000040 ;  /* 0x4000004000097802 */ /* 0x000fe20000000f00 */
[----:B------:R-:W-:Y:S01]  /*19150*/  IMAD.MOV.U32 R13, RZ, RZ, 0x40000040 ;  /* 0x40000040ff0d7424 */ /* 0x000fe200078e00ff */
[----:B------:R-:W-:Y:S02]  /*19160*/  R2UR UR58, R8 ;  /* 0x00000000083a72ca */ /* 0x000fe400000e0000 */
[----:B------:R-:W-:Y:S02]  /*19170*/  R2UR UR59, R9 ;  /* 0x00000000093b72ca */ /* 0x000fe400000e0000 */
[----:B------:R-:W-:-:S02]  /*19180*/  R2UR UR6, R12 ;  /* 0x000000000c0672ca */ /* 0x000fc400000e0000 */
[----:B------:R-:W-:Y:S01]  /*19190*/  R2UR UR7, R13 ;  /* 0x000000000d0772ca */ /* 0x000fe200000e0000 */
[----:B------:R-:W-:Y:S01]  /*191a0*/  UMOV UR56, UR4 ;  /* 0x0000000400387c82 */ /* 0x000fe20008000000 */
[----:B------:R-:W-:Y:S01]  /*191b0*/  UMOV UR57, UR5 ;  /* 0x0000000500397c82 */ /* 0x000fe20008000000 */
[----:B------:R-:W-:Y:S02]  /*191c0*/  WARPGROUP.DEPBAR.LE gsb0, 0x0 ;  /* 0x00008000000079c5 */ /* 0x000fe40000010000 */
[----:B------:R-:W-:-:S04]  /*191d0*/  WARPGROUP.ARRIVE ;  /* 0x00000000000079c5 */ /* 0x000fc80000000000 */
[----:B------:R-:W-:Y:S02]  /*191e0*/  MOV R8, UR59 ;  /* 0x0000003b00087c02 */ /* 0x000fe40008000f00 */
[----:B------:R-:W-:Y:S01]  /*191f0*/  MOV R9, UR58 ;  /* 0x0000003a00097c02 */ /* 0x000fe20008000f00 */
[----:B------:R-:W-:Y:S01]  /*19200*/  UMOV UR58, UR6 ;  /* 0x00000006003a7c82 */ /* 0x000fe20008000000 */
[----:B------:R-:W-:Y:S02]  /*19210*/  UMOV UR59, UR7 ;  /* 0x00000007003b7c82 */ /* 0x000fe40008000000 */
        /* <DEDUP_REMOVED lines=239> */
[----:B------:R-:W-:Y:S01]  /*1a110*/  R2UR UR23, R9 ;  /* 0x00000000091772ca */ /* 0x000fe200000e0000 */
[----:B------:R-:W-:-:S02]  /*1a120*/  WARPGROUP.DEPBAR.LE gsb0, 0x0 ;  /* 0x00008000000079c5 */ /* 0x000fc40000010000 */
        /* <DEDUP_REMOVED lines=92> */
[----:B------:R-:W-:Y:S02]  /*1a6f0*/  R2UR UR39, R228 ;  /* 0x00000000e42772ca */ /* 0x000fe400000e0000 */
[----:B------:R-:W-:Y:S02]  /*1a700*/  R2UR UR38, R227 ;  /* 0x00000000e32672ca */ /* 0x000fe400000e0000 */
[----:B------:R-:W-:Y:S02]  /*1a710*/  R2UR UR37, R226 ;  /* 0x00000000e22572ca */ /* 0x000fe400000e0000 */
[----:B------:R-:W-:Y:S01]  /*1a720*/  R2UR UR36, R15 ;  /* 0x000000000f2472ca */ /* 0x000fe200000e0000 */
[----:B------:R-:W-:Y:S02]  /*1a730*/  WARPGROUP.DEPBAR.LE gsb0, 0x0 ;  /* 0x00008000000079c5 */ /* 0x000fe40000010000 */
[----:B------:R-:W-:-:S12]  /*1a740*/  @P2 BRA `(.L_x_6853) ;  /* 0x0000000000282947 */ /* 0x000fd80003800000 */
[----:B------:R-:W-:Y:S05]  /*1a750*/  @!P0 BRA `(.L_x_6854) ;  /* 0x0000000000048947 */ /* 0x000fea0003800000 */
[----:B------:R-:W-:Y:S01]  /*1a760*/  BPT.TRAP 0x1 ;  /* 0x000000040000795c */ /* 0x000fe20000300000 */
.L_x_6854:
[----:B------:R-:W-:Y:S01]  /*1a770*/  SHF.L.U32 R6, R6, 0x1f, RZ ;  /* 0x0000001f06067819 */ /* 0x000fe200000006ff */
[----:B------:R-:W-:-:S04]  /*1a780*/  IMAD R8, R7, 0x8, R2 ;  /* 0x0000000807087824 */ /* 0x000fc800078e0202 */
[----:B------:R0:W1:Y:S01]  /*1a790*/  SYNCS.PHASECHK.TRANS64.TRYWAIT P2, [R8+URZ+0x34850], R6 ;  /* 0x03485006080075a7 */ /* 0x000062000804017f */
[----:B------:R-:W-:Y:S05]  /*1a7a0*/  @!P0 BRA `(.L_x_6855) ;  /* 0x0000000000048947 */ /* 0x000fea0003800000 */
[----:B------:R-:W-:Y:S01]  /*1a7b0*/  BPT.TRAP 0x1 ;  /* 0x000000040000795c */ /* 0x000fe20000300000 */
.L_x_6855:
[----:B-1----:R-:W-:Y:S05]  /*1a7c0*/  @P2 BRA `(.L_x_6853) ;  /* 0x0000000000082947 */ /* 0x002fea0003800000 */
[----:B------:R-:W1:Y:S02]  /*1a7d0*/  SYNCS.PHASECHK.TRANS64.TRYWAIT P2, [R8+URZ+0x34850], R6 ;  /* 0x03485006080075a7 */ /* 0x000e64000804017f */
[----:B-1----:R-:W-:Y:S05]  /*1a7e0*/  @!P2 BRA `(.L_x_6856) ;  /* 0x000000f00088a947 */ /* 0x002fea0003800000 */
.L_x_6853:
[----:B01----:R-:W-:Y:S01]  /*1a7f0*/  IADD3 R6, R2, 0x400, RZ ;  /* 0x0000040002067810 */ /* 0x003fe20007ffe0ff */
[----:B------:R-:W-:Y:S01]  /*1a800*/  IMAD.MOV.U32 R9, RZ, RZ, 0x40000040 ;  /* 0x40000040ff097424 */ /* 0x000fe200078e00ff */
[----:B------:R-:W-:Y:S05]  /*1a810*/  WARPSYNC.ALL ;  /* 0x0000000000007948 */ /* 0x000fea0003800000 */
[----:B------:R-:W-:Y:S01]  /*1a820*/  SHF.R.U32.HI R6, RZ, 0x4, R6 ;  /* 0x00000004ff067819 */ /* 0x000fe20000011606 */
[----:B------:R-:W-:Y:S01]  /*1a830*/  WARPGROUP.ARRIVE ;  /* 0x00000000000079c5 */ /* 0x000fe20000000000 */
[----:B------:R-:W-:Y:S01]  /*1a840*/  R2UR UR7, R9 ;  /* 0x00000000090772ca */ /* 0x000fe200000e0000 */
[----:B------:R-:W-:Y:S01]  /*1a850*/  IMAD.MOV.U32 R11, RZ, RZ, 0x40000040 ;  /* 0x40000040ff0b7424 */ /* 0x000fe200078e00ff */
[----:B------:R-:W-:Y:S01]  /*1a860*/  LOP3.LUT R6, R6, 0x3fff, RZ, 0xc0, !PT ;  /* 0x00003fff06067812 */ /* 0x000fe200078ec0ff */
[----:B------:R-:W-:Y:S01]  /*1a870*/  ULDC UR9, c[0x0][0x9d8] ;  /* 0x0002760000097ab9 */ /* 0x000fe20000000800 */
[----:B------:R-:W-:Y:S01]  /*1a880*/  ULDC UR8, c[0x0][0x988] ;  /* 0x0002620000087ab9 */ /* 0x000fe20000000800 */
        /* <DEDUP_REMOVED lines=24> */
[----:B------:R-:W-:Y:S01]  /*1aa10*/  HGMMA.64x128x16.F32 R24, R176, gdesc[UR4].tnspB, R24, gsb0 ;  /* 0x41e00004b0187df0 */ /* 0x000fe20008000818 */
[----:B------:R-:W-:Y:S01]  /*1aa20*/  R2UR UR6, R10 ;  /* 0x000000000a0672ca */ /* 0x000fe200000e0000 */
[----:B------:R-:W1:Y:S01]  /*1aa30*/  MUFU.TANH R12, R12 ;  /* 0x0000000c000c7308 */ /* 0x000e620000002400 */
[----:B------:R-:W-:Y:S01]  /*1aa40*/  R2UR UR7, R11 ;  /* 0x000000000b0772ca */ /* 0x000fe200000e0000 */
[----:B------:R-:W-:Y:S01]  /*1aa50*/  IMAD.MOV.U32 R11, RZ, RZ, 0x40000040 ;  /* 0x40000040ff0b7424 */ /* 0x000fe200078e00ff */
[----:B------:R-:W-:Y:S01]  /*1aa60*/  IADD3 R10, R8, 0x100, RZ ;  /* 0x00000100080a7810 */ /* 0x000fe20007ffe0ff */
[----:B------:R-:W-:Y:S01]  /*1aa70*/  FMUL.FTZ R148, R148, UR9 ;  /* 0x0000000994947c20 */ /* 0x000fe20008410000 */
[----:B------:R-:W-:Y:S01]  /*1aa80*/  FMUL.FTZ R149, R149, UR9 ;  /* 0x0000000995957c20 */ /* 0x000fe20008410000 */
[----:B------:R-:W-:Y:S01]  /*1aa90*/  FMUL.FTZ R136, R136, UR9 ;  /* 0x0000000988887c20 */ /* 0x000fe20008410000 */
[----:B0-----:R-:W-:Y:S01]  /*1aaa0*/  FMNMX.FTZ R167, R6, R5, !PT ;  /* 0x0000000506a77209 */ /* 0x001fe20007810000 */
[----:B------:R-:W0:Y:S01]  /*1aab0*/  MUFU.TANH R13, R13 ;  /* 0x0000000d000d7308 */ /* 0x000e220000002400 */
[----:B------:R-:W-:Y:S01]  /*1aac0*/  FMUL.FTZ R137, R137, UR9 ;  /* 0x0000000989897c20 */ /* 0x000fe20008410000 */
[----:B------:R-:W-:Y:S01]  /*1aad0*/  FMUL.FTZ R140, R140, UR9 ;  /* 0x000000098c8c7c20 */ /* 0x000fe20008410000 */
[----:B------:R-:W-:Y:S01]  /*1aae0*/  FMNMX.FTZ R167, R9, R167, !PT ;  /* 0x000000a709a77209 */ /* 0x000fe20007810000 */
        /* <DEDUP_REMOVED lines=83> */
[----:B------:R-:W1:Y:S01]  /*1b020*/  S2R R224, SR_TID.X ;  /* 0x0000000000e07919 */ /* 0x000e620000002100 */
[----:B------:R-:W3:Y:S01]  /*1b030*/  MUFU.TANH R148, R148 ;  /* 0x0000009400947308 */ /* 0x000ee20000002400 */
[----:B0-----:R-:W-:-:S07]  /*1b040*/  FMNMX.FTZ R167, R144, R167, !PT ;  /* 0x000000a790a77209 */ /* 0x001fce0007810000 */
[----:B------:R-:W0:Y:S01]  /*1b050*/  MUFU.TANH R149, R149 ;  /* 0x0000009500957308 */ /* 0x000e220000002400 */
[----:B--2---:R-:W-:-:S07]  /*1b060*/  FMNMX.FTZ R167, R145, R167, !PT ;  /* 0x000000a791a77209 */ /* 0x004fce0007810000 */
[----:B------:R-:W2:Y:S01]  /*1b070*/  MUFU.TANH R136, R136 ;  /* 0x0000008800887308 */ /* 0x000ea20000002400 */
[----:B---3--:R-:W-:-:S07]  /*1b080*/  FMNMX.FTZ R167, R148, R167, !PT ;  /* 0x000000a794a77209 */ /* 0x008fce0007810000 */
[----:B------:R-:W3:Y:S01]  /*1b090*/  MUFU.TANH R137, R137 ;  /* 0x0000008900897308 */ /* 0x000ee20000002400 */
[----:B0-----:R-:W-:Y:S02]  /*1b0a0*/  FMNMX.FTZ R167, R149, R167, !PT ;  /* 0x000000a795a77209 */ /* 0x001fe40007810000 */
[----:B-1----:R-:W-:-:S05]  /*1b0b0*/  SHF.R.U32.HI R224, RZ, 0x7, R224 ;  /* 0x00000007ffe07819 */ /* 0x002fca00000116e0 */
[----:B------:R-:W0:Y:S01]  /*1b0c0*/  MUFU.TANH R140, R140 ;  /* 0x0000008c008c7308 */ /* 0x000e220000002400 */
[----:B--2---:R-:W-:-:S07]  /*1b0d0*/  FMNMX.FTZ R167, R136, R167, !PT ;  /* 0x000000a788a77209 */ /* 0x004fce0007810000 */
[----:B------:R-:W1:Y:S01]  /*1b0e0*/  MUFU.TANH R141, R141 ;  /* 0x0000008d008d7308 */ /* 0x000e620000002400 */
[----:B---3--:R-:W-:Y:S01]  /*1b0f0*/  FMNMX.FTZ R167, R137, R167, !PT ;  /* 0x000000a789a77209 */ /* 0x008fe20007810000 */
[----:B------:R-:W-:Y:S02]  /*1b100*/  WARPGROUP.DEPBAR.LE gsb0, 0x0 ;  /* 0x00008000000079c5 */ /* 0x000fe40000010000 */
[----:B------:R-:W-:-:S04]  /*1b110*/  WARPGROUP.ARRIVE ;  /* 0x00000000000079c5 */ /* 0x000fc80000000000 */
[----:B------:R-:W2:Y:S01]  /*1b120*/  MUFU.TANH R128, R128 ;  /* 0x0000008000807308 */ /* 0x000ea20000002400 */
[----:B0-----:R-:W-:Y:S01]  /*1b130*/  FMNMX.FTZ R167, R140, R167, !PT ;  /* 0x000000a78ca77209 */ /* 0x001fe20007810000 */
[----:B------:R-:W-:Y:S01]  /*1b140*/  HGMMA.64x128x16.F32 R24, R180, gdesc[UR4].tnspB, R24, gsb0 ;  /* 0x41e00004b4187df0 */ /* 0x000fe20008000818 */
[----:B------:R-:W-:Y:S01]  /*1b150*/  R2UR UR6, R10 ;  /* 0x000000000a0672ca */ /* 0x000fe200000e0000 */
[----:B------:R-:W-:Y:S01]  /*1b160*/  VIADD R10, R8, 0x180 ;  /* 0x00000180080a7836 */ /* 0x000fe20000000000 */
[----:B------:R-:W-:Y:S01]  /*1b170*/  R2UR UR7, R11 ;  /* 0x000000000b0772ca */ /* 0x000fe200000e0000 */
[----:B------:R-:W-:Y:S02]  /*1b180*/  IMAD.MOV.U32 R11, RZ, RZ, 0x40000040 ;  /* 0x40000040ff0b7424 */ /* 0x000fe400078e00ff */
        /* <DEDUP_REMOVED lines=28> */
[----:B------:R-:W2:Y:S08]  /*1b350*/  MUFU.TANH R109, R109 ;  /* 0x0000006d006d7308 */ /* 0x000eb00000002400 */
[----:B------:R-:W3:Y:S08]  /*1b360*/  MUFU.TANH R96, R96 ;  /* 0x0000006000607308 */ /* 0x000ef00000002400 */
[----:B------:R-:W4:Y:S08]  /*1b370*/  MUFU.TANH R97, R97 ;  /* 0x0000006100617308 */ /* 0x000f300000002400 */
[----:B------:R0:W-:Y:S01]  /*1b380*/  MUFU.TANH R167, R88 ;  /* 0x0000005800a77308 */ /* 0x0001e20000002400 */
[----:B------:R-:W-:-:S02]  /*1b390*/  WARPGROUP.DEPBAR.LE gsb0, 0x0 ;  /* 0x00008000000079c5 */ /* 0x000fc40000010000 */
[----:B------:R-:W-:-:S05]  /*1b3a0*/  WARPGROUP.ARRIVE ;  /* 0x00000000000079c5 */ /* 0x000fca0000000000 */
[----:B------:R-:W5:Y:S01]  /*1b3b0*/  MUFU.TANH R100, R100 ;  /* 0x0000006400647308 */ /* 0x000f620000002400 */
[----:B------:R-:W-:Y:S01]  /*1b3c0*/  HGMMA.64x128x16.F32 R24, R184, gdesc[UR4].tnspB, R24, gsb0 ;  /* 0x41e00004b8187df0 */ /* 0x000fe20008000818 */
[----:B------:R-:W-:Y:S02]  /*1b3d0*/  R2UR UR6, R10 ;  /* 0x000000000a0672ca */ /* 0x000fe400000e0000 */
[----:B------:R-:W-:Y:S01]  /*1b3e0*/  R2UR UR7, R11 ;  /* 0x000000000b0772ca */ /* 0x000fe200000e0000 */
[----:B------:R-:W-:Y:S01]  /*1b3f0*/  IMAD.MOV.U32 R11, RZ, RZ, 0x40000040 ;  /* 0x40000040ff0b7424 */ /* 0x000fe200078e00ff */
[----:B------:R-:W-:Y:S02]  /*1b400*/  IADD3 R10, R8, 0x200, RZ ;  /* 0x00000200080a7810 */ /* 0x000fe40007ffe0ff */
[----:B0-----:R-:W-:Y:S01]  /*1b410*/  FMNMX.FTZ R88, R105, R168, !PT ;  /* 0x000000a869587209 */ /* 0x001fe20007810000 */
[----:B------:R-:W0:Y:S03]  /*1b420*/  MUFU.TANH R101, R101 ;  /* 0x0000006500657308 */ /* 0x000e260000002400 */
[----:B-1----:R-:W-:-:S04]  /*1b430*/  FMNMX.FTZ R88, R108, R88, !PT ;  /* 0x000000586c587209 */ /* 0x002fc80007810000 */
[----:B--2---:R-:W-:Y:S01]  /*1b440*/  FMNMX.FTZ R88, R109, R88, !PT ;  /* 0x000000586d587209 */ /* 0x004fe20007810000 */
[----:B------:R0:W1:Y:S03]  /*1b450*/  MUFU.TANH R168, R89 ;  /* 0x0000005900a87308 */ /* 0x0000660000002400 */
[----:B---3--:R-:W-:-:S04]  /*1b460*/  FMNMX.FTZ R88, R96, R88, !PT ;  /* 0x0000005860587209 */ /* 0x008fc80007810000 */
[----:B----4-:R-:W-:Y:S01]  /*1b470*/  FMNMX.FTZ R88, R97, R88, !PT ;  /* 0x0000005861587209 */ /* 0x010fe20007810000 */
[----:B------:R-:W2:Y:S03]  /*1b480*/  MUFU.TANH R92, R92 ;  /* 0x0000005c005c7308 */ /* 0x000ea60000002400 */
[----:B-----5:R-:W-:-:S04]  /*1b490*/  FMNMX.FTZ R88, R100, R88, !PT ;  /* 0x0000005864587209 */ /* 0x020fc80007810000 */
[----:B0-----:R-:W-:Y:S01]  /*1b4a0*/  FMNMX.FTZ R89, R101, R88, !PT ;  /* 0x0000005865597209 */ /* 0x001fe20007810000 */
[----:B------:R-:W-:Y:S01]  /*1b4b0*/  VIADD R88, R8, 0x280 ;  /* 0x0000028008587836 */ /* 0x000fe20000000000 */
[----:B------:R-:W0:Y:S02]  /*1b4c0*/  MUFU.TANH R93, R93 ;  /* 0x0000005d005d7308 */ /* 0x000e240000002400 */
[----:B------:R-:W-:-:S04]  /*1b4d0*/  FMNMX.FTZ R89, R167, R89, !PT ;  /* 0x00000059a7597209 */ /* 0x000fc80007810000 */
[----:B-1----:R-:W-:Y:S01]  /*1b4e0*/  FMNMX.FTZ R169, R168, R89, !PT ;  /* 0x00000059a8a97209 */ /* 0x002fe20007810000 */
[----:B------:R-:W-:Y:S01]  /*1b4f0*/  IMAD.MOV.U32 R89, RZ, RZ, 0x40000040 ;  /* 0x40000040ff597424 */ /* 0x000fe200078e00ff */
        /* <DEDUP_REMOVED lines=16> */
[----:B------:R-:W-:Y:S01]  /*1b600*/  HGMMA.64x128x16.F32 R24, R188, gdesc[UR4].tnspB, R24, gsb0 ;  /* 0x41e00004bc187df0 */ /* 0x000fe20008000818 */
[----:B------:R-:W-:Y:S01]  /*1b610*/  R2UR UR6, R10 ;  /* 0x000000000a0672ca */ /* 0x000fe200000e0000 */
[----:B------:R-:W-:Y:S01]  /*1b620*/  FMUL.FTZ R10, R170, UR9 ;  /* 0x00000009aa0a7c20 */ /* 0x000fe20008410000 */
[----:B------:R-:W-:Y:S01]  /*1b630*/  R2UR UR7, R11 ;  /* 0x000000000b0772ca */ /* 0x000fe200000e0000 */
[----:B------:R-:W-:-:S03]  /*1b640*/  FMUL.FTZ R11, R171, UR9 ;  /* 0x00000009ab0b7c20 */ /* 0x000fc60008410000 */
[----:B------:R-:W-:Y:S08]  /*1b650*/  MUFU.TANH R138, R138 ;  /* 0x0000008a008a7308 */ /* 0x000ff00000002400 */
[----:B------:R-:W1:Y:S08]  /*1b660*/  MUFU.TANH R10, R10 ;  /* 0x0000000a000a7308 */ /* 0x000e700000002400 */
[----:B------:R-:W3:Y:S08]  /*1b670*/  MUFU.TANH R11, R11 ;  /* 0x0000000b000b7308 */ /* 0x000ef00000002400 */
[----:B------:R-:W4:Y:S08]  /*1b680*/  MUFU.TANH R139, R139 ;  /* 0x0000008b008b7308 */ /* 0x000f300000002400 */
        /* <DEDUP_REMOVED lines=13> */
[----:B------:R-:W5:Y:S01]  /*1b760*/  MUFU.TANH R119, R119 ;  /* 0x0000007700777308 */ /* 0x000f620000002400 */
[----:B------:R-:W-:-:S02]  /*1b770*/  WARPGROUP.DEPBAR.LE gsb0, 0x0 ;  /* 0x00008000000079c5 */ /* 0x000fc40000010000 */
[----:B------:R-:W-:-:S05]  /*1b780*/  WARPGROUP.ARRIVE ;  /* 0x00000000000079c5 */ /* 0x000fca0000000000 */
[----:B------:R-:W5:Y:S01]  /*1b790*/  MUFU.TANH R106, R106 ;  /* 0x0000006a006a7308 */ /* 0x000f620000002400 */
[----:B------:R-:W-:Y:S01]  /*1b7a0*/  HGMMA.64x128x16.F32 R24, R192, gdesc[UR4].tnspB, R24, gsb0 ;  /* 0x41e00004c0187df0 */ /* 0x000fe20008000818 */
[----:B------:R-:W-:Y:S02]  /*1b7b0*/  R2UR UR6, R88 ;  /* 0x00000000580672ca */ /* 0x000fe400000e0000 */
[----:B------:R-:W-:Y:S02]  /*1b7c0*/  R2UR UR7, R89 ;  /* 0x00000000590772ca */ /* 0x000fe400000e0000 */
[----:B--2---:R-:W-:Y:S02]  /*1b7d0*/  FMNMX.FTZ R88, R92, R169, !PT ;  /* 0x000000a95c587209 */ /* 0x004fe40007810000 */
[----:B------:R-:W2:Y:S02]  /*1b7e0*/  MUFU.TANH R107, R107 ;  /* 0x0000006b006b7308 */ /* 0x000ea40000002400 */
[----:B0-----:R-:W-:-:S05]  /*1b7f0*/  FMNMX.FTZ R88, R93, R88, !PT ;  /* 0x000000585d587209 */ /* 0x001fca0007810000 */
[----:B------:R-:W0:Y:S01]  /*1b800*/  SHFL.BFLY PT, R89, R88, 0x2, 0x1f ;  /* 0x0c401f0058597f89 */ /* 0x000e2200000e0000 */
[----:B------:R-:W2:Y:S08]  /*1b810*/  MUFU.TANH R110, R110 ;  /* 0x0000006e006e7308 */ /* 0x000eb00000002400 */
[----:B------:R-:W2:Y:S08]  /*1b820*/  MUFU.TANH R111, R111 ;  /* 0x0000006f006f7308 */ /* 0x000eb00000002400 */
[----:B------:R-:W2:Y:S01]  /*1b830*/  MUFU.TANH R98, R98 ;  /* 0x0000006200627308 */ /* 0x000ea20000002400 */
[----:B0-----:R-:W-:-:S07]  /*1b840*/  FMNMX.FTZ R89, R88, R89, !PT ;  /* 0x0000005958597209 */ /* 0x001fce0007810000 */
[----:B------:R-:W0:Y:S01]  /*1b850*/  MUFU.TANH R99, R99 ;  /* 0x0000006300637308 */ /* 0x000e220000002400 */
[----:B------:R-:W1:Y:S07]  /*1b860*/  SHFL.BFLY PT, R88, R89, 0x1, 0x1f ;  /* 0x0c201f0059587f89 */ /* 0x000e6e00000e0000 */
[----:B------:R-:W0:Y:S08]  /*1b870*/  MUFU.TANH R102, R102 ;  /* 0x0000006600667308 */ /* 0x000e300000002400 */
[----:B------:R-:W0:Y:S08]  /*1b880*/  MUFU.TANH R103, R103 ;  /* 0x0000006700677308 */ /* 0x000e300000002400 */
[----:B------:R-:W0:Y:S01]  /*1b890*/  MUFU.TANH R90, R90 ;  /* 0x0000005a005a7308 */ /* 0x000e220000002400 */
[----:B-1----:R-:W-:-:S02]  /*1b8a0*/  FMNMX.FTZ R89, R89, R88, !PT ;  /* 0x0000005859597209 */ /* 0x002fc40007810000 */
[----:B------:R-:W-:-:S05]  /*1b8b0*/  MOV R88, UR8 ;  /* 0x0000000800587c02 */ /* 0x000fca0008000f00 */
[----:B------:R-:W1:Y:S01]  /*1b8c0*/  MUFU.TANH R91, R91 ;  /* 0x0000005b005b7308 */ /* 0x000e620000002400 */
[C---:B------:R-:W-:Y:S01]  /*1b8d0*/  FADD.FTZ R5, -R89.reuse, R5 ;  /* 0x0000000559057221 */ /* 0x040fe20000010100 */
[----:B------:R-:W-:-:S03]  /*1b8e0*/  FMUL.FTZ R169, R89, R88 ;  /* 0x0000005859a97220 */ /* 0x000fc60000410000 */
[-C--:B------:R-:W-:Y:S01]  /*1b8f0*/  FMUL.FTZ R5, R5, R88.reuse ;  /* 0x0000005805057220 */ /* 0x080fe20000410000 */
[-CC-:B------:R-:W-:Y:S01]  /*1b900*/  FFMA.FTZ R176, R6, R88.reuse, -R169.reuse ;  /* 0x0000005806b07223 */ /* 0x180fe200000108a9 */
[-CC-:B------:R-:W-:Y:S01]  /*1b910*/  FFMA.FTZ R6, R9, R88.reuse, -R169.reuse ;  /* 0x0000005809067223 */ /* 0x180fe200000108a9 */
[-CC-:B------:R-:W-:Y:S01]  /*1b920*/  FFMA.FTZ R178, R12, R88.reuse, -R169.reuse ;  /* 0x000000580cb27223 */ /* 0x180fe200000108a9 */
[-CC-:B------:R-:W-:Y:S01]  /*1b930*/  FFMA.FTZ R9, R13, R88.reuse, -R169.reuse ;  /* 0x000000580d097223 */ /* 0x180fe200000108a9 */
[----:B------:R-:W-:Y:S01]  /*1b940*/  VIADD R12, R8, 0x300 ;  /* 0x00000300080c7836 */ /* 0x000fe20000000000 */
[----:B------:R-:W1:Y:S01]  /*1b950*/  MUFU.TANH R94, R94 ;  /* 0x0000005e005e7308 */ /* 0x000e620000002400 */
[----:B------:R-:W-:Y:S02]  /*1b960*/  IMAD.MOV.U32 R13, RZ, RZ, 0x40000040 ;  /* 0x40000040ff0d7424 */ /* 0x000fe400078e00ff */
[-CC-:B------:R-:W-:Y:S01]  /*1b970*/  FFMA.FTZ R93, R93, R88.reuse, -R169.reuse ;  /* 0x000000585d5d7223 */ /* 0x180fe200000108a9 */
[-CC-:B------:R-:W-:Y:S01]  /*1b980*/  FFMA.FTZ R180, R21, R88.reuse, -R169.reuse ;  /* 0x0000005815b47223 */ /* 0x180fe200000108a9 */
[-CC-:B------:R-:W-:Y:S01]  /*1b990*/  FFMA.FTZ R21, R160, R88.reuse, -R169.reuse ;  /* 0x00000058a0157223 */ /* 0x180fe200000108a9 */
[-CC-:B------:R-:W-:Y:S01]  /*1b9a0*/  FFMA.FTZ R182, R163, R88.reuse, -R169.reuse ;  /* 0x00000058a3b67223 */ /* 0x180fe200000108a9 */
[-CC-:B------:R-:W-:Y:S01]  /*1b9b0*/  FFMA.FTZ R141, R141, R88.reuse, -R169.reuse ;  /* 0x000000588d8d7223 */ /* 0x180fe200000108a9 */
[-CC-:B------:R-:W-:Y:S01]  /*1b9c0*/  FFMA.FTZ R160, R164, R88.reuse, -R169.reuse ;  /* 0x00000058a4a07223 */ /* 0x180fe200000108a9 */
[----:B------:R-:W1:Y:S01]  /*1b9d0*/  MUFU.TANH R95, R95 ;  /* 0x0000005f005f7308 */ /* 0x000e620000002400 */
        /* <DEDUP_REMOVED lines=9> */
[----:B------:R-:W-:-:S06]  /*1ba70*/  FFMA.FTZ R129, R129, R88, -R169 ;  /* 0x0000005881817223 */ /* 0x000fcc00000108a9 */
[----:B------:R-:W1:Y:S08]  /*1ba80*/  MUFU.EX2 R176, R176 ;  /* 0x000000b000b07308 */ /* 0x000e700000000800 */
        /* <DEDUP_REMOVED lines=9> */
[----:B------:R-:W-:Y:S01]  /*1bb20*/  FFMA.FTZ R194, R140, R88, -R169 ;  /* 0x000000588cc27223 */ /* 0x000fe200000108a9 */
[----:B------:R-:W-:Y:S01]  /*1bb30*/  HGMMA.64x128x16.F32 R24, R196, gdesc[UR4].tnspB, R24, gsb0 ;  /* 0x41e00004c4187df0 */ /* 0x000fe20008000818 */
[----:B------:R-:W-:Y:S02]  /*1bb40*/  R2UR UR6, R12 ;  /* 0x000000000c0672ca */ /* 0x000fe400000e0000 */
[----:B------:R-:W-:Y:S02]  /*1bb50*/  R2UR UR7, R13 ;  /* 0x000000000d0772ca */ /* 0x000fe400000e0000 */
[----:B------:R-:W-:Y:S01]  /*1bb60*/  FMNMX.FTZ R12, R10, R4, !PT ;  /* 0x000000040a0c7209 */ /* 0x000fe20007810000 */
[----:B------:R-:W-:Y:S03]  /*1bb70*/  MUFU.EX2 R182, R182 ;  /* 0x000000b600b67308 */ /* 0x000fe60000000800 */
[----:B---3--:R-:W-:-:S04]  /*1bb80*/  FMNMX.FTZ R12, R11, R12, !PT ;  /* 0x0000000c0b0c7209 */ /* 0x008fc80007810000 */
        /* <DEDUP_REMOVED lines=18> */
[----:B------:R-:W-:-:S03]  /*1bcb0*/  VIADD R12, R8, 0x380 ;  /* 0x00000380080c7836 */ /* 0x000fc60000000000 */
[----:B------:R-:W-:Y:S01]  /*1bcc0*/  FMNMX.FTZ R13, R150, R13, !PT ;  /* 0x0000000d960d7209 */ /* 0x000fe20007810000 */
[----:B------:R-:W-:Y:S03]  /*1bcd0*/  MUFU.EX2 R144, R144 ;  /* 0x0000009000907308 */ /* 0x000fe60000000800 */
[----:B------:R-:W-:Y:S02]  /*1bce0*/  FMNMX.FTZ R137, R151, R13, !PT ;  /* 0x0000000d97897209 */ /* 0x000fe40007810000 */
[----:B------:R-:W-:Y:S02]  /*1bcf0*/  MOV R13, 0x40000040 ;  /* 0x40000040000d7802 */ /* 0x000fe40000000f00 */
[----:B------:R-:W-:Y:S01]  /*1bd00*/  FMNMX.FTZ R137, R138, R137, !PT ;  /* 0x000000898a897209 */ /* 0x000fe20007810000 */
[----:B------:R-:W-:Y:S03]  /*1bd10*/  MUFU.EX2 R190, R190 ;  /* 0x000000be00be7308 */ /* 0x000fe60000000800 */
[----:B----4-:R-:W-:-:S04]  /*1bd20*/  FMNMX.FTZ R137, R139, R137, !PT ;  /* 0x000000898b897209 */ /* 0x010fc80007810000 */
[----:B-----5:R-:W-:Y:S01]  /*1bd30*/  FMNMX.FTZ R137, R142, R137, !PT ;  /* 0x000000898e897209 */ /* 0x020fe20007810000 */
        /* <DEDUP_REMOVED lines=9> */
[----:B------:R-:W-:-:S03]  /*1bdd0*/  FFMA.FTZ R128, R133, R88, -R169 ;  /* 0x0000005885807223 */ /* 0x000fc600000108a9 */
[----:B------:R-:W-:Y:S01]  /*1bde0*/  HGMMA.64x128x16.F32 R24, R200, gdesc[UR4].tnspB, R24, gsb0 ;  /* 0x41e00004c8187df0 */ /* 0x000fe20008000818 */
[----:B------:R-:W-:Y:S01]  /*1bdf0*/  R2UR UR6, R12 ;  /* 0x000000000c0672ca */ /* 0x000fe200000e0000 */
[----:B------:R-:W-:Y:S01]  /*1be00*/  MUFU.EX2 R196, R196 ;  /* 0x000000c400c47308 */ /* 0x000fe20000000800 */
[----:B------:R-:W-:Y:S02]  /*1be10*/  R2UR UR7, R13 ;  /* 0x000000000d0772ca */ /* 0x000fe400000e0000 */
        /* <DEDUP_REMOVED lines=17> */
[----:B--2---:R-:W-:-:S04]  /*1bf30*/  FMNMX.FTZ R12, R107, R12, !PT ;  /* 0x0000000c6b0c7209 */ /* 0x004fc80007810000 */
[----:B------:R-:W-:-:S04]  /*1bf40*/  FMNMX.FTZ R12, R110, R12, !PT ;  /* 0x0000000c6e0c7209 */ /* 0x000fc80007810000 */
[----:B------:R-:W-:-:S04]  /*1bf50*/  FMNMX.FTZ R12, R111, R12, !PT ;  /* 0x0000000c6f0c7209 */ /* 0x000fc80007810000 */
[----:B------:R-:W-:-:S04]  /*1bf60*/  FMNMX.FTZ R12, R98, R12, !PT ;  /* 0x0000000c620c7209 */ /* 0x000fc80007810000 */
[----:B0-----:R-:W-:-:S04]  /*1bf70*/  FMNMX.FTZ R12, R99, R12, !PT ;  /* 0x0000000c630c7209 */ /* 0x001fc80007810000 */
[----:B------:R-:W-:Y:S01]  /*1bf80*/  FMNMX.FTZ R13, R102, R12, !PT ;  /* 0x0000000c660d7209 */ /* 0x000fe20007810000 */
[----:B------:R-:W-:-:S03]  /*1bf90*/  VIADD R12, R8, 0x400 ;  /* 0x00000400080c7836 */ /* 0x000fc60000000000 */
[----:B------:R-:W-:Y:S01]  /*1bfa0*/  FMNMX.FTZ R13, R103, R13, !PT ;  /* 0x0000000d670d7209 */ /* 0x000fe20007810000 */
[----:B------:R-:W-:Y:S02]  /*1bfb0*/  WARPGROUP.DEPBAR.LE gsb0, 0x0 ;  /* 0x00008000000079c5 */ /* 0x000fe40000010000 */
[----:B------:R-:W-:Y:S01]  /*1bfc0*/  WARPGROUP.ARRIVE ;  /* 0x00000000000079c5 */ /* 0x000fe20000000000 */
[-CC-:B------:R-:W-:Y:S01]  /*1bfd0*/  FFMA.FTZ R202, R124, R88.reuse, -R169.reuse ;  /* 0x000000587cca7223 */ /* 0x180fe200000108a9 */
[-CC-:B------:R-:W-:Y:S01]  /*1bfe0*/  FFMA.FTZ R200, R120, R88.reuse, -R169.reuse ;  /* 0x0000005878c87223 */ /* 0x180fe200000108a9 */
[-CC-:B------:R-:W-:Y:S01]  /*1bff0*/  FFMA.FTZ R120, R121, R88.reuse, -R169.reuse ;  /* 0x0000005879787223 */ /* 0x180fe200000108a9 */
[-CC-:B------:R-:W-:Y:S02]  /*1c000*/  FFMA.FTZ R121, R125, R88.reuse, -R169.reuse ;  /* 0x000000587d797223 */ /* 0x180fe400000108a9 */
[----:B------:R-:W-:Y:S01]  /*1c010*/  HGMMA.64x128x16.F32 R24, R204, gdesc[UR4].tnspB, R24, gsb0 ;  /* 0x41e00004cc187df0 */ /* 0x000fe20008000818 */
[----:B------:R-:W-:Y:S01]  /*1c020*/  R2UR UR6, R12 ;  /* 0x000000000c0672ca */ /* 0x000fe200000e0000 */
[----:B------:R-:W-:Y:S01]  /*1c030*/  FFMA.FTZ R12, R117, R88, -R169 ;  /* 0x00000058750c7223 */ /* 0x000fe200000108a9 */
[----:B------:R-:W-:Y:S08]  /*1c040*/  MUFU.EX2 R200, R200 ;  /* 0x000000c800c87308 */ /* 0x000ff00000000800 */
[----:B------:R-:W-:Y:S08]  /*1c050*/  MUFU.EX2 R120, R120 ;  /* 0x0000007800787308 */ /* 0x000ff00000000800 */
[----:B------:R-:W-:Y:S08]  /*1c060*/  MUFU.EX2 R202, R202 ;  /* 0x000000ca00ca7308 */ /* 0x000ff00000000800 */
[----:B------:R-:W-:Y:S08]  /*1c070*/  MUFU.EX2 R121, R121 ;  /* 0x0000007900797308 */ /* 0x000ff00000000800 */
[----:B------:R-:W-:Y:S01]  /*1c080*/  MUFU.EX2 R12, R12 ;  /* 0x0000000c000c7308 */ /* 0x000fe20000000800 */
[----:B------:R-:W-:-:S02]  /*1c090*/  WARPGROUP.DEPBAR.LE gsb0, 0x0 ;  /* 0x00008000000079c5 */ /* 0x000fc40000010000 */
[-CC-:B------:R-:W-:Y:S01]  /*1c0a0*/  FFMA.FTZ R204, R112, R88.reuse, -R169.reuse ;  /* 0x0000005870cc7223 */ /* 0x180fe200000108a9 */
[-CC-:B------:R-:W-:Y:S01]  /*1c0b0*/  FFMA.FTZ R112, R113, R88.reuse, -R169.reuse ;  /* 0x0000005871707223 */ /* 0x180fe200000108a9 */
[----:B------:R-:W-:Y:S01]  /*1c0c0*/  FMNMX.FTZ R113, R90, R13, !PT ;  /* 0x0000000d5a717209 */ /* 0x000fe20007810000 */
[----:B------:R-:W-:Y:S01]  /*1c0d0*/  IMAD.MOV.U32 R13, RZ, RZ, 0x40000040 ;  /* 0x40000040ff0d7424 */ /* 0x000fe200078e00ff */
[----:B------:R-:W-:Y:S01]  /*1c0e0*/  WARPGROUP.ARRIVE ;  /* 0x00000000000079c5 */ /* 0x000fe20000000000 */
[-CC-:B------:R-:W-:Y:S01]  /*1c0f0*/  FFMA.FTZ R206, R116, R88.reuse, -R169.reuse ;  /* 0x0000005874ce7223 */ /* 0x180fe200000108a9 */
[----:B-1----:R-:W-:Y:S01]  /*1c100*/  FMNMX.FTZ R113, R91, R113, !PT ;  /* 0x000000715b717209 */ /* 0x002fe20007810000 */
[----:B------:R-:W-:Y:S01]  /*1c110*/  MUFU.EX2 R204, R204 ;  /* 0x000000cc00cc7308 */ /* 0x000fe20000000800 */
[----:B------:R-:W-:Y:S01]  /*1c120*/  R2UR UR7, R13 ;  /* 0x000000000d0772ca */ /* 0x000fe200000e0000 */
[-CC-:B------:R-:W-:Y:S01]  /*1c130*/  FFMA.FTZ R13, R96, R88.reuse, -R169.reuse ;  /* 0x00000058600d7223 */ /* 0x180fe200000108a9 */
[----:B------:R-:W-:Y:S01]  /*1c140*/  FMNMX.FTZ R113, R94, R113, !PT ;  /* 0x000000715e717209 */ /* 0x000fe20007810000 */
[-CC-:B------:R-:W-:Y:S01]  /*1c150*/  FFMA.FTZ R96, R97, R88.reuse, -R169.reuse ;  /* 0x0000005861607223 */ /* 0x180fe200000108a9 */
[-CC-:B------:R-:W-:Y:S01]  /*1c160*/  FFMA.FTZ R97, R100, R88.reuse, -R169.reuse ;  /* 0x0000005864617223 */ /* 0x180fe200000108a9 */
[-CC-:B------:R-:W-:Y:S01]  /*1c170*/  FFMA.FTZ R100, R101, R88.reuse, -R169.reuse ;  /* 0x0000005865647223 */ /* 0x180fe200000108a9 */
[----:B------:R-:W-:Y:S01]  /*1c180*/  FMNMX.FTZ R113, R95, R113, !PT ;  /* 0x000000715f717209 */ /* 0x000fe20007810000 */
[----:B------:R-:W-:Y:S01]  /*1c190*/  MUFU.EX2 R112, R112 ;  /* 0x0000007000707308 */ /* 0x000fe20000000800 */
[----:B------:R-:W-:-:S03]  /*1c1a0*/  FFMA.FTZ R101, R167, R88, -R169 ;  /* 0x00000058a7657223 */ /* 0x000fc600000108a9 */
[----:B------:R-:W0:Y:S02]  /*1c1b0*/  SHFL.BFLY PT, R116, R113, 0x2, 0x1f ;  /* 0x0c401f0071747f89 */ /* 0x000e2400000e0000 */
[----:B------:R-:W-:Y:S02]  /*1c1c0*/  HGMMA.64x128x16.F32 R24, R208, gdesc[UR4].tnspB, R24, gsb0 ;  /* 0x41e00004d0187df0 */ /* 0x000fe40008000818 */
[----:B------:R-:W-:Y:S08]  /*1c1d0*/  MUFU.EX2 R206, R206 ;  /* 0x000000ce00ce7308 */ /* 0x000ff00000000800 */
[----:B------:R-:W-:Y:S08]  /*1c1e0*/  MUFU.EX2 R13, R13 ;  /* 0x0000000d000d7308 */ /* 0x000ff00000000800 */
[----:B------:R-:W-:Y:S01]  /*1c1f0*/  MUFU.EX2 R96, R96 ;  /* 0x0000006000607308 */ /* 0x000fe20000000800 */
[----:B0-----:R-:W-:Y:S01]  /*1c200*/  FMNMX.FTZ R113, R113, R116, !PT ;  /* 0x0000007471717209 */ /* 0x001fe20007810000 */
[----:B------:R-:W-:-:S06]  /*1c210*/  FFMA.FTZ R116, R92, R88, -R169 ;  /* 0x000000585c747223 */ /* 0x000fcc00000108a9 */
[----:B------:R-:W-:Y:S08]  /*1c220*/  MUFU.EX2 R97, R97 ;  /* 0x0000006100617308 */ /* 0x000ff00000000800 */
[----:B------:R-:W-:Y:S08]  /*1c230*/  MUFU.EX2 R100, R100 ;  /* 0x0000006400647308 */ /* 0x000ff00000000800 */
[----:B------:R-:W-:Y:S01]  /*1c240*/  MUFU.EX2 R101, R101 ;  /* 0x0000006500657308 */ /* 0x000fe20000000800 */
[----:B------:R-:W-:-:S02]  /*1c250*/  WARPGROUP.DEPBAR.LE gsb0, 0x0 ;  /* 0x00008000000079c5 */ /* 0x000fc40000010000 */
[-CC-:B------:R-:W-:Y:S01]  /*1c260*/  FFMA.FTZ R208, R104, R88.reuse, -R169.reuse ;  /* 0x0000005868d07223 */ /* 0x180fe200000108a9 */
[-CC-:B------:R-:W-:Y:S01]  /*1c270*/  FFMA.FTZ R104, R105, R88.reuse, -R169.reuse ;  /* 0x0000005869687223 */ /* 0x180fe200000108a9 */
[-CC-:B------:R-:W-:Y:S01]  /*1c280*/  FFMA.FTZ R105, R109, R88.reuse, -R169.reuse ;  /* 0x000000586d697223 */ /* 0x180fe200000108a9 */
[----:B------:R-:W-:Y:S01]  /*1c290*/  WARPGROUP.ARRIVE ;  /* 0x00000000000079c5 */ /* 0x000fe20000000000 */
[----:B------:R-:W0:Y:S01]  /*1c2a0*/  SHFL.BFLY PT, R109, R113, 0x1, 0x1f ;  /* 0x0c201f00716d7f89 */ /* 0x000e2200000e0000 */
[-CC-:B------:R-:W-:Y:S01]  /*1c2b0*/  FFMA.FTZ R210, R108, R88.reuse, -R169.reuse ;  /* 0x000000586cd27223 */ /* 0x180fe200000108a9 */
[----:B------:R-:W-:Y:S01]  /*1c2c0*/  MUFU.EX2 R208, R208 ;  /* 0x000000d000d07308 */ /* 0x000fe20000000800 */
[----:B------:R-:W-:-:S07]  /*1c2d0*/  FFMA.FTZ R108, R168, R88, -R169 ;  /* 0x00000058a86c7223 */ /* 0x000fce00000108a9 */
[----:B------:R-:W-:Y:S08]  /*1c2e0*/  MUFU.EX2 R104, R104 ;  /* 0x0000006800687308 */ /* 0x000ff00000000800 */
[----:B------:R-:W-:Y:S01]  /*1c2f0*/  MUFU.EX2 R210, R210 ;  /* 0x000000d200d27308 */ /* 0x000fe20000000800 */
[----:B0-----:R-:W-:-:S07]  /*1c300*/  FMNMX.FTZ R92, R113, R109, !PT ;  /* 0x0000006d715c7209 */ /* 0x001fce0007810000 */
[----:B------:R-:W-:Y:S01]  /*1c310*/  MUFU.EX2 R109, R116 ;  /* 0x00000074006d7308 */ /* 0x000fe20000000800 */
[----:B------:R-:W-:-:S07]  /*1c320*/  FADD.FTZ R113, -R92, R4 ;  /* 0x000000045c717221 */ /* 0x000fce0000010100 */
[----:B------:R0:W-:Y:S08]  /*1c330*/  MUFU.EX2 R4, R93 ;  /* 0x0000005d00047308 */ /* 0x0001f00000000800 */
[----:B------:R-:W-:Y:S01]  /*1c340*/  MUFU.EX2 R105, R105 ;  /* 0x0000006900697308 */ /* 0x000fe20000000800 */
[-C--:B0-----:R-:W-:Y:S01]  /*1c350*/  FMUL.FTZ R93, R113, R88.reuse ;  /* 0x00000058715d7220 */ /* 0x081fe20000410000 */
[----:B------:R-:W-:-:S04]  /*1c360*/  FMUL.FTZ R113, R92, R88 ;  /* 0x000000585c717220 */ /* 0x000fc80000410000 */
[-CC-:B------:R-:W-:Y:S01]  /*1c370*/  FFMA.FTZ R177, R10, R88.reuse, -R113.reuse ;  /* 0x000000580ab17223 */ /* 0x180fe20000010871 */
[-CC-:B------:R-:W-:Y:S01]  /*1c380*/  FFMA.FTZ R116, R11, R88.reuse, -R113.reuse ;  /* 0x000000580b747223 */ /* 0x180fe20000010871 */
[----:B------:R-:W-:Y:S01]  /*1c390*/  VIADD R10, R8, 0x480 ;  /* 0x00000480080a7836 */ /* 0x000fe20000000000 */
[----:B------:R-:W-:Y:S01]  /*1c3a0*/  MOV R11, 0x40000040 ;  /* 0x40000040000b7802 */ /* 0x000fe20000000f00 */
[----:B------:R-:W-:Y:S01]  /*1c3b0*/  FFMA.FTZ R199, R134, R88, -R113 ;  /* 0x0000005886c77223 */ /* 0x000fe20000010871 */
[----:B------:R-:W-:Y:S01]  /*1c3c0*/  MUFU.EX2 R93, R93 ;  /* 0x0000005d005d7308 */ /* 0x000fe20000000800 */
[----:B------:R-:W2:Y:S01]  /*1c3d0*/  LDL R134, [R1+0x4] ;  /* 0x0000040001867983 */ /* 0x000ea20000100800 */
[----:B------:R-:W-:Y:S01]  /*1c3e0*/  R2UR UR6, R10 ;  /* 0x000000000a0672ca */ /* 0x000fe200000e0000 */
[----:B------:R-:W-:Y:S01]  /*1c3f0*/  VIADD R10, R8, 0x500 ;  /* 0x00000500080a7836 */ /* 0x000fe20000000000 */
[----:B------:R-:W-:Y:S01]  /*1c400*/  R2UR UR7, R11 ;  /* 0x000000000b0772ca */ /* 0x000fe200000e0000 */
[----:B------:R-:W-:-:S02]  /*1c410*/  IMAD.MOV.U32 R11, RZ, RZ, 0x40000040 ;  /* 0x40000040ff0b7424 */ /* 0x000fc400078e00ff */
        /* <DEDUP_REMOVED lines=11> */
[----:B------:R-:W-:Y:S01]  /*1c4d0*/  HGMMA.64x128x16.F32 R24, R212, gdesc[UR4].tnspB, R24, gsb0 ;  /* 0x41e00004d4187df0 */ /* 0x000fe20008000818 */
[----:B------:R-:W-:Y:S01]  /*1c4e0*/  R2UR UR6, R10 ;  /* 0x000000000a0672ca */ /* 0x000fe200000e0000 */
[-CC-:B------:R-:W-:Y:S01]  /*1c4f0*/  FFMA.FTZ R185, R154, R88.reuse, -R113.reuse ;  /* 0x000000589ab97223 */ /* 0x180fe20000010871 */
[----:B------:R-:W-:Y:S01]  /*1c500*/  R2UR UR7, R11 ;  /* 0x000000000b0772ca */ /* 0x000fe200000e0000 */
[-CC-:B------:R-:W-:Y:S01]  /*1c510*/  FFMA.FTZ R197, R130, R88.reuse, -R113.reuse ;  /* 0x0000005882c57223 */ /* 0x180fe20000010871 */
[-CC-:B------:R-:W-:Y:S01]  /*1c520*/  FFMA.FTZ R117, R155, R88.reuse, -R113.reuse ;  /* 0x000000589b757223 */ /* 0x180fe20000010871 */
[----:B------:R-:W-:Y:S01]  /*1c530*/  FFMA.FTZ R187, R158, R88, -R113 ;  /* 0x000000589ebb7223 */ /* 0x000fe20000010871 */
[----:B------:R-:W3:Y:S01]  /*1c540*/  MUFU.EX2 R179, R179 ;  /* 0x000000b300b37308 */ /* 0x000ee20000000800 */
[----:B------:R-:W-:Y:S01]  /*1c550*/  FFMA.FTZ R131, R5, R14, R176 ;  /* 0x0000000e05837223 */ /* 0x000fe200000100b0 */
[----:B0-----:R-:W-:Y:S01]  /*1c560*/  FFMA.FTZ R139, R93, R0, R177 ;  /* 0x000000005d8b7223 */ /* 0x001fe200000100b1 */
[--C-:B------:R-:W-:Y:S01]  /*1c570*/  @!P1 IMAD R10, R222, 0x8, R2.reuse ;  /* 0x00000008de0a9824 */ /* 0x100fe200078e0202 */
[----:B------:R-:W-:Y:S01]  /*1c580*/  IADD3 R11, -R224, 0xb, RZ ;  /* 0x0000000be00b7810 */ /* 0x000fe20007ffe1ff */
[-CC-:B------:R-:W-:Y:S01]  /*1c590*/  FFMA.FTZ R124, R159, R88.reuse, -R113.reuse ;  /* 0x000000589f7c7223 */ /* 0x180fe20000010871 */
[-CC-:B------:R-:W-:Y:S01]  /*1c5a0*/  FFMA.FTZ R189, R146, R88.reuse, -R113.reuse ;  /* 0x0000005892bd7223 */ /* 0x180fe20000010871 */
[----:B------:R-:W-:Y:S01]  /*1c5b0*/  FFMA.FTZ R205, R114, R88, -R113 ;  /* 0x0000005872cd7223 */ /* 0x000fe20000010871 */
[----:B------:R-:W0:Y:S01]  /*1c5c0*/  MUFU.EX2 R15, R15 ;  /* 0x0000000f000f7308 */ /* 0x000e220000000800 */
[----:B------:R-:W-:Y:S01]  /*1c5d0*/  FADD.FTZ R131, R6, R131 ;  /* 0x0000008306837221 */ /* 0x000fe20000010000 */
[----:B------:R-:W-:-:S02]  /*1c5e0*/  @!P1 IMAD R0, R7, 0x8, R2 ;  /* 0x0000000807009824 */ /* 0x000fc400078e0202 */
[----:B-1----:R-:W-:Y:S01]  /*1c5f0*/  FADD.FTZ R14, R116, R139 ;  /* 0x0000008b740e7221 */ /* 0x002fe20000010000 */
[----:B------:R-:W-:Y:S01]  /*1c600*/  @!P1 IADD3 R10, R10, 0x34840, RZ ;  /* 0x000348400a0a9810 */ /* 0x000fe20007ffe0ff */
[-CC-:B------:R-:W-:Y:S01]  /*1c610*/  FFMA.FTZ R140, R147, R88.reuse, -R113.reuse ;  /* 0x00000058938c7223 */ /* 0x180fe20000010871 */
[-CC-:B------:R-:W-:Y:S01]  /*1c620*/  FFMA.FTZ R207, R118, R88.reuse, -R113.reuse ;  /* 0x0000005876cf7223 */ /* 0x180fe20000010871 */
[-C--:B------:R-:W-:Y:S01]  /*1c630*/  FFMA.FTZ R191, R150, R88.reuse, -R113 ;  /* 0x0000005896bf7223 */ /* 0x080fe20000010871 */
[----:B------:R-:W1:Y:S01]  /*1c640*/  MUFU.EX2 R181, R181 ;  /* 0x000000b500b57308 */ /* 0x000e620000000800 */
[----:B------:R-:W-:Y:S01]  /*1c650*/  FADD.FTZ R122, R178, R131 ;  /* 0x00000083b27a7221 */ /* 0x000fe20000010000 */
[----:B------:R-:W-:Y:S02]  /*1c660*/  @!P1 VIADD R0, R0, 0x34860 ;  /* 0x0003486000009836 */ /* 0x000fe40000000000 */
[----:B---3--:R-:W-:Y:S01]  /*1c670*/  FADD.FTZ R14, R179, R14 ;  /* 0x0000000eb30e7221 */ /* 0x008fe20000010000 */
[-CC-:B------:R-:W-:Y:S01]  /*1c680*/  FFMA.FTZ R125, R151, R88.reuse, -R113.reuse ;  /* 0x00000058977d7223 */ /* 0x180fe20000010871 */
[-CC-:B------:R-:W-:Y:S01]  /*1c690*/  FFMA.FTZ R193, R138, R88.reuse, -R113.reuse ;  /* 0x000000588ac17223 */ /* 0x180fe20000010871 */
[-CC-:B------:R-:W-:Y:S01]  /*1c6a0*/  FFMA.FTZ R209, R106, R88.reuse, -R113.reuse ;  /* 0x000000586ad17223 */ /* 0x180fe20000010871 */
[-CC-:B------:R-:W-:Y:S01]  /*1c6b0*/  FFMA.FTZ R195, R142, R88.reuse, -R113.reuse ;  /* 0x000000588ec37223 */ /* 0x180fe20000010871 */
[----:B------:R-:W3:Y:S01]  /*1c6c0*/  MUFU.EX2 R20, R20 ;  /* 0x0000001400147308 */ /* 0x000ee20000000800 */
[----:B------:R-:W-:Y:S01]  /*1c6d0*/  @!P1 PRMT R130, RZ, 0x654, R10 ;  /* 0x00000654ff829816 */ /* 0x000fe2000000000a */
[-CC-:B------:R-:W-:Y:S01]  /*1c6e0*/  FFMA.FTZ R133, R143, R88.reuse, -R113.reuse ;  /* 0x000000588f857223 */ /* 0x180fe20000010871 */
[-CC-:B------:R-:W-:Y:S01]  /*1c6f0*/  FFMA.FTZ R211, R110, R88.reuse, -R113.reuse ;  /* 0x000000586ed37223 */ /* 0x180fe20000010871 */
[----:B------:R-:W-:-:S04]  /*1c700*/  FFMA.FTZ R135, R135, R88, -R113 ;  /* 0x0000005887877223 */ /* 0x000fc80000010871 */
[----:B------:R-:W4:Y:S08]  /*1c710*/  MUFU.EX2 R183, R183 ;  /* 0x000000b700b77308 */ /* 0x000f300000000800 */
[----:B------:R-:W5:Y:S08]  /*1c720*/  MUFU.EX2 R141, R141 ;  /* 0x0000008d008d7308 */ /* 0x000f700000000800 */
        /* <DEDUP_REMOVED lines=15> */
[----:B------:R-:W-:Y:S01]  /*1c820*/  MUFU.EX2 R108, R108 ;  /* 0x0000006c006c7308 */ /* 0x000fe20000000800 */
[----:B------:R-:W-:-:S02]  /*1c830*/  WARPGROUP.DEPBAR.LE gsb0, 0x0 ;  /* 0x00008000000079c5 */ /* 0x000fc40000010000 */
[----:B------:R-:W-:Y:S01]  /*1c840*/  WARPGROUP.ARRIVE ;  /* 0x00000000000079c5 */ /* 0x000fe20000000000 */
[----:B------:R-:W-:-:S04]  /*1c850*/  @!P1 PRMT R7, RZ, 0x654, R0 ;  /* 0x00000654ff079816 */ /* 0x000fc80000000000 */
[----:B------:R-:W5:Y:S01]  /*1c860*/  MUFU.EX2 R185, R185 ;  /* 0x000000b900b97308 */ /* 0x000f620000000800 */
[----:B------:R-:W-:Y:S07]  /*1c870*/  HGMMA.64x128x16.F32 R24, R216, gdesc[UR4].tnspB, R24, gsb0 ;  /* 0x41e00004d8187df0 */ /* 0x000fee0008000818 */
        /* <DEDUP_REMOVED lines=9> */
[----:B------:R-:W5:Y:S01]  /*1c910*/  MUFU.EX2 R133, R133 ;  /* 0x0000008500857308 */ /* 0x000f620000000800 */
[----:B------:R-:W-:-:S07]  /*1c920*/  F2FP.F16.F32.PACK_AB R176, R6, R176 ;  /* 0x000000b006b0723e */ /* 0x000fce00000000ff */
[----:B------:R-:W5:Y:S01]  /*1c930*/  MUFU.EX2 R197, R197 ;  /* 0x000000c500c57308 */ /* 0x000f620000000800 */
[----:B------:R-:W-:Y:S02]  /*1c940*/  WARPGROUP.DEPBAR.LE gsb0, 0x0 ;  /* 0x00008000000079c5 */ /* 0x000fe40000010000 */
[----:B------:R0:W-:Y:S06]  /*1c950*/  BAR.ARV R11, 0x100 ;  /* 0x0004000b0000751d */ /* 0x0001ec0000002000 */
[----:B------:R-:W-:Y:S01]  /*1c960*/  @!P1 SYNCS.ARRIVE.TRANS64.RED.A1T0 RZ, [R130+URZ], RZ ;  /* 0x000000ff82ff99a7 */ /* 0x000fe2000810043f */
[----:B0-----:R-:W-:Y:S01]  /*1c970*/  FADD.FTZ R11, R9, R122 ;  /* 0x0000007a090b7221 */ /* 0x001fe20000010000 */
[----:B------:R-:W-:-:S03]  /*1c980*/  FADD.FTZ R122, R15, R14 ;  /* 0x0000000e0f7a7221 */ /* 0x000fc60000010000 */
[----:B------:R-:W-:Y:S01]  /*1c990*/  FADD.FTZ R14, R180, R11 ;  /* 0x0000000bb40e7221 */ /* 0x000fe20000010000 */
[----:B-1----:R-:W-:Y:S01]  /*1c9a0*/  FADD.FTZ R11, R181, R122 ;  /* 0x0000007ab50b7221 */ /* 0x002fe20000010000 */
[----:B------:R0:W-:Y:S02]  /*1c9b0*/  @!P1 SYNCS.ARRIVE.TRANS64.RED.A1T0 RZ, [R7+URZ], RZ ;  /* 0x000000ff07ff99a7 */ /* 0x0001e4000810043f */
[----:B0-----:R-:W-:Y:S01]  /*1c9c0*/  FFMA.FTZ R7, R127, R88, -R113 ;  /* 0x000000587f077223 */ /* 0x001fe20000010871 */
[----:B------:R-:W-:Y:S01]  /*1c9d0*/  FADD.FTZ R127, R21, R14 ;  /* 0x0000000e157f7221 */ /* 0x000fe20000010000 */
[----:B---3--:R-:W-:-:S03]  /*1c9e0*/  FADD.FTZ R14, R20, R11 ;  /* 0x0000000b140e7221 */ /* 0x008fc60000010000 */
[----:B------:R-:W-:Y:S01]  /*1c9f0*/  FADD.FTZ R127, R182, R127 ;  /* 0x0000007fb67f7221 */ /* 0x000fe20000010000 */
[----:B----4-:R-:W-:-:S03]  /*1ca00*/  FADD.FTZ R14, R183, R14 ;  /* 0x0000000eb70e7221 */ /* 0x010fc60000010000 */
[----:B------:R-:W-:Y:S01]  /*1ca10*/  FADD.FTZ R127, R160, R127 ;  /* 0x0000007fa07f7221 */ /* 0x000fe20000010000 */
[----:B-----5:R-:W-:-:S03]  /*1ca20*/  FADD.FTZ R114, R141, R14 ;  /* 0x0000000e8d727221 */ /* 0x020fc60000010000 */
[----:B------:R-:W-:Y:S01]  /*1ca30*/  FADD.FTZ R118, R184, R127 ;  /* 0x0000007fb8767221 */ /* 0x000fe20000010000 */
[----:B------:R-:W-:Y:S01]  /*1ca40*/  FADD.FTZ R114, R185, R114 ;  /* 0x00000072b9727221 */ /* 0x000fe20000010000 */
[-CC-:B------:R-:W-:Y:S02]  /*1ca50*/  FFMA.FTZ R11, R115, R88.reuse, -R113.reuse ;  /* 0x00000058730b7223 */ /* 0x180fe40000010871 */
[----:B------:R-:W-:Y:S01]  /*1ca60*/  FADD.FTZ R115, R153, R118 ;  /* 0x0000007699737221 */ /* 0x000fe20000010000 */
[----:B------:R-:W-:Y:S01]  /*1ca70*/  FADD.FTZ R114, R117, R114 ;  /* 0x0000007275727221 */ /* 0x000fe20000010000 */
[----:B------:R-:W-:Y:S02]  /*1ca80*/  FFMA.FTZ R14, R119, R88, -R113 ;  /* 0x00000058770e7223 */ /* 0x000fe40000010871 */
[----:B------:R-:W-:Y:S01]  /*1ca90*/  FADD.FTZ R115, R186, R115 ;  /* 0x00000073ba737221 */ /* 0x000fe20000010000 */
[----:B------:R-:W-:-:S03]  /*1caa0*/  FADD.FTZ R119, R187, R114 ;  /* 0x00000072bb777221 */ /* 0x000fc60000010000 */
        /* <DEDUP_REMOVED lines=15> */
[----:B------:R-:W-:Y:S01]  /*1cba0*/  FADD.FTZ R110, R195, R6 ;  /* 0x00000006c36e7221 */ /* 0x000fe20000010000 */
[----:B------:R-:W-:Y:S01]  /*1cbb0*/  F2FP.F16.F32.PACK_AB R178, R9, R178 ;  /* 0x000000b209b2723e */ /* 0x000fe200000000ff */
[----:B------:R-:W0:Y:S01]  /*1cbc0*/  MUFU.EX2 R10, R135 ;  /* 0x00000087000a7308 */ /* 0x000e220000000800 */
[----:B------:R-:W-:Y:S01]  /*1cbd0*/  FADD.FTZ R9, R137, R106 ;  /* 0x0000006a89097221 */ /* 0x000fe20000010000 */
[----:B------:R-:W-:Y:S01]  /*1cbe0*/  FADD.FTZ R110, R133, R110 ;  /* 0x0000006e856e7221 */ /* 0x000fe20000010000 */
[----:B------:R-:W-:Y:S02]  /*1cbf0*/  F2FP.F16.F32.PACK_AB R181, R20, R181 ;  /* 0x000000b514b5723e */ /* 0x000fe400000000ff */
[----:B------:R-:W-:Y:S01]  /*1cc00*/  FADD.FTZ R20, R196, R9 ;  /* 0x00000009c4147221 */ /* 0x000fe20000010000 */
[----:B------:R-:W-:Y:S02]  /*1cc10*/  FADD.FTZ R9, R197, R110 ;  /* 0x0000006ec5097221 */ /* 0x000fe40000010000 */
[----:B------:R-:W1:Y:S01]  /*1cc20*/  MUFU.EX2 R201, R201 ;  /* 0x000000c900c97308 */ /* 0x000e620000000800 */
[----:B------:R-:W-:Y:S01]  /*1cc30*/  F2FP.F16.F32.PACK_AB R179, R15, R179 ;  /* 0x000000b30fb3723e */ /* 0x000fe200000000ff */
[----:B------:R-:W-:Y:S01]  /*1cc40*/  FADD.FTZ R15, R129, R20 ;  /* 0x00000014810f7221 */ /* 0x000fe20000010000 */
[----:B------:R-:W-:-:S05]  /*1cc50*/  FADD.FTZ R20, R8, R9 ;  /* 0x0000000908147221 */ /* 0x000fca0000010000 */
[----:B------:R-:W3:Y:S01]  /*1cc60*/  MUFU.EX2 R0, R123 ;  /* 0x0000007b00007308 */ /* 0x000ee20000000800 */
[----:B------:R-:W-:Y:S01]  /*1cc70*/  FADD.FTZ R15, R198, R15 ;  /* 0x0000000fc60f7221 */ /* 0x000fe20000010000 */
[----:B------:R-:W-:-:S06]  /*1cc80*/  FADD.FTZ R9, R199, R20 ;  /* 0x00000014c7097221 */ /* 0x000fcc0000010000 */
[----:B------:R-:W4:Y:S01]  /*1cc90*/  MUFU.EX2 R203, R203 ;  /* 0x000000cb00cb7308 */ /* 0x000f220000000800 */
[----:B------:R-:W-:Y:S01]  /*1cca0*/  FADD.FTZ R15, R128, R15 ;  /* 0x0000000f800f7221 */ /* 0x000fe20000010000 */
[----:B0-----:R-:W-:-:S06]  /*1ccb0*/  FADD.FTZ R20, R10, R9 ;  /* 0x000000090a147221 */ /* 0x001fcc0000010000 */
[----:B------:R-:W0:Y:S01]  /*1ccc0*/  MUFU.EX2 R7, R7 ;  /* 0x0000000700077308 */ /* 0x000e220000000800 */
[----:B------:R-:W-:Y:S01]  /*1ccd0*/  FADD.FTZ R15, R200, R15 ;  /* 0x0000000fc80f7221 */ /* 0x000fe20000010000 */
[----:B-1----:R-:W-:-:S06]  /*1cce0*/  FADD.FTZ R9, R201, R20 ;  /* 0x00000014c9097221 */ /* 0x002fcc0000010000 */
[----:B------:R-:W1:Y:S01]  /*1ccf0*/  MUFU.EX2 R205, R205 ;  /* 0x000000cd00cd7308 */ /* 0x000e620000000800 */
[----:B------:R-:W-:Y:S01]  /*1cd00*/  FADD.FTZ R15, R120, R15 ;  /* 0x0000000f780f7221 */ /* 0x000fe20000010000 */
[----:B---3--:R-:W-:-:S06]  /*1cd10*/  FADD.FTZ R20, R0, R9 ;  /* 0x0000000900147221 */ /* 0x008fcc0000010000 */
[----:B------:R-:W3:Y:S01]  /*1cd20*/  MUFU.EX2 R11, R11 ;  /* 0x0000000b000b7308 */ /* 0x000ee20000000800 */
[----:B------:R-:W-:Y:S01]  /*1cd30*/  FADD.FTZ R106, R202, R15 ;  /* 0x0000000fca6a7221 */ /* 0x000fe20000010000 */
[----:B----4-:R-:W-:-:S06]  /*1cd40*/  FADD.FTZ R20, R203, R20 ;  /* 0x00000014cb147221 */ /* 0x010fcc0000010000 */
        /* <DEDUP_REMOVED lines=11> */
[----:B----4-:R-:W-:Y:S01]  /*1ce00*/  FADD.FTZ R15, R207, R20 ;  /* 0x00000014cf0f7221 */ /* 0x010fe20000010000 */
[----:B------:R-:W-:-:S05]  /*1ce10*/  F2FP.F16.F32.PACK_AB R197, R8, R197 ;  /* 0x000000c508c5723e */ /* 0x000fca00000000ff */
[----:B------:R-:W4:Y:S01]  /*1ce20*/  MUFU.EX2 R211, R211 ;  /* 0x000000d300d37308 */ /* 0x000f220000000800 */
[----:B------:R-:W-:Y:S01]  /*1ce30*/  FADD.FTZ R9, R12, R9 ;  /* 0x000000090c097221 */ /* 0x000fe20000010000 */
[----:B0-----:R-:W-:-:S06]  /*1ce40*/  FADD.FTZ R8, R14, R15 ;  /* 0x0000000f0e087221 */ /* 0x001fcc0000010000 */
[----:B------:R-:W0:Y:S01]  /*1ce50*/  MUFU.EX2 R111, R111 ;  /* 0x0000006f006f7308 */ /* 0x000e220000000800 */
[----:B------:R-:W-:Y:S01]  /*1ce60*/  FADD.FTZ R9, R208, R9 ;  /* 0x00000009d0097221 */ /* 0x000fe20000010000 */
[----:B-1----:R-:W-:Y:S01]  /*1ce70*/  FADD.FTZ R15, R209, R8 ;  /* 0x00000008d10f7221 */ /* 0x002fe20000010000 */
[----:B------:R-:W-:-:S05]  /*1ce80*/  F2FP.F16.F32.PACK_AB R201, R0, R201 ;  /* 0x000000c900c9723e */ /* 0x000fca00000000ff */
        /* <DEDUP_REMOVED lines=22> */
[----:B0-----:R-:W-:Y:S01]  /*1cff0*/  FADD.FTZ R7, R103, R0 ;  /* 0x0000000067077221 */ /* 0x001fe20000010000 */
[----:B--2---:R-:W-:-:S05]  /*1d000*/  ISETP.GT.AND P2, PT, R3, R134, PT ;  /* 0x000000860300720c */ /* 0x004fca0003f44270 */
[----:B------:R-:W0:Y:S01]  /*1d010*/  MUFU.EX2 R95, R95 ;  /* 0x0000005f005f7308 */ /* 0x000e220000000800 */
[----:B------:R-:W-:Y:S01]  /*1d020*/  FADD.FTZ R9, R101, R6 ;  /* 0x0000000665097221 */ /* 0x000fe20000010000 */
[----:B-1----:R-:W-:-:S03]  /*1d030*/  FADD.FTZ R7, R90, R7 ;  /* 0x000000075a077221 */ /* 0x002fc60000010000 */
[----:B------:R-:W-:Y:S01]  /*1d040*/  FADD.FTZ R0, R108, R9 ;  /* 0x000000096c007221 */ /* 0x000fe20000010000 */
[----:B---3--:R-:W-:-:S03]  /*1d050*/  FADD.FTZ R7, R91, R7 ;  /* 0x000000075b077221 */ /* 0x008fc60000010000 */
[----:B------:R-:W-:Y:S01]  /*1d060*/  FADD.FTZ R9, R109, R0 ;  /* 0x000000006d097221 */ /* 0x000fe20000010000 */
[----:B----4-:R-:W-:Y:S01]  /*1d070*/  FADD.FTZ R7, R94, R7 ;  /* 0x000000075e077221 */ /* 0x010fe20000010000 */
[----:B------:R-:W-:Y:S01]  /*1d080*/  F2FP.F16.F32.PACK_AB R207, R14, R207 ;  /* 0x000000cf0ecf723e */ /* 0x000fe200000000ff */
[----:B------:R-:W-:Y:S01]  /*1d090*/  FMUL.FTZ R24, R24, R5 ;  /* 0x0000000518187220 */ /* 0x000fe20000410000 */
[C---:B------:R-:W-:Y:S01]  /*1d0a0*/  FADD.FTZ R14, R4.reuse, R9 ;  /* 0x00000009040e7221 */ /* 0x040fe20000010000 */
[----:B------:R-:W-:Y:S01]  /*1d0b0*/  F2FP.F16.F32.PACK_AB R218, R4, R109 ;  /* 0x0000006d04da723e */ /* 0x000fe200000000ff */
[-C--:B------:R-:W-:Y:S01]  /*1d0c0*/  FMUL.FTZ R25, R25, R5.reuse ;  /* 0x0000000519197220 */ /* 0x080fe20000410000 */
[-C--:B------:R-:W-:Y:S01]  /*1d0d0*/  FMUL.FTZ R28, R28, R5.reuse ;  /* 0x000000051c1c7220 */ /* 0x080fe20000410000 */
[----:B0-----:R-:W-:Y:S01]  /*1d0e0*/  FADD.FTZ R0, R95, R7 ;  /* 0x000000075f007221 */ /* 0x001fe20000010000 */
        /* <DEDUP_REMOVED lines=29> */
[----:B------:R-:W-:Y:S01]  /*1d2c0*/  F2FP.F16.F32.PACK_AB R177, R116, R177 ;  /* 0x000000b174b1723e */ /* 0x000fe200000000ff */
[----:B------:R-:W-:Y:S01]  /*1d2d0*/  VIADD R3, R3, 0xffffffff ;  /* 0xffffffff03037836 */ /* 0x000fe20000000000 */
[----:B------:R-:W-:Y:S01]  /*1d2e0*/  F2FP.F16.F32.PACK_AB R180, R21, R180 ;  /* 0x000000b415b4723e */ /* 0x000fe200000000ff */
[-C--:B------:R-:W-:Y:S01]  /*1d2f0*/  FMUL.FTZ R26, R26, R93.reuse ;  /* 0x0000005d1a1a7220 */ /* 0x080fe20000410000 */
[----:B------:R-:W-:Y:S01]  /*1d300*/  F2FP.F16.F32.PACK_AB R182, R160, R182 ;  /* 0x000000b6a0b6723e */ /* 0x000fe200000000ff */
[----:B------:R-:W-:Y:S01]  /*1d310*/  FMUL.FTZ R27, R27, R93 ;  /* 0x0000005d1b1b7220 */ /* 0x000fe20000410000 */
        /* <DEDUP_REMOVED lines=61> */
[----:B------:R-:W-:Y:S01]  /*1d6f0*/  IMAD.MOV.U32 R7, RZ, RZ, R222 ;  /* 0x000000ffff077224 */ /* 0x000fe200078e00de */
[----:B------:R-:W-:Y:S01]  /*1d700*/  MOV R6, R229 ;  /* 0x000000e500067202 */ /* 0x000fe20000000f00 */
[----:B------:R-:W-:-:S02]  /*1d710*/  IMAD.MOV.U32 R4, RZ, RZ, R92 ;  /* 0x000000ffff047224 */ /* 0x000fc400078e005c */
[----:B------:R-:W-:Y:S01]  /*1d720*/  IMAD.MOV.U32 R5, RZ, RZ, R89 ;  /* 0x000000ffff057224 */ /* 0x000fe200078e0059 */
[----:B------:R-:W-:Y:S06]  /*1d730*/  @P2 BRA `(.L_x_6857) ;  /* 0xffffff9800902947 */ /* 0x000fec000383ffff */
.L_x_6847:
[----:B------:R-:W-:Y:S05]  /*1d740*/  WARPSYNC.ALL ;  /* 0x0000000000007948 */ /* 0x000fea0003800000 */
[----:B------:R-:W-:Y:S06]  /*1d750*/  BAR.ARV 0x8, 0x180 ;  /* 0x0206000000007b1d */ /* 0x000fec0000002000 */
[----:B------:R-:W-:Y:S05]  /*1d760*/  @!P0 BRA `(.L_x_6858) ;  /* 0x0000000000048947 */ /* 0x000fea0003800000 */
[----:B------:R-:W-:Y:S01]  /*1d770*/  BPT.TRAP 0x1 ;  /* 0x000000040000795c */ /* 0x000fe20000300000 */
.L_x_6858:
[----:B------:R-:W-:Y:S02]  /*1d780*/  LEA R10, R222, R2, 0x3 ;  /* 0x00000002de0a7211 */ /* 0x000fe400078e18ff */
[----:B------:R-:W-:-:S04]  /*1d790*/  SHF.L.U32 R3, R229, 0x1f, RZ ;  /* 0x0000001fe5037819 */ /* 0x000fc800000006ff */
[----:B------:R0:W1:Y:S01]  /*1d7a0*/  SYNCS.PHASECHK.TRANS64.TRYWAIT P2, [R10+URZ+0x34850], R3 ;  /* 0x034850030a0075a7 */ /* 0x000062000804017f */
[----:B------:R-:W-:Y:S05]  /*1d7b0*/  @!P0 BRA `(.L_x_6859) ;  /* 0x0000000000048947 */ /* 0x000fea0003800000 */
[----:B------:R-:W-:Y:S01]  /*1d7c0*/  BPT.TRAP 0x1 ;  /* 0x000000040000795c */ /* 0x000fe20000300000 */
.L_x_6859:
[----:B------:R-:W-:-:S05]  /*1d7d0*/  VIADD R2, R2, 0x400 ;  /* 0x0000040002027836 */ /* 0x000fca0000000000 */
[----:B------:R-:W-:-:S04]  /*1d7e0*/  SHF.R.U32.HI R2, RZ, 0x4, R2 ;  /* 0x00000004ff027819 */ /* 0x000fc80000011602 */
[----:B------:R-:W-:-:S04]  /*1d7f0*/  LOP3.LUT R2, R2, 0x3fff, RZ, 0xc0, !PT ;  /* 0x00003fff02027812 */ /* 0x000fc800078ec0ff */
[----:B------:R-:W-:Y:S01]  /*1d800*/  LOP3.LUT R5, R2, 0x5800000, RZ, 0xfc, !PT ;  /* 0x0580000002057812 */ /* 0x000fe200078efcff */
[----:B-1----:R-:W-:Y:S06]  /*1d810*/  @P2 BRA `(.L_x_6860) ;  /* 0x0000000000082947 */ /* 0x002fec0003800000 */
[----:B------:R-:W1:Y:S02]  /*1d820*/  SYNCS.PHASECHK.TRANS64.TRYWAIT P0, [R10+URZ+0x34850], R3 ;  /* 0x034850030a0075a7 */ /* 0x000e64000800017f */
[----:B-1----:R-:W-:Y:S05]  /*1d830*/  @!P0 BRA `(.L_x_6861) ;  /* 0x000000c000888947 */ /* 0x002fea0003800000 */
.L_x_6860:
[----:B------:R-:W-:Y:S01]  /*1d840*/  IMAD R2, R222, 0xb00, R5 ;  /* 0x00000b00de027824 */ /* 0x000fe200078e0205 */
[----:B------:R-:W2:Y:S01]  /*1d850*/  LDL.LU R13, [R1+0x68] ;  /* 0x00006800010d7983 */ /* 0x000ea20000300800 */
[----:B01----:R-:W-:Y:S01]  /*1d860*/  IMAD.MOV.U32 R3, RZ, RZ, 0x40000040 ;  /* 0x40000040ff037424 */ /* 0x003fe200078e00ff */
[----:B------:R-:W-:Y:S05]  /*1d870*/  WARPSYNC.ALL ;  /* 0x0000000000007948 */ /* 0x000fea0003800000 */
[C---:B------:R-:W-:Y:S01]  /*1d880*/  R2UR UR6, R2.reuse ;  /* 0x00000000020672ca */ /* 0x040fe200000e0000 */
[----:B------:R-:W-:Y:S01]  /*1d890*/  WARPGROUP.ARRIVE ;  /* 0x00000000000079c5 */ /* 0x000fe20000000000 */
[----:B------:R-:W-:Y:S01]  /*1d8a0*/  R2UR UR7, R3 ;  /* 0x00000000030772ca */ /* 0x000fe200000e0000 */
[----:B------:R-:W-:Y:S01]  /*1d8b0*/  VIADD R4, R2, 0x80 ;  /* 0x0000008002047836 */ /* 0x000fe20000000000 */
[----:B------:R-:W-:Y:S01]  /*1d8c0*/  MOV R5, 0x40000040 ;  /* 0x4000004000057802 */ /* 0x000fe20000000f00 */
[----:B------:R-:W-:-:S02]  /*1d8d0*/  IMAD.MOV.U32 R3, RZ, RZ, 0x40000040 ;  /* 0x40000040ff037424 */ /* 0x000fc400078e00ff */
[----:B------:R-:W-:Y:S02]  /*1d8e0*/  @!P1 VIADD R10, R10, 0x34860 ;  /* 0x000348600a0a9836 */ /* 0x000fe40000000000 */
[----:B------:R-:W-:Y:S02]  /*1d8f0*/  IMAD.MOV.U32 R7, RZ, RZ, RZ ;  /* 0x000000ffff077224 */ /* 0x000fe400078e00ff */
[----:B------:R-:W-:Y:S01]  /*1d900*/  VIADD R222, R222, 0x1 ;  /* 0x00000001dede7836 */ /* 0x000fe20000000000 */
[----:B------:R-:W-:-:S03]  /*1d910*/  @!P1 PRMT R10, RZ, 0x654, R10 ;  /* 0x00000654ff0a9816 */ /* 0x000fc6000000000a */
[----:B------:R-:W-:Y:S01]  /*1d920*/  HGMMA.64x128x16.F32 R24, R176, gdesc[UR4].tnspB, R24, gsb0 ;  /* 0x41e00004b0187df0 */ /* 0x000fe20008000818 */
[----:B------:R-:W-:Y:S01]  /*1d930*/  R2UR UR6, R4 ;  /* 0x00000000040672ca */ /* 0x000fe200000e0000 */
[----:B------:R-:W-:Y:S01]  /*1d940*/  VIADD R4, R2, 0x100 ;  /* 0x0000010002047836 */ /* 0x000fe20000000000 */
[----:B------:R-:W-:Y:S01]  /*1d950*/  R2UR UR7, R5 ;  /* 0x00000000050772ca */ /* 0x000fe200000e0000 */
[----:B------:R-:W-:Y:S01]  /*1d960*/  IMAD.MOV.U32 R5, RZ, RZ, 0x40000040 ;  /* 0x40000040ff057424 */ /* 0x000fe200078e00ff */
[----:B------:R-:W-:-:S04]  /*1d970*/  ISETP.NE.AND P2, PT, R222, 0x2, PT ;  /* 0x00000002de00780c */ /* 0x000fc80003f45270 */
[----:B------:R-:W-:Y:S01]  /*1d980*/  SEL R222, R222, RZ, P2 ;  /* 0x000000ffdede7207 */ /* 0x000fe20001000000 */
[----:B------:R-:W-:Y:S02]  /*1d990*/  WARPGROUP.DEPBAR.LE gsb0, 0x0 ;  /* 0x00008000000079c5 */ /* 0x000fe40000010000 */
[----:B------:R-:W-:-:S06]  /*1d9a0*/  WARPGROUP.ARRIVE ;  /* 0x00000000000079c5 */ /* 0x000fcc0000000000 */
[----:B------:R-:W-:Y:S01]  /*1d9b0*/  HGMMA.64x128x16.F32 R24, R180, gdesc[UR4].tnspB, R24, gsb0 ;  /* 0x41e00004b4187df0 */ /* 0x000fe20008000818 */
[----:B------:R-:W-:Y:S01]  /*1d9c0*/  R2UR UR6, R4 ;  /* 0x00000000040672ca */ /* 0x000fe200000e0000 */
[----:B------:R-:W-:Y:S01]  /*1d9d0*/  VIADD R4, R2, 0x180 ;  /* 0x0000018002047836 */ /* 0x000fe20000000000 */
[----:B------:R-:W-:Y:S02]  /*1d9e0*/  R2UR UR7, R5 ;  /* 0x00000000050772ca */ /* 0x000fe400000e0000 */
[----:B------:R-:W-:Y:S01]  /*1d9f0*/  MOV R5, 0x40000040 ;  /* 0x4000004000057802 */ /* 0x000fe20000000f00 */
        /* <DEDUP_REMOVED lines=14> */
[----:B------:R-:W-:Y:S02]  /*1dae0*/  R2UR UR7, R5 ;  /* 0x00000000050772ca */ /* 0x000fe400000e0000 */
[----:B------:R-:W-:Y:S01]  /*1daf0*/  MOV R5, 0x40000040 ;  /* 0x4000004000057802 */ /* 0x000fe20000000f00 */
[----:B------:R-:W-:Y:S02]  /*1db00*/  WARPGROUP.DEPBAR.LE gsb0, 0x0 ;  /* 0x00008000000079c5 */ /* 0x000fe40000010000 */
[----:B------:R-:W-:-:S08]  /*1db10*/  WARPGROUP.ARRIVE ;  /* 0x00000000000079c5 */ /* 0x000fd00000000000 */
        /* <DEDUP_REMOVED lines=25> */
[----:B------:R-:W-:Y:S01]  /*1dcb0*/  VIADD R2, R2, 0x500 ;  /* 0x0000050002027836 */ /* 0x000fe20000000000 */
[----:B------:R-:W-:Y:S01]  /*1dcc0*/  MOV R5, 0x40000040 ;  /* 0x4000004000057802 */ /* 0x000fe20000000f00 */
[----:B------:R-:W-:Y:S02]  /*1dcd0*/  WARPGROUP.DEPBAR.LE gsb0, 0x0 ;  /* 0x00008000000079c5 */ /* 0x000fe40000010000 */
[----:B------:R-:W-:-:S08]  /*1dce0*/  WARPGROUP.ARRIVE ;  /* 0x00000000000079c5 */ /* 0x000fd00000000000 */
[----:B------:R-:W-:Y:S01]  /*1dcf0*/  HGMMA.64x128x16.F32 R24, R208, gdesc[UR4].tnspB, R24, gsb0 ;  /* 0x41e00004d0187df0 */ /* 0x000fe20008000818 */
[----:B------:R-:W-:Y:S02]  /*1dd00*/  R2UR UR6, R4 ;  /* 0x00000000040672ca */ /* 0x000fe400000e0000 */
[----:B------:R-:W-:Y:S02]  /*1dd10*/  R2UR UR7, R5 ;  /* 0x00000000050772ca */ /* 0x000fe400000e0000 */
[----:B------:R-:W0:Y:S02]  /*1dd20*/  SHFL.BFLY PT, R5, R0, 0x2, 0x1f ;  /* 0x0c401f0000057f89 */ /* 0x000e2400000e0000 */
[----:B0-----:R-:W-:Y:S01]  /*1dd30*/  FADD.FTZ R5, R5, R0 ;  /* 0x0000000005057221 */ /* 0x001fe20000010000 */
[----:B------:R-:W-:-:S04]  /*1dd40*/  SEL R0, RZ, 0x1, P2 ;  /* 0x00000001ff007807 */ /* 0x000fc80001000000 */
[----:B------:R-:W0:Y:S01]  /*1dd50*/  SHFL.BFLY PT, R4, R5, 0x1, 0x1f ;  /* 0x0c201f0005047f89 */ /* 0x000e2200000e0000 */
[----:B------:R-:W-:Y:S02]  /*1dd60*/  LOP3.LUT R229, R229, R0, RZ, 0x3c, !PT ;  /* 0x00000000e5e57212 */ /* 0x000fe400078e3cff */
[----:B------:R-:W-:Y:S01]  /*1dd70*/  MOV R0, 0xff800000 ;  /* 0xff80000000007802 */ /* 0x000fe20000000f00 */
[----:B0-----:R-:W-:-:S05]  /*1dd80*/  FADD.FTZ R12, R5, R4 ;  /* 0x00000004050c7221 */ /* 0x001fca0000010000 */
[----:B------:R-:W-:-:S13]  /*1dd90*/  FSETP.NE.FTZ.AND P3, PT, R12, RZ, PT ;  /* 0x000000ff0c00720b */ /* 0x000fda0003f75000 */
[----:B------:R-:W0:Y:S08]  /*1dda0*/  @P3 MUFU.LG2 R8, R12 ;  /* 0x0000000c00083308 */ /* 0x000e300000000c00 */
[----:B------:R-:W-:Y:S01]  /*1ddb0*/  @P3 MUFU.RCP R7, R12 ;  /* 0x0000000c00073308 */ /* 0x000fe20000001000 */
[----:B0-----:R-:W-:Y:S01]  /*1ddc0*/  @P3 FMUL.FTZ R9, R8, 0.69314718246459960938 ;  /* 0x3f31721808093820 */ /* 0x001fe20000410000 */
[----:B------:R-:W-:-:S02]  /*1ddd0*/  WARPGROUP.DEPBAR.LE gsb0, 0x0 ;  /* 0x00008000000079c5 */ /* 0x000fc40000010000 */
[----:B------:R-:W-:-:S06]  /*1dde0*/  WARPGROUP.ARRIVE ;  /* 0x00000000000079c5 */ /* 0x000fcc0000000000 */
[----:B------:R-:W-:Y:S01]  /*1ddf0*/  HGMMA.64x128x16.F32 R24, R212, gdesc[UR4].tnspB, R24, gsb0 ;  /* 0x41e00004d4187df0 */ /* 0x000fe20008000818 */
[----:B------:R-:W-:Y:S02]  /*1de00*/  R2UR UR6, R2 ;  /* 0x00000000020672ca */ /* 0x000fe400000e0000 */
[----:B------:R-:W-:Y:S02]  /*1de10*/  R2UR UR7, R3 ;  /* 0x00000000030772ca */ /* 0x000fe400000e0000 */
[----:B------:R-:W0:Y:S02]  /*1de20*/  SHFL.BFLY PT, R3, R14, 0x2, 0x1f ;  /* 0x0c401f000e037f89 */ /* 0x000e2400000e0000 */
[----:B0-----:R-:W-:-:S05]  /*1de30*/  FADD.FTZ R3, R3, R14 ;  /* 0x0000000e03037221 */ /* 0x001fca0000010000 */
[----:B------:R-:W0:Y:S02]  /*1de40*/  SHFL.BFLY PT, R2, R3, 0x1, 0x1f ;  /* 0x0c201f0003027f89 */ /* 0x000e2400000e0000 */
[----:B0-----:R-:W-:Y:S01]  /*1de50*/  FADD.FTZ R11, R3, R2 ;  /* 0x00000002030b7221 */ /* 0x001fe20000010000 */
[----:B------:R-:W-:Y:S01]  /*1de60*/  MOV R2, RZ ;  /* 0x000000ff00027202 */ /* 0x000fe20000000f00 */
[----:B------:R-:W-:-:S03]  /*1de70*/  IMAD.MOV.U32 R3, RZ, RZ, -0x800000 ;  /* 0xff800000ff037424 */ /* 0x000fc600078e00ff */
[----:B------:R-:W-:-:S13]  /*1de80*/  FSETP.NE.FTZ.AND P0, PT, R11, RZ, PT ;  /* 0x000000ff0b00720b */ /* 0x000fda0003f15000 */
[----:B------:R-:W0:Y:S01]  /*1de90*/  @P0 MUFU.LG2 R6, R11 ;  /* 0x0000000b00060308 */ /* 0x000e220000000c00 */
[C---:B------:R-:W-:Y:S01]  /*1dea0*/  @P0 FMUL.FTZ R4, R88.reuse, 0.69314718246459960938 ;  /* 0x3f31721858040820 */ /* 0x040fe20000410000 */
[----:B------:R-:W-:-:S04]  /*1deb0*/  @P3 FMUL.FTZ R88, R88, 0.69314718246459960938 ;  /* 0x3f31721858583820 */ /* 0x000fc80000410000 */
[----:B------:R-:W-:Y:S02]  /*1dec0*/  @P3 FFMA.FTZ R0, R88, R92, R9 ;  /* 0x0000005c58003223 */ /* 0x000fe40000010009 */
[----:B------:R-:W1:Y:S01]  /*1ded0*/  @P0 MUFU.RCP R2, R11 ;  /* 0x0000000b00020308 */ /* 0x000e620000001000 */
[----:B0-----:R-:W-:-:S04]  /*1dee0*/  @P0 FMUL.FTZ R5, R6, 0.69314718246459960938 ;  /* 0x3f31721806050820 */ /* 0x001fc80000410000 */
[----:B------:R-:W-:Y:S01]  /*1def0*/  @P0 FFMA.FTZ R3, R4, R89, R5 ;  /* 0x0000005904030223 */ /* 0x000fe20000010005 */
[----:B------:R-:W-:Y:S01]  /*1df00*/  PLOP3.LUT P0, PT, PT, PT, PT, 0x8, 0x0 ;  /* 0x000000000000781c */ /* 0x000fe20003f0e170 */
[----:B------:R-:W-:Y:S02]  /*1df10*/  WARPGROUP.DEPBAR.LE gsb0, 0x0 ;  /* 0x00008000000079c5 */ /* 0x000fe40000010000 */
[----:B------:R-:W-:-:S06]  /*1df20*/  WARPGROUP.ARRIVE ;  /* 0x00000000000079c5 */ /* 0x000fcc0000000000 */
[----:B------:R-:W-:Y:S03]  /*1df30*/  HGMMA.64x128x16.F32 R24, R216, gdesc[UR4].tnspB, R24, gsb0 ;  /* 0x41e00004d8187df0 */ /* 0x000fe60008000818 */
        /* <DEDUP_REMOVED lines=66> */
.L_x_6801:
[----:B------:R-:W-:Y:S05]  /*1e360*/  WARPSYNC.ALL ;  /* 0x0000000000007948 */ /* 0x000fea0003800000 */
        /* <DEDUP_REMOVED lines=10> */
[----:B------:R-:W-:-:S03]  /*1e410*/  ULDC UR4, c[0x0][0xad4] ;  /* 0x0002b50000047ab9 */ /* 0x000fc60000000800 */
[----:B------:R-:W3:Y:S01]  /*1e420*/  LDL.LU R96, [R1+0x60] ;  /* 0x0000600001607983 */ /* 0x000ee20000300800 */
[----:B------:R-:W4:Y:S03]  /*1e430*/  S2R R5, SR_SWINHI ;  /* 0x0000000000057919 */ /* 0x000f260000002f00 */
[----:B------:R-:W3:Y:S04]  /*1e440*/  LDL.LU R107, [R1+0x64] ;  /* 0x00006400016b7983 */ /* 0x000ee80000300800 */
[----:B------:R-:W3:Y:S01]  /*1e450*/  LDL R106, [R1+0x5c] ;  /* 0x00005c00016a7983 */ /* 0x000ee20000100800 */
[----:B------:R-:W-:Y:S02]  /*1e460*/  MOV R94, R2 ;  /* 0x00000002005e7202 */ /* 0x000fe40000000f00 */
[----:B----4-:R-:W-:-:S03]  /*1e470*/  MOV R95, R5 ;  /* 0x00000005005f7202 */ /* 0x010fc60000000f00 */
[----:B--2---:R-:W-:-:S03]  /*1e480*/  IMAD.WIDE R8, R4, 0x2, R94 ;  /* 0x0000000204087825 */ /* 0x004fc600078e025e */
[----:B------:R-:W-:-:S04]  /*1e490*/  IADD3 R105, P5, R8, 0x4060, RZ ;  /* 0x0000406008697810 */ /* 0x000fc80007fbe0ff */
[----:B------:R-:W-:-:S04]  /*1e4a0*/  LOP3.LUT R10, R105, 0x380, RZ, 0xc0, !PT ;  /* 0x00000380690a7812 */ /* 0x000fc800078ec0ff */
[----:B------:R-:W-:-:S04]  /*1e4b0*/  SHF.R.U64 R10, R10, 0x3, RZ ;  /* 0x000000030a0a7819 */ /* 0x000fc800000012ff */
[----:B------:R-:W-:Y:S02]  /*1e4c0*/  LOP3.LUT R26, R10, R105, RZ, 0x3c, !PT ;  /* 0x000000690a1a7212 */ /* 0x000fe400078e3cff */
[----:B------:R-:W2:Y:S01]  /*1e4d0*/  LDL R105, [R1+0x70] ;  /* 0x0000700001697983 */ /* 0x000ea20000100800 */
[C---:B------:R-:W-:Y:S02]  /*1e4e0*/  IADD3 R103, P4, R8.reuse, 0x4040, RZ ;  /* 0x0000404008677810 */ /* 0x040fe40007f9e0ff */
[----:B------:R-:W-:Y:S02]  /*1e4f0*/  IADD3 R97, P0, R8, 0x60, RZ ;  /* 0x0000006008617810 */ /* 0x000fe40007f1e0ff */
[----:B------:R-:W-:Y:S02]  /*1e500*/  LOP3.LUT R6, R103, 0x380, RZ, 0xc0, !PT ;  /* 0x0000038067067812 */ /* 0x000fe400078ec0ff */
[----:B------:R-:W-:Y:S02]  /*1e510*/  IADD3.X R5, RZ, R9, RZ, P0, !PT ;  /* 0x00000009ff057210 */ /* 0x000fe400007fe4ff */
[----:B------:R-:W-:-:S02]  /*1e520*/  SHF.R.U64 R6, R6, 0x3, RZ ;  /* 0x0000000306067819 */ /* 0x000fc400000012ff */
[----:B---3--:R-:W-:Y:S02]  /*1e530*/  ISETP.NE.AND P0, PT, R96, RZ, PT ;  /* 0x000000ff6000720c */ /* 0x008fe40003f05270 */
[----:B------:R-:W-:Y:S02]  /*1e540*/  IADD3 R101, P3, R8, 0x4020, RZ ;  /* 0x0000402008657810 */ /* 0x000fe40007f7e0ff */
[----:B------:R-:W-:Y:S02]  /*1e550*/  LOP3.LUT R24, R6, R103, RZ, 0x3c, !PT ;  /* 0x0000006706187212 */ /* 0x000fe400078e3cff */
[----:B------:R-:W-:Y:S01]  /*1e560*/  SEL R103, R96, UR4, P0 ;  /* 0x0000000460677c07 */ /* 0x000fe20008000000 */
[----:B------:R-:W-:Y:S05]  /*1e570*/  WARPSYNC.ALL ;  /* 0x0000000000007948 */ /* 0x000fea0003800000 */
[----:B------:R-:W-:Y:S01]  /*1e580*/  LOP3.LUT R4, R101, 0x380, RZ, 0xc0, !PT ;  /* 0x0000038065047812 */ /* 0x000fe200078ec0ff */
[----:B------:R-:W-:Y:S01]  /*1e590*/  IMAD.X R27, RZ, RZ, R9, P5 ;  /* 0x000000ffff1b7224 */ /* 0x000fe200028e0609 */
[----:B------:R-:W-:-:S02]  /*1e5a0*/  IADD3 R99, P2, R8, 0x4000, RZ ;  /* 0x0000400008637810 */ /* 0x000fc40007f5e0ff */
[C---:B------:R-:W-:Y:S02]  /*1e5b0*/  IADD3 R11, P1, R8.reuse, 0x20, RZ ;  /* 0x00000020080b7810 */ /* 0x040fe40007f3e0ff */
[----:B------:R-:W-:Y:S02]  /*1e5c0*/  LOP3.LUT R7, R8, 0x380, RZ, 0xc0, !PT ;  /* 0x0000038008077812 */ /* 0x000fe400078ec0ff */
[----:B------:R-:W-:Y:S01]  /*1e5d0*/  LOP3.LUT R10, R97, 0x380, RZ, 0xc0, !PT ;  /* 0x00000380610a7812 */ /* 0x000fe200078ec0ff */
[----:B------:R-:W-:Y:S01]  /*1e5e0*/  IMAD.X R29, RZ, RZ, R9, P3 ;  /* 0x000000ffff1d7224 */ /* 0x000fe200018e0609 */
[----:B------:R-:W-:Y:S01]  /*1e5f0*/  SHF.R.U64 R4, R4, 0x3, RZ ;  /* 0x0000000304047819 */ /* 0x000fe200000012ff */
[----:B------:R-:W-:Y:S01]  /*1e600*/  ULDC.64 UR6, c[0x0][0xc08] ;  /* 0x0003020000067ab9 */ /* 0x000fe20000000a00 */
[----:B------:R-:W-:Y:S01]  /*1e610*/  IADD3 R31, P5, R8, 0x40, RZ ;  /* 0x00000040081f7810 */ /* 0x000fe20007fbe0ff */
[----:B------:R-:W-:Y:S01]  /*1e620*/  ULDC.64 UR4, c[0x0][0xc00] ;  /* 0x0003000000047ab9 */ /* 0x000fe20000000a00 */
[----:B------:R-:W-:-:S02]  /*1e630*/  LOP3.LUT R28, R4, R101, RZ, 0x3c, !PT ;  /* 0x00000065041c7212 */ /* 0x000fc400078e3cff */
[----:B------:R-:W-:Y:S02]  /*1e640*/  LOP3.LUT R12, R99, 0x380, RZ, 0xc0, !PT ;  /* 0x00000380630c7812 */ /* 0x000fe400078ec0ff */
[----:B------:R-:W-:Y:S02]  /*1e650*/  LOP3.LUT R4, R11, 0x380, RZ, 0xc0, !PT ;  /* 0x000003800b047812 */ /* 0x000fe400078ec0ff */
[----:B------:R-:W-:Y:S02]  /*1e660*/  SHF.R.U64 R7, R7, 0x3, RZ ;  /* 0x0000000307077819 */ /* 0x000fe400000012ff */
[----:B------:R-:W-:Y:S02]  /*1e670*/  LOP3.LUT R6, R31, 0x380, RZ, 0xc0, !PT ;  /* 0x000003801f067812 */ /* 0x000fe400078ec0ff */
[----:B------:R-:W-:Y:S02]  /*1e680*/  SHF.R.U64 R12, R12, 0x3, RZ ;  /* 0x000000030c0c7819 */ /* 0x000fe400000012ff */
[----:B------:R-:W-:-:S02]  /*1e690*/  SHF.R.U64 R4, R4, 0x3, RZ ;  /* 0x0000000304047819 */ /* 0x000fc400000012ff */
[----:B------:R-:W-:Y:S02]  /*1e6a0*/  LOP3.LUT R8, R7, R8, RZ, 0x3c, !PT ;  /* 0x0000000807087212 */ /* 0x000fe400078e3cff */
[----:B------:R-:W-:Y:S02]  /*1e6b0*/  SHF.R.U64 R10, R10, 0x3, RZ ;  /* 0x000000030a0a7819 */ /* 0x000fe400000012ff */
[----:B------:R-:W-:Y:S01]  /*1e6c0*/  SHF.R.U64 R6, R6, 0x3, RZ ;  /* 0x0000000306067819 */ /* 0x000fe200000012ff */
[--C-:B------:R-:W-:Y:S01]  /*1e6d0*/  IMAD.X R7, RZ, RZ, R9.reuse, P5 ;  /* 0x000000ffff077224 */ /* 0x100fe200028e0609 */
[----:B------:R-:W-:Y:S01]  /*1e6e0*/  LOP3.LUT R14, R12, R99, RZ, 0x3c, !PT ;  /* 0x000000630c0e7212 */ /* 0x000fe200078e3cff */
[--C-:B------:R-:W-:Y:S01]  /*1e6f0*/  IMAD.X R15, RZ, RZ, R9.reuse, P2 ;  /* 0x000000ffff0f7224 */ /* 0x100fe200010e0609 */
[----:B------:R-:W-:Y:S01]  /*1e700*/  LOP3.LUT R12, R4, R11, RZ, 0x3c, !PT ;  /* 0x0000000b040c7212 */ /* 0x000fe200078e3cff */
[----:B------:R-:W-:Y:S01]  /*1e710*/  IMAD.X R13, RZ, RZ, R9, P1 ;  /* 0x000000ffff0d7224 */ /* 0x000fe200008e0609 */
[----:B------:R-:W-:-:S02]  /*1e720*/  IADD3.X R25, RZ, R9, RZ, P4, !PT ;  /* 0x00000009ff197210 */ /* 0x000fc400027fe4ff */
[----:B------:R-:W-:Y:S02]  /*1e730*/  LOP3.LUT R4, R10, R97, RZ, 0x3c, !PT ;  /* 0x000000610a047212 */ /* 0x000fe400078e3cff */
[----:B------:R-:W-:Y:S02]  /*1e740*/  LOP3.LUT R6, R6, R31, RZ, 0x3c, !PT ;  /* 0x0000001f06067212 */ /* 0x000fe400078e3cff */
[----:B------:R-:W-:Y:S02]  /*1e750*/  MOV R30, R8 ;  /* 0x00000008001e7202 */ /* 0x000fe40000000f00 */
[----:B------:R-:W-:Y:S02]  /*1e760*/  F2FP.F16.F32.PACK_AB R8, R21, R20 ;  /* 0x000000141508723e */ /* 0x000fe400000000ff */
[----:B------:R-:W-:Y:S02]  /*1e770*/  F2FP.F16.F32.PACK_AB R9, R91, R90 ;  /* 0x0000005a5b09723e */ /* 0x000fe400000000ff */
[----:B------:R-:W-:-:S02]  /*1e780*/  F2FP.F16.F32.PACK_AB R10, R89, R88 ;  /* 0x00000058590a723e */ /* 0x000fc400000000ff */
[----:B------:R-:W-:Y:S01]  /*1e790*/  F2FP.F16.F32.PACK_AB R11, R93, R92 ;  /* 0x0000005c5d0b723e */ /* 0x000fe200000000ff */
[----:B------:R-:W-:Y:S01]  /*1e7a0*/  BAR.SYNC.DEFER_BLOCKING 0x1, 0x100 ;  /* 0x0044000000007b1d */ /* 0x000fe20000010000 */
[----:B------:R-:W-:Y:S02]  /*1e7b0*/  MOV R97, R4 ;  /* 0x0000000400617202 */ /* 0x000fe40000000f00 */
[----:B------:R-:W-:Y:S02]  /*1e7c0*/  MOV R98, R6 ;  /* 0x0000000600627202 */ /* 0x000fe40000000f00 */
[----:B------:R-:W-:Y:S02]  /*1e7d0*/  MOV R99, R12 ;  /* 0x0000000c00637202 */ /* 0x000fe40000000f00 */
[----:B------:R-:W-:Y:S02]  /*1e7e0*/  F2FP.F16.F32.PACK_AB R4, R33, R32 ;  /* 0x000000202104723e */ /* 0x000fe400000000ff */
[----:B------:R-:W-:-:S02]  /*1e7f0*/  F2FP.F16.F32.PACK_AB R5, R35, R34 ;  /* 0x000000222305723e */ /* 0x000fc400000000ff */
[----:B------:R-:W-:Y:S02]  /*1e800*/  F2FP.F16.F32.PACK_AB R6, R37, R36 ;  /* 0x000000242506723e */ /* 0x000fe400000000ff */
[----:B------:R-:W-:Y:S02]  /*1e810*/  F2FP.F16.F32.PACK_AB R7, R39, R38 ;  /* 0x000000262707723e */ /* 0x000fe400000000ff */
[----:B------:R-:W-:Y:S02]  /*1e820*/  MOV R96, R14 ;  /* 0x0000000e00607202 */ /* 0x000fe40000000f00 */
[----:B------:R-:W-:Y:S02]  /*1e830*/  MOV R100, R26 ;  /* 0x0000001a00647202 */ /* 0x000fe40000000f00 */
[----:B------:R-:W-:Y:S02]  /*1e840*/  MOV R101, R24 ;  /* 0x0000001800657202 */ /* 0x000fe40000000f00 */
[----:B------:R-:W-:Y:S01]  /*1e850*/  F2FP.F16.F32.PACK_AB R12, R49, R48 ;  /* 0x00000030310c723e */ /* 0x000fe200000000ff */
[----:B------:R3:W-:Y:S01]  /*1e860*/  STSM.16.M88.4 [R30], R8 ;  /* 0x000000081e007844 */ /* 0x0007e20000000200 */
[----:B------:R-:W-:-:S02]  /*1e870*/  F2FP.F16.F32.PACK_AB R13, R51, R50 ;  /* 0x00000032330d723e */ /* 0x000fc400000000ff */
[----:B------:R-:W-:Y:S02]  /*1e880*/  F2FP.F16.F32.PACK_AB R14, R53, R52 ;  /* 0x00000034350e723e */ /* 0x000fe400000000ff */
[----:B------:R-:W-:Y:S01]  /*1e890*/  F2FP.F16.F32.PACK_AB R15, R55, R54 ;  /* 0x00000036370f723e */ /* 0x000fe200000000ff */
[----:B------:R4:W-:Y:S01]  /*1e8a0*/  STSM.16.M88.4 [R99], R4 ;  /* 0x0000000463007844 */ /* 0x0009e20000000200 */
[----:B------:R-:W-:Y:S02]  /*1e8b0*/  F2FP.F16.F32.PACK_AB R24, R57, R56 ;  /* 0x000000383918723e */ /* 0x000fe400000000ff */
[----:B------:R-:W-:Y:S02]  /*1e8c0*/  F2FP.F16.F32.PACK_AB R25, R59, R58 ;  /* 0x0000003a3b19723e */ /* 0x000fe400000000ff */
[----:B------:R-:W-:Y:S02]  /*1e8d0*/  F2FP.F16.F32.PACK_AB R26, R61, R60 ;  /* 0x0000003c3d1a723e */ /* 0x000fe400000000ff */
[----:B------:R-:W-:-:S02]  /*1e8e0*/  F2FP.F16.F32.PACK_AB R27, R63, R62 ;  /* 0x0000003e3f1b723e */ /* 0x000fc400000000ff */
[----:B---3--:R-:W-:Y:S02]  /*1e8f0*/  F2FP.F16.F32.PACK_AB R8, R41, R40 ;  /* 0x000000282908723e */ /* 0x008fe400000000ff */
[----:B------:R-:W-:Y:S02]  /*1e900*/  F2FP.F16.F32.PACK_AB R9, R43, R42 ;  /* 0x0000002a2b09723e */ /* 0x000fe400000000ff */
[----:B------:R-:W-:Y:S02]  /*1e910*/  F2FP.F16.F32.PACK_AB R10, R45, R44 ;  /* 0x0000002c2d0a723e */ /* 0x000fe400000000ff */
[----:B------:R-:W-:Y:S02]  /*1e920*/  F2FP.F16.F32.PACK_AB R11, R47, R46 ;  /* 0x0000002e2f0b723e */ /* 0x000fe400000000ff */
[----:B------:R-:W-:Y:S02]  /*1e930*/  MOV R102, R28 ;  /* 0x0000001c00667202 */ /* 0x000fe40000000f00 */
[----:B------:R-:W-:-:S02]  /*1e940*/  F2FP.F16.F32.PACK_AB R28, R65, R64 ;  /* 0x00000040411c723e */ /* 0x000fc400000000ff */
[----:B------:R-:W-:Y:S02]  /*1e950*/  F2FP.F16.F32.PACK_AB R29, R67, R66 ;  /* 0x00000042431d723e */ /* 0x000fe400000000ff */
[----:B------:R-:W-:Y:S02]  /*1e960*/  F2FP.F16.F32.PACK_AB R30, R69, R68 ;  /* 0x00000044451e723e */ /* 0x000fe400000000ff */
[----:B------:R-:W-:Y:S01]  /*1e970*/  F2FP.F16.F32.PACK_AB R31, R71, R70 ;  /* 0x00000046471f723e */ /* 0x000fe200000000ff */
[----:B------:R-:W-:Y:S01]  /*1e980*/  STSM.16.M88.4 [R98], R8 ;  /* 0x0000000862007844 */ /* 0x000fe20000000200 */
[----:B----4-:R-:W-:Y:S02]  /*1e990*/  F2FP.F16.F32.PACK_AB R4, R73, R72 ;  /* 0x000000484904723e */ /* 0x010fe400000000ff */
[----:B------:R-:W-:Y:S02]  /*1e9a0*/  F2FP.F16.F32.PACK_AB R5, R75, R74 ;  /* 0x0000004a4b05723e */ /* 0x000fe400000000ff */
[----:B------:R-:W-:-:S02]  /*1e9b0*/  F2FP.F16.F32.PACK_AB R6, R77, R76 ;  /* 0x0000004c4d06723e */ /* 0x000fc400000000ff */
[----:B------:R-:W-:Y:S01]  /*1e9c0*/  F2FP.F16.F32.PACK_AB R7, R79, R78 ;  /* 0x0000004e4f07723e */ /* 0x000fe200000000ff */
[----:B------:R-:W-:Y:S01]  /*1e9d0*/  STSM.16.M88.4 [R97], R12 ;  /* 0x0000000c61007844 */ /* 0x000fe20000000200 */
[----:B------:R-:W-:-:S03]  /*1e9e0*/  ISETP.GT.AND P2, PT, R103, 0x1, PT ;  /* 0x000000016700780c */ /* 0x000fc60003f44270 */
[----:B------:R-:W-:Y:S04]  /*1e9f0*/  STSM.16.M88.4 [R96], R24 ;  /* 0x0000001860007844 */ /* 0x000fe80000000200 */
[----:B------:R-:W-:Y:S04]  /*1ea00*/  STSM.16.M88.4 [R102], R28 ;  /* 0x0000001c66007844 */ /* 0x000fe80000000200 */
[----:B------:R3:W-:Y:S02]  /*1ea10*/  STSM.16.M88.4 [R101], R4 ;  /* 0x0000000465007844 */ /* 0x0007e40000000200 */
[----:B---3--:R-:W-:-:S04]  /*1ea20*/  MOV R6, 0x9b8 ;  /* 0x000009b800067802 */ /* 0x008fc80000000f00 */
[----:B------:R-:W-:-:S04]  /*1ea30*/  SEL R6, R6, 0x978, P2 ;  /* 0x0000097806067807 */ /* 0x000fc80001000000 */
[----:B------:R3:W4:Y:S08]  /*1ea40*/  LDC.64 R26, c[0x0][R6+0x220] ;  /* 0x00008800061a7b82 */ /* 0x0007300000000a00 */
[----:B------:R3:W0:Y:S08]  /*1ea50*/  LDC.64 R24, c[0x0][R6+0x218] ;  /* 0x0000860006187b82 */ /* 0x0006300000000a00 */
[----:B------:R3:W0:Y:S01]  /*1ea60*/  LDC.64 R14, c[0x0][R6+0x228] ;  /* 0x00008a00060e7b82 */ /* 0x0006220000000a00 */
[----:B------:R-:W-:-:S02]  /*1ea70*/  F2FP.F16.F32.PACK_AB R8, R81, R80 ;  /* 0x000000505108723e */ /* 0x000fc400000000ff */
[----:B------:R-:W-:Y:S02]  /*1ea80*/  F2FP.F16.F32.PACK_AB R9, R83, R82 ;  /* 0x000000525309723e */ /* 0x000fe400000000ff */
[----:B------:R-:W-:Y:S02]  /*1ea90*/  F2FP.F16.F32.PACK_AB R10, R85, R84 ;  /* 0x00000054550a723e */ /* 0x000fe400000000ff */
[----:B------:R-:W-:Y:S02]  /*1eaa0*/  F2FP.F16.F32.PACK_AB R11, R87, R86 ;  /* 0x00000056570b723e */ /* 0x000fe400000000ff */
[----:B------:R-:W-:-:S03]  /*1eab0*/  ISETP.NE.U32.AND P3, PT, RZ, UR6, PT ;  /* 0x00000006ff007c0c */ /* 0x000fc6000bf65070 */
[----:B------:R1:W-:Y:S01]  /*1eac0*/  STSM.16.M88.4 [R100], R8 ;  /* 0x0000000864007844 */ /* 0x0003e20000000200 */
[----:B------:R-:W-:Y:S01]  /*1ead0*/  BAR.SYNC.DEFER_BLOCKING 0x1, 0x100 ;  /* 0x0044000000007b1d */ /* 0x000fe20000010000 */
[----:B------:R-:W-:Y:S02]  /*1eae0*/  ISETP.NE.AND.EX P3, PT, RZ, UR7, PT, P3 ;  /* 0x00000007ff007c0c */ /* 0x000fe4000bf65330 */
[----:B------:R-:W-:Y:S02]  /*1eaf0*/  ISETP.NE.U32.AND P0, PT, RZ, UR4, PT ;  /* 0x00000004ff007c0c */ /* 0x000fe4000bf05070 */
[----:B------:R-:W-:-:S03]  /*1eb00*/  IADD3 R98, P1, R107, UR4, RZ ;  /* 0x000000046b627c10 */ /* 0x000fc6000ff3e0ff */
[----:B-1----:R-:W1:Y:S01]  /*1eb10*/  LDC R8, c[0x0][0xbe8] ;  /* 0x0002fa00ff087b82 */ /* 0x002e620000000800 */
[----:B------:R-:W-:Y:S01]  /*1eb20*/  ISETP.NE.AND.EX P0, PT, RZ, UR5, PT, P0 ;  /* 0x00000005ff007c0c */ /* 0x000fe2000bf05300 */
[----:B------:R-:W-:Y:S01]  /*1eb30*/  IMAD.MOV.U32 R12, RZ, RZ, RZ ;  /* 0x000000ffff0c7224 */ /* 0x000fe200078e00ff */
[----:B------:R-:W-:Y:S01]  /*1eb40*/  ULDC.64 UR8, c[0x0][0x208] ;  /* 0x0000820000087ab9 */ /* 0x000fe20000000a00 */
[----:B--2---:R-:W-:-:S04]  /*1eb50*/  SHF.L.U64.HI R104, R106, 0x2, R105 ;  /* 0x000000026a687819 */ /* 0x004fc80000010269 */
[C---:B------:R-:W-:Y:S02]  /*1eb60*/  IADD3.X R99, R104.reuse, UR5, RZ, P1, !PT ;  /* 0x0000000568637c10 */ /* 0x040fe40008ffe4ff */
[----:B------:R-:W-:Y:S01]  /*1eb70*/  @P3 IADD3 R96, P1, R107, UR6, RZ ;  /* 0x000000066b603c10 */ /* 0x000fe2000ff3e0ff */
[----:B------:R-:W-:Y:S02]  /*1eb80*/  ULDC UR6, c[0x0][0xa88] ;  /* 0x0002a20000067ab9 */ /* 0x000fe40000000800 */
[----:B------:R-:W-:Y:S01]  /*1eb90*/  IMAD.U32 R13, RZ, RZ, UR6 ;  /* 0x00000006ff0d7e24 */ /* 0x000fe2000f8e00ff */
[----:B------:R-:W-:Y:S01]  /*1eba0*/  @P3 IADD3.X R97, R104, UR7, RZ, P1, !PT ;  /* 0x0000000768613c10 */ /* 0x000fe20008ffe4ff */
[----:B------:R3:W5:Y:S01]  /*1ebb0*/  @P0 LDG.E R12, desc[UR8][R98.64] ;  /* 0x00000008620c0981 */ /* 0x000762000c1e1900 */
[----:B-1----:R-:W-:-:S03]  /*1ebc0*/  ISETP.NE.AND P1, PT, R8, 0x1, PT ;  /* 0x000000010800780c */ /* 0x002fc60003f25270 */
[----:B------:R3:W5:Y:S01]  /*1ebd0*/  @P3 LDG.E R13, desc[UR8][R96.64] ;  /* 0x00000008600d3981 */ /* 0x000762000c1e1900 */
[----:B0---4-:R-:W-:Y:S09]  /*1ebe0*/  @P3 BRA `(.L_x_6864) ;  /* 0x0000000000143947 */ /* 0x011ff20003800000 */
[----:B------:R-:W-:Y:S05]  /*1ebf0*/  @!P0 BRA `(.L_x_6864) ;  /* 0x0000000000108947 */ /* 0x000fea0003800000 */
[----:B------:R-:W-:Y:S02]  /*1ec00*/  ULDC.64 UR6, c[0x0][0x208] ;  /* 0x0000820000067ab9 */ /* 0x000fe40000000a00 */
[----:B------:R-:W2:Y:S04]  /*1ec10*/  LDG.E R4, desc[UR6][R98.64] ;  /* 0x0000000662047981 */ /* 0x000ea8000c1e1900 */
[----:B-----5:R-:W2:Y:S02]  /*1ec20*/  LDG.E R13, desc[UR6][R98.64+0x4] ;  /* 0x00000406620d7981 */ /* 0x020ea4000c1e1900 */
[----:B--2---:R-:W-:-:S07]  /*1ec30*/  IMAD.IADD R13, R13, 0x1, -R4 ;  /* 0x000000010d0d7824 */ /* 0x004fce00078e0a04 */
.L_x_6864:
[----:B---3--:R-:W2:Y:S04]  /*1ec40*/  LDL R98, [R1+0x58] ;  /* 0x0000580001627983 */ /* 0x008ea80000100800 */
[----:B------:R-:W3:Y:S04]  /*1ec50*/  LDL R30, [R1+0x8c] ;  /* 0x00008c00011e7983 */ /* 0x000ee80000100800 */
[----:B------:R-:W3:Y:S04]  /*1ec60*/  LDL R99, [R1+0x6c] ;  /* 0x00006c0001637983 */ /* 0x000ee80000100800 */
[----:B------:R-:W4:Y:S01]  /*1ec70*/  LDL R96, [R1+0x74] ;  /* 0x0000740001607983 */ /* 0x000f220000100800 */
[----:B------:R-:W0:Y:S03]  /*1ec80*/  LDC.64 R6, c[0x0][R6+0x210] ;  /* 0x0000840006067b82 */ /* 0x000e260000000a00 */
[----:B------:R-:W4:Y:S01]  /*1ec90*/  LDL R101, [R1+0x88] ;  /* 0x0000880001657983 */ /* 0x000f220000100800 */
[----:B------:R-:W-:-:S04]  /*1eca0*/  ISETP.NE.U32.AND P0, PT, RZ, UR4, PT ;  /* 0x00000004ff007c0c */ /* 0x000fc8000bf05070 */
[----:B------:R-:W1:Y:S01]  /*1ecb0*/  @P1 LDC R28, c[0x0][0xbec] ;  /* 0x0002fb00ff1c1b82 */ /* 0x000e620000000800 */
[----:B------:R-:W-:-:S04]  /*1ecc0*/  ISETP.NE.AND.EX P0, PT, RZ, UR5, PT, P0 ;  /* 0x00000005ff007c0c */ /* 0x000fc8000bf05300 */
[----:B------:R-:W-:-:S03]  /*1ecd0*/  SEL R10, R106, RZ, !P0 ;  /* 0x000000ff6a0a7207 */ /* 0x000fc60004000000 */
[----:B------:R-:W0:Y:S01]  /*1ece0*/  @P1 LDC R31, c[0x0][0xbf0] ;  /* 0x0002fc00ff1f1b82 */ /* 0x000e220000000800 */
[----:B------:R-:W-:Y:S01]  /*1ecf0*/  SEL R9, R105, RZ, !P0 ;  /* 0x000000ff69097207 */ /* 0x000fe20004000000 */
[----:B------:R-:W-:-:S06]  /*1ed00*/  IMAD R11, R27, R10, RZ ;  /* 0x0000000a1b0b7224 */ /* 0x000fcc00078e02ff */
[----:B------:R-:W1:Y:S01]  /*1ed10*/  LDC.64 R4, c[0x0][0xba8] ;  /* 0x0002ea00ff047b82 */ /* 0x000e620000000a00 */
[----:B------:R-:W0:Y:S01]  /*1ed20*/  S2R R102, SR_TID.X ;  /* 0x0000000000667919 */ /* 0x000e220000002100 */
[C---:B------:R-:W-:Y:S02]  /*1ed30*/  IMAD R29, R26.reuse, R9, R11 ;  /* 0x000000091a1d7224 */ /* 0x040fe400078e020b */
[----:B------:R-:W-:-:S05]  /*1ed40*/  IMAD.WIDE.U32 R26, R26, R10, RZ ;  /* 0x0000000a1a1a7225 */ /* 0x000fca00078e00ff */
[----:B------:R-:W-:Y:S01]  /*1ed50*/  IADD3 R29, R27, R29, RZ ;  /* 0x0000001d1b1d7210 */ /* 0x000fe20007ffe0ff */
[----:B-1----:R-:W1:Y:S08]  /*1ed60*/  @!P2 LDC R4, c[0x0][0xb50] ;  /* 0x0002d400ff04ab82 */ /* 0x002e700000000800 */
[----:B------:R-:W1:Y:S01]  /*1ed70*/  @!P2 LDC R5, c[0x0][0xb54] ;  /* 0x0002d500ff05ab82 */ /* 0x000e620000000800 */
[----:B0-----:R-:W-:-:S05]  /*1ed80*/  VIADD R102, R102, 0xffffff80 ;  /* 0xffffff8066667836 */ /* 0x001fca0000000000 */
[----:B------:R-:W-:-:S04]  /*1ed90*/  SHF.R.S32.HI R100, RZ, 0x1f, R102 ;  /* 0x0000001fff647819 */ /* 0x000fc80000011466 */
[----:B------:R-:W-:-:S04]  /*1eda0*/  LEA.HI R100, R100, R102, RZ, 0x7 ;  /* 0x0000006664647211 */ /* 0x000fc800078f38ff */
[----:B------:R-:W-:-:S05]  /*1edb0*/  LOP3.LUT R100, R100, 0xffffff80, RZ, 0xc0, !PT ;  /* 0xffffff8064647812 */ /* 0x000fca00078ec0ff */
[----:B------:R-:W-:Y:S01]  /*1edc0*/  IMAD.IADD R100, R102, 0x1, -R100 ;  /* 0x0000000166647824 */ /* 0x000fe200078e0a64 */
[----:B------:R-:W-:Y:S01]  /*1edd0*/  ULDC.64 UR6, c[0x0][0x208] ;  /* 0x0000820000067ab9 */ /* 0x000fe20000000a00 */
[-C--:B--2---:R-:W-:Y:S02]  /*1ede0*/  IMAD R11, R25, R98.reuse, RZ ;  /* 0x00000062190b7224 */ /* 0x084fe400078e02ff */
[----:B------:R-:W-:-:S04]  /*1edf0*/  IMAD.WIDE.U32 R24, R24, R98, RZ ;  /* 0x0000006218187225 */ /* 0x000fc800078e00ff */
[----:B---3--:R-:W-:Y:S01]  /*1ee00*/  IMAD R97, R99, 0x80, R30 ;  /* 0x0000008063617824 */ /* 0x008fe200078e021e */
[----:B-----5:R-:W-:-:S03]  /*1ee10*/  IADD3 R26, P0, P3, R26, R24, R12 ;  /* 0x000000181a1a7210 */ /* 0x020fc60007b1e00c */
[----:B------:R-:W-:Y:S01]  /*1ee20*/  @P1 IMAD.HI.U32 R24, R97, R28, RZ ;  /* 0x0000001c61181227 */ /* 0x000fe200078e00ff */
[----:B----4-:R-:W-:-:S03]  /*1ee30*/  SEL R9, R96, RZ, P2 ;  /* 0x000000ff60097207 */ /* 0x010fc60001000000 */
[----:B------:R-:W-:Y:S02]  /*1ee40*/  IMAD.IADD R30, R25, 0x1, R11 ;  /* 0x00000001191e7824 */ /* 0x000fe400078e020b */
[----:B------:R-:W-:Y:S01]  /*1ee50*/  IMAD.MOV.U32 R25, RZ, RZ, R97 ;  /* 0x000000ffff197224 */ /* 0x000fe200078e0061 */
[----:B------:R-:W-:Y:S01]  /*1ee60*/  @P1 SHF.R.U32.HI R25, RZ, R31, R24 ;  /* 0x0000001fff191219 */ /* 0x000fe20000011618 */
[-C--:B------:R-:W-:Y:S02]  /*1ee70*/  IMAD R27, R15, R9.reuse, RZ ;  /* 0x000000090f1b7224 */ /* 0x080fe400078e02ff */
[----:B------:R-:W-:Y:S01]  /*1ee80*/  IMAD.WIDE.U32 R14, R14, R9, RZ ;  /* 0x000000090e0e7225 */ /* 0x000fe200078e00ff */
[----:B------:R-:W-:-:S03]  /*1ee90*/  SHF.R.S32.HI R11, RZ, 0x1f, R12 ;  /* 0x0000001fff0b7819 */ /* 0x000fc6000001140c */
[----:B------:R-:W-:Y:S01]  /*1eea0*/  IMAD.MOV R9, RZ, RZ, -R25 ;  /* 0x000000ffff097224 */ /* 0x000fe200078e0a19 */
[----:B------:R-:W-:Y:S01]  /*1eeb0*/  IADD3.X R24, R29, R30, R11, P0, P3 ;  /* 0x0000001e1d187210 */ /* 0x000fe200007e640b */
[----:B------:R-:W-:Y:S02]  /*1eec0*/  IMAD.IADD R27, R15, 0x1, R27 ;  /* 0x000000010f1b7824 */ /* 0x000fe400078e021b */
[----:B------:R-:W-:Y:S01]  /*1eed0*/  IMAD R9, R8, R9, R97 ;  /* 0x0000000908097224 */ /* 0x000fe200078e0261 */
[----:B------:R-:W-:Y:S02]  /*1eee0*/  IADD3 R14, P0, P3, R25, R26, R14 ;  /* 0x0000001a190e7210 */ /* 0x000fe40007b1e00e */
[----:B------:R-:W-:Y:S01]  /*1eef0*/  SHF.R.S32.HI R15, RZ, 0x1f, R25 ;  /* 0x0000001fff0f7819 */ /* 0x000fe20000011419 */
[----:B------:R-:W-:Y:S01]  /*1ef00*/  IMAD R7, R7, R9, RZ ;  /* 0x0000000907077224 */ /* 0x000fe200078e02ff */
[----:B------:R-:W-:Y:S02]  /*1ef10*/  SHF.R.S32.HI R25, RZ, 0x1f, R9 ;  /* 0x0000001fff197819 */ /* 0x000fe40000011409 */
[----:B------:R-:W-:-:S03]  /*1ef20*/  IADD3.X R15, R15, R24, R27, P0, P3 ;  /* 0x000000180f0f7210 */ /* 0x000fc600007e641b */
[C---:B------:R-:W-:Y:S02]  /*1ef30*/  IMAD R25, R6.reuse, R25, R7 ;  /* 0x0000001906197224 */ /* 0x040fe400078e0207 */
[----:B------:R-:W-:-:S05]  /*1ef40*/  IMAD.WIDE.U32 R6, R6, R9, R14 ;  /* 0x0000000906067225 */ /* 0x000fca00078e000e */
[----:B------:R-:W-:Y:S02]  /*1ef50*/  IADD3 R7, R7, R25, RZ ;  /* 0x0000001907077210 */ /* 0x000fe40007ffe0ff */
[----:B-1----:R-:W-:-:S04]  /*1ef60*/  LEA R24, P0, R6, R4, 0x2 ;  /* 0x0000000406187211 */ /* 0x002fc800078010ff */
[----:B------:R-:W-:Y:S01]  /*1ef70*/  LEA.HI.X R7, R6, R5, R7, 0x2, P0 ;  /* 0x0000000506077211 */ /* 0x000fe200000f1407 */
[----:B------:R-:W-:Y:S01]  /*1ef80*/  SHFL.IDX PT, R4, R24, RZ, 0x1c1f ;  /* 0x001c1fff18047589 */ /* 0x000fe200000e0000 */
[----:B------:R-:W-:-:S03]  /*1ef90*/  IMAD R26, R99, 0x80, R101 ;  /* 0x00000080631a7824 */ /* 0x000fc600078e0265 */
[----:B------:R-:W0:Y:S04]  /*1efa0*/  SHFL.IDX PT, R5, R7, RZ, 0x1c1f ;  /* 0x001c1fff07057589 */ /* 0x000e2800000e0000 */
[----:B------:R-:W-:Y:S04]  /*1efb0*/  SHFL.IDX PT, R14, R24, 0x1, 0x1c1f ;  /* 0x003c1f00180e7f89 */ /* 0x000fe800000e0000 */
[----:B------:R-:W1:Y:S01]  /*1efc0*/  SHFL.IDX PT, R15, R7, 0x1, 0x1c1f ;  /* 0x003c1f00070f7f89 */ /* 0x000e6200000e0000 */
[----:B------:R-:W-:Y:S01]  /*1efd0*/  IMAD R9, R13, R8, RZ ;  /* 0x000000080d097224 */ /* 0x000fe200078e02ff */
[----:B------:R-:W-:-:S02]  /*1efe0*/  LOP3.LUT P0, RZ, R100, 0x3, RZ, 0xc0, !PT ;  /* 0x0000000364ff7812 */ /* 0x000fc4000780c0ff */
[C---:B------:R-:W-:Y:S02]  /*1eff0*/  IADD3 R6, R26.reuse, 0x8, RZ ;  /* 0x000000081a067810 */ /* 0x040fe40007ffe0ff */
[-C--:B------:R-:W-:Y:S02]  /*1f000*/  ISETP.GE.OR P3, PT, R26, R9.reuse, P0 ;  /* 0x000000091a00720c */ /* 0x080fe40000766670 */
[----:B------:R-:W-:-:S11]  /*1f010*/  ISETP.GE.OR P0, PT, R6, R9, P0 ;  /* 0x000000090600720c */ /* 0x000fd60000706670 */
[----:B0-----:R0:W-:Y:S04]  /*1f020*/  @!P3 ST.E desc[UR6][R4.64], R3 ;  /* 0x000000030400b985 */ /* 0x0011e8000c101906 */
[----:B-1----:R0:W-:Y:S01]  /*1f030*/  @!P0 ST.E desc[UR6][R14.64], R0 ;  /* 0x000000000e008985 */ /* 0x0021e2000c101906 */
[----:B------:R-:W-:Y:S05]  /*1f040*/  @P2 BRA `(.L_x_6865) ;  /* 0x0000000800d42947 */ /* 0x000fea0003800000 */
[----:B------:R-:W-:Y:S01]  /*1f050*/  IMAD.SHL.U32 R100, R22, 0x40, RZ ;  /* 0x0000004016647824 */ /* 0x000fe200078e00ff */
[----:B------:R-:W-:Y:S01]  /*1f060*/  ULDC.64 UR4, c[0x0][0x208] ;  /* 0x0000820000047ab9 */ /* 0x000fe20000000a00 */
[----:B------:R-:W1:Y:S02]  /*1f070*/  @P1 LDC R21, c[0x0][0xbf0] ;  /* 0x0002fc00ff151b82 */ /* 0x000e640000000800 */
[----:B0-----:R-:W-:Y:S02]  /*1f080*/  IMAD.IADD R3, R16, 0x1, R100 ;  /* 0x0000000110037824 */ /* 0x001fe400078e0264 */
[----:B------:R-:W0:Y:S02]  /*1f090*/  S2R R100, SR_TID.X ;  /* 0x0000000000647919 */ /* 0x000e240000002100 */
[----:B------:R-:W-:-:S03]  /*1f0a0*/  IMAD.WIDE R94, R3, 0x2, R94 ;  /* 0x00000002035e7825 */ /* 0x000fc600078e025e */
[C---:B------:R-:W-:Y:S02]  /*1f0b0*/  IADD3 R25, P5, R94.reuse, 0x1000, RZ ;  /* 0x000010005e197810 */ /* 0x040fe40007fbe0ff */
[----:B------:R-:W-:Y:S02]  /*1f0c0*/  IADD3 R29, P0, R94, 0x2000, RZ ;  /* 0x000020005e1d7810 */ /* 0x000fe40007f1e0ff */
[----:B------:R-:W-:Y:S02]  /*1f0d0*/  LOP3.LUT R24, R25, 0x380, RZ, 0xc0, !PT ;  /* 0x0000038019187812 */ /* 0x000fe400078ec0ff */
[----:B------:R-:W-:Y:S02]  /*1f0e0*/  LOP3.LUT R28, R29, 0x380, RZ, 0xc0, !PT ;  /* 0x000003801d1c7812 */ /* 0x000fe400078ec0ff */
[----:B------:R-:W-:Y:S02]  /*1f0f0*/  SHF.R.U64 R24, R24, 0x3, RZ ;  /* 0x0000000318187819 */ /* 0x000fe400000012ff */
[----:B------:R-:W-:-:S02]  /*1f100*/  SHF.R.U64 R28, R28, 0x3, RZ ;  /* 0x000000031c1c7819 */ /* 0x000fc400000012ff */
[----:B------:R-:W-:Y:S01]  /*1f110*/  LOP3.LUT R24, R24, R25, RZ, 0x3c, !PT ;  /* 0x0000001918187212 */ /* 0x000fe200078e3cff */
[----:B------:R-:W-:Y:S01]  /*1f120*/  IMAD.X R25, RZ, RZ, R95, P5 ;  /* 0x000000ffff197224 */ /* 0x000fe200028e065f */
[----:B------:R-:W-:Y:S02]  /*1f130*/  LOP3.LUT R28, R28, R29, RZ, 0x3c, !PT ;  /* 0x0000001d1c1c7212 */ /* 0x000fe400078e3cff */
[C---:B------:R-:W-:Y:S02]  /*1f140*/  IADD3 R33, P2, R94.reuse, 0x3000, RZ ;  /* 0x000030005e217810 */ /* 0x040fe40007f5e0ff */
[C---:B------:R-:W-:Y:S01]  /*1f150*/  IADD3 R37, P3, R94.reuse, 0x4000, RZ ;  /* 0x000040005e257810 */ /* 0x040fe20007f7e0ff */
[----:B------:R-:W5:Y:S01]  /*1f160*/  LD.E.128 R24, desc[UR4][R24.64] ;  /* 0x0000000418187980 */ /* 0x000f62000c101d00 */
[C---:B------:R-:W-:Y:S02]  /*1f170*/  IADD3 R41, P4, R94.reuse, 0x5000, RZ ;  /* 0x000050005e297810 */ /* 0x040fe40007f9e0ff */
[----:B------:R-:W-:-:S02]  /*1f180*/  IADD3 R45, P5, R94, 0x6000, RZ ;  /* 0x000060005e2d7810 */ /* 0x000fc40007fbe0ff */
[----:B------:R-:W-:Y:S02]  /*1f190*/  IADD3.X R29, RZ, R95, RZ, P0, !PT ;  /* 0x0000005fff1d7210 */ /* 0x000fe400007fe4ff */
[----:B------:R-:W-:Y:S02]  /*1f1a0*/  IADD3 R3, P0, R94, 0x7000, RZ ;  /* 0x000070005e037810 */ /* 0x000fe40007f1e0ff */
[----:B------:R-:W-:Y:S02]  /*1f1b0*/  LOP3.LUT R32, R33, 0x380, RZ, 0xc0, !PT ;  /* 0x0000038021207812 */ /* 0x000fe400078ec0ff */
[----:B------:R-:W-:Y:S01]  /*1f1c0*/  LOP3.LUT R36, R37, 0x380, RZ, 0xc0, !PT ;  /* 0x0000038025247812 */ /* 0x000fe200078ec0ff */
[----:B0-----:R-:W-:Y:S01]  /*1f1d0*/  VIADD R100, R100, 0xffffff80 ;  /* 0xffffff8064647836 */ /* 0x001fe20000000000 */
[----:B------:R-:W-:Y:S01]  /*1f1e0*/  LOP3.LUT R40, R41, 0x380, RZ, 0xc0, !PT ;  /* 0x0000038029287812 */ /* 0x000fe200078ec0ff */
[----:B------:R-:W-:Y:S01]  /*1f1f0*/  IMAD.X R49, RZ, RZ, R95, P0 ;  /* 0x000000ffff317224 */ /* 0x000fe200000e065f */
[----:B------:R-:W-:Y:S01]  /*1f200*/  LOP3.LUT R44, R45, 0x380, RZ, 0xc0, !PT ;  /* 0x000003802d2c7812 */ /* 0x000fe200078ec0ff */
[----:B------:R-:W5:Y:S01]  /*1f210*/  LD.E.128 R28, desc[UR4][R28.64] ;  /* 0x000000041c1c7980 */ /* 0x000f62000c101d00 */
[----:B------:R-:W-:-:S02]  /*1f220*/  LOP3.LUT R0, R3, 0x380, RZ, 0xc0, !PT ;  /* 0x0000038003007812 */ /* 0x000fc400078ec0ff */
[----:B------:R-:W-:Y:S02]  /*1f230*/  LOP3.LUT R5, R94, 0x380, RZ, 0xc0, !PT ;  /* 0x000003805e057812 */ /* 0x000fe400078ec0ff */
[----:B------:R-:W-:Y:S02]  /*1f240*/  SHF.R.U64 R32, R32, 0x3, RZ ;  /* 0x0000000320207819 */ /* 0x000fe400000012ff */
[----:B------:R-:W-:Y:S02]  /*1f250*/  SHF.R.U64 R36, R36, 0x3, RZ ;  /* 0x0000000324247819 */ /* 0x000fe400000012ff */
[----:B------:R-:W-:Y:S02]  /*1f260*/  SHF.R.U64 R40, R40, 0x3, RZ ;  /* 0x0000000328287819 */ /* 0x000fe400000012ff */
[----:B------:R-:W-:Y:S02]  /*1f270*/  SHF.R.U64 R44, R44, 0x3, RZ ;  /* 0x000000032c2c7819 */ /* 0x000fe400000012ff */
[----:B------:R-:W-:-:S02]  /*1f280*/  SHF.R.U64 R0, R0, 0x3, RZ ;  /* 0x0000000300007819 */ /* 0x000fc400000012ff */
[----:B------:R-:W-:Y:S02]  /*1f290*/  SHF.R.U64 R5, R5, 0x3, RZ ;  /* 0x0000000305057819 */ /* 0x000fe400000012ff */
        /* <DEDUP_REMOVED lines=9> */
[----:B------:R-:W-:Y:S01]  /*1f330*/  LOP3.LUT R48, R0, R3, RZ, 0x3c, !PT ;  /* 0x0000000300307212 */ /* 0x000fe200078e3cff */
[----:B------:R-:W5:Y:S01]  /*1f340*/  LD.E.128 R36, desc[UR4][R36.64] ;  /* 0x0000000424247980 */ /* 0x000f62000c101d00 */
[----:B------:R-:W-:Y:S01]  /*1f350*/  LOP3.LUT R94, R5, R94, RZ, 0x3c, !PT ;  /* 0x0000005e055e7212 */ /* 0x000fe200078e3cff */
[----:B------:R-:W0:Y:S01]  /*1f360*/  @P1 LDC R3, c[0x0][0xbec] ;  /* 0x0002fb00ff031b82 */ /* 0x000e220000000800 */
[----:B------:R-:W-:Y:S01]  /*1f370*/  SHF.R.S32.HI R14, RZ, 0x1f, R100 ;  /* 0x0000001fff0e7819 */ /* 0x000fe20000011464 */
[----:B------:R-:W5:Y:S03]  /*1f380*/  LD.E.128 R40, desc[UR4][R40.64] ;  /* 0x0000000428287980 */ /* 0x000f66000c101d00 */
[----:B------:R-:W-:Y:S01]  /*1f390*/  LEA.HI R14, R14, R100, RZ, 0x3 ;  /* 0x000000640e0e7211 */ /* 0x000fe200078f18ff */
[----:B------:R2:W5:Y:S04]  /*1f3a0*/  LD.E.128 R4, desc[UR4][R94.64] ;  /* 0x000000045e047980 */ /* 0x000568000c101d00 */
[----:B------:R-:W5:Y:S04]  /*1f3b0*/  LD.E.128 R44, desc[UR4][R44.64] ;  /* 0x000000042c2c7980 */ /* 0x000f68000c101d00 */
[----:B------:R-:W5:Y:S01]  /*1f3c0*/  LD.E.128 R48, desc[UR4][R48.64] ;  /* 0x0000000430307980 */ /* 0x000f62000c101d00 */
[----:B------:R-:W-:Y:S01]  /*1f3d0*/  ULDC.64 UR4, c[0x0][0xaa0] ;  /* 0x0002a80000047ab9 */ /* 0x000fe20000000a00 */
[----:B------:R-:W-:Y:S01]  /*1f3e0*/  LOP3.LUT R14, R14, 0xfffffff8, RZ, 0xc0, !PT ;  /* 0xfffffff80e0e7812 */ /* 0x000fe200078ec0ff */
[----:B------:R-:W-:Y:S01]  /*1f3f0*/  IMAD R11, R11, UR4, RZ ;  /* 0x000000040b0b7c24 */ /* 0x000fe2000f8e02ff */
[----:B------:R-:W-:Y:S01]  /*1f400*/  @!PT LDS RZ, [RZ] ;  /* 0x00000000fffff984 */ /* 0x000fe20000000800 */
[----:B------:R-:W-:Y:S01]  /*1f410*/  @!PT LDS RZ, [RZ] ;  /* 0x00000000fffff984 */ /* 0x000fe20000000800 */
[----:B------:R-:W-:Y:S01]  /*1f420*/  @!PT LDS RZ, [RZ] ;  /* 0x00000000fffff984 */ /* 0x000fe20000000800 */
[----:B------:R-:W-:Y:S01]  /*1f430*/  @!PT LDS RZ, [RZ] ;  /* 0x00000000fffff984 */ /* 0x000fe20000000800 */
[----:B------:R3:W-:Y:S06]  /*1f440*/  MEMBAR.ALL.CTA ;  /* 0x0000000000007992 */ /* 0x0007ec0000008000 */
[----:B---3--:R-:W3:Y:S01]  /*1f450*/  FENCE.VIEW.ASYNC.S ;  /* 0x00000000000073c6 */ /* 0x008ee20000000000 */
[----:B------:R-:W-:-:S02]  /*1f460*/  IMAD R11, R12, UR5, R11 ;  /* 0x000000050c0b7c24 */ /* 0x000fc4000f8e020b */
[----:B------:R-:W-:Y:S01]  /*1f470*/  IMAD.WIDE.U32 R12, R12, UR4, RZ ;  /* 0x000000040c0c7c25 */ /* 0x000fe2000f8e00ff */
[----:B------:R-:W-:-:S03]  /*1f480*/  ULDC.64 UR4, c[0x0][0xae8] ;  /* 0x0002ba0000047ab9 */ /* 0x000fc60000000a00 */
[----:B------:R-:W-:Y:S01]  /*1f490*/  IMAD.IADD R14, R100, 0x1, -R14 ;  /* 0x00000001640e7824 */ /* 0x000fe200078e0a0e */
[----:B------:R-:W-:-:S03]  /*1f4a0*/  IADD3 R13, R13, R11, RZ ;  /* 0x0000000b0d0d7210 */ /* 0x000fc60007ffe0ff */
[----:B------:R-:W-:Y:S02]  /*1f4b0*/  IMAD R0, R14, 0x20, R22 ;  /* 0x000000200e007824 */ /* 0x000fe400078e0216 */
[----:B------:R-:W-:Y:S01]  /*1f4c0*/  IMAD.WIDE.U32 R12, R98, UR4, R12 ;  /* 0x00000004620c7c25 */ /* 0x000fe2000f8e000c */
[----:B------:R-:W-:-:S03]  /*1f4d0*/  SHF.R.S32.HI R11, RZ, 0x1f, R10 ;  /* 0x0000001fff0b7819 */ /* 0x000fc6000001140a */
[----:B------:R-:W-:Y:S02]  /*1f4e0*/  IMAD R14, R99, 0x80, R0 ;  /* 0x00000080630e7824 */ /* 0x000fe400078e0200 */
[----:B------:R-:W-:Y:S01]  /*1f4f0*/  IMAD R13, R98, UR5, R13 ;  /* 0x00000005620d7c24 */ /* 0x000fe2000f8e020d */
[----:B------:R-:W-:Y:S01]  /*1f500*/  ULDC.64 UR4, c[0x0][0xaf0] ;  /* 0x0002bc0000047ab9 */ /* 0x000fe20000000a00 */
[----:B0-----:R-:W-:-:S04]  /*1f510*/  @P1 IMAD.HI.U32 R0, R14, R3, RZ ;  /* 0x000000030e001227 */ /* 0x001fc800078e00ff */
[----:B------:R-:W-:Y:S02]  /*1f520*/  IMAD R11, R11, UR4, RZ ;  /* 0x000000040b0b7c24 */ /* 0x000fe4000f8e02ff */
[----:B------:R-:W-:Y:S01]  /*1f530*/  IMAD.MOV.U32 R3, RZ, RZ, R14 ;  /* 0x000000ffff037224 */ /* 0x000fe200078e000e */
[----:B-1----:R-:W-:Y:S01]  /*1f540*/  @P1 SHF.R.U32.HI R3, RZ, R21, R0 ;  /* 0x00000015ff031219 */ /* 0x002fe20000011600 */
[C---:B------:R-:W-:Y:S02]  /*1f550*/  IMAD R15, R10.reuse, UR5, R11 ;  /* 0x000000050a0f7c24 */ /* 0x040fe4000f8e020b */
[----:B------:R-:W-:Y:S01]  /*1f560*/  IMAD.WIDE.U32 R10, R10, UR4, R12 ;  /* 0x000000040a0a7c25 */ /* 0x000fe2000f8e000c */
[--C-:B------:R-:W-:Y:S01]  /*1f570*/  SHF.R.S32.HI R0, RZ, 0x1f, R3.reuse ;  /* 0x0000001fff007819 */ /* 0x100fe20000011403 */
[----:B------:R-:W-:Y:S02]  /*1f580*/  ULDC.64 UR4, c[0x0][0xae0] ;  /* 0x0002b80000047ab9 */ /* 0x000fe40000000a00 */
[----:B------:R-:W-:Y:S01]  /*1f590*/  IMAD.MOV R13, RZ, RZ, -R3 ;  /* 0x000000ffff0d7224 */ /* 0x000fe200078e0a03 */
[----:B------:R-:W-:Y:S01]  /*1f5a0*/  IADD3 R11, R11, R15, RZ ;  /* 0x0000000f0b0b7210 */ /* 0x000fe20007ffe0ff */
[----:B------:R-:W-:-:S02]  /*1f5b0*/  IMAD R12, R0, UR4, RZ ;  /* 0x00000004000c7c24 */ /* 0x000fc4000f8e02ff */
[----:B------:R-:W-:Y:S02]  /*1f5c0*/  VIADD R0, R2, 0x34820 ;  /* 0x0003482002007836 */ /* 0x000fe40000000000 */
[----:B------:R-:W-:Y:S02]  /*1f5d0*/  IMAD R13, R8, R13, R14 ;  /* 0x0000000d080d7224 */ /* 0x000fe400078e020e */
[C---:B------:R-:W-:Y:S01]  /*1f5e0*/  IMAD R15, R3.reuse, UR5, R12 ;  /* 0x00000005030f7c24 */ /* 0x040fe2000f8e020c */
[----:B------:R-:W-:Y:S01]  /*1f5f0*/  PRMT R0, RZ, 0x654, R0 ;  /* 0x00000654ff007816 */ /* 0x000fe20000000000 */
[----:B------:R-:W-:Y:S01]  /*1f600*/  IMAD.WIDE.U32 R10, R3, UR4, R10 ;  /* 0x00000004030a7c25 */ /* 0x000fe2000f8e000a */
[----:B------:R-:W-:Y:S01]  /*1f610*/  SHF.R.S32.HI R3, RZ, 0x1f, R13 ;  /* 0x0000001fff037819 */ /* 0x000fe2000001140d */
[----:B------:R-:W-:Y:S01]  /*1f620*/  ULDC.64 UR4, c[0x0][0xad8] ;  /* 0x0002b60000047ab9 */ /* 0x000fe20000000a00 */
[----:B---3--:R0:W-:Y:S01]  /*1f630*/  SYNCS.ARRIVE.TRANS64.RED.A1T0 RZ, [R0+URZ], RZ ;  /* 0x000000ff00ff79a7 */ /* 0x0081e2000810043f */
[----:B------:R-:W-:-:S02]  /*1f640*/  IMAD.IADD R11, R11, 0x1, R15 ;  /* 0x000000010b0b7824 */ /* 0x000fc400078e020f */
[----:B------:R-:W-:-:S04]  /*1f650*/  IMAD.WIDE.U32 R10, R13, UR4, R10 ;  /* 0x000000040d0a7c25 */ /* 0x000fc8000f8e000a */
[----:B0-----:R-:W-:-:S04]  /*1f660*/  IMAD R0, R3, UR4, RZ ;  /* 0x0000000403007c24 */ /* 0x001fc8000f8e02ff */
[----:B------:R-:W-:Y:S01]  /*1f670*/  IMAD R13, R13, UR5, R0 ;  /* 0x000000050d0d7c24 */ /* 0x000fe2000f8e0200 */
[----:B------:R-:W-:Y:S02]  /*1f680*/  ULDC.64 UR4, c[0x0][0xa80] ;  /* 0x0002a00000047ab9 */ /* 0x000fe40000000a00 */
[----:B------:R-:W-:Y:S02]  /*1f690*/  LEA R3, P0, R10, UR4, 0x1 ;  /* 0x000000040a037c11 */ /* 0x000fe4000f8008ff */
[----:B------:R-:W-:Y:S01]  /*1f6a0*/  IADD3 R11, R11, R13, RZ ;  /* 0x0000000d0b0b7210 */ /* 0x000fe20007ffe0ff */
[----:B------:R-:W-:-:S03]  /*1f6b0*/  UMOV UR4, 0xffffffff ;  /* 0xffffffff00047882 */ /* 0x000fc60000000000 */
[----:B------:R-:W-:Y:S01]  /*1f6c0*/  LEA.HI.X R8, R10, UR5, R11, 0x1, P0 ;  /* 0x000000050a087c11 */ /* 0x000fe200080f0c0b */
[----:B------:R-:W-:Y:S01]  /*1f6d0*/  IMAD R20, R99, 0x80, R22 ;  /* 0x0000008063147824 */ /* 0x000fe200078e0216 */
[----:B------:R-:W-:Y:S01]  /*1f6e0*/  SHF.R.S32.HI R21, RZ, 0x1f, R221 ;  /* 0x0000001fff157819 */ /* 0x000fe200000114dd */
[----:B--2---:R-:W-:Y:S06]  /*1f6f0*/  BRA.DIV UR4, `(.L_x_6866) ;  /* 0x000000a204ec7947 */ /* 0x004fec000b800000 */
[----:B------:R0:W1:Y:S04]  /*1f700*/  SHFL.IDX PT, R0, R8, RZ, 0x181f ;  /* 0x00181fff08007589 */ /* 0x00006800000e0000 */
[----:B------:R0:W2:Y:S02]  /*1f710*/  SHFL.IDX PT, R14, R3, RZ, 0x181f ;  /* 0x00181fff030e7589 */ /* 0x0000a400000e0000 */
.L_x_7077:
[----:B------:R-:W-:Y:S01]  /*1f720*/  ISETP.GE.AND P0, PT, R20, R9, PT ;  /* 0x000000091400720c */ /* 0x000fe20003f06270 */
[----:B------:R-:W-:-:S12]  /*1f730*/  BSSY B1, `(.L_x_6867) ;  /* 0x000000c000017945 */ /* 0x000fd80003800000 */
[----:B------:R-:W-:Y:S05]  /*1f740*/  @P0 BRA `(.L_x_6868) ;  /* 0x0000000000280947 */ /* 0x000fea0003800000 */
[----:B------:R-:W-:Y:S01]  /*1f750*/  ULDC UR4, c[0x0][0xac8] ;  /* 0x0002b20000047ab9 */ /* 0x000fe20000000800 */
[----:B------:R-:W-:Y:S01]  /*1f760*/  ULDC.64 UR6, c[0x0][0x208] ;  /* 0x0000820000067ab9 */ /* 0x000fe20000000a00 */
[----:B------:R-:W-:Y:S02]  /*1f770*/  ISETP.GE.AND P0, PT, R16, UR4, PT ;  /* 0x0000000410007c0c */ /* 0x000fe4000bf06270 */
[----:B------:R-:W-:-:S11]  /*1f780*/  ISETP.GE.AND P1, PT, R221, UR4, PT ;  /* 0x00000004dd007c0c */ /* 0x000fd6000bf26270 */
[CC--:B--2---:R-:W-:Y:S02]  /*1f790*/  @!P0 LEA R10, P2, R16.reuse, R14.reuse, 0x1 ;  /* 0x0000000e100a8211 */ /* 0x0c4fe400078408ff */
[C---:B------:R-:W-:Y:S02]  /*1f7a0*/  @!P1 LEA R14, P3, R221.reuse, R14, 0x1 ;  /* 0x0000000edd0e9211 */ /* 0x040fe400078608ff */
[-C--:B-1----:R-:W-:Y:S02]  /*1f7b0*/  @!P0 LEA.HI.X R11, R16, R0.reuse, R17, 0x1, P2 ;  /* 0x00000000100b8211 */ /* 0x082fe400010f0c11 */
[----:B------:R-:W-:-:S03]  /*1f7c0*/  @!P1 LEA.HI.X R15, R221, R0, R21, 0x1, P3 ;  /* 0x00000000dd0f9211 */ /* 0x000fc600018f0c15 */
[----:B-----5:R3:W-:Y:S04]  /*1f7d0*/  @!P0 ST.E.128 desc[UR6][R10.64], R4 ;  /* 0x000000040a008985 */ /* 0x0207e8000c101d06 */
[----:B------:R3:W-:Y:S02]  /*1f7e0*/  @!P1 ST.E.128 desc[UR6][R14.64], R36 ;  /* 0x000000240e009985 */ /* 0x0007e4000c101d06 */
.L_x_6868:
[----:B------:R-:W-:Y:S05]  /*1f7f0*/  BSYNC B1 ;  /* 0x0000000000017941 */ /* 0x000fea0003800000 */
.L_x_6867:
[----:B------:R-:W-:-:S03]  /*1f800*/  UMOV UR4, 0xffffffff ;  /* 0xffffffff00047882 */ /* 0x000fc60000000000 */
[----:B------:R-:W-:Y:S05]  /*1f810*/  BRA.DIV UR4, `(.L_x_6869) ;  /* 0x000000a204d87947 */ /* 0x000fea000b800000 */
[----:B-1----:R1:W4:Y:S04]  /*1f820*/  SHFL.IDX PT, R0, R8, 0x1, 0x181f ;  /* 0x00381f0008007f89 */ /* 0x00232800000e0000 */
[----:B--23--:R1:W2:Y:S02]  /*1f830*/  SHFL.IDX PT, R14, R3, 0x1, 0x181f ;  /* 0x00381f00030e7f89 */ /* 0x00c2a400000e0000 */
.L_x_7081:
[----:B-----5:R-:W-:Y:S01]  /*1f840*/  VIADD R4, R20, 0x20 ;  /* 0x0000002014047836 */ /* 0x020fe20000000000 */
[----:B------:R-:W-:Y:S04]  /*1f850*/  BSSY B1, `(.L_x_6870) ;  /* 0x000000d000017945 */ /* 0x000fe80003800000 */
[----:B------:R-:W-:-:S13]  /*1f860*/  ISETP.GE.AND P0, PT, R4, R9, PT ;  /* 0x000000090400720c */ /* 0x000fda0003f06270 */
[----:B------:R-:W-:Y:S05]  /*1f870*/  @P0 BRA `(.L_x_6871) ;  /* 0x0000000000280947 */ /* 0x000fea0003800000 */
[----:B------:R-:W-:Y:S01]  /*1f880*/  ULDC UR4, c[0x0][0xac8] ;  /* 0x0002b20000047ab9 */ /* 0x000fe20000000800 */
[----:B------:R-:W-:Y:S01]  /*1f890*/  ULDC.64 UR6, c[0x0][0x208] ;  /* 0x0000820000067ab9 */ /* 0x000fe20000000a00 */
[----:B------:R-:W-:Y:S02]  /*1f8a0*/  ISETP.GE.AND P2, PT, R16, UR4, PT ;  /* 0x0000000410007c0c */ /* 0x000fe4000bf46270 */
[----:B------:R-:W-:-:S11]  /*1f8b0*/  ISETP.GE.AND P3, PT, R221, UR4, PT ;  /* 0x00000004dd007c0c */ /* 0x000fd6000bf66270 */
[CC--:B--2---:R-:W-:Y:S02]  /*1f8c0*/  @!P2 LEA R4, P0, R16.reuse, R14.reuse, 0x1 ;  /* 0x0000000e1004a211 */ /* 0x0c4fe400078008ff */
[C---:B------:R-:W-:Y:S02]  /*1f8d0*/  @!P3 LEA R14, P1, R221.reuse, R14, 0x1 ;  /* 0x0000000edd0eb211 */ /* 0x040fe400078208ff */
[-C--:B----4-:R-:W-:Y:S02]  /*1f8e0*/  @!P2 LEA.HI.X R5, R16, R0.reuse, R17, 0x1, P0 ;  /* 0x000000001005a211 */ /* 0x090fe400000f0c11 */
[----:B------:R-:W-:-:S03]  /*1f8f0*/  @!P3 LEA.HI.X R15, R221, R0, R21, 0x1, P1 ;  /* 0x00000000dd0fb211 */ /* 0x000fc600008f0c15 */
[----:B------:R3:W-:Y:S04]  /*1f900*/  @!P2 ST.E.128 desc[UR6][R4.64], R24 ;  /* 0x000000180400a985 */ /* 0x0007e8000c101d06 */
[----:B------:R3:W-:Y:S02]  /*1f910*/  @!P3 ST.E.128 desc[UR6][R14.64], R40 ;  /* 0x000000280e00b985 */ /* 0x0007e4000c101d06 */
.L_x_6871:
[----:B------:R-:W-:Y:S05]  /*1f920*/  BSYNC B1 ;  /* 0x0000000000017941 */ /* 0x000fea0003800000 */
.L_x_6870:
[----:B------:R-:W-:-:S03]  /*1f930*/  UMOV UR4, 0xffffffff ;  /* 0xffffffff00047882 */ /* 0x000fc60000000000 */
[----:B------:R-:W-:Y:S05]  /*1f940*/  BRA.DIV UR4, `(.L_x_6872) ;  /* 0x000000a204d47947 */ /* 0x000fea000b800000 */
[----:B----4-:R4:W0:Y:S04]  /*1f950*/  SHFL.IDX PT, R0, R8, 0x2, 0x181f ;  /* 0x00581f0008007f89 */ /* 0x01082800000e0000 */
[----:B--23--:R4:W2:Y:S02]  /*1f960*/  SHFL.IDX PT, R14, R3, 0x2, 0x181f ;  /* 0x00581f00030e7f89 */ /* 0x00c8a400000e0000 */
.L_x_7085:
[----:B------:R-:W-:Y:S01]  /*1f970*/  VIADD R4, R20, 0x40 ;  /* 0x0000004014047836 */ /* 0x000fe20000000000 */
        /* <DEDUP_REMOVED lines=9> */
[-C--:B0-----:R-:W-:Y:S02]  /*1fa10*/  @!P2 LEA.HI.X R5, R16, R0.reuse, R17, 0x1, P0 ;  /* 0x000000001005a211 */ /* 0x081fe400000f0c11 */
[----:B------:R-:W-:-:S03]  /*1fa20*/  @!P3 LEA.HI.X R15, R221, R0, R21, 0x1, P1 ;  /* 0x00000000dd0fb211 */ /* 0x000fc600008f0c15 */
[----:B------:R3:W-:Y:S04]  /*1fa30*/  @!P2 ST.E.128 desc[UR6][R4.64], R28 ;  /* 0x0000001c0400a985 */ /* 0x0007e8000c101d06 */
[----:B------:R3:W-:Y:S02]  /*1fa40*/  @!P3 ST.E.128 desc[UR6][R14.64], R44 ;  /* 0x0000002c0e00b985 */ /* 0x0007e4000c101d06 */
.L_x_6874:
[----:B------:R-:W-:Y:S05]  /*1fa50*/  BSYNC B1 ;  /* 0x0000000000017941 */ /* 0x000fea0003800000 */
.L_x_6873:
[----:B------:R-:W-:-:S03]  /*1fa60*/  UMOV UR4, 0xffffffff ;  /* 0xffffffff00047882 */ /* 0x000fc60000000000 */
[----:B------:R-:W-:Y:S05]  /*1fa70*/  BRA.DIV UR4, `(.L_x_6875) ;  /* 0x000000a204d07947 */ /* 0x000fea000b800000 */
[----:B0-----:R0:W0:Y:S04]  /*1fa80*/  SHFL.IDX PT, R0, R8, 0x3, 0x181f ;  /* 0x00781f0008007f89 */ /* 0x00102800000e0000 */
[----:B--23--:R2:W3:Y:S02]  /*1fa90*/  SHFL.IDX PT, R14, R3, 0x3, 0x181f ;  /* 0x00781f00030e7f89 */ /* 0x00c4e400000e0000 */
.L_x_7089:
[----:B------:R-:W-:-:S04]  /*1faa0*/  IADD3 R4, R20, 0x60, RZ ;  /* 0x0000006014047810 */ /* 0x000fc80007ffe0ff */
[----:B------:R-:W-:-:S13]  /*1fab0*/  ISETP.GE.AND P0, PT, R4, R9, PT ;  /* 0x000000090400720c */ /* 0x000fda0003f06270 */
[----:B------:R-:W-:Y:S05]  /*1fac0*/  @P0 BRA `(.L_x_6876) ;  /* 0x0000001c000c0947 */ /* 0x000fea0003800000 */
[----:B------:R-:W-:Y:S01]  /*1fad0*/  ULDC UR4, c[0x0][0xac8] ;  /* 0x0002b20000047ab9 */ /* 0x000fe20000000800 */
[----:B------:R-:W-:Y:S01]  /*1fae0*/  ULDC.64 UR6, c[0x0][0x208] ;  /* 0x0000820000067ab9 */ /* 0x000fe20000000a00 */
[----:B------:R-:W-:-:S13]  /*1faf0*/  ISETP.GE.AND P1, PT, R16, UR4, PT ;  /* 0x0000000410007c0c */ /* 0x000fda000bf26270 */
[----:B---3--:R-:W-:-:S04]  /*1fb00*/  @!P1 LEA R4, P0, R16, R14, 0x1 ;  /* 0x0000000e10049211 */ /* 0x008fc800078008ff */
[----:B0-----:R-:W-:Y:S02]  /*1fb10*/  @!P1 LEA.HI.X R5, R16, R0, R17, 0x1, P0 ;  /* 0x0000000010059211 */ /* 0x001fe400000f0c11 */
[----:B------:R-:W-:-:S03]  /*1fb20*/  ISETP.GE.AND P0, PT, R221, UR4, PT ;  /* 0x00000004dd007c0c */ /* 0x000fc6000bf06270 */
[----:B------:R0:W-:Y:S10]  /*1fb30*/  @!P1 ST.E.128 desc[UR6][R4.64], R32 ;  /* 0x0000002004009985 */ /* 0x0001f4000c101d06 */
[----:B------:R-:W-:Y:S05]  /*1fb40*/  @P0 BRA `(.L_x_6876) ;  /* 0x0000001800ec0947 */ /* 0x000fea0003800000 */
[----:B------:R-:W-:Y:S01]  /*1fb50*/  LEA R14, P0, R221, R14, 0x1 ;  /* 0x0000000edd0e7211 */ /* 0x000fe200078008ff */
[----:B------:R-:W-:-:S03]  /*1fb60*/  ULDC.64 UR4, c[0x0][0x208] ;  /* 0x0000820000047ab9 */ /* 0x000fc60000000a00 */
[----:B------:R-:W-:-:S05]  /*1fb70*/  LEA.HI.X R15, R221, R0, R21, 0x1, P0 ;  /* 0x00000000dd0f7211 */ /* 0x000fca00000f0c15 */
[----:B------:R3:W-:Y:S01]  /*1fb80*/  ST.E.128 desc[UR4][R14.64], R48 ;  /* 0x000000300e007985 */ /* 0x0007e2000c101d04 */
[----:B------:R-:W-:Y:S05]  /*1fb90*/  BRA `(.L_x_6876) ;  /* 0x0000001800d87947 */ /* 0x000fea0003800000 */
.L_x_6865:
[----:B------:R-:W2:Y:S01]  /*1fba0*/  LDL R120, [R1+0x34] ;  /* 0x0000340001787983 */ /* 0x000ea20000100800 */
[----:B0-----:R-:W0:Y:S01]  /*1fbb0*/  @P1 LDC R0, c[0x0][0xbec] ;  /* 0x0002fb00ff001b82 */ /* 0x001e220000000800 */
[----:B------:R-:W-:Y:S01]  /*1fbc0*/  ULDC.64 UR4, c[0x0][0xb08] ;  /* 0x0002c20000047ab9 */ /* 0x000fe20000000a00 */
[----:B------:R-:W-:Y:S01]  /*1fbd0*/  SHF.R.S32.HI R3, RZ, 0x1f, R10 ;  /* 0x0000001fff037819 */ /* 0x000fe2000001140a */
[----:B------:R-:W-:Y:S01]  /*1fbe0*/  IMAD R11, R11, UR4, RZ ;  /* 0x000000040b0b7c24 */ /* 0x000fe2000f8e02ff */
[----:B------:R-:W-:Y:S01]  /*1fbf0*/  ULDC.64 UR6, c[0x0][0xb30] ;  /* 0x0002cc0000067ab9 */ /* 0x000fe20000000a00 */
[----:B------:R-:W-:-:S03]  /*1fc00*/  IMAD.WIDE.U32 R4, R12, UR4, RZ ;  /* 0x000000040c047c25 */ /* 0x000fc6000f8e00ff */
[----:B------:R-:W1:Y:S01]  /*1fc10*/  @P1 LDC R13, c[0x0][0xbf0] ;  /* 0x0002fc00ff0d1b82 */ /* 0x000e620000000800 */
[----:B------:R-:W-:Y:S01]  /*1fc20*/  IMAD R11, R12, UR5, R11 ;  /* 0x000000050c0b7c24 */ /* 0x000fe2000f8e020b */
[----:B------:R-:W-:-:S03]  /*1fc30*/  ULDC.64 UR4, c[0x0][0xb38] ;  /* 0x0002ce0000047ab9 */ /* 0x000fc60000000a00 */
[----:B------:R-:W-:Y:S02]  /*1fc40*/  IMAD.IADD R5, R5, 0x1, R11 ;  /* 0x0000000105057824 */ /* 0x000fe400078e020b */
[----:B------:R-:W-:-:S04]  /*1fc50*/  IMAD.WIDE.U32 R4, R98, UR4, R4 ;  /* 0x0000000462047c25 */ /* 0x000fc8000f8e0004 */
[----:B------:R-:W-:Y:S01]  /*1fc60*/  IMAD R5, R98, UR5, R5 ;  /* 0x0000000562057c24 */ /* 0x000fe2000f8e0205 */
[----:B------:R-:W-:Y:S02]  /*1fc70*/  ULDC.64 UR4, c[0x0][0xb40] ;  /* 0x0002d00000047ab9 */ /* 0x000fe40000000a00 */
[----:B------:R-:W-:Y:S02]  /*1fc80*/  IMAD R3, R3, UR4, RZ ;  /* 0x0000000403037c24 */ /* 0x000fe4000f8e02ff */
[----:B0-----:R-:W-:-:S04]  /*1fc90*/  @P1 IMAD.HI.U32 R0, R97, R0, RZ ;  /* 0x0000000061001227 */ /* 0x001fc800078e00ff */
[C---:B------:R-:W-:Y:S02]  /*1fca0*/  IMAD R7, R10.reuse, UR5, R3 ;  /* 0x000000050a077c24 */ /* 0x040fe4000f8e0203 */
[----:B------:R-:W-:Y:S01]  /*1fcb0*/  IMAD.WIDE.U32 R10, R10, UR4, R4 ;  /* 0x000000040a0a7c25 */ /* 0x000fe2000f8e0004 */
[----:B------:R-:W-:-:S03]  /*1fcc0*/  ULDC.64 UR4, c[0x0][0xb48] ;  /* 0x0002d20000047ab9 */ /* 0x000fc60000000a00 */
[----:B------:R-:W-:Y:S01]  /*1fcd0*/  IMAD.MOV.U32 R3, RZ, RZ, R97 ;  /* 0x000000ffff037224 */ /* 0x000fe200078e0061 */
[----:B-1----:R-:W-:Y:S01]  /*1fce0*/  @P1 SHF.R.U32.HI R3, RZ, R13, R0 ;  /* 0x0000000dff031219 */ /* 0x002fe20000011600 */
[----:B------:R-:W-:-:S03]  /*1fcf0*/  IMAD.IADD R11, R11, 0x1, R7 ;  /* 0x000000010b0b7824 */ /* 0x000fc600078e0207 */
[----:B------:R-:W-:Y:S02]  /*1fd00*/  IADD3 R7, -R3, RZ, RZ ;  /* 0x000000ff03077210 */ /* 0x000fe40007ffe1ff */
[----:B------:R-:W-:Y:S01]  /*1fd10*/  SHF.R.S32.HI R0, RZ, 0x1f, R3 ;  /* 0x0000001fff007819 */ /* 0x000fe20000011403 */
[----:B------:R-:W-:-:S04]  /*1fd20*/  IMAD.WIDE.U32 R4, R96, UR4, R10 ;  /* 0x0000000460047c25 */ /* 0x000fc8000f8e000a */
        /* <DEDUP_REMOVED lines=9> */
[----:B------:R-:W-:Y:S02]  /*1fdc0*/  VIADD R8, R2, 0x34820 ;  /* 0x0003482002087836 */ /* 0x000fe40000000000 */
[C---:B------:R-:W-:Y:S02]  /*1fdd0*/  IMAD R3, R7.reuse, UR5, R0 ;  /* 0x0000000507037c24 */ /* 0x040fe4000f8e0200 */
[----:B------:R-:W-:Y:S01]  /*1fde0*/  IMAD.WIDE.U32 R4, R7, UR4, R4 ;  /* 0x0000000407047c25 */ /* 0x000fe2000f8e0004 */
[----:B------:R-:W-:Y:S01]  /*1fdf0*/  ULDC.64 UR4, c[0x0][0xb00] ;  /* 0x0002c00000047ab9 */ /* 0x000fe20000000a00 */
[----:B------:R-:W-:-:S02]  /*1fe00*/  PRMT R8, RZ, 0x654, R8 ;  /* 0x00000654ff087816 */ /* 0x000fc40000000008 */
[----:B------:R-:W-:Y:S01]  /*1fe10*/  IMAD.IADD R3, R5, 0x1, R3 ;  /* 0x0000000105037824 */ /* 0x000fe200078e0203 */
[C---:B------:R-:W-:Y:S01]  /*1fe20*/  LEA R0, P0, R4.reuse, UR4, 0x2 ;  /* 0x0000000404007c11 */ /* 0x040fe2000f8010ff */
[----:B------:R-:W-:Y:S01]  /*1fe30*/  UMOV UR4, 0xffffffff ;  /* 0xffffffff00047882 */ /* 0x000fe20000000000 */
[----:B------:R0:W-:Y:S02]  /*1fe40*/  SYNCS.ARRIVE.TRANS64.RED.A1T0 RZ, [R8+URZ], RZ ;  /* 0x000000ff08ff79a7 */ /* 0x0001e4000810043f */
[----:B------:R-:W-:Y:S01]  /*1fe50*/  LEA.HI.X R4, R4, UR5, R3, 0x2, P0 ;  /* 0x0000000504047c11 */ /* 0x000fe200080f1403 */
[C---:B--2---:R-:W-:Y:S01]  /*1fe60*/  VIADD R94, R120.reuse, 0x28 ;  /* 0x00000028785e7836 */ /* 0x044fe20000000000 */
[C---:B------:R-:W-:Y:S01]  /*1fe70*/  IADD3 R30, R120.reuse, 0x20, RZ ;  /* 0x00000020781e7810 */ /* 0x040fe20007ffe0ff */
[C---:B------:R-:W-:Y:S01]  /*1fe80*/  VIADD R96, R120.reuse, 0x30 ;  /* 0x0000003078607836 */ /* 0x040fe20000000000 */
[C---:B------:R-:W-:Y:S01]  /*1fe90*/  IADD3 R100, R120.reuse, 0x40, RZ ;  /* 0x0000004078647810 */ /* 0x040fe20007ffe0ff */
[C---:B------:R-:W-:Y:S01]  /*1fea0*/  VIADD R98, R120.reuse, 0x38 ;  /* 0x0000003878627836 */ /* 0x040fe20000000000 */
[C---:B------:R-:W-:Y:S01]  /*1feb0*/  IADD3 R107, R120.reuse, 0x60, RZ ;  /* 0x00000060786b7810 */ /* 0x040fe20007ffe0ff */
[C---:B------:R-:W-:Y:S01]  /*1fec0*/  VIADD R102, R120.reuse, 0x48 ;  /* 0x0000004878667836 */ /* 0x040fe20000000000 */
[C---:B------:R-:W-:Y:S01]  /*1fed0*/  IADD3 R7, R120.reuse, 0x8, RZ ;  /* 0x0000000878077810 */ /* 0x040fe20007ffe0ff */
[----:B------:R-:W-:-:S02]  /*1fee0*/  VIADD R104, R120, 0x50 ;  /* 0x0000005078687836 */ /* 0x000fc40000000000 */
[C---:B------:R-:W-:Y:S02]  /*1fef0*/  VIADD R105, R120.reuse, 0x58 ;  /* 0x0000005878697836 */ /* 0x040fe40000000000 */
[C---:B------:R-:W-:Y:S02]  /*1ff00*/  VIADD R109, R120.reuse, 0x68 ;  /* 0x00000068786d7836 */ /* 0x040fe40000000000 */
[C---:B------:R-:W-:Y:S02]  /*1ff10*/  VIADD R111, R120.reuse, 0x70 ;  /* 0x00000070786f7836 */ /* 0x040fe40000000000 */
[C---:B------:R-:W-:Y:S02]  /*1ff20*/  VIADD R113, R120.reuse, 0x78 ;  /* 0x0000007878717836 */ /* 0x040fe40000000000 */
[C---:B------:R-:W-:Y:S02]  /*1ff30*/  VIADD R115, R120.reuse, 0x10 ;  /* 0x0000001078737836 */ /* 0x040fe40000000000 */
[----:B------:R-:W-:Y:S01]  /*1ff40*/  VIADD R117, R120, 0x18 ;  /* 0x0000001878757836 */ /* 0x000fe20000000000 */
        /* <DEDUP_REMOVED lines=11> */
[----:B0-----:R-:W-:Y:S02]  /*20000*/  SHF.R.S32.HI R8, RZ, 0x1f, R7 ;  /* 0x0000001fff087819 */ /* 0x001fe40000011407 */
[----:B------:R-:W-:-:S02]  /*20010*/  SHF.R.S32.HI R116, RZ, 0x1f, R115 ;  /* 0x0000001fff747819 */ /* 0x000fc40000011473 */
[----:B------:R-:W-:Y:S02]  /*20020*/  SHF.R.S32.HI R118, RZ, 0x1f, R117 ;  /* 0x0000001fff767819 */ /* 0x000fe40000011475 */
[----:B------:R-:W-:Y:S01]  /*20030*/  SHF.R.S32.HI R119, RZ, 0x1f, R104 ;  /* 0x0000001fff777819 */ /* 0x000fe20000011468 */
[----:B------:R-:W-:Y:S06]  /*20040*/  BRA.DIV UR4, `(.L_x_6877) ;  /* 0x0000009e04a47947 */ /* 0x000fec000b800000 */
[----:B------:R0:W1:Y:S04]  /*20050*/  SHFL.IDX PT, R3, R4, RZ, 0x1c1f ;  /* 0x001c1fff04037589 */ /* 0x00006800000e0000 */
[----:B------:R0:W2:Y:S02]  /*20060*/  SHFL.IDX PT, R14, R0, RZ, 0x1c1f ;  /* 0x001c1fff000e7589 */ /* 0x0000a400000e0000 */
.L_x_7092:
[----:B------:R-:W-:Y:S01]  /*20070*/  ISETP.GE.AND P0, PT, R26, R9, PT ;  /* 0x000000091a00720c */ /* 0x000fe20003f06270 */
[----:B------:R-:W-:-:S12]  /*20080*/  BSSY B1, `(.L_x_6878) ;  /* 0x0000044000017945 */ /* 0x000fd80003800000 */
[----:B------:R-:W-:Y:S05]  /*20090*/  @P0 BRA `(.L_x_6879) ;  /* 0x0000000400080947 */ /* 0x000fea0003800000 */
[----:B------:R-:W-:Y:S01]  /*200a0*/  ULDC UR4, c[0x0][0xac8] ;  /* 0x0002b20000047ab9 */ /* 0x000fe20000000800 */
[----:B------:R-:W-:Y:S01]  /*200b0*/  ULDC.64 UR6, c[0x0][0x208] ;  /* 0x0000820000067ab9 */ /* 0x000fe20000000a00 */
[----:B------:R-:W-:Y:S02]  /*200c0*/  ISETP.GE.AND P0, PT, R120, UR4, PT ;  /* 0x0000000478007c0c */ /* 0x000fe4000bf06270 */
[----:B------:R-:W-:Y:S02]  /*200d0*/  ISETP.GE.AND P2, PT, R7, UR4, PT ;  /* 0x0000000407007c0c */ /* 0x000fe4000bf46270 */
[----:B------:R-:W-:Y:S02]  /*200e0*/  ISETP.GE.AND P3, PT, R115, UR4, PT ;  /* 0x0000000473007c0c */ /* 0x000fe4000bf66270 */
[----:B------:R-:W-:-:S07]  /*200f0*/  ISETP.GE.AND P1, PT, R117, UR4, PT ;  /* 0x0000000475007c0c */ /* 0x000fce000bf26270 */
[----:B-1----:R-:W-:Y:S02]  /*20100*/  @!P0 IMAD.MOV.U32 R15, RZ, RZ, R3 ;  /* 0x000000ffff0f8224 */ /* 0x002fe400078e0003 */
[----:B--2---:R-:W-:Y:S01]  /*20110*/  @!P2 LEA R10, P4, R7, R14, 0x2 ;  /* 0x0000000e070aa211 */ /* 0x004fe200078810ff */
[----:B------:R-:W-:-:S03]  /*20120*/  @!P0 IMAD.WIDE R12, R120, 0x4, R14 ;  /* 0x00000004780c8825 */ /* 0x000fc600078e020e */
[-C--:B------:R-:W-:Y:S02]  /*20130*/  @!P2 LEA.HI.X R11, R7, R3.reuse, R8, 0x2, P4 ;  /* 0x00000003070ba211 */ /* 0x080fe400020f1408 */
[-C--:B------:R-:W-:Y:S01]  /*20140*/  @!P3 LEA R24, P4, R115, R14.reuse, 0x2 ;  /* 0x0000000e7318b211 */ /* 0x080fe200078810ff */
[----:B------:R1:W-:Y:S01]  /*20150*/  @!P0 ST.E.64 desc[UR6][R12.64], R20 ;  /* 0x000000140c008985 */ /* 0x0003e2000c101b06 */
[----:B------:R-:W-:Y:S02]  /*20160*/  ISETP.GE.AND P0, PT, R30, UR4, PT ;  /* 0x000000041e007c0c */ /* 0x000fe4000bf06270 */
[----:B------:R-:W-:Y:S01]  /*20170*/  @!P1 LEA R26, P5, R117, R14, 0x2 ;  /* 0x0000000e751a9211 */ /* 0x000fe200078a10ff */
[----:B------:R2:W-:Y:S01]  /*20180*/  @!P2 ST.E.64 desc[UR6][R10.64], R88 ;  /* 0x000000580a00a985 */ /* 0x0005e2000c101b06 */
[----:B------:R-:W-:Y:S02]  /*20190*/  ISETP.GE.AND P2, PT, R94, UR4, PT ;  /* 0x000000045e007c0c */ /* 0x000fe4000bf46270 */
[----:B------:R-:W-:-:S02]  /*201a0*/  @!P3 LEA.HI.X R25, R115, R3, R116, 0x2, P4 ;  /* 0x000000037319b211 */ /* 0x000fc400020f1474 */
[----:B------:R-:W-:Y:S02]  /*201b0*/  @!P1 LEA.HI.X R27, R117, R3, R118, 0x2, P5 ;  /* 0x00000003751b9211 */ /* 0x000fe400028f1476 */
[----:B------:R-:W-:Y:S01]  /*201c0*/  ISETP.GE.AND P4, PT, R96, UR4, PT ;  /* 0x0000000460007c0c */ /* 0x000fe2000bf86270 */
[----:B------:R3:W-:Y:S02]  /*201d0*/  @!P3 ST.E.64 desc[UR6][R24.64], R32 ;  /* 0x000000201800b985 */ /* 0x0007e4000c101b06 */
[-C--:B------:R-:W-:Y:S02]  /*201e0*/  @!P0 LEA R28, P3, R30, R14.reuse, 0x2 ;  /* 0x0000000e1e1c8211 */ /* 0x080fe400078610ff */
[----:B------:R4:W-:Y:S01]  /*201f0*/  @!P1 ST.E.64 desc[UR6][R26.64], R36 ;  /* 0x000000241a009985 */ /* 0x0009e2000c101b06 */
[----:B------:R-:W-:Y:S02]  /*20200*/  ISETP.GE.AND P1, PT, R98, UR4, PT ;  /* 0x0000000462007c0c */ /* 0x000fe4000bf26270 */
[----:B-1----:R-:W-:-:S02]  /*20210*/  @!P2 LEA R12, P5, R94, R14, 0x2 ;  /* 0x0000000e5e0ca211 */ /* 0x002fc400078a10ff */
[-C--:B------:R-:W-:Y:S02]  /*20220*/  @!P0 LEA.HI.X R29, R30, R3.reuse, R31, 0x2, P3 ;  /* 0x000000031e1d8211 */ /* 0x080fe400018f141f */
[----:B------:R-:W-:Y:S02]  /*20230*/  @!P2 LEA.HI.X R13, R94, R3, R95, 0x2, P5 ;  /* 0x000000035e0da211 */ /* 0x000fe400028f145f */
[----:B------:R-:W-:Y:S01]  /*20240*/  ISETP.GE.AND P3, PT, R100, UR4, PT ;  /* 0x0000000464007c0c */ /* 0x000fe2000bf66270 */
[----:B------:R-:W-:Y:S01]  /*20250*/  @!P0 ST.E.64 desc[UR6][R28.64], R40 ;  /* 0x000000281c008985 */ /* 0x000fe2000c101b06 */
[----:B--2---:R-:W-:-:S03]  /*20260*/  @!P4 LEA R10, P0, R96, R14, 0x2 ;  /* 0x0000000e600ac211 */ /* 0x004fc600078010ff */
[----:B------:R1:W-:Y:S01]  /*20270*/  @!P2 ST.E.64 desc[UR6][R12.64], R44 ;  /* 0x0000002c0c00a985 */ /* 0x0003e2000c101b06 */
[-C--:B------:R-:W-:Y:S02]  /*20280*/  @!P1 LEA R20, P5, R98, R14.reuse, 0x2 ;  /* 0x0000000e62149211 */ /* 0x080fe400078a10ff */
[----:B------:R-:W-:Y:S02]  /*20290*/  ISETP.GE.AND P2, PT, R102, UR4, PT ;  /* 0x0000000466007c0c */ /* 0x000fe4000bf46270 */
[-C--:B------:R-:W-:Y:S02]  /*202a0*/  @!P4 LEA.HI.X R11, R96, R3.reuse, R97, 0x2, P0 ;  /* 0x00000003600bc211 */ /* 0x080fe400000f1461 */
[----:B------:R-:W-:Y:S02]  /*202b0*/  ISETP.GE.AND P0, PT, R104, UR4, PT ;  /* 0x0000000468007c0c */ /* 0x000fe4000bf06270 */
[----:B------:R-:W-:Y:S01]  /*202c0*/  @!P1 LEA.HI.X R21, R98, R3, R99, 0x2, P5 ;  /* 0x0000000362159211 */ /* 0x000fe200028f1463 */
[----:B------:R2:W-:Y:S01]  /*202d0*/  @!P4 ST.E.64 desc[UR6][R10.64], R48 ;  /* 0x000000300a00c985 */ /* 0x0005e2000c101b06 */
[----:B---3--:R-:W-:-:S03]  /*202e0*/  @!P3 LEA R24, P5, R100, R14, 0x2 ;  /* 0x0000000e6418b211 */ /* 0x008fc600078a10ff */
[----:B------:R3:W-:Y:S01]  /*202f0*/  @!P1 ST.E.64 desc[UR6][R20.64], R52 ;  /* 0x0000003414009985 */ /* 0x0007e2000c101b06 */
[----:B------:R-:W-:Y:S02]  /*20300*/  ISETP.GE.AND P1, PT, R105, UR4, PT ;  /* 0x0000000469007c0c */ /* 0x000fe4000bf26270 */
[-C--:B------:R-:W-:Y:S02]  /*20310*/  @!P3 LEA.HI.X R25, R100, R3.reuse, R101, 0x2, P5 ;  /* 0x000000036419b211 */ /* 0x080fe400028f1465 */
[-C--:B----4-:R-:W-:Y:S02]  /*20320*/  @!P2 LEA R26, P4, R102, R14.reuse, 0x2 ;  /* 0x0000000e661aa211 */ /* 0x090fe400078810ff */
[----:B-1----:R-:W-:Y:S01]  /*20330*/  @!P0 LEA R12, P5, R104, R14, 0x2 ;  /* 0x0000000e680c8211 */ /* 0x002fe200078a10ff */
[----:B------:R1:W-:Y:S01]  /*20340*/  @!P3 ST.E.64 desc[UR6][R24.64], R56 ;  /* 0x000000381800b985 */ /* 0x0003e2000c101b06 */
[----:B------:R-:W-:Y:S02]  /*20350*/  @!P2 LEA.HI.X R27, R102, R3, R103, 0x2, P4 ;  /* 0x00000003661ba211 */ /* 0x000fe400020f1467 */
[----:B------:R-:W-:-:S02]  /*20360*/  ISETP.GE.AND P3, PT, R107, UR4, PT ;  /* 0x000000046b007c0c */ /* 0x000fc4000bf66270 */
[-C--:B------:R-:W-:Y:S01]  /*20370*/  @!P0 LEA.HI.X R13, R104, R3.reuse, R119, 0x2, P5 ;  /* 0x00000003680d8211 */ /* 0x080fe200028f1477 */
[----:B------:R4:W-:Y:S01]  /*20380*/  @!P2 ST.E.64 desc[UR6][R26.64], R60 ;  /* 0x0000003c1a00a985 */ /* 0x0009e2000c101b06 */
[----:B------:R-:W-:Y:S02]  /*20390*/  ISETP.GE.AND P4, PT, R109, UR4, PT ;  /* 0x000000046d007c0c */ /* 0x000fe4000bf86270 */
[----:B--2---:R-:W-:Y:S01]  /*203a0*/  @!P1 LEA R10, P5, R105, R14, 0x2 ;  /* 0x0000000e690a9211 */ /* 0x004fe200078a10ff */
[----:B------:R2:W-:Y:S01]  /*203b0*/  @!P0 ST.E.64 desc[UR6][R12.64], R64 ;  /* 0x000000400c008985 */ /* 0x0005e2000c101b06 */
[----:B------:R-:W-:Y:S02]  /*203c0*/  ISETP.GE.AND P2, PT, R111, UR4, PT ;  /* 0x000000046f007c0c */ /* 0x000fe4000bf46270 */
[----:B------:R-:W-:Y:S02]  /*203d0*/  ISETP.GE.AND P0, PT, R113, UR4, PT ;  /* 0x0000000471007c0c */ /* 0x000fe4000bf06270 */
[----:B------:R-:W-:-:S02]  /*203e0*/  @!P1 LEA.HI.X R11, R105, R3, R106, 0x2, P5 ;  /* 0x00000003690b9211 */ /* 0x000fc400028f146a */
[----:B---3--:R-:W-:-:S03]  /*203f0*/  @!P3 LEA R20, P5, R107, R14, 0x2 ;  /* 0x0000000e6b14b211 */ /* 0x008fc600078a10ff */
[----:B------:R2:W-:Y:S01]  /*20400*/  @!P1 ST.E.64 desc[UR6][R10.64], R68 ;  /* 0x000000440a009985 */ /* 0x0005e2000c101b06 */
[-C--:B-1----:R-:W-:Y:S02]  /*20410*/  @!P4 LEA R24, P1, R109, R14.reuse, 0x2 ;  /* 0x0000000e6d18c211 */ /* 0x082fe400078210ff */
[-C--:B------:R-:W-:Y:S02]  /*20420*/  @!P3 LEA.HI.X R21, R107, R3.reuse, R108, 0x2, P5 ;  /* 0x000000036b15b211 */ /* 0x080fe400028f146c */
[-C--:B----4-:R-:W-:Y:S02]  /*20430*/  @!P2 LEA R26, P5, R111, R14.reuse, 0x2 ;  /* 0x0000000e6f1aa211 */ /* 0x090fe400078a10ff */
[-C--:B------:R-:W-:Y:S01]  /*20440*/  @!P4 LEA.HI.X R25, R109, R3.reuse, R110, 0x2, P1 ;  /* 0x000000036d19c211 */ /* 0x080fe200008f146e */
[----:B------:R2:W-:Y:S01]  /*20450*/  @!P3 ST.E.64 desc[UR6][R20.64], R72 ;  /* 0x000000481400b985 */ /* 0x0005e2000c101b06 */
[----:B------:R-:W-:Y:S02]  /*20460*/  @!P0 LEA R14, P1, R113, R14, 0x2 ;  /* 0x0000000e710e8211 */ /* 0x000fe400078210ff */
[-C--:B------:R-:W-:Y:S01]  /*20470*/  @!P2 LEA.HI.X R27, R111, R3.reuse, R112, 0x2, P5 ;  /* 0x000000036f1ba211 */ /* 0x080fe200028f1470 */
[----:B------:R2:W-:Y:S01]  /*20480*/  @!P4 ST.E.64 desc[UR6][R24.64], R76 ;  /* 0x0000004c1800c985 */ /* 0x0005e2000c101b06 */
[----:B------:R-:W-:-:S03]  /*20490*/  @!P0 LEA.HI.X R15, R113, R3, R114, 0x2, P1 ;  /* 0x00000003710f8211 */ /* 0x000fc600008f1472 */
[----:B------:R2:W-:Y:S04]  /*204a0*/  @!P2 ST.E.64 desc[UR6][R26.64], R80 ;  /* 0x000000501a00a985 */ /* 0x0005e8000c101b06 */
[----:B------:R2:W-:Y:S02]  /*204b0*/  @!P0 ST.E.64 desc[UR6][R14.64], R84 ;  /* 0x000000540e008985 */ /* 0x0005e4000c101b06 */
.L_x_6879:
[----:B------:R-:W-:Y:S05]  /*204c0*/  BSYNC B1 ;  /* 0x0000000000017941 */ /* 0x000fea0003800000 */
.L_x_6878:
[----:B------:R-:W-:-:S03]  /*204d0*/  UMOV UR4, 0xffffffff ;  /* 0xffffffff00047882 */ /* 0x000fc60000000000 */
[----:B------:R-:W-:Y:S05]  /*204e0*/  BRA.DIV UR4, `(.L_x_6880) ;  /* 0x0000009a04b07947 */ /* 0x000fea000b800000 */
[----:B-1----:R1:W3:Y:S04]  /*204f0*/  SHFL.IDX PT, R3, R4, 0x1, 0x1c1f ;  /* 0x003c1f0004037f89 */ /* 0x0022e800000e0000 */
[----:B--2---:R1:W2:Y:S02]  /*20500*/  SHFL.IDX PT, R14, R0, 0x1, 0x1c1f ;  /* 0x003c1f00000e7f89 */ /* 0x0042a400000e0000 */
.L_x_7096:
[----:B------:R-:W-:-:S13]  /*20510*/  ISETP.GE.AND P0, PT, R6, R9, PT ;  /* 0x000000090600720c */ /* 0x000fda0003f06270 */
        /* <DEDUP_REMOVED lines=8> */
[----:B---3--:R-:W-:Y:S02]  /*205a0*/  @!P5 MOV R15, R3 ;  /* 0x00000003000fd202 */ /* 0x008fe40000000f00 */
[----:B--2---:R-:W-:Y:S01]  /*205b0*/  @!P0 LEA R6, P2, R7, R14, 0x2 ;  /* 0x0000000e07068211 */ /* 0x004fe200078410ff */
[----:B01----:R-:W-:-:S03]  /*205c0*/  @!P5 IMAD.WIDE R4, R120, 0x4, R14 ;  /* 0x000000047804d825 */ /* 0x003fc600078e020e */
[----:B------:R-:W-:Y:S02]  /*205d0*/  @!P0 LEA.HI.X R7, R7, R3, R8, 0x2, P2 ;  /* 0x0000000307078211 */ /* 0x000fe400010f1408 */
[----:B------:R-:W-:Y:S01]  /*205e0*/  ISETP.GE.AND P2, PT, R94, UR4, PT ;  /* 0x000000045e007c0c */ /* 0x000fe2000bf46270 */
[----:B------:R0:W-:Y:S01]  /*205f0*/  @!P5 ST.E.64 desc[UR6][R4.64], R90 ;  /* 0x0000005a0400d985 */ /* 0x0001e2000c101b06 */
[----:B------:R-:W-:-:S03]  /*20600*/  @!P1 LEA R8, P5, R115, R14, 0x2 ;  /* 0x0000000e73089211 */ /* 0x000fc600078a10ff */
[----:B------:R1:W-:Y:S01]  /*20610*/  @!P0 ST.E.64 desc[UR6][R6.64], R92 ;  /* 0x0000005c06008985 */ /* 0x0003e2000c101b06 */
[-C--:B------:R-:W-:Y:S02]  /*20620*/  @!P3 LEA R10, P0, R117, R14.reuse, 0x2 ;  /* 0x0000000e750ab211 */ /* 0x080fe400078010ff */
[-C--:B------:R-:W-:Y:S02]  /*20630*/  @!P1 LEA.HI.X R9, R115, R3.reuse, R116, 0x2, P5 ;  /* 0x0000000373099211 */ /* 0x080fe400028f1474 */
[-C--:B------:R-:W-:Y:S02]  /*20640*/  @!P3 LEA.HI.X R11, R117, R3.reuse, R118, 0x2, P0 ;  /* 0x00000003750bb211 */ /* 0x080fe400000f1476 */
[----:B------:R-:W-:Y:S01]  /*20650*/  ISETP.GE.AND P0, PT, R96, UR4, PT ;  /* 0x0000000460007c0c */ /* 0x000fe2000bf06270 */
[----:B------:R2:W-:Y:S01]  /*20660*/  @!P1 ST.E.64 desc[UR6][R8.64], R34 ;  /* 0x0000002208009985 */ /* 0x0005e2000c101b06 */
[----:B------:R-:W-:Y:S02]  /*20670*/  @!P4 LEA R12, P5, R30, R14, 0x2 ;  /* 0x0000000e1e0cc211 */ /* 0x000fe400078a10ff */
[----:B------:R-:W-:Y:S01]  /*20680*/  ISETP.GE.AND P1, PT, R98, UR4, PT ;  /* 0x0000000462007c0c */ /* 0x000fe2000bf26270 */
[----:B------:R3:W-:Y:S01]  /*20690*/  @!P3 ST.E.64 desc[UR6][R10.64], R38 ;  /* 0x000000260a00b985 */ /* 0x0007e2000c101b06 */
[----:B------:R-:W-:-:S02]  /*206a0*/  @!P4 LEA.HI.X R13, R30, R3, R31, 0x2, P5 ;  /* 0x000000031e0dc211 */ /* 0x000fc400028f141f */
[-C--:B0-----:R-:W-:Y:S02]  /*206b0*/  @!P2 LEA R4, P5, R94, R14.reuse, 0x2 ;  /* 0x0000000e5e04a211 */ /* 0x081fe400078a10ff */
[----:B------:R-:W-:Y:S01]  /*206c0*/  ISETP.GE.AND P3, PT, R100, UR4, PT ;  /* 0x0000000464007c0c */ /* 0x000fe2000bf66270 */
[----:B------:R0:W-:Y:S01]  /*206d0*/  @!P4 ST.E.64 desc[UR6][R12.64], R42 ;  /* 0x0000002a0c00c985 */ /* 0x0001e2000c101b06 */
[-C--:B------:R-:W-:Y:S02]  /*206e0*/  @!P2 LEA.HI.X R5, R94, R3.reuse, R95, 0x2, P5 ;  /* 0x000000035e05a211 */ /* 0x080fe400028f145f */
[----:B-1----:R-:W-:Y:S02]  /*206f0*/  @!P0 LEA R6, P5, R96, R14, 0x2 ;  /* 0x0000000e60068211 */ /* 0x002fe400078a10ff */
[----:B------:R-:W-:Y:S01]  /*20700*/  ISETP.GE.AND P4, PT, R102, UR4, PT ;  /* 0x0000000466007c0c */ /* 0x000fe2000bf86270 */
[----:B------:R1:W-:Y:S01]  /*20710*/  @!P2 ST.E.64 desc[UR6][R4.64], R46 ;  /* 0x0000002e0400a985 */ /* 0x0003e2000c101b06 */
[----:B------:R-:W-:-:S02]  /*20720*/  @!P0 LEA.HI.X R7, R96, R3, R97, 0x2, P5 ;  /* 0x0000000360078211 */ /* 0x000fc400028f1461 */
[-C--:B------:R-:W-:Y:S02]  /*20730*/  @!P1 LEA R20, P5, R98, R14.reuse, 0x2 ;  /* 0x0000000e62149211 */ /* 0x080fe400078a10ff */
[----:B------:R-:W-:Y:S01]  /*20740*/  ISETP.GE.AND P2, PT, R104, UR4, PT ;  /* 0x0000000468007c0c */ /* 0x000fe2000bf46270 */
[----:B------:R4:W-:Y:S01]  /*20750*/  @!P0 ST.E.64 desc[UR6][R6.64], R50 ;  /* 0x0000003206008985 */ /* 0x0009e2000c101b06 */
[-C--:B------:R-:W-:Y:S02]  /*20760*/  @!P1 LEA.HI.X R21, R98, R3.reuse, R99, 0x2, P5 ;  /* 0x0000000362159211 */ /* 0x080fe400028f1463 */
[C---:B--2---:R-:W-:Y:S02]  /*20770*/  @!P3 LEA R8, P5, R100.reuse, R14, 0x2 ;  /* 0x0000000e6408b211 */ /* 0x044fe400078a10ff */
[----:B------:R-:W-:Y:S01]  /*20780*/  ISETP.GE.AND P0, PT, R105, UR4, PT ;  /* 0x0000000469007c0c */ /* 0x000fe2000bf06270 */
[----:B------:R2:W-:Y:S01]  /*20790*/  @!P1 ST.E.64 desc[UR6][R20.64], R54 ;  /* 0x0000003614009985 */ /* 0x0005e2000c101b06 */
[----:B------:R-:W-:-:S02]  /*207a0*/  @!P3 LEA.HI.X R9, R100, R3, R101, 0x2, P5 ;  /* 0x000000036409b211 */ /* 0x000fc400028f1465 */
[CC--:B---3--:R-:W-:Y:S02]  /*207b0*/  @!P4 LEA R10, P5, R102.reuse, R14.reuse, 0x2 ;  /* 0x0000000e660ac211 */ /* 0x0c8fe400078a10ff */
[----:B------:R-:W-:Y:S01]  /*207c0*/  ISETP.GE.AND P1, PT, R107, UR4, PT ;  /* 0x000000046b007c0c */ /* 0x000fe2000bf26270 */
[----:B------:R3:W-:Y:S01]  /*207d0*/  @!P3 ST.E.64 desc[UR6][R8.64], R58 ;  /* 0x0000003a0800b985 */ /* 0x0007e2000c101b06 */
[----:B------:R-:W-:Y:S02]  /*207e0*/  @!P4 LEA.HI.X R11, R102, R3, R103, 0x2, P5 ;  /* 0x00000003660bc211 */ /* 0x000fe400028f1467 */
[----:B------:R-:W-:Y:S02]  /*207f0*/  ISETP.GE.AND P3, PT, R109, UR4, PT ;  /* 0x000000046d007c0c */ /* 0x000fe4000bf66270 */
[-C--:B0-----:R-:W-:Y:S01]  /*20800*/  @!P2 LEA R12, P5, R104, R14.reuse, 0x2 ;  /* 0x0000000e680ca211 */ /* 0x081fe200078a10ff */
[----:B------:R0:W-:Y:S01]  /*20810*/  @!P4 ST.E.64 desc[UR6][R10.64], R62 ;  /* 0x0000003e0a00c985 */ /* 0x0001e2000c101b06 */
[----:B-1----:R-:W-:-:S02]  /*20820*/  @!P0 LEA R4, P4, R105, R14, 0x2 ;  /* 0x0000000e69048211 */ /* 0x002fc400078810ff */
[-C--:B------:R-:W-:Y:S02]  /*20830*/  @!P2 LEA.HI.X R13, R104, R3.reuse, R119, 0x2, P5 ;  /* 0x00000003680da211 */ /* 0x080fe400028f1477 */
[----:B------:R-:W-:Y:S02]  /*20840*/  ISETP.GE.AND P5, PT, R111, UR4, PT ;  /* 0x000000046f007c0c */ /* 0x000fe4000bfa6270 */
[----:B------:R-:W-:Y:S01]  /*20850*/  @!P0 LEA.HI.X R5, R105, R3, R106, 0x2, P4 ;  /* 0x0000000369058211 */ /* 0x000fe200020f146a */
[----:B------:R0:W-:Y:S01]  /*20860*/  @!P2 ST.E.64 desc[UR6][R12.64], R66 ;  /* 0x000000420c00a985 */ /* 0x0001e2000c101b06 */
[----:B----4-:R-:W-:-:S03]  /*20870*/  @!P1 LEA R6, P4, R107, R14, 0x2 ;  /* 0x0000000e6b069211 */ /* 0x010fc600078810ff */
[----:B------:R0:W-:Y:S01]  /*20880*/  @!P0 ST.E.64 desc[UR6][R4.64], R70 ;  /* 0x0000004604008985 */ /* 0x0001e2000c101b06 */
[-C--:B------:R-:W-:Y:S02]  /*20890*/  @!P1 LEA.HI.X R7, R107, R3.reuse, R108, 0x2, P4 ;  /* 0x000000036b079211 */ /* 0x080fe400020f146c */
[-C--:B--2---:R-:W-:Y:S02]  /*208a0*/  @!P3 LEA R20, P4, R109, R14.reuse, 0x2 ;  /* 0x0000000e6d14b211 */ /* 0x084fe400078810ff */
[----:B------:R-:W-:Y:S01]  /*208b0*/  ISETP.GE.AND P0, PT, R113, UR4, PT ;  /* 0x0000000471007c0c */ /* 0x000fe2000bf06270 */
[----:B------:R0:W-:Y:S01]  /*208c0*/  @!P1 ST.E.64 desc[UR6][R6.64], R74 ;  /* 0x0000004a06009985 */ /* 0x0001e2000c101b06 */
[----:B------:R-:W-:Y:S02]  /*208d0*/  @!P3 LEA.HI.X R21, R109, R3, R110, 0x2, P4 ;  /* 0x000000036d15b211 */ /* 0x000fe400020f146e */
[----:B---3--:R-:W-:-:S03]  /*208e0*/  @!P5 LEA R8, P4, R111, R14, 0x2 ;  /* 0x0000000e6f08d211 */ /* 0x008fc600078810ff */
[----:B------:R0:W-:Y:S01]  /*208f0*/  @!P3 ST.E.64 desc[UR6][R20.64], R78 ;  /* 0x0000004e1400b985 */ /* 0x0001e2000c101b06 */
[----:B------:R-:W-:-:S05]  /*20900*/  @!P5 LEA.HI.X R9, R111, R3, R112, 0x2, P4 ;  /* 0x000000036f09d211 */ /* 0x000fca00020f1470 */
[----:B------:R0:W-:Y:S01]  /*20910*/  @!P5 ST.E.64 desc[UR6][R8.64], R82 ;  /* 0x000000520800d985 */ /* 0x0001e2000c101b06 */
[----:B------:R-:W-:Y:S05]  /*20920*/  @P0 BRA `(.L_x_6876) ;  /* 0x0000000c00740947 */ /* 0x000fea0003800000 */
[----:B------:R-:W-:Y:S01]  /*20930*/  LEA R14, P0, R113, R14, 0x2 ;  /* 0x0000000e710e7211 */ /* 0x000fe200078010ff */
[----:B------:R-:W-:-:S03]  /*20940*/  ULDC.64 UR4, c[0x0][0x208] ;  /* 0x0000820000047ab9 */ /* 0x000fc60000000a00 */
[----:B------:R-:W-:-:S05]  /*20950*/  LEA.HI.X R15, R113, R3, R114, 0x2, P0 ;  /* 0x00000003710f7211 */ /* 0x000fca00000f1472 */
[----:B------:R1:W-:Y:S01]  /*20960*/  ST.E.64 desc[UR4][R14.64], R86 ;  /* 0x000000560e007985 */ /* 0x0003e2000c101b04 */
[----:B------:R-:W-:Y:S05]  /*20970*/  BRA `(.L_x_6876) ;  /* 0x0000000c00607947 */ /* 0x000fea0003800000 */
.L_x_6863:
[----:B------:R-:W2:Y:S01]  /*20980*/  LDL.LU R6, [R1+0x64] ;  /* 0x0000640001067983 */ /* 0x000ea20000300800 */
[----:B------:R-:W-:Y:S01]  /*20990*/  ULDC.64 UR6, c[0x0][0xc08] ;  /* 0x0003020000067ab9 */ /* 0x000fe20000000a00 */
[----:B------:R-:W-:Y:S02]  /*209a0*/  ULDC.64 UR4, c[0x0][0xc00] ;  /* 0x0003000000047ab9 */ /* 0x000fe40000000a00 */
[----:B------:R-:W3:Y:S04]  /*209b0*/  LDL R10, [R1+0x5c] ;  /* 0x00005c00010a7983 */ /* 0x000ee80000100800 */
[----:B------:R-:W3:Y:S04]  /*209c0*/  LDL R9, [R1+0x70] ;  /* 0x0000700001097983 */ /* 0x000ee80000100800 */
[----:B------:R-:W4:Y:S01]  /*209d0*/  LDL R8, [R1+0x60] ;  /* 0x0000600001087983 */ /* 0x000f220000100800 */
[----:B------:R-:W-:Y:S01]  /*209e0*/  ISETP.NE.U32.AND P1, PT, RZ, UR6, PT ;  /* 0x00000006ff007c0c */ /* 0x000fe2000bf25070 */
[----:B------:R-:W-:Y:S01]  /*209f0*/  IMAD.MOV.U32 R3, RZ, RZ, RZ ;  /* 0x000000ffff037224 */ /* 0x000fe200078e00ff */
[----:B------:R-:W-:Y:S01]  /*20a00*/  ISETP.NE.U32.AND P0, PT, RZ, UR4, PT ;  /* 0x00000004ff007c0c */ /* 0x000fe2000bf05070 */
[----:B------:R-:W-:Y:S01]  /*20a10*/  ULDC.64 UR8, c[0x0][0x208] ;  /* 0x0000820000087ab9 */ /* 0x000fe20000000a00 */
[----:B------:R-:W-:Y:S01]  /*20a20*/  ISETP.NE.AND.EX P1, PT, RZ, UR7, PT, P1 ;  /* 0x00000007ff007c0c */ /* 0x000fe2000bf25310 */
[----:B------:R-:W0:Y:S01]  /*20a30*/  S2R R28, SR_TID.X ;  /* 0x00000000001c7919 */ /* 0x000e220000002100 */
[----:B------:R-:W-:Y:S01]  /*20a40*/  ISETP.NE.AND.EX P0, PT, RZ, UR5, PT, P0 ;  /* 0x00000005ff007c0c */ /* 0x000fe2000bf05300 */
[----:B0-----:R-:W-:-:S05]  /*20a50*/  VIADD R28, R28, 0xffffff80 ;  /* 0xffffff801c1c7836 */ /* 0x001fca0000000000 */
[----:B------:R-:W-:Y:S02]  /*20a60*/  ISETP.GT.AND P3, PT, R28, 0x7f, PT ;  /* 0x0000007f1c00780c */ /* 0x000fe40003f64270 */
[----:B--2---:R-:W-:Y:S02]  /*20a70*/  IADD3 R4, P2, R6, UR4, RZ ;  /* 0x0000000406047c10 */ /* 0x004fe4000ff5e0ff */
[----:B---3--:R-:W-:-:S04]  /*20a80*/  SHF.L.U64.HI R0, R10, 0x2, R9 ;  /* 0x000000020a007819 */ /* 0x008fc80000010209 */
[----:B------:R-:W-:Y:S02]  /*20a90*/  IADD3.X R5, R0, UR5, RZ, P2, !PT ;  /* 0x0000000500057c10 */ /* 0x000fe400097fe4ff */
[----:B------:R-:W-:Y:S01]  /*20aa0*/  @P1 IADD3 R6, P2, R6, UR6, RZ ;  /* 0x0000000606061c10 */ /* 0x000fe2000ff5e0ff */
[----:B------:R-:W-:Y:S02]  /*20ab0*/  ULDC UR4, c[0x0][0xa88] ;  /* 0x0002a20000047ab9 */ /* 0x000fe40000000800 */
[----:B------:R0:W5:Y:S01]  /*20ac0*/  @P0 LDG.E R3, desc[UR8][R4.64] ;  /* 0x0000000804030981 */ /* 0x000162000c1e1900 */
[----:B------:R-:W-:Y:S01]  /*20ad0*/  @P1 IADD3.X R7, R0, UR7, RZ, P2, !PT ;  /* 0x0000000700071c10 */ /* 0x000fe200097fe4ff */
[----:B------:R-:W-:Y:S01]  /*20ae0*/  IMAD.U32 R20, RZ, RZ, UR4 ;  /* 0x00000004ff147e24 */ /* 0x000fe2000f8e00ff */
[----:B----4-:R-:W-:-:S05]  /*20af0*/  ISETP.NE.AND P2, PT, R8, RZ, PT ;  /* 0x000000ff0800720c */ /* 0x010fca0003f45270 */
[----:B------:R0:W5:Y:S08]  /*20b00*/  @P1 LDG.E R20, desc[UR8][R6.64] ;  /* 0x0000000806141981 */ /* 0x000170000c1e1900 */
[----:B------:R-:W2:Y:S02]  /*20b10*/  @!P2 LDC R8, c[0x0][0xad4] ;  /* 0x0002b500ff08ab82 */ /* 0x000ea40000000800 */
        /* <DEDUP_REMOVED lines=8> */
.L_x_6881:
[----:B------:R-:W-:Y:S01]  /*20ba0*/  BSSY B1, `(.L_x_6882) ;  /* 0x000003b000017945 */ /* 0x000fe20003800000 */
[----:B------:R-:W-:Y:S02]  /*20bb0*/  SEL R27, R10, RZ, !P0 ;  /* 0x000000ff0a1b7207 */ /* 0x000fe40004000000 */
[----:B------:R-:W-:Y:S02]  /*20bc0*/  SEL R26, R9, RZ, !P0 ;  /* 0x000000ff091a7207 */ /* 0x000fe40004000000 */
[----:B-----5:R-:W-:Y:S01]  /*20bd0*/  SHF.R.S32.HI R24, RZ, 0x1f, R3 ;  /* 0x0000001fff187819 */ /* 0x020fe20000011403 */
[----:B------:R-:W-:Y:S06]  /*20be0*/  @P3 BRA `(.L_x_6883) ;  /* 0x0000000000d83947 */ /* 0x000fec0003800000 */
[----:B0-----:R-:W2:Y:S01]  /*20bf0*/  LDL R4, [R1+0x6c] ;  /* 0x00006c0001047983 */ /* 0x001ea20000100800 */
[----:B------:R-:W0:Y:S01]  /*20c00*/  LDC R33, c[0x0][0xbe8] ;  /* 0x0002fa00ff217b82 */ /* 0x000e220000000800 */
[----:B------:R-:W2:Y:S02]  /*20c10*/  S2R R0, SR_TID.X ;  /* 0x0000000000007919 */ /* 0x000ea40000002100 */
[----:B--2---:R-:W-:Y:S02]  /*20c20*/  IMAD R0, R4, 0x80, R0 ;  /* 0x0000008004007824 */ /* 0x004fe400078e0200 */
[----:B0-----:R-:W-:Y:S02]  /*20c30*/  IMAD R4, R20, R33, RZ ;  /* 0x0000002114047224 */ /* 0x001fe400078e02ff */
[----:B------:R-:W-:-:S05]  /*20c40*/  VIADD R29, R0, 0xffffff80 ;  /* 0xffffff80001d7836 */ /* 0x000fca0000000000 */
        /* <DEDUP_REMOVED lines=8> */
[----:B------:R-:W-:Y:S01]  /*20cd0*/  ULDC.64 UR4, c[0x0][0x208] ;  /* 0x0000820000047ab9 */ /* 0x000fe20000000a00 */
[----:B------:R-:W-:Y:S02]  /*20ce0*/  SEL R14, R14, 0x978, P0 ;  /* 0x000009780e0e7807 */ /* 0x000fe40000000000 */
[----:B------:R-:W-:Y:S02]  /*20cf0*/  MOV R15, R29 ;  /* 0x0000001d000f7202 */ /* 0x000fe40000000f00 */
[----:B------:R-:W4:Y:S08]  /*20d00*/  LDC.64 R6, c[0x0][R14+0x220] ;  /* 0x000088000e067b82 */ /* 0x000f300000000a00 */
[----:B------:R-:W2:Y:S08]  /*20d10*/  LDC.64 R4, c[0x0][R14+0x218] ;  /* 0x000086000e047b82 */ /* 0x000eb00000000a00 */
[----:B------:R-:W5:Y:S08]  /*20d20*/  LDC.64 R8, c[0x0][R14+0x228] ;  /* 0x00008a000e087b82 */ /* 0x000f700000000a00 */
[----:B------:R-:W1:Y:S08]  /*20d30*/  @P1 LDC R0, c[0x0][0xbec] ;  /* 0x0002fb00ff001b82 */ /* 0x000e700000000800 */
[----:B------:R-:W5:Y:S08]  /*20d40*/  LDC.64 R10, c[0x0][R14+0x210] ;  /* 0x000084000e0a7b82 */ /* 0x000f700000000a00 */
[----:B------:R-:W5:Y:S01]  /*20d50*/  @P1 LDC R25, c[0x0][0xbf0] ;  /* 0x0002fc00ff191b82 */ /* 0x000f620000000800 */
[----:B-1----:R-:W-:-:S07]  /*20d60*/  @P1 IMAD.HI.U32 R0, R29, R0, RZ ;  /* 0x000000001d001227 */ /* 0x002fce00078e00ff */
[----:B0-----:R-:W0:Y:S01]  /*20d70*/  @!P0 LDC R30, c[0x0][0xb50] ;  /* 0x0002d400ff1e8b82 */ /* 0x001e220000000800 */
[----:B----4-:R-:W-:-:S07]  /*20d80*/  IMAD R7, R7, R27, RZ ;  /* 0x0000001b07077224 */ /* 0x010fce00078e02ff */
[----:B------:R-:W1:Y:S01]  /*20d90*/  @!P0 LDC R31, c[0x0][0xb54] ;  /* 0x0002d500ff1f8b82 */ /* 0x000e620000000800 */
[----:B-----5:R-:W-:Y:S01]  /*20da0*/  @P1 SHF.R.U32.HI R15, RZ, R25, R0 ;  /* 0x00000019ff0f1219 */ /* 0x020fe20000011600 */
        /* <DEDUP_REMOVED lines=9> */
[----:B------:R-:W-:-:S04]  /*20e40*/  IMAD.WIDE.U32 R4, R8, R7, RZ ;  /* 0x0000000708047225 */ /* 0x000fc800078e00ff */
[----:B------:R-:W-:Y:S02]  /*20e50*/  IMAD R9, R9, R7, RZ ;  /* 0x0000000709097224 */ /* 0x000fe400078e02ff */
[----:B------:R-:W-:Y:S01]  /*20e60*/  IMAD R7, R33, R6, R29 ;  /* 0x0000000621077224 */ /* 0x000fe200078e021d */
[----:B------:R-:W-:Y:S02]  /*20e70*/  IADD3.X R6, R25, R21, R24, P1, P3 ;  /* 0x0000001519067210 */ /* 0x000fe40000fe6418 */
[----:B------:R-:W-:Y:S01]  /*20e80*/  IADD3 R4, P0, P1, R15, R0, R4 ;  /* 0x000000000f047210 */ /* 0x000fe2000791e004 */
[----:B------:R-:W-:Y:S01]  /*20e90*/  IMAD R0, R11, R7, RZ ;  /* 0x000000070b007224 */ /* 0x000fe200078e02ff */
[----:B------:R-:W-:Y:S02]  /*20ea0*/  IADD3 R9, R5, R9, RZ ;  /* 0x0000000905097210 */ /* 0x000fe40007ffe0ff */
[----:B------:R-:W-:-:S04]  /*20eb0*/  SHF.R.S32.HI R15, RZ, 0x1f, R15 ;  /* 0x0000001fff0f7819 */ /* 0x000fc8000001140f */
[----:B------:R-:W-:Y:S02]  /*20ec0*/  IADD3.X R5, R15, R6, R9, P0, P1 ;  /* 0x000000060f057210 */ /* 0x000fe400007e2409 */
[----:B------:R-:W-:Y:S01]  /*20ed0*/  SHF.R.S32.HI R9, RZ, 0x1f, R7 ;  /* 0x0000001fff097819 */ /* 0x000fe20000011407 */
[----:B------:R-:W-:-:S04]  /*20ee0*/  IMAD.WIDE.U32 R4, R10, R7, R4 ;  /* 0x000000070a047225 */ /* 0x000fc800078e0004 */
[----:B------:R-:W-:Y:S01]  /*20ef0*/  IMAD R9, R10, R9, R0 ;  /* 0x000000090a097224 */ /* 0x000fe200078e0200 */
[----:B0-----:R-:W-:-:S03]  /*20f00*/  LEA R6, P0, R4, R30, 0x2 ;  /* 0x0000001e04067211 */ /* 0x001fc600078010ff */
[----:B------:R-:W-:Y:S02]  /*20f10*/  IMAD.IADD R0, R5, 0x1, R9 ;  /* 0x0000000105007824 */ /* 0x000fe400078e0209 */
[----:B------:R-:W-:-:S03]  /*20f20*/  IMAD.MOV.U32 R5, RZ, RZ, -0x800000 ;  /* 0xff800000ff057424 */ /* 0x000fc600078e00ff */
[----:B-1----:R-:W-:-:S05]  /*20f30*/  LEA.HI.X R7, R4, R31, R0, 0x2, P0 ;  /* 0x0000001f04077211 */ /* 0x002fca00000f1400 */
[----:B------:R2:W-:Y:S02]  /*20f40*/  STG.E desc[UR4][R6.64], R5 ;  /* 0x0000000506007986 */ /* 0x0005e4000c101904 */
.L_x_6883:
[----:B------:R-:W-:Y:S05]  /*20f50*/  BSYNC B1 ;  /* 0x0000000000017941 */ /* 0x000fea0003800000 */
.L_x_6882:
[----:B------:R-:W-:Y:S05]  /*20f60*/  @P2 BRA `(.L_x_6876) ;  /* 0x0000000400e42947 */ /* 0x000fea0003800000 */
[----:B------:R-:W3:Y:S01]  /*20f70*/  LDL.LU R12, [R1+0x58] ;  /* 0x00005800010c7983 */ /* 0x000ee20000300800 */
[----:B------:R-:W4:Y:S01]  /*20f80*/  LDC R21, c[0x0][0xbe8] ;  /* 0x0002fa00ff157b82 */ /* 0x000f220000000800 */
[----:B0-2---:R-:W-:Y:S01]  /*20f90*/  SHF.R.S32.HI R6, RZ, 0x1f, R28 ;  /* 0x0000001fff067819 */ /* 0x005fe2000001141c */
[----:B------:R-:W-:Y:S01]  /*20fa0*/  ULDC.64 UR4, c[0x0][0xaa0] ;  /* 0x0002a80000047ab9 */ /* 0x000fe20000000a00 */
[----:B------:R-:W2:Y:S01]  /*20fb0*/  LDL.LU R10, [R1+0x6c] ;  /* 0x00006c00010a7983 */ /* 0x000ea20000300800 */
[----:B------:R-:W-:Y:S01]  /*20fc0*/  IMAD R0, R24, UR4, RZ ;  /* 0x0000000418007c24 */ /* 0x000fe2000f8e02ff */
[----:B------:R-:W-:Y:S01]  /*20fd0*/  LEA.HI R6, R6, R28, RZ, 0x3 ;  /* 0x0000001c06067211 */ /* 0x000fe200078f18ff */
[C---:B------:R-:W-:Y:S01]  /*20fe0*/  IMAD.WIDE.U32 R4, R3.reuse, UR4, RZ ;  /* 0x0000000403047c25 */ /* 0x040fe2000f8e00ff */
[----:B------:R-:W-:Y:S02]  /*20ff0*/  ULDC.64 UR6, c[0x0][0xaf0] ;  /* 0x0002bc0000067ab9 */ /* 0x000fe40000000a00 */
[----:B------:R-:W-:Y:S01]  /*21000*/  LOP3.LUT R6, R6, 0xfffffff8, RZ, 0xc0, !PT ;  /* 0xfffffff806067812 */ /* 0x000fe200078ec0ff */
[----:B------:R-:W-:Y:S01]  /*21010*/  IMAD R7, R3, UR5, R0 ;  /* 0x0000000503077c24 */ /* 0x000fe2000f8e0200 */
[----:B------:R-:W-:-:S03]  /*21020*/  ULDC.64 UR4, c[0x0][0xae8] ;  /* 0x0002ba0000047ab9 */ /* 0x000fc60000000a00 */
[----:B------:R-:W-:Y:S02]  /*21030*/  IMAD.IADD R6, R28, 0x1, -R6 ;  /* 0x000000011c067824 */ /* 0x000fe400078e0a06 */
[----:B------:R-:W-:-:S03]  /*21040*/  IMAD.IADD R5, R5, 0x1, R7 ;  /* 0x0000000105057824 */ /* 0x000fc600078e0207 */
[----:B------:R-:W-:Y:S01]  /*21050*/  LEA R0, R6, R22, 0x5 ;  /* 0x0000001606007211 */ /* 0x000fe200078e28ff */
[----:B------:R-:W-:Y:S01]  /*21060*/  IMAD R6, R26, UR6, RZ ;  /* 0x000000061a067c24 */ /* 0x000fe2000f8e02ff */
[----:B----4-:R-:W-:-:S13]  /*21070*/  ISETP.NE.AND P0, PT, R21, 0x1, PT ;  /* 0x000000011500780c */ /* 0x010fda0003f05270 */
[----:B------:R-:W0:Y:S08]  /*21080*/  @P0 LDC R9, c[0x0][0xbec] ;  /* 0x0002fb00ff090b82 */ /* 0x000e300000000800 */
[----:B------:R-:W4:Y:S01]  /*21090*/  @P0 LDC R11, c[0x0][0xbf0] ;  /* 0x0002fc00ff0b0b82 */ /* 0x000f220000000800 */
[----:B---3--:R-:W-:-:S04]  /*210a0*/  IMAD.WIDE.U32 R4, R12, UR4, R4 ;  /* 0x000000040c047c25 */ /* 0x008fc8000f8e0004 */
[----:B--2---:R-:W-:Y:S02]  /*210b0*/  IMAD R8, R10, 0x80, R0 ;  /* 0x000000800a087824 */ /* 0x004fe400078e0200 */
[----:B------:R-:W-:Y:S01]  /*210c0*/  IMAD R5, R12, UR5, R5 ;  /* 0x000000050c057c24 */ /* 0x000fe2000f8e0205 */
[----:B------:R-:W-:Y:S01]  /*210d0*/  ULDC.64 UR4, c[0x0][0xae0] ;  /* 0x0002b80000047ab9 */ /* 0x000fe20000000a00 */
[----:B0-----:R-:W-:-:S04]  /*210e0*/  @P0 IMAD.HI.U32 R0, R8, R9, RZ ;  /* 0x0000000908000227 */ /* 0x001fc800078e00ff */
[----:B------:R-:W-:Y:S01]  /*210f0*/  IMAD.MOV.U32 R3, RZ, RZ, R8 ;  /* 0x000000ffff037224 */ /* 0x000fe200078e0008 */
[----:B----4-:R-:W-:Y:S01]  /*21100*/  @P0 SHF.R.U32.HI R3, RZ, R11, R0 ;  /* 0x0000000bff030219 */ /* 0x010fe20000011600 */
[C---:B------:R-:W-:Y:S01]  /*21110*/  IMAD R9, R27.reuse, UR7, R6 ;  /* 0x000000071b097c24 */ /* 0x040fe2000f8e0206 */
[----:B------:R-:W-:Y:S01]  /*21120*/  LEA R6, R10, R22, 0x7 ;  /* 0x000000160a067211 */ /* 0x000fe200078e38ff */
[----:B------:R-:W-:Y:S01]  /*21130*/  IMAD.WIDE.U32 R4, R27, UR6, R4 ;  /* 0x000000061b047c25 */ /* 0x000fe2000f8e0004 */
[----:B------:R-:W-:Y:S02]  /*21140*/  IADD3 R7, -R3, RZ, RZ ;  /* 0x000000ff03077210 */ /* 0x000fe40007ffe1ff */
[----:B------:R-:W-:Y:S01]  /*21150*/  SHF.R.S32.HI R0, RZ, 0x1f, R3 ;  /* 0x0000001fff007819 */ /* 0x000fe20000011403 */
[----:B------:R-:W-:Y:S02]  /*21160*/  IMAD.IADD R5, R5, 0x1, R9 ;  /* 0x0000000105057824 */ /* 0x000fe400078e0209 */
[----:B------:R-:W-:-:S02]  /*21170*/  IMAD R7, R21, R7, R8 ;  /* 0x0000000715077224 */ /* 0x000fc400078e0208 */
[----:B------:R-:W-:Y:S02]  /*21180*/  IMAD R0, R0, UR4, RZ ;  /* 0x0000000400007c24 */ /* 0x000fe4000f8e02ff */
        /* <DEDUP_REMOVED lines=9> */
[----:B------:R-:W-:Y:S02]  /*21220*/  SHF.R.S32.HI R7, RZ, 0x1f, R221 ;  /* 0x0000001fff077819 */ /* 0x000fe400000114dd */
[----:B------:R-:W-:Y:S01]  /*21230*/  IMAD.IADD R5, R5, 0x1, R3 ;  /* 0x0000000105057824 */ /* 0x000fe200078e0203 */
[----:B------:R-:W-:Y:S01]  /*21240*/  LEA R3, P0, R4, UR4, 0x1 ;  /* 0x0000000404037c11 */ /* 0x000fe2000f8008ff */
[----:B------:R-:W-:-:S03]  /*21250*/  UMOV UR4, 0xffffffff ;  /* 0xffffffff00047882 */ /* 0x000fc60000000000 */
[----:B------:R-:W-:Y:S01]  /*21260*/  LEA.HI.X R4, R4, UR5, R5, 0x1, P0 ;  /* 0x0000000504047c11 */ /* 0x000fe200080f0c05 */
[----:B------:R-:W-:Y:S08]  /*21270*/  BRA.DIV UR4, `(.L_x_6884) ;  /* 0x0000008e04947947 */ /* 0x000ff0000b800000 */
[----:B------:R0:W2:Y:S04]  /*21280*/  SHFL.IDX PT, R0, R4, RZ, 0x181f ;  /* 0x00181fff04007589 */ /* 0x0000a800000e0000 */
[----:B------:R0:W3:Y:S02]  /*21290*/  SHFL.IDX PT, R14, R3, RZ, 0x181f ;  /* 0x00181fff030e7589 */ /* 0x0000e400000e0000 */
.L_x_7099:
[----:B------:R-:W-:Y:S01]  /*212a0*/  IMAD R20, R20, R21, RZ ;  /* 0x0000001514147224 */ /* 0x000fe200078e02ff */
[----:B------:R-:W-:Y:S04]  /*212b0*/  BSSY B1, `(.L_x_6885) ;  /* 0x000000d000017945 */ /* 0x000fe80003800000 */
[----:B------:R-:W-:-:S13]  /*212c0*/  ISETP.GE.AND P0, PT, R6, R20, PT ;  /* 0x000000140600720c */ /* 0x000fda0003f06270 */
[----:B------:R-:W-:Y:S05]  /*212d0*/  @P0 BRA `(.L_x_6886) ;  /* 0x0000000000280947 */ /* 0x000fea0003800000 */
        /* <DEDUP_REMOVED lines=10> */
.L_x_6886:
[----:B------:R-:W-:Y:S05]  /*21380*/  BSYNC B1 ;  /* 0x0000000000017941 */ /* 0x000fea0003800000 */
.L_x_6885:
[----:B------:R-:W-:-:S03]  /*21390*/  UMOV UR4, 0xffffffff ;  /* 0xffffffff00047882 */ /* 0x000fc60000000000 */
[----:B------:R-:W-:Y:S05]  /*213a0*/  BRA.DIV UR4, `(.L_x_6887) ;  /* 0x0000008e047c7947 */ /* 0x000fea000b800000 */
[----:B--2---:R2:W0:Y:S04]  /*213b0*/  SHFL.IDX PT, R0, R4, 0x1, 0x181f ;  /* 0x00381f0004007f89 */ /* 0x00442800000e0000 */
[----:B---34-:R2:W3:Y:S02]  /*213c0*/  SHFL.IDX PT, R14, R3, 0x1, 0x181f ;  /* 0x00381f00030e7f89 */ /* 0x0184e400000e0000 */
.L_x_7103:
        /* <DEDUP_REMOVED lines=12> */
[----:B------:R4:W-:Y:S04]  /*21490*/  @!P2 ST.E.128 desc[UR6][R8.64], RZ ;  /* 0x000000ff0800a985 */ /* 0x0009e8000c101d06 */
[----:B------:R4:W-:Y:S02]  /*214a0*/  @!P3 ST.E.128 desc[UR6][R14.64], RZ ;  /* 0x000000ff0e00b985 */ /* 0x0009e4000c101d06 */
.L_x_6889:
[----:B------:R-:W-:Y:S05]  /*214b0*/  BSYNC B1 ;  /* 0x0000000000017941 */ /* 0x000fea0003800000 */
.L_x_6888:
[----:B------:R-:W-:-:S03]  /*214c0*/  UMOV UR4, 0xffffffff ;  /* 0xffffffff00047882 */ /* 0x000fc60000000000 */
[----:B------:R-:W-:Y:S05]  /*214d0*/  BRA.DIV UR4, `(.L_x_6890) ;  /* 0x0000008e04787947 */ /* 0x000fea000b800000 */
[----:B0-----:R0:W0:Y:S04]  /*214e0*/  SHFL.IDX PT, R0, R4, 0x2, 0x181f ;  /* 0x00581f0004007f89 */ /* 0x00102800000e0000 */
[----:B---34-:R3:W4:Y:S02]  /*214f0*/  SHFL.IDX PT, R14, R3, 0x2, 0x181f ;  /* 0x00581f00030e7f89 */ /* 0x01872400000e0000 */
.L_x_7107:
        /* <DEDUP_REMOVED lines=8> */
[CC--:B----4-:R-:W-:Y:S02]  /*21580*/  @!P2 LEA R8, P0, R16.reuse, R14.reuse, 0x1 ;  /* 0x0000000e1008a211 */ /* 0x0d0fe400078008ff */
[C---:B------:R-:W-:Y:S02]  /*21590*/  @!P3 LEA R14, P1, R221.reuse, R14, 0x1 ;  /* 0x0000000edd0eb211 */ /* 0x040fe400078208ff */
[-C--:B0-----:R-:W-:Y:S02]  /*215a0*/  @!P2 LEA.HI.X R9, R16, R0.reuse, R17, 0x1, P0 ;  /* 0x000000001009a211 */ /* 0x081fe400000f0c11 */
[----:B------:R-:W-:-:S03]  /*215b0*/  @!P3 LEA.HI.X R15, R221, R0, R7, 0x1, P1 ;  /* 0x00000000dd0fb211 */ /* 0x000fc600008f0c07 */
[----:B------:R0:W-:Y:S04]  /*215c0*/  @!P2 ST.E.128 desc[UR6][R8.64], RZ ;  /* 0x000000ff0800a985 */ /* 0x0001e8000c101d06 */
[----:B------:R0:W-:Y:S02]  /*215d0*/  @!P3 ST.E.128 desc[UR6][R14.64], RZ ;  /* 0x000000ff0e00b985 */ /* 0x0001e4000c101d06 */
.L_x_6892:
[----:B------:R-:W-:Y:S05]  /*215e0*/  BSYNC B1 ;  /* 0x0000000000017941 */ /* 0x000fea0003800000 */
.L_x_6891:
[----:B------:R-:W-:-:S03]  /*215f0*/  UMOV UR4, 0xffffffff ;  /* 0xffffffff00047882 */ /* 0x000fc60000000000 */
[----:B------:R-:W-:Y:S05]  /*21600*/  BRA.DIV UR4, `(.L_x_6893) ;  /* 0x0000008e04747947 */ /* 0x000fea000b800000 */
[----:B0-----:R0:W0:Y:S04]  /*21610*/  SHFL.IDX PT, R0, R4, 0x3, 0x181f ;  /* 0x00781f0004007f89 */ /* 0x00102800000e0000 */
[----:B----4-:R4:W0:Y:S02]  /*21620*/  SHFL.IDX PT, R14, R3, 0x3, 0x181f ;  /* 0x00781f00030e7f89 */ /* 0x01082400000e0000 */
.L_x_7111:
[----:B--234-:R-:W-:-:S05]  /*21630*/  VIADD R3, R6, 0x60 ;  /* 0x0000006006037836 */ /* 0x01cfca0000000000 */
[----:B------:R-:W-:-:S13]  /*21640*/  ISETP.GE.AND P0, PT, R3, R20, PT ;  /* 0x000000140300720c */ /* 0x000fda0003f06270 */
[----:B------:R-:W-:Y:S05]  /*21650*/  @P0 BRA `(.L_x_6876) ;  /* 0x0000000000280947 */ /* 0x000fea0003800000 */
[----:B------:R-:W-:Y:S01]  /*21660*/  ULDC UR4, c[0x0][0xac8] ;  /* 0x0002b20000047ab9 */ /* 0x000fe20000000800 */
[----:B------:R-:W-:Y:S01]  /*21670*/  ULDC.64 UR6, c[0x0][0x208] ;  /* 0x0000820000067ab9 */ /* 0x000fe20000000a00 */
[----:B------:R-:W-:Y:S02]  /*21680*/  ISETP.GE.AND P2, PT, R16, UR4, PT ;  /* 0x0000000410007c0c */ /* 0x000fe4000bf46270 */
[----:B------:R-:W-:-:S11]  /*21690*/  ISETP.GE.AND P3, PT, R221, UR4, PT ;  /* 0x00000004dd007c0c */ /* 0x000fd6000bf66270 */
[CC--:B0-----:R-:W-:Y:S02]  /*216a0*/  @!P2 LEA R4, P0, R16.reuse, R14.reuse, 0x1 ;  /* 0x0000000e1004a211 */ /* 0x0c1fe400078008ff */
[C---:B------:R-:W-:Y:S02]  /*216b0*/  @!P3 LEA R14, P1, R221.reuse, R14, 0x1 ;  /* 0x0000000edd0eb211 */ /* 0x040fe400078208ff */
[-C--:B------:R-:W-:Y:S02]  /*216c0*/  @!P2 LEA.HI.X R5, R16, R0.reuse, R17, 0x1, P0 ;  /* 0x000000001005a211 */ /* 0x080fe400000f0c11 */
[----:B------:R-:W-:-:S03]  /*216d0*/  @!P3 LEA.HI.X R15, R221, R0, R7, 0x1, P1 ;  /* 0x00000000dd0fb211 */ /* 0x000fc600008f0c07 */
[----:B------:R3:W-:Y:S04]  /*216e0*/  @!P2 ST.E.128 desc[UR6][R4.64], RZ ;  /* 0x000000ff0400a985 */ /* 0x0007e8000c101d06 */
[----:B------:R3:W-:Y:S02]  /*216f0*/  @!P3 ST.E.128 desc[UR6][R14.64], RZ ;  /* 0x000000ff0e00b985 */ /* 0x0007e4000c101d06 */
.L_x_6876:
[----:B------:R-:W-:Y:S05]  /*21700*/  BSYNC B0 ;  /* 0x0000000000007941 */ /* 0x000fea0003800000 */
.L_x_6862:
[----:B------:R-:W-:Y:S02]  /*21710*/  ULDC UR4, c[0x0][0xc3c] ;  /* 0x00030f0000047ab9 */ /* 0x000fe40000000800 */
[----:B-1----:R-:W-:-:S13]  /*21720*/  ISETP.GE.AND P0, PT, R151, UR4, PT ;  /* 0x0000000497007c0c */ /* 0x002fda000bf06270 */
[----:B------:R-:W-:Y:S05]  /*21730*/  @!P0 BRA `(.L_x_6894) ;  /* 0xfffffdfc00048947 */ /* 0x000fea000383ffff */
[----:B------:R-:W-:Y:S05]  /*21740*/  BRA `(.L_x_6663) ;  /* 0x0000007800e87947 */ /* 0x000fea0003800000 */
.L_x_6661:
[----:B------:R-:W-:-:S08]  /*21750*/  NOP ;  /* 0x0000000000007918 */ /* 0x000fd00000000000 */
[----:B------:R-:W0:-:S00]  /*21760*/  USETMAXREG.DEALLOC.CTAPOOL 0x18 ;  /* 0x00000018000079c8 */ /* 0x000e0000080e0500 */
[----:B0-----:R-:W2:Y:S01]  /*21770*/  LDL.LU R2, [R1] ;  /* 0x0000000001027983 */ /* 0x001ea20000300800 */
[----:B------:R-:W-:Y:S02]  /*21780*/  LOP3.LUT R0, R0, 0x3, RZ, 0xc0, !PT ;  /* 0x0000000300007812 */ /* 0x000fe400078ec0ff */
[----:B------:R-:W-:-:S04]  /*21790*/  MOV R7, RZ ;  /* 0x000000ff00077202 */ /* 0x000fc80000000f00 */
[----:B------:R-:W0:Y:S02]  /*217a0*/  SHFL.IDX PT, R0, R0, RZ, 0x1f ;  /* 0x00001fff00007589 */ /* 0x000e2400000e0000 */
[----:B0-----:R-:W-:Y:S02]  /*217b0*/  ISETP.NE.AND P0, PT, R0, RZ, PT ;  /* 0x000000ff0000720c */ /* 0x001fe40003f05270 */
[----:B--2---:R-:W-:-:S11]  /*217c0*/  LOP3.LUT R2, R2, 0xffffffef, RZ, 0xc0, !PT ;  /* 0xffffffef02027812 */ /* 0x004fd600078ec0ff */
[----:B------:R-:W-:-:S05]  /*217d0*/  @P0 LOP3.LUT R2, R2, 0x10, RZ, 0xfc, !PT ;  /* 0x0000001002020812 */ /* 0x000fca00078efcff */
[----:B------:R0:W-:Y:S01]  /*217e0*/  STL [R1], R2 ;  /* 0x0000000201007387 */ /* 0x0001e20000100800 */
[----:B------:R-:W-:Y:S05]  /*217f0*/  @!P0 BRA `(.L_x_6895) ;  /* 0x0000000000248947 */ /* 0x000fea0003800000 */
[----:B------:R-:W1:Y:S08]  /*21800*/  S2UR UR5, SR_CgaCtaId ;  /* 0x00000000000579c3 */ /* 0x000e700000008800 */
[----:B------:R-:W-:Y:S06]  /*21810*/  BAR.SYNC.DEFER_BLOCKING 0x5, 0x180 ;  /* 0x0146000000007b1d */ /* 0x000fec0000010000 */
[----:B------:R-:W-:-:S02]  /*21820*/  UMOV UR4, 0x400 ;  /* 0x0000040000047882 */ /* 0x000fc40000000000 */
[----:B-1----:R-:W-:-:S09]  /*21830*/  ULEA UR4, UR5, UR4, 0x18 ;  /* 0x0000000405047291 */ /* 0x002fd2000f8ec03f */
[----:B------:R-:W1:Y:S04]  /*21840*/  LDS.128 R8, [UR4+0x348d0] ;  /* 0x0348d004ff087984 */ /* 0x000e680008000c00 */
[----:B-1----:R1:W-:Y:S04]  /*21850*/  STL.64 [R1+0x10], R8 ;  /* 0x0000100801007387 */ /* 0x0023e80000100a00 */
[----:B------:R1:W-:Y:S01]  /*21860*/  STL.64 [R1+0x18], R10 ;  /* 0x0000180a01007387 */ /* 0x0003e20000100a00 */
[----:B------:R-:W-:Y:S06]  /*21870*/  BAR.ARV 0x4, 0x180 ;  /* 0x0106000000007b1d */ /* 0x000fec0000002000 */
[----:B------:R-:W-:Y:S05]  /*21880*/  BRA `(.L_x_6896) ;  /* 0x0000000800ac7947 */ /* 0x000fea0003800000 */
.L_x_6895:
        /* <DEDUP_REMOVED lines=44> */
.L_x_6899:
        /* <DEDUP_REMOVED lines=39> */
.L_x_6897:
        /* <DEDUP_REMOVED lines=20> */
.L_x_6900:
[----:B-1----:R-:W-:Y:S01]  /*21f00*/  IMAD R10, R14, UR5, R11 ;  /* 0x000000050e0a7c24 */ /* 0x002fe2000f8e020b */
[----:B0-----:R-:W-:Y:S01]  /*21f10*/  MOV R2, RZ ;  /* 0x000000ff00027202 */ /* 0x001fe20000000f00 */
[----:B------:R-:W-:Y:S01]  /*21f20*/  IMAD R11, R16, R5, RZ ;  /* 0x00000005100b7224 */ /* 0x000fe200078e02ff */
[----:B------:R-:W0:Y:S02]  /*21f30*/  MUFU.RCP R12, R12 ;  /* 0x0000000c000c7308 */ /* 0x000e240000001000 */
[----:B------:R1:W-:Y:S01]  /*21f40*/  STL [R1+0x10], R10 ;  /* 0x0000100a01007387 */ /* 0x0003e20000100800 */
        /* <DEDUP_REMOVED lines=49> */
.L_x_6898:
[----:B------:R-:W-:Y:S01]  /*22260*/  IMAD.U32 R2, RZ, RZ, UR6 ;  /* 0x00000006ff027e24 */ /* 0x000fe2000f8e00ff */
[----:B------:R0:W-:Y:S04]  /*22270*/  STL [R1+0x14], RZ ;  /* 0x000014ff01007387 */ /* 0x0001e80000100800 */
[----:B------:R0:W-:Y:S04]  /*22280*/  STL [R1+0x18], RZ ;  /* 0x000018ff01007387 */ /* 0x0001e80000100800 */
[----:B------:R0:W-:Y:S02]  /*22290*/  STL [R1+0x10], R2 ;  /* 0x0000100201007387 */ /* 0x0001e40000100800 */
.L_x_6901:
[----:B------:R-:W2:Y:S04]  /*222a0*/  LDL R8, [R1+0x10] ;  /* 0x0000100001087983 */ /* 0x000ea80000100800 */
        /* <DEDUP_REMOVED lines=9> */
.L_x_6896:
        /* <DEDUP_REMOVED lines=8> */
[----:B------:R-:W3:Y:S01]  /*223c0*/  LDL.LU R4, [R1] ;  /* 0x0000000001047983 */ /* 0x000ee20000300800 */
[C---:B--2---:R-:W-:Y:S01]  /*223d0*/  IMAD.SHL.U32 R0, R6.reuse, 0x8, RZ ;  /* 0x0000000806007824 */ /* 0x044fe200078e00ff */
[----:B------:R-:W2:Y:S01]  /*223e0*/  S2UR UR5, SR_CgaCtaId ;  /* 0x00000000000579c3 */ /* 0x000ea20000008800 */
[----:B------:R-:W-:Y:S01]  /*223f0*/  LOP3.LUT R5, R6, 0x7f, RZ, 0xc0, !PT ;  /* 0x0000007f06057812 */ /* 0x000fe200078ec0ff */
[----:B------:R-:W-:Y:S01]  /*22400*/  UMOV UR4, 0x400 ;  /* 0x0000040000047882 */ /* 0x000fe20000000000 */
[----:B------:R-:W-:Y:S01]  /*22410*/  BSSY B8, `(.L_x_6902) ;  /* 0x00006b5000087945 */ /* 0x000fe20003800000 */
[C---:B------:R-:W-:Y:S01]  /*22420*/  LOP3.LUT R3, R0.reuse, 0x1f8, RZ, 0xc0, !PT ;  /* 0x000001f800037812 */ /* 0x040fe200078ec0ff */
[----:B------:R-:W-:Y:S01]  /*22430*/  ULDC.64 UR38, c[0x0][0x198] ;  /* 0x0000660000267ab9 */ /* 0x000fe20000000a00 */
[C---:B------:R-:W-:Y:S01]  /*22440*/  ISETP.NE.AND P1, PT, R5.reuse, RZ, PT ;  /* 0x000000ff0500720c */ /* 0x040fe20003f25270 */
[----:B0-----:R-:W-:Y:S01]  /*22450*/  IMAD.SHL.U32 R2, R5, 0x8, RZ ;  /* 0x0000000805027824 */ /* 0x001fe200078e00ff */
[----:B------:R-:W-:Y:S01]  /*22460*/  LOP3.LUT R3, R3, 0x38, R6, 0x78, !PT ;  /* 0x0000003803037812 */ /* 0x000fe200078e7806 */
[----:B------:R-:W-:Y:S01]  /*22470*/  ULOP3.LUT UR37, UR60, 0x2, URZ, 0xfc, !UPT ;  /* 0x000000023c257892 */ /* 0x000fe2000f8efc3f */
[----:B------:R-:W-:Y:S01]  /*22480*/  LOP3.LUT R0, R0, 0x38, RZ, 0xc0, !PT ;  /* 0x0000003800007812 */ /* 0x000fe200078ec0ff */
[----:B------:R-:W-:Y:S01]  /*22490*/  ULDC UR36, c[0x0][0xc] ;  /* 0x0000030000247ab9 */ /* 0x000fe20000000800 */
[----:B------:R-:W-:-:S02]  /*224a0*/  LOP3.LUT R3, R3, 0x200, R2, 0xf8, !PT ;  /* 0x0000020003037812 */ /* 0x000fc400078ef802 */
[C---:B------:R-:W-:Y:S02]  /*224b0*/  LOP3.LUT P0, R2, R6.reuse, 0x1f, RZ, 0xc0, !PT ;  /* 0x0000001f06027812 */ /* 0x040fe4000780c0ff */
[----:B------:R-:W-:Y:S02]  /*224c0*/  SHF.L.U32 R6, R6, 0x4, RZ ;  /* 0x0000000406067819 */ /* 0x000fe400000006ff */
[----:B------:R-:W-:Y:S01]  /*224d0*/  MOV R19, RZ ;  /* 0x000000ff00137202 */ /* 0x000fe20000000f00 */
[----:B------:R0:W-:Y:S01]  /*224e0*/  STL [R1+0x2c], R2 ;  /* 0x00002c0201007387 */ /* 0x0001e20000100800 */
[----:B------:R-:W-:Y:S01]  /*224f0*/  LOP3.LUT R0, R0, 0x40, RZ, 0xfc, !PT ;  /* 0x0000004000007812 */ /* 0x000fe200078efcff */
[----:B--2---:R-:W-:Y:S01]  /*22500*/  ULEA UR4, UR5, UR4, 0x18 ;  /* 0x0000000405047291 */ /* 0x004fe2000f8ec03f */
[----:B0-----:R-:W-:-:S05]  /*22510*/  SHF.R.U32.HI R2, RZ, 0x3, R5 ;  /* 0x00000003ff027819 */ /* 0x001fca0000011605 */
[----:B------:R-:W-:Y:S01]  /*22520*/  IMAD.U32 R18, RZ, RZ, UR4 ;  /* 0x00000004ff127e24 */ /* 0x000fe2000f8e00ff */
[----:B---3--:R-:W-:-:S04]  /*22530*/  LOP3.LUT R4, R4, 0xfffffffd, RZ, 0xc0, !PT ;  /* 0xfffffffd04047812 */ /* 0x008fc800078ec0ff */
[----:B------:R-:W-:-:S04]  /*22540*/  @P1 LOP3.LUT R4, R4, 0x2, RZ, 0xfc, !PT ;  /* 0x0000000204041812 */ /* 0x000fc800078efcff */
[----:B------:R-:W-:-:S04]  /*22550*/  LOP3.LUT R4, R4, 0xfffffffe, RZ, 0xc0, !PT ;  /* 0xfffffffe04047812 */ /* 0x000fc800078ec0ff */
[----:B------:R-:W-:Y:S02]  /*22560*/  @P0 LOP3.LUT R4, R4, 0x1, RZ, 0xfc, !PT ;  /* 0x0000000104040812 */ /* 0x000fe400078efcff */
[----:B------:R-:W-:Y:S02]  /*22570*/  ISETP.NE.OR P0, PT, R5, RZ, !P0 ;  /* 0x000000ff0500720c */ /* 0x000fe40004705670 */
[----:B------:R-:W-:Y:S01]  /*22580*/  LOP3.LUT R5, R2, 0x70, R6, 0xf8, !PT ;  /* 0x0000007002057812 */ /* 0x000fe200078ef806 */
[----:B------:R-:W-:Y:S01]  /*22590*/  IMAD R2, R3, 0x2, R18 ;  /* 0x0000000203027824 */ /* 0x000fe200078e0212 */
[----:B------:R-:W-:-:S04]  /*225a0*/  LOP3.LUT R4, R4, 0xfffffff7, RZ, 0xc0, !PT ;  /* 0xfffffff704047812 */ /* 0x000fc800078ec0ff */
[----:B------:R0:W-:Y:S04]  /*225b0*/  STL [R1+0x34], R2 ;  /* 0x0000340201007387 */ /* 0x0001e80000100800 */
[----:B------:R2:W-:Y:S01]  /*225c0*/  STL [R1+0x5c], RZ ;  /* 0x00005cff01007387 */ /* 0x0005e20000100800 */
[----:B------:R-:W-:Y:S01]  /*225d0*/  @P0 LOP3.LUT R4, R4, 0x8, RZ, 0xfc, !PT ;  /* 0x0000000804040812 */ /* 0x000fe200078efcff */
[----:B0-----:R-:W-:-:S04]  /*225e0*/  IMAD.MOV.U32 R2, RZ, RZ, 0x1 ;  /* 0x00000001ff027424 */ /* 0x001fc800078e00ff */
[----:B------:R2:W-:Y:S04]  /*225f0*/  STL [R1], R4 ;  /* 0x0000000401007387 */ /* 0x0005e80000100800 */
[----:B------:R2:W-:Y:S04]  /*22600*/  STL [R1+0x24], R2 ;  /* 0x0000240201007387 */ /* 0x0005e80000100800 */
[----:B------:R2:W-:Y:S04]  /*22610*/  STL [R1+0x20], RZ ;  /* 0x000020ff01007387 */ /* 0x0005e80000100800 */
[----:B------:R2:W-:Y:S02]  /*22620*/  STL [R1+0xc], R2 ;  /* 0x00000c0201007387 */ /* 0x0005e40000100800 */
.L_x_7043:
[----:B---3--:R-:W3:Y:S01]  /*22630*/  LDL R0, [R1+0x1c] ;  /* 0x00001c0001007983 */ /* 0x008ee20000100800 */
[----:B--2---:R-:W3:Y:S01]  /*22640*/  LDC.64 R2, c[0x0][0xc88] ;  /* 0x00032200ff027b82 */ /* 0x004ee20000000a00 */
[----:B------:R-:W-:Y:S01]  /*22650*/  ULDC.64 UR4, c[0x0][0x208] ;  /* 0x0000820000047ab9 */ /* 0x000fe20000000a00 */
[----:B---3--:R-:W-:-:S05]  /*22660*/  IMAD.WIDE R2, R0, 0x4, R2 ;  /* 0x0000000400027825 */ /* 0x008fca00078e0202 */
[----:B------:R-:W2:Y:S01]  /*22670*/  LDG.E R15, desc[UR4][R2.64] ;  /* 0x00000004020f7981 */ /* 0x000ea2000c1e1900 */
        /* <DEDUP_REMOVED lines=15> */
[----:B------:R-:W-:Y:S01]  /*22770*/  STL [R1+0x38], R15 ;  /* 0x0000380f01007387 */ /* 0x000fe20000100800 */
[C-C-:B------:R-:W-:Y:S02]  /*22780*/  SHF.L.U64.HI R13, R15.reuse, 0x2, R4.reuse ;  /* 0x000000020f0d7819 */ /* 0x140fe40000010204 */
[----:B------:R-:W-:Y:S01]  /*22790*/  @P0 LEA.HI.X R3, R15, UR5, R4, 0x2, P1 ;  /* 0x000000050f030c11 */ /* 0x000fe200088f1404 */
[----:B------:R-:W-:Y:S01]  /*227a0*/  ULDC.64 UR4, c[0x0][0xa00] ;  /* 0x0002800000047ab9 */ /* 0x000fe20000000a00 */
[C---:B-1----:R-:W-:Y:S01]  /*227b0*/  @P3 IADD3 R8, P1, R14.reuse, UR10, RZ ;  /* 0x0000000a0e083c10 */ /* 0x042fe2000ff3e0ff */
[----:B0-----:R0:W-:Y:S03]  /*227c0*/  STL [R1+0x50], R4 ;  /* 0x0000500401007387 */ /* 0x0011e60000100800 */
        /* <DEDUP_REMOVED lines=22> */
[----:B0-----:R-:W-:Y:S01]  /*22930*/  MOV R12, UR4 ;  /* 0x00000004000c7c02 */ /* 0x001fe20008000f00 */
        /* <DEDUP_REMOVED lines=19> */
.L_x_6903:
        /* <DEDUP_REMOVED lines=10> */
[----:B------:R-:W-:Y:S02]  /*22b10*/  LEA.HI R17, R2, R17, RZ, 0x10 ;  /* 0x0000001102117211 */ /* 0x000fe400078f80ff */
[----:B-----5:R-:W-:-:S05]  /*22b20*/  IADD3 R2, R11, R0, RZ ;  /* 0x000000000b027210 */ /* 0x020fca0007ffe0ff */
[----:B------:R0:W-:Y:S01]  /*22b30*/  STL [R1+0x18], R2 ;  /* 0x0000180201007387 */ /* 0x0001e20000100800 */
[----:B------:R-:W-:Y:S05]  /*22b40*/  @!P1 BRA `(.L_x_6904) ;  /* 0x0000000000149947 */ /* 0x000fea0003800000 */
[----:B0-----:R-:W-:Y:S01]  /*22b50*/  IADD3 R2, P1, R14, UR4, RZ ;  /* 0x000000040e027c10 */ /* 0x001fe2000ff3e0ff */
[----:B------:R-:W-:-:S03]  /*22b60*/  ULDC.64 UR6, c[0x0][0x208] ;  /* 0x0000820000067ab9 */ /* 0x000fc60000000a00 */
[----:B------:R-:W-:-:S05]  /*22b70*/  IADD3.X R3, R13, UR5, RZ, P1, !PT ;  /* 0x000000050d037c10 */ /* 0x000fca0008ffe4ff */
[----:B------:R0:W5:Y:S01]  /*22b80*/  LDG.E R8, desc[UR6][R2.64] ;  /* 0x0000000602087981 */ /* 0x000162000c1e1900 */
[----:B------:R-:W-:Y:S05]  /*22b90*/  BRA `(.L_x_6905) ;  /* 0x0000000000147947 */ /* 0x000fea0003800000 */
.L_x_6904:
[----:B------:R-:W-:Y:S05]  /*22ba0*/  @!P2 BRA `(.L_x_6905) ;  /* 0x000000000010a947 */ /* 0x000fea0003800000 */
[----:B------:R-:W-:Y:S02]  /*22bb0*/  ULDC.64 UR4, c[0x0][0x208] ;  /* 0x0000820000047ab9 */ /* 0x000fe40000000a00 */
[----:B------:R-:W2:Y:S04]  /*22bc0*/  LDG.E R8, desc[UR4][R6.64] ;  /* 0x0000000406087981 */ /* 0x000ea8000c1e1900 */
[----:B------:R-:W2:Y:S02]  /*22bd0*/  LDG.E R6, desc[UR4][R6.64+0x4] ;  /* 0x0000040406067981 */ /* 0x000ea4000c1e1900 */
[----:B--2---:R-:W-:-:S07]  /*22be0*/  IMAD.IADD R8, R6, 0x1, -R8 ;  /* 0x0000000106087824 */ /* 0x004fce00078e0a08 */
.L_x_6905:
[----:B------:R-:W-:Y:S01]  /*22bf0*/  ULDC.64 UR4, c[0x0][0x208] ;  /* 0x0000820000047ab9 */ /* 0x000fe20000000a00 */
[----:B-----5:R-:W-:Y:S01]  /*22c00*/  IMAD.IADD R6, R8, 0x1, -R0 ;  /* 0x0000000108067824 */ /* 0x020fe200078e0a00 */
[----:B0-----:R-:W2:Y:S04]  /*22c10*/  LDL.LU R3, [R1] ;  /* 0x0000000001037983 */ /* 0x001ea80000300800 */
[----:B------:R-:W3:Y:S04]  /*22c20*/  @P0 LDG.E R0, desc[UR4][R4.64] ;  /* 0x0000000404000981 */ /* 0x000ee8000c1e1900 */
[----:B------:R-:W3:Y:S01]  /*22c30*/  @P0 LDG.E R4, desc[UR4][R4.64+0x4] ;  /* 0x0000040404040981 */ /* 0x000ee2000c1e1900 */
[----:B------:R-:W-:Y:S01]  /*22c40*/  LOP3.LUT R13, R17, 0xff, RZ, 0xc0, !PT ;  /* 0x000000ff110d7812 */ /* 0x000fe200078ec0ff */
[----:B------:R-:W-:Y:S01]  /*22c50*/  BSSY B0, `(.L_x_6906) ;  /* 0x000002d000007945 */ /* 0x000fe20003800000 */
[----:B------:R-:W-:-:S02]  /*22c60*/  SHF.R.U32.HI R17, RZ, 0x10, R17 ;  /* 0x00000010ff117819 */ /* 0x000fc40000011611 */
        /* <DEDUP_REMOVED lines=9> */
[----:B------:R-:W-:-:S03]  /*22d00*/  @P1 LOP3.LUT R3, R3, 0x4, RZ, 0xfc, !PT ;  /* 0x0000000403031812 */ /* 0x000fc600078efcff */
[----:B------:R0:W-:Y:S04]  /*22d10*/  STL [R1+0x3c], R11 ;  /* 0x00003c0b01007387 */ /* 0x0001e80000100800 */
[----:B------:R0:W-:Y:S04]  /*22d20*/  STL [R1+0x58], R13 ;  /* 0x0000580d01007387 */ /* 0x0001e80000100800 */
[----:B------:R0:W-:Y:S01]  /*22d30*/  STL [R1], R3 ;  /* 0x0000000301007387 */ /* 0x0001e20000100800 */
[----:B------:R-:W-:Y:S05]  /*22d40*/  @!P1 BRA `(.L_x_6907) ;  /* 0x0000000000749947 */ /* 0x000fea0003800000 */
[----:B------:R-:W-:Y:S01]  /*22d50*/  ISETP.NE.AND P1, PT, R17, RZ, PT ;  /* 0x000000ff1100720c */ /* 0x000fe20003f25270 */
[----:B------:R-:W-:-:S03]  /*22d60*/  ULDC UR4, c[0x0][0x9f0] ;  /* 0x00027c0000047ab9 */ /* 0x000fc60000000800 */
[----:B------:R-:W-:-:S04]  /*22d70*/  SEL R2, R17, UR4, P1 ;  /* 0x0000000411027c07 */ /* 0x000fc80008800000 */
[----:B0-----:R-:W-:-:S04]  /*22d80*/  IABS R3, R2 ;  /* 0x0000000200037213 */ /* 0x001fc80000000000 */
        /* <DEDUP_REMOVED lines=9> */
[----:B------:R-:W-:-:S03]  /*22e20*/  IADD3 R5, R2, -0x1, R11 ;  /* 0xffffffff02057810 */ /* 0x000fc60007ffe00b */
[----:B------:R-:W-:Y:S01]  /*22e30*/  IMAD.MOV R0, RZ, RZ, -R0 ;  /* 0x000000ffff007224 */ /* 0x000fe200078e0a00 */
[----:B------:R-:W-:Y:S02]  /*22e40*/  IABS R4, R5 ;  /* 0x0000000500047213 */ /* 0x000fe40000000000 */
[----:B------:R-:W-:Y:S02]  /*22e50*/  LOP3.LUT R5, R5, R2, RZ, 0x3c, !PT ;  /* 0x0000000205057212 */ /* 0x000fe400078e3cff */
        /* <DEDUP_REMOVED lines=8> */
[----:B------:R-:W-:-:S13]  /*22ee0*/  ISETP.GE.AND P1, PT, R5, RZ, PT ;  /* 0x000000ff0500720c */ /* 0x000fda0003f26270 */
[----:B------:R-:W-:Y:S02]  /*22ef0*/  @!P1 IADD3 R0, -R0, RZ, RZ ;  /* 0x000000ff00009210 */ /* 0x000fe40007ffe1ff */
[----:B------:R-:W-:-:S13]  /*22f00*/  ISETP.NE.AND P1, PT, R2, RZ, PT ;  /* 0x000000ff0200720c */ /* 0x000fda0003f25270 */
[----:B------:R-:W-:-:S07]  /*22f10*/  @!P1 LOP3.LUT R0, RZ, R2, RZ, 0x33, !PT ;  /* 0x00000002ff009212 */ /* 0x000fce00078e33ff */
.L_x_6907:
[----:B------:R-:W-:Y:S05]  /*22f20*/  BSYNC B0 ;  /* 0x0000000000007941 */ /* 0x000fea0003800000 */
.L_x_6906:
        /* <DEDUP_REMOVED lines=25> */
.L_x_7114:
[----:B-1----:R-:W-:Y:S02]  /*230c0*/  ISETP.NE.AND P0, PT, R14, RZ, PT ;  /* 0x000000ff0e00720c */ /* 0x002fe40003f05270 */
[----:B------:R-:W-:-:S11]  /*230d0*/  PLOP3.LUT P1, PT, PT, PT, PT, 0x8, 0x0 ;  /* 0x000000000000781c */ /* 0x000fd60003f2e170 */
[----:B------:R-:W-:Y:S05]  /*230e0*/  @P0 BRA `(.L_x_6911) ;  /* 0x00000000000c0947 */ /* 0x000fea0003800000 */
[----:B------:R-:W-:-:S03]  /*230f0*/  UMOV UR4, 0xffffffff ;  /* 0xffffffff00047882 */ /* 0x000fc60000000000 */
[----:B------:R-:W-:Y:S05]  /*23100*/  BRA.DIV UR4, `(.L_x_6912) ;  /* 0x0000007604307947 */ /* 0x000fea000b800000 */
[----:B------:R-:W-:-:S13]  /*23110*/  ELECT P1, URZ, PT ;  /* 0x00000000003f782f */ /* 0x000fda0003820000 */
.L_x_6911:
        /* <DEDUP_REMOVED lines=9> */
.L_x_7117:
[----:B------:R-:W-:Y:S05]  /*231b0*/  BSYNC B1 ;  /* 0x0000000000017941 */ /* 0x000fea0003800000 */
.L_x_6913:
        /* <DEDUP_REMOVED lines=12> */
.L_x_7118:
[----:B------:R-:W-:Y:S05]  /*23280*/  BSYNC B2 ;  /* 0x0000000000027941 */ /* 0x000fea0003800000 */
.L_x_6917:
[----:B------:R-:W-:Y:S04]  /*23290*/  BSSY B2, `(.L_x_6919) ;  /* 0x0000008000027945 */ /* 0x000fe80003800000 */
[----:B------:R-:W-:Y:S05]  /*232a0*/  @P4 BRA `(.L_x_6920) ;  /* 0x0000000000184947 */ /* 0x000fea0003800000 */
[----:B0-----:R-:W2:Y:S02]  /*232b0*/  LDL R2, [R1] ;  /* 0x0000000001027983 */ /* 0x001ea40000100800 */
[----:B--2---:R-:W-:Y:S01]  /*232c0*/  LOP3.LUT P0, RZ, R2, 0x1, RZ, 0xc0, !PT ;  /* 0x0000000102ff7812 */ /* 0x004fe2000780c0ff */
[----:B------:R-:W-:-:S04]  /*232d0*/  IMAD.MOV.U32 R2, RZ, RZ, 0xb000 ;  /* 0x0000b000ff027424 */ /* 0x000fc800078e00ff */
[----:B------:R2:W-:Y:S08]  /*232e0*/  SYNCS.ARRIVE.TRANS64 RZ, [R5+URZ+0x34890], R2 ;  /* 0x0348900205ff79a7 */ /* 0x0005f0000800003f */
[----:B------:R-:W-:Y:S05]  /*232f0*/  @!P0 BRA `(.L_x_6920) ;  /* 0x0000000000048947 */ /* 0x000fea0003800000 */
[----:B------:R-:W-:Y:S01]  /*23300*/  BPT.TRAP 0x1 ;  /* 0x000000040000795c */ /* 0x000fe20000300000 */
.L_x_6920:
[----:B------:R-:W-:Y:S05]  /*23310*/  BSYNC B2 ;  /* 0x0000000000027941 */ /* 0x000fea0003800000 */
.L_x_6919:
        /* <DEDUP_REMOVED lines=13> */
.L_x_6921:
        /* <DEDUP_REMOVED lines=16> */
.L_x_6922:
        /* <DEDUP_REMOVED lines=13> */
.L_x_7119:
[----:B------:R-:W-:Y:S05]  /*235c0*/  BSYNC B2 ;  /* 0x0000000000027941 */ /* 0x000fea0003800000 */
.L_x_6923:
[----:B------:R-:W-:Y:S01]  /*235d0*/  BSSY B2, `(.L_x_6925) ;  /* 0x000000a000027945 */ /* 0x000fe20003800000 */
[----:B------:R-:W-:Y:S02]  /*235e0*/  IMAD.MOV.U32 R12, RZ, RZ, 0x0 ;  /* 0x00000000ff0c7424 */ /* 0x000fe400078e00ff */
[----:B------:R-:W-:Y:S01]  /*235f0*/  IMAD.MOV.U32 R13, RZ, RZ, 0x12f00000 ;  /* 0x12f00000ff0d7424 */ /* 0x000fe200078e00ff */
[----:B------:R-:W-:Y:S06]  /*23600*/  @P4 BRA `(.L_x_6926) ;  /* 0x0000000000184947 */ /* 0x000fec0003800000 */
[----:B------:R-:W2:Y:S02]  /*23610*/  LDL R2, [R1] ;  /* 0x0000000001027983 */ /* 0x000ea40000100800 */
[----:B--2---:R-:W-:Y:S01]  /*23620*/  LOP3.LUT P0, RZ, R2, 0x1, RZ, 0xc0, !PT ;  /* 0x0000000102ff7812 */ /* 0x004fe2000780c0ff */
[----:B------:R-:W-:-:S04]  /*23630*/  IMAD.MOV.U32 R2, RZ, RZ, 0xb000 ;  /* 0x0000b000ff027424 */ /* 0x000fc800078e00ff */
[----:B------:R2:W-:Y:S08]  /*23640*/  SYNCS.ARRIVE.TRANS64 RZ, [R5+URZ+0x348b0], R2 ;  /* 0x0348b00205ff79a7 */ /* 0x0005f0000800003f */
[----:B------:R-:W-:Y:S05]  /*23650*/  @!P0 BRA `(.L_x_6926) ;  /* 0x0000000000048947 */ /* 0x000fea0003800000 */
[----:B------:R-:W-:Y:S01]  /*23660*/  BPT.TRAP 0x1 ;  /* 0x000000040000795c */ /* 0x000fe20000300000 */
.L_x_6926:
[----:B------:R-:W-:Y:S05]  /*23670*/  BSYNC B2 ;  /* 0x0000000000027941 */ /* 0x000fea0003800000 */
.L_x_6925:
[----:B------:R-:W-:Y:S01]  /*23680*/  R2UR UR10, R11 ;  /* 0x000000000b0a72ca */ /* 0x000fe200000e0000 */
[----:B------:R-:W-:Y:S01]  /*23690*/  UIADD3 UR4, UP0, UR38, 0x670, URZ ;  /* 0x0000067026047890 */ /* 0x000fe2000ff1e03f */
[----:B------:R-:W-:Y:S01]  /*236a0*/  R2UR UR6, R12 ;  /* 0x000000000c0672ca */ /* 0x000fe200000e0000 */
[----:B--2---:R-:W-:Y:S01]  /*236b0*/  VIADD R2, R7, 0x400 ;  /* 0x0000040007027836 */ /* 0x004fe20000000000 */
[----:B------:R-:W-:Y:S01]  /*236c0*/  R2UR UR7, R13 ;  /* 0x000000000d0772ca */ /* 0x000fe200000e0000 */
[----:B------:R-:W-:Y:S01]  /*236d0*/  UIADD3.X UR5, URZ, UR39, URZ, UP0, !UPT ;  /* 0x000000273f057290 */ /* 0x000fe200087fe43f */
[----:B------:R-:W-:Y:S02]  /*236e0*/  PLOP3.LUT P0, PT, PT, PT, PT, 0x80, 0x0 ;  /* 0x000000000000781c */ /* 0x000fe40003f0f070 */
[----:B01----:R-:W-:-:S11]  /*236f0*/  IADD3 R5, R5, 0x348b0, RZ ;  /* 0x000348b005057810 */ /* 0x003fd60007ffe0ff */
.L_x_6927:
        /* <DEDUP_REMOVED lines=15> */
.L_x_6928:
        /* <DEDUP_REMOVED lines=10> */
.L_x_6916:
[----:B------:R-:W-:Y:S05]  /*23890*/  BSYNC B1 ;  /* 0x0000000000017941 */ /* 0x000fea0003800000 */
.L_x_6915:
[----:B------:R-:W0:Y:S04]  /*238a0*/  LDL.LU R7, [R1+0x20] ;  /* 0x0000200001077983 */ /* 0x000e280000300800 */
[----:B------:R-:W2:Y:S01]  /*238b0*/  LDL.LU R4, [R1+0x24] ;  /* 0x0000240001047983 */ /* 0x000ea20000300800 */
[----:B------:R-:W-:Y:S01]  /*238c0*/  PLOP3.LUT P5, PT, PT, PT, PT, 0x8, 0x0 ;  /* 0x000000000000781c */ /* 0x000fe20003fae170 */
[----:B0-----:R-:W-:Y:S01]  /*238d0*/  VIADD R2, R7, 0x1 ;  /* 0x0000000107027836 */ /* 0x001fe20000000000 */
[----:B------:R-:W-:-:S04]  /*238e0*/  IADD3 R7, R6, -0x2, RZ ;  /* 0xfffffffe06077810 */ /* 0x000fc80007ffe0ff */
        /* <DEDUP_REMOVED lines=8> */
.L_x_6943:
[----:B------:R-:W-:Y:S05]  /*23970*/  YIELD ;  /* 0x0000000000007946 */ /* 0x000fea0003800000 */
[----:B------:R-:W-:Y:S04]  /*23980*/  BSSY B1, `(.L_x_6929) ;  /* 0x000006c000017945 */ /* 0x000fe80003800000 */
[----:B-1----:R-:W-:Y:S05]  /*23990*/  @!P1 BRA `(.L_x_6930) ;  /* 0x0000000400a89947 */ /* 0x002fea0003800000 */
[----:B------:R-:W2:Y:S04]  /*239a0*/  LDL R3, [R1+0x20] ;  /* 0x0000200001037983 */ /* 0x000ea80000100800 */
[----:B0-----:R-:W3:Y:S01]  /*239b0*/  LDL R2, [R1+0x24] ;  /* 0x0000240001027983 */ /* 0x001ee20000100800 */
[----:B------:R-:W-:Y:S01]  /*239c0*/  BSSY B2, `(.L_x_6931) ;  /* 0x0000005000027945 */ /* 0x000fe20003800000 */
[----:B--2---:R-:W-:Y:S01]  /*239d0*/  IMAD R6, R3, 0x8, R18 ;  /* 0x0000000803067824 */ /* 0x004fe200078e0212 */
[----:B---3--:R-:W-:-:S04]  /*239e0*/  SHF.L.U32 R5, R2, 0x1f, RZ ;  /* 0x0000001f02057819 */ /* 0x008fc800000006ff */
[----:B------:R-:W0:Y:S02]  /*239f0*/  SYNCS.PHASECHK.TRANS64.TRYWAIT P0, [R6+URZ+0x348a0], R5 ;  /* 0x0348a005060075a7 */ /* 0x000e24000800017f */
[----:B0-----:R-:W-:Y:S05]  /*23a00*/  @!P0 BRA `(.L_x_6932) ;  /* 0x0000006c00508947 */ /* 0x001fea0003800000 */
.L_x_7120:
[----:B------:R-:W-:Y:S05]  /*23a10*/  BSYNC B2 ;  /* 0x0000000000027941 */ /* 0x000fea0003800000 */
.L_x_6931:
[----:B------:R-:W1:Y:S01]  /*23a20*/  S2R R2, SR_TID.X ;  /* 0x0000000000027919 */ /* 0x000e620000002100 */
[----:B------:R-:W-:Y:S01]  /*23a30*/  BSSY B2, `(.L_x_6933) ;  /* 0x000000a000027945 */ /* 0x000fe20003800000 */
[----:B-1----:R-:W-:-:S04]  /*23a40*/  LOP3.LUT R2, R2, 0x7f, RZ, 0xc0, !PT ;  /* 0x0000007f02027812 */ /* 0x002fc800078ec0ff */
[----:B------:R-:W-:-:S13]  /*23a50*/  ISETP.NE.AND P2, PT, R2, RZ, PT ;  /* 0x000000ff0200720c */ /* 0x000fda0003f45270 */
[----:B------:R-:W-:Y:S05]  /*23a60*/  @P2 BRA `(.L_x_6934) ;  /* 0x0000000000182947 */ /* 0x000fea0003800000 */
[----:B------:R-:W2:Y:S02]  /*23a70*/  LDL R2, [R1] ;  /* 0x0000000001027983 */ /* 0x000ea40000100800 */
[----:B--2---:R-:W-:Y:S01]  /*23a80*/  LOP3.LUT P0, RZ, R2, 0x1, RZ, 0xc0, !PT ;  /* 0x0000000102ff7812 */ /* 0x004fe2000780c0ff */
[----:B------:R-:W-:-:S04]  /*23a90*/  IMAD.MOV.U32 R2, RZ, RZ, 0xb000 ;  /* 0x0000b000ff027424 */ /* 0x000fc800078e00ff */
[----:B------:R1:W-:Y:S08]  /*23aa0*/  SYNCS.ARRIVE.TRANS64 RZ, [R6+URZ+0x34890], R2 ;  /* 0x0348900206ff79a7 */ /* 0x0003f0000800003f */
[----:B------:R-:W-:Y:S05]  /*23ab0*/  @!P0 BRA `(.L_x_6934) ;  /* 0x0000000000048947 */ /* 0x000fea0003800000 */
[----:B------:R-:W-:Y:S01]  /*23ac0*/  BPT.TRAP 0x1 ;  /* 0x000000040000795c */ /* 0x000fe20000300000 */
.L_x_6934:
[----:B------:R-:W-:Y:S05]  /*23ad0*/  BSYNC B2 ;  /* 0x0000000000027941 */ /* 0x000fea0003800000 */
.L_x_6933:
        /* <DEDUP_REMOVED lines=12> */
.L_x_6935:
        /* <DEDUP_REMOVED lines=16> */
.L_x_6936:
        /* <DEDUP_REMOVED lines=13> */
.L_x_7121:
[----:B------:R-:W-:Y:S05]  /*23d70*/  BSYNC B2 ;  /* 0x0000000000027941 */ /* 0x000fea0003800000 */
.L_x_6937:
[----:B------:R-:W-:Y:S01]  /*23d80*/  BSSY B2, `(.L_x_6939) ;  /* 0x000000a000027945 */ /* 0x000fe20003800000 */
[----:B------:R-:W-:Y:S01]  /*23d90*/  MOV R12, 0x0 ;  /* 0x00000000000c7802 */ /* 0x000fe20000000f00 */
[----:B------:R-:W-:Y:S02]  /*23da0*/  IMAD.MOV.U32 R13, RZ, RZ, 0x12f00000 ;  /* 0x12f00000ff0d7424 */ /* 0x000fe400078e00ff */
[----:B------:R-:W-:Y:S05]  /*23db0*/  @P2 BRA `(.L_x_6940) ;  /* 0x0000000000182947 */ /* 0x000fea0003800000 */
[----:B------:R-:W2:Y:S02]  /*23dc0*/  LDL R2, [R1] ;  /* 0x0000000001027983 */ /* 0x000ea40000100800 */
[----:B--2---:R-:W-:Y:S01]  /*23dd0*/  LOP3.LUT P0, RZ, R2, 0x1, RZ, 0xc0, !PT ;  /* 0x0000000102ff7812 */ /* 0x004fe2000780c0ff */
[----:B------:R-:W-:-:S04]  /*23de0*/  IMAD.MOV.U32 R2, RZ, RZ, 0xb000 ;  /* 0x0000b000ff027424 */ /* 0x000fc800078e00ff */
[----:B------:R2:W-:Y:S08]  /*23df0*/  SYNCS.ARRIVE.TRANS64 RZ, [R6+URZ+0x348b0], R2 ;  /* 0x0348b00206ff79a7 */ /* 0x0005f0000800003f */
[----:B------:R-:W-:Y:S05]  /*23e00*/  @!P0 BRA `(.L_x_6940) ;  /* 0x0000000000048947 */ /* 0x000fea0003800000 */
[----:B------:R-:W-:Y:S01]  /*23e10*/  BPT.TRAP 0x1 ;  /* 0x000000040000795c */ /* 0x000fe20000300000 */
.L_x_6940:
[----:B------:R-:W-:Y:S05]  /*23e20*/  BSYNC B2 ;  /* 0x0000000000027941 */ /* 0x000fea0003800000 */
.L_x_6939:
        /* <DEDUP_REMOVED lines=8> */
.L_x_6941:
        /* <DEDUP_REMOVED lines=15> */
.L_x_6942:
        /* <DEDUP_REMOVED lines=10> */
.L_x_6930:
[----:B------:R-:W-:Y:S05]  /*24040*/  BSYNC B1 ;  /* 0x0000000000017941 */ /* 0x000fea0003800000 */
.L_x_6929:
        /* <DEDUP_REMOVED lines=12> */
.L_x_6909:
[----:B------:R-:W-:Y:S05]  /*24110*/  BSYNC B0 ;  /* 0x0000000000007941 */ /* 0x000fea0003800000 */
.L_x_6908:
[----:B01----:R-:W2:Y:S04]  /*24120*/  LDL R2, [R1] ;  /* 0x0000000001027983 */ /* 0x003ea80000100800 */
        /* <DEDUP_REMOVED lines=18> */
[----:B------:R-:W-:Y:S02]  /*24250*/  IABS R2, R17 ;  /* 0x0000001100027213 */ /* 0x000fe40000000000 */
[----:B-----5:R-:W-:-:S03]  /*24260*/  IADD3 R4, R8, -0x1, R17 ;  /* 0xffffffff08047810 */ /* 0x020fc60007ffe011 */
[----:B------:R-:W-:Y:S01]  /*24270*/  IMAD.MOV R2, RZ, RZ, -R2 ;  /* 0x000000ffff027224 */ /* 0x000fe200078e0a02 */
[----:B------:R-:W-:Y:S02]  /*24280*/  IABS R3, R4 ;  /* 0x0000000400037213 */ /* 0x000fe40000000000 */
[----:B------:R-:W-:Y:S02]  /*24290*/  LOP3.LUT R4, R4, R17, RZ, 0x3c, !PT ;  /* 0x0000001104047212 */ /* 0x000fe400078e3cff */
[----:B------:R-:W-:Y:S01]  /*242a0*/  MOV R5, R2 ;  /* 0x0000000200057202 */ /* 0x000fe20000000f00 */
        /* <DEDUP_REMOVED lines=12> */
.L_x_6945:
[----:B------:R-:W-:Y:S05]  /*24370*/  BSYNC B0 ;  /* 0x0000000000007941 */ /* 0x000fea0003800000 */
.L_x_6944:
        /* <DEDUP_REMOVED lines=15> */
[----:B------:R-:W-:Y:S01]  /*24470*/  ULDC.64 UR6, c[0x0][0x208] ;  /* 0x0000820000067ab9 */ /* 0x000fe20000000a00 */
[----:B------:R-:W0:Y:S08]  /*24480*/  FLO.U32 R0, UR4 ;  /* 0x0000000400007d00 */ /* 0x000e3000080e0000 */
[----:B------:R-:W1:Y:S01]  /*24490*/  POPC R5, UR4 ;  /* 0x0000000400057d09 */ /* 0x000e620008000000 */
[----:B0-----:R-:W-:-:S02]  /*244a0*/  ISETP.EQ.U32.AND P0, PT, R0, R3, PT ;  /* 0x000000030000720c */ /* 0x001fc40003f02070 */
[----:B------:R-:W1:Y:S11]  /*244b0*/  LDC.64 R2, c[0x0][0xc60] ;  /* 0x00031800ff027b82 */ /* 0x000e760000000a00 */
[----:B-1----:R-:W2:Y:S01]  /*244c0*/  @P0 ATOMG.E.ADD.STRONG.GPU PT, R3, desc[UR6][R2.64], R5 ;  /* 0x00000005020309a8 */ /* 0x002ea200081ee1c6 */
[----:B------:R-:W0:Y:S02]  /*244d0*/  S2R R4, SR_LTMASK ;  /* 0x0000000000047919 */ /* 0x000e240000003900 */
[----:B0-----:R-:W-:-:S04]  /*244e0*/  LOP3.LUT R4, R4, UR4, RZ, 0xc0, !PT ;  /* 0x0000000404047c12 */ /* 0x001fc8000f8ec0ff */
[----:B------:R-:W0:Y:S01]  /*244f0*/  POPC R7, R4 ;  /* 0x0000000400077309 */ /* 0x000e220000000000 */
[----:B--2---:R-:W0:Y:S02]  /*24500*/  SHFL.IDX PT, R0, R3, R0, 0x1f ;  /* 0x00001f0003007589 */ /* 0x004e2400000e0000 */
[----:B0-----:R-:W-:-:S05]  /*24510*/  IADD3 R0, R0, UR36, R7 ;  /* 0x0000002400007c10 */ /* 0x001fca000fffe007 */
[----:B------:R4:W-:Y:S01]  /*24520*/  STL [R1+0x10], R0 ;  /* 0x0000100001007387 */ /* 0x0009e20000100800 */
[----:B------:R-:W-:Y:S05]  /*24530*/  BRA `(.L_x_6948) ;  /* 0x0000003c00187947 */ /* 0x000fea0003800000 */
.L_x_6947:
        /* <DEDUP_REMOVED lines=20> */
.L_x_6950:
[----:B------:R-:W-:Y:S05]  /*24680*/  BSYNC B6 ;  /* 0x0000000000067941 */ /* 0x000fea0003800000 */
.L_x_6949:
        /* <DEDUP_REMOVED lines=20> */
.L_x_6953:
        /* <DEDUP_REMOVED lines=15> */
.L_x_6952:
[----:B------:R-:W-:Y:S05]  /*248c0*/  BSYNC B6 ;  /* 0x0000000000067941 */ /* 0x000fea0003800000 */
.L_x_6951:
        /* <DEDUP_REMOVED lines=26> */
.L_x_7124:
[----:B0-----:R-:W2:Y:S01]  /*24a70*/  LDL.LU R4, [R1] ;  /* 0x0000000001047983 */ /* 0x001ea20000300800 */
[----:B------:R-:W-:Y:S02]  /*24a80*/  PLOP3.LUT P1, PT, PT, PT, PT, 0x8, 0x0 ;  /* 0x000000000000781c */ /* 0x000fe40003f2e170 */
[----:B-1----:R-:W-:Y:S01]  /*24a90*/  ISETP.NE.AND P0, PT, R14, RZ, PT ;  /* 0x000000ff0e00720c */ /* 0x002fe20003f05270 */
[----:B------:R0:W-:Y:S01]  /*24aa0*/  STL [R1+0x4], R0 ;  /* 0x0000040001007387 */ /* 0x0001e20000100800 */
[----:B--2---:R-:W-:-:S09]  /*24ab0*/  LOP3.LUT R4, R4, 0xfffffffb, RZ, 0xc0, !PT ;  /* 0xfffffffb04047812 */ /* 0x004fd200078ec0ff */
[----:B------:R-:W-:-:S05]  /*24ac0*/  @P1 LOP3.LUT R4, R4, 0x4, RZ, 0xfc, !PT ;  /* 0x0000000404041812 */ /* 0x000fca00078efcff */
[----:B------:R0:W-:Y:S01]  /*24ad0*/  STL [R1], R4 ;  /* 0x0000000401007387 */ /* 0x0001e20000100800 */
[----:B------:R-:W-:Y:S05]  /*24ae0*/  @P0 BRA `(.L_x_6955) ;  /* 0x00000004001c0947 */ /* 0x000fea0003800000 */
[----:B------:R-:W-:-:S03]  /*24af0*/  UMOV UR4, 0xffffffff ;  /* 0xffffffff00047882 */ /* 0x000fc60000000000 */
[----:B------:R-:W-:Y:S05]  /*24b00*/  BRA.DIV UR4, `(.L_x_6956) ;  /* 0x0000005e046c7947 */ /* 0x000fea000b800000 */
[----:B------:R-:W-:-:S13]  /*24b10*/  ELECT P6, URZ, PT ;  /* 0x00000000003f782f */ /* 0x000fda00038c0000 */
.L_x_7127:
[----:B------:R-:W-:Y:S05]  /*24b20*/  @!P6 BRA `(.L_x_6955) ;  /* 0x00000004000ce947 */ /* 0x000fea0003800000 */
[----:B------:R-:W-:-:S04]  /*24b30*/  ISETP.NE.U32.AND P0, PT, R2, RZ, PT ;  /* 0x000000ff0200720c */ /* 0x000fc80003f05070 */
[----:B------:R-:W-:-:S13]  /*24b40*/  ISETP.NE.AND.EX P0, PT, R3, RZ, PT, P0 ;  /* 0x000000ff0300720c */ /* 0x000fda0003f05300 */
[----:B------:R-:W-:Y:S05]  /*24b50*/  @!P0 BRA `(.L_x_6957) ;  /* 0x0000000000548947 */ /* 0x000fea0003800000 */
[----:B------:R-:W1:Y:S01]  /*24b60*/  LDC R6, c[0x0][0x43c] ;  /* 0x00010f00ff067b82 */ /* 0x000e620000000800 */
[----:B------:R-:W-:Y:S01]  /*24b70*/  IMAD.MOV.U32 R9, RZ, RZ, R0 ;  /* 0x000000ffff097224 */ /* 0x000fe200078e0000 */
[----:B------:R-:W-:Y:S01]  /*24b80*/  ULDC.64 UR4, c[0x0][0x428] ;  /* 0x00010a0000047ab9 */ /* 0x000fe20000000a00 */
[----:B------:R-:W-:-:S03]  /*24b90*/  ULDC.64 UR6, c[0x0][0x208] ;  /* 0x0000820000067ab9 */ /* 0x000fc60000000a00 */
[----:B0-----:R-:W-:Y:S02]  /*24ba0*/  MOV R0, R9 ;  /* 0x0000000900007202 */ /* 0x001fe40000000f00 */
        /* <DEDUP_REMOVED lines=16> */
.L_x_6957:
[----:B-1----:R-:W2:Y:S01]  /*24cb0*/  LDL R2, [R1+0xc] ;  /* 0x00000c0001027983 */ /* 0x002ea20000100800 */
[----:B0-----:R-:W-:Y:S02]  /*24cc0*/  LEA R0, R19, R18, 0x3 ;  /* 0x0000001213007211 */ /* 0x001fe400078e18ff */
[----:B--2---:R-:W-:-:S04]  /*24cd0*/  SHF.L.U32 R2, R2, 0x1f, RZ ;  /* 0x0000001f02027819 */ /* 0x004fc800000006ff */
[----:B------:R-:W0:Y:S02]  /*24ce0*/  SYNCS.PHASECHK.TRANS64.TRYWAIT P0, [R0+URZ+0x34840], R2 ;  /* 0x03484002000075a7 */ /* 0x000e24000800017f */
[----:B0-----:R-:W-:Y:S05]  /*24cf0*/  @!P0 BRA `(.L_x_6958) ;  /* 0x0000005c00108947 */ /* 0x001fea0003800000 */
.L_x_7128:
[----:B------:R1:W5:Y:S01]  /*24d00*/  LDL R3, [R1] ;  /* 0x0000000001037983 */ /* 0x0003620000100800 */
        /* <DEDUP_REMOVED lines=9> */
.L_x_6959:
[----:B------:R-:W2:Y:S04]  /*24da0*/  LDL R4, [R1+0x4] ;  /* 0x0000040001047983 */ /* 0x000ea80000100800 */
[----:B01----:R-:W3:Y:S01]  /*24db0*/  LDL R2, [R1+0x18] ;  /* 0x0000180001027983 */ /* 0x003ee20000100800 */
[----:B------:R-:W-:Y:S01]  /*24dc0*/  R2UR UR9, R0 ;  /* 0x00000000000972ca */ /* 0x000fe200000e0000 */
[----:B------:R-:W-:Y:S01]  /*24dd0*/  IMAD R0, R19, 0xb000, R18 ;  /* 0x0000b00013007824 */ /* 0x000fe200078e0212 */
[----:B------:R-:W-:Y:S01]  /*24de0*/  PLOP3.LUT P0, PT, PT, PT, PT, 0x80, 0x0 ;  /* 0x000000000000781c */ /* 0x000fe20003f0f070 */
[----:B------:R-:W-:Y:S01]  /*24df0*/  UIADD3 UR4, UP0, UR38, 0x370, URZ ;  /* 0x0000037026047890 */ /* 0x000fe2000ff1e03f */
[----:B------:R-:W-:Y:S01]  /*24e00*/  R2UR UR12, R16 ;  /* 0x00000000100c72ca */ /* 0x000fe200000e0000 */
[----:B------:R-:W-:Y:S01]  /*24e10*/  UMOV UR10, URZ ;  /* 0x0000003f000a7c82 */ /* 0x000fe20008000000 */
[----:B------:R-:W-:Y:S01]  /*24e20*/  R2UR UR6, R0 ;  /* 0x00000000000672ca */ /* 0x000fe200000e0000 */
[----:B------:R-:W-:Y:S01]  /*24e30*/  UMOV UR7, 0x14f00000 ;  /* 0x14f0000000077882 */ /* 0x000fe20000000000 */
[----:B-----5:R-:W-:Y:S01]  /*24e40*/  R2UR UR13, R17 ;  /* 0x00000000110d72ca */ /* 0x020fe200000e0000 */
[----:B------:R-:W-:Y:S01]  /*24e50*/  UMOV UR15, 0x40 ;  /* 0x00000040000f7882 */ /* 0x000fe20000000000 */
[----:B------:R-:W-:-:S03]  /*24e60*/  LOP3.LUT R3, R3, 0xfffffffb, RZ, 0xc0, !PT ;  /* 0xfffffffb03037812 */ /* 0x000fc600078ec0ff */
[----:B------:R-:W-:Y:S02]  /*24e70*/  UIADD3 UR9, UR9, 0x34830, URZ ;  /* 0x0003483009097890 */ /* 0x000fe4000fffe03f */
[----:B------:R-:W-:-:S04]  /*24e80*/  @P0 LOP3.LUT R3, R3, 0x4, RZ, 0xfc, !PT ;  /* 0x0000000403030812 */ /* 0x000fc800078efcff */
[----:B------:R-:W-:Y:S01]  /*24e90*/  UIADD3 UR8, UR6, 0x1e400, URZ ;  /* 0x0001e40006087890 */ /* 0x000fe2000fffe03f */
[----:B------:R1:W-:Y:S01]  /*24ea0*/  STL [R1], R3 ;  /* 0x0000000301007387 */ /* 0x0003e20000100800 */
[----:B------:R-:W-:-:S03]  /*24eb0*/  UIADD3 UR14, UR6, 0x23c00, URZ ;  /* 0x00023c00060e7890 */ /* 0x000fc6000fffe03f */
[----:B------:R-:W-:Y:S01]  /*24ec0*/  UMOV UR6, 0x0 ;  /* 0x0000000000067882 */ /* 0x000fe20000000000 */
        /* <DEDUP_REMOVED lines=8> */
[----:B-1----:R-:W-:Y:S01]  /*24f50*/  NOP ;  /* 0x0000000000007918 */ /* 0x002fe20000000000 */
.L_x_6955:
        /* <DEDUP_REMOVED lines=40> */
.L_x_6961:
[----:B------:R-:W-:Y:S05]  /*251e0*/  BSYNC B6 ;  /* 0x0000000000067941 */ /* 0x000fea0003800000 */
.L_x_6960:
        /* <DEDUP_REMOVED lines=14> */
[----:B------:R-:W0:Y:S01]  /*252d0*/  S2R R10, SR_TID.X ;  /* 0x00000000000a7919 */ /* 0x000e220000002100 */
[----:B--2---:R-:W-:-:S02]  /*252e0*/  IMAD R0, R0, UR4, RZ ;  /* 0x0000000400007c24 */ /* 0x004fc4000f8e02ff */
[----:B----4-:R-:W-:-:S04]  /*252f0*/  IMAD.WIDE.U32 R2, R4, UR4, R2 ;  /* 0x0000000404027c25 */ /* 0x010fc8000f8e0002 */
[----:B------:R-:W-:Y:S01]  /*25300*/  IMAD R0, R4, UR5, R0 ;  /* 0x0000000504007c24 */ /* 0x000fe2000f8e0200 */
[----:B------:R-:W-:Y:S01]  /*25310*/  ULDC.64 UR4, c[0x0][0x2d0] ;  /* 0x0000b40000047ab9 */ /* 0x000fe20000000a00 */
[----:B------:R-:W2:Y:S02]  /*25320*/  S2R R4, SR_TID.X ;  /* 0x0000000000047919 */ /* 0x000ea40000002100 */
[----:B------:R-:W-:Y:S02]  /*25330*/  IMAD.IADD R3, R3, 0x1, R0 ;  /* 0x0000000103037824 */ /* 0x000fe400078e0200 */
[----:B-1----:R-:W-:Y:S02]  /*25340*/  IMAD.SHL.U32 R9, R9, 0x8, RZ ;  /* 0x0000000809097824 */ /* 0x002fe400078e00ff */
[----:B0-----:R-:W-:-:S03]  /*25350*/  IMAD.SHL.U32 R10, R10, 0x8, RZ ;  /* 0x000000080a0a7824 */ /* 0x001fc600078e00ff */
[----:B------:R-:W-:-:S04]  /*25360*/  LOP3.LUT R9, R9, 0x38, RZ, 0xc0, !PT ;  /* 0x0000003809097812 */ /* 0x000fc800078ec0ff */
[----:B------:R-:W-:Y:S02]  /*25370*/  LOP3.LUT R9, R9, 0x40, RZ, 0xfc, !PT ;  /* 0x0000004009097812 */ /* 0x000fe400078efcff */
[----:B------:R-:W-:Y:S02]  /*25380*/  LOP3.LUT R10, R10, 0x38, RZ, 0xc0, !PT ;  /* 0x000000380a0a7812 */ /* 0x000fe400078ec0ff */
[----:B--2---:R-:W-:-:S04]  /*25390*/  LOP3.LUT R4, R4, 0x7f, RZ, 0xc0, !PT ;  /* 0x0000007f04047812 */ /* 0x004fc800078ec0ff */
[----:B------:R-:W-:Y:S02]  /*253a0*/  SHF.R.U32.HI R6, RZ, 0x3, R4 ;  /* 0x00000003ff067819 */ /* 0x000fe40000011604 */
[----:B------:R-:W0:Y:S02]  /*253b0*/  S2R R4, SR_TID.X ;  /* 0x0000000000047919 */ /* 0x000e240000002100 */
[----:B0-----:R-:W-:-:S05]  /*253c0*/  IMAD.SHL.U32 R4, R4, 0x10, RZ ;  /* 0x0000001004047824 */ /* 0x001fca00078e00ff */
[----:B------:R-:W-:Y:S02]  /*253d0*/  LOP3.LUT R4, R6, 0x70, R4, 0xf8, !PT ;  /* 0x0000007006047812 */ /* 0x000fe400078ef804 */
[----:B------:R-:W0:Y:S01]  /*253e0*/  @P0 LDC R6, c[0x0][0x44c] ;  /* 0x00011300ff060b82 */ /* 0x000e220000000800 */
[----:B---3--:R-:W-:-:S04]  /*253f0*/  SHF.L.U32 R5, R5, 0x7, RZ ;  /* 0x0000000705057819 */ /* 0x008fc800000006ff */
        /* <DEDUP_REMOVED lines=16> */
[----:B------:R-:W-:-:S04]  /*25500*/  ULDC.64 UR4, c[0x0][0x280] ;  /* 0x0000a00000047ab9 */ /* 0x000fc80000000a00 */
[----:B------:R-:W-:Y:S02]  /*25510*/  IADD3 R3, R3, R4, RZ ;  /* 0x0000000403037210 */ /* 0x000fe40007ffe0ff */
[C---:B------:R-:W-:Y:S01]  /*25520*/  LEA R4, P0, R2.reuse, UR4, 0x1 ;  /* 0x0000000402047c11 */ /* 0x040fe2000f8008ff */
[----:B------:R-:W-:Y:S02]  /*25530*/  ULDC UR4, c[0x0][0x2b8] ;  /* 0x0000ae0000047ab9 */ /* 0x000fe40000000800 */
[----:B------:R-:W-:Y:S02]  /*25540*/  ISETP.GE.AND P1, PT, R9, UR4, PT ;  /* 0x0000000409007c0c */ /* 0x000fe4000bf26270 */
[----:B------:R0:W5:Y:S01]  /*25550*/  LDL R9, [R1+0x34] ;  /* 0x0000340001097983 */ /* 0x0001620000100800 */
[----:B------:R-:W-:Y:S02]  /*25560*/  LEA.HI.X R3, R2, UR5, R3, 0x1, P0 ;  /* 0x0000000502037c11 */ /* 0x000fe400080f0c03 */
[----:B------:R-:W-:Y:S01]  /*25570*/  ISETP.GE.AND P0, PT, R10, UR4, PT ;  /* 0x000000040a007c0c */ /* 0x000fe2000bf06270 */
[----:B------:R-:W-:-:S03]  /*25580*/  UMOV UR4, 0xffffffff ;  /* 0xffffffff00047882 */ /* 0x000fc60000000000 */
[----:B------:R-:W-:Y:S09]  /*25590*/  BRA.DIV UR4, `(.L_x_6962) ;  /* 0x0000005204fc7947 */ /* 0x000ff2000b800000 */
[----:B------:R-:W2:Y:S01]  /*255a0*/  LDL.LU R6, [R1+0x54] ;  /* 0x0000540001067983 */ /* 0x000ea20000300800 */
[----:B------:R-:W1:Y:S02]  /*255b0*/  S2R R7, SR_TID.X ;  /* 0x0000000000077919 */ /* 0x000e640000002100 */
[----:B-1----:R-:W-:-:S04]  /*255c0*/  LOP3.LUT R7, R7, 0x7f, RZ, 0xc0, !PT ;  /* 0x0000007f07077812 */ /* 0x002fc800078ec0ff */
[----:B------:R-:W-:Y:S02]  /*255d0*/  SHF.R.U32.HI R11, RZ, 0x3, R7 ;  /* 0x00000003ff0b7819 */ /* 0x000fe40000011607 */
[----:B------:R-:W1:Y:S03]  /*255e0*/  SHFL.IDX PT, R7, R4, RZ, 0x181f ;  /* 0x00181fff04077589 */ /* 0x000e6600000e0000 */
[----:B------:R-:W-:Y:S01]  /*255f0*/  IMAD.IADD R0, R11, 0x1, R5 ;  /* 0x000000010b007824 */ /* 0x000fe200078e0205 */
[----:B------:R-:W-:-:S03]  /*25600*/  ULDC.64 UR4, c[0x0][0x208] ;  /* 0x0000820000047ab9 */ /* 0x000fc60000000a00 */
[----:B------:R-:W-:Y:S02]  /*25610*/  VIADD R5, R0, 0x10 ;  /* 0x0000001000057836 */ /* 0x000fe40000000000 */
[----:B--2---:R-:W-:Y:S02]  /*25620*/  IMAD R2, R6, R8, RZ ;  /* 0x0000000806027224 */ /* 0x004fe400078e02ff */
[----:B------:R-:W2:Y:S03]  /*25630*/  SHFL.IDX PT, R6, R3, RZ, 0x181f ;  /* 0x00181fff03067589 */ /* 0x000ea600000e0000 */
[----:B------:R-:W-:-:S13]  /*25640*/  ISETP.GE.AND P2, PT, R0, R2, PT ;  /* 0x000000020000720c */ /* 0x000fda0003f46270 */
[----:B-1----:R-:W-:-:S04]  /*25650*/  @!P2 LEA R7, P3, R10, R7, 0x1 ;  /* 0x000000070a07a211 */ /* 0x002fc800078608ff */
[----:B--2---:R-:W-:-:S04]  /*25660*/  @!P2 IADD3.X R6, RZ, R6, RZ, P3, !PT ;  /* 0x00000006ff06a210 */ /* 0x004fc80001ffe4ff */
[----:B------:R-:W-:-:S04]  /*25670*/  @!P2 LOP3.LUT R7, R7, R6, RZ, 0x3c, !PT ;  /* 0x000000060707a212 */ /* 0x000fc800078e3cff */
[----:B------:R-:W-:-:S04]  /*25680*/  @!P2 LOP3.LUT R6, R7, R6, RZ, 0x3c, !PT ;  /* 0x000000060706a212 */ /* 0x000fc800078e3cff */
[----:B------:R-:W-:-:S05]  /*25690*/  @!P2 LOP3.LUT R7, R7, R6, RZ, 0x3c, !PT ;  /* 0x000000060707a212 */ /* 0x000fca00078e3cff */
[----:B------:R-:W-:Y:S01]  /*256a0*/  @!PT LDS RZ, [RZ] ;  /* 0x00000000fffff984 */ /* 0x000fe20000000800 */
[----:B-----5:R-:W-:Y:S04]  /*256b0*/  @!P2 LDGSTS.E.BYPASS.LTC128B.128 [R9+0x16400], desc[UR4][R6.64], !P0 ;  /* 0x164000000609afae */ /* 0x020fe8000c101d44 */
[----:B------:R1:W-:Y:S01]  /*256c0*/  @!P2 LDGSTS.E.BYPASS.LTC128B.128 [R9+0x1a400], desc[UR4][R6.64+0x80], !P1 ;  /* 0x1a4000800609afae */ /* 0x0003e2000c901d44 */
[----:B------:R-:W-:-:S03]  /*256d0*/  ISETP.GE.AND P2, PT, R5, R2, PT ;  /* 0x000000020500720c */ /* 0x000fc60003f46270 */
[----:B------:R-:W2:Y:S04]  /*256e0*/  SHFL.IDX PT, R5, R4, 0x1, 0x181f ;  /* 0x00381f0004057f89 */ /* 0x000ea800000e0000 */
[----:B-1----:R-:W1:Y:S06]  /*256f0*/  SHFL.IDX PT, R6, R3, 0x1, 0x181f ;  /* 0x00381f0003067f89 */ /* 0x002e6c00000e0000 */
[----:B--2---:R-:W-:-:S05]  /*25700*/  @!P2 LEA R5, P3, R10, R5, 0x1 ;  /* 0x000000050a05a211 */ /* 0x004fca00078608ff */
[----:B-1----:R-:W-:-:S04]  /*25710*/  @!P2 IMAD.X R6, RZ, RZ, R6, P3 ;  /* 0x000000ffff06a224 */ /* 0x002fc800018e0606 */
[----:B------:R-:W-:Y:S01]  /*25720*/  @!P2 IMAD.MOV.U32 R7, RZ, RZ, R6 ;  /* 0x000000ffff07a224 */ /* 0x000fe200078e0006 */
[----:B------:R-:W-:Y:S01]  /*25730*/  @!P2 MOV R6, R5 ;  /* 0x000000050006a202 */ /* 0x000fe20000000f00 */
[----:B------:R-:W-:-:S04]  /*25740*/  VIADD R5, R0, 0x20 ;  /* 0x0000002000057836 */ /* 0x000fc80000000000 */
[----:B------:R-:W-:Y:S04]  /*25750*/  @!P2 LDGSTS.E.BYPASS.LTC128B.128 [R9+0x16c00], desc[UR4][R6.64], !P0 ;  /* 0x16c000000609afae */ /* 0x000fe8000c101d44 */
        /* <DEDUP_REMOVED lines=47> */
[----:B------:R-:W-:Y:S02]  /*25a50*/  @!P2 MOV R6, R5 ;  /* 0x000000050006a202 */ /* 0x000fe40000000f00 */
[----:B------:R1:W2:Y:S04]  /*25a60*/  SHFL.IDX PT, R5, R3, 0x7, 0x181f ;  /* 0x00f81f0003057f89 */ /* 0x0002a800000e0000 */
[----:B------:R1:W-:Y:S04]  /*25a70*/  @!P2 LDGSTS.E.BYPASS.LTC128B.128 [R9+0x19400], desc[UR4][R6.64], !P0 ;  /* 0x194000000609afae */ /* 0x0003e8000c101d44 */
[----:B------:R1:W-:Y:S04]  /*25a80*/  @!P2 LDGSTS.E.BYPASS.LTC128B.128 [R9+0x1d400], desc[UR4][R6.64+0x80], !P1 ;  /* 0x1d4000800609afae */ /* 0x0003e8000c901d44 */
[----:B------:R1:W3:Y:S02]  /*25a90*/  SHFL.IDX PT, R3, R4, 0x7, 0x181f ;  /* 0x00f81f0004037f89 */ /* 0x0002e400000e0000 */
.L_x_7145:
[----:B------:R-:W-:Y:S01]  /*25aa0*/  VIADD R0, R0, 0x70 ;  /* 0x0000007000007836 */ /* 0x000fe20000000000 */
[----:B------:R-:W-:Y:S04]  /*25ab0*/  BSSY B0, `(.L_x_6963) ;  /* 0x000000b000007945 */ /* 0x000fe80003800000 */
[----:B------:R-:W-:-:S13]  /*25ac0*/  ISETP.GE.AND P2, PT, R0, R2, PT ;  /* 0x000000020000720c */ /* 0x000fda0003f46270 */
[----:B------:R-:W-:Y:S05]  /*25ad0*/  @P2 BRA `(.L_x_6964) ;  /* 0x0000000000202947 */ /* 0x000fea0003800000 */
[----:B---3--:R-:W-:Y:S01]  /*25ae0*/  LEA R2, P2, R10, R3, 0x1 ;  /* 0x000000030a027211 */ /* 0x008fe200078408ff */
[----:B------:R-:W-:-:S04]  /*25af0*/  ULDC.64 UR4, c[0x0][0x208] ;  /* 0x0000820000047ab9 */ /* 0x000fc80000000a00 */
[----:B-12---:R-:W-:-:S05]  /*25b00*/  IMAD.X R3, RZ, RZ, R5, P2 ;  /* 0x000000ffff037224 */ /* 0x006fca00010e0605 */
[----:B------:R-:W-:Y:S01]  /*25b10*/  @!PT LDS RZ, [RZ] ;  /* 0x00000000fffff984 */ /* 0x000fe20000000800 */
[----:B------:R-:W-:Y:S01]  /*25b20*/  @!PT LDS RZ, [RZ] ;  /* 0x00000000fffff984 */ /* 0x000fe20000000800 */
[----:B------:R-:W-:Y:S01]  /*25b30*/  @!PT LDS RZ, [RZ] ;  /* 0x00000000fffff984 */ /* 0x000fe20000000800 */
[----:B------:R4:W-:Y:S04]  /*25b40*/  LDGSTS.E.BYPASS.LTC128B.128 [R9+0x19c00], desc[UR4][R2.64], !P0 ;  /* 0x19c0000002097fae */ /* 0x0009e8000c101d44 */
[----:B------:R4:W-:Y:S02]  /*25b50*/  LDGSTS.E.BYPASS.LTC128B.128 [R9+0x1dc00], desc[UR4][R2.64+0x80], !P1 ;  /* 0x1dc0008002097fae */ /* 0x0009e4000c901d44 */
.L_x_6964:
[----:B------:R-:W-:Y:S05]  /*25b60*/  BSYNC B0 ;  /* 0x0000000000007941 */ /* 0x000fea0003800000 */
.L_x_6963:
[----:B------:R-:W-:Y:S01]  /*25b70*/  NOP ;  /* 0x0000000000007918 */ /* 0x000fe20000000000 */
[----:B------:R-:W-:-:S13]  /*25b80*/  PLOP3.LUT P0, PT, PT, PT, PT, 0x80, 0x0 ;  /* 0x000000000000781c */ /* 0x000fda0003f0f070 */
.L_x_6965:
        /* <DEDUP_REMOVED lines=16> */
[----:B------:R-:W5:Y:S03]  /*25c90*/  SYNCS.PHASECHK.TRANS64.TRYWAIT P0, [R18+URZ+0x34820], R0 ;  /* 0x03482000120075a7 */ /* 0x000f66000800017f */
[----:B----45:R-:W-:Y:S05]  /*25ca0*/  @!P0 BRA `(.L_x_6967) ;  /* 0x00000058000c8947 */ /* 0x030fea0003800000 */
.L_x_7146:
[----:B------:R-:W-:Y:S05]  /*25cb0*/  BSYNC B0 ;  /* 0x0000000000007941 */ /* 0x000fea0003800000 */
.L_x_6966:
[----:B-1-3--:R-:W4:Y:S04]  /*25cc0*/  LDL R3, [R1+0x40] ;  /* 0x0000400001037983 */ /* 0x00af280000100800 */
[----:B------:R-:W3:Y:S01]  /*25cd0*/  LDL R2, [R1+0x30] ;  /* 0x0000300001027983 */ /* 0x000ee20000100800 */
[----:B------:R-:W-:Y:S01]  /*25ce0*/  BSSY B0, `(.L_x_6968) ;  /* 0x00001ef000007945 */ /* 0x000fe20003800000 */
[----:B----4-:R-:W-:-:S05]  /*25cf0*/  VIADD R0, R3, 0xfffffffe ;  /* 0xfffffffe03007836 */ /* 0x010fca0000000000 */
[----:B---3--:R-:W-:-:S13]  /*25d00*/  ISETP.GE.AND P0, PT, R0, R2, PT ;  /* 0x000000020000720c */ /* 0x008fda0003f06270 */
[----:B------:R-:W-:Y:S05]  /*25d10*/  @!P0 BRA `(.L_x_6969) ;  /* 0x0000001c00ac8947 */ /* 0x000fea0003800000 */
[----:B--2---:R-:W2:Y:S04]  /*25d20*/  LDL.LU R5, [R1+0x58] ;  /* 0x0000580001057983 */ /* 0x004ea80000300800 */
[----:B------:R-:W3:Y:S04]  /*25d30*/  LDL.LU R4, [R1+0x44] ;  /* 0x0000440001047983 */ /* 0x000ee80000300800 */
[----:B------:R-:W4:Y:S01]  /*25d40*/  LDL.LU R3, [R1+0x3c] ;  /* 0x00003c0001037983 */ /* 0x000f220000300800 */
[----:B------:R-:W-:Y:S01]  /*25d50*/  LOP3.LUT R2, RZ, R2, RZ, 0x33, !PT ;  /* 0x00000002ff027212 */ /* 0x000fe200078e33ff */
[----:B------:R-:W-:Y:S01]  /*25d60*/  BSSY B2, `(.L_x_6970) ;  /* 0x00000a8000027945 */ /* 0x000fe20003800000 */
[----:B--2---:R-:W-:-:S04]  /*25d70*/  VIADD R6, R5, 0x1 ;  /* 0x0000000105067836 */ /* 0x004fc80000000000 */
[----:B---3--:R-:W-:-:S05]  /*25d80*/  IMAD R6, R6, R4, RZ ;  /* 0x0000000406067224 */ /* 0x008fca00078e02ff */
[----:B----4-:R-:W-:-:S05]  /*25d90*/  VIMNMX R6, R3, R6, PT ;  /* 0x0000000603067248 */ /* 0x010fca0003fe0100 */
[----:B------:R-:W-:-:S05]  /*25da0*/  IMAD.MOV R9, RZ, RZ, -R6 ;  /* 0x000000ffff097224 */ /* 0x000fca00078e0a06 */
[----:B------:R-:W-:-:S04]  /*25db0*/  VIADDMNMX R9, R9, 0x1, R2, !PT ;  /* 0x0000000109097846 */ /* 0x000fc80007800102 */
[----:B------:R-:W-:-:S04]  /*25dc0*/  IADD3 R2, R6, R9, RZ ;  /* 0x0000000906027210 */ /* 0x000fc80007ffe0ff */
[----:B------:R-:W-:-:S04]  /*25dd0*/  LOP3.LUT R2, R2, 0x1, RZ, 0xc0, !PT ;  /* 0x0000000102027812 */ /* 0x000fc800078ec0ff */
[----:B------:R-:W-:-:S13]  /*25de0*/  ISETP.NE.U32.AND P0, PT, R2, 0x1, PT ;  /* 0x000000010200780c */ /* 0x000fda0003f05070 */
[----:B------:R-:W-:Y:S05]  /*25df0*/  @P0 BRA `(.L_x_6971) ;  /* 0x0000000800780947 */ /* 0x000fea0003800000 */
[----:B------:R-:W2:Y:S04]  /*25e00*/  LDL R4, [R1] ;  /* 0x0000000001047983 */ /* 0x000ea80000100800 */
        /* <DEDUP_REMOVED lines=34> */
.L_x_6974:
[----:B------:R-:W-:Y:S01]  /*26030*/  IMAD R3, R7, 0x8, R18 ;  /* 0x0000000807037824 */ /* 0x000fe200078e0212 */
[----:B------:R-:W-:Y:S01]  /*26040*/  SHF.L.U32 R2, R10, 0x1f, RZ ;  /* 0x0000001f0a027819 */ /* 0x000fe200000006ff */
[----:B------:R-:W-:Y:S03]  /*26050*/  BSSY B3, `(.L_x_6975) ;  /* 0x0000003000037945 */ /* 0x000fe60003800000 */
[----:B------:R-:W2:Y:S02]  /*26060*/  SYNCS.PHASECHK.TRANS64.TRYWAIT P0, [R3+URZ+0x34840], R2 ;  /* 0x03484002030075a7 */ /* 0x000ea4000800017f */
[----:B--2---:R-:W-:Y:S05]  /*26070*/  @!P0 BRA `(.L_x_6976) ;  /* 0x00000054002c8947 */ /* 0x004fea0003800000 */
.L_x_7147:
[----:B------:R-:W-:Y:S05]  /*26080*/  BSYNC B3 ;  /* 0x0000000000037941 */ /* 0x000fea0003800000 */
.L_x_6975:
[----:B-1----:R-:W1:Y:S01]  /*26090*/  S2R R5, SR_TID.X ;  /* 0x0000000000057919 */ /* 0x002e620000002100 */
[----:B------:R-:W-:Y:S01]  /*260a0*/  BSSY B3, `(.L_x_6977) ;  /* 0x000000a000037945 */ /* 0x000fe20003800000 */
[----:B-1----:R-:W-:-:S04]  /*260b0*/  LOP3.LUT R5, R5, 0x7f, RZ, 0xc0, !PT ;  /* 0x0000007f05057812 */ /* 0x002fc800078ec0ff */
[----:B------:R-:W-:-:S13]  /*260c0*/  ISETP.NE.AND P0, PT, R5, RZ, PT ;  /* 0x000000ff0500720c */ /* 0x000fda0003f05270 */
[----:B------:R-:W-:Y:S05]  /*260d0*/  @P0 BRA `(.L_x_6978) ;  /* 0x0000000000180947 */ /* 0x000fea0003800000 */
[----:B------:R-:W3:Y:S01]  /*260e0*/  LDL R5, [R1] ;  /* 0x0000000001057983 */ /* 0x000ee20000100800 */
[----:B--2---:R-:W-:-:S04]  /*260f0*/  IMAD.MOV.U32 R2, RZ, RZ, 0xb000 ;  /* 0x0000b000ff027424 */ /* 0x004fc800078e00ff */
[----:B------:R1:W-:Y:S01]  /*26100*/  SYNCS.ARRIVE.TRANS64 RZ, [R3+URZ+0x34830], R2 ;  /* 0x0348300203ff79a7 */ /* 0x0003e2000800003f */
[----:B---3--:R-:W-:-:S13]  /*26110*/  LOP3.LUT P1, RZ, R5, 0x1, RZ, 0xc0, !PT ;  /* 0x0000000105ff7812 */ /* 0x008fda000782c0ff */
[----:B-1----:R-:W-:Y:S05]  /*26120*/  @!P1 BRA `(.L_x_6978) ;  /* 0x0000000000049947 */ /* 0x002fea0003800000 */
[----:B------:R-:W-:Y:S01]  /*26130*/  BPT.TRAP 0x1 ;  /* 0x000000040000795c */ /* 0x000fe20000300000 */
.L_x_6978:
[----:B------:R-:W-:Y:S05]  /*26140*/  BSYNC B3 ;  /* 0x0000000000037941 */ /* 0x000fea0003800000 */
.L_x_6977:
[----:B--2---:R-:W2:Y:S01]  /*26150*/  LDL R2, [R1+0x18] ;  /* 0x0000180001027983 */ /* 0x004ea20000100800 */
        /* <DEDUP_REMOVED lines=11> */
.L_x_6979:
        /* <DEDUP_REMOVED lines=16> */
.L_x_6980:
        /* <DEDUP_REMOVED lines=16> */
.L_x_7148:
[----:B------:R-:W-:Y:S05]  /*26410*/  BSYNC B3 ;  /* 0x0000000000037941 */ /* 0x000fea0003800000 */
.L_x_6981:
[----:B------:R-:W2:Y:S01]  /*26420*/  S2R R5, SR_TID.X ;  /* 0x0000000000057919 */ /* 0x000ea20000002100 */
[----:B------:R-:W-:-:S04]  /*26430*/  UPRMT UR4, UR37, 0x9910, URZ ;  /* 0x0000991025047896 */ /* 0x000fc8000800003f */
[----:B------:R-:W-:Y:S01]  /*26440*/  UISETP.NE.AND UP0, UPT, UR4, 0x2, UPT ;  /* 0x000000020400788c */ /* 0x000fe2000bf05270 */
[----:B--2---:R-:W-:-:S04]  /*26450*/  LOP3.LUT R5, R5, 0x7f, RZ, 0xc0, !PT ;  /* 0x0000007f05057812 */ /* 0x004fc800078ec0ff */
[----:B------:R-:W-:-:S13]  /*26460*/  ISETP.NE.AND P0, PT, R5, RZ, PT ;  /* 0x000000ff0500720c */ /* 0x000fda0003f05270 */
[----:B-1----:R-:W-:-:S04]  /*26470*/  @!P0 IMAD.MOV.U32 R3, RZ, RZ, 0xb000 ;  /* 0x0000b000ff038424 */ /* 0x002fc800078e00ff */
[----:B------:R1:W-:Y:S01]  /*26480*/  @!P0 SYNCS.ARRIVE.TRANS64 RZ, [R2+URZ+0x34850], R3 ;  /* 0x0348500302ff89a7 */ /* 0x0003e2000800003f */
[----:B------:R-:W-:-:S13]  /*26490*/  PLOP3.LUT P0, PT, PT, PT, UP0, 0x80, 0x0 ;  /* 0x000000000000781c */ /* 0x000fda0003f0f008 */
[----:B-1----:R-:W-:Y:S05]  /*264a0*/  @P0 BRA `(.L_x_6983) ;  /* 0x0000000000040947 */ /* 0x002fea0003800000 */
[----:B------:R-:W-:Y:S01]  /*264b0*/  BPT.TRAP 0x1 ;  /* 0x000000040000795c */ /* 0x000fe20000300000 */
.L_x_6983:
[----:B------:R-:W2:Y:S01]  /*264c0*/  LDL R3, [R1] ;  /* 0x0000000001037983 */ /* 0x000ea20000100800 */
[----:B------:R-:W-:Y:S01]  /*264d0*/  BSSY B3, `(.L_x_6984) ;  /* 0x0000004000037945 */ /* 0x000fe20003800000 */
[----:B--2---:R-:W-:-:S13]  /*264e0*/  LOP3.LUT P0, RZ, R3, 0x8, RZ, 0xc0, !PT ;  /* 0x0000000803ff7812 */ /* 0x004fda000780c0ff */
[----:B------:R-:W-:Y:S05]  /*264f0*/  @P0 BRA `(.L_x_6985) ;  /* 0x0000000000040947 */ /* 0x000fea0003800000 */
[----:B------:R-:W-:Y:S01]  /*26500*/  BPT.TRAP 0x1 ;  /* 0x000000040000795c */ /* 0x000fe20000300000 */
.L_x_6985:
[----:B------:R-:W-:Y:S05]  /*26510*/  BSYNC B3 ;  /* 0x0000000000037941 */ /* 0x000fea0003800000 */
.L_x_6984:
        /* <DEDUP_REMOVED lines=12> */
.L_x_6986:
        /* <DEDUP_REMOVED lines=12> */
[----:B------:R-:W-:Y:S01]  /*266a0*/  PLOP3.LUT P0, PT, PT, PT, PT, 0x80, 0x0 ;  /* 0x000000000000781c */ /* 0x000fe20003f0f070 */
[----:B------:R-:W-:Y:S01]  /*266b0*/  UMOV UR6, 0x0 ;  /* 0x0000000000067882 */ /* 0x000fe20000000000 */
[----:B------:R-:W-:-:S11]  /*266c0*/  UMOV UR7, 0x14f00000 ;  /* 0x14f0000000077882 */ /* 0x000fd60000000000 */
.L_x_6987:
        /* <DEDUP_REMOVED lines=10> */
[----:B------:R1:W-:Y:S01]  /*26770*/  STL [R1+0x4], R0 ;  /* 0x0000040001007387 */ /* 0x0003e20000100800 */
[----:B------:R-:W-:-:S07]  /*26780*/  IMAD.MOV.U32 R17, RZ, RZ, R4 ;  /* 0x000000ffff117224 */ /* 0x000fce00078e0004 */
.L_x_6973:
[----:B------:R-:W-:Y:S05]  /*26790*/  BSYNC B1 ;  /* 0x0000000000017941 */ /* 0x000fea0003800000 */
.L_x_6972:
[----:B-1----:R-:W2:Y:S01]  /*267a0*/  LDL.LU R0, [R1+0x40] ;  /* 0x0000400001007983 */ /* 0x002ea20000300800 */
[----:B------:R-:W-:-:S03]  /*267b0*/  MOV R19, R7 ;  /* 0x0000000700137202 */ /* 0x000fc60000000f00 */
[----:B------:R1:W-:Y:S02]  /*267c0*/  STL [R1+0xc], R10 ;  /* 0x00000c0a01007387 */ /* 0x0003e40000100800 */
[----:B-12---:R-:W-:-:S07]  /*267d0*/  VIADD R0, R0, 0xfffffffd ;  /* 0xfffffffd00007836 */ /* 0x006fce0000000000 */
.L_x_6971:
[----:B------:R-:W-:Y:S05]  /*267e0*/  BSYNC B2 ;  /* 0x0000000000027941 */ /* 0x000fea0003800000 */
.L_x_6970:
[----:B------:R-:W-:Y:S01]  /*267f0*/  VIADD R9, R9, 0xfffffffe ;  /* 0xfffffffe09097836 */ /* 0x000fe20000000000 */
[----:B------:R-:W-:-:S04]  /*26800*/  LOP3.LUT R6, RZ, R6, RZ, 0x33, !PT ;  /* 0x00000006ff067212 */ /* 0x000fc800078e33ff */
[----:B------:R-:W-:-:S13]  /*26810*/  ISETP.NE.AND P0, PT, R9, R6, PT ;  /* 0x000000060900720c */ /* 0x000fda0003f05270 */
[----:B------:R-:W-:Y:S05]  /*26820*/  @!P0 BRA `(.L_x_6969) ;  /* 0x0000001000e88947 */ /* 0x000fea0003800000 */
[----:B------:R-:W-:-:S07]  /*26830*/  IMAD.MOV.U32 R8, RZ, RZ, R17 ;  /* 0x000000ffff087224 */ /* 0x000fce00078e0011 */
.L_x_7020:
[----:B--2---:R-:W2:Y:S04]  /*26840*/  LDL R3, [R1] ;  /* 0x0000000001037983 */ /* 0x004ea80000100800 */
        /* <DEDUP_REMOVED lines=9> */
[----:B-1----:R-:W-:Y:S05]  /*268e0*/  @!P1 BRA `(.L_x_6989) ;  /* 0x00000008003c9947 */ /* 0x002fea0003800000 */
[----:B------:R-:W-:Y:S01]  /*268f0*/  ULDC.64 UR4, c[0x0][0x418] ;  /* 0x0001060000047ab9 */ /* 0x000fe20000000a00 */
[----:B------:R-:W-:Y:S02]  /*26900*/  MOV R6, R0 ;  /* 0x0000000000067202 */ /* 0x000fe40000000f00 */
        /* <DEDUP_REMOVED lines=23> */
.L_x_6990:
[----:B------:R-:W-:Y:S01]  /*26a80*/  LEA R3, R4, R18, 0x3 ;  /* 0x0000001204037211 */ /* 0x000fe200078e18ff */
[----:B------:R-:W-:Y:S01]  /*26a90*/  BSSY B2, `(.L_x_6991) ;  /* 0x0000004000027945 */ /* 0x000fe20003800000 */
[----:B------:R-:W-:-:S04]  /*26aa0*/  SHF.L.U32 R2, R5, 0x1f, RZ ;  /* 0x0000001f05027819 */ /* 0x000fc800000006ff */
[----:B------:R-:W2:Y:S02]  /*26ab0*/  SYNCS.PHASECHK.TRANS64.TRYWAIT P0, [R3+URZ+0x34840], R2 ;  /* 0x03484002030075a7 */ /* 0x000ea4000800017f */
[----:B--2---:R-:W-:Y:S05]  /*26ac0*/  @!P0 BRA `(.L_x_6992) ;  /* 0x0000004800c08947 */ /* 0x004fea0003800000 */
.L_x_7149:
[----:B------:R-:W-:Y:S05]  /*26ad0*/  BSYNC B2 ;  /* 0x0000000000027941 */ /* 0x000fea0003800000 */
.L_x_6991:
[----:B------:R-:W3:Y:S01]  /*26ae0*/  S2R R7, SR_TID.X ;  /* 0x0000000000077919 */ /* 0x000ee20000002100 */
[----:B------:R-:W-:Y:S01]  /*26af0*/  BSSY B2, `(.L_x_6993) ;  /* 0x000000a000027945 */ /* 0x000fe20003800000 */
[----:B---3--:R-:W-:-:S04]  /*26b00*/  LOP3.LUT R7, R7, 0x7f, RZ, 0xc0, !PT ;  /* 0x0000007f07077812 */ /* 0x008fc800078ec0ff */
[----:B------:R-:W-:-:S13]  /*26b10*/  ISETP.NE.AND P0, PT, R7, RZ, PT ;  /* 0x000000ff0700720c */ /* 0x000fda0003f05270 */
[----:B------:R-:W-:Y:S05]  /*26b20*/  @P0 BRA `(.L_x_6994) ;  /* 0x0000000000180947 */ /* 0x000fea0003800000 */
[----:B------:R-:W3:Y:S01]  /*26b30*/  LDL R7, [R1] ;  /* 0x0000000001077983 */ /* 0x000ee20000100800 */
[----:B--2---:R-:W-:-:S04]  /*26b40*/  IMAD.MOV.U32 R2, RZ, RZ, 0xb000 ;  /* 0x0000b000ff027424 */ /* 0x004fc800078e00ff */
[----:B------:R4:W-:Y:S01]  /*26b50*/  SYNCS.ARRIVE.TRANS64 RZ, [R3+URZ+0x34830], R2 ;  /* 0x0348300203ff79a7 */ /* 0x0009e2000800003f */
[----:B---3--:R-:W-:-:S13]  /*26b60*/  LOP3.LUT P1, RZ, R7, 0x1, RZ, 0xc0, !PT ;  /* 0x0000000107ff7812 */ /* 0x008fda000782c0ff */
[----:B----4-:R-:W-:Y:S05]  /*26b70*/  @!P1 BRA `(.L_x_6994) ;  /* 0x0000000000049947 */ /* 0x010fea0003800000 */
[----:B------:R-:W-:Y:S01]  /*26b80*/  BPT.TRAP 0x1 ;  /* 0x000000040000795c */ /* 0x000fe20000300000 */
.L_x_6994:
[----:B------:R-:W-:Y:S05]  /*26b90*/  BSYNC B2 ;  /* 0x0000000000027941 */ /* 0x000fea0003800000 */
.L_x_6993:
[----:B------:R-:W3:Y:S01]  /*26ba0*/  LDL R7, [R1+0x18] ;  /* 0x0000180001077983 */ /* 0x000ee20000100800 */
[----:B------:R-:W-:Y:S01]  /*26bb0*/  IMAD.MOV.U32 R10, RZ, RZ, RZ ;  /* 0x000000ffff0a7224 */ /* 0x000fe200078e00ff */
[----:B------:R-:W-:Y:S01]  /*26bc0*/  UIADD3 UR4, UP0, UR38, 0x370, URZ ;  /* 0x0000037026047890 */ /* 0x000fe2000ff1e03f */
[----:B--2---:R-:W-:Y:S01]  /*26bd0*/  IMAD R2, R4, 0xb000, R18 ;  /* 0x0000b00004027824 */ /* 0x004fe200078e0212 */
[----:B------:R-:W-:Y:S01]  /*26be0*/  PLOP3.LUT P0, PT, PT, PT, PT, 0x80, 0x0 ;  /* 0x000000000000781c */ /* 0x000fe20003f0f070 */
[----:B------:R-:W-:Y:S01]  /*26bf0*/  VIADD R3, R3, 0x34830 ;  /* 0x0003483003037836 */ /* 0x000fe20000000000 */
[----:B------:R-:W-:Y:S01]  /*26c00*/  R2UR UR10, R10 ;  /* 0x000000000a0a72ca */ /* 0x000fe200000e0000 */
[----:B------:R-:W-:Y:S01]  /*26c10*/  UIADD3.X UR5, URZ, UR39, URZ, UP0, !UPT ;  /* 0x000000273f057290 */ /* 0x000fe200087fe43f */
[----:B-1----:R-:W-:Y:S01]  /*26c20*/  IADD3 R9, R2, 0x1e400, RZ ;  /* 0x0001e40002097810 */ /* 0x002fe20007ffe0ff */
[----:B------:R-:W-:Y:S01]  /*26c30*/  UMOV UR6, 0x0 ;  /* 0x0000000000067882 */ /* 0x000fe20000000000 */
[----:B------:R-:W-:Y:S01]  /*26c40*/  UMOV UR7, 0x14f00000 ;  /* 0x14f0000000077882 */ /* 0x000fe20000000000 */
[----:B---3--:R-:W-:-:S10]  /*26c50*/  IMAD R7, R6, 0xb0, R7 ;  /* 0x000000b006077824 */ /* 0x008fd400078e0207 */
.L_x_6995:
        /* <DEDUP_REMOVED lines=16> */
.L_x_6996:
        /* <DEDUP_REMOVED lines=16> */
.L_x_7150:
[----:B------:R-:W-:Y:S05]  /*26e60*/  BSYNC B2 ;  /* 0x0000000000027941 */ /* 0x000fea0003800000 */
.L_x_6997:
[----:B------:R-:W2:Y:S01]  /*26e70*/  S2R R7, SR_TID.X ;  /* 0x0000000000077919 */ /* 0x000ea20000002100 */
[----:B------:R-:W-:-:S04]  /*26e80*/  UPRMT UR4, UR37, 0x9910, URZ ;  /* 0x0000991025047896 */ /* 0x000fc8000800003f */
[----:B------:R-:W-:Y:S01]  /*26e90*/  UISETP.NE.AND UP0, UPT, UR4, 0x2, UPT ;  /* 0x000000020400788c */ /* 0x000fe2000bf05270 */
[----:B--2---:R-:W-:-:S04]  /*26ea0*/  LOP3.LUT R7, R7, 0x7f, RZ, 0xc0, !PT ;  /* 0x0000007f07077812 */ /* 0x004fc800078ec0ff */
[----:B------:R-:W-:-:S13]  /*26eb0*/  ISETP.NE.AND P0, PT, R7, RZ, PT ;  /* 0x000000ff0700720c */ /* 0x000fda0003f05270 */
[----:B-1----:R-:W-:-:S04]  /*26ec0*/  @!P0 MOV R3, 0xb000 ;  /* 0x0000b00000038802 */ /* 0x002fc80000000f00 */
[----:B------:R1:W-:Y:S01]  /*26ed0*/  @!P0 SYNCS.ARRIVE.TRANS64 RZ, [R2+URZ+0x34850], R3 ;  /* 0x0348500302ff89a7 */ /* 0x0003e2000800003f */
[----:B------:R-:W-:-:S13]  /*26ee0*/  PLOP3.LUT P0, PT, PT, PT, UP0, 0x80, 0x0 ;  /* 0x000000000000781c */ /* 0x000fda0003f0f008 */
[----:B-1----:R-:W-:Y:S05]  /*26ef0*/  @P0 BRA `(.L_x_6999) ;  /* 0x0000000000040947 */ /* 0x002fea0003800000 */
[----:B------:R-:W-:Y:S01]  /*26f00*/  BPT.TRAP 0x1 ;  /* 0x000000040000795c */ /* 0x000fe20000300000 */
.L_x_6999:
[----:B------:R-:W2:Y:S01]  /*26f10*/  LDL R3, [R1] ;  /* 0x0000000001037983 */ /* 0x000ea20000100800 */
[----:B------:R-:W-:Y:S01]  /*26f20*/  BSSY B2, `(.L_x_7000) ;  /* 0x0000004000027945 */ /* 0x000fe20003800000 */
[----:B--2---:R-:W-:-:S13]  /*26f30*/  LOP3.LUT P0, RZ, R3, 0x8, RZ, 0xc0, !PT ;  /* 0x0000000803ff7812 */ /* 0x004fda000780c0ff */
[----:B------:R-:W-:Y:S05]  /*26f40*/  @P0 BRA `(.L_x_7001) ;  /* 0x0000000000040947 */ /* 0x000fea0003800000 */
[----:B------:R-:W-:Y:S01]  /*26f50*/  BPT.TRAP 0x1 ;  /* 0x000000040000795c */ /* 0x000fe20000300000 */
.L_x_7001:
[----:B------:R-:W-:Y:S05]  /*26f60*/  BSYNC B2 ;  /* 0x0000000000027941 */ /* 0x000fea0003800000 */
.L_x_7000:
        /* <DEDUP_REMOVED lines=12> */
.L_x_7002:
        /* <DEDUP_REMOVED lines=15> */
.L_x_7003:
        /* <DEDUP_REMOVED lines=11> */
[----:B------:R-:W-:-:S07]  /*271d0*/  MOV R17, R8 ;  /* 0x0000000800117202 */ /* 0x000fce0000000f00 */
.L_x_6989:
[----:B------:R-:W-:Y:S05]  /*271e0*/  BSYNC B1 ;  /* 0x0000000000017941 */ /* 0x000fea0003800000 */
.L_x_6988:
[----:B------:R-:W2:Y:S01]  /*271f0*/  LDL R2, [R1] ;  /* 0x0000000001027983 */ /* 0x000ea20000100800 */
[----:B------:R-:W-:Y:S01]  /*27200*/  VIADD R19, R4, 0x1 ;  /* 0x0000000104137836 */ /* 0x000fe20000000000 */
[----:B------:R-:W-:Y:S01]  /*27210*/  BSSY B1, `(.L_x_7004) ;  /* 0x0000097000017945 */ /* 0x000fe20003800000 */
[----:B-1----:R-:W-:-:S03]  /*27220*/  VIADD R6, R0, 0xffffffff ;  /* 0xffffffff00067836 */ /* 0x002fc60000000000 */
        /* <DEDUP_REMOVED lines=13> */
[----:B------:R-:W3:Y:S01]  /*27300*/  LDC R8, c[0x0][0x43c] ;  /* 0x00010f00ff087b82 */ /* 0x000ee20000000800 */
[----:B------:R-:W-:Y:S02]  /*27310*/  ULDC.64 UR6, c[0x0][0x428] ;  /* 0x00010a0000067ab9 */ /* 0x000fe40000000a00 */
[----:B------:R-:W4:Y:S01]  /*27320*/  LDL R9, [R1+0x8] ;  /* 0x0000080001097983 */ /* 0x000f220000100800 */
[----:B------:R-:W-:Y:S01]  /*27330*/  ULDC.64 UR8, c[0x0][0x208] ;  /* 0x0000820000087ab9 */ /* 0x000fe20000000a00 */
[----:B---3--:R-:W-:-:S13]  /*27340*/  ISETP.NE.AND P0, PT, R8, 0x1, PT ;  /* 0x000000010800780c */ /* 0x008fda0003f05270 */
[----:B------:R-:W3:Y:S02]  /*27350*/  @P0 LDC.64 R2, c[0x0][0x440] ;  /* 0x00011000ff020b82 */ /* 0x000ee40000000a00 */
[----:B---3--:R-:W-:Y:S01]  /*27360*/  @P0 IMAD.HI.U32 R7, R6, R2, RZ ;  /* 0x0000000206070227 */ /* 0x008fe200078e00ff */
[----:B------:R-:W-:-:S04]  /*27370*/  MOV R2, R6 ;  /* 0x0000000600027202 */ /* 0x000fc80000000f00 */
[----:B------:R-:W-:-:S04]  /*27380*/  @P0 SHF.R.U32.HI R2, RZ, R3, R7 ;  /* 0x00000003ff020219 */ /* 0x000fc80000011607 */
[--C-:B------:R-:W-:Y:S01]  /*27390*/  SHF.R.S32.HI R3, RZ, 0x1f, R2.reuse ;  /* 0x0000001fff037819 */ /* 0x100fe20000011402 */
[----:B------:R-:W-:-:S04]  /*273a0*/  IMAD.MOV R7, RZ, RZ, -R2 ;  /* 0x000000ffff077224 */ /* 0x000fc800078e0a02 */
[----:B------:R-:W-:Y:S02]  /*273b0*/  IMAD R7, R8, R7, R6 ;  /* 0x0000000708077224 */ /* 0x000fe400078e0206 */
[----:B--2---:R-:W-:-:S04]  /*273c0*/  IMAD R8, R11, UR6, RZ ;  /* 0x000000060b087c24 */ /* 0x004fc8000f8e02ff */
[C---:B----4-:R-:W-:Y:S02]  /*273d0*/  IMAD R8, R9.reuse, UR7, R8 ;  /* 0x0000000709087c24 */ /* 0x050fe4000f8e0208 */
[----:B------:R-:W-:-:S04]  /*273e0*/  IMAD.WIDE.U32 R2, R9, UR6, R2 ;  /* 0x0000000609027c25 */ /* 0x000fc8000f8e0002 */
[----:B------:R-:W-:Y:S01]  /*273f0*/  IMAD.IADD R3, R8, 0x1, R3 ;  /* 0x0000000108037824 */ /* 0x000fe200078e0203 */
[----:B------:R-:W-:-:S04]  /*27400*/  LEA R8, P0, R2, UR4, 0x2 ;  /* 0x0000000402087c11 */ /* 0x000fc8000f8010ff */
[----:B------:R-:W-:-:S05]  /*27410*/  LEA.HI.X R9, R2, UR5, R3, 0x2, P0 ;  /* 0x0000000502097c11 */ /* 0x000fca00080f1403 */
[----:B------:R2:W5:Y:S04]  /*27420*/  LDG.E R8, desc[UR8][R8.64] ;  /* 0x0000000808087981 */ /* 0x000568000c1e1900 */
.L_x_7006:
[----:B------:R-:W-:Y:S01]  /*27430*/  IMAD R2, R19, 0x8, R18 ;  /* 0x0000000813027824 */ /* 0x000fe200078e0212 */
[----:B------:R-:W-:Y:S01]  /*27440*/  SHF.L.U32 R3, R10, 0x1f, RZ ;  /* 0x0000001f0a037819 */ /* 0x000fe200000006ff */
[----:B------:R-:W-:Y:S03]  /*27450*/  BSSY B2, `(.L_x_7007) ;  /* 0x0000003000027945 */ /* 0x000fe60003800000 */
[----:B------:R-:W3:Y:S02]  /*27460*/  SYNCS.PHASECHK.TRANS64.TRYWAIT P0, [R2+URZ+0x34840], R3 ;  /* 0x03484003020075a7 */ /* 0x000ee4000800017f */
[----:B---3--:R-:W-:Y:S05]  /*27470*/  @!P0 BRA `(.L_x_7008) ;  /* 0x00000040007c8947 */ /* 0x008fea0003800000 */
.L_x_7151:
[----:B------:R-:W-:Y:S05]  /*27480*/  BSYNC B2 ;  /* 0x0000000000027941 */ /* 0x000fea0003800000 */
.L_x_7007:
[----:B--2---:R-:W2:Y:S01]  /*27490*/  S2R R9, SR_TID.X ;  /* 0x0000000000097919 */ /* 0x004ea20000002100 */
[----:B------:R-:W-:Y:S01]  /*274a0*/  BSSY B2, `(.L_x_7009) ;  /* 0x000000a000027945 */ /* 0x000fe20003800000 */
[----:B--2---:R-:W-:-:S04]  /*274b0*/  LOP3.LUT R9, R9, 0x7f, RZ, 0xc0, !PT ;  /* 0x0000007f09097812 */ /* 0x004fc800078ec0ff */
[----:B------:R-:W-:-:S13]  /*274c0*/  ISETP.NE.AND P0, PT, R9, RZ, PT ;  /* 0x000000ff0900720c */ /* 0x000fda0003f05270 */
[----:B------:R-:W-:Y:S05]  /*274d0*/  @P0 BRA `(.L_x_7010) ;  /* 0x0000000000180947 */ /* 0x000fea0003800000 */
[----:B------:R-:W2:Y:S01]  /*274e0*/  LDL R9, [R1] ;  /* 0x0000000001097983 */ /* 0x000ea20000100800 */
[----:B---3--:R-:W-:-:S04]  /*274f0*/  MOV R3, 0xb000 ;  /* 0x0000b00000037802 */ /* 0x008fc80000000f00 */
[----:B------:R4:W-:Y:S01]  /*27500*/  SYNCS.ARRIVE.TRANS64 RZ, [R2+URZ+0x34830], R3 ;  /* 0x0348300302ff79a7 */ /* 0x0009e2000800003f */
[----:B--2---:R-:W-:-:S13]  /*27510*/  LOP3.LUT P1, RZ, R9, 0x1, RZ, 0xc0, !PT ;  /* 0x0000000109ff7812 */ /* 0x004fda000782c0ff */
[----:B----4-:R-:W-:Y:S05]  /*27520*/  @!P1 BRA `(.L_x_7010) ;  /* 0x0000000000049947 */ /* 0x010fea0003800000 */
[----:B------:R-:W-:Y:S01]  /*27530*/  BPT.TRAP 0x1 ;  /* 0x000000040000795c */ /* 0x000fe20000300000 */
.L_x_7010:
[----:B------:R-:W-:Y:S05]  /*27540*/  BSYNC B2 ;  /* 0x0000000000027941 */ /* 0x000fea0003800000 */
.L_x_7009:
[----:B---3--:R-:W2:Y:S01]  /*27550*/  LDL R3, [R1+0x18] ;  /* 0x0000180001037983 */ /* 0x008ea20000100800 */
        /* <DEDUP_REMOVED lines=11> */
.L_x_7011:
        /* <DEDUP_REMOVED lines=16> */
.L_x_7012:
        /* <DEDUP_REMOVED lines=10> */
[----:B------:R-:W-:Y:S01]  /*277b0*/  SHF.L.U32 R5, R5, 0x1f, RZ ;  /* 0x0000001f05057819 */ /* 0x000fe200000006ff */
[----:B------:R-:W-:Y:S01]  /*277c0*/  IMAD R2, R4, 0x8, R18 ;  /* 0x0000000804027824 */ /* 0x000fe200078e0212 */
[----:B------:R-:W-:Y:S03]  /*277d0*/  BSSY B2, `(.L_x_7013) ;  /* 0x0000003000027945 */ /* 0x000fe60003800000 */
[----:B------:R-:W1:Y:S02]  /*277e0*/  SYNCS.PHASECHK.TRANS64.TRYWAIT P0, [R2+URZ+0x34860], R5 ;  /* 0x03486005020075a7 */ /* 0x000e64000800017f */
[----:B-1----:R-:W-:Y:S05]  /*277f0*/  @!P0 BRA `(.L_x_7014) ;  /* 0x0000003c00b08947 */ /* 0x002fea0003800000 */
.L_x_7152:
[----:B------:R-:W-:Y:S05]  /*27800*/  BSYNC B2 ;  /* 0x0000000000027941 */ /* 0x000fea0003800000 */
.L_x_7013:
[----:B------:R-:W2:Y:S01]  /*27810*/  S2R R3, SR_TID.X ;  /* 0x0000000000037919 */ /* 0x000ea20000002100 */
[----:B------:R-:W-:-:S04]  /*27820*/  UPRMT UR4, UR37, 0x9910, URZ ;  /* 0x0000991025047896 */ /* 0x000fc8000800003f */
[----:B------:R-:W-:Y:S01]  /*27830*/  UISETP.NE.AND UP0, UPT, UR4, 0x2, UPT ;  /* 0x000000020400788c */ /* 0x000fe2000bf05270 */
[----:B--2---:R-:W-:-:S04]  /*27840*/  LOP3.LUT R3, R3, 0x7f, RZ, 0xc0, !PT ;  /* 0x0000007f03037812 */ /* 0x004fc800078ec0ff */
[----:B------:R-:W-:-:S13]  /*27850*/  ISETP.NE.AND P0, PT, R3, RZ, PT ;  /* 0x000000ff0300720c */ /* 0x000fda0003f05270 */
[----:B------:R-:W-:-:S04]  /*27860*/  @!P0 IMAD.MOV.U32 R3, RZ, RZ, 0xb000 ;  /* 0x0000b000ff038424 */ /* 0x000fc800078e00ff */
[----:B------:R2:W-:Y:S01]  /*27870*/  @!P0 SYNCS.ARRIVE.TRANS64 RZ, [R2+URZ+0x34850], R3 ;  /* 0x0348500302ff89a7 */ /* 0x0005e2000800003f */
[----:B------:R-:W-:-:S13]  /*27880*/  PLOP3.LUT P0, PT, PT, PT, UP0, 0x80, 0x0 ;  /* 0x000000000000781c */ /* 0x000fda0003f0f008 */
[----:B--2---:R-:W-:Y:S05]  /*27890*/  @P0 BRA `(.L_x_7015) ;  /* 0x0000000000040947 */ /* 0x004fea0003800000 */
[----:B------:R-:W-:Y:S01]  /*278a0*/  BPT.TRAP 0x1 ;  /* 0x000000040000795c */ /* 0x000fe20000300000 */
.L_x_7015:
[----:B------:R-:W2:Y:S01]  /*278b0*/  LDL R3, [R1] ;  /* 0x0000000001037983 */ /* 0x000ea20000100800 */
[----:B------:R-:W-:Y:S01]  /*278c0*/  BSSY B2, `(.L_x_7016) ;  /* 0x0000004000027945 */ /* 0x000fe20003800000 */
[----:B--2---:R-:W-:-:S13]  /*278d0*/  LOP3.LUT P0, RZ, R3, 0x8, RZ, 0xc0, !PT ;  /* 0x0000000803ff7812 */ /* 0x004fda000780c0ff */
[----:B------:R-:W-:Y:S05]  /*278e0*/  @P0 BRA `(.L_x_7017) ;  /* 0x0000000000040947 */ /* 0x000fea0003800000 */
[----:B------:R-:W-:Y:S01]  /*278f0*/  BPT.TRAP 0x1 ;  /* 0x000000040000795c */ /* 0x000fe20000300000 */
.L_x_7017:
[----:B------:R-:W-:Y:S05]  /*27900*/  BSYNC B2 ;  /* 0x0000000000027941 */ /* 0x000fea0003800000 */
.L_x_7016:
[----:B-1----:R-:W2:Y:S04]  /*27910*/  LDL R5, [R1+0x18] ;  /* 0x0000180001057983 */ /* 0x002ea80000100800 */
        /* <DEDUP_REMOVED lines=11> */
.L_x_7018:
        /* <DEDUP_REMOVED lines=15> */
.L_x_7019:
        /* <DEDUP_REMOVED lines=12> */
.L_x_7005:
[----:B------:R-:W-:Y:S05]  /*27b80*/  BSYNC B1 ;  /* 0x0000000000017941 */ /* 0x000fea0003800000 */
.L_x_7004:
[----:B------:R-:W3:Y:S01]  /*27b90*/  LDL R2, [R1+0x30] ;  /* 0x0000300001027983 */ /* 0x000ee20000100800 */
[----:B------:R-:W-:Y:S02]  /*27ba0*/  IADD3 R0, R0, -0x2, RZ ;  /* 0xfffffffe00007810 */ /* 0x000fe40007ffe0ff */
[----:B---3--:R-:W-:-:S13]  /*27bb0*/  ISETP.GT.AND P0, PT, R6, R2, PT ;  /* 0x000000020600720c */ /* 0x008fda0003f04270 */
[----:B------:R-:W-:Y:S05]  /*27bc0*/  @P0 BRA `(.L_x_7020) ;  /* 0xffffffec001c0947 */ /* 0x000fea000383ffff */
.L_x_6969:
[----:B------:R-:W-:Y:S05]  /*27bd0*/  BSYNC B0 ;  /* 0x0000000000007941 */ /* 0x000fea0003800000 */
.L_x_6968:
        /* <DEDUP_REMOVED lines=8> */
[----:B------:R-:W3:Y:S01]  /*27c60*/  FLO.U32 R0, UR4 ;  /* 0x0000000400007d00 */ /* 0x000ee200080e0000 */
[----:B------:R-:W-:Y:S01]  /*27c70*/  ULDC.64 UR6, c[0x0][0x208] ;  /* 0x0000820000067ab9 */ /* 0x000fe20000000a00 */
        /* <DEDUP_REMOVED lines=8> */
[----:B------:R3:W-:Y:S02]  /*27d00*/  STL [R1+0x10], R0 ;  /* 0x0000100001007387 */ /* 0x0007e40000100800 */
.L_x_7022:
[----:B------:R-:W-:Y:S05]  /*27d10*/  BSYNC B0 ;  /* 0x0000000000007941 */ /* 0x000fea0003800000 */
.L_x_7021:
[----:B---3--:R-:W3:Y:S01]  /*27d20*/  LDL R0, [R1] ;  /* 0x0000000001007983 */ /* 0x008ee20000100800 */
        /* <DEDUP_REMOVED lines=9> */
.L_x_7153:
[----:B------:R-:W-:Y:S05]  /*27dc0*/  BSYNC B1 ;  /* 0x0000000000017941 */ /* 0x000fea0003800000 */
.L_x_7025:
        /* <DEDUP_REMOVED lines=10> */
.L_x_7027:
[----:B------:R-:W3:Y:S01]  /*27e70*/  LDL R2, [R1] ;  /* 0x0000000001027983 */ /* 0x000ee20000100800 */
[----:B------:R-:W-:Y:S01]  /*27e80*/  BSSY B1, `(.L_x_7028) ;  /* 0x0000004000017945 */ /* 0x000fe20003800000 */
[----:B---3--:R-:W-:-:S13]  /*27e90*/  LOP3.LUT P0, RZ, R2, 0x8, RZ, 0xc0, !PT ;  /* 0x0000000802ff7812 */ /* 0x008fda000780c0ff */
[----:B------:R-:W-:Y:S05]  /*27ea0*/  @P0 BRA `(.L_x_7029) ;  /* 0x0000000000040947 */ /* 0x000fea0003800000 */
[----:B------:R-:W-:Y:S01]  /*27eb0*/  BPT.TRAP 0x1 ;  /* 0x000000040000795c */ /* 0x000fe20000300000 */
.L_x_7029:
[----:B------:R-:W-:Y:S05]  /*27ec0*/  BSYNC B1 ;  /* 0x0000000000017941 */ /* 0x000fea0003800000 */
.L_x_7028:
        /* <DEDUP_REMOVED lines=12> */
.L_x_7030:
        /* <DEDUP_REMOVED lines=15> */
.L_x_7031:
        /* <DEDUP_REMOVED lines=10> */
.L_x_7024:
[----:B------:R-:W-:Y:S05]  /*28120*/  BSYNC B0 ;  /* 0x0000000000007941 */ /* 0x000fea0003800000 */
.L_x_7023:
[----:B------:R-:W3:Y:S01]  /*28130*/  LDL.LU R4, [R1+0xc] ;  /* 0x00000c0001047983 */ /* 0x000ee20000300800 */
[----:B------:R-:W-:-:S05]  /*28140*/  VIADD R19, R19, 0x1 ;  /* 0x0000000113137836 */ /* 0x000fca0000000000 */
[----:B------:R-:W-:-:S04]  /*28150*/  ISETP.NE.AND P0, PT, R19, 0x2, PT ;  /* 0x000000021300780c */ /* 0x000fc80003f05270 */
[----:B------:R-:W-:Y:S02]  /*28160*/  SEL R0, RZ, 0x1, P0 ;  /* 0x00000001ff007807 */ /* 0x000fe40000000000 */
[----:B------:R-:W-:Y:S02]  /*28170*/  SEL R19, R19, RZ, P0 ;  /* 0x000000ff13137207 */ /* 0x000fe40000000000 */
[----:B---3--:R-:W-:-:S05]  /*28180*/  LOP3.LUT R4, R4, R0, RZ, 0x3c, !PT ;  /* 0x0000000004047212 */ /* 0x008fca00078e3cff */
[----:B------:R3:W-:Y:S02]  /*28190*/  STL [R1+0xc], R4 ;  /* 0x00000c0401007387 */ /* 0x0007e40000100800 */
.L_x_6948:
[----:B------:R-:W-:Y:S05]  /*281a0*/  BSYNC B7 ;  /* 0x0000000000077941 */ /* 0x000fea0003800000 */
.L_x_6946:
[----:B------:R-:W5:Y:S02]  /*281b0*/  LDL R9, [R1] ;  /* 0x0000000001097983 */ /* 0x000f640000100800 */
        /* <DEDUP_REMOVED lines=8> */
[----:B--23--:R-:W2:Y:S04]  /*28240*/  LDS.128 R4, [R18+0x348d0] ;  /* 0x0348d00012047984 */ /* 0x00cea80000000c00 */
[----:B--2---:R2:W-:Y:S04]  /*28250*/  STL.64 [R1+0x10], R4 ;  /* 0x0000100401007387 */ /* 0x0045e80000100a00 */
[----:B------:R2:W-:Y:S01]  /*28260*/  STL.64 [R1+0x18], R6 ;  /* 0x0000180601007387 */ /* 0x0005e20000100a00 */
[----:B------:R-:W-:Y:S06]  /*28270*/  BAR.ARV 0x4, 0x180 ;  /* 0x0106000000007b1d */ /* 0x000fec0000002000 */
[----:B------:R-:W-:Y:S05]  /*28280*/  BRA `(.L_x_7033) ;  /* 0x0000000c00247947 */ /* 0x000fea0003800000 */
.L_x_7032:
[----:B------:R-:W5:Y:S01]  /*28290*/  LDL R17, [R1+0x2c] ;  /* 0x00002c0001117983 */ /* 0x000f620000100800 */
[----:B------:R-:W-:Y:S01]  /*282a0*/  UMOV UR4, 0xffffffff ;  /* 0xffffffff00047882 */ /* 0x000fe20000000000 */
[----:B-----5:R-:W-:Y:S02]  /*282b0*/  ISETP.NE.AND P5, PT, R17, 0x1f, PT ;  /* 0x0000001f1100780c */ /* 0x020fe40003fa5270 */
[----:B------:R-:W-:Y:S11]  /*282c0*/  BRA.DIV UR4, `(.L_x_7034) ;  /* 0x0000003604247947 */ /* 0x000ff6000b800000 */
[----:B------:R-:W4:Y:S01]  /*282d0*/  LDL R3, [R1+0x1c] ;  /* 0x00001c0001037983 */ /* 0x000f220000100800 */
[----:B------:R-:W-:-:S03]  /*282e0*/  ULDC UR4, c[0x0][0xc3c] ;  /* 0x00030f0000047ab9 */ /* 0x000fc60000000800 */
[----:B------:R-:W5:Y:S01]  /*282f0*/  LDL.LU R2, [R1+0x10] ;  /* 0x0000100001027983 */ /* 0x000f620000300800 */
[----:B------:R-:W-:Y:S01]  /*28300*/  LOP3.LUT P4, RZ, R9, 0x1, RZ, 0xc0, !PT ;  /* 0x0000000109ff7812 */ /* 0x000fe2000788c0ff */
[----:B------:R-:W-:Y:S01]  /*28310*/  ULDC.64 UR6, c[0x0][0x208] ;  /* 0x0000820000067ab9 */ /* 0x000fe20000000a00 */
[----:B----4-:R-:W-:-:S04]  /*28320*/  IADD3 R0, R3, R17, RZ ;  /* 0x0000001103007210 */ /* 0x010fc80007ffe0ff */
[----:B------:R-:W-:Y:S01]  /*28330*/  ISETP.GE.OR P0, PT, R0, UR4, !P5 ;  /* 0x0000000400007c0c */ /* 0x000fe2000ef06670 */
[----:B-----5:R-:W-:-:S12]  /*28340*/  IMAD.MOV.U32 R9, RZ, RZ, R2 ;  /* 0x000000ffff097224 */ /* 0x020fd800078e0002 */
[----:B------:R-:W4:Y:S08]  /*28350*/  @!P0 LDC.64 R2, c[0x0][0xc80] ;  /* 0x00032000ff028b82 */ /* 0x000f300000000a00 */
[----:B--2---:R-:W2:Y:S01]  /*28360*/  @!P0 LDC.64 R6, c[0x0][0xc78] ;  /* 0x00031e00ff068b82 */ /* 0x004ea20000000a00 */
[----:B----4-:R-:W-:-:S05]  /*28370*/  @!P0 IMAD.WIDE R2, R0, 0x4, R2 ;  /* 0x0000000400028825 */ /* 0x010fca00078e0202 */
[----:B------:R2:W4:Y:S02]  /*28380*/  @!P0 LDG.E R8, desc[UR6][R2.64] ;  /* 0x0000000602088981 */ /* 0x000524000c1e1900 */
[----:B--2---:R-:W-:-:S06]  /*28390*/  @!P0 IMAD.WIDE R2, R0, 0x4, R6 ;  /* 0x0000000400028825 */ /* 0x004fcc00078e0206 */
[----:B------:R-:W2:Y:S01]  /*283a0*/  @!P0 LDG.E R2, desc[UR6][R2.64] ;  /* 0x0000000602028981 */ /* 0x000ea2000c1e1900 */
[----:B---3--:R-:W-:Y:S01]  /*283b0*/  IMAD.MOV.U32 R4, RZ, RZ, RZ ;  /* 0x000000ffff047224 */ /* 0x008fe200078e00ff */
[----:B------:R-:W-:Y:S01]  /*283c0*/  MOV R6, RZ ;  /* 0x000000ff00067202 */ /* 0x000fe20000000f00 */
[----:B-1----:R-:W-:Y:S01]  /*283d0*/  IMAD.MOV.U32 R10, RZ, RZ, RZ ;  /* 0x000000ffff0a7224 */ /* 0x002fe200078e00ff */
[C---:B------:R-:W-:Y:S01]  /*283e0*/  ISETP.GE.U32.AND P1, PT, R17.reuse, 0x4, PT ;  /* 0x000000041100780c */ /* 0x040fe20003f26070 */
[----:B------:R-:W-:Y:S01]  /*283f0*/  SHFL.IDX PT, R0, R9, 0x1, 0x1f ;  /* 0x00201f0009007f89 */ /* 0x000fe200000e0000 */
[C---:B------:R-:W-:Y:S02]  /*28400*/  ISETP.GE.U32.AND P2, PT, R17.reuse, 0x8, PT ;  /* 0x000000081100780c */ /* 0x040fe40003f46070 */
[C---:B------:R-:W-:Y:S01]  /*28410*/  ISETP.GE.U32.AND P3, PT, R17.reuse, 0x10, PT ;  /* 0x000000101100780c */ /* 0x040fe20003f66070 */
[----:B----4-:R-:W-:Y:S02]  /*28420*/  @!P0 IMAD.MOV.U32 R4, RZ, RZ, R8 ;  /* 0x000000ffff048224 */ /* 0x010fe400078e0008 */
[----:B--2---:R-:W-:Y:S01]  /*28430*/  @!P0 IMAD.MOV.U32 R6, RZ, RZ, R2 ;  /* 0x000000ffff068224 */ /* 0x004fe200078e0002 */
[----:B------:R-:W-:-:S03]  /*28440*/  ISETP.GE.U32.AND P0, PT, R17, 0x2, PT ;  /* 0x000000021100780c */ /* 0x000fc60003f06070 */
[----:B------:R-:W-:-:S05]  /*28450*/  IMAD R2, R6, R4, RZ ;  /* 0x0000000406027224 */ /* 0x000fca00078e02ff */
[----:B------:R-:W1:Y:S02]  /*28460*/  SHFL.UP PT, R3, R2, 0x1, RZ ;  /* 0x0420000002037989 */ /* 0x000e6400000e00ff */
[----:B-1----:R-:W-:-:S05]  /*28470*/  SEL R5, R3, RZ, P4 ;  /* 0x000000ff03057207 */ /* 0x002fca0002000000 */
[----:B------:R-:W-:Y:S02]  /*28480*/  IMAD.IADD R2, R2, 0x1, R5 ;  /* 0x0000000102027824 */ /* 0x000fe400078e0205 */
[----:B------:R-:W-:Y:S04]  /*28490*/  SHFL.IDX PT, R5, R9, RZ, 0x1f ;  /* 0x00001fff09057589 */ /* 0x000fe800000e0000 */
        /* <DEDUP_REMOVED lines=12> */
[----:B------:R1:W2:Y:S02]  /*28560*/  SHFL.IDX PT, R16, R7, 0x1f, 0x1f ;  /* 0x03e01f0007107f89 */ /* 0x0002a400000e0000 */
.L_x_7163:
[----:B------:R-:W-:Y:S02]  /*28570*/  ULDC UR4, c[0x0][0xc38] ;  /* 0x00030e0000047ab9 */ /* 0x000fe40000000800 */
[----:B------:R-:W-:-:S05]  /*28580*/  MOV R2, UR4 ;  /* 0x0000000400027c02 */ /* 0x000fca0008000f00 */
[----:B--2---:R-:W-:-:S04]  /*28590*/  IMAD R16, R16, R2, RZ ;  /* 0x0000000210107224 */ /* 0x004fc800078e02ff */
[----:B------:R-:W-:-:S05]  /*285a0*/  IMAD.IADD R0, R0, 0x1, R16 ;  /* 0x0000000100007824 */ /* 0x000fca00078e0210 */
[----:B------:R-:W-:-:S13]  /*285b0*/  ISETP.GT.AND P4, PT, R0, R5, PT ;  /* 0x000000050000720c */ /* 0x000fda0003f84270 */
[----:B------:R-:W-:Y:S05]  /*285c0*/  @P4 BRA `(.L_x_7035) ;  /* 0x0000000000b44947 */ /* 0x000fea0003800000 */
.L_x_7038:
[----:B------:R-:W2:Y:S01]  /*285d0*/  LDL.LU R2, [R1+0x1c] ;  /* 0x00001c0001027983 */ /* 0x000ea20000300800 */
[----:B------:R-:W3:Y:S01]  /*285e0*/  LDC R3, c[0x0][0xc3c] ;  /* 0x00030f00ff037b82 */ /* 0x000ee20000000800 */
[----:B--2---:R-:W-:-:S05]  /*285f0*/  VIADD R2, R2, 0x1f ;  /* 0x0000001f02027836 */ /* 0x004fca0000000000 */
[----:B---3--:R-:W-:-:S13]  /*28600*/  ISETP.GE.AND P4, PT, R2, R3, PT ;  /* 0x000000030200720c */ /* 0x008fda0003f86270 */
[----:B------:R-:W-:Y:S05]  /*28610*/  @P4 BRA `(.L_x_7036) ;  /* 0x0000000400dc4947 */ /* 0x000fea0003800000 */
[----:B------:R-:W2:Y:S01]  /*28620*/  LDL R4, [R1+0x2c] ;  /* 0x00002c0001047983 */ /* 0x000ea20000100800 */
[----:B------:R-:W-:-:S03]  /*28630*/  ULDC.64 UR4, c[0x0][0x208] ;  /* 0x0000820000047ab9 */ /* 0x000fc60000000a00 */
[----:B------:R3:W-:Y:S01]  /*28640*/  STL [R1+0x1c], R2 ;  /* 0x00001c0201007387 */ /* 0x0007e20000100800 */
[----:B--2---:R-:W-:Y:S01]  /*28650*/  IMAD.IADD R6, R2, 0x1, R4 ;  /* 0x0000000102067824 */ /* 0x004fe200078e0204 */
[----:B------:R-:W-:-:S04]  /*28660*/  MOV R4, RZ ;  /* 0x000000ff00047202 */ /* 0x000fc80000000f00 */
[----:B------:R-:W-:-:S13]  /*28670*/  ISETP.GE.OR P4, PT, R6, R3, !P5 ;  /* 0x000000030600720c */ /* 0x000fda0006f86670 */
[----:B---3--:R-:W2:Y:S02]  /*28680*/  @!P4 LDC.64 R2, c[0x0][0xc80] ;  /* 0x00032000ff02cb82 */ /* 0x008ea40000000a00 */
[----:B--2---:R-:W-:-:S05]  /*28690*/  @!P4 IMAD.WIDE R2, R6, 0x4, R2 ;  /* 0x000000040602c825 */ /* 0x004fca00078e0202 */
[----:B------:R2:W3:Y:S02]  /*286a0*/  @!P4 LDG.E R4, desc[UR4][R2.64] ;  /* 0x000000040204c981 */ /* 0x0004e4000c1e1900 */
[----:B--2---:R-:W2:Y:S02]  /*286b0*/  @!P4 LDC.64 R2, c[0x0][0xc78] ;  /* 0x00031e00ff02cb82 */ /* 0x004ea40000000a00 */
[----:B--2---:R-:W-:-:S04]  /*286c0*/  @!P4 IMAD.WIDE R2, R6, 0x4, R2 ;  /* 0x000000040602c825 */ /* 0x004fc800078e0202 */
[----:B------:R-:W-:-:S06]  /*286d0*/  IMAD.MOV.U32 R6, RZ, RZ, RZ ;  /* 0x000000ffff067224 */ /* 0x000fcc00078e00ff */
[----:B------:R-:W3:Y:S01]  /*286e0*/  @!P4 LDG.E R6, desc[UR4][R2.64] ;  /* 0x000000040206c981 */ /* 0x000ee2000c1e1900 */
[----:B------:R-:W-:Y:S01]  /*286f0*/  UMOV UR4, 0xffffffff ;  /* 0xffffffff00047882 */ /* 0x000fe20000000000 */
[----:B---3--:R-:W-:Y:S02]  /*28700*/  IMAD R2, R6, R4, RZ ;  /* 0x0000000406027224 */ /* 0x008fe400078e02ff */
[----:B------:R-:W-:Y:S05]  /*28710*/  BRA.DIV UR4, `(.L_x_7037) ;  /* 0x0000003604707947 */ /* 0x000fea000b800000 */
[----:B------:R-:W2:Y:S02]  /*28720*/  LDL R3, [R1] ;  /* 0x0000000001037983 */ /* 0x000ea40000100800 */
[----:B--2---:R-:W-:Y:S02]  /*28730*/  LOP3.LUT P4, RZ, R3, 0x1, RZ, 0xc0, !PT ;  /* 0x0000000103ff7812 */ /* 0x004fe4000788c0ff */
[----:B------:R-:W2:Y:S02]  /*28740*/  SHFL.UP PT, R3, R2, 0x1, RZ ;  /* 0x0420000002037989 */ /* 0x000ea400000e00ff */
[----:B--2---:R-:W-:-:S05]  /*28750*/  SEL R3, R3, RZ, P4 ;  /* 0x000000ff03037207 */ /* 0x004fca0002000000 */
[----:B------:R-:W-:-:S05]  /*28760*/  IMAD.IADD R2, R2, 0x1, R3 ;  /* 0x0000000102027824 */ /* 0x000fca00078e0203 */
[----:B------:R-:W2:Y:S02]  /*28770*/  SHFL.UP PT, R3, R2, 0x2, RZ ;  /* 0x0440000002037989 */ /* 0x000ea400000e00ff */
[----:B--2---:R-:W-:-:S05]  /*28780*/  SEL R3, R3, RZ, P0 ;  /* 0x000000ff03037207 */ /* 0x004fca0000000000 */
[----:B------:R-:W-:-:S05]  /*28790*/  IMAD.IADD R2, R2, 0x1, R3 ;  /* 0x0000000102027824 */ /* 0x000fca00078e0203 */
[----:B------:R-:W2:Y:S02]  /*287a0*/  SHFL.UP PT, R3, R2, 0x4, RZ ;  /* 0x0480000002037989 */ /* 0x000ea400000e00ff */
[----:B--2---:R-:W-:-:S04]  /*287b0*/  SEL R3, R3, RZ, P1 ;  /* 0x000000ff03037207 */ /* 0x004fc80000800000 */
[----:B------:R-:W-:-:S05]  /*287c0*/  IADD3 R2, R2, R3, RZ ;  /* 0x0000000302027210 */ /* 0x000fca0007ffe0ff */
[----:B------:R-:W2:Y:S02]  /*287d0*/  SHFL.UP PT, R3, R2, 0x8, RZ ;  /* 0x0500000002037989 */ /* 0x000ea400000e00ff */
[----:B--2---:R-:W-:-:S05]  /*287e0*/  SEL R3, R3, RZ, P2 ;  /* 0x000000ff03037207 */ /* 0x004fca0001000000 */
[----:B------:R-:W-:-:S05]  /*287f0*/  IMAD.IADD R2, R2, 0x1, R3 ;  /* 0x0000000102027824 */ /* 0x000fca00078e0203 */
[----:B------:R-:W2:Y:S02]  /*28800*/  SHFL.UP PT, R3, R2, 0x10, RZ ;  /* 0x0600000002037989 */ /* 0x000ea400000e00ff */
[----:B--2---:R-:W-:-:S05]  /*28810*/  SEL R3, R3, RZ, P3 ;  /* 0x000000ff03037207 */ /* 0x004fca0001800000 */
[----:B-1----:R-:W-:-:S05]  /*28820*/  IMAD.IADD R7, R2, 0x1, R3 ;  /* 0x0000000102077824 */ /* 0x002fca00078e0203 */
[----:B------:R1:W2:Y:S02]  /*28830*/  SHFL.IDX PT, R16, R7, 0x1f, 0x1f ;  /* 0x03e01f0007107f89 */ /* 0x0002a400000e0000 */
.L_x_7171:
[----:B------:R-:W-:Y:S02]  /*28840*/  ULDC UR4, c[0x0][0xc38] ;  /* 0x00030e0000047ab9 */ /* 0x000fe40000000800 */
[----:B------:R-:W-:-:S04]  /*28850*/  IMAD.U32 R2, RZ, RZ, UR4 ;  /* 0x00000004ff027e24 */ /* 0x000fc8000f8e00ff */
[----:B--2---:R-:W-:-:S05]  /*28860*/  IMAD R16, R16, R2, RZ ;  /* 0x0000000210107224 */ /* 0x004fca00078e02ff */
[----:B------:R-:W-:-:S04]  /*28870*/  IADD3 R0, R16, R0, RZ ;  /* 0x0000000010007210 */ /* 0x000fc80007ffe0ff */
[----:B------:R-:W-:-:S13]  /*28880*/  ISETP.GT.AND P4, PT, R0, R5, PT ;  /* 0x000000050000720c */ /* 0x000fda0003f84270 */
[----:B------:R-:W-:Y:S05]  /*28890*/  @!P4 BRA `(.L_x_7038) ;  /* 0xfffffffc004cc947 */ /* 0x000fea000383ffff */
.L_x_7035:
        /* <DEDUP_REMOVED lines=9> */
.L_x_7176:
[----:B------:R-:W-:-:S13]  /*28930*/  ISETP.NE.AND P0, PT, R3, RZ, PT ;  /* 0x000000ff0300720c */ /* 0x000fda0003f05270 */
[----:B------:R-:W-:Y:S05]  /*28940*/  @!P0 BRA `(.L_x_7040) ;  /* 0x0000000000148947 */ /* 0x000fea0003800000 */
[----:B------:R-:W-:Y:S01]  /*28950*/  UMOV UR4, 0xffffffff ;  /* 0xffffffff00047882 */ /* 0x000fe20000000000 */
[----:B------:R-:W-:Y:S02]  /*28960*/  VIADD R12, R0, 0xffffffff ;  /* 0xffffffff000c7836 */ /* 0x000fe40000000000 */
[----:B------:R-:W-:Y:S05]  /*28970*/  BRA.DIV UR4, `(.L_x_7041) ;  /* 0x0000003a04147947 */ /* 0x000fea000b800000 */
[----:B-1----:R1:W0:Y:S02]  /*28980*/  SHFL.IDX PT, R7, R7, R12, 0x1f ;  /* 0x00001f0c07077589 */ /* 0x00222400000e0000 */
.L_x_7179:
[----:B0-----:R-:W-:-:S07]  /*28990*/  IMAD.MOV.U32 R10, RZ, RZ, R7 ;  /* 0x000000ffff0a7224 */ /* 0x001fce00078e0007 */
.L_x_7040:
[----:B------:R-:W5:Y:S01]  /*289a0*/  LDL.LU R11, [R1+0x1c] ;  /* 0x00001c00010b7983 */ /* 0x000f620000300800 */
[----:B---3--:R-:W-:Y:S01]  /*289b0*/  IABS R3, R4 ;  /* 0x0000000400037213 */ /* 0x008fe20000000000 */
[----:B------:R-:W-:Y:S02]  /*289c0*/  IMAD R2, R10, R2, R16 ;  /* 0x000000020a027224 */ /* 0x000fe400078e0210 */
[----:B------:R-:W-:Y:S01]  /*289d0*/  IMAD.MOV.U32 R8, RZ, RZ, RZ ;  /* 0x000000ffff087224 */ /* 0x000fe200078e00ff */
[----:B-1----:R-:W1:Y:S01]  /*289e0*/  I2F.RP R7, R3 ;  /* 0x0000000300077306 */ /* 0x002e620000209400 */
[----:B------:R-:W-:Y:S01]  /*289f0*/  IMAD.IADD R5, R5, 0x1, -R2 ;  /* 0x0000000105057824 */ /* 0x000fe200078e0a02 */
[----:B------:R3:W-:Y:S04]  /*28a00*/  STL [R1+0x10], R2 ;  /* 0x0000100201007387 */ /* 0x0007e80000100800 */
[----:B---3--:R-:W-:-:S02]  /*28a10*/  IABS R2, R5 ;  /* 0x0000000500027213 */ /* 0x008fc40000000000 */
[----:B-1----:R-:W1:Y:S02]  /*28a20*/  MUFU.RCP R7, R7 ;  /* 0x0000000700077308 */ /* 0x002e640000001000 */
[----:B-1----:R-:W-:-:S06]  /*28a30*/  IADD3 R7, R7, 0xffffffe, RZ ;  /* 0x0ffffffe07077810 */ /* 0x002fcc0007ffe0ff */
[----:B------:R-:W1:Y:S02]  /*28a40*/  F2I.FTZ.U32.TRUNC.NTZ R9, R7 ;  /* 0x0000000700097305 */ /* 0x000e64000021f000 */
[----:B-1----:R-:W-:-:S04]  /*28a50*/  IMAD.MOV R7, RZ, RZ, -R9 ;  /* 0x000000ffff077224 */ /* 0x002fc800078e0a09 */
[----:B------:R-:W-:-:S04]  /*28a60*/  IMAD R7, R7, R3, RZ ;  /* 0x0000000307077224 */ /* 0x000fc800078e02ff */
[----:B------:R-:W-:Y:S01]  /*28a70*/  IMAD.HI.U32 R7, R9, R7, R8 ;  /* 0x0000000709077227 */ /* 0x000fe200078e0008 */
[----:B------:R-:W-:-:S04]  /*28a80*/  IABS R8, R4 ;  /* 0x0000000400087213 */ /* 0x000fc80000000000 */
[----:B------:R-:W-:Y:S01]  /*28a90*/  IADD3 R8, RZ, -R8, RZ ;  /* 0x80000008ff087210 */ /* 0x000fe20007ffe0ff */
[----:B------:R-:W-:-:S04]  /*28aa0*/  IMAD.HI.U32 R7, R7, R2, RZ ;  /* 0x0000000207077227 */ /* 0x000fc800078e00ff */
[----:B------:R-:W-:Y:S01]  /*28ab0*/  IMAD R2, R7, R8, R2 ;  /* 0x0000000807027224 */ /* 0x000fe200078e0202 */
[----:B----4-:R-:W-:-:S04]  /*28ac0*/  IABS R8, R6 ;  /* 0x0000000600087213 */ /* 0x010fc80000000000 */
[----:B------:R-:W-:-:S13]  /*28ad0*/  ISETP.GT.U32.AND P2, PT, R3, R2, PT ;  /* 0x000000020300720c */ /* 0x000fda0003f44070 */
[----:B------:R-:W-:Y:S02]  /*28ae0*/  @!P2 IMAD.IADD R2, R2, 0x1, -R3 ;  /* 0x000000010202a824 */ /* 0x000fe400078e0a03 */
[----:B------:R-:W-:Y:S01]  /*28af0*/  @!P2 VIADD R7, R7, 0x1 ;  /* 0x000000010707a836 */ /* 0x000fe20000000000 */
[----:B------:R-:W-:Y:S02]  /*28b00*/  ISETP.NE.AND P2, PT, R4, RZ, PT ;  /* 0x000000ff0400720c */ /* 0x000fe40003f45270 */
[----:B------:R-:W-:Y:S02]  /*28b10*/  ISETP.GE.U32.AND P0, PT, R2, R3, PT ;  /* 0x000000030200720c */ /* 0x000fe40003f06070 */
[----:B------:R-:W1:Y:S11]  /*28b20*/  I2F.RP R2, R8 ;  /* 0x0000000800027306 */ /* 0x000e760000209400 */
        /* <DEDUP_REMOVED lines=32> */
[----:B-----5:R-:W-:Y:S02]  /*28d30*/  IMAD.IADD R11, R0, 0x1, R11 ;  /* 0x00000001000b7824 */ /* 0x020fe400078e020b */
[----:B--2---:R-:W-:-:S05]  /*28d40*/  IMAD R0, R3, 0x10000, R2 ;  /* 0x0001000003007824 */ /* 0x004fca00078e0202 */
[----:B------:R1:W-:Y:S04]  /*28d50*/  STL [R1+0x18], R0 ;  /* 0x0000180001007387 */ /* 0x0003e80000100800 */
[----:B------:R1:W-:Y:S04]  /*28d60*/  STL [R1+0x1c], R11 ;  /* 0x00001c0b01007387 */ /* 0x0003e80000100800 */
[----:B------:R1:W-:Y:S01]  /*28d70*/  STL [R1+0x14], R4 ;  /* 0x0000140401007387 */ /* 0x0003e20000100800 */
[----:B------:R-:W-:Y:S05]  /*28d80*/  BRA `(.L_x_7042) ;  /* 0x0000000000287947 */ /* 0x000fea0003800000 */
.L_x_7036:
[----:B------:R-:W-:Y:S01]  /*28d90*/  UMOV UR4, URZ ;  /* 0x0000003f00047c82 */ /* 0x000fe20008000000 */
[----:B------:R-:W-:Y:S01]  /*28da0*/  ULDC UR6, c[0x0][0xc3c] ;  /* 0x00030f0000067ab9 */ /* 0x000fe20000000800 */
[----:B------:R-:W-:Y:S01]  /*28db0*/  UMOV UR5, URZ ;  /* 0x0000003f00057c82 */ /* 0x000fe20008000000 */
[----:B------:R-:W-:Y:S01]  /*28dc0*/  IMAD.U32 R3, RZ, RZ, UR4 ;  /* 0x00000004ff037e24 */ /* 0x000fe2000f8e00ff */
[----:B------:R-:W-:Y:S01]  /*28dd0*/  MOV R0, UR6 ;  /* 0x0000000600007c02 */ /* 0x000fe20008000f00 */
[----:B------:R-:W-:Y:S01]  /*28de0*/  IMAD.U32 R2, RZ, RZ, UR5 ;  /* 0x00000005ff027e24 */ /* 0x000fe2000f8e00ff */
[----:B------:R2:W-:Y:S04]  /*28df0*/  STL [R1+0x10], R5 ;  /* 0x0000100501007387 */ /* 0x0005e80000100800 */
[----:B------:R2:W-:Y:S04]  /*28e00*/  STL [R1+0x14], R3 ;  /* 0x0000140301007387 */ /* 0x0005e80000100800 */
[----:B------:R2:W-:Y:S04]  /*28e10*/  STL [R1+0x1c], R0 ;  /* 0x00001c0001007387 */ /* 0x0005e80000100800 */
[----:B------:R2:W-:Y:S02]  /*28e20*/  STL [R1+0x18], R2 ;  /* 0x0000180201007387 */ /* 0x0005e40000100800 */
.L_x_7042:
[----:B-12---:R-:W2:Y:S04]  /*28e30*/  LDL R0, [R1+0x2c] ;  /* 0x00002c0001007983 */ /* 0x006ea80000100800 */
[----:B------:R-:W3:Y:S04]  /*28e40*/  LDL R3, [R1+0x18] ;  /* 0x0000180001037983 */ /* 0x000ee80000100800 */
[----:B------:R-:W4:Y:S04]  /*28e50*/  LDL R2, [R1+0x1c] ;  /* 0x00001c0001027983 */ /* 0x000f280000100800 */
[----:B------:R-:W5:Y:S04]  /*28e60*/  LDL R4, [R1+0x10] ;  /* 0x0000100001047983 */ /* 0x000f680000100800 */
[----:B------:R-:W5:Y:S01]  /*28e70*/  LDL R5, [R1+0x14] ;  /* 0x0000140001057983 */ /* 0x000f620000100800 */
[----:B------:R-:W-:Y:S05]  /*28e80*/  WARPSYNC.ALL ;  /* 0x0000000000007948 */ /* 0x000fea0003800000 */
[----:B------:R-:W-:Y:S01]  /*28e90*/  BAR.SYNC.DEFER_BLOCKING 0x4, 0x180 ;  /* 0x0106000000007b1d */ /* 0x000fe20000010000 */
[----:B--2---:R-:W-:Y:S01]  /*28ea0*/  ISETP.NE.AND P0, PT, R0, RZ, PT ;  /* 0x000000ff0000720c */ /* 0x004fe20003f05270 */
[----:B---3--:R-:W-:-:S12]  /*28eb0*/  IMAD.MOV.U32 R6, RZ, RZ, R3 ;  /* 0x000000ffff067224 */ /* 0x008fd800078e0003 */
[----:B------:R-:W1:Y:S01]  /*28ec0*/  @!P0 S2R R3, SR_CgaCtaId ;  /* 0x0000000000038919 */ /* 0x000e620000008800 */
[----:B------:R-:W-:Y:S01]  /*28ed0*/  @!P0 MOV R0, 0x400 ;  /* 0x0000040000008802 */ /* 0x000fe20000000f00 */
[----:B----4-:R-:W-:-:S03]  /*28ee0*/  IMAD.MOV.U32 R7, RZ, RZ, R2 ;  /* 0x000000ffff077224 */ /* 0x010fc600078e0002 */
[----:B-1----:R-:W-:-:S05]  /*28ef0*/  @!P0 LEA R18, R3, R0, 0x18 ;  /* 0x0000000003128211 */ /* 0x002fca00078ec0ff */
[----:B-----5:R3:W-:Y:S01]  /*28f00*/  @!P0 STS.128 [R18+0x348d0], R4 ;  /* 0x0348d00412008388 */ /* 0x0207e20000000c00 */
[----:B------:R-:W-:Y:S06]  /*28f10*/  BAR.ARV 0x5, 0x180 ;  /* 0x0146000000007b1d */ /* 0x000fec0000002000 */
.L_x_7033:
[----:B----4-:R-:W4:Y:S01]  /*28f20*/  LDL R0, [R1+0x1c] ;  /* 0x00001c0001007983 */ /* 0x010f220000100800 */
[----:B------:R-:W-:Y:S02]  /*28f30*/  ULDC UR4, c[0x0][0xc3c] ;  /* 0x00030f0000047ab9 */ /* 0x000fe40000000800 */
[----:B----4-:R-:W-:-:S13]  /*28f40*/  ISETP.GE.AND P0, PT, R0, UR4, PT ;  /* 0x0000000400007c0c */ /* 0x010fda000bf06270 */
[----:B------:R-:W-:Y:S05]  /*28f50*/  @!P0 BRA `(.L_x_7043) ;  /* 0xffffff9400b48947 */ /* 0x000fea000383ffff */
[----:B------:R-:W-:Y:S05]  /*28f60*/  BSYNC B8 ;  /* 0x0000000000087941 */ /* 0x000fea0003800000 */
.L_x_6902:
[----:B--2---:R-:W2:Y:S01]  /*28f70*/  LDL.LU R0, [R1+0x5c] ;  /* 0x00005c0001007983 */ /* 0x004ea20000300800 */
[----:B------:R-:W-:Y:S01]  /*28f80*/  BSSY B0, `(.L_x_7044) ;  /* 0x000000b000007945 */ /* 0x000fe20003800000 */
[----:B---3--:R-:W3:Y:S01]  /*28f90*/  S2R R5, SR_CgaCtaId ;  /* 0x0000000000057919 */ /* 0x008ee20000008800 */
[----:B--2---:R-:W-:-:S05]  /*28fa0*/  VIADD R0, R0, 0x1 ;  /* 0x0000000100007836 */ /* 0x004fca0000000000 */
[----:B0-----:R-:W-:-:S04]  /*28fb0*/  LEA.HI R2, R0, R0, RZ, 0x1 ;  /* 0x0000000000027211 */ /* 0x001fc800078f08ff */
[----:B------:R-:W-:-:S04]  /*28fc0*/  LOP3.LUT R3, R2, 0xfffffffe, RZ, 0xc0, !PT ;  /* 0xfffffffe02037812 */ /* 0x000fc800078ec0ff */
[----:B------:R-:W-:Y:S02]  /*28fd0*/  IADD3 R3, R0, -R3, RZ ;  /* 0x8000000300037210 */ /* 0x000fe40007ffe0ff */
[----:B------:R-:W-:Y:S02]  /*28fe0*/  MOV R0, 0x400 ;  /* 0x0000040000007802 */ /* 0x000fe40000000f00 */
[----:B------:R-:W-:Y:S02]  /*28ff0*/  SHF.L.U32 R3, R3, 0x1f, RZ ;  /* 0x0000001f03037819 */ /* 0x000fe400000006ff */
[----:B---3--:R-:W-:-:S04]  /*29000*/  LEA R0, R5, R0, 0x18 ;  /* 0x0000000005007211 */ /* 0x008fc800078ec0ff */
[----:B------:R-:W0:Y:S02]  /*29010*/  SYNCS.PHASECHK.TRANS64.TRYWAIT P0, [R0+URZ+0x34820], R3 ;  /* 0x03482003000075a7 */ /* 0x000e24000800017f */
[----:B0-----:R-:W-:Y:S05]  /*29020*/  @!P0 BRA `(.L_x_7045) ;  /* 0x0000003000908947 */ /* 0x001fea0003800000 */
.L_x_7180:
[----:B------:R-:W-:Y:S05]  /*29030*/  BSYNC B0 ;  /* 0x0000000000007941 */ /* 0x000fea0003800000 */
.L_x_7044:
[----:B------:R-:W-:-:S03]  /*29040*/  UMOV UR4, 0xffffffff ;  /* 0xffffffff00047882 */ /* 0x000fc60000000000 */
[----:B------:R-:W-:Y:S05]  /*29050*/  BRA.DIV UR4, `(.L_x_7046) ;  /* 0x0000003204987947 */ /* 0x000fea000b800000 */
[----:B------:R-:W2:Y:S02]  /*29060*/  S2R R2, SR_TID.X ;  /* 0x0000000000027919 */ /* 0x000ea40000002100 */
[----:B--2---:R-:W-:-:S04]  /*29070*/  SHF.R.U32.HI R2, RZ, 0x5, R2 ;  /* 0x00000005ff027819 */ /* 0x004fc80000011602 */
[----:B------:R-:W-:-:S05]  /*29080*/  LOP3.LUT R2, R2, 0x3, RZ, 0xc0, !PT ;  /* 0x0000000302027812 */ /* 0x000fca00078ec0ff */
[----:B------:R2:W3:Y:S02]  /*29090*/  SHFL.IDX PT, R14, R2, RZ, 0x1f ;  /* 0x00001fff020e7589 */ /* 0x0004e400000e0000 */
.L_x_7183:
[----:B---3--:R-:W-:-:S13]  /*290a0*/  ISETP.NE.AND P0, PT, R14, RZ, PT ;  /* 0x000000ff0e00720c */ /* 0x008fda0003f05270 */
[----:B------:R-:W-:Y:S05]  /*290b0*/  @P0 BRA `(.L_x_6663) ;  /* 0x00000000008c0947 */ /* 0x000fea0003800000 */
[----:B------:R-:W-:-:S03]  /*290c0*/  UMOV UR4, 0xffffffff ;  /* 0xffffffff00047882 */ /* 0x000fc60000000000 */
[----:B------:R-:W-:Y:S05]  /*290d0*/  BRA.DIV UR4, `(.L_x_7047) ;  /* 0x0000003204ac7947 */ /* 0x000fea000b800000 */
[----:B------:R-:W-:-:S13]  /*290e0*/  ELECT P6, URZ, PT ;  /* 0x00000000003f782f */ /* 0x000fda00038c0000 */
.L_x_7186:
[----:B------:R-:W-:Y:S05]  /*290f0*/  @!P6 BRA `(.L_x_6663) ;  /* 0x00000000007ce947 */ /* 0x000fea0003800000 */
[----:B------:R-:W-:-:S06]  /*29100*/  ULOP3.LUT UR4, UR60, 0x2, URZ, 0xfc, !UPT ;  /* 0x000000023c047892 */ /* 0x000fcc000f8efc3f */
[----:B--2---:R-:W-:-:S05]  /*29110*/  IMAD.U32 R2, RZ, RZ, UR4 ;  /* 0x00000004ff027e24 */ /* 0x004fca000f8e00ff */
[----:B------:R-:W-:-:S13]  /*29120*/  ISETP.NE.AND P2, PT, R2, 0x3, PT ;  /* 0x000000030200780c */ /* 0x000fda0003f45270 */
[----:B------:R-:W-:Y:S05]  /*29130*/  @!P2 BRA `(.L_x_7048) ;  /* 0x000000000004a947 */ /* 0x000fea0003800000 */
[----:B------:R-:W-:Y:S01]  /*29140*/  BPT.TRAP 0x1 ;  /* 0x000000040000795c */ /* 0x000fe20000300000 */
.L_x_7048:
        /* <DEDUP_REMOVED lines=13> */
.L_x_7187:
[----:B------:R-:W2:Y:S02]  /*29220*/  SYNCS.PHASECHK.TRANS64.TRYWAIT P0, [R7+URZ], R2 ;  /* 0x00000002070075a7 */ /* 0x000ea4000800017f */
[----:B--2---:R-:W-:Y:S05]  /*29230*/  @!P0 BRA `(.L_x_7050) ;  /* 0x0000003000888947 */ /* 0x004fea0003800000 */
.L_x_7188:
[----:B------:R-:W-:Y:S05]  /*29240*/  @!P2 BRA `(.L_x_7051) ;  /* 0x000000000004a947 */ /* 0x000fea0003800000 */
[----:B------:R-:W-:Y:S01]  /*29250*/  BPT.TRAP 0x1 ;  /* 0x000000040000795c */ /* 0x000fe20000300000 */
.L_x_7051:
[----:B------:R-:W-:-:S04]  /*29260*/  VIADD R0, R0, 0x34860 ;  /* 0x0003486000007836 */ /* 0x000fc80000000000 */
[----:B------:R-:W-:-:S04]  /*29270*/  IMAD R4, R19, 0x8, R0 ;  /* 0x0000000813047824 */ /* 0x000fc800078e0200 */
[----:B------:R-:W3:Y:S02]  /*29280*/  SYNCS.PHASECHK.TRANS64.TRYWAIT P0, [R4+URZ], R5 ;  /* 0x00000005040075a7 */ /* 0x000ee4000800017f */
[----:B---3--:R-:W-:Y:S05]  /*29290*/  @!P0 BRA `(.L_x_7052) ;  /* 0x0000003000848947 */ /* 0x008fea0003800000 */
.L_x_7189:
[----:B------:R-:W-:-:S07]  /*292a0*/  LEA R3, R3, R0, 0x3 ;  /* 0x0000000003037211 */ /* 0x000fce00078e18ff */
.L_x_7053:
[----:B----4-:R4:W0:Y:S02]  /*292b0*/  SYNCS.PHASECHK.TRANS64.TRYWAIT P0, [R3+URZ], R2 ;  /* 0x00000002030075a7 */ /* 0x010824000800017f */
[----:B0-----:R-:W-:Y:S05]  /*292c0*/  @!P0 NANOSLEEP.SYNCS 0x989680 ;  /* 0x009896800000895d */ /* 0x001fea0003900000 */
[----:B------:R-:W0:Y:S02]  /*292d0*/  @!P0 SYNCS.PHASECHK.TRANS64 P0, [R3+URZ], R2 ;  /* 0x00000002030085a7 */ /* 0x000e24000800007f */
[----:B0-----:R-:W-:Y:S05]  /*292e0*/  @!P0 BRA `(.L_x_7053) ;  /* 0xfffffffc00f08947 */ /* 0x001fea000383ffff */
.L_x_6663:
[----:B------:R-:W-:Y:S05]  /*292f0*/  BSYNC B9 ;  /* 0x0000000000097941 */ /* 0x000fea0003800000 */
.L_x_6660:
[----:B------:R-:W-:Y:S05]  /*29300*/  EXIT ;  /* 0x000000000000794d */ /* 0x000fea0003800000 */
.L_x_6691:
[----:B0-----:R0:W1:Y:S02]  /*29310*/  SYNCS.PHASECHK.TRANS64.TRYWAIT P6, [R3+URZ+0x34890], R0 ;  /* 0x03489000030075a7 */ /* 0x00106400080c017f */
[----:B-1----:R-:W-:Y:S05]  /*29320*/  @!P6 NANOSLEEP.SYNCS 0x989680 ;  /* 0x009896800000e95d */ /* 0x002fea0003900000 */
[----:B------:R-:W1:Y:S02]  /*29330*/  @!P6 SYNCS.PHASECHK.TRANS64 P6, [R3+URZ+0x34890], R0 ;  /* 0x034890000300e5a7 */ /* 0x000e6400080c007f */
[----:B-1----:R-:W-:Y:S05]  /*29340*/  @!P6 BRA `(.L_x_6691) ;  /* 0xfffffffc00f0e947 */ /* 0x002fea000383ffff */
[----:B------:R-:W-:Y:S05]  /*29350*/  BRA `(.L_x_7054) ;  /* 0xfffffdac00907947 */ /* 0x000fea000383ffff */
.L_x_6745:
[----:B-1----:R1:W3:Y:S02]  /*29360*/  SYNCS.PHASECHK.TRANS64.TRYWAIT P4, [R3+URZ+0x34890], R0 ;  /* 0x03489000030075a7 */ /* 0x0022e4000808017f */
[----:B---3--:R-:W-:Y:S05]  /*29370*/  @!P4 NANOSLEEP.SYNCS 0x989680 ;  /* 0x009896800000c95d */ /* 0x008fea0003900000 */
[----:B------:R-:W3:Y:S02]  /*29380*/  @!P4 SYNCS.PHASECHK.TRANS64 P4, [R3+URZ+0x34890], R0 ;  /* 0x034890000300c5a7 */ /* 0x000ee4000808007f */
[----:B---3--:R-:W-:Y:S05]  /*29390*/  @!P4 BRA `(.L_x_6745) ;  /* 0xfffffffc00f0c947 */ /* 0x008fea000383ffff */
[----:B------:R-:W-:Y:S05]  /*293a0*/  BRA `(.L_x_7055) ;  /* 0xfffffde800187947 */ /* 0x000fea000383ffff */
.L_x_6770:
[----:B-1----:R1:W2:Y:S02]  /*293b0*/  SYNCS.PHASECHK.TRANS64.TRYWAIT P3, [R3+URZ+0x34890], R0 ;  /* 0x03489000030075a7 */ /* 0x0022a4000806017f */
[----:B--2---:R-:W-:Y:S05]  /*293c0*/  @!P3 NANOSLEEP.SYNCS 0x989680 ;  /* 0x009896800000b95d */ /* 0x004fea0003900000 */
[----:B------:R-:W2:Y:S02]  /*293d0*/  @!P3 SYNCS.PHASECHK.TRANS64 P3, [R3+URZ+0x34890], R0 ;  /* 0x034890000300b5a7 */ /* 0x000ea4000806007f */
[----:B--2---:R-:W-:Y:S05]  /*293e0*/  @!P3 BRA `(.L_x_6770) ;  /* 0xfffffffc00f0b947 */ /* 0x004fea000383ffff */
[----:B------:R-:W-:Y:S05]  /*293f0*/  BRA `(.L_x_7056) ;  /* 0xfffffe1c00687947 */ /* 0x000fea000383ffff */
.L_x_6784:
[----:B-1----:R1:W2:Y:S02]  /*29400*/  SYNCS.PHASECHK.TRANS64.TRYWAIT P2, [R3+URZ+0x348b0], R0 ;  /* 0x0348b000030075a7 */ /* 0x0022a4000804017f */
[----:B--2---:R-:W-:Y:S05]  /*29410*/  @!P2 NANOSLEEP.SYNCS 0x989680 ;  /* 0x009896800000a95d */ /* 0x004fea0003900000 */
[----:B------:R-:W2:Y:S02]  /*29420*/  @!P2 SYNCS.PHASECHK.TRANS64 P2, [R3+URZ+0x348b0], R0 ;  /* 0x0348b0000300a5a7 */ /* 0x000ea4000804007f */
[----:B--2---:R-:W-:Y:S05]  /*29430*/  @!P2 BRA `(.L_x_6784) ;  /* 0xfffffffc00f0a947 */ /* 0x004fea000383ffff */
[----:B------:R-:W-:Y:S05]  /*29440*/  BRA `(.L_x_7057) ;  /* 0xfffffe2400d87947 */ /* 0x000fea000383ffff */
.L_x_6802:
[----:B------:R-:W0:Y:S01]  /*29450*/  S2R R5, SR_TID.X ;  /* 0x0000000000057919 */ /* 0x000e220000002100 */
[----:B------:R-:W-:Y:S01]  /*29460*/  BSSY B0, `(.L_x_7058) ;  /* 0x000000c000007945 */ /* 0x000fe20003800000 */
[----:B------:R-:W-:Y:S01]  /*29470*/  IMAD.MOV.U32 R12, RZ, RZ, RZ ;  /* 0x000000ffff0c7224 */ /* 0x000fe200078e00ff */
[----:B------:R-:W-:Y:S01]  /*29480*/  MOV R11, 0x1f ;  /* 0x0000001f000b7802 */ /* 0x000fe20000000f00 */
[----:B------:R-:W-:Y:S02]  /*29490*/  IMAD.MOV.U32 R15, RZ, RZ, -0x1 ;  /* 0xffffffffff0f7424 */ /* 0x000fe400078e00ff */
[----:B0-----:R-:W-:-:S05]  /*294a0*/  VIADD R5, R5, 0xffffff80 ;  /* 0xffffff8005057836 */ /* 0x001fca0000000000 */
[----:B------:R-:W-:-:S04]  /*294b0*/  SHF.R.S32.HI R4, RZ, 0x1f, R5 ;  /* 0x0000001fff047819 */ /* 0x000fc80000011405 */
[----:B------:R-:W-:-:S04]  /*294c0*/  LEA.HI R4, R4, R5, RZ, 0x7 ;  /* 0x0000000504047211 */ /* 0x000fc800078f38ff */
[----:B------:R-:W-:-:S05]  /*294d0*/  SHF.R.S32.HI R4, RZ, 0x7, R4 ;  /* 0x00000007ff047819 */ /* 0x000fca0000011404 */
[----:B------:R-:W-:-:S07]  /*294e0*/  IMAD.MOV.U32 R13, RZ, RZ, R4 ;  /* 0x000000ffff0d7224 */ /* 0x000fce00078e0004 */
[----:B-----5:R-:W-:Y:S05]  /*294f0*/  WARPSYNC.COLLECTIVE R15, `(.L_x_7059) ;  /* 0x000000000f087348 */ /* 0x020fea0003c00000 */
[----:B------:R0:W1:Y:S02]  /*29500*/  SHFL.IDX P6, R14, R13, R12, R11 ;  /* 0x0000000c0d0e7389 */ /* 0x00006400000c000b */
[----:B01---5:R-:W-:Y:S01]  /*29510*/  ENDCOLLECTIVE ;  /* 0x000000000000791b */ /* 0x023fe20003800000 */
.L_x_7059:
[----:B------:R-:W-:Y:S05]  /*29520*/  BSYNC B0 ;  /* 0x0000000000007941 */ /* 0x000fea0003800000 */
.L_x_7058:
[----:B------:R0:W-:Y:S01]  /*29530*/  STL [R1+0x18], R14 ;  /* 0x0000180e01007387 */ /* 0x0001e20000100800 */
[----:B------:R-:W-:Y:S05]  /*29540*/  BRA `(.L_x_7060) ;  /* 0xfffffe3400647947 */ /* 0x000fea000383ffff */
.L_x_6812:
[----:B------:R-:W-:Y:S01]  /*29550*/  BSSY B1, `(.L_x_7061) ;  /* 0x0000008000017945 */ /* 0x000fe20003800000 */
[----:B------:R-:W-:Y:S01]  /*29560*/  IMAD.MOV.U32 R13, RZ, RZ, R25 ;  /* 0x000000ffff0d7224 */ /* 0x000fe200078e0019 */
[----:B------:R-:W-:Y:S01]  /*29570*/  MOV R11, 0x181f ;  /* 0x0000181f000b7802 */ /* 0x000fe20000000f00 */
[----:B------:R-:W-:Y:S02]  /*29580*/  IMAD.MOV.U32 R12, RZ, RZ, RZ ;  /* 0x000000ffff0c7224 */ /* 0x000fe400078e00ff */
[----:B------:R-:W-:-:S07]  /*29590*/  IMAD.MOV.U32 R15, RZ, RZ, -0x1 ;  /* 0xffffffffff0f7424 */ /* 0x000fce00078e00ff */
[----:B0-----:R-:W-:Y:S05]  /*295a0*/  WARPSYNC.COLLECTIVE R15, `(.L_x_7062) ;  /* 0x000000000f087348 */ /* 0x001fea0003c00000 */
[----:B0-----:R0:W1:Y:S02]  /*295b0*/  SHFL.IDX P6, R14, R13, R12, R11 ;  /* 0x0000000c0d0e7389 */ /* 0x00106400000c000b */
[----:B01----:R-:W-:Y:S01]  /*295c0*/  ENDCOLLECTIVE ;  /* 0x000000000000791b */ /* 0x003fe20003800000 */
.L_x_7062:
[----:B------:R-:W-:Y:S05]  /*295d0*/  BSYNC B1 ;  /* 0x0000000000017941 */ /* 0x000fea0003800000 */
.L_x_7061:
        /* <DEDUP_REMOVED lines=8> */
.L_x_7063:
[----:B------:R-:W-:Y:S01]  /*29660*/  MOV R13, R27 ;  /* 0x0000001b000d7202 */ /* 0x000fe20000000f00 */
[----:B------:R-:W-:-:S07]  /*29670*/  IMAD.MOV.U32 R3, RZ, RZ, R14 ;  /* 0x000000ffff037224 */ /* 0x000fce00078e000e */
[----:B------:R-:W-:Y:S05]  /*29680*/  WARPSYNC.COLLECTIVE R15, `(.L_x_7064) ;  /* 0x000000000f087348 */ /* 0x000fea0003c00000 */
[----:B------:R0:W1:Y:S02]  /*29690*/  SHFL.IDX P6, R14, R13, R12, R11 ;  /* 0x0000000c0d0e7389 */ /* 0x00006400000c000b */
[----:B01----:R-:W-:Y:S01]  /*296a0*/  ENDCOLLECTIVE ;  /* 0x000000000000791b */ /* 0x003fe20003800000 */
.L_x_7064:
[----:B------:R-:W-:Y:S02]  /*296b0*/  IMAD.MOV.U32 R13, RZ, RZ, R26 ;  /* 0x000000ffff0d7224 */ /* 0x000fe400078e001a */
[----:B------:R-:W-:-:S07]  /*296c0*/  IMAD.MOV.U32 R4, RZ, RZ, R14 ;  /* 0x000000ffff047224 */ /* 0x000fce00078e000e */
[----:B------:R-:W-:Y:S05]  /*296d0*/  WARPSYNC.COLLECTIVE R15, `(.L_x_7065) ;  /* 0x000000000f087348 */ /* 0x000fea0003c00000 */
[----:B------:R0:W1:Y:S02]  /*296e0*/  SHFL.IDX P6, R14, R13, R12, R11 ;  /* 0x0000000c0d0e7389 */ /* 0x00006400000c000b */
[----:B01----:R-:W-:Y:S01]  /*296f0*/  ENDCOLLECTIVE ;  /* 0x000000000000791b */ /* 0x003fe20003800000 */
.L_x_7065:
[----:B------:R-:W-:Y:S05]  /*29700*/  BRA `(.L_x_7066) ;  /* 0xfffffe3800807947 */ /* 0x000fea000383ffff */
.L_x_6816:
[----:B0-----:R0:W1:Y:S02]  /*29710*/  SYNCS.PHASECHK.TRANS64.TRYWAIT P0, [R2+URZ+0x34800], R5 ;  /* 0x03480005020075a7 */ /* 0x001064000800017f */
[----:B-1----:R-:W-:Y:S05]  /*29720*/  @!P0 NANOSLEEP.SYNCS 0x989680 ;  /* 0x009896800000895d */ /* 0x002fea0003900000 */
[----:B------:R-:W1:Y:S02]  /*29730*/  @!P0 SYNCS.PHASECHK.TRANS64 P0, [R2+URZ+0x34800], R5 ;  /* 0x03480005020085a7 */ /* 0x000e64000800007f */
[----:B-1----:R-:W-:Y:S05]  /*29740*/  @!P0 BRA `(.L_x_6816) ;  /* 0xfffffffc00f08947 */ /* 0x002fea000383ffff */
[----:B------:R-:W-:Y:S05]  /*29750*/  BRA `(.L_x_7067) ;  /* 0xfffffe3c00847947 */ /* 0x000fea000383ffff */
.L_x_6832:
[----:B------:R-:W-:Y:S01]  /*29760*/  BSSY B1, `(.L_x_7068) ;  /* 0x0000008000017945 */ /* 0x000fe20003800000 */
[----:B------:R-:W-:Y:S01]  /*29770*/  IMAD.MOV.U32 R13, RZ, RZ, R25 ;  /* 0x000000ffff0d7224 */ /* 0x000fe200078e0019 */
[----:B------:R-:W-:Y:S01]  /*29780*/  MOV R12, RZ ;  /* 0x000000ff000c7202 */ /* 0x000fe20000000f00 */
[----:B------:R-:W-:Y:S02]  /*29790*/  IMAD.MOV.U32 R11, RZ, RZ, 0x181f ;  /* 0x0000181fff0b7424 */ /* 0x000fe400078e00ff */
[----:B------:R-:W-:-:S07]  /*297a0*/  IMAD.MOV.U32 R15, RZ, RZ, -0x1 ;  /* 0xffffffffff0f7424 */ /* 0x000fce00078e00ff */
[----:B0-----:R-:W-:Y:S05]  /*297b0*/  WARPSYNC.COLLECTIVE R15, `(.L_x_7069) ;  /* 0x000000000f087348 */ /* 0x001fea0003c00000 */
[----:B0-----:R0:W1:Y:S02]  /*297c0*/  SHFL.IDX P6, R14, R13, R12, R11 ;  /* 0x0000000c0d0e7389 */ /* 0x00106400000c000b */
[----:B01----:R-:W-:Y:S01]  /*297d0*/  ENDCOLLECTIVE ;  /* 0x000000000000791b */ /* 0x003fe20003800000 */
.L_x_7069:
[----:B------:R-:W-:Y:S05]  /*297e0*/  BSYNC B1 ;  /* 0x0000000000017941 */ /* 0x000fea0003800000 */
.L_x_7068:
        /* <DEDUP_REMOVED lines=8> */
.L_x_7070:
[----:B------:R-:W-:Y:S01]  /*29870*/  IMAD.MOV.U32 R13, RZ, RZ, R27 ;  /* 0x000000ffff0d7224 */ /* 0x000fe200078e001b */
[----:B------:R-:W-:-:S07]  /*29880*/  MOV R3, R14 ;  /* 0x0000000e00037202 */ /* 0x000fce0000000f00 */
[----:B------:R-:W-:Y:S05]  /*29890*/  WARPSYNC.COLLECTIVE R15, `(.L_x_7071) ;  /* 0x000000000f087348 */ /* 0x000fea0003c00000 */
[----:B------:R0:W1:Y:S02]  /*298a0*/  SHFL.IDX P6, R14, R13, R12, R11 ;  /* 0x0000000c0d0e7389 */ /* 0x00006400000c000b */
[----:B01----:R-:W-:Y:S01]  /*298b0*/  ENDCOLLECTIVE ;  /* 0x000000000000791b */ /* 0x003fe20003800000 */
.L_x_7071:
[----:B------:R-:W-:Y:S02]  /*298c0*/  IMAD.MOV.U32 R13, RZ, RZ, R26 ;  /* 0x000000ffff0d7224 */ /* 0x000fe400078e001a */
[----:B------:R-:W-:-:S07]  /*298d0*/  IMAD.MOV.U32 R20, RZ, RZ, R14 ;  /* 0x000000ffff147224 */ /* 0x000fce00078e000e */
[----:B------:R-:W-:Y:S05]  /*298e0*/  WARPSYNC.COLLECTIVE R15, `(.L_x_7072) ;  /* 0x000000000f087348 */ /* 0x000fea0003c00000 */
[----:B------:R0:W1:Y:S02]  /*298f0*/  SHFL.IDX P6, R14, R13, R12, R11 ;  /* 0x0000000c0d0e7389 */ /* 0x00006400000c000b */
[----:B01----:R-:W-:Y:S01]  /*29900*/  ENDCOLLECTIVE ;  /* 0x000000000000791b */ /* 0x003fe20003800000 */
.L_x_7072:
[----:B------:R-:W-:Y:S05]  /*29910*/  BRA `(.L_x_7073) ;  /* 0xfffffe5000a87947 */ /* 0x000fea000383ffff */
.L_x_6836:
[----:B0-----:R0:W1:Y:S02]  /*29920*/  SYNCS.PHASECHK.TRANS64.TRYWAIT P4, [R2+URZ+0x34800], R27 ;  /* 0x0348001b020075a7 */ /* 0x001064000808017f */
[----:B-1----:R-:W-:Y:S05]  /*29930*/  @!P4 NANOSLEEP.SYNCS 0x989680 ;  /* 0x009896800000c95d */ /* 0x002fea0003900000 */
[----:B------:R-:W1:Y:S02]  /*29940*/  @!P4 SYNCS.PHASECHK.TRANS64 P4, [R2+URZ+0x34800], R27 ;  /* 0x0348001b0200c5a7 */ /* 0x000e64000808007f */
[----:B-1----:R-:W-:Y:S05]  /*29950*/  @!P4 BRA `(.L_x_6836) ;  /* 0xfffffffc00f0c947 */ /* 0x002fea000383ffff */
[----:B------:R-:W-:Y:S05]  /*29960*/  BRA `(.L_x_7074) ;  /* 0xfffffe54009c7947 */ /* 0x000fea000383ffff */
.L_x_6846:
[----:B0-----:R0:W2:Y:S02]  /*29970*/  SYNCS.PHASECHK.TRANS64.TRYWAIT P2, [R0+URZ+0x34830], R3 ;  /* 0x03483003000075a7 */ /* 0x0010a4000804017f */
[----:B--2---:R-:W-:Y:S05]  /*29980*/  @!P2 NANOSLEEP.SYNCS 0x989680 ;  /* 0x009896800000a95d */ /* 0x004fea0003900000 */
[----:B------:R-:W2:Y:S02]  /*29990*/  @!P2 SYNCS.PHASECHK.TRANS64 P2, [R0+URZ+0x34830], R3 ;  /* 0x034830030000a5a7 */ /* 0x000ea4000804007f */
[----:B--2---:R-:W-:Y:S05]  /*299a0*/  @!P2 BRA `(.L_x_6846) ;  /* 0xfffffffc00f0a947 */ /* 0x004fea000383ffff */
[----:B------:R-:W-:Y:S05]  /*299b0*/  BRA `(.L_x_6845) ;  /* 0xfffffe7000707947 */ /* 0x000fea000383ffff */
.L_x_6852:
[----:B-1----:R1:W2:Y:S02]  /*299c0*/  SYNCS.PHASECHK.TRANS64.TRYWAIT P3, [R8+URZ+0x34830], R9 ;  /* 0x03483009080075a7 */ /* 0x0022a4000806017f */
[----:B--2---:R-:W-:Y:S05]  /*299d0*/  @!P3 NANOSLEEP.SYNCS 0x989680 ;  /* 0x009896800000b95d */ /* 0x004fea0003900000 */
[----:B------:R-:W2:Y:S02]  /*299e0*/  @!P3 SYNCS.PHASECHK.TRANS64 P3, [R8+URZ+0x34830], R9 ;  /* 0x034830090800b5a7 */ /* 0x000ea4000806007f */
[----:B--2---:R-:W-:Y:S05]  /*299f0*/  @!P3 BRA `(.L_x_6852) ;  /* 0xfffffffc00f0b947 */ /* 0x004fea000383ffff */
[----:B------:R-:W-:Y:S05]  /*29a00*/  BRA `(.L_x_6851) ;  /* 0xfffffed8002c7947 */ /* 0x000fea000383ffff */
.L_x_6856:
[----:B-1----:R1:W2:Y:S02]  /*29a10*/  SYNCS.PHASECHK.TRANS64.TRYWAIT P2, [R8+URZ+0x34850], R6 ;  /* 0x03485006080075a7 */ /* 0x0022a4000804017f */
[----:B--2---:R-:W-:Y:S05]  /*29a20*/  @!P2 NANOSLEEP.SYNCS 0x989680 ;  /* 0x009896800000a95d */ /* 0x004fea0003900000 */
[----:B------:R-:W2:Y:S02]  /*29a30*/  @!P2 SYNCS.PHASECHK.TRANS64 P2, [R8+URZ+0x34850], R6 ;  /* 0x034850060800a5a7 */ /* 0x000ea4000804007f */
[----:B--2---:R-:W-:Y:S05]  /*29a40*/  @!P2 BRA `(.L_x_6856) ;  /* 0xfffffffc00f0a947 */ /* 0x004fea000383ffff */
[----:B------:R-:W-:Y:S05]  /*29a50*/  BRA `(.L_x_6853) ;  /* 0xffffff0c00647947 */ /* 0x000fea000383ffff */
.L_x_6861:
[----:B-1----:R1:W2:Y:S02]  /*29a60*/  SYNCS.PHASECHK.TRANS64.TRYWAIT P0, [R10+URZ+0x34850], R3 ;  /* 0x034850030a0075a7 */ /* 0x0022a4000800017f */
[----:B--2---:R-:W-:Y:S05]  /*29a70*/  @!P0 NANOSLEEP.SYNCS 0x989680 ;  /* 0x009896800000895d */ /* 0x004fea0003900000 */
[----:B------:R-:W2:Y:S02]  /*29a80*/  @!P0 SYNCS.PHASECHK.TRANS64 P0, [R10+URZ+0x34850], R3 ;  /* 0x034850030a0085a7 */ /* 0x000ea4000800007f */
[----:B--2---:R-:W-:Y:S05]  /*29a90*/  @!P0 BRA `(.L_x_6861) ;  /* 0xfffffffc00f08947 */ /* 0x004fea000383ffff */
[----:B------:R-:W-:Y:S05]  /*29aa0*/  BRA `(.L_x_6860) ;  /* 0xffffff3c00647947 */ /* 0x000fea000383ffff */
.L_x_6866:
[----:B------:R-:W-:Y:S01]  /*29ab0*/  MOV R13, R8 ;  /* 0x00000008000d7202 */ /* 0x000fe20000000f00 */
[----:B------:R-:W-:Y:S02]  /*29ac0*/  IMAD.MOV.U32 R12, RZ, RZ, RZ ;  /* 0x000000ffff0c7224 */ /* 0x000fe400078e00ff */
[----:B------:R-:W-:Y:S02]  /*29ad0*/  IMAD.MOV.U32 R11, RZ, RZ, 0x181f ;  /* 0x0000181fff0b7424 */ /* 0x000fe400078e00ff */
[----:B------:R-:W-:-:S07]  /*29ae0*/  IMAD.MOV.U32 R15, RZ, RZ, -0x1 ;  /* 0xffffffffff0f7424 */ /* 0x000fce00078e00ff */
[----:B-----5:R-:W-:Y:S05]  /*29af0*/  WARPSYNC.COLLECTIVE R15, `(.L_x_7075) ;  /* 0x000000000f087348 */ /* 0x020fea0003c00000 */
[----:B------:R0:W1:Y:S02]  /*29b00*/  SHFL.IDX P6, R14, R13, R12, R11 ;  /* 0x0000000c0d0e7389 */ /* 0x00006400000c000b */
[----:B01---5:R-:W-:Y:S01]  /*29b10*/  ENDCOLLECTIVE ;  /* 0x000000000000791b */ /* 0x023fe20003800000 */
.L_x_7075:
[----:B------:R-:W-:Y:S01]  /*29b20*/  IMAD.MOV.U32 R13, RZ, RZ, R3 ;  /* 0x000000ffff0d7224 */ /* 0x000fe200078e0003 */
[----:B------:R-:W-:-:S07]  /*29b30*/  MOV R0, R14 ;  /* 0x0000000e00007202 */ /* 0x000fce0000000f00 */
[----:B------:R-:W-:Y:S05]  /*29b40*/  WARPSYNC.COLLECTIVE R15, `(.L_x_7076) ;  /* 0x000000000f087348 */ /* 0x000fea0003c00000 */
[----:B------:R0:W1:Y:S02]  /*29b50*/  SHFL.IDX P6, R14, R13, R12, R11 ;  /* 0x0000000c0d0e7389 */ /* 0x00006400000c000b */
[----:B01----:R-:W-:Y:S01]  /*29b60*/  ENDCOLLECTIVE ;  /* 0x000000000000791b */ /* 0x003fe20003800000 */
.L_x_7076:
[----:B------:R-:W-:Y:S05]  /*29b70*/  BRA `(.L_x_7077) ;  /* 0xffffff5800e87947 */ /* 0x000fea000383ffff */
.L_x_6869:
[----:B------:R-:W-:Y:S01]  /*29b80*/  BSSY B1, `(.L_x_7078) ;  /* 0x0000008000017945 */ /* 0x000fe20003800000 */
[----:B------:R-:W-:Y:S01]  /*29b90*/  IMAD.MOV.U32 R13, RZ, RZ, R8 ;  /* 0x000000ffff0d7224 */ /* 0x000fe200078e0008 */
[----:B---3--:R-:W-:Y:S01]  /*29ba0*/  MOV R11, 0x181f ;  /* 0x0000181f000b7802 */ /* 0x008fe20000000f00 */
[----:B------:R-:W-:Y:S02]  /*29bb0*/  IMAD.MOV.U32 R12, RZ, RZ, 0x1 ;  /* 0x00000001ff0c7424 */ /* 0x000fe400078e00ff */
[----:B------:R-:W-:-:S07]  /*29bc0*/  IMAD.MOV.U32 R15, RZ, RZ, -0x1 ;  /* 0xffffffffff0f7424 */ /* 0x000fce00078e00ff */
[----:B012--5:R-:W-:Y:S05]  /*29bd0*/  WARPSYNC.COLLECTIVE R15, `(.L_x_7079) ;  /* 0x000000000f087348 */ /* 0x027fea0003c00000 */
[----:B--2---:R2:W3:Y:S02]  /*29be0*/  SHFL.IDX P6, R14, R13, R12, R11 ;  /* 0x0000000c0d0e7389 */ /* 0x0044e400000c000b */
[----:B0123-5:R-:W-:Y:S01]  /*29bf0*/  ENDCOLLECTIVE ;  /* 0x000000000000791b */ /* 0x02ffe20003800000 */
.L_x_7079:
[----:B------:R-:W-:Y:S05]  /*29c00*/  BSYNC B1 ;  /* 0x0000000000017941 */ /* 0x000fea0003800000 */
.L_x_7078:
        /* <DEDUP_REMOVED lines=8> */
.L_x_7080:
[----:B------:R-:W-:Y:S05]  /*29c90*/  BRA `(.L_x_7081) ;  /* 0xffffff5800e87947 */ /* 0x000fea000383ffff */
.L_x_6872:
[----:B------:R-:W-:Y:S01]  /*29ca0*/  BSSY B1, `(.L_x_7082) ;  /* 0x0000008000017945 */ /* 0x000fe20003800000 */
[----:B------:R-:W-:Y:S01]  /*29cb0*/  IMAD.MOV.U32 R13, RZ, RZ, R8 ;  /* 0x000000ffff0d7224 */ /* 0x000fe200078e0008 */
[----:B------:R-:W-:Y:S01]  /*29cc0*/  MOV R12, 0x2 ;  /* 0x00000002000c7802 */ /* 0x000fe20000000f00 */
[----:B------:R-:W-:Y:S02]  /*29cd0*/  IMAD.MOV.U32 R11, RZ, RZ, 0x181f ;  /* 0x0000181fff0b7424 */ /* 0x000fe400078e00ff */
[----:B---3--:R-:W-:-:S07]  /*29ce0*/  IMAD.MOV.U32 R15, RZ, RZ, -0x1 ;  /* 0xffffffffff0f7424 */ /* 0x008fce00078e00ff */
[----:B012-4-:R-:W-:Y:S05]  /*29cf0*/  WARPSYNC.COLLECTIVE R15, `(.L_x_7083) ;  /* 0x000000000f087348 */ /* 0x017fea0003c00000 */
[----:B--2---:R2:W3:Y:S02]  /*29d00*/  SHFL.IDX P6, R14, R13, R12, R11 ;  /* 0x0000000c0d0e7389 */ /* 0x0044e400000c000b */
[----:B01234-:R-:W-:Y:S01]  /*29d10*/  ENDCOLLECTIVE ;  /* 0x000000000000791b */ /* 0x01ffe20003800000 */
.L_x_7083:
[----:B------:R-:W-:Y:S05]  /*29d20*/  BSYNC B1 ;  /* 0x0000000000017941 */ /* 0x000fea0003800000 */
.L_x_7082:
        /* <DEDUP_REMOVED lines=8> */
.L_x_7084:
[----:B------:R-:W-:Y:S05]  /*29db0*/  BRA `(.L_x_7085) ;  /* 0xffffff5800ec7947 */ /* 0x000fea000383ffff */
.L_x_6875:
[----:B------:R-:W-:Y:S01]  /*29dc0*/  BSSY B1, `(.L_x_7086) ;  /* 0x0000008000017945 */ /* 0x000fe20003800000 */
[----:B------:R-:W-:Y:S01]  /*29dd0*/  MOV R13, R8 ;  /* 0x00000008000d7202 */ /* 0x000fe20000000f00 */
[----:B------:R-:W-:Y:S02]  /*29de0*/  IMAD.MOV.U32 R12, RZ, RZ, 0x3 ;  /* 0x00000003ff0c7424 */ /* 0x000fe400078e00ff */
[----:B------:R-:W-:Y:S02]  /*29df0*/  IMAD.MOV.U32 R11, RZ, RZ, 0x181f ;  /* 0x0000181fff0b7424 */ /* 0x000fe400078e00ff */
[----:B---3--:R-:W-:-:S07]  /*29e00*/  IMAD.MOV.U32 R15, RZ, RZ, -0x1 ;  /* 0xffffffffff0f7424 */ /* 0x008fce00078e00ff */
[----:B012-4-:R-:W-:Y:S05]  /*29e10*/  WARPSYNC.COLLECTIVE R15, `(.L_x_7087) ;  /* 0x000000000f087348 */ /* 0x017fea0003c00000 */
[----:B--2---:R2:W3:Y:S02]  /*29e20*/  SHFL.IDX P6, R14, R13, R12, R11 ;  /* 0x0000000c0d0e7389 */ /* 0x0044e400000c000b */
[----:B01234-:R-:W-:Y:S01]  /*29e30*/  ENDCOLLECTIVE ;  /* 0x000000000000791b */ /* 0x01ffe20003800000 */
.L_x_7087:
[----:B------:R-:W-:Y:S05]  /*29e40*/  BSYNC B1 ;  /* 0x0000000000017941 */ /* 0x000fea0003800000 */
.L_x_7086:
[----:B------:R-:W-:Y:S01]  /*29e50*/  IMAD.MOV.U32 R13, RZ, RZ, R3 ;  /* 0x000000ffff0d7224 */ /* 0x000fe200078e0003 */
[----:B------:R-:W-:Y:S01]  /*29e60*/  MOV R15, 0xffffffff ;  /* 0xffffffff000f7802 */ /* 0x000fe20000000f00 */
[----:B------:R-:W-:Y:S01]  /*29e70*/  IMAD.MOV.U32 R12, RZ, RZ, 0x3 ;  /* 0x00000003ff0c7424 */ /* 0x000fe200078e00ff */
[----:B------:R-:W-:Y:S01]  /*29e80*/  MOV R0, R14 ;  /* 0x0000000e00007202 */ /* 0x000fe20000000f00 */
[----:B------:R-:W-:-:S07]  /*29e90*/  IMAD.MOV.U32 R11, RZ, RZ, 0x181f ;  /* 0x0000181fff0b7424 */ /* 0x000fce00078e00ff */
[----:B------:R-:W-:Y:S05]  /*29ea0*/  WARPSYNC.COLLECTIVE R15, `(.L_x_7088) ;  /* 0x000000000f087348 */ /* 0x000fea0003c00000 */
[----:B------:R0:W1:Y:S02]  /*29eb0*/  SHFL.IDX P6, R14, R13, R12, R11 ;  /* 0x0000000c0d0e7389 */ /* 0x00006400000c000b */
[----:B01----:R-:W-:Y:S01]  /*29ec0*/  ENDCOLLECTIVE ;  /* 0x000000000000791b */ /* 0x003fe20003800000 */
.L_x_7088:
[----:B------:R-:W-:Y:S05]  /*29ed0*/  BRA `(.L_x_7089) ;  /* 0xffffff5800f07947 */ /* 0x000fea000383ffff */
.L_x_6877:
[----:B------:R-:W-:Y:S01]  /*29ee0*/  IMAD.MOV.U32 R13, RZ, RZ, R4 ;  /* 0x000000ffff0d7224 */ /* 0x000fe200078e0004 */
[----:B------:R-:W-:Y:S01]  /*29ef0*/  MOV R15, 0xffffffff ;  /* 0xffffffff000f7802 */ /* 0x000fe20000000f00 */
[----:B------:R-:W-:Y:S02]  /*29f00*/  IMAD.MOV.U32 R12, RZ, RZ, RZ ;  /* 0x000000ffff0c7224 */ /* 0x000fe400078e00ff */
[----:B------:R-:W-:-:S07]  /*29f10*/  IMAD.MOV.U32 R11, RZ, RZ, 0x1c1f ;  /* 0x00001c1fff0b7424 */ /* 0x000fce00078e00ff */
[----:B------:R-:W-:Y:S05]  /*29f20*/  WARPSYNC.COLLECTIVE R15, `(.L_x_7090) ;  /* 0x000000000f087348 */ /* 0x000fea0003c00000 */
[----:B------:R0:W1:Y:S02]  /*29f30*/  SHFL.IDX P6, R14, R13, R12, R11 ;  /* 0x0000000c0d0e7389 */ /* 0x00006400000c000b */
[----:B01----:R-:W-:Y:S01]  /*29f40*/  ENDCOLLECTIVE ;  /* 0x000000000000791b */ /* 0x003fe20003800000 */
.L_x_7090:
[----:B------:R-:W-:Y:S02]  /*29f50*/  IMAD.MOV.U32 R13, RZ, RZ, R0 ;  /* 0x000000ffff0d7224 */ /* 0x000fe400078e0000 */
[----:B------:R-:W-:-:S07]  /*29f60*/  IMAD.MOV.U32 R3, RZ, RZ, R14 ;  /* 0x000000ffff037224 */ /* 0x000fce00078e000e */
[----:B------:R-:W-:Y:S05]  /*29f70*/  WARPSYNC.COLLECTIVE R15, `(.L_x_7091) ;  /* 0x000000000f087348 */ /* 0x000fea0003c00000 */
[----:B------:R0:W1:Y:S02]  /*29f80*/  SHFL.IDX P6, R14, R13, R12, R11 ;  /* 0x0000000c0d0e7389 */ /* 0x00006400000c000b */
[----:B01----:R-:W-:Y:S01]  /*29f90*/  ENDCOLLECTIVE ;  /* 0x000000000000791b */ /* 0x003fe20003800000 */
.L_x_7091:
[----:B------:R-:W-:Y:S05]  /*29fa0*/  BRA `(.L_x_7092) ;  /* 0xffffff6000307947 */ /* 0x000fea000383ffff */
.L_x_6880:
[----:B------:R-:W-:Y:S01]  /*29fb0*/  BSSY B1, `(.L_x_7093) ;  /* 0x0000008000017945 */ /* 0x000fe20003800000 */
[----:B--2---:R-:W-:Y:S01]  /*29fc0*/  IMAD.MOV.U32 R13, RZ, RZ, R4 ;  /* 0x000000ffff0d7224 */ /* 0x004fe200078e0004 */
[----:B------:R-:W-:Y:S01]  /*29fd0*/  MOV R12, 0x1 ;  /* 0x00000001000c7802 */ /* 0x000fe20000000f00 */
[----:B------:R-:W-:Y:S02]  /*29fe0*/  IMAD.MOV.U32 R11, RZ, RZ, 0x1c1f ;  /* 0x00001c1fff0b7424 */ /* 0x000fe400078e00ff */
[----:B------:R-:W-:-:S07]  /*29ff0*/  IMAD.MOV.U32 R15, RZ, RZ, -0x1 ;  /* 0xffffffffff0f7424 */ /* 0x000fce00078e00ff */
[----:B01----:R-:W-:Y:S05]  /*2a000*/  WARPSYNC.COLLECTIVE R15, `(.L_x_7094) ;  /* 0x000000000f087348 */ /* 0x003fea0003c00000 */
[----:B------:R2:W3:Y:S02]  /*2a010*/  SHFL.IDX P6, R14, R13, R12, R11 ;  /* 0x0000000c0d0e7389 */ /* 0x0004e400000c000b */
[----:B0123--:R-:W-:Y:S01]  /*2a020*/  ENDCOLLECTIVE ;  /* 0x000000000000791b */ /* 0x00ffe20003800000 */
.L_x_7094:
[----:B------:R-:W-:Y:S05]  /*2a030*/  BSYNC B1 ;  /* 0x0000000000017941 */ /* 0x000fea0003800000 */
.L_x_7093:
        /* <DEDUP_REMOVED lines=8> */
.L_x_7095:
[----:B------:R-:W-:Y:S05]  /*2a0c0*/  BRA `(.L_x_7096) ;  /* 0xffffff6400107947 */ /* 0x000fea000383ffff */
.L_x_6884:
[----:B------:R-:W-:Y:S01]  /*2a0d0*/  MOV R13, R4 ;  /* 0x00000004000d7202 */ /* 0x000fe20000000f00 */
[----:B------:R-:W-:Y:S02]  /*2a0e0*/  IMAD.MOV.U32 R12, RZ, RZ, RZ ;  /* 0x000000ffff0c7224 */ /* 0x000fe400078e00ff */
[----:B------:R-:W-:Y:S02]  /*2a0f0*/  IMAD.MOV.U32 R11, RZ, RZ, 0x181f ;  /* 0x0000181fff0b7424 */ /* 0x000fe400078e00ff */
[----:B------:R-:W-:-:S07]  /*2a100*/  IMAD.MOV.U32 R15, RZ, RZ, -0x1 ;  /* 0xffffffffff0f7424 */ /* 0x000fce00078e00ff */
[----:B-1----:R-:W-:Y:S05]  /*2a110*/  WARPSYNC.COLLECTIVE R15, `(.L_x_7097) ;  /* 0x000000000f087348 */ /* 0x002fea0003c00000 */
[----:B------:R0:W2:Y:S02]  /*2a120*/  SHFL.IDX P6, R14, R13, R12, R11 ;  /* 0x0000000c0d0e7389 */ /* 0x0000a400000c000b */
[----:B012---:R-:W-:Y:S01]  /*2a130*/  ENDCOLLECTIVE ;  /* 0x000000000000791b */ /* 0x007fe20003800000 */
.L_x_7097:
[----:B------:R-:W-:Y:S01]  /*2a140*/  IMAD.MOV.U32 R13, RZ, RZ, R3 ;  /* 0x000000ffff0d7224 */ /* 0x000fe200078e0003 */
[----:B------:R-:W-:-:S07]  /*2a150*/  MOV R0, R14 ;  /* 0x0000000e00007202 */ /* 0x000fce0000000f00 */
[----:B------:R-:W-:Y:S05]  /*2a160*/  WARPSYNC.COLLECTIVE R15, `(.L_x_7098) ;  /* 0x000000000f087348 */ /* 0x000fea0003c00000 */
[----:B------:R0:W1:Y:S02]  /*2a170*/  SHFL.IDX P6, R14, R13, R12, R11 ;  /* 0x0000000c0d0e7389 */ /* 0x00006400000c000b */
[----:B01----:R-:W-:Y:S01]  /*2a180*/  ENDCOLLECTIVE ;  /* 0x000000000000791b */ /* 0x003fe20003800000 */
.L_x_7098:
[----:B------:R-:W-:Y:S05]  /*2a190*/  BRA `(.L_x_7099) ;  /* 0xffffff7000407947 */ /* 0x000fea000383ffff */
.L_x_6887:
[----:B------:R-:W-:Y:S01]  /*2a1a0*/  BSSY B1, `(.L_x_7100) ;  /* 0x0000008000017945 */ /* 0x000fe20003800000 */
[----:B------:R-:W-:Y:S01]  /*2a1b0*/  IMAD.MOV.U32 R13, RZ, RZ, R4 ;  /* 0x000000ffff0d7224 */ /* 0x000fe200078e0004 */
[----:B------:R-:W-:Y:S01]  /*2a1c0*/  MOV R11, 0x181f ;  /* 0x0000181f000b7802 */ /* 0x000fe20000000f00 */
[----:B------:R-:W-:Y:S02]  /*2a1d0*/  IMAD.MOV.U32 R12, RZ, RZ, 0x1 ;  /* 0x00000001ff0c7424 */ /* 0x000fe400078e00ff */
[----:B----4-:R-:W-:-:S07]  /*2a1e0*/  IMAD.MOV.U32 R15, RZ, RZ, -0x1 ;  /* 0xffffffffff0f7424 */ /* 0x010fce00078e00ff */
[----:B0123--:R-:W-:Y:S05]  /*2a1f0*/  WARPSYNC.COLLECTIVE R15, `(.L_x_7101) ;  /* 0x000000000f087348 */ /* 0x00ffea0003c00000 */
[----:B---3--:R3:W4:Y:S02]  /*2a200*/  SHFL.IDX P6, R14, R13, R12, R11 ;  /* 0x0000000c0d0e7389 */ /* 0x00872400000c000b */
[----:B01234-:R-:W-:Y:S01]  /*2a210*/  ENDCOLLECTIVE ;  /* 0x000000000000791b */ /* 0x01ffe20003800000 */
.L_x_7101:
[----:B------:R-:W-:Y:S05]  /*2a220*/  BSYNC B1 ;  /* 0x0000000000017941 */ /* 0x000fea0003800000 */
.L_x_7100:
        /* <DEDUP_REMOVED lines=8> */
.L_x_7102:
[----:B------:R-:W-:Y:S05]  /*2a2b0*/  BRA `(.L_x_7103) ;  /* 0xffffff7000447947 */ /* 0x000fea000383ffff */
.L_x_6890:
        /* <DEDUP_REMOVED lines=8> */
.L_x_7105:
[----:B------:R-:W-:Y:S05]  /*2a340*/  BSYNC B1 ;  /* 0x0000000000017941 */ /* 0x000fea0003800000 */
.L_x_7104:
        /* <DEDUP_REMOVED lines=8> */
.L_x_7106:
[----:B------:R-:W-:Y:S05]  /*2a3d0*/  BRA `(.L_x_7107) ;  /* 0xffffff7000487947 */ /* 0x000fea000383ffff */
.L_x_6893:
[----:B------:R-:W-:Y:S01]  /*2a3e0*/  BSSY B1, `(.L_x_7108) ;  /* 0x0000008000017945 */ /* 0x000fe20003800000 */
[----:B------:R-:W-:Y:S01]  /*2a3f0*/  MOV R13, R4 ;  /* 0x00000004000d7202 */ /* 0x000fe20000000f00 */
[----:B------:R-:W-:Y:S02]  /*2a400*/  IMAD.MOV.U32 R12, RZ, RZ, 0x3 ;  /* 0x00000003ff0c7424 */ /* 0x000fe400078e00ff */
[----:B------:R-:W-:Y:S02]  /*2a410*/  IMAD.MOV.U32 R11, RZ, RZ, 0x181f ;  /* 0x0000181fff0b7424 */ /* 0x000fe400078e00ff */
[----:B0-----:R-:W-:-:S07]  /*2a420*/  IMAD.MOV.U32 R15, RZ, RZ, -0x1 ;  /* 0xffffffffff0f7424 */ /* 0x001fce00078e00ff */
[----:B-1234-:R-:W-:Y:S05]  /*2a430*/  WARPSYNC.COLLECTIVE R15, `(.L_x_7109) ;  /* 0x000000000f087348 */ /* 0x01efea0003c00000 */
[----:B----4-:R0:W4:Y:S02]  /*2a440*/  SHFL.IDX P6, R14, R13, R12, R11 ;  /* 0x0000000c0d0e7389 */ /* 0x01012400000c000b */
[----:B01234-:R-:W-:Y:S01]  /*2a450*/  ENDCOLLECTIVE ;  /* 0x000000000000791b */ /* 0x01ffe20003800000 */
.L_x_7109:
[----:B------:R-:W-:Y:S05]  /*2a460*/  BSYNC B1 ;  /* 0x0000000000017941 */ /* 0x000fea0003800000 */
.L_x_7108:
        /* <DEDUP_REMOVED lines=8> */
.L_x_7110:
[----:B------:R-:W-:Y:S05]  /*2a4f0*/  BRA `(.L_x_7111) ;  /* 0xffffff70004c7947 */ /* 0x000fea000383ffff */
.L_x_6910:
        /* <DEDUP_REMOVED lines=11> */
.L_x_7113:
[----:B------:R-:W-:Y:S05]  /*2a5b0*/  BSYNC B1 ;  /* 0x0000000000017941 */ /* 0x000fea0003800000 */
.L_x_7112:
[----:B------:R-:W-:Y:S05]  /*2a5c0*/  BRA `(.L_x_7114) ;  /* 0xffffff8800bc7947 */ /* 0x000fea000383ffff */
.L_x_6912:
[----:B------:R-:W-:Y:S01]  /*2a5d0*/  BSSY B1, `(.L_x_7115) ;  /* 0x0000006000017945 */ /* 0x000fe20003800000 */
[----:B------:R-:W-:-:S07]  /*2a5e0*/  IMAD.MOV.U32 R15, RZ, RZ, -0x1 ;  /* 0xffffffffff0f7424 */ /* 0x000fce00078e00ff */
[----:B0-----:R-:W-:Y:S05]  /*2a5f0*/  WARPSYNC.COLLECTIVE R15, `(.L_x_7116) ;  /* 0x000000000f0c7348 */ /* 0x001fea0003c00000 */
[----:B------:R-:W-:Y:S02]  /*2a600*/  ELECT P6, UR62, PT ;  /* 0x00000000003e782f */ /* 0x000fe400038c0000 */
[----:B------:R-:W-:Y:S01]  /*2a610*/  MOV R14, UR62 ;  /* 0x0000003e000e7c02 */ /* 0x000fe20008000f00 */
[----:B0-----:R-:W-:Y:S10]  /*2a620*/  ENDCOLLECTIVE ;  /* 0x000000000000791b */ /* 0x001ff40003800000 */
.L_x_7116:
[----:B------:R-:W-:Y:S05]  /*2a630*/  BSYNC B1 ;  /* 0x0000000000017941 */ /* 0x000fea0003800000 */
.L_x_7115:
[----:B------:R-:W-:Y:S01]  /*2a640*/  PLOP3.LUT P1, PT, P6, PT, PT, 0x80, 0x0 ;  /* 0x000000000000781c */ /* 0x000fe2000372f070 */
[----:B------:R-:W-:-:S12]  /*2a650*/  BRA `(.L_x_6911) ;  /* 0xffffff8800b07947 */ /* 0x000fd8000383ffff */
.L_x_6914:
[----:B0-----:R0:W1:Y:S02]  /*2a660*/  SYNCS.PHASECHK.TRANS64.TRYWAIT P0, [R18+URZ+0x34820], R2 ;  /* 0x03482002120075a7 */ /* 0x001064000800017f */
[----:B-1----:R-:W-:Y:S05]  /*2a670*/  @!P0 NANOSLEEP.SYNCS 0x989680 ;  /* 0x009896800000895d */ /* 0x002fea0003900000 */
[----:B------:R-:W1:Y:S02]  /*2a680*/  @!P0 SYNCS.PHASECHK.TRANS64 P0, [R18+URZ+0x34820], R2 ;  /* 0x03482002120085a7 */ /* 0x000e64000800007f */
[----:B-1----:R-:W-:Y:S05]  /*2a690*/  @!P0 BRA `(.L_x_6914) ;  /* 0xfffffffc00f08947 */ /* 0x002fea000383ffff */
[----:B------:R-:W-:Y:S05]  /*2a6a0*/  BRA `(.L_x_7117) ;  /* 0xffffff8800c07947 */ /* 0x000fea000383ffff */
.L_x_6918:
[----:B-1----:R1:W2:Y:S02]  /*2a6b0*/  SYNCS.PHASECHK.TRANS64.TRYWAIT P0, [R5+URZ+0x348a0], R8 ;  /* 0x0348a008050075a7 */ /* 0x0022a4000800017f */
[----:B--2---:R-:W-:Y:S05]  /*2a6c0*/  @!P0 NANOSLEEP.SYNCS 0x989680 ;  /* 0x009896800000895d */ /* 0x004fea0003900000 */
[----:B------:R-:W2:Y:S02]  /*2a6d0*/  @!P0 SYNCS.PHASECHK.TRANS64 P0, [R5+URZ+0x348a0], R8 ;  /* 0x0348a008050085a7 */ /* 0x000ea4000800007f */
[----:B--2---:R-:W-:Y:S05]  /*2a6e0*/  @!P0 BRA `(.L_x_6918) ;  /* 0xfffffffc00f08947 */ /* 0x004fea000383ffff */
[----:B------:R-:W-:Y:S05]  /*2a6f0*/  BRA `(.L_x_7118) ;  /* 0xffffff8800e07947 */ /* 0x000fea000383ffff */
.L_x_6924:
[----:B0-----:R0:W2:Y:S02]  /*2a700*/  SYNCS.PHASECHK.TRANS64.TRYWAIT P0, [R5+URZ+0x348c0], R8 ;  /* 0x0348c008050075a7 */ /* 0x0010a4000800017f */
[----:B--2---:R-:W-:Y:S05]  /*2a710*/  @!P0 NANOSLEEP.SYNCS 0x989680 ;  /* 0x009896800000895d */ /* 0x004fea0003900000 */
[----:B------:R-:W2:Y:S02]  /*2a720*/  @!P0 SYNCS.PHASECHK.TRANS64 P0, [R5+URZ+0x348c0], R8 ;  /* 0x0348c008050085a7 */ /* 0x000ea4000800007f */
[----:B--2---:R-:W-:Y:S05]  /*2a730*/  @!P0 BRA `(.L_x_6924) ;  /* 0xfffffffc00f08947 */ /* 0x004fea000383ffff */
[----:B------:R-:W-:Y:S05]  /*2a740*/  BRA `(.L_x_7119) ;  /* 0xffffff8c009c7947 */ /* 0x000fea000383ffff */
.L_x_6932:
[----:B0-----:R0:W1:Y:S02]  /*2a750*/  SYNCS.PHASECHK.TRANS64.TRYWAIT P0, [R6+URZ+0x348a0], R5 ;  /* 0x0348a005060075a7 */ /* 0x001064000800017f */
[----:B-1----:R-:W-:Y:S05]  /*2a760*/  @!P0 NANOSLEEP.SYNCS 0x989680 ;  /* 0x009896800000895d */ /* 0x002fea0003900000 */
[----:B------:R-:W1:Y:S02]  /*2a770*/  @!P0 SYNCS.PHASECHK.TRANS64 P0, [R6+URZ+0x348a0], R5 ;  /* 0x0348a005060085a7 */ /* 0x000e64000800007f */
[----:B-1----:R-:W-:Y:S05]  /*2a780*/  @!P0 BRA `(.L_x_6932) ;  /* 0xfffffffc00f08947 */ /* 0x002fea000383ffff */
[----:B------:R-:W-:Y:S05]  /*2a790*/  BRA `(.L_x_7120) ;  /* 0xffffff90009c7947 */ /* 0x000fea000383ffff */
.L_x_6938:
[----:B-1----:R1:W2:Y:S02]  /*2a7a0*/  SYNCS.PHASECHK.TRANS64.TRYWAIT P0, [R6+URZ+0x348c0], R5 ;  /* 0x0348c005060075a7 */ /* 0x0022a4000800017f */
[----:B--2---:R-:W-:Y:S05]  /*2a7b0*/  @!P0 NANOSLEEP.SYNCS 0x989680 ;  /* 0x009896800000895d */ /* 0x004fea0003900000 */
[----:B------:R-:W2:Y:S02]  /*2a7c0*/  @!P0 SYNCS.PHASECHK.TRANS64 P0, [R6+URZ+0x348c0], R5 ;  /* 0x0348c005060085a7 */ /* 0x000ea4000800007f */
[----:B--2---:R-:W-:Y:S05]  /*2a7d0*/  @!P0 BRA `(.L_x_6938) ;  /* 0xfffffffc00f08947 */ /* 0x004fea000383ffff */
[----:B------:R-:W-:Y:S05]  /*2a7e0*/  BRA `(.L_x_7121) ;  /* 0xffffff9400607947 */ /* 0x000fea000383ffff */
.L_x_6954:
        /* <DEDUP_REMOVED lines=11> */
.L_x_7123:
[----:B------:R-:W-:Y:S05]  /*2a8a0*/  BSYNC B0 ;  /* 0x0000000000007941 */ /* 0x000fea0003800000 */
.L_x_7122:
[----:B------:R-:W-:Y:S05]  /*2a8b0*/  BRA `(.L_x_7124) ;  /* 0xffffffa0006c7947 */ /* 0x000fea000383ffff */
.L_x_6956:
[----:B------:R-:W-:Y:S01]  /*2a8c0*/  BSSY B0, `(.L_x_7125) ;  /* 0x0000006000007945 */ /* 0x000fe20003800000 */
[----:B------:R-:W-:-:S07]  /*2a8d0*/  IMAD.MOV.U32 R15, RZ, RZ, -0x1 ;  /* 0xffffffffff0f7424 */ /* 0x000fce00078e00ff */
[----:B0-----:R-:W-:Y:S05]  /*2a8e0*/  WARPSYNC.COLLECTIVE R15, `(.L_x_7126) ;  /* 0x000000000f0c7348 */ /* 0x001fea0003c00000 */
[----:B------:R-:W-:Y:S02]  /*2a8f0*/  ELECT P6, UR62, PT ;  /* 0x00000000003e782f */ /* 0x000fe400038c0000 */
[----:B------:R-:W-:Y:S01]  /*2a900*/  MOV R14, UR62 ;  /* 0x0000003e000e7c02 */ /* 0x000fe20008000f00 */
[----:B0-----:R-:W-:Y:S10]  /*2a910*/  ENDCOLLECTIVE ;  /* 0x000000000000791b */ /* 0x001ff40003800000 */
.L_x_7126:
[----:B------:R-:W-:Y:S05]  /*2a920*/  BSYNC B0 ;  /* 0x0000000000007941 */ /* 0x000fea0003800000 */
.L_x_7125:
[----:B------:R-:W-:Y:S05]  /*2a930*/  BRA `(.L_x_7127) ;  /* 0xffffffa000787947 */ /* 0x000fea000383ffff */
.L_x_6958:
[----:B0-----:R0:W1:Y:S02]  /*2a940*/  SYNCS.PHASECHK.TRANS64.TRYWAIT P0, [R0+URZ+0x34840], R2 ;  /* 0x03484002000075a7 */ /* 0x001064000800017f */
[----:B-1----:R-:W-:Y:S05]  /*2a950*/  @!P0 NANOSLEEP.SYNCS 0x989680 ;  /* 0x009896800000895d */ /* 0x002fea0003900000 */
[----:B------:R-:W1:Y:S02]  /*2a960*/  @!P0 SYNCS.PHASECHK.TRANS64 P0, [R0+URZ+0x34840], R2 ;  /* 0x03484002000085a7 */ /* 0x000e64000800007f */
[----:B-1----:R-:W-:Y:S05]  /*2a970*/  @!P0 BRA `(.L_x_6958) ;  /* 0xfffffffc00f08947 */ /* 0x002fea000383ffff */
[----:B------:R-:W-:Y:S05]  /*2a980*/  BRA `(.L_x_7128) ;  /* 0xffffffa000dc7947 */ /* 0x000fea000383ffff */
.L_x_6962:
[----:B------:R-:W2:Y:S01]  /*2a990*/  LDL.LU R11, [R1+0x54] ;  /* 0x00005400010b7983 */ /* 0x000ea20000300800 */
[----:B------:R-:W-:Y:S01]  /*2a9a0*/  IMAD.MOV.U32 R13, RZ, RZ, R3 ;  /* 0x000000ffff0d7224 */ /* 0x000fe200078e0003 */
[----:B------:R-:W-:Y:S01]  /*2a9b0*/  MOV R12, RZ ;  /* 0x000000ff000c7202 */ /* 0x000fe20000000f00 */
[----:B------:R-:W-:Y:S01]  /*2a9c0*/  IMAD.MOV.U32 R15, RZ, RZ, -0x1 ;  /* 0xffffffffff0f7424 */ /* 0x000fe200078e00ff */
[----:B------:R-:W1:Y:S02]  /*2a9d0*/  S2R R7, SR_TID.X ;  /* 0x0000000000077919 */ /* 0x000e640000002100 */
[----:B-1----:R-:W-:-:S04]  /*2a9e0*/  LOP3.LUT R7, R7, 0x7f, RZ, 0xc0, !PT ;  /* 0x0000007f07077812 */ /* 0x002fc800078ec0ff */
[----:B------:R-:W-:-:S05]  /*2a9f0*/  SHF.R.U32.HI R0, RZ, 0x3, R7 ;  /* 0x00000003ff007819 */ /* 0x000fca0000011607 */
[----:B------:R-:W-:-:S05]  /*2aa00*/  IMAD.IADD R0, R0, 0x1, R5 ;  /* 0x0000000100007824 */ /* 0x000fca00078e0205 */
[----:B------:R-:W-:Y:S01]  /*2aa10*/  IADD3 R5, R0, 0x10, RZ ;  /* 0x0000001000057810 */ /* 0x000fe20007ffe0ff */
[----:B--2---:R-:W-:Y:S02]  /*2aa20*/  IMAD R2, R11, R8, RZ ;  /* 0x000000080b027224 */ /* 0x004fe400078e02ff */
[----:B------:R-:W-:-:S03]  /*2aa30*/  IMAD.MOV.U32 R11, RZ, RZ, 0x181f ;  /* 0x0000181fff0b7424 */ /* 0x000fc600078e00ff */
[----:B------:R-:W-:-:S13]  /*2aa40*/  ISETP.GE.AND P2, PT, R0, R2, PT ;  /* 0x000000020000720c */ /* 0x000fda0003f46270 */
[----:B0----5:R-:W-:Y:S05]  /*2aa50*/  WARPSYNC.COLLECTIVE R15, `(.L_x_7129) ;  /* 0x000000000f087348 */ /* 0x021fea0003c00000 */
[----:B------:R1:W2:Y:S02]  /*2aa60*/  SHFL.IDX P6, R14, R13, R12, R11 ;  /* 0x0000000c0d0e7389 */ /* 0x0002a400000c000b */
[----:B012--5:R-:W-:Y:S01]  /*2aa70*/  ENDCOLLECTIVE ;  /* 0x000000000000791b */ /* 0x027fe20003800000 */
.L_x_7129:
[----:B------:R-:W-:Y:S01]  /*2aa80*/  MOV R13, R4 ;  /* 0x00000004000d7202 */ /* 0x000fe20000000f00 */
[----:B------:R-:W-:-:S07]  /*2aa90*/  IMAD.MOV.U32 R6, RZ, RZ, R14 ;  /* 0x000000ffff067224 */ /* 0x000fce00078e000e */
[----:B------:R-:W-:Y:S05]  /*2aaa0*/  WARPSYNC.COLLECTIVE R15, `(.L_x_7130) ;  /* 0x000000000f087348 */ /* 0x000fea0003c00000 */
[----:B------:R0:W1:Y:S02]  /*2aab0*/  SHFL.IDX P6, R14, R13, R12, R11 ;  /* 0x0000000c0d0e7389 */ /* 0x00006400000c000b */
[----:B01----:R-:W-:Y:S01]  /*2aac0*/  ENDCOLLECTIVE ;  /* 0x000000000000791b */ /* 0x003fe20003800000 */
.L_x_7130:
        /* <DEDUP_REMOVED lines=18> */
.L_x_7131:
[----:B------:R-:W-:Y:S01]  /*2abf0*/  MOV R13, R4 ;  /* 0x00000004000d7202 */ /* 0x000fe20000000f00 */
[----:B------:R-:W-:-:S07]  /*2ac00*/  IMAD.MOV.U32 R6, RZ, RZ, R14 ;  /* 0x000000ffff067224 */ /* 0x000fce00078e000e */
[----:B------:R-:W-:Y:S05]  /*2ac10*/  WARPSYNC.COLLECTIVE R15, `(.L_x_7132) ;  /* 0x000000000f087348 */ /* 0x000fea0003c00000 */
[----:B------:R0:W1:Y:S02]  /*2ac20*/  SHFL.IDX P6, R14, R13, R12, R11 ;  /* 0x0000000c0d0e7389 */ /* 0x00006400000c000b */
[----:B01----:R-:W-:Y:S01]  /*2ac30*/  ENDCOLLECTIVE ;  /* 0x000000000000791b */ /* 0x003fe20003800000 */
.L_x_7132:
        /* <DEDUP_REMOVED lines=18> */
.L_x_7133:
[----:B------:R-:W-:Y:S01]  /*2ad60*/  IMAD.MOV.U32 R13, RZ, RZ, R4 ;  /* 0x000000ffff0d7224 */ /* 0x000fe200078e0004 */
[----:B------:R-:W-:-:S07]  /*2ad70*/  MOV R6, R14 ;  /* 0x0000000e00067202 */ /* 0x000fce0000000f00 */
[----:B------:R-:W-:Y:S05]  /*2ad80*/  WARPSYNC.COLLECTIVE R15, `(.L_x_7134) ;  /* 0x000000000f087348 */ /* 0x000fea0003c00000 */
[----:B------:R0:W1:Y:S02]  /*2ad90*/  SHFL.IDX P6, R14, R13, R12, R11 ;  /* 0x0000000c0d0e7389 */ /* 0x00006400000c000b */
[----:B01----:R-:W-:Y:S01]  /*2ada0*/  ENDCOLLECTIVE ;  /* 0x000000000000791b */ /* 0x003fe20003800000 */
.L_x_7134:
[----:B------:R-:W-:Y:S01]  /*2adb0*/  ULDC.64 UR4, c[0x0][0x208] ;  /* 0x0000820000047ab9 */ /* 0x000fe20000000a00 */
[----:B------:R-:W-:Y:S01]  /*2adc0*/  IMAD.MOV.U32 R13, RZ, RZ, R3 ;  /* 0x000000ffff0d7224 */ /* 0x000fe200078e0003 */
[----:B------:R-:W-:Y:S01]  /*2add0*/  MOV R12, 0x3 ;  /* 0x00000003000c7802 */ /* 0x000fe20000000f00 */
        /* <DEDUP_REMOVED lines=15> */
.L_x_7135:
[----:B------:R-:W-:Y:S02]  /*2aed0*/  IMAD.MOV.U32 R13, RZ, RZ, R4 ;  /* 0x000000ffff0d7224 */ /* 0x000fe400078e0004 */
[----:B------:R-:W-:-:S07]  /*2aee0*/  IMAD.MOV.U32 R6, RZ, RZ, R14 ;  /* 0x000000ffff067224 */ /* 0x000fce00078e000e */
[----:B------:R-:W-:Y:S05]  /*2aef0*/  WARPSYNC.COLLECTIVE R15, `(.L_x_7136) ;  /* 0x000000000f087348 */ /* 0x000fea0003c00000 */
[----:B------:R0:W1:Y:S02]  /*2af00*/  SHFL.IDX P6, R14, R13, R12, R11 ;  /* 0x0000000c0d0e7389 */ /* 0x00006400000c000b */
[----:B01----:R-:W-:Y:S01]  /*2af10*/  ENDCOLLECTIVE ;  /* 0x000000000000791b */ /* 0x003fe20003800000 */
.L_x_7136:
[----:B------:R-:W-:Y:S01]  /*2af20*/  ULDC.64 UR4, c[0x0][0x208] ;  /* 0x0000820000047ab9 */ /* 0x000fe20000000a00 */
[----:B------:R-:W-:Y:S01]  /*2af30*/  MOV R13, R3 ;  /* 0x00000003000d7202 */ /* 0x000fe20000000f00 */
[----:B------:R-:W-:Y:S02]  /*2af40*/  IMAD.MOV.U32 R12, RZ, RZ, 0x4 ;  /* 0x00000004ff0c7424 */ /* 0x000fe400078e00ff */
        /* <DEDUP_REMOVED lines=15> */
.L_x_7137:
[----:B------:R-:W-:Y:S02]  /*2b040*/  IMAD.MOV.U32 R13, RZ, RZ, R4 ;  /* 0x000000ffff0d7224 */ /* 0x000fe400078e0004 */
[----:B------:R-:W-:-:S07]  /*2b050*/  IMAD.MOV.U32 R6, RZ, RZ, R14 ;  /* 0x000000ffff067224 */ /* 0x000fce00078e000e */
[----:B------:R-:W-:Y:S05]  /*2b060*/  WARPSYNC.COLLECTIVE R15, `(.L_x_7138) ;  /* 0x000000000f087348 */ /* 0x000fea0003c00000 */
[----:B------:R0:W1:Y:S02]  /*2b070*/  SHFL.IDX P6, R14, R13, R12, R11 ;  /* 0x0000000c0d0e7389 */ /* 0x00006400000c000b */
[----:B01----:R-:W-:Y:S01]  /*2b080*/  ENDCOLLECTIVE ;  /* 0x000000000000791b */ /* 0x003fe20003800000 */
.L_x_7138:
[----:B------:R-:W-:Y:S01]  /*2b090*/  ULDC.64 UR4, c[0x0][0x208] ;  /* 0x0000820000047ab9 */ /* 0x000fe20000000a00 */
[----:B------:R-:W-:Y:S02]  /*2b0a0*/  IMAD.MOV.U32 R13, RZ, RZ, R3 ;  /* 0x000000ffff0d7224 */ /* 0x000fe400078e0003 */
[----:B------:R-:W-:Y:S01]  /*2b0b0*/  IMAD.MOV.U32 R12, RZ, RZ, 0x5 ;  /* 0x00000005ff0c7424 */ /* 0x000fe200078e00ff */
[----:B------:R-:W-:-:S04]  /*2b0c0*/  MOV R5, R14 ;  /* 0x0000000e00057202 */ /* 0x000fc80000000f00 */
        /* <DEDUP_REMOVED lines=14> */
.L_x_7139:
[----:B------:R-:W-:Y:S01]  /*2b1b0*/  MOV R13, R4 ;  /* 0x00000004000d7202 */ /* 0x000fe20000000f00 */
[----:B------:R-:W-:-:S07]  /*2b1c0*/  IMAD.MOV.U32 R6, RZ, RZ, R14 ;  /* 0x000000ffff067224 */ /* 0x000fce00078e000e */
[----:B------:R-:W-:Y:S05]  /*2b1d0*/  WARPSYNC.COLLECTIVE R15, `(.L_x_7140) ;  /* 0x000000000f087348 */ /* 0x000fea0003c00000 */
[----:B------:R0:W1:Y:S02]  /*2b1e0*/  SHFL.IDX P6, R14, R13, R12, R11 ;  /* 0x0000000c0d0e7389 */ /* 0x00006400000c000b */
[----:B01----:R-:W-:Y:S01]  /*2b1f0*/  ENDCOLLECTIVE ;  /* 0x000000000000791b */ /* 0x003fe20003800000 */
.L_x_7140:
        /* <DEDUP_REMOVED lines=18> */
.L_x_7141:
[----:B------:R-:W-:Y:S01]  /*2b320*/  IMAD.MOV.U32 R13, RZ, RZ, R4 ;  /* 0x000000ffff0d7224 */ /* 0x000fe200078e0004 */
[----:B------:R-:W-:-:S07]  /*2b330*/  MOV R6, R14 ;  /* 0x0000000e00067202 */ /* 0x000fce0000000f00 */
[----:B------:R-:W-:Y:S05]  /*2b340*/  WARPSYNC.COLLECTIVE R15, `(.L_x_7142) ;  /* 0x000000000f087348 */ /* 0x000fea0003c00000 */
[----:B------:R0:W1:Y:S02]  /*2b350*/  SHFL.IDX P6, R14, R13, R12, R11 ;  /* 0x0000000c0d0e7389 */ /* 0x00006400000c000b */
[----:B01----:R-:W-:Y:S01]  /*2b360*/  ENDCOLLECTIVE ;  /* 0x000000000000791b */ /* 0x003fe20003800000 */
.L_x_7142:
        /* <DEDUP_REMOVED lines=16> */
.L_x_7143:
[----:B------:R-:W-:Y:S01]  /*2b470*/  IMAD.MOV.U32 R13, RZ, RZ, R4 ;  /* 0x000000ffff0d7224 */ /* 0x000fe200078e0004 */
[----:B------:R-:W-:-:S07]  /*2b480*/  MOV R5, R14 ;  /* 0x0000000e00057202 */ /* 0x000fce0000000f00 */
[----:B------:R-:W-:Y:S05]  /*2b490*/  WARPSYNC.COLLECTIVE R15, `(.L_x_7144) ;  /* 0x000000000f087348 */ /* 0x000fea0003c00000 */
[----:B------:R0:W1:Y:S02]  /*2b4a0*/  SHFL.IDX P6, R14, R13, R12, R11 ;  /* 0x0000000c0d0e7389 */ /* 0x00006400000c000b */
[----:B01----:R-:W-:Y:S01]  /*2b4b0*/  ENDCOLLECTIVE ;  /* 0x000000000000791b */ /* 0x003fe20003800000 */
.L_x_7144:
[----:B------:R-:W-:Y:S01]  /*2b4c0*/  IMAD.MOV.U32 R3, RZ, RZ, R14 ;  /* 0x000000ffff037224 */ /* 0x000fe200078e000e */
[----:B------:R-:W-:Y:S06]  /*2b4d0*/  BRA `(.L_x_7145) ;  /* 0xffffffa400707947 */ /* 0x000fec000383ffff */
.L_x_6967:
[----:B----4-:R4:W0:Y:S02]  /*2b4e0*/  SYNCS.PHASECHK.TRANS64.TRYWAIT P0, [R18+URZ+0x34820], R0 ;  /* 0x03482000120075a7 */ /* 0x010824000800017f */
[----:B0-----:R-:W-:Y:S05]  /*2b4f0*/  @!P0 NANOSLEEP.SYNCS 0x989680 ;  /* 0x009896800000895d */ /* 0x001fea0003900000 */
[----:B------:R-:W0:Y:S02]  /*2b500*/  @!P0 SYNCS.PHASECHK.TRANS64 P0, [R18+URZ+0x34820], R0 ;  /* 0x03482000120085a7 */ /* 0x000e24000800007f */
[----:B0-----:R-:W-:Y:S05]  /*2b510*/  @!P0 BRA `(.L_x_6967) ;  /* 0xfffffffc00f08947 */ /* 0x001fea000383ffff */
[----:B------:R-:W-:Y:S05]  /*2b520*/  BRA `(.L_x_7146) ;  /* 0xffffffa400e07947 */ /* 0x000fea000383ffff */
.L_x_6976:
[----:B--2---:R2:W3:Y:S02]  /*2b530*/  SYNCS.PHASECHK.TRANS64.TRYWAIT P0, [R3+URZ+0x34840], R2 ;  /* 0x03484002030075a7 */ /* 0x0044e4000800017f */
[----:B---3--:R-:W-:Y:S05]  /*2b540*/  @!P0 NANOSLEEP.SYNCS 0x989680 ;  /* 0x009896800000895d */ /* 0x008fea0003900000 */
[----:B------:R-:W3:Y:S02]  /*2b550*/  @!P0 SYNCS.PHASECHK.TRANS64 P0, [R3+URZ+0x34840], R2 ;  /* 0x03484002030085a7 */ /* 0x000ee4000800007f */
[----:B---3--:R-:W-:Y:S05]  /*2b560*/  @!P0 BRA `(.L_x_6976) ;  /* 0xfffffffc00f08947 */ /* 0x008fea000383ffff */
[----:B------:R-:W-:Y:S05]  /*2b570*/  BRA `(.L_x_7147) ;  /* 0xffffffa800c07947 */ /* 0x000fea000383ffff */
.L_x_6982:
[----:B-1----:R1:W2:Y:S02]  /*2b580*/  SYNCS.PHASECHK.TRANS64.TRYWAIT P0, [R2+URZ+0x34860], R3 ;  /* 0x03486003020075a7 */ /* 0x0022a4000800017f */
[----:B--2---:R-:W-:Y:S05]  /*2b590*/  @!P0 NANOSLEEP.SYNCS 0x989680 ;  /* 0x009896800000895d */ /* 0x004fea0003900000 */
[----:B------:R-:W2:Y:S02]  /*2b5a0*/  @!P0 SYNCS.PHASECHK.TRANS64 P0, [R2+URZ+0x34860], R3 ;  /* 0x03486003020085a7 */ /* 0x000ea4000800007f */
[----:B--2---:R-:W-:Y:S05]  /*2b5b0*/  @!P0 BRA `(.L_x_6982) ;  /* 0xfffffffc00f08947 */ /* 0x004fea000383ffff */
[----:B------:R-:W-:Y:S05]  /*2b5c0*/  BRA `(.L_x_7148) ;  /* 0xffffffac00907947 */ /* 0x000fea000383ffff */
.L_x_6992:
[----:B--2---:R2:W3:Y:S02]  /*2b5d0*/  SYNCS.PHASECHK.TRANS64.TRYWAIT P0, [R3+URZ+0x34840], R2 ;  /* 0x03484002030075a7 */ /* 0x0044e4000800017f */
[----:B---3--:R-:W-:Y:S05]  /*2b5e0*/  @!P0 NANOSLEEP.SYNCS 0x989680 ;  /* 0x009896800000895d */ /* 0x008fea0003900000 */
[----:B------:R-:W3:Y:S02]  /*2b5f0*/  @!P0 SYNCS.PHASECHK.TRANS64 P0, [R3+URZ+0x34840], R2 ;  /* 0x03484002030085a7 */ /* 0x000ee4000800007f */
[----:B---3--:R-:W-:Y:S05]  /*2b600*/  @!P0 BRA `(.L_x_6992) ;  /* 0xfffffffc00f08947 */ /* 0x008fea000383ffff */
[----:B------:R-:W-:Y:S05]  /*2b610*/  BRA `(.L_x_7149) ;  /* 0xffffffb4002c7947 */ /* 0x000fea000383ffff */
.L_x_6998:
[----:B-1----:R1:W2:Y:S02]  /*2b620*/  SYNCS.PHASECHK.TRANS64.TRYWAIT P0, [R2+URZ+0x34860], R3 ;  /* 0x03486003020075a7 */ /* 0x0022a4000800017f */
[----:B--2---:R-:W-:Y:S05]  /*2b630*/  @!P0 NANOSLEEP.SYNCS 0x989680 ;  /* 0x009896800000895d */ /* 0x004fea0003900000 */
[----:B------:R-:W2:Y:S02]  /*2b640*/  @!P0 SYNCS.PHASECHK.TRANS64 P0, [R2+URZ+0x34860], R3 ;  /* 0x03486003020085a7 */ /* 0x000ea4000800007f */
[----:B--2---:R-:W-:Y:S05]  /*2b650*/  @!P0 BRA `(.L_x_6998) ;  /* 0xfffffffc00f08947 */ /* 0x004fea000383ffff */
[----:B------:R-:W-:Y:S05]  /*2b660*/  BRA `(.L_x_7150) ;  /* 0xffffffb400fc7947 */ /* 0x000fea000383ffff */
.L_x_7008:
[----:B---3--:R3:W4:Y:S02]  /*2b670*/  SYNCS.PHASECHK.TRANS64.TRYWAIT P0, [R2+URZ+0x34840], R3 ;  /* 0x03484003020075a7 */ /* 0x008724000800017f */
[----:B----4-:R-:W-:Y:S05]  /*2b680*/  @!P0 NANOSLEEP.SYNCS 0x989680 ;  /* 0x009896800000895d */ /* 0x010fea0003900000 */
[----:B------:R-:W4:Y:S02]  /*2b690*/  @!P0 SYNCS.PHASECHK.TRANS64 P0, [R2+URZ+0x34840], R3 ;  /* 0x03484003020085a7 */ /* 0x000f24000800007f */
[----:B----4-:R-:W-:Y:S05]  /*2b6a0*/  @!P0 BRA `(.L_x_7008) ;  /* 0xfffffffc00f08947 */ /* 0x010fea000383ffff */
[----:B------:R-:W-:Y:S05]  /*2b6b0*/  BRA `(.L_x_7151) ;  /* 0xffffffbc00707947 */ /* 0x000fea000383ffff */
.L_x_7014:
[----:B-1----:R1:W2:Y:S02]  /*2b6c0*/  SYNCS.PHASECHK.TRANS64.TRYWAIT P0, [R2+URZ+0x34860], R5 ;  /* 0x03486005020075a7 */ /* 0x0022a4000800017f */
[----:B--2---:R-:W-:Y:S05]  /*2b6d0*/  @!P0 NANOSLEEP.SYNCS 0x989680 ;  /* 0x009896800000895d */ /* 0x004fea0003900000 */
[----:B------:R-:W2:Y:S02]  /*2b6e0*/  @!P0 SYNCS.PHASECHK.TRANS64 P0, [R2+URZ+0x34860], R5 ;  /* 0x03486005020085a7 */ /* 0x000ea4000800007f */
[----:B--2---:R-:W-:Y:S05]  /*2b6f0*/  @!P0 BRA `(.L_x_7014) ;  /* 0xfffffffc00f08947 */ /* 0x004fea000383ffff */
[----:B------:R-:W-:Y:S05]  /*2b700*/  BRA `(.L_x_7152) ;  /* 0xffffffc0003c7947 */ /* 0x000fea000383ffff */
.L_x_7026:
[----:B---3--:R3:W4:Y:S02]  /*2b710*/  SYNCS.PHASECHK.TRANS64.TRYWAIT P0, [R0+URZ+0x34860], R2 ;  /* 0x03486002000075a7 */ /* 0x008724000800017f */
[----:B----4-:R-:W-:Y:S05]  /*2b720*/  @!P0 NANOSLEEP.SYNCS 0x989680 ;  /* 0x009896800000895d */ /* 0x010fea0003900000 */
[----:B------:R-:W4:Y:S02]  /*2b730*/  @!P0 SYNCS.PHASECHK.TRANS64 P0, [R0+URZ+0x34860], R2 ;  /* 0x03486002000085a7 */ /* 0x000f24000800007f */
[----:B----4-:R-:W-:Y:S05]  /*2b740*/  @!P0 BRA `(.L_x_7026) ;  /* 0xfffffffc00f08947 */ /* 0x010fea000383ffff */
[----:B------:R-:W-:Y:S05]  /*2b750*/  BRA `(.L_x_7153) ;  /* 0xffffffc400987947 */ /* 0x000fea000383ffff */
.L_x_7034:
[----:B----4-:R-:W4:Y:S01]  /*2b760*/  LDL R0, [R1+0x10] ;  /* 0x0000100001007983 */ /* 0x010f220000100800 */
        /* <DEDUP_REMOVED lines=8> */
.L_x_7155:
[----:B------:R-:W-:Y:S05]  /*2b7f0*/  BSYNC B0 ;  /* 0x0000000000007941 */ /* 0x000fea0003800000 */
.L_x_7154:
        /* <DEDUP_REMOVED lines=10> */
.L_x_7156:
[----:B------:R-:W-:Y:S01]  /*2b8a0*/  ULDC UR4, c[0x0][0xc3c] ;  /* 0x00030f0000047ab9 */ /* 0x000fe20000000800 */
[----:B------:R-:W-:Y:S01]  /*2b8b0*/  ULDC.64 UR6, c[0x0][0x208] ;  /* 0x0000820000067ab9 */ /* 0x000fe20000000a00 */
        /* <DEDUP_REMOVED lines=22> */
.L_x_7157:
        /* <DEDUP_REMOVED lines=9> */
.L_x_7158:
        /* <DEDUP_REMOVED lines=8> */
.L_x_7159:
        /* <DEDUP_REMOVED lines=8> */
.L_x_7160:
        /* <DEDUP_REMOVED lines=8> */
.L_x_7161:
        /* <DEDUP_REMOVED lines=9> */
.L_x_7162:
[----:B------:R-:W-:Y:S01]  /*2bcc0*/  MOV R16, R14 ;  /* 0x0000000e00107202 */ /* 0x000fe20000000f00 */
[----:B------:R-:W-:Y:S06]  /*2bcd0*/  BRA `(.L_x_7163) ;  /* 0xffffffc800247947 */ /* 0x000fec000383ffff */
.L_x_7037:
[----:B------:R-:W-:Y:S01]  /*2bce0*/  BSSY B0, `(.L_x_7164) ;  /* 0x0000008000007945 */ /* 0x000fe20003800000 */
[----:B------:R-:W-:Y:S01]  /*2bcf0*/  IMAD.MOV.U32 R13, RZ, RZ, R2 ;  /* 0x000000ffff0d7224 */ /* 0x000fe200078e0002 */
[----:B------:R-:W-:Y:S01]  /*2bd00*/  MOV R15, 0xffffffff ;  /* 0xffffffff000f7802 */ /* 0x000fe20000000f00 */
[----:B------:R-:W-:Y:S02]  /*2bd10*/  IMAD.MOV.U32 R12, RZ, RZ, 0x1 ;  /* 0x00000001ff0c7424 */ /* 0x000fe400078e00ff */
[----:B------:R-:W-:-:S07]  /*2bd20*/  IMAD.MOV.U32 R11, RZ, RZ, RZ ;  /* 0x000000ffff0b7224 */ /* 0x000fce00078e00ff */
[----:B01----:R-:W-:Y:S05]  /*2bd30*/  WARPSYNC.COLLECTIVE R15, `(.L_x_7165) ;  /* 0x000000000f087348 */ /* 0x003fea0003c00000 */
[----:B------:R2:W3:Y:S02]  /*2bd40*/  SHFL.UP P6, R14, R13, R12, R11 ;  /* 0x0400000c0d0e7389 */ /* 0x0004e400000c000b */
[----:B0123--:R-:W-:Y:S01]  /*2bd50*/  ENDCOLLECTIVE ;  /* 0x000000000000791b */ /* 0x00ffe20003800000 */
.L_x_7165:
[----:B------:R-:W-:Y:S05]  /*2bd60*/  BSYNC B0 ;  /* 0x0000000000007941 */ /* 0x000fea0003800000 */
.L_x_7164:
[----:B------:R-:W2:Y:S01]  /*2bd70*/  LDL R7, [R1] ;  /* 0x0000000001077983 */ /* 0x000ea20000100800 */
        /* <DEDUP_REMOVED lines=11> */
.L_x_7166:
        /* <DEDUP_REMOVED lines=8> */
.L_x_7167:
        /* <DEDUP_REMOVED lines=8> */
.L_x_7168:
        /* <DEDUP_REMOVED lines=8> */
.L_x_7169:
        /* <DEDUP_REMOVED lines=9> */
.L_x_7170:
[----:B------:R-:W-:Y:S01]  /*2c040*/  MOV R16, R14 ;  /* 0x0000000e00107202 */ /* 0x000fe20000000f00 */
[----:B------:R-:W-:Y:S06]  /*2c050*/  BRA `(.L_x_7171) ;  /* 0xffffffc400f87947 */ /* 0x000fec000383ffff */
.L_x_7039:
[----:B------:R-:W-:Y:S01]  /*2c060*/  BSSY B0, `(.L_x_7172) ;  /* 0x0000006000007945 */ /* 0x000fe20003800000 */
[----:B------:R-:W-:Y:S01]  /*2c070*/  PLOP3.LUT P6, PT, P6, PT, PT, 0x8, 0x0 ;  /* 0x000000000000781c */ /* 0x000fe200037ce170 */
[----:B------:R-:W-:-:S12]  /*2c080*/  IMAD.MOV.U32 R15, RZ, RZ, -0x1 ;  /* 0xffffffffff0f7424 */ /* 0x000fd800078e00ff */
[----:B01----:R-:W-:Y:S05]  /*2c090*/  WARPSYNC.COLLECTIVE R15, `(.L_x_7173) ;  /* 0x000000000f087348 */ /* 0x003fea0003c00000 */
[----:B------:R-:W-:Y:S01]  /*2c0a0*/  VOTE.ANY R14, PT, P6 ;  /* 0x00000000000e7806 */ /* 0x000fe200030e0100 */
[----:B01----:R-:W-:Y:S06]  /*2c0b0*/  ENDCOLLECTIVE ;  /* 0x000000000000791b */ /* 0x003fec0003800000 */
.L_x_7173:
[----:B------:R-:W-:Y:S05]  /*2c0c0*/  BSYNC B0 ;  /* 0x0000000000007941 */ /* 0x000fea0003800000 */
.L_x_7172:
        /* <DEDUP_REMOVED lines=9> */
.L_x_7174:
[----:B------:R-:W-:Y:S01]  /*2c160*/  MOV R13, R6 ;  /* 0x00000006000d7202 */ /* 0x000fe20000000f00 */
[----:B------:R-:W-:-:S07]  /*2c170*/  IMAD.MOV.U32 R4, RZ, RZ, R14 ;  /* 0x000000ffff047224 */ /* 0x000fce00078e000e */
[----:B------:R-:W-:Y:S05]  /*2c180*/  WARPSYNC.COLLECTIVE R15, `(.L_x_7175) ;  /* 0x000000000f087348 */ /* 0x000fea0003c00000 */
[----:B------:R0:W1:Y:S02]  /*2c190*/  SHFL.IDX P6, R14, R13, R12, R11 ;  /* 0x0000000c0d0e7389 */ /* 0x00006400000c000b */
[----:B01----:R-:W-:Y:S01]  /*2c1a0*/  ENDCOLLECTIVE ;  /* 0x000000000000791b */ /* 0x003fe20003800000 */
.L_x_7175:
[----:B------:R-:W-:Y:S01]  /*2c1b0*/  IMAD.MOV.U32 R6, RZ, RZ, R14 ;  /* 0x000000ffff067224 */ /* 0x000fe200078e000e */
[----:B------:R-:W-:Y:S06]  /*2c1c0*/  BRA `(.L_x_7176) ;  /* 0xffffffc400d87947 */ /* 0x000fec000383ffff */
.L_x_7041:
[----:B------:R-:W-:Y:S01]  /*2c1d0*/  BSSY B0, `(.L_x_7177) ;  /* 0x0000007000007945 */ /* 0x000fe20003800000 */
[----:B------:R-:W-:Y:S01]  /*2c1e0*/  IMAD.MOV.U32 R13, RZ, RZ, R7 ;  /* 0x000000ffff0d7224 */ /* 0x000fe200078e0007 */
[----:B------:R-:W-:Y:S01]  /*2c1f0*/  MOV R15, 0xffffffff ;  /* 0xffffffff000f7802 */ /* 0x000fe20000000f00 */
[----:B------:R-:W-:-:S07]  /*2c200*/  IMAD.MOV.U32 R11, RZ, RZ, 0x1f ;  /* 0x0000001fff0b7424 */ /* 0x000fce00078e00ff */
[----:B01234-:R-:W-:Y:S05]  /*2c210*/  WARPSYNC.COLLECTIVE R15, `(.L_x_7178) ;  /* 0x000000000f087348 */ /* 0x01ffea0003c00000 */
[----:B------:R0:W0:Y:S02]  /*2c220*/  SHFL.IDX P6, R14, R13, R12, R11 ;  /* 0x0000000c0d0e7389 */ /* 0x00002400000c000b */
[----:B01234-:R-:W-:Y:S01]  /*2c230*/  ENDCOLLECTIVE ;  /* 0x000000000000791b */ /* 0x01ffe20003800000 */
.L_x_7178:
[----:B------:R-:W-:Y:S05]  /*2c240*/  BSYNC B0 ;  /* 0x0000000000007941 */ /* 0x000fea0003800000 */
.L_x_7177:
[----:B------:R-:W-:Y:S01]  /*2c250*/  IMAD.MOV.U32 R7, RZ, RZ, R14 ;  /* 0x000000ffff077224 */ /* 0x000fe200078e000e */
[----:B------:R-:W-:Y:S06]  /*2c260*/  BRA `(.L_x_7179) ;  /* 0xffffffc400c87947 */ /* 0x000fec000383ffff */
.L_x_7045:
[----:B0-----:R0:W2:Y:S02]  /*2c270*/  SYNCS.PHASECHK.TRANS64.TRYWAIT P0, [R0+URZ+0x34820], R3 ;  /* 0x03482003000075a7 */ /* 0x0010a4000800017f */
[----:B--2---:R-:W-:Y:S05]  /*2c280*/  @!P0 NANOSLEEP.SYNCS 0x989680 ;  /* 0x009896800000895d */ /* 0x004fea0003900000 */
[----:B------:R-:W2:Y:S02]  /*2c290*/  @!P0 SYNCS.PHASECHK.TRANS64 P0, [R0+URZ+0x34820], R3 ;  /* 0x03482003000085a7 */ /* 0x000ea4000800007f */
[----:B--2---:R-:W-:Y:S05]  /*2c2a0*/  @!P0 BRA `(.L_x_7045) ;  /* 0xfffffffc00f08947 */ /* 0x004fea000383ffff */
[----:B------:R-:W-:Y:S05]  /*2c2b0*/  BRA `(.L_x_7180) ;  /* 0xffffffcc005c7947 */ /* 0x000fea000383ffff */
.L_x_7046:
[----:B------:R-:W2:Y:S01]  /*2c2c0*/  S2R R2, SR_TID.X ;  /* 0x0000000000027919 */ /* 0x000ea20000002100 */
[----:B------:R-:W-:Y:S01]  /*2c2d0*/  BSSY B0, `(.L_x_7181) ;  /* 0x000000a000007945 */ /* 0x000fe20003800000 */
[----:B------:R-:W-:Y:S01]  /*2c2e0*/  IMAD.MOV.U32 R12, RZ, RZ, RZ ;  /* 0x000000ffff0c7224 */ /* 0x000fe200078e00ff */
[----:B-1----:R-:W-:Y:S01]  /*2c2f0*/  MOV R11, 0x1f ;  /* 0x0000001f000b7802 */ /* 0x002fe20000000f00 */
[----:B------:R-:W-:Y:S01]  /*2c300*/  IMAD.MOV.U32 R15, RZ, RZ, -0x1 ;  /* 0xffffffffff0f7424 */ /* 0x000fe200078e00ff */
[----:B--2---:R-:W-:-:S04]  /*2c310*/  SHF.R.U32.HI R2, RZ, 0x5, R2 ;  /* 0x00000005ff027819 */ /* 0x004fc80000011602 */
[----:B------:R-:W-:-:S05]  /*2c320*/  LOP3.LUT R2, R2, 0x3, RZ, 0xc0, !PT ;  /* 0x0000000302027812 */ /* 0x000fca00078ec0ff */
[----:B------:R-:W-:-:S07]  /*2c330*/  IMAD.MOV.U32 R13, RZ, RZ, R2 ;  /* 0x000000ffff0d7224 */ /* 0x000fce00078e0002 */
[----:B0-----:R-:W-:Y:S05]  /*2c340*/  WARPSYNC.COLLECTIVE R15, `(.L_x_7182) ;  /* 0x000000000f087348 */ /* 0x001fea0003c00000 */
[----:B------:R1:W2:Y:S02]  /*2c350*/  SHFL.IDX P6, R14, R13, R12, R11 ;  /* 0x0000000c0d0e7389 */ /* 0x0002a400000c000b */
[----:B012---:R-:W-:Y:S01]  /*2c360*/  ENDCOLLECTIVE ;  /* 0x000000000000791b */ /* 0x007fe20003800000 */
.L_x_7182:
[----:B------:R-:W-:Y:S05]  /*2c370*/  BSYNC B0 ;  /* 0x0000000000007941 */ /* 0x000fea0003800000 */
.L_x_7181:
[----:B------:R-:W-:Y:S05]  /*2c380*/  BRA `(.L_x_7183) ;  /* 0xffffffcc00447947 */ /* 0x000fea000383ffff */
.L_x_7047:
[----:B------:R-:W-:Y:S01]  /*2c390*/  BSSY B0, `(.L_x_7184) ;  /* 0x0000006000007945 */ /* 0x000fe20003800000 */
[----:B------:R-:W-:-:S07]  /*2c3a0*/  IMAD.MOV.U32 R15, RZ, RZ, -0x1 ;  /* 0xffffffffff0f7424 */ /* 0x000fce00078e00ff */
[----:B012---:R-:W-:Y:S05]  /*2c3b0*/  WARPSYNC.COLLECTIVE R15, `(.L_x_7185) ;  /* 0x000000000f0c7348 */ /* 0x007fea0003c00000 */
[----:B------:R-:W-:Y:S02]  /*2c3c0*/  ELECT P6, UR62, PT ;  /* 0x00000000003e782f */ /* 0x000fe400038c0000 */
[----:B------:R-:W-:Y:S01]  /*2c3d0*/  MOV R14, UR62 ;  /* 0x0000003e000e7c02 */ /* 0x000fe20008000f00 */
[----:B012---:R-:W-:Y:S10]  /*2c3e0*/  ENDCOLLECTIVE ;  /* 0x000000000000791b */ /* 0x007ff40003800000 */
.L_x_7185:
[----:B------:R-:W-:Y:S05]  /*2c3f0*/  BSYNC B0 ;  /* 0x0000000000007941 */ /* 0x000fea0003800000 */
.L_x_7184:
[----:B------:R-:W-:Y:S05]  /*2c400*/  BRA `(.L_x_7186) ;  /* 0xffffffcc00387947 */ /* 0x000fea000383ffff */
.L_x_7049:
[----:B0-----:R0:W2:Y:S02]  /*2c410*/  SYNCS.PHASECHK.TRANS64.TRYWAIT P0, [R6+URZ], R5 ;  /* 0x00000005060075a7 */ /* 0x0010a4000800017f */
[----:B--2---:R-:W-:Y:S05]  /*2c420*/  @!P0 NANOSLEEP.SYNCS 0x989680 ;  /* 0x009896800000895d */ /* 0x004fea0003900000 */
[----:B------:R-:W2:Y:S02]  /*2c430*/  @!P0 SYNCS.PHASECHK.TRANS64 P0, [R6+URZ], R5 ;  /* 0x00000005060085a7 */ /* 0x000ea4000800007f */
[----:B--2---:R-:W-:Y:S05]  /*2c440*/  @!P0 BRA `(.L_x_7049) ;  /* 0xfffffffc00f08947 */ /* 0x004fea000383ffff */
[----:B------:R-:W-:Y:S05]  /*2c450*/  BRA `(.L_x_7187) ;  /* 0xffffffcc00707947 */ /* 0x000fea000383ffff */
.L_x_7050:
[----:B--2---:R2:W3:Y:S02]  /*2c460*/  SYNCS.PHASECHK.TRANS64.TRYWAIT P0, [R7+URZ], R2 ;  /* 0x00000002070075a7 */ /* 0x0044e4000800017f */
[----:B---3--:R-:W-:Y:S05]  /*2c470*/  @!P0 NANOSLEEP.SYNCS 0x989680 ;  /* 0x009896800000895d */ /* 0x008fea0003900000 */
[----:B------:R-:W3:Y:S02]  /*2c480*/  @!P0 SYNCS.PHASECHK.TRANS64 P0, [R7+URZ], R2 ;  /* 0x00000002070085a7 */ /* 0x000ee4000800007f */
[----:B---3--:R-:W-:Y:S05]  /*2c490*/  @!P0 BRA `(.L_x_7050) ;  /* 0xfffffffc00f08947 */ /* 0x008fea000383ffff */
[----:B------:R-:W-:Y:S05]  /*2c4a0*/  BRA `(.L_x_7188) ;  /* 0xffffffcc00647947 */ /* 0x000fea000383ffff */
.L_x_7052:
[----:B---3--:R3:W4:Y:S02]  /*2c4b0*/  SYNCS.PHASECHK.TRANS64.TRYWAIT P0, [R4+URZ], R5 ;  /* 0x00000005040075a7 */ /* 0x008724000800017f */
[----:B----4-:R-:W-:Y:S05]  /*2c4c0*/  @!P0 NANOSLEEP.SYNCS 0x989680 ;  /* 0x009896800000895d */ /* 0x010fea0003900000 */
[----:B------:R-:W4:Y:S02]  /*2c4d0*/  @!P0 SYNCS.PHASECHK.TRANS64 P0, [R4+URZ], R5 ;  /* 0x00000005040085a7 */ /* 0x000f24000800007f */
[----:B----4-:R-:W-:Y:S05]  /*2c4e0*/  @!P0 BRA `(.L_x_7052) ;  /* 0xfffffffc00f08947 */ /* 0x010fea000383ffff */
[----:B------:R-:W-:Y:S05]  /*2c4f0*/  BRA `(.L_x_7189) ;  /* 0xffffffcc00687947 */ /* 0x000fea000383ffff */
.L_x_7190:
        /* <DEDUP_REMOVED lines=16> */
.L_x_14859:


//--------------------- .text._ZN7cutlass13device_kernelIN5flash11enable_sm90INS1_16FlashAttnFwdSm90INS1_25CollectiveMainloopFwdSm90ILi2EN4cute5tupleIJNS5_1CILi1EEES8_S8_EEENS6_IJNS7_ILi128EEESA_SA_EEELi128ENS_6half_tEfNS_4arch4Sm90ELb0ELb1ELb1ELb0ELb0ELb0ELb0ELb1ELb1ELb1ELb1ELb0EEENS1_21CollectiveEpilogueFwdISB_S9_SC_SE_Li256ELb0ELb1ELb1ELb0EEENS1_19SingleTileSchedulerILb0ELb1ELb1ELi128EEEEEEEEEvNT_6ParamsE --------------------------
	.section	.text._ZN7cutlass13device_kernelIN5flash11enable_sm90INS1_16FlashAttnFwdSm90INS1_25CollectiveMainloopFwdSm90ILi2EN4cute5tupleIJNS5_1CILi1EEES8_S8_EEENS6_IJNS7_ILi128EEESA_SA_EEELi128ENS_6half_tEfNS_4arch4Sm90ELb0ELb1ELb1ELb0ELb0ELb0ELb0ELb1ELb1ELb1ELb1ELb0EEENS1_21CollectiveEpilogueFwdISB_S9_SC_SE_Li256ELb0ELb1ELb1ELb0EEENS1_19SingleTileSchedulerILb0ELb1ELb1ELi128EEEEEEEEEvNT_6ParamsE,"ax",@progbits
	.align	128
.text._ZN7cutlass13device_kernelIN5flash11enable_sm90INS1_16FlashAttnFwdSm90INS1_25CollectiveMainloopFwdSm90ILi2EN4cute5tupleIJNS5_1CILi1EEES8_S8_EEENS6_IJNS7_ILi128EEESA_SA_EEELi128ENS_6half_tEfNS_4arch4Sm90ELb0ELb1ELb1ELb0ELb0ELb0ELb0ELb1ELb1ELb1ELb1ELb0EEENS1_21CollectiveEpilogueFwdISB_S9_SC_SE_Li256ELb0ELb1ELb1ELb0EEENS1_19SingleTileSchedulerILb0ELb1ELb1ELi128EEEEEEEEEvNT_6ParamsE:
        .type           _ZN7cutlass13device_kernelIN5flash11enable_sm90INS1_16FlashAttnFwdSm90INS1_25CollectiveMainloopFwdSm90ILi2EN4cute5tupleIJNS5_1CILi1EEES8_S8_EEENS6_IJNS7_ILi128EEESA_SA_EEELi128ENS_6half_tEfNS_4arch4Sm90ELb0ELb1ELb1ELb0ELb0ELb0ELb0ELb1ELb1ELb1ELb1ELb0EEENS1_21CollectiveEpilogueFwdISB_S9_SC_SE_Li256ELb0ELb1ELb1ELb0EEENS1_19SingleTileSchedulerILb0ELb1ELb1ELi128EEEEEEEEEvNT_6ParamsE,@function
        .size           _ZN7cutlass13device_kernelIN5flash11enable_sm90INS1_16FlashAttnFwdSm90INS1_25CollectiveMainloopFwdSm90ILi2EN4cute5tupleIJNS5_1CILi1EEES8_S8_EEENS6_IJNS7_ILi128EEESA_SA_EEELi128ENS_6half_tEfNS_4arch4Sm90ELb0ELb1ELb1ELb0ELb0ELb0ELb0ELb1ELb1ELb1ELb1ELb0EEENS1_21CollectiveEpilogueFwdISB_S9_SC_SE_Li256ELb0ELb1ELb1ELb0EEENS1_19SingleTileSchedulerILb0ELb1ELb1ELi128EEEEEEEEEvNT_6ParamsE,(.L_x_14860 - _ZN7cutlass13device_kernelIN5flash11enable_sm90INS1_16FlashAttnFwdSm90INS1_25CollectiveMainloopFwdSm90ILi2EN4cute5tupleIJNS5_1CILi1EEES8_S8_EEENS6_IJNS7_ILi128EEESA_SA_EEELi128ENS_6half_tEfNS_4arch4Sm90ELb0ELb1ELb1ELb0ELb0ELb0ELb0ELb1ELb1ELb1ELb1ELb0EEENS1_21CollectiveEpilogueFwdISB_S9_SC_SE_Li256ELb0ELb1ELb1ELb0EEENS1_19SingleTileSchedulerILb0ELb1ELb1ELi128EEEEEEEEEvNT_6ParamsE)
        .other          _ZN7cutlass13device_kernelIN5flash11enable_sm90INS1_16FlashAttnFwdSm90INS1_25CollectiveMainloopFwdSm90ILi2EN4cute5tupleIJNS5_1CILi1EEES8_S8_EEENS6_IJNS7_ILi128EEESA_SA_EEELi128ENS_6half_tEfNS_4arch4Sm90ELb0ELb1ELb1ELb0ELb0ELb0ELb0ELb1ELb1ELb1ELb1ELb0EEENS1_21CollectiveEpilogueFwdISB_S9_SC_SE_Li256ELb0ELb1ELb1ELb0EEENS1_19SingleTileSchedulerILb0ELb1ELb1ELi128EEEEEEEEEvNT_6ParamsE,@"STO_CUDA_ENTRY STV_DEFAULT"
_ZN7cutlass13device_kernelIN5flash11enable_sm90INS1_16FlashAttnFwdSm90INS1_25CollectiveMainloopFwdSm90ILi2EN4cute5tupleIJNS5_1CILi1EEES8_S8_EEENS6_IJNS7_ILi128EEESA_SA_EEELi128ENS_6half_tEfNS_4arch4Sm90ELb0ELb1ELb1ELb0ELb0ELb0ELb0ELb1ELb1ELb1ELb1ELb0EEENS1_21CollectiveEpilogueFwdISB_S9_SC_SE_Li256ELb0ELb1ELb1ELb0EEENS1_19SingleTileSchedulerILb0ELb1ELb1ELi128EEEEEEEEEvNT_6ParamsE:
        /* <DEDUP_REMOVED lines=17> */
.L_x_7192:
[----:B------:R-:W-:Y:S05]  /*0110*/  BSYNC B0 ;  /* 0x0000000000007941 */ /* 0x000fea0003800000 */
.L_x_7191:
[----:B------:R-:W-:Y:S01]  /*0120*/  VOTEU.ANY UP0, P0 ;  /* 0x00000000003f7886 */ /* 0x000fe20000000100 */
[----:B------:R-:W0:Y:S01]  /*0130*/  SHFL.IDX PT, R2, R0, RZ, 0x1f ;  /* 0x00001fff00027589 */ /* 0x000e2200000e0000 */
[----:B------:R-:W-:Y:S01]  /*0140*/  UMOV UR4, 0x80 ;  /* 0x0000008000047882 */ /* 0x000fe20000000000 */
[----:B------:R-:W-:Y:S01]  /*0150*/  UMOV UR7, 0x100 ;  /* 0x0000010000077882 */ /* 0x000fe20000000000 */
[----:B------:R-:W-:Y:S01]  /*0160*/  SHF.R.U32.HI R19, RZ, 0x7, R3 ;  /* 0x00000007ff137819 */ /* 0x000fe20000011603 */
[----:B------:R-:W1:Y:S01]  /*0170*/  @UP0 S2UR UR8, SR_CgaCtaId ;  /* 0x00000000000809c3 */ /* 0x000e620000008800 */
[----:B------:R-:W-:Y:S01]  /*0180*/  @UP0 UMOV UR6, 0x400 ;  /* 0x0000040000060882 */ /* 0x000fe20000000000 */
[----:B------:R-:W-:-:S04]  /*0190*/  @UP0 UIADD3 UR4, -UR4, 0x100000, URZ ;  /* 0x0010000004040890 */ /* 0x000fc8000fffe13f */
[----:B------:R-:W-:Y:S02]  /*01a0*/  @UP0 USHF.L.U32 UR5, UR4, 0xb, URZ ;  /* 0x0000000b04050899 */ /* 0x000fe4000800063f */
[----:B------:R-:W-:Y:S01]  /*01b0*/  @UP0 USHF.L.U32 UR4, UR4, 0x1, URZ ;  /* 0x0000000104040899 */ /* 0x000fe2000800063f */
[----:B------:R-:W-:Y:S01]  /*01c0*/  VOTEU.ANY UP1, P0 ;  /* 0x00000000003f7886 */ /* 0x000fe20000020100 */
[----:B0-----:R-:W-:Y:S02]  /*01d0*/  ISETP.NE.AND P1, PT, R2, RZ, PT ;  /* 0x000000ff0200720c */ /* 0x001fe40003f25270 */
[----:B------:R0:W2:Y:S01]  /*01e0*/  SHFL.IDX PT, R2, R19, RZ, 0x1f ;  /* 0x00001fff13027589 */ /* 0x0000a200000e0000 */
[----:B-1----:R-:W-:Y:S02]  /*01f0*/  @UP0 ULEA UR8, UR8, UR6, 0x18 ;  /* 0x0000000608080291 */ /* 0x002fe4000f8ec03f */
[----:B------:R-:W-:-:S04]  /*0200*/  @UP0 UIADD3 UR6, -UR7, 0x100000, URZ ;  /* 0x0010000007060890 */ /* 0x000fc8000fffe13f */
[----:B------:R-:W-:Y:S02]  /*0210*/  @UP0 USHF.L.U32 UR7, UR6, 0xb, URZ ;  /* 0x0000000b06070899 */ /* 0x000fe4000800063f */
[----:B------:R-:W-:Y:S01]  /*0220*/  @UP0 USHF.L.U32 UR6, UR6, 0x1, URZ ;  /* 0x0000000106060899 */ /* 0x000fe2000800063f */
[----:B------:R-:W-:Y:S01]  /*0230*/  VOTEU.ANY UP0, P0 ;  /* 0x00000000003f7886 */ /* 0x000fe20000000100 */
[----:B------:R-:W1:Y:S04]  /*0240*/  FENCE.VIEW.ASYNC.S ;  /* 0x00000000000073c6 */ /* 0x000e680000000000 */
[----:B-1----:R0:W1:Y:S06]  /*0250*/  @UP0 SYNCS.EXCH.64 URZ, [UR8+0x28800], UR4 ;  /* 0x02880004083f05b2 */ /* 0x00206c0008000100 */
[----:B------:R0:W3:Y:S02]  /*0260*/  @UP1 SYNCS.EXCH.64 URZ, [UR8+0x28820], UR6 ;  /* 0x02882006083f15b2 */ /* 0x0000e40008000100 */
[----:B0-----:R-:W-:Y:S05]  /*0270*/  @P1 BRA `(.L_x_7193) ;  /* 0x0000000000481947 */ /* 0x001fea0003800000 */
[----:B------:R-:W0:Y:S01]  /*0280*/  S2UR UR5, SR_CgaCtaId ;  /* 0x00000000000579c3 */ /* 0x000e220000008800 */
        /* <DEDUP_REMOVED lines=15> */
[----:B------:R0:W0:Y:S01]  /*0380*/  SYNCS.EXCH.64 URZ, [UR8+0x28848], UR6 ;  /* 0x02884806083f75b2 */ /* 0x0000220008000100 */
[----:B------:R-:W-:Y:S01]  /*0390*/  NOP ;  /* 0x0000000000007918 */ /* 0x000fe20000000000 */
.L_x_7193:
[----:B------:R-:W5:Y:S01]  /*03a0*/  SHFL.IDX PT, R3, R0, RZ, 0x1f ;  /* 0x00001fff00037589 */ /* 0x000f6200000e0000 */
[----:B------:R-:W-:Y:S01]  /*03b0*/  NOP ;  /* 0x0000000000007918 */ /* 0x000fe20000000000 */
[----:B-----5:R-:W-:-:S13]  /*03c0*/  ISETP.NE.AND P0, PT, R3, RZ, PT ;  /* 0x000000ff0300720c */ /* 0x020fda0003f05270 */
        /* <DEDUP_REMOVED lines=17> */
[----:B------:R0:W0:Y:S01]  /*04e0*/  SYNCS.EXCH.64 URZ, [UR8+0x28868], UR6 ;  /* 0x02886806083f75b2 */ /* 0x0000220008000100 */
[----:B------:R-:W-:Y:S01]  /*04f0*/  NOP ;  /* 0x0000000000007918 */ /* 0x000fe20000000000 */
.L_x_7194:
[----:B------:R-:W5:Y:S01]  /*0500*/  SHFL.IDX PT, R3, R0, RZ, 0x1f ;  /* 0x00001fff00037589 */ /* 0x000f6200000e0000 */
[----:B------:R-:W-:Y:S01]  /*0510*/  NOP ;  /* 0x0000000000007918 */ /* 0x000fe20000000000 */
[----:B-----5:R-:W-:-:S13]  /*0520*/  ISETP.NE.AND P0, PT, R3, RZ, PT ;  /* 0x000000ff0300720c */ /* 0x020fda0003f05270 */
        /* <DEDUP_REMOVED lines=13> */
[----:B------:R0:W0:Y:S01]  /*0600*/  SYNCS.EXCH.64 URZ, [UR6+0x28888], UR4 ;  /* 0x02888804063f75b2 */ /* 0x0000220008000100 */
[----:B------:R-:W-:Y:S01]  /*0610*/  NOP ;  /* 0x0000000000007918 */ /* 0x000fe20000000000 */
.L_x_7195:
        /* <DEDUP_REMOVED lines=22> */
.L_x_7196:
        /* <DEDUP_REMOVED lines=22> */
.L_x_7197:
[----:B--2---:R-:W-:Y:S01]  /*08e0*/  ISETP.NE.AND P0, PT, R2, RZ, PT ;  /* 0x000000ff0200720c */ /* 0x004fe20003f05270 */
[----:B------:R-:W-:Y:S01]  /*08f0*/  IMAD.MOV.U32 R2, RZ, RZ, 0x1 ;  /* 0x00000001ff027424 */ /* 0x000fe200078e00ff */
[----:B------:R-:W-:Y:S01]  /*0900*/  NOP ;  /* 0x0000000000007918 */ /* 0x000fe20000000000 */
[----:B------:R-:W-:Y:S01]  /*0910*/  ULDC.64 UR44, c[0x0][0x208] ;  /* 0x00008200002c7ab9 */ /* 0x000fe20000000a00 */
[----:B------:R-:W-:Y:S02]  /*0920*/  BSSY B6, `(.L_x_7198) ;  /* 0x0001459000067945 */ /* 0x000fe40003800000 */
[----:B------:R-:W-:-:S05]  /*0930*/  SEL R2, R2, 0x2, !P0 ;  /* 0x0000000202027807 */ /* 0x000fca0004000000 */
[----:B------:R2:W-:Y:S01]  /*0940*/  STL [R1+0x14], R2 ;  /* 0x0000140201007387 */ /* 0x0005e20000100800 */
[----:B01-34-:R-:W-:Y:S06]  /*0950*/  BAR.SYNC.DEFER_BLOCKING 0x0 ;  /* 0x0000000000007b1d */ /* 0x01bfec0000010000 */
[----:B------:R-:W-:Y:S05]  /*0960*/  @!P0 BRA `(.L_x_7199) ;  /* 0x0000010400b08947 */ /* 0x000fea0003800000 */
.L_x_7200:
[----:B------:R-:W-:-:S08]  /*0970*/  NOP ;  /* 0x0000000000007918 */ /* 0x000fd00000000000 */
[----:B------:R-:W0:Y:S02]  /*0980*/  USETMAXREG.TRY_ALLOC.CTAPOOL UP0, 0xf0 ;  /* 0x000000f0000079c8 */ /* 0x000e240008000600 */
[----:B0-----:R-:W-:-:S13]  /*0990*/  PLOP3.LUT P0, PT, PT, PT, UP0, 0x80, 0x0 ;  /* 0x000000000000781c */ /* 0x001fda0003f0f008 */
[----:B------:R-:W-:Y:S05]  /*09a0*/  @!P0 BRA `(.L_x_7200) ;  /* 0xfffffffc00f08947 */ /* 0x000fea000383ffff */
[----:B--2---:R-:W0:Y:S01]  /*09b0*/  LDC R2, c[0x0][0xc50] ;  /* 0x00031400ff027b82 */ /* 0x004e220000000800 */
[----:B------:R-:W1:Y:S07]  /*09c0*/  S2R R6, SR_TID.X ;  /* 0x0000000000067919 */ /* 0x000e6e0000002100 */
[----:B------:R-:W2:Y:S08]  /*09d0*/  S2UR UR4, SR_CTAID.Y ;  /* 0x00000000000479c3 */ /* 0x000eb00000002600 */
[----:B------:R-:W3:Y:S08]  /*09e0*/  S2UR UR5, SR_CTAID.Z ;  /* 0x00000000000579c3 */ /* 0x000ef00000002700 */
[----:B------:R-:W-:Y:S06]  /*09f0*/  BAR.ARV 0x8, 0x180 ;  /* 0x0206000000007b1d */ /* 0x000fec0000002000 */
[----:B0-----:R-:W-:Y:S01]  /*0a00*/  ISETP.NE.AND P1, PT, R2, 0x1, PT ;  /* 0x000000010200780c */ /* 0x001fe20003f25270 */
[----:B--2---:R-:W-:Y:S01]  /*0a10*/  IMAD.U32 R18, RZ, RZ, UR4 ;  /* 0x00000004ff127e24 */ /* 0x004fe2000f8e00ff */
[----:B-1----:R-:W-:-:S11]  /*0a20*/  LOP3.LUT R4, R6, 0xffffff80, RZ, 0xc0, !PT ;  /* 0xffffff8006047812 */ /* 0x002fd600078ec0ff */
[----:B------:R-:W0:Y:S01]  /*0a30*/  @P1 LDC R0, c[0x0][0xc54] ;  /* 0x00031500ff001b82 */ /* 0x000e220000000800 */
[----:B------:R-:W-:-:S07]  /*0a40*/  ISETP.NE.AND P0, PT, R4, 0x80, PT ;  /* 0x000000800400780c */ /* 0x000fce0003f05270 */
[----:B------:R-:W1:Y:S08]  /*0a50*/  @P1 LDC R3, c[0x0][0xc58] ;  /* 0x00031600ff031b82 */ /* 0x000e700000000800 */
[----:B------:R-:W-:Y:S06]  /*0a60*/  @!P0 BAR.ARV 0x9, 0x100 ;  /* 0x0244000000008b1d */ /* 0x000fec0000002000 */
[----:B---3--:R-:W-:Y:S01]  /*0a70*/  ISETP.LE.AND P0, PT, RZ, UR5, PT ;  /* 0x00000005ff007c0c */ /* 0x008fe2000bf03270 */
[----:B0-----:R-:W-:-:S05]  /*0a80*/  @P1 IMAD.HI.U32 R0, R0, UR4, RZ ;  /* 0x0000000400001c27 */ /* 0x001fca000f8e00ff */
[----:B-1----:R-:W-:-:S05]  /*0a90*/  @P1 SHF.R.U32.HI R18, RZ, R3, R0 ;  /* 0x00000003ff121219 */ /* 0x002fca0000011600 */
[----:B------:R-:W-:-:S04]  /*0aa0*/  IMAD.MOV R3, RZ, RZ, -R18 ;  /* 0x000000ffff037224 */ /* 0x000fc800078e0a12 */
[----:B------:R-:W-:Y:S01]  /*0ab0*/  IMAD R17, R2, R3, UR4 ;  /* 0x0000000402117e24 */ /* 0x000fe2000f8e0203 */
[----:B------:R-:W-:Y:S06]  /*0ac0*/  @!P0 BRA `(.L_x_7201) ;  /* 0x0000014000f88947 */ /* 0x000fec0003800000 */
[----:B------:R-:W0:Y:S01]  /*0ad0*/  LDC R0, c[0x0][0x448] ;  /* 0x00011200ff007b82 */ /* 0x000e220000000800 */
[----:B------:R-:W1:Y:S01]  /*0ae0*/  S2R R23, SR_CTAID.X ;  /* 0x0000000000177919 */ /* 0x000e620000002500 */
[----:B------:R-:W-:-:S06]  /*0af0*/  VIADD R89, R6, 0xffffff80 ;  /* 0xffffff8006597836 */ /* 0x000fcc0000000000 */
[----:B------:R-:W2:Y:S08]  /*0b00*/  LDC.64 R2, c[0x0][0x418] ;  /* 0x00010600ff027b82 */ /* 0x000eb00000000a00 */
[----:B------:R-:W3:Y:S01]  /*0b10*/  LDC.64 R12, c[0x0][0x9e0] ;  /* 0x00027800ff0c7b82 */ /* 0x000ee20000000a00 */
[----:B0-----:R-:W-:-:S07]  /*0b20*/  ISETP.NE.AND P1, PT, R0, 0x1, PT ;  /* 0x000000010000780c */ /* 0x001fce0003f25270 */
[----:B------:R-:W0:Y:S01]  /*0b30*/  LDC R9, c[0x0][0x288] ;  /* 0x0000a200ff097b82 */ /* 0x000e220000000800 */
[----:B--2---:R-:W-:-:S07]  /*0b40*/  ISETP.NE.U32.AND P0, PT, R2, RZ, PT ;  /* 0x000000ff0200720c */ /* 0x004fce0003f05070 */
[----:B------:R-:W2:Y:S01]  /*0b50*/  LDC R16, c[0x0][0x424] ;  /* 0x00010900ff107b82 */ /* 0x000ea20000000800 */
[----:B-1----:R-:W-:Y:S01]  /*0b60*/  IMAD.SHL.U32 R23, R23, 0x80, RZ ;  /* 0x0000008017177824 */ /* 0x002fe200078e00ff */
[----:B------:R-:W-:-:S03]  /*0b70*/  ISETP.NE.AND.EX P0, PT, R3, RZ, PT, P0 ;  /* 0x000000ff0300720c */ /* 0x000fc60003f05300 */
[----:B------:R-:W-:Y:S01]  /*0b80*/  @P1 VIADD R0, R23, 0x7f ;  /* 0x0000007f17001836 */ /* 0x000fe20000000000 */
[----:B---3--:R-:W-:Y:S02]  /*0b90*/  ISETP.GE.AND P2, PT, R13, 0x1, PT ;  /* 0x000000010d00780c */ /* 0x008fe40003f46270 */
[----:B------:R-:W1:Y:S08]  /*0ba0*/  @P1 LDC R5, c[0x0][0x44c] ;  /* 0x00011300ff051b82 */ /* 0x000e700000000800 */
[----:B------:R-:W3:Y:S01]  /*0bb0*/  @P1 LDC R7, c[0x0][0x450] ;  /* 0x00011400ff071b82 */ /* 0x000ee20000000800 */
[----:B0-----:R-:W-:-:S07]  /*0bc0*/  IADD3 R3, -R9, 0x1, RZ ;  /* 0x0000000109037810 */ /* 0x001fce0007ffe1ff */
[----:B------:R-:W0:Y:S01]  /*0bd0*/  LDC R11, c[0x0][0x2f0] ;  /* 0x0000bc00ff0b7b82 */ /* 0x000e220000000800 */
[----:B--2---:R-:W-:Y:S01]  /*0be0*/  SEL R16, R16, 0x1, P0 ;  /* 0x0000000110107807 */ /* 0x004fe20000000000 */
[----:B-1----:R-:W-:-:S04]  /*0bf0*/  @P1 IMAD.HI.U32 R2, R0, R5, RZ ;  /* 0x0000000500021227 */ /* 0x002fc800078e00ff */
[----:B------:R-:W-:Y:S01]  /*0c00*/  VIADD R0, R23, 0x7f ;  /* 0x0000007f17007836 */ /* 0x000fe20000000000 */
[----:B---3--:R-:W-:Y:S01]  /*0c10*/  @P1 SHF.R.U32.HI R0, RZ, R7, R2 ;  /* 0x00000007ff001219 */ /* 0x008fe20000011602 */
[----:B0-----:R-:W-:-:S04]  /*0c20*/  IMAD R3, R16, R11, R3 ;  /* 0x0000000b10037224 */ /* 0x001fc800078e0203 */
[----:B------:R-:W-:-:S04]  /*0c30*/  IMAD.IADD R3, R3, 0x1, R0 ;  /* 0x0000000103037824 */ /* 0x000fc800078e0200 */
[----:B------:R-:W-:Y:S01]  /*0c40*/  IMAD.IADD R0, R3, 0x1, R12 ;  /* 0x0000000103007824 */ /* 0x000fe200078e020c */
[----:B------:R-:W-:Y:S06]  /*0c50*/  @!P2 BRA `(.L_x_7202) ;  /* 0x000000000040a947 */ /* 0x000fec0003800000 */
[C---:B------:R-:W-:Y:S01]  /*0c60*/  ISETP.GT.AND P0, PT, R3.reuse, RZ, PT ;  /* 0x000000ff0300720c */ /* 0x040fe20003f04270 */
[----:B------:R-:W-:-:S12]  /*0c70*/  VIADD R2, R3, 0xffffffff ;  /* 0xffffffff03027836 */ /* 0x000fd80000000000 */
        /* <DEDUP_REMOVED lines=8> */
.L_x_7203:
[----:B------:R-:W-:-:S13]  /*0d00*/  ISETP.NE.AND P0, PT, R13, 0x1, PT ;  /* 0x000000010d00780c */ /* 0x000fda0003f05270 */
[----:B------:R-:W0:Y:S02]  /*0d10*/  @P0 LDC.64 R4, c[0x0][0x9e8] ;  /* 0x00027a00ff040b82 */ /* 0x000e240000000a00 */
[----:B0-----:R-:W-:-:S05]  /*0d20*/  @P0 IMAD.HI.U32 R4, R2, R4, RZ ;  /* 0x0000000402040227 */ /* 0x001fca00078e00ff */
[----:B------:R-:W-:-:S07]  /*0d30*/  @P0 SHF.R.U32.HI R2, RZ, R5, R4 ;  /* 0x00000005ff020219 */ /* 0x000fce0000011604 */
.L_x_7204:
[----:B------:R-:W-:-:S05]  /*0d40*/  IMAD R3, R2, R13, R13 ;  /* 0x0000000d02037224 */ /* 0x000fca00078e020d */
[----:B------:R-:W-:-:S07]  /*0d50*/  VIMNMX R0, R0, R3, PT ;  /* 0x0000000300007248 */ /* 0x000fce0003fe0100 */
.L_x_7202:
[----:B------:R-:W0:Y:S01]  /*0d60*/  @P1 LDC R4, c[0x0][0x44c] ;  /* 0x00011300ff041b82 */ /* 0x000e220000000800 */
[----:B------:R-:W-:Y:S01]  /*0d70*/  VIADD R2, R0, 0x7f ;  /* 0x0000007f00027836 */ /* 0x000fe20000000000 */
[----:B------:R-:W-:Y:S01]  /*0d80*/  ULDC UR4, c[0x0][0x9dc] ;  /* 0x0002770000047ab9 */ /* 0x000fe20000000800 */
[CC--:B------:R-:W-:Y:S02]  /*0d90*/  IMAD R0, R16.reuse, R11.reuse, 0x7f ;  /* 0x0000007f10007424 */ /* 0x0c0fe400078e020b */
[----:B------:R-:W-:Y:S01]  /*0da0*/  IMAD.MOV.U32 R7, RZ, RZ, R23 ;  /* 0x000000ffff077224 */ /* 0x000fe200078e0017 */
[----:B------:R-:W-:Y:S01]  /*0db0*/  SHF.R.S32.HI R5, RZ, 0x1f, R2 ;  /* 0x0000001fff057819 */ /* 0x000fe20000011402 */
[----:B------:R-:W-:Y:S01]  /*0dc0*/  IMAD R88, R16, R11, -R9 ;  /* 0x0000000b10587224 */ /* 0x000fe200078e0a09 */
[----:B------:R-:W1:Y:S01]  /*0dd0*/  @P1 LDC R15, c[0x0][0x450] ;  /* 0x00011400ff0f1b82 */ /* 0x000e620000000800 */
[----:B------:R-:W-:Y:S02]  /*0de0*/  SHF.R.S32.HI R3, RZ, 0x1f, R0 ;  /* 0x0000001fff037819 */ /* 0x000fe40000011400 */
[----:B------:R-:W-:-:S02]  /*0df0*/  LEA.HI R5, R5, R2, RZ, 0x7 ;  /* 0x0000000205057211 */ /* 0x000fc400078f38ff */
[----:B------:R-:W-:Y:S02]  /*0e00*/  LEA.HI R3, R3, R0, RZ, 0x7 ;  /* 0x0000000003037211 */ /* 0x000fe400078f38ff */
[----:B------:R-:W-:Y:S02]  /*0e10*/  SHF.R.S32.HI R0, RZ, 0x7, R5 ;  /* 0x00000007ff007819 */ /* 0x000fe40000011405 */
[----:B------:R-:W-:-:S04]  /*0e20*/  SHF.R.S32.HI R3, RZ, 0x7, R3 ;  /* 0x00000007ff037819 */ /* 0x000fc80000011403 */
[----:B------:R-:W-:Y:S01]  /*0e30*/  VIMNMX R9, R3, R0, PT ;  /* 0x0000000003097248 */ /* 0x000fe20003fe0100 */
[----:B0-----:R-:W-:-:S05]  /*0e40*/  @P1 IMAD.HI.U32 R4, R23, R4, RZ ;  /* 0x0000000417041227 */ /* 0x001fca00078e00ff */
[----:B-1----:R-:W-:-:S05]  /*0e50*/  @P1 SHF.R.U32.HI R7, RZ, R15, R4 ;  /* 0x0000000fff071219 */ /* 0x002fca0000011604 */
[----:B------:R-:W-:-:S04]  /*0e60*/  IMAD.IADD R2, R88, 0x1, R7 ;  /* 0x0000000158027824 */ /* 0x000fc800078e0207 */
[----:B------:R-:W-:Y:S01]  /*0e70*/  VIADD R0, R2, -UR4 ;  /* 0x8000000402007c36 */ /* 0x000fe20008000000 */
[----:B------:R-:W-:Y:S06]  /*0e80*/  @!P2 BRA `(.L_x_7205) ;  /* 0x00000000003ca947 */ /* 0x000fec0003800000 */
        /* <DEDUP_REMOVED lines=9> */
.L_x_7206:
[----:B------:R-:W-:-:S13]  /*0f20*/  ISETP.NE.AND P0, PT, R13, 0x1, PT ;  /* 0x000000010d00780c */ /* 0x000fda0003f05270 */
[----:B------:R-:W0:Y:S02]  /*0f30*/  @P0 LDC.64 R4, c[0x0][0x9e8] ;  /* 0x00027a00ff040b82 */ /* 0x000e240000000a00 */
[----:B0-----:R-:W-:-:S05]  /*0f40*/  @P0 IMAD.HI.U32 R4, R2, R4, RZ ;  /* 0x0000000402040227 */ /* 0x001fca00078e00ff */
[----:B------:R-:W-:-:S07]  /*0f50*/  @P0 SHF.R.U32.HI R2, RZ, R5, R4 ;  /* 0x00000005ff020219 */ /* 0x000fce0000011604 */
.L_x_7207:
[----:B------:R-:W-:-:S05]  /*0f60*/  IMAD R3, R2, R13, RZ ;  /* 0x0000000d02037224 */ /* 0x000fca00078e02ff */
[----:B------:R-:W-:-:S07]  /*0f70*/  VIMNMX R0, R0, R3, !PT ;  /* 0x0000000300007248 */ /* 0x000fce0007fe0100 */
.L_x_7205:
[----:B------:R-:W-:Y:S01]  /*0f80*/  SHF.R.S32.HI R3, RZ, 0x1f, R0 ;  /* 0x0000001fff037819 */ /* 0x000fe20000011400 */
[----:B------:R-:W-:-:S03]  /*0f90*/  IMAD.MOV.U32 R22, RZ, RZ, RZ ;  /* 0x000000ffff167224 */ /* 0x000fc600078e00ff */
[----:B------:R-:W-:Y:S02]  /*0fa0*/  LEA.HI R3, R3, R0, RZ, 0x7 ;  /* 0x0000000003037211 */ /* 0x000fe400078f38ff */
[----:B------:R-:W-:Y:S02]  /*0fb0*/  SHF.R.U32.HI R0, RZ, 0x10, R17 ;  /* 0x00000010ff007819 */ /* 0x000fe40000011611 */
[----:B------:R-:W-:Y:S02]  /*0fc0*/  SHF.R.S32.HI R3, RZ, 0x7, R3 ;  /* 0x00000007ff037819 */ /* 0x000fe40000011403 */
[----:B------:R-:W-:Y:S02]  /*0fd0*/  ISETP.NE.AND P0, PT, R0, RZ, PT ;  /* 0x000000ff0000720c */ /* 0x000fe40003f05270 */
[----:B------:R-:W-:Y:S02]  /*0fe0*/  VIMNMX R8, RZ, R3, !PT ;  /* 0x00000003ff087248 */ /* 0x000fe40007fe0100 */
[----:B------:R-:W-:-:S02]  /*0ff0*/  LOP3.LUT R17, R17, 0xffff, RZ, 0xc0, !PT ;  /* 0x0000ffff11117812 */ /* 0x000fc400078ec0ff */
[----:B------:R-:W-:-:S07]  /*1000*/  ISETP.GT.AND P1, PT, R9, R8, PT ;  /* 0x000000080900720c */ /* 0x000fce0003f24270 */
[----:B------:R-:W0:Y:S06]  /*1010*/  @!P0 LDC R0, c[0x0][0x9f0] ;  /* 0x00027c00ff008b82 */ /* 0x000e2c0000000800 */
[----:B------:R-:W-:Y:S05]  /*1020*/  @!P1 BRA `(.L_x_7208) ;  /* 0x0000000000709947 */ /* 0x000fea0003800000 */
[-C--:B0-----:R-:W-:Y:S02]  /*1030*/  IABS R6, R0.reuse ;  /* 0x0000000000067213 */ /* 0x081fe40000000000 */
[----:B------:R-:W-:Y:S02]  /*1040*/  IADD3 R2, R0, -0x1, R9 ;  /* 0xffffffff00027810 */ /* 0x000fe40007ffe009 */
[----:B------:R-:W0:Y:S03]  /*1050*/  I2F.RP R4, R6 ;  /* 0x0000000600047306 */ /* 0x000e260000209400 */
[----:B------:R-:W-:Y:S01]  /*1060*/  IMAD.IADD R5, R2, 0x1, -R8 ;  /* 0x0000000102057824 */ /* 0x000fe200078e0a08 */
[----:B------:R-:W-:-:S04]  /*1070*/  IABS R2, R0 ;  /* 0x0000000000027213 */ /* 0x000fc80000000000 */
[----:B------:R-:W-:Y:S02]  /*1080*/  IABS R10, R5 ;  /* 0x00000005000a7213 */ /* 0x000fe40000000000 */
[----:B------:R-:W-:-:S04]  /*1090*/  LOP3.LUT R5, R5, R0, RZ, 0x3c, !PT ;  /* 0x0000000005057212 */ /* 0x000fc800078e3cff */
[----:B------:R-:W-:Y:S01]  /*10a0*/  ISETP.GE.AND P2, PT, R5, RZ, PT ;  /* 0x000000ff0500720c */ /* 0x000fe20003f46270 */
[----:B0-----:R-:W0:Y:S02]  /*10b0*/  MUFU.RCP R4, R4 ;  /* 0x0000000400047308 */ /* 0x001e240000001000 */
[----:B0-----:R-:W-:Y:S02]  /*10c0*/  VIADD R3, R4, 0xffffffe ;  /* 0x0ffffffe04037836 */ /* 0x001fe40000000000 */
[----:B------:R-:W-:Y:S02]  /*10d0*/  IMAD.MOV R4, RZ, RZ, -R2 ;  /* 0x000000ffff047224 */ /* 0x000fe400078e0a02 */
[----:B------:R-:W-:Y:S02]  /*10e0*/  IMAD.MOV.U32 R2, RZ, RZ, RZ ;  /* 0x000000ffff027224 */ /* 0x000fe400078e00ff */
[----:B------:R-:W0:Y:S02]  /*10f0*/  F2I.FTZ.U32.TRUNC.NTZ R3, R3 ;  /* 0x0000000300037305 */ /* 0x000e24000021f000 */
[----:B0-----:R-:W-:-:S04]  /*1100*/  IMAD.MOV R7, RZ, RZ, -R3 ;  /* 0x000000ffff077224 */ /* 0x001fc800078e0a03 */
        /* <DEDUP_REMOVED lines=13> */
[----:B------:R-:W-:-:S07]  /*11e0*/  IMAD.MOV.U32 R22, RZ, RZ, R2 ;  /* 0x000000ffff167224 */ /* 0x000fce00078e0002 */
.L_x_7208:
[-C--:B------:R-:W-:Y:S01]  /*11f0*/  IMAD R17, R17, R22.reuse, R8 ;  /* 0x0000001611117224 */ /* 0x080fe200078e0208 */
[----:B------:R-:W-:Y:S01]  /*1200*/  PLOP3.LUT P0, PT, PT, PT, PT, 0x80, 0x0 ;  /* 0x000000000000781c */ /* 0x000fe20003f0f070 */
[----:B0-----:R-:W-:Y:S01]  /*1210*/  IMAD.MOV.U32 R0, RZ, RZ, RZ ;  /* 0x000000ffff007224 */ /* 0x001fe200078e00ff */
        /* <DEDUP_REMOVED lines=70> */
.L_x_7210:
[----:B------:R-:W2:Y:S01]  /*1680*/  LDL.LU R20, [R1+0x14] ;  /* 0x0000140001147983 */ /* 0x000ea20000300800 */
[----:B------:R-:W-:-:S04]  /*1690*/  SHF.L.U32 R2, RZ, 0x1f, RZ ;  /* 0x0000001fff027819 */ /* 0x000fc800000006ff */
[----:B------:R-:W0:Y:S01]  /*16a0*/  SYNCS.PHASECHK.TRANS64.TRYWAIT P1, [UR36+0x28800], R2 ;  /* 0x02880002ff0075a7 */ /* 0x000e220008020164 */
[----:B--2---:R-:W-:-:S04]  /*16b0*/  LOP3.LUT R0, R20, 0x1, RZ, 0xfc, !PT ;  /* 0x0000000114007812 */ /* 0x004fc800078efcff */
[----:B------:R-:W-:Y:S01]  /*16c0*/  ISETP.NE.AND P0, PT, R0, 0x3, PT ;  /* 0x000000030000780c */ /* 0x000fe20003f05270 */
[----:B0-----:R-:W-:-:S12]  /*16d0*/  @!P1 BRA `(.L_x_7211) ;  /* 0x0000013400fc9947 */ /* 0x001fd80003800000 */
.L_x_7371:
[----:B------:R-:W-:Y:S05]  /*16e0*/  @!P0 BRA `(.L_x_7212) ;  /* 0x0000000000048947 */ /* 0x000fea0003800000 */
[----:B------:R-:W-:Y:S01]  /*16f0*/  BPT.TRAP 0x1 ;  /* 0x000000040000795c */ /* 0x000fe20000300000 */
.L_x_7212:
[----:B------:R1:W2:Y:S01]  /*1700*/  SYNCS.PHASECHK.TRANS64.TRYWAIT P2, [UR36+0x28830], R2 ;  /* 0x02883002ff0075a7 */ /* 0x0002a20008040164 */
[----:B------:R-:W-:Y:S05]  /*1710*/  @!P0 BRA `(.L_x_7213) ;  /* 0x0000000000048947 */ /* 0x000fea0003800000 */
[----:B------:R-:W-:Y:S01]  /*1720*/  BPT.TRAP 0x1 ;  /* 0x000000040000795c */ /* 0x000fe20000300000 */
.L_x_7213:
        /* <DEDUP_REMOVED lines=8> */
.L_x_7214:
[----:B------:R-:W-:Y:S05]  /*17b0*/  WARPSYNC.ALL ;  /* 0x0000000000007948 */ /* 0x000fea0003800000 */
[----:B------:R-:W-:Y:S01]  /*17c0*/  IMAD.MOV.U32 R7, RZ, RZ, 0x40000040 ;  /* 0x40000040ff077424 */ /* 0x000fe200078e00ff */
[----:B------:R-:W-:Y:S01]  /*17d0*/  UIADD3 UR4, UR36, 0x18400, URZ ;  /* 0x0001840024047890 */ /* 0x000fe2000fffe03f */
[----:B------:R-:W-:Y:S01]  /*17e0*/  R2UR UR8, R6 ;  /* 0x00000000060872ca */ /* 0x000fe200000e0000 */
[----:B------:R-:W-:Y:S02]  /*17f0*/  WARPGROUP.ARRIVE ;  /* 0x00000000000079c5 */ /* 0x000fe40000000000 */
[----:B------:R-:W-:Y:S01]  /*1800*/  R2UR UR9, R7 ;  /* 0x00000000070972ca */ /* 0x000fe200000e0000 */
[----:B------:R-:W-:Y:S01]  /*1810*/  USHF.R.U32.HI UR4, URZ, 0x4, UR4 ;  /* 0x000000043f047899 */ /* 0x000fe20008011604 */
[----:B01----:R-:W0:Y:S01]  /*1820*/  LDC R2, c[0x0][0x448] ;  /* 0x00011200ff027b82 */ /* 0x003e220000000800 */
[----:B------:R-:W-:Y:S01]  /*1830*/  UMOV UR11, 0x40000040 ;  /* 0x40000040000b7882 */ /* 0x000fe20000000000 */
[----:B------:R-:W-:Y:S01]  /*1840*/  UMOV UR33, 0x40000040 ;  /* 0x4000004000217882 */ /* 0x000fe20000000000 */
[----:B------:R-:W-:Y:S01]  /*1850*/  ULOP3.LUT UR4, UR4, 0x3fff, URZ, 0xc0, !UPT ;  /* 0x00003fff04047892 */ /* 0x000fe2000f8ec03f */
[----:B------:R-:W-:Y:S01]  /*1860*/  LEA.HI R11, R91, R91, RZ, 0x1 ;  /* 0x0000005b5b0b7211 */ /* 0x000fe200078f08ff */
[----:B------:R-:W-:Y:S01]  /*1870*/  UMOV UR35, 0x40000040 ;  /* 0x4000004000237882 */ /* 0x000fe20000000000 */
[----:B------:R-:W-:Y:S01]  /*1880*/  UMOV UR29, 0x40000040 ;  /* 0x40000040001d7882 */ /* 0x000fe20000000000 */
[----:B------:R-:W-:Y:S01]  /*1890*/  ULOP3.LUT UR6, UR4, 0x10000, URZ, 0xfc, !UPT ;  /* 0x0001000004067892 */ /* 0x000fe2000f8efc3f */
[----:B------:R-:W-:Y:S01]  /*18a0*/  LEA.HI R92, R92, R89, RZ, 0x2 ;  /* 0x000000595c5c7211 */ /* 0x000fe200078f10ff */
[----:B------:R-:W-:Y:S01]  /*18b0*/  UMOV UR31, 0x40000040 ;  /* 0x40000040001f7882 */ /* 0x000fe20000000000 */
[----:B------:R-:W-:Y:S01]  /*18c0*/  UMOV UR25, 0x40000040 ;  /* 0x4000004000197882 */ /* 0x000fe20000000000 */
[----:B------:R-:W-:Y:S01]  /*18d0*/  UIADD3 UR34, UR6, 0x2, URZ ;  /* 0x0000000206227890 */ /* 0x000fe2000fffe03f */
[----:B------:R-:W-:Y:S01]  /*18e0*/  LOP3.LUT R92, R92, 0xfffffffc, RZ, 0xc0, !PT ;  /* 0xfffffffc5c5c7812 */ /* 0x000fe200078ec0ff */
[----:B------:R-:W-:-:S02]  /*18f0*/  UIADD3 UR30, UR6, 0x4, URZ ;  /* 0x00000004061e7890 */ /* 0x000fc4000fffe03f */
[----:B------:R-:W-:Y:S01]  /*1900*/  UMOV UR10, UR6 ;  /* 0x00000006000a7c82 */ /* 0x000fe20008000000 */
[----:B------:R-:W-:Y:S01]  /*1910*/  UIADD3 UR26, UR6, 0x6, URZ ;  /* 0x00000006061a7890 */ /* 0x000fe2000fffe03f */
[----:B------:R-:W-:Y:S01]  /*1920*/  HGMMA.64x128x16.F32 R24, gdesc[UR8], RZ, !UPT, gsb0 ;  /* 0x01e00000081879f0 */ /* 0x000fe2000c0008ff */
[----:B------:R-:W-:Y:S01]  /*1930*/  R2UR UR8, R6 ;  /* 0x00000000060872ca */ /* 0x000fe200000e0000 */
[----:B------:R-:W-:Y:S01]  /*1940*/  UMOV UR27, 0x40000040 ;  /* 0x40000040001b7882 */ /* 0x000fe20000000000 */
[----:B------:R-:W-:Y:S01]  /*1950*/  UIADD3 UR22, UR6, 0x400, URZ ;  /* 0x0000040006167890 */ /* 0x000fe2000fffe03f */
[----:B------:R-:W-:Y:S01]  /*1960*/  IMAD.IADD R92, R89, 0x1, -R92 ;  /* 0x00000001595c7824 */ /* 0x000fe200078e0a5c */
[----:B------:R-:W-:Y:S01]  /*1970*/  UMOV UR21, 0x40000040 ;  /* 0x4000004000157882 */ /* 0x000fe20000000000 */
[----:B------:R-:W-:Y:S01]  /*1980*/  UMOV UR23, 0x40000040 ;  /* 0x4000004000177882 */ /* 0x000fe20000000000 */
[----:B------:R-:W-:Y:S01]  /*1990*/  UIADD3 UR18, UR6, 0x402, URZ ;  /* 0x0000040206127890 */ /* 0x000fe2000fffe03f */
[----:B0-----:R-:W-:Y:S01]  /*19a0*/  ISETP.NE.AND P2, PT, R2, 0x1, PT ;  /* 0x000000010200780c */ /* 0x001fe20003f45270 */
[----:B------:R-:W-:Y:S01]  /*19b0*/  UMOV UR17, 0x40000040 ;  /* 0x4000004000117882 */ /* 0x000fe20000000000 */
[----:B------:R-:W-:Y:S01]  /*19c0*/  UMOV UR19, 0x40000040 ;  /* 0x4000004000137882 */ /* 0x000fe20000000000 */
[----:B------:R-:W-:Y:S01]  /*19d0*/  UIADD3 UR14, UR6, 0x404, URZ ;  /* 0x00000404060e7890 */ /* 0x000fe2000fffe03f */
[----:B------:R-:W-:Y:S01]  /*19e0*/  LOP3.LUT R2, R93, 0xffffff80, RZ, 0xc0, !PT ;  /* 0xffffff805d027812 */ /* 0x000fe200078ec0ff */
[----:B------:R-:W-:Y:S01]  /*19f0*/  UMOV UR13, 0x40000040 ;  /* 0x40000040000d7882 */ /* 0x000fe20000000000 */
[----:B------:R-:W-:Y:S01]  /*1a00*/  UIADD3 UR32, UR8, 0x2, URZ ;  /* 0x0000000208207890 */ /* 0x000fe2000fffe03f */
[----:B------:R-:W-:Y:S01]  /*1a10*/  LEA.HI R15, R92, R92, RZ, 0x1 ;  /* 0x0000005c5c0f7211 */ /* 0x000fe200078f08ff */
[----:B------:R-:W-:Y:S01]  /*1a20*/  UIADD3 UR28, UR8, 0x4, URZ ;  /* 0x00000004081c7890 */ /* 0x000fe2000fffe03f */
[----:B------:R-:W-:Y:S01]  /*1a30*/  IMAD.IADD R2, R89, 0x1, -R2 ;  /* 0x0000000159027824 */ /* 0x000fe200078e0a02 */
[----:B------:R-:W-:Y:S01]  /*1a40*/  UIADD3 UR24, UR8, 0x6, URZ ;  /* 0x0000000608187890 */ /* 0x000fe2000fffe03f */
[----:B------:R-:W-:Y:S01]  /*1a50*/  LOP3.LUT R15, R15, 0x1ffffffe, RZ, 0xc0, !PT ;  /* 0x1ffffffe0f0f7812 */ /* 0x000fe200078ec0ff */
[----:B------:R-:W-:-:S02]  /*1a60*/  UIADD3 UR20, UR8, 0x400, URZ ;  /* 0x0000040008147890 */ /* 0x000fc4000fffe03f */
[----:B------:R-:W-:Y:S01]  /*1a70*/  UIADD3 UR16, UR8, 0x402, URZ ;  /* 0x0000040208107890 */ /* 0x000fe2000fffe03f */
[----:B------:R-:W-:Y:S01]  /*1a80*/  SHF.R.S32.HI R5, RZ, 0x1f, R2 ;  /* 0x0000001fff057819 */ /* 0x000fe20000011402 */
[----:B------:R-:W-:Y:S01]  /*1a90*/  UIADD3 UR12, UR8, 0x404, URZ ;  /* 0x00000404080c7890 */ /* 0x000fe2000fffe03f */
[----:B------:R-:W-:Y:S01]  /*1aa0*/  UMOV UR15, 0x40000040 ;  /* 0x40000040000f7882 */ /* 0x000fe20000000000 */
[----:B------:R-:W-:Y:S01]  /*1ab0*/  UIADD3 UR8, UR8, 0x406, URZ ;  /* 0x0000040608087890 */ /* 0x000fe2000fffe03f */
[----:B------:R-:W-:Y:S01]  /*1ac0*/  LEA.HI R14, R5, R2, RZ, 0x5 ;  /* 0x00000002050e7211 */ /* 0x000fe200078f28ff */
[----:B------:R-:W-:Y:S01]  /*1ad0*/  UIADD3 UR10, UR6, 0x406, URZ ;  /* 0x00000406060a7890 */ /* 0x000fe2000fffe03f */
[----:B------:R-:W-:Y:S01]  /*1ae0*/  UMOV UR9, 0x40000040 ;  /* 0x4000004000097882 */ /* 0x000fe20000000000 */
[----:B------:R-:W-:Y:S01]  /*1af0*/  UMOV UR11, 0x40000040 ;  /* 0x40000040000b7882 */ /* 0x000fe20000000000 */
[----:B------:R-:W-:Y:S01]  /*1b00*/  ULDC UR4, c[0x0][0x9d8] ;  /* 0x0002760000047ab9 */ /* 0x000fe20000000800 */
[----:B------:R-:W-:Y:S01]  /*1b10*/  SHF.R.S32.HI R14, RZ, 0x5, R14 ;  /* 0x00000005ff0e7819 */ /* 0x000fe2000001140e */
[----:B------:R-:W-:Y:S01]  /*1b20*/  ULDC UR38, c[0x0][0x2f0] ;  /* 0x0000bc0000267ab9 */ /* 0x000fe20000000800 */
[----:B------:R-:W-:-:S02]  /*1b30*/  ULDC UR5, c[0x0][0x9dc] ;  /* 0x0002770000057ab9 */ /* 0x000fc40000000800 */
[----:B------:R-:W-:Y:S01]  /*1b40*/  ULOP3.LUT UR5, URZ, UR5, URZ, 0x33, !UPT ;  /* 0x000000053f057292 */ /* 0x000fe2000f8e333f */
[----:B------:R-:W-:Y:S01]  /*1b50*/  IMAD R14, R14, 0x10, R23 ;  /* 0x000000100e0e7824 */ /* 0x000fe200078e0217 */
[----:B------:R-:W-:Y:S02]  /*1b60*/  WARPGROUP.DEPBAR.LE gsb0, 0x0 ;  /* 0x00008000000079c5 */ /* 0x000fe40000010000 */
[----:B------:R-:W-:-:S06]  /*1b70*/  WARPGROUP.ARRIVE ;  /* 0x00000000000079c5 */ /* 0x000fcc0000000000 */
[----:B------:R-:W-:Y:S03]  /*1b80*/  HGMMA.64x128x16.F32 R24, gdesc[UR32], R24, gsb0 ;  /* 0x01e00000201879f0 */ /* 0x000fe60008000818 */
[----:B------:R-:W-:Y:S02]  /*1b90*/  WARPGROUP.DEPBAR.LE gsb0, 0x0 ;  /* 0x00008000000079c5 */ /* 0x000fe40000010000 */
[----:B------:R-:W-:-:S07]  /*1ba0*/  WARPGROUP.ARRIVE ;  /* 0x00000000000079c5 */ /* 0x000fce0000000000 */
        /* <DEDUP_REMOVED lines=17> */
[----:B------:R-:W-:Y:S01]  /*1cc0*/  FMUL.FTZ R8, R30, UR4 ;  /* 0x000000041e087c20 */ /* 0x000fe20008410000 */
[----:B------:R-:W-:Y:S01]  /*1cd0*/  FMUL.FTZ R30, R46, UR4 ;  /* 0x000000042e1e7c20 */ /* 0x000fe20008410000 */
[----:B------:R-:W-:Y:S01]  /*1ce0*/  FMUL.FTZ R46, R62, UR4 ;  /* 0x000000043e2e7c20 */ /* 0x000fe20008410000 */
[----:B------:R-:W-:Y:S01]  /*1cf0*/  LOP3.LUT R62, R11, 0x3fffffe, RZ, 0xc0, !PT ;  /* 0x03fffffe0b3e7812 */ /* 0x000fe200078ec0ff */
[----:B------:R-:W-:Y:S01]  /*1d00*/  FMUL.FTZ R10, R34, UR4 ;  /* 0x00000004220a7c20 */ /* 0x000fe20008410000 */
[----:B------:R-:W-:Y:S01]  /*1d10*/  LEA.HI R11, R5, R2, RZ, 0x2 ;  /* 0x00000002050b7211 */ /* 0x000fe200078f10ff */
[----:B------:R-:W-:Y:S01]  /*1d20*/  FMUL.FTZ R3, R24, UR4 ;  /* 0x0000000418037c20 */ /* 0x000fe20008410000 */
[----:B------:R-:W-:Y:S01]  /*1d30*/  FMUL.FTZ R34, R50, UR4 ;  /* 0x0000000432227c20 */ /* 0x000fe20008410000 */
[----:B------:R-:W-:Y:S01]  /*1d40*/  FMUL.FTZ R50, R66, UR4 ;  /* 0x0000000442327c20 */ /* 0x000fe20008410000 */
[--C-:B------:R-:W-:Y:S01]  /*1d50*/  SHF.R.S32.HI R5, RZ, 0x2, R11.reuse ;  /* 0x00000002ff057819 */ /* 0x100fe2000001140b */
[----:B------:R-:W0:Y:S01]  /*1d60*/  @P2 LDC R66, c[0x0][0x44c] ;  /* 0x00011300ff422b82 */ /* 0x000e220000000800 */
[----:B------:R-:W-:Y:S01]  /*1d70*/  SHF.R.S32.HI R24, RZ, 0x1f, R11 ;  /* 0x0000001fff187819 */ /* 0x000fe2000001140b */
[----:B------:R-:W-:Y:S01]  /*1d80*/  FMUL.FTZ R90, R25, UR4 ;  /* 0x00000004195a7c20 */ /* 0x000fe20008410000 */
[----:B------:R-:W-:-:S02]  /*1d90*/  IMAD.IADD R62, R91, 0x1, -R62 ;  /* 0x000000015b3e7824 */ /* 0x000fc400078e0a3e */
[----:B------:R-:W-:Y:S01]  /*1da0*/  FMUL.FTZ R103, R49, UR4 ;  /* 0x0000000431677c20 */ /* 0x000fe20008410000 */
[-C--:B------:R-:W-:Y:S01]  /*1db0*/  LEA.HI R24, R24, R5.reuse, RZ, 0x3 ;  /* 0x0000000518187211 */ /* 0x080fe200078f18ff */
[----:B------:R-:W-:Y:S01]  /*1dc0*/  FMUL.FTZ R9, R31, UR4 ;  /* 0x000000041f097c20 */ /* 0x000fe20008410000 */
[----:B------:R-:W-:Y:S01]  /*1dd0*/  FMUL.FTZ R31, R32, UR4 ;  /* 0x00000004201f7c20 */ /* 0x000fe20008410000 */
[----:B------:R-:W1:Y:S01]  /*1de0*/  @P2 LDC R25, c[0x0][0x450] ;  /* 0x00011400ff192b82 */ /* 0x000e620000000800 */
[----:B------:R-:W-:Y:S01]  /*1df0*/  LOP3.LUT R24, R24, 0xfffffff8, RZ, 0xc0, !PT ;  /* 0xfffffff818187812 */ /* 0x000fe200078ec0ff */
[----:B------:R-:W-:Y:S01]  /*1e00*/  FMUL.FTZ R4, R27, UR4 ;  /* 0x000000041b047c20 */ /* 0x000fe20008410000 */
[----:B------:R-:W-:Y:S01]  /*1e10*/  FMUL.FTZ R32, R47, UR4 ;  /* 0x000000042f207c20 */ /* 0x000fe20008410000 */
[----:B------:R-:W-:Y:S01]  /*1e20*/  FMUL.FTZ R27, R28, UR4 ;  /* 0x000000041c1b7c20 */ /* 0x000fe20008410000 */
[----:B------:R-:W-:Y:S01]  /*1e30*/  IADD3 R21, R14, R5, -R24 ;  /* 0x000000050e157210 */ /* 0x000fe20007ffe818 */
[----:B------:R-:W-:-:S02]  /*1e40*/  IMAD.IADD R5, R92, 0x1, -R15 ;  /* 0x000000015c057824 */ /* 0x000fc400078e0a0f */
[----:B------:R-:W-:Y:S01]  /*1e50*/  FMUL.FTZ R28, R43, UR4 ;  /* 0x000000042b1c7c20 */ /* 0x000fe20008410000 */
[----:B------:R-:W-:Y:S02]  /*1e60*/  IMAD.MOV.U32 R47, RZ, RZ, -0x80 ;  /* 0xffffff80ff2f7424 */ /* 0x000fe400078e00ff */
[----:B------:R-:W-:Y:S01]  /*1e70*/  FMUL.FTZ R43, R44, UR4 ;  /* 0x000000042c2b7c20 */ /* 0x000fe20008410000 */
[----:B------:R-:W-:Y:S02]  /*1e80*/  IMAD R62, R62, 0x40, R21 ;  /* 0x000000403e3e7824 */ /* 0x000fe400078e0215 */
[----:B------:R-:W-:Y:S01]  /*1e90*/  FMUL.FTZ R44, R59, UR4 ;  /* 0x000000043b2c7c20 */ /* 0x000fe20008410000 */
[----:B------:R-:W-:Y:S02]  /*1ea0*/  IMAD.U32 R24, RZ, RZ, UR36 ;  /* 0x00000024ff187e24 */ /* 0x000fe4000f8e00ff */
[----:B------:R-:W-:Y:S01]  /*1eb0*/  FMUL.FTZ R52, R52, UR4 ;  /* 0x0000000434347c20 */ /* 0x000fe20008410000 */
[----:B------:R-:W-:-:S02]  /*1ec0*/  IMAD R5, R5, 0x8, R62 ;  /* 0x0000000805057824 */ /* 0x000fc400078e023e */
[----:B------:R-:W-:Y:S01]  /*1ed0*/  FMUL.FTZ R56, R56, UR4 ;  /* 0x0000000438387c20 */ /* 0x000fe20008410000 */
[----:B------:R-:W-:Y:S02]  /*1ee0*/  IMAD R59, R22, R47, 0x80 ;  /* 0x00000080163b7424 */ /* 0x000fe400078e022f */
[----:B------:R-:W-:Y:S01]  /*1ef0*/  FMUL.FTZ R60, R60, UR4 ;  /* 0x000000043c3c7c20 */ /* 0x000fe20008410000 */
[----:B0-----:R-:W-:-:S04]  /*1f00*/  @P2 IMAD.HI.U32 R14, R5, R66, RZ ;  /* 0x00000042050e2227 */ /* 0x001fc800078e00ff */
[----:B------:R-:W-:Y:S01]  /*1f10*/  FMUL.FTZ R64, R64, UR4 ;  /* 0x0000000440407c20 */ /* 0x000fe20008410000 */
[----:B------:R-:W-:Y:S01]  /*1f20*/  FMUL.FTZ R0, R26, UR4 ;  /* 0x000000041a007c20 */ /* 0x000fe20008410000 */
[----:B------:R-:W-:Y:S01]  /*1f30*/  FMUL.FTZ R12, R35, UR4 ;  /* 0x00000004230c7c20 */ /* 0x000fe20008410000 */
[----:B------:R-:W-:Y:S02]  /*1f40*/  IMAD.MOV.U32 R49, RZ, RZ, R5 ;  /* 0x000000ffff317224 */ /* 0x000fe400078e0005 */
[----:B------:R-:W-:Y:S01]  /*1f50*/  FMUL.FTZ R13, R38, UR4 ;  /* 0x00000004260d7c20 */ /* 0x000fe20008410000 */
[----:B-1----:R-:W-:Y:S01]  /*1f60*/  @P2 SHF.R.U32.HI R49, RZ, R25, R14 ;  /* 0x00000019ff312219 */ /* 0x002fe2000001160e */
[----:B------:R-:W-:Y:S01]  /*1f70*/  VIADD R47, R59, 0x1 ;  /* 0x000000013b2f7836 */ /* 0x000fe20000000000 */
[----:B------:R-:W0:Y:S01]  /*1f80*/  LDC.64 R14, c[0x0][0x9e0] ;  /* 0x00027800ff0e7b82 */ /* 0x000e220000000a00 */
[----:B------:R-:W-:Y:S01]  /*1f90*/  LOP3.LUT R25, R11, 0x7ffffffc, RZ, 0xc0, !PT ;  /* 0x7ffffffc0b197812 */ /* 0x000fe200078ec0ff */
[----:B------:R-:W-:Y:S01]  /*1fa0*/  @!P1 VIADD R11, R24, 0x28840 ;  /* 0x00028840180b9836 */ /* 0x000fe20000000000 */
[----:B------:R-:W1:Y:S01]  /*1fb0*/  SHFL.IDX PT, R66, R49, RZ, 0x1c1f ;  /* 0x001c1fff31427589 */ /* 0x000e6200000e0000 */
[----:B------:R-:W-:Y:S01]  /*1fc0*/  FMUL.FTZ R20, R39, UR4 ;  /* 0x0000000427147c20 */ /* 0x000fe20008410000 */
[----:B------:R-:W-:Y:S01]  /*1fd0*/  FMUL.FTZ R26, R42, UR4 ;  /* 0x000000042a1a7c20 */ /* 0x000fe20008410000 */
[----:B------:R-:W-:-:S02]  /*1fe0*/  IMAD.IADD R2, R2, 0x1, -R25 ;  /* 0x0000000102027824 */ /* 0x000fc400078e0a19 */
        /* <DEDUP_REMOVED lines=20> */
[----:B--2---:R-:W-:Y:S01]  /*2130*/  FMUL.FTZ R52, R67, UR4 ;  /* 0x0000000443347c20 */ /* 0x004fe20008410000 */
[----:B------:R-:W-:Y:S01]  /*2140*/  FMUL.FTZ R69, R69, UR4 ;  /* 0x0000000445457c20 */ /* 0x000fe20008410000 */
[----:B------:R-:W-:Y:S01]  /*2150*/  FMUL.FTZ R54, R70, UR4 ;  /* 0x0000000446367c20 */ /* 0x000fe20008410000 */
[----:B----4-:R-:W-:Y:S01]  /*2160*/  FMUL.FTZ R56, R71, UR4 ;  /* 0x0000000447387c20 */ /* 0x010fe20008410000 */
[----:B------:R-:W-:Y:S01]  /*2170*/  FMUL.FTZ R72, R72, UR4 ;  /* 0x0000000448487c20 */ /* 0x000fe20008410000 */
[----:B------:R-:W-:Y:S01]  /*2180*/  FMUL.FTZ R73, R73, UR4 ;  /* 0x0000000449497c20 */ /* 0x000fe20008410000 */
[----:B------:R-:W-:Y:S01]  /*2190*/  FMUL.FTZ R58, R74, UR4 ;  /* 0x000000044a3a7c20 */ /* 0x000fe20008410000 */
[----:B------:R2:W4:Y:S01]  /*21a0*/  MUFU.TANH R117, R64 ;  /* 0x0000004000757308 */ /* 0x0005220000002400 */
[----:B-----5:R-:W-:Y:S01]  /*21b0*/  FMUL.FTZ R60, R75, UR4 ;  /* 0x000000044b3c7c20 */ /* 0x020fe20008410000 */
[----:B------:R-:W-:Y:S01]  /*21c0*/  FMUL.FTZ R76, R76, UR4 ;  /* 0x000000044c4c7c20 */ /* 0x000fe20008410000 */
[----:B------:R-:W-:Y:S01]  /*21d0*/  FMUL.FTZ R77, R77, UR4 ;  /* 0x000000044d4d7c20 */ /* 0x000fe20008410000 */
[----:B------:R-:W-:Y:S01]  /*21e0*/  FMUL.FTZ R80, R80, UR4 ;  /* 0x0000000450507c20 */ /* 0x000fe20008410000 */
[----:B------:R-:W-:Y:S01]  /*21f0*/  FMUL.FTZ R81, R81, UR4 ;  /* 0x0000000451517c20 */ /* 0x000fe20008410000 */
[----:B------:R-:W-:Y:S01]  /*2200*/  FMUL.FTZ R82, R82, UR4 ;  /* 0x0000000452527c20 */ /* 0x000fe20008410000 */
[----:B------:R-:W-:Y:S01]  /*2210*/  FMUL.FTZ R21, R83, UR4 ;  /* 0x0000000453157c20 */ /* 0x000fe20008410000 */
[----:B------:R-:W-:Y:S01]  /*2220*/  FMUL.FTZ R84, R84, UR4 ;  /* 0x0000000454547c20 */ /* 0x000fe20008410000 */
[----:B--2---:R-:W-:Y:S01]  /*2230*/  FMUL.FTZ R64, R78, UR4 ;  /* 0x000000044e407c20 */ /* 0x004fe20008410000 */
[----:B------:R-:W-:Y:S01]  /*2240*/  FMUL.FTZ R85, R85, UR4 ;  /* 0x0000000455557c20 */ /* 0x000fe20008410000 */
[----:B------:R-:W-:Y:S01]  /*2250*/  @!P1 PRMT R11, RZ, 0x654, R11 ;  /* 0x00000654ff0b9816 */ /* 0x000fe2000000000b */
[----:B------:R-:W-:Y:S01]  /*2260*/  FMUL.FTZ R25, R86, UR4 ;  /* 0x0000000456197c20 */ /* 0x000fe20008410000 */
[----:B------:R-:W-:Y:S01]  /*2270*/  FMUL.FTZ R24, R87, UR4 ;  /* 0x0000000457187c20 */ /* 0x000fe20008410000 */
[----:B------:R-:W-:-:S02]  /*2280*/  IMAD R47, R2, -0x2, R47 ;  /* 0xfffffffe022f7824 */ /* 0x000fc400078e022f */
[----:B------:R-:W-:Y:S01]  /*2290*/  FMUL.FTZ R68, R68, UR4 ;  /* 0x0000000444447c20 */ /* 0x000fe20008410000 */
[----:B------:R-:W-:Y:S01]  /*22a0*/  FMUL.FTZ R79, R79, UR4 ;  /* 0x000000044f4f7c20 */ /* 0x000fe20008410000 */
[----:B------:R-:W-:Y:S01]  /*22b0*/  ULDC UR4, c[0x0][0x288] ;  /* 0x0000a20000047ab9 */ /* 0x000fe20000000800 */
[----:B0-----:R-:W-:Y:S01]  /*22c0*/  ISETP.GE.AND P3, PT, R15, 0x1, PT ;  /* 0x000000010f00780c */ /* 0x001fe20003f66270 */
[----:B------:R0:W-:Y:S01]  /*22d0*/  @!P1 SYNCS.ARRIVE.TRANS64.RED.A1T0 RZ, [R11+URZ], RZ ;  /* 0x000000ff0bff99a7 */ /* 0x0001e2000810043f */
[C---:B------:R-:W-:Y:S01]  /*22e0*/  IMAD R62, R16.reuse, UR38, R47 ;  /* 0x00000026103e7c24 */ /* 0x040fe2000f8e022f */
[----:B------:R-:W2:Y:S01]  /*22f0*/  MUFU.TANH R3, R3 ;  /* 0x0000000300037308 */ /* 0x000ea20000002400 */
[----:B------:R-:W-:Y:S01]  /*2300*/  IMAD R47, R16, UR38, R59 ;  /* 0x00000026102f7c24 */ /* 0x000fe2000f8e023b */
[----:B------:R-:W-:-:S03]  /*2310*/  LEA R55, R22, 0xffffff80, 0x7 ;  /* 0xffffff8016377811 */ /* 0x000fc600078e38ff */
[----:B------:R-:W-:Y:S02]  /*2320*/  IMAD R63, R2, -0x2, R47 ;  /* 0xfffffffe023f7824 */ /* 0x000fe400078e022f */
[----:B0-----:R-:W-:Y:S01]  /*2330*/  IMAD.U32 R11, RZ, RZ, UR4 ;  /* 0x00000004ff0b7e24 */ /* 0x001fe2000f8e00ff */
[----:B------:R-:W0:Y:S03]  /*2340*/  MUFU.TANH R90, R90 ;  /* 0x0000005a005a7308 */ /* 0x000e260000002400 */
[----:B------:R-:W-:-:S04]  /*2350*/  IMAD.IADD R51, R62, 0x1, -R11 ;  /* 0x000000013e337824 */ /* 0x000fc800078e0a0b */
[C---:B------:R-:W-:Y:S01]  /*2360*/  IMAD.IADD R70, R51.reuse, 0x1, R14 ;  /* 0x0000000133467824 */ /* 0x040fe200078e020e */
[----:B------:R-:W0:Y:S01]  /*2370*/  MUFU.TANH R0, R0 ;  /* 0x0000000000007308 */ /* 0x000e220000002400 */
[----:B------:R-:W-:-:S03]  /*2380*/  VIADD R67, R51, UR5 ;  /* 0x0000000533437c36 */ /* 0x000fc60008000000 */
[----:B-1----:R-:W-:Y:S01]  /*2390*/  VIADDMNMX R62, R66, R70, R63, PT ;  /* 0x00000046423e7246 */ /* 0x002fe2000380013f */
[----:B------:R-:W-:-:S03]  /*23a0*/  IMAD.IADD R47, R67, 0x1, R66 ;  /* 0x00000001432f7824 */ /* 0x000fc600078e0242 */
[----:B------:R-:W1:Y:S08]  /*23b0*/  MUFU.TANH R4, R4 ;  /* 0x0000000400047308 */ /* 0x000e700000002400 */
        /* <DEDUP_REMOVED lines=57> */
[----:B------:R-:W-:Y:S01]  /*2750*/  IMAD R66, R16, UR38, R66 ;  /* 0x0000002610427c24 */ /* 0x000fe2000f8e0242 */
[----:B------:R-:W-:Y:S03]  /*2760*/  BSSY B0, `(.L_x_7217) ;  /* 0x000000f000007945 */ /* 0x000fe60003800000 */
[----:B------:R-:W-:-:S05]  /*2770*/  IMAD.IADD R66, R66, 0x1, -R11 ;  /* 0x0000000142427824 */ /* 0x000fca00078e0a0b */
        /* <DEDUP_REMOVED lines=9> */
.L_x_7218:
[----:B------:R-:W-:-:S13]  /*2810*/  ISETP.NE.AND P4, PT, R15, 0x1, PT ;  /* 0x000000010f00780c */ /* 0x000fda0003f85270 */
[----:B------:R-:W0:Y:S02]  /*2820*/  @P4 LDC.64 R74, c[0x0][0x9e8] ;  /* 0x00027a00ff4a4b82 */ /* 0x000e240000000a00 */
[----:B0-----:R-:W-:-:S05]  /*2830*/  @P4 IMAD.HI.U32 R68, R66, R74, RZ ;  /* 0x0000004a42444227 */ /* 0x001fca00078e00ff */
[----:B------:R-:W-:-:S07]  /*2840*/  @P4 SHF.R.U32.HI R66, RZ, R75, R68 ;  /* 0x0000004bff424219 */ /* 0x000fce0000011644 */
.L_x_7219:
[----:B------:R-:W-:Y:S05]  /*2850*/  BSYNC B0 ;  /* 0x0000000000007941 */ /* 0x000fea0003800000 */
.L_x_7217:
[----:B------:R-:W-:-:S04]  /*2860*/  IMAD R51, R66, R15, -R55 ;  /* 0x0000000f42337224 */ /* 0x000fc800078e0a37 */
[----:B------:R-:W-:-:S05]  /*2870*/  IMAD R66, R2, -0x2, R51 ;  /* 0xfffffffe02427824 */ /* 0x000fca00078e0233 */
[----:B------:R-:W-:Y:S02]  /*2880*/  VIMNMX R47, R47, R66, !PT ;  /* 0x000000422f2f7248 */ /* 0x000fe40007fe0100 */
[----:B------:R-:W-:-:S07]  /*2890*/  VIADDMNMX R62, R66, R15, R62, PT ;  /* 0x0000000f423e7246 */ /* 0x000fce000380013e */
.L_x_7216:
[C---:B------:R-:W-:Y:S01]  /*28a0*/  ISETP.GE.AND P4, PT, R59.reuse, 0x2, PT ;  /* 0x000000023b00780c */ /* 0x040fe20003f86270 */
[----:B0-----:R-:W0:Y:S01]  /*28b0*/  SHFL.IDX PT, R68, R49, 0x1, 0x1c1f ;  /* 0x003c1f0031447f89 */ /* 0x001e2200000e0000 */
[----:B------:R-:W-:Y:S02]  /*28c0*/  ISETP.GE.AND P6, PT, R59, 0x9, PT ;  /* 0x000000093b00780c */ /* 0x000fe40003fc6270 */
[----:B------:R-:W-:Y:S02]  /*28d0*/  ISETP.GT.AND P5, PT, R47, 0x1, !P4 ;  /* 0x000000012f00780c */ /* 0x000fe400067a4270 */
[----:B------:R-:W-:Y:S02]  /*28e0*/  P2R R51, PR, RZ, 0x40 ;  /* 0x00000040ff337803 */ /* 0x000fe40000000000 */
[----:B------:R-:W-:-:S04]  /*28f0*/  ISETP.LT.OR P5, PT, R62, 0x2, P5 ;  /* 0x000000023e00780c */ /* 0x000fc80002fa1670 */
[----:B------:R-:W-:Y:S02]  /*2900*/  FSEL R93, R90, -INF , !P5 ;  /* 0xff8000005a5d7808 */ /* 0x000fe40006800000 */
[----:B------:R-:W-:Y:S02]  /*2910*/  ISETP.GT.AND P5, PT, R47, 0x8, !P6 ;  /* 0x000000082f00780c */ /* 0x000fe400077a4270 */
[----:B------:R-:W-:Y:S02]  /*2920*/  ISETP.GE.AND P6, PT, R59, 0xa, PT ;  /* 0x0000000a3b00780c */ /* 0x000fe40003fc6270 */
[----:B------:R-:W-:Y:S02]  /*2930*/  ISETP.LT.OR P5, PT, R62, 0x9, P5 ;  /* 0x000000093e00780c */ /* 0x000fe40002fa1670 */
[----:B------:R-:W-:Y:S02]  /*2940*/  P2R R74, PR, RZ, 0x40 ;  /* 0x00000040ff4a7803 */ /* 0x000fe40000000000 */
[----:B------:R-:W-:-:S02]  /*2950*/  FSEL R95, R27, -INF , !P5 ;  /* 0xff8000001b5f7808 */ /* 0x000fc40006800000 */
[----:B------:R-:W-:Y:S01]  /*2960*/  ISETP.GT.AND P5, PT, R47, 0x9, !P6 ;  /* 0x000000092f00780c */ /* 0x000fe200077a4270 */
[----:B0-----:R-:W-:Y:S01]  /*2970*/  IMAD.IADD R66, R67, 0x1, R68 ;  /* 0x0000000143427824 */ /* 0x001fe200078e0244 */
[----:B------:R-:W-:Y:S02]  /*2980*/  ISETP.GE.AND P6, PT, R59, 0x11, PT ;  /* 0x000000113b00780c */ /* 0x000fe40003fc6270 */
[----:B------:R-:W-:Y:S02]  /*2990*/  ISETP.LT.OR P5, PT, R62, 0xa, P5 ;  /* 0x0000000a3e00780c */ /* 0x000fe40002fa1670 */
[----:B------:R-:W-:Y:S02]  /*29a0*/  P2R R75, PR, RZ, 0x40 ;  /* 0x00000040ff4b7803 */ /* 0x000fe40000000000 */
[----:B------:R-:W-:Y:S02]  /*29b0*/  FSEL R137, R29, -INF , !P5 ;  /* 0xff8000001d897808 */ /* 0x000fe40006800000 */
[----:B------:R-:W-:-:S02]  /*29c0*/  ISETP.GT.AND P5, PT, R47, 0x10, !P6 ;  /* 0x000000102f00780c */ /* 0x000fc400077a4270 */
[----:B------:R-:W-:Y:S02]  /*29d0*/  ISETP.GE.AND P6, PT, R59, 0x12, PT ;  /* 0x000000123b00780c */ /* 0x000fe40003fc6270 */
[----:B------:R-:W-:Y:S02]  /*29e0*/  ISETP.LT.OR P5, PT, R62, 0x11, P5 ;  /* 0x000000113e00780c */ /* 0x000fe40002fa1670 */
[----:B------:R-:W-:Y:S02]  /*29f0*/  P2R R78, PR, RZ, 0x40 ;  /* 0x00000040ff4e7803 */ /* 0x000fe40000000000 */
[----:B------:R-:W-:Y:S02]  /*2a00*/  FSEL R139, R31, -INF , !P5 ;  /* 0xff8000001f8b7808 */ /* 0x000fe40006800000 */
[----:B------:R-:W-:Y:S02]  /*2a10*/  ISETP.GT.AND P5, PT, R47, 0x11, !P6 ;  /* 0x000000112f00780c */ /* 0x000fe400077a4270 */
[----:B------:R-:W-:-:S02]  /*2a20*/  ISETP.GE.AND P6, PT, R59, 0x19, PT ;  /* 0x000000193b00780c */ /* 0x000fc40003fc6270 */
[C---:B------:R-:W-:Y:S02]  /*2a30*/  ISETP.LT.OR P5, PT, R62.reuse, 0x12, P5 ;  /* 0x000000123e00780c */ /* 0x040fe40002fa1670 */
        /* <DEDUP_REMOVED lines=104> */
[----:B------:R-:W-:-:S04]  /*30c0*/  ISETP.LT.OR P5, PT, R62, 0x69, P5 ;  /* 0x000000693e00780c */ /* 0x000fc80002fa1670 */
        /* <DEDUP_REMOVED lines=27> */
[----:B------:R-:W-:Y:S02]  /*3280*/  ISETP.LT.OR P6, PT, R62, 0x7a, P6 ;  /* 0x0000007a3e00780c */ /* 0x000fe400037c1670 */
[----:B------:R-:W-:Y:S02]  /*3290*/  VIADDMNMX R62, R68, R70, R63, PT ;  /* 0x00000046443e7246 */ /* 0x000fe4000380013f */
[----:B------:R-:W-:Y:S01]  /*32a0*/  FSEL R3, R85, -INF , !P6 ;  /* 0xff80000055037808 */ /* 0x000fe20007000000 */
[----:B------:R-:W-:Y:S08]  /*32b0*/  @!P3 BRA `(.L_x_7220) ;  /* 0x000000000054b947 */ /* 0x000ff00003800000 */
[----:B------:R-:W-:Y:S01]  /*32c0*/  IMAD R68, R16, UR38, R68 ;  /* 0x0000002610447c24 */ /* 0x000fe2000f8e0244 */
[----:B------:R-:W-:Y:S03]  /*32d0*/  BSSY B0, `(.L_x_7221) ;  /* 0x000000f000007945 */ /* 0x000fe60003800000 */
[----:B------:R-:W-:-:S05]  /*32e0*/  IMAD.IADD R68, R68, 0x1, -R11 ;  /* 0x0000000144447824 */ /* 0x000fca00078e0a0b */
        /* <DEDUP_REMOVED lines=9> */
.L_x_7222:
[----:B------:R-:W-:-:S13]  /*3380*/  ISETP.NE.AND P6, PT, R15, 0x1, PT ;  /* 0x000000010f00780c */ /* 0x000fda0003fc5270 */
[----:B------:R-:W0:Y:S02]  /*3390*/  @P6 LDC.64 R70, c[0x0][0x9e8] ;  /* 0x00027a00ff466b82 */ /* 0x000e240000000a00 */
[----:B0-----:R-:W-:-:S05]  /*33a0*/  @P6 IMAD.HI.U32 R70, R68, R70, RZ ;  /* 0x0000004644466227 */ /* 0x001fca00078e00ff */
[----:B------:R-:W-:-:S07]  /*33b0*/  @P6 SHF.R.U32.HI R68, RZ, R71, R70 ;  /* 0x00000047ff446219 */ /* 0x000fce0000011646 */
.L_x_7223:
[----:B------:R-:W-:Y:S05]  /*33c0*/  BSYNC B0 ;  /* 0x0000000000007941 */ /* 0x000fea0003800000 */
.L_x_7221:
[----:B------:R-:W-:-:S04]  /*33d0*/  IMAD R37, R68, R15, -R55 ;  /* 0x0000000f44257224 */ /* 0x000fc800078e0a37 */
[----:B------:R-:W-:-:S05]  /*33e0*/  IMAD R37, R2, -0x2, R37 ;  /* 0xfffffffe02257824 */ /* 0x000fca00078e0225 */
[----:B------:R-:W-:Y:S02]  /*33f0*/  VIMNMX R66, R66, R37, !PT ;  /* 0x0000002542427248 */ /* 0x000fe40007fe0100 */
[----:B------:R-:W-:-:S07]  /*3400*/  VIADDMNMX R62, R37, R15, R62, PT ;  /* 0x0000000f253e7246 */ /* 0x000fce000380013e */
.L_x_7220:
[----:B------:R-:W-:Y:S01]  /*3410*/  ISETP.GT.AND P4, PT, R66, 0x1, !P4 ;  /* 0x000000014200780c */ /* 0x000fe20006784270 */
[----:B------:R-:W-:Y:S01]  /*3420*/  ULDC UR4, c[0x0][0x988] ;  /* 0x0002620000047ab9 */ /* 0x000fe20000000800 */
[----:B------:R-:W-:Y:S02]  /*3430*/  ISETP.NE.AND P6, PT, R79, RZ, PT ;  /* 0x000000ff4f00720c */ /* 0x000fe40003fc5270 */
[----:B------:R-:W-:Y:S02]  /*3440*/  ISETP.LT.OR P4, PT, R62, 0x2, P4 ;  /* 0x000000023e00780c */ /* 0x000fe40002781670 */
[----:B------:R-:W-:Y:S02]  /*3450*/  ISETP.GT.AND P5, PT, R66, 0x78, !P5 ;  /* 0x000000784200780c */ /* 0x000fe40006fa4270 */
        /* <DEDUP_REMOVED lines=28> */
[----:B------:R-:W-:Y:S01]  /*3620*/  FSEL R45, R12, -INF , !P4 ;  /* 0xff8000000c2d7808 */ /* 0x000fe20006000000 */
[----:B------:R-:W-:Y:S01]  /*3630*/  IMAD.U32 R12, RZ, RZ, UR4 ;  /* 0x00000004ff0c7e24 */ /* 0x000fe2000f8e00ff */
[----:B------:R-:W-:Y:S02]  /*3640*/  ISETP.GT.AND P4, PT, R66, 0x18, !P6 ;  /* 0x000000184200780c */ /* 0x000fe40007784270 */
[----:B------:R-:W-:Y:S02]  /*3650*/  ISETP.NE.AND P6, PT, R53, RZ, PT ;  /* 0x000000ff3500720c */ /* 0x000fe40003fc5270 */
        /* <DEDUP_REMOVED lines=45> */
[----:B------:R-:W-:Y:S01]  /*3930*/  ISETP.NE.AND P4, PT, R96, RZ, PT ;  /* 0x000000ff6000720c */ /* 0x000fe20003f85270 */
[----:B------:R-:W0:Y:S01]  /*3940*/  SHFL.BFLY PT, R9, R4, 0x2, 0x1f ;  /* 0x0c401f0004097f89 */ /* 0x000e2200000e0000 */
[----:B------:R-:W-:Y:S02]  /*3950*/  ISETP.LT.OR P5, PT, R62, 0x79, P5 ;  /* 0x000000793e00780c */ /* 0x000fe40002fa1670 */
[----:B------:R-:W-:Y:S02]  /*3960*/  ISETP.GT.AND P4, PT, R66, 0x31, !P4 ;  /* 0x000000314200780c */ /* 0x000fe40006784270 */
[----:B------:R-:W-:-:S02]  /*3970*/  FSEL R25, R25, -INF , !P5 ;  /* 0xff80000019197808 */ /* 0x000fc40006800000 */
[----:B------:R-:W-:-:S04]  /*3980*/  ISETP.LT.OR P4, PT, R62, 0x32, P4 ;  /* 0x000000323e00780c */ /* 0x000fc80002781670 */
[----:B------:R-:W-:Y:S02]  /*3990*/  FSEL R59, R36, -INF , !P4 ;  /* 0xff800000243b7808 */ /* 0x000fe40006000000 */
[----:B------:R-:W-:-:S04]  /*39a0*/  ISETP.NE.AND P4, PT, R98, RZ, PT ;  /* 0x000000ff6200720c */ /* 0x000fc80003f85270 */
[----:B------:R-:W-:-:S04]  /*39b0*/  ISETP.GT.AND P4, PT, R66, 0x38, !P4 ;  /* 0x000000384200780c */ /* 0x000fc80006784270 */
[----:B------:R-:W-:Y:S02]  /*39c0*/  ISETP.LT.OR P4, PT, R62, 0x39, P4 ;  /* 0x000000393e00780c */ /* 0x000fe40002781670 */
[----:B0-----:R-:W-:Y:S02]  /*39d0*/  FMNMX.FTZ R8, R4, R9, !PT ;  /* 0x0000000904087209 */ /* 0x001fe40007810000 */
[----:B------:R-:W-:Y:S02]  /*39e0*/  FSEL R61, R38, -INF , !P4 ;  /* 0xff800000263d7808 */ /* 0x000fe40006000000 */
[----:B------:R-:W-:Y:S01]  /*39f0*/  ISETP.NE.AND P4, PT, R100, RZ, PT ;  /* 0x000000ff6400720c */ /* 0x000fe20003f85270 */
[----:B------:R-:W0:Y:S03]  /*3a00*/  SHFL.BFLY PT, R9, R8, 0x1, 0x1f ;  /* 0x0c201f0008097f89 */ /* 0x000e2600000e0000 */
[----:B------:R-:W-:-:S04]  /*3a10*/  ISETP.GT.AND P4, PT, R66, 0x39, !P4 ;  /* 0x000000394200780c */ /* 0x000fc80006784270 */
[----:B------:R-:W-:-:S04]  /*3a20*/  ISETP.LT.OR P4, PT, R62, 0x3a, P4 ;  /* 0x0000003a3e00780c */ /* 0x000fc80002781670 */
[----:B------:R-:W-:Y:S02]  /*3a30*/  FSEL R63, R40, -INF , !P4 ;  /* 0xff800000283f7808 */ /* 0x000fe40006000000 */
[----:B------:R-:W-:-:S04]  /*3a40*/  ISETP.NE.AND P4, PT, R102, RZ, PT ;  /* 0x000000ff6600720c */ /* 0x000fc80003f85270 */
[----:B------:R-:W-:-:S04]  /*3a50*/  ISETP.GT.AND P4, PT, R66, 0x40, !P4 ;  /* 0x000000404200780c */ /* 0x000fc80006784270 */
[----:B------:R-:W-:Y:S02]  /*3a60*/  ISETP.LT.OR P4, PT, R62, 0x41, P4 ;  /* 0x000000413e00780c */ /* 0x000fe40002781670 */
[----:B0-----:R-:W-:Y:S02]  /*3a70*/  FMNMX.FTZ R9, R8, R9, !PT ;  /* 0x0000000908097209 */ /* 0x001fe40007810000 */
[----:B------:R-:W-:Y:S02]  /*3a80*/  FSEL R65, R42, -INF , !P4 ;  /* 0xff8000002a417808 */ /* 0x000fe40006000000 */
[----:B------:R-:W-:Y:S01]  /*3a90*/  ISETP.GT.AND P4, PT, R66, 0x41, !P6 ;  /* 0x000000414200780c */ /* 0x000fe20007784270 */
[----:B------:R-:W-:Y:S01]  /*3aa0*/  FMUL.FTZ R10, R9, R12 ;  /* 0x0000000c090a7220 */ /* 0x000fe20000410000 */
[----:B------:R-:W-:Y:S02]  /*3ab0*/  ISETP.NE.AND P6, PT, R69, RZ, PT ;  /* 0x000000ff4500720c */ /* 0x000fe40003fc5270 */
[----:B------:R-:W-:-:S04]  /*3ac0*/  ISETP.LT.OR P4, PT, R62, 0x42, P4 ;  /* 0x000000423e00780c */ /* 0x000fc80002781670 */
[----:B------:R-:W-:Y:S02]  /*3ad0*/  FSEL R67, R44, -INF , !P4 ;  /* 0xff8000002c437808 */ /* 0x000fe40006000000 */
[----:B------:R-:W-:Y:S01]  /*3ae0*/  ISETP.NE.AND P4, PT, R104, RZ, PT ;  /* 0x000000ff6800720c */ /* 0x000fe20003f85270 */
[----:B------:R-:W0:Y:S03]  /*3af0*/  @P2 LDC R44, c[0x0][0x44c] ;  /* 0x00011300ff2c2b82 */ /* 0x000e260000000800 */
[----:B------:R-:W-:-:S04]  /*3b00*/  ISETP.GT.AND P4, PT, R66, 0x48, !P4 ;  /* 0x000000484200780c */ /* 0x000fc80006784270 */
[----:B------:R-:W-:-:S04]  /*3b10*/  ISETP.LT.OR P4, PT, R62, 0x49, P4 ;  /* 0x000000493e00780c */ /* 0x000fc80002781670 */
[----:B------:R-:W-:Y:S02]  /*3b20*/  FSEL R69, R46, -INF , !P4 ;  /* 0xff8000002e457808 */ /* 0x000fe40006000000 */
[----:B------:R-:W-:Y:S01]  /*3b30*/  ISETP.NE.AND P4, PT, R106, RZ, PT ;  /* 0x000000ff6a00720c */ /* 0x000fe20003f85270 */
[----:B------:R-:W1:Y:S03]  /*3b40*/  @P2 LDC R46, c[0x0][0x450] ;  /* 0x00011400ff2e2b82 */ /* 0x000e660000000800 */
        /* <DEDUP_REMOVED lines=37> */
[----:B------:R-:W-:-:S04]  /*3da0*/  ISETP.LT.OR P4, PT, R62, 0x71, P4 ;  /* 0x000000713e00780c */ /* 0x000fc80002781670 */
[----:B------:R-:W-:Y:S02]  /*3db0*/  FSEL R87, R82, -INF , !P4 ;  /* 0xff80000052577808 */ /* 0x000fe40006000000 */
[----:B------:R-:W-:-:S04]  /*3dc0*/  FSETP.NEU.FTZ.AND P4, PT, R9, -INF , PT ;  /* 0xff8000000900780b */ /* 0x000fc80003f9d000 */
[----:B------:R-:W-:Y:S02]  /*3dd0*/  FSEL R20, R10, RZ, P4 ;  /* 0x000000ff0a147208 */ /* 0x000fe40002000000 */
[----:B------:R-:W-:Y:S02]  /*3de0*/  ISETP.GT.AND P4, PT, R66, RZ, !P6 ;  /* 0x000000ff4200720c */ /* 0x000fe40007784270 */
[----:B------:R-:W-:Y:S01]  /*3df0*/  ISETP.NE.AND P6, PT, R84, RZ, PT ;  /* 0x000000ff5400720c */ /* 0x000fe20003fc5270 */
[-CC-:B------:R-:W-:Y:S01]  /*3e00*/  FFMA.FTZ R164, R125, R12.reuse, -R20.reuse ;  /* 0x0000000c7da47223 */ /* 0x180fe20000010814 */
[----:B------:R-:W-:Y:S01]  /*3e10*/  ISETP.LT.OR P4, PT, R62, 0x1, P4 ;  /* 0x000000013e00780c */ /* 0x000fe20002781670 */
[-CC-:B------:R-:W-:Y:S01]  /*3e20*/  FFMA.FTZ R8, R119, R12.reuse, -R20.reuse ;  /* 0x0000000c77087223 */ /* 0x180fe20000010814 */
[----:B------:R-:W-:Y:S01]  /*3e30*/  ISETP.GT.AND P6, PT, R66, 0x79, !P6 ;  /* 0x000000794200780c */ /* 0x000fe200077c4270 */
[-CC-:B------:R-:W-:Y:S01]  /*3e40*/  FFMA.FTZ R180, R91, R12.reuse, -R20.reuse ;  /* 0x0000000c5bb47223 */ /* 0x180fe20000010814 */
[----:B------:R-:W-:Y:S01]  /*3e50*/  FSEL R0, R0, -INF , !P4 ;  /* 0xff80000000007808 */ /* 0x000fe20006000000 */
[-CC-:B------:R-:W-:Y:S01]  /*3e60*/  FFMA.FTZ R91, R93, R12.reuse, -R20.reuse ;  /* 0x0000000c5d5b7223 */ /* 0x180fe20000010814 */
[----:B------:R-:W-:Y:S01]  /*3e70*/  ISETP.NE.AND P4, PT, R80, RZ, PT ;  /* 0x000000ff5000720c */ /* 0x000fe20003f85270 */
[-CC-:B------:R-:W-:Y:S01]  /*3e80*/  FFMA.FTZ R182, R95, R12.reuse, -R20.reuse ;  /* 0x0000000c5fb67223 */ /* 0x180fe20000010814 */
[----:B------:R-:W-:Y:S01]  /*3e90*/  FMNMX.FTZ R4, R0, R37, !PT ;  /* 0x0000002500047209 */ /* 0x000fe20007810000 */
[----:B------:R-:W-:Y:S01]  /*3ea0*/  MUFU.EX2 R180, R180 ;  /* 0x000000b400b47308 */ /* 0x000fe20000000800 */
[----:B------:R-:W-:Y:S01]  /*3eb0*/  ISETP.GT.AND P4, PT, R66, 0x71, !P4 ;  /* 0x000000714200780c */ /* 0x000fe20006784270 */
[--C-:B------:R-:W-:Y:S01]  /*3ec0*/  FFMA.FTZ R93, R137, R12, -R20.reuse ;  /* 0x0000000c895d7223 */ /* 0x100fe20000010814 */
[----:B------:R-:W-:Y:S01]  /*3ed0*/  FMNMX.FTZ R4, R39, R4, !PT ;  /* 0x0000000427047209 */ /* 0x000fe20007810000 */
[-CC-:B------:R-:W-:Y:S01]  /*3ee0*/  FFMA.FTZ R176, R139, R12.reuse, -R20.reuse ;  /* 0x0000000c8bb07223 */ /* 0x180fe20000010814 */
[C---:B------:R-:W-:Y:S01]  /*3ef0*/  ISETP.LT.OR P4, PT, R62.reuse, 0x72, P4 ;  /* 0x000000723e00780c */ /* 0x040fe20002781670 */
[--C-:B------:R-:W-:Y:S01]  /*3f00*/  FFMA.FTZ R95, R141, R12, -R20.reuse ;  /* 0x0000000c8d5f7223 */ /* 0x100fe20000010814 */
[----:B------:R-:W-:Y:S01]  /*3f10*/  FMNMX.FTZ R4, R41, R4, !PT ;  /* 0x0000000429047209 */ /* 0x000fe20007810000 */
[----:B------:R-:W2:Y:S01]  /*3f20*/  MUFU.EX2 R91, R91 ;  /* 0x0000005b005b7308 */ /* 0x000ea20000000800 */
[----:B------:R-:W-:Y:S01]  /*3f30*/  FSEL R125, R21, -INF , !P4 ;  /* 0xff800000157d7808 */ /* 0x000fe20006000000 */
[--C-:B------:R-:W-:Y:S01]  /*3f40*/  FFMA.FTZ R21, R123, R12, -R20.reuse ;  /* 0x0000000c7b157223 */ /* 0x100fe20000010814 */
[----:B------:R-:W-:Y:S01]  /*3f50*/  FMNMX.FTZ R4, R43, R4, !PT ;  /* 0x000000042b047209 */ /* 0x000fe20007810000 */
[-CC-:B------:R-:W-:Y:S01]  /*3f60*/  FFMA.FTZ R3, R3, R12.reuse, -R20.reuse ;  /* 0x0000000c03037223 */ /* 0x180fe20000010814 */
[----:B------:R-:W-:Y:S01]  /*3f70*/  ISETP.LT.OR P6, PT, R62, 0x7a, P6 ;  /* 0x0000007a3e00780c */ /* 0x000fe200037c1670 */
[--C-:B------:R-:W-:Y:S01]  /*3f80*/  FFMA.FTZ R178, R135, R12, -R20.reuse ;  /* 0x0000000c87b27223 */ /* 0x100fe20000010814 */
[----:B------:R-:W-:Y:S01]  /*3f90*/  FMNMX.FTZ R4, R45, R4, !PT ;  /* 0x000000042d047209 */ /* 0x000fe20007810000 */
[----:B------:R-:W3:Y:S01]  /*3fa0*/  MUFU.EX2 R182, R182 ;  /* 0x000000b600b67308 */ /* 0x000ee20000000800 */
[----:B------:R-:W-:Y:S01]  /*3fb0*/  FSEL R123, R24, -INF , !P6 ;  /* 0xff800000187b7808 */ /* 0x000fe20007000000 */
[--C-:B------:R-:W-:Y:S01]  /*3fc0*/  FFMA.FTZ R97, R97, R12, -R20.reuse ;  /* 0x0000000c61617223 */ /* 0x100fe20000010814 */
[----:B------:R-:W-:Y:S01]  /*3fd0*/  FMNMX.FTZ R4, R13, R4, !PT ;  /* 0x000000040d047209 */ /* 0x000fe20007810000 */
[-CC-:B------:R-:W-:Y:S01]  /*3fe0*/  FFMA.FTZ R172, R133, R12.reuse, -R20.reuse ;  /* 0x0000000c85ac7223 */ /* 0x180fe20000010814 */
[-CC-:B------:R-:W-:Y:S01]  /*3ff0*/  FFMA.FTZ R99, R99, R12.reuse, -R20.reuse ;  /* 0x0000000c63637223 */ /* 0x180fe20000010814 */
[--C-:B------:R-:W-:Y:S01]  /*4000*/  FFMA.FTZ R174, R131, R12, -R20.reuse ;  /* 0x0000000c83ae7223 */ /* 0x100fe20000010814 */
[----:B------:R-:W-:Y:S01]  /*4010*/  FMNMX.FTZ R4, R47, R4, !PT ;  /* 0x000000042f047209 */ /* 0x000fe20007810000 */
[----:B------:R-:W4:Y:S01]  /*4020*/  MUFU.EX2 R93, R93 ;  /* 0x0000005d005d7308 */ /* 0x000f220000000800 */
[-CC-:B------:R-:W-:Y:S01]  /*4030*/  FFMA.FTZ R101, R101, R12.reuse, -R20.reuse ;  /* 0x0000000c65657223 */ /* 0x180fe20000010814 */
[--C-:B------:R-:W-:Y:S01]  /*4040*/  FFMA.FTZ R168, R129, R12, -R20.reuse ;  /* 0x0000000c81a87223 */ /* 0x100fe20000010814 */
[----:B------:R-:W-:Y:S01]  /*4050*/  FMNMX.FTZ R4, R49, R4, !PT ;  /* 0x0000000431047209 */ /* 0x000fe20007810000 */
[-CC-:B------:R-:W-:Y:S01]  /*4060*/  FFMA.FTZ R103, R103, R12.reuse, -R20.reuse ;  /* 0x0000000c67677223 */ /* 0x180fe20000010814 */
[-CC-:B------:R-:W-:Y:S01]  /*4070*/  FFMA.FTZ R170, R127, R12.reuse, -R20.reuse ;  /* 0x0000000c7faa7223 */ /* 0x180fe20000010814 */
[--C-:B------:R-:W-:Y:S01]  /*4080*/  FFMA.FTZ R105, R105, R12, -R20.reuse ;  /* 0x0000000c69697223 */ /* 0x100fe20000010814 */
[----:B------:R-:W-:Y:S01]  /*4090*/  FMNMX.FTZ R4, R51, R4, !PT ;  /* 0x0000000433047209 */ /* 0x000fe20007810000 */
[----:B------:R-:W5:Y:S01]  /*40a0*/  MUFU.EX2 R176, R176 ;  /* 0x000000b000b07308 */ /* 0x000f620000000800 */
        /* <DEDUP_REMOVED lines=15> */
[----:B------:R2:W-:Y:S01]  /*41a0*/  MUFU.EX2 R154, R3 ;  /* 0x00000003009a7308 */ /* 0x0005e20000000800 */
[-CC-:B------:R-:W-:Y:S01]  /*41b0*/  FFMA.FTZ R33, R33, R12.reuse, -R20.reuse ;  /* 0x0000000c21217223 */ /* 0x180fe20000010814 */
[----:B------:R-:W-:Y:S01]  /*41c0*/  FFMA.FTZ R27, R27, R12, -R20 ;  /* 0x0000000c1b1b7223 */ /* 0x000fe20000010814 */
[----:B------:R-:W-:-:S04]  /*41d0*/  FMNMX.FTZ R4, R61, R4, !PT ;  /* 0x000000043d047209 */ /* 0x000fc80007810000 */
[----:B------:R-:W-:Y:S01]  /*41e0*/  FMNMX.FTZ R4, R63, R4, !PT ;  /* 0x000000043f047209 */ /* 0x000fe20007810000 */
[----:B------:R-:W1:Y:S01]  /*41f0*/  MUFU.EX2 R178, R178 ;  /* 0x000000b200b27308 */ /* 0x000e620000000800 */
[----:B--2---:R-:W-:Y:S01]  /*4200*/  FADD.FTZ R3, R180, R91 ;  /* 0x0000005bb4037221 */ /* 0x004fe20000010000 */
[----:B------:R-:W-:Y:S02]  /*4210*/  F2FP.F16.F32.PACK_AB R180, R91, R180 ;  /* 0x000000b45bb4723e */ /* 0x000fe400000000ff */
[----:B------:R-:W-:Y:S01]  /*4220*/  FMNMX.FTZ R4, R65, R4, !PT ;  /* 0x0000000441047209 */ /* 0x000fe20007810000 */
[----:B---3--:R-:W-:Y:S01]  /*4230*/  FADD.FTZ R36, R182, R3 ;  /* 0x00000003b6247221 */ /* 0x008fe20000010000 */
[----:B----4-:R-:W-:Y:S02]  /*4240*/  F2FP.F16.F32.PACK_AB R182, R93, R182 ;  /* 0x000000b65db6723e */ /* 0x010fe400000000ff */
[----:B------:R-:W-:Y:S01]  /*4250*/  FMNMX.FTZ R4, R67, R4, !PT ;  /* 0x0000000443047209 */ /* 0x000fe20007810000 */
[----:B------:R-:W2:Y:S01]  /*4260*/  MUFU.EX2 R97, R97 ;  /* 0x0000006100617308 */ /* 0x000ea20000000800 */
[----:B------:R-:W-:-:S02]  /*4270*/  FADD.FTZ R3, R93, R36 ;  /* 0x000000245d037221 */ /* 0x000fc40000010000 */
[----:B------:R-:W-:Y:S02]  /*4280*/  FMNMX.FTZ R4, R69, R4, !PT ;  /* 0x0000000445047209 */ /* 0x000fe40007810000 */
[----:B-----5:R-:W-:Y:S01]  /*4290*/  FADD.FTZ R38, R176, R3 ;  /* 0x00000003b0267221 */ /* 0x020fe20000010000 */
[----:B0-----:R-:W-:Y:S02]  /*42a0*/  F2FP.F16.F32.PACK_AB R176, R95, R176 ;  /* 0x000000b05fb0723e */ /* 0x001fe400000000ff */
[----:B------:R-:W-:Y:S01]  /*42b0*/  FMNMX.FTZ R4, R71, R4, !PT ;  /* 0x0000000447047209 */ /* 0x000fe20007810000 */
[----:B------:R-:W0:Y:S01]  /*42c0*/  MUFU.EX2 R172, R172 ;  /* 0x000000ac00ac7308 */ /* 0x000e220000000800 */
[----:B------:R-:W-:Y:S02]  /*42d0*/  FADD.FTZ R3, R95, R38 ;  /* 0x000000265f037221 */ /* 0x000fe40000010000 */
[----:B------:R-:W-:Y:S02]  /*42e0*/  FMNMX.FTZ R4, R73, R4, !PT ;  /* 0x0000000449047209 */ /* 0x000fe40007810000 */
[----:B-1----:R-:W-:-:S02]  /*42f0*/  FADD.FTZ R40, R178, R3 ;  /* 0x00000003b2287221 */ /* 0x002fc40000010000 */
[----:B------:R-:W-:Y:S01]  /*4300*/  FMNMX.FTZ R4, R75, R4, !PT ;  /* 0x000000044b047209 */ /* 0x000fe20007810000 */
[----:B------:R-:W1:Y:S01]  /*4310*/  MUFU.EX2 R99, R99 ;  /* 0x0000006300637308 */ /* 0x000e620000000800 */
[----:B--2---:R-:W-:Y:S02]  /*4320*/  F2FP.F16.F32.PACK_AB R178, R97, R178 ;  /* 0x000000b261b2723e */ /* 0x004fe400000000ff */
        /* <DEDUP_REMOVED lines=8> */
[----:B------:R4:W-:Y:S03]  /*43b0*/  MUFU.EX2 R152, R33 ;  /* 0x0000002100987308 */ /* 0x0009e60000000800 */
[----:B------:R-:W-:-:S04]  /*43c0*/  FMNMX.FTZ R4, R87, R4, !PT ;  /* 0x0000000457047209 */ /* 0x000fc80007810000 */
[----:B------:R-:W-:Y:S01]  /*43d0*/  FMNMX.FTZ R4, R125, R4, !PT ;  /* 0x000000047d047209 */ /* 0x000fe20007810000 */
[----:B------:R-:W5:Y:S01]  /*43e0*/  MUFU.EX2 R168, R168 ;  /* 0x000000a800a87308 */ /* 0x000f620000000800 */
[----:B----4-:R-:W-:Y:S02]  /*43f0*/  FADD.FTZ R33, R97, R40 ;  /* 0x0000002861217221 */ /* 0x010fe40000010000 */
[----:B------:R-:W-:Y:S02]  /*4400*/  FMNMX.FTZ R4, R25, R4, !PT ;  /* 0x0000000419047209 */ /* 0x000fe40007810000 */
[----:B0-----:R-:W-:Y:S01]  /*4410*/  FADD.FTZ R42, R172, R33 ;  /* 0x00000021ac2a7221 */ /* 0x001fe20000010000 */
[----:B-1----:R-:W-:Y:S02]  /*4420*/  F2FP.F16.F32.PACK_AB R172, R99, R172 ;  /* 0x000000ac63ac723e */ /* 0x002fe400000000ff */
[----:B------:R-:W-:Y:S01]  /*4430*/  FMNMX.FTZ R4, R123, R4, !PT ;  /* 0x000000047b047209 */ /* 0x000fe20007810000 */
[----:B------:R-:W0:Y:S01]  /*4440*/  MUFU.EX2 R103, R103 ;  /* 0x0000006700677308 */ /* 0x000e220000000800 */
[----:B------:R-:W-:-:S03]  /*4450*/  FADD.FTZ R33, R99, R42 ;  /* 0x0000002a63217221 */ /* 0x000fc60000010000 */
[----:B------:R-:W1:Y:S01]  /*4460*/  SHFL.BFLY PT, R119, R4, 0x2, 0x1f ;  /* 0x0c401f0004777f89 */ /* 0x000e6200000e0000 */
[----:B--2---:R-:W-:Y:S01]  /*4470*/  FADD.FTZ R42, R174, R33 ;  /* 0x00000021ae2a7221 */ /* 0x004fe20000010000 */
[C---:B---3--:R-:W-:Y:S02]  /*4480*/  F2FP.F16.F32.PACK_AB R174, R101.reuse, R174 ;  /* 0x000000ae65ae723e */ /* 0x048fe400000000ff */
[----:B------:R-:W2:Y:S01]  /*4490*/  MUFU.EX2 R170, R170 ;  /* 0x000000aa00aa7308 */ /* 0x000ea20000000800 */
[----:B------:R-:W-:-:S07]  /*44a0*/  FADD.FTZ R33, R101, R42 ;  /* 0x0000002a65217221 */ /* 0x000fce0000010000 */
[----:B------:R-:W3:Y:S08]  /*44b0*/  MUFU.EX2 R105, R105 ;  /* 0x0000006900697308 */ /* 0x000ef00000000800 */
[----:B------:R4:W-:Y:S01]  /*44c0*/  MUFU.EX2 R158, R35 ;  /* 0x00000023009e7308 */ /* 0x0009e20000000800 */
[----:B-1----:R-:W-:-:S07]  /*44d0*/  FMNMX.FTZ R119, R4, R119, !PT ;  /* 0x0000007704777209 */ /* 0x002fce0007810000 */
[----:B------:R-:W1:Y:S01]  /*44e0*/  MUFU.EX2 R164, R164 ;  /* 0x000000a400a47308 */ /* 0x000e620000000800 */
[----:B------:R-:W1:Y:S01]  /*44f0*/  SHFL.BFLY PT, R10, R119, 0x1, 0x1f ;  /* 0x0c201f00770a7f89 */ /* 0x000e6200000e0000 */
[----:B----4-:R-:W-:-:S04]  /*4500*/  @P2 IMAD.HI.U32 R35, R23, R44, RZ ;  /* 0x0000002c17232227 */ /* 0x010fc800078e00ff */
[----:B-----5:R-:W-:Y:S01]  /*4510*/  FADD.FTZ R44, R168, R33 ;  /* 0x00000021a82c7221 */ /* 0x020fe20000010000 */
[----:B0-----:R-:W-:-:S03]  /*4520*/  F2FP.F16.F32.PACK_AB R168, R103, R168 ;  /* 0x000000a867a8723e */ /* 0x001fc600000000ff */
[----:B------:R-:W-:Y:S01]  /*4530*/  FADD.FTZ R33, R103, R44 ;  /* 0x0000002c67217221 */ /* 0x000fe20000010000 */
[----:B------:R-:W0:Y:S01]  /*4540*/  MUFU.EX2 R21, R21 ;  /* 0x0000001500157308 */ /* 0x000e220000000800 */
[----:B------:R-:W-:Y:S02]  /*4550*/  @P2 SHF.R.U32.HI R23, RZ, R46, R35 ;  /* 0x0000002eff172219 */ /* 0x000fe40000011623 */
[----:B--2---:R-:W-:Y:S01]  /*4560*/  FADD.FTZ R44, R170, R33 ;  /* 0x00000021aa2c7221 */ /* 0x004fe20000010000 */
[C---:B---3--:R-:W-:Y:S02]  /*4570*/  F2FP.F16.F32.PACK_AB R170, R105.reuse, R170 ;  /* 0x000000aa69aa723e */ /* 0x048fe400000000ff */
[----:B------:R-:W-:Y:S02]  /*4580*/  IMAD.IADD R35, R88, 0x1, R23 ;  /* 0x0000000158237824 */ /* 0x000fe400078e0217 */
[----:B------:R-:W-:Y:S01]  /*4590*/  FADD.FTZ R33, R105, R44 ;  /* 0x0000002c69217221 */ /* 0x000fe20000010000 */
[----:B------:R-:W2:Y:S01]  /*45a0*/  MUFU.EX2 R121, R121 ;  /* 0x0000007900797308 */ /* 0x000ea20000000800 */
[----:B------:R-:W-:-:S02]  /*45b0*/  IMAD.IADD R14, R35, 0x1, R14 ;  /* 0x00000001230e7824 */ /* 0x000fc400078e020e */
[----:B-1----:R-:W-:-:S05]  /*45c0*/  FADD.FTZ R46, R164, R33 ;  /* 0x00000021a42e7221 */ /* 0x002fca0000010000 */
[----:B------:R-:W1:Y:S01]  /*45d0*/  MUFU.EX2 R8, R8 ;  /* 0x0000000800087308 */ /* 0x000e620000000800 */
[----:B------:R-:W-:Y:S01]  /*45e0*/  FMNMX.FTZ R10, R119, R10, !PT ;  /* 0x0000000a770a7209 */ /* 0x000fe20007810000 */
[C---:B0-----:R-:W-:Y:S01]  /*45f0*/  FADD.FTZ R46, R21.reuse, R46 ;  /* 0x0000002e152e7221 */ /* 0x041fe20000010000 */
[----:B------:R-:W-:Y:S02]  /*4600*/  F2FP.F16.F32.PACK_AB R164, R21, R164 ;  /* 0x000000a415a4723e */ /* 0x000fe400000000ff */
[C---:B------:R-:W-:Y:S01]  /*4610*/  FSETP.NEU.FTZ.AND P4, PT, R10.reuse, -INF , PT ;  /* 0xff8000000a00780b */ /* 0x040fe20003f9d000 */
[----:B------:R-:W-:Y:S02]  /*4620*/  FMUL.FTZ R4, R10, R12 ;  /* 0x0000000c0a047220 */ /* 0x000fe40000410000 */
[----:B------:R-:W-:Y:S01]  /*4630*/  MUFU.EX2 R117, R117 ;  /* 0x0000007500757308 */ /* 0x000fe20000000800 */
[----:B--2---:R-:W-:Y:S02]  /*4640*/  FADD.FTZ R33, R121, R46 ;  /* 0x0000002e79217221 */ /* 0x004fe40000010000 */
[----:B------:R-:W-:-:S05]  /*4650*/  FSEL R4, R4, RZ, P4 ;  /* 0x000000ff04047208 */ /* 0x000fca0002000000 */
        /* <DEDUP_REMOVED lines=23> */
[----:B-1----:R-:W-:Y:S01]  /*47d0*/  FADD.FTZ R46, R8, R33 ;  /* 0x00000021082e7221 */ /* 0x002fe20000010000 */
[-CC-:B------:R-:W-:Y:S01]  /*47e0*/  FFMA.FTZ R73, R73, R12.reuse, -R4.reuse ;  /* 0x0000000c49497223 */ /* 0x180fe20000010804 */
[-CC-:B------:R-:W-:Y:S01]  /*47f0*/  FFMA.FTZ R75, R75, R12.reuse, -R4.reuse ;  /* 0x0000000c4b4b7223 */ /* 0x180fe20000010804 */
[-CC-:B------:R-:W-:Y:S01]  /*4800*/  FFMA.FTZ R77, R77, R12.reuse, -R4.reuse ;  /* 0x0000000c4d4d7223 */ /* 0x180fe20000010804 */
[-CC-:B------:R-:W-:Y:S01]  /*4810*/  FFMA.FTZ R79, R79, R12.reuse, -R4.reuse ;  /* 0x0000000c4f4f7223 */ /* 0x180fe20000010804 */
[-CC-:B------:R-:W-:Y:S01]  /*4820*/  FFMA.FTZ R81, R81, R12.reuse, -R4.reuse ;  /* 0x0000000c51517223 */ /* 0x180fe20000010804 */
[-CC-:B------:R-:W-:Y:S01]  /*4830*/  FFMA.FTZ R83, R83, R12.reuse, -R4.reuse ;  /* 0x0000000c53537223 */ /* 0x180fe20000010804 */
[----:B------:R-:W1:Y:S01]  /*4840*/  MUFU.EX2 R20, R41 ;  /* 0x0000002900147308 */ /* 0x000e620000000800 */
[----:B0-----:R-:W-:Y:S01]  /*4850*/  FADD.FTZ R38, R0, R37 ;  /* 0x0000002500267221 */ /* 0x001fe20000010000 */
[-CC-:B------:R-:W-:Y:S01]  /*4860*/  FFMA.FTZ R85, R85, R12.reuse, -R4.reuse ;  /* 0x0000000c55557223 */ /* 0x180fe20000010804 */
[-CC-:B------:R-:W-:Y:S01]  /*4870*/  FFMA.FTZ R89, R89, R12.reuse, -R4.reuse ;  /* 0x0000000c59597223 */ /* 0x180fe20000010804 */
[-CC-:B------:R-:W-:Y:S01]  /*4880*/  FFMA.FTZ R87, R87, R12.reuse, -R4.reuse ;  /* 0x0000000c57577223 */ /* 0x180fe20000010804 */
[-CC-:B------:R-:W-:Y:S01]  /*4890*/  FFMA.FTZ R125, R125, R12.reuse, -R4.reuse ;  /* 0x0000000c7d7d7223 */ /* 0x180fe20000010804 */
[-CC-:B------:R-:W-:Y:S01]  /*48a0*/  FFMA.FTZ R25, R25, R12.reuse, -R4.reuse ;  /* 0x0000000c19197223 */ /* 0x180fe20000010804 */
[----:B------:R-:W-:Y:S01]  /*48b0*/  FFMA.FTZ R123, R123, R12, -R4 ;  /* 0x0000000c7b7b7223 */ /* 0x000fe20000010804 */
[----:B------:R-:W0:Y:S01]  /*48c0*/  MUFU.EX2 R43, R43 ;  /* 0x0000002b002b7308 */ /* 0x000e220000000800 */
[----:B--2---:R-:W-:Y:S01]  /*48d0*/  FADD.FTZ R3, R39, R38 ;  /* 0x0000002627037221 */ /* 0x004fe20000010000 */
[----:B------:R-:W-:Y:S01]  /*48e0*/  FADD.FTZ R33, R117, R46 ;  /* 0x0000002e75217221 */ /* 0x000fe20000010000 */
[----:B------:R-:W-:-:S02]  /*48f0*/  F2FP.F16.F32.PACK_AB R166, R8, R121 ;  /* 0x0000007908a6723e */ /* 0x000fc400000000ff */
[----:B------:R-:W-:-:S03]  /*4900*/  F2FP.F16.F32.PACK_AB R181, R37, R0 ;  /* 0x0000000025b5723e */ /* 0x000fc600000000ff */
        /* <DEDUP_REMOVED lines=59> */
[----:B--2---:R-:W-:-:S04]  /*4cc0*/  FADD.FTZ R23, R31, R48 ;  /* 0x000000301f177221 */ /* 0x004fc80000010000 */
[C---:B------:R-:W-:Y:S01]  /*4cd0*/  FADD.FTZ R48, R158.reuse, R23 ;  /* 0x000000179e307221 */ /* 0x040fe20000010000 */
[----:B------:R-:W-:Y:S02]  /*4ce0*/  F2FP.F16.F32.PACK_AB R158, R158, R31 ;  /* 0x0000001f9e9e723e */ /* 0x000fe400000000ff */
        /* <DEDUP_REMOVED lines=30> */
[----:B------:R-:W-:Y:S01]  /*4ed0*/  F2FP.F16.F32.PACK_AB R153, R8, R87 ;  /* 0x000000570899723e */ /* 0x000fe200000000ff */
[----:B------:R-:W-:Y:S02]  /*4ee0*/  VIADD R8, R22, 0xfffffffe ;  /* 0xfffffffe16087836 */ /* 0x000fe40000000000 */
[----:B--2---:R-:W-:-:S04]  /*4ef0*/  FADD.FTZ R3, R25, R20 ;  /* 0x0000001419037221 */ /* 0x004fc80000010000 */
[C---:B-1----:R-:W-:Y:S01]  /*4f00*/  FADD.FTZ R3, R0.reuse, R3 ;  /* 0x0000000300037221 */ /* 0x042fe20000010000 */
[----:B------:R-:W-:Y:S01]  /*4f10*/  F2FP.F16.F32.PACK_AB R155, R0, R25 ;  /* 0x00000019009b723e */ /* 0x000fe200000000ff */
        /* <DEDUP_REMOVED lines=11> */
.L_x_7225:
[----:B------:R-:W-:-:S13]  /*4fd0*/  ISETP.NE.AND P4, PT, R15, 0x1, PT ;  /* 0x000000010f00780c */ /* 0x000fda0003f85270 */
[----:B------:R-:W0:Y:S02]  /*4fe0*/  @P4 LDC.64 R20, c[0x0][0x9e8] ;  /* 0x00027a00ff144b82 */ /* 0x000e240000000a00 */
[----:B0-----:R-:W-:-:S05]  /*4ff0*/  @P4 IMAD.HI.U32 R20, R0, R20, RZ ;  /* 0x0000001400144227 */ /* 0x001fca00078e00ff */
[----:B------:R-:W-:-:S07]  /*5000*/  @P4 SHF.R.U32.HI R0, RZ, R21, R20 ;  /* 0x00000015ff004219 */ /* 0x000fce0000011614 */
.L_x_7226:
[----:B------:R-:W-:-:S05]  /*5010*/  IMAD R15, R0, R15, R15 ;  /* 0x0000000f000f7224 */ /* 0x000fca00078e020f */
[----:B------:R-:W-:-:S07]  /*5020*/  VIMNMX R14, R14, R15, PT ;  /* 0x0000000f0e0e7248 */ /* 0x000fce0003fe0100 */
.L_x_7224:
[----:B------:R-:W-:Y:S01]  /*5030*/  SHF.R.S32.HI R13, RZ, 0x1f, R14 ;  /* 0x0000001fff0d7819 */ /* 0x000fe2000001140e */
[----:B------:R-:W-:Y:S01]  /*5040*/  UMOV UR4, URZ ;  /* 0x0000003f00047c82 */ /* 0x000fe20008000000 */
[----:B------:R-:W-:Y:S01]  /*5050*/  IMAD.MOV.U32 R0, RZ, RZ, RZ ;  /* 0x000000ffff007224 */ /* 0x000fe200078e00ff */
[----:B------:R-:W-:Y:S02]  /*5060*/  CS2R R150, SRZ ;  /* 0x0000000000967805 */ /* 0x000fe4000001ff00 */
[----:B------:R-:W-:Y:S02]  /*5070*/  LEA.HI R13, R13, R14, RZ, 0x7 ;  /* 0x0000000e0d0d7211 */ /* 0x000fe400078f38ff */
[----:B------:R-:W-:Y:S02]  /*5080*/  CS2R R148, SRZ ;  /* 0x0000000000947805 */ /* 0x000fe4000001ff00 */
[----:B------:R-:W-:Y:S02]  /*5090*/  CS2R R146, SRZ ;  /* 0x0000000000927805 */ /* 0x000fe4000001ff00 */
[----:B------:R-:W-:-:S02]  /*50a0*/  CS2R R144, SRZ ;  /* 0x0000000000907805 */ /* 0x000fc4000001ff00 */
[----:B------:R-:W-:Y:S02]  /*50b0*/  SHF.R.S32.HI R14, RZ, 0x7, R13 ;  /* 0x00000007ff0e7819 */ /* 0x000fe4000001140d */
[----:B------:R-:W-:Y:S02]  /*50c0*/  CS2R R142, SRZ ;  /* 0x00000000008e7805 */ /* 0x000fe4000001ff00 */
[----:B------:R-:W-:Y:S02]  /*50d0*/  CS2R R140, SRZ ;  /* 0x00000000008c7805 */ /* 0x000fe4000001ff00 */
[----:B------:R-:W-:Y:S02]  /*50e0*/  CS2R R138, SRZ ;  /* 0x00000000008a7805 */ /* 0x000fe4000001ff00 */
[----:B------:R-:W-:Y:S02]  /*50f0*/  VIMNMX R13, R17, R14, !PT ;  /* 0x0000000e110d7248 */ /* 0x000fe40007fe0100 */
[----:B------:R-:W-:-:S02]  /*5100*/  CS2R R136, SRZ ;  /* 0x0000000000887805 */ /* 0x000fc4000001ff00 */
[----:B------:R-:W-:Y:S02]  /*5110*/  CS2R R134, SRZ ;  /* 0x0000000000867805 */ /* 0x000fe4000001ff00 */
[----:B------:R-:W-:Y:S02]  /*5120*/  CS2R R132, SRZ ;  /* 0x0000000000847805 */ /* 0x000fe4000001ff00 */
[----:B------:R-:W-:Y:S02]  /*5130*/  ISETP.GE.AND P4, PT, R8, R13, PT ;  /* 0x0000000d0800720c */ /* 0x000fe40003f86270 */
        /* <DEDUP_REMOVED lines=23> */
[----:B------:R-:W-:Y:S01]  /*52b0*/  IMAD.MOV.U32 R14, RZ, RZ, RZ ;  /* 0x000000ffff0e7224 */ /* 0x000fe200078e00ff */
[----:B------:R-:W-:Y:S01]  /*52c0*/  UMOV UR7, URZ ;  /* 0x0000003f00077c82 */ /* 0x000fe20008000000 */
[----:B------:R-:W-:Y:S01]  /*52d0*/  IMAD.MOV.U32 R151, RZ, RZ, RZ ;  /* 0x000000ffff977224 */ /* 0x000fe200078e00ff */
[----:B------:R-:W-:Y:S01]  /*52e0*/  ULDC UR46, c[0x0][0x9e4] ;  /* 0x00027900002e7ab9 */ /* 0x000fe20000000800 */
[----:B------:R-:W-:Y:S01]  /*52f0*/  ULDC UR38, c[0x0][0x2f0] ;  /* 0x0000bc0000267ab9 */ /* 0x000fe20000000800 */
[----:B------:R-:W-:Y:S01]  /*5300*/  ULDC UR47, c[0x0][0x9d8] ;  /* 0x00027600002f7ab9 */ /* 0x000fe20000000800 */
[----:B------:R-:W-:-:S05]  /*5310*/  ULDC UR39, c[0x0][0x9e0] ;  /* 0x0002780000277ab9 */ /* 0x000fca0000000800 */
.L_x_7244:
[----:B------:R-:W-:Y:S01]  /*5320*/  UIADD3 UR4, UR7, 0x1, URZ ;  /* 0x0000000107047890 */ /* 0x000fe2000fffe03f */
[----:B------:R-:W-:-:S03]  /*5330*/  ISETP.NE.AND P4, PT, RZ, UR37, PT ;  /* 0x00000025ff007c0c */ /* 0x000fc6000bf85270 */
[----:B------:R-:W-:-:S04]  /*5340*/  UISETP.NE.AND UP0, UPT, UR4, 0x2, UPT ;  /* 0x000000020400788c */ /* 0x000fc8000bf05270 */
[----:B------:R-:W-:Y:S02]  /*5350*/  USEL UR10, URZ, 0x1, UP0 ;  /* 0x000000013f0a7887 */ /* 0x000fe40008000000 */
[----:B------:R-:W-:-:S04]  /*5360*/  USEL UR4, UR4, URZ, UP0 ;  /* 0x0000003f04047287 */ /* 0x000fc80008000000 */
[----:B------:R-:W-:Y:S01]  /*5370*/  LOP3.LUT R0, R14, UR10, RZ, 0x3c, !PT ;  /* 0x0000000a0e007c12 */ /* 0x000fe2000f8e3cff */
[----:B------:R-:W-:Y:S07]  /*5380*/  @P4 BRA `(.L_x_7228) ;  /* 0x0000000000284947 */ /* 0x000fee0003800000 */
[----:B------:R-:W-:Y:S05]  /*5390*/  @!P0 BRA `(.L_x_7229) ;  /* 0x0000000000048947 */ /* 0x000fea0003800000 */
[----:B------:R-:W-:Y:S01]  /*53a0*/  BPT.TRAP 0x1 ;  /* 0x000000040000795c */ /* 0x000fe20000300000 */
.L_x_7229:
[----:B------:R-:W-:Y:S01]  /*53b0*/  ULEA UR10, UR4, UR36, 0x3 ;  /* 0x00000024040a7291 */ /* 0x000fe2000f8e183f */
[----:B------:R-:W-:-:S08]  /*53c0*/  SHF.L.U32 R11, R0, 0x1f, RZ ;  /* 0x0000001f000b7819 */ /* 0x000fd000000006ff */
[----:B------:R0:W1:Y:S01]  /*53d0*/  SYNCS.PHASECHK.TRANS64.TRYWAIT P5, [UR10+0x28830], R11 ;  /* 0x0288300bff0075a7 */ /* 0x00006200080a014a */
[----:B------:R-:W-:Y:S05]  /*53e0*/  @!P0 BRA `(.L_x_7230) ;  /* 0x0000000000048947 */ /* 0x000fea0003800000 */
[----:B------:R-:W-:Y:S01]  /*53f0*/  BPT.TRAP 0x1 ;  /* 0x000000040000795c */ /* 0x000fe20000300000 */
.L_x_7230:
[----:B-1----:R-:W-:Y:S05]  /*5400*/  @P5 BRA `(.L_x_7228) ;  /* 0x0000000000085947 */ /* 0x002fea0003800000 */
[----:B------:R-:W1:Y:S02]  /*5410*/  SYNCS.PHASECHK.TRANS64.TRYWAIT P5, [UR10+0x28830], R11 ;  /* 0x0288300bff0075a7 */ /* 0x000e6400080a014a */
[----:B-1----:R-:W-:Y:S05]  /*5420*/  @!P5 BRA `(.L_x_7231) ;  /* 0x000000f800d8d947 */ /* 0x002fea0003800000 */
.L_x_7228:
[----:B01----:R-:W-:Y:S01]  /*5430*/  VIADD R11, R19, 0x8 ;  /* 0x00000008130b7836 */ /* 0x003fe20000000000 */
[----:B------:R-:W-:Y:S01]  /*5440*/  R2UR UR40, R6 ;  /* 0x00000000062872ca */ /* 0x000fe200000e0000 */
[----:B------:R-:W-:Y:S01]  /*5450*/  ULEA UR42, UR4, UR6, 0xb ;  /* 0x00000006042a7291 */ /* 0x000fe2000f8e583f */
[----:B------:R-:W-:Y:S01]  /*5460*/  R2UR UR41, R7 ;  /* 0x00000000072972ca */ /* 0x000fe200000e0000 */
[----:B------:R-:W-:Y:S01]  /*5470*/  UMOV UR43, 0x40000040 ;  /* 0x40000040002b7882 */ /* 0x000fe20000000000 */
[----:B------:R0:W-:Y:S01]  /*5480*/  BAR.SYNC.DEFER_BLOCKING R11, 0x100 ;  /* 0x0004000b0000751d */ /* 0x0001e20000010000 */
[----:B------:R-:W-:Y:S02]  /*5490*/  UIADD3 UR34, UR42, 0x2, URZ ;  /* 0x000000022a227890 */ /* 0x000fe4000fffe03f */
[----:B------:R-:W-:Y:S02]  /*54a0*/  UIADD3 UR30, UR42, 0x4, URZ ;  /* 0x000000042a1e7890 */ /* 0x000fe4000fffe03f */
[----:B------:R-:W-:Y:S01]  /*54b0*/  UIADD3 UR26, UR42, 0x6, URZ ;  /* 0x000000062a1a7890 */ /* 0x000fe2000fffe03f */
[----:B------:R-:W-:Y:S01]  /*54c0*/  UMOV UR35, 0x40000040 ;  /* 0x4000004000237882 */ /* 0x000fe20000000000 */
[----:B------:R-:W-:Y:S01]  /*54d0*/  UMOV UR31, 0x40000040 ;  /* 0x40000040001f7882 */ /* 0x000fe20000000000 */
[----:B------:R-:W-:Y:S01]  /*54e0*/  UMOV UR27, 0x40000040 ;  /* 0x40000040001b7882 */ /* 0x000fe20000000000 */
        /* <DEDUP_REMOVED lines=8> */
[----:B------:R-:W-:-:S06]  /*5570*/  WARPGROUP.ARRIVE ;  /* 0x00000000000079c5 */ /* 0x000fcc0000000000 */
[----:B------:R-:W-:Y:S03]  /*5580*/  HGMMA.64x128x16.F32 R24, gdesc[UR40], RZ, !UPT, gsb0 ;  /* 0x01e00000281879f0 */ /* 0x000fe6000c0008ff */
        /* <DEDUP_REMOVED lines=22> */
[----:B0-----:R-:W-:Y:S05]  /*56f0*/  @P4 BRA `(.L_x_7232) ;  /* 0x0000000000284947 */ /* 0x001fea0003800000 */
[----:B------:R-:W-:Y:S05]  /*5700*/  @!P0 BRA `(.L_x_7233) ;  /* 0x0000000000048947 */ /* 0x000fea0003800000 */
[----:B------:R-:W-:Y:S01]  /*5710*/  BPT.TRAP 0x1 ;  /* 0x000000040000795c */ /* 0x000fe20000300000 */
.L_x_7233:
[----:B------:R-:W-:Y:S01]  /*5720*/  ULEA UR10, UR7, UR36, 0x3 ;  /* 0x00000024070a7291 */ /* 0x000fe2000f8e183f */
[----:B------:R-:W-:-:S08]  /*5730*/  SHF.L.U32 R11, R14, 0x1f, RZ ;  /* 0x0000001f0e0b7819 */ /* 0x000fd000000006ff */
[----:B------:R0:W1:Y:S01]  /*5740*/  SYNCS.PHASECHK.TRANS64.TRYWAIT P4, [UR10+0x28850], R11 ;  /* 0x0288500bff0075a7 */ /* 0x000062000808014a */
[----:B------:R-:W-:Y:S05]  /*5750*/  @!P0 BRA `(.L_x_7234) ;  /* 0x0000000000048947 */ /* 0x000fea0003800000 */
[----:B------:R-:W-:Y:S01]  /*5760*/  BPT.TRAP 0x1 ;  /* 0x000000040000795c */ /* 0x000fe20000300000 */
.L_x_7234:
[----:B-1----:R-:W-:Y:S05]  /*5770*/  @P4 BRA `(.L_x_7232) ;  /* 0x0000000000084947 */ /* 0x002fea0003800000 */
[----:B------:R-:W1:Y:S02]  /*5780*/  SYNCS.PHASECHK.TRANS64.TRYWAIT P4, [UR10+0x28850], R11 ;  /* 0x0288500bff0075a7 */ /* 0x000e64000808014a */
[----:B-1----:R-:W-:Y:S05]  /*5790*/  @!P4 BRA `(.L_x_7235) ;  /* 0x000000f80014c947 */ /* 0x002fea0003800000 */
.L_x_7232:
[----:B------:R-:W-:Y:S01]  /*57a0*/  UIADD3 UR10, UR36, 0x400, URZ ;  /* 0x00000400240a7890 */ /* 0x000fe2000fffe03f */
[----:B------:R-:W-:Y:S01]  /*57b0*/  WARPGROUP.ARRIVE ;  /* 0x00000000000079c5 */ /* 0x000fe20000000000 */
[----:B------:R-:W-:Y:S01]  /*57c0*/  UMOV UR11, 0x40000040 ;  /* 0x40000040000b7882 */ /* 0x000fe20000000000 */
[----:B------:R-:W-:Y:S01]  /*57d0*/  UMOV UR15, 0x40000040 ;  /* 0x40000040000f7882 */ /* 0x000fe20000000000 */
[----:B------:R-:W-:Y:S01]  /*57e0*/  USHF.R.U32.HI UR10, URZ, 0x4, UR10 ;  /* 0x000000043f0a7899 */ /* 0x000fe2000801160a */
[----:B------:R-:W-:Y:S01]  /*57f0*/  FMUL.FTZ R21, R34, UR47 ;  /* 0x0000002f22157c20 */ /* 0x000fe20008410000 */
[----:B------:R-:W-:Y:S01]  /*5800*/  FMUL.FTZ R34, R54, UR47 ;  /* 0x0000002f36227c20 */ /* 0x000fe20008410000 */
[----:B01----:R-:W0:Y:S01]  /*5810*/  @P2 LDC R11, c[0x0][0x450] ;  /* 0x00011400ff0b2b82 */ /* 0x003e220000000800 */
[----:B------:R-:W-:Y:S01]  /*5820*/  ULOP3.LUT UR10, UR10, 0x3fff, URZ, 0xc0, !UPT ;  /* 0x00003fff0a0a7892 */ /* 0x000fe2000f8ec03f */
[----:B------:R-:W-:Y:S01]  /*5830*/  FMUL.FTZ R22, R35, UR47 ;  /* 0x0000002f23167c20 */ /* 0x000fe20008410000 */
[----:B------:R-:W-:Y:S01]  /*5840*/  FMUL.FTZ R35, R55, UR47 ;  /* 0x0000002f37237c20 */ /* 0x000fe20008410000 */
[----:B------:R-:W-:Y:S01]  /*5850*/  FMUL.FTZ R14, R26, UR47 ;  /* 0x0000002f1a0e7c20 */ /* 0x000fe20008410000 */
[----:B------:R-:W-:Y:S01]  /*5860*/  ULOP3.LUT UR10, UR10, 0x4000000, URZ, 0xfc, !UPT ;  /* 0x040000000a0a7892 */ /* 0x000fe2000f8efc3f */
[----:B------:R-:W-:-:S02]  /*5870*/  IMAD.U32 R55, RZ, RZ, UR4 ;  /* 0x00000004ff377e24 */ /* 0x000fc4000f8e00ff */
[----:B------:R-:W-:Y:S01]  /*5880*/  FMUL.FTZ R26, R43, UR47 ;  /* 0x0000002f2b1a7c20 */ /* 0x000fe20008410000 */
[----:B------:R-:W1:Y:S01]  /*5890*/  @P2 LDC R54, c[0x0][0x44c] ;  /* 0x00011300ff362b82 */ /* 0x000e620000000800 */
[----:B------:R-:W-:Y:S01]  /*58a0*/  ULEA UR10, UR7, UR10, 0xb ;  /* 0x0000000a070a7291 */ /* 0x000fe2000f8e583f */
[----:B------:R-:W-:Y:S01]  /*58b0*/  FMUL.FTZ R43, R66, UR47 ;  /* 0x0000002f422b7c20 */ /* 0x000fe20008410000 */
[----:B------:R-:W-:Y:S02]  /*58c0*/  IMAD.MOV.U32 R66, RZ, RZ, R5 ;  /* 0x000000ffff427224 */ /* 0x000fe400078e0005 */
[----:B------:R-:W-:Y:S01]  /*58d0*/  FMUL.FTZ R23, R39, UR47 ;  /* 0x0000002f27177c20 */ /* 0x000fe20008410000 */
[----:B------:R-:W-:Y:S01]  /*58e0*/  UIADD3 UR14, UR10, 0x80, URZ ;  /* 0x000000800a0e7890 */ /* 0x000fe2000fffe03f */
[----:B------:R-:W-:Y:S01]  /*58f0*/  FMUL.FTZ R39, R59, UR47 ;  /* 0x0000002f3b277c20 */ /* 0x000fe20008410000 */
[----:B------:R-:W-:Y:S01]  /*5900*/  FMUL.FTZ R59, R61, UR47 ;  /* 0x0000002f3d3b7c20 */ /* 0x000fe20008410000 */
[----:B------:R-:W-:Y:S01]  /*5910*/  FMUL.FTZ R12, R27, UR47 ;  /* 0x0000002f1b0c7c20 */ /* 0x000fe20008410000 */
[----:B------:R-:W-:Y:S01]  /*5920*/  FMUL.FTZ R15, R30, UR47 ;  /* 0x0000002f1e0f7c20 */ /* 0x000fe20008410000 */
[----:B------:R-:W-:Y:S01]  /*5930*/  HGMMA.64x128x16.F32 R88, R180, gdesc[UR8].tnspB, R88, gsb0 ;  /* 0x41e00008b4587df0 */ /* 0x000fe20008000858 */
        /* <DEDUP_REMOVED lines=13> */
[----:B-1----:R-:W-:-:S04]  /*5a10*/  @P2 IMAD.HI.U32 R54, R5, R54, RZ ;  /* 0x0000003605362227 */ /* 0x002fc800078e00ff */
[----:B------:R-:W-:Y:S01]  /*5a20*/  FMUL.FTZ R57, R57, UR47 ;  /* 0x0000002f39397c20 */ /* 0x000fe20008410000 */
[----:B------:R-:W-:Y:S01]  /*5a30*/  FMUL.FTZ R72, R72, UR47 ;  /* 0x0000002f48487c20 */ /* 0x000fe20008410000 */
[----:B------:R-:W-:Y:S01]  /*5a40*/  FMUL.FTZ R47, R75, UR47 ;  /* 0x0000002f4b2f7c20 */ /* 0x000fe20008410000 */
[----:B------:R-:W-:Y:S01]  /*5a50*/  FMUL.FTZ R76, R76, UR47 ;  /* 0x0000002f4c4c7c20 */ /* 0x000fe20008410000 */
[----:B0-----:R-:W-:Y:S01]  /*5a60*/  @P2 SHF.R.U32.HI R66, RZ, R11, R54 ;  /* 0x0000000bff422219 */ /* 0x001fe20000011636 */
[----:B------:R-:W-:Y:S01]  /*5a70*/  FMUL.FTZ R50, R78, UR47 ;  /* 0x0000002f4e327c20 */ /* 0x000fe20008410000 */
[----:B------:R-:W-:Y:S01]  /*5a80*/  @!P1 LEA R54, R55, UR36, 0x3 ;  /* 0x0000002437369c11 */ /* 0x000fe2000f8e18ff */
[----:B------:R-:W0:Y:S01]  /*5a90*/  LDC R11, c[0x0][0x288] ;  /* 0x0000a200ff0b7b82 */ /* 0x000e220000000800 */
[----:B------:R-:W-:Y:S01]  /*5aa0*/  FMUL.FTZ R51, R79, UR47 ;  /* 0x0000002f4f337c20 */ /* 0x000fe20008410000 */
[----:B------:R-:W-:Y:S01]  /*5ab0*/  FMUL.FTZ R80, R80, UR47 ;  /* 0x0000002f50507c20 */ /* 0x000fe20008410000 */
[----:B------:R-:W-:Y:S01]  /*5ac0*/  FMUL.FTZ R84, R84, UR47 ;  /* 0x0000002f54547c20 */ /* 0x000fe20008410000 */
[----:B------:R-:W-:-:S02]  /*5ad0*/  @!P1 VIADD R54, R54, 0x28840 ;  /* 0x0002884036369836 */ /* 0x000fc40000000000 */
[----:B------:R-:W-:Y:S01]  /*5ae0*/  FMUL.FTZ R73, R73, UR47 ;  /* 0x0000002f49497c20 */ /* 0x000fe20008410000 */
[----:B------:R-:W-:Y:S01]  /*5af0*/  FMUL.FTZ R77, R77, UR47 ;  /* 0x0000002f4d4d7c20 */ /* 0x000fe20008410000 */
[----:B------:R-:W-:Y:S01]  /*5b00*/  FMUL.FTZ R81, R81, UR47 ;  /* 0x0000002f51517c20 */ /* 0x000fe20008410000 */
[----:B------:R-:W-:Y:S01]  /*5b10*/  FMUL.FTZ R85, R85, UR47 ;  /* 0x0000002f55557c20 */ /* 0x000fe20008410000 */
[----:B------:R-:W-:Y:S01]  /*5b20*/  @!P1 PRMT R55, RZ, 0x654, R54 ;  /* 0x00000654ff379816 */ /* 0x000fe20000000036 */
[----:B------:R-:W-:Y:S01]  /*5b30*/  FMUL.FTZ R86, R86, UR47 ;  /* 0x0000002f56567c20 */ /* 0x000fe20008410000 */
        /* <DEDUP_REMOVED lines=17> */
[----:B------:R-:W-:Y:S01]  /*5c50*/  HGMMA.64x128x16.F32 R88, R176, gdesc[UR12].tnspB, R88, gsb0 ;  /* 0x41e0000cb0587df0 */ /* 0x000fe20008000858 */
        /* <DEDUP_REMOVED lines=20> */
[----:B------:R-:W-:-:S02]  /*5da0*/  WARPGROUP.DEPBAR.LE gsb0, 0x0 ;  /* 0x00008000000079c5 */ /* 0x000fc40000010000 */
[----:B------:R-:W-:-:S05]  /*5db0*/  WARPGROUP.ARRIVE ;  /* 0x00000000000079c5 */ /* 0x000fca0000000000 */
[----:B------:R0:W0:Y:S01]  /*5dc0*/  MUFU.TANH R54, R86 ;  /* 0x0000005600367308 */ /* 0x0000220000002400 */
        /* <DEDUP_REMOVED lines=9> */
[----:B------:R-:W-:Y:S01]  /*5e60*/  WARPGROUP.ARRIVE ;  /* 0x00000000000079c5 */ /* 0x000fe20000000000 */
[----:B------:R-:W-:Y:S01]  /*5e70*/  FMUL.FTZ R168, R53, UR47 ;  /* 0x0000002f35a87c20 */ /* 0x000fe20008410000 */
[----:B------:R-:W-:Y:S02]  /*5e80*/  FMUL.FTZ R53, R82, UR47 ;  /* 0x0000002f52357c20 */ /* 0x000fe40008410000 */
[----:B------:R0:W0:Y:S03]  /*5e90*/  MUFU.TANH R82, R85 ;  /* 0x0000005500527308 */ /* 0x0000260000002400 */
[----:B------:R-:W-:Y:S01]  /*5ea0*/  HGMMA.64x128x16.F32 R88, R164, gdesc[UR12].tnspB, R88, gsb0 ;  /* 0x41e0000ca4587df0 */ /* 0x000fe20008000858 */
[----:B------:R-:W-:Y:S01]  /*5eb0*/  UIADD3 UR14, UR10, 0x280, URZ ;  /* 0x000002800a0e7890 */ /* 0x000fe2000fffe03f */
[----:B------:R-:W-:-:S03]  /*5ec0*/  UMOV UR15, 0x40000040 ;  /* 0x40000040000f7882 */ /* 0x000fc60000000000 */
[----:B------:R-:W0:Y:S08]  /*5ed0*/  MUFU.TANH R168, R168 ;  /* 0x000000a800a87308 */ /* 0x000e300000002400 */
[----:B------:R-:W0:Y:S01]  /*5ee0*/  MUFU.TANH R53, R53 ;  /* 0x0000003500357308 */ /* 0x000e220000002400 */
[----:B------:R-:W-:Y:S02]  /*5ef0*/  WARPGROUP.DEPBAR.LE gsb0, 0x0 ;  /* 0x00008000000079c5 */ /* 0x000fe40000010000 */
[----:B------:R-:W-:Y:S01]  /*5f00*/  WARPGROUP.ARRIVE ;  /* 0x00000000000079c5 */ /* 0x000fe20000000000 */
[----:B------:R-:W-:Y:S01]  /*5f10*/  FMUL.FTZ R164, R24, UR47 ;  /* 0x0000002f18a47c20 */ /* 0x000fe20008410000 */
[----:B------:R-:W-:Y:S01]  /*5f20*/  FMUL.FTZ R24, R38, UR47 ;  /* 0x0000002f26187c20 */ /* 0x000fe20008410000 */
[----:B------:R-:W-:Y:S01]  /*5f30*/  FMUL.FTZ R38, R58, UR47 ;  /* 0x0000002f3a267c20 */ /* 0x000fe20008410000 */
[----:B------:R-:W-:Y:S01]  /*5f40*/  FMUL.FTZ R58, R60, UR47 ;  /* 0x0000002f3c3a7c20 */ /* 0x000fe20008410000 */
[----:B------:R-:W-:Y:S01]  /*5f50*/  IADD3 R60, -R19, 0xb, RZ ;  /* 0x0000000b133c7810 */ /* 0x000fe20007ffe1ff */
[----:B------:R-:W-:Y:S01]  /*5f60*/  HGMMA.64x128x16.F32 R88, R160, gdesc[UR12].tnspB, R88, gsb0 ;  /* 0x41e0000ca0587df0 */ /* 0x000fe20008000858 */
[----:B------:R-:W-:Y:S01]  /*5f70*/  UIADD3 UR14, UR10, 0x300, URZ ;  /* 0x000003000a0e7890 */ /* 0x000fe2000fffe03f */
[----:B------:R-:W-:Y:S01]  /*5f80*/  FMUL.FTZ R165, R25, UR47 ;  /* 0x0000002f19a57c20 */ /* 0x000fe20008410000 */
[----:B------:R-:W-:Y:S01]  /*5f90*/  UMOV UR15, 0x40000040 ;  /* 0x40000040000f7882 */ /* 0x000fe20000000000 */
[----:B------:R-:W-:Y:S01]  /*5fa0*/  UIADD3 UR10, UR10, 0x380, URZ ;  /* 0x000003800a0a7890 */ /* 0x000fe2000fffe03f */
        /* <DEDUP_REMOVED lines=23> */
[----:B------:R-:W-:Y:S01]  /*6120*/  WARPGROUP.ARRIVE ;  /* 0x00000000000079c5 */ /* 0x000fe20000000000 */
[----:B------:R-:W-:Y:S01]  /*6130*/  FMUL.FTZ R160, R40, UR47 ;  /* 0x0000002f28a07c20 */ /* 0x000fe20008410000 */
[----:B------:R-:W-:Y:S01]  /*6140*/  FMUL.FTZ R40, R63, UR47 ;  /* 0x0000002f3f287c20 */ /* 0x000fe20008410000 */
[----:B------:R-:W-:Y:S01]  /*6150*/  FMUL.FTZ R63, R65, UR47 ;  /* 0x0000002f413f7c20 */ /* 0x000fe20008410000 */
[----:B------:R-:W-:Y:S01]  /*6160*/  FMUL.FTZ R161, R41, UR47 ;  /* 0x0000002f29a17c20 */ /* 0x000fe20008410000 */
[----:B------:R-:W5:Y:S01]  /*6170*/  SHFL.IDX PT, R65, R66, RZ, 0x1c1f ;  /* 0x001c1fff42417589 */ /* 0x000f6200000e0000 */
[----:B------:R-:W-:Y:S01]  /*6180*/  HGMMA.64x128x16.F32 R88, R156, gdesc[UR12].tnspB, R88, gsb0 ;  /* 0x41e0000c9c587df0 */ /* 0x000fe20008000858 */
        /* <DEDUP_REMOVED lines=20> */
[----:B------:R0:W0:Y:S01]  /*62d0*/  MUFU.TANH R156, R73 ;  /* 0x00000049009c7308 */ /* 0x0000220000002400 */
[----:B------:R-:W-:Y:S03]  /*62e0*/  HGMMA.64x128x16.F32 R88, R152, gdesc[UR8].tnspB, R88, gsb0 ;  /* 0x41e0000898587df0 */ /* 0x000fe60008000858 */
[----:B------:R-:W-:Y:S02]  /*62f0*/  WARPGROUP.DEPBAR.LE gsb0, 0x0 ;  /* 0x00008000000079c5 */ /* 0x000fe40000010000 */
[----:B------:R-:W-:Y:S01]  /*6300*/  IMAD.SHL.U32 R152, R8, 0x80, RZ ;  /* 0x0000008008987824 */ /* 0x000fe200078e00ff */
[----:B------:R0:W-:Y:S06]  /*6310*/  BAR.ARV R60, 0x100 ;  /* 0x0004003c0000751d */ /* 0x0001ec0000002000 */
[----:B------:R-:W-:Y:S01]  /*6320*/  IADD3 R61, -R152, 0x1, RZ ;  /* 0x00000001983d7810 */ /* 0x000fe20007ffe1ff */
[----:B------:R1:W-:Y:S04]  /*6330*/  @!P1 SYNCS.ARRIVE.TRANS64.RED.A1T0 RZ, [R55+URZ], RZ ;  /* 0x000000ff37ff99a7 */ /* 0x0003e8000810043f */
[----:B------:R-:W-:-:S02]  /*6340*/  IMAD R61, R2, -0x2, R61 ;  /* 0xfffffffe023d7824 */ /* 0x000fc400078e023d */
[----:B-1----:R-:W-:Y:S02]  /*6350*/  FMUL.FTZ R55, R87, UR47 ;  /* 0x0000002f57377c20 */ /* 0x002fe40008410000 */
[----:B------:R-:W-:-:S04]  /*6360*/  IMAD R68, R16, UR38, R61 ;  /* 0x0000002610447c24 */ /* 0x000fc8000f8e023d */
[----:B0-----:R-:W-:Y:S01]  /*6370*/  IMAD.IADD R68, R68, 0x1, -R11 ;  /* 0x0000000144447824 */ /* 0x001fe200078e0a0b */
[----:B------:R-:W0:Y:S03]  /*6380*/  MUFU.TANH R55, R55 ;  /* 0x0000003700377308 */ /* 0x000e260000002400 */
[C---:B------:R-:W-:Y:S02]  /*6390*/  VIADD R154, R68.reuse, UR39 ;  /* 0x00000027449a7c36 */ /* 0x040fe40008000000 */
[----:B------:R-:W-:Y:S02]  /*63a0*/  VIADD R155, R68, UR5 ;  /* 0x00000005449b7c36 */ /* 0x000fe40008000000 */
[--C-:B-----5:R-:W-:Y:S02]  /*63b0*/  IMAD.IADD R68, R154, 0x1, R65.reuse ;  /* 0x000000019a447824 */ /* 0x120fe400078e0241 */
[----:B------:R-:W-:Y:S01]  /*63c0*/  IMAD.IADD R70, R155, 0x1, R65 ;  /* 0x000000019b467824 */ /* 0x000fe200078e0241 */
[----:B--234-:R-:W-:Y:S06]  /*63d0*/  @!P3 BRA `(.L_x_7236) ;  /* 0x00000000005cb947 */ /* 0x01cfec0003800000 */
[----:B------:R-:W-:Y:S01]  /*63e0*/  IMAD R60, R16, UR38, R65 ;  /* 0x00000026103c7c24 */ /* 0x000fe2000f8e0241 */
[----:B------:R-:W-:Y:S03]  /*63f0*/  BSSY B0, `(.L_x_7237) ;  /* 0x0000011000007945 */ /* 0x000fe60003800000 */
[----:B------:R-:W-:-:S05]  /*6400*/  IMAD.IADD R65, R60, 0x1, -R11 ;  /* 0x000000013c417824 */ /* 0x000fca00078e0a0b */
        /* <DEDUP_REMOVED lines=10> */
.L_x_7238:
[----:B------:R-:W-:-:S05]  /*64b0*/  IMAD.U32 R69, RZ, RZ, UR46 ;  /* 0x0000002eff457e24 */ /* 0x000fca000f8e00ff */
[----:B------:R-:W-:-:S13]  /*64c0*/  ISETP.NE.AND P4, PT, R69, 0x1, PT ;  /* 0x000000014500780c */ /* 0x000fda0003f85270 */
[----:B------:R-:W1:Y:S02]  /*64d0*/  @P4 LDC.64 R60, c[0x0][0x9e8] ;  /* 0x00027a00ff3c4b82 */ /* 0x000e640000000a00 */
[----:B-1----:R-:W-:-:S05]  /*64e0*/  @P4 IMAD.HI.U32 R60, R65, R60, RZ ;  /* 0x0000003c413c4227 */ /* 0x002fca00078e00ff */
[----:B------:R-:W-:-:S07]  /*64f0*/  @P4 SHF.R.U32.HI R65, RZ, R61, R60 ;  /* 0x0000003dff414219 */ /* 0x000fce000001163c */
.L_x_7239:
[----:B------:R-:W-:Y:S05]  /*6500*/  BSYNC B0 ;  /* 0x0000000000007941 */ /* 0x000fea0003800000 */
.L_x_7237:
[----:B------:R-:W-:-:S04]  /*6510*/  IMAD R65, R65, R69, -R152 ;  /* 0x0000004541417224 */ /* 0x000fc800078e0a98 */
[----:B------:R-:W-:-:S05]  /*6520*/  IMAD R65, R2, -0x2, R65 ;  /* 0xfffffffe02417824 */ /* 0x000fca00078e0241 */
[----:B------:R-:W-:Y:S02]  /*6530*/  VIADDMNMX R68, R65, R69, R68, PT ;  /* 0x0000004541447246 */ /* 0x000fe40003800144 */
[----:B------:R-:W-:-:S07]  /*6540*/  VIMNMX R70, R70, R65, !PT ;  /* 0x0000004146467248 */ /* 0x000fce0007fe0100 */
.L_x_7236:
        /* <DEDUP_REMOVED lines=18> */
[----:B------:R-:W-:Y:S01]  /*6670*/  FSEL R191, R32, -INF , !P6 ;  /* 0xff80000020bf7808 */ /* 0x000fe20007000000 */
[----:B-1----:R-:W-:Y:S01]  /*6680*/  IMAD.IADD R32, R154, 0x1, R157 ;  /* 0x000000019a207824 */ /* 0x002fe200078e029d */
[----:B------:R-:W-:Y:S02]  /*6690*/  FSEL R189, R33, -INF , !P5 ;  /* 0xff80000021bd7808 */ /* 0x000fe40006800000 */
[C---:B------:R-:W-:Y:S02]  /*66a0*/  ISETP.GT.AND P6, PT, R70.reuse, 0x18, P4 ;  /* 0x000000184600780c */ /* 0x040fe400027c4270 */
[----:B------:R-:W-:Y:S02]  /*66b0*/  ISETP.GT.AND P5, PT, R70, 0x19, P4 ;  /* 0x000000194600780c */ /* 0x000fe400027a4270 */
[C---:B------:R-:W-:Y:S02]  /*66c0*/  ISETP.LT.OR P6, PT, R68.reuse, 0x19, P6 ;  /* 0x000000194400780c */ /* 0x040fe400037c1670 */
[----:B------:R-:W-:-:S02]  /*66d0*/  ISETP.LT.OR P5, PT, R68, 0x1a, P5 ;  /* 0x0000001a4400780c */ /* 0x000fc40002fa1670 */
[----:B------:R-:W-:Y:S01]  /*66e0*/  FSEL R187, R36, -INF , !P6 ;  /* 0xff80000024bb7808 */ /* 0x000fe20007000000 */
[----:B------:R-:W-:Y:S01]  /*66f0*/  IMAD.IADD R36, R155, 0x1, R157 ;  /* 0x000000019b247824 */ /* 0x000fe200078e029d */
        /* <DEDUP_REMOVED lines=87> */
.L_x_7242:
[----:B------:R-:W-:-:S05]  /*6c70*/  IMAD.U32 R56, RZ, RZ, UR46 ;  /* 0x0000002eff387e24 */ /* 0x000fca000f8e00ff */
[----:B------:R-:W-:-:S13]  /*6c80*/  ISETP.NE.AND P5, PT, R56, 0x1, PT ;  /* 0x000000013800780c */ /* 0x000fda0003fa5270 */
[----:B------:R-:W1:Y:S02]  /*6c90*/  @P5 LDC.64 R154, c[0x0][0x9e8] ;  /* 0x00027a00ff9a5b82 */ /* 0x000e640000000a00 */
[----:B-1----:R-:W-:-:S05]  /*6ca0*/  @P5 IMAD.HI.U32 R48, R157, R154, RZ ;  /* 0x0000009a9d305227 */ /* 0x002fca00078e00ff */
[----:B------:R-:W-:-:S07]  /*6cb0*/  @P5 SHF.R.U32.HI R157, RZ, R155, R48 ;  /* 0x0000009bff9d5219 */ /* 0x000fce0000011630 */
.L_x_7243:
[----:B------:R-:W-:Y:S05]  /*6cc0*/  BSYNC B0 ;  /* 0x0000000000007941 */ /* 0x000fea0003800000 */
.L_x_7241:
[----:B------:R-:W-:-:S04]  /*6cd0*/  IMAD R157, R157, R56, -R152 ;  /* 0x000000389d9d7224 */ /* 0x000fc800078e0a98 */
[----:B------:R-:W-:-:S05]  /*6ce0*/  IMAD R157, R2, -0x2, R157 ;  /* 0xfffffffe029d7824 */ /* 0x000fca00078e029d */
[----:B------:R-:W-:Y:S02]  /*6cf0*/  VIADDMNMX R32, R157, R56, R32, PT ;  /* 0x000000389d207246 */ /* 0x000fe40003800120 */
[----:B------:R-:W-:-:S07]  /*6d00*/  VIMNMX R36, R36, R157, !PT ;  /* 0x0000009d24247248 */ /* 0x000fce0007fe0100 */
.L_x_7240:
[----:B------:R-:W-:Y:S02]  /*6d10*/  FMNMX.FTZ R48, R181, R9, !PT ;  /* 0x00000009b5307209 */ /* 0x000fe40007810000 */
[C---:B------:R-:W-:Y:S02]  /*6d20*/  ISETP.GT.AND P6, PT, R36.reuse, 0x1, P4 ;  /* 0x000000012400780c */ /* 0x040fe400027c4270 */
[----:B------:R-:W-:Y:S02]  /*6d30*/  FMNMX.FTZ R48, R195, R48, !PT ;  /* 0x00000030c3307209 */ /* 0x000fe40007810000 */
[----:B------:R-:W-:Y:S02]  /*6d40*/  ISETP.GT.AND P5, PT, R36, 0x8, P4 ;  /* 0x000000082400780c */ /* 0x000fe400027a4270 */
[----:B------:R-:W-:Y:S02]  /*6d50*/  FMNMX.FTZ R48, R185, R48, !PT ;  /* 0x00000030b9307209 */ /* 0x000fe40007810000 */
[----:B------:R-:W-:-:S02]  /*6d60*/  ISETP.LT.OR P6, PT, R32, 0x2, P6 ;  /* 0x000000022000780c */ /* 0x000fc400037c1670 */
[----:B------:R-:W-:Y:S02]  /*6d70*/  FMNMX.FTZ R48, R193, R48, !PT ;  /* 0x00000030c1307209 */ /* 0x000fe40007810000 */
[----:B------:R-:W-:Y:S02]  /*6d80*/  ISETP.LT.OR P5, PT, R32, 0x9, P5 ;  /* 0x000000092000780c */ /* 0x000fe40002fa1670 */
[----:B------:R-:W-:Y:S02]  /*6d90*/  FMNMX.FTZ R48, R191, R48, !PT ;  /* 0x00000030bf307209 */ /* 0x000fe40007810000 */
[----:B------:R-:W-:Y:S02]  /*6da0*/  FSEL R179, R12, -INF , !P6 ;  /* 0xff8000000cb37808 */ /* 0x000fe40007000000 */
[----:B------:R-:W-:Y:S01]  /*6db0*/  FMNMX.FTZ R48, R189, R48, !PT ;  /* 0x00000030bd307209 */ /* 0x000fe20007810000 */
[----:B------:R-:W1:Y:S01]  /*6dc0*/  LDC R12, c[0x0][0x988] ;  /* 0x00026200ff0c7b82 */ /* 0x000e620000000800 */
[----:B------:R-:W-:-:S02]  /*6dd0*/  ISETP.GT.AND P6, PT, R36, 0x9, P4 ;  /* 0x000000092400780c */ /* 0x000fc400027c4270 */
[----:B------:R-:W-:Y:S02]  /*6de0*/  FMNMX.FTZ R48, R187, R48, !PT ;  /* 0x00000030bb307209 */ /* 0x000fe40007810000 */
[----:B------:R-:W-:Y:S02]  /*6df0*/  FSEL R159, R15, -INF , !P5 ;  /* 0xff8000000f9f7808 */ /* 0x000fe40006800000 */
        /* <DEDUP_REMOVED lines=8> */
[----:B------:R-:W-:Y:S02]  /*6e80*/  FMNMX.FTZ R48, R163, R48, !PT ;  /* 0x00000030a3307209 */ /* 0x000fe40007810000 */
        /* <DEDUP_REMOVED lines=41> */
[C---:B------:R-:W-:Y:S01]  /*7120*/  ISETP.LT.OR P6, PT, R32.reuse, 0x2a, P6 ;  /* 0x0000002a2000780c */ /* 0x040fe200037c1670 */
[----:B------:R-:W2:Y:S01]  /*7130*/  SHFL.BFLY PT, R165, R48, 0x2, 0x1f ;  /* 0x0c401f0030a57f89 */ /* 0x000ea200000e0000 */
[----:B------:R-:W-:-:S02]  /*7140*/  ISETP.LT.OR P5, PT, R32, 0x31, P5 ;  /* 0x000000312000780c */ /* 0x000fc40002fa1670 */
[----:B------:R-:W-:Y:S02]  /*7150*/  FSEL R27, R27, -INF , !P6 ;  /* 0xff8000001b1b7808 */ /* 0x000fe40007000000 */
[----:B------:R-:W-:-:S04]  /*7160*/  ISETP.GT.AND P6, PT, R36, 0x31, P4 ;  /* 0x000000312400780c */ /* 0x000fc800027c4270 */
[----:B------:R-:W-:-:S04]  /*7170*/  ISETP.LT.OR P6, PT, R32, 0x32, P6 ;  /* 0x000000322000780c */ /* 0x000fc800037c1670 */
[----:B------:R-:W-:Y:S02]  /*7180*/  FSEL R31, R31, -INF , !P6 ;  /* 0xff8000001f1f7808 */ /* 0x000fe40007000000 */
[----:B------:R-:W-:-:S04]  /*7190*/  ISETP.GT.AND P6, PT, R36, 0x39, P4 ;  /* 0x000000392400780c */ /* 0x000fc800027c4270 */
[----:B------:R-:W-:-:S04]  /*71a0*/  ISETP.LT.OR P6, PT, R32, 0x3a, P6 ;  /* 0x0000003a2000780c */ /* 0x000fc800037c1670 */
[----:B------:R-:W-:Y:S02]  /*71b0*/  FSEL R35, R35, -INF , !P6 ;  /* 0xff80000023237808 */ /* 0x000fe40007000000 */
[----:B--2---:R-:W-:Y:S02]  /*71c0*/  FMNMX.FTZ R15, R48, R165, !PT ;  /* 0x000000a5300f7209 */ /* 0x004fe40007810000 */
[----:B------:R-:W-:Y:S02]  /*71d0*/  FSEL R165, R30, -INF , !P5 ;  /* 0xff8000001ea57808 */ /* 0x000fe40006800000 */
[----:B------:R-:W-:Y:S01]  /*71e0*/  ISETP.GT.AND P5, PT, R36, 0x38, P4 ;  /* 0x000000382400780c */ /* 0x000fe200027a4270 */
[----:B------:R-:W2:Y:S03]  /*71f0*/  SHFL.BFLY PT, R20, R15, 0x1, 0x1f ;  /* 0x0c201f000f147f89 */ /* 0x000ea600000e0000 */
[----:B------:R-:W-:-:S04]  /*7200*/  ISETP.LT.OR P5, PT, R32, 0x39, P5 ;  /* 0x000000392000780c */ /* 0x000fc80002fa1670 */
[----:B------:R-:W-:Y:S02]  /*7210*/  FSEL R23, R34, -INF , !P5 ;  /* 0xff80000022177808 */ /* 0x000fe40006800000 */
[----:B------:R-:W-:-:S04]  /*7220*/  ISETP.GT.AND P5, PT, R36, 0x40, P4 ;  /* 0x000000402400780c */ /* 0x000fc800027a4270 */
[----:B------:R-:W-:-:S04]  /*7230*/  ISETP.LT.OR P5, PT, R32, 0x41, P5 ;  /* 0x000000412000780c */ /* 0x000fc80002fa1670 */
[----:B------:R-:W-:Y:S02]  /*7240*/  FSEL R21, R38, -INF , !P5 ;  /* 0xff80000026157808 */ /* 0x000fe40006800000 */
[----:B------:R-:W-:-:S04]  /*7250*/  ISETP.GT.AND P5, PT, R36, 0x41, P4 ;  /* 0x000000412400780c */ /* 0x000fc800027a4270 */
[----:B------:R-:W-:Y:S02]  /*7260*/  ISETP.LT.OR P5, PT, R32, 0x42, P5 ;  /* 0x000000422000780c */ /* 0x000fe40002fa1670 */
[----:B--2---:R-:W-:-:S04]  /*7270*/  FMNMX.FTZ R15, R15, R20, !PT ;  /* 0x000000140f0f7209 */ /* 0x004fc80007810000 */
[C---:B------:R-:W-:Y:S01]  /*7280*/  FSETP.NEU.FTZ.AND P6, PT, R15.reuse, -INF , PT ;  /* 0xff8000000f00780b */ /* 0x040fe20003fdd000 */
[----:B-1----:R-:W-:-:S05]  /*7290*/  FMUL.FTZ R20, R15, R12 ;  /* 0x0000000c0f147220 */ /* 0x002fca0000410000 */
[----:B------:R-:W-:-:S05]  /*72a0*/  FSEL R20, R20, RZ, P6 ;  /* 0x000000ff14147208 */ /* 0x000fca0003000000 */
[-CC-:B------:R-:W-:Y:S01]  /*72b0*/  FFMA.FTZ R22, R181, R12.reuse, -R20.reuse ;  /* 0x0000000cb5167223 */ /* 0x180fe20000010814 */
[----:B------:R-:W-:Y:S01]  /*72c0*/  FSEL R181, R39, -INF , !P5 ;  /* 0xff80000027b57808 */ /* 0x000fe20006800000 */
[-CC-:B------:R-:W-:Y:S01]  /*72d0*/  FFMA.FTZ R180, R195, R12.reuse, -R20.reuse ;  /* 0x0000000cc3b47223 */ /* 0x180fe20000010814 */
[----:B------:R-:W-:Y:S01]  /*72e0*/  ISETP.GT.AND P5, PT, R36, 0x48, P4 ;  /* 0x000000482400780c */ /* 0x000fe200027a4270 */
[-CC-:B------:R-:W-:Y:S01]  /*72f0*/  FFMA.FTZ R176, R191, R12.reuse, -R20.reuse ;  /* 0x0000000cbfb07223 */ /* 0x180fe20000010814 */
[----:B------:R1:W-:Y:S01]  /*7300*/  MUFU.EX2 R39, R22 ;  /* 0x0000001600277308 */ /* 0x0003e20000000800 */
[-CC-:B------:R-:W-:Y:S01]  /*7310*/  FFMA.FTZ R178, R187, R12.reuse, -R20.reuse ;  /* 0x0000000cbbb27223 */ /* 0x180fe20000010814 */
[----:B------:R-:W-:Y:S01]  /*7320*/  ISETP.LT.OR P5, PT, R32, 0x49, P5 ;  /* 0x000000492000780c */ /* 0x000fe20002fa1670 */
[-CC-:B------:R-:W-:Y:S01]  /*7330*/  FFMA.FTZ R182, R185, R12.reuse, -R20.reuse ;  /* 0x0000000cb9b67223 */ /* 0x180fe20000010814 */
[-CC-:B------:R-:W-:Y:S01]  /*7340*/  FFMA.FTZ R185, R193, R12.reuse, -R20.reuse ;  /* 0x0000000cc1b97223 */ /* 0x180fe20000010814 */
[-CC-:B------:R-:W-:Y:S01]  /*7350*/  FFMA.FTZ R172, R153, R12.reuse, -R20.reuse ;  /* 0x0000000c99ac7223 */ /* 0x180fe20000010814 */
[----:B------:R-:W-:Y:S01]  /*7360*/  FSEL R41, R41, -INF , !P5 ;  /* 0xff80000029297808 */ /* 0x000fe20006800000 */
[-CC-:B------:R-:W-:Y:S01]  /*7370*/  FFMA.FTZ R168, R85, R12.reuse, -R20.reuse ;  /* 0x0000000c55a87223 */ /* 0x180fe20000010814 */
[----:B------:R-:W-:Y:S01]  /*7380*/  ISETP.GT.AND P5, PT, R36, RZ, P4 ;  /* 0x000000ff2400720c */ /* 0x000fe200027a4270 */
[-CC-:B-1----:R-:W-:Y:S01]  /*7390*/  FFMA.FTZ R22, R189, R12.reuse, -R20.reuse ;  /* 0x0000000cbd167223 */ /* 0x182fe20000010814 */
[-CC-:B------:R-:W-:Y:S01]  /*73a0*/  FFMA.FTZ R174, R87, R12.reuse, -R20.reuse ;  /* 0x0000000c57ae7223 */ /* 0x180fe20000010814 */
        /* <DEDUP_REMOVED lines=14> */
[----:B------:R-:W-:Y:S01]  /*7490*/  MUFU.EX2 R180, R180 ;  /* 0x000000b400b47308 */ /* 0x000fe20000000800 */
[----:B------:R-:W-:Y:S01]  /*74a0*/  FSEL R191, R40, -INF , !P5 ;  /* 0xff80000028bf7808 */ /* 0x000fe20006800000 */
[--C-:B------:R-:W-:Y:S01]  /*74b0*/  FFMA.FTZ R183, R183, R12, -R20.reuse ;  /* 0x0000000cb7b77223 */ /* 0x100fe20000010814 */
[----:B------:R-:W-:Y:S01]  /*74c0*/  FMNMX.FTZ R14, R159, R14, !PT ;  /* 0x0000000e9f0e7209 */ /* 0x000fe20007810000 */
        /* <DEDUP_REMOVED lines=10> */
[--C-:B------:R-:W-:Y:S01]  /*7570*/  FFMA.FTZ R156, R63, R12, -R20.reuse ;  /* 0x0000000c3f9c7223 */ /* 0x100fe20000010814 */
[----:B------:R-:W-:Y:S01]  /*7580*/  FMNMX.FTZ R14, R175, R14, !PT ;  /* 0x0000000eaf0e7209 */ /* 0x000fe20007810000 */
[----:B------:R1:W-:Y:S01]  /*7590*/  MUFU.EX2 R43, R22 ;  /* 0x00000016002b7308 */ /* 0x0003e20000000800 */
        /* <DEDUP_REMOVED lines=9> */
[----:B-1----:R-:W-:Y:S01]  /*7630*/  FFMA.FTZ R22, R161, R12, -R20 ;  /* 0x0000000ca1167223 */ /* 0x002fe20000010814 */
[----:B------:R-:W-:-:S02]  /*7640*/  FMNMX.FTZ R14, R25, R14, !PT ;  /* 0x0000000e190e7209 */ /* 0x000fc40007810000 */
[----:B------:R-:W-:Y:S02]  /*7650*/  ISETP.GT.AND P5, PT, R36, 0x58, P4 ;  /* 0x000000582400780c */ /* 0x000fe400027a4270 */
[----:B------:R-:W-:Y:S01]  /*7660*/  FMNMX.FTZ R14, R171, R14, !PT ;  /* 0x0000000eab0e7209 */ /* 0x000fe20007810000 */
[----:B------:R-:W-:Y:S01]  /*7670*/  MUFU.EX2 R185, R185 ;  /* 0x000000b900b97308 */ /* 0x000fe20000000800 */
[----:B------:R-:W-:Y:S02]  /*7680*/  ISETP.LT.OR P5, PT, R32, 0x59, P5 ;  /* 0x000000592000780c */ /* 0x000fe40002fa1670 */
[----:B------:R-:W-:Y:S02]  /*7690*/  FMNMX.FTZ R14, R169, R14, !PT ;  /* 0x0000000ea90e7209 */ /* 0x000fe40007810000 */
[----:B------:R-:W-:Y:S02]  /*76a0*/  FSEL R193, R44, -INF , !P5 ;  /* 0xff8000002cc17808 */ /* 0x000fe40006800000 */
[----:B------:R-:W-:Y:S01]  /*76b0*/  FMNMX.FTZ R14, R27, R14, !PT ;  /* 0x0000000e1b0e7209 */ /* 0x000fe20007810000 */
[----:B------:R-:W-:Y:S01]  /*76c0*/  MUFU.EX2 R176, R176 ;  /* 0x000000b000b07308 */ /* 0x000fe20000000800 */
[----:B------:R-:W-:-:S02]  /*76d0*/  ISETP.GT.AND P5, PT, R36, 0x59, P4 ;  /* 0x000000592400780c */ /* 0x000fc400027a4270 */
[----:B------:R-:W-:Y:S02]  /*76e0*/  FMNMX.FTZ R14, R165, R14, !PT ;  /* 0x0000000ea50e7209 */ /* 0x000fe40007810000 */
[----:B------:R-:W-:Y:S02]  /*76f0*/  ISETP.LT.OR P5, PT, R32, 0x5a, P5 ;  /* 0x0000005a2000780c */ /* 0x000fe40002fa1670 */
[----:B------:R-:W-:Y:S01]  /*7700*/  FMNMX.FTZ R14, R31, R14, !PT ;  /* 0x0000000e1f0e7209 */ /* 0x000fe20007810000 */
[----:B------:R-:W-:Y:S01]  /*7710*/  MUFU.EX2 R178, R178 ;  /* 0x000000b200b27308 */ /* 0x000fe20000000800 */
[----:B------:R-:W-:Y:S02]  /*7720*/  FSEL R153, R45, -INF , !P5 ;  /* 0xff8000002d997808 */ /* 0x000fe40006800000 */
[----:B------:R-:W-:Y:S02]  /*7730*/  ISETP.GT.AND P5, PT, R36, 0x60, P4 ;  /* 0x000000602400780c */ /* 0x000fe400027a4270 */
[----:B------:R-:W-:-:S02]  /*7740*/  FMNMX.FTZ R14, R23, R14, !PT ;  /* 0x0000000e170e7209 */ /* 0x000fc40007810000 */
[----:B------:R-:W-:Y:S01]  /*7750*/  ISETP.LT.OR P5, PT, R32, 0x61, P5 ;  /* 0x000000612000780c */ /* 0x000fe20002fa1670 */
[----:B------:R1:W-:Y:S01]  /*7760*/  MUFU.EX2 R45, R22 ;  /* 0x00000016002d7308 */ /* 0x0003e20000000800 */
[----:B------:R-:W-:Y:S02]  /*7770*/  FMNMX.FTZ R14, R35, R14, !PT ;  /* 0x0000000e230e7209 */ /* 0x000fe40007810000 */
[----:B------:R-:W-:Y:S02]  /*7780*/  FSEL R161, R46, -INF , !P5 ;  /* 0xff8000002ea17808 */ /* 0x000fe40006800000 */
[----:B------:R-:W-:Y:S02]  /*7790*/  ISETP.GT.AND P5, PT, R36, 0x61, P4 ;  /* 0x000000612400780c */ /* 0x000fe400027a4270 */
[----:B------:R-:W-:Y:S01]  /*77a0*/  FMNMX.FTZ R14, R21, R14, !PT ;  /* 0x0000000e150e7209 */ /* 0x000fe20007810000 */
[----:B------:R-:W-:Y:S01]  /*77b0*/  MUFU.EX2 R183, R183 ;  /* 0x000000b700b77308 */ /* 0x000fe20000000800 */
[----:B------:R-:W-:-:S02]  /*77c0*/  ISETP.LT.OR P5, PT, R32, 0x62, P5 ;  /* 0x000000622000780c */ /* 0x000fc40002fa1670 */
[----:B------:R-:W-:Y:S02]  /*77d0*/  FMNMX.FTZ R14, R181, R14, !PT ;  /* 0x0000000eb50e7209 */ /* 0x000fe40007810000 */
[----:B------:R-:W-:Y:S02]  /*77e0*/  FSEL R47, R47, -INF , !P5 ;  /* 0xff8000002f2f7808 */ /* 0x000fe40006800000 */
[----:B------:R-:W-:Y:S01]  /*77f0*/  ISETP.GT.AND P5, PT, R36, 0x68, P4 ;  /* 0x000000682400780c */ /* 0x000fe200027a4270 */
[----:B------:R-:W-:Y:S01]  /*7800*/  MUFU.EX2 R172, R172 ;  /* 0x000000ac00ac7308 */ /* 0x000fe20000000800 */
[----:B------:R-:W-:Y:S02]  /*7810*/  FMNMX.FTZ R14, R41, R14, !PT ;  /* 0x0000000e290e7209 */ /* 0x000fe40007810000 */
[----:B------:R-:W-:Y:S02]  /*7820*/  ISETP.LT.OR P5, PT, R32, 0x69, P5 ;  /* 0x000000692000780c */ /* 0x000fe40002fa1670 */
[----:B------:R-:W-:-:S02]  /*7830*/  FMNMX.FTZ R14, R191, R14, !PT ;  /* 0x0000000ebf0e7209 */ /* 0x000fc40007810000 */
[----:B------:R-:W-:Y:S01]  /*7840*/  FSEL R85, R50, -INF , !P5 ;  /* 0xff80000032557808 */ /* 0x000fe20006800000 */
[----:B------:R-:W-:Y:S01]  /*7850*/  MUFU.EX2 R174, R174 ;  /* 0x000000ae00ae7308 */ /* 0x000fe20000000800 */
[----:B------:R-:W-:Y:S02]  /*7860*/  FMNMX.FTZ R14, R189, R14, !PT ;  /* 0x0000000ebd0e7209 */ /* 0x000fe40007810000 */
[----:B------:R-:W-:Y:S02]  /*7870*/  ISETP.GT.AND P5, PT, R36, 0x69, P4 ;  /* 0x000000692400780c */ /* 0x000fe400027a4270 */
[----:B------:R-:W-:Y:S02]  /*7880*/  FMNMX.FTZ R14, R187, R14, !PT ;  /* 0x0000000ebb0e7209 */ /* 0x000fe40007810000 */
[----:B------:R-:W-:Y:S01]  /*7890*/  ISETP.LT.OR P5, PT, R32, 0x6a, P5 ;  /* 0x0000006a2000780c */ /* 0x000fe20002fa1670 */
[----:B------:R-:W-:Y:S01]  /*78a0*/  MUFU.EX2 R87, R87 ;  /* 0x0000005700577308 */ /* 0x000fe20000000800 */
[----:B------:R-:W-:-:S02]  /*78b0*/  FMNMX.FTZ R14, R193, R14, !PT ;  /* 0x0000000ec10e7209 */ /* 0x000fc40007810000 */
[----:B------:R-:W-:Y:S01]  /*78c0*/  FSEL R163, R51, -INF , !P5 ;  /* 0xff80000033a37808 */ /* 0x000fe20006800000 */
[----:B------:R-:W-:Y:S01]  /*78d0*/  FFMA.FTZ R51, R81, R12, -R20 ;  /* 0x0000000c51337223 */ /* 0x000fe20000010814 */
        /* <DEDUP_REMOVED lines=12> */
[----:B------:R-:W-:Y:S01]  /*79a0*/  MUFU.EX2 R170, R170 ;  /* 0x000000aa00aa7308 */ /* 0x000fe20000000800 */
[----:B------:R-:W-:-:S02]  /*79b0*/  ISETP.GT.AND P5, PT, R36, 0x78, P4 ;  /* 0x000000782400780c */ /* 0x000fc400027a4270 */
[----:B------:R-:W-:Y:S02]  /*79c0*/  FMNMX.FTZ R14, R163, R14, !PT ;  /* 0x0000000ea30e7209 */ /* 0x000fe40007810000 */
[----:B------:R-:W-:Y:S02]  /*79d0*/  ISETP.GT.AND P4, PT, R36, 0x79, P4 ;  /* 0x000000792400780c */ /* 0x000fe40002784270 */
[C---:B------:R-:W-:Y:S01]  /*79e0*/  ISETP.LT.OR P5, PT, R32.reuse, 0x79, P5 ;  /* 0x000000792000780c */ /* 0x040fe20002fa1670 */
[----:B------:R-:W-:Y:S01]  /*79f0*/  MUFU.EX2 R51, R51 ;  /* 0x0000003300337308 */ /* 0x000fe20000000800 */
[----:B------:R-:W-:Y:S02]  /*7a00*/  FMNMX.FTZ R14, R53, R14, !PT ;  /* 0x0000000e350e7209 */ /* 0x000fe40007810000 */
[----:B------:R-:W-:Y:S02]  /*7a10*/  ISETP.LT.OR P4, PT, R32, 0x7a, P4 ;  /* 0x0000007a2000780c */ /* 0x000fe40002781670 */
[----:B------:R-:W-:-:S02]  /*7a20*/  FSEL R81, R54, -INF , !P5 ;  /* 0xff80000036517808 */ /* 0x000fc40006800000 */
[----:B------:R-:W-:Y:S01]  /*7a30*/  FMNMX.FTZ R14, R79, R14, !PT ;  /* 0x0000000e4f0e7209 */ /* 0x000fe20007810000 */
[----:B------:R-:W-:Y:S01]  /*7a40*/  MUFU.EX2 R164, R164 ;  /* 0x000000a400a47308 */ /* 0x000fe20000000800 */
[----:B0-----:R-:W-:Y:S01]  /*7a50*/  FSEL R75, R55, -INF , !P4 ;  /* 0xff800000374b7808 */ /* 0x001fe20006000000 */
[--C-:B------:R-:W-:Y:S01]  /*7a60*/  FFMA.FTZ R55, R69, R12, -R20.reuse ;  /* 0x0000000c45377223 */ /* 0x100fe20000010814 */
[----:B------:R-:W-:Y:S02]  /*7a70*/  FMNMX.FTZ R14, R81, R14, !PT ;  /* 0x0000000e510e7209 */ /* 0x000fe40007810000 */
[----:B-1----:R-:W-:Y:S02]  /*7a80*/  FSEL R22, R15, RZ, P6 ;  /* 0x000000ff0f167208 */ /* 0x002fe40003000000 */
[----:B------:R-:W-:Y:S01]  /*7a90*/  FMNMX.FTZ R14, R75, R14, !PT ;  /* 0x0000000e4b0e7209 */ /* 0x000fe20007810000 */
[----:B------:R-:W-:Y:S02]  /*7aa0*/  MUFU.EX2 R77, R77 ;  /* 0x0000004d004d7308 */ /* 0x000fe40000000800 */
[----:B------:R-:W-:Y:S01]  /*7ab0*/  FADD.FTZ R37, -R22, R9 ;  /* 0x0000000916257221 */ /* 0x000fe20000010100 */
[----:B------:R-:W-:Y:S01]  /*7ac0*/  FFMA.FTZ R9, R29, R12, -R20 ;  /* 0x0000000c1d097223 */ /* 0x000fe20000010814 */
        /* <DEDUP_REMOVED lines=11> */
[----:B------:R-:W-:-:S03]  /*7b80*/  FMUL.FTZ R14, R37, R12 ;  /* 0x0000000c250e7220 */ /* 0x000fc60000410000 */
[C---:B------:R-:W-:Y:S01]  /*7b90*/  FSETP.NEU.FTZ.AND P4, PT, R33.reuse, -INF , PT ;  /* 0xff8000002100780b */ /* 0x040fe20003f9d000 */
[----:B------:R-:W-:Y:S02]  /*7ba0*/  FMUL.FTZ R20, R33, R12 ;  /* 0x0000000c21147220 */ /* 0x000fe40000410000 */
[----:B------:R-:W0:Y:S03]  /*7bb0*/  MUFU.EX2 R14, R14 ;  /* 0x0000000e000e7308 */ /* 0x000e260000000800 */
[----:B------:R-:W-:-:S05]  /*7bc0*/  FSEL R34, R20, RZ, P4 ;  /* 0x000000ff14227208 */ /* 0x000fca0002000000 */
        /* <DEDUP_REMOVED lines=8> */
[--C-:B------:R-:W-:Y:S01]  /*7c50*/  FFMA.FTZ R22, R159, R12, -R34.reuse ;  /* 0x0000000c9f167223 */ /* 0x100fe20000010822 */
[----:B0-----:R-:W-:Y:S01]  /*7c60*/  FFMA.FTZ R25, R14, R4, R39 ;  /* 0x000000040e197223 */ /* 0x001fe20000010027 */
[----:B------:R-:W-:Y:S01]  /*7c70*/  MUFU.EX2 R20, R20 ;  /* 0x0000001400147308 */ /* 0x000fe20000000800 */
[-CC-:B------:R-:W-:Y:S01]  /*7c80*/  FFMA.FTZ R169, R165, R12.reuse, -R34.reuse ;  /* 0x0000000ca5a97223 */ /* 0x180fe20000010822 */
[-CC-:B------:R-:W-:Y:S01]  /*7c90*/  FFMA.FTZ R165, R21, R12.reuse, -R34.reuse ;  /* 0x0000000c15a57223 */ /* 0x180fe20000010822 */
[----:B------:R-:W-:Y:S01]  /*7ca0*/  FADD.FTZ R25, R180, R25 ;  /* 0x00000019b4197221 */ /* 0x000fe20000010000 */
[-CC-:B------:R-:W-:Y:S01]  /*7cb0*/  FFMA.FTZ R37, R177, R12.reuse, -R34.reuse ;  /* 0x0000000cb1257223 */ /* 0x180fe20000010822 */
[-CC-:B------:R-:W-:Y:S01]  /*7cc0*/  FFMA.FTZ R177, R157, R12.reuse, -R34.reuse ;  /* 0x0000000c9db17223 */ /* 0x180fe20000010822 */
[-CC-:B------:R-:W-:Y:S01]  /*7cd0*/  FFMA.FTZ R179, R155, R12.reuse, -R34.reuse ;  /* 0x0000000c9bb37223 */ /* 0x180fe20000010822 */
[----:B------:R-:W-:Y:S01]  /*7ce0*/  FADD.FTZ R4, R182, R25 ;  /* 0x00000019b6047221 */ /* 0x000fe20000010000 */
[----:B------:R-:W-:Y:S01]  /*7cf0*/  MUFU.EX2 R29, R29 ;  /* 0x0000001d001d7308 */ /* 0x000fe20000000800 */
[-CC-:B------:R-:W-:Y:S01]  /*7d00*/  FFMA.FTZ R30, R27, R12.reuse, -R34.reuse ;  /* 0x0000000c1b1e7223 */ /* 0x180fe20000010822 */
[-C--:B------:R-:W-:Y:S01]  /*7d10*/  FFMA.FTZ R32, R31, R12.reuse, -R34 ;  /* 0x0000000c1f207223 */ /* 0x080fe20000010822 */
        /* <DEDUP_REMOVED lines=25> */
[----:B------:R-:W-:Y:S01]  /*7eb0*/  FFMA.FTZ R34, R75, R12, -R34 ;  /* 0x0000000c4b227223 */ /* 0x000fe20000010822 */
[----:B------:R-:W-:Y:S01]  /*7ec0*/  IMAD.U32 R27, RZ, RZ, UR7 ;  /* 0x00000007ff1b7e24 */ /* 0x000fe2000f8e00ff */
[----:B------:R-:W-:Y:S01]  /*7ed0*/  UMOV UR7, UR4 ;  /* 0x0000000400077c82 */ /* 0x000fe20008000000 */
[----:B------:R-:W-:Y:S01]  /*7ee0*/  FADD.FTZ R4, R174, R23 ;  /* 0x00000017ae047221 */ /* 0x000fe20000010000 */
[----:B------:R-:W-:Y:S01]  /*7ef0*/  FSEL R23, R33, RZ, P4 ;  /* 0x000000ff21177208 */ /* 0x000fe20002000000 */
[----:B------:R-:W-:Y:S01]  /*7f00*/  MUFU.EX2 R24, R24 ;  /* 0x0000001800187308 */ /* 0x000fe20000000800 */
[----:B------:R-:W-:Y:S01]  /*7f10*/  @!P1 LEA R27, R27, UR36, 0x3 ;  /* 0x000000241b1b9c11 */ /* 0x000fe2000f8e18ff */
[----:B------:R-:W-:Y:S01]  /*7f20*/  FADD.FTZ R25, R87, R4 ;  /* 0x0000000457197221 */ /* 0x000fe20000010000 */
[----:B------:R-:W-:Y:S01]  /*7f30*/  ISETP.GT.AND P4, PT, R8, R13, PT ;  /* 0x0000000d0800720c */ /* 0x000fe20003f84270 */
[----:B------:R-:W-:Y:S01]  /*7f40*/  FADD.FTZ R23, -R23, R10 ;  /* 0x0000000a17177221 */ /* 0x000fe20000010100 */
[----:B------:R-:W-:Y:S01]  /*7f50*/  F2FP.F16.F32.PACK_AB R178, R183, R178 ;  /* 0x000000b2b7b2723e */ /* 0x000fe200000000ff */
[----:B------:R-:W-:Y:S01]  /*7f60*/  FADD.FTZ R4, R168, R25 ;  /* 0x00000019a8047221 */ /* 0x000fe20000010000 */
[----:B------:R-:W-:-:S02]  /*7f70*/  @!P1 VIADD R27, R27, 0x28860 ;  /* 0x000288601b1b9836 */ /* 0x000fc40000000000 */
[----:B------:R-:W-:Y:S01]  /*7f80*/  FMUL.FTZ R23, R23, R12 ;  /* 0x0000000c17177220 */ /* 0x000fe20000410000 */
[----:B------:R-:W-:Y:S01]  /*7f90*/  MUFU.EX2 R179, R179 ;  /* 0x000000b300b37308 */ /* 0x000fe20000000800 */
[----:B------:R-:W-:Y:S01]  /*7fa0*/  FADD.FTZ R25, R83, R4 ;  /* 0x0000000453197221 */ /* 0x000fe20000010000 */
[-C--:B------:R-:W-:Y:S01]  /*7fb0*/  FMUL.FTZ R88, R88, R14.reuse ;  /* 0x0000000e58587220 */ /* 0x080fe20000410000 */
[----:B------:R-:W-:Y:S01]  /*7fc0*/  @!P1 PRMT R27, RZ, 0x654, R27 ;  /* 0x00000654ff1b9816 */ /* 0x000fe2000000001b */
[-C--:B------:R-:W-:Y:S01]  /*7fd0*/  FMUL.FTZ R89, R89, R14.reuse ;  /* 0x0000000e59597220 */ /* 0x080fe20000410000 */
[----:B------:R-:W-:Y:S01]  /*7fe0*/  FADD.FTZ R4, R170, R25 ;  /* 0x00000019aa047221 */ /* 0x000fe20000010000 */
[-C--:B------:R-:W-:Y:S01]  /*7ff0*/  FMUL.FTZ R92, R92, R14.reuse ;  /* 0x0000000e5c5c7220 */ /* 0x080fe20000410000 */
[----:B------:R0:W-:Y:S01]  /*8000*/  @!P1 SYNCS.ARRIVE.TRANS64.RED.A1T0 RZ, [R27+URZ], RZ ;  /* 0x000000ff1bff99a7 */ /* 0x0001e2000810043f */
[----:B------:R-:W1:Y:S01]  /*8010*/  MUFU.EX2 R23, R23 ;  /* 0x0000001700177308 */ /* 0x000e620000000800 */
[----:B------:R-:W-:Y:S01]  /*8020*/  FADD.FTZ R21, R51, R4 ;  /* 0x0000000433157221 */ /* 0x000fe20000010000 */
[-C--:B------:R-:W-:Y:S01]  /*8030*/  FMUL.FTZ R93, R93, R14.reuse ;  /* 0x0000000e5d5d7220 */ /* 0x080fe20000410000 */
[-C--:B------:R-:W-:Y:S01]  /*8040*/  FMUL.FTZ R96, R96, R14.reuse ;  /* 0x0000000e60607220 */ /* 0x080fe20000410000 */
[-C--:B------:R-:W-:Y:S01]  /*8050*/  FMUL.FTZ R97, R97, R14.reuse ;  /* 0x0000000e61617220 */ /* 0x080fe20000410000 */
[----:B------:R-:W-:Y:S01]  /*8060*/  FADD.FTZ R4, R164, R21 ;  /* 0x00000015a4047221 */ /* 0x000fe20000010000 */
[-C--:B------:R-:W-:Y:S01]  /*8070*/  FMUL.FTZ R100, R100, R14.reuse ;  /* 0x0000000e64647220 */ /* 0x080fe20000410000 */
[-C--:B------:R-:W-:Y:S01]  /*8080*/  FMUL.FTZ R101, R101, R14.reuse ;  /* 0x0000000e65657220 */ /* 0x080fe20000410000 */
[----:B------:R-:W2:Y:S01]  /*8090*/  MUFU.EX2 R61, R61 ;  /* 0x0000003d003d7308 */ /* 0x000ea20000000800 */
[----:B------:R-:W-:Y:S01]  /*80a0*/  FADD.FTZ R21, R77, R4 ;  /* 0x000000044d157221 */ /* 0x000fe20000010000 */
[-C--:B------:R-:W-:Y:S01]  /*80b0*/  FMUL.FTZ R104, R104, R14.reuse ;  /* 0x0000000e68687220 */ /* 0x080fe20000410000 */
[-C--:B------:R-:W-:Y:S01]  /*80c0*/  FMUL.FTZ R105, R105, R14.reuse ;  /* 0x0000000e69697220 */ /* 0x080fe20000410000 */
[-C--:B------:R-:W-:Y:S01]  /*80d0*/  FMUL.FTZ R108, R108, R14.reuse ;  /* 0x0000000e6c6c7220 */ /* 0x080fe20000410000 */
[----:B------:R-:W-:Y:S01]  /*80e0*/  FADD.FTZ R36, R166, R21 ;  /* 0x00000015a6247221 */ /* 0x000fe20000010000 */
[-C--:B------:R-:W-:Y:S01]  /*80f0*/  FMUL.FTZ R109, R109, R14.reuse ;  /* 0x0000000e6d6d7220 */ /* 0x080fe20000410000 */
[-C--:B------:R-:W-:Y:S01]  /*8100*/  FMUL.FTZ R112, R112, R14.reuse ;  /* 0x0000000e70707220 */ /* 0x080fe20000410000 */
[----:B------:R-:W3:Y:S01]  /*8110*/  MUFU.EX2 R26, R26 ;  /* 0x0000001a001a7308 */ /* 0x000ee20000000800 */
[----:B-1----:R-:W-:Y:S01]  /*8120*/  FFMA.FTZ R4, R23, R3, R20 ;  /* 0x0000000317047223 */ /* 0x002fe20000010014 */
[----:B------:R-:W-:Y:S01]  /*8130*/  FADD.FTZ R21, R55, R36 ;  /* 0x0000002437157221 */ /* 0x000fe20000010000 */
[-C--:B------:R-:W-:Y:S01]  /*8140*/  FMUL.FTZ R113, R113, R14.reuse ;  /* 0x0000000e71717220 */ /* 0x080fe20000410000 */
[-C--:B------:R-:W-:Y:S01]  /*8150*/  FMUL.FTZ R116, R116, R14.reuse ;  /* 0x0000000e74747220 */ /* 0x080fe20000410000 */
[----:B------:R-:W-:Y:S01]  /*8160*/  FADD.FTZ R3, R29, R4 ;  /* 0x000000041d037221 */ /* 0x000fe20000010000 */
[----:B------:R-:W-:Y:S01]  /*8170*/  FADD.FTZ R36, R160, R21 ;  /* 0x00000015a0247221 */ /* 0x000fe20000010000 */
[-C--:B------:R-:W-:Y:S01]  /*8180*/  FMUL.FTZ R117, R117, R14.reuse ;  /* 0x0000000e75757220 */ /* 0x080fe20000410000 */
[----:B------:R-:W1:Y:S01]  /*8190*/  MUFU.EX2 R158, R158 ;  /* 0x0000009e009e7308 */ /* 0x000e620000000800 */
[----:B------:R-:W-:Y:S01]  /*81a0*/  FADD.FTZ R4, R22, R3 ;  /* 0x0000000316047221 */ /* 0x000fe20000010000 */
[----:B------:R-:W-:Y:S01]  /*81b0*/  FADD.FTZ R3, R65, R36 ;  /* 0x0000002441037221 */ /* 0x000fe20000010000 */
[-C--:B------:R-:W-:Y:S01]  /*81c0*/  FMUL.FTZ R120, R120, R14.reuse ;  /* 0x0000000e78787220 */ /* 0x080fe20000410000 */
[-C--:B------:R-:W-:Y:S01]  /*81d0*/  FMUL.FTZ R121, R121, R14.reuse ;  /* 0x0000000e79797220 */ /* 0x080fe20000410000 */
[----:B------:R-:W-:Y:S01]  /*81e0*/  FADD.FTZ R4, R37, R4 ;  /* 0x0000000425047221 */ /* 0x000fe20000010000 */
[----:B------:R-:W-:Y:S01]  /*81f0*/  FADD.FTZ R36, R162, R3 ;  /* 0x00000003a2247221 */ /* 0x000fe20000010000 */
[-C--:B------:R-:W-:Y:S01]  /*8200*/  FMUL.FTZ R124, R124, R14.reuse ;  /* 0x0000000e7c7c7220 */ /* 0x080fe20000410000 */
[----:B------:R-:W4:Y:S01]  /*8210*/  MUFU.EX2 R173, R173 ;  /* 0x000000ad00ad7308 */ /* 0x000f220000000800 */
[----:B------:R-:W-:Y:S01]  /*8220*/  FADD.FTZ R3, R177, R4 ;  /* 0x00000004b1037221 */ /* 0x000fe20000010000 */
[----:B------:R-:W-:Y:S01]  /*8230*/  FADD.FTZ R21, R67, R36 ;  /* 0x0000002443157221 */ /* 0x000fe20000010000 */
[-C--:B------:R-:W-:Y:S01]  /*8240*/  FMUL.FTZ R125, R125, R14.reuse ;  /* 0x0000000e7d7d7220 */ /* 0x080fe20000410000 */
[-C--:B------:R-:W-:Y:S01]  /*8250*/  FMUL.FTZ R128, R128, R14.reuse ;  /* 0x0000000e80807220 */ /* 0x080fe20000410000 */
[----:B------:R-:W-:Y:S01]  /*8260*/  FADD.FTZ R4, R24, R3 ;  /* 0x0000000318047221 */ /* 0x000fe20000010000 */
[----:B------:R-:W-:Y:S01]  /*8270*/  FADD.FTZ R36, R156, R21 ;  /* 0x000000159c247221 */ /* 0x000fe20000010000 */
[-C--:B------:R-:W-:Y:S01]  /*8280*/  FMUL.FTZ R129, R129, R14.reuse ;  /* 0x0000000e81817220 */ /* 0x080fe20000410000 */
[----:B------:R-:W5:Y:S01]  /*8290*/  MUFU.EX2 R57, R57 ;  /* 0x0000003900397308 */ /* 0x000f620000000800 */
[----:B------:R-:W-:Y:S01]  /*82a0*/  FADD.FTZ R3, R179, R4 ;  /* 0x00000004b3037221 */ /* 0x000fe20000010000 */
[----:B--2---:R-:W-:Y:S01]  /*82b0*/  FADD.FTZ R21, R61, R36 ;  /* 0x000000243d157221 */ /* 0x004fe20000010000 */
[-C--:B------:R-:W-:Y:S01]  /*82c0*/  FMUL.FTZ R132, R132, R14.reuse ;  /* 0x0000000e84847220 */ /* 0x080fe20000410000 */
[-C--:B------:R-:W-:Y:S01]  /*82d0*/  FMUL.FTZ R133, R133, R14.reuse ;  /* 0x0000000e85857220 */ /* 0x080fe20000410000 */
[----:B---3--:R-:W-:Y:S01]  /*82e0*/  FADD.FTZ R4, R26, R3 ;  /* 0x000000031a047221 */ /* 0x008fe20000010000 */
[----:B-1----:R-:W-:Y:S01]  /*82f0*/  FADD.FTZ R36, R158, R21 ;  /* 0x000000159e247221 */ /* 0x002fe20000010000 */
[-C--:B------:R-:W-:Y:S01]  /*8300*/  FMUL.FTZ R136, R136, R14.reuse ;  /* 0x0000000e88887220 */ /* 0x080fe20000410000 */
[----:B------:R-:W1:Y:S01]  /*8310*/  MUFU.EX2 R28, R28 ;  /* 0x0000001c001c7308 */ /* 0x000e620000000800 */
[----:B----4-:R-:W-:Y:S01]  /*8320*/  FADD.FTZ R3, R173, R4 ;  /* 0x00000004ad037221 */ /* 0x010fe20000010000 */
[-C--:B------:R-:W-:Y:S01]  /*8330*/  FMUL.FTZ R137, R137, R14.reuse ;  /* 0x0000000e89897220 */ /* 0x080fe20000410000 */
[-C--:B------:R-:W-:Y:S01]  /*8340*/  FMUL.FTZ R140, R140, R14.reuse ;  /* 0x0000000e8c8c7220 */ /* 0x080fe20000410000 */
[-C--:B------:R-:W-:Y:S01]  /*8350*/  FMUL.FTZ R141, R141, R14.reuse ;  /* 0x0000000e8d8d7220 */ /* 0x080fe20000410000 */
[-C--:B------:R-:W-:Y:S01]  /*8360*/  FMUL.FTZ R144, R144, R14.reuse ;  /* 0x0000000e90907220 */ /* 0x080fe20000410000 */
[-C--:B------:R-:W-:Y:S01]  /*8370*/  FMUL.FTZ R145, R145, R14.reuse ;  /* 0x0000000e91917220 */ /* 0x080fe20000410000 */
[-C--:B------:R-:W-:Y:S01]  /*8380*/  FMUL.FTZ R148, R148, R14.reuse ;  /* 0x0000000e94947220 */ /* 0x080fe20000410000 */
[----:B------:R-:W2:Y:S01]  /*8390*/  MUFU.EX2 R152, R152 ;  /* 0x0000009800987308 */ /* 0x000ea20000000800 */
[----:B-----5:R-:W-:Y:S01]  /*83a0*/  FADD.FTZ R21, R57, R36 ;  /* 0x0000002439157221 */ /* 0x020fe20000010000 */
[----:B------:R-:W-:Y:S01]  /*83b0*/  FMUL.FTZ R149, R149, R14 ;  /* 0x0000000e95957220 */ /* 0x000fe20000410000 */
[----:B------:R-:W-:Y:S01]  /*83c0*/  F2FP.F16.F32.PACK_AB R180, R180, R39 ;  /* 0x00000027b4b4723e */ /* 0x000fe200000000ff */
[----:B------:R-:W-:Y:S01]  /*83d0*/  VIADD R8, R8, 0xffffffff ;  /* 0xffffffff08087836 */ /* 0x000fe20000000000 */
[----:B------:R-:W-:Y:S01]  /*83e0*/  F2FP.F16.F32.PACK_AB R182, R185, R182 ;  /* 0x000000b6b9b6723e */ /* 0x000fe200000000ff */
[-C--:B------:R-:W-:Y:S01]  /*83f0*/  FMUL.FTZ R90, R90, R23.reuse ;  /* 0x000000175a5a7220 */ /* 0x080fe20000410000 */
[----:B------:R-:W-:Y:S01]  /*8400*/  F2FP.F16.F32.PACK_AB R176, R43, R176 ;  /* 0x000000b02bb0723e */ /* 0x000fe200000000ff */
[----:B------:R-:W3:Y:S01]  /*8410*/  MUFU.EX2 R175, R175 ;  /* 0x000000af00af7308 */ /* 0x000ee20000000800 */
[----:B-1----:R-:W-:Y:S01]  /*8420*/  FADD.FTZ R4, R28, R3 ;  /* 0x000000031c047221 */ /* 0x002fe20000010000 */
[----:B------:R-:W-:Y:S01]  /*8430*/  F2FP.F16.F32.PACK_AB R172, R45, R172 ;  /* 0x000000ac2dac723e */ /* 0x000fe200000000ff */
[-C--:B------:R-:W-:Y:S01]  /*8440*/  FMUL.FTZ R91, R91, R23.reuse ;  /* 0x000000175b5b7220 */ /* 0x080fe20000410000 */
[----:B------:R-:W-:Y:S01]  /*8450*/  F2FP.F16.F32.PACK_AB R174, R87, R174 ;  /* 0x000000ae57ae723e */ /* 0x000fe200000000ff */
[-C--:B------:R-:W-:Y:S01]  /*8460*/  FMUL.FTZ R94, R94, R23.reuse ;  /* 0x000000175e5e7220 */ /* 0x080fe20000410000 */
[----:B------:R-:W-:Y:S01]  /*8470*/  F2FP.F16.F32.PACK_AB R168, R83, R168 ;  /* 0x000000a853a8723e */ /* 0x000fe200000000ff */
[-C--:B------:R-:W-:Y:S01]  /*8480*/  FMUL.FTZ R95, R95, R23.reuse ;  /* 0x000000175f5f7220 */ /* 0x080fe20000410000 */
[----:B------:R-:W1:Y:S01]  /*8490*/  MUFU.EX2 R49, R49 ;  /* 0x0000003100317308 */ /* 0x000e620000000800 */
[----:B--2---:R-:W-:Y:S01]  /*84a0*/  FADD.FTZ R36, R152, R21 ;  /* 0x0000001598247221 */ /* 0x004fe20000010000 */
[----:B------:R-:W-:Y:S01]  /*84b0*/  F2FP.F16.F32.PACK_AB R170, R51, R170 ;  /* 0x000000aa33aa723e */ /* 0x000fe200000000ff */
[-C--:B------:R-:W-:Y:S01]  /*84c0*/  FMUL.FTZ R98, R98, R23.reuse ;  /* 0x0000001762627220 */ /* 0x080fe20000410000 */
[----:B------:R-:W-:Y:S01]  /*84d0*/  F2FP.F16.F32.PACK_AB R164, R77, R164 ;  /* 0x000000a44da4723e */ /* 0x000fe200000000ff */
[-C--:B------:R-:W-:Y:S01]  /*84e0*/  FMUL.FTZ R99, R99, R23.reuse ;  /* 0x0000001763637220 */ /* 0x080fe20000410000 */
[----:B------:R-:W-:Y:S01]  /*84f0*/  F2FP.F16.F32.PACK_AB R166, R55, R166 ;  /* 0x000000a637a6723e */ /* 0x000fe200000000ff */
[-C--:B------:R-:W-:Y:S01]  /*8500*/  FMUL.FTZ R102, R102, R23.reuse ;  /* 0x0000001766667220 */ /* 0x080fe20000410000 */
[----:B------:R-:W2:Y:S01]  /*8510*/  MUFU.EX2 R30, R30 ;  /* 0x0000001e001e7308 */ /* 0x000ea20000000800 */
[----:B---3--:R-:W-:Y:S01]  /*8520*/  FADD.FTZ R3, R175, R4 ;  /* 0x00000004af037221 */ /* 0x008fe20000010000 */
[----:B------:R-:W-:Y:S01]  /*8530*/  F2FP.F16.F32.PACK_AB R160, R65, R160 ;  /* 0x000000a041a0723e */ /* 0x000fe200000000ff */
[-C--:B------:R-:W-:Y:S01]  /*8540*/  FMUL.FTZ R103, R103, R23.reuse ;  /* 0x0000001767677220 */ /* 0x080fe20000410000 */
[----:B------:R-:W-:Y:S01]  /*8550*/  F2FP.F16.F32.PACK_AB R162, R67, R162 ;  /* 0x000000a243a2723e */ /* 0x000fe200000000ff */
[-C--:B------:R-:W-:Y:S01]  /*8560*/  FMUL.FTZ R106, R106, R23.reuse ;  /* 0x000000176a6a7220 */ /* 0x080fe20000410000 */
[----:B------:R-:W-:Y:S01]  /*8570*/  F2FP.F16.F32.PACK_AB R156, R61, R156 ;  /* 0x0000009c3d9c723e */ /* 0x000fe200000000ff */
[-C--:B------:R-:W-:Y:S01]  /*8580*/  FMUL.FTZ R107, R107, R23.reuse ;  /* 0x000000176b6b7220 */ /* 0x080fe20000410000 */
[----:B------:R-:W3:Y:S01]  /*8590*/  MUFU.EX2 R154, R154 ;  /* 0x0000009a009a7308 */ /* 0x000ee20000000800 */
[----:B-1----:R-:W-:Y:S01]  /*85a0*/  FADD.FTZ R21, R49, R36 ;  /* 0x0000002431157221 */ /* 0x002fe20000010000 */
[----:B------:R-:W-:Y:S01]  /*85b0*/  F2FP.F16.F32.PACK_AB R158, R57, R158 ;  /* 0x0000009e399e723e */ /* 0x000fe200000000ff */
[-C--:B------:R-:W-:Y:S01]  /*85c0*/  FMUL.FTZ R110, R110, R23.reuse ;  /* 0x000000176e6e7220 */ /* 0x080fe20000410000 */
[----:B------:R-:W-:Y:S01]  /*85d0*/  F2FP.F16.F32.PACK_AB R152, R49, R152 ;  /* 0x000000983198723e */ /* 0x000fe200000000ff */
[-C--:B------:R-:W-:Y:S01]  /*85e0*/  FMUL.FTZ R111, R111, R23.reuse ;  /* 0x000000176f6f7220 */ /* 0x080fe20000410000 */
[----:B------:R-:W-:Y:S01]  /*85f0*/  F2FP.F16.F32.PACK_AB R183, R37, R22 ;  /* 0x0000001625b7723e */ /* 0x000fe200000000ff */
[----:B------:R-:W-:Y:S01]  /*8600*/  FMUL.FTZ R114, R114, R23 ;  /* 0x0000001772727220 */ /* 0x000fe20000410000 */
[----:B------:R-:W1:Y:S01]  /*8610*/  MUFU.EX2 R169, R169 ;  /* 0x000000a900a97308 */ /* 0x000e620000000800 */
[----:B--2---:R-:W-:Y:S01]  /*8620*/  FADD.FTZ R4, R30, R3 ;  /* 0x000000031e047221 */ /* 0x004fe20000010000 */
[----:B------:R-:W-:Y:S01]  /*8630*/  F2FP.F16.F32.PACK_AB R177, R24, R177 ;  /* 0x000000b118b1723e */ /* 0x000fe200000000ff */
[----:B------:R-:W-:Y:S01]  /*8640*/  FMUL.FTZ R115, R115, R23 ;  /* 0x0000001773737220 */ /* 0x000fe20000410000 */
[----:B------:R-:W-:Y:S01]  /*8650*/  F2FP.F16.F32.PACK_AB R179, R26, R179 ;  /* 0x000000b31ab3723e */ /* 0x000fe200000000ff */
[----:B------:R-:W-:Y:S01]  /*8660*/  FMUL.FTZ R118, R118, R23 ;  /* 0x0000001776767220 */ /* 0x000fe20000410000 */
[----:B------:R-:W-:Y:S01]  /*8670*/  F2FP.F16.F32.PACK_AB R173, R28, R173 ;  /* 0x000000ad1cad723e */ /* 0x000fe200000000ff */
[----:B------:R-:W-:Y:S01]  /*8680*/  FMUL.FTZ R119, R119, R23 ;  /* 0x0000001777777220 */ /* 0x000fe20000410000 */
[----:B------:R-:W2:Y:S01]  /*8690*/  MUFU.EX2 R9, R9 ;  /* 0x0000000900097308 */ /* 0x000ea20000000800 */
[----:B---3--:R-:W-:Y:S01]  /*86a0*/  FADD.FTZ R36, R154, R21 ;  /* 0x000000159a247221 */ /* 0x008fe20000010000 */
[----:B------:R-:W-:Y:S01]  /*86b0*/  F2FP.F16.F32.PACK_AB R175, R30, R175 ;  /* 0x000000af1eaf723e */ /* 0x000fe200000000ff */
[-C--:B------:R-:W-:Y:S01]  /*86c0*/  FMUL.FTZ R122, R122, R23.reuse ;  /* 0x000000177a7a7220 */ /* 0x080fe20000410000 */
[-C--:B------:R-:W-:Y:S01]  /*86d0*/  FMUL.FTZ R123, R123, R23.reuse ;  /* 0x000000177b7b7220 */ /* 0x080fe20000410000 */
[-C--:B------:R-:W-:Y:S01]  /*86e0*/  FMUL.FTZ R126, R126, R23.reuse ;  /* 0x000000177e7e7220 */ /* 0x080fe20000410000 */
[-C--:B------:R-:W-:Y:S01]  /*86f0*/  FMUL.FTZ R127, R127, R23.reuse ;  /* 0x000000177f7f7220 */ /* 0x080fe20000410000 */
[-C--:B------:R-:W-:Y:S01]  /*8700*/  FMUL.FTZ R130, R130, R23.reuse ;  /* 0x0000001782827220 */ /* 0x080fe20000410000 */
[----:B------:R-:W3:Y:S01]  /*8710*/  MUFU.EX2 R32, R32 ;  /* 0x0000002000207308 */ /* 0x000ee20000000800 */
[----:B-1----:R-:W-:Y:S01]  /*8720*/  FADD.FTZ R3, R169, R4 ;  /* 0x00000004a9037221 */ /* 0x002fe20000010000 */
[-C--:B------:R-:W-:Y:S01]  /*8730*/  FMUL.FTZ R131, R131, R23.reuse ;  /* 0x0000001783837220 */ /* 0x080fe20000410000 */
[-C--:B------:R-:W-:Y:S01]  /*8740*/  FMUL.FTZ R134, R134, R23.reuse ;  /* 0x0000001786867220 */ /* 0x080fe20000410000 */
[-C--:B------:R-:W-:Y:S01]  /*8750*/  FMUL.FTZ R135, R135, R23.reuse ;  /* 0x0000001787877220 */ /* 0x080fe20000410000 */
[-C--:B------:R-:W-:Y:S01]  /*8760*/  FMUL.FTZ R138, R138, R23.reuse ;  /* 0x000000178a8a7220 */ /* 0x080fe20000410000 */
[-C--:B------:R-:W-:Y:S01]  /*8770*/  FMUL.FTZ R139, R139, R23.reuse ;  /* 0x000000178b8b7220 */ /* 0x080fe20000410000 */
[-C--:B------:R-:W-:Y:S01]  /*8780*/  FMUL.FTZ R142, R142, R23.reuse ;  /* 0x000000178e8e7220 */ /* 0x080fe20000410000 */
[----:B------:R-:W1:Y:S01]  /*8790*/  MUFU.EX2 R171, R171 ;  /* 0x000000ab00ab7308 */ /* 0x000e620000000800 */
[C---:B--2---:R-:W-:Y:S01]  /*87a0*/  FADD.FTZ R4, R9.reuse, R36 ;  /* 0x0000002409047221 */ /* 0x044fe20000010000 */
[----:B------:R-:W-:Y:S01]  /*87b0*/  F2FP.F16.F32.PACK_AB R154, R9, R154 ;  /* 0x0000009a099a723e */ /* 0x000fe200000000ff */
[-C--:B------:R-:W-:Y:S01]  /*87c0*/  FMUL.FTZ R143, R143, R23.reuse ;  /* 0x000000178f8f7220 */ /* 0x080fe20000410000 */
[-C--:B------:R-:W-:Y:S01]  /*87d0*/  FMUL.FTZ R146, R146, R23.reuse ;  /* 0x0000001792927220 */ /* 0x080fe20000410000 */
[-C--:B------:R-:W-:Y:S01]  /*87e0*/  FMUL.FTZ R147, R147, R23.reuse ;  /* 0x0000001793937220 */ /* 0x080fe20000410000 */
[-C--:B------:R-:W-:Y:S01]  /*87f0*/  FMUL.FTZ R150, R150, R23.reuse ;  /* 0x0000001796967220 */ /* 0x080fe20000410000 */
[----:B------:R-:W-:Y:S01]  /*8800*/  FMUL.FTZ R151, R151, R23 ;  /* 0x0000001797977220 */ /* 0x000fe20000410000 */
[----:B------:R-:W2:Y:S01]  /*8810*/  MUFU.EX2 R10, R35 ;  /* 0x00000023000a7308 */ /* 0x000ea20000000800 */
[C---:B---3--:R-:W-:Y:S01]  /*8820*/  FADD.FTZ R36, R32.reuse, R3 ;  /* 0x0000000320247221 */ /* 0x048fe20000010000 */
[----:B------:R-:W-:Y:S01]  /*8830*/  F2FP.F16.F32.PACK_AB R169, R32, R169 ;  /* 0x000000a920a9723e */ /* 0x000fe200000000ff */
[----:B------:R-:W-:-:S02]  /*8840*/  IMAD.MOV.U32 R14, RZ, RZ, R0 ;  /* 0x000000ffff0e7224 */ /* 0x000fc400078e0000 */
[----:B------:R-:W-:-:S03]  /*8850*/  IMAD.MOV.U32 R9, RZ, RZ, R15 ;  /* 0x000000ffff097224 */ /* 0x000fc600078e000f */
[----:B------:R-:W3:Y:S01]  /*8860*/  MUFU.EX2 R165, R165 ;  /* 0x000000a500a57308 */ /* 0x000ee20000000800 */
[----:B-1----:R-:W-:-:S07]  /*8870*/  FADD.FTZ R3, R171, R36 ;  /* 0x00000024ab037221 */ /* 0x002fce0000010000 */
[----:B------:R1:W4:Y:S01]  /*8880*/  MUFU.EX2 R25, R181 ;  /* 0x000000b500197308 */ /* 0x0003220000000800 */
[C---:B--2---:R-:W-:Y:S01]  /*8890*/  FADD.FTZ R36, R10.reuse, R3 ;  /* 0x000000030a247221 */ /* 0x044fe20000010000 */
[----:B------:R-:W-:Y:S01]  /*88a0*/  F2FP.F16.F32.PACK_AB R171, R10, R171 ;  /* 0x000000ab0aab723e */ /* 0x000fe200000000ff */
[----:B------:R-:W-:-:S05]  /*88b0*/  IMAD.MOV.U32 R10, RZ, RZ, R33 ;  /* 0x000000ffff0a7224 */ /* 0x000fca00078e0021 */
[----:B------:R-:W2:Y:S01]  /*88c0*/  MUFU.EX2 R41, R41 ;  /* 0x0000002900297308 */ /* 0x000ea20000000800 */
[----:B---3--:R-:W-:Y:S01]  /*88d0*/  FADD.FTZ R36, R165, R36 ;  /* 0x00000024a5247221 */ /* 0x008fe20000010000 */
[----:B-1----:R-:W-:-:S06]  /*88e0*/  F2FP.F16.F32.PACK_AB R181, R29, R20 ;  /* 0x000000141db5723e */ /* 0x002fcc00000000ff */
[----:B------:R-:W1:Y:S01]  /*88f0*/  MUFU.EX2 R167, R191 ;  /* 0x000000bf00a77308 */ /* 0x000e620000000800 */
[C---:B----4-:R-:W-:Y:S01]  /*8900*/  FADD.FTZ R36, R25.reuse, R36 ;  /* 0x0000002419247221 */ /* 0x050fe20000010000 */
[----:B------:R-:W-:-:S06]  /*8910*/  F2FP.F16.F32.PACK_AB R165, R25, R165 ;  /* 0x000000a519a5723e */ /* 0x000fcc00000000ff */
[----:B------:R-:W3:Y:S01]  /*8920*/  MUFU.EX2 R189, R189 ;  /* 0x000000bd00bd7308 */ /* 0x000ee20000000800 */
[----:B--2---:R-:W-:-:S07]  /*8930*/  FADD.FTZ R36, R41, R36 ;  /* 0x0000002429247221 */ /* 0x004fce0000010000 */
[----:B------:R-:W2:Y:S01]  /*8940*/  MUFU.EX2 R187, R187 ;  /* 0x000000bb00bb7308 */ /* 0x000ea20000000800 */
[C---:B-1----:R-:W-:Y:S01]  /*8950*/  FADD.FTZ R36, R167.reuse, R36 ;  /* 0x00000024a7247221 */ /* 0x042fe20000010000 */
[----:B------:R-:W-:-:S06]  /*8960*/  F2FP.F16.F32.PACK_AB R167, R167, R41 ;  /* 0x00000029a7a7723e */ /* 0x000fcc00000000ff */
[----:B------:R-:W1:Y:S01]  /*8970*/  MUFU.EX2 R193, R193 ;  /* 0x000000c100c17308 */ /* 0x000e620000000800 */
[----:B---3--:R-:W-:-:S07]  /*8980*/  FADD.FTZ R36, R189, R36 ;  /* 0x00000024bd247221 */ /* 0x008fce0000010000 */
[----:B------:R-:W3:Y:S01]  /*8990*/  MUFU.EX2 R153, R153 ;  /* 0x0000009900997308 */ /* 0x000ee20000000800 */
[----:B--2---:R-:W-:-:S07]  /*89a0*/  FADD.FTZ R36, R187, R36 ;  /* 0x00000024bb247221 */ /* 0x004fce0000010000 */
[----:B------:R2:W4:Y:S01]  /*89b0*/  MUFU.EX2 R157, R161 ;  /* 0x000000a1009d7308 */ /* 0x0005220000000800 */
[----:B-1----:R-:W-:-:S07]  /*89c0*/  FADD.FTZ R36, R193, R36 ;  /* 0x00000024c1247221 */ /* 0x002fce0000010000 */
[----:B------:R-:W1:Y:S01]  /*89d0*/  MUFU.EX2 R47, R47 ;  /* 0x0000002f002f7308 */ /* 0x000e620000000800 */
[----:B---3--:R-:W-:Y:S01]  /*89e0*/  FADD.FTZ R36, R153, R36 ;  /* 0x0000002499247221 */ /* 0x008fe20000010000 */
[----:B--2---:R-:W-:-:S06]  /*89f0*/  F2FP.F16.F32.PACK_AB R161, R187, R189 ;  /* 0x000000bdbba1723e */ /* 0x004fcc00000000ff */
[----:B------:R-:W2:Y:S01]  /*8a00*/  MUFU.EX2 R85, R85 ;  /* 0x0000005500557308 */ /* 0x000ea20000000800 */
[----:B----4-:R-:W-:-:S07]  /*8a10*/  FADD.FTZ R36, R157, R36 ;  /* 0x000000249d247221 */ /* 0x010fce0000010000 */
[----:B------:R3:W4:Y:S01]  /*8a20*/  MUFU.EX2 R159, R163 ;  /* 0x000000a3009f7308 */ /* 0x0007220000000800 */
[C---:B-1----:R-:W-:Y:S01]  /*8a30*/  FADD.FTZ R36, R47.reuse, R36 ;  /* 0x000000242f247221 */ /* 0x042fe20000010000 */
[----:B------:R-:W-:-:S06]  /*8a40*/  F2FP.F16.F32.PACK_AB R157, R47, R157 ;  /* 0x0000009d2f9d723e */ /* 0x000fcc00000000ff */
[----:B------:R-:W1:Y:S01]  /*8a50*/  MUFU.EX2 R53, R53 ;  /* 0x0000003500357308 */ /* 0x000e620000000800 */
[----:B--2---:R-:W-:Y:S01]  /*8a60*/  FADD.FTZ R36, R85, R36 ;  /* 0x0000002455247221 */ /* 0x004fe20000010000 */
[----:B---3--:R-:W-:-:S06]  /*8a70*/  F2FP.F16.F32.PACK_AB R163, R153, R193 ;  /* 0x000000c199a3723e */ /* 0x008fcc00000000ff */
[----:B------:R-:W2:Y:S01]  /*8a80*/  MUFU.EX2 R79, R79 ;  /* 0x0000004f004f7308 */ /* 0x000ea20000000800 */
[C---:B----4-:R-:W-:Y:S01]  /*8a90*/  FADD.FTZ R36, R159.reuse, R36 ;  /* 0x000000249f247221 */ /* 0x050fe20000010000 */
[----:B------:R-:W-:-:S06]  /*8aa0*/  F2FP.F16.F32.PACK_AB R159, R159, R85 ;  /* 0x000000559f9f723e */ /* 0x000fcc00000000ff */
[----:B------:R-:W3:Y:S01]  /*8ab0*/  MUFU.EX2 R81, R81 ;  /* 0x0000005100517308 */ /* 0x000ee20000000800 */
[----:B-1----:R-:W-:-:S07]  /*8ac0*/  FADD.FTZ R36, R53, R36 ;  /* 0x0000002435247221 */ /* 0x002fce0000010000 */
[----:B------:R-:W1:Y:S01]  /*8ad0*/  MUFU.EX2 R34, R34 ;  /* 0x0000002200227308 */ /* 0x000e620000000800 */
[C---:B--2---:R-:W-:Y:S01]  /*8ae0*/  FADD.FTZ R36, R79.reuse, R36 ;  /* 0x000000244f247221 */ /* 0x044fe20000010000 */
[----:B------:R-:W-:-:S03]  /*8af0*/  F2FP.F16.F32.PACK_AB R153, R79, R53 ;  /* 0x000000354f99723e */ /* 0x000fc600000000ff */
[----:B---3--:R-:W-:-:S04]  /*8b00*/  FADD.FTZ R36, R81, R36 ;  /* 0x0000002451247221 */ /* 0x008fc80000010000 */
[C---:B-1----:R-:W-:Y:S01]  /*8b10*/  FADD.FTZ R3, R34.reuse, R36 ;  /* 0x0000002422037221 */ /* 0x042fe20000010000 */
[----:B------:R-:W-:Y:S01]  /*8b20*/  F2FP.F16.F32.PACK_AB R155, R34, R81 ;  /* 0x00000051229b723e */ /* 0x000fe200000000ff */
[----:B0-----:R-:W-:Y:S06]  /*8b30*/  @P4 BRA `(.L_x_7244) ;  /* 0xffffffc400f84947 */ /* 0x001fec000383ffff */
[----:B------:R-:W-:Y:S02]  /*8b40*/  IMAD.MOV.U32 R10, RZ, RZ, R33 ;  /* 0x000000ffff0a7224 */ /* 0x000fe400078e0021 */
[----:B------:R-:W-:-:S07]  /*8b50*/  IMAD.MOV.U32 R9, RZ, RZ, R15 ;  /* 0x000000ffff097224 */ /* 0x000fce00078e000f */
.L_x_7227:
[----:B------:R-:W0:Y:S01]  /*8b60*/  LDC R13, c[0x0][0x448] ;  /* 0x00011200ff0d7b82 */ /* 0x000e220000000800 */
[----:B------:R-:W-:-:S05]  /*8b70*/  IADD3 R15, -R11, 0x1, RZ ;  /* 0x000000010b0f7810 */ /* 0x000fca0007ffe1ff */
[----:B------:R-:W-:Y:S02]  /*8b80*/  IMAD R20, R16, UR38, R15 ;  /* 0x0000002610147c24 */ /* 0x000fe4000f8e020f */
[----:B------:R-:W1:Y:S08]  /*8b90*/  S2UR UR7, SR_CTAID.X ;  /* 0x00000000000779c3 */ /* 0x000e700000002500 */
[----:B------:R-:W2:Y:S01]  /*8ba0*/  LDC R22, c[0x0][0x9e4] ;  /* 0x00027900ff167b82 */ /* 0x000ea20000000800 */
[----:B0-----:R-:W-:Y:S01]  /*8bb0*/  ISETP.NE.AND P5, PT, R13, 0x1, PT ;  /* 0x000000010d00780c */ /* 0x001fe20003fa5270 */
[----:B-1----:R-:W-:-:S12]  /*8bc0*/  ULEA UR7, UR7, 0x7f, 0x7 ;  /* 0x0000007f07077891 */ /* 0x002fd8000f8e383f */
[----:B------:R-:W0:Y:S01]  /*8bd0*/  @P5 LDC R13, c[0x0][0x44c] ;  /* 0x00011300ff0d5b82 */ /* 0x000e220000000800 */
[----:B------:R-:W-:Y:S01]  /*8be0*/  IMAD.U32 R11, RZ, RZ, UR7 ;  /* 0x00000007ff0b7e24 */ /* 0x000fe2000f8e00ff */
[----:B--2---:R-:W-:-:S06]  /*8bf0*/  ISETP.GE.AND P6, PT, R22, 0x1, PT ;  /* 0x000000011600780c */ /* 0x004fcc0003fc6270 */
[----:B------:R-:W1:Y:S01]  /*8c00*/  @P5 LDC R14, c[0x0][0x450] ;  /* 0x00011400ff0e5b82 */ /* 0x000e620000000800 */
[----:B0-----:R-:W-:Y:S01]  /*8c10*/  @P5 IMAD.HI.U32 R13, R13, UR7, RZ ;  /* 0x000000070d0d5c27 */ /* 0x001fe2000f8e00ff */
[----:B------:R-:W-:-:S04]  /*8c20*/  ULDC UR7, c[0x0][0x9dc] ;  /* 0x0002770000077ab9 */ /* 0x000fc80000000800 */
        /* <DEDUP_REMOVED lines=13> */
.L_x_7246:
[----:B------:R-:W-:-:S13]  /*8d00*/  ISETP.NE.AND P2, PT, R22, 0x1, PT ;  /* 0x000000011600780c */ /* 0x000fda0003f45270 */
[----:B------:R-:W0:Y:S02]  /*8d10*/  @P2 LDC.64 R14, c[0x0][0x9e8] ;  /* 0x00027a00ff0e2b82 */ /* 0x000e240000000a00 */
[----:B0-----:R-:W-:-:S05]  /*8d20*/  @P2 IMAD.HI.U32 R14, R11, R14, RZ ;  /* 0x0000000e0b0e2227 */ /* 0x001fca00078e00ff */
[----:B------:R-:W-:-:S07]  /*8d30*/  @P2 SHF.R.U32.HI R11, RZ, R15, R14 ;  /* 0x0000000fff0b2219 */ /* 0x000fce000001160e */
.L_x_7247:
[----:B------:R-:W-:-:S05]  /*8d40*/  IMAD R14, R11, R22, RZ ;  /* 0x000000160b0e7224 */ /* 0x000fca00078e02ff */
[----:B------:R-:W-:-:S07]  /*8d50*/  VIMNMX R13, R13, R14, !PT ;  /* 0x0000000e0d0d7248 */ /* 0x000fce0007fe0100 */
.L_x_7245:
[----:B------:R-:W-:-:S05]  /*8d60*/  VIADD R13, R13, 0x7f ;  /* 0x0000007f0d0d7836 */ /* 0x000fca0000000000 */
[----:B------:R-:W-:-:S04]  /*8d70*/  SHF.R.S32.HI R14, RZ, 0x1f, R13 ;  /* 0x0000001fff0e7819 */ /* 0x000fc8000001140d */
[----:B------:R-:W-:-:S04]  /*8d80*/  LEA.HI R14, R14, R13, RZ, 0x7 ;  /* 0x0000000d0e0e7211 */ /* 0x000fc800078f38ff */
[----:B------:R-:W-:-:S04]  /*8d90*/  SHF.R.S32.HI R14, RZ, 0x7, R14 ;  /* 0x00000007ff0e7819 */ /* 0x000fc8000001140e */
[----:B------:R-:W-:-:S04]  /*8da0*/  VIMNMX R13, R17, R14, !PT ;  /* 0x0000000e110d7248 */ /* 0x000fc80007fe0100 */
[----:B------:R-:W-:-:S13]  /*8db0*/  ISETP.GE.AND P2, PT, R8, R13, PT ;  /* 0x0000000d0800720c */ /* 0x000fda0003f46270 */
[----:B------:R-:W-:Y:S05]  /*8dc0*/  @!P2 BRA `(.L_x_7248) ;  /* 0x0000002400f4a947 */ /* 0x000fea0003800000 */
[----:B------:R-:W-:Y:S01]  /*8dd0*/  IMAD.MOV.U32 R11, RZ, RZ, R10 ;  /* 0x000000ffff0b7224 */ /* 0x000fe200078e000a */
[----:B------:R-:W-:Y:S01]  /*8de0*/  UMOV UR7, UR4 ;  /* 0x0000000400077c82 */ /* 0x000fe20008000000 */
[----:B------:R-:W-:Y:S01]  /*8df0*/  IMAD.MOV.U32 R14, RZ, RZ, R9 ;  /* 0x000000ffff0e7224 */ /* 0x000fe200078e0009 */
[----:B------:R-:W-:Y:S01]  /*8e00*/  ULDC UR38, c[0x0][0x9d8] ;  /* 0x0002760000267ab9 */ /* 0x000fe20000000800 */
[----:B------:R-:W-:-:S07]  /*8e10*/  IMAD.MOV.U32 R15, RZ, RZ, R0 ;  /* 0x000000ffff0f7224 */ /* 0x000fce00078e0000 */
.L_x_7257:
        /* <DEDUP_REMOVED lines=9> */
.L_x_7250:
[----:B------:R-:W-:Y:S01]  /*8eb0*/  ULEA UR10, UR4, UR36, 0x3 ;  /* 0x00000024040a7291 */ /* 0x000fe2000f8e183f */
[----:B------:R-:W-:-:S08]  /*8ec0*/  SHF.L.U32 R9, R0, 0x1f, RZ ;  /* 0x0000001f00097819 */ /* 0x000fd000000006ff */
[----:B------:R0:W1:Y:S01]  /*8ed0*/  SYNCS.PHASECHK.TRANS64.TRYWAIT P3, [UR10+0x28830], R9 ;  /* 0x02883009ff0075a7 */ /* 0x000062000806014a */
[----:B------:R-:W-:Y:S05]  /*8ee0*/  @!P0 BRA `(.L_x_7251) ;  /* 0x0000000000048947 */ /* 0x000fea0003800000 */
[----:B------:R-:W-:Y:S01]  /*8ef0*/  BPT.TRAP 0x1 ;  /* 0x000000040000795c */ /* 0x000fe20000300000 */
.L_x_7251:
[----:B-1----:R-:W-:Y:S05]  /*8f00*/  @P3 BRA `(.L_x_7249) ;  /* 0x0000000000083947 */ /* 0x002fea0003800000 */
[----:B------:R-:W1:Y:S02]  /*8f10*/  SYNCS.PHASECHK.TRANS64.TRYWAIT P3, [UR10+0x28830], R9 ;  /* 0x02883009ff0075a7 */ /* 0x000e64000806014a */
[----:B-1----:R-:W-:Y:S05]  /*8f20*/  @!P3 BRA `(.L_x_7252) ;  /* 0x000000c00048b947 */ /* 0x002fea0003800000 */
.L_x_7249:
        /* <DEDUP_REMOVED lines=47> */
.L_x_7254:
[----:B------:R-:W-:Y:S01]  /*9220*/  ULEA UR10, UR7, UR36, 0x3 ;  /* 0x00000024070a7291 */ /* 0x000fe2000f8e183f */
[----:B------:R-:W-:-:S08]  /*9230*/  SHF.L.U32 R9, R15, 0x1f, RZ ;  /* 0x0000001f0f097819 */ /* 0x000fd000000006ff */
[----:B------:R0:W1:Y:S01]  /*9240*/  SYNCS.PHASECHK.TRANS64.TRYWAIT P2, [UR10+0x28850], R9 ;  /* 0x02885009ff0075a7 */ /* 0x000062000804014a */
[----:B------:R-:W-:Y:S05]  /*9250*/  @!P0 BRA `(.L_x_7255) ;  /* 0x0000000000048947 */ /* 0x000fea0003800000 */
[----:B------:R-:W-:Y:S01]  /*9260*/  BPT.TRAP 0x1 ;  /* 0x000000040000795c */ /* 0x000fe20000300000 */
.L_x_7255:
[----:B-1----:R-:W-:Y:S05]  /*9270*/  @P2 BRA `(.L_x_7253) ;  /* 0x0000000000082947 */ /* 0x002fea0003800000 */
[----:B------:R-:W1:Y:S02]  /*9280*/  SYNCS.PHASECHK.TRANS64.TRYWAIT P2, [UR10+0x28850], R9 ;  /* 0x02885009ff0075a7 */ /* 0x000e64000804014a */
[----:B-1----:R-:W-:Y:S05]  /*9290*/  @!P2 BRA `(.L_x_7256) ;  /* 0x000000bc0084a947 */ /* 0x002fea0003800000 */
.L_x_7253:
[----:B------:R-:W-:Y:S01]  /*92a0*/  UIADD3 UR10, UR36, 0x400, URZ ;  /* 0x00000400240a7890 */ /* 0x000fe2000fffe03f */
[----:B------:R-:W-:Y:S01]  /*92b0*/  WARPGROUP.ARRIVE ;  /* 0x00000000000079c5 */ /* 0x000fe20000000000 */
[----:B------:R-:W-:Y:S01]  /*92c0*/  UMOV UR11, 0x40000040 ;  /* 0x40000040000b7882 */ /* 0x000fe20000000000 */
[----:B------:R-:W-:Y:S01]  /*92d0*/  UMOV UR15, 0x40000040 ;  /* 0x40000040000f7882 */ /* 0x000fe20000000000 */
[----:B------:R-:W-:Y:S01]  /*92e0*/  USHF.R.U32.HI UR10, URZ, 0x4, UR10 ;  /* 0x000000043f0a7899 */ /* 0x000fe2000801160a */
[----:B------:R-:W-:Y:S01]  /*92f0*/  FMUL.FTZ R15, R24, UR38 ;  /* 0x00000026180f7c20 */ /* 0x000fe20008410000 */
[----:B------:R-:W-:Y:S01]  /*9300*/  FMUL.FTZ R21, R25, UR38 ;  /* 0x0000002619157c20 */ /* 0x000fe20008410000 */
[----:B------:R-:W-:Y:S01]  /*9310*/  FMUL.FTZ R185, R32, UR38 ;  /* 0x0000002620b97c20 */ /* 0x000fe20008410000 */
[----:B------:R-:W-:Y:S01]  /*9320*/  ULOP3.LUT UR10, UR10, 0x3fff, URZ, 0xc0, !UPT ;  /* 0x00003fff0a0a7892 */ /* 0x000fe2000f8ec03f */
[----:B------:R-:W-:Y:S01]  /*9330*/  FMUL.FTZ R187, R33, UR38 ;  /* 0x0000002621bb7c20 */ /* 0x000fe20008410000 */
[----:B------:R-:W-:Y:S01]  /*9340*/  FMUL.FTZ R189, R36, UR38 ;  /* 0x0000002624bd7c20 */ /* 0x000fe20008410000 */
[----:B------:R-:W1:Y:S01]  /*9350*/  MUFU.TANH R15, R15 ;  /* 0x0000000f000f7308 */ /* 0x000e620000002400 */
[----:B------:R-:W-:Y:S01]  /*9360*/  ULOP3.LUT UR10, UR10, 0x4000000, URZ, 0xfc, !UPT ;  /* 0x040000000a0a7892 */ /* 0x000fe2000f8efc3f */
[----:B------:R-:W-:Y:S01]  /*9370*/  FMUL.FTZ R191, R37, UR38 ;  /* 0x0000002625bf7c20 */ /* 0x000fe20008410000 */
[----:B------:R-:W-:Y:S01]  /*9380*/  FMUL.FTZ R193, R40, UR38 ;  /* 0x0000002628c17c20 */ /* 0x000fe20008410000 */
[----:B------:R-:W-:Y:S01]  /*9390*/  FMUL.FTZ R195, R41, UR38 ;  /* 0x0000002629c37c20 */ /* 0x000fe20008410000 */
[----:B------:R-:W-:Y:S01]  /*93a0*/  ULEA UR10, UR7, UR10, 0xb ;  /* 0x0000000a070a7291 */ /* 0x000fe2000f8e583f */
[----:B------:R-:W-:Y:S01]  /*93b0*/  FMUL.FTZ R197, R44, UR38 ;  /* 0x000000262cc57c20 */ /* 0x000fe20008410000 */
[----:B------:R-:W-:Y:S01]  /*93c0*/  FMUL.FTZ R199, R49, UR38 ;  /* 0x0000002631c77c20 */ /* 0x000fe20008410000 */
[----:B------:R-:W2:Y:S01]  /*93d0*/  MUFU.TANH R21, R21 ;  /* 0x0000001500157308 */ /* 0x000ea20000002400 */
[----:B------:R-:W-:Y:S01]  /*93e0*/  UIADD3 UR14, UR10, 0x80, URZ ;  /* 0x000000800a0e7890 */ /* 0x000fe2000fffe03f */
[----:B------:R-:W-:Y:S01]  /*93f0*/  FMUL.FTZ R201, R52, UR38 ;  /* 0x0000002634c97c20 */ /* 0x000fe20008410000 */
[----:B------:R-:W-:Y:S01]  /*9400*/  FMUL.FTZ R203, R53, UR38 ;  /* 0x0000002635cb7c20 */ /* 0x000fe20008410000 */
[----:B------:R-:W-:Y:S01]  /*9410*/  FMUL.FTZ R205, R56, UR38 ;  /* 0x0000002638cd7c20 */ /* 0x000fe20008410000 */
[----:B------:R-:W-:Y:S01]  /*9420*/  FMUL.FTZ R207, R57, UR38 ;  /* 0x0000002639cf7c20 */ /* 0x000fe20008410000 */
[----:B------:R-:W-:Y:S01]  /*9430*/  HGMMA.64x128x16.F32 R88, R180, gdesc[UR8].tnspB, R88, gsb0 ;  /* 0x41e00008b4587df0 */ /* 0x000fe20008000858 */
        /* <DEDUP_REMOVED lines=10> */
[----:B--2---:R-:W-:Y:S01]  /*94e0*/  FMNMX.FTZ R10, R21, R10, !PT ;  /* 0x0000000a150a7209 */ /* 0x004fe20007810000 */
        /* <DEDUP_REMOVED lines=34> */
[----:B------:R-:W1:Y:S01]  /*9710*/  LDC R12, c[0x0][0x988] ;  /* 0x00026200ff0c7b82 */ /* 0x000e620000000800 */
[----:B------:R-:W-:Y:S01]  /*9720*/  FMUL.FTZ R87, R87, UR38 ;  /* 0x0000002657577c20 */ /* 0x000fe20008410000 */
[----:B------:R-:W-:Y:S01]  /*9730*/  UMOV UR11, 0x40000040 ;  /* 0x40000040000b7882 */ /* 0x000fe20000000000 */
[C---:B------:R-:W-:Y:S01]  /*9740*/  ISETP.GT.AND P2, PT, R8.reuse, R13, PT ;  /* 0x0000000d0800720c */ /* 0x040fe20003f44270 */
[----:B------:R-:W-:Y:S01]  /*9750*/  MUFU.TANH R197, R197 ;  /* 0x000000c500c57308 */ /* 0x000fe20000002400 */
[----:B------:R-:W-:-:S07]  /*9760*/  VIADD R8, R8, 0xffffffff ;  /* 0xffffffff08087836 */ /* 0x000fce0000000000 */
        /* <DEDUP_REMOVED lines=16> */
[----:B------:R-:W-:Y:S01]  /*9870*/  FMUL.FTZ R29, R34, UR38 ;  /* 0x00000026221d7c20 */ /* 0x000fe20008410000 */
[----:B------:R-:W-:Y:S01]  /*9880*/  HGMMA.64x128x16.F32 R88, R176, gdesc[UR12].tnspB, R88, gsb0 ;  /* 0x41e0000cb0587df0 */ /* 0x000fe20008000858 */
[----:B------:R-:W-:Y:S01]  /*9890*/  UIADD3 UR14, UR10, 0x100, URZ ;  /* 0x000001000a0e7890 */ /* 0x000fe2000fffe03f */
[----:B------:R-:W-:-:S04]  /*98a0*/  UMOV UR15, 0x40000040 ;  /* 0x40000040000f7882 */ /* 0x000fc80000000000 */
[----:B------:R-:W2:Y:S08]  /*98b0*/  MUFU.TANH R181, R181 ;  /* 0x000000b500b57308 */ /* 0x000eb00000002400 */
[----:B------:R-:W3:Y:S08]  /*98c0*/  MUFU.TANH R183, R183 ;  /* 0x000000b700b77308 */ /* 0x000ef00000002400 */
[----:B------:R-:W-:Y:S01]  /*98d0*/  MUFU.TANH R77, R77 ;  /* 0x0000004d004d7308 */ /* 0x000fe20000002400 */
[----:B--2---:R-:W-:-:S07]  /*98e0*/  FMNMX.FTZ R10, R181, R10, !PT ;  /* 0x0000000ab50a7209 */ /* 0x004fce0007810000 */
[----:B------:R-:W-:Y:S01]  /*98f0*/  MUFU.TANH R221, R221 ;  /* 0x000000dd00dd7308 */ /* 0x000fe20000002400 */
[----:B---3--:R-:W-:-:S04]  /*9900*/  FMNMX.FTZ R10, R183, R10, !PT ;  /* 0x0000000ab70a7209 */ /* 0x008fc80007810000 */
[----:B------:R-:W-:-:S03]  /*9910*/  FMNMX.FTZ R10, R185, R10, !PT ;  /* 0x0000000ab90a7209 */ /* 0x000fc60007810000 */
[----:B------:R-:W-:Y:S01]  /*9920*/  MUFU.TANH R223, R223 ;  /* 0x000000df00df7308 */ /* 0x000fe20000002400 */
[----:B------:R-:W-:-:S04]  /*9930*/  FMNMX.FTZ R10, R187, R10, !PT ;  /* 0x0000000abb0a7209 */ /* 0x000fc80007810000 */
[----:B------:R-:W-:-:S03]  /*9940*/  FMNMX.FTZ R10, R189, R10, !PT ;  /* 0x0000000abd0a7209 */ /* 0x000fc60007810000 */
[----:B------:R-:W-:Y:S01]  /*9950*/  MUFU.TANH R225, R225 ;  /* 0x000000e100e17308 */ /* 0x000fe20000002400 */
[----:B------:R-:W-:-:S04]  /*9960*/  FMNMX.FTZ R10, R191, R10, !PT ;  /* 0x0000000abf0a7209 */ /* 0x000fc80007810000 */
[----:B------:R-:W-:-:S03]  /*9970*/  FMNMX.FTZ R10, R193, R10, !PT ;  /* 0x0000000ac10a7209 */ /* 0x000fc60007810000 */
[----:B------:R-:W-:Y:S01]  /*9980*/  MUFU.TANH R85, R85 ;  /* 0x0000005500557308 */ /* 0x000fe20000002400 */
[----:B------:R-:W-:-:S04]  /*9990*/  FMNMX.FTZ R10, R195, R10, !PT ;  /* 0x0000000ac30a7209 */ /* 0x000fc80007810000 */
[----:B------:R-:W-:-:S03]  /*99a0*/  FMNMX.FTZ R10, R197, R10, !PT ;  /* 0x0000000ac50a7209 */ /* 0x000fc60007810000 */
        /* <DEDUP_REMOVED lines=17> */
[----:B------:R-:W-:Y:S01]  /*9ac0*/  HGMMA.64x128x16.F32 R88, R172, gdesc[UR12].tnspB, R88, gsb0 ;  /* 0x41e0000cac587df0 */ /* 0x000fe20008000858 */
[----:B------:R-:W-:Y:S01]  /*9ad0*/  UIADD3 UR14, UR10, 0x180, URZ ;  /* 0x000001800a0e7890 */ /* 0x000fe2000fffe03f */
[----:B------:R-:W-:-:S05]  /*9ae0*/  UMOV UR15, 0x40000040 ;  /* 0x40000040000f7882 */ /* 0x000fca0000000000 */
        /* <DEDUP_REMOVED lines=52> */
[----:B0-----:R-:W0:Y:S02]  /*9e30*/  SHFL.BFLY PT, R9, R10, 0x2, 0x1f ;  /* 0x0c401f000a097f89 */ /* 0x001e2400000e0000 */
[----:B0-----:R-:W-:-:S05]  /*9e40*/  FMNMX.FTZ R9, R10, R9, !PT ;  /* 0x000000090a097209 */ /* 0x001fca0007810000 */
[----:B------:R-:W0:Y:S02]  /*9e50*/  SHFL.BFLY PT, R10, R9, 0x1, 0x1f ;  /* 0x0c201f00090a7f89 */ /* 0x000e2400000e0000 */
[----:B0-----:R-:W-:Y:S02]  /*9e60*/  FMNMX.FTZ R9, R9, R10, !PT ;  /* 0x0000000a09097209 */ /* 0x001fe40007810000 */
[----:B------:R-:W-:-:S03]  /*9e70*/  FMNMX.FTZ R10, R20, R11, !PT ;  /* 0x0000000b140a7209 */ /* 0x000fc60007810000 */
[----:B------:R-:W-:Y:S01]  /*9e80*/  FADD.FTZ R71, -R9, R14 ;  /* 0x0000000e09477221 */ /* 0x000fe20000010100 */
[----:B------:R-:W-:Y:S01]  /*9e90*/  FMNMX.FTZ R10, R23, R10, !PT ;  /* 0x0000000a170a7209 */ /* 0x000fe20007810000 */
[-C--:B-1----:R-:W-:Y:S02]  /*9ea0*/  FMUL.FTZ R14, R9, R12.reuse ;  /* 0x0000000c090e7220 */ /* 0x082fe40000410000 */
[----:B------:R-:W-:Y:S01]  /*9eb0*/  FMUL.FTZ R71, R71, R12 ;  /* 0x0000000c47477220 */ /* 0x000fe20000410000 */
[----:B------:R-:W-:Y:S01]  /*9ec0*/  FMNMX.FTZ R10, R25, R10, !PT ;  /* 0x0000000a190a7209 */ /* 0x000fe20007810000 */
[--C-:B------:R-:W-:Y:S01]  /*9ed0*/  FFMA.FTZ R32, R85, R12, -R14.reuse ;  /* 0x0000000c55207223 */ /* 0x100fe2000001080e */
[----:B------:R-:W-:Y:S02]  /*9ee0*/  WARPGROUP.DEPBAR.LE gsb0, 0x0 ;  /* 0x00008000000079c5 */ /* 0x000fe40000010000 */
[----:B------:R-:W-:Y:S01]  /*9ef0*/  WARPGROUP.ARRIVE ;  /* 0x00000000000079c5 */ /* 0x000fe20000000000 */
[----:B------:R-:W-:Y:S01]  /*9f00*/  FMNMX.FTZ R10, R27, R10, !PT ;  /* 0x0000000a1b0a7209 */ /* 0x000fe20007810000 */
[----:B------:R-:W-:Y:S01]  /*9f10*/  FMUL.FTZ R169, R82, UR38 ;  /* 0x0000002652a97c20 */ /* 0x000fe20008410000 */
[----:B------:R-:W-:Y:S01]  /*9f20*/  FMUL.FTZ R171, R86, UR38 ;  /* 0x0000002656ab7c20 */ /* 0x000fe20008410000 */
[--C-:B------:R-:W-:Y:S01]  /*9f30*/  FFMA.FTZ R180, R15, R12, -R14.reuse ;  /* 0x0000000c0fb47223 */ /* 0x100fe2000001080e */
[----:B------:R-:W-:Y:S01]  /*9f40*/  FMNMX.FTZ R10, R29, R10, !PT ;  /* 0x0000000a1d0a7209 */ /* 0x000fe20007810000 */
[----:B------:R-:W-:Y:S01]  /*9f50*/  HGMMA.64x128x16.F32 R88, R164, gdesc[UR12].tnspB, R88, gsb0 ;  /* 0x41e0000ca4587df0 */ /* 0x000fe20008000858 */
[----:B------:R-:W-:Y:S01]  /*9f60*/  UIADD3 UR14, UR10, 0x280, URZ ;  /* 0x000002800a0e7890 */ /* 0x000fe2000fffe03f */
[----:B------:R-:W-:Y:S01]  /*9f70*/  MUFU.TANH R169, R169 ;  /* 0x000000a900a97308 */ /* 0x000fe20000002400 */
[----:B------:R-:W-:Y:S01]  /*9f80*/  UMOV UR15, 0x40000040 ;  /* 0x40000040000f7882 */ /* 0x000fe20000000000 */
[----:B------:R-:W-:Y:S01]  /*9f90*/  FMNMX.FTZ R10, R31, R10, !PT ;  /* 0x0000000a1f0a7209 */ /* 0x000fe20007810000 */
[-CC-:B------:R-:W-:Y:S01]  /*9fa0*/  FFMA.FTZ R176, R185, R12.reuse, -R14.reuse ;  /* 0x0000000cb9b07223 */ /* 0x180fe2000001080e */
[-CC-:B------:R-:W-:Y:S01]  /*9fb0*/  FFMA.FTZ R15, R21, R12.reuse, -R14.reuse ;  /* 0x0000000c150f7223 */ /* 0x180fe2000001080e */
[--C-:B------:R-:W-:Y:S01]  /*9fc0*/  FFMA.FTZ R178, R189, R12, -R14.reuse ;  /* 0x0000000cbdb27223 */ /* 0x100fe2000001080e */
[----:B------:R-:W-:Y:S01]  /*9fd0*/  FMNMX.FTZ R10, R33, R10, !PT ;  /* 0x0000000a210a7209 */ /* 0x000fe20007810000 */
[-CC-:B------:R-:W-:Y:S01]  /*9fe0*/  FFMA.FTZ R172, R193, R12.reuse, -R14.reuse ;  /* 0x0000000cc1ac7223 */ /* 0x180fe2000001080e */
[----:B------:R-:W-:Y:S01]  /*9ff0*/  MUFU.TANH R171, R171 ;  /* 0x000000ab00ab7308 */ /* 0x000fe20000002400 */
        /* <DEDUP_REMOVED lines=31> */
[----:B------:R-:W2:Y:S01]  /*a1f0*/  MUFU.EX2 R182, R182 ;  /* 0x000000b600b67308 */ /* 0x000ea20000000800 */
[----:B0-----:R-:W-:Y:S02]  /*a200*/  FFMA.FTZ R4, R71, R4, R180 ;  /* 0x0000000447047223 */ /* 0x001fe400000100b4 */
[----:B------:R-:W-:-:S04]  /*a210*/  FMNMX.FTZ R10, R59, R10, !PT ;  /* 0x0000000a3b0a7209 */ /* 0x000fc80007810000 */
[----:B------:R-:W-:Y:S01]  /*a220*/  FMNMX.FTZ R10, R63, R10, !PT ;  /* 0x0000000a3f0a7209 */ /* 0x000fe20007810000 */
[----:B------:R-:W0:Y:S01]  /*a230*/  MUFU.EX2 R21, R21 ;  /* 0x0000001500157308 */ /* 0x000e220000000800 */
[----:B-1----:R-:W-:Y:S02]  /*a240*/  F2FP.F16.F32.PACK_AB R180, R15, R180 ;  /* 0x000000b40fb4723e */ /* 0x002fe400000000ff */
[----:B------:R-:W-:-:S04]  /*a250*/  FMNMX.FTZ R10, R65, R10, !PT ;  /* 0x0000000a410a7209 */ /* 0x000fc80007810000 */
[----:B------:R-:W-:Y:S01]  /*a260*/  FMNMX.FTZ R10, R67, R10, !PT ;  /* 0x0000000a430a7209 */ /* 0x000fe20007810000 */
[----:B------:R-:W1:Y:S03]  /*a270*/  MUFU.EX2 R176, R176 ;  /* 0x000000b000b07308 */ /* 0x000e660000000800 */
        /* <DEDUP_REMOVED lines=22> */
[-CC-:B------:R-:W-:Y:S01]  /*a3e0*/  FFMA.FTZ R164, R205, R12.reuse, -R14.reuse ;  /* 0x0000000ccda47223 */ /* 0x180fe2000001080e */
[-CC-:B------:R-:W-:Y:S01]  /*a3f0*/  FFMA.FTZ R166, R209, R12.reuse, -R14.reuse ;  /* 0x0000000cd1a67223 */ /* 0x180fe2000001080e */
[----:B------:R-:W-:Y:S01]  /*a400*/  HGMMA.64x128x16.F32 R88, R160, gdesc[UR12].tnspB, R88, gsb0 ;  /* 0x41e0000ca0587df0 */ /* 0x000fe20008000858 */
[----:B------:R-:W-:Y:S01]  /*a410*/  UIADD3 UR14, UR10, 0x300, URZ ;  /* 0x000003000a0e7890 */ /* 0x000fe2000fffe03f */
[----:B------:R-:W-:Y:S01]  /*a420*/  FFMA.FTZ R191, R175, R12, -R14 ;  /* 0x0000000cafbf7223 */ /* 0x000fe2000001080e */
[----:B------:R-:W-:Y:S01]  /*a430*/  UMOV UR15, 0x40000040 ;  /* 0x40000040000f7882 */ /* 0x000fe20000000000 */
[----:B------:R-:W-:Y:S01]  /*a440*/  UIADD3 UR10, UR10, 0x380, URZ ;  /* 0x000003800a0a7890 */ /* 0x000fe2000fffe03f */
        /* <DEDUP_REMOVED lines=8> */
[----:B------:R-:W5:Y:S08]  /*a4d0*/  MUFU.EX2 R195, R195 ;  /* 0x000000c300c37308 */ /* 0x000f700000000800 */
[----:B------:R-:W-:Y:S08]  /*a4e0*/  MUFU.EX2 R24, R24 ;  /* 0x0000001800187308 */ /* 0x000ff00000000800 */
[----:B------:R-:W5:Y:S08]  /*a4f0*/  MUFU.EX2 R77, R77 ;  /* 0x0000004d004d7308 */ /* 0x000f700000000800 */
[----:B------:R-:W-:Y:S08]  /*a500*/  MUFU.EX2 R26, R26 ;  /* 0x0000001a001a7308 */ /* 0x000ff00000000800 */
[----:B------:R-:W-:Y:S08]  /*a510*/  MUFU.EX2 R197, R197 ;  /* 0x000000c500c57308 */ /* 0x000ff00000000800 */
[----:B------:R-:W-:Y:S01]  /*a520*/  MUFU.EX2 R28, R28 ;  /* 0x0000001c001c7308 */ /* 0x000fe20000000800 */
[----:B------:R-:W-:-:S02]  /*a530*/  WARPGROUP.DEPBAR.LE gsb0, 0x0 ;  /* 0x00008000000079c5 */ /* 0x000fc40000010000 */
[----:B------:R-:W-:Y:S01]  /*a540*/  WARPGROUP.ARRIVE ;  /* 0x00000000000079c5 */ /* 0x000fe20000000000 */
[-CC-:B------:R-:W-:Y:S01]  /*a550*/  FFMA.FTZ R160, R173, R12.reuse, -R14.reuse ;  /* 0x0000000cada07223 */ /* 0x180fe2000001080e */
[-CC-:B------:R-:W-:Y:S01]  /*a560*/  FFMA.FTZ R161, R203, R12.reuse, -R14.reuse ;  /* 0x0000000ccba17223 */ /* 0x180fe2000001080e */
[----:B------:R-:W2:Y:S01]  /*a570*/  SHFL.BFLY PT, R173, R10, 0x2, 0x1f ;  /* 0x0c401f000aad7f89 */ /* 0x000ea200000e0000 */
[-CC-:B------:R-:W-:Y:S01]  /*a580*/  FFMA.FTZ R163, R207, R12.reuse, -R14.reuse ;  /* 0x0000000ccfa37223 */ /* 0x180fe2000001080e */
[----:B------:R-:W-:Y:S01]  /*a590*/  FFMA.FTZ R162, R211, R12, -R14 ;  /* 0x0000000cd3a27223 */ /* 0x000fe2000001080e */
[----:B------:R-:W-:Y:S01]  /*a5a0*/  HGMMA.64x128x16.F32 R88, R156, gdesc[UR12].tnspB, R88, gsb0 ;  /* 0x41e0000c9c587df0 */ /* 0x000fe20008000858 */
[----:B------:R-:W-:Y:S08]  /*a5b0*/  MUFU.EX2 R160, R160 ;  /* 0x000000a000a07308 */ /* 0x000ff00000000800 */
[----:B------:R-:W-:Y:S08]  /*a5c0*/  MUFU.EX2 R161, R161 ;  /* 0x000000a100a17308 */ /* 0x000ff00000000800 */
[----:B------:R-:W-:Y:S01]  /*a5d0*/  MUFU.EX2 R163, R163 ;  /* 0x000000a300a37308 */ /* 0x000fe20000000800 */
[----:B--2---:R-:W-:-:S07]  /*a5e0*/  FMNMX.FTZ R173, R10, R173, !PT ;  /* 0x000000ad0aad7209 */ /* 0x004fce0007810000 */
[----:B------:R-:W-:Y:S01]  /*a5f0*/  MUFU.EX2 R162, R162 ;  /* 0x000000a200a27308 */ /* 0x000fe20000000800 */
[----:B------:R-:W2:Y:S02]  /*a600*/  SHFL.BFLY PT, R10, R173, 0x1, 0x1f ;  /* 0x0c201f00ad0a7f89 */ /* 0x000ea400000e0000 */
[----:B--2---:R-:W-:-:S05]  /*a610*/  FMNMX.FTZ R10, R173, R10, !PT ;  /* 0x0000000aad0a7209 */ /* 0x004fca0007810000 */
[C---:B------:R-:W-:Y:S01]  /*a620*/  FADD.FTZ R85, -R10.reuse, R11 ;  /* 0x0000000b0a557221 */ /* 0x040fe20000010100 */
[-C--:B------:R-:W-:Y:S01]  /*a630*/  FMUL.FTZ R46, R10, R12.reuse ;  /* 0x0000000c0a2e7220 */ /* 0x080fe20000410000 */
[----:B------:R2:W-:Y:S02]  /*a640*/  MUFU.EX2 R11, R32 ;  /* 0x00000020000b7308 */ /* 0x0005e40000000800 */
[-C--:B------:R-:W-:Y:S01]  /*a650*/  FMUL.FTZ R14, R85, R12.reuse ;  /* 0x0000000c550e7220 */ /* 0x080fe20000410000 */
[-CC-:B------:R-:W-:Y:S01]  /*a660*/  FFMA.FTZ R181, R20, R12.reuse, -R46.reuse ;  /* 0x0000000c14b57223 */ /* 0x180fe2000001082e */
[-CC-:B------:R-:W-:Y:S01]  /*a670*/  FFMA.FTZ R42, R27, R12.reuse, -R46.reuse ;  /* 0x0000000c1b2a7223 */ /* 0x180fe2000001082e */
[----:B------:R-:W-:Y:S02]  /*a680*/  IMAD.U32 R27, RZ, RZ, UR4 ;  /* 0x00000004ff1b7e24 */ /* 0x000fe4000f8e00ff */
[-CC-:B------:R-:W-:Y:S01]  /*a690*/  FFMA.FTZ R30, R23, R12.reuse, -R46.reuse ;  /* 0x0000000c171e7223 */ /* 0x180fe2000001082e */
[-CC-:B------:R-:W-:Y:S01]  /*a6a0*/  FFMA.FTZ R183, R25, R12.reuse, -R46.reuse ;  /* 0x0000000c19b77223 */ /* 0x180fe2000001082e */
[----:B------:R-:W-:Y:S01]  /*a6b0*/  MUFU.EX2 R14, R14 ;  /* 0x0000000e000e7308 */ /* 0x000fe20000000800 */
[-CC-:B------:R-:W-:Y:S01]  /*a6c0*/  FFMA.FTZ R177, R29, R12.reuse, -R46.reuse ;  /* 0x0000000c1db17223 */ /* 0x180fe2000001082e */
[----:B------:R-:W-:Y:S01]  /*a6d0*/  @!P1 LEA R27, R27, UR36, 0x3 ;  /* 0x000000241b1b9c11 */ /* 0x000fe2000f8e18ff */
[-CC-:B------:R-:W-:Y:S01]  /*a6e0*/  FFMA.FTZ R179, R33, R12.reuse, -R46.reuse ;  /* 0x0000000c21b37223 */ /* 0x180fe2000001082e */
[----:B------:R-:W-:Y:S01]  /*a6f0*/  IADD3 R33, -R19, 0xb, RZ ;  /* 0x0000000b13217810 */ /* 0x000fe20007ffe1ff */
[-C--:B------:R-:W-:Y:S01]  /*a700*/  FFMA.FTZ R40, R31, R12.reuse, -R46 ;  /* 0x0000000c1f287223 */ /* 0x080fe2000001082e */
[----:B------:R-:W-:Y:S01]  /*a710*/  FADD.FTZ R31, R15, R4 ;  /* 0x000000040f1f7221 */ /* 0x000fe20000010000 */
[----:B------:R-:W-:Y:S01]  /*a720*/  @!P1 VIADD R29, R27, 0x28840 ;  /* 0x000288401b1d9836 */ /* 0x000fe20000000000 */
[----:B------:R-:W-:Y:S01]  /*a730*/  MUFU.EX2 R181, R181 ;  /* 0x000000b500b57308 */ /* 0x000fe20000000800 */
[-CC-:B------:R-:W-:Y:S01]  /*a740*/  FFMA.FTZ R44, R35, R12.reuse, -R46.reuse ;  /* 0x0000000c232c7223 */ /* 0x180fe2000001082e */
[----:B------:R-:W-:Y:S01]  /*a750*/  FADD.FTZ R48, R182, R31 ;  /* 0x0000001fb6307221 */ /* 0x000fe20000010000 */
[-CC-:B------:R-:W-:Y:S01]  /*a760*/  FFMA.FTZ R173, R37, R12.reuse, -R46.reuse ;  /* 0x0000000c25ad7223 */ /* 0x180fe2000001082e */
[----:B------:R-:W-:Y:S01]  /*a770*/  @!P1 PRMT R29, RZ, 0x654, R29 ;  /* 0x00000654ff1d9816 */ /* 0x000fe2000000001d */
[-C--:B------:R-:W-:Y:S01]  /*a780*/  FFMA.FTZ R36, R39, R12.reuse, -R46 ;  /* 0x0000000c27247223 */ /* 0x080fe2000001082e */
[----:B0-----:R-:W-:Y:S01]  /*a790*/  FADD.FTZ R31, R21, R48 ;  /* 0x00000030151f7221 */ /* 0x001fe20000010000 */
[-CC-:B------:R-:W-:Y:S01]  /*a7a0*/  FFMA.FTZ R175, R41, R12.reuse, -R46.reuse ;  /* 0x0000000c29af7223 */ /* 0x180fe2000001082e */
[----:B------:R-:W-:Y:S01]  /*a7b0*/  MUFU.EX2 R30, R30 ;  /* 0x0000001e001e7308 */ /* 0x000fe20000000800 */
[----:B--2---:R-:W-:Y:S01]  /*a7c0*/  FFMA.FTZ R32, R43, R12, -R46 ;  /* 0x0000000c2b207223 */ /* 0x004fe2000001082e */
[----:B-1----:R-:W-:Y:S01]  /*a7d0*/  FADD.FTZ R48, R176, R31 ;  /* 0x0000001fb0307221 */ /* 0x002fe20000010000 */
[----:B------:R-:W-:-:S02]  /*a7e0*/  IMAD.U32 R35, RZ, RZ, UR7 ;  /* 0x00000007ff237e24 */ /* 0x000fc4000f8e00ff */
[-CC-:B------:R-:W-:Y:S01]  /*a7f0*/  FFMA.FTZ R23, R45, R12.reuse, -R46.reuse ;  /* 0x0000000c2d177223 */ /* 0x180fe2000001082e */
[-C--:B------:R-:W-:Y:S01]  /*a800*/  FFMA.FTZ R34, R47, R12.reuse, -R46 ;  /* 0x0000000c2f227223 */ /* 0x080fe2000001082e */
[----:B---3--:R-:W-:Y:S01]  /*a810*/  FADD.FTZ R31, R165, R48 ;  /* 0x00000030a51f7221 */ /* 0x008fe20000010000 */
[-CC-:B------:R-:W-:Y:S01]  /*a820*/  FFMA.FTZ R20, R49, R12.reuse, -R46.reuse ;  /* 0x0000000c31147223 */ /* 0x180fe2000001082e */
[----:B------:R-:W-:Y:S01]  /*a830*/  MUFU.EX2 R183, R183 ;  /* 0x000000b700b77308 */ /* 0x000fe20000000800 */
[----:B------:R-:W-:Y:S01]  /*a840*/  @!P1 LEA R35, R35, UR36, 0x3 ;  /* 0x0000002423239c11 */ /* 0x000fe2000f8e18ff */
[----:B------:R-:W-:Y:S01]  /*a850*/  FADD.FTZ R48, R178, R31 ;  /* 0x0000001fb2307221 */ /* 0x000fe20000010000 */
[-CC-:B------:R-:W-:Y:S01]  /*a860*/  FFMA.FTZ R25, R51, R12.reuse, -R46.reuse ;  /* 0x0000000c33197223 */ /* 0x180fe2000001082e */
[-CC-:B------:R-:W-:Y:S01]  /*a870*/  FFMA.FTZ R27, R53, R12.reuse, -R46.reuse ;  /* 0x0000000c351b7223 */ /* 0x180fe2000001082e */
[----:B------:R-:W-:Y:S01]  /*a880*/  FFMA.FTZ R38, R55, R12, -R46 ;  /* 0x0000000c37267223 */ /* 0x000fe2000001082e */
[----:B----4-:R-:W-:Y:S01]  /*a890*/  FADD.FTZ R31, R167, R48 ;  /* 0x00000030a71f7221 */ /* 0x010fe20000010000 */
[----:B------:R-:W-:Y:S01]  /*a8a0*/  F2FP.F16.F32.PACK_AB R182, R21, R182 ;  /* 0x000000b615b6723e */ /* 0x000fe200000000ff */
[----:B------:R-:W-:Y:S01]  /*a8b0*/  MUFU.EX2 R42, R42 ;  /* 0x0000002a002a7308 */ /* 0x000fe20000000800 */
[-CC-:B------:R-:W-:Y:S01]  /*a8c0*/  FFMA.FTZ R57, R57, R12.reuse, -R46.reuse ;  /* 0x0000000c39397223 */ /* 0x180fe2000001082e */
[----:B------:R-:W-:Y:S01]  /*a8d0*/  FADD.FTZ R48, R172, R31 ;  /* 0x0000001fac307221 */ /* 0x000fe20000010000 */
[-CC-:B------:R-:W-:Y:S01]  /*a8e0*/  FFMA.FTZ R59, R59, R12.reuse, -R46.reuse ;  /* 0x0000000c3b3b7223 */ /* 0x180fe2000001082e */
[-CC-:B------:R-:W-:Y:S01]  /*a8f0*/  FFMA.FTZ R63, R63, R12.reuse, -R46.reuse ;  /* 0x0000000c3f3f7223 */ /* 0x180fe2000001082e */
[-C--:B------:R-:W-:Y:S01]  /*a900*/  FFMA.FTZ R65, R65, R12.reuse, -R46 ;  /* 0x0000000c41417223 */ /* 0x080fe2000001082e */
[----:B------:R-:W-:Y:S01]  /*a910*/  FADD.FTZ R31, R185, R48 ;  /* 0x00000030b91f7221 */ /* 0x000fe20000010000 */
[-CC-:B------:R-:W-:Y:S01]  /*a920*/  FFMA.FTZ R67, R67, R12.reuse, -R46.reuse ;  /* 0x0000000c43437223 */ /* 0x180fe2000001082e */
[----:B------:R-:W-:Y:S01]  /*a930*/  MUFU.EX2 R177, R177 ;  /* 0x000000b100b17308 */ /* 0x000fe20000000800 */
[-CC-:B------:R-:W-:Y:S01]  /*a940*/  FFMA.FTZ R69, R69, R12.reuse, -R46.reuse ;  /* 0x0000000c45457223 */ /* 0x180fe2000001082e */
[----:B------:R-:W-:Y:S01]  /*a950*/  FADD.FTZ R50, R174, R31 ;  /* 0x0000001fae327221 */ /* 0x000fe20000010000 */
[-CC-:B------:R-:W-:Y:S01]  /*a960*/  FFMA.FTZ R73, R73, R12.reuse, -R46.reuse ;  /* 0x0000000c49497223 */ /* 0x180fe2000001082e */
[-CC-:B------:R-:W-:Y:S01]  /*a970*/  FFMA.FTZ R75, R75, R12.reuse, -R46.reuse ;  /* 0x0000000c4b4b7223 */ /* 0x180fe2000001082e */
[-CC-:B------:R-:W-:Y:S01]  /*a980*/  FFMA.FTZ R81, R81, R12.reuse, -R46.reuse ;  /* 0x0000000c51517223 */ /* 0x180fe2000001082e */
[-CC-:B------:R-:W-:Y:S01]  /*a990*/  FFMA.FTZ R79, R79, R12.reuse, -R46.reuse ;  /* 0x0000000c4f4f7223 */ /* 0x180fe2000001082e */
[----:B------:R-:W-:Y:S01]  /*a9a0*/  FFMA.FTZ R83, R83, R12, -R46 ;  /* 0x0000000c53537223 */ /* 0x000fe2000001082e */
[----:B------:R-:W-:Y:S01]  /*a9b0*/  MUFU.EX2 R40, R40 ;  /* 0x0000002800287308 */ /* 0x000fe20000000800 */
[----:B------:R-:W-:Y:S01]  /*a9c0*/  F2FP.F16.F32.PACK_AB R178, R167, R178 ;  /* 0x000000b2a7b2723e */ /* 0x000fe200000000ff */
[----:B------:R-:W-:Y:S01]  /*a9d0*/  UMOV UR7, UR4 ;  /* 0x0000000400077c82 */ /* 0x000fe20008000000 */
[----:B------:R-:W-:-:S02]  /*a9e0*/  F2FP.F16.F32.PACK_AB R176, R165, R176 ;  /* 0x000000b0a5b0723e */ /* 0x000fc400000000ff */
[----:B------:R-:W-:Y:S02]  /*a9f0*/  F2FP.F16.F32.PACK_AB R172, R185, R172 ;  /* 0x000000acb9ac723e */ /* 0x000fe400000000ff */
[----:B-----5:R-:W-:Y:S01]  /*aa00*/  F2FP.F16.F32.PACK_AB R174, R187, R174 ;  /* 0x000000aebbae723e */ /* 0x020fe200000000ff */
        /* <DEDUP_REMOVED lines=8> */
[----:B------:R-:W-:Y:S04]  /*aa90*/  HGMMA.64x128x16.F32 R88, R152, gdesc[UR8].tnspB, R88, gsb0 ;  /* 0x41e0000898587df0 */ /* 0x000fe80008000858 */
        /* <DEDUP_REMOVED lines=19> */
[----:B------:R-:W-:Y:S01]  /*abd0*/  MUFU.EX2 R83, R83 ;  /* 0x0000005300537308 */ /* 0x000fe20000000800 */
[----:B------:R-:W-:Y:S02]  /*abe0*/  WARPGROUP.DEPBAR.LE gsb0, 0x0 ;  /* 0x00008000000079c5 */ /* 0x000fe40000010000 */
[----:B------:R0:W-:Y:S06]  /*abf0*/  BAR.ARV R33, 0x100 ;  /* 0x000400210000751d */ /* 0x0001ec0000002000 */
[----:B------:R1:W-:Y:S01]  /*ac00*/  @!P1 SYNCS.ARRIVE.TRANS64.RED.A1T0 RZ, [R29+URZ], RZ ;  /* 0x000000ff1dff99a7 */ /* 0x0003e2000810043f */
[----:B------:R-:W-:Y:S01]  /*ac10*/  F2FP.F16.F32.PACK_AB R154, R11, R28 ;  /* 0x0000001c0b9a723e */ /* 0x000fe200000000ff */
[----:B0-----:R-:W-:-:S02]  /*ac20*/  @!P1 VIADD R33, R35, 0x28860 ;  /* 0x0002886023219836 */ /* 0x001fc40000000000 */
[-C--:B------:R-:W-:Y:S01]  /*ac30*/  FMUL.FTZ R90, R90, R14.reuse ;  /* 0x0000000e5a5a7220 */ /* 0x080fe20000410000 */
[-C--:B------:R-:W-:Y:S01]  /*ac40*/  FMUL.FTZ R91, R91, R14.reuse ;  /* 0x0000000e5b5b7220 */ /* 0x080fe20000410000 */
[-C--:B------:R-:W-:Y:S01]  /*ac50*/  FMUL.FTZ R94, R94, R14.reuse ;  /* 0x0000000e5e5e7220 */ /* 0x080fe20000410000 */
[-C--:B------:R-:W-:Y:S01]  /*ac60*/  FMUL.FTZ R95, R95, R14.reuse ;  /* 0x0000000e5f5f7220 */ /* 0x080fe20000410000 */
[----:B------:R-:W-:Y:S01]  /*ac70*/  @!P1 PRMT R33, RZ, 0x654, R33 ;  /* 0x00000654ff219816 */ /* 0x000fe20000000021 */
[----:B-1----:R-:W-:Y:S01]  /*ac80*/  FFMA.FTZ R29, R14, R3, R181 ;  /* 0x000000030e1d7223 */ /* 0x002fe200000100b5 */
[C---:B------:R-:W-:Y:S01]  /*ac90*/  F2FP.F16.F32.PACK_AB R181, R30.reuse, R181 ;  /* 0x000000b51eb5723e */ /* 0x040fe200000000ff */
[----:B------:R-:W0:Y:S01]  /*aca0*/  MUFU.EX2 R3, R57 ;  /* 0x0000003900037308 */ /* 0x000e220000000800 */
[----:B------:R1:W-:Y:S01]  /*acb0*/  @!P1 SYNCS.ARRIVE.TRANS64.RED.A1T0 RZ, [R33+URZ], RZ ;  /* 0x000000ff21ff99a7 */ /* 0x0003e2000810043f */
[----:B------:R-:W-:Y:S01]  /*acc0*/  FADD.FTZ R4, R30, R29 ;  /* 0x0000001d1e047221 */ /* 0x000fe20000010000 */
[-C--:B------:R-:W-:Y:S01]  /*acd0*/  FMUL.FTZ R98, R98, R14.reuse ;  /* 0x0000000e62627220 */ /* 0x080fe20000410000 */
[-C--:B------:R-:W-:Y:S01]  /*ace0*/  FMUL.FTZ R99, R99, R14.reuse ;  /* 0x0000000e63637220 */ /* 0x080fe20000410000 */
[-C--:B------:R-:W-:Y:S01]  /*acf0*/  FMUL.FTZ R102, R102, R14.reuse ;  /* 0x0000000e66667220 */ /* 0x080fe20000410000 */
[----:B------:R-:W-:Y:S01]  /*ad00*/  FADD.FTZ R29, R183, R4 ;  /* 0x00000004b71d7221 */ /* 0x000fe20000010000 */
[-C--:B------:R-:W-:Y:S01]  /*ad10*/  FMUL.FTZ R103, R103, R14.reuse ;  /* 0x0000000e67677220 */ /* 0x080fe20000410000 */
[-C--:B------:R-:W-:Y:S01]  /*ad20*/  FMUL.FTZ R106, R106, R14.reuse ;  /* 0x0000000e6a6a7220 */ /* 0x080fe20000410000 */
[----:B-1----:R-:W-:Y:S01]  /*ad30*/  FADD.FTZ R33, R187, R50 ;  /* 0x00000032bb217221 */ /* 0x002fe20000010000 */
[----:B------:R-:W-:Y:S01]  /*ad40*/  FADD.FTZ R4, R42, R29 ;  /* 0x0000001d2a047221 */ /* 0x000fe20000010000 */
[-C--:B------:R-:W-:Y:S01]  /*ad50*/  FMUL.FTZ R107, R107, R14.reuse ;  /* 0x0000000e6b6b7220 */ /* 0x080fe20000410000 */
[-C--:B------:R-:W-:Y:S01]  /*ad60*/  FMUL.FTZ R110, R110, R14.reuse ;  /* 0x0000000e6e6e7220 */ /* 0x080fe20000410000 */
[----:B------:R-:W-:Y:S01]  /*ad70*/  FADD.FTZ R50, R168, R33 ;  /* 0x00000021a8327221 */ /* 0x000fe20000010000 */
[----:B------:R-:W-:Y:S01]  /*ad80*/  FADD.FTZ R29, R177, R4 ;  /* 0x00000004b11d7221 */ /* 0x000fe20000010000 */
[C---:B------:R-:W-:Y:S01]  /*ad90*/  F2FP.F16.F32.PACK_AB R177, R40.reuse, R177 ;  /* 0x000000b128b1723e */ /* 0x040fe200000000ff */
[-C--:B------:R-:W-:Y:S01]  /*ada0*/  FMUL.FTZ R111, R111, R14.reuse ;  /* 0x0000000e6f6f7220 */ /* 0x080fe20000410000 */
[----:B------:R-:W-:Y:S01]  /*adb0*/  FADD.FTZ R21, R189, R50 ;  /* 0x00000032bd157221 */ /* 0x000fe20000010000 */
[----:B------:R-:W-:Y:S01]  /*adc0*/  FADD.FTZ R4, R40, R29 ;  /* 0x0000001d28047221 */ /* 0x000fe20000010000 */
[----:B0-----:R-:W-:Y:S01]  /*add0*/  F2FP.F16.F32.PACK_AB R167, R59, R3 ;  /* 0x000000033ba7723e */ /* 0x001fe200000000ff */
[-C--:B------:R-:W-:Y:S01]  /*ade0*/  FMUL.FTZ R114, R114, R14.reuse ;  /* 0x0000000e72727220 */ /* 0x080fe20000410000 */
[-C--:B------:R-:W-:Y:S01]  /*adf0*/  FMUL.FTZ R115, R115, R14.reuse ;  /* 0x0000000e73737220 */ /* 0x080fe20000410000 */
[----:B------:R-:W-:Y:S01]  /*ae00*/  FADD.FTZ R29, R179, R4 ;  /* 0x00000004b31d7221 */ /* 0x000fe20000010000 */
[-C--:B------:R-:W-:Y:S01]  /*ae10*/  FMUL.FTZ R118, R118, R14.reuse ;  /* 0x0000000e76767220 */ /* 0x080fe20000410000 */
[-C--:B------:R-:W-:Y:S01]  /*ae20*/  FMUL.FTZ R119, R119, R14.reuse ;  /* 0x0000000e77777220 */ /* 0x080fe20000410000 */
[-C--:B------:R-:W-:Y:S01]  /*ae30*/  FMUL.FTZ R122, R122, R14.reuse ;  /* 0x0000000e7a7a7220 */ /* 0x080fe20000410000 */
[----:B------:R-:W-:Y:S01]  /*ae40*/  FADD.FTZ R4, R44, R29 ;  /* 0x0000001d2c047221 */ /* 0x000fe20000010000 */
[-C--:B------:R-:W-:Y:S01]  /*ae50*/  FMUL.FTZ R123, R123, R14.reuse ;  /* 0x0000000e7b7b7220 */ /* 0x080fe20000410000 */
[-C--:B------:R-:W-:Y:S01]  /*ae60*/  FMUL.FTZ R126, R126, R14.reuse ;  /* 0x0000000e7e7e7220 */ /* 0x080fe20000410000 */
[----:B------:R-:W-:Y:S01]  /*ae70*/  FMUL.FTZ R127, R127, R14 ;  /* 0x0000000e7f7f7220 */ /* 0x000fe20000410000 */
[----:B------:R-:W-:Y:S01]  /*ae80*/  FADD.FTZ R29, R173, R4 ;  /* 0x00000004ad1d7221 */ /* 0x000fe20000010000 */
[--C-:B------:R-:W-:Y:S01]  /*ae90*/  FFMA.FTZ R4, R169, R12, -R46.reuse ;  /* 0x0000000ca9047223 */ /* 0x100fe2000001082e */
[-C--:B------:R-:W-:Y:S01]  /*aea0*/  FMUL.FTZ R130, R130, R14.reuse ;  /* 0x0000000e82827220 */ /* 0x080fe20000410000 */
[----:B------:R-:W-:Y:S01]  /*aeb0*/  FMUL.FTZ R131, R131, R14 ;  /* 0x0000000e83837220 */ /* 0x000fe20000410000 */
[----:B------:R-:W-:Y:S01]  /*aec0*/  FADD.FTZ R48, R36, R29 ;  /* 0x0000001d24307221 */ /* 0x000fe20000010000 */
[----:B------:R0:W1:Y:S01]  /*aed0*/  MUFU.EX2 R153, R4 ;  /* 0x0000000400997308 */ /* 0x0000620000000800 */
[-CC-:B------:R-:W-:Y:S01]  /*aee0*/  FFMA.FTZ R29, R171, R12.reuse, -R46.reuse ;  /* 0x0000000cab1d7223 */ /* 0x180fe2000001082e */
[----:B------:R-:W-:Y:S01]  /*aef0*/  FFMA.FTZ R46, R87, R12, -R46 ;  /* 0x0000000c572e7223 */ /* 0x000fe2000001082e */
[----:B------:R-:W-:Y:S01]  /*af00*/  FADD.FTZ R31, R175, R48 ;  /* 0x00000030af1f7221 */ /* 0x000fe20000010000 */
[----:B------:R-:W-:Y:S01]  /*af10*/  F2FP.F16.F32.PACK_AB R175, R32, R175 ;  /* 0x000000af20af723e */ /* 0x000fe200000000ff */
[-C--:B------:R-:W-:Y:S01]  /*af20*/  FMUL.FTZ R134, R134, R14.reuse ;  /* 0x0000000e86867220 */ /* 0x080fe20000410000 */
[-C--:B------:R-:W-:Y:S01]  /*af30*/  FMUL.FTZ R135, R135, R14.reuse ;  /* 0x0000000e87877220 */ /* 0x080fe20000410000 */
[----:B------:R-:W-:Y:S01]  /*af40*/  FADD.FTZ R48, R32, R31 ;  /* 0x0000001f20307221 */ /* 0x000fe20000010000 */
[----:B------:R-:W2:Y:S01]  /*af50*/  MUFU.EX2 R29, R29 ;  /* 0x0000001d001d7308 */ /* 0x000ea20000000800 */
[-C--:B------:R-:W-:Y:S01]  /*af60*/  FMUL.FTZ R138, R138, R14.reuse ;  /* 0x0000000e8a8a7220 */ /* 0x080fe20000410000 */
[----:B------:R-:W-:Y:S01]  /*af70*/  FMUL.FTZ R139, R139, R14 ;  /* 0x0000000e8b8b7220 */ /* 0x000fe20000410000 */
[----:B------:R-:W-:Y:S01]  /*af80*/  FADD.FTZ R15, R23, R48 ;  /* 0x00000030170f7221 */ /* 0x000fe20000010000 */
[----:B------:R-:W-:Y:S01]  /*af90*/  FADD.FTZ R48, R170, R21 ;  /* 0x00000015aa307221 */ /* 0x000fe20000010000 */
[----:B------:R-:W-:Y:S01]  /*afa0*/  F2FP.F16.F32.PACK_AB R170, R161, R170 ;  /* 0x000000aaa1aa723e */ /* 0x000fe200000000ff */
[-C--:B------:R-:W-:Y:S01]  /*afb0*/  FMUL.FTZ R142, R142, R14.reuse ;  /* 0x0000000e8e8e7220 */ /* 0x080fe20000410000 */
[----:B------:R-:W-:Y:S01]  /*afc0*/  FADD.FTZ R15, R34, R15 ;  /* 0x0000000f220f7221 */ /* 0x000fe20000010000 */
[----:B------:R-:W3:Y:S01]  /*afd0*/  MUFU.EX2 R46, R46 ;  /* 0x0000002e002e7308 */ /* 0x000ee20000000800 */
[-C--:B------:R-:W-:Y:S01]  /*afe0*/  FMUL.FTZ R143, R143, R14.reuse ;  /* 0x0000000e8f8f7220 */ /* 0x080fe20000410000 */
[-C--:B------:R-:W-:Y:S01]  /*aff0*/  FMUL.FTZ R146, R146, R14.reuse ;  /* 0x0000000e92927220 */ /* 0x080fe20000410000 */
[----:B------:R-:W-:Y:S01]  /*b000*/  FADD.FTZ R30, R20, R15 ;  /* 0x0000000f141e7221 */ /* 0x000fe20000010000 */
[----:B------:R-:W-:Y:S01]  /*b010*/  FADD.FTZ R15, R161, R48 ;  /* 0x00000030a10f7221 */ /* 0x000fe20000010000 */
[-C--:B------:R-:W-:Y:S01]  /*b020*/  FMUL.FTZ R147, R147, R14.reuse ;  /* 0x0000000e93937220 */ /* 0x080fe20000410000 */
[----:B------:R-:W-:Y:S01]  /*b030*/  FMUL.FTZ R150, R150, R14 ;  /* 0x0000000e96967220 */ /* 0x000fe20000410000 */
        /* <DEDUP_REMOVED lines=33> */
[----:B0-----:R-:W-:Y:S01]  /*b250*/  FADD.FTZ R4, R22, R15 ;  /* 0x0000000f16047221 */ /* 0x001fe20000010000 */
        /* <DEDUP_REMOVED lines=14> */
[C---:B------:R-:W-:Y:S01]  /*b340*/  FADD.FTZ R30, R79.reuse, R30 ;  /* 0x0000001e4f1e7221 */ /* 0x040fe20000010000 */
[----:B------:R-:W-:Y:S01]  /*b350*/  FADD.FTZ R4, R26, R3 ;  /* 0x000000031a047221 */ /* 0x000fe20000010000 */
[----:B------:R-:W-:Y:S01]  /*b360*/  F2FP.F16.F32.PACK_AB R159, R79, R81 ;  /* 0x000000514f9f723e */ /* 0x000fe200000000ff */
[-C--:B------:R-:W-:Y:S01]  /*b370*/  FMUL.FTZ R109, R109, R71.reuse ;  /* 0x000000476d6d7220 */ /* 0x080fe20000410000 */
[----:B-1----:R-:W-:Y:S01]  /*b380*/  FADD.FTZ R30, R153, R30 ;  /* 0x0000001e991e7221 */ /* 0x002fe20000010000 */
[C---:B------:R-:W-:Y:S01]  /*b390*/  FADD.FTZ R3, R197.reuse, R4 ;  /* 0x00000004c5037221 */ /* 0x040fe20000010000 */
[----:B------:R-:W-:Y:S01]  /*b3a0*/  F2FP.F16.F32.PACK_AB R152, R197, R26 ;  /* 0x0000001ac598723e */ /* 0x000fe200000000ff */
[----:B------:R-:W-:Y:S01]  /*b3b0*/  FMUL.FTZ R112, R112, R71 ;  /* 0x0000004770707220 */ /* 0x000fe20000410000 */
[C---:B------:R-:W-:Y:S01]  /*b3c0*/  FADD.FTZ R30, R83.reuse, R30 ;  /* 0x0000001e531e7221 */ /* 0x040fe20000010000 */
[----:B------:R-:W-:Y:S01]  /*b3d0*/  FADD.FTZ R4, R28, R3 ;  /* 0x000000031c047221 */ /* 0x000fe20000010000 */
[----:B------:R-:W-:Y:S01]  /*b3e0*/  F2FP.F16.F32.PACK_AB R153, R83, R153 ;  /* 0x000000995399723e */ /* 0x000fe200000000ff */
[----:B------:R-:W-:Y:S01]  /*b3f0*/  FMUL.FTZ R113, R113, R71 ;  /* 0x0000004771717220 */ /* 0x000fe20000410000 */
[----:B--2---:R-:W-:Y:S01]  /*b400*/  FADD.FTZ R30, R29, R30 ;  /* 0x0000001e1d1e7221 */ /* 0x004fe20000010000 */
[----:B------:R-:W-:Y:S01]  /*b410*/  FADD.FTZ R4, R11, R4 ;  /* 0x000000040b047221 */ /* 0x000fe20000010000 */
[----:B---3--:R-:W-:Y:S01]  /*b420*/  F2FP.F16.F32.PACK_AB R155, R46, R29 ;  /* 0x0000001d2e9b723e */ /* 0x008fe200000000ff */
[-C--:B------:R-:W-:Y:S01]  /*b430*/  FMUL.FTZ R116, R116, R71.reuse ;  /* 0x0000004774747220 */ /* 0x080fe20000410000 */
[----:B------:R-:W-:Y:S01]  /*b440*/  FADD.FTZ R3, R46, R30 ;  /* 0x0000001e2e037221 */ /* 0x000fe20000010000 */
        /* <DEDUP_REMOVED lines=18> */
[----:B------:R-:W-:Y:S02]  /*b570*/  IMAD.MOV.U32 R11, RZ, RZ, R10 ;  /* 0x000000ffff0b7224 */ /* 0x000fe400078e000a */
[----:B------:R-:W-:Y:S01]  /*b580*/  IMAD.MOV.U32 R14, RZ, RZ, R9 ;  /* 0x000000ffff0e7224 */ /* 0x000fe200078e0009 */
[----:B------:R-:W-:Y:S06]  /*b590*/  @P2 BRA `(.L_x_7257) ;  /* 0xffffffd800202947 */ /* 0x000fec000383ffff */
.L_x_7248:
[----:B------:R-:W-:-:S13]  /*b5a0*/  ISETP.GE.AND P2, PT, R8, R17, PT ;  /* 0x000000110800720c */ /* 0x000fda0003f46270 */
[----:B------:R-:W-:Y:S05]  /*b5b0*/  @!P2 BRA `(.L_x_7258) ;  /* 0x000000380028a947 */ /* 0x000fea0003800000 */
[C---:B------:R-:W-:Y:S01]  /*b5c0*/  VIADD R11, R19.reuse, 0x8 ;  /* 0x00000008130b7836 */ /* 0x040fe20000000000 */
[----:B------:R-:W-:Y:S01]  /*b5d0*/  IADD3 R19, -R19, 0xb, RZ ;  /* 0x0000000b13137810 */ /* 0x000fe20007ffe1ff */
[----:B------:R-:W-:Y:S01]  /*b5e0*/  IMAD.MOV.U32 R14, RZ, RZ, R10 ;  /* 0x000000ffff0e7224 */ /* 0x000fe200078e000a */
[----:B------:R-:W-:Y:S01]  /*b5f0*/  UMOV UR48, UR4 ;  /* 0x0000000400307c82 */ /* 0x000fe20008000000 */
[----:B------:R-:W-:Y:S01]  /*b600*/  IMAD.MOV.U32 R13, RZ, RZ, R9 ;  /* 0x000000ffff0d7224 */ /* 0x000fe200078e0009 */
[----:B------:R-:W-:Y:S01]  /*b610*/  ULDC UR7, c[0x0][0x9e4] ;  /* 0x0002790000077ab9 */ /* 0x000fe20000000800 */
[----:B------:R-:W-:Y:S01]  /*b620*/  IMAD.MOV.U32 R15, RZ, RZ, R0 ;  /* 0x000000ffff0f7224 */ /* 0x000fe200078e0000 */
[----:B------:R-:W-:Y:S01]  /*b630*/  ULDC UR38, c[0x0][0x288] ;  /* 0x0000a20000267ab9 */ /* 0x000fe20000000800 */
[----:B------:R-:W-:Y:S01]  /*b640*/  ULDC UR39, c[0x0][0x2f0] ;  /* 0x0000bc0000277ab9 */ /* 0x000fe20000000800 */
[----:B------:R-:W-:Y:S01]  /*b650*/  ULDC UR46, c[0x0][0x9d8] ;  /* 0x00027600002e7ab9 */ /* 0x000fe20000000800 */
[----:B------:R-:W-:-:S05]  /*b660*/  ULDC UR47, c[0x0][0x9e0] ;  /* 0x00027800002f7ab9 */ /* 0x000fca0000000800 */
.L_x_7275:
        /* <DEDUP_REMOVED lines=9> */
.L_x_7260:
[----:B------:R-:W-:Y:S01]  /*b700*/  ULEA UR10, UR4, UR36, 0x3 ;  /* 0x00000024040a7291 */ /* 0x000fe2000f8e183f */
[----:B------:R-:W-:-:S08]  /*b710*/  SHF.L.U32 R9, R0, 0x1f, RZ ;  /* 0x0000001f00097819 */ /* 0x000fd000000006ff */
[----:B------:R0:W1:Y:S01]  /*b720*/  SYNCS.PHASECHK.TRANS64.TRYWAIT P3, [UR10+0x28830], R9 ;  /* 0x02883009ff0075a7 */ /* 0x000062000806014a */
[----:B------:R-:W-:Y:S05]  /*b730*/  @!P0 BRA `(.L_x_7261) ;  /* 0x0000000000048947 */ /* 0x000fea0003800000 */
[----:B------:R-:W-:Y:S01]  /*b740*/  BPT.TRAP 0x1 ;  /* 0x000000040000795c */ /* 0x000fe20000300000 */
.L_x_7261:
[----:B-1----:R-:W-:Y:S05]  /*b750*/  @P3 BRA `(.L_x_7259) ;  /* 0x0000000000083947 */ /* 0x002fea0003800000 */
[----:B------:R-:W1:Y:S02]  /*b760*/  SYNCS.PHASECHK.TRANS64.TRYWAIT P3, [UR10+0x28830], R9 ;  /* 0x02883009ff0075a7 */ /* 0x000e64000806014a */
[----:B-1----:R-:W-:Y:S05]  /*b770*/  @!P3 BRA `(.L_x_7262) ;  /* 0x000000980064b947 */ /* 0x002fea0003800000 */
.L_x_7259:
[----:B------:R2:W-:Y:S01]  /*b780*/  BAR.SYNC.DEFER_BLOCKING R11, 0x100 ;  /* 0x0004000b0000751d */ /* 0x0005e20000010000 */
[----:B------:R-:W-:Y:S01]  /*b790*/  R2UR UR40, R6 ;  /* 0x00000000062872ca */ /* 0x000fe200000e0000 */
[----:B------:R-:W-:Y:S01]  /*b7a0*/  ULEA UR42, UR4, UR6, 0xb ;  /* 0x00000006042a7291 */ /* 0x000fe2000f8e583f */
[----:B------:R-:W-:-:S03]  /*b7b0*/  R2UR UR41, R7 ;  /* 0x00000000072972ca */ /* 0x000fc600000e0000 */
        /* <DEDUP_REMOVED lines=12> */
[----:B------:R-:W-:Y:S01]  /*b880*/  WARPGROUP.ARRIVE ;  /* 0x00000000000079c5 */ /* 0x000fe20000000000 */
[----:B------:R-:W-:Y:S01]  /*b890*/  UMOV UR15, 0x40000040 ;  /* 0x40000040000f7882 */ /* 0x000fe20000000000 */
[----:B------:R-:W-:Y:S01]  /*b8a0*/  UIADD3 UR10, UR42, 0x406, URZ ;  /* 0x000004062a0a7890 */ /* 0x000fe2000fffe03f */
[----:B------:R-:W-:-:S03]  /*b8b0*/  UMOV UR11, 0x40000040 ;  /* 0x40000040000b7882 */ /* 0x000fc60000000000 */
        /* <DEDUP_REMOVED lines=23> */
[----:B--2---:R-:W-:Y:S05]  /*ba30*/  @P2 BRA `(.L_x_7263) ;  /* 0x0000000000282947 */ /* 0x004fea0003800000 */
[----:B------:R-:W-:Y:S05]  /*ba40*/  @!P0 BRA `(.L_x_7264) ;  /* 0x0000000000048947 */ /* 0x000fea0003800000 */
[----:B------:R-:W-:Y:S01]  /*ba50*/  BPT.TRAP 0x1 ;  /* 0x000000040000795c */ /* 0x000fe20000300000 */
.L_x_7264:
[----:B------:R-:W-:Y:S01]  /*ba60*/  ULEA UR10, UR48, UR36, 0x3 ;  /* 0x00000024300a7291 */ /* 0x000fe2000f8e183f */
[----:B01----:R-:W-:-:S08]  /*ba70*/  SHF.L.U32 R9, R15, 0x1f, RZ ;  /* 0x0000001f0f097819 */ /* 0x003fd000000006ff */
[----:B------:R0:W1:Y:S01]  /*ba80*/  SYNCS.PHASECHK.TRANS64.TRYWAIT P2, [UR10+0x28850], R9 ;  /* 0x02885009ff0075a7 */ /* 0x000062000804014a */
[----:B------:R-:W-:Y:S05]  /*ba90*/  @!P0 BRA `(.L_x_7265) ;  /* 0x0000000000048947 */ /* 0x000fea0003800000 */
[----:B------:R-:W-:Y:S01]  /*baa0*/  BPT.TRAP 0x1 ;  /* 0x000000040000795c */ /* 0x000fe20000300000 */
.L_x_7265:
[----:B-1----:R-:W-:Y:S05]  /*bab0*/  @P2 BRA `(.L_x_7263) ;  /* 0x0000000000082947 */ /* 0x002fea0003800000 */
[----:B------:R-:W1:Y:S02]  /*bac0*/  SYNCS.PHASECHK.TRANS64.TRYWAIT P2, [UR10+0x28850], R9 ;  /* 0x02885009ff0075a7 */ /* 0x000e64000804014a */
[----:B-1----:R-:W-:Y:S05]  /*bad0*/  @!P2 BRA `(.L_x_7266) ;  /* 0x0000009400a4a947 */ /* 0x002fea0003800000 */
.L_x_7263:
        /* <DEDUP_REMOVED lines=13> */
[----:B------:R-:W-:-:S02]  /*bbb0*/  IMAD.U32 R60, RZ, RZ, UR4 ;  /* 0x00000004ff3c7e24 */ /* 0x000fc4000f8e00ff */
[----:B01----:R-:W-:Y:S01]  /*bbc0*/  FMUL.FTZ R9, R27, UR46 ;  /* 0x0000002e1b097c20 */ /* 0x003fe20008410000 */
[----:B------:R-:W-:Y:S01]  /*bbd0*/  FMUL.FTZ R10, R26, UR46 ;  /* 0x0000002e1a0a7c20 */ /* 0x000fe20008410000 */
[----:B------:R-:W-:Y:S01]  /*bbe0*/  ULEA UR10, UR48, UR10, 0xb ;  /* 0x0000000a300a7291 */ /* 0x000fe2000f8e583f */
[----:B------:R-:W-:Y:S01]  /*bbf0*/  FMUL.FTZ R12, R30, UR46 ;  /* 0x0000002e1e0c7c20 */ /* 0x000fe20008410000 */
[----:B------:R-:W-:Y:S01]  /*bc00*/  FMUL.FTZ R15, R31, UR46 ;  /* 0x0000002e1f0f7c20 */ /* 0x000fe20008410000 */
        /* <DEDUP_REMOVED lines=31> */
[----:B------:R-:W-:Y:S01]  /*be00*/  @!P1 LEA R60, R60, UR36, 0x3 ;  /* 0x000000243c3c9c11 */ /* 0x000fe2000f8e18ff */
[----:B------:R-:W-:Y:S01]  /*be10*/  FMUL.FTZ R69, R69, UR46 ;  /* 0x0000002e45457c20 */ /* 0x000fe20008410000 */
[----:B------:R-:W-:Y:S01]  /*be20*/  FMUL.FTZ R73, R73, UR46 ;  /* 0x0000002e49497c20 */ /* 0x000fe20008410000 */
[----:B------:R-:W-:Y:S01]  /*be30*/  FMUL.FTZ R77, R77, UR46 ;  /* 0x0000002e4d4d7c20 */ /* 0x000fe20008410000 */
[----:B------:R-:W-:Y:S01]  /*be40*/  FMUL.FTZ R81, R81, UR46 ;  /* 0x0000002e51517c20 */ /* 0x000fe20008410000 */
[----:B------:R-:W-:Y:S01]  /*be50*/  FMUL.FTZ R85, R85, UR46 ;  /* 0x0000002e55557c20 */ /* 0x000fe20008410000 */
[----:B------:R-:W0:Y:S01]  /*be60*/  MUFU.TANH R10, R10 ;  /* 0x0000000a000a7308 */ /* 0x000e220000002400 */
[----:B------:R-:W-:-:S02]  /*be70*/  @!P1 VIADD R60, R60, 0x28840 ;  /* 0x000288403c3c9836 */ /* 0x000fc40000000000 */
[----:B------:R-:W-:-:S03]  /*be80*/  FMUL.FTZ R68, R68, UR46 ;  /* 0x0000002e44447c20 */ /* 0x000fc60008410000 */
[----:B------:R-:W-:Y:S02]  /*be90*/  @!P1 PRMT R60, RZ, 0x654, R60 ;  /* 0x00000654ff3c9816 */ /* 0x000fe4000000003c */
        /* <DEDUP_REMOVED lines=66> */
[----:B------:R-:W5:Y:S02]  /*c2c0*/  @P5 LDC R66, c[0x0][0x450] ;  /* 0x00011400ff425b82 */ /* 0x000f640000000800 */
[----:B------:R-:W-:Y:S01]  /*c2d0*/  HGMMA.64x128x16.F32 R88, R160, gdesc[UR12].tnspB, R88, gsb0 ;  /* 0x41e0000ca0587df0 */ /* 0x000fe20008000858 */
[----:B------:R-:W-:Y:S01]  /*c2e0*/  UIADD3 UR14, UR10, 0x300, URZ ;  /* 0x000003000a0e7890 */ /* 0x000fe2000fffe03f */
[----:B------:R-:W-:Y:S01]  /*c2f0*/  FMUL.FTZ R24, R42, UR46 ;  /* 0x0000002e2a187c20 */ /* 0x000fe20008410000 */
[----:B------:R-:W-:Y:S01]  /*c300*/  UMOV UR15, 0x40000040 ;  /* 0x40000040000f7882 */ /* 0x000fe20000000000 */
[----:B------:R-:W-:Y:S01]  /*c310*/  UIADD3 UR10, UR10, 0x380, URZ ;  /* 0x000003800a0a7890 */ /* 0x000fe2000fffe03f */
[----:B------:R-:W-:Y:S01]  /*c320*/  FMUL.FTZ R42, R67, UR46 ;  /* 0x0000002e432a7c20 */ /* 0x000fe20008410000 */
        /* <DEDUP_REMOVED lines=8> */
[----:B------:R-:W-:Y:S01]  /*c3b0*/  FMUL.FTZ R161, R41, UR46 ;  /* 0x0000002e29a17c20 */ /* 0x000fe20008410000 */
[----:B------:R-:W-:Y:S01]  /*c3c0*/  FMUL.FTZ R41, R62, UR46 ;  /* 0x0000002e3e297c20 */ /* 0x000fe20008410000 */
[----:B------:R-:W-:Y:S01]  /*c3d0*/  FMUL.FTZ R62, R64, UR46 ;  /* 0x0000002e403e7c20 */ /* 0x000fe20008410000 */
[----:B------:R-:W-:Y:S02]  /*c3e0*/  IMAD.MOV.U32 R64, RZ, RZ, R5 ;  /* 0x000000ffff407224 */ /* 0x000fe400078e0005 */
[----:B------:R-:W-:Y:S01]  /*c3f0*/  FMUL.FTZ R160, R40, UR46 ;  /* 0x0000002e28a07c20 */ /* 0x000fe20008410000 */
[----:B------:R-:W-:Y:S01]  /*c400*/  HGMMA.64x128x16.F32 R88, R156, gdesc[UR12].tnspB, R88, gsb0 ;  /* 0x41e0000c9c587df0 */ /* 0x000fe20008000858 */
        /* <DEDUP_REMOVED lines=21> */
[----:B------:R-:W1:Y:S02]  /*c560*/  @P5 LDC R56, c[0x0][0x44c] ;  /* 0x00011300ff385b82 */ /* 0x000e640000000800 */
[----:B------:R-:W0:Y:S01]  /*c570*/  MUFU.TANH R159, R69 ;  /* 0x00000045009f7308 */ /* 0x000e220000002400 */
[----:B------:R-:W-:Y:S07]  /*c580*/  HGMMA.64x128x16.F32 R88, R152, gdesc[UR8].tnspB, R88, gsb0 ;  /* 0x41e0000898587df0 */ /* 0x000fee0008000858 */
[----:B------:R-:W0:Y:S08]  /*c590*/  MUFU.TANH R156, R156 ;  /* 0x0000009c009c7308 */ /* 0x000e300000002400 */
[----:B------:R-:W0:Y:S01]  /*c5a0*/  MUFU.TANH R157, R157 ;  /* 0x0000009d009d7308 */ /* 0x000e220000002400 */
[----:B-1----:R-:W-:-:S04]  /*c5b0*/  @P5 IMAD.HI.U32 R61, R5, R56, RZ ;  /* 0x00000038053d5227 */ /* 0x002fc800078e00ff */
[----:B------:R-:W-:-:S03]  /*c5c0*/  FMUL.FTZ R56, R86, UR46 ;  /* 0x0000002e56387c20 */ /* 0x000fc60008410000 */
[----:B------:R1:W0:Y:S01]  /*c5d0*/  MUFU.TANH R158, R68 ;  /* 0x00000044009e7308 */ /* 0x0002220000002400 */
[----:B-----5:R-:W-:-:S05]  /*c5e0*/  @P5 SHF.R.U32.HI R64, RZ, R66, R61 ;  /* 0x00000042ff405219 */ /* 0x020fca000001163d */
[----:B------:R-:W5:Y:S02]  /*c5f0*/  SHFL.IDX PT, R65, R64, RZ, 0x1c1f ;  /* 0x001c1fff40417589 */ /* 0x000f6400000e0000 */
[----:B------:R-:W0:Y:S01]  /*c600*/  MUFU.TANH R56, R56 ;  /* 0x0000003800387308 */ /* 0x000e220000002400 */
[----:B------:R-:W-:Y:S02]  /*c610*/  WARPGROUP.DEPBAR.LE gsb0, 0x0 ;  /* 0x00008000000079c5 */ /* 0x000fe40000010000 */
[----:B------:R-:W-:Y:S01]  /*c620*/  IMAD.SHL.U32 R152, R8, 0x80, RZ ;  /* 0x0000008008987824 */ /* 0x000fe200078e00ff */
[----:B------:R0:W-:Y:S06]  /*c630*/  BAR.ARV R19, 0x100 ;  /* 0x000400130000751d */ /* 0x0001ec0000002000 */
[----:B------:R-:W-:Y:S01]  /*c640*/  IADD3 R57, -R152, 0x1, RZ ;  /* 0x0000000198397810 */ /* 0x000fe20007ffe1ff */
[----:B------:R0:W-:Y:S04]  /*c650*/  @!P1 SYNCS.ARRIVE.TRANS64.RED.A1T0 RZ, [R60+URZ], RZ ;  /* 0x000000ff3cff99a7 */ /* 0x0001e8000810043f */
[----:B------:R-:W-:-:S02]  /*c660*/  IMAD R61, R2, -0x2, R57 ;  /* 0xfffffffe023d7824 */ /* 0x000fc400078e0239 */
[----:B------:R-:W-:Y:S02]  /*c670*/  FMUL.FTZ R57, R87, UR46 ;  /* 0x0000002e57397c20 */ /* 0x000fe40008410000 */
[----:B------:R-:W-:-:S04]  /*c680*/  IMAD R61, R16, UR39, R61 ;  /* 0x00000027103d7c24 */ /* 0x000fc8000f8e023d */
[----:B------:R-:W0:Y:S01]  /*c690*/  MUFU.TANH R57, R57 ;  /* 0x0000003900397308 */ /* 0x000e220000002400 */
[----:B------:R-:W-:-:S04]  /*c6a0*/  VIADD R61, R61, -UR38 ;  /* 0x800000263d3d7c36 */ /* 0x000fc80008000000 */
[C---:B------:R-:W-:Y:S02]  /*c6b0*/  VIADD R86, R61.reuse, UR47 ;  /* 0x0000002f3d567c36 */ /* 0x040fe40008000000 */
[----:B------:R-:W-:Y:S02]  /*c6c0*/  VIADD R153, R61, UR5 ;  /* 0x000000053d997c36 */ /* 0x000fe40008000000 */
[--C-:B-----5:R-:W-:Y:S02]  /*c6d0*/  IMAD.IADD R66, R86, 0x1, R65.reuse ;  /* 0x0000000156427824 */ /* 0x120fe400078e0241 */
[----:B-1----:R-:W-:Y:S01]  /*c6e0*/  IMAD.IADD R68, R153, 0x1, R65 ;  /* 0x0000000199447824 */ /* 0x002fe200078e0241 */
[----:B--234-:R-:W-:Y:S06]  /*c6f0*/  @!P6 BRA `(.L_x_7267) ;  /* 0x00000000005ce947 */ /* 0x01cfec0003800000 */
[----:B0-----:R-:W-:Y:S01]  /*c700*/  IMAD R60, R16, UR39, R65 ;  /* 0x00000027103c7c24 */ /* 0x001fe2000f8e0241 */
        /* <DEDUP_REMOVED lines=12> */
.L_x_7269:
[----:B------:R-:W-:-:S05]  /*c7d0*/  IMAD.U32 R67, RZ, RZ, UR7 ;  /* 0x00000007ff437e24 */ /* 0x000fca000f8e00ff */
[----:B------:R-:W-:-:S13]  /*c7e0*/  ISETP.NE.AND P2, PT, R67, 0x1, PT ;  /* 0x000000014300780c */ /* 0x000fda0003f45270 */
[----:B------:R-:W0:Y:S02]  /*c7f0*/  @P2 LDC.64 R60, c[0x0][0x9e8] ;  /* 0x00027a00ff3c2b82 */ /* 0x000e240000000a00 */
[----:B0-----:R-:W-:-:S05]  /*c800*/  @P2 IMAD.HI.U32 R60, R65, R60, RZ ;  /* 0x0000003c413c2227 */ /* 0x001fca00078e00ff */
[----:B------:R-:W-:-:S07]  /*c810*/  @P2 SHF.R.U32.HI R65, RZ, R61, R60 ;  /* 0x0000003dff412219 */ /* 0x000fce000001163c */
.L_x_7270:
[----:B------:R-:W-:Y:S05]  /*c820*/  BSYNC B0 ;  /* 0x0000000000007941 */ /* 0x000fea0003800000 */
.L_x_7268:
[----:B------:R-:W-:-:S04]  /*c830*/  IMAD R65, R65, R67, -R152 ;  /* 0x0000004341417224 */ /* 0x000fc800078e0a98 */
[----:B------:R-:W-:-:S05]  /*c840*/  IMAD R65, R2, -0x2, R65 ;  /* 0xfffffffe02417824 */ /* 0x000fca00078e0241 */
[----:B------:R-:W-:Y:S02]  /*c850*/  VIADDMNMX R66, R65, R67, R66, PT ;  /* 0x0000004341427246 */ /* 0x000fe40003800142 */
[----:B------:R-:W-:-:S07]  /*c860*/  VIMNMX R68, R68, R65, !PT ;  /* 0x0000004144447248 */ /* 0x000fce0007fe0100 */
.L_x_7267:
[----:B------:R-:W-:Y:S01]  /*c870*/  ISETP.GT.AND P2, PT, R8, -0x1, PT ;  /* 0xffffffff0800780c */ /* 0x000fe20003f44270 */
[----:B------:R-:W1:Y:S03]  /*c880*/  SHFL.IDX PT, R155, R64, 0x1, 0x1c1f ;  /* 0x003c1f00409b7f89 */ /* 0x000e6600000e0000 */
[C---:B------:R-:W-:Y:S02]  /*c890*/  ISETP.GT.AND P4, PT, R68.reuse, RZ, P2 ;  /* 0x000000ff4400720c */ /* 0x040fe40001784270 */
[----:B------:R-:W-:Y:S02]  /*c8a0*/  ISETP.GT.AND P3, PT, R68, 0x1, P2 ;  /* 0x000000014400780c */ /* 0x000fe40001764270 */
[C---:B------:R-:W-:Y:S02]  /*c8b0*/  ISETP.LT.OR P4, PT, R66.reuse, 0x1, P4 ;  /* 0x000000014200780c */ /* 0x040fe40002781670 */
[----:B------:R-:W-:-:S02]  /*c8c0*/  ISETP.LT.OR P3, PT, R66, 0x2, P3 ;  /* 0x000000024200780c */ /* 0x000fc40001f61670 */
[----:B0-----:R-:W-:Y:S02]  /*c8d0*/  FSEL R175, R164, -INF , !P4 ;  /* 0xff800000a4af7808 */ /* 0x001fe40006000000 */
        /* <DEDUP_REMOVED lines=107> */
.L_x_7273:
[----:B------:R-:W-:-:S05]  /*cf90*/  IMAD.U32 R52, RZ, RZ, UR7 ;  /* 0x00000007ff347e24 */ /* 0x000fca000f8e00ff */
[----:B------:R-:W-:-:S13]  /*cfa0*/  ISETP.NE.AND P3, PT, R52, 0x1, PT ;  /* 0x000000013400780c */ /* 0x000fda0003f65270 */
[----:B------:R-:W0:Y:S02]  /*cfb0*/  @P3 LDC.64 R154, c[0x0][0x9e8] ;  /* 0x00027a00ff9a3b82 */ /* 0x000e240000000a00 */
[----:B0-----:R-:W-:-:S05]  /*cfc0*/  @P3 IMAD.HI.U32 R36, R153, R154, RZ ;  /* 0x0000009a99243227 */ /* 0x001fca00078e00ff */
[----:B------:R-:W-:-:S07]  /*cfd0*/  @P3 SHF.R.U32.HI R153, RZ, R155, R36 ;  /* 0x0000009bff993219 */ /* 0x000fce0000011624 */
.L_x_7274:
[----:B------:R-:W-:Y:S05]  /*cfe0*/  BSYNC B0 ;  /* 0x0000000000007941 */ /* 0x000fea0003800000 */
.L_x_7272:
[----:B------:R-:W-:-:S04]  /*cff0*/  IMAD R153, R153, R52, -R152 ;  /* 0x0000003499997224 */ /* 0x000fc800078e0a98 */
[----:B------:R-:W-:-:S05]  /*d000*/  IMAD R153, R2, -0x2, R153 ;  /* 0xfffffffe02997824 */ /* 0x000fca00078e0299 */
[----:B------:R-:W-:Y:S02]  /*d010*/  VIADDMNMX R28, R153, R52, R28, PT ;  /* 0x00000034991c7246 */ /* 0x000fe4000380011c */
[----:B------:R-:W-:-:S07]  /*d020*/  VIMNMX R32, R32, R153, !PT ;  /* 0x0000009920207248 */ /* 0x000fce0007fe0100 */
.L_x_7271:
        /* <DEDUP_REMOVED lines=14> */
[----:B------:R-:W-:Y:S01]  /*d110*/  FMNMX.FTZ R36, R181, R36, !PT ;  /* 0x00000024b5247209 */ /* 0x000fe20007810000 */
[----:B------:R-:W0:Y:S01]  /*d120*/  LDC R12, c[0x0][0x988] ;  /* 0x00026200ff0c7b82 */ /* 0x000e220000000800 */
        /* <DEDUP_REMOVED lines=50> */
[----:B------:R-:W1:Y:S01]  /*d450*/  SHFL.BFLY PT, R9, R36, 0x2, 0x1f ;  /* 0x0c401f0024097f89 */ /* 0x000e6200000e0000 */
[----:B------:R-:W-:-:S02]  /*d460*/  ISETP.LT.OR P3, PT, R28, 0x31, P3 ;  /* 0x000000311c00780c */ /* 0x000fc40001f61670 */
[----:B------:R-:W-:Y:S02]  /*d470*/  FSEL R27, R27, -INF , !P4 ;  /* 0xff8000001b1b7808 */ /* 0x000fe40006000000 */
[----:B------:R-:W-:Y:S02]  /*d480*/  ISETP.GT.AND P4, PT, R32, 0x31, P2 ;  /* 0x000000312000780c */ /* 0x000fe40001784270 */
[----:B------:R-:W-:Y:S02]  /*d490*/  FSEL R157, R30, -INF , !P3 ;  /* 0xff8000001e9d7808 */ /* 0x000fe40005800000 */
[----:B------:R-:W-:Y:S02]  /*d4a0*/  ISETP.GT.AND P3, PT, R32, 0x38, P2 ;  /* 0x000000382000780c */ /* 0x000fe40001764270 */
[C---:B------:R-:W-:Y:S02]  /*d4b0*/  ISETP.LT.OR P4, PT, R28.reuse, 0x32, P4 ;  /* 0x000000321c00780c */ /* 0x040fe40002781670 */
[----:B------:R-:W-:-:S02]  /*d4c0*/  ISETP.LT.OR P3, PT, R28, 0x39, P3 ;  /* 0x000000391c00780c */ /* 0x000fc40001f61670 */
[----:B------:R-:W-:Y:S02]  /*d4d0*/  FSEL R31, R31, -INF , !P4 ;  /* 0xff8000001f1f7808 */ /* 0x000fe40006000000 */
[----:B------:R-:W-:Y:S02]  /*d4e0*/  ISETP.GT.AND P4, PT, R32, 0x39, P2 ;  /* 0x000000392000780c */ /* 0x000fe40001784270 */
[----:B------:R-:W-:Y:S02]  /*d4f0*/  FSEL R25, R34, -INF , !P3 ;  /* 0xff80000022197808 */ /* 0x000fe40005800000 */
[----:B------:R-:W-:Y:S02]  /*d500*/  ISETP.GT.AND P3, PT, R32, 0x40, P2 ;  /* 0x000000402000780c */ /* 0x000fe40001764270 */
[----:B------:R-:W-:Y:S02]  /*d510*/  ISETP.LT.OR P4, PT, R28, 0x3a, P4 ;  /* 0x0000003a1c00780c */ /* 0x000fe40002781670 */
[----:B-1----:R-:W-:-:S02]  /*d520*/  FMNMX.FTZ R9, R36, R9, !PT ;  /* 0x0000000924097209 */ /* 0x002fc40007810000 */
[----:B------:R-:W-:Y:S02]  /*d530*/  ISETP.LT.OR P3, PT, R28, 0x41, P3 ;  /* 0x000000411c00780c */ /* 0x000fe40001f61670 */
[----:B------:R-:W-:Y:S01]  /*d540*/  FSEL R35, R35, -INF , !P4 ;  /* 0xff80000023237808 */ /* 0x000fe20006000000 */
[----:B------:R-:W1:Y:S01]  /*d550*/  SHFL.BFLY PT, R20, R9, 0x1, 0x1f ;  /* 0x0c201f0009147f89 */ /* 0x000e6200000e0000 */
[----:B------:R-:W-:Y:S01]  /*d560*/  FSEL R15, R38, -INF , !P3 ;  /* 0xff800000260f7808 */ /* 0x000fe20005800000 */
[----:B------:R-:W-:Y:S01]  /*d570*/  IMAD.U32 R38, RZ, RZ, UR48 ;  /* 0x00000030ff267e24 */ /* 0x000fe2000f8e00ff */
[----:B------:R-:W-:Y:S01]  /*d580*/  ISETP.GT.AND P3, PT, R32, 0x41, P2 ;  /* 0x000000412000780c */ /* 0x000fe20001764270 */
[----:B------:R-:W-:-:S03]  /*d590*/  UMOV UR48, UR4 ;  /* 0x0000000400307c82 */ /* 0x000fc60008000000 */
[----:B------:R-:W-:Y:S02]  /*d5a0*/  ISETP.LT.OR P3, PT, R28, 0x42, P3 ;  /* 0x000000421c00780c */ /* 0x000fe40001f61670 */
[----:B------:R-:W-:-:S05]  /*d5b0*/  @!P1 LEA R38, R38, UR36, 0x3 ;  /* 0x0000002426269c11 */ /* 0x000fca000f8e18ff */
[----:B------:R-:W-:-:S05]  /*d5c0*/  @!P1 VIADD R38, R38, 0x28860 ;  /* 0x0002886026269836 */ /* 0x000fca0000000000 */
[----:B------:R-:W-:-:S04]  /*d5d0*/  @!P1 PRMT R38, RZ, 0x654, R38 ;  /* 0x00000654ff269816 */ /* 0x000fc80000000026 */
[----:B------:R2:W-:Y:S01]  /*d5e0*/  @!P1 SYNCS.ARRIVE.TRANS64.RED.A1T0 RZ, [R38+URZ], RZ ;  /* 0x000000ff26ff99a7 */ /* 0x0005e2000810043f */
[----:B-1----:R-:W-:-:S04]  /*d5f0*/  FMNMX.FTZ R9, R9, R20, !PT ;  /* 0x0000001409097209 */ /* 0x002fc80007810000 */
[C---:B------:R-:W-:Y:S01]  /*d600*/  FSETP.NEU.FTZ.AND P4, PT, R9.reuse, -INF , PT ;  /* 0xff8000000900780b */ /* 0x040fe20003f9d000 */
[----:B0-----:R-:W-:-:S05]  /*d610*/  FMUL.FTZ R20, R9, R12 ;  /* 0x0000000c09147220 */ /* 0x001fca0000410000 */
        /* <DEDUP_REMOVED lines=15> */
[-CC-:B0-----:R-:W-:Y:S01]  /*d710*/  FFMA.FTZ R22, R187, R12.reuse, -R20.reuse ;  /* 0x0000000cbb167223 */ /* 0x181fe20000010814 */
        /* <DEDUP_REMOVED lines=33> */
[----:B------:R-:W-:Y:S01]  /*d930*/  FFMA.FTZ R33, R33, R12, -R20 ;  /* 0x0000000c21217223 */ /* 0x000fe20000010814 */
[----:B------:R-:W-:-:S02]  /*d940*/  FMNMX.FTZ R10, R21, R10, !PT ;  /* 0x0000000a150a7209 */ /* 0x000fc40007810000 */
[----:B------:R-:W-:Y:S02]  /*d950*/  ISETP.LT.OR P3, PT, R28, 0x52, P3 ;  /* 0x000000521c00780c */ /* 0x000fe40001f61670 */
[----:B------:R-:W-:Y:S01]  /*d960*/  FMNMX.FTZ R10, R165, R10, !PT ;  /* 0x0000000aa50a7209 */ /* 0x000fe20007810000 */
[----:B------:R-:W-:Y:S01]  /*d970*/  MUFU.EX2 R180, R180 ;  /* 0x000000b400b47308 */ /* 0x000fe20000000800 */
[----:B------:R-:W-:Y:S01]  /*d980*/  FSEL R183, R42, -INF , !P3 ;  /* 0xff8000002ab77808 */ /* 0x000fe20005800000 */
[----:B0-----:R-:W-:Y:S01]  /*d990*/  FFMA.FTZ R22, R173, R12, -R20 ;  /* 0x0000000cad167223 */ /* 0x001fe20000010814 */
[----:B------:R-:W-:Y:S02]  /*d9a0*/  FMNMX.FTZ R10, R23, R10, !PT ;  /* 0x0000000a170a7209 */ /* 0x000fe40007810000 */
[----:B------:R-:W-:Y:S02]  /*d9b0*/  ISETP.GT.AND P3, PT, R32, 0x58, P2 ;  /* 0x000000582000780c */ /* 0x000fe40001764270 */
[----:B------:R-:W-:Y:S01]  /*d9c0*/  FMNMX.FTZ R10, R161, R10, !PT ;  /* 0x0000000aa10a7209 */ /* 0x000fe20007810000 */
[----:B------:R-:W-:Y:S01]  /*d9d0*/  MUFU.EX2 R182, R182 ;  /* 0x000000b600b67308 */ /* 0x000fe20000000800 */
[----:B------:R-:W-:-:S02]  /*d9e0*/  ISETP.LT.OR P3, PT, R28, 0x59, P3 ;  /* 0x000000591c00780c */ /* 0x000fc40001f61670 */
[----:B------:R-:W-:Y:S02]  /*d9f0*/  FMNMX.FTZ R10, R159, R10, !PT ;  /* 0x0000000a9f0a7209 */ /* 0x000fe40007810000 */
[----:B------:R-:W-:Y:S02]  /*da00*/  FSEL R189, R44, -INF , !P3 ;  /* 0xff8000002cbd7808 */ /* 0x000fe40005800000 */
[----:B------:R-:W-:Y:S01]  /*da10*/  FMNMX.FTZ R10, R27, R10, !PT ;  /* 0x0000000a1b0a7209 */ /* 0x000fe20007810000 */
[----:B------:R-:W-:Y:S01]  /*da20*/  MUFU.EX2 R179, R179 ;  /* 0x000000b300b37308 */ /* 0x000fe20000000800 */
[----:B------:R-:W-:Y:S02]  /*da30*/  ISETP.GT.AND P3, PT, R32, 0x59, P2 ;  /* 0x000000592000780c */ /* 0x000fe40001764270 */
[----:B------:R-:W-:Y:S02]  /*da40*/  FMNMX.FTZ R10, R157, R10, !PT ;  /* 0x0000000a9d0a7209 */ /* 0x000fe40007810000 */
[----:B------:R-:W-:-:S02]  /*da50*/  ISETP.LT.OR P3, PT, R28, 0x5a, P3 ;  /* 0x0000005a1c00780c */ /* 0x000fc40001f61670 */
[----:B------:R-:W-:Y:S01]  /*da60*/  FMNMX.FTZ R10, R31, R10, !PT ;  /* 0x0000000a1f0a7209 */ /* 0x000fe20007810000 */
[----:B------:R-:W-:Y:S01]  /*da70*/  MUFU.EX2 R176, R176 ;  /* 0x000000b000b07308 */ /* 0x000fe20000000800 */
[----:B------:R-:W-:Y:S02]  /*da80*/  FSEL R173, R45, -INF , !P3 ;  /* 0xff8000002dad7808 */ /* 0x000fe40005800000 */
[----:B------:R-:W-:Y:S02]  /*da90*/  ISETP.GT.AND P3, PT, R32, 0x60, P2 ;  /* 0x000000602000780c */ /* 0x000fe40001764270 */
[----:B------:R-:W-:Y:S02]  /*daa0*/  FMNMX.FTZ R10, R25, R10, !PT ;  /* 0x0000000a190a7209 */ /* 0x000fe40007810000 */
[----:B------:R-:W-:Y:S01]  /*dab0*/  ISETP.LT.OR P3, PT, R28, 0x61, P3 ;  /* 0x000000611c00780c */ /* 0x000fe20001f61670 */
[----:B------:R0:W-:Y:S01]  /*dac0*/  MUFU.EX2 R45, R22 ;  /* 0x00000016002d7308 */ /* 0x0001e20000000800 */
[----:B------:R-:W-:-:S02]  /*dad0*/  FMNMX.FTZ R10, R35, R10, !PT ;  /* 0x0000000a230a7209 */ /* 0x000fc40007810000 */
[----:B------:R-:W-:Y:S02]  /*dae0*/  FSEL R177, R46, -INF , !P3 ;  /* 0xff8000002eb17808 */ /* 0x000fe40005800000 */
[----:B------:R-:W-:Y:S02]  /*daf0*/  ISETP.GT.AND P3, PT, R32, 0x61, P2 ;  /* 0x000000612000780c */ /* 0x000fe40001764270 */
[----:B------:R-:W-:Y:S01]  /*db00*/  FMNMX.FTZ R10, R15, R10, !PT ;  /* 0x0000000a0f0a7209 */ /* 0x000fe20007810000 */
[----:B------:R-:W-:Y:S01]  /*db10*/  MUFU.EX2 R178, R178 ;  /* 0x000000b200b27308 */ /* 0x000fe20000000800 */
[----:B------:R-:W-:Y:S01]  /*db20*/  ISETP.LT.OR P3, PT, R28, 0x62, P3 ;  /* 0x000000621c00780c */ /* 0x000fe20001f61670 */
[----:B0-----:R-:W-:Y:S01]  /*db30*/  FFMA.FTZ R22, R79, R12, -R20 ;  /* 0x0000000c4f167223 */ /* 0x001fe20000010814 */
        /* <DEDUP_REMOVED lines=8> */
[----:B------:R-:W-:Y:S01]  /*dbc0*/  FFMA.FTZ R51, R81, R12, -R20 ;  /* 0x0000000c51337223 */ /* 0x000fe20000010814 */
        /* <DEDUP_REMOVED lines=11> */
[----:B------:R-:W-:Y:S01]  /*dc80*/  MUFU.EX2 R87, R87 ;  /* 0x0000005700577308 */ /* 0x000fe20000000800 */
[----:B------:R-:W-:Y:S02]  /*dc90*/  FMNMX.FTZ R10, R177, R10, !PT ;  /* 0x0000000ab10a7209 */ /* 0x000fe40007810000 */
[----:B------:R-:W-:Y:S02]  /*dca0*/  FSEL R79, R55, -INF , !P3 ;  /* 0xff800000374f7808 */ /* 0x000fe40005800000 */
[----:B------:R-:W-:Y:S02]  /*dcb0*/  ISETP.GT.AND P3, PT, R32, 0x71, P2 ;  /* 0x000000712000780c */ /* 0x000fe40001764270 */
[----:B------:R-:W-:Y:S01]  /*dcc0*/  FMNMX.FTZ R10, R163, R10, !PT ;  /* 0x0000000aa30a7209 */ /* 0x000fe20007810000 */
[----:B------:R0:W-:Y:S01]  /*dcd0*/  MUFU.EX2 R55, R22 ;  /* 0x0000001600377308 */ /* 0x0001e20000000800 */
[----:B------:R-:W-:-:S02]  /*dce0*/  ISETP.LT.OR P3, PT, R28, 0x72, P3 ;  /* 0x000000721c00780c */ /* 0x000fc40001f61670 */
[----:B------:R-:W-:Y:S02]  /*dcf0*/  FMNMX.FTZ R10, R85, R10, !PT ;  /* 0x0000000a550a7209 */ /* 0x000fe40007810000 */
[----:B------:R-:W-:Y:S02]  /*dd00*/  FSEL R77, R54, -INF , !P3 ;  /* 0xff800000364d7808 */ /* 0x000fe40005800000 */
[C---:B------:R-:W-:Y:S01]  /*dd10*/  ISETP.GT.AND P3, PT, R32.reuse, 0x78, P2 ;  /* 0x000000782000780c */ /* 0x040fe20001764270 */
[----:B------:R-:W-:Y:S01]  /*dd20*/  MUFU.EX2 R168, R168 ;  /* 0x000000a800a87308 */ /* 0x000fe20000000800 */
[----:B------:R-:W-:Y:S02]  /*dd30*/  FMNMX.FTZ R10, R81, R10, !PT ;  /* 0x0000000a510a7209 */ /* 0x000fe40007810000 */
[----:B------:R-:W-:Y:S02]  /*dd40*/  ISETP.GT.AND P2, PT, R32, 0x79, P2 ;  /* 0x000000792000780c */ /* 0x000fe40001744270 */
[----:B------:R-:W-:-:S02]  /*dd50*/  ISETP.LT.OR P3, PT, R28, 0x79, P3 ;  /* 0x000000791c00780c */ /* 0x000fc40001f61670 */
[----:B------:R-:W-:Y:S01]  /*dd60*/  FMNMX.FTZ R10, R79, R10, !PT ;  /* 0x0000000a4f0a7209 */ /* 0x000fe20007810000 */
[----:B------:R-:W-:Y:S01]  /*dd70*/  MUFU.EX2 R51, R51 ;  /* 0x0000003300337308 */ /* 0x000fe20000000800 */
[----:B------:R-:W-:Y:S02]  /*dd80*/  ISETP.LT.OR P2, PT, R28, 0x7a, P2 ;  /* 0x0000007a1c00780c */ /* 0x000fe40001741670 */
[----:B------:R-:W-:Y:S02]  /*dd90*/  FSEL R83, R56, -INF , !P3 ;  /* 0xff80000038537808 */ /* 0x000fe40005800000 */
[----:B------:R-:W-:Y:S02]  /*dda0*/  FMNMX.FTZ R10, R77, R10, !PT ;  /* 0x0000000a4d0a7209 */ /* 0x000fe40007810000 */
[----:B------:R-:W-:Y:S01]  /*ddb0*/  FSEL R73, R57, -INF , !P2 ;  /* 0xff80000039497808 */ /* 0x000fe20005000000 */
[----:B------:R-:W-:Y:S01]  /*ddc0*/  FFMA.FTZ R57, R69, R12, -R20 ;  /* 0x0000000c45397223 */ /* 0x000fe20000010814 */
[----:B------:R-:W-:Y:S01]  /*ddd0*/  FMNMX.FTZ R10, R83, R10, !PT ;  /* 0x0000000a530a7209 */ /* 0x000fe20007810000 */
[----:B------:R-:W-:Y:S01]  /*dde0*/  MUFU.EX2 R170, R170 ;  /* 0x000000aa00aa7308 */ /* 0x000fe20000000800 */
[----:B0-----:R-:W-:-:S02]  /*ddf0*/  FSEL R22, R9, RZ, P4 ;  /* 0x000000ff09167208 */ /* 0x001fc40002000000 */
[----:B------:R-:W-:-:S03]  /*de00*/  FMNMX.FTZ R10, R73, R10, !PT ;  /* 0x0000000a490a7209 */ /* 0x000fc60007810000 */
[----:B------:R-:W-:Y:S01]  /*de10*/  FADD.FTZ R37, -R22, R13 ;  /* 0x0000000d16257221 */ /* 0x000fe20000010100 */
[-C--:B------:R-:W-:Y:S01]  /*de20*/  FFMA.FTZ R13, R29, R12.reuse, -R20 ;  /* 0x0000000c1d0d7223 */ /* 0x080fe20000010814 */
[----:B------:R-:W0:Y:S01]  /*de30*/  SHFL.BFLY PT, R69, R10, 0x2, 0x1f ;  /* 0x0c401f000a457f89 */ /* 0x000e2200000e0000 */
[----:B------:R-:W-:Y:S01]  /*de40*/  MUFU.EX2 R164, R164 ;  /* 0x000000a400a47308 */ /* 0x000fe20000000800 */
[----:B------:R-:W-:-:S07]  /*de50*/  FMUL.FTZ R20, R37, R12 ;  /* 0x0000000c25147220 */ /* 0x000fce0000410000 */
[----:B------:R-:W1:Y:S08]  /*de60*/  MUFU.EX2 R20, R20 ;  /* 0x0000001400147308 */ /* 0x000e700000000800 */
[----:B------:R-:W3:Y:S01]  /*de70*/  MUFU.EX2 R75, R75 ;  /* 0x0000004b004b7308 */ /* 0x000ee20000000800 */
[----:B0-----:R-:W-:-:S07]  /*de80*/  FMNMX.FTZ R69, R10, R69, !PT ;  /* 0x000000450a457209 */ /* 0x001fce0007810000 */
[----:B------:R-:W2:Y:S01]  /*de90*/  MUFU.EX2 R166, R166 ;  /* 0x000000a600a67308 */ /* 0x000ea20000000800 */
[----:B-1----:R-:W-:Y:S01]  /*dea0*/  FFMA.FTZ R53, R20, R4, R39 ;  /* 0x0000000414357223 */ /* 0x002fe20000010027 */
[-C--:B------:R-:W-:Y:S01]  /*deb0*/  FMUL.FTZ R88, R88, R20.reuse ;  /* 0x0000001458587220 */ /* 0x080fe20000410000 */
[-C--:B------:R-:W-:Y:S01]  /*dec0*/  FMUL.FTZ R89, R89, R20.reuse ;  /* 0x0000001459597220 */ /* 0x080fe20000410000 */
[----:B------:R-:W0:Y:S01]  /*ded0*/  SHFL.BFLY PT, R10, R69, 0x1, 0x1f ;  /* 0x0c201f00450a7f89 */ /* 0x000e2200000e0000 */
[C---:B------:R-:W-:Y:S01]  /*dee0*/  FADD.FTZ R53, R180.reuse, R53 ;  /* 0x00000035b4357221 */ /* 0x040fe20000010000 */
[----:B------:R-:W-:Y:S01]  /*def0*/  F2FP.F16.F32.PACK_AB R180, R180, R39 ;  /* 0x00000027b4b4723e */ /* 0x000fe200000000ff */
[----:B------:R-:W-:Y:S01]  /*df00*/  FMUL.FTZ R92, R92, R20 ;  /* 0x000000145c5c7220 */ /* 0x000fe20000410000 */
[----:B------:R-:W1:Y:S01]  /*df10*/  MUFU.EX2 R57, R57 ;  /* 0x0000003900397308 */ /* 0x000e620000000800 */
[----:B------:R-:W-:Y:S01]  /*df20*/  FADD.FTZ R4, R182, R53 ;  /* 0x00000035b6047221 */ /* 0x000fe20000010000 */
[----:B------:R-:W-:Y:S01]  /*df30*/  F2FP.F16.F32.PACK_AB R182, R179, R182 ;  /* 0x000000b6b3b6723e */ /* 0x000fe200000000ff */
[-C--:B------:R-:W-:Y:S01]  /*df40*/  FMUL.FTZ R93, R93, R20.reuse ;  /* 0x000000145d5d7220 */ /* 0x080fe20000410000 */
[-C--:B------:R-:W-:Y:S01]  /*df50*/  FMUL.FTZ R96, R96, R20.reuse ;  /* 0x0000001460607220 */ /* 0x080fe20000410000 */
[----:B------:R-:W-:Y:S01]  /*df60*/  FADD.FTZ R53, R179, R4 ;  /* 0x00000004b3357221 */ /* 0x000fe20000010000 */
[-C--:B------:R-:W-:Y:S01]  /*df70*/  FMUL.FTZ R97, R97, R20.reuse ;  /* 0x0000001461617220 */ /* 0x080fe20000410000 */
[----:B------:R-:W-:Y:S01]  /*df80*/  FMUL.FTZ R100, R100, R20 ;  /* 0x0000001464647220 */ /* 0x000fe20000410000 */
[----:B------:R-:W-:Y:S01]  /*df90*/  MUFU.EX2 R160, R160 ;  /* 0x000000a000a07308 */ /* 0x000fe20000000800 */
        /* <DEDUP_REMOVED lines=10> */
[----:B------:R-:W-:Y:S01]  /*e040*/  FMUL.FTZ R109, R109, R20 ;  /* 0x000000146d6d7220 */ /* 0x000fe20000410000 */
[----:B0-----:R-:W-:Y:S01]  /*e050*/  FMNMX.FTZ R10, R69, R10, !PT ;  /* 0x0000000a450a7209 */ /* 0x001fe20007810000 */
[-C--:B------:R-:W-:Y:S01]  /*e060*/  FMUL.FTZ R112, R112, R20.reuse ;  /* 0x0000001470707220 */ /* 0x080fe20000410000 */
[-C--:B------:R-:W-:Y:S01]  /*e070*/  FMUL.FTZ R113, R113, R20.reuse ;  /* 0x0000001471717220 */ /* 0x080fe20000410000 */
[----:B------:R-:W-:Y:S01]  /*e080*/  FMUL.FTZ R116, R116, R20 ;  /* 0x0000001474747220 */ /* 0x000fe20000410000 */
[C---:B------:R-:W-:Y:S01]  /*e090*/  FSETP.NEU.FTZ.AND P2, PT, R10.reuse, -INF , PT ;  /* 0xff8000000a00780b */ /* 0x040fe20003f5d000 */
[----:B------:R-:W-:Y:S01]  /*e0a0*/  FMUL.FTZ R22, R10, R12 ;  /* 0x0000000c0a167220 */ /* 0x000fe20000410000 */
[----:B------:R-:W-:Y:S01]  /*e0b0*/  MUFU.EX2 R162, R162 ;  /* 0x000000a200a27308 */ /* 0x000fe20000000800 */
[-C--:B------:R-:W-:Y:S01]  /*e0c0*/  FMUL.FTZ R117, R117, R20.reuse ;  /* 0x0000001475757220 */ /* 0x080fe20000410000 */
[-C--:B------:R-:W-:Y:S01]  /*e0d0*/  FMUL.FTZ R120, R120, R20.reuse ;  /* 0x0000001478787220 */ /* 0x080fe20000410000 */
[-C--:B------:R-:W-:Y:S01]  /*e0e0*/  FMUL.FTZ R121, R121, R20.reuse ;  /* 0x0000001479797220 */ /* 0x080fe20000410000 */
[----:B------:R-:W-:Y:S01]  /*e0f0*/  FSEL R36, R22, RZ, P2 ;  /* 0x000000ff16247208 */ /* 0x000fe20001000000 */
[-C--:B------:R-:W-:Y:S01]  /*e100*/  FMUL.FTZ R124, R124, R20.reuse ;  /* 0x000000147c7c7220 */ /* 0x080fe20000410000 */
[-C--:B------:R-:W-:Y:S01]  /*e110*/  FMUL.FTZ R125, R125, R20.reuse ;  /* 0x000000147d7d7220 */ /* 0x080fe20000410000 */
[----:B------:R-:W-:Y:S01]  /*e120*/  FMUL.FTZ R128, R128, R20 ;  /* 0x0000001480807220 */ /* 0x000fe20000410000 */
[----:B------:R-:W-:Y:S01]  /*e130*/  MUFU.EX2 R63, R63 ;  /* 0x0000003f003f7308 */ /* 0x000fe20000000800 */
[-C--:B------:R-:W-:Y:S01]  /*e140*/  FFMA.FTZ R34, R31, R12.reuse, -R36 ;  /* 0x0000000c1f227223 */ /* 0x080fe20000010824 */
[----:B------:R-:W-:Y:S01]  /*e150*/  FADD.FTZ R31, R181, R4 ;  /* 0x00000004b51f7221 */ /* 0x000fe20000010000 */
[-CC-:B------:R-:W-:Y:S01]  /*e160*/  FFMA.FTZ R29, R171, R12.reuse, -R36.reuse ;  /* 0x0000000cab1d7223 */ /* 0x180fe20000010824 */
[-CC-:B------:R-:W-:Y:S01]  /*e170*/  FFMA.FTZ R171, R25, R12.reuse, -R36.reuse ;  /* 0x0000000c19ab7223 */ /* 0x180fe20000010824 */
[-CC-:B------:R-:W-:Y:S01]  /*e180*/  FFMA.FTZ R22, R191, R12.reuse, -R36.reuse ;  /* 0x0000000cbf167223 */ /* 0x180fe20000010824 */
[----:B------:R-:W-:Y:S01]  /*e190*/  FADD.FTZ R4, R172, R31 ;  /* 0x0000001fac047221 */ /* 0x000fe20000010000 */
[-CC-:B------:R-:W-:Y:S01]  /*e1a0*/  FFMA.FTZ R24, R155, R12.reuse, -R36.reuse ;  /* 0x0000000c9b187223 */ /* 0x180fe20000010824 */
[-CC-:B------:R-:W-:Y:S01]  /*e1b0*/  FFMA.FTZ R28, R165, R12.reuse, -R36.reuse ;  /* 0x0000000ca51c7223 */ /* 0x180fe20000010824 */
[-C--:B------:R-:W-:Y:S01]  /*e1c0*/  FFMA.FTZ R165, R15, R12.reuse, -R36 ;  /* 0x0000000c0fa57223 */ /* 0x080fe20000010824 */
[----:B------:R-:W-:Y:S01]  /*e1d0*/  FADD.FTZ R25, R45, R4 ;  /* 0x000000042d197221 */ /* 0x000fe20000010000 */
[----:B------:R-:W-:Y:S01]  /*e1e0*/  MUFU.EX2 R22, R22 ;  /* 0x0000001600167308 */ /* 0x000fe20000000800 */
[-CC-:B------:R-:W-:Y:S01]  /*e1f0*/  FFMA.FTZ R37, R169, R12.reuse, -R36.reuse ;  /* 0x0000000ca9257223 */ /* 0x180fe20000010824 */
[-CC-:B------:R-:W-:Y:S01]  /*e200*/  FFMA.FTZ R26, R153, R12.reuse, -R36.reuse ;  /* 0x0000000c991a7223 */ /* 0x180fe20000010824 */
[----:B------:R-:W-:Y:S01]  /*e210*/  FADD.FTZ R4, R174, R25 ;  /* 0x00000019ae047221 */ /* 0x000fe20000010000 */
[----:B------:R-:W-:Y:S01]  /*e220*/  FSEL R25, R10, RZ, P2 ;  /* 0x000000ff0a197208 */ /* 0x000fe20001000000 */
[-CC-:B------:R-:W-:Y:S01]  /*e230*/  FFMA.FTZ R47, R167, R12.reuse, -R36.reuse ;  /* 0x0000000ca72f7223 */ /* 0x180fe20000010824 */
[-C--:B------:R-:W-:Y:S01]  /*e240*/  FFMA.FTZ R21, R21, R12.reuse, -R36 ;  /* 0x0000000c15157223 */ /* 0x080fe20000010824 */
[----:B------:R-:W-:Y:S01]  /*e250*/  FADD.FTZ R31, R87, R4 ;  /* 0x00000004571f7221 */ /* 0x000fe20000010000 */
[----:B------:R-:W-:Y:S01]  /*e260*/  MUFU.EX2 R29, R29 ;  /* 0x0000001d001d7308 */ /* 0x000fe20000000800 */
[----:B------:R-:W-:Y:S01]  /*e270*/  FADD.FTZ R25, -R25, R14 ;  /* 0x0000000e19197221 */ /* 0x000fe20000010100 */
[-CC-:B------:R-:W-:Y:S01]  /*e280*/  FFMA.FTZ R23, R23, R12.reuse, -R36.reuse ;  /* 0x0000000c17177223 */ /* 0x180fe20000010824 */
[----:B------:R-:W-:Y:S01]  /*e290*/  FADD.FTZ R4, R168, R31 ;  /* 0x0000001fa8047221 */ /* 0x000fe20000010000 */
[-CC-:B------:R-:W-:Y:S01]  /*e2a0*/  FFMA.FTZ R30, R161, R12.reuse, -R36.reuse ;  /* 0x0000000ca11e7223 */ /* 0x180fe20000010824 */
[-C--:B------:R-:W-:Y:S01]  /*e2b0*/  FMUL.FTZ R25, R25, R12.reuse ;  /* 0x0000000c19197220 */ /* 0x080fe20000410000 */
[-C--:B------:R-:W-:Y:S01]  /*e2c0*/  FFMA.FTZ R32, R159, R12.reuse, -R36 ;  /* 0x0000000c9f207223 */ /* 0x080fe20000010824 */
[----:B------:R-:W-:Y:S01]  /*e2d0*/  FADD.FTZ R31, R51, R4 ;  /* 0x00000004331f7221 */ /* 0x000fe20000010000 */
[----:B------:R-:W-:Y:S01]  /*e2e0*/  MUFU.EX2 R24, R24 ;  /* 0x0000001800187308 */ /* 0x000fe20000000800 */
[-CC-:B------:R-:W-:Y:S01]  /*e2f0*/  FFMA.FTZ R27, R27, R12.reuse, -R36.reuse ;  /* 0x0000000c1b1b7223 */ /* 0x180fe20000010824 */
[-CC-:B------:R-:W-:Y:S01]  /*e300*/  FFMA.FTZ R169, R157, R12.reuse, -R36.reuse ;  /* 0x0000000c9da97223 */ /* 0x180fe20000010824 */
[----:B------:R-:W-:Y:S01]  /*e310*/  FADD.FTZ R4, R170, R31 ;  /* 0x0000001faa047221 */ /* 0x000fe20000010000 */
[-CC-:B------:R-:W-:Y:S01]  /*e320*/  FFMA.FTZ R35, R35, R12.reuse, -R36.reuse ;  /* 0x0000000c23237223 */ /* 0x180fe20000010824 */
[-CC-:B------:R-:W-:Y:S01]  /*e330*/  FFMA.FTZ R175, R175, R12.reuse, -R36.reuse ;  /* 0x0000000cafaf7223 */ /* 0x180fe20000010824 */
[-C--:B------:R-:W-:Y:S01]  /*e340*/  FFMA.FTZ R41, R41, R12.reuse, -R36 ;  /* 0x0000000c29297223 */ /* 0x080fe20000010824 */
[----:B------:R-:W-:Y:S01]  /*e350*/  FADD.FTZ R15, R55, R4 ;  /* 0x00000004370f7221 */ /* 0x000fe20000010000 */
[----:B------:R-:W0:Y:S01]  /*e360*/  MUFU.EX2 R25, R25 ;  /* 0x0000001900197308 */ /* 0x000e220000000800 */
[-CC-:B------:R-:W-:Y:S01]  /*e370*/  FFMA.FTZ R185, R185, R12.reuse, -R36.reuse ;  /* 0x0000000cb9b97223 */ /* 0x180fe20000010824 */
[-CC-:B------:R-:W-:Y:S01]  /*e380*/  FFMA.FTZ R187, R187, R12.reuse, -R36.reuse ;  /* 0x0000000cbbbb7223 */ /* 0x180fe20000010824 */
[----:B------:R-:W-:Y:S01]  /*e390*/  FADD.FTZ R4, R164, R15 ;  /* 0x0000000fa4047221 */ /* 0x000fe20000010000 */
[-CC-:B------:R-:W-:Y:S01]  /*e3a0*/  FFMA.FTZ R183, R183, R12.reuse, -R36.reuse ;  /* 0x0000000cb7b77223 */ /* 0x180fe20000010824 */
[-CC-:B------:R-:W-:Y:S01]  /*e3b0*/  FFMA.FTZ R189, R189, R12.reuse, -R36.reuse ;  /* 0x0000000cbdbd7223 */ /* 0x180fe20000010824 */
[-C--:B------:R-:W-:Y:S01]  /*e3c0*/  FFMA.FTZ R173, R173, R12.reuse, -R36 ;  /* 0x0000000cadad7223 */ /* 0x080fe20000010824 */
[----:B---3--:R-:W-:Y:S01]  /*e3d0*/  FADD.FTZ R15, R75, R4 ;  /* 0x000000044b0f7221 */ /* 0x008fe20000010000 */
[----:B------:R-:W3:Y:S01]  /*e3e0*/  MUFU.EX2 R37, R37 ;  /* 0x0000002500257308 */ /* 0x000ee20000000800 */
[-CC-:B------:R-:W-:Y:S01]  /*e3f0*/  FFMA.FTZ R177, R177, R12.reuse, -R36.reuse ;  /* 0x0000000cb1b17223 */ /* 0x180fe20000010824 */
[-CC-:B------:R-:W-:Y:S01]  /*e400*/  FFMA.FTZ R163, R163, R12.reuse, -R36.reuse ;  /* 0x0000000ca3a37223 */ /* 0x180fe20000010824 */
[----:B--2---:R-:W-:Y:S01]  /*e410*/  FADD.FTZ R38, R166, R15 ;  /* 0x0000000fa6267221 */ /* 0x004fe20000010000 */
[-CC-:B------:R-:W-:Y:S01]  /*e420*/  FFMA.FTZ R85, R85, R12.reuse, -R36.reuse ;  /* 0x0000000c55557223 */ /* 0x180fe20000010824 */
[-CC-:B------:R-:W-:Y:S01]  /*e430*/  FFMA.FTZ R81, R81, R12.reuse, -R36.reuse ;  /* 0x0000000c51517223 */ /* 0x180fe20000010824 */
[-C--:B------:R-:W-:Y:S01]  /*e440*/  FFMA.FTZ R79, R79, R12.reuse, -R36 ;  /* 0x0000000c4f4f7223 */ /* 0x080fe20000010824 */
[----:B-1----:R-:W-:Y:S01]  /*e450*/  FADD.FTZ R15, R57, R38 ;  /* 0x00000026390f7221 */ /* 0x002fe20000010000 */
[----:B------:R-:W1:Y:S01]  /*e460*/  MUFU.EX2 R26, R26 ;  /* 0x0000001a001a7308 */ /* 0x000e620000000800 */
[----:B0-----:R-:W-:Y:S01]  /*e470*/  FFMA.FTZ R4, R25, R3, R22 ;  /* 0x0000000319047223 */ /* 0x001fe20000010016 */
[-CC-:B------:R-:W-:Y:S01]  /*e480*/  FFMA.FTZ R77, R77, R12.reuse, -R36.reuse ;  /* 0x0000000c4d4d7223 */ /* 0x180fe20000010824 */
[----:B------:R-:W-:Y:S01]  /*e490*/  FADD.FTZ R38, R160, R15 ;  /* 0x0000000fa0267221 */ /* 0x000fe20000010000 */
[-C--:B------:R-:W-:Y:S01]  /*e4a0*/  FFMA.FTZ R83, R83, R12.reuse, -R36 ;  /* 0x0000000c53537223 */ /* 0x080fe20000010824 */
[----:B------:R-:W-:Y:S01]  /*e4b0*/  FADD.FTZ R3, R29, R4 ;  /* 0x000000041d037221 */ /* 0x000fe20000010000 */
[----:B------:R-:W-:Y:S01]  /*e4c0*/  FFMA.FTZ R36, R73, R12, -R36 ;  /* 0x0000000c49247223 */ /* 0x000fe20000010824 */
[----:B------:R-:W-:Y:S01]  /*e4d0*/  FADD.FTZ R15, R67, R38 ;  /* 0x00000026430f7221 */ /* 0x000fe20000010000 */
[----:B------:R-:W0:Y:S01]  /*e4e0*/  MUFU.EX2 R47, R47 ;  /* 0x0000002f002f7308 */ /* 0x000e220000000800 */
[----:B------:R-:W-:Y:S01]  /*e4f0*/  FADD.FTZ R4, R24, R3 ;  /* 0x0000000318047221 */ /* 0x000fe20000010000 */
[----:B------:R-:W-:Y:S01]  /*e500*/  ISETP.GT.AND P2, PT, R8, R17, PT ;  /* 0x000000110800720c */ /* 0x000fe20003f44270 */
[----:B------:R-:W-:Y:S01]  /*e510*/  FADD.FTZ R38, R162, R15 ;  /* 0x0000000fa2267221 */ /* 0x000fe20000010000 */
[----:B------:R-:W-:Y:S01]  /*e520*/  F2FP.F16.F32.PACK_AB R172, R45, R172 ;  /* 0x000000ac2dac723e */ /* 0x000fe200000000ff */
[----:B---3--:R-:W-:Y:S01]  /*e530*/  FADD.FTZ R3, R37, R4 ;  /* 0x0000000425037221 */ /* 0x008fe20000010000 */
[----:B------:R-:W-:Y:S01]  /*e540*/  F2FP.F16.F32.PACK_AB R174, R87, R174 ;  /* 0x000000ae57ae723e */ /* 0x000fe200000000ff */
[----:B------:R-:W-:Y:S01]  /*e550*/  FMUL.FTZ R129, R129, R20 ;  /* 0x0000001481817220 */ /* 0x000fe20000410000 */
[----:B------:R-:W2:Y:S01]  /*e560*/  MUFU.EX2 R156, R156 ;  /* 0x0000009c009c7308 */ /* 0x000ea20000000800 */
[----:B-1----:R-:W-:Y:S01]  /*e570*/  FADD.FTZ R4, R26, R3 ;  /* 0x000000031a047221 */ /* 0x002fe20000010000 */
[----:B------:R-:W-:Y:S01]  /*e580*/  FADD.FTZ R3, R63, R38 ;  /* 0x000000263f037221 */ /* 0x000fe20000010000 */
[----:B------:R-:W-:Y:S01]  /*e590*/  F2FP.F16.F32.PACK_AB R168, R51, R168 ;  /* 0x000000a833a8723e */ /* 0x000fe200000000ff */
[----:B------:R-:W-:Y:S01]  /*e5a0*/  FMUL.FTZ R132, R132, R20 ;  /* 0x0000001484847220 */ /* 0x000fe20000410000 */
[----:B------:R-:W-:Y:S01]  /*e5b0*/  F2FP.F16.F32.PACK_AB R170, R55, R170 ;  /* 0x000000aa37aa723e */ /* 0x000fe200000000ff */
[----:B------:R-:W-:Y:S01]  /*e5c0*/  FMUL.FTZ R133, R133, R20 ;  /* 0x0000001485857220 */ /* 0x000fe20000410000 */
[----:B------:R-:W-:Y:S01]  /*e5d0*/  F2FP.F16.F32.PACK_AB R164, R75, R164 ;  /* 0x000000a44ba4723e */ /* 0x000fe200000000ff */
[----:B------:R-:W1:Y:S01]  /*e5e0*/  MUFU.EX2 R21, R21 ;  /* 0x0000001500157308 */ /* 0x000e620000000800 */
[----:B0-----:R-:W-:Y:S01]  /*e5f0*/  FADD.FTZ R4, R47, R4 ;  /* 0x000000042f047221 */ /* 0x001fe20000010000 */
[----:B------:R-:W-:Y:S01]  /*e600*/  F2FP.F16.F32.PACK_AB R166, R57, R166 ;  /* 0x000000a639a6723e */ /* 0x000fe200000000ff */
[----:B------:R-:W-:Y:S01]  /*e610*/  FMUL.FTZ R136, R136, R20 ;  /* 0x0000001488887220 */ /* 0x000fe20000410000 */
[----:B------:R-:W-:Y:S01]  /*e620*/  F2FP.F16.F32.PACK_AB R160, R67, R160 ;  /* 0x000000a043a0723e */ /* 0x000fe200000000ff */
[----:B------:R-:W-:Y:S01]  /*e630*/  FMUL.FTZ R137, R137, R20 ;  /* 0x0000001489897220 */ /* 0x000fe20000410000 */
[----:B------:R-:W-:Y:S01]  /*e640*/  F2FP.F16.F32.PACK_AB R162, R63, R162 ;  /* 0x000000a23fa2723e */ /* 0x000fe200000000ff */
[-C--:B------:R-:W-:Y:S01]  /*e650*/  FMUL.FTZ R140, R140, R20.reuse ;  /* 0x000000148c8c7220 */ /* 0x080fe20000410000 */
[----:B------:R-:W0:Y:S01]  /*e660*/  MUFU.EX2 R59, R59 ;  /* 0x0000003b003b7308 */ /* 0x000e220000000800 */
[----:B--2---:R-:W-:Y:S01]  /*e670*/  FADD.FTZ R38, R156, R3 ;  /* 0x000000039c267221 */ /* 0x004fe20000010000 */
[-C--:B------:R-:W-:Y:S01]  /*e680*/  FMUL.FTZ R141, R141, R20.reuse ;  /* 0x000000148d8d7220 */ /* 0x080fe20000410000 */
[-C--:B------:R-:W-:Y:S01]  /*e690*/  FMUL.FTZ R144, R144, R20.reuse ;  /* 0x0000001490907220 */ /* 0x080fe20000410000 */
[-C--:B------:R-:W-:Y:S01]  /*e6a0*/  FMUL.FTZ R145, R145, R20.reuse ;  /* 0x0000001491917220 */ /* 0x080fe20000410000 */
[-C--:B------:R-:W-:Y:S01]  /*e6b0*/  FMUL.FTZ R148, R148, R20.reuse ;  /* 0x0000001494947220 */ /* 0x080fe20000410000 */
[----:B------:R-:W-:Y:S01]  /*e6c0*/  FMUL.FTZ R149, R149, R20 ;  /* 0x0000001495957220 */ /* 0x000fe20000410000 */
[----:B------:R-:W-:Y:S01]  /*e6d0*/  F2FP.F16.F32.PACK_AB R181, R29, R22 ;  /* 0x000000161db5723e */ /* 0x000fe200000000ff */
[----:B------:R-:W2:Y:S01]  /*e6e0*/  MUFU.EX2 R28, R28 ;  /* 0x0000001c001c7308 */ /* 0x000ea20000000800 */
[----:B-1----:R-:W-:Y:S01]  /*e6f0*/  FADD.FTZ R3, R21, R4 ;  /* 0x0000000415037221 */ /* 0x002fe20000010000 */
[----:B------:R-:W-:-:S02]  /*e700*/  VIADD R8, R8, 0xffffffff ;  /* 0xffffffff08087836 */ /* 0x000fc40000000000 */
[-C--:B------:R-:W-:Y:S01]  /*e710*/  FMUL.FTZ R90, R90, R25.reuse ;  /* 0x000000195a5a7220 */ /* 0x080fe20000410000 */
[-C--:B------:R-:W-:Y:S01]  /*e720*/  FMUL.FTZ R91, R91, R25.reuse ;  /* 0x000000195b5b7220 */ /* 0x080fe20000410000 */
[-C--:B------:R-:W-:Y:S01]  /*e730*/  FMUL.FTZ R94, R94, R25.reuse ;  /* 0x000000195e5e7220 */ /* 0x080fe20000410000 */
[-C--:B------:R-:W-:Y:S01]  /*e740*/  FMUL.FTZ R95, R95, R25.reuse ;  /* 0x000000195f5f7220 */ /* 0x080fe20000410000 */
[-C--:B------:R-:W-:Y:S01]  /*e750*/  FMUL.FTZ R98, R98, R25.reuse ;  /* 0x0000001962627220 */ /* 0x080fe20000410000 */
[----:B------:R-:W1:Y:S01]  /*e760*/  MUFU.EX2 R158, R158 ;  /* 0x0000009e009e7308 */ /* 0x000e620000000800 */
[C---:B0-----:R-:W-:Y:S01]  /*e770*/  FADD.FTZ R15, R59.reuse, R38 ;  /* 0x000000263b0f7221 */ /* 0x041fe20000010000 */
[----:B------:R-:W-:Y:S01]  /*e780*/  F2FP.F16.F32.PACK_AB R156, R59, R156 ;  /* 0x0000009c3b9c723e */ /* 0x000fe200000000ff */
[-C--:B------:R-:W-:Y:S01]  /*e790*/  FMUL.FTZ R99, R99, R25.reuse ;  /* 0x0000001963637220 */ /* 0x080fe20000410000 */
[-C--:B------:R-:W-:Y:S01]  /*e7a0*/  FMUL.FTZ R102, R102, R25.reuse ;  /* 0x0000001966667220 */ /* 0x080fe20000410000 */
[-C--:B------:R-:W-:Y:S01]  /*e7b0*/  FMUL.FTZ R103, R103, R25.reuse ;  /* 0x0000001967677220 */ /* 0x080fe20000410000 */
[-C--:B------:R-:W-:Y:S01]  /*e7c0*/  FMUL.FTZ R106, R106, R25.reuse ;  /* 0x000000196a6a7220 */ /* 0x080fe20000410000 */
[----:B------:R-:W-:Y:S01]  /*e7d0*/  FMUL.FTZ R107, R107, R25 ;  /* 0x000000196b6b7220 */ /* 0x000fe20000410000 */
[----:B------:R-:W0:Y:S01]  /*e7e0*/  MUFU.EX2 R23, R23 ;  /* 0x0000001700177308 */ /* 0x000e220000000800 */
[C---:B--2---:R-:W-:Y:S01]  /*e7f0*/  FADD.FTZ R4, R28.reuse, R3 ;  /* 0x000000031c047221 */ /* 0x044fe20000010000 */
[----:B------:R-:W-:Y:S01]  /*e800*/  F2FP.F16.F32.PACK_AB R179, R28, R21 ;  /* 0x000000151cb3723e */ /* 0x000fe200000000ff */
[-C--:B------:R-:W-:Y:S01]  /*e810*/  FMUL.FTZ R110, R110, R25.reuse ;  /* 0x000000196e6e7220 */ /* 0x080fe20000410000 */
[-C--:B------:R-:W-:Y:S01]  /*e820*/  FMUL.FTZ R111, R111, R25.reuse ;  /* 0x000000196f6f7220 */ /* 0x080fe20000410000 */
[-C--:B------:R-:W-:Y:S01]  /*e830*/  FMUL.FTZ R114, R114, R25.reuse ;  /* 0x0000001972727220 */ /* 0x080fe20000410000 */
[-C--:B------:R-:W-:Y:S01]  /*e840*/  FMUL.FTZ R115, R115, R25.reuse ;  /* 0x0000001973737220 */ /* 0x080fe20000410000 */
[-C--:B------:R-:W-:Y:S01]  /*e850*/  FMUL.FTZ R118, R118, R25.reuse ;  /* 0x0000001976767220 */ /* 0x080fe20000410000 */
[----:B------:R-:W2:Y:S01]  /*e860*/  MUFU.EX2 R49, R49 ;  /* 0x0000003100317308 */ /* 0x000ea20000000800 */
        /* <DEDUP_REMOVED lines=8> */
[----:B0-----:R-:W-:Y:S01]  /*e8f0*/  FADD.FTZ R3, R23, R4 ;  /* 0x0000000417037221 */ /* 0x001fe20000010000 */
[-C--:B------:R-:W-:Y:S01]  /*e900*/  FMUL.FTZ R131, R131, R25.reuse ;  /* 0x0000001983837220 */ /* 0x080fe20000410000 */
[-C--:B------:R-:W-:Y:S01]  /*e910*/  FMUL.FTZ R134, R134, R25.reuse ;  /* 0x0000001986867220 */ /* 0x080fe20000410000 */
[-C--:B------:R-:W-:Y:S01]  /*e920*/  FMUL.FTZ R135, R135, R25.reuse ;  /* 0x0000001987877220 */ /* 0x080fe20000410000 */
[-C--:B------:R-:W-:Y:S01]  /*e930*/  FMUL.FTZ R138, R138, R25.reuse ;  /* 0x000000198a8a7220 */ /* 0x080fe20000410000 */
[-C--:B------:R-:W-:Y:S01]  /*e940*/  FMUL.FTZ R139, R139, R25.reuse ;  /* 0x000000198b8b7220 */ /* 0x080fe20000410000 */
[-C--:B------:R-:W-:Y:S01]  /*e950*/  FMUL.FTZ R142, R142, R25.reuse ;  /* 0x000000198e8e7220 */ /* 0x080fe20000410000 */
[----:B------:R-:W0:Y:S01]  /*e960*/  MUFU.EX2 R152, R152 ;  /* 0x0000009800987308 */ /* 0x000e220000000800 */
        /* <DEDUP_REMOVED lines=8> */
[----:B-1----:R-:W-:-:S07]  /*e9f0*/  FADD.FTZ R3, R30, R3 ;  /* 0x000000031e037221 */ /* 0x002fce0000010000 */
        /* <DEDUP_REMOVED lines=21> */
[----:B------:R1:W3:Y:S01]  /*eb50*/  MUFU.EX2 R31, R175 ;  /* 0x000000af001f7308 */ /* 0x0002e20000000800 */
[C---:B0-----:R-:W-:Y:S01]  /*eb60*/  FADD.FTZ R38, R14.reuse, R3 ;  /* 0x000000030e267221 */ /* 0x041fe20000010000 */
[----:B------:R-:W-:Y:S01]  /*eb70*/  F2FP.F16.F32.PACK_AB R171, R14, R171 ;  /* 0x000000ab0eab723e */ /* 0x000fe200000000ff */
[----:B------:R-:W-:-:S05]  /*eb80*/  IMAD.MOV.U32 R14, RZ, RZ, R10 ;  /* 0x000000ffff0e7224 */ /* 0x000fca00078e000a */
[----:B------:R-:W0:Y:S01]  /*eb90*/  MUFU.EX2 R41, R41 ;  /* 0x0000002900297308 */ /* 0x000e220000000800 */
[----:B--2---:R-:W-:Y:S01]  /*eba0*/  FADD.FTZ R38, R165, R38 ;  /* 0x00000026a5267221 */ /* 0x004fe20000010000 */
[----:B-1----:R-:W-:-:S06]  /*ebb0*/  F2FP.F16.F32.PACK_AB R175, R27, R32 ;  /* 0x000000201baf723e */ /* 0x002fcc00000000ff */
[----:B------:R-:W1:Y:S01]  /*ebc0*/  MUFU.EX2 R167, R185 ;  /* 0x000000b900a77308 */ /* 0x000e620000000800 */
[C---:B---3--:R-:W-:Y:S01]  /*ebd0*/  FADD.FTZ R38, R31.reuse, R38 ;  /* 0x000000261f267221 */ /* 0x048fe20000010000 */
[----:B------:R-:W-:-:S06]  /*ebe0*/  F2FP.F16.F32.PACK_AB R165, R31, R165 ;  /* 0x000000a51fa5723e */ /* 0x000fcc00000000ff */
[----:B------:R-:W2:Y:S01]  /*ebf0*/  MUFU.EX2 R161, R187 ;  /* 0x000000bb00a17308 */ /* 0x000ea20000000800 */
[----:B0-----:R-:W-:-:S07]  /*ec00*/  FADD.FTZ R38, R41, R38 ;  /* 0x0000002629267221 */ /* 0x001fce0000010000 */
[----:B------:R0:W3:Y:S01]  /*ec10*/  MUFU.EX2 R35, R183 ;  /* 0x000000b700237308 */ /* 0x0000e20000000800 */
[C---:B-1----:R-:W-:Y:S01]  /*ec20*/  FADD.FTZ R38, R167.reuse, R38 ;  /* 0x00000026a7267221 */ /* 0x042fe20000010000 */
[----:B------:R-:W-:-:S06]  /*ec30*/  F2FP.F16.F32.PACK_AB R167, R167, R41 ;  /* 0x00000029a7a7723e */ /* 0x000fcc00000000ff */
[----:B------:R-:W1:Y:S01]  /*ec40*/  MUFU.EX2 R189, R189 ;  /* 0x000000bd00bd7308 */ /* 0x000e620000000800 */
[----:B--2---:R-:W-:Y:S01]  /*ec50*/  FADD.FTZ R38, R161, R38 ;  /* 0x00000026a1267221 */ /* 0x004fe20000010000 */
[----:B0-----:R-:W-:-:S06]  /*ec60*/  F2FP.F16.F32.PACK_AB R183, R37, R24 ;  /* 0x0000001825b7723e */ /* 0x001fcc00000000ff */
[----:B------:R0:W2:Y:S01]  /*ec70*/  MUFU.EX2 R15, R173 ;  /* 0x000000ad000f7308 */ /* 0x0000a20000000800 */
[C---:B---3--:R-:W-:Y:S01]  /*ec80*/  FADD.FTZ R38, R35.reuse, R38 ;  /* 0x0000002623267221 */ /* 0x048fe20000010000 */
[----:B------:R-:W-:-:S06]  /*ec90*/  F2FP.F16.F32.PACK_AB R161, R35, R161 ;  /* 0x000000a123a1723e */ /* 0x000fcc00000000ff */
[----:B------:R3:W4:Y:S01]  /*eca0*/  MUFU.EX2 R157, R177 ;  /* 0x000000b1009d7308 */ /* 0x0007220000000800 */
[----:B-1----:R-:W-:Y:S01]  /*ecb0*/  FADD.FTZ R38, R189, R38 ;  /* 0x00000026bd267221 */ /* 0x002fe20000010000 */
[----:B0-----:R-:W-:-:S06]  /*ecc0*/  F2FP.F16.F32.PACK_AB R173, R30, R23 ;  /* 0x000000171ead723e */ /* 0x001fcc00000000ff */
[----:B------:R0:W1:Y:S01]  /*ecd0*/  MUFU.EX2 R13, R163 ;  /* 0x000000a3000d7308 */ /* 0x0000620000000800 */
[----:B--2---:R-:W-:Y:S01]  /*ece0*/  FADD.FTZ R38, R15, R38 ;  /* 0x000000260f267221 */ /* 0x004fe20000010000 */
[----:B---3--:R-:W-:-:S06]  /*ecf0*/  F2FP.F16.F32.PACK_AB R177, R47, R26 ;  /* 0x0000001a2fb1723e */ /* 0x008fcc00000000ff */
[----:B------:R-:W2:Y:S01]  /*ed00*/  MUFU.EX2 R85, R85 ;  /* 0x0000005500557308 */ /* 0x000ea20000000800 */
[----:B----4-:R-:W-:Y:S01]  /*ed10*/  FADD.FTZ R38, R157, R38 ;  /* 0x000000269d267221 */ /* 0x010fe20000010000 */
[----:B0-----:R-:W-:Y:S01]  /*ed20*/  F2FP.F16.F32.PACK_AB R163, R15, R189 ;  /* 0x000000bd0fa3723e */ /* 0x001fe200000000ff */
        /* <DEDUP_REMOVED lines=18> */
[----:B------:R-:W-:Y:S06]  /*ee50*/  @P2 BRA `(.L_x_7275) ;  /* 0xffffffc800042947 */ /* 0x000fec000383ffff */
.L_x_7258:
[----:B------:R-:W-:Y:S06]  /*ee60*/  BAR.ARV 0x8, 0x180 ;  /* 0x0206000000007b1d */ /* 0x000fec0000002000 */
[----:B------:R-:W-:Y:S05]  /*ee70*/  @!P0 BRA `(.L_x_7276) ;  /* 0x0000000000048947 */ /* 0x000fea0003800000 */
[----:B------:R-:W-:Y:S01]  /*ee80*/  BPT.TRAP 0x1 ;  /* 0x000000040000795c */ /* 0x000fe20000300000 */
.L_x_7276:
[----:B------:R-:W-:Y:S01]  /*ee90*/  ULEA UR5, UR4, UR36, 0x3 ;  /* 0x0000002404057291 */ /* 0x000fe2000f8e183f */
[----:B------:R-:W-:-:S08]  /*eea0*/  SHF.L.U32 R0, R0, 0x1f, RZ ;  /* 0x0000001f00007819 */ /* 0x000fd000000006ff */
[----:B------:R0:W1:Y:S01]  /*eeb0*/  SYNCS.PHASECHK.TRANS64.TRYWAIT P2, [UR5+0x28850], R0 ;  /* 0x02885000ff0075a7 */ /* 0x0000620008040145 */
[----:B------:R-:W-:Y:S05]  /*eec0*/  @!P0 BRA `(.L_x_7277) ;  /* 0x0000000000048947 */ /* 0x000fea0003800000 */
[----:B------:R-:W-:Y:S01]  /*eed0*/  BPT.TRAP 0x1 ;  /* 0x000000040000795c */ /* 0x000fe20000300000 */
.L_x_7277:
[----:B-1----:R-:W-:Y:S05]  /*eee0*/  @P2 BRA `(.L_x_7278) ;  /* 0x0000000000082947 */ /* 0x002fea0003800000 */
[----:B------:R-:W1:Y:S02]  /*eef0*/  SYNCS.PHASECHK.TRANS64.TRYWAIT P0, [UR5+0x28850], R0 ;  /* 0x02885000ff0075a7 */ /* 0x000e640008000145 */
[----:B-1----:R-:W-:Y:S05]  /*ef00*/  @!P0 BRA `(.L_x_7279) ;  /* 0x0000006000b08947 */ /* 0x002fea0003800000 */
.L_x_7278:
        /* <DEDUP_REMOVED lines=9> */
[----:B------:R-:W-:Y:S01]  /*efa0*/  IMAD.MOV.U32 R6, RZ, RZ, RZ ;  /* 0x000000ffff067224 */ /* 0x000fe200078e00ff */
[----:B------:R-:W-:-:S02]  /*efb0*/  ULOP3.LUT UR36, UR36, 0x4000000, URZ, 0xfc, !UPT ;  /* 0x0400000024247892 */ /* 0x000fc4000f8efc3f */
[----:B------:R-:W-:Y:S02]  /*efc0*/  @!P1 PRMT R11, RZ, 0x654, R11 ;  /* 0x00000654ff0b9816 */ /* 0x000fe4000000000b */
[----:B------:R-:W-:-:S07]  /*efd0*/  ULEA UR4, UR4, UR36, 0xb ;  /* 0x0000002404047291 */ /* 0x000fce000f8e583f */
[----:B------:R-:W-:Y:S02]  /*efe0*/  UMOV UR6, UR4 ;  /* 0x0000000400067c82 */ /* 0x000fe40008000000 */
[----:B------:R-:W-:Y:S01]  /*eff0*/  HGMMA.64x128x16.F32 R88, R180, gdesc[UR4].tnspB, R88, gsb0 ;  /* 0x41e00004b4587df0 */ /* 0x000fe20008000858 */
[----:B------:R-:W-:Y:S01]  /*f000*/  UIADD3 UR6, UR4, 0x80, URZ ;  /* 0x0000008004067890 */ /* 0x000fe2000fffe03f */
[----:B-1----:R-:W-:Y:S01]  /*f010*/  FADD.FTZ R5, R5, R4 ;  /* 0x0000000405057221 */ /* 0x002fe20000010000 */
[----:B------:R-:W-:Y:S01]  /*f020*/  UMOV UR7, 0x40000040 ;  /* 0x4000004000077882 */ /* 0x000fe20000000000 */
[----:B------:R-:W-:Y:S02]  /*f030*/  IMAD.MOV.U32 R4, RZ, RZ, -0x800000 ;  /* 0xff800000ff047424 */ /* 0x000fe400078e00ff */
[----:B0-----:R-:W-:Y:S02]  /*f040*/  FADD.FTZ R2, R0, R3 ;  /* 0x0000000300027221 */ /* 0x001fe40000010000 */
[----:B------:R-:W0:Y:S04]  /*f050*/  SHFL.BFLY PT, R0, R5, 0x1, 0x1f ;  /* 0x0c201f0005007f89 */ /* 0x000e2800000e0000 */
[----:B------:R-:W1:Y:S01]  /*f060*/  SHFL.BFLY PT, R7, R2, 0x1, 0x1f ;  /* 0x0c201f0002077f89 */ /* 0x000e6200000e0000 */
[----:B0-----:R-:W-:Y:S01]  /*f070*/  FADD.FTZ R13, R5, R0 ;  /* 0x00000000050d7221 */ /* 0x001fe20000010000 */
[----:B------:R-:W-:-:S02]  /*f080*/  IMAD.MOV.U32 R5, RZ, RZ, RZ ;  /* 0x000000ffff057224 */ /* 0x000fc400078e00ff */
[----:B------:R-:W-:Y:S02]  /*f090*/  IMAD.MOV.U32 R0, RZ, RZ, -0x800000 ;  /* 0xff800000ff007424 */ /* 0x000fe400078e00ff */
[----:B-1----:R-:W-:Y:S01]  /*f0a0*/  FADD.FTZ R14, R2, R7 ;  /* 0x00000007020e7221 */ /* 0x002fe20000010000 */
[----:B------:R-:W-:-:S04]  /*f0b0*/  FSETP.NE.FTZ.AND P0, PT, R13, RZ, PT ;  /* 0x000000ff0d00720b */ /* 0x000fc80003f15000 */
        /* <DEDUP_REMOVED lines=112> */
.L_x_7209:
[----:B------:R-:W-:Y:S05]  /*f7c0*/  @P0 BRA `(.L_x_7280) ;  /* 0x0000001400340947 */ /* 0x000fea0003800000 */
[----:B------:R-:W0:Y:S01]  /*f7d0*/  S2R R5, SR_TID.X ;  /* 0x0000000000057919 */ /* 0x000e220000002100 */
[----:B------:R-:W1:Y:S01]  /*f7e0*/  LDC R19, c[0x0][0xbe8] ;  /* 0x0002fa00ff137b82 */ /* 0x000e620000000800 */
[----:B------:R-:W-:Y:S01]  /*f7f0*/  SHF.R.S32.HI R13, RZ, 0x1f, R18 ;  /* 0x0000001fff0d7819 */ /* 0x000fe20000011412 */
[----:B------:R-:W-:Y:S01]  /*f800*/  ULDC.64 UR4, c[0x0][0xbd0] ;  /* 0x0002f40000047ab9 */ /* 0x000fe20000000a00 */
[----:B------:R-:W2:Y:S01]  /*f810*/  S2R R24, SR_CTAID.X ;  /* 0x0000000000187919 */ /* 0x000ea20000002500 */
[----:B------:R-:W-:Y:S01]  /*f820*/  ULDC.64 UR6, c[0x0][0xb38] ;  /* 0x0002ce0000067ab9 */ /* 0x000fe20000000a00 */
[----:B------:R-:W-:Y:S03]  /*f830*/  BSSY B0, `(.L_x_7281) ;  /* 0x00000e2000007945 */ /* 0x000fe60003800000 */
[----:B------:R-:W3:Y:S08]  /*f840*/  S2UR UR9, SR_CTAID.Z ;  /* 0x00000000000979c3 */ /* 0x000ef00000002700 */
[----:B------:R-:W4:Y:S08]  /*f850*/  LDC.64 R20, c[0x0][0xbd8] ;  /* 0x0002f600ff147b82 */ /* 0x000f300000000a00 */
[----:B------:R-:W-:Y:S01]  /*f860*/  BAR.SYNC.DEFER_BLOCKING 0x1, 0x100 ;  /* 0x0044000000007b1d */ /* 0x000fe20000010000 */
[----:B-1----:R-:W-:-:S07]  /*f870*/  ISETP.NE.AND P0, PT, R19, 0x1, PT ;  /* 0x000000011300780c */ /* 0x002fce0003f05270 */
[----:B------:R-:W1:Y:S01]  /*f880*/  S2UR UR8, SR_CTAID.Y ;  /* 0x00000000000879c3 */ /* 0x000e620000002600 */
[----:B0-----:R-:W-:-:S07]  /*f890*/  VIADD R5, R5, 0xffffff80 ;  /* 0xffffff8005057836 */ /* 0x001fce0000000000 */
[----:B------:R-:W1:Y:S01]  /*f8a0*/  LDC R25, c[0x0][0xc50] ;  /* 0x00031400ff197b82 */ /* 0x000e620000000800 */
[----:B------:R-:W-:-:S04]  /*f8b0*/  SHF.R.S32.HI R6, RZ, 0x1f, R5 ;  /* 0x0000001fff067819 */ /* 0x000fc80000011405 */
[----:B------:R-:W-:-:S03]  /*f8c0*/  LEA.HI R7, R6, R5, RZ, 0x7 ;  /* 0x0000000506077211 */ /* 0x000fc600078f38ff */
[----:B------:R-:W0:Y:S01]  /*f8d0*/  LDC.64 R22, c[0x0][0xb40] ;  /* 0x0002d000ff167b82 */ /* 0x000e220000000a00 */
[----:B------:R-:W-:Y:S02]  /*f8e0*/  LEA.HI R6, R6, R5, RZ, 0x2 ;  /* 0x0000000506067211 */ /* 0x000fe400078f10ff */
[----:B------:R-:W-:Y:S02]  /*f8f0*/  LOP3.LUT R8, R7, 0xffffff80, RZ, 0xc0, !PT ;  /* 0xffffff8007087812 */ /* 0x000fe400078ec0ff */
[----:B------:R-:W-:-:S03]  /*f900*/  LOP3.LUT R6, R6, 0xfffffffc, RZ, 0xc0, !PT ;  /* 0xfffffffc06067812 */ /* 0x000fc600078ec0ff */
[C---:B------:R-:W-:Y:S01]  /*f910*/  IMAD.IADD R26, R5.reuse, 0x1, -R8 ;  /* 0x00000001051a7824 */ /* 0x040fe200078e0a08 */
[----:B------:R-:W-:Y:S01]  /*f920*/  SHF.R.S32.HI R8, RZ, 0x7, R7 ;  /* 0x00000007ff087819 */ /* 0x000fe20000011407 */
[----:B------:R-:W-:Y:S01]  /*f930*/  IMAD.IADD R12, R5, 0x1, -R6 ;  /* 0x00000001050c7824 */ /* 0x000fe200078e0a06 */
[----:B------:R-:W5:Y:S02]  /*f940*/  @P0 LDC R15, c[0x0][0xbec] ;  /* 0x0002fb00ff0f0b82 */ /* 0x000f640000000800 */
[----:B------:R-:W-:Y:S02]  /*f950*/  SHF.R.S32.HI R9, RZ, 0x1f, R26 ;  /* 0x0000001fff097819 */ /* 0x000fe4000001141a */
[----:B------:R-:W-:Y:S02]  /*f960*/  LEA.HI R5, R7, R8, RZ, 0x1 ;  /* 0x0000000807057211 */ /* 0x000fe400078f08ff */
[CC--:B------:R-:W-:Y:S02]  /*f970*/  LEA.HI R27, R9.reuse, R26.reuse, RZ, 0x2 ;  /* 0x0000001a091b7211 */ /* 0x0c0fe400078f10ff */
[----:B------:R-:W-:Y:S01]  /*f980*/  LEA.HI R9, R9, R26, RZ, 0x5 ;  /* 0x0000001a09097211 */ /* 0x000fe200078f28ff */
[----:B------:R-:W5:Y:S01]  /*f990*/  @P0 LDC R29, c[0x0][0xbec] ;  /* 0x0002fb00ff1d0b82 */ /* 0x000f620000000800 */
[----:B------:R-:W-:-:S02]  /*f9a0*/  SHF.R.S32.HI R10, RZ, 0x2, R27 ;  /* 0x00000002ff0a7819 */ /* 0x000fc4000001141b */
[----:B------:R-:W-:Y:S02]  /*f9b0*/  SHF.R.S32.HI R11, RZ, 0x1f, R27 ;  /* 0x0000001fff0b7819 */ /* 0x000fe4000001141b */
[----:B------:R-:W-:Y:S02]  /*f9c0*/  LOP3.LUT R5, R5, 0x3fffffe, RZ, 0xc0, !PT ;  /* 0x03fffffe05057812 */ /* 0x000fe400078ec0ff */
[----:B------:R-:W-:Y:S01]  /*f9d0*/  LEA.HI R11, R11, R10, RZ, 0x3 ;  /* 0x0000000a0b0b7211 */ /* 0x000fe200078f18ff */
[----:B------:R-:W5:Y:S01]  /*f9e0*/  @P0 LDC R17, c[0x0][0xbf0] ;  /* 0x0002fc00ff110b82 */ /* 0x000f620000000800 */
[----:B------:R-:W-:Y:S01]  /*f9f0*/  LEA.HI R7, R12, R12, RZ, 0x1 ;  /* 0x0000000c0c077211 */ /* 0x000fe200078f08ff */
[----:B------:R-:W-:Y:S01]  /*fa00*/  IMAD.IADD R5, R8, 0x1, -R5 ;  /* 0x0000000108057824 */ /* 0x000fe200078e0a05 */
[----:B------:R-:W-:Y:S02]  /*fa10*/  LOP3.LUT R11, R11, 0xfffffff8, RZ, 0xc0, !PT ;  /* 0xfffffff80b0b7812 */ /* 0x000fe400078ec0ff */
[----:B------:R-:W-:-:S02]  /*fa20*/  SHF.R.S32.HI R9, RZ, 0x5, R9 ;  /* 0x00000005ff097819 */ /* 0x000fc40000011409 */
[----:B------:R-:W-:Y:S01]  /*fa30*/  LOP3.LUT R7, R7, 0x1ffffffe, RZ, 0xc0, !PT ;  /* 0x1ffffffe07077812 */ /* 0x000fe200078ec0ff */
[----:B------:R-:W-:Y:S01]  /*fa40*/  IMAD.IADD R6, R10, 0x1, -R11 ;  /* 0x000000010a067824 */ /* 0x000fe200078e0a0b */
[----:B------:R-:W5:Y:S01]  /*fa50*/  @P0 LDC R16, c[0x0][0xbf0] ;  /* 0x0002fc00ff100b82 */ /* 0x000f620000000800 */
[----:B------:R-:W-:Y:S02]  /*fa60*/  LOP3.LUT R27, R27, 0x7ffffffc, RZ, 0xc0, !PT ;  /* 0x7ffffffc1b1b7812 */ /* 0x000fe400078ec0ff */
[----:B------:R-:W-:Y:S02]  /*fa70*/  IMAD R6, R9, 0x10, R6 ;  /* 0x0000001009067824 */ /* 0x000fe400078e0206 */
[----:B------:R-:W-:Y:S02]  /*fa80*/  IMAD R9, R13, UR4, RZ ;  /* 0x000000040d097c24 */ /* 0x000fe4000f8e02ff */
[----:B------:R-:W-:Y:S02]  /*fa90*/  IMAD.IADD R10, R12, 0x1, -R7 ;  /* 0x000000010c0a7824 */ /* 0x000fe400078e0a07 */
[----:B------:R-:W-:-:S02]  /*faa0*/  IMAD R5, R5, 0x40, R6 ;  /* 0x0000004005057824 */ /* 0x000fc400078e0206 */
[----:B------:R-:W-:Y:S01]  /*fab0*/  IMAD.WIDE.U32 R6, R18, UR4, RZ ;  /* 0x0000000412067c25 */ /* 0x000fe2000f8e00ff */
[----:B---3--:R-:W-:-:S03]  /*fac0*/  USHF.R.S32.HI UR4, URZ, 0x1f, UR9 ;  /* 0x0000001f3f047899 */ /* 0x008fc60008011409 */
[C---:B------:R-:W-:Y:S02]  /*fad0*/  IMAD R11, R18.reuse, UR5, R9 ;  /* 0x00000005120b7c24 */ /* 0x040fe4000f8e0209 */
[----:B------:R-:W-:Y:S02]  /*fae0*/  IMAD R13, R13, UR6, RZ ;  /* 0x000000060d0d7c24 */ /* 0x000fe4000f8e02ff */
[----:B------:R-:W-:Y:S02]  /*faf0*/  IMAD.IADD R7, R7, 0x1, R11 ;  /* 0x0000000107077824 */ /* 0x000fe400078e020b */
[----:B------:R-:W-:-:S04]  /*fb00*/  IMAD.WIDE.U32 R8, R18, UR6, RZ ;  /* 0x0000000612087c25 */ /* 0x000fc8000f8e00ff */
[----:B------:R-:W-:Y:S01]  /*fb10*/  IMAD R11, R18, UR7, R13 ;  /* 0x00000007120b7c24 */ /* 0x000fe2000f8e020d */
[----:B------:R-:W-:Y:S01]  /*fb20*/  ULDC.64 UR6, c[0x0][0xb48] ;  /* 0x0002d20000067ab9 */ /* 0x000fe20000000a00 */
[----:B------:R-:W-:Y:S02]  /*fb30*/  IMAD R10, R10, 0x8, R5 ;  /* 0x000000080a0a7824 */ /* 0x000fe400078e0205 */
[----:B------:R-:W-:Y:S02]  /*fb40*/  IMAD.MOV R18, RZ, RZ, -R18 ;  /* 0x000000ffff127224 */ /* 0x000fe400078e0a12 */
[----:B----4-:R-:W-:Y:S02]  /*fb50*/  IMAD R12, R20, UR4, RZ ;  /* 0x00000004140c7c24 */ /* 0x010fe4000f8e02ff */
[----:B--2---:R-:W-:Y:S02]  /*fb60*/  IMAD R10, R24, 0x80, R10 ;  /* 0x00000080180a7824 */ /* 0x004fe400078e020a */
[----:B0-----:R-:W-:Y:S01]  /*fb70*/  IMAD R14, R22, UR4, RZ ;  /* 0x00000004160e7c24 */ /* 0x001fe2000f8e02ff */
[----:B------:R-:W-:Y:S01]  /*fb80*/  ULDC.64 UR4, c[0x0][0xbe0] ;  /* 0x0002f80000047ab9 */ /* 0x000fe20000000a00 */
[----:B-1----:R-:W-:-:S02]  /*fb90*/  IMAD R25, R25, R18, UR8 ;  /* 0x0000000819197e24 */ /* 0x002fc4000f8e0212 */
[----:B------:R-:W-:Y:S02]  /*fba0*/  IMAD.IADD R9, R9, 0x1, R11 ;  /* 0x0000000109097824 */ /* 0x000fe400078e020b */
[----:B------:R-:W-:Y:S02]  /*fbb0*/  IMAD R13, R21, UR9, R12 ;  /* 0x00000009150d7c24 */ /* 0x000fe4000f8e020c */
[----:B------:R-:W-:-:S04]  /*fbc0*/  IMAD.WIDE.U32 R6, R20, UR9, R6 ;  /* 0x0000000914067c25 */ /* 0x000fc8000f8e0006 */
[----:B-----5:R-:W-:-:S04]  /*fbd0*/  @P0 IMAD.HI.U32 R12, R10, R15, RZ ;  /* 0x0000000f0a0c0227 */ /* 0x020fc800078e00ff */
[----:B------:R-:W-:Y:S01]  /*fbe0*/  IMAD R15, R23, UR9, R14 ;  /* 0x00000009170f7c24 */ /* 0x000fe2000f8e020e */
[----:B------:R-:W-:Y:S01]  /*fbf0*/  SHF.R.S32.HI R14, RZ, 0x1f, R25 ;  /* 0x0000001fff0e7819 */ /* 0x000fe20000011419 */
[----:B------:R-:W-:Y:S01]  /*fc00*/  IMAD.WIDE.U32 R8, R22, UR9, R8 ;  /* 0x0000000916087c25 */ /* 0x000fe2000f8e0008 */
[----:B------:R-:W-:-:S03]  /*fc10*/  ULDC.64 UR8, c[0x0][0xb28] ;  /* 0x0002ca0000087ab9 */ /* 0x000fc60000000a00 */
[----:B------:R-:W-:Y:S02]  /*fc20*/  IMAD.IADD R7, R7, 0x1, R13 ;  /* 0x0000000107077824 */ /* 0x000fe400078e020d */
[----:B------:R-:W-:-:S04]  /*fc30*/  @P0 IMAD.HI.U32 R29, R10, R29, RZ ;  /* 0x0000001d0a1d0227 */ /* 0x000fc800078e00ff */
[----:B------:R-:W-:Y:S02]  /*fc40*/  IMAD.IADD R9, R9, 0x1, R15 ;  /* 0x0000000109097824 */ /* 0x000fe400078e020f */
[----:B------:R-:W-:Y:S01]  /*fc50*/  IMAD.MOV.U32 R11, RZ, RZ, R10 ;  /* 0x000000ffff0b7224 */ /* 0x000fe200078e000a */
[----:B------:R-:W-:Y:S01]  /*fc60*/  @P0 SHF.R.U32.HI R11, RZ, R17, R12 ;  /* 0x00000011ff0b0219 */ /* 0x000fe2000001160c */
[----:B------:R-:W-:Y:S02]  /*fc70*/  IMAD R15, R14, UR6, RZ ;  /* 0x000000060e0f7c24 */ /* 0x000fe4000f8e02ff */
[----:B------:R-:W-:-:S04]  /*fc80*/  IMAD.WIDE.U32 R6, R25, UR4, R6 ;  /* 0x0000000419067c25 */ /* 0x000fc8000f8e0006 */
[----:B------:R-:W-:Y:S01]  /*fc90*/  IMAD.MOV.U32 R13, RZ, RZ, R10 ;  /* 0x000000ffff0d7224 */ /* 0x000fe200078e000a */
[----:B------:R-:W-:Y:S01]  /*fca0*/  @P0 SHF.R.U32.HI R13, RZ, R16, R29 ;  /* 0x00000010ff0d0219 */ /* 0x000fe2000001161d */
        /* <DEDUP_REMOVED lines=43> */
[C---:B------:R-:W-:Y:S01]  /*ff60*/  VIADD R17, R5.reuse, 0x8 ;  /* 0x0000000805117836 */ /* 0x040fe20000000000 */
[----:B------:R-:W-:Y:S01]  /*ff70*/  UIADD3 UR4, UR4, 0x28820, URZ ;  /* 0x0002882004047890 */ /* 0x000fe2000fffe03f */
[----:B------:R-:W0:Y:S01]  /*ff80*/  SHFL.IDX PT, R7, R11, RZ, 0x1c1f ;  /* 0x001c1fff0b077589 */ /* 0x000e2200000e0000 */
[-C--:B------:R-:W-:Y:S01]  /*ff90*/  ISETP.GE.OR P1, PT, R5, R16.reuse, P0 ;  /* 0x000000100500720c */ /* 0x080fe20000726670 */
[----:B------:R-:W-:Y:S01]  /*ffa0*/  IMAD.IADD R19, R26, 0x1, -R27 ;  /* 0x000000011a137824 */ /* 0x000fe200078e0a1b */
[-C--:B------:R-:W-:Y:S01]  /*ffb0*/  ISETP.GE.OR P0, PT, R17, R16.reuse, P0 ;  /* 0x000000101100720c */ /* 0x080fe20000706670 */
[----:B------:R-:W-:Y:S01]  /*ffc0*/  SHFL.IDX PT, R8, R10, 0x1, 0x1c1f ;  /* 0x003c1f000a087f89 */ /* 0x000fe200000e0000 */
[----:B------:R-:W-:Y:S01]  /*ffd0*/  UPRMT UR4, URZ, 0x654, UR4 ;  /* 0x000006543f047896 */ /* 0x000fe20008000004 */
[----:B------:R-:W-:Y:S01]  /*ffe0*/  ISETP.GE.AND P2, PT, R5, R16, PT ;  /* 0x000000100500720c */ /* 0x000fe20003f46270 */
[----:B------:R-:W-:Y:S01]  /*fff0*/  IMAD.SHL.U32 R19, R19, 0x2, RZ ;  /* 0x0000000213137824 */ /* 0x000fe200078e00ff */
[----:B------:R-:W1:Y:S04]  /*10000*/  SHFL.IDX PT, R9, R11, 0x1, 0x1c1f ;  /* 0x003c1f000b097f89 */ /* 0x000e6800000e0000 */
[----:B------:R2:W3:Y:S02]  /*10010*/  SHFL.IDX PT, R14, R20, RZ, 0x1c1f ;  /* 0x001c1fff140e7589 */ /* 0x0004e400000e0000 */
[----:B------:R-:W-:Y:S02]  /*10020*/  SYNCS.ARRIVE.TRANS64.RED.A1T0 RZ, [UR4], RZ ;  /* 0x000000ffffff79a7 */ /* 0x000fe40008100404 */
        /* <DEDUP_REMOVED lines=12> */
[----:B------:R-:W-:Y:S01]  /*100f0*/  VIADD R11, R19, 0x30 ;  /* 0x00000030130b7836 */ /* 0x000fe20000000000 */
[----:B------:R-:W-:Y:S01]  /*10100*/  ISETP.GE.AND P1, PT, R9, UR4, PT ;  /* 0x0000000409007c0c */ /* 0x000fe2000bf26270 */
[----:B------:R-:W-:-:S02]  /*10110*/  VIADD R12, R19, 0x38 ;  /* 0x00000038130c7836 */ /* 0x000fc40000000000 */
[----:B------:R-:W-:Y:S01]  /*10120*/  VIADD R13, R19, 0x40 ;  /* 0x00000040130d7836 */ /* 0x000fe20000000000 */
[----:B------:R-:W-:Y:S01]  /*10130*/  ISETP.GE.AND P4, PT, R11, UR4, PT ;  /* 0x000000040b007c0c */ /* 0x000fe2000bf86270 */
[C---:B------:R-:W-:Y:S01]  /*10140*/  VIADD R18, R19.reuse, 0x60 ;  /* 0x0000006013127836 */ /* 0x040fe20000000000 */
[----:B------:R-:W-:Y:S01]  /*10150*/  ISETP.GE.AND P5, PT, R12, UR4, PT ;  /* 0x000000040c007c0c */ /* 0x000fe2000bfa6270 */
[----:B---34-:R-:W-:Y:S01]  /*10160*/  @!P2 IMAD.WIDE R4, R19, 0x4, R14 ;  /* 0x000000041304a825 */ /* 0x018fe200078e020e */
[----:B------:R-:W-:Y:S02]  /*10170*/  ISETP.GE.AND P6, PT, R13, UR4, PT ;  /* 0x000000040d007c0c */ /* 0x000fe4000bfc6270 */
[----:B------:R-:W-:Y:S02]  /*10180*/  @!P3 LEA.HI R0, R0, R0, RZ, 0x1 ;  /* 0x000000000000b211 */ /* 0x000fe400078f08ff */
[----:B------:R0:W-:Y:S01]  /*10190*/  @!P2 ST.E.64 desc[UR44][R4.64], R2 ;  /* 0x000000020400a985 */ /* 0x0001e2000c101b2c */
[----:B------:R-:W-:-:S02]  /*101a0*/  @!P0 LEA.HI R8, R8, R8, RZ, 0x1 ;  /* 0x0000000808088211 */ /* 0x000fc400078f08ff */
[----:B------:R-:W-:Y:S01]  /*101b0*/  @!P3 LOP3.LUT R7, R0, 0xfffffffe, RZ, 0xc0, !PT ;  /* 0xfffffffe0007b812 */ /* 0x000fe200078ec0ff */
[----:B------:R-:W-:Y:S01]  /*101c0*/  VIADD R0, R19, 0x20 ;  /* 0x0000002013007836 */ /* 0x000fe20000000000 */
[----:B------:R-:W-:Y:S02]  /*101d0*/  @!P1 LEA.HI R9, R9, R9, RZ, 0x1 ;  /* 0x0000000909099211 */ /* 0x000fe400078f08ff */
[----:B------:R-:W-:Y:S01]  /*101e0*/  @!P4 LEA.HI R11, R11, R11, RZ, 0x1 ;  /* 0x0000000b0b0bc211 */ /* 0x000fe200078f08ff */
[----:B------:R-:W-:Y:S01]  /*101f0*/  @!P3 IMAD.WIDE R6, R7, 0x4, R14 ;  /* 0x000000040706b825 */ /* 0x000fe200078e020e */
[----:B------:R-:W-:Y:S02]  /*10200*/  ISETP.GE.AND P2, PT, R0, UR4, PT ;  /* 0x0000000400007c0c */ /* 0x000fe4000bf46270 */
[----:B------:R-:W-:Y:S02]  /*10210*/  @!P5 LEA.HI R12, R12, R12, RZ, 0x1 ;  /* 0x0000000c0c0cd211 */ /* 0x000fe400078f08ff */
[----:B------:R1:W-:Y:S01]  /*10220*/  @!P3 ST.E.64 desc[UR44][R6.64], R92 ;  /* 0x0000005c0600b985 */ /* 0x0003e2000c101b2c */
[----:B------:R-:W-:-:S02]  /*10230*/  ISETP.GE.AND P3, PT, R10, UR4, PT ;  /* 0x000000040a007c0c */ /* 0x000fc4000bf66270 */
[----:B0-----:R-:W-:Y:S02]  /*10240*/  @!P0 LOP3.LUT R3, R8, 0xfffffffe, RZ, 0xc0, !PT ;  /* 0xfffffffe08038812 */ /* 0x001fe400078ec0ff */
[----:B------:R-:W-:Y:S02]  /*10250*/  @!P1 LOP3.LUT R5, R9, 0xfffffffe, RZ, 0xc0, !PT ;  /* 0xfffffffe09059812 */ /* 0x000fe400078ec0ff */
[----:B------:R-:W-:Y:S01]  /*10260*/  @!P4 LOP3.LUT R11, R11, 0xfffffffe, RZ, 0xc0, !PT ;  /* 0xfffffffe0b0bc812 */ /* 0x000fe200078ec0ff */
[----:B------:R-:W-:Y:S01]  /*10270*/  @!P0 IMAD.WIDE R2, R3, 0x4, R14 ;  /* 0x0000000403028825 */ /* 0x000fe200078e020e */
[----:B------:R-:W-:-:S03]  /*10280*/  @!P2 LEA.HI R0, R0, R0, RZ, 0x1 ;  /* 0x000000000000a211 */ /* 0x000fc600078f08ff */
[--C-:B------:R-:W-:Y:S01]  /*10290*/  @!P1 IMAD.WIDE R4, R5, 0x4, R14.reuse ;  /* 0x0000000405049825 */ /* 0x100fe200078e020e */
[----:B------:R0:W-:Y:S01]  /*102a0*/  @!P0 ST.E.64 desc[UR44][R2.64], R96 ;  /* 0x0000006002008985 */ /* 0x0001e2000c101b2c */
[----:B------:R-:W-:Y:S02]  /*102b0*/  @!P3 LEA.HI R10, R10, R10, RZ, 0x1 ;  /* 0x0000000a0a0ab211 */ /* 0x000fe400078f08ff */
[----:B-1----:R-:W-:Y:S01]  /*102c0*/  @!P2 LOP3.LUT R7, R0, 0xfffffffe, RZ, 0xc0, !PT ;  /* 0xfffffffe0007a812 */ /* 0x002fe200078ec0ff */
[----:B------:R1:W-:Y:S01]  /*102d0*/  @!P1 ST.E.64 desc[UR44][R4.64], R100 ;  /* 0x0000006404009985 */ /* 0x0003e2000c101b2c */
[----:B------:R-:W-:Y:S02]  /*102e0*/  @!P3 LOP3.LUT R9, R10, 0xfffffffe, RZ, 0xc0, !PT ;  /* 0xfffffffe0a09b812 */ /* 0x000fe400078ec0ff */
[----:B------:R-:W-:Y:S01]  /*102f0*/  @!P6 LEA.HI R0, R13, R13, RZ, 0x1 ;  /* 0x0000000d0d00e211 */ /* 0x000fe200078f08ff */
[----:B------:R-:W-:Y:S01]  /*10300*/  @!P2 IMAD.WIDE R6, R7, 0x4, R14 ;  /* 0x000000040706a825 */ /* 0x000fe200078e020e */
[----:B------:R-:W-:-:S02]  /*10310*/  @!P5 LOP3.LUT R13, R12, 0xfffffffe, RZ, 0xc0, !PT ;  /* 0xfffffffe0c0dd812 */ /* 0x000fc400078ec0ff */
[----:B------:R-:W-:Y:S01]  /*10320*/  @!P6 LOP3.LUT R21, R0, 0xfffffffe, RZ, 0xc0, !PT ;  /* 0xfffffffe0015e812 */ /* 0x000fe200078ec0ff */
[----:B------:R-:W-:Y:S01]  /*10330*/  VIADD R0, R19, 0x48 ;  /* 0x0000004813007836 */ /* 0x000fe20000000000 */
[----:B------:R-:W-:Y:S01]  /*10340*/  @!P2 ST.E.64 desc[UR44][R6.64], R104 ;  /* 0x000000680600a985 */ /* 0x000fe2000c101b2c */
[----:B0-----:R-:W-:-:S03]  /*10350*/  @!P3 IMAD.WIDE R2, R9, 0x4, R14 ;  /* 0x000000040902b825 */ /* 0x001fc600078e020e */
[----:B------:R-:W-:Y:S01]  /*10360*/  ISETP.GE.AND P0, PT, R0, UR4, PT ;  /* 0x0000000400007c0c */ /* 0x000fe2000bf06270 */
[--C-:B-1----:R-:W-:Y:S01]  /*10370*/  @!P4 IMAD.WIDE R4, R11, 0x4, R14.reuse ;  /* 0x000000040b04c825 */ /* 0x102fe200078e020e */
[----:B------:R0:W-:Y:S01]  /*10380*/  @!P3 ST.E.64 desc[UR44][R2.64], R108 ;  /* 0x0000006c0200b985 */ /* 0x0001e2000c101b2c */
[----:B------:R-:W-:Y:S02]  /*10390*/  ISETP.GE.AND P3, PT, R18, UR4, PT ;  /* 0x0000000412007c0c */ /* 0x000fe4000bf66270 */
[--C-:B------:R-:W-:Y:S01]  /*103a0*/  @!P5 IMAD.WIDE R8, R13, 0x4, R14.reuse ;  /* 0x000000040d08d825 */ /* 0x100fe200078e020e */
[----:B------:R-:W-:Y:S03]  /*103b0*/  @!P4 ST.E.64 desc[UR44][R4.64], R112 ;  /* 0x000000700400c985 */ /* 0x000fe6000c101b2c */
[----:B------:R-:W-:Y:S01]  /*103c0*/  VIADD R12, R19, 0x50 ;  /* 0x00000050130c7836 */ /* 0x000fe20000000000 */
[----:B------:R1:W-:Y:S01]  /*103d0*/  @!P5 ST.E.64 desc[UR44][R8.64], R116 ;  /* 0x000000740800d985 */ /* 0x0003e2000c101b2c */
[----:B------:R-:W-:-:S02]  /*103e0*/  @!P6 IMAD.WIDE R10, R21, 0x4, R14 ;  /* 0x00000004150ae825 */ /* 0x000fc400078e020e */
[----:B------:R-:W-:Y:S02]  /*103f0*/  @!P0 LEA.HI R0, R0, R0, RZ, 0x1 ;  /* 0x0000000000008211 */ /* 0x000fe400078f08ff */
[C---:B------:R-:W-:Y:S01]  /*10400*/  VIADD R13, R19.reuse, 0x58 ;  /* 0x00000058130d7836 */ /* 0x040fe20000000000 */
[----:B------:R-:W-:Y:S01]  /*10410*/  ISETP.GE.AND P1, PT, R12, UR4, PT ;  /* 0x000000040c007c0c */ /* 0x000fe2000bf26270 */
[C---:B0-----:R-:W-:Y:S01]  /*10420*/  VIADD R3, R19.reuse, 0x78 ;  /* 0x0000007813037836 */ /* 0x041fe20000000000 */
[----:B------:R0:W-:Y:S01]  /*10430*/  @!P6 ST.E.64 desc[UR44][R10.64], R120 ;  /* 0x000000780a00e985 */ /* 0x0001e2000c101b2c */
[----:B------:R-:W-:Y:S01]  /*10440*/  VIADD R6, R19, 0x68 ;  /* 0x0000006813067836 */ /* 0x000fe20000000000 */
[----:B------:R-:W-:Y:S01]  /*10450*/  ISETP.GE.AND P2, PT, R13, UR4, PT ;  /* 0x000000040d007c0c */ /* 0x000fe2000bf46270 */
[----:B------:R-:W-:Y:S01]  /*10460*/  VIADD R7, R19, 0x70 ;  /* 0x0000007013077836 */ /* 0x000fe20000000000 */
[----:B------:R-:W-:Y:S02]  /*10470*/  ISETP.GE.AND P6, PT, R3, UR4, PT ;  /* 0x0000000403007c0c */ /* 0x000fe4000bfc6270 */
[----:B------:R-:W-:-:S02]  /*10480*/  ISETP.GE.AND P4, PT, R6, UR4, PT ;  /* 0x0000000406007c0c */ /* 0x000fc4000bf86270 */
[----:B------:R-:W-:Y:S02]  /*10490*/  ISETP.GE.AND P5, PT, R7, UR4, PT ;  /* 0x0000000407007c0c */ /* 0x000fe4000bfa6270 */
[----:B------:R-:W-:Y:S02]  /*104a0*/  @!P3 LEA.HI R18, R18, R18, RZ, 0x1 ;  /* 0x000000121212b211 */ /* 0x000fe400078f08ff */
[----:B------:R-:W-:Y:S02]  /*104b0*/  @!P1 LEA.HI R12, R12, R12, RZ, 0x1 ;  /* 0x0000000c0c0c9211 */ /* 0x000fe400078f08ff */
[----:B-1----:R-:W-:Y:S02]  /*104c0*/  @!P3 LOP3.LUT R9, R18, 0xfffffffe, RZ, 0xc0, !PT ;  /* 0xfffffffe1209b812 */ /* 0x002fe400078ec0ff */
[----:B------:R-:W-:Y:S02]  /*104d0*/  @!P2 LEA.HI R13, R13, R13, RZ, 0x1 ;  /* 0x0000000d0d0da211 */ /* 0x000fe400078f08ff */
[----:B------:R-:W-:Y:S01]  /*104e0*/  @!P6 LEA.HI R4, R3, R3, RZ, 0x1 ;  /* 0x000000030304e211 */ /* 0x000fe200078f08ff */
[----:B------:R-:W-:Y:S01]  /*104f0*/  @!P3 IMAD.WIDE R8, R9, 0x4, R14 ;  /* 0x000000040908b825 */ /* 0x000fe200078e020e */
[----:B------:R-:W-:-:S02]  /*10500*/  @!P4 LEA.HI R6, R6, R6, RZ, 0x1 ;  /* 0x000000060606c211 */ /* 0x000fc400078f08ff */
[----:B------:R-:W-:Y:S02]  /*10510*/  @!P5 LEA.HI R2, R7, R7, RZ, 0x1 ;  /* 0x000000070702d211 */ /* 0x000fe400078f08ff */
[----:B------:R-:W-:Y:S02]  /*10520*/  @!P0 LOP3.LUT R3, R0, 0xfffffffe, RZ, 0xc0, !PT ;  /* 0xfffffffe00038812 */ /* 0x000fe400078ec0ff */
[----:B------:R-:W-:Y:S02]  /*10530*/  @!P1 LOP3.LUT R5, R12, 0xfffffffe, RZ, 0xc0, !PT ;  /* 0xfffffffe0c059812 */ /* 0x000fe400078ec0ff */
[----:B------:R-:W-:Y:S02]  /*10540*/  @!P2 LOP3.LUT R7, R13, 0xfffffffe, RZ, 0xc0, !PT ;  /* 0xfffffffe0d07a812 */ /* 0x000fe400078ec0ff */
[----:B0-----:R-:W-:Y:S02]  /*10550*/  @!P4 LOP3.LUT R11, R6, 0xfffffffe, RZ, 0xc0, !PT ;  /* 0xfffffffe060bc812 */ /* 0x001fe400078ec0ff */
[----:B------:R-:W-:Y:S01]  /*10560*/  @!P5 LOP3.LUT R13, R2, 0xfffffffe, RZ, 0xc0, !PT ;  /* 0xfffffffe020dd812 */ /* 0x000fe200078ec0ff */
[----:B------:R-:W-:Y:S01]  /*10570*/  @!P0 IMAD.WIDE R2, R3, 0x4, R14 ;  /* 0x0000000403028825 */ /* 0x000fe200078e020e */
[----:B------:R-:W-:-:S03]  /*10580*/  @!P6 LOP3.LUT R21, R4, 0xfffffffe, RZ, 0xc0, !PT ;  /* 0xfffffffe0415e812 */ /* 0x000fc600078ec0ff */
        /* <DEDUP_REMOVED lines=12> */
.L_x_7282:
[----:B------:R-:W-:Y:S05]  /*10650*/  BSYNC B0 ;  /* 0x0000000000007941 */ /* 0x000fea0003800000 */
.L_x_7281:
[----:B------:R-:W-:Y:S01]  /*10660*/  ISETP.GE.AND P0, PT, R17, R16, PT ;  /* 0x000000101100720c */ /* 0x000fe20003f06270 */
[----:B0-----:R0:W1:Y:S04]  /*10670*/  SHFL.IDX PT, R13, R22, 0x1, 0x1c1f ;  /* 0x003c1f00160d7f89 */ /* 0x00106800000e0000 */
[----:B------:R0:W0:Y:S08]  /*10680*/  SHFL.IDX PT, R12, R20, 0x1, 0x1c1f ;  /* 0x003c1f00140c7f89 */ /* 0x00003000000e0000 */
[----:B------:R-:W-:Y:S05]  /*10690*/  @P0 BRA `(.L_x_7201) ;  /* 0x0000004800040947 */ /* 0x000fea0003800000 */
[----:B------:R-:W-:Y:S01]  /*106a0*/  ULDC UR4, c[0x0][0xac8] ;  /* 0x0002b20000047ab9 */ /* 0x000fe20000000800 */
[C---:B--2---:R-:W-:Y:S01]  /*106b0*/  VIADD R0, R19.reuse, 0x8 ;  /* 0x0000000813007836 */ /* 0x044fe20000000000 */
[C---:B------:R-:W-:Y:S01]  /*106c0*/  ISETP.GE.AND P0, PT, R19.reuse, UR4, PT ;  /* 0x0000000413007c0c */ /* 0x040fe2000bf06270 */
[C---:B------:R-:W-:Y:S02]  /*106d0*/  VIADD R4, R19.reuse, 0x10 ;  /* 0x0000001013047836 */ /* 0x040fe40000000000 */
[C---:B------:R-:W-:Y:S01]  /*106e0*/  VIADD R6, R19.reuse, 0x18 ;  /* 0x0000001813067836 */ /* 0x040fe20000000000 */
[----:B------:R-:W-:Y:S01]  /*106f0*/  ISETP.GE.AND P5, PT, R0, UR4, PT ;  /* 0x0000000400007c0c */ /* 0x000fe2000bfa6270 */
[C---:B------:R-:W-:Y:S01]  /*10700*/  VIADD R8, R19.reuse, 0x20 ;  /* 0x0000002013087836 */ /* 0x040fe20000000000 */
[----:B------:R-:W-:Y:S01]  /*10710*/  ISETP.GE.AND P6, PT, R4, UR4, PT ;  /* 0x0000000404007c0c */ /* 0x000fe2000bfc6270 */
[C---:B------:R-:W-:Y:S02]  /*10720*/  VIADD R9, R19.reuse, 0x28 ;  /* 0x0000002813097836 */ /* 0x040fe40000000000 */
[C---:B------:R-:W-:Y:S01]  /*10730*/  VIADD R10, R19.reuse, 0x30 ;  /* 0x00000030130a7836 */ /* 0x040fe20000000000 */
[----:B------:R-:W-:Y:S01]  /*10740*/  ISETP.GE.AND P4, PT, R8, UR4, PT ;  /* 0x0000000408007c0c */ /* 0x000fe2000bf86270 */
[----:B------:R-:W-:Y:S01]  /*10750*/  VIADD R11, R19, 0x38 ;  /* 0x00000038130b7836 */ /* 0x000fe20000000000 */
[----:B------:R-:W-:Y:S01]  /*10760*/  ISETP.GE.AND P3, PT, R9, UR4, PT ;  /* 0x0000000409007c0c */ /* 0x000fe2000bf66270 */
[----:B01----:R-:W-:Y:S01]  /*10770*/  @!P0 IMAD.WIDE R2, R19, 0x4, R12 ;  /* 0x0000000413028825 */ /* 0x003fe200078e020c */
[----:B------:R-:W-:-:S02]  /*10780*/  ISETP.GE.AND P2, PT, R10, UR4, PT ;  /* 0x000000040a007c0c */ /* 0x000fc4000bf46270 */
[----:B------:R-:W-:Y:S01]  /*10790*/  ISETP.GE.AND P1, PT, R11, UR4, PT ;  /* 0x000000040b007c0c */ /* 0x000fe2000bf26270 */
[C---:B------:R-:W-:Y:S01]  /*107a0*/  VIADD R16, R19.reuse, 0x40 ;  /* 0x0000004013107836 */ /* 0x040fe20000000000 */
[----:B------:R0:W-:Y:S01]  /*107b0*/  @!P0 ST.E.64 desc[UR44][R2.64], R90 ;  /* 0x0000005a02008985 */ /* 0x0001e2000c101b2c */
[----:B------:R-:W-:Y:S01]  /*107c0*/  ISETP.GE.AND P0, PT, R6, UR4, PT ;  /* 0x0000000406007c0c */ /* 0x000fe2000bf06270 */
[C---:B------:R-:W-:Y:S01]  /*107d0*/  VIADD R18, R19.reuse, 0x48 ;  /* 0x0000004813127836 */ /* 0x040fe20000000000 */
[----:B------:R-:W-:Y:S01]  /*107e0*/  @!P5 LEA.HI R0, R0, R0, RZ, 0x1 ;  /* 0x000000000000d211 */ /* 0x000fe200078f08ff */
[----:B------:R-:W-:Y:S01]  /*107f0*/  VIADD R20, R19, 0x70 ;  /* 0x0000007013147836 */ /* 0x000fe20000000000 */
        /* <DEDUP_REMOVED lines=9> */
[----:B---3--:R-:W-:Y:S01]  /*10890*/  @!P1 LEA.HI R14, R11, R11, RZ, 0x1 ;  /* 0x0000000b0b0e9211 */ /* 0x008fe200078f08ff */
[----:B------:R0:W-:Y:S01]  /*108a0*/  @!P5 ST.E.64 desc[UR44][R2.64], R94 ;  /* 0x0000005e0200d985 */ /* 0x0001e2000c101b2c */
[----:B------:R-:W-:-:S02]  /*108b0*/  @!P0 LOP3.LUT R7, R6, 0xfffffffe, RZ, 0xc0, !PT ;  /* 0xfffffffe06078812 */ /* 0x000fc400078ec0ff */
[----:B------:R-:W-:Y:S01]  /*108c0*/  @!P4 LOP3.LUT R9, R8, 0xfffffffe, RZ, 0xc0, !PT ;  /* 0xfffffffe0809c812 */ /* 0x000fe200078ec0ff */
[----:B------:R1:W-:Y:S01]  /*108d0*/  @!P6 ST.E.64 desc[UR44][R4.64], R98 ;  /* 0x000000620400e985 */ /* 0x0003e2000c101b2c */
[----:B------:R-:W-:Y:S01]  /*108e0*/  @!P3 LOP3.LUT R11, R0, 0xfffffffe, RZ, 0xc0, !PT ;  /* 0xfffffffe000bb812 */ /* 0x000fe200078ec0ff */
[C---:B------:R-:W-:Y:S01]  /*108f0*/  VIADD R0, R19.reuse, 0x50 ;  /* 0x0000005013007836 */ /* 0x040fe20000000000 */
[----:B----4-:R-:W-:Y:S02]  /*10900*/  @!P2 LOP3.LUT R15, R10, 0xfffffffe, RZ, 0xc0, !PT ;  /* 0xfffffffe0a0fa812 */ /* 0x010fe400078ec0ff */
        /* <DEDUP_REMOVED lines=22> */
[----:B------:R-:W-:Y:S02]  /*10a70*/  ISETP.GE.AND P2, PT, R15, UR4, PT ;  /* 0x000000040f007c0c */ /* 0x000fe4000bf46270 */
[----:B------:R-:W-:-:S02]  /*10a80*/  ISETP.GE.AND P3, PT, R17, UR4, PT ;  /* 0x0000000411007c0c */ /* 0x000fc4000bf66270 */
[----:B0-----:R-:W-:Y:S02]  /*10a90*/  @!P5 LOP3.LUT R3, R16, 0xfffffffe, RZ, 0xc0, !PT ;  /* 0xfffffffe1003d812 */ /* 0x001fe400078ec0ff */
[----:B-1----:R-:W-:Y:S02]  /*10aa0*/  @!P6 LOP3.LUT R5, R18, 0xfffffffe, RZ, 0xc0, !PT ;  /* 0xfffffffe1205e812 */ /* 0x002fe400078ec0ff */
[----:B------:R-:W-:Y:S01]  /*10ab0*/  @!P0 LEA.HI R0, R0, R0, RZ, 0x1 ;  /* 0x0000000000008211 */ /* 0x000fe200078f08ff */
[--C-:B------:R-:W-:Y:S01]  /*10ac0*/  @!P5 IMAD.WIDE R2, R3, 0x4, R12.reuse ;  /* 0x000000040302d825 */ /* 0x100fe200078e020c */
[----:B------:R-:W-:Y:S02]  /*10ad0*/  @!P4 LEA.HI R20, R20, R20, RZ, 0x1 ;  /* 0x000000141414c211 */ /* 0x000fe400078f08ff */
[----:B------:R-:W-:Y:S01]  /*10ae0*/  @!P1 LEA.HI R14, R14, R14, RZ, 0x1 ;  /* 0x0000000e0e0e9211 */ /* 0x000fe200078f08ff */
[----:B------:R-:W-:Y:S01]  /*10af0*/  @!P6 IMAD.WIDE R4, R5, 0x4, R12 ;  /* 0x000000040504e825 */ /* 0x000fe200078e020c */
[----:B------:R-:W-:Y:S01]  /*10b00*/  @!P2 LEA.HI R15, R15, R15, RZ, 0x1 ;  /* 0x0000000f0f0fa211 */ /* 0x000fe200078f08ff */
[----:B------:R0:W-:Y:S01]  /*10b10*/  @!P5 ST.E.64 desc[UR44][R2.64], R122 ;  /* 0x0000007a0200d985 */ /* 0x0001e2000c101b2c */
[----:B------:R-:W-:-:S02]  /*10b20*/  @!P3 LEA.HI R17, R17, R17, RZ, 0x1 ;  /* 0x000000111111b211 */ /* 0x000fc400078f08ff */
[----:B--2---:R-:W-:Y:S01]  /*10b30*/  @!P0 LOP3.LUT R7, R0, 0xfffffffe, RZ, 0xc0, !PT ;  /* 0xfffffffe00078812 */ /* 0x004fe200078ec0ff */
[----:B------:R1:W-:Y:S01]  /*10b40*/  @!P6 ST.E.64 desc[UR44][R4.64], R126 ;  /* 0x0000007e0400e985 */ /* 0x0003e2000c101b2c */
[----:B---3--:R-:W-:Y:S02]  /*10b50*/  @!P1 LOP3.LUT R9, R14, 0xfffffffe, RZ, 0xc0, !PT ;  /* 0xfffffffe0e099812 */ /* 0x008fe400078ec0ff */
[----:B------:R-:W-:Y:S02]  /*10b60*/  @!P2 LOP3.LUT R15, R15, 0xfffffffe, RZ, 0xc0, !PT ;  /* 0xfffffffe0f0fa812 */ /* 0x000fe400078ec0ff */
[----:B------:R-:W-:Y:S02]  /*10b70*/  @!P3 LOP3.LUT R17, R17, 0xfffffffe, RZ, 0xc0, !PT ;  /* 0xfffffffe1111b812 */ /* 0x000fe400078ec0ff */
[----:B----4-:R-:W-:Y:S01]  /*10b80*/  @!P4 LOP3.LUT R11, R20, 0xfffffffe, RZ, 0xc0, !PT ;  /* 0xfffffffe140bc812 */ /* 0x010fe200078ec0ff */
[----:B0-----:R-:W-:-:S04]  /*10b90*/  @!P0 IMAD.WIDE R2, R7, 0x4, R12 ;  /* 0x0000000407028825 */ /* 0x001fc800078e020c */
[--C-:B-1----:R-:W-:Y:S01]  /*10ba0*/  @!P1 IMAD.WIDE R4, R9, 0x4, R12.reuse ;  /* 0x0000000409049825 */ /* 0x102fe200078e020c */
[----:B------:R0:W-:Y:S01]  /*10bb0*/  @!P0 ST.E.64 desc[UR44][R2.64], R130 ;  /* 0x0000008202008985 */ /* 0x0001e2000c101b2c */
[----:B------:R-:W-:Y:S02]  /*10bc0*/  ISETP.GE.AND P0, PT, R19, UR4, PT ;  /* 0x0000000413007c0c */ /* 0x000fe4000bf06270 */
        /* <DEDUP_REMOVED lines=8> */
[----:B------:R-:W-:-:S04]  /*10c50*/  LEA.HI R19, R19, R19, RZ, 0x1 ;  /* 0x0000001313137211 */ /* 0x000fc800078f08ff */
[----:B0-----:R-:W-:-:S05]  /*10c60*/  LOP3.LUT R3, R19, 0xfffffffe, RZ, 0xc0, !PT ;  /* 0xfffffffe13037812 */ /* 0x001fca00078ec0ff */
[----:B------:R-:W-:-:S05]  /*10c70*/  IMAD.WIDE R2, R3, 0x4, R12 ;  /* 0x0000000403027825 */ /* 0x000fca00078e020c */
[----:B------:R0:W-:Y:S01]  /*10c80*/  ST.E.64 desc[UR44][R2.64], R150 ;  /* 0x0000009602007985 */ /* 0x0001e2000c101b2c */
[----:B------:R-:W-:Y:S05]  /*10c90*/  BRA `(.L_x_7201) ;  /* 0x0000004000847947 */ /* 0x000fea0003800000 */
.L_x_7280:
        /* <DEDUP_REMOVED lines=14> */
[----:B------:R-:W-:Y:S01]  /*10d80*/  SHF.R.S32.HI R5, RZ, 0x1f, R18 ;  /* 0x0000001fff057819 */ /* 0x000fe20000011412 */
[----:B------:R-:W-:Y:S02]  /*10d90*/  ULDC.64 UR6, c[0x0][0xbd0] ;  /* 0x0002f40000067ab9 */ /* 0x000fe40000000a00 */
        /* <DEDUP_REMOVED lines=22> */
[----:B------:R-:W-:Y:S01]  /*10f00*/  IADD3 R2, P0, R5, R2, RZ ;  /* 0x0000000205027210 */ /* 0x000fe20007f1e0ff */
[----:B------:R-:W-:Y:S02]  /*10f10*/  IMAD.MOV R7, RZ, RZ, -R5 ;  /* 0x000000ffff077224 */ /* 0x000fe400078e0a05 */
        /* <DEDUP_REMOVED lines=17> */
.L_x_7199:
[----:B------:R-:W-:-:S08]  /*11030*/  NOP ;  /* 0x0000000000007918 */ /* 0x000fd00000000000 */
[----:B--2---:R-:W0:-:S00]  /*11040*/  USETMAXREG.DEALLOC.CTAPOOL 0x18 ;  /* 0x00000018000079c8 */ /* 0x004e0000080e0500 */
        /* <DEDUP_REMOVED lines=16> */
.L_x_7283:
[----:B------:R-:W-:Y:S01]  /*11150*/  ULDC UR7, c[0x0][0xc50] ;  /* 0x0003140000077ab9 */ /* 0x000fe20000000800 */
[----:B------:R-:W-:Y:S01]  /*11160*/  UMOV UR36, UR6 ;  /* 0x0000000600247c82 */ /* 0x000fe20008000000 */
[----:B------:R-:W-:-:S11]  /*11170*/  UISETP.NE.AND UP0, UPT, UR7, 0x1, UPT ;  /* 0x000000010700788c */ /* 0x000fd6000bf05270 */
[----:B------:R-:W-:Y:S01]  /*11180*/  @UP0 ULDC UR4, c[0x0][0xc54] ;  /* 0x0003150000040ab9 */ /* 0x000fe20000000800 */
[----:B------:R-:W-:Y:S01]  /*11190*/  @UP0 ULDC UR8, c[0x0][0xc58] ;  /* 0x0003160000080ab9 */ /* 0x000fe20000000800 */
[----:B------:R-:W-:-:S04]  /*111a0*/  UIMAD.WIDE.U32 UR4, UR6, UR4, URZ ;  /* 0x00000004060472a5 */ /* 0x000fc8000f8e003f */
[----:B------:R-:W-:-:S12]  /*111b0*/  @UP0 USHF.R.U32.HI UR36, URZ, UR8, UR5 ;  /* 0x000000083f240299 */ /* 0x000fd80008011605 */
.L_x_7284:
        /* <DEDUP_REMOVED lines=45> */
.L_x_7287:
[----:B------:R-:W-:-:S11]  /*11490*/  UISETP.NE.AND UP0, UPT, UR5, 0x1, UPT ;  /* 0x000000010500788c */ /* 0x000fd6000bf05270 */
[----:B------:R-:W-:Y:S02]  /*114a0*/  @UP0 ULDC.64 UR14, c[0x0][0x9e8] ;  /* 0x00027a00000e0ab9 */ /* 0x000fe40000000a00 */
[----:B------:R-:W-:-:S04]  /*114b0*/  UIMAD.WIDE.U32 UR6, UR8, UR14, URZ ;  /* 0x0000000e080672a5 */ /* 0x000fc8000f8e003f */
[----:B------:R-:W-:-:S12]  /*114c0*/  @UP0 USHF.R.U32.HI UR8, URZ, UR15, UR7 ;  /* 0x0000000f3f080299 */ /* 0x000fd80008011607 */
.L_x_7288:
[----:B------:R-:W-:-:S04]  /*114d0*/  UIMAD UR8, UR8, UR5, UR5 ;  /* 0x00000005080872a4 */ /* 0x000fc8000f8e0205 */
[----:B------:R-:W-:-:S04]  /*114e0*/  UISETP.LT.AND UP0, UPT, UR4, UR8, UPT ;  /* 0x000000080400728c */ /* 0x000fc8000bf01270 */
[----:B------:R-:W-:-:S12]  /*114f0*/  USEL UR4, UR4, UR8, UP0 ;  /* 0x0000000804047287 */ /* 0x000fd80008000000 */
.L_x_7286:
        /* <DEDUP_REMOVED lines=26> */
.L_x_7290:
[----:B------:R-:W-:-:S11]  /*116a0*/  UISETP.NE.AND UP0, UPT, UR5, 0x1, UPT ;  /* 0x000000010500788c */ /* 0x000fd6000bf05270 */
[----:B------:R-:W-:Y:S02]  /*116b0*/  @UP0 ULDC.64 UR10, c[0x0][0x9e8] ;  /* 0x00027a00000a0ab9 */ /* 0x000fe40000000a00 */
[----:B------:R-:W-:-:S04]  /*116c0*/  UIMAD.WIDE.U32 UR6, UR4, UR10, URZ ;  /* 0x0000000a040672a5 */ /* 0x000fc8000f8e003f */
[----:B------:R-:W-:-:S12]  /*116d0*/  @UP0 USHF.R.U32.HI UR4, URZ, UR11, UR7 ;  /* 0x0000000b3f040299 */ /* 0x000fd80008011607 */
.L_x_7291:
[----:B------:R-:W-:-:S04]  /*116e0*/  UIMAD UR4, UR4, UR5, URZ ;  /* 0x00000005040472a4 */ /* 0x000fc8000f8e023f */
[----:B------:R-:W-:-:S04]  /*116f0*/  UISETP.LT.AND UP0, UPT, UR8, UR4, UPT ;  /* 0x000000040800728c */ /* 0x000fc8000bf01270 */
[----:B------:R-:W-:-:S12]  /*11700*/  USEL UR8, UR8, UR4, !UP0 ;  /* 0x0000000408087287 */ /* 0x000fd8000c000000 */
.L_x_7289:
[----:B------:R-:W-:Y:S02]  /*11710*/  USHF.R.S32.HI UR4, URZ, 0x1f, UR8 ;  /* 0x0000001f3f047899 */ /* 0x000fe40008011408 */
[----:B------:R-:W-:Y:S02]  /*11720*/  USHF.R.U32.HI UR5, URZ, 0x10, UR41 ;  /* 0x000000103f057899 */ /* 0x000fe40008011629 */
[----:B------:R-:W-:Y:S02]  /*11730*/  ULEA.HI UR4, UR4, UR8, URZ, 0x7 ;  /* 0x0000000804047291 */ /* 0x000fe4000f8f383f */
[----:B------:R-:W-:Y:S02]  /*11740*/  UISETP.NE.AND UP0, UPT, UR5, URZ, UPT ;  /* 0x0000003f0500728c */ /* 0x000fe4000bf05270 */
[----:B------:R-:W-:Y:S02]  /*11750*/  USHF.R.S32.HI UR4, URZ, 0x7, UR4 ;  /* 0x000000073f047899 */ /* 0x000fe40008011404 */
[----:B------:R-:W-:-:S04]  /*11760*/  ULOP3.LUT UR41, UR41, 0xffff, URZ, 0xc0, !UPT ;  /* 0x0000ffff29297892 */ /* 0x000fc8000f8ec03f */
[----:B------:R-:W-:-:S03]  /*11770*/  VIMNMX R7, RZ, UR4, !PT ;  /* 0x00000004ff077c48 */ /* 0x000fc6000ffe0100 */
[----:B------:R-:W-:Y:S01]  /*11780*/  @!UP0 ULDC UR5, c[0x0][0x9f0] ;  /* 0x00027c0000058ab9 */ /* 0x000fe20000000800 */
[----:B------:R-:W-:Y:S01]  /*11790*/  ISETP.LT.AND P0, PT, R7, UR9, PT ;  /* 0x0000000907007c0c */ /* 0x000fe2000bf01270 */
[----:B------:R0:W-:Y:S04]  /*117a0*/  STL [R1+0x8], R7 ;  /* 0x0000080701007387 */ /* 0x0001e80000100800 */
[----:B------:R0:W-:Y:S08]  /*117b0*/  STL [R1+0xc], RZ ;  /* 0x00000cff01007387 */ /* 0x0001f00000100800 */
[----:B0-----:R-:W-:Y:S05]  /*117c0*/  @!P0 BRA `(.L_x_7292) ;  /* 0x0000000000708947 */ /* 0x001fea0003800000 */
[----:B------:R-:W-:Y:S01]  /*117d0*/  IMAD.U32 R6, RZ, RZ, UR5 ;  /* 0x00000005ff067e24 */ /* 0x000fe2000f8e00ff */
[----:B------:R-:W-:Y:S01]  /*117e0*/  UIADD3 UR4, UR5, -0x1, UR9 ;  /* 0xffffffff05047890 */ /* 0x000fe2000fffe009 */
[----:B------:R-:W-:-:S03]  /*117f0*/  IMAD.MOV.U32 R2, RZ, RZ, RZ ;  /* 0x000000ffff027224 */ /* 0x000fc600078e00ff */
[-C--:B------:R-:W-:Y:S02]  /*11800*/  IABS R0, R6.reuse ;  /* 0x0000000600007213 */ /* 0x080fe40000000000 */
[----:B------:R-:W-:Y:S02]  /*11810*/  IABS R6, R6 ;  /* 0x0000000600067213 */ /* 0x000fe40000000000 */
[----:B------:R-:W0:Y:S08]  /*11820*/  I2F.RP R4, R0 ;  /* 0x0000000000047306 */ /* 0x000e300000209400 */
[----:B0-----:R-:W0:Y:S02]  /*11830*/  MUFU.RCP R4, R4 ;  /* 0x0000000400047308 */ /* 0x001e240000001000 */
[----:B0-----:R-:W-:-:S06]  /*11840*/  VIADD R3, R4, 0xffffffe ;  /* 0x0ffffffe04037836 */ /* 0x001fcc0000000000 */
[----:B------:R-:W0:Y:S02]  /*11850*/  F2I.FTZ.U32.TRUNC.NTZ R3, R3 ;  /* 0x0000000300037305 */ /* 0x000e24000021f000 */
[----:B0-----:R-:W-:-:S04]  /*11860*/  IMAD.MOV R5, RZ, RZ, -R3 ;  /* 0x000000ffff057224 */ /* 0x001fc800078e0a03 */
[----:B------:R-:W-:-:S04]  /*11870*/  IMAD R5, R5, R0, RZ ;  /* 0x0000000005057224 */ /* 0x000fc800078e02ff */
[----:B------:R-:W-:Y:S01]  /*11880*/  IMAD.HI.U32 R5, R3, R5, R2 ;  /* 0x0000000503057227 */ /* 0x000fe200078e0002 */
[----:B------:R-:W-:-:S03]  /*11890*/  IADD3 R2, -R7, UR4, RZ ;  /* 0x0000000407027c10 */ /* 0x000fc6000fffe1ff */
[----:B------:R-:W-:Y:S01]  /*118a0*/  IMAD.MOV R3, RZ, RZ, -R6 ;  /* 0x000000ffff037224 */ /* 0x000fe200078e0a06 */
[----:B------:R-:W-:Y:S02]  /*118b0*/  IABS R4, R2 ;  /* 0x0000000200047213 */ /* 0x000fe40000000000 */
[----:B------:R-:W-:-:S03]  /*118c0*/  LOP3.LUT R2, R2, UR5, RZ, 0x3c, !PT ;  /* 0x0000000502027c12 */ /* 0x000fc6000f8e3cff */
[----:B------:R-:W-:Y:S01]  /*118d0*/  IMAD.HI.U32 R5, R5, R4, RZ ;  /* 0x0000000405057227 */ /* 0x000fe200078e00ff */
[----:B------:R-:W-:-:S03]  /*118e0*/  ISETP.GE.AND P2, PT, R2, RZ, PT ;  /* 0x000000ff0200720c */ /* 0x000fc60003f46270 */
[----:B------:R-:W-:-:S05]  /*118f0*/  IMAD R3, R5, R3, R4 ;  /* 0x0000000305037224 */ /* 0x000fca00078e0204 */
[----:B------:R-:W-:-:S13]  /*11900*/  ISETP.GT.U32.AND P1, PT, R0, R3, PT ;  /* 0x000000030000720c */ /* 0x000fda0003f24070 */
[----:B------:R-:W-:Y:S02]  /*11910*/  @!P1 IMAD.IADD R3, R3, 0x1, -R0 ;  /* 0x0000000103039824 */ /* 0x000fe400078e0a00 */
[----:B------:R-:W-:Y:S01]  /*11920*/  @!P1 VIADD R5, R5, 0x1 ;  /* 0x0000000105059836 */ /* 0x000fe20000000000 */
[----:B------:R-:W-:Y:S02]  /*11930*/  ISETP.NE.AND P1, PT, RZ, UR5, PT ;  /* 0x00000005ff007c0c */ /* 0x000fe4000bf25270 */
[----:B------:R-:W-:-:S13]  /*11940*/  ISETP.GE.U32.AND P0, PT, R3, R0, PT ;  /* 0x000000000300720c */ /* 0x000fda0003f06070 */
[----:B------:R-:W-:-:S04]  /*11950*/  @P0 VIADD R5, R5, 0x1 ;  /* 0x0000000105050836 */ /* 0x000fc80000000000 */
[----:B------:R-:W-:Y:S01]  /*11960*/  @!P2 IMAD.MOV R5, RZ, RZ, -R5 ;  /* 0x000000ffff05a224 */ /* 0x000fe200078e0a05 */
[----:B------:R-:W-:-:S05]  /*11970*/  @!P1 LOP3.LUT R5, RZ, UR5, RZ, 0x33, !PT ;  /* 0x00000005ff059c12 */ /* 0x000fca000f8e33ff */
[----:B------:R0:W-:Y:S02]  /*11980*/  STL [R1+0xc], R5 ;  /* 0x00000c0501007387 */ /* 0x0001e40000100800 */
.L_x_7292:
[----:B------:R-:W2:Y:S01]  /*11990*/  LDL R2, [R1+0xc] ;  /* 0x00000c0001027983 */ /* 0x000ea20000100800 */
[----:B------:R-:W-:Y:S02]  /*119a0*/  IMAD.MOV.U32 R9, RZ, RZ, 0x1 ;  /* 0x00000001ff097424 */ /* 0x000fe400078e00ff */
[----:B------:R-:W-:Y:S02]  /*119b0*/  IMAD.MOV.U32 R3, RZ, RZ, 0x1 ;  /* 0x00000001ff037424 */ /* 0x000fe400078e00ff */
[----:B--2---:R-:W-:-:S05]  /*119c0*/  IMAD R0, R2, UR41, R7 ;  /* 0x0000002902007c24 */ /* 0x004fca000f8e0207 */
[----:B------:R-:W-:Y:S01]  /*119d0*/  VIADDMNMX R18, R0, R2, UR9, PT ;  /* 0x0000000900127e46 */ /* 0x000fe2000b800102 */
[----:B------:R1:W-:Y:S03]  /*119e0*/  STL [R1+0x4], R0 ;  /* 0x0000040001007387 */ /* 0x0003e60000100800 */
[----:B------:R-:W-:Y:S01]  /*119f0*/  ISETP.GT.AND P0, PT, R18, R0, PT ;  /* 0x000000001200720c */ /* 0x000fe20003f04270 */
[----:B------:R2:W-:Y:S01]  /*11a00*/  STL [R1+0x10], R18 ;  /* 0x0000101201007387 */ /* 0x0005e20000100800 */
[----:B-1----:R-:W-:-:S11]  /*11a10*/  IMAD.MOV.U32 R0, RZ, RZ, RZ ;  /* 0x000000ffff007224 */ /* 0x002fd600078e00ff */
[----:B--2---:R-:W-:Y:S05]  /*11a20*/  @!P0 BRA `(.L_x_7285) ;  /* 0x0000003000608947 */ /* 0x004fea0003800000 */
[----:B------:R-:W1:Y:S01]  /*11a30*/  S2UR UR4, SR_CgaCtaId ;  /* 0x00000000000479c3 */ /* 0x000e620000008800 */
[----:B------:R-:W-:Y:S02]  /*11a40*/  UMOV UR38, 0x400 ;  /* 0x0000040000267882 */ /* 0x000fe40000000000 */
[----:B-1----:R-:W-:-:S04]  /*11a50*/  ULEA UR38, UR4, UR38, 0x18 ;  /* 0x0000002604267291 */ /* 0x002fc8000f8ec03f */
        /* <DEDUP_REMOVED lines=19> */
[----:B-1----:R-:W-:Y:S05]  /*11b90*/  CALL.ABS.NOINC R2 ;  /* 0x0000000002007343 */ /* 0x002fea0003c00000 */
.L_x_7293:
        /* <DEDUP_REMOVED lines=8> */
[----:B------:R1:W2:Y:S01]  /*11c20*/  LDC.64 R2, c[0x4][R16] ;  /* 0x0100000010027b82 */ /* 0x0002a20000000a00 */
[----:B------:R-:W-:Y:S02]  /*11c30*/  IMAD.U32 R4, RZ, RZ, UR6 ;  /* 0x00000006ff047e24 */ /* 0x000fe4000f8e00ff */
[----:B0-----:R-:W-:Y:S02]  /*11c40*/  IMAD.U32 R5, RZ, RZ, UR7 ;  /* 0x00000007ff057e24 */ /* 0x001fe4000f8e00ff */
[----:B------:R-:W-:Y:S02]  /*11c50*/  IMAD.U32 R6, RZ, RZ, UR8 ;  /* 0x00000008ff067e24 */ /* 0x000fe4000f8e00ff */
[----:B------:R-:W-:-:S02]  /*11c60*/  IMAD.U32 R7, RZ, RZ, UR9 ;  /* 0x00000009ff077e24 */ /* 0x000fc4000f8e00ff */
[----:B------:R-:W-:Y:S02]  /*11c70*/  IMAD.U32 R10, RZ, RZ, UR4 ;  /* 0x00000004ff0a7e24 */ /* 0x000fe4000f8e00ff */
[----:B------:R-:W-:Y:S02]  /*11c80*/  IMAD.U32 R11, RZ, RZ, UR5 ;  /* 0x00000005ff0b7e24 */ /* 0x000fe4000f8e00ff */
[----:B------:R-:W-:Y:S02]  /*11c90*/  IMAD.MOV.U32 R8, RZ, RZ, 0x70 ;  /* 0x00000070ff087424 */ /* 0x000fe400078e00ff */
[----:B------:R-:W-:Y:S02]  /*11ca0*/  IMAD.MOV.U32 R12, RZ, RZ, 0x1 ;  /* 0x00000001ff0c7424 */ /* 0x000fe400078e00ff */
[----:B-1----:R-:W-:-:S07]  /*11cb0*/  IMAD.MOV.U32 R13, RZ, RZ, RZ ;  /* 0x000000ffff0d7224 */ /* 0x002fce00078e00ff */
[----:B------:R-:W-:-:S07]  /*11cc0*/  LEPC R20, `(.L_x_7295) ;  /* 0x000000001014794e */ /* 0x000fce0000000000 */
[----:B--2---:R-:W-:Y:S05]  /*11cd0*/  CALL.ABS.NOINC R2 ;  /* 0x0000000002007343 */ /* 0x004fea0003c00000 */
.L_x_7295:
        /* <DEDUP_REMOVED lines=15> */
.L_x_7294:
[----:B------:R-:W1:Y:S02]  /*11dd0*/  LDC.64 R2, c[0x0][0x9f8] ;  /* 0x00027e00ff027b82 */ /* 0x000e640000000a00 */
[----:B-1----:R-:W-:-:S04]  /*11de0*/  ISETP.NE.U32.AND P0, PT, R2, RZ, PT ;  /* 0x000000ff0200720c */ /* 0x002fc80003f05070 */
[----:B------:R-:W-:-:S13]  /*11df0*/  ISETP.NE.AND.EX P0, PT, R3, RZ, PT, P0 ;  /* 0x000000ff0300720c */ /* 0x000fda0003f05300 */
[----:B------:R-:W1:Y:S02]  /*11e00*/  @P0 LDC.64 R2, c[0x0][0x9f8] ;  /* 0x00027e00ff020b82 */ /* 0x000e640000000a00 */
[----:B-1----:R-:W-:-:S05]  /*11e10*/  @P0 IMAD.WIDE R2, R19, 0x4, R2 ;  /* 0x0000000413020825 */ /* 0x002fca00078e0202 */
[----:B------:R1:W2:Y:S01]  /*11e20*/  @P0 LDG.E R19, desc[UR44][R2.64] ;  /* 0x0000002c02130981 */ /* 0x0002a2000c1e1900 */
[----:B------:R-:W-:Y:S01]  /*11e30*/  UMOV UR4, 0xffffffff ;  /* 0xffffffff00047882 */ /* 0x000fe20000000000 */
[----:B------:R-:W-:Y:S01]  /*11e40*/  LOP3.LUT R17, R17, 0xfffffffe, RZ, 0xc0, !PT ;  /* 0xfffffffe11117812 */ /* 0x000fe200078ec0ff */
[----:B------:R-:W-:Y:S01]  /*11e50*/  VIADD R18, R18, 0xffffffff ;  /* 0xffffffff12127836 */ /* 0x000fe20000000000 */
[----:B------:R-:W3:Y:S01]  /*11e60*/  S2R R0, SR_TID.X ;  /* 0x0000000000007919 */ /* 0x000ee20000002100 */
[----:B-1----:R-:W1:Y:S02]  /*11e70*/  LDC.64 R2, c[0x0][0x418] ;  /* 0x00010600ff027b82 */ /* 0x002e640000000a00 */
[----:B-1----:R-:W-:Y:S02]  /*11e80*/  ISETP.NE.U32.AND P0, PT, R2, RZ, PT ;  /* 0x000000ff0200720c */ /* 0x002fe40003f05070 */
[----:B---3--:R-:W-:Y:S02]  /*11e90*/  SHF.R.U32.HI R0, RZ, 0x5, R0 ;  /* 0x00000005ff007819 */ /* 0x008fe40000011600 */
[----:B------:R-:W-:-:S02]  /*11ea0*/  ISETP.NE.AND.EX P1, PT, R3, RZ, PT, P0 ;  /* 0x000000ff0300720c */ /* 0x000fc40003f25300 */
[----:B------:R-:W-:-:S11]  /*11eb0*/  LOP3.LUT R0, R0, 0x3, RZ, 0xc0, !PT ;  /* 0x0000000300007812 */ /* 0x000fd600078ec0ff */
[----:B------:R-:W-:Y:S02]  /*11ec0*/  @P1 LOP3.LUT R17, R17, 0x1, RZ, 0xfc, !PT ;  /* 0x0000000111111812 */ /* 0x000fe400078efcff */
[----:B--2---:R-:W-:Y:S02]  /*11ed0*/  SHF.R.S32.HI R6, RZ, 0x1f, R19 ;  /* 0x0000001fff067819 */ /* 0x004fe40000011413 */
[----:B------:R-:W-:-:S03]  /*11ee0*/  SEL R16, R19, RZ, !P1 ;  /* 0x000000ff13107207 */ /* 0x000fc60004800000 */
[----:B------:R1:W-:Y:S01]  /*11ef0*/  STL [R1], R6 ;  /* 0x0000000601007387 */ /* 0x0003e20000100800 */
[----:B------:R-:W-:Y:S05]  /*11f00*/  BRA.DIV UR4, `(.L_x_7296) ;  /* 0x0000003204c87947 */ /* 0x000fea000b800000 */
[----:B------:R2:W3:Y:S02]  /*11f10*/  SHFL.IDX PT, R14, R0, RZ, 0x1f ;  /* 0x00001fff000e7589 */ /* 0x0004e400000e0000 */
.L_x_7373:
[----:B---3--:R-:W-:Y:S02]  /*11f20*/  ISETP.NE.AND P0, PT, R14, RZ, PT ;  /* 0x000000ff0e00720c */ /* 0x008fe40003f05270 */
[----:B------:R-:W-:Y:S02]  /*11f30*/  PLOP3.LUT P2, PT, PT, PT, PT, 0x8, 0x0 ;  /* 0x000000000000781c */ /* 0x000fe40003f4e170 */
[----:B------:R-:W-:-:S11]  /*11f40*/  LOP3.LUT R17, R17, 0xfffffffd, RZ, 0xc0, !PT ;  /* 0xfffffffd11117812 */ /* 0x000fd600078ec0ff */
[----:B------:R-:W-:Y:S01]  /*11f50*/  @P2 LOP3.LUT R17, R17, 0x2, RZ, 0xfc, !PT ;  /* 0x0000000211112812 */ /* 0x000fe200078efcff */
[----:B------:R-:W-:Y:S06]  /*11f60*/  @P0 BRA `(.L_x_7297) ;  /* 0x0000000000f00947 */ /* 0x000fec0003800000 */
[----:B------:R-:W-:-:S03]  /*11f70*/  UMOV UR4, 0xffffffff ;  /* 0xffffffff00047882 */ /* 0x000fc60000000000 */
[----:B------:R-:W-:Y:S05]  /*11f80*/  BRA.DIV UR4, `(.L_x_7298) ;  /* 0x0000003204c87947 */ /* 0x000fea000b800000 */
[----:B------:R-:W-:-:S13]  /*11f90*/  ELECT P6, URZ, PT ;  /* 0x00000000003f782f */ /* 0x000fda00038c0000 */
.L_x_7376:
[----:B------:R-:W-:Y:S05]  /*11fa0*/  @!P6 BRA `(.L_x_7297) ;  /* 0x0000000000e0e947 */ /* 0x000fea0003800000 */
[----:B------:R-:W-:Y:S01]  /*11fb0*/  IMAD.MOV.U32 R16, RZ, RZ, R19 ;  /* 0x000000ffff107224 */ /* 0x000fe200078e0013 */
[----:B------:R-:W-:Y:S06]  /*11fc0*/  @!P1 BRA `(.L_x_7299) ;  /* 0x0000000000449947 */ /* 0x000fec0003800000 */
[----:B------:R-:W3:Y:S01]  /*11fd0*/  LDC R7, c[0x0][0x43c] ;  /* 0x00010f00ff077b82 */ /* 0x000ee20000000800 */
[----:B------:R-:W-:Y:S01]  /*11fe0*/  ULDC.64 UR4, c[0x0][0x428] ;  /* 0x00010a0000047ab9 */ /* 0x000fe20000000a00 */
[----:B---3--:R-:W-:-:S13]  /*11ff0*/  ISETP.NE.AND P0, PT, R7, 0x1, PT ;  /* 0x000000010700780c */ /* 0x008fda0003f05270 */
[----:B0-----:R-:W2:Y:S02]  /*12000*/  @P0 LDC.64 R4, c[0x0][0x440] ;  /* 0x00011000ff040b82 */ /* 0x001ea40000000a00 */
[----:B--2---:R-:W-:-:S04]  /*12010*/  @P0 IMAD.HI.U32 R0, R18, R4, RZ ;  /* 0x0000000412000227 */ /* 0x004fc800078e00ff */
[----:B------:R-:W-:Y:S01]  /*12020*/  IMAD.MOV.U32 R4, RZ, RZ, R18 ;  /* 0x000000ffff047224 */ /* 0x000fe200078e0012 */
[----:B------:R-:W-:-:S04]  /*12030*/  @P0 SHF.R.U32.HI R4, RZ, R5, R0 ;  /* 0x00000005ff040219 */ /* 0x000fc80000011600 */
[--C-:B------:R-:W-:Y:S01]  /*12040*/  SHF.R.S32.HI R5, RZ, 0x1f, R4.reuse ;  /* 0x0000001fff057819 */ /* 0x100fe20000011404 */
[----:B------:R-:W-:-:S04]  /*12050*/  IMAD.MOV R0, RZ, RZ, -R4 ;  /* 0x000000ffff007224 */ /* 0x000fc800078e0a04 */
[----:B------:R-:W-:Y:S02]  /*12060*/  IMAD R18, R7, R0, R18 ;  /* 0x0000000007127224 */ /* 0x000fe400078e0212 */
[----:B------:R-:W-:Y:S02]  /*12070*/  IMAD R0, R6, UR4, RZ ;  /* 0x0000000406007c24 */ /* 0x000fe4000f8e02ff */
[----:B------:R-:W-:-:S04]  /*12080*/  IMAD.WIDE.U32 R4, R19, UR4, R4 ;  /* 0x0000000413047c25 */ /* 0x000fc8000f8e0004 */
[----:B------:R-:W-:Y:S01]  /*12090*/  IMAD R7, R19, UR5, R0 ;  /* 0x0000000513077c24 */ /* 0x000fe2000f8e0200 */
[----:B------:R-:W-:-:S03]  /*120a0*/  LEA R2, P0, R4, R2, 0x2 ;  /* 0x0000000204027211 */ /* 0x000fc600078010ff */
[----:B------:R-:W-:-:S05]  /*120b0*/  IMAD.IADD R0, R5, 0x1, R7 ;  /* 0x0000000105007824 */ /* 0x000fca00078e0207 */
[----:B------:R-:W-:-:S05]  /*120c0*/  LEA.HI.X R3, R4, R3, R0, 0x2, P0 ;  /* 0x0000000304037211 */ /* 0x000fca00000f1400 */
[----:B------:R3:W5:Y:S02]  /*120d0*/  LDG.E R16, desc[UR44][R2.64] ;  /* 0x0000002c02107981 */ /* 0x000764000c1e1900 */
.L_x_7299:
[----:B--2---:R-:W-:Y:S01]  /*120e0*/  IMAD.MOV.U32 R0, RZ, RZ, 0x1 ;  /* 0x00000001ff007424 */ /* 0x004fe200078e00ff */
[----:B-1----:R-:W3:Y:S04]  /*120f0*/  S2R R6, SR_TID.X ;  /* 0x0000000000067919 */ /* 0x002ee80000002100 */
[----:B------:R-:W-:-:S04]  /*12100*/  SHF.L.U32 R0, R0, 0x1f, RZ ;  /* 0x0000001f00007819 */ /* 0x000fc800000006ff */
[----:B------:R-:W1:Y:S01]  /*12110*/  SYNCS.PHASECHK.TRANS64.TRYWAIT P0, [UR38+0x28840], R0 ;  /* 0x02884000ff0075a7 */ /* 0x000e620008000166 */
[----:B---3--:R-:W-:-:S04]  /*12120*/  LOP3.LUT R2, R6, 0x7f, RZ, 0xc0, !PT ;  /* 0x0000007f06027812 */ /* 0x008fc800078ec0ff */
[----:B------:R-:W-:Y:S01]  /*12130*/  ISETP.NE.AND P1, PT, R2, RZ, PT ;  /* 0x000000ff0200720c */ /* 0x000fe20003f25270 */
[----:B-1----:R-:W-:-:S12]  /*12140*/  @!P0 BRA `(.L_x_7300) ;  /* 0x0000003000788947 */ /* 0x002fd80003800000 */
.L_x_7377:
[----:B------:R-:W-:Y:S05]  /*12150*/  @P1 BRA `(.L_x_7301) ;  /* 0x0000000000181947 */ /* 0x000fea0003800000 */
[----:B------:R-:W2:Y:S01]  /*12160*/  S2R R2, SR_TID.X ;  /* 0x0000000000027919 */ /* 0x000ea20000002100 */
[----:B-1----:R-:W-:-:S04]  /*12170*/  IMAD.MOV.U32 R0, RZ, RZ, 0x8000 ;  /* 0x00008000ff007424 */ /* 0x002fc800078e00ff */
[----:B------:R3:W-:Y:S01]  /*12180*/  SYNCS.ARRIVE.TRANS64 RZ, [UR38+0x28830], R0 ;  /* 0x02883000ffff79a7 */ /* 0x0007e20008000026 */
[----:B--2---:R-:W-:-:S13]  /*12190*/  LOP3.LUT P0, RZ, R2, 0x1f, RZ, 0xc0, !PT ;  /* 0x0000001f02ff7812 */ /* 0x004fda000780c0ff */
[----:B---3--:R-:W-:Y:S05]  /*121a0*/  @!P0 BRA `(.L_x_7301) ;  /* 0x0000000000048947 */ /* 0x008fea0003800000 */
[----:B------:R-:W-:Y:S01]  /*121b0*/  BPT.TRAP 0x1 ;  /* 0x000000040000795c */ /* 0x000fe20000300000 */
.L_x_7301:
        /* <DEDUP_REMOVED lines=10> */
[----:B------:R-:W-:Y:S01]  /*12260*/  USHF.L.U32 UR11, UR11, 0x7, URZ ;  /* 0x000000070b0b7899 */ /* 0x000fe2000800063f */
        /* <DEDUP_REMOVED lines=8> */
[----:B------:R3:W-:Y:S01]  /*122f0*/  UTMALDG.4D [UR8], [UR4], desc[UR6] ;  /* 0x00000608040075b4 */ /* 0x0007e20008019000 */
[----:B------:R-:W-:Y:S01]  /*12300*/  @P0 LOP3.LUT R17, R17, 0x2, RZ, 0xfc, !PT ;  /* 0x0000000211110812 */ /* 0x000fe200078efcff */
[----:B------:R3:W-:Y:S02]  /*12310*/  UTMALDG.4D [UR32], [UR4], desc[UR6] ;  /* 0x00000620040075b4 */ /* 0x0007e40008019000 */
[----:B---3--:R-:W-:-:S04]  /*12320*/  NOP ;  /* 0x0000000000007918 */ /* 0x008fc80000000000 */
.L_x_7297:
        /* <DEDUP_REMOVED lines=11> */
[----:B-1----:R-:W1:Y:S01]  /*123e0*/  LDC.64 R2, c[0x4][R2] ;  /* 0x0100000002027b82 */ /* 0x002e620000000a00 */
        /* <DEDUP_REMOVED lines=9> */
[----:B-12---:R-:W-:Y:S05]  /*12480*/  CALL.ABS.NOINC R2 ;  /* 0x0000000002007343 */ /* 0x006fea0003c00000 */
.L_x_7302:
[----:B------:R-:W0:Y:S01]  /*12490*/  S2R R4, SR_CTAID.Z ;  /* 0x0000000000047919 */ /* 0x000e220000002700 */
[----:B------:R-:W3:Y:S01]  /*124a0*/  LDC R8, c[0x0][0x448] ;  /* 0x00011200ff087b82 */ /* 0x000ee20000000800 */
[----:B------:R-:W-:Y:S01]  /*124b0*/  USHF.R.S32.HI UR4, URZ, 0x1f, UR36 ;  /* 0x0000001f3f047899 */ /* 0x000fe20008011424 */
[----:B------:R-:W4:Y:S01]  /*124c0*/  S2R R11, SR_TID.X ;  /* 0x00000000000b7919 */ /* 0x000f220000002100 */
[----:B------:R-:W-:Y:S02]  /*124d0*/  ULDC.64 UR8, c[0x0][0x2d8] ;  /* 0x0000b60000087ab9 */ /* 0x000fe40000000a00 */
[----:B------:R-:W-:-:S03]  /*124e0*/  UIMAD UR6, UR4, UR8, URZ ;  /* 0x00000008040672a4 */ /* 0x000fc6000f8e023f */
[----:B-1----:R-:W2:Y:S01]  /*124f0*/  LDC.64 R2, c[0x0][0x2e0] ;  /* 0x0000b800ff027b82 */ /* 0x002ea20000000a00 */
[----:B------:R-:W-:Y:S02]  /*12500*/  UIMAD.WIDE.U32 UR4, UR36, UR8, URZ ;  /* 0x00000008240472a5 */ /* 0x000fe4000f8e003f */
[----:B------:R-:W-:-:S04]  /*12510*/  UIMAD UR6, UR36, UR9, UR6 ;  /* 0x00000009240672a4 */ /* 0x000fc8000f8e0206 */
[----:B------:R-:W-:Y:S01]  /*12520*/  UIADD3 UR5, UR5, UR6, URZ ;  /* 0x0000000605057290 */ /* 0x000fe2000fffe03f */
[----:B---3--:R-:W-:Y:S02]  /*12530*/  ISETP.NE.AND P0, PT, R8, 0x1, PT ;  /* 0x000000010800780c */ /* 0x008fe40003f05270 */
[----:B0-----:R-:W-:Y:S02]  /*12540*/  SHF.R.S32.HI R5, RZ, 0x1f, R4 ;  /* 0x0000001fff057819 */ /* 0x001fe40000011404 */
[----:B----4-:R-:W-:-:S03]  /*12550*/  LOP3.LUT R9, R11, 0x7f, RZ, 0xc0, !PT ;  /* 0x0000007f0b097812 */ /* 0x010fc600078ec0ff */
[-C--:B--2---:R-:W-:Y:S02]  /*12560*/  IMAD R0, R5, R2.reuse, RZ ;  /* 0x0000000205007224 */ /* 0x084fe400078e02ff */
[----:B------:R-:W-:Y:S02]  /*12570*/  IMAD.SHL.U32 R7, R11, 0x10, RZ ;  /* 0x000000100b077824 */ /* 0x000fe400078e00ff */
[C---:B------:R-:W-:Y:S02]  /*12580*/  IMAD R5, R4.reuse, R3, R0 ;  /* 0x0000000304057224 */ /* 0x040fe400078e0200 */
[----:B------:R-:W-:Y:S01]  /*12590*/  IMAD.WIDE.U32 R2, R4, R2, UR4 ;  /* 0x0000000404027e25 */ /* 0x000fe2000f8e0002 */
[----:B------:R-:W0:Y:S01]  /*125a0*/  @P0 LDC R0, c[0x0][0x450] ;  /* 0x00011400ff000b82 */ /* 0x000e220000000800 */
[----:B------:R-:W-:Y:S01]  /*125b0*/  SHF.R.U32.HI R4, RZ, 0x3, R9 ;  /* 0x00000003ff047819 */ /* 0x000fe20000011609 */
[----:B------:R-:W-:Y:S01]  /*125c0*/  ULDC.64 UR4, c[0x0][0x2d0] ;  /* 0x0000b40000047ab9 */ /* 0x000fe20000000a00 */
[----:B------:R-:W-:-:S02]  /*125d0*/  IMAD.IADD R3, R3, 0x1, R5 ;  /* 0x0000000103037824 */ /* 0x000fc400078e0205 */
[----:B------:R-:W-:-:S03]  /*125e0*/  LOP3.LUT R6, R4, 0x70, R7, 0xf8, !PT ;  /* 0x0000007004067812 */ /* 0x000fc600078ef807 */
[----:B------:R-:W1:Y:S02]  /*125f0*/  @P0 LDC R5, c[0x0][0x44c] ;  /* 0x00011300ff050b82 */ /* 0x000e640000000800 */
[----:B------:R-:W-:-:S04]  /*12600*/  VIADD R6, R6, UR40 ;  /* 0x0000002806067c36 */ /* 0x000fc80008000000 */
        /* <DEDUP_REMOVED lines=15> */
[----:B------:R-:W-:Y:S02]  /*12700*/  ULDC.64 UR4, c[0x0][0x280] ;  /* 0x0000a00000047ab9 */ /* 0x000fe40000000a00 */
[----:B------:R-:W-:Y:S01]  /*12710*/  LEA R0, P0, R2, UR4, 0x1 ;  /* 0x0000000402007c11 */ /* 0x000fe2000f8008ff */
[----:B------:R-:W-:Y:S01]  /*12720*/  IMAD.IADD R3, R3, 0x1, R5 ;  /* 0x0000000103037824 */ /* 0x000fe200078e0205 */
[----:B------:R-:W-:-:S04]  /*12730*/  ULDC UR4, c[0x0][0x2b8] ;  /* 0x0000ae0000047ab9 */ /* 0x000fc80000000800 */
[----:B------:R-:W-:Y:S01]  /*12740*/  LEA.HI.X R6, R2, UR5, R3, 0x1, P0 ;  /* 0x0000000502067c11 */ /* 0x000fe200080f0c03 */
[----:B------:R-:W-:-:S05]  /*12750*/  IMAD.SHL.U32 R2, R11, 0x8, RZ ;  /* 0x000000080b027824 */ /* 0x000fca00078e00ff */
[----:B------:R-:W-:-:S04]  /*12760*/  LOP3.LUT R10, R2, 0x38, RZ, 0xc0, !PT ;  /* 0x00000038020a7812 */ /* 0x000fc800078ec0ff */
[C---:B------:R-:W-:Y:S02]  /*12770*/  LOP3.LUT R3, R10.reuse, 0x40, RZ, 0xfc, !PT ;  /* 0x000000400a037812 */ /* 0x040fe400078efcff */
[----:B------:R-:W-:Y:S02]  /*12780*/  ISETP.GE.AND P1, PT, R10, UR4, PT ;  /* 0x000000040a007c0c */ /* 0x000fe4000bf26270 */
[----:B------:R-:W-:Y:S01]  /*12790*/  ISETP.GE.AND P0, PT, R3, UR4, PT ;  /* 0x0000000403007c0c */ /* 0x000fe2000bf06270 */
[----:B------:R-:W-:Y:S01]  /*127a0*/  UMOV UR4, 0xffffffff ;  /* 0xffffffff00047882 */ /* 0x000fe20000000000 */
[----:B------:R-:W-:-:S04]  /*127b0*/  LOP3.LUT R3, R2, 0x1c0, RZ, 0xc0, !PT ;  /* 0x000001c002037812 */ /* 0x000fc800078ec0ff */
[----:B------:R-:W-:Y:S01]  /*127c0*/  LOP3.LUT R3, R3, 0x38, R2, 0xf8, !PT ;  /* 0x0000003803037812 */ /* 0x000fe200078ef802 */
[----:B------:R-:W-:-:S03]  /*127d0*/  IMAD.SHL.U32 R2, R9, 0x8, RZ ;  /* 0x0000000809027824 */ /* 0x000fc600078e00ff */
[----:B------:R-:W-:-:S04]  /*127e0*/  LOP3.LUT R3, R3, 0x38, R11, 0x78, !PT ;  /* 0x0000003803037812 */ /* 0x000fc800078e780b */
[----:B------:R-:W-:Y:S01]  /*127f0*/  LOP3.LUT R7, R3, 0x200, R2, 0xf8, !PT ;  /* 0x0000020003077812 */ /* 0x000fe200078ef802 */
[----:B------:R-:W-:Y:S06]  /*12800*/  BRA.DIV UR4, `(.L_x_7303) ;  /* 0x0000002a04e07947 */ /* 0x000fec000b800000 */
[----:B------:R-:W-:Y:S01]  /*12810*/  SHFL.IDX PT, R2, R6, RZ, 0x181f ;  /* 0x00181fff06027589 */ /* 0x000fe200000e0000 */
[----:B------:R-:W-:Y:S01]  /*12820*/  ULDC UR4, c[0x0][0x288] ;  /* 0x0000a20000047ab9 */ /* 0x000fe20000000800 */
[----:B------:R-:W-:Y:S02]  /*12830*/  VIADD R4, R4, UR40 ;  /* 0x0000002804047c36 */ /* 0x000fe40008000000 */
[----:B------:R-:W0:Y:S01]  /*12840*/  SHFL.IDX PT, R3, R0, RZ, 0x181f ;  /* 0x00181fff00037589 */ /* 0x000e2200000e0000 */
[----:B------:R-:W-:Y:S02]  /*12850*/  IMAD R5, R8, UR4, RZ ;  /* 0x0000000408057c24 */ /* 0x000fe4000f8e02ff */
[C---:B------:R-:W-:Y:S01]  /*12860*/  VIADD R12, R4.reuse, 0x10 ;  /* 0x00000010040c7836 */ /* 0x040fe20000000000 */
[----:B------:R-:W-:Y:S02]  /*12870*/  SHFL.IDX PT, R14, R0, 0x1, 0x181f ;  /* 0x00381f00000e7f89 */ /* 0x000fe400000e0000 */
[----:B------:R-:W-:-:S13]  /*12880*/  ISETP.GE.AND P2, PT, R4, R5, PT ;  /* 0x000000050400720c */ /* 0x000fda0003f46270 */
[----:B------:R-:W-:Y:S02]  /*12890*/  @!P2 LEA R8, R7, UR38, 0x1 ;  /* 0x000000260708ac11 */ /* 0x000fe4000f8e08ff */
[----:B0-----:R-:W-:-:S04]  /*128a0*/  LOP3.LUT R3, R3, R2, RZ, 0x3c, !PT ;  /* 0x0000000203037212 */ /* 0x001fc800078e3cff */
[----:B------:R-:W-:-:S04]  /*128b0*/  LOP3.LUT R2, R3, R2, RZ, 0x3c, !PT ;  /* 0x0000000203027212 */ /* 0x000fc800078e3cff */
[----:B------:R-:W-:-:S03]  /*128c0*/  LOP3.LUT R3, R3, R2, RZ, 0x3c, !PT ;  /* 0x0000000203037212 */ /* 0x000fc600078e3cff */
[----:B------:R-:W-:-:S05]  /*128d0*/  @!P2 IMAD.WIDE.U32 R2, R10, 0x2, R2 ;  /* 0x000000020a02a825 */ /* 0x000fca00078e0002 */
[----:B------:R-:W-:Y:S04]  /*128e0*/  @!P2 LDGSTS.E.BYPASS.LTC128B.128 [R8+0x10400], desc[UR44][R2.64], !P1 ;  /* 0x104000000208afae */ /* 0x000fe8000c901d6c */
[----:B------:R0:W-:Y:S01]  /*128f0*/  @!P2 LDGSTS.E.BYPASS.LTC128B.128 [R8+0x14400], desc[UR44][R2.64+0x80], !P0 ;  /* 0x144000800208afae */ /* 0x0001e2000c101d6c */
[----:B------:R-:W-:Y:S01]  /*12900*/  ISETP.GE.AND P2, PT, R12, R5, PT ;  /* 0x000000050c00720c */ /* 0x000fe20003f46270 */
[----:B------:R-:W-:Y:S02]  /*12910*/  VIADD R12, R4, 0x20 ;  /* 0x00000020040c7836 */ /* 0x000fe40000000000 */
[----:B0-----:R-:W0:Y:S10]  /*12920*/  SHFL.IDX PT, R8, R6, 0x1, 0x181f ;  /* 0x00381f0006087f89 */ /* 0x001e3400000e0000 */
[----:B------:R-:W-:Y:S01]  /*12930*/  @!P2 LEA R21, R7, UR38, 0x1 ;  /* 0x000000260715ac11 */ /* 0x000fe2000f8e08ff */
[----:B------:R-:W1:Y:S01]  /*12940*/  SHFL.IDX PT, R2, R6, 0x2, 0x181f ;  /* 0x00581f0006027f89 */ /* 0x000e6200000e0000 */
[----:B0-----:R-:W-:-:S02]  /*12950*/  IMAD.MOV.U32 R9, RZ, RZ, R8 ;  /* 0x000000ffff097224 */ /* 0x001fc400078e0008 */
[----:B------:R-:W-:Y:S02]  /*12960*/  IMAD.MOV.U32 R8, RZ, RZ, R14 ;  /* 0x000000ffff087224 */ /* 0x000fe400078e000e */
[----:B------:R-:W0:Y:S01]  /*12970*/  SHFL.IDX PT, R14, R0, 0x2, 0x181f ;  /* 0x00581f00000e7f89 */ /* 0x000e2200000e0000 */
[----:B-1----:R-:W-:Y:S02]  /*12980*/  IMAD.MOV.U32 R3, RZ, RZ, R2 ;  /* 0x000000ffff037224 */ /* 0x002fe400078e0002 */
[----:B------:R-:W-:-:S05]  /*12990*/  @!P2 IMAD.WIDE.U32 R8, R10, 0x2, R8 ;  /* 0x000000020a08a825 */ /* 0x000fca00078e0008 */
[----:B------:R-:W-:Y:S04]  /*129a0*/  @!P2 LDGSTS.E.BYPASS.LTC128B.128 [R21+0x10c00], desc[UR44][R8.64], !P1 ;  /* 0x10c000000815afae */ /* 0x000fe8000c901d6c */
[----:B------:R1:W-:Y:S01]  /*129b0*/  @!P2 LDGSTS.E.BYPASS.LTC128B.128 [R21+0x14c00], desc[UR44][R8.64+0x80], !P0 ;  /* 0x14c000800815afae */ /* 0x0003e2000c101d6c */
[-C--:B------:R-:W-:Y:S01]  /*129c0*/  ISETP.GE.AND P2, PT, R12, R5.reuse, PT ;  /* 0x000000050c00720c */ /* 0x080fe20003f46270 */
[----:B------:R-:W-:Y:S02]  /*129d0*/  VIADD R12, R4, 0x30 ;  /* 0x00000030040c7836 */ /* 0x000fe40000000000 */
[----:B0-----:R-:W-:Y:S01]  /*129e0*/  IMAD.MOV.U32 R2, RZ, RZ, R14 ;  /* 0x000000ffff027224 */ /* 0x001fe200078e000e */
[----:B-1----:R-:W0:Y:S09]  /*129f0*/  SHFL.IDX PT, R8, R6, 0x3, 0x181f ;  /* 0x00781f0006087f89 */ /* 0x002e3200000e0000 */
[----:B------:R-:W-:Y:S01]  /*12a00*/  @!P2 LEA R20, R7, UR38, 0x1 ;  /* 0x000000260714ac11 */ /* 0x000fe2000f8e08ff */
[----:B------:R-:W-:Y:S01]  /*12a10*/  @!P2 IMAD.WIDE.U32 R2, R10, 0x2, R2 ;  /* 0x000000020a02a825 */ /* 0x000fe200078e0002 */
[----:B------:R-:W1:Y:S04]  /*12a20*/  SHFL.IDX PT, R14, R0, 0x3, 0x181f ;  /* 0x00781f00000e7f89 */ /* 0x000e6800000e0000 */
[----:B------:R-:W-:Y:S04]  /*12a30*/  @!P2 LDGSTS.E.BYPASS.LTC128B.128 [R20+0x11400], desc[UR44][R2.64], !P1 ;  /* 0x114000000214afae */ /* 0x000fe8000c901d6c */
[----:B------:R2:W-:Y:S01]  /*12a40*/  @!P2 LDGSTS.E.BYPASS.LTC128B.128 [R20+0x15400], desc[UR44][R2.64+0x80], !P0 ;  /* 0x154000800214afae */ /* 0x0005e2000c101d6c */
[----:B------:R-:W-:Y:S01]  /*12a50*/  ISETP.GE.AND P2, PT, R12, R5, PT ;  /* 0x000000050c00720c */ /* 0x000fe20003f46270 */
[----:B------:R-:W-:-:S02]  /*12a60*/  VIADD R12, R4, 0x40 ;  /* 0x00000040040c7836 */ /* 0x000fc40000000000 */
[----:B0-----:R-:W-:Y:S01]  /*12a70*/  IMAD.MOV.U32 R9, RZ, RZ, R8 ;  /* 0x000000ffff097224 */ /* 0x001fe200078e0008 */
[----:B--2---:R-:W0:Y:S09]  /*12a80*/  SHFL.IDX PT, R2, R6, 0x4, 0x181f ;  /* 0x00981f0006027f89 */ /* 0x004e3200000e0000 */
[----:B------:R-:W-:Y:S01]  /*12a90*/  @!P2 LEA R21, R7, UR38, 0x1 ;  /* 0x000000260715ac11 */ /* 0x000fe2000f8e08ff */
[----:B-1----:R-:W-:-:S02]  /*12aa0*/  IMAD.MOV.U32 R8, RZ, RZ, R14 ;  /* 0x000000ffff087224 */ /* 0x002fc400078e000e */
[----:B------:R-:W1:Y:S02]  /*12ab0*/  SHFL.IDX PT, R14, R0, 0x4, 0x181f ;  /* 0x00981f00000e7f89 */ /* 0x000e6400000e0000 */
[----:B------:R-:W-:-:S05]  /*12ac0*/  @!P2 IMAD.WIDE.U32 R8, R10, 0x2, R8 ;  /* 0x000000020a08a825 */ /* 0x000fca00078e0008 */
[----:B------:R-:W-:Y:S04]  /*12ad0*/  @!P2 LDGSTS.E.BYPASS.LTC128B.128 [R21+0x11c00], desc[UR44][R8.64], !P1 ;  /* 0x11c000000815afae */ /* 0x000fe8000c901d6c */
[----:B------:R2:W-:Y:S01]  /*12ae0*/  @!P2 LDGSTS.E.BYPASS.LTC128B.128 [R21+0x15c00], desc[UR44][R8.64+0x80], !P0 ;  /* 0x15c000800815afae */ /* 0x0005e2000c101d6c */
[----:B------:R-:W-:Y:S01]  /*12af0*/  ISETP.GE.AND P2, PT, R12, R5, PT ;  /* 0x000000050c00720c */ /* 0x000fe20003f46270 */
[----:B------:R-:W-:Y:S02]  /*12b00*/  VIADD R12, R4, 0x50 ;  /* 0x00000050040c7836 */ /* 0x000fe40000000000 */
[----:B0-----:R-:W-:Y:S01]  /*12b10*/  IMAD.MOV.U32 R3, RZ, RZ, R2 ;  /* 0x000000ffff037224 */ /* 0x001fe200078e0002 */
[----:B--2---:R-:W0:Y:S01]  /*12b20*/  SHFL.IDX PT, R8, R6, 0x5, 0x181f ;  /* 0x00b81f0006087f89 */ /* 0x004e2200000e0000 */
[----:B-1----:R-:W-:-:S08]  /*12b30*/  IMAD.MOV.U32 R2, RZ, RZ, R14 ;  /* 0x000000ffff027224 */ /* 0x002fd000078e000e */
[----:B------:R-:W-:Y:S01]  /*12b40*/  @!P2 LEA R20, R7, UR38, 0x1 ;  /* 0x000000260714ac11 */ /* 0x000fe2000f8e08ff */
[----:B------:R-:W1:Y:S01]  /*12b50*/  SHFL.IDX PT, R14, R0, 0x5, 0x181f ;  /* 0x00b81f00000e7f89 */ /* 0x000e6200000e0000 */
        /* <DEDUP_REMOVED lines=14> */
[----:B0-----:R-:W-:Y:S02]  /*12c40*/  IMAD.MOV.U32 R3, RZ, RZ, R2 ;  /* 0x000000ffff037224 */ /* 0x001fe400078e0002 */
[----:B-1----:R-:W-:-:S10]  /*12c50*/  IMAD.MOV.U32 R2, RZ, RZ, R14 ;  /* 0x000000ffff027224 */ /* 0x002fd400078e000e */
[----:B--2---:R-:W-:Y:S01]  /*12c60*/  @!P2 LEA R8, R7, UR38, 0x1 ;  /* 0x000000260708ac11 */ /* 0x004fe2000f8e08ff */
[----:B------:R0:W1:Y:S01]  /*12c70*/  SHFL.IDX PT, R14, R0, 0x7, 0x181f ;  /* 0x00f81f00000e7f89 */ /* 0x00006200000e0000 */
[----:B------:R-:W-:-:S05]  /*12c80*/  @!P2 IMAD.WIDE.U32 R2, R10, 0x2, R2 ;  /* 0x000000020a02a825 */ /* 0x000fca00078e0002 */
[----:B------:R-:W-:Y:S04]  /*12c90*/  @!P2 LDGSTS.E.BYPASS.LTC128B.128 [R8+0x13400], desc[UR44][R2.64], !P1 ;  /* 0x134000000208afae */ /* 0x000fe8000c901d6c */
[----:B------:R2:W-:Y:S04]  /*12ca0*/  @!P2 LDGSTS.E.BYPASS.LTC128B.128 [R8+0x17400], desc[UR44][R2.64+0x80], !P0 ;  /* 0x174000800208afae */ /* 0x0005e8000c101d6c */
[----:B--2---:R0:W2:Y:S02]  /*12cb0*/  SHFL.IDX PT, R2, R6, 0x7, 0x181f ;  /* 0x00f81f0006027f89 */ /* 0x0040a400000e0000 */
.L_x_7394:
[----:B------:R-:W-:Y:S01]  /*12cc0*/  VIADD R4, R4, 0x70 ;  /* 0x0000007004047836 */ /* 0x000fe20000000000 */
[----:B------:R-:W-:Y:S01]  /*12cd0*/  BSSY B0, `(.L_x_7304) ;  /* 0x000000c000007945 */ /* 0x000fe20003800000 */
[----:B--2---:R-:W-:Y:S02]  /*12ce0*/  IMAD.MOV.U32 R3, RZ, RZ, R2 ;  /* 0x000000ffff037224 */ /* 0x004fe400078e0002 */
[----:B-1----:R-:W-:Y:S01]  /*12cf0*/  IMAD.MOV.U32 R2, RZ, RZ, R14 ;  /* 0x000000ffff027224 */ /* 0x002fe200078e000e */
[----:B------:R-:W-:-:S13]  /*12d00*/  ISETP.GE.AND P2, PT, R4, R5, PT ;  /* 0x000000050400720c */ /* 0x000fda0003f46270 */
[----:B------:R-:W-:Y:S05]  /*12d10*/  @P2 BRA `(.L_x_7305) ;  /* 0x00000000001c2947 */ /* 0x000fea0003800000 */
[----:B------:R-:W-:Y:S01]  /*12d20*/  IMAD.WIDE.U32 R2, R10, 0x2, R2 ;  /* 0x000000020a027825 */ /* 0x000fe200078e0002 */
[----:B------:R-:W-:-:S05]  /*12d30*/  LEA R7, R7, UR38, 0x1 ;  /* 0x0000002607077c11 */ /* 0x000fca000f8e08ff */
[----:B------:R-:W-:Y:S01]  /*12d40*/  @!PT LDS RZ, [RZ] ;  /* 0x00000000fffff984 */ /* 0x000fe20000000800 */
[----:B------:R-:W-:Y:S01]  /*12d50*/  @!PT LDS RZ, [RZ] ;  /* 0x00000000fffff984 */ /* 0x000fe20000000800 */
[----:B------:R-:W-:Y:S01]  /*12d60*/  @!PT LDS RZ, [RZ] ;  /* 0x00000000fffff984 */ /* 0x000fe20000000800 */
[----:B------:R1:W-:Y:S04]  /*12d70*/  LDGSTS.E.BYPASS.LTC128B.128 [R7+0x13c00], desc[UR44][R2.64], !P1 ;  /* 0x13c0000002077fae */ /* 0x0003e8000c901d6c */
[----:B------:R1:W-:Y:S02]  /*12d80*/  LDGSTS.E.BYPASS.LTC128B.128 [R7+0x17c00], desc[UR44][R2.64+0x80], !P0 ;  /* 0x17c0008002077fae */ /* 0x0003e4000c101d6c */
.L_x_7305:
[----:B------:R-:W-:Y:S05]  /*12d90*/  BSYNC B0 ;  /* 0x0000000000007941 */ /* 0x000fea0003800000 */
.L_x_7304:
[----:B------:R-:W-:Y:S01]  /*12da0*/  NOP ;  /* 0x0000000000007918 */ /* 0x000fe20000000000 */
[----:B------:R-:W-:Y:S01]  /*12db0*/  SYNCS.ARRIVE.TRANS64.RED.A0T1 RZ, [UR38+0x28800], RZ ;  /* 0x028800ffffff79a7 */ /* 0x000fe20008200426 */
[----:B0-----:R-:W-:Y:S01]  /*12dc0*/  IMAD.MOV.U32 R0, RZ, RZ, 0x1 ;  /* 0x00000001ff007424 */ /* 0x001fe200078e00ff */
[----:B------:R-:W-:Y:S04]  /*12dd0*/  ARRIVES.LDGSTSBAR.64.TRANSCNT [UR38+0x28800] ;  /* 0x02880000ff0079b0 */ /* 0x000fe80008000aa6 */
[----:B------:R-:W-:Y:S01]  /*12de0*/  SHF.L.U32 R0, R0, 0x1f, RZ ;  /* 0x0000001f00007819 */ /* 0x000fe200000006ff */
[----:B------:R-:W-:Y:S01]  /*12df0*/  NOP ;  /* 0x0000000000007918 */ /* 0x000fe20000000000 */
[----:B------:R-:W2:Y:S01]  /*12e00*/  LDL.LU R4, [R1+0x10] ;  /* 0x0000100001047983 */ /* 0x000ea20000300800 */
[----:B------:R-:W-:Y:S03]  /*12e10*/  SYNCS.ARRIVE.TRANS64.A1T0 RZ, [UR38+0x28800], RZ ;  /* 0x028800ffffff79a7 */ /* 0x000fe60008100026 */
[----:B-1----:R-:W3:Y:S01]  /*12e20*/  LDL R3, [R1+0x4] ;  /* 0x0000040001037983 */ /* 0x002ee20000100800 */
[----:B------:R-:W0:Y:S01]  /*12e30*/  SYNCS.PHASECHK.TRANS64.TRYWAIT P0, [UR38+0x28820], R0 ;  /* 0x02882000ff0075a7 */ /* 0x000e220008000166 */
[----:B--2---:R-:W-:-:S05]  /*12e40*/  VIADD R6, R4, 0xfffffffe ;  /* 0xfffffffe04067836 */ /* 0x004fca0000000000 */
[----:B---3--:R-:W-:Y:S01]  /*12e50*/  ISETP.GE.AND P1, PT, R6, R3, PT ;  /* 0x000000030600720c */ /* 0x008fe20003f26270 */
[----:B0-----:R-:W-:-:S12]  /*12e60*/  @!P0 BRA `(.L_x_7306) ;  /* 0x0000002c00d88947 */ /* 0x001fd80003800000 */
.L_x_7395:
[----:B------:R-:W-:Y:S02]  /*12e70*/  IMAD.MOV.U32 R9, RZ, RZ, 0x1 ;  /* 0x00000001ff097424 */ /* 0x000fe400078e00ff */
[----:B0-----:R-:W-:Y:S01]  /*12e80*/  IMAD.MOV.U32 R0, RZ, RZ, RZ ;  /* 0x000000ffff007224 */ /* 0x001fe200078e00ff */
[----:B------:R-:W-:Y:S06]  /*12e90*/  @!P1 BRA `(.L_x_7307) ;  /* 0x00000018004c9947 */ /* 0x000fec0003800000 */
[----:B------:R-:W2:Y:S04]  /*12ea0*/  LDL.LU R2, [R1+0xc] ;  /* 0x00000c0001027983 */ /* 0x000ea80000300800 */
[----:B------:R-:W3:Y:S04]  /*12eb0*/  LDL.LU R4, [R1+0x8] ;  /* 0x0000080001047983 */ /* 0x000ee80000300800 */
[----:B------:R-:W4:Y:S01]  /*12ec0*/  LDL.LU R3, [R1+0x4] ;  /* 0x0000040001037983 */ /* 0x000f220000300800 */
[----:B------:R-:W-:Y:S01]  /*12ed0*/  UIADD3 UR4, UR41, 0x1, URZ ;  /* 0x0000000129047890 */ /* 0x000fe2000fffe03f */
[----:B------:R-:W-:-:S05]  /*12ee0*/  IMAD.MOV.U32 R9, RZ, RZ, 0x1 ;  /* 0x00000001ff097424 */ /* 0x000fca00078e00ff */
[----:B--2---:R-:W-:Y:S01]  /*12ef0*/  IMAD R2, R2, UR4, RZ ;  /* 0x0000000402027c24 */ /* 0x004fe2000f8e02ff */
[----:B------:R-:W-:-:S04]  /*12f00*/  ULOP3.LUT UR4, URZ, UR42, URZ, 0x33, !UPT ;  /* 0x0000002a3f047292 */ /* 0x000fc8000f8e333f */
[----:B------:R-:W-:Y:S02]  /*12f10*/  LOP3.LUT R2, RZ, R2, RZ, 0x33, !PT ;  /* 0x00000002ff027212 */ /* 0x000fe400078e33ff */
[----:B----4-:R-:W-:Y:S02]  /*12f20*/  LOP3.LUT R3, RZ, R3, RZ, 0x33, !PT ;  /* 0x00000003ff037212 */ /* 0x010fe400078e33ff */
[----:B---3--:R-:W-:Y:S01]  /*12f30*/  VIADDMNMX R2, R2, -R4, UR4, !PT ;  /* 0x0000000402027e46 */ /* 0x008fe2000f800904 */
[----:B------:R-:W-:Y:S01]  /*12f40*/  ULOP3.LUT UR4, URZ, UR39, URZ, 0x33, !UPT ;  /* 0x000000273f047292 */ /* 0x000fe2000f8e333f */
[----:B------:R-:W0:Y:S05]  /*12f50*/  S2R R4, SR_TID.X ;  /* 0x0000000000047919 */ /* 0x000e2a0000002100 */
[----:B------:R-:W-:-:S04]  /*12f60*/  VIMNMX R2, R2, UR4, !PT ;  /* 0x0000000402027c48 */ /* 0x000fc8000ffe0100 */
[----:B------:R-:W-:-:S05]  /*12f70*/  VIADDMNMX R3, R2, 0x2, R3, !PT ;  /* 0x0000000202037846 */ /* 0x000fca0007800103 */
[----:B------:R-:W-:-:S05]  /*12f80*/  VIADD R5, R3, 0xfffffffe ;  /* 0xfffffffe03057836 */ /* 0x000fca0000000000 */
[-C--:B------:R-:W-:Y:S02]  /*12f90*/  ISETP.NE.AND P0, PT, R5, R2.reuse, PT ;  /* 0x000000020500720c */ /* 0x080fe40003f05270 */
[----:B------:R-:W-:-:S05]  /*12fa0*/  LOP3.LUT R2, RZ, R2, RZ, 0x33, !PT ;  /* 0x00000002ff027212 */ /* 0x000fca00078e33ff */
[----:B------:R-:W-:-:S05]  /*12fb0*/  IMAD.IADD R2, R3, 0x1, R2 ;  /* 0x0000000103027824 */ /* 0x000fca00078e0202 */
[----:B------:R-:W-:Y:S02]  /*12fc0*/  LOP3.LUT R11, R2, 0x1, RZ, 0xc0, !PT ;  /* 0x00000001020b7812 */ /* 0x000fe400078ec0ff */
[----:B0-----:R-:W-:Y:S01]  /*12fd0*/  LOP3.LUT R10, R4, 0x1f, RZ, 0xc0, !PT ;  /* 0x0000001f040a7812 */ /* 0x001fe200078ec0ff */
[----:B------:R-:W-:Y:S01]  /*12fe0*/  IMAD.MOV.U32 R4, RZ, RZ, R16 ;  /* 0x000000ffff047224 */ /* 0x000fe200078e0010 */
[----:B------:R-:W-:Y:S06]  /*12ff0*/  @!P0 BRA `(.L_x_7308) ;  /* 0x0000001000008947 */ /* 0x000fec0003800000 */
[----:B------:R-:W-:Y:S01]  /*13000*/  BSSY B0, `(.L_x_7308) ;  /* 0x00000ff000007945 */ /* 0x000fe20003800000 */
[----:B------:R-:W-:Y:S02]  /*13010*/  IMAD.IADD R7, R2, 0x1, -R11 ;  /* 0x0000000102077824 */ /* 0x000fe400078e0a0b */
[----:B------:R-:W-:Y:S02]  /*13020*/  IMAD.MOV.U32 R8, RZ, RZ, 0x1 ;  /* 0x00000001ff087424 */ /* 0x000fe400078e00ff */
[----:B------:R-:W-:-:S07]  /*13030*/  IMAD.MOV.U32 R4, RZ, RZ, R16 ;  /* 0x000000ffff047224 */ /* 0x000fce00078e0010 */
.L_x_7339:
        /* <DEDUP_REMOVED lines=19> */
[----:B------:R-:W-:-:S04]  /*13170*/  IMAD.WIDE.U32 R2, R19, UR4, R2 ;  /* 0x0000000413027c25 */ /* 0x000fc8000f8e0002 */
[----:B--2---:R-:W-:-:S04]  /*13180*/  IMAD R4, R12, UR4, RZ ;  /* 0x000000040c047c24 */ /* 0x004fc8000f8e02ff */
[----:B------:R-:W-:Y:S01]  /*13190*/  IMAD R5, R19, UR5, R4 ;  /* 0x0000000513057c24 */ /* 0x000fe2000f8e0204 */
[----:B------:R-:W-:Y:S02]  /*131a0*/  ULDC.64 UR4, c[0x0][0x418] ;  /* 0x0001060000047ab9 */ /* 0x000fe40000000a00 */
[----:B------:R-:W-:Y:S01]  /*131b0*/  LEA R4, P0, R2, UR4, 0x2 ;  /* 0x0000000402047c11 */ /* 0x000fe2000f8010ff */
[----:B------:R-:W-:-:S05]  /*131c0*/  IMAD.IADD R5, R5, 0x1, R3 ;  /* 0x0000000105057824 */ /* 0x000fca00078e0203 */
[----:B------:R-:W-:-:S05]  /*131d0*/  LEA.HI.X R5, R2, UR5, R5, 0x2, P0 ;  /* 0x0000000502057c11 */ /* 0x000fca00080f1405 */
[----:B------:R0:W5:Y:S02]  /*131e0*/  LDG.E R4, desc[UR44][R4.64] ;  /* 0x0000002c04047981 */ /* 0x000164000c1e1900 */
.L_x_7311:
[----:B------:R-:W1:Y:S01]  /*131f0*/  S2R R2, SR_TID.X ;  /* 0x0000000000027919 */ /* 0x000e620000002100 */
[----:B------:R-:W-:Y:S01]  /*13200*/  BSSY B2, `(.L_x_7312) ;  /* 0x0000006000027945 */ /* 0x000fe20003800000 */
[----:B-1----:R-:W-:Y:S02]  /*13210*/  LOP3.LUT R3, R2, 0x7f, RZ, 0xc0, !PT ;  /* 0x0000007f02037812 */ /* 0x002fe400078ec0ff */
[----:B------:R-:W-:Y:S02]  /*13220*/  SHF.L.U32 R2, R8, 0x1f, RZ ;  /* 0x0000001f08027819 */ /* 0x000fe400000006ff */
[----:B------:R-:W-:Y:S02]  /*13230*/  ISETP.NE.AND P2, PT, R3, RZ, PT ;  /* 0x000000ff0300720c */ /* 0x000fe40003f45270 */
[----:B------:R-:W1:Y:S02]  /*13240*/  SYNCS.PHASECHK.TRANS64.TRYWAIT P0, [UR38+0x28848], R2 ;  /* 0x02884802ff0075a7 */ /* 0x000e640008000166 */
[----:B-1----:R-:W-:Y:S09]  /*13250*/  @!P0 BRA `(.L_x_7313) ;  /* 0x0000002800f48947 */ /* 0x002ff20003800000 */
.L_x_7396:
[----:B------:R-:W-:Y:S05]  /*13260*/  BSYNC B2 ;  /* 0x0000000000027941 */ /* 0x000fea0003800000 */
.L_x_7312:
[----:B------:R-:W-:Y:S04]  /*13270*/  BSSY B2, `(.L_x_7314) ;  /* 0x0000007000027945 */ /* 0x000fe80003800000 */
[----:B------:R-:W-:Y:S05]  /*13280*/  @P2 BRA `(.L_x_7315) ;  /* 0x0000000000142947 */ /* 0x000fea0003800000 */
[----:B------:R-:W-:Y:S01]  /*13290*/  ISETP.NE.AND P0, PT, R10, RZ, PT ;  /* 0x000000ff0a00720c */ /* 0x000fe20003f05270 */
[----:B-1----:R-:W-:-:S04]  /*132a0*/  IMAD.MOV.U32 R3, RZ, RZ, 0x8000 ;  /* 0x00008000ff037424 */ /* 0x002fc800078e00ff */
[----:B------:R2:W-:Y:S08]  /*132b0*/  SYNCS.ARRIVE.TRANS64 RZ, [UR38+0x28838], R3 ;  /* 0x02883803ffff79a7 */ /* 0x0005f00008000026 */
[----:B--2---:R-:W-:Y:S05]  /*132c0*/  @!P0 BRA `(.L_x_7315) ;  /* 0x0000000000048947 */ /* 0x004fea0003800000 */
[----:B------:R-:W-:Y:S01]  /*132d0*/  BPT.TRAP 0x1 ;  /* 0x000000040000795c */ /* 0x000fe20000300000 */
.L_x_7315:
[----:B------:R-:W-:Y:S05]  /*132e0*/  BSYNC B2 ;  /* 0x0000000000027941 */ /* 0x000fea0003800000 */
.L_x_7314:
[----:B0-----:R-:W-:Y:S01]  /*132f0*/  IMAD.MOV.U32 R5, RZ, RZ, RZ ;  /* 0x000000ffff057224 */ /* 0x001fe200078e00ff */
[----:B------:R-:W-:Y:S01]  /*13300*/  ULDC.64 UR4, c[0x0][0x198] ;  /* 0x0000660000047ab9 */ /* 0x000fe20000000a00 */
[----:B------:R-:W-:Y:S01]  /*13310*/  PLOP3.LUT P0, PT, PT, PT, PT, 0x80, 0x0 ;  /* 0x000000000000781c */ /* 0x000fe20003f0f070 */
[----:B------:R-:W-:Y:S01]  /*13320*/  UIADD3 UR4, UP0, UR4, 0x370, URZ ;  /* 0x0000037004047890 */ /* 0x000fe2000ff1e03f */
[----:B-1----:R-:W-:Y:S01]  /*13330*/  IMAD.SHL.U32 R3, R9, 0x80, RZ ;  /* 0x0000008009037824 */ /* 0x002fe200078e00ff */
[----:B------:R-:W-:Y:S01]  /*13340*/  R2UR UR34, R5 ;  /* 0x00000000052272ca */ /* 0x000fe200000e0000 */
[----:B------:R-:W-:Y:S02]  /*13350*/  UIADD3 UR32, UR38, 0x20400, URZ ;  /* 0x0002040026207890 */ /* 0x000fe4000fffe03f */
[----:B------:R-:W-:Y:S02]  /*13360*/  UIADD3 UR33, UR38, 0x28838, URZ ;  /* 0x0002883826217890 */ /* 0x000fe4000fffe03f */
[----:B------:R-:W-:Y:S01]  /*13370*/  UIADD3.X UR5, URZ, UR5, URZ, UP0, !UPT ;  /* 0x000000053f057290 */ /* 0x000fe200087fe43f */
[----:B------:R-:W-:Y:S01]  /*13380*/  UMOV UR6, 0x0 ;  /* 0x0000000000067882 */ /* 0x000fe20000000000 */
[----:B------:R-:W-:-:S10]  /*13390*/  UMOV UR7, 0x14f00000 ;  /* 0x14f0000000077882 */ /* 0x000fd40000000000 */
.L_x_7316:
        /* <DEDUP_REMOVED lines=13> */
.L_x_7317:
        /* <DEDUP_REMOVED lines=12> */
.L_x_7397:
[----:B------:R-:W-:Y:S05]  /*13530*/  BSYNC B2 ;  /* 0x0000000000027941 */ /* 0x000fea0003800000 */
.L_x_7318:
        /* <DEDUP_REMOVED lines=9> */
.L_x_7321:
[----:B------:R-:W-:Y:S05]  /*135d0*/  BSYNC B2 ;  /* 0x0000000000027941 */ /* 0x000fea0003800000 */
.L_x_7320:
        /* <DEDUP_REMOVED lines=10> */
.L_x_7322:
        /* <DEDUP_REMOVED lines=13> */
.L_x_7323:
        /* <DEDUP_REMOVED lines=10> */
.L_x_7310:
[----:B------:R-:W-:Y:S05]  /*137f0*/  BSYNC B1 ;  /* 0x0000000000017941 */ /* 0x000fea0003800000 */
.L_x_7309:
        /* <DEDUP_REMOVED lines=26> */
.L_x_7326:
[----:B------:R-:W1:Y:S01]  /*139a0*/  S2R R2, SR_TID.X ;  /* 0x0000000000027919 */ /* 0x000e620000002100 */
[----:B------:R-:W-:Y:S01]  /*139b0*/  BSSY B2, `(.L_x_7327) ;  /* 0x0000006000027945 */ /* 0x000fe20003800000 */
[----:B-1----:R-:W-:Y:S02]  /*139c0*/  LOP3.LUT R3, R2, 0x7f, RZ, 0xc0, !PT ;  /* 0x0000007f02037812 */ /* 0x002fe400078ec0ff */
[----:B------:R-:W-:Y:S02]  /*139d0*/  SHF.L.U32 R2, R9, 0x1f, RZ ;  /* 0x0000001f09027819 */ /* 0x000fe400000006ff */
[----:B------:R-:W-:Y:S02]  /*139e0*/  ISETP.NE.AND P2, PT, R3, RZ, PT ;  /* 0x000000ff0300720c */ /* 0x000fe40003f45270 */
[----:B------:R-:W1:Y:S02]  /*139f0*/  SYNCS.PHASECHK.TRANS64.TRYWAIT P0, [UR38+0x28840], R2 ;  /* 0x02884002ff0075a7 */ /* 0x000e640008000166 */
[----:B-1----:R-:W-:Y:S09]  /*13a00*/  @!P0 BRA `(.L_x_7328) ;  /* 0x0000002400388947 */ /* 0x002ff20003800000 */
.L_x_7398:
[----:B------:R-:W-:Y:S05]  /*13a10*/  BSYNC B2 ;  /* 0x0000000000027941 */ /* 0x000fea0003800000 */
.L_x_7327:
[----:B------:R-:W-:Y:S04]  /*13a20*/  BSSY B2, `(.L_x_7329) ;  /* 0x0000007000027945 */ /* 0x000fe80003800000 */
[----:B------:R-:W-:Y:S05]  /*13a30*/  @P2 BRA `(.L_x_7330) ;  /* 0x0000000000142947 */ /* 0x000fea0003800000 */
[----:B------:R-:W-:Y:S01]  /*13a40*/  ISETP.NE.AND P0, PT, R10, RZ, PT ;  /* 0x000000ff0a00720c */ /* 0x000fe20003f05270 */
[----:B-1----:R-:W-:-:S04]  /*13a50*/  IMAD.MOV.U32 R2, RZ, RZ, 0x8000 ;  /* 0x00008000ff027424 */ /* 0x002fc800078e00ff */
[----:B------:R2:W-:Y:S08]  /*13a60*/  SYNCS.ARRIVE.TRANS64 RZ, [UR38+0x28830], R2 ;  /* 0x02883002ffff79a7 */ /* 0x0005f00008000026 */
[----:B--2---:R-:W-:Y:S05]  /*13a70*/  @!P0 BRA `(.L_x_7330) ;  /* 0x0000000000048947 */ /* 0x004fea0003800000 */
[----:B------:R-:W-:Y:S01]  /*13a80*/  BPT.TRAP 0x1 ;  /* 0x000000040000795c */ /* 0x000fe20000300000 */
.L_x_7330:
[----:B------:R-:W-:Y:S05]  /*13a90*/  BSYNC B2 ;  /* 0x0000000000027941 */ /* 0x000fea0003800000 */
.L_x_7329:
        /* <DEDUP_REMOVED lines=11> */
.L_x_7331:
        /* <DEDUP_REMOVED lines=14> */
.L_x_7332:
        /* <DEDUP_REMOVED lines=12> */
.L_x_7399:
[----:B------:R-:W-:Y:S05]  /*13cf0*/  BSYNC B2 ;  /* 0x0000000000027941 */ /* 0x000fea0003800000 */
.L_x_7333:
        /* <DEDUP_REMOVED lines=9> */
.L_x_7336:
[----:B------:R-:W-:Y:S05]  /*13d90*/  BSYNC B2 ;  /* 0x0000000000027941 */ /* 0x000fea0003800000 */
.L_x_7335:
        /* <DEDUP_REMOVED lines=10> */
.L_x_7337:
        /* <DEDUP_REMOVED lines=13> */
.L_x_7338:
        /* <DEDUP_REMOVED lines=10> */
.L_x_7325:
[----:B------:R-:W-:Y:S05]  /*13fb0*/  BSYNC B1 ;  /* 0x0000000000017941 */ /* 0x000fea0003800000 */
.L_x_7324:
[----:B------:R-:W-:Y:S02]  /*13fc0*/  VIADD R6, R6, 0xfffffffe ;  /* 0xfffffffe06067836 */ /* 0x000fe40000000000 */
[----:B------:R-:W-:Y:S01]  /*13fd0*/  IMAD.MOV.U32 R8, RZ, RZ, R9 ;  /* 0x000000ffff087224 */ /* 0x000fe200078e0009 */
[----:B------:R-:W-:Y:S06]  /*13fe0*/  @P1 BRA `(.L_x_7339) ;  /* 0xfffffff000141947 */ /* 0x000fec000383ffff */
[----:B------:R-:W-:Y:S05]  /*13ff0*/  BSYNC B0 ;  /* 0x0000000000007941 */ /* 0x000fea0003800000 */
.L_x_7308:
        /* <DEDUP_REMOVED lines=28> */
.L_x_7341:
[----:B------:R-:W1:Y:S01]  /*141c0*/  S2R R2, SR_TID.X ;  /* 0x0000000000027919 */ /* 0x000e620000002100 */
[----:B------:R-:W-:Y:S01]  /*141d0*/  BSSY B1, `(.L_x_7342) ;  /* 0x0000006000017945 */ /* 0x000fe20003800000 */
[----:B-1----:R-:W-:Y:S02]  /*141e0*/  LOP3.LUT R3, R2, 0x7f, RZ, 0xc0, !PT ;  /* 0x0000007f02037812 */ /* 0x002fe400078ec0ff */
[----:B------:R-:W-:Y:S02]  /*141f0*/  SHF.L.U32 R2, R9, 0x1f, RZ ;  /* 0x0000001f09027819 */ /* 0x000fe400000006ff */
[----:B------:R-:W-:Y:S02]  /*14200*/  ISETP.NE.AND P1, PT, R3, RZ, PT ;  /* 0x000000ff0300720c */ /* 0x000fe40003f25270 */
[----:B------:R-:W1:Y:S02]  /*14210*/  SYNCS.PHASECHK.TRANS64.TRYWAIT P0, [UR38+0x28848], R2 ;  /* 0x02884802ff0075a7 */ /* 0x000e640008000166 */
[----:B-1----:R-:W-:Y:S09]  /*14220*/  @!P0 BRA `(.L_x_7343) ;  /* 0x0000001c00608947 */ /* 0x002ff20003800000 */
.L_x_7400:
[----:B------:R-:W-:Y:S05]  /*14230*/  BSYNC B1 ;  /* 0x0000000000017941 */ /* 0x000fea0003800000 */
.L_x_7342:
[----:B------:R-:W-:Y:S04]  /*14240*/  BSSY B1, `(.L_x_7344) ;  /* 0x0000007000017945 */ /* 0x000fe80003800000 */
[----:B------:R-:W-:Y:S05]  /*14250*/  @P1 BRA `(.L_x_7345) ;  /* 0x0000000000141947 */ /* 0x000fea0003800000 */
[----:B------:R-:W-:Y:S01]  /*14260*/  ISETP.NE.AND P0, PT, R10, RZ, PT ;  /* 0x000000ff0a00720c */ /* 0x000fe20003f05270 */
[----:B-1----:R-:W-:-:S04]  /*14270*/  IMAD.MOV.U32 R3, RZ, RZ, 0x8000 ;  /* 0x00008000ff037424 */ /* 0x002fc800078e00ff */
[----:B------:R2:W-:Y:S08]  /*14280*/  SYNCS.ARRIVE.TRANS64 RZ, [UR38+0x28838], R3 ;  /* 0x02883803ffff79a7 */ /* 0x0005f00008000026 */
[----:B--2---:R-:W-:Y:S05]  /*14290*/  @!P0 BRA `(.L_x_7345) ;  /* 0x0000000000048947 */ /* 0x004fea0003800000 */
[----:B------:R-:W-:Y:S01]  /*142a0*/  BPT.TRAP 0x1 ;  /* 0x000000040000795c */ /* 0x000fe20000300000 */
.L_x_7345:
[----:B------:R-:W-:Y:S05]  /*142b0*/  BSYNC B1 ;  /* 0x0000000000017941 */ /* 0x000fea0003800000 */
.L_x_7344:
        /* <DEDUP_REMOVED lines=11> */
.L_x_7346:
        /* <DEDUP_REMOVED lines=14> */
.L_x_7347:
        /* <DEDUP_REMOVED lines=11> */
.L_x_7401:
[----:B------:R-:W-:Y:S05]  /*14500*/  BSYNC B1 ;  /* 0x0000000000017941 */ /* 0x000fea0003800000 */
.L_x_7348:
        /* <DEDUP_REMOVED lines=9> */
.L_x_7351:
[----:B------:R-:W-:Y:S05]  /*145a0*/  BSYNC B1 ;  /* 0x0000000000017941 */ /* 0x000fea0003800000 */
.L_x_7350:
        /* <DEDUP_REMOVED lines=10> */
.L_x_7352:
        /* <DEDUP_REMOVED lines=13> */
.L_x_7353:
        /* <DEDUP_REMOVED lines=10> */
.L_x_7340:
[----:B------:R-:W-:Y:S05]  /*147c0*/  BSYNC B0 ;  /* 0x0000000000007941 */ /* 0x000fea0003800000 */
.L_x_7307:
        /* <DEDUP_REMOVED lines=11> */
.L_x_7402:
[----:B------:R-:W-:Y:S05]  /*14880*/  BSYNC B1 ;  /* 0x0000000000017941 */ /* 0x000fea0003800000 */
.L_x_7356:
        /* <DEDUP_REMOVED lines=8> */
.L_x_7359:
[----:B------:R-:W-:Y:S05]  /*14910*/  BSYNC B1 ;  /* 0x0000000000017941 */ /* 0x000fea0003800000 */
.L_x_7358:
        /* <DEDUP_REMOVED lines=13> */
.L_x_7360:
        /* <DEDUP_REMOVED lines=13> */
.L_x_7361:
        /* <DEDUP_REMOVED lines=8> */
.L_x_7355:
[----:B------:R-:W-:Y:S05]  /*14b40*/  BSYNC B0 ;  /* 0x0000000000007941 */ /* 0x000fea0003800000 */
.L_x_7354:
[----:B------:R-:W-:Y:S02]  /*14b50*/  VIADD R0, R0, 0x1 ;  /* 0x0000000100007836 */ /* 0x000fe40000000000 */
[----:B0-----:R-:W-:-:S03]  /*14b60*/  IMAD.MOV.U32 R3, RZ, RZ, RZ ;  /* 0x000000ffff037224 */ /* 0x001fc600078e00ff */
[----:B------:R-:W-:-:S04]  /*14b70*/  ISETP.NE.AND P0, PT, R0, 0x2, PT ;  /* 0x000000020000780c */ /* 0x000fc80003f05270 */
[----:B------:R-:W-:Y:S02]  /*14b80*/  SEL R2, RZ, 0x1, P0 ;  /* 0x00000001ff027807 */ /* 0x000fe40000000000 */
[----:B------:R-:W-:Y:S02]  /*14b90*/  SEL R0, R0, RZ, P0 ;  /* 0x000000ff00007207 */ /* 0x000fe40000000000 */
[----:B------:R-:W-:-:S07]  /*14ba0*/  LOP3.LUT R9, R9, R2, RZ, 0x3c, !PT ;  /* 0x0000000209097212 */ /* 0x000fce00078e3cff */
.L_x_7285:
[----:B0-----:R-:W0:Y:S01]  /*14bb0*/  S2R R5, SR_CgaCtaId ;  /* 0x0000000000057919 */ /* 0x001e220000008800 */
[----:B------:R-:W-:Y:S02]  /*14bc0*/  MOV R2, 0x400 ;  /* 0x0000040000027802 */ /* 0x000fe40000000f00 */
[----:B------:R-:W-:Y:S02]  /*14bd0*/  SHF.L.U32 R3, R3, 0x1f, RZ ;  /* 0x0000001f03037819 */ /* 0x000fe400000006ff */
[----:B0-----:R-:W-:-:S04]  /*14be0*/  LEA R2, R5, R2, 0x18 ;  /* 0x0000000205027211 */ /* 0x001fc800078ec0ff */
[----:B------:R-:W0:Y:S02]  /*14bf0*/  SYNCS.PHASECHK.TRANS64.TRYWAIT P0, [R2+URZ+0x28820], R3 ;  /* 0x02882003020075a7 */ /* 0x000e24000800017f */
[----:B0-----:R-:W-:Y:S05]  /*14c00*/  @!P0 BRA `(.L_x_7362) ;  /* 0x00000014002c8947 */ /* 0x001fea0003800000 */
.L_x_7403:
[----:B------:R-:W-:-:S03]  /*14c10*/  UMOV UR4, 0xffffffff ;  /* 0xffffffff00047882 */ /* 0x000fc60000000000 */
[----:B------:R-:W-:Y:S05]  /*14c20*/  BRA.DIV UR4, `(.L_x_7363) ;  /* 0x0000001604387947 */ /* 0x000fea000b800000 */
[----:B0-----:R-:W0:Y:S02]  /*14c30*/  S2R R3, SR_TID.X ;  /* 0x0000000000037919 */ /* 0x001e240000002100 */
[----:B0-----:R-:W-:-:S04]  /*14c40*/  SHF.R.U32.HI R3, RZ, 0x5, R3 ;  /* 0x00000005ff037819 */ /* 0x001fc80000011603 */
[----:B------:R-:W-:-:S05]  /*14c50*/  LOP3.LUT R3, R3, 0x3, RZ, 0xc0, !PT ;  /* 0x0000000303037812 */ /* 0x000fca00078ec0ff */
[----:B------:R0:W1:Y:S02]  /*14c60*/  SHFL.IDX PT, R14, R3, RZ, 0x1f ;  /* 0x00001fff030e7589 */ /* 0x00006400000e0000 */
.L_x_7406:
[----:B-1----:R-:W-:-:S13]  /*14c70*/  ISETP.NE.AND P0, PT, R14, RZ, PT ;  /* 0x000000ff0e00720c */ /* 0x002fda0003f05270 */
[----:B------:R-:W-:Y:S05]  /*14c80*/  @P0 BRA `(.L_x_7201) ;  /* 0x0000000000880947 */ /* 0x000fea0003800000 */
[----:B------:R-:W-:-:S03]  /*14c90*/  UMOV UR4, 0xffffffff ;  /* 0xffffffff00047882 */ /* 0x000fc60000000000 */
[----:B------:R-:W-:Y:S05]  /*14ca0*/  BRA.DIV UR4, `(.L_x_7364) ;  /* 0x00000016044c7947 */ /* 0x000fea000b800000 */
[----:B------:R-:W-:-:S13]  /*14cb0*/  ELECT P6, URZ, PT ;  /* 0x00000000003f782f */ /* 0x000fda00038c0000 */
.L_x_7409:
[----:B------:R-:W-:Y:S05]  /*14cc0*/  @!P6 BRA `(.L_x_7201) ;  /* 0x000000000078e947 */ /* 0x000fea0003800000 */
[----:B0-----:R-:W2:Y:S02]  /*14cd0*/  LDL.LU R3, [R1+0x14] ;  /* 0x0000140001037983 */ /* 0x001ea40000300800 */
[----:B--2---:R-:W-:-:S04]  /*14ce0*/  LOP3.LUT R3, R3, 0x2, RZ, 0xfc, !PT ;  /* 0x0000000203037812 */ /* 0x004fc800078efcff */
[----:B------:R-:W-:-:S13]  /*14cf0*/  ISETP.NE.AND P2, PT, R3, 0x3, PT ;  /* 0x000000030300780c */ /* 0x000fda0003f45270 */
[----:B------:R-:W-:Y:S05]  /*14d00*/  @!P2 BRA `(.L_x_7365) ;  /* 0x000000000004a947 */ /* 0x000fea0003800000 */
[----:B------:R-:W-:Y:S01]  /*14d10*/  BPT.TRAP 0x1 ;  /* 0x000000040000795c */ /* 0x000fe20000300000 */
.L_x_7365:
        /* <DEDUP_REMOVED lines=12> */
.L_x_7410:
[----:B------:R-:W1:Y:S02]  /*14de0*/  SYNCS.PHASECHK.TRANS64.TRYWAIT P0, [R3+URZ], R4 ;  /* 0x00000004030075a7 */ /* 0x000e64000800017f */
[----:B-1----:R-:W-:Y:S05]  /*14df0*/  @!P0 BRA `(.L_x_7367) ;  /* 0x00000014002c8947 */ /* 0x002fea0003800000 */
.L_x_7411:
[----:B------:R-:W-:Y:S05]  /*14e00*/  @!P2 BRA `(.L_x_7368) ;  /* 0x000000000004a947 */ /* 0x000fea0003800000 */
[----:B------:R-:W-:Y:S01]  /*14e10*/  BPT.TRAP 0x1 ;  /* 0x000000040000795c */ /* 0x000fe20000300000 */
.L_x_7368:
[----:B-1----:R-:W-:-:S04]  /*14e20*/  VIADD R3, R2, 0x28860 ;  /* 0x0002886002037836 */ /* 0x002fc80000000000 */
[----:B------:R-:W-:-:S04]  /*14e30*/  IMAD R0, R0, 0x8, R3 ;  /* 0x0000000800007824 */ /* 0x000fc800078e0203 */
[----:B------:R-:W1:Y:S02]  /*14e40*/  SYNCS.PHASECHK.TRANS64.TRYWAIT P0, [R0+URZ], R5 ;  /* 0x00000005000075a7 */ /* 0x000e64000800017f */
[----:B-1----:R-:W-:Y:S05]  /*14e50*/  @!P0 BRA `(.L_x_7369) ;  /* 0x0000001400288947 */ /* 0x002fea0003800000 */
.L_x_7412:
[----:B------:R-:W-:-:S07]  /*14e60*/  IMAD R3, R8, 0x8, R3 ;  /* 0x0000000808037824 */ /* 0x000fce00078e0203 */
.L_x_7370:
[----:B--2---:R2:W3:Y:S02]  /*14e70*/  SYNCS.PHASECHK.TRANS64.TRYWAIT P0, [R3+URZ], R4 ;  /* 0x00000004030075a7 */ /* 0x0044e4000800017f */
[----:B---3--:R-:W-:Y:S05]  /*14e80*/  @!P0 NANOSLEEP.SYNCS 0x989680 ;  /* 0x009896800000895d */ /* 0x008fea0003900000 */
[----:B------:R-:W3:Y:S02]  /*14e90*/  @!P0 SYNCS.PHASECHK.TRANS64 P0, [R3+URZ], R4 ;  /* 0x00000004030085a7 */ /* 0x000ee4000800007f */
[----:B---3--:R-:W-:Y:S05]  /*14ea0*/  @!P0 BRA `(.L_x_7370) ;  /* 0xfffffffc00f08947 */ /* 0x008fea000383ffff */
.L_x_7201:
[----:B------:R-:W-:Y:S05]  /*14eb0*/  BSYNC B6 ;  /* 0x0000000000067941 */ /* 0x000fea0003800000 */
.L_x_7198:
[----:B------:R-:W-:Y:S05]  /*14ec0*/  EXIT ;  /* 0x000000000000794d */ /* 0x000fea0003800000 */
.L_x_7211:
[----:B0-----:R-:W-:-:S04]  /*14ed0*/  IMAD.U32 R3, RZ, RZ, UR36 ;  /* 0x00000024ff037e24 */ /* 0x001fc8000f8e00ff */
[----:B------:R0:W1:Y:S03]  /*14ee0*/  SYNCS.PHASECHK.TRANS64.TRYWAIT P1, [R3+URZ+0x28800], R2 ;  /* 0x02880002030075a7 */ /* 0x000066000802017f */
[----:B-1----:R-:W-:Y:S05]  /*14ef0*/  @!P1 NANOSLEEP.SYNCS 0x989680 ;  /* 0x009896800000995d */ /* 0x002fea0003900000 */
[----:B------:R-:W1:Y:S02]  /*14f00*/  @!P1 SYNCS.PHASECHK.TRANS64 P1, [R3+URZ+0x28800], R2 ;  /* 0x02880002030095a7 */ /* 0x000e64000802007f */
[----:B-1----:R-:W-:Y:S05]  /*14f10*/  @!P1 BRA `(.L_x_7211) ;  /* 0xfffffffc00ec9947 */ /* 0x002fea000383ffff */
[----:B------:R-:W-:Y:S05]  /*14f20*/  BRA `(.L_x_7371) ;  /* 0xfffffec400ec7947 */ /* 0x000fea000383ffff */
.L_x_7215:
[----:B0-----:R-:W-:-:S04]  /*14f30*/  IMAD.U32 R3, RZ, RZ, UR36 ;  /* 0x00000024ff037e24 */ /* 0x001fc8000f8e00ff */
[----:B------:R0:W2:Y:S03]  /*14f40*/  SYNCS.PHASECHK.TRANS64.TRYWAIT P2, [R3+URZ+0x28830], R2 ;  /* 0x02883002030075a7 */ /* 0x0000a6000804017f */
[----:B--2---:R-:W-:Y:S05]  /*14f50*/  @!P2 NANOSLEEP.SYNCS 0x989680 ;  /* 0x009896800000a95d */ /* 0x004fea0003900000 */
[----:B------:R-:W2:Y:S02]  /*14f60*/  @!P2 SYNCS.PHASECHK.TRANS64 P2, [R3+URZ+0x28830], R2 ;  /* 0x028830020300a5a7 */ /* 0x000ea4000804007f */
[----:B--2---:R-:W-:Y:S05]  /*14f70*/  @!P2 BRA `(.L_x_7215) ;  /* 0xfffffffc00eca947 */ /* 0x004fea000383ffff */
[----:B------:R-:W-:Y:S05]  /*14f80*/  BRA `(.L_x_7214) ;  /* 0xfffffec800087947 */ /* 0x000fea000383ffff */
.L_x_7231:
[----:B-1----:R-:W-:-:S04]  /*14f90*/  IMAD.U32 R12, RZ, RZ, UR10 ;  /* 0x0000000aff0c7e24 */ /* 0x002fc8000f8e00ff */
[----:B------:R1:W2:Y:S03]  /*14fa0*/  SYNCS.PHASECHK.TRANS64.TRYWAIT P5, [R12+URZ+0x28830], R11 ;  /* 0x0288300b0c0075a7 */ /* 0x0002a600080a017f */
[----:B--2---:R-:W-:Y:S05]  /*14fb0*/  @!P5 NANOSLEEP.SYNCS 0x989680 ;  /* 0x009896800000d95d */ /* 0x004fea0003900000 */
[----:B------:R-:W2:Y:S02]  /*14fc0*/  @!P5 SYNCS.PHASECHK.TRANS64 P5, [R12+URZ+0x28830], R11 ;  /* 0x0288300b0c00d5a7 */ /* 0x000ea400080a007f */
[----:B--2---:R-:W-:Y:S05]  /*14fd0*/  @!P5 BRA `(.L_x_7231) ;  /* 0xfffffffc00ecd947 */ /* 0x004fea000383ffff */
[----:B------:R-:W-:Y:S05]  /*14fe0*/  BRA `(.L_x_7228) ;  /* 0xffffff0400107947 */ /* 0x000fea000383ffff */
.L_x_7235:
[----:B-1----:R-:W-:-:S04]  /*14ff0*/  IMAD.U32 R12, RZ, RZ, UR10 ;  /* 0x0000000aff0c7e24 */ /* 0x002fc8000f8e00ff */
[----:B------:R1:W2:Y:S03]  /*15000*/  SYNCS.PHASECHK.TRANS64.TRYWAIT P4, [R12+URZ+0x28850], R11 ;  /* 0x0288500b0c0075a7 */ /* 0x0002a6000808017f */
[----:B--2---:R-:W-:Y:S05]  /*15010*/  @!P4 NANOSLEEP.SYNCS 0x989680 ;  /* 0x009896800000c95d */ /* 0x004fea0003900000 */
[----:B------:R-:W2:Y:S02]  /*15020*/  @!P4 SYNCS.PHASECHK.TRANS64 P4, [R12+URZ+0x28850], R11 ;  /* 0x0288500b0c00c5a7 */ /* 0x000ea4000808007f */
[----:B--2---:R-:W-:Y:S05]  /*15030*/  @!P4 BRA `(.L_x_7235) ;  /* 0xfffffffc00ecc947 */ /* 0x004fea000383ffff */
[----:B------:R-:W-:Y:S05]  /*15040*/  BRA `(.L_x_7232) ;  /* 0xffffff0400d47947 */ /* 0x000fea000383ffff */
.L_x_7252:
[----:B-1----:R-:W-:-:S04]  /*15050*/  IMAD.U32 R10, RZ, RZ, UR10 ;  /* 0x0000000aff0a7e24 */ /* 0x002fc8000f8e00ff */
[----:B------:R1:W2:Y:S03]  /*15060*/  SYNCS.PHASECHK.TRANS64.TRYWAIT P3, [R10+URZ+0x28830], R9 ;  /* 0x028830090a0075a7 */ /* 0x0002a6000806017f */
[----:B--2---:R-:W-:Y:S05]  /*15070*/  @!P3 NANOSLEEP.SYNCS 0x989680 ;  /* 0x009896800000b95d */ /* 0x004fea0003900000 */
[----:B------:R-:W2:Y:S02]  /*15080*/  @!P3 SYNCS.PHASECHK.TRANS64 P3, [R10+URZ+0x28830], R9 ;  /* 0x028830090a00b5a7 */ /* 0x000ea4000806007f */
[----:B--2---:R-:W-:Y:S05]  /*15090*/  @!P3 BRA `(.L_x_7252) ;  /* 0xfffffffc00ecb947 */ /* 0x004fea000383ffff */
[----:B------:R-:W-:Y:S05]  /*150a0*/  BRA `(.L_x_7249) ;  /* 0xffffff3c00a07947 */ /* 0x000fea000383ffff */
.L_x_7256:
[----:B-1----:R-:W-:-:S04]  /*150b0*/  IMAD.U32 R10, RZ, RZ, UR10 ;  /* 0x0000000aff0a7e24 */ /* 0x002fc8000f8e00ff */
[----:B------:R1:W2:Y:S03]  /*150c0*/  SYNCS.PHASECHK.TRANS64.TRYWAIT P2, [R10+URZ+0x28850], R9 ;  /* 0x028850090a0075a7 */ /* 0x0002a6000804017f */
[----:B--2---:R-:W-:Y:S05]  /*150d0*/  @!P2 NANOSLEEP.SYNCS 0x989680 ;  /* 0x009896800000a95d */ /* 0x004fea0003900000 */
[----:B------:R-:W2:Y:S02]  /*150e0*/  @!P2 SYNCS.PHASECHK.TRANS64 P2, [R10+URZ+0x28850], R9 ;  /* 0x028850090a00a5a7 */ /* 0x000ea4000804007f */
[----:B--2---:R-:W-:Y:S05]  /*150f0*/  @!P2 BRA `(.L_x_7256) ;  /* 0xfffffffc00eca947 */ /* 0x004fea000383ffff */
[----:B------:R-:W-:Y:S05]  /*15100*/  BRA `(.L_x_7253) ;  /* 0xffffff4000647947 */ /* 0x000fea000383ffff */
.L_x_7262:
[----:B-1----:R-:W-:-:S04]  /*15110*/  IMAD.U32 R10, RZ, RZ, UR10 ;  /* 0x0000000aff0a7e24 */ /* 0x002fc8000f8e00ff */
[----:B------:R1:W2:Y:S03]  /*15120*/  SYNCS.PHASECHK.TRANS64.TRYWAIT P3, [R10+URZ+0x28830], R9 ;  /* 0x028830090a0075a7 */ /* 0x0002a6000806017f */
[----:B--2---:R-:W-:Y:S05]  /*15130*/  @!P3 NANOSLEEP.SYNCS 0x989680 ;  /* 0x009896800000b95d */ /* 0x004fea0003900000 */
[----:B------:R-:W2:Y:S02]  /*15140*/  @!P3 SYNCS.PHASECHK.TRANS64 P3, [R10+URZ+0x28830], R9 ;  /* 0x028830090a00b5a7 */ /* 0x000ea4000806007f */
[----:B--2---:R-:W-:Y:S05]  /*15150*/  @!P3 BRA `(.L_x_7262) ;  /* 0xfffffffc00ecb947 */ /* 0x004fea000383ffff */
[----:B------:R-:W-:Y:S05]  /*15160*/  BRA `(.L_x_7259) ;  /* 0xffffff6400847947 */ /* 0x000fea000383ffff */
.L_x_7266:
[----:B-1----:R-:W-:-:S04]  /*15170*/  IMAD.U32 R10, RZ, RZ, UR10 ;  /* 0x0000000aff0a7e24 */ /* 0x002fc8000f8e00ff */
[----:B------:R1:W2:Y:S03]  /*15180*/  SYNCS.PHASECHK.TRANS64.TRYWAIT P2, [R10+URZ+0x28850], R9 ;  /* 0x028850090a0075a7 */ /* 0x0002a6000804017f */
[----:B--2---:R-:W-:Y:S05]  /*15190*/  @!P2 NANOSLEEP.SYNCS 0x989680 ;  /* 0x009896800000a95d */ /* 0x004fea0003900000 */
[----:B------:R-:W2:Y:S02]  /*151a0*/  @!P2 SYNCS.PHASECHK.TRANS64 P2, [R10+URZ+0x28850], R9 ;  /* 0x028850090a00a5a7 */ /* 0x000ea4000804007f */
[----:B--2---:R-:W-:Y:S05]  /*151b0*/  @!P2 BRA `(.L_x_7266) ;  /* 0xfffffffc00eca947 */ /* 0x004fea000383ffff */
[----:B------:R-:W-:Y:S05]  /*151c0*/  BRA `(.L_x_7263) ;  /* 0xffffff6800447947 */ /* 0x000fea000383ffff */
.L_x_7279:
[----:B-1----:R-:W-:-:S04]  /*151d0*/  IMAD.U32 R5, RZ, RZ, UR5 ;  /* 0x00000005ff057e24 */ /* 0x002fc8000f8e00ff */
[----:B------:R1:W2:Y:S03]  /*151e0*/  SYNCS.PHASECHK.TRANS64.TRYWAIT P0, [R5+URZ+0x28850], R0 ;  /* 0x02885000050075a7 */ /* 0x0002a6000800017f */
[----:B--2---:R-:W-:Y:S05]  /*151f0*/  @!P0 NANOSLEEP.SYNCS 0x989680 ;  /* 0x009896800000895d */ /* 0x004fea0003900000 */
[----:B------:R-:W2:Y:S02]  /*15200*/  @!P0 SYNCS.PHASECHK.TRANS64 P0, [R5+URZ+0x28850], R0 ;  /* 0x02885000050085a7 */ /* 0x000ea4000800007f */
[----:B--2---:R-:W-:Y:S05]  /*15210*/  @!P0 BRA `(.L_x_7279) ;  /* 0xfffffffc00ec8947 */ /* 0x004fea000383ffff */
[----:B------:R-:W-:Y:S05]  /*15220*/  BRA `(.L_x_7278) ;  /* 0xffffff9c00387947 */ /* 0x000fea000383ffff */
.L_x_7296:
[----:B------:R-:W-:Y:S02]  /*15230*/  IMAD.MOV.U32 R13, RZ, RZ, R0 ;  /* 0x000000ffff0d7224 */ /* 0x000fe400078e0000 */
[----:B------:R-:W-:Y:S02]  /*15240*/  IMAD.MOV.U32 R12, RZ, RZ, RZ ;  /* 0x000000ffff0c7224 */ /* 0x000fe400078e00ff */
[----:B------:R-:W-:Y:S02]  /*15250*/  IMAD.MOV.U32 R11, RZ, RZ, 0x1f ;  /* 0x0000001fff0b7424 */ /* 0x000fe400078e00ff */
[----:B------:R-:W-:-:S07]  /*15260*/  IMAD.MOV.U32 R15, RZ, RZ, -0x1 ;  /* 0xffffffffff0f7424 */ /* 0x000fce00078e00ff */
[----:B01----:R-:W-:Y:S05]  /*15270*/  WARPSYNC.COLLECTIVE R15, `(.L_x_7372) ;  /* 0x000000000f087348 */ /* 0x003fea0003c00000 */
[----:B------:R2:W3:Y:S02]  /*15280*/  SHFL.IDX P6, R14, R13, R12, R11 ;  /* 0x0000000c0d0e7389 */ /* 0x0004e400000c000b */
[----:B0123--:R-:W-:Y:S01]  /*15290*/  ENDCOLLECTIVE ;  /* 0x000000000000791b */ /* 0x00ffe20003800000 */
.L_x_7372:
[----:B------:R-:W-:Y:S05]  /*152a0*/  BRA `(.L_x_7373) ;  /* 0xffffffcc001c7947 */ /* 0x000fea000383ffff */
.L_x_7298:
[----:B------:R-:W-:Y:S01]  /*152b0*/  BSSY B0, `(.L_x_7374) ;  /* 0x0000006000007945 */ /* 0x000fe20003800000 */
[----:B------:R-:W-:-:S07]  /*152c0*/  IMAD.MOV.U32 R15, RZ, RZ, -0x1 ;  /* 0xffffffffff0f7424 */ /* 0x000fce00078e00ff */
[----:B012---:R-:W-:Y:S05]  /*152d0*/  WARPSYNC.COLLECTIVE R15, `(.L_x_7375) ;  /* 0x000000000f0c7348 */ /* 0x007fea0003c00000 */
[----:B------:R-:W-:Y:S02]  /*152e0*/  ELECT P6, UR62, PT ;  /* 0x00000000003e782f */ /* 0x000fe400038c0000 */
[----:B------:R-:W-:Y:S01]  /*152f0*/  MOV R14, UR62 ;  /* 0x0000003e000e7c02 */ /* 0x000fe20008000f00 */
[----:B012---:R-:W-:Y:S10]  /*15300*/  ENDCOLLECTIVE ;  /* 0x000000000000791b */ /* 0x007ff40003800000 */
.L_x_7375:
[----:B------:R-:W-:Y:S05]  /*15310*/  BSYNC B0 ;  /* 0x0000000000007941 */ /* 0x000fea0003800000 */
.L_x_7374:
[----:B------:R-:W-:Y:S05]  /*15320*/  BRA `(.L_x_7376) ;  /* 0xffffffcc001c7947 */ /* 0x000fea000383ffff */
.L_x_7300:
[----:B-1----:R-:W-:-:S04]  /*15330*/  IMAD.U32 R3, RZ, RZ, UR38 ;  /* 0x00000026ff037e24 */ /* 0x002fc8000f8e00ff */
[----:B------:R1:W2:Y:S03]  /*15340*/  SYNCS.PHASECHK.TRANS64.TRYWAIT P0, [R3+URZ+0x28840], R0 ;  /* 0x02884000030075a7 */ /* 0x0002a6000800017f */
[----:B--2---:R-:W-:Y:S05]  /*15350*/  @!P0 NANOSLEEP.SYNCS 0x989680 ;  /* 0x009896800000895d */ /* 0x004fea0003900000 */
[----:B------:R-:W2:Y:S02]  /*15360*/  @!P0 SYNCS.PHASECHK.TRANS64 P0, [R3+URZ+0x28840], R0 ;  /* 0x02884000030085a7 */ /* 0x000ea4000800007f */
[----:B--2---:R-:W-:Y:S05]  /*15370*/  @!P0 BRA `(.L_x_7300) ;  /* 0xfffffffc00ec8947 */ /* 0x004fea000383ffff */
[----:B------:R-:W-:Y:S05]  /*15380*/  BRA `(.L_x_7377) ;  /* 0xffffffcc00707947 */ /* 0x000fea000383ffff */
.L_x_7303:
        /* <DEDUP_REMOVED lines=8> */
.L_x_7378:
[----:B------:R-:W-:Y:S02]  /*15410*/  IMAD.MOV.U32 R13, RZ, RZ, R0 ;  /* 0x000000ffff0d7224 */ /* 0x000fe400078e0000 */
[----:B------:R-:W-:-:S07]  /*15420*/  IMAD.MOV.U32 R2, RZ, RZ, R14 ;  /* 0x000000ffff027224 */ /* 0x000fce00078e000e */
[----:B------:R-:W-:Y:S05]  /*15430*/  WARPSYNC.COLLECTIVE R15, `(.L_x_7379) ;  /* 0x000000000f087348 */ /* 0x000fea0003c00000 */
[----:B------:R0:W1:Y:S02]  /*15440*/  SHFL.IDX P6, R14, R13, R12, R11 ;  /* 0x0000000c0d0e7389 */ /* 0x00006400000c000b */
[----:B01----:R-:W-:Y:S01]  /*15450*/  ENDCOLLECTIVE ;  /* 0x000000000000791b */ /* 0x003fe20003800000 */
.L_x_7379:
[----:B------:R-:W-:Y:S02]  /*15460*/  ULDC UR4, c[0x0][0x288] ;  /* 0x0000a20000047ab9 */ /* 0x000fe40000000800 */
[----:B------:R-:W-:-:S05]  /*15470*/  IMAD R5, R8, UR4, RZ ;  /* 0x0000000408057c24 */ /* 0x000fca000f8e02ff */
[C---:B------:R-:W-:Y:S01]  /*15480*/  ISETP.GE.AND P2, PT, R4.reuse, R5, PT ;  /* 0x000000050400720c */ /* 0x040fe20003f46270 */
[----:B------:R-:W-:Y:S02]  /*15490*/  VIADD R12, R4, 0x10 ;  /* 0x00000010040c7836 */ /* 0x000fe40000000000 */
[----:B------:R-:W-:-:S10]  /*154a0*/  IMAD.MOV.U32 R13, RZ, RZ, R6 ;  /* 0x000000ffff0d7224 */ /* 0x000fd400078e0006 */
        /* <DEDUP_REMOVED lines=10> */
[----:B------:R0:W-:Y:S01]  /*15550*/  @!P2 LDGSTS.E.BYPASS.LTC128B.128 [R8+0x14400], desc[UR44][R2.64+0x80], !P0 ;  /* 0x144000800208afae */ /* 0x0001e2000c101d6c */
[----:B------:R-:W-:Y:S01]  /*15560*/  ISETP.GE.AND P2, PT, R12, R5, PT ;  /* 0x000000050c00720c */ /* 0x000fe20003f46270 */
[----:B------:R-:W-:-:S12]  /*15570*/  IMAD.MOV.U32 R12, RZ, RZ, 0x1 ;  /* 0x00000001ff0c7424 */ /* 0x000fd800078e00ff */
[----:B0-----:R-:W-:Y:S05]  /*15580*/  WARPSYNC.COLLECTIVE R15, `(.L_x_7380) ;  /* 0x000000000f087348 */ /* 0x001fea0003c00000 */
[----:B------:R1:W2:Y:S02]  /*15590*/  SHFL.IDX P6, R14, R13, R12, R11 ;  /* 0x0000000c0d0e7389 */ /* 0x0002a400000c000b */
[----:B012---:R-:W-:Y:S01]  /*155a0*/  ENDCOLLECTIVE ;  /* 0x000000000000791b */ /* 0x007fe20003800000 */
.L_x_7380:
[----:B------:R-:W-:Y:S01]  /*155b0*/  VIADD R2, R4, 0x20 ;  /* 0x0000002004027836 */ /* 0x000fe20000000000 */
[----:B------:R-:W-:Y:S01]  /*155c0*/  @!P2 LEA R21, R7, UR38, 0x1 ;  /* 0x000000260715ac11 */ /* 0x000fe2000f8e08ff */
[----:B------:R-:W-:Y:S02]  /*155d0*/  IMAD.MOV.U32 R13, RZ, RZ, R0 ;  /* 0x000000ffff0d7224 */ /* 0x000fe400078e0000 */
[----:B------:R-:W-:-:S07]  /*155e0*/  IMAD.MOV.U32 R8, RZ, RZ, R14 ;  /* 0x000000ffff087224 */ /* 0x000fce00078e000e */
[----:B------:R-:W-:Y:S05]  /*155f0*/  WARPSYNC.COLLECTIVE R15, `(.L_x_7381) ;  /* 0x000000000f087348 */ /* 0x000fea0003c00000 */
[----:B------:R0:W1:Y:S02]  /*15600*/  SHFL.IDX P6, R14, R13, R12, R11 ;  /* 0x0000000c0d0e7389 */ /* 0x00006400000c000b */
[----:B01----:R-:W-:Y:S01]  /*15610*/  ENDCOLLECTIVE ;  /* 0x000000000000791b */ /* 0x003fe20003800000 */
.L_x_7381:
[----:B------:R-:W-:Y:S02]  /*15620*/  IMAD.MOV.U32 R9, RZ, RZ, R8 ;  /* 0x000000ffff097224 */ /* 0x000fe400078e0008 */
[----:B------:R-:W-:Y:S02]  /*15630*/  IMAD.MOV.U32 R13, RZ, RZ, R6 ;  /* 0x000000ffff0d7224 */ /* 0x000fe400078e0006 */
[----:B------:R-:W-:Y:S02]  /*15640*/  IMAD.MOV.U32 R12, RZ, RZ, 0x2 ;  /* 0x00000002ff0c7424 */ /* 0x000fe400078e00ff */
[----:B------:R-:W-:-:S07]  /*15650*/  IMAD.MOV.U32 R8, RZ, RZ, R14 ;  /* 0x000000ffff087224 */ /* 0x000fce00078e000e */
[----:B------:R-:W-:Y:S05]  /*15660*/  WARPSYNC.COLLECTIVE R15, `(.L_x_7382) ;  /* 0x000000000f087348 */ /* 0x000fea0003c00000 */
[----:B------:R0:W1:Y:S02]  /*15670*/  SHFL.IDX P6, R14, R13, R12, R11 ;  /* 0x0000000c0d0e7389 */ /* 0x00006400000c000b */
[----:B01----:R-:W-:Y:S01]  /*15680*/  ENDCOLLECTIVE ;  /* 0x000000000000791b */ /* 0x003fe20003800000 */
.L_x_7382:
[----:B------:R-:W-:-:S05]  /*15690*/  @!P2 IMAD.WIDE.U32 R8, R10, 0x2, R8 ;  /* 0x000000020a08a825 */ /* 0x000fca00078e0008 */
[----:B------:R-:W-:Y:S01]  /*156a0*/  @!PT LDS RZ, [RZ] ;  /* 0x00000000fffff984 */ /* 0x000fe20000000800 */
[----:B------:R-:W-:Y:S01]  /*156b0*/  @!PT LDS RZ, [RZ] ;  /* 0x00000000fffff984 */ /* 0x000fe20000000800 */
[----:B------:R-:W-:Y:S01]  /*156c0*/  @!PT LDS RZ, [RZ] ;  /* 0x00000000fffff984 */ /* 0x000fe20000000800 */
[----:B------:R-:W-:Y:S04]  /*156d0*/  @!P2 LDGSTS.E.BYPASS.LTC128B.128 [R21+0x10c00], desc[UR44][R8.64], !P1 ;  /* 0x10c000000815afae */ /* 0x000fe8000c901d6c */
[----:B------:R0:W-:Y:S01]  /*156e0*/  @!P2 LDGSTS.E.BYPASS.LTC128B.128 [R21+0x14c00], desc[UR44][R8.64+0x80], !P0 ;  /* 0x14c000800815afae */ /* 0x0001e2000c101d6c */
[----:B------:R-:W-:Y:S01]  /*156f0*/  ISETP.GE.AND P2, PT, R2, R5, PT ;  /* 0x000000050200720c */ /* 0x000fe20003f46270 */
[----:B------:R-:W-:Y:S02]  /*15700*/  IMAD.MOV.U32 R13, RZ, RZ, R0 ;  /* 0x000000ffff0d7224 */ /* 0x000fe400078e0000 */
[----:B0-----:R-:W-:Y:S02]  /*15710*/  VIADD R8, R4, 0x30 ;  /* 0x0000003004087836 */ /* 0x001fe40000000000 */
[----:B------:R-:W-:-:S08]  /*15720*/  IMAD.MOV.U32 R2, RZ, RZ, R14 ;  /* 0x000000ffff027224 */ /* 0x000fd000078e000e */
[----:B------:R-:W-:-:S07]  /*15730*/  @!P2 LEA R20, R7, UR38, 0x1 ;  /* 0x000000260714ac11 */ /* 0x000fce000f8e08ff */
[----:B------:R-:W-:Y:S05]  /*15740*/  WARPSYNC.COLLECTIVE R15, `(.L_x_7383) ;  /* 0x000000000f087348 */ /* 0x000fea0003c00000 */
[----:B------:R0:W1:Y:S02]  /*15750*/  SHFL.IDX P6, R14, R13, R12, R11 ;  /* 0x0000000c0d0e7389 */ /* 0x00006400000c000b */
[----:B01----:R-:W-:Y:S01]  /*15760*/  ENDCOLLECTIVE ;  /* 0x000000000000791b */ /* 0x003fe20003800000 */
.L_x_7383:
[----:B------:R-:W-:Y:S02]  /*15770*/  IMAD.MOV.U32 R3, RZ, RZ, R2 ;  /* 0x000000ffff037224 */ /* 0x000fe400078e0002 */
[----:B------:R-:W-:Y:S02]  /*15780*/  IMAD.MOV.U32 R13, RZ, RZ, R6 ;  /* 0x000000ffff0d7224 */ /* 0x000fe400078e0006 */
[----:B------:R-:W-:Y:S02]  /*15790*/  IMAD.MOV.U32 R12, RZ, RZ, 0x3 ;  /* 0x00000003ff0c7424 */ /* 0x000fe400078e00ff */
[----:B------:R-:W-:-:S07]  /*157a0*/  IMAD.MOV.U32 R2, RZ, RZ, R14 ;  /* 0x000000ffff027224 */ /* 0x000fce00078e000e */
[----:B------:R-:W-:Y:S05]  /*157b0*/  WARPSYNC.COLLECTIVE R15, `(.L_x_7384) ;  /* 0x000000000f087348 */ /* 0x000fea0003c00000 */
[----:B------:R0:W1:Y:S02]  /*157c0*/  SHFL.IDX P6, R14, R13, R12, R11 ;  /* 0x0000000c0d0e7389 */ /* 0x00006400000c000b */
[----:B01----:R-:W-:Y:S01]  /*157d0*/  ENDCOLLECTIVE ;  /* 0x000000000000791b */ /* 0x003fe20003800000 */
.L_x_7384:
        /* <DEDUP_REMOVED lines=14> */
.L_x_7385:
[----:B------:R-:W-:Y:S02]  /*158c0*/  IMAD.MOV.U32 R9, RZ, RZ, R8 ;  /* 0x000000ffff097224 */ /* 0x000fe400078e0008 */
[----:B------:R-:W-:Y:S02]  /*158d0*/  IMAD.MOV.U32 R13, RZ, RZ, R6 ;  /* 0x000000ffff0d7224 */ /* 0x000fe400078e0006 */
[----:B------:R-:W-:Y:S02]  /*158e0*/  IMAD.MOV.U32 R12, RZ, RZ, 0x4 ;  /* 0x00000004ff0c7424 */ /* 0x000fe400078e00ff */
[----:B------:R-:W-:-:S07]  /*158f0*/  IMAD.MOV.U32 R8, RZ, RZ, R14 ;  /* 0x000000ffff087224 */ /* 0x000fce00078e000e */
[----:B------:R-:W-:Y:S05]  /*15900*/  WARPSYNC.COLLECTIVE R15, `(.L_x_7386) ;  /* 0x000000000f087348 */ /* 0x000fea0003c00000 */
[----:B------:R0:W1:Y:S02]  /*15910*/  SHFL.IDX P6, R14, R13, R12, R11 ;  /* 0x0000000c0d0e7389 */ /* 0x00006400000c000b */
[----:B01----:R-:W-:Y:S01]  /*15920*/  ENDCOLLECTIVE ;  /* 0x000000000000791b */ /* 0x003fe20003800000 */
.L_x_7386:
        /* <DEDUP_REMOVED lines=14> */
.L_x_7387:
[----:B------:R-:W-:Y:S02]  /*15a10*/  IMAD.MOV.U32 R3, RZ, RZ, R2 ;  /* 0x000000ffff037224 */ /* 0x000fe400078e0002 */
[----:B------:R-:W-:Y:S02]  /*15a20*/  IMAD.MOV.U32 R13, RZ, RZ, R6 ;  /* 0x000000ffff0d7224 */ /* 0x000fe400078e0006 */
[----:B------:R-:W-:Y:S02]  /*15a30*/  IMAD.MOV.U32 R12, RZ, RZ, 0x5 ;  /* 0x00000005ff0c7424 */ /* 0x000fe400078e00ff */
[----:B------:R-:W-:-:S07]  /*15a40*/  IMAD.MOV.U32 R2, RZ, RZ, R14 ;  /* 0x000000ffff027224 */ /* 0x000fce00078e000e */
[----:B------:R-:W-:Y:S05]  /*15a50*/  WARPSYNC.COLLECTIVE R15, `(.L_x_7388) ;  /* 0x000000000f087348 */ /* 0x000fea0003c00000 */
[----:B------:R0:W1:Y:S02]  /*15a60*/  SHFL.IDX P6, R14, R13, R12, R11 ;  /* 0x0000000c0d0e7389 */ /* 0x00006400000c000b */
[----:B01----:R-:W-:Y:S01]  /*15a70*/  ENDCOLLECTIVE ;  /* 0x000000000000791b */ /* 0x003fe20003800000 */
.L_x_7388:
        /* <DEDUP_REMOVED lines=14> */
.L_x_7389:
[----:B------:R-:W-:Y:S02]  /*15b60*/  IMAD.MOV.U32 R9, RZ, RZ, R8 ;  /* 0x000000ffff097224 */ /* 0x000fe400078e0008 */
[----:B------:R-:W-:Y:S02]  /*15b70*/  IMAD.MOV.U32 R13, RZ, RZ, R6 ;  /* 0x000000ffff0d7224 */ /* 0x000fe400078e0006 */
[----:B------:R-:W-:Y:S02]  /*15b80*/  IMAD.MOV.U32 R12, RZ, RZ, 0x6 ;  /* 0x00000006ff0c7424 */ /* 0x000fe400078e00ff */
[----:B------:R-:W-:-:S07]  /*15b90*/  IMAD.MOV.U32 R8, RZ, RZ, R14 ;  /* 0x000000ffff087224 */ /* 0x000fce00078e000e */
[----:B------:R-:W-:Y:S05]  /*15ba0*/  WARPSYNC.COLLECTIVE R15, `(.L_x_7390) ;  /* 0x000000000f087348 */ /* 0x000fea0003c00000 */
[----:B------:R0:W1:Y:S02]  /*15bb0*/  SHFL.IDX P6, R14, R13, R12, R11 ;  /* 0x0000000c0d0e7389 */ /* 0x00006400000c000b */
[----:B01----:R-:W-:Y:S01]  /*15bc0*/  ENDCOLLECTIVE ;  /* 0x000000000000791b */ /* 0x003fe20003800000 */
.L_x_7390:
        /* <DEDUP_REMOVED lines=8> */
[----:B------:R-:W-:-:S10]  /*15c50*/  IMAD.MOV.U32 R2, RZ, RZ, R14 ;  /* 0x000000ffff027224 */ /* 0x000fd400078e000e */
[----:B0-----:R-:W-:-:S07]  /*15c60*/  @!P2 LEA R8, R7, UR38, 0x1 ;  /* 0x000000260708ac11 */ /* 0x001fce000f8e08ff */
[----:B------:R-:W-:Y:S05]  /*15c70*/  WARPSYNC.COLLECTIVE R15, `(.L_x_7391) ;  /* 0x000000000f087348 */ /* 0x000fea0003c00000 */
[----:B------:R0:W1:Y:S02]  /*15c80*/  SHFL.IDX P6, R14, R13, R12, R11 ;  /* 0x0000000c0d0e7389 */ /* 0x00006400000c000b */
[----:B01----:R-:W-:Y:S01]  /*15c90*/  ENDCOLLECTIVE ;  /* 0x000000000000791b */ /* 0x003fe20003800000 */
.L_x_7391:
[----:B------:R-:W-:Y:S02]  /*15ca0*/  IMAD.MOV.U32 R3, RZ, RZ, R2 ;  /* 0x000000ffff037224 */ /* 0x000fe400078e0002 */
[----:B------:R-:W-:Y:S02]  /*15cb0*/  IMAD.MOV.U32 R13, RZ, RZ, R6 ;  /* 0x000000ffff0d7224 */ /* 0x000fe400078e0006 */
[----:B------:R-:W-:Y:S02]  /*15cc0*/  IMAD.MOV.U32 R12, RZ, RZ, 0x7 ;  /* 0x00000007ff0c7424 */ /* 0x000fe400078e00ff */
[----:B------:R-:W-:-:S07]  /*15cd0*/  IMAD.MOV.U32 R2, RZ, RZ, R14 ;  /* 0x000000ffff027224 */ /* 0x000fce00078e000e */
[----:B------:R-:W-:Y:S05]  /*15ce0*/  WARPSYNC.COLLECTIVE R15, `(.L_x_7392) ;  /* 0x000000000f087348 */ /* 0x000fea0003c00000 */
[----:B------:R0:W1:Y:S02]  /*15cf0*/  SHFL.IDX P6, R14, R13, R12, R11 ;  /* 0x0000000c0d0e7389 */ /* 0x00006400000c000b */
[----:B01----:R-:W-:Y:S01]  /*15d00*/  ENDCOLLECTIVE ;  /* 0x000000000000791b */ /* 0x003fe20003800000 */
.L_x_7392:
[----:B------:R-:W-:-:S05]  /*15d10*/  @!P2 IMAD.WIDE.U32 R2, R10, 0x2, R2 ;  /* 0x000000020a02a825 */ /* 0x000fca00078e0002 */
[----:B------:R-:W-:Y:S01]  /*15d20*/  @!PT LDS RZ, [RZ] ;  /* 0x00000000fffff984 */ /* 0x000fe20000000800 */
[----:B------:R-:W-:Y:S01]  /*15d30*/  @!PT LDS RZ, [RZ] ;  /* 0x00000000fffff984 */ /* 0x000fe20000000800 */
[----:B------:R-:W-:Y:S01]  /*15d40*/  @!PT LDS RZ, [RZ] ;  /* 0x00000000fffff984 */ /* 0x000fe20000000800 */
[----:B------:R-:W-:Y:S04]  /*15d50*/  @!P2 LDGSTS.E.BYPASS.LTC128B.128 [R8+0x13400], desc[UR44][R2.64], !P1 ;  /* 0x134000000208afae */ /* 0x000fe8000c901d6c */
[----:B------:R0:W-:Y:S01]  /*15d60*/  @!P2 LDGSTS.E.BYPASS.LTC128B.128 [R8+0x17400], desc[UR44][R2.64+0x80], !P0 ;  /* 0x174000800208afae */ /* 0x0001e2000c101d6c */
[----:B------:R-:W-:Y:S02]  /*15d70*/  IMAD.MOV.U32 R13, RZ, RZ, R0 ;  /* 0x000000ffff0d7224 */ /* 0x000fe400078e0000 */
[----:B0-----:R-:W-:-:S07]  /*15d80*/  IMAD.MOV.U32 R2, RZ, RZ, R14 ;  /* 0x000000ffff027224 */ /* 0x001fce00078e000e */
[----:B------:R-:W-:Y:S05]  /*15d90*/  WARPSYNC.COLLECTIVE R15, `(.L_x_7393) ;  /* 0x000000000f087348 */ /* 0x000fea0003c00000 */
[----:B------:R0:W1:Y:S02]  /*15da0*/  SHFL.IDX P6, R14, R13, R12, R11 ;  /* 0x0000000c0d0e7389 */ /* 0x00006400000c000b */
[----:B01----:R-:W-:Y:S01]  /*15db0*/  ENDCOLLECTIVE ;  /* 0x000000000000791b */ /* 0x003fe20003800000 */
.L_x_7393:
[----:B------:R-:W-:Y:S05]  /*15dc0*/  BRA `(.L_x_7394) ;  /* 0xffffffcc00bc7947 */ /* 0x000fea000383ffff */
.L_x_7306:
[----:B0-----:R-:W-:-:S04]  /*15dd0*/  IMAD.U32 R3, RZ, RZ, UR38 ;  /* 0x00000026ff037e24 */ /* 0x001fc8000f8e00ff */
[----:B------:R0:W1:Y:S03]  /*15de0*/  SYNCS.PHASECHK.TRANS64.TRYWAIT P0, [R3+URZ+0x28820], R0 ;  /* 0x02882000030075a7 */ /* 0x000066000800017f */
[----:B-1----:R-:W-:Y:S05]  /*15df0*/  @!P0 NANOSLEEP.SYNCS 0x989680 ;  /* 0x009896800000895d */ /* 0x002fea0003900000 */
[----:B------:R-:W1:Y:S02]  /*15e00*/  @!P0 SYNCS.PHASECHK.TRANS64 P0, [R3+URZ+0x28820], R0 ;  /* 0x02882000030085a7 */ /* 0x000e64000800007f */
[----:B-1----:R-:W-:Y:S05]  /*15e10*/  @!P0 BRA `(.L_x_7306) ;  /* 0xfffffffc00ec8947 */ /* 0x002fea000383ffff */
[----:B------:R-:W-:Y:S05]  /*15e20*/  BRA `(.L_x_7395) ;  /* 0xffffffd000107947 */ /* 0x000fea000383ffff */
.L_x_7313:
[----:B-1----:R-:W-:-:S04]  /*15e30*/  IMAD.U32 R3, RZ, RZ, UR38 ;  /* 0x00000026ff037e24 */ /* 0x002fc8000f8e00ff */
[----:B------:R1:W2:Y:S03]  /*15e40*/  SYNCS.PHASECHK.TRANS64.TRYWAIT P0, [R3+URZ+0x28848], R2 ;  /* 0x02884802030075a7 */ /* 0x0002a6000800017f */
[----:B--2---:R-:W-:Y:S05]  /*15e50*/  @!P0 NANOSLEEP.SYNCS 0x989680 ;  /* 0x009896800000895d */ /* 0x004fea0003900000 */
[----:B------:R-:W2:Y:S02]  /*15e60*/  @!P0 SYNCS.PHASECHK.TRANS64 P0, [R3+URZ+0x28848], R2 ;  /* 0x02884802030085a7 */ /* 0x000ea4000800007f */
[----:B--2---:R-:W-:Y:S05]  /*15e70*/  @!P0 BRA `(.L_x_7313) ;  /* 0xfffffffc00ec8947 */ /* 0x004fea000383ffff */
[----:B------:R-:W-:Y:S05]  /*15e80*/  BRA `(.L_x_7396) ;  /* 0xffffffd000f47947 */ /* 0x000fea000383ffff */
.L_x_7319:
[----:B0-----:R-:W-:-:S04]  /*15e90*/  IMAD.U32 R3, RZ, RZ, UR38 ;  /* 0x00000026ff037e24 */ /* 0x001fc8000f8e00ff */
[----:B------:R0:W1:Y:S03]  /*15ea0*/  SYNCS.PHASECHK.TRANS64.TRYWAIT P0, [R3+URZ+0x28860], R2 ;  /* 0x02886002030075a7 */ /* 0x000066000800017f */
[----:B-1----:R-:W-:Y:S05]  /*15eb0*/  @!P0 NANOSLEEP.SYNCS 0x989680 ;  /* 0x009896800000895d */ /* 0x002fea0003900000 */
[----:B------:R-:W1:Y:S02]  /*15ec0*/  @!P0 SYNCS.PHASECHK.TRANS64 P0, [R3+URZ+0x28860], R2 ;  /* 0x02886002030085a7 */ /* 0x000e64000800007f */
[----:B-1----:R-:W-:Y:S05]  /*15ed0*/  @!P0 BRA `(.L_x_7319) ;  /* 0xfffffffc00ec8947 */ /* 0x002fea000383ffff */
[----:B------:R-:W-:Y:S05]  /*15ee0*/  BRA `(.L_x_7397) ;  /* 0xffffffd400907947 */ /* 0x000fea000383ffff */
.L_x_7328:
[----:B-1----:R-:W-:-:S04]  /*15ef0*/  IMAD.U32 R3, RZ, RZ, UR38 ;  /* 0x00000026ff037e24 */ /* 0x002fc8000f8e00ff */
[----:B------:R1:W2:Y:S03]  /*15f00*/  SYNCS.PHASECHK.TRANS64.TRYWAIT P0, [R3+URZ+0x28840], R2 ;  /* 0x02884002030075a7 */ /* 0x0002a6000800017f */
[----:B--2---:R-:W-:Y:S05]  /*15f10*/  @!P0 NANOSLEEP.SYNCS 0x989680 ;  /* 0x009896800000895d */ /* 0x004fea0003900000 */
[----:B------:R-:W2:Y:S02]  /*15f20*/  @!P0 SYNCS.PHASECHK.TRANS64 P0, [R3+URZ+0x28840], R2 ;  /* 0x02884002030085a7 */ /* 0x000ea4000800007f */
[----:B--2---:R-:W-:Y:S05]  /*15f30*/  @!P0 BRA `(.L_x_7328) ;  /* 0xfffffffc00ec8947 */ /* 0x004fea000383ffff */
[----:B------:R-:W-:Y:S05]  /*15f40*/  BRA `(.L_x_7398) ;  /* 0xffffffd800b07947 */ /* 0x000fea000383ffff */
.L_x_7334:
[----:B0-----:R-:W-:-:S04]  /*15f50*/  IMAD.U32 R3, RZ, RZ, UR38 ;  /* 0x00000026ff037e24 */ /* 0x001fc8000f8e00ff */
[----:B------:R0:W1:Y:S03]  /*15f60*/  SYNCS.PHASECHK.TRANS64.TRYWAIT P0, [R3+URZ+0x28868], R2 ;  /* 0x02886802030075a7 */ /* 0x000066000800017f */
[----:B-1----:R-:W-:Y:S05]  /*15f70*/  @!P0 NANOSLEEP.SYNCS 0x989680 ;  /* 0x009896800000895d */ /* 0x002fea0003900000 */
[----:B------:R-:W1:Y:S02]  /*15f80*/  @!P0 SYNCS.PHASECHK.TRANS64 P0, [R3+URZ+0x28868], R2 ;  /* 0x02886802030085a7 */ /* 0x000e64000800007f */
[----:B-1----:R-:W-:Y:S05]  /*15f90*/  @!P0 BRA `(.L_x_7334) ;  /* 0xfffffffc00ec8947 */ /* 0x002fea000383ffff */
[----:B------:R-:W-:Y:S05]  /*15fa0*/  BRA `(.L_x_7399) ;  /* 0xffffffdc00507947 */ /* 0x000fea000383ffff */
.L_x_7343:
[----:B-1----:R-:W-:-:S04]  /*15fb0*/  IMAD.U32 R3, RZ, RZ, UR38 ;  /* 0x00000026ff037e24 */ /* 0x002fc8000f8e00ff */
[----:B------:R1:W2:Y:S03]  /*15fc0*/  SYNCS.PHASECHK.TRANS64.TRYWAIT P0, [R3+URZ+0x28848], R2 ;  /* 0x02884802030075a7 */ /* 0x0002a6000800017f */
[----:B--2---:R-:W-:Y:S05]  /*15fd0*/  @!P0 NANOSLEEP.SYNCS 0x989680 ;  /* 0x009896800000895d */ /* 0x004fea0003900000 */
[----:B------:R-:W2:Y:S02]  /*15fe0*/  @!P0 SYNCS.PHASECHK.TRANS64 P0, [R3+URZ+0x28848], R2 ;  /* 0x02884802030085a7 */ /* 0x000ea4000800007f */
[----:B--2---:R-:W-:Y:S05]  /*15ff0*/  @!P0 BRA `(.L_x_7343) ;  /* 0xfffffffc00ec8947 */ /* 0x004fea000383ffff */
[----:B------:R-:W-:Y:S05]  /*16000*/  BRA `(.L_x_7400) ;  /* 0xffffffe000887947 */ /* 0x000fea000383ffff */
.L_x_7349:
[----:B0-----:R-:W-:-:S04]  /*16010*/  IMAD.U32 R3, RZ, RZ, UR38 ;  /* 0x00000026ff037e24 */ /* 0x001fc8000f8e00ff */
[----:B------:R0:W1:Y:S03]  /*16020*/  SYNCS.PHASECHK.TRANS64.TRYWAIT P0, [R3+URZ+0x28860], R2 ;  /* 0x02886002030075a7 */ /* 0x000066000800017f */
[----:B-1----:R-:W-:Y:S05]  /*16030*/  @!P0 NANOSLEEP.SYNCS 0x989680 ;  /* 0x009896800000895d */ /* 0x002fea0003900000 */
[----:B------:R-:W1:Y:S02]  /*16040*/  @!P0 SYNCS.PHASECHK.TRANS64 P0, [R3+URZ+0x28860], R2 ;  /* 0x02886002030085a7 */ /* 0x000e64000800007f */
[----:B-1----:R-:W-:Y:S05]  /*16050*/  @!P0 BRA `(.L_x_7349) ;  /* 0xfffffffc00ec8947 */ /* 0x002fea000383ffff */
[----:B------:R-:W-:Y:S05]  /*16060*/  BRA `(.L_x_7401) ;  /* 0xffffffe400247947 */ /* 0x000fea000383ffff */
.L_x_7357:
[----:B0-----:R0:W1:Y:S02]  /*16070*/  SYNCS.PHASECHK.TRANS64.TRYWAIT P0, [R3+URZ+0x28860], R2 ;  /* 0x02886002030075a7 */ /* 0x001064000800017f */
[----:B-1----:R-:W-:Y:S05]  /*16080*/  @!P0 NANOSLEEP.SYNCS 0x989680 ;  /* 0x009896800000895d */ /* 0x002fea0003900000 */
[----:B------:R-:W1:Y:S02]  /*16090*/  @!P0 SYNCS.PHASECHK.TRANS64 P0, [R3+URZ+0x28860], R2 ;  /* 0x02886002030085a7 */ /* 0x000e64000800007f */
[----:B-1----:R-:W-:Y:S05]  /*160a0*/  @!P0 BRA `(.L_x_7357) ;  /* 0xfffffffc00f08947 */ /* 0x002fea000383ffff */
[----:B------:R-:W-:Y:S05]  /*160b0*/  BRA `(.L_x_7402) ;  /* 0xffffffe400f07947 */ /* 0x000fea000383ffff */
.L_x_7362:
[----:B0-----:R0:W1:Y:S02]  /*160c0*/  SYNCS.PHASECHK.TRANS64.TRYWAIT P0, [R2+URZ+0x28820], R3 ;  /* 0x02882003020075a7 */ /* 0x001064000800017f */
[----:B-1----:R-:W-:Y:S05]  /*160d0*/  @!P0 NANOSLEEP.SYNCS 0x989680 ;  /* 0x009896800000895d */ /* 0x002fea0003900000 */
[----:B------:R-:W1:Y:S02]  /*160e0*/  @!P0 SYNCS.PHASECHK.TRANS64 P0, [R2+URZ+0x28820], R3 ;  /* 0x02882003020085a7 */ /* 0x000e64000800007f */
[----:B-1----:R-:W-:Y:S05]  /*160f0*/  @!P0 BRA `(.L_x_7362) ;  /* 0xfffffffc00f08947 */ /* 0x002fea000383ffff */
[----:B------:R-:W-:Y:S05]  /*16100*/  BRA `(.L_x_7403) ;  /* 0xffffffe800c07947 */ /* 0x000fea000383ffff */
.L_x_7363:
        /* <DEDUP_REMOVED lines=11> */
.L_x_7405:
[----:B------:R-:W-:Y:S05]  /*161c0*/  BSYNC B0 ;  /* 0x0000000000007941 */ /* 0x000fea0003800000 */
.L_x_7404:
[----:B------:R-:W-:Y:S05]  /*161d0*/  BRA `(.L_x_7406) ;  /* 0xffffffe800a47947 */ /* 0x000fea000383ffff */
.L_x_7364:
[----:B------:R-:W-:Y:S01]  /*161e0*/  BSSY B0, `(.L_x_7407) ;  /* 0x0000006000007945 */ /* 0x000fe20003800000 */
[----:B------:R-:W-:-:S07]  /*161f0*/  IMAD.MOV.U32 R15, RZ, RZ, -0x1 ;  /* 0xffffffffff0f7424 */ /* 0x000fce00078e00ff */
[----:B0-----:R-:W-:Y:S05]  /*16200*/  WARPSYNC.COLLECTIVE R15, `(.L_x_7408) ;  /* 0x000000000f0c7348 */ /* 0x001fea0003c00000 */
[----:B------:R-:W-:Y:S02]  /*16210*/  ELECT P6, UR62, PT ;  /* 0x00000000003e782f */ /* 0x000fe400038c0000 */
[----:B------:R-:W-:Y:S01]  /*16220*/  MOV R14, UR62 ;  /* 0x0000003e000e7c02 */ /* 0x000fe20008000f00 */
[----:B0-----:R-:W-:Y:S10]  /*16230*/  ENDCOLLECTIVE ;  /* 0x000000000000791b */ /* 0x001ff40003800000 */
.L_x_7408:
[----:B------:R-:W-:Y:S05]  /*16240*/  BSYNC B0 ;  /* 0x0000000000007941 */ /* 0x000fea0003800000 */
.L_x_7407:
[----:B------:R-:W-:Y:S05]  /*16250*/  BRA `(.L_x_7409) ;  /* 0xffffffe800987947 */ /* 0x000fea000383ffff */
.L_x_7366:
[----:B0-----:R0:W1:Y:S02]  /*16260*/  SYNCS.PHASECHK.TRANS64.TRYWAIT P0, [R6+URZ], R5 ;  /* 0x00000005060075a7 */ /* 0x001064000800017f */
[----:B-1----:R-:W-:Y:S05]  /*16270*/  @!P0 NANOSLEEP.SYNCS 0x989680 ;  /* 0x009896800000895d */ /* 0x002fea0003900000 */
[----:B------:R-:W1:Y:S02]  /*16280*/  @!P0 SYNCS.PHASECHK.TRANS64 P0, [R6+URZ], R5 ;  /* 0x00000005060085a7 */ /* 0x000e64000800007f */
[----:B-1----:R-:W-:Y:S05]  /*16290*/  @!P0 BRA `(.L_x_7366) ;  /* 0xfffffffc00f08947 */ /* 0x002fea000383ffff */
[----:B------:R-:W-:Y:S05]  /*162a0*/  BRA `(.L_x_7410) ;  /* 0xffffffe800cc7947 */ /* 0x000fea000383ffff */
.L_x_7367:
[----:B-1----:R1:W2:Y:S02]  /*162b0*/  SYNCS.PHASECHK.TRANS64.TRYWAIT P0, [R3+URZ], R4 ;  /* 0x00000004030075a7 */ /* 0x0022a4000800017f */
[----:B--2---:R-:W-:Y:S05]  /*162c0*/  @!P0 NANOSLEEP.SYNCS 0x989680 ;  /* 0x009896800000895d */ /* 0x004fea0003900000 */
[----:B------:R-:W2:Y:S02]  /*162d0*/  @!P0 SYNCS.PHASECHK.TRANS64 P0, [R3+URZ], R4 ;  /* 0x00000004030085a7 */ /* 0x000ea4000800007f */
[----:B--2---:R-:W-:Y:S05]  /*162e0*/  @!P0 BRA `(.L_x_7367) ;  /* 0xfffffffc00f08947 */ /* 0x004fea000383ffff */
[----:B------:R-:W-:Y:S05]  /*162f0*/  BRA `(.L_x_7411) ;  /* 0xffffffe800c07947 */ /* 0x000fea000383ffff */
.L_x_7369:
[----:B-1----:R1:W2:Y:S02]  /*16300*/  SYNCS.PHASECHK.TRANS64.TRYWAIT P0, [R0+URZ], R5 ;  /* 0x00000005000075a7 */ /* 0x0022a4000800017f */
[----:B--2---:R-:W-:Y:S05]  /*16310*/  @!P0 NANOSLEEP.SYNCS 0x989680 ;  /* 0x009896800000895d */ /* 0x004fea0003900000 */
[----:B------:R-:W2:Y:S02]  /*16320*/  @!P0 SYNCS.PHASECHK.TRANS64 P0, [R0+URZ], R5 ;  /* 0x00000005000085a7 */ /* 0x000ea4000800007f */
[----:B--2---:R-:W-:Y:S05]  /*16330*/  @!P0 BRA `(.L_x_7369) ;  /* 0xfffffffc00f08947 */ /* 0x004fea000383ffff */
[----:B------:R-:W-:Y:S05]  /*16340*/  BRA `(.L_x_7412) ;  /* 0xffffffe800c47947 */ /* 0x000fea000383ffff */
.L_x_7413:
        /* <DEDUP_REMOVED lines=11> */
.L_x_14860:


//--------------------- .text._ZN7cutlass13device_kernelIN5flash11enable_sm90INS1_16FlashAttnFwdSm90INS1_25CollectiveMainloopFwdSm90ILi2EN4cute5tupleIJNS5_1CILi1EEES8_S8_EEENS6_IJNS7_ILi128EEESA_SA_EEELi128ENS_6half_tEfNS_4arch4Sm90ELb0ELb1ELb1ELb1ELb0ELb0ELb0ELb1ELb1ELb1ELb1ELb0EEENS1_21CollectiveEpilogueFwdISB_S9_SC_SE_Li256ELb1ELb1ELb1ELb0EEENS1_36VarlenDynamicPersistentTileSchedulerILi128ELi128ELi256ELi128ELb1ELb1ELb1ELb1ELb0ELb1EEEEEEEEEvNT_6ParamsE --------------------------
	.section	.text._ZN7cutlass13device_kernelIN5flash11enable_sm90INS1_16FlashAttnFwdSm90INS1_25CollectiveMainloopFwdSm90ILi2EN4cute5tupleIJNS5_1CILi1EEES8_S8_EEENS6_IJNS7_ILi128EEESA_SA_EEELi128ENS_6half_tEfNS_4arch4Sm90ELb0ELb1ELb1ELb1ELb0ELb0ELb0ELb1ELb1ELb1ELb1ELb0EEENS1_21CollectiveEpilogueFwdISB_S9_SC_SE_Li256ELb1ELb1ELb1ELb0EEENS1_36VarlenDynamicPersistentTileSchedulerILi128ELi128ELi256ELi128ELb1ELb1ELb1ELb1ELb0ELb1EEEEEEEEEvNT_6ParamsE,"ax",@progbits
	.align	128
.text._ZN7cutlass13device_kernelIN5flash11enable_sm90INS1_16FlashAttnFwdSm90INS1_25CollectiveMainloopFwdSm90ILi2EN4cute5tupleIJNS5_1CILi1EEES8_S8_EEENS6_IJNS7_ILi128EEESA_SA_EEELi128ENS_6half_tEfNS_4arch4Sm90ELb0ELb1ELb1ELb1ELb0ELb0ELb0ELb1ELb1ELb1ELb1ELb0EEENS1_21CollectiveEpilogueFwdISB_S9_SC_SE_Li256ELb1ELb1ELb1ELb0EEENS1_36VarlenDynamicPersistentTileSchedulerILi128ELi128ELi256ELi128ELb1ELb1ELb1ELb1ELb0ELb1EEEEEEEEEvNT_6ParamsE:
        .type           _ZN7cutlass13device_kernelIN5flash11enable_sm90INS1_16FlashAttnFwdSm90INS1_25CollectiveMainloopFwdSm90ILi2EN4cute5tupleIJNS5_1CILi1EEES8_S8_EEENS6_IJNS7_ILi128EEESA_SA_EEELi128ENS_6half_tEfNS_4arch4Sm90ELb0ELb1ELb1ELb1ELb0ELb0ELb0ELb1ELb1ELb1ELb1ELb0EEENS1_21CollectiveEpilogueFwdISB_S9_SC_SE_Li256ELb1ELb1ELb1ELb0EEENS1_36VarlenDynamicPersistentTileSchedulerILi128ELi128ELi256ELi128ELb1ELb1ELb1ELb1ELb0ELb1EEEEEEEEEvNT_6ParamsE,@function
        .size           _ZN7cutlass13device_kernelIN5flash11enable_sm90INS1_16FlashAttnFwdSm90INS1_25CollectiveMainloopFwdSm90ILi2EN4cute5tupleIJNS5_1CILi1EEES8_S8_EEENS6_IJNS7_ILi128EEESA_SA_EEELi128ENS_6half_tEfNS_4arch4Sm90ELb0ELb1ELb1ELb1ELb0ELb0ELb0ELb1ELb1ELb1ELb1ELb0EEENS1_21CollectiveEpilogueFwdISB_S9_SC_SE_Li256ELb1ELb1ELb1ELb0EEENS1_36VarlenDynamicPersistentTileSchedulerILi128ELi128ELi256ELi128ELb1ELb1ELb1ELb1ELb0ELb1EEEEEEEEEvNT_6ParamsE,(.L_x_14861 - _ZN7cutlass13device_kernelIN5flash11enable_sm90INS1_16FlashAttnFwdSm90INS1_25CollectiveMainloopFwdSm90ILi2EN4cute5tupleIJNS5_1CILi1EEES8_S8_EEENS6_IJNS7_ILi128EEESA_SA_EEELi128ENS_6half_tEfNS_4arch4Sm90ELb0ELb1ELb1ELb1ELb0ELb0ELb0ELb1ELb1ELb1ELb1ELb0EEENS1_21CollectiveEpilogueFwdISB_S9_SC_SE_Li256ELb1ELb1ELb1ELb0EEENS1_36VarlenDynamicPersistentTileSchedulerILi128ELi128ELi256ELi128ELb1ELb1ELb1ELb1ELb0ELb1EEEEEEEEEvNT_6ParamsE)
        .other          _ZN7cutlass13device_kernelIN5flash11enable_sm90INS1_16FlashAttnFwdSm90INS1_25CollectiveMainloopFwdSm90ILi2EN4cute5tupleIJNS5_1CILi1EEES8_S8_EEENS6_IJNS7_ILi128EEESA_SA_EEELi128ENS_6half_tEfNS_4arch4Sm90ELb0ELb1ELb1ELb1ELb0ELb0ELb0ELb1ELb1ELb1ELb1ELb0EEENS1_21CollectiveEpilogueFwdISB_S9_SC_SE_Li256ELb1ELb1ELb1ELb0EEENS1_36VarlenDynamicPersistentTileSchedulerILi128ELi128ELi256ELi128ELb1ELb1ELb1ELb1ELb0ELb1EEEEEEEEEvNT_6ParamsE,@"STO_CUDA_ENTRY STV_DEFAULT"
_ZN7cutlass13device_kernelIN5flash11enable_sm90INS1_16FlashAttnFwdSm90INS1_25CollectiveMainloopFwdSm90ILi2EN4cute5tupleIJNS5_1CILi1EEES8_S8_EEENS6_IJNS7_ILi128EEESA_SA_EEELi128ENS_6half_tEfNS_4arch4Sm90ELb0ELb1ELb1ELb1ELb0ELb0ELb0ELb1ELb1ELb1ELb1ELb0EEENS1_21CollectiveEpilogueFwdISB_S9_SC_SE_Li256ELb1ELb1ELb1ELb0EEENS1_36VarlenDynamicPersistentTileSchedulerILi128ELi128ELi256ELi128ELb1ELb1ELb1ELb1ELb0ELb1EEEEEEEEEvNT_6ParamsE:
        /* <DEDUP_REMOVED lines=18> */
.L_x_7415:
[----:B------:R-:W-:Y:S05]  /*0120*/  BSYNC B0 ;  /* 0x0000000000007941 */ /* 0x000fea0003800000 */
.L_x_7414:
        /* <DEDUP_REMOVED lines=41> */
.L_x_7416:
        /* <DEDUP_REMOVED lines=22> */
.L_x_7417:
        /* <DEDUP_REMOVED lines=18> */
.L_x_7418:
        /* <DEDUP_REMOVED lines=22> */
.L_x_7419:
        /* <DEDUP_REMOVED lines=22> */
.L_x_7420:
[----:B------:R-:W-:Y:S01]  /*0900*/  PLOP3.LUT P0, PT, PT, PT, UP0, 0x80, 0x0 ;  /* 0x000000000000781c */ /* 0x000fe20003f0f008 */
[----:B------:R-:W-:Y:S01]  /*0910*/  UMOV UR36, 0x1 ;  /* 0x0000000100247882 */ /* 0x000fe20000000000 */
[----:B------:R-:W-:Y:S01]  /*0920*/  NOP ;  /* 0x0000000000007918 */ /* 0x000fe20000000000 */
[----:B------:R-:W-:Y:S01]  /*0930*/  USEL UR36, UR36, 0x2, !UP0 ;  /* 0x0000000224247887 */ /* 0x000fe2000c000000 */
[----:B------:R-:W-:Y:S01]  /*0940*/  ULDC.64 UR52, c[0x0][0x208] ;  /* 0x0000820000347ab9 */ /* 0x000fe20000000a00 */
[----:B012-4-:R-:W-:Y:S08]  /*0950*/  BAR.SYNC.DEFER_BLOCKING 0x0 ;  /* 0x0000000000007b1d */ /* 0x017ff00000010000 */
[----:B------:R-:W-:Y:S05]  /*0960*/  @!P0 BRA `(.L_x_7421) ;  /* 0x0000012400f08947 */ /* 0x000fea0003800000 */
.L_x_7422:
[----:B------:R-:W-:-:S08]  /*0970*/  NOP ;  /* 0x0000000000007918 */ /* 0x000fd00000000000 */
[----:B------:R-:W0:Y:S02]  /*0980*/  USETMAXREG.TRY_ALLOC.CTAPOOL UP0, 0xf0 ;  /* 0x000000f0000079c8 */ /* 0x000e240008000600 */
[----:B0-----:R-:W-:-:S13]  /*0990*/  PLOP3.LUT P0, PT, PT, PT, UP0, 0x80, 0x0 ;  /* 0x000000000000781c */ /* 0x001fda0003f0f008 */
[----:B------:R-:W-:Y:S05]  /*09a0*/  @!P0 BRA `(.L_x_7422) ;  /* 0xfffffffc00f08947 */ /* 0x000fea000383ffff */
[----:B------:R-:W-:Y:S01]  /*09b0*/  LOP3.LUT R0, R6, 0xffffff80, RZ, 0xc0, !PT ;  /* 0xffffff8006007812 */ /* 0x000fe200078ec0ff */
[----:B------:R-:W0:Y:S08]  /*09c0*/  S2UR UR5, SR_CgaCtaId ;  /* 0x00000000000579c3 */ /* 0x000e300000008800 */
[----:B------:R-:W-:Y:S06]  /*09d0*/  BAR.ARV 0x8, 0x180 ;  /* 0x0206000000007b1d */ /* 0x000fec0000002000 */
[----:B------:R-:W-:Y:S01]  /*09e0*/  ISETP.NE.AND P0, PT, R0, 0x80, PT ;  /* 0x000000800000780c */ /* 0x000fe20003f05270 */
[----:B------:R-:W-:-:S12]  /*09f0*/  UMOV UR4, 0x400 ;  /* 0x0000040000047882 */ /* 0x000fd80000000000 */
[----:B------:R-:W-:Y:S06]  /*0a00*/  @!P0 BAR.ARV 0x9, 0x100 ;  /* 0x0244000000008b1d */ /* 0x000fec0000002000 */
[----:B0-----:R-:W-:Y:S02]  /*0a10*/  ULEA UR4, UR5, UR4, 0x18 ;  /* 0x0000000405047291 */ /* 0x001fe4000f8ec03f */
[----:B------:R-:W-:Y:S07]  /*0a20*/  BAR.SYNC.DEFER_BLOCKING 0x5, 0x180 ;  /* 0x0146000000007b1d */ /* 0x000fee0000010000 */
[----:B------:R-:W0:Y:S01]  /*0a30*/  LDS.128 R12, [UR4+0x288d0] ;  /* 0x0288d004ff0c7984 */ /* 0x000e220008000c00 */
[----:B------:R-:W-:Y:S01]  /*0a40*/  ULDC UR4, c[0x0][0xc3c] ;  /* 0x00030f0000047ab9 */ /* 0x000fe20000000800 */
[----:B------:R-:W-:Y:S06]  /*0a50*/  BAR.ARV 0x4, 0x180 ;  /* 0x0106000000007b1d */ /* 0x000fec0000002000 */
[----:B0-----:R-:W-:-:S13]  /*0a60*/  ISETP.GE.AND P0, PT, R15, UR4, PT ;  /* 0x000000040f007c0c */ /* 0x001fda000bf06270 */
[----:B------:R-:W-:Y:S05]  /*0a70*/  @P0 EXIT ;  /* 0x000000000000094d */ /* 0x000fea0003800000 */
[----:B------:R-:W-:Y:S01]  /*0a80*/  VIADD R221, R6, 0xffffff80 ;  /* 0xffffff8006dd7836 */ /* 0x000fe20000000000 */
[----:B------:R-:W-:Y:S01]  /*0a90*/  R2UR UR5, R13 ;  /* 0x000000000d0572ca */ /* 0x000fe200000e0000 */
[----:B------:R-:W-:Y:S01]  /*0aa0*/  ULOP3.LUT UR49, UR36, 0x1, URZ, 0xfc, !UPT ;  /* 0x0000000124317892 */ /* 0x000fe2000f8efc3f */
[----:B------:R-:W-:Y:S01]  /*0ab0*/  R2UR UR7, R14 ;  /* 0x000000000e0772ca */ /* 0x000fe200000e0000 */
[----:B------:R-:W-:Y:S01]  /*0ac0*/  UMOV UR48, URZ ;  /* 0x0000003f00307c82 */ /* 0x000fe20008000000 */
[----:B------:R-:W-:Y:S01]  /*0ad0*/  SHF.R.S32.HI R0, RZ, 0x1f, R221 ;  /* 0x0000001fff007819 */ /* 0x000fe200000114dd */
[----:B------:R-:W-:Y:S01]  /*0ae0*/  UMOV UR50, URZ ;  /* 0x0000003f00327c82 */ /* 0x000fe20008000000 */
[----:B------:R-:W-:Y:S01]  /*0af0*/  R2UR UR6, R15 ;  /* 0x000000000f0672ca */ /* 0x000fe200000e0000 */
[----:B------:R-:W-:Y:S01]  /*0b00*/  UMOV UR47, URZ ;  /* 0x0000003f002f7c82 */ /* 0x000fe20008000000 */
[CC--:B------:R-:W-:Y:S02]  /*0b10*/  LEA.HI R3, R0.reuse, R221.reuse, RZ, 0x7 ;  /* 0x000000dd00037211 */ /* 0x0c0fe400078f38ff */
[----:B------:R-:W-:-:S02]  /*0b20*/  LEA.HI R4, R0, R221, RZ, 0x5 ;  /* 0x000000dd00047211 */ /* 0x000fc400078f28ff */
[----:B------:R-:W-:Y:S02]  /*0b30*/  LOP3.LUT R2, R3, 0xffffff80, RZ, 0xc0, !PT ;  /* 0xffffff8003027812 */ /* 0x000fe400078ec0ff */
[----:B------:R-:W-:Y:S01]  /*0b40*/  SHF.R.S32.HI R216, RZ, 0x7, R3 ;  /* 0x00000007ffd87819 */ /* 0x000fe20000011403 */
[----:B------:R-:W-:Y:S02]  /*0b50*/  IMAD.SHL.U32 R6, R4, 0x20, RZ ;  /* 0x0000002004067824 */ /* 0x000fe400078e00ff */
[----:B------:R-:W-:Y:S01]  /*0b60*/  IMAD.IADD R199, R221, 0x1, -R2 ;  /* 0x00000001ddc77824 */ /* 0x000fe200078e0a02 */
[----:B------:R-:W-:Y:S02]  /*0b70*/  LEA.HI R2, R0, R221, RZ, 0x4 ;  /* 0x000000dd00027211 */ /* 0x000fe400078f20ff */
[----:B------:R-:W-:Y:S02]  /*0b80*/  LOP3.LUT R7, R6, 0xfffffc00, RZ, 0xc0, !PT ;  /* 0xfffffc0006077812 */ /* 0x000fe400078ec0ff */
[----:B------:R-:W-:-:S02]  /*0b90*/  LOP3.LUT R4, R2, 0x3fffff0, RZ, 0xc0, !PT ;  /* 0x03fffff002047812 */ /* 0x000fc400078ec0ff */
[----:B------:R-:W-:Y:S02]  /*0ba0*/  SHF.R.S32.HI R5, RZ, 0x4, R2 ;  /* 0x00000004ff057819 */ /* 0x000fe40000011402 */
[----:B------:R-:W-:Y:S01]  /*0bb0*/  SHF.R.S32.HI R8, RZ, 0x1f, R199 ;  /* 0x0000001fff087819 */ /* 0x000fe200000114c7 */
[----:B------:R-:W-:Y:S01]  /*0bc0*/  IMAD.IADD R4, R221, 0x1, -R4 ;  /* 0x00000001dd047824 */ /* 0x000fe200078e0a04 */
[----:B------:R-:W-:Y:S02]  /*0bd0*/  LEA.HI R2, R2, R5, RZ, 0x1 ;  /* 0x0000000502027211 */ /* 0x000fe400078f08ff */
[----:B------:R-:W-:Y:S01]  /*0be0*/  LEA.HI R9, R8, R199, RZ, 0x2 ;  /* 0x000000c708097211 */ /* 0x000fe200078f10ff */
[----:B------:R-:W-:Y:S01]  /*0bf0*/  IMAD R7, R4, 0x40, R7 ;  /* 0x0000004004077824 */ /* 0x000fe200078e0207 */
[----:B------:R-:W-:Y:S02]  /*0c00*/  LEA.HI R4, R0, R221, RZ, 0x2 ;  /* 0x000000dd00047211 */ /* 0x000fe400078f10ff */
[----:B------:R-:W-:-:S02]  /*0c10*/  LOP3.LUT R2, R2, 0x1ffffffe, RZ, 0xc0, !PT ;  /* 0x1ffffffe02027812 */ /* 0x000fc400078ec0ff */
[----:B------:R-:W-:Y:S02]  /*0c20*/  LOP3.LUT R4, R4, 0xfffffffc, RZ, 0xc0, !PT ;  /* 0xfffffffc04047812 */ /* 0x000fe400078ec0ff */
[--C-:B------:R-:W-:Y:S01]  /*0c30*/  SHF.R.S32.HI R6, RZ, 0x2, R9.reuse ;  /* 0x00000002ff067819 */ /* 0x100fe20000011409 */
[----:B------:R-:W-:Y:S01]  /*0c40*/  IMAD.IADD R2, R5, 0x1, -R2 ;  /* 0x0000000105027824 */ /* 0x000fe200078e0a02 */
[----:B------:R-:W-:Y:S01]  /*0c50*/  SHF.R.S32.HI R11, RZ, 0x1f, R9 ;  /* 0x0000001fff0b7819 */ /* 0x000fe20000011409 */
[----:B------:R-:W-:Y:S01]  /*0c60*/  IMAD.IADD R4, R221, 0x1, -R4 ;  /* 0x00000001dd047824 */ /* 0x000fe200078e0a04 */
[----:B------:R-:W-:Y:S01]  /*0c70*/  LEA.HI R0, R0, R221, RZ, 0x3 ;  /* 0x000000dd00007211 */ /* 0x000fe200078f18ff */
[----:B------:R-:W-:Y:S01]  /*0c80*/  IMAD R218, R2, 0x8, R7 ;  /* 0x0000000802da7824 */ /* 0x000fe200078e0207 */
[----:B------:R-:W-:Y:S02]  /*0c90*/  LEA.HI R11, R11, R6, RZ, 0x3 ;  /* 0x000000060b0b7211 */ /* 0x000fe400078f18ff */
[----:B------:R-:W-:-:S02]  /*0ca0*/  LEA.HI R2, R4, R4, RZ, 0x1 ;  /* 0x0000000404027211 */ /* 0x000fc400078f08ff */
[----:B------:R-:W-:Y:S02]  /*0cb0*/  LOP3.LUT R22, R0, 0xfffffff8, RZ, 0xc0, !PT ;  /* 0xfffffff800167812 */ /* 0x000fe400078ec0ff */
[----:B------:R-:W-:Y:S02]  /*0cc0*/  LOP3.LUT R5, R2, 0x1ffffffe, RZ, 0xc0, !PT ;  /* 0x1ffffffe02057812 */ /* 0x000fe400078ec0ff */
[----:B------:R-:W-:Y:S01]  /*0cd0*/  LOP3.LUT R2, R9, 0x7ffffffc, RZ, 0xc0, !PT ;  /* 0x7ffffffc09027812 */ /* 0x000fe200078ec0ff */
[----:B------:R-:W-:Y:S01]  /*0ce0*/  IMAD.IADD R22, R221, 0x1, -R22 ;  /* 0x00000001dd167824 */ /* 0x000fe200078e0a16 */
[----:B------:R-:W-:Y:S01]  /*0cf0*/  LOP3.LUT R11, R11, 0xfffffff8, RZ, 0xc0, !PT ;  /* 0xfffffff80b0b7812 */ /* 0x000fe200078ec0ff */
[----:B------:R-:W-:Y:S01]  /*0d00*/  IMAD.IADD R4, R4, 0x1, -R5 ;  /* 0x0000000104047824 */ /* 0x000fe200078e0a05 */
[----:B------:R-:W-:Y:S01]  /*0d10*/  LEA.HI R8, R8, R199, RZ, 0x5 ;  /* 0x000000c708087211 */ /* 0x000fe200078f28ff */
[----:B------:R-:W-:Y:S01]  /*0d20*/  IMAD.IADD R2, R199, 0x1, -R2 ;  /* 0x00000001c7027824 */ /* 0x000fe200078e0a02 */
[----:B------:R-:W-:Y:S01]  /*0d30*/  LEA.HI R3, R3, R216, RZ, 0x1 ;  /* 0x000000d803037211 */ /* 0x000fe200078f08ff */
[----:B------:R-:W-:Y:S01]  /*0d40*/  IMAD.IADD R11, R6, 0x1, -R11 ;  /* 0x00000001060b7824 */ /* 0x000fe200078e0a0b */
[----:B------:R-:W-:Y:S01]  /*0d50*/  SHF.R.S32.HI R8, RZ, 0x5, R8 ;  /* 0x00000005ff087819 */ /* 0x000fe20000011408 */
[----:B------:R-:W-:Y:S01]  /*0d60*/  IMAD.SHL.U32 R18, R22, 0x8, RZ ;  /* 0x0000000816127824 */ /* 0x000fe200078e00ff */
[----:B------:R-:W-:Y:S01]  /*0d70*/  LOP3.LUT R3, R3, 0x3fffffe, RZ, 0xc0, !PT ;  /* 0x03fffffe03037812 */ /* 0x000fe200078ec0ff */
[----:B------:R-:W-:Y:S01]  /*0d80*/  IMAD.SHL.U32 R16, R2, 0x2, RZ ;  /* 0x0000000202107824 */ /* 0x000fe200078e00ff */
[----:B------:R-:W-:Y:S01]  /*0d90*/  SHF.R.S32.HI R198, RZ, 0x3, R0 ;  /* 0x00000003ffc67819 */ /* 0x000fe20000011400 */
[----:B------:R-:W-:Y:S01]  /*0da0*/  IMAD R8, R8, 0x10, R11 ;  /* 0x0000001008087824 */ /* 0x000fe200078e020b */
[----:B------:R-:W-:Y:S01]  /*0db0*/  SHF.R.S32.HI R220, RZ, 0x1f, R18 ;  /* 0x0000001fffdc7819 */ /* 0x000fe20000011412 */
[----:B------:R-:W-:Y:S01]  /*0dc0*/  IMAD.IADD R3, R216, 0x1, -R3 ;  /* 0x00000001d8037824 */ /* 0x000fe200078e0a03 */
[----:B------:R-:W-:Y:S01]  /*0dd0*/  SHF.R.S32.HI R215, RZ, 0x1f, R16 ;  /* 0x0000001fffd77819 */ /* 0x000fe20000011410 */
[----:B------:R-:W-:-:S02]  /*0de0*/  VIADD R19, R18, 0x40 ;  /* 0x0000004012137836 */ /* 0x000fc40000000000 */
        /* <DEDUP_REMOVED lines=31> */
[----:B------:R-:W-:Y:S01]  /*0fe0*/  SHF.R.S32.HI R200, RZ, 0x1f, R23 ;  /* 0x0000001fffc87819 */ /* 0x000fe20000011417 */
[----:B------:R-:W-:-:S07]  /*0ff0*/  IMAD R17, R4, 0x8, R217 ;  /* 0x0000000804117824 */ /* 0x000fce00078e02d9 */
.L_x_7526:
[----:B------:R-:W-:Y:S02]  /*1000*/  ULDC.64 UR8, c[0x0][0xa28] ;  /* 0x00028a0000087ab9 */ /* 0x000fe40000000a00 */
        /* <DEDUP_REMOVED lines=10> */
[----:B0-2---:R-:W-:Y:S02]  /*10b0*/  IMAD.U32 R2, RZ, RZ, UR8 ;  /* 0x00000008ff027e24 */ /* 0x005fe4000f8e00ff */
[----:B------:R-:W-:Y:S01]  /*10c0*/  IMAD.U32 R3, RZ, RZ, UR9 ;  /* 0x00000009ff037e24 */ /* 0x000fe2000f8e00ff */
[----:B------:R-:W-:Y:S02]  /*10d0*/  @UP1 UIMAD.WIDE UR8, UR6, 0x4, UR10 ;  /* 0x00000004060818a5 */ /* 0x000fe4000f8e020a */
[----:B------:R-:W-:Y:S02]  /*10e0*/  ULOP3.LUT UR4, UR7, 0xff000000, URZ, 0xc0, !UPT ;  /* 0xff00000007047892 */ /* 0x000fe4000f8ec03f */
[----:B------:R-:W2:Y:S01]  /*10f0*/  @P0 LDG.E R2, desc[UR52][R2.64] ;  /* 0x0000003402020981 */ /* 0x000ea2000c1e1900 */
[----:B------:R-:W-:Y:S01]  /*1100*/  ULDC.64 UR10, c[0x0][0xa20] ;  /* 0x00028800000a7ab9 */ /* 0x000fe20000000a00 */
[----:B----4-:R-:W-:-:S02]  /*1110*/  IMAD.U32 R4, RZ, RZ, UR8 ;  /* 0x00000008ff047e24 */ /* 0x010fc4000f8e00ff */
[----:B------:R-:W-:Y:S01]  /*1120*/  IMAD.U32 R5, RZ, RZ, UR9 ;  /* 0x00000009ff057e24 */ /* 0x000fe2000f8e00ff */
[----:B------:R-:W-:-:S04]  /*1130*/  ULDC.64 UR8, c[0x0][0x418] ;  /* 0x0001060000087ab9 */ /* 0x000fc80000000a00 */
[----:B---3--:R-:W3:Y:S01]  /*1140*/  @P2 LDG.E R4, desc[UR52][R4.64] ;  /* 0x0000003404042981 */ /* 0x008ee2000c1e1900 */
[----:B------:R-:W-:Y:S01]  /*1150*/  UISETP.NE.U32.AND UP0, UPT, UR8, URZ, UPT ;  /* 0x0000003f0800728c */ /* 0x000fe2000bf05070 */
[----:B------:R-:W-:Y:S01]  /*1160*/  ISETP.NE.U32.AND P1, PT, RZ, UR10, PT ;  /* 0x0000000aff007c0c */ /* 0x000fe2000bf25070 */
[----:B------:R-:W-:Y:S02]  /*1170*/  ULOP3.LUT UR45, UR7, 0xff0000, URZ, 0xc0, !UPT ;  /* 0x00ff0000072d7892 */ /* 0x000fe4000f8ec03f */
[----:B------:R-:W-:Y:S01]  /*1180*/  UISETP.NE.AND.EX UP0, UPT, UR9, URZ, UPT, UP0 ;  /* 0x0000003f0900728c */ /* 0x000fe2000bf05300 */
[----:B------:R-:W-:Y:S01]  /*1190*/  ISETP.NE.AND.EX P1, PT, RZ, UR11, PT, P1 ;  /* 0x0000000bff007c0c */ /* 0x000fe2000bf25310 */
[----:B------:R-:W-:Y:S01]  /*11a0*/  ULDC UR8, c[0x0][0x424] ;  /* 0x0001090000087ab9 */ /* 0x000fe20000000800 */
[----:B------:R-:W-:Y:S02]  /*11b0*/  USHF.R.U32.HI UR4, URZ, 0x8, UR4 ;  /* 0x000000083f047899 */ /* 0x000fe40008011604 */
[----:B------:R-:W-:Y:S01]  /*11c0*/  USEL UR8, UR8, 0x1, UP0 ;  /* 0x0000000108087887 */ /* 0x000fe20008000000 */
[----:B------:R-:W-:Y:S01]  /*11d0*/  ULDC UR9, c[0x0][0x2f0] ;  /* 0x0000bc0000097ab9 */ /* 0x000fe20000000800 */
[----:B------:R-:W-:Y:S01]  /*11e0*/  UMOV UR38, URZ ;  /* 0x0000003f00267c82 */ /* 0x000fe20008000000 */
[----:B------:R-:W-:Y:S01]  /*11f0*/  ULEA.HI UR45, UR45, UR4, URZ, 0x10 ;  /* 0x000000042d2d7291 */ /* 0x000fe2000f8f803f */
[----:B------:R-:W-:Y:S01]  /*1200*/  ULDC UR46, c[0x0][0x288] ;  /* 0x0000a200002e7ab9 */ /* 0x000fe20000000800 */
[----:B------:R-:W-:-:S02]  /*1210*/  UIMAD UR4, UR8, UR9, URZ ;  /* 0x00000009080472a4 */ /* 0x000fc4000f8e023f */
[----:B------:R-:W-:Y:S01]  /*1220*/  ULOP3.LUT UR42, UR7, 0xffff, URZ, 0xc0, !UPT ;  /* 0x0000ffff072a7892 */ /* 0x000fe2000f8ec03f */
[----:B--2---:R-:W-:Y:S02]  /*1230*/  @P0 R2UR UR38, R2 ;  /* 0x00000000022602ca */ /* 0x004fe400000e0000 */
[----:B---3--:R-:W-:Y:S01]  /*1240*/  @P2 R2UR UR46, R4 ;  /* 0x00000000042e22ca */ /* 0x008fe200000e0000 */
[----:B-1---5:R-:W-:-:S14]  /*1250*/  @P2 BRA `(.L_x_7423) ;  /* 0x0000000000342947 */ /* 0x022fdc0003800000 */
[----:B------:R-:W-:Y:S02]  /*1260*/  ULDC.64 UR8, c[0x0][0xa00] ;  /* 0x0002800000087ab9 */ /* 0x000fe40000000a00 */
[----:B------:R-:W-:-:S04]  /*1270*/  ISETP.NE.U32.AND P0, PT, RZ, UR8, PT ;  /* 0x00000008ff007c0c */ /* 0x000fc8000bf05070 */
[----:B------:R-:W-:-:S13]  /*1280*/  ISETP.NE.AND.EX P0, PT, RZ, UR9, PT, P0 ;  /* 0x00000009ff007c0c */ /* 0x000fda000bf05300 */
[----:B------:R-:W-:Y:S05]  /*1290*/  @!P0 BRA `(.L_x_7423) ;  /* 0x0000000000248947 */ /* 0x000fea0003800000 */
[----:B------:R-:W-:Y:S02]  /*12a0*/  ULDC.64 UR8, c[0x0][0xa00] ;  /* 0x0002800000087ab9 */ /* 0x000fe40000000a00 */
        /* <DEDUP_REMOVED lines=8> */
.L_x_7423:
[----:B------:R-:W-:Y:S01]  /*1330*/  UMOV UR43, UR6 ;  /* 0x00000006002b7c82 */ /* 0x000fe20008000000 */
[----:B------:R-:W-:Y:S05]  /*1340*/  @!P1 BRA `(.L_x_7424) ;  /* 0x00000000001c9947 */ /* 0x000fea0003800000 */
[----:B------:R-:W-:Y:S02]  /*1350*/  ULDC.64 UR8, c[0x0][0xa20] ;  /* 0x0002880000087ab9 */ /* 0x000fe40000000a00 */
[----:B------:R-:W-:-:S06]  /*1360*/  UIMAD.WIDE UR6, UR6, 0x4, UR8 ;  /* 0x00000004060678a5 */ /* 0x000fcc000f8e0208 */
[----:B------:R-:W-:Y:S02]  /*1370*/  IMAD.U32 R2, RZ, RZ, UR6 ;  /* 0x00000006ff027e24 */ /* 0x000fe4000f8e00ff */
[----:B------:R-:W-:-:S05]  /*1380*/  IMAD.U32 R3, RZ, RZ, UR7 ;  /* 0x00000007ff037e24 */ /* 0x000fca000f8e00ff */
[----:B------:R-:W2:Y:S02]  /*1390*/  LDG.E R2, desc[UR52][R2.64] ;  /* 0x0000003402027981 */ /* 0x000ea4000c1e1900 */
[----:B--2---:R-:W-:Y:S01]  /*13a0*/  R2UR UR4, R2 ;  /* 0x00000000020472ca */ /* 0x004fe200000e0000 */
[----:B------:R-:W-:-:S14]  /*13b0*/  BRA `(.L_x_7425) ;  /* 0x0000000000347947 */ /* 0x000fdc0003800000 */
.L_x_7424:
        /* <DEDUP_REMOVED lines=13> */
.L_x_7425:
[----:B------:R-:W-:Y:S01]  /*1490*/  ULDC UR6, c[0x0][0x448] ;  /* 0x0001120000067ab9 */ /* 0x000fe20000000800 */
[----:B------:R-:W-:Y:S02]  /*14a0*/  USHF.L.U32 UR37, UR5, 0x7, URZ ;  /* 0x0000000705257899 */ /* 0x000fe4000800063f */
[----:B------:R-:W-:Y:S02]  /*14b0*/  UISETP.NE.AND UP0, UPT, UR6, 0x1, UPT ;  /* 0x000000010600788c */ /* 0x000fe4000bf05270 */
[----:B------:R-:W-:Y:S02]  /*14c0*/  UIADD3 UR38, -UR38, UR4, URZ ;  /* 0x0000000426267290 */ /* 0x000fe4000fffe13f */
[----:B------:R-:W-:Y:S01]  /*14d0*/  UIADD3 UR8, UR37, 0x7f, URZ ;  /* 0x0000007f25087890 */ /* 0x000fe2000fffe03f */
[----:B------:R-:W-:Y:S01]  /*14e0*/  ULDC.64 UR4, c[0x0][0x9e0] ;  /* 0x0002780000047ab9 */ /* 0x000fe20000000a00 */
[----:B------:R-:W-:Y:S02]  /*14f0*/  UIADD3 UR9, UR38, 0x1, -UR46 ;  /* 0x0000000126097890 */ /* 0x000fe4000fffe82e */
[----:B------:R-:W-:-:S03]  /*1500*/  UISETP.GE.AND UP1, UPT, UR5, 0x1, UPT ;  /* 0x000000010500788c */ /* 0x000fc6000bf26270 */
        /* <DEDUP_REMOVED lines=18> */
.L_x_7427:
[----:B------:R-:W-:-:S11]  /*1630*/  UISETP.NE.AND UP1, UPT, UR5, 0x1, UPT ;  /* 0x000000010500788c */ /* 0x000fd6000bf25270 */
[----:B------:R-:W-:Y:S02]  /*1640*/  @UP1 ULDC.64 UR10, c[0x0][0x9e8] ;  /* 0x00027a00000a1ab9 */ /* 0x000fe40000000a00 */
[----:B------:R-:W-:-:S04]  /*1650*/  UIMAD.WIDE.U32 UR6, UR8, UR10, URZ ;  /* 0x0000000a080672a5 */ /* 0x000fc8000f8e003f */
[----:B------:R-:W-:-:S12]  /*1660*/  @UP1 USHF.R.U32.HI UR8, URZ, UR11, UR7 ;  /* 0x0000000b3f081299 */ /* 0x000fd80008011607 */
.L_x_7428:
[----:B------:R-:W-:-:S04]  /*1670*/  UIMAD UR8, UR8, UR5, UR5 ;  /* 0x00000005080872a4 */ /* 0x000fc8000f8e0205 */
[----:B------:R-:W-:-:S04]  /*1680*/  UISETP.LT.AND UP1, UPT, UR4, UR8, UPT ;  /* 0x000000080400728c */ /* 0x000fc8000bf21270 */
[----:B------:R-:W-:-:S12]  /*1690*/  USEL UR4, UR4, UR8, UP1 ;  /* 0x0000000804047287 */ /* 0x000fd80008800000 */
.L_x_7426:
[----:B------:R-:W-:Y:S02]  /*16a0*/  UIADD3 UR8, UR38, 0x7f, URZ ;  /* 0x0000007f26087890 */ /* 0x000fe4000fffe03f */
[----:B------:R-:W-:Y:S02]  /*16b0*/  UIADD3 UR9, UR4, 0x7f, URZ ;  /* 0x0000007f04097890 */ /* 0x000fe4000fffe03f */
[----:B------:R-:W-:Y:S02]  /*16c0*/  USHF.R.S32.HI UR4, URZ, 0x1f, UR8 ;  /* 0x0000001f3f047899 */ /* 0x000fe40008011408 */
[----:B------:R-:W-:Y:S01]  /*16d0*/  USHF.R.S32.HI UR10, URZ, 0x1f, UR9 ;  /* 0x0000001f3f0a7899 */ /* 0x000fe20008011409 */
[----:B------:R-:W-:Y:S01]  /*16e0*/  @UP0 ULDC UR6, c[0x0][0x44c] ;  /* 0x0001130000060ab9 */ /* 0x000fe20000000800 */
[----:B------:R-:W-:Y:S02]  /*16f0*/  ULEA.HI UR4, UR4, UR8, URZ, 0x7 ;  /* 0x0000000804047291 */ /* 0x000fe4000f8f383f */
[----:B------:R-:W-:-:S02]  /*1700*/  ULEA.HI UR10, UR10, UR9, URZ, 0x7 ;  /* 0x000000090a0a7291 */ /* 0x000fc4000f8f383f */
[----:B------:R-:W-:Y:S01]  /*1710*/  UIMAD.WIDE.U32 UR6, UR37, UR6, URZ ;  /* 0x00000006250672a5 */ /* 0x000fe2000f8e003f */
[----:B------:R-:W-:Y:S01]  /*1720*/  @UP0 ULDC UR12, c[0x0][0x450] ;  /* 0x00011400000c0ab9 */ /* 0x000fe20000000800 */
[----:B------:R-:W-:Y:S01]  /*1730*/  UMOV UR11, UR37 ;  /* 0x00000025000b7c82 */ /* 0x000fe20008000000 */
[----:B------:R-:W-:Y:S02]  /*1740*/  USHF.R.S32.HI UR4, URZ, 0x7, UR4 ;  /* 0x000000073f047899 */ /* 0x000fe40008011404 */
[----:B------:R-:W-:Y:S02]  /*1750*/  USHF.R.S32.HI UR10, URZ, 0x7, UR10 ;  /* 0x000000073f0a7899 */ /* 0x000fe4000801140a */
[----:B------:R-:W-:Y:S02]  /*1760*/  UIADD3 UR55, UR38, -UR46, URZ ;  /* 0x8000002e26377290 */ /* 0x000fe4000fffe03f */
        /* <DEDUP_REMOVED lines=17> */
.L_x_7430:
[----:B------:R-:W-:-:S11]  /*1880*/  UISETP.NE.AND UP0, UPT, UR5, 0x1, UPT ;  /* 0x000000010500788c */ /* 0x000fd6000bf05270 */
[----:B------:R-:W-:Y:S02]  /*1890*/  @UP0 ULDC.64 UR10, c[0x0][0x9e8] ;  /* 0x00027a00000a0ab9 */ /* 0x000fe40000000a00 */
[----:B------:R-:W-:-:S04]  /*18a0*/  UIMAD.WIDE.U32 UR8, UR7, UR10, URZ ;  /* 0x0000000a070872a5 */ /* 0x000fc8000f8e003f */
[----:B------:R-:W-:-:S12]  /*18b0*/  @UP0 USHF.R.U32.HI UR7, URZ, UR11, UR9 ;  /* 0x0000000b3f070299 */ /* 0x000fd80008011609 */
.L_x_7431:
[----:B------:R-:W-:-:S04]  /*18c0*/  UIMAD UR5, UR7, UR5, URZ ;  /* 0x00000005070572a4 */ /* 0x000fc8000f8e023f */
[----:B------:R-:W-:-:S04]  /*18d0*/  UISETP.LT.AND UP0, UPT, UR4, UR5, UPT ;  /* 0x000000050400728c */ /* 0x000fc8000bf01270 */
[----:B------:R-:W-:-:S12]  /*18e0*/  USEL UR4, UR4, UR5, !UP0 ;  /* 0x0000000504047287 */ /* 0x000fd8000c000000 */
.L_x_7429:
[----:B------:R-:W-:Y:S02]  /*18f0*/  USHF.R.S32.HI UR5, URZ, 0x1f, UR4 ;  /* 0x0000001f3f057899 */ /* 0x000fe40008011404 */
[----:B------:R-:W-:Y:S02]  /*1900*/  ULOP3.LUT UR39, UR45, 0xff, URZ, 0xc0, !UPT ;  /* 0x000000ff2d277892 */ /* 0x000fe4000f8ec03f */
[----:B------:R-:W-:Y:S02]  /*1910*/  ULEA.HI UR5, UR5, UR4, URZ, 0x7 ;  /* 0x0000000405057291 */ /* 0x000fe4000f8f383f */
[----:B------:R-:W-:Y:S02]  /*1920*/  USHF.R.U32.HI UR45, URZ, 0x10, UR45 ;  /* 0x000000103f2d7899 */ /* 0x000fe4000801162d */
[----:B------:R-:W-:Y:S01]  /*1930*/  USHF.R.S32.HI UR5, URZ, 0x7, UR5 ;  /* 0x000000073f057899 */ /* 0x000fe20008011405 */
[----:B------:R-:W-:-:S03]  /*1940*/  UMOV UR4, URZ ;  /* 0x0000003f00047c82 */ /* 0x000fc60008000000 */
[----:B------:R-:W-:-:S04]  /*1950*/  UISETP.LT.AND UP0, UPT, URZ, UR5, UPT ;  /* 0x000000053f00728c */ /* 0x000fc8000bf01270 */
[----:B------:R-:W-:-:S04]  /*1960*/  USEL UR40, URZ, UR5, !UP0 ;  /* 0x000000053f287287 */ /* 0x000fc8000c000000 */
[----:B------:R-:W-:-:S06]  /*1970*/  UISETP.GT.AND UP0, UPT, UR6, UR40, UPT ;  /* 0x000000280600728c */ /* 0x000fcc000bf04270 */
[----:B------:R-:W-:-:S13]  /*1980*/  PLOP3.LUT P0, PT, PT, PT, UP0, 0x80, 0x0 ;  /* 0x000000000000781c */ /* 0x000fda0003f0f008 */
[----:B------:R-:W-:Y:S05]  /*1990*/  @!P0 BRA `(.L_x_7432) ;  /* 0x0000000000948947 */ /* 0x000fea0003800000 */
[----:B------:R-:W-:Y:S01]  /*19a0*/  UISETP.NE.AND UP0, UPT, UR45, URZ, UPT ;  /* 0x0000003f2d00728c */ /* 0x000fe2000bf05270 */
[----:B------:R-:W-:-:S03]  /*19b0*/  ULDC UR4, c[0x0][0x9f0] ;  /* 0x00027c0000047ab9 */ /* 0x000fc60000000800 */
        /* <DEDUP_REMOVED lines=35> */
.L_x_7432:
[----:B------:R-:W-:Y:S01]  /*1bf0*/  UIMAD UR40, UR39, UR4, UR40 ;  /* 0x00000004272872a4 */ /* 0x000fe2000f8e0228 */
[----:B------:R-:W-:Y:S01]  /*1c00*/  IMAD.U32 R90, RZ, RZ, UR6 ;  /* 0x00000006ff5a7e24 */ /* 0x000fe2000f8e00ff */
[----:B------:R-:W-:Y:S01]  /*1c10*/  PLOP3.LUT P0, PT, PT, PT, PT, 0x80, 0x0 ;  /* 0x000000000000781c */ /* 0x000fe20003f0f070 */
[----:B------:R-:W-:Y:S01]  /*1c20*/  IMAD.U32 R3, RZ, RZ, UR4 ;  /* 0x00000004ff037e24 */ /* 0x000fe2000f8e00ff */
[----:B------:R-:W-:Y:S01]  /*1c30*/  CS2R R150, SRZ ;  /* 0x0000000000967805 */ /* 0x000fe2000001ff00 */
[----:B------:R-:W-:Y:S01]  /*1c40*/  IMAD.MOV.U32 R0, RZ, RZ, RZ ;  /* 0x000000ffff007224 */ /* 0x000fe200078e00ff */
[----:B------:R-:W-:Y:S01]  /*1c50*/  CS2R R148, SRZ ;  /* 0x0000000000947805 */ /* 0x000fe2000001ff00 */
[----:B------:R-:W-:Y:S01]  /*1c60*/  IMAD.MOV.U32 R20, RZ, RZ, RZ ;  /* 0x000000ffff147224 */ /* 0x000fe200078e00ff */
[----:B------:R-:W-:Y:S02]  /*1c70*/  VIADDMNMX R90, R3, UR40, R90, PT ;  /* 0x00000028035a7c46 */ /* 0x000fe4000b80015a */
[----:B------:R-:W-:-:S02]  /*1c80*/  CS2R R146, SRZ ;  /* 0x0000000000927805 */ /* 0x000fc4000001ff00 */
[----:B------:R-:W-:Y:S02]  /*1c90*/  CS2R R144, SRZ ;  /* 0x0000000000907805 */ /* 0x000fe4000001ff00 */
[----:B------:R-:W-:Y:S02]  /*1ca0*/  CS2R R142, SRZ ;  /* 0x00000000008e7805 */ /* 0x000fe4000001ff00 */
[----:B------:R-:W-:Y:S02]  /*1cb0*/  ISETP.GT.AND P1, PT, R90, UR40, PT ;  /* 0x000000285a007c0c */ /* 0x000fe4000bf24270 */
        /* <DEDUP_REMOVED lines=28> */
[----:B------:R-:W0:Y:S01]  /*1e80*/  SHFL.IDX PT, R0, R216, RZ, 0x1f ;  /* 0x00001fffd8007589 */ /* 0x000e2200000e0000 */
[----:B------:R-:W1:Y:S01]  /*1e90*/  S2UR UR5, SR_CgaCtaId ;  /* 0x00000000000579c3 */ /* 0x000e620000008800 */
[----:B------:R-:W-:Y:S01]  /*1ea0*/  UMOV UR41, 0x400 ;  /* 0x0000040000297882 */ /* 0x000fe20000000000 */
[----:B0-----:R-:W-:Y:S01]  /*1eb0*/  R2UR UR44, R0 ;  /* 0x00000000002c72ca */ /* 0x001fe200000e0000 */
[----:B-1----:R-:W-:-:S04]  /*1ec0*/  ULEA UR41, UR5, UR41, 0x18 ;  /* 0x0000002905297291 */ /* 0x002fc8000f8ec03f */
[----:B------:R-:W-:-:S04]  /*1ed0*/  UIADD3 UR5, UR41, 0x10400, URZ ;  /* 0x0001040029057890 */ /* 0x000fc8000fffe03f */
[----:B------:R-:W-:-:S04]  /*1ee0*/  ULOP3.LUT UP0, URZ, UR5, 0x3ff, URZ, 0xc0, !UPT ;  /* 0x000003ff053f7892 */ /* 0x000fc8000f80c03f */
[----:B------:R-:W-:Y:S02]  /*1ef0*/  ULEA.HI UR4, UR44, UR44, URZ, 0x1 ;  /* 0x0000002c2c047291 */ /* 0x000fe4000f8f083f */
[----:B------:R-:W-:Y:S02]  /*1f00*/  PLOP3.LUT P0, PT, PT, PT, UP0, 0x80, 0x0 ;  /* 0x000000000000781c */ /* 0x000fe40003f0f008 */
        /* <DEDUP_REMOVED lines=22> */
.L_x_7434:
[----:B------:R-:W-:Y:S01]  /*2070*/  ULEA.HI UR4, UR48, UR48, URZ, 0x1 ;  /* 0x0000003030047291 */ /* 0x000fe2000f8f083f */
[----:B------:R-:W-:-:S03]  /*2080*/  IMAD.U32 R2, RZ, RZ, UR49 ;  /* 0x00000031ff027e24 */ /* 0x000fc6000f8e00ff */
[----:B------:R-:W-:Y:S02]  /*2090*/  ULOP3.LUT UR4, UR4, 0xfffffffe, URZ, 0xc0, !UPT ;  /* 0xfffffffe04047892 */ /* 0x000fe4000f8ec03f */
[----:B------:R-:W-:Y:S02]  /*20a0*/  ISETP.NE.AND P0, PT, R2, 0x3, PT ;  /* 0x000000030200780c */ /* 0x000fe40003f05270 */
[----:B------:R-:W-:-:S06]  /*20b0*/  UIADD3 UR4, UR48, -UR4, URZ ;  /* 0x8000000430047290 */ /* 0x000fcc000fffe03f */
[----:B------:R-:W-:-:S05]  /*20c0*/  IMAD.U32 R0, RZ, RZ, UR4 ;  /* 0x00000004ff007e24 */ /* 0x000fca000f8e00ff */
[----:B------:R-:W-:-:S04]  /*20d0*/  SHF.L.U32 R0, R0, 0x1f, RZ ;  /* 0x0000001f00007819 */ /* 0x000fc800000006ff */
[----:B------:R-:W0:Y:S02]  /*20e0*/  SYNCS.PHASECHK.TRANS64.TRYWAIT P1, [UR41+0x28800], R0 ;  /* 0x02880000ff0075a7 */ /* 0x000e240008020169 */
[----:B0-----:R-:W-:Y:S05]  /*20f0*/  @!P1 BRA `(.L_x_7435) ;  /* 0x0000018000189947 */ /* 0x001fea0003800000 */
.L_x_7658:
[----:B------:R-:W-:Y:S05]  /*2100*/  @!P0 BRA `(.L_x_7436) ;  /* 0x0000000000048947 */ /* 0x000fea0003800000 */
[----:B------:R-:W-:Y:S01]  /*2110*/  BPT.TRAP 0x1 ;  /* 0x000000040000795c */ /* 0x000fe20000300000 */
.L_x_7436:
[----:B------:R-:W-:Y:S02]  /*2120*/  IMAD.U32 R15, RZ, RZ, UR47 ;  /* 0x0000002fff0f7e24 */ /* 0x000fe4000f8e00ff */
[----:B0-----:R-:W-:-:S03]  /*2130*/  IMAD.U32 R0, RZ, RZ, UR50 ;  /* 0x00000032ff007e24 */ /* 0x001fc6000f8e00ff */
[----:B------:R-:W-:Y:S02]  /*2140*/  LEA R15, R15, UR41, 0x3 ;  /* 0x000000290f0f7c11 */ /* 0x000fe4000f8e18ff */
[----:B------:R-:W-:-:S04]  /*2150*/  SHF.L.U32 R0, R0, 0x1f, RZ ;  /* 0x0000001f00007819 */ /* 0x000fc800000006ff */
[----:B------:R0:W1:Y:S01]  /*2160*/  SYNCS.PHASECHK.TRANS64.TRYWAIT P2, [R15+URZ+0x28830], R0 ;  /* 0x028830000f0075a7 */ /* 0x000062000804017f */
[----:B------:R-:W-:Y:S05]  /*2170*/  @!P0 BRA `(.L_x_7437) ;  /* 0x0000000000048947 */ /* 0x000fea0003800000 */
[----:B------:R-:W-:Y:S01]  /*2180*/  BPT.TRAP 0x1 ;  /* 0x000000040000795c */ /* 0x000fe20000300000 */
.L_x_7437:
[----:B------:R-:W2:Y:S02]  /*2190*/  S2R R2, SR_TID.X ;  /* 0x0000000000027919 */ /* 0x000ea40000002100 */
[----:B--2---:R-:W-:-:S04]  /*21a0*/  LOP3.LUT R2, R2, 0x7f, RZ, 0xc0, !PT ;  /* 0x0000007f02027812 */ /* 0x004fc800078ec0ff */
[----:B------:R-:W-:Y:S01]  /*21b0*/  ISETP.NE.AND P1, PT, R2, RZ, PT ;  /* 0x000000ff0200720c */ /* 0x000fe20003f25270 */
[----:B-1----:R-:W-:-:S12]  /*21c0*/  @P2 BRA `(.L_x_7438) ;  /* 0x0000000000082947 */ /* 0x002fd80003800000 */
[----:B------:R-:W1:Y:S02]  /*21d0*/  SYNCS.PHASECHK.TRANS64.TRYWAIT P2, [R15+URZ+0x28830], R0 ;  /* 0x028830000f0075a7 */ /* 0x000e64000804017f */
[----:B-1----:R-:W-:Y:S05]  /*21e0*/  @!P2 BRA `(.L_x_7439) ;  /* 0x0000017c00f4a947 */ /* 0x002fea0003800000 */
.L_x_7438:
[----:B------:R-:W-:Y:S05]  /*21f0*/  WARPSYNC.ALL ;  /* 0x0000000000007948 */ /* 0x000fea0003800000 */
[----:B------:R-:W-:Y:S01]  /*2200*/  UIADD3 UR4, UR41, 0x18400, URZ ;  /* 0x0001840029047890 */ /* 0x000fe2000fffe03f */
[----:B------:R-:W-:Y:S01]  /*2210*/  WARPGROUP.ARRIVE ;  /* 0x00000000000079c5 */ /* 0x000fe20000000000 */
[----:B------:R-:W-:Y:S01]  /*2220*/  ULOP3.LUT UR32, UR54, 0x10000, URZ, 0xfc, !UPT ;  /* 0x0001000036207892 */ /* 0x000fe2000f8efc3f */
[----:B------:R-:W-:Y:S01]  /*2230*/  VIADD R20, R17, UR37 ;  /* 0x0000002511147c36 */ /* 0x000fe20008000000 */
[----:B------:R-:W-:Y:S01]  /*2240*/  USHF.R.U32.HI UR4, URZ, 0x4, UR4 ;  /* 0x000000043f047899 */ /* 0x000fe20008011604 */
[----:B01----:R-:W-:Y:S01]  /*2250*/  @!P1 VIADD R15, R15, 0x28840 ;  /* 0x000288400f0f9836 */ /* 0x003fe20000000000 */
[----:B------:R-:W-:Y:S01]  /*2260*/  UMOV UR33, 0x40000040 ;  /* 0x4000004000217882 */ /* 0x000fe20000000000 */
[----:B------:R-:W-:Y:S01]  /*2270*/  UMOV UR35, 0x40000040 ;  /* 0x4000004000237882 */ /* 0x000fe20000000000 */
[----:B------:R-:W-:Y:S01]  /*2280*/  ULOP3.LUT UR4, UR4, 0x3fff, URZ, 0xc0, !UPT ;  /* 0x00003fff04047892 */ /* 0x000fe2000f8ec03f */
[----:B------:R-:W-:Y:S01]  /*2290*/  UMOV UR5, 0x40000040 ;  /* 0x4000004000057882 */ /* 0x000fe20000000000 */
[----:B------:R-:W-:-:S02]  /*22a0*/  UMOV UR7, 0x40000040 ;  /* 0x4000004000077882 */ /* 0x000fc40000000000 */
[----:B------:R-:W-:Y:S01]  /*22b0*/  ULOP3.LUT UR51, UR4, 0x10000, URZ, 0xfc, !UPT ;  /* 0x0001000004337892 */ /* 0x000fe2000f8efc3f */
[----:B------:R-:W-:Y:S01]  /*22c0*/  @!P1 PRMT R15, RZ, 0x654, R15 ;  /* 0x00000654ff0f9816 */ /* 0x000fe2000000000f */
[----:B------:R-:W-:Y:S02]  /*22d0*/  UIADD3 UR4, UR32, 0x2, URZ ;  /* 0x0000000220047890 */ /* 0x000fe4000fffe03f */
[----:B------:R-:W-:Y:S02]  /*22e0*/  ULEA UR34, UR47, UR51, 0xb ;  /* 0x000000332f227291 */ /* 0x000fe4000f8e583f */
[----:B------:R-:W-:Y:S02]  /*22f0*/  UIADD3 UR8, UR32, 0x4, URZ ;  /* 0x0000000420087890 */ /* 0x000fe4000fffe03f */
[----:B------:R-:W-:Y:S02]  /*2300*/  UIADD3 UR6, UR34, 0x2, URZ ;  /* 0x0000000222067890 */ /* 0x000fe4000fffe03f */
[----:B------:R-:W-:Y:S01]  /*2310*/  UIADD3 UR10, UR34, 0x4, URZ ;  /* 0x00000004220a7890 */ /* 0x000fe2000fffe03f */
[----:B------:R-:W-:-:S02]  /*2320*/  UMOV UR9, 0x40000040 ;  /* 0x4000004000097882 */ /* 0x000fc40000000000 */
[----:B------:R-:W-:Y:S01]  /*2330*/  HGMMA.64x128x16.F32 R24, gdesc[UR32], RZ, !UPT, gsb0 ;  /* 0x01e00000201879f0 */ /* 0x000fe2000c0008ff */
        /* <DEDUP_REMOVED lines=21> */
[----:B------:R-:W-:-:S02]  /*2490*/  ULDC UR54, c[0x0][0x9dc] ;  /* 0x0002770000367ab9 */ /* 0x000fc40000000800 */
[----:B------:R-:W-:Y:S01]  /*24a0*/  ULOP3.LUT UR54, URZ, UR54, URZ, 0x33, !UPT ;  /* 0x000000363f367292 */ /* 0x000fe2000f8e333f */
[----:B------:R-:W-:Y:S02]  /*24b0*/  WARPGROUP.DEPBAR.LE gsb0, 0x0 ;  /* 0x00008000000079c5 */ /* 0x000fe40000010000 */
[----:B------:R-:W-:-:S06]  /*24c0*/  WARPGROUP.ARRIVE ;  /* 0x00000000000079c5 */ /* 0x000fcc0000000000 */
[----:B------:R-:W-:Y:S01]  /*24d0*/  HGMMA.64x128x16.F32 R24, gdesc[UR4], R24, gsb0 ;  /* 0x01e00000041879f0 */ /* 0x000fe20008000818 */
[----:B------:R-:W-:Y:S01]  /*24e0*/  ULDC UR7, c[0x0][0x448] ;  /* 0x0001120000077ab9 */ /* 0x000fe20000000800 */
[----:B------:R-:W-:Y:S01]  /*24f0*/  ULDC UR6, c[0x0][0x9d8] ;  /* 0x0002760000067ab9 */ /* 0x000fe20000000800 */
[----:B------:R-:W-:-:S06]  /*2500*/  UISETP.NE.AND UP0, UPT, UR7, 0x1, UPT ;  /* 0x000000010700788c */ /* 0x000fcc000bf05270 */
[----:B------:R-:W-:Y:S02]  /*2510*/  PLOP3.LUT P2, PT, PT, PT, UP0, 0x80, 0x0 ;  /* 0x000000000000781c */ /* 0x000fe40003f4f008 */
[----:B------:R-:W-:-:S03]  /*2520*/  PLOP3.LUT P3, PT, PT, PT, UP0, 0x80, 0x0 ;  /* 0x000000000000781c */ /* 0x000fc60003f6f008 */
[----:B------:R-:W-:Y:S01]  /*2530*/  @UP0 ULDC UR7, c[0x0][0x44c] ;  /* 0x0001130000070ab9 */ /* 0x000fe20000000800 */
        /* <DEDUP_REMOVED lines=21> */
[----:B------:R-:W-:-:S04]  /*2690*/  @P2 IMAD.HI.U32 R34, R20, UR7, RZ ;  /* 0x0000000714222c27 */ /* 0x000fc8000f8e00ff */
[----:B------:R-:W-:Y:S01]  /*26a0*/  FMUL.FTZ R31, R41, UR6 ;  /* 0x00000006291f7c20 */ /* 0x000fe20008410000 */
[----:B------:R-:W-:Y:S01]  /*26b0*/  FMUL.FTZ R41, R54, UR6 ;  /* 0x0000000636297c20 */ /* 0x000fe20008410000 */
[----:B------:R-:W-:Y:S01]  /*26c0*/  FMUL.FTZ R54, R74, UR6 ;  /* 0x000000064a367c20 */ /* 0x000fe20008410000 */
[----:B------:R-:W-:Y:S01]  /*26d0*/  @UP0 ULDC UR7, c[0x0][0x450] ;  /* 0x0001140000070ab9 */ /* 0x000fe20000000800 */
[----:B------:R-:W-:Y:S01]  /*26e0*/  FMUL.FTZ R57, R57, UR6 ;  /* 0x0000000639397c20 */ /* 0x000fe20008410000 */
[----:B------:R-:W-:Y:S02]  /*26f0*/  IMAD.MOV.U32 R74, RZ, RZ, R20 ;  /* 0x000000ffff4a7224 */ /* 0x000fe400078e0014 */
[----:B------:R-:W-:Y:S01]  /*2700*/  FMUL.FTZ R48, R48, UR6 ;  /* 0x0000000630307c20 */ /* 0x000fe20008410000 */
[----:B------:R-:W-:Y:S01]  /*2710*/  FMUL.FTZ R52, R52, UR6 ;  /* 0x0000000634347c20 */ /* 0x000fe20008410000 */
[----:B------:R-:W-:Y:S01]  /*2720*/  FMUL.FTZ R56, R56, UR6 ;  /* 0x0000000638387c20 */ /* 0x000fe20008410000 */
        /* <DEDUP_REMOVED lines=21> */
[----:B------:R0:W1:Y:S01]  /*2880*/  MUFU.TANH R39, R48 ;  /* 0x0000003000277308 */ /* 0x0000620000002400 */
[----:B------:R-:W-:Y:S01]  /*2890*/  FMUL.FTZ R38, R50, UR6 ;  /* 0x0000000632267c20 */ /* 0x000fe20008410000 */
[----:B------:R-:W-:Y:S01]  /*28a0*/  FMUL.FTZ R40, R51, UR6 ;  /* 0x0000000633287c20 */ /* 0x000fe20008410000 */
[----:B------:R-:W-:Y:S01]  /*28b0*/  FMUL.FTZ R42, R55, UR6 ;  /* 0x00000006372a7c20 */ /* 0x000fe20008410000 */
[----:B------:R2:W-:Y:S01]  /*28c0*/  @!P1 SYNCS.ARRIVE.TRANS64.RED.A1T0 RZ, [R15+URZ], RZ ;  /* 0x000000ff0fff99a7 */ /* 0x0005e2000810043f */
[----:B------:R-:W-:Y:S01]  /*28d0*/  FMUL.FTZ R7, R35, UR6 ;  /* 0x0000000623077c20 */ /* 0x000fe20008410000 */
[----:B------:R-:W-:Y:S01]  /*28e0*/  FMUL.FTZ R49, R49, UR6 ;  /* 0x0000000631317c20 */ /* 0x000fe20008410000 */
[----:B------:R-:W-:Y:S01]  /*28f0*/  FMUL.FTZ R53, R53, UR6 ;  /* 0x0000000635357c20 */ /* 0x000fe20008410000 */
[----:B------:R3:W4:Y:S01]  /*2900*/  MUFU.TANH R43, R52 ;  /* 0x00000034002b7308 */ /* 0x0007220000002400 */
        /* <DEDUP_REMOVED lines=9> */
[----:B0-----:R-:W-:Y:S01]  /*29a0*/  FMUL.FTZ R48, R66, UR6 ;  /* 0x0000000642307c20 */ /* 0x001fe20008410000 */
[----:B------:R-:W-:Y:S01]  /*29b0*/  FMUL.FTZ R50, R67, UR6 ;  /* 0x0000000643327c20 */ /* 0x000fe20008410000 */
[----:B------:R-:W-:Y:S01]  /*29c0*/  FMUL.FTZ R68, R68, UR6 ;  /* 0x0000000644447c20 */ /* 0x000fe20008410000 */
[----:B------:R-:W-:Y:S01]  /*29d0*/  FMUL.FTZ R69, R69, UR6 ;  /* 0x0000000645457c20 */ /* 0x000fe20008410000 */
[----:B------:R-:W-:Y:S01]  /*29e0*/  FMUL.FTZ R51, R70, UR6 ;  /* 0x0000000646337c20 */ /* 0x000fe20008410000 */
[----:B---3--:R-:W-:Y:S01]  /*29f0*/  FMUL.FTZ R52, R71, UR6 ;  /* 0x0000000647347c20 */ /* 0x008fe20008410000 */
[----:B------:R0:W3:Y:S01]  /*2a00*/  MUFU.TANH R91, R57 ;  /* 0x00000039005b7308 */ /* 0x0000e20000002400 */
[----:B------:R-:W-:Y:S01]  /*2a10*/  FMUL.FTZ R72, R72, UR6 ;  /* 0x0000000648487c20 */ /* 0x000fe20008410000 */
[----:B------:R-:W-:Y:S01]  /*2a20*/  FMUL.FTZ R73, R73, UR6 ;  /* 0x0000000649497c20 */ /* 0x000fe20008410000 */
[----:B------:R-:W-:Y:S01]  /*2a30*/  FMUL.FTZ R55, R75, UR6 ;  /* 0x000000064b377c20 */ /* 0x000fe20008410000 */
[----:B------:R-:W-:Y:S01]  /*2a40*/  FMUL.FTZ R76, R76, UR6 ;  /* 0x000000064c4c7c20 */ /* 0x000fe20008410000 */
[----:B------:R-:W-:Y:S01]  /*2a50*/  FMUL.FTZ R77, R77, UR6 ;  /* 0x000000064d4d7c20 */ /* 0x000fe20008410000 */
        /* <DEDUP_REMOVED lines=8> */
[----:B0-----:R-:W0:Y:S01]  /*2ae0*/  SHFL.IDX PT, R57, R74, RZ, 0x1c1f ;  /* 0x001c1fff4a397589 */ /* 0x001e2200000e0000 */
[----:B------:R-:W-:Y:S01]  /*2af0*/  FMUL.FTZ R20, R86, UR6 ;  /* 0x0000000656147c20 */ /* 0x000fe20008410000 */
[----:B--2---:R-:W-:Y:S01]  /*2b00*/  FMUL.FTZ R15, R87, UR6 ;  /* 0x00000006570f7c20 */ /* 0x004fe20008410000 */
[----:B------:R-:W-:Y:S01]  /*2b10*/  IMAD.MOV.U32 R35, RZ, RZ, -0x80 ;  /* 0xffffff80ff237424 */ /* 0x000fe200078e00ff */
[----:B------:R-:W-:Y:S01]  /*2b20*/  ULDC.64 UR6, c[0x0][0x9e0] ;  /* 0x0002780000067ab9 */ /* 0x000fe20000000a00 */
[----:B------:R-:W2:Y:S01]  /*2b30*/  MUFU.TANH R2, R2 ;  /* 0x0000000200027308 */ /* 0x000ea20000002400 */
[----:B------:R-:W-:Y:S01]  /*2b40*/  UISETP.GE.AND UP1, UPT, UR7, 0x1, UPT ;  /* 0x000000010700788c */ /* 0x000fe2000bf26270 */
[C---:B------:R-:W-:Y:S01]  /*2b50*/  IMAD R79, R90.reuse, R35, 0x80 ;  /* 0x000000805a4f7424 */ /* 0x040fe200078e0223 */
[----:B------:R-:W-:Y:S01]  /*2b60*/  LEA R75, R90, 0xffffff80, 0x7 ;  /* 0xffffff805a4b7811 */ /* 0x000fe200078e38ff */
[----:B------:R-:W-:-:S03]  /*2b70*/  IMAD.U32 R35, RZ, RZ, UR46 ;  /* 0x0000002eff237e24 */ /* 0x000fc6000f8e00ff */
[----:B------:R-:W-:Y:S01]  /*2b80*/  PLOP3.LUT P2, PT, PT, PT, UP1, 0x40, 0x0 ;  /* 0x000000000000781c */ /* 0x000fe20003f4e818 */
[----:B------:R-:W0:Y:S01]  /*2b90*/  MUFU.TANH R21, R21 ;  /* 0x0000001500157308 */ /* 0x000e220000002400 */
[C-C-:B------:R-:W-:Y:S02]  /*2ba0*/  IADD3 R34, -R16.reuse, 0x1, R79.reuse ;  /* 0x0000000110227810 */ /* 0x140fe40007ffe14f */
[----:B------:R-:W-:Y:S02]  /*2bb0*/  IADD3 R78, -R16, UR38, R79 ;  /* 0x00000026104e7c10 */ /* 0x000fe4000fffe14f */
[----:B------:R-:W-:-:S03]  /*2bc0*/  IADD3 R34, -R35, UR38, R34 ;  /* 0x0000002623227c10 */ /* 0x000fc6000fffe122 */
[----:B------:R-:W1:Y:S02]  /*2bd0*/  MUFU.TANH R0, R0 ;  /* 0x0000000000007308 */ /* 0x000e640000002400 */
[C---:B------:R-:W-:Y:S02]  /*2be0*/  VIADD R83, R34.reuse, UR6 ;  /* 0x0000000622537c36 */ /* 0x040fe40008000000 */
[----:B------:R-:W-:-:S04]  /*2bf0*/  VIADD R82, R34, UR54 ;  /* 0x0000003622527c36 */ /* 0x000fc80008000000 */
[----:B------:R-:W1:Y:S01]  /*2c00*/  MUFU.TANH R3, R3 ;  /* 0x0000000300037308 */ /* 0x000e620000002400 */
[----:B0-----:R-:W-:-:S07]  /*2c10*/  IMAD.IADD R70, R82, 0x1, R57 ;  /* 0x0000000152467824 */ /* 0x001fce00078e0239 */
        /* <DEDUP_REMOVED lines=56> */
[----:B-----5:R-:W-:Y:S01]  /*2fa0*/  VIADDMNMX R53, R57, R83, R78, PT ;  /* 0x0000005339357246 */ /* 0x020fe2000380014e */
[----:B-1234-:R-:W-:Y:S06]  /*2fb0*/  @P2 BRA `(.L_x_7440) ;  /* 0x00000000005c2947 */ /* 0x01efec0003800000 */
        /* <DEDUP_REMOVED lines=13> */
.L_x_7442:
[----:B------:R-:W-:-:S06]  /*3090*/  UISETP.NE.AND UP2, UPT, UR7, 0x1, UPT ;  /* 0x000000010700788c */ /* 0x000fcc000bf45270 */
[----:B------:R-:W-:-:S05]  /*30a0*/  PLOP3.LUT P2, PT, PT, PT, UP2, 0x80, 0x0 ;  /* 0x000000000000781c */ /* 0x000fca0003f4f028 */
[----:B------:R-:W-:-:S08]  /*30b0*/  @UP2 ULDC.64 UR10, c[0x0][0x9e8] ;  /* 0x00027a00000a2ab9 */ /* 0x000fd00000000a00 */
[----:B------:R-:W-:-:S05]  /*30c0*/  @P2 IMAD.HI.U32 R35, R34, UR10, RZ ;  /* 0x0000000a22232c27 */ /* 0x000fca000f8e00ff */
[----:B------:R-:W-:-:S07]  /*30d0*/  @P2 SHF.R.U32.HI R34, RZ, UR11, R35 ;  /* 0x0000000bff222c19 */ /* 0x000fce0008011623 */
.L_x_7443:
[----:B------:R-:W-:Y:S05]  /*30e0*/  BSYNC B0 ;  /* 0x0000000000007941 */ /* 0x000fea0003800000 */
.L_x_7441:
[----:B------:R-:W-:-:S04]  /*30f0*/  IMAD R35, R34, UR7, -R75 ;  /* 0x0000000722237c24 */ /* 0x000fc8000f8e0a4b */
[----:B------:R-:W-:-:S05]  /*3100*/  IMAD.IADD R35, R35, 0x1, -R16 ;  /* 0x0000000123237824 */ /* 0x000fca00078e0a10 */
[----:B------:R-:W-:Y:S02]  /*3110*/  VIMNMX R70, R70, R35, !PT ;  /* 0x0000002346467248 */ /* 0x000fe40007fe0100 */
[----:B------:R-:W-:-:S07]  /*3120*/  VIADDMNMX R53, R35, UR7, R53, PT ;  /* 0x0000000723357c46 */ /* 0x000fce000b800135 */
.L_x_7440:
        /* <DEDUP_REMOVED lines=8> */
[----:B------:R-:W-:Y:S02]  /*31b0*/  P2R R87, PR, RZ, 0x20 ;  /* 0x00000020ff577803 */ /* 0x000fe40000000000 */
[----:B------:R-:W-:Y:S02]  /*31c0*/  ISETP.LT.OR P3, PT, R53, 0xa, P3 ;  /* 0x0000000a3500780c */ /* 0x000fe40001f61670 */
[----:B------:R-:W-:Y:S02]  /*31d0*/  ISETP.GT.AND P4, PT, R70, 0x8, !P4 ;  /* 0x000000084600780c */ /* 0x000fe40006784270 */
[----:B------:R-:W-:-:S02]  /*31e0*/  ISETP.GE.AND P5, PT, R79, 0x11, PT ;  /* 0x000000114f00780c */ /* 0x000fc40003fa6270 */
[----:B0-----:R-:W-:Y:S02]  /*31f0*/  FSEL R61, R25, -INF , !P3 ;  /* 0xff800000193d7808 */ /* 0x001fe40005800000 */
[C---:B------:R-:W-:Y:S02]  /*3200*/  ISETP.LT.OR P4, PT, R53.reuse, 0x9, P4 ;  /* 0x000000093500780c */ /* 0x040fe40002781670 */
[----:B------:R-:W-:Y:S02]  /*3210*/  ISETP.GT.AND P3, PT, R70, 0x10, !P5 ;  /* 0x000000104600780c */ /* 0x000fe40006f64270 */
[----:B------:R-:W-:Y:S02]  /*3220*/  FSEL R73, R24, -INF , !P4 ;  /* 0xff80000018497808 */ /* 0x000fe40006000000 */
        /* <DEDUP_REMOVED lines=28> */
[----:B------:R-:W-:Y:S01]  /*33f0*/  ISETP.GT.AND P3, PT, R70, 0x28, !P4 ;  /* 0x000000284600780c */ /* 0x000fe20006764270 */
[----:B------:R-:W0:Y:S01]  /*3400*/  SHFL.IDX PT, R31, R74, 0x1, 0x1c1f ;  /* 0x003c1f004a1f7f89 */ /* 0x000e2200000e0000 */
        /* <DEDUP_REMOVED lines=9> */
[C---:B------:R-:W-:Y:S02]  /*34a0*/  ISETP.GT.AND P3, PT, R70.reuse, 0x30, !P4 ;  /* 0x000000304600780c */ /* 0x040fe40006764270 */
        /* <DEDUP_REMOVED lines=99> */
[----:B0-----:R-:W-:-:S03]  /*3ae0*/  IMAD.IADD R70, R82, 0x1, R31 ;  /* 0x0000000152467824 */ /* 0x001fc600078e021f */
        /* <DEDUP_REMOVED lines=19> */
.L_x_7446:
[----:B------:R-:W-:-:S06]  /*3c20*/  UISETP.NE.AND UP2, UPT, UR7, 0x1, UPT ;  /* 0x000000010700788c */ /* 0x000fcc000bf45270 */
[----:B------:R-:W-:-:S05]  /*3c30*/  PLOP3.LUT P6, PT, PT, PT, UP2, 0x80, 0x0 ;  /* 0x000000000000781c */ /* 0x000fca0003fcf028 */
[----:B------:R-:W-:-:S08]  /*3c40*/  @UP2 ULDC.64 UR10, c[0x0][0x9e8] ;  /* 0x00027a00000a2ab9 */ /* 0x000fd00000000a00 */
[----:B------:R-:W-:Y:S01]  /*3c50*/  @P6 IMAD.HI.U32 R31, R28, UR10, RZ ;  /* 0x0000000a1c1f6c27 */ /* 0x000fe2000f8e00ff */
[----:B------:R-:W-:-:S13]  /*3c60*/  PLOP3.LUT P6, PT, PT, PT, UP2, 0x80, 0x0 ;  /* 0x000000000000781c */ /* 0x000fda0003fcf028 */
[----:B------:R-:W-:-:S07]  /*3c70*/  @P6 SHF.R.U32.HI R28, RZ, UR11, R31 ;  /* 0x0000000bff1c6c19 */ /* 0x000fce000801161f */
.L_x_7447:
[----:B------:R-:W-:Y:S05]  /*3c80*/  BSYNC B0 ;  /* 0x0000000000007941 */ /* 0x000fea0003800000 */
.L_x_7445:
[----:B------:R-:W-:-:S04]  /*3c90*/  IMAD R31, R28, UR7, -R75 ;  /* 0x000000071c1f7c24 */ /* 0x000fc8000f8e0a4b */
[----:B------:R-:W-:-:S05]  /*3ca0*/  IMAD.IADD R31, R31, 0x1, -R16 ;  /* 0x000000011f1f7824 */ /* 0x000fca00078e0a10 */
[----:B------:R-:W-:Y:S02]  /*3cb0*/  VIMNMX R70, R70, R31, !PT ;  /* 0x0000001f46467248 */ /* 0x000fe40007fe0100 */
[----:B------:R-:W-:-:S07]  /*3cc0*/  VIADDMNMX R53, R31, UR7, R53, PT ;  /* 0x000000071f357c46 */ /* 0x000fce000b800135 */
.L_x_7444:
[----:B------:R-:W-:Y:S01]  /*3cd0*/  ISETP.GT.AND P2, PT, R70, 0x1, !P2 ;  /* 0x000000014600780c */ /* 0x000fe20005744270 */
[----:B------:R-:W-:Y:S01]  /*3ce0*/  ULDC UR10, c[0x0][0x988] ;  /* 0x00026200000a7ab9 */ /* 0x000fe20000000800 */
[----:B------:R-:W-:Y:S01]  /*3cf0*/  ISETP.NE.AND P6, PT, R100, RZ, PT ;  /* 0x000000ff6400720c */ /* 0x000fe20003fc5270 */
[----:B------:R-:W-:Y:S01]  /*3d00*/  @UP0 ULDC UR14, c[0x0][0x44c] ;  /* 0x00011300000e0ab9 */ /* 0x000fe20000000800 */
[----:B------:R-:W-:Y:S01]  /*3d10*/  ISETP.LT.OR P2, PT, R53, 0x2, P2 ;  /* 0x000000023500780c */ /* 0x000fe20001741670 */
[----:B------:R-:W-:Y:S01]  /*3d20*/  UIMAD.WIDE.U32 UR14, UR37, UR14, URZ ;  /* 0x0000000e250e72a5 */ /* 0x000fe2000f8e003f */
[----:B------:R-:W-:Y:S01]  /*3d30*/  ISETP.GT.AND P3, PT, R70, 0x70, !P3 ;  /* 0x000000704600780c */ /* 0x000fe20005f64270 */
[----:B------:R-:W-:Y:S01]  /*3d40*/  @UP0 ULDC UR18, c[0x0][0x450] ;  /* 0x0001140000120ab9 */ /* 0x000fe20000000800 */
[----:B------:R-:W-:Y:S01]  /*3d50*/  FSEL R28, R3, -INF , !P2 ;  /* 0xff800000031c7808 */ /* 0x000fe20005000000 */
[----:B------:R-:W-:Y:S01]  /*3d60*/  UMOV UR11, UR37 ;  /* 0x00000025000b7c82 */ /* 0x000fe20008000000 */
[----:B------:R-:W-:Y:S01]  /*3d70*/  ISETP.NE.AND P2, PT, R86, RZ, PT ;  /* 0x000000ff5600720c */ /* 0x000fe20003f45270 */
[----:B------:R-:W-:Y:S01]  /*3d80*/  @UP0 USHF.R.U32.HI UR11, URZ, UR18, UR15 ;  /* 0x000000123f0b0299 */ /* 0x000fe2000801160f */
[----:B------:R-:W-:-:S02]  /*3d90*/  ISETP.GT.AND P4, PT, R70, 0x71, !P4 ;  /* 0x000000714600780c */ /* 0x000fc40006784270 */
[C---:B------:R-:W-:Y:S01]  /*3da0*/  ISETP.GT.AND P2, PT, R70.reuse, 0x8, !P2 ;  /* 0x000000084600780c */ /* 0x040fe20005744270 */
[----:B------:R-:W-:Y:S01]  /*3db0*/  UIADD3 UR55, UR55, UR11, URZ ;  /* 0x0000000b37377290 */ /* 0x000fe2000fffe03f */
[C---:B------:R-:W-:Y:S02]  /*3dc0*/  ISETP.LT.OR P3, PT, R53.reuse, 0x71, P3 ;  /* 0x000000713500780c */ /* 0x040fe40001f61670 */
[----:B------:R-:W-:Y:S01]  /*3dd0*/  ISETP.LT.OR P2, PT, R53, 0x9, P2 ;  /* 0x000000093500780c */ /* 0x000fe20001741670 */
[----:B------:R-:W-:Y:S01]  /*3de0*/  UIADD3 UR6, UR55, UR6, URZ ;  /* 0x0000000637067290 */ /* 0x000fe2000fffe03f */
        /* <DEDUP_REMOVED lines=22> */
[----:B------:R-:W-:Y:S02]  /*3f50*/  ISETP.NE.AND P6, PT, R111, RZ, PT ;  /* 0x000000ff6f00720c */ /* 0x000fe40003fc5270 */
        /* <DEDUP_REMOVED lines=59> */
[C---:B------:R-:W-:Y:S02]  /*4310*/  ISETP.LT.OR P2, PT, R53.reuse, 0x39, P2 ;  /* 0x000000393500780c */ /* 0x040fe40001741670 */
[----:B------:R-:W-:Y:S02]  /*4320*/  ISETP.LT.OR P5, PT, R53, 0x79, P5 ;  /* 0x000000793500780c */ /* 0x000fe40002fa1670 */
[----:B------:R-:W-:Y:S02]  /*4330*/  FSEL R41, R41, -INF , !P2 ;  /* 0xff80000029297808 */ /* 0x000fe40005000000 */
[----:B------:R-:W-:Y:S02]  /*4340*/  ISETP.GT.AND P2, PT, R70, 0x39, !P6 ;  /* 0x000000394600780c */ /* 0x000fe40007744270 */
[----:B------:R-:W-:Y:S02]  /*4350*/  ISETP.NE.AND P6, PT, R99, RZ, PT ;  /* 0x000000ff6300720c */ /* 0x000fe40003fc5270 */
[----:B------:R-:W-:-:S02]  /*4360*/  ISETP.LT.OR P2, PT, R53, 0x3a, P2 ;  /* 0x0000003a3500780c */ /* 0x000fc40001741670 */
[----:B------:R-:W-:Y:S02]  /*4370*/  FSEL R20, R20, -INF , !P5 ;  /* 0xff80000014147808 */ /* 0x000fe40006800000 */
        /* <DEDUP_REMOVED lines=14> */
[----:B------:R-:W-:Y:S01]  /*4460*/  FMUL.FTZ R75, R4, UR10 ;  /* 0x0000000a044b7c20 */ /* 0x000fe20008410000 */
        /* <DEDUP_REMOVED lines=38> */
[--C-:B------:R-:W-:Y:S01]  /*46d0*/  FFMA.FTZ R182, R73, UR10, -R76.reuse ;  /* 0x0000000a49b67c23 */ /* 0x100fe2000801084c */
[----:B------:R-:W-:Y:S01]  /*46e0*/  ISETP.LT.OR P2, PT, R53, 0x1, P2 ;  /* 0x000000013500780c */ /* 0x000fe20001741670 */
[--C-:B------:R-:W-:Y:S01]  /*46f0*/  FFMA.FTZ R178, R71, UR10, -R76.reuse ;  /* 0x0000000a47b27c23 */ /* 0x100fe2000801084c */
[--C-:B------:R-:W-:Y:S01]  /*4700*/  FFMA.FTZ R172, R69, UR10, -R76.reuse ;  /* 0x0000000a45ac7c23 */ /* 0x100fe2000801084c */
[--C-:B------:R-:W-:Y:S01]  /*4710*/  FFMA.FTZ R180, R77, UR10, -R76.reuse ;  /* 0x0000000a4db47c23 */ /* 0x100fe2000801084c */
[----:B------:R-:W-:Y:S01]  /*4720*/  FSEL R75, R0, -INF , !P2 ;  /* 0xff800000004b7808 */ /* 0x000fe20005000000 */
[--C-:B------:R-:W-:Y:S01]  /*4730*/  FFMA.FTZ R164, R57, UR10, -R76.reuse ;  /* 0x0000000a39a47c23 */ /* 0x100fe2000801084c */
[----:B------:R-:W-:Y:S01]  /*4740*/  ISETP.NE.AND P2, PT, R112, RZ, PT ;  /* 0x000000ff7000720c */ /* 0x000fe20003f45270 */
[--C-:B------:R-:W-:Y:S01]  /*4750*/  FFMA.FTZ R59, R59, UR10, -R76.reuse ;  /* 0x0000000a3b3b7c23 */ /* 0x100fe2000801084c */
[----:B------:R-:W-:Y:S01]  /*4760*/  FMNMX.FTZ R0, R75, R28, !PT ;  /* 0x0000001c4b007209 */ /* 0x000fe20007810000 */
[----:B------:R-:W-:Y:S01]  /*4770*/  MUFU.EX2 R180, R180 ;  /* 0x000000b400b47308 */ /* 0x000fe20000000800 */
[----:B------:R-:W-:Y:S01]  /*4780*/  ISETP.GT.AND P2, PT, R70, 0x69, !P2 ;  /* 0x000000694600780c */ /* 0x000fe20005744270 */
[--C-:B------:R-:W-:Y:S01]  /*4790*/  FFMA.FTZ R61, R61, UR10, -R76.reuse ;  /* 0x0000000a3d3d7c23 */ /* 0x100fe2000801084c */
[----:B------:R-:W-:Y:S01]  /*47a0*/  FMNMX.FTZ R0, R3, R0, !PT ;  /* 0x0000000003007209 */ /* 0x000fe20007810000 */
[--C-:B------:R-:W-:Y:S01]  /*47b0*/  FFMA.FTZ R176, R72, UR10, -R76.reuse ;  /* 0x0000000a48b07c23 */ /* 0x100fe2000801084c */
[----:B------:R-:W-:Y:S01]  /*47c0*/  ISETP.LT.OR P2, PT, R53, 0x6a, P2 ;  /* 0x0000006a3500780c */ /* 0x000fe20001741670 */
[--C-:B------:R-:W-:Y:S01]  /*47d0*/  FFMA.FTZ R63, R63, UR10, -R76.reuse ;  /* 0x0000000a3f3f7c23 */ /* 0x100fe2000801084c */
[----:B------:R-:W-:Y:S01]  /*47e0*/  FMNMX.FTZ R0, R5, R0, !PT ;  /* 0x0000000005007209 */ /* 0x000fe20007810000 */
[----:B------:R-:W0:Y:S01]  /*47f0*/  MUFU.EX2 R59, R59 ;  /* 0x0000003b003b7308 */ /* 0x000e220000000800 */
[----:B------:R-:W-:Y:S01]  /*4800*/  FSEL R12, R12, -INF , !P2 ;  /* 0xff8000000c0c7808 */ /* 0x000fe20005000000 */
[--C-:B------:R-:W-:Y:S01]  /*4810*/  FFMA.FTZ R65, R65, UR10, -R76.reuse ;  /* 0x0000000a41417c23 */ /* 0x100fe2000801084c */
[----:B------:R-:W-:Y:S01]  /*4820*/  FMNMX.FTZ R0, R31, R0, !PT ;  /* 0x000000001f007209 */ /* 0x000fe20007810000 */
[--C-:B------:R-:W-:Y:S01]  /*4830*/  FFMA.FTZ R154, R21, UR10, -R76.reuse ;  /* 0x0000000a159a7c23 */ /* 0x100fe2000801084c */
[----:B------:R-:W-:Y:S01]  /*4840*/  ISETP.GT.AND P6, PT, R70, 0x79, !P6 ;  /* 0x000000794600780c */ /* 0x000fe200077c4270 */
[--C-:B------:R-:W-:Y:S01]  /*4850*/  FFMA.FTZ R21, R2, UR10, -R76.reuse ;  /* 0x0000000a02157c23 */ /* 0x100fe2000801084c */
[----:B------:R-:W-:Y:S01]  /*4860*/  FMNMX.FTZ R73, R7, R0, !PT ;  /* 0x0000000007497209 */ /* 0x000fe20007810000 */
[----:B------:R-:W1:Y:S01]  /*4870*/  MUFU.EX2 R182, R182 ;  /* 0x000000b600b67308 */ /* 0x000e620000000800 */
[----:B------:R-:W-:Y:S01]  /*4880*/  FSEL R57, R13, -INF , !P4 ;  /* 0xff8000000d397808 */ /* 0x000fe20006000000 */
[--C-:B------:R-:W-:Y:S01]  /*4890*/  FFMA.FTZ R13, R49, UR10, -R76.reuse ;  /* 0x0000000a310d7c23 */ /* 0x100fe2000801084c */
[----:B------:R-:W-:Y:S01]  /*48a0*/  FMNMX.FTZ R0, R8, R73, !PT ;  /* 0x0000004908007209 */ /* 0x000fe20007810000 */
[--C-:B------:R-:W-:Y:S01]  /*48b0*/  FFMA.FTZ R67, R67, UR10, -R76.reuse ;  /* 0x0000000a43437c23 */ /* 0x100fe2000801084c */
[----:B------:R-:W-:Y:S01]  /*48c0*/  ISETP.LT.OR P6, PT, R53, 0x7a, P6 ;  /* 0x0000007a3500780c */ /* 0x000fe200037c1670 */
[--C-:B------:R-:W-:Y:S01]  /*48d0*/  FFMA.FTZ R174, R68, UR10, -R76.reuse ;  /* 0x0000000a44ae7c23 */ /* 0x100fe2000801084c */
[----:B------:R-:W-:Y:S01]  /*48e0*/  FMNMX.FTZ R71, R9, R0, !PT ;  /* 0x0000000009477209 */ /* 0x000fe20007810000 */
[----:B------:R-:W2:Y:S01]  /*48f0*/  MUFU.EX2 R61, R61 ;  /* 0x0000003d003d7308 */ /* 0x000ea20000000800 */
[----:B------:R-:W-:Y:S01]  /*4900*/  FSEL R49, R15, -INF , !P6 ;  /* 0xff8000000f317808 */ /* 0x000fe20007000000 */
[--C-:B------:R-:W-:Y:S01]  /*4910*/  FFMA.FTZ R15, R39, UR10, -R76.reuse ;  /* 0x0000000a270f7c23 */ /* 0x100fe2000801084c */
[----:B------:R-:W-:Y:S01]  /*4920*/  FMNMX.FTZ R0, R10, R71, !PT ;  /* 0x000000470a007209 */ /* 0x000fe20007810000 */
[--C-:B------:R-:W-:Y:S01]  /*4930*/  FFMA.FTZ R66, R66, UR10, -R76.reuse ;  /* 0x0000000a42427c23 */ /* 0x100fe2000801084c */
[--C-:B------:R-:W-:Y:S01]  /*4940*/  FFMA.FTZ R168, R64, UR10, -R76.reuse ;  /* 0x0000000a40a87c23 */ /* 0x100fe2000801084c */
[--C-:B------:R-:W-:Y:S01]  /*4950*/  FFMA.FTZ R152, R25, UR10, -R76.reuse ;  /* 0x0000000a19987c23 */ /* 0x100fe2000801084c */
[----:B------:R-:W-:Y:S01]  /*4960*/  FMNMX.FTZ R71, R11, R0, !PT ;  /* 0x000000000b477209 */ /* 0x000fe20007810000 */
[----:B------:R-:W3:Y:S01]  /*4970*/  MUFU.EX2 R176, R176 ;  /* 0x000000b000b07308 */ /* 0x000ee20000000800 */
[--C-:B------:R-:W-:Y:S01]  /*4980*/  FFMA.FTZ R62, R62, UR10, -R76.reuse ;  /* 0x0000000a3e3e7c23 */ /* 0x100fe2000801084c */
[--C-:B------:R-:W-:Y:S01]  /*4990*/  FFMA.FTZ R25, R24, UR10, -R76.reuse ;  /* 0x0000000a18197c23 */ /* 0x100fe2000801084c */
[----:B------:R-:W-:Y:S01]  /*49a0*/  FMNMX.FTZ R0, R36, R71, !PT ;  /* 0x0000004724007209 */ /* 0x000fe20007810000 */
[--C-:B------:R-:W-:Y:S01]  /*49b0*/  FFMA.FTZ R170, R60, UR10, -R76.reuse ;  /* 0x0000000a3caa7c23 */ /* 0x100fe2000801084c */
[--C-:B------:R-:W-:Y:S01]  /*49c0*/  FFMA.FTZ R158, R27, UR10, -R76.reuse ;  /* 0x0000000a1b9e7c23 */ /* 0x100fe2000801084c */
[--C-:B------:R-:W-:Y:S01]  /*49d0*/  FFMA.FTZ R58, R58, UR10, -R76.reuse ;  /* 0x0000000a3a3a7c23 */ /* 0x100fe2000801084c */
[----:B------:R-:W-:Y:S01]  /*49e0*/  FMNMX.FTZ R69, R37, R0, !PT ;  /* 0x0000000025457209 */ /* 0x000fe20007810000 */
[----:B------:R-:W4:Y:S01]  /*49f0*/  MUFU.EX2 R63, R63 ;  /* 0x0000003f003f7308 */ /* 0x000f220000000800 */
[--C-:B------:R-:W-:Y:S01]  /*4a00*/  FFMA.FTZ R27, R26, UR10, -R76.reuse ;  /* 0x0000000a1a1b7c23 */ /* 0x100fe2000801084c */
[--C-:B------:R-:W-:Y:S01]  /*4a10*/  FFMA.FTZ R166, R43, UR10, -R76.reuse ;  /* 0x0000000a2ba67c23 */ /* 0x100fe2000801084c */
[----:B------:R-:W-:Y:S01]  /*4a20*/  FMNMX.FTZ R69, R38, R69, !PT ;  /* 0x0000004526457209 */ /* 0x000fe20007810000 */
[--C-:B------:R-:W-:Y:S01]  /*4a30*/  FFMA.FTZ R160, R35, UR10, -R76.reuse ;  /* 0x0000000a23a07c23 */ /* 0x100fe2000801084c */
[--C-:B------:R-:W-:Y:S01]  /*4a40*/  FFMA.FTZ R35, R34, UR10, -R76.reuse ;  /* 0x0000000a22237c23 */ /* 0x100fe2000801084c */
[--C-:B------:R-:W-:Y:S01]  /*4a50*/  FFMA.FTZ R162, R33, UR10, -R76.reuse ;  /* 0x0000000a21a27c23 */ /* 0x100fe2000801084c */
[----:B------:R-:W-:Y:S01]  /*4a60*/  FMNMX.FTZ R0, R40, R69, !PT ;  /* 0x0000004528007209 */ /* 0x000fe20007810000 */
[----:B------:R-:W5:Y:S01]  /*4a70*/  MUFU.EX2 R178, R178 ;  /* 0x000000b200b27308 */ /* 0x000f620000000800 */
[--C-:B------:R-:W-:Y:S01]  /*4a80*/  FFMA.FTZ R33, R32, UR10, -R76.reuse ;  /* 0x0000000a20217c23 */ /* 0x100fe2000801084c */
[--C-:B------:R-:W-:Y:S01]  /*4a90*/  FFMA.FTZ R156, R30, UR10, -R76.reuse ;  /* 0x0000000a1e9c7c23 */ /* 0x100fe2000801084c */
[----:B------:R-:W-:Y:S01]  /*4aa0*/  FMNMX.FTZ R69, R41, R0, !PT ;  /* 0x0000000029457209 */ /* 0x000fe20007810000 */
[----:B------:R-:W-:-:S03]  /*4ab0*/  FFMA.FTZ R29, R29, UR10, -R76 ;  /* 0x0000000a1d1d7c23 */ /* 0x000fc6000801084c */
[----:B------:R-:W-:Y:S01]  /*4ac0*/  FMNMX.FTZ R69, R42, R69, !PT ;  /* 0x000000452a457209 */ /* 0x000fe20007810000 */
[----:B------:R-:W5:Y:S03]  /*4ad0*/  MUFU.EX2 R65, R65 ;  /* 0x0000004100417308 */ /* 0x000f660000000800 */
[----:B------:R-:W-:-:S04]  /*4ae0*/  FMNMX.FTZ R0, R44, R69, !PT ;  /* 0x000000452c007209 */ /* 0x000fc80007810000 */
        /* <DEDUP_REMOVED lines=39> */
[----:B------:R-:W-:Y:S01]  /*4d60*/  FFMA.FTZ R183, R3, UR10, -R39 ;  /* 0x0000000a03b77c23 */ /* 0x000fe20008010827 */
[----:B------:R-:W-:Y:S01]  /*4d70*/  FADD.FTZ R3, R180, R59 ;  /* 0x0000003bb4037221 */ /* 0x000fe20000010000 */
[--C-:B------:R-:W-:Y:S01]  /*4d80*/  FFMA.FTZ R181, R75, UR10, -R39.reuse ;  /* 0x0000000a4bb57c23 */ /* 0x100fe20008010827 */
[--C-:B------:R-:W-:Y:S01]  /*4d90*/  FFMA.FTZ R0, R28, UR10, -R39.reuse ;  /* 0x0000000a1c007c23 */ /* 0x100fe20008010827 */
[----:B------:R-:W-:Y:S01]  /*4da0*/  FFMA.FTZ R5, R5, UR10, -R39 ;  /* 0x0000000a05057c23 */ /* 0x000fe20008010827 */
[----:B-1----:R-:W-:Y:S01]  /*4db0*/  FADD.FTZ R2, R182, R3 ;  /* 0x00000003b6027221 */ /* 0x002fe20000010000 */
[----:B------:R-:W-:Y:S01]  /*4dc0*/  MUFU.EX2 R183, R183 ;  /* 0x000000b700b77308 */ /* 0x000fe20000000800 */
[--C-:B------:R-:W-:Y:S01]  /*4dd0*/  FFMA.FTZ R177, R31, UR10, -R39.reuse ;  /* 0x0000000a1fb17c23 */ /* 0x100fe20008010827 */
[--C-:B------:R-:W-:Y:S01]  /*4de0*/  FFMA.FTZ R7, R7, UR10, -R39.reuse ;  /* 0x0000000a07077c23 */ /* 0x100fe20008010827 */
[----:B--2---:R-:W-:Y:S01]  /*4df0*/  FADD.FTZ R3, R61, R2 ;  /* 0x000000023d037221 */ /* 0x004fe20000010000 */
[--C-:B------:R-:W-:Y:S01]  /*4e00*/  FFMA.FTZ R8, R8, UR10, -R39.reuse ;  /* 0x0000000a08087c23 */ /* 0x100fe20008010827 */
[--C-:B------:R-:W-:Y:S01]  /*4e10*/  FFMA.FTZ R9, R9, UR10, -R39.reuse ;  /* 0x0000000a09097c23 */ /* 0x100fe20008010827 */
[----:B------:R-:W-:Y:S01]  /*4e20*/  FFMA.FTZ R10, R10, UR10, -R39 ;  /* 0x0000000a0a0a7c23 */ /* 0x000fe20008010827 */
[----:B---3--:R-:W-:Y:S01]  /*4e30*/  FADD.FTZ R2, R176, R3 ;  /* 0x00000003b0027221 */ /* 0x008fe20000010000 */
[----:B------:R-:W-:Y:S01]  /*4e40*/  MUFU.EX2 R181, R181 ;  /* 0x000000b500b57308 */ /* 0x000fe20000000800 */
[--C-:B------:R-:W-:Y:S01]  /*4e50*/  FFMA.FTZ R11, R11, UR10, -R39.reuse ;  /* 0x0000000a0b0b7c23 */ /* 0x100fe20008010827 */
[--C-:B------:R-:W-:Y:S01]  /*4e60*/  FFMA.FTZ R36, R36, UR10, -R39.reuse ;  /* 0x0000000a24247c23 */ /* 0x100fe20008010827 */
[----:B----4-:R-:W-:Y:S01]  /*4e70*/  FADD.FTZ R3, R63, R2 ;  /* 0x000000023f037221 */ /* 0x010fe20000010000 */
[--C-:B------:R-:W-:Y:S01]  /*4e80*/  FFMA.FTZ R37, R37, UR10, -R39.reuse ;  /* 0x0000000a25257c23 */ /* 0x100fe20008010827 */
[--C-:B------:R-:W-:Y:S01]  /*4e90*/  FFMA.FTZ R38, R38, UR10, -R39.reuse ;  /* 0x0000000a26267c23 */ /* 0x100fe20008010827 */
[----:B------:R-:W-:Y:S01]  /*4ea0*/  FFMA.FTZ R40, R40, UR10, -R39 ;  /* 0x0000000a28287c23 */ /* 0x000fe20008010827 */
[----:B-----5:R-:W-:Y:S01]  /*4eb0*/  FADD.FTZ R2, R178, R3 ;  /* 0x00000003b2027221 */ /* 0x020fe20000010000 */
[----:B------:R-:W0:Y:S01]  /*4ec0*/  MUFU.EX2 R0, R0 ;  /* 0x0000000000007308 */ /* 0x000e220000000800 */
[--C-:B------:R-:W-:Y:S01]  /*4ed0*/  FFMA.FTZ R41, R41, UR10, -R39.reuse ;  /* 0x0000000a29297c23 */ /* 0x100fe20008010827 */
[--C-:B------:R-:W-:Y:S01]  /*4ee0*/  FFMA.FTZ R42, R42, UR10, -R39.reuse ;  /* 0x0000000a2a2a7c23 */ /* 0x100fe20008010827 */
[----:B------:R-:W-:Y:S01]  /*4ef0*/  FADD.FTZ R3, R65, R2 ;  /* 0x0000000241037221 */ /* 0x000fe20000010000 */
[--C-:B------:R-:W-:Y:S01]  /*4f00*/  FFMA.FTZ R44, R44, UR10, -R39.reuse ;  /* 0x0000000a2c2c7c23 */ /* 0x100fe20008010827 */
[--C-:B------:R-:W-:Y:S01]  /*4f10*/  FFMA.FTZ R45, R45, UR10, -R39.reuse ;  /* 0x0000000a2d2d7c23 */ /* 0x100fe20008010827 */
[----:B------:R-:W-:Y:S01]  /*4f20*/  FFMA.FTZ R46, R46, UR10, -R39 ;  /* 0x0000000a2e2e7c23 */ /* 0x000fe20008010827 */
[----:B------:R-:W-:Y:S01]  /*4f30*/  FADD.FTZ R2, R172, R3 ;  /* 0x00000003ac027221 */ /* 0x000fe20000010000 */
[----:B------:R1:W2:Y:S01]  /*4f40*/  MUFU.EX2 R24, R5 ;  /* 0x0000000500187308 */ /* 0x0002a20000000800 */
[--C-:B------:R-:W-:Y:S01]  /*4f50*/  FFMA.FTZ R47, R47, UR10, -R39.reuse ;  /* 0x0000000a2f2f7c23 */ /* 0x100fe20008010827 */
[--C-:B------:R-:W-:Y:S01]  /*4f60*/  FFMA.FTZ R48, R48, UR10, -R39.reuse ;  /* 0x0000000a30307c23 */ /* 0x100fe20008010827 */
[----:B------:R-:W-:Y:S01]  /*4f70*/  FADD.FTZ R3, R67, R2 ;  /* 0x0000000243037221 */ /* 0x000fe20000010000 */
[--C-:B------:R-:W-:Y:S01]  /*4f80*/  FFMA.FTZ R50, R50, UR10, -R39.reuse ;  /* 0x0000000a32327c23 */ /* 0x100fe20008010827 */
[--C-:B------:R-:W-:Y:S01]  /*4f90*/  FFMA.FTZ R51, R51, UR10, -R39.reuse ;  /* 0x0000000a33337c23 */ /* 0x100fe20008010827 */
[----:B------:R-:W-:Y:S01]  /*4fa0*/  FFMA.FTZ R52, R52, UR10, -R39 ;  /* 0x0000000a34347c23 */ /* 0x000fe20008010827 */
[----:B------:R-:W-:Y:S01]  /*4fb0*/  FADD.FTZ R28, R174, R3 ;  /* 0x00000003ae1c7221 */ /* 0x000fe20000010000 */
[----:B------:R-:W3:Y:S01]  /*4fc0*/  MUFU.EX2 R177, R177 ;  /* 0x000000b100b17308 */ /* 0x000ee20000000800 */
[----:B0-----:R-:W-:Y:S01]  /*4fd0*/  FADD.FTZ R2, R181, R0 ;  /* 0x00000000b5027221 */ /* 0x001fe20000010000 */
[--C-:B------:R-:W-:Y:S01]  /*4fe0*/  FFMA.FTZ R54, R54, UR10, -R39.reuse ;  /* 0x0000000a36367c23 */ /* 0x100fe20008010827 */
[----:B-1----:R-:W-:Y:S01]  /*4ff0*/  FADD.FTZ R5, R69, R28 ;  /* 0x0000001c45057221 */ /* 0x002fe20000010000 */
[--C-:B------:R-:W-:Y:S01]  /*5000*/  FFMA.FTZ R55, R55, UR10, -R39.reuse ;  /* 0x0000000a37377c23 */ /* 0x100fe20008010827 */
[----:B------:R-:W-:Y:S01]  /*5010*/  FADD.FTZ R3, R183, R2 ;  /* 0x00000002b7037221 */ /* 0x000fe20000010000 */
[----:B------:R-:W-:Y:S01]  /*5020*/  FFMA.FTZ R56, R56, UR10, -R39 ;  /* 0x0000000a38387c23 */ /* 0x000fe20008010827 */
[----:B------:R-:W-:Y:S01]  /*5030*/  FADD.FTZ R28, R168, R5 ;  /* 0x00000005a81c7221 */ /* 0x000fe20000010000 */
[----:B------:R-:W0:Y:S01]  /*5040*/  MUFU.EX2 R26, R7 ;  /* 0x00000007001a7308 */ /* 0x000e220000000800 */
[----:B--2---:R-:W-:Y:S01]  /*5050*/  FADD.FTZ R2, R24, R3 ;  /* 0x0000000318027221 */ /* 0x004fe20000010000 */
[--C-:B------:R-:W-:Y:S01]  /*5060*/  FFMA.FTZ R12, R12, UR10, -R39.reuse ;  /* 0x0000000a0c0c7c23 */ /* 0x100fe20008010827 */
[----:B------:R-:W-:Y:S01]  /*5070*/  FADD.FTZ R5, R71, R28 ;  /* 0x0000001c47057221 */ /* 0x000fe20000010000 */
[--C-:B------:R-:W-:Y:S01]  /*5080*/  FFMA.FTZ R14, R14, UR10, -R39.reuse ;  /* 0x0000000a0e0e7c23 */ /* 0x100fe20008010827 */
[--C-:B------:R-:W-:Y:S01]  /*5090*/  FFMA.FTZ R57, R57, UR10, -R39.reuse ;  /* 0x0000000a39397c23 */ /* 0x100fe20008010827 */
[----:B------:R-:W-:Y:S01]  /*50a0*/  F2FP.F16.F32.PACK_AB R181, R0, R181 ;  /* 0x000000b500b5723e */ /* 0x000fe200000000ff */
[----:B------:R-:W-:Y:S01]  /*50b0*/  FFMA.FTZ R20, R20, UR10, -R39 ;  /* 0x0000000a14147c23 */ /* 0x000fe20008010827 */
[----:B------:R-:W1:Y:S01]  /*50c0*/  MUFU.EX2 R8, R8 ;  /* 0x0000000800087308 */ /* 0x000e620000000800 */
[----:B---3--:R-:W-:Y:S01]  /*50d0*/  FADD.FTZ R3, R177, R2 ;  /* 0x00000002b1037221 */ /* 0x008fe20000010000 */
[----:B------:R-:W-:Y:S01]  /*50e0*/  FADD.FTZ R2, R170, R5 ;  /* 0x00000005aa027221 */ /* 0x000fe20000010000 */
[----:B------:R-:W-:Y:S01]  /*50f0*/  FFMA.FTZ R39, R49, UR10, -R39 ;  /* 0x0000000a31277c23 */ /* 0x000fe20008010827 */
[----:B------:R-:W-:-:S02]  /*5100*/  F2FP.F16.F32.PACK_AB R180, R59, R180 ;  /* 0x000000b43bb4723e */ /* 0x000fc400000000ff */
[----:B------:R-:W-:Y:S01]  /*5110*/  FADD.FTZ R5, R73, R2 ;  /* 0x0000000249057221 */ /* 0x000fe20000010000 */
[----:B------:R-:W-:Y:S01]  /*5120*/  F2FP.F16.F32.PACK_AB R182, R61, R182 ;  /* 0x000000b63db6723e */ /* 0x000fe200000000ff */
[----:B------:R-:W2:Y:S01]  /*5130*/  MUFU.EX2 R9, R9 ;  /* 0x0000000900097308 */ /* 0x000ea20000000800 */
[----:B0-----:R-:W-:Y:S01]  /*5140*/  FADD.FTZ R3, R26, R3 ;  /* 0x000000031a037221 */ /* 0x001fe20000010000 */
[----:B------:R-:W-:Y:S01]  /*5150*/  FADD.FTZ R28, R164, R5 ;  /* 0x00000005a41c7221 */ /* 0x000fe20000010000 */
[----:B------:R-:W-:Y:S02]  /*5160*/  F2FP.F16.F32.PACK_AB R176, R63, R176 ;  /* 0x000000b03fb0723e */ /* 0x000fe400000000ff */
[----:B------:R-:W-:Y:S01]  /*5170*/  F2FP.F16.F32.PACK_AB R178, R65, R178 ;  /* 0x000000b241b2723e */ /* 0x000fe200000000ff */
[----:B------:R-:W-:Y:S01]  /*5180*/  FADD.FTZ R5, R13, R28 ;  /* 0x0000001c0d057221 */ /* 0x000fe20000010000 */
[----:B------:R-:W-:Y:S01]  /*5190*/  F2FP.F16.F32.PACK_AB R172, R67, R172 ;  /* 0x000000ac43ac723e */ /* 0x000fe200000000ff */
[----:B------:R-:W0:Y:S01]  /*51a0*/  MUFU.EX2 R10, R10 ;  /* 0x0000000a000a7308 */ /* 0x000e220000000800 */
        /* <DEDUP_REMOVED lines=8> */
[----:B------:R-:W-:Y:S01]  /*5230*/  FADD.FTZ R28, R160, R5 ;  /* 0x00000005a01c7221 */ /* 0x000fe20000010000 */
[----:B------:R-:W-:Y:S02]  /*5240*/  F2FP.F16.F32.PACK_AB R164, R13, R164 ;  /* 0x000000a40da4723e */ /* 0x000fe400000000ff */
[----:B------:R-:W-:Y:S01]  /*5250*/  F2FP.F16.F32.PACK_AB R166, R15, R166 ;  /* 0x000000a60fa6723e */ /* 0x000fe200000000ff */
[C---:B------:R-:W-:Y:S01]  /*5260*/  FADD.FTZ R5, R35.reuse, R28 ;  /* 0x0000001c23057221 */ /* 0x040fe20000010000 */
[----:B------:R-:W-:Y:S01]  /*5270*/  F2FP.F16.F32.PACK_AB R160, R35, R160 ;  /* 0x000000a023a0723e */ /* 0x000fe200000000ff */
[----:B------:R-:W2:Y:S01]  /*5280*/  MUFU.EX2 R36, R36 ;  /* 0x0000002400247308 */ /* 0x000ea20000000800 */
[----:B0-----:R-:W-:Y:S01]  /*5290*/  FADD.FTZ R2, R10, R3 ;  /* 0x000000030a027221 */ /* 0x001fe20000010000 */
[----:B------:R-:W-:Y:S01]  /*52a0*/  FADD.FTZ R28, R162, R5 ;  /* 0x00000005a21c7221 */ /* 0x000fe20000010000 */
[----:B------:R-:W-:-:S02]  /*52b0*/  F2FP.F16.F32.PACK_AB R162, R33, R162 ;  /* 0x000000a221a2723e */ /* 0x000fc400000000ff */
[----:B------:R-:W-:Y:S01]  /*52c0*/  F2FP.F16.F32.PACK_AB R183, R24, R183 ;  /* 0x000000b718b7723e */ /* 0x000fe200000000ff */
[----:B------:R-:W-:Y:S01]  /*52d0*/  FADD.FTZ R5, R33, R28 ;  /* 0x0000001c21057221 */ /* 0x000fe20000010000 */
[----:B------:R-:W-:Y:S01]  /*52e0*/  F2FP.F16.F32.PACK_AB R177, R26, R177 ;  /* 0x000000b11ab1723e */ /* 0x000fe200000000ff */
[----:B------:R-:W0:Y:S01]  /*52f0*/  MUFU.EX2 R37, R37 ;  /* 0x0000002500257308 */ /* 0x000e220000000800 */
[----:B-1----:R-:W-:Y:S01]  /*5300*/  FADD.FTZ R3, R11, R2 ;  /* 0x000000020b037221 */ /* 0x002fe20000010000 */
[----:B------:R-:W-:Y:S02]  /*5310*/  F2FP.F16.F32.PACK_AB R179, R9, R8 ;  /* 0x0000000809b3723e */ /* 0x000fe400000000ff */
        /* <DEDUP_REMOVED lines=69> */
[----:B--2---:R-:W-:Y:S01]  /*5770*/  FADD.FTZ R0, R20, R3 ;  /* 0x0000000314007221 */ /* 0x004fe20000010000 */
[----:B------:R-:W-:Y:S02]  /*5780*/  VIADD R3, R90, 0xfffffffe ;  /* 0xfffffffe5a037836 */ /* 0x000fe40000000000 */
[C---:B0-----:R-:W-:Y:S01]  /*5790*/  FADD.FTZ R2, R21.reuse, R30 ;  /* 0x0000001e15027221 */ /* 0x041fe20000010000 */
[----:B------:R-:W-:Y:S01]  /*57a0*/  F2FP.F16.F32.PACK_AB R154, R21, R154 ;  /* 0x0000009a159a723e */ /* 0x000fe200000000ff */
        /* <DEDUP_REMOVED lines=13> */
.L_x_7449:
[----:B------:R-:W-:-:S11]  /*5880*/  UISETP.NE.AND UP2, UPT, UR7, 0x1, UPT ;  /* 0x000000010700788c */ /* 0x000fd6000bf45270 */
[----:B------:R-:W-:Y:S02]  /*5890*/  @UP2 ULDC.64 UR14, c[0x0][0x9e8] ;  /* 0x00027a00000e2ab9 */ /* 0x000fe40000000a00 */
[----:B------:R-:W-:-:S04]  /*58a0*/  UIMAD.WIDE.U32 UR18, UR11, UR14, URZ ;  /* 0x0000000e0b1272a5 */ /* 0x000fc8000f8e003f */
[----:B------:R-:W-:-:S12]  /*58b0*/  @UP2 USHF.R.U32.HI UR11, URZ, UR15, UR19 ;  /* 0x0000000f3f0b2299 */ /* 0x000fd80008011613 */
.L_x_7450:
[----:B------:R-:W-:-:S04]  /*58c0*/  UIMAD UR7, UR11, UR7, UR7 ;  /* 0x000000070b0772a4 */ /* 0x000fc8000f8e0207 */
[----:B------:R-:W-:-:S04]  /*58d0*/  UISETP.LT.AND UP2, UPT, UR6, UR7, UPT ;  /* 0x000000070600728c */ /* 0x000fc8000bf41270 */
[----:B------:R-:W-:-:S12]  /*58e0*/  USEL UR6, UR6, UR7, UP2 ;  /* 0x0000000706067287 */ /* 0x000fd80009000000 */
.L_x_7448:
[----:B------:R-:W-:Y:S01]  /*58f0*/  USHF.R.S32.HI UR7, URZ, 0x1f, UR6 ;  /* 0x0000001f3f077899 */ /* 0x000fe20008011406 */
[----:B------:R-:W-:Y:S02]  /*5900*/  CS2R R150, SRZ ;  /* 0x0000000000967805 */ /* 0x000fe4000001ff00 */
[----:B------:R-:W-:Y:S02]  /*5910*/  CS2R R148, SRZ ;  /* 0x0000000000947805 */ /* 0x000fe4000001ff00 */
[----:B------:R-:W-:Y:S01]  /*5920*/  CS2R R146, SRZ ;  /* 0x0000000000927805 */ /* 0x000fe2000001ff00 */
        /* <DEDUP_REMOVED lines=35> */
[----:B------:R-:W-:Y:S01]  /*5b60*/  IMAD.MOV.U32 R151, RZ, RZ, RZ ;  /* 0x000000ffff977224 */ /* 0x000fe200078e00ff */
[----:B------:R-:W-:Y:S01]  /*5b70*/  ULDC UR56, c[0x0][0x9e4] ;  /* 0x0002790000387ab9 */ /* 0x000fe20000000800 */
[----:B------:R-:W-:Y:S01]  /*5b80*/  ULDC UR58, c[0x0][0x9d8] ;  /* 0x00027600003a7ab9 */ /* 0x000fe20000000800 */
[----:B------:R-:W-:Y:S01]  /*5b90*/  ULDC UR55, c[0x0][0x988] ;  /* 0x0002620000377ab9 */ /* 0x000fe20000000800 */
[----:B------:R-:W-:-:S05]  /*5ba0*/  ULDC UR57, c[0x0][0x9e0] ;  /* 0x0002780000397ab9 */ /* 0x000fca0000000800 */
.L_x_7468:
[----:B------:R-:W-:Y:S01]  /*5bb0*/  UIADD3 UR60, UR47, 0x1, URZ ;  /* 0x000000012f3c7890 */ /* 0x000fe2000fffe03f */
[----:B------:R-:W-:-:S03]  /*5bc0*/  ISETP.NE.AND P3, PT, RZ, UR44, PT ;  /* 0x0000002cff007c0c */ /* 0x000fc6000bf65270 */
[----:B------:R-:W-:-:S04]  /*5bd0*/  UISETP.NE.AND UP2, UPT, UR60, 0x2, UPT ;  /* 0x000000023c00788c */ /* 0x000fc8000bf45270 */
[----:B------:R-:W-:Y:S02]  /*5be0*/  USEL UR59, URZ, 0x1, UP2 ;  /* 0x000000013f3b7887 */ /* 0x000fe40009000000 */
[----:B------:R-:W-:Y:S02]  /*5bf0*/  USEL UR60, UR60, URZ, UP2 ;  /* 0x0000003f3c3c7287 */ /* 0x000fe40009000000 */
[----:B------:R-:W-:Y:S02]  /*5c00*/  ULOP3.LUT UR59, UR50, UR59, URZ, 0x3c, !UPT ;  /* 0x0000003b323b7292 */ /* 0x000fe4000f8e3c3f */
[----:B------:R-:W-:Y:S10]  /*5c10*/  @P3 BRA `(.L_x_7452) ;  /* 0x00000000002c3947 */ /* 0x000ff40003800000 */
[----:B------:R-:W-:Y:S05]  /*5c20*/  @!P0 BRA `(.L_x_7453) ;  /* 0x0000000000048947 */ /* 0x000fea0003800000 */
[----:B------:R-:W-:Y:S01]  /*5c30*/  BPT.TRAP 0x1 ;  /* 0x000000040000795c */ /* 0x000fe20000300000 */
.L_x_7453:
[----:B------:R-:W-:Y:S01]  /*5c40*/  ULEA UR6, UR60, UR41, 0x3 ;  /* 0x000000293c067291 */ /* 0x000fe2000f8e183f */
[----:B------:R-:W-:-:S05]  /*5c50*/  IMAD.U32 R5, RZ, RZ, UR59 ;  /* 0x0000003bff057e24 */ /* 0x000fca000f8e00ff */
[----:B------:R-:W-:-:S04]  /*5c60*/  SHF.L.U32 R5, R5, 0x1f, RZ ;  /* 0x0000001f05057819 */ /* 0x000fc800000006ff */
[----:B------:R0:W1:Y:S01]  /*5c70*/  SYNCS.PHASECHK.TRANS64.TRYWAIT P2, [UR6+0x28830], R5 ;  /* 0x02883005ff0075a7 */ /* 0x0000620008040146 */
[----:B------:R-:W-:Y:S05]  /*5c80*/  @!P0 BRA `(.L_x_7454) ;  /* 0x0000000000048947 */ /* 0x000fea0003800000 */
[----:B------:R-:W-:Y:S01]  /*5c90*/  BPT.TRAP 0x1 ;  /* 0x000000040000795c */ /* 0x000fe20000300000 */
.L_x_7454:
[----:B-1----:R-:W-:Y:S05]  /*5ca0*/  @P2 BRA `(.L_x_7452) ;  /* 0x0000000000082947 */ /* 0x002fea0003800000 */
[----:B------:R-:W1:Y:S02]  /*5cb0*/  SYNCS.PHASECHK.TRANS64.TRYWAIT P2, [UR6+0x28830], R5 ;  /* 0x02883005ff0075a7 */ /* 0x000e640008040146 */
[----:B-1----:R-:W-:Y:S05]  /*5cc0*/  @!P2 BRA `(.L_x_7455) ;  /* 0x000001440050a947 */ /* 0x002fea0003800000 */
.L_x_7452:
[----:B------:R-:W2:Y:S01]  /*5cd0*/  S2R R7, SR_TID.X ;  /* 0x0000000000077919 */ /* 0x000ea20000002100 */
[----:B------:R-:W-:Y:S01]  /*5ce0*/  ULEA UR34, UR60, UR51, 0xb ;  /* 0x000000333c227291 */ /* 0x000fe2000f8e583f */
[----:B------:R-:W-:Y:S01]  /*5cf0*/  UMOV UR35, 0x40000040 ;  /* 0x4000004000237882 */ /* 0x000fe20000000000 */
[----:B------:R-:W-:Y:S02]  /*5d00*/  UMOV UR7, 0x40000040 ;  /* 0x4000004000077882 */ /* 0x000fe40000000000 */
[----:B------:R-:W-:Y:S02]  /*5d10*/  UIADD3 UR6, UR34, 0x2, URZ ;  /* 0x0000000222067890 */ /* 0x000fe4000fffe03f */
        /* <DEDUP_REMOVED lines=12> */
[----:B--2---:R-:W-:-:S05]  /*5de0*/  SHF.R.U32.HI R7, RZ, 0x7, R7 ;  /* 0x00000007ff077819 */ /* 0x004fca0000011607 */
[----:B01----:R-:W-:-:S05]  /*5df0*/  VIADD R5, R7, 0x8 ;  /* 0x0000000807057836 */ /* 0x003fca0000000000 */
[----:B------:R0:W-:Y:S06]  /*5e00*/  BAR.SYNC.DEFER_BLOCKING R5, 0x100 ;  /* 0x000400050000751d */ /* 0x0001ec0000010000 */
        /* <DEDUP_REMOVED lines=27> */
.L_x_7457:
[----:B------:R-:W-:Y:S01]  /*5fc0*/  ULEA UR6, UR47, UR41, 0x3 ;  /* 0x000000292f067291 */ /* 0x000fe2000f8e183f */
[----:B------:R-:W-:-:S05]  /*5fd0*/  IMAD.U32 R5, RZ, RZ, UR50 ;  /* 0x00000032ff057e24 */ /* 0x000fca000f8e00ff */
[----:B------:R-:W-:-:S04]  /*5fe0*/  SHF.L.U32 R5, R5, 0x1f, RZ ;  /* 0x0000001f05057819 */ /* 0x000fc800000006ff */
[----:B------:R0:W1:Y:S01]  /*5ff0*/  SYNCS.PHASECHK.TRANS64.TRYWAIT P2, [UR6+0x28850], R5 ;  /* 0x02885005ff0075a7 */ /* 0x0000620008040146 */
[----:B------:R-:W-:Y:S05]  /*6000*/  @!P0 BRA `(.L_x_7458) ;  /* 0x0000000000048947 */ /* 0x000fea0003800000 */
[----:B------:R-:W-:Y:S01]  /*6010*/  BPT.TRAP 0x1 ;  /* 0x000000040000795c */ /* 0x000fe20000300000 */
.L_x_7458:
[----:B-1----:R-:W-:Y:S05]  /*6020*/  @P2 BRA `(.L_x_7456) ;  /* 0x0000000000082947 */ /* 0x002fea0003800000 */
[----:B------:R-:W1:Y:S02]  /*6030*/  SYNCS.PHASECHK.TRANS64.TRYWAIT P2, [UR6+0x28850], R5 ;  /* 0x02885005ff0075a7 */ /* 0x000e640008040146 */
[----:B-1----:R-:W-:Y:S05]  /*6040*/  @!P2 BRA `(.L_x_7459) ;  /* 0x000001400088a947 */ /* 0x002fea0003800000 */
.L_x_7456:
[----:B------:R-:W-:Y:S01]  /*6050*/  UIADD3 UR6, UR41, 0x400, URZ ;  /* 0x0000040029067890 */ /* 0x000fe2000fffe03f */
[----:B------:R-:W-:Y:S01]  /*6060*/  WARPGROUP.ARRIVE ;  /* 0x00000000000079c5 */ /* 0x000fe20000000000 */
[----:B------:R-:W-:-:S05]  /*6070*/  UMOV UR7, 0x40000040 ;  /* 0x4000004000077882 */ /* 0x000fca0000000000 */
[----:B------:R-:W2:Y:S01]  /*6080*/  S2R R222, SR_TID.X ;  /* 0x0000000000de7919 */ /* 0x000ea20000002100 */
[----:B------:R-:W-:Y:S01]  /*6090*/  USHF.R.U32.HI UR6, URZ, 0x4, UR6 ;  /* 0x000000043f067899 */ /* 0x000fe20008011606 */
[----:B------:R-:W-:Y:S01]  /*60a0*/  PLOP3.LUT P2, PT, PT, PT, UP0, 0x80, 0x0 ;  /* 0x000000000000781c */ /* 0x000fe20003f4f008 */
[----:B------:R-:W-:Y:S01]  /*60b0*/  IMAD.U32 R9, RZ, RZ, UR60 ;  /* 0x0000003cff097e24 */ /* 0x000fe2000f8e00ff */
[----:B------:R-:W-:Y:S01]  /*60c0*/  PLOP3.LUT P3, PT, PT, PT, UP0, 0x80, 0x0 ;  /* 0x000000000000781c */ /* 0x000fe20003f6f008 */
[----:B------:R-:W-:Y:S01]  /*60d0*/  ULOP3.LUT UR6, UR6, 0x3fff, URZ, 0xc0, !UPT ;  /* 0x00003fff06067892 */ /* 0x000fe2000f8ec03f */
[----:B------:R-:W-:Y:S01]  /*60e0*/  FMUL.FTZ R11, R30, UR58 ;  /* 0x0000003a1e0b7c20 */ /* 0x000fe20008410000 */
[----:B------:R-:W-:Y:S01]  /*60f0*/  FMUL.FTZ R30, R51, UR58 ;  /* 0x0000003a331e7c20 */ /* 0x000fe20008410000 */
[----:B------:R-:W-:Y:S01]  /*6100*/  @!P1 LEA R9, R9, UR41, 0x3 ;  /* 0x0000002909099c11 */ /* 0x000fe2000f8e18ff */
[----:B------:R-:W-:Y:S01]  /*6110*/  ULOP3.LUT UR6, UR6, 0x4000000, URZ, 0xfc, !UPT ;  /* 0x0400000006067892 */ /* 0x000fe2000f8efc3f */
[----:B------:R-:W-:Y:S01]  /*6120*/  FMUL.FTZ R13, R31, UR58 ;  /* 0x0000003a1f0d7c20 */ /* 0x000fe20008410000 */
[----:B------:R-:W-:Y:S01]  /*6130*/  FMUL.FTZ R15, R34, UR58 ;  /* 0x0000003a220f7c20 */ /* 0x000fe20008410000 */
[----:B------:R-:W-:Y:S01]  /*6140*/  FMUL.FTZ R51, R52, UR58 ;  /* 0x0000003a34337c20 */ /* 0x000fe20008410000 */
[----:B------:R-:W-:Y:S01]  /*6150*/  ULEA UR10, UR47, UR6, 0xb ;  /* 0x000000062f0a7291 */ /* 0x000fe2000f8e583f */
[----:B------:R-:W-:-:S02]  /*6160*/  @!P1 VIADD R9, R9, 0x28840 ;  /* 0x0002884009099836 */ /* 0x000fc40000000000 */
[----:B------:R-:W-:Y:S01]  /*6170*/  FMUL.FTZ R10, R24, UR58 ;  /* 0x0000003a180a7c20 */ /* 0x000fe20008410000 */
[----:B------:R-:W-:Y:S01]  /*6180*/  FMUL.FTZ R12, R25, UR58 ;  /* 0x0000003a190c7c20 */ /* 0x000fe20008410000 */
[----:B01----:R-:W-:Y:S01]  /*6190*/  FMUL.FTZ R5, R26, UR58 ;  /* 0x0000003a1a057c20 */ /* 0x003fe20008410000 */
[----:B------:R-:W-:Y:S01]  /*61a0*/  FMUL.FTZ R7, R27, UR58 ;  /* 0x0000003a1b077c20 */ /* 0x000fe20008410000 */
[----:B------:R-:W-:Y:S01]  /*61b0*/  FMUL.FTZ R14, R28, UR58 ;  /* 0x0000003a1c0e7c20 */ /* 0x000fe20008410000 */
[----:B------:R-:W-:Y:S01]  /*61c0*/  UMOV UR6, UR10 ;  /* 0x0000000a00067c82 */ /* 0x000fe20008000000 */
[----:B------:R-:W-:Y:S01]  /*61d0*/  FMUL.FTZ R20, R35, UR58 ;  /* 0x0000003a23147c20 */ /* 0x000fe20008410000 */
[----:B------:R-:W-:Y:S01]  /*61e0*/  HGMMA.64x128x16.F32 R88, R180, gdesc[UR4].tnspB, R88, gsb0 ;  /* 0x41e00004b4587df0 */ /* 0x000fe20008000858 */
        /* <DEDUP_REMOVED lines=9> */
[----:B--2---:R-:W-:Y:S01]  /*6280*/  SHF.R.U32.HI R222, RZ, 0x7, R222 ;  /* 0x00000007ffde7819 */ /* 0x004fe200000116de */
        /* <DEDUP_REMOVED lines=17> */
[----:B------:R-:W-:Y:S01]  /*63a0*/  @!P1 PRMT R9, RZ, 0x654, R9 ;  /* 0x00000654ff099816 */ /* 0x000fe20000000009 */
[----:B------:R-:W-:Y:S01]  /*63b0*/  IMAD.SHL.U32 R67, R3, 0x80, RZ ;  /* 0x0000008003437824 */ /* 0x000fe200078e00ff */
[----:B------:R-:W0:Y:S01]  /*63c0*/  MUFU.TANH R10, R10 ;  /* 0x0000000a000a7308 */ /* 0x000e220000002400 */
[----:B------:R-:W-:-:S07]  /*63d0*/  IMAD.U32 R70, RZ, RZ, UR46 ;  /* 0x0000002eff467e24 */ /* 0x000fce000f8e00ff */
        /* <DEDUP_REMOVED lines=43> */
[----:B------:R-:W0:Y:S01]  /*6690*/  MUFU.TANH R47, R47 ;  /* 0x0000002f002f7308 */ /* 0x000e220000002400 */
[----:B------:R-:W-:Y:S02]  /*66a0*/  WARPGROUP.DEPBAR.LE gsb0, 0x0 ;  /* 0x00008000000079c5 */ /* 0x000fe40000010000 */
[----:B------:R-:W-:-:S06]  /*66b0*/  WARPGROUP.ARRIVE ;  /* 0x00000000000079c5 */ /* 0x000fcc0000000000 */
        /* <DEDUP_REMOVED lines=8> */
[----:B------:R-:W-:-:S03]  /*6740*/  FMUL.FTZ R48, R87, UR58 ;  /* 0x0000003a57307c20 */ /* 0x000fc60008410000 */
[----:B------:R-:W-:Y:S01]  /*6750*/  HGMMA.64x128x16.F32 R88, R164, gdesc[UR4].tnspB, R88, gsb0 ;  /* 0x41e00004a4587df0 */ /* 0x000fe20008000858 */
[----:B------:R-:W-:Y:S01]  /*6760*/  UIADD3 UR6, UR10, 0x280, URZ ;  /* 0x000002800a067890 */ /* 0x000fe2000fffe03f */
[----:B------:R-:W0:Y:S01]  /*6770*/  MUFU.TANH R168, R168 ;  /* 0x000000a800a87308 */ /* 0x000e220000002400 */
[----:B------:R-:W-:-:S07]  /*6780*/  UMOV UR7, 0x40000040 ;  /* 0x4000004000077882 */ /* 0x000fce0000000000 */
        /* <DEDUP_REMOVED lines=8> */
[----:B------:R-:W-:Y:S01]  /*6810*/  FMUL.FTZ R164, R29, UR58 ;  /* 0x0000003a1da47c20 */ /* 0x000fe20008410000 */
        /* <DEDUP_REMOVED lines=36> */
[----:B------:R-:W-:Y:S02]  /*6a60*/  VIADD R66, R17, UR37 ;  /* 0x0000002511427c36 */ /* 0x000fe40008000000 */
        /* <DEDUP_REMOVED lines=21> */
[----:B------:R-:W-:Y:S01]  /*6bc0*/  @UP0 ULDC UR6, c[0x0][0x44c] ;  /* 0x0001130000060ab9 */ /* 0x000fe20000000800 */
[----:B------:R-:W-:Y:S01]  /*6bd0*/  @UP0 ULDC UR7, c[0x0][0x450] ;  /* 0x0001140000070ab9 */ /* 0x000fe20000000800 */
[----:B------:R-:W-:Y:S01]  /*6be0*/  @P2 IMAD.HI.U32 R8, R66, UR6, RZ ;  /* 0x0000000642082c27 */ /* 0x000fe2000f8e00ff */
[----:B------:R-:W-:-:S04]  /*6bf0*/  PLOP3.LUT P2, PT, PT, PT, UP1, 0x40, 0x0 ;  /* 0x000000000000781c */ /* 0x000fc80003f4e818 */
[----:B------:R-:W-:Y:S02]  /*6c00*/  @P3 SHF.R.U32.HI R66, RZ, UR7, R8 ;  /* 0x00000007ff423c19 */ /* 0x000fe40008011608 */
[----:B------:R-:W-:-:S03]  /*6c10*/  IADD3 R8, -R222, 0xb, RZ ;  /* 0x0000000bde087810 */ /* 0x000fc60007ffe1ff */
[----:B------:R-:W5:Y:S01]  /*6c20*/  SHFL.IDX PT, R68, R66, RZ, 0x1c1f ;  /* 0x001c1fff42447589 */ /* 0x000f6200000e0000 */
[----:B------:R-:W-:Y:S02]  /*6c30*/  WARPGROUP.DEPBAR.LE gsb0, 0x0 ;  /* 0x00008000000079c5 */ /* 0x000fe40000010000 */
[----:B------:R0:W-:Y:S06]  /*6c40*/  BAR.ARV R8, 0x100 ;  /* 0x000400080000751d */ /* 0x0001ec0000002000 */
[----:B------:R1:W-:Y:S02]  /*6c50*/  @!P1 SYNCS.ARRIVE.TRANS64.RED.A1T0 RZ, [R9+URZ], RZ ;  /* 0x000000ff09ff99a7 */ /* 0x0003e4000810043f */
[----:B-1----:R-:W-:-:S04]  /*6c60*/  IADD3 R9, -R16, 0x1, -R67 ;  /* 0x0000000110097810 */ /* 0x002fc80007ffe943 */
        /* <DEDUP_REMOVED lines=19> */
.L_x_7462:
[----:B------:R-:W-:-:S05]  /*6da0*/  IMAD.U32 R70, RZ, RZ, UR56 ;  /* 0x00000038ff467e24 */ /* 0x000fca000f8e00ff */
[----:B------:R-:W-:-:S13]  /*6db0*/  ISETP.NE.AND P2, PT, R70, 0x1, PT ;  /* 0x000000014600780c */ /* 0x000fda0003f45270 */
[----:B------:R-:W0:Y:S02]  /*6dc0*/  @P2 LDC.64 R8, c[0x0][0x9e8] ;  /* 0x00027a00ff082b82 */ /* 0x000e240000000a00 */
[----:B0-----:R-:W-:-:S05]  /*6dd0*/  @P2 IMAD.HI.U32 R8, R68, R8, RZ ;  /* 0x0000000844082227 */ /* 0x001fca00078e00ff */
[----:B------:R-:W-:-:S07]  /*6de0*/  @P2 SHF.R.U32.HI R68, RZ, R9, R8 ;  /* 0x00000009ff442219 */ /* 0x000fce0000011608 */
.L_x_7463:
[----:B------:R-:W-:Y:S05]  /*6df0*/  BSYNC B0 ;  /* 0x0000000000007941 */ /* 0x000fea0003800000 */
.L_x_7461:
[----:B------:R-:W-:-:S04]  /*6e00*/  IMAD R9, R68, R70, -R67 ;  /* 0x0000004644097224 */ /* 0x000fc800078e0a43 */
[----:B------:R-:W-:-:S05]  /*6e10*/  IMAD.IADD R8, R9, 0x1, -R16 ;  /* 0x0000000109087824 */ /* 0x000fca00078e0a10 */
[----:B------:R-:W-:Y:S02]  /*6e20*/  VIADDMNMX R71, R8, R70, R71, PT ;  /* 0x0000004608477246 */ /* 0x000fe40003800147 */
[----:B------:R-:W-:-:S07]  /*6e30*/  VIMNMX R75, R75, R8, !PT ;  /* 0x000000084b4b7248 */ /* 0x000fce0007fe0100 */
.L_x_7460:
[----:B------:R-:W-:Y:S01]  /*6e40*/  ISETP.GT.AND P2, PT, R3, -0x1, PT ;  /* 0xffffffff0300780c */ /* 0x000fe20003f44270 */
[----:B------:R-:W0:Y:S03]  /*6e50*/  SHFL.IDX PT, R8, R66, 0x1, 0x1c1f ;  /* 0x003c1f0042087f89 */ /* 0x000e2600000e0000 */
[C---:B------:R-:W-:Y:S02]  /*6e60*/  ISETP.GT.AND P5, PT, R75.reuse, RZ, P2 ;  /* 0x000000ff4b00720c */ /* 0x040fe400017a4270 */
[----:B------:R-:W-:Y:S02]  /*6e70*/  ISETP.GT.AND P4, PT, R75, 0x1, P2 ;  /* 0x000000014b00780c */ /* 0x000fe40001784270 */
[C---:B------:R-:W-:Y:S02]  /*6e80*/  ISETP.LT.OR P5, PT, R71.reuse, 0x1, P5 ;  /* 0x000000014700780c */ /* 0x040fe40002fa1670 */
[----:B------:R-:W-:-:S02]  /*6e90*/  ISETP.LT.OR P4, PT, R71, 0x2, P4 ;  /* 0x000000024700780c */ /* 0x000fc40002781670 */
[----:B------:R-:W-:Y:S02]  /*6ea0*/  FSEL R80, R10, -INF , !P5 ;  /* 0xff8000000a507808 */ /* 0x000fe40006800000 */
[C---:B------:R-:W-:Y:S02]  /*6eb0*/  ISETP.GT.AND P5, PT, R75.reuse, 0x10, P2 ;  /* 0x000000104b00780c */ /* 0x040fe400017a4270 */
[----:B------:R-:W-:Y:S02]  /*6ec0*/  ISETP.GT.AND P6, PT, R75, 0x8, P2 ;  /* 0x000000084b00780c */ /* 0x000fe400017c4270 */
[----:B------:R-:W-:Y:S02]  /*6ed0*/  ISETP.LT.OR P5, PT, R71, 0x11, P5 ;  /* 0x000000114700780c */ /* 0x000fe40002fa1670 */
[----:B------:R-:W-:Y:S02]  /*6ee0*/  ISETP.GT.AND P3, PT, R75, 0x9, P2 ;  /* 0x000000094b00780c */ /* 0x000fe40001764270 */
[----:B------:R-:W-:-:S02]  /*6ef0*/  FSEL R78, R12, -INF , !P4 ;  /* 0xff8000000c4e7808 */ /* 0x000fc40006000000 */
[----:B------:R-:W-:Y:S01]  /*6f00*/  ISETP.GT.AND P4, PT, R75, 0x11, P2 ;  /* 0x000000114b00780c */ /* 0x000fe20001784270 */
[----:B0-----:R-:W-:Y:S01]  /*6f10*/  IMAD.IADD R66, R79, 0x1, R8 ;  /* 0x000000014f427824 */ /* 0x001fe200078e0208 */
[----:B------:R-:W-:Y:S02]  /*6f20*/  FSEL R74, R165, -INF , !P5 ;  /* 0xff800000a54a7808 */ /* 0x000fe40006800000 */
[----:B------:R-:W-:Y:S02]  /*6f30*/  ISETP.GT.AND P5, PT, R75, 0x20, P2 ;  /* 0x000000204b00780c */ /* 0x000fe400017a4270 */
[C---:B------:R-:W-:Y:S02]  /*6f40*/  ISETP.LT.OR P6, PT, R71.reuse, 0x9, P6 ;  /* 0x000000094700780c */ /* 0x040fe400037c1670 */
[C---:B------:R-:W-:Y:S02]  /*6f50*/  ISETP.LT.OR P3, PT, R71.reuse, 0xa, P3 ;  /* 0x0000000a4700780c */ /* 0x040fe40001f61670 */
[----:B------:R-:W-:-:S02]  /*6f60*/  ISETP.LT.OR P4, PT, R71, 0x12, P4 ;  /* 0x000000124700780c */ /* 0x000fc40002781670 */
[----:B------:R-:W-:Y:S02]  /*6f70*/  ISETP.LT.OR P5, PT, R71, 0x21, P5 ;  /* 0x000000214700780c */ /* 0x000fe40002fa1670 */
[----:B------:R-:W-:Y:S02]  /*6f80*/  FSEL R76, R14, -INF , !P6 ;  /* 0xff8000000e4c7808 */ /* 0x000fe40007000000 */
[----:B------:R-:W-:Y:S02]  /*6f90*/  FSEL R164, R164, -INF , !P3 ;  /* 0xff800000a4a47808 */ /* 0x000fe40005800000 */
[C---:B------:R-:W-:Y:S02]  /*6fa0*/  ISETP.GT.AND P6, PT, R75.reuse, 0x18, P2 ;  /* 0x000000184b00780c */ /* 0x040fe400017c4270 */
[----:B------:R-:W-:Y:S02]  /*6fb0*/  ISETP.GT.AND P3, PT, R75, 0x19, P2 ;  /* 0x000000194b00780c */ /* 0x000fe40001764270 */
[----:B------:R-:W-:-:S02]  /*6fc0*/  FSEL R166, R166, -INF , !P4 ;  /* 0xff800000a6a67808 */ /* 0x000fc40006000000 */
[C---:B------:R-:W-:Y:S02]  /*6fd0*/  ISETP.GT.AND P4, PT, R75.reuse, 0x21, P2 ;  /* 0x000000214b00780c */ /* 0x040fe40001784270 */
        /* <DEDUP_REMOVED lines=11> */
[----:B------:R-:W-:Y:S02]  /*7090*/  ISETP.GT.AND P4, PT, R75, 0x31, P2 ;  /* 0x000000314b00780c */ /* 0x000fe40001784270 */
        /* <DEDUP_REMOVED lines=47> */
[----:B------:R-:W-:Y:S02]  /*7390*/  FSEL R61, R65, -INF , !P5 ;  /* 0xff800000413d7808 */ /* 0x000fe40006800000 */
[----:B------:R-:W-:Y:S02]  /*73a0*/  PLOP3.LUT P5, PT, PT, PT, UP1, 0x40, 0x0 ;  /* 0x000000000000781c */ /* 0x000fe40003fae818 */
[C---:B------:R-:W-:Y:S02]  /*73b0*/  ISETP.LT.OR P6, PT, R71.reuse, 0x69, P6 ;  /* 0x000000694700780c */ /* 0x040fe400037c1670 */
[----:B------:R-:W-:Y:S02]  /*73c0*/  ISETP.LT.OR P3, PT, R71, 0x6a, P3 ;  /* 0x0000006a4700780c */ /* 0x000fe40001f61670 */
[----:B------:R-:W-:Y:S02]  /*73d0*/  FSEL R59, R62, -INF , !P6 ;  /* 0xff8000003e3b7808 */ /* 0x000fe40007000000 */
[----:B------:R-:W-:-:S02]  /*73e0*/  FSEL R60, R63, -INF , !P3 ;  /* 0xff8000003f3c7808 */ /* 0x000fc40005800000 */
[C---:B------:R-:W-:Y:S02]  /*73f0*/  ISETP.GT.AND P4, PT, R75.reuse, 0x71, P2 ;  /* 0x000000714b00780c */ /* 0x040fe40001784270 */
[C---:B------:R-:W-:Y:S02]  /*7400*/  ISETP.GT.AND P6, PT, R75.reuse, 0x78, P2 ;  /* 0x000000784b00780c */ /* 0x040fe400017c4270 */
[----:B------:R-:W-:Y:S02]  /*7410*/  ISETP.GT.AND P3, PT, R75, 0x79, P2 ;  /* 0x000000794b00780c */ /* 0x000fe40001764270 */
[C---:B------:R-:W-:Y:S02]  /*7420*/  ISETP.LT.OR P4, PT, R71.reuse, 0x72, P4 ;  /* 0x000000724700780c */ /* 0x040fe40002781670 */
[C---:B------:R-:W-:Y:S02]  /*7430*/  ISETP.LT.OR P6, PT, R71.reuse, 0x79, P6 ;  /* 0x000000794700780c */ /* 0x040fe400037c1670 */
[----:B------:R-:W-:Y:S01]  /*7440*/  ISETP.LT.OR P3, PT, R71, 0x7a, P3 ;  /* 0x0000007a4700780c */ /* 0x000fe20001f61670 */
[----:B------:R-:W-:Y:S01]  /*7450*/  IMAD.IADD R71, R81, 0x1, R8 ;  /* 0x0000000151477824 */ /* 0x000fe200078e0208 */
[----:B------:R-:W-:-:S02]  /*7460*/  FSEL R64, R64, -INF , !P4 ;  /* 0xff80000040407808 */ /* 0x000fc40006000000 */
        /* <DEDUP_REMOVED lines=16> */
.L_x_7466:
[----:B------:R-:W-:-:S05]  /*7570*/  IMAD.U32 R82, RZ, RZ, UR56 ;  /* 0x00000038ff527e24 */ /* 0x000fca000f8e00ff */
[----:B------:R-:W-:-:S13]  /*7580*/  ISETP.NE.AND P3, PT, R82, 0x1, PT ;  /* 0x000000015200780c */ /* 0x000fda0003f65270 */
[----:B------:R-:W0:Y:S02]  /*7590*/  @P3 LDC.64 R8, c[0x0][0x9e8] ;  /* 0x00027a00ff083b82 */ /* 0x000e240000000a00 */
[----:B0-----:R-:W-:-:S05]  /*75a0*/  @P3 IMAD.HI.U32 R8, R65, R8, RZ ;  /* 0x0000000841083227 */ /* 0x001fca00078e00ff */
[----:B------:R-:W-:-:S07]  /*75b0*/  @P3 SHF.R.U32.HI R65, RZ, R9, R8 ;  /* 0x00000009ff413219 */ /* 0x000fce0000011608 */
.L_x_7467:
[----:B------:R-:W-:Y:S05]  /*75c0*/  BSYNC B0 ;  /* 0x0000000000007941 */ /* 0x000fea0003800000 */
.L_x_7465:
[----:B------:R-:W-:-:S04]  /*75d0*/  IMAD R65, R65, R82, -R67 ;  /* 0x0000005241417224 */ /* 0x000fc800078e0a43 */
[----:B------:R-:W-:-:S05]  /*75e0*/  IMAD.IADD R65, R65, 0x1, -R16 ;  /* 0x0000000141417824 */ /* 0x000fca00078e0a10 */
[----:B------:R-:W-:Y:S02]  /*75f0*/  VIADDMNMX R66, R65, R82, R66, PT ;  /* 0x0000005241427246 */ /* 0x000fe40003800142 */
[----:B------:R-:W-:-:S07]  /*7600*/  VIMNMX R71, R71, R65, !PT ;  /* 0x0000004147477248 */ /* 0x000fce0007fe0100 */
.L_x_7464:
[----:B------:R-:W-:Y:S01]  /*7610*/  FMNMX.FTZ R9, R80, R4, !PT ;  /* 0x0000000450097209 */ /* 0x000fe20007810000 */
[----:B------:R-:W-:Y:S01]  /*7620*/  UMOV UR10, UR55 ;  /* 0x00000037000a7c82 */ /* 0x000fe20008000000 */
[----:B------:R-:W-:Y:S01]  /*7630*/  ISETP.GT.AND P5, PT, R71, 0x8, P2 ;  /* 0x000000084700780c */ /* 0x000fe200017a4270 */
[----:B------:R-:W-:Y:S01]  /*7640*/  UMOV UR50, UR59 ;  /* 0x0000003b00327c82 */ /* 0x000fe20008000000 */
[----:B------:R-:W-:Y:S02]  /*7650*/  FMNMX.FTZ R9, R78, R9, !PT ;  /* 0x000000094e097209 */ /* 0x000fe40007810000 */
        /* <DEDUP_REMOVED lines=10> */
[C---:B------:R-:W-:Y:S02]  /*7700*/  ISETP.GT.AND P5, PT, R71.reuse, 0x20, P2 ;  /* 0x000000204700780c */ /* 0x040fe400017a4270 */
[----:B------:R-:W-:Y:S02]  /*7710*/  FMNMX.FTZ R9, R160, R9, !PT ;  /* 0x00000009a0097209 */ /* 0x000fe40007810000 */
[----:B------:R-:W-:Y:S02]  /*7720*/  ISETP.LT.OR P5, PT, R66, 0x21, P5 ;  /* 0x000000214200780c */ /* 0x000fe40002fa1670 */
[----:B------:R-:W-:Y:S02]  /*7730*/  FMNMX.FTZ R9, R162, R9, !PT ;  /* 0x00000009a2097209 */ /* 0x000fe40007810000 */
[----:B------:R-:W-:-:S02]  /*7740*/  ISETP.GT.AND P4, PT, R71, 0x1, P2 ;  /* 0x000000014700780c */ /* 0x000fc40001784270 */
[----:B------:R-:W-:Y:S02]  /*7750*/  FMNMX.FTZ R9, R72, R9, !PT ;  /* 0x0000000948097209 */ /* 0x000fe40007810000 */
[----:B------:R-:W-:Y:S02]  /*7760*/  ISETP.GT.AND P3, PT, R71, 0x9, P2 ;  /* 0x000000094700780c */ /* 0x000fe40001764270 */
[----:B------:R-:W-:Y:S02]  /*7770*/  FMNMX.FTZ R9, R168, R9, !PT ;  /* 0x00000009a8097209 */ /* 0x000fe40007810000 */
[----:B------:R-:W-:Y:S02]  /*7780*/  FSEL R25, R25, -INF , !P5 ;  /* 0xff80000019197808 */ /* 0x000fe40006800000 */
[----:B------:R-:W-:Y:S02]  /*7790*/  FMNMX.FTZ R8, R70, R9, !PT ;  /* 0x0000000946087209 */ /* 0x000fe40007810000 */
[----:B------:R-:W-:-:S02]  /*77a0*/  ISETP.GT.AND P5, PT, R71, RZ, P2 ;  /* 0x000000ff4700720c */ /* 0x000fc400017a4270 */
[----:B------:R-:W-:Y:S02]  /*77b0*/  FMNMX.FTZ R8, R169, R8, !PT ;  /* 0x00000008a9087209 */ /* 0x000fe40007810000 */
[C---:B------:R-:W-:Y:S02]  /*77c0*/  ISETP.LT.OR P4, PT, R66.reuse, 0x2, P4 ;  /* 0x000000024200780c */ /* 0x040fe40002781670 */
[----:B------:R-:W-:Y:S02]  /*77d0*/  FMNMX.FTZ R8, R49, R8, !PT ;  /* 0x0000000831087209 */ /* 0x000fe40007810000 */
[C---:B------:R-:W-:Y:S02]  /*77e0*/  ISETP.LT.OR P3, PT, R66.reuse, 0xa, P3 ;  /* 0x0000000a4200780c */ /* 0x040fe40001f61670 */
        /* <DEDUP_REMOVED lines=11> */
[----:B------:R-:W-:Y:S02]  /*78a0*/  FSEL R73, R5, -INF , !P5 ;  /* 0xff80000005497808 */ /* 0x000fe40006800000 */
[----:B------:R-:W-:Y:S02]  /*78b0*/  FMNMX.FTZ R9, R53, R8, !PT ;  /* 0x0000000835097209 */ /* 0x000fe40007810000 */
[----:B------:R-:W-:-:S02]  /*78c0*/  ISETP.LT.OR P4, PT, R66, 0x11, P4 ;  /* 0x000000114200780c */ /* 0x000fc40002781670 */
[----:B------:R-:W-:Y:S02]  /*78d0*/  FMNMX.FTZ R8, R54, R9, !PT ;  /* 0x0000000936087209 */ /* 0x000fe40007810000 */
[----:B------:R-:W-:Y:S02]  /*78e0*/  ISETP.LT.OR P3, PT, R66, 0x19, P3 ;  /* 0x000000194200780c */ /* 0x000fe40001f61670 */
[----:B------:R-:W-:Y:S02]  /*78f0*/  FMNMX.FTZ R9, R55, R8, !PT ;  /* 0x0000000837097209 */ /* 0x000fe40007810000 */
[----:B------:R-:W-:Y:S02]  /*7900*/  FSEL R15, R15, -INF , !P4 ;  /* 0xff8000000f0f7808 */ /* 0x000fe40006000000 */
[----:B------:R-:W-:Y:S02]  /*7910*/  FMNMX.FTZ R8, R56, R9, !PT ;  /* 0x0000000938087209 */ /* 0x000fe40007810000 */
[----:B------:R-:W-:-:S02]  /*7920*/  FSEL R21, R21, -INF , !P3 ;  /* 0xff80000015157808 */ /* 0x000fc40005800000 */
        /* <DEDUP_REMOVED lines=13> */
[----:B------:R-:W-:Y:S02]  /*7a00*/  ISETP.GT.AND P4, PT, R71, 0x28, P2 ;  /* 0x000000284700780c */ /* 0x000fe40001784270 */
[----:B------:R-:W-:Y:S02]  /*7a10*/  FMNMX.FTZ R9, R63, R8, !PT ;  /* 0x000000083f097209 */ /* 0x000fe40007810000 */
[----:B------:R-:W-:Y:S02]  /*7a20*/  ISETP.GT.AND P3, PT, R71, 0x29, P2 ;  /* 0x000000294700780c */ /* 0x000fe40001764270 */
[C---:B------:R-:W-:Y:S01]  /*7a30*/  ISETP.LT.OR P4, PT, R66.reuse, 0x29, P4 ;  /* 0x000000294200780c */ /* 0x040fe20002781670 */
[----:B------:R-:W0:Y:S01]  /*7a40*/  SHFL.BFLY PT, R8, R9, 0x2, 0x1f ;  /* 0x0c401f0009087f89 */ /* 0x000e2200000e0000 */
[----:B------:R-:W-:-:S02]  /*7a50*/  ISETP.LT.OR P5, PT, R66, 0x2a, P3 ;  /* 0x0000002a4200780c */ /* 0x000fc40001fa1670 */
[----:B------:R-:W-:Y:S02]  /*7a60*/  ISETP.GT.AND P3, PT, R71, 0x31, P2 ;  /* 0x000000314700780c */ /* 0x000fe40001764270 */
[----:B------:R-:W-:Y:S02]  /*7a70*/  FSEL R27, R27, -INF , !P4 ;  /* 0xff8000001b1b7808 */ /* 0x000fe40006000000 */
[----:B------:R-:W-:Y:S02]  /*7a80*/  ISETP.GT.AND P4, PT, R71, 0x30, P2 ;  /* 0x000000304700780c */ /* 0x000fe40001784270 */
[C---:B------:R-:W-:Y:S02]  /*7a90*/  ISETP.LT.OR P3, PT, R66.reuse, 0x32, P3 ;  /* 0x000000324200780c */ /* 0x040fe40001f61670 */
[----:B------:R-:W-:Y:S02]  /*7aa0*/  ISETP.LT.OR P4, PT, R66, 0x31, P4 ;  /* 0x000000314200780c */ /* 0x000fe40002781670 */
[----:B------:R-:W-:-:S02]  /*7ab0*/  FSEL R30, R30, -INF , !P3 ;  /* 0xff8000001e1e7808 */ /* 0x000fc40005800000 */
[----:B------:R-:W-:Y:S02]  /*7ac0*/  ISETP.GT.AND P3, PT, R71, 0x40, P2 ;  /* 0x000000404700780c */ /* 0x000fe40001764270 */
[----:B------:R-:W-:Y:S02]  /*7ad0*/  FSEL R29, R29, -INF , !P4 ;  /* 0xff8000001d1d7808 */ /* 0x000fe40006000000 */
[----:B------:R-:W-:Y:S02]  /*7ae0*/  ISETP.GT.AND P4, PT, R71, 0x39, P2 ;  /* 0x000000394700780c */ /* 0x000fe40001784270 */
[C---:B------:R-:W-:Y:S02]  /*7af0*/  ISETP.LT.OR P3, PT, R66.reuse, 0x41, P3 ;  /* 0x000000414200780c */ /* 0x040fe40001f61670 */
[----:B------:R-:W-:Y:S02]  /*7b00*/  ISETP.LT.OR P4, PT, R66, 0x3a, P4 ;  /* 0x0000003a4200780c */ /* 0x000fe40002781670 */
[----:B0-----:R-:W-:-:S02]  /*7b10*/  FMNMX.FTZ R65, R9, R8, !PT ;  /* 0x0000000809417209 */ /* 0x001fc40007810000 */
[----:B------:R-:W-:Y:S02]  /*7b20*/  FSEL R28, R28, -INF , !P5 ;  /* 0xff8000001c1c7808 */ /* 0x000fe40006800000 */
[C---:B------:R-:W-:Y:S01]  /*7b30*/  ISETP.GT.AND P5, PT, R71.reuse, 0x38, P2 ;  /* 0x000000384700780c */ /* 0x040fe200017a4270 */
[----:B------:R-:W0:Y:S01]  /*7b40*/  SHFL.BFLY PT, R8, R65, 0x1, 0x1f ;  /* 0x0c201f0041087f89 */ /* 0x000e2200000e0000 */
[----:B------:R-:W-:Y:S02]  /*7b50*/  FSEL R32, R32, -INF , !P4 ;  /* 0xff80000020207808 */ /* 0x000fe40006000000 */
[----:B------:R-:W-:Y:S02]  /*7b60*/  ISETP.GT.AND P4, PT, R71, 0x48, P2 ;  /* 0x000000484700780c */ /* 0x000fe40001784270 */
[C---:B------:R-:W-:Y:S02]  /*7b70*/  ISETP.LT.OR P5, PT, R66.reuse, 0x39, P5 ;  /* 0x000000394200780c */ /* 0x040fe40002fa1670 */
[----:B------:R-:W-:-:S02]  /*7b80*/  ISETP.LT.OR P4, PT, R66, 0x49, P4 ;  /* 0x000000494200780c */ /* 0x000fc40002781670 */
[----:B0-----:R-:W-:-:S04]  /*7b90*/  FMNMX.FTZ R8, R65, R8, !PT ;  /* 0x0000000841087209 */ /* 0x001fc80007810000 */
[C---:B------:R-:W-:Y:S01]  /*7ba0*/  FSETP.NEU.FTZ.AND P6, PT, R8.reuse, -INF , PT ;  /* 0xff8000000800780b */ /* 0x040fe20003fdd000 */
[----:B------:R-:W-:-:S05]  /*7bb0*/  FMUL.FTZ R67, R8, UR10 ;  /* 0x0000000a08437c20 */ /* 0x000fca0008410000 */
[----:B------:R-:W-:-:S05]  /*7bc0*/  FSEL R9, R67, RZ, P6 ;  /* 0x000000ff43097208 */ /* 0x000fca0003000000 */
[--C-:B------:R-:W-:Y:S01]  /*7bd0*/  FFMA.FTZ R176, R74, UR10, -R9.reuse ;  /* 0x0000000a4ab07c23 */ /* 0x100fe20008010809 */
[----:B------:R-:W-:Y:S01]  /*7be0*/  FMNMX.FTZ R74, R73, R6, !PT ;  /* 0x00000006494a7209 */ /* 0x000fe20007810000 */
[--C-:B------:R-:W-:Y:S01]  /*7bf0*/  FFMA.FTZ R178, R68, UR10, -R9.reuse ;  /* 0x0000000a44b27c23 */ /* 0x100fe20008010809 */
[----:B------:R-:W-:Y:S01]  /*7c00*/  FSEL R68, R31, -INF , !P5 ;  /* 0xff8000001f447808 */ /* 0x000fe20006800000 */
[--C-:B------:R-:W-:Y:S01]  /*7c10*/  FFMA.FTZ R182, R76, UR10, -R9.reuse ;  /* 0x0000000a4cb67c23 */ /* 0x100fe20008010809 */
[----:B------:R-:W-:Y:S01]  /*7c20*/  FMNMX.FTZ R74, R7, R74, !PT ;  /* 0x0000004a074a7209 */ /* 0x000fe20007810000 */
[--C-:B------:R-:W-:Y:S01]  /*7c30*/  FFMA.FTZ R76, R70, UR10, -R9.reuse ;  /* 0x0000000a464c7c23 */ /* 0x100fe20008010809 */
[----:B------:R-:W-:Y:S01]  /*7c40*/  ISETP.GT.AND P5, PT, R71, 0x41, P2 ;  /* 0x000000414700780c */ /* 0x000fe200017a4270 */
        /* <DEDUP_REMOVED lines=18> */
[----:B------:R0:W-:Y:S01]  /*7d70*/  MUFU.EX2 R31, R160 ;  /* 0x000000a0001f7308 */ /* 0x0001e20000000800 */
[----:B------:R-:W-:Y:S01]  /*7d80*/  FSEL R70, R37, -INF , !P5 ;  /* 0xff80000025467808 */ /* 0x000fe20006800000 */
        /* <DEDUP_REMOVED lines=8> */
[--C-:B0-----:R-:W-:Y:S01]  /*7e10*/  FFMA.FTZ R160, R53, UR10, -R9.reuse ;  /* 0x0000000a35a07c23 */ /* 0x101fe20008010809 */
[----:B------:R-:W-:Y:S01]  /*7e20*/  FMNMX.FTZ R72, R26, R75, !PT ;  /* 0x0000004b1a487209 */ /* 0x000fe20007810000 */
[--C-:B------:R-:W-:Y:S01]  /*7e30*/  FFMA.FTZ R156, R57, UR10, -R9.reuse ;  /* 0x0000000a399c7c23 */ /* 0x100fe20008010809 */
[----:B------:R-:W-:Y:S01]  /*7e40*/  ISETP.LT.OR P3, PT, R66, 0x4a, P3 ;  /* 0x0000004a4200780c */ /* 0x000fe20001f61670 */
[----:B------:R-:W-:Y:S01]  /*7e50*/  MUFU.EX2 R65, R65 ;  /* 0x0000004100417308 */ /* 0x000fe20000000800 */
        /* <DEDUP_REMOVED lines=17> */
[----:B------:R-:W-:Y:S01]  /*7f70*/  FFMA.FTZ R63, R63, UR10, -R9 ;  /* 0x0000000a3f3f7c23 */ /* 0x000fe20008010809 */
[----:B------:R-:W-:Y:S01]  /*7f80*/  ISETP.LT.OR P4, PT, R66, 0x52, P4 ;  /* 0x000000524200780c */ /* 0x000fe20002781670 */
[----:B------:R-:W-:Y:S01]  /*7f90*/  MUFU.EX2 R180, R180 ;  /* 0x000000b400b47308 */ /* 0x000fe20000000800 */
[----:B------:R-:W-:-:S02]  /*7fa0*/  FMNMX.FTZ R74, R32, R75, !PT ;  /* 0x0000004b204a7209 */ /* 0x000fc40007810000 */
[----:B------:R-:W-:Y:S02]  /*7fb0*/  FSEL R38, R38, -INF , !P4 ;  /* 0xff80000026267808 */ /* 0x000fe40006000000 */
[----:B------:R-:W-:Y:S01]  /*7fc0*/  FMNMX.FTZ R37, R69, R74, !PT ;  /* 0x0000004a45257209 */ /* 0x000fe20007810000 */
[----:B------:R-:W-:Y:S01]  /*7fd0*/  FFMA.FTZ R74, R49, UR10, -R9 ;  /* 0x0000000a314a7c23 */ /* 0x000fe20008010809 */
[----:B------:R-:W-:Y:S01]  /*7fe0*/  ISETP.LT.OR P3, PT, R66, 0x59, P3 ;  /* 0x000000594200780c */ /* 0x000fe20001f61670 */
[----:B------:R-:W-:Y:S01]  /*7ff0*/  MUFU.EX2 R182, R182 ;  /* 0x000000b600b67308 */ /* 0x000fe20000000800 */
[----:B------:R-:W-:Y:S02]  /*8000*/  FMNMX.FTZ R75, R34, R37, !PT ;  /* 0x00000025224b7209 */ /* 0x000fe40007810000 */
[----:B------:R-:W-:Y:S02]  /*8010*/  ISETP.GT.AND P4, PT, R71, 0x60, P2 ;  /* 0x000000604700780c */ /* 0x000fe40001784270 */
[----:B------:R-:W-:-:S02]  /*8020*/  FMNMX.FTZ R75, R72, R75, !PT ;  /* 0x0000004b484b7209 */ /* 0x000fc40007810000 */
[----:B------:R-:W-:Y:S01]  /*8030*/  ISETP.GT.AND P5, PT, R71, 0x59, P2 ;  /* 0x000000594700780c */ /* 0x000fe200017a4270 */
[----:B------:R-:W-:Y:S01]  /*8040*/  MUFU.EX2 R67, R67 ;  /* 0x0000004300437308 */ /* 0x000fe20000000800 */
[----:B------:R-:W-:Y:S02]  /*8050*/  FMNMX.FTZ R75, R36, R75, !PT ;  /* 0x0000004b244b7209 */ /* 0x000fe40007810000 */
[----:B------:R-:W-:Y:S01]  /*8060*/  FSEL R49, R39, -INF , !P3 ;  /* 0xff80000027317808 */ /* 0x000fe20005800000 */
[----:B------:R-:W-:Y:S01]  /*8070*/  FFMA.FTZ R39, R50, UR10, -R9 ;  /* 0x0000000a32277c23 */ /* 0x000fe20008010809 */
[----:B------:R-:W-:Y:S02]  /*8080*/  FMNMX.FTZ R75, R70, R75, !PT ;  /* 0x0000004b464b7209 */ /* 0x000fe40007810000 */
[C---:B------:R-:W-:Y:S01]  /*8090*/  ISETP.LT.OR P4, PT, R66.reuse, 0x61, P4 ;  /* 0x000000614200780c */ /* 0x040fe20002781670 */
[----:B------:R-:W-:Y:S01]  /*80a0*/  MUFU.EX2 R176, R176 ;  /* 0x000000b000b07308 */ /* 0x000fe20000000800 */
[----:B------:R-:W-:-:S02]  /*80b0*/  ISETP.LT.OR P5, PT, R66, 0x5a, P5 ;  /* 0x0000005a4200780c */ /* 0x000fc40002fa1670 */
[----:B------:R-:W-:Y:S02]  /*80c0*/  FMNMX.FTZ R50, R38, R75, !PT ;  /* 0x0000004b26327209 */ /* 0x000fe40007810000 */
[----:B------:R-:W-:Y:S02]  /*80d0*/  FSEL R51, R41, -INF , !P4 ;  /* 0xff80000029337808 */ /* 0x000fe40006000000 */
[----:B------:R-:W-:Y:S01]  /*80e0*/  ISETP.GT.AND P3, PT, R71, 0x61, P2 ;  /* 0x000000614700780c */ /* 0x000fe20001764270 */
[----:B------:R-:W-:Y:S01]  /*80f0*/  MUFU.EX2 R5, R5 ;  /* 0x0000000500057308 */ /* 0x000fe20000000800 */
[----:B------:R-:W-:Y:S02]  /*8100*/  FSEL R40, R40, -INF , !P5 ;  /* 0xff80000028287808 */ /* 0x000fe40006800000 */
[----:B------:R-:W-:Y:S02]  /*8110*/  FMNMX.FTZ R41, R49, R50, !PT ;  /* 0x0000003231297209 */ /* 0x000fe40007810000 */
[----:B------:R-:W-:-:S02]  /*8120*/  ISETP.GT.AND P5, PT, R71, 0x68, P2 ;  /* 0x000000684700780c */ /* 0x000fc400017a4270 */
[----:B------:R-:W-:Y:S01]  /*8130*/  ISETP.LT.OR P3, PT, R66, 0x62, P3 ;  /* 0x000000624200780c */ /* 0x000fe20001f61670 */
[----:B------:R-:W-:Y:S01]  /*8140*/  MUFU.EX2 R178, R178 ;  /* 0x000000b200b27308 */ /* 0x000fe20000000800 */
[----:B------:R-:W-:Y:S02]  /*8150*/  FMNMX.FTZ R50, R40, R41, !PT ;  /* 0x0000002928327209 */ /* 0x000fe40007810000 */
[----:B------:R-:W-:Y:S02]  /*8160*/  ISETP.LT.OR P5, PT, R66, 0x69, P5 ;  /* 0x000000694200780c */ /* 0x000fe40002fa1670 */
[----:B------:R-:W-:Y:S02]  /*8170*/  ISETP.GT.AND P4, PT, R71, 0x69, P2 ;  /* 0x000000694700780c */ /* 0x000fe40001784270 */
[----:B------:R-:W-:Y:S01]  /*8180*/  FSEL R42, R42, -INF , !P3 ;  /* 0xff8000002a2a7808 */ /* 0x000fe20005800000 */
[----:B------:R-:W-:Y:S01]  /*8190*/  MUFU.EX2 R172, R172 ;  /* 0x000000ac00ac7308 */ /* 0x000fe20000000800 */
[----:B------:R-:W-:-:S02]  /*81a0*/  FMNMX.FTZ R41, R51, R50, !PT ;  /* 0x0000003233297209 */ /* 0x000fc40007810000 */
[----:B------:R-:W-:Y:S02]  /*81b0*/  FSEL R10, R43, -INF , !P5 ;  /* 0xff8000002b0a7808 */ /* 0x000fe40006800000 */
[C---:B------:R-:W-:Y:S02]  /*81c0*/  ISETP.GT.AND P3, PT, R71.reuse, 0x70, P2 ;  /* 0x000000704700780c */ /* 0x040fe40001764270 */
[----:B------:R-:W-:Y:S01]  /*81d0*/  ISETP.LT.OR P4, PT, R66, 0x6a, P4 ;  /* 0x0000006a4200780c */ /* 0x000fe20002781670 */
[----:B------:R-:W-:Y:S01]  /*81e0*/  MUFU.EX2 R33, R33 ;  /* 0x0000002100217308 */ /* 0x000fe20000000800 */
[----:B------:R-:W-:Y:S02]  /*81f0*/  FMNMX.FTZ R43, R42, R41, !PT ;  /* 0x000000292a2b7209 */ /* 0x000fe40007810000 */
[----:B------:R-:W-:Y:S02]  /*8200*/  ISETP.GT.AND P5, PT, R71, 0x71, P2 ;  /* 0x000000714700780c */ /* 0x000fe400017a4270 */
[----:B------:R-:W-:-:S02]  /*8210*/  FSEL R44, R44, -INF , !P4 ;  /* 0xff8000002c2c7808 */ /* 0x000fc40006000000 */
[----:B------:R-:W-:Y:S01]  /*8220*/  ISETP.LT.OR P3, PT, R66, 0x71, P3 ;  /* 0x000000714200780c */ /* 0x000fe20001f61670 */
[----:B------:R-:W-:Y:S01]  /*8230*/  MUFU.EX2 R174, R174 ;  /* 0x000000ae00ae7308 */ /* 0x000fe20000000800 */
[----:B------:R-:W-:Y:S02]  /*8240*/  FMNMX.FTZ R43, R10, R43, !PT ;  /* 0x0000002b0a2b7209 */ /* 0x000fe40007810000 */
[----:B------:R-:W-:Y:S02]  /*8250*/  ISETP.GT.AND P4, PT, R71, 0x78, P2 ;  /* 0x000000784700780c */ /* 0x000fe40001784270 */
[----:B------:R-:W-:Y:S02]  /*8260*/  ISETP.LT.OR P5, PT, R66, 0x72, P5 ;  /* 0x000000724200780c */ /* 0x000fe40002fa1670 */
[----:B------:R-:W-:Y:S01]  /*8270*/  FSEL R50, R45, -INF , !P3 ;  /* 0xff8000002d327808 */ /* 0x000fe20005800000 */
[----:B------:R-:W-:Y:S01]  /*8280*/  MUFU.EX2 R35, R76 ;  /* 0x0000004c00237308 */ /* 0x000fe20000000800 */
[----:B------:R-:W-:-:S02]  /*8290*/  FMNMX.FTZ R43, R44, R43, !PT ;  /* 0x0000002b2c2b7209 */ /* 0x000fc40007810000 */
[----:B------:R-:W-:Y:S02]  /*82a0*/  ISETP.GT.AND P2, PT, R71, 0x79, P2 ;  /* 0x000000794700780c */ /* 0x000fe40001744270 */
[----:B------:R-:W-:Y:S02]  /*82b0*/  ISETP.LT.OR P4, PT, R66, 0x79, P4 ;  /* 0x000000794200780c */ /* 0x000fe40002781670 */
[----:B------:R-:W-:Y:S01]  /*82c0*/  FSEL R46, R46, -INF , !P5 ;  /* 0xff8000002e2e7808 */ /* 0x000fe20006800000 */
[----:B------:R-:W-:Y:S01]  /*82d0*/  MUFU.EX2 R168, R168 ;  /* 0x000000a800a87308 */ /* 0x000fe20000000800 */
[----:B------:R-:W-:Y:S02]  /*82e0*/  FMNMX.FTZ R43, R50, R43, !PT ;  /* 0x0000002b322b7209 */ /* 0x000fe40007810000 */
[----:B------:R-:W-:Y:S02]  /*82f0*/  ISETP.LT.OR P2, PT, R66, 0x7a, P2 ;  /* 0x0000007a4200780c */ /* 0x000fe40001741670 */
[----:B------:R-:W-:Y:S01]  /*8300*/  FSEL R14, R47, -INF , !P4 ;  /* 0xff8000002f0e7808 */ /* 0x000fe20006000000 */
[----:B------:R-:W-:Y:S01]  /*8310*/  FFMA.FTZ R47, R12, UR10, -R9 ;  /* 0x0000000a0c2f7c23 */ /* 0x000fe20008010809 */
[----:B------:R-:W-:Y:S01]  /*8320*/  FMNMX.FTZ R45, R46, R43, !PT ;  /* 0x0000002b2e2d7209 */ /* 0x000fe20007810000 */
[----:B------:R-:W-:Y:S01]  /*8330*/  MUFU.EX2 R37, R74 ;  /* 0x0000004a00257308 */ /* 0x000fe20000000800 */
[----:B------:R-:W-:-:S02]  /*8340*/  FSEL R48, R48, -INF , !P2 ;  /* 0xff80000030307808 */ /* 0x000fc40005000000 */
[----:B------:R-:W-:Y:S02]  /*8350*/  FMNMX.FTZ R45, R14, R45, !PT ;  /* 0x0000002d0e2d7209 */ /* 0x000fe40007810000 */
[----:B------:R-:W-:Y:S02]  /*8360*/  FSEL R59, R8, RZ, P6 ;  /* 0x000000ff083b7208 */ /* 0x000fe40003000000 */
[----:B------:R-:W-:Y:S01]  /*8370*/  FMNMX.FTZ R12, R48, R45, !PT ;  /* 0x0000002d300c7209 */ /* 0x000fe20007810000 */
[----:B------:R-:W-:Y:S01]  /*8380*/  FFMA.FTZ R45, R54, UR10, -R9 ;  /* 0x0000000a362d7c23 */ /* 0x000fe20008010809 */
[----:B------:R-:W-:Y:S01]  /*8390*/  MUFU.EX2 R170, R170 ;  /* 0x000000aa00aa7308 */ /* 0x000fe20000000800 */
[----:B------:R-:W-:Y:S02]  /*83a0*/  FADD.FTZ R4, -R59, R4 ;  /* 0x000000043b047221 */ /* 0x000fe40000010100 */
[----:B------:R-:W0:Y:S02]  /*83b0*/  SHFL.BFLY PT, R71, R12, 0x2, 0x1f ;  /* 0x0c401f000c477f89 */ /* 0x000e2400000e0000 */
[----:B------:R-:W-:-:S03]  /*83c0*/  FMUL.FTZ R4, R4, UR10 ;  /* 0x0000000a04047c20 */ /* 0x000fc60008410000 */
[----:B------:R-:W-:Y:S08]  /*83d0*/  MUFU.EX2 R39, R39 ;  /* 0x0000002700277308 */ /* 0x000ff00000000800 */
[----:B------:R-:W1:Y:S08]  /*83e0*/  MUFU.EX2 R4, R4 ;  /* 0x0000000400047308 */ /* 0x000e700000000800 */
[----:B------:R-:W2:Y:S01]  /*83f0*/  MUFU.EX2 R164, R164 ;  /* 0x000000a400a47308 */ /* 0x000ea20000000800 */
[----:B0-----:R-:W-:-:S05]  /*8400*/  FMNMX.FTZ R71, R12, R71, !PT ;  /* 0x000000470c477209 */ /* 0x001fca0007810000 */
[----:B------:R-:W0:Y:S02]  /*8410*/  SHFL.BFLY PT, R12, R71, 0x1, 0x1f ;  /* 0x0c201f00470c7f89 */ /* 0x000e2400000e0000 */
[----:B------:R3:W4:Y:S01]  /*8420*/  MUFU.EX2 R41, R52 ;  /* 0x0000003400297308 */ /* 0x0007220000000800 */
[-C--:B-1----:R-:W-:Y:S01]  /*8430*/  FMUL.FTZ R88, R88, R4.reuse ;  /* 0x0000000458587220 */ /* 0x082fe20000410000 */
[-C--:B------:R-:W-:Y:S01]  /*8440*/  FMUL.FTZ R89, R89, R4.reuse ;  /* 0x0000000459597220 */ /* 0x080fe20000410000 */
[-C--:B------:R-:W-:Y:S01]  /*8450*/  FMUL.FTZ R92, R92, R4.reuse ;  /* 0x000000045c5c7220 */ /* 0x080fe20000410000 */
[-C--:B------:R-:W-:Y:S01]  /*8460*/  FMUL.FTZ R93, R93, R4.reuse ;  /* 0x000000045d5d7220 */ /* 0x080fe20000410000 */
[-C--:B------:R-:W-:Y:S01]  /*8470*/  FMUL.FTZ R96, R96, R4.reuse ;  /* 0x0000000460607220 */ /* 0x080fe20000410000 */
[-C--:B------:R-:W-:Y:S01]  /*8480*/  FMUL.FTZ R97, R97, R4.reuse ;  /* 0x0000000461617220 */ /* 0x080fe20000410000 */
[-C--:B------:R-:W-:Y:S01]  /*8490*/  FMUL.FTZ R100, R100, R4.reuse ;  /* 0x0000000464647220 */ /* 0x080fe20000410000 */
[----:B------:R-:W1:Y:S01]  /*84a0*/  MUFU.EX2 R166, R166 ;  /* 0x000000a600a67308 */ /* 0x000e620000000800 */
[-C--:B------:R-:W-:Y:S01]  /*84b0*/  FMUL.FTZ R101, R101, R4.reuse ;  /* 0x0000000465657220 */ /* 0x080fe20000410000 */
[-C--:B------:R-:W-:Y:S01]  /*84c0*/  FMUL.FTZ R104, R104, R4.reuse ;  /* 0x0000000468687220 */ /* 0x080fe20000410000 */
[-C--:B------:R-:W-:Y:S01]  /*84d0*/  FMUL.FTZ R105, R105, R4.reuse ;  /* 0x0000000469697220 */ /* 0x080fe20000410000 */
[-C--:B------:R-:W-:Y:S01]  /*84e0*/  FMUL.FTZ R108, R108, R4.reuse ;  /* 0x000000046c6c7220 */ /* 0x080fe20000410000 */
[-C--:B------:R-:W-:Y:S01]  /*84f0*/  FMUL.FTZ R109, R109, R4.reuse ;  /* 0x000000046d6d7220 */ /* 0x080fe20000410000 */
[-C--:B------:R-:W-:Y:S01]  /*8500*/  FMUL.FTZ R112, R112, R4.reuse ;  /* 0x0000000470707220 */ /* 0x080fe20000410000 */
[-C--:B------:R-:W-:Y:S01]  /*8510*/  FMUL.FTZ R113, R113, R4.reuse ;  /* 0x0000000471717220 */ /* 0x080fe20000410000 */
[----:B------:R-:W5:Y:S01]  /*8520*/  MUFU.EX2 R43, R47 ;  /* 0x0000002f002b7308 */ /* 0x000f620000000800 */
[-C--:B------:R-:W-:Y:S01]  /*8530*/  FMUL.FTZ R116, R116, R4.reuse ;  /* 0x0000000474747220 */ /* 0x080fe20000410000 */
[-C--:B------:R-:W-:Y:S01]  /*8540*/  FMUL.FTZ R117, R117, R4.reuse ;  /* 0x0000000475757220 */ /* 0x080fe20000410000 */
[-C--:B------:R-:W-:Y:S01]  /*8550*/  FMUL.FTZ R120, R120, R4.reuse ;  /* 0x0000000478787220 */ /* 0x080fe20000410000 */
[-C--:B------:R-:W-:Y:S01]  /*8560*/  FMUL.FTZ R121, R121, R4.reuse ;  /* 0x0000000479797220 */ /* 0x080fe20000410000 */
[-C--:B------:R-:W-:Y:S01]  /*8570*/  FMUL.FTZ R124, R124, R4.reuse ;  /* 0x000000047c7c7220 */ /* 0x080fe20000410000 */
[----:B------:R-:W-:Y:S01]  /*8580*/  FMUL.FTZ R125, R125, R4 ;  /* 0x000000047d7d7220 */ /* 0x000fe20000410000 */
[----:B0-----:R-:W-:Y:S01]  /*8590*/  FMNMX.FTZ R9, R71, R12, !PT ;  /* 0x0000000c47097209 */ /* 0x001fe20007810000 */
[----:B------:R-:W-:Y:S01]  /*85a0*/  MUFU.EX2 R160, R160 ;  /* 0x000000a000a07308 */ /* 0x000fe20000000800 */
[-C--:B------:R-:W-:Y:S01]  /*85b0*/  FMUL.FTZ R128, R128, R4.reuse ;  /* 0x0000000480807220 */ /* 0x080fe20000410000 */
[-C--:B------:R-:W-:Y:S01]  /*85c0*/  FMUL.FTZ R129, R129, R4.reuse ;  /* 0x0000000481817220 */ /* 0x080fe20000410000 */
[C---:B------:R-:W-:Y:S01]  /*85d0*/  FSETP.NEU.FTZ.AND P2, PT, R9.reuse, -INF , PT ;  /* 0xff8000000900780b */ /* 0x040fe20003f5d000 */
[----:B------:R-:W-:Y:S01]  /*85e0*/  FMUL.FTZ R61, R9, UR10 ;  /* 0x0000000a093d7c20 */ /* 0x000fe20008410000 */
[-C--:B------:R-:W-:Y:S01]  /*85f0*/  FMUL.FTZ R132, R132, R4.reuse ;  /* 0x0000000484847220 */ /* 0x080fe20000410000 */
[-C--:B------:R-:W-:Y:S01]  /*8600*/  FMUL.FTZ R133, R133, R4.reuse ;  /* 0x0000000485857220 */ /* 0x080fe20000410000 */
[-C--:B------:R-:W-:Y:S01]  /*8610*/  FMUL.FTZ R136, R136, R4.reuse ;  /* 0x0000000488887220 */ /* 0x080fe20000410000 */
[----:B------:R-:W-:Y:S01]  /*8620*/  MUFU.EX2 R45, R45 ;  /* 0x0000002d002d7308 */ /* 0x000fe20000000800 */
[----:B------:R-:W-:Y:S01]  /*8630*/  FSEL R61, R61, RZ, P2 ;  /* 0x000000ff3d3d7208 */ /* 0x000fe20001000000 */
[-C--:B------:R-:W-:Y:S01]  /*8640*/  FMUL.FTZ R137, R137, R4.reuse ;  /* 0x0000000489897220 */ /* 0x080fe20000410000 */
[-C--:B------:R-:W-:Y:S01]  /*8650*/  FMUL.FTZ R140, R140, R4.reuse ;  /* 0x000000048c8c7220 */ /* 0x080fe20000410000 */
[-C--:B------:R-:W-:Y:S01]  /*8660*/  FMUL.FTZ R141, R141, R4.reuse ;  /* 0x000000048d8d7220 */ /* 0x080fe20000410000 */
[----:B------:R-:W-:Y:S01]  /*8670*/  FMUL.FTZ R144, R144, R4 ;  /* 0x0000000490907220 */ /* 0x000fe20000410000 */
[----:B------:R-:W-:Y:S01]  /*8680*/  FFMA.FTZ R12, R7, UR10, -R61 ;  /* 0x0000000a070c7c23 */ /* 0x000fe2000801083d */
[----:B------:R-:W-:Y:S01]  /*8690*/  FFMA.FTZ R7, R4, R2, R65 ;  /* 0x0000000204077223 */ /* 0x000fe20000010041 */
[--C-:B------:R-:W-:Y:S01]  /*86a0*/  FFMA.FTZ R183, R11, UR10, -R61.reuse ;  /* 0x0000000a0bb77c23 */ /* 0x100fe2000801083d */
[--C-:B------:R-:W-:Y:S01]  /*86b0*/  FFMA.FTZ R181, R73, UR10, -R61.reuse ;  /* 0x0000000a49b57c23 */ /* 0x100fe2000801083d */
[----:B---3--:R-:W-:Y:S01]  /*86c0*/  FFMA.FTZ R52, R13, UR10, -R61 ;  /* 0x0000000a0d347c23 */ /* 0x008fe2000801083d */
[----:B------:R-:W-:Y:S01]  /*86d0*/  FADD.FTZ R7, R180, R7 ;  /* 0x00000007b4077221 */ /* 0x000fe20000010000 */
[----:B------:R-:W-:Y:S01]  /*86e0*/  MUFU.EX2 R12, R12 ;  /* 0x0000000c000c7308 */ /* 0x000fe20000000800 */
[--C-:B------:R-:W-:Y:S01]  /*86f0*/  FFMA.FTZ R177, R15, UR10, -R61.reuse ;  /* 0x0000000a0fb17c23 */ /* 0x100fe2000801083d */
[----:B------:R-:W-:Y:S01]  /*8700*/  FFMA.FTZ R20, R20, UR10, -R61 ;  /* 0x0000000a14147c23 */ /* 0x000fe2000801083d */
[----:B------:R-:W-:Y:S01]  /*8710*/  FADD.FTZ R2, R182, R7 ;  /* 0x00000007b6027221 */ /* 0x000fe20000010000 */
[--C-:B------:R-:W-:Y:S01]  /*8720*/  FFMA.FTZ R179, R21, UR10, -R61.reuse ;  /* 0x0000000a15b37c23 */ /* 0x100fe2000801083d */
[--C-:B------:R-:W-:Y:S01]  /*8730*/  FFMA.FTZ R24, R24, UR10, -R61.reuse ;  /* 0x0000000a18187c23 */ /* 0x100fe2000801083d */
[--C-:B------:R-:W-:Y:S01]  /*8740*/  FFMA.FTZ R173, R25, UR10, -R61.reuse ;  /* 0x0000000a19ad7c23 */ /* 0x100fe2000801083d */
[----:B------:R-:W-:Y:S01]  /*8750*/  FADD.FTZ R7, R67, R2 ;  /* 0x0000000243077221 */ /* 0x000fe20000010000 */
[----:B------:R-:W-:Y:S01]  /*8760*/  MUFU.EX2 R181, R181 ;  /* 0x000000b500b57308 */ /* 0x000fe20000000800 */
[--C-:B------:R-:W-:Y:S01]  /*8770*/  FFMA.FTZ R26, R26, UR10, -R61.reuse ;  /* 0x0000000a1a1a7c23 */ /* 0x100fe2000801083d */
[----:B------:R-:W-:Y:S01]  /*8780*/  FFMA.FTZ R175, R27, UR10, -R61 ;  /* 0x0000000a1baf7c23 */ /* 0x000fe2000801083d */
[----:B------:R-:W-:Y:S01]  /*8790*/  FADD.FTZ R2, R176, R7 ;  /* 0x00000007b0027221 */ /* 0x000fe20000010000 */
[----:B------:R-:W-:Y:S01]  /*87a0*/  F2FP.F16.F32.PACK_AB R176, R5, R176 ;  /* 0x000000b005b0723e */ /* 0x000fe200000000ff */
[--C-:B------:R-:W-:Y:S01]  /*87b0*/  FFMA.FTZ R28, R28, UR10, -R61.reuse ;  /* 0x0000000a1c1c7c23 */ /* 0x100fe2000801083d */
[--C-:B------:R-:W-:Y:S01]  /*87c0*/  FFMA.FTZ R169, R29, UR10, -R61.reuse ;  /* 0x0000000a1da97c23 */ /* 0x100fe2000801083d */
        /* <DEDUP_REMOVED lines=21> */
[----:B------:R-:W-:Y:S01]  /*8920*/  FSEL R7, R9, RZ, P2 ;  /* 0x000000ff09077208 */ /* 0x000fe20001000000 */
[--C-:B------:R-:W-:Y:S01]  /*8930*/  FFMA.FTZ R42, R42, UR10, -R61.reuse ;  /* 0x0000000a2a2a7c23 */ /* 0x100fe2000801083d */
[--C-:B------:R-:W-:Y:S01]  /*8940*/  FFMA.FTZ R10, R10, UR10, -R61.reuse ;  /* 0x0000000a0a0a7c23 */ /* 0x100fe2000801083d */
[----:B------:R-:W-:Y:S01]  /*8950*/  FADD.FTZ R11, R35, R2 ;  /* 0x00000002230b7221 */ /* 0x000fe20000010000 */
[----:B------:R-:W-:Y:S01]  /*8960*/  MUFU.EX2 R177, R177 ;  /* 0x000000b100b17308 */ /* 0x000fe20000000800 */
[----:B------:R-:W-:Y:S01]  /*8970*/  FADD.FTZ R7, -R7, R6 ;  /* 0x0000000607077221 */ /* 0x000fe20000010100 */
[----:B------:R-:W-:Y:S01]  /*8980*/  FFMA.FTZ R44, R44, UR10, -R61 ;  /* 0x0000000a2c2c7c23 */ /* 0x000fe2000801083d */
[----:B------:R-:W-:Y:S01]  /*8990*/  FADD.FTZ R2, R168, R11 ;  /* 0x0000000ba8027221 */ /* 0x000fe20000010000 */
[--C-:B------:R-:W-:Y:S01]  /*89a0*/  FFMA.FTZ R50, R50, UR10, -R61.reuse ;  /* 0x0000000a32327c23 */ /* 0x100fe2000801083d */
[----:B------:R-:W-:Y:S01]  /*89b0*/  FMUL.FTZ R6, R7, UR10 ;  /* 0x0000000a07067c20 */ /* 0x000fe20008410000 */
[--C-:B------:R-:W-:Y:S01]  /*89c0*/  FFMA.FTZ R46, R46, UR10, -R61.reuse ;  /* 0x0000000a2e2e7c23 */ /* 0x100fe2000801083d */
[----:B------:R-:W-:Y:S01]  /*89d0*/  FADD.FTZ R7, R37, R2 ;  /* 0x0000000225077221 */ /* 0x000fe20000010000 */
[----:B------:R-:W-:Y:S01]  /*89e0*/  MUFU.EX2 R47, R56 ;  /* 0x00000038002f7308 */ /* 0x000fe20000000800 */
[--C-:B------:R-:W-:Y:S01]  /*89f0*/  FFMA.FTZ R14, R14, UR10, -R61.reuse ;  /* 0x0000000a0e0e7c23 */ /* 0x100fe2000801083d */
[----:B------:R-:W-:Y:S01]  /*8a00*/  FFMA.FTZ R48, R48, UR10, -R61 ;  /* 0x0000000a30307c23 */ /* 0x000fe2000801083d */
[----:B------:R-:W-:Y:S01]  /*8a10*/  FADD.FTZ R2, R170, R7 ;  /* 0x00000007aa027221 */ /* 0x000fe20000010000 */
[----:B------:R-:W-:Y:S01]  /*8a20*/  IMAD.U32 R13, RZ, RZ, UR47 ;  /* 0x0000002fff0d7e24 */ /* 0x000fe2000f8e00ff */
[----:B------:R-:W-:Y:S01]  /*8a30*/  ISETP.GT.AND P2, PT, R3, UR61, PT ;  /* 0x0000003d03007c0c */ /* 0x000fe2000bf44270 */
[----:B------:R-:W-:Y:S01]  /*8a40*/  UMOV UR47, UR60 ;  /* 0x0000003c002f7c82 */ /* 0x000fe20008000000 */
[----:B------:R-:W-:Y:S01]  /*8a50*/  FADD.FTZ R7, R39, R2 ;  /* 0x0000000227077221 */ /* 0x000fe20000010000 */
[----:B------:R-:W0:Y:S01]  /*8a60*/  MUFU.EX2 R6, R6 ;  /* 0x0000000600067308 */ /* 0x000e220000000800 */
[----:B------:R-:W-:Y:S01]  /*8a70*/  @!P1 LEA R13, R13, UR41, 0x3 ;  /* 0x000000290d0d9c11 */ /* 0x000fe2000f8e18ff */
[-C--:B------:R-:W-:Y:S01]  /*8a80*/  FMUL.FTZ R145, R145, R4.reuse ;  /* 0x0000000491917220 */ /* 0x080fe20000410000 */
[----:B--2---:R-:W-:Y:S01]  /*8a90*/  FADD.FTZ R2, R164, R7 ;  /* 0x00000007a4027221 */ /* 0x004fe20000010000 */
[-C--:B------:R-:W-:Y:S01]  /*8aa0*/  FMUL.FTZ R148, R148, R4.reuse ;  /* 0x0000000494947220 */ /* 0x080fe20000410000 */
[----:B------:R-:W-:Y:S01]  /*8ab0*/  FMUL.FTZ R149, R149, R4 ;  /* 0x0000000495957220 */ /* 0x000fe20000410000 */
[----:B------:R-:W-:-:S02]  /*8ac0*/  @!P1 VIADD R13, R13, 0x28860 ;  /* 0x000288600d0d9836 */ /* 0x000fc40000000000 */
[----:B----4-:R-:W-:Y:S01]  /*8ad0*/  FADD.FTZ R7, R41, R2 ;  /* 0x0000000229077221 */ /* 0x010fe20000010000 */
[----:B------:R-:W-:Y:S01]  /*8ae0*/  MUFU.EX2 R20, R20 ;  /* 0x0000001400147308 */ /* 0x000fe20000000800 */
[----:B------:R-:W-:Y:S01]  /*8af0*/  F2FP.F16.F32.PACK_AB R180, R180, R65 ;  /* 0x00000041b4b4723e */ /* 0x000fe200000000ff */
[----:B------:R-:W-:Y:S02]  /*8b00*/  VIADD R3, R3, 0xffffffff ;  /* 0xffffffff03037836 */ /* 0x000fe40000000000 */
[----:B-1----:R-:W-:Y:S01]  /*8b10*/  FADD.FTZ R2, R166, R7 ;  /* 0x00000007a6027221 */ /* 0x002fe20000010000 */
[----:B------:R-:W-:Y:S01]  /*8b20*/  @!P1 PRMT R13, RZ, 0x654, R13 ;  /* 0x00000654ff0d9816 */ /* 0x000fe2000000000d */
[----:B------:R-:W-:Y:S01]  /*8b30*/  IMAD.MOV.U32 R4, RZ, RZ, R8 ;  /* 0x000000ffff047224 */ /* 0x000fe200078e0008 */
[----:B------:R-:W-:Y:S01]  /*8b40*/  F2FP.F16.F32.PACK_AB R182, R67, R182 ;  /* 0x000000b643b6723e */ /* 0x000fe200000000ff */
[----:B-----5:R-:W-:Y:S01]  /*8b50*/  FADD.FTZ R11, R43, R2 ;  /* 0x000000022b0b7221 */ /* 0x020fe20000010000 */
[----:B------:R-:W1:Y:S01]  /*8b60*/  MUFU.EX2 R156, R156 ;  /* 0x0000009c009c7308 */ /* 0x000e620000000800 */
[----:B0-----:R-:W-:Y:S01]  /*8b70*/  FFMA.FTZ R7, R6, R0, R181 ;  /* 0x0000000006077223 */ /* 0x001fe200000100b5 */
[----:B------:R0:W-:Y:S01]  /*8b80*/  @!P1 SYNCS.ARRIVE.TRANS64.RED.A1T0 RZ, [R13+URZ], RZ ;  /* 0x000000ff0dff99a7 */ /* 0x0001e2000810043f */
[----:B------:R-:W-:Y:S01]  /*8b90*/  FADD.FTZ R2, R160, R11 ;  /* 0x0000000ba0027221 */ /* 0x000fe20000010000 */
[-C--:B------:R-:W-:Y:S01]  /*8ba0*/  FMUL.FTZ R90, R90, R6.reuse ;  /* 0x000000065a5a7220 */ /* 0x080fe20000410000 */
[----:B------:R-:W-:Y:S01]  /*8bb0*/  FADD.FTZ R0, R12, R7 ;  /* 0x000000070c007221 */ /* 0x000fe20000010000 */
[-C--:B------:R-:W-:Y:S01]  /*8bc0*/  FMUL.FTZ R91, R91, R6.reuse ;  /* 0x000000065b5b7220 */ /* 0x080fe20000410000 */
[----:B------:R-:W-:Y:S01]  /*8bd0*/  FADD.FTZ R11, R45, R2 ;  /* 0x000000022d0b7221 */ /* 0x000fe20000010000 */
[----:B------:R-:W2:Y:S01]  /*8be0*/  MUFU.EX2 R179, R179 ;  /* 0x000000b300b37308 */ /* 0x000ea20000000800 */
[----:B------:R-:W-:Y:S01]  /*8bf0*/  FADD.FTZ R7, R183, R0 ;  /* 0x00000000b7077221 */ /* 0x000fe20000010000 */
[-C--:B------:R-:W-:Y:S01]  /*8c00*/  FMUL.FTZ R94, R94, R6.reuse ;  /* 0x000000065e5e7220 */ /* 0x080fe20000410000 */
[----:B------:R-:W-:Y:S01]  /*8c10*/  FADD.FTZ R54, R162, R11 ;  /* 0x0000000ba2367221 */ /* 0x000fe20000010000 */
[-C--:B------:R-:W-:Y:S01]  /*8c20*/  FMUL.FTZ R95, R95, R6.reuse ;  /* 0x000000065f5f7220 */ /* 0x080fe20000410000 */
[----:B------:R-:W-:Y:S01]  /*8c30*/  FADD.FTZ R2, R52, R7 ;  /* 0x0000000734027221 */ /* 0x000fe20000010000 */
[-C--:B------:R-:W-:Y:S01]  /*8c40*/  FMUL.FTZ R98, R98, R6.reuse ;  /* 0x0000000662627220 */ /* 0x080fe20000410000 */
[----:B------:R-:W-:Y:S01]  /*8c50*/  FADD.FTZ R7, R47, R54 ;  /* 0x000000362f077221 */ /* 0x000fe20000010000 */
[----:B------:R-:W3:Y:S01]  /*8c60*/  MUFU.EX2 R53, R53 ;  /* 0x0000003500357308 */ /* 0x000ee20000000800 */
[----:B------:R-:W-:Y:S01]  /*8c70*/  FADD.FTZ R5, R177, R2 ;  /* 0x00000002b1057221 */ /* 0x000fe20000010000 */
[-C--:B------:R-:W-:Y:S01]  /*8c80*/  FMUL.FTZ R99, R99, R6.reuse ;  /* 0x0000000663637220 */ /* 0x080fe20000410000 */
[----:B-1----:R-:W-:Y:S01]  /*8c90*/  FADD.FTZ R54, R156, R7 ;  /* 0x000000079c367221 */ /* 0x002fe20000010000 */
[-C--:B------:R-:W-:Y:S01]  /*8ca0*/  FMUL.FTZ R102, R102, R6.reuse ;  /* 0x0000000666667220 */ /* 0x080fe20000410000 */
[----:B------:R-:W-:Y:S01]  /*8cb0*/  FADD.FTZ R2, R20, R5 ;  /* 0x0000000514027221 */ /* 0x000fe20000010000 */
[-C--:B------:R-:W-:Y:S01]  /*8cc0*/  FMUL.FTZ R103, R103, R6.reuse ;  /* 0x0000000667677220 */ /* 0x080fe20000410000 */
[-C--:B------:R-:W-:Y:S01]  /*8cd0*/  FMUL.FTZ R106, R106, R6.reuse ;  /* 0x000000066a6a7220 */ /* 0x080fe20000410000 */
[----:B------:R-:W1:Y:S01]  /*8ce0*/  MUFU.EX2 R24, R24 ;  /* 0x0000001800187308 */ /* 0x000e620000000800 */
[----:B--2---:R-:W-:Y:S01]  /*8cf0*/  FADD.FTZ R5, R179, R2 ;  /* 0x00000002b3057221 */ /* 0x004fe20000010000 */
[-C--:B------:R-:W-:Y:S01]  /*8d00*/  FMUL.FTZ R107, R107, R6.reuse ;  /* 0x000000066b6b7220 */ /* 0x080fe20000410000 */
[-C--:B------:R-:W-:Y:S01]  /*8d10*/  FMUL.FTZ R110, R110, R6.reuse ;  /* 0x000000066e6e7220 */ /* 0x080fe20000410000 */
[-C--:B------:R-:W-:Y:S01]  /*8d20*/  FMUL.FTZ R111, R111, R6.reuse ;  /* 0x000000066f6f7220 */ /* 0x080fe20000410000 */
[-C--:B------:R-:W-:Y:S01]  /*8d30*/  FMUL.FTZ R114, R114, R6.reuse ;  /* 0x0000000672727220 */ /* 0x080fe20000410000 */
[-C--:B------:R-:W-:Y:S01]  /*8d40*/  FMUL.FTZ R115, R115, R6.reuse ;  /* 0x0000000673737220 */ /* 0x080fe20000410000 */
[-C--:B------:R-:W-:Y:S01]  /*8d50*/  FMUL.FTZ R118, R118, R6.reuse ;  /* 0x0000000676767220 */ /* 0x080fe20000410000 */
[----:B------:R-:W-:Y:S01]  /*8d60*/  MUFU.EX2 R158, R158 ;  /* 0x0000009e009e7308 */ /* 0x000fe20000000800 */
[----:B---3--:R-:W-:Y:S01]  /*8d70*/  FADD.FTZ R7, R53, R54 ;  /* 0x0000003635077221 */ /* 0x008fe20000010000 */
[-C--:B------:R-:W-:Y:S01]  /*8d80*/  FMUL.FTZ R119, R119, R6.reuse ;  /* 0x0000000677777220 */ /* 0x080fe20000410000 */
        /* <DEDUP_REMOVED lines=13> */
[----:B------:R-:W-:Y:S01]  /*8e60*/  MUFU.EX2 R55, R55 ;  /* 0x0000003700377308 */ /* 0x000fe20000000800 */
[-C--:B------:R-:W-:Y:S01]  /*8e70*/  FMUL.FTZ R143, R143, R6.reuse ;  /* 0x000000068f8f7220 */ /* 0x080fe20000410000 */
[-C--:B------:R-:W-:Y:S01]  /*8e80*/  FMUL.FTZ R146, R146, R6.reuse ;  /* 0x0000000692927220 */ /* 0x080fe20000410000 */
[-C--:B------:R-:W-:Y:S01]  /*8e90*/  FMUL.FTZ R147, R147, R6.reuse ;  /* 0x0000000693937220 */ /* 0x080fe20000410000 */
[-C--:B------:R-:W-:Y:S01]  /*8ea0*/  FMUL.FTZ R150, R150, R6.reuse ;  /* 0x0000000696967220 */ /* 0x080fe20000410000 */
[----:B------:R-:W-:Y:S01]  /*8eb0*/  FMUL.FTZ R151, R151, R6 ;  /* 0x0000000697977220 */ /* 0x000fe20000410000 */
[----:B------:R-:W-:Y:S01]  /*8ec0*/  F2FP.F16.F32.PACK_AB R178, R31, R178 ;  /* 0x000000b21fb2723e */ /* 0x000fe200000000ff */
[----:B------:R-:W-:Y:S01]  /*8ed0*/  IMAD.MOV.U32 R6, RZ, RZ, R9 ;  /* 0x000000ffff067224 */ /* 0x000fe200078e0009 */
[----:B------:R-:W1:Y:S01]  /*8ee0*/  MUFU.EX2 R26, R26 ;  /* 0x0000001a001a7308 */ /* 0x000e620000000800 */
[----:B--2---:R-:W-:Y:S01]  /*8ef0*/  FADD.FTZ R5, R173, R2 ;  /* 0x00000002ad057221 */ /* 0x004fe20000010000 */
[----:B------:R-:W-:-:S02]  /*8f00*/  F2FP.F16.F32.PACK_AB R172, R33, R172 ;  /* 0x000000ac21ac723e */ /* 0x000fc400000000ff */
[----:B------:R-:W-:Y:S02]  /*8f10*/  F2FP.F16.F32.PACK_AB R174, R35, R174 ;  /* 0x000000ae23ae723e */ /* 0x000fe400000000ff */
[----:B------:R-:W-:Y:S02]  /*8f20*/  F2FP.F16.F32.PACK_AB R168, R37, R168 ;  /* 0x000000a825a8723e */ /* 0x000fe400000000ff */
[----:B------:R-:W-:Y:S01]  /*8f30*/  MUFU.EX2 R152, R152 ;  /* 0x0000009800987308 */ /* 0x000fe20000000800 */
[----:B------:R-:W-:Y:S02]  /*8f40*/  F2FP.F16.F32.PACK_AB R170, R39, R170 ;  /* 0x000000aa27aa723e */ /* 0x000fe400000000ff */
[----:B------:R-:W-:Y:S02]  /*8f50*/  F2FP.F16.F32.PACK_AB R164, R41, R164 ;  /* 0x000000a429a4723e */ /* 0x000fe400000000ff */
[----:B------:R-:W-:Y:S02]  /*8f60*/  F2FP.F16.F32.PACK_AB R166, R43, R166 ;  /* 0x000000a62ba6723e */ /* 0x000fe400000000ff */
[----:B------:R-:W-:Y:S01]  /*8f70*/  F2FP.F16.F32.PACK_AB R160, R45, R160 ;  /* 0x000000a02da0723e */ /* 0x000fe200000000ff */
[----:B------:R-:W2:Y:S01]  /*8f80*/  MUFU.EX2 R175, R175 ;  /* 0x000000af00af7308 */ /* 0x000ea20000000800 */
[----:B-1----:R-:W-:Y:S01]  /*8f90*/  FADD.FTZ R2, R26, R5 ;  /* 0x000000051a027221 */ /* 0x002fe20000010000 */
        /* <DEDUP_REMOVED lines=8> */
[----:B------:R-:W1:Y:S01]  /*9020*/  MUFU.EX2 R28, R28 ;  /* 0x0000001c001c7308 */ /* 0x000e620000000800 */
[----:B--2---:R-:W-:-:S07]  /*9030*/  FADD.FTZ R5, R175, R2 ;  /* 0x00000002af057221 */ /* 0x004fce0000010000 */
[----:B------:R-:W2:Y:S08]  /*9040*/  MUFU.EX2 R154, R154 ;  /* 0x0000009a009a7308 */ /* 0x000eb00000000800 */
[----:B------:R3:W-:Y:S01]  /*9050*/  MUFU.EX2 R0, R36 ;  /* 0x0000002400007308 */ /* 0x0007e20000000800 */
[C---:B-1----:R-:W-:Y:S01]  /*9060*/  FADD.FTZ R2, R28.reuse, R5 ;  /* 0x000000051c027221 */ /* 0x042fe20000010000 */
[----:B------:R-:W-:-:S06]  /*9070*/  F2FP.F16.F32.PACK_AB R175, R28, R175 ;  /* 0x000000af1caf723e */ /* 0x000fcc00000000ff */
[----:B------:R-:W1:Y:S01]  /*9080*/  MUFU.EX2 R169, R169 ;  /* 0x000000a900a97308 */ /* 0x000e620000000800 */
[----:B---3--:R-:W-:Y:S01]  /*9090*/  FADD.FTZ R36, R158, R7 ;  /* 0x000000079e247221 */ /* 0x008fe20000010000 */
[----:B------:R-:W-:-:S03]  /*90a0*/  F2FP.F16.F32.PACK_AB R158, R55, R158 ;  /* 0x0000009e379e723e */ /* 0x000fc600000000ff */
[----:B------:R-:W-:-:S03]  /*90b0*/  FADD.FTZ R7, R55, R36 ;  /* 0x0000002437077221 */ /* 0x000fc60000010000 */
[----:B------:R-:W3:Y:S01]  /*90c0*/  MUFU.EX2 R59, R63 ;  /* 0x0000003f003b7308 */ /* 0x000ee20000000800 */
[----:B------:R-:W-:Y:S01]  /*90d0*/  FADD.FTZ R36, R152, R7 ;  /* 0x0000000798247221 */ /* 0x000fe20000010000 */
[----:B------:R-:W-:-:S03]  /*90e0*/  F2FP.F16.F32.PACK_AB R152, R57, R152 ;  /* 0x000000983998723e */ /* 0x000fc600000000ff */
[----:B------:R-:W-:-:S03]  /*90f0*/  FADD.FTZ R7, R57, R36 ;  /* 0x0000002439077221 */ /* 0x000fc60000010000 */
[----:B------:R-:W4:Y:S01]  /*9100*/  MUFU.EX2 R30, R30 ;  /* 0x0000001e001e7308 */ /* 0x000f220000000800 */
[----:B--2---:R-:W-:Y:S01]  /*9110*/  FADD.FTZ R36, R154, R7 ;  /* 0x000000079a247221 */ /* 0x004fe20000010000 */
[----:B-1----:R-:W-:-:S06]  /*9120*/  FADD.FTZ R5, R169, R2 ;  /* 0x00000002a9057221 */ /* 0x002fcc0000010000 */
[----:B------:R-:W1:Y:S01]  /*9130*/  MUFU.EX2 R171, R171 ;  /* 0x000000ab00ab7308 */ /* 0x000e620000000800 */
[C---:B---3--:R-:W-:Y:S01]  /*9140*/  FADD.FTZ R2, R59.reuse, R36 ;  /* 0x000000243b027221 */ /* 0x048fe20000010000 */
[----:B------:R-:W-:-:S06]  /*9150*/  F2FP.F16.F32.PACK_AB R154, R59, R154 ;  /* 0x0000009a3b9a723e */ /* 0x000fcc00000000ff */
[----:B------:R-:W2:Y:S01]  /*9160*/  MUFU.EX2 R32, R32 ;  /* 0x0000002000207308 */ /* 0x000ea20000000800 */
[C---:B----4-:R-:W-:Y:S01]  /*9170*/  FADD.FTZ R36, R30.reuse, R5 ;  /* 0x000000051e247221 */ /* 0x050fe20000010000 */
[----:B------:R-:W-:-:S06]  /*9180*/  F2FP.F16.F32.PACK_AB R169, R30, R169 ;  /* 0x000000a91ea9723e */ /* 0x000fcc00000000ff */
        /* <DEDUP_REMOVED lines=8> */
[C---:B-1----:R-:W-:Y:S01]  /*9210*/  FADD.FTZ R36, R34.reuse, R5 ;  /* 0x0000000522247221 */ /* 0x042fe20000010000 */
[----:B------:R-:W-:-:S06]  /*9220*/  F2FP.F16.F32.PACK_AB R165, R34, R165 ;  /* 0x000000a522a5723e */ /* 0x000fcc00000000ff */
[----:B------:R-:W1:Y:S01]  /*9230*/  MUFU.EX2 R38, R38 ;  /* 0x0000002600267308 */ /* 0x000e620000000800 */
[----:B--2---:R-:W-:Y:S01]  /*9240*/  FADD.FTZ R5, R167, R36 ;  /* 0x00000024a7057221 */ /* 0x004fe20000010000 */
[----:B------:R-:W-:-:S03]  /*9250*/  F2FP.F16.F32.PACK_AB R167, R0, R167 ;  /* 0x000000a700a7723e */ /* 0x000fc600000000ff */
[----:B------:R-:W-:-:S03]  /*9260*/  FADD.FTZ R36, R0, R5 ;  /* 0x0000000500247221 */ /* 0x000fc60000010000 */
        /* <DEDUP_REMOVED lines=24> */
[----:B------:R-:W-:-:S03]  /*93f0*/  F2FP.F16.F32.PACK_AB R153, R46, R153 ;  /* 0x000000992e99723e */ /* 0x000fc600000000ff */
[----:B-1----:R-:W-:-:S04]  /*9400*/  FADD.FTZ R36, R155, R36 ;  /* 0x000000249b247221 */ /* 0x002fc80000010000 */
[C---:B--2---:R-:W-:Y:S01]  /*9410*/  FADD.FTZ R0, R48.reuse, R36 ;  /* 0x0000002430007221 */ /* 0x044fe20000010000 */
[----:B------:R-:W-:Y:S01]  /*9420*/  F2FP.F16.F32.PACK_AB R155, R48, R155 ;  /* 0x0000009b309b723e */ /* 0x000fe200000000ff */
[----:B0-----:R-:W-:Y:S06]  /*9430*/  @P2 BRA `(.L_x_7468) ;  /* 0xffffffc400dc2947 */ /* 0x001fec000383ffff */
[----:B------:R-:W-:Y:S01]  /*9440*/  IMAD.MOV.U32 R6, RZ, RZ, R9 ;  /* 0x000000ffff067224 */ /* 0x000fe200078e0009 */
[----:B------:R-:W-:Y:S01]  /*9450*/  UMOV UR47, UR60 ;  /* 0x0000003c002f7c82 */ /* 0x000fe20008000000 */
[----:B------:R-:W-:Y:S01]  /*9460*/  IMAD.MOV.U32 R4, RZ, RZ, R8 ;  /* 0x000000ffff047224 */ /* 0x000fe200078e0008 */
[----:B------:R-:W-:-:S06]  /*9470*/  UMOV UR50, UR59 ;  /* 0x0000003b00327c82 */ /* 0x000fcc0008000000 */
.L_x_7451:
[----:B------:R-:W-:Y:S01]  /*9480*/  ULDC UR6, c[0x0][0x448] ;  /* 0x0001120000067ab9 */ /* 0x000fe20000000800 */
[----:B------:R-:W-:Y:S01]  /*9490*/  ULDC UR11, c[0x0][0x9e4] ;  /* 0x00027900000b7ab9 */ /* 0x000fe20000000800 */
[----:B------:R-:W-:Y:S02]  /*94a0*/  UISETP.NE.AND UP0, UPT, UR6, 0x1, UPT ;  /* 0x000000010600788c */ /* 0x000fe4000bf05270 */
[----:B------:R-:W-:Y:S02]  /*94b0*/  UISETP.GE.AND UP1, UPT, UR11, 0x1, UPT ;  /* 0x000000010b00788c */ /* 0x000fe4000bf26270 */
[----:B------:R-:W-:Y:S02]  /*94c0*/  UIADD3 UR14, UR37, 0x7f, URZ ;  /* 0x0000007f250e7890 */ /* 0x000fe4000fffe03f */
[----:B------:R-:W-:Y:S02]  /*94d0*/  UIADD3 UR15, UR38, 0x1, -UR46 ;  /* 0x00000001260f7890 */ /* 0x000fe4000fffe82e */
[----:B------:R-:W-:Y:S01]  /*94e0*/  PLOP3.LUT P5, PT, PT, PT, UP1, 0x80, 0x0 ;  /* 0x000000000000781c */ /* 0x000fe20003faf018 */
[----:B------:R-:W-:-:S02]  /*94f0*/  ULDC UR19, c[0x0][0x9dc] ;  /* 0x0002770000137ab9 */ /* 0x000fc40000000800 */
[----:B------:R-:W-:Y:S01]  /*9500*/  @UP0 ULDC UR6, c[0x0][0x44c] ;  /* 0x0001130000060ab9 */ /* 0x000fe20000000800 */
[----:B------:R-:W-:Y:S01]  /*9510*/  @UP0 ULDC UR18, c[0x0][0x450] ;  /* 0x0001140000120ab9 */ /* 0x000fe20000000800 */
[----:B------:R-:W-:-:S04]  /*9520*/  UIMAD.WIDE.U32 UR6, UR14, UR6, URZ ;  /* 0x000000060e0672a5 */ /* 0x000fc8000f8e003f */
[----:B------:R-:W-:-:S04]  /*9530*/  @UP0 USHF.R.U32.HI UR14, URZ, UR18, UR7 ;  /* 0x000000123f0e0299 */ /* 0x000fc80008011607 */
[----:B------:R-:W-:-:S04]  /*9540*/  UIADD3 UR14, UR15, UR14, URZ ;  /* 0x0000000e0f0e7290 */ /* 0x000fc8000fffe03f */
[----:B------:R-:W-:Y:S01]  /*9550*/  UIADD3 UR19, UR14, -UR19, URZ ;  /* 0x800000130e137290 */ /* 0x000fe2000fffe03f */
[----:B------:R-:W-:Y:S11]  /*9560*/  @!P5 BRA `(.L_x_7469) ;  /* 0x000000000048d947 */ /* 0x000ff60003800000 */
        /* <DEDUP_REMOVED lines=11> */
.L_x_7470:
[----:B------:R-:W-:-:S11]  /*9620*/  UISETP.NE.AND UP1, UPT, UR11, 0x1, UPT ;  /* 0x000000010b00788c */ /* 0x000fd6000bf25270 */
[----:B------:R-:W-:Y:S02]  /*9630*/  @UP1 ULDC.64 UR6, c[0x0][0x9e8] ;  /* 0x00027a0000061ab9 */ /* 0x000fe40000000a00 */
[----:B------:R-:W-:-:S04]  /*9640*/  UIMAD.WIDE.U32 UR14, UR18, UR6, URZ ;  /* 0x00000006120e72a5 */ /* 0x000fc8000f8e003f */
[----:B------:R-:W-:-:S12]  /*9650*/  @UP1 USHF.R.U32.HI UR18, URZ, UR7, UR15 ;  /* 0x000000073f121299 */ /* 0x000fd8000801160f */
.L_x_7471:
[----:B------:R-:W-:-:S04]  /*9660*/  UIMAD UR11, UR18, UR11, URZ ;  /* 0x0000000b120b72a4 */ /* 0x000fc8000f8e023f */
[----:B------:R-:W-:-:S04]  /*9670*/  UISETP.LT.AND UP1, UPT, UR19, UR11, UPT ;  /* 0x0000000b1300728c */ /* 0x000fc8000bf21270 */
[----:B------:R-:W-:-:S12]  /*9680*/  USEL UR19, UR19, UR11, !UP1 ;  /* 0x0000000b13137287 */ /* 0x000fd8000c800000 */
.L_x_7469:
[----:B------:R-:W-:-:S04]  /*9690*/  UIADD3 UR19, UR19, 0x7f, URZ ;  /* 0x0000007f13137890 */ /* 0x000fc8000fffe03f */
        /* <DEDUP_REMOVED lines=13> */
.L_x_7481:
        /* <DEDUP_REMOVED lines=9> */
.L_x_7474:
[----:B------:R-:W-:Y:S01]  /*9800*/  ULEA UR6, UR47, UR41, 0x3 ;  /* 0x000000292f067291 */ /* 0x000fe2000f8e183f */
[----:B------:R-:W-:-:S05]  /*9810*/  IMAD.U32 R4, RZ, RZ, UR50 ;  /* 0x00000032ff047e24 */ /* 0x000fca000f8e00ff */
[----:B------:R-:W-:-:S04]  /*9820*/  SHF.L.U32 R4, R4, 0x1f, RZ ;  /* 0x0000001f04047819 */ /* 0x000fc800000006ff */
[----:B------:R0:W1:Y:S01]  /*9830*/  SYNCS.PHASECHK.TRANS64.TRYWAIT P2, [UR6+0x28830], R4 ;  /* 0x02883004ff0075a7 */ /* 0x0000620008040146 */
[----:B------:R-:W-:Y:S05]  /*9840*/  @!P0 BRA `(.L_x_7475) ;  /* 0x0000000000048947 */ /* 0x000fea0003800000 */
[----:B------:R-:W-:Y:S01]  /*9850*/  BPT.TRAP 0x1 ;  /* 0x000000040000795c */ /* 0x000fe20000300000 */
.L_x_7475:
[----:B-1----:R-:W-:Y:S05]  /*9860*/  @P2 BRA `(.L_x_7473) ;  /* 0x0000000000082947 */ /* 0x002fea0003800000 */
[----:B------:R-:W1:Y:S02]  /*9870*/  SYNCS.PHASECHK.TRANS64.TRYWAIT P2, [UR6+0x28830], R4 ;  /* 0x02883004ff0075a7 */ /* 0x000e640008040146 */
[----:B-1----:R-:W-:Y:S05]  /*9880*/  @!P2 BRA `(.L_x_7476) ;  /* 0x000001080090a947 */ /* 0x002fea0003800000 */
.L_x_7473:
        /* <DEDUP_REMOVED lines=47> */
.L_x_7478:
[----:B------:R-:W-:Y:S01]  /*9b80*/  ULEA UR6, UR58, UR41, 0x3 ;  /* 0x000000293a067291 */ /* 0x000fe2000f8e183f */
[----:B------:R-:W-:-:S05]  /*9b90*/  IMAD.U32 R4, RZ, RZ, UR59 ;  /* 0x0000003bff047e24 */ /* 0x000fca000f8e00ff */
[----:B------:R-:W-:-:S04]  /*9ba0*/  SHF.L.U32 R4, R4, 0x1f, RZ ;  /* 0x0000001f04047819 */ /* 0x000fc800000006ff */
[----:B------:R0:W1:Y:S01]  /*9bb0*/  SYNCS.PHASECHK.TRANS64.TRYWAIT P2, [UR6+0x28850], R4 ;  /* 0x02885004ff0075a7 */ /* 0x0000620008040146 */
[----:B------:R-:W-:Y:S05]  /*9bc0*/  @!P0 BRA `(.L_x_7479) ;  /* 0x0000000000048947 */ /* 0x000fea0003800000 */
[----:B------:R-:W-:Y:S01]  /*9bd0*/  BPT.TRAP 0x1 ;  /* 0x000000040000795c */ /* 0x000fe20000300000 */
.L_x_7479:
[----:B-1----:R-:W-:Y:S05]  /*9be0*/  @P2 BRA `(.L_x_7477) ;  /* 0x0000000000082947 */ /* 0x002fea0003800000 */
[----:B------:R-:W1:Y:S02]  /*9bf0*/  SYNCS.PHASECHK.TRANS64.TRYWAIT P2, [UR6+0x28850], R4 ;  /* 0x02885004ff0075a7 */ /* 0x000e640008040146 */
[----:B-1----:R-:W-:Y:S05]  /*9c00*/  @!P2 BRA `(.L_x_7480) ;  /* 0x0000010400c8a947 */ /* 0x002fea0003800000 */
.L_x_7477:
[----:B------:R-:W-:Y:S01]  /*9c10*/  UIADD3 UR6, UR41, 0x400, URZ ;  /* 0x0000040029067890 */ /* 0x000fe2000fffe03f */
[----:B------:R-:W-:Y:S01]  /*9c20*/  WARPGROUP.ARRIVE ;  /* 0x00000000000079c5 */ /* 0x000fe20000000000 */
[----:B------:R-:W-:Y:S01]  /*9c30*/  UMOV UR7, 0x40000040 ;  /* 0x4000004000077882 */ /* 0x000fe20000000000 */
[----:B------:R-:W-:Y:S01]  /*9c40*/  FMUL.FTZ R6, R24, UR56 ;  /* 0x0000003818067c20 */ /* 0x000fe20008410000 */
[----:B------:R-:W-:Y:S01]  /*9c50*/  USHF.R.U32.HI UR6, URZ, 0x4, UR6 ;  /* 0x000000043f067899 */ /* 0x000fe20008011606 */
[----:B------:R-:W-:Y:S01]  /*9c60*/  FMUL.FTZ R8, R25, UR56 ;  /* 0x0000003819087c20 */ /* 0x000fe20008410000 */
        /* <DEDUP_REMOVED lines=10> */
[----:B------:R-:W-:Y:S01]  /*9d10*/  ULEA UR11, UR58, UR6, 0xb ;  /* 0x000000063a0b7291 */ /* 0x000fe2000f8e583f */
[----:B------:R-:W0:Y:S01]  /*9d20*/  MUFU.TANH R8, R8 ;  /* 0x0000000800087308 */ /* 0x000e220000002400 */
[----:B------:R-:W-:Y:S01]  /*9d30*/  FMUL.FTZ R25, R36, UR56 ;  /* 0x0000003824197c20 */ /* 0x000fe20008410000 */
[----:B-1----:R-:W-:Y:S01]  /*9d40*/  FMUL.FTZ R9, R27, UR56 ;  /* 0x000000381b097c20 */ /* 0x002fe20008410000 */
[----:B------:R-:W-:Y:S01]  /*9d50*/  FMUL.FTZ R27, R37, UR56 ;  /* 0x00000038251b7c20 */ /* 0x000fe20008410000 */
[----:B------:R-:W-:Y:S01]  /*9d60*/  FMUL.FTZ R29, R40, UR56 ;  /* 0x00000038281d7c20 */ /* 0x000fe20008410000 */
[----:B------:R-:W-:Y:S01]  /*9d70*/  FMUL.FTZ R12, R30, UR56 ;  /* 0x000000381e0c7c20 */ /* 0x000fe20008410000 */
[----:B------:R-:W-:Y:S01]  /*9d80*/  UMOV UR6, UR11 ;  /* 0x0000000b00067c82 */ /* 0x000fe20008000000 */
[----:B------:R-:W-:Y:S01]  /*9d90*/  FMUL.FTZ R30, R41, UR56 ;  /* 0x00000038291e7c20 */ /* 0x000fe20008410000 */
[----:B------:R-:W-:Y:S01]  /*9da0*/  HGMMA.64x128x16.F32 R88, R180, gdesc[UR4].tnspB, R88, gsb0 ;  /* 0x41e00004b4587df0 */ /* 0x000fe20008000858 */
[----:B------:R-:W-:Y:S01]  /*9db0*/  UIADD3 UR6, UR11, 0x80, URZ ;  /* 0x000000800b067890 */ /* 0x000fe2000fffe03f */
[----:B------:R-:W1:Y:S01]  /*9dc0*/  MUFU.TANH R11, R11 ;  /* 0x0000000b000b7308 */ /* 0x000e620000002400 */
[----:B------:R-:W-:Y:S01]  /*9dd0*/  UMOV UR7, 0x40000040 ;  /* 0x4000004000077882 */ /* 0x000fe20000000000 */
[----:B--2---:R-:W-:Y:S01]  /*9de0*/  FMNMX.FTZ R53, R6, R7, !PT ;  /* 0x0000000706357209 */ /* 0x004fe20007810000 */
[----:B------:R-:W-:Y:S01]  /*9df0*/  FMUL.FTZ R33, R44, UR56 ;  /* 0x000000382c217c20 */ /* 0x000fe20008410000 */
[----:B------:R-:W-:Y:S01]  /*9e00*/  FMUL.FTZ R24, R35, UR56 ;  /* 0x0000003823187c20 */ /* 0x000fe20008410000 */
[----:B------:R-:W-:Y:S01]  /*9e10*/  FMUL.FTZ R35, R45, UR56 ;  /* 0x000000382d237c20 */ /* 0x000fe20008410000 */
[----:B------:R-:W-:Y:S01]  /*9e20*/  FMUL.FTZ R37, R48, UR56 ;  /* 0x0000003830257c20 */ /* 0x000fe20008410000 */
[----:B0-----:R-:W-:Y:S01]  /*9e30*/  FMNMX.FTZ R4, R8, R53, !PT ;  /* 0x0000003508047209 */ /* 0x001fe20007810000 */
        /* <DEDUP_REMOVED lines=39> */
[----:B------:R-:W-:Y:S01]  /*a0b0*/  UMOV UR10, UR55 ;  /* 0x00000037000a7c82 */ /* 0x000fe20008000000 */
[----:B------:R-:W1:Y:S01]  /*a0c0*/  MUFU.TANH R29, R29 ;  /* 0x0000001d001d7308 */ /* 0x000e620000002400 */
[----:B0-----:R-:W-:Y:S01]  /*a0d0*/  FMNMX.FTZ R4, R25, R4, !PT ;  /* 0x0000000419047209 */ /* 0x001fe20007810000 */
[----:B------:R-:W-:Y:S01]  /*a0e0*/  FMUL.FTZ R71, R78, UR56 ;  /* 0x000000384e477c20 */ /* 0x000fe20008410000 */
[----:B------:R-:W-:Y:S01]  /*a0f0*/  FMUL.FTZ R72, R79, UR56 ;  /* 0x000000384f487c20 */ /* 0x000fe20008410000 */
[----:B------:R-:W-:Y:S01]  /*a100*/  FMUL.FTZ R63, R63, UR56 ;  /* 0x000000383f3f7c20 */ /* 0x000fe20008410000 */
[----:B------:R-:W-:Y:S01]  /*a110*/  FMUL.FTZ R76, R87, UR56 ;  /* 0x00000038574c7c20 */ /* 0x000fe20008410000 */
[----:B------:R-:W0:Y:S01]  /*a120*/  S2R R222, SR_TID.X ;  /* 0x0000000000de7919 */ /* 0x000e220000002100 */
[----:B------:R-:W-:Y:S01]  /*a130*/  ISETP.GT.AND P2, PT, R3, UR57, PT ;  /* 0x0000003903007c0c */ /* 0x000fe2000bf44270 */
[----:B------:R-:W3:Y:S01]  /*a140*/  MUFU.TANH R30, R30 ;  /* 0x0000001e001e7308 */ /* 0x000ee20000002400 */
[----:B--2---:R-:W-:Y:S01]  /*a150*/  FMNMX.FTZ R4, R27, R4, !PT ;  /* 0x000000041b047209 */ /* 0x004fe20007810000 */
[----:B------:R-:W-:Y:S01]  /*a160*/  UMOV UR59, UR50 ;  /* 0x00000032003b7c82 */ /* 0x000fe20008000000 */
[----:B------:R-:W-:-:S05]  /*a170*/  VIADD R3, R3, 0xffffffff ;  /* 0xffffffff03037836 */ /* 0x000fca0000000000 */
[----:B------:R-:W2:Y:S01]  /*a180*/  MUFU.TANH R33, R33 ;  /* 0x0000002100217308 */ /* 0x000ea20000002400 */
[----:B-1----:R-:W-:-:S07]  /*a190*/  FMNMX.FTZ R57, R29, R4, !PT ;  /* 0x000000041d397209 */ /* 0x002fce0007810000 */
[----:B------:R-:W1:Y:S01]  /*a1a0*/  MUFU.TANH R35, R35 ;  /* 0x0000002300237308 */ /* 0x000e620000002400 */
[----:B---3--:R-:W-:Y:S01]  /*a1b0*/  FMNMX.FTZ R4, R30, R57, !PT ;  /* 0x000000391e047209 */ /* 0x008fe20007810000 */
[----:B------:R-:W-:-:S06]  /*a1c0*/  FMUL.FTZ R57, R73, UR56 ;  /* 0x0000003849397c20 */ /* 0x000fcc0008410000 */
[----:B------:R-:W3:Y:S01]  /*a1d0*/  MUFU.TANH R37, R37 ;  /* 0x0000002500257308 */ /* 0x000ee20000002400 */
[----:B--2---:R-:W-:Y:S02]  /*a1e0*/  FMNMX.FTZ R4, R33, R4, !PT ;  /* 0x0000000421047209 */ /* 0x004fe40007810000 */
[----:B0-----:R-:W-:-:S05]  /*a1f0*/  SHF.R.U32.HI R222, RZ, 0x7, R222 ;  /* 0x00000007ffde7819 */ /* 0x001fca00000116de */
[----:B------:R-:W0:Y:S01]  /*a200*/  MUFU.TANH R39, R39 ;  /* 0x0000002700277308 */ /* 0x000e220000002400 */
[----:B-1----:R-:W-:-:S07]  /*a210*/  FMNMX.FTZ R4, R35, R4, !PT ;  /* 0x0000000423047209 */ /* 0x002fce0007810000 */
[----:B------:R-:W1:Y:S01]  /*a220*/  MUFU.TANH R41, R41 ;  /* 0x0000002900297308 */ /* 0x000e620000002400 */
[----:B---3--:R-:W-:-:S07]  /*a230*/  FMNMX.FTZ R4, R37, R4, !PT ;  /* 0x0000000425047209 */ /* 0x008fce0007810000 */
        /* <DEDUP_REMOVED lines=10> */
[----:B-1----:R-:W-:Y:S01]  /*a2e0*/  FMNMX.FTZ R4, R46, R61, !PT ;  /* 0x0000003d2e047209 */ /* 0x002fe20007810000 */
[----:B------:R-:W-:Y:S02]  /*a2f0*/  WARPGROUP.DEPBAR.LE gsb0, 0x0 ;  /* 0x00008000000079c5 */ /* 0x000fe40000010000 */
[----:B------:R-:W-:-:S04]  /*a300*/  WARPGROUP.ARRIVE ;  /* 0x00000000000079c5 */ /* 0x000fc80000000000 */
[----:B------:R-:W1:Y:S01]  /*a310*/  MUFU.TANH R52, R52 ;  /* 0x0000003400347308 */ /* 0x000e620000002400 */
[----:B--2---:R-:W-:Y:S01]  /*a320*/  FMNMX.FTZ R4, R49, R4, !PT ;  /* 0x0000000431047209 */ /* 0x004fe20007810000 */
[----:B------:R-:W-:Y:S01]  /*a330*/  HGMMA.64x128x16.F32 R88, R176, gdesc[UR4].tnspB, R88, gsb0 ;  /* 0x41e00004b0587df0 */ /* 0x000fe20008000858 */
[----:B------:R-:W-:Y:S01]  /*a340*/  UIADD3 UR6, UR11, 0x100, URZ ;  /* 0x000001000b067890 */ /* 0x000fe2000fffe03f */
        /* <DEDUP_REMOVED lines=22> */
[----:B------:R-:W-:Y:S01]  /*a4b0*/  FMUL.FTZ R65, R66, UR56 ;  /* 0x0000003842417c20 */ /* 0x000fe20008410000 */
[----:B------:R-:W-:Y:S01]  /*a4c0*/  FMUL.FTZ R66, R67, UR56 ;  /* 0x0000003843427c20 */ /* 0x000fe20008410000 */
[----:B------:R-:W-:Y:S01]  /*a4d0*/  FMUL.FTZ R67, R70, UR56 ;  /* 0x0000003846437c20 */ /* 0x000fe20008410000 */
[----:B------:R-:W-:Y:S01]  /*a4e0*/  FMUL.FTZ R70, R75, UR56 ;  /* 0x000000384b467c20 */ /* 0x000fe20008410000 */
[----:B------:R-:W-:Y:S02]  /*a4f0*/  FMUL.FTZ R75, R86, UR56 ;  /* 0x00000038564b7c20 */ /* 0x000fe40008410000 */
[----:B------:R-:W0:Y:S01]  /*a500*/  MUFU.TANH R62, R62 ;  /* 0x0000003e003e7308 */ /* 0x000e220000002400 */
[----:B-1----:R-:W-:-:S07]  /*a510*/  FMNMX.FTZ R69, R61, R4, !PT ;  /* 0x000000043d457209 */ /* 0x002fce0007810000 */
[----:B------:R-:W1:Y:S01]  /*a520*/  MUFU.TANH R10, R10 ;  /* 0x0000000a000a7308 */ /* 0x000e620000002400 */
[----:B--2---:R-:W-:-:S07]  /*a530*/  FMNMX.FTZ R69, R64, R69, !PT ;  /* 0x0000004540457209 */ /* 0x004fce0007810000 */
[----:B------:R-:W2:Y:S01]  /*a540*/  MUFU.TANH R9, R9 ;  /* 0x0000000900097308 */ /* 0x000ea20000002400 */
[----:B0-----:R-:W-:Y:S01]  /*a550*/  FMNMX.FTZ R4, R62, R69, !PT ;  /* 0x000000453e047209 */ /* 0x001fe20007810000 */
[----:B------:R-:W-:Y:S01]  /*a560*/  FMUL.FTZ R69, R74, UR56 ;  /* 0x000000384a457c20 */ /* 0x000fe20008410000 */
[----:B------:R-:W-:-:S03]  /*a570*/  FMUL.FTZ R74, R83, UR56 ;  /* 0x00000038534a7c20 */ /* 0x000fc60008410000 */
[----:B------:R-:W0:Y:S02]  /*a580*/  SHFL.BFLY PT, R73, R4, 0x2, 0x1f ;  /* 0x0c401f0004497f89 */ /* 0x000e2400000e0000 */
[----:B------:R-:W3:Y:S08]  /*a590*/  MUFU.TANH R12, R12 ;  /* 0x0000000c000c7308 */ /* 0x000ef00000002400 */
[----:B------:R-:W4:Y:S08]  /*a5a0*/  MUFU.TANH R14, R14 ;  /* 0x0000000e000e7308 */ /* 0x000f300000002400 */
[----:B------:R-:W5:Y:S01]  /*a5b0*/  MUFU.TANH R20, R20 ;  /* 0x0000001400147308 */ /* 0x000f620000002400 */
[----:B0-----:R-:W-:Y:S01]  /*a5c0*/  FMNMX.FTZ R77, R4, R73, !PT ;  /* 0x00000049044d7209 */ /* 0x001fe20007810000 */
[----:B------:R-:W-:-:S06]  /*a5d0*/  FMUL.FTZ R73, R82, UR56 ;  /* 0x0000003852497c20 */ /* 0x000fcc0008410000 */
[----:B------:R-:W0:Y:S01]  /*a5e0*/  MUFU.TANH R24, R24 ;  /* 0x0000001800187308 */ /* 0x000e220000002400 */
[----:B------:R-:W1:Y:S07]  /*a5f0*/  SHFL.BFLY PT, R4, R77, 0x1, 0x1f ;  /* 0x0c201f004d047f89 */ /* 0x000e6e00000e0000 */
[----:B------:R-:W0:Y:S01]  /*a600*/  MUFU.TANH R26, R26 ;  /* 0x0000001a001a7308 */ /* 0x000e220000002400 */
[----:B------:R-:W-:Y:S02]  /*a610*/  WARPGROUP.DEPBAR.LE gsb0, 0x0 ;  /* 0x00008000000079c5 */ /* 0x000fe40000010000 */
[----:B------:R-:W-:-:S05]  /*a620*/  WARPGROUP.ARRIVE ;  /* 0x00000000000079c5 */ /* 0x000fca0000000000 */
[----:B------:R-:W0:Y:S01]  /*a630*/  MUFU.TANH R28, R28 ;  /* 0x0000001c001c7308 */ /* 0x000e220000002400 */
[----:B------:R-:W-:Y:S01]  /*a640*/  HGMMA.64x128x16.F32 R88, R172, gdesc[UR4].tnspB, R88, gsb0 ;  /* 0x41e00004ac587df0 */ /* 0x000fe20008000858 */
[----:B------:R-:W-:Y:S01]  /*a650*/  UIADD3 UR6, UR11, 0x180, URZ ;  /* 0x000001800b067890 */ /* 0x000fe2000fffe03f */
[----:B------:R-:W-:-:S05]  /*a660*/  UMOV UR7, 0x40000040 ;  /* 0x4000004000077882 */ /* 0x000fca0000000000 */
[----:B------:R-:W0:Y:S01]  /*a670*/  MUFU.TANH R31, R31 ;  /* 0x0000001f001f7308 */ /* 0x000e220000002400 */
[----:B-1----:R-:W-:-:S05]  /*a680*/  FMNMX.FTZ R4, R77, R4, !PT ;  /* 0x000000044d047209 */ /* 0x002fca0007810000 */
[C---:B------:R-:W-:Y:S02]  /*a690*/  FMUL.FTZ R78, R4.reuse, UR10 ;  /* 0x0000000a044e7c20 */ /* 0x040fe40008410000 */
[----:B------:R-:W1:Y:S01]  /*a6a0*/  MUFU.TANH R32, R32 ;  /* 0x0000002000207308 */ /* 0x000e620000002400 */
[----:B------:R-:W-:Y:S01]  /*a6b0*/  FADD.FTZ R7, -R4, R7 ;  /* 0x0000000704077221 */ /* 0x000fe20000010100 */
[--C-:B------:R-:W-:Y:S01]  /*a6c0*/  FFMA.FTZ R180, R6, UR10, -R78.reuse ;  /* 0x0000000a06b47c23 */ /* 0x100fe2000801084e */
[----:B------:R-:W-:Y:S01]  /*a6d0*/  FMNMX.FTZ R6, R10, R5, !PT ;  /* 0x000000050a067209 */ /* 0x000fe20007810000 */
[--C-:B------:R-:W-:Y:S01]  /*a6e0*/  FFMA.FTZ R182, R11, UR10, -R78.reuse ;  /* 0x0000000a0bb67c23 */ /* 0x100fe2000801084e */
[--C-:B------:R-:W-:Y:S01]  /*a6f0*/  FFMA.FTZ R79, R13, UR10, -R78.reuse ;  /* 0x0000000a0d4f7c23 */ /* 0x100fe2000801084e */
        /* <DEDUP_REMOVED lines=8> */
[----:B------:R-:W-:Y:S01]  /*a780*/  FMUL.FTZ R7, R7, UR10 ;  /* 0x0000000a07077c20 */ /* 0x000fe20008410000 */
[----:B----4-:R-:W-:Y:S01]  /*a790*/  FMNMX.FTZ R13, R14, R11, !PT ;  /* 0x0000000b0e0d7209 */ /* 0x010fe20007810000 */
[----:B------:R-:W3:Y:S01]  /*a7a0*/  MUFU.TANH R36, R36 ;  /* 0x0000002400247308 */ /* 0x000ee20000002400 */
[--C-:B------:R-:W-:Y:S01]  /*a7b0*/  FFMA.FTZ R77, R8, UR10, -R78.reuse ;  /* 0x0000000a084d7c23 */ /* 0x100fe2000801084e */
[--C-:B------:R-:W-:Y:S01]  /*a7c0*/  FFMA.FTZ R21, R21, UR10, -R78.reuse ;  /* 0x0000000a15157c23 */ /* 0x100fe2000801084e */
[----:B-----5:R-:W-:Y:S01]  /*a7d0*/  FMNMX.FTZ R13, R20, R13, !PT ;  /* 0x0000000d140d7209 */ /* 0x020fe20007810000 */
[--C-:B------:R-:W-:Y:S01]  /*a7e0*/  FFMA.FTZ R35, R35, UR10, -R78.reuse ;  /* 0x0000000a23237c23 */ /* 0x100fe2000801084e */
[--C-:B------:R-:W-:Y:S01]  /*a7f0*/  FFMA.FTZ R8, R56, UR10, -R78.reuse ;  /* 0x0000000a38087c23 */ /* 0x100fe2000801084e */
[--C-:B------:R-:W-:Y:S01]  /*a800*/  FFMA.FTZ R64, R64, UR10, -R78.reuse ;  /* 0x0000000a40407c23 */ /* 0x100fe2000801084e */
[----:B0-----:R-:W-:Y:S01]  /*a810*/  FMNMX.FTZ R13, R24, R13, !PT ;  /* 0x0000000d180d7209 */ /* 0x001fe20007810000 */
[----:B------:R-:W0:Y:S01]  /*a820*/  MUFU.TANH R38, R38 ;  /* 0x0000002600267308 */ /* 0x000e220000002400 */
[----:B------:R-:W-:-:S02]  /*a830*/  FFMA.FTZ R62, R62, UR10, -R78 ;  /* 0x0000000a3e3e7c23 */ /* 0x000fc4000801084e */
        /* <DEDUP_REMOVED lines=21> */
[--C-:B------:R-:W-:Y:S01]  /*a990*/  FFMA.FTZ R25, R39, UR10, -R78.reuse ;  /* 0x0000000a27197c23 */ /* 0x100fe2000801084e */
[----:B------:R-:W-:-:S05]  /*a9a0*/  FFMA.FTZ R39, R55, UR10, -R78 ;  /* 0x0000000a37277c23 */ /* 0x000fca000801084e */
        /* <DEDUP_REMOVED lines=17> */
[----:B------:R-:W-:Y:S01]  /*aac0*/  FFMA.FTZ R42, R60, UR10, -R78 ;  /* 0x0000000a3c2a7c23 */ /* 0x000fe2000801084e */
[----:B------:R-:W-:Y:S01]  /*aad0*/  UMOV UR7, 0x40000040 ;  /* 0x4000004000077882 */ /* 0x000fe20000000000 */
        /* <DEDUP_REMOVED lines=12> */
[----:B------:R-:W-:Y:S01]  /*aba0*/  MUFU.EX2 R27, R46 ;  /* 0x0000002e001b7308 */ /* 0x000fe20000000800 */
[----:B--2---:R-:W-:-:S07]  /*abb0*/  FMNMX.FTZ R33, R75, R6, !PT ;  /* 0x000000064b217209 */ /* 0x004fce0007810000 */
[----:B------:R-:W-:Y:S01]  /*abc0*/  MUFU.EX2 R7, R7 ;  /* 0x0000000700077308 */ /* 0x000fe20000000800 */
[----:B0-----:R-:W-:-:S07]  /*abd0*/  FMNMX.FTZ R6, R76, R33, !PT ;  /* 0x000000214c067209 */ /* 0x001fce0007810000 */
        /* <DEDUP_REMOVED lines=8> */
[----:B------:R0:W-:Y:S08]  /*ac60*/  MUFU.EX2 R11, R21 ;  /* 0x00000015000b7308 */ /* 0x0001f00000000800 */
[----:B------:R-:W-:Y:S01]  /*ac70*/  MUFU.EX2 R178, R178 ;  /* 0x000000b200b27308 */ /* 0x000fe20000000800 */
[--C-:B0-----:R-:W-:Y:S01]  /*ac80*/  FFMA.FTZ R21, R30, UR10, -R78.reuse ;  /* 0x0000000a1e157c23 */ /* 0x101fe2000801084e */
[----:B------:R-:W-:-:S06]  /*ac90*/  FFMA.FTZ R30, R58, UR10, -R78 ;  /* 0x0000000a3a1e7c23 */ /* 0x000fcc000801084e */
[----:B------:R-:W-:Y:S08]  /*aca0*/  MUFU.EX2 R15, R15 ;  /* 0x0000000f000f7308 */ /* 0x000ff00000000800 */
[----:B------:R-:W-:Y:S01]  /*acb0*/  MUFU.EX2 R172, R172 ;  /* 0x000000ac00ac7308 */ /* 0x000fe20000000800 */
[----:B------:R-:W-:Y:S02]  /*acc0*/  WARPGROUP.DEPBAR.LE gsb0, 0x0 ;  /* 0x00008000000079c5 */ /* 0x000fe40000010000 */
[----:B------:R-:W-:Y:S01]  /*acd0*/  WARPGROUP.ARRIVE ;  /* 0x00000000000079c5 */ /* 0x000fe20000000000 */
[--C-:B------:R-:W-:Y:S01]  /*ace0*/  FFMA.FTZ R168, R37, UR10, -R78.reuse ;  /* 0x0000000a25a87c23 */ /* 0x100fe2000801084e */
[--C-:B------:R-:W-:Y:S01]  /*acf0*/  FFMA.FTZ R170, R41, UR10, -R78.reuse ;  /* 0x0000000a29aa7c23 */ /* 0x100fe2000801084e */
[----:B------:R-:W0:Y:S02]  /*ad00*/  SHFL.BFLY PT, R37, R6, 0x2, 0x1f ;  /* 0x0c401f0006257f89 */ /* 0x000e2400000e0000 */
[----:B------:R-:W-:Y:S01]  /*ad10*/  MUFU.EX2 R21, R21 ;  /* 0x0000001500157308 */ /* 0x000fe20000000800 */
[----:B------:R-:W-:Y:S01]  /*ad20*/  FFMA.FTZ R41, R59, UR10, -R78 ;  /* 0x0000000a3b297c23 */ /* 0x000fe2000801084e */
[----:B------:R-:W-:Y:S01]  /*ad30*/  HGMMA.64x128x16.F32 R88, R164, gdesc[UR4].tnspB, R88, gsb0 ;  /* 0x41e00004a4587df0 */ /* 0x000fe20008000858 */
[----:B------:R-:W-:Y:S01]  /*ad40*/  UIADD3 UR6, UR11, 0x280, URZ ;  /* 0x000002800b067890 */ /* 0x000fe2000fffe03f */
[----:B------:R-:W-:-:S04]  /*ad50*/  UMOV UR7, 0x40000040 ;  /* 0x4000004000077882 */ /* 0x000fc80000000000 */
[----:B------:R-:W-:Y:S08]  /*ad60*/  MUFU.EX2 R174, R174 ;  /* 0x000000ae00ae7308 */ /* 0x000ff00000000800 */
[----:B------:R1:W-:Y:S01]  /*ad70*/  MUFU.EX2 R13, R35 ;  /* 0x00000023000d7308 */ /* 0x0003e20000000800 */
[----:B0-----:R-:W-:-:S07]  /*ad80*/  FMNMX.FTZ R46, R6, R37, !PT ;  /* 0x00000025062e7209 */ /* 0x001fce0007810000 */
[----:B------:R-:W-:Y:S01]  /*ad90*/  MUFU.EX2 R168, R168 ;  /* 0x000000a800a87308 */ /* 0x000fe20000000800 */
[--C-:B-1----:R-:W-:Y:S01]  /*ada0*/  FFMA.FTZ R35, R53, UR10, -R78.reuse ;  /* 0x0000000a35237c23 */ /* 0x102fe2000801084e */
[----:B------:R-:W-:-:S06]  /*adb0*/  FFMA.FTZ R37, R57, UR10, -R78 ;  /* 0x0000000a39257c23 */ /* 0x000fcc000801084e */
        /* <DEDUP_REMOVED lines=14> */
[----:B------:R-:W0:Y:S01]  /*aea0*/  SHFL.BFLY PT, R49, R46, 0x1, 0x1f ;  /* 0x0c201f002e317f89 */ /* 0x000e2200000e0000 */
[----:B------:R-:W-:Y:S02]  /*aeb0*/  FFMA.FTZ R45, R61, UR10, -R78 ;  /* 0x0000000a3d2d7c23 */ /* 0x000fe4000801084e */
[----:B------:R-:W-:Y:S01]  /*aec0*/  HGMMA.64x128x16.F32 R88, R160, gdesc[UR4].tnspB, R88, gsb0 ;  /* 0x41e00004a0587df0 */ /* 0x000fe20008000858 */
[----:B------:R-:W-:Y:S01]  /*aed0*/  UIADD3 UR6, UR11, 0x300, URZ ;  /* 0x000003000b067890 */ /* 0x000fe2000fffe03f */
[----:B------:R-:W-:Y:S01]  /*aee0*/  MUFU.EX2 R164, R164 ;  /* 0x000000a400a47308 */ /* 0x000fe20000000800 */
[----:B------:R-:W-:-:S07]  /*aef0*/  UMOV UR7, 0x40000040 ;  /* 0x4000004000077882 */ /* 0x000fce0000000000 */
        /* <DEDUP_REMOVED lines=9> */
[----:B------:R-:W-:Y:S02]  /*af90*/  IMAD.U32 R9, RZ, RZ, UR47 ;  /* 0x0000002fff097e24 */ /* 0x000fe4000f8e00ff */
[--C-:B------:R-:W-:Y:S01]  /*afa0*/  FFMA.FTZ R183, R12, UR10, -R51.reuse ;  /* 0x0000000a0cb77c23 */ /* 0x100fe20008010833 */
[--C-:B------:R-:W-:Y:S01]  /*afb0*/  FFMA.FTZ R12, R14, UR10, -R51.reuse ;  /* 0x0000000a0e0c7c23 */ /* 0x100fe20008010833 */
[----:B------:R-:W-:Y:S01]  /*afc0*/  MUFU.EX2 R49, R49 ;  /* 0x0000003100317308 */ /* 0x000fe20000000800 */
[--C-:B------:R-:W-:Y:S01]  /*afd0*/  FFMA.FTZ R177, R20, UR10, -R51.reuse ;  /* 0x0000000a14b17c23 */ /* 0x100fe20008010833 */
[----:B------:R-:W-:Y:S01]  /*afe0*/  @!P1 LEA R9, R9, UR41, 0x3 ;  /* 0x0000002909099c11 */ /* 0x000fe2000f8e18ff */
[--C-:B------:R-:W-:Y:S01]  /*aff0*/  FFMA.FTZ R179, R26, UR10, -R51.reuse ;  /* 0x0000000a1ab37c23 */ /* 0x100fe20008010833 */
[--C-:B------:R-:W-:Y:S01]  /*b000*/  FFMA.FTZ R26, R36, UR10, -R51.reuse ;  /* 0x0000000a241a7c23 */ /* 0x100fe20008010833 */
[----:B------:R-:W-:Y:S01]  /*b010*/  FFMA.FTZ R173, R31, UR10, -R51 ;  /* 0x0000000a1fad7c23 */ /* 0x000fe20008010833 */
[----:B------:R-:W-:Y:S01]  /*b020*/  IMAD.U32 R36, RZ, RZ, UR58 ;  /* 0x0000003aff247e24 */ /* 0x000fe2000f8e00ff */
[----:B------:R-:W-:Y:S01]  /*b030*/  IADD3 R31, -R222, 0xb, RZ ;  /* 0x0000000bde1f7810 */ /* 0x000fe20007ffe1ff */
[----:B------:R-:W0:Y:S01]  /*b040*/  MUFU.EX2 R10, R10 ;  /* 0x0000000a000a7308 */ /* 0x000e220000000800 */
[----:B------:R-:W-:-:S02]  /*b050*/  @!P1 VIADD R9, R9, 0x28840 ;  /* 0x0002884009099836 */ /* 0x000fc40000000000 */
[--C-:B------:R-:W-:Y:S01]  /*b060*/  FFMA.FTZ R14, R24, UR10, -R51.reuse ;  /* 0x0000000a180e7c23 */ /* 0x100fe20008010833 */
[----:B------:R-:W-:Y:S01]  /*b070*/  @!P1 LEA R36, R36, UR41, 0x3 ;  /* 0x0000002924249c11 */ /* 0x000fe2000f8e18ff */
[--C-:B------:R-:W-:Y:S01]  /*b080*/  FFMA.FTZ R20, R28, UR10, -R51.reuse ;  /* 0x0000000a1c147c23 */ /* 0x100fe20008010833 */
[----:B------:R-:W-:Y:S01]  /*b090*/  FFMA.FTZ R169, R38, UR10, -R51 ;  /* 0x0000000a26a97c23 */ /* 0x000fe20008010833 */
[----:B------:R-:W-:Y:S01]  /*b0a0*/  @!P1 PRMT R9, RZ, 0x654, R9 ;  /* 0x00000654ff099816 */ /* 0x000fe20000000009 */
        /* <DEDUP_REMOVED lines=9> */
[----:B------:R-:W-:Y:S01]  /*b140*/  MUFU.EX2 R183, R183 ;  /* 0x000000b700b77308 */ /* 0x000fe20000000800 */
[----:B0-----:R-:W-:Y:S01]  /*b150*/  FFMA.FTZ R0, R49, R0, R10 ;  /* 0x0000000031007223 */ /* 0x001fe2000001000a */
[--C-:B------:R-:W-:Y:S01]  /*b160*/  FFMA.FTZ R70, R70, UR10, -R51.reuse ;  /* 0x0000000a46467c23 */ /* 0x100fe20008010833 */
[--C-:B------:R-:W-:Y:S01]  /*b170*/  FFMA.FTZ R71, R71, UR10, -R51.reuse ;  /* 0x0000000a47477c23 */ /* 0x100fe20008010833 */
[--C-:B------:R-:W-:Y:S01]  /*b180*/  FFMA.FTZ R72, R72, UR10, -R51.reuse ;  /* 0x0000000a48487c23 */ /* 0x100fe20008010833 */
[--C-:B------:R-:W-:Y:S01]  /*b190*/  FFMA.FTZ R73, R73, UR10, -R51.reuse ;  /* 0x0000000a49497c23 */ /* 0x100fe20008010833 */
[--C-:B------:R-:W-:Y:S01]  /*b1a0*/  FFMA.FTZ R74, R74, UR10, -R51.reuse ;  /* 0x0000000a4a4a7c23 */ /* 0x100fe20008010833 */
[----:B------:R-:W-:Y:S01]  /*b1b0*/  FFMA.FTZ R75, R75, UR10, -R51 ;  /* 0x0000000a4b4b7c23 */ /* 0x000fe20008010833 */
[----:B------:R-:W-:Y:S01]  /*b1c0*/  MUFU.EX2 R12, R12 ;  /* 0x0000000c000c7308 */ /* 0x000fe20000000800 */
[----:B------:R-:W-:-:S07]  /*b1d0*/  UMOV UR58, UR47 ;  /* 0x0000002f003a7c82 */ /* 0x000fce0008000000 */
        /* <DEDUP_REMOVED lines=13> */
[----:B------:R-:W-:Y:S02]  /*b2b0*/  FFMA.FTZ R162, R54, UR10, -R78 ;  /* 0x0000000a36a27c23 */ /* 0x000fe4000801084e */
[----:B------:R-:W-:Y:S01]  /*b2c0*/  MUFU.EX2 R28, R28 ;  /* 0x0000001c001c7308 */ /* 0x000fe20000000800 */
[----:B------:R-:W-:Y:S01]  /*b2d0*/  FFMA.FTZ R163, R67, UR10, -R51 ;  /* 0x0000000a43a37c23 */ /* 0x000fe20008010833 */
[----:B------:R-:W-:Y:S01]  /*b2e0*/  HGMMA.64x128x16.F32 R88, R156, gdesc[UR4].tnspB, R88, gsb0 ;  /* 0x41e000049c587df0 */ /* 0x000fe20008000858 */
[----:B------:R-:W-:Y:S01]  /*b2f0*/  UIADD3 UR6, UR11, 0x380, URZ ;  /* 0x000003800b067890 */ /* 0x000fe2000fffe03f */
[----:B------:R-:W-:-:S04]  /*b300*/  UMOV UR7, 0x40000040 ;  /* 0x4000004000077882 */ /* 0x000fc80000000000 */
        /* <DEDUP_REMOVED lines=17> */
[----:B------:R-:W-:Y:S01]  /*b420*/  WARPGROUP.ARRIVE ;  /* 0x00000000000079c5 */ /* 0x000fe20000000000 */
[----:B------:R-:W-:Y:S01]  /*b430*/  FFMA.FTZ R157, R69, UR10, -R51 ;  /* 0x0000000a459d7c23 */ /* 0x000fe20008010833 */
[----:B------:R-:W-:Y:S02]  /*b440*/  F2FP.F16.F32.PACK_AB R156, R37, R8 ;  /* 0x00000008259c723e */ /* 0x000fe400000000ff */
[----:B------:R-:W-:Y:S02]  /*b450*/  F2FP.F16.F32.PACK_AB R158, R41, R30 ;  /* 0x0000001e299e723e */ /* 0x000fe400000000ff */
[----:B------:R-:W-:Y:S01]  /*b460*/  HGMMA.64x128x16.F32 R88, R152, gdesc[UR4].tnspB, R88, gsb0 ;  /* 0x41e0000498587df0 */ /* 0x000fe20008000858 */
[----:B------:R-:W-:Y:S01]  /*b470*/  MUFU.EX2 R157, R157 ;  /* 0x0000009d009d7308 */ /* 0x000fe20000000800 */
[----:B0-----:R-:W-:Y:S01]  /*b480*/  F2FP.F16.F32.PACK_AB R159, R72, R71 ;  /* 0x00000047489f723e */ /* 0x001fe200000000ff */
[----:B------:R-:W-:Y:S02]  /*b490*/  WARPGROUP.DEPBAR.LE gsb0, 0x0 ;  /* 0x00008000000079c5 */ /* 0x000fe40000010000 */
[----:B------:R0:W-:Y:S06]  /*b4a0*/  BAR.ARV R31, 0x100 ;  /* 0x0004001f0000751d */ /* 0x0001ec0000002000 */
[----:B------:R2:W-:Y:S01]  /*b4b0*/  @!P1 SYNCS.ARRIVE.TRANS64.RED.A1T0 RZ, [R9+URZ], RZ ;  /* 0x000000ff09ff99a7 */ /* 0x0005e2000810043f */
[----:B-1----:R-:W-:Y:S01]  /*b4c0*/  F2FP.F16.F32.PACK_AB R154, R5, R46 ;  /* 0x0000002e059a723e */ /* 0x002fe200000000ff */
[----:B0-----:R-:W-:-:S02]  /*b4d0*/  @!P1 VIADD R31, R36, 0x28860 ;  /* 0x00028860241f9836 */ /* 0x001fc40000000000 */
[-C--:B------:R-:W-:Y:S01]  /*b4e0*/  FMUL.FTZ R88, R88, R7.reuse ;  /* 0x0000000758587220 */ /* 0x080fe20000410000 */
[-C--:B------:R-:W-:Y:S01]  /*b4f0*/  FMUL.FTZ R89, R89, R7.reuse ;  /* 0x0000000759597220 */ /* 0x080fe20000410000 */
[-C--:B------:R-:W-:Y:S01]  /*b500*/  FMUL.FTZ R92, R92, R7.reuse ;  /* 0x000000075c5c7220 */ /* 0x080fe20000410000 */
[-C--:B------:R-:W-:Y:S01]  /*b510*/  FMUL.FTZ R93, R93, R7.reuse ;  /* 0x000000075d5d7220 */ /* 0x080fe20000410000 */
[----:B------:R-:W-:Y:S01]  /*b520*/  @!P1 PRMT R38, RZ, 0x654, R31 ;  /* 0x00000654ff269816 */ /* 0x000fe2000000001f */
[----:B--2---:R-:W-:Y:S01]  /*b530*/  FADD.FTZ R9, R77, R2 ;  /* 0x000000024d097221 */ /* 0x004fe20000010000 */
[----:B------:R-:W-:Y:S01]  /*b540*/  FADD.FTZ R2, R181, R0 ;  /* 0x00000000b5027221 */ /* 0x000fe20000010000 */
[----:B------:R-:W-:Y:S01]  /*b550*/  FFMA.FTZ R0, R63, UR10, -R51 ;  /* 0x0000000a3f007c23 */ /* 0x000fe20008010833 */
[----:B------:R0:W-:Y:S01]  /*b560*/  @!P1 SYNCS.ARRIVE.TRANS64.RED.A1T0 RZ, [R38+URZ], RZ ;  /* 0x000000ff26ff99a7 */ /* 0x0001e2000810043f */
[----:B------:R-:W-:Y:S01]  /*b570*/  FADD.FTZ R36, R182, R9 ;  /* 0x00000009b6247221 */ /* 0x000fe20000010000 */
[----:B------:R-:W-:Y:S01]  /*b580*/  FADD.FTZ R9, R183, R2 ;  /* 0x00000002b7097221 */ /* 0x000fe20000010000 */
[----:B------:R-:W-:Y:S01]  /*b590*/  F2FP.F16.F32.PACK_AB R181, R181, R10 ;  /* 0x0000000ab5b5723e */ /* 0x000fe200000000ff */
[----:B------:R-:W-:Y:S01]  /*b5a0*/  FMUL.FTZ R96, R96, R7 ;  /* 0x0000000760607220 */ /* 0x000fe20000410000 */
[----:B------:R-:W-:Y:S01]  /*b5b0*/  FADD.FTZ R31, R79, R36 ;  /* 0x000000244f1f7221 */ /* 0x000fe20000010000 */
[C---:B------:R-:W-:Y:S01]  /*b5c0*/  FADD.FTZ R2, R12.reuse, R9 ;  /* 0x000000090c027221 */ /* 0x040fe20000010000 */
[----:B------:R-:W1:Y:S01]  /*b5d0*/  MUFU.EX2 R0, R0 ;  /* 0x0000000000007308 */ /* 0x000e620000000800 */
[----:B------:R-:W-:Y:S01]  /*b5e0*/  F2FP.F16.F32.PACK_AB R183, R12, R183 ;  /* 0x000000b70cb7723e */ /* 0x000fe200000000ff */
[----:B------:R-:W-:Y:S01]  /*b5f0*/  FADD.FTZ R36, R176, R31 ;  /* 0x0000001fb0247221 */ /* 0x000fe20000010000 */
[----:B------:R-:W-:Y:S01]  /*b600*/  FADD.FTZ R9, R177, R2 ;  /* 0x00000002b1097221 */ /* 0x000fe20000010000 */
[C---:B------:R-:W-:Y:S01]  /*b610*/  F2FP.F16.F32.PACK_AB R176, R11.reuse, R176 ;  /* 0x000000b00bb0723e */ /* 0x040fe200000000ff */
[----:B------:R-:W-:Y:S01]  /*b620*/  FFMA.FTZ R2, R66, UR10, -R51 ;  /* 0x0000000a42027c23 */ /* 0x000fe20008010833 */
[----:B------:R-:W-:Y:S01]  /*b630*/  FADD.FTZ R31, R11, R36 ;  /* 0x000000240b1f7221 */ /* 0x000fe20000010000 */
[----:B0-----:R-:W-:Y:S01]  /*b640*/  FADD.FTZ R38, R14, R9 ;  /* 0x000000090e267221 */ /* 0x001fe20000010000 */
[--C-:B------:R-:W-:Y:S01]  /*b650*/  FFMA.FTZ R36, R68, UR10, -R51.reuse ;  /* 0x0000000a44247c23 */ /* 0x100fe20008010833 */
[----:B------:R-:W-:Y:S01]  /*b660*/  FFMA.FTZ R51, R76, UR10, -R51 ;  /* 0x0000000a4c337c23 */ /* 0x000fe20008010833 */
[----:B------:R-:W-:Y:S01]  /*b670*/  FADD.FTZ R40, R178, R31 ;  /* 0x0000001fb2287221 */ /* 0x000fe20000010000 */
[----:B------:R-:W-:Y:S01]  /*b680*/  FADD.FTZ R9, R179, R38 ;  /* 0x00000026b3097221 */ /* 0x000fe20000010000 */
[----:B------:R-:W0:Y:S01]  /*b690*/  MUFU.EX2 R2, R2 ;  /* 0x0000000200027308 */ /* 0x000e220000000800 */
[-C--:B------:R-:W-:Y:S01]  /*b6a0*/  FMUL.FTZ R97, R97, R7.reuse ;  /* 0x0000000761617220 */ /* 0x080fe20000410000 */
[----:B------:R-:W-:Y:S01]  /*b6b0*/  FADD.FTZ R31, R15, R40 ;  /* 0x000000280f1f7221 */ /* 0x000fe20000010000 */
[----:B------:R-:W-:Y:S01]  /*b6c0*/  FADD.FTZ R38, R20, R9 ;  /* 0x0000000914267221 */ /* 0x000fe20000010000 */
[-C--:B------:R-:W-:Y:S01]  /*b6d0*/  FMUL.FTZ R100, R100, R7.reuse ;  /* 0x0000000764647220 */ /* 0x080fe20000410000 */
[-C--:B------:R-:W-:Y:S01]  /*b6e0*/  FMUL.FTZ R101, R101, R7.reuse ;  /* 0x0000000765657220 */ /* 0x080fe20000410000 */
[----:B------:R-:W-:Y:S01]  /*b6f0*/  FADD.FTZ R40, R172, R31 ;  /* 0x0000001fac287221 */ /* 0x000fe20000010000 */
[----:B------:R-:W-:Y:S01]  /*b700*/  FADD.FTZ R9, R173, R38 ;  /* 0x00000026ad097221 */ /* 0x000fe20000010000 */
[----:B------:R-:W2:Y:S01]  /*b710*/  MUFU.EX2 R36, R36 ;  /* 0x0000002400247308 */ /* 0x000ea20000000800 */
[-C--:B------:R-:W-:Y:S01]  /*b720*/  FMUL.FTZ R104, R104, R7.reuse ;  /* 0x0000000768687220 */ /* 0x080fe20000410000 */
[----:B------:R-:W-:Y:S01]  /*b730*/  FADD.FTZ R31, R21, R40 ;  /* 0x00000028151f7221 */ /* 0x000fe20000010000 */
[----:B------:R-:W-:Y:S01]  /*b740*/  FADD.FTZ R38, R24, R9 ;  /* 0x0000000918267221 */ /* 0x000fe20000010000 */
[-C--:B------:R-:W-:Y:S01]  /*b750*/  FMUL.FTZ R105, R105, R7.reuse ;  /* 0x0000000769697220 */ /* 0x080fe20000410000 */
[-C--:B------:R-:W-:Y:S01]  /*b760*/  FMUL.FTZ R108, R108, R7.reuse ;  /* 0x000000076c6c7220 */ /* 0x080fe20000410000 */
[----:B------:R-:W-:Y:S01]  /*b770*/  FADD.FTZ R40, R174, R31 ;  /* 0x0000001fae287221 */ /* 0x000fe20000010000 */
[----:B------:R-:W-:Y:S01]  /*b780*/  FADD.FTZ R9, R175, R38 ;  /* 0x00000026af097221 */ /* 0x000fe20000010000 */
[----:B------:R-:W3:Y:S01]  /*b790*/  MUFU.EX2 R51, R51 ;  /* 0x0000003300337308 */ /* 0x000ee20000000800 */
[-C--:B------:R-:W-:Y:S01]  /*b7a0*/  FMUL.FTZ R109, R109, R7.reuse ;  /* 0x000000076d6d7220 */ /* 0x080fe20000410000 */
[----:B------:R-:W-:Y:S01]  /*b7b0*/  FADD.FTZ R31, R13, R40 ;  /* 0x000000280d1f7221 */ /* 0x000fe20000010000 */
[----:B------:R-:W-:Y:S01]  /*b7c0*/  FADD.FTZ R38, R26, R9 ;  /* 0x000000091a267221 */ /* 0x000fe20000010000 */
[-C--:B------:R-:W-:Y:S01]  /*b7d0*/  FMUL.FTZ R112, R112, R7.reuse ;  /* 0x0000000770707220 */ /* 0x080fe20000410000 */
        /* <DEDUP_REMOVED lines=27> */
[----:B-1----:R-:W-:Y:S01]  /*b990*/  F2FP.F16.F32.PACK_AB R167, R0, R167 ;  /* 0x000000a700a7723e */ /* 0x002fe200000000ff */
[-C--:B------:R-:W-:Y:S01]  /*b9a0*/  FMUL.FTZ R140, R140, R7.reuse ;  /* 0x000000078c8c7220 */ /* 0x080fe20000410000 */
[----:B------:R-:W-:Y:S01]  /*b9b0*/  FADD.FTZ R11, R33, R12 ;  /* 0x0000000c210b7221 */ /* 0x000fe20000010000 */
[----:B------:R-:W-:Y:S01]  /*b9c0*/  FADD.FTZ R10, R0, R9 ;  /* 0x00000009000a7221 */ /* 0x000fe20000010000 */
[-C--:B------:R-:W-:Y:S01]  /*b9d0*/  FMUL.FTZ R141, R141, R7.reuse ;  /* 0x000000078d8d7220 */ /* 0x080fe20000410000 */
[----:B------:R-:W-:Y:S01]  /*b9e0*/  FMUL.FTZ R144, R144, R7 ;  /* 0x0000000790907220 */ /* 0x000fe20000410000 */
[----:B------:R-:W-:Y:S01]  /*b9f0*/  FADD.FTZ R12, R160, R11 ;  /* 0x0000000ba00c7221 */ /* 0x000fe20000010000 */
[----:B------:R-:W-:Y:S01]  /*ba00*/  FADD.FTZ R9, R161, R10 ;  /* 0x0000000aa1097221 */ /* 0x000fe20000010000 */
[C---:B0-----:R-:W-:Y:S01]  /*ba10*/  F2FP.F16.F32.PACK_AB R161, R2.reuse, R161 ;  /* 0x000000a102a1723e */ /* 0x041fe200000000ff */
        /* <DEDUP_REMOVED lines=10> */
[----:B--2---:R-:W-:Y:S01]  /*bac0*/  FADD.FTZ R10, R36, R9 ;  /* 0x00000009240a7221 */ /* 0x004fe20000010000 */
        /* <DEDUP_REMOVED lines=31> */
[----:B------:R-:W-:Y:S01]  /*bcc0*/  F2FP.F16.F32.PACK_AB R169, R28, R169 ;  /* 0x000000a91ca9723e */ /* 0x000fe200000000ff */
[----:B---3--:R-:W-:Y:S01]  /*bcd0*/  FADD.FTZ R0, R51, R10 ;  /* 0x0000000a33007221 */ /* 0x008fe20000010000 */
        /* <DEDUP_REMOVED lines=38> */
.L_x_7472:
        /* <DEDUP_REMOVED lines=10> */
.L_x_7499:
        /* <DEDUP_REMOVED lines=9> */
.L_x_7484:
[----:B------:R-:W-:Y:S01]  /*c070*/  ULEA UR6, UR47, UR41, 0x3 ;  /* 0x000000292f067291 */ /* 0x000fe2000f8e183f */
[----:B------:R-:W-:-:S05]  /*c080*/  IMAD.U32 R4, RZ, RZ, UR50 ;  /* 0x00000032ff047e24 */ /* 0x000fca000f8e00ff */
[----:B------:R-:W-:-:S04]  /*c090*/  SHF.L.U32 R4, R4, 0x1f, RZ ;  /* 0x0000001f04047819 */ /* 0x000fc800000006ff */
[----:B------:R0:W1:Y:S01]  /*c0a0*/  SYNCS.PHASECHK.TRANS64.TRYWAIT P2, [UR6+0x28830], R4 ;  /* 0x02883004ff0075a7 */ /* 0x0000620008040146 */
[----:B------:R-:W-:Y:S05]  /*c0b0*/  @!P0 BRA `(.L_x_7485) ;  /* 0x0000000000048947 */ /* 0x000fea0003800000 */
[----:B------:R-:W-:Y:S01]  /*c0c0*/  BPT.TRAP 0x1 ;  /* 0x000000040000795c */ /* 0x000fe20000300000 */
.L_x_7485:
[----:B-1----:R-:W-:Y:S05]  /*c0d0*/  @P2 BRA `(.L_x_7483) ;  /* 0x0000000000082947 */ /* 0x002fea0003800000 */
[----:B------:R-:W1:Y:S02]  /*c0e0*/  SYNCS.PHASECHK.TRANS64.TRYWAIT P2, [UR6+0x28830], R4 ;  /* 0x02883004ff0075a7 */ /* 0x000e640008040146 */
[----:B-1----:R-:W-:Y:S05]  /*c0f0*/  @!P2 BRA `(.L_x_7486) ;  /* 0x000000e000a4a947 */ /* 0x002fea0003800000 */
.L_x_7483:
        /* <DEDUP_REMOVED lines=47> */
.L_x_7488:
[----:B------:R-:W-:Y:S01]  /*c3f0*/  ULEA UR6, UR59, UR41, 0x3 ;  /* 0x000000293b067291 */ /* 0x000fe2000f8e183f */
[----:B------:R-:W-:-:S05]  /*c400*/  IMAD.U32 R4, RZ, RZ, UR60 ;  /* 0x0000003cff047e24 */ /* 0x000fca000f8e00ff */
[----:B------:R-:W-:-:S04]  /*c410*/  SHF.L.U32 R4, R4, 0x1f, RZ ;  /* 0x0000001f04047819 */ /* 0x000fc800000006ff */
[----:B------:R0:W1:Y:S01]  /*c420*/  SYNCS.PHASECHK.TRANS64.TRYWAIT P2, [UR6+0x28850], R4 ;  /* 0x02885004ff0075a7 */ /* 0x0000620008040146 */
[----:B------:R-:W-:Y:S05]  /*c430*/  @!P0 BRA `(.L_x_7489) ;  /* 0x0000000000048947 */ /* 0x000fea0003800000 */
[----:B------:R-:W-:Y:S01]  /*c440*/  BPT.TRAP 0x1 ;  /* 0x000000040000795c */ /* 0x000fe20000300000 */
.L_x_7489:
[----:B-1----:R-:W-:Y:S05]  /*c450*/  @P2 BRA `(.L_x_7487) ;  /* 0x0000000000082947 */ /* 0x002fea0003800000 */
[----:B------:R-:W1:Y:S02]  /*c460*/  SYNCS.PHASECHK.TRANS64.TRYWAIT P2, [UR6+0x28850], R4 ;  /* 0x02885004ff0075a7 */ /* 0x000e640008040146 */
[----:B-1----:R-:W-:Y:S05]  /*c470*/  @!P2 BRA `(.L_x_7490) ;  /* 0x000000dc00dca947 */ /* 0x002fea0003800000 */
.L_x_7487:
[----:B------:R-:W-:Y:S01]  /*c480*/  UIADD3 UR6, UR41, 0x400, URZ ;  /* 0x0000040029067890 */ /* 0x000fe2000fffe03f */
[----:B------:R-:W-:Y:S01]  /*c490*/  WARPGROUP.ARRIVE ;  /* 0x00000000000079c5 */ /* 0x000fe20000000000 */
[----:B------:R-:W-:-:S05]  /*c4a0*/  UMOV UR7, 0x40000040 ;  /* 0x4000004000077882 */ /* 0x000fca0000000000 */
[----:B------:R-:W2:Y:S01]  /*c4b0*/  S2R R222, SR_TID.X ;  /* 0x0000000000de7919 */ /* 0x000ea20000002100 */
[----:B------:R-:W-:Y:S01]  /*c4c0*/  USHF.R.U32.HI UR6, URZ, 0x4, UR6 ;  /* 0x000000043f067899 */ /* 0x000fe20008011606 */
[----:B------:R-:W-:Y:S01]  /*c4d0*/  PLOP3.LUT P2, PT, PT, PT, UP0, 0x80, 0x0 ;  /* 0x000000000000781c */ /* 0x000fe20003f4f008 */
[----:B------:R-:W-:Y:S02]  /*c4e0*/  IMAD.U32 R8, RZ, RZ, UR47 ;  /* 0x0000002fff087e24 */ /* 0x000fe4000f8e00ff */
[----:B------:R-:W-:Y:S01]  /*c4f0*/  FMUL.FTZ R11, R30, UR58 ;  /* 0x0000003a1e0b7c20 */ /* 0x000fe20008410000 */
[----:B------:R-:W-:Y:S01]  /*c500*/  ULOP3.LUT UR6, UR6, 0x3fff, URZ, 0xc0, !UPT ;  /* 0x00003fff06067892 */ /* 0x000fe2000f8ec03f */
[----:B------:R-:W-:Y:S01]  /*c510*/  FMUL.FTZ R30, R51, UR58 ;  /* 0x0000003a331e7c20 */ /* 0x000fe20008410000 */
[----:B------:R-:W-:Y:S01]  /*c520*/  FMUL.FTZ R13, R31, UR58 ;  /* 0x0000003a1f0d7c20 */ /* 0x000fe20008410000 */
[----:B------:R-:W-:Y:S01]  /*c530*/  @!P1 LEA R8, R8, UR41, 0x3 ;  /* 0x0000002908089c11 */ /* 0x000fe2000f8e18ff */
[----:B------:R-:W-:Y:S01]  /*c540*/  ULOP3.LUT UR6, UR6, 0x4000000, URZ, 0xfc, !UPT ;  /* 0x0400000006067892 */ /* 0x000fe2000f8efc3f */
[----:B------:R-:W-:Y:S01]  /*c550*/  FMUL.FTZ R15, R34, UR58 ;  /* 0x0000003a220f7c20 */ /* 0x000fe20008410000 */
[----:B------:R-:W-:Y:S01]  /*c560*/  FMUL.FTZ R51, R52, UR58 ;  /* 0x0000003a34337c20 */ /* 0x000fe20008410000 */
[----:B01----:R-:W-:Y:S01]  /*c570*/  FMUL.FTZ R4, R24, UR58 ;  /* 0x0000003a18047c20 */ /* 0x003fe20008410000 */
[----:B------:R-:W-:Y:S01]  /*c580*/  ULEA UR10, UR59, UR6, 0xb ;  /* 0x000000063b0a7291 */ /* 0x000fe2000f8e583f */
[----:B------:R-:W-:-:S02]  /*c590*/  @!P1 VIADD R8, R8, 0x28840 ;  /* 0x0002884008089836 */ /* 0x000fc40000000000 */
[----:B------:R-:W-:Y:S01]  /*c5a0*/  FMUL.FTZ R12, R25, UR58 ;  /* 0x0000003a190c7c20 */ /* 0x000fe20008410000 */
        /* <DEDUP_REMOVED lines=119> */
[----:B------:R-:W-:Y:S01]  /*cd20*/  IMAD.U32 R73, RZ, RZ, UR46 ;  /* 0x0000002eff497e24 */ /* 0x000fe2000f8e00ff */
        /* <DEDUP_REMOVED lines=45> */
[----:B------:R-:W-:-:S05]  /*d000*/  @P2 IMAD.HI.U32 R9, R66, UR6, RZ ;  /* 0x0000000642092c27 */ /* 0x000fca000f8e00ff */
        /* <DEDUP_REMOVED lines=12> */
[----:B0-234-:R-:W-:Y:S06]  /*d0d0*/  @!P5 BRA `(.L_x_7491) ;  /* 0x00000000005cd947 */ /* 0x01dfec0003800000 */
        /* <DEDUP_REMOVED lines=13> */
.L_x_7493:
[----:B------:R-:W-:-:S05]  /*d1b0*/  IMAD.U32 R70, RZ, RZ, UR56 ;  /* 0x00000038ff467e24 */ /* 0x000fca000f8e00ff */
[----:B------:R-:W-:-:S13]  /*d1c0*/  ISETP.NE.AND P2, PT, R70, 0x1, PT ;  /* 0x000000014600780c */ /* 0x000fda0003f45270 */
[----:B------:R-:W0:Y:S02]  /*d1d0*/  @P2 LDC.64 R8, c[0x0][0x9e8] ;  /* 0x00027a00ff082b82 */ /* 0x000e240000000a00 */
[----:B0-----:R-:W-:-:S05]  /*d1e0*/  @P2 IMAD.HI.U32 R8, R68, R8, RZ ;  /* 0x0000000844082227 */ /* 0x001fca00078e00ff */
[----:B------:R-:W-:-:S07]  /*d1f0*/  @P2 SHF.R.U32.HI R68, RZ, R9, R8 ;  /* 0x00000009ff442219 */ /* 0x000fce0000011608 */
.L_x_7494:
[----:B------:R-:W-:Y:S05]  /*d200*/  BSYNC B0 ;  /* 0x0000000000007941 */ /* 0x000fea0003800000 */
.L_x_7492:
[----:B------:R-:W-:-:S04]  /*d210*/  IMAD R9, R68, R70, -R67 ;  /* 0x0000004644097224 */ /* 0x000fc800078e0a43 */
[----:B------:R-:W-:-:S05]  /*d220*/  IMAD.IADD R8, R9, 0x1, -R16 ;  /* 0x0000000109087824 */ /* 0x000fca00078e0a10 */
[----:B------:R-:W-:Y:S02]  /*d230*/  VIADDMNMX R73, R8, R70, R73, PT ;  /* 0x0000004608497246 */ /* 0x000fe40003800149 */
[----:B------:R-:W-:-:S07]  /*d240*/  VIMNMX R75, R75, R8, !PT ;  /* 0x000000084b4b7248 */ /* 0x000fce0007fe0100 */
.L_x_7491:
[----:B------:R-:W-:-:S04]  /*d250*/  ISETP.GT.AND P2, PT, R3, -0x1, PT ;  /* 0xffffffff0300780c */ /* 0x000fc80003f44270 */
[C---:B------:R-:W-:Y:S02]  /*d260*/  ISETP.GT.AND P4, PT, R75.reuse, RZ, P2 ;  /* 0x000000ff4b00720c */ /* 0x040fe40001784270 */
[----:B------:R-:W-:Y:S02]  /*d270*/  ISETP.GT.AND P6, PT, R75, 0x1, P2 ;  /* 0x000000014b00780c */ /* 0x000fe400017c4270 */
[C---:B------:R-:W-:Y:S02]  /*d280*/  ISETP.LT.OR P4, PT, R73.reuse, 0x1, P4 ;  /* 0x000000014900780c */ /* 0x040fe40002781670 */
[----:B------:R-:W-:Y:S02]  /*d290*/  ISETP.LT.OR P6, PT, R73, 0x2, P6 ;  /* 0x000000024900780c */ /* 0x000fe400037c1670 */
[----:B------:R-:W-:Y:S02]  /*d2a0*/  ISETP.GT.AND P3, PT, R75, 0x8, P2 ;  /* 0x000000084b00780c */ /* 0x000fe40001764270 */
[----:B------:R-:W-:-:S02]  /*d2b0*/  FSEL R82, R4, -INF , !P4 ;  /* 0xff80000004527808 */ /* 0x000fc40006000000 */
[----:B------:R-:W-:Y:S01]  /*d2c0*/  FSEL R80, R12, -INF , !P6 ;  /* 0xff8000000c507808 */ /* 0x000fe20007000000 */
[----:B------:R-:W0:Y:S01]  /*d2d0*/  SHFL.IDX PT, R4, R66, 0x1, 0x1c1f ;  /* 0x003c1f0042047f89 */ /* 0x000e2200000e0000 */
[C---:B------:R-:W-:Y:S02]  /*d2e0*/  ISETP.GT.AND P4, PT, R75.reuse, 0x9, P2 ;  /* 0x000000094b00780c */ /* 0x040fe40001784270 */
[----:B------:R-:W-:Y:S02]  /*d2f0*/  ISETP.GT.AND P6, PT, R75, 0x10, P2 ;  /* 0x000000104b00780c */ /* 0x000fe400017c4270 */
[C---:B------:R-:W-:Y:S02]  /*d300*/  ISETP.LT.OR P3, PT, R73.reuse, 0x9, P3 ;  /* 0x000000094900780c */ /* 0x040fe40001f61670 */
[C---:B------:R-:W-:Y:S02]  /*d310*/  ISETP.LT.OR P4, PT, R73.reuse, 0xa, P4 ;  /* 0x0000000a4900780c */ /* 0x040fe40002781670 */
[----:B------:R-:W-:-:S02]  /*d320*/  ISETP.LT.OR P6, PT, R73, 0x11, P6 ;  /* 0x000000114900780c */ /* 0x000fc400037c1670 */
[----:B------:R-:W-:Y:S02]  /*d330*/  FSEL R78, R14, -INF , !P3 ;  /* 0xff8000000e4e7808 */ /* 0x000fe40005800000 */
[----:B------:R-:W-:Y:S02]  /*d340*/  ISETP.GT.AND P3, PT, R75, 0x11, P2 ;  /* 0x000000114b00780c */ /* 0x000fe40001764270 */
[----:B------:R-:W-:Y:S02]  /*d350*/  FSEL R164, R164, -INF , !P4 ;  /* 0xff800000a4a47808 */ /* 0x000fe40006000000 */
[----:B------:R-:W-:Y:S02]  /*d360*/  FSEL R68, R165, -INF , !P6 ;  /* 0xff800000a5447808 */ /* 0x000fe40007000000 */
[C---:B------:R-:W-:Y:S02]  /*d370*/  ISETP.GT.AND P4, PT, R75.reuse, 0x18, P2 ;  /* 0x000000184b00780c */ /* 0x040fe40001784270 */
[----:B------:R-:W-:-:S02]  /*d380*/  ISETP.GT.AND P6, PT, R75, 0x19, P2 ;  /* 0x000000194b00780c */ /* 0x000fc400017c4270 */
[----:B------:R-:W-:Y:S01]  /*d390*/  ISETP.LT.OR P3, PT, R73, 0x12, P3 ;  /* 0x000000124900780c */ /* 0x000fe20001f61670 */
[----:B0-----:R-:W-:Y:S01]  /*d3a0*/  IMAD.IADD R66, R79, 0x1, R4 ;  /* 0x000000014f427824 */ /* 0x001fe200078e0204 */
[C---:B------:R-:W-:Y:S02]  /*d3b0*/  ISETP.LT.OR P4, PT, R73.reuse, 0x19, P4 ;  /* 0x000000194900780c */ /* 0x040fe40002781670 */
[----:B------:R-:W-:Y:S02]  /*d3c0*/  ISETP.LT.OR P6, PT, R73, 0x1a, P6 ;  /* 0x0000001a4900780c */ /* 0x000fe400037c1670 */
[----:B------:R-:W-:Y:S02]  /*d3d0*/  FSEL R166, R166, -INF , !P3 ;  /* 0xff800000a6a67808 */ /* 0x000fe40005800000 */
[----:B------:R-:W-:Y:S02]  /*d3e0*/  ISETP.GT.AND P3, PT, R75, 0x20, P2 ;  /* 0x000000204b00780c */ /* 0x000fe40001764270 */
[----:B------:R-:W-:-:S02]  /*d3f0*/  FSEL R70, R167, -INF , !P4 ;  /* 0xff800000a7467808 */ /* 0x000fc40006000000 */
[----:B------:R-:W-:Y:S02]  /*d400*/  FSEL R160, R160, -INF , !P6 ;  /* 0xff800000a0a07808 */ /* 0x000fe40007000000 */
        /* <DEDUP_REMOVED lines=11> */
[C---:B------:R-:W-:Y:S02]  /*d4c0*/  ISETP.LT.OR P3, PT, R73.reuse, 0x2a, P3 ;  /* 0x0000002a4900780c */ /* 0x040fe40001f61670 */
        /* <DEDUP_REMOVED lines=12> */
[C---:B------:R-:W-:Y:S02]  /*d590*/  ISETP.GT.AND P3, PT, R75.reuse, 0x41, P2 ;  /* 0x000000414b00780c */ /* 0x040fe40001764270 */
        /* <DEDUP_REMOVED lines=35> */
[----:B------:R-:W-:Y:S02]  /*d7d0*/  FSEL R61, R63, -INF , !P4 ;  /* 0xff8000003f3d7808 */ /* 0x000fe40006000000 */
[----:B------:R-:W-:Y:S02]  /*d7e0*/  FSEL R62, R64, -INF , !P6 ;  /* 0xff800000403e7808 */ /* 0x000fe40007000000 */
[C---:B------:R-:W-:Y:S02]  /*d7f0*/  ISETP.GT.AND P3, PT, R75.reuse, 0x71, P2 ;  /* 0x000000714b00780c */ /* 0x040fe40001764270 */
[C---:B------:R-:W-:Y:S02]  /*d800*/  ISETP.GT.AND P4, PT, R75.reuse, 0x78, P2 ;  /* 0x000000784b00780c */ /* 0x040fe40001784270 */
[----:B------:R-:W-:-:S02]  /*d810*/  ISETP.GT.AND P6, PT, R75, 0x79, P2 ;  /* 0x000000794b00780c */ /* 0x000fc400017c4270 */
[C---:B------:R-:W-:Y:S02]  /*d820*/  ISETP.LT.OR P3, PT, R73.reuse, 0x72, P3 ;  /* 0x000000724900780c */ /* 0x040fe40001f61670 */
[C---:B------:R-:W-:Y:S02]  /*d830*/  ISETP.LT.OR P4, PT, R73.reuse, 0x79, P4 ;  /* 0x000000794900780c */ /* 0x040fe40002781670 */
[----:B------:R-:W-:Y:S01]  /*d840*/  ISETP.LT.OR P6, PT, R73, 0x7a, P6 ;  /* 0x0000007a4900780c */ /* 0x000fe200037c1670 */
[----:B------:R-:W-:Y:S01]  /*d850*/  IMAD.IADD R73, R81, 0x1, R4 ;  /* 0x0000000151497824 */ /* 0x000fe200078e0204 */
[----:B------:R-:W-:Y:S02]  /*d860*/  FSEL R65, R65, -INF , !P3 ;  /* 0xff80000041417808 */ /* 0x000fe40005800000 */
        /* <DEDUP_REMOVED lines=16> */
.L_x_7497:
[----:B------:R-:W-:-:S05]  /*d970*/  IMAD.U32 R71, RZ, RZ, UR56 ;  /* 0x00000038ff477e24 */ /* 0x000fca000f8e00ff */
[----:B------:R-:W-:-:S13]  /*d980*/  ISETP.NE.AND P3, PT, R71, 0x1, PT ;  /* 0x000000014700780c */ /* 0x000fda0003f65270 */
[----:B------:R-:W0:Y:S02]  /*d990*/  @P3 LDC.64 R8, c[0x0][0x9e8] ;  /* 0x00027a00ff083b82 */ /* 0x000e240000000a00 */
[----:B0-----:R-:W-:-:S05]  /*d9a0*/  @P3 IMAD.HI.U32 R8, R4, R8, RZ ;  /* 0x0000000804083227 */ /* 0x001fca00078e00ff */
[----:B------:R-:W-:-:S07]  /*d9b0*/  @P3 SHF.R.U32.HI R4, RZ, R9, R8 ;  /* 0x00000009ff043219 */ /* 0x000fce0000011608 */
.L_x_7498:
[----:B------:R-:W-:Y:S05]  /*d9c0*/  BSYNC B0 ;  /* 0x0000000000007941 */ /* 0x000fea0003800000 */
.L_x_7496:
[----:B------:R-:W-:-:S04]  /*d9d0*/  IMAD R67, R4, R71, -R67 ;  /* 0x0000004704437224 */ /* 0x000fc800078e0a43 */
[----:B------:R-:W-:-:S05]  /*d9e0*/  IMAD.IADD R67, R67, 0x1, -R16 ;  /* 0x0000000143437824 */ /* 0x000fca00078e0a10 */
[----:B------:R-:W-:Y:S02]  /*d9f0*/  VIADDMNMX R66, R67, R71, R66, PT ;  /* 0x0000004743427246 */ /* 0x000fe40003800142 */
[----:B------:R-:W-:-:S07]  /*da00*/  VIMNMX R73, R73, R67, !PT ;  /* 0x0000004349497248 */ /* 0x000fce0007fe0100 */
.L_x_7495:
        /* <DEDUP_REMOVED lines=41> */
[----:B------:R-:W-:Y:S02]  /*dca0*/  FSEL R26, R26, -INF , !P3 ;  /* 0xff8000001a1a7808 */ /* 0x000fe40005800000 */
[----:B------:R-:W-:Y:S02]  /*dcb0*/  FMNMX.FTZ R4, R54, R9, !PT ;  /* 0x0000000936047209 */ /* 0x000fe40007810000 */
[----:B------:R-:W-:-:S02]  /*dcc0*/  ISETP.GT.AND P3, PT, R73, RZ, P2 ;  /* 0x000000ff4900720c */ /* 0x000fc40001764270 */
        /* <DEDUP_REMOVED lines=20> */
[----:B------:R-:W-:-:S05]  /*de10*/  FMNMX.FTZ R9, R64, R9, !PT ;  /* 0x0000000940097209 */ /* 0x000fca0007810000 */
[----:B------:R-:W0:Y:S02]  /*de20*/  SHFL.BFLY PT, R4, R9, 0x2, 0x1f ;  /* 0x0c401f0009047f89 */ /* 0x000e2400000e0000 */
[----:B0-----:R-:W-:-:S05]  /*de30*/  FMNMX.FTZ R8, R9, R4, !PT ;  /* 0x0000000409087209 */ /* 0x001fca0007810000 */
[----:B------:R-:W0:Y:S02]  /*de40*/  SHFL.BFLY PT, R67, R8, 0x1, 0x1f ;  /* 0x0c201f0008437f89 */ /* 0x000e2400000e0000 */
[----:B0-----:R-:W-:Y:S02]  /*de50*/  FMNMX.FTZ R4, R8, R67, !PT ;  /* 0x0000004308047209 */ /* 0x001fe40007810000 */
[----:B------:R-:W-:Y:S02]  /*de60*/  FSEL R8, R27, -INF , !P4 ;  /* 0xff8000001b087808 */ /* 0x000fe40006000000 */
[C---:B------:R-:W-:Y:S01]  /*de70*/  FSETP.NEU.FTZ.AND P6, PT, R4.reuse, -INF , PT ;  /* 0xff8000000400780b */ /* 0x040fe20003fdd000 */
[----:B------:R-:W-:Y:S01]  /*de80*/  FMUL.FTZ R9, R4, UR10 ;  /* 0x0000000a04097c20 */ /* 0x000fe20008410000 */
[----:B------:R-:W-:-:S04]  /*de90*/  ISETP.GT.AND P4, PT, R73, 0x29, P2 ;  /* 0x000000294900780c */ /* 0x000fc80001784270 */
[----:B------:R-:W-:Y:S02]  /*dea0*/  FSEL R9, R9, RZ, P6 ;  /* 0x000000ff09097208 */ /* 0x000fe40003000000 */
[----:B------:R-:W-:-:S03]  /*deb0*/  ISETP.LT.OR P4, PT, R66, 0x2a, P4 ;  /* 0x0000002a4200780c */ /* 0x000fc60002781670 */
[--C-:B------:R-:W-:Y:S01]  /*dec0*/  FFMA.FTZ R182, R78, UR10, -R9.reuse ;  /* 0x0000000a4eb67c23 */ /* 0x100fe20008010809 */
[----:B------:R-:W-:Y:S01]  /*ded0*/  FSEL R78, R6, -INF , !P3 ;  /* 0xff800000064e7808 */ /* 0x000fe20005800000 */
        /* <DEDUP_REMOVED lines=12> */
[----:B------:R0:W-:Y:S01]  /*dfa0*/  MUFU.EX2 R27, R164 ;  /* 0x000000a4001b7308 */ /* 0x0001e20000000800 */
        /* <DEDUP_REMOVED lines=9> */
[--C-:B0-----:R-:W-:Y:S01]  /*e040*/  FFMA.FTZ R164, R12, UR10, -R9.reuse ;  /* 0x0000000a0ca47c23 */ /* 0x101fe20008010809 */
[----:B------:R-:W-:Y:S01]  /*e050*/  FMNMX.FTZ R6, R20, R71, !PT ;  /* 0x0000004714067209 */ /* 0x000fe20007810000 */
[--C-:B------:R-:W-:Y:S01]  /*e060*/  FFMA.FTZ R31, R160, UR10, -R9.reuse ;  /* 0x0000000aa01f7c23 */ /* 0x100fe20008010809 */
[----:B------:R-:W-:Y:S01]  /*e070*/  ISETP.GT.AND P3, PT, R73, 0x40, P2 ;  /* 0x000000404900780c */ /* 0x000fe20001764270 */
[--C-:B------:R-:W-:Y:S01]  /*e080*/  FFMA.FTZ R160, R54, UR10, -R9.reuse ;  /* 0x0000000a36a07c23 */ /* 0x100fe20008010809 */
[----:B------:R-:W-:Y:S01]  /*e090*/  FMNMX.FTZ R71, R21, R6, !PT ;  /* 0x0000000615477209 */ /* 0x000fe20007810000 */
[--C-:B------:R-:W-:Y:S01]  /*e0a0*/  FFMA.FTZ R67, R82, UR10, -R9.reuse ;  /* 0x0000000a52437c23 */ /* 0x100fe20008010809 */
[----:B------:R-:W-:Y:S01]  /*e0b0*/  FSEL R28, R28, -INF , !P4 ;  /* 0xff8000001c1c7808 */ /* 0x000fe20006000000 */
[--C-:B-1----:R-:W-:Y:S01]  /*e0c0*/  FFMA.FTZ R166, R53, UR10, -R9.reuse ;  /* 0x0000000a35a67c23 */ /* 0x102fe20008010809 */
[----:B------:R-:W-:Y:S01]  /*e0d0*/  ISETP.LT.OR P3, PT, R66, 0x41, P3 ;  /* 0x000000414200780c */ /* 0x000fe20001f61670 */
[--C-:B------:R-:W-:Y:S01]  /*e0e0*/  FFMA.FTZ R180, R80, UR10, -R9.reuse ;  /* 0x0000000a50b47c23 */ /* 0x100fe20008010809 */
[----:B------:R-:W-:Y:S01]  /*e0f0*/  ISETP.GT.AND P4, PT, R73, 0x31, P2 ;  /* 0x000000314900780c */ /* 0x000fe20001784270 */
[----:B------:R-:W-:Y:S01]  /*e100*/  MUFU.EX2 R67, R67 ;  /* 0x0000004300437308 */ /* 0x000fe20000000800 */
[----:B------:R-:W-:Y:S01]  /*e110*/  FMNMX.FTZ R6, R24, R71, !PT ;  /* 0x0000004718067209 */ /* 0x000fe20007810000 */
[--C-:B------:R-:W-:Y:S01]  /*e120*/  FFMA.FTZ R172, R162, UR10, -R9.reuse ;  /* 0x0000000aa2ac7c23 */ /* 0x100fe20008010809 */
[----:B------:R-:W-:Y:S01]  /*e130*/  FSEL R70, R33, -INF , !P3 ;  /* 0xff80000021467808 */ /* 0x000fe20005800000 */
[--C-:B------:R-:W-:Y:S01]  /*e140*/  FFMA.FTZ R170, R51, UR10, -R9.reuse ;  /* 0x0000000a33aa7c23 */ /* 0x100fe20008010809 */
[----:B------:R-:W-:Y:S01]  /*e150*/  ISETP.LT.OR P4, PT, R66, 0x32, P4 ;  /* 0x000000324200780c */ /* 0x000fe20002781670 */
[--C-:B------:R-:W-:Y:S01]  /*e160*/  FFMA.FTZ R76, R76, UR10, -R9.reuse ;  /* 0x0000000a4c4c7c23 */ /* 0x100fe20008010809 */
[----:B------:R-:W-:Y:S01]  /*e170*/  FMNMX.FTZ R33, R25, R6, !PT ;  /* 0x0000000619217209 */ /* 0x000fe20007810000 */
[----:B------:R-:W-:Y:S01]  /*e180*/  MUFU.EX2 R180, R180 ;  /* 0x000000b400b47308 */ /* 0x000fe20000000800 */
[----:B------:R-:W-:Y:S01]  /*e190*/  FSEL R30, R30, -INF , !P4 ;  /* 0xff8000001e1e7808 */ /* 0x000fe20006000000 */
[--C-:B------:R-:W-:Y:S01]  /*e1a0*/  FFMA.FTZ R162, R56, UR10, -R9.reuse ;  /* 0x0000000a38a27c23 */ /* 0x100fe20008010809 */
[----:B------:R-:W-:Y:S01]  /*e1b0*/  FMNMX.FTZ R71, R26, R33, !PT ;  /* 0x000000211a477209 */ /* 0x000fe20007810000 */
[--C-:B------:R-:W-:Y:S01]  /*e1c0*/  FFMA.FTZ R156, R58, UR10, -R9.reuse ;  /* 0x0000000a3a9c7c23 */ /* 0x100fe20008010809 */
[----:B------:R-:W-:Y:S01]  /*e1d0*/  ISETP.GT.AND P4, PT, R73, 0x39, P2 ;  /* 0x000000394900780c */ /* 0x000fe20001784270 */
[--C-:B------:R-:W-:Y:S01]  /*e1e0*/  FFMA.FTZ R51, R59, UR10, -R9.reuse ;  /* 0x0000000a3b337c23 */ /* 0x100fe20008010809 */
[----:B------:R-:W-:Y:S01]  /*e1f0*/  ISETP.GT.AND P3, PT, R73, 0x48, P2 ;  /* 0x000000484900780c */ /* 0x000fe20001764270 */
[--C-:B------:R-:W-:Y:S01]  /*e200*/  FFMA.FTZ R158, R60, UR10, -R9.reuse ;  /* 0x0000000a3c9e7c23 */ /* 0x100fe20008010809 */
[----:B------:R-:W-:Y:S01]  /*e210*/  FMNMX.FTZ R75, R8, R71, !PT ;  /* 0x00000047084b7209 */ /* 0x000fe20007810000 */
[--C-:B------:R-:W-:Y:S01]  /*e220*/  FFMA.FTZ R152, R62, UR10, -R9.reuse ;  /* 0x0000000a3e987c23 */ /* 0x100fe20008010809 */
[C---:B------:R-:W-:Y:S01]  /*e230*/  ISETP.LT.OR P4, PT, R66.reuse, 0x3a, P4 ;  /* 0x0000003a4200780c */ /* 0x040fe20002781670 */
[--C-:B------:R-:W-:Y:S01]  /*e240*/  FFMA.FTZ R154, R63, UR10, -R9.reuse ;  /* 0x0000000a3f9a7c23 */ /* 0x100fe20008010809 */
[----:B------:R-:W-:Y:S01]  /*e250*/  ISETP.LT.OR P3, PT, R66, 0x49, P3 ;  /* 0x000000494200780c */ /* 0x000fe20001f61670 */
[----:B------:R-:W-:Y:S01]  /*e260*/  FFMA.FTZ R64, R64, UR10, -R9 ;  /* 0x0000000a40407c23 */ /* 0x000fe20008010809 */
[----:B------:R-:W-:Y:S01]  /*e270*/  FMNMX.FTZ R75, R28, R75, !PT ;  /* 0x0000004b1c4b7209 */ /* 0x000fe20007810000 */
[----:B------:R-:W-:Y:S01]  /*e280*/  MUFU.EX2 R182, R182 ;  /* 0x000000b600b67308 */ /* 0x000fe20000000800 */
[----:B------:R-:W-:-:S02]  /*e290*/  FSEL R32, R32, -INF , !P4 ;  /* 0xff80000020207808 */ /* 0x000fc40006000000 */
[----:B------:R-:W-:Y:S02]  /*e2a0*/  ISETP.GT.AND P4, PT, R73, 0x41, P2 ;  /* 0x000000414900780c */ /* 0x000fe40001784270 */
[----:B------:R-:W-:Y:S01]  /*e2b0*/  FSEL R71, R35, -INF , !P3 ;  /* 0xff80000023477808 */ /* 0x000fe20005800000 */
[----:B------:R-:W-:Y:S01]  /*e2c0*/  FFMA.FTZ R35, R74, UR10, -R9 ;  /* 0x0000000a4a237c23 */ /* 0x000fe20008010809 */
[----:B------:R-:W-:Y:S01]  /*e2d0*/  ISETP.GT.AND P3, PT, R73, 0x50, P2 ;  /* 0x000000504900780c */ /* 0x000fe20001764270 */
[----:B------:R-:W-:Y:S01]  /*e2e0*/  MUFU.EX2 R176, R176 ;  /* 0x000000b000b07308 */ /* 0x000fe20000000800 */
[----:B------:R-:W-:Y:S02]  /*e2f0*/  FMNMX.FTZ R75, R68, R75, !PT ;  /* 0x0000004b444b7209 */ /* 0x000fe40007810000 */
[C---:B------:R-:W-:Y:S02]  /*e300*/  ISETP.LT.OR P4, PT, R66.reuse, 0x42, P4 ;  /* 0x000000424200780c */ /* 0x040fe40002781670 */
[----:B------:R-:W-:-:S02]  /*e310*/  ISETP.LT.OR P3, PT, R66, 0x51, P3 ;  /* 0x000000514200780c */ /* 0x000fc40001f61670 */
[----:B------:R-:W-:Y:S01]  /*e320*/  FMNMX.FTZ R6, R30, R75, !PT ;  /* 0x0000004b1e067209 */ /* 0x000fe20007810000 */
[----:B------:R-:W-:Y:S01]  /*e330*/  FFMA.FTZ R75, R49, UR10, -R9 ;  /* 0x0000000a314b7c23 */ /* 0x000fe20008010809 */
[----:B------:R-:W-:Y:S01]  /*e340*/  FSEL R34, R34, -INF , !P4 ;  /* 0xff80000022227808 */ /* 0x000fe20006000000 */
[----:B------:R-:W-:Y:S01]  /*e350*/  MUFU.EX2 R178, R178 ;  /* 0x000000b200b27308 */ /* 0x000fe20000000800 */
[----:B------:R-:W-:Y:S02]  /*e360*/  ISETP.GT.AND P4, PT, R73, 0x49, P2 ;  /* 0x000000494900780c */ /* 0x000fe40001784270 */
[----:B------:R-:W-:Y:S02]  /*e370*/  FSEL R74, R37, -INF , !P3 ;  /* 0xff800000254a7808 */ /* 0x000fe40005800000 */
[----:B------:R-:W-:Y:S02]  /*e380*/  FMNMX.FTZ R37, R69, R6, !PT ;  /* 0x0000000645257209 */ /* 0x000fe40007810000 */
[----:B------:R-:W-:Y:S01]  /*e390*/  ISETP.LT.OR P4, PT, R66, 0x4a, P4 ;  /* 0x0000004a4200780c */ /* 0x000fe20002781670 */
[----:B------:R-:W-:Y:S01]  /*e3a0*/  MUFU.EX2 R31, R31 ;  /* 0x0000001f001f7308 */ /* 0x000fe20000000800 */
[----:B------:R-:W-:-:S02]  /*e3b0*/  FMNMX.FTZ R37, R32, R37, !PT ;  /* 0x0000002520257209 */ /* 0x000fc40007810000 */
[----:B------:R-:W-:Y:S02]  /*e3c0*/  FSEL R36, R36, -INF , !P4 ;  /* 0xff80000024247808 */ /* 0x000fe40006000000 */
[C---:B------:R-:W-:Y:S02]  /*e3d0*/  ISETP.GT.AND P3, PT, R73.reuse, 0x58, P2 ;  /* 0x000000584900780c */ /* 0x040fe40001764270 */
[----:B------:R-:W-:Y:S01]  /*e3e0*/  ISETP.GT.AND P4, PT, R73, 0x51, P2 ;  /* 0x000000514900780c */ /* 0x000fe20001784270 */
[----:B------:R-:W-:Y:S01]  /*e3f0*/  MUFU.EX2 R172, R172 ;  /* 0x000000ac00ac7308 */ /* 0x000fe20000000800 */
[----:B------:R-:W-:Y:S02]  /*e400*/  FMNMX.FTZ R37, R70, R37, !PT ;  /* 0x0000002546257209 */ /* 0x000fe40007810000 */
[C---:B------:R-:W-:Y:S02]  /*e410*/  ISETP.LT.OR P3, PT, R66.reuse, 0x59, P3 ;  /* 0x000000594200780c */ /* 0x040fe40001f61670 */
[----:B------:R-:W-:-:S02]  /*e420*/  ISETP.LT.OR P4, PT, R66, 0x52, P4 ;  /* 0x000000524200780c */ /* 0x000fc40002781670 */
[----:B------:R-:W-:Y:S01]  /*e430*/  FMNMX.FTZ R6, R34, R37, !PT ;  /* 0x0000002522067209 */ /* 0x000fe20007810000 */
[----:B------:R-:W-:Y:S01]  /*e440*/  MUFU.EX2 R33, R76 ;  /* 0x0000004c00217308 */ /* 0x000fe20000000800 */
[----:B------:R-:W-:Y:S02]  /*e450*/  FSEL R72, R39, -INF , !P3 ;  /* 0xff80000027487808 */ /* 0x000fe40005800000 */
[----:B------:R-:W-:Y:S02]  /*e460*/  FSEL R38, R38, -INF , !P4 ;  /* 0xff80000026267808 */ /* 0x000fe40006000000 */
[----:B------:R-:W-:Y:S02]  /*e470*/  FMNMX.FTZ R39, R71, R6, !PT ;  /* 0x0000000647277209 */ /* 0x000fe40007810000 */
[C---:B------:R-:W-:Y:S01]  /*e480*/  ISETP.GT.AND P4, PT, R73.reuse, 0x59, P2 ;  /* 0x000000594900780c */ /* 0x040fe20001784270 */
[----:B------:R-:W-:Y:S01]  /*e490*/  MUFU.EX2 R174, R174 ;  /* 0x000000ae00ae7308 */ /* 0x000fe20000000800 */
[----:B------:R-:W-:-:S02]  /*e4a0*/  ISETP.GT.AND P3, PT, R73, 0x60, P2 ;  /* 0x000000604900780c */ /* 0x000fc40001764270 */
[----:B------:R-:W-:Y:S02]  /*e4b0*/  FMNMX.FTZ R39, R36, R39, !PT ;  /* 0x0000002724277209 */ /* 0x000fe40007810000 */
[C---:B------:R-:W-:Y:S02]  /*e4c0*/  ISETP.LT.OR P4, PT, R66.reuse, 0x5a, P4 ;  /* 0x0000005a4200780c */ /* 0x040fe40002781670 */
[----:B------:R-:W-:Y:S01]  /*e4d0*/  ISETP.LT.OR P3, PT, R66, 0x61, P3 ;  /* 0x000000614200780c */ /* 0x000fe20001f61670 */
[----:B------:R-:W-:Y:S01]  /*e4e0*/  MUFU.EX2 R35, R35 ;  /* 0x0000002300237308 */ /* 0x000fe20000000800 */
[----:B------:R-:W-:Y:S02]  /*e4f0*/  FMNMX.FTZ R39, R74, R39, !PT ;  /* 0x000000274a277209 */ /* 0x000fe40007810000 */
[----:B------:R-:W-:Y:S02]  /*e500*/  FSEL R40, R40, -INF , !P4 ;  /* 0xff80000028287808 */ /* 0x000fe40006000000 */
[----:B------:R-:W-:-:S02]  /*e510*/  ISETP.GT.AND P4, PT, R73, 0x61, P2 ;  /* 0x000000614900780c */ /* 0x000fc40001784270 */
[----:B------:R-:W-:Y:S01]  /*e520*/  FSEL R49, R41, -INF , !P3 ;  /* 0xff80000029317808 */ /* 0x000fe20005800000 */
[----:B------:R-:W-:Y:S01]  /*e530*/  MUFU.EX2 R168, R168 ;  /* 0x000000a800a87308 */ /* 0x000fe20000000800 */
[----:B------:R-:W-:Y:S02]  /*e540*/  FMNMX.FTZ R41, R38, R39, !PT ;  /* 0x0000002726297209 */ /* 0x000fe40007810000 */
[----:B------:R-:W-:Y:S02]  /*e550*/  ISETP.LT.OR P4, PT, R66, 0x62, P4 ;  /* 0x000000624200780c */ /* 0x000fe40002781670 */
[----:B------:R-:W-:Y:S02]  /*e560*/  FMNMX.FTZ R41, R72, R41, !PT ;  /* 0x0000002948297209 */ /* 0x000fe40007810000 */
[----:B------:R-:W-:Y:S01]  /*e570*/  ISETP.GT.AND P3, PT, R73, 0x68, P2 ;  /* 0x000000684900780c */ /* 0x000fe20001764270 */
[----:B------:R0:W-:Y:S01]  /*e580*/  MUFU.EX2 R39, R50 ;  /* 0x0000003200277308 */ /* 0x0001e20000000800 */
[----:B------:R-:W-:-:S02]  /*e590*/  FSEL R42, R42, -INF , !P4 ;  /* 0xff8000002a2a7808 */ /* 0x000fc40006000000 */
[----:B------:R-:W-:Y:S02]  /*e5a0*/  ISETP.GT.AND P4, PT, R73, 0x69, P2 ;  /* 0x000000694900780c */ /* 0x000fe40001784270 */
[----:B------:R-:W-:Y:S02]  /*e5b0*/  FMNMX.FTZ R6, R40, R41, !PT ;  /* 0x0000002928067209 */ /* 0x000fe40007810000 */
[C---:B------:R-:W-:Y:S01]  /*e5c0*/  ISETP.LT.OR P3, PT, R66.reuse, 0x69, P3 ;  /* 0x000000694200780c */ /* 0x040fe20001f61670 */
[----:B------:R-:W-:Y:S01]  /*e5d0*/  MUFU.EX2 R37, R75 ;  /* 0x0000004b00257308 */ /* 0x000fe20000000800 */
[----:B------:R-:W-:Y:S02]  /*e5e0*/  ISETP.LT.OR P4, PT, R66, 0x6a, P4 ;  /* 0x0000006a4200780c */ /* 0x000fe40002781670 */
[----:B------:R-:W-:Y:S02]  /*e5f0*/  FMNMX.FTZ R41, R49, R6, !PT ;  /* 0x0000000631297209 */ /* 0x000fe40007810000 */
[----:B------:R-:W-:-:S02]  /*e600*/  FSEL R44, R44, -INF , !P3 ;  /* 0xff8000002c2c7808 */ /* 0x000fc40005800000 */
[----:B------:R-:W-:Y:S01]  /*e610*/  ISETP.GT.AND P3, PT, R73, 0x70, P2 ;  /* 0x000000704900780c */ /* 0x000fe20001764270 */
[----:B------:R-:W-:Y:S01]  /*e620*/  MUFU.EX2 R170, R170 ;  /* 0x000000aa00aa7308 */ /* 0x000fe20000000800 */
[----:B------:R-:W-:Y:S02]  /*e630*/  FSEL R12, R43, -INF , !P4 ;  /* 0xff8000002b0c7808 */ /* 0x000fe40006000000 */
[----:B------:R-:W-:Y:S02]  /*e640*/  FMNMX.FTZ R43, R42, R41, !PT ;  /* 0x000000292a2b7209 */ /* 0x000fe40007810000 */
[----:B------:R-:W-:Y:S02]  /*e650*/  ISETP.LT.OR P3, PT, R66, 0x71, P3 ;  /* 0x000000714200780c */ /* 0x000fe40001f61670 */
[----:B------:R-:W-:Y:S01]  /*e660*/  ISETP.GT.AND P4, PT, R73, 0x71, P2 ;  /* 0x000000714900780c */ /* 0x000fe20001784270 */
[----:B------:R1:W-:Y:S01]  /*e670*/  MUFU.EX2 R41, R52 ;  /* 0x0000003400297308 */ /* 0x0003e20000000800 */
[----:B------:R-:W-:-:S02]  /*e680*/  FMNMX.FTZ R43, R44, R43, !PT ;  /* 0x0000002b2c2b7209 */ /* 0x000fc40007810000 */
[----:B0-----:R-:W-:Y:S02]  /*e690*/  FSEL R50, R45, -INF , !P3 ;  /* 0xff8000002d327808 */ /* 0x001fe40005800000 */
[C---:B------:R-:W-:Y:S02]  /*e6a0*/  ISETP.GT.AND P3, PT, R73.reuse, 0x78, P2 ;  /* 0x000000784900780c */ /* 0x040fe40001764270 */
[----:B------:R-:W-:Y:S01]  /*e6b0*/  ISETP.LT.OR P4, PT, R66, 0x72, P4 ;  /* 0x000000724200780c */ /* 0x000fe20002781670 */
[----:B------:R-:W-:Y:S01]  /*e6c0*/  MUFU.EX2 R164, R164 ;  /* 0x000000a400a47308 */ /* 0x000fe20000000800 */
[----:B------:R-:W-:Y:S02]  /*e6d0*/  FMNMX.FTZ R43, R12, R43, !PT ;  /* 0x0000002b0c2b7209 */ /* 0x000fe40007810000 */
[----:B------:R-:W-:Y:S02]  /*e6e0*/  ISETP.GT.AND P2, PT, R73, 0x79, P2 ;  /* 0x000000794900780c */ /* 0x000fe40001744270 */
[----:B------:R-:W-:-:S02]  /*e6f0*/  ISETP.LT.OR P3, PT, R66, 0x79, P3 ;  /* 0x000000794200780c */ /* 0x000fc40001f61670 */
[----:B------:R-:W-:Y:S01]  /*e700*/  FSEL R46, R46, -INF , !P4 ;  /* 0xff8000002e2e7808 */ /* 0x000fe20006000000 */
[----:B------:R-:W-:Y:S01]  /*e710*/  MUFU.EX2 R166, R166 ;  /* 0x000000a600a67308 */ /* 0x000fe20000000800 */
[----:B------:R-:W-:Y:S02]  /*e720*/  FMNMX.FTZ R43, R50, R43, !PT ;  /* 0x0000002b322b7209 */ /* 0x000fe40007810000 */
[----:B------:R-:W-:Y:S02]  /*e730*/  ISETP.LT.OR P2, PT, R66, 0x7a, P2 ;  /* 0x0000007a4200780c */ /* 0x000fe40001741670 */
[----:B-1----:R-:W-:Y:S01]  /*e740*/  FSEL R52, R47, -INF , !P3 ;  /* 0xff8000002f347808 */ /* 0x002fe20005800000 */
[----:B------:R-:W-:Y:S01]  /*e750*/  FFMA.FTZ R47, R57, UR10, -R9 ;  /* 0x0000000a392f7c23 */ /* 0x000fe20008010809 */
[----:B------:R-:W-:Y:S01]  /*e760*/  FMNMX.FTZ R45, R46, R43, !PT ;  /* 0x0000002b2e2d7209 */ /* 0x000fe20007810000 */
[----:B------:R-:W-:Y:S01]  /*e770*/  MUFU.EX2 R160, R160 ;  /* 0x000000a000a07308 */ /* 0x000fe20000000800 */
[----:B------:R-:W-:-:S02]  /*e780*/  FSEL R48, R48, -INF , !P2 ;  /* 0xff80000030307808 */ /* 0x000fc40005000000 */
[----:B------:R-:W-:Y:S02]  /*e790*/  FMNMX.FTZ R45, R52, R45, !PT ;  /* 0x0000002d342d7209 */ /* 0x000fe40007810000 */
[----:B------:R-:W-:Y:S02]  /*e7a0*/  FSEL R54, R4, RZ, P6 ;  /* 0x000000ff04367208 */ /* 0x000fe40003000000 */
[----:B------:R-:W-:Y:S01]  /*e7b0*/  FMNMX.FTZ R6, R48, R45, !PT ;  /* 0x0000002d30067209 */ /* 0x000fe20007810000 */
[----:B------:R0:W-:Y:S01]  /*e7c0*/  MUFU.EX2 R43, R14 ;  /* 0x0000000e002b7308 */ /* 0x0001e20000000800 */
[----:B------:R-:W-:Y:S01]  /*e7d0*/  FFMA.FTZ R45, R55, UR10, -R9 ;  /* 0x0000000a372d7c23 */ /* 0x000fe20008010809 */
[----:B------:R-:W-:Y:S01]  /*e7e0*/  FADD.FTZ R54, -R54, R5 ;  /* 0x0000000536367221 */ /* 0x000fe20000010100 */
[--C-:B------:R-:W-:Y:S01]  /*e7f0*/  FFMA.FTZ R55, R65, UR10, -R9.reuse ;  /* 0x0000000a41377c23 */ /* 0x100fe20008010809 */
[----:B------:R-:W0:Y:S04]  /*e800*/  SHFL.BFLY PT, R53, R6, 0x2, 0x1f ;  /* 0x0c401f0006357f89 */ /* 0x000e2800000e0000 */
[----:B------:R-:W-:Y:S08]  /*e810*/  MUFU.EX2 R45, R45 ;  /* 0x0000002d002d7308 */ /* 0x000ff00000000800 */
[----:B------:R-:W-:Y:S08]  /*e820*/  MUFU.EX2 R162, R162 ;  /* 0x000000a200a27308 */ /* 0x000ff00000000800 */
[----:B------:R-:W-:Y:S01]  /*e830*/  MUFU.EX2 R47, R47 ;  /* 0x0000002f002f7308 */ /* 0x000fe20000000800 */
[----:B0-----:R-:W-:Y:S01]  /*e840*/  FMNMX.FTZ R14, R6, R53, !PT ;  /* 0x00000035060e7209 */ /* 0x001fe20007810000 */
[----:B------:R-:W-:-:S06]  /*e850*/  FFMA.FTZ R53, R61, UR10, -R9 ;  /* 0x0000000a3d357c23 */ /* 0x000fcc0008010809 */
[----:B------:R-:W-:Y:S01]  /*e860*/  MUFU.EX2 R156, R156 ;  /* 0x0000009c009c7308 */ /* 0x000fe20000000800 */
[----:B------:R-:W0:Y:S07]  /*e870*/  SHFL.BFLY PT, R57, R14, 0x1, 0x1f ;  /* 0x0c201f000e397f89 */ /* 0x000e2e00000e0000 */
[----:B------:R-:W-:Y:S08]  /*e880*/  MUFU.EX2 R51, R51 ;  /* 0x0000003300337308 */ /* 0x000ff00000000800 */
[----:B------:R-:W-:Y:S08]  /*e890*/  MUFU.EX2 R158, R158 ;  /* 0x0000009e009e7308 */ /* 0x000ff00000000800 */
[----:B------:R-:W-:Y:S01]  /*e8a0*/  MUFU.EX2 R53, R53 ;  /* 0x0000003500357308 */ /* 0x000fe20000000800 */
[----:B0-----:R-:W-:Y:S01]  /*e8b0*/  FMNMX.FTZ R6, R14, R57, !PT ;  /* 0x000000390e067209 */ /* 0x001fe20007810000 */
[----:B------:R-:W-:-:S03]  /*e8c0*/  FMUL.FTZ R14, R54, UR10 ;  /* 0x0000000a360e7c20 */ /* 0x000fc60008410000 */
[C---:B------:R-:W-:Y:S01]  /*e8d0*/  FSETP.NEU.FTZ.AND P2, PT, R6.reuse, -INF , PT ;  /* 0xff8000000600780b */ /* 0x040fe20003f5d000 */
[----:B------:R-:W-:Y:S02]  /*e8e0*/  FMUL.FTZ R9, R6, UR10 ;  /* 0x0000000a06097c20 */ /* 0x000fe40008410000 */
[----:B------:R-:W0:Y:S03]  /*e8f0*/  MUFU.EX2 R14, R14 ;  /* 0x0000000e000e7308 */ /* 0x000e260000000800 */
        /* <DEDUP_REMOVED lines=9> */
[----:B------:R-:W-:Y:S01]  /*e990*/  FFMA.FTZ R20, R20, UR10, -R9 ;  /* 0x0000000a14147c23 */ /* 0x000fe20008010809 */
[----:B0-----:R-:W-:Y:S01]  /*e9a0*/  FFMA.FTZ R11, R14, R2, R67 ;  /* 0x000000020e0b7223 */ /* 0x001fe20000010043 */
[--C-:B------:R-:W-:Y:S01]  /*e9b0*/  FFMA.FTZ R179, R21, UR10, -R9.reuse ;  /* 0x0000000a15b37c23 */ /* 0x100fe20008010809 */
[--C-:B------:R-:W-:Y:S01]  /*e9c0*/  FFMA.FTZ R24, R24, UR10, -R9.reuse ;  /* 0x0000000a18187c23 */ /* 0x100fe20008010809 */
[----:B------:R-:W-:Y:S01]  /*e9d0*/  FFMA.FTZ R173, R25, UR10, -R9 ;  /* 0x0000000a19ad7c23 */ /* 0x000fe20008010809 */
        /* <DEDUP_REMOVED lines=33> */
[----:B------:R-:W-:Y:S01]  /*ebf0*/  FSEL R2, R6, RZ, P2 ;  /* 0x000000ff06027208 */ /* 0x000fe20001000000 */
[----:B------:R-:W-:Y:S01]  /*ec00*/  MUFU.EX2 R20, R20 ;  /* 0x0000001400147308 */ /* 0x000fe20000000800 */
[----:B------:R-:W-:Y:S01]  /*ec10*/  FFMA.FTZ R9, R48, UR10, -R9 ;  /* 0x0000000a30097c23 */ /* 0x000fe20008010809 */
[----:B------:R-:W-:Y:S01]  /*ec20*/  FADD.FTZ R28, R174, R11 ;  /* 0x0000000bae1c7221 */ /* 0x000fe20000010000 */
[----:B------:R-:W-:-:S02]  /*ec30*/  IMAD.U32 R13, RZ, RZ, UR59 ;  /* 0x0000003bff0d7e24 */ /* 0x000fc4000f8e00ff */
[----:B------:R-:W-:Y:S01]  /*ec40*/  FADD.FTZ R2, -R2, R7 ;  /* 0x0000000702027221 */ /* 0x000fe20000010100 */
[----:B------:R-:W-:Y:S01]  /*ec50*/  ISETP.GT.AND P2, PT, R3, UR40, PT ;  /* 0x0000002803007c0c */ /* 0x000fe2000bf44270 */
[----:B------:R-:W-:Y:S01]  /*ec60*/  FADD.FTZ R11, R35, R28 ;  /* 0x0000001c230b7221 */ /* 0x000fe20000010000 */
[----:B------:R-:W-:Y:S01]  /*ec70*/  UMOV UR59, UR47 ;  /* 0x0000002f003b7c82 */ /* 0x000fe20008000000 */
[----:B------:R-:W-:Y:S01]  /*ec80*/  FMUL.FTZ R2, R2, UR10 ;  /* 0x0000000a02027c20 */ /* 0x000fe20008410000 */
[----:B------:R-:W-:Y:S01]  /*ec90*/  MUFU.EX2 R179, R179 ;  /* 0x000000b300b37308 */ /* 0x000fe20000000800 */
[----:B------:R-:W-:Y:S01]  /*eca0*/  FADD.FTZ R28, R168, R11 ;  /* 0x0000000ba81c7221 */ /* 0x000fe20000010000 */
[----:B------:R-:W-:Y:S01]  /*ecb0*/  @!P1 LEA R13, R13, UR41, 0x3 ;  /* 0x000000290d0d9c11 */ /* 0x000fe2000f8e18ff */
[----:B------:R-:W-:Y:S01]  /*ecc0*/  FMUL.FTZ R88, R88, R14 ;  /* 0x0000000e58587220 */ /* 0x000fe20000410000 */
[----:B------:R-:W-:Y:S01]  /*ecd0*/  F2FP.F16.F32.PACK_AB R180, R180, R67 ;  /* 0x00000043b4b4723e */ /* 0x000fe200000000ff */
[----:B------:R-:W-:Y:S01]  /*ece0*/  FADD.FTZ R7, R37, R28 ;  /* 0x0000001c25077221 */ /* 0x000fe20000010000 */
[----:B------:R-:W-:Y:S01]  /*ecf0*/  F2FP.F16.F32.PACK_AB R182, R27, R182 ;  /* 0x000000b61bb6723e */ /* 0x000fe200000000ff */
[----:B------:R-:W-:Y:S01]  /*ed00*/  @!P1 VIADD R13, R13, 0x28860 ;  /* 0x000288600d0d9836 */ /* 0x000fe20000000000 */
[----:B------:R0:W1:Y:S01]  /*ed10*/  MUFU.EX2 R28, R2 ;  /* 0x00000002001c7308 */ /* 0x0000620000000800 */
[----:B------:R-:W-:Y:S01]  /*ed20*/  FADD.FTZ R56, R170, R7 ;  /* 0x00000007aa387221 */ /* 0x000fe20000010000 */
[----:B------:R-:W-:Y:S01]  /*ed30*/  F2FP.F16.F32.PACK_AB R176, R29, R176 ;  /* 0x000000b01db0723e */ /* 0x000fe200000000ff */
[----:B------:R-:W-:Y:S01]  /*ed40*/  FMUL.FTZ R89, R89, R14 ;  /* 0x0000000e59597220 */ /* 0x000fe20000410000 */
[----:B------:R-:W-:Y:S01]  /*ed50*/  @!P1 PRMT R13, RZ, 0x654, R13 ;  /* 0x00000654ff0d9816 */ /* 0x000fe2000000000d */
[----:B------:R-:W-:Y:S01]  /*ed60*/  FADD.FTZ R7, R39, R56 ;  /* 0x0000003827077221 */ /* 0x000fe20000010000 */
[----:B------:R-:W-:Y:S01]  /*ed70*/  F2FP.F16.F32.PACK_AB R178, R31, R178 ;  /* 0x000000b21fb2723e */ /* 0x000fe200000000ff */
[----:B------:R-:W-:Y:S01]  /*ed80*/  FMUL.FTZ R92, R92, R14 ;  /* 0x0000000e5c5c7220 */ /* 0x000fe20000410000 */
[----:B------:R-:W2:Y:S01]  /*ed90*/  MUFU.EX2 R24, R24 ;  /* 0x0000001800187308 */ /* 0x000ea20000000800 */
[----:B------:R-:W-:Y:S01]  /*eda0*/  FADD.FTZ R56, R164, R7 ;  /* 0x00000007a4387221 */ /* 0x000fe20000010000 */
[----:B------:R3:W-:Y:S01]  /*edb0*/  @!P1 SYNCS.ARRIVE.TRANS64.RED.A1T0 RZ, [R13+URZ], RZ ;  /* 0x000000ff0dff99a7 */ /* 0x0007e2000810043f */
[----:B------:R-:W-:Y:S01]  /*edc0*/  F2FP.F16.F32.PACK_AB R172, R33, R172 ;  /* 0x000000ac21ac723e */ /* 0x000fe200000000ff */
[----:B------:R-:W-:Y:S01]  /*edd0*/  FMUL.FTZ R93, R93, R14 ;  /* 0x0000000e5d5d7220 */ /* 0x000fe20000410000 */
[----:B------:R-:W-:Y:S01]  /*ede0*/  FADD.FTZ R7, R41, R56 ;  /* 0x0000003829077221 */ /* 0x000fe20000010000 */
[----:B------:R-:W-:Y:S01]  /*edf0*/  F2FP.F16.F32.PACK_AB R174, R35, R174 ;  /* 0x000000ae23ae723e */ /* 0x000fe200000000ff */
[----:B------:R-:W-:Y:S01]  /*ee00*/  FMUL.FTZ R96, R96, R14 ;  /* 0x0000000e60607220 */ /* 0x000fe20000410000 */
[----:B------:R-:W4:Y:S01]  /*ee10*/  MUFU.EX2 R173, R173 ;  /* 0x000000ad00ad7308 */ /* 0x000f220000000800 */
[----:B0-----:R-:W-:Y:S01]  /*ee20*/  FADD.FTZ R2, R166, R7 ;  /* 0x00000007a6027221 */ /* 0x001fe20000010000 */
[----:B-1----:R-:W-:Y:S01]  /*ee30*/  FFMA.FTZ R7, R28, R0, R181 ;  /* 0x000000001c077223 */ /* 0x002fe200000100b5 */
        /* <DEDUP_REMOVED lines=13> */
[----:B------:R-:W-:Y:S01]  /*ef10*/  MUFU.EX2 R152, R152 ;  /* 0x0000009800987308 */ /* 0x000fe20000000800 */
[----:B------:R-:W-:Y:S01]  /*ef20*/  FADD.FTZ R48, R162, R11 ;  /* 0x0000000ba2307221 */ /* 0x000fe20000010000 */
[----:B------:R-:W-:Y:S01]  /*ef30*/  FADD.FTZ R7, R177, R2 ;  /* 0x00000002b1077221 */ /* 0x000fe20000010000 */
[----:B------:R-:W-:Y:S01]  /*ef40*/  F2FP.F16.F32.PACK_AB R160, R45, R160 ;  /* 0x000000a02da0723e */ /* 0x000fe200000000ff */
[----:B------:R-:W-:Y:S01]  /*ef50*/  FMUL.FTZ R101, R101, R14 ;  /* 0x0000000e65657220 */ /* 0x000fe20000410000 */
[C---:B------:R-:W-:Y:S01]  /*ef60*/  FADD.FTZ R11, R47.reuse, R48 ;  /* 0x000000302f0b7221 */ /* 0x040fe20000010000 */
[----:B------:R-:W-:Y:S01]  /*ef70*/  FADD.FTZ R2, R20, R7 ;  /* 0x0000000714027221 */ /* 0x000fe20000010000 */
[----:B------:R-:W-:Y:S01]  /*ef80*/  F2FP.F16.F32.PACK_AB R162, R47, R162 ;  /* 0x000000a22fa2723e */ /* 0x000fe200000000ff */
[----:B------:R-:W1:Y:S01]  /*ef90*/  MUFU.EX2 R175, R175 ;  /* 0x000000af00af7308 */ /* 0x000e620000000800 */
[----:B------:R-:W-:Y:S01]  /*efa0*/  FADD.FTZ R48, R156, R11 ;  /* 0x0000000b9c307221 */ /* 0x000fe20000010000 */
[----:B------:R-:W-:Y:S01]  /*efb0*/  FADD.FTZ R7, R179, R2 ;  /* 0x00000002b3077221 */ /* 0x000fe20000010000 */
[C---:B------:R-:W-:Y:S01]  /*efc0*/  F2FP.F16.F32.PACK_AB R156, R51.reuse, R156 ;  /* 0x0000009c339c723e */ /* 0x040fe200000000ff */
[-C--:B------:R-:W-:Y:S01]  /*efd0*/  FMUL.FTZ R104, R104, R14.reuse ;  /* 0x0000000e68687220 */ /* 0x080fe20000410000 */
[----:B------:R-:W-:Y:S01]  /*efe0*/  FADD.FTZ R11, R51, R48 ;  /* 0x00000030330b7221 */ /* 0x000fe20000010000 */
[----:B--2---:R-:W-:Y:S01]  /*eff0*/  FADD.FTZ R2, R24, R7 ;  /* 0x0000000718027221 */ /* 0x004fe20000010000 */
[-C--:B------:R-:W-:Y:S01]  /*f000*/  FMUL.FTZ R105, R105, R14.reuse ;  /* 0x0000000e69697220 */ /* 0x080fe20000410000 */
[----:B------:R-:W-:Y:S01]  /*f010*/  MUFU.EX2 R55, R55 ;  /* 0x0000003700377308 */ /* 0x000fe20000000800 */
[-C--:B------:R-:W-:Y:S01]  /*f020*/  FMUL.FTZ R108, R108, R14.reuse ;  /* 0x0000000e6c6c7220 */ /* 0x080fe20000410000 */
[----:B----4-:R-:W-:Y:S01]  /*f030*/  FADD.FTZ R7, R173, R2 ;  /* 0x00000002ad077221 */ /* 0x010fe20000010000 */
[-C--:B------:R-:W-:Y:S01]  /*f040*/  FMUL.FTZ R109, R109, R14.reuse ;  /* 0x0000000e6d6d7220 */ /* 0x080fe20000410000 */
[-C--:B------:R-:W-:Y:S01]  /*f050*/  FMUL.FTZ R112, R112, R14.reuse ;  /* 0x0000000e70707220 */ /* 0x080fe20000410000 */
[-C--:B------:R-:W-:Y:S01]  /*f060*/  FMUL.FTZ R113, R113, R14.reuse ;  /* 0x0000000e71717220 */ /* 0x080fe20000410000 */
[----:B0-----:R-:W-:Y:S01]  /*f070*/  FADD.FTZ R2, R26, R7 ;  /* 0x000000071a027221 */ /* 0x001fe20000010000 */
[-C--:B------:R-:W-:Y:S01]  /*f080*/  FMUL.FTZ R116, R116, R14.reuse ;  /* 0x0000000e74747220 */ /* 0x080fe20000410000 */
[----:B------:R-:W0:Y:S01]  /*f090*/  MUFU.EX2 R8, R8 ;  /* 0x0000000800087308 */ /* 0x000e220000000800 */
[-C--:B------:R-:W-:Y:S01]  /*f0a0*/  FMUL.FTZ R117, R117, R14.reuse ;  /* 0x0000000e75757220 */ /* 0x080fe20000410000 */
[----:B-1----:R-:W-:Y:S01]  /*f0b0*/  FADD.FTZ R7, R175, R2 ;  /* 0x00000002af077221 */ /* 0x002fe20000010000 */
        /* <DEDUP_REMOVED lines=13> */
[----:B------:R2:W-:Y:S01]  /*f190*/  MUFU.EX2 R0, R36 ;  /* 0x0000002400007308 */ /* 0x0005e20000000800 */
[----:B0-----:R-:W-:Y:S01]  /*f1a0*/  FADD.FTZ R2, R8, R7 ;  /* 0x0000000708027221 */ /* 0x001fe20000010000 */
[-C--:B------:R-:W-:Y:S01]  /*f1b0*/  FMUL.FTZ R144, R144, R14.reuse ;  /* 0x0000000e90907220 */ /* 0x080fe20000410000 */
[-C--:B------:R-:W-:Y:S01]  /*f1c0*/  FMUL.FTZ R145, R145, R14.reuse ;  /* 0x0000000e91917220 */ /* 0x080fe20000410000 */
[-C--:B------:R-:W-:Y:S01]  /*f1d0*/  FMUL.FTZ R148, R148, R14.reuse ;  /* 0x0000000e94947220 */ /* 0x080fe20000410000 */
[----:B------:R-:W-:Y:S01]  /*f1e0*/  FMUL.FTZ R149, R149, R14 ;  /* 0x0000000e95957220 */ /* 0x000fe20000410000 */
[----:B------:R-:W-:Y:S01]  /*f1f0*/  F2FP.F16.F32.PACK_AB R181, R10, R181 ;  /* 0x000000b50ab5723e */ /* 0x000fe200000000ff */
[----:B------:R-:W-:Y:S01]  /*f200*/  VIADD R3, R3, 0xffffffff ;  /* 0xffffffff03037836 */ /* 0x000fe20000000000 */
[----:B------:R-:W0:Y:S01]  /*f210*/  MUFU.EX2 R169, R169 ;  /* 0x000000a900a97308 */ /* 0x000e220000000800 */
[----:B--2---:R-:W-:Y:S01]  /*f220*/  FADD.FTZ R36, R158, R11 ;  /* 0x0000000b9e247221 */ /* 0x004fe20000010000 */
[C---:B------:R-:W-:Y:S01]  /*f230*/  F2FP.F16.F32.PACK_AB R158, R53.reuse, R158 ;  /* 0x0000009e359e723e */ /* 0x040fe200000000ff */
[-C--:B------:R-:W-:Y:S01]  /*f240*/  FMUL.FTZ R90, R90, R28.reuse ;  /* 0x0000001c5a5a7220 */ /* 0x080fe20000410000 */
[----:B------:R-:W-:Y:S01]  /*f250*/  F2FP.F16.F32.PACK_AB R183, R54, R183 ;  /* 0x000000b736b7723e */ /* 0x000fe200000000ff */
[----:B------:R-:W-:Y:S01]  /*f260*/  FADD.FTZ R11, R53, R36 ;  /* 0x00000024350b7221 */ /* 0x000fe20000010000 */
[----:B------:R-:W-:Y:S01]  /*f270*/  F2FP.F16.F32.PACK_AB R177, R20, R177 ;  /* 0x000000b114b1723e */ /* 0x000fe200000000ff */
[----:B------:R-:W-:Y:S01]  /*f280*/  FMUL.FTZ R91, R91, R28 ;  /* 0x0000001c5b5b7220 */ /* 0x000fe20000410000 */
[----:B------:R-:W2:Y:S01]  /*f290*/  MUFU.EX2 R5, R64 ;  /* 0x0000004000057308 */ /* 0x000ea20000000800 */
[----:B------:R-:W-:Y:S01]  /*f2a0*/  FADD.FTZ R36, R152, R11 ;  /* 0x0000000b98247221 */ /* 0x000fe20000010000 */
[C---:B------:R-:W-:Y:S01]  /*f2b0*/  F2FP.F16.F32.PACK_AB R152, R55.reuse, R152 ;  /* 0x000000983798723e */ /* 0x040fe200000000ff */
[-C--:B------:R-:W-:Y:S01]  /*f2c0*/  FMUL.FTZ R94, R94, R28.reuse ;  /* 0x0000001c5e5e7220 */ /* 0x080fe20000410000 */
[----:B------:R-:W-:Y:S01]  /*f2d0*/  F2FP.F16.F32.PACK_AB R179, R24, R179 ;  /* 0x000000b318b3723e */ /* 0x000fe200000000ff */
[----:B------:R-:W-:Y:S01]  /*f2e0*/  FADD.FTZ R11, R55, R36 ;  /* 0x00000024370b7221 */ /* 0x000fe20000010000 */
[----:B------:R-:W-:Y:S01]  /*f2f0*/  F2FP.F16.F32.PACK_AB R173, R26, R173 ;  /* 0x000000ad1aad723e */ /* 0x000fe200000000ff */
[-C--:B------:R-:W-:Y:S01]  /*f300*/  FMUL.FTZ R95, R95, R28.reuse ;  /* 0x0000001c5f5f7220 */ /* 0x080fe20000410000 */
[----:B------:R-:W4:Y:S01]  /*f310*/  MUFU.EX2 R30, R30 ;  /* 0x0000001e001e7308 */ /* 0x000f220000000800 */
[----:B-1----:R-:W-:Y:S01]  /*f320*/  FADD.FTZ R36, R154, R11 ;  /* 0x0000000b9a247221 */ /* 0x002fe20000010000 */
[----:B0-----:R-:W-:Y:S01]  /*f330*/  FADD.FTZ R7, R169, R2 ;  /* 0x00000002a9077221 */ /* 0x001fe20000010000 */
[----:B------:R-:W-:Y:S01]  /*f340*/  F2FP.F16.F32.PACK_AB R175, R8, R175 ;  /* 0x000000af08af723e */ /* 0x000fe200000000ff */
        /* <DEDUP_REMOVED lines=12> */
[----:B------:R-:W1:Y:S01]  /*f410*/  MUFU.EX2 R32, R32 ;  /* 0x0000002000207308 */ /* 0x000e620000000800 */
[C---:B----4-:R-:W-:Y:S01]  /*f420*/  FADD.FTZ R36, R30.reuse, R7 ;  /* 0x000000071e247221 */ /* 0x050fe20000010000 */
[----:B------:R-:W-:Y:S01]  /*f430*/  F2FP.F16.F32.PACK_AB R169, R30, R169 ;  /* 0x000000a91ea9723e */ /* 0x000fe200000000ff */
[-C--:B------:R-:W-:Y:S01]  /*f440*/  FMUL.FTZ R115, R115, R28.reuse ;  /* 0x0000001c73737220 */ /* 0x080fe20000410000 */
[-C--:B------:R-:W-:Y:S01]  /*f450*/  FMUL.FTZ R118, R118, R28.reuse ;  /* 0x0000001c76767220 */ /* 0x080fe20000410000 */
[-C--:B------:R-:W-:Y:S01]  /*f460*/  FMUL.FTZ R119, R119, R28.reuse ;  /* 0x0000001c77777220 */ /* 0x080fe20000410000 */
[-C--:B------:R-:W-:Y:S01]  /*f470*/  FMUL.FTZ R122, R122, R28.reuse ;  /* 0x0000001c7a7a7220 */ /* 0x080fe20000410000 */
[-C--:B------:R-:W-:Y:S01]  /*f480*/  FMUL.FTZ R123, R123, R28.reuse ;  /* 0x0000001c7b7b7220 */ /* 0x080fe20000410000 */
[----:B------:R-:W2:Y:S01]  /*f490*/  MUFU.EX2 R165, R165 ;  /* 0x000000a500a57308 */ /* 0x000ea20000000800 */
        /* <DEDUP_REMOVED lines=8> */
[C---:B-1----:R-:W-:Y:S01]  /*f520*/  FADD.FTZ R36, R32.reuse, R5 ;  /* 0x0000000520247221 */ /* 0x042fe20000010000 */
[----:B------:R-:W-:Y:S01]  /*f530*/  F2FP.F16.F32.PACK_AB R171, R32, R171 ;  /* 0x000000ab20ab723e */ /* 0x000fe200000000ff */
[-C--:B------:R-:W-:Y:S01]  /*f540*/  FMUL.FTZ R138, R138, R28.reuse ;  /* 0x0000001c8a8a7220 */ /* 0x080fe20000410000 */
[-C--:B------:R-:W-:Y:S01]  /*f550*/  FMUL.FTZ R139, R139, R28.reuse ;  /* 0x0000001c8b8b7220 */ /* 0x080fe20000410000 */
[-C--:B------:R-:W-:Y:S01]  /*f560*/  FMUL.FTZ R142, R142, R28.reuse ;  /* 0x0000001c8e8e7220 */ /* 0x080fe20000410000 */
[-C--:B------:R-:W-:Y:S01]  /*f570*/  FMUL.FTZ R143, R143, R28.reuse ;  /* 0x0000001c8f8f7220 */ /* 0x080fe20000410000 */
[-C--:B------:R-:W-:Y:S01]  /*f580*/  FMUL.FTZ R146, R146, R28.reuse ;  /* 0x0000001c92927220 */ /* 0x080fe20000410000 */
[----:B------:R-:W1:Y:S01]  /*f590*/  MUFU.EX2 R167, R167 ;  /* 0x000000a700a77308 */ /* 0x000e620000000800 */
[----:B--2---:R-:W-:Y:S01]  /*f5a0*/  FADD.FTZ R5, R165, R36 ;  /* 0x00000024a5057221 */ /* 0x004fe20000010000 */
[-C--:B------:R-:W-:Y:S01]  /*f5b0*/  FMUL.FTZ R147, R147, R28.reuse ;  /* 0x0000001c93937220 */ /* 0x080fe20000410000 */
[-C--:B------:R-:W-:Y:S01]  /*f5c0*/  FMUL.FTZ R150, R150, R28.reuse ;  /* 0x0000001c96967220 */ /* 0x080fe20000410000 */
[----:B------:R-:W-:Y:S01]  /*f5d0*/  FMUL.FTZ R151, R151, R28 ;  /* 0x0000001c97977220 */ /* 0x000fe20000410000 */
[----:B------:R-:W-:-:S03]  /*f5e0*/  IMAD.MOV.U32 R7, RZ, RZ, R6 ;  /* 0x000000ffff077224 */ /* 0x000fc600078e0006 */
[----:B------:R-:W2:Y:S01]  /*f5f0*/  MUFU.EX2 R161, R161 ;  /* 0x000000a100a17308 */ /* 0x000ea20000000800 */
[C---:B0-----:R-:W-:Y:S01]  /*f600*/  FADD.FTZ R36, R34.reuse, R5 ;  /* 0x0000000522247221 */ /* 0x041fe20000010000 */
[----:B------:R-:W-:-:S06]  /*f610*/  F2FP.F16.F32.PACK_AB R165, R34, R165 ;  /* 0x000000a522a5723e */ /* 0x000fcc00000000ff */
[----:B------:R-:W0:Y:S01]  /*f620*/  MUFU.EX2 R38, R38 ;  /* 0x0000002600267308 */ /* 0x000e220000000800 */
[----:B-1----:R-:W-:Y:S01]  /*f630*/  FADD.FTZ R5, R167, R36 ;  /* 0x00000024a7057221 */ /* 0x002fe20000010000 */
[----:B------:R-:W-:-:S03]  /*f640*/  F2FP.F16.F32.PACK_AB R167, R0, R167 ;  /* 0x000000a700a7723e */ /* 0x000fc600000000ff */
[----:B------:R-:W-:Y:S01]  /*f650*/  FADD.FTZ R36, R0, R5 ;  /* 0x0000000500247221 */ /* 0x000fe20000010000 */
[----:B------:R-:W-:Y:S02]  /*f660*/  IMAD.MOV.U32 R5, RZ, RZ, R4 ;  /* 0x000000ffff057224 */ /* 0x000fe400078e0004 */
        /* <DEDUP_REMOVED lines=28> */
[----:B---3--:R-:W-:Y:S06]  /*f830*/  @P2 BRA `(.L_x_7499) ;  /* 0xffffffc400e82947 */ /* 0x008fec000383ffff */
.L_x_7482:
[----:B------:R-:W-:Y:S06]  /*f840*/  BAR.ARV 0x8, 0x180 ;  /* 0x0206000000007b1d */ /* 0x000fec0000002000 */
[----:B------:R-:W-:Y:S05]  /*f850*/  @!P0 BRA `(.L_x_7500) ;  /* 0x0000000000048947 */ /* 0x000fea0003800000 */
[----:B------:R-:W-:Y:S01]  /*f860*/  BPT.TRAP 0x1 ;  /* 0x000000040000795c */ /* 0x000fe20000300000 */
.L_x_7500:
[----:B------:R-:W-:Y:S01]  /*f870*/  ULEA UR5, UR47, UR41, 0x3 ;  /* 0x000000292f057291 */ /* 0x000fe2000f8e183f */
[----:B------:R-:W-:-:S05]  /*f880*/  IMAD.U32 R3, RZ, RZ, UR50 ;  /* 0x00000032ff037e24 */ /* 0x000fca000f8e00ff */
[----:B------:R-:W-:-:S04]  /*f890*/  SHF.L.U32 R3, R3, 0x1f, RZ ;  /* 0x0000001f03037819 */ /* 0x000fc800000006ff */
[----:B------:R0:W1:Y:S01]  /*f8a0*/  SYNCS.PHASECHK.TRANS64.TRYWAIT P2, [UR5+0x28850], R3 ;  /* 0x02885003ff0075a7 */ /* 0x0000620008040145 */
[----:B------:R-:W-:Y:S05]  /*f8b0*/  @!P0 BRA `(.L_x_7501) ;  /* 0x0000000000048947 */ /* 0x000fea0003800000 */
[----:B------:R-:W-:Y:S01]  /*f8c0*/  BPT.TRAP 0x1 ;  /* 0x000000040000795c */ /* 0x000fe20000300000 */
.L_x_7501:
[----:B-1----:R-:W-:Y:S05]  /*f8d0*/  @P2 BRA `(.L_x_7502) ;  /* 0x0000000000082947 */ /* 0x002fea0003800000 */
[----:B------:R-:W1:Y:S02]  /*f8e0*/  SYNCS.PHASECHK.TRANS64.TRYWAIT P0, [UR5+0x28850], R3 ;  /* 0x02885003ff0075a7 */ /* 0x000e640008000145 */
[----:B-1----:R-:W-:Y:S05]  /*f8f0*/  @!P0 BRA `(.L_x_7503) ;  /* 0x000000a800d48947 */ /* 0x002fea0003800000 */
.L_x_7502:
[----:B------:R-:W-:Y:S01]  /*f900*/  UIADD3 UR41, UR41, 0x400, URZ ;  /* 0x0000040029297890 */ /* 0x000fe2000fffe03f */
[----:B------:R-:W-:Y:S01]  /*f910*/  WARPGROUP.ARRIVE ;  /* 0x00000000000079c5 */ /* 0x000fe20000000000 */
[----:B------:R-:W-:Y:S01]  /*f920*/  UMOV UR7, 0x40000040 ;  /* 0x4000004000077882 */ /* 0x000fe20000000000 */
[----:B01----:R-:W0:Y:S01]  /*f930*/  SHFL.BFLY PT, R3, R2, 0x2, 0x1f ;  /* 0x0c401f0002037f89 */ /* 0x003e2200000e0000 */
[----:B------:R-:W-:Y:S01]  /*f940*/  USHF.R.U32.HI UR41, URZ, 0x4, UR41 ;  /* 0x000000043f297899 */ /* 0x000fe20008011629 */
[----:B------:R-:W-:Y:S01]  /*f950*/  IMAD.U32 R11, RZ, RZ, UR5 ;  /* 0x00000005ff0b7e24 */ /* 0x000fe2000f8e00ff */
[----:B------:R-:W-:Y:S01]  /*f960*/  UIADD3 UR48, UR48, 0x1, URZ ;  /* 0x0000000130307890 */ /* 0x000fe2000fffe03f */
[----:B------:R-:W1:Y:S01]  /*f970*/  SHFL.BFLY PT, R5, R0, 0x2, 0x1f ;  /* 0x0c401f0000057f89 */ /* 0x000e6200000e0000 */
[----:B------:R-:W-:Y:S01]  /*f980*/  ULOP3.LUT UR41, UR41, 0x3fff, URZ, 0xc0, !UPT ;  /* 0x00003fff29297892 */ /* 0x000fe2000f8ec03f */
[----:B------:R-:W-:Y:S02]  /*f990*/  @!P1 VIADD R11, R11, 0x28860 ;  /* 0x000288600b0b9836 */ /* 0x000fe40000000000 */
[----:B------:R-:W-:Y:S01]  /*f9a0*/  IMAD.MOV.U32 R9, RZ, RZ, RZ ;  /* 0x000000ffff097224 */ /* 0x000fe200078e00ff */
[----:B------:R-:W-:Y:S01]  /*f9b0*/  ULOP3.LUT UR4, UR41, 0x4000000, URZ, 0xfc, !UPT ;  /* 0x0400000029047892 */ /* 0x000fe2000f8efc3f */
[----:B------:R-:W-:Y:S01]  /*f9c0*/  IMAD.U32 R14, RZ, RZ, UR10 ;  /* 0x0000000aff0e7e24 */ /* 0x000fe2000f8e00ff */
[----:B------:R-:W-:Y:S01]  /*f9d0*/  @!P1 PRMT R11, RZ, 0x654, R11 ;  /* 0x00000654ff0b9816 */ /* 0x000fe2000000000b */
[----:B------:R-:W-:Y:S01]  /*f9e0*/  IMAD.MOV.U32 R20, RZ, RZ, -0x800000 ;  /* 0xff800000ff147424 */ /* 0x000fe200078e00ff */
[----:B------:R-:W-:-:S02]  /*f9f0*/  ULEA UR4, UR47, UR4, 0xb ;  /* 0x000000042f047291 */ /* 0x000fc4000f8e583f */
[----:B------:R-:W-:-:S04]  /*fa00*/  UIADD3 UR47, UR47, 0x1, URZ ;  /* 0x000000012f2f7890 */ /* 0x000fc8000fffe03f */
[----:B------:R-:W-:Y:S01]  /*fa10*/  UISETP.NE.AND UP0, UPT, UR47, 0x2, UPT ;  /* 0x000000022f00788c */ /* 0x000fe2000bf05270 */
[----:B------:R-:W-:Y:S02]  /*fa20*/  UMOV UR6, UR4 ;  /* 0x0000000400067c82 */ /* 0x000fe40008000000 */
[----:B------:R-:W-:Y:S01]  /*fa30*/  HGMMA.64x128x16.F32 R88, R180, gdesc[UR4].tnspB, R88, gsb0 ;  /* 0x41e00004b4587df0 */ /* 0x000fe20008000858 */
[----:B------:R-:W-:Y:S01]  /*fa40*/  UIADD3 UR6, UR4, 0x80, URZ ;  /* 0x0000008004067890 */ /* 0x000fe2000fffe03f */
[----:B0-----:R-:W-:Y:S01]  /*fa50*/  FADD.FTZ R3, R3, R2 ;  /* 0x0000000203037221 */ /* 0x001fe20000010000 */
[----:B------:R-:W-:Y:S01]  /*fa60*/  UMOV UR7, 0x40000040 ;  /* 0x4000004000077882 */ /* 0x000fe20000000000 */
[----:B------:R-:W-:Y:S02]  /*fa70*/  IMAD.MOV.U32 R2, RZ, RZ, RZ ;  /* 0x000000ffff027224 */ /* 0x000fe400078e00ff */
[----:B-1----:R-:W-:Y:S01]  /*fa80*/  FADD.FTZ R5, R5, R0 ;  /* 0x0000000005057221 */ /* 0x002fe20000010000 */
[----:B------:R-:W-:Y:S01]  /*fa90*/  IMAD.MOV.U32 R0, RZ, RZ, -0x800000 ;  /* 0xff800000ff007424 */ /* 0x000fe200078e00ff */
[----:B------:R-:W0:Y:S01]  /*faa0*/  SHFL.BFLY PT, R8, R3, 0x1, 0x1f ;  /* 0x0c201f0003087f89 */ /* 0x000e2200000e0000 */
[----:B------:R-:W-:-:S03]  /*fab0*/  USEL UR47, UR47, URZ, UP0 ;  /* 0x0000003f2f2f7287 */ /* 0x000fc60008000000 */
[----:B------:R-:W1:Y:S01]  /*fac0*/  SHFL.BFLY PT, R10, R5, 0x1, 0x1f ;  /* 0x0c201f00050a7f89 */ /* 0x000e6200000e0000 */
[----:B0-----:R-:W-:Y:S01]  /*fad0*/  FADD.FTZ R8, R3, R8 ;  /* 0x0000000803087221 */ /* 0x001fe20000010000 */
[----:B------:R-:W-:Y:S02]  /*fae0*/  IMAD.U32 R3, RZ, RZ, UR10 ;  /* 0x0000000aff037e24 */ /* 0x000fe4000f8e00ff */
[----:B-1----:R-:W-:Y:S02]  /*faf0*/  FADD.FTZ R12, R5, R10 ;  /* 0x0000000a050c7221 */ /* 0x002fe40000010000 */
[----:B------:R-:W-:-:S03]  /*fb00*/  FSETP.NE.FTZ.AND P0, PT, R8, RZ, PT ;  /* 0x000000ff0800720b */ /* 0x000fc60003f15000 */
[----:B------:R-:W-:-:S10]  /*fb10*/  FSETP.NE.FTZ.AND P2, PT, R12, RZ, PT ;  /* 0x000000ff0c00720b */ /* 0x000fd40003f55000 */
[----:B------:R-:W0:Y:S01]  /*fb20*/  @P0 MUFU.LG2 R7, R8 ;  /* 0x0000000800070308 */ /* 0x000e220000000c00 */
[----:B------:R-:W-:Y:S02]  /*fb30*/  @P0 FMUL.FTZ R3, R3, 0.69314718246459960938 ;  /* 0x3f31721803030820 */ /* 0x000fe40000410000 */
[----:B------:R-:W-:-:S05]  /*fb40*/  @P2 FMUL.FTZ R14, R14, 0.69314718246459960938 ;  /* 0x3f3172180e0e2820 */ /* 0x000fca0000410000 */
[----:B------:R-:W1:Y:S08]  /*fb50*/  @P2 MUFU.LG2 R10, R12 ;  /* 0x0000000c000a2308 */ /* 0x000e700000000c00 */
[----:B------:R0:W2:Y:S08]  /*fb60*/  @P0 MUFU.RCP R2, R8 ;  /* 0x0000000800020308 */ /* 0x0000b00000001000 */
[----:B------:R-:W3:Y:S01]  /*fb70*/  @P2 MUFU.RCP R9, R12 ;  /* 0x0000000c00092308 */ /* 0x000ee20000001000 */
[----:B0-----:R-:W-:Y:S01]  /*fb80*/  @P0 FMUL.FTZ R8, R7, 0.69314718246459960938 ;  /* 0x3f31721807080820 */ /* 0x001fe20000410000 */
[----:B-1----:R-:W-:-:S03]  /*fb90*/  @P2 FMUL.FTZ R5, R10, 0.69314718246459960938 ;  /* 0x3f3172180a052820 */ /* 0x002fc60000410000 */
[----:B------:R-:W-:Y:S01]  /*fba0*/  @P0 FFMA.FTZ R20, R3, R4, R8 ;  /* 0x0000000403140223 */ /* 0x000fe20000010008 */
[----:B------:R-:W-:Y:S01]  /*fbb0*/  @P2 FFMA.FTZ R0, R14, R6, R5 ;  /* 0x000000060e002223 */ /* 0x000fe20000010005 */
[----:B------:R-:W-:Y:S01]  /*fbc0*/  PLOP3.LUT P0, PT, PT, PT, PT, 0x8, 0x0 ;  /* 0x000000000000781c */ /* 0x000fe20003f0e170 */
        /* <DEDUP_REMOVED lines=31> */
[----:B------:R-:W-:-:S04]  /*fdc0*/  USEL UR4, URZ, 0x1, UP0 ;  /* 0x000000013f047887 */ /* 0x000fc80008000000 */
[----:B------:R-:W-:Y:S01]  /*fdd0*/  ULOP3.LUT UR50, UR50, UR4, URZ, 0x3c, !UPT ;  /* 0x0000000432327292 */ /* 0x000fe2000f8e3c3f */
        /* <DEDUP_REMOVED lines=69> */
.L_x_7433:
[----:B------:R-:W0:Y:S01]  /*10230*/  S2R R4, SR_CgaCtaId ;  /* 0x0000000000047919 */ /* 0x000e220000008800 */
[----:B------:R-:W-:Y:S01]  /*10240*/  MOV R21, 0x400 ;  /* 0x0000040000157802 */ /* 0x000fe20000000f00 */
[----:B------:R-:W-:Y:S01]  /*10250*/  BSSY B0, `(.L_x_7504) ;  /* 0x00002e8000007945 */ /* 0x000fe20003800000 */
[----:B------:R-:W-:Y:S02]  /*10260*/  BAR.SYNC.DEFER_BLOCKING 0x5, 0x180 ;  /* 0x0146000000007b1d */ /* 0x000fe40000010000 */
[----:B0-----:R-:W-:-:S05]  /*10270*/  LEA R21, R4, R21, 0x18 ;  /* 0x0000001504157211 */ /* 0x001fca00078ec0ff */
[----:B------:R-:W0:Y:S02]  /*10280*/  LDS.128 R4, [R21+0x288d0] ;  /* 0x0288d00015047984 */ /* 0x000e240000000c00 */
[----:B0-----:R-:W-:Y:S02]  /*10290*/  R2UR UR5, R5 ;  /* 0x00000000050572ca */ /* 0x001fe400000e0000 */
[----:B------:R-:W-:Y:S02]  /*102a0*/  R2UR UR7, R6 ;  /* 0x00000000060772ca */ /* 0x000fe400000e0000 */
[----:B------:R-:W-:Y:S01]  /*102b0*/  R2UR UR6, R7 ;  /* 0x00000000070672ca */ /* 0x000fe200000e0000 */
[----:B------:R-:W-:Y:S06]  /*102c0*/  BAR.ARV 0x4, 0x180 ;  /* 0x0106000000007b1d */ /* 0x000fec0000002000 */
[----:B------:R-:W-:Y:S08]  /*102d0*/  @P0 BRA `(.L_x_7505) ;  /* 0x0000002000640947 */ /* 0x000ff00003800000 */
[----:B------:R-:W0:Y:S01]  /*102e0*/  S2R R4, SR_SWINHI ;  /* 0x0000000000047919 */ /* 0x000e220000002f00 */
[----:B------:R-:W-:Y:S01]  /*102f0*/  ULDC.64 UR10, c[0x0][0xc00] ;  /* 0x00030000000a7ab9 */ /* 0x000fe20000000a00 */
[----:B------:R-:W-:Y:S01]  /*10300*/  ULDC.64 UR8, c[0x0][0xc00] ;  /* 0x0003000000087ab9 */ /* 0x000fe20000000a00 */
[----:B------:R-:W1:Y:S01]  /*10310*/  LDC R45, c[0x0][0xbe8] ;  /* 0x0002fa00ff2d7b82 */ /* 0x000e620000000800 */
[----:B------:R-:W-:Y:S01]  /*10320*/  UIMAD.WIDE UR8, UR43, 0x4, UR8 ;  /* 0x000000042b0878a5 */ /* 0x000fe2000f8e0208 */
[----:B------:R-:W-:Y:S02]  /*10330*/  MOV R32, R21 ;  /* 0x0000001500207202 */ /* 0x000fe40000000f00 */
[----:B0-----:R-:W-:-:S03]  /*10340*/  MOV R33, R4 ;  /* 0x0000000400217202 */ /* 0x001fc60000000f00 */
[----:B------:R-:W-:-:S03]  /*10350*/  IMAD.WIDE R4, R218, 0x2, R32 ;  /* 0x00000002da047825 */ /* 0x000fc600078e0220 */
[C---:B------:R-:W-:Y:S02]  /*10360*/  LOP3.LUT R7, R4.reuse, 0x380, RZ, 0xc0, !PT ;  /* 0x0000038004077812 */ /* 0x040fe400078ec0ff */
[C---:B------:R-:W-:Y:S02]  /*10370*/  IADD3 R8, P5, R4.reuse, 0x40, RZ ;  /* 0x0000004004087810 */ /* 0x040fe40007fbe0ff */
[----:B------:R-:W-:Y:S02]  /*10380*/  SHF.R.U64 R7, R7, 0x3, RZ ;  /* 0x0000000307077819 */ /* 0x000fe400000012ff */
[C---:B------:R-:W-:Y:S01]  /*10390*/  IADD3 R31, P6, R4.reuse, 0x20, RZ ;  /* 0x00000020041f7810 */ /* 0x040fe20007fde0ff */
[--C-:B------:R-:W-:Y:S01]  /*103a0*/  IMAD.X R27, RZ, RZ, R5.reuse, P5 ;  /* 0x000000ffff1b7224 */ /* 0x100fe200028e0605 */
[C---:B------:R-:W-:Y:S02]  /*103b0*/  IADD3 R35, P4, R4.reuse, 0x60, RZ ;  /* 0x0000006004237810 */ /* 0x040fe40007f9e0ff */
        /* <DEDUP_REMOVED lines=12> */
[----:B------:R-:W-:-:S02]  /*10480*/  LOP3.LUT R6, R31, 0x380, RZ, 0xc0, !PT ;  /* 0x000003801f067812 */ /* 0x000fc400078ec0ff */
[----:B------:R-:W-:Y:S02]  /*10490*/  SHF.R.U64 R7, R7, 0x3, RZ ;  /* 0x0000000307077819 */ /* 0x000fe400000012ff */
[----:B------:R-:W-:Y:S02]  /*104a0*/  LOP3.LUT R10, R35, 0x380, RZ, 0xc0, !PT ;  /* 0x00000380230a7812 */ /* 0x000fe400078ec0ff */
[----:B------:R-:W-:Y:S02]  /*104b0*/  LOP3.LUT R12, R37, 0x380, RZ, 0xc0, !PT ;  /* 0x00000380250c7812 */ /* 0x000fe400078ec0ff */
[----:B------:R-:W-:Y:S02]  /*104c0*/  LOP3.LUT R26, R7, R8, RZ, 0x3c, !PT ;  /* 0x00000008071a7212 */ /* 0x000fe400078e3cff */
[----:B------:R-:W-:Y:S02]  /*104d0*/  SHF.R.U64 R6, R6, 0x3, RZ ;  /* 0x0000000306067819 */ /* 0x000fe400000012ff */
[----:B------:R-:W-:-:S02]  /*104e0*/  SHF.R.U64 R10, R10, 0x3, RZ ;  /* 0x000000030a0a7819 */ /* 0x000fc400000012ff */
[----:B------:R-:W-:Y:S02]  /*104f0*/  LOP3.LUT R8, R39, 0x380, RZ, 0xc0, !PT ;  /* 0x0000038027087812 */ /* 0x000fe400078ec0ff */
[----:B------:R-:W-:Y:S02]  /*10500*/  SHF.R.U64 R12, R12, 0x3, RZ ;  /* 0x000000030c0c7819 */ /* 0x000fe400000012ff */
[----:B------:R-:W-:Y:S02]  /*10510*/  LOP3.LUT R28, R6, R31, RZ, 0x3c, !PT ;  /* 0x0000001f061c7212 */ /* 0x000fe400078e3cff */
[----:B------:R-:W-:Y:S02]  /*10520*/  LOP3.LUT R24, R10, R35, RZ, 0x3c, !PT ;  /* 0x000000230a187212 */ /* 0x000fe400078e3cff */
[----:B------:R-:W-:Y:S02]  /*10530*/  SHF.R.U64 R8, R8, 0x3, RZ ;  /* 0x0000000308087819 */ /* 0x000fe400000012ff */
[----:B------:R-:W-:-:S02]  /*10540*/  LOP3.LUT R10, R41, 0x380, RZ, 0xc0, !PT ;  /* 0x00000380290a7812 */ /* 0x000fc400078ec0ff */
[----:B------:R-:W-:Y:S02]  /*10550*/  LOP3.LUT R31, R34, 0x380, RZ, 0xc0, !PT ;  /* 0x00000380221f7812 */ /* 0x000fe400078ec0ff */
[----:B------:R-:W-:Y:S02]  /*10560*/  LOP3.LUT R14, R12, R37, RZ, 0x3c, !PT ;  /* 0x000000250c0e7212 */ /* 0x000fe400078e3cff */
[----:B------:R-:W-:Y:S02]  /*10570*/  LOP3.LUT R12, R8, R39, RZ, 0x3c, !PT ;  /* 0x00000027080c7212 */ /* 0x000fe400078e3cff */
[----:B------:R-:W-:Y:S02]  /*10580*/  MOV R30, R4 ;  /* 0x00000004001e7202 */ /* 0x000fe40000000f00 */
[----:B------:R-:W-:Y:S02]  /*10590*/  SHF.R.U64 R10, R10, 0x3, RZ ;  /* 0x000000030a0a7819 */ /* 0x000fe400000012ff */
[----:B------:R-:W-:-:S02]  /*105a0*/  SHF.R.U64 R31, R31, 0x3, RZ ;  /* 0x000000031f1f7819 */ /* 0x000fc400000012ff */
[----:B------:R-:W-:Y:S02]  /*105b0*/  F2FP.F16.F32.PACK_AB R4, R89, R88 ;  /* 0x000000585904723e */ /* 0x000fe400000000ff */
[----:B------:R-:W-:Y:S02]  /*105c0*/  F2FP.F16.F32.PACK_AB R5, R3, R2 ;  /* 0x000000020305723e */ /* 0x000fe400000000ff */
[----:B------:R-:W-:Y:S02]  /*105d0*/  F2FP.F16.F32.PACK_AB R6, R93, R92 ;  /* 0x0000005c5d06723e */ /* 0x000fe400000000ff */
[----:B------:R-:W-:Y:S01]  /*105e0*/  F2FP.F16.F32.PACK_AB R7, R95, R94 ;  /* 0x0000005e5f07723e */ /* 0x000fe200000000ff */
[----:B------:R-:W-:Y:S01]  /*105f0*/  BAR.SYNC.DEFER_BLOCKING 0x1, 0x100 ;  /* 0x0044000000007b1d */ /* 0x000fe20000010000 */
[----:B------:R-:W-:Y:S02]  /*10600*/  MOV R37, R14 ;  /* 0x0000000e00257202 */ /* 0x000fe40000000f00 */
[----:B------:R-:W-:-:S02]  /*10610*/  MOV R36, R12 ;  /* 0x0000000c00247202 */ /* 0x000fc40000000f00 */
[----:B------:R-:W-:Y:S02]  /*10620*/  LOP3.LUT R10, R10, R41, RZ, 0x3c, !PT ;  /* 0x000000290a0a7212 */ /* 0x000fe400078e3cff */
[----:B------:R-:W-:Y:S02]  /*10630*/  LOP3.LUT R8, R31, R34, RZ, 0x3c, !PT ;  /* 0x000000221f087212 */ /* 0x000fe400078e3cff */
[----:B------:R-:W-:Y:S02]  /*10640*/  MOV R40, R28 ;  /* 0x0000001c00287202 */ /* 0x000fe40000000f00 */
[----:B------:R-:W-:Y:S02]  /*10650*/  MOV R39, R26 ;  /* 0x0000001a00277202 */ /* 0x000fe40000000f00 */
[----:B------:R-:W-:Y:S02]  /*10660*/  MOV R38, R24 ;  /* 0x0000001800267202 */ /* 0x000fe40000000f00 */
[----:B------:R-:W-:-:S02]  /*10670*/  F2FP.F16.F32.PACK_AB R12, R97, R96 ;  /* 0x00000060610c723e */ /* 0x000fc400000000ff */
[----:B------:R-:W-:Y:S02]  /*10680*/  F2FP.F16.F32.PACK_AB R13, R99, R98 ;  /* 0x00000062630d723e */ /* 0x000fe400000000ff */
[----:B------:R-:W-:Y:S02]  /*10690*/  F2FP.F16.F32.PACK_AB R14, R101, R100 ;  /* 0x00000064650e723e */ /* 0x000fe400000000ff */
[----:B------:R-:W-:Y:S02]  /*106a0*/  F2FP.F16.F32.PACK_AB R15, R103, R102 ;  /* 0x00000066670f723e */ /* 0x000fe400000000ff */
[----:B------:R-:W-:Y:S01]  /*106b0*/  F2FP.F16.F32.PACK_AB R24, R105, R104 ;  /* 0x000000686918723e */ /* 0x000fe200000000ff */
[----:B------:R0:W-:Y:S01]  /*106c0*/  STSM.16.M88.4 [R30], R4 ;  /* 0x000000041e007844 */ /* 0x0001e20000000200 */
[----:B------:R-:W-:Y:S02]  /*106d0*/  F2FP.F16.F32.PACK_AB R25, R107, R106 ;  /* 0x0000006a6b19723e */ /* 0x000fe400000000ff */
[----:B------:R-:W-:Y:S01]  /*106e0*/  F2FP.F16.F32.PACK_AB R26, R109, R108 ;  /* 0x0000006c6d1a723e */ /* 0x000fe200000000ff */
[----:B------:R2:W-:Y:S01]  /*106f0*/  STSM.16.M88.4 [R40], R12 ;  /* 0x0000000c28007844 */ /* 0x0005e20000000200 */
[----:B------:R-:W-:-:S02]  /*10700*/  F2FP.F16.F32.PACK_AB R27, R111, R110 ;  /* 0x0000006e6f1b723e */ /* 0x000fc400000000ff */
[----:B------:R-:W-:Y:S02]  /*10710*/  F2FP.F16.F32.PACK_AB R28, R113, R112 ;  /* 0x00000070711c723e */ /* 0x000fe400000000ff */
[----:B------:R-:W-:Y:S01]  /*10720*/  F2FP.F16.F32.PACK_AB R29, R115, R114 ;  /* 0x00000072731d723e */ /* 0x000fe200000000ff */
[----:B------:R-:W-:Y:S01]  /*10730*/  STSM.16.M88.4 [R39], R24 ;  /* 0x0000001827007844 */ /* 0x000fe20000000200 */
[----:B------:R-:W-:Y:S02]  /*10740*/  F2FP.F16.F32.PACK_AB R31, R119, R118 ;  /* 0x00000076771f723e */ /* 0x000fe400000000ff */
[----:B------:R-:W-:Y:S02]  /*10750*/  MOV R35, R10 ;  /* 0x0000000a00237202 */ /* 0x000fe40000000f00 */
[----:B------:R-:W-:Y:S02]  /*10760*/  MOV R34, R8 ;  /* 0x0000000800227202 */ /* 0x000fe40000000f00 */
[----:B0-----:R-:W-:-:S02]  /*10770*/  F2FP.F16.F32.PACK_AB R30, R117, R116 ;  /* 0x00000074751e723e */ /* 0x001fc400000000ff */
[----:B------:R-:W-:Y:S02]  /*10780*/  F2FP.F16.F32.PACK_AB R4, R121, R120 ;  /* 0x000000787904723e */ /* 0x000fe400000000ff */
[----:B------:R-:W-:Y:S01]  /*10790*/  F2FP.F16.F32.PACK_AB R5, R123, R122 ;  /* 0x0000007a7b05723e */ /* 0x000fe200000000ff */
[----:B------:R0:W-:Y:S01]  /*107a0*/  STSM.16.M88.4 [R38], R28 ;  /* 0x0000001c26007844 */ /* 0x0001e20000000200 */
[----:B------:R-:W-:Y:S02]  /*107b0*/  F2FP.F16.F32.PACK_AB R6, R125, R124 ;  /* 0x0000007c7d06723e */ /* 0x000fe400000000ff */
[----:B------:R-:W-:Y:S02]  /*107c0*/  F2FP.F16.F32.PACK_AB R7, R127, R126 ;  /* 0x0000007e7f07723e */ /* 0x000fe400000000ff */
[----:B------:R-:W-:Y:S02]  /*107d0*/  F2FP.F16.F32.PACK_AB R8, R129, R128 ;  /* 0x000000808108723e */ /* 0x000fe400000000ff */
[----:B------:R-:W-:Y:S01]  /*107e0*/  F2FP.F16.F32.PACK_AB R9, R131, R130 ;  /* 0x000000828309723e */ /* 0x000fe200000000ff */
[----:B------:R3:W-:Y:S01]  /*107f0*/  STSM.16.M88.4 [R37], R4 ;  /* 0x0000000425007844 */ /* 0x0007e20000000200 */
[----:B------:R-:W-:-:S02]  /*10800*/  F2FP.F16.F32.PACK_AB R10, R133, R132 ;  /* 0x00000084850a723e */ /* 0x000fc400000000ff */
[----:B------:R-:W-:Y:S02]  /*10810*/  F2FP.F16.F32.PACK_AB R11, R135, R134 ;  /* 0x00000086870b723e */ /* 0x000fe400000000ff */
[----:B--2---:R-:W-:Y:S02]  /*10820*/  F2FP.F16.F32.PACK_AB R12, R137, R136 ;  /* 0x00000088890c723e */ /* 0x004fe400000000ff */
[----:B------:R-:W-:Y:S01]  /*10830*/  F2FP.F16.F32.PACK_AB R13, R139, R138 ;  /* 0x0000008a8b0d723e */ /* 0x000fe200000000ff */
[----:B------:R2:W-:Y:S01]  /*10840*/  STSM.16.M88.4 [R36], R8 ;  /* 0x0000000824007844 */ /* 0x0005e20000000200 */
[----:B------:R-:W-:Y:S01]  /*10850*/  F2FP.F16.F32.PACK_AB R14, R141, R140 ;  /* 0x0000008c8d0e723e */ /* 0x000fe200000000ff */
[----:B0-----:R-:W-:Y:S01]  /*10860*/  IMAD.U32 R28, RZ, RZ, UR8 ;  /* 0x00000008ff1c7e24 */ /* 0x001fe2000f8e00ff */
[----:B------:R-:W-:Y:S01]  /*10870*/  F2FP.F16.F32.PACK_AB R15, R143, R142 ;  /* 0x0000008e8f0f723e */ /* 0x000fe200000000ff */
[----:B------:R-:W-:Y:S01]  /*10880*/  IMAD.U32 R29, RZ, RZ, UR9 ;  /* 0x00000009ff1d7e24 */ /* 0x000fe2000f8e00ff */
[----:B------:R-:W-:Y:S01]  /*10890*/  F2FP.F16.F32.PACK_AB R24, R145, R144 ;  /* 0x000000909118723e */ /* 0x000fe200000000ff */
[----:B------:R-:W-:Y:S01]  /*108a0*/  ULDC.64 UR8, c[0x0][0xc08] ;  /* 0x0003020000087ab9 */ /* 0x000fe20000000a00 */
[----:B------:R-:W-:Y:S01]  /*108b0*/  F2FP.F16.F32.PACK_AB R25, R147, R146 ;  /* 0x000000929319723e */ /* 0x000fe200000000ff */
[----:B------:R0:W-:Y:S01]  /*108c0*/  STSM.16.M88.4 [R35], R12 ;  /* 0x0000000c23007844 */ /* 0x0001e20000000200 */
[----:B------:R-:W-:-:S02]  /*108d0*/  F2FP.F16.F32.PACK_AB R26, R149, R148 ;  /* 0x00000094951a723e */ /* 0x000fc400000000ff */
[----:B------:R-:W-:Y:S02]  /*108e0*/  F2FP.F16.F32.PACK_AB R27, R151, R150 ;  /* 0x00000096971b723e */ /* 0x000fe400000000ff */
[----:B------:R-:W-:-:S03]  /*108f0*/  ISETP.NE.U32.AND P0, PT, RZ, UR10, PT ;  /* 0x0000000aff007c0c */ /* 0x000fc6000bf05070 */
[----:B------:R4:W-:Y:S01]  /*10900*/  STSM.16.M88.4 [R34], R24 ;  /* 0x0000001822007844 */ /* 0x0009e20000000200 */
[----:B------:R-:W-:Y:S01]  /*10910*/  BAR.SYNC.DEFER_BLOCKING 0x1, 0x100 ;  /* 0x0044000000007b1d */ /* 0x000fe20000010000 */
[----:B------:R-:W-:-:S13]  /*10920*/  ISETP.NE.AND.EX P0, PT, RZ, UR11, PT, P0 ;  /* 0x0000000bff007c0c */ /* 0x000fda000bf05300 */
[----:B------:R-:W4:Y:S01]  /*10930*/  @P0 LDG.E R30, desc[UR52][R28.64] ;  /* 0x000000341c1e0981 */ /* 0x000f22000c1e1900 */
[----:B------:R-:W-:Y:S01]  /*10940*/  UISETP.NE.U32.AND UP0, UPT, UR8, URZ, UPT ;  /* 0x0000003f0800728c */ /* 0x000fe2000bf05070 */
[----:B-1----:R-:W-:Y:S01]  /*10950*/  ISETP.NE.AND P1, PT, R45, 0x1, PT ;  /* 0x000000012d00780c */ /* 0x002fe20003f25270 */
[----:B------:R-:W-:Y:S02]  /*10960*/  ULDC UR4, c[0x0][0xa88] ;  /* 0x0002a20000047ab9 */ /* 0x000fe40000000800 */
[----:B------:R-:W-:Y:S01]  /*10970*/  UISETP.NE.AND.EX UP0, UPT, UR9, URZ, UPT, UP0 ;  /* 0x0000003f0900728c */ /* 0x000fe2000bf05300 */
[----:B------:R-:W-:Y:S01]  /*10980*/  IMAD.U32 R44, RZ, RZ, UR4 ;  /* 0x00000004ff2c7e24 */ /* 0x000fe2000f8e00ff */
[----:B------:R-:W-:-:S04]  /*10990*/  ULDC UR4, c[0x0][0xad4] ;  /* 0x0002b50000047ab9 */ /* 0x000fc80000000800 */
[----:B------:R-:W-:-:S04]  /*109a0*/  PLOP3.LUT P4, PT, PT, PT, UP0, 0x80, 0x0 ;  /* 0x000000000000781c */ /* 0x000fc80003f8f008 */
[----:B---3--:R-:W1:Y:S01]  /*109b0*/  @P1 LDC R6, c[0x0][0xbec] ;  /* 0x0002fb00ff061b82 */ /* 0x008e620000000800 */
[----:B------:R-:W-:Y:S02]  /*109c0*/  @UP0 ULDC.64 UR8, c[0x0][0xc08] ;  /* 0x0003020000080ab9 */ /* 0x000fe40000000a00 */
[----:B------:R-:W-:Y:S02]  /*109d0*/  @UP0 UIMAD.WIDE UR8, UR43, 0x4, UR8 ;  /* 0x000000042b0808a5 */ /* 0x000fe4000f8e0208 */
[----:B------:R-:W-:-:S03]  /*109e0*/  UISETP.NE.AND UP0, UPT, UR45, URZ, UPT ;  /* 0x0000003f2d00728c */ /* 0x000fc6000bf05270 */
[----:B--2---:R-:W2:Y:S01]  /*109f0*/  @P1 LDC R9, c[0x0][0xbf0] ;  /* 0x0002fc00ff091b82 */ /* 0x004ea20000000800 */
[----:B------:R-:W-:Y:S01]  /*10a00*/  USEL UR4, UR45, UR4, UP0 ;  /* 0x000000042d047287 */ /* 0x000fe20008000000 */
[----:B------:R-:W-:Y:S01]  /*10a10*/  IMAD.U32 R4, RZ, RZ, UR8 ;  /* 0x00000008ff047e24 */ /* 0x000fe2000f8e00ff */
[----:B------:R-:W-:Y:S01]  /*10a20*/  UMOV UR19, 0x9b8 ;  /* 0x000009b800137882 */ /* 0x000fe20000000000 */
[----:B------:R-:W-:Y:S01]  /*10a30*/  IMAD.U32 R5, RZ, RZ, UR9 ;  /* 0x00000009ff057e24 */ /* 0x000fe2000f8e00ff */
[----:B------:R-:W-:Y:S02]  /*10a40*/  UISETP.GT.AND UP1, UPT, UR4, 0x1, UPT ;  /* 0x000000010400788c */ /* 0x000fe4000bf24270 */
[----:B------:R-:W-:Y:S02]  /*10a50*/  UISETP.NE.U32.AND UP0, UPT, UR10, URZ, UPT ;  /* 0x0000003f0a00728c */ /* 0x000fe4000bf05070 */
[----:B------:R-:W-:Y:S01]  /*10a60*/  USEL UR19, UR19, 0x978, UP1 ;  /* 0x0000097813137887 */ /* 0x000fe20008800000 */
[----:B0-----:R-:W-:Y:S01]  /*10a70*/  VIADD R13, R17, UR37 ;  /* 0x00000025110d7c36 */ /* 0x001fe20008000000 */
[----:B------:R-:W-:Y:S01]  /*10a80*/  UISETP.NE.AND.EX UP0, UPT, UR11, URZ, UPT, UP0 ;  /* 0x0000003f0b00728c */ /* 0x000fe2000bf05300 */
[----:B------:R1:W5:Y:S01]  /*10a90*/  @P4 LDG.E R44, desc[UR52][R4.64] ;  /* 0x00000034042c4981 */ /* 0x000362000c1e1900 */
[----:B------:R-:W-:Y:S01]  /*10aa0*/  UMOV UR4, URZ ;  /* 0x0000003f00047c82 */ /* 0x000fe20008000000 */
[----:B------:R-:W-:Y:S01]  /*10ab0*/  USHF.R.S32.HI UR10, URZ, 0x1f, UR43 ;  /* 0x0000001f3f0a7899 */ /* 0x000fe2000801142b */
[----:B------:R-:W-:Y:S01]  /*10ac0*/  IMAD.MOV.U32 R7, RZ, RZ, R13 ;  /* 0x000000ffff077224 */ /* 0x000fe200078e000d */
[----:B------:R-:W-:-:S02]  /*10ad0*/  USEL UR8, UR43, URZ, !UP0 ;  /* 0x0000003f2b087287 */ /* 0x000fc4000c000000 */
[----:B------:R-:W-:Y:S02]  /*10ae0*/  USEL UR9, UR39, URZ, UP1 ;  /* 0x0000003f27097287 */ /* 0x000fe40008800000 */
[----:B------:R-:W-:Y:S01]  /*10af0*/  USEL UR18, UR10, URZ, !UP0 ;  /* 0x0000003f0a127287 */ /* 0x000fe2000c000000 */
[----:B------:R-:W-:Y:S02]  /*10b00*/  ULDC.64 UR12, c[0x0][UR19+0x220] ;  /* 0x00008800130c7abb */ /* 0x000fe40008000a00 */
[----:B------:R-:W-:Y:S01]  /*10b10*/  ULDC.64 UR10, c[0x0][UR19+0x218] ;  /* 0x00008600130a7abb */ /* 0x000fe20008000a00 */
[----:B-1----:R-:W-:Y:S01]  /*10b20*/  @P1 IMAD.HI.U32 R4, R13, R6, RZ ;  /* 0x000000060d041227 */ /* 0x002fe200078e00ff */
[----:B------:R-:W-:Y:S01]  /*10b30*/  ULDC.64 UR14, c[0x0][UR19+0x228] ;  /* 0x00008a00130e7abb */ /* 0x000fe20008000a00 */
[----:B------:R-:W-:Y:S02]  /*10b40*/  UIMAD UR13, UR13, UR8, URZ ;  /* 0x000000080d0d72a4 */ /* 0x000fe4000f8e023f */
[----:B------:R-:W-:Y:S01]  /*10b50*/  UIMAD.WIDE.U32 UR16, UR10, UR42, URZ ;  /* 0x0000002a0a1072a5 */ /* 0x000fe2000f8e003f */
[----:B--2---:R-:W-:Y:S01]  /*10b60*/  @P1 SHF.R.U32.HI R7, RZ, R9, R4 ;  /* 0x00000009ff071219 */ /* 0x004fe20000011604 */
[----:B------:R-:W-:-:S02]  /*10b70*/  UIMAD UR20, UR11, UR42, URZ ;  /* 0x0000002a0b1472a4 */ /* 0x000fc4000f8e023f */
[----:B------:R-:W-:Y:S02]  /*10b80*/  UIMAD.WIDE.U32 UR10, UR12, UR8, URZ ;  /* 0x000000080c0a72a5 */ /* 0x000fe4000f8e003f */
[----:B------:R-:W-:Y:S01]  /*10b90*/  UIMAD.WIDE.U32 UR22, UR14, UR9, URZ ;  /* 0x000000090e1672a5 */ /* 0x000fe2000f8e003f */
[----:B------:R-:W-:Y:S01]  /*10ba0*/  IMAD.MOV R6, RZ, RZ, -R7 ;  /* 0x000000ffff067224 */ /* 0x000fe200078e0a07 */
[----:B------:R-:W-:Y:S02]  /*10bb0*/  UIMAD UR9, UR15, UR9, URZ ;  /* 0x000000090f0972a4 */ /* 0x000fe4000f8e023f */
[----:B------:R-:W-:Y:S01]  /*10bc0*/  UIMAD UR13, UR12, UR18, UR13 ;  /* 0x000000120c0d72a4 */ /* 0x000fe2000f8e020d */
[----:B------:R-:W-:Y:S01]  /*10bd0*/  IMAD R9, R45, R6, R13 ;  /* 0x000000062d097224 */ /* 0x000fe200078e020d */
[----:B------:R-:W-:Y:S01]  /*10be0*/  UIADD3 UR20, UR17, UR20, URZ ;  /* 0x0000001411147290 */ /* 0x000fe2000fffe03f */
[----:B------:R-:W-:Y:S02]  /*10bf0*/  IMAD.U32 R4, RZ, RZ, UR22 ;  /* 0x00000016ff047e24 */ /* 0x000fe4000f8e00ff */
[----:B------:R-:W-:Y:S01]  /*10c00*/  IMAD.U32 R5, RZ, RZ, UR23 ;  /* 0x00000017ff057e24 */ /* 0x000fe2000f8e00ff */
[----:B------:R-:W-:-:S02]  /*10c10*/  SHF.R.S32.HI R5, RZ, 0x1f, R7 ;  /* 0x0000001fff057819 */ /* 0x000fc40000011407 */
[----:B------:R-:W-:Y:S02]  /*10c20*/  SHF.R.S32.HI R6, RZ, 0x1f, R9 ;  /* 0x0000001fff067819 */ /* 0x000fe40000011409 */
[----:B----4-:R-:W-:-:S13]  /*10c30*/  @P0 R2UR UR4, R30 ;  /* 0x000000001e0402ca */ /* 0x010fda00000e0000 */
[----:B------:R-:W-:Y:S02]  /*10c40*/  UIADD3 UR16, UP0, UP2, UR10, UR16, UR4 ;  /* 0x000000100a107290 */ /* 0x000fe4000fa1e004 */
[----:B------:R-:W-:Y:S02]  /*10c50*/  UIADD3 UR10, UR23, UR9, URZ ;  /* 0x00000009170a7290 */ /* 0x000fe4000fffe03f */
[----:B------:R-:W-:Y:S02]  /*10c60*/  UIADD3 UR9, UR11, UR13, URZ ;  /* 0x0000000d0b097290 */ /* 0x000fe4000fffe03f */
[----:B------:R-:W-:Y:S01]  /*10c70*/  USHF.R.S32.HI UR14, URZ, 0x1f, UR4 ;  /* 0x0000001f3f0e7899 */ /* 0x000fe20008011404 */
[----:B------:R-:W-:Y:S01]  /*10c80*/  IADD3 R4, P2, P3, R7, UR16, R4 ;  /* 0x0000001007047c10 */ /* 0x000fe2000fb5e004 */
[----:B------:R-:W-:Y:S01]  /*10c90*/  IMAD.U32 R8, RZ, RZ, UR10 ;  /* 0x0000000aff087e24 */ /* 0x000fe2000f8e00ff */
[----:B------:R-:W-:Y:S01]  /*10ca0*/  ULDC.64 UR10, c[0x0][UR19+0x210] ;  /* 0x00008400130a7abb */ /* 0x000fe20008000a00 */
[----:B------:R-:W-:Y:S01]  /*10cb0*/  UIADD3.X UR9, UR9, UR20, UR14, UP0, UP2 ;  /* 0x0000001409097290 */ /* 0x000fe200087e440e */
[----:B------:R-:W-:Y:S01]  /*10cc0*/  IMAD R7, R9, UR11, RZ ;  /* 0x0000000b09077c24 */ /* 0x000fe2000f8e02ff */
[----:B------:R-:W-:Y:S01]  /*10cd0*/  ULDC.64 UR12, c[0x0][0xba8] ;  /* 0x0002ea00000c7ab9 */ /* 0x000fe20000000a00 */
[----:B------:R-:W-:Y:S01]  /*10ce0*/  @!UP1 ULDC UR12, c[0x0][0xb50] ;  /* 0x0002d400000c9ab9 */ /* 0x000fe20000000800 */
[----:B------:R-:W-:Y:S01]  /*10cf0*/  @!UP1 ULDC UR13, c[0x0][0xb54] ;  /* 0x0002d500000d9ab9 */ /* 0x000fe20000000800 */
[----:B------:R-:W-:Y:S01]  /*10d00*/  IMAD R7, R6, UR10, R7 ;  /* 0x0000000a06077c24 */ /* 0x000fe2000f8e0207 */
[----:B------:R-:W-:-:S03]  /*10d10*/  IADD3.X R5, R5, UR9, R8, P2, P3 ;  /* 0x0000000905057c10 */ /* 0x000fc600097e6408 */
[----:B------:R-:W-:-:S04]  /*10d20*/  IMAD.WIDE.U32 R4, R9, UR10, R4 ;  /* 0x0000000a09047c25 */ /* 0x000fc8000f8e0004 */
[----:B------:R-:W-:Y:S01]  /*10d30*/  IMAD.IADD R5, R5, 0x1, R7 ;  /* 0x0000000105057824 */ /* 0x000fe200078e0207 */
[----:B------:R-:W-:-:S04]  /*10d40*/  LEA R8, P2, R4, UR12, 0x2 ;  /* 0x0000000c04087c11 */ /* 0x000fc8000f8410ff */
[----:B------:R-:W-:Y:S01]  /*10d50*/  LEA.HI.X R9, R4, UR13, R5, 0x2, P2 ;  /* 0x0000000d04097c11 */ /* 0x000fe200090f1405 */
[----:B------:R-:W-:Y:S08]  /*10d60*/  @P4 BRA `(.L_x_7506) ;  /* 0x0000000000104947 */ /* 0x000ff00003800000 */
[----:B------:R-:W-:Y:S05]  /*10d70*/  @!P0 BRA `(.L_x_7506) ;  /* 0x00000000000c8947 */ /* 0x000fea0003800000 */
[----:B------:R-:W2:Y:S04]  /*10d80*/  LDG.E R5, desc[UR52][R28.64] ;  /* 0x000000341c057981 */ /* 0x000ea8000c1e1900 */
[----:B-----5:R-:W2:Y:S02]  /*10d90*/  LDG.E R44, desc[UR52][R28.64+0x4] ;  /* 0x000004341c2c7981 */ /* 0x020ea4000c1e1900 */
[----:B--2---:R-:W-:-:S07]  /*10da0*/  IMAD.IADD R44, R44, 0x1, -R5 ;  /* 0x000000012c2c7824 */ /* 0x004fce00078e0a05 */
.L_x_7506:
[----:B------:R-:W-:Y:S01]  /*10db0*/  SHFL.IDX PT, R4, R8, RZ, 0x1c1f ;  /* 0x001c1fff08047589 */ /* 0x000fe200000e0000 */
[----:B------:R-:W-:Y:S01]  /*10dc0*/  VIADD R11, R217, UR37 ;  /* 0x00000025d90b7c36 */ /* 0x000fe20008000000 */
[----:B------:R-:W-:Y:S01]  /*10dd0*/  LOP3.LUT P0, RZ, R199, 0x3, RZ, 0xc0, !PT ;  /* 0x00000003c7ff7812 */ /* 0x000fe2000780c0ff */
[----:B-----5:R-:W-:Y:S01]  /*10de0*/  IMAD R44, R44, R45, RZ ;  /* 0x0000002d2c2c7224 */ /* 0x020fe200078e02ff */
[----:B------:R-:W0:Y:S01]  /*10df0*/  SHFL.IDX PT, R5, R9, RZ, 0x1c1f ;  /* 0x001c1fff09057589 */ /* 0x000e2200000e0000 */
[----:B------:R-:W-:-:S03]  /*10e00*/  VIADD R25, R11, 0x8 ;  /* 0x000000080b197836 */ /* 0x000fc60000000000 */
[----:B------:R-:W-:Y:S01]  /*10e10*/  SHFL.IDX PT, R6, R8, 0x1, 0x1c1f ;  /* 0x003c1f0008067f89 */ /* 0x000fe200000e0000 */
[-C--:B------:R-:W-:Y:S02]  /*10e20*/  ISETP.GE.OR P2, PT, R11, R44.reuse, P0 ;  /* 0x0000002c0b00720c */ /* 0x080fe40000746670 */
[----:B------:R-:W-:Y:S01]  /*10e30*/  ISETP.GE.OR P0, PT, R25, R44, P0 ;  /* 0x0000002c1900720c */ /* 0x000fe20000706670 */
[----:B------:R-:W1:Y:S10]  /*10e40*/  SHFL.IDX PT, R7, R9, 0x1, 0x1c1f ;  /* 0x003c1f0009077f89 */ /* 0x000e7400000e0000 */
[----:B0-----:R0:W-:Y:S04]  /*10e50*/  @!P2 ST.E desc[UR52][R4.64], R20 ;  /* 0x000000140400a985 */ /* 0x0011e8000c101934 */
[----:B-1----:R0:W-:Y:S01]  /*10e60*/  @!P0 ST.E desc[UR52][R6.64], R0 ;  /* 0x0000000006008985 */ /* 0x0021e2000c101934 */
[----:B------:R-:W-:-:S13]  /*10e70*/  PLOP3.LUT P0, PT, PT, PT, UP1, 0x80, 0x0 ;  /* 0x000000000000781c */ /* 0x000fda0003f0f018 */
[----:B0-----:R-:W-:Y:S05]  /*10e80*/  @P0 BRA `(.L_x_7507) ;  /* 0x00000008008c0947 */ /* 0x001fea0003800000 */
[----:B------:R-:W-:Y:S01]  /*10e90*/  IMAD R3, R198, 0x40, R18 ;  /* 0x00000040c6037824 */ /* 0x000fe200078e0212 */
[----:B------:R-:W-:Y:S01]  /*10ea0*/  ULDC.64 UR12, c[0x0][0xaa0] ;  /* 0x0002a800000c7ab9 */ /* 0x000fe20000000a00 */
[----:B------:R-:W0:Y:S02]  /*10eb0*/  @P1 LDC R49, c[0x0][0xbf0] ;  /* 0x0002fc00ff311b82 */ /* 0x000e240000000800 */
[----:B------:R-:W-:-:S03]  /*10ec0*/  IMAD.WIDE R32, R3, 0x2, R32 ;  /* 0x0000000203207825 */ /* 0x000fc600078e0220 */
[C---:B------:R-:W-:Y:S01]  /*10ed0*/  IADD3 R9, P6, R32.reuse, 0x1000, RZ ;  /* 0x0000100020097810 */ /* 0x040fe20007fde0ff */
[----:B------:R-:W-:Y:S01]  /*10ee0*/  UIMAD UR9, UR14, UR12, URZ ;  /* 0x0000000c0e0972a4 */ /* 0x000fe2000f8e023f */
[C---:B------:R-:W-:Y:S02]  /*10ef0*/  IADD3 R13, P5, R32.reuse, 0x2000, RZ ;  /* 0x00002000200d7810 */ /* 0x040fe40007fbe0ff */
[----:B------:R-:W-:Y:S01]  /*10f00*/  LOP3.LUT R8, R9, 0x380, RZ, 0xc0, !PT ;  /* 0x0000038009087812 */ /* 0x000fe200078ec0ff */
[----:B------:R-:W-:Y:S01]  /*10f10*/  UIMAD.WIDE.U32 UR10, UR4, UR12, URZ ;  /* 0x0000000c040a72a5 */ /* 0x000fe2000f8e003f */
[----:B------:R-:W-:Y:S02]  /*10f20*/  IADD3 R25, P4, R32, 0x3000, RZ ;  /* 0x0000300020197810 */ /* 0x000fe40007f9e0ff */
[----:B------:R-:W-:Y:S01]  /*10f30*/  SHF.R.U64 R8, R8, 0x3, RZ ;  /* 0x0000000308087819 */ /* 0x000fe200000012ff */
[----:B------:R-:W-:Y:S01]  /*10f40*/  UIMAD UR9, UR4, UR13, UR9 ;  /* 0x0000000d040972a4 */ /* 0x000fe2000f8e0209 */
[----:B------:R-:W-:-:S02]  /*10f50*/  IADD3 R29, P3, R32, 0x4000, RZ ;  /* 0x00004000201d7810 */ /* 0x000fc40007f7e0ff */
[----:B------:R-:W-:Y:S01]  /*10f60*/  LOP3.LUT R8, R8, R9, RZ, 0x3c, !PT ;  /* 0x0000000908087212 */ /* 0x000fe200078e3cff */
[--C-:B------:R-:W-:Y:S01]  /*10f70*/  IMAD.X R9, RZ, RZ, R33.reuse, P6 ;  /* 0x000000ffff097224 */ /* 0x100fe200030e0621 */
[C---:B------:R-:W-:Y:S01]  /*10f80*/  IADD3 R3, P6, R32.reuse, 0x7000, RZ ;  /* 0x0000700020037810 */ /* 0x040fe20007fde0ff */
[----:B------:R-:W-:Y:S01]  /*10f90*/  UIADD3 UR11, UR11, UR9, URZ ;  /* 0x000000090b0b7290 */ /* 0x000fe2000fffe03f */
[C---:B------:R-:W-:Y:S01]  /*10fa0*/  IADD3 R35, P2, R32.reuse, 0x5000, RZ ;  /* 0x0000500020237810 */ /* 0x040fe20007f5e0ff */
[----:B------:R-:W-:Y:S01]  /*10fb0*/  ULDC.64 UR12, c[0x0][0xae8] ;  /* 0x0002ba00000c7ab9 */ /* 0x000fe20000000a00 */
[----:B------:R-:W-:Y:S01]  /*10fc0*/  LOP3.LUT R0, R3, 0x380, RZ, 0xc0, !PT ;  /* 0x0000038003007812 */ /* 0x000fe200078ec0ff */
[----:B------:R-:W-:Y:S01]  /*10fd0*/  USHF.R.S32.HI UR4, URZ, 0x1f, UR8 ;  /* 0x0000001f3f047899 */ /* 0x000fe20008011408 */
[----:B------:R-:W-:Y:S01]  /*10fe0*/  IADD3 R37, P0, R32, 0x6000, RZ ;  /* 0x0000600020257810 */ /* 0x000fe20007f1e0ff */
[----:B------:R-:W-:Y:S01]  /*10ff0*/  IMAD.X R41, RZ, RZ, R33, P6 ;  /* 0x000000ffff297224 */ /* 0x000fe200030e0621 */
[----:B------:R-:W-:Y:S01]  /*11000*/  SHF.R.U64 R0, R0, 0x3, RZ ;  /* 0x0000000300007819 */ /* 0x000fe200000012ff */
[----:B------:R-:W-:Y:S01]  /*11010*/  UIMAD.WIDE.U32 UR10, UR42, UR12, UR10 ;  /* 0x0000000c2a0a72a5 */ /* 0x000fe2000f8e000a */
[----:B------:R-:W-:Y:S01]  /*11020*/  LOP3.LUT R12, R13, 0x380, RZ, 0xc0, !PT ;  /* 0x000003800d0c7812 */ /* 0x000fe200078ec0ff */
[----:B------:R-:W5:Y:S01]  /*11030*/  LD.E.128 R8, desc[UR52][R8.64] ;  /* 0x0000003408087980 */ /* 0x000f62000c101d00 */
[----:B------:R-:W-:-:S02]  /*11040*/  LOP3.LUT R40, R0, R3, RZ, 0x3c, !PT ;  /* 0x0000000300287212 */ /* 0x000fc400078e3cff */
[----:B------:R-:W1:Y:S01]  /*11050*/  @P1 LDC R3, c[0x0][0xbec] ;  /* 0x0002fb00ff031b82 */ /* 0x000e620000000800 */
[----:B------:R-:W-:Y:S01]  /*11060*/  IMAD R0, R22, 0x20, R198 ;  /* 0x0000002016007824 */ /* 0x000fe200078e02c6 */
[----:B------:R-:W-:Y:S01]  /*11070*/  UIMAD UR11, UR42, UR13, UR11 ;  /* 0x0000000d2a0b72a4 */ /* 0x000fe2000f8e020b */
[----:B------:R-:W-:Y:S01]  /*11080*/  LOP3.LUT R24, R25, 0x380, RZ, 0xc0, !PT ;  /* 0x0000038019187812 */ /* 0x000fe200078ec0ff */
[----:B------:R-:W5:Y:S01]  /*11090*/  LD.E.128 R40, desc[UR52][R40.64] ;  /* 0x0000003428287980 */ /* 0x000f62000c101d00 */
[----:B------:R-:W-:Y:S01]  /*110a0*/  VIADD R46, R0, UR37 ;  /* 0x00000025002e7c36 */ /* 0x000fe20008000000 */
[----:B------:R-:W-:Y:S01]  /*110b0*/  ULDC.64 UR12, c[0x0][0xaf0] ;  /* 0x0002bc00000c7ab9 */ /* 0x000fe20000000a00 */
[----:B------:R-:W-:Y:S01]  /*110c0*/  LOP3.LUT R28, R29, 0x380, RZ, 0xc0, !PT ;  /* 0x000003801d1c7812 */ /* 0x000fe200078ec0ff */
[----:B------:R-:W-:Y:S01]  /*110d0*/  UIMAD UR4, UR4, UR12, URZ ;  /* 0x0000000c040472a4 */ /* 0x000fe2000f8e023f */
[----:B------:R-:W-:Y:S02]  /*110e0*/  LOP3.LUT R34, R35, 0x380, RZ, 0xc0, !PT ;  /* 0x0000038023227812 */ /* 0x000fe400078ec0ff */
[----:B------:R-:W-:-:S02]  /*110f0*/  LOP3.LUT R36, R37, 0x380, RZ, 0xc0, !PT ;  /* 0x0000038025247812 */ /* 0x000fc400078ec0ff */
[----:B------:R-:W-:Y:S01]  /*11100*/  LOP3.LUT R5, R32, 0x380, RZ, 0xc0, !PT ;  /* 0x0000038020057812 */ /* 0x000fe200078ec0ff */
[----:B------:R-:W-:Y:S01]  /*11110*/  IMAD.MOV.U32 R47, RZ, RZ, R46 ;  /* 0x000000ffff2f7224 */ /* 0x000fe200078e002e */
[----:B------:R-:W-:Y:S01]  /*11120*/  SHF.R.U64 R12, R12, 0x3, RZ ;  /* 0x000000030c0c7819 */ /* 0x000fe200000012ff */
[----:B------:R-:W-:Y:S01]  /*11130*/  UIMAD UR4, UR8, UR13, UR4 ;  /* 0x0000000d080472a4 */ /* 0x000fe2000f8e0204 */
[----:B------:R-:W-:Y:S01]  /*11140*/  SHF.R.U64 R24, R24, 0x3, RZ ;  /* 0x0000000318187819 */ /* 0x000fe200000012ff */
[----:B------:R-:W-:Y:S01]  /*11150*/  UIMAD.WIDE.U32 UR8, UR8, UR12, UR10 ;  /* 0x0000000c080872a5 */ /* 0x000fe2000f8e000a */
[----:B------:R-:W-:Y:S02]  /*11160*/  SHF.R.U64 R28, R28, 0x3, RZ ;  /* 0x000000031c1c7819 */ /* 0x000fe400000012ff */
[----:B------:R-:W-:Y:S02]  /*11170*/  SHF.R.U64 R34, R34, 0x3, RZ ;  /* 0x0000000322227819 */ /* 0x000fe400000012ff */
[----:B------:R-:W-:Y:S01]  /*11180*/  SHF.R.U64 R36, R36, 0x3, RZ ;  /* 0x0000000324247819 */ /* 0x000fe200000012ff */
[----:B-1----:R-:W-:Y:S01]  /*11190*/  @P1 IMAD.HI.U32 R0, R46, R3, RZ ;  /* 0x000000032e001227 */ /* 0x002fe200078e00ff */
[----:B------:R-:W-:Y:S01]  /*111a0*/  SHF.R.U64 R5, R5, 0x3, RZ ;  /* 0x0000000305057819 */ /* 0x000fe200000012ff */
[----:B------:R-:W-:Y:S01]  /*111b0*/  UIADD3 UR4, UR9, UR4, URZ ;  /* 0x0000000409047290 */ /* 0x000fe2000fffe03f */
[----:B------:R-:W-:Y:S01]  /*111c0*/  LOP3.LUT R12, R12, R13, RZ, 0x3c, !PT ;  /* 0x0000000d0c0c7212 */ /* 0x000fe200078e3cff */
[--C-:B------:R-:W-:Y:S01]  /*111d0*/  IMAD.X R13, RZ, RZ, R33.reuse, P5 ;  /* 0x000000ffff0d7224 */ /* 0x100fe200028e0621 */
[----:B0-----:R-:W-:Y:S01]  /*111e0*/  @P1 SHF.R.U32.HI R47, RZ, R49, R0 ;  /* 0x00000031ff2f1219 */ /* 0x001fe20000011600 */
[----:B------:R-:W-:Y:S01]  /*111f0*/  ULDC.64 UR10, c[0x0][0xae0] ;  /* 0x0002b800000a7ab9 */ /* 0x000fe20000000a00 */
        /* <DEDUP_REMOVED lines=9> */
[----:B------:R-:W-:Y:S01]  /*11290*/  IMAD.MOV.U32 R5, RZ, RZ, R33 ;  /* 0x000000ffff057224 */ /* 0x000fe200078e0021 */
[--C-:B------:R-:W-:Y:S01]  /*112a0*/  SHF.R.S32.HI R0, RZ, 0x1f, R47.reuse ;  /* 0x0000001fff007819 */ /* 0x100fe2000001142f */
[----:B------:R-:W-:Y:S01]  /*112b0*/  IMAD.MOV R20, RZ, RZ, -R47 ;  /* 0x000000ffff147224 */ /* 0x000fe200078e0a2f */
[----:B------:R-:W5:Y:S01]  /*112c0*/  LD.E.128 R12, desc[UR52][R12.64] ;  /* 0x000000340c0c7980 */ /* 0x000f62000c101d00 */
[----:B------:R-:W-:-:S02]  /*112d0*/  IMAD.U32 R3, RZ, RZ, UR9 ;  /* 0x00000009ff037e24 */ /* 0x000fc4000f8e00ff */
[----:B------:R-:W-:Y:S01]  /*112e0*/  IMAD R0, R0, UR10, RZ ;  /* 0x0000000a00007c24 */ /* 0x000fe2000f8e02ff */
[----:B------:R-:W5:Y:S01]  /*112f0*/  LD.E.128 R4, desc[UR52][R4.64] ;  /* 0x0000003404047980 */ /* 0x000f62000c101d00 */
[----:B------:R-:W-:Y:S02]  /*11300*/  IMAD R45, R45, R20, R46 ;  /* 0x000000142d2d7224 */ /* 0x000fe400078e022e */
[----:B------:R-:W-:Y:S01]  /*11310*/  IMAD.U32 R2, RZ, RZ, UR8 ;  /* 0x00000008ff027e24 */ /* 0x000fe2000f8e00ff */
[----:B------:R-:W5:Y:S01]  /*11320*/  LD.E.128 R24, desc[UR52][R24.64] ;  /* 0x0000003418187980 */ /* 0x000f62000c101d00 */
[----:B------:R-:W-:Y:S01]  /*11330*/  IMAD.U32 R3, RZ, RZ, UR4 ;  /* 0x00000004ff037e24 */ /* 0x000fe2000f8e00ff */
[----:B------:R-:W-:Y:S02]  /*11340*/  ULDC.64 UR8, c[0x0][0xad8] ;  /* 0x0002b60000087ab9 */ /* 0x000fe40000000a00 */
[----:B------:R-:W5:Y:S01]  /*11350*/  LD.E.128 R28, desc[UR52][R28.64] ;  /* 0x000000341c1c7980 */ /* 0x000f62000c101d00 */
[----:B------:R-:W-:-:S03]  /*11360*/  IMAD R49, R47, UR11, R0 ;  /* 0x0000000b2f317c24 */ /* 0x000fc6000f8e0200 */
[----:B------:R-:W5:Y:S01]  /*11370*/  LD.E.128 R32, desc[UR52][R34.64] ;  /* 0x0000003422207980 */ /* 0x000f62000c101d00 */
[----:B------:R-:W-:-:S03]  /*11380*/  SHF.R.S32.HI R0, RZ, 0x1f, R45 ;  /* 0x0000001fff007819 */ /* 0x000fc6000001142d */
        /* <DEDUP_REMOVED lines=8> */
[----:B------:R-:W-:Y:S02]  /*11410*/  IMAD.IADD R3, R3, 0x1, R49 ;  /* 0x0000000103037824 */ /* 0x000fe400078e0231 */
[----:B------:R-:W-:-:S02]  /*11420*/  IMAD R0, R0, UR8, RZ ;  /* 0x0000000800007c24 */ /* 0x000fc4000f8e02ff */
[----:B------:R-:W-:Y:S02]  /*11430*/  VIADD R51, R198, UR37 ;  /* 0x00000025c6337c36 */ /* 0x000fe40008000000 */
[C---:B------:R-:W-:Y:S02]  /*11440*/  IMAD R49, R45.reuse, UR9, R0 ;  /* 0x000000092d317c24 */ /* 0x040fe4000f8e0200 */
[----:B------:R-:W-:Y:S01]  /*11450*/  IMAD.WIDE.U32 R2, R45, UR8, R2 ;  /* 0x000000082d027c25 */ /* 0x000fe2000f8e0002 */
[----:B------:R-:W-:Y:S01]  /*11460*/  ISETP.GE.AND P2, PT, R51, R44, PT ;  /* 0x0000002c3300720c */ /* 0x000fe20003f46270 */
[----:B------:R-:W-:Y:S02]  /*11470*/  ULDC.64 UR8, c[0x0][0xa80] ;  /* 0x0002a00000087ab9 */ /* 0x000fe40000000a00 */
[----:B------:R-:W-:Y:S02]  /*11480*/  VIADD R21, R21, 0x28820 ;  /* 0x0002882015157836 */ /* 0x000fe40000000000 */
[----:B------:R-:W-:Y:S01]  /*11490*/  VIADD R45, R51, 0x40 ;  /* 0x00000040332d7836 */ /* 0x000fe20000000000 */
[----:B------:R-:W-:Y:S01]  /*114a0*/  LEA R0, P3, R2, UR8, 0x1 ;  /* 0x0000000802007c11 */ /* 0x000fe2000f8608ff */
[----:B------:R-:W-:Y:S01]  /*114b0*/  IMAD.IADD R3, R3, 0x1, R49 ;  /* 0x0000000103037824 */ /* 0x000fe200078e0231 */
[----:B------:R-:W-:-:S02]  /*114c0*/  PRMT R21, RZ, 0x654, R21 ;  /* 0x00000654ff157816 */ /* 0x000fc40000000015 */
[-C--:B------:R-:W-:Y:S02]  /*114d0*/  ISETP.GE.AND P1, PT, R45, R44.reuse, PT ;  /* 0x0000002c2d00720c */ /* 0x080fe40003f26270 */
[----:B------:R-:W-:Y:S01]  /*114e0*/  LEA.HI.X R45, R2, UR9, R3, 0x1, P3 ;  /* 0x00000009022d7c11 */ /* 0x000fe200098f0c03 */
[----:B------:R-:W-:Y:S01]  /*114f0*/  VIADD R47, R51, 0x20 ;  /* 0x00000020332f7836 */ /* 0x000fe20000000000 */
[----:B0-----:R0:W-:Y:S01]  /*11500*/  SYNCS.ARRIVE.TRANS64.RED.A1T0 RZ, [R21+URZ], RZ ;  /* 0x000000ff15ff79a7 */ /* 0x0011e2000810043f */
[----:B------:R1:W2:Y:S01]  /*11510*/  SHFL.IDX PT, R20, R0, RZ, 0x181f ;  /* 0x00181fff00147589 */ /* 0x0002a200000e0000 */
[----:B------:R-:W-:Y:S02]  /*11520*/  BSSY B1, `(.L_x_7508) ;  /* 0x000000d000017945 */ /* 0x000fe40003800000 */
[----:B------:R-:W-:Y:S01]  /*11530*/  ISETP.GE.AND P0, PT, R47, R44, PT ;  /* 0x0000002c2f00720c */ /* 0x000fe20003f06270 */
[----:B0-----:R1:W0:Y:S01]  /*11540*/  SHFL.IDX PT, R21, R45, RZ, 0x181f ;  /* 0x00181fff2d157589 */ /* 0x00122200000e0000 */
[----:B------:R-:W-:Y:S11]  /*11550*/  @P2 BRA `(.L_x_7509) ;  /* 0x0000000000242947 */ /* 0x000ff60003800000 */
[----:B------:R-:W-:Y:S02]  /*11560*/  ULDC UR4, c[0x0][0xac8] ;  /* 0x0002b20000047ab9 */ /* 0x000fe40000000800 */
[----:B------:R-:W-:Y:S02]  /*11570*/  ISETP.GE.AND P2, PT, R18, UR4, PT ;  /* 0x0000000412007c0c */ /* 0x000fe4000bf46270 */
[----:B------:R-:W-:-:S11]  /*11580*/  ISETP.GE.AND P3, PT, R19, UR4, PT ;  /* 0x0000000413007c0c */ /* 0x000fd6000bf66270 */
[CC--:B--2---:R-:W-:Y:S02]  /*11590*/  @!P2 LEA R2, P4, R18.reuse, R20.reuse, 0x1 ;  /* 0x000000141202a211 */ /* 0x0c4fe400078808ff */
[C---:B------:R-:W-:Y:S02]  /*115a0*/  @!P3 LEA R20, P5, R19.reuse, R20, 0x1 ;  /* 0x000000141314b211 */ /* 0x040fe400078a08ff */
[-C--:B0-----:R-:W-:Y:S02]  /*115b0*/  @!P2 LEA.HI.X R3, R18, R21.reuse, R220, 0x1, P4 ;  /* 0x000000151203a211 */ /* 0x081fe400020f0cdc */
[----:B------:R-:W-:-:S03]  /*115c0*/  @!P3 LEA.HI.X R21, R19, R21, R219, 0x1, P5 ;  /* 0x000000151315b211 */ /* 0x000fc600028f0cdb */
[----:B-----5:R3:W-:Y:S04]  /*115d0*/  @!P2 ST.E.128 desc[UR52][R2.64], R4 ;  /* 0x000000040200a985 */ /* 0x0207e8000c101d34 */
[----:B------:R3:W-:Y:S02]  /*115e0*/  @!P3 ST.E.128 desc[UR52][R20.64], R28 ;  /* 0x0000001c1400b985 */ /* 0x0007e4000c101d34 */
.L_x_7509:
[----:B------:R-:W-:Y:S05]  /*115f0*/  BSYNC B1 ;  /* 0x0000000000017941 */ /* 0x000fea0003800000 */
.L_x_7508:
[----:B---3-5:R3:W4:Y:S01]  /*11600*/  SHFL.IDX PT, R5, R45, 0x1, 0x181f ;  /* 0x00381f002d057f89 */ /* 0x02872200000e0000 */
[----:B------:R-:W-:Y:S03]  /*11610*/  BSSY B1, `(.L_x_7510) ;  /* 0x000000c000017945 */ /* 0x000fe60003800000 */
[----:B------:R3:W0:Y:S01]  /*11620*/  SHFL.IDX PT, R4, R0, 0x1, 0x181f ;  /* 0x00381f0000047f89 */ /* 0x00062200000e0000 */
[----:B------:R-:W-:Y:S05]  /*11630*/  @P0 BRA `(.L_x_7511) ;  /* 0x0000000000240947 */ /* 0x000fea0003800000 */
[----:B------:R-:W-:Y:S02]  /*11640*/  ULDC UR4, c[0x0][0xac8] ;  /* 0x0002b20000047ab9 */ /* 0x000fe40000000800 */
[----:B------:R-:W-:Y:S02]  /*11650*/  ISETP.GE.AND P3, PT, R18, UR4, PT ;  /* 0x0000000412007c0c */ /* 0x000fe4000bf66270 */
[----:B------:R-:W-:-:S11]  /*11660*/  ISETP.GE.AND P4, PT, R19, UR4, PT ;  /* 0x0000000413007c0c */ /* 0x000fd6000bf86270 */
[CC--:B0-----:R-:W-:Y:S02]  /*11670*/  @!P3 LEA R2, P0, R18.reuse, R4.reuse, 0x1 ;  /* 0x000000041202b211 */ /* 0x0c1fe400078008ff */
[C---:B------:R-:W-:Y:S02]  /*11680*/  @!P4 LEA R4, P2, R19.reuse, R4, 0x1 ;  /* 0x000000041304c211 */ /* 0x040fe400078408ff */
[-C--:B----4-:R-:W-:Y:S02]  /*11690*/  @!P3 LEA.HI.X R3, R18, R5.reuse, R220, 0x1, P0 ;  /* 0x000000051203b211 */ /* 0x090fe400000f0cdc */
[----:B------:R-:W-:-:S03]  /*116a0*/  @!P4 LEA.HI.X R5, R19, R5, R219, 0x1, P2 ;  /* 0x000000051305c211 */ /* 0x000fc600010f0cdb */
[----:B------:R0:W-:Y:S04]  /*116b0*/  @!P3 ST.E.128 desc[UR52][R2.64], R8 ;  /* 0x000000080200b985 */ /* 0x0001e8000c101d34 */
[----:B------:R0:W-:Y:S02]  /*116c0*/  @!P4 ST.E.128 desc[UR52][R4.64], R32 ;  /* 0x000000200400c985 */ /* 0x0001e4000c101d34 */
.L_x_7511:
[----:B------:R-:W-:Y:S05]  /*116d0*/  BSYNC B1 ;  /* 0x0000000000017941 */ /* 0x000fea0003800000 */
.L_x_7510:
[----:B0---4-:R0:W4:Y:S01]  /*116e0*/  SHFL.IDX PT, R5, R45, 0x2, 0x181f ;  /* 0x00581f002d057f89 */ /* 0x01112200000e0000 */
        /* <DEDUP_REMOVED lines=12> */
.L_x_7513:
[----:B------:R-:W-:Y:S05]  /*117b0*/  BSYNC B1 ;  /* 0x0000000000017941 */ /* 0x000fea0003800000 */
.L_x_7512:
[----:B0-----:R-:W-:Y:S01]  /*117c0*/  VIADD R3, R51, 0x60 ;  /* 0x0000006033037836 */ /* 0x001fe20000000000 */
[----:B-1-3--:R-:W0:Y:S04]  /*117d0*/  SHFL.IDX PT, R45, R45, 0x3, 0x181f ;  /* 0x00781f002d2d7f89 */ /* 0x00ae2800000e0000 */
[----:B------:R-:W-:Y:S01]  /*117e0*/  ISETP.GE.AND P0, PT, R3, R44, PT ;  /* 0x0000002c0300720c */ /* 0x000fe20003f06270 */
[----:B------:R-:W1:-:S12]  /*117f0*/  SHFL.IDX PT, R0, R0, 0x3, 0x181f ;  /* 0x00781f0000007f89 */ /* 0x000e5800000e0000 */
[----:B------:R-:W-:Y:S05]  /*11800*/  @P0 BRA `(.L_x_7514) ;  /* 0x0000001800300947 */ /* 0x000fea0003800000 */
[----:B------:R-:W-:Y:S02]  /*11810*/  ULDC UR4, c[0x0][0xac8] ;  /* 0x0002b20000047ab9 */ /* 0x000fe40000000800 */
[----:B------:R-:W-:-:S13]  /*11820*/  ISETP.GE.AND P1, PT, R18, UR4, PT ;  /* 0x0000000412007c0c */ /* 0x000fda000bf26270 */
[----:B-1----:R-:W-:-:S04]  /*11830*/  @!P1 LEA R2, P0, R18, R0, 0x1 ;  /* 0x0000000012029211 */ /* 0x002fc800078008ff */
[----:B0-----:R-:W-:Y:S02]  /*11840*/  @!P1 LEA.HI.X R3, R18, R45, R220, 0x1, P0 ;  /* 0x0000002d12039211 */ /* 0x001fe400000f0cdc */
[----:B------:R-:W-:-:S03]  /*11850*/  ISETP.GE.AND P0, PT, R19, UR4, PT ;  /* 0x0000000413007c0c */ /* 0x000fc6000bf06270 */
[----:B------:R0:W-:Y:S10]  /*11860*/  @!P1 ST.E.128 desc[UR52][R2.64], R24 ;  /* 0x0000001802009985 */ /* 0x0001f4000c101d34 */
[----:B------:R-:W-:Y:S05]  /*11870*/  @P0 BRA `(.L_x_7514) ;  /* 0x0000001800140947 */ /* 0x000fea0003800000 */
[----:B0-----:R-:W-:-:S04]  /*11880*/  LEA R2, P0, R19, R0, 0x1 ;  /* 0x0000000013027211 */ /* 0x001fc800078008ff */
[----:B------:R-:W-:-:S05]  /*11890*/  LEA.HI.X R3, R19, R45, R219, 0x1, P0 ;  /* 0x0000002d13037211 */ /* 0x000fca00000f0cdb */
[----:B------:R0:W-:Y:S01]  /*118a0*/  ST.E.128 desc[UR52][R2.64], R40 ;  /* 0x0000002802007985 */ /* 0x0001e2000c101d34 */
[----:B------:R-:W-:Y:S05]  /*118b0*/  BRA `(.L_x_7514) ;  /* 0x0000001800047947 */ /* 0x000fea0003800000 */
.L_x_7507:
[----:B------:R-:W-:Y:S01]  /*118c0*/  ULDC.64 UR12, c[0x0][0xb08] ;  /* 0x0002c200000c7ab9 */ /* 0x000fe20000000a00 */
[----:B------:R-:W0:Y:S01]  /*118d0*/  @P1 LDC R0, c[0x0][0xbec] ;  /* 0x0002fb00ff001b82 */ /* 0x000e220000000800 */
[----:B------:R-:W-:Y:S01]  /*118e0*/  UIMAD UR9, UR14, UR12, URZ ;  /* 0x0000000c0e0972a4 */ /* 0x000fe2000f8e023f */
[----:B------:R-:W-:Y:S01]  /*118f0*/  IMAD.MOV.U32 R7, RZ, RZ, R13 ;  /* 0x000000ffff077224 */ /* 0x000fe200078e000d */
[----:B------:R-:W-:Y:S01]  /*11900*/  UIMAD.WIDE.U32 UR10, UR4, UR12, URZ ;  /* 0x0000000c040a72a5 */ /* 0x000fe2000f8e003f */
[----:B------:R-:W-:Y:S01]  /*11910*/  ISETP.GE.AND P0, PT, R11, R44, PT ;  /* 0x0000002c0b00720c */ /* 0x000fe20003f06270 */
[----:B------:R-:W-:Y:S01]  /*11920*/  UIMAD UR9, UR4, UR13, UR9 ;  /* 0x0000000d040972a4 */ /* 0x000fe2000f8e0209 */
[----:B------:R-:W-:Y:S01]  /*11930*/  VIADD R21, R21, 0x28820 ;  /* 0x0002882015157836 */ /* 0x000fe20000000000 */
[----:B------:R-:W-:Y:S01]  /*11940*/  USHF.R.S32.HI UR4, URZ, 0x1f, UR8 ;  /* 0x0000001f3f047899 */ /* 0x000fe20008011408 */
[----:B------:R-:W1:Y:S01]  /*11950*/  @P1 LDC R5, c[0x0][0xbf0] ;  /* 0x0002fc00ff051b82 */ /* 0x000e620000000800 */
[----:B------:R-:W-:Y:S01]  /*11960*/  UIADD3 UR11, UR11, UR9, URZ ;  /* 0x000000090b0b7290 */ /* 0x000fe2000fffe03f */
[----:B------:R-:W-:Y:S01]  /*11970*/  BSSY B1, `(.L_x_7515) ;  /* 0x0000068000017945 */ /* 0x000fe20003800000 */
[----:B------:R-:W-:Y:S01]  /*11980*/  ULDC.64 UR12, c[0x0][0xb38] ;  /* 0x0002ce00000c7ab9 */ /* 0x000fe20000000a00 */
[----:B------:R-:W-:Y:S01]  /*11990*/  PRMT R21, RZ, 0x654, R21 ;  /* 0x00000654ff157816 */ /* 0x000fe20000000015 */
[----:B------:R-:W-:-:S03]  /*119a0*/  UIMAD.WIDE.U32 UR10, UR42, UR12, UR10 ;  /* 0x0000000c2a0a72a5 */ /* 0x000fc6000f8e000a */
[----:B------:R2:W-:Y:S01]  /*119b0*/  SYNCS.ARRIVE.TRANS64.RED.A1T0 RZ, [R21+URZ], RZ ;  /* 0x000000ff15ff79a7 */ /* 0x0005e2000810043f */
[----:B------:R-:W-:-:S03]  /*119c0*/  UIMAD UR11, UR42, UR13, UR11 ;  /* 0x0000000d2a0b72a4 */ /* 0x000fc6000f8e020b */
[----:B------:R-:W-:Y:S02]  /*119d0*/  ULDC.64 UR12, c[0x0][0xb40] ;  /* 0x0002d000000c7ab9 */ /* 0x000fe40000000a00 */
[----:B------:R-:W-:Y:S01]  /*119e0*/  UIMAD UR4, UR4, UR12, URZ ;  /* 0x0000000c040472a4 */ /* 0x000fe2000f8e023f */
[----:B0-----:R-:W-:-:S03]  /*119f0*/  @P1 IMAD.HI.U32 R0, R13, R0, RZ ;  /* 0x000000000d001227 */ /* 0x001fc600078e00ff */
[----:B------:R-:W-:Y:S02]  /*11a00*/  UIMAD UR4, UR8, UR13, UR4 ;  /* 0x0000000d080472a4 */ /* 0x000fe4000f8e0204 */
[----:B------:R-:W-:-:S03]  /*11a10*/  UIMAD.WIDE.U32 UR8, UR8, UR12, UR10 ;  /* 0x0000000c080872a5 */ /* 0x000fc6000f8e000a */
[----:B------:R-:W-:Y:S01]  /*11a20*/  ULDC.64 UR10, c[0x0][0xb48] ;  /* 0x0002d200000a7ab9 */ /* 0x000fe20000000a00 */
[----:B------:R-:W-:Y:S01]  /*11a30*/  UIADD3 UR9, UR9, UR4, URZ ;  /* 0x0000000409097290 */ /* 0x000fe2000fffe03f */
[----:B-1----:R-:W-:-:S03]  /*11a40*/  @P1 SHF.R.U32.HI R7, RZ, R5, R0 ;  /* 0x00000005ff071219 */ /* 0x002fc60000011600 */
[----:B------:R-:W-:Y:S01]  /*11a50*/  UIMAD.WIDE.U32 UR8, UR39, UR10, UR8 ;  /* 0x0000000a270872a5 */ /* 0x000fe2000f8e0008 */
[--C-:B------:R-:W-:Y:S01]  /*11a60*/  SHF.R.S32.HI R0, RZ, 0x1f, R7.reuse ;  /* 0x0000001fff007819 */ /* 0x100fe20000011407 */
[----:B------:R-:W-:Y:S02]  /*11a70*/  IMAD.MOV R4, RZ, RZ, -R7 ;  /* 0x000000ffff047224 */ /* 0x000fe400078e0a07 */
[----:B------:R-:W-:Y:S02]  /*11a80*/  UIMAD UR39, UR39, UR11, UR9 ;  /* 0x0000000b272772a4 */ /* 0x000fe4000f8e0209 */
[----:B------:R-:W-:Y:S01]  /*11a90*/  IMAD R45, R45, R4, R13 ;  /* 0x000000042d2d7224 */ /* 0x000fe200078e020d */
[----:B------:R-:W-:Y:S01]  /*11aa0*/  ULDC.64 UR10, c[0x0][0xb30] ;  /* 0x0002cc00000a7ab9 */ /* 0x000fe20000000a00 */
[----:B------:R-:W-:Y:S02]  /*11ab0*/  IMAD.U32 R5, RZ, RZ, UR9 ;  /* 0x00000009ff057e24 */ /* 0x000fe4000f8e00ff */
[----:B------:R-:W-:-:S02]  /*11ac0*/  IMAD R0, R0, UR10, RZ ;  /* 0x0000000a00007c24 */ /* 0x000fc4000f8e02ff */
        /* <DEDUP_REMOVED lines=13> */
[----:B------:R-:W-:Y:S01]  /*11ba0*/  LEA.HI.X R20, R4, UR9, R5, 0x2, P1 ;  /* 0x0000000904147c11 */ /* 0x000fe200088f1405 */
[----:B------:R0:W1:Y:S04]  /*11bb0*/  SHFL.IDX PT, R24, R0, RZ, 0x1c1f ;  /* 0x001c1fff00187589 */ /* 0x00006800000e0000 */
[----:B--2---:R0:W2:Y:S01]  /*11bc0*/  SHFL.IDX PT, R21, R20, RZ, 0x1c1f ;  /* 0x001c1fff14157589 */ /* 0x0040a200000e0000 */
[----:B------:R-:W-:Y:S05]  /*11bd0*/  @P0 BRA `(.L_x_7516) ;  /* 0x0000000400040947 */ /* 0x000fea0003800000 */
[----:B------:R-:W-:Y:S02]  /*11be0*/  ULDC UR4, c[0x0][0xac8] ;  /* 0x0002b20000047ab9 */ /* 0x000fe40000000800 */
[----:B------:R-:W-:Y:S02]  /*11bf0*/  ISETP.GE.AND P3, PT, R16, UR4, PT ;  /* 0x0000000410007c0c */ /* 0x000fe4000bf66270 */
[----:B------:R-:W-:Y:S02]  /*11c00*/  ISETP.GE.AND P2, PT, R197, UR4, PT ;  /* 0x00000004c5007c0c */ /* 0x000fe4000bf46270 */
[----:B------:R-:W-:Y:S02]  /*11c10*/  ISETP.GE.AND P1, PT, R196, UR4, PT ;  /* 0x00000004c4007c0c */ /* 0x000fe4000bf26270 */
[----:B------:R-:W-:-:S07]  /*11c20*/  ISETP.GE.AND P0, PT, R195, UR4, PT ;  /* 0x00000004c3007c0c */ /* 0x000fce000bf06270 */
[CC--:B-1----:R-:W-:Y:S02]  /*11c30*/  @!P3 LEA R4, P4, R16.reuse, R24.reuse, 0x2 ;  /* 0x000000181004b211 */ /* 0x0c2fe400078810ff */
[-C--:B------:R-:W-:Y:S02]  /*11c40*/  @!P2 LEA R6, P6, R197, R24.reuse, 0x2 ;  /* 0x00000018c506a211 */ /* 0x080fe400078c10ff */
[----:B--2---:R-:W-:Y:S02]  /*11c50*/  @!P3 LEA.HI.X R5, R16, R21, R215, 0x2, P4 ;  /* 0x000000151005b211 */ /* 0x004fe400020f14d7 */
[----:B------:R-:W-:Y:S02]  /*11c60*/  ISETP.GE.AND P4, PT, R193, UR4, PT ;  /* 0x00000004c1007c0c */ /* 0x000fe4000bf86270 */
[----:B------:R-:W-:Y:S01]  /*11c70*/  @!P1 LEA R8, P5, R196, R24, 0x2 ;  /* 0x00000018c4089211 */ /* 0x000fe200078a10ff */
[----:B------:R1:W-:Y:S01]  /*11c80*/  @!P3 ST.E.64 desc[UR52][R4.64], R88 ;  /* 0x000000580400b985 */ /* 0x0003e2000c101b34 */
[----:B------:R-:W-:-:S02]  /*11c90*/  ISETP.GE.AND P3, PT, R194, UR4, PT ;  /* 0x00000004c2007c0c */ /* 0x000fc4000bf66270 */
[-C--:B------:R-:W-:Y:S02]  /*11ca0*/  @!P2 LEA.HI.X R7, R197, R21.reuse, R214, 0x2, P6 ;  /* 0x00000015c507a211 */ /* 0x080fe400030f14d6 */
[C---:B------:R-:W-:Y:S02]  /*11cb0*/  @!P0 LEA R10, P6, R195.reuse, R24, 0x2 ;  /* 0x00000018c30a8211 */ /* 0x040fe400078c10ff */
[-C--:B------:R-:W-:Y:S01]  /*11cc0*/  @!P1 LEA.HI.X R9, R196, R21.reuse, R213, 0x2, P5 ;  /* 0x00000015c4099211 */ /* 0x080fe200028f14d5 */
[----:B------:R2:W-:Y:S01]  /*11cd0*/  @!P2 ST.E.64 desc[UR52][R6.64], R92 ;  /* 0x0000005c0600a985 */ /* 0x0005e2000c101b34 */
[----:B------:R-:W-:Y:S02]  /*11ce0*/  ISETP.GE.AND P5, PT, R192, UR4, PT ;  /* 0x00000004c0007c0c */ /* 0x000fe4000bfa6270 */
[----:B------:R-:W-:Y:S01]  /*11cf0*/  @!P0 LEA.HI.X R11, R195, R21, R212, 0x2, P6 ;  /* 0x00000015c30b8211 */ /* 0x000fe200030f14d4 */
[----:B------:R3:W-:Y:S01]  /*11d00*/  @!P1 ST.E.64 desc[UR52][R8.64], R96 ;  /* 0x0000006008009985 */ /* 0x0007e2000c101b34 */
[----:B------:R-:W-:-:S02]  /*11d10*/  ISETP.GE.AND P2, PT, R191, UR4, PT ;  /* 0x00000004bf007c0c */ /* 0x000fc4000bf46270 */
[-C--:B-1----:R-:W-:Y:S01]  /*11d20*/  @!P3 LEA R4, P6, R194, R24.reuse, 0x2 ;  /* 0x00000018c204b211 */ /* 0x082fe200078c10ff */
[----:B------:R1:W-:Y:S01]  /*11d30*/  @!P0 ST.E.64 desc[UR52][R10.64], R100 ;  /* 0x000000640a008985 */ /* 0x0003e2000c101b34 */
[C---:B------:R-:W-:Y:S02]  /*11d40*/  @!P4 LEA R12, P0, R193.reuse, R24, 0x2 ;  /* 0x00000018c10cc211 */ /* 0x040fe400078010ff */
[----:B------:R-:W-:Y:S02]  /*11d50*/  ISETP.GE.AND P1, PT, R190, UR4, PT ;  /* 0x00000004be007c0c */ /* 0x000fe4000bf26270 */
[-C--:B------:R-:W-:Y:S02]  /*11d60*/  @!P4 LEA.HI.X R13, R193, R21.reuse, R210, 0x2, P0 ;  /* 0x00000015c10dc211 */ /* 0x080fe400000f14d2 */
[----:B------:R-:W-:Y:S02]  /*11d70*/  @!P3 LEA.HI.X R5, R194, R21, R211, 0x2, P6 ;  /* 0x00000015c205b211 */ /* 0x000fe400030f14d3 */
[----:B------:R-:W-:-:S02]  /*11d80*/  ISETP.GE.AND P0, PT, R189, UR4, PT ;  /* 0x00000004bd007c0c */ /* 0x000fc4000bf06270 */
[-C--:B------:R-:W-:Y:S01]  /*11d90*/  @!P5 LEA R14, P6, R192, R24.reuse, 0x2 ;  /* 0x00000018c00ed211 */ /* 0x080fe200078c10ff */
[----:B------:R4:W-:Y:S01]  /*11da0*/  @!P3 ST.E.64 desc[UR52][R4.64], R104 ;  /* 0x000000680400b985 */ /* 0x0009e2000c101b34 */
[----:B------:R-:W-:Y:S02]  /*11db0*/  ISETP.GE.AND P3, PT, R188, UR4, PT ;  /* 0x00000004bc007c0c */ /* 0x000fe4000bf66270 */
        /* <DEDUP_REMOVED lines=13> */
[----:B----4-:R-:W-:Y:S02]  /*11e90*/  @!P3 LEA R4, P5, R188, R24, 0x2 ;  /* 0x00000018bc04b211 */ /* 0x010fe400078a10ff */
        /* <DEDUP_REMOVED lines=9> */
[-C--:B--2---:R-:W-:Y:S02]  /*11f30*/  @!P1 LEA R8, P6, R185, R24.reuse, 0x2 ;  /* 0x00000018b9089211 */ /* 0x084fe400078c10ff */
[----:B------:R-:W-:Y:S01]  /*11f40*/  @!P2 LEA.HI.X R7, R186, R21, R203, 0x2, P3 ;  /* 0x00000015ba07a211 */ /* 0x000fe200018f14cb */
[----:B------:R4:W-:Y:S01]  /*11f50*/  @!P4 ST.E.64 desc[UR52][R12.64], R132 ;  /* 0x000000840c00c985 */ /* 0x0009e2000c101b34 */
[----:B---3--:R-:W-:-:S02]  /*11f60*/  @!P0 LEA R10, P4, R184, R24, 0x2 ;  /* 0x00000018b80a8211 */ /* 0x008fc400078810ff */
        /* <DEDUP_REMOVED lines=8> */
.L_x_7516:
[----:B------:R-:W-:Y:S05]  /*11ff0*/  BSYNC B1 ;  /* 0x0000000000017941 */ /* 0x000fea0003800000 */
.L_x_7515:
[----:B------:R-:W-:Y:S01]  /*12000*/  ISETP.GE.AND P0, PT, R25, R44, PT ;  /* 0x0000002c1900720c */ /* 0x000fe20003f06270 */
[----:B0-----:R-:W0:Y:S04]  /*12010*/  SHFL.IDX PT, R20, R20, 0x1, 0x1c1f ;  /* 0x003c1f0014147f89 */ /* 0x001e2800000e0000 */
[----:B------:R-:W3:Y:S08]  /*12020*/  SHFL.IDX PT, R0, R0, 0x1, 0x1c1f ;  /* 0x003c1f0000007f89 */ /* 0x000ef000000e0000 */
[----:B------:R-:W-:Y:S05]  /*12030*/  @P0 BRA `(.L_x_7514) ;  /* 0x0000001000240947 */ /* 0x000fea0003800000 */
[----:B------:R-:W-:Y:S02]  /*12040*/  ULDC UR4, c[0x0][0xac8] ;  /* 0x0002b20000047ab9 */ /* 0x000fe40000000800 */
[----:B------:R-:W-:Y:S02]  /*12050*/  ISETP.GE.AND P2, PT, R16, UR4, PT ;  /* 0x0000000410007c0c */ /* 0x000fe4000bf46270 */
[----:B------:R-:W-:Y:S02]  /*12060*/  ISETP.GE.AND P1, PT, R197, UR4, PT ;  /* 0x00000004c5007c0c */ /* 0x000fe4000bf26270 */
[----:B------:R-:W-:Y:S02]  /*12070*/  ISETP.GE.AND P0, PT, R196, UR4, PT ;  /* 0x00000004c4007c0c */ /* 0x000fe4000bf06270 */
[----:B------:R-:W-:Y:S02]  /*12080*/  ISETP.GE.AND P4, PT, R194, UR4, PT ;  /* 0x00000004c2007c0c */ /* 0x000fe4000bf86270 */
[----:B------:R-:W-:-:S05]  /*12090*/  ISETP.GE.AND P3, PT, R195, UR4, PT ;  /* 0x00000004c3007c0c */ /* 0x000fca000bf66270 */
[CC--:B---34-:R-:W-:Y:S02]  /*120a0*/  @!P2 LEA R4, P6, R16.reuse, R0.reuse, 0x2 ;  /* 0x000000001004a211 */ /* 0x0d8fe400078c10ff */
[C---:B------:R-:W-:Y:S02]  /*120b0*/  @!P1 LEA R6, P5, R197.reuse, R0, 0x2 ;  /* 0x00000000c5069211 */ /* 0x040fe400078a10ff */
[----:B0-----:R-:W-:Y:S02]  /*120c0*/  @!P2 LEA.HI.X R5, R16, R20, R215, 0x2, P6 ;  /* 0x000000141005a211 */ /* 0x001fe400030f14d7 */
[----:B------:R-:W-:Y:S02]  /*120d0*/  @!P0 LEA R8, P6, R196, R0, 0x2 ;  /* 0x00000000c4088211 */ /* 0x000fe400078c10ff */
[----:B------:R-:W-:Y:S01]  /*120e0*/  @!P1 LEA.HI.X R7, R197, R20, R214, 0x2, P5 ;  /* 0x00000014c5079211 */ /* 0x000fe200028f14d6 */
[----:B------:R0:W-:Y:S01]  /*120f0*/  @!P2 ST.E.64 desc[UR52][R4.64], R2 ;  /* 0x000000020400a985 */ /* 0x0001e2000c101b34 */
[----:B------:R-:W-:-:S02]  /*12100*/  ISETP.GE.AND P5, PT, R193, UR4, PT ;  /* 0x00000004c1007c0c */ /* 0x000fc4000bfa6270 */
[----:B------:R-:W-:Y:S01]  /*12110*/  @!P0 LEA.HI.X R9, R196, R20, R213, 0x2, P6 ;  /* 0x00000014c4098211 */ /* 0x000fe200030f14d5 */
[----:B------:R3:W-:Y:S01]  /*12120*/  @!P1 ST.E.64 desc[UR52][R6.64], R94 ;  /* 0x0000005e06009985 */ /* 0x0007e2000c101b34 */
[----:B------:R-:W-:Y:S02]  /*12130*/  ISETP.GE.AND P2, PT, R192, UR4, PT ;  /* 0x00000004c0007c0c */ /* 0x000fe4000bf46270 */
[-C--:B------:R-:W-:Y:S01]  /*12140*/  @!P3 LEA R10, P6, R195, R0.reuse, 0x2 ;  /* 0x00000000c30ab211 */ /* 0x080fe200078c10ff */
[----:B------:R4:W-:Y:S01]  /*12150*/  @!P0 ST.E.64 desc[UR52][R8.64], R98 ;  /* 0x0000006208008985 */ /* 0x0009e2000c101b34 */
[C---:B------:R-:W-:Y:S02]  /*12160*/  @!P4 LEA R12, P0, R194.reuse, R0, 0x2 ;  /* 0x00000000c20cc211 */ /* 0x040fe400078010ff */
[----:B------:R-:W-:Y:S02]  /*12170*/  ISETP.GE.AND P1, PT, R191, UR4, PT ;  /* 0x00000004bf007c0c */ /* 0x000fe4000bf26270 */
[----:B------:R-:W-:-:S02]  /*12180*/  @!P4 LEA.HI.X R13, R194, R20, R211, 0x2, P0 ;  /* 0x00000014c20dc211 */ /* 0x000fc400000f14d3 */
[----:B------:R-:W-:Y:S02]  /*12190*/  @!P3 LEA.HI.X R11, R195, R20, R212, 0x2, P6 ;  /* 0x00000014c30bb211 */ /* 0x000fe400030f14d4 */
[----:B------:R-:W-:Y:S02]  /*121a0*/  ISETP.GE.AND P0, PT, R190, UR4, PT ;  /* 0x00000004be007c0c */ /* 0x000fe4000bf06270 */
[----:B------:R-:W-:Y:S01]  /*121b0*/  @!P5 LEA R14, P6, R193, R0, 0x2 ;  /* 0x00000000c10ed211 */ /* 0x000fe200078c10ff */
[----:B------:R5:W-:Y:S01]  /*121c0*/  @!P3 ST.E.64 desc[UR52][R10.64], R102 ;  /* 0x000000660a00b985 */ /* 0x000be2000c101b34 */
[----:B------:R-:W-:Y:S02]  /*121d0*/  ISETP.GE.AND P3, PT, R189, UR4, PT ;  /* 0x00000004bd007c0c */ /* 0x000fe4000bf66270 */
[----:B------:R-:W-:Y:S01]  /*121e0*/  @!P5 LEA.HI.X R15, R193, R20, R210, 0x2, P6 ;  /* 0x00000014c10fd211 */ /* 0x000fe200030f14d2 */
[----:B------:R-:W-:Y:S01]  /*121f0*/  @!P4 ST.E.64 desc[UR52][R12.64], R106 ;  /* 0x0000006a0c00c985 */ /* 0x000fe2000c101b34 */
[----:B0-----:R-:W-:-:S03]  /*12200*/  @!P2 LEA R2, P4, R192, R0, 0x2 ;  /* 0x00000000c002a211 */ /* 0x001fc600078810ff */
[----:B------:R-:W-:Y:S01]  /*12210*/  @!P5 ST.E.64 desc[UR52][R14.64], R110 ;  /* 0x0000006e0e00d985 */ /* 0x000fe2000c101b34 */
[C---:B------:R-:W-:Y:S02]  /*12220*/  @!P1 LEA R4, P5, R191.reuse, R0, 0x2 ;  /* 0x00000000bf049211 */ /* 0x040fe400078a10ff */
[----:B------:R-:W-:Y:S02]  /*12230*/  @!P2 LEA.HI.X R3, R192, R20, R209, 0x2, P4 ;  /* 0x00000014c003a211 */ /* 0x000fe400020f14d1 */
[----:B---3--:R-:W-:Y:S02]  /*12240*/  @!P0 LEA R6, P6, R190, R0, 0x2 ;  /* 0x00000000be068211 */ /* 0x008fe400078c10ff */
        /* <DEDUP_REMOVED lines=14> */
[C---:B0-----:R-:W-:Y:S02]  /*12330*/  @!P2 LEA R2, P3, R187.reuse, R0, 0x2 ;  /* 0x00000000bb02a211 */ /* 0x041fe400078610ff */
[----:B------:R-:W-:Y:S02]  /*12340*/  @!P4 LEA.HI.X R11, R188, R20, R205, 0x2, P6 ;  /* 0x00000014bc0bc211 */ /* 0x000fe400030f14cd */
[----:B---3--:R-:W-:Y:S02]  /*12350*/  @!P1 LEA R4, P6, R186, R0, 0x2 ;  /* 0x00000000ba049211 */ /* 0x008fe400078c10ff */
[----:B------:R-:W-:Y:S01]  /*12360*/  @!P2 LEA.HI.X R3, R187, R20, R204, 0x2, P3 ;  /* 0x00000014bb03a211 */ /* 0x000fe200018f14cc */
[----:B------:R0:W-:Y:S01]  /*12370*/  @!P4 ST.E.64 desc[UR52][R10.64], R130 ;  /* 0x000000820a00c985 */ /* 0x0001e2000c101b34 */
[----:B----4-:R-:W-:-:S02]  /*12380*/  @!P0 LEA R6, P4, R185, R0, 0x2 ;  /* 0x00000000b9068211 */ /* 0x010fc400078810ff */
[----:B------:R-:W-:Y:S01]  /*12390*/  @!P5 LEA R12, P3, R184, R0, 0x2 ;  /* 0x00000000b80cd211 */ /* 0x000fe200078610ff */
[----:B------:R0:W-:Y:S01]  /*123a0*/  @!P2 ST.E.64 desc[UR52][R2.64], R134 ;  /* 0x000000860200a985 */ /* 0x0001e2000c101b34 */
[-C--:B------:R-:W-:Y:S02]  /*123b0*/  @!P1 LEA.HI.X R5, R186, R20.reuse, R203, 0x2, P6 ;  /* 0x00000014ba059211 */ /* 0x080fe400030f14cb */
[-C--:B------:R-:W-:Y:S02]  /*123c0*/  @!P0 LEA.HI.X R7, R185, R20.reuse, R202, 0x2, P4 ;  /* 0x00000014b9078211 */ /* 0x080fe400020f14ca */
[----:B------:R-:W-:Y:S01]  /*123d0*/  @!P5 LEA.HI.X R13, R184, R20, R201, 0x2, P3 ;  /* 0x00000014b80dd211 */ /* 0x000fe200018f14c9 */
[----:B------:R0:W-:Y:S04]  /*123e0*/  @!P1 ST.E.64 desc[UR52][R4.64], R138 ;  /* 0x0000008a04009985 */ /* 0x0001e8000c101b34 */
[----:B------:R0:W-:Y:S01]  /*123f0*/  @!P0 ST.E.64 desc[UR52][R6.64], R142 ;  /* 0x0000008e06008985 */ /* 0x0001e2000c101b34 */
[----:B------:R-:W-:-:S03]  /*12400*/  ISETP.GE.AND P0, PT, R23, UR4, PT ;  /* 0x0000000417007c0c */ /* 0x000fc6000bf06270 */
[----:B------:R0:W-:Y:S10]  /*12410*/  @!P5 ST.E.64 desc[UR52][R12.64], R146 ;  /* 0x000000920c00d985 */ /* 0x0001f4000c101b34 */
[----:B-1----:R-:W-:Y:S05]  /*12420*/  @P0 BRA `(.L_x_7514) ;  /* 0x0000000c00280947 */ /* 0x002fea0003800000 */
[----:B0-----:R-:W-:-:S04]  /*12430*/  LEA R2, P0, R23, R0, 0x2 ;  /* 0x0000000017027211 */ /* 0x001fc800078010ff */
[----:B------:R-:W-:-:S05]  /*12440*/  LEA.HI.X R3, R23, R20, R200, 0x2, P0 ;  /* 0x0000001417037211 */ /* 0x000fca00000f14c8 */
[----:B------:R0:W-:Y:S01]  /*12450*/  ST.E.64 desc[UR52][R2.64], R150 ;  /* 0x0000009602007985 */ /* 0x0001e2000c101b34 */
[----:B------:R-:W-:Y:S05]  /*12460*/  BRA `(.L_x_7514) ;  /* 0x0000000c00187947 */ /* 0x000fea0003800000 */
.L_x_7505:
[----:B------:R-:W-:Y:S02]  /*12470*/  ULDC.64 UR8, c[0x0][0xc00] ;  /* 0x0003000000087ab9 */ /* 0x000fe40000000a00 */
[----:B------:R-:W-:-:S04]  /*12480*/  UISETP.NE.U32.AND UP0, UPT, UR8, URZ, UPT ;  /* 0x0000003f0800728c */ /* 0x000fc8000bf05070 */
[----:B------:R-:W-:-:S03]  /*12490*/  UISETP.NE.AND.EX UP0, UPT, UR9, URZ, UPT, UP0 ;  /* 0x0000003f0900728c */ /* 0x000fc6000bf05300 */
[----:B------:R-:W-:Y:S02]  /*124a0*/  ULDC.64 UR8, c[0x0][0xc00] ;  /* 0x0003000000087ab9 */ /* 0x000fe40000000a00 */
[----:B------:R-:W-:Y:S01]  /*124b0*/  UIMAD.WIDE UR8, UR43, 0x4, UR8 ;  /* 0x000000042b0878a5 */ /* 0x000fe2000f8e0208 */
[----:B------:R-:W-:-:S05]  /*124c0*/  PLOP3.LUT P1, PT, PT, PT, UP0, 0x80, 0x0 ;  /* 0x000000000000781c */ /* 0x000fca0003f2f008 */
[----:B------:R-:W-:Y:S02]  /*124d0*/  IMAD.U32 R2, RZ, RZ, UR8 ;  /* 0x00000008ff027e24 */ /* 0x000fe4000f8e00ff */
[----:B------:R-:W-:Y:S01]  /*124e0*/  IMAD.U32 R3, RZ, RZ, UR9 ;  /* 0x00000009ff037e24 */ /* 0x000fe2000f8e00ff */
[----:B------:R-:W-:Y:S02]  /*124f0*/  ULDC.64 UR8, c[0x0][0xc08] ;  /* 0x0003020000087ab9 */ /* 0x000fe40000000a00 */
[----:B------:R-:W-:Y:S01]  /*12500*/  UISETP.NE.U32.AND UP1, UPT, UR8, URZ, UPT ;  /* 0x0000003f0800728c */ /* 0x000fe2000bf25070 */
[----:B------:R-:W-:Y:S02]  /*12510*/  ULDC UR4, c[0x0][0xa88] ;  /* 0x0002a20000047ab9 */ /* 0x000fe40000000800 */
[----:B------:R-:W2:Y:S01]  /*12520*/  @P1 LDG.E R6, desc[UR52][R2.64] ;  /* 0x0000003402061981 */ /* 0x000ea2000c1e1900 */
[----:B------:R-:W-:Y:S01]  /*12530*/  UISETP.NE.AND.EX UP1, UPT, UR9, URZ, UPT, UP1 ;  /* 0x0000003f0900728c */ /* 0x000fe2000bf25310 */
[----:B------:R-:W-:-:S05]  /*12540*/  IMAD.U32 R0, RZ, RZ, UR4 ;  /* 0x00000004ff007e24 */ /* 0x000fca000f8e00ff */
[----:B------:R-:W-:-:S05]  /*12550*/  PLOP3.LUT P2, PT, PT, PT, UP1, 0x80, 0x0 ;  /* 0x000000000000781c */ /* 0x000fca0003f4f018 */
[----:B------:R-:W-:Y:S02]  /*12560*/  @UP1 ULDC.64 UR8, c[0x0][0xc08] ;  /* 0x0003020000081ab9 */ /* 0x000fe40000000a00 */
[----:B------:R-:W-:-:S06]  /*12570*/  @UP1 UIMAD.WIDE UR8, UR43, 0x4, UR8 ;  /* 0x000000042b0818a5 */ /* 0x000fcc000f8e0208 */
[----:B------:R-:W-:Y:S02]  /*12580*/  IMAD.U32 R4, RZ, RZ, UR8 ;  /* 0x00000008ff047e24 */ /* 0x000fe4000f8e00ff */
[----:B------:R-:W-:-:S05]  /*12590*/  IMAD.U32 R5, RZ, RZ, UR9 ;  /* 0x00000009ff057e24 */ /* 0x000fca000f8e00ff */
[----:B------:R0:W5:Y:S01]  /*125a0*/  @P2 LDG.E R0, desc[UR52][R4.64] ;  /* 0x0000003404002981 */ /* 0x000162000c1e1900 */
[----:B------:R-:W-:Y:S01]  /*125b0*/  UISETP.NE.AND UP1, UPT, UR45, URZ, UPT ;  /* 0x0000003f2d00728c */ /* 0x000fe2000bf25270 */
[----:B------:R-:W-:Y:S01]  /*125c0*/  ISETP.GT.AND P0, PT, R221, 0x7f, PT ;  /* 0x0000007fdd00780c */ /* 0x000fe20003f04270 */
[----:B------:R-:W-:-:S09]  /*125d0*/  UMOV UR4, URZ ;  /* 0x0000003f00047c82 */ /* 0x000fd20008000000 */
[----:B------:R-:W-:Y:S01]  /*125e0*/  @!UP1 ULDC UR45, c[0x0][0xad4] ;  /* 0x0002b500002d9ab9 */ /* 0x000fe20000000800 */
[----:B--2---:R-:W-:Y:S01]  /*125f0*/  @P1 R2UR UR4, R6 ;  /* 0x00000000060412ca */ /* 0x004fe200000e0000 */
[----:B0-----:R-:W-:-:S14]  /*12600*/  @P2 BRA `(.L_x_7517) ;  /* 0x0000000000102947 */ /* 0x001fdc0003800000 */
[----:B------:R-:W-:Y:S05]  /*12610*/  @!P1 BRA `(.L_x_7517) ;  /* 0x00000000000c9947 */ /* 0x000fea0003800000 */
[----:B------:R-:W2:Y:S04]  /*12620*/  LDG.E R5, desc[UR52][R2.64] ;  /* 0x0000003402057981 */ /* 0x000ea8000c1e1900 */
[----:B-----5:R-:W2:Y:S02]  /*12630*/  LDG.E R0, desc[UR52][R2.64+0x4] ;  /* 0x0000043402007981 */ /* 0x020ea4000c1e1900 */
[----:B--2---:R-:W-:-:S07]  /*12640*/  IMAD.IADD R0, R0, 0x1, -R5 ;  /* 0x0000000100007824 */ /* 0x004fce00078e0a05 */
.L_x_7517:
[----:B------:R-:W-:Y:S01]  /*12650*/  USHF.R.S32.HI UR13, URZ, 0x1f, UR43 ;  /* 0x0000001f3f0d7899 */ /* 0x000fe2000801142b */
[----:B------:R-:W-:Y:S01]  /*12660*/  BSSY B1, `(.L_x_7518) ;  /* 0x000003a000017945 */ /* 0x000fe20003800000 */
[----:B------:R-:W-:Y:S02]  /*12670*/  USHF.R.S32.HI UR21, URZ, 0x1f, UR4 ;  /* 0x0000001f3f157899 */ /* 0x000fe40008011404 */
        /* <DEDUP_REMOVED lines=11> */
[----:B------:R-:W-:Y:S01]  /*12730*/  UISETP.GT.AND UP0, UPT, UR45, 0x1, UPT ;  /* 0x000000012d00788c */ /* 0x000fe2000bf04270 */
[----:B------:R-:W-:Y:S01]  /*12740*/  IMAD.MOV.U32 R5, RZ, RZ, R4 ;  /* 0x000000ffff057224 */ /* 0x000fe200078e0004 */
[----:B------:R-:W-:Y:S02]  /*12750*/  UMOV UR19, 0x9b8 ;  /* 0x000009b800137882 */ /* 0x000fe40000000000 */
[----:B------:R-:W-:Y:S02]  /*12760*/  USEL UR19, UR19, 0x978, UP0 ;  /* 0x0000097813137887 */ /* 0x000fe40008000000 */
[----:B------:R-:W-:-:S06]  /*12770*/  USEL UR18, UR39, URZ, UP0 ;  /* 0x0000003f27127287 */ /* 0x000fcc0008000000 */
[----:B------:R-:W0:Y:S04]  /*12780*/  @P0 LDC R3, c[0x0][0xbec] ;  /* 0x0002fb00ff030b82 */ /* 0x000e280000000800 */
[----:B------:R-:W-:Y:S01]  /*12790*/  ULDC.64 UR8, c[0x0][UR19+0x218] ;  /* 0x0000860013087abb */ /* 0x000fe20008000a00 */
[----:B------:R-:W-:Y:S01]  /*127a0*/  ULDC.64 UR14, c[0x0][UR19+0x220] ;  /* 0x00008800130e7abb */ /* 0x000fe20008000a00 */
[----:B------:R-:W-:Y:S01]  /*127b0*/  ULDC.64 UR16, c[0x0][UR19+0x228] ;  /* 0x00008a0013107abb */ /* 0x000fe20008000a00 */
[----:B------:R-:W-:Y:S01]  /*127c0*/  UIMAD.WIDE.U32 UR10, UR8, UR42, URZ ;  /* 0x0000002a080a72a5 */ /* 0x000fe2000f8e003f */
[----:B------:R-:W1:Y:S01]  /*127d0*/  @P0 LDC R7, c[0x0][0xbf0] ;  /* 0x0002fc00ff070b82 */ /* 0x000e620000000800 */
[----:B------:R-:W-:Y:S02]  /*127e0*/  UIMAD UR20, UR9, UR42, URZ ;  /* 0x0000002a091472a4 */ /* 0x000fe4000f8e023f */
[----:B------:R-:W-:-:S02]  /*127f0*/  UIMAD UR15, UR15, UR12, URZ ;  /* 0x0000000c0f0f72a4 */ /* 0x000fc4000f8e023f */
[----:B------:R-:W-:Y:S02]  /*12800*/  UIMAD.WIDE.U32 UR22, UR16, UR18, URZ ;  /* 0x00000012101672a5 */ /* 0x000fe4000f8e003f */
[----:B------:R-:W-:Y:S02]  /*12810*/  UIMAD.WIDE.U32 UR8, UR14, UR12, URZ ;  /* 0x0000000c0e0872a5 */ /* 0x000fe4000f8e003f */
[----:B------:R-:W-:Y:S02]  /*12820*/  UIMAD UR16, UR17, UR18, URZ ;  /* 0x00000012111072a4 */ /* 0x000fe4000f8e023f */
[----:B------:R-:W-:Y:S02]  /*12830*/  UIMAD UR15, UR14, UR13, UR15 ;  /* 0x0000000d0e0f72a4 */ /* 0x000fe4000f8e020f */
[----:B------:R-:W-:Y:S02]  /*12840*/  UIADD3 UR10, UP1, UP2, UR8, UR10, UR4 ;  /* 0x0000000a080a7290 */ /* 0x000fe4000fa3e004 */
[----:B------:R-:W-:Y:S01]  /*12850*/  UIADD3 UR16, UR23, UR16, URZ ;  /* 0x0000001017107290 */ /* 0x000fe2000fffe03f */
[----:B0-----:R-:W-:Y:S01]  /*12860*/  @P0 IMAD.HI.U32 R2, R4, R3, RZ ;  /* 0x0000000304020227 */ /* 0x001fe200078e00ff */
[----:B------:R-:W-:-:S02]  /*12870*/  UIADD3 UR20, UR11, UR20, URZ ;  /* 0x000000140b147290 */ /* 0x000fc4000fffe03f */
[----:B------:R-:W-:Y:S01]  /*12880*/  UIADD3 UR15, UR9, UR15, URZ ;  /* 0x0000000f090f7290 */ /* 0x000fe2000fffe03f */
[----:B------:R-:W-:Y:S02]  /*12890*/  IMAD.U32 R3, RZ, RZ, UR23 ;  /* 0x00000017ff037e24 */ /* 0x000fe4000f8e00ff */
[----:B------:R-:W-:Y:S01]  /*128a0*/  IMAD.U32 R6, RZ, RZ, UR16 ;  /* 0x00000010ff067e24 */ /* 0x000fe2000f8e00ff */
[----:B------:R-:W-:Y:S01]  /*128b0*/  ULDC.64 UR8, c[0x0][UR19+0x210] ;  /* 0x0000840013087abb */ /* 0x000fe20008000a00 */
[----:B-1----:R-:W-:Y:S01]  /*128c0*/  @P0 SHF.R.U32.HI R5, RZ, R7, R2 ;  /* 0x00000007ff050219 */ /* 0x002fe20000011602 */
[----:B------:R-:W-:-:S04]  /*128d0*/  IMAD.U32 R2, RZ, RZ, UR22 ;  /* 0x00000016ff027e24 */ /* 0x000fc8000f8e00ff */
[--C-:B------:R-:W-:Y:S01]  /*128e0*/  IMAD.MOV R7, RZ, RZ, -R5.reuse ;  /* 0x000000ffff077224 */ /* 0x100fe200078e0a05 */
[----:B------:R-:W-:Y:S01]  /*128f0*/  IADD3 R2, P0, P1, R5, UR10, R2 ;  /* 0x0000000a05027c10 */ /* 0x000fe2000f91e002 */
[----:B------:R-:W-:Y:S01]  /*12900*/  UIADD3.X UR10, UR15, UR20, UR21, UP1, UP2 ;  /* 0x000000140f0a7290 */ /* 0x000fe20008fe4415 */
[----:B------:R-:W-:Y:S01]  /*12910*/  SHF.R.S32.HI R5, RZ, 0x1f, R5 ;  /* 0x0000001fff057819 */ /* 0x000fe20000011405 */
[----:B------:R-:W-:-:S04]  /*12920*/  IMAD R7, R9, R7, R4 ;  /* 0x0000000709077224 */ /* 0x000fc800078e0204 */
[----:B------:R-:W-:Y:S01]  /*12930*/  IADD3.X R3, R5, UR10, R6, P0, P1 ;  /* 0x0000000a05037c10 */ /* 0x000fe200087e2406 */
[C---:B------:R-:W-:Y:S01]  /*12940*/  IMAD R9, R7.reuse, UR9, RZ ;  /* 0x0000000907097c24 */ /* 0x040fe2000f8e02ff */
[----:B------:R-:W-:Y:S01]  /*12950*/  SHF.R.S32.HI R4, RZ, 0x1f, R7 ;  /* 0x0000001fff047819 */ /* 0x000fe20000011407 */
[----:B------:R-:W-:Y:S01]  /*12960*/  ULDC.64 UR10, c[0x0][0xba8] ;  /* 0x0002ea00000a7ab9 */ /* 0x000fe20000000a00 */
[----:B------:R-:W-:Y:S01]  /*12970*/  @!UP0 ULDC UR10, c[0x0][0xb50] ;  /* 0x0002d400000a8ab9 */ /* 0x000fe20000000800 */
[----:B------:R-:W-:Y:S01]  /*12980*/  IMAD.WIDE.U32 R2, R7, UR8, R2 ;  /* 0x0000000807027c25 */ /* 0x000fe2000f8e0002 */
[----:B------:R-:W-:-:S03]  /*12990*/  @!UP0 ULDC UR11, c[0x0][0xb54] ;  /* 0x0002d500000b8ab9 */ /* 0x000fc60000000800 */
[----:B------:R-:W-:Y:S01]  /*129a0*/  IMAD R9, R4, UR8, R9 ;  /* 0x0000000804097c24 */ /* 0x000fe2000f8e0209 */
[----:B------:R-:W-:-:S03]  /*129b0*/  LEA R4, P0, R2, UR10, 0x2 ;  /* 0x0000000a02047c11 */ /* 0x000fc6000f8010ff */
[----:B------:R-:W-:-:S05]  /*129c0*/  IMAD.IADD R3, R3, 0x1, R9 ;  /* 0x0000000103037824 */ /* 0x000fca00078e0209 */
[----:B------:R-:W-:Y:S01]  /*129d0*/  LEA.HI.X R5, R2, UR11, R3, 0x2, P0 ;  /* 0x0000000b02057c11 */ /* 0x000fe200080f1403 */
[----:B------:R-:W-:-:S05]  /*129e0*/  IMAD.MOV.U32 R3, RZ, RZ, -0x800000 ;  /* 0xff800000ff037424 */ /* 0x000fca00078e00ff */
[----:B------:R0:W-:Y:S02]  /*129f0*/  STG.E desc[UR52][R4.64], R3 ;  /* 0x0000000304007986 */ /* 0x0001e4000c101934 */
.L_x_7519:
[----:B------:R-:W-:Y:S05]  /*12a00*/  BSYNC B1 ;  /* 0x0000000000017941 */ /* 0x000fea0003800000 */
.L_x_7518:
[----:B------:R-:W-:-:S06]  /*12a10*/  UISETP.GT.AND UP0, UPT, UR45, 0x1, UPT ;  /* 0x000000012d00788c */ /* 0x000fcc000bf04270 */
[----:B------:R-:W-:-:S13]  /*12a20*/  PLOP3.LUT P0, PT, PT, PT, UP0, 0x80, 0x0 ;  /* 0x000000000000781c */ /* 0x000fda0003f0f008 */
[----:B------:R-:W-:Y:S05]  /*12a30*/  @P0 BRA `(.L_x_7514) ;  /* 0x0000000400a40947 */ /* 0x000fea0003800000 */
[----:B------:R-:W1:Y:S01]  /*12a40*/  LDC R11, c[0x0][0xbe8] ;  /* 0x0002fa00ff0b7b82 */ /* 0x000e620000000800 */
[----:B------:R-:W-:Y:S01]  /*12a50*/  ULDC.64 UR14, c[0x0][0xaa0] ;  /* 0x0002a800000e7ab9 */ /* 0x000fe20000000a00 */
[----:B------:R-:W-:Y:S01]  /*12a60*/  IMAD R2, R22, 0x20, R198 ;  /* 0x0000002016027824 */ /* 0x000fe200078e02c6 */
[----:B------:R-:W-:Y:S01]  /*12a70*/  UIMAD UR10, UR21, UR14, URZ ;  /* 0x0000000e150a72a4 */ /* 0x000fe2000f8e023f */
[----:B------:R-:W-:Y:S01]  /*12a80*/  BSSY B1, `(.L_x_7520) ;  /* 0x000003a000017945 */ /* 0x000fe20003800000 */
[----:B------:R-:W-:Y:S01]  /*12a90*/  UIMAD.WIDE.U32 UR8, UR4, UR14, URZ ;  /* 0x0000000e040872a5 */ /* 0x000fe2000f8e003f */
[----:B------:R-:W-:Y:S01]  /*12aa0*/  VIADD R6, R2, UR37 ;  /* 0x0000002502067c36 */ /* 0x000fe20008000000 */
[----:B------:R-:W-:-:S03]  /*12ab0*/  UIMAD UR10, UR4, UR15, UR10 ;  /* 0x0000000f040a72a4 */ /* 0x000fc6000f8e020a */
[----:B0-----:R-:W-:Y:S01]  /*12ac0*/  IMAD.MOV.U32 R5, RZ, RZ, R6 ;  /* 0x000000ffff057224 */ /* 0x001fe200078e0006 */
[----:B------:R-:W-:-:S03]  /*12ad0*/  UIADD3 UR9, UR9, UR10, URZ ;  /* 0x0000000a09097290 */ /* 0x000fc6000fffe03f */
[----:B------:R-:W-:Y:S02]  /*12ae0*/  ULDC.64 UR10, c[0x0][0xae8] ;  /* 0x0002ba00000a7ab9 */ /* 0x000fe40000000a00 */
[----:B------:R-:W-:-:S04]  /*12af0*/  UIMAD.WIDE.U32 UR8, UR42, UR10, UR8 ;  /* 0x0000000a2a0872a5 */ /* 0x000fc8000f8e0008 */
[----:B------:R-:W-:-:S03]  /*12b00*/  UIMAD UR9, UR42, UR11, UR9 ;  /* 0x0000000b2a0972a4 */ /* 0x000fc6000f8e0209 */
        /* <DEDUP_REMOVED lines=24> */
[----:B------:R-:W-:Y:S02]  /*12c90*/  VIADD R6, R198, UR37 ;  /* 0x00000025c6067c36 */ /* 0x000fe40008000000 */
[----:B-----5:R-:W-:Y:S02]  /*12ca0*/  IMAD R11, R0, R11, RZ ;  /* 0x0000000b000b7224 */ /* 0x020fe400078e02ff */
[C---:B------:R-:W-:Y:S02]  /*12cb0*/  IMAD R5, R7.reuse, UR9, R4 ;  /* 0x0000000907057c24 */ /* 0x040fe4000f8e0204 */
[----:B------:R-:W-:Y:S01]  /*12cc0*/  IMAD.WIDE.U32 R2, R7, UR8, R2 ;  /* 0x0000000807027c25 */ /* 0x000fe2000f8e0002 */
[----:B------:R-:W-:Y:S01]  /*12cd0*/  ISETP.GE.AND P2, PT, R6, R11, PT ;  /* 0x0000000b0600720c */ /* 0x000fe20003f46270 */
[----:B------:R-:W-:-:S02]  /*12ce0*/  ULDC.64 UR8, c[0x0][0xa80] ;  /* 0x0002a00000087ab9 */ /* 0x000fc40000000a00 */
        /* <DEDUP_REMOVED lines=10> */
[----:B------:R-:W-:Y:S02]  /*12d90*/  ULDC UR4, c[0x0][0xac8] ;  /* 0x0002b20000047ab9 */ /* 0x000fe40000000800 */
        /* <DEDUP_REMOVED lines=8> */
.L_x_7521:
[----:B------:R-:W-:Y:S05]  /*12e20*/  BSYNC B1 ;  /* 0x0000000000017941 */ /* 0x000fea0003800000 */
.L_x_7520:
[----:B--2---:R2:W4:Y:S01]  /*12e30*/  SHFL.IDX PT, R0, R5, 0x1, 0x181f ;  /* 0x00381f0005007f89 */ /* 0x00452200000e0000 */
[----:B------:R-:W-:Y:S03]  /*12e40*/  BSSY B1, `(.L_x_7522) ;  /* 0x000000c000017945 */ /* 0x000fe60003800000 */
[----:B-1-3--:R2:W1:Y:S01]  /*12e50*/  SHFL.IDX PT, R2, R4, 0x1, 0x181f ;  /* 0x00381f0004027f89 */ /* 0x00a46200000e0000 */
[----:B------:R-:W-:Y:S05]  /*12e60*/  @P1 BRA `(.L_x_7523) ;  /* 0x0000000000241947 */ /* 0x000fea0003800000 */
[----:B------:R-:W-:Y:S02]  /*12e70*/  ULDC UR4, c[0x0][0xac8] ;  /* 0x0002b20000047ab9 */ /* 0x000fe40000000800 */
        /* <DEDUP_REMOVED lines=8> */
.L_x_7523:
[----:B------:R-:W-:Y:S05]  /*12f00*/  BSYNC B1 ;  /* 0x0000000000017941 */ /* 0x000fea0003800000 */
.L_x_7522:
[----:B----4-:R4:W0:Y:S01]  /*12f10*/  SHFL.IDX PT, R0, R5, 0x2, 0x181f ;  /* 0x00581f0005007f89 */ /* 0x01082200000e0000 */
        /* <DEDUP_REMOVED lines=12> */
.L_x_7525:
[----:B------:R-:W-:Y:S05]  /*12fe0*/  BSYNC B1 ;  /* 0x0000000000017941 */ /* 0x000fea0003800000 */
.L_x_7524:
[----:B0-----:R-:W-:Y:S01]  /*12ff0*/  VIADD R0, R6, 0x60 ;  /* 0x0000006006007836 */ /* 0x001fe20000000000 */
[----:B--2-4-:R-:W0:Y:S04]  /*13000*/  SHFL.IDX PT, R5, R5, 0x3, 0x181f ;  /* 0x00781f0005057f89 */ /* 0x014e2800000e0000 */
[----:B------:R-:W-:Y:S01]  /*13010*/  ISETP.GE.AND P0, PT, R0, R11, PT ;  /* 0x0000000b0000720c */ /* 0x000fe20003f06270 */
[----:B-1-3--:R1:W2:-:S12]  /*13020*/  SHFL.IDX PT, R2, R4, 0x3, 0x181f ;  /* 0x00781f0004027f89 */ /* 0x00a29800000e0000 */
[----:B-1----:R-:W-:Y:S05]  /*13030*/  @P0 BRA `(.L_x_7514) ;  /* 0x0000000000240947 */ /* 0x002fea0003800000 */
[----:B------:R-:W-:Y:S02]  /*13040*/  ULDC UR4, c[0x0][0xac8] ;  /* 0x0002b20000047ab9 */ /* 0x000fe40000000800 */
[----:B------:R-:W-:Y:S02]  /*13050*/  ISETP.GE.AND P2, PT, R18, UR4, PT ;  /* 0x0000000412007c0c */ /* 0x000fe4000bf46270 */
[----:B------:R-:W-:-:S11]  /*13060*/  ISETP.GE.AND P3, PT, R19, UR4, PT ;  /* 0x0000000413007c0c */ /* 0x000fd6000bf66270 */
[CC--:B--2---:R-:W-:Y:S02]  /*13070*/  @!P2 LEA R6, P0, R18.reuse, R2.reuse, 0x1 ;  /* 0x000000021206a211 */ /* 0x0c4fe400078008ff */
[C---:B------:R-:W-:Y:S02]  /*13080*/  @!P3 LEA R2, P1, R19.reuse, R2, 0x1 ;  /* 0x000000021302b211 */ /* 0x040fe400078208ff */
[-C--:B0-----:R-:W-:Y:S02]  /*13090*/  @!P2 LEA.HI.X R7, R18, R5.reuse, R220, 0x1, P0 ;  /* 0x000000051207a211 */ /* 0x081fe400000f0cdc */
[----:B------:R-:W-:-:S03]  /*130a0*/  @!P3 LEA.HI.X R3, R19, R5, R219, 0x1, P1 ;  /* 0x000000051303b211 */ /* 0x000fc600008f0cdb */
[----:B------:R0:W-:Y:S04]  /*130b0*/  @!P2 ST.E.128 desc[UR52][R6.64], RZ ;  /* 0x000000ff0600a985 */ /* 0x0001e8000c101d34 */
[----:B------:R0:W-:Y:S02]  /*130c0*/  @!P3 ST.E.128 desc[UR52][R2.64], RZ ;  /* 0x000000ff0200b985 */ /* 0x0001e4000c101d34 */
.L_x_7514:
[----:B------:R-:W-:Y:S05]  /*130d0*/  BSYNC B0 ;  /* 0x0000000000007941 */ /* 0x000fea0003800000 */
.L_x_7504:
[----:B------:R-:W-:Y:S02]  /*130e0*/  ULDC UR4, c[0x0][0xc3c] ;  /* 0x00030f0000047ab9 */ /* 0x000fe40000000800 */
[----:B------:R-:W-:-:S06]  /*130f0*/  UISETP.GE.AND UP0, UPT, UR6, UR4, UPT ;  /* 0x000000040600728c */ /* 0x000fcc000bf06270 */
[----:B------:R-:W-:-:S13]  /*13100*/  PLOP3.LUT P0, PT, PT, PT, UP0, 0x80, 0x0 ;  /* 0x000000000000781c */ /* 0x000fda0003f0f008 */
[----:B------:R-:W-:Y:S05]  /*13110*/  @!P0 BRA `(.L_x_7526) ;  /* 0xfffffedc00b88947 */ /* 0x000fea000383ffff */
[----:B------:R-:W-:Y:S05]  /*13120*/  EXIT ;  /* 0x000000000000794d */ /* 0x000fea0003800000 */
.L_x_7421:
        /* <DEDUP_REMOVED lines=20> */
.L_x_7527:
        /* <DEDUP_REMOVED lines=43> */
.L_x_7531:
        /* <DEDUP_REMOVED lines=39> */
.L_x_7529:
        /* <DEDUP_REMOVED lines=12> */
.L_x_7532:
[----:B---34-:R-:W-:Y:S01]  /*13850*/  IMAD R2, R3, UR5, R10 ;  /* 0x0000000503027c24 */ /* 0x018fe2000f8e020a */
[----:B-1----:R-:W-:Y:S01]  /*13860*/  ISETP.NE.AND P0, PT, R8, 0x1, PT ;  /* 0x000000010800780c */ /* 0x002fe20003f05270 */
[----:B------:R-:W-:-:S03]  /*13870*/  VIADD R14, R9, UR4 ;  /* 0x00000004090e7c36 */ /* 0x000fc60008000000 */
[----:B------:R1:W-:Y:S01]  /*13880*/  STL [R1], R2 ;  /* 0x0000000201007387 */ /* 0x0003e20000100800 */
[----:B------:R-:W-:-:S03]  /*13890*/  IADD3 R5, -R2, UR6, RZ ;  /* 0x0000000602057c10 */ /* 0x000fc6000fffe1ff */
[----:B------:R1:W-:Y:S05]  /*138a0*/  STL [R1+0xc], R14 ;  /* 0x00000c0e01007387 */ /* 0x0003ea0000100800 */
[----:B------:R-:W-:Y:S05]  /*138b0*/  @!P0 BRA `(.L_x_7533) ;  /* 0x0000000000e08947 */ /* 0x000fea0003800000 */
[----:B0-2---:R-:W-:Y:S02]  /*138c0*/  IABS R7, R4 ;  /* 0x0000000400077213 */ /* 0x005fe40000000000 */
[----:B------:R-:W-:Y:S02]  /*138d0*/  IABS R9, R8 ;  /* 0x0000000800097213 */ /* 0x000fe40000000000 */
[----:B------:R-:W0:Y:S08]  /*138e0*/  I2F.RP R10, R7 ;  /* 0x00000007000a7306 */ /* 0x000e300000209400 */
[----:B------:R-:W2:Y:S08]  /*138f0*/  I2F.RP R11, R9 ;  /* 0x00000009000b7306 */ /* 0x000eb00000209400 */
[----:B0-----:R-:W1:Y:S08]  /*13900*/  MUFU.RCP R10, R10 ;  /* 0x0000000a000a7308 */ /* 0x001e700000001000 */
[----:B--2---:R-:W-:Y:S01]  /*13910*/  MUFU.RCP R11, R11 ;  /* 0x0000000b000b7308 */ /* 0x004fe20000001000 */
[----:B-1----:R-:W-:Y:S01]  /*13920*/  VIADD R2, R10, 0xffffffe ;  /* 0x0ffffffe0a027836 */ /* 0x002fe20000000000 */
[----:B------:R-:W-:-:S06]  /*13930*/  IABS R10, R4 ;  /* 0x00000004000a7213 */ /* 0x000fcc0000000000 */
[----:B------:R0:W1:Y:S02]  /*13940*/  F2I.FTZ.U32.TRUNC.NTZ R3, R2 ;  /* 0x0000000200037305 */ /* 0x000064000021f000 */
[----:B0-----:R-:W-:Y:S02]  /*13950*/  IMAD.MOV.U32 R2, RZ, RZ, RZ ;  /* 0x000000ffff027224 */ /* 0x001fe400078e00ff */
[----:B-1----:R-:W-:-:S04]  /*13960*/  IMAD.MOV R12, RZ, RZ, -R3 ;  /* 0x000000ffff0c7224 */ /* 0x002fc800078e0a03 */
[----:B------:R-:W-:-:S04]  /*13970*/  IMAD R13, R12, R7, RZ ;  /* 0x000000070c0d7224 */ /* 0x000fc800078e02ff */
[----:B------:R-:W-:Y:S01]  /*13980*/  IMAD.HI.U32 R3, R3, R13, R2 ;  /* 0x0000000d03037227 */ /* 0x000fe200078e0002 */
[----:B------:R-:W-:-:S03]  /*13990*/  IABS R2, R5 ;  /* 0x0000000500027213 */ /* 0x000fc60000000000 */
[----:B------:R-:W-:Y:S02]  /*139a0*/  IMAD.MOV R13, RZ, RZ, -R10 ;  /* 0x000000ffff0d7224 */ /* 0x000fe400078e0a0a */
[----:B------:R-:W-:-:S04]  /*139b0*/  IMAD.HI.U32 R10, R3, R2, RZ ;  /* 0x00000002030a7227 */ /* 0x000fc800078e00ff */
[----:B------:R-:W-:Y:S02]  /*139c0*/  IMAD R2, R10, R13, R2 ;  /* 0x0000000d0a027224 */ /* 0x000fe400078e0202 */
[----:B------:R-:W-:-:S03]  /*139d0*/  VIADD R3, R11, 0xffffffe ;  /* 0x0ffffffe0b037836 */ /* 0x000fc60000000000 */
[----:B------:R-:W-:-:S03]  /*139e0*/  ISETP.GT.U32.AND P1, PT, R7, R2, PT ;  /* 0x000000020700720c */ /* 0x000fc60003f24070 */
[----:B------:R-:W0:Y:S10]  /*139f0*/  F2I.FTZ.U32.TRUNC.NTZ R3, R3 ;  /* 0x0000000300037305 */ /* 0x000e34000021f000 */
[----:B------:R-:W-:-:S02]  /*13a00*/  @!P1 IMAD.IADD R2, R2, 0x1, -R7 ;  /* 0x0000000102029824 */ /* 0x000fc400078e0a07 */
[----:B------:R-:W-:Y:S01]  /*13a10*/  @!P1 VIADD R10, R10, 0x1 ;  /* 0x000000010a0a9836 */ /* 0x000fe20000000000 */
[----:B------:R-:W-:Y:S02]  /*13a20*/  ISETP.NE.AND P1, PT, R4, RZ, PT ;  /* 0x000000ff0400720c */ /* 0x000fe40003f25270 */
[----:B------:R-:W-:Y:S01]  /*13a30*/  ISETP.GE.U32.AND P0, PT, R2, R7, PT ;  /* 0x000000070200720c */ /* 0x000fe20003f06070 */
[----:B0-----:R-:W-:-:S04]  /*13a40*/  IMAD.MOV R2, RZ, RZ, -R3 ;  /* 0x000000ffff027224 */ /* 0x001fc800078e0a03 */
[----:B------:R-:W-:Y:S02]  /*13a50*/  IMAD R7, R2, R9, RZ ;  /* 0x0000000902077224 */ /* 0x000fe400078e02ff */
[----:B------:R-:W-:-:S04]  /*13a60*/  IMAD.MOV.U32 R2, RZ, RZ, RZ ;  /* 0x000000ffff027224 */ /* 0x000fc800078e00ff */
        /* <DEDUP_REMOVED lines=29> */
.L_x_7533:
[----:B-1----:R-:W1:Y:S02]  /*13c40*/  LDC.64 R2, c[0x0][0xc90] ;  /* 0x00032400ff027b82 */ /* 0x002e640000000a00 */
        /* <DEDUP_REMOVED lines=60> */
.L_x_7534:
[----:B01----:R-:W-:-:S05]  /*14010*/  LOP3.LUT R3, RZ, R2, RZ, 0x33, !PT ;  /* 0x00000002ff037212 */ /* 0x003fca00078e33ff */
[----:B------:R-:W-:-:S05]  /*14020*/  IMAD.IADD R2, R4, 0x1, R3 ;  /* 0x0000000104027824 */ /* 0x000fca00078e0203 */
[----:B------:R1:W-:Y:S01]  /*14030*/  STL [R1+0x4], R2 ;  /* 0x0000040201007387 */ /* 0x0003e20000100800 */
[----:B------:R-:W-:Y:S05]  /*14040*/  BRA `(.L_x_7535) ;  /* 0x0000000000107947 */ /* 0x000fea0003800000 */
.L_x_7530:
[----:B------:R-:W-:Y:S01]  /*14050*/  IMAD.U32 R2, RZ, RZ, UR6 ;  /* 0x00000006ff027e24 */ /* 0x000fe2000f8e00ff */
[----:B------:R0:W-:Y:S04]  /*14060*/  STL [R1+0x4], RZ ;  /* 0x000004ff01007387 */ /* 0x0001e80000100800 */
[----:B------:R0:W-:Y:S04]  /*14070*/  STL [R1+0x8], RZ ;  /* 0x000008ff01007387 */ /* 0x0001e80000100800 */
[----:B------:R0:W-:Y:S02]  /*14080*/  STL [R1], R2 ;  /* 0x0000000201007387 */ /* 0x0001e40000100800 */
.L_x_7535:
        /* <DEDUP_REMOVED lines=10> */
.L_x_7528:
        /* <DEDUP_REMOVED lines=20> */
[----:B------:R-:W-:Y:S01]  /*14270*/  LOP3.LUT R0, R0, 0x40, RZ, 0xfc, !PT ;  /* 0x0000004000007812 */ /* 0x000fe200078efcff */
[----:B------:R-:W-:Y:S01]  /*14280*/  ULDC.64 UR38, c[0x0][0x198] ;  /* 0x0000660000267ab9 */ /* 0x000fe20000000a00 */
[----:B------:R-:W-:-:S02]  /*14290*/  LOP3.LUT R3, R3, 0x200, R2, 0xf8, !PT ;  /* 0x0000020003037812 */ /* 0x000fc400078ef802 */
[----:B------:R-:W-:-:S04]  /*142a0*/  SHF.R.U32.HI R2, RZ, 0x3, R4 ;  /* 0x00000003ff027819 */ /* 0x000fc80000011604 */
[----:B------:R-:W-:Y:S01]  /*142b0*/  LOP3.LUT R4, R2, 0x70, R6, 0xf8, !PT ;  /* 0x0000007002047812 */ /* 0x000fe200078ef806 */
[----:B------:R-:W-:Y:S01]  /*142c0*/  IMAD.MOV.U32 R2, RZ, RZ, 0x1 ;  /* 0x00000001ff027424 */ /* 0x000fe200078e00ff */
[----:B----4-:R-:W-:-:S06]  /*142d0*/  ULEA UR4, UR5, UR4, 0x18 ;  /* 0x0000000405047291 */ /* 0x010fcc000f8ec03f */
[----:B------:R-:W-:-:S04]  /*142e0*/  IMAD.U32 R18, RZ, RZ, UR4 ;  /* 0x00000004ff127e24 */ /* 0x000fc8000f8e00ff */
[----:B------:R-:W-:-:S05]  /*142f0*/  IMAD R3, R3, 0x2, R18 ;  /* 0x0000000203037824 */ /* 0x000fca00078e0212 */
[----:B------:R0:W-:Y:S04]  /*14300*/  STL [R1+0x24], R3 ;  /* 0x0000240301007387 */ /* 0x0001e80000100800 */
[----:B------:R0:W-:Y:S04]  /*14310*/  STL [R1+0x44], RZ ;  /* 0x000044ff01007387 */ /* 0x0001e80000100800 */
[----:B------:R0:W-:Y:S02]  /*14320*/  STL [R1+0x10], R2 ;  /* 0x0000100201007387 */ /* 0x0001e40000100800 */
.L_x_7645:
[----:B--23--:R-:W2:Y:S01]  /*14330*/  LDL R9, [R1+0xc] ;  /* 0x00000c0001097983 */ /* 0x00cea20000100800 */
[----:B------:R-:W-:Y:S05]  /*14340*/  YIELD ;  /* 0x0000000000007946 */ /* 0x000fea0003800000 */
[----:B------:R-:W-:Y:S01]  /*14350*/  ULDC.64 UR4, c[0x0][0xa28] ;  /* 0x00028a0000047ab9 */ /* 0x000fe20000000a00 */
[----:B------:R-:W-:Y:S01]  /*14360*/  IMAD.MOV.U32 R0, RZ, RZ, RZ ;  /* 0x000000ffff007224 */ /* 0x000fe200078e00ff */
[----:B------:R-:W-:Y:S01]  /*14370*/  ISETP.NE.U32.AND P0, PT, RZ, UR4, PT ;  /* 0x00000004ff007c0c */ /* 0x000fe2000bf05070 */
[----:B01----:R-:W1:Y:S01]  /*14380*/  LDC.64 R4, c[0x0][0xa00] ;  /* 0x00028000ff047b82 */ /* 0x003e620000000a00 */
[----:B------:R-:W-:Y:S01]  /*14390*/  IMAD.MOV.U32 R10, RZ, RZ, RZ ;  /* 0x000000ffff0a7224 */ /* 0x000fe200078e00ff */
[----:B------:R-:W-:Y:S01]  /*143a0*/  ULDC.64 UR6, c[0x0][0xa08] ;  /* 0x0002820000067ab9 */ /* 0x000fe20000000a00 */
[----:B------:R-:W-:Y:S01]  /*143b0*/  ISETP.NE.AND.EX P0, PT, RZ, UR5, PT, P0 ;  /* 0x00000005ff007c0c */ /* 0x000fe2000bf05300 */
[----:B------:R-:W-:-:S12]  /*143c0*/  ULDC.64 UR4, c[0x0][0xa18] ;  /* 0x0002860000047ab9 */ /* 0x000fd80000000a00 */
[----:B0-----:R-:W2:Y:S02]  /*143d0*/  @P0 LDC.64 R2, c[0x0][0xa28] ;  /* 0x00028a00ff020b82 */ /* 0x001ea40000000a00 */
[----:B--2---:R-:W-:-:S05]  /*143e0*/  @P0 IMAD.WIDE R2, R9, 0x4, R2 ;  /* 0x0000000409020825 */ /* 0x004fca00078e0202 */
[----:B------:R0:W5:Y:S01]  /*143f0*/  @P0 LDG.E R0, desc[UR52][R2.64] ;  /* 0x0000003402000981 */ /* 0x000162000c1e1900 */
[----:B------:R-:W-:Y:S01]  /*14400*/  ISETP.NE.U32.AND P0, PT, RZ, UR4, PT ;  /* 0x00000004ff007c0c */ /* 0x000fe2000bf05070 */
[----:B-1----:R-:W-:Y:S01]  /*14410*/  IMAD.WIDE R4, R9, 0x4, R4 ;  /* 0x0000000409047825 */ /* 0x002fe200078e0204 */
[----:B------:R-:W-:Y:S02]  /*14420*/  ISETP.NE.U32.AND P1, PT, RZ, UR6, PT ;  /* 0x00000006ff007c0c */ /* 0x000fe4000bf25070 */
[----:B------:R-:W-:Y:S01]  /*14430*/  ISETP.NE.AND.EX P2, PT, RZ, UR5, PT, P0 ;  /* 0x00000005ff007c0c */ /* 0x000fe2000bf45300 */
[----:B------:R-:W-:Y:S01]  /*14440*/  ULDC.64 UR4, c[0x0][0xa00] ;  /* 0x0002800000047ab9 */ /* 0x000fe20000000a00 */
[----:B------:R-:W-:Y:S01]  /*14450*/  ISETP.NE.AND.EX P1, PT, RZ, UR7, PT, P1 ;  /* 0x00000007ff007c0c */ /* 0x000fe2000bf25310 */
[----:B------:R-:W-:Y:S01]  /*14460*/  IMAD.MOV.U32 R8, RZ, RZ, RZ ;  /* 0x000000ffff087224 */ /* 0x000fe200078e00ff */
[----:B------:R-:W-:Y:S01]  /*14470*/  ISETP.NE.U32.AND P0, PT, RZ, UR4, PT ;  /* 0x00000004ff007c0c */ /* 0x000fe2000bf05070 */
[----:B0-----:R-:W0:Y:S03]  /*14480*/  LDC.64 R2, c[0x0][0xa08] ;  /* 0x00028200ff027b82 */ /* 0x001e260000000a00 */
        /* <DEDUP_REMOVED lines=21> */
[----:B------:R-:W0:Y:S04]  /*145e0*/  LDG.E R7, desc[UR52][R4.64] ;  /* 0x0000003404077981 */ /* 0x000e28000c1e1900 */
[----:B------:R-:W0:Y:S02]  /*145f0*/  LDG.E R4, desc[UR52][R4.64+0x4] ;  /* 0x0000043404047981 */ /* 0x000e24000c1e1900 */
[----:B0-----:R-:W-:-:S05]  /*14600*/  IMAD.IADD R10, R4, 0x1, -R7 ;  /* 0x00000001040a7824 */ /* 0x001fca00078e0a07 */
[----:B------:R1:W-:Y:S02]  /*14610*/  STL [R1+0x2c], R10 ;  /* 0x00002c0a01007387 */ /* 0x0003e40000100800 */
.L_x_7537:
        /* <DEDUP_REMOVED lines=12> */
[----:B------:R-:W3:Y:S02]  /*146e0*/  LDC.64 R2, c[0x0][0xa20] ;  /* 0x00028800ff027b82 */ /* 0x000ee40000000a00 */
[----:B---3--:R-:W-:-:S05]  /*146f0*/  IMAD.WIDE R2, R9, 0x4, R2 ;  /* 0x0000000409027825 */ /* 0x008fca00078e0202 */
[----:B------:R3:W5:Y:S01]  /*14700*/  LDG.E R6, desc[UR52][R2.64] ;  /* 0x0000003402067981 */ /* 0x000762000c1e1900 */
[----:B------:R-:W-:Y:S05]  /*14710*/  BRA `(.L_x_7539) ;  /* 0x0000000000107947 */ /* 0x000fea0003800000 */
.L_x_7538:
[----:B------:R-:W-:Y:S05]  /*14720*/  @!P1 BRA `(.L_x_7539) ;  /* 0x00000000000c9947 */ /* 0x000fea0003800000 */
[----:B------:R-:W3:Y:S04]  /*14730*/  LDG.E R6, desc[UR52][R2.64] ;  /* 0x0000003402067981 */ /* 0x000ee8000c1e1900 */
[----:B------:R-:W3:Y:S02]  /*14740*/  LDG.E R2, desc[UR52][R2.64+0x4] ;  /* 0x0000043402027981 */ /* 0x000ee4000c1e1900 */
[----:B---3--:R-:W-:-:S07]  /*14750*/  IMAD.IADD R6, R2, 0x1, -R6 ;  /* 0x0000000102067824 */ /* 0x008fce00078e0a06 */
.L_x_7539:
        /* <DEDUP_REMOVED lines=34> */
.L_x_7542:
[----:B------:R-:W-:-:S13]  /*14980*/  ISETP.NE.AND P0, PT, R3, 0x1, PT ;  /* 0x000000010300780c */ /* 0x000fda0003f05270 */
[----:B------:R-:W2:Y:S02]  /*14990*/  @P0 LDC.64 R4, c[0x0][0x9e8] ;  /* 0x00027a00ff040b82 */ /* 0x000ea40000000a00 */
[----:B--2---:R-:W-:-:S05]  /*149a0*/  @P0 IMAD.HI.U32 R4, R8, R4, RZ ;  /* 0x0000000408040227 */ /* 0x004fca00078e00ff */
[----:B------:R-:W-:-:S07]  /*149b0*/  @P0 SHF.R.U32.HI R8, RZ, R5, R4 ;  /* 0x00000005ff080219 */ /* 0x000fce0000011604 */
.L_x_7543:
[----:B------:R-:W-:Y:S05]  /*149c0*/  BSYNC B0 ;  /* 0x0000000000007941 */ /* 0x000fea0003800000 */
.L_x_7541:
[----:B------:R-:W-:-:S05]  /*149d0*/  IMAD R8, R8, R3, R3 ;  /* 0x0000000308087224 */ /* 0x000fca00078e0203 */
[----:B------:R-:W-:-:S07]  /*149e0*/  VIMNMX R2, R2, R8, PT ;  /* 0x0000000802027248 */ /* 0x000fce0003fe0100 */
.L_x_7540:
        /* <DEDUP_REMOVED lines=25> */
.L_x_7546:
[----:B------:R-:W-:-:S13]  /*14b80*/  ISETP.NE.AND P0, PT, R3, 0x1, PT ;  /* 0x000000010300780c */ /* 0x000fda0003f05270 */
[----:B--2---:R-:W2:Y:S02]  /*14b90*/  @P0 LDC.64 R4, c[0x0][0x9e8] ;  /* 0x00027a00ff040b82 */ /* 0x004ea40000000a00 */
[----:B--2---:R-:W-:-:S05]  /*14ba0*/  @P0 IMAD.HI.U32 R4, R6, R4, RZ ;  /* 0x0000000406040227 */ /* 0x004fca00078e00ff */
[----:B------:R-:W-:-:S07]  /*14bb0*/  @P0 SHF.R.U32.HI R6, RZ, R5, R4 ;  /* 0x00000005ff060219 */ /* 0x000fce0000011604 */
.L_x_7547:
[----:B------:R-:W-:Y:S05]  /*14bc0*/  BSYNC B0 ;  /* 0x0000000000007941 */ /* 0x000fea0003800000 */
.L_x_7545:
[----:B------:R-:W-:-:S05]  /*14bd0*/  IMAD R3, R6, R3, RZ ;  /* 0x0000000306037224 */ /* 0x000fca00078e02ff */
[----:B------:R-:W-:-:S07]  /*14be0*/  VIMNMX R2, R2, R3, !PT ;  /* 0x0000000302027248 */ /* 0x000fce0007fe0100 */
.L_x_7544:
        /* <DEDUP_REMOVED lines=44> */
.L_x_7549:
[----:B------:R-:W-:Y:S05]  /*14eb0*/  BSYNC B0 ;  /* 0x0000000000007941 */ /* 0x000fea0003800000 */
.L_x_7548:
        /* <DEDUP_REMOVED lines=15> */
[----:B------:R-:W0:Y:S02]  /*14fb0*/  FLO.U32 R0, UR4 ;  /* 0x0000000400007d00 */ /* 0x000e2400080e0000 */
        /* <DEDUP_REMOVED lines=10> */
.L_x_7551:
        /* <DEDUP_REMOVED lines=20> */
.L_x_7554:
[----:B------:R-:W-:Y:S05]  /*151a0*/  BSYNC B6 ;  /* 0x0000000000067941 */ /* 0x000fea0003800000 */
.L_x_7553:
        /* <DEDUP_REMOVED lines=20> */
.L_x_7557:
        /* <DEDUP_REMOVED lines=15> */
.L_x_7556:
[----:B------:R-:W-:Y:S05]  /*153e0*/  BSYNC B6 ;  /* 0x0000000000067941 */ /* 0x000fea0003800000 */
.L_x_7555:
[----:B------:R-:W3:Y:S01]  /*153f0*/  LDL R0, [R1+0xc] ;  /* 0x00000c0001007983 */ /* 0x000ee20000100800 */
[----:B------:R-:W-:Y:S02]  /*15400*/  ULDC.64 UR4, c[0x0][0x9f8] ;  /* 0x00027e0000047ab9 */ /* 0x000fe40000000a00 */
[----:B------:R-:W-:Y:S01]  /*15410*/  ISETP.NE.U32.AND P0, PT, RZ, UR4, PT ;  /* 0x00000004ff007c0c */ /* 0x000fe2000bf05070 */
[----:B------:R-:W4:Y:S03]  /*15420*/  LDL R17, [R1+0x30] ;  /* 0x0000300001117983 */ /* 0x000f260000100800 */
        /* <DEDUP_REMOVED lines=20> */
.L_x_7661:
        /* <DEDUP_REMOVED lines=11> */
.L_x_7664:
[----:B------:R-:W-:Y:S05]  /*15620*/  @!P6 BRA `(.L_x_7559) ;  /* 0x000000040010e947 */ /* 0x000fea0003800000 */
[----:B------:R-:W-:-:S04]  /*15630*/  ISETP.NE.U32.AND P0, PT, R2, RZ, PT ;  /* 0x000000ff0200720c */ /* 0x000fc80003f05070 */
[----:B------:R-:W-:-:S13]  /*15640*/  ISETP.NE.AND.EX P0, PT, R3, RZ, PT, P0 ;  /* 0x000000ff0300720c */ /* 0x000fda0003f05300 */
[----:B------:R-:W-:Y:S05]  /*15650*/  @!P0 BRA `(.L_x_7561) ;  /* 0x0000000000508947 */ /* 0x000fea0003800000 */
[----:B------:R-:W3:Y:S01]  /*15660*/  LDC R6, c[0x0][0x43c] ;  /* 0x00010f00ff067b82 */ /* 0x000ee20000000800 */
[----:B------:R-:W-:Y:S01]  /*15670*/  IMAD.MOV.U32 R9, RZ, RZ, R0 ;  /* 0x000000ffff097224 */ /* 0x000fe200078e0000 */
[----:B------:R-:W-:-:S03]  /*15680*/  ULDC.64 UR4, c[0x0][0x428] ;  /* 0x00010a0000047ab9 */ /* 0x000fc60000000a00 */
        /* <DEDUP_REMOVED lines=17> */
.L_x_7561:
[----:B---3--:R-:W3:Y:S01]  /*157a0*/  LDL R2, [R1+0x10] ;  /* 0x0000100001027983 */ /* 0x008ee20000100800 */
[----:B-1----:R-:W-:Y:S01]  /*157b0*/  IMAD R0, R19, 0x8, R18 ;  /* 0x0000000813007824 */ /* 0x002fe200078e0212 */
[----:B---3--:R-:W-:-:S04]  /*157c0*/  SHF.L.U32 R2, R2, 0x1f, RZ ;  /* 0x0000001f02027819 */ /* 0x008fc800000006ff */
[----:B------:R-:W1:Y:S02]  /*157d0*/  SYNCS.PHASECHK.TRANS64.TRYWAIT P0, [R0+URZ+0x28840], R2 ;  /* 0x02884002000075a7 */ /* 0x000e64000800017f */
[----:B-1----:R-:W-:Y:S05]  /*157e0*/  @!P0 BRA `(.L_x_7562) ;  /* 0x0000004c00848947 */ /* 0x002fea0003800000 */
.L_x_7665:
        /* <DEDUP_REMOVED lines=11> */
.L_x_7563:
[----:B------:R-:W3:Y:S04]  /*158a0*/  LDL R4, [R1+0x4] ;  /* 0x0000040001047983 */ /* 0x000ee80000100800 */
[----:B------:R-:W4:Y:S04]  /*158b0*/  LDL R3, [R1+0x14] ;  /* 0x0000140001037983 */ /* 0x000f280000100800 */
[----:B-1----:R-:W2:Y:S01]  /*158c0*/  LDL.LU R2, [R1+0x18] ;  /* 0x0000180001027983 */ /* 0x002ea20000300800 */
        /* <DEDUP_REMOVED lines=9> */
[----:B------:R-:W-:-:S04]  /*15960*/  UMOV UR15, 0x40 ;  /* 0x00000040000f7882 */ /* 0x000fc80000000000 */
[----:B------:R-:W-:-:S06]  /*15970*/  UIADD3 UR9, UR9, 0x28830, URZ ;  /* 0x0002883009097890 */ /* 0x000fcc000fffe03f */
[----:B------:R-:W-:Y:S02]  /*15980*/  UIADD3 UR8, UR6, 0x18400, URZ ;  /* 0x0001840006087890 */ /* 0x000fe4000fffe03f */
[----:B------:R-:W-:-:S03]  /*15990*/  UIADD3 UR14, UR6, 0x1c400, URZ ;  /* 0x0001c400060e7890 */ /* 0x000fc6000fffe03f */
[----:B------:R-:W-:Y:S01]  /*159a0*/  UMOV UR6, 0x0 ;  /* 0x0000000000067882 */ /* 0x000fe20000000000 */
[----:B---3--:R-:W-:Y:S02]  /*159b0*/  R2UR UR11, R4 ;  /* 0x00000000040b72ca */ /* 0x008fe400000e0000 */
[----:B----4-:R-:W-:Y:S02]  /*159c0*/  R2UR UR5, R3 ;  /* 0x00000000030572ca */ /* 0x010fe400000e0000 */
[----:B--2---:R-:W-:-:S04]  /*159d0*/  LOP3.LUT R2, R2, 0xfffffffe, RZ, 0xc0, !PT ;  /* 0xfffffffe02027812 */ /* 0x004fc800078ec0ff */
[----:B------:R-:W-:-:S07]  /*159e0*/  @P0 LOP3.LUT R2, R2, 0x1, RZ, 0xfc, !PT ;  /* 0x0000000102020812 */ /* 0x000fce00078efcff */
[----:B------:R-:W-:Y:S01]  /*159f0*/  ULEA UR11, UR11, UR5, 0x7 ;  /* 0x000000050b0b7291 */ /* 0x000fe2000f8e383f */
[----:B------:R3:W-:Y:S01]  /*15a00*/  STL [R1+0x18], R2 ;  /* 0x0000180201007387 */ /* 0x0007e20000100800 */
[----:B------:R-:W-:-:S09]  /*15a10*/  UIADD3.X UR5, URZ, UR39, URZ, UP0, !UPT ;  /* 0x000000273f057290 */ /* 0x000fd200087fe43f */
[----:B------:R1:W-:Y:S02]  /*15a20*/  UTMALDG.4D [UR8], [UR4], desc[UR6] ;  /* 0x00000608040075b4 */ /* 0x0003e40008019000 */
[----:B-1----:R-:W-:Y:S01]  /*15a30*/  UMOV UR8, UR14 ;  /* 0x0000000e00087c82 */ /* 0x002fe20008000000 */
[----:B------:R-:W-:Y:S02]  /*15a40*/  UMOV UR10, UR15 ;  /* 0x0000000f000a7c82 */ /* 0x000fe40008000000 */
[----:B------:R3:W-:Y:S02]  /*15a50*/  UTMALDG.4D [UR8], [UR4], desc[UR6] ;  /* 0x00000608040075b4 */ /* 0x0007e40008019000 */
[----:B---3--:R-:W-:Y:S01]  /*15a60*/  NOP ;  /* 0x0000000000007918 */ /* 0x008fe20000000000 */
.L_x_7559:
[----:B------:R-:W1:Y:S01]  /*15a70*/  LDL.LU R3, [R1+0x3c] ;  /* 0x00003c0001037983 */ /* 0x000e620000300800 */
[----:B------:R-:W-:Y:S05]  /*15a80*/  WARPSYNC.ALL ;  /* 0x0000000000007948 */ /* 0x000fea0003800000 */
[----:B------:R-:W-:Y:S01]  /*15a90*/  ULDC.64 UR4, c[0x0][0x298] ;  /* 0x0000a60000047ab9 */ /* 0x000fe20000000a00 */
        /* <DEDUP_REMOVED lines=28> */
.L_x_7565:
[----:B------:R-:W-:Y:S05]  /*15c60*/  BSYNC B6 ;  /* 0x0000000000067941 */ /* 0x000fea0003800000 */
.L_x_7564:
        /* <DEDUP_REMOVED lines=9> */
[----:B------:R-:W1:Y:S01]  /*15d00*/  S2R R9, SR_TID.X ;  /* 0x0000000000097919 */ /* 0x000e620000002100 */
[----:B------:R-:W-:Y:S01]  /*15d10*/  ULDC.64 UR6, c[0x0][0x280] ;  /* 0x0000a00000067ab9 */ /* 0x000fe20000000a00 */
        /* <DEDUP_REMOVED lines=9> */
[----:B------:R-:W-:Y:S02]  /*15db0*/  ULDC.64 UR4, c[0x0][0x2e0] ;  /* 0x0000b80000047ab9 */ /* 0x000fe40000000a00 */
[----:B------:R-:W-:-:S05]  /*15dc0*/  IMAD R4, R4, UR4, RZ ;  /* 0x0000000404047c24 */ /* 0x000fca000f8e02ff */
[----:B------:R-:W0:Y:S01]  /*15dd0*/  @P0 LDC R6, c[0x0][0x450] ;  /* 0x00011400ff060b82 */ /* 0x000e220000000800 */
[----:B-1----:R-:W-:-:S04]  /*15de0*/  LOP3.LUT R5, R5, 0x7f, RZ, 0xc0, !PT ;  /* 0x0000007f05057812 */ /* 0x002fc800078ec0ff */
[----:B------:R-:W-:-:S04]  /*15df0*/  SHF.R.U32.HI R5, RZ, 0x3, R5 ;  /* 0x00000003ff057819 */ /* 0x000fc80000011605 */
[----:B------:R-:W-:Y:S02]  /*15e00*/  LOP3.LUT R9, R5, 0x70, R9, 0xf8, !PT ;  /* 0x0000007005097812 */ /* 0x000fe400078ef809 */
[----:B------:R-:W1:Y:S01]  /*15e10*/  @P0 LDC R5, c[0x0][0x44c] ;  /* 0x00011300ff050b82 */ /* 0x000e620000000800 */
        /* <DEDUP_REMOVED lines=13> */
[----:B------:R-:W-:Y:S02]  /*15ef0*/  IMAD R5, R5, UR4, RZ ;  /* 0x0000000405057c24 */ /* 0x000fe4000f8e02ff */
[----:B--2---:R-:W-:Y:S02]  /*15f00*/  IMAD.SHL.U32 R9, R9, 0x8, RZ ;  /* 0x0000000809097824 */ /* 0x004fe400078e00ff */
[----:B------:R-:W-:Y:S01]  /*15f10*/  IMAD R0, R0, UR5, R5 ;  /* 0x0000000500007c24 */ /* 0x000fe2000f8e0205 */
[----:B------:R-:W-:Y:S02]  /*15f20*/  ULDC.64 UR4, c[0x0][0x2c8] ;  /* 0x0000b20000047ab9 */ /* 0x000fe40000000a00 */
[----:B------:R-:W-:Y:S01]  /*15f30*/  LOP3.LUT R9, R9, 0x38, RZ, 0xc0, !PT ;  /* 0x0000003809097812 */ /* 0x000fe200078ec0ff */
[----:B------:R-:W-:Y:S01]  /*15f40*/  IMAD.IADD R3, R3, 0x1, R0 ;  /* 0x0000000103037824 */ /* 0x000fe200078e0200 */
[----:B------:R-:W-:Y:S02]  /*15f50*/  SHF.R.S32.HI R0, RZ, 0x1f, R4 ;  /* 0x0000001fff007819 */ /* 0x000fe40000011404 */
[----:B------:R-:W-:Y:S01]  /*15f60*/  LOP3.LUT R9, R9, 0x40, RZ, 0xfc, !PT ;  /* 0x0000004009097812 */ /* 0x000fe200078efcff */
        /* <DEDUP_REMOVED lines=19> */
[----:B------:R-:W3:Y:S03]  /*160a0*/  LDL.LU R6, [R1+0x2c] ;  /* 0x00002c0001067983 */ /* 0x000ee60000300800 */
[----:B--2---:R-:W-:-:S04]  /*160b0*/  IMAD.IADD R0, R8, 0x1, R11 ;  /* 0x0000000108007824 */ /* 0x004fc800078e020b */
[----:B------:R-:W-:Y:S02]  /*160c0*/  VIADD R5, R0, 0x10 ;  /* 0x0000001000057836 */ /* 0x000fe40000000000 */
[----:B---3--:R-:W-:Y:S02]  /*160d0*/  IMAD R2, R6, R7, RZ ;  /* 0x0000000706027224 */ /* 0x008fe400078e02ff */
[----:B------:R-:W0:Y:S04]  /*160e0*/  SHFL.IDX PT, R7, R4, RZ, 0x181f ;  /* 0x00181fff04077589 */ /* 0x000e2800000e0000 */
[----:B------:R-:W1:Y:S01]  /*160f0*/  SHFL.IDX PT, R6, R3, RZ, 0x181f ;  /* 0x00181fff03067589 */ /* 0x000e6200000e0000 */
[-C--:B------:R-:W-:Y:S02]  /*16100*/  ISETP.GE.AND P4, PT, R0, R2.reuse, PT ;  /* 0x000000020000720c */ /* 0x080fe40003f86270 */
[----:B------:R-:W-:-:S02]  /*16110*/  ISETP.GE.AND P2, PT, R5, R2, PT ;  /* 0x000000020500720c */ /* 0x000fc40003f46270 */
[----:B------:R-:W2:Y:S04]  /*16120*/  SHFL.IDX PT, R5, R4, 0x1, 0x181f ;  /* 0x00381f0004057f89 */ /* 0x000ea800000e0000 */
[----:B------:R-:W3:Y:S05]  /*16130*/  SHFL.IDX PT, R8, R3, 0x1, 0x181f ;  /* 0x00381f0003087f89 */ /* 0x000eea00000e0000 */
[----:B0-----:R-:W-:-:S05]  /*16140*/  @!P4 LEA R7, P3, R10, R7, 0x1 ;  /* 0x000000070a07c211 */ /* 0x001fca00078608ff */
[----:B-1----:R-:W-:-:S05]  /*16150*/  @!P4 IMAD.X R6, RZ, RZ, R6, P3 ;  /* 0x000000ffff06c224 */ /* 0x002fca00018e0606 */
[----:B------:R-:W-:-:S04]  /*16160*/  @!P4 LOP3.LUT R7, R7, R6, RZ, 0x3c, !PT ;  /* 0x000000060707c212 */ /* 0x000fc800078e3cff */
[----:B------:R-:W-:-:S04]  /*16170*/  @!P4 LOP3.LUT R6, R7, R6, RZ, 0x3c, !PT ;  /* 0x000000060706c212 */ /* 0x000fc800078e3cff */
[----:B------:R-:W-:-:S05]  /*16180*/  @!P4 LOP3.LUT R7, R7, R6, RZ, 0x3c, !PT ;  /* 0x000000060707c212 */ /* 0x000fca00078e3cff */
[----:B-----5:R-:W-:Y:S04]  /*16190*/  @!P4 LDGSTS.E.BYPASS.LTC128B.128 [R9+0x10400], desc[UR52][R6.64], !P0 ;  /* 0x104000000609cfae */ /* 0x020fe8000c101d74 */
[----:B------:R2:W-:Y:S02]  /*161a0*/  @!P4 LDGSTS.E.BYPASS.LTC128B.128 [R9+0x14400], desc[UR52][R6.64+0x80], !P1 ;  /* 0x144000800609cfae */ /* 0x0005e4000c901d74 */
[----:B--2---:R-:W-:-:S05]  /*161b0*/  @!P2 LEA R7, P3, R10, R5, 0x1 ;  /* 0x000000050a07a211 */ /* 0x004fca00078608ff */
[----:B---3--:R-:W-:-:S05]  /*161c0*/  @!P2 IMAD.X R6, RZ, RZ, R8, P3 ;  /* 0x000000ffff06a224 */ /* 0x008fca00018e0608 */
[----:B------:R-:W-:-:S04]  /*161d0*/  @!P2 LOP3.LUT R7, R7, R6, RZ, 0x3c, !PT ;  /* 0x000000060707a212 */ /* 0x000fc800078e3cff */
[----:B------:R-:W-:Y:S01]  /*161e0*/  @!P2 LOP3.LUT R6, R7, R6, RZ, 0x3c, !PT ;  /* 0x000000060706a212 */ /* 0x000fe200078e3cff */
[----:B------:R-:W-:-:S03]  /*161f0*/  VIADD R5, R0, 0x20 ;  /* 0x0000002000057836 */ /* 0x000fc60000000000 */
        /* <DEDUP_REMOVED lines=54> */
.L_x_7682:
[----:B------:R-:W-:Y:S01]  /*16560*/  VIADD R0, R0, 0x70 ;  /* 0x0000007000007836 */ /* 0x000fe20000000000 */
[----:B------:R-:W-:Y:S04]  /*16570*/  BSSY B0, `(.L_x_7567) ;  /* 0x000000a000007945 */ /* 0x000fe80003800000 */
[----:B------:R-:W-:-:S13]  /*16580*/  ISETP.GE.AND P2, PT, R0, R2, PT ;  /* 0x000000020000720c */ /* 0x000fda0003f46270 */
[----:B------:R-:W-:Y:S05]  /*16590*/  @P2 BRA `(.L_x_7568) ;  /* 0x00000000001c2947 */ /* 0x000fea0003800000 */
[----:B--2---:R-:W-:-:S05]  /*165a0*/  LEA R2, P2, R10, R3, 0x1 ;  /* 0x000000030a027211 */ /* 0x004fca00078408ff */
[----:B01----:R-:W-:-:S05]  /*165b0*/  IMAD.X R3, RZ, RZ, R5, P2 ;  /* 0x000000ffff037224 */ /* 0x003fca00010e0605 */
[----:B------:R-:W-:Y:S01]  /*165c0*/  @!PT LDS RZ, [RZ] ;  /* 0x00000000fffff984 */ /* 0x000fe20000000800 */
[----:B------:R-:W-:Y:S01]  /*165d0*/  @!PT LDS RZ, [RZ] ;  /* 0x00000000fffff984 */ /* 0x000fe20000000800 */
[----:B------:R-:W-:Y:S01]  /*165e0*/  @!PT LDS RZ, [RZ] ;  /* 0x00000000fffff984 */ /* 0x000fe20000000800 */
[----:B------:R3:W-:Y:S04]  /*165f0*/  LDGSTS.E.BYPASS.LTC128B.128 [R9+0x13c00], desc[UR52][R2.64], !P0 ;  /* 0x13c0000002097fae */ /* 0x0007e8000c101d74 */
[----:B------:R3:W-:Y:S02]  /*16600*/  LDGSTS.E.BYPASS.LTC128B.128 [R9+0x17c00], desc[UR52][R2.64+0x80], !P1 ;  /* 0x17c0008002097fae */ /* 0x0007e4000c901d74 */
.L_x_7568:
[----:B------:R-:W-:Y:S05]  /*16610*/  BSYNC B0 ;  /* 0x0000000000007941 */ /* 0x000fea0003800000 */
.L_x_7567:
[----:B------:R-:W-:Y:S01]  /*16620*/  NOP ;  /* 0x0000000000007918 */ /* 0x000fe20000000000 */
[----:B------:R-:W-:Y:S01]  /*16630*/  PLOP3.LUT P0, PT, PT, PT, PT, 0x80, 0x0 ;  /* 0x000000000000781c */ /* 0x000fe20003f0f070 */
[----:B0-----:R-:W-:-:S12]  /*16640*/  VIADD R6, R18, 0x28800 ;  /* 0x0002880012067836 */ /* 0x001fd80000000000 */
.L_x_7569:
        /* <DEDUP_REMOVED lines=18> */
.L_x_7683:
[----:B------:R-:W-:Y:S05]  /*16770*/  BSYNC B0 ;  /* 0x0000000000007941 */ /* 0x000fea0003800000 */
.L_x_7570:
        /* <DEDUP_REMOVED lines=60> */
.L_x_7578:
[----:B------:R-:W-:Y:S01]  /*16b40*/  IMAD R3, R8, 0x8, R18 ;  /* 0x0000000808037824 */ /* 0x000fe200078e0212 */
[----:B------:R-:W-:Y:S01]  /*16b50*/  SHF.L.U32 R2, R10, 0x1f, RZ ;  /* 0x0000001f0a027819 */ /* 0x000fe200000006ff */
[----:B------:R-:W-:Y:S03]  /*16b60*/  BSSY B3, `(.L_x_7579) ;  /* 0x0000003000037945 */ /* 0x000fe60003800000 */
[----:B------:R-:W1:Y:S02]  /*16b70*/  SYNCS.PHASECHK.TRANS64.TRYWAIT P0, [R3+URZ+0x28840], R2 ;  /* 0x02884002030075a7 */ /* 0x000e64000800017f */
[----:B-1----:R-:W-:Y:S05]  /*16b80*/  @!P0 BRA `(.L_x_7580) ;  /* 0x0000004400808947 */ /* 0x002fea0003800000 */
.L_x_7684:
[----:B------:R-:W-:Y:S05]  /*16b90*/  BSYNC B3 ;  /* 0x0000000000037941 */ /* 0x000fea0003800000 */
.L_x_7579:
        /* <DEDUP_REMOVED lines=12> */
.L_x_7582:
[----:B------:R-:W-:Y:S05]  /*16c60*/  BSYNC B3 ;  /* 0x0000000000037941 */ /* 0x000fea0003800000 */
.L_x_7581:
        /* <DEDUP_REMOVED lines=12> */
.L_x_7583:
        /* <DEDUP_REMOVED lines=16> */
.L_x_7584:
        /* <DEDUP_REMOVED lines=16> */
.L_x_7685:
[----:B------:R-:W-:Y:S05]  /*16f30*/  BSYNC B3 ;  /* 0x0000000000037941 */ /* 0x000fea0003800000 */
.L_x_7585:
        /* <DEDUP_REMOVED lines=12> */
.L_x_7588:
[----:B------:R-:W-:Y:S05]  /*17000*/  BSYNC B3 ;  /* 0x0000000000037941 */ /* 0x000fea0003800000 */
.L_x_7587:
        /* <DEDUP_REMOVED lines=13> */
.L_x_7589:
        /* <DEDUP_REMOVED lines=15> */
.L_x_7590:
        /* <DEDUP_REMOVED lines=12> */
.L_x_7577:
[----:B------:R-:W-:Y:S05]  /*17290*/  BSYNC B1 ;  /* 0x0000000000017941 */ /* 0x000fea0003800000 */
.L_x_7576:
[----:B0-----:R-:W2:Y:S01]  /*172a0*/  LDL.LU R0, [R1+0x30] ;  /* 0x0000300001007983 */ /* 0x001ea20000300800 */
[----:B------:R-:W-:-:S03]  /*172b0*/  IMAD.MOV.U32 R19, RZ, RZ, R8 ;  /* 0x000000ffff137224 */ /* 0x000fc600078e0008 */
[----:B------:R0:W-:Y:S02]  /*172c0*/  STL [R1+0x10], R10 ;  /* 0x0000100a01007387 */ /* 0x0001e40000100800 */
[----:B0-2---:R-:W-:-:S07]  /*172d0*/  VIADD R0, R0, 0xfffffffd ;  /* 0xfffffffd00007836 */ /* 0x005fce0000000000 */
.L_x_7575:
[----:B------:R-:W-:Y:S05]  /*172e0*/  BSYNC B2 ;  /* 0x0000000000027941 */ /* 0x000fea0003800000 */
.L_x_7574:
[----:B------:R-:W-:-:S05]  /*172f0*/  VIADD R11, R11, 0xfffffffe ;  /* 0xfffffffe0b0b7836 */ /* 0x000fca0000000000 */
[----:B------:R-:W-:-:S13]  /*17300*/  ISETP.NE.AND P0, PT, R11, R7, PT ;  /* 0x000000070b00720c */ /* 0x000fda0003f05270 */
[----:B------:R-:W-:Y:S05]  /*17310*/  @!P0 BRA `(.L_x_7573) ;  /* 0x0000001000cc8947 */ /* 0x000fea0003800000 */
[----:B------:R-:W-:-:S07]  /*17320*/  IMAD.MOV.U32 R9, RZ, RZ, R17 ;  /* 0x000000ffff097224 */ /* 0x000fce00078e0011 */
.L_x_7621:
        /* <DEDUP_REMOVED lines=35> */
.L_x_7593:
[----:B------:R-:W-:Y:S01]  /*17560*/  IMAD R3, R4, 0x8, R18 ;  /* 0x0000000804037824 */ /* 0x000fe200078e0212 */
[----:B------:R-:W-:Y:S01]  /*17570*/  SHF.L.U32 R2, R5, 0x1f, RZ ;  /* 0x0000001f05027819 */ /* 0x000fe200000006ff */
[----:B------:R-:W-:Y:S03]  /*17580*/  BSSY B2, `(.L_x_7594) ;  /* 0x0000003000027945 */ /* 0x000fe60003800000 */
[----:B------:R-:W1:Y:S02]  /*17590*/  SYNCS.PHASECHK.TRANS64.TRYWAIT P0, [R3+URZ+0x28840], R2 ;  /* 0x02884002030075a7 */ /* 0x000e64000800017f */
[----:B-1----:R-:W-:Y:S05]  /*175a0*/  @!P0 BRA `(.L_x_7595) ;  /* 0x0000003c00208947 */ /* 0x002fea0003800000 */
.L_x_7686:
[----:B------:R-:W-:Y:S05]  /*175b0*/  BSYNC B2 ;  /* 0x0000000000027941 */ /* 0x000fea0003800000 */
.L_x_7594:
        /* <DEDUP_REMOVED lines=12> */
.L_x_7597:
[----:B------:R-:W-:Y:S05]  /*17680*/  BSYNC B2 ;  /* 0x0000000000027941 */ /* 0x000fea0003800000 */
.L_x_7596:
        /* <DEDUP_REMOVED lines=12> */
.L_x_7598:
        /* <DEDUP_REMOVED lines=16> */
.L_x_7599:
        /* <DEDUP_REMOVED lines=16> */
.L_x_7687:
[----:B------:R-:W-:Y:S05]  /*17950*/  BSYNC B2 ;  /* 0x0000000000027941 */ /* 0x000fea0003800000 */
.L_x_7600:
        /* <DEDUP_REMOVED lines=11> */
.L_x_7603:
[----:B------:R-:W-:Y:S05]  /*17a10*/  BSYNC B2 ;  /* 0x0000000000027941 */ /* 0x000fea0003800000 */
.L_x_7602:
        /* <DEDUP_REMOVED lines=12> */
.L_x_7604:
        /* <DEDUP_REMOVED lines=15> */
.L_x_7605:
        /* <DEDUP_REMOVED lines=12> */
.L_x_7592:
[----:B------:R-:W-:Y:S05]  /*17c90*/  BSYNC B1 ;  /* 0x0000000000017941 */ /* 0x000fea0003800000 */
.L_x_7591:
        /* <DEDUP_REMOVED lines=35> */
.L_x_7608:
[----:B------:R-:W-:Y:S01]  /*17ed0*/  IMAD R2, R19, 0x8, R18 ;  /* 0x0000000813027824 */ /* 0x000fe200078e0212 */
[----:B------:R-:W-:Y:S01]  /*17ee0*/  SHF.L.U32 R3, R12, 0x1f, RZ ;  /* 0x0000001f0c037819 */ /* 0x000fe200000006ff */
[----:B------:R-:W-:Y:S03]  /*17ef0*/  BSSY B2, `(.L_x_7609) ;  /* 0x0000003000027945 */ /* 0x000fe60003800000 */
[----:B------:R-:W2:Y:S02]  /*17f00*/  SYNCS.PHASECHK.TRANS64.TRYWAIT P0, [R2+URZ+0x28840], R3 ;  /* 0x02884003020075a7 */ /* 0x000ea4000800017f */
[----:B--2---:R-:W-:Y:S05]  /*17f10*/  @!P0 BRA `(.L_x_7610) ;  /* 0x0000003000ec8947 */ /* 0x004fea0003800000 */
.L_x_7688:
[----:B------:R-:W-:Y:S05]  /*17f20*/  BSYNC B2 ;  /* 0x0000000000027941 */ /* 0x000fea0003800000 */
.L_x_7609:
        /* <DEDUP_REMOVED lines=12> */
.L_x_7612:
[----:B------:R-:W-:Y:S05]  /*17ff0*/  BSYNC B2 ;  /* 0x0000000000027941 */ /* 0x000fea0003800000 */
.L_x_7611:
        /* <DEDUP_REMOVED lines=13> */
.L_x_7613:
        /* <DEDUP_REMOVED lines=16> */
.L_x_7614:
        /* <DEDUP_REMOVED lines=15> */
.L_x_7689:
[----:B------:R-:W-:Y:S05]  /*182c0*/  BSYNC B2 ;  /* 0x0000000000027941 */ /* 0x000fea0003800000 */
.L_x_7615:
        /* <DEDUP_REMOVED lines=11> */
.L_x_7618:
[----:B------:R-:W-:Y:S05]  /*18380*/  BSYNC B2 ;  /* 0x0000000000027941 */ /* 0x000fea0003800000 */
.L_x_7617:
        /* <DEDUP_REMOVED lines=12> */
.L_x_7619:
        /* <DEDUP_REMOVED lines=15> */
.L_x_7620:
        /* <DEDUP_REMOVED lines=12> */
.L_x_7607:
[----:B------:R-:W-:Y:S05]  /*18600*/  BSYNC B1 ;  /* 0x0000000000017941 */ /* 0x000fea0003800000 */
.L_x_7606:
[----:B------:R-:W2:Y:S01]  /*18610*/  LDL R2, [R1+0x20] ;  /* 0x0000200001027983 */ /* 0x000ea20000100800 */
[----:B------:R-:W-:Y:S01]  /*18620*/  VIADD R0, R0, 0xfffffffe ;  /* 0xfffffffe00007836 */ /* 0x000fe20000000000 */
[----:B--2---:R-:W-:-:S13]  /*18630*/  ISETP.GT.AND P0, PT, R7, R2, PT ;  /* 0x000000020700720c */ /* 0x004fda0003f04270 */
[----:B------:R-:W-:Y:S05]  /*18640*/  @P0 BRA `(.L_x_7621) ;  /* 0xffffffec00380947 */ /* 0x000fea000383ffff */
.L_x_7573:
[----:B------:R-:W-:Y:S05]  /*18650*/  BSYNC B0 ;  /* 0x0000000000007941 */ /* 0x000fea0003800000 */
.L_x_7572:
[----:B------:R-:W3:Y:S01]  /*18660*/  S2R R7, SR_TID.X ;  /* 0x0000000000077919 */ /* 0x000ee20000002100 */
[----:B------:R-:W-:Y:S01]  /*18670*/  BSSY B0, `(.L_x_7622) ;  /* 0x0000011000007945 */ /* 0x000fe20003800000 */
[----:B---3--:R-:W-:-:S04]  /*18680*/  LOP3.LUT R7, R7, 0x7f, RZ, 0xc0, !PT ;  /* 0x0000007f07077812 */ /* 0x008fc800078ec0ff */
[----:B------:R-:W-:-:S13]  /*18690*/  ISETP.NE.AND P0, PT, R7, RZ, PT ;  /* 0x000000ff0700720c */ /* 0x000fda0003f05270 */
[----:B------:R-:W-:Y:S05]  /*186a0*/  @P0 BRA `(.L_x_7623) ;  /* 0x0000000000340947 */ /* 0x000fea0003800000 */
[----:B--2---:R-:W2:Y:S01]  /*186b0*/  S2R R3, SR_LANEID ;  /* 0x0000000000037919 */ /* 0x004ea20000000000 */
[----:B------:R-:W-:Y:S02]  /*186c0*/  VOTEU.ANY UR4, UPT, PT ;  /* 0x0000000000047886 */ /* 0x000fe400038e0100 */
[----:B------:R-:W2:Y:S08]  /*186d0*/  FLO.U32 R0, UR4 ;  /* 0x0000000400007d00 */ /* 0x000eb000080e0000 */
[----:B------:R-:W3:Y:S01]  /*186e0*/  POPC R4, UR4 ;  /* 0x0000000400047d09 */ /* 0x000ee20008000000 */
[----:B--2---:R-:W-:-:S02]  /*186f0*/  ISETP.EQ.U32.AND P0, PT, R0, R3, PT ;  /* 0x000000030000720c */ /* 0x004fc40003f02070 */
[----:B------:R-:W3:Y:S11]  /*18700*/  LDC.64 R2, c[0x0][0xc60] ;  /* 0x00031800ff027b82 */ /* 0x000ef60000000a00 */
[----:B---3--:R-:W2:Y:S01]  /*18710*/  @P0 ATOMG.E.ADD.STRONG.GPU PT, R3, desc[UR52][R2.64], R4 ;  /* 0x00000004020309a8 */ /* 0x008ea200081ee1f4 */
[----:B-1----:R-:W1:Y:S02]  /*18720*/  S2R R5, SR_LTMASK ;  /* 0x0000000000057919 */ /* 0x002e640000003900 */
[----:B-1----:R-:W-:-:S06]  /*18730*/  LOP3.LUT R5, R5, UR4, RZ, 0xc0, !PT ;  /* 0x0000000405057c12 */ /* 0x002fcc000f8ec0ff */
[----:B------:R-:W1:Y:S01]  /*18740*/  POPC R5, R5 ;  /* 0x0000000500057309 */ /* 0x000e620000000000 */
[----:B--2---:R-:W1:Y:S02]  /*18750*/  SHFL.IDX PT, R0, R3, R0, 0x1f ;  /* 0x00001f0003007589 */ /* 0x004e6400000e0000 */
[----:B-1----:R-:W-:-:S05]  /*18760*/  IADD3 R0, R0, UR37, R5 ;  /* 0x0000002500007c10 */ /* 0x002fca000fffe005 */
[----:B------:R3:W-:Y:S02]  /*18770*/  STL [R1], R0 ;  /* 0x0000000001007387 */ /* 0x0007e40000100800 */
.L_x_7623:
[----:B------:R-:W-:Y:S05]  /*18780*/  BSYNC B0 ;  /* 0x0000000000007941 */ /* 0x000fea0003800000 */
.L_x_7622:
[----:B---3--:R-:W3:Y:S01]  /*18790*/  LDL R0, [R1+0x18] ;  /* 0x0000180001007983 */ /* 0x008ee20000100800 */
[----:B------:R-:W-:Y:S01]  /*187a0*/  BSSY B0, `(.L_x_7624) ;  /* 0x000003a000007945 */ /* 0x000fe20003800000 */
[----:B---3--:R-:W-:-:S13]  /*187b0*/  LOP3.LUT P0, RZ, R0, 0x1, RZ, 0xc0, !PT ;  /* 0x0000000100ff7812 */ /* 0x008fda000780c0ff */
        /* <DEDUP_REMOVED lines=8> */
.L_x_7690:
[----:B------:R-:W-:Y:S05]  /*18840*/  BSYNC B1 ;  /* 0x0000000000017941 */ /* 0x000fea0003800000 */
.L_x_7626:
        /* <DEDUP_REMOVED lines=9> */
.L_x_7629:
[----:B------:R-:W-:Y:S05]  /*188e0*/  BSYNC B1 ;  /* 0x0000000000017941 */ /* 0x000fea0003800000 */
.L_x_7628:
[----:B--2---:R-:W2:Y:S04]  /*188f0*/  LDL.LU R3, [R1+0x14] ;  /* 0x0000140001037983 */ /* 0x004ea80000300800 */
        /* <DEDUP_REMOVED lines=11> */
.L_x_7630:
        /* <DEDUP_REMOVED lines=15> */
.L_x_7631:
        /* <DEDUP_REMOVED lines=10> */
.L_x_7625:
[----:B------:R-:W-:Y:S05]  /*18b40*/  BSYNC B0 ;  /* 0x0000000000007941 */ /* 0x000fea0003800000 */
.L_x_7624:
[----:B------:R-:W3:Y:S01]  /*18b50*/  LDL.LU R4, [R1+0x10] ;  /* 0x0000100001047983 */ /* 0x000ee20000300800 */
[----:B------:R-:W-:-:S05]  /*18b60*/  VIADD R19, R19, 0x1 ;  /* 0x0000000113137836 */ /* 0x000fca0000000000 */
[----:B------:R-:W-:-:S04]  /*18b70*/  ISETP.NE.AND P0, PT, R19, 0x2, PT ;  /* 0x000000021300780c */ /* 0x000fc80003f05270 */
[----:B------:R-:W-:Y:S02]  /*18b80*/  SEL R0, RZ, 0x1, P0 ;  /* 0x00000001ff007807 */ /* 0x000fe40000000000 */
[----:B------:R-:W-:Y:S02]  /*18b90*/  SEL R19, R19, RZ, P0 ;  /* 0x000000ff13137207 */ /* 0x000fe40000000000 */
[----:B---3--:R-:W-:-:S05]  /*18ba0*/  LOP3.LUT R4, R4, R0, RZ, 0x3c, !PT ;  /* 0x0000000004047212 */ /* 0x008fca00078e3cff */
[----:B------:R3:W-:Y:S02]  /*18bb0*/  STL [R1+0x10], R4 ;  /* 0x0000100401007387 */ /* 0x0007e40000100800 */
.L_x_7552:
[----:B------:R-:W-:Y:S05]  /*18bc0*/  BSYNC B7 ;  /* 0x0000000000077941 */ /* 0x000fea0003800000 */
.L_x_7550:
[----:B----4-:R-:W4:Y:S02]  /*18bd0*/  LDL R0, [R1+0x18] ;  /* 0x0000180001007983 */ /* 0x010f240000100800 */
[----:B----4-:R-:W-:-:S13]  /*18be0*/  LOP3.LUT P0, RZ, R0, 0x2, RZ, 0xc0, !PT ;  /* 0x0000000200ff7812 */ /* 0x010fda000780c0ff */
[----:B------:R-:W-:Y:S05]  /*18bf0*/  @!P0 BRA `(.L_x_7632) ;  /* 0x00000000002c8947 */ /* 0x000fea0003800000 */
[----:B------:R-:W-:Y:S05]  /*18c00*/  WARPSYNC.ALL ;  /* 0x0000000000007948 */ /* 0x000fea0003800000 */
[----:B------:R-:W4:Y:S08]  /*18c10*/  S2UR UR5, SR_CgaCtaId ;  /* 0x00000000000579c3 */ /* 0x000f300000008800 */
[----:B------:R-:W-:Y:S06]  /*18c20*/  BAR.SYNC.DEFER_BLOCKING 0x5, 0x180 ;  /* 0x0146000000007b1d */ /* 0x000fec0000010000 */
[----:B------:R-:W-:-:S02]  /*18c30*/  UMOV UR4, 0x400 ;  /* 0x0000040000047882 */ /* 0x000fc40000000000 */
[----:B----4-:R-:W-:-:S06]  /*18c40*/  ULEA UR4, UR5, UR4, 0x18 ;  /* 0x0000000405047291 */ /* 0x010fcc000f8ec03f */
[----:B------:R-:W-:-:S05]  /*18c50*/  IMAD.U32 R18, RZ, RZ, UR4 ;  /* 0x00000004ff127e24 */ /* 0x000fca000f8e00ff */
[----:B01-3--:R-:W0:Y:S04]  /*18c60*/  LDS.128 R4, [R18+0x288d0] ;  /* 0x0288d00012047984 */ /* 0x00be280000000c00 */
[----:B0-----:R0:W-:Y:S04]  /*18c70*/  STL.64 [R1], R4 ;  /* 0x0000000401007387 */ /* 0x0011e80000100a00 */
[----:B------:R0:W-:Y:S01]  /*18c80*/  STL.64 [R1+0x8], R6 ;  /* 0x0000080601007387 */ /* 0x0001e20000100a00 */
[----:B------:R-:W-:Y:S06]  /*18c90*/  BAR.ARV 0x4, 0x180 ;  /* 0x0106000000007b1d */ /* 0x000fec0000002000 */
[----:B------:R-:W-:Y:S05]  /*18ca0*/  BRA `(.L_x_7633) ;  /* 0x00000010002c7947 */ /* 0x000fea0003800000 */
.L_x_7632:
[----:B------:R-:W4:Y:S01]  /*18cb0*/  S2R R16, SR_TID.X ;  /* 0x0000000000107919 */ /* 0x000f220000002100 */
[----:B------:R-:W-:Y:S01]  /*18cc0*/  UMOV UR4, 0xffffffff ;  /* 0xffffffff00047882 */ /* 0x000fe20000000000 */
[----:B----4-:R-:W-:-:S04]  /*18cd0*/  LOP3.LUT R16, R16, 0x1f, RZ, 0xc0, !PT ;  /* 0x0000001f10107812 */ /* 0x010fc800078ec0ff */
[----:B------:R-:W-:Y:S01]  /*18ce0*/  ISETP.NE.AND P0, PT, R16, 0x1f, PT ;  /* 0x0000001f1000780c */ /* 0x000fe20003f05270 */
[----:B------:R-:W-:-:S12]  /*18cf0*/  BRA.DIV UR4, `(.L_x_7634) ;  /* 0x0000002604b07947 */ /* 0x000fd8000b800000 */
[----:B--2---:R-:W0:Y:S01]  /*18d00*/  LDL.LU R3, [R1] ;  /* 0x0000000001037983 */ /* 0x004e220000300800 */
[----:B------:R-:W-:-:S03]  /*18d10*/  ULDC UR4, c[0x0][0xc3c] ;  /* 0x00030f0000047ab9 */ /* 0x000fc60000000800 */
[----:B-1-3--:R-:W2:Y:S01]  /*18d20*/  LDL R4, [R1+0xc] ;  /* 0x00000c0001047983 */ /* 0x00aea20000100800 */
[----:B0-----:R-:W-:Y:S02]  /*18d30*/  IMAD.MOV.U32 R8, RZ, RZ, R3 ;  /* 0x000000ffff087224 */ /* 0x001fe400078e0003 */
[----:B--2---:R-:W-:-:S05]  /*18d40*/  IMAD.IADD R0, R4, 0x1, R16 ;  /* 0x0000000104007824 */ /* 0x004fca00078e0210 */
[----:B------:R-:W-:-:S13]  /*18d50*/  ISETP.GE.OR P1, PT, R0, UR4, !P0 ;  /* 0x0000000400007c0c */ /* 0x000fda000c726670 */
[----:B------:R-:W0:Y:S08]  /*18d60*/  @!P1 LDC.64 R2, c[0x0][0xc80] ;  /* 0x00032000ff029b82 */ /* 0x000e300000000a00 */
[----:B------:R-:W1:Y:S01]  /*18d70*/  @!P1 LDC.64 R4, c[0x0][0xc78] ;  /* 0x00031e00ff049b82 */ /* 0x000e620000000a00 */
[----:B0-----:R-:W-:-:S05]  /*18d80*/  @!P1 IMAD.WIDE R2, R0, 0x4, R2 ;  /* 0x0000000400029825 */ /* 0x001fca00078e0202 */
[----:B------:R1:W2:Y:S02]  /*18d90*/  @!P1 LDG.E R6, desc[UR52][R2.64] ;  /* 0x0000003402069981 */ /* 0x0002a4000c1e1900 */
[----:B-1----:R-:W-:-:S05]  /*18da0*/  @!P1 IMAD.WIDE R2, R0, 0x4, R4 ;  /* 0x0000000400029825 */ /* 0x002fca00078e0204 */
[----:B------:R-:W3:Y:S01]  /*18db0*/  @!P1 LDG.E R4, desc[UR52][R2.64] ;  /* 0x0000003402049981 */ /* 0x000ee2000c1e1900 */
[----:B------:R-:W-:Y:S01]  /*18dc0*/  IMAD.MOV.U32 R5, RZ, RZ, RZ ;  /* 0x000000ffff057224 */ /* 0x000fe200078e00ff */
[C---:B------:R-:W-:Y:S02]  /*18dd0*/  ISETP.GE.U32.AND P2, PT, R16.reuse, 0x2, PT ;  /* 0x000000021000780c */ /* 0x040fe40003f46070 */
[C---:B------:R-:W-:Y:S01]  /*18de0*/  ISETP.GE.U32.AND P3, PT, R16.reuse, 0x4, PT ;  /* 0x000000041000780c */ /* 0x040fe20003f66070 */
[----:B------:R-:W-:Y:S01]  /*18df0*/  SHFL.IDX PT, R0, R8, RZ, 0x1f ;  /* 0x00001fff08007589 */ /* 0x000fe200000e0000 */
[C---:B------:R-:W-:Y:S02]  /*18e00*/  ISETP.GE.U32.AND P4, PT, R16.reuse, 0x8, PT ;  /* 0x000000081000780c */ /* 0x040fe40003f86070 */
[----:B------:R-:W-:Y:S01]  /*18e10*/  ISETP.GE.U32.AND P5, PT, R16, 0x10, PT ;  /* 0x000000101000780c */ /* 0x000fe20003fa6070 */
[----:B--2---:R-:W-:Y:S01]  /*18e20*/  @!P1 IMAD.MOV.U32 R5, RZ, RZ, R6 ;  /* 0x000000ffff059224 */ /* 0x004fe200078e0006 */
[----:B------:R-:W-:-:S02]  /*18e30*/  CS2R R6, SRZ ;  /* 0x0000000000067805 */ /* 0x000fc4000001ff00 */
[----:B---3--:R-:W-:Y:S01]  /*18e40*/  @!P1 IMAD.MOV.U32 R7, RZ, RZ, R4 ;  /* 0x000000ffff079224 */ /* 0x008fe200078e0004 */
        /* <DEDUP_REMOVED lines=19> */
.L_x_7700:
[----:B------:R-:W-:Y:S02]  /*18f80*/  ULDC UR4, c[0x0][0xc38] ;  /* 0x00030e0000047ab9 */ /* 0x000fe40000000800 */
[----:B------:R-:W-:-:S04]  /*18f90*/  IMAD.U32 R8, RZ, RZ, UR4 ;  /* 0x00000004ff087e24 */ /* 0x000fc8000f8e00ff */
[----:B-1----:R-:W-:-:S04]  /*18fa0*/  IMAD R10, R10, R8, RZ ;  /* 0x000000080a0a7224 */ /* 0x002fc800078e02ff */
[----:B------:R-:W-:-:S05]  /*18fb0*/  IMAD.IADD R4, R9, 0x1, R10 ;  /* 0x0000000109047824 */ /* 0x000fca00078e020a */
[----:B------:R-:W-:-:S13]  /*18fc0*/  ISETP.GT.AND P6, PT, R4, R0, PT ;  /* 0x000000000400720c */ /* 0x000fda0003fc4270 */
[----:B------:R-:W-:Y:S05]  /*18fd0*/  @P6 BRA `(.L_x_7635) ;  /* 0x0000000000ac6947 */ /* 0x000fea0003800000 */
.L_x_7638:
[----:B0-----:R-:W2:Y:S01]  /*18fe0*/  LDL.LU R2, [R1+0xc] ;  /* 0x00000c0001027983 */ /* 0x001ea20000300800 */
[----:B------:R-:W0:Y:S01]  /*18ff0*/  LDC R3, c[0x0][0xc3c] ;  /* 0x00030f00ff037b82 */ /* 0x000e220000000800 */
[----:B--2---:R-:W-:-:S05]  /*19000*/  VIADD R2, R2, 0x1f ;  /* 0x0000001f02027836 */ /* 0x004fca0000000000 */
[----:B0-----:R-:W-:-:S13]  /*19010*/  ISETP.GE.AND P6, PT, R2, R3, PT ;  /* 0x000000030200720c */ /* 0x001fda0003fc6270 */
[----:B------:R-:W-:Y:S05]  /*19020*/  @P6 BRA `(.L_x_7636) ;  /* 0x0000000800e46947 */ /* 0x000fea0003800000 */
[----:B------:R-:W0:Y:S01]  /*19030*/  S2R R5, SR_TID.X ;  /* 0x0000000000057919 */ /* 0x000e220000002100 */
        /* <DEDUP_REMOVED lines=31> */
.L_x_7708:
[----:B------:R-:W-:Y:S02]  /*19230*/  ULDC UR4, c[0x0][0xc38] ;  /* 0x00030e0000047ab9 */ /* 0x000fe40000000800 */
[----:B------:R-:W-:-:S04]  /*19240*/  IMAD.U32 R8, RZ, RZ, UR4 ;  /* 0x00000004ff087e24 */ /* 0x000fc8000f8e00ff */
[----:B-1----:R-:W-:-:S04]  /*19250*/  IMAD R10, R10, R8, RZ ;  /* 0x000000080a0a7224 */ /* 0x002fc800078e02ff */
[----:B------:R-:W-:-:S05]  /*19260*/  IMAD.IADD R4, R10, 0x1, R4 ;  /* 0x000000010a047824 */ /* 0x000fca00078e0204 */
[----:B------:R-:W-:-:S13]  /*19270*/  ISETP.GT.AND P6, PT, R4, R0, PT ;  /* 0x000000000400720c */ /* 0x000fda0003fc4270 */
[----:B------:R-:W-:Y:S05]  /*19280*/  @!P6 BRA `(.L_x_7638) ;  /* 0xfffffffc0054e947 */ /* 0x000fea000383ffff */
.L_x_7635:
        /* <DEDUP_REMOVED lines=12> */
.L_x_7713:
[----:B------:R-:W-:-:S13]  /*19350*/  ISETP.NE.AND P0, PT, R3, RZ, PT ;  /* 0x000000ff0300720c */ /* 0x000fda0003f05270 */
[----:B------:R-:W-:Y:S05]  /*19360*/  @!P0 BRA `(.L_x_7640) ;  /* 0x0000000000108947 */ /* 0x000fea0003800000 */
[----:B------:R-:W-:Y:S01]  /*19370*/  UMOV UR4, 0xffffffff ;  /* 0xffffffff00047882 */ /* 0x000fe20000000000 */
[----:B---3--:R-:W-:Y:S02]  /*19380*/  VIADD R9, R9, 0xffffffff ;  /* 0xffffffff09097836 */ /* 0x008fe40000000000 */
[----:B------:R-:W-:Y:S05]  /*19390*/  BRA.DIV UR4, `(.L_x_7641) ;  /* 0x0000002a047c7947 */ /* 0x000fea000b800000 */
[----:B------:R1:W2:Y:S02]  /*193a0*/  SHFL.IDX PT, R6, R2, R9, 0x1f ;  /* 0x00001f0902067589 */ /* 0x0002a400000e0000 */
.L_x_7640:
[----:B--2---:R-:W-:Y:S01]  /*193b0*/  IMAD R3, R6, R8, R10 ;  /* 0x0000000806037224 */ /* 0x004fe200078e020a */
[----:B------:R-:W-:-:S03]  /*193c0*/  ISETP.NE.AND P0, PT, R7, 0x1, PT ;  /* 0x000000010700780c */ /* 0x000fc60003f05270 */
[----:B------:R-:W-:Y:S01]  /*193d0*/  IMAD.IADD R0, R0, 0x1, -R3 ;  /* 0x0000000100007824 */ /* 0x000fe200078e0a03 */
[----:B------:R2:W-:Y:S09]  /*193e0*/  STL [R1], R3 ;  /* 0x0000000301007387 */ /* 0x0005f20000100800 */
[----:B------:R-:W-:Y:S05]  /*193f0*/  @!P0 BRA `(.L_x_7642) ;  /* 0x0000000000e48947 */ /* 0x000fea0003800000 */
[----:B0--3--:R-:W-:-:S04]  /*19400*/  IABS R5, R4 ;  /* 0x0000000400057213 */ /* 0x009fc80000000000 */
[----:B------:R-:W0:Y:S08]  /*19410*/  I2F.RP R6, R5 ;  /* 0x0000000500067306 */ /* 0x000e300000209400 */
[----:B0-----:R-:W1:Y:S02]  /*19420*/  MUFU.RCP R6, R6 ;  /* 0x0000000600067308 */ /* 0x001e640000001000 */
[----:B-1----:R-:W-:-:S06]  /*19430*/  VIADD R9, R6, 0xffffffe ;  /* 0x0ffffffe06097836 */ /* 0x002fcc0000000000 */
[----:B--2---:R-:W0:Y:S02]  /*19440*/  F2I.FTZ.U32.TRUNC.NTZ R3, R9 ;  /* 0x0000000900037305 */ /* 0x004e24000021f000 */
        /* <DEDUP_REMOVED lines=39> */
[----:B------:R-:W-:Y:S01]  /*196c0*/  IMAD.MOV R5, RZ, RZ, -R3 ;  /* 0x000000ffff057224 */ /* 0x000fe200078e0a03 */
[----:B------:R-:W-:-:S03]  /*196d0*/  LOP3.LUT R2, R3, R7, RZ, 0x3c, !PT ;  /* 0x0000000703027212 */ /* 0x000fc600078e3cff */
[----:B------:R-:W-:Y:S01]  /*196e0*/  IMAD R0, R4, R5, R0 ;  /* 0x0000000504007224 */ /* 0x000fe200078e0200 */
        /* <DEDUP_REMOVED lines=10> */
.L_x_7642:
[----:B0--3--:R-:W3:Y:S01]  /*19790*/  LDL R5, [R1+0xc] ;  /* 0x00000c0001057983 */ /* 0x009ee20000100800 */
[----:B-12---:R-:W3:Y:S02]  /*197a0*/  LDC.64 R2, c[0x0][0xc90] ;  /* 0x00032400ff027b82 */ /* 0x006ee40000000a00 */
[----:B---3--:R-:W-:-:S05]  /*197b0*/  IMAD.WIDE R2, R5, 0x4, R2 ;  /* 0x0000000405027825 */ /* 0x008fca00078e0202 */
        /* <DEDUP_REMOVED lines=60> */
.L_x_7643:
[----:B0-----:R-:W-:-:S05]  /*19b80*/  LOP3.LUT R3, RZ, R0, RZ, 0x33, !PT ;  /* 0x00000000ff037212 */ /* 0x001fca00078e33ff */
[----:B------:R-:W-:-:S05]  /*19b90*/  IMAD.IADD R0, R4, 0x1, R3 ;  /* 0x0000000104007824 */ /* 0x000fca00078e0203 */
[----:B------:R0:W-:Y:S01]  /*19ba0*/  STL [R1+0x4], R0 ;  /* 0x0000040001007387 */ /* 0x0001e20000100800 */
[----:B------:R-:W-:Y:S05]  /*19bb0*/  BRA `(.L_x_7644) ;  /* 0x0000000000287947 */ /* 0x000fea0003800000 */
.L_x_7636:
        /* <DEDUP_REMOVED lines=10> */
.L_x_7644:
[----:B-1----:R-:W2:Y:S04]  /*19c60*/  LDL R3, [R1+0x8] ;  /* 0x0000080001037983 */ /* 0x002ea80000100800 */
[----:B------:R-:W3:Y:S04]  /*19c70*/  LDL R2, [R1+0xc] ;  /* 0x00000c0001027983 */ /* 0x000ee80000100800 */
[----:B------:R-:W4:Y:S04]  /*19c80*/  LDL R5, [R1+0x4] ;  /* 0x0000040001057983 */ /* 0x000f280000100800 */
[----:B------:R-:W4:Y:S01]  /*19c90*/  LDL R4, [R1] ;  /* 0x0000000001047983 */ /* 0x000f220000100800 */
[----:B0-----:R-:W0:Y:S01]  /*19ca0*/  S2R R0, SR_TID.X ;  /* 0x0000000000007919 */ /* 0x001e220000002100 */
[----:B------:R-:W-:Y:S05]  /*19cb0*/  WARPSYNC.ALL ;  /* 0x0000000000007948 */ /* 0x000fea0003800000 */
        /* <DEDUP_REMOVED lines=10> */
.L_x_7633:
[----:B------:R-:W3:Y:S01]  /*19d60*/  LDL R0, [R1+0xc] ;  /* 0x00000c0001007983 */ /* 0x000ee20000100800 */
[----:B------:R-:W-:Y:S02]  /*19d70*/  ULDC UR4, c[0x0][0xc3c] ;  /* 0x00030f0000047ab9 */ /* 0x000fe40000000800 */
[----:B---3--:R-:W-:-:S13]  /*19d80*/  ISETP.GE.AND P0, PT, R0, UR4, PT ;  /* 0x0000000400007c0c */ /* 0x008fda000bf06270 */
[----:B------:R-:W-:Y:S05]  /*19d90*/  @!P0 BRA `(.L_x_7645) ;  /* 0xffffffa400648947 */ /* 0x000fea000383ffff */
[----:B------:R-:W-:Y:S05]  /*19da0*/  BSYNC B8 ;  /* 0x0000000000087941 */ /* 0x000fea0003800000 */
.L_x_7536:
        /* <DEDUP_REMOVED lines=12> */
.L_x_7716:
[----:B------:R-:W-:Y:S05]  /*19e70*/  BSYNC B0 ;  /* 0x0000000000007941 */ /* 0x000fea0003800000 */
.L_x_7646:
[----:B------:R-:W-:-:S03]  /*19e80*/  UMOV UR4, 0xffffffff ;  /* 0xffffffff00047882 */ /* 0x000fc60000000000 */
[----:B------:R-:W-:Y:S05]  /*19e90*/  BRA.DIV UR4, `(.L_x_7648) ;  /* 0x0000001e04fc7947 */ /* 0x000fea000b800000 */
[----:B------:R-:W1:Y:S02]  /*19ea0*/  S2R R2, SR_TID.X ;  /* 0x0000000000027919 */ /* 0x000e640000002100 */
[----:B-1----:R-:W-:-:S04]  /*19eb0*/  SHF.R.U32.HI R2, RZ, 0x5, R2 ;  /* 0x00000005ff027819 */ /* 0x002fc80000011602 */
[----:B------:R-:W-:-:S05]  /*19ec0*/  LOP3.LUT R2, R2, 0x3, RZ, 0xc0, !PT ;  /* 0x0000000302027812 */ /* 0x000fca00078ec0ff */
[----:B------:R1:W2:Y:S02]  /*19ed0*/  SHFL.IDX PT, R14, R2, RZ, 0x1f ;  /* 0x00001fff020e7589 */ /* 0x0002a400000e0000 */
.L_x_7719:
[----:B--2---:R-:W-:Y:S01]  /*19ee0*/  ISETP.NE.AND P0, PT, R14, RZ, PT ;  /* 0x000000ff0e00720c */ /* 0x004fe20003f05270 */
[----:B------:R-:W-:-:S12]  /*19ef0*/  BSSY B0, `(.L_x_7649) ;  /* 0x0000025000007945 */ /* 0x000fd80003800000 */
[----:B------:R-:W-:Y:S05]  /*19f00*/  @P0 BRA `(.L_x_7650) ;  /* 0x00000000008c0947 */ /* 0x000fea0003800000 */
[----:B------:R-:W-:-:S03]  /*19f10*/  UMOV UR4, 0xffffffff ;  /* 0xffffffff00047882 */ /* 0x000fc60000000000 */
[----:B------:R-:W-:Y:S05]  /*19f20*/  BRA.DIV UR4, `(.L_x_7651) ;  /* 0x00000022040c7947 */ /* 0x000fea000b800000 */
[----:B------:R-:W-:-:S13]  /*19f30*/  ELECT P6, URZ, PT ;  /* 0x00000000003f782f */ /* 0x000fda00038c0000 */
.L_x_7722:
[----:B------:R-:W-:Y:S05]  /*19f40*/  @!P6 BRA `(.L_x_7650) ;  /* 0x00000000007ce947 */ /* 0x000fea0003800000 */
[----:B------:R-:W-:-:S06]  /*19f50*/  ULOP3.LUT UR4, UR36, 0x2, URZ, 0xfc, !UPT ;  /* 0x0000000224047892 */ /* 0x000fcc000f8efc3f */
[----:B-1----:R-:W-:-:S05]  /*19f60*/  IMAD.U32 R2, RZ, RZ, UR4 ;  /* 0x00000004ff027e24 */ /* 0x002fca000f8e00ff */
[----:B------:R-:W-:-:S13]  /*19f70*/  ISETP.NE.AND P2, PT, R2, 0x3, PT ;  /* 0x000000030200780c */ /* 0x000fda0003f45270 */
[----:B------:R-:W-:Y:S05]  /*19f80*/  @!P2 BRA `(.L_x_7652) ;  /* 0x000000000004a947 */ /* 0x000fea0003800000 */
[----:B------:R-:W-:Y:S01]  /*19f90*/  BPT.TRAP 0x1 ;  /* 0x000000040000795c */ /* 0x000fe20000300000 */
.L_x_7652:
        /* <DEDUP_REMOVED lines=13> */
.L_x_7723:
[----:B------:R-:W1:Y:S02]  /*1a070*/  SYNCS.PHASECHK.TRANS64.TRYWAIT P0, [R7+URZ], R2 ;  /* 0x00000002070075a7 */ /* 0x000e64000800017f */
[----:B-1----:R-:W-:Y:S05]  /*1a080*/  @!P0 BRA `(.L_x_7654) ;  /* 0x0000001c00e88947 */ /* 0x002fea0003800000 */
.L_x_7724:
[----:B------:R-:W-:Y:S05]  /*1a090*/  @!P2 BRA `(.L_x_7655) ;  /* 0x000000000004a947 */ /* 0x000fea0003800000 */
[----:B------:R-:W-:Y:S01]  /*1a0a0*/  BPT.TRAP 0x1 ;  /* 0x000000040000795c */ /* 0x000fe20000300000 */
.L_x_7655:
[----:B------:R-:W-:-:S04]  /*1a0b0*/  VIADD R0, R0, 0x28860 ;  /* 0x0002886000007836 */ /* 0x000fc80000000000 */
[----:B------:R-:W-:-:S04]  /*1a0c0*/  IMAD R4, R19, 0x8, R0 ;  /* 0x0000000813047824 */ /* 0x000fc800078e0200 */
[----:B------:R-:W2:Y:S02]  /*1a0d0*/  SYNCS.PHASECHK.TRANS64.TRYWAIT P0, [R4+URZ], R5 ;  /* 0x00000005040075a7 */ /* 0x000ea4000800017f */
[----:B--2---:R-:W-:Y:S05]  /*1a0e0*/  @!P0 BRA `(.L_x_7656) ;  /* 0x0000001c00e48947 */ /* 0x004fea0003800000 */
.L_x_7725:
[----:B------:R-:W-:-:S07]  /*1a0f0*/  IMAD R3, R3, 0x8, R0 ;  /* 0x0000000803037824 */ /* 0x000fce00078e0200 */
.L_x_7657:
[----:B----4-:R4:W0:Y:S02]  /*1a100*/  SYNCS.PHASECHK.TRANS64.TRYWAIT P0, [R3+URZ], R2 ;  /* 0x00000002030075a7 */ /* 0x010824000800017f */
[----:B0-----:R-:W-:Y:S05]  /*1a110*/  @!P0 NANOSLEEP.SYNCS 0x989680 ;  /* 0x009896800000895d */ /* 0x001fea0003900000 */
[----:B------:R-:W0:Y:S02]  /*1a120*/  @!P0 SYNCS.PHASECHK.TRANS64 P0, [R3+URZ], R2 ;  /* 0x00000002030085a7 */ /* 0x000e24000800007f */
[----:B0-----:R-:W-:Y:S05]  /*1a130*/  @!P0 BRA `(.L_x_7657) ;  /* 0xfffffffc00f08947 */ /* 0x001fea000383ffff */
.L_x_7650:
[----:B------:R-:W-:Y:S05]  /*1a140*/  BSYNC B0 ;  /* 0x0000000000007941 */ /* 0x000fea0003800000 */
.L_x_7649:
[----:B------:R-:W-:Y:S05]  /*1a150*/  EXIT ;  /* 0x000000000000794d */ /* 0x000fea0003800000 */
.L_x_7435:
[----:B0-----:R-:W-:-:S04]  /*1a160*/  IMAD.U32 R3, RZ, RZ, UR41 ;  /* 0x00000029ff037e24 */ /* 0x001fc8000f8e00ff */
[----:B------:R0:W1:Y:S03]  /*1a170*/  SYNCS.PHASECHK.TRANS64.TRYWAIT P1, [R3+URZ+0x28800], R0 ;  /* 0x02880000030075a7 */ /* 0x000066000802017f */
[----:B-1----:R-:W-:Y:S05]  /*1a180*/  @!P1 NANOSLEEP.SYNCS 0x989680 ;  /* 0x009896800000995d */ /* 0x002fea0003900000 */
[----:B------:R-:W1:Y:S02]  /*1a190*/  @!P1 SYNCS.PHASECHK.TRANS64 P1, [R3+URZ+0x28800], R0 ;  /* 0x02880000030095a7 */ /* 0x000e64000802007f */
[----:B-1----:R-:W-:Y:S05]  /*1a1a0*/  @!P1 BRA `(.L_x_7435) ;  /* 0xfffffffc00ec9947 */ /* 0x002fea000383ffff */
[----:B------:R-:W-:Y:S05]  /*1a1b0*/  BRA `(.L_x_7658) ;  /* 0xfffffe7c00d07947 */ /* 0x000fea000383ffff */
.L_x_7439:
[----:B-1----:R1:W2:Y:S02]  /*1a1c0*/  SYNCS.PHASECHK.TRANS64.TRYWAIT P2, [R15+URZ+0x28830], R0 ;  /* 0x028830000f0075a7 */ /* 0x0022a4000804017f */
[----:B--2---:R-:W-:Y:S05]  /*1a1d0*/  @!P2 NANOSLEEP.SYNCS 0x989680 ;  /* 0x009896800000a95d */ /* 0x004fea0003900000 */
[----:B------:R-:W2:Y:S02]  /*1a1e0*/  @!P2 SYNCS.PHASECHK.TRANS64 P2, [R15+URZ+0x28830], R0 ;  /* 0x028830000f00a5a7 */ /* 0x000ea4000804007f */
[----:B--2---:R-:W-:Y:S05]  /*1a1f0*/  @!P2 BRA `(.L_x_7439) ;  /* 0xfffffffc00f0a947 */ /* 0x004fea000383ffff */
[----:B------:R-:W-:Y:S05]  /*1a200*/  BRA `(.L_x_7438) ;  /* 0xfffffe7c00f87947 */ /* 0x000fea000383ffff */
.L_x_7455:
[----:B-1----:R-:W-:-:S04]  /*1a210*/  IMAD.U32 R8, RZ, RZ, UR6 ;  /* 0x00000006ff087e24 */ /* 0x002fc8000f8e00ff */
[----:B------:R1:W2:Y:S03]  /*1a220*/  SYNCS.PHASECHK.TRANS64.TRYWAIT P2, [R8+URZ+0x28830], R5 ;  /* 0x02883005080075a7 */ /* 0x0002a6000804017f */
[----:B--2---:R-:W-:Y:S05]  /*1a230*/  @!P2 NANOSLEEP.SYNCS 0x989680 ;  /* 0x009896800000a95d */ /* 0x004fea0003900000 */
[----:B------:R-:W2:Y:S02]  /*1a240*/  @!P2 SYNCS.PHASECHK.TRANS64 P2, [R8+URZ+0x28830], R5 ;  /* 0x028830050800a5a7 */ /* 0x000ea4000804007f */
[----:B--2---:R-:W-:Y:S05]  /*1a250*/  @!P2 BRA `(.L_x_7455) ;  /* 0xfffffffc00eca947 */ /* 0x004fea000383ffff */
[----:B------:R-:W-:Y:S05]  /*1a260*/  BRA `(.L_x_7452) ;  /* 0xfffffeb800987947 */ /* 0x000fea000383ffff */
.L_x_7459:
[----:B-1----:R-:W-:-:S04]  /*1a270*/  IMAD.U32 R8, RZ, RZ, UR6 ;  /* 0x00000006ff087e24 */ /* 0x002fc8000f8e00ff */
[----:B------:R1:W2:Y:S03]  /*1a280*/  SYNCS.PHASECHK.TRANS64.TRYWAIT P2, [R8+URZ+0x28850], R5 ;  /* 0x02885005080075a7 */ /* 0x0002a6000804017f */
[----:B--2---:R-:W-:Y:S05]  /*1a290*/  @!P2 NANOSLEEP.SYNCS 0x989680 ;  /* 0x009896800000a95d */ /* 0x004fea0003900000 */
[----:B------:R-:W2:Y:S02]  /*1a2a0*/  @!P2 SYNCS.PHASECHK.TRANS64 P2, [R8+URZ+0x28850], R5 ;  /* 0x028850050800a5a7 */ /* 0x000ea4000804007f */
[----:B--2---:R-:W-:Y:S05]  /*1a2b0*/  @!P2 BRA `(.L_x_7459) ;  /* 0xfffffffc00eca947 */ /* 0x004fea000383ffff */
[----:B------:R-:W-:Y:S05]  /*1a2c0*/  BRA `(.L_x_7456) ;  /* 0xfffffebc00607947 */ /* 0x000fea000383ffff */
.L_x_7476:
[----:B-1----:R-:W-:-:S04]  /*1a2d0*/  IMAD.U32 R9, RZ, RZ, UR6 ;  /* 0x00000006ff097e24 */ /* 0x002fc8000f8e00ff */
[----:B------:R1:W2:Y:S03]  /*1a2e0*/  SYNCS.PHASECHK.TRANS64.TRYWAIT P2, [R9+URZ+0x28830], R4 ;  /* 0x02883004090075a7 */ /* 0x0002a6000804017f */
[----:B--2---:R-:W-:Y:S05]  /*1a2f0*/  @!P2 NANOSLEEP.SYNCS 0x989680 ;  /* 0x009896800000a95d */ /* 0x004fea0003900000 */
[----:B------:R-:W2:Y:S02]  /*1a300*/  @!P2 SYNCS.PHASECHK.TRANS64 P2, [R9+URZ+0x28830], R4 ;  /* 0x028830040900a5a7 */ /* 0x000ea4000804007f */
[----:B--2---:R-:W-:Y:S05]  /*1a310*/  @!P2 BRA `(.L_x_7476) ;  /* 0xfffffffc00eca947 */ /* 0x004fea000383ffff */
[----:B------:R-:W-:Y:S05]  /*1a320*/  BRA `(.L_x_7473) ;  /* 0xfffffef400587947 */ /* 0x000fea000383ffff */
.L_x_7480:
[----:B-1----:R-:W-:-:S04]  /*1a330*/  IMAD.U32 R9, RZ, RZ, UR6 ;  /* 0x00000006ff097e24 */ /* 0x002fc8000f8e00ff */
[----:B------:R1:W2:Y:S03]  /*1a340*/  SYNCS.PHASECHK.TRANS64.TRYWAIT P2, [R9+URZ+0x28850], R4 ;  /* 0x02885004090075a7 */ /* 0x0002a6000804017f */
[----:B--2---:R-:W-:Y:S05]  /*1a350*/  @!P2 NANOSLEEP.SYNCS 0x989680 ;  /* 0x009896800000a95d */ /* 0x004fea0003900000 */
[----:B------:R-:W2:Y:S02]  /*1a360*/  @!P2 SYNCS.PHASECHK.TRANS64 P2, [R9+URZ+0x28850], R4 ;  /* 0x028850040900a5a7 */ /* 0x000ea4000804007f */
[----:B--2---:R-:W-:Y:S05]  /*1a370*/  @!P2 BRA `(.L_x_7480) ;  /* 0xfffffffc00eca947 */ /* 0x004fea000383ffff */
[----:B------:R-:W-:Y:S05]  /*1a380*/  BRA `(.L_x_7477) ;  /* 0xfffffef800207947 */ /* 0x000fea000383ffff */
.L_x_7486:
[----:B-1----:R-:W-:-:S04]  /*1a390*/  IMAD.U32 R9, RZ, RZ, UR6 ;  /* 0x00000006ff097e24 */ /* 0x002fc8000f8e00ff */
[----:B------:R1:W2:Y:S03]  /*1a3a0*/  SYNCS.PHASECHK.TRANS64.TRYWAIT P2, [R9+URZ+0x28830], R4 ;  /* 0x02883004090075a7 */ /* 0x0002a6000804017f */
[----:B--2---:R-:W-:Y:S05]  /*1a3b0*/  @!P2 NANOSLEEP.SYNCS 0x989680 ;  /* 0x009896800000a95d */ /* 0x004fea0003900000 */
[----:B------:R-:W2:Y:S02]  /*1a3c0*/  @!P2 SYNCS.PHASECHK.TRANS64 P2, [R9+URZ+0x28830], R4 ;  /* 0x028830040900a5a7 */ /* 0x000ea4000804007f */
[----:B--2---:R-:W-:Y:S05]  /*1a3d0*/  @!P2 BRA `(.L_x_7486) ;  /* 0xfffffffc00eca947 */ /* 0x004fea000383ffff */
[----:B------:R-:W-:Y:S05]  /*1a3e0*/  BRA `(.L_x_7483) ;  /* 0xffffff1c00447947 */ /* 0x000fea000383ffff */
.L_x_7490:
[----:B-1----:R-:W-:-:S04]  /*1a3f0*/  IMAD.U32 R9, RZ, RZ, UR6 ;  /* 0x00000006ff097e24 */ /* 0x002fc8000f8e00ff */
[----:B------:R1:W2:Y:S03]  /*1a400*/  SYNCS.PHASECHK.TRANS64.TRYWAIT P2, [R9+URZ+0x28850], R4 ;  /* 0x02885004090075a7 */ /* 0x0002a6000804017f */
[----:B--2---:R-:W-:Y:S05]  /*1a410*/  @!P2 NANOSLEEP.SYNCS 0x989680 ;  /* 0x009896800000a95d */ /* 0x004fea0003900000 */
[----:B------:R-:W2:Y:S02]  /*1a420*/  @!P2 SYNCS.PHASECHK.TRANS64 P2, [R9+URZ+0x28850], R4 ;  /* 0x028850040900a5a7 */ /* 0x000ea4000804007f */
[----:B--2---:R-:W-:Y:S05]  /*1a430*/  @!P2 BRA `(.L_x_7490) ;  /* 0xfffffffc00eca947 */ /* 0x004fea000383ffff */
[----:B------:R-:W-:Y:S05]  /*1a440*/  BRA `(.L_x_7487) ;  /* 0xffffff20000c7947 */ /* 0x000fea000383ffff */
.L_x_7503:
[----:B-1----:R-:W-:-:S04]  /*1a450*/  IMAD.U32 R8, RZ, RZ, UR5 ;  /* 0x00000005ff087e24 */ /* 0x002fc8000f8e00ff */
[----:B------:R1:W2:Y:S03]  /*1a460*/  SYNCS.PHASECHK.TRANS64.TRYWAIT P0, [R8+URZ+0x28850], R3 ;  /* 0x02885003080075a7 */ /* 0x0002a6000800017f */
[----:B--2---:R-:W-:Y:S05]  /*1a470*/  @!P0 NANOSLEEP.SYNCS 0x989680 ;  /* 0x009896800000895d */ /* 0x004fea0003900000 */
[----:B------:R-:W2:Y:S02]  /*1a480*/  @!P0 SYNCS.PHASECHK.TRANS64 P0, [R8+URZ+0x28850], R3 ;  /* 0x02885003080085a7 */ /* 0x000ea4000800007f */
[----:B--2---:R-:W-:Y:S05]  /*1a490*/  @!P0 BRA `(.L_x_7503) ;  /* 0xfffffffc00ec8947 */ /* 0x004fea000383ffff */
[----:B------:R-:W-:Y:S05]  /*1a4a0*/  BRA `(.L_x_7502) ;  /* 0xffffff5400147947 */ /* 0x000fea000383ffff */
.L_x_7558:
        /* <DEDUP_REMOVED lines=11> */
.L_x_7660:
[----:B------:R-:W-:Y:S05]  /*1a560*/  BSYNC B0 ;  /* 0x0000000000007941 */ /* 0x000fea0003800000 */
.L_x_7659:
[----:B------:R-:W-:Y:S05]  /*1a570*/  BRA `(.L_x_7661) ;  /* 0xffffffac00fc7947 */ /* 0x000fea000383ffff */
.L_x_7560:
[----:B------:R-:W-:Y:S01]  /*1a580*/  BSSY B0, `(.L_x_7662) ;  /* 0x0000006000007945 */ /* 0x000fe20003800000 */
[----:B------:R-:W-:-:S07]  /*1a590*/  IMAD.MOV.U32 R15, RZ, RZ, -0x1 ;  /* 0xffffffffff0f7424 */ /* 0x000fce00078e00ff */
[----:B012---:R-:W-:Y:S05]  /*1a5a0*/  WARPSYNC.COLLECTIVE R15, `(.L_x_7663) ;  /* 0x000000000f0c7348 */ /* 0x007fea0003c00000 */
[----:B------:R-:W-:Y:S02]  /*1a5b0*/  ELECT P6, UR62, PT ;  /* 0x00000000003e782f */ /* 0x000fe400038c0000 */
[----:B------:R-:W-:Y:S01]  /*1a5c0*/  MOV R14, UR62 ;  /* 0x0000003e000e7c02 */ /* 0x000fe20008000f00 */
[----:B012---:R-:W-:Y:S10]  /*1a5d0*/  ENDCOLLECTIVE ;  /* 0x000000000000791b */ /* 0x007ff40003800000 */
.L_x_7663:
[----:B------:R-:W-:Y:S05]  /*1a5e0*/  BSYNC B0 ;  /* 0x0000000000007941 */ /* 0x000fea0003800000 */
.L_x_7662:
[----:B------:R-:W-:Y:S05]  /*1a5f0*/  BRA `(.L_x_7664) ;  /* 0xffffffb000087947 */ /* 0x000fea000383ffff */
.L_x_7562:
[----:B-1----:R1:W3:Y:S02]  /*1a600*/  SYNCS.PHASECHK.TRANS64.TRYWAIT P0, [R0+URZ+0x28840], R2 ;  /* 0x02884002000075a7 */ /* 0x0022e4000800017f */
[----:B---3--:R-:W-:Y:S05]  /*1a610*/  @!P0 NANOSLEEP.SYNCS 0x989680 ;  /* 0x009896800000895d */ /* 0x008fea0003900000 */
[----:B------:R-:W3:Y:S02]  /*1a620*/  @!P0 SYNCS.PHASECHK.TRANS64 P0, [R0+URZ+0x28840], R2 ;  /* 0x02884002000085a7 */ /* 0x000ee4000800007f */
[----:B---3--:R-:W-:Y:S05]  /*1a630*/  @!P0 BRA `(.L_x_7562) ;  /* 0xfffffffc00f08947 */ /* 0x008fea000383ffff */
[----:B------:R-:W-:Y:S05]  /*1a640*/  BRA `(.L_x_7665) ;  /* 0xffffffb000687947 */ /* 0x000fea000383ffff */
.L_x_7566:
        /* <DEDUP_REMOVED lines=15> */
.L_x_7666:
[----:B------:R-:W-:Y:S02]  /*1a740*/  IMAD.MOV.U32 R13, RZ, RZ, R4 ;  /* 0x000000ffff0d7224 */ /* 0x000fe400078e0004 */
[----:B------:R-:W-:-:S07]  /*1a750*/  IMAD.MOV.U32 R6, RZ, RZ, R14 ;  /* 0x000000ffff067224 */ /* 0x000fce00078e000e */
[----:B------:R-:W-:Y:S05]  /*1a760*/  WARPSYNC.COLLECTIVE R15, `(.L_x_7667) ;  /* 0x000000000f087348 */ /* 0x000fea0003c00000 */
[----:B------:R0:W1:Y:S02]  /*1a770*/  SHFL.IDX P6, R14, R13, R12, R11 ;  /* 0x0000000c0d0e7389 */ /* 0x00006400000c000b */
[----:B01----:R-:W-:Y:S01]  /*1a780*/  ENDCOLLECTIVE ;  /* 0x000000000000791b */ /* 0x003fe20003800000 */
.L_x_7667:
[----:B------:R-:W-:Y:S02]  /*1a790*/  IMAD.MOV.U32 R13, RZ, RZ, R3 ;  /* 0x000000ffff0d7224 */ /* 0x000fe400078e0003 */
[----:B------:R-:W-:Y:S02]  /*1a7a0*/  IMAD.MOV.U32 R12, RZ, RZ, 0x1 ;  /* 0x00000001ff0c7424 */ /* 0x000fe400078e00ff */
[----:B------:R-:W-:-:S07]  /*1a7b0*/  IMAD.MOV.U32 R7, RZ, RZ, R14 ;  /* 0x000000ffff077224 */ /* 0x000fce00078e000e */
[----:B------:R-:W-:Y:S05]  /*1a7c0*/  WARPSYNC.COLLECTIVE R15, `(.L_x_7668) ;  /* 0x000000000f087348 */ /* 0x000fea0003c00000 */
[----:B------:R0:W1:Y:S02]  /*1a7d0*/  SHFL.IDX P6, R14, R13, R12, R11 ;  /* 0x0000000c0d0e7389 */ /* 0x00006400000c000b */
[----:B01----:R-:W-:Y:S01]  /*1a7e0*/  ENDCOLLECTIVE ;  /* 0x000000000000791b */ /* 0x003fe20003800000 */
.L_x_7668:
[----:B------:R-:W-:-:S05]  /*1a7f0*/  @!P2 LEA R7, P3, R10, R7, 0x1 ;  /* 0x000000070a07a211 */ /* 0x000fca00078608ff */
[----:B------:R-:W-:-:S05]  /*1a800*/  @!P2 IMAD.X R6, RZ, RZ, R6, P3 ;  /* 0x000000ffff06a224 */ /* 0x000fca00018e0606 */
[----:B------:R-:W-:Y:S01]  /*1a810*/  @!P2 LOP3.LUT R7, R7, R6, RZ, 0x3c, !PT ;  /* 0x000000060707a212 */ /* 0x000fe200078e3cff */
[----:B------:R-:W-:-:S03]  /*1a820*/  IMAD.MOV.U32 R13, RZ, RZ, R4 ;  /* 0x000000ffff0d7224 */ /* 0x000fc600078e0004 */
[----:B------:R-:W-:-:S04]  /*1a830*/  @!P2 LOP3.LUT R6, R7, R6, RZ, 0x3c, !PT ;  /* 0x000000060706a212 */ /* 0x000fc800078e3cff */
[----:B------:R-:W-:Y:S01]  /*1a840*/  @!P2 LOP3.LUT R7, R7, R6, RZ, 0x3c, !PT ;  /* 0x000000060707a212 */ /* 0x000fe200078e3cff */
[----:B------:R-:W-:-:S07]  /*1a850*/  IMAD.MOV.U32 R8, RZ, RZ, R14 ;  /* 0x000000ffff087224 */ /* 0x000fce00078e000e */
[----:B------:R-:W-:Y:S05]  /*1a860*/  WARPSYNC.COLLECTIVE R15, `(.L_x_7669) ;  /* 0x000000000f087348 */ /* 0x000fea0003c00000 */
[----:B------:R0:W1:Y:S02]  /*1a870*/  SHFL.IDX P6, R14, R13, R12, R11 ;  /* 0x0000000c0d0e7389 */ /* 0x00006400000c000b */
[----:B01----:R-:W-:Y:S01]  /*1a880*/  ENDCOLLECTIVE ;  /* 0x000000000000791b */ /* 0x003fe20003800000 */
.L_x_7669:
[----:B------:R-:W-:Y:S01]  /*1a890*/  @!PT LDS RZ, [RZ] ;  /* 0x00000000fffff984 */ /* 0x000fe20000000800 */
[----:B------:R-:W-:Y:S01]  /*1a8a0*/  @!PT LDS RZ, [RZ] ;  /* 0x00000000fffff984 */ /* 0x000fe20000000800 */
[----:B------:R-:W-:Y:S01]  /*1a8b0*/  @!PT LDS RZ, [RZ] ;  /* 0x00000000fffff984 */ /* 0x000fe20000000800 */
[----:B------:R0:W-:Y:S04]  /*1a8c0*/  @!P2 LDGSTS.E.BYPASS.LTC128B.128 [R9+0x10400], desc[UR52][R6.64], !P0 ;  /* 0x104000000609afae */ /* 0x0001e8000c101d74 */
[----:B------:R0:W-:Y:S01]  /*1a8d0*/  @!P2 LDGSTS.E.BYPASS.LTC128B.128 [R9+0x14400], desc[UR52][R6.64+0x80], !P1 ;  /* 0x144000800609afae */ /* 0x0001e2000c901d74 */
[----:B------:R-:W-:Y:S01]  /*1a8e0*/  ISETP.GE.AND P2, PT, R5, R2, PT ;  /* 0x000000020500720c */ /* 0x000fe20003f46270 */
[----:B------:R-:W-:Y:S02]  /*1a8f0*/  IMAD.MOV.U32 R13, RZ, RZ, R3 ;  /* 0x000000ffff0d7224 */ /* 0x000fe400078e0003 */
[----:B------:R-:W-:Y:S02]  /*1a900*/  IMAD.MOV.U32 R12, RZ, RZ, 0x2 ;  /* 0x00000002ff0c7424 */ /* 0x000fe400078e00ff */
[----:B------:R-:W-:-:S08]  /*1a910*/  IMAD.MOV.U32 R5, RZ, RZ, R14 ;  /* 0x000000ffff057224 */ /* 0x000fd000078e000e */
[----:B0-----:R-:W-:Y:S05]  /*1a920*/  WARPSYNC.COLLECTIVE R15, `(.L_x_7670) ;  /* 0x000000000f087348 */ /* 0x001fea0003c00000 */
[----:B------:R1:W2:Y:S02]  /*1a930*/  SHFL.IDX P6, R14, R13, R12, R11 ;  /* 0x0000000c0d0e7389 */ /* 0x0002a400000c000b */
[----:B012---:R-:W-:Y:S01]  /*1a940*/  ENDCOLLECTIVE ;  /* 0x000000000000791b */ /* 0x007fe20003800000 */
.L_x_7670:
[----:B------:R-:W-:Y:S01]  /*1a950*/  @!P2 LEA R7, P3, R10, R5, 0x1 ;  /* 0x000000050a07a211 */ /* 0x000fe200078608ff */
[----:B------:R-:W-:-:S04]  /*1a960*/  VIADD R5, R0, 0x20 ;  /* 0x0000002000057836 */ /* 0x000fc80000000000 */
[----:B------:R-:W-:-:S05]  /*1a970*/  @!P2 IMAD.X R6, RZ, RZ, R8, P3 ;  /* 0x000000ffff06a224 */ /* 0x000fca00018e0608 */
[----:B------:R-:W-:Y:S01]  /*1a980*/  @!P2 LOP3.LUT R7, R7, R6, RZ, 0x3c, !PT ;  /* 0x000000060707a212 */ /* 0x000fe200078e3cff */
[----:B------:R-:W-:-:S03]  /*1a990*/  IMAD.MOV.U32 R13, RZ, RZ, R4 ;  /* 0x000000ffff0d7224 */ /* 0x000fc600078e0004 */
[----:B------:R-:W-:-:S04]  /*1a9a0*/  @!P2 LOP3.LUT R6, R7, R6, RZ, 0x3c, !PT ;  /* 0x000000060706a212 */ /* 0x000fc800078e3cff */
[----:B------:R-:W-:-:S05]  /*1a9b0*/  @!P2 LOP3.LUT R7, R7, R6, RZ, 0x3c, !PT ;  /* 0x000000060707a212 */ /* 0x000fca00078e3cff */
[----:B------:R-:W-:Y:S01]  /*1a9c0*/  @!PT LDS RZ, [RZ] ;  /* 0x00000000fffff984 */ /* 0x000fe20000000800 */
[----:B------:R-:W-:Y:S01]  /*1a9d0*/  @!PT LDS RZ, [RZ] ;  /* 0x00000000fffff984 */ /* 0x000fe20000000800 */
[----:B------:R-:W-:Y:S01]  /*1a9e0*/  @!PT LDS RZ, [RZ] ;  /* 0x00000000fffff984 */ /* 0x000fe20000000800 */
[----:B------:R-:W-:Y:S04]  /*1a9f0*/  @!P2 LDGSTS.E.BYPASS.LTC128B.128 [R9+0x10c00], desc[UR52][R6.64], !P0 ;  /* 0x10c000000609afae */ /* 0x000fe8000c101d74 */
[----:B------:R0:W-:Y:S01]  /*1aa00*/  @!P2 LDGSTS.E.BYPASS.LTC128B.128 [R9+0x14c00], desc[UR52][R6.64+0x80], !P1 ;  /* 0x14c000800609afae */ /* 0x0001e2000c901d74 */
[----:B------:R-:W-:Y:S01]  /*1aa10*/  ISETP.GE.AND P2, PT, R5, R2, PT ;  /* 0x000000020500720c */ /* 0x000fe20003f46270 */
[----:B0-----:R-:W-:-:S12]  /*1aa20*/  IMAD.MOV.U32 R6, RZ, RZ, R14 ;  /* 0x000000ffff067224 */ /* 0x001fd800078e000e */
[----:B------:R-:W-:Y:S05]  /*1aa30*/  WARPSYNC.COLLECTIVE R15, `(.L_x_7671) ;  /* 0x000000000f087348 */ /* 0x000fea0003c00000 */
[----:B------:R0:W1:Y:S02]  /*1aa40*/  SHFL.IDX P6, R14, R13, R12, R11 ;  /* 0x0000000c0d0e7389 */ /* 0x00006400000c000b */
[----:B01----:R-:W-:Y:S01]  /*1aa50*/  ENDCOLLECTIVE ;  /* 0x000000000000791b */ /* 0x003fe20003800000 */
.L_x_7671:
[----:B------:R-:W-:Y:S02]  /*1aa60*/  IMAD.MOV.U32 R13, RZ, RZ, R3 ;  /* 0x000000ffff0d7224 */ /* 0x000fe400078e0003 */
[----:B------:R-:W-:Y:S02]  /*1aa70*/  IMAD.MOV.U32 R12, RZ, RZ, 0x3 ;  /* 0x00000003ff0c7424 */ /* 0x000fe400078e00ff */
[----:B------:R-:W-:-:S07]  /*1aa80*/  IMAD.MOV.U32 R5, RZ, RZ, R14 ;  /* 0x000000ffff057224 */ /* 0x000fce00078e000e */
[----:B------:R-:W-:Y:S05]  /*1aa90*/  WARPSYNC.COLLECTIVE R15, `(.L_x_7672) ;  /* 0x000000000f087348 */ /* 0x000fea0003c00000 */
[----:B------:R0:W1:Y:S02]  /*1aaa0*/  SHFL.IDX P6, R14, R13, R12, R11 ;  /* 0x0000000c0d0e7389 */ /* 0x00006400000c000b */
[----:B01----:R-:W-:Y:S01]  /*1aab0*/  ENDCOLLECTIVE ;  /* 0x000000000000791b */ /* 0x003fe20003800000 */
.L_x_7672:
        /* <DEDUP_REMOVED lines=16> */
.L_x_7673:
[----:B------:R-:W-:Y:S02]  /*1abc0*/  IMAD.MOV.U32 R13, RZ, RZ, R3 ;  /* 0x000000ffff0d7224 */ /* 0x000fe400078e0003 */
[----:B------:R-:W-:Y:S02]  /*1abd0*/  IMAD.MOV.U32 R12, RZ, RZ, 0x4 ;  /* 0x00000004ff0c7424 */ /* 0x000fe400078e00ff */
[----:B------:R-:W-:-:S07]  /*1abe0*/  IMAD.MOV.U32 R5, RZ, RZ, R14 ;  /* 0x000000ffff057224 */ /* 0x000fce00078e000e */
[----:B------:R-:W-:Y:S05]  /*1abf0*/  WARPSYNC.COLLECTIVE R15, `(.L_x_7674) ;  /* 0x000000000f087348 */ /* 0x000fea0003c00000 */
[----:B------:R0:W1:Y:S02]  /*1ac00*/  SHFL.IDX P6, R14, R13, R12, R11 ;  /* 0x0000000c0d0e7389 */ /* 0x00006400000c000b */
[----:B01----:R-:W-:Y:S01]  /*1ac10*/  ENDCOLLECTIVE ;  /* 0x000000000000791b */ /* 0x003fe20003800000 */
.L_x_7674:
        /* <DEDUP_REMOVED lines=16> */
.L_x_7675:
[----:B------:R-:W-:Y:S02]  /*1ad20*/  IMAD.MOV.U32 R13, RZ, RZ, R3 ;  /* 0x000000ffff0d7224 */ /* 0x000fe400078e0003 */
[----:B------:R-:W-:Y:S02]  /*1ad30*/  IMAD.MOV.U32 R12, RZ, RZ, 0x5 ;  /* 0x00000005ff0c7424 */ /* 0x000fe400078e00ff */
[----:B------:R-:W-:-:S07]  /*1ad40*/  IMAD.MOV.U32 R5, RZ, RZ, R14 ;  /* 0x000000ffff057224 */ /* 0x000fce00078e000e */
[----:B------:R-:W-:Y:S05]  /*1ad50*/  WARPSYNC.COLLECTIVE R15, `(.L_x_7676) ;  /* 0x000000000f087348 */ /* 0x000fea0003c00000 */
[----:B------:R0:W1:Y:S02]  /*1ad60*/  SHFL.IDX P6, R14, R13, R12, R11 ;  /* 0x0000000c0d0e7389 */ /* 0x00006400000c000b */
[----:B01----:R-:W-:Y:S01]  /*1ad70*/  ENDCOLLECTIVE ;  /* 0x000000000000791b */ /* 0x003fe20003800000 */
.L_x_7676:
        /* <DEDUP_REMOVED lines=16> */
.L_x_7677:
[----:B------:R-:W-:Y:S02]  /*1ae80*/  IMAD.MOV.U32 R13, RZ, RZ, R3 ;  /* 0x000000ffff0d7224 */ /* 0x000fe400078e0003 */
[----:B------:R-:W-:Y:S02]  /*1ae90*/  IMAD.MOV.U32 R12, RZ, RZ, 0x6 ;  /* 0x00000006ff0c7424 */ /* 0x000fe400078e00ff */
[----:B------:R-:W-:-:S07]  /*1aea0*/  IMAD.MOV.U32 R5, RZ, RZ, R14 ;  /* 0x000000ffff057224 */ /* 0x000fce00078e000e */
[----:B------:R-:W-:Y:S05]  /*1aeb0*/  WARPSYNC.COLLECTIVE R15, `(.L_x_7678) ;  /* 0x000000000f087348 */ /* 0x000fea0003c00000 */
[----:B------:R0:W1:Y:S02]  /*1aec0*/  SHFL.IDX P6, R14, R13, R12, R11 ;  /* 0x0000000c0d0e7389 */ /* 0x00006400000c000b */
[----:B01----:R-:W-:Y:S01]  /*1aed0*/  ENDCOLLECTIVE ;  /* 0x000000000000791b */ /* 0x003fe20003800000 */
.L_x_7678:
[----:B------:R-:W-:-:S05]  /*1aee0*/  @!P2 LEA R5, P3, R10, R5, 0x1 ;  /* 0x000000050a05a211 */ /* 0x000fca00078608ff */
[----:B------:R-:W-:-:S04]  /*1aef0*/  @!P2 IMAD.X R6, RZ, RZ, R6, P3 ;  /* 0x000000ffff06a224 */ /* 0x000fc800018e0606 */
[----:B------:R-:W-:Y:S02]  /*1af00*/  @!P2 IMAD.MOV.U32 R7, RZ, RZ, R6 ;  /* 0x000000ffff07a224 */ /* 0x000fe400078e0006 */
[----:B------:R-:W-:Y:S02]  /*1af10*/  @!P2 IMAD.MOV.U32 R6, RZ, RZ, R5 ;  /* 0x000000ffff06a224 */ /* 0x000fe400078e0005 */
[----:B------:R-:W-:-:S03]  /*1af20*/  IMAD.MOV.U32 R13, RZ, RZ, R4 ;  /* 0x000000ffff0d7224 */ /* 0x000fc600078e0004 */
[----:B------:R-:W-:Y:S01]  /*1af30*/  @!PT LDS RZ, [RZ] ;  /* 0x00000000fffff984 */ /* 0x000fe20000000800 */
[----:B------:R-:W-:Y:S01]  /*1af40*/  @!PT LDS RZ, [RZ] ;  /* 0x00000000fffff984 */ /* 0x000fe20000000800 */
[----:B------:R-:W-:Y:S01]  /*1af50*/  @!PT LDS RZ, [RZ] ;  /* 0x00000000fffff984 */ /* 0x000fe20000000800 */
[----:B------:R-:W-:Y:S04]  /*1af60*/  @!P2 LDGSTS.E.BYPASS.LTC128B.128 [R9+0x12c00], desc[UR52][R6.64], !P0 ;  /* 0x12c000000609afae */ /* 0x000fe8000c101d74 */
[----:B------:R0:W-:Y:S02]  /*1af70*/  @!P2 LDGSTS.E.BYPASS.LTC128B.128 [R9+0x16c00], desc[UR52][R6.64+0x80], !P1 ;  /* 0x16c000800609afae */ /* 0x0001e4000c901d74 */
[----:B0-----:R-:W-:-:S07]  /*1af80*/  IMAD.MOV.U32 R6, RZ, RZ, R14 ;  /* 0x000000ffff067224 */ /* 0x001fce00078e000e */
[----:B------:R-:W-:Y:S05]  /*1af90*/  WARPSYNC.COLLECTIVE R15, `(.L_x_7679) ;  /* 0x000000000f087348 */ /* 0x000fea0003c00000 */
[----:B------:R0:W1:Y:S02]  /*1afa0*/  SHFL.IDX P6, R14, R13, R12, R11 ;  /* 0x0000000c0d0e7389 */ /* 0x00006400000c000b */
[----:B01----:R-:W-:Y:S01]  /*1afb0*/  ENDCOLLECTIVE ;  /* 0x000000000000791b */ /* 0x003fe20003800000 */
.L_x_7679:
[----:B------:R-:W-:-:S05]  /*1afc0*/  VIADD R7, R0, 0x60 ;  /* 0x0000006000077836 */ /* 0x000fca0000000000 */
[----:B------:R-:W-:Y:S01]  /*1afd0*/  ISETP.GE.AND P2, PT, R7, R2, PT ;  /* 0x000000020700720c */ /* 0x000fe20003f46270 */
[----:B------:R-:W-:Y:S02]  /*1afe0*/  IMAD.MOV.U32 R13, RZ, RZ, R3 ;  /* 0x000000ffff0d7224 */ /* 0x000fe400078e0003 */
[----:B------:R-:W-:Y:S02]  /*1aff0*/  IMAD.MOV.U32 R12, RZ, RZ, 0x7 ;  /* 0x00000007ff0c7424 */ /* 0x000fe400078e00ff */
[----:B------:R-:W-:-:S08]  /*1b000*/  IMAD.MOV.U32 R5, RZ, RZ, R14 ;  /* 0x000000ffff057224 */ /* 0x000fd000078e000e */
[----:B------:R-:W-:Y:S05]  /*1b010*/  WARPSYNC.COLLECTIVE R15, `(.L_x_7680) ;  /* 0x000000000f087348 */ /* 0x000fea0003c00000 */
[----:B------:R0:W1:Y:S02]  /*1b020*/  SHFL.IDX P6, R14, R13, R12, R11 ;  /* 0x0000000c0d0e7389 */ /* 0x00006400000c000b */
[----:B01----:R-:W-:Y:S01]  /*1b030*/  ENDCOLLECTIVE ;  /* 0x000000000000791b */ /* 0x003fe20003800000 */
.L_x_7680:
[----:B------:R-:W-:-:S05]  /*1b040*/  @!P2 LEA R5, P3, R10, R5, 0x1 ;  /* 0x000000050a05a211 */ /* 0x000fca00078608ff */
[----:B------:R-:W-:-:S04]  /*1b050*/  @!P2 IMAD.X R6, RZ, RZ, R6, P3 ;  /* 0x000000ffff06a224 */ /* 0x000fc800018e0606 */
[----:B------:R-:W-:Y:S02]  /*1b060*/  @!P2 IMAD.MOV.U32 R7, RZ, RZ, R6 ;  /* 0x000000ffff07a224 */ /* 0x000fe400078e0006 */
        /* <DEDUP_REMOVED lines=11> */
.L_x_7681:
[----:B------:R-:W-:Y:S01]  /*1b120*/  IMAD.MOV.U32 R3, RZ, RZ, R14 ;  /* 0x000000ffff037224 */ /* 0x000fe200078e000e */
[----:B------:R-:W-:Y:S06]  /*1b130*/  BRA `(.L_x_7682) ;  /* 0xffffffb400087947 */ /* 0x000fec000383ffff */
.L_x_7571:
[----:B0-----:R0:W3:Y:S02]  /*1b140*/  SYNCS.PHASECHK.TRANS64.TRYWAIT P0, [R18+URZ+0x28820], R0 ;  /* 0x02882000120075a7 */ /* 0x0010e4000800017f */
[----:B---3--:R-:W-:Y:S05]  /*1b150*/  @!P0 NANOSLEEP.SYNCS 0x989680 ;  /* 0x009896800000895d */ /* 0x008fea0003900000 */
[----:B------:R-:W3:Y:S02]  /*1b160*/  @!P0 SYNCS.PHASECHK.TRANS64 P0, [R18+URZ+0x28820], R0 ;  /* 0x02882000120085a7 */ /* 0x000ee4000800007f */
[----:B---3--:R-:W-:Y:S05]  /*1b170*/  @!P0 BRA `(.L_x_7571) ;  /* 0xfffffffc00f08947 */ /* 0x008fea000383ffff */
[----:B------:R-:W-:Y:S05]  /*1b180*/  BRA `(.L_x_7683) ;  /* 0xffffffb400787947 */ /* 0x000fea000383ffff */
.L_x_7580:
[----:B-1----:R1:W2:Y:S02]  /*1b190*/  SYNCS.PHASECHK.TRANS64.TRYWAIT P0, [R3+URZ+0x28840], R2 ;  /* 0x02884002030075a7 */ /* 0x0022a4000800017f */
[----:B--2---:R-:W-:Y:S05]  /*1b1a0*/  @!P0 NANOSLEEP.SYNCS 0x989680 ;  /* 0x009896800000895d */ /* 0x004fea0003900000 */
[----:B------:R-:W2:Y:S02]  /*1b1b0*/  @!P0 SYNCS.PHASECHK.TRANS64 P0, [R3+URZ+0x28840], R2 ;  /* 0x02884002030085a7 */ /* 0x000ea4000800007f */
[----:B--2---:R-:W-:Y:S05]  /*1b1c0*/  @!P0 BRA `(.L_x_7580) ;  /* 0xfffffffc00f08947 */ /* 0x004fea000383ffff */
[----:B------:R-:W-:Y:S05]  /*1b1d0*/  BRA `(.L_x_7684) ;  /* 0xffffffb8006c7947 */ /* 0x000fea000383ffff */
.L_x_7586:
[----:B0-----:R0:W1:Y:S02]  /*1b1e0*/  SYNCS.PHASECHK.TRANS64.TRYWAIT P0, [R3+URZ+0x60], R2 ;  /* 0x00006002030075a7 */ /* 0x001064000800017f */
[----:B-1----:R-:W-:Y:S05]  /*1b1f0*/  @!P0 NANOSLEEP.SYNCS 0x989680 ;  /* 0x009896800000895d */ /* 0x002fea0003900000 */
[----:B------:R-:W1:Y:S02]  /*1b200*/  @!P0 SYNCS.PHASECHK.TRANS64 P0, [R3+URZ+0x60], R2 ;  /* 0x00006002030085a7 */ /* 0x000e64000800007f */
[----:B-1----:R-:W-:Y:S05]  /*1b210*/  @!P0 BRA `(.L_x_7586) ;  /* 0xfffffffc00f08947 */ /* 0x002fea000383ffff */
[----:B------:R-:W-:Y:S05]  /*1b220*/  BRA `(.L_x_7685) ;  /* 0xffffffbc00407947 */ /* 0x000fea000383ffff */
.L_x_7595:
[----:B-1----:R1:W2:Y:S02]  /*1b230*/  SYNCS.PHASECHK.TRANS64.TRYWAIT P0, [R3+URZ+0x28840], R2 ;  /* 0x02884002030075a7 */ /* 0x0022a4000800017f */
[----:B--2---:R-:W-:Y:S05]  /*1b240*/  @!P0 NANOSLEEP.SYNCS 0x989680 ;  /* 0x009896800000895d */ /* 0x004fea0003900000 */
[----:B------:R-:W2:Y:S02]  /*1b250*/  @!P0 SYNCS.PHASECHK.TRANS64 P0, [R3+URZ+0x28840], R2 ;  /* 0x02884002030085a7 */ /* 0x000ea4000800007f */
[----:B--2---:R-:W-:Y:S05]  /*1b260*/  @!P0 BRA `(.L_x_7595) ;  /* 0xfffffffc00f08947 */ /* 0x004fea000383ffff */
[----:B------:R-:W-:Y:S05]  /*1b270*/  BRA `(.L_x_7686) ;  /* 0xffffffc000cc7947 */ /* 0x000fea000383ffff */
.L_x_7601:
[----:B0-----:R0:W1:Y:S02]  /*1b280*/  SYNCS.PHASECHK.TRANS64.TRYWAIT P0, [R2+URZ+0x60], R3 ;  /* 0x00006003020075a7 */ /* 0x001064000800017f */
[----:B-1----:R-:W-:Y:S05]  /*1b290*/  @!P0 NANOSLEEP.SYNCS 0x989680 ;  /* 0x009896800000895d */ /* 0x002fea0003900000 */
[----:B------:R-:W1:Y:S02]  /*1b2a0*/  @!P0 SYNCS.PHASECHK.TRANS64 P0, [R2+URZ+0x60], R3 ;  /* 0x00006003020085a7 */ /* 0x000e64000800007f */
[----:B-1----:R-:W-:Y:S05]  /*1b2b0*/  @!P0 BRA `(.L_x_7601) ;  /* 0xfffffffc00f08947 */ /* 0x002fea000383ffff */
[----:B------:R-:W-:Y:S05]  /*1b2c0*/  BRA `(.L_x_7687) ;  /* 0xffffffc400a07947 */ /* 0x000fea000383ffff */
.L_x_7610:
[----:B--2---:R2:W3:Y:S02]  /*1b2d0*/  SYNCS.PHASECHK.TRANS64.TRYWAIT P0, [R2+URZ+0x28840], R3 ;  /* 0x02884003020075a7 */ /* 0x0044e4000800017f */
[----:B---3--:R-:W-:Y:S05]  /*1b2e0*/  @!P0 NANOSLEEP.SYNCS 0x989680 ;  /* 0x009896800000895d */ /* 0x008fea0003900000 */
[----:B------:R-:W3:Y:S02]  /*1b2f0*/  @!P0 SYNCS.PHASECHK.TRANS64 P0, [R2+URZ+0x28840], R3 ;  /* 0x02884003020085a7 */ /* 0x000ee4000800007f */
[----:B---3--:R-:W-:Y:S05]  /*1b300*/  @!P0 BRA `(.L_x_7610) ;  /* 0xfffffffc00f08947 */ /* 0x008fea000383ffff */
[----:B------:R-:W-:Y:S05]  /*1b310*/  BRA `(.L_x_7688) ;  /* 0xffffffcc00007947 */ /* 0x000fea000383ffff */
.L_x_7616:
[----:B0-----:R0:W1:Y:S02]  /*1b320*/  SYNCS.PHASECHK.TRANS64.TRYWAIT P0, [R2+URZ+0x60], R5 ;  /* 0x00006005020075a7 */ /* 0x001064000800017f */
[----:B-1----:R-:W-:Y:S05]  /*1b330*/  @!P0 NANOSLEEP.SYNCS 0x989680 ;  /* 0x009896800000895d */ /* 0x002fea0003900000 */
[----:B------:R-:W1:Y:S02]  /*1b340*/  @!P0 SYNCS.PHASECHK.TRANS64 P0, [R2+URZ+0x60], R5 ;  /* 0x00006005020085a7 */ /* 0x000e64000800007f */
[----:B-1----:R-:W-:Y:S05]  /*1b350*/  @!P0 BRA `(.L_x_7616) ;  /* 0xfffffffc00f08947 */ /* 0x002fea000383ffff */
[----:B------:R-:W-:Y:S05]  /*1b360*/  BRA `(.L_x_7689) ;  /* 0xffffffcc00d47947 */ /* 0x000fea000383ffff */
.L_x_7627:
[----:B--2---:R2:W3:Y:S02]  /*1b370*/  SYNCS.PHASECHK.TRANS64.TRYWAIT P0, [R0+URZ+0x28860], R3 ;  /* 0x02886003000075a7 */ /* 0x0044e4000800017f */
[----:B---3--:R-:W-:Y:S05]  /*1b380*/  @!P0 NANOSLEEP.SYNCS 0x989680 ;  /* 0x009896800000895d */ /* 0x008fea0003900000 */
[----:B------:R-:W3:Y:S02]  /*1b390*/  @!P0 SYNCS.PHASECHK.TRANS64 P0, [R0+URZ+0x28860], R3 ;  /* 0x02886003000085a7 */ /* 0x000ee4000800007f */
[----:B---3--:R-:W-:Y:S05]  /*1b3a0*/  @!P0 BRA `(.L_x_7627) ;  /* 0xfffffffc00f08947 */ /* 0x008fea000383ffff */
[----:B------:R-:W-:Y:S05]  /*1b3b0*/  BRA `(.L_x_7690) ;  /* 0xffffffd400207947 */ /* 0x000fea000383ffff */
.L_x_7634:
[----:B--2---:R-:W2:Y:S01]  /*1b3c0*/  LDL R3, [R1] ;  /* 0x0000000001037983 */ /* 0x004ea20000100800 */
[----:B------:R-:W-:Y:S01]  /*1b3d0*/  BSSY B0, `(.L_x_7691) ;  /* 0x0000008000007945 */ /* 0x000fe20003800000 */
[----:B0-----:R-:W-:Y:S02]  /*1b3e0*/  IMAD.MOV.U32 R12, RZ, RZ, RZ ;  /* 0x000000ffff0c7224 */ /* 0x001fe400078e00ff */
[----:B------:R-:W-:Y:S02]  /*1b3f0*/  IMAD.MOV.U32 R11, RZ, RZ, 0x1f ;  /* 0x0000001fff0b7424 */ /* 0x000fe400078e00ff */
[----:B------:R-:W-:Y:S02]  /*1b400*/  IMAD.MOV.U32 R15, RZ, RZ, -0x1 ;  /* 0xffffffffff0f7424 */ /* 0x000fe400078e00ff */
[----:B--2---:R-:W-:-:S07]  /*1b410*/  IMAD.MOV.U32 R13, RZ, RZ, R3 ;  /* 0x000000ffff0d7224 */ /* 0x004fce00078e0003 */
[----:B-1-3--:R-:W-:Y:S05]  /*1b420*/  WARPSYNC.COLLECTIVE R15, `(.L_x_7692) ;  /* 0x000000000f087348 */ /* 0x00afea0003c00000 */
[----:B------:R0:W2:Y:S02]  /*1b430*/  SHFL.IDX P6, R14, R13, R12, R11 ;  /* 0x0000000c0d0e7389 */ /* 0x0000a400000c000b */
[----:B0123--:R-:W-:Y:S01]  /*1b440*/  ENDCOLLECTIVE ;  /* 0x000000000000791b */ /* 0x00ffe20003800000 */
.L_x_7692:
[----:B------:R-:W-:Y:S05]  /*1b450*/  BSYNC B0 ;  /* 0x0000000000007941 */ /* 0x000fea0003800000 */
.L_x_7691:
        /* <DEDUP_REMOVED lines=9> */
.L_x_7693:
[----:B------:R-:W-:Y:S01]  /*1b4f0*/  ULDC UR4, c[0x0][0xc3c] ;  /* 0x00030f0000047ab9 */ /* 0x000fe20000000800 */
        /* <DEDUP_REMOVED lines=24> */
.L_x_7694:
[----:B------:R-:W-:Y:S01]  /*1b680*/  IMAD.MOV.U32 R12, RZ, RZ, 0x2 ;  /* 0x00000002ff0c7424 */ /* 0x000fe200078e00ff */
[----:B------:R-:W-:-:S05]  /*1b690*/  SEL R3, R14, RZ, P1 ;  /* 0x000000ff0e037207 */ /* 0x000fca0000800000 */
[----:B------:R-:W-:-:S04]  /*1b6a0*/  IMAD.IADD R2, R2, 0x1, R3 ;  /* 0x0000000102027824 */ /* 0x000fc800078e0203 */
[----:B------:R-:W-:-:S07]  /*1b6b0*/  IMAD.MOV.U32 R13, RZ, RZ, R2 ;  /* 0x000000ffff0d7224 */ /* 0x000fce00078e0002 */
[----:B------:R-:W-:Y:S05]  /*1b6c0*/  WARPSYNC.COLLECTIVE R15, `(.L_x_7695) ;  /* 0x000000000f087348 */ /* 0x000fea0003c00000 */
[----:B------:R0:W1:Y:S02]  /*1b6d0*/  SHFL.UP P6, R14, R13, R12, R11 ;  /* 0x0400000c0d0e7389 */ /* 0x00006400000c000b */
[----:B01----:R-:W-:Y:S01]  /*1b6e0*/  ENDCOLLECTIVE ;  /* 0x000000000000791b */ /* 0x003fe20003800000 */
.L_x_7695:
[----:B------:R-:W-:Y:S01]  /*1b6f0*/  IMAD.MOV.U32 R12, RZ, RZ, 0x4 ;  /* 0x00000004ff0c7424 */ /* 0x000fe200078e00ff */
[----:B------:R-:W-:-:S05]  /*1b700*/  SEL R3, R14, RZ, P2 ;  /* 0x000000ff0e037207 */ /* 0x000fca0001000000 */
[----:B------:R-:W-:-:S04]  /*1b710*/  IMAD.IADD R2, R2, 0x1, R3 ;  /* 0x0000000102027824 */ /* 0x000fc800078e0203 */
[----:B------:R-:W-:-:S07]  /*1b720*/  IMAD.MOV.U32 R13, RZ, RZ, R2 ;  /* 0x000000ffff0d7224 */ /* 0x000fce00078e0002 */
[----:B------:R-:W-:Y:S05]  /*1b730*/  WARPSYNC.COLLECTIVE R15, `(.L_x_7696) ;  /* 0x000000000f087348 */ /* 0x000fea0003c00000 */
[----:B------:R0:W1:Y:S02]  /*1b740*/  SHFL.UP P6, R14, R13, R12, R11 ;  /* 0x0400000c0d0e7389 */ /* 0x00006400000c000b */
[----:B01----:R-:W-:Y:S01]  /*1b750*/  ENDCOLLECTIVE ;  /* 0x000000000000791b */ /* 0x003fe20003800000 */
.L_x_7696:
[----:B------:R-:W-:Y:S01]  /*1b760*/  IMAD.MOV.U32 R12, RZ, RZ, 0x8 ;  /* 0x00000008ff0c7424 */ /* 0x000fe200078e00ff */
[----:B------:R-:W-:-:S05]  /*1b770*/  SEL R3, R14, RZ, P3 ;  /* 0x000000ff0e037207 */ /* 0x000fca0001800000 */
[----:B------:R-:W-:-:S04]  /*1b780*/  IMAD.IADD R2, R2, 0x1, R3 ;  /* 0x0000000102027824 */ /* 0x000fc800078e0203 */
[----:B------:R-:W-:-:S07]  /*1b790*/  IMAD.MOV.U32 R13, RZ, RZ, R2 ;  /* 0x000000ffff0d7224 */ /* 0x000fce00078e0002 */
[----:B------:R-:W-:Y:S05]  /*1b7a0*/  WARPSYNC.COLLECTIVE R15, `(.L_x_7697) ;  /* 0x000000000f087348 */ /* 0x000fea0003c00000 */
[----:B------:R0:W1:Y:S02]  /*1b7b0*/  SHFL.UP P6, R14, R13, R12, R11 ;  /* 0x0400000c0d0e7389 */ /* 0x00006400000c000b */
[----:B01----:R-:W-:Y:S01]  /*1b7c0*/  ENDCOLLECTIVE ;  /* 0x000000000000791b */ /* 0x003fe20003800000 */
.L_x_7697:
[----:B------:R-:W-:Y:S01]  /*1b7d0*/  IMAD.MOV.U32 R12, RZ, RZ, 0x10 ;  /* 0x00000010ff0c7424 */ /* 0x000fe200078e00ff */
[----:B------:R-:W-:-:S05]  /*1b7e0*/  SEL R3, R14, RZ, P4 ;  /* 0x000000ff0e037207 */ /* 0x000fca0002000000 */
[----:B------:R-:W-:-:S04]  /*1b7f0*/  IMAD.IADD R2, R2, 0x1, R3 ;  /* 0x0000000102027824 */ /* 0x000fc800078e0203 */
[----:B------:R-:W-:-:S07]  /*1b800*/  IMAD.MOV.U32 R13, RZ, RZ, R2 ;  /* 0x000000ffff0d7224 */ /* 0x000fce00078e0002 */
[----:B------:R-:W-:Y:S05]  /*1b810*/  WARPSYNC.COLLECTIVE R15, `(.L_x_7698) ;  /* 0x000000000f087348 */ /* 0x000fea0003c00000 */
[----:B------:R0:W1:Y:S02]  /*1b820*/  SHFL.UP P6, R14, R13, R12, R11 ;  /* 0x0400000c0d0e7389 */ /* 0x00006400000c000b */
[----:B01----:R-:W-:Y:S01]  /*1b830*/  ENDCOLLECTIVE ;  /* 0x000000000000791b */ /* 0x003fe20003800000 */
.L_x_7698:
[----:B------:R-:W-:Y:S02]  /*1b840*/  IMAD.MOV.U32 R12, RZ, RZ, 0x1f ;  /* 0x0000001fff0c7424 */ /* 0x000fe400078e00ff */
[----:B------:R-:W-:Y:S01]  /*1b850*/  IMAD.MOV.U32 R11, RZ, RZ, 0x1f ;  /* 0x0000001fff0b7424 */ /* 0x000fe200078e00ff */
[----:B------:R-:W-:-:S05]  /*1b860*/  SEL R3, R14, RZ, P5 ;  /* 0x000000ff0e037207 */ /* 0x000fca0002800000 */
[----:B------:R-:W-:-:S04]  /*1b870*/  IMAD.IADD R2, R2, 0x1, R3 ;  /* 0x0000000102027824 */ /* 0x000fc800078e0203 */
[----:B------:R-:W-:-:S07]  /*1b880*/  IMAD.MOV.U32 R13, RZ, RZ, R2 ;  /* 0x000000ffff0d7224 */ /* 0x000fce00078e0002 */
[----:B------:R-:W-:Y:S05]  /*1b890*/  WARPSYNC.COLLECTIVE R15, `(.L_x_7699) ;  /* 0x000000000f087348 */ /* 0x000fea0003c00000 */
[----:B------:R0:W1:Y:S02]  /*1b8a0*/  SHFL.IDX P6, R14, R13, R12, R11 ;  /* 0x0000000c0d0e7389 */ /* 0x00006400000c000b */
[----:B01----:R-:W-:Y:S01]  /*1b8b0*/  ENDCOLLECTIVE ;  /* 0x000000000000791b */ /* 0x003fe20003800000 */
.L_x_7699:
[----:B------:R-:W-:Y:S01]  /*1b8c0*/  IMAD.MOV.U32 R10, RZ, RZ, R14 ;  /* 0x000000ffff0a7224 */ /* 0x000fe200078e000e */
[----:B------:R-:W-:Y:S06]  /*1b8d0*/  BRA `(.L_x_7700) ;  /* 0xffffffd400a87947 */ /* 0x000fec000383ffff */
.L_x_7637:
        /* <DEDUP_REMOVED lines=8> */
.L_x_7702:
[----:B------:R-:W-:Y:S05]  /*1b960*/  BSYNC B0 ;  /* 0x0000000000007941 */ /* 0x000fea0003800000 */
.L_x_7701:
[----:B------:R-:W-:Y:S01]  /*1b970*/  SEL R3, R14, RZ, P1 ;  /* 0x000000ff0e037207 */ /* 0x000fe20000800000 */
[----:B------:R-:W-:Y:S02]  /*1b980*/  IMAD.MOV.U32 R12, RZ, RZ, 0x2 ;  /* 0x00000002ff0c7424 */ /* 0x000fe400078e00ff */
[----:B------:R-:W-:Y:S02]  /*1b990*/  IMAD.MOV.U32 R11, RZ, RZ, RZ ;  /* 0x000000ffff0b7224 */ /* 0x000fe400078e00ff */
[----:B------:R-:W-:Y:S02]  /*1b9a0*/  IMAD.IADD R2, R2, 0x1, R3 ;  /* 0x0000000102027824 */ /* 0x000fe400078e0203 */
[----:B------:R-:W-:Y:S02]  /*1b9b0*/  IMAD.MOV.U32 R15, RZ, RZ, -0x1 ;  /* 0xffffffffff0f7424 */ /* 0x000fe400078e00ff */
[----:B------:R-:W-:-:S07]  /*1b9c0*/  IMAD.MOV.U32 R13, RZ, RZ, R2 ;  /* 0x000000ffff0d7224 */ /* 0x000fce00078e0002 */
[----:B------:R-:W-:Y:S05]  /*1b9d0*/  WARPSYNC.COLLECTIVE R15, `(.L_x_7703) ;  /* 0x000000000f087348 */ /* 0x000fea0003c00000 */
[----:B------:R0:W1:Y:S02]  /*1b9e0*/  SHFL.UP P6, R14, R13, R12, R11 ;  /* 0x0400000c0d0e7389 */ /* 0x00006400000c000b */
[----:B01----:R-:W-:Y:S01]  /*1b9f0*/  ENDCOLLECTIVE ;  /* 0x000000000000791b */ /* 0x003fe20003800000 */
.L_x_7703:
[----:B------:R-:W-:Y:S01]  /*1ba00*/  IMAD.MOV.U32 R12, RZ, RZ, 0x4 ;  /* 0x00000004ff0c7424 */ /* 0x000fe200078e00ff */
[----:B------:R-:W-:-:S05]  /*1ba10*/  SEL R3, R14, RZ, P2 ;  /* 0x000000ff0e037207 */ /* 0x000fca0001000000 */
[----:B------:R-:W-:-:S04]  /*1ba20*/  IMAD.IADD R2, R2, 0x1, R3 ;  /* 0x0000000102027824 */ /* 0x000fc800078e0203 */
[----:B------:R-:W-:-:S07]  /*1ba30*/  IMAD.MOV.U32 R13, RZ, RZ, R2 ;  /* 0x000000ffff0d7224 */ /* 0x000fce00078e0002 */
[----:B------:R-:W-:Y:S05]  /*1ba40*/  WARPSYNC.COLLECTIVE R15, `(.L_x_7704) ;  /* 0x000000000f087348 */ /* 0x000fea0003c00000 */
[----:B------:R0:W1:Y:S02]  /*1ba50*/  SHFL.UP P6, R14, R13, R12, R11 ;  /* 0x0400000c0d0e7389 */ /* 0x00006400000c000b */
[----:B01----:R-:W-:Y:S01]  /*1ba60*/  ENDCOLLECTIVE ;  /* 0x000000000000791b */ /* 0x003fe20003800000 */
.L_x_7704:
[----:B------:R-:W-:Y:S01]  /*1ba70*/  IMAD.MOV.U32 R12, RZ, RZ, 0x8 ;  /* 0x00000008ff0c7424 */ /* 0x000fe200078e00ff */
[----:B------:R-:W-:-:S05]  /*1ba80*/  SEL R3, R14, RZ, P3 ;  /* 0x000000ff0e037207 */ /* 0x000fca0001800000 */
[----:B------:R-:W-:-:S04]  /*1ba90*/  IMAD.IADD R2, R2, 0x1, R3 ;  /* 0x0000000102027824 */ /* 0x000fc800078e0203 */
[----:B------:R-:W-:-:S07]  /*1baa0*/  IMAD.MOV.U32 R13, RZ, RZ, R2 ;  /* 0x000000ffff0d7224 */ /* 0x000fce00078e0002 */
[----:B------:R-:W-:Y:S05]  /*1bab0*/  WARPSYNC.COLLECTIVE R15, `(.L_x_7705) ;  /* 0x000000000f087348 */ /* 0x000fea0003c00000 */
[----:B------:R0:W1:Y:S02]  /*1bac0*/  SHFL.UP P6, R14, R13, R12, R11 ;  /* 0x0400000c0d0e7389 */ /* 0x00006400000c000b */
[----:B01----:R-:W-:Y:S01]  /*1bad0*/  ENDCOLLECTIVE ;  /* 0x000000000000791b */ /* 0x003fe20003800000 */
.L_x_7705:
[----:B------:R-:W-:Y:S01]  /*1bae0*/  IMAD.MOV.U32 R12, RZ, RZ, 0x10 ;  /* 0x00000010ff0c7424 */ /* 0x000fe200078e00ff */
[----:B------:R-:W-:-:S05]  /*1baf0*/  SEL R3, R14, RZ, P4 ;  /* 0x000000ff0e037207 */ /* 0x000fca0002000000 */
[----:B------:R-:W-:-:S04]  /*1bb00*/  IMAD.IADD R2, R2, 0x1, R3 ;  /* 0x0000000102027824 */ /* 0x000fc800078e0203 */
[----:B------:R-:W-:-:S07]  /*1bb10*/  IMAD.MOV.U32 R13, RZ, RZ, R2 ;  /* 0x000000ffff0d7224 */ /* 0x000fce00078e0002 */
[----:B------:R-:W-:Y:S05]  /*1bb20*/  WARPSYNC.COLLECTIVE R15, `(.L_x_7706) ;  /* 0x000000000f087348 */ /* 0x000fea0003c00000 */
[----:B------:R0:W1:Y:S02]  /*1bb30*/  SHFL.UP P6, R14, R13, R12, R11 ;  /* 0x0400000c0d0e7389 */ /* 0x00006400000c000b */
[----:B01----:R-:W-:Y:S01]  /*1bb40*/  ENDCOLLECTIVE ;  /* 0x000000000000791b */ /* 0x003fe20003800000 */
.L_x_7706:
        /* <DEDUP_REMOVED lines=8> */
.L_x_7707:
[----:B------:R-:W-:Y:S01]  /*1bbd0*/  IMAD.MOV.U32 R10, RZ, RZ, R14 ;  /* 0x000000ffff0a7224 */ /* 0x000fe200078e000e */
[----:B------:R-:W-:Y:S06]  /*1bbe0*/  BRA `(.L_x_7708) ;  /* 0xffffffd400907947 */ /* 0x000fec000383ffff */
.L_x_7639:
[----:B------:R-:W-:Y:S01]  /*1bbf0*/  BSSY B0, `(.L_x_7709) ;  /* 0x0000006000007945 */ /* 0x000fe20003800000 */
[----:B------:R-:W-:Y:S01]  /*1bc00*/  PLOP3.LUT P6, PT, P6, PT, PT, 0x8, 0x0 ;  /* 0x000000000000781c */ /* 0x000fe200037ce170 */
[----:B------:R-:W-:-:S12]  /*1bc10*/  IMAD.MOV.U32 R15, RZ, RZ, -0x1 ;  /* 0xffffffffff0f7424 */ /* 0x000fd800078e00ff */
[----:B0-----:R-:W-:Y:S05]  /*1bc20*/  WARPSYNC.COLLECTIVE R15, `(.L_x_7710) ;  /* 0x000000000f087348 */ /* 0x001fea0003c00000 */
[----:B------:R-:W-:Y:S01]  /*1bc30*/  VOTE.ANY R14, PT, P6 ;  /* 0x00000000000e7806 */ /* 0x000fe200030e0100 */
[----:B0-----:R-:W-:Y:S06]  /*1bc40*/  ENDCOLLECTIVE ;  /* 0x000000000000791b */ /* 0x001fec0003800000 */
.L_x_7710:
[----:B------:R-:W-:Y:S05]  /*1bc50*/  BSYNC B0 ;  /* 0x0000000000007941 */ /* 0x000fea0003800000 */
.L_x_7709:
        /* <DEDUP_REMOVED lines=10> */
.L_x_7711:
[----:B------:R-:W-:Y:S02]  /*1bd00*/  IMAD.MOV.U32 R13, RZ, RZ, R7 ;  /* 0x000000ffff0d7224 */ /* 0x000fe400078e0007 */
[----:B------:R-:W-:-:S07]  /*1bd10*/  IMAD.MOV.U32 R4, RZ, RZ, R14 ;  /* 0x000000ffff047224 */ /* 0x000fce00078e000e */
[----:B------:R-:W-:Y:S05]  /*1bd20*/  WARPSYNC.COLLECTIVE R15, `(.L_x_7712) ;  /* 0x000000000f087348 */ /* 0x000fea0003c00000 */
[----:B------:R0:W1:Y:S02]  /*1bd30*/  SHFL.IDX P6, R14, R13, R12, R11 ;  /* 0x0000000c0d0e7389 */ /* 0x00006400000c000b */
[----:B01----:R-:W-:Y:S01]  /*1bd40*/  ENDCOLLECTIVE ;  /* 0x000000000000791b */ /* 0x003fe20003800000 */
.L_x_7712:
[----:B------:R-:W-:Y:S02]  /*1bd50*/  IMAD.MOV.U32 R7, RZ, RZ, R14 ;  /* 0x000000ffff077224 */ /* 0x000fe400078e000e */
[----:B------:R-:W-:-:S05]  /*1bd60*/  IMAD.IADD R5, R9, 0x1, R16 ;  /* 0x0000000109057824 */ /* 0x000fca00078e0210 */
[----:B------:R0:W-:Y:S01]  /*1bd70*/  STL [R1+0xc], R5 ;  /* 0x00000c0501007387 */ /* 0x0001e20000100800 */
[----:B------:R-:W-:Y:S05]  /*1bd80*/  BRA `(.L_x_7713) ;  /* 0xffffffd400707947 */ /* 0x000fea000383ffff */
.L_x_7641:
        /* <DEDUP_REMOVED lines=8> */
.L_x_7715:
[----:B------:R-:W-:Y:S05]  /*1be10*/  BSYNC B0 ;  /* 0x0000000000007941 */ /* 0x000fea0003800000 */
.L_x_7714:
[----:B------:R-:W-:Y:S01]  /*1be20*/  IMAD.MOV.U32 R6, RZ, RZ, R14 ;  /* 0x000000ffff067224 */ /* 0x000fe200078e000e */
[----:B------:R-:W-:Y:S06]  /*1be30*/  BRA `(.L_x_7640) ;  /* 0xffffffd4005c7947 */ /* 0x000fec000383ffff */
.L_x_7647:
[----:B0-----:R0:W1:Y:S02]  /*1be40*/  SYNCS.PHASECHK.TRANS64.TRYWAIT P0, [R0+URZ+0x28820], R3 ;  /* 0x02882003000075a7 */ /* 0x001064000800017f */
[----:B-1----:R-:W-:Y:S05]  /*1be50*/  @!P0 NANOSLEEP.SYNCS 0x989680 ;  /* 0x009896800000895d */ /* 0x002fea0003900000 */
[----:B------:R-:W1:Y:S02]  /*1be60*/  @!P0 SYNCS.PHASECHK.TRANS64 P0, [R0+URZ+0x28820], R3 ;  /* 0x02882003000085a7 */ /* 0x000e64000800007f */
[----:B-1----:R-:W-:Y:S05]  /*1be70*/  @!P0 BRA `(.L_x_7647) ;  /* 0xfffffffc00f08947 */ /* 0x002fea000383ffff */
[----:B------:R-:W-:Y:S05]  /*1be80*/  BRA `(.L_x_7716) ;  /* 0xffffffdc00f87947 */ /* 0x000fea000383ffff */
.L_x_7648:
        /* <DEDUP_REMOVED lines=11> */
.L_x_7718:
[----:B------:R-:W-:Y:S05]  /*1bf40*/  BSYNC B0 ;  /* 0x0000000000007941 */ /* 0x000fea0003800000 */
.L_x_7717:
[----:B------:R-:W-:Y:S05]  /*1bf50*/  BRA `(.L_x_7719) ;  /* 0xffffffdc00e07947 */ /* 0x000fea000383ffff */
.L_x_7651:
[----:B------:R-:W-:Y:S01]  /*1bf60*/  BSSY B1, `(.L_x_7720) ;  /* 0x0000006000017945 */ /* 0x000fe20003800000 */
[----:B------:R-:W-:-:S07]  /*1bf70*/  IMAD.MOV.U32 R15, RZ, RZ, -0x1 ;  /* 0xffffffffff0f7424 */ /* 0x000fce00078e00ff */
[----:B01-3--:R-:W-:Y:S05]  /*1bf80*/  WARPSYNC.COLLECTIVE R15, `(.L_x_7721) ;  /* 0x000000000f0c7348 */ /* 0x00bfea0003c00000 */
[----:B------:R-:W-:Y:S02]  /*1bf90*/  ELECT P6, UR62, PT ;  /* 0x00000000003e782f */ /* 0x000fe400038c0000 */
[----:B------:R-:W-:Y:S01]  /*1bfa0*/  MOV R14, UR62 ;  /* 0x0000003e000e7c02 */ /* 0x000fe20008000f00 */
[----:B01-3--:R-:W-:Y:S10]  /*1bfb0*/  ENDCOLLECTIVE ;  /* 0x000000000000791b */ /* 0x00bff40003800000 */
.L_x_7721:
[----:B------:R-:W-:Y:S05]  /*1bfc0*/  BSYNC B1 ;  /* 0x0000000000017941 */ /* 0x000fea0003800000 */
.L_x_7720:
[----:B------:R-:W-:Y:S05]  /*1bfd0*/  BRA `(.L_x_7722) ;  /* 0xffffffdc00d87947 */ /* 0x000fea000383ffff */
.L_x_7653:
[----:B0-----:R0:W1:Y:S02]  /*1bfe0*/  SYNCS.PHASECHK.TRANS64.TRYWAIT P0, [R6+URZ], R5 ;  /* 0x00000005060075a7 */ /* 0x001064000800017f */
[----:B-1----:R-:W-:Y:S05]  /*1bff0*/  @!P0 NANOSLEEP.SYNCS 0x989680 ;  /* 0x009896800000895d */ /* 0x002fea0003900000 */
[----:B------:R-:W1:Y:S02]  /*1c000*/  @!P0 SYNCS.PHASECHK.TRANS64 P0, [R6+URZ], R5 ;  /* 0x00000005060085a7 */ /* 0x000e64000800007f */
[----:B-1----:R-:W-:Y:S05]  /*1c010*/  @!P0 BRA `(.L_x_7653) ;  /* 0xfffffffc00f08947 */ /* 0x002fea000383ffff */
[----:B------:R-:W-:Y:S05]  /*1c020*/  BRA `(.L_x_7723) ;  /* 0xffffffe000107947 */ /* 0x000fea000383ffff */
.L_x_7654:
[----:B-1----:R1:W2:Y:S02]  /*1c030*/  SYNCS.PHASECHK.TRANS64.TRYWAIT P0, [R7+URZ], R2 ;  /* 0x00000002070075a7 */ /* 0x0022a4000800017f */
[----:B--2---:R-:W-:Y:S05]  /*1c040*/  @!P0 NANOSLEEP.SYNCS 0x989680 ;  /* 0x009896800000895d */ /* 0x004fea0003900000 */
[----:B------:R-:W2:Y:S02]  /*1c050*/  @!P0 SYNCS.PHASECHK.TRANS64 P0, [R7+URZ], R2 ;  /* 0x00000002070085a7 */ /* 0x000ea4000800007f */
[----:B--2---:R-:W-:Y:S05]  /*1c060*/  @!P0 BRA `(.L_x_7654) ;  /* 0xfffffffc00f08947 */ /* 0x004fea000383ffff */
[----:B------:R-:W-:Y:S05]  /*1c070*/  BRA `(.L_x_7724) ;  /* 0xffffffe000047947 */ /* 0x000fea000383ffff */
.L_x_7656:
[----:B--2---:R2:W4:Y:S02]  /*1c080*/  SYNCS.PHASECHK.TRANS64.TRYWAIT P0, [R4+URZ], R5 ;  /* 0x00000005040075a7 */ /* 0x004524000800017f */
[----:B----4-:R-:W-:Y:S05]  /*1c090*/  @!P0 NANOSLEEP.SYNCS 0x989680 ;  /* 0x009896800000895d */ /* 0x010fea0003900000 */
[----:B------:R-:W4:Y:S02]  /*1c0a0*/  @!P0 SYNCS.PHASECHK.TRANS64 P0, [R4+URZ], R5 ;  /* 0x00000005040085a7 */ /* 0x000f24000800007f */
[----:B----4-:R-:W-:Y:S05]  /*1c0b0*/  @!P0 BRA `(.L_x_7656) ;  /* 0xfffffffc00f08947 */ /* 0x010fea000383ffff */
[----:B------:R-:W-:Y:S05]  /*1c0c0*/  BRA `(.L_x_7725) ;  /* 0xffffffe000087947 */ /* 0x000fea000383ffff */
.L_x_7726:
        /* <DEDUP_REMOVED lines=11> */
.L_x_14861:


//--------------------- .text._ZN7cutlass13device_kernelIN5flash11enable_sm90INS1_16FlashAttnFwdSm90INS1_25CollectiveMainloopFwdSm90ILi2EN4cute5tupleIJNS5_1CILi1EEES8_S8_EEENS6_IJNS7_ILi128EEESA_SA_EEELi128ENS_6half_tEfNS_4arch4Sm90ELb0ELb1ELb1ELb1ELb0ELb1ELb0ELb1ELb1ELb1ELb1ELb0EEENS1_21CollectiveEpilogueFwdISB_S9_SC_SE_Li256ELb1ELb1ELb1ELb0EEENS1_36VarlenDynamicPersistentTileSchedulerILi128ELi128ELi256ELi128ELb1ELb1ELb1ELb1ELb0ELb1EEEEEEEEEvNT_6ParamsE --------------------------
	.section	.text._ZN7cutlass13device_kernelIN5flash11enable_sm90INS1_16FlashAttnFwdSm90INS1_25CollectiveMainloopFwdSm90ILi2EN4cute5tupleIJNS5_1CILi1EEES8_S8_EEENS6_IJNS7_ILi128EEESA_SA_EEELi128ENS_6half_tEfNS_4arch4Sm90ELb0ELb1ELb1ELb1ELb0ELb1ELb0ELb1ELb1ELb1ELb1ELb0EEENS1_21CollectiveEpilogueFwdISB_S9_SC_SE_Li256ELb1ELb1ELb1ELb0EEENS1_36VarlenDynamicPersistentTileSchedulerILi128ELi128ELi256ELi128ELb1ELb1ELb1ELb1ELb0ELb1EEEEEEEEEvNT_6ParamsE,"ax",@progbits
	.align	128
.text._ZN7cutlass13device_kernelIN5flash11enable_sm90INS1_16FlashAttnFwdSm90INS1_25CollectiveMainloopFwdSm90ILi2EN4cute5tupleIJNS5_1CILi1EEES8_S8_EEENS6_IJNS7_ILi128EEESA_SA_EEELi128ENS_6half_tEfNS_4arch4Sm90ELb0ELb1ELb1ELb1ELb0ELb1ELb0ELb1ELb1ELb1ELb1ELb0EEENS1_21CollectiveEpilogueFwdISB_S9_SC_SE_Li256ELb1ELb1ELb1ELb0EEENS1_36VarlenDynamicPersistentTileSchedulerILi128ELi128ELi256ELi128ELb1ELb1ELb1ELb1ELb0ELb1EEEEEEEEEvNT_6ParamsE:
        .type           _ZN7cutlass13device_kernelIN5flash11enable_sm90INS1_16FlashAttnFwdSm90INS1_25CollectiveMainloopFwdSm90ILi2EN4cute5tupleIJNS5_1CILi1EEES8_S8_EEENS6_IJNS7_ILi128EEESA_SA_EEELi128ENS_6half_tEfNS_4arch4Sm90ELb0ELb1ELb1ELb1ELb0ELb1ELb0ELb1ELb1ELb1ELb1ELb0EEENS1_21CollectiveEpilogueFwdISB_S9_SC_SE_Li256ELb1ELb1ELb1ELb0EEENS1_36VarlenDynamicPersistentTileSchedulerILi128ELi128ELi256ELi128ELb1ELb1ELb1ELb1ELb0ELb1EEEEEEEEEvNT_6ParamsE,@function
        .size           _ZN7cutlass13device_kernelIN5flash11enable_sm90INS1_16FlashAttnFwdSm90INS1_25CollectiveMainloopFwdSm90ILi2EN4cute5tupleIJNS5_1CILi1EEES8_S8_EEENS6_IJNS7_ILi128EEESA_SA_EEELi128ENS_6half_tEfNS_4arch4Sm90ELb0ELb1ELb1ELb1ELb0ELb1ELb0ELb1ELb1ELb1ELb1ELb0EEENS1_21CollectiveEpilogueFwdISB_S9_SC_SE_Li256ELb1ELb1ELb1ELb0EEENS1_36VarlenDynamicPersistentTileSchedulerILi128ELi128ELi256ELi128ELb1ELb1ELb1ELb1ELb0ELb1EEEEEEEEEvNT_6ParamsE,(.L_x_14862 - _ZN7cutlass13device_kernelIN5flash11enable_sm90INS1_16FlashAttnFwdSm90INS1_25CollectiveMainloopFwdSm90ILi2EN4cute5tupleIJNS5_1CILi1EEES8_S8_EEENS6_IJNS7_ILi128EEESA_SA_EEELi128ENS_6half_tEfNS_4arch4Sm90ELb0ELb1ELb1ELb1ELb0ELb1ELb0ELb1ELb1ELb1ELb1ELb0EEENS1_21CollectiveEpilogueFwdISB_S9_SC_SE_Li256ELb1ELb1ELb1ELb0EEENS1_36VarlenDynamicPersistentTileSchedulerILi128ELi128ELi256ELi128ELb1ELb1ELb1ELb1ELb0ELb1EEEEEEEEEvNT_6ParamsE)
        .other          _ZN7cutlass13device_kernelIN5flash11enable_sm90INS1_16FlashAttnFwdSm90INS1_25CollectiveMainloopFwdSm90ILi2EN4cute5tupleIJNS5_1CILi1EEES8_S8_EEENS6_IJNS7_ILi128EEESA_SA_EEELi128ENS_6half_tEfNS_4arch4Sm90ELb0ELb1ELb1ELb1ELb0ELb1ELb0ELb1ELb1ELb1ELb1ELb0EEENS1_21CollectiveEpilogueFwdISB_S9_SC_SE_Li256ELb1ELb1ELb1ELb0EEENS1_36VarlenDynamicPersistentTileSchedulerILi128ELi128ELi256ELi128ELb1ELb1ELb1ELb1ELb0ELb1EEEEEEEEEvNT_6ParamsE,@"STO_CUDA_ENTRY STV_DEFAULT"
_ZN7cutlass13device_kernelIN5flash11enable_sm90INS1_16FlashAttnFwdSm90INS1_25CollectiveMainloopFwdSm90ILi2EN4cute5tupleIJNS5_1CILi1EEES8_S8_EEENS6_IJNS7_ILi128EEESA_SA_EEELi128ENS_6half_tEfNS_4arch4Sm90ELb0ELb1ELb1ELb1ELb0ELb1ELb0ELb1ELb1ELb1ELb1ELb0EEENS1_21CollectiveEpilogueFwdISB_S9_SC_SE_Li256ELb1ELb1ELb1ELb0EEENS1_36VarlenDynamicPersistentTileSchedulerILi128ELi128ELi256ELi128ELb1ELb1ELb1ELb1ELb0ELb1EEEEEEEEEvNT_6ParamsE:
        /* <DEDUP_REMOVED lines=24> */
.L_x_7728:
[----:B------:R-:W-:Y:S05]  /*0180*/  BSYNC B0 ;  /* 0x0000000000007941 */ /* 0x000fea0003800000 */
.L_x_7727:
        /* <DEDUP_REMOVED lines=41> */
.L_x_7729:
        /* <DEDUP_REMOVED lines=22> */
.L_x_7730:
        /* <DEDUP_REMOVED lines=18> */
.L_x_7731:
        /* <DEDUP_REMOVED lines=22> */
.L_x_7732:
        /* <DEDUP_REMOVED lines=22> */
.L_x_7733:
[----:B------:R-:W-:Y:S01]  /*0960*/  PLOP3.LUT P0, PT, PT, PT, UP0, 0x80, 0x0 ;  /* 0x000000000000781c */ /* 0x000fe20003f0f008 */
[----:B------:R-:W-:Y:S01]  /*0970*/  UMOV UR40, 0x1 ;  /* 0x0000000100287882 */ /* 0x000fe20000000000 */
[----:B------:R-:W-:Y:S01]  /*0980*/  NOP ;  /* 0x0000000000007918 */ /* 0x000fe20000000000 */
[----:B------:R-:W-:Y:S01]  /*0990*/  USEL UR40, UR40, 0x2, !UP0 ;  /* 0x0000000228287887 */ /* 0x000fe2000c000000 */
[----:B------:R-:W-:Y:S01]  /*09a0*/  BSSY B9, `(.L_x_7734) ;  /* 0x0002818000097945 */ /* 0x000fe20003800000 */
[----:B------:R-:W-:Y:S01]  /*09b0*/  ULDC.64 UR42, c[0x0][0x208] ;  /* 0x00008200002a7ab9 */ /* 0x000fe20000000a00 */
[----:B012-4-:R-:W-:Y:S07]  /*09c0*/  BAR.SYNC.DEFER_BLOCKING 0x0 ;  /* 0x0000000000007b1d */ /* 0x017fee0000010000 */
[----:B------:R-:W-:Y:S05]  /*09d0*/  @!P0 BRA `(.L_x_7735) ;  /* 0x000001f400a08947 */ /* 0x000fea0003800000 */
.L_x_7736:
[----:B------:R-:W-:-:S08]  /*09e0*/  NOP ;  /* 0x0000000000007918 */ /* 0x000fd00000000000 */
[----:B------:R-:W0:Y:S02]  /*09f0*/  USETMAXREG.TRY_ALLOC.CTAPOOL UP0, 0xf0 ;  /* 0x000000f0000079c8 */ /* 0x000e240008000600 */
[----:B0-----:R-:W-:-:S13]  /*0a00*/  PLOP3.LUT P0, PT, PT, PT, UP0, 0x80, 0x0 ;  /* 0x000000000000781c */ /* 0x001fda0003f0f008 */
[----:B------:R-:W-:Y:S05]  /*0a10*/  @!P0 BRA `(.L_x_7736) ;  /* 0xfffffffc00f08947 */ /* 0x000fea000383ffff */
[----:B------:R-:W2:Y:S01]  /*0a20*/  LDL.LU R0, [R1+0x10] ;  /* 0x0000100001007983 */ /* 0x000ea20000300800 */
        /* <DEDUP_REMOVED lines=15> */
[----:B------:R0:W-:Y:S10]  /*0b20*/  STL [R1+0x10], R0 ;  /* 0x0000100001007387 */ /* 0x0001f40000100800 */
[----:B0-----:R-:W-:Y:S05]  /*0b30*/  @P0 BRA `(.L_x_7737) ;  /* 0x0000027c00f80947 */ /* 0x001fea0003800000 */
[----:B------:R-:W-:Y:S01]  /*0b40*/  VIADD R13, R6, 0xffffff80 ;  /* 0xffffff80060d7836 */ /* 0x000fe20000000000 */
[----:B------:R-:W-:Y:S01]  /*0b50*/  R2UR UR44, R2 ;  /* 0x00000000022c72ca */ /* 0x000fe200000e0000 */
[----:B------:R-:W-:Y:S01]  /*0b60*/  IMAD.MOV.U32 R213, RZ, RZ, RZ ;  /* 0x000000ffffd57224 */ /* 0x000fe200078e00ff */
[----:B------:R-:W-:Y:S01]  /*0b70*/  MOV R22, RZ ;  /* 0x000000ff00167202 */ /* 0x000fe20000000f00 */
[----:B------:R-:W-:Y:S01]  /*0b80*/  IMAD.MOV.U32 R184, RZ, RZ, RZ ;  /* 0x000000ffffb87224 */ /* 0x000fe200078e00ff */
[----:B------:R-:W-:Y:S01]  /*0b90*/  SHF.R.S32.HI R0, RZ, 0x1f, R13 ;  /* 0x0000001fff007819 */ /* 0x000fe2000001140d */
[----:B------:R-:W-:Y:S01]  /*0ba0*/  IMAD.MOV.U32 R191, RZ, RZ, RZ ;  /* 0x000000ffffbf7224 */ /* 0x000fe200078e00ff */
[----:B------:R-:W-:Y:S01]  /*0bb0*/  ULOP3.LUT UR45, UR40, 0x1, URZ, 0xfc, !UPT ;  /* 0x00000001282d7892 */ /* 0x000fe2000f8efc3f */
[----:B------:R-:W-:Y:S01]  /*0bc0*/  IMAD.MOV.U32 R186, RZ, RZ, RZ ;  /* 0x000000ffffba7224 */ /* 0x000fe200078e00ff */
[CC--:B------:R-:W-:Y:S02]  /*0bd0*/  LEA.HI R3, R0.reuse, R13.reuse, RZ, 0x7 ;  /* 0x0000000d00037211 */ /* 0x0c0fe400078f38ff */
[----:B------:R-:W-:-:S02]  /*0be0*/  LEA.HI R5, R0, R13, RZ, 0x5 ;  /* 0x0000000d00057211 */ /* 0x000fc400078f28ff */
[----:B------:R-:W-:Y:S01]  /*0bf0*/  LOP3.LUT R233, R3, 0xffffff80, RZ, 0xc0, !PT ;  /* 0xffffff8003e97812 */ /* 0x000fe200078ec0ff */
[----:B------:R-:W-:Y:S01]  /*0c00*/  UIADD3 UR44, UR44, 0x10400, URZ ;  /* 0x000104002c2c7890 */ /* 0x000fe2000fffe03f */
[----:B------:R-:W-:Y:S01]  /*0c10*/  LEA.HI R4, R0, R13, RZ, 0x4 ;  /* 0x0000000d00047211 */ /* 0x000fe200078f20ff */
[----:B------:R-:W-:Y:S01]  /*0c20*/  IMAD.SHL.U32 R6, R5, 0x20, RZ ;  /* 0x0000002005067824 */ /* 0x000fe200078e00ff */
[----:B------:R-:W-:Y:S01]  /*0c30*/  SHF.R.S32.HI R14, RZ, 0x7, R3 ;  /* 0x00000007ff0e7819 */ /* 0x000fe20000011403 */
[C---:B------:R-:W-:Y:S01]  /*0c40*/  IMAD.IADD R233, R13.reuse, 0x1, -R233 ;  /* 0x000000010de97824 */ /* 0x040fe200078e0ae9 */
[----:B------:R-:W-:Y:S02]  /*0c50*/  LOP3.LUT R5, R4, 0x3fffff0, RZ, 0xc0, !PT ;  /* 0x03fffff004057812 */ /* 0x000fe400078ec0ff */
[----:B------:R-:W-:Y:S02]  /*0c60*/  LOP3.LUT R6, R6, 0xfffffc00, RZ, 0xc0, !PT ;  /* 0xfffffc0006067812 */ /* 0x000fe400078ec0ff */
[----:B------:R-:W-:Y:S01]  /*0c70*/  SHF.R.S32.HI R8, RZ, 0x1f, R233 ;  /* 0x0000001fff087819 */ /* 0x000fe200000114e9 */
[----:B------:R-:W-:Y:S01]  /*0c80*/  IMAD.IADD R5, R13, 0x1, -R5 ;  /* 0x000000010d057824 */ /* 0x000fe200078e0a05 */
[----:B------:R-:W-:-:S02]  /*0c90*/  LEA.HI R3, R3, R14, RZ, 0x1 ;  /* 0x0000000e03037211 */ /* 0x000fc400078f08ff */
[CC--:B------:R-:W-:Y:S02]  /*0ca0*/  LEA.HI R9, R8.reuse, R233.reuse, RZ, 0x2 ;  /* 0x000000e908097211 */ /* 0x0c0fe400078f10ff */
[----:B------:R-:W-:Y:S02]  /*0cb0*/  LEA.HI R8, R8, R233, RZ, 0x5 ;  /* 0x000000e908087211 */ /* 0x000fe400078f28ff */
[--C-:B------:R-:W-:Y:S02]  /*0cc0*/  SHF.R.S32.HI R10, RZ, 0x2, R9.reuse ;  /* 0x00000002ff0a7819 */ /* 0x100fe40000011409 */
[----:B------:R-:W-:Y:S02]  /*0cd0*/  SHF.R.S32.HI R7, RZ, 0x1f, R9 ;  /* 0x0000001fff077819 */ /* 0x000fe40000011409 */
[----:B------:R-:W-:Y:S02]  /*0ce0*/  LEA.HI R23, R0, R13, RZ, 0x3 ;  /* 0x0000000d00177211 */ /* 0x000fe400078f18ff */
[----:B------:R-:W-:-:S02]  /*0cf0*/  LEA.HI R7, R7, R10, RZ, 0x3 ;  /* 0x0000000a07077211 */ /* 0x000fc400078f18ff */
[----:B------:R-:W-:Y:S02]  /*0d00*/  SHF.R.S32.HI R8, RZ, 0x5, R8 ;  /* 0x00000005ff087819 */ /* 0x000fe40000011408 */
[----:B------:R-:W-:Y:S01]  /*0d10*/  LOP3.LUT R11, R7, 0xfffffff8, RZ, 0xc0, !PT ;  /* 0xfffffff8070b7812 */ /* 0x000fe200078ec0ff */
[----:B------:R-:W-:Y:S01]  /*0d20*/  IMAD R7, R5, 0x40, R6 ;  /* 0x0000004005077824 */ /* 0x000fe200078e0206 */
[----:B------:R-:W-:Y:S02]  /*0d30*/  SHF.R.S32.HI R5, RZ, 0x4, R4 ;  /* 0x00000004ff057819 */ /* 0x000fe40000011404 */
[----:B------:R-:W-:Y:S01]  /*0d40*/  LOP3.LUT R3, R3, 0x3fffffe, RZ, 0xc0, !PT ;  /* 0x03fffffe03037812 */ /* 0x000fe200078ec0ff */
[----:B------:R-:W-:Y:S01]  /*0d50*/  IMAD.IADD R11, R10, 0x1, -R11 ;  /* 0x000000010a0b7824 */ /* 0x000fe200078e0a0b */
[----:B------:R-:W-:Y:S02]  /*0d60*/  LEA.HI R4, R4, R5, RZ, 0x1 ;  /* 0x0000000504047211 */ /* 0x000fe400078f08ff */
[----:B------:R-:W-:Y:S01]  /*0d70*/  LOP3.LUT R207, R23, 0xfffffff8, RZ, 0xc0, !PT ;  /* 0xfffffff817cf7812 */ /* 0x000fe200078ec0ff */
[----:B------:R-:W-:Y:S01]  /*0d80*/  IMAD R8, R8, 0x10, R11 ;  /* 0x0000001008087824 */ /* 0x000fe200078e020b */
[----:B------:R-:W-:Y:S01]  /*0d90*/  LOP3.LUT R4, R4, 0x1ffffffe, RZ, 0xc0, !PT ;  /* 0x1ffffffe04047812 */ /* 0x000fe200078ec0ff */
[----:B------:R-:W-:Y:S01]  /*0da0*/  IMAD.IADD R3, R14, 0x1, -R3 ;  /* 0x000000010e037824 */ /* 0x000fe200078e0a03 */
[----:B------:R-:W-:Y:S01]  /*0db0*/  SHF.R.S32.HI R23, RZ, 0x3, R23 ;  /* 0x00000003ff177819 */ /* 0x000fe20000011417 */
[----:B------:R-:W-:Y:S01]  /*0dc0*/  IMAD.IADD R207, R13, 0x1, -R207 ;  /* 0x000000010dcf7824 */ /* 0x000fe200078e0acf */
[CC--:B------:R-:W-:Y:S01]  /*0dd0*/  LEA.HI R12, R0.reuse, R13.reuse, RZ, 0x2 ;  /* 0x0000000d000c7211 */ /* 0x0c0fe200078f10ff */
[----:B------:R-:W-:Y:S01]  /*0de0*/  IMAD R8, R3, 0x40, R8 ;  /* 0x0000004003087824 */ /* 0x000fe200078e0208 */
[----:B------:R-:W-:Y:S01]  /*0df0*/  IADD3 R4, R5, -R4, RZ ;  /* 0x8000000405047210 */ /* 0x000fe20007ffe0ff */
[C---:B------:R-:W-:Y:S01]  /*0e00*/  VIADD R212, R23.reuse, 0x20 ;  /* 0x0000002017d47836 */ /* 0x040fe20000000000 */
[----:B------:R-:W-:Y:S01]  /*0e10*/  LEA.HI R0, R0, R13, RZ, 0x6 ;  /* 0x0000000d00007211 */ /* 0x000fe200078f30ff */
[----:B------:R-:W-:Y:S01]  /*0e20*/  IMAD.SHL.U32 R3, R23, 0x40, RZ ;  /* 0x0000004017037824 */ /* 0x000fe200078e00ff */
[----:B------:R-:W-:Y:S01]  /*0e30*/  LOP3.LUT R12, R12, 0xfffffffc, RZ, 0xc0, !PT ;  /* 0xfffffffc0c0c7812 */ /* 0x000fe200078ec0ff */
[----:B------:R-:W-:Y:S01]  /*0e40*/  IMAD R4, R4, 0x8, R7 ;  /* 0x0000000804047824 */ /* 0x000fe200078e0207 */
[----:B------:R-:W-:Y:S01]  /*0e50*/  SHF.R.S32.HI R7, RZ, 0x1f, R212 ;  /* 0x0000001fff077819 */ /* 0x000fe200000114d4 */
[----:B------:R-:W-:Y:S01]  /*0e60*/  IMAD.SHL.U32 R0, R0, 0x8, RZ ;  /* 0x0000000800007824 */ /* 0x000fe200078e00ff */
[----:B------:R-:W-:Y:S01]  /*0e70*/  LOP3.LUT R3, R3, 0x1c0, RZ, 0xc0, !PT ;  /* 0x000001c003037812 */ /* 0x000fe200078ec0ff */
[----:B------:R-:W-:Y:S01]  /*0e80*/  VIADD R211, R23, 0x40 ;  /* 0x0000004017d37836 */ /* 0x000fe20000000000 */
[----:B------:R-:W-:Y:S01]  /*0e90*/  LEA.HI R7, R7, R212, RZ, 0x3 ;  /* 0x000000d407077211 */ /* 0x000fe200078f18ff */
[----:B------:R-:W-:Y:S01]  /*0ea0*/  VIADD R210, R23, 0x60 ;  /* 0x0000006017d27836 */ /* 0x000fe20000000000 */
[----:B------:R-:W-:Y:S01]  /*0eb0*/  LOP3.LUT R203, R0, 0xfffffe00, RZ, 0xc0, !PT ;  /* 0xfffffe0000cb7812 */ /* 0x000fe200078ec0ff */
[----:B------:R-:W-:Y:S01]  /*0ec0*/  IMAD.SHL.U32 R16, R207, 0x8, RZ ;  /* 0x00000008cf107824 */ /* 0x000fe200078e00ff */
[----:B------:R-:W-:Y:S01]  /*0ed0*/  SHF.R.S32.HI R0, RZ, 0x1f, R211 ;  /* 0x0000001fff007819 */ /* 0x000fe200000114d3 */
[----:B------:R-:W-:Y:S01]  /*0ee0*/  IMAD.IADD R12, R13, 0x1, -R12 ;  /* 0x000000010d0c7824 */ /* 0x000fe200078e0a0c */
[----:B------:R-:W-:Y:S01]  /*0ef0*/  SHF.R.S32.HI R11, RZ, 0x1f, R210 ;  /* 0x0000001fff0b7819 */ /* 0x000fe200000114d2 */
[----:B------:R-:W-:Y:S01]  /*0f00*/  IMAD.SHL.U32 R198, R212, 0x40, RZ ;  /* 0x00000040d4c67824 */ /* 0x000fe200078e00ff */
[----:B------:R-:W-:Y:S01]  /*0f10*/  SHF.R.U32.HI R202, RZ, 0x3, R3 ;  /* 0x00000003ffca7819 */ /* 0x000fe20000011603 */
[----:B------:R-:W-:Y:S01]  /*0f20*/  IMAD.SHL.U32 R7, R7, 0x40, RZ ;  /* 0x0000004007077824 */ /* 0x000fe200078e00ff */
[----:B------:R-:W-:Y:S01]  /*0f30*/  LOP3.LUT R205, R3, 0x38, R16, 0xf8, !PT ;  /* 0x0000003803cd7812 */ /* 0x000fe200078ef810 */
[----:B------:R-:W-:Y:S01]  /*0f40*/  IMAD.SHL.U32 R197, R211, 0x40, RZ ;  /* 0x00000040d3c57824 */ /* 0x000fe200078e00ff */
[----:B------:R-:W-:Y:S01]  /*0f50*/  LEA.HI R6, R12, R12, RZ, 0x1 ;  /* 0x0000000c0c067211 */ /* 0x000fe200078f08ff */
[----:B------:R0:W-:Y:S01]  /*0f60*/  STL [R1+0x4c], R4 ;  /* 0x00004c0401007387 */ /* 0x0001e20000100800 */
[----:B------:R-:W-:Y:S01]  /*0f70*/  LEA.HI R3, R0, R211, RZ, 0x3 ;  /* 0x000000d300037211 */ /* 0x000fe200078f18ff */
[----:B------:R-:W-:Y:S01]  /*0f80*/  IMAD.SHL.U32 R18, R207, 0x4, RZ ;  /* 0x00000004cf127824 */ /* 0x000fe200078e00ff */
[----:B------:R-:W-:Y:S01]  /*0f90*/  LEA.HI R11, R11, R210, RZ, 0x3 ;  /* 0x000000d20b0b7211 */ /* 0x000fe200078f18ff */
[----:B------:R-:W-:Y:S01]  /*0fa0*/  STL [R1+0x48], R8 ;  /* 0x0000480801007387 */ /* 0x000fe20000100800 */
[----:B------:R-:W-:Y:S01]  /*0fb0*/  LOP3.LUT R198, R198, 0x1c0, RZ, 0xc0, !PT ;  /* 0x000001c0c6c67812 */ /* 0x000fe200078ec0ff */
[----:B------:R-:W-:Y:S01]  /*0fc0*/  IMAD.SHL.U32 R3, R3, 0x40, RZ ;  /* 0x0000004003037824 */ /* 0x000fe200078e00ff */
[----:B------:R-:W-:Y:S01]  /*0fd0*/  SHF.L.U32 R196, R210, 0x6, RZ ;  /* 0x00000006d2c47819 */ /* 0x000fe200000006ff */
[----:B------:R-:W-:Y:S01]  /*0fe0*/  IMAD.SHL.U32 R11, R11, 0x40, RZ ;  /* 0x000000400b0b7824 */ /* 0x000fe200078e00ff */
[----:B------:R-:W-:Y:S01]  /*0ff0*/  LOP3.LUT R5, R6, 0x1ffffffe, RZ, 0xc0, !PT ;  /* 0x1ffffffe06057812 */ /* 0x000fe200078ec0ff */
[----:B------:R-:W-:Y:S01]  /*1000*/  VIADD R185, R18, 0x20 ;  /* 0x0000002012b97836 */ /* 0x000fe20000000000 */
[----:B------:R-:W-:Y:S01]  /*1010*/  SHF.R.U32.HI R13, RZ, 0x3, R198 ;  /* 0x00000003ff0d7819 */ /* 0x000fe200000116c6 */
[----:B------:R-:W-:Y:S01]  /*1020*/  VIADD R190, R16, 0x40 ;  /* 0x0000004010be7836 */ /* 0x000fe20000000000 */
[----:B0-----:R-:W-:Y:S01]  /*1030*/  LOP3.LUT R4, R198, 0x38, R16, 0xf8, !PT ;  /* 0x00000038c6047812 */ /* 0x001fe200078ef810 */
[----:B------:R-:W-:Y:S01]  /*1040*/  IMAD.IADD R5, R12, 0x1, -R5 ;  /* 0x000000010c057824 */ /* 0x000fe200078e0a05 */
[----:B------:R-:W-:-:S02]  /*1050*/  LOP3.LUT R201, R7, 0xfffffe00, RZ, 0xc0, !PT ;  /* 0xfffffe0007c97812 */ /* 0x000fc400078ec0ff */
[----:B------:R-:W-:Y:S01]  /*1060*/  LOP3.LUT R197, R197, 0x1c0, RZ, 0xc0, !PT ;  /* 0x000001c0c5c57812 */ /* 0x000fe200078ec0ff */
[----:B------:R-:W-:Y:S01]  /*1070*/  IMAD R195, R5, 0x8, R8 ;  /* 0x0000000805c37824 */ /* 0x000fe200078e0208 */
[----:B------:R-:W-:Y:S02]  /*1080*/  LOP3.LUT R196, R196, 0x1c0, RZ, 0xc0, !PT ;  /* 0x000001c0c4c47812 */ /* 0x000fe400078ec0ff */
[----:B------:R-:W-:Y:S02]  /*1090*/  LOP3.LUT R0, R9, 0x7ffffffc, RZ, 0xc0, !PT ;  /* 0x7ffffffc09007812 */ /* 0x000fe400078ec0ff */
[----:B------:R-:W-:Y:S02]  /*10a0*/  LOP3.LUT R4, R201, R4, R13, 0xf6, !PT ;  /* 0x00000004c9047212 */ /* 0x000fe400078ef60d */
[----:B------:R-:W-:Y:S01]  /*10b0*/  SHF.R.U32.HI R12, RZ, 0x3, R197 ;  /* 0x00000003ff0c7819 */ /* 0x000fe200000116c5 */
[----:B------:R-:W-:Y:S01]  /*10c0*/  IMAD.IADD R0, R233, 0x1, -R0 ;  /* 0x00000001e9007824 */ /* 0x000fe200078e0a00 */
[----:B------:R-:W-:-:S02]  /*10d0*/  LOP3.LUT R9, R197, 0x38, R16, 0xf8, !PT ;  /* 0x00000038c5097812 */ /* 0x000fc400078ef810 */
[----:B------:R-:W-:Y:S01]  /*10e0*/  LOP3.LUT R200, R3, 0xfffffe00, RZ, 0xc0, !PT ;  /* 0xfffffe0003c87812 */ /* 0x000fe200078ec0ff */
[----:B------:R-:W-:Y:S01]  /*10f0*/  IMAD.SHL.U32 R188, R0, 0x2, RZ ;  /* 0x0000000200bc7824 */ /* 0x000fe200078e00ff */
[----:B------:R-:W-:Y:S02]  /*1100*/  SHF.R.U32.HI R10, RZ, 0x3, R196 ;  /* 0x00000003ff0a7819 */ /* 0x000fe400000116c4 */
[----:B------:R-:W-:Y:S01]  /*1110*/  LOP3.LUT R6, R196, 0x38, R16, 0xf8, !PT ;  /* 0x00000038c4067812 */ /* 0x000fe200078ef810 */
[C---:B------:R-:W-:Y:S01]  /*1120*/  VIADD R231, R188.reuse, 0x8 ;  /* 0x00000008bce77836 */ /* 0x040fe20000000000 */
[----:B------:R-:W-:Y:S01]  /*1130*/  LOP3.LUT R199, R11, 0xfffffe00, RZ, 0xc0, !PT ;  /* 0xfffffe000bc77812 */ /* 0x000fe200078ec0ff */
[----:B------:R-:W-:Y:S01]  /*1140*/  VIADD R229, R188, 0x18 ;  /* 0x00000018bce57836 */ /* 0x000fe20000000000 */
[----:B------:R-:W-:Y:S01]  /*1150*/  LEA R3, R4, UR44, 0x1 ;  /* 0x0000002c04037c11 */ /* 0x000fe2000f8e08ff */
[----:B------:R-:W-:Y:S01]  /*1160*/  VIADD R228, R188, 0x20 ;  /* 0x00000020bce47836 */ /* 0x000fe20000000000 */
[----:B------:R-:W-:Y:S01]  /*1170*/  LOP3.LUT R9, R200, R9, R12, 0xf6, !PT ;  /* 0x00000009c8097212 */ /* 0x000fe200078ef60c */
[C---:B------:R-:W-:Y:S01]  /*1180*/  VIADD R227, R188.reuse, 0x28 ;  /* 0x00000028bce37836 */ /* 0x040fe20000000000 */
[----:B------:R-:W-:Y:S01]  /*1190*/  LOP3.LUT R6, R199, R6, R10, 0xf6, !PT ;  /* 0x00000006c7067212 */ /* 0x000fe200078ef60a */
[----:B------:R0:W-:Y:S01]  /*11a0*/  STL [R1+0x40], R3 ;  /* 0x0000400301007387 */ /* 0x0001e20000100800 */
[----:B------:R-:W-:Y:S01]  /*11b0*/  LEA R0, R9, UR44, 0x1 ;  /* 0x0000002c09007c11 */ /* 0x000fe2000f8e08ff */
[C---:B------:R-:W-:Y:S01]  /*11c0*/  VIADD R226, R188.reuse, 0x30 ;  /* 0x00000030bce27836 */ /* 0x040fe20000000000 */
[C---:B------:R-:W-:Y:S01]  /*11d0*/  IADD3 R230, R188.reuse, 0x10, RZ ;  /* 0x00000010bce67810 */ /* 0x040fe20007ffe0ff */
[C---:B------:R-:W-:Y:S01]  /*11e0*/  VIADD R225, R188.reuse, 0x38 ;  /* 0x00000038bce17836 */ /* 0x040fe20000000000 */
[----:B------:R-:W-:Y:S01]  /*11f0*/  LOP3.LUT R205, R203, R205, R202, 0xf6, !PT ;  /* 0x000000cdcbcd7212 */ /* 0x000fe200078ef6ca */
[C---:B------:R-:W-:Y:S01]  /*1200*/  VIADD R224, R188.reuse, 0x40 ;  /* 0x00000040bce07836 */ /* 0x040fe20000000000 */
[----:B------:R1:W-:Y:S01]  /*1210*/  STL [R1+0x3c], R0 ;  /* 0x00003c0001007387 */ /* 0x0003e20000100800 */
[C---:B------:R-:W-:Y:S01]  /*1220*/  VIADD R223, R188.reuse, 0x48 ;  /* 0x00000048bcdf7836 */ /* 0x040fe20000000000 */
[C---:B------:R-:W-:Y:S01]  /*1230*/  IADD3 R220, R188.reuse, 0x60, RZ ;  /* 0x00000060bcdc7810 */ /* 0x040fe20007ffe0ff */
[----:B------:R-:W-:Y:S01]  /*1240*/  VIADD R222, R188, 0x50 ;  /* 0x00000050bcde7836 */ /* 0x000fe20000000000 */
[----:B0-----:R-:W-:Y:S01]  /*1250*/  LEA R3, R6, UR44, 0x1 ;  /* 0x0000002c06037c11 */ /* 0x001fe2000f8e08ff */
[C---:B------:R-:W-:Y:S01]  /*1260*/  VIADD R221, R188.reuse, 0x58 ;  /* 0x00000058bcdd7836 */ /* 0x040fe20000000000 */
[----:B------:R-:W-:Y:S01]  /*1270*/  SHF.R.S32.HI R4, RZ, 0x1f, R229 ;  /* 0x0000001fff047819 */ /* 0x000fe200000114e5 */
[C---:B------:R-:W-:Y:S01]  /*1280*/  VIADD R219, R188.reuse, 0x68 ;  /* 0x00000068bcdb7836 */ /* 0x040fe20000000000 */
[----:B------:R-:W-:Y:S01]  /*1290*/  SHF.R.S32.HI R4, RZ, 0x1f, R226 ;  /* 0x0000001fff047819 */ /* 0x000fe200000114e2 */
[C---:B------:R-:W-:Y:S01]  /*12a0*/  VIADD R218, R188.reuse, 0x70 ;  /* 0x00000070bcda7836 */ /* 0x040fe20000000000 */
[----:B-1----:R-:W-:Y:S01]  /*12b0*/  SHF.R.S32.HI R0, RZ, 0x1f, R188 ;  /* 0x0000001fff007819 */ /* 0x002fe200000114bc */
[----:B------:R-:W-:Y:S01]  /*12c0*/  VIADD R217, R188, 0x78 ;  /* 0x00000078bcd97836 */ /* 0x000fe20000000000 */
[----:B------:R0:W-:Y:S01]  /*12d0*/  STL [R1+0x38], R3 ;  /* 0x0000380301007387 */ /* 0x0001e20000100800 */
        /* <DEDUP_REMOVED lines=8> */
[----:B------:R-:W-:Y:S02]  /*1360*/  SHF.R.S32.HI R19, RZ, 0x1f, R18 ;  /* 0x0000001fff137819 */ /* 0x000fe40000011412 */
[----:B------:R-:W-:Y:S02]  /*1370*/  SHF.R.S32.HI R232, RZ, 0x1f, R185 ;  /* 0x0000001fffe87819 */ /* 0x000fe400000114b9 */
[----:B------:R-:W-:Y:S02]  /*1380*/  SHF.R.S32.HI R214, RZ, 0x1f, R190 ;  /* 0x0000001fffd67819 */ /* 0x000fe400000114be */
[----:B------:R-:W-:Y:S02]  /*1390*/  LEA R204, R205, UR44, 0x1 ;  /* 0x0000002ccdcc7c11 */ /* 0x000fe4000f8e08ff */
[----:B------:R-:W-:-:S02]  /*13a0*/  SHF.R.S32.HI R4, RZ, 0x1f, R223 ;  /* 0x0000001fff047819 */ /* 0x000fc400000114df */
[----:B------:R-:W-:Y:S02]  /*13b0*/  SHF.R.S32.HI R3, RZ, 0x1f, R222 ;  /* 0x0000001fff037819 */ /* 0x000fe400000114de */
[----:B------:R-:W-:Y:S02]  /*13c0*/  SHF.R.S32.HI R0, RZ, 0x1f, R221 ;  /* 0x0000001fff007819 */ /* 0x000fe400000114dd */
[----:B------:R-:W-:Y:S02]  /*13d0*/  SHF.R.S32.HI R237, RZ, 0x1f, R220 ;  /* 0x0000001fffed7819 */ /* 0x000fe400000114dc */
[----:B------:R-:W-:Y:S02]  /*13e0*/  SHF.R.S32.HI R236, RZ, 0x1f, R219 ;  /* 0x0000001fffec7819 */ /* 0x000fe400000114db */
[----:B------:R-:W-:Y:S02]  /*13f0*/  SHF.R.S32.HI R235, RZ, 0x1f, R218 ;  /* 0x0000001fffeb7819 */ /* 0x000fe400000114da */
[----:B------:R-:W-:-:S07]  /*1400*/  SHF.R.S32.HI R234, RZ, 0x1f, R217 ;  /* 0x0000001fffea7819 */ /* 0x000fce00000114d9 */
.L_x_8012:
[----:B------:R-:W-:Y:S05]  /*1410*/  YIELD ;  /* 0x0000000000007946 */ /* 0x000fea0003800000 */
[----:B------:R-:W-:Y:S01]  /*1420*/  ULDC.64 UR4, c[0x0][0xa28] ;  /* 0x00028a0000047ab9 */ /* 0x000fe20000000a00 */
[----:B0-2---:R-:W0:Y:S01]  /*1430*/  LDC.64 R6, c[0x0][0xa08] ;  /* 0x00028200ff067b82 */ /* 0x005e220000000a00 */
[----:B------:R-:W-:Y:S01]  /*1440*/  ISETP.NE.U32.AND P1, PT, RZ, UR4, PT ;  /* 0x00000004ff007c0c */ /* 0x000fe2000bf25070 */
[----:B------:R-:W-:Y:S02]  /*1450*/  IMAD.MOV.U32 R12, RZ, RZ, RZ ;  /* 0x000000ffff0c7224 */ /* 0x000fe400078e00ff */
[----:B------:R-:W-:Y:S01]  /*1460*/  IMAD.MOV.U32 R28, RZ, RZ, RZ ;  /* 0x000000ffff1c7224 */ /* 0x000fe200078e00ff */
[----:B------:R-:W-:Y:S01]  /*1470*/  ISETP.NE.AND.EX P1, PT, RZ, UR5, PT, P1 ;  /* 0x00000005ff007c0c */ /* 0x000fe2000bf25310 */
[----:B------:R-:W-:-:S02]  /*1480*/  ULDC.64 UR4, c[0x0][0xa18] ;  /* 0x0002860000047ab9 */ /* 0x000fc40000000a00 */
[----:B------:R-:W-:-:S04]  /*1490*/  ISETP.NE.U32.AND P2, PT, RZ, UR4, PT ;  /* 0x00000004ff007c0c */ /* 0x000fc8000bf45070 */
[----:B------:R-:W-:Y:S01]  /*14a0*/  ISETP.NE.AND.EX P2, PT, RZ, UR5, PT, P2 ;  /* 0x00000005ff007c0c */ /* 0x000fe2000bf45320 */
[----:B------:R-:W-:Y:S02]  /*14b0*/  ULDC.64 UR4, c[0x0][0xa08] ;  /* 0x0002820000047ab9 */ /* 0x000fe40000000a00 */
[----:B------:R-:W-:-:S03]  /*14c0*/  ISETP.NE.U32.AND P0, PT, RZ, UR4, PT ;  /* 0x00000004ff007c0c */ /* 0x000fc6000bf05070 */
[----:B---3--:R-:W1:Y:S01]  /*14d0*/  @P1 LDC.64 R4, c[0x0][0xa28] ;  /* 0x00028a00ff041b82 */ /* 0x008e620000000a00 */
        /* <DEDUP_REMOVED lines=11> */
[----:B------:R-:W-:-:S03]  /*1590*/  UISETP.NE.U32.AND UP0, UPT, UR4, URZ, UPT ;  /* 0x0000003f0400728c */ /* 0x000fc6000bf05070 */
[----:B------:R-:W-:Y:S01]  /*15a0*/  ULDC UR4, c[0x0][0x424] ;  /* 0x0001090000047ab9 */ /* 0x000fe20000000800 */
[----:B------:R-:W-:-:S03]  /*15b0*/  UISETP.NE.AND.EX UP0, UPT, UR5, URZ, UPT, UP0 ;  /* 0x0000003f0500728c */ /* 0x000fc6000bf05300 */
[----:B------:R-:W-:Y:S01]  /*15c0*/  ULDC UR5, c[0x0][0x2f0] ;  /* 0x0000bc0000057ab9 */ /* 0x000fe20000000800 */
[----:B------:R-:W-:-:S04]  /*15d0*/  USEL UR4, UR4, 0x1, UP0 ;  /* 0x0000000104047887 */ /* 0x000fc80008000000 */
[----:B------:R-:W-:-:S03]  /*15e0*/  UIMAD UR4, UR4, UR5, URZ ;  /* 0x00000005040472a4 */ /* 0x000fc6000f8e023f */
[----:B------:R-:W-:Y:S02]  /*15f0*/  ULDC UR5, c[0x0][0x348] ;  /* 0x0000d20000057ab9 */ /* 0x000fe40000000800 */
[----:B------:R-:W-:Y:S02]  /*1600*/  IMAD.U32 R24, RZ, RZ, UR5 ;  /* 0x00000005ff187e24 */ /* 0x000fe4000f8e00ff */
[----:B------:R-:W-:Y:S01]  /*1610*/  IMAD.U32 R29, RZ, RZ, UR4 ;  /* 0x00000004ff1d7e24 */ /* 0x000fe2000f8e00ff */
[----:B--2-4-:R-:W-:Y:S06]  /*1620*/  @P2 BRA `(.L_x_7738) ;  /* 0x0000000000242947 */ /* 0x014fec0003800000 */
        /* <DEDUP_REMOVED lines=9> */
.L_x_7738:
[----:B------:R-:W-:Y:S01]  /*16c0*/  ULDC.64 UR4, c[0x0][0xa20] ;  /* 0x0002880000047ab9 */ /* 0x000fe20000000a00 */
[C---:B------:R-:W-:Y:S01]  /*16d0*/  LOP3.LUT R3, R26.reuse, 0xff000000, RZ, 0xc0, !PT ;  /* 0xff0000001a037812 */ /* 0x040fe200078ec0ff */
[----:B------:R-:W-:Y:S01]  /*16e0*/  IMAD.MOV.U32 R209, RZ, RZ, R27 ;  /* 0x000000ffffd17224 */ /* 0x000fe200078e001b */
[----:B------:R-:W-:Y:S02]  /*16f0*/  ISETP.NE.U32.AND P1, PT, RZ, UR4, PT ;  /* 0x00000004ff007c0c */ /* 0x000fe4000bf25070 */
[C---:B------:R-:W-:Y:S02]  /*1700*/  LOP3.LUT R0, R26.reuse, 0xff0000, RZ, 0xc0, !PT ;  /* 0x00ff00001a007812 */ /* 0x040fe400078ec0ff */
[----:B------:R-:W-:Y:S02]  /*1710*/  ISETP.NE.AND.EX P1, PT, RZ, UR5, PT, P1 ;  /* 0x00000005ff007c0c */ /* 0x000fe4000bf25310 */
[----:B------:R-:W-:Y:S02]  /*1720*/  SHF.R.U32.HI R3, RZ, 0x8, R3 ;  /* 0x00000008ff037819 */ /* 0x000fe40000011603 */
[----:B------:R-:W-:-:S02]  /*1730*/  LOP3.LUT R206, R26, 0xffff, RZ, 0xc0, !PT ;  /* 0x0000ffff1ace7812 */ /* 0x000fc400078ec0ff */
[----:B------:R-:W-:-:S07]  /*1740*/  LEA.HI R208, R0, R3, RZ, 0x10 ;  /* 0x0000000300d07211 */ /* 0x000fce00078f80ff */
[----:B------:R-:W-:Y:S05]  /*1750*/  @!P1 BRA `(.L_x_7739) ;  /* 0x0000000000109947 */ /* 0x000fea0003800000 */
[----:B------:R-:W0:Y:S02]  /*1760*/  LDC.64 R4, c[0x0][0xa20] ;  /* 0x00028800ff047b82 */ /* 0x000e240000000a00 */
[----:B0-----:R-:W-:-:S05]  /*1770*/  IMAD.WIDE R4, R27, 0x4, R4 ;  /* 0x000000041b047825 */ /* 0x001fca00078e0204 */
[----:B------:R0:W5:Y:S01]  /*1780*/  LDG.E R29, desc[UR42][R4.64] ;  /* 0x0000002a041d7981 */ /* 0x000162000c1e1900 */
[----:B------:R-:W-:Y:S05]  /*1790*/  BRA `(.L_x_7740) ;  /* 0x0000000000107947 */ /* 0x000fea0003800000 */
.L_x_7739:
[----:B------:R-:W-:Y:S05]  /*17a0*/  @!P0 BRA `(.L_x_7740) ;  /* 0x00000000000c8947 */ /* 0x000fea0003800000 */
[----:B------:R-:W2:Y:S04]  /*17b0*/  LDG.E R0, desc[UR42][R10.64] ;  /* 0x0000002a0a007981 */ /* 0x000ea8000c1e1900 */
[----:B------:R-:W2:Y:S02]  /*17c0*/  LDG.E R29, desc[UR42][R10.64+0x4] ;  /* 0x0000042a0a1d7981 */ /* 0x000ea4000c1e1900 */
[----:B--2---:R-:W-:-:S07]  /*17d0*/  IMAD.IADD R29, R29, 0x1, -R0 ;  /* 0x000000011d1d7824 */ /* 0x004fce00078e0a00 */
.L_x_7740:
        /* <DEDUP_REMOVED lines=23> */
[----:B------:R-:W-:Y:S02]  /*1950*/  VIADD R0, R192, 0x7f ;  /* 0x0000007fc0007836 */ /* 0x000fe40000000000 */
[----:B------:R-:W-:Y:S02]  /*1960*/  IMAD.IADD R189, R13, 0x1, R24 ;  /* 0x000000010dbd7824 */ /* 0x000fe400078e0218 */
[----:B--2---:R-:W-:-:S03]  /*1970*/  @P1 IMAD.HI.U32 R3, R0, R11, RZ ;  /* 0x0000000b00031227 */ /* 0x004fc600078e00ff */
[C---:B------:R-:W-:Y:S01]  /*1980*/  IADD3 R7, R189.reuse, 0x1, -R187 ;  /* 0x00000001bd077810 */ /* 0x040fe20007ffe8bb */
[----:B------:R-:W-:Y:S01]  /*1990*/  IMAD.MOV.U32 R6, RZ, RZ, R0 ;  /* 0x000000ffff067224 */ /* 0x000fe200078e0000 */
[----:B------:R-:W-:Y:S02]  /*19a0*/  IADD3 R0, R189, 0x7f, RZ ;  /* 0x0000007fbd007810 */ /* 0x000fe40007ffe0ff */
[----:B----4-:R-:W-:Y:S02]  /*19b0*/  @P1 SHF.R.U32.HI R6, RZ, R10, R3 ;  /* 0x0000000aff061219 */ /* 0x010fe40000011603 */
[----:B------:R-:W-:-:S03]  /*19c0*/  SHF.R.S32.HI R3, RZ, 0x1f, R0 ;  /* 0x0000001fff037819 */ /* 0x000fc60000011400 */
[----:B-1----:R-:W-:Y:S01]  /*19d0*/  IMAD.IADD R9, R7, 0x1, R6 ;  /* 0x0000000107097824 */ /* 0x002fe200078e0206 */
[----:B------:R-:W-:-:S03]  /*19e0*/  LEA.HI R3, R3, R0, RZ, 0x7 ;  /* 0x0000000003037211 */ /* 0x000fc600078f38ff */
[----:B------:R-:W-:Y:S01]  /*19f0*/  IMAD.IADD R4, R9, 0x1, R4 ;  /* 0x0000000109047824 */ /* 0x000fe200078e0204 */
[----:B------:R-:W-:Y:S01]  /*1a00*/  SHF.R.S32.HI R124, RZ, 0x7, R3 ;  /* 0x00000007ff7c7819 */ /* 0x000fe20000011403 */
        /* <DEDUP_REMOVED lines=12> */
.L_x_7743:
[----:B------:R-:W-:-:S13]  /*1ad0*/  ISETP.NE.AND P0, PT, R5, 0x1, PT ;  /* 0x000000010500780c */ /* 0x000fda0003f05270 */
[----:B------:R-:W0:Y:S02]  /*1ae0*/  @P0 LDC.64 R6, c[0x0][0x9e8] ;  /* 0x00027a00ff060b82 */ /* 0x000e240000000a00 */
[----:B0-----:R-:W-:-:S05]  /*1af0*/  @P0 IMAD.HI.U32 R6, R0, R6, RZ ;  /* 0x0000000600060227 */ /* 0x001fca00078e00ff */
[----:B------:R-:W-:-:S07]  /*1b00*/  @P0 SHF.R.U32.HI R0, RZ, R7, R6 ;  /* 0x00000007ff000219 */ /* 0x000fce0000011606 */
.L_x_7744:
[----:B------:R-:W-:Y:S05]  /*1b10*/  BSYNC B0 ;  /* 0x0000000000007941 */ /* 0x000fea0003800000 */
.L_x_7742:
[----:B------:R-:W-:-:S05]  /*1b20*/  IMAD R3, R0, R5, R5 ;  /* 0x0000000500037224 */ /* 0x000fca00078e0205 */
[----:B------:R-:W-:-:S07]  /*1b30*/  VIMNMX R4, R4, R3, PT ;  /* 0x0000000304047248 */ /* 0x000fce0003fe0100 */
.L_x_7741:
[----:B------:R-:W0:Y:S01]  /*1b40*/  @P1 LDC R7, c[0x0][0x44c] ;  /* 0x00011300ff071b82 */ /* 0x000e220000000800 */
[----:B------:R-:W-:Y:S01]  /*1b50*/  VIADD R4, R4, 0x7f ;  /* 0x0000007f04047836 */ /* 0x000fe20000000000 */
[----:B------:R-:W-:Y:S01]  /*1b60*/  ULDC UR4, c[0x0][0x9dc] ;  /* 0x0002770000047ab9 */ /* 0x000fe20000000800 */
[----:B------:R-:W-:Y:S02]  /*1b70*/  IMAD.MOV.U32 R0, RZ, RZ, R192 ;  /* 0x000000ffff007224 */ /* 0x000fe400078e00c0 */
[----:B------:R-:W-:Y:S01]  /*1b80*/  IMAD.IADD R125, R189, 0x1, -R187 ;  /* 0x00000001bd7d7824 */ /* 0x000fe200078e0abb */
[----:B------:R-:W-:Y:S02]  /*1b90*/  SHF.R.S32.HI R3, RZ, 0x1f, R4 ;  /* 0x0000001fff037819 */ /* 0x000fe40000011404 */
[----:B------:R-:W1:Y:S02]  /*1ba0*/  @P1 LDC R9, c[0x0][0x450] ;  /* 0x00011400ff091b82 */ /* 0x000e640000000800 */
        /* <DEDUP_REMOVED lines=18> */
.L_x_7747:
[----:B------:R-:W-:-:S13]  /*1cd0*/  ISETP.NE.AND P0, PT, R5, 0x1, PT ;  /* 0x000000010500780c */ /* 0x000fda0003f05270 */
[----:B------:R-:W0:Y:S02]  /*1ce0*/  @P0 LDC.64 R6, c[0x0][0x9e8] ;  /* 0x00027a00ff060b82 */ /* 0x000e240000000a00 */
[----:B0-----:R-:W-:-:S05]  /*1cf0*/  @P0 IMAD.HI.U32 R4, R0, R6, RZ ;  /* 0x0000000600040227 */ /* 0x001fca00078e00ff */
[----:B------:R-:W-:-:S07]  /*1d00*/  @P0 SHF.R.U32.HI R0, RZ, R7, R4 ;  /* 0x00000007ff000219 */ /* 0x000fce0000011604 */
.L_x_7748:
[----:B------:R-:W-:Y:S05]  /*1d10*/  BSYNC B0 ;  /* 0x0000000000007941 */ /* 0x000fea0003800000 */
.L_x_7746:
[----:B------:R-:W-:-:S05]  /*1d20*/  IMAD R0, R0, R5, RZ ;  /* 0x0000000500007224 */ /* 0x000fca00078e02ff */
[----:B------:R-:W-:-:S07]  /*1d30*/  VIMNMX R3, R3, R0, !PT ;  /* 0x0000000003037248 */ /* 0x000fce0007fe0100 */
.L_x_7745:
[----:B------:R-:W-:Y:S01]  /*1d40*/  SHF.R.S32.HI R0, RZ, 0x1f, R3 ;  /* 0x0000001fff007819 */ /* 0x000fe20000011403 */
[----:B------:R-:W-:Y:S01]  /*1d50*/  BSSY B0, `(.L_x_7749) ;  /* 0x0000028000007945 */ /* 0x000fe20003800000 */
[----:B------:R-:W-:Y:S02]  /*1d60*/  LOP3.LUT R215, R208, 0xff, RZ, 0xc0, !PT ;  /* 0x000000ffd0d77812 */ /* 0x000fe400078ec0ff */
[----:B------:R-:W-:Y:S02]  /*1d70*/  LEA.HI R0, R0, R3, RZ, 0x7 ;  /* 0x0000000300007211 */ /* 0x000fe400078f38ff */
[----:B------:R-:W-:Y:S02]  /*1d80*/  SHF.R.U32.HI R208, RZ, 0x10, R208 ;  /* 0x00000010ffd07819 */ /* 0x000fe400000116d0 */
[----:B------:R-:W-:-:S04]  /*1d90*/  SHF.R.S32.HI R0, RZ, 0x7, R0 ;  /* 0x00000007ff007819 */ /* 0x000fc80000011400 */
[----:B------:R-:W-:Y:S02]  /*1da0*/  VIMNMX R9, RZ, R0, !PT ;  /* 0x00000000ff097248 */ /* 0x000fe40007fe0100 */
[----:B------:R-:W-:Y:S02]  /*1db0*/  MOV R0, RZ ;  /* 0x000000ff00007202 */ /* 0x000fe40000000f00 */
        /* <DEDUP_REMOVED lines=33> */
.L_x_7750:
[----:B------:R-:W-:Y:S05]  /*1fd0*/  BSYNC B0 ;  /* 0x0000000000007941 */ /* 0x000fea0003800000 */
.L_x_7749:
[----:B------:R-:W-:-:S05]  /*1fe0*/  IMAD R3, R215, R0, R9 ;  /* 0x00000000d7037224 */ /* 0x000fca00078e0209 */
        /* <DEDUP_REMOVED lines=11> */
[----:B------:R-:W-:Y:S02]  /*20a0*/  @P0 SHF.R.S32.HI R26, RZ, 0x7, R3 ;  /* 0x00000007ff1a0819 */ /* 0x000fe40000011403 */
[----:B------:R-:W-:Y:S02]  /*20b0*/  PLOP3.LUT P0, PT, PT, PT, PT, 0x80, 0x0 ;  /* 0x000000000000781c */ /* 0x000fe40003f0f070 */
        /* <DEDUP_REMOVED lines=22> */
.L_x_7753:
[----:B------:R-:W-:Y:S05]  /*2220*/  BSYNC B6 ;  /* 0x0000000000067941 */ /* 0x000fea0003800000 */
.L_x_7752:
        /* <DEDUP_REMOVED lines=20> */
.L_x_7755:
[----:B------:R-:W-:Y:S05]  /*2370*/  BSYNC B6 ;  /* 0x0000000000067941 */ /* 0x000fea0003800000 */
.L_x_7754:
[----:B------:R-:W-:Y:S01]  /*2380*/  ULDC.64 UR4, c[0x0][0x9f8] ;  /* 0x00027e0000047ab9 */ /* 0x000fe20000000a00 */
[----:B------:R-:W2:Y:S01]  /*2390*/  LDL.LU R20, [R1+0x10] ;  /* 0x0000100001147983 */ /* 0x000ea20000300800 */
[----:B------:R-:W-:Y:S01]  /*23a0*/  ISETP.NE.U32.AND P0, PT, RZ, UR4, PT ;  /* 0x00000004ff007c0c */ /* 0x000fe2000bf05070 */
[----:B------:R-:W0:Y:S03]  /*23b0*/  LDC.64 R98, c[0x0][0x300] ;  /* 0x0000c000ff627b82 */ /* 0x000e260000000a00 */
[----:B------:R-:W-:Y:S01]  /*23c0*/  ISETP.NE.AND.EX P0, PT, RZ, UR5, PT, P0 ;  /* 0x00000005ff007c0c */ /* 0x000fe2000bf05300 */
[----:B------:R-:W1:Y:S01]  /*23d0*/  S2R R30, SR_TID.X ;  /* 0x00000000001e7919 */ /* 0x000e620000002100 */
[----:B------:R-:W-:Y:S01]  /*23e0*/  IMAD.IADD R28, R28, 0x1, R29 ;  /* 0x000000011c1c7824 */ /* 0x000fe200078e021d */
[----:B------:R-:W-:Y:S02]  /*23f0*/  ULDC.64 UR4, c[0x0][0xa08] ;  /* 0x0002820000047ab9 */ /* 0x000fe40000000a00 */
[----:B------:R-:W3:Y:S08]  /*2400*/  LDC R33, c[0x0][0x3f4] ;  /* 0x0000fd00ff217b82 */ /* 0x000ef00000000800 */
[----:B------:R-:W4:Y:S02]  /*2410*/  @P0 LDC.64 R4, c[0x0][0x9f8] ;  /* 0x00027e00ff040b82 */ /* 0x000f240000000a00 */
[----:B----4-:R-:W-:-:S05]  /*2420*/  @P0 IMAD.WIDE R4, R27, 0x4, R4 ;  /* 0x000000041b040825 */ /* 0x010fca00078e0204 */
[----:B------:R4:W2:Y:S01]  /*2430*/  @P0 LDG.E R27, desc[UR42][R4.64] ;  /* 0x0000002a041b0981 */ /* 0x0008a2000c1e1900 */
[----:B------:R-:W-:Y:S01]  /*2440*/  SHF.R.S32.HI R39, RZ, 0x1f, R28 ;  /* 0x0000001fff277819 */ /* 0x000fe2000001141c */
[-C--:B0-----:R-:W-:Y:S01]  /*2450*/  IMAD.WIDE.U32 R6, R28, R98.reuse, RZ ;  /* 0x000000621c067225 */ /* 0x081fe200078e00ff */
[----:B------:R-:W-:Y:S02]  /*2460*/  ISETP.NE.U32.AND P0, PT, RZ, UR4, PT ;  /* 0x00000004ff007c0c */ /* 0x000fe4000bf05070 */
[----:B-1----:R-:W-:Y:S01]  /*2470*/  SHF.R.U32.HI R30, RZ, 0x7, R30 ;  /* 0x00000007ff1e7819 */ /* 0x002fe2000001161e */
[-C--:B------:R-:W-:Y:S01]  /*2480*/  IMAD R0, R39, R98.reuse, RZ ;  /* 0x0000006227007224 */ /* 0x080fe200078e02ff */
[----:B------:R-:W-:Y:S01]  /*2490*/  ISETP.NE.AND.EX P0, PT, RZ, UR5, PT, P0 ;  /* 0x00000005ff007c0c */ /* 0x000fe2000bf05300 */
[----:B------:R-:W-:Y:S01]  /*24a0*/  ULDC.64 UR4, c[0x0][0x308] ;  /* 0x0000c20000047ab9 */ /* 0x000fe20000000a00 */
[----:B------:R-:W-:Y:S01]  /*24b0*/  ISETP.NE.AND P6, PT, R30, 0x1, PT ;  /* 0x000000011e00780c */ /* 0x000fe20003fc5270 */
[----:B------:R-:W-:Y:S01]  /*24c0*/  IMAD R3, R28, R99, R0 ;  /* 0x000000631c037224 */ /* 0x000fe200078e0200 */
[----:B---3--:R-:W-:Y:S01]  /*24d0*/  ISETP.GE.AND P1, PT, R16, R33, PT ;  /* 0x000000211000720c */ /* 0x008fe20003f26270 */
[----:B------:R-:W-:Y:S01]  /*24e0*/  IMAD.SHL.U32 R32, R23, 0x40, RZ ;  /* 0x0000004017207824 */ /* 0x000fe200078e00ff */
[----:B-----5:R-:W-:Y:S01]  /*24f0*/  SHF.R.S32.HI R29, RZ, 0x1f, R112 ;  /* 0x0000001fff1d7819 */ /* 0x020fe20000011470 */
[----:B------:R-:W-:Y:S01]  /*2500*/  IMAD.IADD R7, R7, 0x1, R3 ;  /* 0x0000000107077824 */ /* 0x000fe200078e0203 */
[----:B------:R-:W-:Y:S01]  /*2510*/  SHF.R.U32.HI R31, RZ, 0x3, R198 ;  /* 0x00000003ff1f7819 */ /* 0x000fe200000116c6 */
[----:B------:R-:W-:Y:S01]  /*2520*/  IMAD.SHL.U32 R88, R98, 0x20, RZ ;  /* 0x0000002062587824 */ /* 0x000fe200078e00ff */
[----:B------:R-:W-:Y:S01]  /*2530*/  SHF.R.U32.HI R21, RZ, 0x3, R197 ;  /* 0x00000003ff157819 */ /* 0x000fe200000116c5 */
[----:B----4-:R-:W-:Y:S01]  /*2540*/  IMAD.WIDE.U32 R4, R206, UR4, R6 ;  /* 0x00000004ce047c25 */ /* 0x010fe2000f8e0006 */
[----:B------:R-:W-:Y:S01]  /*2550*/  SHF.L.U64.HI R89, R98, 0x5, R99 ;  /* 0x0000000562597819 */ /* 0x000fe20000010263 */
[----:B------:R-:W0:Y:S01]  /*2560*/  LDC.64 R6, c[0x0][0x3f8] ;  /* 0x0000fe00ff067b82 */ /* 0x000e220000000a00 */
[----:B------:R-:W-:Y:S01]  /*2570*/  SHF.R.S32.HI R116, RZ, 0x1f, R212 ;  /* 0x0000001fff747819 */ /* 0x000fe200000114d4 */
[----:B------:R-:W-:Y:S01]  /*2580*/  IMAD R5, R206, UR5, R5 ;  /* 0x00000005ce057c24 */ /* 0x000fe2000f8e0205 */
[----:B------:R-:W-:Y:S01]  /*2590*/  ULDC.64 UR4, c[0x0][0x310] ;  /* 0x0000c40000047ab9 */ /* 0x000fe20000000a00 */
[----:B------:R-:W-:Y:S01]  /*25a0*/  IMAD.WIDE.U32 R126, R23, R98, R88 ;  /* 0x00000062177e7225 */ /* 0x000fe200078e0058 */
[----:B------:R-:W-:-:S02]  /*25b0*/  SHF.R.S32.HI R115, RZ, 0x1f, R211 ;  /* 0x0000001fff737819 */ /* 0x000fc400000114d3 */
[----:B------:R-:W-:Y:S01]  /*25c0*/  SHF.R.S32.HI R114, RZ, 0x1f, R210 ;  /* 0x0000001fff727819 */ /* 0x000fe200000114d2 */
[----:B------:R-:W-:-:S04]  /*25d0*/  IMAD.WIDE.U32 R40, R23, R98, R16 ;  /* 0x0000006217287225 */ /* 0x000fc800078e0010 */
[----:B------:R-:W-:Y:S02]  /*25e0*/  VIADD R122, R30, 0x8 ;  /* 0x000000081e7a7836 */ /* 0x000fe40000000000 */
[----:B------:R-:W-:Y:S02]  /*25f0*/  IMAD.SHL.U32 R110, R33, 0x2, RZ ;  /* 0x00000002216e7824 */ /* 0x000fe400078e00ff */
[----:B------:R-:W-:Y:S02]  /*2600*/  IMAD.SHL.U32 R123, R98, 0x80, RZ ;  /* 0x00000080627b7824 */ /* 0x000fe400078e00ff */
[CC--:B0-----:R-:W-:Y:S01]  /*2610*/  IMAD.WIDE.U32 R92, R23.reuse, R6.reuse, R18 ;  /* 0x00000006175c7225 */ /* 0x0c1fe200078e0012 */
[C-C-:B------:R-:W-:Y:S02]  /*2620*/  SHF.L.U64.HI R15, R6.reuse, 0x6, R7.reuse ;  /* 0x00000006060f7819 */ /* 0x140fe40000010207 */
[----:B------:R-:W-:Y:S01]  /*2630*/  SHF.L.U64.HI R14, R6, 0x7, R7 ;  /* 0x00000007060e7819 */ /* 0x000fe20000010207 */
[----:B------:R-:W-:-:S04]  /*2640*/  IMAD.WIDE.U32 R90, R23, R6, R16 ;  /* 0x00000006175a7225 */ /* 0x000fc800078e0010 */
[----:B------:R-:W-:Y:S02]  /*2650*/  IMAD R12, R29, R6, RZ ;  /* 0x000000061d0c7224 */ /* 0x000fe400078e02ff */
[----:B------:R-:W-:Y:S02]  /*2660*/  IMAD.SHL.U32 R13, R6, 0x20, RZ ;  /* 0x00000020060d7824 */ /* 0x000fe400078e00ff */
[----:B------:R-:W-:Y:S02]  /*2670*/  IMAD R35, R112, R7, R12 ;  /* 0x0000000770237224 */ /* 0x000fe400078e020c */
[----:B------:R-:W-:Y:S01]  /*2680*/  IMAD.SHL.U32 R12, R6, 0x40, RZ ;  /* 0x00000040060c7824 */ /* 0x000fe200078e00ff */
[----:B--2---:R-:W-:-:S04]  /*2690*/  LOP3.LUT R20, R20, 0xfffffffe, RZ, 0xc0, !PT ;  /* 0xfffffffe14147812 */ /* 0x004fc800078ec0ff */
[----:B------:R-:W-:-:S05]  /*26a0*/  @P1 LOP3.LUT R20, R20, 0x1, RZ, 0xfc, !PT ;  /* 0x0000000114141812 */ /* 0x000fca00078efcff */
[----:B------:R0:W-:Y:S02]  /*26b0*/  STL [R1+0x10], R20 ;  /* 0x0000101401007387 */ /* 0x0001e40000100800 */
[----:B0-----:R-:W-:Y:S02]  /*26c0*/  SHF.R.U32.HI R20, RZ, 0x3, R196 ;  /* 0x00000003ff147819 */ /* 0x001fe400000116c4 */
[----:B------:R-:W-:Y:S02]  /*26d0*/  SHF.R.S32.HI R0, RZ, 0x1f, R27 ;  /* 0x0000001fff007819 */ /* 0x000fe4000001141b */
[----:B------:R-:W-:Y:S02]  /*26e0*/  SEL R27, R27, RZ, !P0 ;  /* 0x000000ff1b1b7207 */ /* 0x000fe40004000000 */
[----:B------:R-:W-:Y:S02]  /*26f0*/  SEL R3, R0, RZ, !P0 ;  /* 0x000000ff00037207 */ /* 0x000fe40004000000 */
[----:B------:R-:W-:Y:S01]  /*2700*/  IADD3 R42, P0, R23, R28, RZ ;  /* 0x0000001c172a7210 */ /* 0x000fe20007f1e0ff */
[----:B------:R-:W-:Y:S01]  /*2710*/  IMAD.WIDE.U32 R96, R27, UR4, R4 ;  /* 0x000000041b607c25 */ /* 0x000fe2000f8e0004 */
[----:B------:R-:W-:Y:S01]  /*2720*/  SHF.L.U64.HI R28, R98, 0x6, R99 ;  /* 0x00000006621c7819 */ /* 0x000fe20000010263 */
[----:B------:R-:W0:Y:S02]  /*2730*/  LDC.64 R4, c[0x0][0x408] ;  /* 0x00010200ff047b82 */ /* 0x000e240000000a00 */
[----:B------:R-:W-:-:S02]  /*2740*/  IMAD R0, R3, UR4, RZ ;  /* 0x0000000403007c24 */ /* 0x000fc4000f8e02ff */
[----:B------:R-:W-:Y:S01]  /*2750*/  IMAD.X R43, R216, 0x1, R39, P0 ;  /* 0x00000001d82b7824 */ /* 0x000fe200000e0627 */
[----:B------:R-:W-:Y:S01]  /*2760*/  IADD3 R39, P3, R96, 0x40, RZ ;  /* 0x0000004060277810 */ /* 0x000fe20007f7e0ff */
[----:B------:R-:W-:Y:S01]  /*2770*/  IMAD R37, R27, UR5, R0 ;  /* 0x000000051b257c24 */ /* 0x000fe2000f8e0200 */
[----:B------:R-:W-:Y:S05]  /*2780*/  @!P6 WARPSYNC.ALL ;  /* 0x000000000000e948 */ /* 0x000fea0003800000 */
[----:B------:R-:W-:Y:S01]  /*2790*/  ULDC.64 UR4, c[0x0][0x330] ;  /* 0x0000cc0000047ab9 */ /* 0x000fe20000000a00 */
[----:B------:R-:W-:Y:S01]  /*27a0*/  IMAD.IADD R36, R97, 0x1, R37 ;  /* 0x0000000161247824 */ /* 0x000fe200078e0225 */
[----:B------:R-:W-:Y:S01]  /*27b0*/  @!P6 BAR.SYNC.DEFER_BLOCKING 0x9, 0x100 ;  /* 0x024400000000eb1d */ /* 0x000fe20000010000 */
[----:B------:R-:W-:Y:S01]  /*27c0*/  IMAD.WIDE.U32 R8, R206, UR4, R16 ;  /* 0x00000004ce087c25 */ /* 0x000fe2000f8e0010 */
[----:B------:R-:W-:-:S03]  /*27d0*/  IADD3 R37, P0, R96, R40, RZ ;  /* 0x0000002860257210 */ /* 0x000fc60007f1e0ff */
[----:B------:R-:W-:Y:S01]  /*27e0*/  IMAD R9, R206, UR5, R9 ;  /* 0x00000005ce097c24 */ /* 0x000fe2000f8e0209 */
[----:B------:R-:W-:Y:S01]  /*27f0*/  ULDC.64 UR4, c[0x0][0x338] ;  /* 0x0000ce0000047ab9 */ /* 0x000fe20000000a00 */
[----:B------:R-:W-:Y:S02]  /*2800*/  IMAD.X R104, RZ, RZ, R36, P3 ;  /* 0x000000ffff687224 */ /* 0x000fe400018e0624 */
[----:B------:R-:W-:Y:S01]  /*2810*/  IMAD R0, R3, UR4, RZ ;  /* 0x0000000403007c24 */ /* 0x000fe2000f8e02ff */
[----:B------:R-:W-:Y:S01]  /*2820*/  SEL R3, R33, RZ, P1 ;  /* 0x000000ff21037207 */ /* 0x000fe20000800000 */
[C---:B------:R-:W-:Y:S01]  /*2830*/  IMAD.WIDE.U32 R94, R27.reuse, UR4, R8 ;  /* 0x000000041b5e7c25 */ /* 0x040fe2000f8e0008 */
[----:B------:R-:W-:Y:S02]  /*2840*/  ULDC UR4, c[0x0][0x2f4] ;  /* 0x0000bd0000047ab9 */ /* 0x000fe40000000800 */
[C---:B------:R-:W-:Y:S01]  /*2850*/  IADD3 R3, R16.reuse, R3, RZ ;  /* 0x0000000310037210 */ /* 0x040fe20007ffe0ff */
[----:B------:R-:W-:Y:S01]  /*2860*/  IMAD R47, R27, UR5, R0 ;  /* 0x000000051b2f7c24 */ /* 0x000fe2000f8e0200 */
[----:B------:R-:W-:Y:S01]  /*2870*/  ISETP.GE.AND P2, PT, R16, UR4, PT ;  /* 0x0000000410007c0c */ /* 0x000fe2000bf46270 */
[----:B------:R-:W-:-:S02]  /*2880*/  IMAD R0, R216, R6, RZ ;  /* 0x00000006d8007224 */ /* 0x000fc400078e02ff */
[----:B0-----:R-:W-:-:S04]  /*2890*/  IMAD.WIDE.U32 R86, R23, R4, R18 ;  /* 0x0000000417567225 */ /* 0x001fc800078e0012 */
[C---:B------:R-:W-:Y:S02]  /*28a0*/  IMAD R9, R23.reuse, R7, R0 ;  /* 0x0000000717097224 */ /* 0x040fe400078e0200 */
[-C--:B------:R-:W-:Y:S02]  /*28b0*/  IMAD R0, R216, R4.reuse, RZ ;  /* 0x00000004d8007224 */ /* 0x080fe400078e02ff */
[----:B------:R-:W-:-:S04]  /*28c0*/  IMAD.WIDE.U32 R84, R23, R4, R16 ;  /* 0x0000000417547225 */ /* 0x000fc800078e0010 */
[----:B------:R-:W-:Y:S01]  /*28d0*/  IMAD R11, R23, R5, R0 ;  /* 0x00000005170b7224 */ /* 0x000fe200078e0200 */
[----:B------:R-:W-:Y:S01]  /*28e0*/  SHF.R.S32.HI R0, RZ, 0x1f, R3 ;  /* 0x0000001fff007819 */ /* 0x000fe20000011403 */
[----:B------:R-:W-:Y:S02]  /*28f0*/  IMAD.IADD R93, R93, 0x1, R9 ;  /* 0x000000015d5d7824 */ /* 0x000fe400078e0209 */
[----:B------:R-:W-:Y:S01]  /*2900*/  IMAD.IADD R91, R9, 0x1, R91 ;  /* 0x00000001095b7824 */ /* 0x000fe200078e025b */
[CC--:B------:R-:W-:Y:S01]  /*2910*/  LEA.HI R45, R0.reuse, R3.reuse, RZ, 0x3 ;  /* 0x00000003002d7211 */ /* 0x0c0fe200078f18ff */
[----:B------:R-:W-:Y:S01]  /*2920*/  IMAD.IADD R87, R87, 0x1, R11 ;  /* 0x0000000157577824 */ /* 0x000fe200078e020b */
[----:B------:R-:W-:Y:S01]  /*2930*/  LEA.HI R8, R0, R3, RZ, 0x6 ;  /* 0x0000000300087211 */ /* 0x000fe200078f30ff */
[----:B------:R-:W-:Y:S01]  /*2940*/  IMAD.IADD R85, R11, 0x1, R85 ;  /* 0x000000010b557824 */ /* 0x000fe200078e0255 */
[----:B------:R-:W-:Y:S01]  /*2950*/  LOP3.LUT R0, R45, 0x38, RZ, 0xc0, !PT ;  /* 0x000000382d007812 */ /* 0x000fe200078ec0ff */
[----:B------:R-:W-:Y:S01]  /*2960*/  IMAD R29, R29, R4, RZ ;  /* 0x000000041d1d7224 */ /* 0x000fe200078e02ff */
[--C-:B------:R-:W-:Y:S01]  /*2970*/  LOP3.LUT R9, R198, 0x38, R45.reuse, 0xf8, !PT ;  /* 0x00000038c6097812 */ /* 0x100fe200078ef82d */
[----:B------:R-:W-:Y:S01]  /*2980*/  IMAD.SHL.U32 R8, R8, 0x80, RZ ;  /* 0x0000008008087824 */ /* 0x000fe200078e00ff */
[----:B------:R-:W-:Y:S01]  /*2990*/  LOP3.LUT R10, R197, 0x38, R45, 0xf8, !PT ;  /* 0x00000038c50a7812 */ /* 0x000fe200078ef82d */
[----:B------:R-:W-:Y:S01]  /*29a0*/  IMAD.WIDE.U32 R92, R112, R6, R92 ;  /* 0x00000006705c7225 */ /* 0x000fe200078e005c */
[----:B------:R-:W-:-:S02]  /*29b0*/  LOP3.LUT R11, R196, 0x38, R45, 0xf8, !PT ;  /* 0x00000038c40b7812 */ /* 0x000fc400078ef82d */
[----:B------:R-:W-:Y:S01]  /*29c0*/  LOP3.LUT R3, R0, 0x1c0, R32, 0xf8, !PT ;  /* 0x000001c000037812 */ /* 0x000fe200078ef820 */
[----:B------:R-:W-:Y:S01]  /*29d0*/  IMAD R0, R216, R98, RZ ;  /* 0x00000062d8007224 */ /* 0x000fe200078e02ff */
[----:B------:R-:W-:Y:S01]  /*29e0*/  LOP3.LUT R8, R8, 0xffffe000, RZ, 0xc0, !PT ;  /* 0xffffe00008087812 */ /* 0x000fe200078ec0ff */
[----:B------:R-:W-:Y:S01]  /*29f0*/  IMAD.WIDE.U32 R90, R112, R6, R90 ;  /* 0x00000006705a7225 */ /* 0x000fe200078e005a */
[----:B------:R-:W-:Y:S02]  /*2a00*/  LOP3.LUT R9, R9, R31, RZ, 0x3c, !PT ;  /* 0x0000001f09097212 */ /* 0x000fe400078e3cff */
[----:B------:R-:W-:Y:S01]  /*2a10*/  LOP3.LUT R27, R10, R21, RZ, 0x3c, !PT ;  /* 0x000000150a1b7212 */ /* 0x000fe200078e3cff */
[----:B------:R-:W-:Y:S01]  /*2a20*/  IMAD R31, R23, R99, R0 ;  /* 0x00000063171f7224 */ /* 0x000fe200078e0200 */
[----:B------:R-:W-:Y:S01]  /*2a30*/  LOP3.LUT R11, R11, R20, RZ, 0x3c, !PT ;  /* 0x000000140b0b7212 */ /* 0x000fe200078e3cff */
[C---:B------:R-:W-:Y:S01]  /*2a40*/  IMAD R101, R112.reuse, R5, R29 ;  /* 0x0000000570657224 */ /* 0x040fe200078e021d */
[----:B------:R-:W-:Y:S01]  /*2a50*/  LOP3.LUT R3, R3, R202, RZ, 0x3c, !PT ;  /* 0x000000ca03037212 */ /* 0x000fe200078e3cff */
[----:B------:R-:W-:Y:S01]  /*2a60*/  IMAD.WIDE.U32 R86, R112, R4, R86 ;  /* 0x0000000470567225 */ /* 0x000fe200078e0056 */
[----:B------:R-:W-:-:S02]  /*2a70*/  IADD3 R108, R9, R8, R201 ;  /* 0x00000008096c7210 */ /* 0x000fc40007ffe0c9 */
[----:B------:R-:W-:Y:S01]  /*2a80*/  IADD3 R27, R27, R8, R200 ;  /* 0x000000081b1b7210 */ /* 0x000fe20007ffe0c8 */
[----:B------:R-:W-:Y:S01]  /*2a90*/  IMAD.WIDE.U32 R84, R112, R4, R84 ;  /* 0x0000000470547225 */ /* 0x000fe200078e0054 */
[-C--:B------:R-:W-:Y:S02]  /*2aa0*/  IADD3 R21, R11, R8.reuse, R199 ;  /* 0x000000080b157210 */ /* 0x080fe40007ffe0c7 */
[----:B------:R-:W-:Y:S01]  /*2ab0*/  IADD3 R109, R3, R8, R203 ;  /* 0x00000008036d7210 */ /* 0x000fe20007ffe0cb */
[C---:B------:R-:W-:Y:S01]  /*2ac0*/  IMAD.SHL.U32 R11, R6.reuse, 0x80, RZ ;  /* 0x00000080060b7824 */ /* 0x040fe200078e00ff */
[----:B------:R-:W-:Y:S01]  /*2ad0*/  SHF.L.U64.HI R20, R6, 0x5, R7 ;  /* 0x0000000506147819 */ /* 0x000fe20000010207 */
[C---:B------:R-:W-:Y:S01]  /*2ae0*/  IMAD.SHL.U32 R7, R4.reuse, 0x20, RZ ;  /* 0x0000002004077824 */ /* 0x040fe200078e00ff */
[C---:B------:R-:W-:Y:S01]  /*2af0*/  SHF.L.U64.HI R10, R4.reuse, 0x5, R5 ;  /* 0x00000005040a7819 */ /* 0x040fe20000010205 */
[----:B------:R-:W-:Y:S01]  /*2b00*/  IMAD.IADD R34, R35, 0x1, R91 ;  /* 0x0000000123227824 */ /* 0x000fe200078e025b */
[C---:B------:R-:W-:Y:S01]  /*2b10*/  SHF.L.U64.HI R9, R4.reuse, 0x6, R5 ;  /* 0x0000000604097819 */ /* 0x040fe20000010205 */
[----:B------:R-:W-:Y:S01]  /*2b20*/  IMAD.IADD R106, R95, 0x1, R47 ;  /* 0x000000015f6a7824 */ /* 0x000fe200078e022f */
[C---:B------:R-:W-:Y:S01]  /*2b30*/  SHF.L.U64.HI R8, R4.reuse, 0x7, R5 ;  /* 0x0000000704087819 */ /* 0x040fe20000010205 */
[C---:B------:R-:W-:Y:S01]  /*2b40*/  IMAD.SHL.U32 R5, R4.reuse, 0x80, RZ ;  /* 0x0000008004057824 */ /* 0x040fe200078e00ff */
[----:B------:R-:W-:Y:S01]  /*2b50*/  SHF.L.U32 R6, R4, 0x6, RZ ;  /* 0x0000000604067819 */ /* 0x000fe200000006ff */
[----:B------:R-:W-:Y:S01]  /*2b60*/  IMAD.IADD R4, R31, 0x1, R127 ;  /* 0x000000011f047824 */ /* 0x000fe200078e027f */
[----:B------:R-:W-:Y:S01]  /*2b70*/  IADD3 R3, P1, R88, R126, RZ ;  /* 0x0000007e58037210 */ /* 0x000fe20007f3e0ff */
[----:B------:R-:W-:Y:S01]  /*2b80*/  IMAD.IADD R31, R41, 0x1, R31 ;  /* 0x00000001291f7824 */ /* 0x000fe200078e021f */
[----:B------:R-:W-:-:S02]  /*2b90*/  SHF.L.U64.HI R0, R98, 0x7, R99 ;  /* 0x0000000762007819 */ /* 0x000fc40000010263 */
[----:B------:R-:W-:Y:S01]  /*2ba0*/  LOP3.LUT R38, R45, 0xfffffff8, RZ, 0xc0, !PT ;  /* 0xfffffff82d267812 */ /* 0x000fe200078ec0ff */
[--C-:B------:R-:W-:Y:S01]  /*2bb0*/  IMAD.X R29, R4, 0x1, R89.reuse, P1 ;  /* 0x00000001041d7824 */ /* 0x100fe200008e0659 */
[----:B------:R-:W-:Y:S01]  /*2bc0*/  IADD3 R30, P1, R3, R88, RZ ;  /* 0x00000058031e7210 */ /* 0x000fe20007f3e0ff */
[----:B------:R-:W-:Y:S01]  /*2bd0*/  IMAD.X R99, R31, 0x1, R36, P0 ;  /* 0x000000011f637824 */ /* 0x000fe200000e0624 */
[----:B------:R-:W-:Y:S02]  /*2be0*/  IADD3 R100, P0, R37, 0x40, RZ ;  /* 0x0000004025647810 */ /* 0x000fe40007f1e0ff */
[----:B------:R-:W-:Y:S01]  /*2bf0*/  IADD3 R33, R93, R35, RZ ;  /* 0x000000235d217210 */ /* 0x000fe20007ffe0ff */
[----:B------:R-:W-:Y:S01]  /*2c00*/  IMAD.X R32, R29, 0x1, R89, P1 ;  /* 0x000000011d207824 */ /* 0x000fe200008e0659 */
[----:B------:R-:W-:Y:S01]  /*2c10*/  ISETP.GE.AND P1, PT, R190, UR4, PT ;  /* 0x00000004be007c0c */ /* 0x000fe2000bf26270 */
[----:B------:R-:W-:Y:S01]  /*2c20*/  IMAD.IADD R35, R87, 0x1, R101 ;  /* 0x0000000157237824 */ /* 0x000fe200078e0265 */
[----:B------:R-:W-:Y:S01]  /*2c30*/  SHF.R.S32.HI R102, RZ, 0x3, R45 ;  /* 0x00000003ff667819 */ /* 0x000fe2000001142d */
[----:B------:R-:W-:Y:S01]  /*2c40*/  IMAD.IADD R101, R101, 0x1, R85 ;  /* 0x0000000165657824 */ /* 0x000fe200078e0255 */
[----:B------:R-:W-:Y:S01]  /*2c50*/  SHF.R.S32.HI R103, RZ, 0x1f, R38 ;  /* 0x0000001fff677819 */ /* 0x000fe20000011426 */
[----:B------:R-:W-:-:S08]  /*2c60*/  IMAD.X R105, RZ, RZ, R99, P0 ;  /* 0x000000ffff697224 */ /* 0x000fd000000e0663 */
.L_x_7841:
[----:B------:R-:W2:Y:S01]  /*2c70*/  LDL.LU R44, [R1+0x10] ;  /* 0x00001000012c7983 */ /* 0x000ea20000300800 */
[----:B------:R-:W-:Y:S01]  /*2c80*/  VIADD R26, R26, 0xffffffff ;  /* 0xffffffff1a1a7836 */ /* 0x000fe20000000000 */
[----:B------:R-:W0:Y:S01]  /*2c90*/  LDC R121, c[0x0][0x3f4] ;  /* 0x0000fd00ff797b82 */ /* 0x000e220000000800 */
[----:B------:R-:W-:Y:S01]  /*2ca0*/  LEA R111, R184, R205, 0xe ;  /* 0x000000cdb86f7211 */ /* 0x000fe200078e70ff */
[----:B------:R-:W-:Y:S05]  /*2cb0*/  YIELD ;  /* 0x0000000000007946 */ /* 0x000fea0003800000 */
[----:B------:R-:W-:Y:S01]  /*2cc0*/  ISETP.GT.AND P3, PT, R26, R25, PT ;  /* 0x000000191a00720c */ /* 0x000fe20003f64270 */
[----:B------:R-:W-:Y:S01]  /*2cd0*/  BSSY B0, `(.L_x_7756) ;  /* 0x000059d000007945 */ /* 0x000fe20003800000 */
[----:B------:R-:W-:Y:S01]  /*2ce0*/  IMAD R111, R111, 0x2, R2 ;  /* 0x000000026f6f7824 */ /* 0x000fe200078e0202 */
[----:B0-----:R-:W-:-:S02]  /*2cf0*/  ISETP.GE.AND P0, PT, R121, 0x1, PT ;  /* 0x000000017900780c */ /* 0x001fc40003f06270 */
[----:B--2---:R-:W-:-:S08]  /*2d00*/  LOP3.LUT R44, R44, 0xfffffffb, RZ, 0xc0, !PT ;  /* 0xfffffffb2c2c7812 */ /* 0x004fd000078ec0ff */
[----:B------:R-:W-:-:S05]  /*2d10*/  @P3 LOP3.LUT R44, R44, 0x4, RZ, 0xfc, !PT ;  /* 0x000000042c2c3812 */ /* 0x000fca00078efcff */
[----:B------:R0:W-:Y:S01]  /*2d20*/  STL [R1+0x10], R44 ;  /* 0x0000102c01007387 */ /* 0x0001e20000100800 */
[----:B------:R-:W-:Y:S05]  /*2d30*/  @!P0 BRA `(.L_x_7757) ;  /* 0x0000005000d88947 */ /* 0x000fea0003800000 */
[----:B------:R-:W-:Y:S01]  /*2d40*/  ULDC.U8 UR4, c[0x0][0x410] ;  /* 0x0001040000047ab9 */ /* 0x000fe20000000000 */
[----:B0-----:R-:W-:Y:S01]  /*2d50*/  SHF.R.S32.HI R44, RZ, 0x1f, R26 ;  /* 0x0000001fff2c7819 */ /* 0x001fe2000001141a */
[-C--:B------:R-:W-:Y:S01]  /*2d60*/  IMAD R45, R0, R26.reuse, RZ ;  /* 0x0000001a002d7224 */ /* 0x080fe200078e02ff */
[----:B------:R-:W-:Y:S01]  /*2d70*/  ISETP.NE.AND P0, PT, RZ, UR4, PT ;  /* 0x00000004ff007c0c */ /* 0x000fe2000bf05270 */
[-C--:B------:R-:W-:Y:S02]  /*2d80*/  IMAD R46, R14, R26.reuse, RZ ;  /* 0x0000001a0e2e7224 */ /* 0x080fe400078e02ff */
[----:B------:R-:W-:Y:S02]  /*2d90*/  IMAD R47, R8, R26, RZ ;  /* 0x0000001a082f7224 */ /* 0x000fe400078e02ff */
[----:B------:R-:W-:Y:S02]  /*2da0*/  IMAD R113, R26, -0x80, R24 ;  /* 0xffffff801a717824 */ /* 0x000fe400078e0218 */
[----:B------:R-:W-:-:S02]  /*2db0*/  IMAD R45, R44, R123, R45 ;  /* 0x0000007b2c2d7224 */ /* 0x000fc400078e022d */
[C---:B------:R-:W-:Y:S01]  /*2dc0*/  IMAD R117, R44.reuse, R11, R46 ;  /* 0x0000000b2c757224 */ /* 0x040fe200078e022e */
[----:B------:R-:W-:Y:S01]  /*2dd0*/  VIMNMX R113, R113, 0x80, PT ;  /* 0x0000008071717848 */ /* 0x000fe20003fe0100 */
[----:B------:R-:W-:Y:S02]  /*2de0*/  IMAD R47, R44, R5, R47 ;  /* 0x000000052c2f7224 */ /* 0x000fe400078e022f */
[----:B------:R-:W-:-:S04]  /*2df0*/  IMAD.WIDE.U32 R118, R123, R26, RZ ;  /* 0x0000001a7b767225 */ /* 0x000fc800078e00ff */
[----:B------:R-:W-:-:S04]  /*2e00*/  IMAD.WIDE.U32 R78, R11, R26, RZ ;  /* 0x0000001a0b4e7225 */ /* 0x000fc800078e00ff */
[----:B------:R-:W-:-:S04]  /*2e10*/  IMAD.WIDE.U32 R76, R5, R26, RZ ;  /* 0x0000001a054c7225 */ /* 0x000fc800078e00ff */
[----:B------:R-:W-:Y:S02]  /*2e20*/  IMAD.IADD R120, R119, 0x1, R45 ;  /* 0x0000000177787824 */ /* 0x000fe400078e022d */
        /* <DEDUP_REMOVED lines=31> */
.L_x_7760:
[----:B------:R-:W-:Y:S05]  /*3020*/  BSYNC B1 ;  /* 0x0000000000017941 */ /* 0x000fea0003800000 */
.L_x_7759:
[----:B------:R-:W-:Y:S01]  /*3030*/  ISETP.GE.AND P4, PT, R212, R113, PT ;  /* 0x00000071d400720c */ /* 0x000fe20003f86270 */
[----:B0----5:R-:W-:Y:S01]  /*3040*/  IMAD.MOV.U32 R44, RZ, RZ, R72 ;  /* 0x000000ffff2c7224 */ /* 0x021fe200078e0048 */
[----:B------:R-:W-:Y:S01]  /*3050*/  MOV R47, R81 ;  /* 0x00000051002f7202 */ /* 0x000fe20000000f00 */
[----:B------:R-:W-:Y:S01]  /*3060*/  IMAD.MOV.U32 R45, RZ, RZ, R73 ;  /* 0x000000ffff2d7224 */ /* 0x000fe200078e0049 */
[----:B------:R-:W-:Y:S01]  /*3070*/  BSSY B1, `(.L_x_7761) ;  /* 0x0000023000017945 */ /* 0x000fe20003800000 */
[----:B------:R-:W-:Y:S01]  /*3080*/  IMAD.MOV.U32 R46, RZ, RZ, R80 ;  /* 0x000000ffff2e7224 */ /* 0x000fe200078e0050 */
[----:B------:R-:W-:Y:S02]  /*3090*/  CS2R R68, SRZ ;  /* 0x0000000000447805 */ /* 0x000fe4000001ff00 */
[----:B------:R-:W-:Y:S02]  /*30a0*/  CS2R R66, SRZ ;  /* 0x0000000000427805 */ /* 0x000fe4000001ff00 */
[----:B------:R-:W-:Y:S01]  /*30b0*/  PRMT R131, R44, 0x5410, R45 ;  /* 0x000054102c837816 */ /* 0x000fe2000000002d */
[----:B------:R-:W-:Y:S01]  /*30c0*/  IMAD.MOV.U32 R44, RZ, RZ, R74 ;  /* 0x000000ffff2c7224 */ /* 0x000fe200078e004a */
[----:B------:R-:W-:Y:S01]  /*30d0*/  PRMT R140, R47, 0x5410, R46 ;  /* 0x000054102f8c7816 */ /* 0x000fe2000000002e */
[----:B------:R-:W-:Y:S01]  /*30e0*/  IMAD.MOV.U32 R45, RZ, RZ, R75 ;  /* 0x000000ffff2d7224 */ /* 0x000fe200078e004b */
[----:B------:R-:W-:Y:S01]  /*30f0*/  CS2R R70, SRZ ;  /* 0x0000000000467805 */ /* 0x000fe2000001ff00 */
[----:B------:R-:W-:-:S02]  /*3100*/  IMAD.MOV.U32 R46, RZ, RZ, R82 ;  /* 0x000000ffff2e7224 */ /* 0x000fc400078e0052 */
[----:B------:R-:W-:Y:S01]  /*3110*/  IMAD.MOV.U32 R47, RZ, RZ, R83 ;  /* 0x000000ffff2f7224 */ /* 0x000fe200078e0053 */
[----:B------:R-:W-:Y:S02]  /*3120*/  PRMT R132, R44, 0x5410, R45 ;  /* 0x000054102c847816 */ /* 0x000fe4000000002d */
[----:B------:R-:W-:Y:S02]  /*3130*/  PRMT R141, R46, 0x7610, R141 ;  /* 0x000076102e8d7816 */ /* 0x000fe4000000008d */
[----:B------:R-:W-:Y:S01]  /*3140*/  PRMT R144, R144, 0x5410, R47 ;  /* 0x0000541090907816 */ /* 0x000fe2000000002f */
[----:B------:R-:W-:Y:S06]  /*3150*/  @P4 BRA `(.L_x_7762) ;  /* 0x0000000000504947 */ /* 0x000fec0003800000 */
[----:B------:R-:W-:Y:S01]  /*3160*/  IADD3 R45, P0, P5, R92, R78, R13 ;  /* 0x0000004e5c2d7210 */ /* 0x000fe20007d1e00d */
[----:B------:R-:W-:Y:S01]  /*3170*/  ULDC.64 UR4, c[0x0][0x3e8] ;  /* 0x0000fa0000047ab9 */ /* 0x000fe20000000a00 */
[----:B------:R-:W-:Y:S02]  /*3180*/  CS2R R68, SRZ ;  /* 0x0000000000447805 */ /* 0x000fe4000001ff00 */
[----:B------:R-:W-:Y:S02]  /*3190*/  CS2R R70, SRZ ;  /* 0x0000000000467805 */ /* 0x000fe4000001ff00 */
        /* <DEDUP_REMOVED lines=16> */
.L_x_7762:
[----:B------:R-:W-:Y:S05]  /*32a0*/  BSYNC B1 ;  /* 0x0000000000017941 */ /* 0x000fea0003800000 */
.L_x_7761:
[----:B------:R-:W-:Y:S01]  /*32b0*/  ISETP.GE.AND P0, PT, R211, R113, PT ;  /* 0x00000071d300720c */ /* 0x000fe20003f06270 */
[----:B0----5:R-:W-:Y:S01]  /*32c0*/  IMAD.MOV.U32 R44, RZ, RZ, R64 ;  /* 0x000000ffff2c7224 */ /* 0x021fe200078e0040 */
[----:B------:R-:W-:Y:S01]  /*32d0*/  BSSY B1, `(.L_x_7763) ;  /* 0x000002a000017945 */ /* 0x000fe20003800000 */
[----:B------:R-:W-:Y:S01]  /*32e0*/  IMAD.MOV.U32 R45, RZ, RZ, R65 ;  /* 0x000000ffff2d7224 */ /* 0x000fe200078e0041 */
[----:B------:R-:W-:Y:S01]  /*32f0*/  CS2R R48, SRZ ;  /* 0x0000000000307805 */ /* 0x000fe2000001ff00 */
[----:B------:R-:W-:Y:S01]  /*3300*/  IMAD.MOV.U32 R46, RZ, RZ, R68 ;  /* 0x000000ffff2e7224 */ /* 0x000fe200078e0044 */
[----:B------:R-:W-:Y:S01]  /*3310*/  CS2R R56, SRZ ;  /* 0x0000000000387805 */ /* 0x000fe2000001ff00 */
        /* <DEDUP_REMOVED lines=9> */
[----:B------:R-:W-:Y:S02]  /*33b0*/  CS2R R58, SRZ ;  /* 0x00000000003a7805 */ /* 0x000fe4000001ff00 */
[----:B------:R-:W-:Y:S02]  /*33c0*/  CS2R R62, SRZ ;  /* 0x00000000003e7805 */ /* 0x000fe4000001ff00 */
[----:B------:R-:W-:-:S02]  /*33d0*/  CS2R R52, SRZ ;  /* 0x0000000000347805 */ /* 0x000fc4000001ff00 */
[----:B------:R-:W-:Y:S02]  /*33e0*/  CS2R R50, SRZ ;  /* 0x0000000000327805 */ /* 0x000fe4000001ff00 */
[----:B------:R-:W-:Y:S02]  /*33f0*/  PRMT R147, R46, 0x5410, R47 ;  /* 0x000054102e937816 */ /* 0x000fe4000000002f */
[----:B------:R-:W-:Y:S02]  /*3400*/  CS2R R54, SRZ ;  /* 0x0000000000367805 */ /* 0x000fe4000001ff00 */
[----:B------:R-:W-:Y:S01]  /*3410*/  P2R R128, PR, RZ, 0x1 ;  /* 0x00000001ff807803 */ /* 0x000fe20000000000 */
        /* <DEDUP_REMOVED lines=21> */
.L_x_7764:
[----:B------:R-:W-:Y:S05]  /*3570*/  BSYNC B1 ;  /* 0x0000000000017941 */ /* 0x000fea0003800000 */
.L_x_7763:
[----:B------:R-:W-:Y:S01]  /*3580*/  ISETP.GE.AND P5, PT, R210, R113, PT ;  /* 0x00000071d200720c */ /* 0x000fe20003fa6270 */
[----:B------:R-:W-:-:S12]  /*3590*/  BSSY B1, `(.L_x_7765) ;  /* 0x000001e000017945 */ /* 0x000fd80003800000 */
[----:B------:R-:W-:Y:S05]  /*35a0*/  @P5 BRA `(.L_x_7766) ;  /* 0x0000000000705947 */ /* 0x000fea0003800000 */
[----:B0-----:R-:W0:Y:S01]  /*35b0*/  LDC.64 R44, c[0x0][0x3f8] ;  /* 0x0000fe00ff2c7b82 */ /* 0x001e220000000a00 */
[----:B------:R-:W-:Y:S01]  /*35c0*/  IMAD.MOV.U32 R79, RZ, RZ, R117 ;  /* 0x000000ffff4f7224 */ /* 0x000fe200078e0075 */
[----:B------:R-:W-:Y:S01]  /*35d0*/  ULDC.64 UR4, c[0x0][0x3e8] ;  /* 0x0000fa0000047ab9 */ /* 0x000fe20000000a00 */
[----:B------:R-:W-:Y:S01]  /*35e0*/  IMAD.MOV.U32 R77, RZ, RZ, R107 ;  /* 0x000000ffff4d7224 */ /* 0x000fe200078e006b */
[----:B------:R-:W-:Y:S02]  /*35f0*/  CS2R R52, SRZ ;  /* 0x0000000000347805 */ /* 0x000fe4000001ff00 */
[----:B------:R-:W-:Y:S01]  /*3600*/  CS2R R54, SRZ ;  /* 0x0000000000367805 */ /* 0x000fe2000001ff00 */
        /* <DEDUP_REMOVED lines=22> */
.L_x_7766:
[----:B------:R-:W-:Y:S05]  /*3770*/  BSYNC B1 ;  /* 0x0000000000017941 */ /* 0x000fea0003800000 */
.L_x_7765:
[----:B01---5:R-:W-:Y:S01]  /*3780*/  IMAD.MOV.U32 R44, RZ, RZ, R56 ;  /* 0x000000ffff2c7224 */ /* 0x023fe200078e0038 */
[----:B------:R-:W-:Y:S01]  /*3790*/  UISETP.NE.AND UP0, UPT, UR45, 0x3, UPT ;  /* 0x000000032d00788c */ /* 0x000fe2000bf05270 */
        /* <DEDUP_REMOVED lines=19> */
[----:B------:R-:W-:-:S02]  /*38d0*/  IMAD.MOV.U32 R44, RZ, RZ, R50 ;  /* 0x000000ffff2c7224 */ /* 0x000fc400078e0032 */
[----:B------:R-:W-:Y:S01]  /*38e0*/  IMAD.MOV.U32 R45, RZ, RZ, R51 ;  /* 0x000000ffff2d7224 */ /* 0x000fe200078e0033 */
[----:B------:R-:W-:Y:S01]  /*38f0*/  PRMT R133, R46, 0x5410, R47 ;  /* 0x000054102e857816 */ /* 0x000fe2000000002f */
[----:B------:R-:W-:Y:S01]  /*3900*/  IMAD.MOV.U32 R46, RZ, RZ, R54 ;  /* 0x000000ffff2e7224 */ /* 0x000fe200078e0036 */
[----:B------:R-:W-:Y:S02]  /*3910*/  MOV R47, R55 ;  /* 0x00000037002f7202 */ /* 0x000fe40000000f00 */
[----:B------:R-:W-:Y:S02]  /*3920*/  PRMT R78, R45, 0x5410, R44 ;  /* 0x000054102d4e7816 */ /* 0x000fe4000000002c */
[----:B------:R-:W-:Y:S01]  /*3930*/  PRMT R134, R46, 0x5410, R47 ;  /* 0x000054102e867816 */ /* 0x000fe2000000002f */
[----:B------:R-:W-:Y:S06]  /*3940*/  @!P0 BRA `(.L_x_7767) ;  /* 0x0000000000048947 */ /* 0x000fec0003800000 */
[----:B------:R-:W-:Y:S01]  /*3950*/  BPT.TRAP 0x1 ;  /* 0x000000040000795c */ /* 0x000fe20000300000 */
.L_x_7767:
[----:B------:R-:W-:Y:S01]  /*3960*/  IMAD R107, R184, 0x8, R2 ;  /* 0x00000008b86b7824 */ /* 0x000fe200078e0202 */
[----:B------:R-:W-:Y:S01]  /*3970*/  SHF.L.U32 R117, R191, 0x1f, RZ ;  /* 0x0000001fbf757819 */ /* 0x000fe200000006ff */
[----:B------:R-:W-:Y:S03]  /*3980*/  BSSY B1, `(.L_x_7768) ;  /* 0x0000003000017945 */ /* 0x000fe60003800000 */
[----:B------:R-:W0:Y:S02]  /*3990*/  SYNCS.PHASECHK.TRANS64.TRYWAIT P6, [R107+URZ+0x28890], R117 ;  /* 0x028890756b0075a7 */ /* 0x000e2400080c017f */
[----:B0-----:R-:W-:Y:S05]  /*39a0*/  @!P6 BRA `(.L_x_7769) ;  /* 0x000002500064e947 */ /* 0x001fea0003800000 */
.L_x_8192:
[----:B------:R-:W-:Y:S05]  /*39b0*/  BSYNC B1 ;  /* 0x0000000000017941 */ /* 0x000fea0003800000 */
.L_x_7768:
[----:B------:R-:W-:Y:S04]  /*39c0*/  BSSY B1, `(.L_x_7770) ;  /* 0x0000072000017945 */ /* 0x000fe80003800000 */
[----:B------:R-:W-:Y:S05]  /*39d0*/  @P3 BRA `(.L_x_7771) ;  /* 0x0000000400c03947 */ /* 0x000fea0003800000 */
[----:B------:R-:W-:Y:S01]  /*39e0*/  IADD3 R137, P3, R40, R118, RZ ;  /* 0x0000007628897210 */ /* 0x000fe20007f7e0ff */
[----:B------:R-:W-:Y:S04]  /*39f0*/  BSSY B2, `(.L_x_7772) ;  /* 0x0000039000027945 */ /* 0x000fe80003800000 */
[----:B------:R-:W-:Y:S01]  /*3a00*/  IMAD.X R139, R120, 0x1, R31, P3 ;  /* 0x00000001788b7824 */ /* 0x000fe200018e061f */
[----:B------:R-:W-:Y:S07]  /*3a10*/  @P2 BRA `(.L_x_7773) ;  /* 0x0000000000d82947 */ /* 0x000fee0003800000 */
[----:B------:R1:W2:Y:S01]  /*3a20*/  LDS.128 R44, [R111+0x18400] ;  /* 0x018400006f2c7984 */ /* 0x0002a20000000c00 */
[----:B------:R-:W-:Y:S01]  /*3a30*/  IADD3 R77, P3, R137, R96, RZ ;  /* 0x00000060894d7210 */ /* 0x000fe20007f7e0ff */
[----:B------:R-:W-:Y:S04]  /*3a40*/  BSSY B3, `(.L_x_7774) ;  /* 0x000002f000037945 */ /* 0x000fe80003800000 */
[----:B------:R-:W-:Y:S01]  /*3a50*/  IMAD.X R138, R139, 0x1, R36, P3 ;  /* 0x000000018b8a7824 */ /* 0x000fe200018e0624 */
[----:B------:R-:W-:-:S13]  /*3a60*/  ISETP.GE.AND P3, PT, R18, R121, PT ;  /* 0x000000791200720c */ /* 0x000fda0003f66270 */
        /* <DEDUP_REMOVED lines=11> */
[----:B------:R-:W-:Y:S01]  /*3b20*/  SHF.R.U32.HI R76, RZ, 0x10, R83 ;  /* 0x00000010ff4c7819 */ /* 0x000fe20000011653 */
[----:B------:R-:W-:Y:S01]  /*3b30*/  FFMA.FTZ R82, R45, R80, R82 ;  /* 0x000000502d527223 */ /* 0x000fe20000010052 */
[----:B------:R-:W-:Y:S01]  /*3b40*/  SHF.R.U32.HI R80, RZ, 0x10, R81 ;  /* 0x00000010ff507819 */ /* 0x000fe20000011651 */
[--C-:B------:R-:W-:Y:S02]  /*3b50*/  HADD2.F32 R45, -RZ, R47.reuse.H1_H1 ;  /* 0x3000002fff2d7230 */ /* 0x100fe40000004100 */
[----:B------:R-:W-:Y:S01]  /*3b60*/  HADD2.F32 R76, -RZ, R76.H0_H0 ;  /* 0x2000004cff4c7230 */ /* 0x000fe20000004100 */
[----:B------:R-:W-:Y:S01]  /*3b70*/  F2FP.F16.F32.PACK_AB R82, R82, R143 ;  /* 0x0000008f5252723e */ /* 0x000fe200000000ff */
[----:B------:R-:W-:Y:S02]  /*3b80*/  HADD2.F32 R47, -RZ, R47.H0_H0 ;  /* 0x2000002fff2f7230 */ /* 0x000fe40000004100 */
[----:B------:R-:W-:-:S02]  /*3b90*/  HADD2.F32 R80, -RZ, R80.H0_H0 ;  /* 0x20000050ff507230 */ /* 0x000fc40000004100 */
[-C--:B------:R-:W-:Y:S01]  /*3ba0*/  FMUL.FTZ R146, R45, R76.reuse ;  /* 0x0000004c2d927220 */ /* 0x080fe20000410000 */
[--C-:B------:R-:W-:Y:S02]  /*3bb0*/  HADD2.F32 R81, -RZ, R140.reuse.H1_H1 ;  /* 0x3000008cff517230 */ /* 0x100fe40000004100 */
        /* <DEDUP_REMOVED lines=8> */
[-C--:B------:R-:W-:Y:S01]  /*3c40*/  FMUL.FTZ R83, R76, R47.reuse ;  /* 0x0000002f4c537220 */ /* 0x080fe20000410000 */
[----:B------:R-:W-:Y:S02]  /*3c50*/  IMAD.MOV.U32 R45, RZ, RZ, R82 ;  /* 0x000000ffff2d7224 */ /* 0x000fe400078e0052 */
[C---:B------:R-:W-:Y:S01]  /*3c60*/  FMUL.FTZ R47, R44.reuse, R47 ;  /* 0x0000002f2c2f7220 */ /* 0x040fe20000410000 */
[-C--:B------:R-:W-:Y:S01]  /*3c70*/  FFMA.FTZ R83, R44, R81.reuse, -R83 ;  /* 0x000000512c537223 */ /* 0x080fe20000010853 */
[----:B------:R-:W-:Y:S02]  /*3c80*/  HADD2.F32 R44, -RZ, R144.H1_H1 ;  /* 0x30000090ff2c7230 */ /* 0x000fe40000004100 */
[----:B------:R-:W-:Y:S01]  /*3c90*/  FFMA.FTZ R76, R76, R81, R47 ;  /* 0x000000514c4c7223 */ /* 0x000fe2000001002f */
[----:B------:R-:W-:-:S02]  /*3ca0*/  HADD2.F32 R47, -RZ, R46.H1_H1 ;  /* 0x3000002eff2f7230 */ /* 0x000fc40000004100 */
[----:B------:R-:W-:-:S03]  /*3cb0*/  HADD2.F32 R81, -RZ, R46.H0_H0 ;  /* 0x2000002eff517230 */ /* 0x000fc60000004100 */
[-C--:B------:R-:W-:Y:S02]  /*3cc0*/  FMUL.FTZ R46, R47, R44.reuse ;  /* 0x0000002c2f2e7220 */ /* 0x080fe40000410000 */
[C---:B------:R-:W-:Y:S02]  /*3cd0*/  FMUL.FTZ R44, R81.reuse, R44 ;  /* 0x0000002c512c7220 */ /* 0x040fe40000410000 */
[-C--:B------:R-:W-:Y:S02]  /*3ce0*/  FFMA.FTZ R46, R81, R140.reuse, -R46 ;  /* 0x0000008c512e7223 */ /* 0x080fe4000001082e */
[----:B------:R-:W-:Y:S01]  /*3cf0*/  FFMA.FTZ R47, R47, R140, R44 ;  /* 0x0000008c2f2f7223 */ /* 0x000fe2000001002c */
[----:B------:R-:W-:-:S04]  /*3d00*/  F2FP.F16.F32.PACK_AB R44, R76, R83 ;  /* 0x000000534c2c723e */ /* 0x000fc800000000ff */
[----:B------:R-:W-:Y:S01]  /*3d10*/  F2FP.F16.F32.PACK_AB R46, R47, R46 ;  /* 0x0000002e2f2e723e */ /* 0x000fe200000000ff */
[----:B------:R-:W-:-:S07]  /*3d20*/  IMAD.MOV.U32 R47, RZ, RZ, R146 ;  /* 0x000000ffff2f7224 */ /* 0x000fce00078e0092 */
.L_x_7775:
[----:B------:R-:W-:Y:S05]  /*3d30*/  BSYNC B3 ;  /* 0x0000000000037941 */ /* 0x000fea0003800000 */
.L_x_7774:
[----:B------:R-:W-:Y:S02]  /*3d40*/  ULDC.64 UR4, c[0x0][0x2e8] ;  /* 0x0000ba0000047ab9 */ /* 0x000fe40000000a00 */
[----:B------:R-:W-:-:S04]  /*3d50*/  LEA R76, P3, R77, UR4, 0x1 ;  /* 0x000000044d4c7c11 */ /* 0x000fc8000f8608ff */
[----:B------:R-:W-:-:S05]  /*3d60*/  LEA.HI.X R77, R77, UR5, R138, 0x1, P3 ;  /* 0x000000054d4d7c11 */ /* 0x000fca00098f0c8a */
[----:B--2---:R1:W-:Y:S04]  /*3d70*/  STG.E.128 desc[UR42][R76.64], R44 ;  /* 0x0000002c4c007986 */ /* 0x0043e8000c101d2a */
.L_x_7773:
[----:B------:R-:W-:Y:S05]  /*3d80*/  BSYNC B2 ;  /* 0x0000000000027941 */ /* 0x000fea0003800000 */
.L_x_7772:
[----:B------:R-:W-:Y:S05]  /*3d90*/  @P1 BRA `(.L_x_7771) ;  /* 0x0000000000d01947 */ /* 0x000fea0003800000 */
[----:B-1----:R1:W2:Y:S01]  /*3da0*/  LDS.128 R44, [R111+0x1c400] ;  /* 0x01c400006f2c7984 */ /* 0x0022a20000000c00 */
[----:B------:R-:W-:Y:S01]  /*3db0*/  IADD3 R137, P3, R137, R39, RZ ;  /* 0x0000002789897210 */ /* 0x000fe20007f7e0ff */
[----:B------:R-:W-:Y:S04]  /*3dc0*/  BSSY B2, `(.L_x_7776) ;  /* 0x000002d000027945 */ /* 0x000fe80003800000 */
[----:B------:R-:W-:Y:S01]  /*3dd0*/  IMAD.X R76, R139, 0x1, R104, P3 ;  /* 0x000000018b4c7824 */ /* 0x000fe200018e0668 */
[----:B------:R-:W-:-:S13]  /*3de0*/  ISETP.GE.AND P3, PT, R185, R121, PT ;  /* 0x00000079b900720c */ /* 0x000fda0003f66270 */
[----:B-1----:R-:W-:Y:S05]  /*3df0*/  @P3 BRA `(.L_x_7777) ;  /* 0x0000000000a43947 */ /* 0x002fea0003800000 */
[--C-:B------:R-:W-:Y:S02]  /*3e00*/  SHF.R.U64 R80, R72, 0x10, R73.reuse ;  /* 0x0000001048507819 */ /* 0x100fe40000001249 */
[----:B------:R-:W-:Y:S01]  /*3e10*/  SHF.R.U32.HI R72, RZ, 0x10, R73 ;  /* 0x00000010ff487819 */ /* 0x000fe20000011649 */
[----:B--2---:R-:W-:Y:S01]  /*3e20*/  IMAD.MOV.U32 R73, RZ, RZ, R47 ;  /* 0x000000ffff497224 */ /* 0x004fe200078e002f */
[--C-:B------:R-:W-:Y:S01]  /*3e30*/  SHF.R.U64 R82, R74, 0x10, R75.reuse ;  /* 0x000000104a527819 */ /* 0x100fe2000000124b */
[--C-:B------:R-:W-:Y:S01]  /*3e40*/  HADD2.F32 R47, -RZ, R45.reuse.H1_H1 ;  /* 0x3000002dff2f7230 */ /* 0x100fe20000004100 */
[----:B------:R-:W-:Y:S01]  /*3e50*/  SHF.R.U32.HI R77, RZ, 0x10, R75 ;  /* 0x00000010ff4d7819 */ /* 0x000fe2000001164b */
[----:B------:R-:W-:Y:S02]  /*3e60*/  HADD2.F32 R45, -RZ, R45.H0_H0 ;  /* 0x2000002dff2d7230 */ /* 0x000fe40000004100 */
[----:B------:R-:W-:Y:S02]  /*3e70*/  HADD2.F32 R82, -RZ, R82.H0_H0 ;  /* 0x20000052ff527230 */ /* 0x000fe40000004100 */
[----:B------:R-:W-:-:S02]  /*3e80*/  HADD2.F32 R77, -RZ, R77.H0_H0 ;  /* 0x2000004dff4d7230 */ /* 0x000fc40000004100 */
[--C-:B------:R-:W-:Y:S02]  /*3e90*/  HADD2.F32 R74, -RZ, R73.reuse.H1_H1 ;  /* 0x30000049ff4a7230 */ /* 0x100fe40000004100 */
[----:B------:R-:W-:Y:S02]  /*3ea0*/  HADD2.F32 R73, -RZ, R73.H0_H0 ;  /* 0x20000049ff497230 */ /* 0x000fe40000004100 */
[----:B------:R-:W-:Y:S02]  /*3eb0*/  HADD2.F32 R80, -RZ, R80.H0_H0 ;  /* 0x20000050ff507230 */ /* 0x000fe40000004100 */
[-C--:B------:R-:W-:Y:S01]  /*3ec0*/  FMUL.FTZ R138, R74, R77.reuse ;  /* 0x0000004d4a8a7220 */ /* 0x080fe20000410000 */
[----:B------:R-:W-:Y:S02]  /*3ed0*/  HADD2.F32 R75, -RZ, R72.H0_H0 ;  /* 0x20000048ff4b7230 */ /* 0x000fe40000004100 */
[-C--:B------:R-:W-:Y:S01]  /*3ee0*/  FMUL.FTZ R72, R47, R82.reuse ;  /* 0x000000522f487220 */ /* 0x080fe20000410000 */
[----:B------:R-:W-:Y:S01]  /*3ef0*/  FMUL.FTZ R82, R45, R82 ;  /* 0x000000522d527220 */ /* 0x000fe20000410000 */
[----:B------:R-:W-:-:S02]  /*3f00*/  FMUL.FTZ R77, R73, R77 ;  /* 0x0000004d494d7220 */ /* 0x000fc40000410000 */
[-C--:B------:R-:W-:Y:S01]  /*3f10*/  FFMA.FTZ R45, R45, R80.reuse, -R72 ;  /* 0x000000502d2d7223 */ /* 0x080fe20000010848 */
[----:B------:R-:W-:Y:S01]  /*3f20*/  FFMA.FTZ R72, R47, R80, R82 ;  /* 0x000000502f487223 */ /* 0x000fe20000010052 */
[-C--:B------:R-:W-:Y:S01]  /*3f30*/  FFMA.FTZ R74, R74, R75.reuse, R77 ;  /* 0x0000004b4a4a7223 */ /* 0x080fe2000001004d */
[----:B------:R-:W-:Y:S01]  /*3f40*/  FFMA.FTZ R47, R73, R75, -R138 ;  /* 0x0000004b492f7223 */ /* 0x000fe2000001088a */
[--C-:B------:R-:W-:Y:S02]  /*3f50*/  HADD2.F32 R77, -RZ, R132.reuse.H0_H0 ;  /* 0x20000084ff4d7230 */ /* 0x100fe40000004100 */
[----:B------:R-:W-:Y:S01]  /*3f60*/  HADD2.F32 R132, -RZ, R132.H1_H1 ;  /* 0x30000084ff847230 */ /* 0x000fe20000004100 */
[----:B------:R-:W-:Y:S01]  /*3f70*/  F2FP.F16.F32.PACK_AB R45, R72, R45 ;  /* 0x0000002d482d723e */ /* 0x000fe200000000ff */
[----:B------:R-:W-:Y:S01]  /*3f80*/  HADD2.F32 R80, -RZ, R44.H1_H1 ;  /* 0x3000002cff507230 */ /* 0x000fe20000004100 */
[----:B------:R-:W-:Y:S01]  /*3f90*/  F2FP.F16.F32.PACK_AB R47, R74, R47 ;  /* 0x0000002f4a2f723e */ /* 0x000fe200000000ff */
[----:B------:R-:W-:-:S02]  /*3fa0*/  HADD2.F32 R75, -RZ, R46.H1_H1 ;  /* 0x3000002eff4b7230 */ /* 0x000fc40000004100 */
[----:B------:R-:W-:Y:S02]  /*3fb0*/  HADD2.F32 R44, -RZ, R44.H0_H0 ;  /* 0x2000002cff2c7230 */ /* 0x000fe40000004100 */
[-C--:B------:R-:W-:Y:S01]  /*3fc0*/  FMUL.FTZ R81, R80, R77.reuse ;  /* 0x0000004d50517220 */ /* 0x080fe20000410000 */
[----:B------:R-:W-:Y:S02]  /*3fd0*/  HADD2.F32 R46, -RZ, R46.H0_H0 ;  /* 0x2000002eff2e7230 */ /* 0x000fe40000004100 */
[CC--:B------:R-:W-:Y:S01]  /*3fe0*/  FMUL.FTZ R83, R75.reuse, R132.reuse ;  /* 0x000000844b537220 */ /* 0x0c0fe20000410000 */
[--C-:B------:R-:W-:Y:S02]  /*3ff0*/  HADD2.F32 R73, -RZ, R131.reuse.H0_H0 ;  /* 0x20000083ff497230 */ /* 0x100fe40000004100 */
        /* <DEDUP_REMOVED lines=9> */
.L_x_7777:
[----:B------:R-:W-:Y:S05]  /*4090*/  BSYNC B2 ;  /* 0x0000000000027941 */ /* 0x000fea0003800000 */
.L_x_7776:
[----:B------:R-:W-:Y:S02]  /*40a0*/  ULDC.64 UR4, c[0x0][0x2e8] ;  /* 0x0000ba0000047ab9 */ /* 0x000fe40000000a00 */
[----:B------:R-:W-:-:S04]  /*40b0*/  LEA R72, P3, R137, UR4, 0x1 ;  /* 0x0000000489487c11 */ /* 0x000fc8000f8608ff */
[----:B------:R-:W-:-:S05]  /*40c0*/  LEA.HI.X R73, R137, UR5, R76, 0x1, P3 ;  /* 0x0000000589497c11 */ /* 0x000fca00098f0c4c */
[----:B--2---:R2:W-:Y:S04]  /*40d0*/  STG.E.128 desc[UR42][R72.64], R44 ;  /* 0x0000002c48007986 */ /* 0x0045e8000c101d2a */
.L_x_7771:
[----:B------:R-:W-:Y:S05]  /*40e0*/  BSYNC B1 ;  /* 0x0000000000017941 */ /* 0x000fea0003800000 */
.L_x_7770:
        /* <DEDUP_REMOVED lines=16> */
[----:B------:R-:W-:Y:S01]  /*41f0*/  HADD2.F32 R47, -RZ, R45.H1_H1 ;  /* 0x3000002dff2f7230 */ /* 0x000fe20000004100 */
[----:B------:R-:W-:Y:S01]  /*4200*/  SHF.R.U32.HI R80, RZ, 0x10, R71 ;  /* 0x00000010ff507819 */ /* 0x000fe20000011647 */
[----:B------:R-:W-:Y:S01]  /*4210*/  HADD2.F32 R71, -RZ, R81.H0_H0 ;  /* 0x20000051ff477230 */ /* 0x000fe20000004100 */
[----:B------:R-:W-:Y:S01]  /*4220*/  MOV R68, R44 ;  /* 0x0000002c00447202 */ /* 0x000fe20000000f00 */
[----:B------:R-:W-:Y:S02]  /*4230*/  HADD2.F32 R77, -RZ, R77.H0_H0 ;  /* 0x2000004dff4d7230 */ /* 0x000fe40000004100 */
[----:B------:R-:W-:-:S02]  /*4240*/  HADD2.F32 R44, -RZ, R45.H0_H0 ;  /* 0x2000002dff2c7230 */ /* 0x000fc40000004100 */
[--C-:B------:R-:W-:Y:S02]  /*4250*/  HADD2.F32 R70, -RZ, R69.reuse.H1_H1 ;  /* 0x30000045ff467230 */ /* 0x100fe40000004100 */
[CC--:B------:R-:W-:Y:S01]  /*4260*/  FMUL.FTZ R45, R47.reuse, R77.reuse ;  /* 0x0000004d2f2d7220 */ /* 0x0c0fe20000410000 */
[----:B------:R-:W-:Y:S02]  /*4270*/  HADD2.F32 R80, -RZ, R80.H0_H0 ;  /* 0x20000050ff507230 */ /* 0x000fe40000004100 */
        /* <DEDUP_REMOVED lines=11> */
[--C-:B------:R-:W-:Y:S01]  /*4330*/  HADD2.F32 R76, -RZ, R147.reuse.H0_H0 ;  /* 0x20000093ff4c7230 */ /* 0x100fe20000004100 */
[----:B------:R-:W-:Y:S01]  /*4340*/  F2FP.F16.F32.PACK_AB R45, R45, R44 ;  /* 0x0000002c2d2d723e */ /* 0x000fe200000000ff */
[----:B------:R-:W-:Y:S02]  /*4350*/  HADD2.F32 R147, -RZ, R147.H1_H1 ;  /* 0x30000093ff937230 */ /* 0x000fe40000004100 */
[----:B------:R-:W-:Y:S02]  /*4360*/  HADD2.F32 R70, -RZ, R46.H1_H1 ;  /* 0x3000002eff467230 */ /* 0x000fe40000004100 */
[----:B------:R-:W-:Y:S01]  /*4370*/  FMUL.FTZ R77, R69, R76 ;  /* 0x0000004c454d7220 */ /* 0x000fe20000410000 */
[----:B------:R-:W-:Y:S01]  /*4380*/  HADD2.F32 R68, -RZ, R68.H0_H0 ;  /* 0x20000044ff447230 */ /* 0x000fe20000004100 */
[----:B------:R-:W-:Y:S01]  /*4390*/  F2FP.F16.F32.PACK_AB R47, R80, R47 ;  /* 0x0000002f502f723e */ /* 0x000fe200000000ff */
        /* <DEDUP_REMOVED lines=8> */
[----:B------:R-:W-:-:S03]  /*4420*/  FFMA.FTZ R70, R70, R145, R147 ;  /* 0x0000009146467223 */ /* 0x000fc60000010093 */
[----:B------:R-:W-:Y:S02]  /*4430*/  F2FP.F16.F32.PACK_AB R44, R76, R77 ;  /* 0x0000004d4c2c723e */ /* 0x000fe400000000ff */
[----:B------:R-:W-:-:S07]  /*4440*/  F2FP.F16.F32.PACK_AB R46, R70, R81 ;  /* 0x00000051462e723e */ /* 0x000fce00000000ff */
.L_x_7783:
[----:B------:R-:W-:Y:S05]  /*4450*/  BSYNC B3 ;  /* 0x0000000000037941 */ /* 0x000fea0003800000 */
.L_x_7782:
[----:B------:R-:W-:Y:S02]  /*4460*/  ULDC.64 UR4, c[0x0][0x2e8] ;  /* 0x0000ba0000047ab9 */ /* 0x000fe40000000a00 */
[----:B------:R-:W-:-:S04]  /*4470*/  LEA R68, P3, R74, UR4, 0x1 ;  /* 0x000000044a447c11 */ /* 0x000fc8000f8608ff */
[----:B------:R-:W-:-:S05]  /*4480*/  LEA.HI.X R69, R74, UR5, R75, 0x1, P3 ;  /* 0x000000054a457c11 */ /* 0x000fca00098f0c4b */
[----:B--2---:R2:W-:Y:S04]  /*4490*/  STG.E.128 desc[UR42][R68.64], R44 ;  /* 0x0000002c44007986 */ /* 0x0045e8000c101d2a */
.L_x_7781:
[----:B------:R-:W-:Y:S05]  /*44a0*/  BSYNC B2 ;  /* 0x0000000000027941 */ /* 0x000fea0003800000 */
.L_x_7780:
        /* <DEDUP_REMOVED lines=25> */
[----:B------:R-:W-:-:S02]  /*4640*/  HADD2.F32 R66, -RZ, R129.H1_H1 ;  /* 0x30000081ff427230 */ /* 0x000fc40000004100 */
[C---:B------:R-:W-:Y:S01]  /*4650*/  FMUL.FTZ R70, R47.reuse, R70 ;  /* 0x000000462f467220 */ /* 0x040fe20000410000 */
[----:B------:R-:W-:Y:S02]  /*4660*/  HADD2.F32 R129, -RZ, R129.H0_H0 ;  /* 0x20000081ff817230 */ /* 0x000fe40000004100 */
        /* <DEDUP_REMOVED lines=20> */
.L_x_7785:
[----:B------:R-:W-:Y:S05]  /*47b0*/  BSYNC B2 ;  /* 0x0000000000027941 */ /* 0x000fea0003800000 */
.L_x_7784:
[----:B------:R-:W-:Y:S02]  /*47c0*/  ULDC.64 UR4, c[0x0][0x2e8] ;  /* 0x0000ba0000047ab9 */ /* 0x000fe40000000a00 */
[----:B------:R-:W-:-:S04]  /*47d0*/  LEA R64, P3, R72, UR4, 0x1 ;  /* 0x0000000448407c11 */ /* 0x000fc8000f8608ff */
[----:B------:R-:W-:-:S05]  /*47e0*/  LEA.HI.X R65, R72, UR5, R73, 0x1, P3 ;  /* 0x0000000548417c11 */ /* 0x000fca00098f0c49 */
[----:B--2---:R3:W-:Y:S04]  /*47f0*/  STG.E.128 desc[UR42][R64.64], R44 ;  /* 0x0000002c40007986 */ /* 0x0047e8000c101d2a */
.L_x_7779:
[----:B------:R-:W-:Y:S05]  /*4800*/  BSYNC B1 ;  /* 0x0000000000017941 */ /* 0x000fea0003800000 */
.L_x_7778:
[----:B------:R-:W-:Y:S01]  /*4810*/  ISETP.NE.AND P3, PT, R128, RZ, PT ;  /* 0x000000ff8000720c */ /* 0x000fe20003f65270 */
[----:B------:R-:W-:-:S12]  /*4820*/  BSSY B1, `(.L_x_7786) ;  /* 0x0000070000017945 */ /* 0x000fd80003800000 */
        /* <DEDUP_REMOVED lines=33> */
[----:B------:R-:W-:Y:S02]  /*4a40*/  HADD2.F32 R61, -RZ, R142.H1_H1 ;  /* 0x3000008eff3d7230 */ /* 0x000fe40000004100 */
[----:B------:R-:W-:Y:S01]  /*4a50*/  FFMA.FTZ R74, R47, R68, -R74 ;  /* 0x000000442f4a7223 */ /* 0x000fe2000001084a */
[----:B------:R-:W-:Y:S02]  /*4a60*/  HADD2.F32 R63, -RZ, R144.H0_H0 ;  /* 0x20000090ff3f7230 */ /* 0x000fe40000004100 */
[--C-:B------:R-:W-:Y:S02]  /*4a70*/  HADD2.F32 R46, -RZ, R60.reuse.H1_H1 ;  /* 0x3000003cff2e7230 */ /* 0x100fe40000004100 */
[----:B------:R-:W-:Y:S01]  /*4a80*/  FMUL.FTZ R69, R45, R61 ;  /* 0x0000003d2d457220 */ /* 0x000fe20000410000 */
[----:B------:R-:W-:-:S02]  /*4a90*/  HADD2.F32 R60, -RZ, R60.H0_H0 ;  /* 0x2000003cff3c7230 */ /* 0x000fc40000004100 */
[----:B------:R-:W-:Y:S01]  /*4aa0*/  FMUL.FTZ R62, R44, R61 ;  /* 0x0000003d2c3e7220 */ /* 0x000fe20000410000 */
[----:B------:R-:W-:Y:S02]  /*4ab0*/  HADD2.F32 R141, -RZ, R141.H1_H1 ;  /* 0x3000008dff8d7230 */ /* 0x000fe40000004100 */
        /* <DEDUP_REMOVED lines=11> */
.L_x_7791:
[----:B------:R-:W-:Y:S05]  /*4b70*/  BSYNC B3 ;  /* 0x0000000000037941 */ /* 0x000fea0003800000 */
.L_x_7790:
[----:B------:R-:W-:Y:S02]  /*4b80*/  ULDC.64 UR4, c[0x0][0x2e8] ;  /* 0x0000ba0000047ab9 */ /* 0x000fe40000000a00 */
[----:B------:R-:W-:-:S04]  /*4b90*/  LEA R60, P3, R66, UR4, 0x1 ;  /* 0x00000004423c7c11 */ /* 0x000fc8000f8608ff */
[----:B------:R-:W-:-:S05]  /*4ba0*/  LEA.HI.X R61, R66, UR5, R67, 0x1, P3 ;  /* 0x00000005423d7c11 */ /* 0x000fca00098f0c43 */
[----:B--2---:R3:W-:Y:S04]  /*4bb0*/  STG.E.128 desc[UR42][R60.64], R44 ;  /* 0x0000002c3c007986 */ /* 0x0047e8000c101d2a */
.L_x_7789:
[----:B------:R-:W-:Y:S05]  /*4bc0*/  BSYNC B2 ;  /* 0x0000000000027941 */ /* 0x000fea0003800000 */
.L_x_7788:
        /* <DEDUP_REMOVED lines=48> */
.L_x_7793:
[----:B------:R-:W-:Y:S05]  /*4ed0*/  BSYNC B2 ;  /* 0x0000000000027941 */ /* 0x000fea0003800000 */
.L_x_7792:
[----:B------:R-:W-:Y:S02]  /*4ee0*/  ULDC.64 UR4, c[0x0][0x2e8] ;  /* 0x0000ba0000047ab9 */ /* 0x000fe40000000a00 */
[----:B------:R-:W-:-:S04]  /*4ef0*/  LEA R56, P3, R64, UR4, 0x1 ;  /* 0x0000000440387c11 */ /* 0x000fc8000f8608ff */
[----:B------:R-:W-:-:S05]  /*4f00*/  LEA.HI.X R57, R64, UR5, R65, 0x1, P3 ;  /* 0x0000000540397c11 */ /* 0x000fca00098f0c41 */
[----:B--2---:R4:W-:Y:S04]  /*4f10*/  STG.E.128 desc[UR42][R56.64], R44 ;  /* 0x0000002c38007986 */ /* 0x0049e8000c101d2a */
.L_x_7787:
[----:B------:R-:W-:Y:S05]  /*4f20*/  BSYNC B1 ;  /* 0x0000000000017941 */ /* 0x000fea0003800000 */
.L_x_7786:
[----:B------:R-:W-:Y:S05]  /*4f30*/  @P5 BRA `(.L_x_7794) ;  /* 0x0000003400d85947 */ /* 0x000fea0003800000 */
[----:B------:R-:W-:Y:S01]  /*4f40*/  IADD3 R118, P3, P4, R30, R118, R16 ;  /* 0x000000761e767210 */ /* 0x000fe20007c7e010 */
[----:B------:R-:W-:Y:S03]  /*4f50*/  BSSY B1, `(.L_x_7795) ;  /* 0x0000037000017945 */ /* 0x000fe60003800000 */
[----:B----4-:R-:W-:Y:S01]  /*4f60*/  IADD3.X R57, R32, R120, R17, P3, P4 ;  /* 0x0000007820397210 */ /* 0x010fe20001fe8411 */
[----:B------:R-:W-:Y:S08]  /*4f70*/  @P2 BRA `(.L_x_7796) ;  /* 0x0000000000d02947 */ /* 0x000ff00003800000 */
[----:B-123--:R1:W2:Y:S01]  /*4f80*/  LDS.128 R44, [R111+0x1b400] ;  /* 0x01b400006f2c7984 */ /* 0x00e2a20000000c00 */
[----:B------:R-:W-:Y:S01]  /*4f90*/  ISETP.GE.AND P4, PT, R18, R121, PT ;  /* 0x000000791200720c */ /* 0x000fe20003f86270 */
[----:B------:R-:W-:Y:S01]  /*4fa0*/  BSSY B2, `(.L_x_7797) ;  /* 0x000002c000027945 */ /* 0x000fe20003800000 */
[----:B------:R-:W-:-:S11]  /*4fb0*/  IADD3 R64, P3, R118, R96, RZ ;  /* 0x0000006076407210 */ /* 0x000fd60007f7e0ff */
        /* <DEDUP_REMOVED lines=42> */
.L_x_7798:
[----:B------:R-:W-:Y:S05]  /*5260*/  BSYNC B2 ;  /* 0x0000000000027941 */ /* 0x000fea0003800000 */
.L_x_7797:
[----:B------:R-:W-:Y:S01]  /*5270*/  ULDC.64 UR4, c[0x0][0x2e8] ;  /* 0x0000ba0000047ab9 */ /* 0x000fe20000000a00 */
[----:B------:R-:W-:Y:S01]  /*5280*/  IMAD.X R53, R57, 0x1, R36, P3 ;  /* 0x0000000139357824 */ /* 0x000fe200018e0624 */
[----:B------:R-:W-:-:S04]  /*5290*/  LEA R52, P3, R64, UR4, 0x1 ;  /* 0x0000000440347c11 */ /* 0x000fc8000f8608ff */
[----:B------:R-:W-:-:S05]  /*52a0*/  LEA.HI.X R53, R64, UR5, R53, 0x1, P3 ;  /* 0x0000000540357c11 */ /* 0x000fca00098f0c35 */
[----:B--2---:R4:W-:Y:S04]  /*52b0*/  STG.E.128 desc[UR42][R52.64], R44 ;  /* 0x0000002c34007986 */ /* 0x0049e8000c101d2a */
.L_x_7796:
[----:B------:R-:W-:Y:S05]  /*52c0*/  BSYNC B1 ;  /* 0x0000000000017941 */ /* 0x000fea0003800000 */
.L_x_7795:
[----:B------:R-:W-:Y:S05]  /*52d0*/  @P1 BRA `(.L_x_7794) ;  /* 0x0000003000f01947 */ /* 0x000fea0003800000 */
[----:B-1234-:R1:W2:Y:S01]  /*52e0*/  LDS.128 R44, [R111+0x1f400] ;  /* 0x01f400006f2c7984 */ /* 0x01e2a20000000c00 */
[----:B------:R-:W-:Y:S01]  /*52f0*/  ISETP.GE.AND P4, PT, R185, R121, PT ;  /* 0x00000079b900720c */ /* 0x000fe20003f86270 */
[----:B------:R-:W-:Y:S01]  /*5300*/  BSSY B1, `(.L_x_7799) ;  /* 0x000002c000017945 */ /* 0x000fe20003800000 */
[----:B------:R-:W-:-:S11]  /*5310*/  IADD3 R60, P3, R118, R39, RZ ;  /* 0x00000027763c7210 */ /* 0x000fd60007f7e0ff */
        /* <DEDUP_REMOVED lines=22> */
[----:B------:R-:W-:Y:S02]  /*5480*/  HADD2.F32 R49, -RZ, R78.H1_H1 ;  /* 0x3000004eff317230 */ /* 0x000fe40000004100 */
[----:B------:R-:W-:Y:S01]  /*5490*/  FFMA.FTZ R58, R47, R52, -R58 ;  /* 0x000000342f3a7223 */ /* 0x000fe2000001083a */
[----:B------:R-:W-:Y:S02]  /*54a0*/  HADD2.F32 R44, -RZ, R44.H0_H0 ;  /* 0x2000002cff2c7230 */ /* 0x000fe40000004100 */
[----:B------:R-:W-:-:S02]  /*54b0*/  HADD2.F32 R51, -RZ, R78.H0_H0 ;  /* 0x2000004eff337230 */ /* 0x000fc40000004100 */
[CC--:B------:R-:W-:Y:S01]  /*54c0*/  FMUL.FTZ R53, R45.reuse, R49.reuse ;  /* 0x000000312d357220 */ /* 0x0c0fe20000410000 */
[--C-:B------:R-:W-:Y:S02]  /*54d0*/  HADD2.F32 R46, -RZ, R48.reuse.H1_H1 ;  /* 0x30000030ff2e7230 */ /* 0x100fe40000004100 */
        /* <DEDUP_REMOVED lines=14> */
.L_x_7800:
[----:B------:R-:W-:Y:S05]  /*55c0*/  BSYNC B1 ;  /* 0x0000000000017941 */ /* 0x000fea0003800000 */
.L_x_7799:
[----:B------:R-:W-:Y:S01]  /*55d0*/  ULDC.64 UR4, c[0x0][0x2e8] ;  /* 0x0000ba0000047ab9 */ /* 0x000fe20000000a00 */
[----:B------:R-:W-:Y:S01]  /*55e0*/  IMAD.X R57, R57, 0x1, R104, P3 ;  /* 0x0000000139397824 */ /* 0x000fe200018e0668 */
[----:B------:R-:W-:-:S04]  /*55f0*/  LEA R48, P3, R60, UR4, 0x1 ;  /* 0x000000043c307c11 */ /* 0x000fc8000f8608ff */
[----:B------:R-:W-:-:S05]  /*5600*/  LEA.HI.X R49, R60, UR5, R57, 0x1, P3 ;  /* 0x000000053c317c11 */ /* 0x000fca00098f0c39 */
[----:B--2---:R1:W-:Y:S01]  /*5610*/  STG.E.128 desc[UR42][R48.64], R44 ;  /* 0x0000002c30007986 */ /* 0x0043e2000c101d2a */
[----:B------:R-:W-:Y:S05]  /*5620*/  BRA `(.L_x_7794) ;  /* 0x00000030001c7947 */ /* 0x000fea0003800000 */
.L_x_7758:
[----:B------:R-:W-:Y:S02]  /*5630*/  ISETP.GE.AND P3, PT, R212, R113, PT ;  /* 0x00000071d400720c */ /* 0x000fe40003f66270 */
[----:B------:R-:W-:Y:S02]  /*5640*/  CS2R R50, SRZ ;  /* 0x0000000000327805 */ /* 0x000fe4000001ff00 */
[----:B------:R-:W-:-:S13]  /*5650*/  ISETP.GE.OR P3, PT, R16, R121, P3 ;  /* 0x000000791000720c */ /* 0x000fda0001f66670 */
[----:B------:R-:W-:Y:S01]  /*5660*/  @!P3 IADD3 R46, P0, P4, R90, R78, R13 ;  /* 0x0000004e5a2eb210 */ /* 0x000fe20007c1e00d */
[----:B------:R-:W0:Y:S03]  /*5670*/  @!P3 LDC.64 R60, c[0x0][0x3e8] ;  /* 0x0000fa00ff3cbb82 */ /* 0x000e260000000a00 */
[----:B------:R-:W-:Y:S02]  /*5680*/  @!P3 IADD3.X R47, R34, R117, R20, P0, P4 ;  /* 0x00000075222fb210 */ /* 0x000fe400007e8414 */
[----:B------:R-:W-:-:S03]  /*5690*/  @!P3 IADD3 R44, P0, P4, R84, R76, R7 ;  /* 0x0000004c542cb210 */ /* 0x000fc60007c1e007 */
[----:B------:R-:W1:Y:S01]  /*56a0*/  @!P3 LDC.64 R62, c[0x0][0x400] ;  /* 0x00010000ff3ebb82 */ /* 0x000e620000000a00 */
[----:B------:R-:W-:Y:S02]  /*56b0*/  @!P3 IADD3.X R45, R101, R107, R10, P0, P4 ;  /* 0x0000006b652db210 */ /* 0x000fe400007e840a */
[----:B------:R-:W-:-:S04]  /*56c0*/  ISETP.GE.AND P0, PT, R211, R113, PT ;  /* 0x00000071d300720c */ /* 0x000fc80003f06270 */
[----:B------:R-:W-:-:S13]  /*56d0*/  ISETP.GE.OR P0, PT, R16, R121, P0 ;  /* 0x000000791000720c */ /* 0x000fda0000706670 */
[----:B------:R-:W-:Y:S01]  /*56e0*/  @!P0 IADD3 R66, P4, P5, R90, R12, R78 ;  /* 0x0000000c5a428210 */ /* 0x000fe20007d9e04e */
[----:B------:R-:W2:Y:S03]  /*56f0*/  @!P0 LDC.64 R68, c[0x0][0x3e8] ;  /* 0x0000fa00ff448b82 */ /* 0x000ea60000000a00 */
[----:B------:R-:W-:Y:S02]  /*5700*/  @!P0 IADD3.X R67, R34, R15, R117, P4, P5 ;  /* 0x0000000f22438210 */ /* 0x000fe400027ea475 */
[----:B------:R-:W-:-:S03]  /*5710*/  @!P0 IADD3 R64, P4, P5, R84, R6, R76 ;  /* 0x0000000654408210 */ /* 0x000fc60007d9e04c */
[----:B------:R-:W3:Y:S01]  /*5720*/  @!P0 LDC.64 R70, c[0x0][0x400] ;  /* 0x00010000ff468b82 */ /* 0x000ee20000000a00 */
[----:B------:R-:W-:Y:S02]  /*5730*/  @!P0 IADD3.X R65, R101, R9, R107, P4, P5 ;  /* 0x0000000965418210 */ /* 0x000fe400027ea46b */
[----:B------:R-:W-:-:S04]  /*5740*/  ISETP.GE.AND P4, PT, R23, R113, PT ;  /* 0x000000711700720c */ /* 0x000fc80003f86270 */
[----:B------:R-:W-:-:S13]  /*5750*/  ISETP.GE.OR P4, PT, R16, R121, P4 ;  /* 0x000000791000720c */ /* 0x000fda0002786670 */
[----:B------:R-:W4:Y:S01]  /*5760*/  @!P4 LDC.64 R52, c[0x0][0x3e8] ;  /* 0x0000fa00ff34cb82 */ /* 0x000f220000000a00 */
[----:B------:R-:W-:-:S05]  /*5770*/  @!P4 IADD3 R48, P5, R90, R78, RZ ;  /* 0x0000004e5a30c210 */ /* 0x000fca0007fbe0ff */
[----:B------:R-:W-:Y:S02]  /*5780*/  @!P4 IMAD.X R49, R117, 0x1, R34, P5 ;  /* 0x000000017531c824 */ /* 0x000fe400028e0622 */
[----:B------:R-:W0:Y:S01]  /*5790*/  @!P4 LDC.64 R54, c[0x0][0x400] ;  /* 0x00010000ff36cb82 */ /* 0x000e220000000a00 */
[----:B----4-:R-:W-:-:S04]  /*57a0*/  @!P4 LEA R52, P5, R48, R52, 0x1 ;  /* 0x000000343034c211 */ /* 0x010fc800078a08ff */
[----:B------:R-:W-:Y:S02]  /*57b0*/  @!P4 LEA.HI.X R53, R48, R53, R49, 0x1, P5 ;  /* 0x000000353035c211 */ /* 0x000fe400028f0c31 */
[----:B------:R-:W-:-:S05]  /*57c0*/  @!P4 IADD3 R48, P5, R84, R76, RZ ;  /* 0x0000004c5430c210 */ /* 0x000fca0007fbe0ff */
[----:B------:R-:W-:Y:S01]  /*57d0*/  @!P4 IMAD.X R49, R107, 0x1, R101, P5 ;  /* 0x000000016b31c824 */ /* 0x000fe200028e0665 */
[----:B0-----:R-:W-:-:S04]  /*57e0*/  @!P4 LEA R54, P5, R48, R54, 0x1 ;  /* 0x000000363036c211 */ /* 0x001fc800078a08ff */
[----:B------:R-:W-:Y:S02]  /*57f0*/  @!P4 LEA.HI.X R55, R48, R55, R49, 0x1, P5 ;  /* 0x000000373037c211 */ /* 0x000fe400028f0c31 */
[----:B------:R-:W-:Y:S02]  /*5800*/  CS2R R48, SRZ ;  /* 0x0000000000307805 */ /* 0x000fe4000001ff00 */
[----:B------:R-:W-:-:S04]  /*5810*/  @!P3 LEA R60, P5, R46, R60, 0x1 ;  /* 0x0000003c2e3cb211 */ /* 0x000fc800078a08ff */
[----:B------:R-:W-:Y:S02]  /*5820*/  @!P3 LEA.HI.X R61, R46, R61, R47, 0x1, P5 ;  /* 0x0000003d2e3db211 */ /* 0x000fe400028f0c2f */
[----:B------:R-:W-:Y:S02]  /*5830*/  CS2R R46, SRZ ;  /* 0x00000000002e7805 */ /* 0x000fe4000001ff00 */
[C---:B-1----:R-:W-:Y:S01]  /*5840*/  @!P3 LEA R62, P5, R44.reuse, R62, 0x1 ;  /* 0x0000003e2c3eb211 */ /* 0x042fe200078a08ff */
[----:B------:R0:W5:Y:S03]  /*5850*/  @!P4 LDG.E.128 R48, desc[UR42][R54.64] ;  /* 0x0000002a3630c981 */ /* 0x000166000c1e1d00 */
[----:B------:R-:W-:Y:S02]  /*5860*/  @!P3 LEA.HI.X R63, R44, R63, R45, 0x1, P5 ;  /* 0x0000003f2c3fb211 */ /* 0x000fe400028f0c2d */
[----:B------:R-:W-:-:S02]  /*5870*/  CS2R R44, SRZ ;  /* 0x00000000002c7805 */ /* 0x000fc4000001ff00 */
[----:B------:R-:W-:Y:S02]  /*5880*/  CS2R R58, SRZ ;  /* 0x00000000003a7805 */ /* 0x000fe4000001ff00 */
[----:B------:R-:W-:Y:S02]  /*5890*/  CS2R R56, SRZ ;  /* 0x0000000000387805 */ /* 0x000fe4000001ff00 */
[----:B------:R1:W5:Y:S01]  /*58a0*/  @!P4 LDG.E.128 R44, desc[UR42][R52.64] ;  /* 0x0000002a342cc981 */ /* 0x000362000c1e1d00 */
[----:B0-----:R-:W-:-:S03]  /*58b0*/  CS2R R54, SRZ ;  /* 0x0000000000367805 */ /* 0x001fc6000001ff00 */
[----:B------:R0:W5:Y:S01]  /*58c0*/  @!P3 LDG.E.128 R56, desc[UR42][R62.64] ;  /* 0x0000002a3e38b981 */ /* 0x000162000c1e1d00 */
[----:B-1----:R-:W-:-:S06]  /*58d0*/  CS2R R52, SRZ ;  /* 0x0000000000347805 */ /* 0x002fcc000001ff00 */
[----:B------:R1:W5:Y:S01]  /*58e0*/  @!P3 LDG.E.128 R52, desc[UR42][R60.64] ;  /* 0x0000002a3c34b981 */ /* 0x000362000c1e1d00 */
[----:B--2---:R-:W-:-:S04]  /*58f0*/  @!P0 LEA R68, P3, R66, R68, 0x1 ;  /* 0x0000004442448211 */ /* 0x004fc800078608ff */
[----:B------:R-:W-:Y:S02]  /*5900*/  @!P0 LEA.HI.X R69, R66, R69, R67, 0x1, P3 ;  /* 0x0000004542458211 */ /* 0x000fe400018f0c43 */
[C---:B---3--:R-:W-:Y:S02]  /*5910*/  @!P0 LEA R70, P3, R64.reuse, R70, 0x1 ;  /* 0x0000004640468211 */ /* 0x048fe400078608ff */
[----:B0-----:R-:W-:Y:S02]  /*5920*/  CS2R R62, SRZ ;  /* 0x00000000003e7805 */ /* 0x001fe4000001ff00 */
[----:B------:R-:W-:Y:S02]  /*5930*/  CS2R R66, SRZ ;  /* 0x0000000000427805 */ /* 0x000fe4000001ff00 */
[----:B-1----:R-:W-:Y:S02]  /*5940*/  CS2R R60, SRZ ;  /* 0x00000000003c7805 */ /* 0x002fe4000001ff00 */
[----:B------:R-:W-:-:S02]  /*5950*/  @!P0 LEA.HI.X R71, R64, R71, R65, 0x1, P3 ;  /* 0x0000004740478211 */ /* 0x000fc400018f0c41 */
[----:B------:R-:W-:Y:S02]  /*5960*/  CS2R R64, SRZ ;  /* 0x0000000000407805 */ /* 0x000fe4000001ff00 */
[----:B------:R0:W5:Y:S04]  /*5970*/  @!P0 LDG.E.128 R60, desc[UR42][R68.64] ;  /* 0x0000002a443c8981 */ /* 0x000168000c1e1d00 */
[----:B------:R1:W5:Y:S01]  /*5980*/  @!P0 LDG.E.128 R64, desc[UR42][R70.64] ;  /* 0x0000002a46408981 */ /* 0x000362000c1e1d00 */
[----:B------:R-:W-:-:S04]  /*5990*/  ISETP.GE.AND P0, PT, R210, R113, PT ;  /* 0x00000071d200720c */ /* 0x000fc80003f06270 */
[CC--:B------:R-:W-:Y:S01]  /*59a0*/  ISETP.GE.OR P0, PT, R16.reuse, R121.reuse, P0 ;  /* 0x000000791000720c */ /* 0x0c0fe20000706670 */
[----:B------:R-:W-:Y:S01]  /*59b0*/  BSSY B1, `(.L_x_7801) ;  /* 0x000001c000017945 */ /* 0x000fe20003800000 */
[----:B------:R-:W-:Y:S02]  /*59c0*/  ISETP.GE.AND P3, PT, R16, R121, PT ;  /* 0x000000791000720c */ /* 0x000fe40003f66270 */
[----:B0-----:R-:W-:Y:S02]  /*59d0*/  CS2R R68, SRZ ;  /* 0x0000000000447805 */ /* 0x001fe4000001ff00 */
[----:B------:R-:W-:Y:S02]  /*59e0*/  CS2R R74, SRZ ;  /* 0x00000000004a7805 */ /* 0x000fe4000001ff00 */
[----:B-1----:R-:W-:Y:S02]  /*59f0*/  CS2R R70, SRZ ;  /* 0x0000000000467805 */ /* 0x002fe4000001ff00 */
[----:B------:R-:W-:-:S03]  /*5a00*/  CS2R R72, SRZ ;  /* 0x0000000000487805 */ /* 0x000fc6000001ff00 */
[----:B------:R-:W-:Y:S05]  /*5a10*/  @P0 BRA `(.L_x_7802) ;  /* 0x0000000000540947 */ /* 0x000fea0003800000 */
[----:B------:R-:W0:Y:S01]  /*5a20*/  LDC.64 R68, c[0x0][0x3f8] ;  /* 0x0000fe00ff447b82 */ /* 0x000e220000000a00 */
[----:B------:R-:W-:Y:S01]  /*5a30*/  IMAD.MOV.U32 R72, RZ, RZ, R78 ;  /* 0x000000ffff487224 */ /* 0x000fe200078e004e */
[----:B------:R-:W-:Y:S01]  /*5a40*/  ULDC.64 UR4, c[0x0][0x3e8] ;  /* 0x0000fa0000047ab9 */ /* 0x000fe20000000a00 */
[----:B------:R-:W-:Y:S01]  /*5a50*/  IMAD.MOV.U32 R73, RZ, RZ, R117 ;  /* 0x000000ffff497224 */ /* 0x000fe200078e0075 */
[----:B------:R-:W-:Y:S01]  /*5a60*/  ULDC.64 UR6, c[0x0][0x400] ;  /* 0x0001000000067ab9 */ /* 0x000fe20000000a00 */
[----:B------:R-:W-:-:S03]  /*5a70*/  IMAD.MOV.U32 R77, RZ, RZ, R107 ;  /* 0x000000ffff4d7224 */ /* 0x000fc600078e006b */
[----:B------:R-:W1:Y:S01]  /*5a80*/  LDC.64 R70, c[0x0][0x408] ;  /* 0x00010200ff467b82 */ /* 0x000e620000000a00 */
[----:B0-----:R-:W-:-:S04]  /*5a90*/  IMAD.WIDE.U32 R72, R68, 0x60, R72 ;  /* 0x0000006044487825 */ /* 0x001fc800078e0048 */
[----:B------:R-:W-:Y:S01]  /*5aa0*/  IMAD R75, R69, 0x60, RZ ;  /* 0x00000060454b7824 */ /* 0x000fe200078e02ff */
[----:B------:R-:W-:Y:S01]  /*5ab0*/  IADD3 R69, P0, R90, R72, RZ ;  /* 0x000000485a457210 */ /* 0x000fe20007f1e0ff */
[----:B-1----:R-:W-:-:S03]  /*5ac0*/  IMAD.WIDE.U32 R76, R70, 0x60, R76 ;  /* 0x00000060464c7825 */ /* 0x002fc600078e004c */
[----:B------:R-:W-:Y:S01]  /*5ad0*/  IADD3.X R72, R34, R73, R75, P0, !PT ;  /* 0x0000004922487210 */ /* 0x000fe200007fe44b */
[----:B------:R-:W-:Y:S01]  /*5ae0*/  IMAD R71, R71, 0x60, RZ ;  /* 0x0000006047477824 */ /* 0x000fe200078e02ff */
[----:B------:R-:W-:-:S04]  /*5af0*/  IADD3 R70, P0, R84, R76, RZ ;  /* 0x0000004c54467210 */ /* 0x000fc80007f1e0ff */
[----:B------:R-:W-:Y:S02]  /*5b00*/  IADD3.X R77, R101, R77, R71, P0, !PT ;  /* 0x0000004d654d7210 */ /* 0x000fe400007fe447 */
[----:B------:R-:W-:-:S04]  /*5b10*/  LEA R68, P0, R69, UR4, 0x1 ;  /* 0x0000000445447c11 */ /* 0x000fc8000f8008ff */
[----:B------:R-:W-:Y:S02]  /*5b20*/  LEA.HI.X R69, R69, UR5, R72, 0x1, P0 ;  /* 0x0000000545457c11 */ /* 0x000fe400080f0c48 */
[----:B------:R-:W-:-:S04]  /*5b30*/  LEA R72, P0, R70, UR6, 0x1 ;  /* 0x0000000646487c11 */ /* 0x000fc8000f8008ff */
[----:B------:R-:W-:Y:S02]  /*5b40*/  LEA.HI.X R73, R70, UR7, R77, 0x1, P0 ;  /* 0x0000000746497c11 */ /* 0x000fe400080f0c4d */
[----:B------:R-:W5:Y:S04]  /*5b50*/  LDG.E.128 R68, desc[UR42][R68.64] ;  /* 0x0000002a44447981 */ /* 0x000f68000c1e1d00 */
[----:B------:R-:W5:Y:S03]  /*5b60*/  LDG.E.128 R72, desc[UR42][R72.64] ;  /* 0x0000002a48487981 */ /* 0x000f66000c1e1d00 */
.L_x_7802:
[----:B------:R-:W-:Y:S05]  /*5b70*/  BSYNC B1 ;  /* 0x0000000000017941 */ /* 0x000fea0003800000 */
.L_x_7801:
[----:B-----5:R-:W-:Y:S01]  /*5b80*/  IMAD.MOV.U32 R76, RZ, RZ, R70 ;  /* 0x000000ffff4c7224 */ /* 0x020fe200078e0046 */
[----:B------:R-:W-:Y:S01]  /*5b90*/  MOV R79, R69 ;  /* 0x00000045004f7202 */ /* 0x000fe20000000f00 */
[----:B------:R-:W-:Y:S01]  /*5ba0*/  IMAD.MOV.U32 R77, RZ, RZ, R71 ;  /* 0x000000ffff4d7224 */ /* 0x000fe200078e0047 */
[----:B------:R-:W-:Y:S01]  /*5bb0*/  UISETP.NE.AND UP0, UPT, UR45, 0x3, UPT ;  /* 0x000000032d00788c */ /* 0x000fe2000bf05270 */
        /* <DEDUP_REMOVED lines=50> */
[----:B------:R-:W-:-:S02]  /*5ee0*/  IMAD.MOV.U32 R78, RZ, RZ, R64 ;  /* 0x000000ffff4e7224 */ /* 0x000fc400078e0040 */
[----:B------:R-:W-:Y:S01]  /*5ef0*/  IMAD.MOV.U32 R79, RZ, RZ, R65 ;  /* 0x000000ffff4f7224 */ /* 0x000fe200078e0041 */
[----:B------:R-:W-:-:S04]  /*5f00*/  PRMT R136, R76, 0x5410, R77 ;  /* 0x000054104c887816 */ /* 0x000fc8000000004d */
[----:B------:R-:W-:Y:S01]  /*5f10*/  PRMT R137, R78, 0x5410, R79 ;  /* 0x000054104e897816 */ /* 0x000fe2000000004f */
[----:B------:R-:W-:Y:S06]  /*5f20*/  @!P0 BRA `(.L_x_7803) ;  /* 0x0000000000048947 */ /* 0x000fec0003800000 */
[----:B------:R-:W-:Y:S01]  /*5f30*/  BPT.TRAP 0x1 ;  /* 0x000000040000795c */ /* 0x000fe20000300000 */
.L_x_7803:
[----:B------:R-:W-:Y:S01]  /*5f40*/  IMAD R107, R184, 0x8, R2 ;  /* 0x00000008b86b7824 */ /* 0x000fe200078e0202 */
[----:B------:R-:W-:Y:S01]  /*5f50*/  SHF.L.U32 R117, R191, 0x1f, RZ ;  /* 0x0000001fbf757819 */ /* 0x000fe200000006ff */
[----:B------:R-:W0:Y:S01]  /*5f60*/  LDC R128, c[0x0][0x2f4] ;  /* 0x0000bd00ff807b82 */ /* 0x000e220000000800 */
[----:B------:R-:W-:Y:S01]  /*5f70*/  MOV R119, R120 ;  /* 0x0000007800777202 */ /* 0x000fe20000000f00 */
[----:B------:R-:W-:Y:S01]  /*5f80*/  BSSY B1, `(.L_x_7804) ;  /* 0x0000005000017945 */ /* 0x000fe20003800000 */
[----:B------:R-:W1:Y:S05]  /*5f90*/  SYNCS.PHASECHK.TRANS64.TRYWAIT P4, [R107+URZ+0x28890], R117 ;  /* 0x028890756b0075a7 */ /* 0x000e6a000808017f */
[----:B------:R-:W2:Y:S01]  /*5fa0*/  LDC.64 R120, c[0x0][0x300] ;  /* 0x0000c000ff787b82 */ /* 0x000ea20000000a00 */
[----:B0-----:R-:W-:Y:S01]  /*5fb0*/  IMAD.IADD R129, R128, 0x1, -R110 ;  /* 0x0000000180817824 */ /* 0x001fe200078e0a6e */
[----:B-1----:R-:W-:Y:S06]  /*5fc0*/  @!P4 BRA `(.L_x_7805) ;  /* 0x0000022800f0c947 */ /* 0x002fec0003800000 */
.L_x_8193:
[----:B------:R-:W-:Y:S05]  /*5fd0*/  BSYNC B1 ;  /* 0x0000000000017941 */ /* 0x000fea0003800000 */
.L_x_7804:
[----:B------:R-:W-:Y:S01]  /*5fe0*/  ISETP.GE.OR P4, PT, R23, R113, P2 ;  /* 0x000000711700720c */ /* 0x000fe20001786670 */
[----:B------:R-:W-:-:S12]  /*5ff0*/  BSSY B1, `(.L_x_7806) ;  /* 0x0000082000017945 */ /* 0x000fd80003800000 */
[----:B------:R-:W-:Y:S05]  /*6000*/  @P4 BRA `(.L_x_7807) ;  /* 0x0000000800004947 */ /* 0x000fea0003800000 */
[----:B------:R-:W3:Y:S01]  /*6010*/  LDL R76, [R1+0x10] ;  /* 0x00001000014c7983 */ /* 0x000ee20000100800 */
[----:B------:R-:W-:Y:S01]  /*6020*/  IMAD.SHL.U32 R79, R23, 0x40, RZ ;  /* 0x00000040174f7824 */ /* 0x000fe200078e00ff */
[----:B------:R-:W-:Y:S01]  /*6030*/  BSSY B2, `(.L_x_7808) ;  /* 0x000006c000027945 */ /* 0x000fe20003800000 */
        /* <DEDUP_REMOVED lines=13> */
[----:B------:R-:W-:Y:S01]  /*6110*/  IADD3 R79, R77, R78, R203 ;  /* 0x0000004e4d4f7210 */ /* 0x000fe20007ffe0cb */
[----:B------:R-:W-:-:S04]  /*6120*/  IMAD R77, R184, 0x4000, R109 ;  /* 0x00004000b84d7824 */ /* 0x000fc800078e026d */
[----:B------:R-:W-:Y:S02]  /*6130*/  IMAD R79, R184, 0x4000, R79 ;  /* 0x00004000b84f7824 */ /* 0x000fe400078e024f */
[--C-:B------:R-:W-:Y:S02]  /*6140*/  IMAD R77, R77, 0x2, R2.reuse ;  /* 0x000000024d4d7824 */ /* 0x100fe400078e0202 */
[----:B------:R-:W-:-:S04]  /*6150*/  IMAD R80, R79, 0x2, R2 ;  /* 0x000000024f507824 */ /* 0x000fc800078e0202 */
[----:B------:R-:W1:Y:S04]  /*6160*/  LDS.128 R76, [R77+0x18400] ;  /* 0x018400004d4c7984 */ /* 0x000e680000000c00 */
[----:B------:R-:W3:Y:S01]  /*6170*/  LDS.128 R80, [R80+0x18400] ;  /* 0x0184000050507984 */ /* 0x000ee20000000c00 */
[----:B------:R-:W-:Y:S05]  /*6180*/  @P3 BRA `(.L_x_7809) ;  /* 0x0000000400583947 */ /* 0x000fea0003800000 */
[----:B---3--:R-:W-:Y:S01]  /*6190*/  IMAD.MOV.U32 R141, RZ, RZ, R81 ;  /* 0x000000ffff8d7224 */ /* 0x008fe200078e0051 */
[----:B-1----:R-:W-:Y:S01]  /*61a0*/  MOV R81, R77 ;  /* 0x0000004d00517202 */ /* 0x002fe20000000f00 */
[----:B------:R-:W-:Y:S01]  /*61b0*/  HADD2.F32 R143, -RZ, R143.H0_H0 ;  /* 0x2000008fff8f7230 */ /* 0x000fe20000004100 */
[----:B------:R-:W-:Y:S01]  /*61c0*/  SHF.R.U32.HI R144, RZ, 0x10, R49 ;  /* 0x00000010ff907819 */ /* 0x000fe20000011631 */
[----:B------:R-:W-:Y:S01]  /*61d0*/  HADD2.F32 R77, -RZ, R142.H0_H0 ;  /* 0x2000008eff4d7230 */ /* 0x000fe20000004100 */
[----:B------:R-:W-:Y:S01]  /*61e0*/  SHF.R.U32.HI R142, RZ, 0x10, R45 ;  /* 0x00000010ff8e7819 */ /* 0x000fe2000001162d */
[----:B------:R-:W-:Y:S01]  /*61f0*/  HADD2.F32 R138, -RZ, R141.H0_H0 ;  /* 0x2000008dff8a7230 */ /* 0x000fe20000004100 */
[----:B------:R-:W-:Y:S01]  /*6200*/  SHF.R.U64 R48, R48, 0x10, R49 ;  /* 0x0000001030307819 */ /* 0x000fe20000001231 */
[----:B------:R-:W-:Y:S01]  /*6210*/  HADD2.F32 R140, -RZ, R81.H0_H0 ;  /* 0x20000051ff8c7230 */ /* 0x000fe20000004100 */
[----:B------:R-:W-:Y:S01]  /*6220*/  SHF.R.U64 R44, R44, 0x10, R45 ;  /* 0x000000102c2c7819 */ /* 0x000fe2000000122d */
[----:B------:R-:W-:-:S02]  /*6230*/  HADD2.F32 R144, -RZ, R144.H0_H0 ;  /* 0x20000090ff907230 */ /* 0x000fc40000004100 */
[-C--:B------:R-:W-:Y:S01]  /*6240*/  FMUL.FTZ R145, R138, R143.reuse ;  /* 0x0000008f8a917220 */ /* 0x080fe20000410000 */
[----:B------:R-:W-:Y:S02]  /*6250*/  HADD2.F32 R81, -RZ, R81.H1_H1 ;  /* 0x30000051ff517230 */ /* 0x000fe40000004100 */
[C---:B------:R-:W-:Y:S01]  /*6260*/  FMUL.FTZ R143, R140.reuse, R143 ;  /* 0x0000008f8c8f7220 */ /* 0x040fe20000410000 */
[----:B------:R-:W-:Y:S02]  /*6270*/  HADD2.F32 R142, -RZ, R142.H0_H0 ;  /* 0x2000008eff8e7230 */ /* 0x000fe40000004100 */
[-C--:B------:R-:W-:Y:S01]  /*6280*/  FFMA.FTZ R140, R140, R77.reuse, -R145 ;  /* 0x0000004d8c8c7223 */ /* 0x080fe20000010891 */
[----:B------:R-:W-:Y:S01]  /*6290*/  SHF.R.U32.HI R145, RZ, 0x10, R47 ;  /* 0x00000010ff917819 */ /* 0x000fe2000001162f */
[----:B------:R-:W-:Y:S01]  /*62a0*/  FFMA.FTZ R138, R138, R77, R143 ;  /* 0x0000004d8a8a7223 */ /* 0x000fe2000001008f */
[----:B------:R-:W-:Y:S01]  /*62b0*/  HADD2.F32 R77, -RZ, R141.H1_H1 ;  /* 0x3000008dff4d7230 */ /* 0x000fe20000004100 */
[----:B------:R-:W-:Y:S01]  /*62c0*/  SHF.R.U32.HI R143, RZ, 0x10, R51 ;  /* 0x00000010ff8f7819 */ /* 0x000fe20000011633 */
[----:B------:R-:W-:Y:S01]  /*62d0*/  IMAD.MOV.U32 R141, RZ, RZ, R79 ;  /* 0x000000ffff8d7224 */ /* 0x000fe200078e004f */
[----:B------:R-:W-:Y:S01]  /*62e0*/  SHF.R.U64 R50, R50, 0x10, R51 ;  /* 0x0000001032327819 */ /* 0x000fe20000001233 */
[----:B------:R-:W-:-:S02]  /*62f0*/  HADD2.F32 R150, -RZ, R150.H0_H0 ;  /* 0x20000096ff967230 */ /* 0x000fc40000004100 */
[-C--:B------:R-:W-:Y:S01]  /*6300*/  FMUL.FTZ R146, R77, R144.reuse ;  /* 0x000000904d927220 */ /* 0x080fe20000410000 */
[C---:B------:R-:W-:Y:S01]  /*6310*/  FMUL.FTZ R144, R81.reuse, R144 ;  /* 0x0000009051907220 */ /* 0x040fe20000410000 */
[----:B------:R-:W-:Y:S02]  /*6320*/  HADD2.F32 R79, -RZ, R141.H0_H0 ;  /* 0x2000008dff4f7230 */ /* 0x000fe40000004100 */
[-C--:B------:R-:W-:Y:S01]  /*6330*/  FFMA.FTZ R81, R81, R142.reuse, -R146 ;  /* 0x0000008e51517223 */ /* 0x080fe20000010892 */
[----:B------:R-:W-:Y:S01]  /*6340*/  FFMA.FTZ R77, R77, R142, R144 ;  /* 0x0000008e4d4d7223 */ /* 0x000fe20000010090 */
[----:B------:R-:W-:Y:S02]  /*6350*/  IMAD.MOV.U32 R142, RZ, RZ, R83 ;  /* 0x000000ffff8e7224 */ /* 0x000fe400078e0053 */
[--C-:B------:R-:W-:Y:S01]  /*6360*/  HADD2.F32 R146, -RZ, R148.reuse.H1_H1 ;  /* 0x30000094ff927230 */ /* 0x100fe20000004100 */
[----:B------:R-:W-:Y:S01]  /*6370*/  F2FP.F16.F32.PACK_AB R81, R81, R140 ;  /* 0x0000008c5151723e */ /* 0x000fe200000000ff */
[----:B------:R-:W-:Y:S01]  /*6380*/  HADD2.F32 R144, -RZ, R148.H0_H0 ;  /* 0x20000094ff907230 */ /* 0x000fe20000004100 */
[----:B------:R-:W-:Y:S01]  /*6390*/  F2FP.F16.F32.PACK_AB R138, R77, R138 ;  /* 0x0000008a4d8a723e */ /* 0x000fe200000000ff */
[----:B------:R-:W-:-:S02]  /*63a0*/  HADD2.F32 R83, -RZ, R142.H0_H0 ;  /* 0x2000008eff537230 */ /* 0x000fc40000004100 */
[----:B------:R-:W-:Y:S02]  /*63b0*/  HADD2.F32 R142, -RZ, R142.H1_H1 ;  /* 0x3000008eff8e7230 */ /* 0x000fe40000004100 */
[----:B------:R-:W-:Y:S02]  /*63c0*/  HADD2.F32 R143, -RZ, R143.H0_H0 ;  /* 0x2000008fff8f7230 */ /* 0x000fe40000004100 */
[-C--:B------:R-:W-:Y:S01]  /*63d0*/  FMUL.FTZ R148, R83, R146.reuse ;  /* 0x0000009253947220 */ /* 0x080fe20000410000 */
[C---:B------:R-:W-:Y:S01]  /*63e0*/  FMUL.FTZ R146, R79.reuse, R146 ;  /* 0x000000924f927220 */ /* 0x040fe20000410000 */
[----:B------:R-:W-:Y:S02]  /*63f0*/  HADD2.F32 R49, -RZ, R80.H0_H0 ;  /* 0x20000050ff317230 */ /* 0x000fe40000004100 */
[-C--:B------:R-:W-:Y:S01]  /*6400*/  FFMA.FTZ R79, R79, R144.reuse, -R148 ;  /* 0x000000904f4f7223 */ /* 0x080fe20000010894 */
[----:B------:R-:W-:Y:S01]  /*6410*/  FFMA.FTZ R83, R83, R144, R146 ;  /* 0x0000009053537223 */ /* 0x000fe20000010092 */
[----:B------:R-:W-:-:S02]  /*6420*/  HADD2.F32 R144, -RZ, R141.H1_H1 ;  /* 0x3000008dff907230 */ /* 0x000fc40000004100 */
[----:B------:R-:W-:Y:S01]  /*6430*/  FMUL.FTZ R148, R49, R150 ;  /* 0x0000009631947220 */ /* 0x000fe20000410000 */
[----:B------:R-:W-:Y:S02]  /*6440*/  HADD2.F32 R141, -RZ, R145.H0_H0 ;  /* 0x20000091ff8d7230 */ /* 0x000fe40000004100 */
[-C--:B------:R-:W-:Y:S01]  /*6450*/  FMUL.FTZ R145, R142, R143.reuse ;  /* 0x0000008f8e917220 */ /* 0x080fe20000410000 */
[----:B------:R-:W-:Y:S02]  /*6460*/  HADD2.F32 R146, -RZ, R151.H0_H0 ;  /* 0x20000097ff927230 */ /* 0x000fe40000004100 */
[C---:B------:R-:W-:Y:S01]  /*6470*/  FMUL.FTZ R143, R144.reuse, R143 ;  /* 0x0000008f908f7220 */ /* 0x040fe20000410000 */
[----:B------:R-:W-:Y:S02]  /*6480*/  HADD2.F32 R48, -RZ, R48.H0_H0 ;  /* 0x20000030ff307230 */ /* 0x000fe40000004100 */
[----:B------:R-:W-:Y:S01]  /*6490*/  FFMA.FTZ R144, R144, R141, -R145 ;  /* 0x0000008d90907223 */ /* 0x000fe20000010891 */
[----:B------:R-:W-:-:S02]  /*64a0*/  HADD2.F32 R45, -RZ, R80.H1_H1 ;  /* 0x30000050ff2d7230 */ /* 0x000fc40000004100 */
[----:B------:R-:W-:Y:S01]  /*64b0*/  FFMA.FTZ R142, R142, R141, R143 ;  /* 0x0000008d8e8e7223 */ /* 0x000fe2000001008f */
[----:B------:R-:W-:Y:S01]  /*64c0*/  HADD2.F32 R141, -RZ, R76.H0_H0 ;  /* 0x2000004cff8d7230 */ /* 0x000fe20000004100 */
[----:B------:R-:W-:Y:S01]  /*64d0*/  SHF.R.U64 R143, R46, 0x10, R47 ;  /* 0x000000102e8f7819 */ /* 0x000fe2000000122f */
[----:B------:R-:W-:Y:S01]  /*64e0*/  HADD2.F32 R44, -RZ, R44.H0_H0 ;  /* 0x2000002cff2c7230 */ /* 0x000fe20000004100 */
[----:B------:R-:W-:Y:S01]  /*64f0*/  F2FP.F16.F32.PACK_AB R79, R144, R79 ;  /* 0x0000004f904f723e */ /* 0x000fe200000000ff */
[--C-:B------:R-:W-:Y:S02]  /*6500*/  HADD2.F32 R51, -RZ, R149.reuse.H1_H1 ;  /* 0x30000095ff337230 */ /* 0x100fe40000004100 */
[C---:B------:R-:W-:Y:S01]  /*6510*/  FMUL.FTZ R150, R141.reuse, R150 ;  /* 0x000000968d967220 */ /* 0x040fe20000410000 */
[-C--:B------:R-:W-:Y:S01]  /*6520*/  FFMA.FTZ R148, R141, R146.reuse, -R148 ;  /* 0x000000928d947223 */ /* 0x080fe20000010894 */
[----:B------:R-:W-:Y:S01]  /*6530*/  HADD2.F32 R149, -RZ, R149.H0_H0 ;  /* 0x20000095ff957230 */ /* 0x000fe20000004100 */
[----:B------:R-:W-:Y:S01]  /*6540*/  F2FP.F16.F32.PACK_AB R83, R142, R83 ;  /* 0x000000538e53723e */ /* 0x000fe200000000ff */
[----:B------:R-:W-:Y:S01]  /*6550*/  FFMA.FTZ R150, R49, R146, R150 ;  /* 0x0000009231967223 */ /* 0x000fe20000010096 */
[----:B------:R-:W-:-:S02]  /*6560*/  HADD2.F32 R49, -RZ, R76.H1_H1 ;  /* 0x3000004cff317230 */ /* 0x000fc40000004100 */
[-C--:B------:R-:W-:Y:S01]  /*6570*/  FMUL.FTZ R76, R45, R48.reuse ;  /* 0x000000302d4c7220 */ /* 0x080fe20000410000 */
[----:B------:R-:W-:Y:S02]  /*6580*/  HADD2.F32 R47, -RZ, R50.H0_H0 ;  /* 0x20000032ff2f7230 */ /* 0x000fe40000004100 */
[----:B------:R-:W-:Y:S02]  /*6590*/  HADD2.F32 R143, -RZ, R143.H0_H0 ;  /* 0x2000008fff8f7230 */ /* 0x000fe40000004100 */
[C---:B------:R-:W-:Y:S01]  /*65a0*/  FMUL.FTZ R48, R49.reuse, R48 ;  /* 0x0000003031307220 */ /* 0x040fe20000410000 */
[-C--:B------:R-:W-:Y:S01]  /*65b0*/  FFMA.FTZ R49, R49, R44.reuse, -R76 ;  /* 0x0000002c31317223 */ /* 0x080fe2000001084c */
[----:B------:R-:W-:Y:S02]  /*65c0*/  IMAD.MOV.U32 R77, RZ, RZ, R81 ;  /* 0x000000ffff4d7224 */ /* 0x000fe400078e0051 */
[----:B------:R-:W-:Y:S01]  /*65d0*/  FFMA.FTZ R45, R45, R44, R48 ;  /* 0x0000002c2d2d7223 */ /* 0x000fe20000010030 */
[----:B------:R-:W-:Y:S01]  /*65e0*/  HADD2.F32 R44, -RZ, R82.H0_H0 ;  /* 0x20000052ff2c7230 */ /* 0x000fe20000004100 */
[----:B------:R-:W-:Y:S01]  /*65f0*/  F2FP.F16.F32.PACK_AB R76, R49, R148 ;  /* 0x00000094314c723e */ /* 0x000fe200000000ff */
[----:B------:R-:W-:-:S02]  /*6600*/  HADD2.F32 R48, -RZ, R78.H0_H0 ;  /* 0x2000004eff307230 */ /* 0x000fc40000004100 */
[----:B------:R-:W-:Y:S02]  /*6610*/  HADD2.F32 R82, -RZ, R82.H1_H1 ;  /* 0x30000052ff527230 */ /* 0x000fe40000004100 */
[-C--:B------:R-:W-:Y:S01]  /*6620*/  FMUL.FTZ R141, R44, R51.reuse ;  /* 0x000000332c8d7220 */ /* 0x080fe20000410000 */
[----:B------:R-:W-:Y:S01]  /*6630*/  F2FP.F16.F32.PACK_AB R80, R45, R150 ;  /* 0x000000962d50723e */ /* 0x000fe200000000ff */
[----:B------:R-:W-:Y:S01]  /*6640*/  FMUL.FTZ R51, R48, R51 ;  /* 0x0000003330337220 */ /* 0x000fe20000410000 */
[----:B------:R-:W-:Y:S02]  /*6650*/  IMAD.MOV.U32 R81, RZ, RZ, R138 ;  /* 0x000000ffff517224 */ /* 0x000fe400078e008a */
[----:B------:R-:W-:Y:S01]  /*6660*/  FMUL.FTZ R145, R82, R47 ;  /* 0x0000002f52917220 */ /* 0x000fe20000410000 */
[-C--:B------:R-:W-:Y:S01]  /*6670*/  FFMA.FTZ R141, R48, R149.reuse, -R141 ;  /* 0x00000095308d7223 */ /* 0x080fe2000001088d */
[----:B------:R-:W-:Y:S01]  /*6680*/  FFMA.FTZ R51, R44, R149, R51 ;  /* 0x000000952c337223 */ /* 0x000fe20000010033 */
[----:B------:R-:W-:-:S05]  /*6690*/  HADD2.F32 R44, -RZ, R78.H1_H1 ;  /* 0x3000004eff2c7230 */ /* 0x000fca0000004100 */
[C---:B------:R-:W-:Y:S01]  /*66a0*/  FMUL.FTZ R47, R44.reuse, R47 ;  /* 0x0000002f2c2f7220 */ /* 0x040fe20000410000 */
[----:B------:R-:W-:-:S03]  /*66b0*/  FFMA.FTZ R44, R44, R143, -R145 ;  /* 0x0000008f2c2c7223 */ /* 0x000fc60000010891 */
[----:B------:R-:W-:Y:S02]  /*66c0*/  FFMA.FTZ R82, R82, R143, R47 ;  /* 0x0000008f52527223 */ /* 0x000fe4000001002f */
[----:B------:R-:W-:-:S03]  /*66d0*/  F2FP.F16.F32.PACK_AB R78, R44, R141 ;  /* 0x0000008d2c4e723e */ /* 0x000fc600000000ff */
[----:B------:R-:W-:-:S07]  /*66e0*/  F2FP.F16.F32.PACK_AB R82, R82, R51 ;  /* 0x000000335252723e */ /* 0x000fce00000000ff */
.L_x_7809:
[----:B------:R-:W-:Y:S05]  /*66f0*/  BSYNC B2 ;  /* 0x0000000000027941 */ /* 0x000fea0003800000 */
.L_x_7808:
[-C--:B--2---:R-:W-:Y:S01]  /*6700*/  IMAD R46, R216, R120.reuse, RZ ;  /* 0x00000078d82e7224 */ /* 0x084fe200078e02ff */
[----:B------:R-:W-:Y:S01]  /*6710*/  ULDC.64 UR4, c[0x0][0x2e8] ;  /* 0x0000ba0000047ab9 */ /* 0x000fe20000000a00 */
[----:B------:R-:W-:-:S04]  /*6720*/  IMAD.WIDE.U32 R44, R23, R120, R118 ;  /* 0x00000078172c7225 */ /* 0x000fc800078e0076 */
[----:B------:R-:W-:Y:S01]  /*6730*/  IMAD R47, R23, R121, R46 ;  /* 0x00000079172f7224 */ /* 0x000fe200078e022e */
[----:B------:R-:W-:-:S03]  /*6740*/  IADD3 R46, P4, P5, R96, R44, R38 ;  /* 0x0000002c602e7210 */ /* 0x000fc60007d9e026 */
[----:B------:R-:W-:-:S05]  /*6750*/  IMAD.IADD R48, R47, 0x1, R45 ;  /* 0x000000012f307824 */ /* 0x000fca00078e022d */
        /* <DEDUP_REMOVED lines=8> */
[----:B-1----:R1:W-:Y:S01]  /*67e0*/  STG.E.128 desc[UR42][R44.64], R76 ;  /* 0x0000004c2c007986 */ /* 0x0023e2000c101d2a */
[----:B------:R-:W-:-:S05]  /*67f0*/  @!P4 LEA.HI.X R47, R139, UR5, R48, 0x1, P5 ;  /* 0x000000058b2fcc11 */ /* 0x000fca000a8f0c30 */
[----:B---3--:R1:W-:Y:S04]  /*6800*/  @!P4 STG.E.128 desc[UR42][R46.64], R80 ;  /* 0x000000502e00c986 */ /* 0x0083e8000c101d2a */
.L_x_7807:
[----:B------:R-:W-:Y:S05]  /*6810*/  BSYNC B1 ;  /* 0x0000000000017941 */ /* 0x000fea0003800000 */
.L_x_7806:
[----:B------:R-:W-:Y:S01]  /*6820*/  ISETP.GE.OR P4, PT, R212, R113, P2 ;  /* 0x00000071d400720c */ /* 0x000fe20001786670 */
[----:B------:R-:W-:-:S12]  /*6830*/  BSSY B1, `(.L_x_7810) ;  /* 0x0000081000017945 */ /* 0x000fd80003800000 */
[----:B------:R-:W-:Y:S05]  /*6840*/  @P4 BRA `(.L_x_7811) ;  /* 0x0000000400fc4947 */ /* 0x000fea0003800000 */
[----:B-1----:R-:W3:Y:S01]  /*6850*/  LDL R44, [R1+0x10] ;  /* 0x00001000012c7983 */ /* 0x002ee20000100800 */
[----:B------:R-:W-:Y:S01]  /*6860*/  SHF.R.U32.HI R46, RZ, 0x3, R198 ;  /* 0x00000003ff2e7819 */ /* 0x000fe200000116c6 */
[----:B--2---:R-:W-:Y:S01]  /*6870*/  IMAD.WIDE.U32 R76, R212, R120, R118 ;  /* 0x00000078d44c7225 */ /* 0x004fe200078e0076 */
[----:B------:R-:W-:Y:S02]  /*6880*/  BSSY B2, `(.L_x_7812) ;  /* 0x0000070000027945 */ /* 0x000fe40003800000 */
[----:B------:R-:W-:Y:S02]  /*6890*/  IADD3 R78, P4, P5, R96, R76, R38 ;  /* 0x0000004c604e7210 */ /* 0x000fe40007d9e026 */
        /* <DEDUP_REMOVED lines=12> */
[----:B------:R-:W-:-:S03]  /*6960*/  LOP3.LUT R44, R198, 0x38, R83, 0xf8, !PT ;  /* 0x00000038c62c7812 */ /* 0x000fc600078ef853 */
[----:B------:R-:W-:Y:S01]  /*6970*/  IMAD.SHL.U32 R45, R45, 0x400, RZ ;  /* 0x000004002d2d7824 */ /* 0x000fe200078e00ff */
[----:B------:R-:W-:-:S04]  /*6980*/  LOP3.LUT R44, R44, R46, RZ, 0x3c, !PT ;  /* 0x0000002e2c2c7212 */ /* 0x000fc800078e3cff */
[----:B------:R-:W-:-:S04]  /*6990*/  LOP3.LUT R45, R45, 0x7fffe000, RZ, 0xc0, !PT ;  /* 0x7fffe0002d2d7812 */ /* 0x000fc800078ec0ff */
[----:B------:R-:W-:Y:S01]  /*69a0*/  IADD3 R47, R44, R45, R201 ;  /* 0x0000002d2c2f7210 */ /* 0x000fe20007ffe0c9 */
[----:B------:R-:W-:-:S03]  /*69b0*/  IMAD R45, R184, 0x4000, R108 ;  /* 0x00004000b82d7824 */ /* 0x000fc600078e026c */
[----:B------:R-:W-:Y:S01]  /*69c0*/  LEA R47, R184, R47, 0xe ;  /* 0x0000002fb82f7211 */ /* 0x000fe200078e70ff */
[----:B------:R-:W-:-:S04]  /*69d0*/  IMAD R45, R45, 0x2, R2 ;  /* 0x000000022d2d7824 */ /* 0x000fc800078e0202 */
[----:B------:R-:W-:Y:S02]  /*69e0*/  IMAD R48, R47, 0x2, R2 ;  /* 0x000000022f307824 */ /* 0x000fe400078e0202 */
[----:B------:R-:W1:Y:S04]  /*69f0*/  LDS.128 R44, [R45+0x18400] ;  /* 0x018400002d2c7984 */ /* 0x000e680000000c00 */
[----:B------:R-:W2:Y:S01]  /*6a00*/  LDS.128 R48, [R48+0x18400] ;  /* 0x0184000030307984 */ /* 0x000ea20000000c00 */
[----:B------:R-:W-:Y:S05]  /*6a10*/  @P3 BRA `(.L_x_7813) ;  /* 0x0000000400583947 */ /* 0x000fea0003800000 */
[--C-:B------:R-:W-:Y:S01]  /*6a20*/  SHF.R.U64 R52, R52, 0x10, R53.reuse ;  /* 0x0000001034347819 */ /* 0x100fe20000001235 */
[----:B------:R-:W-:Y:S01]  /*6a30*/  HADD2.F32 R154, -RZ, R154.H0_H0 ;  /* 0x2000009aff9a7230 */ /* 0x000fe20000004100 */
[----:B------:R-:W-:Y:S01]  /*6a40*/  SHF.R.U32.HI R80, RZ, 0x10, R53 ;  /* 0x00000010ff507819 */ /* 0x000fe20000011635 */
[----:B------:R-:W-:Y:S01]  /*6a50*/  HADD2.F32 R138, -RZ, R152.H0_H0 ;  /* 0x20000098ff8a7230 */ /* 0x000fe20000004100 */
[--C-:B------:R-:W-:Y:S01]  /*6a60*/  SHF.R.U64 R53, R56, 0x10, R57.reuse ;  /* 0x0000001038357819 */ /* 0x100fe20000001239 */
[----:B------:R-:W-:Y:S01]  /*6a70*/  HADD2.F32 R151, -RZ, R151.H1_H1 ;  /* 0x30000097ff977230 */ /* 0x000fe20000004100 */
[----:B------:R-:W-:Y:S01]  /*6a80*/  SHF.R.U32.HI R56, RZ, 0x10, R57 ;  /* 0x00000010ff387819 */ /* 0x000fe20000011639 */
[----:B------:R-:W-:Y:S01]  /*6a90*/  HADD2.F32 R52, -RZ, R52.H0_H0 ;  /* 0x20000034ff347230 */ /* 0x000fe20000004100 */
[--C-:B------:R-:W-:Y:S01]  /*6aa0*/  SHF.R.U64 R54, R54, 0x10, R55.reuse ;  /* 0x0000001036367819 */ /* 0x100fe20000001237 */
[----:B------:R-:W-:Y:S01]  /*6ab0*/  HADD2.F32 R152, -RZ, R152.H1_H1 ;  /* 0x30000098ff987230 */ /* 0x000fe20000004100 */
[----:B------:R-:W-:Y:S01]  /*6ac0*/  SHF.R.U32.HI R57, RZ, 0x10, R55 ;  /* 0x00000010ff397819 */ /* 0x000fe20000011637 */
[----:B------:R-:W-:Y:S01]  /*6ad0*/  HADD2.F32 R139, -RZ, R56.H0_H0 ;  /* 0x20000038ff8b7230 */ /* 0x000fe20000004100 */
[--C-:B------:R-:W-:Y:S01]  /*6ae0*/  SHF.R.U64 R55, R58, 0x10, R59.reuse ;  /* 0x000000103a377819 */ /* 0x100fe2000000123b */
[----:B------:R-:W-:Y:S01]  /*6af0*/  HADD2.F32 R54, -RZ, R54.H0_H0 ;  /* 0x20000036ff367230 */ /* 0x000fe20000004100 */
[----:B------:R-:W-:Y:S01]  /*6b00*/  SHF.R.U32.HI R58, RZ, 0x10, R59 ;  /* 0x00000010ff3a7819 */ /* 0x000fe2000001163b */
[----:B--2---:R-:W-:-:S02]  /*6b10*/  IMAD.MOV.U32 R59, RZ, RZ, R49 ;  /* 0x000000ffff3b7224 */ /* 0x004fc400078e0031 */
[----:B-1----:R-:W-:Y:S02]  /*6b20*/  IMAD.MOV.U32 R49, RZ, RZ, R47 ;  /* 0x000000ffff317224 */ /* 0x002fe400078e002f */
[----:B------:R-:W-:Y:S02]  /*6b30*/  HADD2.F32 R47, -RZ, R45.H0_H0 ;  /* 0x2000002dff2f7230 */ /* 0x000fe40000004100 */
[--C-:B------:R-:W-:Y:S02]  /*6b40*/  HADD2.F32 R82, -RZ, R59.reuse.H0_H0 ;  /* 0x2000003bff527230 */ /* 0x100fe40000004100 */
[----:B------:R-:W-:Y:S02]  /*6b50*/  HADD2.F32 R59, -RZ, R59.H1_H1 ;  /* 0x3000003bff3b7230 */ /* 0x000fe40000004100 */
[-C--:B------:R-:W-:Y:S01]  /*6b60*/  FMUL.FTZ R141, R47, R154.reuse ;  /* 0x0000009a2f8d7220 */ /* 0x080fe20000410000 */
[----:B------:R-:W-:-:S03]  /*6b70*/  FMUL.FTZ R140, R82, R154 ;  /* 0x0000009a528c7220 */ /* 0x000fc60000410000 */
[-C--:B------:R-:W-:Y:S01]  /*6b80*/  FFMA.FTZ R56, R82, R138.reuse, R141 ;  /* 0x0000008a52387223 */ /* 0x080fe2000001008d */
[----:B------:R-:W-:Y:S02]  /*6b90*/  HADD2.F32 R82, -RZ, R45.H1_H1 ;  /* 0x3000002dff527230 */ /* 0x000fe40000004100 */
[----:B------:R-:W-:Y:S01]  /*6ba0*/  FFMA.FTZ R47, R47, R138, -R140 ;  /* 0x0000008a2f2f7223 */ /* 0x000fe2000001088c */
[----:B------:R-:W-:Y:S02]  /*6bb0*/  HADD2.F32 R138, -RZ, R80.H0_H0 ;  /* 0x20000050ff8a7230 */ /* 0x000fe40000004100 */
[-C--:B------:R-:W-:Y:S01]  /*6bc0*/  FMUL.FTZ R141, R59, R139.reuse ;  /* 0x0000008b3b8d7220 */ /* 0x080fe20000410000 */
[----:B------:R-:W-:Y:S02]  /*6bd0*/  IMAD.MOV.U32 R80, RZ, RZ, R51 ;  /* 0x000000ffff507224 */ /* 0x000fe400078e0033 */
[----:B------:R-:W-:Y:S01]  /*6be0*/  FMUL.FTZ R140, R82, R139 ;  /* 0x0000008b528c7220 */ /* 0x000fe20000410000 */
[----:B------:R-:W-:-:S02]  /*6bf0*/  IMAD.MOV.U32 R45, RZ, RZ, R50 ;  /* 0x000000ffff2d7224 */ /* 0x000fc400078e0032 */
[-C--:B------:R-:W-:Y:S01]  /*6c00*/  FFMA.FTZ R50, R82, R138.reuse, -R141 ;  /* 0x0000008a52327223 */ /* 0x080fe2000001088d */
[----:B------:R-:W-:Y:S02]  /*6c10*/  HADD2.F32 R139, -RZ, R153.H0_H0 ;  /* 0x20000099ff8b7230 */ /* 0x000fe40000004100 */
[----:B------:R-:W-:Y:S01]  /*6c20*/  FFMA.FTZ R51, R59, R138, R140 ;  /* 0x0000008a3b337223 */ /* 0x000fe2000001008c */
[--C-:B------:R-:W-:Y:S02]  /*6c30*/  HADD2.F32 R82, -RZ, R80.reuse.H0_H0 ;  /* 0x20000050ff527230 */ /* 0x100fe40000004100 */
[----:B------:R-:W-:Y:S01]  /*6c40*/  HADD2.F32 R59, -RZ, R147.H1_H1 ;  /* 0x30000093ff3b7230 */ /* 0x000fe20000004100 */
[----:B------:R-:W-:Y:S01]  /*6c50*/  F2FP.F16.F32.PACK_AB R47, R50, R47 ;  /* 0x0000002f322f723e */ /* 0x000fe200000000ff */
[----:B------:R-:W-:Y:S02]  /*6c60*/  HADD2.F32 R138, -RZ, R49.H0_H0 ;  /* 0x20000031ff8a7230 */ /* 0x000fe40000004100 */
[----:B------:R-:W-:Y:S01]  /*6c70*/  FMUL.FTZ R143, R82, R139 ;  /* 0x0000008b528f7220 */ /* 0x000fe20000410000 */
[----:B------:R-:W-:-:S02]  /*6c80*/  HADD2.F32 R80, -RZ, R80.H1_H1 ;  /* 0x30000050ff507230 */ /* 0x000fc40000004100 */
[----:B------:R-:W-:Y:S02]  /*6c90*/  HADD2.F32 R141, -RZ, R58.H0_H0 ;  /* 0x2000003aff8d7230 */ /* 0x000fe40000004100 */
[C---:B------:R-:W-:Y:S01]  /*6ca0*/  FMUL.FTZ R145, R138.reuse, R139 ;  /* 0x0000008b8a917220 */ /* 0x040fe20000410000 */
[----:B------:R-:W-:Y:S02]  /*6cb0*/  HADD2.F32 R58, -RZ, R49.H1_H1 ;  /* 0x30000031ff3a7230 */ /* 0x000fe40000004100 */
[----:B------:R-:W-:Y:S01]  /*6cc0*/  FFMA.FTZ R49, R138, R59, -R143 ;  /* 0x0000003b8a317223 */ /* 0x000fe2000001088f */
[----:B------:R-:W-:Y:S02]  /*6cd0*/  HADD2.F32 R139, -RZ, R57.H0_H0 ;  /* 0x20000039ff8b7230 */ /* 0x000fe40000004100 */
[----:B------:R-:W-:Y:S01]  /*6ce0*/  FMUL.FTZ R143, R80, R141 ;  /* 0x0000008d508f7220 */ /* 0x000fe20000410000 */
[----:B------:R-:W-:Y:S01]  /*6cf0*/  FFMA.FTZ R57, R82, R59, R145 ;  /* 0x0000003b52397223 */ /* 0x000fe20000010091 */
[----:B------:R-:W-:Y:S01]  /*6d00*/  FMUL.FTZ R141, R58, R141 ;  /* 0x0000008d3a8d7220 */ /* 0x000fe20000410000 */
[----:B------:R-:W-:-:S02]  /*6d10*/  HADD2.F32 R153, -RZ, R153.H1_H1 ;  /* 0x30000099ff997230 */ /* 0x000fc40000004100 */
[-C--:B------:R-:W-:Y:S01]  /*6d20*/  FFMA.FTZ R58, R58, R139.reuse, -R143 ;  /* 0x0000008b3a3a7223 */ /* 0x080fe2000001088f */
[----:B------:R-:W-:Y:S02]  /*6d30*/  HADD2.F32 R82, -RZ, R48.H0_H0 ;  /* 0x20000030ff527230 */ /* 0x000fe40000004100 */
[----:B------:R-:W-:Y:S01]  /*6d40*/  FFMA.FTZ R80, R80, R139, R141 ;  /* 0x0000008b50507223 */ /* 0x000fe2000001008d */
[----:B------:R-:W-:Y:S02]  /*6d50*/  HADD2.F32 R139, -RZ, R53.H0_H0 ;  /* 0x20000035ff8b7230 */ /* 0x000fe40000004100 */
[----:B------:R-:W-:Y:S01]  /*6d60*/  HADD2.F32 R53, -RZ, R44.H0_H0 ;  /* 0x2000002cff357230 */ /* 0x000fe20000004100 */
[----:B------:R-:W-:Y:S01]  /*6d70*/  F2FP.F16.F32.PACK_AB R58, R58, R49 ;  /* 0x000000313a3a723e */ /* 0x000fe200000000ff */
[----:B------:R-:W-:Y:S01]  /*6d80*/  HADD2.F32 R138, -RZ, R48.H1_H1 ;  /* 0x30000030ff8a7230 */ /* 0x000fe20000004100 */
[----:B------:R-:W-:Y:S01]  /*6d90*/  F2FP.F16.F32.PACK_AB R49, R51, R56 ;  /* 0x000000383331723e */ /* 0x000fe200000000ff */
[----:B------:R-:W-:-:S02]  /*6da0*/  HADD2.F32 R59, -RZ, R44.H1_H1 ;  /* 0x3000002cff3b7230 */ /* 0x000fc40000004100 */
[-C--:B------:R-:W-:Y:S01]  /*6db0*/  FMUL.FTZ R44, R82, R153.reuse ;  /* 0x00000099522c7220 */ /* 0x080fe20000410000 */
[----:B------:R-:W-:Y:S01]  /*6dc0*/  FMUL.FTZ R153, R53, R153 ;  /* 0x0000009935997220 */ /* 0x000fe20000410000 */
[-C--:B------:R-:W-:Y:S01]  /*6dd0*/  FMUL.FTZ R140, R138, R139.reuse ;  /* 0x0000008b8a8c7220 */ /* 0x080fe20000410000 */
[----:B------:R-:W-:Y:S02]  /*6de0*/  HADD2.F32 R147, -RZ, R147.H0_H0 ;  /* 0x20000093ff937230 */ /* 0x000fe40000004100 */
[----:B------:R-:W-:Y:S01]  /*6df0*/  FMUL.FTZ R139, R59, R139 ;  /* 0x0000008b3b8b7220 */ /* 0x000fe20000410000 */
[-C--:B------:R-:W-:Y:S01]  /*6e00*/  FFMA.FTZ R44, R53, R151.reuse, -R44 ;  /* 0x00000097352c7223 */ /* 0x080fe2000001082c */
[----:B------:R-:W-:Y:S01]  /*6e10*/  FFMA.FTZ R48, R82, R151, R153 ;  /* 0x0000009752307223 */ /* 0x000fe20000010099 */
[-C--:B------:R-:W-:Y:S01]  /*6e20*/  FFMA.FTZ R53, R59, R52.reuse, -R140 ;  /* 0x000000343b357223 */ /* 0x080fe2000001088c */
[----:B------:R-:W-:Y:S02]  /*6e30*/  HADD2.F32 R82, -RZ, R55.H0_H0 ;  /* 0x20000037ff527230 */ /* 0x000fe40000004100 */
[----:B------:R-:W-:Y:S01]  /*6e40*/  FFMA.FTZ R59, R138, R52, R139 ;  /* 0x000000348a3b7223 */ /* 0x000fe2000001008b */
[--C-:B------:R-:W-:Y:S01]  /*6e50*/  HADD2.F32 R55, -RZ, R45.reuse.H0_H0 ;  /* 0x2000002dff377230 */ /* 0x100fe20000004100 */
[----:B------:R-:W-:Y:S01]  /*6e60*/  F2FP.F16.F32.PACK_AB R51, R80, R57 ;  /* 0x000000395033723e */ /* 0x000fe200000000ff */
[----:B------:R-:W-:Y:S01]  /*6e70*/  HADD2.F32 R52, -RZ, R46.H0_H0 ;  /* 0x2000002eff347230 */ /* 0x000fe20000004100 */
[----:B------:R-:W-:Y:S01]  /*6e80*/  F2FP.F16.F32.PACK_AB R44, R53, R44 ;  /* 0x0000002c352c723e */ /* 0x000fe200000000ff */
[----:B------:R-:W-:-:S02]  /*6e90*/  HADD2.F32 R45, -RZ, R45.H1_H1 ;  /* 0x3000002dff2d7230 */ /* 0x000fc40000004100 */
[-C--:B------:R-:W-:Y:S01]  /*6ea0*/  FMUL.FTZ R139, R55, R152.reuse ;  /* 0x00000098378b7220 */ /* 0x080fe20000410000 */
[----:B------:R-:W-:Y:S02]  /*6eb0*/  HADD2.F32 R46, -RZ, R46.H1_H1 ;  /* 0x3000002eff2e7230 */ /* 0x000fe40000004100 */
[C---:B------:R-:W-:Y:S01]  /*6ec0*/  FMUL.FTZ R152, R52.reuse, R152 ;  /* 0x0000009834987220 */ /* 0x040fe20000410000 */
[----:B------:R-:W-:Y:S01]  /*6ed0*/  F2FP.F16.F32.PACK_AB R48, R59, R48 ;  /* 0x000000303b30723e */ /* 0x000fe200000000ff */
[-C--:B------:R-:W-:Y:S01]  /*6ee0*/  FMUL.FTZ R141, R45, R82.reuse ;  /* 0x000000522d8d7220 */ /* 0x080fe20000410000 */
[-C--:B------:R-:W-:Y:S01]  /*6ef0*/  FFMA.FTZ R139, R52, R147.reuse, -R139 ;  /* 0x00000093348b7223 */ /* 0x080fe2000001088b */
[C---:B------:R-:W-:Y:S01]  /*6f00*/  FMUL.FTZ R82, R46.reuse, R82 ;  /* 0x000000522e527220 */ /* 0x040fe20000410000 */
[----:B------:R-:W-:Y:S01]  /*6f10*/  FFMA.FTZ R152, R55, R147, R152 ;  /* 0x0000009337987223 */ /* 0x000fe20000010098 */
[-C--:B------:R-:W-:Y:S02]  /*6f20*/  FFMA.FTZ R46, R46, R54.reuse, -R141 ;  /* 0x000000362e2e7223 */ /* 0x080fe4000001088d */
[----:B------:R-:W-:-:S03]  /*6f30*/  FFMA.FTZ R45, R45, R54, R82 ;  /* 0x000000362d2d7223 */ /* 0x000fc60000010052 */
[----:B------:R-:W-:Y:S02]  /*6f40*/  F2FP.F16.F32.PACK_AB R46, R46, R139 ;  /* 0x0000008b2e2e723e */ /* 0x000fe400000000ff */
[----:B------:R-:W-:Y:S01]  /*6f50*/  F2FP.F16.F32.PACK_AB R50, R45, R152 ;  /* 0x000000982d32723e */ /* 0x000fe200000000ff */
[----:B------:R-:W-:Y:S02]  /*6f60*/  IMAD.MOV.U32 R45, RZ, RZ, R47 ;  /* 0x000000ffff2d7224 */ /* 0x000fe400078e002f */
[----:B------:R-:W-:-:S07]  /*6f70*/  IMAD.MOV.U32 R47, RZ, RZ, R58 ;  /* 0x000000ffff2f7224 */ /* 0x000fce00078e003a */
.L_x_7813:
[----:B------:R-:W-:Y:S05]  /*6f80*/  BSYNC B2 ;  /* 0x0000000000027941 */ /* 0x000fea0003800000 */
.L_x_7812:
[----:B------:R-:W-:Y:S01]  /*6f90*/  ISETP.GE.AND P4, PT, R83, R128, PT ;  /* 0x000000805300720c */ /* 0x000fe20003f86270 */
[----:B------:R-:W-:-:S12]  /*6fa0*/  ULDC.64 UR4, c[0x0][0x2e8] ;  /* 0x0000ba0000047ab9 */ /* 0x000fd80000000a00 */
        /* <DEDUP_REMOVED lines=8> */
[----:B--2---:R3:W-:Y:S04]  /*7030*/  @!P4 STG.E.128 desc[UR42][R54.64], R48 ;  /* 0x000000303600c986 */ /* 0x0047e8000c101d2a */
.L_x_7811:
[----:B------:R-:W-:Y:S05]  /*7040*/  BSYNC B1 ;  /* 0x0000000000017941 */ /* 0x000fea0003800000 */
.L_x_7810:
[----:B------:R-:W-:Y:S01]  /*7050*/  ISETP.GE.OR P4, PT, R211, R113, P2 ;  /* 0x00000071d300720c */ /* 0x000fe20001786670 */
[----:B------:R-:W-:-:S12]  /*7060*/  BSSY B1, `(.L_x_7814) ;  /* 0x000007f000017945 */ /* 0x000fd80003800000 */
[----:B------:R-:W-:Y:S05]  /*7070*/  @P4 BRA `(.L_x_7815) ;  /* 0x0000000400f44947 */ /* 0x000fea0003800000 */
[----:B-1-3--:R-:W3:Y:S01]  /*7080*/  LDL R44, [R1+0x10] ;  /* 0x00001000012c7983 */ /* 0x00aee20000100800 */
        /* <DEDUP_REMOVED lines=16> */
[----:B------:R-:W-:-:S03]  /*7190*/  LOP3.LUT R44, R197, 0x38, R59, 0xf8, !PT ;  /* 0x00000038c52c7812 */ /* 0x000fc600078ef83b */
[----:B------:R-:W-:Y:S01]  /*71a0*/  IMAD.SHL.U32 R46, R45, 0x400, RZ ;  /* 0x000004002d2e7824 */ /* 0x000fe200078e00ff */
[----:B------:R-:W-:-:S04]  /*71b0*/  LOP3.LUT R45, R44, R47, RZ, 0x3c, !PT ;  /* 0x0000002f2c2d7212 */ /* 0x000fc800078e3cff */
[----:B------:R-:W-:-:S04]  /*71c0*/  LOP3.LUT R46, R46, 0x7fffe000, RZ, 0xc0, !PT ;  /* 0x7fffe0002e2e7812 */ /* 0x000fc800078ec0ff */
[----:B------:R-:W-:Y:S01]  /*71d0*/  IADD3 R47, R45, R46, R200 ;  /* 0x0000002e2d2f7210 */ /* 0x000fe20007ffe0c8 */
[----:B------:R-:W-:-:S04]  /*71e0*/  IMAD R45, R184, 0x4000, R27 ;  /* 0x00004000b82d7824 */ /* 0x000fc800078e021b */
[----:B------:R-:W-:Y:S02]  /*71f0*/  IMAD R47, R184, 0x4000, R47 ;  /* 0x00004000b82f7824 */ /* 0x000fe400078e022f */
[--C-:B------:R-:W-:Y:S02]  /*7200*/  IMAD R45, R45, 0x2, R2.reuse ;  /* 0x000000022d2d7824 */ /* 0x100fe400078e0202 */
[----:B------:R-:W-:-:S04]  /*7210*/  IMAD R48, R47, 0x2, R2 ;  /* 0x000000022f307824 */ /* 0x000fc800078e0202 */
[----:B------:R-:W1:Y:S04]  /*7220*/  LDS.128 R44, [R45+0x18400] ;  /* 0x018400002d2c7984 */ /* 0x000e680000000c00 */
[----:B------:R-:W2:Y:S01]  /*7230*/  LDS.128 R48, [R48+0x18400] ;  /* 0x0184000030307984 */ /* 0x000ea20000000c00 */
[----:B------:R-:W-:Y:S05]  /*7240*/  @P3 BRA `(.L_x_7817) ;  /* 0x0000000400503947 */ /* 0x000fea0003800000 */
[--C-:B------:R-:W-:Y:S01]  /*7250*/  SHF.R.U64 R58, R62, 0x10, R63.reuse ;  /* 0x000000103e3a7819 */ /* 0x100fe2000000123f */
[----:B------:R-:W-:Y:S01]  /*7260*/  HADD2.F32 R78, -RZ, R137.H1_H1 ;  /* 0x30000089ff4e7230 */ /* 0x000fe20000004100 */
[----:B------:R-:W-:Y:S01]  /*7270*/  SHF.R.U32.HI R62, RZ, 0x10, R63 ;  /* 0x00000010ff3e7819 */ /* 0x000fe2000001163f */
[----:B--2---:R-:W-:Y:S01]  /*7280*/  IMAD.MOV.U32 R63, RZ, RZ, R49 ;  /* 0x000000ffff3f7224 */ /* 0x004fe200078e0031 */
[----:B------:R-:W-:Y:S01]  /*7290*/  SHF.R.U64 R56, R60, 0x10, R61 ;  /* 0x000000103c387819 */ /* 0x000fe2000000123d */
[----:B-1----:R-:W-:Y:S01]  /*72a0*/  IMAD.MOV.U32 R49, RZ, RZ, R47 ;  /* 0x000000ffff317224 */ /* 0x002fe200078e002f */
[--C-:B------:R-:W-:Y:S01]  /*72b0*/  SHF.R.U32.HI R77, RZ, 0x10, R65.reuse ;  /* 0x00000010ff4d7819 */ /* 0x100fe20000011641 */
[----:B------:R-:W-:Y:S01]  /*72c0*/  HADD2.F32 R47, -RZ, R45.H0_H0 ;  /* 0x2000002dff2f7230 */ /* 0x000fe20000004100 */
[----:B------:R-:W-:Y:S01]  /*72d0*/  SHF.R.U64 R60, R64, 0x10, R65 ;  /* 0x00000010403c7819 */ /* 0x000fe20000001241 */
[----:B------:R-:W-:Y:S01]  /*72e0*/  IMAD.MOV.U32 R65, RZ, RZ, R51 ;  /* 0x000000ffff417224 */ /* 0x000fe200078e0033 */
[----:B------:R-:W-:Y:S01]  /*72f0*/  SHF.R.U32.HI R76, RZ, 0x10, R61 ;  /* 0x00000010ff4c7819 */ /* 0x000fe2000001163d */
[--C-:B------:R-:W-:Y:S01]  /*7300*/  HADD2.F32 R51, -RZ, R63.reuse.H0_H0 ;  /* 0x2000003fff337230 */ /* 0x100fe20000004100 */
[--C-:B------:R-:W-:Y:S01]  /*7310*/  SHF.R.U64 R61, R66, 0x10, R67.reuse ;  /* 0x00000010423d7819 */ /* 0x100fe20000001243 */
[----:B------:R-:W-:Y:S01]  /*7320*/  HADD2.F32 R63, -RZ, R63.H1_H1 ;  /* 0x3000003fff3f7230 */ /* 0x000fe20000004100 */
[----:B------:R-:W-:Y:S01]  /*7330*/  SHF.R.U32.HI R67, RZ, 0x10, R67 ;  /* 0x00000010ff437819 */ /* 0x000fe20000011643 */
[----:B------:R-:W-:-:S02]  /*7340*/  HADD2.F32 R77, -RZ, R77.H0_H0 ;  /* 0x2000004dff4d7230 */ /* 0x000fc40000004100 */
[-C--:B------:R-:W-:Y:S01]  /*7350*/  FMUL.FTZ R80, R51, R78.reuse ;  /* 0x0000004e33507220 */ /* 0x080fe20000410000 */
[----:B------:R-:W-:Y:S02]  /*7360*/  HADD2.F32 R64, -RZ, R45.H1_H1 ;  /* 0x3000002dff407230 */ /* 0x000fe40000004100 */
[----:B------:R-:W-:Y:S01]  /*7370*/  FMUL.FTZ R78, R47, R78 ;  /* 0x0000004e2f4e7220 */ /* 0x000fe20000410000 */
[----:B------:R-:W-:Y:S02]  /*7380*/  HADD2.F32 R66, -RZ, R135.H1_H1 ;  /* 0x30000087ff427230 */ /* 0x000fe40000004100 */
[-C--:B------:R-:W-:Y:S01]  /*7390*/  FMUL.FTZ R79, R63, R77.reuse ;  /* 0x0000004d3f4f7220 */ /* 0x080fe20000410000 */
[----:B------:R-:W-:Y:S02]  /*73a0*/  HADD2.F32 R76, -RZ, R76.H0_H0 ;  /* 0x2000004cff4c7230 */ /* 0x000fe40000004100 */
[----:B------:R-:W-:Y:S01]  /*73b0*/  FMUL.FTZ R82, R64, R77 ;  /* 0x0000004d40527220 */ /* 0x000fe20000410000 */
[----:B------:R-:W-:-:S02]  /*73c0*/  HADD2.F32 R77, -RZ, R134.H1_H1 ;  /* 0x30000086ff4d7230 */ /* 0x000fc40000004100 */
[-C--:B------:R-:W-:Y:S01]  /*73d0*/  FFMA.FTZ R45, R47, R66.reuse, -R80 ;  /* 0x000000422f2d7223 */ /* 0x080fe20000010850 */
[----:B------:R-:W-:Y:S01]  /*73e0*/  FFMA.FTZ R47, R51, R66, R78 ;  /* 0x00000042332f7223 */ /* 0x000fe2000001004e */
[-C--:B------:R-:W-:Y:S01]  /*73f0*/  FFMA.FTZ R64, R64, R76.reuse, -R79 ;  /* 0x0000004c40407223 */ /* 0x080fe2000001084f */
[----:B------:R-:W-:Y:S01]  /*7400*/  FFMA.FTZ R66, R63, R76, R82 ;  /* 0x0000004c3f427223 */ /* 0x000fe20000010052 */
[----:B------:R-:W-:Y:S02]  /*7410*/  HADD2.F32 R79, -RZ, R136.H1_H1 ;  /* 0x30000088ff4f7230 */ /* 0x000fe40000004100 */
[--C-:B------:R-:W-:Y:S01]  /*7420*/  HADD2.F32 R76, -RZ, R65.reuse.H0_H0 ;  /* 0x20000041ff4c7230 */ /* 0x100fe20000004100 */
[----:B------:R-:W-:Y:S01]  /*7430*/  F2FP.F16.F32.PACK_AB R45, R64, R45 ;  /* 0x0000002d402d723e */ /* 0x000fe200000000ff */
[----:B------:R-:W-:Y:S02]  /*7440*/  HADD2.F32 R65, -RZ, R65.H1_H1 ;  /* 0x30000041ff417230 */ /* 0x000fe40000004100 */
[----:B------:R-:W-:-:S02]  /*7450*/  HADD2.F32 R80, -RZ, R67.H0_H0 ;  /* 0x20000043ff507230 */ /* 0x000fc40000004100 */
[--C-:B------:R-:W-:Y:S02]  /*7460*/  HADD2.F32 R51, -RZ, R49.reuse.H0_H0 ;  /* 0x20000031ff337230 */ /* 0x100fe40000004100 */
[----:B------:R-:W-:Y:S02]  /*7470*/  HADD2.F32 R78, -RZ, R62.H0_H0 ;  /* 0x2000003eff4e7230 */ /* 0x000fe40000004100 */
[-C--:B------:R-:W-:Y:S01]  /*7480*/  FMUL.FTZ R62, R76, R79.reuse ;  /* 0x0000004f4c3e7220 */ /* 0x080fe20000410000 */
[----:B------:R-:W-:Y:S02]  /*7490*/  HADD2.F32 R63, -RZ, R49.H1_H1 ;  /* 0x30000031ff3f7230 */ /* 0x000fe40000004100 */
[----:B------:R-:W-:Y:S01]  /*74a0*/  FMUL.FTZ R82, R65, R80 ;  /* 0x0000005041527220 */ /* 0x000fe20000410000 */
[C---:B------:R-:W-:Y:S01]  /*74b0*/  FMUL.FTZ R79, R51.reuse, R79 ;  /* 0x0000004f334f7220 */ /* 0x040fe20000410000 */
[----:B------:R-:W-:Y:S01]  /*74c0*/  FFMA.FTZ R49, R51, R77, -R62 ;  /* 0x0000004d33317223 */ /* 0x000fe2000001083e */
[----:B------:R-:W-:-:S02]  /*74d0*/  HADD2.F32 R137, -RZ, R137.H0_H0 ;  /* 0x20000089ff897230 */ /* 0x000fc40000004100 */
[C---:B------:R-:W-:Y:S01]  /*74e0*/  FMUL.FTZ R80, R63.reuse, R80 ;  /* 0x000000503f507220 */ /* 0x040fe20000410000 */
[-C--:B------:R-:W-:Y:S01]  /*74f0*/  FFMA.FTZ R62, R63, R78.reuse, -R82 ;  /* 0x0000004e3f3e7223 */ /* 0x080fe20000010852 */
[----:B------:R-:W-:Y:S02]  /*7500*/  HADD2.F32 R67, -RZ, R60.H0_H0 ;  /* 0x2000003cff437230 */ /* 0x000fe40000004100 */
[----:B------:R-:W-:Y:S01]  /*7510*/  FFMA.FTZ R51, R76, R77, R79 ;  /* 0x0000004d4c337223 */ /* 0x000fe2000001004f */
[----:B------:R-:W-:Y:S02]  /*7520*/  HADD2.F32 R63, -RZ, R48.H0_H0 ;  /* 0x20000030ff3f7230 */ /* 0x000fe40000004100 */
[----:B------:R-:W-:Y:S01]  /*7530*/  FFMA.FTZ R76, R65, R78, R80 ;  /* 0x0000004e414c7223 */ /* 0x000fe20000010050 */
[----:B------:R-:W-:Y:S01]  /*7540*/  HADD2.F32 R60, -RZ, R44.H0_H0 ;  /* 0x2000002cff3c7230 */ /* 0x000fe20000004100 */
[----:B------:R-:W-:Y:S01]  /*7550*/  F2FP.F16.F32.PACK_AB R62, R62, R49 ;  /* 0x000000313e3e723e */ /* 0x000fe200000000ff */
[----:B------:R-:W-:-:S02]  /*7560*/  HADD2.F32 R48, -RZ, R48.H1_H1 ;  /* 0x30000030ff307230 */ /* 0x000fc40000004100 */
[----:B------:R-:W-:Y:S01]  /*7570*/  FMUL.FTZ R77, R63, R137 ;  /* 0x000000893f4d7220 */ /* 0x000fe20000410000 */
[----:B------:R-:W-:Y:S01]  /*7580*/  HADD2.F32 R44, -RZ, R44.H1_H1 ;  /* 0x3000002cff2c7230 */ /* 0x000fe20000004100 */
[----:B------:R-:W-:Y:S01]  /*7590*/  F2FP.F16.F32.PACK_AB R49, R66, R47 ;  /* 0x0000002f4231723e */ /* 0x000fe200000000ff */
[----:B------:R-:W-:Y:S02]  /*75a0*/  HADD2.F32 R135, -RZ, R135.H0_H0 ;  /* 0x20000087ff877230 */ /* 0x000fe40000004100 */
[-C--:B------:R-:W-:Y:S01]  /*75b0*/  FMUL.FTZ R79, R48, R67.reuse ;  /* 0x00000043304f7220 */ /* 0x080fe20000410000 */
[----:B------:R-:W-:Y:S02]  /*75c0*/  HADD2.F32 R65, -RZ, R56.H0_H0 ;  /* 0x20000038ff417230 */ /* 0x000fe40000004100 */
[----:B------:R-:W-:Y:S01]  /*75d0*/  FMUL.FTZ R67, R44, R67 ;  /* 0x000000432c437220 */ /* 0x000fe20000410000 */
[C---:B------:R-:W-:Y:S01]  /*75e0*/  FMUL.FTZ R56, R60.reuse, R137 ;  /* 0x000000893c387220 */ /* 0x040fe20000410000 */
[----:B------:R-:W-:Y:S01]  /*75f0*/  FFMA.FTZ R77, R60, R135, -R77 ;  /* 0x000000873c4d7223 */ /* 0x000fe2000001084d */
[----:B------:R-:W-:Y:S01]  /*7600*/  F2FP.F16.F32.PACK_AB R51, R76, R51 ;  /* 0x000000334c33723e */ /* 0x000fe200000000ff */
[-C--:B------:R-:W-:Y:S01]  /*7610*/  FFMA.FTZ R60, R44, R65.reuse, -R79 ;  /* 0x000000412c3c7223 */ /* 0x080fe2000001084f */
[----:B------:R-:W-:Y:S01]  /*7620*/  FFMA.FTZ R79, R48, R65, R67 ;  /* 0x00000041304f7223 */ /* 0x000fe20000010043 */
[----:B------:R-:W-:-:S02]  /*7630*/  HADD2.F32 R48, -RZ, R50.H0_H0 ;  /* 0x20000032ff307230 */ /* 0x000fc40000004100 */
[----:B------:R-:W-:Y:S01]  /*7640*/  FFMA.FTZ R56, R63, R135, R56 ;  /* 0x000000873f387223 */ /* 0x000fe20000010038 */
[----:B------:R-:W-:Y:S02]  /*7650*/  HADD2.F32 R65, -RZ, R136.H0_H0 ;  /* 0x20000088ff417230 */ /* 0x000fe40000004100 */
[----:B------:R-:W-:Y:S02]  /*7660*/  HADD2.F32 R67, -RZ, R61.H0_H0 ;  /* 0x2000003dff437230 */ /* 0x000fe40000004100 */
[----:B------:R-:W-:Y:S02]  /*7670*/  HADD2.F32 R44, -RZ, R46.H0_H0 ;  /* 0x2000002eff2c7230 */ /* 0x000fe40000004100 */
[----:B------:R-:W-:Y:S01]  /*7680*/  FMUL.FTZ R81, R48, R65 ;  /* 0x0000004130517220 */ /* 0x000fe20000410000 */
[----:B------:R-:W-:Y:S02]  /*7690*/  HADD2.F32 R50, -RZ, R50.H1_H1 ;  /* 0x30000032ff327230 */ /* 0x000fe40000004100 */
[----:B------:R-:W-:-:S02]  /*76a0*/  HADD2.F32 R46, -RZ, R46.H1_H1 ;  /* 0x3000002eff2e7230 */ /* 0x000fc40000004100 */
[----:B------:R-:W-:Y:S01]  /*76b0*/  FMUL.FTZ R65, R44, R65 ;  /* 0x000000412c417220 */ /* 0x000fe20000410000 */
[----:B------:R-:W-:Y:S02]  /*76c0*/  HADD2.F32 R63, -RZ, R134.H0_H0 ;  /* 0x20000086ff3f7230 */ /* 0x000fe40000004100 */
[-C--:B------:R-:W-:Y:S01]  /*76d0*/  FMUL.FTZ R83, R50, R67.reuse ;  /* 0x0000004332537220 */ /* 0x080fe20000410000 */
[----:B------:R-:W-:Y:S02]  /*76e0*/  HADD2.F32 R61, -RZ, R58.H0_H0 ;  /* 0x2000003aff3d7230 */ /* 0x000fe40000004100 */
[----:B------:R-:W-:Y:S01]  /*76f0*/  FMUL.FTZ R67, R46, R67 ;  /* 0x000000432e437220 */ /* 0x000fe20000410000 */
[----:B------:R-:W-:Y:S02]  /*7700*/  IMAD.MOV.U32 R47, RZ, RZ, R62 ;  /* 0x000000ffff2f7224 */ /* 0x000fe400078e003e */
        /* <DEDUP_REMOVED lines=8> */
.L_x_7817:
[----:B------:R-:W-:Y:S05]  /*7790*/  BSYNC B2 ;  /* 0x0000000000027941 */ /* 0x000fea0003800000 */
.L_x_7816:
        /* <DEDUP_REMOVED lines=11> */
.L_x_7815:
[----:B------:R-:W-:Y:S05]  /*7850*/  BSYNC B1 ;  /* 0x0000000000017941 */ /* 0x000fea0003800000 */
.L_x_7814:
[----:B------:R-:W-:Y:S01]  /*7860*/  ISETP.GE.OR P4, PT, R210, R113, P2 ;  /* 0x00000071d200720c */ /* 0x000fe20001786670 */
[-C--:B-1234-:R-:W-:Y:S02]  /*7870*/  IMAD R44, R114, R120.reuse, RZ ;  /* 0x00000078722c7224 */ /* 0x09efe400078e02ff */
[----:B------:R-:W-:-:S04]  /*7880*/  IMAD.WIDE.U32 R118, R210, R120, R118 ;  /* 0x00000078d2767225 */ /* 0x000fc800078e0076 */
[----:B------:R-:W-:-:S06]  /*7890*/  IMAD R57, R210, R121, R44 ;  /* 0x00000079d2397224 */ /* 0x000fcc00078e022c */
[----:B------:R-:W-:Y:S05]  /*78a0*/  @P4 BRA `(.L_x_7794) ;  /* 0x0000000c007c4947 */ /* 0x000fea0003800000 */
[----:B------:R-:W2:Y:S01]  /*78b0*/  LDL R45, [R1+0x10] ;  /* 0x00001000012d7983 */ /* 0x000ea20000100800 */
[----:B------:R-:W1:Y:S01]  /*78c0*/  LDC.64 R52, c[0x0][0x2e8] ;  /* 0x0000ba00ff347b82 */ /* 0x000e620000000a00 */
[----:B------:R-:W-:Y:S01]  /*78d0*/  IADD3 R57, R119, R57, RZ ;  /* 0x0000003977397210 */ /* 0x000fe20007ffe0ff */
[----:B------:R-:W-:Y:S01]  /*78e0*/  BSSY B1, `(.L_x_7818) ;  /* 0x0000071000017945 */ /* 0x000fe20003800000 */
[----:B------:R-:W-:Y:S02]  /*78f0*/  IADD3 R44, P4, P5, R96, R118, R38 ;  /* 0x00000076602c7210 */ /* 0x000fe40007d9e026 */
[----:B------:R-:W-:Y:S02]  /*7900*/  SHF.R.U32.HI R46, RZ, 0x3, R196 ;  /* 0x00000003ff2e7819 */ /* 0x000fe400000116c4 */
[----:B--2---:R-:W-:Y:S02]  /*7910*/  LOP3.LUT P6, RZ, R45, 0x1, RZ, 0xc0, !PT ;  /* 0x000000012dff7812 */ /* 0x004fe400078cc0ff */
[----:B------:R-:W-:-:S02]  /*7920*/  IADD3.X R45, R36, R57, R103, P4, P5 ;  /* 0x00000039242d7210 */ /* 0x000fc400027ea467 */
[----:B-1----:R-:W-:Y:S02]  /*7930*/  LEA R54, P4, R44, R52, 0x1 ;  /* 0x000000342c367211 */ /* 0x002fe400078808ff */
[----:B------:R-:W-:Y:S02]  /*7940*/  SEL R129, R110, R129, !P6 ;  /* 0x000000816e817207 */ /* 0x000fe40007000000 */
[----:B------:R-:W-:Y:S01]  /*7950*/  LEA.HI.X R55, R44, R53, R45, 0x1, P4 ;  /* 0x000000352c377211 */ /* 0x000fe200020f0c2d */
[----:B------:R-:W-:Y:S01]  /*7960*/  IMAD R45, R184, 0x4000, R21 ;  /* 0x00004000b82d7824 */ /* 0x000fe200078e0215 */
[----:B------:R-:W-:-:S03]  /*7970*/  SHF.R.S32.HI R44, RZ, 0x1f, R129 ;  /* 0x0000001fff2c7819 */ /* 0x000fc60000011481 */
[----:B------:R-:W-:Y:S01]  /*7980*/  IMAD R45, R45, 0x2, R2 ;  /* 0x000000022d2d7824 */ /* 0x000fe200078e0202 */
[----:B------:R-:W-:-:S04]  /*7990*/  LEA.HI R129, R44, R129, RZ, 0x4 ;  /* 0x000000812c817211 */ /* 0x000fc800078f20ff */
        /* <DEDUP_REMOVED lines=8> */
[----:B------:R-:W-:-:S05]  /*7a20*/  IADD3 R47, R44, R47, R199 ;  /* 0x0000002f2c2f7210 */ /* 0x000fca0007ffe0c7 */
[----:B------:R-:W-:-:S04]  /*7a30*/  IMAD R47, R184, 0x4000, R47 ;  /* 0x00004000b82f7824 */ /* 0x000fc800078e022f */
[----:B------:R-:W-:Y:S02]  /*7a40*/  IMAD R48, R47, 0x2, R2 ;  /* 0x000000022f307824 */ /* 0x000fe400078e0202 */
[----:B------:R-:W1:Y:S04]  /*7a50*/  LDS.128 R44, [R45+0x18400] ;  /* 0x018400002d2c7984 */ /* 0x000e680000000c00 */
[----:B------:R-:W2:Y:S01]  /*7a60*/  LDS.128 R48, [R48+0x18400] ;  /* 0x0184000030307984 */ /* 0x000ea20000000c00 */
[----:B------:R-:W-:Y:S05]  /*7a70*/  @P3 BRA `(.L_x_7819) ;  /* 0x00000004005c3947 */ /* 0x000fea0003800000 */
[----:B-1----:R-:W-:Y:S01]  /*7a80*/  IMAD.MOV.U32 R62, RZ, RZ, R44 ;  /* 0x000000ffff3e7224 */ /* 0x002fe200078e002c */
[----:B------:R-:W-:Y:S01]  /*7a90*/  SHF.R.U64 R60, R68, 0x10, R69 ;  /* 0x00000010443c7819 */ /* 0x000fe20000001245 */
[----:B--2---:R-:W-:Y:S01]  /*7aa0*/  IMAD.MOV.U32 R44, RZ, RZ, R49 ;  /* 0x000000ffff2c7224 */ /* 0x004fe200078e0031 */
[----:B------:R-:W-:Y:S01]  /*7ab0*/  SHF.R.U32.HI R68, RZ, 0x10, R73 ;  /* 0x00000010ff447819 */ /* 0x000fe20000011649 */
[----:B------:R-:W-:Y:S01]  /*7ac0*/  IMAD.MOV.U32 R63, RZ, RZ, R48 ;  /* 0x000000ffff3f7224 */ /* 0x000fe200078e0030 */
[----:B------:R-:W-:Y:S01]  /*7ad0*/  SHF.R.U32.HI R66, RZ, 0x10, R69 ;  /* 0x00000010ff427819 */ /* 0x000fe20000011645 */
[----:B------:R-:W-:Y:S01]  /*7ae0*/  IMAD.MOV.U32 R64, RZ, RZ, R51 ;  /* 0x000000ffff407224 */ /* 0x000fe200078e0033 */
[----:B------:R-:W-:Y:S01]  /*7af0*/  MOV R49, R47 ;  /* 0x0000002f00317202 */ /* 0x000fe20000000f00 */
[----:B------:R-:W-:Y:S01]  /*7b00*/  HADD2.F32 R67, -RZ, R133.H1_H1 ;  /* 0x30000085ff437230 */ /* 0x000fe20000004100 */
[----:B------:R-:W-:Y:S01]  /*7b10*/  SHF.R.U64 R56, R70, 0x10, R71 ;  /* 0x0000001046387819 */ /* 0x000fe20000001247 */
[--C-:B------:R-:W-:Y:S01]  /*7b20*/  HADD2.F32 R48, -RZ, R44.reuse.H0_H0 ;  /* 0x2000002cff307230 */ /* 0x100fe20000004100 */
[----:B------:R-:W-:Y:S01]  /*7b30*/  SHF.R.U32.HI R69, RZ, 0x10, R75 ;  /* 0x00000010ff457819 */ /* 0x000fe2000001164b */
[----:B------:R-:W-:Y:S01]  /*7b40*/  HADD2.F32 R51, -RZ, R44.H1_H1 ;  /* 0x3000002cff337230 */ /* 0x000fe20000004100 */
[----:B------:R-:W-:Y:S01]  /*7b50*/  SHF.R.U32.HI R71, RZ, 0x10, R71 ;  /* 0x00000010ff477819 */ /* 0x000fe20000011647 */
[--C-:B------:R-:W-:Y:S01]  /*7b60*/  HADD2.F32 R44, -RZ, R45.reuse.H0_H0 ;  /* 0x2000002dff2c7230 */ /* 0x100fe20000004100 */
[----:B------:R-:W-:Y:S01]  /*7b70*/  SHF.R.U64 R61, R72, 0x10, R73 ;  /* 0x00000010483d7819 */ /* 0x000fe20000001249 */
[----:B------:R-:W-:Y:S01]  /*7b80*/  HADD2.F32 R68, -RZ, R68.H0_H0 ;  /* 0x20000044ff447230 */ /* 0x000fe20000004100 */
[----:B------:R-:W-:Y:S01]  /*7b90*/  SHF.R.U64 R58, R74, 0x10, R75 ;  /* 0x000000104a3a7819 */ /* 0x000fe2000000124b */
[----:B------:R-:W-:-:S02]  /*7ba0*/  HADD2.F32 R47, -RZ, R45.H1_H1 ;  /* 0x3000002dff2f7230 */ /* 0x000fc40000004100 */
[-C--:B------:R-:W-:Y:S01]  /*7bb0*/  FMUL.FTZ R45, R48, R67.reuse ;  /* 0x00000043302d7220 */ /* 0x080fe20000410000 */
[----:B------:R-:W-:Y:S02]  /*7bc0*/  HADD2.F32 R65, -RZ, R131.H1_H1 ;  /* 0x30000083ff417230 */ /* 0x000fe40000004100 */
[C---:B------:R-:W-:Y:S01]  /*7bd0*/  FMUL.FTZ R67, R44.reuse, R67 ;  /* 0x000000432c437220 */ /* 0x040fe20000410000 */
[----:B------:R-:W-:Y:S02]  /*7be0*/  HADD2.F32 R66, -RZ, R66.H0_H0 ;  /* 0x20000042ff427230 */ /* 0x000fe40000004100 */
[-C--:B------:R-:W-:Y:S01]  /*7bf0*/  FMUL.FTZ R70, R51, R68.reuse ;  /* 0x0000004433467220 */ /* 0x080fe20000410000 */
[----:B------:R-:W-:Y:S01]  /*7c00*/  FMUL.FTZ R68, R47, R68 ;  /* 0x000000442f447220 */ /* 0x000fe20000410000 */
[-C--:B------:R-:W-:Y:S01]  /*7c10*/  FFMA.FTZ R44, R44, R65.reuse, -R45 ;  /* 0x000000412c2c7223 */ /* 0x080fe2000001082d */
[----:B------:R-:W-:Y:S01]  /*7c20*/  FFMA.FTZ R45, R48, R65, R67 ;  /* 0x00000041302d7223 */ /* 0x000fe20000010043 */
[----:B------:R-:W-:-:S02]  /*7c30*/  HADD2.F32 R65, -RZ, R64.H0_H0 ;  /* 0x20000040ff417230 */ /* 0x000fc40000004100 */
[-C--:B------:R-:W-:Y:S01]  /*7c40*/  FFMA.FTZ R48, R51, R66.reuse, R68 ;  /* 0x0000004233307223 */ /* 0x080fe20000010044 */
[----:B------:R-:W-:Y:S02]  /*7c50*/  HADD2.F32 R68, -RZ, R130.H1_H1 ;  /* 0x30000082ff447230 */ /* 0x000fe40000004100 */
[----:B------:R-:W-:Y:S01]  /*7c60*/  FFMA.FTZ R47, R47, R66, -R70 ;  /* 0x000000422f2f7223 */ /* 0x000fe20000010846 */
[----:B------:R-:W-:Y:S02]  /*7c70*/  HADD2.F32 R64, -RZ, R64.H1_H1 ;  /* 0x30000040ff407230 */ /* 0x000fe40000004100 */
[----:B------:R-:W-:Y:S02]  /*7c80*/  HADD2.F32 R69, -RZ, R69.H0_H0 ;  /* 0x20000045ff457230 */ /* 0x000fe40000004100 */
[----:B------:R-:W-:Y:S01]  /*7c90*/  FMUL.FTZ R70, R65, R68 ;  /* 0x0000004441467220 */ /* 0x000fe20000410000 */
[----:B------:R-:W-:Y:S01]  /*7ca0*/  HADD2.F32 R66, -RZ, R132.H1_H1 ;  /* 0x30000084ff427230 */ /* 0x000fe20000004100 */
[----:B------:R-:W-:Y:S01]  /*7cb0*/  F2FP.F16.F32.PACK_AB R47, R47, R44 ;  /* 0x0000002c2f2f723e */ /* 0x000fe200000000ff */
[----:B------:R-:W-:-:S02]  /*7cc0*/  HADD2.F32 R51, -RZ, R49.H0_H0 ;  /* 0x20000031ff337230 */ /* 0x000fc40000004100 */
[-C--:B------:R-:W-:Y:S01]  /*7cd0*/  FMUL.FTZ R72, R64, R69.reuse ;  /* 0x0000004540487220 */ /* 0x080fe20000410000 */
[----:B------:R-:W-:Y:S02]  /*7ce0*/  HADD2.F32 R49, -RZ, R49.H1_H1 ;  /* 0x30000031ff317230 */ /* 0x000fe40000004100 */
        /* <DEDUP_REMOVED lines=8> */
[--C-:B------:R-:W-:Y:S02]  /*7d70*/  HADD2.F32 R49, -RZ, R62.reuse.H0_H0 ;  /* 0x2000003eff317230 */ /* 0x100fe40000004100 */
[----:B------:R-:W-:Y:S01]  /*7d80*/  FFMA.FTZ R68, R65, R66, R68 ;  /* 0x0000004241447223 */ /* 0x000fe20000010044 */
[----:B------:R-:W-:Y:S02]  /*7d90*/  HADD2.F32 R61, -RZ, R61.H0_H0 ;  /* 0x2000003dff3d7230 */ /* 0x000fe40000004100 */
[-C--:B------:R-:W-:Y:S01]  /*7da0*/  FMUL.FTZ R64, R51, R130.reuse ;  /* 0x0000008233407220 */ /* 0x080fe20000410000 */
[----:B------:R-:W-:Y:S02]  /*7db0*/  HADD2.F32 R63, -RZ, R63.H1_H1 ;  /* 0x3000003fff3f7230 */ /* 0x000fe40000004100 */
[----:B------:R-:W-:Y:S01]  /*7dc0*/  FMUL.FTZ R130, R49, R130 ;  /* 0x0000008231827220 */ /* 0x000fe20000410000 */
[----:B------:R-:W-:Y:S01]  /*7dd0*/  HADD2.F32 R62, -RZ, R62.H1_H1 ;  /* 0x3000003eff3e7230 */ /* 0x000fe20000004100 */
[----:B------:R-:W-:Y:S01]  /*7de0*/  F2FP.F16.F32.PACK_AB R70, R71, R70 ;  /* 0x000000464746723e */ /* 0x000fe200000000ff */
[----:B------:R-:W-:-:S02]  /*7df0*/  HADD2.F32 R132, -RZ, R132.H0_H0 ;  /* 0x20000084ff847230 */ /* 0x000fc40000004100 */
        /* <DEDUP_REMOVED lines=11> */
[----:B------:R-:W-:Y:S02]  /*7eb0*/  HADD2.F32 R63, -RZ, R58.H0_H0 ;  /* 0x2000003aff3f7230 */ /* 0x000fe40000004100 */
[----:B------:R-:W-:Y:S02]  /*7ec0*/  HADD2.F32 R49, -RZ, R46.H0_H0 ;  /* 0x2000002eff317230 */ /* 0x000fe40000004100 */
[-C--:B------:R-:W-:Y:S01]  /*7ed0*/  FMUL.FTZ R56, R51, R62.reuse ;  /* 0x0000003e33387220 */ /* 0x080fe20000410000 */
[----:B------:R-:W-:Y:S02]  /*7ee0*/  HADD2.F32 R50, -RZ, R50.H1_H1 ;  /* 0x30000032ff327230 */ /* 0x000fe40000004100 */
[----:B------:R-:W-:Y:S02]  /*7ef0*/  HADD2.F32 R46, -RZ, R46.H1_H1 ;  /* 0x3000002eff2e7230 */ /* 0x000fe40000004100 */
[----:B------:R-:W-:Y:S01]  /*7f00*/  FMUL.FTZ R62, R49, R62 ;  /* 0x0000003e313e7220 */ /* 0x000fe20000410000 */
[----:B------:R-:W-:-:S02]  /*7f10*/  HADD2.F32 R60, -RZ, R133.H0_H0 ;  /* 0x20000085ff3c7230 */ /* 0x000fc40000004100 */
[-C--:B------:R-:W-:Y:S01]  /*7f20*/  FMUL.FTZ R69, R50, R63.reuse ;  /* 0x0000003f32457220 */ /* 0x080fe20000410000 */
[C---:B------:R-:W-:Y:S02]  /*7f30*/  FMUL.FTZ R63, R46.reuse, R63 ;  /* 0x0000003f2e3f7220 */ /* 0x040fe40000410000 */
        /* <DEDUP_REMOVED lines=8> */
[----:B------:R-:W-:-:S02]  /*7fc0*/  F2FP.F16.F32.PACK_AB R48, R67, R130 ;  /* 0x000000824330723e */ /* 0x000fc400000000ff */
[----:B------:R-:W-:Y:S02]  /*7fd0*/  F2FP.F16.F32.PACK_AB R46, R69, R56 ;  /* 0x00000038452e723e */ /* 0x000fe400000000ff */
[----:B------:R-:W-:-:S07]  /*7fe0*/  F2FP.F16.F32.PACK_AB R50, R63, R62 ;  /* 0x0000003e3f32723e */ /* 0x000fce00000000ff */
.L_x_7819:
[----:B------:R-:W-:Y:S05]  /*7ff0*/  BSYNC B1 ;  /* 0x0000000000017941 */ /* 0x000fea0003800000 */
.L_x_7818:
[----:B-1----:R1:W-:Y:S01]  /*8000*/  STG.E.128 desc[UR42][R54.64], R44 ;  /* 0x0000002c36007986 */ /* 0x0023e2000c101d2a */
[----:B------:R-:W-:-:S13]  /*8010*/  ISETP.GE.AND P3, PT, R59, R128, PT ;  /* 0x000000803b00720c */ /* 0x000fda0003f66270 */
[----:B------:R-:W-:Y:S05]  /*8020*/  @P3 BRA `(.L_x_7794) ;  /* 0x00000004009c3947 */ /* 0x000fea0003800000 */
[--C-:B-1----:R-:W-:Y:S02]  /*8030*/  SHF.R.S32.HI R44, RZ, 0x1f, R59.reuse ;  /* 0x0000001fff2c7819 */ /* 0x102fe4000001143b */
[----:B------:R-:W-:-:S04]  /*8040*/  IADD3 R59, P3, P4, R96, R118, R59 ;  /* 0x00000076603b7210 */ /* 0x000fc80007c7e03b */
[----:B------:R-:W-:Y:S02]  /*8050*/  IADD3.X R44, R36, R57, R44, P3, P4 ;  /* 0x00000039242c7210 */ /* 0x000fe40001fe842c */
[----:B------:R-:W-:-:S04]  /*8060*/  LEA R52, P3, R59, R52, 0x1 ;  /* 0x000000343b347211 */ /* 0x000fc800078608ff */
[----:B------:R-:W-:-:S05]  /*8070*/  LEA.HI.X R53, R59, R53, R44, 0x1, P3 ;  /* 0x000000353b357211 */ /* 0x000fca00018f0c2c */
[----:B--2---:R1:W-:Y:S01]  /*8080*/  STG.E.128 desc[UR42][R52.64], R48 ;  /* 0x0000003034007986 */ /* 0x0043e2000c101d2a */
[----:B------:R-:W-:Y:S05]  /*8090*/  BRA `(.L_x_7794) ;  /* 0x0000000400807947 */ /* 0x000fea0003800000 */
.L_x_7757:
[----:B------:R-:W-:-:S06]  /*80a0*/  UISETP.NE.AND UP0, UPT, UR45, 0x3, UPT ;  /* 0x000000032d00788c */ /* 0x000fcc000bf05270 */
[----:B------:R-:W-:-:S13]  /*80b0*/  PLOP3.LUT P0, PT, PT, PT, UP0, 0x80, 0x0 ;  /* 0x000000000000781c */ /* 0x000fda0003f0f008 */
[----:B------:R-:W-:Y:S05]  /*80c0*/  @!P0 BRA `(.L_x_7820) ;  /* 0x0000000000048947 */ /* 0x000fea0003800000 */
[----:B------:R-:W-:Y:S01]  /*80d0*/  BPT.TRAP 0x1 ;  /* 0x000000040000795c */ /* 0x000fe20000300000 */
.L_x_7820:
[----:B------:R-:W-:Y:S01]  /*80e0*/  IMAD R107, R184, 0x8, R2 ;  /* 0x00000008b86b7824 */ /* 0x000fe200078e0202 */
[----:B------:R-:W-:Y:S01]  /*80f0*/  SHF.L.U32 R117, R191, 0x1f, RZ ;  /* 0x0000001fbf757819 */ /* 0x000fe200000006ff */
[----:B------:R-:W-:Y:S01]  /*8100*/  IMAD R113, R26, -0x80, R24 ;  /* 0xffffff801a717824 */ /* 0x000fe200078e0218 */
[----:B------:R-:W-:Y:S01]  /*8110*/  BSSY B1, `(.L_x_7821) ;  /* 0x0000006000017945 */ /* 0x000fe20003800000 */
[----:B0-----:R-:W-:Y:S01]  /*8120*/  SHF.R.S32.HI R44, RZ, 0x1f, R26 ;  /* 0x0000001fff2c7819 */ /* 0x001fe2000001141a */
[----:B------:R-:W0:Y:S01]  /*8130*/  SYNCS.PHASECHK.TRANS64.TRYWAIT P3, [R107+URZ+0x28890], R117 ;  /* 0x028890756b0075a7 */ /* 0x000e22000806017f */
[----:B------:R-:W-:Y:S01]  /*8140*/  IMAD R45, R0, R26, RZ ;  /* 0x0000001a002d7224 */ /* 0x000fe200078e02ff */
[----:B------:R-:W-:Y:S01]  /*8150*/  VIMNMX R113, R113, 0x80, PT ;  /* 0x0000008071717848 */ /* 0x000fe20003fe0100 */
[----:B0-----:R-:W-:Y:S06]  /*8160*/  @!P3 BRA `(.L_x_7822) ;  /* 0x00000208009cb947 */ /* 0x001fec0003800000 */
.L_x_8194:
[----:B------:R-:W-:Y:S05]  /*8170*/  BSYNC B1 ;  /* 0x0000000000017941 */ /* 0x000fea0003800000 */
.L_x_7821:
[----:B------:R-:W-:Y:S01]  /*8180*/  ISETP.GE.AND P3, PT, R23, R113, PT ;  /* 0x000000711700720c */ /* 0x000fe20003f66270 */
[----:B------:R-:W-:Y:S01]  /*8190*/  IMAD R45, R44, R123, R45 ;  /* 0x0000007b2c2d7224 */ /* 0x000fe200078e022d */
[----:B------:R-:W-:Y:S01]  /*81a0*/  BSSY B1, `(.L_x_7823) ;  /* 0x0000012000017945 */ /* 0x000fe20003800000 */
[----:B------:R-:W-:-:S04]  /*81b0*/  IMAD.WIDE.U32 R52, R123, R26, RZ ;  /* 0x0000001a7b347225 */ /* 0x000fc800078e00ff */
[----:B------:R-:W-:-:S06]  /*81c0*/  IMAD.IADD R61, R45, 0x1, R53 ;  /* 0x000000012d3d7824 */ /* 0x000fcc00078e0235 */
[----:B------:R-:W-:Y:S05]  /*81d0*/  @P3 BRA `(.L_x_7824) ;  /* 0x0000000000383947 */ /* 0x000fea0003800000 */
[----:B------:R-:W1:Y:S01]  /*81e0*/  @!P2 LDC.64 R54, c[0x0][0x2e8] ;  /* 0x0000ba00ff36ab82 */ /* 0x000e620000000a00 */
[----:B------:R-:W2:Y:S01]  /*81f0*/  @!P2 LDS.128 R44, [R111+0x18400] ;  /* 0x018400006f2ca984 */ /* 0x000ea20000000c00 */
[----:B------:R-:W-:-:S03]  /*8200*/  @!P2 IADD3 R58, P3, R37, R52, RZ ;  /* 0x00000034253aa210 */ /* 0x000fc60007f7e0ff */
[----:B------:R-:W3:Y:S02]  /*8210*/  @!P1 LDS.128 R48, [R111+0x1c400] ;  /* 0x01c400006f309984 */ /* 0x000ee40000000c00 */
[----:B------:R-:W-:Y:S01]  /*8220*/  @!P2 IMAD.X R59, R61, 0x1, R99, P3 ;  /* 0x000000013d3ba824 */ /* 0x000fe200018e0663 */
[----:B------:R-:W4:Y:S01]  /*8230*/  @!P1 LDC.64 R56, c[0x0][0x2e8] ;  /* 0x0000ba00ff389b82 */ /* 0x000f220000000a00 */
[----:B-1----:R-:W-:-:S04]  /*8240*/  @!P2 LEA R54, P3, R58, R54, 0x1 ;  /* 0x000000363a36a211 */ /* 0x002fc800078608ff */
[----:B------:R-:W-:Y:S02]  /*8250*/  @!P2 LEA.HI.X R55, R58, R55, R59, 0x1, P3 ;  /* 0x000000373a37a211 */ /* 0x000fe400018f0c3b */
[----:B------:R-:W-:-:S05]  /*8260*/  @!P1 IADD3 R58, P3, R100, R52, RZ ;  /* 0x00000034643a9210 */ /* 0x000fca0007f7e0ff */
[----:B------:R-:W-:Y:S01]  /*8270*/  @!P1 IMAD.X R59, R61, 0x1, R105, P3 ;  /* 0x000000013d3b9824 */ /* 0x000fe200018e0669 */
[----:B----4-:R-:W-:-:S04]  /*8280*/  @!P1 LEA R56, P3, R58, R56, 0x1 ;  /* 0x000000383a389211 */ /* 0x010fc800078608ff */
[----:B------:R-:W-:Y:S01]  /*8290*/  @!P1 LEA.HI.X R57, R58, R57, R59, 0x1, P3 ;  /* 0x000000393a399211 */ /* 0x000fe200018f0c3b */
[----:B--2---:R1:W-:Y:S04]  /*82a0*/  @!P2 STG.E.128 desc[UR42][R54.64], R44 ;  /* 0x0000002c3600a986 */ /* 0x0043e8000c101d2a */
[----:B---3--:R1:W-:Y:S04]  /*82b0*/  @!P1 STG.E.128 desc[UR42][R56.64], R48 ;  /* 0x0000003038009986 */ /* 0x0083e8000c101d2a */
.L_x_7824:
[----:B------:R-:W-:Y:S05]  /*82c0*/  BSYNC B1 ;  /* 0x0000000000017941 */ /* 0x000fea0003800000 */
.L_x_7823:
[----:B------:R-:W-:Y:S01]  /*82d0*/  ISETP.GE.AND P3, PT, R212, R113, PT ;  /* 0x00000071d400720c */ /* 0x000fe20003f66270 */
[----:B------:R-:W-:-:S12]  /*82e0*/  BSSY B1, `(.L_x_7825) ;  /* 0x0000012000017945 */ /* 0x000fd80003800000 */
[----:B------:R-:W-:Y:S05]  /*82f0*/  @P3 BRA `(.L_x_7826) ;  /* 0x0000000000403947 */ /* 0x000fea0003800000 */
[----:B-1----:R-:W1:Y:S01]  /*8300*/  @!P2 LDC.64 R54, c[0x0][0x2e8] ;  /* 0x0000ba00ff36ab82 */ /* 0x002e620000000a00 */
[----:B------:R-:W2:Y:S01]  /*8310*/  @!P2 LDS.128 R44, [R111+0x19400] ;  /* 0x019400006f2ca984 */ /* 0x000ea20000000c00 */
[----:B------:R-:W-:-:S03]  /*8320*/  IADD3 R60, P3, R88, R52, RZ ;  /* 0x00000034583c7210 */ /* 0x000fc60007f7e0ff */
[----:B------:R-:W3:Y:S02]  /*8330*/  @!P1 LDS.128 R48, [R111+0x1d400] ;  /* 0x01d400006f309984 */ /* 0x000ee40000000c00 */
[----:B------:R-:W-:Y:S01]  /*8340*/  IMAD.X R62, R61, 0x1, R89, P3 ;  /* 0x000000013d3e7824 */ /* 0x000fe200018e0659 */
[----:B------:R-:W4:Y:S01]  /*8350*/  @!P1 LDC.64 R56, c[0x0][0x2e8] ;  /* 0x0000ba00ff389b82 */ /* 0x000f220000000a00 */
[----:B------:R-:W-:-:S05]  /*8360*/  @!P2 IADD3 R58, P3, R60, R37, RZ ;  /* 0x000000253c3aa210 */ /* 0x000fca0007f7e0ff */
[----:B------:R-:W-:Y:S01]  /*8370*/  @!P2 IMAD.X R59, R62, 0x1, R99, P3 ;  /* 0x000000013e3ba824 */ /* 0x000fe200018e0663 */
[----:B-1----:R-:W-:-:S04]  /*8380*/  @!P2 LEA R54, P3, R58, R54, 0x1 ;  /* 0x000000363a36a211 */ /* 0x002fc800078608ff */
[----:B------:R-:W-:Y:S02]  /*8390*/  @!P2 LEA.HI.X R55, R58, R55, R59, 0x1, P3 ;  /* 0x000000373a37a211 */ /* 0x000fe400018f0c3b */
[----:B------:R-:W-:-:S04]  /*83a0*/  @!P1 IADD3 R58, P3, R60, R100, RZ ;  /* 0x000000643c3a9210 */ /* 0x000fc80007f7e0ff */
[----:B------:R-:W-:Y:S02]  /*83b0*/  @!P1 IADD3.X R59, R62, R105, RZ, P3, !PT ;  /* 0x000000693e3b9210 */ /* 0x000fe40001ffe4ff */
[----:B----4-:R-:W-:-:S04]  /*83c0*/  @!P1 LEA R56, P3, R58, R56, 0x1 ;  /* 0x000000383a389211 */ /* 0x010fc800078608ff */
[----:B------:R-:W-:Y:S01]  /*83d0*/  @!P1 LEA.HI.X R57, R58, R57, R59, 0x1, P3 ;  /* 0x000000393a399211 */ /* 0x000fe200018f0c3b */
[----:B--2---:R2:W-:Y:S04]  /*83e0*/  @!P2 STG.E.128 desc[UR42][R54.64], R44 ;  /* 0x0000002c3600a986 */ /* 0x0045e8000c101d2a */
[----:B---3--:R2:W-:Y:S04]  /*83f0*/  @!P1 STG.E.128 desc[UR42][R56.64], R48 ;  /* 0x0000003038009986 */ /* 0x0085e8000c101d2a */
.L_x_7826:
[----:B------:R-:W-:Y:S05]  /*8400*/  BSYNC B1 ;  /* 0x0000000000017941 */ /* 0x000fea0003800000 */
.L_x_7825:
[----:B------:R-:W-:Y:S01]  /*8410*/  ISETP.GE.AND P3, PT, R211, R113, PT ;  /* 0x00000071d300720c */ /* 0x000fe20003f66270 */
[----:B------:R-:W-:-:S12]  /*8420*/  BSSY B1, `(.L_x_7827) ;  /* 0x0000012000017945 */ /* 0x000fd80003800000 */
[----:B------:R-:W-:Y:S05]  /*8430*/  @P3 BRA `(.L_x_7828) ;  /* 0x0000000000403947 */ /* 0x000fea0003800000 */
[----:B-12---:R-:W1:Y:S01]  /*8440*/  @!P2 LDC.64 R54, c[0x0][0x2e8] ;  /* 0x0000ba00ff36ab82 */ /* 0x006e620000000a00 */
[----:B------:R-:W2:Y:S01]  /*8450*/  @!P2 LDS.128 R44, [R111+0x1a400] ;  /* 0x01a400006f2ca984 */ /* 0x000ea20000000c00 */
[----:B------:R-:W-:-:S03]  /*8460*/  LEA R60, P3, R98, R52, 0x6 ;  /* 0x00000034623c7211 */ /* 0x000fc600078630ff */
[----:B------:R-:W3:Y:S02]  /*8470*/  @!P1 LDS.128 R48, [R111+0x1e400] ;  /* 0x01e400006f309984 */ /* 0x000ee40000000c00 */
[----:B------:R-:W-:Y:S01]  /*8480*/  IMAD.X R62, R61, 0x1, R28, P3 ;  /* 0x000000013d3e7824 */ /* 0x000fe200018e061c */
[----:B------:R-:W4:Y:S01]  /*8490*/  @!P1 LDC.64 R56, c[0x0][0x2e8] ;  /* 0x0000ba00ff389b82 */ /* 0x000f220000000a00 */
[----:B------:R-:W-:-:S05]  /*84a0*/  @!P2 IADD3 R58, P3, R60, R37, RZ ;  /* 0x000000253c3aa210 */ /* 0x000fca0007f7e0ff */
[----:B------:R-:W-:Y:S01]  /*84b0*/  @!P2 IMAD.X R59, R62, 0x1, R99, P3 ;  /* 0x000000013e3ba824 */ /* 0x000fe200018e0663 */
        /* <DEDUP_REMOVED lines=8> */
.L_x_7828:
[----:B------:R-:W-:Y:S05]  /*8540*/  BSYNC B1 ;  /* 0x0000000000017941 */ /* 0x000fea0003800000 */
.L_x_7827:
[----:B------:R-:W-:-:S13]  /*8550*/  ISETP.GE.AND P3, PT, R210, R113, PT ;  /* 0x00000071d200720c */ /* 0x000fda0003f66270 */
[----:B------:R-:W-:Y:S05]  /*8560*/  @P3 BRA `(.L_x_7794) ;  /* 0x00000000004c3947 */ /* 0x000fea0003800000 */
[----:B------:R-:W3:Y:S01]  /*8570*/  LDC.64 R58, c[0x0][0x300] ;  /* 0x0000c000ff3a7b82 */ /* 0x000ee20000000a00 */
[----:B-12-4-:R-:W1:Y:S01]  /*8580*/  @!P2 LDS.128 R44, [R111+0x1b400] ;  /* 0x01b400006f2ca984 */ /* 0x016e620000000c00 */
[----:B------:R-:W-:-:S03]  /*8590*/  IMAD.MOV.U32 R53, RZ, RZ, R61 ;  /* 0x000000ffff357224 */ /* 0x000fc600078e003d */
[----:B------:R-:W2:Y:S03]  /*85a0*/  @!P1 LDS.128 R48, [R111+0x1f400] ;  /* 0x01f400006f309984 */ /* 0x000ea60000000c00 */
[----:B------:R-:W4:Y:S08]  /*85b0*/  @!P2 LDC.64 R54, c[0x0][0x2e8] ;  /* 0x0000ba00ff36ab82 */ /* 0x000f300000000a00 */
[----:B------:R-:W5:Y:S01]  /*85c0*/  @!P1 LDC.64 R56, c[0x0][0x2e8] ;  /* 0x0000ba00ff389b82 */ /* 0x000f620000000a00 */
[----:B---3--:R-:W-:-:S04]  /*85d0*/  IMAD.WIDE.U32 R52, R58, 0x60, R52 ;  /* 0x000000603a347825 */ /* 0x008fc800078e0034 */
[----:B------:R-:W-:-:S04]  /*85e0*/  IMAD R59, R59, 0x60, RZ ;  /* 0x000000603b3b7824 */ /* 0x000fc800078e02ff */
[----:B------:R-:W-:Y:S01]  /*85f0*/  IMAD.IADD R60, R53, 0x1, R59 ;  /* 0x00000001353c7824 */ /* 0x000fe200078e023b */
[----:B------:R-:W-:-:S05]  /*8600*/  @!P2 IADD3 R53, P3, R37, R52, RZ ;  /* 0x000000342535a210 */ /* 0x000fca0007f7e0ff */
[----:B------:R-:W-:Y:S01]  /*8610*/  @!P2 IMAD.X R58, R60, 0x1, R99, P3 ;  /* 0x000000013c3aa824 */ /* 0x000fe200018e0663 */
[----:B----4-:R-:W-:-:S04]  /*8620*/  @!P2 LEA R54, P3, R53, R54, 0x1 ;  /* 0x000000363536a211 */ /* 0x010fc800078608ff */
[----:B------:R-:W-:Y:S02]  /*8630*/  @!P2 LEA.HI.X R55, R53, R55, R58, 0x1, P3 ;  /* 0x000000373537a211 */ /* 0x000fe400018f0c3a */
[----:B------:R-:W-:-:S03]  /*8640*/  @!P1 IADD3 R52, P3, R100, R52, RZ ;  /* 0x0000003464349210 */ /* 0x000fc60007f7e0ff */
[----:B-1----:R3:W-:Y:S02]  /*8650*/  @!P2 STG.E.128 desc[UR42][R54.64], R44 ;  /* 0x0000002c3600a986 */ /* 0x0027e4000c101d2a */
[----:B------:R-:W-:Y:S01]  /*8660*/  @!P1 IMAD.X R53, R60, 0x1, R105, P3 ;  /* 0x000000013c359824 */ /* 0x000fe200018e0669 */
[----:B-----5:R-:W-:-:S04]  /*8670*/  @!P1 LEA R56, P3, R52, R56, 0x1 ;  /* 0x0000003834389211 */ /* 0x020fc800078608ff */
[----:B------:R-:W-:-:S05]  /*8680*/  @!P1 LEA.HI.X R57, R52, R57, R53, 0x1, P3 ;  /* 0x0000003934399211 */ /* 0x000fca00018f0c35 */
[----:B--2---:R3:W-:Y:S04]  /*8690*/  @!P1 STG.E.128 desc[UR42][R56.64], R48 ;  /* 0x0000003038009986 */ /* 0x0047e8000c101d2a */
.L_x_7794:
[----:B------:R-:W-:Y:S05]  /*86a0*/  BSYNC B0 ;  /* 0x0000000000007941 */ /* 0x000fea0003800000 */
.L_x_7756:
        /* <DEDUP_REMOVED lines=17> */
.L_x_7830:
[----:B------:R-:W-:Y:S05]  /*87c0*/  BSYNC B0 ;  /* 0x0000000000007941 */ /* 0x000fea0003800000 */
.L_x_7829:
[----:B------:R-:W2:Y:S01]  /*87d0*/  SYNCS.PHASECHK.TRANS64.TRYWAIT P0, [R107+URZ+0x288b0], R117 ;  /* 0x0288b0756b0075a7 */ /* 0x000ea2000800017f */
[----:B------:R-:W-:Y:S01]  /*87e0*/  ULDC UR41, c[0x0][0x2f4] ;  /* 0x0000bd0000297ab9 */ /* 0x000fe20000000800 */
[----:B------:R-:W-:Y:S01]  /*87f0*/  ULDC.64 UR36, c[0x0][0x328] ;  /* 0x0000ca0000247ab9 */ /* 0x000fe20000000a00 */
[----:B------:R-:W-:Y:S01]  /*8800*/  ULDC.64 UR38, c[0x0][0x318] ;  /* 0x0000c60000267ab9 */ /* 0x000fe20000000a00 */
[----:B------:R-:W-:Y:S04]  /*8810*/  BSSY B0, `(.L_x_7831) ;  /* 0x0000002000007945 */ /* 0x000fe80003800000 */
[----:B--2---:R-:W-:Y:S05]  /*8820*/  @!P0 BRA `(.L_x_7832) ;  /* 0x0000020400008947 */ /* 0x004fea0003800000 */
.L_x_8195:
[----:B------:R-:W-:Y:S05]  /*8830*/  BSYNC B0 ;  /* 0x0000000000007941 */ /* 0x000fea0003800000 */
.L_x_7831:
[----:B------:R-:W-:Y:S01]  /*8840*/  ISETP.GE.AND P0, PT, R23, R113, PT ;  /* 0x000000711700720c */ /* 0x000fe20003f06270 */
[----:B------:R-:W-:Y:S01]  /*8850*/  BSSY B0, `(.L_x_7833) ;  /* 0x0000011000007945 */ /* 0x000fe20003800000 */
[----:B------:R-:W-:-:S11]  /*8860*/  IMAD.WIDE R48, R26, 0x80, R42 ;  /* 0x000000801a307825 */ /* 0x000fd600078e022a */
[----:B------:R-:W-:Y:S05]  /*8870*/  @P0 BRA `(.L_x_7834) ;  /* 0x0000000000380947 */ /* 0x000fea0003800000 */
[----:B------:R-:W-:Y:S01]  /*8880*/  MOV R45, R106 ;  /* 0x0000006a002d7202 */ /* 0x000fe20000000f00 */
[----:B------:R-:W-:Y:S02]  /*8890*/  IMAD R47, R49, UR36, RZ ;  /* 0x00000024312f7c24 */ /* 0x000fe4000f8e02ff */
[----:B-1----:R-:W-:Y:S02]  /*88a0*/  IMAD.MOV.U32 R44, RZ, RZ, R94 ;  /* 0x000000ffff2c7224 */ /* 0x002fe400078e005e */
[C---:B------:R-:W-:Y:S02]  /*88b0*/  IMAD R47, R48.reuse, UR37, R47 ;  /* 0x00000025302f7c24 */ /* 0x040fe4000f8e022f */
[----:B------:R-:W-:-:S04]  /*88c0*/  IMAD.WIDE.U32 R44, R48, UR36, R44 ;  /* 0x00000024302c7c25 */ /* 0x000fc8000f8e002c */
[----:B------:R-:W-:Y:S01]  /*88d0*/  IMAD.IADD R45, R45, 0x1, R47 ;  /* 0x000000012d2d7824 */ /* 0x000fe200078e022f */
[----:B------:R-:W-:-:S04]  /*88e0*/  LEA R50, P0, R44, UR38, 0x1 ;  /* 0x000000262c327c11 */ /* 0x000fc8000f8008ff */
[----:B------:R-:W-:Y:S02]  /*88f0*/  LEA.HI.X R51, R44, UR39, R45, 0x1, P0 ;  /* 0x000000272c337c11 */ /* 0x000fe400080f0c2d */
[----:B------:R-:W-:-:S13]  /*8900*/  ISETP.GE.AND P0, PT, R16, UR41, PT ;  /* 0x0000002910007c0c */ /* 0x000fda000bf06270 */
[----:B------:R-:W1:Y:S04]  /*8910*/  @!P0 LDS.128 R44, [R111+0x400] ;  /* 0x000400006f2c8984 */ /* 0x000e680000000c00 */
[----:B-1----:R-:W-:Y:S01]  /*8920*/  @!P0 STG.E.128 desc[UR42][R50.64], R44 ;  /* 0x0000002c32008986 */ /* 0x002fe2000c101d2a */
[----:B------:R-:W-:-:S13]  /*8930*/  ISETP.GE.AND P0, PT, R190, UR41, PT ;  /* 0x00000029be007c0c */ /* 0x000fda000bf06270 */
[----:B------:R-:W1:Y:S04]  /*8940*/  @!P0 LDS.128 R44, [R111+0x4400] ;  /* 0x004400006f2c8984 */ /* 0x000e680000000c00 */
[----:B-1----:R3:W-:Y:S02]  /*8950*/  @!P0 STG.E.128 desc[UR42][R50.64+0x80], R44 ;  /* 0x0000802c32008986 */ /* 0x0027e4000c101d2a */
.L_x_7834:
[----:B------:R-:W-:Y:S05]  /*8960*/  BSYNC B0 ;  /* 0x0000000000007941 */ /* 0x000fea0003800000 */
.L_x_7833:
[----:B------:R-:W-:Y:S01]  /*8970*/  ISETP.GE.AND P0, PT, R212, R113, PT ;  /* 0x00000071d400720c */ /* 0x000fe20003f06270 */
[----:B------:R-:W-:-:S12]  /*8980*/  BSSY B0, `(.L_x_7835) ;  /* 0x0000012000007945 */ /* 0x000fd80003800000 */
[----:B------:R-:W-:Y:S05]  /*8990*/  @P0 BRA `(.L_x_7836) ;  /* 0x0000000000400947 */ /* 0x000fea0003800000 */
[----:B---3--:R-:W-:Y:S01]  /*89a0*/  IADD3 R47, P0, R48, 0x20, RZ ;  /* 0x00000020302f7810 */ /* 0x008fe20007f1e0ff */
[----:B------:R-:W-:-:S04]  /*89b0*/  IMAD.MOV.U32 R45, RZ, RZ, R106 ;  /* 0x000000ffff2d7224 */ /* 0x000fc800078e006a */
[----:B-1----:R-:W-:-:S04]  /*89c0*/  IMAD.X R44, RZ, RZ, R49, P0 ;  /* 0x000000ffff2c7224 */ /* 0x002fc800000e0631 */
[----:B------:R-:W-:Y:S02]  /*89d0*/  IMAD R46, R44, UR36, RZ ;  /* 0x000000242c2e7c24 */ /* 0x000fe4000f8e02ff */
[----:B------:R-:W-:-:S04]  /*89e0*/  IMAD.MOV.U32 R44, RZ, RZ, R94 ;  /* 0x000000ffff2c7224 */ /* 0x000fc800078e005e */
[----:B------:R-:W-:-:S04]  /*89f0*/  IMAD.WIDE.U32 R44, R47, UR36, R44 ;  /* 0x000000242f2c7c25 */ /* 0x000fc8000f8e002c */
[----:B------:R-:W-:Y:S01]  /*8a00*/  IMAD R47, R47, UR37, R46 ;  /* 0x000000252f2f7c24 */ /* 0x000fe2000f8e022e */
[----:B------:R-:W-:-:S03]  /*8a10*/  LEA R50, P0, R44, UR38, 0x1 ;  /* 0x000000262c327c11 */ /* 0x000fc6000f8008ff */
[----:B------:R-:W-:-:S05]  /*8a20*/  IMAD.IADD R45, R45, 0x1, R47 ;  /* 0x000000012d2d7824 */ /* 0x000fca00078e022f */
[----:B------:R-:W-:Y:S02]  /*8a30*/  LEA.HI.X R51, R44, UR39, R45, 0x1, P0 ;  /* 0x000000272c337c11 */ /* 0x000fe400080f0c2d */
[----:B------:R-:W-:-:S13]  /*8a40*/  ISETP.GE.AND P0, PT, R16, UR41, PT ;  /* 0x0000002910007c0c */ /* 0x000fda000bf06270 */
[----:B------:R-:W1:Y:S04]  /*8a50*/  @!P0 LDS.128 R44, [R111+0x1400] ;  /* 0x001400006f2c8984 */ /* 0x000e680000000c00 */
[----:B-1----:R-:W-:Y:S01]  /*8a60*/  @!P0 STG.E.128 desc[UR42][R50.64], R44 ;  /* 0x0000002c32008986 */ /* 0x002fe2000c101d2a */
[----:B------:R-:W-:-:S13]  /*8a70*/  ISETP.GE.AND P0, PT, R190, UR41, PT ;  /* 0x00000029be007c0c */ /* 0x000fda000bf06270 */
[----:B------:R-:W1:Y:S04]  /*8a80*/  @!P0 LDS.128 R44, [R111+0x5400] ;  /* 0x005400006f2c8984 */ /* 0x000e680000000c00 */
[----:B-1----:R4:W-:Y:S02]  /*8a90*/  @!P0 STG.E.128 desc[UR42][R50.64+0x80], R44 ;  /* 0x0000802c32008986 */ /* 0x0029e4000c101d2a */
.L_x_7836:
[----:B------:R-:W-:Y:S05]  /*8aa0*/  BSYNC B0 ;  /* 0x0000000000007941 */ /* 0x000fea0003800000 */
.L_x_7835:
[----:B------:R-:W-:Y:S01]  /*8ab0*/  ISETP.GE.AND P0, PT, R211, R113, PT ;  /* 0x00000071d300720c */ /* 0x000fe20003f06270 */
[----:B------:R-:W-:-:S12]  /*8ac0*/  BSSY B0, `(.L_x_7837) ;  /* 0x0000012000007945 */ /* 0x000fd80003800000 */
[----:B------:R-:W-:Y:S05]  /*8ad0*/  @P0 BRA `(.L_x_7838) ;  /* 0x0000000000400947 */ /* 0x000fea0003800000 */
[----:B---34-:R-:W-:Y:S01]  /*8ae0*/  IADD3 R47, P0, R48, 0x40, RZ ;  /* 0x00000040302f7810 */ /* 0x018fe20007f1e0ff */
        /* <DEDUP_REMOVED lines=15> */
.L_x_7838:
[----:B------:R-:W-:Y:S05]  /*8be0*/  BSYNC B0 ;  /* 0x0000000000007941 */ /* 0x000fea0003800000 */
.L_x_7837:
[----:B------:R-:W-:Y:S01]  /*8bf0*/  ISETP.GE.AND P0, PT, R210, R113, PT ;  /* 0x00000071d200720c */ /* 0x000fe20003f06270 */
[----:B------:R-:W-:-:S12]  /*8c00*/  BSSY B0, `(.L_x_7839) ;  /* 0x0000012000007945 */ /* 0x000fd80003800000 */
[----:B------:R-:W-:Y:S05]  /*8c10*/  @P0 BRA `(.L_x_7840) ;  /* 0x0000000000400947 */ /* 0x000fea0003800000 */
[----:B-1-34-:R-:W-:Y:S01]  /*8c20*/  IADD3 R47, P0, R48, 0x60, RZ ;  /* 0x00000060302f7810 */ /* 0x01afe20007f1e0ff */
[----:B------:R-:W-:Y:S02]  /*8c30*/  IMAD.MOV.U32 R44, RZ, RZ, R94 ;  /* 0x000000ffff2c7224 */ /* 0x000fe400078e005e */
[----:B------:R-:W-:Y:S01]  /*8c40*/  IMAD.MOV.U32 R45, RZ, RZ, R106 ;  /* 0x000000ffff2d7224 */ /* 0x000fe200078e006a */
[----:B------:R-:W-:Y:S01]  /*8c50*/  IADD3.X R48, RZ, R49, RZ, P0, !PT ;  /* 0x00000031ff307210 */ /* 0x000fe200007fe4ff */
[----:B------:R-:W-:-:S04]  /*8c60*/  IMAD.WIDE.U32 R44, R47, UR36, R44 ;  /* 0x000000242f2c7c25 */ /* 0x000fc8000f8e002c */
[----:B------:R-:W-:-:S04]  /*8c70*/  IMAD R48, R48, UR36, RZ ;  /* 0x0000002430307c24 */ /* 0x000fc8000f8e02ff */
        /* <DEDUP_REMOVED lines=10> */
.L_x_7840:
[----:B------:R-:W-:Y:S05]  /*8d20*/  BSYNC B0 ;  /* 0x0000000000007941 */ /* 0x000fea0003800000 */
.L_x_7839:
[----:B-1-34-:R-:W3:Y:S01]  /*8d30*/  LDL R44, [R1+0x10] ;  /* 0x00001000012c7983 */ /* 0x01aee20000100800 */
[----:B------:R-:W-:Y:S02]  /*8d40*/  VIADD R184, R184, 0x1 ;  /* 0x00000001b8b87836 */ /* 0x000fe40000000000 */
[----:B0-2---:R-:W-:Y:S01]  /*8d50*/  @!P3 VIADD R107, R107, 0x288c0 ;  /* 0x000288c06b6bb836 */ /* 0x005fe20000000000 */
[----:B------:R-:W-:Y:S01]  /*8d60*/  @!PT LDS RZ, [RZ] ;  /* 0x00000000fffff984 */ /* 0x000fe20000000800 */
[----:B------:R-:W-:Y:S01]  /*8d70*/  @!PT LDS RZ, [RZ] ;  /* 0x00000000fffff984 */ /* 0x000fe20000000800 */
[----:B------:R-:W-:Y:S01]  /*8d80*/  @!PT LDS RZ, [RZ] ;  /* 0x00000000fffff984 */ /* 0x000fe20000000800 */
[----:B------:R-:W-:Y:S01]  /*8d90*/  @!PT LDS RZ, [RZ] ;  /* 0x00000000fffff984 */ /* 0x000fe20000000800 */
[----:B------:R0:W-:Y:S06]  /*8da0*/  MEMBAR.ALL.CTA ;  /* 0x0000000000007992 */ /* 0x0001ec0000008000 */
[----:B0-----:R-:W0:Y:S02]  /*8db0*/  FENCE.VIEW.ASYNC.S ;  /* 0x00000000000073c6 */ /* 0x001e240000000000 */
[----:B0-----:R0:W-:Y:S01]  /*8dc0*/  BAR.SYNC.DEFER_BLOCKING R122, 0x80 ;  /* 0x0002007a0000751d */ /* 0x0011e20000010000 */
[----:B------:R-:W-:-:S02]  /*8dd0*/  ISETP.NE.AND P0, PT, R184, 0x2, PT ;  /* 0x00000002b800780c */ /* 0x000fc40003f05270 */
[----:B------:R-:W-:Y:S02]  /*8de0*/  @!P3 PRMT R107, RZ, 0x654, R107 ;  /* 0x00000654ff6bb816 */ /* 0x000fe4000000006b */
[----:B------:R-:W-:Y:S02]  /*8df0*/  SEL R184, R184, RZ, P0 ;  /* 0x000000ffb8b87207 */ /* 0x000fe40000000000 */
[----:B------:R0:W-:Y:S01]  /*8e00*/  @!P3 SYNCS.ARRIVE.TRANS64.RED.A1T0 RZ, [R107+URZ], RZ ;  /* 0x000000ff6bffb9a7 */ /* 0x0001e2000810043f */
[----:B---3--:R-:W-:Y:S02]  /*8e10*/  LOP3.LUT P4, RZ, R44, 0x4, RZ, 0xc0, !PT ;  /* 0x000000042cff7812 */ /* 0x008fe4000788c0ff */
[----:B------:R-:W-:-:S04]  /*8e20*/  SEL R44, RZ, 0x1, P0 ;  /* 0x00000001ff2c7807 */ /* 0x000fc80000000000 */
[----:B------:R-:W-:-:S07]  /*8e30*/  LOP3.LUT R191, R191, R44, RZ, 0x3c, !PT ;  /* 0x0000002cbfbf7212 */ /* 0x000fce00078e3cff */
[----:B0-----:R-:W-:Y:S05]  /*8e40*/  @P4 BRA `(.L_x_7841) ;  /* 0xffffff9c00884947 */ /* 0x001fea000383ffff */
[----:B------:R-:W0:Y:S01]  /*8e50*/  S2R R45, SR_TID.X ;  /* 0x00000000002d7919 */ /* 0x000e220000002100 */
[----:B------:R-:W-:Y:S02]  /*8e60*/  PLOP3.LUT P0, PT, PT, PT, PT, 0x8, 0x0 ;  /* 0x000000000000781c */ /* 0x000fe40003f0e170 */
[----:B0-----:R-:W-:-:S04]  /*8e70*/  SHF.R.U32.HI R45, RZ, 0x7, R45 ;  /* 0x00000007ff2d7819 */ /* 0x001fc8000001162d */
[----:B------:R-:W-:-:S13]  /*8e80*/  ISETP.NE.AND P4, PT, R45, 0x1, PT ;  /* 0x000000012d00780c */ /* 0x000fda0003f85270 */
[----:B------:R-:W-:Y:S06]  /*8e90*/  @!P4 BAR.ARV 0x9, 0x100 ;  /* 0x024400000000cb1d */ /* 0x000fec0000002000 */
.L_x_7751:
[----:B------:R-:W0:Y:S01]  /*8ea0*/  LDC R0, c[0x0][0x448] ;  /* 0x00011200ff007b82 */ /* 0x000e220000000800 */
[----:B------:R-:W-:-:S07]  /*8eb0*/  IADD3 R7, R189, 0x1, -R187 ;  /* 0x00000001bd077810 */ /* 0x000fce0007ffe8bb */
[----:B------:R-:W1:Y:S01]  /*8ec0*/  LDC.64 R4, c[0x0][0x9e0] ;  /* 0x00027800ff047b82 */ /* 0x000e620000000a00 */
[----:B0-----:R-:W-:Y:S01]  /*8ed0*/  ISETP.NE.AND P1, PT, R0, 0x1, PT ;  /* 0x000000010000780c */ /* 0x001fe20003f25270 */
[----:B------:R-:W-:Y:S01]  /*8ee0*/  VIADD R0, R192, 0x7f ;  /* 0x0000007fc0007836 */ /* 0x000fe20000000000 */
[----:B-1----:R-:W-:-:S11]  /*8ef0*/  ISETP.GE.AND P2, PT, R5, 0x1, PT ;  /* 0x000000010500780c */ /* 0x002fd60003f46270 */
[----:B------:R-:W0:Y:S08]  /*8f00*/  @P1 LDC R3, c[0x0][0x44c] ;  /* 0x00011300ff031b82 */ /* 0x000e300000000800 */
[----:B------:R-:W1:Y:S01]  /*8f10*/  @P1 LDC R6, c[0x0][0x450] ;  /* 0x00011400ff061b82 */ /* 0x000e620000000800 */
[----:B0-----:R-:W-:-:S05]  /*8f20*/  @P1 IMAD.HI.U32 R3, R0, R3, RZ ;  /* 0x0000000300031227 */ /* 0x001fca00078e00ff */
[----:B-1----:R-:W-:-:S05]  /*8f30*/  @P1 SHF.R.U32.HI R0, RZ, R6, R3 ;  /* 0x00000006ff001219 */ /* 0x002fca0000011603 */
[----:B------:R-:W-:Y:S01]  /*8f40*/  IMAD.IADD R3, R7, 0x1, R0 ;  /* 0x0000000107037824 */ /* 0x000fe200078e0200 */
[----:B------:R-:W-:Y:S06]  /*8f50*/  @P0 BRA `(.L_x_7842) ;  /* 0x00000000000c0947 */ /* 0x000fec0003800000 */
[----:B------:R-:W0:Y:S01]  /*8f60*/  FENCE.VIEW.ASYNC.G ;  /* 0x00000000000073c6 */ /* 0x000e220000000100 */
[----:B------:R-:W-:Y:S05]  /*8f70*/  WARPSYNC.ALL ;  /* 0x0000000000007948 */ /* 0x000fea0003800000 */
[----:B0-----:R-:W-:Y:S06]  /*8f80*/  BAR.ARV 0xc, 0x180 ;  /* 0x0306000000007b1d */ /* 0x001fec0000002000 */
.L_x_7842:
        /* <DEDUP_REMOVED lines=13> */
.L_x_7845:
[----:B------:R-:W-:-:S13]  /*9060*/  ISETP.NE.AND P0, PT, R5, 0x1, PT ;  /* 0x000000010500780c */ /* 0x000fda0003f05270 */
[----:B------:R-:W0:Y:S02]  /*9070*/  @P0 LDC.64 R6, c[0x0][0x9e8] ;  /* 0x00027a00ff060b82 */ /* 0x000e240000000a00 */
[----:B0-----:R-:W-:-:S05]  /*9080*/  @P0 IMAD.HI.U32 R6, R0, R6, RZ ;  /* 0x0000000600060227 */ /* 0x001fca00078e00ff */
[----:B------:R-:W-:-:S07]  /*9090*/  @P0 SHF.R.U32.HI R0, RZ, R7, R6 ;  /* 0x00000007ff000219 */ /* 0x000fce0000011606 */
.L_x_7846:
[----:B------:R-:W-:Y:S05]  /*90a0*/  BSYNC B0 ;  /* 0x0000000000007941 */ /* 0x000fea0003800000 */
.L_x_7844:
[----:B------:R-:W-:-:S05]  /*90b0*/  IMAD R3, R0, R5, R5 ;  /* 0x0000000500037224 */ /* 0x000fca00078e0205 */
[----:B------:R-:W-:-:S07]  /*90c0*/  VIMNMX R4, R4, R3, PT ;  /* 0x0000000304047248 */ /* 0x000fce0003fe0100 */
.L_x_7843:
[----:B------:R-:W0:Y:S01]  /*90d0*/  @P1 LDC R7, c[0x0][0x44c] ;  /* 0x00011300ff071b82 */ /* 0x000e220000000800 */
[----:B------:R-:W-:Y:S01]  /*90e0*/  VIADD R4, R4, 0x7f ;  /* 0x0000007f04047836 */ /* 0x000fe20000000000 */
[----:B------:R-:W-:Y:S01]  /*90f0*/  ULDC UR4, c[0x0][0x9dc] ;  /* 0x0002770000047ab9 */ /* 0x000fe20000000800 */
[----:B------:R-:W-:-:S03]  /*9100*/  IMAD.MOV.U32 R0, RZ, RZ, R192 ;  /* 0x000000ffff007224 */ /* 0x000fc600078e00c0 */
        /* <DEDUP_REMOVED lines=20> */
.L_x_7849:
[----:B------:R-:W-:-:S13]  /*9250*/  ISETP.NE.AND P0, PT, R5, 0x1, PT ;  /* 0x000000010500780c */ /* 0x000fda0003f05270 */
[----:B------:R-:W0:Y:S02]  /*9260*/  @P0 LDC.64 R6, c[0x0][0x9e8] ;  /* 0x00027a00ff060b82 */ /* 0x000e240000000a00 */
[----:B0-----:R-:W-:-:S05]  /*9270*/  @P0 IMAD.HI.U32 R4, R0, R6, RZ ;  /* 0x0000000600040227 */ /* 0x001fca00078e00ff */
[----:B------:R-:W-:-:S07]  /*9280*/  @P0 SHF.R.U32.HI R0, RZ, R7, R4 ;  /* 0x00000007ff000219 */ /* 0x000fce0000011604 */
.L_x_7850:
[----:B------:R-:W-:Y:S05]  /*9290*/  BSYNC B0 ;  /* 0x0000000000007941 */ /* 0x000fea0003800000 */
.L_x_7848:
[----:B------:R-:W-:-:S05]  /*92a0*/  IMAD R0, R0, R5, RZ ;  /* 0x0000000500007224 */ /* 0x000fca00078e02ff */
[----:B------:R-:W-:-:S07]  /*92b0*/  VIMNMX R3, R3, R0, !PT ;  /* 0x0000000003037248 */ /* 0x000fce0007fe0100 */
.L_x_7847:
        /* <DEDUP_REMOVED lines=39> */
.L_x_7852:
[----:B------:R-:W-:Y:S05]  /*9530*/  BSYNC B0 ;  /* 0x0000000000007941 */ /* 0x000fea0003800000 */
.L_x_7851:
[-C--:B------:R-:W-:Y:S01]  /*9540*/  IMAD R194, R215, R88.reuse, R194 ;  /* 0x00000058d7c27224 */ /* 0x080fe200078e02c2 */
        /* <DEDUP_REMOVED lines=38> */
[----:B------:R-:W-:-:S03]  /*97b0*/  UMOV UR4, 0xffffffff ;  /* 0xffffffff00047882 */ /* 0x000fc60000000000 */
[----:B------:R-:W-:Y:S05]  /*97c0*/  BRA.DIV UR4, `(.L_x_7854) ;  /* 0x000001f6042c7947 */ /* 0x000fea000b800000 */
[----:B------:R-:W0:Y:S02]  /*97d0*/  S2R R3, SR_TID.X ;  /* 0x0000000000037919 */ /* 0x000e240000002100 */
[----:B0-----:R-:W-:-:S05]  /*97e0*/  VIADD R3, R3, 0xffffff80 ;  /* 0xffffff8003037836 */ /* 0x001fca0000000000 */
[----:B------:R-:W-:-:S04]  /*97f0*/  SHF.R.S32.HI R0, RZ, 0x1f, R3 ;  /* 0x0000001fff007819 */ /* 0x000fc80000011403 */
[----:B------:R-:W-:-:S04]  /*9800*/  LEA.HI R0, R0, R3, RZ, 0x7 ;  /* 0x0000000300007211 */ /* 0x000fc800078f38ff */
[----:B------:R-:W-:-:S05]  /*9810*/  SHF.R.S32.HI R0, RZ, 0x7, R0 ;  /* 0x00000007ff007819 */ /* 0x000fca0000011400 */
[----:B------:R0:W1:Y:S02]  /*9820*/  SHFL.IDX PT, R193, R0, RZ, 0x1f ;  /* 0x00001fff00c17589 */ /* 0x00006400000e0000 */
.L_x_8198:
[----:B01----:R-:W-:Y:S01]  /*9830*/  LEA.HI R0, R193, R193, RZ, 0x1 ;  /* 0x000000c1c1007211 */ /* 0x003fe200078f08ff */
[----:B------:R-:W-:-:S03]  /*9840*/  IMAD.U32 R3, RZ, RZ, UR44 ;  /* 0x0000002cff037e24 */ /* 0x000fc6000f8e00ff */
[----:B------:R-:W-:Y:S02]  /*9850*/  LOP3.LUT R0, R0, 0x1e, RZ, 0xc0, !PT ;  /* 0x0000001e00007812 */ /* 0x000fe400078ec0ff */
[----:B------:R-:W-:Y:S02]  /*9860*/  LOP3.LUT P0, RZ, R3, 0x3ff, RZ, 0xc0, !PT ;  /* 0x000003ff03ff7812 */ /* 0x000fe4000780c0ff */
[----:B------:R-:W-:Y:S02]  /*9870*/  IADD3 R0, R193, -R0, RZ ;  /* 0x80000000c1007210 */ /* 0x000fe40007ffe0ff */
[----:B------:R-:W-:Y:S02]  /*9880*/  P2R R24, PR, RZ, 0x1 ;  /* 0x00000001ff187803 */ /* 0x000fe40000000000 */
        /* <DEDUP_REMOVED lines=20> */
.L_x_7855:
        /* <DEDUP_REMOVED lines=12> */
.L_x_7859:
[----:B-1----:R1:W2:Y:S02]  /*9a90*/  SYNCS.PHASECHK.TRANS64.TRYWAIT P0, [R2+URZ+0x28800], R3 ;  /* 0x02880003020075a7 */ /* 0x0022a4000800017f */
[----:B--2---:R-:W-:Y:S05]  /*9aa0*/  @!P0 NANOSLEEP.SYNCS 0x989680 ;  /* 0x009896800000895d */ /* 0x004fea0003900000 */
[----:B------:R-:W2:Y:S02]  /*9ab0*/  @!P0 SYNCS.PHASECHK.TRANS64 P0, [R2+URZ+0x28800], R3 ;  /* 0x02880003020085a7 */ /* 0x000ea4000800007f */
[----:B--2---:R-:W-:Y:S05]  /*9ac0*/  @!P0 BRA `(.L_x_7859) ;  /* 0xfffffffc00f08947 */ /* 0x004fea000383ffff */
.L_x_7858:
[----:B------:R-:W-:Y:S05]  /*9ad0*/  BSYNC B0 ;  /* 0x0000000000007941 */ /* 0x000fea0003800000 */
.L_x_7857:
[----:B------:R-:W-:Y:S05]  /*9ae0*/  BRA `(.L_x_7860) ;  /* 0x0000004c00a07947 */ /* 0x000fea0003800000 */
.L_x_7856:
[----:B------:R-:W-:Y:S01]  /*9af0*/  ISETP.NE.AND P0, PT, R24, RZ, PT ;  /* 0x000000ff1800720c */ /* 0x000fe20003f05270 */
[----:B------:R-:W-:Y:S01]  /*9b00*/  ULDC.64 UR4, c[0x0][0x3f8] ;  /* 0x0000fe0000047ab9 */ /* 0x000fe20000000a00 */
[----:B-----5:R-:W-:Y:S01]  /*9b10*/  SHF.R.S32.HI R0, RZ, 0x1f, R112 ;  /* 0x0000001fff007819 */ /* 0x020fe20000011470 */
[----:B------:R-:W-:Y:S01]  /*9b20*/  ULDC.64 UR6, c[0x0][0x408] ;  /* 0x0001020000067ab9 */ /* 0x000fe20000000a00 */
[----:B------:R-:W-:-:S04]  /*9b30*/  IMAD.WIDE.U32 R24, R112, UR4, RZ ;  /* 0x0000000470187c25 */ /* 0x000fc8000f8e00ff */
[C---:B------:R-:W-:Y:S02]  /*9b40*/  IMAD R3, R0.reuse, UR4, RZ ;  /* 0x0000000400037c24 */ /* 0x040fe4000f8e02ff */
[----:B------:R-:W-:Y:S02]  /*9b50*/  IMAD R5, R0, UR6, RZ ;  /* 0x0000000600057c24 */ /* 0x000fe4000f8e02ff */
        /* <DEDUP_REMOVED lines=22> */
.L_x_7861:
[----:B------:R-:W-:Y:S01]  /*9cc0*/  ULDC.U8 UR4, c[0x0][0x410] ;  /* 0x0001040000047ab9 */ /* 0x000fe20000000000 */
[----:B------:R-:W-:Y:S01]  /*9cd0*/  IMAD.IADD R56, R23, 0x1, R192 ;  /* 0x0000000117387824 */ /* 0x000fe200078e02c0 */
[----:B------:R-:W-:Y:S01]  /*9ce0*/  ISETP.NE.AND P0, PT, RZ, UR4, PT ;  /* 0x00000004ff007c0c */ /* 0x000fe2000bf05270 */
[----:B------:R-:W-:Y:S02]  /*9cf0*/  BSSY B0, `(.L_x_7862) ;  /* 0x00004bf000007945 */ /* 0x000fe40003800000 */
[----:B------:R-:W-:-:S10]  /*9d00*/  IMAD R3, R207, 0x20, R56 ;  /* 0x00000020cf037824 */ /* 0x000fd400078e0238 */
[----:B------:R-:W-:Y:S05]  /*9d10*/  @!P0 BRA `(.L_x_7863) ;  /* 0x0000002400ac8947 */ /* 0x000fea0003800000 */
[----:B------:R-:W0:Y:S01]  /*9d20*/  LDC R8, c[0x0][0x448] ;  /* 0x00011200ff087b82 */ /* 0x000e220000000800 */
[----:B------:R-:W-:Y:S01]  /*9d30*/  ULDC.64 UR4, c[0x0][0x3f8] ;  /* 0x0000fe0000047ab9 */ /* 0x000fe20000000a00 */
[----:B------:R-:W-:Y:S01]  /*9d40*/  ULDC.64 UR6, c[0x0][0x408] ;  /* 0x0001020000067ab9 */ /* 0x000fe20000000a00 */
[----:B------:R-:W-:Y:S02]  /*9d50*/  IMAD.MOV.U32 R4, RZ, RZ, R24 ;  /* 0x000000ffff047224 */ /* 0x000fe400078e0018 */
[----:B------:R-:W-:Y:S02]  /*9d60*/  IMAD.MOV.U32 R10, RZ, RZ, R112 ;  /* 0x000000ffff0a7224 */ /* 0x000fe400078e0070 */
[----:B------:R-:W-:Y:S01]  /*9d70*/  IMAD.MOV.U32 R11, RZ, RZ, R29 ;  /* 0x000000ffff0b7224 */ /* 0x000fe200078e001d */
        /* <DEDUP_REMOVED lines=18> */
[----:B------:R-:W-:-:S02]  /*9ea0*/  LEA R5, P1, R10, UR6, 0x1 ;  /* 0x000000060a057c11 */ /* 0x000fc4000f8208ff */
[----:B------:R-:W-:Y:S02]  /*9eb0*/  IADD3 R3, R11, R3, RZ ;  /* 0x000000030b037210 */ /* 0x000fe40007ffe0ff */
[----:B------:R-:W-:Y:S02]  /*9ec0*/  LEA.HI.X R7, R4, UR5, R7, 0x1, P0 ;  /* 0x0000000504077c11 */ /* 0x000fe400080f0c07 */
[----:B------:R-:W-:Y:S01]  /*9ed0*/  LEA.HI.X R10, R10, UR7, R3, 0x1, P1 ;  /* 0x000000070a0a7c11 */ /* 0x000fe200088f0c03 */
[----:B------:R-:W-:Y:S06]  /*9ee0*/  BRA.DIV UR4, `(.L_x_7864) ;  /* 0x000001ee04a47947 */ /* 0x000fec000b800000 */
[----:B------:R0:W1:Y:S04]  /*9ef0*/  SHFL.IDX PT, R0, R7, RZ, 0x181f ;  /* 0x00181fff07007589 */ /* 0x00006800000e0000 */
[----:B------:R0:W2:Y:S04]  /*9f00*/  SHFL.IDX PT, R3, R6, RZ, 0x181f ;  /* 0x00181fff06037589 */ /* 0x0000a800000e0000 */
[----:B------:R0:W3:Y:S04]  /*9f10*/  SHFL.IDX PT, R4, R10, RZ, 0x181f ;  /* 0x00181fff0a047589 */ /* 0x0000e800000e0000 */
[----:B------:R0:W4:Y:S02]  /*9f20*/  SHFL.IDX PT, R14, R5, RZ, 0x181f ;  /* 0x00181fff050e7589 */ /* 0x00012400000e0000 */
.L_x_8204:
[----:B------:R-:W-:Y:S01]  /*9f30*/  IMAD R65, R187, R8, RZ ;  /* 0x00000008bb417224 */ /* 0x000fe200078e02ff */
[----:B------:R-:W-:Y:S01]  /*9f40*/  BSSY B1, `(.L_x_7865) ;  /* 0x000001e000017945 */ /* 0x000fe20003800000 */
[----:B------:R-:W-:Y:S02]  /*9f50*/  CS2R R46, SRZ ;  /* 0x00000000002e7805 */ /* 0x000fe4000001ff00 */
[----:B------:R-:W-:Y:S02]  /*9f60*/  CS2R R40, SRZ ;  /* 0x0000000000287805 */ /* 0x000fe4000001ff00 */
[----:B------:R-:W-:Y:S02]  /*9f70*/  CS2R R44, SRZ ;  /* 0x00000000002c7805 */ /* 0x000fe4000001ff00 */
[----:B------:R-:W-:Y:S02]  /*9f80*/  ISETP.GE.AND P0, PT, R56, R65, PT ;  /* 0x000000413800720c */ /* 0x000fe40003f06270 */
[----:B------:R-:W-:-:S11]  /*9f90*/  CS2R R38, SRZ ;  /* 0x0000000000267805 */ /* 0x000fd6000001ff00 */
[----:B------:R-:W-:Y:S05]  /*9fa0*/  @P0 BRA `(.L_x_7866) ;  /* 0x00000000005c0947 */ /* 0x000fea0003800000 */
[----:B------:R-:W-:Y:S01]  /*9fb0*/  ULDC UR4, c[0x0][0x3f4] ;  /* 0x0000fd0000047ab9 */ /* 0x000fe20000000800 */
[----:B------:R-:W-:Y:S02]  /*9fc0*/  CS2R R38, SRZ ;  /* 0x0000000000267805 */ /* 0x000fe4000001ff00 */
[----:B------:R-:W-:Y:S02]  /*9fd0*/  ISETP.GE.AND P4, PT, R18, UR4, PT ;  /* 0x0000000412007c0c */ /* 0x000fe4000bf86270 */
[----:B------:R-:W-:Y:S02]  /*9fe0*/  CS2R R40, SRZ ;  /* 0x0000000000287805 */ /* 0x000fe4000001ff00 */
[----:B------:R-:W-:-:S09]  /*9ff0*/  ISETP.GE.AND P5, PT, R185, UR4, PT ;  /* 0x00000004b9007c0c */ /* 0x000fd2000bfa6270 */
[C---:B------:R-:W-:Y:S01]  /*a000*/  @!P4 IMAD.SHL.U32 R12, R18.reuse, 0x2, RZ ;  /* 0x00000002120cc824 */ /* 0x040fe200078e00ff */
[----:B------:R-:W-:-:S03]  /*a010*/  @!P4 SHF.L.U64.HI R13, R18, 0x1, R19 ;  /* 0x00000001120dc819 */ /* 0x000fc60000010213 */
[C---:B------:R-:W-:Y:S01]  /*a020*/  @!P5 IMAD.SHL.U32 R15, R185.reuse, 0x2, RZ ;  /* 0x00000002b90fd824 */ /* 0x040fe200078e00ff */
[----:B------:R-:W-:Y:S02]  /*a030*/  @!P5 SHF.L.U64.HI R11, R185, 0x1, R232 ;  /* 0x00000001b90bd819 */ /* 0x000fe400000102e8 */
[CC--:B--2---:R-:W-:Y:S02]  /*a040*/  @!P4 IADD3 R8, P0, R3.reuse, R12.reuse, RZ ;  /* 0x0000000c0308c210 */ /* 0x0c4fe40007f1e0ff */
[----:B----4-:R-:W-:Y:S02]  /*a050*/  @!P4 IADD3 R12, P1, R14, R12, RZ ;  /* 0x0000000c0e0cc210 */ /* 0x010fe40007f3e0ff */
[-C--:B------:R-:W-:Y:S01]  /*a060*/  @!P5 IADD3 R20, P2, R3, R15.reuse, RZ ;  /* 0x0000000f0314d210 */ /* 0x080fe20007f5e0ff */
[----:B-1----:R-:W-:Y:S01]  /*a070*/  @!P4 IMAD.X R9, R0, 0x1, R13, P0 ;  /* 0x000000010009c824 */ /* 0x002fe200000e060d */
[----:B------:R-:W-:Y:S02]  /*a080*/  @!P5 IADD3 R14, P3, R14, R15, RZ ;  /* 0x0000000f0e0ed210 */ /* 0x000fe40007f7e0ff */
[----:B------:R-:W-:-:S02]  /*a090*/  CS2R R44, SRZ ;  /* 0x00000000002c7805 */ /* 0x000fc4000001ff00 */
[----:B------:R-:W-:Y:S01]  /*a0a0*/  CS2R R46, SRZ ;  /* 0x00000000002e7805 */ /* 0x000fe2000001ff00 */
[----:B------:R-:W-:Y:S02]  /*a0b0*/  @!P5 IMAD.X R21, R0, 0x1, R11, P2 ;  /* 0x000000010015d824 */ /* 0x000fe400010e060b */
[C---:B---3--:R-:W-:Y:S02]  /*a0c0*/  @!P4 IMAD.X R13, R4.reuse, 0x1, R13, P1 ;  /* 0x00000001040dc824 */ /* 0x048fe400008e060d */
[----:B------:R-:W-:Y:S01]  /*a0d0*/  @!P5 IMAD.X R15, R4, 0x1, R11, P3 ;  /* 0x00000001040fd824 */ /* 0x000fe200018e060b */
[----:B------:R1:W5:Y:S04]  /*a0e0*/  @!P5 LD.E.64 R38, desc[UR42][R20.64] ;  /* 0x0000002a1426d980 */ /* 0x000368000c101b00 */
[----:B------:R1:W5:Y:S04]  /*a0f0*/  @!P5 LD.E.64 R40, desc[UR42][R14.64] ;  /* 0x0000002a0e28d980 */ /* 0x000368000c101b00 */
[----:B------:R1:W5:Y:S04]  /*a100*/  @!P4 LD.E.64 R44, desc[UR42][R8.64] ;  /* 0x0000002a082cc980 */ /* 0x000368000c101b00 */
[----:B------:R1:W5:Y:S02]  /*a110*/  @!P4 LD.E.64 R46, desc[UR42][R12.64] ;  /* 0x0000002a0c2ec980 */ /* 0x000364000c101b00 */
.L_x_7866:
[----:B------:R-:W-:Y:S05]  /*a120*/  BSYNC B1 ;  /* 0x0000000000017941 */ /* 0x000fea0003800000 */
.L_x_7865:
[----:B-1---5:R-:W-:Y:S01]  /*a130*/  IMAD.MOV.U32 R0, RZ, RZ, R46 ;  /* 0x000000ffff007224 */ /* 0x022fe200078e002e */
[----:B------:R-:W-:Y:S01]  /*a140*/  MOV R8, R41 ;  /* 0x0000002900087202 */ /* 0x000fe20000000f00 */
[----:B--2---:R-:W-:Y:S01]  /*a150*/  IMAD.MOV.U32 R3, RZ, RZ, R47 ;  /* 0x000000ffff037224 */ /* 0x004fe200078e002f */
[----:B------:R-:W-:Y:S01]  /*a160*/  UMOV UR4, 0xffffffff ;  /* 0xffffffff00047882 */ /* 0x000fe20000000000 */
[----:B---3--:R-:W-:Y:S01]  /*a170*/  IMAD.MOV.U32 R4, RZ, RZ, R40 ;  /* 0x000000ffff047224 */ /* 0x008fe200078e0028 */
        /* <DEDUP_REMOVED lines=11> */
[----:B------:R-:W-:Y:S02]  /*a230*/  PRMT R63, R63, 0x5410, R4 ;  /* 0x000054103f3f7816 */ /* 0x000fe40000000004 */
[----:B------:R-:W-:Y:S01]  /*a240*/  PRMT R62, R8, 0x7610, R62 ;  /* 0x00007610083e7816 */ /* 0x000fe2000000003e */
[----:B------:R-:W-:Y:S06]  /*a250*/  BRA.DIV UR4, `(.L_x_7867) ;  /* 0x000001ee04387947 */ /* 0x000fec000b800000 */
[----:B------:R1:W2:Y:S04]  /*a260*/  SHFL.IDX PT, R0, R7, 0x1, 0x181f ;  /* 0x00381f0007007f89 */ /* 0x0002a800000e0000 */
[----:B------:R1:W3:Y:S04]  /*a270*/  SHFL.IDX PT, R3, R6, 0x1, 0x181f ;  /* 0x00381f0006037f89 */ /* 0x0002e800000e0000 */
[----:B------:R1:W0:Y:S04]  /*a280*/  SHFL.IDX PT, R4, R10, 0x1, 0x181f ;  /* 0x00381f000a047f89 */ /* 0x00022800000e0000 */
[----:B----4-:R1:W4:Y:S02]  /*a290*/  SHFL.IDX PT, R14, R5, 0x1, 0x181f ;  /* 0x00381f00050e7f89 */ /* 0x01032400000e0000 */
.L_x_8210:
[----:B------:R-:W-:Y:S01]  /*a2a0*/  VIADD R8, R56, 0x20 ;  /* 0x0000002038087836 */ /* 0x000fe20000000000 */
[----:B------:R-:W-:Y:S01]  /*a2b0*/  BSSY B1, `(.L_x_7868) ;  /* 0x000001d000017945 */ /* 0x000fe20003800000 */
[----:B------:R-:W-:Y:S02]  /*a2c0*/  CS2R R30, SRZ ;  /* 0x00000000001e7805 */ /* 0x000fe4000001ff00 */
[----:B------:R-:W-:Y:S02]  /*a2d0*/  CS2R R42, SRZ ;  /* 0x00000000002a7805 */ /* 0x000fe4000001ff00 */
[----:B------:R-:W-:Y:S02]  /*a2e0*/  CS2R R32, SRZ ;  /* 0x0000000000207805 */ /* 0x000fe4000001ff00 */
[----:B------:R-:W-:-:S13]  /*a2f0*/  ISETP.GE.AND P0, PT, R8, R65, PT ;  /* 0x000000410800720c */ /* 0x000fda0003f06270 */
        /* <DEDUP_REMOVED lines=10> */
[CC--:B---3--:R-:W-:Y:S02]  /*a3a0*/  @!P4 IADD3 R8, P0, R3.reuse, R12.reuse, RZ ;  /* 0x0000000c0308c210 */ /* 0x0c8fe40007f1e0ff */
[-C--:B------:R-:W-:Y:S02]  /*a3b0*/  @!P5 IADD3 R20, P2, R3, R9.reuse, RZ ;  /* 0x000000090314d210 */ /* 0x080fe40007f5e0ff */
[C---:B----4-:R-:W-:Y:S02]  /*a3c0*/  @!P4 IADD3 R12, P1, R14.reuse, R12, RZ ;  /* 0x0000000c0e0cc210 */ /* 0x050fe40007f3e0ff */
[----:B------:R-:W-:Y:S01]  /*a3d0*/  @!P5 IADD3 R14, P3, R14, R9, RZ ;  /* 0x000000090e0ed210 */ /* 0x000fe20007f7e0ff */
[----:B--2---:R-:W-:Y:S01]  /*a3e0*/  @!P5 IMAD.X R21, R0, 0x1, R15, P2 ;  /* 0x000000010015d824 */ /* 0x004fe200010e060f */
[----:B------:R-:W-:-:S02]  /*a3f0*/  CS2R R42, SRZ ;  /* 0x00000000002a7805 */ /* 0x000fc4000001ff00 */
[----:B------:R-:W-:Y:S01]  /*a400*/  CS2R R34, SRZ ;  /* 0x0000000000227805 */ /* 0x000fe2000001ff00 */
[----:B------:R-:W-:Y:S01]  /*a410*/  @!P4 IMAD.X R9, R0, 0x1, R11, P0 ;  /* 0x000000010009c824 */ /* 0x000fe200000e060b */
[C---:B0-----:R-:W-:Y:S01]  /*a420*/  @!P4 IADD3.X R13, R4.reuse, R11, RZ, P1, !PT ;  /* 0x0000000b040dc210 */ /* 0x041fe20000ffe4ff */
[----:B------:R-:W-:Y:S01]  /*a430*/  @!P5 IMAD.X R15, R4, 0x1, R15, P3 ;  /* 0x00000001040fd824 */ /* 0x000fe200018e060f */
[----:B------:R0:W5:Y:S04]  /*a440*/  @!P5 LD.E.64 R32, desc[UR42][R20.64] ;  /* 0x0000002a1420d980 */ /* 0x000168000c101b00 */
[----:B------:R0:W5:Y:S04]  /*a450*/  @!P5 LD.E.64 R30, desc[UR42][R14.64] ;  /* 0x0000002a0e1ed980 */ /* 0x000168000c101b00 */
[----:B------:R0:W5:Y:S04]  /*a460*/  @!P4 LD.E.64 R42, desc[UR42][R8.64] ;  /* 0x0000002a082ac980 */ /* 0x000168000c101b00 */
[----:B------:R0:W5:Y:S02]  /*a470*/  @!P4 LD.E.64 R34, desc[UR42][R12.64] ;  /* 0x0000002a0c22c980 */ /* 0x000164000c101b00 */
.L_x_7869:
[----:B------:R-:W-:Y:S05]  /*a480*/  BSYNC B1 ;  /* 0x0000000000017941 */ /* 0x000fea0003800000 */
.L_x_7868:
[----:B--2--5:R-:W-:Y:S01]  /*a490*/  IMAD.MOV.U32 R0, RZ, RZ, R34 ;  /* 0x000000ffff007224 */ /* 0x024fe200078e0022 */
[----:B------:R-:W-:Y:S01]  /*a4a0*/  UMOV UR4, 0xffffffff ;  /* 0xffffffff00047882 */ /* 0x000fe20000000000 */
[----:B---3--:R-:W-:Y:S02]  /*a4b0*/  IMAD.MOV.U32 R3, RZ, RZ, R35 ;  /* 0x000000ffff037224 */ /* 0x008fe400078e0023 */
[----:B0-----:R-:W-:Y:S02]  /*a4c0*/  IMAD.MOV.U32 R4, RZ, RZ, R30 ;  /* 0x000000ffff047224 */ /* 0x001fe400078e001e */
        /* <DEDUP_REMOVED lines=9> */
[----:B------:R-:W-:Y:S06]  /*a560*/  BRA.DIV UR4, `(.L_x_7870) ;  /* 0x000001ea04e47947 */ /* 0x000fec000b800000 */
[----:B------:R0:W2:Y:S04]  /*a570*/  SHFL.IDX PT, R0, R7, 0x2, 0x181f ;  /* 0x00581f0007007f89 */ /* 0x0000a800000e0000 */
[----:B------:R0:W3:Y:S04]  /*a580*/  SHFL.IDX PT, R3, R6, 0x2, 0x181f ;  /* 0x00581f0006037f89 */ /* 0x0000e800000e0000 */
[----:B------:R0:W0:Y:S04]  /*a590*/  SHFL.IDX PT, R4, R10, 0x2, 0x181f ;  /* 0x00581f000a047f89 */ /* 0x00002800000e0000 */
[----:B----4-:R4:W0:Y:S02]  /*a5a0*/  SHFL.IDX PT, R14, R5, 0x2, 0x181f ;  /* 0x00581f00050e7f89 */ /* 0x01082400000e0000 */
.L_x_8216:
[----:B------:R-:W-:Y:S01]  /*a5b0*/  IADD3 R8, R56, 0x40, RZ ;  /* 0x0000004038087810 */ /* 0x000fe20007ffe0ff */
[----:B------:R-:W-:Y:S01]  /*a5c0*/  BSSY B1, `(.L_x_7871) ;  /* 0x000001e000017945 */ /* 0x000fe20003800000 */
[----:B------:R-:W-:Y:S02]  /*a5d0*/  CS2R R26, SRZ ;  /* 0x00000000001a7805 */ /* 0x000fe4000001ff00 */
[----:B------:R-:W-:Y:S02]  /*a5e0*/  CS2R R24, SRZ ;  /* 0x0000000000187805 */ /* 0x000fe4000001ff00 */
[----:B------:R-:W-:Y:S02]  /*a5f0*/  ISETP.GE.AND P0, PT, R8, R65, PT ;  /* 0x000000410800720c */ /* 0x000fe40003f06270 */
[----:B------:R-:W-:Y:S02]  /*a600*/  CS2R R28, SRZ ;  /* 0x00000000001c7805 */ /* 0x000fe4000001ff00 */
[----:B------:R-:W-:-:S09]  /*a610*/  CS2R R20, SRZ ;  /* 0x0000000000147805 */ /* 0x000fd2000001ff00 */
        /* <DEDUP_REMOVED lines=12> */
[C---:B0-----:R-:W-:Y:S02]  /*a6e0*/  @!P4 IADD3 R12, P1, R14.reuse, R12, RZ ;  /* 0x0000000c0e0cc210 */ /* 0x041fe40007f3e0ff */
[----:B------:R-:W-:Y:S01]  /*a6f0*/  @!P5 IADD3 R14, P3, R14, R9, RZ ;  /* 0x000000090e0ed210 */ /* 0x000fe20007f7e0ff */
[----:B--2---:R-:W-:Y:S01]  /*a700*/  @!P5 IMAD.X R49, R0, 0x1, R15, P2 ;  /* 0x000000010031d824 */ /* 0x004fe200010e060f */
[----:B------:R-:W-:-:S02]  /*a710*/  CS2R R28, SRZ ;  /* 0x00000000001c7805 */ /* 0x000fc4000001ff00 */
[----:B------:R-:W-:Y:S01]  /*a720*/  CS2R R26, SRZ ;  /* 0x00000000001a7805 */ /* 0x000fe2000001ff00 */
[--C-:B------:R-:W-:Y:S02]  /*a730*/  @!P4 IMAD.X R9, R0, 0x1, R11.reuse, P0 ;  /* 0x000000010009c824 */ /* 0x100fe400000e060b */
[C---:B------:R-:W-:Y:S01]  /*a740*/  @!P4 IMAD.X R13, R4.reuse, 0x1, R11, P1 ;  /* 0x00000001040dc824 */ /* 0x040fe200008e060b */
[----:B------:R0:W5:Y:S01]  /*a750*/  @!P5 LD.E.64 R20, desc[UR42][R48.64] ;  /* 0x0000002a3014d980 */ /* 0x000162000c101b00 */
[----:B------:R-:W-:-:S03]  /*a760*/  @!P5 IMAD.X R15, R4, 0x1, R15, P3 ;  /* 0x00000001040fd824 */ /* 0x000fc600018e060f */
[----:B------:R0:W5:Y:S04]  /*a770*/  @!P4 LD.E.64 R28, desc[UR42][R8.64] ;  /* 0x0000002a081cc980 */ /* 0x000168000c101b00 */
[----:B------:R0:W5:Y:S04]  /*a780*/  @!P5 LD.E.64 R24, desc[UR42][R14.64] ;  /* 0x0000002a0e18d980 */ /* 0x000168000c101b00 */
[----:B------:R0:W5:Y:S02]  /*a790*/  @!P4 LD.E.64 R26, desc[UR42][R12.64] ;  /* 0x0000002a0c1ac980 */ /* 0x000164000c101b00 */
.L_x_7872:
[----:B------:R-:W-:Y:S05]  /*a7a0*/  BSYNC B1 ;  /* 0x0000000000017941 */ /* 0x000fea0003800000 */
.L_x_7871:
[----:B0----5:R-:W-:Y:S01]  /*a7b0*/  IMAD.MOV.U32 R4, RZ, RZ, R24 ;  /* 0x000000ffff047224 */ /* 0x021fe200078e0018 */
[----:B------:R-:W-:Y:S01]  /*a7c0*/  MOV R8, R25 ;  /* 0x0000001900087202 */ /* 0x000fe20000000f00 */
[----:B--2---:R-:W-:Y:S01]  /*a7d0*/  IMAD.MOV.U32 R0, RZ, RZ, R26 ;  /* 0x000000ffff007224 */ /* 0x004fe200078e001a */
[----:B------:R-:W-:Y:S01]  /*a7e0*/  UMOV UR4, 0xffffffff ;  /* 0xffffffff00047882 */ /* 0x000fe20000000000 */
[----:B---3--:R-:W-:Y:S01]  /*a7f0*/  IMAD.MOV.U32 R3, RZ, RZ, R27 ;  /* 0x000000ffff037224 */ /* 0x008fe200078e001b */
[----:B------:R-:W-:Y:S01]  /*a800*/  PRMT R37, R4, 0x5410, R8 ;  /* 0x0000541004257816 */ /* 0x000fe20000000008 */
[----:B------:R-:W-:Y:S02]  /*a810*/  IMAD.MOV.U32 R4, RZ, RZ, R20 ;  /* 0x000000ffff047224 */ /* 0x000fe400078e0014 */
[----:B------:R-:W-:Y:S01]  /*a820*/  IMAD.MOV.U32 R8, RZ, RZ, R21 ;  /* 0x000000ffff087224 */ /* 0x000fe200078e0015 */
[----:B------:R-:W-:Y:S01]  /*a830*/  PRMT R58, R0, 0x5410, R3 ;  /* 0x00005410003a7816 */ /* 0x000fe20000000003 */
[----:B------:R-:W-:-:S02]  /*a840*/  IMAD.MOV.U32 R0, RZ, RZ, R28 ;  /* 0x000000ffff007224 */ /* 0x000fc400078e001c */
[----:B------:R-:W-:Y:S01]  /*a850*/  IMAD.MOV.U32 R3, RZ, RZ, R29 ;  /* 0x000000ffff037224 */ /* 0x000fe200078e001d */
[----:B------:R-:W-:Y:S02]  /*a860*/  PRMT R54, R4, 0x5410, R8 ;  /* 0x0000541004367816 */ /* 0x000fe40000000008 */
[----:B------:R-:W-:Y:S02]  /*a870*/  CS2R R8, SRZ ;  /* 0x0000000000087805 */ /* 0x000fe4000001ff00 */
[----:B------:R-:W-:Y:S01]  /*a880*/  PRMT R59, R0, 0x5410, R3 ;  /* 0x00005410003b7816 */ /* 0x000fe20000000003 */
[----:B------:R-:W-:Y:S06]  /*a890*/  BRA.DIV UR4, `(.L_x_7873) ;  /* 0x000001ea04887947 */ /* 0x000fec000b800000 */
[----:B------:R0:W2:Y:S04]  /*a8a0*/  SHFL.IDX PT, R0, R7, 0x3, 0x181f ;  /* 0x00781f0007007f89 */ /* 0x0000a800000e0000 */
[----:B------:R0:W3:Y:S04]  /*a8b0*/  SHFL.IDX PT, R3, R6, 0x3, 0x181f ;  /* 0x00781f0006037f89 */ /* 0x0000e800000e0000 */
[----:B------:R0:W0:Y:S04]  /*a8c0*/  SHFL.IDX PT, R4, R10, 0x3, 0x181f ;  /* 0x00781f000a047f89 */ /* 0x00002800000e0000 */
[----:B-1--4-:R-:W1:Y:S02]  /*a8d0*/  SHFL.IDX PT, R5, R5, 0x3, 0x181f ;  /* 0x00781f0005057f89 */ /* 0x012e6400000e0000 */
.L_x_8222:
[----:B------:R-:W-:Y:S01]  /*a8e0*/  VIADD R56, R56, 0x60 ;  /* 0x0000006038387836 */ /* 0x000fe20000000000 */
[----:B0-----:R-:W-:Y:S01]  /*a8f0*/  LEA.HI R6, R213, R213, RZ, 0x1 ;  /* 0x000000d5d5067211 */ /* 0x001fe200078f08ff */
[----:B------:R-:W-:Y:S01]  /*a900*/  BSSY B1, `(.L_x_7874) ;  /* 0x0000020000017945 */ /* 0x000fe20003800000 */
[----:B------:R-:W-:Y:S02]  /*a910*/  CS2R R10, SRZ ;  /* 0x00000000000a7805 */ /* 0x000fe4000001ff00 */
[----:B------:R-:W-:Y:S02]  /*a920*/  CS2R R14, SRZ ;  /* 0x00000000000e7805 */ /* 0x000fe4000001ff00 */
[----:B------:R-:W-:Y:S02]  /*a930*/  ISETP.GE.AND P0, PT, R56, R65, PT ;  /* 0x000000413800720c */ /* 0x000fe40003f06270 */
[----:B------:R-:W-:Y:S02]  /*a940*/  CS2R R12, SRZ ;  /* 0x00000000000c7805 */ /* 0x000fe4000001ff00 */
[----:B------:R-:W-:-:S05]  /*a950*/  LOP3.LUT R6, R6, 0xfffffffe, RZ, 0xc0, !PT ;  /* 0xfffffffe06067812 */ /* 0x000fca00078ec0ff */
[----:B------:R-:W-:-:S05]  /*a960*/  IMAD.IADD R6, R213, 0x1, -R6 ;  /* 0x00000001d5067824 */ /* 0x000fca00078e0a06 */
[----:B------:R-:W-:Y:S01]  /*a970*/  SHF.L.U32 R67, R6, 0x1f, RZ ;  /* 0x0000001f06437819 */ /* 0x000fe200000006ff */
[----:B------:R-:W-:Y:S06]  /*a980*/  @P0 BRA `(.L_x_7875) ;  /* 0x00000000005c0947 */ /* 0x000fec0003800000 */
[----:B------:R-:W-:Y:S01]  /*a990*/  ULDC UR4, c[0x0][0x3f4] ;  /* 0x0000fd0000047ab9 */ /* 0x000fe20000000800 */
[----:B------:R-:W-:Y:S02]  /*a9a0*/  CS2R R12, SRZ ;  /* 0x00000000000c7805 */ /* 0x000fe4000001ff00 */
[----:B------:R-:W-:Y:S02]  /*a9b0*/  ISETP.GE.AND P4, PT, R18, UR4, PT ;  /* 0x0000000412007c0c */ /* 0x000fe4000bf86270 */
[----:B------:R-:W-:-:S11]  /*a9c0*/  ISETP.GE.AND P5, PT, R185, UR4, PT ;  /* 0x00000004b9007c0c */ /* 0x000fd6000bfa6270 */
[C---:B------:R-:W-:Y:S01]  /*a9d0*/  @!P4 IMAD.SHL.U32 R48, R18.reuse, 0x2, RZ ;  /* 0x000000021230c824 */ /* 0x040fe200078e00ff */
[----:B------:R-:W-:Y:S01]  /*a9e0*/  @!P4 SHF.L.U64.HI R9, R18, 0x1, R19 ;  /* 0x000000011209c819 */ /* 0x000fe20000010213 */
[C---:B------:R-:W-:Y:S01]  /*a9f0*/  @!P5 IMAD.SHL.U32 R50, R185.reuse, 0x2, RZ ;  /* 0x00000002b932d824 */ /* 0x040fe200078e00ff */
[----:B------:R-:W-:Y:S02]  /*aa00*/  @!P5 SHF.L.U64.HI R11, R185, 0x1, R232 ;  /* 0x00000001b90bd819 */ /* 0x000fe400000102e8 */
[C---:B---3--:R-:W-:Y:S02]  /*aa10*/  @!P4 IADD3 R6, P0, R3.reuse, R48, RZ ;  /* 0x000000300306c210 */ /* 0x048fe40007f1e0ff */
[----:B------:R-:W-:Y:S02]  /*aa20*/  @!P5 IADD3 R52, P2, R3, R50, RZ ;  /* 0x000000320334d210 */ /* 0x000fe40007f5e0ff */
[C---:B-1----:R-:W-:Y:S02]  /*aa30*/  @!P4 IADD3 R48, P1, R5.reuse, R48, RZ ;  /* 0x000000300530c210 */ /* 0x042fe40007f3e0ff */
[----:B------:R-:W-:Y:S01]  /*aa40*/  @!P5 IADD3 R50, P3, R5, R50, RZ ;  /* 0x000000320532d210 */ /* 0x000fe20007f7e0ff */
[C---:B--2---:R-:W-:Y:S01]  /*aa50*/  @!P5 IMAD.X R53, R0.reuse, 0x1, R11, P2 ;  /* 0x000000010035d824 */ /* 0x044fe200010e060b */
[----:B------:R-:W-:Y:S01]  /*aa60*/  @!P4 IADD3.X R7, R0, R9, RZ, P0, !PT ;  /* 0x000000090007c210 */ /* 0x000fe200007fe4ff */
[C---:B------:R-:W-:Y:S01]  /*aa70*/  @!P4 IMAD.X R49, R4.reuse, 0x1, R9, P1 ;  /* 0x000000010431c824 */ /* 0x040fe200008e0609 */
[----:B------:R-:W-:Y:S01]  /*aa80*/  CS2R R14, SRZ ;  /* 0x00000000000e7805 */ /* 0x000fe2000001ff00 */
[----:B------:R-:W-:Y:S01]  /*aa90*/  @!P5 IMAD.X R51, R4, 0x1, R11, P3 ;  /* 0x000000010433d824 */ /* 0x000fe200018e060b */
[----:B------:R-:W-:-:S02]  /*aaa0*/  CS2R R10, SRZ ;  /* 0x00000000000a7805 */ /* 0x000fc4000001ff00 */
[----:B------:R-:W-:Y:S01]  /*aab0*/  CS2R R8, SRZ ;  /* 0x0000000000087805 */ /* 0x000fe2000001ff00 */
[----:B------:R0:W5:Y:S04]  /*aac0*/  @!P5 LD.E.64 R12, desc[UR42][R52.64] ;  /* 0x0000002a340cd980 */ /* 0x000168000c101b00 */
[----:B------:R0:W5:Y:S04]  /*aad0*/  @!P5 LD.E.64 R10, desc[UR42][R50.64] ;  /* 0x0000002a320ad980 */ /* 0x000168000c101b00 */
[----:B------:R0:W5:Y:S04]  /*aae0*/  @!P4 LD.E.64 R14, desc[UR42][R6.64] ;  /* 0x0000002a060ec980 */ /* 0x000168000c101b00 */
[----:B------:R0:W5:Y:S02]  /*aaf0*/  @!P4 LD.E.64 R8, desc[UR42][R48.64] ;  /* 0x0000002a3008c980 */ /* 0x000164000c101b00 */
.L_x_7875:
[----:B------:R-:W-:Y:S05]  /*ab00*/  BSYNC B1 ;  /* 0x0000000000017941 */ /* 0x000fea0003800000 */
.L_x_7874:
[----:B------:R-:W4:Y:S01]  /*ab10*/  SYNCS.PHASECHK.TRANS64.TRYWAIT P0, [R2+URZ+0x28800], R67 ;  /* 0x02880043020075a7 */ /* 0x000f22000800017f */
[----:B---3-5:R-:W-:Y:S01]  /*ab20*/  IMAD.MOV.U32 R3, RZ, RZ, R8 ;  /* 0x000000ffff037224 */ /* 0x028fe200078e0008 */
[----:B--2---:R-:W-:Y:S01]  /*ab30*/  VIADDMNMX R0, R65, -R192, 0x80, PT ;  /* 0x0000008041007446 */ /* 0x004fe200038009c0 */
[----:B------:R-:W-:Y:S01]  /*ab40*/  IMAD.MOV.U32 R4, RZ, RZ, R9 ;  /* 0x000000ffff047224 */ /* 0x000fe200078e0009 */
[----:B------:R-:W-:Y:S01]  /*ab50*/  BSSY B1, `(.L_x_7876) ;  /* 0x000000c000017945 */ /* 0x000fe20003800000 */
[----:B-1----:R-:W-:Y:S01]  /*ab60*/  IMAD.MOV.U32 R5, RZ, RZ, R14 ;  /* 0x000000ffff057224 */ /* 0x002fe200078e000e */
[----:B------:R-:W-:Y:S01]  /*ab70*/  ISETP.GE.AND P1, PT, R23, R0, PT ;  /* 0x000000001700720c */ /* 0x000fe20003f26270 */
[----:B0-----:R-:W-:Y:S01]  /*ab80*/  IMAD.MOV.U32 R6, RZ, RZ, R15 ;  /* 0x000000ffff067224 */ /* 0x001fe200078e000f */
[----:B------:R-:W-:Y:S01]  /*ab90*/  PRMT R49, R3, 0x5410, R4 ;  /* 0x0000541003317816 */ /* 0x000fe20000000004 */
[----:B------:R-:W-:Y:S02]  /*aba0*/  IMAD.MOV.U32 R3, RZ, RZ, R10 ;  /* 0x000000ffff037224 */ /* 0x000fe400078e000a */
[----:B------:R-:W-:Y:S01]  /*abb0*/  IMAD.MOV.U32 R4, RZ, RZ, R11 ;  /* 0x000000ffff047224 */ /* 0x000fe200078e000b */
[----:B------:R-:W-:-:S02]  /*abc0*/  PRMT R50, R5, 0x5410, R6 ;  /* 0x0000541005327816 */ /* 0x000fc40000000006 */
[----:B------:R-:W-:Y:S02]  /*abd0*/  MOV R5, R13 ;  /* 0x0000000d00057202 */ /* 0x000fe40000000f00 */
[----:B------:R-:W-:Y:S01]  /*abe0*/  PRMT R3, R3, 0x5410, R4 ;  /* 0x0000541003037816 */ /* 0x000fe20000000004 */
[----:B------:R-:W-:Y:S01]  /*abf0*/  IMAD.MOV.U32 R4, RZ, RZ, R12 ;  /* 0x000000ffff047224 */ /* 0x000fe200078e000c */
[----:B----4-:R-:W-:Y:S06]  /*ac00*/  @!P0 BRA `(.L_x_7877) ;  /* 0x000001e800208947 */ /* 0x010fec0003800000 */
.L_x_8223:
[----:B------:R-:W-:Y:S05]  /*ac10*/  BSYNC B1 ;  /* 0x0000000000017941 */ /* 0x000fea0003800000 */
.L_x_7876:
[----:B------:R-:W-:Y:S01]  /*ac20*/  BSSY B1, `(.L_x_7878) ;  /* 0x000005e000017945 */ /* 0x000fe20003800000 */
[----:B------:R-:W-:-:S03]  /*ac30*/  PRMT R48, R4, 0x5410, R5 ;  /* 0x0000541004307816 */ /* 0x000fc60000000005 */
[----:B------:R-:W-:Y:S05]  /*ac40*/  @P1 BRA `(.L_x_7879) ;  /* 0x00000004006c1947 */ /* 0x000fea0003800000 */
[----:B------:R-:W1:Y:S01]  /*ac50*/  LDC R4, c[0x0][0x3f4] ;  /* 0x0000fd00ff047b82 */ /* 0x000e620000000800 */
[----:B------:R-:W-:Y:S01]  /*ac60*/  BSSY B2, `(.L_x_7880) ;  /* 0x000002e000027945 */ /* 0x000fe20003800000 */
[-C--:B-1----:R-:W-:Y:S02]  /*ac70*/  ISETP.GE.AND P0, PT, R18, R4.reuse, PT ;  /* 0x000000041200720c */ /* 0x082fe40003f06270 */
[----:B------:R-:W-:-:S11]  /*ac80*/  ISETP.GE.AND P1, PT, R185, R4, PT ;  /* 0x00000004b900720c */ /* 0x000fd60003f26270 */
[----:B------:R-:W-:Y:S05]  /*ac90*/  @P0 BRA `(.L_x_7881) ;  /* 0x0000000000a80947 */ /* 0x000fea0003800000 */
[----:B------:R-:W1:Y:S01]  /*aca0*/  LDS.128 R4, [R204] ;  /* 0x00000000cc047984 */ /* 0x000e620000000c00 */
[----:B------:R-:W-:Y:S01]  /*acb0*/  SHF.R.U32.HI R56, RZ, 0x10, R47 ;  /* 0x00000010ff387819 */ /* 0x000fe2000001162f */
[--C-:B------:R-:W-:Y:S01]  /*acc0*/  HADD2.F32 R51, -RZ, R66.reuse.H1_H1 ;  /* 0x30000042ff337230 */ /* 0x100fe20000004100 */
[----:B------:R-:W-:Y:S01]  /*acd0*/  SHF.R.U32.HI R52, RZ, 0x10, R45 ;  /* 0x00000010ff347819 */ /* 0x000fe2000001162d */
[----:B------:R-:W-:Y:S01]  /*ace0*/  HADD2.F32 R53, -RZ, R66.H0_H0 ;  /* 0x20000042ff357230 */ /* 0x000fe20000004100 */
[----:B0-----:R-:W-:Y:S01]  /*acf0*/  SHF.R.U64 R67, R46, 0x10, R47 ;  /* 0x000000102e437819 */ /* 0x001fe2000000122f */
[----:B------:R-:W-:Y:S01]  /*ad00*/  HADD2.F32 R56, -RZ, R56.H0_H0 ;  /* 0x20000038ff387230 */ /* 0x000fe20000004100 */
[----:B------:R-:W-:Y:S01]  /*ad10*/  SHF.R.U64 R68, R44, 0x10, R45 ;  /* 0x000000102c447819 */ /* 0x000fe2000000122d */
[----:B------:R-:W-:Y:S02]  /*ad20*/  HADD2.F32 R52, -RZ, R52.H0_H0 ;  /* 0x20000034ff347230 */ /* 0x000fe40000004100 */
[----:B-1----:R-:W-:-:S02]  /*ad30*/  HADD2.F32 R47, -RZ, R7.H1_H1 ;  /* 0x30000007ff2f7230 */ /* 0x002fc40000004100 */
[----:B------:R-:W-:Y:S02]  /*ad40*/  HADD2.F32 R46, -RZ, R7.H0_H0 ;  /* 0x20000007ff2e7230 */ /* 0x000fe40000004100 */
[--C-:B------:R-:W-:Y:S02]  /*ad50*/  HADD2.F32 R7, -RZ, R4.reuse.H0_H0 ;  /* 0x20000004ff077230 */ /* 0x100fe40000004100 */
[C---:B------:R-:W-:Y:S01]  /*ad60*/  FMUL.FTZ R65, R47.reuse, R56 ;  /* 0x000000382f417220 */ /* 0x040fe20000410000 */
[----:B------:R-:W-:Y:S01]  /*ad70*/  FMUL.FTZ R47, R47, R52 ;  /* 0x000000342f2f7220 */ /* 0x000fe20000410000 */
[----:B------:R-:W-:Y:S02]  /*ad80*/  HADD2.F32 R4, -RZ, R4.H1_H1 ;  /* 0x30000004ff047230 */ /* 0x000fe40000004100 */
[--C-:B------:R-:W-:Y:S02]  /*ad90*/  HADD2.F32 R44, -RZ, R6.reuse.H0_H0 ;  /* 0x20000006ff2c7230 */ /* 0x100fe40000004100 */
[----:B------:R-:W-:Y:S01]  /*ada0*/  FFMA.FTZ R56, R46, R56, R47 ;  /* 0x000000382e387223 */ /* 0x000fe2000001002f */
[----:B------:R-:W-:-:S02]  /*adb0*/  HADD2.F32 R45, -RZ, R6.H1_H1 ;  /* 0x30000006ff2d7230 */ /* 0x000fc40000004100 */
[----:B------:R-:W-:Y:S01]  /*adc0*/  FFMA.FTZ R65, R46, R52, -R65 ;  /* 0x000000342e417223 */ /* 0x000fe20000010841 */
[--C-:B------:R-:W-:Y:S02]  /*add0*/  HADD2.F32 R47, -RZ, R64.reuse.H0_H0 ;  /* 0x20000040ff2f7230 */ /* 0x100fe40000004100 */
[C---:B------:R-:W-:Y:S01]  /*ade0*/  FMUL.FTZ R66, R4.reuse, R53 ;  /* 0x0000003504427220 */ /* 0x040fe20000410000 */
        /* <DEDUP_REMOVED lines=20> */
[----:B------:R1:W-:Y:S02]  /*af30*/  STS.128 [R204], R4 ;  /* 0x00000004cc007388 */ /* 0x0003e40000000c00 */
.L_x_7881:
[----:B------:R-:W-:Y:S05]  /*af40*/  BSYNC B2 ;  /* 0x0000000000027941 */ /* 0x000fea0003800000 */
.L_x_7880:
[----:B------:R-:W-:Y:S05]  /*af50*/  @P1 BRA `(.L_x_7879) ;  /* 0x0000000000a81947 */ /* 0x000fea0003800000 */
[----:B-1----:R-:W1:Y:S01]  /*af60*/  LDS.128 R4, [R204+0x4000] ;  /* 0x00400000cc047984 */ /* 0x002e620000000c00 */
        /* <DEDUP_REMOVED lines=8> */
[----:B-1----:R-:W-:-:S02]  /*aff0*/  HADD2.F32 R41, -RZ, R7.H1_H1 ;  /* 0x30000007ff297230 */ /* 0x002fc40000004100 */
        /* <DEDUP_REMOVED lines=32> */
.L_x_7879:
[----:B------:R-:W-:Y:S05]  /*b200*/  BSYNC B1 ;  /* 0x0000000000017941 */ /* 0x000fea0003800000 */
.L_x_7878:
[----:B------:R-:W-:Y:S01]  /*b210*/  ISETP.GE.AND P0, PT, R212, R0, PT ;  /* 0x00000000d400720c */ /* 0x000fe20003f06270 */
[----:B------:R-:W-:-:S12]  /*b220*/  BSSY B1, `(.L_x_7882) ;  /* 0x000005d000017945 */ /* 0x000fd80003800000 */
[----:B------:R-:W-:Y:S05]  /*b230*/  @P0 BRA `(.L_x_7883) ;  /* 0x00000004006c0947 */ /* 0x000fea0003800000 */
[----:B-12---:R-:W1:Y:S01]  /*b240*/  LDC R4, c[0x0][0x3f4] ;  /* 0x0000fd00ff047b82 */ /* 0x006e620000000800 */
[----:B------:R-:W-:Y:S01]  /*b250*/  BSSY B2, `(.L_x_7884) ;  /* 0x000002e000027945 */ /* 0x000fe20003800000 */
[-C--:B-1----:R-:W-:Y:S02]  /*b260*/  ISETP.GE.AND P0, PT, R18, R4.reuse, PT ;  /* 0x000000041200720c */ /* 0x082fe40003f06270 */
[----:B------:R-:W-:-:S11]  /*b270*/  ISETP.GE.AND P1, PT, R185, R4, PT ;  /* 0x00000004b900720c */ /* 0x000fd60003f26270 */
[----:B------:R-:W-:Y:S05]  /*b280*/  @P0 BRA `(.L_x_7885) ;  /* 0x0000000000a80947 */ /* 0x000fea0003800000 */
[----:B------:R-:W1:Y:S01]  /*b290*/  LDS.128 R4, [R204+0x1000] ;  /* 0x00100000cc047984 */ /* 0x000e620000000c00 */
        /* <DEDUP_REMOVED lines=10> */
[--C-:B-1----:R-:W-:Y:S02]  /*b340*/  HADD2.F32 R39, -RZ, R7.reuse.H1_H1 ;  /* 0x30000007ff277230 */ /* 0x102fe40000004100 */
        /* <DEDUP_REMOVED lines=30> */
.L_x_7885:
[----:B------:R-:W-:Y:S05]  /*b530*/  BSYNC B2 ;  /* 0x0000000000027941 */ /* 0x000fea0003800000 */
.L_x_7884:
[----:B------:R-:W-:Y:S05]  /*b540*/  @P1 BRA `(.L_x_7883) ;  /* 0x0000000000a81947 */ /* 0x000fea0003800000 */
[----:B-1----:R-:W1:Y:S01]  /*b550*/  LDS.128 R4, [R204+0x5000] ;  /* 0x00500000cc047984 */ /* 0x002e620000000c00 */
        /* <DEDUP_REMOVED lines=41> */
.L_x_7883:
[----:B------:R-:W-:Y:S05]  /*b7f0*/  BSYNC B1 ;  /* 0x0000000000017941 */ /* 0x000fea0003800000 */
.L_x_7882:
[----:B------:R-:W-:Y:S01]  /*b800*/  ISETP.GE.AND P0, PT, R211, R0, PT ;  /* 0x00000000d300720c */ /* 0x000fe20003f06270 */
[----:B------:R-:W-:-:S12]  /*b810*/  BSSY B1, `(.L_x_7886) ;  /* 0x000005d000017945 */ /* 0x000fd80003800000 */
[----:B------:R-:W-:Y:S05]  /*b820*/  @P0 BRA `(.L_x_7887) ;  /* 0x00000004006c0947 */ /* 0x000fea0003800000 */
[----:B-123--:R-:W1:Y:S01]  /*b830*/  LDC R4, c[0x0][0x3f4] ;  /* 0x0000fd00ff047b82 */ /* 0x00ee620000000800 */
[----:B------:R-:W-:Y:S01]  /*b840*/  BSSY B2, `(.L_x_7888) ;  /* 0x000002e000027945 */ /* 0x000fe20003800000 */
[-C--:B-1----:R-:W-:Y:S02]  /*b850*/  ISETP.GE.AND P0, PT, R18, R4.reuse, PT ;  /* 0x000000041200720c */ /* 0x082fe40003f06270 */
[----:B------:R-:W-:-:S11]  /*b860*/  ISETP.GE.AND P1, PT, R185, R4, PT ;  /* 0x00000004b900720c */ /* 0x000fd60003f26270 */
[----:B------:R-:W-:Y:S05]  /*b870*/  @P0 BRA `(.L_x_7889) ;  /* 0x0000000000a80947 */ /* 0x000fea0003800000 */
[----:B------:R-:W1:Y:S01]  /*b880*/  LDS.128 R4, [R204+0x2000] ;  /* 0x00200000cc047984 */ /* 0x000e620000000c00 */
        /* <DEDUP_REMOVED lines=41> */
.L_x_7889:
[----:B------:R-:W-:Y:S05]  /*bb20*/  BSYNC B2 ;  /* 0x0000000000027941 */ /* 0x000fea0003800000 */
.L_x_7888:
[----:B------:R-:W-:Y:S05]  /*bb30*/  @P1 BRA `(.L_x_7887) ;  /* 0x0000000000a81947 */ /* 0x000fea0003800000 */
[----:B-1----:R-:W1:Y:S01]  /*bb40*/  LDS.128 R4, [R204+0x6000] ;  /* 0x00600000cc047984 */ /* 0x002e620000000c00 */
        /* <DEDUP_REMOVED lines=41> */
.L_x_7887:
[----:B------:R-:W-:Y:S05]  /*bde0*/  BSYNC B1 ;  /* 0x0000000000017941 */ /* 0x000fea0003800000 */
.L_x_7886:
[----:B------:R-:W-:-:S13]  /*bdf0*/  ISETP.GE.AND P0, PT, R210, R0, PT ;  /* 0x00000000d200720c */ /* 0x000fda0003f06270 */
[----:B------:R-:W-:Y:S05]  /*be00*/  @P0 BRA `(.L_x_7890) ;  /* 0x0000002800b40947 */ /* 0x000fea0003800000 */
[----:B------:R-:W5:Y:S01]  /*be10*/  LDC R0, c[0x0][0x3f4] ;  /* 0x0000fd00ff007b82 */ /* 0x000f620000000800 */
[----:B------:R-:W-:Y:S01]  /*be20*/  BSSY B1, `(.L_x_7891) ;  /* 0x000002e000017945 */ /* 0x000fe20003800000 */
[-C--:B-----5:R-:W-:Y:S02]  /*be30*/  ISETP.GE.AND P0, PT, R18, R0.reuse, PT ;  /* 0x000000001200720c */ /* 0x0a0fe40003f06270 */
[----:B------:R-:W-:-:S11]  /*be40*/  ISETP.GE.AND P1, PT, R185, R0, PT ;  /* 0x00000000b900720c */ /* 0x000fd60003f26270 */
[----:B------:R-:W-:Y:S05]  /*be50*/  @P0 BRA `(.L_x_7892) ;  /* 0x0000000000a80947 */ /* 0x000fea0003800000 */
[----:B-1234-:R-:W1:Y:S01]  /*be60*/  LDS.128 R4, [R204+0x3000] ;  /* 0x00300000cc047984 */ /* 0x01ee620000000c00 */
        /* <DEDUP_REMOVED lines=17> */
[C---:B------:R-:W-:Y:S01]  /*bf80*/  FFMA.FTZ R29, R9.reuse, R24, R27 ;  /* 0x00000018091d7223 */ /* 0x040fe2000001001b */
[----:B------:R-:W-:Y:S02]  /*bf90*/  HADD2.F32 R8, -RZ, R6.H1_H1 ;  /* 0x30000006ff087230 */ /* 0x000fe40000004100 */
[C---:B------:R-:W-:Y:S01]  /*bfa0*/  FMUL.FTZ R25, R4.reuse, R21 ;  /* 0x0000001504197220 */ /* 0x040fe20000410000 */
[--C-:B------:R-:W-:Y:S02]  /*bfb0*/  HADD2.F32 R6, -RZ, R5.reuse.H0_H0 ;  /* 0x20000005ff067230 */ /* 0x100fe40000004100 */
[----:B------:R-:W-:Y:S01]  /*bfc0*/  FFMA.FTZ R26, R9, R20, -R26 ;  /* 0x00000014091a7223 */ /* 0x000fe2000001081a */
[-C--:B------:R-:W-:Y:S01]  /*bfd0*/  FMUL.FTZ R27, R4, R15.reuse ;  /* 0x0000000f041b7220 */ /* 0x080fe20000410000 */
[----:B------:R-:W-:Y:S02]  /*bfe0*/  HADD2.F32 R5, -RZ, R5.H1_H1 ;  /* 0x30000005ff057230 */ /* 0x000fe40000004100 */
[----:B------:R-:W-:Y:S01]  /*bff0*/  FFMA.FTZ R25, R0, R15, -R25 ;  /* 0x0000000f00197223 */ /* 0x000fe20000010819 */
[----:B------:R-:W-:-:S02]  /*c000*/  HADD2.F32 R9, -RZ, R28.H0_H0 ;  /* 0x2000001cff097230 */ /* 0x000fc40000004100 */
[C---:B------:R-:W-:Y:S01]  /*c010*/  FMUL.FTZ R14, R8.reuse, R49 ;  /* 0x00000031080e7220 */ /* 0x040fe20000410000 */
[----:B------:R-:W-:Y:S02]  /*c020*/  HADD2.F32 R4, -RZ, R30.H0_H0 ;  /* 0x2000001eff047230 */ /* 0x000fe40000004100 */
[-C--:B------:R-:W-:Y:S01]  /*c030*/  FMUL.FTZ R20, R8, R50.reuse ;  /* 0x0000003208147220 */ /* 0x080fe20000410000 */
[----:B------:R-:W-:Y:S01]  /*c040*/  FFMA.FTZ R0, R0, R21, R27 ;  /* 0x0000001500007223 */ /* 0x000fe2000001001b */
[----:B------:R-:W-:Y:S01]  /*c050*/  FMUL.FTZ R15, R5, R9 ;  /* 0x00000009050f7220 */ /* 0x000fe20000410000 */
[----:B------:R-:W-:Y:S01]  /*c060*/  FFMA.FTZ R14, R7, R50, -R14 ;  /* 0x00000032070e7223 */ /* 0x000fe2000001080e */
[-C--:B------:R-:W-:Y:S01]  /*c070*/  FMUL.FTZ R8, R5, R4.reuse ;  /* 0x0000000405087220 */ /* 0x080fe20000410000 */
[----:B------:R-:W-:Y:S01]  /*c080*/  FFMA.FTZ R49, R7, R49, R20 ;  /* 0x0000003107317223 */ /* 0x000fe20000010014 */
[C---:B------:R-:W-:Y:S01]  /*c090*/  FFMA.FTZ R5, R6.reuse, R4, -R15 ;  /* 0x0000000406057223 */ /* 0x040fe2000001080f */
[----:B------:R-:W-:Y:S01]  /*c0a0*/  F2FP.F16.F32.PACK_AB R7, R29, R26 ;  /* 0x0000001a1d07723e */ /* 0x000fe200000000ff */
[----:B------:R-:W-:Y:S01]  /*c0b0*/  FFMA.FTZ R8, R6, R9, R8 ;  /* 0x0000000906087223 */ /* 0x000fe20000010008 */
[----:B------:R-:W-:-:S02]  /*c0c0*/  F2FP.F16.F32.PACK_AB R4, R0, R25 ;  /* 0x000000190004723e */ /* 0x000fc400000000ff */
[----:B------:R-:W-:Y:S02]  /*c0d0*/  F2FP.F16.F32.PACK_AB R6, R49, R14 ;  /* 0x0000000e3106723e */ /* 0x000fe400000000ff */
[----:B------:R-:W-:-:S05]  /*c0e0*/  F2FP.F16.F32.PACK_AB R5, R8, R5 ;  /* 0x000000050805723e */ /* 0x000fca00000000ff */
[----:B------:R1:W-:Y:S02]  /*c0f0*/  STS.128 [R204+0x3000], R4 ;  /* 0x00300004cc007388 */ /* 0x0003e40000000c00 */
.L_x_7892:
[----:B------:R-:W-:Y:S05]  /*c100*/  BSYNC B1 ;  /* 0x0000000000017941 */ /* 0x000fea0003800000 */
.L_x_7891:
[----:B------:R-:W-:Y:S05]  /*c110*/  @P1 BRA `(.L_x_7890) ;  /* 0x0000002400f01947 */ /* 0x000fea0003800000 */
[----:B-1234-:R-:W1:Y:S01]  /*c120*/  LDS.128 R4, [R204+0x7000] ;  /* 0x00700000cc047984 */ /* 0x01ee620000000c00 */
[--C-:B------:R-:W-:Y:S02]  /*c130*/  SHF.R.U64 R26, R12, 0x10, R13.reuse ;  /* 0x000000100c1a7819 */ /* 0x100fe4000000120d */
[----:B------:R-:W-:Y:S01]  /*c140*/  SHF.R.U32.HI R12, RZ, 0x10, R13 ;  /* 0x00000010ff0c7819 */ /* 0x000fe2000001160d */
[----:B------:R-:W-:Y:S01]  /*c150*/  HADD2.F32 R13, -RZ, R3.H0_H0 ;  /* 0x20000003ff0d7230 */ /* 0x000fe20000004100 */
[--C-:B------:R-:W-:Y:S02]  /*c160*/  SHF.R.U32.HI R14, RZ, 0x10, R11.reuse ;  /* 0x00000010ff0e7819 */ /* 0x100fe4000001160b */
[----:B------:R-:W-:Y:S01]  /*c170*/  SHF.R.U64 R24, R10, 0x10, R11 ;  /* 0x000000100a187819 */ /* 0x000fe2000000120b */
[----:B------:R-:W-:Y:S02]  /*c180*/  HADD2.F32 R12, -RZ, R12.H0_H0 ;  /* 0x2000000cff0c7230 */ /* 0x000fe40000004100 */
[----:B------:R-:W-:-:S02]  /*c190*/  HADD2.F32 R14, -RZ, R14.H0_H0 ;  /* 0x2000000eff0e7230 */ /* 0x000fc40000004100 */
[--C-:B------:R-:W-:Y:S02]  /*c1a0*/  HADD2.F32 R11, -RZ, R48.reuse.H0_H0 ;  /* 0x20000030ff0b7230 */ /* 0x100fe40000004100 */
[----:B------:R-:W-:Y:S02]  /*c1b0*/  HADD2.F32 R48, -RZ, R48.H1_H1 ;  /* 0x30000030ff307230 */ /* 0x000fe40000004100 */
[--C-:B-1----:R-:W-:Y:S02]  /*c1c0*/  HADD2.F32 R10, -RZ, R7.reuse.H1_H1 ;  /* 0x30000007ff0a7230 */ /* 0x102fe40000004100 */
[----:B------:R-:W-:Y:S02]  /*c1d0*/  HADD2.F32 R9, -RZ, R7.H0_H0 ;  /* 0x20000007ff097230 */ /* 0x000fe40000004100 */
[--C-:B------:R-:W-:Y:S02]  /*c1e0*/  HADD2.F32 R0, -RZ, R4.reuse.H0_H0 ;  /* 0x20000004ff007230 */ /* 0x100fe40000004100 */
        /* <DEDUP_REMOVED lines=13> */
[----:B------:R-:W-:Y:S02]  /*c2c0*/  HADD2.F32 R5, -RZ, R5.H1_H1 ;  /* 0x30000005ff057230 */ /* 0x000fe40000004100 */
[CC--:B------:R-:W-:Y:S01]  /*c2d0*/  FMUL.FTZ R10, R8.reuse, R9.reuse ;  /* 0x00000009080a7220 */ /* 0x0c0fe20000410000 */
[----:B------:R-:W-:Y:S02]  /*c2e0*/  HADD2.F32 R4, -RZ, R24.H0_H0 ;  /* 0x20000018ff047230 */ /* 0x000fe40000004100 */
[-C--:B------:R-:W-:Y:S01]  /*c2f0*/  FMUL.FTZ R8, R8, R48.reuse ;  /* 0x0000003008087220 */ /* 0x080fe20000410000 */
[----:B------:R-:W-:Y:S02]  /*c300*/  HADD2.F32 R3, -RZ, R26.H0_H0 ;  /* 0x2000001aff037230 */ /* 0x000fe40000004100 */
[----:B------:R-:W-:Y:S01]  /*c310*/  FFMA.FTZ R10, R7, R48, -R10 ;  /* 0x00000030070a7223 */ /* 0x000fe2000001080a */
[----:B------:R-:W-:Y:S01]  /*c320*/  FMUL.FTZ R11, R5, R4 ;  /* 0x00000004050b7220 */ /* 0x000fe20000410000 */
[----:B------:R-:W-:Y:S01]  /*c330*/  FFMA.FTZ R9, R7, R9, R8 ;  /* 0x0000000907097223 */ /* 0x000fe20000010008 */
[-C--:B------:R-:W-:Y:S01]  /*c340*/  FMUL.FTZ R13, R5, R3.reuse ;  /* 0x00000003050d7220 */ /* 0x080fe20000410000 */
[----:B------:R-:W-:Y:S01]  /*c350*/  F2FP.F16.F32.PACK_AB R7, R25, R20 ;  /* 0x000000141907723e */ /* 0x000fe200000000ff */
[----:B------:R-:W-:-:S02]  /*c360*/  FFMA.FTZ R5, R6, R3, -R11 ;  /* 0x0000000306057223 */ /* 0x000fc4000001080b */
[----:B------:R-:W-:Y:S01]  /*c370*/  FFMA.FTZ R8, R6, R4, R13 ;  /* 0x0000000406087223 */ /* 0x000fe2000001000d */
[----:B------:R-:W-:Y:S02]  /*c380*/  F2FP.F16.F32.PACK_AB R6, R9, R10 ;  /* 0x0000000a0906723e */ /* 0x000fe400000000ff */
[----:B------:R-:W-:Y:S02]  /*c390*/  F2FP.F16.F32.PACK_AB R4, R0, R15 ;  /* 0x0000000f0004723e */ /* 0x000fe400000000ff */
[----:B------:R-:W-:-:S05]  /*c3a0*/  F2FP.F16.F32.PACK_AB R5, R8, R5 ;  /* 0x000000050805723e */ /* 0x000fca00000000ff */
[----:B------:R1:W-:Y:S01]  /*c3b0*/  STS.128 [R204+0x7000], R4 ;  /* 0x00700004cc007388 */ /* 0x0003e20000000c00 */
[----:B------:R-:W-:Y:S05]  /*c3c0*/  BRA `(.L_x_7890) ;  /* 0x0000002400447947 */ /* 0x000fea0003800000 */
.L_x_7863:
        /* <DEDUP_REMOVED lines=27> */
[----:B------:R-:W0:Y:S01]  /*c580*/  LDC R54, c[0x0][0x3f4] ;  /* 0x0000fd00ff367b82 */ /* 0x000e220000000800 */
[----:B------:R-:W1:Y:S01]  /*c590*/  SHFL.IDX PT, R4, R32, RZ, 0x181f ;  /* 0x00181fff20047589 */ /* 0x000e6200000e0000 */
[----:B------:R-:W-:-:S03]  /*c5a0*/  IMAD R3, R187, R6, RZ ;  /* 0x00000006bb037224 */ /* 0x000fc600078e02ff */
[----:B------:R-:W2:Y:S04]  /*c5b0*/  SHFL.IDX PT, R0, R35, RZ, 0x181f ;  /* 0x00181fff23007589 */ /* 0x000ea800000e0000 */
[----:B------:R-:W3:Y:S04]  /*c5c0*/  SHFL.IDX PT, R14, R34, RZ, 0x181f ;  /* 0x00181fff220e7589 */ /* 0x000ee800000e0000 */
[----:B------:R-:W4:Y:S01]  /*c5d0*/  SHFL.IDX PT, R5, R33, RZ, 0x181f ;  /* 0x00181fff21057589 */ /* 0x000f2200000e0000 */
[----:B0-----:R-:W-:-:S04]  /*c5e0*/  ISETP.GE.AND P0, PT, R16, R54, PT ;  /* 0x000000361000720c */ /* 0x001fc80003f06270 */
[----:B------:R-:W-:-:S13]  /*c5f0*/  ISETP.GE.OR P1, PT, R56, R3, P0 ;  /* 0x000000033800720c */ /* 0x000fda0000726670 */
[C---:B------:R-:W-:Y:S01]  /*c600*/  @!P1 IMAD.SHL.U32 R21, R16.reuse, 0x2, RZ ;  /* 0x0000000210159824 */ /* 0x040fe200078e00ff */
[----:B------:R-:W-:-:S04]  /*c610*/  @!P1 SHF.L.U64.HI R6, R16, 0x1, R17 ;  /* 0x0000000110069819 */ /* 0x000fc80000010211 */
[----:B-1----:R-:W-:-:S05]  /*c620*/  @!P1 IADD3 R4, P2, R4, R21, RZ ;  /* 0x0000001504049210 */ /* 0x002fca0007f5e0ff */
[----:B--2---:R-:W-:Y:S02]  /*c630*/  @!P1 IMAD.X R7, R0, 0x1, R6, P2 ;  /* 0x0000000100079824 */ /* 0x004fe400010e0606 */
[----:B------:R-:W-:Y:S02]  /*c640*/  @!P1 IMAD.MOV.U32 R8, RZ, RZ, R4 ;  /* 0x000000ffff089224 */ /* 0x000fe400078e0004 */
[----:B------:R-:W-:-:S06]  /*c650*/  @!P1 IMAD.MOV.U32 R9, RZ, RZ, R7 ;  /* 0x000000ffff099224 */ /* 0x000fcc00078e0007 */
[----:B------:R-:W2:Y:S01]  /*c660*/  @!P1 LD.E.128 R8, desc[UR42][R8.64] ;  /* 0x0000002a08089980 */ /* 0x000ea2000c101d00 */
[----:B---3--:R-:W-:-:S04]  /*c670*/  @!P1 IADD3 R14, P2, R14, R21, RZ ;  /* 0x000000150e0e9210 */ /* 0x008fc80007f5e0ff */
[----:B------:R-:W-:Y:S01]  /*c680*/  @!P1 MOV R4, R14 ;  /* 0x0000000e00049202 */ /* 0x000fe20000000f00 */
[----:B----4-:R-:W-:-:S06]  /*c690*/  @!P1 IMAD.X R5, R5, 0x1, R6, P2 ;  /* 0x0000000105059824 */ /* 0x010fcc00010e0606 */
[----:B------:R-:W3:Y:S01]  /*c6a0*/  @!P1 LD.E.128 R4, desc[UR42][R4.64] ;  /* 0x0000002a04049980 */ /* 0x000ee2000c101d00 */
[----:B------:R-:W-:Y:S02]  /*c6b0*/  CS2R R46, SRZ ;  /* 0x00000000002e7805 */ /* 0x000fe4000001ff00 */
[----:B------:R-:W-:Y:S02]  /*c6c0*/  CS2R R44, SRZ ;  /* 0x00000000002c7805 */ /* 0x000fe4000001ff00 */
[----:B------:R-:W-:Y:S01]  /*c6d0*/  CS2R R48, SRZ ;  /* 0x0000000000307805 */ /* 0x000fe2000001ff00 */
[----:B------:R0:W1:Y:S01]  /*c6e0*/  SHFL.IDX PT, R14, R34, 0x1, 0x181f ;  /* 0x00381f00220e7f89 */ /* 0x00006200000e0000 */
[----:B------:R-:W-:Y:S02]  /*c6f0*/  CS2R R50, SRZ ;  /* 0x0000000000327805 */ /* 0x000fe4000001ff00 */
[----:B------:R-:W-:Y:S01]  /*c700*/  CS2R R24, SRZ ;  /* 0x0000000000187805 */ /* 0x000fe2000001ff00 */
[----:B--2---:R-:W-:-:S02]  /*c710*/  @!P1 IMAD.MOV.U32 R46, RZ, RZ, R8 ;  /* 0x000000ffff2e9224 */ /* 0x004fc400078e0008 */
[----:B------:R-:W-:Y:S01]  /*c720*/  @!P1 IMAD.MOV.U32 R47, RZ, RZ, R9 ;  /* 0x000000ffff2f9224 */ /* 0x000fe200078e0009 */
[----:B------:R0:W2:Y:S01]  /*c730*/  SHFL.IDX PT, R8, R32, 0x1, 0x181f ;  /* 0x00381f0020087f89 */ /* 0x0000a200000e0000 */
[----:B------:R-:W-:Y:S02]  /*c740*/  IMAD.MOV.U32 R0, RZ, RZ, R46 ;  /* 0x000000ffff007224 */ /* 0x000fe400078e002e */
[----:B------:R-:W-:Y:S01]  /*c750*/  IMAD.MOV.U32 R12, RZ, RZ, R47 ;  /* 0x000000ffff0c7224 */ /* 0x000fe200078e002f */
[----:B------:R0:W4:Y:S01]  /*c760*/  SHFL.IDX PT, R9, R33, 0x1, 0x181f ;  /* 0x00381f0021097f89 */ /* 0x00012200000e0000 */
[----:B------:R-:W-:Y:S01]  /*c770*/  @!P1 IMAD.MOV.U32 R48, RZ, RZ, R10 ;  /* 0x000000ffff309224 */ /* 0x000fe200078e000a */
[----:B------:R-:W-:Y:S01]  /*c780*/  PRMT R64, R64, 0x5410, R0 ;  /* 0x0000541040407816 */ /* 0x000fe20000000000 */
[----:B------:R-:W-:Y:S01]  /*c790*/  @!P1 IMAD.MOV.U32 R49, RZ, RZ, R11 ;  /* 0x000000ffff319224 */ /* 0x000fe200078e000b */
[----:B------:R0:W0:Y:S01]  /*c7a0*/  SHFL.IDX PT, R0, R35, 0x1, 0x181f ;  /* 0x00381f0023007f89 */ /* 0x00002200000e0000 */
[----:B---3--:R-:W-:Y:S01]  /*c7b0*/  @!P1 MOV R45, R5 ;  /* 0x00000005002d9202 */ /* 0x008fe20000000f00 */
[----:B------:R-:W-:Y:S01]  /*c7c0*/  @!P1 IMAD.MOV.U32 R44, RZ, RZ, R4 ;  /* 0x000000ffff2c9224 */ /* 0x000fe200078e0004 */
[----:B------:R-:W-:Y:S01]  /*c7d0*/  PRMT R67, R12, 0x7610, R67 ;  /* 0x000076100c437816 */ /* 0x000fe20000000043 */
[----:B------:R-:W-:-:S02]  /*c7e0*/  @!P1 IMAD.MOV.U32 R50, RZ, RZ, R6 ;  /* 0x000000ffff329224 */ /* 0x000fc400078e0006 */
[----:B------:R-:W-:Y:S02]  /*c7f0*/  @!P1 IMAD.MOV.U32 R51, RZ, RZ, R7 ;  /* 0x000000ffff339224 */ /* 0x000fe400078e0007 */
[----:B------:R-:W-:Y:S02]  /*c800*/  IMAD.MOV.U32 R10, RZ, RZ, R48 ;  /* 0x000000ffff0a7224 */ /* 0x000fe400078e0030 */
[----:B------:R-:W-:Y:S02]  /*c810*/  IMAD.MOV.U32 R11, RZ, RZ, R49 ;  /* 0x000000ffff0b7224 */ /* 0x000fe400078e0031 */
[----:B------:R-:W-:Y:S02]  /*c820*/  IMAD.MOV.U32 R4, RZ, RZ, R44 ;  /* 0x000000ffff047224 */ /* 0x000fe400078e002c */
[----:B------:R-:W-:Y:S01]  /*c830*/  IMAD.MOV.U32 R5, RZ, RZ, R45 ;  /* 0x000000ffff057224 */ /* 0x000fe200078e002d */
[----:B------:R-:W-:Y:S01]  /*c840*/  PRMT R37, R10, 0x5410, R11 ;  /* 0x000054100a257816 */ /* 0x000fe2000000000b */
[----:B------:R-:W-:-:S02]  /*c850*/  IMAD.MOV.U32 R6, RZ, RZ, R50 ;  /* 0x000000ffff067224 */ /* 0x000fc400078e0032 */
[----:B------:R-:W-:Y:S01]  /*c860*/  IMAD.MOV.U32 R7, RZ, RZ, R51 ;  /* 0x000000ffff077224 */ /* 0x000fe200078e0033 */
[----:B------:R-:W-:Y:S02]  /*c870*/  PRMT R67, R67, 0x5410, R5 ;  /* 0x0000541043437816 */ /* 0x000fe40000000005 */
[----:B------:R-:W-:Y:S02]  /*c880*/  PRMT R66, R6, 0x5410, R4 ;  /* 0x0000541006427816 */ /* 0x000fe40000000004 */
[----:B-12-4-:R-:W-:-:S07]  /*c890*/  PRMT R64, R7, 0x7610, R64 ;  /* 0x0000761007407816 */ /* 0x016fce0000000040 */
.L_x_8233:
[----:B------:R-:W-:Y:S01]  /*c8a0*/  VIADD R4, R56, 0x20 ;  /* 0x0000002038047836 */ /* 0x000fe20000000000 */
[----:B------:R-:W-:Y:S01]  /*c8b0*/  BSSY B1, `(.L_x_7894) ;  /* 0x0000012000017945 */ /* 0x000fe20003800000 */
[----:B------:R-:W-:Y:S02]  /*c8c0*/  CS2R R26, SRZ ;  /* 0x00000000001a7805 */ /* 0x000fe4000001ff00 */
[----:B------:R-:W-:Y:S02]  /*c8d0*/  CS2R R6, SRZ ;  /* 0x0000000000067805 */ /* 0x000fe4000001ff00 */
[----:B------:R-:W-:Y:S02]  /*c8e0*/  ISETP.GE.AND P1, PT, R4, R3, PT ;  /* 0x000000030400720c */ /* 0x000fe40003f26270 */
[----:B------:R-:W-:-:S11]  /*c8f0*/  CS2R R4, SRZ ;  /* 0x0000000000047805 */ /* 0x000fd6000001ff00 */
[----:B------:R-:W-:Y:S05]  /*c900*/  @P1 BRA `(.L_x_7895) ;  /* 0x0000000000301947 */ /* 0x000fea0003800000 */
[----:B------:R-:W-:Y:S02]  /*c910*/  CS2R R26, SRZ ;  /* 0x00000000001a7805 */ /* 0x000fe4000001ff00 */
[----:B------:R-:W-:Y:S02]  /*c920*/  CS2R R4, SRZ ;  /* 0x0000000000047805 */ /* 0x000fe4000001ff00 */
[----:B------:R-:W-:Y:S01]  /*c930*/  CS2R R6, SRZ ;  /* 0x0000000000067805 */ /* 0x000fe2000001ff00 */
[----:B------:R-:W-:Y:S06]  /*c940*/  @P0 BRA `(.L_x_7895) ;  /* 0x0000000000200947 */ /* 0x000fec0003800000 */
[C---:B------:R-:W-:Y:S01]  /*c950*/  IMAD.SHL.U32 R15, R16.reuse, 0x2, RZ ;  /* 0x00000002100f7824 */ /* 0x040fe200078e00ff */
[----:B------:R-:W-:-:S04]  /*c960*/  SHF.L.U64.HI R6, R16, 0x1, R17 ;  /* 0x0000000110067819 */ /* 0x000fc80000010211 */
[-C--:B------:R-:W-:Y:S02]  /*c970*/  IADD3 R4, P1, R8, R15.reuse, RZ ;  /* 0x0000000f08047210 */ /* 0x080fe40007f3e0ff */
[----:B------:R-:W-:-:S03]  /*c980*/  IADD3 R14, P2, R14, R15, RZ ;  /* 0x0000000f0e0e7210 */ /* 0x000fc60007f5e0ff */
[----:B0-----:R-:W-:Y:S01]  /*c990*/  IMAD.X R5, R0, 0x1, R6, P1 ;  /* 0x0000000100057824 */ /* 0x001fe200008e0606 */
[----:B------:R-:W-:-:S05]  /*c9a0*/  IADD3.X R15, R9, R6, RZ, P2, !PT ;  /* 0x00000006090f7210 */ /* 0x000fca00017fe4ff */
[----:B------:R-:W5:Y:S04]  /*c9b0*/  LD.E.128 R4, desc[UR42][R4.64] ;  /* 0x0000002a04047980 */ /* 0x000f68000c101d00 */
[----:B------:R1:W5:Y:S02]  /*c9c0*/  LD.E.128 R24, desc[UR42][R14.64] ;  /* 0x0000002a0e187980 */ /* 0x000364000c101d00 */
.L_x_7895:
[----:B------:R-:W-:Y:S05]  /*c9d0*/  BSYNC B1 ;  /* 0x0000000000017941 */ /* 0x000fea0003800000 */
.L_x_7894:
[----:B0----5:R-:W-:Y:S01]  /*c9e0*/  IMAD.MOV.U32 R0, RZ, RZ, R24 ;  /* 0x000000ffff007224 */ /* 0x021fe200078e0018 */
[----:B------:R-:W-:Y:S01]  /*c9f0*/  UMOV UR4, 0xffffffff ;  /* 0xffffffff00047882 */ /* 0x000fe20000000000 */
[----:B------:R-:W-:Y:S02]  /*ca00*/  IMAD.MOV.U32 R8, RZ, RZ, R25 ;  /* 0x000000ffff087224 */ /* 0x000fe400078e0019 */
        /* <DEDUP_REMOVED lines=11> */
[----:B------:R-:W0:Y:S01]  /*cac0*/  SHFL.IDX PT, R8, R32, 0x2, 0x181f ;  /* 0x00581f0020087f89 */ /* 0x000e2200000e0000 */
[----:B------:R-:W-:-:S03]  /*cad0*/  VIADD R10, R56, 0x40 ;  /* 0x00000040380a7836 */ /* 0x000fc60000000000 */
[----:B------:R-:W2:Y:S02]  /*cae0*/  SHFL.IDX PT, R0, R35, 0x2, 0x181f ;  /* 0x00581f0023007f89 */ /* 0x000ea400000e0000 */
[----:B------:R-:W-:Y:S02]  /*caf0*/  ISETP.GE.OR P1, PT, R10, R3, P0 ;  /* 0x000000030a00720c */ /* 0x000fe40000726670 */
[----:B-1----:R-:W1:Y:S04]  /*cb00*/  SHFL.IDX PT, R14, R34, 0x2, 0x181f ;  /* 0x00581f00220e7f89 */ /* 0x002e6800000e0000 */
[----:B------:R-:W3:Y:S07]  /*cb10*/  SHFL.IDX PT, R20, R33, 0x2, 0x181f ;  /* 0x00581f0021147f89 */ /* 0x000eee00000e0000 */
[----:B------:R-:W-:-:S02]  /*cb20*/  @!P1 SHF.L.U32 R21, R16, 0x1, RZ ;  /* 0x0000000110159819 */ /* 0x000fc400000006ff */
[----:B------:R-:W-:Y:S02]  /*cb30*/  @!P1 SHF.L.U64.HI R29, R16, 0x1, R17 ;  /* 0x00000001101d9819 */ /* 0x000fe40000010211 */
[----:B0-----:R-:W-:-:S05]  /*cb40*/  @!P1 IADD3 R8, P2, R8, R21, RZ ;  /* 0x0000001508089210 */ /* 0x001fca0007f5e0ff */
[----:B--2---:R-:W-:-:S06]  /*cb50*/  @!P1 IMAD.X R9, R0, 0x1, R29, P2 ;  /* 0x0000000100099824 */ /* 0x004fcc00010e061d */
[----:B------:R-:W2:Y:S01]  /*cb60*/  @!P1 LD.E.128 R8, desc[UR42][R8.64] ;  /* 0x0000002a08089980 */ /* 0x000ea2000c101d00 */
[----:B-1----:R-:W-:-:S05]  /*cb70*/  @!P1 IADD3 R28, P2, R14, R21, RZ ;  /* 0x000000150e1c9210 */ /* 0x002fca0007f5e0ff */
[----:B---3--:R-:W-:-:S06]  /*cb80*/  @!P1 IMAD.X R29, R20, 0x1, R29, P2 ;  /* 0x00000001141d9824 */ /* 0x008fcc00010e061d */
[----:B------:R-:W3:Y:S01]  /*cb90*/  @!P1 LD.E.128 R28, desc[UR42][R28.64] ;  /* 0x0000002a1c1c9980 */ /* 0x000ee2000c101d00 */
[----:B------:R-:W-:Y:S02]  /*cba0*/  CS2R R20, SRZ ;  /* 0x0000000000147805 */ /* 0x000fe4000001ff00 */
[----:B------:R-:W-:Y:S02]  /*cbb0*/  CS2R R38, SRZ ;  /* 0x0000000000267805 */ /* 0x000fe4000001ff00 */
[----:B------:R-:W-:Y:S01]  /*cbc0*/  CS2R R40, SRZ ;  /* 0x0000000000287805 */ /* 0x000fe2000001ff00 */
[----:B------:R-:W0:Y:S01]  /*cbd0*/  SHFL.IDX PT, R32, R32, 0x3, 0x181f ;  /* 0x00781f0020207f89 */ /* 0x000e2200000e0000 */
[----:B------:R-:W-:-:S03]  /*cbe0*/  CS2R R42, SRZ ;  /* 0x00000000002a7805 */ /* 0x000fc6000001ff00 */
[----:B------:R-:W1:Y:S04]  /*cbf0*/  SHFL.IDX PT, R34, R34, 0x3, 0x181f ;  /* 0x00781f0022227f89 */ /* 0x000e6800000e0000 */
[----:B------:R-:W4:Y:S01]  /*cc00*/  SHFL.IDX PT, R33, R33, 0x3, 0x181f ;  /* 0x00781f0021217f89 */ /* 0x000f2200000e0000 */
[----:B--2---:R-:W-:Y:S02]  /*cc10*/  @!P1 IMAD.MOV.U32 R20, RZ, RZ, R8 ;  /* 0x000000ffff149224 */ /* 0x004fe400078e0008 */
[----:B------:R-:W-:Y:S02]  /*cc20*/  @!P1 IMAD.MOV.U32 R21, RZ, RZ, R9 ;  /* 0x000000ffff159224 */ /* 0x000fe400078e0009 */
[----:B------:R-:W-:Y:S02]  /*cc30*/  IMAD.MOV.U32 R0, RZ, RZ, R20 ;  /* 0x000000ffff007224 */ /* 0x000fe400078e0014 */
[----:B------:R-:W-:-:S02]  /*cc40*/  IMAD.MOV.U32 R12, RZ, RZ, R21 ;  /* 0x000000ffff0c7224 */ /* 0x000fc400078e0015 */
[----:B------:R-:W-:Y:S02]  /*cc50*/  @!P1 IMAD.MOV.U32 R38, RZ, RZ, R10 ;  /* 0x000000ffff269224 */ /* 0x000fe400078e000a */
[----:B------:R-:W-:Y:S01]  /*cc60*/  @!P1 IMAD.MOV.U32 R39, RZ, RZ, R11 ;  /* 0x000000ffff279224 */ /* 0x000fe200078e000b */
[----:B------:R-:W-:Y:S01]  /*cc70*/  PRMT R59, R0, 0x5410, R12 ;  /* 0x00005410003b7816 */ /* 0x000fe2000000000c */
[----:B------:R-:W-:Y:S01]  /*cc80*/  IMAD.MOV.U32 R8, RZ, RZ, R38 ;  /* 0x000000ffff087224 */ /* 0x000fe200078e0026 */
[----:B------:R2:W0:Y:S01]  /*cc90*/  SHFL.IDX PT, R0, R35, 0x3, 0x181f ;  /* 0x00781f0023007f89 */ /* 0x00042200000e0000 */
[----:B---3--:R-:W-:Y:S01]  /*cca0*/  @!P1 IMAD.MOV.U32 R40, RZ, RZ, R28 ;  /* 0x000000ffff289224 */ /* 0x008fe200078e001c */
[----:B------:R-:W-:Y:S01]  /*ccb0*/  MOV R9, R39 ;  /* 0x0000002700097202 */ /* 0x000fe20000000f00 */
[----:B------:R-:W-:Y:S02]  /*ccc0*/  @!P1 IMAD.MOV.U32 R41, RZ, RZ, R29 ;  /* 0x000000ffff299224 */ /* 0x000fe400078e001d */
[----:B------:R-:W-:Y:S01]  /*ccd0*/  @!P1 IMAD.MOV.U32 R42, RZ, RZ, R30 ;  /* 0x000000ffff2a9224 */ /* 0x000fe200078e001e */
[----:B------:R-:W-:Y:S01]  /*cce0*/  PRMT R52, R8, 0x5410, R9 ;  /* 0x0000541008347816 */ /* 0x000fe20000000009 */
[----:B------:R-:W-:-:S02]  /*ccf0*/  @!P1 IMAD.MOV.U32 R43, RZ, RZ, R31 ;  /* 0x000000ffff2b9224 */ /* 0x000fc400078e001f */
[----:B------:R-:W-:Y:S02]  /*cd00*/  IMAD.MOV.U32 R8, RZ, RZ, R40 ;  /* 0x000000ffff087224 */ /* 0x000fe400078e0028 */
[----:B------:R-:W-:Y:S02]  /*cd10*/  IMAD.MOV.U32 R9, RZ, RZ, R41 ;  /* 0x000000ffff097224 */ /* 0x000fe400078e0029 */
[----:B------:R-:W-:Y:S02]  /*cd20*/  IMAD.MOV.U32 R10, RZ, RZ, R42 ;  /* 0x000000ffff0a7224 */ /* 0x000fe400078e002a */
[----:B------:R-:W-:Y:S01]  /*cd30*/  IMAD.MOV.U32 R11, RZ, RZ, R43 ;  /* 0x000000ffff0b7224 */ /* 0x000fe200078e002b */
[----:B------:R-:W-:Y:S02]  /*cd40*/  PRMT R62, R8, 0x5410, R9 ;  /* 0x00005410083e7816 */ /* 0x000fe40000000009 */
[----:B------:R-:W-:Y:S02]  /*cd50*/  CS2R R8, SRZ ;  /* 0x0000000000087805 */ /* 0x000fe4000001ff00 */
[----:B-12-4-:R-:W-:-:S07]  /*cd60*/  PRMT R63, R10, 0x5410, R11 ;  /* 0x000054100a3f7816 */ /* 0x016fce000000000b */
.L_x_8243:
[----:B------:R-:W-:Y:S01]  /*cd70*/  VIADD R56, R56, 0x60 ;  /* 0x0000006038387836 */ /* 0x000fe20000000000 */
[----:B------:R-:W-:Y:S01]  /*cd80*/  LEA.HI R10, R213, R213, RZ, 0x1 ;  /* 0x000000d5d50a7211 */ /* 0x000fe200078f08ff */
[----:B------:R-:W-:Y:S01]  /*cd90*/  BSSY B1, `(.L_x_7897) ;  /* 0x0000015000017945 */ /* 0x000fe20003800000 */
[----:B------:R-:W-:Y:S02]  /*cda0*/  CS2R R12, SRZ ;  /* 0x00000000000c7805 */ /* 0x000fe4000001ff00 */
[----:B------:R-:W-:Y:S02]  /*cdb0*/  CS2R R14, SRZ ;  /* 0x00000000000e7805 */ /* 0x000fe4000001ff00 */
[----:B------:R-:W-:Y:S02]  /*cdc0*/  ISETP.GE.AND P1, PT, R56, R3, PT ;  /* 0x000000033800720c */ /* 0x000fe40003f26270 */
[----:B------:R-:W-:-:S04]  /*cdd0*/  LOP3.LUT R10, R10, 0xfffffffe, RZ, 0xc0, !PT ;  /* 0xfffffffe0a0a7812 */ /* 0x000fc800078ec0ff */
[----:B------:R-:W-:Y:S02]  /*cde0*/  IADD3 R29, R213, -R10, RZ ;  /* 0x8000000ad51d7210 */ /* 0x000fe40007ffe0ff */
[----:B------:R-:W-:Y:S02]  /*cdf0*/  CS2R R10, SRZ ;  /* 0x00000000000a7805 */ /* 0x000fe4000001ff00 */
[----:B------:R-:W-:-:S03]  /*ce00*/  SHF.L.U32 R29, R29, 0x1f, RZ ;  /* 0x0000001f1d1d7819 */ /* 0x000fc600000006ff */
[----:B------:R-:W-:Y:S05]  /*ce10*/  @P1 BRA `(.L_x_7898) ;  /* 0x0000000000301947 */ /* 0x000fea0003800000 */
[----:B------:R-:W-:Y:S02]  /*ce20*/  CS2R R10, SRZ ;  /* 0x00000000000a7805 */ /* 0x000fe4000001ff00 */
[----:B------:R-:W-:Y:S02]  /*ce30*/  CS2R R12, SRZ ;  /* 0x00000000000c7805 */ /* 0x000fe4000001ff00 */
[----:B------:R-:W-:Y:S01]  /*ce40*/  CS2R R14, SRZ ;  /* 0x00000000000e7805 */ /* 0x000fe2000001ff00 */
[----:B------:R-:W-:Y:S06]  /*ce50*/  @P0 BRA `(.L_x_7898) ;  /* 0x0000000000200947 */ /* 0x000fec0003800000 */
[C---:B------:R-:W-:Y:S01]  /*ce60*/  IMAD.SHL.U32 R11, R16.reuse, 0x2, RZ ;  /* 0x00000002100b7824 */ /* 0x040fe200078e00ff */
[----:B------:R-:W-:-:S04]  /*ce70*/  SHF.L.U64.HI R9, R16, 0x1, R17 ;  /* 0x0000000110097819 */ /* 0x000fc80000010211 */
[-C--:B0-----:R-:W-:Y:S02]  /*ce80*/  IADD3 R12, P1, R32, R11.reuse, RZ ;  /* 0x0000000b200c7210 */ /* 0x081fe40007f3e0ff */
[----:B------:R-:W-:-:S03]  /*ce90*/  IADD3 R8, P2, R34, R11, RZ ;  /* 0x0000000b22087210 */ /* 0x000fc60007f5e0ff */
[--C-:B------:R-:W-:Y:S02]  /*cea0*/  IMAD.X R13, R0, 0x1, R9.reuse, P1 ;  /* 0x00000001000d7824 */ /* 0x100fe400008e0609 */
[----:B------:R-:W-:-:S04]  /*ceb0*/  IMAD.X R9, R33, 0x1, R9, P2 ;  /* 0x0000000121097824 */ /* 0x000fc800010e0609 */
[----:B------:R-:W5:Y:S04]  /*cec0*/  LD.E.128 R12, desc[UR42][R12.64] ;  /* 0x0000002a0c0c7980 */ /* 0x000f68000c101d00 */
[----:B------:R-:W5:Y:S02]  /*ced0*/  LD.E.128 R8, desc[UR42][R8.64] ;  /* 0x0000002a08087980 */ /* 0x000f64000c101d00 */
.L_x_7898:
[----:B------:R-:W-:Y:S05]  /*cee0*/  BSYNC B1 ;  /* 0x0000000000017941 */ /* 0x000fea0003800000 */
.L_x_7897:
[----:B------:R-:W1:Y:S01]  /*cef0*/  SYNCS.PHASECHK.TRANS64.TRYWAIT P4, [R2+URZ+0x28800], R29 ;  /* 0x0288001d020075a7 */ /* 0x000e62000808017f */
[----:B------:R-:W-:Y:S01]  /*cf00*/  VIADDMNMX R3, R3, -R192, 0x80, PT ;  /* 0x0000008003037446 */ /* 0x000fe200038009c0 */
[----:B0----5:R-:W-:Y:S01]  /*cf10*/  IMAD.MOV.U32 R0, RZ, RZ, R8 ;  /* 0x000000ffff007224 */ /* 0x021fe200078e0008 */
[----:B------:R-:W-:Y:S01]  /*cf20*/  BSSY B1, `(.L_x_7899) ;  /* 0x0000010000017945 */ /* 0x000fe20003800000 */
[----:B------:R-:W-:Y:S01]  /*cf30*/  IMAD.MOV.U32 R28, RZ, RZ, R9 ;  /* 0x000000ffff1c7224 */ /* 0x000fe200078e0009 */
[-C--:B------:R-:W-:Y:S01]  /*cf40*/  ISETP.GE.OR P3, PT, R23, R3.reuse, P0 ;  /* 0x000000031700720c */ /* 0x080fe20000766670 */
[----:B------:R-:W-:Y:S01]  /*cf50*/  IMAD.MOV.U32 R30, RZ, RZ, R13 ;  /* 0x000000ffff1e7224 */ /* 0x000fe200078e000d */
[-C--:B------:R-:W-:Y:S02]  /*cf60*/  ISETP.GE.OR P2, PT, R212, R3.reuse, P0 ;  /* 0x00000003d400720c */ /* 0x080fe40000746670 */
[-C--:B------:R-:W-:Y:S02]  /*cf70*/  ISETP.GE.OR P1, PT, R211, R3.reuse, P0 ;  /* 0x00000003d300720c */ /* 0x080fe40000726670 */
[----:B------:R-:W-:Y:S01]  /*cf80*/  ISETP.GE.OR P0, PT, R210, R3, P0 ;  /* 0x00000003d200720c */ /* 0x000fe20000706670 */
[----:B------:R-:W-:Y:S01]  /*cf90*/  IMAD.MOV.U32 R3, RZ, RZ, R11 ;  /* 0x000000ffff037224 */ /* 0x000fe200078e000b */
[----:B------:R-:W-:Y:S01]  /*cfa0*/  PRMT R56, R0, 0x5410, R28 ;  /* 0x0000541000387816 */ /* 0x000fe2000000001c */
[----:B------:R-:W-:-:S02]  /*cfb0*/  IMAD.MOV.U32 R0, RZ, RZ, R10 ;  /* 0x000000ffff007224 */ /* 0x000fc400078e000a */
[----:B------:R-:W-:-:S03]  /*cfc0*/  IMAD.MOV.U32 R28, RZ, RZ, R12 ;  /* 0x000000ffff1c7224 */ /* 0x000fc600078e000c */
[----:B------:R-:W-:Y:S01]  /*cfd0*/  PRMT R60, R0, 0x5410, R3 ;  /* 0x00005410003c7816 */ /* 0x000fe20000000003 */
[----:B------:R-:W-:Y:S01]  /*cfe0*/  IMAD.MOV.U32 R3, RZ, RZ, R15 ;  /* 0x000000ffff037224 */ /* 0x000fe200078e000f */
[----:B------:R-:W-:Y:S02]  /*cff0*/  PRMT R61, R28, 0x5410, R30 ;  /* 0x000054101c3d7816 */ /* 0x000fe4000000001e */
[----:B------:R-:W-:Y:S01]  /*d000*/  MOV R0, R14 ;  /* 0x0000000e00007202 */ /* 0x000fe20000000f00 */
[----:B-1----:R-:W-:Y:S06]  /*d010*/  @!P4 BRA `(.L_x_7900) ;  /* 0x000001cc00f0c947 */ /* 0x002fec0003800000 */
.L_x_8244:
[----:B------:R-:W-:Y:S05]  /*d020*/  BSYNC B1 ;  /* 0x0000000000017941 */ /* 0x000fea0003800000 */
.L_x_7899:
[----:B------:R-:W-:Y:S04]  /*d030*/  BSSY B1, `(.L_x_7901) ;  /* 0x0000062000017945 */ /* 0x000fe80003800000 */
[----:B------:R-:W-:Y:S05]  /*d040*/  @P3 BRA `(.L_x_7902) ;  /* 0x0000000400803947 */ /* 0x000fea0003800000 */
[----:B------:R-:W-:Y:S01]  /*d050*/  LEA.HI R28, R54, R207, RZ, 0x1d ;  /* 0x000000cf361c7211 */ /* 0x000fe200078fe8ff */
[----:B------:R-:W-:Y:S01]  /*d060*/  IMAD.SHL.U32 R30, R23, 0x40, RZ ;  /* 0x00000040171e7824 */ /* 0x000fe200078e00ff */
[----:B------:R-:W-:Y:S01]  /*d070*/  SHF.R.U64 R79, R48, 0x10, R49 ;  /* 0x00000010304f7819 */ /* 0x000fe20000001231 */
[--C-:B------:R-:W-:Y:S01]  /*d080*/  HADD2.F32 R69, -RZ, R67.reuse.H0_H0 ;  /* 0x20000043ff457230 */ /* 0x100fe20000004100 */
[----:B------:R-:W-:Y:S01]  /*d090*/  SHF.R.S32.HI R31, RZ, 0x1f, R28 ;  /* 0x0000001fff1f7819 */ /* 0x000fe2000001141c */
[----:B0-----:R-:W-:Y:S01]  /*d0a0*/  IMAD.SHL.U32 R29, R28, 0x8, RZ ;  /* 0x000000081c1d7824 */ /* 0x001fe200078e00ff */
[--C-:B------:R-:W-:Y:S01]  /*d0b0*/  SHF.R.U32.HI R70, RZ, 0x10, R45.reuse ;  /* 0x00000010ff467819 */ /* 0x100fe2000001162d */
[----:B------:R-:W-:Y:S01]  /*d0c0*/  HADD2.F32 R67, -RZ, R67.H1_H1 ;  /* 0x30000043ff437230 */ /* 0x000fe20000004100 */
[----:B------:R-:W-:Y:S02]  /*d0d0*/  LEA.HI R31, R31, R28, RZ, 0x3 ;  /* 0x0000001c1f1f7211 */ /* 0x000fe400078f18ff */
[----:B------:R-:W-:Y:S01]  /*d0e0*/  LOP3.LUT R29, R29, 0x38, RZ, 0xc0, !PT ;  /* 0x000000381d1d7812 */ /* 0x000fe200078ec0ff */
[----:B------:R-:W-:Y:S01]  /*d0f0*/  HADD2.F32 R70, -RZ, R70.H0_H0 ;  /* 0x20000046ff467230 */ /* 0x000fe20000004100 */
[----:B------:R-:W-:Y:S01]  /*d100*/  SHF.R.U64 R77, R44, 0x10, R45 ;  /* 0x000000102c4d7819 */ /* 0x000fe2000000122d */
[----:B------:R-:W-:Y:S01]  /*d110*/  IMAD.SHL.U32 R31, R31, 0x400, RZ ;  /* 0x000004001f1f7824 */ /* 0x000fe200078e00ff */
[----:B------:R-:W-:-:S02]  /*d120*/  LOP3.LUT R29, R29, 0x1c0, R30, 0xf8, !PT ;  /* 0x000001c01d1d7812 */ /* 0x000fc400078ef81e */
[----:B------:R-:W-:Y:S02]  /*d130*/  SHF.R.U32.HI R68, RZ, 0x10, R47 ;  /* 0x00000010ff447819 */ /* 0x000fe4000001162f */
[----:B------:R-:W-:Y:S02]  /*d140*/  LOP3.LUT R33, R29, R202, RZ, 0x3c, !PT ;  /* 0x000000ca1d217212 */ /* 0x000fe400078e3cff */
[----:B------:R-:W-:Y:S02]  /*d150*/  LOP3.LUT R32, R31, 0x7fffe000, RZ, 0xc0, !PT ;  /* 0x7fffe0001f207812 */ /* 0x000fe400078ec0ff */
[----:B------:R-:W0:Y:S01]  /*d160*/  LDS.128 R28, [R204] ;  /* 0x00000000cc1c7984 */ /* 0x000e220000000c00 */
[----:B------:R-:W-:Y:S02]  /*d170*/  SHF.R.U32.HI R78, RZ, 0x10, R49 ;  /* 0x00000010ff4e7819 */ /* 0x000fe40000011631 */
[----:B------:R-:W-:Y:S02]  /*d180*/  IADD3 R33, R33, R32, R203 ;  /* 0x0000002021217210 */ /* 0x000fe40007ffe0cb */
[----:B------:R-:W-:-:S02]  /*d190*/  SHF.R.U64 R76, R50, 0x10, R51 ;  /* 0x00000010324c7819 */ /* 0x000fc40000001233 */
[----:B------:R-:W-:Y:S01]  /*d1a0*/  SHF.R.U32.HI R75, RZ, 0x10, R51 ;  /* 0x00000010ff4b7819 */ /* 0x000fe20000011633 */
[----:B------:R-:W-:Y:S01]  /*d1b0*/  IMAD R65, R33, 0x2, R2 ;  /* 0x0000000221417824 */ /* 0x000fe200078e0202 */
[----:B------:R-:W-:-:S04]  /*d1c0*/  SHF.R.U64 R80, R46, 0x10, R47 ;  /* 0x000000102e507819 */ /* 0x000fc8000000122f */
[----:B------:R-:W1:Y:S01]  /*d1d0*/  LDS.128 R32, [R65+0x10400] ;  /* 0x0104000041207984 */ /* 0x000e620000000c00 */
[--C-:B0-----:R-:W-:Y:S02]  /*d1e0*/  HADD2.F32 R44, -RZ, R29.reuse.H0_H0 ;  /* 0x2000001dff2c7230 */ /* 0x101fe40000004100 */
[----:B------:R-:W-:Y:S02]  /*d1f0*/  HADD2.F32 R45, -RZ, R29.H1_H1 ;  /* 0x3000001dff2d7230 */ /* 0x000fe40000004100 */
[----:B------:R-:W-:Y:S02]  /*d200*/  HADD2.F32 R29, -RZ, R28.H0_H0 ;  /* 0x2000001cff1d7230 */ /* 0x000fe40000004100 */
[----:B------:R-:W-:Y:S02]  /*d210*/  HADD2.F32 R46, -RZ, R30.H0_H0 ;  /* 0x2000001eff2e7230 */ /* 0x000fe40000004100 */
[--C-:B------:R-:W-:Y:S02]  /*d220*/  HADD2.F32 R47, -RZ, R31.reuse.H0_H0 ;  /* 0x2000001fff2f7230 */ /* 0x100fe40000004100 */
[----:B------:R-:W-:-:S02]  /*d230*/  HADD2.F32 R31, -RZ, R31.H1_H1 ;  /* 0x3000001fff1f7230 */ /* 0x000fc40000004100 */
[----:B------:R-:W-:Y:S02]  /*d240*/  HADD2.F32 R28, -RZ, R28.H1_H1 ;  /* 0x3000001cff1c7230 */ /* 0x000fe40000004100 */
[--C-:B-1----:R-:W-:Y:S02]  /*d250*/  HADD2.F32 R48, -RZ, R33.reuse.H0_H0 ;  /* 0x20000021ff307230 */ /* 0x102fe40000004100 */
[----:B------:R-:W-:Y:S02]  /*d260*/  HADD2.F32 R49, -RZ, R33.H1_H1 ;  /* 0x30000021ff317230 */ /* 0x000fe40000004100 */
[----:B------:R-:W-:Y:S02]  /*d270*/  HADD2.F32 R33, -RZ, R32.H0_H0 ;  /* 0x20000020ff217230 */ /* 0x000fe40000004100 */
[C---:B------:R-:W-:Y:S01]  /*d280*/  FMUL.FTZ R71, R48.reuse, R67 ;  /* 0x0000004330477220 */ /* 0x040fe20000410000 */
[----:B------:R-:W-:Y:S01]  /*d290*/  FMUL.FTZ R73, R48, R69 ;  /* 0x0000004530497220 */ /* 0x000fe20000410000 */
[----:B------:R-:W-:-:S02]  /*d2a0*/  HADD2.F32 R48, -RZ, R68.H0_H0 ;  /* 0x20000044ff307230 */ /* 0x000fc40000004100 */
[C---:B------:R-:W-:Y:S01]  /*d2b0*/  FMUL.FTZ R72, R49.reuse, R70 ;  /* 0x0000004631487220 */ /* 0x040fe20000410000 */
[C---:B------:R-:W-:Y:S01]  /*d2c0*/  FFMA.FTZ R71, R44.reuse, R69, -R71 ;  /* 0x000000452c477223 */ /* 0x040fe20000010847 */
[----:B------:R-:W-:Y:S01]  /*d2d0*/  FFMA.FTZ R73, R44, R67, R73 ;  /* 0x000000432c497223 */ /* 0x000fe20000010049 */
[----:B------:R-:W-:Y:S02]  /*d2e0*/  HADD2.F32 R68, -RZ, R66.H1_H1 ;  /* 0x30000042ff447230 */ /* 0x000fe40000004100 */
[-C--:B------:R-:W-:Y:S01]  /*d2f0*/  FMUL.FTZ R74, R49, R48.reuse ;  /* 0x00000030314a7220 */ /* 0x080fe20000410000 */
[----:B------:R-:W-:Y:S02]  /*d300*/  HADD2.F32 R44, -RZ, R64.H1_H1 ;  /* 0x30000040ff2c7230 */ /* 0x000fe40000004100 */
[----:B------:R-:W-:Y:S01]  /*d310*/  FFMA.FTZ R72, R45, R48, -R72 ;  /* 0x000000302d487223 */ /* 0x000fe20000010848 */
[----:B------:R-:W-:Y:S02]  /*d320*/  HADD2.F32 R50, -RZ, R34.H0_H0 ;  /* 0x20000022ff327230 */ /* 0x000fe40000004100 */
        /* <DEDUP_REMOVED lines=10> */
[C---:B------:R-:W-:Y:S01]  /*d3d0*/  FMUL.FTZ R29, R50.reuse, R49 ;  /* 0x00000031321d7220 */ /* 0x040fe20000410000 */
[-C--:B------:R-:W-:Y:S01]  /*d3e0*/  FMUL.FTZ R37, R50, R33.reuse ;  /* 0x0000002132257220 */ /* 0x080fe20000410000 */
[----:B------:R-:W-:Y:S02]  /*d3f0*/  HADD2.F32 R35, -RZ, R35.H1_H1 ;  /* 0x30000023ff237230 */ /* 0x000fe40000004100 */
[C---:B------:R-:W-:Y:S01]  /*d400*/  FMUL.FTZ R68, R51.reuse, R64 ;  /* 0x0000004033447220 */ /* 0x040fe20000410000 */
[----:B------:R-:W-:Y:S02]  /*d410*/  HADD2.F32 R50, -RZ, R75.H0_H0 ;  /* 0x2000004bff327230 */ /* 0x000fe40000004100 */
[C---:B------:R-:W-:Y:S01]  /*d420*/  FFMA.FTZ R66, R46.reuse, R33, -R29 ;  /* 0x000000212e427223 */ /* 0x040fe2000001081d */
[----:B------:R-:W-:Y:S02]  /*d430*/  HADD2.F32 R48, -RZ, R78.H0_H0 ;  /* 0x2000004eff307230 */ /* 0x000fe40000004100 */
[-C--:B------:R-:W-:Y:S01]  /*d440*/  FMUL.FTZ R51, R51, R44.reuse ;  /* 0x0000002c33337220 */ /* 0x080fe20000410000 */
[----:B------:R-:W-:Y:S01]  /*d450*/  FFMA.FTZ R68, R47, R44, -R68 ;  /* 0x0000002c2f447223 */ /* 0x000fe20000010844 */
[----:B------:R-:W-:Y:S01]  /*d460*/  FFMA.FTZ R46, R46, R49, R37 ;  /* 0x000000312e2e7223 */ /* 0x000fe20000010025 */
[C---:B------:R-:W-:Y:S01]  /*d470*/  FMUL.FTZ R70, R35.reuse, R50 ;  /* 0x0000003223467220 */ /* 0x040fe20000410000 */
[----:B------:R-:W-:Y:S01]  /*d480*/  FMUL.FTZ R44, R35, R48 ;  /* 0x00000030232c7220 */ /* 0x000fe20000410000 */
[----:B------:R-:W-:-:S02]  /*d490*/  HADD2.F32 R32, -RZ, R32.H1_H1 ;  /* 0x30000020ff207230 */ /* 0x000fc40000004100 */
[----:B------:R-:W-:Y:S01]  /*d4a0*/  FFMA.FTZ R51, R47, R64, R51 ;  /* 0x000000402f337223 */ /* 0x000fe20000010033 */
        /* <DEDUP_REMOVED lines=26> */
.L_x_7902:
[----:B------:R-:W-:Y:S05]  /*d650*/  BSYNC B1 ;  /* 0x0000000000017941 */ /* 0x000fea0003800000 */
.L_x_7901:
[----:B------:R-:W-:Y:S04]  /*d660*/  BSSY B1, `(.L_x_7903) ;  /* 0x0000062000017945 */ /* 0x000fe80003800000 */
[----:B------:R-:W-:Y:S05]  /*d670*/  @P2 BRA `(.L_x_7904) ;  /* 0x0000000400802947 */ /* 0x000fea0003800000 */
[----:B------:R-:W2:Y:S01]  /*d680*/  LDL R70, [R1+0x40] ;  /* 0x0000400001467983 */ /* 0x000ea20000100800 */
[----:B-1----:R-:W-:Y:S01]  /*d690*/  LEA.HI R28, R54, R207, RZ, 0x1d ;  /* 0x000000cf361c7211 */ /* 0x002fe200078fe8ff */
[----:B------:R-:W-:Y:S01]  /*d6a0*/  HADD2.F32 R44, -RZ, R57.H1_H1 ;  /* 0x30000039ff2c7230 */ /* 0x000fe20000004100 */
[----:B------:R-:W-:Y:S01]  /*d6b0*/  SHF.R.U32.HI R30, RZ, 0x3, R198 ;  /* 0x00000003ff1e7819 */ /* 0x000fe200000116c6 */
[--C-:B------:R-:W-:Y:S01]  /*d6c0*/  HADD2.F32 R46, -RZ, R53.reuse.H1_H1 ;  /* 0x30000035ff2e7230 */ /* 0x100fe20000004100 */
[----:B------:R-:W-:Y:S01]  /*d6d0*/  SHF.R.S32.HI R31, RZ, 0x1f, R28 ;  /* 0x0000001fff1f7819 */ /* 0x000fe2000001141c */
[----:B0-----:R-:W-:Y:S01]  /*d6e0*/  IMAD.SHL.U32 R29, R28, 0x8, RZ ;  /* 0x000000081c1d7824 */ /* 0x001fe200078e00ff */
[----:B------:R-:W-:Y:S01]  /*d6f0*/  SHF.R.U64 R65, R24, 0x10, R25 ;  /* 0x0000001018417819 */ /* 0x000fe20000001219 */
[----:B------:R-:W-:Y:S01]  /*d700*/  HADD2.F32 R53, -RZ, R53.H0_H0 ;  /* 0x20000035ff357230 */ /* 0x000fe20000004100 */
[----:B------:R-:W-:Y:S01]  /*d710*/  LEA.HI R31, R31, R28, RZ, 0x3 ;  /* 0x0000001c1f1f7211 */ /* 0x000fe200078f18ff */
[----:B------:R-:W-:Y:S01]  /*d720*/  HADD2.F32 R57, -RZ, R57.H0_H0 ;  /* 0x20000039ff397230 */ /* 0x000fe20000004100 */
[----:B------:R-:W-:-:S02]  /*d730*/  LOP3.LUT R28, R198, 0x38, R29, 0xf8, !PT ;  /* 0x00000038c61c7812 */ /* 0x000fc400078ef81d */
[----:B------:R-:W-:Y:S01]  /*d740*/  SHF.R.U32.HI R48, RZ, 0x10, R25 ;  /* 0x00000010ff307819 */ /* 0x000fe20000011619 */
[----:B------:R-:W-:Y:S01]  /*d750*/  IMAD.SHL.U32 R31, R31, 0x400, RZ ;  /* 0x000004001f1f7824 */ /* 0x000fe200078e00ff */
[----:B------:R-:W-:Y:S02]  /*d760*/  LOP3.LUT R32, R28, R30, RZ, 0x3c, !PT ;  /* 0x0000001e1c207212 */ /* 0x000fe400078e3cff */
[--C-:B------:R-:W-:Y:S01]  /*d770*/  SHF.R.U64 R69, R4, 0x10, R5.reuse ;  /* 0x0000001004457819 */ /* 0x100fe20000001205 */
[----:B------:R-:W-:Y:S01]  /*d780*/  HADD2.F32 R48, -RZ, R48.H0_H0 ;  /* 0x20000030ff307230 */ /* 0x000fe20000004100 */
[----:B------:R-:W-:Y:S02]  /*d790*/  LOP3.LUT R33, R31, 0x7fffe000, RZ, 0xc0, !PT ;  /* 0x7fffe0001f217812 */ /* 0x000fe400078ec0ff */
[----:B------:R-:W-:Y:S02]  /*d7a0*/  SHF.R.U32.HI R45, RZ, 0x10, R5 ;  /* 0x00000010ff2d7819 */ /* 0x000fe40000011605 */
[----:B------:R-:W-:-:S02]  /*d7b0*/  IADD3 R33, R32, R33, R201 ;  /* 0x0000002120217210 */ /* 0x000fc40007ffe0c9 */
[--C-:B------:R-:W-:Y:S02]  /*d7c0*/  SHF.R.U64 R51, R26, 0x10, R27.reuse ;  /* 0x000000101a337819 */ /* 0x100fe4000000121b */
[----:B------:R-:W-:Y:S01]  /*d7d0*/  SHF.R.U32.HI R49, RZ, 0x10, R27 ;  /* 0x00000010ff317819 */ /* 0x000fe2000001161b */
[----:B------:R-:W-:Y:S01]  /*d7e0*/  IMAD R37, R33, 0x2, R2 ;  /* 0x0000000221257824 */ /* 0x000fe200078e0202 */
[--C-:B------:R-:W-:Y:S02]  /*d7f0*/  SHF.R.U32.HI R67, RZ, 0x10, R7.reuse ;  /* 0x00000010ff437819 */ /* 0x100fe40000011607 */
[----:B------:R-:W-:Y:S02]  /*d800*/  SHF.R.U64 R68, R6, 0x10, R7 ;  /* 0x0000001006447819 */ /* 0x000fe40000001207 */
[----:B------:R-:W0:Y:S02]  /*d810*/  LDS.128 R32, [R37+0x10400] ;  /* 0x0104000025207984 */ /* 0x000e240000000c00 */
[----:B0-----:R-:W-:-:S02]  /*d820*/  HADD2.F32 R25, -RZ, R33.H0_H0 ;  /* 0x20000021ff197230 */ /* 0x001fc40000004100 */
[----:B------:R-:W-:Y:S02]  /*d830*/  HADD2.F32 R24, -RZ, R32.H0_H0 ;  /* 0x20000020ff187230 */ /* 0x000fe40000004100 */
[----:B------:R-:W-:Y:S02]  /*d840*/  HADD2.F32 R33, -RZ, R33.H1_H1 ;  /* 0x30000021ff217230 */ /* 0x000fe40000004100 */
[C---:B------:R-:W-:Y:S01]  /*d850*/  FMUL.FTZ R50, R25.reuse, R46 ;  /* 0x0000002e19327220 */ /* 0x040fe20000410000 */
[----:B------:R-:W-:Y:S01]  /*d860*/  FMUL.FTZ R64, R25, R44 ;  /* 0x0000002c19407220 */ /* 0x000fe20000410000 */
[----:B------:R-:W-:Y:S02]  /*d870*/  HADD2.F32 R26, -RZ, R34.H0_H0 ;  /* 0x20000022ff1a7230 */ /* 0x000fe40000004100 */
[----:B------:R-:W-:Y:S02]  /*d880*/  HADD2.F32 R27, -RZ, R35.H0_H0 ;  /* 0x20000023ff1b7230 */ /* 0x000fe40000004100 */
[----:B------:R-:W-:Y:S01]  /*d890*/  FMUL.FTZ R66, R33, R48 ;  /* 0x0000003021427220 */ /* 0x000fe20000410000 */
[----:B------:R-:W-:-:S02]  /*d8a0*/  HADD2.F32 R25, -RZ, R55.H0_H0 ;  /* 0x20000037ff197230 */ /* 0x000fc40000004100 */
[----:B------:R-:W-:Y:S02]  /*d8b0*/  HADD2.F32 R35, -RZ, R35.H1_H1 ;  /* 0x30000023ff237230 */ /* 0x000fe40000004100 */
[----:B------:R-:W-:Y:S02]  /*d8c0*/  HADD2.F32 R32, -RZ, R32.H1_H1 ;  /* 0x30000020ff207230 */ /* 0x000fe40000004100 */
[----:B------:R-:W-:Y:S01]  /*d8d0*/  HADD2.F32 R34, -RZ, R34.H1_H1 ;  /* 0x30000022ff227230 */ /* 0x000fe20000004100 */
[----:B--2---:R-:W0:Y:S02]  /*d8e0*/  LDS.128 R28, [R70] ;  /* 0x00000000461c7984 */ /* 0x004e240000000c00 */
[--C-:B0-----:R-:W-:Y:S02]  /*d8f0*/  HADD2.F32 R5, -RZ, R29.reuse.H0_H0 ;  /* 0x2000001dff057230 */ /* 0x101fe40000004100 */
[----:B------:R-:W-:Y:S02]  /*d900*/  HADD2.F32 R4, -RZ, R28.H0_H0 ;  /* 0x2000001cff047230 */ /* 0x000fe40000004100 */
[----:B------:R-:W-:-:S02]  /*d910*/  HADD2.F32 R29, -RZ, R29.H1_H1 ;  /* 0x3000001dff1d7230 */ /* 0x000fc40000004100 */
[C---:B------:R-:W-:Y:S01]  /*d920*/  FFMA.FTZ R50, R5.reuse, R44, -R50 ;  /* 0x0000002c05327223 */ /* 0x040fe20000010832 */
[----:B------:R-:W-:Y:S01]  /*d930*/  FFMA.FTZ R64, R5, R46, R64 ;  /* 0x0000002e05407223 */ /* 0x000fe20000010040 */
[C---:B------:R-:W-:Y:S01]  /*d940*/  FMUL.FTZ R5, R24.reuse, R53 ;  /* 0x0000003518057220 */ /* 0x040fe20000410000 */
[----:B------:R-:W-:Y:S02]  /*d950*/  HADD2.F32 R44, -RZ, R45.H0_H0 ;  /* 0x2000002dff2c7230 */ /* 0x000fe40000004100 */
[-C--:B------:R-:W-:Y:S01]  /*d960*/  FMUL.FTZ R24, R24, R57.reuse ;  /* 0x0000003918187220 */ /* 0x080fe20000410000 */
[----:B------:R-:W-:Y:S02]  /*d970*/  HADD2.F32 R6, -RZ, R30.H0_H0 ;  /* 0x2000001eff067230 */ /* 0x000fe40000004100 */
[C---:B------:R-:W-:Y:S01]  /*d980*/  FFMA.FTZ R57, R4.reuse, R57, -R5 ;  /* 0x0000003904397223 */ /* 0x040fe20000010805 */
[----:B------:R-:W-:Y:S02]  /*d990*/  HADD2.F32 R5, -RZ, R58.H0_H0 ;  /* 0x2000003aff057230 */ /* 0x000fe40000004100 */
[----:B------:R-:W-:Y:S01]  /*d9a0*/  FFMA.FTZ R53, R4, R53, R24 ;  /* 0x0000003504357223 */ /* 0x000fe20000010018 */
[----:B------:R-:W-:Y:S01]  /*d9b0*/  FMUL.FTZ R46, R33, R44 ;  /* 0x0000002c212e7220 */ /* 0x000fe20000410000 */
[----:B------:R-:W-:-:S02]  /*d9c0*/  HADD2.F32 R24, -RZ, R55.H1_H1 ;  /* 0x30000037ff187230 */ /* 0x000fc40000004100 */
[C---:B------:R-:W-:Y:S01]  /*d9d0*/  FFMA.FTZ R33, R29.reuse, R44, -R66 ;  /* 0x0000002c1d217223 */ /* 0x040fe20000010842 */
[----:B------:R-:W-:Y:S02]  /*d9e0*/  HADD2.F32 R58, -RZ, R58.H1_H1 ;  /* 0x3000003aff3a7230 */ /* 0x000fe40000004100 */
[----:B------:R-:W-:Y:S01]  /*d9f0*/  FFMA.FTZ R45, R29, R48, R46 ;  /* 0x000000301d2d7223 */ /* 0x000fe2000001002e */
[----:B------:R-:W-:Y:S02]  /*da00*/  HADD2.F32 R7, -RZ, R31.H0_H0 ;  /* 0x2000001fff077230 */ /* 0x000fe40000004100 */
[C---:B------:R-:W-:Y:S01]  /*da10*/  FMUL.FTZ R29, R26.reuse, R25 ;  /* 0x000000191a1d7220 */ /* 0x040fe20000410000 */
[----:B------:R-:W-:Y:S01]  /*da20*/  FMUL.FTZ R47, R26, R5 ;  /* 0x000000051a2f7220 */ /* 0x000fe20000410000 */
[C---:B------:R-:W-:Y:S01]  /*da30*/  FMUL.FTZ R46, R27.reuse, R24 ;  /* 0x000000181b2e7220 */ /* 0x040fe20000410000 */
[----:B------:R-:W-:Y:S02]  /*da40*/  HADD2.F32 R26, -RZ, R49.H0_H0 ;  /* 0x20000031ff1a7230 */ /* 0x000fe40000004100 */
[----:B------:R-:W-:Y:S01]  /*da50*/  FMUL.FTZ R27, R27, R58 ;  /* 0x0000003a1b1b7220 */ /* 0x000fe20000410000 */
[----:B------:R-:W-:-:S02]  /*da60*/  HADD2.F32 R4, -RZ, R67.H0_H0 ;  /* 0x20000043ff047230 */ /* 0x000fc40000004100 */
[C---:B------:R-:W-:Y:S01]  /*da70*/  FFMA.FTZ R44, R6.reuse, R5, -R29 ;  /* 0x00000005062c7223 */ /* 0x040fe2000001081d */
[----:B------:R-:W-:Y:S01]  /*da80*/  FFMA.FTZ R47, R6, R25, R47 ;  /* 0x00000019062f7223 */ /* 0x000fe2000001002f */
[----:B------:R-:W-:Y:S02]  /*da90*/  HADD2.F32 R31, -RZ, R31.H1_H1 ;  /* 0x3000001fff1f7230 */ /* 0x000fe40000004100 */
[----:B------:R-:W-:Y:S01]  /*daa0*/  FFMA.FTZ R6, R7, R24, R27 ;  /* 0x0000001807067223 */ /* 0x000fe2000001001b */
[----:B------:R-:W-:Y:S01]  /*dab0*/  FMUL.FTZ R48, R35, R26 ;  /* 0x0000001a23307220 */ /* 0x000fe20000410000 */
[----:B------:R-:W-:Y:S01]  /*dac0*/  FFMA.FTZ R46, R7, R58, -R46 ;  /* 0x0000003a072e7223 */ /* 0x000fe2000001082e */
[-C--:B------:R-:W-:Y:S01]  /*dad0*/  FMUL.FTZ R24, R35, R4.reuse ;  /* 0x0000000423187220 */ /* 0x080fe20000410000 */
[----:B------:R-:W-:Y:S02]  /*dae0*/  HADD2.F32 R25, -RZ, R65.H0_H0 ;  /* 0x20000041ff197230 */ /* 0x000fe40000004100 */
[----:B------:R-:W-:Y:S01]  /*daf0*/  FFMA.FTZ R35, R31, R4, -R48 ;  /* 0x000000041f237223 */ /* 0x000fe20000010830 */
[----:B------:R-:W-:-:S02]  /*db00*/  HADD2.F32 R27, -RZ, R51.H0_H0 ;  /* 0x20000033ff1b7230 */ /* 0x000fc40000004100 */
[----:B------:R-:W-:Y:S01]  /*db10*/  FFMA.FTZ R49, R31, R26, R24 ;  /* 0x0000001a1f317223 */ /* 0x000fe20000010018 */
[----:B------:R-:W-:Y:S02]  /*db20*/  HADD2.F32 R5, -RZ, R69.H0_H0 ;  /* 0x20000045ff057230 */ /* 0x000fe40000004100 */
[----:B------:R-:W-:Y:S01]  /*db30*/  FMUL.FTZ R29, R32, R25 ;  /* 0x00000019201d7220 */ /* 0x000fe20000410000 */
[----:B------:R-:W-:Y:S02]  /*db40*/  HADD2.F32 R7, -RZ, R68.H0_H0 ;  /* 0x20000044ff077230 */ /* 0x000fe40000004100 */
[----:B------:R-:W-:Y:S01]  /*db50*/  FMUL.FTZ R31, R34, R27 ;  /* 0x0000001b221f7220 */ /* 0x000fe20000410000 */
[----:B------:R-:W-:Y:S02]  /*db60*/  HADD2.F32 R28, -RZ, R28.H1_H1 ;  /* 0x3000001cff1c7230 */ /* 0x000fe40000004100 */
[----:B------:R-:W-:Y:S01]  /*db70*/  FMUL.FTZ R32, R32, R5 ;  /* 0x0000000520207220 */ /* 0x000fe20000410000 */
[----:B------:R-:W-:-:S02]  /*db80*/  HADD2.F32 R30, -RZ, R30.H1_H1 ;  /* 0x3000001eff1e7230 */ /* 0x000fc40000004100 */
[----:B------:R-:W-:Y:S01]  /*db90*/  FMUL.FTZ R34, R34, R7 ;  /* 0x0000000722227220 */ /* 0x000fe20000410000 */
[C---:B------:R-:W-:Y:S01]  /*dba0*/  FFMA.FTZ R4, R28.reuse, R5, -R29 ;  /* 0x000000051c047223 */ /* 0x040fe2000001081d */
[----:B------:R-:W-:Y:S01]  /*dbb0*/  FFMA.FTZ R24, R28, R25, R32 ;  /* 0x000000191c187223 */ /* 0x000fe20000010020 */
[C---:B------:R-:W-:Y:S01]  /*dbc0*/  FFMA.FTZ R31, R30.reuse, R7, -R31 ;  /* 0x000000071e1f7223 */ /* 0x040fe2000001081f */
[----:B------:R-:W-:Y:S01]  /*dbd0*/  FFMA.FTZ R26, R30, R27, R34 ;  /* 0x0000001b1e1a7223 */ /* 0x000fe20000010022 */
[----:B------:R-:W-:Y:S02]  /*dbe0*/  F2FP.F16.F32.PACK_AB R27, R49, R6 ;  /* 0x00000006311b723e */ /* 0x000fe400000000ff */
        /* <DEDUP_REMOVED lines=9> */
.L_x_7904:
[----:B------:R-:W-:Y:S05]  /*dc80*/  BSYNC B1 ;  /* 0x0000000000017941 */ /* 0x000fea0003800000 */
.L_x_7903:
[----:B------:R-:W-:Y:S04]  /*dc90*/  BSSY B1, `(.L_x_7905) ;  /* 0x0000062000017945 */ /* 0x000fe80003800000 */
[----:B------:R-:W-:Y:S05]  /*dca0*/  @P1 BRA `(.L_x_7906) ;  /* 0x0000000400801947 */ /* 0x000fea0003800000 */
[----:B------:R-:W3:Y:S01]  /*dcb0*/  LDL R51, [R1+0x3c] ;  /* 0x00003c0001337983 */ /* 0x000ee20000100800 */
[----:B--2---:R-:W-:Y:S01]  /*dcc0*/  LEA.HI R4, R54, R207, RZ, 0x1d ;  /* 0x000000cf36047211 */ /* 0x004fe200078fe8ff */
[----:B-1----:R-:W-:Y:S01]  /*dcd0*/  HADD2.F32 R35, -RZ, R59.H1_H1 ;  /* 0x3000003bff237230 */ /* 0x002fe20000004100 */
[----:B------:R-:W-:Y:S01]  /*dce0*/  SHF.R.U32.HI R7, RZ, 0x3, R197 ;  /* 0x00000003ff077819 */ /* 0x000fe200000116c5 */
[--C-:B------:R-:W-:Y:S01]  /*dcf0*/  HADD2.F32 R37, -RZ, R62.reuse.H1_H1 ;  /* 0x3000003eff257230 */ /* 0x100fe20000004100 */
[----:B------:R-:W-:Y:S01]  /*dd00*/  SHF.R.S32.HI R5, RZ, 0x1f, R4 ;  /* 0x0000001fff057819 */ /* 0x000fe20000011404 */
[----:B------:R-:W-:Y:S01]  /*dd10*/  IMAD.SHL.U32 R6, R4, 0x8, RZ ;  /* 0x0000000804067824 */ /* 0x000fe200078e00ff */
[----:B------:R-:W-:Y:S01]  /*dd20*/  SHF.R.U64 R47, R40, 0x10, R41 ;  /* 0x00000010282f7819 */ /* 0x000fe20000001229 */
[----:B------:R-:W-:Y:S01]  /*dd30*/  HADD2.F32 R62, -RZ, R62.H0_H0 ;  /* 0x2000003eff3e7230 */ /* 0x000fe20000004100 */
[----:B------:R-:W-:Y:S02]  /*dd40*/  LEA.HI R5, R5, R4, RZ, 0x3 ;  /* 0x0000000405057211 */ /* 0x000fe400078f18ff */
[----:B------:R-:W-:-:S02]  /*dd50*/  LOP3.LUT R4, R197, 0x38, R6, 0xf8, !PT ;  /* 0x00000038c5047812 */ /* 0x000fc400078ef806 */
[----:B------:R-:W-:Y:S02]  /*dd60*/  SHF.L.U32 R5, R5, 0xa, RZ ;  /* 0x0000000a05057819 */ /* 0x000fe400000006ff */
[----:B------:R-:W-:Y:S02]  /*dd70*/  LOP3.LUT R25, R4, R7, RZ, 0x3c, !PT ;  /* 0x0000000704197212 */ /* 0x000fe400078e3cff */
[----:B------:R-:W-:Y:S02]  /*dd80*/  LOP3.LUT R24, R5, 0x7fffe000, RZ, 0xc0, !PT ;  /* 0x7fffe00005187812 */ /* 0x000fe400078ec0ff */
[----:B------:R-:W-:Y:S02]  /*dd90*/  SHF.R.U32.HI R40, RZ, 0x10, R41 ;  /* 0x00000010ff287819 */ /* 0x000fe40000011629 */
[----:B------:R-:W-:Y:S02]  /*dda0*/  IADD3 R25, R25, R24, R200 ;  /* 0x0000001819197210 */ /* 0x000fe40007ffe0c8 */
[----:B------:R-:W-:-:S02]  /*ddb0*/  SHF.R.U32.HI R44, RZ, 0x10, R21 ;  /* 0x00000010ff2c7819 */ /* 0x000fc40000011615 */
[----:B------:R-:W-:Y:S01]  /*ddc0*/  SHF.R.U64 R49, R38, 0x10, R39 ;  /* 0x0000001026317819 */ /* 0x000fe20000001227 */
[----:B------:R-:W-:Y:S01]  /*ddd0*/  IMAD R28, R25, 0x2, R2 ;  /* 0x00000002191c7824 */ /* 0x000fe200078e0202 */
[----:B------:R-:W-:Y:S01]  /*dde0*/  SHF.R.U64 R50, R20, 0x10, R21 ;  /* 0x0000001014327819 */ /* 0x000fe20000001215 */
[----:B------:R-:W-:Y:S01]  /*ddf0*/  HADD2.F32 R38, -RZ, R40.H0_H0 ;  /* 0x20000028ff267230 */ /* 0x000fe20000004100 */
[----:B------:R-:W-:Y:S02]  /*de00*/  SHF.R.U32.HI R48, RZ, 0x10, R39 ;  /* 0x00000010ff307819 */ /* 0x000fe40000011627 */
[----:B------:R-:W1:Y:S01]  /*de10*/  LDS.128 R24, [R28+0x10400] ;  /* 0x010400001c187984 */ /* 0x000e620000000c00 */
[--C-:B------:R-:W-:Y:S02]  /*de20*/  SHF.R.U64 R45, R42, 0x10, R43.reuse ;  /* 0x000000102a2d7819 */ /* 0x100fe4000000122b */
[----:B------:R-:W-:Y:S01]  /*de30*/  SHF.R.U32.HI R43, RZ, 0x10, R43 ;  /* 0x00000010ff2b7819 */ /* 0x000fe2000001162b */
[----:B-1----:R-:W-:-:S02]  /*de40*/  HADD2.F32 R31, -RZ, R25.H0_H0 ;  /* 0x20000019ff1f7230 */ /* 0x002fc40000004100 */
[----:B------:R-:W-:Y:S02]  /*de50*/  HADD2.F32 R32, -RZ, R25.H1_H1 ;  /* 0x30000019ff207230 */ /* 0x000fe40000004100 */
[----:B------:R-:W-:Y:S02]  /*de60*/  HADD2.F32 R25, -RZ, R24.H0_H0 ;  /* 0x20000018ff197230 */ /* 0x000fe40000004100 */
[C---:B------:R-:W-:Y:S01]  /*de70*/  FMUL.FTZ R39, R31.reuse, R37 ;  /* 0x000000251f277220 */ /* 0x040fe20000410000 */
[----:B------:R-:W-:Y:S01]  /*de80*/  FMUL.FTZ R41, R31, R35 ;  /* 0x000000231f297220 */ /* 0x000fe20000410000 */
[----:B------:R-:W-:Y:S02]  /*de90*/  HADD2.F32 R31, -RZ, R44.H0_H0 ;  /* 0x2000002cff1f7230 */ /* 0x000fe40000004100 */
[----:B------:R-:W-:Y:S01]  /*dea0*/  FMUL.FTZ R40, R32, R38 ;  /* 0x0000002620287220 */ /* 0x000fe20000410000 */
[----:B------:R-:W-:Y:S02]  /*deb0*/  HADD2.F32 R33, -RZ, R26.H0_H0 ;  /* 0x2000001aff217230 */ /* 0x000fe40000004100 */
[----:B------:R-:W-:-:S02]  /*dec0*/  HADD2.F32 R34, -RZ, R27.H0_H0 ;  /* 0x2000001bff227230 */ /* 0x000fc40000004100 */
[----:B------:R-:W-:Y:S01]  /*ded0*/  FMUL.FTZ R44, R32, R31 ;  /* 0x0000001f202c7220 */ /* 0x000fe20000410000 */
[--C-:B------:R-:W-:Y:S02]  /*dee0*/  HADD2.F32 R32, -RZ, R63.reuse.H0_H0 ;  /* 0x2000003fff207230 */ /* 0x100fe40000004100 */
[----:B------:R-:W-:Y:S02]  /*def0*/  HADD2.F32 R63, -RZ, R63.H1_H1 ;  /* 0x3000003fff3f7230 */ /* 0x000fe40000004100 */
[----:B------:R-:W-:Y:S02]  /*df00*/  HADD2.F32 R27, -RZ, R27.H1_H1 ;  /* 0x3000001bff1b7230 */ /* 0x000fe40000004100 */
[----:B------:R-:W-:Y:S02]  /*df10*/  HADD2.F32 R24, -RZ, R24.H1_H1 ;  /* 0x30000018ff187230 */ /* 0x000fe40000004100 */
[----:B------:R-:W-:Y:S01]  /*df20*/  HADD2.F32 R26, -RZ, R26.H1_H1 ;  /* 0x3000001aff1a7230 */ /* 0x000fe20000004100 */
[----:B---3--:R-:W1:Y:S02]  /*df30*/  LDS.128 R4, [R51] ;  /* 0x0000000033047984 */ /* 0x008e640000000c00 */
[----:B-1----:R-:W-:-:S02]  /*df40*/  HADD2.F32 R20, -RZ, R5.H0_H0 ;  /* 0x20000005ff147230 */ /* 0x002fc40000004100 */
[----:B------:R-:W-:Y:S02]  /*df50*/  HADD2.F32 R21, -RZ, R5.H1_H1 ;  /* 0x30000005ff157230 */ /* 0x000fe40000004100 */
[----:B------:R-:W-:Y:S02]  /*df60*/  HADD2.F32 R5, -RZ, R4.H0_H0 ;  /* 0x20000004ff057230 */ /* 0x000fe40000004100 */
[C---:B------:R-:W-:Y:S01]  /*df70*/  FFMA.FTZ R39, R20.reuse, R35, -R39 ;  /* 0x0000002314277223 */ /* 0x040fe20000010827 */
[----:B------:R-:W-:Y:S01]  /*df80*/  FFMA.FTZ R41, R20, R37, R41 ;  /* 0x0000002514297223 */ /* 0x000fe20000010029 */
[----:B------:R-:W-:Y:S02]  /*df90*/  HADD2.F32 R20, -RZ, R59.H0_H0 ;  /* 0x2000003bff147230 */ /* 0x000fe40000004100 */
[----:B------:R-:W-:Y:S01]  /*dfa0*/  FFMA.FTZ R42, R21, R31, -R40 ;  /* 0x0000001f152a7223 */ /* 0x000fe20000010828 */
[----:B------:R-:W-:Y:S01]  /*dfb0*/  FMUL.FTZ R40, R25, R62 ;  /* 0x0000003e19287220 */ /* 0x000fe20000410000 */
[----:B0-----:R-:W-:-:S02]  /*dfc0*/  HADD2.F32 R29, -RZ, R6.H0_H0 ;  /* 0x20000006ff1d7230 */ /* 0x001fc40000004100 */
[----:B------:R-:W-:Y:S01]  /*dfd0*/  FFMA.FTZ R44, R21, R38, R44 ;  /* 0x00000026152c7223 */ /* 0x000fe2000001002c */
[-C--:B------:R-:W-:Y:S01]  /*dfe0*/  FMUL.FTZ R25, R25, R20.reuse ;  /* 0x0000001419197220 */ /* 0x080fe20000410000 */
[----:B------:R-:W-:Y:S01]  /*dff0*/  FFMA.FTZ R40, R5, R20, -R40 ;  /* 0x0000001405287223 */ /* 0x000fe20000010828 */
[--C-:B------:R-:W-:Y:S02]  /*e000*/  HADD2.F32 R20, -RZ, R52.reuse.H0_H0 ;  /* 0x20000034ff147230 */ /* 0x100fe40000004100 */
[----:B------:R-:W-:Y:S01]  /*e010*/  FMUL.FTZ R38, R33, R32 ;  /* 0x0000002021267220 */ /* 0x000fe20000410000 */
[----:B------:R-:W-:Y:S01]  /*e020*/  FFMA.FTZ R62, R5, R62, R25 ;  /* 0x0000003e053e7223 */ /* 0x000fe20000010019 */
[----:B------:R-:W-:Y:S02]  /*e030*/  HADD2.F32 R5, -RZ, R52.H1_H1 ;  /* 0x30000034ff057230 */ /* 0x000fe40000004100 */
[----:B------:R-:W-:Y:S01]  /*e040*/  FMUL.FTZ R21, R34, R63 ;  /* 0x0000003f22157220 */ /* 0x000fe20000410000 */
[----:B------:R-:W-:Y:S01]  /*e050*/  FMUL.FTZ R46, R33, R20 ;  /* 0x00000014212e7220 */ /* 0x000fe20000410000 */
[----:B------:R-:W-:-:S02]  /*e060*/  HADD2.F32 R30, -RZ, R7.H0_H0 ;  /* 0x20000007ff1e7230 */ /* 0x000fc40000004100 */
[C---:B------:R-:W-:Y:S01]  /*e070*/  FFMA.FTZ R33, R29.reuse, R20, -R38 ;  /* 0x000000141d217223 */ /* 0x040fe20000010826 */
[----:B------:R-:W-:Y:S02]  /*e080*/  HADD2.F32 R38, -RZ, R43.H0_H0 ;  /* 0x2000002bff267230 */ /* 0x000fe40000004100 */
[-C--:B------:R-:W-:Y:S01]  /*e090*/  FMUL.FTZ R34, R34, R5.reuse ;  /* 0x0000000522227220 */ /* 0x080fe20000410000 */
[----:B------:R-:W-:Y:S02]  /*e0a0*/  HADD2.F32 R20, -RZ, R48.H0_H0 ;  /* 0x20000030ff147230 */ /* 0x000fe40000004100 */
[----:B------:R-:W-:Y:S01]  /*e0b0*/  FFMA.FTZ R46, R29, R32, R46 ;  /* 0x000000201d2e7223 */ /* 0x000fe2000001002e */
[C---:B------:R-:W-:Y:S01]  /*e0c0*/  FFMA.FTZ R32, R30.reuse, R5, -R21 ;  /* 0x000000051e207223 */ /* 0x040fe20000010815 */
[----:B------:R-:W-:Y:S01]  /*e0d0*/  FFMA.FTZ R34, R30, R63, R34 ;  /* 0x0000003f1e227223 */ /* 0x000fe20000010022 */
[----:B------:R-:W-:Y:S02]  /*e0e0*/  HADD2.F32 R7, -RZ, R7.H1_H1 ;  /* 0x30000007ff077230 */ /* 0x000fe40000004100 */
[C---:B------:R-:W-:Y:S01]  /*e0f0*/  FMUL.FTZ R48, R27.reuse, R38 ;  /* 0x000000261b307220 */ /* 0x040fe20000410000 */
[----:B------:R-:W-:Y:S01]  /*e100*/  FMUL.FTZ R30, R27, R20 ;  /* 0x000000141b1e7220 */ /* 0x000fe20000410000 */
[----:B------:R-:W-:-:S02]  /*e110*/  HADD2.F32 R25, -RZ, R47.H0_H0 ;  /* 0x2000002fff197230 */ /* 0x000fc40000004100 */
[----:B------:R-:W-:Y:S02]  /*e120*/  HADD2.F32 R27, -RZ, R45.H0_H0 ;  /* 0x2000002dff1b7230 */ /* 0x000fe40000004100 */
        /* <DEDUP_REMOVED lines=24> */
.L_x_7906:
[----:B------:R-:W-:Y:S05]  /*e2b0*/  BSYNC B1 ;  /* 0x0000000000017941 */ /* 0x000fea0003800000 */
.L_x_7905:
[----:B-1----:R-:W-:Y:S01]  /*e2c0*/  PRMT R30, R0, 0x5410, R3 ;  /* 0x00005410001e7816 */ /* 0x002fe20000000003 */
[----:B------:R-:W-:Y:S06]  /*e2d0*/  @P0 BRA `(.L_x_7890) ;  /* 0x0000000400800947 */ /* 0x000fec0003800000 */
[----:B------:R-:W4:Y:S01]  /*e2e0*/  LDL R39, [R1+0x38] ;  /* 0x0000380001277983 */ /* 0x000f220000100800 */
[----:B------:R-:W-:Y:S01]  /*e2f0*/  LEA.HI R54, R54, R207, RZ, 0x1d ;  /* 0x000000cf36367211 */ /* 0x000fe200078fe8ff */
[--C-:B------:R-:W-:Y:S01]  /*e300*/  HADD2.F32 R21, -RZ, R56.reuse.H1_H1 ;  /* 0x30000038ff157230 */ /* 0x100fe20000004100 */
[----:B--23--:R-:W-:Y:S01]  /*e310*/  SHF.R.U32.HI R4, RZ, 0x3, R196 ;  /* 0x00000003ff047819 */ /* 0x00cfe200000116c4 */
[----:B------:R-:W-:Y:S01]  /*e320*/  HADD2.F32 R56, -RZ, R56.H0_H0 ;  /* 0x20000038ff387230 */ /* 0x000fe20000004100 */
[----:B------:R-:W-:Y:S01]  /*e330*/  SHF.R.S32.HI R5, RZ, 0x1f, R54 ;  /* 0x0000001fff057819 */ /* 0x000fe20000011436 */
[----:B------:R-:W-:Y:S01]  /*e340*/  IMAD.SHL.U32 R3, R54, 0x8, RZ ;  /* 0x0000000836037824 */ /* 0x000fe200078e00ff */
[----:B------:R-:W-:Y:S02]  /*e350*/  SHF.R.U32.HI R20, RZ, 0x10, R9 ;  /* 0x00000010ff147819 */ /* 0x000fe40000011609 */
[----:B------:R-:W-:Y:S02]  /*e360*/  LEA.HI R5, R5, R54, RZ, 0x3 ;  /* 0x0000003605057211 */ /* 0x000fe400078f18ff */
[----:B------:R-:W-:Y:S01]  /*e370*/  LOP3.LUT R0, R196, 0x38, R3, 0xf8, !PT ;  /* 0x00000038c4007812 */ /* 0x000fe200078ef803 */
[----:B------:R-:W-:Y:S01]  /*e380*/  HADD2.F32 R20, -RZ, R20.H0_H0 ;  /* 0x20000014ff147230 */ /* 0x000fe20000004100 */
[----:B------:R-:W-:Y:S01]  /*e390*/  SHF.R.U64 R38, R12, 0x10, R13 ;  /* 0x000000100c267819 */ /* 0x000fe2000000120d */
[----:B------:R-:W-:Y:S01]  /*e3a0*/  IMAD.SHL.U32 R5, R5, 0x400, RZ ;  /* 0x0000040005057824 */ /* 0x000fe200078e00ff */
[----:B------:R-:W-:-:S02]  /*e3b0*/  LOP3.LUT R0, R0, R4, RZ, 0x3c, !PT ;  /* 0x0000000400007212 */ /* 0x000fc400078e3cff */
[--C-:B------:R-:W-:Y:S02]  /*e3c0*/  SHF.R.U64 R37, R14, 0x10, R15.reuse ;  /* 0x000000100e257819 */ /* 0x100fe4000000120f */
[----:B------:R-:W-:Y:S02]  /*e3d0*/  LOP3.LUT R3, R5, 0x7fffe000, RZ, 0xc0, !PT ;  /* 0x7fffe00005037812 */ /* 0x000fe400078ec0ff */
[----:B------:R-:W-:Y:S01]  /*e3e0*/  SHF.R.U32.HI R33, RZ, 0x10, R15 ;  /* 0x00000010ff217819 */ /* 0x000fe2000001160f */
[--C-:B------:R-:W-:Y:S01]  /*e3f0*/  HADD2.F32 R15, -RZ, R61.reuse.H1_H1 ;  /* 0x3000003dff0f7230 */ /* 0x100fe20000004100 */
[----:B------:R-:W-:Y:S01]  /*e400*/  IADD3 R3, R0, R3, R199 ;  /* 0x0000000300037210 */ /* 0x000fe20007ffe0c7 */
[----:B------:R-:W-:Y:S01]  /*e410*/  HADD2.F32 R61, -RZ, R61.H0_H0 ;  /* 0x2000003dff3d7230 */ /* 0x000fe20000004100 */
[----:B------:R-:W-:Y:S02]  /*e420*/  SHF.R.U32.HI R28, RZ, 0x10, R13 ;  /* 0x00000010ff1c7819 */ /* 0x000fe4000001160d */
[----:B------:R-:W-:Y:S01]  /*e430*/  SHF.R.U64 R35, R8, 0x10, R9 ;  /* 0x0000001008237819 */ /* 0x000fe20000001209 */
[----:B------:R-:W-:Y:S01]  /*e440*/  IMAD R3, R3, 0x2, R2 ;  /* 0x0000000203037824 */ /* 0x000fe200078e0202 */
[----:B------:R-:W-:-:S02]  /*e450*/  SHF.R.U64 R34, R10, 0x10, R11 ;  /* 0x000000100a227819 */ /* 0x000fc4000000120b */
[----:B------:R-:W-:Y:S02]  /*e460*/  SHF.R.U32.HI R32, RZ, 0x10, R11 ;  /* 0x00000010ff207819 */ /* 0x000fe4000001160b */
[----:B------:R-:W1:Y:S02]  /*e470*/  LDS.128 R24, [R3+0x10400] ;  /* 0x0104000003187984 */ /* 0x000e640000000c00 */
[--C-:B-1----:R-:W-:Y:S02]  /*e480*/  HADD2.F32 R12, -RZ, R25.reuse.H0_H0 ;  /* 0x20000019ff0c7230 */ /* 0x102fe40000004100 */
[----:B------:R-:W-:Y:S02]  /*e490*/  HADD2.F32 R25, -RZ, R25.H1_H1 ;  /* 0x30000019ff197230 */ /* 0x000fe40000004100 */
[----:B------:R-:W-:Y:S02]  /*e4a0*/  HADD2.F32 R11, -RZ, R24.H0_H0 ;  /* 0x20000018ff0b7230 */ /* 0x000fe40000004100 */
[C---:B0-----:R-:W-:Y:S01]  /*e4b0*/  FMUL.FTZ R29, R12.reuse, R21 ;  /* 0x000000150c1d7220 */ /* 0x041fe20000410000 */
[----:B------:R-:W-:Y:S01]  /*e4c0*/  FMUL.FTZ R31, R12, R15 ;  /* 0x0000000f0c1f7220 */ /* 0x000fe20000410000 */
[----:B------:R-:W-:-:S02]  /*e4d0*/  HADD2.F32 R12, -RZ, R28.H0_H0 ;  /* 0x2000001cff0c7230 */ /* 0x000fc40000004100 */
[----:B------:R-:W-:Y:S01]  /*e4e0*/  FMUL.FTZ R28, R25, R20 ;  /* 0x00000014191c7220 */ /* 0x000fe20000410000 */
[----:B------:R-:W-:Y:S02]  /*e4f0*/  HADD2.F32 R13, -RZ, R26.H0_H0 ;  /* 0x2000001aff0d7230 */ /* 0x000fe40000004100 */
[--C-:B------:R-:W-:Y:S02]  /*e500*/  HADD2.F32 R14, -RZ, R27.reuse.H0_H0 ;  /* 0x2000001bff0e7230 */ /* 0x100fe40000004100 */
[----:B------:R-:W-:Y:S02]  /*e510*/  HADD2.F32 R27, -RZ, R27.H1_H1 ;  /* 0x3000001bff1b7230 */ /* 0x000fe40000004100 */
[----:B------:R-:W-:Y:S02]  /*e520*/  HADD2.F32 R24, -RZ, R24.H1_H1 ;  /* 0x30000018ff187230 */ /* 0x000fe40000004100 */
[----:B------:R-:W-:Y:S01]  /*e530*/  HADD2.F32 R26, -RZ, R26.H1_H1 ;  /* 0x3000001aff1a7230 */ /* 0x000fe20000004100 */
[----:B----4-:R-:W0:Y:S02]  /*e540*/  LDS.128 R4, [R39] ;  /* 0x0000000027047984 */ /* 0x010e240000000c00 */
[----:B0-----:R-:W-:-:S02]  /*e550*/  HADD2.F32 R8, -RZ, R5.H0_H0 ;  /* 0x20000005ff087230 */ /* 0x001fc40000004100 */
[----:B------:R-:W-:Y:S02]  /*e560*/  HADD2.F32 R5, -RZ, R5.H1_H1 ;  /* 0x30000005ff057230 */ /* 0x000fe40000004100 */
[----:B------:R-:W-:Y:S02]  /*e570*/  HADD2.F32 R0, -RZ, R4.H0_H0 ;  /* 0x20000004ff007230 */ /* 0x000fe40000004100 */
[C---:B------:R-:W-:Y:S01]  /*e580*/  FFMA.FTZ R29, R8.reuse, R15, -R29 ;  /* 0x0000000f081d7223 */ /* 0x040fe2000001081d */
[----:B------:R-:W-:Y:S01]  /*e590*/  FFMA.FTZ R31, R8, R21, R31 ;  /* 0x00000015081f7223 */ /* 0x000fe2000001001f */
[----:B------:R-:W-:Y:S01]  /*e5a0*/  FMUL.FTZ R8, R25, R12 ;  /* 0x0000000c19087220 */ /* 0x000fe20000410000 */
[----:B------:R-:W-:Y:S01]  /*e5b0*/  FMUL.FTZ R15, R11, R56 ;  /* 0x000000380b0f7220 */ /* 0x000fe20000410000 */
[----:B------:R-:W-:Y:S01]  /*e5c0*/  FFMA.FTZ R28, R5, R12, -R28 ;  /* 0x0000000c051c7223 */ /* 0x000fe2000001081c */
[----:B------:R-:W-:Y:S01]  /*e5d0*/  FMUL.FTZ R11, R11, R61 ;  /* 0x0000003d0b0b7220 */ /* 0x000fe20000410000 */
[----:B------:R-:W-:-:S02]  /*e5e0*/  HADD2.F32 R12, -RZ, R60.H0_H0 ;  /* 0x2000003cff0c7230 */ /* 0x000fc40000004100 */
[----:B------:R-:W-:Y:S01]  /*e5f0*/  FFMA.FTZ R20, R5, R20, R8 ;  /* 0x0000001405147223 */ /* 0x000fe20000010008 */
[----:B------:R-:W-:Y:S02]  /*e600*/  HADD2.F32 R8, -RZ, R30.H0_H0 ;  /* 0x2000001eff087230 */ /* 0x000fe40000004100 */
[C---:B------:R-:W-:Y:S01]  /*e610*/  FFMA.FTZ R56, R0.reuse, R56, R11 ;  /* 0x0000003800387223 */ /* 0x040fe2000001000b */
[----:B------:R-:W-:Y:S02]  /*e620*/  HADD2.F32 R9, -RZ, R6.H0_H0 ;  /* 0x20000006ff097230 */ /* 0x000fe40000004100 */
[----:B------:R-:W-:Y:S01]  /*e630*/  FFMA.FTZ R15, R0, R61, -R15 ;  /* 0x0000003d000f7223 */ /* 0x000fe2000001080f */
[----:B------:R-:W-:Y:S02]  /*e640*/  HADD2.F32 R11, -RZ, R60.H1_H1 ;  /* 0x3000003cff0b7230 */ /* 0x000fe40000004100 */
[----:B------:R-:W-:Y:S01]  /*e650*/  FMUL.FTZ R0, R13, R12 ;  /* 0x0000000c0d007220 */ /* 0x000fe20000410000 */
[----:B------:R-:W-:-:S02]  /*e660*/  HADD2.F32 R5, -RZ, R30.H1_H1 ;  /* 0x3000001eff057230 */ /* 0x000fc40000004100 */
[-C--:B------:R-:W-:Y:S01]  /*e670*/  FMUL.FTZ R30, R13, R8.reuse ;  /* 0x000000080d1e7220 */ /* 0x080fe20000410000 */
[----:B------:R-:W-:Y:S02]  /*e680*/  HADD2.F32 R10, -RZ, R7.H0_H0 ;  /* 0x20000007ff0a7230 */ /* 0x000fe40000004100 */
[C---:B------:R-:W-:Y:S01]  /*e690*/  FFMA.FTZ R25, R9.reuse, R8, -R0 ;  /* 0x0000000809197223 */ /* 0x040fe20000010800 */
[C---:B------:R-:W-:Y:S01]  /*e6a0*/  FMUL.FTZ R13, R14.reuse, R11 ;  /* 0x0000000b0e0d7220 */ /* 0x040fe20000410000 */
[----:B------:R-:W-:Y:S02]  /*e6b0*/  HADD2.F32 R8, -RZ, R32.H0_H0 ;  /* 0x20000020ff087230 */ /* 0x000fe40000004100 */
[----:B------:R-:W-:Y:S01]  /*e6c0*/  FMUL.FTZ R14, R14, R5 ;  /* 0x000000050e0e7220 */ /* 0x000fe20000410000 */
[----:B------:R-:W-:Y:S02]  /*e6d0*/  HADD2.F32 R0, -RZ, R33.H0_H0 ;  /* 0x20000021ff007230 */ /* 0x000fe40000004100 */
[----:B------:R-:W-:Y:S01]  /*e6e0*/  FFMA.FTZ R30, R9, R12, R30 ;  /* 0x0000000c091e7223 */ /* 0x000fe2000001001e */
[----:B------:R-:W-:-:S02]  /*e6f0*/  HADD2.F32 R7, -RZ, R7.H1_H1 ;  /* 0x30000007ff077230 */ /* 0x000fc40000004100 */
[C---:B------:R-:W-:Y:S01]  /*e700*/  FFMA.FTZ R12, R10.reuse, R5, -R13 ;  /* 0x000000050a0c7223 */ /* 0x040fe2000001080d */
[----:B------:R-:W-:Y:S01]  /*e710*/  FFMA.FTZ R14, R10, R11, R14 ;  /* 0x0000000b0a0e7223 */ /* 0x000fe2000001000e */
[C---:B------:R-:W-:Y:S01]  /*e720*/  FMUL.FTZ R32, R27.reuse, R8 ;  /* 0x000000081b207220 */ /* 0x040fe20000410000 */
[-C--:B------:R-:W-:Y:S01]  /*e730*/  FMUL.FTZ R10, R27, R0.reuse ;  /* 0x000000001b0a7220 */ /* 0x080fe20000410000 */
[----:B------:R-:W-:Y:S02]  /*e740*/  HADD2.F32 R11, -RZ, R35.H0_H0 ;  /* 0x20000023ff0b7230 */ /* 0x000fe40000004100 */
        /* <DEDUP_REMOVED lines=25> */
.L_x_7890:
[----:B------:R-:W-:Y:S05]  /*e8e0*/  BSYNC B0 ;  /* 0x0000000000007941 */ /* 0x000fea0003800000 */
.L_x_7862:
        /* <DEDUP_REMOVED lines=8> */
.L_x_7860:
[----:B------:R-:W-:-:S05]  /*e970*/  IMAD.U32 R0, RZ, RZ, UR45 ;  /* 0x0000002dff007e24 */ /* 0x000fca000f8e00ff */
[----:B------:R-:W-:-:S13]  /*e980*/  ISETP.NE.AND P0, PT, R0, 0x3, PT ;  /* 0x000000030000780c */ /* 0x000fda0003f05270 */
[----:B------:R-:W-:Y:S05]  /*e990*/  @!P0 BRA `(.L_x_7907) ;  /* 0x0000000000048947 */ /* 0x000fea0003800000 */
[----:B------:R-:W-:Y:S01]  /*e9a0*/  BPT.TRAP 0x1 ;  /* 0x000000040000795c */ /* 0x000fe20000300000 */
.L_x_7907:
[----:B------:R-:W-:Y:S01]  /*e9b0*/  IMAD R89, R22, 0x8, R2 ;  /* 0x0000000816597824 */ /* 0x000fe200078e0202 */
[----:B------:R-:W-:-:S04]  /*e9c0*/  SHF.L.U32 R0, R186, 0x1f, RZ ;  /* 0x0000001fba007819 */ /* 0x000fc800000006ff */
[----:B------:R0:W0:Y:S01]  /*e9d0*/  SYNCS.PHASECHK.TRANS64.TRYWAIT P2, [R89+URZ+0x28830], R0 ;  /* 0x02883000590075a7 */ /* 0x000022000804017f */
[----:B------:R-:W-:Y:S05]  /*e9e0*/  @!P0 BRA `(.L_x_7908) ;  /* 0x0000000000048947 */ /* 0x000fea0003800000 */
[----:B------:R-:W-:Y:S01]  /*e9f0*/  BPT.TRAP 0x1 ;  /* 0x000000040000795c */ /* 0x000fe20000300000 */
.L_x_7908:
[----:B01----:R-:W0:Y:S02]  /*ea00*/  S2R R3, SR_TID.X ;  /* 0x0000000000037919 */ /* 0x003e240000002100 */
[----:B0-----:R-:W-:-:S04]  /*ea10*/  LOP3.LUT R3, R3, 0x7f, RZ, 0xc0, !PT ;  /* 0x0000007f03037812 */ /* 0x001fc800078ec0ff */
[----:B------:R-:W-:Y:S01]  /*ea20*/  ISETP.NE.AND P1, PT, R3, RZ, PT ;  /* 0x000000ff0300720c */ /* 0x000fe20003f25270 */
[----:B------:R-:W-:-:S12]  /*ea30*/  @P2 BRA `(.L_x_7909) ;  /* 0x0000000000082947 */ /* 0x000fd80003800000 */
[----:B------:R-:W0:Y:S02]  /*ea40*/  SYNCS.PHASECHK.TRANS64.TRYWAIT P2, [R89+URZ+0x28830], R0 ;  /* 0x02883000590075a7 */ /* 0x000e24000804017f */
[----:B0-----:R-:W-:Y:S05]  /*ea50*/  @!P2 BRA `(.L_x_7910) ;  /* 0x000001b40074a947 */ /* 0x001fea0003800000 */
.L_x_7909:
[----:B------:R-:W-:Y:S05]  /*ea60*/  WARPSYNC.ALL ;  /* 0x0000000000007948 */ /* 0x000fea0003800000 */
[----:B0-----:R-:W-:Y:S01]  /*ea70*/  VIADD R0, R2, 0x18400 ;  /* 0x0001840002007836 */ /* 0x001fe20000000000 */
[----:B------:R-:W-:Y:S01]  /*ea80*/  R2UR UR12, R36 ;  /* 0x00000000240c72ca */ /* 0x000fe200000e0000 */
[----:B--234-:R-:W-:Y:S01]  /*ea90*/  IMAD.MOV.U32 R7, RZ, RZ, 0x40000040 ;  /* 0x40000040ff077424 */ /* 0x01cfe200078e00ff */
[----:B------:R-:W-:Y:S01]  /*eaa0*/  WARPGROUP.ARRIVE ;  /* 0x00000000000079c5 */ /* 0x000fe20000000000 */
[----:B------:R-:W-:Y:S01]  /*eab0*/  UMOV UR13, 0x40000040 ;  /* 0x40000040000d7882 */ /* 0x000fe20000000000 */
[----:B------:R-:W-:Y:S01]  /*eac0*/  SHF.R.U32.HI R0, RZ, 0x4, R0 ;  /* 0x00000004ff007819 */ /* 0x000fe20000011600 */
[----:B------:R-:W-:Y:S01]  /*ead0*/  IMAD.MOV.U32 R9, RZ, RZ, 0x40000040 ;  /* 0x40000040ff097424 */ /* 0x000fe200078e00ff */
[----:B------:R-:W-:Y:S01]  /*eae0*/  R2UR UR15, R7 ;  /* 0x00000000070f72ca */ /* 0x000fe200000e0000 */
[----:B------:R-:W-:Y:S01]  /*eaf0*/  UMOV UR9, 0x40000040 ;  /* 0x4000004000097882 */ /* 0x000fe20000000000 */
[----:B------:R-:W-:Y:S01]  /*eb00*/  LOP3.LUT R0, R0, 0x3fff, RZ, 0xc0, !PT ;  /* 0x00003fff00007812 */ /* 0x000fe200078ec0ff */
[----:B------:R-:W-:Y:S01]  /*eb10*/  UMOV UR5, 0x40000040 ;  /* 0x4000004000057882 */ /* 0x000fe20000000000 */
[----:B------:R-:W-:Y:S01]  /*eb20*/  R2UR UR11, R9 ;  /* 0x00000000090b72ca */ /* 0x000fe200000e0000 */
[----:B------:R-:W-:Y:S01]  /*eb30*/  IMAD.MOV.U32 R9, RZ, RZ, 0x40000040 ;  /* 0x40000040ff097424 */ /* 0x000fe200078e00ff */
[----:B------:R-:W-:Y:S01]  /*eb40*/  LOP3.LUT R5, R0, 0x10000, RZ, 0xfc, !PT ;  /* 0x0001000000057812 */ /* 0x000fe200078efcff */
[----:B------:R-:W-:Y:S01]  /*eb50*/  ULOP3.LUT UR12, UR12, 0x10000, URZ, 0xfc, !UPT ;  /* 0x000100000c0c7892 */ /* 0x000fe2000f8efc3f */
[----:B------:R-:W-:Y:S01]  /*eb60*/  IMAD.MOV.U32 R7, RZ, RZ, 0x40000040 ;  /* 0x40000040ff077424 */ /* 0x000fe200078e00ff */
[----:B------:R-:W-:Y:S01]  /*eb70*/  UMOV UR17, 0x40000040 ;  /* 0x4000004000117882 */ /* 0x000fe20000000000 */
[----:B------:R-:W-:Y:S01]  /*eb80*/  R2UR UR7, R9 ;  /* 0x00000000090772ca */ /* 0x000fe200000e0000 */
[----:B------:R-:W-:Y:S01]  /*eb90*/  IMAD R6, R22, 0x800, R5 ;  /* 0x0000080016067824 */ /* 0x000fe200078e0205 */
[----:B------:R-:W-:Y:S01]  /*eba0*/  UIADD3 UR8, UR12, 0x2, URZ ;  /* 0x000000020c087890 */ /* 0x000fe2000fffe03f */
[----:B------:R-:W-:Y:S01]  /*ebb0*/  IMAD.MOV.U32 R9, RZ, RZ, 0x40000040 ;  /* 0x40000040ff097424 */ /* 0x000fe200078e00ff */
[----:B------:R-:W-:Y:S01]  /*ebc0*/  UIADD3 UR4, UR12, 0x4, URZ ;  /* 0x000000040c047890 */ /* 0x000fe2000fffe03f */
[----:B------:R-:W-:Y:S01]  /*ebd0*/  R2UR UR35, R7 ;  /* 0x00000000072372ca */ /* 0x000fe200000e0000 */
[----:B------:R-:W-:Y:S01]  /*ebe0*/  UIADD3 UR16, UR12, 0x6, URZ ;  /* 0x000000060c107890 */ /* 0x000fe2000fffe03f */
[C---:B------:R-:W-:Y:S01]  /*ebf0*/  R2UR UR14, R6.reuse ;  /* 0x00000000060e72ca */ /* 0x040fe200000e0000 */
[----:B------:R-:W-:Y:S01]  /*ec00*/  UIADD3 UR20, UR12, 0x400, URZ ;  /* 0x000004000c147890 */ /* 0x000fe2000fffe03f */
[----:B------:R-:W-:Y:S01]  /*ec10*/  IADD3 R8, R6, 0x2, RZ ;  /* 0x0000000206087810 */ /* 0x000fe20007ffe0ff */
[----:B------:R-:W-:Y:S01]  /*ec20*/  UMOV UR21, 0x40000040 ;  /* 0x4000004000157882 */ /* 0x000fe20000000000 */
[----:B------:R-:W-:Y:S01]  /*ec30*/  R2UR UR19, R9 ;  /* 0x00000000091372ca */ /* 0x000fe200000e0000 */
[----:B------:R-:W-:Y:S01]  /*ec40*/  IMAD.MOV.U32 R9, RZ, RZ, 0x40000040 ;  /* 0x40000040ff097424 */ /* 0x000fe200078e00ff */
[----:B------:R-:W-:Y:S01]  /*ec50*/  R2UR UR10, R8 ;  /* 0x00000000080a72ca */ /* 0x000fe200000e0000 */
[----:B------:R-:W-:Y:S01]  /*ec60*/  VIADD R8, R6, 0x4 ;  /* 0x0000000406087836 */ /* 0x000fe20000000000 */
[----:B------:R-:W-:Y:S01]  /*ec70*/  UIADD3 UR24, UR12, 0x402, URZ ;  /* 0x000004020c187890 */ /* 0x000fe2000fffe03f */
[----:B------:R-:W-:Y:S01]  /*ec80*/  @!P1 VIADD R89, R89, 0x28840 ;  /* 0x0002884059599836 */ /* 0x000fe20000000000 */
[----:B------:R-:W-:Y:S01]  /*ec90*/  R2UR UR23, R9 ;  /* 0x00000000091772ca */ /* 0x000fe200000e0000 */
[----:B------:R-:W-:Y:S01]  /*eca0*/  IMAD.MOV.U32 R9, RZ, RZ, 0x40000040 ;  /* 0x40000040ff097424 */ /* 0x000fe200078e00ff */
[----:B------:R-:W-:Y:S01]  /*ecb0*/  R2UR UR6, R8 ;  /* 0x00000000080672ca */ /* 0x000fe200000e0000 */
[----:B------:R-:W-:Y:S01]  /*ecc0*/  HGMMA.64x128x16.F32 R24, gdesc[UR12], RZ, !UPT, gsb0 ;  /* 0x01e000000c1879f0 */ /* 0x000fe2000c0008ff */
[----:B------:R-:W-:Y:S01]  /*ecd0*/  VIADD R8, R6, 0x6 ;  /* 0x0000000606087836 */ /* 0x000fe20000000000 */
[----:B------:R-:W-:Y:S01]  /*ece0*/  UMOV UR25, 0x40000040 ;  /* 0x4000004000197882 */ /* 0x000fe20000000000 */
[----:B------:R-:W-:Y:S01]  /*ecf0*/  R2UR UR27, R9 ;  /* 0x00000000091b72ca */ /* 0x000fe200000e0000 */
[----:B------:R-:W-:Y:S01]  /*ed00*/  IMAD.MOV.U32 R9, RZ, RZ, 0x40000040 ;  /* 0x40000040ff097424 */ /* 0x000fe200078e00ff */
[----:B------:R-:W-:Y:S01]  /*ed10*/  UIADD3 UR28, UR12, 0x404, URZ ;  /* 0x000004040c1c7890 */ /* 0x000fe2000fffe03f */
[----:B------:R-:W-:Y:S01]  /*ed20*/  R2UR UR18, R8 ;  /* 0x00000000081272ca */ /* 0x000fe200000e0000 */
[----:B------:R-:W-:Y:S01]  /*ed30*/  VIADD R8, R6, 0x400 ;  /* 0x0000040006087836 */ /* 0x000fe20000000000 */
[----:B------:R-:W-:Y:S01]  /*ed40*/  UMOV UR29, 0x40000040 ;  /* 0x40000040001d7882 */ /* 0x000fe20000000000 */
[----:B------:R-:W-:Y:S01]  /*ed50*/  R2UR UR31, R9 ;  /* 0x00000000091f72ca */ /* 0x000fe200000e0000 */
[----:B------:R-:W-:Y:S01]  /*ed60*/  UIADD3 UR32, UR12, 0x406, URZ ;  /* 0x000004060c207890 */ /* 0x000fe2000fffe03f */
[----:B------:R-:W-:Y:S01]  /*ed70*/  @!P1 PRMT R89, RZ, 0x654, R89 ;  /* 0x00000654ff599816 */ /* 0x000fe20000000059 */
[----:B------:R-:W-:Y:S01]  /*ed80*/  UMOV UR33, 0x40000040 ;  /* 0x4000004000217882 */ /* 0x000fe20000000000 */
[----:B------:R-:W-:Y:S01]  /*ed90*/  R2UR UR22, R8 ;  /* 0x00000000081672ca */ /* 0x000fe200000e0000 */
[----:B------:R-:W-:Y:S01]  /*eda0*/  VIADD R8, R6, 0x402 ;  /* 0x0000040206087836 */ /* 0x000fe20000000000 */
[----:B------:R-:W-:-:S02]  /*edb0*/  ULDC UR57, c[0x0][0x9dc] ;  /* 0x0002770000397ab9 */ /* 0x000fc40000000800 */
[----:B------:R-:W-:Y:S02]  /*edc0*/  ULOP3.LUT UR57, URZ, UR57, URZ, 0x33, !UPT ;  /* 0x000000393f397292 */ /* 0x000fe4000f8e333f */
[----:B------:R-:W-:Y:S02]  /*edd0*/  R2UR UR26, R8 ;  /* 0x00000000081a72ca */ /* 0x000fe400000e0000 */
[C---:B------:R-:W-:Y:S01]  /*ede0*/  IADD3 R8, R6.reuse, 0x404, RZ ;  /* 0x0000040406087810 */ /* 0x040fe20007ffe0ff */
[----:B------:R-:W-:-:S03]  /*edf0*/  VIADD R6, R6, 0x406 ;  /* 0x0000040606067836 */ /* 0x000fc60000000000 */
[----:B------:R-:W-:Y:S02]  /*ee00*/  R2UR UR30, R8 ;  /* 0x00000000081e72ca */ /* 0x000fe400000e0000 */
[----:B------:R-:W-:Y:S02]  /*ee10*/  R2UR UR34, R6 ;  /* 0x00000000062272ca */ /* 0x000fe400000e0000 */
[----:B------:R-:W0:Y:S02]  /*ee20*/  LDC R6, c[0x0][0x448] ;  /* 0x00011200ff067b82 */ /* 0x000e240000000800 */
[----:B0-----:R-:W-:-:S13]  /*ee30*/  ISETP.NE.AND P2, PT, R6, 0x1, PT ;  /* 0x000000010600780c */ /* 0x001fda0003f45270 */
[----:B------:R-:W0:Y:S08]  /*ee40*/  @P2 LDC R7, c[0x0][0x44c] ;  /* 0x00011300ff072b82 */ /* 0x000e300000000800 */
[----:B------:R-:W1:Y:S01]  /*ee50*/  @P2 LDC R9, c[0x0][0x450] ;  /* 0x00011400ff092b82 */ /* 0x000e620000000800 */
[----:B------:R-:W-:Y:S02]  /*ee60*/  WARPGROUP.DEPBAR.LE gsb0, 0x0 ;  /* 0x00008000000079c5 */ /* 0x000fe40000010000 */
[----:B------:R-:W-:-:S06]  /*ee70*/  WARPGROUP.ARRIVE ;  /* 0x00000000000079c5 */ /* 0x000fcc0000000000 */
[----:B------:R-:W-:Y:S03]  /*ee80*/  HGMMA.64x128x16.F32 R24, gdesc[UR8], R24, gsb0 ;  /* 0x01e00000081879f0 */ /* 0x000fe60008000818 */
[----:B------:R-:W-:Y:S02]  /*ee90*/  WARPGROUP.DEPBAR.LE gsb0, 0x0 ;  /* 0x00008000000079c5 */ /* 0x000fe40000010000 */
[----:B------:R-:W-:-:S07]  /*eea0*/  WARPGROUP.ARRIVE ;  /* 0x00000000000079c5 */ /* 0x000fce0000000000 */
[----:B------:R-:W-:Y:S01]  /*eeb0*/  HGMMA.64x128x16.F32 R24, gdesc[UR4], R24, gsb0 ;  /* 0x01e00000041879f0 */ /* 0x000fe20008000818 */
[----:B------:R-:W-:Y:S02]  /*eec0*/  ULDC UR6, c[0x0][0x9d8] ;  /* 0x0002760000067ab9 */ /* 0x000fe40000000800 */
        /* <DEDUP_REMOVED lines=18> */
[----:B------:R-:W-:Y:S02]  /*eff0*/  IMAD.IADD R70, R195, 0x1, R192 ;  /* 0x00000001c3467824 */ /* 0x000fe400078e02c0 */
        /* <DEDUP_REMOVED lines=8> */
[----:B-1----:R-:W-:Y:S01]  /*f080*/  @P2 SHF.R.U32.HI R70, RZ, R9, R6 ;  /* 0x00000009ff462219 */ /* 0x002fe20000011606 */
[----:B------:R-:W-:Y:S01]  /*f090*/  IMAD.MOV.U32 R75, RZ, RZ, -0x80 ;  /* 0xffffff80ff4b7424 */ /* 0x000fe200078e00ff */
[----:B------:R-:W0:Y:S01]  /*f0a0*/  LDC.64 R6, c[0x0][0x9e0] ;  /* 0x00027800ff067b82 */ /* 0x000e220000000a00 */
[----:B------:R-:W-:Y:S01]  /*f0b0*/  FMUL.FTZ R4, R24, UR6 ;  /* 0x0000000618047c20 */ /* 0x000fe20008410000 */
[----:B------:R-:W-:Y:S01]  /*f0c0*/  FMUL.FTZ R0, R26, UR6 ;  /* 0x000000061a007c20 */ /* 0x000fe20008410000 */
[----:B------:R-:W1:Y:S01]  /*f0d0*/  SHFL.IDX PT, R60, R70, RZ, 0x1c1f ;  /* 0x001c1fff463c7589 */ /* 0x000e6200000e0000 */
        /* <DEDUP_REMOVED lines=15> */
[----:B------:R-:W-:-:S02]  /*f1d0*/  IMAD R75, R88, R75, 0x80 ;  /* 0x00000080584b7424 */ /* 0x000fc400078e024b */
        /* <DEDUP_REMOVED lines=38> */
[----:B------:R-:W-:Y:S01]  /*f440*/  IADD3 R8, -R188, 0x1, R75 ;  /* 0x00000001bc087810 */ /* 0x000fe20007ffe14b */
[----:B------:R-:W2:Y:S01]  /*f450*/  MUFU.TANH R4, R4 ;  /* 0x0000000400047308 */ /* 0x000ea20000002400 */
[----:B0-----:R-:W-:Y:S01]  /*f460*/  ISETP.GE.AND P3, PT, R7, 0x1, PT ;  /* 0x000000010700780c */ /* 0x001fe20003f66270 */
[----:B------:R0:W-:Y:S01]  /*f470*/  @!P1 SYNCS.ARRIVE.TRANS64.RED.A1T0 RZ, [R89+URZ], RZ ;  /* 0x000000ff59ff99a7 */ /* 0x0001e2000810043f */
[----:B------:R-:W-:-:S02]  /*f480*/  IADD3 R77, -R187, R8, R189 ;  /* 0x00000008bb4d7210 */ /* 0x000fc40007ffe1bd */
[----:B------:R-:W-:Y:S02]  /*f490*/  IADD3 R76, -R188, R189, R75 ;  /* 0x000000bdbc4c7210 */ /* 0x000fe40007ffe14b */
[----:B------:R-:W-:Y:S01]  /*f4a0*/  LEA R72, R88, 0xffffff80, 0x7 ;  /* 0xffffff8058487811 */ /* 0x000fe200078e38ff */
[----:B------:R-:W3:Y:S01]  /*f4b0*/  MUFU.TANH R90, R90 ;  /* 0x0000005a005a7308 */ /* 0x000ee20000002400 */
[C---:B------:R-:W-:Y:S02]  /*f4c0*/  VIADD R74, R77.reuse, UR57 ;  /* 0x000000394d4a7c36 */ /* 0x040fe40008000000 */
[----:B------:R-:W-:Y:S02]  /*f4d0*/  IMAD.IADD R77, R77, 0x1, R6 ;  /* 0x000000014d4d7824 */ /* 0x000fe400078e0206 */
[----:B-1----:R-:W-:-:S03]  /*f4e0*/  IMAD.IADD R79, R74, 0x1, R60 ;  /* 0x000000014a4f7824 */ /* 0x002fc600078e023c */
[----:B------:R-:W1:Y:S01]  /*f4f0*/  MUFU.TANH R0, R0 ;  /* 0x0000000000007308 */ /* 0x000e620000002400 */
[----:B------:R-:W-:-:S07]  /*f500*/  VIADDMNMX R78, R60, R77, R76, PT ;  /* 0x0000004d3c4e7246 */ /* 0x000fce000380014c */
        /* <DEDUP_REMOVED lines=73> */
.L_x_7913:
[----:B------:R-:W-:-:S13]  /*f9a0*/  ISETP.NE.AND P4, PT, R7, 0x1, PT ;  /* 0x000000010700780c */ /* 0x000fda0003f85270 */
[----:B------:R-:W1:Y:S02]  /*f9b0*/  @P4 LDC.64 R8, c[0x0][0x9e8] ;  /* 0x00027a00ff084b82 */ /* 0x000e640000000a00 */
[----:B-1----:R-:W-:-:S05]  /*f9c0*/  @P4 IMAD.HI.U32 R8, R59, R8, RZ ;  /* 0x000000083b084227 */ /* 0x002fca00078e00ff */
[----:B------:R-:W-:-:S07]  /*f9d0*/  @P4 SHF.R.U32.HI R59, RZ, R9, R8 ;  /* 0x00000009ff3b4219 */ /* 0x000fce0000011608 */
.L_x_7914:
[----:B------:R-:W-:Y:S05]  /*f9e0*/  BSYNC B0 ;  /* 0x0000000000007941 */ /* 0x000fea0003800000 */
.L_x_7912:
[----:B------:R-:W-:-:S05]  /*f9f0*/  IMAD R59, R59, R7, -R72 ;  /* 0x000000073b3b7224 */ /* 0x000fca00078e0a48 */
[----:B------:R-:W-:-:S04]  /*fa00*/  IADD3 R8, -R188, R59, RZ ;  /* 0x0000003bbc087210 */ /* 0x000fc80007ffe1ff */
[----:B------:R-:W-:Y:S02]  /*fa10*/  VIMNMX R79, R79, R8, !PT ;  /* 0x000000084f4f7248 */ /* 0x000fe40007fe0100 */
[----:B------:R-:W-:-:S07]  /*fa20*/  VIADDMNMX R78, R8, R7, R78, PT ;  /* 0x00000007084e7246 */ /* 0x000fce000380014e */
.L_x_7911:
[C---:B------:R-:W-:Y:S01]  /*fa30*/  ISETP.GE.AND P4, PT, R75.reuse, 0x2, PT ;  /* 0x000000024b00780c */ /* 0x040fe20003f86270 */
[----:B------:R-:W1:Y:S01]  /*fa40*/  SHFL.IDX PT, R70, R70, 0x1, 0x1c1f ;  /* 0x003c1f0046467f89 */ /* 0x000e6200000e0000 */
        /* <DEDUP_REMOVED lines=9> */
[----:B0-----:R-:W-:-:S02]  /*fae0*/  FSEL R91, R91, -INF , !P5 ;  /* 0xff8000005b5b7808 */ /* 0x001fc40006800000 */
        /* <DEDUP_REMOVED lines=103> */
[----:B-----5:R-:W-:Y:S02]  /*10160*/  P2R R112, PR, RZ, 0x40 ;  /* 0x00000040ff707803 */ /* 0x020fe40000000000 */
        /* <DEDUP_REMOVED lines=10> */
[----:B------:R-:W-:Y:S01]  /*10210*/  FSEL R48, R65, -INF , !P5 ;  /* 0xff80000041307808 */ /* 0x000fe20006800000 */
[----:B-1----:R-:W-:Y:S01]  /*10220*/  IMAD.IADD R65, R74, 0x1, R70 ;  /* 0x000000014a417824 */ /* 0x002fe200078e0246 */
        /* <DEDUP_REMOVED lines=16> */
[----:B------:R-:W-:-:S02]  /*10330*/  VIADDMNMX R66, R70, R77, R76, PT ;  /* 0x0000004d46427246 */ /* 0x000fc4000380014c */
        /* <DEDUP_REMOVED lines=15> */
[----:B------:R-:W-:Y:S01]  /*10430*/  FSEL R4, R73, -INF , !P6 ;  /* 0xff80000049047808 */ /* 0x000fe20007000000 */
[----:B------:R-:W-:Y:S08]  /*10440*/  @!P3 BRA `(.L_x_7915) ;  /* 0x000000000050b947 */ /* 0x000ff00003800000 */
        /* <DEDUP_REMOVED lines=11> */
.L_x_7917:
[----:B------:R-:W-:-:S13]  /*10500*/  ISETP.NE.AND P6, PT, R7, 0x1, PT ;  /* 0x000000010700780c */ /* 0x000fda0003fc5270 */
[----:B------:R-:W0:Y:S02]  /*10510*/  @P6 LDC.64 R8, c[0x0][0x9e8] ;  /* 0x00027a00ff086b82 */ /* 0x000e240000000a00 */
[----:B0-----:R-:W-:-:S05]  /*10520*/  @P6 IMAD.HI.U32 R8, R69, R8, RZ ;  /* 0x0000000845086227 */ /* 0x001fca00078e00ff */
[----:B------:R-:W-:-:S07]  /*10530*/  @P6 SHF.R.U32.HI R69, RZ, R9, R8 ;  /* 0x00000009ff456219 */ /* 0x000fce0000011608 */
.L_x_7918:
[----:B------:R-:W-:Y:S05]  /*10540*/  BSYNC B0 ;  /* 0x0000000000007941 */ /* 0x000fea0003800000 */
.L_x_7916:
[----:B------:R-:W-:-:S04]  /*10550*/  IMAD R69, R69, R7, -R72 ;  /* 0x0000000745457224 */ /* 0x000fc800078e0a48 */
[----:B------:R-:W-:-:S05]  /*10560*/  IMAD.IADD R8, R69, 0x1, -R188 ;  /* 0x0000000145087824 */ /* 0x000fca00078e0abc */
[----:B------:R-:W-:Y:S02]  /*10570*/  VIMNMX R65, R65, R8, !PT ;  /* 0x0000000841417248 */ /* 0x000fe40007fe0100 */
[----:B------:R-:W-:-:S07]  /*10580*/  VIADDMNMX R66, R8, R7, R66, PT ;  /* 0x0000000708427246 */ /* 0x000fce0003800142 */
.L_x_7915:
[----:B------:R-:W-:Y:S01]  /*10590*/  ISETP.GT.AND P4, PT, R65, 0x1, !P4 ;  /* 0x000000014100780c */ /* 0x000fe20006784270 */
[----:B------:R-:W-:Y:S01]  /*105a0*/  ULDC UR46, c[0x0][0x988] ;  /* 0x00026200002e7ab9 */ /* 0x000fe20000000800 */
[----:B------:R-:W-:Y:S02]  /*105b0*/  ISETP.NE.AND P6, PT, R117, RZ, PT ;  /* 0x000000ff7500720c */ /* 0x000fe40003fc5270 */
[----:B------:R-:W-:Y:S02]  /*105c0*/  ISETP.LT.OR P4, PT, R66, 0x2, P4 ;  /* 0x000000024200780c */ /* 0x000fe40002781670 */
[----:B------:R-:W-:Y:S02]  /*105d0*/  ISETP.GT.AND P5, PT, R65, 0x78, !P5 ;  /* 0x000000784100780c */ /* 0x000fe40006fa4270 */
[----:B------:R-:W-:Y:S02]  /*105e0*/  FSEL R9, R3, -INF , !P4 ;  /* 0xff80000003097808 */ /* 0x000fe40006000000 */
[----:B------:R-:W-:-:S02]  /*105f0*/  ISETP.NE.AND P4, PT, R84, RZ, PT ;  /* 0x000000ff5400720c */ /* 0x000fc40003f85270 */
[----:B------:R-:W-:Y:S02]  /*10600*/  ISETP.LT.OR P5, PT, R66, 0x79, P5 ;  /* 0x000000794200780c */ /* 0x000fe40002fa1670 */
[----:B------:R-:W-:Y:S02]  /*10610*/  ISETP.GT.AND P4, PT, R65, 0x8, !P4 ;  /* 0x000000084100780c */ /* 0x000fe40006784270 */
[----:B------:R-:W-:Y:S02]  /*10620*/  FSEL R28, R28, -INF , !P5 ;  /* 0xff8000001c1c7808 */ /* 0x000fe40006800000 */
[----:B------:R-:W-:-:S04]  /*10630*/  ISETP.LT.OR P4, PT, R66, 0x9, P4 ;  /* 0x000000094200780c */ /* 0x000fc80002781670 */
[----:B------:R-:W-:Y:S02]  /*10640*/  FSEL R3, R10, -INF , !P4 ;  /* 0xff8000000a037808 */ /* 0x000fe40006000000 */
[----:B------:R-:W-:Y:S02]  /*10650*/  ISETP.NE.AND P4, PT, R83, RZ, PT ;  /* 0x000000ff5300720c */ /* 0x000fe40003f85270 */
[----:B------:R-:W-:Y:S02]  /*10660*/  FMNMX.FTZ R10, R67, R90, !PT ;  /* 0x0000005a430a7209 */ /* 0x000fe40007810000 */
[----:B------:R-:W-:-:S04]  /*10670*/  ISETP.GT.AND P4, PT, R65, 0x9, !P4 ;  /* 0x000000094100780c */ /* 0x000fc80006784270 */
[----:B------:R-:W-:-:S04]  /*10680*/  ISETP.LT.OR P4, PT, R66, 0xa, P4 ;  /* 0x0000000a4200780c */ /* 0x000fc80002781670 */
        /* <DEDUP_REMOVED lines=22> */
[----:B------:R-:W-:Y:S02]  /*107f0*/  ISETP.GT.AND P4, PT, R65, 0x19, !P6 ;  /* 0x000000194100780c */ /* 0x000fe40007784270 */
[----:B------:R-:W-:-:S02]  /*10800*/  ISETP.NE.AND P6, PT, R118, RZ, PT ;  /* 0x000000ff7600720c */ /* 0x000fc40003fc5270 */
        /* <DEDUP_REMOVED lines=49> */
[----:B------:R-:W-:-:S03]  /*10b20*/  ISETP.LT.OR P4, PT, R66, 0x39, P4 ;  /* 0x000000394200780c */ /* 0x000fc60002781670 */
[----:B------:R-:W0:Y:S01]  /*10b30*/  SHFL.BFLY PT, R10, R11, 0x2, 0x1f ;  /* 0x0c401f000b0a7f89 */ /* 0x000e2200000e0000 */
[----:B------:R-:W-:Y:S02]  /*10b40*/  FSEL R31, R31, -INF , !P4 ;  /* 0xff8000001f1f7808 */ /* 0x000fe40006000000 */
[----:B------:R-:W-:-:S04]  /*10b50*/  ISETP.NE.AND P4, PT, R104, RZ, PT ;  /* 0x000000ff6800720c */ /* 0x000fc80003f85270 */
[----:B------:R-:W-:-:S04]  /*10b60*/  ISETP.GT.AND P4, PT, R65, 0x39, !P4 ;  /* 0x000000394100780c */ /* 0x000fc80006784270 */
[----:B------:R-:W-:-:S04]  /*10b70*/  ISETP.LT.OR P4, PT, R66, 0x3a, P4 ;  /* 0x0000003a4200780c */ /* 0x000fc80002781670 */
[----:B------:R-:W-:Y:S02]  /*10b80*/  FSEL R30, R30, -INF , !P4 ;  /* 0xff8000001e1e7808 */ /* 0x000fe40006000000 */
[----:B------:R-:W-:-:S04]  /*10b90*/  ISETP.NE.AND P4, PT, R105, RZ, PT ;  /* 0x000000ff6900720c */ /* 0x000fc80003f85270 */
[----:B------:R-:W-:Y:S02]  /*10ba0*/  ISETP.GT.AND P4, PT, R65, 0x40, !P4 ;  /* 0x000000404100780c */ /* 0x000fe40006784270 */
[----:B0-----:R-:W-:Y:S02]  /*10bb0*/  FMNMX.FTZ R69, R11, R10, !PT ;  /* 0x0000000a0b457209 */ /* 0x001fe40007810000 */
[----:B------:R-:W-:-:S03]  /*10bc0*/  ISETP.LT.OR P4, PT, R66, 0x41, P4 ;  /* 0x000000414200780c */ /* 0x000fc60002781670 */
[----:B------:R-:W0:Y:S01]  /*10bd0*/  SHFL.BFLY PT, R10, R69, 0x1, 0x1f ;  /* 0x0c201f00450a7f89 */ /* 0x000e2200000e0000 */
        /* <DEDUP_REMOVED lines=8> */
[----:B0-----:R-:W-:Y:S02]  /*10c60*/  FMNMX.FTZ R10, R69, R10, !PT ;  /* 0x0000000a450a7209 */ /* 0x001fe40007810000 */
[----:B------:R-:W-:-:S02]  /*10c70*/  FSEL R35, R35, -INF , !P4 ;  /* 0xff80000023237808 */ /* 0x000fc40006000000 */
[----:B------:R-:W-:Y:S01]  /*10c80*/  ISETP.NE.AND P4, PT, R107, RZ, PT ;  /* 0x000000ff6b00720c */ /* 0x000fe20003f85270 */
[----:B------:R-:W-:-:S03]  /*10c90*/  FMUL.FTZ R75, R10, UR46 ;  /* 0x0000002e0a4b7c20 */ /* 0x000fc60008410000 */
        /* <DEDUP_REMOVED lines=54> */
[----:B------:R-:W-:Y:S01]  /*11000*/  ISETP.GT.AND P4, PT, R65, 0x79, !P6 ;  /* 0x000000794100780c */ /* 0x000fe20007784270 */
[--C-:B------:R-:W-:Y:S01]  /*11010*/  FFMA.FTZ R182, R91, UR46, -R75.reuse ;  /* 0x0000002e5bb67c23 */ /* 0x100fe2000801084b */
[----:B------:R-:W-:Y:S01]  /*11020*/  FMNMX.FTZ R68, R0, R9, !PT ;  /* 0x0000000900447209 */ /* 0x000fe20007810000 */
[----:B------:R-:W-:Y:S01]  /*11030*/  MUFU.EX2 R180, R180 ;  /* 0x000000b400b47308 */ /* 0x000fe20000000800 */
[----:B------:R-:W-:Y:S01]  /*11040*/  ISETP.LT.OR P4, PT, R66, 0x7a, P4 ;  /* 0x0000007a4200780c */ /* 0x000fe20002781670 */
        /* <DEDUP_REMOVED lines=23> */
[--C-:B------:R-:W-:Y:S01]  /*111c0*/  FFMA.FTZ R160, R54, UR46, -R75.reuse ;  /* 0x0000002e36a07c23 */ /* 0x100fe2000801084b */
        /* <DEDUP_REMOVED lines=10> */
[----:B------:R-:W-:Y:S01]  /*11270*/  FFMA.FTZ R51, R58, UR46, -R75 ;  /* 0x0000002e3a337c23 */ /* 0x000fe2000801084b */
[----:B------:R-:W4:Y:S01]  /*11280*/  @P2 LDC R50, c[0x0][0x450] ;  /* 0x00011400ff322b82 */ /* 0x000f220000000800 */
[----:B------:R-:W-:Y:S01]  /*11290*/  IMAD.MOV.U32 R48, RZ, RZ, R192 ;  /* 0x000000ffff307224 */ /* 0x000fe200078e00c0 */
        /* <DEDUP_REMOVED lines=28> */
[----:B------:R-:W-:Y:S01]  /*11460*/  MUFU.EX2 R170, R170 ;  /* 0x000000aa00aa7308 */ /* 0x000fe20000000800 */
[----:B------:R-:W-:Y:S01]  /*11470*/  FSEL R60, R29, -INF , !P4 ;  /* 0xff8000001d3c7808 */ /* 0x000fe20006000000 */
[--C-:B------:R-:W-:Y:S01]  /*11480*/  FFMA.FTZ R29, R53, UR46, -R75.reuse ;  /* 0x0000002e351d7c23 */ /* 0x100fe2000801084b */
[----:B------:R-:W-:Y:S01]  /*11490*/  FMNMX.FTZ R11, R28, R11, !PT ;  /* 0x0000000b1c0b7209 */ /* 0x000fe20007810000 */
[--C-:B------:R-:W-:Y:S01]  /*114a0*/  FFMA.FTZ R53, R55, UR46, -R75.reuse ;  /* 0x0000002e37357c23 */ /* 0x100fe2000801084b */
[--C-:B------:R-:W-:Y:S01]  /*114b0*/  FFMA.FTZ R55, R57, UR46, -R75.reuse ;  /* 0x0000002e39377c23 */ /* 0x100fe2000801084b */
[----:B------:R-:W-:Y:S01]  /*114c0*/  FFMA.FTZ R57, R4, UR46, -R75 ;  /* 0x0000002e04397c23 */ /* 0x000fe2000801084b */
        /* <DEDUP_REMOVED lines=17> */
[--C-:B------:R-:W-:Y:S01]  /*115e0*/  FFMA.FTZ R181, R0, UR46, -R65.reuse ;  /* 0x0000002e00b57c23 */ /* 0x100fe20008010841 */
[--C-:B------:R-:W-:Y:S01]  /*115f0*/  FFMA.FTZ R0, R9, UR46, -R65.reuse ;  /* 0x0000002e09007c23 */ /* 0x100fe20008010841 */
[----:B------:R-:W-:Y:S01]  /*11600*/  FFMA.FTZ R183, R3, UR46, -R65 ;  /* 0x0000002e03b77c23 */ /* 0x000fe20008010841 */
[----:B------:R-:W-:Y:S01]  /*11610*/  FADD.FTZ R3, R180, R67 ;  /* 0x00000043b4037221 */ /* 0x000fe20000010000 */
[--C-:B------:R-:W-:Y:S01]  /*11620*/  FFMA.FTZ R8, R8, UR46, -R65.reuse ;  /* 0x0000002e08087c23 */ /* 0x100fe20008010841 */
[----:B------:R-:W-:Y:S01]  /*11630*/  FFMA.FTZ R177, R12, UR46, -R65 ;  /* 0x0000002e0cb17c23 */ /* 0x000fe20008010841 */
[----:B------:R-:W-:Y:S01]  /*11640*/  MUFU.EX2 R181, R181 ;  /* 0x000000b500b57308 */ /* 0x000fe20000000800 */
[----:B-1----:R-:W-:Y:S01]  /*11650*/  FADD.FTZ R4, R182, R3 ;  /* 0x00000003b6047221 */ /* 0x002fe20000010000 */
[--C-:B------:R-:W-:Y:S01]  /*11660*/  FFMA.FTZ R12, R13, UR46, -R65.reuse ;  /* 0x0000002e0d0c7c23 */ /* 0x100fe20008010841 */
[--C-:B------:R-:W-:Y:S01]  /*11670*/  FFMA.FTZ R179, R14, UR46, -R65.reuse ;  /* 0x0000002e0eb37c23 */ /* 0x100fe20008010841 */
[--C-:B------:R-:W-:Y:S01]  /*11680*/  FFMA.FTZ R14, R15, UR46, -R65.reuse ;  /* 0x0000002e0f0e7c23 */ /* 0x100fe20008010841 */
[----:B--2---:R-:W-:Y:S01]  /*11690*/  FADD.FTZ R3, R69, R4 ;  /* 0x0000000445037221 */ /* 0x004fe20000010000 */
[--C-:B------:R-:W-:Y:S01]  /*116a0*/  FFMA.FTZ R173, R21, UR46, -R65.reuse ;  /* 0x0000002e15ad7c23 */ /* 0x100fe20008010841 */
[----:B------:R-:W-:Y:S01]  /*116b0*/  FFMA.FTZ R20, R20, UR46, -R65 ;  /* 0x0000002e14147c23 */ /* 0x000fe20008010841 */
[----:B------:R-:W0:Y:S01]  /*116c0*/  MUFU.EX2 R0, R0 ;  /* 0x0000000000007308 */ /* 0x000e220000000800 */
[----:B---3--:R-:W-:Y:S01]  /*116d0*/  FADD.FTZ R4, R176, R3 ;  /* 0x00000003b0047221 */ /* 0x008fe20000010000 */
[--C-:B------:R-:W-:Y:S01]  /*116e0*/  FFMA.FTZ R175, R25, UR46, -R65.reuse ;  /* 0x0000002e19af7c23 */ /* 0x100fe20008010841 */
[--C-:B------:R-:W-:Y:S01]  /*116f0*/  FFMA.FTZ R24, R24, UR46, -R65.reuse ;  /* 0x0000002e18187c23 */ /* 0x100fe20008010841 */
[--C-:B------:R-:W-:Y:S01]  /*11700*/  FFMA.FTZ R169, R27, UR46, -R65.reuse ;  /* 0x0000002e1ba97c23 */ /* 0x100fe20008010841 */
[----:B-----5:R-:W-:Y:S01]  /*11710*/  FADD.FTZ R3, R71, R4 ;  /* 0x0000000447037221 */ /* 0x020fe20000010000 */
        /* <DEDUP_REMOVED lines=28> */
[----:B------:R-:W-:Y:S01]  /*118e0*/  FADD.FTZ R46, R168, R9 ;  /* 0x00000009a82e7221 */ /* 0x000fe20000010000 */
[----:B------:R-:W2:Y:S01]  /*118f0*/  @P2 LDC R13, c[0x0][0x44c] ;  /* 0x00011300ff0d2b82 */ /* 0x000ea20000000800 */
[--C-:B------:R-:W-:Y:S01]  /*11900*/  FFMA.FTZ R44, R44, UR46, -R65.reuse ;  /* 0x0000002e2c2c7c23 */ /* 0x100fe20008010841 */
[--C-:B------:R-:W-:Y:S01]  /*11910*/  FFMA.FTZ R45, R45, UR46, -R65.reuse ;  /* 0x0000002e2d2d7c23 */ /* 0x100fe20008010841 */
[----:B------:R-:W-:Y:S01]  /*11920*/  FADD.FTZ R9, R59, R46 ;  /* 0x0000002e3b097221 */ /* 0x000fe20000010000 */
[----:B------:R-:W-:Y:S01]  /*11930*/  FFMA.FTZ R28, R28, UR46, -R65 ;  /* 0x0000002e1c1c7c23 */ /* 0x000fe20008010841 */
[----:B------:R-:W3:Y:S01]  /*11940*/  MUFU.EX2 R179, R179 ;  /* 0x000000b300b37308 */ /* 0x000ee20000000800 */
[----:B0-----:R-:W-:Y:S01]  /*11950*/  FADD.FTZ R3, R177, R4 ;  /* 0x00000004b1037221 */ /* 0x001fe20000010000 */
[----:B------:R-:W-:Y:S01]  /*11960*/  FADD.FTZ R46, R170, R9 ;  /* 0x00000009aa2e7221 */ /* 0x000fe20000010000 */
[----:B------:R-:W-:Y:S01]  /*11970*/  FFMA.FTZ R60, R60, UR46, -R65 ;  /* 0x0000002e3c3c7c23 */ /* 0x000fe20008010841 */
[----:B------:R-:W-:-:S02]  /*11980*/  F2FP.F16.F32.PACK_AB R181, R0, R181 ;  /* 0x000000b500b5723e */ /* 0x000fc400000000ff */
[----:B------:R-:W-:Y:S01]  /*11990*/  FADD.FTZ R9, R61, R46 ;  /* 0x0000002e3d097221 */ /* 0x000fe20000010000 */
[----:B------:R-:W-:Y:S01]  /*119a0*/  F2FP.F16.F32.PACK_AB R180, R67, R180 ;  /* 0x000000b443b4723e */ /* 0x000fe200000000ff */
[----:B------:R-:W0:Y:S01]  /*119b0*/  MUFU.EX2 R14, R14 ;  /* 0x0000000e000e7308 */ /* 0x000e220000000800 */
[----:B-1----:R-:W-:Y:S01]  /*119c0*/  FADD.FTZ R4, R12, R3 ;  /* 0x000000030c047221 */ /* 0x002fe20000010000 */
[----:B------:R-:W-:Y:S01]  /*119d0*/  FADD.FTZ R46, R164, R9 ;  /* 0x00000009a42e7221 */ /* 0x000fe20000010000 */
[----:B------:R-:W-:Y:S02]  /*119e0*/  F2FP.F16.F32.PACK_AB R182, R69, R182 ;  /* 0x000000b645b6723e */ /* 0x000fe400000000ff */
[----:B------:R-:W-:Y:S01]  /*119f0*/  F2FP.F16.F32.PACK_AB R176, R71, R176 ;  /* 0x000000b047b0723e */ /* 0x000fe200000000ff */
[----:B------:R-:W-:Y:S01]  /*11a00*/  FADD.FTZ R9, R63, R46 ;  /* 0x0000002e3f097221 */ /* 0x000fe20000010000 */
[----:B------:R-:W-:Y:S01]  /*11a10*/  F2FP.F16.F32.PACK_AB R178, R73, R178 ;  /* 0x000000b249b2723e */ /* 0x000fe200000000ff */
[----:B------:R-:W1:Y:S01]  /*11a20*/  MUFU.EX2 R173, R173 ;  /* 0x000000ad00ad7308 */ /* 0x000e620000000800 */
[----:B---3--:R-:W-:Y:S01]  /*11a30*/  FADD.FTZ R3, R179, R4 ;  /* 0x00000004b3037221 */ /* 0x008fe20000010000 */
[----:B------:R-:W-:Y:S01]  /*11a40*/  FADD.FTZ R46, R166, R9 ;  /* 0x00000009a62e7221 */ /* 0x000fe20000010000 */
[----:B--2---:R-:W-:Y:S01]  /*11a50*/  @P2 IMAD.HI.U32 R13, R192, R13, RZ ;  /* 0x0000000dc00d2227 */ /* 0x004fe200078e00ff */
[----:B------:R-:W-:-:S03]  /*11a60*/  F2FP.F16.F32.PACK_AB R172, R77, R172 ;  /* 0x000000ac4dac723e */ /* 0x000fc600000000ff */
[----:B------:R-:W-:Y:S01]  /*11a70*/  FADD.FTZ R9, R29, R46 ;  /* 0x0000002e1d097221 */ /* 0x000fe20000010000 */
[----:B------:R-:W-:Y:S01]  /*11a80*/  F2FP.F16.F32.PACK_AB R174, R79, R174 ;  /* 0x000000ae4fae723e */ /* 0x000fe200000000ff */
[----:B------:R-:W2:Y:S01]  /*11a90*/  MUFU.EX2 R20, R20 ;  /* 0x0000001400147308 */ /* 0x000ea20000000800 */
[----:B0-----:R-:W-:Y:S01]  /*11aa0*/  FADD.FTZ R4, R14, R3 ;  /* 0x000000030e047221 */ /* 0x001fe20000010000 */
[----:B------:R-:W-:Y:S01]  /*11ab0*/  FADD.FTZ R46, R160, R9 ;  /* 0x00000009a02e7221 */ /* 0x000fe20000010000 */
[----:B----4-:R-:W-:Y:S02]  /*11ac0*/  @P2 SHF.R.U32.HI R48, RZ, R50, R13 ;  /* 0x00000032ff302219 */ /* 0x010fe4000001160d */
[----:B------:R-:W-:Y:S01]  /*11ad0*/  F2FP.F16.F32.PACK_AB R168, R59, R168 ;  /* 0x000000a83ba8723e */ /* 0x000fe200000000ff */
[----:B------:R-:W-:Y:S01]  /*11ae0*/  FADD.FTZ R9, R53, R46 ;  /* 0x0000002e35097221 */ /* 0x000fe20000010000 */
[----:B------:R-:W-:Y:S01]  /*11af0*/  F2FP.F16.F32.PACK_AB R170, R61, R170 ;  /* 0x000000aa3daa723e */ /* 0x000fe200000000ff */
[----:B------:R-:W0:Y:S01]  /*11b00*/  MUFU.EX2 R175, R175 ;  /* 0x000000af00af7308 */ /* 0x000e220000000800 */
[----:B-1----:R-:W-:Y:S01]  /*11b10*/  FADD.FTZ R3, R173, R4 ;  /* 0x00000004ad037221 */ /* 0x002fe20000010000 */
[----:B------:R-:W-:Y:S01]  /*11b20*/  FADD.FTZ R46, R162, R9 ;  /* 0x00000009a22e7221 */ /* 0x000fe20000010000 */
[----:B------:R-:W-:Y:S01]  /*11b30*/  IMAD.IADD R125, R125, 0x1, R48 ;  /* 0x000000017d7d7824 */ /* 0x000fe200078e0230 */
[----:B------:R-:W-:-:S02]  /*11b40*/  F2FP.F16.F32.PACK_AB R164, R63, R164 ;  /* 0x000000a43fa4723e */ /* 0x000fc400000000ff */
[----:B------:R-:W-:Y:S01]  /*11b50*/  FADD.FTZ R9, R55, R46 ;  /* 0x0000002e37097221 */ /* 0x000fe20000010000 */
[----:B------:R-:W-:Y:S01]  /*11b60*/  F2FP.F16.F32.PACK_AB R166, R29, R166 ;  /* 0x000000a61da6723e */ /* 0x000fe200000000ff */
[----:B------:R-:W1:Y:S01]  /*11b70*/  MUFU.EX2 R24, R24 ;  /* 0x0000001800187308 */ /* 0x000e620000000800 */
[----:B--2---:R-:W-:Y:S01]  /*11b80*/  FADD.FTZ R4, R20, R3 ;  /* 0x0000000314047221 */ /* 0x004fe20000010000 */
[----:B------:R-:W-:Y:S01]  /*11b90*/  F2FP.F16.F32.PACK_AB R160, R53, R160 ;  /* 0x000000a035a0723e */ /* 0x000fe200000000ff */
[----:B------:R-:W-:Y:S01]  /*11ba0*/  IMAD.IADD R6, R125, 0x1, R6 ;  /* 0x000000017d067824 */ /* 0x000fe200078e0206 */
[----:B------:R-:W-:Y:S02]  /*11bb0*/  F2FP.F16.F32.PACK_AB R162, R55, R162 ;  /* 0x000000a237a2723e */ /* 0x000fe400000000ff */
[----:B------:R-:W-:Y:S02]  /*11bc0*/  F2FP.F16.F32.PACK_AB R183, R8, R183 ;  /* 0x000000b708b7723e */ /* 0x000fe400000000ff */
        /* <DEDUP_REMOVED lines=69> */
[----:B--2---:R-:W-:Y:S01]  /*12020*/  FADD.FTZ R0, R28, R3 ;  /* 0x000000031c007221 */ /* 0x004fe20000010000 */
[----:B------:R-:W-:-:S06]  /*12030*/  VIADD R3, R88, 0xfffffffe ;  /* 0xfffffffe58037836 */ /* 0x000fcc0000000000 */
[----:B------:R-:W2:Y:S01]  /*12040*/  MUFU.EX2 R57, R57 ;  /* 0x0000003900397308 */ /* 0x000ea20000000800 */
[----:B0-----:R-:W-:Y:S01]  /*12050*/  FADD.FTZ R4, R154, R9 ;  /* 0x000000099a047221 */ /* 0x001fe20000010000 */
[C---:B-1----:R-:W-:Y:S01]  /*12060*/  FADD.FTZ R0, R155.reuse, R0 ;  /* 0x000000009b007221 */ /* 0x042fe20000010000 */
[----:B------:R-:W-:Y:S02]  /*12070*/  F2FP.F16.F32.PACK_AB R155, R155, R28 ;  /* 0x0000001c9b9b723e */ /* 0x000fe400000000ff */
[C---:B--2---:R-:W-:Y:S01]  /*12080*/  FADD.FTZ R4, R57.reuse, R4 ;  /* 0x0000000439047221 */ /* 0x044fe20000010000 */
        /* <DEDUP_REMOVED lines=13> */
.L_x_7921:
[----:B------:R-:W-:-:S13]  /*12160*/  ISETP.NE.AND P4, PT, R7, 0x1, PT ;  /* 0x000000010700780c */ /* 0x000fda0003f85270 */
[----:B------:R-:W0:Y:S02]  /*12170*/  @P4 LDC.64 R12, c[0x0][0x9e8] ;  /* 0x00027a00ff0c4b82 */ /* 0x000e240000000a00 */
[----:B0-----:R-:W-:-:S05]  /*12180*/  @P4 IMAD.HI.U32 R12, R8, R12, RZ ;  /* 0x0000000c080c4227 */ /* 0x001fca00078e00ff */
[----:B------:R-:W-:-:S07]  /*12190*/  @P4 SHF.R.U32.HI R8, RZ, R13, R12 ;  /* 0x0000000dff084219 */ /* 0x000fce000001160c */
.L_x_7922:
[----:B------:R-:W-:Y:S05]  /*121a0*/  BSYNC B0 ;  /* 0x0000000000007941 */ /* 0x000fea0003800000 */
.L_x_7920:
[----:B------:R-:W-:-:S05]  /*121b0*/  IMAD R7, R8, R7, R7 ;  /* 0x0000000708077224 */ /* 0x000fca00078e0207 */
[----:B------:R-:W-:-:S07]  /*121c0*/  VIMNMX R6, R6, R7, PT ;  /* 0x0000000706067248 */ /* 0x000fce0003fe0100 */
.L_x_7919:
[----:B------:R-:W-:Y:S01]  /*121d0*/  SHF.R.S32.HI R7, RZ, 0x1f, R6 ;  /* 0x0000001fff077819 */ /* 0x000fe20000011406 */
[----:B------:R-:W-:Y:S01]  /*121e0*/  ULDC UR51, c[0x0][0x9e4] ;  /* 0x0002790000337ab9 */ /* 0x000fe20000000800 */
[----:B------:R-:W-:Y:S01]  /*121f0*/  ULDC UR48, c[0x0][0x9e4] ;  /* 0x0002790000307ab9 */ /* 0x000fe20000000800 */
[----:B------:R-:W-:Y:S01]  /*12200*/  ULDC UR53, c[0x0][0x9d8] ;  /* 0x0002760000357ab9 */ /* 0x000fe20000000800 */
[----:B------:R-:W-:Y:S01]  /*12210*/  LEA.HI R7, R7, R6, RZ, 0x7 ;  /* 0x0000000607077211 */ /* 0x000fe200078f38ff */
[----:B------:R-:W-:Y:S01]  /*12220*/  ULDC UR56, c[0x0][0x9d8] ;  /* 0x0002760000387ab9 */ /* 0x000fe20000000800 */
[----:B------:R-:W-:Y:S01]  /*12230*/  ULDC UR54, c[0x0][0x9d8] ;  /* 0x0002760000367ab9 */ /* 0x000fe20000000800 */
[----:B------:R-:W-:Y:S01]  /*12240*/  ULDC UR47, c[0x0][0x988] ;  /* 0x00026200002f7ab9 */ /* 0x000fe20000000800 */
[----:B------:R-:W-:Y:S01]  /*12250*/  SHF.R.S32.HI R7, RZ, 0x7, R7 ;  /* 0x00000007ff077819 */ /* 0x000fe20000011407 */
[----:B------:R-:W-:Y:S01]  /*12260*/  ULDC UR50, c[0x0][0x988] ;  /* 0x0002620000327ab9 */ /* 0x000fe20000000800 */
[----:B------:R-:W-:Y:S01]  /*12270*/  ULDC UR49, c[0x0][0x988] ;  /* 0x0002620000317ab9 */ /* 0x000fe20000000800 */
[----:B------:R-:W-:Y:S01]  /*12280*/  ULDC UR55, c[0x0][0x9e0] ;  /* 0x0002780000377ab9 */ /* 0x000fe20000000800 */
[----:B------:R-:W-:Y:S01]  /*12290*/  VIMNMX R12, R194, R7, !PT ;  /* 0x00000007c20c7248 */ /* 0x000fe20007fe0100 */
[----:B------:R-:W-:Y:S01]  /*122a0*/  ULDC UR52, c[0x0][0x9e0] ;  /* 0x0002780000347ab9 */ /* 0x000fe20000000800 */
        /* <DEDUP_REMOVED lines=34> */
[----:B------:R-:W-:-:S07]  /*124d0*/  IMAD.MOV.U32 R151, RZ, RZ, RZ ;  /* 0x000000ffff977224 */ /* 0x000fce00078e00ff */
.L_x_7941:
[----:B------:R-:W-:Y:S01]  /*124e0*/  IADD3 R13, R22, 0x1, RZ ;  /* 0x00000001160d7810 */ /* 0x000fe20007ffe0ff */
[----:B------:R-:W-:Y:S05]  /*124f0*/  YIELD ;  /* 0x0000000000007946 */ /* 0x000fea0003800000 */
[----:B------:R-:W-:-:S04]  /*12500*/  ISETP.NE.AND P4, PT, R13, 0x2, PT ;  /* 0x000000020d00780c */ /* 0x000fc80003f85270 */
[----:B------:R-:W-:Y:S02]  /*12510*/  SEL R7, RZ, 0x1, P4 ;  /* 0x00000001ff077807 */ /* 0x000fe40002000000 */
[----:B------:R-:W-:Y:S02]  /*12520*/  SEL R13, R13, RZ, P4 ;  /* 0x000000ff0d0d7207 */ /* 0x000fe40002000000 */
[----:B------:R-:W-:Y:S02]  /*12530*/  ISETP.NE.AND P4, PT, R193, RZ, PT ;  /* 0x000000ffc100720c */ /* 0x000fe40003f85270 */
[----:B------:R-:W-:-:S11]  /*12540*/  LOP3.LUT R14, R186, R7, RZ, 0x3c, !PT ;  /* 0x00000007ba0e7212 */ /* 0x000fd600078e3cff */
[----:B------:R-:W-:Y:S05]  /*12550*/  @P4 BRA `(.L_x_7924) ;  /* 0x0000000000304947 */ /* 0x000fea0003800000 */
[----:B------:R-:W-:Y:S05]  /*12560*/  @!P0 BRA `(.L_x_7925) ;  /* 0x0000000000048947 */ /* 0x000fea0003800000 */
[----:B------:R-:W-:Y:S01]  /*12570*/  BPT.TRAP 0x1 ;  /* 0x000000040000795c */ /* 0x000fe20000300000 */
.L_x_7925:
[----:B------:R-:W-:Y:S01]  /*12580*/  IMAD R7, R13, 0x8, R2 ;  /* 0x000000080d077824 */ /* 0x000fe200078e0202 */
[----:B------:R-:W-:-:S04]  /*12590*/  SHF.L.U32 R6, R14, 0x1f, RZ ;  /* 0x0000001f0e067819 */ /* 0x000fc800000006ff */
[----:B------:R0:W1:Y:S01]  /*125a0*/  SYNCS.PHASECHK.TRANS64.TRYWAIT P5, [R7+URZ+0x28830], R6 ;  /* 0x02883006070075a7 */ /* 0x00006200080a017f */
[----:B------:R-:W-:Y:S05]  /*125b0*/  @!P0 BRA `(.L_x_7926) ;  /* 0x0000000000048947 */ /* 0x000fea0003800000 */
[----:B------:R-:W-:Y:S01]  /*125c0*/  BPT.TRAP 0x1 ;  /* 0x000000040000795c */ /* 0x000fe20000300000 */
.L_x_7926:
[----:B------:R-:W-:Y:S04]  /*125d0*/  BSSY B0, `(.L_x_7924) ;  /* 0x0000004000007945 */ /* 0x000fe80003800000 */
[----:B-1----:R-:W-:Y:S05]  /*125e0*/  @P5 BRA `(.L_x_7927) ;  /* 0x0000000000085947 */ /* 0x002fea0003800000 */
[----:B------:R-:W1:Y:S02]  /*125f0*/  SYNCS.PHASECHK.TRANS64.TRYWAIT P5, [R7+URZ+0x28830], R6 ;  /* 0x02883006070075a7 */ /* 0x000e6400080a017f */
[----:B-1----:R-:W-:Y:S05]  /*12600*/  @!P5 BRA `(.L_x_7928) ;  /* 0x00000178009cd947 */ /* 0x002fea0003800000 */
.L_x_7927:
[----:B------:R-:W-:Y:S05]  /*12610*/  BSYNC B0 ;  /* 0x0000000000007941 */ /* 0x000fea0003800000 */
.L_x_7924:
[----:B------:R-:W2:Y:S01]  /*12620*/  S2R R8, SR_TID.X ;  /* 0x0000000000087919 */ /* 0x000ea20000002100 */
[----:B------:R-:W-:Y:S05]  /*12630*/  WARPSYNC.ALL ;  /* 0x0000000000007948 */ /* 0x000fea0003800000 */
[----:B01----:R-:W-:Y:S02]  /*12640*/  IMAD R6, R13, 0x800, R5 ;  /* 0x000008000d067824 */ /* 0x003fe400078e0205 */
[----:B------:R-:W-:Y:S02]  /*12650*/  IMAD.MOV.U32 R7, RZ, RZ, 0x40000040 ;  /* 0x40000040ff077424 */ /* 0x000fe400078e00ff */
[C---:B------:R-:W-:Y:S01]  /*12660*/  VIADD R24, R6.reuse, 0x4 ;  /* 0x0000000406187836 */ /* 0x040fe20000000000 */
[C---:B------:R-:W-:Y:S01]  /*12670*/  R2UR UR14, R6.reuse ;  /* 0x00000000060e72ca */ /* 0x040fe200000e0000 */
[----:B------:R-:W-:Y:S01]  /*12680*/  IMAD.MOV.U32 R25, RZ, RZ, 0x40000040 ;  /* 0x40000040ff197424 */ /* 0x000fe200078e00ff */
[----:B------:R-:W-:Y:S01]  /*12690*/  R2UR UR15, R7 ;  /* 0x00000000070f72ca */ /* 0x000fe200000e0000 */
[----:B------:R-:W-:Y:S01]  /*126a0*/  VIADD R20, R6, 0x2 ;  /* 0x0000000206147836 */ /* 0x000fe20000000000 */
[----:B------:R-:W-:Y:S01]  /*126b0*/  R2UR UR6, R24 ;  /* 0x00000000180672ca */ /* 0x000fe200000e0000 */
[----:B------:R-:W-:Y:S01]  /*126c0*/  VIADD R24, R6, 0x404 ;  /* 0x0000040406187836 */ /* 0x000fe20000000000 */
[C---:B------:R-:W-:Y:S01]  /*126d0*/  R2UR UR7, R25.reuse ;  /* 0x00000000190772ca */ /* 0x040fe200000e0000 */
[----:B------:R-:W-:Y:S01]  /*126e0*/  IMAD.MOV.U32 R21, RZ, RZ, 0x40000040 ;  /* 0x40000040ff157424 */ /* 0x000fe200078e00ff */
[----:B------:R-:W-:Y:S01]  /*126f0*/  R2UR UR31, R25 ;  /* 0x00000000191f72ca */ /* 0x000fe200000e0000 */
[----:B------:R-:W-:Y:S01]  /*12700*/  IMAD.MOV.U32 R9, RZ, RZ, 0x40000040 ;  /* 0x40000040ff097424 */ /* 0x000fe200078e00ff */
[----:B------:R-:W-:-:S02]  /*12710*/  R2UR UR30, R24 ;  /* 0x00000000181e72ca */ /* 0x000fc400000e0000 */
[----:B------:R-:W-:Y:S02]  /*12720*/  R2UR UR10, R20 ;  /* 0x00000000140a72ca */ /* 0x000fe400000e0000 */
[----:B------:R-:W-:Y:S02]  /*12730*/  R2UR UR11, R21 ;  /* 0x00000000150b72ca */ /* 0x000fe400000e0000 */
[----:B------:R-:W-:Y:S02]  /*12740*/  R2UR UR19, R9 ;  /* 0x00000000091372ca */ /* 0x000fe400000e0000 */
[----:B------:R-:W-:Y:S02]  /*12750*/  IADD3 R20, R6, 0x400, RZ ;  /* 0x0000040006147810 */ /* 0x000fe40007ffe0ff */
[----:B------:R-:W-:Y:S02]  /*12760*/  R2UR UR23, R21 ;  /* 0x00000000151772ca */ /* 0x000fe400000e0000 */
[----:B--2---:R-:W-:-:S02]  /*12770*/  SHF.R.U32.HI R8, RZ, 0x7, R8 ;  /* 0x00000007ff087819 */ /* 0x004fc40000011608 */
[----:B------:R-:W-:Y:S02]  /*12780*/  R2UR UR22, R20 ;  /* 0x00000000141672ca */ /* 0x000fe400000e0000 */
[----:B------:R-:W-:Y:S01]  /*12790*/  R2UR UR27, R9 ;  /* 0x00000000091b72ca */ /* 0x000fe200000e0000 */
[----:B------:R-:W-:Y:S01]  /*127a0*/  VIADD R15, R8, 0x8 ;  /* 0x00000008080f7836 */ /* 0x000fe20000000000 */
[----:B------:R-:W-:Y:S01]  /*127b0*/  R2UR UR35, R7 ;  /* 0x00000000072372ca */ /* 0x000fe200000e0000 */
[----:B------:R-:W-:-:S03]  /*127c0*/  VIADD R8, R6, 0x6 ;  /* 0x0000000606087836 */ /* 0x000fc60000000000 */
[----:B------:R0:W-:Y:S02]  /*127d0*/  BAR.SYNC.DEFER_BLOCKING R15, 0x100 ;  /* 0x0004000f0000751d */ /* 0x0001e40000010000 */
[----:B------:R-:W-:Y:S01]  /*127e0*/  R2UR UR18, R8 ;  /* 0x00000000081272ca */ /* 0x000fe200000e0000 */
[C---:B------:R-:W-:Y:S02]  /*127f0*/  VIADD R8, R6.reuse, 0x402 ;  /* 0x0000040206087836 */ /* 0x040fe40000000000 */
[----:B------:R-:W-:-:S03]  /*12800*/  VIADD R6, R6, 0x406 ;  /* 0x0000040606067836 */ /* 0x000fc60000000000 */
[----:B------:R-:W-:Y:S02]  /*12810*/  R2UR UR26, R8 ;  /* 0x00000000081a72ca */ /* 0x000fe400000e0000 */
[----:B------:R-:W-:Y:S01]  /*12820*/  R2UR UR34, R6 ;  /* 0x00000000062272ca */ /* 0x000fe200000e0000 */
        /* <DEDUP_REMOVED lines=27> */
.L_x_7930:
[----:B------:R-:W-:Y:S01]  /*129e0*/  SHF.L.U32 R6, R186, 0x1f, RZ ;  /* 0x0000001fba067819 */ /* 0x000fe200000006ff */
[----:B------:R-:W-:-:S04]  /*129f0*/  IMAD R7, R22, 0x8, R2 ;  /* 0x0000000816077824 */ /* 0x000fc800078e0202 */
[----:B------:R0:W1:Y:S01]  /*12a00*/  SYNCS.PHASECHK.TRANS64.TRYWAIT P4, [R7+URZ+0x28850], R6 ;  /* 0x02885006070075a7 */ /* 0x000062000808017f */
[----:B------:R-:W-:Y:S05]  /*12a10*/  @!P0 BRA `(.L_x_7931) ;  /* 0x0000000000048947 */ /* 0x000fea0003800000 */
[----:B------:R-:W-:Y:S01]  /*12a20*/  BPT.TRAP 0x1 ;  /* 0x000000040000795c */ /* 0x000fe20000300000 */
.L_x_7931:
[----:B-1----:R-:W-:Y:S05]  /*12a30*/  @P4 BRA `(.L_x_7929) ;  /* 0x0000000000084947 */ /* 0x002fea0003800000 */
[----:B------:R-:W1:Y:S02]  /*12a40*/  SYNCS.PHASECHK.TRANS64.TRYWAIT P4, [R7+URZ+0x28850], R6 ;  /* 0x02885006070075a7 */ /* 0x000e64000808017f */
[----:B-1----:R-:W-:Y:S05]  /*12a50*/  @!P4 BRA `(.L_x_7932) ;  /* 0x00000174009cc947 */ /* 0x002fea0003800000 */
.L_x_7929:
[----:B01----:R-:W-:Y:S01]  /*12a60*/  VIADD R6, R2, 0x400 ;  /* 0x0000040002067836 */ /* 0x003fe20000000000 */
[----:B------:R-:W-:Y:S05]  /*12a70*/  WARPSYNC.ALL ;  /* 0x0000000000007948 */ /* 0x000fea0003800000 */
[----:B------:R-:W-:Y:S01]  /*12a80*/  SHF.R.U32.HI R6, RZ, 0x4, R6 ;  /* 0x00000004ff067819 */ /* 0x000fe20000011606 */
[----:B------:R-:W-:Y:S01]  /*12a90*/  IMAD.MOV.U32 R7, RZ, RZ, 0x40000040 ;  /* 0x40000040ff077424 */ /* 0x000fe200078e00ff */
[----:B------:R-:W-:Y:S01]  /*12aa0*/  WARPGROUP.ARRIVE ;  /* 0x00000000000079c5 */ /* 0x000fe20000000000 */
[----:B------:R-:W-:Y:S01]  /*12ab0*/  IMAD.MOV.U32 R9, RZ, RZ, 0x40000040 ;  /* 0x40000040ff097424 */ /* 0x000fe200078e00ff */
[----:B------:R-:W-:Y:S01]  /*12ac0*/  LOP3.LUT R6, R6, 0x3fff, RZ, 0xc0, !PT ;  /* 0x00003fff06067812 */ /* 0x000fe200078ec0ff */
[----:B------:R-:W-:Y:S01]  /*12ad0*/  FMUL.FTZ R20, R25, UR56 ;  /* 0x0000003819147c20 */ /* 0x000fe20008410000 */
[----:B------:R-:W-:Y:S01]  /*12ae0*/  R2UR UR7, R7 ;  /* 0x00000000070772ca */ /* 0x000fe200000e0000 */
[----:B------:R-:W-:Y:S01]  /*12af0*/  IMAD.MOV.U32 R7, RZ, RZ, 0x40000040 ;  /* 0x40000040ff077424 */ /* 0x000fe200078e00ff */
        /* <DEDUP_REMOVED lines=12> */
[----:B------:R-:W-:Y:S01]  /*12bc0*/  IADD3 R8, R6, 0x80, RZ ;  /* 0x0000008006087810 */ /* 0x000fe20007ffe0ff */
[----:B------:R-:W-:Y:S01]  /*12bd0*/  FMUL.FTZ R46, R51, UR56 ;  /* 0x00000038332e7c20 */ /* 0x000fe20008410000 */
[----:B------:R-:W-:Y:S01]  /*12be0*/  FMUL.FTZ R51, R53, UR56 ;  /* 0x0000003835337c20 */ /* 0x000fe20008410000 */
[----:B------:R-:W0:Y:S01]  /*12bf0*/  S2R R186, SR_TID.X ;  /* 0x0000000000ba7919 */ /* 0x000e220000002100 */
[----:B------:R-:W-:Y:S01]  /*12c00*/  FMUL.FTZ R53, R59, UR56 ;  /* 0x000000383b357c20 */ /* 0x000fe20008410000 */
[----:B------:R-:W-:Y:S01]  /*12c10*/  FMUL.FTZ R59, R66, UR56 ;  /* 0x00000038423b7c20 */ /* 0x000fe20008410000 */
[----:B------:R-:W-:Y:S01]  /*12c20*/  FMUL.FTZ R66, R69, UR56 ;  /* 0x0000003845427c20 */ /* 0x000fe20008410000 */
[----:B------:R-:W-:Y:S01]  /*12c30*/  FMUL.FTZ R69, R73, UR56 ;  /* 0x0000003849457c20 */ /* 0x000fe20008410000 */
[----:B------:R-:W-:Y:S01]  /*12c40*/  FMUL.FTZ R73, R76, UR56 ;  /* 0x000000384c497c20 */ /* 0x000fe20008410000 */
[----:B------:R-:W-:Y:S01]  /*12c50*/  FMUL.FTZ R76, R83, UR56 ;  /* 0x00000038534c7c20 */ /* 0x000fe20008410000 */
[----:B------:R-:W-:Y:S01]  /*12c60*/  IMAD.IADD R83, R195, 0x1, R192 ;  /* 0x00000001c3537824 */ /* 0x000fe200078e02c0 */
[----:B------:R-:W-:Y:S01]  /*12c70*/  HGMMA.64x128x16.F32 R88, R180, gdesc[UR4].tnspB, R88, gsb0 ;  /* 0x41e00004b4587df0 */ /* 0x000fe20008000858 */
[----:B------:R-:W-:Y:S01]  /*12c80*/  R2UR UR6, R8 ;  /* 0x00000000080672ca */ /* 0x000fe200000e0000 */
[----:B------:R-:W-:Y:S01]  /*12c90*/  VIADD R8, R6, 0x100 ;  /* 0x0000010006087836 */ /* 0x000fe20000000000 */
[----:B------:R-:W-:Y:S01]  /*12ca0*/  R2UR UR7, R9 ;  /* 0x00000000090772ca */ /* 0x000fe200000e0000 */
[----:B------:R-:W-:-:S02]  /*12cb0*/  IMAD.MOV.U32 R9, RZ, RZ, 0x40000040 ;  /* 0x40000040ff097424 */ /* 0x000fc400078e00ff */
        /* <DEDUP_REMOVED lines=33> */
[----:B0-----:R-:W-:Y:S01]  /*12ed0*/  SHF.R.U32.HI R186, RZ, 0x7, R186 ;  /* 0x00000007ffba7819 */ /* 0x001fe200000116ba */
        /* <DEDUP_REMOVED lines=17> */
[----:B------:R-:W-:Y:S01]  /*12ff0*/  R2UR UR6, R8 ;  /* 0x00000000080672ca */ /* 0x000fe200000e0000 */
[----:B------:R-:W-:Y:S01]  /*13000*/  VIADD R8, R6, 0x180 ;  /* 0x0000018006087836 */ /* 0x000fe20000000000 */
[----:B------:R-:W-:Y:S01]  /*13010*/  R2UR UR7, R9 ;  /* 0x00000000090772ca */ /* 0x000fe200000e0000 */
[----:B------:R-:W-:-:S03]  /*13020*/  IMAD.MOV.U32 R9, RZ, RZ, 0x40000040 ;  /* 0x40000040ff097424 */ /* 0x000fc600078e00ff */
        /* <DEDUP_REMOVED lines=71> */
[----:B------:R-:W5:Y:S01]  /*134a0*/  @P2 LDC R79, c[0x0][0x450] ;  /* 0x00011400ff4f2b82 */ /* 0x000f620000000800 */
        /* <DEDUP_REMOVED lines=22> */
[----:B------:R-:W-:Y:S02]  /*13610*/  R2UR UR6, R6 ;  /* 0x00000000060672ca */ /* 0x000fe400000e0000 */
[----:B------:R-:W-:Y:S01]  /*13620*/  R2UR UR7, R7 ;  /* 0x00000000070772ca */ /* 0x000fe200000e0000 */
[----:B------:R-:W1:Y:S01]  /*13630*/  @P2 LDC R6, c[0x0][0x44c] ;  /* 0x00011300ff062b82 */ /* 0x000e620000000800 */
[----:B------:R-:W-:-:S04]  /*13640*/  @!P1 IMAD R7, R13, 0x8, R2 ;  /* 0x000000080d079824 */ /* 0x000fc800078e0202 */
[----:B------:R-:W-:-:S05]  /*13650*/  @!P1 VIADD R7, R7, 0x28840 ;  /* 0x0002884007079836 */ /* 0x000fca0000000000 */
[----:B------:R-:W-:Y:S01]  /*13660*/  @!P1 PRMT R7, RZ, 0x654, R7 ;  /* 0x00000654ff079816 */ /* 0x000fe20000000007 */
[----:B-1----:R-:W-:-:S05]  /*13670*/  @P2 IMAD.HI.U32 R6, R83, R6, RZ ;  /* 0x0000000653062227 */ /* 0x002fca00078e00ff */
[----:B-----5:R-:W-:Y:S01]  /*13680*/  @P2 SHF.R.U32.HI R83, RZ, R79, R6 ;  /* 0x0000004fff532219 */ /* 0x020fe20000011606 */
[----:B------:R-:W-:Y:S01]  /*13690*/  IMAD.SHL.U32 R79, R3, 0x80, RZ ;  /* 0x00000080034f7824 */ /* 0x000fe200078e00ff */
[----:B------:R-:W-:-:S04]  /*136a0*/  IADD3 R6, -R186, 0xb, RZ ;  /* 0x0000000bba067810 */ /* 0x000fc80007ffe1ff */
[----:B------:R-:W-:-:S04]  /*136b0*/  IADD3 R86, -R188, 0x1, -R79 ;  /* 0x00000001bc567810 */ /* 0x000fc80007ffe94f */
[----:B------:R-:W-:-:S05]  /*136c0*/  IADD3 R86, -R187, R86, R189 ;  /* 0x00000056bb567210 */ /* 0x000fca0007ffe1bd */
[----:B------:R-:W-:Y:S01]  /*136d0*/  VIADD R87, R86, UR57 ;  /* 0x0000003956577c36 */ /* 0x000fe20008000000 */
[----:B------:R-:W-:Y:S02]  /*136e0*/  WARPGROUP.DEPBAR.LE gsb0, 0x0 ;  /* 0x00008000000079c5 */ /* 0x000fe40000010000 */
[----:B------:R-:W-:-:S06]  /*136f0*/  WARPGROUP.ARRIVE ;  /* 0x00000000000079c5 */ /* 0x000fcc0000000000 */
[----:B------:R-:W-:Y:S03]  /*13700*/  HGMMA.64x128x16.F32 R88, R152, gdesc[UR4].tnspB, R88, gsb0 ;  /* 0x41e0000498587df0 */ /* 0x000fe60008000858 */
[----:B------:R-:W-:Y:S02]  /*13710*/  WARPGROUP.DEPBAR.LE gsb0, 0x0 ;  /* 0x00008000000079c5 */ /* 0x000fe40000010000 */
[----:B------:R-:W1:Y:S01]  /*13720*/  SHFL.IDX PT, R154, R83, RZ, 0x1c1f ;  /* 0x001c1fff539a7589 */ /* 0x000e6200000e0000 */
[----:B------:R-:W-:Y:S01]  /*13730*/  IADD3 R152, R86, UR55, RZ ;  /* 0x0000003756987c10 */ /* 0x000fe2000fffe0ff */
[----:B------:R0:W-:Y:S06]  /*13740*/  BAR.ARV R6, 0x100 ;  /* 0x000400060000751d */ /* 0x0001ec0000002000 */
[----:B------:R0:W-:Y:S01]  /*13750*/  @!P1 SYNCS.ARRIVE.TRANS64.RED.A1T0 RZ, [R7+URZ], RZ ;  /* 0x000000ff07ff99a7 */ /* 0x0001e2000810043f */
[----:B-1----:R-:W-:-:S02]  /*13760*/  IMAD.IADD R86, R152, 0x1, R154 ;  /* 0x0000000198567824 */ /* 0x002fc400078e029a */
[----:B------:R-:W-:Y:S01]  /*13770*/  IMAD.IADD R85, R87, 0x1, R154 ;  /* 0x0000000157557824 */ /* 0x000fe200078e029a */
[----:B0-234-:R-:W-:Y:S06]  /*13780*/  @!P3 BRA `(.L_x_7933) ;  /* 0x000000000058b947 */ /* 0x01dfec0003800000 */
        /* <DEDUP_REMOVED lines=12> */
.L_x_7935:
[----:B------:R-:W-:-:S05]  /*13850*/  IMAD.U32 R153, RZ, RZ, UR51 ;  /* 0x00000033ff997e24 */ /* 0x000fca000f8e00ff */
[----:B------:R-:W-:-:S13]  /*13860*/  ISETP.NE.AND P4, PT, R153, 0x1, PT ;  /* 0x000000019900780c */ /* 0x000fda0003f85270 */
[----:B------:R-:W0:Y:S02]  /*13870*/  @P4 LDC.64 R6, c[0x0][0x9e8] ;  /* 0x00027a00ff064b82 */ /* 0x000e240000000a00 */
[----:B0-----:R-:W-:-:S05]  /*13880*/  @P4 IMAD.HI.U32 R6, R154, R6, RZ ;  /* 0x000000069a064227 */ /* 0x001fca00078e00ff */
[----:B------:R-:W-:-:S07]  /*13890*/  @P4 SHF.R.U32.HI R154, RZ, R7, R6 ;  /* 0x00000007ff9a4219 */ /* 0x000fce0000011606 */
.L_x_7936:
[----:B------:R-:W-:Y:S05]  /*138a0*/  BSYNC B0 ;  /* 0x0000000000007941 */ /* 0x000fea0003800000 */
.L_x_7934:
[----:B------:R-:W-:-:S04]  /*138b0*/  IMAD R7, R154, R153, -R79 ;  /* 0x000000999a077224 */ /* 0x000fc800078e0a4f */
[----:B------:R-:W-:-:S05]  /*138c0*/  IMAD.IADD R6, R7, 0x1, -R188 ;  /* 0x0000000107067824 */ /* 0x000fca00078e0abc */
[----:B------:R-:W-:Y:S02]  /*138d0*/  VIADDMNMX R86, R6, R153, R86, PT ;  /* 0x0000009906567246 */ /* 0x000fe40003800156 */
[----:B------:R-:W-:-:S07]  /*138e0*/  VIMNMX R85, R85, R6, !PT ;  /* 0x0000000655557248 */ /* 0x000fce0007fe0100 */
.L_x_7933:
[----:B------:R-:W-:Y:S01]  /*138f0*/  ISETP.GT.AND P4, PT, R3, -0x1, PT ;  /* 0xffffffff0300780c */ /* 0x000fe20003f84270 */
[----:B------:R-:W0:Y:S03]  /*13900*/  SHFL.IDX PT, R6, R83, 0x1, 0x1c1f ;  /* 0x003c1f0053067f89 */ /* 0x000e2600000e0000 */
[----:B------:R-:W-:-:S04]  /*13910*/  ISETP.GT.AND P5, PT, R85, RZ, P4 ;  /* 0x000000ff5500720c */ /* 0x000fc800027a4270 */
[----:B------:R-:W-:-:S04]  /*13920*/  ISETP.LT.OR P5, PT, R86, 0x1, P5 ;  /* 0x000000015600780c */ /* 0x000fc80002fa1670 */
[----:B------:R-:W-:Y:S02]  /*13930*/  FSEL R15, R15, -INF , !P5 ;  /* 0xff8000000f0f7808 */ /* 0x000fe40006800000 */
[----:B------:R-:W-:-:S04]  /*13940*/  ISETP.GT.AND P5, PT, R85, 0x1, P4 ;  /* 0x000000015500780c */ /* 0x000fc800027a4270 */
[----:B------:R-:W-:-:S04]  /*13950*/  ISETP.LT.OR P5, PT, R86, 0x2, P5 ;  /* 0x000000025600780c */ /* 0x000fc80002fa1670 */
[----:B------:R-:W-:Y:S02]  /*13960*/  FSEL R20, R20, -INF , !P5 ;  /* 0xff80000014147808 */ /* 0x000fe40006800000 */
[----:B------:R-:W-:Y:S01]  /*13970*/  ISETP.GT.AND P5, PT, R85, 0x8, P4 ;  /* 0x000000085500780c */ /* 0x000fe200027a4270 */
[--C-:B0-----:R-:W-:Y:S02]  /*13980*/  IMAD.IADD R152, R152, 0x1, R6.reuse ;  /* 0x0000000198987824 */ /* 0x101fe400078e0206 */
[----:B------:R-:W-:Y:S01]  /*13990*/  IMAD.IADD R87, R87, 0x1, R6 ;  /* 0x0000000157577824 */ /* 0x000fe200078e0206 */
[----:B------:R-:W-:-:S04]  /*139a0*/  ISETP.LT.OR P5, PT, R86, 0x9, P5 ;  /* 0x000000095600780c */ /* 0x000fc80002fa1670 */
[----:B------:R-:W-:Y:S02]  /*139b0*/  FSEL R25, R25, -INF , !P5 ;  /* 0xff80000019197808 */ /* 0x000fe40006800000 */
[----:B------:R-:W-:-:S04]  /*139c0*/  ISETP.GT.AND P5, PT, R85, 0x9, P4 ;  /* 0x000000095500780c */ /* 0x000fc800027a4270 */
        /* <DEDUP_REMOVED lines=85> */
[----:B------:R-:W-:Y:S01]  /*13f20*/  FSEL R84, R84, -INF , !P5 ;  /* 0xff80000054547808 */ /* 0x000fe20006800000 */
[----:B------:R-:W-:Y:S08]  /*13f30*/  @!P3 BRA `(.L_x_7937) ;  /* 0x000000000058b947 */ /* 0x000ff00003800000 */
[----:B------:R-:W-:Y:S01]  /*13f40*/  IADD3 R83, -R187, R189, R6 ;  /* 0x000000bdbb537210 */ /* 0x000fe20007ffe106 */
[----:B------:R-:W-:Y:S03]  /*13f50*/  BSSY B0, `(.L_x_7938) ;  /* 0x0000010000007945 */ /* 0x000fe60003800000 */
[----:B------:R-:W-:-:S13]  /*13f60*/  ISETP.GT.AND P5, PT, R83, -0x1, PT ;  /* 0xffffffff5300780c */ /* 0x000fda0003fa4270 */
[----:B------:R-:W-:Y:S05]  /*13f70*/  @P5 BRA `(.L_x_7939) ;  /* 0x0000000000205947 */ /* 0x000fea0003800000 */
[----:B------:R-:W-:Y:S02]  /*13f80*/  MOV R86, UR51 ;  /* 0x0000003300567c02 */ /* 0x000fe40008000f00 */
[----:B------:R-:W-:Y:S02]  /*13f90*/  LOP3.LUT R83, RZ, R83, RZ, 0x33, !PT ;  /* 0x00000053ff537212 */ /* 0x000fe400078e33ff */
[----:B------:R-:W-:-:S13]  /*13fa0*/  ISETP.NE.AND P5, PT, R86, 0x1, PT ;  /* 0x000000015600780c */ /* 0x000fda0003fa5270 */
[----:B------:R-:W0:Y:S02]  /*13fb0*/  @P5 LDC.64 R6, c[0x0][0x9e8] ;  /* 0x00027a00ff065b82 */ /* 0x000e240000000a00 */
[----:B0-----:R-:W-:-:S05]  /*13fc0*/  @P5 IMAD.HI.U32 R6, R83, R6, RZ ;  /* 0x0000000653065227 */ /* 0x001fca00078e00ff */
[----:B------:R-:W-:-:S04]  /*13fd0*/  @P5 SHF.R.U32.HI R83, RZ, R7, R6 ;  /* 0x00000007ff535219 */ /* 0x000fc80000011606 */
[----:B------:R-:W-:Y:S01]  /*13fe0*/  LOP3.LUT R83, RZ, R83, RZ, 0x33, !PT ;  /* 0x00000053ff537212 */ /* 0x000fe200078e33ff */
[----:B------:R-:W-:Y:S06]  /*13ff0*/  BRA `(.L_x_7940) ;  /* 0x0000000000147947 */ /* 0x000fec0003800000 */
.L_x_7939:
[----:B------:R-:W-:-:S05]  /*14000*/  IMAD.U32 R86, RZ, RZ, UR51 ;  /* 0x00000033ff567e24 */ /* 0x000fca000f8e00ff */
[----:B------:R-:W-:-:S13]  /*14010*/  ISETP.NE.AND P5, PT, R86, 0x1, PT ;  /* 0x000000015600780c */ /* 0x000fda0003fa5270 */
[----:B------:R-:W0:Y:S02]  /*14020*/  @P5 LDC.64 R6, c[0x0][0x9e8] ;  /* 0x00027a00ff065b82 */ /* 0x000e240000000a00 */
[----:B0-----:R-:W-:-:S05]  /*14030*/  @P5 IMAD.HI.U32 R6, R83, R6, RZ ;  /* 0x0000000653065227 */ /* 0x001fca00078e00ff */
[----:B------:R-:W-:-:S07]  /*14040*/  @P5 SHF.R.U32.HI R83, RZ, R7, R6 ;  /* 0x00000007ff535219 */ /* 0x000fce0000011606 */
.L_x_7940:
[----:B------:R-:W-:Y:S05]  /*14050*/  BSYNC B0 ;  /* 0x0000000000007941 */ /* 0x000fea0003800000 */
.L_x_7938:
[----:B------:R-:W-:-:S04]  /*14060*/  IMAD R79, R83, R86, -R79 ;  /* 0x00000056534f7224 */ /* 0x000fc800078e0a4f */
[----:B------:R-:W-:-:S05]  /*14070*/  IMAD.IADD R79, R79, 0x1, -R188 ;  /* 0x000000014f4f7824 */ /* 0x000fca00078e0abc */
[----:B------:R-:W-:Y:S02]  /*14080*/  VIADDMNMX R152, R79, R86, R152, PT ;  /* 0x000000564f987246 */ /* 0x000fe40003800198 */
[----:B------:R-:W-:-:S07]  /*14090*/  VIMNMX R87, R87, R79, !PT ;  /* 0x0000004f57577248 */ /* 0x000fce0007fe0100 */
.L_x_7937:
[----:B------:R-:W-:Y:S01]  /*140a0*/  ISETP.GT.AND P5, PT, R87, 0x1, P4 ;  /* 0x000000015700780c */ /* 0x000fe200027a4270 */
[----:B------:R-:W-:Y:S01]  /*140b0*/  UMOV UR46, UR50 ;  /* 0x00000032002e7c82 */ /* 0x000fe20008000000 */
[----:B------:R-:W-:Y:S01]  /*140c0*/  FMNMX.FTZ R7, R15, R10, !PT ;  /* 0x0000000a0f077209 */ /* 0x000fe20007810000 */
[----:B------:R-:W-:Y:S01]  /*140d0*/  IMAD.MOV.U32 R186, RZ, RZ, R14 ;  /* 0x000000ffffba7224 */ /* 0x000fe200078e000e */
[----:B------:R-:W-:Y:S02]  /*140e0*/  ISETP.LT.OR P5, PT, R152, 0x2, P5 ;  /* 0x000000029800780c */ /* 0x000fe40002fa1670 */
[----:B------:R-:W-:Y:S02]  /*140f0*/  FMNMX.FTZ R6, R20, R7, !PT ;  /* 0x0000000714067209 */ /* 0x000fe40007810000 */
[----:B------:R-:W-:Y:S02]  /*14100*/  FSEL R24, R24, -INF , !P5 ;  /* 0xff80000018187808 */ /* 0x000fe40006800000 */
[----:B------:R-:W-:-:S02]  /*14110*/  ISETP.GT.AND P5, PT, R87, 0x8, P4 ;  /* 0x000000085700780c */ /* 0x000fc400027a4270 */
[----:B------:R-:W-:Y:S02]  /*14120*/  FMNMX.FTZ R7, R25, R6, !PT ;  /* 0x0000000619077209 */ /* 0x000fe40007810000 */
[----:B------:R-:W-:Y:S02]  /*14130*/  ISETP.LT.OR P5, PT, R152, 0x9, P5 ;  /* 0x000000099800780c */ /* 0x000fe40002fa1670 */
[----:B------:R-:W-:Y:S02]  /*14140*/  FMNMX.FTZ R6, R26, R7, !PT ;  /* 0x000000071a067209 */ /* 0x000fe40007810000 */
[----:B------:R-:W-:Y:S02]  /*14150*/  FSEL R27, R27, -INF , !P5 ;  /* 0xff8000001b1b7808 */ /* 0x000fe40006800000 */
[----:B------:R-:W-:Y:S02]  /*14160*/  ISETP.GT.AND P5, PT, R87, 0x9, P4 ;  /* 0x000000095700780c */ /* 0x000fe400027a4270 */
[----:B------:R-:W-:-:S02]  /*14170*/  FMNMX.FTZ R7, R31, R6, !PT ;  /* 0x000000061f077209 */ /* 0x000fc40007810000 */
[----:B------:R-:W-:Y:S02]  /*14180*/  ISETP.LT.OR P5, PT, R152, 0xa, P5 ;  /* 0x0000000a9800780c */ /* 0x000fe40002fa1670 */
[----:B------:R-:W-:Y:S02]  /*14190*/  FMNMX.FTZ R6, R32, R7, !PT ;  /* 0x0000000720067209 */ /* 0x000fe40007810000 */
[----:B------:R-:W-:Y:S02]  /*141a0*/  FSEL R28, R28, -INF , !P5 ;  /* 0xff8000001c1c7808 */ /* 0x000fe40006800000 */
[----:B------:R-:W-:Y:S02]  /*141b0*/  ISETP.GT.AND P5, PT, R87, 0x10, P4 ;  /* 0x000000105700780c */ /* 0x000fe400027a4270 */
[----:B------:R-:W-:Y:S02]  /*141c0*/  FMNMX.FTZ R6, R33, R6, !PT ;  /* 0x0000000621067209 */ /* 0x000fe40007810000 */
[----:B------:R-:W-:-:S02]  /*141d0*/  ISETP.LT.OR P5, PT, R152, 0x11, P5 ;  /* 0x000000119800780c */ /* 0x000fc40002fa1670 */
[----:B------:R-:W-:Y:S02]  /*141e0*/  FMNMX.FTZ R6, R35, R6, !PT ;  /* 0x0000000623067209 */ /* 0x000fe40007810000 */
[----:B------:R-:W-:Y:S02]  /*141f0*/  FSEL R29, R29, -INF , !P5 ;  /* 0xff8000001d1d7808 */ /* 0x000fe40006800000 */
[----:B------:R-:W-:Y:S02]  /*14200*/  ISETP.GT.AND P5, PT, R87, 0x11, P4 ;  /* 0x000000115700780c */ /* 0x000fe400027a4270 */
[----:B------:R-:W-:Y:S02]  /*14210*/  FMNMX.FTZ R7, R39, R6, !PT ;  /* 0x0000000627077209 */ /* 0x000fe40007810000 */
[----:B------:R-:W-:Y:S02]  /*14220*/  ISETP.LT.OR P5, PT, R152, 0x12, P5 ;  /* 0x000000129800780c */ /* 0x000fe40002fa1670 */
[----:B------:R-:W-:-:S02]  /*14230*/  FMNMX.FTZ R6, R40, R7, !PT ;  /* 0x0000000728067209 */ /* 0x000fc40007810000 */
[----:B------:R-:W-:Y:S02]  /*14240*/  FSEL R30, R30, -INF , !P5 ;  /* 0xff8000001e1e7808 */ /* 0x000fe40006800000 */
[----:B------:R-:W-:Y:S02]  /*14250*/  ISETP.GT.AND P5, PT, R87, 0x18, P4 ;  /* 0x000000185700780c */ /* 0x000fe400027a4270 */
[----:B------:R-:W-:Y:S02]  /*14260*/  FMNMX.FTZ R7, R43, R6, !PT ;  /* 0x000000062b077209 */ /* 0x000fe40007810000 */
[----:B------:R-:W-:Y:S02]  /*14270*/  ISETP.LT.OR P5, PT, R152, 0x19, P5 ;  /* 0x000000199800780c */ /* 0x000fe40002fa1670 */
[----:B------:R-:W-:Y:S02]  /*14280*/  FMNMX.FTZ R6, R44, R7, !PT ;  /* 0x000000072c067209 */ /* 0x000fe40007810000 */
[----:B------:R-:W-:-:S02]  /*14290*/  FSEL R34, R34, -INF , !P5 ;  /* 0xff80000022227808 */ /* 0x000fc40006800000 */
[----:B------:R-:W-:Y:S02]  /*142a0*/  ISETP.GT.AND P5, PT, R87, 0x19, P4 ;  /* 0x000000195700780c */ /* 0x000fe400027a4270 */
[----:B------:R-:W-:Y:S02]  /*142b0*/  FMNMX.FTZ R7, R47, R6, !PT ;  /* 0x000000062f077209 */ /* 0x000fe40007810000 */
        /* <DEDUP_REMOVED lines=48> */
[----:B------:R-:W-:Y:S01]  /*145c0*/  ISETP.GT.AND P5, PT, R87, 0x41, P4 ;  /* 0x000000415700780c */ /* 0x000fe200027a4270 */
[----:B------:R-:W0:Y:S03]  /*145d0*/  SHFL.BFLY PT, R6, R7, 0x2, 0x1f ;  /* 0x0c401f0007067f89 */ /* 0x000e2600000e0000 */
[----:B------:R-:W-:-:S04]  /*145e0*/  ISETP.LT.OR P5, PT, R152, 0x42, P5 ;  /* 0x000000429800780c */ /* 0x000fc80002fa1670 */
[----:B------:R-:W-:Y:S02]  /*145f0*/  FSEL R53, R53, -INF , !P5 ;  /* 0xff80000035357808 */ /* 0x000fe40006800000 */
[----:B------:R-:W-:-:S04]  /*14600*/  ISETP.GT.AND P5, PT, R87, 0x48, P4 ;  /* 0x000000485700780c */ /* 0x000fc800027a4270 */
[----:B------:R-:W-:-:S04]  /*14610*/  ISETP.LT.OR P5, PT, R152, 0x49, P5 ;  /* 0x000000499800780c */ /* 0x000fc80002fa1670 */
[----:B------:R-:W-:Y:S02]  /*14620*/  FSEL R55, R55, -INF , !P5 ;  /* 0xff80000037377808 */ /* 0x000fe40006800000 */
[----:B------:R-:W-:-:S04]  /*14630*/  ISETP.GT.AND P5, PT, R87, 0x49, P4 ;  /* 0x000000495700780c */ /* 0x000fc800027a4270 */
[----:B------:R-:W-:Y:S02]  /*14640*/  ISETP.LT.OR P5, PT, R152, 0x4a, P5 ;  /* 0x0000004a9800780c */ /* 0x000fe40002fa1670 */
[----:B0-----:R-:W-:Y:S02]  /*14650*/  FMNMX.FTZ R79, R7, R6, !PT ;  /* 0x00000006074f7209 */ /* 0x001fe40007810000 */
        /* <DEDUP_REMOVED lines=13> */
[----:B------:R-:W-:-:S03]  /*14730*/  FMUL.FTZ R7, R6, UR46 ;  /* 0x0000002e06077c20 */ /* 0x000fc60008410000 */
        /* <DEDUP_REMOVED lines=23> */
[C---:B------:R-:W-:Y:S02]  /*148b0*/  ISETP.GT.AND P5, PT, R87.reuse, RZ, P4 ;  /* 0x000000ff5700720c */ /* 0x040fe400027a4270 */
[----:B------:R-:W-:Y:S02]  /*148c0*/  ISETP.GT.AND P4, PT, R87, 0x79, P4 ;  /* 0x000000795700780c */ /* 0x000fe40002784270 */
[C---:B------:R-:W-:Y:S02]  /*148d0*/  ISETP.LT.OR P5, PT, R152.reuse, 0x1, P5 ;  /* 0x000000019800780c */ /* 0x040fe40002fa1670 */
[----:B------:R-:W-:Y:S02]  /*148e0*/  ISETP.LT.OR P4, PT, R152, 0x7a, P4 ;  /* 0x0000007a9800780c */ /* 0x000fe40002781670 */
[----:B------:R-:W-:-:S02]  /*148f0*/  FSEL R21, R21, -INF , !P5 ;  /* 0xff80000015157808 */ /* 0x000fc40006800000 */
[----:B------:R-:W-:Y:S02]  /*14900*/  FSETP.NEU.FTZ.AND P5, PT, R6, -INF , PT ;  /* 0xff8000000600780b */ /* 0x000fe40003fbd000 */
[----:B------:R-:W-:Y:S02]  /*14910*/  FSEL R81, R81, -INF , !P4 ;  /* 0xff80000051517808 */ /* 0x000fe40006000000 */
[----:B------:R-:W-:-:S05]  /*14920*/  FSEL R7, R7, RZ, P5 ;  /* 0x000000ff07077208 */ /* 0x000fca0002800000 */
        /* <DEDUP_REMOVED lines=47> */
[----:B------:R0:W-:Y:S01]  /*14c20*/  MUFU.EX2 R32, R44 ;  /* 0x0000002c00207308 */ /* 0x0001e20000000800 */
[--C-:B------:R-:W-:Y:S01]  /*14c30*/  FFMA.FTZ R33, R48, UR46, -R7.reuse ;  /* 0x0000002e30217c23 */ /* 0x100fe20008010807 */
[----:B------:R-:W-:Y:S01]  /*14c40*/  FFMA.FTZ R48, R78, UR46, -R7 ;  /* 0x0000002e4e307c23 */ /* 0x000fe20008010807 */
[----:B------:R-:W-:-:S04]  /*14c50*/  FMNMX.FTZ R40, R53, R40, !PT ;  /* 0x0000002835287209 */ /* 0x000fc80007810000 */
        /* <DEDUP_REMOVED lines=22> */
[----:B0-----:R-:W-:Y:S01]  /*14dc0*/  FMNMX.FTZ R44, R81, R40, !PT ;  /* 0x00000028512c7209 */ /* 0x001fe20007810000 */
[----:B------:R-:W-:-:S04]  /*14dd0*/  FFMA.FTZ R40, R62, UR46, -R7 ;  /* 0x0000002e3e287c23 */ /* 0x000fc80008010807 */
[----:B------:R-:W0:Y:S01]  /*14de0*/  SHFL.BFLY PT, R47, R44, 0x2, 0x1f ;  /* 0x0c401f002c2f7f89 */ /* 0x000e2200000e0000 */
        /* <DEDUP_REMOVED lines=10> */
[----:B0-----:R-:W-:-:S02]  /*14e90*/  FMNMX.FTZ R7, R50, R51, !PT ;  /* 0x0000003332077209 */ /* 0x001fc40007810000 */
[----:B------:R-:W-:Y:S02]  /*14ea0*/  FSEL R51, R6, RZ, P5 ;  /* 0x000000ff06337208 */ /* 0x000fe40002800000 */
[C---:B------:R-:W-:Y:S01]  /*14eb0*/  FSETP.NEU.FTZ.AND P4, PT, R7.reuse, -INF , PT ;  /* 0xff8000000700780b */ /* 0x040fe20003f9d000 */
[----:B------:R-:W-:Y:S02]  /*14ec0*/  FMUL.FTZ R54, R7, UR46 ;  /* 0x0000002e07367c20 */ /* 0x000fe40008410000 */
[----:B------:R-:W-:Y:S01]  /*14ed0*/  MUFU.EX2 R39, R58 ;  /* 0x0000003a00277308 */ /* 0x000fe20000000800 */
[----:B------:R-:W-:-:S04]  /*14ee0*/  FADD.FTZ R51, -R51, R10 ;  /* 0x0000000a33337221 */ /* 0x000fc80000010100 */
[----:B------:R-:W-:Y:S01]  /*14ef0*/  FMUL.FTZ R10, R51, UR46 ;  /* 0x0000002e330a7c20 */ /* 0x000fe20008410000 */
[----:B------:R-:W-:Y:S02]  /*14f00*/  FSEL R51, R54, RZ, P4 ;  /* 0x000000ff36337208 */ /* 0x000fe40002000000 */
[----:B------:R-:W-:Y:S03]  /*14f10*/  MUFU.EX2 R160, R160 ;  /* 0x000000a000a07308 */ /* 0x000fe60000000800 */
        /* <DEDUP_REMOVED lines=8> */
[----:B------:R-:W-:Y:S01]  /*14fa0*/  FFMA.FTZ R177, R29, UR46, -R51 ;  /* 0x0000002e1db17c23 */ /* 0x000fe20008010833 */
[----:B------:R-:W-:-:S02]  /*14fb0*/  @!P1 IMAD R28, R22, 0x8, R2 ;  /* 0x00000008161c9824 */ /* 0x000fc400078e0202 */
[--C-:B------:R-:W-:Y:S01]  /*14fc0*/  FFMA.FTZ R22, R36, UR46, -R51.reuse ;  /* 0x0000002e24167c23 */ /* 0x100fe20008010833 */
[--C-:B------:R-:W-:Y:S01]  /*14fd0*/  FFMA.FTZ R175, R41, UR46, -R51.reuse ;  /* 0x0000002e29af7c23 */ /* 0x100fe20008010833 */
[--C-:B------:R-:W-:Y:S01]  /*14fe0*/  FFMA.FTZ R42, R42, UR46, -R51.reuse ;  /* 0x0000002e2a2a7c23 */ /* 0x100fe20008010833 */
[----:B------:R-:W-:Y:S01]  /*14ff0*/  MUFU.EX2 R181, R181 ;  /* 0x000000b500b57308 */ /* 0x000fe20000000800 */
[----:B------:R-:W-:Y:S02]  /*15000*/  @!P1 VIADD R28, R28, 0x28860 ;  /* 0x000288601c1c9836 */ /* 0x000fe40000000000 */
[--C-:B------:R-:W-:Y:S01]  /*15010*/  FFMA.FTZ R169, R45, UR46, -R51.reuse ;  /* 0x0000002e2da97c23 */ /* 0x100fe20008010833 */
[--C-:B------:R-:W-:Y:S01]  /*15020*/  FFMA.FTZ R29, R46, UR46, -R51.reuse ;  /* 0x0000002e2e1d7c23 */ /* 0x100fe20008010833 */
[--C-:B------:R-:W-:Y:S01]  /*15030*/  FFMA.FTZ R171, R49, UR46, -R51.reuse ;  /* 0x0000002e31ab7c23 */ /* 0x100fe20008010833 */
[--C-:B------:R-:W-:Y:S01]  /*15040*/  FFMA.FTZ R165, R52, UR46, -R51.reuse ;  /* 0x0000002e34a57c23 */ /* 0x100fe20008010833 */
[----:B------:R-:W-:Y:S01]  /*15050*/  @!P1 PRMT R28, RZ, 0x654, R28 ;  /* 0x00000654ff1c9816 */ /* 0x000fe2000000001c */
[--C-:B------:R-:W-:Y:S01]  /*15060*/  FFMA.FTZ R53, R53, UR46, -R51.reuse ;  /* 0x0000002e35357c23 */ /* 0x100fe20008010833 */
[----:B------:R-:W-:Y:S01]  /*15070*/  MUFU.EX2 R21, R21 ;  /* 0x0000001500157308 */ /* 0x000fe20000000800 */
[----:B0-----:R-:W-:Y:S01]  /*15080*/  FFMA.FTZ R30, R10, R4, R180 ;  /* 0x000000040a1e7223 */ /* 0x001fe200000100b4 */
[C---:B------:R-:W-:Y:S01]  /*15090*/  F2FP.F16.F32.PACK_AB R180, R15.reuse, R180 ;  /* 0x000000b40fb4723e */ /* 0x040fe200000000ff */
[--C-:B------:R-:W-:Y:S01]  /*150a0*/  FFMA.FTZ R4, R8, UR46, -R51.reuse ;  /* 0x0000002e08047c23 */ /* 0x100fe20008010833 */
[----:B------:R0:W-:Y:S01]  /*150b0*/  @!P1 SYNCS.ARRIVE.TRANS64.RED.A1T0 RZ, [R28+URZ], RZ ;  /* 0x000000ff1cff99a7 */ /* 0x0001e2000810043f */
[----:B------:R-:W-:Y:S01]  /*150c0*/  FADD.FTZ R37, R15, R30 ;  /* 0x0000001e0f257221 */ /* 0x000fe20000010000 */
[--C-:B------:R-:W-:Y:S01]  /*150d0*/  FFMA.FTZ R55, R55, UR46, -R51.reuse ;  /* 0x0000002e37377c23 */ /* 0x100fe20008010833 */
[----:B------:R-:W-:Y:S01]  /*150e0*/  FFMA.FTZ R56, R56, UR46, -R51 ;  /* 0x0000002e38387c23 */ /* 0x000fe20008010833 */
[----:B------:R-:W-:Y:S01]  /*150f0*/  MUFU.EX2 R183, R183 ;  /* 0x000000b700b77308 */ /* 0x000fe20000000800 */
[----:B------:R-:W-:Y:S01]  /*15100*/  FADD.FTZ R37, R182, R37 ;  /* 0x00000025b6257221 */ /* 0x000fe20000010000 */
[----:B------:R-:W-:Y:S01]  /*15110*/  F2FP.F16.F32.PACK_AB R182, R20, R182 ;  /* 0x000000b614b6723e */ /* 0x000fe200000000ff */
[--C-:B------:R-:W-:Y:S01]  /*15120*/  FFMA.FTZ R59, R59, UR46, -R51.reuse ;  /* 0x0000002e3b3b7c23 */ /* 0x100fe20008010833 */
[----:B0-----:R-:W-:Y:S01]  /*15130*/  FFMA.FTZ R28, R38, UR46, -R51 ;  /* 0x0000002e261c7c23 */ /* 0x001fe20008010833 */
[----:B------:R-:W-:Y:S01]  /*15140*/  FADD.FTZ R37, R20, R37 ;  /* 0x0000002514257221 */ /* 0x000fe20000010000 */
[--C-:B------:R-:W-:Y:S01]  /*15150*/  FFMA.FTZ R60, R60, UR46, -R51.reuse ;  /* 0x0000002e3c3c7c23 */ /* 0x100fe20008010833 */
[----:B------:R-:W-:Y:S01]  /*15160*/  FFMA.FTZ R63, R63, UR46, -R51 ;  /* 0x0000002e3f3f7c23 */ /* 0x000fe20008010833 */
[----:B------:R-:W-:Y:S01]  /*15170*/  MUFU.EX2 R40, R40 ;  /* 0x0000002800287308 */ /* 0x000fe20000000800 */
[----:B------:R-:W-:Y:S01]  /*15180*/  FADD.FTZ R30, R176, R37 ;  /* 0x00000025b01e7221 */ /* 0x000fe20000010000 */
[----:B------:R-:W-:Y:S01]  /*15190*/  F2FP.F16.F32.PACK_AB R176, R25, R176 ;  /* 0x000000b019b0723e */ /* 0x000fe200000000ff */
[--C-:B------:R-:W-:Y:S01]  /*151a0*/  FFMA.FTZ R64, R64, UR46, -R51.reuse ;  /* 0x0000002e40407c23 */ /* 0x100fe20008010833 */
[--C-:B------:R-:W-:Y:S01]  /*151b0*/  FFMA.FTZ R67, R67, UR46, -R51.reuse ;  /* 0x0000002e43437c23 */ /* 0x100fe20008010833 */
[----:B------:R-:W-:Y:S01]  /*151c0*/  FADD.FTZ R37, R25, R30 ;  /* 0x0000001e19257221 */ /* 0x000fe20000010000 */
[--C-:B------:R-:W-:Y:S01]  /*151d0*/  FFMA.FTZ R70, R70, UR46, -R51.reuse ;  /* 0x0000002e46467c23 */ /* 0x100fe20008010833 */
[----:B------:R-:W-:Y:S01]  /*151e0*/  FFMA.FTZ R71, R71, UR46, -R51 ;  /* 0x0000002e47477c23 */ /* 0x000fe20008010833 */
[----:B------:R-:W-:Y:S01]  /*151f0*/  MUFU.EX2 R24, R24 ;  /* 0x0000001800187308 */ /* 0x000fe20000000800 */
[----:B------:R-:W-:Y:S01]  /*15200*/  FADD.FTZ R37, R178, R37 ;  /* 0x00000025b2257221 */ /* 0x000fe20000010000 */
        /* <DEDUP_REMOVED lines=8> */
[-C--:B------:R-:W-:Y:S01]  /*15290*/  FMUL.FTZ R88, R88, R10.reuse ;  /* 0x0000000a58587220 */ /* 0x080fe20000410000 */
[-C--:B------:R-:W-:Y:S01]  /*152a0*/  FMUL.FTZ R89, R89, R10.reuse ;  /* 0x0000000a59597220 */ /* 0x080fe20000410000 */
[-C--:B------:R-:W-:Y:S01]  /*152b0*/  FMUL.FTZ R92, R92, R10.reuse ;  /* 0x0000000a5c5c7220 */ /* 0x080fe20000410000 */
[----:B------:R-:W-:Y:S01]  /*152c0*/  FADD.FTZ R15, R31, R30 ;  /* 0x0000001e1f0f7221 */ /* 0x000fe20000010000 */
[----:B------:R-:W-:Y:S01]  /*152d0*/  FSEL R30, R7, RZ, P4 ;  /* 0x000000ff071e7208 */ /* 0x000fe20002000000 */
[----:B------:R-:W-:Y:S01]  /*152e0*/  FMUL.FTZ R93, R93, R10 ;  /* 0x0000000a5d5d7220 */ /* 0x000fe20000410000 */
[----:B------:R-:W-:Y:S01]  /*152f0*/  MUFU.EX2 R177, R177 ;  /* 0x000000b100b17308 */ /* 0x000fe20000000800 */
[----:B------:R-:W-:Y:S01]  /*15300*/  FADD.FTZ R15, R174, R15 ;  /* 0x0000000fae0f7221 */ /* 0x000fe20000010000 */
[----:B------:R-:W-:Y:S01]  /*15310*/  ISETP.GT.AND P4, PT, R3, R12, PT ;  /* 0x0000000c0300720c */ /* 0x000fe20003f84270 */
[----:B------:R-:W-:Y:S01]  /*15320*/  FADD.FTZ R30, -R30, R11 ;  /* 0x0000000b1e1e7221 */ /* 0x000fe20000010100 */
[-C--:B------:R-:W-:Y:S01]  /*15330*/  FMUL.FTZ R96, R96, R10.reuse ;  /* 0x0000000a60607220 */ /* 0x080fe20000410000 */
[----:B------:R-:W-:Y:S01]  /*15340*/  FADD.FTZ R37, R32, R15 ;  /* 0x0000000f20257221 */ /* 0x000fe20000010000 */
[-C--:B------:R-:W-:Y:S01]  /*15350*/  FMUL.FTZ R97, R97, R10.reuse ;  /* 0x0000000a61617220 */ /* 0x080fe20000410000 */
[----:B------:R-:W-:Y:S01]  /*15360*/  FMUL.FTZ R11, R30, UR46 ;  /* 0x0000002e1e0b7c20 */ /* 0x000fe20008410000 */
[----:B------:R0:W-:Y:S01]  /*15370*/  MUFU.EX2 R15, R4 ;  /* 0x00000004000f7308 */ /* 0x0001e20000000800 */
[----:B------:R-:W-:Y:S01]  /*15380*/  FADD.FTZ R34, R168, R37 ;  /* 0x00000025a8227221 */ /* 0x000fe20000010000 */
[-C--:B------:R-:W-:Y:S01]  /*15390*/  FMUL.FTZ R100, R100, R10.reuse ;  /* 0x0000000a64647220 */ /* 0x080fe20000410000 */
[-C--:B------:R-:W-:Y:S01]  /*153a0*/  FMUL.FTZ R101, R101, R10.reuse ;  /* 0x0000000a65657220 */ /* 0x080fe20000410000 */
[-C--:B------:R-:W-:Y:S01]  /*153b0*/  FMUL.FTZ R104, R104, R10.reuse ;  /* 0x0000000a68687220 */ /* 0x080fe20000410000 */
[----:B------:R-:W-:Y:S01]  /*153c0*/  FADD.FTZ R37, R33, R34 ;  /* 0x0000002221257221 */ /* 0x000fe20000010000 */
[-C--:B------:R-:W-:Y:S01]  /*153d0*/  FMUL.FTZ R105, R105, R10.reuse ;  /* 0x0000000a69697220 */ /* 0x080fe20000410000 */
[-C--:B------:R-:W-:Y:S01]  /*153e0*/  FMUL.FTZ R108, R108, R10.reuse ;  /* 0x0000000a6c6c7220 */ /* 0x080fe20000410000 */
[----:B------:R-:W1:Y:S01]  /*153f0*/  MUFU.EX2 R11, R11 ;  /* 0x0000000b000b7308 */ /* 0x000e620000000800 */
[----:B------:R-:W-:Y:S01]  /*15400*/  FADD.FTZ R30, R170, R37 ;  /* 0x00000025aa1e7221 */ /* 0x000fe20000010000 */
[-C--:B------:R-:W-:Y:S01]  /*15410*/  FMUL.FTZ R109, R109, R10.reuse ;  /* 0x0000000a6d6d7220 */ /* 0x080fe20000410000 */
[-C--:B------:R-:W-:Y:S01]  /*15420*/  FMUL.FTZ R112, R112, R10.reuse ;  /* 0x0000000a70707220 */ /* 0x080fe20000410000 */
[-C--:B------:R-:W-:Y:S01]  /*15430*/  FMUL.FTZ R113, R113, R10.reuse ;  /* 0x0000000a71717220 */ /* 0x080fe20000410000 */
[----:B------:R-:W-:Y:S01]  /*15440*/  FADD.FTZ R37, R35, R30 ;  /* 0x0000001e23257221 */ /* 0x000fe20000010000 */
[-C--:B------:R-:W-:Y:S01]  /*15450*/  FMUL.FTZ R116, R116, R10.reuse ;  /* 0x0000000a74747220 */ /* 0x080fe20000410000 */
[----:B------:R-:W-:Y:S01]  /*15460*/  FMUL.FTZ R117, R117, R10 ;  /* 0x0000000a75757220 */ /* 0x000fe20000410000 */
[----:B------:R-:W2:Y:S01]  /*15470*/  MUFU.EX2 R43, R43 ;  /* 0x0000002b002b7308 */ /* 0x000ea20000000800 */
[----:B------:R-:W-:Y:S01]  /*15480*/  FADD.FTZ R20, R164, R37 ;  /* 0x00000025a4147221 */ /* 0x000fe20000010000 */
[----:B------:R-:W-:Y:S01]  /*15490*/  F2FP.F16.F32.PACK_AB R164, R9, R164 ;  /* 0x000000a409a4723e */ /* 0x000fe200000000ff */
[-C--:B------:R-:W-:Y:S01]  /*154a0*/  FMUL.FTZ R120, R120, R10.reuse ;  /* 0x0000000a78787220 */ /* 0x080fe20000410000 */
[-C--:B------:R-:W-:Y:S01]  /*154b0*/  FMUL.FTZ R121, R121, R10.reuse ;  /* 0x0000000a79797220 */ /* 0x080fe20000410000 */
[----:B------:R-:W-:Y:S01]  /*154c0*/  FADD.FTZ R25, R9, R20 ;  /* 0x0000001409197221 */ /* 0x000fe20000010000 */
[-C--:B------:R-:W-:Y:S01]  /*154d0*/  FMUL.FTZ R124, R124, R10.reuse ;  /* 0x0000000a7c7c7220 */ /* 0x080fe20000410000 */
[----:B------:R-:W-:Y:S01]  /*154e0*/  FMUL.FTZ R125, R125, R10 ;  /* 0x0000000a7d7d7220 */ /* 0x000fe20000410000 */
[----:B------:R-:W3:Y:S01]  /*154f0*/  MUFU.EX2 R27, R27 ;  /* 0x0000001b001b7308 */ /* 0x000ee20000000800 */
[----:B0-----:R-:W-:Y:S01]  /*15500*/  FADD.FTZ R4, R166, R25 ;  /* 0x00000019a6047221 */ /* 0x001fe20000010000 */
[----:B-1----:R-:W-:Y:S01]  /*15510*/  FFMA.FTZ R0, R11, R0, R181 ;  /* 0x000000000b007223 */ /* 0x002fe200000100b5 */
[-C--:B------:R-:W-:Y:S01]  /*15520*/  FMUL.FTZ R128, R128, R10.reuse ;  /* 0x0000000a80807220 */ /* 0x080fe20000410000 */
[-C--:B------:R-:W-:Y:S01]  /*15530*/  FMUL.FTZ R129, R129, R10.reuse ;  /* 0x0000000a81817220 */ /* 0x080fe20000410000 */
[----:B------:R-:W-:Y:S01]  /*15540*/  FADD.FTZ R25, R39, R4 ;  /* 0x0000000427197221 */ /* 0x000fe20000010000 */
[----:B------:R-:W-:Y:S01]  /*15550*/  FADD.FTZ R0, R21, R0 ;  /* 0x0000000015007221 */ /* 0x000fe20000010000 */
[-C--:B------:R-:W-:Y:S01]  /*15560*/  FMUL.FTZ R132, R132, R10.reuse ;  /* 0x0000000a84847220 */ /* 0x080fe20000410000 */
[----:B------:R-:W0:Y:S01]  /*15570*/  MUFU.EX2 R156, R156 ;  /* 0x0000009c009c7308 */ /* 0x000e220000000800 */
[----:B------:R-:W-:Y:S01]  /*15580*/  FADD.FTZ R37, R160, R25 ;  /* 0x00000019a0257221 */ /* 0x000fe20000010000 */
        /* <DEDUP_REMOVED lines=11> */
[----:B--2---:R-:W-:Y:S01]  /*15640*/  FADD.FTZ R25, R43, R4 ;  /* 0x000000042b197221 */ /* 0x004fe20000010000 */
[----:B---3--:R-:W-:Y:S01]  /*15650*/  FADD.FTZ R0, R27, R0 ;  /* 0x000000001b007221 */ /* 0x008fe20000010000 */
[-C--:B------:R-:W-:Y:S01]  /*15660*/  FMUL.FTZ R144, R144, R10.reuse ;  /* 0x0000000a90907220 */ /* 0x080fe20000410000 */
[----:B------:R-:W2:Y:S01]  /*15670*/  MUFU.EX2 R22, R22 ;  /* 0x0000001600167308 */ /* 0x000ea20000000800 */
[----:B0-----:R-:W-:Y:S01]  /*15680*/  FADD.FTZ R37, R156, R25 ;  /* 0x000000199c257221 */ /* 0x001fe20000010000 */
[-C--:B------:R-:W-:Y:S01]  /*15690*/  FMUL.FTZ R145, R145, R10.reuse ;  /* 0x0000000a91917220 */ /* 0x080fe20000410000 */
[-C--:B------:R-:W-:Y:S01]  /*156a0*/  FMUL.FTZ R148, R148, R10.reuse ;  /* 0x0000000a94947220 */ /* 0x080fe20000410000 */
[----:B------:R-:W-:Y:S01]  /*156b0*/  FMUL.FTZ R149, R149, R10 ;  /* 0x0000000a95957220 */ /* 0x000fe20000410000 */
[-C--:B------:R-:W-:Y:S01]  /*156c0*/  FMUL.FTZ R90, R90, R11.reuse ;  /* 0x0000000b5a5a7220 */ /* 0x080fe20000410000 */
[-C--:B------:R-:W-:Y:S01]  /*156d0*/  FMUL.FTZ R91, R91, R11.reuse ;  /* 0x0000000b5b5b7220 */ /* 0x080fe20000410000 */
[-C--:B------:R-:W-:Y:S01]  /*156e0*/  FMUL.FTZ R94, R94, R11.reuse ;  /* 0x0000000b5e5e7220 */ /* 0x080fe20000410000 */
[----:B------:R-:W0:Y:S01]  /*156f0*/  MUFU.EX2 R173, R173 ;  /* 0x000000ad00ad7308 */ /* 0x000e220000000800 */
[----:B-1----:R-:W-:Y:S01]  /*15700*/  FADD.FTZ R25, R179, R0 ;  /* 0x00000000b3197221 */ /* 0x002fe20000010000 */
[-C--:B------:R-:W-:Y:S01]  /*15710*/  FMUL.FTZ R95, R95, R11.reuse ;  /* 0x0000000b5f5f7220 */ /* 0x080fe20000410000 */
[-C--:B------:R-:W-:Y:S01]  /*15720*/  FMUL.FTZ R98, R98, R11.reuse ;  /* 0x0000000b62627220 */ /* 0x080fe20000410000 */
[-C--:B------:R-:W-:Y:S01]  /*15730*/  FMUL.FTZ R99, R99, R11.reuse ;  /* 0x0000000b63637220 */ /* 0x080fe20000410000 */
[-C--:B------:R-:W-:Y:S01]  /*15740*/  FMUL.FTZ R102, R102, R11.reuse ;  /* 0x0000000b66667220 */ /* 0x080fe20000410000 */
[-C--:B------:R-:W-:Y:S01]  /*15750*/  FMUL.FTZ R103, R103, R11.reuse ;  /* 0x0000000b67677220 */ /* 0x080fe20000410000 */
[----:B------:R-:W-:Y:S01]  /*15760*/  FMUL.FTZ R106, R106, R11 ;  /* 0x0000000b6a6a7220 */ /* 0x000fe20000410000 */
[----:B------:R-:W1:Y:S01]  /*15770*/  MUFU.EX2 R28, R28 ;  /* 0x0000001c001c7308 */ /* 0x000e620000000800 */
        /* <DEDUP_REMOVED lines=30> */
[----:B------:R-:W-:Y:S01]  /*15960*/  FMUL.FTZ R151, R151, R11 ;  /* 0x0000000b97977220 */ /* 0x000fe20000410000 */
[----:B------:R-:W2:Y:S01]  /*15970*/  MUFU.EX2 R29, R29 ;  /* 0x0000001d001d7308 */ /* 0x000ea20000000800 */
[----:B0-----:R-:W-:Y:S01]  /*15980*/  FADD.FTZ R0, R8, R9 ;  /* 0x0000000908007221 */ /* 0x001fe20000010000 */
[----:B------:R-:W-:Y:S01]  /*15990*/  F2FP.F16.F32.PACK_AB R178, R26, R178 ;  /* 0x000000b21ab2723e */ /* 0x000fe200000000ff */
[----:B------:R-:W-:Y:S01]  /*159a0*/  VIADD R3, R3, 0xffffffff ;  /* 0xffffffff03037836 */ /* 0x000fe20000000000 */
[----:B------:R-:W-:Y:S01]  /*159b0*/  F2FP.F16.F32.PACK_AB R172, R31, R172 ;  /* 0x000000ac1fac723e */ /* 0x000fe200000000ff */
[----:B------:R-:W-:Y:S01]  /*159c0*/  IMAD.MOV.U32 R22, RZ, RZ, R13 ;  /* 0x000000ffff167224 */ /* 0x000fe200078e000d */
[----:B------:R-:W-:Y:S01]  /*159d0*/  F2FP.F16.F32.PACK_AB R174, R32, R174 ;  /* 0x000000ae20ae723e */ /* 0x000fe200000000ff */
[----:B------:R-:W-:Y:S01]  /*159e0*/  IMAD.MOV.U32 R10, RZ, RZ, R6 ;  /* 0x000000ffff0a7224 */ /* 0x000fe200078e0006 */
[----:B------:R-:W0:Y:S01]  /*159f0*/  MUFU.EX2 R171, R171 ;  /* 0x000000ab00ab7308 */ /* 0x000e220000000800 */
[----:B-1----:R-:W-:Y:S01]  /*15a00*/  FADD.FTZ R0, R169, R0 ;  /* 0x00000000a9007221 */ /* 0x002fe20000010000 */
[----:B------:R-:W-:-:S02]  /*15a10*/  F2FP.F16.F32.PACK_AB R168, R33, R168 ;  /* 0x000000a821a8723e */ /* 0x000fc400000000ff */
[----:B------:R-:W-:Y:S02]  /*15a20*/  F2FP.F16.F32.PACK_AB R170, R35, R170 ;  /* 0x000000aa23aa723e */ /* 0x000fe400000000ff */
[----:B------:R-:W-:Y:S02]  /*15a30*/  F2FP.F16.F32.PACK_AB R166, R39, R166 ;  /* 0x000000a627a6723e */ /* 0x000fe400000000ff */
[----:B------:R-:W1:Y:S01]  /*15a40*/  MUFU.EX2 R165, R165 ;  /* 0x000000a500a57308 */ /* 0x000e620000000800 */
[----:B--2---:R-:W-:Y:S01]  /*15a50*/  FADD.FTZ R0, R29, R0 ;  /* 0x000000001d007221 */ /* 0x004fe20000010000 */
[----:B------:R-:W-:Y:S02]  /*15a60*/  F2FP.F16.F32.PACK_AB R160, R40, R160 ;  /* 0x000000a028a0723e */ /* 0x000fe400000000ff */
[----:B------:R-:W-:Y:S02]  /*15a70*/  F2FP.F16.F32.PACK_AB R162, R43, R162 ;  /* 0x000000a22ba2723e */ /* 0x000fe400000000ff */
[----:B------:R-:W-:-:S02]  /*15a80*/  F2FP.F16.F32.PACK_AB R181, R21, R181 ;  /* 0x000000b515b5723e */ /* 0x000fc400000000ff */
[----:B------:R-:W2:Y:S01]  /*15a90*/  MUFU.EX2 R53, R53 ;  /* 0x0000003500357308 */ /* 0x000ea20000000800 */
[----:B0-----:R-:W-:Y:S01]  /*15aa0*/  FADD.FTZ R0, R171, R0 ;  /* 0x00000000ab007221 */ /* 0x001fe20000010000 */
[----:B------:R-:W-:Y:S02]  /*15ab0*/  F2FP.F16.F32.PACK_AB R183, R24, R183 ;  /* 0x000000b718b7723e */ /* 0x000fe400000000ff */
[----:B------:R-:W-:Y:S01]  /*15ac0*/  F2FP.F16.F32.PACK_AB R177, R27, R177 ;  /* 0x000000b11bb1723e */ /* 0x000fe200000000ff */
[----:B------:R-:W-:Y:S01]  /*15ad0*/  FADD.FTZ R0, R15, R0 ;  /* 0x000000000f007221 */ /* 0x000fe20000010000 */
[----:B------:R-:W-:Y:S02]  /*15ae0*/  F2FP.F16.F32.PACK_AB R173, R28, R173 ;  /* 0x000000ad1cad723e */ /* 0x000fe400000000ff */
[----:B------:R-:W0:Y:S01]  /*15af0*/  MUFU.EX2 R55, R55 ;  /* 0x0000003700377308 */ /* 0x000e220000000800 */
[----:B-1----:R-:W-:Y:S01]  /*15b00*/  FADD.FTZ R0, R165, R0 ;  /* 0x00000000a5007221 */ /* 0x002fe20000010000 */
[----:B------:R-:W-:-:S02]  /*15b10*/  F2FP.F16.F32.PACK_AB R175, R8, R175 ;  /* 0x000000af08af723e */ /* 0x000fc400000000ff */
[----:B------:R-:W-:Y:S02]  /*15b20*/  F2FP.F16.F32.PACK_AB R169, R29, R169 ;  /* 0x000000a91da9723e */ /* 0x000fe400000000ff */
[----:B------:R-:W-:Y:S02]  /*15b30*/  F2FP.F16.F32.PACK_AB R171, R15, R171 ;  /* 0x000000ab0fab723e */ /* 0x000fe400000000ff */
[----:B------:R-:W1:Y:S01]  /*15b40*/  MUFU.EX2 R56, R56 ;  /* 0x0000003800387308 */ /* 0x000e620000000800 */
[C---:B--2---:R-:W-:Y:S01]  /*15b50*/  FADD.FTZ R0, R53.reuse, R0 ;  /* 0x0000000035007221 */ /* 0x044fe20000010000 */
[----:B------:R-:W-:Y:S02]  /*15b60*/  F2FP.F16.F32.PACK_AB R165, R53, R165 ;  /* 0x000000a535a5723e */ /* 0x000fe400000000ff */
[----:B------:R-:W-:-:S04]  /*15b70*/  MOV R11, R7 ;  /* 0x00000007000b7202 */ /* 0x000fc80000000f00 */
        /* <DEDUP_REMOVED lines=46> */
[----:B0-----:R-:W-:Y:S01]  /*15e60*/  FADD.FTZ R0, R155, R0 ;  /* 0x000000009b007221 */ /* 0x001fe20000010000 */
[C---:B-1----:R-:W-:Y:S01]  /*15e70*/  FADD.FTZ R4, R50.reuse, R25 ;  /* 0x0000001932047221 */ /* 0x042fe20000010000 */
[----:B------:R-:W-:Y:S02]  /*15e80*/  F2FP.F16.F32.PACK_AB R154, R50, R154 ;  /* 0x0000009a329a723e */ /* 0x000fe400000000ff */
[C---:B--2---:R-:W-:Y:S01]  /*15e90*/  FADD.FTZ R0, R51.reuse, R0 ;  /* 0x0000000033007221 */ /* 0x044fe20000010000 */
[----:B------:R-:W-:Y:S01]  /*15ea0*/  F2FP.F16.F32.PACK_AB R155, R51, R155 ;  /* 0x0000009b339b723e */ /* 0x000fe200000000ff */
[----:B------:R-:W-:Y:S06]  /*15eb0*/  @P4 BRA `(.L_x_7941) ;  /* 0xffffffc400884947 */ /* 0x000fec000383ffff */
[----:B------:R-:W-:Y:S02]  /*15ec0*/  IMAD.MOV.U32 R11, RZ, RZ, R7 ;  /* 0x000000ffff0b7224 */ /* 0x000fe400078e0007 */
[----:B------:R-:W-:Y:S02]  /*15ed0*/  IMAD.MOV.U32 R10, RZ, RZ, R6 ;  /* 0x000000ffff0a7224 */ /* 0x000fe400078e0006 */
[----:B------:R-:W-:Y:S02]  /*15ee0*/  IMAD.MOV.U32 R22, RZ, RZ, R13 ;  /* 0x000000ffff167224 */ /* 0x000fe400078e000d */
[----:B------:R-:W-:-:S07]  /*15ef0*/  IMAD.MOV.U32 R186, RZ, RZ, R14 ;  /* 0x000000ffffba7224 */ /* 0x000fce00078e000e */
.L_x_7923:
[----:B------:R-:W0:Y:S01]  /*15f00*/  LDC R6, c[0x0][0x448] ;  /* 0x00011200ff067b82 */ /* 0x000e220000000800 */
[----:B------:R-:W-:Y:S01]  /*15f10*/  IADD3 R9, R189, 0x1, -R187 ;  /* 0x00000001bd097810 */ /* 0x000fe20007ffe8bb */
[----:B------:R-:W-:-:S06]  /*15f20*/  ULDC UR6, c[0x0][0x9dc] ;  /* 0x0002770000067ab9 */ /* 0x000fcc0000000800 */
[----:B------:R-:W1:Y:S01]  /*15f30*/  LDC R12, c[0x0][0x9e4] ;  /* 0x00027900ff0c7b82 */ /* 0x000e620000000800 */
[----:B0-----:R-:W-:Y:S01]  /*15f40*/  ISETP.NE.AND P4, PT, R6, 0x1, PT ;  /* 0x000000010600780c */ /* 0x001fe20003f85270 */
[----:B------:R-:W-:Y:S01]  /*15f50*/  VIADD R6, R192, 0x7f ;  /* 0x0000007fc0067836 */ /* 0x000fe20000000000 */
[----:B-1----:R-:W-:-:S11]  /*15f60*/  ISETP.GE.AND P5, PT, R12, 0x1, PT ;  /* 0x000000010c00780c */ /* 0x002fd60003fa6270 */
[----:B------:R-:W0:Y:S08]  /*15f70*/  @P4 LDC R7, c[0x0][0x44c] ;  /* 0x00011300ff074b82 */ /* 0x000e300000000800 */
[----:B------:R-:W1:Y:S01]  /*15f80*/  @P4 LDC R8, c[0x0][0x450] ;  /* 0x00011400ff084b82 */ /* 0x000e620000000800 */
[----:B0-----:R-:W-:-:S05]  /*15f90*/  @P4 IMAD.HI.U32 R7, R6, R7, RZ ;  /* 0x0000000706074227 */ /* 0x001fca00078e00ff */
[----:B-1----:R-:W-:-:S05]  /*15fa0*/  @P4 SHF.R.U32.HI R6, RZ, R8, R7 ;  /* 0x00000008ff064219 */ /* 0x002fca0000011607 */
        /* <DEDUP_REMOVED lines=14> */
.L_x_7944:
[----:B------:R-:W-:-:S13]  /*16090*/  ISETP.NE.AND P2, PT, R12, 0x1, PT ;  /* 0x000000010c00780c */ /* 0x000fda0003f45270 */
[----:B------:R-:W0:Y:S02]  /*160a0*/  @P2 LDC.64 R6, c[0x0][0x9e8] ;  /* 0x00027a00ff062b82 */ /* 0x000e240000000a00 */
[----:B0-----:R-:W-:-:S05]  /*160b0*/  @P2 IMAD.HI.U32 R6, R9, R6, RZ ;  /* 0x0000000609062227 */ /* 0x001fca00078e00ff */
[----:B------:R-:W-:-:S07]  /*160c0*/  @P2 SHF.R.U32.HI R9, RZ, R7, R6 ;  /* 0x00000007ff092219 */ /* 0x000fce0000011606 */
.L_x_7945:
[----:B------:R-:W-:Y:S05]  /*160d0*/  BSYNC B0 ;  /* 0x0000000000007941 */ /* 0x000fea0003800000 */
.L_x_7943:
[----:B------:R-:W-:-:S05]  /*160e0*/  IMAD R9, R9, R12, RZ ;  /* 0x0000000c09097224 */ /* 0x000fca00078e02ff */
[----:B------:R-:W-:-:S07]  /*160f0*/  VIMNMX R8, R8, R9, !PT ;  /* 0x0000000908087248 */ /* 0x000fce0007fe0100 */
.L_x_7942:
[----:B------:R-:W-:-:S04]  /*16100*/  IADD3 R8, R8, 0x7f, RZ ;  /* 0x0000007f08087810 */ /* 0x000fc80007ffe0ff */
[----:B------:R-:W-:-:S04]  /*16110*/  SHF.R.S32.HI R7, RZ, 0x1f, R8 ;  /* 0x0000001fff077819 */ /* 0x000fc80000011408 */
[----:B------:R-:W-:-:S04]  /*16120*/  LEA.HI R7, R7, R8, RZ, 0x7 ;  /* 0x0000000807077211 */ /* 0x000fc800078f38ff */
[----:B------:R-:W-:-:S04]  /*16130*/  SHF.R.S32.HI R7, RZ, 0x7, R7 ;  /* 0x00000007ff077819 */ /* 0x000fc80000011407 */
[----:B------:R-:W-:-:S04]  /*16140*/  VIMNMX R14, R194, R7, !PT ;  /* 0x00000007c20e7248 */ /* 0x000fc80007fe0100 */
[----:B------:R-:W-:-:S13]  /*16150*/  ISETP.GE.AND P2, PT, R3, R14, PT ;  /* 0x0000000e0300720c */ /* 0x000fda0003f46270 */
[----:B------:R-:W-:Y:S05]  /*16160*/  @!P2 BRA `(.L_x_7946) ;  /* 0x000000280074a947 */ /* 0x000fea0003800000 */
[----:B------:R-:W-:Y:S02]  /*16170*/  IMAD.MOV.U32 R13, RZ, RZ, R11 ;  /* 0x000000ffff0d7224 */ /* 0x000fe400078e000b */
[----:B------:R-:W-:Y:S02]  /*16180*/  IMAD.MOV.U32 R12, RZ, RZ, R10 ;  /* 0x000000ffff0c7224 */ /* 0x000fe400078e000a */
[----:B------:R-:W-:Y:S02]  /*16190*/  IMAD.MOV.U32 R6, RZ, RZ, R186 ;  /* 0x000000ffff067224 */ /* 0x000fe400078e00ba */
[----:B------:R-:W-:-:S07]  /*161a0*/  IMAD.MOV.U32 R15, RZ, RZ, R22 ;  /* 0x000000ffff0f7224 */ /* 0x000fce00078e0016 */
.L_x_7956:
[----:B------:R-:W-:Y:S01]  /*161b0*/  VIADD R22, R15, 0x1 ;  /* 0x000000010f167836 */ /* 0x000fe20000000000 */
        /* <DEDUP_REMOVED lines=9> */
.L_x_7948:
[----:B------:R-:W-:Y:S01]  /*16250*/  IMAD R7, R22, 0x8, R2 ;  /* 0x0000000816077824 */ /* 0x000fe200078e0202 */
[----:B------:R-:W-:-:S04]  /*16260*/  SHF.L.U32 R8, R186, 0x1f, RZ ;  /* 0x0000001fba087819 */ /* 0x000fc800000006ff */
[----:B------:R0:W1:Y:S01]  /*16270*/  SYNCS.PHASECHK.TRANS64.TRYWAIT P3, [R7+URZ+0x28830], R8 ;  /* 0x02883008070075a7 */ /* 0x000062000806017f */
[----:B------:R-:W-:Y:S05]  /*16280*/  @!P0 BRA `(.L_x_7949) ;  /* 0x0000000000048947 */ /* 0x000fea0003800000 */
[----:B------:R-:W-:Y:S01]  /*16290*/  BPT.TRAP 0x1 ;  /* 0x000000040000795c */ /* 0x000fe20000300000 */
.L_x_7949:
[----:B------:R-:W-:Y:S04]  /*162a0*/  BSSY B0, `(.L_x_7947) ;  /* 0x0000004000007945 */ /* 0x000fe80003800000 */
[----:B-1----:R-:W-:Y:S05]  /*162b0*/  @P3 BRA `(.L_x_7950) ;  /* 0x0000000000083947 */ /* 0x002fea0003800000 */
[----:B------:R-:W1:Y:S02]  /*162c0*/  SYNCS.PHASECHK.TRANS64.TRYWAIT P3, [R7+URZ+0x28830], R8 ;  /* 0x02883008070075a7 */ /* 0x000e64000806017f */
[----:B-1----:R-:W-:Y:S05]  /*162d0*/  @!P3 BRA `(.L_x_7951) ;  /* 0x0000013c0090b947 */ /* 0x002fea0003800000 */
.L_x_7950:
[----:B------:R-:W-:Y:S05]  /*162e0*/  BSYNC B0 ;  /* 0x0000000000007941 */ /* 0x000fea0003800000 */
.L_x_7947:
[----:B01----:R-:W0:Y:S01]  /*162f0*/  S2R R7, SR_TID.X ;  /* 0x0000000000077919 */ /* 0x003e220000002100 */
[----:B------:R-:W-:Y:S05]  /*16300*/  WARPSYNC.ALL ;  /* 0x0000000000007948 */ /* 0x000fea0003800000 */
[----:B------:R-:W-:Y:S02]  /*16310*/  IMAD R8, R22, 0x800, R5 ;  /* 0x0000080016087824 */ /* 0x000fe400078e0205 */
[----:B------:R-:W-:Y:S02]  /*16320*/  IMAD.MOV.U32 R9, RZ, RZ, 0x40000040 ;  /* 0x40000040ff097424 */ /* 0x000fe400078e00ff */
[C---:B------:R-:W-:Y:S01]  /*16330*/  VIADD R24, R8.reuse, 0x4 ;  /* 0x0000000408187836 */ /* 0x040fe20000000000 */
[----:B------:R-:W-:Y:S01]  /*16340*/  R2UR UR14, R8 ;  /* 0x00000000080e72ca */ /* 0x000fe200000e0000 */
[----:B------:R-:W-:Y:S01]  /*16350*/  IMAD.MOV.U32 R25, RZ, RZ, 0x40000040 ;  /* 0x40000040ff197424 */ /* 0x000fe200078e00ff */
[----:B------:R-:W-:Y:S01]  /*16360*/  R2UR UR15, R9 ;  /* 0x00000000090f72ca */ /* 0x000fe200000e0000 */
[----:B------:R-:W-:Y:S01]  /*16370*/  IMAD.MOV.U32 R21, RZ, RZ, 0x40000040 ;  /* 0x40000040ff157424 */ /* 0x000fe200078e00ff */
[----:B------:R-:W-:Y:S01]  /*16380*/  R2UR UR6, R24 ;  /* 0x00000000180672ca */ /* 0x000fe200000e0000 */
[C---:B------:R-:W-:Y:S01]  /*16390*/  VIADD R10, R8.reuse, 0x6 ;  /* 0x00000006080a7836 */ /* 0x040fe20000000000 */
[----:B------:R-:W-:Y:S01]  /*163a0*/  IADD3 R24, R8, 0x404, RZ ;  /* 0x0000040408187810 */ /* 0x000fe20007ffe0ff */
[----:B------:R-:W-:Y:S01]  /*163b0*/  IMAD.MOV.U32 R11, RZ, RZ, 0x40000040 ;  /* 0x40000040ff0b7424 */ /* 0x000fe200078e00ff */
[----:B------:R-:W-:-:S02]  /*163c0*/  R2UR UR7, R25 ;  /* 0x00000000190772ca */ /* 0x000fc400000e0000 */
[----:B------:R-:W-:Y:S02]  /*163d0*/  R2UR UR30, R24 ;  /* 0x00000000181e72ca */ /* 0x000fe400000e0000 */
[----:B------:R-:W-:Y:S02]  /*163e0*/  R2UR UR31, R25 ;  /* 0x00000000191f72ca */ /* 0x000fe400000e0000 */
[----:B------:R-:W-:Y:S02]  /*163f0*/  IADD3 R20, R8, 0x2, RZ ;  /* 0x0000000208147810 */ /* 0x000fe40007ffe0ff */
[----:B------:R-:W-:Y:S02]  /*16400*/  R2UR UR11, R21 ;  /* 0x00000000150b72ca */ /* 0x000fe400000e0000 */
[----:B------:R-:W-:Y:S01]  /*16410*/  R2UR UR10, R20 ;  /* 0x00000000140a72ca */ /* 0x000fe200000e0000 */
[----:B------:R-:W-:Y:S01]  /*16420*/  VIADD R20, R8, 0x400 ;  /* 0x0000040008147836 */ /* 0x000fe20000000000 */
[----:B------:R-:W-:Y:S01]  /*16430*/  R2UR UR18, R10 ;  /* 0x000000000a1272ca */ /* 0x000fe200000e0000 */
[C---:B------:R-:W-:Y:S01]  /*16440*/  VIADD R10, R8.reuse, 0x402 ;  /* 0x00000402080a7836 */ /* 0x040fe20000000000 */
[----:B0-----:R-:W-:Y:S01]  /*16450*/  SHF.R.U32.HI R7, RZ, 0x7, R7 ;  /* 0x00000007ff077819 */ /* 0x001fe20000011607 */
[----:B------:R-:W-:Y:S01]  /*16460*/  VIADD R8, R8, 0x406 ;  /* 0x0000040608087836 */ /* 0x000fe20000000000 */
[----:B------:R-:W-:-:S02]  /*16470*/  R2UR UR19, R11 ;  /* 0x000000000b1372ca */ /* 0x000fc400000e0000 */
[----:B------:R-:W-:Y:S01]  /*16480*/  R2UR UR22, R20 ;  /* 0x00000000141672ca */ /* 0x000fe200000e0000 */
[----:B------:R-:W-:Y:S01]  /*16490*/  VIADD R7, R7, 0x8 ;  /* 0x0000000807077836 */ /* 0x000fe20000000000 */
[----:B------:R-:W-:Y:S02]  /*164a0*/  R2UR UR23, R21 ;  /* 0x00000000151772ca */ /* 0x000fe400000e0000 */
[----:B------:R-:W-:Y:S02]  /*164b0*/  R2UR UR26, R10 ;  /* 0x000000000a1a72ca */ /* 0x000fe400000e0000 */
[----:B------:R0:W-:Y:S01]  /*164c0*/  BAR.SYNC.DEFER_BLOCKING R7, 0x100 ;  /* 0x000400070000751d */ /* 0x0001e20000010000 */
[----:B------:R-:W-:Y:S02]  /*164d0*/  R2UR UR27, R11 ;  /* 0x000000000b1b72ca */ /* 0x000fe400000e0000 */
        /* <DEDUP_REMOVED lines=29> */
.L_x_7953:
[----:B------:R-:W-:Y:S01]  /*166b0*/  SHF.L.U32 R6, R6, 0x1f, RZ ;  /* 0x0000001f06067819 */ /* 0x000fe200000006ff */
[----:B------:R-:W-:-:S04]  /*166c0*/  IMAD R7, R15, 0x8, R2 ;  /* 0x000000080f077824 */ /* 0x000fc800078e0202 */
[----:B------:R0:W1:Y:S01]  /*166d0*/  SYNCS.PHASECHK.TRANS64.TRYWAIT P2, [R7+URZ+0x28850], R6 ;  /* 0x02885006070075a7 */ /* 0x000062000804017f */
[----:B------:R-:W-:Y:S05]  /*166e0*/  @!P0 BRA `(.L_x_7954) ;  /* 0x0000000000048947 */ /* 0x000fea0003800000 */
[----:B------:R-:W-:Y:S01]  /*166f0*/  BPT.TRAP 0x1 ;  /* 0x000000040000795c */ /* 0x000fe20000300000 */
.L_x_7954:
[----:B-1----:R-:W-:Y:S05]  /*16700*/  @P2 BRA `(.L_x_7952) ;  /* 0x0000000000082947 */ /* 0x002fea0003800000 */
[----:B------:R-:W1:Y:S02]  /*16710*/  SYNCS.PHASECHK.TRANS64.TRYWAIT P2, [R7+URZ+0x28850], R6 ;  /* 0x02885006070075a7 */ /* 0x000e64000804017f */
[----:B-1----:R-:W-:Y:S05]  /*16720*/  @!P2 BRA `(.L_x_7955) ;  /* 0x000001380090a947 */ /* 0x002fea0003800000 */
.L_x_7952:
[----:B01----:R-:W-:Y:S01]  /*16730*/  VIADD R6, R2, 0x400 ;  /* 0x0000040002067836 */ /* 0x003fe20000000000 */
[----:B------:R-:W-:Y:S05]  /*16740*/  WARPSYNC.ALL ;  /* 0x0000000000007948 */ /* 0x000fea0003800000 */
[----:B------:R-:W-:-:S04]  /*16750*/  SHF.R.U32.HI R6, RZ, 0x4, R6 ;  /* 0x00000004ff067819 */ /* 0x000fc80000011606 */
[----:B------:R-:W-:-:S04]  /*16760*/  LOP3.LUT R6, R6, 0x3fff, RZ, 0xc0, !PT ;  /* 0x00003fff06067812 */ /* 0x000fc800078ec0ff */
[----:B------:R-:W-:-:S05]  /*16770*/  LOP3.LUT R6, R6, 0x4000000, RZ, 0xfc, !PT ;  /* 0x0400000006067812 */ /* 0x000fca00078efcff */
[----:B------:R-:W-:Y:S01]  /*16780*/  IMAD R6, R15, 0x800, R6 ;  /* 0x000008000f067824 */ /* 0x000fe200078e0206 */
[----:B------:R-:W-:Y:S01]  /*16790*/  WARPGROUP.ARRIVE ;  /* 0x00000000000079c5 */ /* 0x000fe20000000000 */
[----:B------:R-:W-:Y:S02]  /*167a0*/  IMAD.MOV.U32 R7, RZ, RZ, 0x40000040 ;  /* 0x40000040ff077424 */ /* 0x000fe400078e00ff */
[----:B------:R-:W-:Y:S01]  /*167b0*/  FMUL.FTZ R11, R28, UR54 ;  /* 0x000000361c0b7c20 */ /* 0x000fe20008410000 */
[C---:B------:R-:W-:Y:S01]  /*167c0*/  VIADD R8, R6.reuse, 0x80 ;  /* 0x0000008006087836 */ /* 0x040fe20000000000 */
[----:B------:R-:W-:Y:S01]  /*167d0*/  R2UR UR6, R6 ;  /* 0x00000000060672ca */ /* 0x000fe200000e0000 */
[----:B------:R-:W-:Y:S01]  /*167e0*/  IMAD.MOV.U32 R9, RZ, RZ, 0x40000040 ;  /* 0x40000040ff097424 */ /* 0x000fe200078e00ff */
[----:B------:R-:W-:Y:S01]  /*167f0*/  R2UR UR7, R7 ;  /* 0x00000000070772ca */ /* 0x000fe200000e0000 */
        /* <DEDUP_REMOVED lines=12> */
[----:B------:R-:W-:Y:S01]  /*168c0*/  HGMMA.64x128x16.F32 R88, R180, gdesc[UR4].tnspB, R88, gsb0 ;  /* 0x41e00004b4587df0 */ /* 0x000fe20008000858 */
[----:B------:R-:W-:Y:S01]  /*168d0*/  R2UR UR6, R8 ;  /* 0x00000000080672ca */ /* 0x000fe200000e0000 */
[----:B------:R-:W-:Y:S01]  /*168e0*/  VIADD R8, R6, 0x100 ;  /* 0x0000010006087836 */ /* 0x000fe20000000000 */
[----:B------:R-:W-:Y:S01]  /*168f0*/  R2UR UR7, R9 ;  /* 0x00000000090772ca */ /* 0x000fe200000e0000 */
[----:B------:R-:W-:Y:S01]  /*16900*/  FMUL.FTZ R42, R45, UR54 ;  /* 0x000000362d2a7c20 */ /* 0x000fe20008410000 */
[----:B------:R-:W-:Y:S01]  /*16910*/  MOV R9, 0x40000040 ;  /* 0x4000004000097802 */ /* 0x000fe20000000f00 */
        /* <DEDUP_REMOVED lines=19> */
[----:B------:R-:W-:Y:S01]  /*16a50*/  UMOV UR46, UR49 ;  /* 0x00000031002e7c82 */ /* 0x000fe20008000000 */
        /* <DEDUP_REMOVED lines=13> */
[C---:B------:R-:W-:Y:S01]  /*16b30*/  ISETP.GT.AND P2, PT, R3.reuse, R14, PT ;  /* 0x0000000e0300720c */ /* 0x040fe20003f44270 */
[----:B------:R-:W-:-:S06]  /*16b40*/  VIADD R3, R3, 0xffffffff ;  /* 0xffffffff03037836 */ /* 0x000fcc0000000000 */
        /* <DEDUP_REMOVED lines=76> */
[----:B------:R-:W-:Y:S01]  /*17010*/  FMNMX.FTZ R10, R11, R10, !PT ;  /* 0x0000000a0b0a7209 */ /* 0x000fe20007810000 */
[----:B------:R-:W-:Y:S01]  /*17020*/  FMUL.FTZ R69, R81, UR54 ;  /* 0x0000003651457c20 */ /* 0x000fe20008410000 */
[----:B------:R-:W-:Y:S01]  /*17030*/  FMUL.FTZ R77, R84, UR54 ;  /* 0x00000036544d7c20 */ /* 0x000fe20008410000 */
[----:B------:R-:W0:Y:S01]  /*17040*/  MUFU.TANH R36, R36 ;  /* 0x0000002400247308 */ /* 0x000e220000002400 */
[----:B------:R-:W-:Y:S01]  /*17050*/  FMNMX.FTZ R10, R24, R10, !PT ;  /* 0x0000000a180a7209 */ /* 0x000fe20007810000 */
[----:B------:R-:W-:Y:S01]  /*17060*/  FMUL.FTZ R81, R83, UR54 ;  /* 0x0000003653517c20 */ /* 0x000fe20008410000 */
[----:B------:R-:W-:-:S02]  /*17070*/  FMUL.FTZ R83, R87, UR54 ;  /* 0x0000003657537c20 */ /* 0x000fc40008410000 */
[----:B-1----:R-:W-:-:S03]  /*17080*/  FMNMX.FTZ R10, R26, R10, !PT ;  /* 0x0000000a1a0a7209 */ /* 0x002fc60007810000 */
[----:B------:R-:W1:Y:S01]  /*17090*/  MUFU.TANH R40, R40 ;  /* 0x0000002800287308 */ /* 0x000e620000002400 */
[----:B------:R-:W-:-:S04]  /*170a0*/  FMNMX.FTZ R10, R30, R10, !PT ;  /* 0x0000000a1e0a7209 */ /* 0x000fc80007810000 */
[----:B--2---:R-:W-:-:S03]  /*170b0*/  FMNMX.FTZ R10, R32, R10, !PT ;  /* 0x0000000a200a7209 */ /* 0x004fc60007810000 */
[----:B------:R-:W2:Y:S01]  /*170c0*/  MUFU.TANH R44, R44 ;  /* 0x0000002c002c7308 */ /* 0x000ea20000002400 */
[----:B------:R-:W-:-:S04]  /*170d0*/  FMNMX.FTZ R10, R34, R10, !PT ;  /* 0x0000000a220a7209 */ /* 0x000fc80007810000 */
[----:B0-----:R-:W-:-:S03]  /*170e0*/  FMNMX.FTZ R10, R36, R10, !PT ;  /* 0x0000000a240a7209 */ /* 0x001fc60007810000 */
[----:B------:R-:W0:Y:S01]  /*170f0*/  MUFU.TANH R51, R51 ;  /* 0x0000003300337308 */ /* 0x000e220000002400 */
[----:B------:R-:W-:-:S04]  /*17100*/  FMNMX.FTZ R10, R38, R10, !PT ;  /* 0x0000000a260a7209 */ /* 0x000fc80007810000 */
[----:B-1----:R-:W-:-:S03]  /*17110*/  FMNMX.FTZ R10, R40, R10, !PT ;  /* 0x0000000a280a7209 */ /* 0x002fc60007810000 */
[----:B------:R-:W1:Y:S01]  /*17120*/  MUFU.TANH R54, R54 ;  /* 0x0000003600367308 */ /* 0x000e620000002400 */
[----:B------:R-:W-:-:S04]  /*17130*/  FMNMX.FTZ R10, R42, R10, !PT ;  /* 0x0000000a2a0a7209 */ /* 0x000fc80007810000 */
[----:B--2---:R-:W-:-:S03]  /*17140*/  FMNMX.FTZ R10, R44, R10, !PT ;  /* 0x0000000a2c0a7209 */ /* 0x004fc60007810000 */
[----:B------:R-:W2:Y:S01]  /*17150*/  MUFU.TANH R59, R59 ;  /* 0x0000003b003b7308 */ /* 0x000ea20000002400 */
[----:B------:R-:W-:-:S04]  /*17160*/  FMNMX.FTZ R10, R46, R10, !PT ;  /* 0x0000000a2e0a7209 */ /* 0x000fc80007810000 */
[----:B------:R-:W-:-:S03]  /*17170*/  FMNMX.FTZ R10, R50, R10, !PT ;  /* 0x0000000a320a7209 */ /* 0x000fc60007810000 */
[----:B------:R-:W3:Y:S01]  /*17180*/  MUFU.TANH R62, R62 ;  /* 0x0000003e003e7308 */ /* 0x000ee20000002400 */
[----:B0-----:R-:W-:-:S04]  /*17190*/  FMNMX.FTZ R10, R51, R10, !PT ;  /* 0x0000000a330a7209 */ /* 0x001fc80007810000 */
[----:B-1----:R-:W-:-:S03]  /*171a0*/  FMNMX.FTZ R10, R54, R10, !PT ;  /* 0x0000000a360a7209 */ /* 0x002fc60007810000 */
[----:B------:R-:W0:Y:S01]  /*171b0*/  MUFU.TANH R64, R64 ;  /* 0x0000004000407308 */ /* 0x000e220000002400 */
[----:B------:R-:W-:-:S04]  /*171c0*/  FMNMX.FTZ R10, R55, R10, !PT ;  /* 0x0000000a370a7209 */ /* 0x000fc80007810000 */
[----:B------:R-:W-:-:S03]  /*171d0*/  FMNMX.FTZ R10, R57, R10, !PT ;  /* 0x0000000a390a7209 */ /* 0x000fc60007810000 */
[----:B------:R-:W1:Y:S01]  /*171e0*/  MUFU.TANH R72, R72 ;  /* 0x0000004800487308 */ /* 0x000e620000002400 */
[----:B------:R-:W-:-:S04]  /*171f0*/  FMNMX.FTZ R10, R58, R10, !PT ;  /* 0x0000000a3a0a7209 */ /* 0x000fc80007810000 */
[----:B--2---:R-:W-:-:S03]  /*17200*/  FMNMX.FTZ R10, R59, R10, !PT ;  /* 0x0000000a3b0a7209 */ /* 0x004fc60007810000 */
[----:B------:R-:W2:Y:S01]  /*17210*/  MUFU.TANH R69, R69 ;  /* 0x0000004500457308 */ /* 0x000ea20000002400 */
[----:B------:R-:W-:-:S04]  /*17220*/  FMNMX.FTZ R10, R60, R10, !PT ;  /* 0x0000000a3c0a7209 */ /* 0x000fc80007810000 */
[----:B------:R-:W-:-:S03]  /*17230*/  FMNMX.FTZ R10, R61, R10, !PT ;  /* 0x0000000a3d0a7209 */ /* 0x000fc60007810000 */
[----:B------:R-:W4:Y:S01]  /*17240*/  MUFU.TANH R77, R77 ;  /* 0x0000004d004d7308 */ /* 0x000f220000002400 */
[----:B---3--:R-:W-:-:S04]  /*17250*/  FMNMX.FTZ R10, R62, R10, !PT ;  /* 0x0000000a3e0a7209 */ /* 0x008fc80007810000 */
[----:B0-----:R-:W-:-:S03]  /*17260*/  FMNMX.FTZ R10, R64, R10, !PT ;  /* 0x0000000a400a7209 */ /* 0x001fc60007810000 */
[----:B------:R-:W0:Y:S01]  /*17270*/  MUFU.TANH R8, R8 ;  /* 0x0000000800087308 */ /* 0x000e220000002400 */
[----:B------:R-:W-:-:S04]  /*17280*/  FMNMX.FTZ R10, R65, R10, !PT ;  /* 0x0000000a410a7209 */ /* 0x000fc80007810000 */
[----:B------:R-:W-:-:S03]  /*17290*/  FMNMX.FTZ R10, R68, R10, !PT ;  /* 0x0000000a440a7209 */ /* 0x000fc60007810000 */
[----:B------:R-:W3:Y:S01]  /*172a0*/  MUFU.TANH R25, R25 ;  /* 0x0000001900197308 */ /* 0x000ee20000002400 */
[----:B-1----:R-:W-:-:S04]  /*172b0*/  FMNMX.FTZ R10, R72, R10, !PT ;  /* 0x0000000a480a7209 */ /* 0x002fc80007810000 */
[----:B------:R-:W-:-:S03]  /*172c0*/  FMNMX.FTZ R10, R76, R10, !PT ;  /* 0x0000000a4c0a7209 */ /* 0x000fc60007810000 */
[----:B------:R-:W1:Y:S01]  /*172d0*/  MUFU.TANH R31, R31 ;  /* 0x0000001f001f7308 */ /* 0x000e620000002400 */
[----:B--2---:R-:W-:-:S04]  /*172e0*/  FMNMX.FTZ R10, R69, R10, !PT ;  /* 0x0000000a450a7209 */ /* 0x004fc80007810000 */
[----:B----4-:R-:W-:Y:S01]  /*172f0*/  FMNMX.FTZ R10, R77, R10, !PT ;  /* 0x0000000a4d0a7209 */ /* 0x010fe20007810000 */
[----:B------:R-:W-:Y:S02]  /*17300*/  WARPGROUP.DEPBAR.LE gsb0, 0x0 ;  /* 0x00008000000079c5 */ /* 0x000fe40000010000 */
[----:B------:R-:W-:Y:S01]  /*17310*/  WARPGROUP.ARRIVE ;  /* 0x00000000000079c5 */ /* 0x000fe20000000000 */
[----:B------:R-:W-:Y:S01]  /*17320*/  FMNMX.FTZ R10, R73, R10, !PT ;  /* 0x0000000a490a7209 */ /* 0x000fe20007810000 */
[----:B------:R-:W2:Y:S04]  /*17330*/  MUFU.TANH R35, R35 ;  /* 0x0000002300237308 */ /* 0x000ea80000002400 */
[----:B------:R-:W-:Y:S01]  /*17340*/  HGMMA.64x128x16.F32 R88, R164, gdesc[UR4].tnspB, R88, gsb0 ;  /* 0x41e00004a4587df0 */ /* 0x000fe20008000858 */
[----:B------:R-:W4:Y:S03]  /*17350*/  SHFL.BFLY PT, R28, R10, 0x2, 0x1f ;  /* 0x0c401f000a1c7f89 */ /* 0x000f2600000e0000 */
[----:B------:R-:W-:Y:S08]  /*17360*/  MUFU.TANH R39, R39 ;  /* 0x0000002700277308 */ /* 0x000ff00000002400 */
[----:B------:R-:W-:Y:S08]  /*17370*/  MUFU.TANH R43, R43 ;  /* 0x0000002b002b7308 */ /* 0x000ff00000002400 */
[----:B------:R-:W-:Y:S01]  /*17380*/  MUFU.TANH R47, R47 ;  /* 0x0000002f002f7308 */ /* 0x000fe20000002400 */
[----:B----4-:R-:W-:Y:S01]  /*17390*/  FMNMX.FTZ R10, R10, R28, !PT ;  /* 0x0000001c0a0a7209 */ /* 0x010fe20007810000 */
[----:B------:R-:W-:-:S06]  /*173a0*/  VIADD R28, R6, 0x280 ;  /* 0x00000280061c7836 */ /* 0x000fcc0000000000 */
[----:B------:R-:W-:Y:S01]  /*173b0*/  MUFU.TANH R48, R48 ;  /* 0x0000003000307308 */ /* 0x000fe20000002400 */
[----:B------:R-:W4:Y:S01]  /*173c0*/  SHFL.BFLY PT, R29, R10, 0x1, 0x1f ;  /* 0x0c201f000a1d7f89 */ /* 0x000f2200000e0000 */
[----:B------:R-:W-:-:S06]  /*173d0*/  R2UR UR6, R28 ;  /* 0x000000001c0672ca */ /* 0x000fcc00000e0000 */
[----:B------:R-:W-:Y:S08]  /*173e0*/  MUFU.TANH R53, R53 ;  /* 0x0000003500357308 */ /* 0x000ff00000002400 */
[----:B------:R-:W-:Y:S08]  /*173f0*/  MUFU.TANH R56, R56 ;  /* 0x0000003800387308 */ /* 0x000ff00000002400 */
[----:B------:R-:W-:Y:S01]  /*17400*/  MUFU.TANH R81, R81 ;  /* 0x0000005100517308 */ /* 0x000fe20000002400 */
[----:B----4-:R-:W-:Y:S01]  /*17410*/  FMNMX.FTZ R10, R10, R29, !PT ;  /* 0x0000001d0a0a7209 */ /* 0x010fe20007810000 */
[----:B------:R-:W-:-:S04]  /*17420*/  IMAD.MOV.U32 R29, RZ, RZ, 0x40000040 ;  /* 0x40000040ff1d7424 */ /* 0x000fc800078e00ff */
[----:B------:R-:W-:Y:S01]  /*17430*/  FMUL.FTZ R85, R10, UR46 ;  /* 0x0000002e0a557c20 */ /* 0x000fe20008410000 */
[----:B------:R-:W-:Y:S01]  /*17440*/  R2UR UR7, R29 ;  /* 0x000000001d0772ca */ /* 0x000fe200000e0000 */
[----:B------:R-:W-:Y:S01]  /*17450*/  MUFU.TANH R83, R83 ;  /* 0x0000005300537308 */ /* 0x000fe20000002400 */
[----:B------:R-:W-:Y:S02]  /*17460*/  IMAD.MOV.U32 R29, RZ, RZ, 0x40000040 ;  /* 0x40000040ff1d7424 */ /* 0x000fe400078e00ff */
[--C-:B------:R-:W-:Y:S01]  /*17470*/  FFMA.FTZ R180, R7, UR46, -R85.reuse ;  /* 0x0000002e07b47c23 */ /* 0x100fe20008010855 */
[----:B0-----:R-:W-:Y:S01]  /*17480*/  FMNMX.FTZ R7, R8, R13, !PT ;  /* 0x0000000d08077209 */ /* 0x001fe20007810000 */
[--C-:B------:R-:W-:Y:S01]  /*17490*/  FFMA.FTZ R182, R11, UR46, -R85.reuse ;  /* 0x0000002e0bb67c23 */ /* 0x100fe20008010855 */
[--C-:B------:R-:W-:Y:S01]  /*174a0*/  FFMA.FTZ R176, R26, UR46, -R85.reuse ;  /* 0x0000002e1ab07c23 */ /* 0x100fe20008010855 */
[--C-:B------:R-:W-:Y:S01]  /*174b0*/  FFMA.FTZ R26, R42, UR46, -R85.reuse ;  /* 0x0000002e2a1a7c23 */ /* 0x100fe20008010855 */
[----:B------:R-:W-:Y:S01]  /*174c0*/  FMNMX.FTZ R7, R20, R7, !PT ;  /* 0x0000000714077209 */ /* 0x000fe20007810000 */
[----:B------:R-:W-:Y:S01]  /*174d0*/  FADD.FTZ R12, -R10, R12 ;  /* 0x0000000c0a0c7221 */ /* 0x000fe20000010100 */
[--C-:B------:R-:W-:Y:S01]  /*174e0*/  FFMA.FTZ R42, R58, UR46, -R85.reuse ;  /* 0x0000002e3a2a7c23 */ /* 0x100fe20008010855 */
[--C-:B------:R-:W-:Y:S01]  /*174f0*/  FFMA.FTZ R9, R9, UR46, -R85.reuse ;  /* 0x0000002e09097c23 */ /* 0x100fe20008010855 */
[----:B------:R-:W-:Y:S01]  /*17500*/  FMNMX.FTZ R7, R21, R7, !PT ;  /* 0x0000000715077209 */ /* 0x000fe20007810000 */
[----:B------:R-:W-:Y:S01]  /*17510*/  FMUL.FTZ R12, R12, UR46 ;  /* 0x0000002e0c0c7c20 */ /* 0x000fe20008410000 */
[----:B------:R-:W-:Y:S01]  /*17520*/  MUFU.EX2 R180, R180 ;  /* 0x000000b400b47308 */ /* 0x000fe20000000800 */
[--C-:B------:R-:W-:Y:S01]  /*17530*/  FFMA.FTZ R84, R24, UR46, -R85.reuse ;  /* 0x0000002e18547c23 */ /* 0x100fe20008010855 */
[----:B---3--:R-:W-:Y:S01]  /*17540*/  FMNMX.FTZ R7, R25, R7, !PT ;  /* 0x0000000719077209 */ /* 0x008fe20007810000 */
[--C-:B------:R-:W-:Y:S01]  /*17550*/  FFMA.FTZ R24, R30, UR46, -R85.reuse ;  /* 0x0000002e1e187c23 */ /* 0x100fe20008010855 */
[--C-:B------:R-:W-:Y:S01]  /*17560*/  FFMA.FTZ R178, R32, UR46, -R85.reuse ;  /* 0x0000002e20b27c23 */ /* 0x100fe20008010855 */
[--C-:B------:R-:W-:Y:S01]  /*17570*/  FFMA.FTZ R30, R34, UR46, -R85.reuse ;  /* 0x0000002e221e7c23 */ /* 0x100fe20008010855 */
[----:B------:R-:W-:Y:S01]  /*17580*/  FMNMX.FTZ R7, R27, R7, !PT ;  /* 0x000000071b077209 */ /* 0x000fe20007810000 */
[--C-:B------:R-:W-:Y:S01]  /*17590*/  FFMA.FTZ R172, R36, UR46, -R85.reuse ;  /* 0x0000002e24ac7c23 */ /* 0x100fe20008010855 */
[----:B------:R-:W0:Y:S01]  /*175a0*/  MUFU.EX2 R12, R12 ;  /* 0x0000000c000c7308 */ /* 0x000e220000000800 */
[--C-:B------:R-:W-:Y:S01]  /*175b0*/  FFMA.FTZ R32, R38, UR46, -R85.reuse ;  /* 0x0000002e26207c23 */ /* 0x100fe20008010855 */
[----:B-1----:R-:W-:Y:S01]  /*175c0*/  FMNMX.FTZ R7, R31, R7, !PT ;  /* 0x000000071f077209 */ /* 0x002fe20007810000 */
[--C-:B------:R-:W-:Y:S01]  /*175d0*/  FFMA.FTZ R174, R40, UR46, -R85.reuse ;  /* 0x0000002e28ae7c23 */ /* 0x100fe20008010855 */
[--C-:B------:R-:W-:Y:S01]  /*175e0*/  FFMA.FTZ R168, R44, UR46, -R85.reuse ;  /* 0x0000002e2ca87c23 */ /* 0x100fe20008010855 */
[--C-:B------:R-:W-:Y:S01]  /*175f0*/  FFMA.FTZ R34, R46, UR46, -R85.reuse ;  /* 0x0000002e2e227c23 */ /* 0x100fe20008010855 */
[----:B------:R-:W-:Y:S01]  /*17600*/  FMNMX.FTZ R7, R33, R7, !PT ;  /* 0x0000000721077209 */ /* 0x000fe20007810000 */
[--C-:B------:R-:W-:Y:S01]  /*17610*/  FFMA.FTZ R170, R50, UR46, -R85.reuse ;  /* 0x0000002e32aa7c23 */ /* 0x100fe20008010855 */
[----:B------:R-:W1:Y:S01]  /*17620*/  MUFU.EX2 R9, R9 ;  /* 0x0000000900097308 */ /* 0x000e620000000800 */
[--C-:B------:R-:W-:Y:S01]  /*17630*/  FFMA.FTZ R36, R51, UR46, -R85.reuse ;  /* 0x0000002e33247c23 */ /* 0x100fe20008010855 */
[----:B--2---:R-:W-:Y:S01]  /*17640*/  FMNMX.FTZ R7, R35, R7, !PT ;  /* 0x0000000723077209 */ /* 0x004fe20007810000 */
[--C-:B------:R-:W-:Y:S01]  /*17650*/  FFMA.FTZ R40, R55, UR46, -R85.reuse ;  /* 0x0000002e37287c23 */ /* 0x100fe20008010855 */
[--C-:B------:R-:W-:Y:S01]  /*17660*/  FFMA.FTZ R44, R60, UR46, -R85.reuse ;  /* 0x0000002e3c2c7c23 */ /* 0x100fe20008010855 */
[--C-:B------:R-:W-:Y:S01]  /*17670*/  FFMA.FTZ R50, R62, UR46, -R85.reuse ;  /* 0x0000002e3e327c23 */ /* 0x100fe20008010855 */
[----:B------:R-:W-:Y:S01]  /*17680*/  FMNMX.FTZ R7, R37, R7, !PT ;  /* 0x0000000725077209 */ /* 0x000fe20007810000 */
[--C-:B------:R-:W-:Y:S01]  /*17690*/  FFMA.FTZ R38, R64, UR46, -R85.reuse ;  /* 0x0000002e40267c23 */ /* 0x100fe20008010855 */
[----:B------:R-:W2:Y:S01]  /*176a0*/  MUFU.EX2 R182, R182 ;  /* 0x000000b600b67308 */ /* 0x000ea20000000800 */
[----:B0-----:R-:W-:Y:S01]  /*176b0*/  FFMA.FTZ R4, R12, R4, R180 ;  /* 0x000000040c047223 */ /* 0x001fe200000100b4 */
[----:B------:R-:W-:Y:S01]  /*176c0*/  FMNMX.FTZ R7, R39, R7, !PT ;  /* 0x0000000727077209 */ /* 0x000fe20007810000 */
[--C-:B------:R-:W-:Y:S01]  /*176d0*/  FFMA.FTZ R46, R65, UR46, -R85.reuse ;  /* 0x0000002e412e7c23 */ /* 0x100fe20008010855 */
[--C-:B------:R-:W-:Y:S01]  /*176e0*/  FFMA.FTZ R51, R68, UR46, -R85.reuse ;  /* 0x0000002e44337c23 */ /* 0x100fe20008010855 */
[--C-:B------:R-:W-:Y:S01]  /*176f0*/  FFMA.FTZ R55, R76, UR46, -R85.reuse ;  /* 0x0000002e4c377c23 */ /* 0x100fe20008010855 */
[----:B------:R-:W-:Y:S01]  /*17700*/  FMNMX.FTZ R7, R41, R7, !PT ;  /* 0x0000000729077209 */ /* 0x000fe20007810000 */
[----:B------:R-:W-:Y:S01]  /*17710*/  FFMA.FTZ R73, R73, UR46, -R85 ;  /* 0x0000002e49497c23 */ /* 0x000fe20008010855 */
[----:B------:R-:W0:Y:S01]  /*17720*/  MUFU.EX2 R84, R84 ;  /* 0x0000005400547308 */ /* 0x000e220000000800 */
[----:B-1----:R-:W-:-:S02]  /*17730*/  F2FP.F16.F32.PACK_AB R180, R9, R180 ;  /* 0x000000b409b4723e */ /* 0x002fc400000000ff */
[----:B------:R-:W-:-:S04]  /*17740*/  FMNMX.FTZ R7, R43, R7, !PT ;  /* 0x000000072b077209 */ /* 0x000fc80007810000 */
[----:B------:R-:W-:Y:S01]  /*17750*/  FMNMX.FTZ R7, R45, R7, !PT ;  /* 0x000000072d077209 */ /* 0x000fe20007810000 */
[----:B------:R-:W1:Y:S03]  /*17760*/  MUFU.EX2 R176, R176 ;  /* 0x000000b000b07308 */ /* 0x000e660000000800 */
[----:B------:R-:W-:-:S04]  /*17770*/  FMNMX.FTZ R7, R47, R7, !PT ;  /* 0x000000072f077209 */ /* 0x000fc80007810000 */
[----:B------:R-:W-:Y:S01]  /*17780*/  FMNMX.FTZ R7, R48, R7, !PT ;  /* 0x0000000730077209 */ /* 0x000fe20007810000 */
[----:B------:R-:W3:Y:S03]  /*17790*/  MUFU.EX2 R24, R24 ;  /* 0x0000001800187308 */ /* 0x000ee60000000800 */
[----:B------:R-:W-:-:S04]  /*177a0*/  FMNMX.FTZ R7, R49, R7, !PT ;  /* 0x0000000731077209 */ /* 0x000fc80007810000 */
[----:B------:R-:W-:Y:S01]  /*177b0*/  FMNMX.FTZ R7, R52, R7, !PT ;  /* 0x0000000734077209 */ /* 0x000fe20007810000 */
[----:B------:R-:W-:Y:S03]  /*177c0*/  MUFU.EX2 R178, R178 ;  /* 0x000000b200b27308 */ /* 0x000fe60000000800 */
[----:B------:R-:W-:-:S04]  /*177d0*/  FMNMX.FTZ R7, R53, R7, !PT ;  /* 0x0000000735077209 */ /* 0x000fc80007810000 */
[----:B------:R-:W-:Y:S01]  /*177e0*/  FMNMX.FTZ R7, R56, R7, !PT ;  /* 0x0000000738077209 */ /* 0x000fe20007810000 */
[----:B------:R-:W-:Y:S03]  /*177f0*/  MUFU.EX2 R30, R30 ;  /* 0x0000001e001e7308 */ /* 0x000fe60000000800 */
[----:B------:R-:W-:Y:S01]  /*17800*/  FMNMX.FTZ R7, R63, R7, !PT ;  /* 0x000000073f077209 */ /* 0x000fe20007810000 */
[----:B------:R-:W-:Y:S02]  /*17810*/  WARPGROUP.DEPBAR.LE gsb0, 0x0 ;  /* 0x00008000000079c5 */ /* 0x000fe40000010000 */
[----:B------:R-:W-:Y:S01]  /*17820*/  WARPGROUP.ARRIVE ;  /* 0x00000000000079c5 */ /* 0x000fe20000000000 */
[----:B------:R-:W-:-:S05]  /*17830*/  FMNMX.FTZ R7, R66, R7, !PT ;  /* 0x0000000742077209 */ /* 0x000fca0007810000 */
[----:B------:R-:W4:Y:S01]  /*17840*/  S2R R167, SR_TID.X ;  /* 0x0000000000a77919 */ /* 0x000f220000002100 */
[----:B------:R-:W-:Y:S01]  /*17850*/  MUFU.EX2 R172, R172 ;  /* 0x000000ac00ac7308 */ /* 0x000fe20000000800 */
[--C-:B------:R-:W-:Y:S01]  /*17860*/  FFMA.FTZ R164, R54, UR46, -R85.reuse ;  /* 0x0000002e36a47c23 */ /* 0x100fe20008010855 */
[----:B------:R-:W-:Y:S01]  /*17870*/  FMNMX.FTZ R7, R67, R7, !PT ;  /* 0x0000000743077209 */ /* 0x000fe20007810000 */
[----:B------:R-:W-:Y:S01]  /*17880*/  HGMMA.64x128x16.F32 R88, R160, gdesc[UR4].tnspB, R88, gsb0 ;  /* 0x41e00004a0587df0 */ /* 0x000fe20008000858 */
[----:B------:R-:W-:Y:S01]  /*17890*/  R2UR UR7, R29 ;  /* 0x000000001d0772ca */ /* 0x000fe200000e0000 */
[--C-:B------:R-:W-:Y:S01]  /*178a0*/  FFMA.FTZ R166, R57, UR46, -R85.reuse ;  /* 0x0000002e39a67c23 */ /* 0x100fe20008010855 */
        /* <DEDUP_REMOVED lines=12> */
[----:B----4-:R-:W-:Y:S01]  /*17970*/  SHF.R.U32.HI R167, RZ, 0x7, R167 ;  /* 0x00000007ffa77819 */ /* 0x010fe200000116a7 */
[----:B------:R-:W-:Y:S01]  /*17980*/  MUFU.EX2 R168, R168 ;  /* 0x000000a800a87308 */ /* 0x000fe20000000800 */
[----:B------:R-:W-:-:S04]  /*17990*/  FMNMX.FTZ R7, R81, R28, !PT ;  /* 0x0000001c51077209 */ /* 0x000fc80007810000 */
[----:B------:R-:W-:-:S03]  /*179a0*/  FMNMX.FTZ R28, R82, R7, !PT ;  /* 0x00000007521c7209 */ /* 0x000fc60007810000 */
[----:B------:R-:W-:Y:S01]  /*179b0*/  MUFU.EX2 R34, R34 ;  /* 0x0000002200227308 */ /* 0x000fe20000000800 */
[----:B------:R-:W-:Y:S01]  /*179c0*/  FMNMX.FTZ R11, R83, R28, !PT ;  /* 0x0000001c530b7209 */ /* 0x000fe20007810000 */
[C---:B------:R-:W-:Y:S01]  /*179d0*/  VIADD R28, R6.reuse, 0x300 ;  /* 0x00000300061c7836 */ /* 0x040fe20000000000 */
[----:B------:R-:W-:-:S03]  /*179e0*/  IADD3 R6, R6, 0x380, RZ ;  /* 0x0000038006067810 */ /* 0x000fc60007ffe0ff */
[----:B------:R-:W4:Y:S01]  /*179f0*/  SHFL.BFLY PT, R7, R11, 0x2, 0x1f ;  /* 0x0c401f000b077f89 */ /* 0x000f2200000e0000 */
[----:B------:R-:W-:Y:S01]  /*17a00*/  R2UR UR6, R28 ;  /* 0x000000001c0672ca */ /* 0x000fe200000e0000 */
[----:B------:R-:W-:Y:S01]  /*17a10*/  MUFU.EX2 R170, R170 ;  /* 0x000000aa00aa7308 */ /* 0x000fe20000000800 */
[----:B------:R-:W-:-:S07]  /*17a20*/  FFMA.FTZ R28, R77, UR46, -R85 ;  /* 0x0000002e4d1c7c23 */ /* 0x000fce0008010855 */
[----:B------:R-:W-:Y:S08]  /*17a30*/  MUFU.EX2 R36, R36 ;  /* 0x0000002400247308 */ /* 0x000ff00000000800 */
[----:B------:R-:W-:Y:S01]  /*17a40*/  MUFU.EX2 R164, R164 ;  /* 0x000000a400a47308 */ /* 0x000fe20000000800 */
[----:B----4-:R-:W-:-:S07]  /*17a50*/  FMNMX.FTZ R11, R11, R7, !PT ;  /* 0x000000070b0b7209 */ /* 0x010fce0007810000 */
[----:B------:R-:W-:Y:S01]  /*17a60*/  MUFU.EX2 R40, R40 ;  /* 0x0000002800287308 */ /* 0x000fe20000000800 */
[----:B------:R-:W4:Y:S07]  /*17a70*/  SHFL.BFLY PT, R7, R11, 0x1, 0x1f ;  /* 0x0c201f000b077f89 */ /* 0x000f2e00000e0000 */
[----:B------:R-:W-:Y:S08]  /*17a80*/  MUFU.EX2 R166, R166 ;  /* 0x000000a600a67308 */ /* 0x000ff00000000800 */
[----:B------:R-:W-:Y:S08]  /*17a90*/  MUFU.EX2 R42, R42 ;  /* 0x0000002a002a7308 */ /* 0x000ff00000000800 */
[----:B------:R-:W-:Y:S01]  /*17aa0*/  MUFU.EX2 R44, R44 ;  /* 0x0000002c002c7308 */ /* 0x000fe20000000800 */
[----:B----4-:R-:W-:-:S05]  /*17ab0*/  FMNMX.FTZ R11, R11, R7, !PT ;  /* 0x000000070b0b7209 */ /* 0x010fca0007810000 */
        /* <DEDUP_REMOVED lines=12> */
[----:B------:R-:W-:Y:S01]  /*17b80*/  IADD3 R39, -R167, 0xb, RZ ;  /* 0x0000000ba7277810 */ /* 0x000fe20007ffe1ff */
[--C-:B------:R-:W-:Y:S01]  /*17b90*/  FFMA.FTZ R33, R35, UR46, -R58.reuse ;  /* 0x0000002e23217c23 */ /* 0x100fe2000801083a */
[--C-:B------:R-:W-:Y:S01]  /*17ba0*/  FFMA.FTZ R21, R31, UR46, -R58.reuse ;  /* 0x0000002e1f157c23 */ /* 0x100fe2000801083a */
[----:B------:R-:W-:Y:S01]  /*17bb0*/  FFMA.FTZ R173, R37, UR46, -R58 ;  /* 0x0000002e25ad7c23 */ /* 0x000fe2000801083a */
[----:B------:R-:W-:Y:S01]  /*17bc0*/  @!P1 IMAD R37, R15, 0x8, R2 ;  /* 0x000000080f259824 */ /* 0x000fe200078e0202 */
[----:B------:R-:W-:Y:S01]  /*17bd0*/  MUFU.EX2 R181, R181 ;  /* 0x000000b500b57308 */ /* 0x000fe20000000800 */
[----:B----4-:R-:W-:-:S02]  /*17be0*/  IMAD.MOV.U32 R7, RZ, RZ, 0x40000040 ;  /* 0x40000040ff077424 */ /* 0x010fc400078e00ff */
[----:B------:R-:W-:Y:S01]  /*17bf0*/  FADD.FTZ R15, R9, R4 ;  /* 0x00000004090f7221 */ /* 0x000fe20000010000 */
[--C-:B------:R-:W-:Y:S01]  /*17c00*/  FFMA.FTZ R171, R48, UR46, -R58.reuse ;  /* 0x0000002e30ab7c23 */ /* 0x100fe2000801083a */
[--C-:B------:R-:W-:Y:S01]  /*17c10*/  FFMA.FTZ R175, R41, UR46, -R58.reuse ;  /* 0x0000002e29af7c23 */ /* 0x100fe2000801083a */
[--C-:B------:R-:W-:Y:S01]  /*17c20*/  FFMA.FTZ R27, R43, UR46, -R58.reuse ;  /* 0x0000002e2b1b7c23 */ /* 0x100fe2000801083a */
[----:B--2---:R-:W-:Y:S01]  /*17c30*/  FADD.FTZ R15, R182, R15 ;  /* 0x0000000fb60f7221 */ /* 0x004fe20000010000 */
[--C-:B------:R-:W-:Y:S01]  /*17c40*/  FFMA.FTZ R169, R45, UR46, -R58.reuse ;  /* 0x0000002e2da97c23 */ /* 0x100fe2000801083a */
[----:B------:R-:W-:Y:S01]  /*17c50*/  MUFU.EX2 R8, R8 ;  /* 0x0000000800087308 */ /* 0x000fe20000000800 */
[--C-:B------:R-:W-:Y:S01]  /*17c60*/  FFMA.FTZ R31, R47, UR46, -R58.reuse ;  /* 0x0000002e2f1f7c23 */ /* 0x100fe2000801083a */
[----:B0-----:R-:W-:Y:S01]  /*17c70*/  FADD.FTZ R15, R84, R15 ;  /* 0x0000000f540f7221 */ /* 0x001fe20000010000 */
[--C-:B------:R-:W-:Y:S01]  /*17c80*/  FFMA.FTZ R165, R52, UR46, -R58.reuse ;  /* 0x0000002e34a57c23 */ /* 0x100fe2000801083a */
[--C-:B------:R-:W-:Y:S01]  /*17c90*/  FFMA.FTZ R53, R53, UR46, -R58.reuse ;  /* 0x0000002e35357c23 */ /* 0x100fe2000801083a */
[--C-:B------:R-:W-:Y:S01]  /*17ca0*/  FFMA.FTZ R167, R56, UR46, -R58.reuse ;  /* 0x0000002e38a77c23 */ /* 0x100fe2000801083a */
[----:B-1----:R-:W-:Y:S01]  /*17cb0*/  FADD.FTZ R15, R176, R15 ;  /* 0x0000000fb00f7221 */ /* 0x002fe20000010000 */
[--C-:B------:R-:W-:Y:S01]  /*17cc0*/  FFMA.FTZ R75, R75, UR46, -R58.reuse ;  /* 0x0000002e4b4b7c23 */ /* 0x100fe2000801083a */
[----:B------:R-:W-:Y:S01]  /*17cd0*/  MUFU.EX2 R183, R183 ;  /* 0x000000b700b77308 */ /* 0x000fe20000000800 */
[--C-:B------:R-:W-:Y:S01]  /*17ce0*/  FFMA.FTZ R78, R78, UR46, -R58.reuse ;  /* 0x0000002e4e4e7c23 */ /* 0x100fe2000801083a */
[----:B---3--:R-:W-:Y:S01]  /*17cf0*/  FADD.FTZ R15, R24, R15 ;  /* 0x0000000f180f7221 */ /* 0x008fe20000010000 */
[--C-:B------:R-:W-:Y:S01]  /*17d00*/  FFMA.FTZ R79, R79, UR46, -R58.reuse ;  /* 0x0000002e4f4f7c23 */ /* 0x100fe2000801083a */
[--C-:B------:R-:W-:Y:S01]  /*17d10*/  FFMA.FTZ R80, R80, UR46, -R58.reuse ;  /* 0x0000002e50507c23 */ /* 0x100fe2000801083a */
[----:B------:R-:W-:Y:S01]  /*17d20*/  FFMA.FTZ R81, R81, UR46, -R58 ;  /* 0x0000002e51517c23 */ /* 0x000fe2000801083a */
[----:B------:R-:W-:-:S02]  /*17d30*/  WARPGROUP.DEPBAR.LE gsb0, 0x0 ;  /* 0x00008000000079c5 */ /* 0x000fc40000010000 */
[----:B------:R-:W-:Y:S01]  /*17d40*/  WARPGROUP.ARRIVE ;  /* 0x00000000000079c5 */ /* 0x000fe20000000000 */
[----:B------:R-:W-:Y:S01]  /*17d50*/  MUFU.EX2 R20, R20 ;  /* 0x0000001400147308 */ /* 0x000fe20000000800 */
[--C-:B------:R-:W-:Y:S01]  /*17d60*/  FFMA.FTZ R160, R59, UR46, -R85.reuse ;  /* 0x0000002e3ba07c23 */ /* 0x100fe20008010855 */
[--C-:B------:R-:W-:Y:S01]  /*17d70*/  FFMA.FTZ R161, R66, UR46, -R58.reuse ;  /* 0x0000002e42a17c23 */ /* 0x100fe2000801083a */
[----:B------:R-:W-:Y:S01]  /*17d80*/  FFMA.FTZ R162, R61, UR46, -R85 ;  /* 0x0000002e3da27c23 */ /* 0x000fe20008010855 */
[--C-:B------:R-:W-:Y:S01]  /*17d90*/  FFMA.FTZ R163, R70, UR46, -R58.reuse ;  /* 0x0000002e46a37c23 */ /* 0x100fe2000801083a */
[----:B------:R-:W-:Y:S01]  /*17da0*/  HGMMA.64x128x16.F32 R88, R156, gdesc[UR4].tnspB, R88, gsb0 ;  /* 0x41e000049c587df0 */ /* 0x000fe20008000858 */
[----:B------:R-:W-:Y:S01]  /*17db0*/  R2UR UR6, R6 ;  /* 0x00000000060672ca */ /* 0x000fe200000e0000 */
[----:B------:R-:W-:Y:S01]  /*17dc0*/  FFMA.FTZ R6, R49, UR46, -R58 ;  /* 0x0000002e31067c23 */ /* 0x000fe2000801083a */
[----:B------:R-:W-:Y:S01]  /*17dd0*/  R2UR UR7, R7 ;  /* 0x00000000070772ca */ /* 0x000fe200000e0000 */
[----:B------:R-:W-:Y:S01]  /*17de0*/  @!P1 IMAD R7, R22, 0x8, R2 ;  /* 0x0000000816079824 */ /* 0x000fe200078e0202 */
[----:B------:R-:W-:Y:S01]  /*17df0*/  MUFU.EX2 R177, R177 ;  /* 0x000000b100b17308 */ /* 0x000fe20000000800 */
[----:B------:R-:W-:Y:S01]  /*17e00*/  FFMA.FTZ R82, R82, UR46, -R58 ;  /* 0x0000002e52527c23 */ /* 0x000fe2000801083a */
[----:B------:R-:W-:Y:S01]  /*17e10*/  @!P1 VIADD R37, R37, 0x28860 ;  /* 0x0002886025259836 */ /* 0x000fe20000000000 */
[----:B------:R-:W-:Y:S01]  /*17e20*/  F2FP.F16.F32.PACK_AB R182, R84, R182 ;  /* 0x000000b654b6723e */ /* 0x000fe200000000ff */
[----:B------:R-:W-:Y:S01]  /*17e30*/  @!P1 VIADD R7, R7, 0x28840 ;  /* 0x0002884007079836 */ /* 0x000fe20000000000 */
[----:B------:R-:W-:-:S02]  /*17e40*/  F2FP.F16.F32.PACK_AB R176, R24, R176 ;  /* 0x000000b018b0723e */ /* 0x000fc400000000ff */
[----:B------:R-:W-:Y:S01]  /*17e50*/  @!P1 PRMT R37, RZ, 0x654, R37 ;  /* 0x00000654ff259816 */ /* 0x000fe20000000025 */
[----:B------:R-:W-:Y:S01]  /*17e60*/  MUFU.EX2 R21, R21 ;  /* 0x0000001500157308 */ /* 0x000fe20000000800 */
[----:B------:R-:W-:-:S07]  /*17e70*/  @!P1 PRMT R35, RZ, 0x654, R7 ;  /* 0x00000654ff239816 */ /* 0x000fce0000000007 */
        /* <DEDUP_REMOVED lines=18> */
[----:B------:R-:W-:-:S04]  /*17fa0*/  FFMA.FTZ R157, R74, UR46, -R58 ;  /* 0x0000002e4a9d7c23 */ /* 0x000fc8000801083a */
[----:B------:R-:W-:Y:S01]  /*17fb0*/  MUFU.EX2 R163, R163 ;  /* 0x000000a300a37308 */ /* 0x000fe20000000800 */
[----:B------:R-:W-:Y:S07]  /*17fc0*/  HGMMA.64x128x16.F32 R88, R152, gdesc[UR4].tnspB, R88, gsb0 ;  /* 0x41e0000498587df0 */ /* 0x000fee0008000858 */
[----:B------:R-:W-:Y:S08]  /*17fd0*/  MUFU.EX2 R38, R38 ;  /* 0x0000002600267308 */ /* 0x000ff00000000800 */
[----:B------:R-:W-:Y:S08]  /*17fe0*/  MUFU.EX2 R157, R157 ;  /* 0x0000009d009d7308 */ /* 0x000ff00000000800 */
[----:B------:R-:W0:Y:S08]  /*17ff0*/  MUFU.EX2 R46, R46 ;  /* 0x0000002e002e7308 */ /* 0x000e300000000800 */
[----:B------:R-:W-:Y:S08]  /*18000*/  MUFU.EX2 R51, R51 ;  /* 0x0000003300337308 */ /* 0x000ff00000000800 */
[----:B------:R-:W-:Y:S01]  /*18010*/  MUFU.EX2 R78, R78 ;  /* 0x0000004e004e7308 */ /* 0x000fe20000000800 */
[----:B0-----:R-:W-:-:S07]  /*18020*/  F2FP.F16.F32.PACK_AB R156, R46, R38 ;  /* 0x000000262e9c723e */ /* 0x001fce00000000ff */
[----:B------:R-:W0:Y:S08]  /*18030*/  MUFU.EX2 R54, R54 ;  /* 0x0000003600367308 */ /* 0x000e300000000800 */
[----:B------:R-:W1:Y:S08]  /*18040*/  MUFU.EX2 R79, R79 ;  /* 0x0000004f004f7308 */ /* 0x000e700000000800 */
[----:B------:R-:W-:Y:S01]  /*18050*/  MUFU.EX2 R55, R55 ;  /* 0x0000003700377308 */ /* 0x000fe20000000800 */
[----:B0-----:R-:W-:-:S07]  /*18060*/  F2FP.F16.F32.PACK_AB R158, R54, R51 ;  /* 0x00000033369e723e */ /* 0x001fce00000000ff */
[----:B------:R-:W-:Y:S01]  /*18070*/  MUFU.EX2 R80, R80 ;  /* 0x0000005000507308 */ /* 0x000fe20000000800 */
[----:B-1----:R-:W-:-:S07]  /*18080*/  F2FP.F16.F32.PACK_AB R159, R79, R78 ;  /* 0x0000004e4f9f723e */ /* 0x002fce00000000ff */
[----:B------:R-:W-:Y:S08]  /*18090*/  MUFU.EX2 R57, R57 ;  /* 0x0000003900397308 */ /* 0x000ff00000000800 */
[----:B------:R-:W-:Y:S08]  /*180a0*/  MUFU.EX2 R81, R81 ;  /* 0x0000005100517308 */ /* 0x000ff00000000800 */
[----:B------:R-:W-:Y:S08]  /*180b0*/  MUFU.EX2 R28, R28 ;  /* 0x0000001c001c7308 */ /* 0x000ff00000000800 */
[----:B------:R-:W-:Y:S08]  /*180c0*/  MUFU.EX2 R82, R82 ;  /* 0x0000005200527308 */ /* 0x000ff00000000800 */
[----:B------:R-:W0:Y:S01]  /*180d0*/  MUFU.EX2 R13, R73 ;  /* 0x00000049000d7308 */ /* 0x000e220000000800 */
[----:B------:R-:W-:-:S02]  /*180e0*/  WARPGROUP.DEPBAR.LE gsb0, 0x0 ;  /* 0x00008000000079c5 */ /* 0x000fc40000010000 */
[----:B------:R1:W-:Y:S06]  /*180f0*/  BAR.ARV R39, 0x100 ;  /* 0x000400270000751d */ /* 0x0003ec0000002000 */
[----:B------:R2:W-:Y:S01]  /*18100*/  @!P1 SYNCS.ARRIVE.TRANS64.RED.A1T0 RZ, [R35+URZ], RZ ;  /* 0x000000ff23ff99a7 */ /* 0x0005e2000810043f */
[----:B0-----:R-:W-:Y:S01]  /*18110*/  F2FP.F16.F32.PACK_AB R154, R13, R28 ;  /* 0x0000001c0d9a723e */ /* 0x001fe200000000ff */
[-C--:B------:R-:W-:Y:S01]  /*18120*/  FMUL.FTZ R88, R88, R12.reuse ;  /* 0x0000000c58587220 */ /* 0x080fe20000410000 */
[-C--:B------:R-:W-:Y:S01]  /*18130*/  FMUL.FTZ R89, R89, R12.reuse ;  /* 0x0000000c59597220 */ /* 0x080fe20000410000 */
[-C--:B------:R-:W-:Y:S01]  /*18140*/  FMUL.FTZ R92, R92, R12.reuse ;  /* 0x0000000c5c5c7220 */ /* 0x080fe20000410000 */
[-C--:B------:R-:W-:Y:S01]  /*18150*/  FMUL.FTZ R93, R93, R12.reuse ;  /* 0x0000000c5d5d7220 */ /* 0x080fe20000410000 */
[-C--:B------:R-:W-:Y:S01]  /*18160*/  FMUL.FTZ R96, R96, R12.reuse ;  /* 0x0000000c60607220 */ /* 0x080fe20000410000 */
[----:B------:R-:W-:Y:S01]  /*18170*/  FMUL.FTZ R97, R97, R12 ;  /* 0x0000000c61617220 */ /* 0x000fe20000410000 */
[----:B--2---:R-:W-:Y:S01]  /*18180*/  FFMA.FTZ R35, R29, R0, R181 ;  /* 0x000000001d237223 */ /* 0x004fe200000100b5 */
[----:B------:R-:W-:Y:S01]  /*18190*/  FFMA.FTZ R0, R63, UR46, -R58 ;  /* 0x0000002e3f007c23 */ /* 0x000fe2000801083a */
[C---:B------:R-:W-:Y:S01]  /*181a0*/  F2FP.F16.F32.PACK_AB R181, R8.reuse, R181 ;  /* 0x000000b508b5723e */ /* 0x040fe200000000ff */
[----:B------:R1:W-:Y:S01]  /*181b0*/  @!P1 SYNCS.ARRIVE.TRANS64.RED.A1T0 RZ, [R37+URZ], RZ ;  /* 0x000000ff25ff99a7 */ /* 0x0003e2000810043f */
[----:B------:R-:W-:Y:S01]  /*181c0*/  FADD.FTZ R4, R8, R35 ;  /* 0x0000002308047221 */ /* 0x000fe20000010000 */
[-C--:B------:R-:W-:Y:S01]  /*181d0*/  FMUL.FTZ R100, R100, R12.reuse ;  /* 0x0000000c64647220 */ /* 0x080fe20000410000 */
[----:B------:R-:W-:Y:S01]  /*181e0*/  MUFU.EX2 R8, R75 ;  /* 0x0000004b00087308 */ /* 0x000fe20000000800 */
[-C--:B------:R-:W-:Y:S01]  /*181f0*/  FMUL.FTZ R101, R101, R12.reuse ;  /* 0x0000000c65657220 */ /* 0x080fe20000410000 */
[----:B------:R-:W-:Y:S01]  /*18200*/  FADD.FTZ R35, R183, R4 ;  /* 0x00000004b7237221 */ /* 0x000fe20000010000 */
[----:B------:R-:W-:Y:S01]  /*18210*/  F2FP.F16.F32.PACK_AB R183, R20, R183 ;  /* 0x000000b714b7723e */ /* 0x000fe200000000ff */
[-C--:B------:R-:W-:Y:S01]  /*18220*/  FMUL.FTZ R104, R104, R12.reuse ;  /* 0x0000000c68687220 */ /* 0x080fe20000410000 */
[-C--:B------:R-:W-:Y:S01]  /*18230*/  FMUL.FTZ R105, R105, R12.reuse ;  /* 0x0000000c69697220 */ /* 0x080fe20000410000 */
[----:B------:R-:W-:Y:S01]  /*18240*/  FADD.FTZ R4, R20, R35 ;  /* 0x0000002314047221 */ /* 0x000fe20000010000 */
[----:B------:R-:W-:Y:S01]  /*18250*/  FADD.FTZ R35, R178, R15 ;  /* 0x0000000fb2237221 */ /* 0x000fe20000010000 */
[----:B------:R-:W0:Y:S01]  /*18260*/  MUFU.EX2 R0, R0 ;  /* 0x0000000000007308 */ /* 0x000e220000000800 */
[----:B------:R-:W-:Y:S01]  /*18270*/  FFMA.FTZ R15, R71, UR46, -R58 ;  /* 0x0000002e470f7c23 */ /* 0x000fe2000801083a */
[----:B------:R-:W-:Y:S01]  /*18280*/  FADD.FTZ R48, R177, R4 ;  /* 0x00000004b1307221 */ /* 0x000fe20000010000 */
[----:B------:R-:W-:Y:S01]  /*18290*/  FADD.FTZ R35, R30, R35 ;  /* 0x000000231e237221 */ /* 0x000fe20000010000 */
[--C-:B------:R-:W-:Y:S01]  /*182a0*/  FFMA.FTZ R4, R67, UR46, -R58.reuse ;  /* 0x0000002e43047c23 */ /* 0x100fe2000801083a */
[----:B------:R-:W-:Y:S01]  /*182b0*/  FFMA.FTZ R58, R83, UR46, -R58 ;  /* 0x0000002e533a7c23 */ /* 0x000fe2000801083a */
[----:B------:R-:W-:Y:S01]  /*182c0*/  FADD.FTZ R48, R21, R48 ;  /* 0x0000003015307221 */ /* 0x000fe20000010000 */
[----:B------:R-:W-:Y:S01]  /*182d0*/  FADD.FTZ R35, R172, R35 ;  /* 0x00000023ac237221 */ /* 0x000fe20000010000 */
[----:B------:R-:W-:Y:S01]  /*182e0*/  MUFU.EX2 R15, R15 ;  /* 0x0000000f000f7308 */ /* 0x000fe20000000800 */
        /* <DEDUP_REMOVED lines=51> */
[C---:B0-----:R-:W-:Y:S01]  /*18620*/  F2FP.F16.F32.PACK_AB R167, R0.reuse, R167 ;  /* 0x000000a700a7723e */ /* 0x041fe200000000ff */
[----:B------:R-:W-:Y:S01]  /*18630*/  FMUL.FTZ R149, R149, R12 ;  /* 0x0000000c95957220 */ /* 0x000fe20000410000 */
[----:B------:R-:W-:Y:S01]  /*18640*/  FADD.FTZ R20, R0, R9 ;  /* 0x0000000900147221 */ /* 0x000fe20000010000 */
[----:B------:R-:W-:Y:S01]  /*18650*/  FADD.FTZ R35, R162, R35 ;  /* 0x00000023a2237221 */ /* 0x000fe20000010000 */
[----:B------:R-:W-:Y:S01]  /*18660*/  F2FP.F16.F32.PACK_AB R177, R21, R177 ;  /* 0x000000b115b1723e */ /* 0x000fe200000000ff */
[----:B------:R-:W-:Y:S01]  /*18670*/  FMUL.FTZ R90, R90, R29 ;  /* 0x0000001d5a5a7220 */ /* 0x000fe20000410000 */
[----:B------:R-:W-:Y:S01]  /*18680*/  FADD.FTZ R9, R161, R20 ;  /* 0x00000014a1097221 */ /* 0x000fe20000010000 */
[----:B------:R-:W-:Y:S01]  /*18690*/  FADD.FTZ R35, R50, R35 ;  /* 0x0000002332237221 */ /* 0x000fe20000010000 */
[C---:B--2---:R-:W-:Y:S01]  /*186a0*/  F2FP.F16.F32.PACK_AB R161, R4.reuse, R161 ;  /* 0x000000a104a1723e */ /* 0x044fe200000000ff */
        /* <DEDUP_REMOVED lines=35> */
[-C--:B------:R-:W-:Y:S01]  /*188e0*/  FMUL.FTZ R110, R110, R29.reuse ;  /* 0x0000001d6e6e7220 */ /* 0x080fe20000410000 */
[----:B------:R-:W-:Y:S01]  /*188f0*/  F2FP.F16.F32.PACK_AB R170, R36, R170 ;  /* 0x000000aa24aa723e */ /* 0x000fe200000000ff */
[----:B------:R-:W-:Y:S01]  /*18900*/  FADD.FTZ R7, R82, R7 ;  /* 0x0000000752077221 */ /* 0x000fe20000010000 */
[----:B------:R-:W-:Y:S01]  /*18910*/  F2FP.F16.F32.PACK_AB R164, R40, R164 ;  /* 0x000000a428a4723e */ /* 0x000fe200000000ff */
[-C--:B------:R-:W-:Y:S01]  /*18920*/  FMUL.FTZ R111, R111, R29.reuse ;  /* 0x0000001d6f6f7220 */ /* 0x080fe20000410000 */
[----:B------:R-:W-:Y:S01]  /*18930*/  F2FP.F16.F32.PACK_AB R166, R42, R166 ;  /* 0x000000a62aa6723e */ /* 0x000fe200000000ff */
[----:B---3--:R-:W-:Y:S01]  /*18940*/  FADD.FTZ R0, R58, R7 ;  /* 0x000000073a007221 */ /* 0x008fe20000010000 */
        /* <DEDUP_REMOVED lines=26> */
[----:B------:R-:W-:Y:S01]  /*18af0*/  IMAD.MOV.U32 R6, RZ, RZ, R186 ;  /* 0x000000ffff067224 */ /* 0x000fe200078e00ba */
[----:B------:R-:W-:Y:S01]  /*18b00*/  MOV R13, R11 ;  /* 0x0000000b000d7202 */ /* 0x000fe20000000f00 */
[----:B------:R-:W-:-:S02]  /*18b10*/  IMAD.MOV.U32 R15, RZ, RZ, R22 ;  /* 0x000000ffff0f7224 */ /* 0x000fc400078e0016 */
[----:B------:R-:W-:Y:S01]  /*18b20*/  IMAD.MOV.U32 R12, RZ, RZ, R10 ;  /* 0x000000ffff0c7224 */ /* 0x000fe200078e000a */
[----:B-1----:R-:W-:Y:S06]  /*18b30*/  @P2 BRA `(.L_x_7956) ;  /* 0xffffffd4009c2947 */ /* 0x002fec000383ffff */
.L_x_7946:
[----:B------:R-:W-:-:S13]  /*18b40*/  ISETP.GE.AND P2, PT, R3, R194, PT ;  /* 0x000000c20300720c */ /* 0x000fda0003f46270 */
[----:B------:R-:W-:Y:S05]  /*18b50*/  @!P2 BRA `(.L_x_7957) ;  /* 0x000000380088a947 */ /* 0x000fea0003800000 */
[----:B------:R-:W-:Y:S02]  /*18b60*/  IMAD.MOV.U32 R12, RZ, RZ, R11 ;  /* 0x000000ffff0c7224 */ /* 0x000fe400078e000b */
[----:B------:R-:W-:Y:S02]  /*18b70*/  IMAD.MOV.U32 R13, RZ, RZ, R10 ;  /* 0x000000ffff0d7224 */ /* 0x000fe400078e000a */
[----:B------:R-:W-:Y:S02]  /*18b80*/  IMAD.MOV.U32 R6, RZ, RZ, R186 ;  /* 0x000000ffff067224 */ /* 0x000fe400078e00ba */
[----:B------:R-:W-:-:S07]  /*18b90*/  IMAD.MOV.U32 R14, RZ, RZ, R22 ;  /* 0x000000ffff0e7224 */ /* 0x000fce00078e0016 */
.L_x_7975:
        /* <DEDUP_REMOVED lines=10> */
.L_x_7959:
[----:B------:R-:W-:Y:S01]  /*18c40*/  IMAD R7, R22, 0x8, R2 ;  /* 0x0000000816077824 */ /* 0x000fe200078e0202 */
[----:B------:R-:W-:-:S04]  /*18c50*/  SHF.L.U32 R8, R186, 0x1f, RZ ;  /* 0x0000001fba087819 */ /* 0x000fc800000006ff */
[----:B------:R0:W1:Y:S01]  /*18c60*/  SYNCS.PHASECHK.TRANS64.TRYWAIT P3, [R7+URZ+0x28830], R8 ;  /* 0x02883008070075a7 */ /* 0x000062000806017f */
[----:B------:R-:W-:Y:S05]  /*18c70*/  @!P0 BRA `(.L_x_7960) ;  /* 0x0000000000048947 */ /* 0x000fea0003800000 */
[----:B------:R-:W-:Y:S01]  /*18c80*/  BPT.TRAP 0x1 ;  /* 0x000000040000795c */ /* 0x000fe20000300000 */
.L_x_7960:
[----:B------:R-:W-:Y:S04]  /*18c90*/  BSSY B0, `(.L_x_7958) ;  /* 0x0000004000007945 */ /* 0x000fe80003800000 */
[----:B-1----:R-:W-:Y:S05]  /*18ca0*/  @P3 BRA `(.L_x_7961) ;  /* 0x0000000000083947 */ /* 0x002fea0003800000 */
[----:B------:R-:W1:Y:S02]  /*18cb0*/  SYNCS.PHASECHK.TRANS64.TRYWAIT P3, [R7+URZ+0x28830], R8 ;  /* 0x02883008070075a7 */ /* 0x000e64000806017f */
[----:B-1----:R-:W-:Y:S05]  /*18cc0*/  @!P3 BRA `(.L_x_7962) ;  /* 0x00000114003cb947 */ /* 0x002fea0003800000 */
.L_x_7961:
[----:B------:R-:W-:Y:S05]  /*18cd0*/  BSYNC B0 ;  /* 0x0000000000007941 */ /* 0x000fea0003800000 */
.L_x_7958:
[----:B01----:R-:W0:Y:S01]  /*18ce0*/  S2R R7, SR_TID.X ;  /* 0x0000000000077919 */ /* 0x003e220000002100 */
[----:B------:R-:W-:Y:S05]  /*18cf0*/  WARPSYNC.ALL ;  /* 0x0000000000007948 */ /* 0x000fea0003800000 */
[----:B------:R-:W-:Y:S02]  /*18d00*/  IMAD R8, R22, 0x800, R5 ;  /* 0x0000080016087824 */ /* 0x000fe400078e0205 */
[----:B------:R-:W-:Y:S02]  /*18d10*/  IMAD.MOV.U32 R9, RZ, RZ, 0x40000040 ;  /* 0x40000040ff097424 */ /* 0x000fe400078e00ff */
[C---:B------:R-:W-:Y:S01]  /*18d20*/  VIADD R24, R8.reuse, 0x4 ;  /* 0x0000000408187836 */ /* 0x040fe20000000000 */
[C---:B------:R-:W-:Y:S01]  /*18d30*/  R2UR UR14, R8.reuse ;  /* 0x00000000080e72ca */ /* 0x040fe200000e0000 */
[----:B------:R-:W-:Y:S01]  /*18d40*/  IMAD.MOV.U32 R25, RZ, RZ, 0x40000040 ;  /* 0x40000040ff197424 */ /* 0x000fe200078e00ff */
[----:B------:R-:W-:Y:S01]  /*18d50*/  R2UR UR15, R9 ;  /* 0x00000000090f72ca */ /* 0x000fe200000e0000 */
[----:B------:R-:W-:Y:S01]  /*18d60*/  VIADD R20, R8, 0x2 ;  /* 0x0000000208147836 */ /* 0x000fe20000000000 */
[----:B------:R-:W-:Y:S01]  /*18d70*/  R2UR UR6, R24 ;  /* 0x00000000180672ca */ /* 0x000fe200000e0000 */
[C---:B------:R-:W-:Y:S01]  /*18d80*/  VIADD R24, R8.reuse, 0x404 ;  /* 0x0000040408187836 */ /* 0x040fe20000000000 */
[C---:B------:R-:W-:Y:S01]  /*18d90*/  R2UR UR7, R25.reuse ;  /* 0x00000000190772ca */ /* 0x040fe200000e0000 */
        /* <DEDUP_REMOVED lines=8> */
[----:B------:R-:W-:Y:S02]  /*18e20*/  R2UR UR18, R10 ;  /* 0x000000000a1272ca */ /* 0x000fe400000e0000 */
[----:B------:R-:W-:Y:S02]  /*18e30*/  R2UR UR19, R11 ;  /* 0x000000000b1372ca */ /* 0x000fe400000e0000 */
[----:B------:R-:W-:Y:S02]  /*18e40*/  R2UR UR22, R20 ;  /* 0x00000000141672ca */ /* 0x000fe400000e0000 */
[----:B0-----:R-:W-:Y:S02]  /*18e50*/  SHF.R.U32.HI R7, RZ, 0x7, R7 ;  /* 0x00000007ff077819 */ /* 0x001fe40000011607 */
[----:B------:R-:W-:Y:S02]  /*18e60*/  R2UR UR23, R21 ;  /* 0x00000000151772ca */ /* 0x000fe400000e0000 */
[----:B------:R-:W-:-:S02]  /*18e70*/  IADD3 R7, R7, 0x8, RZ ;  /* 0x0000000807077810 */ /* 0x000fc40007ffe0ff */
[C---:B------:R-:W-:Y:S01]  /*18e80*/  IADD3 R10, R8.reuse, 0x402, RZ ;  /* 0x00000402080a7810 */ /* 0x040fe20007ffe0ff */
[----:B------:R-:W-:Y:S01]  /*18e90*/  VIADD R8, R8, 0x406 ;  /* 0x0000040608087836 */ /* 0x000fe20000000000 */
[----:B------:R-:W-:Y:S01]  /*18ea0*/  R2UR UR27, R11 ;  /* 0x000000000b1b72ca */ /* 0x000fe200000e0000 */
        /* <DEDUP_REMOVED lines=31> */
.L_x_7964:
[----:B------:R-:W-:Y:S01]  /*190a0*/  SHF.L.U32 R6, R6, 0x1f, RZ ;  /* 0x0000001f06067819 */ /* 0x000fe200000006ff */
[----:B------:R-:W-:-:S04]  /*190b0*/  IMAD R7, R14, 0x8, R2 ;  /* 0x000000080e077824 */ /* 0x000fc800078e0202 */
[----:B------:R0:W1:Y:S01]  /*190c0*/  SYNCS.PHASECHK.TRANS64.TRYWAIT P2, [R7+URZ+0x28850], R6 ;  /* 0x02885006070075a7 */ /* 0x000062000804017f */
[----:B------:R-:W-:Y:S05]  /*190d0*/  @!P0 BRA `(.L_x_7965) ;  /* 0x0000000000048947 */ /* 0x000fea0003800000 */
[----:B------:R-:W-:Y:S01]  /*190e0*/  BPT.TRAP 0x1 ;  /* 0x000000040000795c */ /* 0x000fe20000300000 */
.L_x_7965:
[----:B-1----:R-:W-:Y:S05]  /*190f0*/  @P2 BRA `(.L_x_7963) ;  /* 0x0000000000082947 */ /* 0x002fea0003800000 */
[----:B------:R-:W1:Y:S02]  /*19100*/  SYNCS.PHASECHK.TRANS64.TRYWAIT P2, [R7+URZ+0x28850], R6 ;  /* 0x02885006070075a7 */ /* 0x000e64000804017f */
[----:B-1----:R-:W-:Y:S05]  /*19110*/  @!P2 BRA `(.L_x_7966) ;  /* 0x00000110003ca947 */ /* 0x002fea0003800000 */
.L_x_7963:
        /* <DEDUP_REMOVED lines=19> */
[C---:B------:R-:W-:Y:S01]  /*19250*/  VIADD R8, R6.reuse, 0x80 ;  /* 0x0000008006087836 */ /* 0x040fe20000000000 */
[----:B------:R-:W-:Y:S01]  /*19260*/  R2UR UR6, R6 ;  /* 0x00000000060672ca */ /* 0x000fe200000e0000 */
[----:B------:R-:W-:Y:S01]  /*19270*/  FMUL.FTZ R65, R72, UR53 ;  /* 0x0000003548417c20 */ /* 0x000fe20008410000 */
[----:B------:R-:W-:Y:S01]  /*19280*/  FMUL.FTZ R72, R77, UR53 ;  /* 0x000000354d487c20 */ /* 0x000fe20008410000 */
[----:B------:R-:W-:Y:S01]  /*19290*/  FMUL.FTZ R77, R81, UR53 ;  /* 0x00000035514d7c20 */ /* 0x000fe20008410000 */
[----:B------:R-:W-:Y:S02]  /*192a0*/  IMAD.IADD R81, R195, 0x1, R192 ;  /* 0x00000001c3517824 */ /* 0x000fe400078e02c0 */
        /* <DEDUP_REMOVED lines=10> */
[----:B------:R-:W-:Y:S01]  /*19350*/  FMUL.FTZ R30, R33, UR53 ;  /* 0x00000035211e7c20 */ /* 0x000fe20008410000 */
[----:B------:R-:W-:Y:S01]  /*19360*/  R2UR UR7, R9 ;  /* 0x00000000090772ca */ /* 0x000fe200000e0000 */
[----:B------:R-:W-:Y:S01]  /*19370*/  IMAD.MOV.U32 R9, RZ, RZ, 0x40000040 ;  /* 0x40000040ff097424 */ /* 0x000fe200078e00ff */
[----:B------:R-:W-:Y:S01]  /*19380*/  IADD3 R8, R6, 0x100, RZ ;  /* 0x0000010006087810 */ /* 0x000fe20007ffe0ff */
        /* <DEDUP_REMOVED lines=36> */
[----:B------:R-:W0:Y:S01]  /*195d0*/  MUFU.TANH R10, R10 ;  /* 0x0000000a000a7308 */ /* 0x000e220000002400 */
[----:B------:R-:W-:-:S04]  /*195e0*/  IADD3 R84, -R188, 0x1, -R76 ;  /* 0x00000001bc547810 */ /* 0x000fc80007ffe94c */
[----:B------:R-:W-:-:S03]  /*195f0*/  IADD3 R84, -R187, R84, R189 ;  /* 0x00000054bb547210 */ /* 0x000fc60007ffe1bd */
[----:B------:R-:W1:Y:S02]  /*19600*/  MUFU.TANH R15, R15 ;  /* 0x0000000f000f7308 */ /* 0x000e640000002400 */
[----:B------:R-:W-:-:S06]  /*19610*/  VIADD R87, R84, UR52 ;  /* 0x0000003454577c36 */ /* 0x000fcc0008000000 */
        /* <DEDUP_REMOVED lines=13> */
[----:B------:R-:W5:Y:S01]  /*196f0*/  S2R R183, SR_TID.X ;  /* 0x0000000000b77919 */ /* 0x000f620000002100 */
        /* <DEDUP_REMOVED lines=8> */
[----:B------:R-:W0:Y:S01]  /*19780*/  MUFU.TANH R37, R37 ;  /* 0x0000002500257308 */ /* 0x000e220000002400 */
[----:B-----5:R-:W-:-:S07]  /*19790*/  SHF.R.U32.HI R183, RZ, 0x7, R183 ;  /* 0x00000007ffb77819 */ /* 0x020fce00000116b7 */
        /* <DEDUP_REMOVED lines=51> */
[----:B------:R-:W0:Y:S01]  /*19ad0*/  MUFU.TANH R78, R78 ;  /* 0x0000004e004e7308 */ /* 0x000e220000002400 */
[----:B------:R-:W-:-:S02]  /*19ae0*/  WARPGROUP.DEPBAR.LE gsb0, 0x0 ;  /* 0x00008000000079c5 */ /* 0x000fc40000010000 */
[----:B------:R-:W-:-:S06]  /*19af0*/  WARPGROUP.ARRIVE ;  /* 0x00000000000079c5 */ /* 0x000fcc0000000000 */
        /* <DEDUP_REMOVED lines=35> */
[----:B------:R-:W5:Y:S08]  /*19d30*/  @P4 LDC R6, c[0x0][0x44c] ;  /* 0x00011300ff064b82 */ /* 0x000f700000000800 */
[----:B------:R-:W1:Y:S01]  /*19d40*/  @P4 LDC R7, c[0x0][0x450] ;  /* 0x00011400ff074b82 */ /* 0x000e620000000800 */
[----:B-----5:R-:W-:-:S05]  /*19d50*/  @P4 IMAD.HI.U32 R6, R81, R6, RZ ;  /* 0x0000000651064227 */ /* 0x020fca00078e00ff */
[----:B-1----:R-:W-:Y:S01]  /*19d60*/  @P4 SHF.R.U32.HI R81, RZ, R7, R6 ;  /* 0x00000007ff514219 */ /* 0x002fe20000011606 */
[----:B------:R-:W-:-:S04]  /*19d70*/  @!P1 IMAD R7, R22, 0x8, R2 ;  /* 0x0000000816079824 */ /* 0x000fc800078e0202 */
[----:B------:R-:W1:Y:S01]  /*19d80*/  SHFL.IDX PT, R6, R81, RZ, 0x1c1f ;  /* 0x001c1fff51067589 */ /* 0x000e6200000e0000 */
[----:B------:R-:W-:Y:S01]  /*19d90*/  @!P1 VIADD R83, R7, 0x28840 ;  /* 0x0002884007539836 */ /* 0x000fe20000000000 */
[----:B------:R-:W-:-:S04]  /*19da0*/  IADD3 R7, -R183, 0xb, RZ ;  /* 0x0000000bb7077810 */ /* 0x000fc80007ffe1ff */
[----:B------:R-:W-:Y:S02]  /*19db0*/  @!P1 PRMT R83, RZ, 0x654, R83 ;  /* 0x00000654ff539816 */ /* 0x000fe40000000053 */
[----:B-1----:R-:W-:Y:S01]  /*19dc0*/  IADD3 R85, R87, R6, RZ ;  /* 0x0000000657557210 */ /* 0x002fe20007ffe0ff */
[----:B------:R-:W-:Y:S01]  /*19dd0*/  IMAD.IADD R84, R86, 0x1, R6 ;  /* 0x0000000156547824 */ /* 0x000fe200078e0206 */
[----:B------:R-:W-:Y:S02]  /*19de0*/  WARPGROUP.DEPBAR.LE gsb0, 0x0 ;  /* 0x00008000000079c5 */ /* 0x000fe40000010000 */
[----:B------:R-:W-:-:S06]  /*19df0*/  WARPGROUP.ARRIVE ;  /* 0x00000000000079c5 */ /* 0x000fcc0000000000 */
[----:B------:R-:W-:Y:S03]  /*19e00*/  HGMMA.64x128x16.F32 R88, R152, gdesc[UR4].tnspB, R88, gsb0 ;  /* 0x41e0000498587df0 */ /* 0x000fe60008000858 */
[----:B------:R-:W-:Y:S02]  /*19e10*/  WARPGROUP.DEPBAR.LE gsb0, 0x0 ;  /* 0x00008000000079c5 */ /* 0x000fe40000010000 */
[----:B------:R1:W-:Y:S06]  /*19e20*/  BAR.ARV R7, 0x100 ;  /* 0x000400070000751d */ /* 0x0003ec0000002000 */
[----:B------:R1:W-:Y:S01]  /*19e30*/  @!P1 SYNCS.ARRIVE.TRANS64.RED.A1T0 RZ, [R83+URZ], RZ ;  /* 0x000000ff53ff99a7 */ /* 0x0003e2000810043f */
[----:B0-234-:R-:W-:Y:S05]  /*19e40*/  @!P5 BRA `(.L_x_7967) ;  /* 0x000000000058d947 */ /* 0x01dfea0003800000 */
[----:B------:R-:W-:Y:S01]  /*19e50*/  IADD3 R153, -R187, R189, R6 ;  /* 0x000000bdbb997210 */ /* 0x000fe20007ffe106 */
[----:B------:R-:W-:Y:S03]  /*19e60*/  BSSY B0, `(.L_x_7968) ;  /* 0x0000010000007945 */ /* 0x000fe60003800000 */
[----:B------:R-:W-:-:S13]  /*19e70*/  ISETP.GT.AND P2, PT, R153, -0x1, PT ;  /* 0xffffffff9900780c */ /* 0x000fda0003f44270 */
[----:B------:R-:W-:Y:S05]  /*19e80*/  @P2 BRA `(.L_x_7969) ;  /* 0x0000000000202947 */ /* 0x000fea0003800000 */
[----:B-1----:R-:W-:Y:S01]  /*19e90*/  IMAD.U32 R83, RZ, RZ, UR48 ;  /* 0x00000030ff537e24 */ /* 0x002fe2000f8e00ff */
[----:B------:R-:W-:-:S04]  /*19ea0*/  LOP3.LUT R153, RZ, R153, RZ, 0x33, !PT ;  /* 0x00000099ff997212 */ /* 0x000fc800078e33ff */
[----:B------:R-:W-:-:S13]  /*19eb0*/  ISETP.NE.AND P2, PT, R83, 0x1, PT ;  /* 0x000000015300780c */ /* 0x000fda0003f45270 */
[----:B------:R-:W0:Y:S02]  /*19ec0*/  @P2 LDC.64 R6, c[0x0][0x9e8] ;  /* 0x00027a00ff062b82 */ /* 0x000e240000000a00 */
[----:B0-----:R-:W-:-:S05]  /*19ed0*/  @P2 IMAD.HI.U32 R6, R153, R6, RZ ;  /* 0x0000000699062227 */ /* 0x001fca00078e00ff */
[----:B------:R-:W-:-:S04]  /*19ee0*/  @P2 SHF.R.U32.HI R153, RZ, R7, R6 ;  /* 0x00000007ff992219 */ /* 0x000fc80000011606 */
[----:B------:R-:W-:Y:S01]  /*19ef0*/  LOP3.LUT R153, RZ, R153, RZ, 0x33, !PT ;  /* 0x00000099ff997212 */ /* 0x000fe200078e33ff */
[----:B------:R-:W-:Y:S06]  /*19f00*/  BRA `(.L_x_7970) ;  /* 0x0000000000147947 */ /* 0x000fec0003800000 */
.L_x_7969:
[----:B-1----:R-:W-:-:S05]  /*19f10*/  IMAD.U32 R83, RZ, RZ, UR48 ;  /* 0x00000030ff537e24 */ /* 0x002fca000f8e00ff */
[----:B------:R-:W-:-:S13]  /*19f20*/  ISETP.NE.AND P2, PT, R83, 0x1, PT ;  /* 0x000000015300780c */ /* 0x000fda0003f45270 */
[----:B------:R-:W0:Y:S02]  /*19f30*/  @P2 LDC.64 R6, c[0x0][0x9e8] ;  /* 0x00027a00ff062b82 */ /* 0x000e240000000a00 */
[----:B0-----:R-:W-:-:S05]  /*19f40*/  @P2 IMAD.HI.U32 R6, R153, R6, RZ ;  /* 0x0000000699062227 */ /* 0x001fca00078e00ff */
[----:B------:R-:W-:-:S07]  /*19f50*/  @P2 SHF.R.U32.HI R153, RZ, R7, R6 ;  /* 0x00000007ff992219 */ /* 0x000fce0000011606 */
.L_x_7970:
[----:B------:R-:W-:Y:S05]  /*19f60*/  BSYNC B0 ;  /* 0x0000000000007941 */ /* 0x000fea0003800000 */
.L_x_7968:
[----:B------:R-:W-:-:S04]  /*19f70*/  IMAD R153, R153, R83, -R76 ;  /* 0x0000005399997224 */ /* 0x000fc800078e0a4c */
[----:B------:R-:W-:-:S05]  /*19f80*/  IMAD.IADD R6, R153, 0x1, -R188 ;  /* 0x0000000199067824 */ /* 0x000fca00078e0abc */
[----:B------:R-:W-:Y:S02]  /*19f90*/  VIADDMNMX R85, R6, R83, R85, PT ;  /* 0x0000005306557246 */ /* 0x000fe40003800155 */
[----:B------:R-:W-:-:S07]  /*19fa0*/  VIMNMX R84, R84, R6, !PT ;  /* 0x0000000654547248 */ /* 0x000fce0007fe0100 */
.L_x_7967:
[----:B------:R-:W-:Y:S01]  /*19fb0*/  ISETP.GT.AND P2, PT, R3, -0x1, PT ;  /* 0xffffffff0300780c */ /* 0x000fe20003f44270 */
[----:B------:R-:W0:Y:S03]  /*19fc0*/  SHFL.IDX PT, R6, R81, 0x1, 0x1c1f ;  /* 0x003c1f0051067f89 */ /* 0x000e2600000e0000 */
[----:B------:R-:W-:-:S04]  /*19fd0*/  ISETP.GT.AND P3, PT, R84, RZ, P2 ;  /* 0x000000ff5400720c */ /* 0x000fc80001764270 */
[----:B------:R-:W-:-:S04]  /*19fe0*/  ISETP.LT.OR P3, PT, R85, 0x1, P3 ;  /* 0x000000015500780c */ /* 0x000fc80001f61670 */
[----:B-1----:R-:W-:Y:S02]  /*19ff0*/  FSEL R83, R10, -INF , !P3 ;  /* 0xff8000000a537808 */ /* 0x002fe40005800000 */
        /* <DEDUP_REMOVED lines=108> */
.L_x_7973:
[----:B------:R-:W-:-:S05]  /*1a6c0*/  IMAD.U32 R10, RZ, RZ, UR48 ;  /* 0x00000030ff0a7e24 */ /* 0x000fca000f8e00ff */
[----:B------:R-:W-:-:S13]  /*1a6d0*/  ISETP.NE.AND P3, PT, R10, 0x1, PT ;  /* 0x000000010a00780c */ /* 0x000fda0003f65270 */
[----:B------:R-:W0:Y:S02]  /*1a6e0*/  @P3 LDC.64 R6, c[0x0][0x9e8] ;  /* 0x00027a00ff063b82 */ /* 0x000e240000000a00 */
[----:B0-----:R-:W-:-:S05]  /*1a6f0*/  @P3 IMAD.HI.U32 R6, R81, R6, RZ ;  /* 0x0000000651063227 */ /* 0x001fca00078e00ff */
[----:B------:R-:W-:-:S07]  /*1a700*/  @P3 SHF.R.U32.HI R81, RZ, R7, R6 ;  /* 0x00000007ff513219 */ /* 0x000fce0000011606 */
.L_x_7974:
[----:B------:R-:W-:Y:S05]  /*1a710*/  BSYNC B0 ;  /* 0x0000000000007941 */ /* 0x000fea0003800000 */
.L_x_7972:
[----:B------:R-:W-:-:S05]  /*1a720*/  IMAD R81, R81, R10, -R76 ;  /* 0x0000000a51517224 */ /* 0x000fca00078e0a4c */
[----:B------:R-:W-:-:S04]  /*1a730*/  IADD3 R81, -R188, R81, RZ ;  /* 0x00000051bc517210 */ /* 0x000fc80007ffe1ff */
[----:B------:R-:W-:Y:S02]  /*1a740*/  VIADDMNMX R87, R81, R10, R87, PT ;  /* 0x0000000a51577246 */ /* 0x000fe40003800157 */
[----:B------:R-:W-:-:S07]  /*1a750*/  VIMNMX R86, R86, R81, !PT ;  /* 0x0000005156567248 */ /* 0x000fce0007fe0100 */
.L_x_7971:
[----:B------:R-:W-:Y:S01]  /*1a760*/  ISETP.GT.AND P3, PT, R86, 0x1, P2 ;  /* 0x000000015600780c */ /* 0x000fe20001764270 */
[----:B------:R-:W-:Y:S01]  /*1a770*/  UMOV UR46, UR47 ;  /* 0x0000002f002e7c82 */ /* 0x000fe20008000000 */
[----:B------:R-:W-:Y:S01]  /*1a780*/  FMNMX.FTZ R6, R83, R13, !PT ;  /* 0x0000000d53067209 */ /* 0x000fe20007810000 */
[----:B------:R-:W-:Y:S01]  /*1a790*/  @!P1 IMAD R14, R14, 0x8, R2 ;  /* 0x000000080e0e9824 */ /* 0x000fe200078e0202 */
[----:B------:R-:W-:Y:S02]  /*1a7a0*/  ISETP.LT.OR P3, PT, R87, 0x2, P3 ;  /* 0x000000025700780c */ /* 0x000fe40001f61670 */
[----:B------:R-:W-:Y:S01]  /*1a7b0*/  FMNMX.FTZ R6, R15, R6, !PT ;  /* 0x000000060f067209 */ /* 0x000fe20007810000 */
[----:B------:R-:W-:Y:S01]  /*1a7c0*/  @!P1 VIADD R14, R14, 0x28860 ;  /* 0x000288600e0e9836 */ /* 0x000fe20000000000 */
        /* <DEDUP_REMOVED lines=8> */
[C---:B------:R-:W-:Y:S02]  /*1a850*/  ISETP.LT.OR P3, PT, R87.reuse, 0xa, P3 ;  /* 0x0000000a5700780c */ /* 0x040fe40001f61670 */
        /* <DEDUP_REMOVED lines=120> */
[----:B------:R-:W-:Y:S02]  /*1afe0*/  FMNMX.FTZ R11, R6, R12, !PT ;  /* 0x0000000c060b7209 */ /* 0x000fe40007810000 */
[----:B------:R-:W-:Y:S02]  /*1aff0*/  FSEL R76, R76, RZ, P3 ;  /* 0x000000ff4c4c7208 */ /* 0x000fe40001800000 */
[----:B------:R-:W-:-:S03]  /*1b000*/  FSEL R78, R78, -INF , !P2 ;  /* 0xff8000004e4e7808 */ /* 0x000fc60005000000 */
        /* <DEDUP_REMOVED lines=54> */
[----:B------:R0:W-:Y:S02]  /*1b370*/  MUFU.EX2 R24, R33 ;  /* 0x0000002100187308 */ /* 0x0001e40000000800 */
[----:B------:R-:W-:-:S04]  /*1b380*/  FMNMX.FTZ R38, R58, R11, !PT ;  /* 0x0000000b3a267209 */ /* 0x000fc80007810000 */
[----:B------:R-:W-:Y:S02]  /*1b390*/  FMNMX.FTZ R11, R61, R38, !PT ;  /* 0x000000263d0b7209 */ /* 0x000fe40007810000 */
[----:B------:R-:W-:Y:S01]  /*1b3a0*/  MUFU.EX2 R172, R172 ;  /* 0x000000ac00ac7308 */ /* 0x000fe20000000800 */
[----:B0-----:R-:W-:Y:S01]  /*1b3b0*/  FFMA.FTZ R33, R50, UR46, -R76 ;  /* 0x0000002e32217c23 */ /* 0x001fe2000801084c */
        /* <DEDUP_REMOVED lines=9> */
[----:B------:R-:W-:Y:S01]  /*1b450*/  FMNMX.FTZ R38, R74, R9, !PT ;  /* 0x000000094a267209 */ /* 0x000fe20007810000 */
[----:B------:R-:W-:-:S03]  /*1b460*/  FFMA.FTZ R9, R56, UR46, -R76 ;  /* 0x0000002e38097c23 */ /* 0x000fc6000801084c */
[----:B------:R-:W-:Y:S01]  /*1b470*/  FMNMX.FTZ R11, R79, R38, !PT ;  /* 0x000000264f0b7209 */ /* 0x000fe20007810000 */
[--C-:B------:R-:W-:Y:S01]  /*1b480*/  FFMA.FTZ R38, R64, UR46, -R76.reuse ;  /* 0x0000002e40267c23 */ /* 0x100fe2000801084c */
[----:B------:R-:W-:Y:S01]  /*1b490*/  MUFU.EX2 R168, R168 ;  /* 0x000000a800a87308 */ /* 0x000fe20000000800 */
[----:B0-----:R-:W-:Y:S01]  /*1b4a0*/  FFMA.FTZ R42, R72, UR46, -R76 ;  /* 0x0000002e482a7c23 */ /* 0x001fe2000801084c */
[----:B------:R-:W-:-:S05]  /*1b4b0*/  FMNMX.FTZ R11, R78, R11, !PT ;  /* 0x0000000b4e0b7209 */ /* 0x000fca0007810000 */
[----:B------:R-:W0:Y:S01]  /*1b4c0*/  SHFL.BFLY PT, R46, R11, 0x2, 0x1f ;  /* 0x0c401f000b2e7f89 */ /* 0x000e2200000e0000 */
[----:B------:R-:W-:Y:S08]  /*1b4d0*/  MUFU.EX2 R170, R170 ;  /* 0x000000aa00aa7308 */ /* 0x000ff00000000800 */
[----:B------:R-:W-:Y:S08]  /*1b4e0*/  MUFU.EX2 R33, R33 ;  /* 0x0000002100217308 */ /* 0x000ff00000000800 */
[----:B------:R-:W-:Y:S01]  /*1b4f0*/  MUFU.EX2 R164, R164 ;  /* 0x000000a400a47308 */ /* 0x000fe20000000800 */
[----:B0-----:R-:W-:-:S07]  /*1b500*/  FMNMX.FTZ R46, R11, R46, !PT ;  /* 0x0000002e0b2e7209 */ /* 0x001fce0007810000 */
[----:B------:R0:W-:Y:S01]  /*1b510*/  MUFU.EX2 R8, R37 ;  /* 0x0000002500087308 */ /* 0x0001e20000000800 */
[----:B------:R-:W1:Y:S07]  /*1b520*/  SHFL.BFLY PT, R11, R46, 0x1, 0x1f ;  /* 0x0c201f002e0b7f89 */ /* 0x000e6e00000e0000 */
[----:B------:R-:W-:Y:S01]  /*1b530*/  MUFU.EX2 R166, R166 ;  /* 0x000000a600a67308 */ /* 0x000fe20000000800 */
[--C-:B0-----:R-:W-:Y:S01]  /*1b540*/  FFMA.FTZ R37, R60, UR46, -R76.reuse ;  /* 0x0000002e3c257c23 */ /* 0x101fe2000801084c */
[----:B------:R-:W-:-:S06]  /*1b550*/  FFMA.FTZ R76, R82, UR46, -R76 ;  /* 0x0000002e524c7c23 */ /* 0x000fcc000801084c */
[----:B------:R-:W-:Y:S08]  /*1b560*/  MUFU.EX2 R9, R9 ;  /* 0x0000000900097308 */ /* 0x000ff00000000800 */
[----:B------:R-:W-:Y:S01]  /*1b570*/  MUFU.EX2 R160, R160 ;  /* 0x000000a000a07308 */ /* 0x000fe20000000800 */
[----:B-1----:R-:W-:Y:S02]  /*1b580*/  FMNMX.FTZ R11, R46, R11, !PT ;  /* 0x0000000b2e0b7209 */ /* 0x002fe40007810000 */
[----:B------:R-:W-:-:S02]  /*1b590*/  FSEL R46, R10, RZ, P3 ;  /* 0x000000ff0a2e7208 */ /* 0x000fc40001800000 */
[C---:B------:R-:W-:Y:S01]  /*1b5a0*/  FSETP.NEU.FTZ.AND P2, PT, R11.reuse, -INF , PT ;  /* 0xff8000000b00780b */ /* 0x040fe20003f5d000 */
[----:B------:R-:W-:Y:S02]  /*1b5b0*/  FMUL.FTZ R49, R11, UR46 ;  /* 0x0000002e0b317c20 */ /* 0x000fe40008410000 */
[----:B------:R-:W-:Y:S01]  /*1b5c0*/  MUFU.EX2 R37, R37 ;  /* 0x0000002500257308 */ /* 0x000fe20000000800 */
[----:B------:R-:W-:Y:S02]  /*1b5d0*/  FADD.FTZ R13, -R46, R13 ;  /* 0x0000000d2e0d7221 */ /* 0x000fe40000010100 */
[----:B------:R-:W-:Y:S02]  /*1b5e0*/  FSEL R49, R49, RZ, P2 ;  /* 0x000000ff31317208 */ /* 0x000fe40001000000 */
[----:B------:R-:W-:-:S03]  /*1b5f0*/  FMUL.FTZ R13, R13, UR46 ;  /* 0x0000002e0d0d7c20 */ /* 0x000fc60008410000 */
        /* <DEDUP_REMOVED lines=12> */
[----:B------:R-:W-:Y:S01]  /*1b6c0*/  @!P1 PRMT R27, RZ, 0x654, R14 ;  /* 0x00000654ff1b9816 */ /* 0x000fe2000000000e */
[--C-:B------:R-:W-:Y:S01]  /*1b6d0*/  FFMA.FTZ R14, R36, UR46, -R49.reuse ;  /* 0x0000002e240e7c23 */ /* 0x100fe20008010831 */
[--C-:B------:R-:W-:Y:S01]  /*1b6e0*/  FFMA.FTZ R169, R43, UR46, -R49.reuse ;  /* 0x0000002e2ba97c23 */ /* 0x100fe20008010831 */
[--C-:B------:R-:W-:Y:S01]  /*1b6f0*/  FFMA.FTZ R28, R44, UR46, -R49.reuse ;  /* 0x0000002e2c1c7c23 */ /* 0x100fe20008010831 */
[----:B------:R-:W-:Y:S01]  /*1b700*/  MUFU.EX2 R181, R181 ;  /* 0x000000b500b57308 */ /* 0x000fe20000000800 */
[----:B------:R1:W-:Y:S01]  /*1b710*/  @!P1 SYNCS.ARRIVE.TRANS64.RED.A1T0 RZ, [R27+URZ], RZ ;  /* 0x000000ff1bff99a7 */ /* 0x0003e2000810043f */
        /* <DEDUP_REMOVED lines=8> */
[C---:B------:R-:W-:Y:S01]  /*1b7a0*/  F2FP.F16.F32.PACK_AB R180, R7.reuse, R180 ;  /* 0x000000b407b4723e */ /* 0x040fe200000000ff */
[--C-:B-1----:R-:W-:Y:S01]  /*1b7b0*/  FFMA.FTZ R27, R40, UR46, -R49.reuse ;  /* 0x0000002e281b7c23 */ /* 0x102fe20008010831 */
[--C-:B------:R-:W-:Y:S01]  /*1b7c0*/  FFMA.FTZ R58, R58, UR46, -R49.reuse ;  /* 0x0000002e3a3a7c23 */ /* 0x100fe20008010831 */
[----:B------:R-:W-:Y:S01]  /*1b7d0*/  FADD.FTZ R31, R7, R4 ;  /* 0x00000004071f7221 */ /* 0x000fe20000010000 */
[--C-:B------:R-:W-:Y:S01]  /*1b7e0*/  FFMA.FTZ R61, R61, UR46, -R49.reuse ;  /* 0x0000002e3d3d7c23 */ /* 0x100fe20008010831 */
[----:B------:R-:W-:Y:S01]  /*1b7f0*/  FFMA.FTZ R62, R62, UR46, -R49 ;  /* 0x0000002e3e3e7c23 */ /* 0x000fe20008010831 */
[----:B------:R-:W-:Y:S01]  /*1b800*/  MUFU.EX2 R183, R183 ;  /* 0x000000b700b77308 */ /* 0x000fe20000000800 */
[----:B------:R-:W-:Y:S01]  /*1b810*/  FADD.FTZ R4, R182, R31 ;  /* 0x0000001fb6047221 */ /* 0x000fe20000010000 */
[C---:B------:R-:W-:Y:S01]  /*1b820*/  F2FP.F16.F32.PACK_AB R182, R15.reuse, R182 ;  /* 0x000000b60fb6723e */ /* 0x040fe200000000ff */
[--C-:B------:R-:W-:Y:S01]  /*1b830*/  FFMA.FTZ R31, R48, UR46, -R49.reuse ;  /* 0x0000002e301f7c23 */ /* 0x100fe20008010831 */
[--C-:B------:R-:W-:Y:S01]  /*1b840*/  FFMA.FTZ R66, R66, UR46, -R49.reuse ;  /* 0x0000002e42427c23 */ /* 0x100fe20008010831 */
        /* <DEDUP_REMOVED lines=14> */
[----:B------:R-:W-:Y:S01]  /*1b930*/  FFMA.FTZ R49, R78, UR46, -R49 ;  /* 0x0000002e4e317c23 */ /* 0x000fe20008010831 */
[-C--:B------:R-:W-:Y:S01]  /*1b940*/  FMUL.FTZ R88, R88, R13.reuse ;  /* 0x0000000d58587220 */ /* 0x080fe20000410000 */
[----:B------:R-:W-:Y:S01]  /*1b950*/  FADD.FTZ R35, R24, R35 ;  /* 0x0000002318237221 */ /* 0x000fe20000010000 */
[-C--:B------:R-:W-:Y:S01]  /*1b960*/  FMUL.FTZ R89, R89, R13.reuse ;  /* 0x0000000d59597220 */ /* 0x080fe20000410000 */
[-C--:B------:R-:W-:Y:S01]  /*1b970*/  FMUL.FTZ R92, R92, R13.reuse ;  /* 0x0000000d5c5c7220 */ /* 0x080fe20000410000 */
[----:B------:R-:W-:Y:S01]  /*1b980*/  MUFU.EX2 R38, R38 ;  /* 0x0000002600267308 */ /* 0x000fe20000000800 */
[----:B------:R-:W-:Y:S01]  /*1b990*/  FADD.FTZ R4, R172, R35 ;  /* 0x00000023ac047221 */ /* 0x000fe20000010000 */
[-C--:B------:R-:W-:Y:S01]  /*1b9a0*/  FMUL.FTZ R93, R93, R13.reuse ;  /* 0x0000000d5d5d7220 */ /* 0x080fe20000410000 */
[-C--:B------:R-:W-:Y:S01]  /*1b9b0*/  FMUL.FTZ R96, R96, R13.reuse ;  /* 0x0000000d60607220 */ /* 0x080fe20000410000 */
[-C--:B------:R-:W-:Y:S01]  /*1b9c0*/  FMUL.FTZ R97, R97, R13.reuse ;  /* 0x0000000d61617220 */ /* 0x080fe20000410000 */
[----:B------:R-:W-:Y:S01]  /*1b9d0*/  FADD.FTZ R35, R29, R4 ;  /* 0x000000041d237221 */ /* 0x000fe20000010000 */
[-C--:B------:R-:W-:Y:S01]  /*1b9e0*/  FMUL.FTZ R100, R100, R13.reuse ;  /* 0x0000000d64647220 */ /* 0x080fe20000410000 */
[-C--:B------:R-:W-:Y:S01]  /*1b9f0*/  FMUL.FTZ R101, R101, R13.reuse ;  /* 0x0000000d65657220 */ /* 0x080fe20000410000 */
[----:B------:R-:W-:Y:S01]  /*1ba00*/  MUFU.EX2 R25, R25 ;  /* 0x0000001900197308 */ /* 0x000fe20000000800 */
[----:B------:R-:W-:Y:S01]  /*1ba10*/  FADD.FTZ R39, R174, R35 ;  /* 0x00000023ae277221 */ /* 0x000fe20000010000 */
[----:B------:R-:W-:Y:S01]  /*1ba20*/  FSEL R35, R11, RZ, P2 ;  /* 0x000000ff0b237208 */ /* 0x000fe20001000000 */
[-C--:B------:R-:W-:Y:S01]  /*1ba30*/  FMUL.FTZ R104, R104, R13.reuse ;  /* 0x0000000d68687220 */ /* 0x080fe20000410000 */
[----:B------:R-:W-:Y:S01]  /*1ba40*/  ISETP.GT.AND P2, PT, R3, R194, PT ;  /* 0x000000c20300720c */ /* 0x000fe20003f44270 */
[----:B------:R-:W-:Y:S01]  /*1ba50*/  FADD.FTZ R39, R30, R39 ;  /* 0x000000271e277221 */ /* 0x000fe20000010000 */
[-C--:B------:R-:W-:Y:S01]  /*1ba60*/  FMUL.FTZ R105, R105, R13.reuse ;  /* 0x0000000d69697220 */ /* 0x080fe20000410000 */
[----:B------:R-:W-:Y:S01]  /*1ba70*/  FADD.FTZ R35, -R35, R12 ;  /* 0x0000000c23237221 */ /* 0x000fe20000010100 */
[----:B------:R-:W-:Y:S01]  /*1ba80*/  MUFU.EX2 R156, R156 ;  /* 0x0000009c009c7308 */ /* 0x000fe20000000800 */
[----:B------:R-:W-:Y:S01]  /*1ba90*/  FADD.FTZ R39, R168, R39 ;  /* 0x00000027a8277221 */ /* 0x000fe20000010000 */
[-C--:B------:R-:W-:Y:S01]  /*1baa0*/  FMUL.FTZ R108, R108, R13.reuse ;  /* 0x0000000d6c6c7220 */ /* 0x080fe20000410000 */
[----:B------:R-:W-:Y:S01]  /*1bab0*/  FMUL.FTZ R12, R35, UR46 ;  /* 0x0000002e230c7c20 */ /* 0x000fe20008410000 */
        /* <DEDUP_REMOVED lines=12> */
[----:B------:R-:W0:Y:S01]  /*1bb80*/  MUFU.EX2 R12, R12 ;  /* 0x0000000c000c7308 */ /* 0x000e220000000800 */
[----:B------:R-:W-:Y:S01]  /*1bb90*/  FADD.FTZ R7, R164, R7 ;  /* 0x00000007a4077221 */ /* 0x000fe20000010000 */
[----:B------:R-:W-:Y:S01]  /*1bba0*/  F2FP.F16.F32.PACK_AB R164, R8, R164 ;  /* 0x000000a408a4723e */ /* 0x000fe200000000ff */
[-C--:B------:R-:W-:Y:S01]  /*1bbb0*/  FMUL.FTZ R125, R125, R13.reuse ;  /* 0x0000000d7d7d7220 */ /* 0x080fe20000410000 */
[-C--:B------:R-:W-:Y:S01]  /*1bbc0*/  FMUL.FTZ R128, R128, R13.reuse ;  /* 0x0000000d80807220 */ /* 0x080fe20000410000 */
[----:B------:R-:W-:Y:S01]  /*1bbd0*/  FADD.FTZ R15, R8, R7 ;  /* 0x00000007080f7221 */ /* 0x000fe20000010000 */
[-C--:B------:R-:W-:Y:S01]  /*1bbe0*/  FMUL.FTZ R129, R129, R13.reuse ;  /* 0x0000000d81817220 */ /* 0x080fe20000410000 */
[-C--:B------:R-:W-:Y:S01]  /*1bbf0*/  FMUL.FTZ R132, R132, R13.reuse ;  /* 0x0000000d84847220 */ /* 0x080fe20000410000 */
[----:B------:R-:W1:Y:S01]  /*1bc00*/  MUFU.EX2 R41, R41 ;  /* 0x0000002900297308 */ /* 0x000e620000000800 */
[----:B------:R-:W-:Y:S01]  /*1bc10*/  FADD.FTZ R4, R166, R15 ;  /* 0x0000000fa6047221 */ /* 0x000fe20000010000 */
[----:B------:R-:W-:Y:S01]  /*1bc20*/  F2FP.F16.F32.PACK_AB R166, R9, R166 ;  /* 0x000000a609a6723e */ /* 0x000fe200000000ff */
[-C--:B------:R-:W-:Y:S01]  /*1bc30*/  FMUL.FTZ R133, R133, R13.reuse ;  /* 0x0000000d85857220 */ /* 0x080fe20000410000 */
[-C--:B------:R-:W-:Y:S01]  /*1bc40*/  FMUL.FTZ R136, R136, R13.reuse ;  /* 0x0000000d88887220 */ /* 0x080fe20000410000 */
[----:B------:R-:W-:Y:S01]  /*1bc50*/  FADD.FTZ R35, R9, R4 ;  /* 0x0000000409237221 */ /* 0x000fe20000010000 */
[-C--:B------:R-:W-:Y:S01]  /*1bc60*/  FMUL.FTZ R137, R137, R13.reuse ;  /* 0x0000000d89897220 */ /* 0x080fe20000410000 */
[-C--:B------:R-:W-:Y:S01]  /*1bc70*/  FMUL.FTZ R140, R140, R13.reuse ;  /* 0x0000000d8c8c7220 */ /* 0x080fe20000410000 */
[----:B------:R-:W-:Y:S01]  /*1bc80*/  MUFU.EX2 R26, R26 ;  /* 0x0000001a001a7308 */ /* 0x000fe20000000800 */
[----:B0-----:R-:W-:Y:S01]  /*1bc90*/  FFMA.FTZ R15, R12, R0, R181 ;  /* 0x000000000c0f7223 */ /* 0x001fe200000100b5 */
[----:B------:R-:W-:Y:S01]  /*1bca0*/  FADD.FTZ R4, R160, R35 ;  /* 0x00000023a0047221 */ /* 0x000fe20000010000 */
        /* <DEDUP_REMOVED lines=9> */
[----:B------:R-:W-:Y:S01]  /*1bd40*/  FMUL.FTZ R149, R149, R13 ;  /* 0x0000000d95957220 */ /* 0x000fe20000410000 */
[----:B------:R-:W-:Y:S01]  /*1bd50*/  FADD.FTZ R4, R20, R15 ;  /* 0x0000000f14047221 */ /* 0x000fe20000010000 */
[----:B------:R-:W-:Y:S01]  /*1bd60*/  FADD.FTZ R35, R38, R35 ;  /* 0x0000002326237221 */ /* 0x000fe20000010000 */
[----:B------:R-:W-:Y:S01]  /*1bd70*/  F2FP.F16.F32.PACK_AB R181, R6, R181 ;  /* 0x000000b506b5723e */ /* 0x000fe200000000ff */
[----:B------:R-:W2:Y:S01]  /*1bd80*/  MUFU.EX2 R173, R173 ;  /* 0x000000ad00ad7308 */ /* 0x000ea20000000800 */
[----:B------:R-:W-:Y:S01]  /*1bd90*/  FADD.FTZ R4, R177, R4 ;  /* 0x00000004b1047221 */ /* 0x000fe20000010000 */
[----:B------:R-:W-:Y:S01]  /*1bda0*/  FADD.FTZ R24, R156, R35 ;  /* 0x000000239c187221 */ /* 0x000fe20000010000 */
[-C--:B------:R-:W-:Y:S01]  /*1bdb0*/  FMUL.FTZ R90, R90, R12.reuse ;  /* 0x0000000c5a5a7220 */ /* 0x080fe20000410000 */
[-C--:B------:R-:W-:Y:S01]  /*1bdc0*/  FMUL.FTZ R91, R91, R12.reuse ;  /* 0x0000000c5b5b7220 */ /* 0x080fe20000410000 */
[----:B------:R-:W-:Y:S01]  /*1bdd0*/  FADD.FTZ R4, R25, R4 ;  /* 0x0000000419047221 */ /* 0x000fe20000010000 */
[----:B-1----:R-:W-:Y:S01]  /*1bde0*/  FADD.FTZ R21, R41, R24 ;  /* 0x0000001829157221 */ /* 0x002fe20000010000 */
[-C--:B------:R-:W-:Y:S01]  /*1bdf0*/  FMUL.FTZ R94, R94, R12.reuse ;  /* 0x0000000c5e5e7220 */ /* 0x080fe20000410000 */
[----:B------:R-:W1:Y:S01]  /*1be00*/  MUFU.EX2 R42, R42 ;  /* 0x0000002a002a7308 */ /* 0x000e620000000800 */
[----:B------:R-:W-:Y:S01]  /*1be10*/  FADD.FTZ R15, R179, R4 ;  /* 0x00000004b30f7221 */ /* 0x000fe20000010000 */
[----:B0-----:R-:W-:Y:S01]  /*1be20*/  FADD.FTZ R21, R158, R21 ;  /* 0x000000159e157221 */ /* 0x001fe20000010000 */
[-C--:B------:R-:W-:Y:S01]  /*1be30*/  FMUL.FTZ R95, R95, R12.reuse ;  /* 0x0000000c5f5f7220 */ /* 0x080fe20000410000 */
[-C--:B------:R-:W-:Y:S01]  /*1be40*/  FMUL.FTZ R98, R98, R12.reuse ;  /* 0x0000000c62627220 */ /* 0x080fe20000410000 */
[----:B------:R-:W-:Y:S01]  /*1be50*/  FADD.FTZ R4, R26, R15 ;  /* 0x0000000f1a047221 */ /* 0x000fe20000010000 */
[-C--:B------:R-:W-:Y:S01]  /*1be60*/  FMUL.FTZ R99, R99, R12.reuse ;  /* 0x0000000c63637220 */ /* 0x080fe20000410000 */
[-C--:B------:R-:W-:Y:S01]  /*1be70*/  FMUL.FTZ R102, R102, R12.reuse ;  /* 0x0000000c66667220 */ /* 0x080fe20000410000 */
[----:B------:R-:W0:Y:S01]  /*1be80*/  MUFU.EX2 R14, R14 ;  /* 0x0000000e000e7308 */ /* 0x000e220000000800 */
[----:B--2---:R-:W-:Y:S01]  /*1be90*/  FADD.FTZ R15, R173, R4 ;  /* 0x00000004ad0f7221 */ /* 0x004fe20000010000 */
        /* <DEDUP_REMOVED lines=33> */
[----:B------:R-:W-:Y:S01]  /*1c0b0*/  FMUL.FTZ R151, R151, R12 ;  /* 0x0000000c97977220 */ /* 0x000fe20000410000 */
[----:B------:R-:W-:Y:S01]  /*1c0c0*/  F2FP.F16.F32.PACK_AB R172, R29, R172 ;  /* 0x000000ac1dac723e */ /* 0x000fe200000000ff */
[----:B------:R-:W-:Y:S01]  /*1c0d0*/  VIADD R3, R3, 0xffffffff ;  /* 0xffffffff03037836 */ /* 0x000fe20000000000 */
[----:B------:R-:W-:Y:S01]  /*1c0e0*/  F2FP.F16.F32.PACK_AB R174, R30, R174 ;  /* 0x000000ae1eae723e */ /* 0x000fe200000000ff */
[----:B------:R-:W-:Y:S01]  /*1c0f0*/  IMAD.MOV.U32 R6, RZ, RZ, R186 ;  /* 0x000000ffff067224 */ /* 0x000fe200078e00ba */
[----:B------:R-:W1:Y:S01]  /*1c100*/  MUFU.EX2 R154, R154 ;  /* 0x0000009a009a7308 */ /* 0x000e620000000800 */
[----:B0-----:R-:W-:Y:S01]  /*1c110*/  FADD.FTZ R9, R45, R8 ;  /* 0x000000082d097221 */ /* 0x001fe20000010000 */
[----:B------:R-:W-:Y:S01]  /*1c120*/  F2FP.F16.F32.PACK_AB R168, R32, R168 ;  /* 0x000000a820a8723e */ /* 0x000fe200000000ff */
[----:B------:R-:W-:Y:S01]  /*1c130*/  IMAD.MOV.U32 R14, RZ, RZ, R22 ;  /* 0x000000ffff0e7224 */ /* 0x000fe200078e0016 */
[----:B------:R-:W-:Y:S01]  /*1c140*/  F2FP.F16.F32.PACK_AB R170, R33, R170 ;  /* 0x000000aa21aa723e */ /* 0x000fe200000000ff */
[----:B------:R-:W-:Y:S01]  /*1c150*/  IMAD.MOV.U32 R13, RZ, RZ, R10 ;  /* 0x000000ffff0d7224 */ /* 0x000fe200078e000a */
[----:B------:R-:W-:Y:S01]  /*1c160*/  F2FP.F16.F32.PACK_AB R160, R37, R160 ;  /* 0x000000a025a0723e */ /* 0x000fe200000000ff */
[----:B------:R-:W-:Y:S01]  /*1c170*/  IMAD.MOV.U32 R12, RZ, RZ, R11 ;  /* 0x000000ffff0c7224 */ /* 0x000fe200078e000b */
[----:B------:R-:W0:Y:S01]  /*1c180*/  MUFU.EX2 R169, R169 ;  /* 0x000000a900a97308 */ /* 0x000e220000000800 */
[----:B--2---:R-:W-:Y:S01]  /*1c190*/  FADD.FTZ R4, R27, R4 ;  /* 0x000000041b047221 */ /* 0x004fe20000010000 */
[----:B------:R-:W-:-:S02]  /*1c1a0*/  F2FP.F16.F32.PACK_AB R162, R38, R162 ;  /* 0x000000a226a2723e */ /* 0x000fc400000000ff */
[----:B------:R-:W-:Y:S02]  /*1c1b0*/  F2FP.F16.F32.PACK_AB R156, R41, R156 ;  /* 0x0000009c299c723e */ /* 0x000fe400000000ff */
[----:B------:R-:W-:Y:S02]  /*1c1c0*/  F2FP.F16.F32.PACK_AB R158, R42, R158 ;  /* 0x0000009e2a9e723e */ /* 0x000fe400000000ff */
[----:B------:R-:W2:Y:S01]  /*1c1d0*/  MUFU.EX2 R28, R28 ;  /* 0x0000001c001c7308 */ /* 0x000ea20000000800 */
[----:B-1----:R-:W-:Y:S01]  /*1c1e0*/  FADD.FTZ R15, R154, R9 ;  /* 0x000000099a0f7221 */ /* 0x002fe20000010000 */
[----:B------:R-:W-:Y:S02]  /*1c1f0*/  F2FP.F16.F32.PACK_AB R152, R45, R152 ;  /* 0x000000982d98723e */ /* 0x000fe400000000ff */
[----:B------:R-:W-:Y:S02]  /*1c200*/  F2FP.F16.F32.PACK_AB R183, R20, R183 ;  /* 0x000000b714b7723e */ /* 0x000fe400000000ff */
[----:B------:R-:W-:-:S02]  /*1c210*/  F2FP.F16.F32.PACK_AB R177, R25, R177 ;  /* 0x000000b119b1723e */ /* 0x000fc400000000ff */
[----:B------:R-:W1:Y:S01]  /*1c220*/  MUFU.EX2 R171, R171 ;  /* 0x000000ab00ab7308 */ /* 0x000e620000000800 */
[----:B0-----:R-:W-:Y:S01]  /*1c230*/  FADD.FTZ R9, R169, R4 ;  /* 0x00000004a9097221 */ /* 0x001fe20000010000 */
[----:B------:R-:W-:Y:S02]  /*1c240*/  F2FP.F16.F32.PACK_AB R179, R26, R179 ;  /* 0x000000b31ab3723e */ /* 0x000fe400000000ff */
[----:B------:R-:W-:-:S04]  /*1c250*/  F2FP.F16.F32.PACK_AB R175, R27, R175 ;  /* 0x000000af1baf723e */ /* 0x000fc800000000ff */
        /* <DEDUP_REMOVED lines=44> */
[----:B0-----:R-:W-:Y:S01]  /*1c520*/  FADD.FTZ R8, R79, R8 ;  /* 0x000000084f087221 */ /* 0x001fe20000010000 */
[C---:B--2---:R-:W-:Y:S01]  /*1c530*/  FADD.FTZ R4, R46.reuse, R15 ;  /* 0x0000000f2e047221 */ /* 0x044fe20000010000 */
[----:B------:R-:W-:Y:S02]  /*1c540*/  F2FP.F16.F32.PACK_AB R154, R46, R154 ;  /* 0x0000009a2e9a723e */ /* 0x000fe400000000ff */
[C---:B-1----:R-:W-:Y:S01]  /*1c550*/  FADD.FTZ R0, R49.reuse, R8 ;  /* 0x0000000831007221 */ /* 0x042fe20000010000 */
[----:B------:R-:W-:Y:S01]  /*1c560*/  F2FP.F16.F32.PACK_AB R155, R49, R79 ;  /* 0x0000004f319b723e */ /* 0x000fe200000000ff */
[----:B------:R-:W-:Y:S06]  /*1c570*/  @P2 BRA `(.L_x_7975) ;  /* 0xffffffc400882947 */ /* 0x000fec000383ffff */
.L_x_7957:
[----:B------:R-:W-:Y:S05]  /*1c580*/  WARPSYNC.ALL ;  /* 0x0000000000007948 */ /* 0x000fea0003800000 */
[----:B------:R-:W-:Y:S06]  /*1c590*/  BAR.ARV 0x8, 0x180 ;  /* 0x0206000000007b1d */ /* 0x000fec0000002000 */
[----:B------:R-:W-:Y:S05]  /*1c5a0*/  @!P0 BRA `(.L_x_7976) ;  /* 0x0000000000048947 */ /* 0x000fea0003800000 */
[----:B------:R-:W-:Y:S01]  /*1c5b0*/  BPT.TRAP 0x1 ;  /* 0x000000040000795c */ /* 0x000fe20000300000 */
.L_x_7976:
[----:B------:R-:W-:Y:S01]  /*1c5c0*/  IMAD R8, R22, 0x8, R2 ;  /* 0x0000000816087824 */ /* 0x000fe200078e0202 */
[----:B------:R-:W-:-:S04]  /*1c5d0*/  SHF.L.U32 R3, R186, 0x1f, RZ ;  /* 0x0000001fba037819 */ /* 0x000fc800000006ff */
[----:B------:R0:W1:Y:S01]  /*1c5e0*/  SYNCS.PHASECHK.TRANS64.TRYWAIT P2, [R8+URZ+0x28850], R3 ;  /* 0x02885003080075a7 */ /* 0x000062000804017f */
[----:B------:R-:W-:Y:S05]  /*1c5f0*/  @!P0 BRA `(.L_x_7977) ;  /* 0x0000000000048947 */ /* 0x000fea0003800000 */
[----:B------:R-:W-:Y:S01]  /*1c600*/  BPT.TRAP 0x1 ;  /* 0x000000040000795c */ /* 0x000fe20000300000 */
.L_x_7977:
[----:B------:R-:W-:-:S04]  /*1c610*/  IADD3 R2, R2, 0x400, RZ ;  /* 0x0000040002027810 */ /* 0x000fc80007ffe0ff */
[----:B------:R-:W-:-:S04]  /*1c620*/  SHF.R.U32.HI R2, RZ, 0x4, R2 ;  /* 0x00000004ff027819 */ /* 0x000fc80000011602 */
[----:B------:R-:W-:-:S04]  /*1c630*/  LOP3.LUT R2, R2, 0x3fff, RZ, 0xc0, !PT ;  /* 0x00003fff02027812 */ /* 0x000fc800078ec0ff */
[----:B------:R-:W-:Y:S01]  /*1c640*/  LOP3.LUT R5, R2, 0x4000000, RZ, 0xfc, !PT ;  /* 0x0400000002057812 */ /* 0x000fe200078efcff */
[----:B-1----:R-:W-:Y:S06]  /*1c650*/  @P2 BRA `(.L_x_7978) ;  /* 0x0000000000082947 */ /* 0x002fec0003800000 */
[----:B------:R-:W1:Y:S02]  /*1c660*/  SYNCS.PHASECHK.TRANS64.TRYWAIT P0, [R8+URZ+0x28850], R3 ;  /* 0x02885003080075a7 */ /* 0x000e64000800017f */
[----:B-1----:R-:W-:Y:S05]  /*1c670*/  @!P0 BRA `(.L_x_7979) ;  /* 0x000000d800f88947 */ /* 0x002fea0003800000 */
.L_x_7978:
[----:B------:R-:W-:Y:S01]  /*1c680*/  IMAD R2, R22, 0x800, R5 ;  /* 0x0000080016027824 */ /* 0x000fe200078e0205 */
[----:B------:R-:W-:Y:S05]  /*1c690*/  WARPSYNC.ALL ;  /* 0x0000000000007948 */ /* 0x000fea0003800000 */
[----:B01----:R-:W-:Y:S01]  /*1c6a0*/  IMAD.MOV.U32 R3, RZ, RZ, 0x40000040 ;  /* 0x40000040ff037424 */ /* 0x003fe200078e00ff */
[C---:B------:R-:W-:Y:S01]  /*1c6b0*/  R2UR UR6, R2.reuse ;  /* 0x00000000020672ca */ /* 0x040fe200000e0000 */
[----:B------:R-:W-:Y:S01]  /*1c6c0*/  WARPGROUP.ARRIVE ;  /* 0x00000000000079c5 */ /* 0x000fe20000000000 */
[----:B------:R-:W-:Y:S01]  /*1c6d0*/  VIADD R6, R2, 0x80 ;  /* 0x0000008002067836 */ /* 0x000fe20000000000 */
[----:B------:R-:W0:Y:S01]  /*1c6e0*/  SHFL.BFLY PT, R5, R0, 0x2, 0x1f ;  /* 0x0c401f0000057f89 */ /* 0x000e2200000e0000 */
[----:B------:R-:W-:Y:S01]  /*1c6f0*/  R2UR UR7, R3 ;  /* 0x00000000030772ca */ /* 0x000fe200000e0000 */
[----:B------:R-:W-:-:S02]  /*1c700*/  IMAD.MOV.U32 R7, RZ, RZ, 0x40000040 ;  /* 0x40000040ff077424 */ /* 0x000fc400078e00ff */
[----:B------:R-:W-:Y:S02]  /*1c710*/  IMAD.MOV.U32 R3, RZ, RZ, 0x40000040 ;  /* 0x40000040ff037424 */ /* 0x000fe400078e00ff */
[----:B------:R-:W-:Y:S02]  /*1c720*/  @!P1 VIADD R9, R8, 0x28860 ;  /* 0x0002886008099836 */ /* 0x000fe40000000000 */
[----:B------:R-:W-:Y:S02]  /*1c730*/  VIADD R22, R22, 0x1 ;  /* 0x0000000116167836 */ /* 0x000fe40000000000 */
[----:B------:R-:W-:Y:S01]  /*1c740*/  IMAD.U32 R15, RZ, RZ, UR46 ;  /* 0x0000002eff0f7e24 */ /* 0x000fe2000f8e00ff */
[----:B------:R-:W-:Y:S01]  /*1c750*/  @!P1 PRMT R9, RZ, 0x654, R9 ;  /* 0x00000654ff099816 */ /* 0x000fe20000000009 */
[----:B------:R-:W-:Y:S01]  /*1c760*/  VIADD R213, R213, 0x1 ;  /* 0x00000001d5d57836 */ /* 0x000fe20000000000 */
[----:B------:R-:W-:Y:S01]  /*1c770*/  ISETP.NE.AND P2, PT, R22, 0x2, PT ;  /* 0x000000021600780c */ /* 0x000fe20003f45270 */
[----:B------:R-:W-:Y:S01]  /*1c780*/  HGMMA.64x128x16.F32 R88, R180, gdesc[UR4].tnspB, R88, gsb0 ;  /* 0x41e00004b4587df0 */ /* 0x000fe20008000858 */
[----:B------:R-:W-:Y:S01]  /*1c790*/  R2UR UR6, R6 ;  /* 0x00000000060672ca */ /* 0x000fe200000e0000 */
[----:B------:R-:W-:Y:S01]  /*1c7a0*/  VIADD R6, R2, 0x100 ;  /* 0x0000010002067836 */ /* 0x000fe20000000000 */
[----:B------:R-:W-:Y:S01]  /*1c7b0*/  R2UR UR7, R7 ;  /* 0x00000000070772ca */ /* 0x000fe200000e0000 */
[----:B------:R-:W-:Y:S01]  /*1c7c0*/  IMAD.MOV.U32 R7, RZ, RZ, 0x40000040 ;  /* 0x40000040ff077424 */ /* 0x000fe200078e00ff */
[----:B------:R-:W-:Y:S01]  /*1c7d0*/  SEL R22, R22, RZ, P2 ;  /* 0x000000ff16167207 */ /* 0x000fe20001000000 */
[----:B0-----:R-:W-:Y:S01]  /*1c7e0*/  FADD.FTZ R5, R5, R0 ;  /* 0x0000000005057221 */ /* 0x001fe20000010000 */
[----:B------:R-:W-:Y:S01]  /*1c7f0*/  IMAD.MOV.U32 R0, RZ, RZ, -0x800000 ;  /* 0xff800000ff007424 */ /* 0x000fe200078e00ff */
        /* <DEDUP_REMOVED lines=10> */
[----:B------:R-:W-:Y:S02]  /*1c8a0*/  R2UR UR6, R6 ;  /* 0x00000000060672ca */ /* 0x000fe400000e0000 */
[----:B------:R-:W-:Y:S01]  /*1c8b0*/  R2UR UR7, R7 ;  /* 0x00000000070772ca */ /* 0x000fe200000e0000 */
[----:B------:R-:W-:Y:S01]  /*1c8c0*/  IMAD.MOV.U32 R7, RZ, RZ, 0x40000040 ;  /* 0x40000040ff077424 */ /* 0x000fe200078e00ff */
[----:B------:R-:W-:Y:S01]  /*1c8d0*/  IADD3 R6, R2, 0x200, RZ ;  /* 0x0000020002067810 */ /* 0x000fe20007ffe0ff */
        /* <DEDUP_REMOVED lines=20> */
[----:B------:R-:W0:Y:S02]  /*1ca20*/  SHFL.BFLY PT, R6, R5, 0x1, 0x1f ;  /* 0x0c201f0005067f89 */ /* 0x000e2400000e0000 */
[----:B0-----:R-:W-:Y:S01]  /*1ca30*/  FADD.FTZ R13, R5, R6 ;  /* 0x00000006050d7221 */ /* 0x001fe20000010000 */
[----:B------:R-:W-:Y:S02]  /*1ca40*/  IMAD.MOV.U32 R6, RZ, RZ, RZ ;  /* 0x000000ffff067224 */ /* 0x000fe400078e00ff */
[----:B------:R-:W-:Y:S02]  /*1ca50*/  IMAD.U32 R5, RZ, RZ, UR46 ;  /* 0x0000002eff057e24 */ /* 0x000fe4000f8e00ff */
[----:B------:R-:W-:-:S13]  /*1ca60*/  FSETP.NE.FTZ.AND P3, PT, R13, RZ, PT ;  /* 0x000000ff0d00720b */ /* 0x000fda0003f75000 */
[----:B------:R-:W0:Y:S01]  /*1ca70*/  @P3 MUFU.LG2 R7, R13 ;  /* 0x0000000d00073308 */ /* 0x000e220000000c00 */
[----:B------:R-:W-:-:S07]  /*1ca80*/  @P3 FMUL.FTZ R15, R15, 0.69314718246459960938 ;  /* 0x3f3172180f0f3820 */ /* 0x000fce0000410000 */
[----:B------:R-:W-:Y:S01]  /*1ca90*/  @P3 MUFU.RCP R6, R13 ;  /* 0x0000000d00063308 */ /* 0x000fe20000001000 */
[----:B0-----:R-:W-:-:S04]  /*1caa0*/  @P3 FMUL.FTZ R8, R7, 0.69314718246459960938 ;  /* 0x3f31721807083820 */ /* 0x001fc80000410000 */
[----:B------:R-:W-:Y:S01]  /*1cab0*/  @P3 FFMA.FTZ R0, R15, R11, R8 ;  /* 0x0000000b0f003223 */ /* 0x000fe20000010008 */
[----:B------:R-:W-:Y:S02]  /*1cac0*/  WARPGROUP.DEPBAR.LE gsb0, 0x0 ;  /* 0x00008000000079c5 */ /* 0x000fe40000010000 */
        /* <DEDUP_REMOVED lines=8> */
[----:B------:R-:W-:Y:S02]  /*1cb50*/  MOV R2, RZ ;  /* 0x000000ff00027202 */ /* 0x000fe40000000f00 */
[----:B------:R-:W-:Y:S02]  /*1cb60*/  SEL R3, RZ, 0x1, P2 ;  /* 0x00000001ff037807 */ /* 0x000fe40001000000 */
[----:B------:R-:W-:Y:S02]  /*1cb70*/  FSETP.NE.FTZ.AND P0, PT, R12, RZ, PT ;  /* 0x000000ff0c00720b */ /* 0x000fe40003f15000 */
[----:B------:R-:W-:Y:S01]  /*1cb80*/  LOP3.LUT R186, R186, R3, RZ, 0x3c, !PT ;  /* 0x00000003baba7212 */ /* 0x000fe200078e3cff */
[----:B------:R-:W-:-:S10]  /*1cb90*/  IMAD.MOV.U32 R3, RZ, RZ, -0x800000 ;  /* 0xff800000ff037424 */ /* 0x000fd400078e00ff */
[----:B------:R-:W0:Y:S01]  /*1cba0*/  @P0 MUFU.LG2 R4, R12 ;  /* 0x0000000c00040308 */ /* 0x000e220000000c00 */
[----:B------:R-:W-:-:S07]  /*1cbb0*/  @P0 FMUL.FTZ R5, R5, 0.69314718246459960938 ;  /* 0x3f31721805050820 */ /* 0x000fce0000410000 */
        /* <DEDUP_REMOVED lines=73> */
.L_x_7853:
        /* <DEDUP_REMOVED lines=11> */
[----:B------:R-:W-:Y:S01]  /*1d100*/  ULDC UR4, c[0x0][0xad4] ;  /* 0x0002b50000047ab9 */ /* 0x000fe20000000800 */
[----:B------:R-:W-:Y:S01]  /*1d110*/  F2FP.F16.F32.PACK_AB R34, R133, R132 ;  /* 0x000000848522723e */ /* 0x000fe200000000ff */
[----:B------:R-:W3:Y:S01]  /*1d120*/  S2R R5, SR_SWINHI ;  /* 0x0000000000057919 */ /* 0x000ee20000002f00 */
[----:B------:R-:W-:Y:S02]  /*1d130*/  MOV R40, R2 ;  /* 0x0000000200287202 */ /* 0x000fe40000000f00 */
[----:B---3--:R-:W-:-:S03]  /*1d140*/  MOV R41, R5 ;  /* 0x0000000500297202 */ /* 0x008fc60000000f00 */
[----:B--2---:R-:W-:-:S03]  /*1d150*/  IMAD.WIDE R4, R4, 0x2, R40 ;  /* 0x0000000204047825 */ /* 0x004fc600078e0228 */
[C---:B------:R-:W-:Y:S02]  /*1d160*/  IADD3 R10, P0, R4.reuse, 0x40, RZ ;  /* 0x00000040040a7810 */ /* 0x040fe40007f1e0ff */
[C---:B------:R-:W-:Y:S02]  /*1d170*/  LOP3.LUT R7, R4.reuse, 0x380, RZ, 0xc0, !PT ;  /* 0x0000038004077812 */ /* 0x040fe400078ec0ff */
[----:B------:R-:W-:Y:S01]  /*1d180*/  IADD3 R35, P5, R4, 0x20, RZ ;  /* 0x0000002004237810 */ /* 0x000fe20007fbe0ff */
[----:B------:R-:W-:Y:S01]  /*1d190*/  IMAD.X R11, RZ, RZ, R5, P0 ;  /* 0x000000ffff0b7224 */ /* 0x000fe200000e0605 */
[C---:B------:R-:W-:Y:S02]  /*1d1a0*/  ISETP.NE.AND P0, PT, R208.reuse, RZ, PT ;  /* 0x000000ffd000720c */ /* 0x040fe40003f05270 */
[----:B------:R-:W-:Y:S02]  /*1d1b0*/  SHF.R.U64 R7, R7, 0x3, RZ ;  /* 0x0000000307077819 */ /* 0x000fe400000012ff */
[----:B------:R-:W-:Y:S01]  /*1d1c0*/  SEL R208, R208, UR4, P0 ;  /* 0x00000004d0d07c07 */ /* 0x000fe20008000000 */
[----:B------:R-:W-:Y:S05]  /*1d1d0*/  WARPSYNC.ALL ;  /* 0x0000000000007948 */ /* 0x000fea0003800000 */
[----:B------:R-:W-:Y:S01]  /*1d1e0*/  LOP3.LUT R8, R10, 0x380, RZ, 0xc0, !PT ;  /* 0x000003800a087812 */ /* 0x000fe200078ec0ff */
[----:B------:R-:W-:Y:S01]  /*1d1f0*/  ULDC.64 UR4, c[0x0][0xc00] ;  /* 0x0003000000047ab9 */ /* 0x000fe20000000a00 */
[----:B------:R-:W-:Y:S01]  /*1d200*/  IADD3.X R9, RZ, R5, RZ, P5, !PT ;  /* 0x00000005ff097210 */ /* 0x000fe20002ffe4ff */
[----:B------:R-:W-:Y:S01]  /*1d210*/  ULDC.64 UR6, c[0x0][0xc08] ;  /* 0x0003020000067ab9 */ /* 0x000fe20000000a00 */
[----:B------:R-:W-:Y:S01]  /*1d220*/  LOP3.LUT R6, R35, 0x380, RZ, 0xc0, !PT ;  /* 0x0000038023067812 */ /* 0x000fe200078ec0ff */
[----:B------:R-:W-:Y:S01]  /*1d230*/  BAR.SYNC.DEFER_BLOCKING 0x1, 0x100 ;  /* 0x0044000000007b1d */ /* 0x000fe20000010000 */
[----:B------:R-:W-:-:S02]  /*1d240*/  IADD3 R43, P1, R4, 0x60, RZ ;  /* 0x00000060042b7810 */ /* 0x000fc40007f3e0ff */
[C---:B------:R-:W-:Y:S02]  /*1d250*/  IADD3 R45, P2, R4.reuse, 0x4000, RZ ;  /* 0x00004000042d7810 */ /* 0x040fe40007f5e0ff */
[C---:B-1----:R-:W-:Y:S01]  /*1d260*/  IADD3 R24, P3, R4.reuse, 0x4020, RZ ;  /* 0x0000402004187810 */ /* 0x042fe20007f7e0ff */
[--C-:B------:R-:W-:Y:S01]  /*1d270*/  IMAD.X R13, RZ, RZ, R5.reuse, P1 ;  /* 0x000000ffff0d7224 */ /* 0x100fe200008e0605 */
[C---:B------:R-:W-:Y:S01]  /*1d280*/  IADD3 R47, P4, R4.reuse, 0x4040, RZ ;  /* 0x00004040042f7810 */ /* 0x040fe20007f9e0ff */
[--C-:B------:R-:W-:Y:S01]  /*1d290*/  IMAD.X R15, RZ, RZ, R5.reuse, P2 ;  /* 0x000000ffff0f7224 */ /* 0x100fe200010e0605 */
[----:B------:R-:W-:Y:S01]  /*1d2a0*/  IADD3 R49, P5, R4, 0x4060, RZ ;  /* 0x0000406004317810 */ /* 0x000fe20007fbe0ff */
[--C-:B------:R-:W-:Y:S01]  /*1d2b0*/  IMAD.X R29, RZ, RZ, R5.reuse, P3 ;  /* 0x000000ffff1d7224 */ /* 0x100fe200018e0605 */
[----:B------:R-:W-:Y:S01]  /*1d2c0*/  LOP3.LUT R4, R7, R4, RZ, 0x3c, !PT ;  /* 0x0000000407047212 */ /* 0x000fe200078e3cff */
[--C-:B------:R-:W-:Y:S01]  /*1d2d0*/  IMAD.X R31, RZ, RZ, R5.reuse, P4 ;  /* 0x000000ffff1f7224 */ /* 0x100fe200020e0605 */
[----:B------:R-:W-:Y:S01]  /*1d2e0*/  SHF.R.U64 R7, R8, 0x3, RZ ;  /* 0x0000000308077819 */ /* 0x000fe200000012ff */
[----:B------:R-:W-:Y:S01]  /*1d2f0*/  IMAD.X R33, RZ, RZ, R5, P5 ;  /* 0x000000ffff217224 */ /* 0x000fe200028e0605 */
[----:B------:R-:W-:-:S02]  /*1d300*/  SHF.R.U64 R6, R6, 0x3, RZ ;  /* 0x0000000306067819 */ /* 0x000fc400000012ff */
[----:B------:R-:W-:Y:S02]  /*1d310*/  LOP3.LUT R10, R7, R10, RZ, 0x3c, !PT ;  /* 0x0000000a070a7212 */ /* 0x000fe400078e3cff */
[----:B------:R-:W-:Y:S02]  /*1d320*/  LOP3.LUT R8, R6, R35, RZ, 0x3c, !PT ;  /* 0x0000002306087212 */ /* 0x000fe400078e3cff */
[----:B------:R-:W-:Y:S02]  /*1d330*/  LOP3.LUT R7, R24, 0x380, RZ, 0xc0, !PT ;  /* 0x0000038018077812 */ /* 0x000fe400078ec0ff */
[----:B------:R-:W-:Y:S02]  /*1d340*/  LOP3.LUT R6, R45, 0x380, RZ, 0xc0, !PT ;  /* 0x000003802d067812 */ /* 0x000fe400078ec0ff */
[----:B------:R-:W-:Y:S02]  /*1d350*/  SHF.R.U64 R7, R7, 0x3, RZ ;  /* 0x0000000307077819 */ /* 0x000fe400000012ff */
[----:B------:R-:W-:-:S02]  /*1d360*/  SHF.R.U64 R6, R6, 0x3, RZ ;  /* 0x0000000306067819 */ /* 0x000fc400000012ff */
[----:B------:R-:W-:Y:S02]  /*1d370*/  LOP3.LUT R12, R43, 0x380, RZ, 0xc0, !PT ;  /* 0x000003802b0c7812 */ /* 0x000fe400078ec0ff */
[----:B------:R-:W-:Y:S02]  /*1d380*/  LOP3.LUT R30, R47, 0x380, RZ, 0xc0, !PT ;  /* 0x000003802f1e7812 */ /* 0x000fe400078ec0ff */
[----:B------:R-:W-:Y:S02]  /*1d390*/  LOP3.LUT R32, R49, 0x380, RZ, 0xc0, !PT ;  /* 0x0000038031207812 */ /* 0x000fe400078ec0ff */
[----:B------:R-:W-:Y:S02]  /*1d3a0*/  LOP3.LUT R28, R7, R24, RZ, 0x3c, !PT ;  /* 0x00000018071c7212 */ /* 0x000fe400078e3cff */
[----:B------:R-:W-:Y:S02]  /*1d3b0*/  LOP3.LUT R14, R6, R45, RZ, 0x3c, !PT ;  /* 0x0000002d060e7212 */ /* 0x000fe400078e3cff */
[----:B------:R-:W-:-:S02]  /*1d3c0*/  MOV R24, R4 ;  /* 0x0000000400187202 */ /* 0x000fc40000000f00 */
[----:B------:R-:W-:Y:S02]  /*1d3d0*/  SHF.R.U64 R12, R12, 0x3, RZ ;  /* 0x000000030c0c7819 */ /* 0x000fe400000012ff */
[----:B------:R-:W-:Y:S02]  /*1d3e0*/  F2FP.F16.F32.PACK_AB R4, R21, R20 ;  /* 0x000000141504723e */ /* 0x000fe400000000ff */
[----:B------:R-:W-:Y:S02]  /*1d3f0*/  F2FP.F16.F32.PACK_AB R5, R91, R90 ;  /* 0x0000005a5b05723e */ /* 0x000fe400000000ff */
[----:B------:R-:W-:Y:S02]  /*1d400*/  F2FP.F16.F32.PACK_AB R6, R93, R92 ;  /* 0x0000005c5d06723e */ /* 0x000fe400000000ff */
[----:B------:R-:W-:Y:S02]  /*1d410*/  F2FP.F16.F32.PACK_AB R7, R95, R94 ;  /* 0x0000005e5f07723e */ /* 0x000fe400000000ff */
[----:B------:R-:W-:-:S02]  /*1d420*/  SHF.R.U64 R30, R30, 0x3, RZ ;  /* 0x000000031e1e7819 */ /* 0x000fc400000012ff */
[----:B------:R-:W-:Y:S01]  /*1d430*/  SHF.R.U64 R32, R32, 0x3, RZ ;  /* 0x0000000320207819 */ /* 0x000fe200000012ff */
[----:B------:R1:W-:Y:S01]  /*1d440*/  STSM.16.M88.4 [R24], R4 ;  /* 0x0000000418007844 */ /* 0x0003e20000000200 */
[----:B------:R-:W-:Y:S02]  /*1d450*/  LOP3.LUT R12, R12, R43, RZ, 0x3c, !PT ;  /* 0x0000002b0c0c7212 */ /* 0x000fe400078e3cff */
[----:B------:R-:W-:Y:S01]  /*1d460*/  LOP3.LUT R30, R30, R47, RZ, 0x3c, !PT ;  /* 0x0000002f1e1e7212 */ /* 0x000fe200078e3cff */
[----:B------:R-:W2:Y:S01]  /*1d470*/  LDC.64 R42, c[0x0][0xc00] ;  /* 0x00030000ff2a7b82 */ /* 0x000ea20000000a00 */
[----:B------:R-:W-:Y:S02]  /*1d480*/  LOP3.LUT R32, R32, R49, RZ, 0x3c, !PT ;  /* 0x0000003120207212 */ /* 0x000fe400078e3cff */
[----:B------:R-:W-:Y:S02]  /*1d490*/  MOV R49, R8 ;  /* 0x0000000800317202 */ /* 0x000fe40000000f00 */
[----:B------:R-:W-:-:S02]  /*1d4a0*/  MOV R48, R10 ;  /* 0x0000000a00307202 */ /* 0x000fc40000000f00 */
[----:B------:R-:W-:Y:S02]  /*1d4b0*/  F2FP.F16.F32.PACK_AB R8, R105, R104 ;  /* 0x000000686908723e */ /* 0x000fe400000000ff */
[----:B------:R-:W-:Y:S02]  /*1d4c0*/  F2FP.F16.F32.PACK_AB R9, R107, R106 ;  /* 0x0000006a6b09723e */ /* 0x000fe400000000ff */
[----:B------:R-:W-:Y:S02]  /*1d4d0*/  F2FP.F16.F32.PACK_AB R10, R109, R108 ;  /* 0x0000006c6d0a723e */ /* 0x000fe400000000ff */
[----:B-1----:R-:W-:Y:S02]  /*1d4e0*/  F2FP.F16.F32.PACK_AB R4, R97, R96 ;  /* 0x000000606104723e */ /* 0x002fe400000000ff */
[----:B------:R-:W-:Y:S02]  /*1d4f0*/  F2FP.F16.F32.PACK_AB R5, R99, R98 ;  /* 0x000000626305723e */ /* 0x000fe400000000ff */
[----:B------:R-:W-:-:S02]  /*1d500*/  F2FP.F16.F32.PACK_AB R6, R101, R100 ;  /* 0x000000646506723e */ /* 0x000fc400000000ff */
[----:B------:R-:W-:Y:S02]  /*1d510*/  F2FP.F16.F32.PACK_AB R7, R103, R102 ;  /* 0x000000666707723e */ /* 0x000fe400000000ff */
[----:B------:R-:W-:Y:S02]  /*1d520*/  F2FP.F16.F32.PACK_AB R11, R111, R110 ;  /* 0x0000006e6f0b723e */ /* 0x000fe400000000ff */
[----:B------:R-:W-:Y:S01]  /*1d530*/  MOV R47, R12 ;  /* 0x0000000c002f7202 */ /* 0x000fe20000000f00 */
[----:B------:R1:W-:Y:S01]  /*1d540*/  STSM.16.M88.4 [R49], R4 ;  /* 0x0000000431007844 */ /* 0x0003e20000000200 */
[----:B------:R-:W-:Y:S02]  /*1d550*/  MOV R46, R14 ;  /* 0x0000000e002e7202 */ /* 0x000fe40000000f00 */
[----:B------:R-:W-:Y:S01]  /*1d560*/  MOV R45, R28 ;  /* 0x0000001c002d7202 */ /* 0x000fe20000000f00 */
[----:B------:R-:W-:Y:S01]  /*1d570*/  STSM.16.M88.4 [R48], R8 ;  /* 0x0000000830007844 */ /* 0x000fe20000000200 */
[----:B------:R-:W-:-:S02]  /*1d580*/  MOV R44, R30 ;  /* 0x0000001e002c7202 */ /* 0x000fc40000000f00 */
        /* <DEDUP_REMOVED lines=9> */
[----:B------:R-:W-:Y:S02]  /*1d620*/  MOV R24, R32 ;  /* 0x0000002000187202 */ /* 0x000fe40000000f00 */
[----:B------:R-:W-:Y:S01]  /*1d630*/  F2FP.F16.F32.PACK_AB R32, R129, R128 ;  /* 0x000000808120723e */ /* 0x000fe200000000ff */
[----:B------:R4:W-:Y:S01]  /*1d640*/  STSM.16.M88.4 [R46], R28 ;  /* 0x0000001c2e007844 */ /* 0x0009e20000000200 */
[----:B------:R-:W-:Y:S02]  /*1d650*/  F2FP.F16.F32.PACK_AB R33, R131, R130 ;  /* 0x000000828321723e */ /* 0x000fe400000000ff */
[----:B------:R-:W-:Y:S02]  /*1d660*/  F2FP.F16.F32.PACK_AB R35, R135, R134 ;  /* 0x000000868723723e */ /* 0x000fe400000000ff */
[----:B-1----:R-:W-:-:S02]  /*1d670*/  F2FP.F16.F32.PACK_AB R4, R137, R136 ;  /* 0x000000888904723e */ /* 0x002fc400000000ff */
[----:B------:R-:W-:Y:S01]  /*1d680*/  F2FP.F16.F32.PACK_AB R5, R139, R138 ;  /* 0x0000008a8b05723e */ /* 0x000fe200000000ff */
[----:B------:R-:W-:Y:S01]  /*1d690*/  STSM.16.M88.4 [R45], R32 ;  /* 0x000000202d007844 */ /* 0x000fe20000000200 */
[----:B------:R-:W-:Y:S01]  /*1d6a0*/  F2FP.F16.F32.PACK_AB R6, R141, R140 ;  /* 0x0000008c8d06723e */ /* 0x000fe200000000ff */
[----:B---3--:R-:W-:Y:S01]  /*1d6b0*/  IMAD.MOV.U32 R15, RZ, RZ, RZ ;  /* 0x000000ffff0f7224 */ /* 0x008fe200078e00ff */
[----:B------:R-:W-:Y:S01]  /*1d6c0*/  F2FP.F16.F32.PACK_AB R7, R143, R142 ;  /* 0x0000008e8f07723e */ /* 0x000fe200000000ff */
[----:B--2---:R-:W-:Y:S01]  /*1d6d0*/  IMAD.WIDE R12, R209, 0x4, R42 ;  /* 0x00000004d10c7825 */ /* 0x004fe200078e022a */
[----:B------:R-:W-:Y:S01]  /*1d6e0*/  F2FP.F16.F32.PACK_AB R8, R145, R144 ;  /* 0x000000909108723e */ /* 0x000fe200000000ff */
[----:B------:R-:W1:Y:S01]  /*1d6f0*/  LDC R14, c[0x0][0xbe8] ;  /* 0x0002fa00ff0e7b82 */ /* 0x000e620000000800 */
        /* <DEDUP_REMOVED lines=8> */
[----:B------:R-:W5:Y:S01]  /*1d780*/  @P3 LDG.E R15, desc[UR42][R12.64] ;  /* 0x0000002a0c0f3981 */ /* 0x000f62000c1e1900 */
[----:B------:R-:W-:Y:S01]  /*1d790*/  ISETP.NE.U32.AND P0, PT, RZ, UR6, PT ;  /* 0x00000006ff007c0c */ /* 0x000fe2000bf05070 */
[----:B------:R-:W-:Y:S01]  /*1d7a0*/  ULDC UR6, c[0x0][0xa88] ;  /* 0x0002a20000067ab9 */ /* 0x000fe20000000800 */
[----:B------:R-:W-:Y:S01]  /*1d7b0*/  ISETP.GT.AND P1, PT, R208, 0x1, PT ;  /* 0x00000001d000780c */ /* 0x000fe20003f24270 */
[----:B----4-:R-:W-:Y:S01]  /*1d7c0*/  IMAD.U32 R29, RZ, RZ, UR6 ;  /* 0x00000006ff1d7e24 */ /* 0x010fe2000f8e00ff */
[----:B------:R-:W-:-:S13]  /*1d7d0*/  ISETP.NE.AND.EX P0, PT, RZ, UR7, PT, P0 ;  /* 0x00000007ff007c0c */ /* 0x000fda000bf05300 */
[----:B--2---:R-:W2:Y:S01]  /*1d7e0*/  @P0 LDC.64 R4, c[0x0][0xc08] ;  /* 0x00030200ff040b82 */ /* 0x004ea20000000a00 */
[----:B---3--:R-:W-:-:S04]  /*1d7f0*/  MOV R10, 0x9b8 ;  /* 0x000009b8000a7802 */ /* 0x008fc80000000f00 */
[----:B------:R-:W-:-:S04]  /*1d800*/  SEL R10, R10, 0x978, P1 ;  /* 0x000009780a0a7807 */ /* 0x000fc80000800000 */
[----:B------:R3:W4:Y:S08]  /*1d810*/  LDC.64 R6, c[0x0][R10+0x218] ;  /* 0x000086000a067b82 */ /* 0x0007300000000a00 */
[----:B------:R3:W0:Y:S01]  /*1d820*/  LDC.64 R8, c[0x0][R10+0x228] ;  /* 0x00008a000a087b82 */ /* 0x0006220000000a00 */
[----:B--2---:R-:W-:-:S05]  /*1d830*/  @P0 IMAD.WIDE R4, R209, 0x4, R4 ;  /* 0x00000004d1040825 */ /* 0x004fca00078e0204 */
[----:B------:R2:W5:Y:S01]  /*1d840*/  @P0 LDG.E R29, desc[UR42][R4.64] ;  /* 0x0000002a041d0981 */ /* 0x000562000c1e1900 */
[----:B-1----:R-:W-:Y:S01]  /*1d850*/  ISETP.NE.AND P2, PT, R14, 0x1, PT ;  /* 0x000000010e00780c */ /* 0x002fe20003f45270 */
[----:B--2---:R3:W1:Y:S01]  /*1d860*/  LDC.64 R4, c[0x0][R10+0x220] ;  /* 0x000088000a047b82 */ /* 0x0046620000000a00 */
[----:B----4-:R-:W-:Y:S11]  /*1d870*/  @P0 BRA `(.L_x_7982) ;  /* 0x0000000000100947 */ /* 0x010ff60003800000 */
[----:B------:R-:W-:Y:S05]  /*1d880*/  @!P3 BRA `(.L_x_7982) ;  /* 0x00000000000cb947 */ /* 0x000fea0003800000 */
[----:B------:R-:W2:Y:S04]  /*1d890*/  LDG.E R24, desc[UR42][R12.64] ;  /* 0x0000002a0c187981 */ /* 0x000ea8000c1e1900 */
[----:B-----5:R-:W2:Y:S02]  /*1d8a0*/  LDG.E R29, desc[UR42][R12.64+0x4] ;  /* 0x0000042a0c1d7981 */ /* 0x020ea4000c1e1900 */
[----:B--2---:R-:W-:-:S07]  /*1d8b0*/  IMAD.IADD R29, R29, 0x1, -R24 ;  /* 0x000000011d1d7824 */ /* 0x004fce00078e0a18 */
.L_x_7982:
[----:B------:R-:W2:Y:S01]  /*1d8c0*/  LDL R30, [R1+0x48] ;  /* 0x00004800011e7983 */ /* 0x000ea20000100800 */
[----:B---3--:R-:W3:Y:S01]  /*1d8d0*/  LDC.64 R10, c[0x0][R10+0x210] ;  /* 0x000084000a0a7b82 */ /* 0x008ee20000000a00 */
[----:B------:R-:W-:Y:S01]  /*1d8e0*/  ISETP.NE.U32.AND P0, PT, RZ, UR4, PT ;  /* 0x00000004ff007c0c */ /* 0x000fe2000bf05070 */
[-C--:B------:R-:W-:Y:S01]  /*1d8f0*/  IMAD R33, R7, R206.reuse, RZ ;  /* 0x000000ce07217224 */ /* 0x080fe200078e02ff */
[----:B------:R-:W-:Y:S01]  /*1d900*/  SHF.R.S32.HI R24, RZ, 0x1f, R209 ;  /* 0x0000001fff187819 */ /* 0x000fe200000114d1 */
[----:B------:R-:W-:Y:S01]  /*1d910*/  IMAD.WIDE.U32 R6, R6, R206, RZ ;  /* 0x000000ce06067225 */ /* 0x000fe200078e00ff */
[----:B------:R-:W-:-:S03]  /*1d920*/  ISETP.NE.AND.EX P0, PT, RZ, UR5, PT, P0 ;  /* 0x00000005ff007c0c */ /* 0x000fc6000bf05300 */
[----:B------:R-:W4:Y:S01]  /*1d930*/  @P2 LDC R28, c[0x0][0xbec] ;  /* 0x0002fb00ff1c2b82 */ /* 0x000f220000000800 */
[----:B------:R-:W-:Y:S01]  /*1d940*/  SEL R57, R209, RZ, !P0 ;  /* 0x000000ffd1397207 */ /* 0x000fe20004000000 */
[----:B------:R-:W-:Y:S01]  /*1d950*/  IMAD.IADD R45, R195, 0x1, R192 ;  /* 0x00000001c32d7824 */ /* 0x000fe200078e02c0 */
[----:B------:R-:W-:Y:S01]  /*1d960*/  SEL R31, R24, RZ, !P0 ;  /* 0x000000ff181f7207 */ /* 0x000fe20004000000 */
[----:B------:R-:W-:Y:S01]  /*1d970*/  IMAD.IADD R7, R7, 0x1, R33 ;  /* 0x0000000107077824 */ /* 0x000fe200078e0221 */
[----:B-----5:R-:W-:Y:S01]  /*1d980*/  SHF.R.S32.HI R24, RZ, 0x1f, R15 ;  /* 0x0000001fff187819 */ /* 0x020fe2000001140f */
[----:B-1----:R-:W-:Y:S02]  /*1d990*/  IMAD R5, R5, R57, RZ ;  /* 0x0000003905057224 */ /* 0x002fe400078e02ff */
[----:B------:R-:W1:Y:S02]  /*1d9a0*/  @P2 LDC R43, c[0x0][0xbf0] ;  /* 0x0002fc00ff2b2b82 */ /* 0x000e640000000800 */
[C---:B------:R-:W-:Y:S01]  /*1d9b0*/  IMAD R35, R4.reuse, R31, R5 ;  /* 0x0000001f04237224 */ /* 0x040fe200078e0205 */
[----:B------:R-:W-:Y:S01]  /*1d9c0*/  SEL R31, R215, RZ, P1 ;  /* 0x000000ffd71f7207 */ /* 0x000fe20000800000 */
[----:B------:R-:W-:-:S04]  /*1d9d0*/  IMAD.WIDE.U32 R4, R4, R57, RZ ;  /* 0x0000003904047225 */ /* 0x000fc800078e00ff */
[----:B------:R-:W3:Y:S01]  /*1d9e0*/  LDC.64 R12, c[0x0][0xba8] ;  /* 0x0002ea00ff0c7b82 */ /* 0x000ee20000000a00 */
[----:B------:R-:W-:Y:S01]  /*1d9f0*/  IADD3 R6, P0, P3, R4, R6, R15 ;  /* 0x0000000604067210 */ /* 0x000fe20007b1e00f */
[----:B------:R-:W-:Y:S02]  /*1da00*/  IMAD.IADD R35, R5, 0x1, R35 ;  /* 0x0000000105237824 */ /* 0x000fe400078e0223 */
[----:B------:R-:W-:Y:S02]  /*1da10*/  IMAD.MOV.U32 R5, RZ, RZ, R45 ;  /* 0x000000ffff057224 */ /* 0x000fe400078e002d */
[----:B0-----:R-:W-:Y:S01]  /*1da20*/  IMAD R33, R9, R31, RZ ;  /* 0x0000001f09217224 */ /* 0x001fe200078e02ff */
[----:B------:R-:W-:Y:S01]  /*1da30*/  IADD3.X R7, R35, R7, R24, P0, P3 ;  /* 0x0000000723077210 */ /* 0x000fe200007e6418 */
[----:B----4-:R-:W-:-:S04]  /*1da40*/  @P2 IMAD.HI.U32 R4, R45, R28, RZ ;  /* 0x0000001c2d042227 */ /* 0x010fc800078e00ff */
[----:B------:R-:W-:Y:S01]  /*1da50*/  IMAD.WIDE.U32 R8, R8, R31, RZ ;  /* 0x0000001f08087225 */ /* 0x000fe200078e00ff */
[----:B-1----:R-:W-:-:S03]  /*1da60*/  @P2 SHF.R.U32.HI R5, RZ, R43, R4 ;  /* 0x0000002bff052219 */ /* 0x002fc60000011604 */
[----:B------:R-:W-:Y:S01]  /*1da70*/  IMAD.IADD R33, R9, 0x1, R33 ;  /* 0x0000000109217824 */ /* 0x000fe200078e0221 */
[----:B------:R-:W-:Y:S01]  /*1da80*/  IADD3 R8, P0, P3, R5, R6, R8 ;  /* 0x0000000605087210 */ /* 0x000fe20007b1e008 */
[--C-:B------:R-:W-:Y:S01]  /*1da90*/  IMAD.MOV R31, RZ, RZ, -R5.reuse ;  /* 0x000000ffff1f7224 */ /* 0x100fe200078e0a05 */
[----:B------:R-:W-:Y:S01]  /*1daa0*/  SHF.R.S32.HI R4, RZ, 0x1f, R5 ;  /* 0x0000001fff047819 */ /* 0x000fe20000011405 */
[----:B---3--:R-:W0:Y:S02]  /*1dab0*/  @!P1 LDC R12, c[0x0][0xb50] ;  /* 0x0002d400ff0c9b82 */ /* 0x008e240000000800 */
[----:B------:R-:W-:Y:S01]  /*1dac0*/  IMAD R5, R14, R31, R45 ;  /* 0x0000001f0e057224 */ /* 0x000fe200078e022d */
[----:B------:R-:W-:-:S03]  /*1dad0*/  IADD3.X R9, R4, R7, R33, P0, P3 ;  /* 0x0000000704097210 */ /* 0x000fc600007e6421 */
[-C--:B------:R-:W-:Y:S01]  /*1dae0*/  IMAD R4, R11, R5.reuse, RZ ;  /* 0x000000050b047224 */ /* 0x080fe200078e02ff */
[----:B------:R-:W-:Y:S01]  /*1daf0*/  SHF.R.S32.HI R7, RZ, 0x1f, R5 ;  /* 0x0000001fff077819 */ /* 0x000fe20000011405 */
[C---:B------:R-:W-:Y:S01]  /*1db00*/  IMAD.WIDE.U32 R8, R10.reuse, R5, R8 ;  /* 0x000000050a087225 */ /* 0x040fe200078e0008 */
[----:B------:R-:W1:Y:S03]  /*1db10*/  @!P1 LDC R13, c[0x0][0xb54] ;  /* 0x0002d500ff0d9b82 */ /* 0x000e660000000800 */
[----:B------:R-:W-:-:S04]  /*1db20*/  IMAD R7, R10, R7, R4 ;  /* 0x000000070a077224 */ /* 0x000fc800078e0204 */
[----:B------:R-:W-:Y:S02]  /*1db30*/  IMAD.IADD R4, R9, 0x1, R7 ;  /* 0x0000000109047824 */ /* 0x000fe400078e0207 */
[----:B------:R-:W-:Y:S01]  /*1db40*/  IMAD R9, R29, R14, RZ ;  /* 0x0000000e1d097224 */ /* 0x000fe200078e02ff */
[----:B0-----:R-:W-:-:S05]  /*1db50*/  LEA R12, P0, R8, R12, 0x2 ;  /* 0x0000000c080c7211 */ /* 0x001fca00078010ff */
[----:B------:R-:W-:Y:S01]  /*1db60*/  SHFL.IDX PT, R6, R12, 0x1, 0x1c1f ;  /* 0x003c1f000c067f89 */ /* 0x000fe200000e0000 */
[----:B-1----:R-:W-:-:S03]  /*1db70*/  LEA.HI.X R13, R8, R13, R4, 0x2, P0 ;  /* 0x0000000d080d7211 */ /* 0x002fc600000f1404 */
[----:B------:R-:W-:Y:S01]  /*1db80*/  SHFL.IDX PT, R4, R12, RZ, 0x1c1f ;  /* 0x001c1fff0c047589 */ /* 0x000fe200000e0000 */
[----:B------:R-:W-:-:S03]  /*1db90*/  LOP3.LUT P0, RZ, R233, 0x3, RZ, 0xc0, !PT ;  /* 0x00000003e9ff7812 */ /* 0x000fc6000780c0ff */
[----:B------:R-:W0:Y:S04]  /*1dba0*/  SHFL.IDX PT, R5, R13, RZ, 0x1c1f ;  /* 0x001c1fff0d057589 */ /* 0x000e2800000e0000 */
[----:B------:R-:W1:Y:S01]  /*1dbb0*/  SHFL.IDX PT, R7, R13, 0x1, 0x1c1f ;  /* 0x003c1f000d077f89 */ /* 0x000e6200000e0000 */
[----:B--2---:R-:W-:-:S04]  /*1dbc0*/  IADD3 R10, R30, R192, RZ ;  /* 0x000000c01e0a7210 */ /* 0x004fc80007ffe0ff */
[C---:B------:R-:W-:Y:S01]  /*1dbd0*/  ISETP.GE.OR P3, PT, R10.reuse, R9, P0 ;  /* 0x000000090a00720c */ /* 0x040fe20000766670 */
[----:B------:R-:W-:-:S05]  /*1dbe0*/  VIADD R8, R10, 0x8 ;  /* 0x000000080a087836 */ /* 0x000fca0000000000 */
[----:B------:R-:W-:-:S07]  /*1dbf0*/  ISETP.GE.OR P0, PT, R8, R9, P0 ;  /* 0x000000090800720c */ /* 0x000fce0000706670 */
[----:B0-----:R0:W-:Y:S06]  /*1dc00*/  @!P3 ST.E desc[UR42][R4.64], R3 ;  /* 0x000000030400b985 */ /* 0x0011ec000c10192a */
[----:B-1----:R0:W-:Y:S01]  /*1dc10*/  @!P0 ST.E desc[UR42][R6.64], R0 ;  /* 0x0000000006008985 */ /* 0x0021e2000c10192a */
[----:B------:R-:W-:Y:S05]  /*1dc20*/  @P1 BRA `(.L_x_7983) ;  /* 0x0000000800a41947 */ /* 0x000fea0003800000 */
[----:B------:R-:W-:Y:S01]  /*1dc30*/  IMAD.SHL.U32 R30, R23, 0x40, RZ ;  /* 0x00000040171e7824 */ /* 0x000fe200078e00ff */
[----:B------:R-:W-:Y:S01]  /*1dc40*/  ULDC.64 UR4, c[0x0][0xaa0] ;  /* 0x0002a80000047ab9 */ /* 0x000fe20000000a00 */
[----:B------:R-:W1:Y:S02]  /*1dc50*/  @P2 LDC R13, c[0x0][0xbec] ;  /* 0x0002fb00ff0d2b82 */ /* 0x000e640000000800 */
[----:B0-----:R-:W-:-:S04]  /*1dc60*/  IMAD.IADD R3, R16, 0x1, R30 ;  /* 0x0000000110037824 */ /* 0x001fc800078e021e */
        /* <DEDUP_REMOVED lines=8> */
[--C-:B------:R-:W-:Y:S01]  /*1dcf0*/  IMAD.X R33, RZ, RZ, R41.reuse, P0 ;  /* 0x000000ffff217224 */ /* 0x100fe200000e0629 */
[----:B------:R-:W-:Y:S02]  /*1dd00*/  IADD3 R3, P0, R40, 0x7000, RZ ;  /* 0x0000700028037810 */ /* 0x000fe40007f1e0ff */
[----:B------:R-:W-:Y:S01]  /*1dd10*/  LOP3.LUT R28, R28, R29, RZ, 0x3c, !PT ;  /* 0x0000001d1c1c7212 */ /* 0x000fe200078e3cff */
[--C-:B------:R-:W-:Y:S01]  /*1dd20*/  IMAD.X R29, RZ, RZ, R41.reuse, P5 ;  /* 0x000000ffff1d7224 */ /* 0x100fe200028e0629 */
[----:B------:R-:W-:Y:S01]  /*1dd30*/  LOP3.LUT R0, R3, 0x380, RZ, 0xc0, !PT ;  /* 0x0000038003007812 */ /* 0x000fe200078ec0ff */
[----:B------:R-:W-:Y:S01]  /*1dd40*/  IMAD R24, R24, UR4, RZ ;  /* 0x0000000418187c24 */ /* 0x000fe2000f8e02ff */
[C---:B------:R-:W-:Y:S01]  /*1dd50*/  IADD3 R37, P1, R40.reuse, 0x3000, RZ ;  /* 0x0000300028257810 */ /* 0x040fe20007f3e0ff */
[----:B------:R-:W-:Y:S01]  /*1dd60*/  IMAD.WIDE.U32 R10, R15, UR4, RZ ;  /* 0x000000040f0a7c25 */ /* 0x000fe2000f8e00ff */
[C---:B------:R-:W-:Y:S01]  /*1dd70*/  IADD3 R43, P3, R40.reuse, 0x4000, RZ ;  /* 0x00004000282b7810 */ /* 0x040fe20007f7e0ff */
[----:B------:R-:W5:Y:S01]  /*1dd80*/  LD.E.128 R28, desc[UR42][R28.64] ;  /* 0x0000002a1c1c7980 */ /* 0x000f62000c101d00 */
[C---:B------:R-:W-:Y:S01]  /*1dd90*/  IADD3 R45, P4, R40.reuse, 0x5000, RZ ;  /* 0x00005000282d7810 */ /* 0x040fe20007f9e0ff */
[----:B------:R-:W-:Y:S01]  /*1dda0*/  IMAD.X R53, RZ, RZ, R41, P0 ;  /* 0x000000ffff357224 */ /* 0x000fe200000e0629 */
[----:B------:R-:W-:Y:S01]  /*1ddb0*/  IADD3 R49, P5, R40, 0x6000, RZ ;  /* 0x0000600028317810 */ /* 0x000fe20007fbe0ff */
[----:B------:R-:W5:Y:S01]  /*1ddc0*/  LD.E.128 R32, desc[UR42][R32.64] ;  /* 0x0000002a20207980 */ /* 0x000f62000c101d00 */
[----:B------:R-:W-:-:S02]  /*1ddd0*/  SHF.R.U64 R0, R0, 0x3, RZ ;  /* 0x0000000300007819 */ /* 0x000fc400000012ff */
[----:B------:R-:W-:Y:S02]  /*1dde0*/  LOP3.LUT R36, R37, 0x380, RZ, 0xc0, !PT ;  /* 0x0000038025247812 */ /* 0x000fe400078ec0ff */
[----:B------:R-:W-:Y:S02]  /*1ddf0*/  LOP3.LUT R42, R43, 0x380, RZ, 0xc0, !PT ;  /* 0x000003802b2a7812 */ /* 0x000fe400078ec0ff */
[----:B------:R-:W-:Y:S02]  /*1de00*/  LOP3.LUT R44, R45, 0x380, RZ, 0xc0, !PT ;  /* 0x000003802d2c7812 */ /* 0x000fe400078ec0ff */
[----:B------:R-:W-:Y:S02]  /*1de10*/  LOP3.LUT R48, R49, 0x380, RZ, 0xc0, !PT ;  /* 0x0000038031307812 */ /* 0x000fe400078ec0ff */
[----:B------:R-:W-:Y:S02]  /*1de20*/  LOP3.LUT R5, R40, 0x380, RZ, 0xc0, !PT ;  /* 0x0000038028057812 */ /* 0x000fe400078ec0ff */
[----:B------:R-:W-:Y:S01]  /*1de30*/  LOP3.LUT R52, R0, R3, RZ, 0x3c, !PT ;  /* 0x0000000300347212 */ /* 0x000fe200078e3cff */
[----:B------:R-:W-:Y:S01]  /*1de40*/  IMAD R3, R15, UR5, R24 ;  /* 0x000000050f037c24 */ /* 0x000fe2000f8e0218 */
[----:B------:R-:W-:Y:S01]  /*1de50*/  SHF.R.U64 R36, R36, 0x3, RZ ;  /* 0x0000000324247819 */ /* 0x000fe200000012ff */
[----:B------:R-:W0:Y:S01]  /*1de60*/  @P2 LDC R15, c[0x0][0xbf0] ;  /* 0x0002fc00ff0f2b82 */ /* 0x000e220000000800 */
[----:B------:R-:W-:Y:S01]  /*1de70*/  SHF.R.U64 R42, R42, 0x3, RZ ;  /* 0x000000032a2a7819 */ /* 0x000fe200000012ff */
[----:B------:R-:W-:Y:S01]  /*1de80*/  ULDC.64 UR4, c[0x0][0xae8] ;  /* 0x0002ba0000047ab9 */ /* 0x000fe20000000a00 */
[----:B------:R-:W-:Y:S01]  /*1de90*/  SHF.R.U64 R44, R44, 0x3, RZ ;  /* 0x000000032c2c7819 */ /* 0x000fe200000012ff */
[----:B------:R-:W5:Y:S01]  /*1dea0*/  LD.E.128 R52, desc[UR42][R52.64] ;  /* 0x0000002a34347980 */ /* 0x000f62000c101d00 */
        /* <DEDUP_REMOVED lines=9> */
[----:B------:R-:W-:Y:S01]  /*1df40*/  IMAD.IADD R11, R11, 0x1, R3 ;  /* 0x000000010b0b7824 */ /* 0x000fe200078e0203 */
[----:B------:R-:W-:Y:S01]  /*1df50*/  LOP3.LUT R4, R5, R40, RZ, 0x3c, !PT ;  /* 0x0000002805047212 */ /* 0x000fe200078e3cff */
[----:B------:R-:W-:Y:S01]  /*1df60*/  IMAD.MOV.U32 R5, RZ, RZ, R41 ;  /* 0x000000ffff057224 */ /* 0x000fe200078e0029 */
[----:B------:R-:W-:Y:S01]  /*1df70*/  IADD3.X R49, RZ, R41, RZ, P5, !PT ;  /* 0x00000029ff317210 */ /* 0x000fe20002ffe4ff */
[----:B------:R-:W-:Y:S01]  /*1df80*/  IMAD R3, R207, 0x20, R23 ;  /* 0x00000020cf037824 */ /* 0x000fe200078e0217 */
[----:B------:R-:W5:Y:S01]  /*1df90*/  LD.E.128 R36, desc[UR42][R36.64] ;  /* 0x0000002a24247980 */ /* 0x000f62000c101d00 */
[----:B------:R-:W-:-:S03]  /*1dfa0*/  IMAD.WIDE.U32 R10, R206, UR4, R10 ;  /* 0x00000004ce0a7c25 */ /* 0x000fc6000f8e000a */
[----:B------:R-:W5:Y:S01]  /*1dfb0*/  LD.E.128 R4, desc[UR42][R4.64] ;  /* 0x0000002a04047980 */ /* 0x000f62000c101d00 */
[----:B------:R-:W-:-:S03]  /*1dfc0*/  SHF.R.S32.HI R8, RZ, 0x1f, R57 ;  /* 0x0000001fff087819 */ /* 0x000fc60000011439 */
[----:B------:R-:W5:Y:S01]  /*1dfd0*/  LD.E.128 R40, desc[UR42][R42.64] ;  /* 0x0000002a2a287980 */ /* 0x000f62000c101d00 */
[----:B------:R-:W-:-:S03]  /*1dfe0*/  IMAD.IADD R12, R192, 0x1, R3 ;  /* 0x00000001c00c7824 */ /* 0x000fc600078e0203 */
[----:B------:R-:W5:Y:S04]  /*1dff0*/  LD.E.128 R44, desc[UR42][R44.64] ;  /* 0x0000002a2c2c7980 */ /* 0x000f68000c101d00 */
[----:B------:R-:W5:Y:S01]  /*1e000*/  LD.E.128 R48, desc[UR42][R48.64] ;  /* 0x0000002a30307980 */ /* 0x000f62000c101d00 */
[----:B------:R-:W-:Y:S01]  /*1e010*/  @!PT LDS RZ, [RZ] ;  /* 0x00000000fffff984 */ /* 0x000fe20000000800 */
[----:B------:R-:W-:Y:S01]  /*1e020*/  @!PT LDS RZ, [RZ] ;  /* 0x00000000fffff984 */ /* 0x000fe20000000800 */
[----:B------:R-:W-:Y:S01]  /*1e030*/  @!PT LDS RZ, [RZ] ;  /* 0x00000000fffff984 */ /* 0x000fe20000000800 */
[----:B------:R-:W-:Y:S01]  /*1e040*/  @!PT LDS RZ, [RZ] ;  /* 0x00000000fffff984 */ /* 0x000fe20000000800 */
[----:B------:R2:W-:Y:S06]  /*1e050*/  MEMBAR.ALL.CTA ;  /* 0x0000000000007992 */ /* 0x0005ec0000008000 */
[----:B--2---:R-:W2:Y:S01]  /*1e060*/  FENCE.VIEW.ASYNC.S ;  /* 0x00000000000073c6 */ /* 0x004ea20000000000 */
[----:B------:R-:W-:Y:S01]  /*1e070*/  IMAD R11, R206, UR5, R11 ;  /* 0x00000005ce0b7c24 */ /* 0x000fe2000f8e020b */
[----:B------:R-:W-:Y:S01]  /*1e080*/  ULDC.64 UR4, c[0x0][0xaf0] ;  /* 0x0002bc0000047ab9 */ /* 0x000fe20000000a00 */
[----:B-1----:R-:W-:-:S04]  /*1e090*/  @P2 IMAD.HI.U32 R0, R12, R13, RZ ;  /* 0x0000000d0c002227 */ /* 0x002fc800078e00ff */
[----:B------:R-:W-:Y:S02]  /*1e0a0*/  IMAD R8, R8, UR4, RZ ;  /* 0x0000000408087c24 */ /* 0x000fe4000f8e02ff */
[----:B------:R-:W-:Y:S01]  /*1e0b0*/  IMAD.MOV.U32 R3, RZ, RZ, R12 ;  /* 0x000000ffff037224 */ /* 0x000fe200078e000c */
[----:B0-----:R-:W-:Y:S01]  /*1e0c0*/  @P2 SHF.R.U32.HI R3, RZ, R15, R0 ;  /* 0x0000000fff032219 */ /* 0x001fe20000011600 */
[C---:B------:R-:W-:Y:S02]  /*1e0d0*/  IMAD R13, R57.reuse, UR5, R8 ;  /* 0x00000005390d7c24 */ /* 0x040fe4000f8e0208 */
[----:B------:R-:W-:Y:S01]  /*1e0e0*/  IMAD.WIDE.U32 R10, R57, UR4, R10 ;  /* 0x00000004390a7c25 */ /* 0x000fe2000f8e000a */
[----:B------:R-:W-:Y:S01]  /*1e0f0*/  IADD3 R0, R2, 0x28820, RZ ;  /* 0x0002882002007810 */ /* 0x000fe20007ffe0ff */
[----:B------:R-:W-:Y:S02]  /*1e100*/  ULDC.64 UR4, c[0x0][0xae0] ;  /* 0x0002b80000047ab9 */ /* 0x000fe40000000a00 */
[----:B------:R-:W-:Y:S01]  /*1e110*/  IMAD.IADD R11, R11, 0x1, R13 ;  /* 0x000000010b0b7824 */ /* 0x000fe200078e020d */
[--C-:B------:R-:W-:Y:S01]  /*1e120*/  SHF.R.S32.HI R8, RZ, 0x1f, R3.reuse ;  /* 0x0000001fff087819 */ /* 0x100fe20000011403 */
[----:B------:R-:W-:Y:S01]  /*1e130*/  IMAD.MOV R13, RZ, RZ, -R3 ;  /* 0x000000ffff0d7224 */ /* 0x000fe200078e0a03 */
[----:B------:R-:W-:-:S03]  /*1e140*/  PRMT R0, RZ, 0x654, R0 ;  /* 0x00000654ff007816 */ /* 0x000fc60000000000 */
[----:B------:R-:W-:Y:S01]  /*1e150*/  IMAD R13, R14, R13, R12 ;  /* 0x0000000d0e0d7224 */ /* 0x000fe200078e020c */
[----:B--2---:R0:W-:Y:S01]  /*1e160*/  SYNCS.ARRIVE.TRANS64.RED.A1T0 RZ, [R0+URZ], RZ ;  /* 0x000000ff00ff79a7 */ /* 0x0041e2000810043f */
[----:B------:R-:W-:Y:S02]  /*1e170*/  IMAD R8, R8, UR4, RZ ;  /* 0x0000000408087c24 */ /* 0x000fe4000f8e02ff */
[----:B------:R-:W-:-:S04]  /*1e180*/  IMAD.WIDE.U32 R10, R3, UR4, R10 ;  /* 0x00000004030a7c25 */ /* 0x000fc8000f8e000a */
[----:B------:R-:W-:Y:S01]  /*1e190*/  IMAD R15, R3, UR5, R8 ;  /* 0x00000005030f7c24 */ /* 0x000fe2000f8e0208 */
[----:B0-----:R-:W-:Y:S01]  /*1e1a0*/  SHF.R.S32.HI R0, RZ, 0x1f, R13 ;  /* 0x0000001fff007819 */ /* 0x001fe2000001140d */
[----:B------:R-:W-:Y:S02]  /*1e1b0*/  ULDC.64 UR4, c[0x0][0xad8] ;  /* 0x0002b60000047ab9 */ /* 0x000fe40000000a00 */
[----:B------:R-:W-:Y:S02]  /*1e1c0*/  IMAD.IADD R11, R11, 0x1, R15 ;  /* 0x000000010b0b7824 */ /* 0x000fe400078e020f */
[----:B------:R-:W-:Y:S02]  /*1e1d0*/  IMAD R0, R0, UR4, RZ ;  /* 0x0000000400007c24 */ /* 0x000fe4000f8e02ff */
[----:B------:R-:W-:-:S04]  /*1e1e0*/  IMAD.WIDE.U32 R10, R13, UR4, R10 ;  /* 0x000000040d0a7c25 */ /* 0x000fc8000f8e000a */
[----:B------:R-:W-:Y:S01]  /*1e1f0*/  IMAD R3, R13, UR5, R0 ;  /* 0x000000050d037c24 */ /* 0x000fe2000f8e0200 */
[----:B------:R-:W-:Y:S02]  /*1e200*/  ULDC.64 UR4, c[0x0][0xa80] ;  /* 0x0002a00000047ab9 */ /* 0x000fe40000000a00 */
[----:B------:R-:W-:Y:S01]  /*1e210*/  LEA R0, P0, R10, UR4, 0x1 ;  /* 0x000000040a007c11 */ /* 0x000fe2000f8008ff */
[----:B------:R-:W-:Y:S01]  /*1e220*/  IMAD.IADD R3, R11, 0x1, R3 ;  /* 0x000000010b037824 */ /* 0x000fe200078e0203 */
[----:B------:R-:W-:Y:S01]  /*1e230*/  UMOV UR4, 0xffffffff ;  /* 0xffffffff00047882 */ /* 0x000fe20000000000 */
[----:B------:R-:W-:-:S03]  /*1e240*/  IMAD.IADD R192, R23, 0x1, R192 ;  /* 0x0000000117c07824 */ /* 0x000fc600078e02c0 */
[----:B------:R-:W-:Y:S01]  /*1e250*/  LEA.HI.X R8, R10, UR5, R3, 0x1, P0 ;  /* 0x000000050a087c11 */ /* 0x000fe200080f0c03 */
[----:B------:R-:W-:Y:S06]  /*1e260*/  BRA.DIV UR4, `(.L_x_7984) ;  /* 0x000000c204107947 */ /* 0x000fec000b800000 */
[----:B------:R0:W1:Y:S04]  /*1e270*/  SHFL.IDX PT, R3, R8, RZ, 0x181f ;  /* 0x00181fff08037589 */ /* 0x00006800000e0000 */
[----:B------:R0:W2:Y:S02]  /*1e280*/  SHFL.IDX PT, R14, R0, RZ, 0x181f ;  /* 0x00181fff000e7589 */ /* 0x0000a400000e0000 */
.L_x_8247:
[----:B------:R-:W-:Y:S01]  /*1e290*/  ISETP.GE.AND P0, PT, R192, R9, PT ;  /* 0x00000009c000720c */ /* 0x000fe20003f06270 */
[----:B------:R-:W-:-:S12]  /*1e2a0*/  BSSY B1, `(.L_x_7985) ;  /* 0x000000b000017945 */ /* 0x000fd80003800000 */
[----:B------:R-:W-:Y:S05]  /*1e2b0*/  @P0 BRA `(.L_x_7986) ;  /* 0x0000000000240947 */ /* 0x000fea0003800000 */
[----:B------:R-:W-:Y:S02]  /*1e2c0*/  ULDC UR4, c[0x0][0xac8] ;  /* 0x0002b20000047ab9 */ /* 0x000fe40000000800 */
[----:B------:R-:W-:Y:S02]  /*1e2d0*/  ISETP.GE.AND P0, PT, R16, UR4, PT ;  /* 0x0000000410007c0c */ /* 0x000fe4000bf06270 */
[----:B------:R-:W-:-:S11]  /*1e2e0*/  ISETP.GE.AND P1, PT, R190, UR4, PT ;  /* 0x00000004be007c0c */ /* 0x000fd6000bf26270 */
[-C--:B--2---:R-:W-:Y:S02]  /*1e2f0*/  @!P0 LEA R10, P2, R16, R14.reuse, 0x1 ;  /* 0x0000000e100a8211 */ /* 0x084fe400078408ff */
[----:B------:R-:W-:Y:S02]  /*1e300*/  @!P1 LEA R14, P3, R190, R14, 0x1 ;  /* 0x0000000ebe0e9211 */ /* 0x000fe400078608ff */
[-C--:B-1----:R-:W-:Y:S02]  /*1e310*/  @!P0 LEA.HI.X R11, R16, R3.reuse, R17, 0x1, P2 ;  /* 0x00000003100b8211 */ /* 0x082fe400010f0c11 */
[----:B------:R-:W-:-:S03]  /*1e320*/  @!P1 LEA.HI.X R15, R190, R3, R214, 0x1, P3 ;  /* 0x00000003be0f9211 */ /* 0x000fc600018f0cd6 */
[----:B-----5:R3:W-:Y:S04]  /*1e330*/  @!P0 ST.E.128 desc[UR42][R10.64], R4 ;  /* 0x000000040a008985 */ /* 0x0207e8000c101d2a */
[----:B------:R3:W-:Y:S02]  /*1e340*/  @!P1 ST.E.128 desc[UR42][R14.64], R40 ;  /* 0x000000280e009985 */ /* 0x0007e4000c101d2a */
.L_x_7986:
[----:B------:R-:W-:Y:S05]  /*1e350*/  BSYNC B1 ;  /* 0x0000000000017941 */ /* 0x000fea0003800000 */
.L_x_7985:
[----:B------:R-:W-:-:S03]  /*1e360*/  UMOV UR4, 0xffffffff ;  /* 0xffffffff00047882 */ /* 0x000fc60000000000 */
[----:B------:R-:W-:Y:S05]  /*1e370*/  BRA.DIV UR4, `(.L_x_7987) ;  /* 0x000000c204007947 */ /* 0x000fea000b800000 */
[----:B-1----:R1:W4:Y:S04]  /*1e380*/  SHFL.IDX PT, R3, R8, 0x1, 0x181f ;  /* 0x00381f0008037f89 */ /* 0x00232800000e0000 */
[----:B--23--:R1:W2:Y:S02]  /*1e390*/  SHFL.IDX PT, R14, R0, 0x1, 0x181f ;  /* 0x00381f00000e7f89 */ /* 0x00c2a400000e0000 */
.L_x_8251:
[----:B-----5:R-:W-:Y:S01]  /*1e3a0*/  VIADD R4, R192, 0x20 ;  /* 0x00000020c0047836 */ /* 0x020fe20000000000 */
[----:B------:R-:W-:Y:S04]  /*1e3b0*/  BSSY B1, `(.L_x_7988) ;  /* 0x000000c000017945 */ /* 0x000fe80003800000 */
[----:B------:R-:W-:-:S13]  /*1e3c0*/  ISETP.GE.AND P0, PT, R4, R9, PT ;  /* 0x000000090400720c */ /* 0x000fda0003f06270 */
[----:B------:R-:W-:Y:S05]  /*1e3d0*/  @P0 BRA `(.L_x_7989) ;  /* 0x0000000000240947 */ /* 0x000fea0003800000 */
[----:B------:R-:W-:Y:S02]  /*1e3e0*/  ULDC UR4, c[0x0][0xac8] ;  /* 0x0002b20000047ab9 */ /* 0x000fe40000000800 */
[----:B------:R-:W-:Y:S02]  /*1e3f0*/  ISETP.GE.AND P2, PT, R16, UR4, PT ;  /* 0x0000000410007c0c */ /* 0x000fe4000bf46270 */
[----:B------:R-:W-:-:S11]  /*1e400*/  ISETP.GE.AND P3, PT, R190, UR4, PT ;  /* 0x00000004be007c0c */ /* 0x000fd6000bf66270 */
[-C--:B--2---:R-:W-:Y:S02]  /*1e410*/  @!P2 LEA R4, P0, R16, R14.reuse, 0x1 ;  /* 0x0000000e1004a211 */ /* 0x084fe400078008ff */
[----:B------:R-:W-:Y:S02]  /*1e420*/  @!P3 LEA R14, P1, R190, R14, 0x1 ;  /* 0x0000000ebe0eb211 */ /* 0x000fe400078208ff */
[-C--:B----4-:R-:W-:Y:S02]  /*1e430*/  @!P2 LEA.HI.X R5, R16, R3.reuse, R17, 0x1, P0 ;  /* 0x000000031005a211 */ /* 0x090fe400000f0c11 */
[----:B------:R-:W-:-:S03]  /*1e440*/  @!P3 LEA.HI.X R15, R190, R3, R214, 0x1, P1 ;  /* 0x00000003be0fb211 */ /* 0x000fc600008f0cd6 */
[----:B------:R3:W-:Y:S04]  /*1e450*/  @!P2 ST.E.128 desc[UR42][R4.64], R28 ;  /* 0x0000001c0400a985 */ /* 0x0007e8000c101d2a */
[----:B------:R3:W-:Y:S02]  /*1e460*/  @!P3 ST.E.128 desc[UR42][R14.64], R44 ;  /* 0x0000002c0e00b985 */ /* 0x0007e4000c101d2a */
.L_x_7989:
[----:B------:R-:W-:Y:S05]  /*1e470*/  BSYNC B1 ;  /* 0x0000000000017941 */ /* 0x000fea0003800000 */
.L_x_7988:
[----:B------:R-:W-:-:S03]  /*1e480*/  UMOV UR4, 0xffffffff ;  /* 0xffffffff00047882 */ /* 0x000fc60000000000 */
[----:B------:R-:W-:Y:S05]  /*1e490*/  BRA.DIV UR4, `(.L_x_7990) ;  /* 0x000000c204007947 */ /* 0x000fea000b800000 */
[----:B----4-:R4:W0:Y:S04]  /*1e4a0*/  SHFL.IDX PT, R3, R8, 0x2, 0x181f ;  /* 0x00581f0008037f89 */ /* 0x01082800000e0000 */
[----:B--23--:R4:W2:Y:S02]  /*1e4b0*/  SHFL.IDX PT, R14, R0, 0x2, 0x181f ;  /* 0x00581f00000e7f89 */ /* 0x00c8a400000e0000 */
.L_x_8255:
[----:B------:R-:W-:Y:S01]  /*1e4c0*/  VIADD R4, R192, 0x40 ;  /* 0x00000040c0047836 */ /* 0x000fe20000000000 */
        /* <DEDUP_REMOVED lines=8> */
[-C--:B0-----:R-:W-:Y:S02]  /*1e550*/  @!P2 LEA.HI.X R5, R16, R3.reuse, R17, 0x1, P0 ;  /* 0x000000031005a211 */ /* 0x081fe400000f0c11 */
[----:B------:R-:W-:-:S03]  /*1e560*/  @!P3 LEA.HI.X R15, R190, R3, R214, 0x1, P1 ;  /* 0x00000003be0fb211 */ /* 0x000fc600008f0cd6 */
[----:B------:R3:W-:Y:S04]  /*1e570*/  @!P2 ST.E.128 desc[UR42][R4.64], R32 ;  /* 0x000000200400a985 */ /* 0x0007e8000c101d2a */
[----:B------:R3:W-:Y:S02]  /*1e580*/  @!P3 ST.E.128 desc[UR42][R14.64], R48 ;  /* 0x000000300e00b985 */ /* 0x0007e4000c101d2a */
.L_x_7992:
[----:B------:R-:W-:Y:S05]  /*1e590*/  BSYNC B1 ;  /* 0x0000000000017941 */ /* 0x000fea0003800000 */
.L_x_7991:
[----:B------:R-:W-:-:S03]  /*1e5a0*/  UMOV UR4, 0xffffffff ;  /* 0xffffffff00047882 */ /* 0x000fc60000000000 */
[----:B------:R-:W-:Y:S05]  /*1e5b0*/  BRA.DIV UR4, `(.L_x_7993) ;  /* 0x000000c204007947 */ /* 0x000fea000b800000 */
[----:B0-----:R0:W0:Y:S04]  /*1e5c0*/  SHFL.IDX PT, R3, R8, 0x3, 0x181f ;  /* 0x00781f0008037f89 */ /* 0x00102800000e0000 */
[----:B--23--:R2:W3:Y:S02]  /*1e5d0*/  SHFL.IDX PT, R14, R0, 0x3, 0x181f ;  /* 0x00781f00000e7f89 */ /* 0x00c4e400000e0000 */
.L_x_8259:
[----:B-12-4-:R-:W-:-:S05]  /*1e5e0*/  VIADD R0, R192, 0x60 ;  /* 0x00000060c0007836 */ /* 0x016fca0000000000 */
[----:B------:R-:W-:-:S13]  /*1e5f0*/  ISETP.GE.AND P0, PT, R0, R9, PT ;  /* 0x000000090000720c */ /* 0x000fda0003f06270 */
[----:B------:R-:W-:Y:S05]  /*1e600*/  @P0 BRA `(.L_x_7994) ;  /* 0x0000001800800947 */ /* 0x000fea0003800000 */
[----:B------:R-:W-:Y:S02]  /*1e610*/  ULDC UR4, c[0x0][0xac8] ;  /* 0x0002b20000047ab9 */ /* 0x000fe40000000800 */
[----:B------:R-:W-:-:S13]  /*1e620*/  ISETP.GE.AND P1, PT, R16, UR4, PT ;  /* 0x0000000410007c0c */ /* 0x000fda000bf26270 */
[----:B---3--:R-:W-:-:S04]  /*1e630*/  @!P1 LEA R4, P0, R16, R14, 0x1 ;  /* 0x0000000e10049211 */ /* 0x008fc800078008ff */
[----:B0-----:R-:W-:Y:S02]  /*1e640*/  @!P1 LEA.HI.X R5, R16, R3, R17, 0x1, P0 ;  /* 0x0000000310059211 */ /* 0x001fe400000f0c11 */
[----:B------:R-:W-:-:S03]  /*1e650*/  ISETP.GE.AND P0, PT, R190, UR4, PT ;  /* 0x00000004be007c0c */ /* 0x000fc6000bf06270 */
[----:B------:R0:W-:Y:S10]  /*1e660*/  @!P1 ST.E.128 desc[UR42][R4.64], R36 ;  /* 0x0000002404009985 */ /* 0x0001f4000c101d2a */
[----:B------:R-:W-:Y:S05]  /*1e670*/  @P0 BRA `(.L_x_7994) ;  /* 0x0000001800640947 */ /* 0x000fea0003800000 */
[----:B------:R-:W-:-:S04]  /*1e680*/  LEA R14, P0, R190, R14, 0x1 ;  /* 0x0000000ebe0e7211 */ /* 0x000fc800078008ff */
[----:B------:R-:W-:-:S05]  /*1e690*/  LEA.HI.X R15, R190, R3, R214, 0x1, P0 ;  /* 0x00000003be0f7211 */ /* 0x000fca00000f0cd6 */
[----:B------:R1:W-:Y:S01]  /*1e6a0*/  ST.E.128 desc[UR42][R14.64], R52 ;  /* 0x000000340e007985 */ /* 0x0003e2000c101d2a */
[----:B------:R-:W-:Y:S05]  /*1e6b0*/  BRA `(.L_x_7994) ;  /* 0x0000001800547947 */ /* 0x000fea0003800000 */
.L_x_7983:
[----:B------:R-:W-:Y:S01]  /*1e6c0*/  ULDC.64 UR4, c[0x0][0xb08] ;  /* 0x0002c20000047ab9 */ /* 0x000fe20000000a00 */
[----:B0-----:R-:W0:Y:S01]  /*1e6d0*/  @P2 LDC R6, c[0x0][0xbec] ;  /* 0x0002fb00ff062b82 */ /* 0x001e220000000800 */
[----:B------:R-:W-:Y:S01]  /*1e6e0*/  IMAD R24, R24, UR4, RZ ;  /* 0x0000000418187c24 */ /* 0x000fe2000f8e02ff */
[----:B------:R-:W-:Y:S01]  /*1e6f0*/  SHF.R.S32.HI R0, RZ, 0x1f, R57 ;  /* 0x0000001fff007819 */ /* 0x000fe20000011439 */
[----:B------:R-:W-:-:S04]  /*1e700*/  IMAD.WIDE.U32 R4, R15, UR4, RZ ;  /* 0x000000040f047c25 */ /* 0x000fc8000f8e00ff */
[----:B------:R-:W-:Y:S01]  /*1e710*/  IMAD R15, R15, UR5, R24 ;  /* 0x000000050f0f7c24 */ /* 0x000fe2000f8e0218 */
[----:B------:R-:W1:Y:S01]  /*1e720*/  @P2 LDC R11, c[0x0][0xbf0] ;  /* 0x0002fc00ff0b2b82 */ /* 0x000e620000000800 */
[----:B------:R-:W-:Y:S01]  /*1e730*/  ULDC.64 UR4, c[0x0][0xb38] ;  /* 0x0002ce0000047ab9 */ /* 0x000fe20000000a00 */
[----:B------:R-:W-:Y:S02]  /*1e740*/  IMAD.MOV.U32 R3, RZ, RZ, R45 ;  /* 0x000000ffff037224 */ /* 0x000fe400078e002d */
[----:B------:R-:W-:Y:S02]  /*1e750*/  IMAD.IADD R5, R5, 0x1, R15 ;  /* 0x0000000105057824 */ /* 0x000fe400078e020f */
[----:B------:R-:W-:-:S04]  /*1e760*/  IMAD.WIDE.U32 R4, R206, UR4, R4 ;  /* 0x00000004ce047c25 */ /* 0x000fc8000f8e0004 */
[----:B------:R-:W-:Y:S01]  /*1e770*/  IMAD R5, R206, UR5, R5 ;  /* 0x00000005ce057c24 */ /* 0x000fe2000f8e0205 */
[----:B------:R-:W-:Y:S02]  /*1e780*/  ULDC.64 UR4, c[0x0][0xb40] ;  /* 0x0002d00000047ab9 */ /* 0x000fe40000000a00 */
[----:B------:R-:W-:Y:S02]  /*1e790*/  IMAD R0, R0, UR4, RZ ;  /* 0x0000000400007c24 */ /* 0x000fe4000f8e02ff */
[----:B------:R-:W-:-:S04]  /*1e7a0*/  IMAD.WIDE.U32 R4, R57, UR4, R4 ;  /* 0x0000000439047c25 */ /* 0x000fc8000f8e0004 */
[----:B------:R-:W-:Y:S01]  /*1e7b0*/  IMAD R7, R57, UR5, R0 ;  /* 0x0000000539077c24 */ /* 0x000fe2000f8e0200 */
[----:B------:R-:W-:Y:S01]  /*1e7c0*/  ULDC.64 UR4, c[0x0][0xb48] ;  /* 0x0002d20000047ab9 */ /* 0x000fe20000000a00 */
[----:B0-----:R-:W-:-:S03]  /*1e7d0*/  @P2 IMAD.HI.U32 R6, R45, R6, RZ ;  /* 0x000000062d062227 */ /* 0x001fc600078e00ff */
[----:B------:R-:W-:Y:S02]  /*1e7e0*/  IADD3 R5, R5, R7, RZ ;  /* 0x0000000705057210 */ /* 0x000fe40007ffe0ff */
[----:B-1----:R-:W-:Y:S01]  /*1e7f0*/  @P2 SHF.R.U32.HI R3, RZ, R11, R6 ;  /* 0x0000000bff032219 */ /* 0x002fe20000011606 */
[----:B------:R-:W-:Y:S02]  /*1e800*/  VIADD R6, R2, 0x28820 ;  /* 0x0002882002067836 */ /* 0x000fe40000000000 */
[C---:B------:R-:W-:Y:S01]  /*1e810*/  IMAD.WIDE.U32 R4, R215.reuse, UR4, R4 ;  /* 0x00000004d7047c25 */ /* 0x040fe2000f8e0004 */
[--C-:B------:R-:W-:Y:S02]  /*1e820*/  SHF.R.S32.HI R0, RZ, 0x1f, R3.reuse ;  /* 0x0000001fff007819 */ /* 0x100fe40000011403 */
[----:B------:R-:W-:Y:S01]  /*1e830*/  PRMT R6, RZ, 0x654, R6 ;  /* 0x00000654ff067816 */ /* 0x000fe20000000006 */
[----:B------:R-:W-:Y:S02]  /*1e840*/  IMAD.MOV R7, RZ, RZ, -R3 ;  /* 0x000000ffff077224 */ /* 0x000fe400078e0a03 */
[----:B------:R-:W-:Y:S01]  /*1e850*/  IMAD R5, R215, UR5, R5 ;  /* 0x00000005d7057c24 */ /* 0x000fe2000f8e0205 */
[----:B------:R-:W-:Y:S01]  /*1e860*/  ULDC.64 UR4, c[0x0][0xb30] ;  /* 0x0002cc0000047ab9 */ /* 0x000fe20000000a00 */
[----:B------:R-:W-:Y:S01]  /*1e870*/  IMAD R7, R14, R7, R45 ;  /* 0x000000070e077224 */ /* 0x000fe200078e022d */
[----:B------:R0:W-:Y:S01]  /*1e880*/  SYNCS.ARRIVE.TRANS64.RED.A1T0 RZ, [R6+URZ], RZ ;  /* 0x000000ff06ff79a7 */ /* 0x0001e2000810043f */
        /* <DEDUP_REMOVED lines=12> */
[----:B------:R-:W-:-:S04]  /*1e950*/  UMOV UR4, 0xffffffff ;  /* 0xffffffff00047882 */ /* 0x000fc80000000000 */
[----:B------:R-:W-:Y:S01]  /*1e960*/  LEA.HI.X R4, R4, UR5, R5, 0x2, P0 ;  /* 0x0000000504047c11 */ /* 0x000fe200080f1405 */
[----:B0-----:R-:W-:Y:S06]  /*1e970*/  BRA.DIV UR4, `(.L_x_7995) ;  /* 0x000000be04587947 */ /* 0x001fec000b800000 */
[----:B------:R0:W1:Y:S04]  /*1e980*/  SHFL.IDX PT, R0, R4, RZ, 0x1c1f ;  /* 0x001c1fff04007589 */ /* 0x00006800000e0000 */
[----:B------:R0:W2:Y:S02]  /*1e990*/  SHFL.IDX PT, R14, R3, RZ, 0x1c1f ;  /* 0x001c1fff030e7589 */ /* 0x0000a400000e0000 */
.L_x_8262:
[----:B------:R-:W-:Y:S01]  /*1e9a0*/  ISETP.GE.AND P0, PT, R10, R9, PT ;  /* 0x000000090a00720c */ /* 0x000fe20003f06270 */
[----:B------:R-:W-:-:S12]  /*1e9b0*/  BSSY B1, `(.L_x_7996) ;  /* 0x000004f000017945 */ /* 0x000fd80003800000 */
[----:B------:R-:W-:Y:S05]  /*1e9c0*/  @P0 BRA `(.L_x_7997) ;  /* 0x0000000400340947 */ /* 0x000fea0003800000 */
[----:B------:R-:W-:Y:S01]  /*1e9d0*/  ULDC UR4, c[0x0][0xac8] ;  /* 0x0002b20000047ab9 */ /* 0x000fe20000000800 */
[----:B------:R-:W-:Y:S02]  /*1e9e0*/  SHF.R.S32.HI R12, RZ, 0x1f, R188 ;  /* 0x0000001fff0c7819 */ /* 0x000fe400000114bc */
[----:B------:R-:W-:Y:S02]  /*1e9f0*/  ISETP.GE.AND P0, PT, R188, UR4, PT ;  /* 0x00000004bc007c0c */ /* 0x000fe4000bf06270 */
[----:B------:R-:W-:Y:S02]  /*1ea00*/  ISETP.GE.AND P2, PT, R231, UR4, PT ;  /* 0x00000004e7007c0c */ /* 0x000fe4000bf46270 */
[----:B------:R-:W-:Y:S02]  /*1ea10*/  ISETP.GE.AND P3, PT, R230, UR4, PT ;  /* 0x00000004e6007c0c */ /* 0x000fe4000bf66270 */
[----:B------:R-:W-:Y:S02]  /*1ea20*/  ISETP.GE.AND P1, PT, R229, UR4, PT ;  /* 0x00000004e5007c0c */ /* 0x000fe4000bf26270 */
[----:B------:R-:W-:-:S02]  /*1ea30*/  SHF.R.S32.HI R5, RZ, 0x1f, R231 ;  /* 0x0000001fff057819 */ /* 0x000fc400000114e7 */
[----:B------:R-:W-:-:S03]  /*1ea40*/  SHF.R.S32.HI R15, RZ, 0x1f, R230 ;  /* 0x0000001fff0f7819 */ /* 0x000fc600000114e6 */
[CC--:B--2---:R-:W-:Y:S02]  /*1ea50*/  @!P0 LEA R10, P4, R188.reuse, R14.reuse, 0x2 ;  /* 0x0000000ebc0a8211 */ /* 0x0c4fe400078810ff */
[C---:B------:R-:W-:Y:S02]  /*1ea60*/  @!P2 LEA R6, P5, R231.reuse, R14, 0x2 ;  /* 0x0000000ee706a211 */ /* 0x040fe400078a10ff */
[-C--:B-1----:R-:W-:Y:S02]  /*1ea70*/  @!P0 LEA.HI.X R11, R188, R0.reuse, R12, 0x2, P4 ;  /* 0x00000000bc0b8211 */ /* 0x082fe400020f140c */
[----:B------:R-:W-:Y:S02]  /*1ea80*/  @!P2 LEA.HI.X R7, R231, R0, R5, 0x2, P5 ;  /* 0x00000000e707a211 */ /* 0x000fe400028f1405 */
[----:B------:R-:W-:Y:S01]  /*1ea90*/  @!P3 LEA R12, P4, R230, R14, 0x2 ;  /* 0x0000000ee60cb211 */ /* 0x000fe200078810ff */
[----:B------:R1:W-:Y:S01]  /*1eaa0*/  @!P0 ST.E.64 desc[UR42][R10.64], R20 ;  /* 0x000000140a008985 */ /* 0x0003e2000c101b2a */
[----:B------:R-:W-:-:S02]  /*1eab0*/  ISETP.GE.AND P0, PT, R228, UR4, PT ;  /* 0x00000004e4007c0c */ /* 0x000fc4000bf06270 */
[----:B------:R-:W-:Y:S01]  /*1eac0*/  SHF.R.S32.HI R5, RZ, 0x1f, R229 ;  /* 0x0000001fff057819 */ /* 0x000fe200000114e5 */
[----:B------:R2:W-:Y:S01]  /*1ead0*/  @!P2 ST.E.64 desc[UR42][R6.64], R92 ;  /* 0x0000005c0600a985 */ /* 0x0005e2000c101b2a */
[----:B------:R-:W-:Y:S02]  /*1eae0*/  @!P1 LEA R28, P5, R229, R14, 0x2 ;  /* 0x0000000ee51c9211 */ /* 0x000fe400078a10ff */
[----:B------:R-:W-:Y:S02]  /*1eaf0*/  ISETP.GE.AND P2, PT, R227, UR4, PT ;  /* 0x00000004e3007c0c */ /* 0x000fe4000bf46270 */
[-C--:B------:R-:W-:Y:S02]  /*1eb00*/  @!P3 LEA.HI.X R13, R230, R0.reuse, R15, 0x2, P4 ;  /* 0x00000000e60db211 */ /* 0x080fe400020f140f */
[----:B------:R-:W-:Y:S02]  /*1eb10*/  @!P1 LEA.HI.X R29, R229, R0, R5, 0x2, P5 ;  /* 0x00000000e51d9211 */ /* 0x000fe400028f1405 */
[----:B------:R-:W-:Y:S01]  /*1eb20*/  ISETP.GE.AND P4, PT, R226, UR4, PT ;  /* 0x00000004e2007c0c */ /* 0x000fe2000bf86270 */
[----:B------:R3:W-:Y:S01]  /*1eb30*/  @!P3 ST.E.64 desc[UR42][R12.64], R96 ;  /* 0x000000600c00b985 */ /* 0x0007e2000c101b2a */
[----:B------:R-:W-:-:S02]  /*1eb40*/  @!P0 LEA R30, P3, R228, R14, 0x2 ;  /* 0x0000000ee41e8211 */ /* 0x000fc400078610ff */
[----:B------:R-:W-:Y:S01]  /*1eb50*/  SHF.R.S32.HI R15, RZ, 0x1f, R228 ;  /* 0x0000001fff0f7819 */ /* 0x000fe200000114e4 */
[----:B------:R4:W-:Y:S01]  /*1eb60*/  @!P1 ST.E.64 desc[UR42][R28.64], R100 ;  /* 0x000000641c009985 */ /* 0x0009e2000c101b2a */
[----:B------:R-:W-:Y:S02]  /*1eb70*/  ISETP.GE.AND P1, PT, R225, UR4, PT ;  /* 0x00000004e1007c0c */ /* 0x000fe4000bf26270 */
[----:B------:R-:W-:Y:S02]  /*1eb80*/  SHF.R.S32.HI R5, RZ, 0x1f, R227 ;  /* 0x0000001fff057819 */ /* 0x000fe400000114e3 */
[C---:B-1----:R-:W-:Y:S02]  /*1eb90*/  @!P2 LEA R10, P5, R227.reuse, R14, 0x2 ;  /* 0x0000000ee30aa211 */ /* 0x042fe400078a10ff */
[-C--:B------:R-:W-:Y:S02]  /*1eba0*/  @!P0 LEA.HI.X R31, R228, R0.reuse, R15, 0x2, P3 ;  /* 0x00000000e41f8211 */ /* 0x080fe400018f140f */
[----:B------:R-:W-:-:S02]  /*1ebb0*/  @!P2 LEA.HI.X R11, R227, R0, R5, 0x2, P5 ;  /* 0x00000000e30ba211 */ /* 0x000fc400028f1405 */
[----:B------:R-:W-:Y:S01]  /*1ebc0*/  ISETP.GE.AND P3, PT, R224, UR4, PT ;  /* 0x00000004e0007c0c */ /* 0x000fe2000bf66270 */
[----:B------:R-:W-:Y:S01]  /*1ebd0*/  @!P0 ST.E.64 desc[UR42][R30.64], R104 ;  /* 0x000000681e008985 */ /* 0x000fe2000c101b2a */
[-C--:B--2---:R-:W-:Y:S02]  /*1ebe0*/  @!P4 LEA R6, P0, R226, R14.reuse, 0x2 ;  /* 0x0000000ee206c211 */ /* 0x084fe400078010ff */
[----:B------:R-:W-:Y:S01]  /*1ebf0*/  SHF.R.S32.HI R15, RZ, 0x1f, R226 ;  /* 0x0000001fff0f7819 */ /* 0x000fe200000114e2 */
[----:B------:R1:W-:Y:S01]  /*1ec00*/  @!P2 ST.E.64 desc[UR42][R10.64], R108 ;  /* 0x0000006c0a00a985 */ /* 0x0003e2000c101b2a */
[----:B------:R-:W-:Y:S02]  /*1ec10*/  SHF.R.S32.HI R5, RZ, 0x1f, R225 ;  /* 0x0000001fff057819 */ /* 0x000fe400000114e1 */
[----:B---3--:R-:W-:Y:S02]  /*1ec20*/  @!P1 LEA R12, P5, R225, R14, 0x2 ;  /* 0x0000000ee10c9211 */ /* 0x008fe400078a10ff */
[----:B------:R-:W-:-:S02]  /*1ec30*/  ISETP.GE.AND P2, PT, R223, UR4, PT ;  /* 0x00000004df007c0c */ /* 0x000fc4000bf46270 */
[-C--:B------:R-:W-:Y:S02]  /*1ec40*/  @!P4 LEA.HI.X R7, R226, R0.reuse, R15, 0x2, P0 ;  /* 0x00000000e207c211 */ /* 0x080fe400000f140f */
[----:B------:R-:W-:Y:S02]  /*1ec50*/  ISETP.GE.AND P0, PT, R222, UR4, PT ;  /* 0x00000004de007c0c */ /* 0x000fe4000bf06270 */
[----:B------:R-:W-:Y:S01]  /*1ec60*/  @!P1 LEA.HI.X R13, R225, R0, R5, 0x2, P5 ;  /* 0x00000000e10d9211 */ /* 0x000fe200028f1405 */
[----:B------:R2:W-:Y:S01]  /*1ec70*/  @!P4 ST.E.64 desc[UR42][R6.64], R36 ;  /* 0x000000240600c985 */ /* 0x0005e2000c101b2a */
[----:B------:R-:W-:Y:S02]  /*1ec80*/  @!P3 LEA R20, P5, R224, R14, 0x2 ;  /* 0x0000000ee014b211 */ /* 0x000fe400078a10ff */
[----:B------:R-:W-:Y:S01]  /*1ec90*/  SHF.R.S32.HI R5, RZ, 0x1f, R224 ;  /* 0x0000001fff057819 */ /* 0x000fe200000114e0 */
[----:B------:R3:W-:Y:S01]  /*1eca0*/  @!P1 ST.E.64 desc[UR42][R12.64], R116 ;  /* 0x000000740c009985 */ /* 0x0007e2000c101b2a */
[----:B------:R-:W-:-:S02]  /*1ecb0*/  ISETP.GE.AND P1, PT, R221, UR4, PT ;  /* 0x00000004dd007c0c */ /* 0x000fc4000bf26270 */
[----:B------:R-:W-:Y:S02]  /*1ecc0*/  @!P3 LEA.HI.X R21, R224, R0, R5, 0x2, P5 ;  /* 0x00000000e015b211 */ /* 0x000fe400028f1405 */
[CC--:B----4-:R-:W-:Y:S02]  /*1ecd0*/  @!P2 LEA R28, P4, R223.reuse, R14.reuse, 0x2 ;  /* 0x0000000edf1ca211 */ /* 0x0d0fe400078810ff */
[----:B------:R-:W-:Y:S01]  /*1ece0*/  SHF.R.S32.HI R15, RZ, 0x1f, R223 ;  /* 0x0000001fff0f7819 */ /* 0x000fe200000114df */
[----:B------:R4:W-:Y:S01]  /*1ecf0*/  @!P3 ST.E.64 desc[UR42][R20.64], R120 ;  /* 0x000000781400b985 */ /* 0x0009e2000c101b2a */
[----:B-1----:R-:W-:Y:S02]  /*1ed00*/  @!P0 LEA R10, P5, R222, R14, 0x2 ;  /* 0x0000000ede0a8211 */ /* 0x002fe400078a10ff */
[----:B------:R-:W-:Y:S02]  /*1ed10*/  SHF.R.S32.HI R5, RZ, 0x1f, R222 ;  /* 0x0000001fff057819 */ /* 0x000fe400000114de */
[----:B------:R-:W-:-:S02]  /*1ed20*/  @!P2 LEA.HI.X R29, R223, R0, R15, 0x2, P4 ;  /* 0x00000000df1da211 */ /* 0x000fc400020f140f */
[----:B------:R-:W-:Y:S02]  /*1ed30*/  ISETP.GE.AND P3, PT, R220, UR4, PT ;  /* 0x00000004dc007c0c */ /* 0x000fe4000bf66270 */
[----:B------:R-:W-:Y:S01]  /*1ed40*/  @!P0 LEA.HI.X R11, R222, R0, R5, 0x2, P5 ;  /* 0x00000000de0b8211 */ /* 0x000fe200028f1405 */
[----:B------:R1:W-:Y:S01]  /*1ed50*/  @!P2 ST.E.64 desc[UR42][R28.64], R38 ;  /* 0x000000261c00a985 */ /* 0x0003e2000c101b2a */
[----:B------:R-:W-:Y:S02]  /*1ed60*/  ISETP.GE.AND P4, PT, R219, UR4, PT ;  /* 0x00000004db007c0c */ /* 0x000fe4000bf86270 */
[----:B------:R-:W-:Y:S01]  /*1ed70*/  SHF.R.S32.HI R5, RZ, 0x1f, R221 ;  /* 0x0000001fff057819 */ /* 0x000fe200000114dd */
[----:B------:R0:W-:Y:S01]  /*1ed80*/  @!P0 ST.E.64 desc[UR42][R10.64], R128 ;  /* 0x000000800a008985 */ /* 0x0001e2000c101b2a */
[----:B--2---:R-:W-:Y:S02]  /*1ed90*/  @!P1 LEA R6, P5, R221, R14, 0x2 ;  /* 0x0000000edd069211 */ /* 0x004fe400078a10ff */
[----:B------:R-:W-:-:S02]  /*1eda0*/  ISETP.GE.AND P2, PT, R218, UR4, PT ;  /* 0x00000004da007c0c */ /* 0x000fc4000bf46270 */
[----:B------:R-:W-:Y:S02]  /*1edb0*/  ISETP.GE.AND P0, PT, R217, UR4, PT ;  /* 0x00000004d9007c0c */ /* 0x000fe4000bf06270 */
[----:B------:R-:W-:Y:S02]  /*1edc0*/  @!P1 LEA.HI.X R7, R221, R0, R5, 0x2, P5 ;  /* 0x00000000dd079211 */ /* 0x000fe400028f1405 */
[----:B---3--:R-:W-:-:S03]  /*1edd0*/  @!P3 LEA R12, P5, R220, R14, 0x2 ;  /* 0x0000000edc0cb211 */ /* 0x008fc600078a10ff */
[----:B------:R0:W-:Y:S01]  /*1ede0*/  @!P1 ST.E.64 desc[UR42][R6.64], R132 ;  /* 0x0000008406009985 */ /* 0x0001e2000c101b2a */
[C---:B----4-:R-:W-:Y:S02]  /*1edf0*/  @!P4 LEA R20, P1, R219.reuse, R14, 0x2 ;  /* 0x0000000edb14c211 */ /* 0x050fe400078210ff */
[----:B------:R-:W-:Y:S02]  /*1ee00*/  @!P3 LEA.HI.X R13, R220, R0, R237, 0x2, P5 ;  /* 0x00000000dc0db211 */ /* 0x000fe400028f14ed */
[C---:B-1----:R-:W-:Y:S02]  /*1ee10*/  @!P2 LEA R28, P5, R218.reuse, R14, 0x2 ;  /* 0x0000000eda1ca211 */ /* 0x042fe400078a10ff */
[----:B------:R-:W-:Y:S01]  /*1ee20*/  @!P4 LEA.HI.X R21, R219, R0, R236, 0x2, P1 ;  /* 0x00000000db15c211 */ /* 0x000fe200008f14ec */
[----:B------:R0:W-:Y:S01]  /*1ee30*/  @!P3 ST.E.64 desc[UR42][R12.64], R136 ;  /* 0x000000880c00b985 */ /* 0x0001e2000c101b2a */
[C---:B------:R-:W-:Y:S02]  /*1ee40*/  @!P0 LEA R14, P1, R217.reuse, R14, 0x2 ;  /* 0x0000000ed90e8211 */ /* 0x040fe400078210ff */
[-C--:B------:R-:W-:Y:S01]  /*1ee50*/  @!P2 LEA.HI.X R29, R218, R0.reuse, R235, 0x2, P5 ;  /* 0x00000000da1da211 */ /* 0x080fe200028f14eb */
[----:B------:R0:W-:Y:S01]  /*1ee60*/  @!P4 ST.E.64 desc[UR42][R20.64], R140 ;  /* 0x0000008c1400c985 */ /* 0x0001e2000c101b2a */
[----:B------:R-:W-:-:S03]  /*1ee70*/  @!P0 LEA.HI.X R15, R217, R0, R234, 0x2, P1 ;  /* 0x00000000d90f8211 */ /* 0x000fc600008f14ea */
[----:B------:R0:W-:Y:S04]  /*1ee80*/  @!P2 ST.E.64 desc[UR42][R28.64], R144 ;  /* 0x000000901c00a985 */ /* 0x0001e8000c101b2a */
[----:B------:R0:W-:Y:S02]  /*1ee90*/  @!P0 ST.E.64 desc[UR42][R14.64], R148 ;  /* 0x000000940e008985 */ /* 0x0001e4000c101b2a */
.L_x_7997:
[----:B------:R-:W-:Y:S05]  /*1eea0*/  BSYNC B1 ;  /* 0x0000000000017941 */ /* 0x000fea0003800000 */
.L_x_7996:
[----:B------:R-:W-:-:S03]  /*1eeb0*/  UMOV UR4, 0xffffffff ;  /* 0xffffffff00047882 */ /* 0x000fc60000000000 */
[----:B------:R-:W-:Y:S05]  /*1eec0*/  BRA.DIV UR4, `(.L_x_7998) ;  /* 0x000000ba04387947 */ /* 0x000fea000b800000 */
[----:B-1----:R1:W3:Y:S04]  /*1eed0*/  SHFL.IDX PT, R0, R4, 0x1, 0x1c1f ;  /* 0x003c1f0004007f89 */ /* 0x0022e800000e0000 */
[----:B0-2---:R1:W0:Y:S02]  /*1eee0*/  SHFL.IDX PT, R14, R3, 0x1, 0x1c1f ;  /* 0x003c1f00030e7f89 */ /* 0x00522400000e0000 */
.L_x_8266:
[----:B------:R-:W-:-:S13]  /*1eef0*/  ISETP.GE.AND P0, PT, R8, R9, PT ;  /* 0x000000090800720c */ /* 0x000fda0003f06270 */
[----:B------:R-:W-:Y:S05]  /*1ef00*/  @P0 BRA `(.L_x_7994) ;  /* 0x0000001000400947 */ /* 0x000fea0003800000 */
[----:B------:R-:W-:Y:S01]  /*1ef10*/  ULDC UR4, c[0x0][0xac8] ;  /* 0x0002b20000047ab9 */ /* 0x000fe20000000800 */
[----:B-1----:R-:W-:Y:S02]  /*1ef20*/  SHF.R.S32.HI R3, RZ, 0x1f, R188 ;  /* 0x0000001fff037819 */ /* 0x002fe400000114bc */
[----:B------:R-:W-:Y:S02]  /*1ef30*/  ISETP.GE.AND P2, PT, R188, UR4, PT ;  /* 0x00000004bc007c0c */ /* 0x000fe4000bf46270 */
[----:B------:R-:W-:Y:S02]  /*1ef40*/  ISETP.GE.AND P3, PT, R231, UR4, PT ;  /* 0x00000004e7007c0c */ /* 0x000fe4000bf66270 */
[----:B------:R-:W-:Y:S02]  /*1ef50*/  ISETP.GE.AND P1, PT, R230, UR4, PT ;  /* 0x00000004e6007c0c */ /* 0x000fe4000bf26270 */
[----:B------:R-:W-:Y:S02]  /*1ef60*/  SHF.R.S32.HI R10, RZ, 0x1f, R231 ;  /* 0x0000001fff0a7819 */ /* 0x000fe400000114e7 */
[----:B------:R-:W-:-:S05]  /*1ef70*/  SHF.R.S32.HI R15, RZ, 0x1f, R229 ;  /* 0x0000001fff0f7819 */ /* 0x000fca00000114e5 */
[CC--:B0-----:R-:W-:Y:S02]  /*1ef80*/  @!P2 LEA R4, P0, R188.reuse, R14.reuse, 0x2 ;  /* 0x0000000ebc04a211 */ /* 0x0c1fe400078010ff */
[----:B------:R-:W-:Y:S02]  /*1ef90*/  @!P3 LEA R6, P4, R231, R14, 0x2 ;  /* 0x0000000ee706b211 */ /* 0x000fe400078810ff */
[----:B---3--:R-:W-:Y:S02]  /*1efa0*/  @!P2 LEA.HI.X R5, R188, R0, R3, 0x2, P0 ;  /* 0x00000000bc05a211 */ /* 0x008fe400000f1403 */
[----:B------:R-:W-:Y:S02]  /*1efb0*/  ISETP.GE.AND P0, PT, R229, UR4, PT ;  /* 0x00000004e5007c0c */ /* 0x000fe4000bf06270 */
[----:B------:R-:W-:Y:S01]  /*1efc0*/  SHF.R.S32.HI R3, RZ, 0x1f, R230 ;  /* 0x0000001fff037819 */ /* 0x000fe200000114e6 */
[----:B------:R0:W-:Y:S01]  /*1efd0*/  @!P2 ST.E.64 desc[UR42][R4.64], R90 ;  /* 0x0000005a0400a985 */ /* 0x0001e2000c101b2a */
[----:B------:R-:W-:-:S02]  /*1efe0*/  ISETP.GE.AND P2, PT, R228, UR4, PT ;  /* 0x00000004e4007c0c */ /* 0x000fc4000bf46270 */
[C---:B------:R-:W-:Y:S02]  /*1eff0*/  @!P1 LEA R8, P5, R230.reuse, R14, 0x2 ;  /* 0x0000000ee6089211 */ /* 0x040fe400078a10ff */
[-C--:B------:R-:W-:Y:S02]  /*1f000*/  @!P3 LEA.HI.X R7, R231, R0.reuse, R10, 0x2, P4 ;  /* 0x00000000e707b211 */ /* 0x080fe400020f140a */
[----:B------:R-:W-:Y:S02]  /*1f010*/  ISETP.GE.AND P4, PT, R227, UR4, PT ;  /* 0x00000004e3007c0c */ /* 0x000fe4000bf86270 */
[----:B------:R-:W-:Y:S01]  /*1f020*/  @!P1 LEA.HI.X R9, R230, R0, R3, 0x2, P5 ;  /* 0x00000000e6099211 */ /* 0x000fe200028f1403 */
[----:B------:R1:W-:Y:S01]  /*1f030*/  @!P3 ST.E.64 desc[UR42][R6.64], R94 ;  /* 0x0000005e0600b985 */ /* 0x0003e2000c101b2a */
[----:B------:R-:W-:Y:S02]  /*1f040*/  @!P0 LEA R10, P5, R229, R14, 0x2 ;  /* 0x0000000ee50a8211 */ /* 0x000fe400078a10ff */
[----:B------:R-:W-:Y:S01]  /*1f050*/  ISETP.GE.AND P3, PT, R226, UR4, PT ;  /* 0x00000004e2007c0c */ /* 0x000fe2000bf66270 */
[----:B------:R2:W-:Y:S01]  /*1f060*/  @!P1 ST.E.64 desc[UR42][R8.64], R98 ;  /* 0x0000006208009985 */ /* 0x0005e2000c101b2a */
[----:B------:R-:W-:-:S02]  /*1f070*/  SHF.R.S32.HI R3, RZ, 0x1f, R228 ;  /* 0x0000001fff037819 */ /* 0x000fc400000114e4 */
[C---:B------:R-:W-:Y:S02]  /*1f080*/  @!P2 LEA R12, P1, R228.reuse, R14, 0x2 ;  /* 0x0000000ee40ca211 */ /* 0x040fe400078210ff */
[-C--:B------:R-:W-:Y:S02]  /*1f090*/  @!P0 LEA.HI.X R11, R229, R0.reuse, R15, 0x2, P5 ;  /* 0x00000000e50b8211 */ /* 0x080fe400028f140f */
[----:B------:R-:W-:Y:S02]  /*1f0a0*/  @!P2 LEA.HI.X R13, R228, R0, R3, 0x2, P1 ;  /* 0x00000000e40da211 */ /* 0x000fe400008f1403 */
[----:B------:R-:W-:Y:S01]  /*1f0b0*/  ISETP.GE.AND P1, PT, R225, UR4, PT ;  /* 0x00000004e1007c0c */ /* 0x000fe2000bf26270 */
[----:B------:R3:W-:Y:S01]  /*1f0c0*/  @!P0 ST.E.64 desc[UR42][R10.64], R102 ;  /* 0x000000660a008985 */ /* 0x0007e2000c101b2a */
[----:B0-----:R-:W-:Y:S02]  /*1f0d0*/  @!P4 LEA R4, P0, R227, R14, 0x2 ;  /* 0x0000000ee304c211 */ /* 0x001fe400078010ff */
[----:B------:R-:W-:Y:S01]  /*1f0e0*/  SHF.R.S32.HI R15, RZ, 0x1f, R227 ;  /* 0x0000001fff0f7819 */ /* 0x000fe200000114e3 */
[----:B------:R0:W-:Y:S01]  /*1f0f0*/  @!P2 ST.E.64 desc[UR42][R12.64], R106 ;  /* 0x0000006a0c00a985 */ /* 0x0001e2000c101b2a */
[----:B------:R-:W-:-:S02]  /*1f100*/  SHF.R.S32.HI R3, RZ, 0x1f, R226 ;  /* 0x0000001fff037819 */ /* 0x000fc400000114e2 */
[----:B-1----:R-:W-:Y:S02]  /*1f110*/  @!P3 LEA R6, P5, R226, R14, 0x2 ;  /* 0x0000000ee206b211 */ /* 0x002fe400078a10ff */
[----:B------:R-:W-:Y:S02]  /*1f120*/  ISETP.GE.AND P2, PT, R224, UR4, PT ;  /* 0x00000004e0007c0c */ /* 0x000fe4000bf46270 */
[-C--:B------:R-:W-:Y:S02]  /*1f130*/  @!P4 LEA.HI.X R5, R227, R0.reuse, R15, 0x2, P0 ;  /* 0x00000000e305c211 */ /* 0x080fe400000f140f */
[----:B------:R-:W-:Y:S02]  /*1f140*/  ISETP.GE.AND P0, PT, R223, UR4, PT ;  /* 0x00000004df007c0c */ /* 0x000fe4000bf06270 */
[----:B------:R-:W-:Y:S01]  /*1f150*/  @!P3 LEA.HI.X R7, R226, R0, R3, 0x2, P5 ;  /* 0x00000000e207b211 */ /* 0x000fe200028f1403 */
[----:B------:R1:W-:Y:S01]  /*1f160*/  @!P4 ST.E.64 desc[UR42][R4.64], R110 ;  /* 0x0000006e0400c985 */ /* 0x0003e2000c101b2a */
[----:B--2---:R-:W-:-:S02]  /*1f170*/  @!P1 LEA R8, P5, R225, R14, 0x2 ;  /* 0x0000000ee1089211 */ /* 0x004fc400078a10ff */
[----:B------:R-:W-:Y:S01]  /*1f180*/  SHF.R.S32.HI R3, RZ, 0x1f, R225 ;  /* 0x0000001fff037819 */ /* 0x000fe200000114e1 */
[----:B------:R2:W-:Y:S01]  /*1f190*/  @!P3 ST.E.64 desc[UR42][R6.64], R114 ;  /* 0x000000720600b985 */ /* 0x0005e2000c101b2a */
[----:B------:R-:W-:Y:S02]  /*1f1a0*/  ISETP.GE.AND P3, PT, R222, UR4, PT ;  /* 0x00000004de007c0c */ /* 0x000fe4000bf66270 */
[----:B------:R-:W-:Y:S02]  /*1f1b0*/  @!P1 LEA.HI.X R9, R225, R0, R3, 0x2, P5 ;  /* 0x00000000e1099211 */ /* 0x000fe400028f1403 */
[-C--:B---3--:R-:W-:Y:S02]  /*1f1c0*/  @!P2 LEA R10, P4, R224, R14.reuse, 0x2 ;  /* 0x0000000ee00aa211 */ /* 0x088fe400078810ff */
[----:B------:R-:W-:Y:S01]  /*1f1d0*/  SHF.R.S32.HI R15, RZ, 0x1f, R224 ;  /* 0x0000001fff0f7819 */ /* 0x000fe200000114e0 */
[----:B------:R3:W-:Y:S01]  /*1f1e0*/  @!P1 ST.E.64 desc[UR42][R8.64], R118 ;  /* 0x0000007608009985 */ /* 0x0007e2000c101b2a */
[----:B0-----:R-:W-:-:S02]  /*1f1f0*/  @!P0 LEA R12, P5, R223, R14, 0x2 ;  /* 0x0000000edf0c8211 */ /* 0x001fc400078a10ff */
[----:B------:R-:W-:Y:S02]  /*1f200*/  SHF.R.S32.HI R3, RZ, 0x1f, R223 ;  /* 0x0000001fff037819 */ /* 0x000fe400000114df */
[-C--:B------:R-:W-:Y:S02]  /*1f210*/  @!P2 LEA.HI.X R11, R224, R0.reuse, R15, 0x2, P4 ;  /* 0x00000000e00ba211 */ /* 0x080fe400020f140f */
[----:B------:R-:W-:Y:S02]  /*1f220*/  ISETP.GE.AND P1, PT, R221, UR4, PT ;  /* 0x00000004dd007c0c */ /* 0x000fe4000bf26270 */
[----:B------:R-:W-:Y:S01]  /*1f230*/  @!P0 LEA.HI.X R13, R223, R0, R3, 0x2, P5 ;  /* 0x00000000df0d8211 */ /* 0x000fe200028f1403 */
[----:B------:R0:W-:Y:S01]  /*1f240*/  @!P2 ST.E.64 desc[UR42][R10.64], R122 ;  /* 0x0000007a0a00a985 */ /* 0x0001e2000c101b2a */
[----:B------:R-:W-:Y:S02]  /*1f250*/  ISETP.GE.AND P4, PT, R220, UR4, PT ;  /* 0x00000004dc007c0c */ /* 0x000fe4000bf86270 */
[----:B------:R-:W-:Y:S01]  /*1f260*/  SHF.R.S32.HI R3, RZ, 0x1f, R222 ;  /* 0x0000001fff037819 */ /* 0x000fe200000114de */
[----:B------:R4:W-:Y:S01]  /*1f270*/  @!P0 ST.E.64 desc[UR42][R12.64], R126 ;  /* 0x0000007e0c008985 */ /* 0x0009e2000c101b2a */
[----:B-1----:R-:W-:-:S02]  /*1f280*/  @!P3 LEA R4, P5, R222, R14, 0x2 ;  /* 0x0000000ede04b211 */ /* 0x002fc400078a10ff */
[----:B------:R-:W-:Y:S02]  /*1f290*/  ISETP.GE.AND P2, PT, R219, UR4, PT ;  /* 0x00000004db007c0c */ /* 0x000fe4000bf46270 */
[----:B------:R-:W-:Y:S02]  /*1f2a0*/  ISETP.GE.AND P0, PT, R218, UR4, PT ;  /* 0x00000004da007c0c */ /* 0x000fe4000bf06270 */
[----:B------:R-:W-:Y:S02]  /*1f2b0*/  @!P3 LEA.HI.X R5, R222, R0, R3, 0x2, P5 ;  /* 0x00000000de05b211 */ /* 0x000fe400028f1403 */
[----:B------:R-:W-:Y:S02]  /*1f2c0*/  SHF.R.S32.HI R3, RZ, 0x1f, R221 ;  /* 0x0000001fff037819 */ /* 0x000fe400000114dd */
[-C--:B--2---:R-:W-:Y:S01]  /*1f2d0*/  @!P1 LEA R6, P5, R221, R14.reuse, 0x2 ;  /* 0x0000000edd069211 */ /* 0x084fe200078a10ff */
[----:B------:R4:W-:Y:S01]  /*1f2e0*/  @!P3 ST.E.64 desc[UR42][R4.64], R130 ;  /* 0x000000820400b985 */ /* 0x0009e2000c101b2a */
[----:B---3--:R-:W-:-:S02]  /*1f2f0*/  @!P4 LEA R8, P3, R220, R14, 0x2 ;  /* 0x0000000edc08c211 */ /* 0x008fc400078610ff */
[----:B------:R-:W-:Y:S02]  /*1f300*/  @!P1 LEA.HI.X R7, R221, R0, R3, 0x2, P5 ;  /* 0x00000000dd079211 */ /* 0x000fe400028f1403 */
[C---:B0-----:R-:W-:Y:S02]  /*1f310*/  @!P2 LEA R10, P5, R219.reuse, R14, 0x2 ;  /* 0x0000000edb0aa211 */ /* 0x041fe400078a10ff */
[----:B------:R-:W-:Y:S01]  /*1f320*/  @!P4 LEA.HI.X R9, R220, R0, R237, 0x2, P3 ;  /* 0x00000000dc09c211 */ /* 0x000fe200018f14ed */
[----:B------:R4:W-:Y:S01]  /*1f330*/  @!P1 ST.E.64 desc[UR42][R6.64], R134 ;  /* 0x0000008606009985 */ /* 0x0009e2000c101b2a */
[C---:B------:R-:W-:Y:S02]  /*1f340*/  @!P0 LEA R20, P3, R218.reuse, R14, 0x2 ;  /* 0x0000000eda148211 */ /* 0x040fe400078610ff */
[-C--:B------:R-:W-:Y:S01]  /*1f350*/  @!P2 LEA.HI.X R11, R219, R0.reuse, R236, 0x2, P5 ;  /* 0x00000000db0ba211 */ /* 0x080fe200028f14ec */
[----:B------:R4:W-:Y:S01]  /*1f360*/  @!P4 ST.E.64 desc[UR42][R8.64], R138 ;  /* 0x0000008a0800c985 */ /* 0x0009e2000c101b2a */
[----:B------:R-:W-:-:S03]  /*1f370*/  @!P0 LEA.HI.X R21, R218, R0, R235, 0x2, P3 ;  /* 0x00000000da158211 */ /* 0x000fc600018f14eb */
[----:B------:R4:W-:Y:S04]  /*1f380*/  @!P2 ST.E.64 desc[UR42][R10.64], R142 ;  /* 0x0000008e0a00a985 */ /* 0x0009e8000c101b2a */
[----:B------:R4:W-:Y:S01]  /*1f390*/  @!P0 ST.E.64 desc[UR42][R20.64], R146 ;  /* 0x0000009214008985 */ /* 0x0009e2000c101b2a */
[----:B------:R-:W-:-:S13]  /*1f3a0*/  ISETP.GE.AND P0, PT, R217, UR4, PT ;  /* 0x00000004d9007c0c */ /* 0x000fda000bf06270 */
[----:B----4-:R-:W-:Y:S05]  /*1f3b0*/  @P0 BRA `(.L_x_7994) ;  /* 0x0000000c00140947 */ /* 0x010fea0003800000 */
[----:B------:R-:W-:-:S04]  /*1f3c0*/  LEA R14, P0, R217, R14, 0x2 ;  /* 0x0000000ed90e7211 */ /* 0x000fc800078010ff */
[----:B------:R-:W-:-:S05]  /*1f3d0*/  LEA.HI.X R15, R217, R0, R234, 0x2, P0 ;  /* 0x00000000d90f7211 */ /* 0x000fca00000f14ea */
[----:B------:R4:W-:Y:S01]  /*1f3e0*/  ST.E.64 desc[UR42][R14.64], R150 ;  /* 0x000000960e007985 */ /* 0x0009e2000c101b2a */
[----:B------:R-:W-:Y:S05]  /*1f3f0*/  BRA `(.L_x_7994) ;  /* 0x0000000c00047947 */ /* 0x000fea0003800000 */
.L_x_7981:
        /* <DEDUP_REMOVED lines=13> */
[----:B------:R-:W4:Y:S01]  /*1f4d0*/  S2R R0, SR_TID.X ;  /* 0x0000000000007919 */ /* 0x000f220000002100 */
[----:B---3--:R-:W-:-:S05]  /*1f4e0*/  @P1 IMAD.WIDE R6, R209, 0x4, R6 ;  /* 0x00000004d1061825 */ /* 0x008fca00078e0206 */
[----:B------:R2:W5:Y:S01]  /*1f4f0*/  @P1 LDG.E R20, desc[UR42][R6.64] ;  /* 0x0000002a06141981 */ /* 0x000562000c1e1900 */
[----:B------:R-:W-:-:S13]  /*1f500*/  ISETP.NE.AND P2, PT, R208, RZ, PT ;  /* 0x000000ffd000720c */ /* 0x000fda0003f45270 */
[----:B------:R-:W3:Y:S01]  /*1f510*/  @!P2 LDC R208, c[0x0][0xad4] ;  /* 0x0002b500ffd0ab82 */ /* 0x000ee20000000800 */
[----:B----4-:R-:W-:Y:S01]  /*1f520*/  VIADD R0, R0, 0xffffff80 ;  /* 0xffffff8000007836 */ /* 0x010fe20000000000 */
[----:B------:R-:W-:-:S04]  /*1f530*/  SHF.R.S32.HI R30, RZ, 0x1f, R209 ;  /* 0x0000001fff1e7819 */ /* 0x000fc800000114d1 */
[----:B------:R-:W-:Y:S02]  /*1f540*/  ISETP.GT.AND P3, PT, R0, 0x7f, PT ;  /* 0x0000007f0000780c */ /* 0x000fe40003f64270 */
[----:B---3--:R-:W-:Y:S01]  /*1f550*/  ISETP.GT.AND P2, PT, R208, 0x1, PT ;  /* 0x00000001d000780c */ /* 0x008fe20003f44270 */
[----:B--2---:R-:W-:-:S12]  /*1f560*/  @P1 BRA `(.L_x_7999) ;  /* 0x0000000000101947 */ /* 0x004fd80003800000 */
[----:B------:R-:W-:Y:S05]  /*1f570*/  @!P0 BRA `(.L_x_7999) ;  /* 0x00000000000c8947 */ /* 0x000fea0003800000 */
[----:B------:R-:W2:Y:S04]  /*1f580*/  LDG.E R7, desc[UR42][R4.64] ;  /* 0x0000002a04077981 */ /* 0x000ea8000c1e1900 */
[----:B-----5:R-:W2:Y:S02]  /*1f590*/  LDG.E R20, desc[UR42][R4.64+0x4] ;  /* 0x0000042a04147981 */ /* 0x020ea4000c1e1900 */
[----:B--2---:R-:W-:-:S07]  /*1f5a0*/  IMAD.IADD R20, R20, 0x1, -R7 ;  /* 0x0000000114147824 */ /* 0x004fce00078e0a07 */
.L_x_7999:
[----:B------:R-:W-:Y:S01]  /*1f5b0*/  BSSY B1, `(.L_x_8000) ;  /* 0x0000036000017945 */ /* 0x000fe20003800000 */
[----:B------:R-:W-:Y:S02]  /*1f5c0*/  SEL R31, R209, RZ, !P0 ;  /* 0x000000ffd11f7207 */ /* 0x000fe40004000000 */
[----:B------:R-:W-:Y:S02]  /*1f5d0*/  SEL R30, R30, RZ, !P0 ;  /* 0x000000ff1e1e7207 */ /* 0x000fe40004000000 */
[----:B-----5:R-:W-:Y:S01]  /*1f5e0*/  SHF.R.S32.HI R28, RZ, 0x1f, R3 ;  /* 0x0000001fff1c7819 */ /* 0x020fe20000011403 */
[----:B------:R-:W-:Y:S06]  /*1f5f0*/  @P3 BRA `(.L_x_8001) ;  /* 0x0000000000c43947 */ /* 0x000fec0003800000 */
[----:B------:R-:W2:Y:S01]  /*1f600*/  S2R R33, SR_TID.X ;  /* 0x0000000000217919 */ /* 0x000ea20000002100 */
[----:B------:R-:W3:Y:S02]  /*1f610*/  LDC R35, c[0x0][0xbe8] ;  /* 0x0002fa00ff237b82 */ /* 0x000ee40000000800 */
[----:B---3--:R-:W-:Y:S01]  /*1f620*/  IMAD R0, R20, R35, RZ ;  /* 0x0000002314007224 */ /* 0x008fe200078e02ff */
[----:B--2---:R-:W-:-:S04]  /*1f630*/  IADD3 R33, R192, -0x80, R33 ;  /* 0xffffff80c0217810 */ /* 0x004fc80007ffe021 */
[----:B------:R-:W-:-:S13]  /*1f640*/  ISETP.GE.AND P0, PT, R33, R0, PT ;  /* 0x000000002100720c */ /* 0x000fda0003f06270 */
[----:B------:R-:W-:Y:S05]  /*1f650*/  @P0 BRA `(.L_x_8001) ;  /* 0x0000000000ac0947 */ /* 0x000fea0003800000 */
[----:B------:R-:W-:Y:S01]  /*1f660*/  ISETP.GT.AND P0, PT, R208, 0x1, PT ;  /* 0x00000001d000780c */ /* 0x000fe20003f04270 */
[----:B------:R-:W2:Y:S01]  /*1f670*/  LDC.64 R4, c[0x0][0xba8] ;  /* 0x0002ea00ff047b82 */ /* 0x000ea20000000a00 */
[----:B-1----:R-:W-:Y:S01]  /*1f680*/  MOV R24, 0x9b8 ;  /* 0x000009b800187802 */ /* 0x002fe20000000f00 */
[----:B------:R-:W-:Y:S01]  /*1f690*/  IMAD.MOV.U32 R21, RZ, RZ, R33 ;  /* 0x000000ffff157224 */ /* 0x000fe200078e0021 */
[----:B------:R-:W-:Y:S02]  /*1f6a0*/  ISETP.NE.AND P1, PT, R35, 0x1, PT ;  /* 0x000000012300780c */ /* 0x000fe40003f25270 */
[----:B------:R-:W-:Y:S02]  /*1f6b0*/  SEL R24, R24, 0x978, P0 ;  /* 0x0000097818187807 */ /* 0x000fe40000000000 */
[----:B------:R-:W-:Y:S02]  /*1f6c0*/  SEL R215, R215, RZ, P0 ;  /* 0x000000ffd7d77207 */ /* 0x000fe40000000000 */
[----:B------:R-:W1:Y:S08]  /*1f6d0*/  LDC.64 R8, c[0x0][R24+0x220] ;  /* 0x0000880018087b82 */ /* 0x000e700000000a00 */
[----:B------:R-:W3:Y:S08]  /*1f6e0*/  LDC.64 R6, c[0x0][R24+0x218] ;  /* 0x0000860018067b82 */ /* 0x000ef00000000a00 */
[----:B------:R-:W4:Y:S08]  /*1f6f0*/  LDC.64 R10, c[0x0][R24+0x228] ;  /* 0x00008a00180a7b82 */ /* 0x000f300000000a00 */
[----:B------:R-:W5:Y:S08]  /*1f700*/  LDC.64 R12, c[0x0][R24+0x210] ;  /* 0x00008400180c7b82 */ /* 0x000f700000000a00 */
[----:B------:R-:W0:Y:S08]  /*1f710*/  @P1 LDC R0, c[0x0][0xbec] ;  /* 0x0002fb00ff001b82 */ /* 0x000e300000000800 */
[----:B------:R-:W4:Y:S01]  /*1f720*/  @P1 LDC R37, c[0x0][0xbf0] ;  /* 0x0002fc00ff251b82 */ /* 0x000f220000000800 */
[----:B-1----:R-:W-:-:S07]  /*1f730*/  IMAD R9, R9, R31, RZ ;  /* 0x0000001f09097224 */ /* 0x002fce00078e02ff */
[----:B--2---:R-:W1:Y:S01]  /*1f740*/  @!P0 LDC R4, c[0x0][0xb50] ;  /* 0x0002d400ff048b82 */ /* 0x004e620000000800 */
[----:B------:R-:W-:-:S04]  /*1f750*/  IMAD.WIDE.U32 R14, R8, R31, RZ ;  /* 0x0000001f080e7225 */ /* 0x000fc800078e00ff */
[----:B------:R-:W-:Y:S02]  /*1f760*/  IMAD R9, R8, R30, R9 ;  /* 0x0000001e08097224 */ /* 0x000fe400078e0209 */
[----:B0-----:R-:W-:Y:S01]  /*1f770*/  @P1 IMAD.HI.U32 R0, R33, R0, RZ ;  /* 0x0000000021001227 */ /* 0x001fe200078e00ff */
[----:B------:R-:W0:Y:S03]  /*1f780*/  @!P0 LDC R5, c[0x0][0xb54] ;  /* 0x0002d500ff058b82 */ /* 0x000e260000000800 */
[-C--:B---3--:R-:W-:Y:S02]  /*1f790*/  IMAD R29, R7, R206.reuse, RZ ;  /* 0x000000ce071d7224 */ /* 0x088fe400078e02ff */
[----:B------:R-:W-:Y:S01]  /*1f7a0*/  IMAD.WIDE.U32 R6, R6, R206, RZ ;  /* 0x000000ce06067225 */ /* 0x000fe200078e00ff */
[----:B----4-:R-:W-:-:S03]  /*1f7b0*/  @P1 SHF.R.U32.HI R21, RZ, R37, R0 ;  /* 0x00000025ff151219 */ /* 0x010fc60000011600 */
[----:B------:R-:W-:Y:S01]  /*1f7c0*/  IMAD.IADD R29, R7, 0x1, R29 ;  /* 0x00000001071d7824 */ /* 0x000fe200078e021d */
[----:B------:R-:W-:Y:S01]  /*1f7d0*/  IADD3 R0, P1, P3, R14, R6, R3 ;  /* 0x000000060e007210 */ /* 0x000fe20007b3e003 */
[----:B------:R-:W-:Y:S02]  /*1f7e0*/  IMAD.IADD R14, R15, 0x1, R9 ;  /* 0x000000010f0e7824 */ /* 0x000fe400078e0209 */
[----:B------:R-:W-:Y:S02]  /*1f7f0*/  IMAD.MOV R8, RZ, RZ, -R21 ;  /* 0x000000ffff087224 */ /* 0x000fe400078e0a15 */
[----:B------:R-:W-:-:S04]  /*1f800*/  IMAD.WIDE.U32 R6, R10, R215, RZ ;  /* 0x000000d70a067225 */ /* 0x000fc800078e00ff */
[----:B------:R-:W-:Y:S02]  /*1f810*/  IMAD R11, R11, R215, RZ ;  /* 0x000000d70b0b7224 */ /* 0x000fe400078e02ff */
[----:B------:R-:W-:Y:S01]  /*1f820*/  IMAD R9, R35, R8, R33 ;  /* 0x0000000823097224 */ /* 0x000fe200078e0221 */
[----:B------:R-:W-:Y:S01]  /*1f830*/  IADD3.X R8, R14, R29, R28, P1, P3 ;  /* 0x0000001d0e087210 */ /* 0x000fe20000fe641c */
[----:B------:R-:W-:Y:S01]  /*1f840*/  IMAD.IADD R11, R7, 0x1, R11 ;  /* 0x00000001070b7824 */ /* 0x000fe200078e020b */
[----:B------:R-:W-:Y:S01]  /*1f850*/  IADD3 R6, P0, P1, R21, R0, R6 ;  /* 0x0000000015067210 */ /* 0x000fe2000791e006 */
[----:B-----5:R-:W-:Y:S01]  /*1f860*/  IMAD R0, R13, R9, RZ ;  /* 0x000000090d007224 */ /* 0x020fe200078e02ff */
[----:B------:R-:W-:-:S04]  /*1f870*/  SHF.R.S32.HI R21, RZ, 0x1f, R21 ;  /* 0x0000001fff157819 */ /* 0x000fc80000011415 */
[----:B------:R-:W-:Y:S02]  /*1f880*/  IADD3.X R7, R21, R8, R11, P0, P1 ;  /* 0x0000000815077210 */ /* 0x000fe400007e240b */
[----:B------:R-:W-:Y:S01]  /*1f890*/  SHF.R.S32.HI R11, RZ, 0x1f, R9 ;  /* 0x0000001fff0b7819 */ /* 0x000fe20000011409 */
[----:B------:R-:W-:-:S04]  /*1f8a0*/  IMAD.WIDE.U32 R6, R12, R9, R6 ;  /* 0x000000090c067225 */ /* 0x000fc800078e0006 */
[----:B------:R-:W-:Y:S01]  /*1f8b0*/  IMAD R11, R12, R11, R0 ;  /* 0x0000000b0c0b7224 */ /* 0x000fe200078e0200 */
[----:B-1----:R-:W-:-:S03]  /*1f8c0*/  LEA R4, P0, R6, R4, 0x2 ;  /* 0x0000000406047211 */ /* 0x002fc600078010ff */
[----:B------:R-:W-:Y:S02]  /*1f8d0*/  IMAD.IADD R0, R7, 0x1, R11 ;  /* 0x0000000107007824 */ /* 0x000fe400078e020b */
[----:B------:R-:W-:-:S03]  /*1f8e0*/  IMAD.MOV.U32 R7, RZ, RZ, -0x800000 ;  /* 0xff800000ff077424 */ /* 0x000fc600078e00ff */
[----:B0-----:R-:W-:-:S05]  /*1f8f0*/  LEA.HI.X R5, R6, R5, R0, 0x2, P0 ;  /* 0x0000000506057211 */ /* 0x001fca00000f1400 */
[----:B------:R2:W-:Y:S02]  /*1f900*/  STG.E desc[UR42][R4.64], R7 ;  /* 0x0000000704007986 */ /* 0x0005e4000c10192a */
.L_x_8001:
[----:B------:R-:W-:Y:S05]  /*1f910*/  BSYNC B1 ;  /* 0x0000000000017941 */ /* 0x000fea0003800000 */
.L_x_8000:
[----:B------:R-:W-:Y:S05]  /*1f920*/  @P2 BRA `(.L_x_7994) ;  /* 0x0000000400b82947 */ /* 0x000fea0003800000 */
[----:B------:R-:W3:Y:S01]  /*1f930*/  LDC R21, c[0x0][0xbe8] ;  /* 0x0002fa00ff157b82 */ /* 0x000ee20000000800 */
[----:B------:R-:W-:Y:S01]  /*1f940*/  ULDC.64 UR4, c[0x0][0xaa0] ;  /* 0x0002a80000047ab9 */ /* 0x000fe20000000a00 */
[----:B------:R-:W-:Y:S01]  /*1f950*/  ULDC.64 UR6, c[0x0][0xaf0] ;  /* 0x0002bc0000067ab9 */ /* 0x000fe20000000a00 */
[----:B------:R-:W-:Y:S02]  /*1f960*/  IMAD R0, R28, UR4, RZ ;  /* 0x000000041c007c24 */ /* 0x000fe4000f8e02ff */
[----:B--2---:R-:W-:-:S04]  /*1f970*/  IMAD.WIDE.U32 R4, R3, UR4, RZ ;  /* 0x0000000403047c25 */ /* 0x004fc8000f8e00ff */
[----:B------:R-:W-:Y:S01]  /*1f980*/  IMAD R7, R3, UR5, R0 ;  /* 0x0000000503077c24 */ /* 0x000fe2000f8e0200 */
[----:B------:R-:W-:Y:S01]  /*1f990*/  ULDC.64 UR4, c[0x0][0xae8] ;  /* 0x0002ba0000047ab9 */ /* 0x000fe20000000a00 */
[----:B------:R-:W-:Y:S02]  /*1f9a0*/  IMAD R3, R207, 0x20, R23 ;  /* 0x00000020cf037824 */ /* 0x000fe400078e0217 */
[----:B------:R-:W-:Y:S01]  /*1f9b0*/  IMAD R6, R30, UR6, RZ ;  /* 0x000000061e067c24 */ /* 0x000fe2000f8e02ff */
[----:B------:R-:W-:Y:S01]  /*1f9c0*/  IADD3 R5, R5, R7, RZ ;  /* 0x0000000705057210 */ /* 0x000fe20007ffe0ff */
[----:B------:R-:W-:Y:S02]  /*1f9d0*/  IMAD.IADD R8, R192, 0x1, R3 ;  /* 0x00000001c0087824 */ /* 0x000fe400078e0203 */
[----:B------:R-:W-:Y:S02]  /*1f9e0*/  IMAD.IADD R192, R23, 0x1, R192 ;  /* 0x0000000117c07824 */ /* 0x000fe400078e02c0 */
[----:B------:R-:W-:-:S02]  /*1f9f0*/  IMAD.MOV.U32 R3, RZ, RZ, R8 ;  /* 0x000000ffff037224 */ /* 0x000fc400078e0008 */
[----:B------:R-:W-:Y:S01]  /*1fa00*/  IMAD.WIDE.U32 R4, R206, UR4, R4 ;  /* 0x00000004ce047c25 */ /* 0x000fe2000f8e0004 */
[----:B---3--:R-:W-:-:S03]  /*1fa10*/  ISETP.NE.AND P0, PT, R21, 0x1, PT ;  /* 0x000000011500780c */ /* 0x008fc60003f05270 */
[----:B------:R-:W-:Y:S01]  /*1fa20*/  IMAD R5, R206, UR5, R5 ;  /* 0x00000005ce057c24 */ /* 0x000fe2000f8e0205 */
[----:B------:R-:W-:Y:S01]  /*1fa30*/  ULDC.64 UR4, c[0x0][0xae0] ;  /* 0x0002b80000047ab9 */ /* 0x000fe20000000a00 */
[----:B------:R-:W-:-:S08]  /*1fa40*/  IMAD.WIDE.U32 R4, R31, UR6, R4 ;  /* 0x000000061f047c25 */ /* 0x000fd0000f8e0004 */
[----:B------:R-:W2:Y:S08]  /*1fa50*/  @P0 LDC R9, c[0x0][0xbec] ;  /* 0x0002fb00ff090b82 */ /* 0x000eb00000000800 */
[----:B------:R-:W3:Y:S01]  /*1fa60*/  @P0 LDC R11, c[0x0][0xbf0] ;  /* 0x0002fc00ff0b0b82 */ /* 0x000ee20000000800 */
[----:B--2---:R-:W-:-:S04]  /*1fa70*/  @P0 IMAD.HI.U32 R0, R8, R9, RZ ;  /* 0x0000000908000227 */ /* 0x004fc800078e00ff */
[----:B------:R-:W-:Y:S01]  /*1fa80*/  IMAD R9, R31, UR7, R6 ;  /* 0x000000071f097c24 */ /* 0x000fe2000f8e0206 */
[----:B---3--:R-:W-:-:S03]  /*1fa90*/  @P0 SHF.R.U32.HI R3, RZ, R11, R0 ;  /* 0x0000000bff030219 */ /* 0x008fc60000011600 */
[----:B------:R-:W-:Y:S01]  /*1faa0*/  IMAD.IADD R5, R5, 0x1, R9 ;  /* 0x0000000105057824 */ /* 0x000fe200078e0209 */
[--C-:B------:R-:W-:Y:S01]  /*1fab0*/  SHF.R.S32.HI R0, RZ, 0x1f, R3.reuse ;  /* 0x0000001fff007819 */ /* 0x100fe20000011403 */
[----:B------:R-:W-:Y:S02]  /*1fac0*/  IMAD.MOV R7, RZ, RZ, -R3 ;  /* 0x000000ffff077224 */ /* 0x000fe400078e0a03 */
[----:B------:R-:W-:-:S04]  /*1fad0*/  IMAD.WIDE.U32 R4, R3, UR4, R4 ;  /* 0x0000000403047c25 */ /* 0x000fc8000f8e0004 */
[----:B------:R-:W-:Y:S02]  /*1fae0*/  IMAD R7, R21, R7, R8 ;  /* 0x0000000715077224 */ /* 0x000fe400078e0208 */
        /* <DEDUP_REMOVED lines=13> */
[----:B------:R-:W-:Y:S06]  /*1fbc0*/  BRA.DIV UR4, `(.L_x_8002) ;  /* 0x000000ae04407947 */ /* 0x000fec000b800000 */
[----:B------:R2:W3:Y:S04]  /*1fbd0*/  SHFL.IDX PT, R3, R4, RZ, 0x181f ;  /* 0x00181fff04037589 */ /* 0x0004e800000e0000 */
[----:B------:R2:W4:Y:S02]  /*1fbe0*/  SHFL.IDX PT, R14, R0, RZ, 0x181f ;  /* 0x00181fff000e7589 */ /* 0x00052400000e0000 */
.L_x_8269:
[----:B------:R-:W-:Y:S01]  /*1fbf0*/  IMAD R20, R20, R21, RZ ;  /* 0x0000001514147224 */ /* 0x000fe200078e02ff */
[----:B------:R-:W-:Y:S04]  /*1fc00*/  BSSY B1, `(.L_x_8003) ;  /* 0x000000c000017945 */ /* 0x000fe80003800000 */
[----:B------:R-:W-:-:S13]  /*1fc10*/  ISETP.GE.AND P0, PT, R192, R20, PT ;  /* 0x00000014c000720c */ /* 0x000fda0003f06270 */
[----:B------:R-:W-:Y:S05]  /*1fc20*/  @P0 BRA `(.L_x_8004) ;  /* 0x0000000000240947 */ /* 0x000fea0003800000 */
[----:B------:R-:W-:Y:S02]  /*1fc30*/  ULDC UR4, c[0x0][0xac8] ;  /* 0x0002b20000047ab9 */ /* 0x000fe40000000800 */
[----:B------:R-:W-:Y:S02]  /*1fc40*/  ISETP.GE.AND P2, PT, R16, UR4, PT ;  /* 0x0000000410007c0c */ /* 0x000fe4000bf46270 */
[----:B------:R-:W-:-:S11]  /*1fc50*/  ISETP.GE.AND P3, PT, R190, UR4, PT ;  /* 0x00000004be007c0c */ /* 0x000fd6000bf66270 */
[-C--:B----4-:R-:W-:Y:S02]  /*1fc60*/  @!P2 LEA R6, P0, R16, R14.reuse, 0x1 ;  /* 0x0000000e1006a211 */ /* 0x090fe400078008ff */
[----:B------:R-:W-:Y:S02]  /*1fc70*/  @!P3 LEA R14, P1, R190, R14, 0x1 ;  /* 0x0000000ebe0eb211 */ /* 0x000fe400078208ff */
[-C--:B---3--:R-:W-:Y:S02]  /*1fc80*/  @!P2 LEA.HI.X R7, R16, R3.reuse, R17, 0x1, P0 ;  /* 0x000000031007a211 */ /* 0x088fe400000f0c11 */
[----:B------:R-:W-:-:S03]  /*1fc90*/  @!P3 LEA.HI.X R15, R190, R3, R214, 0x1, P1 ;  /* 0x00000003be0fb211 */ /* 0x000fc600008f0cd6 */
[----:B------:R3:W-:Y:S04]  /*1fca0*/  @!P2 ST.E.128 desc[UR42][R6.64], RZ ;  /* 0x000000ff0600a985 */ /* 0x0007e8000c101d2a */
[----:B------:R3:W-:Y:S02]  /*1fcb0*/  @!P3 ST.E.128 desc[UR42][R14.64], RZ ;  /* 0x000000ff0e00b985 */ /* 0x0007e4000c101d2a */
.L_x_8004:
[----:B------:R-:W-:Y:S05]  /*1fcc0*/  BSYNC B1 ;  /* 0x0000000000017941 */ /* 0x000fea0003800000 */
.L_x_8003:
[----:B------:R-:W-:-:S03]  /*1fcd0*/  UMOV UR4, 0xffffffff ;  /* 0xffffffff00047882 */ /* 0x000fc60000000000 */
[----:B------:R-:W-:Y:S05]  /*1fce0*/  BRA.DIV UR4, `(.L_x_8005) ;  /* 0x000000ae042c7947 */ /* 0x000fea000b800000 */
[----:B---3--:R3:W0:Y:S04]  /*1fcf0*/  SHFL.IDX PT, R3, R4, 0x1, 0x181f ;  /* 0x00381f0004037f89 */ /* 0x00862800000e0000 */
[----:B----4-:R3:W4:Y:S02]  /*1fd00*/  SHFL.IDX PT, R14, R0, 0x1, 0x181f ;  /* 0x00381f00000e7f89 */ /* 0x01072400000e0000 */
.L_x_8273:
[----:B------:R-:W-:Y:S01]  /*1fd10*/  VIADD R5, R192, 0x20 ;  /* 0x00000020c0057836 */ /* 0x000fe20000000000 */
        /* <DEDUP_REMOVED lines=8> */
[-C--:B0-----:R-:W-:Y:S02]  /*1fda0*/  @!P2 LEA.HI.X R7, R16, R3.reuse, R17, 0x1, P0 ;  /* 0x000000031007a211 */ /* 0x081fe400000f0c11 */
[----:B------:R-:W-:-:S03]  /*1fdb0*/  @!P3 LEA.HI.X R15, R190, R3, R214, 0x1, P1 ;  /* 0x00000003be0fb211 */ /* 0x000fc600008f0cd6 */
[----:B------:R0:W-:Y:S04]  /*1fdc0*/  @!P2 ST.E.128 desc[UR42][R6.64], RZ ;  /* 0x000000ff0600a985 */ /* 0x0001e8000c101d2a */
[----:B------:R0:W-:Y:S02]  /*1fdd0*/  @!P3 ST.E.128 desc[UR42][R14.64], RZ ;  /* 0x000000ff0e00b985 */ /* 0x0001e4000c101d2a */
.L_x_8007:
[----:B------:R-:W-:Y:S05]  /*1fde0*/  BSYNC B1 ;  /* 0x0000000000017941 */ /* 0x000fea0003800000 */
.L_x_8006:
[----:B------:R-:W-:-:S03]  /*1fdf0*/  UMOV UR4, 0xffffffff ;  /* 0xffffffff00047882 */ /* 0x000fc60000000000 */
[----:B------:R-:W-:Y:S05]  /*1fe00*/  BRA.DIV UR4, `(.L_x_8008) ;  /* 0x000000ae042c7947 */ /* 0x000fea000b800000 */
[----:B0-----:R0:W0:Y:S04]  /*1fe10*/  SHFL.IDX PT, R3, R4, 0x2, 0x181f ;  /* 0x00581f0004037f89 */ /* 0x00102800000e0000 */
[----:B----4-:R4:W0:Y:S02]  /*1fe20*/  SHFL.IDX PT, R14, R0, 0x2, 0x181f ;  /* 0x00581f00000e7f89 */ /* 0x01082400000e0000 */
.L_x_8277:
[----:B------:R-:W-:Y:S01]  /*1fe30*/  IADD3 R5, R192, 0x40, RZ ;  /* 0x00000040c0057810 */ /* 0x000fe20007ffe0ff */
[----:B------:R-:W-:Y:S03]  /*1fe40*/  BSSY B1, `(.L_x_8009) ;  /* 0x000000c000017945 */ /* 0x000fe60003800000 */
[----:B------:R-:W-:-:S13]  /*1fe50*/  ISETP.GE.AND P0, PT, R5, R20, PT ;  /* 0x000000140500720c */ /* 0x000fda0003f06270 */
[----:B------:R-:W-:Y:S05]  /*1fe60*/  @P0 BRA `(.L_x_8010) ;  /* 0x0000000000240947 */ /* 0x000fea0003800000 */
[----:B------:R-:W-:Y:S02]  /*1fe70*/  ULDC UR4, c[0x0][0xac8] ;  /* 0x0002b20000047ab9 */ /* 0x000fe40000000800 */
[----:B------:R-:W-:Y:S02]  /*1fe80*/  ISETP.GE.AND P2, PT, R16, UR4, PT ;  /* 0x0000000410007c0c */ /* 0x000fe4000bf46270 */
[----:B------:R-:W-:-:S11]  /*1fe90*/  ISETP.GE.AND P3, PT, R190, UR4, PT ;  /* 0x00000004be007c0c */ /* 0x000fd6000bf66270 */
[-C--:B0-----:R-:W-:Y:S02]  /*1fea0*/  @!P2 LEA R6, P0, R16, R14.reuse, 0x1 ;  /* 0x0000000e1006a211 */ /* 0x081fe400078008ff */
[----:B------:R-:W-:Y:S02]  /*1feb0*/  @!P3 LEA R14, P1, R190, R14, 0x1 ;  /* 0x0000000ebe0eb211 */ /* 0x000fe400078208ff */
[-C--:B------:R-:W-:Y:S02]  /*1fec0*/  @!P2 LEA.HI.X R7, R16, R3.reuse, R17, 0x1, P0 ;  /* 0x000000031007a211 */ /* 0x080fe400000f0c11 */
[----:B------:R-:W-:-:S03]  /*1fed0*/  @!P3 LEA.HI.X R15, R190, R3, R214, 0x1, P1 ;  /* 0x00000003be0fb211 */ /* 0x000fc600008f0cd6 */
[----:B------:R0:W-:Y:S04]  /*1fee0*/  @!P2 ST.E.128 desc[UR42][R6.64], RZ ;  /* 0x000000ff0600a985 */ /* 0x0001e8000c101d2a */
[----:B------:R0:W-:Y:S02]  /*1fef0*/  @!P3 ST.E.128 desc[UR42][R14.64], RZ ;  /* 0x000000ff0e00b985 */ /* 0x0001e4000c101d2a */
.L_x_8010:
[----:B------:R-:W-:Y:S05]  /*1ff00*/  BSYNC B1 ;  /* 0x0000000000017941 */ /* 0x000fea0003800000 */
.L_x_8009:
[----:B------:R-:W-:-:S03]  /*1ff10*/  UMOV UR4, 0xffffffff ;  /* 0xffffffff00047882 */ /* 0x000fc60000000000 */
[----:B------:R-:W-:Y:S05]  /*1ff20*/  BRA.DIV UR4, `(.L_x_8011) ;  /* 0x000000ae042c7947 */ /* 0x000fea000b800000 */
[----:B0-----:R0:W0:Y:S04]  /*1ff30*/  SHFL.IDX PT, R3, R4, 0x3, 0x181f ;  /* 0x00781f0004037f89 */ /* 0x00102800000e0000 */
[----:B------:R0:W0:Y:S02]  /*1ff40*/  SHFL.IDX PT, R14, R0, 0x3, 0x181f ;  /* 0x00781f00000e7f89 */ /* 0x00002400000e0000 */
.L_x_8281:
[----:B0-234-:R-:W-:-:S05]  /*1ff50*/  VIADD R0, R192, 0x60 ;  /* 0x00000060c0007836 */ /* 0x01dfca0000000000 */
[----:B------:R-:W-:-:S13]  /*1ff60*/  ISETP.GE.AND P0, PT, R0, R20, PT ;  /* 0x000000140000720c */ /* 0x000fda0003f06270 */
[----:B------:R-:W-:Y:S05]  /*1ff70*/  @P0 BRA `(.L_x_7994) ;  /* 0x0000000000240947 */ /* 0x000fea0003800000 */
[----:B------:R-:W-:Y:S02]  /*1ff80*/  ULDC UR4, c[0x0][0xac8] ;  /* 0x0002b20000047ab9 */ /* 0x000fe40000000800 */
[----:B------:R-:W-:Y:S02]  /*1ff90*/  ISETP.GE.AND P2, PT, R16, UR4, PT ;  /* 0x0000000410007c0c */ /* 0x000fe4000bf46270 */
[----:B------:R-:W-:-:S11]  /*1ffa0*/  ISETP.GE.AND P3, PT, R190, UR4, PT ;  /* 0x00000004be007c0c */ /* 0x000fd6000bf66270 */
[-C--:B------:R-:W-:Y:S02]  /*1ffb0*/  @!P2 LEA R4, P0, R16, R14.reuse, 0x1 ;  /* 0x0000000e1004a211 */ /* 0x080fe400078008ff */
[----:B------:R-:W-:Y:S02]  /*1ffc0*/  @!P3 LEA R14, P1, R190, R14, 0x1 ;  /* 0x0000000ebe0eb211 */ /* 0x000fe400078208ff */
[-C--:B------:R-:W-:Y:S02]  /*1ffd0*/  @!P2 LEA.HI.X R5, R16, R3.reuse, R17, 0x1, P0 ;  /* 0x000000031005a211 */ /* 0x080fe400000f0c11 */
[----:B------:R-:W-:-:S03]  /*1ffe0*/  @!P3 LEA.HI.X R15, R190, R3, R214, 0x1, P1 ;  /* 0x00000003be0fb211 */ /* 0x000fc600008f0cd6 */
[----:B------:R3:W-:Y:S04]  /*1fff0*/  @!P2 ST.E.128 desc[UR42][R4.64], RZ ;  /* 0x000000ff0400a985 */ /* 0x0007e8000c101d2a */
[----:B------:R3:W-:Y:S02]  /*20000*/  @!P3 ST.E.128 desc[UR42][R14.64], RZ ;  /* 0x000000ff0e00b985 */ /* 0x0007e4000c101d2a */
.L_x_7994:
[----:B------:R-:W-:Y:S05]  /*20010*/  BSYNC B0 ;  /* 0x0000000000007941 */ /* 0x000fea0003800000 */
.L_x_7980:
[----:B------:R-:W-:Y:S02]  /*20020*/  ULDC UR4, c[0x0][0xc3c] ;  /* 0x00030f0000047ab9 */ /* 0x000fe40000000800 */
[----:B-1----:R-:W-:-:S13]  /*20030*/  ISETP.GE.AND P0, PT, R27, UR4, PT ;  /* 0x000000041b007c0c */ /* 0x002fda000bf06270 */
[----:B------:R-:W-:Y:S05]  /*20040*/  @!P0 BRA `(.L_x_8012) ;  /* 0xfffffe1000f08947 */ /* 0x000fea000383ffff */
[----:B------:R-:W-:Y:S05]  /*20050*/  BRA `(.L_x_7737) ;  /* 0x0000008800b07947 */ /* 0x000fea0003800000 */
.L_x_7735:
        /* <DEDUP_REMOVED lines=20> */
.L_x_8013:
        /* <DEDUP_REMOVED lines=37> */
[----:B-1----:R-:W-:Y:S02]  /*203f0*/  ISETP.GT.AND P6, PT, R9, UR6, PT ;  /* 0x0000000609007c0c */ /* 0x002fe4000bfc4270 */
[----:B------:R-:W-:-:S11]  /*20400*/  MOV R4, R9 ;  /* 0x0000000900047202 */ /* 0x000fd60000000f00 */
[----:B------:R-:W-:Y:S05]  /*20410*/  @P6 BRA `(.L_x_8015) ;  /* 0x0000000000a86947 */ /* 0x000fea0003800000 */
[----:B------:R-:W-:Y:S01]  /*20420*/  IMAD.MOV.U32 R9, RZ, RZ, R4 ;  /* 0x000000ffff097224 */ /* 0x000fe200078e0004 */
[----:B------:R-:W-:Y:S01]  /*20430*/  UMOV UR4, URZ ;  /* 0x0000003f00047c82 */ /* 0x000fe20008000000 */
[----:B------:R-:W-:-:S05]  /*20440*/  ULDC UR5, c[0x0][0xc38] ;  /* 0x00030e0000057ab9 */ /* 0x000fca0000000800 */
.L_x_8017:
        /* <DEDUP_REMOVED lines=39> */
.L_x_8015:
        /* <DEDUP_REMOVED lines=12> */
.L_x_8018:
        /* <DEDUP_REMOVED lines=16> */
[----:B0-----:R-:W-:Y:S01]  /*20880*/  IMAD.MOV.U32 R2, RZ, RZ, RZ ;  /* 0x000000ffff027224 */ /* 0x001fe200078e00ff */
[----:B-1----:R-:W-:-:S05]  /*20890*/  IADD3 R12, RZ, -R3, RZ ;  /* 0x80000003ff0c7210 */ /* 0x002fca0007ffe0ff */
        /* <DEDUP_REMOVED lines=45> */
.L_x_8019:
        /* <DEDUP_REMOVED lines=29> */
[----:B------:R-:W-:-:S03]  /*20d40*/  IMAD.MOV R2, RZ, RZ, -R2 ;  /* 0x000000ffff027224 */ /* 0x000fc600078e0a02 */
[C---:B------:R-:W-:Y:S01]  /*20d50*/  IADD3 R10, -R9.reuse, RZ, RZ ;  /* 0x000000ff090a7210 */ /* 0x040fe20007ffe1ff */
        /* <DEDUP_REMOVED lines=30> */
.L_x_8020:
[----:B01----:R-:W-:-:S05]  /*20f40*/  LOP3.LUT R3, RZ, R2, RZ, 0x33, !PT ;  /* 0x00000002ff037212 */ /* 0x003fca00078e33ff */
[----:B------:R-:W-:-:S05]  /*20f50*/  IMAD.IADD R2, R4, 0x1, R3 ;  /* 0x0000000104027824 */ /* 0x000fca00078e0203 */
[----:B------:R1:W-:Y:S01]  /*20f60*/  STL [R1+0x4], R2 ;  /* 0x0000040201007387 */ /* 0x0003e20000100800 */
[----:B------:R-:W-:Y:S05]  /*20f70*/  BRA `(.L_x_8021) ;  /* 0x0000000000107947 */ /* 0x000fea0003800000 */
.L_x_8016:
[----:B------:R-:W-:Y:S01]  /*20f80*/  IMAD.U32 R2, RZ, RZ, UR6 ;  /* 0x00000006ff027e24 */ /* 0x000fe2000f8e00ff */
[----:B------:R0:W-:Y:S04]  /*20f90*/  STL [R1+0x4], RZ ;  /* 0x000004ff01007387 */ /* 0x0001e80000100800 */
[----:B------:R0:W-:Y:S04]  /*20fa0*/  STL [R1+0x8], RZ ;  /* 0x000008ff01007387 */ /* 0x0001e80000100800 */
[----:B------:R0:W-:Y:S02]  /*20fb0*/  STL [R1], R2 ;  /* 0x0000000201007387 */ /* 0x0001e40000100800 */
.L_x_8021:
        /* <DEDUP_REMOVED lines=10> */
.L_x_8014:
        /* <DEDUP_REMOVED lines=8> */
[----:B------:R-:W4:Y:S01]  /*210e0*/  LDL.LU R4, [R1+0x10] ;  /* 0x0000100001047983 */ /* 0x000f220000300800 */
[C---:B--2---:R-:W-:Y:S01]  /*210f0*/  IMAD.SHL.U32 R0, R6.reuse, 0x8, RZ ;  /* 0x0000000806007824 */ /* 0x044fe200078e00ff */
[----:B------:R-:W2:Y:S01]  /*21100*/  S2UR UR5, SR_CgaCtaId ;  /* 0x00000000000579c3 */ /* 0x000ea20000008800 */
[----:B------:R-:W-:Y:S01]  /*21110*/  LOP3.LUT R5, R6, 0x7f, RZ, 0xc0, !PT ;  /* 0x0000007f06057812 */ /* 0x000fe200078ec0ff */
[----:B------:R-:W-:Y:S01]  /*21120*/  UMOV UR4, 0x400 ;  /* 0x0000040000047882 */ /* 0x000fe20000000000 */
[----:B------:R-:W-:Y:S01]  /*21130*/  BSSY B8, `(.L_x_8022) ;  /* 0x0000766000087945 */ /* 0x000fe20003800000 */
[C---:B------:R-:W-:Y:S01]  /*21140*/  LOP3.LUT R3, R0.reuse, 0x1f8, RZ, 0xc0, !PT ;  /* 0x000001f800037812 */ /* 0x040fe200078ec0ff */
[----:B------:R-:W-:Y:S01]  /*21150*/  IMAD.MOV.U32 R19, RZ, RZ, RZ ;  /* 0x000000ffff137224 */ /* 0x000fe200078e00ff */
[C---:B------:R-:W-:Y:S01]  /*21160*/  ISETP.NE.AND P1, PT, R5.reuse, RZ, PT ;  /* 0x000000ff0500720c */ /* 0x040fe20003f25270 */
[----:B01----:R-:W-:Y:S01]  /*21170*/  IMAD.SHL.U32 R2, R5, 0x8, RZ ;  /* 0x0000000805027824 */ /* 0x003fe200078e00ff */
[----:B------:R-:W-:Y:S01]  /*21180*/  LOP3.LUT R3, R3, 0x38, R6, 0x78, !PT ;  /* 0x0000003803037812 */ /* 0x000fe200078e7806 */
[----:B------:R-:W-:Y:S01]  /*21190*/  ULDC.64 UR38, c[0x0][0x198] ;  /* 0x0000660000267ab9 */ /* 0x000fe20000000a00 */
[----:B------:R-:W-:Y:S01]  /*211a0*/  LOP3.LUT R0, R0, 0x38, RZ, 0xc0, !PT ;  /* 0x0000003800007812 */ /* 0x000fe200078ec0ff */
[----:B------:R-:W-:Y:S01]  /*211b0*/  ULOP3.LUT UR37, UR40, 0x2, URZ, 0xfc, !UPT ;  /* 0x0000000228257892 */ /* 0x000fe2000f8efc3f */
[----:B------:R-:W-:Y:S01]  /*211c0*/  LOP3.LUT R3, R3, 0x200, R2, 0xf8, !PT ;  /* 0x0000020003037812 */ /* 0x000fe200078ef802 */
[----:B------:R-:W-:Y:S01]  /*211d0*/  ULDC UR36, c[0x0][0xc] ;  /* 0x0000030000247ab9 */ /* 0x000fe20000000800 */
[C---:B------:R-:W-:Y:S01]  /*211e0*/  LOP3.LUT P0, R2, R6.reuse, 0x1f, RZ, 0xc0, !PT ;  /* 0x0000001f06027812 */ /* 0x040fe2000780c0ff */
[----:B------:R-:W-:Y:S01]  /*211f0*/  IMAD.SHL.U32 R6, R6, 0x10, RZ ;  /* 0x0000001006067824 */ /* 0x000fe200078e00ff */
[----:B------:R-:W-:-:S03]  /*21200*/  LOP3.LUT R0, R0, 0x40, RZ, 0xfc, !PT ;  /* 0x0000004000007812 */ /* 0x000fc600078efcff */
[----:B------:R0:W-:Y:S01]  /*21210*/  STL [R1+0x28], R2 ;  /* 0x0000280201007387 */ /* 0x0001e20000100800 */
[----:B--2---:R-:W-:Y:S01]  /*21220*/  ULEA UR4, UR5, UR4, 0x18 ;  /* 0x0000000405047291 */ /* 0x004fe2000f8ec03f */
[----:B0-----:R-:W-:-:S05]  /*21230*/  SHF.R.U32.HI R2, RZ, 0x3, R5 ;  /* 0x00000003ff027819 */ /* 0x001fca0000011605 */
[----:B------:R-:W-:Y:S02]  /*21240*/  MOV R18, UR4 ;  /* 0x0000000400127c02 */ /* 0x000fe40008000f00 */
[----:B----4-:R-:W-:-:S04]  /*21250*/  LOP3.LUT R4, R4, 0xfffffffd, RZ, 0xc0, !PT ;  /* 0xfffffffd04047812 */ /* 0x010fc800078ec0ff */
        /* <DEDUP_REMOVED lines=11> */
[----:B------:R1:W-:Y:S04]  /*21310*/  STL [R1+0x10], R4 ;  /* 0x0000100401007387 */ /* 0x0003e80000100800 */
[----:B------:R1:W-:Y:S04]  /*21320*/  STL [R1+0x20], R2 ;  /* 0x0000200201007387 */ /* 0x0003e80000100800 */
[----:B------:R1:W-:Y:S04]  /*21330*/  STL [R1+0x1c], RZ ;  /* 0x00001cff01007387 */ /* 0x0003e80000100800 */
[----:B------:R1:W-:Y:S02]  /*21340*/  STL [R1+0x14], R2 ;  /* 0x0000140201007387 */ /* 0x0003e40000100800 */
.L_x_8181:
[----:B------:R-:W2:Y:S01]  /*21350*/  LDL R14, [R1+0xc] ;  /* 0x00000c00010e7983 */ /* 0x000ea20000100800 */
[----:B------:R-:W2:Y:S01]  /*21360*/  LDC.64 R12, c[0x0][0xa00] ;  /* 0x00028000ff0c7b82 */ /* 0x000ea20000000a00 */
[----:B------:R-:W-:Y:S05]  /*21370*/  YIELD ;  /* 0x0000000000007946 */ /* 0x000fea0003800000 */
[----:B------:R-:W-:Y:S01]  /*21380*/  ULDC.64 UR4, c[0x0][0xa28] ;  /* 0x00028a0000047ab9 */ /* 0x000fe20000000a00 */
[----:B01----:R-:W-:Y:S02]  /*21390*/  CS2R R6, SRZ ;  /* 0x0000000000067805 */ /* 0x003fe4000001ff00 */
[----:B------:R-:W-:Y:S01]  /*213a0*/  ISETP.NE.U32.AND P0, PT, RZ, UR4, PT ;  /* 0x00000004ff007c0c */ /* 0x000fe2000bf05070 */
[----:B------:R-:W-:Y:S01]  /*213b0*/  ULDC.64 UR8, c[0x0][0xa18] ;  /* 0x0002860000087ab9 */ /* 0x000fe20000000a00 */
[----:B-1----:R-:W0:Y:S01]  /*213c0*/  LDC.64 R4, c[0x0][0xa08] ;  /* 0x00028200ff047b82 */ /* 0x002e220000000a00 */
        /* <DEDUP_REMOVED lines=8> */
[----:B------:R-:W1:-:S12]  /*21450*/  @P0 LDC.64 R2, c[0x0][0xa28] ;  /* 0x00028a00ff020b82 */ /* 0x000e580000000a00 */
[----:B---3--:R-:W3:Y:S01]  /*21460*/  @P3 LDC.64 R10, c[0x0][0xa18] ;  /* 0x00028600ff0a3b82 */ /* 0x008ee20000000a00 */
        /* <DEDUP_REMOVED lines=38> */
.L_x_8023:
        /* <DEDUP_REMOVED lines=16> */
.L_x_8024:
[----:B------:R-:W-:Y:S05]  /*217d0*/  @!P2 BRA `(.L_x_8025) ;  /* 0x00000000000ca947 */ /* 0x000fea0003800000 */
[----:B------:R-:W2:Y:S04]  /*217e0*/  LDG.E R7, desc[UR42][R4.64] ;  /* 0x0000002a04077981 */ /* 0x000ea8000c1e1900 */
[----:B------:R-:W2:Y:S02]  /*217f0*/  LDG.E R4, desc[UR42][R4.64+0x4] ;  /* 0x0000042a04047981 */ /* 0x000ea4000c1e1900 */
[----:B--2---:R-:W-:-:S07]  /*21800*/  IMAD.IADD R7, R4, 0x1, -R7 ;  /* 0x0000000104077824 */ /* 0x004fce00078e0a07 */
.L_x_8025:
        /* <DEDUP_REMOVED lines=14> */
[----:B----4-:R-:W-:-:S03]  /*218f0*/  @P1 SHF.R.U32.HI R7, RZ, R5, R2 ;  /* 0x00000005ff071219 */ /* 0x010fc60000011602 */
        /* <DEDUP_REMOVED lines=22> */
.L_x_8028:
[----:B------:R-:W-:-:S13]  /*21a60*/  ISETP.NE.AND P3, PT, R3, 0x1, PT ;  /* 0x000000010300780c */ /* 0x000fda0003f65270 */
[----:B------:R-:W1:Y:S02]  /*21a70*/  @P3 LDC.64 R4, c[0x0][0x9e8] ;  /* 0x00027a00ff043b82 */ /* 0x000e640000000a00 */
[----:B-1----:R-:W-:-:S05]  /*21a80*/  @P3 IMAD.HI.U32 R4, R2, R4, RZ ;  /* 0x0000000402043227 */ /* 0x002fca00078e00ff */
[----:B------:R-:W-:-:S07]  /*21a90*/  @P3 SHF.R.U32.HI R2, RZ, R5, R4 ;  /* 0x00000005ff023219 */ /* 0x000fce0000011604 */
.L_x_8029:
[----:B------:R-:W-:Y:S05]  /*21aa0*/  BSYNC B0 ;  /* 0x0000000000007941 */ /* 0x000fea0003800000 */
.L_x_8027:
[----:B------:R-:W-:-:S05]  /*21ab0*/  IMAD R2, R2, R3, R3 ;  /* 0x0000000302027224 */ /* 0x000fca00078e0203 */
[----:B------:R-:W-:-:S07]  /*21ac0*/  VIMNMX R8, R8, R2, PT ;  /* 0x0000000208087248 */ /* 0x000fce0003fe0100 */
.L_x_8026:
[----:B------:R-:W1:Y:S01]  /*21ad0*/  @P1 LDC R4, c[0x0][0x44c] ;  /* 0x00011300ff041b82 */ /* 0x000e620000000800 */
[----:B------:R-:W-:Y:S01]  /*21ae0*/  VIADD R8, R8, 0x7f ;  /* 0x0000007f08087836 */ /* 0x000fe20000000000 */
[----:B------:R-:W-:Y:S01]  /*21af0*/  ULDC UR4, c[0x0][0x9dc] ;  /* 0x0002770000047ab9 */ /* 0x000fe20000000800 */
[----:B------:R-:W-:Y:S02]  /*21b00*/  IMAD.MOV.U32 R2, RZ, RZ, R12 ;  /* 0x000000ffff027224 */ /* 0x000fe400078e000c */
[----:B------:R-:W-:Y:S01]  /*21b10*/  IMAD.IADD R20, R6, 0x1, -R15 ;  /* 0x0000000106147824 */ /* 0x000fe200078e0a0f */
[----:B------:R-:W-:Y:S02]  /*21b20*/  SHF.R.S32.HI R7, RZ, 0x1f, R8 ;  /* 0x0000001fff077819 */ /* 0x000fe40000011408 */
[----:B------:R-:W2:Y:S02]  /*21b30*/  @P1 LDC R5, c[0x0][0x450] ;  /* 0x00011400ff051b82 */ /* 0x000ea40000000800 */
[----:B------:R-:W-:-:S04]  /*21b40*/  LEA.HI R7, R7, R8, RZ, 0x7 ;  /* 0x0000000807077211 */ /* 0x000fc800078f38ff */
[----:B------:R-:W-:-:S04]  /*21b50*/  SHF.R.S32.HI R7, RZ, 0x7, R7 ;  /* 0x00000007ff077819 */ /* 0x000fc80000011407 */
[----:B------:R-:W-:Y:S01]  /*21b60*/  VIMNMX R7, R11, R7, PT ;  /* 0x000000070b077248 */ /* 0x000fe20003fe0100 */
[----:B-1----:R-:W-:-:S05]  /*21b70*/  @P1 IMAD.HI.U32 R4, R12, R4, RZ ;  /* 0x000000040c041227 */ /* 0x002fca00078e00ff */
[----:B--2---:R-:W-:-:S05]  /*21b80*/  @P1 SHF.R.U32.HI R2, RZ, R5, R4 ;  /* 0x00000005ff021219 */ /* 0x004fca0000011604 */
        /* <DEDUP_REMOVED lines=13> */
.L_x_8032:
[----:B------:R-:W-:-:S13]  /*21c60*/  ISETP.NE.AND P1, PT, R3, 0x1, PT ;  /* 0x000000010300780c */ /* 0x000fda0003f25270 */
[----:B------:R-:W1:Y:S02]  /*21c70*/  @P1 LDC.64 R4, c[0x0][0x9e8] ;  /* 0x00027a00ff041b82 */ /* 0x000e640000000a00 */
[----:B-1----:R-:W-:-:S05]  /*21c80*/  @P1 IMAD.HI.U32 R4, R6, R4, RZ ;  /* 0x0000000406041227 */ /* 0x002fca00078e00ff */
[----:B------:R-:W-:-:S07]  /*21c90*/  @P1 SHF.R.U32.HI R6, RZ, R5, R4 ;  /* 0x00000005ff061219 */ /* 0x000fce0000011604 */
.L_x_8033:
[----:B------:R-:W-:Y:S05]  /*21ca0*/  BSYNC B0 ;  /* 0x0000000000007941 */ /* 0x000fea0003800000 */
.L_x_8031:
[----:B------:R-:W-:-:S05]  /*21cb0*/  IMAD R3, R6, R3, RZ ;  /* 0x0000000306037224 */ /* 0x000fca00078e02ff */
[----:B------:R-:W-:-:S07]  /*21cc0*/  VIMNMX R2, R2, R3, !PT ;  /* 0x0000000302027248 */ /* 0x000fce0007fe0100 */
.L_x_8030:
[----:B------:R-:W-:Y:S01]  /*21cd0*/  SHF.R.S32.HI R4, RZ, 0x1f, R2 ;  /* 0x0000001fff047819 */ /* 0x000fe20000011402 */
[----:B------:R-:W-:Y:S01]  /*21ce0*/  BSSY B0, `(.L_x_8034) ;  /* 0x0000028000007945 */ /* 0x000fe20003800000 */
[----:B------:R-:W-:Y:S02]  /*21cf0*/  LOP3.LUT R12, R17, 0xff, RZ, 0xc0, !PT ;  /* 0x000000ff110c7812 */ /* 0x000fe400078ec0ff */
[----:B------:R-:W-:Y:S02]  /*21d00*/  LEA.HI R4, R4, R2, RZ, 0x7 ;  /* 0x0000000204047211 */ /* 0x000fe400078f38ff */
[----:B------:R-:W-:Y:S01]  /*21d10*/  SHF.R.U32.HI R17, RZ, 0x10, R17 ;  /* 0x00000010ff117819 */ /* 0x000fe20000011611 */
[----:B------:R1:W-:Y:S01]  /*21d20*/  STL [R1+0x50], R12 ;  /* 0x0000500c01007387 */ /* 0x0003e20000100800 */
[----:B------:R-:W-:Y:S02]  /*21d30*/  SHF.R.S32.HI R4, RZ, 0x7, R4 ;  /* 0x00000007ff047819 */ /* 0x000fe40000011404 */
[----:B------:R-:W-:-:S02]  /*21d40*/  MOV R2, RZ ;  /* 0x000000ff00027202 */ /* 0x000fc40000000f00 */
        /* <DEDUP_REMOVED lines=33> */
.L_x_8035:
[----:B------:R-:W-:Y:S05]  /*21f60*/  BSYNC B0 ;  /* 0x0000000000007941 */ /* 0x000fea0003800000 */
.L_x_8034:
[-C--:B------:R-:W-:Y:S01]  /*21f70*/  IMAD R4, R12, R2.reuse, R4 ;  /* 0x000000020c047224 */ /* 0x080fe200078e0204 */
[----:B------:R-:W-:Y:S01]  /*21f80*/  BSSY B0, `(.L_x_8036) ;  /* 0x000011e000007945 */ /* 0x000fe20003800000 */
[----:B------:R-:W-:Y:S02]  /*21f90*/  PLOP3.LUT P5, PT, PT, PT, PT, 0x80, 0x0 ;  /* 0x000000000000781c */ /* 0x000fe40003faf070 */
[C---:B------:R-:W-:Y:S01]  /*21fa0*/  IMAD R3, R4.reuse, 0x80, -R9 ;  /* 0x0000008004037824 */ /* 0x040fe200078e0a09 */
[----:B------:R-:W-:-:S04]  /*21fb0*/  VIADDMNMX R2, R4, R2, R7, PT ;  /* 0x0000000204027246 */ /* 0x000fc80003800107 */
[----:B------:R-:W-:Y:S01]  /*21fc0*/  VIMNMX R3, RZ, R3, !PT ;  /* 0x00000003ff037248 */ /* 0x000fe20007fe0100 */
[----:B------:R-:W-:-:S05]  /*21fd0*/  IMAD R2, R2, 0x80, -R9 ;  /* 0x0000008002027824 */ /* 0x000fca00078e0a09 */
[----:B------:R-:W-:-:S04]  /*21fe0*/  VIMNMX R2, R2, R10, PT ;  /* 0x0000000a02027248 */ /* 0x000fc80003fe0100 */
        /* <DEDUP_REMOVED lines=16> */
.L_x_8284:
[----:B--2---:R-:W-:Y:S02]  /*220f0*/  ISETP.NE.AND P0, PT, R14, RZ, PT ;  /* 0x000000ff0e00720c */ /* 0x004fe40003f05270 */
[----:B------:R-:W-:-:S11]  /*22100*/  PLOP3.LUT P1, PT, PT, PT, PT, 0x8, 0x0 ;  /* 0x000000000000781c */ /* 0x000fd60003f2e170 */
[----:B------:R-:W-:Y:S05]  /*22110*/  @P0 BRA `(.L_x_8039) ;  /* 0x00000000000c0947 */ /* 0x000fea0003800000 */
[----:B------:R-:W-:-:S03]  /*22120*/  UMOV UR4, 0xffffffff ;  /* 0xffffffff00047882 */ /* 0x000fc60000000000 */
[----:B------:R-:W-:Y:S05]  /*22130*/  BRA.DIV UR4, `(.L_x_8040) ;  /* 0x0000008e04247947 */ /* 0x000fea000b800000 */
[----:B------:R-:W-:-:S13]  /*22140*/  ELECT P1, URZ, PT ;  /* 0x00000000003f782f */ /* 0x000fda0003820000 */
.L_x_8039:
[----:B-1----:R-:W2:Y:S01]  /*22150*/  LDL R4, [R1+0x58] ;  /* 0x0000580001047983 */ /* 0x002ea20000100800 */
[----:B------:R-:W-:Y:S01]  /*22160*/  BSSY B1, `(.L_x_8041) ;  /* 0x0000008000017945 */ /* 0x000fe20003800000 */
[----:B--2---:R-:W-:-:S05]  /*22170*/  VIADD R4, R4, 0x1 ;  /* 0x0000000104047836 */ /* 0x004fca0000000000 */
[----:B------:R-:W-:-:S04]  /*22180*/  LEA.HI R5, R4, R4, RZ, 0x1 ;  /* 0x0000000404057211 */ /* 0x000fc800078f08ff */
[----:B------:R-:W-:-:S05]  /*22190*/  LOP3.LUT R5, R5, 0xfffffffe, RZ, 0xc0, !PT ;  /* 0xfffffffe05057812 */ /* 0x000fca00078ec0ff */
[----:B------:R-:W-:-:S05]  /*221a0*/  IMAD.IADD R4, R4, 0x1, -R5 ;  /* 0x0000000104047824 */ /* 0x000fca00078e0a05 */
[----:B------:R-:W-:-:S04]  /*221b0*/  SHF.L.U32 R4, R4, 0x1f, RZ ;  /* 0x0000001f04047819 */ /* 0x000fc800000006ff */
[----:B------:R-:W1:Y:S02]  /*221c0*/  SYNCS.PHASECHK.TRANS64.TRYWAIT P0, [R18+URZ+0x28820], R4 ;  /* 0x02882004120075a7 */ /* 0x000e64000800017f */
[----:B-1----:R-:W-:Y:S05]  /*221d0*/  @!P0 BRA `(.L_x_8042) ;  /* 0x0000008c00208947 */ /* 0x002fea0003800000 */
.L_x_8287:
[----:B------:R-:W-:Y:S05]  /*221e0*/  BSYNC B1 ;  /* 0x0000000000017941 */ /* 0x000fea0003800000 */
.L_x_8041:
        /* <DEDUP_REMOVED lines=12> */
.L_x_8288:
[----:B------:R-:W-:Y:S05]  /*222b0*/  BSYNC B2 ;  /* 0x0000000000027941 */ /* 0x000fea0003800000 */
.L_x_8045:
[----:B------:R-:W-:Y:S04]  /*222c0*/  BSSY B2, `(.L_x_8047) ;  /* 0x0000008000027945 */ /* 0x000fe80003800000 */
[----:B------:R-:W-:Y:S05]  /*222d0*/  @P4 BRA `(.L_x_8048) ;  /* 0x0000000000184947 */ /* 0x000fea0003800000 */
[----:B-1----:R-:W3:Y:S02]  /*222e0*/  LDL R4, [R1+0x10] ;  /* 0x0000100001047983 */ /* 0x002ee40000100800 */
[----:B---3--:R-:W-:Y:S02]  /*222f0*/  LOP3.LUT P0, RZ, R4, 0x1, RZ, 0xc0, !PT ;  /* 0x0000000104ff7812 */ /* 0x008fe4000780c0ff */
[----:B------:R-:W-:-:S04]  /*22300*/  MOV R4, 0x8000 ;  /* 0x0000800000047802 */ /* 0x000fc80000000f00 */
[----:B------:R3:W-:Y:S07]  /*22310*/  SYNCS.ARRIVE.TRANS64 RZ, [R6+URZ+0x28890], R4 ;  /* 0x0288900406ff79a7 */ /* 0x0007ee000800003f */
[----:B------:R-:W-:Y:S05]  /*22320*/  @!P0 BRA `(.L_x_8048) ;  /* 0x0000000000048947 */ /* 0x000fea0003800000 */
[----:B------:R-:W-:Y:S01]  /*22330*/  BPT.TRAP 0x1 ;  /* 0x000000040000795c */ /* 0x000fe20000300000 */
.L_x_8048:
[----:B------:R-:W-:Y:S05]  /*22340*/  BSYNC B2 ;  /* 0x0000000000027941 */ /* 0x000fea0003800000 */
.L_x_8047:
        /* <DEDUP_REMOVED lines=11> */
[----:B------:R-:W-:Y:S02]  /*22400*/  IMAD.SHL.U32 R11, R4, 0x4000, RZ ;  /* 0x00004000040b7824 */ /* 0x000fe400078e00ff */
[----:B------:R-:W-:Y:S02]  /*22410*/  VIADD R4, R6, 0x28890 ;  /* 0x0002889006047836 */ /* 0x000fe40000000000 */
[----:B------:R-:W-:-:S07]  /*22420*/  VIADD R7, R9, 0x18400 ;  /* 0x0001840009077836 */ /* 0x000fce0000000000 */
.L_x_8049:
        /* <DEDUP_REMOVED lines=12> */
[----:B------:R-:W-:Y:S01]  /*224f0*/  UMOV UR6, 0x0 ;  /* 0x0000000000067882 */ /* 0x000fe20000000000 */
[----:B------:R-:W-:Y:S01]  /*22500*/  IADD3 R7, R9, 0x1c400, RZ ;  /* 0x0001c40009077810 */ /* 0x000fe20007ffe0ff */
[----:B------:R-:W-:Y:S01]  /*22510*/  UMOV UR7, 0x12f00000 ;  /* 0x12f0000000077882 */ /* 0x000fe20000000000 */
[----:B------:R-:W-:-:S15]  /*22520*/  R2UR UR10, R15 ;  /* 0x000000000f0a72ca */ /* 0x000fde00000e0000 */
.L_x_8050:
        /* <DEDUP_REMOVED lines=13> */
.L_x_8289:
[----:B------:R-:W-:Y:S05]  /*22600*/  BSYNC B2 ;  /* 0x0000000000027941 */ /* 0x000fea0003800000 */
.L_x_8051:
[----:B------:R-:W-:Y:S01]  /*22610*/  BSSY B2, `(.L_x_8053) ;  /* 0x000000a000027945 */ /* 0x000fe20003800000 */
[----:B------:R-:W-:Y:S02]  /*22620*/  IMAD.MOV.U32 R12, RZ, RZ, 0x0 ;  /* 0x00000000ff0c7424 */ /* 0x000fe400078e00ff */
[----:B------:R-:W-:Y:S01]  /*22630*/  IMAD.MOV.U32 R13, RZ, RZ, 0x12f00000 ;  /* 0x12f00000ff0d7424 */ /* 0x000fe200078e00ff */
[----:B------:R-:W-:Y:S06]  /*22640*/  @P4 BRA `(.L_x_8054) ;  /* 0x0000000000184947 */ /* 0x000fec0003800000 */
[----:B------:R-:W3:Y:S02]  /*22650*/  LDL R4, [R1+0x10] ;  /* 0x0000100001047983 */ /* 0x000ee40000100800 */
[----:B---3--:R-:W-:Y:S01]  /*22660*/  LOP3.LUT P0, RZ, R4, 0x1, RZ, 0xc0, !PT ;  /* 0x0000000104ff7812 */ /* 0x008fe2000780c0ff */
[----:B------:R-:W-:-:S04]  /*22670*/  IMAD.MOV.U32 R4, RZ, RZ, 0x8000 ;  /* 0x00008000ff047424 */ /* 0x000fc800078e00ff */
[----:B------:R1:W-:Y:S08]  /*22680*/  SYNCS.ARRIVE.TRANS64 RZ, [R6+URZ+0x288b0], R4 ;  /* 0x0288b00406ff79a7 */ /* 0x0003f0000800003f */
[----:B------:R-:W-:Y:S05]  /*22690*/  @!P0 BRA `(.L_x_8054) ;  /* 0x0000000000048947 */ /* 0x000fea0003800000 */
[----:B------:R-:W-:Y:S01]  /*226a0*/  BPT.TRAP 0x1 ;  /* 0x000000040000795c */ /* 0x000fe20000300000 */
.L_x_8054:
[----:B------:R-:W-:Y:S05]  /*226b0*/  BSYNC B2 ;  /* 0x0000000000027941 */ /* 0x000fea0003800000 */
.L_x_8053:
[----:B------:R-:W-:Y:S01]  /*226c0*/  R2UR UR10, R14 ;  /* 0x000000000e0a72ca */ /* 0x000fe200000e0000 */
[----:B------:R-:W-:Y:S01]  /*226d0*/  IMAD R7, R11, 0x2, R18 ;  /* 0x000000020b077824 */ /* 0x000fe200078e0212 */
[----:B------:R-:W-:Y:S01]  /*226e0*/  R2UR UR6, R12 ;  /* 0x000000000c0672ca */ /* 0x000fe200000e0000 */
[----:B------:R-:W-:Y:S01]  /*226f0*/  UIADD3 UR4, UP0, UR38, 0x670, URZ ;  /* 0x0000067026047890 */ /* 0x000fe2000ff1e03f */
[----:B------:R-:W-:Y:S01]  /*22700*/  R2UR UR7, R13 ;  /* 0x000000000d0772ca */ /* 0x000fe200000e0000 */
[----:B012---:R-:W-:Y:S01]  /*22710*/  VIADD R6, R6, 0x288b0 ;  /* 0x000288b006067836 */ /* 0x007fe20000000000 */
[----:B------:R-:W-:Y:S01]  /*22720*/  PLOP3.LUT P0, PT, PT, PT, PT, 0x80, 0x0 ;  /* 0x000000000000781c */ /* 0x000fe20003f0f070 */
[----:B------:R-:W-:Y:S01]  /*22730*/  VIADD R4, R7, 0x400 ;  /* 0x0000040007047836 */ /* 0x000fe20000000000 */
[----:B------:R-:W-:-:S12]  /*22740*/  UIADD3.X UR5, URZ, UR39, URZ, UP0, !UPT ;  /* 0x000000273f057290 */ /* 0x000fd800087fe43f */
.L_x_8055:
        /* <DEDUP_REMOVED lines=15> */
.L_x_8056:
        /* <DEDUP_REMOVED lines=10> */
.L_x_8044:
[----:B------:R-:W-:Y:S05]  /*228e0*/  BSYNC B1 ;  /* 0x0000000000017941 */ /* 0x000fea0003800000 */
.L_x_8043:
[----:B------:R-:W1:Y:S04]  /*228f0*/  LDL.LU R9, [R1+0x1c] ;  /* 0x00001c0001097983 */ /* 0x000e680000300800 */
[----:B------:R-:W2:Y:S01]  /*22900*/  LDL.LU R7, [R1+0x20] ;  /* 0x0000200001077983 */ /* 0x000ea20000300800 */
[----:B------:R-:W-:Y:S01]  /*22910*/  PLOP3.LUT P5, PT, PT, PT, PT, 0x8, 0x0 ;  /* 0x000000000000781c */ /* 0x000fe20003fae170 */
[----:B-1----:R-:W-:Y:S01]  /*22920*/  VIADD R4, R9, 0x1 ;  /* 0x0000000109047836 */ /* 0x002fe20000000000 */
        /* <DEDUP_REMOVED lines=9> */
.L_x_8071:
        /* <DEDUP_REMOVED lines=13> */
.L_x_8290:
[----:B------:R-:W-:Y:S05]  /*22a90*/  BSYNC B2 ;  /* 0x0000000000027941 */ /* 0x000fea0003800000 */
.L_x_8059:
        /* <DEDUP_REMOVED lines=8> */
.L_x_8062:
[----:B------:R-:W-:Y:S05]  /*22b20*/  BSYNC B2 ;  /* 0x0000000000027941 */ /* 0x000fea0003800000 */
.L_x_8061:
        /* <DEDUP_REMOVED lines=12> */
.L_x_8063:
        /* <DEDUP_REMOVED lines=11> */
[----:B------:R-:W-:Y:S01]  /*22ca0*/  IADD3 R10, R6, 0x1c400, RZ ;  /* 0x0001c400060a7810 */ /* 0x000fe20007ffe0ff */
[----:B------:R-:W-:Y:S01]  /*22cb0*/  UMOV UR6, 0x0 ;  /* 0x0000000000067882 */ /* 0x000fe20000000000 */
[----:B------:R-:W-:Y:S01]  /*22cc0*/  PLOP3.LUT P0, PT, PT, PT, PT, 0x80, 0x0 ;  /* 0x000000000000781c */ /* 0x000fe20003f0f070 */
[----:B------:R-:W-:Y:S01]  /*22cd0*/  UMOV UR7, 0x12f00000 ;  /* 0x12f0000000077882 */ /* 0x000fe20000000000 */
[----:B------:R-:W-:-:S15]  /*22ce0*/  R2UR UR10, R13 ;  /* 0x000000000d0a72ca */ /* 0x000fde00000e0000 */
.L_x_8064:
        /* <DEDUP_REMOVED lines=13> */
.L_x_8291:
[----:B------:R-:W-:Y:S05]  /*22dc0*/  BSYNC B2 ;  /* 0x0000000000027941 */ /* 0x000fea0003800000 */
.L_x_8065:
        /* <DEDUP_REMOVED lines=10> */
.L_x_8068:
[----:B------:R-:W-:Y:S05]  /*22e70*/  BSYNC B2 ;  /* 0x0000000000027941 */ /* 0x000fea0003800000 */
.L_x_8067:
[----:B------:R-:W-:Y:S01]  /*22e80*/  R2UR UR10, R12 ;  /* 0x000000000c0a72ca */ /* 0x000fe200000e0000 */
[----:B------:R-:W-:Y:S01]  /*22e90*/  UIADD3 UR4, UP0, UR38, 0x670, URZ ;  /* 0x0000067026047890 */ /* 0x000fe2000ff1e03f */
[----:B------:R-:W-:Y:S01]  /*22ea0*/  R2UR UR6, R10 ;  /* 0x000000000a0672ca */ /* 0x000fe200000e0000 */
[----:B-123--:R-:W-:Y:S01]  /*22eb0*/  VIADD R8, R8, 0x288b0 ;  /* 0x000288b008087836 */ /* 0x00efe20000000000 */
[----:B------:R-:W-:Y:S01]  /*22ec0*/  R2UR UR7, R11 ;  /* 0x000000000b0772ca */ /* 0x000fe200000e0000 */
[----:B------:R-:W-:Y:S01]  /*22ed0*/  VIADD R4, R6, 0x400 ;  /* 0x0000040006047836 */ /* 0x000fe20000000000 */
[----:B------:R-:W-:Y:S01]  /*22ee0*/  PLOP3.LUT P0, PT, PT, PT, PT, 0x80, 0x0 ;  /* 0x000000000000781c */ /* 0x000fe20003f0f070 */
[----:B------:R-:W-:-:S12]  /*22ef0*/  UIADD3.X UR5, URZ, UR39, URZ, UP0, !UPT ;  /* 0x000000273f057290 */ /* 0x000fd800087fe43f */
.L_x_8069:
        /* <DEDUP_REMOVED lines=15> */
.L_x_8070:
        /* <DEDUP_REMOVED lines=10> */
.L_x_8058:
[----:B------:R-:W-:Y:S05]  /*23090*/  BSYNC B1 ;  /* 0x0000000000017941 */ /* 0x000fea0003800000 */
.L_x_8057:
        /* <DEDUP_REMOVED lines=12> */
.L_x_8037:
[----:B------:R-:W-:Y:S05]  /*23160*/  BSYNC B0 ;  /* 0x0000000000007941 */ /* 0x000fea0003800000 */
.L_x_8036:
[----:B-12---:R-:W2:Y:S01]  /*23170*/  LDL R7, [R1+0x34] ;  /* 0x0000340001077983 */ /* 0x006ea20000100800 */
[----:B------:R-:W1:Y:S01]  /*23180*/  LDC R0, c[0x0][0x448] ;  /* 0x00011200ff007b82 */ /* 0x000e620000000800 */
[----:B------:R-:W-:Y:S07]  /*23190*/  @!P5 WARPSYNC.ALL ;  /* 0x000000000000d948 */ /* 0x000fee0003800000 */
[----:B------:R-:W-:Y:S01]  /*231a0*/  @!P5 BAR.SYNC.DEFER_BLOCKING 0xc, 0x180 ;  /* 0x030600000000db1d */ /* 0x000fe20000010000 */
[----:B-1----:R-:W-:-:S13]  /*231b0*/  ISETP.NE.AND P0, PT, R0, 0x1, PT ;  /* 0x000000010000780c */ /* 0x002fda0003f05270 */
[----:B------:R-:W1:Y:S08]  /*231c0*/  @P0 LDC R0, c[0x0][0x44c] ;  /* 0x00011300ff000b82 */ /* 0x000e700000000800 */
[----:B------:R-:W3:Y:S01]  /*231d0*/  @P0 LDC R3, c[0x0][0x450] ;  /* 0x00011400ff030b82 */ /* 0x000ee20000000800 */
[----:B--2---:R-:W-:-:S05]  /*231e0*/  IADD3 R2, R7, 0x7f, RZ ;  /* 0x0000007f07027810 */ /* 0x004fca0007ffe0ff */
[----:B-1----:R-:W-:-:S05]  /*231f0*/  @P0 IMAD.HI.U32 R0, R2, R0, RZ ;  /* 0x0000000002000227 */ /* 0x002fca00078e00ff */
[----:B---3--:R-:W-:-:S05]  /*23200*/  @P0 SHF.R.U32.HI R2, RZ, R3, R0 ;  /* 0x00000003ff020219 */ /* 0x008fca0000011600 */
        /* <DEDUP_REMOVED lines=16> */
.L_x_8074:
[----:B------:R-:W-:-:S13]  /*23310*/  ISETP.NE.AND P2, PT, R3, 0x1, PT ;  /* 0x000000010300780c */ /* 0x000fda0003f45270 */
[----:B------:R-:W1:Y:S02]  /*23320*/  @P2 LDC.64 R4, c[0x0][0x9e8] ;  /* 0x00027a00ff042b82 */ /* 0x000e640000000a00 */
[----:B-1----:R-:W-:-:S05]  /*23330*/  @P2 IMAD.HI.U32 R4, R6, R4, RZ ;  /* 0x0000000406042227 */ /* 0x002fca00078e00ff */
[----:B------:R-:W-:-:S07]  /*23340*/  @P2 SHF.R.U32.HI R6, RZ, R5, R4 ;  /* 0x00000005ff062219 */ /* 0x000fce0000011604 */
.L_x_8075:
[----:B------:R-:W-:Y:S05]  /*23350*/  BSYNC B0 ;  /* 0x0000000000007941 */ /* 0x000fea0003800000 */
.L_x_8073:
[----:B------:R-:W-:-:S05]  /*23360*/  IMAD R6, R6, R3, R3 ;  /* 0x0000000306067224 */ /* 0x000fca00078e0203 */
[----:B------:R-:W-:-:S07]  /*23370*/  VIMNMX R2, R2, R6, PT ;  /* 0x0000000602027248 */ /* 0x000fce0003fe0100 */
.L_x_8072:
[----:B------:R-:W2:Y:S01]  /*23380*/  LDL R6, [R1+0x5c] ;  /* 0x00005c0001067983 */ /* 0x000ea20000100800 */
[----:B------:R-:W1:Y:S01]  /*23390*/  @P0 LDC R4, c[0x0][0x44c] ;  /* 0x00011300ff040b82 */ /* 0x000e620000000800 */
[----:B------:R-:W-:Y:S01]  /*233a0*/  IMAD.MOV.U32 R0, RZ, RZ, R7 ;  /* 0x000000ffff007224 */ /* 0x000fe200078e0007 */
[----:B------:R-:W-:-:S06]  /*233b0*/  ULDC UR4, c[0x0][0x9dc] ;  /* 0x0002770000047ab9 */ /* 0x000fcc0000000800 */
[----:B------:R-:W3:Y:S01]  /*233c0*/  @P0 LDC R5, c[0x0][0x450] ;  /* 0x00011400ff050b82 */ /* 0x000ee20000000800 */
[----:B-1----:R-:W-:-:S05]  /*233d0*/  @P0 IMAD.HI.U32 R4, R7, R4, RZ ;  /* 0x0000000407040227 */ /* 0x002fca00078e00ff */
[----:B---3--:R-:W-:Y:S01]  /*233e0*/  @P0 SHF.R.U32.HI R0, RZ, R5, R4 ;  /* 0x00000005ff000219 */ /* 0x008fe20000011604 */
[----:B------:R-:W-:-:S04]  /*233f0*/  VIADD R4, R2, 0x7f ;  /* 0x0000007f02047836 */ /* 0x000fc80000000000 */
        /* <DEDUP_REMOVED lines=18> */
.L_x_8078:
[----:B------:R-:W-:-:S13]  /*23520*/  ISETP.NE.AND P0, PT, R3, 0x1, PT ;  /* 0x000000010300780c */ /* 0x000fda0003f05270 */
[----:B------:R-:W1:Y:S02]  /*23530*/  @P0 LDC.64 R4, c[0x0][0x9e8] ;  /* 0x00027a00ff040b82 */ /* 0x000e640000000a00 */
[----:B-1----:R-:W-:-:S05]  /*23540*/  @P0 IMAD.HI.U32 R4, R2, R4, RZ ;  /* 0x0000000402040227 */ /* 0x002fca00078e00ff */
[----:B------:R-:W-:-:S07]  /*23550*/  @P0 SHF.R.U32.HI R2, RZ, R5, R4 ;  /* 0x00000005ff020219 */ /* 0x000fce0000011604 */
.L_x_8079:
[----:B------:R-:W-:Y:S05]  /*23560*/  BSYNC B0 ;  /* 0x0000000000007941 */ /* 0x000fea0003800000 */
.L_x_8077:
[----:B------:R-:W-:-:S05]  /*23570*/  IMAD R2, R2, R3, RZ ;  /* 0x0000000302027224 */ /* 0x000fca00078e02ff */
[----:B------:R-:W-:-:S07]  /*23580*/  VIMNMX R0, R0, R2, !PT ;  /* 0x0000000200007248 */ /* 0x000fce0007fe0100 */
.L_x_8076:
        /* <DEDUP_REMOVED lines=14> */
[----:B-1----:R-:W-:-:S06]  /*23670*/  IADD3 R2, R2, 0xffffffe, RZ ;  /* 0x0ffffffe02027810 */ /* 0x002fcc0007ffe0ff */
[----:B------:R-:W1:Y:S02]  /*23680*/  F2I.FTZ.U32.TRUNC.NTZ R3, R2 ;  /* 0x0000000200037305 */ /* 0x000e64000021f000 */
[----:B-1----:R-:W-:-:S04]  /*23690*/  IMAD.MOV R2, RZ, RZ, -R3 ;  /* 0x000000ffff027224 */ /* 0x002fc800078e0a03 */
        /* <DEDUP_REMOVED lines=22> */
.L_x_8081:
[----:B------:R-:W-:Y:S05]  /*23800*/  BSYNC B0 ;  /* 0x0000000000007941 */ /* 0x000fea0003800000 */
.L_x_8080:
        /* <DEDUP_REMOVED lines=21> */
[----:B---3--:R-:W-:-:S04]  /*23960*/  LOP3.LUT R4, R4, UR4, RZ, 0xc0, !PT ;  /* 0x0000000404047c12 */ /* 0x008fc8000f8ec0ff */
[----:B------:R-:W3:Y:S01]  /*23970*/  POPC R7, R4 ;  /* 0x0000000400077309 */ /* 0x000ee20000000000 */
[----:B--2---:R-:W3:Y:S02]  /*23980*/  SHFL.IDX PT, R0, R3, R0, 0x1f ;  /* 0x00001f0003007589 */ /* 0x004ee400000e0000 */
[----:B---3--:R-:W-:-:S05]  /*23990*/  IADD3 R0, R0, UR36, R7 ;  /* 0x0000002400007c10 */ /* 0x008fca000fffe007 */
[----:B------:R2:W-:Y:S01]  /*239a0*/  STL [R1], R0 ;  /* 0x0000000001007387 */ /* 0x0005e20000100800 */
[----:B------:R-:W-:Y:S05]  /*239b0*/  BRA `(.L_x_8084) ;  /* 0x0000003800f87947 */ /* 0x000fea0003800000 */
.L_x_8083:
        /* <DEDUP_REMOVED lines=20> */
.L_x_8086:
[----:B------:R-:W-:Y:S05]  /*23b00*/  BSYNC B6 ;  /* 0x0000000000067941 */ /* 0x000fea0003800000 */
.L_x_8085:
        /* <DEDUP_REMOVED lines=10> */
[----:B------:R-:W-:Y:S01]  /*23bb0*/  MOV R8, 0x70 ;  /* 0x0000007000087802 */ /* 0x000fe20000000f00 */
[----:B------:R-:W-:Y:S02]  /*23bc0*/  IMAD.U32 R5, RZ, RZ, UR7 ;  /* 0x00000007ff057e24 */ /* 0x000fe4000f8e00ff */
        /* <DEDUP_REMOVED lines=8> */
.L_x_8089:
[----:B------:R0:W1:Y:S01]  /*23c50*/  LDC.64 R2, c[0x4][R17] ;  /* 0x0100000011027b82 */ /* 0x0000620000000a00 */
[----:B------:R-:W-:Y:S01]  /*23c60*/  ULDC.64 UR4, c[0x4][0x1b8] ;  /* 0x01006e0000047ab9 */ /* 0x000fe20000000a00 */
[----:B------:R-:W-:Y:S01]  /*23c70*/  ULDC.64 UR6, c[0x4][0x1c0] ;  /* 0x0100700000067ab9 */ /* 0x000fe20000000a00 */
[----:B------:R-:W-:Y:S01]  /*23c80*/  ULDC.64 UR8, c[0x4][0xa0] ;  /* 0x0100280000087ab9 */ /* 0x000fe20000000a00 */
        /* <DEDUP_REMOVED lines=11> */
.L_x_8088:
[----:B------:R-:W-:Y:S05]  /*23d40*/  BSYNC B6 ;  /* 0x0000000000067941 */ /* 0x000fea0003800000 */
.L_x_8087:
        /* <DEDUP_REMOVED lines=24> */
.L_x_8294:
[----:B--2---:R-:W2:Y:S01]  /*23ed0*/  LDL.LU R4, [R1+0x10] ;  /* 0x0000100001047983 */ /* 0x004ea20000300800 */
[----:B------:R-:W-:Y:S02]  /*23ee0*/  PLOP3.LUT P1, PT, PT, PT, PT, 0x8, 0x0 ;  /* 0x000000000000781c */ /* 0x000fe40003f2e170 */
[----:B---3--:R-:W-:Y:S01]  /*23ef0*/  ISETP.NE.AND P0, PT, R14, RZ, PT ;  /* 0x000000ff0e00720c */ /* 0x008fe20003f05270 */
        /* <DEDUP_REMOVED lines=8> */
.L_x_8297:
[----:B------:R-:W-:Y:S05]  /*23f80*/  @!P6 BRA `(.L_x_8091) ;  /* 0x000000040008e947 */ /* 0x000fea0003800000 */
[----:B------:R-:W-:-:S04]  /*23f90*/  ISETP.NE.U32.AND P0, PT, R2, RZ, PT ;  /* 0x000000ff0200720c */ /* 0x000fc80003f05070 */
[----:B------:R-:W-:-:S13]  /*23fa0*/  ISETP.NE.AND.EX P0, PT, R3, RZ, PT, P0 ;  /* 0x000000ff0300720c */ /* 0x000fda0003f05300 */
[----:B------:R-:W-:Y:S05]  /*23fb0*/  @!P0 BRA `(.L_x_8093) ;  /* 0x0000000000508947 */ /* 0x000fea0003800000 */
[----:B------:R-:W2:Y:S01]  /*23fc0*/  LDC R6, c[0x0][0x43c] ;  /* 0x00010f00ff067b82 */ /* 0x000ea20000000800 */
[----:B------:R-:W-:Y:S01]  /*23fd0*/  IMAD.MOV.U32 R9, RZ, RZ, R0 ;  /* 0x000000ffff097224 */ /* 0x000fe200078e0000 */
[----:B------:R-:W-:-:S03]  /*23fe0*/  ULDC.64 UR4, c[0x0][0x428] ;  /* 0x00010a0000047ab9 */ /* 0x000fc60000000a00 */
[----:B---3--:R-:W-:Y:S01]  /*23ff0*/  IMAD.MOV.U32 R0, RZ, RZ, R9 ;  /* 0x000000ffff007224 */ /* 0x008fe200078e0009 */
        /* <DEDUP_REMOVED lines=16> */
.L_x_8093:
[----:B--2---:R-:W2:Y:S01]  /*24100*/  LDL R2, [R1+0x14] ;  /* 0x0000140001027983 */ /* 0x004ea20000100800 */
[----:B---3--:R-:W-:Y:S01]  /*24110*/  IMAD R0, R19, 0x8, R18 ;  /* 0x0000000813007824 */ /* 0x008fe200078e0212 */
[----:B--2---:R-:W-:-:S04]  /*24120*/  SHF.L.U32 R2, R2, 0x1f, RZ ;  /* 0x0000001f02027819 */ /* 0x004fc800000006ff */
[----:B------:R-:W2:Y:S02]  /*24130*/  SYNCS.PHASECHK.TRANS64.TRYWAIT P0, [R0+URZ+0x28840], R2 ;  /* 0x02884002000075a7 */ /* 0x000ea4000800017f */
[----:B--2---:R-:W-:Y:S05]  /*24140*/  @!P0 BRA `(.L_x_8094) ;  /* 0x0000006c00fc8947 */ /* 0x004fea0003800000 */
.L_x_8298:
[----:B------:R3:W5:Y:S01]  /*24150*/  LDL R3, [R1+0x10] ;  /* 0x0000100001037983 */ /* 0x0007620000100800 */
[----:B------:R-:W4:Y:S02]  /*24160*/  S2R R4, SR_TID.X ;  /* 0x0000000000047919 */ /* 0x000f240000002100 */
[----:B----4-:R-:W-:-:S04]  /*24170*/  LOP3.LUT R4, R4, 0x7f, RZ, 0xc0, !PT ;  /* 0x0000007f04047812 */ /* 0x010fc800078ec0ff */
[----:B------:R-:W-:-:S13]  /*24180*/  ISETP.NE.AND P0, PT, R4, RZ, PT ;  /* 0x000000ff0400720c */ /* 0x000fda0003f05270 */
[----:B---3--:R-:W-:Y:S05]  /*24190*/  @P0 BRA `(.L_x_8095) ;  /* 0x0000000000140947 */ /* 0x008fea0003800000 */
[----:B-----5:R-:W-:Y:S01]  /*241a0*/  LOP3.LUT P1, RZ, R3, 0x1, RZ, 0xc0, !PT ;  /* 0x0000000103ff7812 */ /* 0x020fe2000782c0ff */
[----:B--2---:R-:W-:-:S04]  /*241b0*/  IMAD.MOV.U32 R2, RZ, RZ, 0x8000 ;  /* 0x00008000ff027424 */ /* 0x004fc800078e00ff */
[----:B------:R3:W-:Y:S08]  /*241c0*/  SYNCS.ARRIVE.TRANS64 RZ, [R0+URZ+0x28830], R2 ;  /* 0x0288300200ff79a7 */ /* 0x0007f0000800003f */
[----:B------:R-:W-:Y:S05]  /*241d0*/  @!P1 BRA `(.L_x_8095) ;  /* 0x0000000000049947 */ /* 0x000fea0003800000 */
[----:B------:R-:W-:Y:S01]  /*241e0*/  BPT.TRAP 0x1 ;  /* 0x000000040000795c */ /* 0x000fe20000300000 */
.L_x_8095:
[----:B------:R-:W4:Y:S04]  /*241f0*/  LDL R4, [R1+0x4] ;  /* 0x0000040001047983 */ /* 0x000f280000100800 */
[----:B--23--:R-:W2:Y:S01]  /*24200*/  LDL R2, [R1+0x18] ;  /* 0x0000180001027983 */ /* 0x00cea20000100800 */
        /* <DEDUP_REMOVED lines=14> */
[----:B------:R3:W-:Y:S01]  /*242f0*/  STL [R1+0x10], R3 ;  /* 0x0000100301007387 */ /* 0x0007e20000100800 */
[----:B------:R-:W-:-:S03]  /*24300*/  UIADD3 UR14, UR6, 0x1c400, URZ ;  /* 0x0001c400060e7890 */ /* 0x000fc6000fffe03f */
[----:B------:R-:W-:Y:S01]  /*24310*/  UMOV UR6, 0x0 ;  /* 0x0000000000067882 */ /* 0x000fe20000000000 */
[----:B----4-:R-:W-:Y:S02]  /*24320*/  R2UR UR11, R4 ;  /* 0x00000000040b72ca */ /* 0x010fe400000e0000 */
[----:B--2---:R-:W-:-:S13]  /*24330*/  R2UR UR5, R2 ;  /* 0x00000000020572ca */ /* 0x004fda00000e0000 */
[----:B------:R-:W-:Y:S02]  /*24340*/  ULEA UR11, UR11, UR5, 0x7 ;  /* 0x000000050b0b7291 */ /* 0x000fe4000f8e383f */
[----:B------:R-:W-:-:S09]  /*24350*/  UIADD3.X UR5, URZ, UR39, URZ, UP0, !UPT ;  /* 0x000000273f057290 */ /* 0x000fd200087fe43f */
[----:B------:R2:W-:Y:S02]  /*24360*/  UTMALDG.4D [UR8], [UR4], desc[UR6] ;  /* 0x00000608040075b4 */ /* 0x0005e40008019000 */
[----:B--2---:R-:W-:Y:S01]  /*24370*/  UMOV UR8, UR14 ;  /* 0x0000000e00087c82 */ /* 0x004fe20008000000 */
[----:B------:R-:W-:Y:S02]  /*24380*/  UMOV UR10, UR15 ;  /* 0x0000000f000a7c82 */ /* 0x000fe40008000000 */
[----:B------:R3:W-:Y:S02]  /*24390*/  UTMALDG.4D [UR8], [UR4], desc[UR6] ;  /* 0x00000608040075b4 */ /* 0x0007e40008019000 */
[----:B---3--:R-:W-:Y:S01]  /*243a0*/  NOP ;  /* 0x0000000000007918 */ /* 0x008fe20000000000 */
.L_x_8091:
[----:B------:R-:W3:Y:S01]  /*243b0*/  LDL.LU R3, [R1+0x48] ;  /* 0x0000480001037983 */ /* 0x000ee20000300800 */
[----:B------:R-:W-:Y:S05]  /*243c0*/  WARPSYNC.ALL ;  /* 0x0000000000007948 */ /* 0x000fea0003800000 */
[----:B------:R-:W-:Y:S01]  /*243d0*/  ULDC.64 UR4, c[0x0][0x298] ;  /* 0x0000a60000047ab9 */ /* 0x000fe20000000a00 */
[----:B------:R-:W-:Y:S01]  /*243e0*/  BSSY B6, `(.L_x_8096) ;  /* 0x000001c000067945 */ /* 0x000fe20003800000 */
[----:B------:R-:W-:Y:S01]  /*243f0*/  BAR.SYNC.DEFER_BLOCKING 0x8, 0x180 ;  /* 0x0206000000007b1d */ /* 0x000fe20000010000 */
[----:B---3--:R-:W-:Y:S01]  /*24400*/  SHF.R.S32.HI R0, RZ, 0x1f, R3 ;  /* 0x0000001fff007819 */ /* 0x008fe20000011403 */
        /* <DEDUP_REMOVED lines=13> */
[----:B--2---:R-:W-:Y:S01]  /*244e0*/  IMAD.U32 R4, RZ, RZ, UR4 ;  /* 0x00000004ff047e24 */ /* 0x004fe2000f8e00ff */
[----:B-1----:R-:W-:Y:S01]  /*244f0*/  MOV R7, UR7 ;  /* 0x0000000700077c02 */ /* 0x002fe20008000f00 */
        /* <DEDUP_REMOVED lines=10> */
.L_x_8097:
[----:B------:R-:W-:Y:S05]  /*245a0*/  BSYNC B6 ;  /* 0x0000000000067941 */ /* 0x000fea0003800000 */
.L_x_8096:
        /* <DEDUP_REMOVED lines=9> */
[----:B------:R-:W0:Y:S02]  /*24640*/  S2R R8, SR_TID.X ;  /* 0x0000000000087919 */ /* 0x000e240000002100 */
[----:B0-----:R-:W-:Y:S02]  /*24650*/  IMAD.SHL.U32 R8, R8, 0x10, RZ ;  /* 0x0000001008087824 */ /* 0x001fe400078e00ff */
        /* <DEDUP_REMOVED lines=18> */
[----:B------:R-:W-:Y:S01]  /*24780*/  ULDC.64 UR4, c[0x0][0x2d0] ;  /* 0x0000b40000047ab9 */ /* 0x000fe20000000a00 */
[----:B------:R-:W2:Y:S01]  /*24790*/  S2R R8, SR_TID.X ;  /* 0x0000000000087919 */ /* 0x000ea20000002100 */
[----:B------:R-:W-:Y:S02]  /*247a0*/  IMAD.IADD R3, R3, 0x1, R0 ;  /* 0x0000000103037824 */ /* 0x000fe400078e0200 */
[----:B------:R-:W-:Y:S02]  /*247b0*/  IMAD.MOV.U32 R0, RZ, RZ, R4 ;  /* 0x000000ffff007224 */ /* 0x000fe400078e0004 */
        /* <DEDUP_REMOVED lines=16> */
[----:B------:R-:W-:Y:S01]  /*248c0*/  ULDC.64 UR4, c[0x0][0x280] ;  /* 0x0000a00000047ab9 */ /* 0x000fe20000000a00 */
[----:B------:R-:W-:Y:S02]  /*248d0*/  LOP3.LUT R8, R8, 0x40, RZ, 0xfc, !PT ;  /* 0x0000004008087812 */ /* 0x000fe400078efcff */
[----:B------:R-:W-:Y:S01]  /*248e0*/  IMAD.IADD R3, R3, 0x1, R4 ;  /* 0x0000000103037824 */ /* 0x000fe200078e0204 */
[----:B------:R-:W-:Y:S01]  /*248f0*/  LEA R4, P0, R2, UR4, 0x1 ;  /* 0x0000000402047c11 */ /* 0x000fe2000f8008ff */
[----:B------:R-:W-:Y:S02]  /*24900*/  ULDC UR4, c[0x0][0x2b8] ;  /* 0x0000ae0000047ab9 */ /* 0x000fe40000000800 */
[----:B------:R-:W-:Y:S02]  /*24910*/  ISETP.GE.AND P1, PT, R8, UR4, PT ;  /* 0x0000000408007c0c */ /* 0x000fe4000bf26270 */
[----:B------:R0:W5:Y:S01]  /*24920*/  LDL R8, [R1+0x30] ;  /* 0x0000300001087983 */ /* 0x0001620000100800 */
[----:B------:R-:W1:Y:S01]  /*24930*/  S2R R9, SR_TID.X ;  /* 0x0000000000097919 */ /* 0x000e620000002100 */
[----:B------:R-:W2:Y:S01]  /*24940*/  S2R R10, SR_TID.X ;  /* 0x00000000000a7919 */ /* 0x000ea20000002100 */
[----:B------:R-:W-:Y:S01]  /*24950*/  LEA.HI.X R3, R2, UR5, R3, 0x1, P0 ;  /* 0x0000000502037c11 */ /* 0x000fe200080f0c03 */
[----:B-1----:R-:W-:-:S05]  /*24960*/  IMAD.SHL.U32 R9, R9, 0x8, RZ ;  /* 0x0000000809097824 */ /* 0x002fca00078e00ff */
[----:B------:R-:W-:Y:S02]  /*24970*/  LOP3.LUT R9, R9, 0x38, RZ, 0xc0, !PT ;  /* 0x0000003809097812 */ /* 0x000fe400078ec0ff */
[----:B--2---:R-:W-:Y:S02]  /*24980*/  LOP3.LUT R10, R10, 0x7f, RZ, 0xc0, !PT ;  /* 0x0000007f0a0a7812 */ /* 0x004fe400078ec0ff */
[----:B------:R-:W-:Y:S01]  /*24990*/  ISETP.GE.AND P0, PT, R9, UR4, PT ;  /* 0x0000000409007c0c */ /* 0x000fe2000bf06270 */
[----:B------:R-:W-:Y:S01]  /*249a0*/  UMOV UR4, 0xffffffff ;  /* 0xffffffff00047882 */ /* 0x000fe20000000000 */
[----:B------:R-:W-:Y:S02]  /*249b0*/  SHF.R.U32.HI R10, RZ, 0x3, R10 ;  /* 0x00000003ff0a7819 */ /* 0x000fe4000001160a */
[----:B0-----:R-:W-:Y:S09]  /*249c0*/  BRA.DIV UR4, `(.L_x_8098) ;  /* 0x0000006604f07947 */ /* 0x001ff2000b800000 */
[----:B------:R-:W2:Y:S04]  /*249d0*/  LDL.LU R6, [R1+0x38] ;  /* 0x0000380001067983 */ /* 0x000ea80000300800 */
[----:B------:R-:W3:Y:S01]  /*249e0*/  LDL.LU R11, [R1+0x34] ;  /* 0x00003400010b7983 */ /* 0x000ee20000300800 */
[----:B--2---:R-:W-:-:S03]  /*249f0*/  IMAD R2, R6, R7, RZ ;  /* 0x0000000706027224 */ /* 0x004fc600078e02ff */
[----:B------:R-:W0:Y:S01]  /*24a00*/  SHFL.IDX PT, R7, R4, RZ, 0x181f ;  /* 0x00181fff04077589 */ /* 0x000e2200000e0000 */
[----:B---3--:R-:W-:-:S03]  /*24a10*/  IMAD.IADD R0, R10, 0x1, R11 ;  /* 0x000000010a007824 */ /* 0x008fc600078e020b */
[----:B------:R-:W1:Y:S02]  /*24a20*/  SHFL.IDX PT, R6, R3, RZ, 0x181f ;  /* 0x00181fff03067589 */ /* 0x000e6400000e0000 */
[C---:B------:R-:W-:Y:S02]  /*24a30*/  ISETP.GE.AND P2, PT, R0.reuse, R2, PT ;  /* 0x000000020000720c */ /* 0x040fe40003f46270 */
[----:B------:R-:W-:-:S11]  /*24a40*/  IADD3 R5, R0, 0x10, RZ ;  /* 0x0000001000057810 */ /* 0x000fd60007ffe0ff */
[----:B0-----:R-:W-:-:S05]  /*24a50*/  @!P2 LEA R7, P3, R9, R7, 0x1 ;  /* 0x000000070907a211 */ /* 0x001fca00078608ff */
[----:B-1----:R-:W-:-:S05]  /*24a60*/  @!P2 IMAD.X R6, RZ, RZ, R6, P3 ;  /* 0x000000ffff06a224 */ /* 0x002fca00018e0606 */
[----:B------:R-:W-:-:S04]  /*24a70*/  @!P2 LOP3.LUT R7, R7, R6, RZ, 0x3c, !PT ;  /* 0x000000060707a212 */ /* 0x000fc800078e3cff */
[----:B------:R-:W-:-:S04]  /*24a80*/  @!P2 LOP3.LUT R6, R7, R6, RZ, 0x3c, !PT ;  /* 0x000000060706a212 */ /* 0x000fc800078e3cff */
[----:B------:R-:W-:-:S05]  /*24a90*/  @!P2 LOP3.LUT R7, R7, R6, RZ, 0x3c, !PT ;  /* 0x000000060707a212 */ /* 0x000fca00078e3cff */
[----:B------:R-:W-:Y:S01]  /*24aa0*/  @!PT LDS RZ, [RZ] ;  /* 0x00000000fffff984 */ /* 0x000fe20000000800 */
[----:B-----5:R-:W-:Y:S04]  /*24ab0*/  @!P2 LDGSTS.E.BYPASS.LTC128B.128 [R8+0x10400], desc[UR42][R6.64], !P0 ;  /* 0x104000000608afae */ /* 0x020fe8000c101d6a */
        /* <DEDUP_REMOVED lines=62> */
.L_x_8315:
        /* <DEDUP_REMOVED lines=11> */
.L_x_8100:
[----:B------:R-:W-:Y:S05]  /*24f50*/  BSYNC B0 ;  /* 0x0000000000007941 */ /* 0x000fea0003800000 */
.L_x_8099:
[----:B------:R-:W-:Y:S01]  /*24f60*/  NOP ;  /* 0x0000000000007918 */ /* 0x000fe20000000000 */
[----:B------:R-:W-:-:S13]  /*24f70*/  PLOP3.LUT P0, PT, PT, PT, PT, 0x80, 0x0 ;  /* 0x000000000000781c */ /* 0x000fda0003f0f070 */
.L_x_8101:
        /* <DEDUP_REMOVED lines=18> */
.L_x_8316:
[----:B------:R-:W-:Y:S05]  /*250a0*/  BSYNC B0 ;  /* 0x0000000000007941 */ /* 0x000fea0003800000 */
.L_x_8102:
        /* <DEDUP_REMOVED lines=60> */
.L_x_8110:
[----:B------:R-:W-:Y:S01]  /*25470*/  LEA R3, R7, R18, 0x3 ;  /* 0x0000001207037211 */ /* 0x000fe200078e18ff */
[----:B------:R-:W-:Y:S01]  /*25480*/  BSSY B3, `(.L_x_8111) ;  /* 0x0000004000037945 */ /* 0x000fe20003800000 */
[----:B------:R-:W-:-:S04]  /*25490*/  SHF.L.U32 R2, R9, 0x1f, RZ ;  /* 0x0000001f09027819 */ /* 0x000fc800000006ff */
[----:B------:R-:W1:Y:S02]  /*254a0*/  SYNCS.PHASECHK.TRANS64.TRYWAIT P0, [R3+URZ+0x28840], R2 ;  /* 0x02884002030075a7 */ /* 0x000e64000800017f */
[----:B-1----:R-:W-:Y:S05]  /*254b0*/  @!P0 BRA `(.L_x_8112) ;  /* 0x0000006400f88947 */ /* 0x002fea0003800000 */
.L_x_8317:
[----:B------:R-:W-:Y:S05]  /*254c0*/  BSYNC B3 ;  /* 0x0000000000037941 */ /* 0x000fea0003800000 */
.L_x_8111:
        /* <DEDUP_REMOVED lines=11> */
.L_x_8114:
[----:B------:R-:W-:Y:S05]  /*25580*/  BSYNC B3 ;  /* 0x0000000000037941 */ /* 0x000fea0003800000 */
.L_x_8113:
        /* <DEDUP_REMOVED lines=12> */
.L_x_8115:
        /* <DEDUP_REMOVED lines=16> */
.L_x_8116:
        /* <DEDUP_REMOVED lines=16> */
.L_x_8318:
[----:B------:R-:W-:Y:S05]  /*25850*/  BSYNC B3 ;  /* 0x0000000000037941 */ /* 0x000fea0003800000 */
.L_x_8117:
        /* <DEDUP_REMOVED lines=10> */
.L_x_8119:
[----:B------:R-:W2:Y:S01]  /*25900*/  LDL R3, [R1+0x10] ;  /* 0x0000100001037983 */ /* 0x000ea20000100800 */
[----:B------:R-:W-:Y:S01]  /*25910*/  BSSY B3, `(.L_x_8120) ;  /* 0x0000004000037945 */ /* 0x000fe20003800000 */
[----:B--2---:R-:W-:-:S13]  /*25920*/  LOP3.LUT P0, RZ, R3, 0x8, RZ, 0xc0, !PT ;  /* 0x0000000803ff7812 */ /* 0x004fda000780c0ff */
[----:B------:R-:W-:Y:S05]  /*25930*/  @P0 BRA `(.L_x_8121) ;  /* 0x0000000000040947 */ /* 0x000fea0003800000 */
[----:B------:R-:W-:Y:S01]  /*25940*/  BPT.TRAP 0x1 ;  /* 0x000000040000795c */ /* 0x000fe20000300000 */
.L_x_8121:
[----:B------:R-:W-:Y:S05]  /*25950*/  BSYNC B3 ;  /* 0x0000000000037941 */ /* 0x000fea0003800000 */
.L_x_8120:
        /* <DEDUP_REMOVED lines=12> */
.L_x_8122:
        /* <DEDUP_REMOVED lines=15> */
.L_x_8123:
        /* <DEDUP_REMOVED lines=12> */
.L_x_8109:
[----:B------:R-:W-:Y:S05]  /*25bd0*/  BSYNC B1 ;  /* 0x0000000000017941 */ /* 0x000fea0003800000 */
.L_x_8108:
[----:B0-----:R-:W2:Y:S01]  /*25be0*/  LDL.LU R0, [R1+0x3c] ;  /* 0x00003c0001007983 */ /* 0x001ea20000300800 */
[----:B------:R-:W-:-:S03]  /*25bf0*/  MOV R19, R7 ;  /* 0x0000000700137202 */ /* 0x000fc60000000f00 */
[----:B------:R0:W-:Y:S02]  /*25c00*/  STL [R1+0x14], R9 ;  /* 0x0000140901007387 */ /* 0x0001e40000100800 */
[----:B0-2---:R-:W-:-:S07]  /*25c10*/  VIADD R0, R0, 0xfffffffd ;  /* 0xfffffffd00007836 */ /* 0x005fce0000000000 */
.L_x_8107:
[----:B------:R-:W-:Y:S05]  /*25c20*/  BSYNC B2 ;  /* 0x0000000000027941 */ /* 0x000fea0003800000 */
.L_x_8106:
[----:B------:R-:W-:-:S05]  /*25c30*/  VIADD R10, R10, 0xfffffffe ;  /* 0xfffffffe0a0a7836 */ /* 0x000fca0000000000 */
[----:B------:R-:W-:-:S13]  /*25c40*/  ISETP.NE.AND P0, PT, R10, R6, PT ;  /* 0x000000060a00720c */ /* 0x000fda0003f05270 */
[----:B------:R-:W-:Y:S05]  /*25c50*/  @!P0 BRA `(.L_x_8105) ;  /* 0x0000001000e08947 */ /* 0x000fea0003800000 */
[----:B------:R-:W-:-:S07]  /*25c60*/  IMAD.MOV.U32 R8, RZ, RZ, R17 ;  /* 0x000000ffff087224 */ /* 0x000fce00078e0011 */
.L_x_8156:
        /* <DEDUP_REMOVED lines=35> */
.L_x_8126:
[----:B------:R-:W-:Y:S01]  /*25ea0*/  IMAD R3, R4, 0x8, R18 ;  /* 0x0000000804037824 */ /* 0x000fe200078e0212 */
[----:B------:R-:W-:Y:S01]  /*25eb0*/  SHF.L.U32 R2, R5, 0x1f, RZ ;  /* 0x0000001f05027819 */ /* 0x000fe200000006ff */
[----:B------:R-:W-:Y:S03]  /*25ec0*/  BSSY B2, `(.L_x_8127) ;  /* 0x0000003000027945 */ /* 0x000fe60003800000 */
[----:B------:R-:W1:Y:S02]  /*25ed0*/  SYNCS.PHASECHK.TRANS64.TRYWAIT P0, [R3+URZ+0x28840], R2 ;  /* 0x02884002030075a7 */ /* 0x000e64000800017f */
[----:B-1----:R-:W-:Y:S05]  /*25ee0*/  @!P0 BRA `(.L_x_8128) ;  /* 0x0000005c00948947 */ /* 0x002fea0003800000 */
.L_x_8319:
[----:B------:R-:W-:Y:S05]  /*25ef0*/  BSYNC B2 ;  /* 0x0000000000027941 */ /* 0x000fea0003800000 */
.L_x_8127:
        /* <DEDUP_REMOVED lines=11> */
.L_x_8130:
[----:B------:R-:W-:Y:S05]  /*25fb0*/  BSYNC B2 ;  /* 0x0000000000027941 */ /* 0x000fea0003800000 */
.L_x_8129:
[----:B------:R-:W2:Y:S01]  /*25fc0*/  LDL R7, [R1+0x18] ;  /* 0x0000180001077983 */ /* 0x000ea20000100800 */
[----:B------:R-:W-:Y:S01]  /*25fd0*/  IMAD.MOV.U32 R10, RZ, RZ, RZ ;  /* 0x000000ffff0a7224 */ /* 0x000fe200078e00ff */
[----:B------:R-:W-:Y:S01]  /*25fe0*/  UIADD3 UR4, UP0, UR38, 0x370, URZ ;  /* 0x0000037026047890 */ /* 0x000fe2000ff1e03f */
[----:B-1----:R-:W-:Y:S01]  /*25ff0*/  IMAD R2, R4, 0x8000, R18 ;  /* 0x0000800004027824 */ /* 0x002fe200078e0212 */
        /* <DEDUP_REMOVED lines=8> */
.L_x_8131:
        /* <DEDUP_REMOVED lines=16> */
.L_x_8132:
        /* <DEDUP_REMOVED lines=16> */
.L_x_8320:
[----:B------:R-:W-:Y:S05]  /*26280*/  BSYNC B2 ;  /* 0x0000000000027941 */ /* 0x000fea0003800000 */
.L_x_8133:
        /* <DEDUP_REMOVED lines=10> */
.L_x_8135:
[----:B------:R-:W2:Y:S01]  /*26330*/  LDL R3, [R1+0x10] ;  /* 0x0000100001037983 */ /* 0x000ea20000100800 */
[----:B------:R-:W-:Y:S01]  /*26340*/  BSSY B2, `(.L_x_8136) ;  /* 0x0000004000027945 */ /* 0x000fe20003800000 */
[----:B--2---:R-:W-:-:S13]  /*26350*/  LOP3.LUT P0, RZ, R3, 0x8, RZ, 0xc0, !PT ;  /* 0x0000000803ff7812 */ /* 0x004fda000780c0ff */
[----:B------:R-:W-:Y:S05]  /*26360*/  @P0 BRA `(.L_x_8137) ;  /* 0x0000000000040947 */ /* 0x000fea0003800000 */
[----:B------:R-:W-:Y:S01]  /*26370*/  BPT.TRAP 0x1 ;  /* 0x000000040000795c */ /* 0x000fe20000300000 */
.L_x_8137:
[----:B------:R-:W-:Y:S05]  /*26380*/  BSYNC B2 ;  /* 0x0000000000027941 */ /* 0x000fea0003800000 */
.L_x_8136:
        /* <DEDUP_REMOVED lines=12> */
.L_x_8138:
        /* <DEDUP_REMOVED lines=15> */
.L_x_8139:
        /* <DEDUP_REMOVED lines=12> */
.L_x_8125:
[----:B------:R-:W-:Y:S05]  /*26600*/  BSYNC B1 ;  /* 0x0000000000017941 */ /* 0x000fea0003800000 */
.L_x_8124:
        /* <DEDUP_REMOVED lines=35> */
.L_x_8142:
[----:B------:R-:W-:Y:S01]  /*26840*/  IMAD R2, R19, 0x8, R18 ;  /* 0x0000000813027824 */ /* 0x000fe200078e0212 */
[----:B------:R-:W-:Y:S01]  /*26850*/  SHF.L.U32 R3, R10, 0x1f, RZ ;  /* 0x0000001f0a037819 */ /* 0x000fe200000006ff */
[----:B------:R-:W-:Y:S03]  /*26860*/  BSSY B2, `(.L_x_8143) ;  /* 0x0000003000027945 */ /* 0x000fe60003800000 */
[----:B------:R-:W2:Y:S02]  /*26870*/  SYNCS.PHASECHK.TRANS64.TRYWAIT P0, [R2+URZ+0x28840], R3 ;  /* 0x02884003020075a7 */ /* 0x000ea4000800017f */
[----:B--2---:R-:W-:Y:S05]  /*26880*/  @!P0 BRA `(.L_x_8144) ;  /* 0x0000005400548947 */ /* 0x004fea0003800000 */
.L_x_8321:
[----:B------:R-:W-:Y:S05]  /*26890*/  BSYNC B2 ;  /* 0x0000000000027941 */ /* 0x000fea0003800000 */
.L_x_8143:
        /* <DEDUP_REMOVED lines=11> */
.L_x_8146:
[----:B------:R-:W-:Y:S05]  /*26950*/  BSYNC B2 ;  /* 0x0000000000027941 */ /* 0x000fea0003800000 */
.L_x_8145:
[----:B--2---:R-:W2:Y:S01]  /*26960*/  LDL R3, [R1+0x18] ;  /* 0x0000180001037983 */ /* 0x004ea20000100800 */
[----:B------:R-:W-:Y:S01]  /*26970*/  IMAD.MOV.U32 R11, RZ, RZ, RZ ;  /* 0x000000ffff0b7224 */ /* 0x000fe200078e00ff */
[----:B------:R-:W-:Y:S01]  /*26980*/  UIADD3 UR4, UP0, UR38, 0x370, URZ ;  /* 0x0000037026047890 */ /* 0x000fe2000ff1e03f */
[----:B0-----:R-:W-:Y:S01]  /*26990*/  IMAD R10, R19, 0x8000, R18 ;  /* 0x00008000130a7824 */ /* 0x001fe200078e0212 */
[----:B------:R-:W-:Y:S01]  /*269a0*/  PLOP3.LUT P0, PT, PT, PT, PT, 0x80, 0x0 ;  /* 0x000000000000781c */ /* 0x000fe20003f0f070 */
[----:B------:R-:W-:Y:S01]  /*269b0*/  VIADD R2, R2, 0x28830 ;  /* 0x0002883002027836 */ /* 0x000fe20000000000 */
[----:B------:R-:W-:Y:S01]  /*269c0*/  R2UR UR10, R11 ;  /* 0x000000000b0a72ca */ /* 0x000fe200000e0000 */
[----:B------:R-:W-:Y:S01]  /*269d0*/  VIADD R9, R10, 0x18400 ;  /* 0x000184000a097836 */ /* 0x000fe20000000000 */
[----:B------:R-:W-:Y:S01]  /*269e0*/  UIADD3.X UR5, URZ, UR39, URZ, UP0, !UPT ;  /* 0x000000273f057290 */ /* 0x000fe200087fe43f */
[----:B------:R-:W-:Y:S01]  /*269f0*/  UMOV UR6, 0x0 ;  /* 0x0000000000067882 */ /* 0x000fe20000000000 */
[----:B------:R-:W-:Y:S01]  /*26a00*/  UMOV UR7, 0x14f00000 ;  /* 0x14f0000000077882 */ /* 0x000fe20000000000 */
[----:B--2---:R-:W-:-:S10]  /*26a10*/  LEA R3, R7, R3, 0x7 ;  /* 0x0000000307037211 */ /* 0x004fd400078e38ff */
.L_x_8147:
        /* <DEDUP_REMOVED lines=16> */
.L_x_8148:
        /* <DEDUP_REMOVED lines=15> */
.L_x_8322:
[----:B------:R-:W-:Y:S05]  /*26c10*/  BSYNC B2 ;  /* 0x0000000000027941 */ /* 0x000fea0003800000 */
.L_x_8149:
        /* <DEDUP_REMOVED lines=10> */
.L_x_8151:
[----:B------:R-:W2:Y:S01]  /*26cc0*/  LDL R3, [R1+0x10] ;  /* 0x0000100001037983 */ /* 0x000ea20000100800 */
[----:B------:R-:W-:Y:S01]  /*26cd0*/  BSSY B2, `(.L_x_8152) ;  /* 0x0000004000027945 */ /* 0x000fe20003800000 */
[----:B--2---:R-:W-:-:S13]  /*26ce0*/  LOP3.LUT P0, RZ, R3, 0x8, RZ, 0xc0, !PT ;  /* 0x0000000803ff7812 */ /* 0x004fda000780c0ff */
[----:B------:R-:W-:Y:S05]  /*26cf0*/  @P0 BRA `(.L_x_8153) ;  /* 0x0000000000040947 */ /* 0x000fea0003800000 */
[----:B------:R-:W-:Y:S01]  /*26d00*/  BPT.TRAP 0x1 ;  /* 0x000000040000795c */ /* 0x000fe20000300000 */
.L_x_8153:
[----:B------:R-:W-:Y:S05]  /*26d10*/  BSYNC B2 ;  /* 0x0000000000027941 */ /* 0x000fea0003800000 */
.L_x_8152:
        /* <DEDUP_REMOVED lines=12> */
.L_x_8154:
        /* <DEDUP_REMOVED lines=15> */
.L_x_8155:
        /* <DEDUP_REMOVED lines=12> */
.L_x_8141:
[----:B------:R-:W-:Y:S05]  /*26f90*/  BSYNC B1 ;  /* 0x0000000000017941 */ /* 0x000fea0003800000 */
.L_x_8140:
[----:B------:R-:W2:Y:S01]  /*26fa0*/  LDL R2, [R1+0x2c] ;  /* 0x00002c0001027983 */ /* 0x000ea20000100800 */
[----:B------:R-:W-:Y:S01]  /*26fb0*/  VIADD R0, R0, 0xfffffffe ;  /* 0xfffffffe00007836 */ /* 0x000fe20000000000 */
[----:B--2---:R-:W-:-:S13]  /*26fc0*/  ISETP.GT.AND P0, PT, R6, R2, PT ;  /* 0x000000020600720c */ /* 0x004fda0003f04270 */
[----:B------:R-:W-:Y:S05]  /*26fd0*/  @P0 BRA `(.L_x_8156) ;  /* 0xffffffec00240947 */ /* 0x000fea000383ffff */
.L_x_8105:
[----:B------:R-:W-:Y:S05]  /*26fe0*/  BSYNC B0 ;  /* 0x0000000000007941 */ /* 0x000fea0003800000 */
.L_x_8104:
        /* <DEDUP_REMOVED lines=8> */
[----:B------:R-:W3:Y:S02]  /*27070*/  FLO.U32 R0, UR4 ;  /* 0x0000000400007d00 */ /* 0x000ee400080e0000 */
        /* <DEDUP_REMOVED lines=9> */
.L_x_8158:
[----:B------:R-:W-:Y:S05]  /*27110*/  BSYNC B0 ;  /* 0x0000000000007941 */ /* 0x000fea0003800000 */
.L_x_8157:
        /* <DEDUP_REMOVED lines=10> */
.L_x_8323:
[----:B------:R-:W-:Y:S05]  /*271c0*/  BSYNC B1 ;  /* 0x0000000000017941 */ /* 0x000fea0003800000 */
.L_x_8161:
        /* <DEDUP_REMOVED lines=10> */
.L_x_8163:
[----:B------:R-:W2:Y:S01]  /*27270*/  LDL R2, [R1+0x10] ;  /* 0x0000100001027983 */ /* 0x000ea20000100800 */
[----:B------:R-:W-:Y:S01]  /*27280*/  BSSY B1, `(.L_x_8164) ;  /* 0x0000004000017945 */ /* 0x000fe20003800000 */
[----:B--2---:R-:W-:-:S13]  /*27290*/  LOP3.LUT P0, RZ, R2, 0x8, RZ, 0xc0, !PT ;  /* 0x0000000802ff7812 */ /* 0x004fda000780c0ff */
[----:B------:R-:W-:Y:S05]  /*272a0*/  @P0 BRA `(.L_x_8165) ;  /* 0x0000000000040947 */ /* 0x000fea0003800000 */
[----:B------:R-:W-:Y:S01]  /*272b0*/  BPT.TRAP 0x1 ;  /* 0x000000040000795c */ /* 0x000fe20000300000 */
.L_x_8165:
[----:B------:R-:W-:Y:S05]  /*272c0*/  BSYNC B1 ;  /* 0x0000000000017941 */ /* 0x000fea0003800000 */
.L_x_8164:
        /* <DEDUP_REMOVED lines=12> */
.L_x_8166:
        /* <DEDUP_REMOVED lines=15> */
.L_x_8167:
        /* <DEDUP_REMOVED lines=10> */
.L_x_8160:
[----:B------:R-:W-:Y:S05]  /*27520*/  BSYNC B0 ;  /* 0x0000000000007941 */ /* 0x000fea0003800000 */
.L_x_8159:
[----:B------:R-:W3:Y:S01]  /*27530*/  LDL.LU R4, [R1+0x14] ;  /* 0x0000140001047983 */ /* 0x000ee20000300800 */
[----:B------:R-:W-:-:S05]  /*27540*/  VIADD R19, R19, 0x1 ;  /* 0x0000000113137836 */ /* 0x000fca0000000000 */
[----:B------:R-:W-:-:S04]  /*27550*/  ISETP.NE.AND P0, PT, R19, 0x2, PT ;  /* 0x000000021300780c */ /* 0x000fc80003f05270 */
[----:B------:R-:W-:Y:S02]  /*27560*/  SEL R0, RZ, 0x1, P0 ;  /* 0x00000001ff007807 */ /* 0x000fe40000000000 */
[----:B------:R-:W-:Y:S02]  /*27570*/  SEL R19, R19, RZ, P0 ;  /* 0x000000ff13137207 */ /* 0x000fe40000000000 */
[----:B---3--:R-:W-:-:S05]  /*27580*/  LOP3.LUT R4, R4, R0, RZ, 0x3c, !PT ;  /* 0x0000000004047212 */ /* 0x008fca00078e3cff */
[----:B------:R3:W-:Y:S02]  /*27590*/  STL [R1+0x14], R4 ;  /* 0x0000140401007387 */ /* 0x0007e40000100800 */
.L_x_8084:
[----:B------:R-:W-:Y:S05]  /*275a0*/  BSYNC B7 ;  /* 0x0000000000077941 */ /* 0x000fea0003800000 */
.L_x_8082:
        /* <DEDUP_REMOVED lines=9> */
[----:B-1-3--:R-:W0:Y:S04]  /*27640*/  LDS.128 R4, [R18+0x288d0] ;  /* 0x0288d00012047984 */ /* 0x00ae280000000c00 */
[----:B0-----:R0:W-:Y:S04]  /*27650*/  STL.64 [R1], R4 ;  /* 0x0000000401007387 */ /* 0x0011e80000100a00 */
[----:B------:R0:W-:Y:S01]  /*27660*/  STL.64 [R1+0x8], R6 ;  /* 0x0000080601007387 */ /* 0x0001e20000100a00 */
[----:B------:R-:W-:Y:S06]  /*27670*/  BAR.ARV 0x4, 0x180 ;  /* 0x0106000000007b1d */ /* 0x000fec0000002000 */
[----:B------:R-:W-:Y:S05]  /*27680*/  BRA `(.L_x_8169) ;  /* 0x0000001000307947 */ /* 0x000fea0003800000 */
.L_x_8168:
[----:B------:R-:W4:Y:S01]  /*27690*/  LDL R16, [R1+0x28] ;  /* 0x0000280001107983 */ /* 0x000f220000100800 */
[----:B------:R-:W-:Y:S01]  /*276a0*/  UMOV UR4, 0xffffffff ;  /* 0xffffffff00047882 */ /* 0x000fe20000000000 */
[----:B----4-:R-:W-:Y:S02]  /*276b0*/  ISETP.NE.AND P5, PT, R16, 0x1f, PT ;  /* 0x0000001f1000780c */ /* 0x010fe40003fa5270 */
[----:B------:R-:W-:Y:S11]  /*276c0*/  BRA.DIV UR4, `(.L_x_8170) ;  /* 0x0000004a04007947 */ /* 0x000ff6000b800000 */
[----:B--2---:R-:W2:Y:S01]  /*276d0*/  LDL R3, [R1+0xc] ;  /* 0x00000c0001037983 */ /* 0x004ea20000100800 */
[----:B------:R-:W-:-:S03]  /*276e0*/  ULDC UR4, c[0x0][0xc3c] ;  /* 0x00030f0000047ab9 */ /* 0x000fc60000000800 */
[----:B------:R-:W4:Y:S01]  /*276f0*/  LDL.LU R2, [R1] ;  /* 0x0000000001027983 */ /* 0x000f220000300800 */
[----:B------:R-:W-:Y:S01]  /*27700*/  LOP3.LUT P4, RZ, R10, 0x1, RZ, 0xc0, !PT ;  /* 0x000000010aff7812 */ /* 0x000fe2000788c0ff */
[----:B--2---:R-:W-:Y:S02]  /*27710*/  IMAD.IADD R0, R3, 0x1, R16 ;  /* 0x0000000103007824 */ /* 0x004fe400078e0210 */
[----:B----4-:R-:W-:-:S03]  /*27720*/  IMAD.MOV.U32 R10, RZ, RZ, R2 ;  /* 0x000000ffff0a7224 */ /* 0x010fc600078e0002 */
[----:B------:R-:W-:-:S13]  /*27730*/  ISETP.GE.OR P0, PT, R0, UR4, !P5 ;  /* 0x0000000400007c0c */ /* 0x000fda000ef06670 */
[----:B------:R-:W0:Y:S08]  /*27740*/  @!P0 LDC.64 R2, c[0x0][0xc80] ;  /* 0x00032000ff028b82 */ /* 0x000e300000000a00 */
[----:B-1----:R-:W1:Y:S01]  /*27750*/  @!P0 LDC.64 R6, c[0x0][0xc78] ;  /* 0x00031e00ff068b82 */ /* 0x002e620000000a00 */
[----:B0-----:R-:W-:-:S05]  /*27760*/  @!P0 IMAD.WIDE R2, R0, 0x4, R2 ;  /* 0x0000000400028825 */ /* 0x001fca00078e0202 */
[----:B------:R1:W2:Y:S02]  /*27770*/  @!P0 LDG.E R8, desc[UR42][R2.64] ;  /* 0x0000002a02088981 */ /* 0x0002a4000c1e1900 */
[----:B-1----:R-:W-:-:S06]  /*27780*/  @!P0 IMAD.WIDE R2, R0, 0x4, R6 ;  /* 0x0000000400028825 */ /* 0x002fcc00078e0206 */
[----:B------:R-:W4:Y:S01]  /*27790*/  @!P0 LDG.E R2, desc[UR42][R2.64] ;  /* 0x0000002a02028981 */ /* 0x000f22000c1e1900 */
[----:B------:R-:W-:Y:S01]  /*277a0*/  IMAD.MOV.U32 R6, RZ, RZ, RZ ;  /* 0x000000ffff067224 */ /* 0x000fe200078e00ff */
[C---:B------:R-:W-:Y:S01]  /*277b0*/  ISETP.GE.U32.AND P1, PT, R16.reuse, 0x4, PT ;  /* 0x000000041000780c */ /* 0x040fe20003f26070 */
[----:B---3--:R-:W-:Y:S01]  /*277c0*/  IMAD.MOV.U32 R4, RZ, RZ, RZ ;  /* 0x000000ffff047224 */ /* 0x008fe200078e00ff */
[C---:B------:R-:W-:Y:S01]  /*277d0*/  ISETP.GE.U32.AND P2, PT, R16.reuse, 0x8, PT ;  /* 0x000000081000780c */ /* 0x040fe20003f46070 */
[----:B------:R-:W-:Y:S01]  /*277e0*/  SHFL.IDX PT, R0, R10, 0x1, 0x1f ;  /* 0x00201f000a007f89 */ /* 0x000fe200000e0000 */
[----:B------:R-:W-:Y:S01]  /*277f0*/  ISETP.GE.U32.AND P3, PT, R16, 0x10, PT ;  /* 0x000000101000780c */ /* 0x000fe20003f66070 */
[----:B--2---:R-:W-:Y:S02]  /*27800*/  @!P0 IMAD.MOV.U32 R4, RZ, RZ, R8 ;  /* 0x000000ffff048224 */ /* 0x004fe400078e0008 */
[----:B------:R-:W-:Y:S01]  /*27810*/  IMAD.MOV.U32 R8, RZ, RZ, RZ ;  /* 0x000000ffff087224 */ /* 0x000fe200078e00ff */
[----:B----4-:R-:W-:-:S02]  /*27820*/  @!P0 MOV R6, R2 ;  /* 0x0000000200068202 */ /* 0x010fc40000000f00 */
[----:B------:R-:W-:-:S03]  /*27830*/  ISETP.GE.U32.AND P0, PT, R16, 0x2, PT ;  /* 0x000000021000780c */ /* 0x000fc60003f06070 */
[----:B------:R-:W-:-:S05]  /*27840*/  IMAD R2, R6, R4, RZ ;  /* 0x0000000406027224 */ /* 0x000fca00078e02ff */
[----:B------:R-:W0:Y:S02]  /*27850*/  SHFL.UP PT, R3, R2, 0x1, RZ ;  /* 0x0420000002037989 */ /* 0x000e2400000e00ff */
[----:B0-----:R-:W-:-:S05]  /*27860*/  SEL R5, R3, RZ, P4 ;  /* 0x000000ff03057207 */ /* 0x001fca0002000000 */
[----:B------:R-:W-:Y:S02]  /*27870*/  IMAD.IADD R2, R2, 0x1, R5 ;  /* 0x0000000102027824 */ /* 0x000fe400078e0205 */
[----:B------:R-:W-:Y:S04]  /*27880*/  SHFL.IDX PT, R5, R10, RZ, 0x1f ;  /* 0x00001fff0a057589 */ /* 0x000fe800000e0000 */
        /* <DEDUP_REMOVED lines=13> */
.L_x_8333:
[----:B------:R-:W-:Y:S02]  /*27960*/  ULDC UR4, c[0x0][0xc38] ;  /* 0x00030e0000047ab9 */ /* 0x000fe40000000800 */
[----:B------:R-:W-:-:S04]  /*27970*/  IMAD.U32 R2, RZ, RZ, UR4 ;  /* 0x00000004ff027e24 */ /* 0x000fc8000f8e00ff */
[----:B-1----:R-:W-:-:S04]  /*27980*/  IMAD R9, R9, R2, RZ ;  /* 0x0000000209097224 */ /* 0x002fc800078e02ff */
[----:B------:R-:W-:-:S05]  /*27990*/  IMAD.IADD R0, R0, 0x1, R9 ;  /* 0x0000000100007824 */ /* 0x000fca00078e0209 */
[----:B------:R-:W-:-:S13]  /*279a0*/  ISETP.GT.AND P4, PT, R0, R5, PT ;  /* 0x000000050000720c */ /* 0x000fda0003f84270 */
[----:B------:R-:W-:Y:S05]  /*279b0*/  @P4 BRA `(.L_x_8171) ;  /* 0x0000000000b04947 */ /* 0x000fea0003800000 */
.L_x_8174:
[----:B------:R-:W2:Y:S01]  /*279c0*/  LDL.LU R2, [R1+0xc] ;  /* 0x00000c0001027983 */ /* 0x000ea20000300800 */
[----:B------:R-:W1:Y:S01]  /*279d0*/  LDC R3, c[0x0][0xc3c] ;  /* 0x00030f00ff037b82 */ /* 0x000e620000000800 */
[----:B--2---:R-:W-:-:S04]  /*279e0*/  IADD3 R2, R2, 0x1f, RZ ;  /* 0x0000001f02027810 */ /* 0x004fc80007ffe0ff */
[----:B-1----:R-:W-:-:S13]  /*279f0*/  ISETP.GE.AND P4, PT, R2, R3, PT ;  /* 0x000000030200720c */ /* 0x002fda0003f86270 */
[----:B------:R-:W-:Y:S05]  /*27a00*/  @P4 BRA `(.L_x_8172) ;  /* 0x0000000800ec4947 */ /* 0x000fea0003800000 */
[----:B------:R-:W2:Y:S04]  /*27a10*/  LDL R4, [R1+0x28] ;  /* 0x0000280001047983 */ /* 0x000ea80000100800 */
        /* <DEDUP_REMOVED lines=32> */
.L_x_8341:
[----:B------:R-:W-:Y:S02]  /*27c20*/  ULDC UR4, c[0x0][0xc38] ;  /* 0x00030e0000047ab9 */ /* 0x000fe40000000800 */
[----:B------:R-:W-:-:S05]  /*27c30*/  MOV R2, UR4 ;  /* 0x0000000400027c02 */ /* 0x000fca0008000f00 */
[----:B-1----:R-:W-:-:S04]  /*27c40*/  IMAD R9, R9, R2, RZ ;  /* 0x0000000209097224 */ /* 0x002fc800078e02ff */
[----:B------:R-:W-:-:S05]  /*27c50*/  IMAD.IADD R0, R9, 0x1, R0 ;  /* 0x0000000109007824 */ /* 0x000fca00078e0200 */
[----:B------:R-:W-:-:S13]  /*27c60*/  ISETP.GT.AND P4, PT, R0, R5, PT ;  /* 0x000000050000720c */ /* 0x000fda0003f84270 */
[----:B------:R-:W-:Y:S05]  /*27c70*/  @!P4 BRA `(.L_x_8174) ;  /* 0xfffffffc0050c947 */ /* 0x000fea000383ffff */
.L_x_8171:
        /* <DEDUP_REMOVED lines=12> */
.L_x_8346:
[----:B------:R-:W-:-:S13]  /*27d40*/  ISETP.NE.AND P0, PT, R0, RZ, PT ;  /* 0x000000ff0000720c */ /* 0x000fda0003f05270 */
[----:B------:R-:W-:Y:S05]  /*27d50*/  @!P0 BRA `(.L_x_8176) ;  /* 0x0000000000148947 */ /* 0x000fea0003800000 */
[----:B------:R-:W-:Y:S01]  /*27d60*/  UMOV UR4, 0xffffffff ;  /* 0xffffffff00047882 */ /* 0x000fe20000000000 */
[----:B-1----:R-:W-:Y:S02]  /*27d70*/  VIADD R3, R3, 0xffffffff ;  /* 0xffffffff03037836 */ /* 0x002fe40000000000 */
[----:B------:R-:W-:Y:S05]  /*27d80*/  BRA.DIV UR4, `(.L_x_8177) ;  /* 0x0000004a04f87947 */ /* 0x000fea000b800000 */
[----:B------:R1:W3:Y:S02]  /*27d90*/  SHFL.IDX PT, R3, R7, R3, 0x1f ;  /* 0x00001f0307037589 */ /* 0x0002e400000e0000 */
.L_x_8349:
[----:B---3--:R-:W-:-:S07]  /*27da0*/  IMAD.MOV.U32 R8, RZ, RZ, R3 ;  /* 0x000000ffff087224 */ /* 0x008fce00078e0003 */
.L_x_8176:
        /* <DEDUP_REMOVED lines=11> */
[----:B------:R-:W-:Y:S01]  /*27e60*/  IMAD R8, R2, R5, RZ ;  /* 0x0000000502087224 */ /* 0x000fe200078e02ff */
[----:B------:R-:W-:-:S05]  /*27e70*/  MOV R2, RZ ;  /* 0x000000ff00027202 */ /* 0x000fca0000000f00 */
        /* <DEDUP_REMOVED lines=49> */
.L_x_8178:
[----:B-1----:R-:W3:Y:S01]  /*28190*/  LDL R3, [R1+0xc] ;  /* 0x00000c0001037983 */ /* 0x002ee20000100800 */
[----:B0-----:R-:W3:Y:S02]  /*281a0*/  LDC.64 R6, c[0x0][0xc90] ;  /* 0x00032400ff067b82 */ /* 0x001ee40000000a00 */
        /* <DEDUP_REMOVED lines=31> */
[----:B------:R-:W-:Y:S02]  /*283a0*/  VIADDMNMX R8, R8, R2, R3, PT ;  /* 0x0000000208087246 */ /* 0x000fe40003800103 */
[----:B------:R-:W-:Y:S02]  /*283b0*/  IADD3 R7, R7, 0x1000000, R6 ;  /* 0x0100000007077810 */ /* 0x000fe40007ffe006 */
        /* <DEDUP_REMOVED lines=21> */
[----:B------:R-:W-:-:S05]  /*28510*/  @P0 VIADD R2, R2, 0x1 ;  /* 0x0000000102020836 */ /* 0x000fca0000000000 */
[----:B------:R-:W-:-:S05]  /*28520*/  MOV R0, R2 ;  /* 0x0000000200007202 */ /* 0x000fca0000000f00 */
[----:B------:R-:W-:Y:S01]  /*28530*/  @!P1 IMAD.MOV R0, RZ, RZ, -R0 ;  /* 0x000000ffff009224 */ /* 0x000fe200078e0a00 */
[----:B------:R-:W-:Y:S01]  /*28540*/  @!P2 LOP3.LUT R0, RZ, R8, RZ, 0x33, !PT ;  /* 0x00000008ff00a212 */ /* 0x000fe200078e33ff */
[----:B------:R-:W-:-:S04]  /*28550*/  IMAD.MOV R8, RZ, RZ, -R8 ;  /* 0x000000ffff087224 */ /* 0x000fc800078e0a08 */
[----:B------:R-:W-:-:S05]  /*28560*/  IMAD R2, R0, R8, R7 ;  /* 0x0000000800027224 */ /* 0x000fca00078e0207 */
[----:B------:R0:W-:Y:S02]  /*28570*/  STL [R1+0x8], R2 ;  /* 0x0000080201007387 */ /* 0x0001e40000100800 */
.L_x_8179:
[----:B------:R-:W-:-:S05]  /*28580*/  LOP3.LUT R3, RZ, R0, RZ, 0x33, !PT ;  /* 0x00000000ff037212 */ /* 0x000fca00078e33ff */
[----:B------:R-:W-:-:S05]  /*28590*/  IMAD.IADD R0, R4, 0x1, R3 ;  /* 0x0000000104007824 */ /* 0x000fca00078e0203 */
[----:B------:R3:W-:Y:S01]  /*285a0*/  STL [R1+0x4], R0 ;  /* 0x0000040001007387 */ /* 0x0007e20000100800 */
[----:B------:R-:W-:Y:S05]  /*285b0*/  BRA `(.L_x_8180) ;  /* 0x0000000000287947 */ /* 0x000fea0003800000 */
.L_x_8172:
        /* <DEDUP_REMOVED lines=10> */
.L_x_8180:
[----:B---34-:R-:W3:Y:S04]  /*28660*/  LDL R0, [R1+0x28] ;  /* 0x0000280001007983 */ /* 0x018ee80000100800 */
[----:B------:R-:W4:Y:S04]  /*28670*/  LDL R3, [R1+0x8] ;  /* 0x0000080001037983 */ /* 0x000f280000100800 */
[----:B01----:R-:W5:Y:S04]  /*28680*/  LDL R2, [R1+0xc] ;  /* 0x00000c0001027983 */ /* 0x003f680000100800 */
[----:B------:R-:W2:Y:S04]  /*28690*/  LDL R4, [R1] ;  /* 0x0000000001047983 */ /* 0x000ea80000100800 */
[----:B------:R-:W2:Y:S01]  /*286a0*/  LDL R5, [R1+0x4] ;  /* 0x0000040001057983 */ /* 0x000ea20000100800 */
[----:B------:R-:W-:Y:S05]  /*286b0*/  WARPSYNC.ALL ;  /* 0x0000000000007948 */ /* 0x000fea0003800000 */
[----:B------:R-:W-:Y:S01]  /*286c0*/  BAR.SYNC.DEFER_BLOCKING 0x4, 0x180 ;  /* 0x0106000000007b1d */ /* 0x000fe20000010000 */
[----:B---3--:R-:W-:Y:S01]  /*286d0*/  ISETP.NE.AND P0, PT, R0, RZ, PT ;  /* 0x000000ff0000720c */ /* 0x008fe20003f05270 */
[----:B----4-:R-:W-:-:S12]  /*286e0*/  IMAD.MOV.U32 R6, RZ, RZ, R3 ;  /* 0x000000ffff067224 */ /* 0x010fd800078e0003 */
[----:B------:R-:W0:Y:S01]  /*286f0*/  @!P0 S2R R3, SR_CgaCtaId ;  /* 0x0000000000038919 */ /* 0x000e220000008800 */
[----:B------:R-:W-:Y:S01]  /*28700*/  @!P0 MOV R0, 0x400 ;  /* 0x0000040000008802 */ /* 0x000fe20000000f00 */
[----:B-----5:R-:W-:-:S03]  /*28710*/  IMAD.MOV.U32 R7, RZ, RZ, R2 ;  /* 0x000000ffff077224 */ /* 0x020fc600078e0002 */
[----:B0-----:R-:W-:-:S05]  /*28720*/  @!P0 LEA R18, R3, R0, 0x18 ;  /* 0x0000000003128211 */ /* 0x001fca00078ec0ff */
[----:B--2---:R1:W-:Y:S01]  /*28730*/  @!P0 STS.128 [R18+0x288d0], R4 ;  /* 0x0288d00412008388 */ /* 0x0043e20000000c00 */
[----:B------:R-:W-:Y:S06]  /*28740*/  BAR.ARV 0x5, 0x180 ;  /* 0x0146000000007b1d */ /* 0x000fec0000002000 */
.L_x_8169:
[----:B--2---:R-:W2:Y:S01]  /*28750*/  LDL R0, [R1+0xc] ;  /* 0x00000c0001007983 */ /* 0x004ea20000100800 */
[----:B------:R-:W-:Y:S02]  /*28760*/  ULDC UR4, c[0x0][0xc3c] ;  /* 0x00030f0000047ab9 */ /* 0x000fe40000000800 */
[----:B--2---:R-:W-:-:S13]  /*28770*/  ISETP.GE.AND P0, PT, R0, UR4, PT ;  /* 0x0000000400007c0c */ /* 0x004fda000bf06270 */
[----:B------:R-:W-:Y:S05]  /*28780*/  @!P0 BRA `(.L_x_8181) ;  /* 0xffffff8800f08947 */ /* 0x000fea000383ffff */
[----:B------:R-:W-:Y:S05]  /*28790*/  BSYNC B8 ;  /* 0x0000000000087941 */ /* 0x000fea0003800000 */
.L_x_8022:
[----:B--2---:R-:W2:Y:S01]  /*287a0*/  LDL.LU R0, [R1+0x58] ;  /* 0x0000580001007983 */ /* 0x004ea20000300800 */
[----:B------:R-:W-:Y:S01]  /*287b0*/  BSSY B0, `(.L_x_8182) ;  /* 0x000000b000007945 */ /* 0x000fe20003800000 */
[----:B01----:R-:W0:Y:S01]  /*287c0*/  S2R R5, SR_CgaCtaId ;  /* 0x0000000000057919 */ /* 0x003e220000008800 */
[----:B--2---:R-:W-:-:S04]  /*287d0*/  IADD3 R0, R0, 0x1, RZ ;  /* 0x0000000100007810 */ /* 0x004fc80007ffe0ff */
        /* <DEDUP_REMOVED lines=8> */
.L_x_8350:
[----:B------:R-:W-:Y:S05]  /*28860*/  BSYNC B0 ;  /* 0x0000000000007941 */ /* 0x000fea0003800000 */
.L_x_8182:
[----:B------:R-:W-:-:S03]  /*28870*/  UMOV UR4, 0xffffffff ;  /* 0xffffffff00047882 */ /* 0x000fc60000000000 */
[----:B------:R-:W-:Y:S05]  /*28880*/  BRA.DIV UR4, `(.L_x_8184) ;  /* 0x0000004204787947 */ /* 0x000fea000b800000 */
[----:B------:R-:W1:Y:S02]  /*28890*/  S2R R2, SR_TID.X ;  /* 0x0000000000027919 */ /* 0x000e640000002100 */
[----:B-1----:R-:W-:-:S04]  /*288a0*/  SHF.R.U32.HI R2, RZ, 0x5, R2 ;  /* 0x00000005ff027819 */ /* 0x002fc80000011602 */
[----:B------:R-:W-:-:S05]  /*288b0*/  LOP3.LUT R2, R2, 0x3, RZ, 0xc0, !PT ;  /* 0x0000000302027812 */ /* 0x000fca00078ec0ff */
[----:B------:R1:W2:Y:S02]  /*288c0*/  SHFL.IDX PT, R14, R2, RZ, 0x1f ;  /* 0x00001fff020e7589 */ /* 0x0002a400000e0000 */
.L_x_8353:
[----:B--2---:R-:W-:-:S13]  /*288d0*/  ISETP.NE.AND P0, PT, R14, RZ, PT ;  /* 0x000000ff0e00720c */ /* 0x004fda0003f05270 */
[----:B------:R-:W-:Y:S05]  /*288e0*/  @P0 BRA `(.L_x_7737) ;  /* 0x00000000008c0947 */ /* 0x000fea0003800000 */
[----:B------:R-:W-:-:S03]  /*288f0*/  UMOV UR4, 0xffffffff ;  /* 0xffffffff00047882 */ /* 0x000fc60000000000 */
[----:B------:R-:W-:Y:S05]  /*28900*/  BRA.DIV UR4, `(.L_x_8185) ;  /* 0x00000042048c7947 */ /* 0x000fea000b800000 */
[----:B------:R-:W-:-:S13]  /*28910*/  ELECT P6, URZ, PT ;  /* 0x00000000003f782f */ /* 0x000fda00038c0000 */
.L_x_8356:
[----:B------:R-:W-:Y:S05]  /*28920*/  @!P6 BRA `(.L_x_7737) ;  /* 0x00000000007ce947 */ /* 0x000fea0003800000 */
[----:B------:R-:W-:-:S06]  /*28930*/  ULOP3.LUT UR4, UR40, 0x2, URZ, 0xfc, !UPT ;  /* 0x0000000228047892 */ /* 0x000fcc000f8efc3f */
[----:B-1----:R-:W-:-:S05]  /*28940*/  IMAD.U32 R2, RZ, RZ, UR4 ;  /* 0x00000004ff027e24 */ /* 0x002fca000f8e00ff */
[----:B------:R-:W-:-:S13]  /*28950*/  ISETP.NE.AND P2, PT, R2, 0x3, PT ;  /* 0x000000030200780c */ /* 0x000fda0003f45270 */
[----:B------:R-:W-:Y:S05]  /*28960*/  @!P2 BRA `(.L_x_8186) ;  /* 0x000000000004a947 */ /* 0x000fea0003800000 */
[----:B------:R-:W-:Y:S01]  /*28970*/  BPT.TRAP 0x1 ;  /* 0x000000040000795c */ /* 0x000fe20000300000 */
.L_x_8186:
        /* <DEDUP_REMOVED lines=13> */
.L_x_8357:
[----:B------:R-:W1:Y:S02]  /*28a50*/  SYNCS.PHASECHK.TRANS64.TRYWAIT P0, [R7+URZ], R2 ;  /* 0x00000002070075a7 */ /* 0x000e64000800017f */
[----:B-1----:R-:W-:Y:S05]  /*28a60*/  @!P0 BRA `(.L_x_8188) ;  /* 0x0000004000688947 */ /* 0x002fea0003800000 */
.L_x_8358:
[----:B------:R-:W-:Y:S05]  /*28a70*/  @!P2 BRA `(.L_x_8189) ;  /* 0x000000000004a947 */ /* 0x000fea0003800000 */
[----:B------:R-:W-:Y:S01]  /*28a80*/  BPT.TRAP 0x1 ;  /* 0x000000040000795c */ /* 0x000fe20000300000 */
.L_x_8189:
[----:B------:R-:W-:-:S04]  /*28a90*/  VIADD R0, R0, 0x28860 ;  /* 0x0002886000007836 */ /* 0x000fc80000000000 */
[----:B------:R-:W-:-:S04]  /*28aa0*/  IMAD R4, R19, 0x8, R0 ;  /* 0x0000000813047824 */ /* 0x000fc800078e0200 */
[----:B------:R-:W2:Y:S02]  /*28ab0*/  SYNCS.PHASECHK.TRANS64.TRYWAIT P0, [R4+URZ], R5 ;  /* 0x00000005040075a7 */ /* 0x000ea4000800017f */
[----:B--2---:R-:W-:Y:S05]  /*28ac0*/  @!P0 BRA `(.L_x_8190) ;  /* 0x0000004000648947 */ /* 0x004fea0003800000 */
.L_x_8359:
[----:B------:R-:W-:-:S07]  /*28ad0*/  LEA R3, R3, R0, 0x3 ;  /* 0x0000000003037211 */ /* 0x000fce00078e18ff */
.L_x_8191:
[----:B----4-:R4:W0:Y:S02]  /*28ae0*/  SYNCS.PHASECHK.TRANS64.TRYWAIT P0, [R3+URZ], R2 ;  /* 0x00000002030075a7 */ /* 0x010824000800017f */
[----:B0-----:R-:W-:Y:S05]  /*28af0*/  @!P0 NANOSLEEP.SYNCS 0x989680 ;  /* 0x009896800000895d */ /* 0x001fea0003900000 */
[----:B------:R-:W0:Y:S02]  /*28b00*/  @!P0 SYNCS.PHASECHK.TRANS64 P0, [R3+URZ], R2 ;  /* 0x00000002030085a7 */ /* 0x000e24000800007f */
[----:B0-----:R-:W-:Y:S05]  /*28b10*/  @!P0 BRA `(.L_x_8191) ;  /* 0xfffffffc00f08947 */ /* 0x001fea000383ffff */
.L_x_7737:
[----:B------:R-:W-:Y:S05]  /*28b20*/  BSYNC B9 ;  /* 0x0000000000097941 */ /* 0x000fea0003800000 */
.L_x_7734:
[----:B------:R-:W-:Y:S05]  /*28b30*/  EXIT ;  /* 0x000000000000794d */ /* 0x000fea0003800000 */
.L_x_7769:
[----:B0-----:R0:W1:Y:S02]  /*28b40*/  SYNCS.PHASECHK.TRANS64.TRYWAIT P6, [R107+URZ+0x28890], R117 ;  /* 0x028890756b0075a7 */ /* 0x00106400080c017f */
[----:B-1----:R-:W-:Y:S05]  /*28b50*/  @!P6 NANOSLEEP.SYNCS 0x989680 ;  /* 0x009896800000e95d */ /* 0x002fea0003900000 */
[----:B------:R-:W1:Y:S02]  /*28b60*/  @!P6 SYNCS.PHASECHK.TRANS64 P6, [R107+URZ+0x28890], R117 ;  /* 0x028890756b00e5a7 */ /* 0x000e6400080c007f */
[----:B-1----:R-:W-:Y:S05]  /*28b70*/  @!P6 BRA `(.L_x_7769) ;  /* 0xfffffffc00f0e947 */ /* 0x002fea000383ffff */
[----:B------:R-:W-:Y:S05]  /*28b80*/  BRA `(.L_x_8192) ;  /* 0xfffffdac00887947 */ /* 0x000fea000383ffff */
.L_x_7805:
[----:B0-----:R0:W1:Y:S02]  /*28b90*/  SYNCS.PHASECHK.TRANS64.TRYWAIT P4, [R107+URZ+0x28890], R117 ;  /* 0x028890756b0075a7 */ /* 0x001064000808017f */
[----:B-1----:R-:W-:Y:S05]  /*28ba0*/  @!P4 NANOSLEEP.SYNCS 0x989680 ;  /* 0x009896800000c95d */ /* 0x002fea0003900000 */
[----:B------:R-:W1:Y:S02]  /*28bb0*/  @!P4 SYNCS.PHASECHK.TRANS64 P4, [R107+URZ+0x28890], R117 ;  /* 0x028890756b00c5a7 */ /* 0x000e64000808007f */
[----:B-1----:R-:W-:Y:S05]  /*28bc0*/  @!P4 BRA `(.L_x_7805) ;  /* 0xfffffffc00f0c947 */ /* 0x002fea000383ffff */
[----:B------:R-:W-:Y:S05]  /*28bd0*/  BRA `(.L_x_8193) ;  /* 0xfffffdd000fc7947 */ /* 0x000fea000383ffff */
.L_x_7822:
[----:B0-----:R0:W1:Y:S02]  /*28be0*/  SYNCS.PHASECHK.TRANS64.TRYWAIT P3, [R107+URZ+0x28890], R117 ;  /* 0x028890756b0075a7 */ /* 0x001064000806017f */
[----:B-1----:R-:W-:Y:S05]  /*28bf0*/  @!P3 NANOSLEEP.SYNCS 0x989680 ;  /* 0x009896800000b95d */ /* 0x002fea0003900000 */
[----:B------:R-:W1:Y:S02]  /*28c00*/  @!P3 SYNCS.PHASECHK.TRANS64 P3, [R107+URZ+0x28890], R117 ;  /* 0x028890756b00b5a7 */ /* 0x000e64000806007f */
[----:B-1----:R-:W-:Y:S05]  /*28c10*/  @!P3 BRA `(.L_x_7822) ;  /* 0xfffffffc00f0b947 */ /* 0x002fea000383ffff */
[----:B------:R-:W-:Y:S05]  /*28c20*/  BRA `(.L_x_8194) ;  /* 0xfffffdf400507947 */ /* 0x000fea000383ffff */
.L_x_7832:
[----:B--2---:R2:W3:Y:S02]  /*28c30*/  SYNCS.PHASECHK.TRANS64.TRYWAIT P0, [R107+URZ+0x288b0], R117 ;  /* 0x0288b0756b0075a7 */ /* 0x0044e4000800017f */
[----:B---3--:R-:W-:Y:S05]  /*28c40*/  @!P0 NANOSLEEP.SYNCS 0x989680 ;  /* 0x009896800000895d */ /* 0x008fea0003900000 */
[----:B------:R-:W3:Y:S02]  /*28c50*/  @!P0 SYNCS.PHASECHK.TRANS64 P0, [R107+URZ+0x288b0], R117 ;  /* 0x0288b0756b0085a7 */ /* 0x000ee4000800007f */
[----:B---3--:R-:W-:Y:S05]  /*28c60*/  @!P0 BRA `(.L_x_7832) ;  /* 0xfffffffc00f08947 */ /* 0x008fea000383ffff */
[----:B------:R-:W-:Y:S05]  /*28c70*/  BRA `(.L_x_8195) ;  /* 0xfffffdf800ec7947 */ /* 0x000fea000383ffff */
.L_x_7854:
[----:B------:R-:W0:Y:S01]  /*28c80*/  S2R R5, SR_TID.X ;  /* 0x0000000000057919 */ /* 0x000e220000002100 */
[----:B------:R-:W-:Y:S01]  /*28c90*/  BSSY B0, `(.L_x_8196) ;  /* 0x000000c000007945 */ /* 0x000fe20003800000 */
[----:B------:R-:W-:Y:S02]  /*28ca0*/  IMAD.MOV.U32 R12, RZ, RZ, RZ ;  /* 0x000000ffff0c7224 */ /* 0x000fe400078e00ff */
[----:B------:R-:W-:Y:S02]  /*28cb0*/  IMAD.MOV.U32 R11, RZ, RZ, 0x1f ;  /* 0x0000001fff0b7424 */ /* 0x000fe400078e00ff */
        /* <DEDUP_REMOVED lines=9> */
.L_x_8197:
[----:B------:R-:W-:Y:S05]  /*28d50*/  BSYNC B0 ;  /* 0x0000000000007941 */ /* 0x000fea0003800000 */
.L_x_8196:
[----:B------:R-:W-:Y:S01]  /*28d60*/  IMAD.MOV.U32 R193, RZ, RZ, R14 ;  /* 0x000000ffffc17224 */ /* 0x000fe200078e000e */
[----:B------:R-:W-:Y:S06]  /*28d70*/  BRA `(.L_x_8198) ;  /* 0xfffffe0800ac7947 */ /* 0x000fec000383ffff */
.L_x_7864:
        /* <DEDUP_REMOVED lines=8> */
.L_x_8200:
[----:B------:R-:W-:Y:S05]  /*28e00*/  BSYNC B1 ;  /* 0x0000000000017941 */ /* 0x000fea0003800000 */
.L_x_8199:
[----:B------:R-:W-:Y:S02]  /*28e10*/  IMAD.MOV.U32 R13, RZ, RZ, R6 ;  /* 0x000000ffff0d7224 */ /* 0x000fe400078e0006 */
[----:B------:R-:W-:Y:S02]  /*28e20*/  IMAD.MOV.U32 R12, RZ, RZ, RZ ;  /* 0x000000ffff0c7224 */ /* 0x000fe400078e00ff */
[----:B------:R-:W-:Y:S02]  /*28e30*/  IMAD.MOV.U32 R11, RZ, RZ, 0x181f ;  /* 0x0000181fff0b7424 */ /* 0x000fe400078e00ff */
[----:B------:R-:W-:Y:S02]  /*28e40*/  IMAD.MOV.U32 R15, RZ, RZ, -0x1 ;  /* 0xffffffffff0f7424 */ /* 0x000fe400078e00ff */
[----:B------:R-:W-:-:S07]  /*28e50*/  IMAD.MOV.U32 R0, RZ, RZ, R14 ;  /* 0x000000ffff007224 */ /* 0x000fce00078e000e */
[----:B------:R-:W-:Y:S05]  /*28e60*/  WARPSYNC.COLLECTIVE R15, `(.L_x_8201) ;  /* 0x000000000f087348 */ /* 0x000fea0003c00000 */
[----:B------:R0:W1:Y:S02]  /*28e70*/  SHFL.IDX P6, R14, R13, R12, R11 ;  /* 0x0000000c0d0e7389 */ /* 0x00006400000c000b */
[----:B01----:R-:W-:Y:S01]  /*28e80*/  ENDCOLLECTIVE ;  /* 0x000000000000791b */ /* 0x003fe20003800000 */
.L_x_8201:
[----:B------:R-:W-:Y:S02]  /*28e90*/  IMAD.MOV.U32 R13, RZ, RZ, R10 ;  /* 0x000000ffff0d7224 */ /* 0x000fe400078e000a */
[----:B------:R-:W-:-:S07]  /*28ea0*/  IMAD.MOV.U32 R3, RZ, RZ, R14 ;  /* 0x000000ffff037224 */ /* 0x000fce00078e000e */
[----:B------:R-:W-:Y:S05]  /*28eb0*/  WARPSYNC.COLLECTIVE R15, `(.L_x_8202) ;  /* 0x000000000f087348 */ /* 0x000fea0003c00000 */
[----:B------:R0:W1:Y:S02]  /*28ec0*/  SHFL.IDX P6, R14, R13, R12, R11 ;  /* 0x0000000c0d0e7389 */ /* 0x00006400000c000b */
[----:B01----:R-:W-:Y:S01]  /*28ed0*/  ENDCOLLECTIVE ;  /* 0x000000000000791b */ /* 0x003fe20003800000 */
.L_x_8202:
[----:B------:R-:W-:Y:S01]  /*28ee0*/  IMAD.MOV.U32 R13, RZ, RZ, R5 ;  /* 0x000000ffff0d7224 */ /* 0x000fe200078e0005 */
[----:B------:R-:W-:-:S07]  /*28ef0*/  MOV R4, R14 ;  /* 0x0000000e00047202 */ /* 0x000fce0000000f00 */
[----:B------:R-:W-:Y:S05]  /*28f00*/  WARPSYNC.COLLECTIVE R15, `(.L_x_8203) ;  /* 0x000000000f087348 */ /* 0x000fea0003c00000 */
[----:B------:R0:W1:Y:S02]  /*28f10*/  SHFL.IDX P6, R14, R13, R12, R11 ;  /* 0x0000000c0d0e7389 */ /* 0x00006400000c000b */
[----:B01----:R-:W-:Y:S01]  /*28f20*/  ENDCOLLECTIVE ;  /* 0x000000000000791b */ /* 0x003fe20003800000 */
.L_x_8203:
[----:B------:R-:W-:Y:S05]  /*28f30*/  BRA `(.L_x_8204) ;  /* 0xfffffe0c00fc7947 */ /* 0x000fea000383ffff */
.L_x_7867:
[----:B------:R-:W-:Y:S01]  /*28f40*/  BSSY B1, `(.L_x_8205) ;  /* 0x0000008000017945 */ /* 0x000fe20003800000 */
[----:B------:R-:W-:Y:S02]  /*28f50*/  IMAD.MOV.U32 R13, RZ, RZ, R7 ;  /* 0x000000ffff0d7224 */ /* 0x000fe400078e0007 */
[----:B------:R-:W-:Y:S02]  /*28f60*/  IMAD.MOV.U32 R12, RZ, RZ, 0x1 ;  /* 0x00000001ff0c7424 */ /* 0x000fe400078e00ff */
[----:B------:R-:W-:Y:S02]  /*28f70*/  IMAD.MOV.U32 R11, RZ, RZ, 0x181f ;  /* 0x0000181fff0b7424 */ /* 0x000fe400078e00ff */
[----:B------:R-:W-:-:S07]  /*28f80*/  IMAD.MOV.U32 R15, RZ, RZ, -0x1 ;  /* 0xffffffffff0f7424 */ /* 0x000fce00078e00ff */
[----:B0---4-:R-:W-:Y:S05]  /*28f90*/  WARPSYNC.COLLECTIVE R15, `(.L_x_8206) ;  /* 0x000000000f087348 */ /* 0x011fea0003c00000 */
[----:B----4-:R1:W2:Y:S02]  /*28fa0*/  SHFL.IDX P6, R14, R13, R12, R11 ;  /* 0x0000000c0d0e7389 */ /* 0x0102a400000c000b */
[----:B012---:R-:W-:Y:S01]  /*28fb0*/  ENDCOLLECTIVE ;  /* 0x000000000000791b */ /* 0x007fe20003800000 */
.L_x_8206:
[----:B------:R-:W-:Y:S05]  /*28fc0*/  BSYNC B1 ;  /* 0x0000000000017941 */ /* 0x000fea0003800000 */
.L_x_8205:
        /* <DEDUP_REMOVED lines=8> */
.L_x_8207:
[----:B------:R-:W-:Y:S02]  /*29050*/  IMAD.MOV.U32 R13, RZ, RZ, R10 ;  /* 0x000000ffff0d7224 */ /* 0x000fe400078e000a */
[----:B------:R-:W-:-:S07]  /*29060*/  IMAD.MOV.U32 R3, RZ, RZ, R14 ;  /* 0x000000ffff037224 */ /* 0x000fce00078e000e */
[----:B------:R-:W-:Y:S05]  /*29070*/  WARPSYNC.COLLECTIVE R15, `(.L_x_8208) ;  /* 0x000000000f087348 */ /* 0x000fea0003c00000 */
[----:B------:R0:W1:Y:S02]  /*29080*/  SHFL.IDX P6, R14, R13, R12, R11 ;  /* 0x0000000c0d0e7389 */ /* 0x00006400000c000b */
[----:B01----:R-:W-:Y:S01]  /*29090*/  ENDCOLLECTIVE ;  /* 0x000000000000791b */ /* 0x003fe20003800000 */
.L_x_8208:
[----:B------:R-:W-:Y:S02]  /*290a0*/  IMAD.MOV.U32 R13, RZ, RZ, R5 ;  /* 0x000000ffff0d7224 */ /* 0x000fe400078e0005 */
[----:B------:R-:W-:-:S07]  /*290b0*/  IMAD.MOV.U32 R4, RZ, RZ, R14 ;  /* 0x000000ffff047224 */ /* 0x000fce00078e000e */
[----:B------:R-:W-:Y:S05]  /*290c0*/  WARPSYNC.COLLECTIVE R15, `(.L_x_8209) ;  /* 0x000000000f087348 */ /* 0x000fea0003c00000 */
[----:B------:R0:W1:Y:S02]  /*290d0*/  SHFL.IDX P6, R14, R13, R12, R11 ;  /* 0x0000000c0d0e7389 */ /* 0x00006400000c000b */
[----:B01----:R-:W-:Y:S01]  /*290e0*/  ENDCOLLECTIVE ;  /* 0x000000000000791b */ /* 0x003fe20003800000 */
.L_x_8209:
[----:B------:R-:W-:Y:S05]  /*290f0*/  BRA `(.L_x_8210) ;  /* 0xfffffe1000687947 */ /* 0x000fea000383ffff */
.L_x_7870:
        /* <DEDUP_REMOVED lines=8> */
.L_x_8212:
[----:B------:R-:W-:Y:S05]  /*29180*/  BSYNC B1 ;  /* 0x0000000000017941 */ /* 0x000fea0003800000 */
.L_x_8211:
        /* <DEDUP_REMOVED lines=8> */
.L_x_8213:
[----:B------:R-:W-:Y:S02]  /*29210*/  IMAD.MOV.U32 R13, RZ, RZ, R10 ;  /* 0x000000ffff0d7224 */ /* 0x000fe400078e000a */
[----:B------:R-:W-:-:S07]  /*29220*/  IMAD.MOV.U32 R3, RZ, RZ, R14 ;  /* 0x000000ffff037224 */ /* 0x000fce00078e000e */
[----:B------:R-:W-:Y:S05]  /*29230*/  WARPSYNC.COLLECTIVE R15, `(.L_x_8214) ;  /* 0x000000000f087348 */ /* 0x000fea0003c00000 */
[----:B------:R0:W1:Y:S02]  /*29240*/  SHFL.IDX P6, R14, R13, R12, R11 ;  /* 0x0000000c0d0e7389 */ /* 0x00006400000c000b */
[----:B01----:R-:W-:Y:S01]  /*29250*/  ENDCOLLECTIVE ;  /* 0x000000000000791b */ /* 0x003fe20003800000 */
.L_x_8214:
[----:B------:R-:W-:Y:S01]  /*29260*/  MOV R13, R5 ;  /* 0x00000005000d7202 */ /* 0x000fe20000000f00 */
[----:B------:R-:W-:-:S07]  /*29270*/  IMAD.MOV.U32 R4, RZ, RZ, R14 ;  /* 0x000000ffff047224 */ /* 0x000fce00078e000e */
[----:B------:R-:W-:Y:S05]  /*29280*/  WARPSYNC.COLLECTIVE R15, `(.L_x_8215) ;  /* 0x000000000f087348 */ /* 0x000fea0003c00000 */
[----:B------:R0:W1:Y:S02]  /*29290*/  SHFL.IDX P6, R14, R13, R12, R11 ;  /* 0x0000000c0d0e7389 */ /* 0x00006400000c000b */
[----:B01----:R-:W-:Y:S01]  /*292a0*/  ENDCOLLECTIVE ;  /* 0x000000000000791b */ /* 0x003fe20003800000 */
.L_x_8215:
[----:B------:R-:W-:Y:S05]  /*292b0*/  BRA `(.L_x_8216) ;  /* 0xfffffe1000bc7947 */ /* 0x000fea000383ffff */
.L_x_7873:
[----:B------:R-:W-:Y:S01]  /*292c0*/  BSSY B1, `(.L_x_8217) ;  /* 0x0000008000017945 */ /* 0x000fe20003800000 */
[----:B------:R-:W-:Y:S02]  /*292d0*/  IMAD.MOV.U32 R13, RZ, RZ, R7 ;  /* 0x000000ffff0d7224 */ /* 0x000fe400078e0007 */
[----:B------:R-:W-:Y:S02]  /*292e0*/  IMAD.MOV.U32 R12, RZ, RZ, 0x3 ;  /* 0x00000003ff0c7424 */ /* 0x000fe400078e00ff */
[----:B------:R-:W-:Y:S02]  /*292f0*/  IMAD.MOV.U32 R11, RZ, RZ, 0x181f ;  /* 0x0000181fff0b7424 */ /* 0x000fe400078e00ff */
[----:B------:R-:W-:-:S07]  /*29300*/  IMAD.MOV.U32 R15, RZ, RZ, -0x1 ;  /* 0xffffffffff0f7424 */ /* 0x000fce00078e00ff */
[----:B-1--4-:R-:W-:Y:S05]  /*29310*/  WARPSYNC.COLLECTIVE R15, `(.L_x_8218) ;  /* 0x000000000f087348 */ /* 0x012fea0003c00000 */
[----:B------:R0:W2:Y:S02]  /*29320*/  SHFL.IDX P6, R14, R13, R12, R11 ;  /* 0x0000000c0d0e7389 */ /* 0x0000a400000c000b */
[----:B012-4-:R-:W-:Y:S01]  /*29330*/  ENDCOLLECTIVE ;  /* 0x000000000000791b */ /* 0x017fe20003800000 */
.L_x_8218:
[----:B------:R-:W-:Y:S05]  /*29340*/  BSYNC B1 ;  /* 0x0000000000017941 */ /* 0x000fea0003800000 */
.L_x_8217:
        /* <DEDUP_REMOVED lines=8> */
.L_x_8219:
[----:B------:R-:W-:Y:S02]  /*293d0*/  IMAD.MOV.U32 R13, RZ, RZ, R10 ;  /* 0x000000ffff0d7224 */ /* 0x000fe400078e000a */
[----:B------:R-:W-:-:S07]  /*293e0*/  IMAD.MOV.U32 R3, RZ, RZ, R14 ;  /* 0x000000ffff037224 */ /* 0x000fce00078e000e */
[----:B------:R-:W-:Y:S05]  /*293f0*/  WARPSYNC.COLLECTIVE R15, `(.L_x_8220) ;  /* 0x000000000f087348 */ /* 0x000fea0003c00000 */
[----:B------:R0:W1:Y:S02]  /*29400*/  SHFL.IDX P6, R14, R13, R12, R11 ;  /* 0x0000000c0d0e7389 */ /* 0x00006400000c000b */
[----:B01----:R-:W-:Y:S01]  /*29410*/  ENDCOLLECTIVE ;  /* 0x000000000000791b */ /* 0x003fe20003800000 */
.L_x_8220:
[----:B------:R-:W-:Y:S02]  /*29420*/  IMAD.MOV.U32 R13, RZ, RZ, R5 ;  /* 0x000000ffff0d7224 */ /* 0x000fe400078e0005 */
[----:B------:R-:W-:-:S07]  /*29430*/  IMAD.MOV.U32 R4, RZ, RZ, R14 ;  /* 0x000000ffff047224 */ /* 0x000fce00078e000e */
[----:B------:R-:W-:Y:S05]  /*29440*/  WARPSYNC.COLLECTIVE R15, `(.L_x_8221) ;  /* 0x000000000f087348 */ /* 0x000fea0003c00000 */
[----:B------:R0:W1:Y:S02]  /*29450*/  SHFL.IDX P6, R14, R13, R12, R11 ;  /* 0x0000000c0d0e7389 */ /* 0x00006400000c000b */
[----:B01----:R-:W-:Y:S01]  /*29460*/  ENDCOLLECTIVE ;  /* 0x000000000000791b */ /* 0x003fe20003800000 */
.L_x_8221:
[----:B------:R-:W-:Y:S01]  /*29470*/  IMAD.MOV.U32 R5, RZ, RZ, R14 ;  /* 0x000000ffff057224 */ /* 0x000fe200078e000e */
[----:B------:R-:W-:Y:S06]  /*29480*/  BRA `(.L_x_8222) ;  /* 0xfffffe1400147947 */ /* 0x000fec000383ffff */
.L_x_7877:
[----:B0-----:R0:W1:Y:S02]  /*29490*/  SYNCS.PHASECHK.TRANS64.TRYWAIT P0, [R2+URZ+0x28800], R67 ;  /* 0x02880043020075a7 */ /* 0x001064000800017f */
[----:B-1----:R-:W-:Y:S05]  /*294a0*/  @!P0 NANOSLEEP.SYNCS 0x989680 ;  /* 0x009896800000895d */ /* 0x002fea0003900000 */
[----:B------:R-:W1:Y:S02]  /*294b0*/  @!P0 SYNCS.PHASECHK.TRANS64 P0, [R2+URZ+0x28800], R67 ;  /* 0x02880043020085a7 */ /* 0x000e64000800007f */
[----:B-1----:R-:W-:Y:S05]  /*294c0*/  @!P0 BRA `(.L_x_7877) ;  /* 0xfffffffc00f08947 */ /* 0x002fea000383ffff */
[----:B------:R-:W-:Y:S05]  /*294d0*/  BRA `(.L_x_8223) ;  /* 0xfffffe1400cc7947 */ /* 0x000fea000383ffff */
.L_x_7893:
[----:B------:R-:W0:Y:S01]  /*294e0*/  LDC R54, c[0x0][0x3f4] ;  /* 0x0000fd00ff367b82 */ /* 0x000e220000000800 */
[----:B------:R-:W-:Y:S01]  /*294f0*/  BSSY B1, `(.L_x_8224) ;  /* 0x0000008000017945 */ /* 0x000fe20003800000 */
[----:B------:R-:W-:Y:S01]  /*29500*/  IMAD.MOV.U32 R13, RZ, RZ, R35 ;  /* 0x000000ffff0d7224 */ /* 0x000fe200078e0023 */
[----:B------:R-:W-:Y:S01]  /*29510*/  MOV R15, 0xffffffff ;  /* 0xffffffff000f7802 */ /* 0x000fe20000000f00 */
[----:B------:R-:W-:Y:S02]  /*29520*/  IMAD.MOV.U32 R12, RZ, RZ, RZ ;  /* 0x000000ffff0c7224 */ /* 0x000fe400078e00ff */
[----:B------:R-:W-:-:S07]  /*29530*/  IMAD.MOV.U32 R11, RZ, RZ, 0x181f ;  /* 0x0000181fff0b7424 */ /* 0x000fce00078e00ff */
[----:B0-----:R-:W-:Y:S05]  /*29540*/  WARPSYNC.COLLECTIVE R15, `(.L_x_8225) ;  /* 0x000000000f087348 */ /* 0x001fea0003c00000 */
[----:B------:R1:W2:Y:S02]  /*29550*/  SHFL.IDX P6, R14, R13, R12, R11 ;  /* 0x0000000c0d0e7389 */ /* 0x0002a400000c000b */
[----:B012---:R-:W-:Y:S01]  /*29560*/  ENDCOLLECTIVE ;  /* 0x000000000000791b */ /* 0x007fe20003800000 */
.L_x_8225:
[----:B------:R-:W-:Y:S05]  /*29570*/  BSYNC B1 ;  /* 0x0000000000017941 */ /* 0x000fea0003800000 */
.L_x_8224:
[----:B------:R-:W-:Y:S01]  /*29580*/  IMAD.MOV.U32 R13, RZ, RZ, R32 ;  /* 0x000000ffff0d7224 */ /* 0x000fe200078e0020 */
[----:B------:R-:W-:Y:S01]  /*29590*/  ISETP.GE.AND P0, PT, R16, R54, PT ;  /* 0x000000361000720c */ /* 0x000fe20003f06270 */
[----:B------:R-:W-:Y:S02]  /*295a0*/  IMAD.MOV.U32 R12, RZ, RZ, RZ ;  /* 0x000000ffff0c7224 */ /* 0x000fe400078e00ff */
[----:B------:R-:W-:Y:S02]  /*295b0*/  IMAD.MOV.U32 R11, RZ, RZ, 0x181f ;  /* 0x0000181fff0b7424 */ /* 0x000fe400078e00ff */
[----:B------:R-:W-:Y:S02]  /*295c0*/  IMAD.MOV.U32 R15, RZ, RZ, -0x1 ;  /* 0xffffffffff0f7424 */ /* 0x000fe400078e00ff */
[----:B------:R-:W-:Y:S02]  /*295d0*/  IMAD.MOV.U32 R0, RZ, RZ, R14 ;  /* 0x000000ffff007224 */ /* 0x000fe400078e000e */
[----:B------:R-:W-:-:S07]  /*295e0*/  IMAD R3, R187, R6, RZ ;  /* 0x00000006bb037224 */ /* 0x000fce00078e02ff */
[----:B------:R-:W-:Y:S05]  /*295f0*/  WARPSYNC.COLLECTIVE R15, `(.L_x_8226) ;  /* 0x000000000f087348 */ /* 0x000fea0003c00000 */
[----:B------:R0:W1:Y:S02]  /*29600*/  SHFL.IDX P6, R14, R13, R12, R11 ;  /* 0x0000000c0d0e7389 */ /* 0x00006400000c000b */
[----:B01----:R-:W-:Y:S01]  /*29610*/  ENDCOLLECTIVE ;  /* 0x000000000000791b */ /* 0x003fe20003800000 */
.L_x_8226:
[----:B------:R-:W-:Y:S01]  /*29620*/  ISETP.GE.OR P1, PT, R56, R3, P0 ;  /* 0x000000033800720c */ /* 0x000fe20000726670 */
[----:B------:R-:W-:-:S12]  /*29630*/  IMAD.MOV.U32 R13, RZ, RZ, R33 ;  /* 0x000000ffff0d7224 */ /* 0x000fd800078e0021 */
[C---:B------:R-:W-:Y:S01]  /*29640*/  @!P1 IMAD.SHL.U32 R21, R16.reuse, 0x2, RZ ;  /* 0x0000000210159824 */ /* 0x040fe200078e00ff */
[----:B------:R-:W-:Y:S01]  /*29650*/  @!P1 SHF.L.U64.HI R6, R16, 0x1, R17 ;  /* 0x0000000110069819 */ /* 0x000fe20000010211 */
[----:B------:R-:W-:-:S07]  /*29660*/  IMAD.MOV.U32 R4, RZ, RZ, R14 ;  /* 0x000000ffff047224 */ /* 0x000fce00078e000e */
[----:B------:R-:W-:Y:S05]  /*29670*/  WARPSYNC.COLLECTIVE R15, `(.L_x_8227) ;  /* 0x000000000f087348 */ /* 0x000fea0003c00000 */
[----:B------:R0:W1:Y:S02]  /*29680*/  SHFL.IDX P6, R14, R13, R12, R11 ;  /* 0x0000000c0d0e7389 */ /* 0x00006400000c000b */
[----:B01----:R-:W-:Y:S01]  /*29690*/  ENDCOLLECTIVE ;  /* 0x000000000000791b */ /* 0x003fe20003800000 */
.L_x_8227:
[----:B------:R-:W-:-:S05]  /*296a0*/  @!P1 IADD3 R4, P2, R4, R21, RZ ;  /* 0x0000001504049210 */ /* 0x000fca0007f5e0ff */
[----:B------:R-:W-:Y:S02]  /*296b0*/  @!P1 IMAD.X R7, R0, 0x1, R6, P2 ;  /* 0x0000000100079824 */ /* 0x000fe400010e0606 */
[----:B------:R-:W-:Y:S02]  /*296c0*/  @!P1 IMAD.MOV.U32 R8, RZ, RZ, R4 ;  /* 0x000000ffff089224 */ /* 0x000fe400078e0004 */
[----:B------:R-:W-:Y:S01]  /*296d0*/  @!P1 IMAD.MOV.U32 R9, RZ, RZ, R7 ;  /* 0x000000ffff099224 */ /* 0x000fe200078e0007 */
[----:B------:R-:W-:Y:S01]  /*296e0*/  MOV R13, R34 ;  /* 0x00000022000d7202 */ /* 0x000fe20000000f00 */
[----:B------:R-:W-:-:S07]  /*296f0*/  IMAD.MOV.U32 R5, RZ, RZ, R14 ;  /* 0x000000ffff057224 */ /* 0x000fce00078e000e */
[----:B------:R-:W-:Y:S05]  /*29700*/  WARPSYNC.COLLECTIVE R15, `(.L_x_8228) ;  /* 0x000000000f087348 */ /* 0x000fea0003c00000 */
[----:B------:R0:W1:Y:S02]  /*29710*/  SHFL.IDX P6, R14, R13, R12, R11 ;  /* 0x0000000c0d0e7389 */ /* 0x00006400000c000b */
[----:B01----:R-:W-:Y:S01]  /*29720*/  ENDCOLLECTIVE ;  /* 0x000000000000791b */ /* 0x003fe20003800000 */
.L_x_8228:
[----:B------:R-:W2:Y:S01]  /*29730*/  @!P1 LD.E.128 R8, desc[UR42][R8.64] ;  /* 0x0000002a08089980 */ /* 0x000ea2000c101d00 */
[----:B------:R-:W-:-:S05]  /*29740*/  @!P1 IADD3 R14, P2, R14, R21, RZ ;  /* 0x000000150e0e9210 */ /* 0x000fca0007f5e0ff */
[----:B------:R-:W-:Y:S02]  /*29750*/  @!P1 IMAD.X R5, R5, 0x1, R6, P2 ;  /* 0x0000000105059824 */ /* 0x000fe400010e0606 */
[----:B------:R-:W-:-:S06]  /*29760*/  @!P1 IMAD.MOV.U32 R4, RZ, RZ, R14 ;  /* 0x000000ffff049224 */ /* 0x000fcc00078e000e */
[----:B------:R-:W5:Y:S01]  /*29770*/  @!P1 LD.E.128 R4, desc[UR42][R4.64] ;  /* 0x0000002a04049980 */ /* 0x000f62000c101d00 */
[----:B------:R-:W-:Y:S02]  /*29780*/  CS2R R46, SRZ ;  /* 0x00000000002e7805 */ /* 0x000fe4000001ff00 */
[----:B------:R-:W-:Y:S01]  /*29790*/  CS2R R48, SRZ ;  /* 0x0000000000307805 */ /* 0x000fe2000001ff00 */
[----:B------:R-:W-:Y:S01]  /*297a0*/  IMAD.MOV.U32 R13, RZ, RZ, R35 ;  /* 0x000000ffff0d7224 */ /* 0x000fe200078e0023 */
[----:B------:R-:W-:Y:S02]  /*297b0*/  CS2R R50, SRZ ;  /* 0x0000000000327805 */ /* 0x000fe4000001ff00 */
[----:B------:R-:W-:Y:S02]  /*297c0*/  CS2R R44, SRZ ;  /* 0x00000000002c7805 */ /* 0x000fe4000001ff00 */
[----:B------:R-:W-:Y:S01]  /*297d0*/  CS2R R24, SRZ ;  /* 0x0000000000187805 */ /* 0x000fe2000001ff00 */
[----:B--2---:R-:W-:-:S02]  /*297e0*/  @!P1 IMAD.MOV.U32 R47, RZ, RZ, R9 ;  /* 0x000000ffff2f9224 */ /* 0x004fc400078e0009 */
[----:B------:R-:W-:Y:S02]  /*297f0*/  @!P1 IMAD.MOV.U32 R49, RZ, RZ, R11 ;  /* 0x000000ffff319224 */ /* 0x000fe400078e000b */
[----:B------:R-:W-:Y:S02]  /*29800*/  IMAD.MOV.U32 R12, RZ, RZ, R47 ;  /* 0x000000ffff0c7224 */ /* 0x000fe400078e002f */
[----:B------:R-:W-:Y:S02]  /*29810*/  IMAD.MOV.U32 R11, RZ, RZ, 0x181f ;  /* 0x0000181fff0b7424 */ /* 0x000fe400078e00ff */
[----:B------:R-:W-:Y:S01]  /*29820*/  @!P1 IMAD.MOV.U32 R46, RZ, RZ, R8 ;  /* 0x000000ffff2e9224 */ /* 0x000fe200078e0008 */
[----:B------:R-:W-:Y:S01]  /*29830*/  PRMT R67, R12, 0x7610, R67 ;  /* 0x000076100c437816 */ /* 0x000fe20000000043 */
[----:B------:R-:W-:Y:S02]  /*29840*/  IMAD.MOV.U32 R12, RZ, RZ, 0x1 ;  /* 0x00000001ff0c7424 */ /* 0x000fe400078e00ff */
[----:B------:R-:W-:Y:S01]  /*29850*/  @!P1 IMAD.MOV.U32 R48, RZ, RZ, R10 ;  /* 0x000000ffff309224 */ /* 0x000fe200078e000a */
[----:B------:R-:W-:Y:S01]  /*29860*/  MOV R0, R46 ;  /* 0x0000002e00007202 */ /* 0x000fe20000000f00 */
[----:B------:R-:W-:-:S07]  /*29870*/  IMAD.MOV.U32 R20, RZ, RZ, R49 ;  /* 0x000000ffff147224 */ /* 0x000fce00078e0031 */
[----:B-----5:R-:W-:Y:S05]  /*29880*/  WARPSYNC.COLLECTIVE R15, `(.L_x_8229) ;  /* 0x000000000f087348 */ /* 0x020fea0003c00000 */
[----:B------:R0:W1:Y:S02]  /*29890*/  SHFL.IDX P6, R14, R13, R12, R11 ;  /* 0x0000000c0d0e7389 */ /* 0x00006400000c000b */
[----:B01---5:R-:W-:Y:S01]  /*298a0*/  ENDCOLLECTIVE ;  /* 0x000000000000791b */ /* 0x023fe20003800000 */
.L_x_8229:
[----:B------:R-:W-:Y:S01]  /*298b0*/  IMAD.MOV.U32 R10, RZ, RZ, R48 ;  /* 0x000000ffff0a7224 */ /* 0x000fe200078e0030 */
[----:B------:R-:W-:-:S04]  /*298c0*/  PRMT R64, R64, 0x5410, R0 ;  /* 0x0000541040407816 */ /* 0x000fc80000000000 */
[----:B------:R-:W-:Y:S02]  /*298d0*/  PRMT R37, R10, 0x5410, R20 ;  /* 0x000054100a257816 */ /* 0x000fe40000000014 */
[----:B------:R-:W-:Y:S01]  /*298e0*/  @!P1 MOV R51, R7 ;  /* 0x0000000700339202 */ /* 0x000fe20000000f00 */
[----:B------:R-:W-:Y:S02]  /*298f0*/  @!P1 IMAD.MOV.U32 R44, RZ, RZ, R4 ;  /* 0x000000ffff2c9224 */ /* 0x000fe400078e0004 */
[----:B------:R-:W-:Y:S02]  /*29900*/  @!P1 IMAD.MOV.U32 R45, RZ, RZ, R5 ;  /* 0x000000ffff2d9224 */ /* 0x000fe400078e0005 */
[----:B------:R-:W-:Y:S02]  /*29910*/  @!P1 IMAD.MOV.U32 R50, RZ, RZ, R6 ;  /* 0x000000ffff329224 */ /* 0x000fe400078e0006 */
[----:B------:R-:W-:Y:S02]  /*29920*/  IMAD.MOV.U32 R13, RZ, RZ, R32 ;  /* 0x000000ffff0d7224 */ /* 0x000fe400078e0020 */
[----:B------:R-:W-:-:S02]  /*29930*/  IMAD.MOV.U32 R4, RZ, RZ, R44 ;  /* 0x000000ffff047224 */ /* 0x000fc400078e002c */
[----:B------:R-:W-:Y:S02]  /*29940*/  IMAD.MOV.U32 R5, RZ, RZ, R45 ;  /* 0x000000ffff057224 */ /* 0x000fe400078e002d */
[----:B------:R-:W-:Y:S02]  /*29950*/  IMAD.MOV.U32 R6, RZ, RZ, R50 ;  /* 0x000000ffff067224 */ /* 0x000fe400078e0032 */
[----:B------:R-:W-:Y:S01]  /*29960*/  IMAD.MOV.U32 R7, RZ, RZ, R51 ;  /* 0x000000ffff077224 */ /* 0x000fe200078e0033 */
[----:B------:R-:W-:Y:S01]  /*29970*/  PRMT R67, R67, 0x5410, R5 ;  /* 0x0000541043437816 */ /* 0x000fe20000000005 */
[----:B------:R-:W-:Y:S01]  /*29980*/  IMAD.MOV.U32 R0, RZ, RZ, R14 ;  /* 0x000000ffff007224 */ /* 0x000fe200078e000e */
[----:B------:R-:W-:-:S07]  /*29990*/  PRMT R66, R6, 0x5410, R4 ;  /* 0x0000541006427816 */ /* 0x000fce0000000004 */
[----:B------:R-:W-:Y:S05]  /*299a0*/  WARPSYNC.COLLECTIVE R15, `(.L_x_8230) ;  /* 0x000000000f087348 */ /* 0x000fea0003c00000 */
[----:B------:R0:W1:Y:S02]  /*299b0*/  SHFL.IDX P6, R14, R13, R12, R11 ;  /* 0x0000000c0d0e7389 */ /* 0x00006400000c000b */
[----:B01----:R-:W-:Y:S01]  /*299c0*/  ENDCOLLECTIVE ;  /* 0x000000000000791b */ /* 0x003fe20003800000 */
.L_x_8230:
[----:B------:R-:W-:Y:S01]  /*299d0*/  PRMT R64, R7, 0x7610, R64 ;  /* 0x0000761007407816 */ /* 0x000fe20000000040 */
[----:B------:R-:W-:Y:S01]  /*299e0*/  IMAD.MOV.U32 R13, RZ, RZ, R33 ;  /* 0x000000ffff0d7224 */ /* 0x000fe200078e0021 */
[----:B------:R-:W-:-:S07]  /*299f0*/  MOV R8, R14 ;  /* 0x0000000e00087202 */ /* 0x000fce0000000f00 */
[----:B------:R-:W-:Y:S05]  /*29a00*/  WARPSYNC.COLLECTIVE R15, `(.L_x_8231) ;  /* 0x000000000f087348 */ /* 0x000fea0003c00000 */
[----:B------:R0:W1:Y:S02]  /*29a10*/  SHFL.IDX P6, R14, R13, R12, R11 ;  /* 0x0000000c0d0e7389 */ /* 0x00006400000c000b */
[----:B01----:R-:W-:Y:S01]  /*29a20*/  ENDCOLLECTIVE ;  /* 0x000000000000791b */ /* 0x003fe20003800000 */
.L_x_8231:
[----:B------:R-:W-:Y:S02]  /*29a30*/  IMAD.MOV.U32 R13, RZ, RZ, R34 ;  /* 0x000000ffff0d7224 */ /* 0x000fe400078e0022 */
[----:B------:R-:W-:-:S07]  /*29a40*/  IMAD.MOV.U32 R9, RZ, RZ, R14 ;  /* 0x000000ffff097224 */ /* 0x000fce00078e000e */
[----:B------:R-:W-:Y:S05]  /*29a50*/  WARPSYNC.COLLECTIVE R15, `(.L_x_8232) ;  /* 0x000000000f087348 */ /* 0x000fea0003c00000 */
[----:B------:R0:W1:Y:S02]  /*29a60*/  SHFL.IDX P6, R14, R13, R12, R11 ;  /* 0x0000000c0d0e7389 */ /* 0x00006400000c000b */
[----:B01----:R-:W-:Y:S01]  /*29a70*/  ENDCOLLECTIVE ;  /* 0x000000000000791b */ /* 0x003fe20003800000 */
.L_x_8232:
[----:B------:R-:W-:Y:S05]  /*29a80*/  BRA `(.L_x_8233) ;  /* 0xfffffe2c00847947 */ /* 0x000fea000383ffff */
.L_x_7896:
[----:B------:R-:W-:Y:S01]  /*29a90*/  BSSY B1, `(.L_x_8234) ;  /* 0x0000008000017945 */ /* 0x000fe20003800000 */
[----:B------:R-:W-:Y:S02]  /*29aa0*/  IMAD.MOV.U32 R13, RZ, RZ, R35 ;  /* 0x000000ffff0d7224 */ /* 0x000fe400078e0023 */
[----:B------:R-:W-:Y:S02]  /*29ab0*/  IMAD.MOV.U32 R12, RZ, RZ, 0x2 ;  /* 0x00000002ff0c7424 */ /* 0x000fe400078e00ff */
[----:B------:R-:W-:Y:S02]  /*29ac0*/  IMAD.MOV.U32 R11, RZ, RZ, 0x181f ;  /* 0x0000181fff0b7424 */ /* 0x000fe400078e00ff */
[----:B-1----:R-:W-:-:S07]  /*29ad0*/  IMAD.MOV.U32 R15, RZ, RZ, -0x1 ;  /* 0xffffffffff0f7424 */ /* 0x002fce00078e00ff */
[----:B------:R-:W-:Y:S05]  /*29ae0*/  WARPSYNC.COLLECTIVE R15, `(.L_x_8235) ;  /* 0x000000000f087348 */ /* 0x000fea0003c00000 */
[----:B------:R0:W1:Y:S02]  /*29af0*/  SHFL.IDX P6, R14, R13, R12, R11 ;  /* 0x0000000c0d0e7389 */ /* 0x00006400000c000b */
[----:B01----:R-:W-:Y:S01]  /*29b00*/  ENDCOLLECTIVE ;  /* 0x000000000000791b */ /* 0x003fe20003800000 */
.L_x_8235:
[----:B------:R-:W-:Y:S05]  /*29b10*/  BSYNC B1 ;  /* 0x0000000000017941 */ /* 0x000fea0003800000 */
.L_x_8234:
[----:B------:R-:W-:Y:S01]  /*29b20*/  IMAD.MOV.U32 R13, RZ, RZ, R32 ;  /* 0x000000ffff0d7224 */ /* 0x000fe200078e0020 */
[----:B------:R-:W-:Y:S01]  /*29b30*/  MOV R0, R14 ;  /* 0x0000000e00007202 */ /* 0x000fe20000000f00 */
[----:B------:R-:W-:Y:S02]  /*29b40*/  IMAD.MOV.U32 R12, RZ, RZ, 0x2 ;  /* 0x00000002ff0c7424 */ /* 0x000fe400078e00ff */
[----:B------:R-:W-:Y:S02]  /*29b50*/  IMAD.MOV.U32 R11, RZ, RZ, 0x181f ;  /* 0x0000181fff0b7424 */ /* 0x000fe400078e00ff */
[----:B------:R-:W-:Y:S02]  /*29b60*/  IMAD.MOV.U32 R15, RZ, RZ, -0x1 ;  /* 0xffffffffff0f7424 */ /* 0x000fe400078e00ff */
[----:B------:R-:W-:-:S07]  /*29b70*/  VIADD R10, R56, 0x40 ;  /* 0x00000040380a7836 */ /* 0x000fce0000000000 */
[----:B------:R-:W-:Y:S05]  /*29b80*/  WARPSYNC.COLLECTIVE R15, `(.L_x_8236) ;  /* 0x000000000f087348 */ /* 0x000fea0003c00000 */
[----:B------:R0:W1:Y:S02]  /*29b90*/  SHFL.IDX P6, R14, R13, R12, R11 ;  /* 0x0000000c0d0e7389 */ /* 0x00006400000c000b */
[----:B01----:R-:W-:Y:S01]  /*29ba0*/  ENDCOLLECTIVE ;  /* 0x000000000000791b */ /* 0x003fe20003800000 */
.L_x_8236:
[----:B------:R-:W-:Y:S01]  /*29bb0*/  ISETP.GE.OR P1, PT, R10, R3, P0 ;  /* 0x000000030a00720c */ /* 0x000fe20000726670 */
[----:B------:R-:W-:-:S12]  /*29bc0*/  IMAD.MOV.U32 R13, RZ, RZ, R33 ;  /* 0x000000ffff0d7224 */ /* 0x000fd800078e0021 */
[C---:B------:R-:W-:Y:S01]  /*29bd0*/  @!P1 SHF.L.U64.HI R29, R16.reuse, 0x1, R17 ;  /* 0x00000001101d9819 */ /* 0x040fe20000010211 */
[----:B------:R-:W-:Y:S02]  /*29be0*/  @!P1 IMAD.SHL.U32 R21, R16, 0x2, RZ ;  /* 0x0000000210159824 */ /* 0x000fe400078e00ff */
[----:B------:R-:W-:-:S07]  /*29bf0*/  IMAD.MOV.U32 R8, RZ, RZ, R14 ;  /* 0x000000ffff087224 */ /* 0x000fce00078e000e */
[----:B------:R-:W-:Y:S05]  /*29c00*/  WARPSYNC.COLLECTIVE R15, `(.L_x_8237) ;  /* 0x000000000f087348 */ /* 0x000fea0003c00000 */
[----:B------:R0:W1:Y:S02]  /*29c10*/  SHFL.IDX P6, R14, R13, R12, R11 ;  /* 0x0000000c0d0e7389 */ /* 0x00006400000c000b */
[----:B01----:R-:W-:Y:S01]  /*29c20*/  ENDCOLLECTIVE ;  /* 0x000000000000791b */ /* 0x003fe20003800000 */
.L_x_8237:
[----:B------:R-:W-:-:S05]  /*29c30*/  @!P1 IADD3 R8, P2, R8, R21, RZ ;  /* 0x0000001508089210 */ /* 0x000fca0007f5e0ff */
[----:B------:R-:W-:Y:S01]  /*29c40*/  @!P1 IMAD.X R9, R0, 0x1, R29, P2 ;  /* 0x0000000100099824 */ /* 0x000fe200010e061d */
[----:B------:R-:W-:Y:S01]  /*29c50*/  MOV R13, R34 ;  /* 0x00000022000d7202 */ /* 0x000fe20000000f00 */
[----:B------:R-:W-:-:S07]  /*29c60*/  IMAD.MOV.U32 R20, RZ, RZ, R14 ;  /* 0x000000ffff147224 */ /* 0x000fce00078e000e */
[----:B------:R-:W-:Y:S05]  /*29c70*/  WARPSYNC.COLLECTIVE R15, `(.L_x_8238) ;  /* 0x000000000f087348 */ /* 0x000fea0003c00000 */
[----:B------:R0:W1:Y:S02]  /*29c80*/  SHFL.IDX P6, R14, R13, R12, R11 ;  /* 0x0000000c0d0e7389 */ /* 0x00006400000c000b */
[----:B01----:R-:W-:Y:S01]  /*29c90*/  ENDCOLLECTIVE ;  /* 0x000000000000791b */ /* 0x003fe20003800000 */
.L_x_8238:
[----:B------:R-:W2:Y:S01]  /*29ca0*/  @!P1 LD.E.128 R8, desc[UR42][R8.64] ;  /* 0x0000002a08089980 */ /* 0x000ea2000c101d00 */
[----:B------:R-:W-:-:S05]  /*29cb0*/  @!P1 IADD3 R28, P2, R14, R21, RZ ;  /* 0x000000150e1c9210 */ /* 0x000fca0007f5e0ff */
[----:B------:R-:W-:-:S06]  /*29cc0*/  @!P1 IMAD.X R29, R20, 0x1, R29, P2 ;  /* 0x00000001141d9824 */ /* 0x000fcc00010e061d */
[----:B------:R-:W5:Y:S01]  /*29cd0*/  @!P1 LD.E.128 R28, desc[UR42][R28.64] ;  /* 0x0000002a1c1c9980 */ /* 0x000f62000c101d00 */
[----:B------:R-:W-:Y:S02]  /*29ce0*/  CS2R R20, SRZ ;  /* 0x0000000000147805 */ /* 0x000fe4000001ff00 */
[----:B------:R-:W-:Y:S01]  /*29cf0*/  CS2R R38, SRZ ;  /* 0x0000000000267805 */ /* 0x000fe2000001ff00 */
[----:B------:R-:W-:Y:S01]  /*29d00*/  IMAD.MOV.U32 R13, RZ, RZ, R35 ;  /* 0x000000ffff0d7224 */ /* 0x000fe200078e0023 */
[----:B------:R-:W-:Y:S02]  /*29d10*/  CS2R R40, SRZ ;  /* 0x0000000000287805 */ /* 0x000fe4000001ff00 */
[----:B------:R-:W-:Y:S01]  /*29d20*/  CS2R R42, SRZ ;  /* 0x00000000002a7805 */ /* 0x000fe2000001ff00 */
[----:B--2---:R-:W-:Y:S01]  /*29d30*/  @!P1 IMAD.MOV.U32 R20, RZ, RZ, R8 ;  /* 0x000000ffff149224 */ /* 0x004fe200078e0008 */
[----:B------:R-:W-:Y:S01]  /*29d40*/  @!P1 MOV R39, R11 ;  /* 0x0000000b00279202 */ /* 0x000fe20000000f00 */
[----:B------:R-:W-:-:S02]  /*29d50*/  @!P1 IMAD.MOV.U32 R21, RZ, RZ, R9 ;  /* 0x000000ffff159224 */ /* 0x000fc400078e0009 */
[----:B------:R-:W-:Y:S02]  /*29d60*/  IMAD.MOV.U32 R0, RZ, RZ, R20 ;  /* 0x000000ffff007224 */ /* 0x000fe400078e0014 */
[----:B------:R-:W-:Y:S02]  /*29d70*/  IMAD.MOV.U32 R12, RZ, RZ, R21 ;  /* 0x000000ffff0c7224 */ /* 0x000fe400078e0015 */
[----:B------:R-:W-:Y:S02]  /*29d80*/  IMAD.MOV.U32 R11, RZ, RZ, 0x181f ;  /* 0x0000181fff0b7424 */ /* 0x000fe400078e00ff */
[----:B------:R-:W-:Y:S01]  /*29d90*/  @!P1 IMAD.MOV.U32 R38, RZ, RZ, R10 ;  /* 0x000000ffff269224 */ /* 0x000fe200078e000a */
[----:B------:R-:W-:Y:S01]  /*29da0*/  PRMT R59, R0, 0x5410, R12 ;  /* 0x00005410003b7816 */ /* 0x000fe2000000000c */
[----:B------:R-:W-:Y:S02]  /*29db0*/  IMAD.MOV.U32 R12, RZ, RZ, 0x3 ;  /* 0x00000003ff0c7424 */ /* 0x000fe400078e00ff */
[----:B------:R-:W-:-:S02]  /*29dc0*/  IMAD.MOV.U32 R8, RZ, RZ, R38 ;  /* 0x000000ffff087224 */ /* 0x000fc400078e0026 */
[----:B------:R-:W-:-:S07]  /*29dd0*/  IMAD.MOV.U32 R9, RZ, RZ, R39 ;  /* 0x000000ffff097224 */ /* 0x000fce00078e0027 */
[----:B-----5:R-:W-:Y:S05]  /*29de0*/  WARPSYNC.COLLECTIVE R15, `(.L_x_8239) ;  /* 0x000000000f087348 */ /* 0x020fea0003c00000 */
[----:B------:R0:W1:Y:S02]  /*29df0*/  SHFL.IDX P6, R14, R13, R12, R11 ;  /* 0x0000000c0d0e7389 */ /* 0x00006400000c000b */
[----:B01---5:R-:W-:Y:S01]  /*29e00*/  ENDCOLLECTIVE ;  /* 0x000000000000791b */ /* 0x023fe20003800000 */
.L_x_8239:
[----:B------:R-:W-:Y:S01]  /*29e10*/  @!P1 IMAD.MOV.U32 R40, RZ, RZ, R28 ;  /* 0x000000ffff289224 */ /* 0x000fe200078e001c */
[----:B------:R-:W-:Y:S01]  /*29e20*/  PRMT R52, R8, 0x5410, R9 ;  /* 0x0000541008347816 */ /* 0x000fe20000000009 */
[----:B------:R-:W-:Y:S02]  /*29e30*/  @!P1 IMAD.MOV.U32 R41, RZ, RZ, R29 ;  /* 0x000000ffff299224 */ /* 0x000fe400078e001d */
[----:B------:R-:W-:Y:S02]  /*29e40*/  @!P1 IMAD.MOV.U32 R42, RZ, RZ, R30 ;  /* 0x000000ffff2a9224 */ /* 0x000fe400078e001e */
[----:B------:R-:W-:Y:S01]  /*29e50*/  @!P1 IMAD.MOV.U32 R43, RZ, RZ, R31 ;  /* 0x000000ffff2b9224 */ /* 0x000fe200078e001f */
[----:B------:R-:W-:Y:S01]  /*29e60*/  MOV R9, R41 ;  /* 0x0000002900097202 */ /* 0x000fe20000000f00 */
[----:B------:R-:W-:Y:S02]  /*29e70*/  IMAD.MOV.U32 R8, RZ, RZ, R40 ;  /* 0x000000ffff087224 */ /* 0x000fe400078e0028 */
[----:B------:R-:W-:-:S02]  /*29e80*/  IMAD.MOV.U32 R13, RZ, RZ, R32 ;  /* 0x000000ffff0d7224 */ /* 0x000fc400078e0020 */
[----:B------:R-:W-:Y:S01]  /*29e90*/  IMAD.MOV.U32 R10, RZ, RZ, R42 ;  /* 0x000000ffff0a7224 */ /* 0x000fe200078e002a */
[----:B------:R-:W-:Y:S02]  /*29ea0*/  PRMT R62, R8, 0x5410, R9 ;  /* 0x00005410083e7816 */ /* 0x000fe40000000009 */
[----:B------:R-:W-:Y:S01]  /*29eb0*/  CS2R R8, SRZ ;  /* 0x0000000000087805 */ /* 0x000fe2000001ff00 */
[----:B------:R-:W-:-:S07]  /*29ec0*/  IMAD.MOV.U32 R0, RZ, RZ, R14 ;  /* 0x000000ffff007224 */ /* 0x000fce00078e000e */
[----:B------:R-:W-:Y:S05]  /*29ed0*/  WARPSYNC.COLLECTIVE R15, `(.L_x_8240) ;  /* 0x000000000f087348 */ /* 0x000fea0003c00000 */
[----:B------:R0:W1:Y:S02]  /*29ee0*/  SHFL.IDX P6, R14, R13, R12, R11 ;  /* 0x0000000c0d0e7389 */ /* 0x00006400000c000b */
[----:B01----:R-:W-:Y:S01]  /*29ef0*/  ENDCOLLECTIVE ;  /* 0x000000000000791b */ /* 0x003fe20003800000 */
.L_x_8240:
[----:B------:R-:W-:Y:S02]  /*29f00*/  IMAD.MOV.U32 R13, RZ, RZ, R33 ;  /* 0x000000ffff0d7224 */ /* 0x000fe400078e0021 */
[----:B------:R-:W-:-:S07]  /*29f10*/  IMAD.MOV.U32 R32, RZ, RZ, R14 ;  /* 0x000000ffff207224 */ /* 0x000fce00078e000e */
[----:B------:R-:W-:Y:S05]  /*29f20*/  WARPSYNC.COLLECTIVE R15, `(.L_x_8241) ;  /* 0x000000000f087348 */ /* 0x000fea0003c00000 */
[----:B------:R0:W1:Y:S02]  /*29f30*/  SHFL.IDX P6, R14, R13, R12, R11 ;  /* 0x0000000c0d0e7389 */ /* 0x00006400000c000b */
[----:B01----:R-:W-:Y:S01]  /*29f40*/  ENDCOLLECTIVE ;  /* 0x000000000000791b */ /* 0x003fe20003800000 */
.L_x_8241:
[----:B------:R-:W-:Y:S01]  /*29f50*/  MOV R13, R34 ;  /* 0x00000022000d7202 */ /* 0x000fe20000000f00 */
[----:B------:R-:W-:-:S07]  /*29f60*/  IMAD.MOV.U32 R33, RZ, RZ, R14 ;  /* 0x000000ffff217224 */ /* 0x000fce00078e000e */
[----:B------:R-:W-:Y:S05]  /*29f70*/  WARPSYNC.COLLECTIVE R15, `(.L_x_8242) ;  /* 0x000000000f087348 */ /* 0x000fea0003c00000 */
[----:B------:R0:W1:Y:S02]  /*29f80*/  SHFL.IDX P6, R14, R13, R12, R11 ;  /* 0x0000000c0d0e7389 */ /* 0x00006400000c000b */
[----:B01----:R-:W-:Y:S01]  /*29f90*/  ENDCOLLECTIVE ;  /* 0x000000000000791b */ /* 0x003fe20003800000 */
.L_x_8242:
[----:B------:R-:W-:-:S05]  /*29fa0*/  IMAD.MOV.U32 R11, RZ, RZ, R43 ;  /* 0x000000ffff0b7224 */ /* 0x000fca00078e002b */
[----:B------:R-:W-:Y:S01]  /*29fb0*/  PRMT R63, R10, 0x5410, R11 ;  /* 0x000054100a3f7816 */ /* 0x000fe2000000000b */
[----:B------:R-:W-:Y:S01]  /*29fc0*/  IMAD.MOV.U32 R34, RZ, RZ, R14 ;  /* 0x000000ffff227224 */ /* 0x000fe200078e000e */
[----:B------:R-:W-:Y:S06]  /*29fd0*/  BRA `(.L_x_8243) ;  /* 0xfffffe2c00647947 */ /* 0x000fec000383ffff */
.L_x_7900:
[----:B0-----:R0:W1:Y:S02]  /*29fe0*/  SYNCS.PHASECHK.TRANS64.TRYWAIT P4, [R2+URZ+0x28800], R29 ;  /* 0x0288001d020075a7 */ /* 0x001064000808017f */
[----:B-1----:R-:W-:Y:S05]  /*29ff0*/  @!P4 NANOSLEEP.SYNCS 0x989680 ;  /* 0x009896800000c95d */ /* 0x002fea0003900000 */
[----:B------:R-:W1:Y:S02]  /*2a000*/  @!P4 SYNCS.PHASECHK.TRANS64 P4, [R2+URZ+0x28800], R29 ;  /* 0x0288001d0200c5a7 */ /* 0x000e64000808007f */
[----:B-1----:R-:W-:Y:S05]  /*2a010*/  @!P4 BRA `(.L_x_7900) ;  /* 0xfffffffc00f0c947 */ /* 0x002fea000383ffff */
[----:B------:R-:W-:Y:S05]  /*2a020*/  BRA `(.L_x_8244) ;  /* 0xfffffe2c00fc7947 */ /* 0x000fea000383ffff */
.L_x_7910:
[----:B0-----:R0:W1:Y:S02]  /*2a030*/  SYNCS.PHASECHK.TRANS64.TRYWAIT P2, [R89+URZ+0x28830], R0 ;  /* 0x02883000590075a7 */ /* 0x001064000804017f */
[----:B-1----:R-:W-:Y:S05]  /*2a040*/  @!P2 NANOSLEEP.SYNCS 0x989680 ;  /* 0x009896800000a95d */ /* 0x002fea0003900000 */
[----:B------:R-:W1:Y:S02]  /*2a050*/  @!P2 SYNCS.PHASECHK.TRANS64 P2, [R89+URZ+0x28830], R0 ;  /* 0x028830005900a5a7 */ /* 0x000e64000804007f */
[----:B-1----:R-:W-:Y:S05]  /*2a060*/  @!P2 BRA `(.L_x_7910) ;  /* 0xfffffffc00f0a947 */ /* 0x002fea000383ffff */
[----:B------:R-:W-:Y:S05]  /*2a070*/  BRA `(.L_x_7909) ;  /* 0xfffffe4800787947 */ /* 0x000fea000383ffff */
.L_x_7928:
[----:B-1----:R1:W2:Y:S02]  /*2a080*/  SYNCS.PHASECHK.TRANS64.TRYWAIT P5, [R7+URZ+0x28830], R6 ;  /* 0x02883006070075a7 */ /* 0x0022a400080a017f */
[----:B--2---:R-:W-:Y:S05]  /*2a090*/  @!P5 NANOSLEEP.SYNCS 0x989680 ;  /* 0x009896800000d95d */ /* 0x004fea0003900000 */
[----:B------:R-:W2:Y:S02]  /*2a0a0*/  @!P5 SYNCS.PHASECHK.TRANS64 P5, [R7+URZ+0x28830], R6 ;  /* 0x028830060700d5a7 */ /* 0x000ea400080a007f */
[----:B--2---:R-:W-:Y:S05]  /*2a0b0*/  @!P5 BRA `(.L_x_7928) ;  /* 0xfffffffc00f0d947 */ /* 0x004fea000383ffff */
[----:B------:R-:W-:Y:S05]  /*2a0c0*/  BRA `(.L_x_7927) ;  /* 0xfffffe8400507947 */ /* 0x000fea000383ffff */
.L_x_7932:
[----:B-1----:R1:W2:Y:S02]  /*2a0d0*/  SYNCS.PHASECHK.TRANS64.TRYWAIT P4, [R7+URZ+0x28850], R6 ;  /* 0x02885006070075a7 */ /* 0x0022a4000808017f */
[----:B--2---:R-:W-:Y:S05]  /*2a0e0*/  @!P4 NANOSLEEP.SYNCS 0x989680 ;  /* 0x009896800000c95d */ /* 0x004fea0003900000 */
[----:B------:R-:W2:Y:S02]  /*2a0f0*/  @!P4 SYNCS.PHASECHK.TRANS64 P4, [R7+URZ+0x28850], R6 ;  /* 0x028850060700c5a7 */ /* 0x000ea4000808007f */
[----:B--2---:R-:W-:Y:S05]  /*2a100*/  @!P4 BRA `(.L_x_7932) ;  /* 0xfffffffc00f0c947 */ /* 0x004fea000383ffff */
[----:B------:R-:W-:Y:S05]  /*2a110*/  BRA `(.L_x_7929) ;  /* 0xfffffe8800507947 */ /* 0x000fea000383ffff */
.L_x_7951:
[----:B-1----:R1:W2:Y:S02]  /*2a120*/  SYNCS.PHASECHK.TRANS64.TRYWAIT P3, [R7+URZ+0x28830], R8 ;  /* 0x02883008070075a7 */ /* 0x0022a4000806017f */
[----:B--2---:R-:W-:Y:S05]  /*2a130*/  @!P3 NANOSLEEP.SYNCS 0x989680 ;  /* 0x009896800000b95d */ /* 0x004fea0003900000 */
[----:B------:R-:W2:Y:S02]  /*2a140*/  @!P3 SYNCS.PHASECHK.TRANS64 P3, [R7+URZ+0x28830], R8 ;  /* 0x028830080700b5a7 */ /* 0x000ea4000806007f */
[----:B--2---:R-:W-:Y:S05]  /*2a150*/  @!P3 BRA `(.L_x_7951) ;  /* 0xfffffffc00f0b947 */ /* 0x004fea000383ffff */
[----:B------:R-:W-:Y:S05]  /*2a160*/  BRA `(.L_x_7950) ;  /* 0xfffffec0005c7947 */ /* 0x000fea000383ffff */
.L_x_7955:
[----:B-1----:R1:W2:Y:S02]  /*2a170*/  SYNCS.PHASECHK.TRANS64.TRYWAIT P2, [R7+URZ+0x28850], R6 ;  /* 0x02885006070075a7 */ /* 0x0022a4000804017f */
[----:B--2---:R-:W-:Y:S05]  /*2a180*/  @!P2 NANOSLEEP.SYNCS 0x989680 ;  /* 0x009896800000a95d */ /* 0x004fea0003900000 */
[----:B------:R-:W2:Y:S02]  /*2a190*/  @!P2 SYNCS.PHASECHK.TRANS64 P2, [R7+URZ+0x28850], R6 ;  /* 0x028850060700a5a7 */ /* 0x000ea4000804007f */
[----:B--2---:R-:W-:Y:S05]  /*2a1a0*/  @!P2 BRA `(.L_x_7955) ;  /* 0xfffffffc00f0a947 */ /* 0x004fea000383ffff */
[----:B------:R-:W-:Y:S05]  /*2a1b0*/  BRA `(.L_x_7952) ;  /* 0xfffffec4005c7947 */ /* 0x000fea000383ffff */
.L_x_7962:
[----:B-1----:R1:W2:Y:S02]  /*2a1c0*/  SYNCS.PHASECHK.TRANS64.TRYWAIT P3, [R7+URZ+0x28830], R8 ;  /* 0x02883008070075a7 */ /* 0x0022a4000806017f */
[----:B--2---:R-:W-:Y:S05]  /*2a1d0*/  @!P3 NANOSLEEP.SYNCS 0x989680 ;  /* 0x009896800000b95d */ /* 0x004fea0003900000 */
[----:B------:R-:W2:Y:S02]  /*2a1e0*/  @!P3 SYNCS.PHASECHK.TRANS64 P3, [R7+URZ+0x28830], R8 ;  /* 0x028830080700b5a7 */ /* 0x000ea4000806007f */
[----:B--2---:R-:W-:Y:S05]  /*2a1f0*/  @!P3 BRA `(.L_x_7962) ;  /* 0xfffffffc00f0b947 */ /* 0x004fea000383ffff */
[----:B------:R-:W-:Y:S05]  /*2a200*/  BRA `(.L_x_7961) ;  /* 0xfffffee800b07947 */ /* 0x000fea000383ffff */
.L_x_7966:
[----:B-1----:R1:W2:Y:S02]  /*2a210*/  SYNCS.PHASECHK.TRANS64.TRYWAIT P2, [R7+URZ+0x28850], R6 ;  /* 0x02885006070075a7 */ /* 0x0022a4000804017f */
[----:B--2---:R-:W-:Y:S05]  /*2a220*/  @!P2 NANOSLEEP.SYNCS 0x989680 ;  /* 0x009896800000a95d */ /* 0x004fea0003900000 */
[----:B------:R-:W2:Y:S02]  /*2a230*/  @!P2 SYNCS.PHASECHK.TRANS64 P2, [R7+URZ+0x28850], R6 ;  /* 0x028850060700a5a7 */ /* 0x000ea4000804007f */
[----:B--2---:R-:W-:Y:S05]  /*2a240*/  @!P2 BRA `(.L_x_7966) ;  /* 0xfffffffc00f0a947 */ /* 0x004fea000383ffff */
[----:B------:R-:W-:Y:S05]  /*2a250*/  BRA `(.L_x_7963) ;  /* 0xfffffeec00b07947 */ /* 0x000fea000383ffff */
.L_x_7979:
[----:B-1----:R1:W2:Y:S02]  /*2a260*/  SYNCS.PHASECHK.TRANS64.TRYWAIT P0, [R8+URZ+0x28850], R3 ;  /* 0x02885003080075a7 */ /* 0x0022a4000800017f */
[----:B--2---:R-:W-:Y:S05]  /*2a270*/  @!P0 NANOSLEEP.SYNCS 0x989680 ;  /* 0x009896800000895d */ /* 0x004fea0003900000 */
[----:B------:R-:W2:Y:S02]  /*2a280*/  @!P0 SYNCS.PHASECHK.TRANS64 P0, [R8+URZ+0x28850], R3 ;  /* 0x02885003080085a7 */ /* 0x000ea4000800007f */
[----:B--2---:R-:W-:Y:S05]  /*2a290*/  @!P0 BRA `(.L_x_7979) ;  /* 0xfffffffc00f08947 */ /* 0x004fea000383ffff */
[----:B------:R-:W-:Y:S05]  /*2a2a0*/  BRA `(.L_x_7978) ;  /* 0xffffff2000f47947 */ /* 0x000fea000383ffff */
.L_x_7984:
[----:B------:R-:W-:Y:S02]  /*2a2b0*/  IMAD.MOV.U32 R13, RZ, RZ, R8 ;  /* 0x000000ffff0d7224 */ /* 0x000fe400078e0008 */
[----:B------:R-:W-:Y:S02]  /*2a2c0*/  IMAD.MOV.U32 R12, RZ, RZ, RZ ;  /* 0x000000ffff0c7224 */ /* 0x000fe400078e00ff */
[----:B------:R-:W-:Y:S02]  /*2a2d0*/  IMAD.MOV.U32 R11, RZ, RZ, 0x181f ;  /* 0x0000181fff0b7424 */ /* 0x000fe400078e00ff */
[----:B------:R-:W-:-:S07]  /*2a2e0*/  IMAD.MOV.U32 R15, RZ, RZ, -0x1 ;  /* 0xffffffffff0f7424 */ /* 0x000fce00078e00ff */
[----:B-----5:R-:W-:Y:S05]  /*2a2f0*/  WARPSYNC.COLLECTIVE R15, `(.L_x_8245) ;  /* 0x000000000f087348 */ /* 0x020fea0003c00000 */
[----:B------:R0:W1:Y:S02]  /*2a300*/  SHFL.IDX P6, R14, R13, R12, R11 ;  /* 0x0000000c0d0e7389 */ /* 0x00006400000c000b */
[----:B01---5:R-:W-:Y:S01]  /*2a310*/  ENDCOLLECTIVE ;  /* 0x000000000000791b */ /* 0x023fe20003800000 */
.L_x_8245:
[----:B------:R-:W-:Y:S02]  /*2a320*/  IMAD.MOV.U32 R13, RZ, RZ, R0 ;  /* 0x000000ffff0d7224 */ /* 0x000fe400078e0000 */
[----:B------:R-:W-:-:S07]  /*2a330*/  IMAD.MOV.U32 R3, RZ, RZ, R14 ;  /* 0x000000ffff037224 */ /* 0x000fce00078e000e */
[----:B------:R-:W-:Y:S05]  /*2a340*/  WARPSYNC.COLLECTIVE R15, `(.L_x_8246) ;  /* 0x000000000f087348 */ /* 0x000fea0003c00000 */
[----:B------:R0:W1:Y:S02]  /*2a350*/  SHFL.IDX P6, R14, R13, R12, R11 ;  /* 0x0000000c0d0e7389 */ /* 0x00006400000c000b */
[----:B01----:R-:W-:Y:S01]  /*2a360*/  ENDCOLLECTIVE ;  /* 0x000000000000791b */ /* 0x003fe20003800000 */
.L_x_8246:
[----:B------:R-:W-:Y:S05]  /*2a370*/  BRA `(.L_x_8247) ;  /* 0xffffff3c00c47947 */ /* 0x000fea000383ffff */
.L_x_7987:
[----:B------:R-:W-:Y:S01]  /*2a380*/  BSSY B1, `(.L_x_8248) ;  /* 0x0000008000017945 */ /* 0x000fe20003800000 */
[----:B------:R-:W-:Y:S01]  /*2a390*/  MOV R13, R8 ;  /* 0x00000008000d7202 */ /* 0x000fe20000000f00 */
[----:B------:R-:W-:Y:S02]  /*2a3a0*/  IMAD.MOV.U32 R12, RZ, RZ, 0x1 ;  /* 0x00000001ff0c7424 */ /* 0x000fe400078e00ff */
[----:B---3--:R-:W-:Y:S02]  /*2a3b0*/  IMAD.MOV.U32 R11, RZ, RZ, 0x181f ;  /* 0x0000181fff0b7424 */ /* 0x008fe400078e00ff */
[----:B------:R-:W-:-:S07]  /*2a3c0*/  IMAD.MOV.U32 R15, RZ, RZ, -0x1 ;  /* 0xffffffffff0f7424 */ /* 0x000fce00078e00ff */
[----:B012--5:R-:W-:Y:S05]  /*2a3d0*/  WARPSYNC.COLLECTIVE R15, `(.L_x_8249) ;  /* 0x000000000f087348 */ /* 0x027fea0003c00000 */
[----:B--2---:R2:W3:Y:S02]  /*2a3e0*/  SHFL.IDX P6, R14, R13, R12, R11 ;  /* 0x0000000c0d0e7389 */ /* 0x0044e400000c000b */
[----:B0123-5:R-:W-:Y:S01]  /*2a3f0*/  ENDCOLLECTIVE ;  /* 0x000000000000791b */ /* 0x02ffe20003800000 */
.L_x_8249:
[----:B------:R-:W-:Y:S05]  /*2a400*/  BSYNC B1 ;  /* 0x0000000000017941 */ /* 0x000fea0003800000 */
.L_x_8248:
        /* <DEDUP_REMOVED lines=8> */
.L_x_8250:
[----:B------:R-:W-:Y:S05]  /*2a490*/  BRA `(.L_x_8251) ;  /* 0xffffff3c00c07947 */ /* 0x000fea000383ffff */
.L_x_7990:
        /* <DEDUP_REMOVED lines=8> */
.L_x_8253:
[----:B------:R-:W-:Y:S05]  /*2a520*/  BSYNC B1 ;  /* 0x0000000000017941 */ /* 0x000fea0003800000 */
.L_x_8252:
        /* <DEDUP_REMOVED lines=8> */
.L_x_8254:
[----:B------:R-:W-:Y:S05]  /*2a5b0*/  BRA `(.L_x_8255) ;  /* 0xffffff3c00c07947 */ /* 0x000fea000383ffff */
.L_x_7993:
        /* <DEDUP_REMOVED lines=8> */
.L_x_8257:
[----:B------:R-:W-:Y:S05]  /*2a640*/  BSYNC B1 ;  /* 0x0000000000017941 */ /* 0x000fea0003800000 */
.L_x_8256:
        /* <DEDUP_REMOVED lines=8> */
.L_x_8258:
[----:B------:R-:W-:Y:S05]  /*2a6d0*/  BRA `(.L_x_8259) ;  /* 0xffffff3c00c07947 */ /* 0x000fea000383ffff */
.L_x_7995:
[----:B------:R-:W-:Y:S01]  /*2a6e0*/  MOV R13, R4 ;  /* 0x00000004000d7202 */ /* 0x000fe20000000f00 */
[----:B------:R-:W-:Y:S02]  /*2a6f0*/  IMAD.MOV.U32 R12, RZ, RZ, RZ ;  /* 0x000000ffff0c7224 */ /* 0x000fe400078e00ff */
[----:B------:R-:W-:Y:S02]  /*2a700*/  IMAD.MOV.U32 R11, RZ, RZ, 0x1c1f ;  /* 0x00001c1fff0b7424 */ /* 0x000fe400078e00ff */
[----:B------:R-:W-:-:S07]  /*2a710*/  IMAD.MOV.U32 R15, RZ, RZ, -0x1 ;  /* 0xffffffffff0f7424 */ /* 0x000fce00078e00ff */
[----:B------:R-:W-:Y:S05]  /*2a720*/  WARPSYNC.COLLECTIVE R15, `(.L_x_8260) ;  /* 0x000000000f087348 */ /* 0x000fea0003c00000 */
[----:B------:R0:W1:Y:S02]  /*2a730*/  SHFL.IDX P6, R14, R13, R12, R11 ;  /* 0x0000000c0d0e7389 */ /* 0x00006400000c000b */
[----:B01----:R-:W-:Y:S01]  /*2a740*/  ENDCOLLECTIVE ;  /* 0x000000000000791b */ /* 0x003fe20003800000 */
.L_x_8260:
[----:B------:R-:W-:Y:S02]  /*2a750*/  IMAD.MOV.U32 R13, RZ, RZ, R3 ;  /* 0x000000ffff0d7224 */ /* 0x000fe400078e0003 */
[----:B------:R-:W-:-:S07]  /*2a760*/  IMAD.MOV.U32 R0, RZ, RZ, R14 ;  /* 0x000000ffff007224 */ /* 0x000fce00078e000e */
[----:B------:R-:W-:Y:S05]  /*2a770*/  WARPSYNC.COLLECTIVE R15, `(.L_x_8261) ;  /* 0x000000000f087348 */ /* 0x000fea0003c00000 */
[----:B------:R0:W1:Y:S02]  /*2a780*/  SHFL.IDX P6, R14, R13, R12, R11 ;  /* 0x0000000c0d0e7389 */ /* 0x00006400000c000b */
[----:B01----:R-:W-:Y:S01]  /*2a790*/  ENDCOLLECTIVE ;  /* 0x000000000000791b */ /* 0x003fe20003800000 */
.L_x_8261:
[----:B------:R-:W-:Y:S05]  /*2a7a0*/  BRA `(.L_x_8262) ;  /* 0xffffff40007c7947 */ /* 0x000fea000383ffff */
.L_x_7998:
[----:B------:R-:W-:Y:S01]  /*2a7b0*/  BSSY B1, `(.L_x_8263) ;  /* 0x0000008000017945 */ /* 0x000fe20003800000 */
[----:B0-----:R-:W-:Y:S01]  /*2a7c0*/  IMAD.MOV.U32 R13, RZ, RZ, R4 ;  /* 0x000000ffff0d7224 */ /* 0x001fe200078e0004 */
[----:B------:R-:W-:Y:S01]  /*2a7d0*/  MOV R15, 0xffffffff ;  /* 0xffffffff000f7802 */ /* 0x000fe20000000f00 */
[----:B------:R-:W-:Y:S02]  /*2a7e0*/  IMAD.MOV.U32 R12, RZ, RZ, 0x1 ;  /* 0x00000001ff0c7424 */ /* 0x000fe400078e00ff */
[----:B------:R-:W-:-:S07]  /*2a7f0*/  IMAD.MOV.U32 R11, RZ, RZ, 0x1c1f ;  /* 0x00001c1fff0b7424 */ /* 0x000fce00078e00ff */
[----:B-12---:R-:W-:Y:S05]  /*2a800*/  WARPSYNC.COLLECTIVE R15, `(.L_x_8264) ;  /* 0x000000000f087348 */ /* 0x006fea0003c00000 */
[----:B--2---:R0:W2:Y:S02]  /*2a810*/  SHFL.IDX P6, R14, R13, R12, R11 ;  /* 0x0000000c0d0e7389 */ /* 0x0040a400000c000b */
[----:B012---:R-:W-:Y:S01]  /*2a820*/  ENDCOLLECTIVE ;  /* 0x000000000000791b */ /* 0x007fe20003800000 */
.L_x_8264:
[----:B------:R-:W-:Y:S05]  /*2a830*/  BSYNC B1 ;  /* 0x0000000000017941 */ /* 0x000fea0003800000 */
.L_x_8263:
        /* <DEDUP_REMOVED lines=8> */
.L_x_8265:
[----:B------:R-:W-:Y:S05]  /*2a8c0*/  BRA `(.L_x_8266) ;  /* 0xffffff4400887947 */ /* 0x000fea000383ffff */
.L_x_8002:
[----:B------:R-:W-:Y:S01]  /*2a8d0*/  IMAD.MOV.U32 R13, RZ, RZ, R4 ;  /* 0x000000ffff0d7224 */ /* 0x000fe200078e0004 */
[----:B------:R-:W-:Y:S01]  /*2a8e0*/  MOV R15, 0xffffffff ;  /* 0xffffffff000f7802 */ /* 0x000fe20000000f00 */
[----:B------:R-:W-:Y:S02]  /*2a8f0*/  IMAD.MOV.U32 R12, RZ, RZ, RZ ;  /* 0x000000ffff0c7224 */ /* 0x000fe400078e00ff */
[----:B------:R-:W-:-:S07]  /*2a900*/  IMAD.MOV.U32 R11, RZ, RZ, 0x181f ;  /* 0x0000181fff0b7424 */ /* 0x000fce00078e00ff */
[----:B01----:R-:W-:Y:S05]  /*2a910*/  WARPSYNC.COLLECTIVE R15, `(.L_x_8267) ;  /* 0x000000000f087348 */ /* 0x003fea0003c00000 */
[----:B------:R2:W3:Y:S02]  /*2a920*/  SHFL.IDX P6, R14, R13, R12, R11 ;  /* 0x0000000c0d0e7389 */ /* 0x0004e400000c000b */
[----:B0123--:R-:W-:Y:S01]  /*2a930*/  ENDCOLLECTIVE ;  /* 0x000000000000791b */ /* 0x00ffe20003800000 */
.L_x_8267:
[----:B------:R-:W-:Y:S02]  /*2a940*/  IMAD.MOV.U32 R13, RZ, RZ, R0 ;  /* 0x000000ffff0d7224 */ /* 0x000fe400078e0000 */
[----:B------:R-:W-:-:S07]  /*2a950*/  IMAD.MOV.U32 R3, RZ, RZ, R14 ;  /* 0x000000ffff037224 */ /* 0x000fce00078e000e */
[----:B------:R-:W-:Y:S05]  /*2a960*/  WARPSYNC.COLLECTIVE R15, `(.L_x_8268) ;  /* 0x000000000f087348 */ /* 0x000fea0003c00000 */
[----:B------:R0:W1:Y:S02]  /*2a970*/  SHFL.IDX P6, R14, R13, R12, R11 ;  /* 0x0000000c0d0e7389 */ /* 0x00006400000c000b */
[----:B01----:R-:W-:Y:S01]  /*2a980*/  ENDCOLLECTIVE ;  /* 0x000000000000791b */ /* 0x003fe20003800000 */
.L_x_8268:
[----:B------:R-:W-:Y:S05]  /*2a990*/  BRA `(.L_x_8269) ;  /* 0xffffff5000947947 */ /* 0x000fea000383ffff */
.L_x_8005:
[----:B------:R-:W-:Y:S01]  /*2a9a0*/  BSSY B1, `(.L_x_8270) ;  /* 0x0000008000017945 */ /* 0x000fe20003800000 */
[----:B------:R-:W-:Y:S02]  /*2a9b0*/  IMAD.MOV.U32 R13, RZ, RZ, R4 ;  /* 0x000000ffff0d7224 */ /* 0x000fe400078e0004 */
[----:B------:R-:W-:Y:S02]  /*2a9c0*/  IMAD.MOV.U32 R12, RZ, RZ, 0x1 ;  /* 0x00000001ff0c7424 */ /* 0x000fe400078e00ff */
[----:B------:R-:W-:Y:S02]  /*2a9d0*/  IMAD.MOV.U32 R11, RZ, RZ, 0x181f ;  /* 0x0000181fff0b7424 */ /* 0x000fe400078e00ff */
[----:B---3--:R-:W-:-:S07]  /*2a9e0*/  IMAD.MOV.U32 R15, RZ, RZ, -0x1 ;  /* 0xffffffffff0f7424 */ /* 0x008fce00078e00ff */
[----:B012-4-:R-:W-:Y:S05]  /*2a9f0*/  WARPSYNC.COLLECTIVE R15, `(.L_x_8271) ;  /* 0x000000000f087348 */ /* 0x017fea0003c00000 */
[----:B----4-:R3:W4:Y:S02]  /*2aa00*/  SHFL.IDX P6, R14, R13, R12, R11 ;  /* 0x0000000c0d0e7389 */ /* 0x01072400000c000b */
[----:B01234-:R-:W-:Y:S01]  /*2aa10*/  ENDCOLLECTIVE ;  /* 0x000000000000791b */ /* 0x01ffe20003800000 */
.L_x_8271:
[----:B------:R-:W-:Y:S05]  /*2aa20*/  BSYNC B1 ;  /* 0x0000000000017941 */ /* 0x000fea0003800000 */
.L_x_8270:
        /* <DEDUP_REMOVED lines=8> */
.L_x_8272:
[----:B------:R-:W-:Y:S05]  /*2aab0*/  BRA `(.L_x_8273) ;  /* 0xffffff5000947947 */ /* 0x000fea000383ffff */
.L_x_8008:
[----:B------:R-:W-:Y:S01]  /*2aac0*/  BSSY B1, `(.L_x_8274) ;  /* 0x0000008000017945 */ /* 0x000fe20003800000 */
[----:B------:R-:W-:Y:S02]  /*2aad0*/  IMAD.MOV.U32 R13, RZ, RZ, R4 ;  /* 0x000000ffff0d7224 */ /* 0x000fe400078e0004 */
[----:B------:R-:W-:Y:S02]  /*2aae0*/  IMAD.MOV.U32 R12, RZ, RZ, 0x2 ;  /* 0x00000002ff0c7424 */ /* 0x000fe400078e00ff */
[----:B------:R-:W-:Y:S02]  /*2aaf0*/  IMAD.MOV.U32 R11, RZ, RZ, 0x181f ;  /* 0x0000181fff0b7424 */ /* 0x000fe400078e00ff */
[----:B0-----:R-:W-:-:S07]  /*2ab00*/  IMAD.MOV.U32 R15, RZ, RZ, -0x1 ;  /* 0xffffffffff0f7424 */ /* 0x001fce00078e00ff */
[----:B-1234-:R-:W-:Y:S05]  /*2ab10*/  WARPSYNC.COLLECTIVE R15, `(.L_x_8275) ;  /* 0x000000000f087348 */ /* 0x01efea0003c00000 */
[----:B----4-:R0:W4:Y:S02]  /*2ab20*/  SHFL.IDX P6, R14, R13, R12, R11 ;  /* 0x0000000c0d0e7389 */ /* 0x01012400000c000b */
[----:B01234-:R-:W-:Y:S01]  /*2ab30*/  ENDCOLLECTIVE ;  /* 0x000000000000791b */ /* 0x01ffe20003800000 */
.L_x_8275:
[----:B------:R-:W-:Y:S05]  /*2ab40*/  BSYNC B1 ;  /* 0x0000000000017941 */ /* 0x000fea0003800000 */
.L_x_8274:
        /* <DEDUP_REMOVED lines=8> */
.L_x_8276:
[----:B------:R-:W-:Y:S05]  /*2abd0*/  BRA `(.L_x_8277) ;  /* 0xffffff5000947947 */ /* 0x000fea000383ffff */
.L_x_8011:
[----:B------:R-:W-:Y:S01]  /*2abe0*/  BSSY B1, `(.L_x_8278) ;  /* 0x0000008000017945 */ /* 0x000fe20003800000 */
[----:B------:R-:W-:Y:S02]  /*2abf0*/  IMAD.MOV.U32 R13, RZ, RZ, R4 ;  /* 0x000000ffff0d7224 */ /* 0x000fe400078e0004 */
[----:B------:R-:W-:Y:S02]  /*2ac00*/  IMAD.MOV.U32 R12, RZ, RZ, 0x3 ;  /* 0x00000003ff0c7424 */ /* 0x000fe400078e00ff */
[----:B------:R-:W-:Y:S02]  /*2ac10*/  IMAD.MOV.U32 R11, RZ, RZ, 0x181f ;  /* 0x0000181fff0b7424 */ /* 0x000fe400078e00ff */
[----:B0-----:R-:W-:-:S07]  /*2ac20*/  IMAD.MOV.U32 R15, RZ, RZ, -0x1 ;  /* 0xffffffffff0f7424 */ /* 0x001fce00078e00ff */
[----:B-1234-:R-:W-:Y:S05]  /*2ac30*/  WARPSYNC.COLLECTIVE R15, `(.L_x_8279) ;  /* 0x000000000f087348 */ /* 0x01efea0003c00000 */
[----:B------:R0:W0:Y:S02]  /*2ac40*/  SHFL.IDX P6, R14, R13, R12, R11 ;  /* 0x0000000c0d0e7389 */ /* 0x00002400000c000b */
[----:B01234-:R-:W-:Y:S01]  /*2ac50*/  ENDCOLLECTIVE ;  /* 0x000000000000791b */ /* 0x01ffe20003800000 */
.L_x_8279:
[----:B------:R-:W-:Y:S05]  /*2ac60*/  BSYNC B1 ;  /* 0x0000000000017941 */ /* 0x000fea0003800000 */
.L_x_8278:
        /* <DEDUP_REMOVED lines=8> */
.L_x_8280:
[----:B------:R-:W-:Y:S05]  /*2acf0*/  BRA `(.L_x_8281) ;  /* 0xffffff5000947947 */ /* 0x000fea000383ffff */
.L_x_8038:
[----:B------:R-:W1:Y:S01]  /*2ad00*/  S2R R5, SR_TID.X ;  /* 0x0000000000057919 */ /* 0x000e620000002100 */
[----:B------:R-:W-:Y:S01]  /*2ad10*/  BSSY B1, `(.L_x_8282) ;  /* 0x000000a000017945 */ /* 0x000fe20003800000 */
[----:B------:R-:W-:Y:S02]  /*2ad20*/  IMAD.MOV.U32 R12, RZ, RZ, RZ ;  /* 0x000000ffff0c7224 */ /* 0x000fe400078e00ff */
[----:B------:R-:W-:Y:S02]  /*2ad30*/  IMAD.MOV.U32 R11, RZ, RZ, 0x1f ;  /* 0x0000001fff0b7424 */ /* 0x000fe400078e00ff */
[----:B0-----:R-:W-:Y:S01]  /*2ad40*/  IMAD.MOV.U32 R15, RZ, RZ, -0x1 ;  /* 0xffffffffff0f7424 */ /* 0x001fe200078e00ff */
[----:B-1----:R-:W-:-:S04]  /*2ad50*/  SHF.R.U32.HI R5, RZ, 0x5, R5 ;  /* 0x00000005ff057819 */ /* 0x002fc80000011605 */
[----:B------:R-:W-:-:S05]  /*2ad60*/  LOP3.LUT R5, R5, 0x3, RZ, 0xc0, !PT ;  /* 0x0000000305057812 */ /* 0x000fca00078ec0ff */
[----:B------:R-:W-:-:S07]  /*2ad70*/  IMAD.MOV.U32 R13, RZ, RZ, R5 ;  /* 0x000000ffff0d7224 */ /* 0x000fce00078e0005 */
[----:B------:R-:W-:Y:S05]  /*2ad80*/  WARPSYNC.COLLECTIVE R15, `(.L_x_8283) ;  /* 0x000000000f087348 */ /* 0x000fea0003c00000 */
[----:B------:R0:W1:Y:S02]  /*2ad90*/  SHFL.IDX P6, R14, R13, R12, R11 ;  /* 0x0000000c0d0e7389 */ /* 0x00006400000c000b */
[----:B01----:R-:W-:Y:S01]  /*2ada0*/  ENDCOLLECTIVE ;  /* 0x000000000000791b */ /* 0x003fe20003800000 */
.L_x_8283:
[----:B------:R-:W-:Y:S05]  /*2adb0*/  BSYNC B1 ;  /* 0x0000000000017941 */ /* 0x000fea0003800000 */
.L_x_8282:
[----:B------:R-:W-:Y:S05]  /*2adc0*/  BRA `(.L_x_8284) ;  /* 0xffffff7000c87947 */ /* 0x000fea000383ffff */
.L_x_8040:
[----:B------:R-:W-:Y:S01]  /*2add0*/  BSSY B1, `(.L_x_8285) ;  /* 0x0000006000017945 */ /* 0x000fe20003800000 */
[----:B0-----:R-:W-:-:S07]  /*2ade0*/  IMAD.MOV.U32 R15, RZ, RZ, -0x1 ;  /* 0xffffffffff0f7424 */ /* 0x001fce00078e00ff */
[----:B-1----:R-:W-:Y:S05]  /*2adf0*/  WARPSYNC.COLLECTIVE R15, `(.L_x_8286) ;  /* 0x000000000f0c7348 */ /* 0x002fea0003c00000 */
[----:B------:R-:W-:Y:S02]  /*2ae00*/  ELECT P6, UR62, PT ;  /* 0x00000000003e782f */ /* 0x000fe400038c0000 */
[----:B------:R-:W-:Y:S01]  /*2ae10*/  MOV R14, UR62 ;  /* 0x0000003e000e7c02 */ /* 0x000fe20008000f00 */
[----:B-1----:R-:W-:Y:S10]  /*2ae20*/  ENDCOLLECTIVE ;  /* 0x000000000000791b */ /* 0x002ff40003800000 */
.L_x_8286:
[----:B------:R-:W-:Y:S05]  /*2ae30*/  BSYNC B1 ;  /* 0x0000000000017941 */ /* 0x000fea0003800000 */
.L_x_8285:
[----:B------:R-:W-:Y:S01]  /*2ae40*/  PLOP3.LUT P1, PT, P6, PT, PT, 0x80, 0x0 ;  /* 0x000000000000781c */ /* 0x000fe2000372f070 */
[----:B------:R-:W-:-:S12]  /*2ae50*/  BRA `(.L_x_8039) ;  /* 0xffffff7000bc7947 */ /* 0x000fd8000383ffff */
.L_x_8042:
[----:B-1----:R1:W2:Y:S02]  /*2ae60*/  SYNCS.PHASECHK.TRANS64.TRYWAIT P0, [R18+URZ+0x28820], R4 ;  /* 0x02882004120075a7 */ /* 0x0022a4000800017f */
[----:B--2---:R-:W-:Y:S05]  /*2ae70*/  @!P0 NANOSLEEP.SYNCS 0x989680 ;  /* 0x009896800000895d */ /* 0x004fea0003900000 */
[----:B------:R-:W2:Y:S02]  /*2ae80*/  @!P0 SYNCS.PHASECHK.TRANS64 P0, [R18+URZ+0x28820], R4 ;  /* 0x02882004120085a7 */ /* 0x000ea4000800007f */
[----:B--2---:R-:W-:Y:S05]  /*2ae90*/  @!P0 BRA `(.L_x_8042) ;  /* 0xfffffffc00f08947 */ /* 0x004fea000383ffff */
[----:B------:R-:W-:Y:S05]  /*2aea0*/  BRA `(.L_x_8287) ;  /* 0xffffff7000cc7947 */ /* 0x000fea000383ffff */
.L_x_8046:
[----:B--2---:R2:W3:Y:S02]  /*2aeb0*/  SYNCS.PHASECHK.TRANS64.TRYWAIT P0, [R6+URZ+0x288a0], R10 ;  /* 0x0288a00a060075a7 */ /* 0x0044e4000800017f */
[----:B---3--:R-:W-:Y:S05]  /*2aec0*/  @!P0 NANOSLEEP.SYNCS 0x989680 ;  /* 0x009896800000895d */ /* 0x008fea0003900000 */
[----:B------:R-:W3:Y:S02]  /*2aed0*/  @!P0 SYNCS.PHASECHK.TRANS64 P0, [R6+URZ+0x288a0], R10 ;  /* 0x0288a00a060085a7 */ /* 0x000ee4000800007f */
[----:B---3--:R-:W-:Y:S05]  /*2aee0*/  @!P0 BRA `(.L_x_8046) ;  /* 0xfffffffc00f08947 */ /* 0x008fea000383ffff */
[----:B------:R-:W-:Y:S05]  /*2aef0*/  BRA `(.L_x_8288) ;  /* 0xffffff7000ec7947 */ /* 0x000fea000383ffff */
.L_x_8052:
[----:B0-----:R0:W1:Y:S02]  /*2af00*/  SYNCS.PHASECHK.TRANS64.TRYWAIT P0, [R6+URZ+0x288c0], R10 ;  /* 0x0288c00a060075a7 */ /* 0x001064000800017f */
[----:B-1----:R-:W-:Y:S05]  /*2af10*/  @!P0 NANOSLEEP.SYNCS 0x989680 ;  /* 0x009896800000895d */ /* 0x002fea0003900000 */
[----:B------:R-:W1:Y:S02]  /*2af20*/  @!P0 SYNCS.PHASECHK.TRANS64 P0, [R6+URZ+0x288c0], R10 ;  /* 0x0288c00a060085a7 */ /* 0x000e64000800007f */
[----:B-1----:R-:W-:Y:S05]  /*2af30*/  @!P0 BRA `(.L_x_8052) ;  /* 0xfffffffc00f08947 */ /* 0x002fea000383ffff */
[----:B------:R-:W-:Y:S05]  /*2af40*/  BRA `(.L_x_8289) ;  /* 0xffffff7400ac7947 */ /* 0x000fea000383ffff */
.L_x_8060:
[----:B-1----:R1:W2:Y:S02]  /*2af50*/  SYNCS.PHASECHK.TRANS64.TRYWAIT P0, [R8+URZ+0x288a0], R7 ;  /* 0x0288a007080075a7 */ /* 0x0022a4000800017f */
[----:B--2---:R-:W-:Y:S05]  /*2af60*/  @!P0 NANOSLEEP.SYNCS 0x989680 ;  /* 0x009896800000895d */ /* 0x004fea0003900000 */
[----:B------:R-:W2:Y:S02]  /*2af70*/  @!P0 SYNCS.PHASECHK.TRANS64 P0, [R8+URZ+0x288a0], R7 ;  /* 0x0288a007080085a7 */ /* 0x000ea4000800007f */
[----:B--2---:R-:W-:Y:S05]  /*2af80*/  @!P0 BRA `(.L_x_8060) ;  /* 0xfffffffc00f08947 */ /* 0x004fea000383ffff */
[----:B------:R-:W-:Y:S05]  /*2af90*/  BRA `(.L_x_8290) ;  /* 0xffffff7800bc7947 */ /* 0x000fea000383ffff */
.L_x_8066:
[----:B--2---:R2:W3:Y:S02]  /*2afa0*/  SYNCS.PHASECHK.TRANS64.TRYWAIT P0, [R8+URZ+0x288c0], R7 ;  /* 0x0288c007080075a7 */ /* 0x0044e4000800017f */
[----:B---3--:R-:W-:Y:S05]  /*2afb0*/  @!P0 NANOSLEEP.SYNCS 0x989680 ;  /* 0x009896800000895d */ /* 0x008fea0003900000 */
[----:B------:R-:W3:Y:S02]  /*2afc0*/  @!P0 SYNCS.PHASECHK.TRANS64 P0, [R8+URZ+0x288c0], R7 ;  /* 0x0288c007080085a7 */ /* 0x000ee4000800007f */
[----:B---3--:R-:W-:Y:S05]  /*2afd0*/  @!P0 BRA `(.L_x_8066) ;  /* 0xfffffffc00f08947 */ /* 0x008fea000383ffff */
[----:B------:R-:W-:Y:S05]  /*2afe0*/  BRA `(.L_x_8291) ;  /* 0xffffff7c00747947 */ /* 0x000fea000383ffff */
.L_x_8090:
        /* <DEDUP_REMOVED lines=11> */
.L_x_8293:
[----:B------:R-:W-:Y:S05]  /*2b0a0*/  BSYNC B0 ;  /* 0x0000000000007941 */ /* 0x000fea0003800000 */
.L_x_8292:
[----:B------:R-:W-:Y:S05]  /*2b0b0*/  BRA `(.L_x_8294) ;  /* 0xffffff8c00847947 */ /* 0x000fea000383ffff */
.L_x_8092:
[----:B------:R-:W-:Y:S01]  /*2b0c0*/  BSSY B0, `(.L_x_8295) ;  /* 0x0000006000007945 */ /* 0x000fe20003800000 */
[----:B0-----:R-:W-:-:S07]  /*2b0d0*/  IMAD.MOV.U32 R15, RZ, RZ, -0x1 ;  /* 0xffffffffff0f7424 */ /* 0x001fce00078e00ff */
[----:B-1-3--:R-:W-:Y:S05]  /*2b0e0*/  WARPSYNC.COLLECTIVE R15, `(.L_x_8296) ;  /* 0x000000000f0c7348 */ /* 0x00afea0003c00000 */
[----:B------:R-:W-:Y:S02]  /*2b0f0*/  ELECT P6, UR62, PT ;  /* 0x00000000003e782f */ /* 0x000fe400038c0000 */
[----:B------:R-:W-:Y:S01]  /*2b100*/  MOV R14, UR62 ;  /* 0x0000003e000e7c02 */ /* 0x000fe20008000f00 */
[----:B-1-3--:R-:W-:Y:S10]  /*2b110*/  ENDCOLLECTIVE ;  /* 0x000000000000791b */ /* 0x00aff40003800000 */
.L_x_8296:
[----:B------:R-:W-:Y:S05]  /*2b120*/  BSYNC B0 ;  /* 0x0000000000007941 */ /* 0x000fea0003800000 */
.L_x_8295:
[----:B------:R-:W-:Y:S05]  /*2b130*/  BRA `(.L_x_8297) ;  /* 0xffffff8c00907947 */ /* 0x000fea000383ffff */
.L_x_8094:
[----:B--2---:R2:W3:Y:S02]  /*2b140*/  SYNCS.PHASECHK.TRANS64.TRYWAIT P0, [R0+URZ+0x28840], R2 ;  /* 0x02884002000075a7 */ /* 0x0044e4000800017f */
[----:B---3--:R-:W-:Y:S05]  /*2b150*/  @!P0 NANOSLEEP.SYNCS 0x989680 ;  /* 0x009896800000895d */ /* 0x008fea0003900000 */
[----:B------:R-:W3:Y:S02]  /*2b160*/  @!P0 SYNCS.PHASECHK.TRANS64 P0, [R0+URZ+0x28840], R2 ;  /* 0x02884002000085a7 */ /* 0x000ee4000800007f */
[----:B---3--:R-:W-:Y:S05]  /*2b170*/  @!P0 BRA `(.L_x_8094) ;  /* 0xfffffffc00f08947 */ /* 0x008fea000383ffff */
[----:B------:R-:W-:Y:S05]  /*2b180*/  BRA `(.L_x_8298) ;  /* 0xffffff8c00f07947 */ /* 0x000fea000383ffff */
.L_x_8098:
[----:B------:R-:W2:Y:S01]  /*2b190*/  LDL.LU R11, [R1+0x38] ;  /* 0x00003800010b7983 */ /* 0x000ea20000300800 */
[----:B------:R-:W-:Y:S02]  /*2b1a0*/  IMAD.MOV.U32 R5, RZ, RZ, R12 ;  /* 0x000000ffff057224 */ /* 0x000fe400078e000c */
[----:B------:R-:W-:Y:S02]  /*2b1b0*/  IMAD.MOV.U32 R13, RZ, RZ, R3 ;  /* 0x000000ffff0d7224 */ /* 0x000fe400078e0003 */
[----:B------:R-:W-:Y:S02]  /*2b1c0*/  IMAD.MOV.U32 R12, RZ, RZ, RZ ;  /* 0x000000ffff0c7224 */ /* 0x000fe400078e00ff */
[----:B------:R-:W-:Y:S02]  /*2b1d0*/  IMAD.MOV.U32 R15, RZ, RZ, -0x1 ;  /* 0xffffffffff0f7424 */ /* 0x000fe400078e00ff */
        /* <DEDUP_REMOVED lines=8> */
.L_x_8299:
[----:B------:R-:W-:Y:S01]  /*2b260*/  IMAD.MOV.U32 R13, RZ, RZ, R4 ;  /* 0x000000ffff0d7224 */ /* 0x000fe200078e0004 */
[----:B------:R-:W-:-:S07]  /*2b270*/  MOV R6, R14 ;  /* 0x0000000e00067202 */ /* 0x000fce0000000f00 */
[----:B------:R-:W-:Y:S05]  /*2b280*/  WARPSYNC.COLLECTIVE R15, `(.L_x_8300) ;  /* 0x000000000f087348 */ /* 0x000fea0003c00000 */
[----:B------:R0:W1:Y:S02]  /*2b290*/  SHFL.IDX P6, R14, R13, R12, R11 ;  /* 0x0000000c0d0e7389 */ /* 0x00006400000c000b */
[----:B01----:R-:W-:Y:S01]  /*2b2a0*/  ENDCOLLECTIVE ;  /* 0x000000000000791b */ /* 0x003fe20003800000 */
.L_x_8300:
[----:B------:R-:W-:Y:S02]  /*2b2b0*/  IMAD.MOV.U32 R13, RZ, RZ, R3 ;  /* 0x000000ffff0d7224 */ /* 0x000fe400078e0003 */
[----:B------:R-:W-:Y:S02]  /*2b2c0*/  IMAD.MOV.U32 R12, RZ, RZ, 0x1 ;  /* 0x00000001ff0c7424 */ /* 0x000fe400078e00ff */
[----:B------:R-:W-:-:S07]  /*2b2d0*/  IMAD.MOV.U32 R7, RZ, RZ, R14 ;  /* 0x000000ffff077224 */ /* 0x000fce00078e000e */
[----:B------:R-:W-:Y:S05]  /*2b2e0*/  WARPSYNC.COLLECTIVE R15, `(.L_x_8301) ;  /* 0x000000000f087348 */ /* 0x000fea0003c00000 */
[----:B------:R0:W1:Y:S02]  /*2b2f0*/  SHFL.IDX P6, R14, R13, R12, R11 ;  /* 0x0000000c0d0e7389 */ /* 0x00006400000c000b */
[----:B01----:R-:W-:Y:S01]  /*2b300*/  ENDCOLLECTIVE ;  /* 0x000000000000791b */ /* 0x003fe20003800000 */
.L_x_8301:
[----:B------:R-:W-:-:S05]  /*2b310*/  @!P2 LEA R7, P3, R9, R7, 0x1 ;  /* 0x000000070907a211 */ /* 0x000fca00078608ff */
[----:B------:R-:W-:-:S05]  /*2b320*/  @!P2 IMAD.X R6, RZ, RZ, R6, P3 ;  /* 0x000000ffff06a224 */ /* 0x000fca00018e0606 */
[----:B------:R-:W-:Y:S02]  /*2b330*/  @!P2 LOP3.LUT R7, R7, R6, RZ, 0x3c, !PT ;  /* 0x000000060707a212 */ /* 0x000fe400078e3cff */
[----:B------:R-:W-:Y:S02]  /*2b340*/  MOV R13, R4 ;  /* 0x00000004000d7202 */ /* 0x000fe40000000f00 */
        /* <DEDUP_REMOVED lines=12> */
.L_x_8302:
[----:B------:R-:W-:Y:S02]  /*2b410*/  IMAD.MOV.U32 R13, RZ, RZ, R3 ;  /* 0x000000ffff0d7224 */ /* 0x000fe400078e0003 */
[----:B------:R-:W-:Y:S02]  /*2b420*/  IMAD.MOV.U32 R12, RZ, RZ, 0x2 ;  /* 0x00000002ff0c7424 */ /* 0x000fe400078e00ff */
[----:B------:R-:W-:-:S07]  /*2b430*/  IMAD.MOV.U32 R5, RZ, RZ, R14 ;  /* 0x000000ffff057224 */ /* 0x000fce00078e000e */
[----:B------:R-:W-:Y:S05]  /*2b440*/  WARPSYNC.COLLECTIVE R15, `(.L_x_8303) ;  /* 0x000000000f087348 */ /* 0x000fea0003c00000 */
[----:B------:R0:W1:Y:S02]  /*2b450*/  SHFL.IDX P6, R14, R13, R12, R11 ;  /* 0x0000000c0d0e7389 */ /* 0x00006400000c000b */
[----:B01----:R-:W-:Y:S01]  /*2b460*/  ENDCOLLECTIVE ;  /* 0x000000000000791b */ /* 0x003fe20003800000 */
.L_x_8303:
[----:B------:R-:W-:-:S05]  /*2b470*/  @!P2 LEA R5, P3, R9, R5, 0x1 ;  /* 0x000000050905a211 */ /* 0x000fca00078608ff */
[----:B------:R-:W-:-:S04]  /*2b480*/  @!P2 IMAD.X R6, RZ, RZ, R6, P3 ;  /* 0x000000ffff06a224 */ /* 0x000fc800018e0606 */
[----:B------:R-:W-:Y:S02]  /*2b490*/  @!P2 IMAD.MOV.U32 R7, RZ, RZ, R6 ;  /* 0x000000ffff07a224 */ /* 0x000fe400078e0006 */
[----:B------:R-:W-:Y:S01]  /*2b4a0*/  @!P2 IMAD.MOV.U32 R6, RZ, RZ, R5 ;  /* 0x000000ffff06a224 */ /* 0x000fe200078e0005 */
[----:B------:R-:W-:Y:S01]  /*2b4b0*/  MOV R13, R4 ;  /* 0x00000004000d7202 */ /* 0x000fe20000000f00 */
[----:B------:R-:W-:-:S03]  /*2b4c0*/  VIADD R5, R0, 0x20 ;  /* 0x0000002000057836 */ /* 0x000fc60000000000 */
        /* <DEDUP_REMOVED lines=10> */
.L_x_8304:
[----:B------:R-:W-:Y:S02]  /*2b570*/  IMAD.MOV.U32 R13, RZ, RZ, R3 ;  /* 0x000000ffff0d7224 */ /* 0x000fe400078e0003 */
[----:B------:R-:W-:Y:S02]  /*2b580*/  IMAD.MOV.U32 R12, RZ, RZ, 0x3 ;  /* 0x00000003ff0c7424 */ /* 0x000fe400078e00ff */
[----:B------:R-:W-:-:S07]  /*2b590*/  IMAD.MOV.U32 R5, RZ, RZ, R14 ;  /* 0x000000ffff057224 */ /* 0x000fce00078e000e */
[----:B------:R-:W-:Y:S05]  /*2b5a0*/  WARPSYNC.COLLECTIVE R15, `(.L_x_8305) ;  /* 0x000000000f087348 */ /* 0x000fea0003c00000 */
[----:B------:R0:W1:Y:S02]  /*2b5b0*/  SHFL.IDX P6, R14, R13, R12, R11 ;  /* 0x0000000c0d0e7389 */ /* 0x00006400000c000b */
[----:B01----:R-:W-:Y:S01]  /*2b5c0*/  ENDCOLLECTIVE ;  /* 0x000000000000791b */ /* 0x003fe20003800000 */
.L_x_8305:
        /* <DEDUP_REMOVED lines=16> */
.L_x_8306:
[----:B------:R-:W-:Y:S02]  /*2b6d0*/  IMAD.MOV.U32 R13, RZ, RZ, R3 ;  /* 0x000000ffff0d7224 */ /* 0x000fe400078e0003 */
[----:B------:R-:W-:Y:S02]  /*2b6e0*/  IMAD.MOV.U32 R12, RZ, RZ, 0x4 ;  /* 0x00000004ff0c7424 */ /* 0x000fe400078e00ff */
[----:B------:R-:W-:-:S07]  /*2b6f0*/  IMAD.MOV.U32 R5, RZ, RZ, R14 ;  /* 0x000000ffff057224 */ /* 0x000fce00078e000e */
[----:B------:R-:W-:Y:S05]  /*2b700*/  WARPSYNC.COLLECTIVE R15, `(.L_x_8307) ;  /* 0x000000000f087348 */ /* 0x000fea0003c00000 */
[----:B------:R0:W1:Y:S02]  /*2b710*/  SHFL.IDX P6, R14, R13, R12, R11 ;  /* 0x0000000c0d0e7389 */ /* 0x00006400000c000b */
[----:B01----:R-:W-:Y:S01]  /*2b720*/  ENDCOLLECTIVE ;  /* 0x000000000000791b */ /* 0x003fe20003800000 */
.L_x_8307:
        /* <DEDUP_REMOVED lines=16> */
.L_x_8308:
[----:B------:R-:W-:Y:S02]  /*2b830*/  IMAD.MOV.U32 R13, RZ, RZ, R3 ;  /* 0x000000ffff0d7224 */ /* 0x000fe400078e0003 */
[----:B------:R-:W-:Y:S02]  /*2b840*/  IMAD.MOV.U32 R12, RZ, RZ, 0x5 ;  /* 0x00000005ff0c7424 */ /* 0x000fe400078e00ff */
[----:B------:R-:W-:-:S07]  /*2b850*/  IMAD.MOV.U32 R5, RZ, RZ, R14 ;  /* 0x000000ffff057224 */ /* 0x000fce00078e000e */
[----:B------:R-:W-:Y:S05]  /*2b860*/  WARPSYNC.COLLECTIVE R15, `(.L_x_8309) ;  /* 0x000000000f087348 */ /* 0x000fea0003c00000 */
[----:B------:R0:W1:Y:S02]  /*2b870*/  SHFL.IDX P6, R14, R13, R12, R11 ;  /* 0x0000000c0d0e7389 */ /* 0x00006400000c000b */
[----:B01----:R-:W-:Y:S01]  /*2b880*/  ENDCOLLECTIVE ;  /* 0x000000000000791b */ /* 0x003fe20003800000 */
.L_x_8309:
        /* <DEDUP_REMOVED lines=16> */
.L_x_8310:
[----:B------:R-:W-:Y:S02]  /*2b990*/  IMAD.MOV.U32 R13, RZ, RZ, R3 ;  /* 0x000000ffff0d7224 */ /* 0x000fe400078e0003 */
[----:B------:R-:W-:Y:S02]  /*2b9a0*/  IMAD.MOV.U32 R12, RZ, RZ, 0x6 ;  /* 0x00000006ff0c7424 */ /* 0x000fe400078e00ff */
[----:B------:R-:W-:-:S07]  /*2b9b0*/  IMAD.MOV.U32 R5, RZ, RZ, R14 ;  /* 0x000000ffff057224 */ /* 0x000fce00078e000e */
[----:B------:R-:W-:Y:S05]  /*2b9c0*/  WARPSYNC.COLLECTIVE R15, `(.L_x_8311) ;  /* 0x000000000f087348 */ /* 0x000fea0003c00000 */
[----:B------:R0:W1:Y:S02]  /*2b9d0*/  SHFL.IDX P6, R14, R13, R12, R11 ;  /* 0x0000000c0d0e7389 */ /* 0x00006400000c000b */
[----:B01----:R-:W-:Y:S01]  /*2b9e0*/  ENDCOLLECTIVE ;  /* 0x000000000000791b */ /* 0x003fe20003800000 */
.L_x_8311:
        /* <DEDUP_REMOVED lines=16> */
.L_x_8312:
[----:B------:R-:W-:Y:S02]  /*2baf0*/  IMAD.MOV.U32 R13, RZ, RZ, R3 ;  /* 0x000000ffff0d7224 */ /* 0x000fe400078e0003 */
[----:B------:R-:W-:Y:S02]  /*2bb00*/  IMAD.MOV.U32 R12, RZ, RZ, 0x7 ;  /* 0x00000007ff0c7424 */ /* 0x000fe400078e00ff */
[----:B------:R-:W-:-:S07]  /*2bb10*/  IMAD.MOV.U32 R5, RZ, RZ, R14 ;  /* 0x000000ffff057224 */ /* 0x000fce00078e000e */
[----:B------:R-:W-:Y:S05]  /*2bb20*/  WARPSYNC.COLLECTIVE R15, `(.L_x_8313) ;  /* 0x000000000f087348 */ /* 0x000fea0003c00000 */
[----:B------:R0:W1:Y:S02]  /*2bb30*/  SHFL.IDX P6, R14, R13, R12, R11 ;  /* 0x0000000c0d0e7389 */ /* 0x00006400000c000b */
[----:B01----:R-:W-:Y:S01]  /*2bb40*/  ENDCOLLECTIVE ;  /* 0x000000000000791b */ /* 0x003fe20003800000 */
.L_x_8313:
        /* <DEDUP_REMOVED lines=14> */
.L_x_8314:
[----:B------:R-:W-:Y:S01]  /*2bc30*/  MOV R3, R14 ;  /* 0x0000000e00037202 */ /* 0x000fe20000000f00 */
[----:B------:R-:W-:Y:S06]  /*2bc40*/  BRA `(.L_x_8315) ;  /* 0xffffff9000947947 */ /* 0x000fec000383ffff */
.L_x_8103:
[----:B---3--:R3:W4:Y:S02]  /*2bc50*/  SYNCS.PHASECHK.TRANS64.TRYWAIT P0, [R18+URZ+0x28820], R0 ;  /* 0x02882000120075a7 */ /* 0x008724000800017f */
[----:B----4-:R-:W-:Y:S05]  /*2bc60*/  @!P0 NANOSLEEP.SYNCS 0x989680 ;  /* 0x009896800000895d */ /* 0x010fea0003900000 */
[----:B------:R-:W4:Y:S02]  /*2bc70*/  @!P0 SYNCS.PHASECHK.TRANS64 P0, [R18+URZ+0x28820], R0 ;  /* 0x02882000120085a7 */ /* 0x000f24000800007f */
[----:B----4-:R-:W-:Y:S05]  /*2bc80*/  @!P0 BRA `(.L_x_8103) ;  /* 0xfffffffc00f08947 */ /* 0x010fea000383ffff */
[----:B------:R-:W-:Y:S05]  /*2bc90*/  BRA `(.L_x_8316) ;  /* 0xffffff9400007947 */ /* 0x000fea000383ffff */
.L_x_8112:
[----:B-1----:R1:W2:Y:S02]  /*2bca0*/  SYNCS.PHASECHK.TRANS64.TRYWAIT P0, [R3+URZ+0x28840], R2 ;  /* 0x02884002030075a7 */ /* 0x0022a4000800017f */
[----:B--2---:R-:W-:Y:S05]  /*2bcb0*/  @!P0 NANOSLEEP.SYNCS 0x989680 ;  /* 0x009896800000895d */ /* 0x004fea0003900000 */
[----:B------:R-:W2:Y:S02]  /*2bcc0*/  @!P0 SYNCS.PHASECHK.TRANS64 P0, [R3+URZ+0x28840], R2 ;  /* 0x02884002030085a7 */ /* 0x000ea4000800007f */
[----:B--2---:R-:W-:Y:S05]  /*2bcd0*/  @!P0 BRA `(.L_x_8112) ;  /* 0xfffffffc00f08947 */ /* 0x004fea000383ffff */
[----:B------:R-:W-:Y:S05]  /*2bce0*/  BRA `(.L_x_8317) ;  /* 0xffffff9400f47947 */ /* 0x000fea000383ffff */
.L_x_8118:
[----:B0-----:R0:W1:Y:S02]  /*2bcf0*/  SYNCS.PHASECHK.TRANS64.TRYWAIT P0, [R2+URZ+0x28860], R3 ;  /* 0x02886003020075a7 */ /* 0x001064000800017f */
[----:B-1----:R-:W-:Y:S05]  /*2bd00*/  @!P0 NANOSLEEP.SYNCS 0x989680 ;  /* 0x009896800000895d */ /* 0x002fea0003900000 */
[----:B------:R-:W1:Y:S02]  /*2bd10*/  @!P0 SYNCS.PHASECHK.TRANS64 P0, [R2+URZ+0x28860], R3 ;  /* 0x02886003020085a7 */ /* 0x000e64000800007f */
[----:B-1----:R-:W-:Y:S05]  /*2bd20*/  @!P0 BRA `(.L_x_8118) ;  /* 0xfffffffc00f08947 */ /* 0x002fea000383ffff */
[----:B------:R-:W-:Y:S05]  /*2bd30*/  BRA `(.L_x_8318) ;  /* 0xffffff9800c47947 */ /* 0x000fea000383ffff */
.L_x_8128:
[----:B-1----:R1:W2:Y:S02]  /*2bd40*/  SYNCS.PHASECHK.TRANS64.TRYWAIT P0, [R3+URZ+0x28840], R2 ;  /* 0x02884002030075a7 */ /* 0x0022a4000800017f */
[----:B--2---:R-:W-:Y:S05]  /*2bd50*/  @!P0 NANOSLEEP.SYNCS 0x989680 ;  /* 0x009896800000895d */ /* 0x004fea0003900000 */
[----:B------:R-:W2:Y:S02]  /*2bd60*/  @!P0 SYNCS.PHASECHK.TRANS64 P0, [R3+URZ+0x28840], R2 ;  /* 0x02884002030085a7 */ /* 0x000ea4000800007f */
[----:B--2---:R-:W-:Y:S05]  /*2bd70*/  @!P0 BRA `(.L_x_8128) ;  /* 0xfffffffc00f08947 */ /* 0x004fea000383ffff */
[----:B------:R-:W-:Y:S05]  /*2bd80*/  BRA `(.L_x_8319) ;  /* 0xffffffa000587947 */ /* 0x000fea000383ffff */
.L_x_8134:
[----:B0-----:R0:W1:Y:S02]  /*2bd90*/  SYNCS.PHASECHK.TRANS64.TRYWAIT P0, [R2+URZ+0x28860], R3 ;  /* 0x02886003020075a7 */ /* 0x001064000800017f */
[----:B-1----:R-:W-:Y:S05]  /*2bda0*/  @!P0 NANOSLEEP.SYNCS 0x989680 ;  /* 0x009896800000895d */ /* 0x002fea0003900000 */
[----:B------:R-:W1:Y:S02]  /*2bdb0*/  @!P0 SYNCS.PHASECHK.TRANS64 P0, [R2+URZ+0x28860], R3 ;  /* 0x02886003020085a7 */ /* 0x000e64000800007f */
[----:B-1----:R-:W-:Y:S05]  /*2bdc0*/  @!P0 BRA `(.L_x_8134) ;  /* 0xfffffffc00f08947 */ /* 0x002fea000383ffff */
[----:B------:R-:W-:Y:S05]  /*2bdd0*/  BRA `(.L_x_8320) ;  /* 0xffffffa400287947 */ /* 0x000fea000383ffff */
.L_x_8144:
[----:B--2---:R2:W3:Y:S02]  /*2bde0*/  SYNCS.PHASECHK.TRANS64.TRYWAIT P0, [R2+URZ+0x28840], R3 ;  /* 0x02884003020075a7 */ /* 0x0044e4000800017f */
[----:B---3--:R-:W-:Y:S05]  /*2bdf0*/  @!P0 NANOSLEEP.SYNCS 0x989680 ;  /* 0x009896800000895d */ /* 0x008fea0003900000 */
[----:B------:R-:W3:Y:S02]  /*2be00*/  @!P0 SYNCS.PHASECHK.TRANS64 P0, [R2+URZ+0x28840], R3 ;  /* 0x02884003020085a7 */ /* 0x000ee4000800007f */
[----:B---3--:R-:W-:Y:S05]  /*2be10*/  @!P0 BRA `(.L_x_8144) ;  /* 0xfffffffc00f08947 */ /* 0x008fea000383ffff */
[----:B------:R-:W-:Y:S05]  /*2be20*/  BRA `(.L_x_8321) ;  /* 0xffffffa800987947 */ /* 0x000fea000383ffff */
.L_x_8150:
[----:B0-----:R0:W1:Y:S02]  /*2be30*/  SYNCS.PHASECHK.TRANS64.TRYWAIT P0, [R2+URZ+0x28860], R5 ;  /* 0x02886005020075a7 */ /* 0x001064000800017f */
[----:B-1----:R-:W-:Y:S05]  /*2be40*/  @!P0 NANOSLEEP.SYNCS 0x989680 ;  /* 0x009896800000895d */ /* 0x002fea0003900000 */
[----:B------:R-:W1:Y:S02]  /*2be50*/  @!P0 SYNCS.PHASECHK.TRANS64 P0, [R2+URZ+0x28860], R5 ;  /* 0x02886005020085a7 */ /* 0x000e64000800007f */
[----:B-1----:R-:W-:Y:S05]  /*2be60*/  @!P0 BRA `(.L_x_8150) ;  /* 0xfffffffc00f08947 */ /* 0x002fea000383ffff */
[----:B------:R-:W-:Y:S05]  /*2be70*/  BRA `(.L_x_8322) ;  /* 0xffffffac00647947 */ /* 0x000fea000383ffff */
.L_x_8162:
[----:B---3--:R3:W4:Y:S02]  /*2be80*/  SYNCS.PHASECHK.TRANS64.TRYWAIT P0, [R0+URZ+0x28860], R2 ;  /* 0x02886002000075a7 */ /* 0x008724000800017f */
[----:B----4-:R-:W-:Y:S05]  /*2be90*/  @!P0 NANOSLEEP.SYNCS 0x989680 ;  /* 0x009896800000895d */ /* 0x010fea0003900000 */
[----:B------:R-:W4:Y:S02]  /*2bea0*/  @!P0 SYNCS.PHASECHK.TRANS64 P0, [R0+URZ+0x28860], R2 ;  /* 0x02886002000085a7 */ /* 0x000f24000800007f */
[----:B----4-:R-:W-:Y:S05]  /*2beb0*/  @!P0 BRA `(.L_x_8162) ;  /* 0xfffffffc00f08947 */ /* 0x010fea000383ffff */
[----:B------:R-:W-:Y:S05]  /*2bec0*/  BRA `(.L_x_8323) ;  /* 0xffffffb000bc7947 */ /* 0x000fea000383ffff */
.L_x_8170:
[----:B--2---:R-:W2:Y:S01]  /*2bed0*/  LDL R0, [R1] ;  /* 0x0000000001007983 */ /* 0x004ea20000100800 */
[----:B------:R-:W-:Y:S01]  /*2bee0*/  BSSY B0, `(.L_x_8324) ;  /* 0x0000008000007945 */ /* 0x000fe20003800000 */
[----:B------:R-:W-:Y:S02]  /*2bef0*/  IMAD.MOV.U32 R12, RZ, RZ, RZ ;  /* 0x000000ffff0c7224 */ /* 0x000fe400078e00ff */
[----:B------:R-:W-:Y:S02]  /*2bf00*/  IMAD.MOV.U32 R11, RZ, RZ, 0x1f ;  /* 0x0000001fff0b7424 */ /* 0x000fe400078e00ff */
[----:B------:R-:W-:Y:S02]  /*2bf10*/  IMAD.MOV.U32 R15, RZ, RZ, -0x1 ;  /* 0xffffffffff0f7424 */ /* 0x000fe400078e00ff */
[----:B--2---:R-:W-:-:S07]  /*2bf20*/  IMAD.MOV.U32 R13, RZ, RZ, R0 ;  /* 0x000000ffff0d7224 */ /* 0x004fce00078e0000 */
[----:B-1-3--:R-:W-:Y:S05]  /*2bf30*/  WARPSYNC.COLLECTIVE R15, `(.L_x_8325) ;  /* 0x000000000f087348 */ /* 0x00afea0003c00000 */
[----:B------:R0:W2:Y:S02]  /*2bf40*/  SHFL.IDX P6, R14, R13, R12, R11 ;  /* 0x0000000c0d0e7389 */ /* 0x0000a400000c000b */
[----:B0123--:R-:W-:Y:S01]  /*2bf50*/  ENDCOLLECTIVE ;  /* 0x000000000000791b */ /* 0x00ffe20003800000 */
.L_x_8325:
[----:B------:R-:W-:Y:S05]  /*2bf60*/  BSYNC B0 ;  /* 0x0000000000007941 */ /* 0x000fea0003800000 */
.L_x_8324:
[----:B------:R0:W5:Y:S01]  /*2bf70*/  LDL R2, [R1+0xc] ;  /* 0x00000c0001027983 */ /* 0x0001620000100800 */
[----:B------:R-:W-:Y:S01]  /*2bf80*/  IMAD.MOV.U32 R13, RZ, RZ, R0 ;  /* 0x000000ffff0d7224 */ /* 0x000fe200078e0000 */
[----:B------:R-:W-:Y:S01]  /*2bf90*/  MOV R15, 0xffffffff ;  /* 0xffffffff000f7802 */ /* 0x000fe20000000f00 */
[----:B------:R-:W-:Y:S01]  /*2bfa0*/  IMAD.MOV.U32 R12, RZ, RZ, 0x1 ;  /* 0x00000001ff0c7424 */ /* 0x000fe200078e00ff */
[----:B------:R-:W-:Y:S01]  /*2bfb0*/  LOP3.LUT P1, RZ, R10, 0x1, RZ, 0xc0, !PT ;  /* 0x000000010aff7812 */ /* 0x000fe2000782c0ff */
[----:B------:R-:W-:Y:S02]  /*2bfc0*/  IMAD.MOV.U32 R11, RZ, RZ, 0x1f ;  /* 0x0000001fff0b7424 */ /* 0x000fe400078e00ff */
[----:B------:R-:W-:-:S10]  /*2bfd0*/  IMAD.MOV.U32 R5, RZ, RZ, R14 ;  /* 0x000000ffff057224 */ /* 0x000fd400078e000e */
[----:B0----5:R-:W-:Y:S05]  /*2bfe0*/  WARPSYNC.COLLECTIVE R15, `(.L_x_8326) ;  /* 0x000000000f087348 */ /* 0x021fea0003c00000 */
[----:B------:R1:W2:Y:S02]  /*2bff0*/  SHFL.IDX P6, R14, R13, R12, R11 ;  /* 0x0000000c0d0e7389 */ /* 0x0002a400000c000b */
[----:B012--5:R-:W-:Y:S01]  /*2c000*/  ENDCOLLECTIVE ;  /* 0x000000000000791b */ /* 0x027fe20003800000 */
.L_x_8326:
        /* <DEDUP_REMOVED lines=24> */
.L_x_8327:
        /* <DEDUP_REMOVED lines=9> */
.L_x_8328:
        /* <DEDUP_REMOVED lines=8> */
.L_x_8329:
        /* <DEDUP_REMOVED lines=8> */
.L_x_8330:
        /* <DEDUP_REMOVED lines=8> */
.L_x_8331:
        /* <DEDUP_REMOVED lines=9> */
.L_x_8332:
[----:B------:R-:W-:Y:S01]  /*2c430*/  IMAD.MOV.U32 R9, RZ, RZ, R14 ;  /* 0x000000ffff097224 */ /* 0x000fe200078e000e */
[----:B------:R-:W-:Y:S06]  /*2c440*/  BRA `(.L_x_8333) ;  /* 0xffffffb400447947 */ /* 0x000fec000383ffff */
.L_x_8173:
        /* <DEDUP_REMOVED lines=8> */
.L_x_8335:
[----:B------:R-:W-:Y:S05]  /*2c4d0*/  BSYNC B0 ;  /* 0x0000000000007941 */ /* 0x000fea0003800000 */
.L_x_8334:
[----:B------:R-:W2:Y:S01]  /*2c4e0*/  LDL R7, [R1+0x10] ;  /* 0x0000100001077983 */ /* 0x000ea20000100800 */
[----:B------:R-:W-:Y:S01]  /*2c4f0*/  MOV R3, R14 ;  /* 0x0000000e00037202 */ /* 0x000fe20000000f00 */
[----:B------:R-:W-:Y:S02]  /*2c500*/  IMAD.MOV.U32 R12, RZ, RZ, 0x2 ;  /* 0x00000002ff0c7424 */ /* 0x000fe400078e00ff */
        /* <DEDUP_REMOVED lines=9> */
.L_x_8336:
        /* <DEDUP_REMOVED lines=8> */
.L_x_8337:
        /* <DEDUP_REMOVED lines=8> */
.L_x_8338:
        /* <DEDUP_REMOVED lines=8> */
.L_x_8339:
        /* <DEDUP_REMOVED lines=9> */
.L_x_8340:
[----:B------:R-:W-:Y:S01]  /*2c7b0*/  IMAD.MOV.U32 R9, RZ, RZ, R14 ;  /* 0x000000ffff097224 */ /* 0x000fe200078e000e */
[----:B------:R-:W-:Y:S06]  /*2c7c0*/  BRA `(.L_x_8341) ;  /* 0xffffffb400147947 */ /* 0x000fec000383ffff */
.L_x_8175:
[----:B------:R-:W-:Y:S01]  /*2c7d0*/  BSSY B0, `(.L_x_8342) ;  /* 0x0000006000007945 */ /* 0x000fe20003800000 */
[----:B------:R-:W-:Y:S01]  /*2c7e0*/  PLOP3.LUT P6, PT, P6, PT, PT, 0x8, 0x0 ;  /* 0x000000000000781c */ /* 0x000fe200037ce170 */
[----:B------:R-:W-:-:S12]  /*2c7f0*/  IMAD.MOV.U32 R15, RZ, RZ, -0x1 ;  /* 0xffffffffff0f7424 */ /* 0x000fd800078e00ff */
[----:B0-----:R-:W-:Y:S05]  /*2c800*/  WARPSYNC.COLLECTIVE R15, `(.L_x_8343) ;  /* 0x000000000f087348 */ /* 0x001fea0003c00000 */
[----:B------:R-:W-:Y:S01]  /*2c810*/  VOTE.ANY R14, PT, P6 ;  /* 0x00000000000e7806 */ /* 0x000fe200030e0100 */
[----:B0-----:R-:W-:Y:S06]  /*2c820*/  ENDCOLLECTIVE ;  /* 0x000000000000791b */ /* 0x001fec0003800000 */
.L_x_8343:
[----:B------:R-:W-:Y:S05]  /*2c830*/  BSYNC B0 ;  /* 0x0000000000007941 */ /* 0x000fea0003800000 */
.L_x_8342:
        /* <DEDUP_REMOVED lines=10> */
.L_x_8344:
[----:B------:R-:W-:Y:S02]  /*2c8e0*/  IMAD.MOV.U32 R13, RZ, RZ, R6 ;  /* 0x000000ffff0d7224 */ /* 0x000fe400078e0006 */
[----:B------:R-:W-:-:S07]  /*2c8f0*/  IMAD.MOV.U32 R4, RZ, RZ, R14 ;  /* 0x000000ffff047224 */ /* 0x000fce00078e000e */
[----:B------:R-:W-:Y:S05]  /*2c900*/  WARPSYNC.COLLECTIVE R15, `(.L_x_8345) ;  /* 0x000000000f087348 */ /* 0x000fea0003c00000 */
[----:B------:R0:W1:Y:S02]  /*2c910*/  SHFL.IDX P6, R14, R13, R12, R11 ;  /* 0x0000000c0d0e7389 */ /* 0x00006400000c000b */
[----:B01----:R-:W-:Y:S01]  /*2c920*/  ENDCOLLECTIVE ;  /* 0x000000000000791b */ /* 0x003fe20003800000 */
.L_x_8345:
[----:B------:R-:W-:Y:S02]  /*2c930*/  IMAD.MOV.U32 R6, RZ, RZ, R14 ;  /* 0x000000ffff067224 */ /* 0x000fe400078e000e */
[----:B------:R-:W-:-:S05]  /*2c940*/  IMAD.IADD R10, R3, 0x1, R10 ;  /* 0x00000001030a7824 */ /* 0x000fca00078e020a */
[----:B------:R2:W-:Y:S01]  /*2c950*/  STL [R1+0xc], R10 ;  /* 0x00000c0a01007387 */ /* 0x0005e20000100800 */
[----:B------:R-:W-:Y:S05]  /*2c960*/  BRA `(.L_x_8346) ;  /* 0xffffffb000f47947 */ /* 0x000fea000383ffff */
.L_x_8177:
[----:B------:R-:W-:Y:S01]  /*2c970*/  BSSY B0, `(.L_x_8347) ;  /* 0x0000008000007945 */ /* 0x000fe20003800000 */
[----:B------:R-:W-:Y:S01]  /*2c980*/  IMAD.MOV.U32 R13, RZ, RZ, R7 ;  /* 0x000000ffff0d7224 */ /* 0x000fe200078e0007 */
[----:B------:R-:W-:Y:S01]  /*2c990*/  MOV R11, 0x1f ;  /* 0x0000001f000b7802 */ /* 0x000fe20000000f00 */
[----:B------:R-:W-:Y:S02]  /*2c9a0*/  IMAD.MOV.U32 R12, RZ, RZ, R3 ;  /* 0x000000ffff0c7224 */ /* 0x000fe400078e0003 */
[----:B------:R-:W-:-:S07]  /*2c9b0*/  IMAD.MOV.U32 R15, RZ, RZ, -0x1 ;  /* 0xffffffffff0f7424 */ /* 0x000fce00078e00ff */
[----:B0-2---:R-:W-:Y:S05]  /*2c9c0*/  WARPSYNC.COLLECTIVE R15, `(.L_x_8348) ;  /* 0x000000000f087348 */ /* 0x005fea0003c00000 */
[----:B------:R1:W3:Y:S02]  /*2c9d0*/  SHFL.IDX P6, R14, R13, R12, R11 ;  /* 0x0000000c0d0e7389 */ /* 0x0002e400000c000b */
[----:B0123--:R-:W-:Y:S01]  /*2c9e0*/  ENDCOLLECTIVE ;  /* 0x000000000000791b */ /* 0x00ffe20003800000 */
.L_x_8348:
[----:B------:R-:W-:Y:S05]  /*2c9f0*/  BSYNC B0 ;  /* 0x0000000000007941 */ /* 0x000fea0003800000 */
.L_x_8347:
[----:B------:R-:W-:Y:S01]  /*2ca00*/  IMAD.MOV.U32 R3, RZ, RZ, R14 ;  /* 0x000000ffff037224 */ /* 0x000fe200078e000e */
[----:B------:R-:W-:Y:S06]  /*2ca10*/  BRA `(.L_x_8349) ;  /* 0xffffffb000e07947 */ /* 0x000fec000383ffff */
.L_x_8183:
[----:B0-----:R0:W1:Y:S02]  /*2ca20*/  SYNCS.PHASECHK.TRANS64.TRYWAIT P0, [R0+URZ+0x28820], R3 ;  /* 0x02882003000075a7 */ /* 0x001064000800017f */
[----:B-1----:R-:W-:Y:S05]  /*2ca30*/  @!P0 NANOSLEEP.SYNCS 0x989680 ;  /* 0x009896800000895d */ /* 0x002fea0003900000 */
[----:B------:R-:W1:Y:S02]  /*2ca40*/  @!P0 SYNCS.PHASECHK.TRANS64 P0, [R0+URZ+0x28820], R3 ;  /* 0x02882003000085a7 */ /* 0x000e64000800007f */
[----:B-1----:R-:W-:Y:S05]  /*2ca50*/  @!P0 BRA `(.L_x_8183) ;  /* 0xfffffffc00f08947 */ /* 0x002fea000383ffff */
[----:B------:R-:W-:Y:S05]  /*2ca60*/  BRA `(.L_x_8350) ;  /* 0xffffffbc007c7947 */ /* 0x000fea000383ffff */
.L_x_8184:
        /* <DEDUP_REMOVED lines=11> */
.L_x_8352:
[----:B------:R-:W-:Y:S05]  /*2cb20*/  BSYNC B0 ;  /* 0x0000000000007941 */ /* 0x000fea0003800000 */
.L_x_8351:
[----:B------:R-:W-:Y:S05]  /*2cb30*/  BRA `(.L_x_8353) ;  /* 0xffffffbc00647947 */ /* 0x000fea000383ffff */
.L_x_8185:
[----:B------:R-:W-:Y:S01]  /*2cb40*/  BSSY B0, `(.L_x_8354) ;  /* 0x0000006000007945 */ /* 0x000fe20003800000 */
[----:B------:R-:W-:-:S07]  /*2cb50*/  IMAD.MOV.U32 R15, RZ, RZ, -0x1 ;  /* 0xffffffffff0f7424 */ /* 0x000fce00078e00ff */
[----:B01-3--:R-:W-:Y:S05]  /*2cb60*/  WARPSYNC.COLLECTIVE R15, `(.L_x_8355) ;  /* 0x000000000f0c7348 */ /* 0x00bfea0003c00000 */
[----:B------:R-:W-:Y:S02]  /*2cb70*/  ELECT P6, UR62, PT ;  /* 0x00000000003e782f */ /* 0x000fe400038c0000 */
[----:B------:R-:W-:Y:S01]  /*2cb80*/  MOV R14, UR62 ;  /* 0x0000003e000e7c02 */ /* 0x000fe20008000f00 */
[----:B01-3--:R-:W-:Y:S10]  /*2cb90*/  ENDCOLLECTIVE ;  /* 0x000000000000791b */ /* 0x00bff40003800000 */
.L_x_8355:
[----:B------:R-:W-:Y:S05]  /*2cba0*/  BSYNC B0 ;  /* 0x0000000000007941 */ /* 0x000fea0003800000 */
.L_x_8354:
[----:B------:R-:W-:Y:S05]  /*2cbb0*/  BRA `(.L_x_8356) ;  /* 0xffffffbc00587947 */ /* 0x000fea000383ffff */
.L_x_8187:
[----:B0-----:R0:W1:Y:S02]  /*2cbc0*/  SYNCS.PHASECHK.TRANS64.TRYWAIT P0, [R6+URZ], R5 ;  /* 0x00000005060075a7 */ /* 0x001064000800017f */
[----:B-1----:R-:W-:Y:S05]  /*2cbd0*/  @!P0 NANOSLEEP.SYNCS 0x989680 ;  /* 0x009896800000895d */ /* 0x002fea0003900000 */
[----:B------:R-:W1:Y:S02]  /*2cbe0*/  @!P0 SYNCS.PHASECHK.TRANS64 P0, [R6+URZ], R5 ;  /* 0x00000005060085a7 */ /* 0x000e64000800007f */
[----:B-1----:R-:W-:Y:S05]  /*2cbf0*/  @!P0 BRA `(.L_x_8187) ;  /* 0xfffffffc00f08947 */ /* 0x002fea000383ffff */
[----:B------:R-:W-:Y:S05]  /*2cc00*/  BRA `(.L_x_8357) ;  /* 0xffffffbc00907947 */ /* 0x000fea000383ffff */
.L_x_8188:
[----:B-1----:R1:W2:Y:S02]  /*2cc10*/  SYNCS.PHASECHK.TRANS64.TRYWAIT P0, [R7+URZ], R2 ;  /* 0x00000002070075a7 */ /* 0x0022a4000800017f */
[----:B--2---:R-:W-:Y:S05]  /*2cc20*/  @!P0 NANOSLEEP.SYNCS 0x989680 ;  /* 0x009896800000895d */ /* 0x004fea0003900000 */
[----:B------:R-:W2:Y:S02]  /*2cc30*/  @!P0 SYNCS.PHASECHK.TRANS64 P0, [R7+URZ], R2 ;  /* 0x00000002070085a7 */ /* 0x000ea4000800007f */
[----:B--2---:R-:W-:Y:S05]  /*2cc40*/  @!P0 BRA `(.L_x_8188) ;  /* 0xfffffffc00f08947 */ /* 0x004fea000383ffff */
[----:B------:R-:W-:Y:S05]  /*2cc50*/  BRA `(.L_x_8358) ;  /* 0xffffffbc00847947 */ /* 0x000fea000383ffff */
.L_x_8190:
[----:B--2---:R2:W4:Y:S02]  /*2cc60*/  SYNCS.PHASECHK.TRANS64.TRYWAIT P0, [R4+URZ], R5 ;  /* 0x00000005040075a7 */ /* 0x004524000800017f */
[----:B----4-:R-:W-:Y:S05]  /*2cc70*/  @!P0 NANOSLEEP.SYNCS 0x989680 ;  /* 0x009896800000895d */ /* 0x010fea0003900000 */
[----:B------:R-:W4:Y:S02]  /*2cc80*/  @!P0 SYNCS.PHASECHK.TRANS64 P0, [R4+URZ], R5 ;  /* 0x00000005040085a7 */ /* 0x000f24000800007f */
[----:B----4-:R-:W-:Y:S05]  /*2cc90*/  @!P0 BRA `(.L_x_8190) ;  /* 0xfffffffc00f08947 */ /* 0x010fea000383ffff */
[----:B------:R-:W-:Y:S05]  /*2cca0*/  BRA `(.L_x_8359) ;  /* 0xffffffbc00887947 */ /* 0x000fea000383ffff */
.L_x_8360:
        /* <DEDUP_REMOVED lines=13> */
.L_x_14862:


//--------------------- .text._ZN7cutlass13device_kernelIN5flash11enable_sm90INS1_16FlashAttnFwdSm90INS1_25CollectiveMainloopFwdSm90ILi2EN4cute5tupleIJNS5_1CILi1EEES8_S8_EEENS6_IJNS7_ILi128EEESA_SA_EEELi128ENS_6half_tEfNS_4arch4Sm90ELb1ELb0ELb1ELb0ELb0ELb0ELb0ELb1ELb1ELb1ELb1ELb0EEENS1_21CollectiveEpilogueFwdISB_S9_SC_SE_Li256ELb0ELb1ELb1ELb0EEENS1_19SingleTileSchedulerILb0ELb1ELb1ELi128EEEEEEEEEvNT_6ParamsE --------------------------
	.section	.text._ZN7cutlass13device_kernelIN5flash11enable_sm90INS1_16FlashAttnFwdSm90INS1_25CollectiveMainloopFwdSm90ILi2EN4cute5tupleIJNS5_1CILi1EEES8_S8_EEENS6_IJNS7_ILi128EEESA_SA_EEELi128ENS_6half_tEfNS_4arch4Sm90ELb1ELb0ELb1ELb0ELb0ELb0ELb0ELb1ELb1ELb1ELb1ELb0EEENS1_21CollectiveEpilogueFwdISB_S9_SC_SE_Li256ELb0ELb1ELb1ELb0EEENS1_19SingleTileSchedulerILb0ELb1ELb1ELi128EEEEEEEEEvNT_6ParamsE,"ax",@progbits
	.align	128
.text._ZN7cutlass13device_kernelIN5flash11enable_sm90INS1_16FlashAttnFwdSm90INS1_25CollectiveMainloopFwdSm90ILi2EN4cute5tupleIJNS5_1CILi1EEES8_S8_EEENS6_IJNS7_ILi128EEESA_SA_EEELi128ENS_6half_tEfNS_4arch4Sm90ELb1ELb0ELb1ELb0ELb0ELb0ELb0ELb1ELb1ELb1ELb1ELb0EEENS1_21CollectiveEpilogueFwdISB_S9_SC_SE_Li256ELb0ELb1ELb1ELb0EEENS1_19SingleTileSchedulerILb0ELb1ELb1ELi128EEEEEEEEEvNT_6ParamsE:
        .type           _ZN7cutlass13device_kernelIN5flash11enable_sm90INS1_16FlashAttnFwdSm90INS1_25CollectiveMainloopFwdSm90ILi2EN4cute5tupleIJNS5_1CILi1EEES8_S8_EEENS6_IJNS7_ILi128EEESA_SA_EEELi128ENS_6half_tEfNS_4arch4Sm90ELb1ELb0ELb1ELb0ELb0ELb0ELb0ELb1ELb1ELb1ELb1ELb0EEENS1_21CollectiveEpilogueFwdISB_S9_SC_SE_Li256ELb0ELb1ELb1ELb0EEENS1_19SingleTileSchedulerILb0ELb1ELb1ELi128EEEEEEEEEvNT_6ParamsE,@function
        .size           _ZN7cutlass13device_kernelIN5flash11enable_sm90INS1_16FlashAttnFwdSm90INS1_25CollectiveMainloopFwdSm90ILi2EN4cute5tupleIJNS5_1CILi1EEES8_S8_EEENS6_IJNS7_ILi128EEESA_SA_EEELi128ENS_6half_tEfNS_4arch4Sm90ELb1ELb0ELb1ELb0ELb0ELb0ELb0ELb1ELb1ELb1ELb1ELb0EEENS1_21CollectiveEpilogueFwdISB_S9_SC_SE_Li256ELb0ELb1ELb1ELb0EEENS1_19SingleTileSchedulerILb0ELb1ELb1ELi128EEEEEEEEEvNT_6ParamsE,(.L_x_14863 - _ZN7cutlass13device_kernelIN5flash11enable_sm90INS1_16FlashAttnFwdSm90INS1_25CollectiveMainloopFwdSm90ILi2EN4cute5tupleIJNS5_1CILi1EEES8_S8_EEENS6_IJNS7_ILi128EEESA_SA_EEELi128ENS_6half_tEfNS_4arch4Sm90ELb1ELb0ELb1ELb0ELb0ELb0ELb0ELb1ELb1ELb1ELb1ELb0EEENS1_21CollectiveEpilogueFwdISB_S9_SC_SE_Li256ELb0ELb1ELb1ELb0EEENS1_19SingleTileSchedulerILb0ELb1ELb1ELi128EEEEEEEEEvNT_6ParamsE)
        .other          _ZN7cutlass13device_kernelIN5flash11enable_sm90INS1_16FlashAttnFwdSm90INS1_25CollectiveMainloopFwdSm90ILi2EN4cute5tupleIJNS5_1CILi1EEES8_S8_EEENS6_IJNS7_ILi128EEESA_SA_EEELi128ENS_6half_tEfNS_4arch4Sm90ELb1ELb0ELb1ELb0ELb0ELb0ELb0ELb1ELb1ELb1ELb1ELb0EEENS1_21CollectiveEpilogueFwdISB_S9_SC_SE_Li256ELb0ELb1ELb1ELb0EEENS1_19SingleTileSchedulerILb0ELb1ELb1ELi128EEEEEEEEEvNT_6ParamsE,@"STO_CUDA_ENTRY STV_DEFAULT"
_ZN7cutlass13device_kernelIN5flash11enable_sm90INS1_16FlashAttnFwdSm90INS1_25CollectiveMainloopFwdSm90ILi2EN4cute5tupleIJNS5_1CILi1EEES8_S8_EEENS6_IJNS7_ILi128EEESA_SA_EEELi128ENS_6half_tEfNS_4arch4Sm90ELb1ELb0ELb1ELb0ELb0ELb0ELb0ELb1ELb1ELb1ELb1ELb0EEENS1_21CollectiveEpilogueFwdISB_S9_SC_SE_Li256ELb0ELb1ELb1ELb0EEENS1_19SingleTileSchedulerILb0ELb1ELb1ELi128EEEEEEEEEvNT_6ParamsE:
        /* <DEDUP_REMOVED lines=17> */
.L_x_8362:
[----:B------:R-:W-:Y:S05]  /*0110*/  BSYNC B0 ;  /* 0x0000000000007941 */ /* 0x000fea0003800000 */
.L_x_8361:
        /* <DEDUP_REMOVED lines=40> */
.L_x_8363:
        /* <DEDUP_REMOVED lines=22> */
.L_x_8364:
        /* <DEDUP_REMOVED lines=18> */
.L_x_8365:
        /* <DEDUP_REMOVED lines=22> */
.L_x_8366:
        /* <DEDUP_REMOVED lines=22> */
.L_x_8367:
        /* <DEDUP_REMOVED lines=9> */
.L_x_8370:
        /* <DEDUP_REMOVED lines=24> */
[----:B------:R-:W-:Y:S01]  /*0af0*/  SHF.R.U32.HI R4, RZ, 0x10, R17 ;  /* 0x00000010ff047819 */ /* 0x000fe20000011611 */
[----:B------:R-:W-:Y:S01]  /*0b00*/  IMAD.MOV.U32 R22, RZ, RZ, RZ ;  /* 0x000000ffff167224 */ /* 0x000fe200078e00ff */
[----:B------:R-:W-:-:S04]  /*0b10*/  LOP3.LUT R17, R17, 0xffff, RZ, 0xc0, !PT ;  /* 0x0000ffff11117812 */ /* 0x000fc800078ec0ff */
[----:B------:R-:W2:Y:S08]  /*0b20*/  LDC.64 R10, c[0x0][0x418] ;  /* 0x00010600ff0a7b82 */ /* 0x000eb00000000a00 */
[----:B------:R-:W3:Y:S01]  /*0b30*/  LDC R3, c[0x0][0x288] ;  /* 0x0000a200ff037b82 */ /* 0x000ee20000000800 */
[----:B0-----:R-:W-:-:S07]  /*0b40*/  ISETP.NE.AND P1, PT, R0, 0x1, PT ;  /* 0x000000010000780c */ /* 0x001fce0003f25270 */
[----:B------:R-:W0:Y:S01]  /*0b50*/  LDC R16, c[0x0][0x424] ;  /* 0x00010900ff107b82 */ /* 0x000e220000000800 */
[----:B--2---:R-:W-:-:S07]  /*0b60*/  ISETP.NE.U32.AND P0, PT, R10, RZ, PT ;  /* 0x000000ff0a00720c */ /* 0x004fce0003f05070 */
[----:B------:R-:W2:Y:S01]  /*0b70*/  LDC R9, c[0x0][0x2f0] ;  /* 0x0000bc00ff097b82 */ /* 0x000ea20000000800 */
[----:B-1----:R-:W-:Y:S01]  /*0b80*/  IMAD.SHL.U32 R23, R23, 0x80, RZ ;  /* 0x0000008017177824 */ /* 0x002fe200078e00ff */
[----:B------:R-:W-:-:S04]  /*0b90*/  ISETP.NE.AND.EX P0, PT, R11, RZ, PT, P0 ;  /* 0x000000ff0b00720c */ /* 0x000fc80003f05300 */
[----:B------:R-:W-:Y:S02]  /*0ba0*/  @P1 IADD3 R0, R23, 0x7f, RZ ;  /* 0x0000007f17001810 */ /* 0x000fe40007ffe0ff */
[----:B------:R-:W1:Y:S01]  /*0bb0*/  @P1 LDC R5, c[0x0][0x44c] ;  /* 0x00011300ff051b82 */ /* 0x000e620000000800 */
[----:B---3--:R-:W-:-:S07]  /*0bc0*/  IADD3 R3, -R3, 0x80, RZ ;  /* 0x0000008003037810 */ /* 0x008fce0007ffe1ff */
[----:B------:R-:W3:Y:S01]  /*0bd0*/  @P1 LDC R7, c[0x0][0x450] ;  /* 0x00011400ff071b82 */ /* 0x000ee20000000800 */
[----:B0-----:R-:W-:Y:S02]  /*0be0*/  SEL R16, R16, 0x1, P0 ;  /* 0x0000000110107807 */ /* 0x001fe40000000000 */
[----:B------:R-:W-:-:S03]  /*0bf0*/  ISETP.NE.AND P0, PT, R4, RZ, PT ;  /* 0x000000ff0400720c */ /* 0x000fc60003f05270 */
[----:B--2---:R-:W-:Y:S02]  /*0c00*/  IMAD R3, R16, R9, R3 ;  /* 0x0000000910037224 */ /* 0x004fe400078e0203 */
[----:B-1----:R-:W-:-:S08]  /*0c10*/  @P1 IMAD.HI.U32 R2, R0, R5, RZ ;  /* 0x0000000500021227 */ /* 0x002fd000078e00ff */
[----:B------:R-:W0:Y:S01]  /*0c20*/  @!P0 LDC R4, c[0x0][0x9f0] ;  /* 0x00027c00ff048b82 */ /* 0x000e220000000800 */
[----:B------:R-:W-:Y:S01]  /*0c30*/  VIADD R0, R23, 0x7f ;  /* 0x0000007f17007836 */ /* 0x000fe20000000000 */
[----:B---3--:R-:W-:Y:S01]  /*0c40*/  @P1 SHF.R.U32.HI R0, RZ, R7, R2 ;  /* 0x00000007ff001219 */ /* 0x008fe20000011602 */
[----:B------:R-:W-:-:S04]  /*0c50*/  IMAD R2, R16, R9, 0x7f ;  /* 0x0000007f10027424 */ /* 0x000fc800078e0209 */
[----:B------:R-:W-:Y:S01]  /*0c60*/  IMAD.IADD R0, R3, 0x1, R0 ;  /* 0x0000000103007824 */ /* 0x000fe200078e0200 */
[----:B------:R-:W-:-:S04]  /*0c70*/  SHF.R.S32.HI R3, RZ, 0x1f, R2 ;  /* 0x0000001fff037819 */ /* 0x000fc80000011402 */
[----:B------:R-:W-:Y:S02]  /*0c80*/  SHF.R.S32.HI R5, RZ, 0x1f, R0 ;  /* 0x0000001fff057819 */ /* 0x000fe40000011400 */
[----:B------:R-:W-:Y:S02]  /*0c90*/  LEA.HI R3, R3, R2, RZ, 0x7 ;  /* 0x0000000203037211 */ /* 0x000fe400078f38ff */
[----:B------:R-:W-:Y:S02]  /*0ca0*/  LEA.HI R5, R5, R0, RZ, 0x7 ;  /* 0x0000000005057211 */ /* 0x000fe400078f38ff */
[----:B------:R-:W-:Y:S02]  /*0cb0*/  SHF.R.S32.HI R3, RZ, 0x7, R3 ;  /* 0x00000007ff037819 */ /* 0x000fe40000011403 */
[----:B------:R-:W-:-:S04]  /*0cc0*/  SHF.R.S32.HI R0, RZ, 0x7, R5 ;  /* 0x00000007ff007819 */ /* 0x000fc80000011405 */
[----:B------:R-:W-:-:S04]  /*0cd0*/  VIMNMX R11, R3, R0, PT ;  /* 0x00000000030b7248 */ /* 0x000fc80003fe0100 */
[----:B------:R-:W-:-:S13]  /*0ce0*/  ISETP.GE.AND P1, PT, R11, 0x1, PT ;  /* 0x000000010b00780c */ /* 0x000fda0003f26270 */
[----:B------:R-:W-:Y:S05]  /*0cf0*/  @!P1 BRA `(.L_x_8372) ;  /* 0x00000000006c9947 */ /* 0x000fea0003800000 */
[-C--:B0-----:R-:W-:Y:S02]  /*0d00*/  IABS R7, R4.reuse ;  /* 0x0000000400077213 */ /* 0x081fe40000000000 */
[----:B------:R-:W-:Y:S02]  /*0d10*/  IADD3 R5, R4, -0x1, R11 ;  /* 0xffffffff04057810 */ /* 0x000fe40007ffe00b */
[----:B------:R-:W0:Y:S01]  /*0d20*/  I2F.RP R0, R7 ;  /* 0x0000000700007306 */ /* 0x000e220000209400 */
[----:B------:R-:W-:-:S04]  /*0d30*/  IABS R8, R4 ;  /* 0x0000000400087213 */ /* 0x000fc80000000000 */
[----:B------:R-:W-:-:S03]  /*0d40*/  IADD3 R8, RZ, -R8, RZ ;  /* 0x80000008ff087210 */ /* 0x000fc60007ffe0ff */
[----:B0-----:R-:W0:Y:S02]  /*0d50*/  MUFU.RCP R0, R0 ;  /* 0x0000000000007308 */ /* 0x001e240000001000 */
[----:B0-----:R-:W-:Y:S01]  /*0d60*/  VIADD R2, R0, 0xffffffe ;  /* 0x0ffffffe00027836 */ /* 0x001fe20000000000 */
[----:B------:R-:W-:Y:S02]  /*0d70*/  IABS R0, R5 ;  /* 0x0000000500007213 */ /* 0x000fe40000000000 */
[----:B------:R-:W-:-:S03]  /*0d80*/  LOP3.LUT R5, R5, R4, RZ, 0x3c, !PT ;  /* 0x0000000405057212 */ /* 0x000fc600078e3cff */
[----:B------:R0:W1:Y:S01]  /*0d90*/  F2I.FTZ.U32.TRUNC.NTZ R3, R2 ;  /* 0x0000000200037305 */ /* 0x000062000021f000 */
        /* <DEDUP_REMOVED lines=17> */
.L_x_8372:
[-C--:B------:R-:W-:Y:S01]  /*0eb0*/  IMAD R17, R17, R22.reuse, RZ ;  /* 0x0000001611117224 */ /* 0x080fe200078e02ff */
[----:B------:R-:W-:Y:S01]  /*0ec0*/  PLOP3.LUT P0, PT, PT, PT, PT, 0x80, 0x0 ;  /* 0x000000000000781c */ /* 0x000fe20003f0f070 */
[----:B------:R-:W-:Y:S01]  /*0ed0*/  VIADD R152, R12, 0xffffff80 ;  /* 0xffffff800c987836 */ /* 0x000fe20000000000 */
[----:B------:R-:W-:Y:S01]  /*0ee0*/  CS2R R150, SRZ ;  /* 0x0000000000967805 */ /* 0x000fe2000001ff00 */
[----:B------:R-:W-:Y:S01]  /*0ef0*/  IMAD.MOV.U32 R0, RZ, RZ, RZ ;  /* 0x000000ffff007224 */ /* 0x000fe200078e00ff */
[----:B------:R-:W-:Y:S01]  /*0f00*/  VIADDMNMX R22, R17, R22, R11, PT ;  /* 0x0000001611167246 */ /* 0x000fe2000380010b */
[----:B------:R-:W-:Y:S01]  /*0f10*/  IMAD.MOV.U32 R2, RZ, RZ, RZ ;  /* 0x000000ffff027224 */ /* 0x000fe200078e00ff */
[----:B------:R-:W-:Y:S02]  /*0f20*/  CS2R R148, SRZ ;  /* 0x0000000000947805 */ /* 0x000fe4000001ff00 */
[----:B------:R-:W-:Y:S02]  /*0f30*/  CS2R R146, SRZ ;  /* 0x0000000000927805 */ /* 0x000fe4000001ff00 */
[----:B------:R-:W-:-:S02]  /*0f40*/  ISETP.GT.AND P1, PT, R22, R17, PT ;  /* 0x000000111600720c */ /* 0x000fc40003f24270 */
        /* <DEDUP_REMOVED lines=37> */
[----:B------:R-:W-:-:S04]  /*11a0*/  UIADD3 UR5, UR36, 0x10400, URZ ;  /* 0x0001040024057890 */ /* 0x000fc8000fffe03f */
        /* <DEDUP_REMOVED lines=26> */
.L_x_8374:
[----:B------:R-:W2:Y:S01]  /*1350*/  LDL.LU R2, [R1+0x14] ;  /* 0x0000140001027983 */ /* 0x000ea20000300800 */
[----:B------:R-:W-:-:S04]  /*1360*/  SHF.L.U32 R3, RZ, 0x1f, RZ ;  /* 0x0000001fff037819 */ /* 0x000fc800000006ff */
[----:B------:R-:W1:Y:S01]  /*1370*/  SYNCS.PHASECHK.TRANS64.TRYWAIT P1, [UR36+0x28800], R3 ;  /* 0x02880003ff0075a7 */ /* 0x000e620008020164 */
[----:B--2---:R-:W-:-:S04]  /*1380*/  LOP3.LUT R0, R2, 0x1, RZ, 0xfc, !PT ;  /* 0x0000000102007812 */ /* 0x004fc800078efcff */
[----:B------:R-:W-:Y:S01]  /*1390*/  ISETP.NE.AND P0, PT, R0, 0x3, PT ;  /* 0x000000030000780c */ /* 0x000fe20003f05270 */
[----:B-1----:R-:W-:-:S12]  /*13a0*/  @!P1 BRA `(.L_x_8375) ;  /* 0x000000e000f89947 */ /* 0x002fd80003800000 */
.L_x_8489:
[----:B------:R-:W-:Y:S05]  /*13b0*/  @!P0 BRA `(.L_x_8376) ;  /* 0x0000000000048947 */ /* 0x000fea0003800000 */
[----:B------:R-:W-:Y:S01]  /*13c0*/  BPT.TRAP 0x1 ;  /* 0x000000040000795c */ /* 0x000fe20000300000 */
.L_x_8376:
[----:B------:R2:W3:Y:S01]  /*13d0*/  SYNCS.PHASECHK.TRANS64.TRYWAIT P2, [UR36+0x28830], R3 ;  /* 0x02883003ff0075a7 */ /* 0x0004e20008040164 */
[----:B------:R-:W-:Y:S05]  /*13e0*/  @!P0 BRA `(.L_x_8377) ;  /* 0x0000000000048947 */ /* 0x000fea0003800000 */
[----:B------:R-:W-:Y:S01]  /*13f0*/  BPT.TRAP 0x1 ;  /* 0x000000040000795c */ /* 0x000fe20000300000 */
.L_x_8377:
[----:B-1----:R-:W1:Y:S01]  /*1400*/  S2R R0, SR_TID.X ;  /* 0x0000000000007919 */ /* 0x002e620000002100 */
[----:B------:R-:W-:-:S05]  /*1410*/  IMAD.U32 R2, RZ, RZ, UR38 ;  /* 0x00000026ff027e24 */ /* 0x000fca000f8e00ff */
[----:B------:R-:W-:Y:S02]  /*1420*/  LOP3.LUT R2, R2, 0x10000, RZ, 0xfc, !PT ;  /* 0x0001000002027812 */ /* 0x000fe400078efcff */
[----:B-1----:R-:W-:-:S04]  /*1430*/  LOP3.LUT R0, R0, 0x7f, RZ, 0xc0, !PT ;  /* 0x0000007f00007812 */ /* 0x002fc800078ec0ff */
[----:B------:R-:W-:Y:S01]  /*1440*/  ISETP.NE.AND P1, PT, R0, RZ, PT ;  /* 0x000000ff0000720c */ /* 0x000fe20003f25270 */
[----:B---3--:R-:W-:-:S12]  /*1450*/  @P2 BRA `(.L_x_8378) ;  /* 0x0000000000082947 */ /* 0x008fd80003800000 */
[----:B------:R-:W1:Y:S02]  /*1460*/  SYNCS.PHASECHK.TRANS64.TRYWAIT P2, [UR36+0x28830], R3 ;  /* 0x02883003ff0075a7 */ /* 0x000e640008040164 */
[----:B-1----:R-:W-:Y:S05]  /*1470*/  @!P2 BRA `(.L_x_8379) ;  /* 0x000000e000dca947 */ /* 0x002fea0003800000 */
.L_x_8378:
[----:B------:R-:W-:Y:S05]  /*1480*/  WARPSYNC.ALL ;  /* 0x0000000000007948 */ /* 0x000fea0003800000 */
[----:B-12---:R-:W-:Y:S01]  /*1490*/  IMAD.MOV.U32 R3, RZ, RZ, 0x40000040 ;  /* 0x40000040ff037424 */ /* 0x006fe200078e00ff */
[----:B------:R-:W-:Y:S01]  /*14a0*/  UIADD3 UR4, UR36, 0x18400, URZ ;  /* 0x0001840024047890 */ /* 0x000fe2000fffe03f */
[C---:B------:R-:W-:Y:S01]  /*14b0*/  R2UR UR8, R2.reuse ;  /* 0x00000000020872ca */ /* 0x040fe200000e0000 */
[----:B------:R-:W-:Y:S02]  /*14c0*/  WARPGROUP.ARRIVE ;  /* 0x00000000000079c5 */ /* 0x000fe40000000000 */
[----:B------:R-:W-:Y:S01]  /*14d0*/  R2UR UR9, R3 ;  /* 0x00000000030972ca */ /* 0x000fe200000e0000 */
[----:B------:R-:W-:Y:S01]  /*14e0*/  USHF.R.U32.HI UR4, URZ, 0x4, UR4 ;  /* 0x000000043f047899 */ /* 0x000fe20008011604 */
[----:B------:R-:W-:Y:S01]  /*14f0*/  R2UR UR28, R2 ;  /* 0x00000000021c72ca */ /* 0x000fe200000e0000 */
[----:B------:R-:W-:Y:S01]  /*1500*/  UMOV UR11, 0x40000040 ;  /* 0x40000040000b7882 */ /* 0x000fe20000000000 */
[----:B------:R-:W-:Y:S01]  /*1510*/  UMOV UR33, 0x40000040 ;  /* 0x4000004000217882 */ /* 0x000fe20000000000 */
[----:B------:R-:W-:Y:S01]  /*1520*/  ULOP3.LUT UR4, UR4, 0x3fff, URZ, 0xc0, !UPT ;  /* 0x00003fff04047892 */ /* 0x000fe2000f8ec03f */
[----:B------:R-:W1:Y:S01]  /*1530*/  LDC R0, c[0x0][0x448] ;  /* 0x00011200ff007b82 */ /* 0x000e620000000800 */
[----:B------:R-:W-:Y:S01]  /*1540*/  UMOV UR35, 0x40000040 ;  /* 0x4000004000237882 */ /* 0x000fe20000000000 */
[----:B------:R-:W-:Y:S01]  /*1550*/  UMOV UR13, 0x40000040 ;  /* 0x40000040000d7882 */ /* 0x000fe20000000000 */
[----:B------:R-:W-:Y:S01]  /*1560*/  ULOP3.LUT UR6, UR4, 0x10000, URZ, 0xfc, !UPT ;  /* 0x0001000004067892 */ /* 0x000fe2000f8efc3f */
[----:B------:R-:W-:Y:S01]  /*1570*/  LOP3.LUT R5, R88, 0xffffff80, RZ, 0xc0, !PT ;  /* 0xffffff8058057812 */ /* 0x000fe200078ec0ff */
[----:B------:R-:W-:Y:S01]  /*1580*/  UMOV UR15, 0x40000040 ;  /* 0x40000040000f7882 */ /* 0x000fe20000000000 */
[----:B------:R-:W-:Y:S01]  /*1590*/  UMOV UR17, 0x40000040 ;  /* 0x4000004000117882 */ /* 0x000fe20000000000 */
[----:B------:R-:W-:Y:S01]  /*15a0*/  UIADD3 UR34, UR6, 0x2, URZ ;  /* 0x0000000206227890 */ /* 0x000fe2000fffe03f */
[----:B0-----:R-:W-:Y:S01]  /*15b0*/  LEA.HI R4, R90, R90, RZ, 0x1 ;  /* 0x0000005a5a047211 */ /* 0x001fe200078f08ff */
[----:B------:R-:W-:Y:S01]  /*15c0*/  UIADD3 UR32, UR28, 0x2, URZ ;  /* 0x000000021c207890 */ /* 0x000fe2000fffe03f */
[----:B------:R-:W-:Y:S01]  /*15d0*/  IMAD.IADD R7, R152, 0x1, -R5 ;  /* 0x0000000198077824 */ /* 0x000fe200078e0a05 */
[----:B------:R-:W-:Y:S01]  /*15e0*/  UMOV UR10, UR6 ;  /* 0x00000006000a7c82 */ /* 0x000fe20008000000 */
[----:B------:R-:W-:Y:S01]  /*15f0*/  UIADD3 UR12, UR28, 0x6, URZ ;  /* 0x000000061c0c7890 */ /* 0x000fe2000fffe03f */
[----:B------:R-:W-:Y:S01]  /*1600*/  HGMMA.64x128x16.F32 R24, gdesc[UR8], RZ, !UPT, gsb0 ;  /* 0x01e00000081879f0 */ /* 0x000fe2000c0008ff */
[----:B------:R-:W-:Y:S01]  /*1610*/  UIADD3 UR8, UR28, 0x4, URZ ;  /* 0x000000041c087890 */ /* 0x000fe2000fffe03f */
[----:B------:R-:W-:Y:S01]  /*1620*/  LEA.HI R89, R89, R152, RZ, 0x2 ;  /* 0x0000009859597211 */ /* 0x000fe200078f10ff */
[----:B------:R-:W-:Y:S01]  /*1630*/  UIADD3 UR10, UR6, 0x4, URZ ;  /* 0x00000004060a7890 */ /* 0x000fe2000fffe03f */
[----:B------:R-:W-:Y:S01]  /*1640*/  LOP3.LUT R11, R4, 0x3fffffe, RZ, 0xc0, !PT ;  /* 0x03fffffe040b7812 */ /* 0x000fe200078ec0ff */
[----:B------:R-:W-:Y:S01]  /*1650*/  UMOV UR9, 0x40000040 ;  /* 0x4000004000097882 */ /* 0x000fe20000000000 */
[----:B------:R-:W-:Y:S01]  /*1660*/  UMOV UR11, 0x40000040 ;  /* 0x40000040000b7882 */ /* 0x000fe20000000000 */
[----:B------:R-:W-:Y:S01]  /*1670*/  UIADD3 UR14, UR6, 0x6, URZ ;  /* 0x00000006060e7890 */ /* 0x000fe2000fffe03f */
[----:B------:R-:W-:Y:S01]  /*1680*/  LOP3.LUT R89, R89, 0xfffffffc, RZ, 0xc0, !PT ;  /* 0xfffffffc59597812 */ /* 0x000fe200078ec0ff */
[----:B------:R-:W-:Y:S01]  /*1690*/  UIADD3 UR16, UR28, 0x400, URZ ;  /* 0x000004001c107890 */ /* 0x000fe2000fffe03f */
[----:B------:R-:W-:Y:S01]  /*16a0*/  IMAD.IADD R11, R90, 0x1, -R11 ;  /* 0x000000015a0b7824 */ /* 0x000fe200078e0a0b */
[----:B------:R-:W-:Y:S01]  /*16b0*/  UIADD3 UR18, UR6, 0x400, URZ ;  /* 0x0000040006127890 */ /* 0x000fe2000fffe03f */
[----:B-1----:R-:W-:Y:S01]  /*16c0*/  ISETP.NE.AND P2, PT, R0, 0x1, PT ;  /* 0x000000010000780c */ /* 0x002fe20003f45270 */
[----:B------:R-:W-:Y:S01]  /*16d0*/  UMOV UR19, 0x40000040 ;  /* 0x4000004000137882 */ /* 0x000fe20000000000 */
[----:B------:R-:W-:Y:S01]  /*16e0*/  UIADD3 UR20, UR28, 0x402, URZ ;  /* 0x000004021c147890 */ /* 0x000fe2000fffe03f */
[----:B------:R-:W-:Y:S01]  /*16f0*/  SHF.R.S32.HI R0, RZ, 0x1f, R7 ;  /* 0x0000001fff007819 */ /* 0x000fe20000011407 */
[----:B------:R-:W-:Y:S01]  /*1700*/  UIADD3 UR22, UR6, 0x402, URZ ;  /* 0x0000040206167890 */ /* 0x000fe2000fffe03f */
[----:B------:R-:W-:Y:S01]  /*1710*/  IMAD.IADD R89, R152, 0x1, -R89 ;  /* 0x0000000198597824 */ /* 0x000fe200078e0a59 */
[----:B------:R-:W-:Y:S01]  /*1720*/  UMOV UR21, 0x40000040 ;  /* 0x4000004000157882 */ /* 0x000fe20000000000 */
[----:B------:R-:W-:Y:S01]  /*1730*/  UMOV UR23, 0x40000040 ;  /* 0x4000004000177882 */ /* 0x000fe20000000000 */
[----:B------:R-:W-:Y:S01]  /*1740*/  UIADD3 UR24, UR28, 0x404, URZ ;  /* 0x000004041c187890 */ /* 0x000fe2000fffe03f */
[CC--:B------:R-:W-:Y:S01]  /*1750*/  LEA.HI R4, R0.reuse, R7.reuse, RZ, 0x2 ;  /* 0x0000000700047211 */ /* 0x0c0fe200078f10ff */
        /* <DEDUP_REMOVED lines=8> */
[----:B------:R-:W-:Y:S01]  /*17e0*/  UMOV UR29, 0x40000040 ;  /* 0x40000040001d7882 */ /* 0x000fe20000000000 */
[----:B------:R-:W-:Y:S01]  /*17f0*/  UMOV UR31, 0x40000040 ;  /* 0x40000040001f7882 */ /* 0x000fe20000000000 */
[----:B------:R-:W-:Y:S01]  /*1800*/  ULDC UR4, c[0x0][0x9d8] ;  /* 0x0002760000047ab9 */ /* 0x000fe20000000800 */
[----:B------:R-:W-:Y:S01]  /*1810*/  SHF.R.S32.HI R6, RZ, 0x5, R5 ;  /* 0x00000005ff067819 */ /* 0x000fe20000011405 */
[----:B------:R-:W0:Y:S01]  /*1820*/  @P2 LDC R10, c[0x0][0x450] ;  /* 0x00011400ff0a2b82 */ /* 0x000e220000000800 */
[----:B------:R-:W-:Y:S01]  /*1830*/  LEA.HI R9, R9, R0, RZ, 0x3 ;  /* 0x0000000009097211 */ /* 0x000fe200078f18ff */
[----:B------:R-:W-:Y:S01]  /*1840*/  ULDC UR5, c[0x0][0x2f0] ;  /* 0x0000bc0000057ab9 */ /* 0x000fe20000000800 */
[----:B------:R-:W-:Y:S01]  /*1850*/  LEA.HI R5, R89, R89, RZ, 0x1 ;  /* 0x0000005959057211 */ /* 0x000fe200078f08ff */
[----:B------:R-:W-:Y:S01]  /*1860*/  ULDC UR7, c[0x0][0x988] ;  /* 0x0002620000077ab9 */ /* 0x000fe20000000800 */
[----:B------:R-:W-:-:S02]  /*1870*/  LEA R8, R6, R23, 0x4 ;  /* 0x0000001706087211 */ /* 0x000fc400078e20ff */
[----:B------:R-:W-:Y:S02]  /*1880*/  CS2R R150, SRZ ;  /* 0x0000000000967805 */ /* 0x000fe4000001ff00 */
[----:B------:R-:W-:Y:S02]  /*1890*/  LOP3.LUT R9, R9, 0xfffffff8, RZ, 0xc0, !PT ;  /* 0xfffffff809097812 */ /* 0x000fe400078ec0ff */
[----:B------:R-:W-:Y:S02]  /*18a0*/  CS2R R148, SRZ ;  /* 0x0000000000947805 */ /* 0x000fe4000001ff00 */
[----:B------:R-:W-:Y:S02]  /*18b0*/  LOP3.LUT R6, R5, 0x1ffffffe, RZ, 0xc0, !PT ;  /* 0x1ffffffe05067812 */ /* 0x000fe400078ec0ff */
[----:B------:R-:W-:Y:S02]  /*18c0*/  CS2R R146, SRZ ;  /* 0x0000000000927805 */ /* 0x000fe4000001ff00 */
[----:B------:R-:W-:-:S02]  /*18d0*/  IADD3 R8, R8, R0, -R9 ;  /* 0x0000000008087210 */ /* 0x000fc40007ffe809 */
[----:B------:R-:W-:Y:S02]  /*18e0*/  CS2R R144, SRZ ;  /* 0x0000000000907805 */ /* 0x000fe4000001ff00 */
[----:B------:R-:W-:Y:S01]  /*18f0*/  MOV R9, 0xffffff80 ;  /* 0xffffff8000097802 */ /* 0x000fe20000000f00 */
[----:B------:R-:W-:Y:S01]  /*1900*/  IMAD.IADD R6, R89, 0x1, -R6 ;  /* 0x0000000159067824 */ /* 0x000fe200078e0a06 */
[----:B------:R-:W-:Y:S01]  /*1910*/  LOP3.LUT R4, R4, 0x7ffffffc, RZ, 0xc0, !PT ;  /* 0x7ffffffc04047812 */ /* 0x000fe200078ec0ff */
[----:B------:R-:W-:Y:S01]  /*1920*/  IMAD R11, R11, 0x40, R8 ;  /* 0x000000400b0b7824 */ /* 0x000fe200078e0208 */
[----:B------:R-:W-:Y:S01]  /*1930*/  CS2R R142, SRZ ;  /* 0x00000000008e7805 */ /* 0x000fe2000001ff00 */
[----:B------:R-:W-:Y:S01]  /*1940*/  IMAD R9, R22, R9, 0x80 ;  /* 0x0000008016097424 */ /* 0x000fe200078e0209 */
[----:B------:R-:W-:Y:S01]  /*1950*/  CS2R R140, SRZ ;  /* 0x00000000008c7805 */ /* 0x000fe2000001ff00 */
[----:B------:R-:W-:Y:S01]  /*1960*/  IMAD R6, R6, 0x8, R11 ;  /* 0x0000000806067824 */ /* 0x000fe200078e020b */
[----:B------:R-:W-:Y:S01]  /*1970*/  CS2R R138, SRZ ;  /* 0x00000000008a7805 */ /* 0x000fe2000001ff00 */
[----:B------:R-:W-:Y:S01]  /*1980*/  IMAD.IADD R7, R7, 0x1, -R4 ;  /* 0x0000000107077824 */ /* 0x000fe200078e0a04 */
[----:B------:R-:W-:Y:S01]  /*1990*/  CS2R R136, SRZ ;  /* 0x0000000000887805 */ /* 0x000fe2000001ff00 */
[----:B------:R-:W-:Y:S01]  /*19a0*/  IMAD.MOV.U32 R0, RZ, RZ, R6 ;  /* 0x000000ffff007224 */ /* 0x000fe200078e0006 */
[----:B------:R-:W-:Y:S01]  /*19b0*/  CS2R R134, SRZ ;  /* 0x0000000000867805 */ /* 0x000fe2000001ff00 */
[----:B------:R-:W-:Y:S01]  /*19c0*/  VIADD R4, R9, 0x1 ;  /* 0x0000000109047836 */ /* 0x000fe20000000000 */
[----:B------:R-:W-:-:S02]  /*19d0*/  CS2R R132, SRZ ;  /* 0x0000000000847805 */ /* 0x000fc4000001ff00 */
[----:B------:R-:W-:Y:S02]  /*19e0*/  CS2R R130, SRZ ;  /* 0x0000000000827805 */ /* 0x000fe4000001ff00 */
[----:B------:R-:W-:Y:S01]  /*19f0*/  CS2R R128, SRZ ;  /* 0x0000000000807805 */ /* 0x000fe2000001ff00 */
[C---:B------:R-:W-:Y:S01]  /*1a00*/  IMAD R11, R7.reuse, -0x2, R4 ;  /* 0xfffffffe070b7824 */ /* 0x040fe200078e0204 */
[----:B------:R-:W-:Y:S01]  /*1a10*/  CS2R R126, SRZ ;  /* 0x00000000007e7805 */ /* 0x000fe2000001ff00 */
[C---:B------:R-:W-:Y:S01]  /*1a20*/  IMAD R4, R16.reuse, UR5, R9 ;  /* 0x0000000510047c24 */ /* 0x040fe2000f8e0209 */
[----:B------:R-:W-:Y:S01]  /*1a30*/  CS2R R124, SRZ ;  /* 0x00000000007c7805 */ /* 0x000fe2000001ff00 */
[----:B------:R-:W-:Y:S02]  /*1a40*/  IMAD R8, R16, UR5, R11 ;  /* 0x0000000510087c24 */ /* 0x000fe4000f8e020b */
[----:B------:R-:W-:Y:S01]  /*1a50*/  IMAD R4, R7, -0x2, R4 ;  /* 0xfffffffe07047824 */ /* 0x000fe200078e0204 */
[----:B------:R-:W-:-:S02]  /*1a60*/  WARPGROUP.DEPBAR.LE gsb0, 0x0 ;  /* 0x00008000000079c5 */ /* 0x000fc40000010000 */
        /* <DEDUP_REMOVED lines=24> */
[----:B------:R-:W-:Y:S01]  /*1bf0*/  FMUL.FTZ R28, R28, UR4 ;  /* 0x000000041c1c7c20 */ /* 0x000fe20008410000 */
[----:B------:R1:W-:Y:S01]  /*1c00*/  MUFU.TANH R14, R69 ;  /* 0x00000045000e7308 */ /* 0x0003e20000002400 */
        /* <DEDUP_REMOVED lines=8> */
[----:B-1----:R-:W1:Y:S01]  /*1c90*/  @P2 LDC R69, c[0x0][0x44c] ;  /* 0x00011300ff452b82 */ /* 0x002e620000000800 */
        /* <DEDUP_REMOVED lines=20> */
[----:B------:R-:W-:Y:S01]  /*1de0*/  FMUL.FTZ R68, R68, UR4 ;  /* 0x0000000444447c20 */ /* 0x000fe20008410000 */
[----:B------:R-:W-:Y:S01]  /*1df0*/  FMUL.FTZ R35, R35, UR4 ;  /* 0x0000000423237c20 */ /* 0x000fe20008410000 */
[----:B------:R-:W5:Y:S01]  /*1e00*/  MUFU.TANH R29, R29 ;  /* 0x0000001d001d7308 */ /* 0x000f620000002400 */
[----:B-1----:R-:W-:-:S04]  /*1e10*/  @P2 IMAD.HI.U32 R5, R6, R69, RZ ;  /* 0x0000004506052227 */ /* 0x002fc800078e00ff */
[----:B------:R-:W-:Y:S01]  /*1e20*/  FMUL.FTZ R72, R72, UR4 ;  /* 0x0000000448487c20 */ /* 0x000fe20008410000 */
[----:B------:R-:W-:Y:S01]  /*1e30*/  FMUL.FTZ R39, R39, UR4 ;  /* 0x0000000427277c20 */ /* 0x000fe20008410000 */
[----:B------:R-:W-:Y:S01]  /*1e40*/  FMUL.FTZ R76, R76, UR4 ;  /* 0x000000044c4c7c20 */ /* 0x000fe20008410000 */
[----:B------:R-:W-:Y:S01]  /*1e50*/  FMUL.FTZ R80, R80, UR4 ;  /* 0x0000000450507c20 */ /* 0x000fe20008410000 */
[----:B0-----:R-:W-:Y:S01]  /*1e60*/  @P2 SHF.R.U32.HI R0, RZ, R10, R5 ;  /* 0x0000000aff002219 */ /* 0x001fe20000011605 */
[----:B------:R-:W-:Y:S01]  /*1e70*/  FMUL.FTZ R47, R47, UR4 ;  /* 0x000000042f2f7c20 */ /* 0x000fe20008410000 */
[----:B------:R-:W0:Y:S01]  /*1e80*/  LDC R5, c[0x0][0x288] ;  /* 0x0000a200ff057b82 */ /* 0x000e220000000800 */
[----:B------:R-:W1:Y:S01]  /*1e90*/  MUFU.TANH R32, R32 ;  /* 0x0000002000207308 */ /* 0x000e620000002400 */
[----:B------:R-:W-:Y:S01]  /*1ea0*/  FMUL.FTZ R84, R84, UR4 ;  /* 0x0000000454547c20 */ /* 0x000fe20008410000 */
[----:B------:R-:W2:Y:S01]  /*1eb0*/  SHFL.IDX PT, R10, R0, RZ, 0x1c1f ;  /* 0x001c1fff000a7589 */ /* 0x000ea200000e0000 */
[----:B------:R-:W-:Y:S01]  /*1ec0*/  FMUL.FTZ R55, R55, UR4 ;  /* 0x0000000437377c20 */ /* 0x000fe20008410000 */
[----:B------:R-:W-:Y:S01]  /*1ed0*/  FMUL.FTZ R51, R51, UR4 ;  /* 0x0000000433337c20 */ /* 0x000fe20008410000 */
[----:B------:R-:W-:Y:S01]  /*1ee0*/  FMUL.FTZ R43, R43, UR4 ;  /* 0x000000042b2b7c20 */ /* 0x000fe20008410000 */
[----:B------:R-:W-:Y:S01]  /*1ef0*/  SHFL.IDX PT, R0, R0, 0x1, 0x1c1f ;  /* 0x003c1f0000007f89 */ /* 0x000fe200000e0000 */
        /* <DEDUP_REMOVED lines=16> */
[----:B0-----:R-:W-:Y:S01]  /*2000*/  IMAD.IADD R9, R8, 0x1, -R5 ;  /* 0x0000000108097824 */ /* 0x001fe200078e0a05 */
[----:B------:R-:W0:Y:S01]  /*2010*/  MUFU.TANH R37, R37 ;  /* 0x0000002500257308 */ /* 0x000e220000002400 */
[----:B------:R-:W-:Y:S01]  /*2020*/  FMUL.FTZ R87, R87, UR4 ;  /* 0x0000000457577c20 */ /* 0x000fe20008410000 */
[----:B------:R-:W-:Y:S01]  /*2030*/  FMUL.FTZ R54, R54, UR4 ;  /* 0x0000000436367c20 */ /* 0x000fe20008410000 */
[----:B------:R-:W-:Y:S01]  /*2040*/  FMUL.FTZ R58, R58, UR4 ;  /* 0x000000043a3a7c20 */ /* 0x000fe20008410000 */
[----:B--2---:R-:W-:Y:S01]  /*2050*/  VIADDMNMX R9, R10, R9, R4, PT ;  /* 0x000000090a097246 */ /* 0x004fe20003800104 */
[----:B------:R-:W-:Y:S01]  /*2060*/  FMUL.FTZ R62, R62, UR4 ;  /* 0x000000043e3e7c20 */ /* 0x000fe20008410000 */
[----:B------:R-:W-:Y:S01]  /*2070*/  FMUL.FTZ R66, R66, UR4 ;  /* 0x0000000442427c20 */ /* 0x000fe20008410000 */
[----:B------:R-:W-:Y:S01]  /*2080*/  FMUL.FTZ R70, R70, UR4 ;  /* 0x0000000446467c20 */ /* 0x000fe20008410000 */
[C---:B------:R-:W-:Y:S01]  /*2090*/  ISETP.GT.AND P3, PT, R9.reuse, RZ, PT ;  /* 0x000000ff0900720c */ /* 0x040fe20003f64270 */
[----:B------:R-:W-:Y:S01]  /*20a0*/  MUFU.TANH R40, R40 ;  /* 0x0000002800287308 */ /* 0x000fe20000002400 */
[C---:B------:R-:W-:Y:S01]  /*20b0*/  ISETP.GT.AND P4, PT, R9.reuse, 0x1, PT ;  /* 0x000000010900780c */ /* 0x040fe20003f84270 */
[----:B------:R-:W-:Y:S01]  /*20c0*/  FMUL.FTZ R74, R74, UR4 ;  /* 0x000000044a4a7c20 */ /* 0x000fe20008410000 */
[----:B------:R-:W-:Y:S01]  /*20d0*/  ISETP.GT.AND P5, PT, R9, 0x8, PT ;  /* 0x000000080900780c */ /* 0x000fe20003fa4270 */
[----:B------:R-:W-:Y:S01]  /*20e0*/  FMUL.FTZ R78, R78, UR4 ;  /* 0x000000044e4e7c20 */ /* 0x000fe20008410000 */
[----:B------:R-:W-:Y:S01]  /*20f0*/  FSEL R11, R24, -INF , P3 ;  /* 0xff800000180b7808 */ /* 0x000fe20001800000 */
[----:B------:R-:W-:Y:S01]  /*2100*/  FMUL.FTZ R82, R82, UR4 ;  /* 0x0000000452527c20 */ /* 0x000fe20008410000 */
[----:B---3--:R-:W-:Y:S01]  /*2110*/  FSEL R10, R25, -INF , P4 ;  /* 0xff800000190a7808 */ /* 0x008fe20002000000 */
[----:B------:R1:W-:Y:S01]  /*2120*/  MUFU.TANH R20, R27 ;  /* 0x0000001b00147308 */ /* 0x0003e20000002400 */
[----:B------:R-:W-:Y:S01]  /*2130*/  ISETP.GT.AND P3, PT, R9, 0x9, PT ;  /* 0x000000090900780c */ /* 0x000fe20003f64270 */
[----:B------:R-:W-:Y:S01]  /*2140*/  FMUL.FTZ R86, R86, UR4 ;  /* 0x0000000456567c20 */ /* 0x000fe20008410000 */
[----:B----4-:R-:W-:Y:S01]  /*2150*/  FSEL R15, R15, -INF , P5 ;  /* 0xff8000000f0f7808 */ /* 0x010fe20002800000 */
[----:B------:R-:W-:Y:S01]  /*2160*/  UMOV UR4, URZ ;  /* 0x0000003f00047c82 */ /* 0x000fe20008000000 */
[----:B------:R-:W-:-:S02]  /*2170*/  FMNMX.FTZ R12, R11, R10, !PT ;  /* 0x0000000a0b0c7209 */ /* 0x000fc40007810000 */
[----:B------:R-:W-:Y:S01]  /*2180*/  ISETP.GT.AND P4, PT, R9, 0x10, PT ;  /* 0x000000100900780c */ /* 0x000fe20003f84270 */
[----:B------:R-:W2:Y:S01]  /*2190*/  MUFU.TANH R41, R41 ;  /* 0x0000002900297308 */ /* 0x000ea20000002400 */
[----:B-----5:R-:W-:Y:S02]  /*21a0*/  FSEL R25, R29, -INF , P3 ;  /* 0xff8000001d197808 */ /* 0x020fe40001800000 */
[----:B------:R-:W-:Y:S02]  /*21b0*/  FMNMX.FTZ R12, R15, R12, !PT ;  /* 0x0000000c0f0c7209 */ /* 0x000fe40007810000 */
[----:B------:R-:W-:Y:S02]  /*21c0*/  ISETP.GT.AND P3, PT, R9, 0x11, PT ;  /* 0x000000110900780c */ /* 0x000fe40003f64270 */
[----:B-1----:R-:W-:Y:S01]  /*21d0*/  FSEL R27, R32, -INF , P4 ;  /* 0xff800000201b7808 */ /* 0x002fe20002000000 */
[----:B------:R-:W-:Y:S01]  /*21e0*/  MUFU.TANH R13, R60 ;  /* 0x0000003c000d7308 */ /* 0x000fe20000002400 */
[----:B------:R-:W-:-:S02]  /*21f0*/  FMNMX.FTZ R12, R25, R12, !PT ;  /* 0x0000000c190c7209 */ /* 0x000fc40007810000 */
[----:B------:R-:W-:Y:S02]  /*2200*/  ISETP.GT.AND P4, PT, R9, 0x18, PT ;  /* 0x000000180900780c */ /* 0x000fe40003f84270 */
[----:B------:R-:W-:Y:S02]  /*2210*/  FSEL R29, R33, -INF , P3 ;  /* 0xff800000211d7808 */ /* 0x000fe40001800000 */
[----:B------:R-:W-:Y:S01]  /*2220*/  FMNMX.FTZ R12, R27, R12, !PT ;  /* 0x0000000c1b0c7209 */ /* 0x000fe20007810000 */
[----:B------:R-:W-:Y:S01]  /*2230*/  MUFU.TANH R44, R44 ;  /* 0x0000002c002c7308 */ /* 0x000fe20000002400 */
[----:B------:R-:W-:Y:S02]  /*2240*/  ISETP.GT.AND P3, PT, R9, 0x19, PT ;  /* 0x000000190900780c */ /* 0x000fe40003f64270 */
[----:B------:R-:W-:-:S05]  /*2250*/  FMNMX.FTZ R12, R29, R12, !PT ;  /* 0x0000000c1d0c7209 */ /* 0x000fca0007810000 */
[----:B------:R1:W-:Y:S08]  /*2260*/  MUFU.TANH R60, R77 ;  /* 0x0000004d003c7308 */ /* 0x0003f00000002400 */
[----:B------:R-:W3:Y:S01]  /*2270*/  MUFU.TANH R45, R45 ;  /* 0x0000002d002d7308 */ /* 0x000ee20000002400 */
[----:B-1----:R-:W-:Y:S02]  /*2280*/  FSEL R77, R36, -INF , P4 ;  /* 0xff800000244d7808 */ /* 0x002fe40002000000 */
[----:B------:R-:W-:-:S02]  /*2290*/  ISETP.GT.AND P4, PT, R9, 0x20, PT ;  /* 0x000000200900780c */ /* 0x000fc40003f84270 */
[----:B------:R-:W-:-:S03]  /*22a0*/  FMNMX.FTZ R12, R77, R12, !PT ;  /* 0x0000000c4d0c7209 */ /* 0x000fc60007810000 */
[----:B------:R0:W-:Y:S08]  /*22b0*/  MUFU.TANH R88, R81 ;  /* 0x0000005100587308 */ /* 0x0001f00000002400 */
[----:B------:R-:W1:Y:S01]  /*22c0*/  MUFU.TANH R48, R48 ;  /* 0x0000003000307308 */ /* 0x000e620000002400 */
[----:B0-----:R-:W-:Y:S02]  /*22d0*/  FSEL R81, R37, -INF , P3 ;  /* 0xff80000025517808 */ /* 0x001fe40001800000 */
[----:B------:R-:W-:-:S02]  /*22e0*/  ISETP.GT.AND P3, PT, R9, 0x21, PT ;  /* 0x000000210900780c */ /* 0x000fc40003f64270 */
[----:B------:R-:W-:Y:S02]  /*22f0*/  FMNMX.FTZ R12, R81, R12, !PT ;  /* 0x0000000c510c7209 */ /* 0x000fe40007810000 */
[----:B--2---:R-:W-:Y:S01]  /*2300*/  FSEL R89, R41, -INF , P3 ;  /* 0xff80000029597808 */ /* 0x004fe20001800000 */
[----:B------:R0:W-:Y:S01]  /*2310*/  MUFU.TANH R90, R85 ;  /* 0x00000055005a7308 */ /* 0x0001e20000002400 */
[----:B------:R-:W-:-:S04]  /*2320*/  ISETP.GT.AND P3, PT, R9, 0x29, PT ;  /* 0x000000290900780c */ /* 0x000fc80003f64270 */
[----:B---3--:R-:W-:Y:S02]  /*2330*/  FSEL R93, R45, -INF , P3 ;  /* 0xff8000002d5d7808 */ /* 0x008fe40001800000 */
[C---:B------:R-:W-:Y:S01]  /*2340*/  ISETP.GT.AND P3, PT, R9.reuse, 0x31, PT ;  /* 0x000000310900780c */ /* 0x040fe20003f64270 */
[----:B------:R-:W2:Y:S01]  /*2350*/  MUFU.TANH R49, R49 ;  /* 0x0000003100317308 */ /* 0x000ea20000002400 */
[----:B0-----:R-:W-:Y:S02]  /*2360*/  FSEL R85, R40, -INF , P4 ;  /* 0xff80000028557808 */ /* 0x001fe40002000000 */
[----:B------:R-:W-:Y:S02]  /*2370*/  ISETP.GT.AND P4, PT, R9, 0x28, PT ;  /* 0x000000280900780c */ /* 0x000fe40003f84270 */
[----:B------:R-:W-:Y:S02]  /*2380*/  FMNMX.FTZ R12, R85, R12, !PT ;  /* 0x0000000c550c7209 */ /* 0x000fe40007810000 */
[----:B------:R-:W-:Y:S01]  /*2390*/  FSEL R91, R44, -INF , P4 ;  /* 0xff8000002c5b7808 */ /* 0x000fe20002000000 */
[----:B------:R-:W-:Y:S01]  /*23a0*/  MUFU.TANH R52, R52 ;  /* 0x0000003400347308 */ /* 0x000fe20000002400 */
[----:B------:R-:W-:-:S02]  /*23b0*/  FMNMX.FTZ R12, R89, R12, !PT ;  /* 0x0000000c590c7209 */ /* 0x000fc40007810000 */
[----:B------:R-:W-:Y:S02]  /*23c0*/  ISETP.GT.AND P4, PT, R9, 0x30, PT ;  /* 0x000000300900780c */ /* 0x000fe40003f84270 */
[----:B------:R-:W-:Y:S02]  /*23d0*/  FMNMX.FTZ R12, R91, R12, !PT ;  /* 0x0000000c5b0c7209 */ /* 0x000fe40007810000 */
[----:B-1----:R-:W-:Y:S01]  /*23e0*/  FSEL R95, R48, -INF , P4 ;  /* 0xff800000305f7808 */ /* 0x002fe20002000000 */
[----:B------:R-:W0:Y:S01]  /*23f0*/  MUFU.TANH R53, R53 ;  /* 0x0000003500357308 */ /* 0x000e220000002400 */
[----:B------:R-:W-:Y:S02]  /*2400*/  FMNMX.FTZ R12, R93, R12, !PT ;  /* 0x0000000c5d0c7209 */ /* 0x000fe40007810000 */
[----:B------:R-:W-:Y:S02]  /*2410*/  ISETP.GT.AND P4, PT, R9, 0x38, PT ;  /* 0x000000380900780c */ /* 0x000fe40003f84270 */
[----:B------:R-:W-:-:S03]  /*2420*/  FMNMX.FTZ R12, R95, R12, !PT ;  /* 0x0000000c5f0c7209 */ /* 0x000fc60007810000 */
[----:B------:R-:W1:Y:S08]  /*2430*/  MUFU.TANH R56, R56 ;  /* 0x0000003800387308 */ /* 0x000e700000002400 */
[----:B------:R-:W3:Y:S08]  /*2440*/  MUFU.TANH R57, R57 ;  /* 0x0000003900397308 */ /* 0x000ef00000002400 */
[----:B------:R2:W-:Y:S08]  /*2450*/  MUFU.TANH R28, R31 ;  /* 0x0000001f001c7308 */ /* 0x0005f00000002400 */
[----:B------:R4:W-:Y:S01]  /*2460*/  MUFU.TANH R21, R73 ;  /* 0x0000004900157308 */ /* 0x0009e20000002400 */
[----:B--2---:R-:W-:-:S02]  /*2470*/  FSEL R31, R49, -INF , P3 ;  /* 0xff800000311f7808 */ /* 0x004fc40001800000 */
[----:B------:R-:W-:Y:S02]  /*2480*/  ISETP.GT.AND P3, PT, R9, 0x39, PT ;  /* 0x000000390900780c */ /* 0x000fe40003f64270 */
[----:B------:R-:W-:Y:S02]  /*2490*/  FMNMX.FTZ R12, R31, R12, !PT ;  /* 0x0000000c1f0c7209 */ /* 0x000fe40007810000 */
[----:B0-----:R-:W-:Y:S01]  /*24a0*/  FSEL R33, R53, -INF , P3 ;  /* 0xff80000035217808 */ /* 0x001fe20001800000 */
[----:B------:R-:W-:Y:S01]  /*24b0*/  MUFU.TANH R61, R61 ;  /* 0x0000003d003d7308 */ /* 0x000fe20000002400 */
[----:B----4-:R-:W-:Y:S02]  /*24c0*/  FSEL R73, R52, -INF , P4 ;  /* 0xff80000034497808 */ /* 0x010fe40002000000 */
[----:B------:R-:W-:Y:S02]  /*24d0*/  ISETP.GT.AND P4, PT, R9, 0x40, PT ;  /* 0x000000400900780c */ /* 0x000fe40003f84270 */
[----:B------:R-:W-:-:S02]  /*24e0*/  FMNMX.FTZ R12, R73, R12, !PT ;  /* 0x0000000c490c7209 */ /* 0x000fc40007810000 */
[----:B------:R-:W-:Y:S01]  /*24f0*/  ISETP.GT.AND P3, PT, R9, 0x41, PT ;  /* 0x000000410900780c */ /* 0x000fe20003f64270 */
[----:B------:R-:W0:Y:S01]  /*2500*/  MUFU.TANH R64, R64 ;  /* 0x0000004000407308 */ /* 0x000e220000002400 */
[----:B-1----:R-:W-:Y:S02]  /*2510*/  FSEL R69, R56, -INF , P4 ;  /* 0xff80000038457808 */ /* 0x002fe40002000000 */
[----:B------:R-:W-:Y:S02]  /*2520*/  FMNMX.FTZ R12, R33, R12, !PT ;  /* 0x0000000c210c7209 */ /* 0x000fe40007810000 */
[----:B------:R-:W-:Y:S02]  /*2530*/  ISETP.GT.AND P4, PT, R9, 0x48, PT ;  /* 0x000000480900780c */ /* 0x000fe40003f84270 */
[----:B---3--:R-:W-:Y:S01]  /*2540*/  FSEL R45, R57, -INF , P3 ;  /* 0xff800000392d7808 */ /* 0x008fe20001800000 */
[----:B------:R-:W-:Y:S01]  /*2550*/  MUFU.TANH R65, R65 ;  /* 0x0000004100417308 */ /* 0x000fe20000002400 */
[----:B------:R-:W-:-:S02]  /*2560*/  FMNMX.FTZ R12, R69, R12, !PT ;  /* 0x0000000c450c7209 */ /* 0x000fc40007810000 */
[----:B------:R-:W-:Y:S02]  /*2570*/  ISETP.GT.AND P3, PT, R9, 0x49, PT ;  /* 0x000000490900780c */ /* 0x000fe40003f64270 */
[----:B------:R-:W-:Y:S02]  /*2580*/  FSEL R13, R13, -INF , P4 ;  /* 0xff8000000d0d7808 */ /* 0x000fe40002000000 */
[----:B------:R-:W-:Y:S01]  /*2590*/  FMNMX.FTZ R12, R45, R12, !PT ;  /* 0x0000000c2d0c7209 */ /* 0x000fe20007810000 */
[----:B------:R-:W1:Y:S01]  /*25a0*/  MUFU.TANH R68, R68 ;  /* 0x0000004400447308 */ /* 0x000e620000002400 */
[----:B------:R-:W-:Y:S02]  /*25b0*/  ISETP.GT.AND P4, PT, R9, 0x50, PT ;  /* 0x000000500900780c */ /* 0x000fe40003f84270 */
[----:B------:R-:W-:Y:S02]  /*25c0*/  FMNMX.FTZ R12, R13, R12, !PT ;  /* 0x0000000c0d0c7209 */ /* 0x000fe40007810000 */
[----:B0-----:R-:W-:-:S02]  /*25d0*/  FSEL R37, R64, -INF , P4 ;  /* 0xff80000040257808 */ /* 0x001fc40002000000 */
[----:B------:R-:W-:Y:S01]  /*25e0*/  ISETP.GT.AND P4, PT, R9, 0x58, PT ;  /* 0x000000580900780c */ /* 0x000fe20003f84270 */
[----:B------:R0:W-:Y:S08]  /*25f0*/  MUFU.TANH R24, R35 ;  /* 0x0000002300187308 */ /* 0x0001f00000002400 */
[----:B------:R-:W2:Y:S01]  /*2600*/  MUFU.TANH R72, R72 ;  /* 0x0000004800487308 */ /* 0x000ea20000002400 */
[----:B0-----:R-:W-:-:S02]  /*2610*/  FSEL R35, R61, -INF , P3 ;  /* 0xff8000003d237808 */ /* 0x001fc40001800000 */
[----:B------:R-:W-:Y:S02]  /*2620*/  ISETP.GT.AND P3, PT, R9, 0x51, PT ;  /* 0x000000510900780c */ /* 0x000fe40003f64270 */
[----:B------:R-:W-:Y:S02]  /*2630*/  FMNMX.FTZ R12, R35, R12, !PT ;  /* 0x0000000c230c7209 */ /* 0x000fe40007810000 */
[----:B-1----:R-:W-:Y:S01]  /*2640*/  FSEL R41, R68, -INF , P4 ;  /* 0xff80000044297808 */ /* 0x002fe20002000000 */
[----:B------:R0:W-:Y:S01]  /*2650*/  MUFU.TANH R32, R39 ;  /* 0x0000002700207308 */ /* 0x0001e20000002400 */
[----:B------:R-:W-:Y:S02]  /*2660*/  FMNMX.FTZ R12, R37, R12, !PT ;  /* 0x0000000c250c7209 */ /* 0x000fe40007810000 */
[----:B------:R-:W-:-:S05]  /*2670*/  ISETP.GT.AND P4, PT, R9, 0x60, PT ;  /* 0x000000600900780c */ /* 0x000fca0003f84270 */
[----:B------:R-:W1:Y:S01]  /*2680*/  MUFU.TANH R76, R76 ;  /* 0x0000004c004c7308 */ /* 0x000e620000002400 */
[----:B0-----:R-:W-:Y:S02]  /*2690*/  FSEL R39, R65, -INF , P3 ;  /* 0xff80000041277808 */ /* 0x001fe40001800000 */
[----:B------:R-:W-:Y:S02]  /*26a0*/  ISETP.GT.AND P3, PT, R9, 0x59, PT ;  /* 0x000000590900780c */ /* 0x000fe40003f64270 */
[----:B------:R-:W-:Y:S02]  /*26b0*/  FMNMX.FTZ R12, R39, R12, !PT ;  /* 0x0000000c270c7209 */ /* 0x000fe40007810000 */
[----:B------:R-:W-:Y:S01]  /*26c0*/  FSEL R65, R14, -INF , P3 ;  /* 0xff8000000e417808 */ /* 0x000fe20001800000 */
[----:B------:R-:W0:Y:S01]  /*26d0*/  MUFU.TANH R80, R80 ;  /* 0x0000005000507308 */ /* 0x000e220000002400 */
[----:B------:R-:W-:Y:S02]  /*26e0*/  FMNMX.FTZ R12, R41, R12, !PT ;  /* 0x0000000c290c7209 */ /* 0x000fe40007810000 */
[----:B------:R-:W-:-:S02]  /*26f0*/  ISETP.GT.AND P3, PT, R9, 0x61, PT ;  /* 0x000000610900780c */ /* 0x000fc40003f64270 */
[----:B--2---:R-:W-:Y:S02]  /*2700*/  FSEL R61, R72, -INF , P4 ;  /* 0xff800000483d7808 */ /* 0x004fe40002000000 */
[----:B------:R-:W-:Y:S01]  /*2710*/  FMNMX.FTZ R12, R65, R12, !PT ;  /* 0x0000000c410c7209 */ /* 0x000fe20007810000 */
[----:B------:R2:W-:Y:S01]  /*2720*/  MUFU.TANH R40, R47 ;  /* 0x0000002f00287308 */ /* 0x0005e20000002400 */
[----:B------:R-:W-:Y:S02]  /*2730*/  ISETP.GT.AND P4, PT, R9, 0x68, PT ;  /* 0x000000680900780c */ /* 0x000fe40003f84270 */
[----:B------:R-:W-:Y:S02]  /*2740*/  FMNMX.FTZ R12, R61, R12, !PT ;  /* 0x0000000c3d0c7209 */ /* 0x000fe40007810000 */
[----:B-1----:R-:W-:Y:S02]  /*2750*/  FSEL R53, R76, -INF , P4 ;  /* 0xff8000004c357808 */ /* 0x002fe40002000000 */
[----:B------:R-:W-:Y:S01]  /*2760*/  ISETP.GT.AND P4, PT, R9, 0x70, PT ;  /* 0x000000700900780c */ /* 0x000fe20003f84270 */
[----:B------:R-:W1:Y:S01]  /*2770*/  MUFU.TANH R84, R84 ;  /* 0x0000005400547308 */ /* 0x000e620000002400 */
[----:B--2---:R-:W-:-:S02]  /*2780*/  FSEL R47, R21, -INF , P3 ;  /* 0xff800000152f7808 */ /* 0x004fc40001800000 */
[----:B------:R-:W-:Y:S02]  /*2790*/  ISETP.GT.AND P3, PT, R9, 0x69, PT ;  /* 0x000000690900780c */ /* 0x000fe40003f64270 */
[----:B------:R-:W-:Y:S02]  /*27a0*/  FMNMX.FTZ R12, R47, R12, !PT ;  /* 0x0000000c2f0c7209 */ /* 0x000fe40007810000 */
[----:B------:R-:W-:Y:S01]  /*27b0*/  FSEL R57, R60, -INF , P3 ;  /* 0xff8000003c397808 */ /* 0x000fe20001800000 */
[----:B------:R2:W-:Y:S01]  /*27c0*/  MUFU.TANH R48, R55 ;  /* 0x0000003700307308 */ /* 0x0005e20000002400 */
[----:B------:R-:W-:Y:S02]  /*27d0*/  FMNMX.FTZ R12, R53, R12, !PT ;  /* 0x0000000c350c7209 */ /* 0x000fe40007810000 */
[----:B------:R-:W-:Y:S02]  /*27e0*/  ISETP.GT.AND P3, PT, R9, 0x71, PT ;  /* 0x000000710900780c */ /* 0x000fe40003f64270 */
[----:B0-----:R-:W-:-:S02]  /*27f0*/  FSEL R49, R80, -INF , P4 ;  /* 0xff80000050317808 */ /* 0x001fc40002000000 */
[----:B------:R-:W-:Y:S01]  /*2800*/  FMNMX.FTZ R12, R57, R12, !PT ;  /* 0x0000000c390c7209 */ /* 0x000fe20007810000 */
[----:B------:R1:W-:Y:S01]  /*2810*/  MUFU.TANH R44, R51 ;  /* 0x00000033002c7308 */ /* 0x0003e20000002400 */
[----:B------:R-:W-:Y:S02]  /*2820*/  ISETP.GT.AND P4, PT, R9, 0x78, PT ;  /* 0x000000780900780c */ /* 0x000fe40003f84270 */
[----:B--2---:R-:W-:Y:S02]  /*2830*/  FSEL R55, R88, -INF , P3 ;  /* 0xff80000058377808 */ /* 0x004fe40001800000 */
[----:B------:R-:W-:Y:S02]  /*2840*/  FMNMX.FTZ R12, R49, R12, !PT ;  /* 0x0000000c310c7209 */ /* 0x000fe40007810000 */
[----:B------:R-:W-:Y:S01]  /*2850*/  ISETP.GT.AND P3, PT, R9, 0x79, PT ;  /* 0x000000790900780c */ /* 0x000fe20003f64270 */
[----:B------:R0:W-:Y:S01]  /*2860*/  MUFU.TANH R36, R43 ;  /* 0x0000002b00247308 */ /* 0x0001e20000002400 */
[----:B-1----:R-:W-:-:S02]  /*2870*/  FSEL R51, R84, -INF , P4 ;  /* 0xff80000054337808 */ /* 0x002fc40002000000 */
[----:B------:R-:W-:-:S04]  /*2880*/  FMNMX.FTZ R12, R55, R12, !PT ;  /* 0x0000000c370c7209 */ /* 0x000fc80007810000 */
[----:B------:R-:W-:Y:S01]  /*2890*/  FMNMX.FTZ R12, R51, R12, !PT ;  /* 0x0000000c330c7209 */ /* 0x000fe20007810000 */
[----:B------:R-:W1:Y:S01]  /*28a0*/  MUFU.TANH R26, R26 ;  /* 0x0000001a001a7308 */ /* 0x000e620000002400 */
[----:B0-----:R-:W-:-:S04]  /*28b0*/  FSEL R43, R90, -INF , P3 ;  /* 0xff8000005a2b7808 */ /* 0x001fc80001800000 */
[----:B------:R-:W-:-:S03]  /*28c0*/  FMNMX.FTZ R12, R43, R12, !PT ;  /* 0x0000000c2b0c7209 */ /* 0x000fc60007810000 */
[----:B------:R-:W0:Y:S02]  /*28d0*/  MUFU.TANH R30, R30 ;  /* 0x0000001e001e7308 */ /* 0x000e240000002400 */
[----:B------:R-:W2:Y:S06]  /*28e0*/  SHFL.BFLY PT, R9, R12, 0x2, 0x1f ;  /* 0x0c401f000c097f89 */ /* 0x000eac00000e0000 */
[----:B------:R-:W3:Y:S08]  /*28f0*/  MUFU.TANH R34, R34 ;  /* 0x0000002200227308 */ /* 0x000ef00000002400 */
[----:B------:R1:W-:Y:S08]  /*2900*/  MUFU.TANH R52, R59 ;  /* 0x0000003b00347308 */ /* 0x0003f00000002400 */
[----:B------:R-:W4:Y:S01]  /*2910*/  MUFU.TANH R38, R38 ;  /* 0x0000002600267308 */ /* 0x000f220000002400 */
[----:B--2---:R-:W-:-:S05]  /*2920*/  FMNMX.FTZ R9, R12, R9, !PT ;  /* 0x000000090c097209 */ /* 0x004fca0007810000 */
[----:B------:R-:W2:Y:S02]  /*2930*/  SHFL.BFLY PT, R12, R9, 0x1, 0x1f ;  /* 0x0c201f00090c7f89 */ /* 0x000ea400000e0000 */
[----:B------:R0:W-:Y:S08]  /*2940*/  MUFU.TANH R56, R63 ;  /* 0x0000003f00387308 */ /* 0x0001f00000002400 */
[----:B------:R5:W-:Y:S08]  /*2950*/  MUFU.TANH R60, R67 ;  /* 0x00000043003c7308 */ /* 0x000bf00000002400 */
[----:B------:R-:W4:Y:S01]  /*2960*/  MUFU.TANH R42, R42 ;  /* 0x0000002a002a7308 */ /* 0x000f220000002400 */
[----:B--2---:R-:W-:Y:S01]  /*2970*/  FMNMX.FTZ R21, R9, R12, !PT ;  /* 0x0000000c09157209 */ /* 0x004fe20007810000 */
[----:B------:R-:W-:-:S06]  /*2980*/  IMAD.U32 R12, RZ, RZ, UR7 ;  /* 0x00000007ff0c7e24 */ /* 0x000fcc000f8e00ff */
[----:B------:R3:W-:Y:S01]  /*2990*/  MUFU.TANH R111, R71 ;  /* 0x00000047006f7308 */ /* 0x0007e20000002400 */
[C---:B------:R-:W-:Y:S01]  /*29a0*/  FSETP.NEU.FTZ.AND P3, PT, R21.reuse, -INF , PT ;  /* 0xff8000001500780b */ /* 0x040fe20003f7d000 */
[----:B------:R-:W-:-:S05]  /*29b0*/  FMUL.FTZ R9, R21, R12 ;  /* 0x0000000c15097220 */ /* 0x000fca0000410000 */
[----:B------:R-:W-:Y:S01]  /*29c0*/  FSEL R14, R9, RZ, P3 ;  /* 0x000000ff090e7208 */ /* 0x000fe20001800000 */
[----:B------:R2:W-:Y:S01]  /*29d0*/  MUFU.TANH R64, R75 ;  /* 0x0000004b00407308 */ /* 0x0005e20000002400 */
[----:B------:R-:W-:-:S03]  /*29e0*/  IADD3 R9, R0, -R5, R8 ;  /* 0x8000000500097210 */ /* 0x000fc60007ffe008 */
[-CC-:B------:R-:W-:Y:S01]  /*29f0*/  FFMA.FTZ R178, R77, R12.reuse, -R14.reuse ;  /* 0x0000000c4db27223 */ /* 0x180fe2000001080e */
[----:B------:R-:W-:Y:S01]  /*2a00*/  VIMNMX R4, R4, R9, PT ;  /* 0x0000000904047248 */ /* 0x000fe20003fe0100 */
[-CC-:B------:R-:W-:Y:S01]  /*2a10*/  FFMA.FTZ R180, R11, R12.reuse, -R14.reuse ;  /* 0x0000000c0bb47223 */ /* 0x180fe2000001080e */
[-CC-:B------:R-:W-:Y:S01]  /*2a20*/  FFMA.FTZ R11, R25, R12.reuse, -R14.reuse ;  /* 0x0000000c190b7223 */ /* 0x180fe2000001080e */
[----:B------:R-:W4:Y:S01]  /*2a30*/  MUFU.TANH R46, R46 ;  /* 0x0000002e002e7308 */ /* 0x000f220000002400 */
[C---:B------:R-:W-:Y:S01]  /*2a40*/  ISETP.GT.AND P3, PT, R4.reuse, RZ, PT ;  /* 0x000000ff0400720c */ /* 0x040fe20003f64270 */
[-CC-:B------:R-:W-:Y:S01]  /*2a50*/  FFMA.FTZ R25, R81, R12.reuse, -R14.reuse ;  /* 0x0000000c51197223 */ /* 0x180fe2000001080e */
[C---:B------:R-:W-:Y:S01]  /*2a60*/  ISETP.GT.AND P4, PT, R4.reuse, 0x1, PT ;  /* 0x000000010400780c */ /* 0x040fe20003f84270 */
[-CC-:B------:R-:W-:Y:S01]  /*2a70*/  FFMA.FTZ R172, R85, R12.reuse, -R14.reuse ;  /* 0x0000000c55ac7223 */ /* 0x180fe2000001080e */
[----:B------:R-:W-:Y:S01]  /*2a80*/  ISETP.GT.AND P5, PT, R4, 0x8, PT ;  /* 0x000000080400780c */ /* 0x000fe20003fa4270 */
[-CC-:B------:R-:W-:Y:S01]  /*2a90*/  FFMA.FTZ R176, R27, R12.reuse, -R14.reuse ;  /* 0x0000000c1bb07223 */ /* 0x180fe2000001080e */
[----:B-1----:R-:W-:Y:S01]  /*2aa0*/  FSEL R59, R26, -INF , P3 ;  /* 0xff8000001a3b7808 */ /* 0x002fe20001800000 */
[----:B------:R4:W-:Y:S01]  /*2ab0*/  MUFU.TANH R117, R79 ;  /* 0x0000004f00757308 */ /* 0x0009e20000002400 */
[----:B------:R-:W-:Y:S01]  /*2ac0*/  FSEL R0, R20, -INF , P4 ;  /* 0xff80000014007808 */ /* 0x000fe20002000000 */
[-CC-:B------:R-:W-:Y:S01]  /*2ad0*/  FFMA.FTZ R27, R89, R12.reuse, -R14.reuse ;  /* 0x0000000c591b7223 */ /* 0x180fe2000001080e */
[----:B------:R-:W-:Y:S01]  /*2ae0*/  ISETP.GT.AND P3, PT, R4, 0x9, PT ;  /* 0x000000090400780c */ /* 0x000fe20003f64270 */
[-CC-:B------:R-:W-:Y:S01]  /*2af0*/  FFMA.FTZ R174, R91, R12.reuse, -R14.reuse ;  /* 0x0000000c5bae7223 */ /* 0x180fe2000001080e */
[----:B0-----:R-:W-:Y:S01]  /*2b00*/  FSEL R63, R30, -INF , P5 ;  /* 0xff8000001e3f7808 */ /* 0x001fe20002800000 */
[--C-:B------:R-:W-:Y:S01]  /*2b10*/  FFMA.FTZ R182, R15, R12, -R14.reuse ;  /* 0x0000000c0fb67223 */ /* 0x100fe2000001080e */
[----:B------:R-:W-:Y:S01]  /*2b20*/  FMNMX.FTZ R8, R59, R0, !PT ;  /* 0x000000003b087209 */ /* 0x000fe20007810000 */
[----:B------:R0:W-:Y:S01]  /*2b30*/  MUFU.TANH R68, R83 ;  /* 0x0000005300447308 */ /* 0x0001e20000002400 */
[----:B------:R-:W-:Y:S01]  /*2b40*/  ISETP.GT.AND P4, PT, R4, 0x10, PT ;  /* 0x000000100400780c */ /* 0x000fe20003f84270 */
[-CC-:B------:R-:W-:Y:S01]  /*2b50*/  FFMA.FTZ R15, R29, R12.reuse, -R14.reuse ;  /* 0x0000000c1d0f7223 */ /* 0x180fe2000001080e */
[----:B-----5:R-:W-:Y:S01]  /*2b60*/  FSEL R67, R28, -INF , P3 ;  /* 0xff8000001c437808 */ /* 0x020fe20001800000 */
[--C-:B------:R-:W-:Y:S01]  /*2b70*/  FFMA.FTZ R29, R93, R12, -R14.reuse ;  /* 0x0000000c5d1d7223 */ /* 0x100fe2000001080e */
[----:B------:R-:W-:Y:S01]  /*2b80*/  FMNMX.FTZ R8, R63, R8, !PT ;  /* 0x000000083f087209 */ /* 0x000fe20007810000 */
[-CC-:B------:R-:W-:Y:S01]  /*2b90*/  FFMA.FTZ R168, R95, R12.reuse, -R14.reuse ;  /* 0x0000000c5fa87223 */ /* 0x180fe2000001080e */
[----:B------:R-:W-:Y:S01]  /*2ba0*/  ISETP.GT.AND P3, PT, R4, 0x11, PT ;  /* 0x000000110400780c */ /* 0x000fe20003f64270 */
[----:B------:R-:W1:Y:S01]  /*2bb0*/  MUFU.TANH R50, R50 ;  /* 0x0000003200327308 */ /* 0x000e620000002400 */
[----:B---3--:R-:W-:Y:S01]  /*2bc0*/  FSEL R71, R34, -INF , P4 ;  /* 0xff80000022477808 */ /* 0x008fe20002000000 */
[--C-:B------:R-:W-:Y:S01]  /*2bd0*/  FFMA.FTZ R170, R73, R12, -R14.reuse ;  /* 0x0000000c49aa7223 */ /* 0x100fe2000001080e */
[----:B------:R-:W-:Y:S01]  /*2be0*/  FMNMX.FTZ R8, R67, R8, !PT ;  /* 0x0000000843087209 */ /* 0x000fe20007810000 */
[-CC-:B------:R-:W-:Y:S01]  /*2bf0*/  FFMA.FTZ R152, R69, R12.reuse, -R14.reuse ;  /* 0x0000000c45987223 */ /* 0x180fe2000001080e */
[----:B------:R-:W-:Y:S01]  /*2c00*/  ISETP.GT.AND P4, PT, R4, 0x18, PT ;  /* 0x000000180400780c */ /* 0x000fe20003f84270 */
[--C-:B------:R-:W-:Y:S01]  /*2c10*/  FFMA.FTZ R154, R13, R12, -R14.reuse ;  /* 0x0000000c0d9a7223 */ /* 0x100fe2000001080e */
[----:B--2---:R-:W-:Y:S01]  /*2c20*/  FSEL R75, R24, -INF , P3 ;  /* 0xff800000184b7808 */ /* 0x004fe20001800000 */
[----:B------:R2:W-:Y:S01]  /*2c30*/  MUFU.TANH R123, R87 ;  /* 0x00000057007b7308 */ /* 0x0005e20000002400 */
[----:B------:R-:W-:Y:S01]  /*2c40*/  FMNMX.FTZ R8, R71, R8, !PT ;  /* 0x0000000847087209 */ /* 0x000fe20007810000 */
[-CC-:B------:R-:W-:Y:S01]  /*2c50*/  FFMA.FTZ R10, R10, R12.reuse, -R14.reuse ;  /* 0x0000000c0a0a7223 */ /* 0x180fe2000001080e */
[----:B------:R-:W-:Y:S01]  /*2c60*/  ISETP.GT.AND P3, PT, R4, 0x19, PT ;  /* 0x000000190400780c */ /* 0x000fe20003f64270 */
[-CC-:B------:R-:W-:Y:S01]  /*2c70*/  FFMA.FTZ R39, R39, R12.reuse, -R14.reuse ;  /* 0x0000000c27277223 */ /* 0x180fe2000001080e */
[----:B----4-:R-:W-:Y:S01]  /*2c80*/  FSEL R79, R38, -INF , P4 ;  /* 0xff800000264f7808 */ /* 0x010fe20002000000 */
[--C-:B------:R-:W-:Y:S01]  /*2c90*/  FFMA.FTZ R47, R47, R12, -R14.reuse ;  /* 0x0000000c2f2f7223 */ /* 0x100fe2000001080e */
[----:B------:R-:W-:Y:S01]  /*2ca0*/  FMNMX.FTZ R8, R75, R8, !PT ;  /* 0x000000084b087209 */ /* 0x000fe20007810000 */
[----:B------:R-:W3:Y:S01]  /*2cb0*/  MUFU.TANH R54, R54 ;  /* 0x0000003600367308 */ /* 0x000ee20000002400 */
[----:B------:R-:W-:Y:S01]  /*2cc0*/  ISETP.GT.AND P4, PT, R4, 0x20, PT ;  /* 0x000000200400780c */ /* 0x000fe20003f84270 */
[-CC-:B------:R-:W-:Y:S01]  /*2cd0*/  FFMA.FTZ R31, R31, R12.reuse, -R14.reuse ;  /* 0x0000000c1f1f7223 */ /* 0x180fe2000001080e */
[----:B0-----:R-:W-:Y:S01]  /*2ce0*/  FSEL R83, R32, -INF , P3 ;  /* 0xff80000020537808 */ /* 0x001fe20001800000 */
[--C-:B------:R-:W-:Y:S01]  /*2cf0*/  FFMA.FTZ R33, R33, R12, -R14.reuse ;  /* 0x0000000c21217223 */ /* 0x100fe2000001080e */
[----:B------:R-:W-:Y:S01]  /*2d00*/  FMNMX.FTZ R8, R79, R8, !PT ;  /* 0x000000084f087209 */ /* 0x000fe20007810000 */
[-CC-:B------:R-:W-:Y:S01]  /*2d10*/  FFMA.FTZ R45, R45, R12.reuse, -R14.reuse ;  /* 0x0000000c2d2d7223 */ /* 0x180fe2000001080e */
[----:B------:R-:W-:Y:S01]  /*2d20*/  ISETP.GT.AND P3, PT, R4, 0x21, PT ;  /* 0x000000210400780c */ /* 0x000fe20003f64270 */
[----:B------:R-:W0:Y:S01]  /*2d30*/  MUFU.TANH R58, R58 ;  /* 0x0000003a003a7308 */ /* 0x000e220000002400 */
[----:B--2---:R-:W-:Y:S01]  /*2d40*/  FSEL R87, R42, -INF , P4 ;  /* 0xff8000002a577808 */ /* 0x004fe20002000000 */
[--C-:B------:R-:W-:Y:S01]  /*2d50*/  FFMA.FTZ R35, R35, R12, -R14.reuse ;  /* 0x0000000c23237223 */ /* 0x100fe2000001080e */
[----:B------:R-:W-:Y:S01]  /*2d60*/  FMNMX.FTZ R8, R83, R8, !PT ;  /* 0x0000000853087209 */ /* 0x000fe20007810000 */
[-CC-:B------:R-:W-:Y:S01]  /*2d70*/  FFMA.FTZ R37, R37, R12.reuse, -R14.reuse ;  /* 0x0000000c25257223 */ /* 0x180fe2000001080e */
[----:B------:R-:W-:Y:S01]  /*2d80*/  ISETP.GT.AND P4, PT, R4, 0x28, PT ;  /* 0x000000280400780c */ /* 0x000fe20003f84270 */
[--C-:B------:R-:W-:Y:S01]  /*2d90*/  FFMA.FTZ R41, R41, R12, -R14.reuse ;  /* 0x0000000c29297223 */ /* 0x100fe2000001080e */
[----:B------:R-:W-:Y:S01]  /*2da0*/  FSEL R77, R36, -INF , P3 ;  /* 0xff800000244d7808 */ /* 0x000fe20001800000 */
[----:B------:R-:W2:Y:S01]  /*2db0*/  MUFU.TANH R62, R62 ;  /* 0x0000003e003e7308 */ /* 0x000ea20000002400 */
[----:B------:R-:W-:Y:S01]  /*2dc0*/  FMNMX.FTZ R8, R87, R8, !PT ;  /* 0x0000000857087209 */ /* 0x000fe20007810000 */
[----:B------:R-:W-:Y:S01]  /*2dd0*/  IMAD.U32 R36, RZ, RZ, UR36 ;  /* 0x00000024ff247e24 */ /* 0x000fe2000f8e00ff */
[----:B------:R-:W-:Y:S01]  /*2de0*/  ISETP.GT.AND P3, PT, R4, 0x29, PT ;  /* 0x000000290400780c */ /* 0x000fe20003f64270 */
[-CC-:B------:R-:W-:Y:S01]  /*2df0*/  FFMA.FTZ R65, R65, R12.reuse, -R14.reuse ;  /* 0x0000000c41417223 */ /* 0x180fe2000001080e */
[----:B------:R-:W-:Y:S01]  /*2e00*/  FSEL R97, R46, -INF , P4 ;  /* 0xff8000002e617808 */ /* 0x000fe20002000000 */
[--C-:B------:R-:W-:Y:S01]  /*2e10*/  FFMA.FTZ R61, R61, R12, -R14.reuse ;  /* 0x0000000c3d3d7223 */ /* 0x100fe2000001080e */
[----:B------:R-:W-:Y:S01]  /*2e20*/  FMNMX.FTZ R8, R77, R8, !PT ;  /* 0x000000084d087209 */ /* 0x000fe20007810000 */
[----:B------:R-:W4:Y:S01]  /*2e30*/  MUFU.TANH R66, R66 ;  /* 0x0000004200427308 */ /* 0x000f220000002400 */
[----:B------:R-:W-:Y:S01]  /*2e40*/  ISETP.GT.AND P4, PT, R4, 0x30, PT ;  /* 0x000000300400780c */ /* 0x000fe20003f84270 */
[-CC-:B------:R-:W-:Y:S01]  /*2e50*/  FFMA.FTZ R53, R53, R12.reuse, -R14.reuse ;  /* 0x0000000c35357223 */ /* 0x180fe2000001080e */
[----:B------:R-:W-:Y:S01]  /*2e60*/  FSEL R81, R40, -INF , P3 ;  /* 0xff80000028517808 */ /* 0x000fe20001800000 */
[--C-:B------:R-:W-:Y:S01]  /*2e70*/  FFMA.FTZ R57, R57, R12, -R14.reuse ;  /* 0x0000000c39397223 */ /* 0x100fe2000001080e */
[----:B------:R-:W-:Y:S01]  /*2e80*/  FMNMX.FTZ R8, R97, R8, !PT ;  /* 0x0000000861087209 */ /* 0x000fe20007810000 */
[----:B------:R-:W5:Y:S01]  /*2e90*/  @P2 LDC R40, c[0x0][0x44c] ;  /* 0x00011300ff282b82 */ /* 0x000f620000000800 */
[----:B------:R-:W-:Y:S01]  /*2ea0*/  ISETP.GT.AND P3, PT, R4, 0x31, PT ;  /* 0x000000310400780c */ /* 0x000fe20003f64270 */
[----:B------:R-:W4:Y:S01]  /*2eb0*/  MUFU.TANH R70, R70 ;  /* 0x0000004600467308 */ /* 0x000f220000002400 */
[----:B-1----:R-:W-:Y:S01]  /*2ec0*/  FSEL R99, R50, -INF , P4 ;  /* 0xff80000032637808 */ /* 0x002fe20002000000 */
[--C-:B------:R-:W-:Y:S01]  /*2ed0*/  FFMA.FTZ R49, R49, R12, -R14.reuse ;  /* 0x0000000c31317223 */ /* 0x100fe2000001080e */
[----:B------:R-:W-:Y:S01]  /*2ee0*/  FMNMX.FTZ R8, R81, R8, !PT ;  /* 0x0000000851087209 */ /* 0x000fe20007810000 */
[-CC-:B------:R-:W-:Y:S01]  /*2ef0*/  FFMA.FTZ R55, R55, R12.reuse, -R14.reuse ;  /* 0x0000000c37377223 */ /* 0x180fe2000001080e */
[----:B------:R-:W-:Y:S01]  /*2f00*/  ISETP.GT.AND P4, PT, R4, 0x38, PT ;  /* 0x000000380400780c */ /* 0x000fe20003f84270 */
[--C-:B------:R-:W-:Y:S01]  /*2f10*/  FFMA.FTZ R51, R51, R12, -R14.reuse ;  /* 0x0000000c33337223 */ /* 0x100fe2000001080e */
[----:B------:R-:W-:Y:S01]  /*2f20*/  FSEL R85, R44, -INF , P3 ;  /* 0xff8000002c557808 */ /* 0x000fe20001800000 */
[----:B------:R-:W1:Y:S01]  /*2f30*/  MUFU.TANH R74, R74 ;  /* 0x0000004a004a7308 */ /* 0x000e620000002400 */
[----:B------:R-:W-:Y:S01]  /*2f40*/  FMNMX.FTZ R8, R99, R8, !PT ;  /* 0x0000000863087209 */ /* 0x000fe20007810000 */
[----:B------:R-:W-:Y:S01]  /*2f50*/  FFMA.FTZ R14, R43, R12, -R14 ;  /* 0x0000000c2b0e7223 */ /* 0x000fe2000001080e */
[----:B------:R-:W-:Y:S01]  /*2f60*/  ISETP.GT.AND P3, PT, R4, 0x39, PT ;  /* 0x000000390400780c */ /* 0x000fe20003f64270 */
[----:B------:R-:W-:Y:S01]  /*2f70*/  IMAD R42, R16, UR5, -R5 ;  /* 0x00000005102a7c24 */ /* 0x000fe2000f8e0a05 */
[----:B---3--:R-:W-:-:S02]  /*2f80*/  FSEL R101, R54, -INF , P4 ;  /* 0xff80000036657808 */ /* 0x008fc40002000000 */
[----:B------:R-:W-:Y:S01]  /*2f90*/  FMNMX.FTZ R8, R85, R8, !PT ;  /* 0x0000000855087209 */ /* 0x000fe20007810000 */
[----:B------:R-:W3:Y:S01]  /*2fa0*/  MUFU.TANH R78, R78 ;  /* 0x0000004e004e7308 */ /* 0x000ee20000002400 */
[----:B------:R-:W-:Y:S02]  /*2fb0*/  ISETP.GT.AND P4, PT, R4, 0x40, PT ;  /* 0x000000400400780c */ /* 0x000fe40003f84270 */
[----:B------:R-:W-:Y:S02]  /*2fc0*/  FSEL R89, R48, -INF , P3 ;  /* 0xff80000030597808 */ /* 0x000fe40001800000 */
[----:B------:R-:W-:Y:S01]  /*2fd0*/  FMNMX.FTZ R8, R101, R8, !PT ;  /* 0x0000000865087209 */ /* 0x000fe20007810000 */
[----:B-----5:R-:W-:Y:S01]  /*2fe0*/  @P2 IMAD.HI.U32 R40, R23, R40, RZ ;  /* 0x0000002817282227 */ /* 0x020fe200078e00ff */
[----:B------:R-:W-:Y:S01]  /*2ff0*/  ISETP.GT.AND P3, PT, R4, 0x41, PT ;  /* 0x000000410400780c */ /* 0x000fe20003f64270 */
[----:B------:R-:W5:Y:S01]  /*3000*/  MUFU.TANH R82, R82 ;  /* 0x0000005200527308 */ /* 0x000f620000002400 */
[----:B0-----:R-:W-:-:S02]  /*3010*/  FSEL R103, R58, -INF , P4 ;  /* 0xff8000003a677808 */ /* 0x001fc40002000000 */
[----:B------:R-:W-:Y:S02]  /*3020*/  FMNMX.FTZ R8, R89, R8, !PT ;  /* 0x0000000859087209 */ /* 0x000fe40007810000 */
[----:B------:R-:W-:Y:S02]  /*3030*/  ISETP.GT.AND P4, PT, R4, 0x48, PT ;  /* 0x000000480400780c */ /* 0x000fe40003f84270 */
[----:B------:R-:W-:Y:S01]  /*3040*/  FSEL R91, R52, -INF , P3 ;  /* 0xff800000345b7808 */ /* 0x000fe20001800000 */
[----:B------:R-:W-:Y:S01]  /*3050*/  MUFU.TANH R86, R86 ;  /* 0x0000005600567308 */ /* 0x000fe20000002400 */
[----:B------:R-:W-:Y:S02]  /*3060*/  FMNMX.FTZ R8, R103, R8, !PT ;  /* 0x0000000867087209 */ /* 0x000fe40007810000 */
[----:B------:R-:W-:Y:S02]  /*3070*/  ISETP.GT.AND P3, PT, R4, 0x49, PT ;  /* 0x000000490400780c */ /* 0x000fe40003f64270 */
[----:B--2---:R-:W-:-:S02]  /*3080*/  FSEL R105, R62, -INF , P4 ;  /* 0xff8000003e697808 */ /* 0x004fc40002000000 */
[----:B------:R-:W-:Y:S01]  /*3090*/  FMNMX.FTZ R8, R91, R8, !PT ;  /* 0x000000085b087209 */ /* 0x000fe20007810000 */
[----:B------:R-:W-:Y:S01]  /*30a0*/  MUFU.EX2 R180, R180 ;  /* 0x000000b400b47308 */ /* 0x000fe20000000800 */
[----:B------:R-:W-:Y:S02]  /*30b0*/  ISETP.GT.AND P4, PT, R4, 0x50, PT ;  /* 0x000000500400780c */ /* 0x000fe40003f84270 */
[----:B------:R-:W-:Y:S02]  /*30c0*/  FSEL R93, R56, -INF , P3 ;  /* 0xff800000385d7808 */ /* 0x000fe40001800000 */
[----:B------:R-:W-:Y:S02]  /*30d0*/  FMNMX.FTZ R8, R105, R8, !PT ;  /* 0x0000000869087209 */ /* 0x000fe40007810000 */
[----:B------:R-:W-:Y:S01]  /*30e0*/  ISETP.GT.AND P3, PT, R4, 0x51, PT ;  /* 0x000000510400780c */ /* 0x000fe20003f64270 */
[----:B------:R-:W0:Y:S01]  /*30f0*/  MUFU.EX2 R9, R10 ;  /* 0x0000000a00097308 */ /* 0x000e220000000800 */
[----:B----4-:R-:W-:-:S02]  /*3100*/  FSEL R107, R66, -INF , P4 ;  /* 0xff800000426b7808 */ /* 0x010fc40002000000 */
[----:B------:R-:W-:Y:S02]  /*3110*/  FMNMX.FTZ R8, R93, R8, !PT ;  /* 0x000000085d087209 */ /* 0x000fe40007810000 */
[----:B------:R-:W-:Y:S02]  /*3120*/  ISETP.GT.AND P4, PT, R4, 0x58, PT ;  /* 0x000000580400780c */ /* 0x000fe40003f84270 */
[----:B------:R-:W-:Y:S01]  /*3130*/  FSEL R95, R60, -INF , P3 ;  /* 0xff8000003c5f7808 */ /* 0x000fe20001800000 */
[----:B------:R-:W2:Y:S01]  /*3140*/  MUFU.EX2 R182, R182 ;  /* 0x000000b600b67308 */ /* 0x000ea20000000800 */
[----:B------:R-:W-:Y:S02]  /*3150*/  FMNMX.FTZ R8, R107, R8, !PT ;  /* 0x000000086b087209 */ /* 0x000fe40007810000 */
[----:B------:R-:W-:Y:S02]  /*3160*/  ISETP.GT.AND P3, PT, R4, 0x59, PT ;  /* 0x000000590400780c */ /* 0x000fe40003f64270 */
[----:B------:R-:W-:-:S02]  /*3170*/  FSEL R109, R70, -INF , P4 ;  /* 0xff800000466d7808 */ /* 0x000fc40002000000 */
[----:B------:R-:W-:Y:S01]  /*3180*/  FMNMX.FTZ R8, R95, R8, !PT ;  /* 0x000000085f087209 */ /* 0x000fe20007810000 */
[----:B------:R-:W4:Y:S01]  /*3190*/  MUFU.EX2 R11, R11 ;  /* 0x0000000b000b7308 */ /* 0x000f220000000800 */
[C---:B------:R-:W-:Y:S02]  /*31a0*/  ISETP.GT.AND P4, PT, R4.reuse, 0x60, PT ;  /* 0x000000600400780c */ /* 0x040fe40003f84270 */
[----:B------:R-:W-:Y:S02]  /*31b0*/  FSEL R111, R111, -INF , P3 ;  /* 0xff8000006f6f7808 */ /* 0x000fe40001800000 */
[----:B------:R-:W-:Y:S02]  /*31c0*/  FMNMX.FTZ R8, R109, R8, !PT ;  /* 0x000000086d087209 */ /* 0x000fe40007810000 */
[----:B------:R-:W-:Y:S01]  /*31d0*/  ISETP.GT.AND P3, PT, R4, 0x61, PT ;  /* 0x000000610400780c */ /* 0x000fe20003f64270 */
[----:B------:R-:W4:Y:S01]  /*31e0*/  MUFU.EX2 R176, R176 ;  /* 0x000000b000b07308 */ /* 0x000f220000000800 */
[----:B-1----:R-:W-:-:S02]  /*31f0*/  FSEL R113, R74, -INF , P4 ;  /* 0xff8000004a717808 */ /* 0x002fc40002000000 */
[----:B------:R-:W-:Y:S02]  /*3200*/  FMNMX.FTZ R8, R111, R8, !PT ;  /* 0x000000086f087209 */ /* 0x000fe40007810000 */
[----:B------:R-:W-:Y:S02]  /*3210*/  ISETP.GT.AND P4, PT, R4, 0x68, PT ;  /* 0x000000680400780c */ /* 0x000fe40003f84270 */
[----:B------:R-:W-:Y:S01]  /*3220*/  FSEL R73, R64, -INF , P3 ;  /* 0xff80000040497808 */ /* 0x000fe20001800000 */
[----:B------:R-:W1:Y:S01]  /*3230*/  MUFU.EX2 R15, R15 ;  /* 0x0000000f000f7308 */ /* 0x000e620000000800 */
[----:B------:R-:W-:Y:S02]  /*3240*/  FMNMX.FTZ R8, R113, R8, !PT ;  /* 0x0000000871087209 */ /* 0x000fe40007810000 */
[----:B------:R-:W-:Y:S02]  /*3250*/  ISETP.GT.AND P3, PT, R4, 0x69, PT ;  /* 0x000000690400780c */ /* 0x000fe40003f64270 */
[----:B---3--:R-:W-:-:S02]  /*3260*/  FSEL R115, R78, -INF , P4 ;  /* 0xff8000004e737808 */ /* 0x008fc40002000000 */
[----:B------:R-:W-:Y:S01]  /*3270*/  FMNMX.FTZ R8, R73, R8, !PT ;  /* 0x0000000849087209 */ /* 0x000fe20007810000 */
[----:B------:R0:W-:Y:S01]  /*3280*/  MUFU.EX2 R156, R39 ;  /* 0x00000027009c7308 */ /* 0x0001e20000000800 */
[C---:B------:R-:W-:Y:S02]  /*3290*/  ISETP.GT.AND P4, PT, R4.reuse, 0x70, PT ;  /* 0x000000700400780c */ /* 0x040fe40003f84270 */
[----:B------:R-:W-:Y:S02]  /*32a0*/  FSEL R117, R117, -INF , P3 ;  /* 0xff80000075757808 */ /* 0x000fe40001800000 */
[----:B------:R-:W-:Y:S02]  /*32b0*/  FMNMX.FTZ R8, R115, R8, !PT ;  /* 0x0000000873087209 */ /* 0x000fe40007810000 */
[----:B------:R-:W-:Y:S01]  /*32c0*/  ISETP.GT.AND P3, PT, R4, 0x71, PT ;  /* 0x000000710400780c */ /* 0x000fe20003f64270 */
[----:B------:R-:W3:Y:S01]  /*32d0*/  MUFU.EX2 R178, R178 ;  /* 0x000000b200b27308 */ /* 0x000ee20000000800 */
[----:B-----5:R-:W-:Y:S01]  /*32e0*/  FSEL R119, R82, -INF , P4 ;  /* 0xff80000052777808 */ /* 0x020fe20002000000 */
[----:B0-----:R-:W-:Y:S01]  /*32f0*/  FADD.FTZ R39, R180, R9 ;  /* 0x00000009b4277221 */ /* 0x001fe20000010000 */
        /* <DEDUP_REMOVED lines=9> */
[----:B------:R-:W-:-:S02]  /*3390*/  FSEL R123, R123, -INF , P3 ;  /* 0xff8000007b7b7808 */ /* 0x000fc40001800000 */
[----:B------:R-:W-:Y:S02]  /*33a0*/  FMNMX.FTZ R8, R121, R8, !PT ;  /* 0x0000000879087209 */ /* 0x000fe40007810000 */
[----:B------:R-:W-:Y:S02]  /*33b0*/  F2FP.F16.F32.PACK_AB R180, R9, R180 ;  /* 0x000000b409b4723e */ /* 0x000fe400000000ff */
[----:B------:R-:W-:Y:S01]  /*33c0*/  FMNMX.FTZ R8, R123, R8, !PT ;  /* 0x000000087b087209 */ /* 0x000fe20007810000 */
[----:B------:R-:W-:Y:S04]  /*33d0*/  MUFU.EX2 R27, R27 ;  /* 0x0000001b001b7308 */ /* 0x000fe80000000800 */
[----:B------:R-:W0:Y:S04]  /*33e0*/  SHFL.BFLY PT, R13, R8, 0x2, 0x1f ;  /* 0x0c401f00080d7f89 */ /* 0x000e2800000e0000 */
[----:B------:R5:W-:Y:S08]  /*33f0*/  MUFU.EX2 R160, R47 ;  /* 0x0000002f00a07308 */ /* 0x000bf00000000800 */
[----:B------:R-:W-:Y:S01]  /*3400*/  MUFU.EX2 R174, R174 ;  /* 0x000000ae00ae7308 */ /* 0x000fe20000000800 */
[----:B-----5:R-:W5:Y:S07]  /*3410*/  @P2 LDC R47, c[0x0][0x450] ;  /* 0x00011400ff2f2b82 */ /* 0x020f6e0000000800 */
[----:B------:R-:W-:Y:S01]  /*3420*/  MUFU.EX2 R29, R29 ;  /* 0x0000001d001d7308 */ /* 0x000fe20000000800 */
[----:B0-----:R-:W-:-:S07]  /*3430*/  FMNMX.FTZ R4, R8, R13, !PT ;  /* 0x0000000d08047209 */ /* 0x001fce0007810000 */
[----:B------:R-:W-:Y:S01]  /*3440*/  MUFU.EX2 R168, R168 ;  /* 0x000000a800a87308 */ /* 0x000fe20000000800 */
[----:B------:R-:W0:Y:S07]  /*3450*/  SHFL.BFLY PT, R13, R4, 0x1, 0x1f ;  /* 0x0c201f00040d7f89 */ /* 0x000e2e00000e0000 */
[----:B------:R-:W-:Y:S01]  /*3460*/  MUFU.EX2 R31, R31 ;  /* 0x0000001f001f7308 */ /* 0x000fe20000000800 */
[----:B-----5:R-:W-:-:S07]  /*3470*/  @P2 SHF.R.U32.HI R23, RZ, R47, R40 ;  /* 0x0000002fff172219 */ /* 0x020fce0000011628 */
        /* <DEDUP_REMOVED lines=21> */
[----:B--2---:R-:W-:Y:S01]  /*35d0*/  FADD.FTZ R0, R182, R39 ;  /* 0x00000027b6007221 */ /* 0x004fe20000010000 */
[-CC-:B------:R-:W-:Y:S01]  /*35e0*/  FFMA.FTZ R99, R99, R12.reuse, -R4.reuse ;  /* 0x0000000c63637223 */ /* 0x180fe20000010804 */
[-CC-:B------:R-:W-:Y:S01]  /*35f0*/  FFMA.FTZ R85, R85, R12.reuse, -R4.reuse ;  /* 0x0000000c55557223 */ /* 0x180fe20000010804 */
[-C--:B------:R-:W-:Y:S01]  /*3600*/  FFMA.FTZ R101, R101, R12.reuse, -R4 ;  /* 0x0000000c65657223 */ /* 0x080fe20000010804 */
[----:B----4-:R-:W-:Y:S01]  /*3610*/  FADD.FTZ R39, R11, R0 ;  /* 0x000000000b277221 */ /* 0x010fe20000010000 */
[-CC-:B------:R-:W-:Y:S01]  /*3620*/  FFMA.FTZ R89, R89, R12.reuse, -R4.reuse ;  /* 0x0000000c59597223 */ /* 0x180fe20000010804 */
[-CC-:B------:R-:W-:Y:S01]  /*3630*/  FFMA.FTZ R103, R103, R12.reuse, -R4.reuse ;  /* 0x0000000c67677223 */ /* 0x180fe20000010804 */
[----:B------:R-:W2:Y:S01]  /*3640*/  MUFU.EX2 R63, R63 ;  /* 0x0000003f003f7308 */ /* 0x000ea20000000800 */
[----:B------:R-:W-:Y:S01]  /*3650*/  FADD.FTZ R0, R176, R39 ;  /* 0x00000027b0007221 */ /* 0x000fe20000010000 */
[-CC-:B------:R-:W-:Y:S01]  /*3660*/  FFMA.FTZ R91, R91, R12.reuse, -R4.reuse ;  /* 0x0000000c5b5b7223 */ /* 0x180fe20000010804 */
[-CC-:B------:R-:W-:Y:S01]  /*3670*/  FFMA.FTZ R105, R105, R12.reuse, -R4.reuse ;  /* 0x0000000c69697223 */ /* 0x180fe20000010804 */
[-C--:B------:R-:W-:Y:S01]  /*3680*/  FFMA.FTZ R93, R93, R12.reuse, -R4 ;  /* 0x0000000c5d5d7223 */ /* 0x080fe20000010804 */
[----:B-1----:R-:W-:Y:S01]  /*3690*/  FADD.FTZ R39, R15, R0 ;  /* 0x000000000f277221 */ /* 0x002fe20000010000 */
[----:B------:R-:W-:Y:S01]  /*36a0*/  @!P1 IADD3 R0, R36, 0x28840, RZ ;  /* 0x0002884024009810 */ /* 0x000fe20007ffe0ff */
[-C--:B------:R-:W-:Y:S01]  /*36b0*/  FFMA.FTZ R107, R107, R12.reuse, -R4 ;  /* 0x0000000c6b6b7223 */ /* 0x080fe20000010804 */
[----:B------:R-:W1:Y:S01]  /*36c0*/  MUFU.EX2 R10, R67 ;  /* 0x00000043000a7308 */ /* 0x000e620000000800 */
[----:B---3--:R-:W-:Y:S01]  /*36d0*/  FADD.FTZ R38, R178, R39 ;  /* 0x00000027b2267221 */ /* 0x008fe20000010000 */
[----:B0-----:R-:W-:Y:S01]  /*36e0*/  FADD.FTZ R36, R59, R8 ;  /* 0x000000083b247221 */ /* 0x001fe20000010000 */
[----:B------:R-:W-:Y:S01]  /*36f0*/  @!P1 PRMT R0, RZ, 0x654, R0 ;  /* 0x00000654ff009816 */ /* 0x000fe20000000000 */
[-C--:B------:R-:W-:Y:S01]  /*3700*/  FFMA.FTZ R95, R95, R12.reuse, -R4 ;  /* 0x0000000c5f5f7223 */ /* 0x080fe20000010804 */
[----:B------:R-:W-:Y:S01]  /*3710*/  FADD.FTZ R43, R25, R38 ;  /* 0x00000026192b7221 */ /* 0x000fe20000010000 */
[-C--:B------:R-:W-:Y:S01]  /*3720*/  FFMA.FTZ R109, R109, R12.reuse, -R4 ;  /* 0x0000000c6d6d7223 */ /* 0x080fe20000010804 */
[----:B------:R0:W-:Y:S01]  /*3730*/  @!P1 SYNCS.ARRIVE.TRANS64.RED.A1T0 RZ, [R0+URZ], RZ ;  /* 0x000000ff00ff99a7 */ /* 0x0001e2000810043f */
[----:B------:R-:W3:Y:S01]  /*3740*/  MUFU.EX2 R71, R71 ;  /* 0x0000004700477308 */ /* 0x000ee20000000800 */
[----:B--2---:R-:W-:Y:S01]  /*3750*/  FADD.FTZ R39, R63, R36 ;  /* 0x000000243f277221 */ /* 0x004fe20000010000 */
[----:B------:R-:W-:Y:S01]  /*3760*/  FADD.FTZ R38, R172, R43 ;  /* 0x0000002bac267221 */ /* 0x000fe20000010000 */
[-CC-:B------:R-:W-:Y:S01]  /*3770*/  FFMA.FTZ R111, R111, R12.reuse, -R4.reuse ;  /* 0x0000000c6f6f7223 */ /* 0x180fe20000010804 */
[-CC-:B------:R-:W-:Y:S01]  /*3780*/  FFMA.FTZ R113, R113, R12.reuse, -R4.reuse ;  /* 0x0000000c71717223 */ /* 0x180fe20000010804 */
[-C--:B------:R-:W-:Y:S01]  /*3790*/  FFMA.FTZ R73, R73, R12.reuse, -R4 ;  /* 0x0000000c49497223 */ /* 0x080fe20000010804 */
[----:B------:R-:W-:Y:S01]  /*37a0*/  FADD.FTZ R43, R27, R38 ;  /* 0x000000261b2b7221 */ /* 0x000fe20000010000 */
[-CC-:B------:R-:W-:Y:S01]  /*37b0*/  FFMA.FTZ R115, R115, R12.reuse, -R4.reuse ;  /* 0x0000000c73737223 */ /* 0x180fe20000010804 */
[----:B------:R-:W2:Y:S01]  /*37c0*/  MUFU.EX2 R20, R75 ;  /* 0x0000004b00147308 */ /* 0x000ea20000000800 */
[----:B-1----:R-:W-:Y:S01]  /*37d0*/  FADD.FTZ R36, R10, R39 ;  /* 0x000000270a247221 */ /* 0x002fe20000010000 */
[----:B------:R-:W-:Y:S01]  /*37e0*/  FADD.FTZ R38, R174, R43 ;  /* 0x0000002bae267221 */ /* 0x000fe20000010000 */
[-CC-:B------:R-:W-:Y:S01]  /*37f0*/  FFMA.FTZ R117, R117, R12.reuse, -R4.reuse ;  /* 0x0000000c75757223 */ /* 0x180fe20000010804 */
[-CC-:B------:R-:W-:Y:S01]  /*3800*/  FFMA.FTZ R119, R119, R12.reuse, -R4.reuse ;  /* 0x0000000c77777223 */ /* 0x180fe20000010804 */
[-CC-:B------:R-:W-:Y:S01]  /*3810*/  FFMA.FTZ R69, R69, R12.reuse, -R4.reuse ;  /* 0x0000000c45457223 */ /* 0x180fe20000010804 */
[-CC-:B------:R-:W-:Y:S01]  /*3820*/  FFMA.FTZ R121, R121, R12.reuse, -R4.reuse ;  /* 0x0000000c79797223 */ /* 0x180fe20000010804 */
[----:B------:R-:W-:Y:S01]  /*3830*/  FFMA.FTZ R123, R123, R12, -R4 ;  /* 0x0000000c7b7b7223 */ /* 0x000fe20000010804 */
[----:B------:R-:W1:Y:S01]  /*3840*/  MUFU.EX2 R79, R79 ;  /* 0x0000004f004f7308 */ /* 0x000e620000000800 */
[----:B---3--:R-:W-:Y:S01]  /*3850*/  FADD.FTZ R39, R71, R36 ;  /* 0x0000002447277221 */ /* 0x008fe20000010000 */
[----:B------:R-:W-:-:S02]  /*3860*/  F2FP.F16.F32.PACK_AB R183, R10, R63 ;  /* 0x0000003f0ab7723e */ /* 0x000fc400000000ff */
[----:B------:R-:W-:Y:S01]  /*3870*/  F2FP.F16.F32.PACK_AB R182, R11, R182 ;  /* 0x000000b60bb6723e */ /* 0x000fe200000000ff */
[----:B------:R-:W-:Y:S01]  /*3880*/  VIADD R11, R22, 0xfffffffe ;  /* 0xfffffffe160b7836 */ /* 0x000fe20000000000 */
[----:B------:R-:W-:Y:S02]  /*3890*/  F2FP.F16.F32.PACK_AB R181, R8, R59 ;  /* 0x0000003b08b5723e */ /* 0x000fe400000000ff */
[----:B------:R-:W3:Y:S01]  /*38a0*/  MUFU.EX2 R24, R83 ;  /* 0x0000005300187308 */ /* 0x000ee20000000800 */
[----:B--2---:R-:W-:Y:S01]  /*38b0*/  FADD.FTZ R36, R20, R39 ;  /* 0x0000002714247221 */ /* 0x004fe20000010000 */
[----:B------:R-:W-:Y:S01]  /*38c0*/  FADD.FTZ R39, R29, R38 ;  /* 0x000000261d277221 */ /* 0x000fe20000010000 */
[----:B------:R-:W-:Y:S02]  /*38d0*/  F2FP.F16.F32.PACK_AB R176, R15, R176 ;  /* 0x000000b00fb0723e */ /* 0x000fe400000000ff */
[----:B------:R-:W-:Y:S01]  /*38e0*/  F2FP.F16.F32.PACK_AB R178, R25, R178 ;  /* 0x000000b219b2723e */ /* 0x000fe200000000ff */
[----:B------:R-:W-:Y:S01]  /*38f0*/  FADD.FTZ R40, R168, R39 ;  /* 0x00000027a8287221 */ /* 0x000fe20000010000 */
[----:B------:R-:W-:Y:S01]  /*3900*/  IMAD.IADD R39, R42, 0x1, R23 ;  /* 0x000000012a277824 */ /* 0x000fe200078e0217 */
[----:B------:R-:W2:Y:S01]  /*3910*/  MUFU.EX2 R87, R87 ;  /* 0x0000005700577308 */ /* 0x000ea20000000800 */
[----:B-1----:R-:W-:Y:S01]  /*3920*/  FADD.FTZ R5, R79, R36 ;  /* 0x000000244f057221 */ /* 0x002fe20000010000 */
[----:B------:R-:W-:Y:S01]  /*3930*/  FADD.FTZ R23, R31, R40 ;  /* 0x000000281f177221 */ /* 0x000fe20000010000 */
[----:B------:R-:W-:-:S02]  /*3940*/  F2FP.F16.F32.PACK_AB R172, R27, R172 ;  /* 0x000000ac1bac723e */ /* 0x000fc400000000ff */
[----:B------:R-:W-:Y:S01]  /*3950*/  SHF.R.S32.HI R44, RZ, 0x1f, R39 ;  /* 0x0000001fff2c7819 */ /* 0x000fe20000011427 */
[----:B------:R-:W-:Y:S01]  /*3960*/  FADD.FTZ R40, R170, R23 ;  /* 0x00000017aa287221 */ /* 0x000fe20000010000 */
[----:B------:R-:W-:Y:S01]  /*3970*/  F2FP.F16.F32.PACK_AB R174, R29, R174 ;  /* 0x000000ae1dae723e */ /* 0x000fe200000000ff */
[----:B------:R-:W1:Y:S01]  /*3980*/  MUFU.EX2 R26, R77 ;  /* 0x0000004d001a7308 */ /* 0x000e620000000800 */
[----:B---3--:R-:W-:Y:S01]  /*3990*/  FADD.FTZ R38, R24, R5 ;  /* 0x0000000518267221 */ /* 0x008fe20000010000 */
[----:B------:R-:W-:Y:S01]  /*39a0*/  FADD.FTZ R23, R33, R40 ;  /* 0x0000002821177221 */ /* 0x000fe20000010000 */
[----:B------:R-:W-:Y:S02]  /*39b0*/  LEA.HI R39, R44, R39, RZ, 0x7 ;  /* 0x000000272c277211 */ /* 0x000fe400078f38ff */
[----:B------:R-:W-:Y:S01]  /*39c0*/  F2FP.F16.F32.PACK_AB R168, R31, R168 ;  /* 0x000000a81fa8723e */ /* 0x000fe200000000ff */
[----:B------:R-:W-:Y:S01]  /*39d0*/  FADD.FTZ R42, R152, R23 ;  /* 0x00000017982a7221 */ /* 0x000fe20000010000 */
[----:B------:R-:W-:Y:S01]  /*39e0*/  F2FP.F16.F32.PACK_AB R170, R33, R170 ;  /* 0x000000aa21aa723e */ /* 0x000fe200000000ff */
[----:B------:R-:W3:Y:S01]  /*39f0*/  MUFU.EX2 R97, R97 ;  /* 0x0000006100617308 */ /* 0x000ee20000000800 */
[----:B--2---:R-:W-:Y:S01]  /*3a00*/  FADD.FTZ R5, R87, R38 ;  /* 0x0000002657057221 */ /* 0x004fe20000010000 */
[----:B------:R-:W-:-:S02]  /*3a10*/  F2FP.F16.F32.PACK_AB R177, R20, R71 ;  /* 0x0000004714b1723e */ /* 0x000fc400000000ff */
[----:B------:R-:W-:-:S04]  /*3a20*/  F2FP.F16.F32.PACK_AB R179, R24, R79 ;  /* 0x0000004f18b3723e */ /* 0x000fc800000000ff */
[----:B------:R-:W2:Y:S01]  /*3a30*/  MUFU.EX2 R28, R81 ;  /* 0x00000051001c7308 */ /* 0x000ea20000000800 */
[C---:B-1----:R-:W-:Y:S01]  /*3a40*/  FADD.FTZ R38, R26.reuse, R5 ;  /* 0x000000051a267221 */ /* 0x042fe20000010000 */
[----:B------:R-:W-:-:S06]  /*3a50*/  F2FP.F16.F32.PACK_AB R173, R26, R87 ;  /* 0x000000571aad723e */ /* 0x000fcc00000000ff */
[----:B------:R-:W1:Y:S01]  /*3a60*/  MUFU.EX2 R45, R45 ;  /* 0x0000002d002d7308 */ /* 0x000e620000000800 */
[----:B---3--:R-:W-:-:S07]  /*3a70*/  FADD.FTZ R5, R97, R38 ;  /* 0x0000002661057221 */ /* 0x008fce0000010000 */
[----:B------:R-:W3:Y:S01]  /*3a80*/  MUFU.EX2 R99, R99 ;  /* 0x0000006300637308 */ /* 0x000ee20000000800 */
[C---:B--2---:R-:W-:Y:S01]  /*3a90*/  FADD.FTZ R40, R28.reuse, R5 ;  /* 0x000000051c287221 */ /* 0x044fe20000010000 */
[----:B------:R-:W-:Y:S02]  /*3aa0*/  F2FP.F16.F32.PACK_AB R175, R28, R97 ;  /* 0x000000611caf723e */ /* 0x000fe400000000ff */
[----:B------:R-:W-:-:S04]  /*3ab0*/  CS2R R96, SRZ ;  /* 0x0000000000607805 */ /* 0x000fc8000001ff00 */
[----:B------:R-:W2:Y:S01]  /*3ac0*/  MUFU.EX2 R154, R154 ;  /* 0x0000009a009a7308 */ /* 0x000ea20000000800 */
[C---:B-1----:R-:W-:Y:S01]  /*3ad0*/  FADD.FTZ R23, R45.reuse, R42 ;  /* 0x0000002a2d177221 */ /* 0x042fe20000010000 */
[----:B------:R-:W-:-:S06]  /*3ae0*/  F2FP.F16.F32.PACK_AB R152, R45, R152 ;  /* 0x000000982d98723e */ /* 0x000fcc00000000ff */
[----:B------:R-:W1:Y:S01]  /*3af0*/  MUFU.EX2 R30, R85 ;  /* 0x00000055001e7308 */ /* 0x000e620000000800 */
[----:B---3--:R-:W-:-:S07]  /*3b00*/  FADD.FTZ R5, R99, R40 ;  /* 0x0000002863057221 */ /* 0x008fce0000010000 */
[----:B------:R-:W3:Y:S01]  /*3b10*/  MUFU.EX2 R35, R35 ;  /* 0x0000002300237308 */ /* 0x000ee20000000800 */
[----:B--2---:R-:W-:-:S07]  /*3b20*/  FADD.FTZ R42, R154, R23 ;  /* 0x000000179a2a7221 */ /* 0x004fce0000010000 */
[----:B------:R-:W2:Y:S01]  /*3b30*/  MUFU.EX2 R101, R101 ;  /* 0x0000006500657308 */ /* 0x000ea20000000800 */
[C---:B-1----:R-:W-:Y:S01]  /*3b40*/  FADD.FTZ R40, R30.reuse, R5 ;  /* 0x000000051e287221 */ /* 0x042fe20000010000 */
[----:B------:R-:W-:Y:S02]  /*3b50*/  F2FP.F16.F32.PACK_AB R169, R30, R99 ;  /* 0x000000631ea9723e */ /* 0x000fe400000000ff */
[----:B------:R-:W-:-:S04]  /*3b60*/  CS2R R98, SRZ ;  /* 0x0000000000627805 */ /* 0x000fc8000001ff00 */
[----:B------:R-:W1:Y:S01]  /*3b70*/  MUFU.EX2 R37, R37 ;  /* 0x0000002500257308 */ /* 0x000e620000000800 */
[C---:B---3--:R-:W-:Y:S01]  /*3b80*/  FADD.FTZ R42, R35.reuse, R42 ;  /* 0x0000002a232a7221 */ /* 0x048fe20000010000 */
[----:B------:R-:W-:-:S06]  /*3b90*/  F2FP.F16.F32.PACK_AB R154, R35, R154 ;  /* 0x0000009a239a723e */ /* 0x000fcc00000000ff */
[----:B------:R3:W4:Y:S01]  /*3ba0*/  MUFU.EX2 R32, R89 ;  /* 0x0000005900207308 */ /* 0x0007220000000800 */
[----:B--2---:R-:W-:-:S07]  /*3bb0*/  FADD.FTZ R5, R101, R40 ;  /* 0x0000002865057221 */ /* 0x004fce0000010000 */
[----:B------:R-:W2:Y:S01]  /*3bc0*/  MUFU.EX2 R103, R103 ;  /* 0x0000006700677308 */ /* 0x000ea20000000800 */
[----:B-1----:R-:W-:Y:S01]  /*3bd0*/  FADD.FTZ R23, R37, R42 ;  /* 0x0000002a25177221 */ /* 0x002fe20000010000 */
[----:B---3--:R-:W-:-:S03]  /*3be0*/  CS2R R88, SRZ ;  /* 0x0000000000587805 */ /* 0x008fc6000001ff00 */
[C---:B------:R-:W-:Y:S01]  /*3bf0*/  FADD.FTZ R42, R156.reuse, R23 ;  /* 0x000000179c2a7221 */ /* 0x040fe20000010000 */
[----:B------:R-:W-:Y:S02]  /*3c00*/  F2FP.F16.F32.PACK_AB R156, R156, R37 ;  /* 0x000000259c9c723e */ /* 0x000fe400000000ff */
[----:B------:R-:W1:Y:S01]  /*3c10*/  MUFU.EX2 R41, R41 ;  /* 0x0000002900297308 */ /* 0x000e620000000800 */
[C---:B----4-:R-:W-:Y:S01]  /*3c20*/  FADD.FTZ R40, R32.reuse, R5 ;  /* 0x0000000520287221 */ /* 0x050fe20000010000 */
[----:B------:R-:W-:Y:S02]  /*3c30*/  F2FP.F16.F32.PACK_AB R171, R32, R101 ;  /* 0x0000006520ab723e */ /* 0x000fe400000000ff */
[----:B------:R-:W-:-:S04]  /*3c40*/  CS2R R100, SRZ ;  /* 0x0000000000647805 */ /* 0x000fc8000001ff00 */
[----:B------:R3:W4:Y:S01]  /*3c50*/  MUFU.EX2 R34, R91 ;  /* 0x0000005b00227308 */ /* 0x0007220000000800 */
[----:B--2---:R-:W-:-:S07]  /*3c60*/  FADD.FTZ R5, R103, R40 ;  /* 0x0000002867057221 */ /* 0x004fce0000010000 */
[----:B------:R-:W2:Y:S01]  /*3c70*/  MUFU.EX2 R158, R65 ;  /* 0x00000041009e7308 */ /* 0x000ea20000000800 */
[----:B-1----:R-:W-:Y:S01]  /*3c80*/  FADD.FTZ R9, R41, R42 ;  /* 0x0000002a29097221 */ /* 0x002fe20000010000 */
[----:B---3--:R-:W-:-:S06]  /*3c90*/  CS2R R90, SRZ ;  /* 0x00000000005a7805 */ /* 0x008fcc000001ff00 */
[----:B------:R-:W1:Y:S01]  /*3ca0*/  MUFU.EX2 R105, R105 ;  /* 0x0000006900697308 */ /* 0x000e620000000800 */
[C---:B----4-:R-:W-:Y:S01]  /*3cb0*/  FADD.FTZ R40, R34.reuse, R5 ;  /* 0x0000000522287221 */ /* 0x050fe20000010000 */
[----:B------:R-:W-:Y:S02]  /*3cc0*/  F2FP.F16.F32.PACK_AB R153, R34, R103 ;  /* 0x000000672299723e */ /* 0x000fe400000000ff */
[----:B------:R-:W-:-:S04]  /*3cd0*/  CS2R R102, SRZ ;  /* 0x0000000000667805 */ /* 0x000fc8000001ff00 */
[----:B------:R-:W3:Y:S01]  /*3ce0*/  MUFU.EX2 R61, R61 ;  /* 0x0000003d003d7308 */ /* 0x000ee20000000800 */
[C---:B--2---:R-:W-:Y:S01]  /*3cf0*/  FADD.FTZ R42, R158.reuse, R9 ;  /* 0x000000099e2a7221 */ /* 0x044fe20000010000 */
[----:B------:R-:W-:-:S06]  /*3d00*/  F2FP.F16.F32.PACK_AB R158, R158, R41 ;  /* 0x000000299e9e723e */ /* 0x000fcc00000000ff */
[----:B0-----:R0:W2:Y:S01]  /*3d10*/  MUFU.EX2 R0, R93 ;  /* 0x0000005d00007308 */ /* 0x0010a20000000800 */
[----:B-1----:R-:W-:-:S07]  /*3d20*/  FADD.FTZ R5, R105, R40 ;  /* 0x0000002869057221 */ /* 0x002fce0000010000 */
[----:B------:R-:W1:Y:S01]  /*3d30*/  MUFU.EX2 R107, R107 ;  /* 0x0000006b006b7308 */ /* 0x000e620000000800 */
[----:B---3--:R-:W-:Y:S01]  /*3d40*/  FADD.FTZ R9, R61, R42 ;  /* 0x0000002a3d097221 */ /* 0x008fe20000010000 */
[----:B0-----:R-:W-:-:S03]  /*3d50*/  CS2R R92, SRZ ;  /* 0x00000000005c7805 */ /* 0x001fc6000001ff00 */
[C---:B------:R-:W-:Y:S01]  /*3d60*/  FADD.FTZ R44, R160.reuse, R9 ;  /* 0x00000009a02c7221 */ /* 0x040fe20000010000 */
[----:B------:R-:W-:Y:S02]  /*3d70*/  F2FP.F16.F32.PACK_AB R160, R160, R61 ;  /* 0x0000003da0a0723e */ /* 0x000fe400000000ff */
[----:B------:R-:W0:Y:S01]  /*3d80*/  MUFU.EX2 R53, R53 ;  /* 0x0000003500357308 */ /* 0x000e220000000800 */
[C---:B--2---:R-:W-:Y:S01]  /*3d90*/  FADD.FTZ R42, R0.reuse, R5 ;  /* 0x00000005002a7221 */ /* 0x044fe20000010000 */
[----:B------:R-:W-:Y:S01]  /*3da0*/  F2FP.F16.F32.PACK_AB R155, R0, R105 ;  /* 0x00000069009b723e */ /* 0x000fe200000000ff */
[----:B------:R-:W-:Y:S01]  /*3db0*/  IMAD.MOV.U32 R0, RZ, RZ, RZ ;  /* 0x000000ffff007224 */ /* 0x000fe200078e00ff */
[----:B------:R-:W-:-:S04]  /*3dc0*/  CS2R R104, SRZ ;  /* 0x0000000000687805 */ /* 0x000fc8000001ff00 */
[----:B------:R2:W3:Y:S01]  /*3dd0*/  MUFU.EX2 R36, R95 ;  /* 0x0000005f00247308 */ /* 0x0004e20000000800 */
[----:B-1----:R-:W-:-:S07]  /*3de0*/  FADD.FTZ R5, R107, R42 ;  /* 0x0000002a6b057221 */ /* 0x002fce0000010000 */
[----:B------:R-:W1:Y:S01]  /*3df0*/  MUFU.EX2 R162, R57 ;  /* 0x0000003900a27308 */ /* 0x000e620000000800 */
[----:B0-----:R-:W-:Y:S01]  /*3e00*/  FADD.FTZ R9, R53, R44 ;  /* 0x0000002c35097221 */ /* 0x001fe20000010000 */
[----:B--2---:R-:W-:-:S06]  /*3e10*/  CS2R R94, SRZ ;  /* 0x00000000005e7805 */ /* 0x004fcc000001ff00 */
[----:B------:R-:W0:Y:S01]  /*3e20*/  MUFU.EX2 R109, R109 ;  /* 0x0000006d006d7308 */ /* 0x000e220000000800 */
[C---:B---3--:R-:W-:Y:S01]  /*3e30*/  FADD.FTZ R42, R36.reuse, R5 ;  /* 0x00000005242a7221 */ /* 0x048fe20000010000 */
[----:B------:R-:W-:Y:S02]  /*3e40*/  F2FP.F16.F32.PACK_AB R157, R36, R107 ;  /* 0x0000006b249d723e */ /* 0x000fe400000000ff */
[----:B------:R-:W-:-:S04]  /*3e50*/  CS2R R106, SRZ ;  /* 0x00000000006a7805 */ /* 0x000fc8000001ff00 */
[----:B------:R-:W2:Y:S01]  /*3e60*/  MUFU.EX2 R49, R49 ;  /* 0x0000003100317308 */ /* 0x000ea20000000800 */
[C---:B-1----:R-:W-:Y:S01]  /*3e70*/  FADD.FTZ R44, R162.reuse, R9 ;  /* 0x00000009a22c7221 */ /* 0x042fe20000010000 */
[----:B------:R-:W-:-:S06]  /*3e80*/  F2FP.F16.F32.PACK_AB R162, R162, R53 ;  /* 0x00000035a2a2723e */ /* 0x000fcc00000000ff */
[----:B------:R1:W3:Y:S01]  /*3e90*/  MUFU.EX2 R38, R111 ;  /* 0x0000006f00267308 */ /* 0x0002e20000000800 */
[----:B0-----:R-:W-:-:S07]  /*3ea0*/  FADD.FTZ R5, R109, R42 ;  /* 0x0000002a6d057221 */ /* 0x001fce0000010000 */
[----:B------:R-:W0:Y:S01]  /*3eb0*/  MUFU.EX2 R164, R55 ;  /* 0x0000003700a47308 */ /* 0x000e220000000800 */
[----:B--2---:R-:W-:Y:S01]  /*3ec0*/  FADD.FTZ R9, R49, R44 ;  /* 0x0000002c31097221 */ /* 0x004fe20000010000 */
[----:B-1----:R-:W-:-:S06]  /*3ed0*/  CS2R R110, SRZ ;  /* 0x00000000006e7805 */ /* 0x002fcc000001ff00 */
[----:B------:R-:W1:Y:S01]  /*3ee0*/  MUFU.EX2 R113, R113 ;  /* 0x0000007100717308 */ /* 0x000e620000000800 */
[C---:B---3--:R-:W-:Y:S01]  /*3ef0*/  FADD.FTZ R44, R38.reuse, R5 ;  /* 0x00000005262c7221 */ /* 0x048fe20000010000 */
[----:B------:R-:W-:Y:S02]  /*3f00*/  F2FP.F16.F32.PACK_AB R159, R38, R109 ;  /* 0x0000006d269f723e */ /* 0x000fe400000000ff */
[----:B------:R-:W-:-:S04]  /*3f10*/  CS2R R108, SRZ ;  /* 0x00000000006c7805 */ /* 0x000fc8000001ff00 */
        /* <DEDUP_REMOVED lines=9> */
[----:B------:R-:W-:Y:S02]  /*3fb0*/  F2FP.F16.F32.PACK_AB R161, R4, R113 ;  /* 0x0000007104a1723e */ /* 0x000fe400000000ff */
[----:B------:R-:W-:-:S04]  /*3fc0*/  CS2R R112, SRZ ;  /* 0x0000000000707805 */ /* 0x000fc8000001ff00 */
[----:B------:R0:W3:Y:S01]  /*3fd0*/  MUFU.EX2 R40, R117 ;  /* 0x0000007500287308 */ /* 0x0000e20000000800 */
[C---:B-1----:R-:W-:Y:S01]  /*3fe0*/  FADD.FTZ R5, R14.reuse, R9 ;  /* 0x000000090e057221 */ /* 0x042fe20000010000 */
[----:B------:R-:W-:-:S06]  /*3ff0*/  F2FP.F16.F32.PACK_AB R166, R14, R51 ;  /* 0x000000330ea6723e */ /* 0x000fcc00000000ff */
[----:B------:R-:W1:Y:S01]  /*4000*/  MUFU.EX2 R119, R119 ;  /* 0x0000007700777308 */ /* 0x000e620000000800 */
[----:B--2---:R-:W-:Y:S01]  /*4010*/  FADD.FTZ R9, R115, R44 ;  /* 0x0000002c73097221 */ /* 0x004fe20000010000 */
[----:B0-----:R-:W-:-:S06]  /*4020*/  CS2R R116, SRZ ;  /* 0x0000000000747805 */ /* 0x001fcc000001ff00 */
[----:B------:R-:W0:Y:S01]  /*4030*/  MUFU.EX2 R42, R69 ;  /* 0x00000045002a7308 */ /* 0x000e220000000800 */
[C---:B---3--:R-:W-:Y:S01]  /*4040*/  FADD.FTZ R10, R40.reuse, R9 ;  /* 0x00000009280a7221 */ /* 0x048fe20000010000 */
[----:B------:R-:W-:Y:S02]  /*4050*/  F2FP.F16.F32.PACK_AB R163, R40, R115 ;  /* 0x0000007328a3723e */ /* 0x000fe400000000ff */
[----:B------:R-:W-:-:S04]  /*4060*/  CS2R R114, SRZ ;  /* 0x0000000000727805 */ /* 0x000fc8000001ff00 */
[----:B------:R-:W2:Y:S01]  /*4070*/  MUFU.EX2 R121, R121 ;  /* 0x0000007900797308 */ /* 0x000ea20000000800 */
[----:B-1----:R-:W-:-:S07]  /*4080*/  FADD.FTZ R9, R119, R10 ;  /* 0x0000000a77097221 */ /* 0x002fce0000010000 */
[----:B------:R1:W3:Y:S01]  /*4090*/  MUFU.EX2 R8, R123 ;  /* 0x0000007b00087308 */ /* 0x0002e20000000800 */
[C---:B0-----:R-:W-:Y:S01]  /*40a0*/  FADD.FTZ R10, R42.reuse, R9 ;  /* 0x000000092a0a7221 */ /* 0x041fe20000010000 */
[----:B------:R-:W-:Y:S02]  /*40b0*/  F2FP.F16.F32.PACK_AB R165, R42, R119 ;  /* 0x000000772aa5723e */ /* 0x000fe400000000ff */
[----:B------:R-:W-:Y:S01]  /*40c0*/  CS2R R118, SRZ ;  /* 0x0000000000767805 */ /* 0x000fe2000001ff00 */
[----:B--2---:R-:W-:Y:S01]  /*40d0*/  FADD.FTZ R9, R121, R10 ;  /* 0x0000000a79097221 */ /* 0x004fe20000010000 */
[----:B------:R-:W-:Y:S02]  /*40e0*/  SHF.R.S32.HI R10, RZ, 0x7, R39 ;  /* 0x00000007ff0a7819 */ /* 0x000fe40000011427 */
[----:B-1----:R-:W-:Y:S02]  /*40f0*/  CS2R R122, SRZ ;  /* 0x00000000007a7805 */ /* 0x002fe4000001ff00 */
[----:B------:R-:W-:-:S02]  /*4100*/  VIMNMX R10, R17, R10, !PT ;  /* 0x0000000a110a7248 */ /* 0x000fc40007fe0100 */
[C---:B---3--:R-:W-:Y:S01]  /*4110*/  F2FP.F16.F32.PACK_AB R167, R8.reuse, R121 ;  /* 0x0000007908a7723e */ /* 0x048fe200000000ff */
[----:B------:R-:W-:Y:S01]  /*4120*/  FADD.FTZ R4, R8, R9 ;  /* 0x0000000908047221 */ /* 0x000fe20000010000 */
[----:B------:R-:W-:Y:S02]  /*4130*/  ISETP.GE.AND P3, PT, R11, R10, PT ;  /* 0x0000000a0b00720c */ /* 0x000fe40003f66270 */
[----:B------:R-:W-:-:S11]  /*4140*/  CS2R R120, SRZ ;  /* 0x0000000000787805 */ /* 0x000fd6000001ff00 */
[----:B------:R-:W-:Y:S05]  /*4150*/  @!P3 BRA `(.L_x_8380) ;  /* 0x00000030004cb947 */ /* 0x000fea0003800000 */
[----:B------:R-:W-:Y:S01]  /*4160*/  IMAD.MOV.U32 R9, RZ, RZ, R13 ;  /* 0x000000ffff097224 */ /* 0x000fe200078e000d */
[----:B------:R-:W-:Y:S01]  /*4170*/  MOV R14, RZ ;  /* 0x000000ff000e7202 */ /* 0x000fe20000000f00 */
[----:B------:R-:W-:Y:S01]  /*4180*/  IMAD.MOV.U32 R8, RZ, RZ, R21 ;  /* 0x000000ffff087224 */ /* 0x000fe200078e0015 */
[----:B------:R-:W-:Y:S01]  /*4190*/  UMOV UR5, URZ ;  /* 0x0000003f00057c82 */ /* 0x000fe20008000000 */
[----:B------:R-:W-:Y:S01]  /*41a0*/  IMAD.MOV.U32 R151, RZ, RZ, RZ ;  /* 0x000000ffff977224 */ /* 0x000fe200078e00ff */
[----:B------:R-:W-:Y:S01]  /*41b0*/  ULDC UR39, c[0x0][0x288] ;  /* 0x0000a20000277ab9 */ /* 0x000fe20000000800 */
[----:B------:R-:W-:Y:S01]  /*41c0*/  ULDC UR40, c[0x0][0x2f0] ;  /* 0x0000bc0000287ab9 */ /* 0x000fe20000000800 */
[----:B------:R-:W-:-:S05]  /*41d0*/  ULDC UR38, c[0x0][0x9d8] ;  /* 0x0002760000267ab9 */ /* 0x000fca0000000800 */
.L_x_8389:
        /* <DEDUP_REMOVED lines=9> */
.L_x_8382:
[----:B------:R-:W-:Y:S01]  /*4270*/  ULEA UR7, UR4, UR36, 0x3 ;  /* 0x0000002404077291 */ /* 0x000fe2000f8e183f */
[----:B------:R-:W-:-:S08]  /*4280*/  SHF.L.U32 R12, R0, 0x1f, RZ ;  /* 0x0000001f000c7819 */ /* 0x000fd000000006ff */
[----:B------:R0:W1:Y:S01]  /*4290*/  SYNCS.PHASECHK.TRANS64.TRYWAIT P3, [UR7+0x28830], R12 ;  /* 0x0288300cff0075a7 */ /* 0x0000620008060147 */
[----:B------:R-:W-:Y:S05]  /*42a0*/  @!P0 BRA `(.L_x_8383) ;  /* 0x0000000000048947 */ /* 0x000fea0003800000 */
[----:B------:R-:W-:Y:S01]  /*42b0*/  BPT.TRAP 0x1 ;  /* 0x000000040000795c */ /* 0x000fe20000300000 */
.L_x_8383:
[----:B-1----:R-:W-:Y:S05]  /*42c0*/  @P3 BRA `(.L_x_8381) ;  /* 0x0000000000083947 */ /* 0x002fea0003800000 */
[----:B------:R-:W1:Y:S02]  /*42d0*/  SYNCS.PHASECHK.TRANS64.TRYWAIT P3, [UR7+0x28830], R12 ;  /* 0x0288300cff0075a7 */ /* 0x000e640008060147 */
[----:B-1----:R-:W-:Y:S05]  /*42e0*/  @!P3 BRA `(.L_x_8384) ;  /* 0x000000b40058b947 */ /* 0x002fea0003800000 */
.L_x_8381:
        /* <DEDUP_REMOVED lines=47> */
.L_x_8386:
[----:B------:R-:W-:Y:S01]  /*45e0*/  ULEA UR7, UR5, UR36, 0x3 ;  /* 0x0000002405077291 */ /* 0x000fe2000f8e183f */
[----:B------:R-:W-:-:S08]  /*45f0*/  SHF.L.U32 R12, R14, 0x1f, RZ ;  /* 0x0000001f0e0c7819 */ /* 0x000fd000000006ff */
[----:B------:R0:W1:Y:S01]  /*4600*/  SYNCS.PHASECHK.TRANS64.TRYWAIT P3, [UR7+0x28850], R12 ;  /* 0x0288500cff0075a7 */ /* 0x0000620008060147 */
[----:B------:R-:W-:Y:S05]  /*4610*/  @!P0 BRA `(.L_x_8387) ;  /* 0x0000000000048947 */ /* 0x000fea0003800000 */
[----:B------:R-:W-:Y:S01]  /*4620*/  BPT.TRAP 0x1 ;  /* 0x000000040000795c */ /* 0x000fe20000300000 */
.L_x_8387:
[----:B-1----:R-:W-:Y:S05]  /*4630*/  @P3 BRA `(.L_x_8385) ;  /* 0x0000000000083947 */ /* 0x002fea0003800000 */
[----:B------:R-:W1:Y:S02]  /*4640*/  SYNCS.PHASECHK.TRANS64.TRYWAIT P3, [UR7+0x28850], R12 ;  /* 0x0288500cff0075a7 */ /* 0x000e640008060147 */
[----:B-1----:R-:W-:Y:S05]  /*4650*/  @!P3 BRA `(.L_x_8388) ;  /* 0x000000b00094b947 */ /* 0x002fea0003800000 */
.L_x_8385:
[----:B------:R-:W-:Y:S01]  /*4660*/  UIADD3 UR7, UR36, 0x400, URZ ;  /* 0x0000040024077890 */ /* 0x000fe2000fffe03f */
[----:B------:R-:W-:Y:S01]  /*4670*/  WARPGROUP.ARRIVE ;  /* 0x00000000000079c5 */ /* 0x000fe20000000000 */
[----:B------:R-:W-:Y:S01]  /*4680*/  UMOV UR11, 0x40000040 ;  /* 0x40000040000b7882 */ /* 0x000fe20000000000 */
[----:B------:R-:W-:Y:S01]  /*4690*/  UMOV UR15, 0x40000040 ;  /* 0x40000040000f7882 */ /* 0x000fe20000000000 */
[----:B------:R-:W-:Y:S01]  /*46a0*/  USHF.R.U32.HI UR7, URZ, 0x4, UR7 ;  /* 0x000000043f077899 */ /* 0x000fe20008011607 */
[----:B-1----:R-:W1:Y:S01]  /*46b0*/  @P2 LDC R13, c[0x0][0x44c] ;  /* 0x00011300ff0d2b82 */ /* 0x002e620000000800 */
[----:B------:R-:W-:Y:S01]  /*46c0*/  FMUL.FTZ R43, R43, UR38 ;  /* 0x000000262b2b7c20 */ /* 0x000fe20008410000 */
[----:B------:R-:W-:Y:S01]  /*46d0*/  FMUL.FTZ R34, R34, UR38 ;  /* 0x0000002622227c20 */ /* 0x000fe20008410000 */
[----:B------:R-:W-:Y:S01]  /*46e0*/  ULOP3.LUT UR7, UR7, 0x3fff, URZ, 0xc0, !UPT ;  /* 0x00003fff07077892 */ /* 0x000fe2000f8ec03f */
[----:B------:R-:W-:Y:S01]  /*46f0*/  FMUL.FTZ R190, R26, UR38 ;  /* 0x000000261abe7c20 */ /* 0x000fe20008410000 */
[----:B------:R-:W-:Y:S01]  /*4700*/  FMUL.FTZ R188, R27, UR38 ;  /* 0x000000261bbc7c20 */ /* 0x000fe20008410000 */
[----:B------:R-:W-:Y:S01]  /*4710*/  FMUL.FTZ R30, R30, UR38 ;  /* 0x000000261e1e7c20 */ /* 0x000fe20008410000 */
[----:B------:R-:W-:Y:S01]  /*4720*/  ULOP3.LUT UR7, UR7, 0x4000000, URZ, 0xfc, !UPT ;  /* 0x0400000007077892 */ /* 0x000fe2000f8efc3f */
[----:B0-----:R-:W0:Y:S01]  /*4730*/  @P2 LDC R12, c[0x0][0x450] ;  /* 0x00011400ff0c2b82 */ /* 0x001e220000000800 */
[----:B------:R-:W-:Y:S01]  /*4740*/  FMUL.FTZ R184, R31, UR38 ;  /* 0x000000261fb87c20 */ /* 0x000fe20008410000 */
[----:B------:R-:W2:Y:S01]  /*4750*/  MUFU.TANH R190, R190 ;  /* 0x000000be00be7308 */ /* 0x000ea20000002400 */
[----:B------:R-:W-:Y:S01]  /*4760*/  ULEA UR10, UR5, UR7, 0xb ;  /* 0x00000007050a7291 */ /* 0x000fe2000f8e583f */
[----:B------:R-:W-:Y:S01]  /*4770*/  FMUL.FTZ R35, R35, UR38 ;  /* 0x0000002623237c20 */ /* 0x000fe20008410000 */
[----:B------:R-:W-:Y:S01]  /*4780*/  FMUL.FTZ R38, R38, UR38 ;  /* 0x0000002626267c20 */ /* 0x000fe20008410000 */
[----:B------:R-:W-:Y:S01]  /*4790*/  FMUL.FTZ R39, R39, UR38 ;  /* 0x0000002627277c20 */ /* 0x000fe20008410000 */
[----:B------:R-:W-:Y:S01]  /*47a0*/  UIADD3 UR14, UR10, 0x80, URZ ;  /* 0x000000800a0e7890 */ /* 0x000fe2000fffe03f */
[----:B------:R-:W-:Y:S01]  /*47b0*/  FMUL.FTZ R42, R42, UR38 ;  /* 0x000000262a2a7c20 */ /* 0x000fe20008410000 */
[----:B------:R-:W-:Y:S01]  /*47c0*/  FMUL.FTZ R46, R46, UR38 ;  /* 0x000000262e2e7c20 */ /* 0x000fe20008410000 */
[----:B------:R-:W3:Y:S01]  /*47d0*/  MUFU.TANH R188, R188 ;  /* 0x000000bc00bc7308 */ /* 0x000ee20000002400 */
[----:B------:R-:W-:Y:S01]  /*47e0*/  FMUL.FTZ R47, R47, UR38 ;  /* 0x000000262f2f7c20 */ /* 0x000fe20008410000 */
[----:B------:R-:W-:Y:S01]  /*47f0*/  HGMMA.64x128x16.F32 R88, R180, gdesc[UR8].tnspB, R88, gsb0 ;  /* 0x41e00008b4587df0 */ /* 0x000fe20008000858 */
[----:B------:R-:W-:Y:S01]  /*4800*/  FMUL.FTZ R50, R50, UR38 ;  /* 0x0000002632327c20 */ /* 0x000fe20008410000 */
[----:B------:R-:W-:Y:S01]  /*4810*/  FMUL.FTZ R51, R51, UR38 ;  /* 0x0000002633337c20 */ /* 0x000fe20008410000 */
[----:B------:R-:W-:Y:S01]  /*4820*/  FMUL.FTZ R54, R54, UR38 ;  /* 0x0000002636367c20 */ /* 0x000fe20008410000 */
[----:B-1----:R-:W-:-:S04]  /*4830*/  @P2 IMAD.HI.U32 R13, R6, R13, RZ ;  /* 0x0000000d060d2227 */ /* 0x002fc800078e00ff */
        /* <DEDUP_REMOVED lines=19> */
[----:B-1----:R-:W-:Y:S01]  /*4970*/  FMUL.FTZ R30, R44, UR38 ;  /* 0x000000262c1e7c20 */ /* 0x002fe20008410000 */
        /* <DEDUP_REMOVED lines=33> */
[----:B------:R1:W-:Y:S08]  /*4b90*/  MUFU.TANH R52, R67 ;  /* 0x0000004300347308 */ /* 0x0003f00000002400 */
[----:B------:R2:W-:Y:S01]  /*4ba0*/  MUFU.TANH R48, R71 ;  /* 0x0000004700307308 */ /* 0x0005e20000002400 */
[----:B-1----:R-:W-:Y:S01]  /*4bb0*/  FMUL.FTZ R67, R68, UR38 ;  /* 0x0000002644437c20 */ /* 0x002fe20008410000 */
[----:B------:R-:W-:-:S06]  /*4bc0*/  FMUL.FTZ R68, R76, UR38 ;  /* 0x000000264c447c20 */ /* 0x000fcc0008410000 */
[----:B------:R-:W-:Y:S01]  /*4bd0*/  MUFU.TANH R44, R75 ;  /* 0x0000004b002c7308 */ /* 0x000fe20000002400 */
[----:B--2---:R-:W-:Y:S01]  /*4be0*/  FMUL.FTZ R71, R65, UR38 ;  /* 0x0000002641477c20 */ /* 0x004fe20008410000 */
[----:B------:R-:W-:Y:S01]  /*4bf0*/  FMUL.FTZ R65, R73, UR38 ;  /* 0x0000002649417c20 */ /* 0x000fe20008410000 */
[----:B------:R-:W-:Y:S02]  /*4c00*/  WARPGROUP.DEPBAR.LE gsb0, 0x0 ;  /* 0x00008000000079c5 */ /* 0x000fe40000010000 */
[----:B------:R-:W-:-:S03]  /*4c10*/  WARPGROUP.ARRIVE ;  /* 0x00000000000079c5 */ /* 0x000fc60000000000 */
[----:B------:R-:W1:Y:S03]  /*4c20*/  MUFU.TANH R182, R34 ;  /* 0x0000002200b67308 */ /* 0x000e660000002400 */
[----:B------:R-:W-:Y:S01]  /*4c30*/  HGMMA.64x128x16.F32 R88, R176, gdesc[UR12].tnspB, R88, gsb0 ;  /* 0x41e0000cb0587df0 */ /* 0x000fe20008000858 */
[----:B------:R-:W-:Y:S01]  /*4c40*/  UIADD3 UR14, UR10, 0x100, URZ ;  /* 0x000001000a0e7890 */ /* 0x000fe2000fffe03f */
[----:B------:R-:W-:-:S03]  /*4c50*/  UMOV UR15, 0x40000040 ;  /* 0x40000040000f7882 */ /* 0x000fc60000000000 */
[----:B------:R2:W1:Y:S08]  /*4c60*/  MUFU.TANH R180, R35 ;  /* 0x0000002300b47308 */ /* 0x0004700000002400 */
[----:B------:R-:W-:Y:S01]  /*4c70*/  MUFU.TANH R40, R79 ;  /* 0x0000004f00287308 */ /* 0x000fe20000002400 */
[----:B--2---:R-:W-:-:S07]  /*4c80*/  FMUL.FTZ R35, R53, UR38 ;  /* 0x0000002635237c20 */ /* 0x004fce0008410000 */
        /* <DEDUP_REMOVED lines=18> */
[----:B------:R2:W1:Y:S01]  /*4db0*/  MUFU.TANH R176, R39 ;  /* 0x0000002700b07308 */ /* 0x0004620000002400 */
[----:B------:R-:W-:Y:S01]  /*4dc0*/  HGMMA.64x128x16.F32 R88, R172, gdesc[UR12].tnspB, R88, gsb0 ;  /* 0x41e0000cac587df0 */ /* 0x000fe20008000858 */
[----:B------:R-:W-:Y:S01]  /*4dd0*/  UIADD3 UR14, UR10, 0x180, URZ ;  /* 0x000001800a0e7890 */ /* 0x000fe2000fffe03f */
[----:B------:R-:W-:-:S05]  /*4de0*/  UMOV UR15, 0x40000040 ;  /* 0x40000040000f7882 */ /* 0x000fca0000000000 */
[----:B------:R-:W-:Y:S01]  /*4df0*/  MUFU.TANH R35, R35 ;  /* 0x0000002300237308 */ /* 0x000fe20000002400 */
[----:B--2---:R-:W-:-:S07]  /*4e00*/  FMUL.FTZ R39, R56, UR38 ;  /* 0x0000002638277c20 */ /* 0x004fce0008410000 */
[----:B------:R2:W-:Y:S08]  /*4e10*/  MUFU.TANH R56, R63 ;  /* 0x0000003f00387308 */ /* 0x0005f00000002400 */
[----:B------:R-:W-:Y:S01]  /*4e20*/  MUFU.TANH R39, R39 ;  /* 0x0000002700277308 */ /* 0x000fe20000002400 */
[----:B--2---:R-:W-:Y:S01]  /*4e30*/  FMUL.FTZ R63, R72, UR38 ;  /* 0x00000026483f7c20 */ /* 0x004fe20008410000 */
        /* <DEDUP_REMOVED lines=19> */
[----:B------:R-:W-:Y:S01]  /*4f70*/  UMOV UR15, 0x40000040 ;  /* 0x40000040000f7882 */ /* 0x000fe20000000000 */
[----:B--2---:R-:W-:Y:S01]  /*4f80*/  IMAD.MOV.U32 R43, RZ, RZ, R6 ;  /* 0x000000ffff2b7224 */ /* 0x004fe200078e0006 */
[----:B0-----:R-:W-:Y:S01]  /*4f90*/  @P2 SHF.R.U32.HI R43, RZ, R12, R13 ;  /* 0x0000000cff2b2219 */ /* 0x001fe2000001160d */
[----:B------:R-:W-:-:S04]  /*4fa0*/  IMAD.MOV.U32 R12, RZ, RZ, -0x80 ;  /* 0xffffff80ff0c7424 */ /* 0x000fc800078e00ff */
[----:B------:R-:W0:Y:S01]  /*4fb0*/  SHFL.IDX PT, R34, R43, 0x1, 0x1c1f ;  /* 0x003c1f002b227f89 */ /* 0x000e2200000e0000 */
[----:B------:R-:W-:-:S03]  /*4fc0*/  IMAD R12, R11, R12, 0x1 ;  /* 0x000000010b0c7424 */ /* 0x000fc600078e020c */
[----:B------:R-:W2:Y:S01]  /*4fd0*/  SHFL.IDX PT, R76, R43, RZ, 0x1c1f ;  /* 0x001c1fff2b4c7589 */ /* 0x000ea200000e0000 */
[----:B------:R-:W-:-:S04]  /*4fe0*/  IMAD R23, R7, -0x2, R12 ;  /* 0xfffffffe07177824 */ /* 0x000fc800078e020c */
[----:B------:R-:W-:-:S05]  /*4ff0*/  IMAD R23, R16, UR40, R23 ;  /* 0x0000002810177c24 */ /* 0x000fca000f8e0217 */
[----:B0-----:R-:W-:Y:S02]  /*5000*/  IADD3 R12, R34, -UR39, R23 ;  /* 0x80000027220c7c10 */ /* 0x001fe4000fffe017 */
[----:B------:R-:W0:Y:S02]  /*5010*/  MUFU.TANH R34, R66 ;  /* 0x0000004200227308 */ /* 0x000e240000002400 */
[C---:B------:R-:W-:Y:S02]  /*5020*/  ISETP.GT.AND P3, PT, R12.reuse, RZ, PT ;  /* 0x000000ff0c00720c */ /* 0x040fe40003f64270 */
[----:B------:R-:W-:Y:S02]  /*5030*/  ISETP.GT.AND P4, PT, R12, 0x1, PT ;  /* 0x000000010c00780c */ /* 0x000fe40003f84270 */
[----:B------:R-:W-:Y:S02]  /*5040*/  FSEL R190, R190, -INF , P3 ;  /* 0xff800000bebe7808 */ /* 0x000fe40001800000 */
[----:B------:R-:W-:-:S02]  /*5050*/  ISETP.GT.AND P3, PT, R12, 0x8, PT ;  /* 0x000000080c00780c */ /* 0x000fc40003f64270 */
[----:B---3--:R-:W-:Y:S02]  /*5060*/  FSEL R188, R188, -INF , P4 ;  /* 0xff800000bcbc7808 */ /* 0x008fe40002000000 */
[----:B------:R-:W-:Y:S02]  /*5070*/  FMNMX.FTZ R13, R190, R9, !PT ;  /* 0x00000009be0d7209 */ /* 0x000fe40007810000 */
[----:B------:R-:W-:Y:S02]  /*5080*/  ISETP.GT.AND P4, PT, R12, 0x9, PT ;  /* 0x000000090c00780c */ /* 0x000fe40003f84270 */
[----:B----4-:R-:W-:Y:S02]  /*5090*/  FSEL R186, R186, -INF , P3 ;  /* 0xff800000baba7808 */ /* 0x010fe40001800000 */
[----:B------:R-:W-:Y:S02]  /*50a0*/  FMNMX.FTZ R13, R188, R13, !PT ;  /* 0x0000000dbc0d7209 */ /* 0x000fe40007810000 */
[----:B------:R-:W-:-:S02]  /*50b0*/  ISETP.GT.AND P3, PT, R12, 0x10, PT ;  /* 0x000000100c00780c */ /* 0x000fc40003f64270 */
[----:B-----5:R-:W-:Y:S02]  /*50c0*/  FSEL R184, R184, -INF , P4 ;  /* 0xff800000b8b87808 */ /* 0x020fe40002000000 */
[----:B------:R-:W-:Y:S02]  /*50d0*/  FMNMX.FTZ R13, R186, R13, !PT ;  /* 0x0000000dba0d7209 */ /* 0x000fe40007810000 */
[----:B------:R-:W-:Y:S02]  /*50e0*/  ISETP.GT.AND P4, PT, R12, 0x11, PT ;  /* 0x000000110c00780c */ /* 0x000fe40003f84270 */
[----:B-1----:R-:W-:Y:S02]  /*50f0*/  FSEL R182, R182, -INF , P3 ;  /* 0xff800000b6b67808 */ /* 0x002fe40001800000 */
[----:B------:R-:W-:Y:S02]  /*5100*/  FMNMX.FTZ R13, R184, R13, !PT ;  /* 0x0000000db80d7209 */ /* 0x000fe40007810000 */
[----:B------:R-:W-:-:S02]  /*5110*/  ISETP.GT.AND P3, PT, R12, 0x18, PT ;  /* 0x000000180c00780c */ /* 0x000fc40003f64270 */
[----:B------:R-:W-:Y:S02]  /*5120*/  FSEL R180, R180, -INF , P4 ;  /* 0xff800000b4b47808 */ /* 0x000fe40002000000 */
[----:B------:R-:W-:Y:S02]  /*5130*/  FMNMX.FTZ R13, R182, R13, !PT ;  /* 0x0000000db60d7209 */ /* 0x000fe40007810000 */
[----:B------:R-:W-:Y:S02]  /*5140*/  ISETP.GT.AND P4, PT, R12, 0x19, PT ;  /* 0x000000190c00780c */ /* 0x000fe40003f84270 */
[----:B------:R-:W-:Y:S02]  /*5150*/  FSEL R178, R38, -INF , P3 ;  /* 0xff80000026b27808 */ /* 0x000fe40001800000 */
[----:B------:R-:W-:Y:S01]  /*5160*/  FMNMX.FTZ R13, R180, R13, !PT ;  /* 0x0000000db40d7209 */ /* 0x000fe20007810000 */
[----:B------:R-:W-:Y:S01]  /*5170*/  MUFU.TANH R38, R86 ;  /* 0x0000005600267308 */ /* 0x000fe20000002400 */
[----:B------:R-:W-:-:S02]  /*5180*/  ISETP.GT.AND P3, PT, R12, 0x20, PT ;  /* 0x000000200c00780c */ /* 0x000fc40003f64270 */
[----:B------:R-:W-:Y:S02]  /*5190*/  FSEL R176, R176, -INF , P4 ;  /* 0xff800000b0b07808 */ /* 0x000fe40002000000 */
[----:B------:R-:W-:Y:S02]  /*51a0*/  FMNMX.FTZ R13, R178, R13, !PT ;  /* 0x0000000db20d7209 */ /* 0x000fe40007810000 */
[----:B------:R-:W-:Y:S02]  /*51b0*/  ISETP.GT.AND P4, PT, R12, 0x21, PT ;  /* 0x000000210c00780c */ /* 0x000fe40003f84270 */
[----:B------:R-:W-:Y:S02]  /*51c0*/  FSEL R174, R42, -INF , P3 ;  /* 0xff8000002aae7808 */ /* 0x000fe40001800000 */
[----:B------:R-:W-:Y:S01]  /*51d0*/  FMNMX.FTZ R13, R176, R13, !PT ;  /* 0x0000000db00d7209 */ /* 0x000fe20007810000 */
[----:B------:R1:W-:Y:S01]  /*51e0*/  MUFU.TANH R42, R78 ;  /* 0x0000004e002a7308 */ /* 0x0003e20000002400 */
[----:B------:R-:W-:-:S02]  /*51f0*/  ISETP.GT.AND P3, PT, R12, 0x28, PT ;  /* 0x000000280c00780c */ /* 0x000fc40003f64270 */
[----:B------:R-:W-:Y:S02]  /*5200*/  FSEL R172, R172, -INF , P4 ;  /* 0xff800000acac7808 */ /* 0x000fe40002000000 */
[----:B------:R-:W-:Y:S02]  /*5210*/  FMNMX.FTZ R13, R174, R13, !PT ;  /* 0x0000000dae0d7209 */ /* 0x000fe40007810000 */
[----:B------:R-:W-:Y:S02]  /*5220*/  ISETP.GT.AND P4, PT, R12, 0x29, PT ;  /* 0x000000290c00780c */ /* 0x000fe40003f84270 */
[----:B------:R-:W-:Y:S01]  /*5230*/  FMNMX.FTZ R13, R172, R13, !PT ;  /* 0x0000000dac0d7209 */ /* 0x000fe20007810000 */
[----:B-1----:R-:W-:Y:S01]  /*5240*/  FMUL.FTZ R78, R64, UR38 ;  /* 0x00000026404e7c20 */ /* 0x002fe20008410000 */
[----:B--2---:R-:W-:Y:S01]  /*5250*/  IADD3 R76, R76, -UR39, R23 ;  /* 0x800000274c4c7c10 */ /* 0x004fe2000fffe017 */
[----:B------:R-:W-:-:S03]  /*5260*/  FMUL.FTZ R64, R81, UR38 ;  /* 0x0000002651407c20 */ /* 0x000fc60008410000 */
[----:B------:R-:W-:Y:S01]  /*5270*/  ISETP.GT.AND P5, PT, R76, 0x1, PT ;  /* 0x000000014c00780c */ /* 0x000fe20003fa4270 */
[----:B------:R-:W-:Y:S03]  /*5280*/  MUFU.TANH R78, R78 ;  /* 0x0000004e004e7308 */ /* 0x000fe60000002400 */
[----:B------:R-:W-:Y:S02]  /*5290*/  FSEL R43, R20, -INF , P5 ;  /* 0xff800000142b7808 */ /* 0x000fe40002800000 */
[----:B------:R-:W-:-:S03]  /*52a0*/  ISETP.GT.AND P5, PT, R76, 0x9, PT ;  /* 0x000000094c00780c */ /* 0x000fc60003fa4270 */
[----:B------:R-:W-:Y:S01]  /*52b0*/  MUFU.TANH R64, R64 ;  /* 0x0000004000407308 */ /* 0x000fe20000002400 */
[----:B------:R-:W-:Y:S02]  /*52c0*/  FSEL R49, R22, -INF , P5 ;  /* 0xff80000016317808 */ /* 0x000fe40002800000 */
[----:B------:R-:W-:Y:S01]  /*52d0*/  ISETP.GT.AND P5, PT, R76, 0x11, PT ;  /* 0x000000114c00780c */ /* 0x000fe20003fa4270 */
[----:B------:R-:W-:Y:S02]  /*52e0*/  WARPGROUP.DEPBAR.LE gsb0, 0x0 ;  /* 0x00008000000079c5 */ /* 0x000fe40000010000 */
[----:B------:R-:W-:Y:S01]  /*52f0*/  WARPGROUP.ARRIVE ;  /* 0x00000000000079c5 */ /* 0x000fe20000000000 */
[----:B------:R-:W-:Y:S02]  /*5300*/  FSEL R170, R46, -INF , P3 ;  /* 0xff8000002eaa7808 */ /* 0x000fe40001800000 */
[----:B------:R-:W-:Y:S02]  /*5310*/  ISETP.GT.AND P3, PT, R12, 0x30, PT ;  /* 0x000000300c00780c */ /* 0x000fe40003f64270 */
[----:B------:R-:W-:Y:S01]  /*5320*/  FSEL R168, R47, -INF , P4 ;  /* 0xff8000002fa87808 */ /* 0x000fe20002000000 */
[----:B------:R-:W-:Y:S01]  /*5330*/  HGMMA.64x128x16.F32 R88, R152, gdesc[UR12].tnspB, R88, gsb0 ;  /* 0x41e0000c98587df0 */ /* 0x000fe20008000858 */
[----:B------:R-:W-:Y:S01]  /*5340*/  FMNMX.FTZ R15, R170, R13, !PT ;  /* 0x0000000daa0f7209 */ /* 0x000fe20007810000 */
[----:B------:R-:W-:Y:S01]  /*5350*/  FMUL.FTZ R13, R74, UR38 ;  /* 0x000000264a0d7c20 */ /* 0x000fe20008410000 */
[----:B------:R-:W-:Y:S01]  /*5360*/  ISETP.GT.AND P4, PT, R12, 0x31, PT ;  /* 0x000000310c00780c */ /* 0x000fe20003f84270 */
[----:B------:R-:W-:Y:S01]  /*5370*/  UIADD3 UR14, UR10, 0x280, URZ ;  /* 0x000002800a0e7890 */ /* 0x000fe2000fffe03f */
[----:B------:R-:W-:Y:S01]  /*5380*/  FMNMX.FTZ R15, R168, R15, !PT ;  /* 0x0000000fa80f7209 */ /* 0x000fe20007810000 */
[----:B------:R-:W-:-:S02]  /*5390*/  UMOV UR15, 0x40000040 ;  /* 0x40000040000f7882 */ /* 0x000fc40000000000 */
[----:B------:R-:W1:Y:S01]  /*53a0*/  MUFU.TANH R13, R13 ;  /* 0x0000000d000d7308 */ /* 0x000e620000002400 */
[----:B------:R-:W-:Y:S02]  /*53b0*/  WARPGROUP.DEPBAR.LE gsb0, 0x0 ;  /* 0x00008000000079c5 */ /* 0x000fe40000010000 */
[----:B------:R-:W-:Y:S01]  /*53c0*/  FSEL R154, R50, -INF , P3 ;  /* 0xff800000329a7808 */ /* 0x000fe20001800000 */
[----:B------:R-:W-:Y:S01]  /*53d0*/  WARPGROUP.ARRIVE ;  /* 0x00000000000079c5 */ /* 0x000fe20000000000 */
[----:B------:R-:W-:Y:S02]  /*53e0*/  ISETP.GT.AND P3, PT, R12, 0x38, PT ;  /* 0x000000380c00780c */ /* 0x000fe40003f64270 */
[----:B------:R-:W-:Y:S02]  /*53f0*/  FSEL R152, R51, -INF , P4 ;  /* 0xff80000033987808 */ /* 0x000fe40002000000 */
[----:B------:R-:W-:Y:S01]  /*5400*/  FMNMX.FTZ R15, R154, R15, !PT ;  /* 0x0000000f9a0f7209 */ /* 0x000fe20007810000 */
[----:B------:R-:W-:Y:S01]  /*5410*/  HGMMA.64x128x16.F32 R88, R156, gdesc[UR12].tnspB, R88, gsb0 ;  /* 0x41e0000c9c587df0 */ /* 0x000fe20008000858 */
[----:B------:R-:W-:Y:S01]  /*5420*/  ISETP.GT.AND P4, PT, R12, 0x39, PT ;  /* 0x000000390c00780c */ /* 0x000fe20003f84270 */
[----:B------:R-:W-:Y:S01]  /*5430*/  UIADD3 UR14, UR10, 0x300, URZ ;  /* 0x000003000a0e7890 */ /* 0x000fe2000fffe03f */
[----:B------:R-:W-:Y:S01]  /*5440*/  FSEL R74, R54, -INF , P3 ;  /* 0xff800000364a7808 */ /* 0x000fe20001800000 */
[----:B------:R-:W-:Y:S01]  /*5450*/  UMOV UR15, 0x40000040 ;  /* 0x40000040000f7882 */ /* 0x000fe20000000000 */
[----:B------:R-:W-:Y:S01]  /*5460*/  FMNMX.FTZ R15, R152, R15, !PT ;  /* 0x0000000f980f7209 */ /* 0x000fe20007810000 */
[----:B------:R-:W-:Y:S01]  /*5470*/  UIADD3 UR10, UR10, 0x380, URZ ;  /* 0x000003800a0a7890 */ /* 0x000fe2000fffe03f */
        /* <DEDUP_REMOVED lines=16> */
[----:B0-----:R-:W-:Y:S02]  /*5580*/  FSEL R54, R34, -INF , P3 ;  /* 0xff80000022367808 */ /* 0x001fe40001800000 */
[----:B------:R-:W-:Y:S01]  /*5590*/  FMNMX.FTZ R15, R56, R15, !PT ;  /* 0x0000000f380f7209 */ /* 0x000fe20007810000 */
[----:B------:R-:W0:Y:S01]  /*55a0*/  MUFU.TANH R34, R82 ;  /* 0x0000005200227308 */ /* 0x000e220000002400 */
[----:B------:R-:W-:-:S02]  /*55b0*/  ISETP.GT.AND P3, PT, R12, 0x58, PT ;  /* 0x000000580c00780c */ /* 0x000fc40003f64270 */
[----:B------:R-:W-:Y:S02]  /*55c0*/  FSEL R52, R52, -INF , P4 ;  /* 0xff80000034347808 */ /* 0x000fe40002000000 */
[----:B------:R-:W-:Y:S02]  /*55d0*/  FMNMX.FTZ R15, R54, R15, !PT ;  /* 0x0000000f360f7209 */ /* 0x000fe40007810000 */
[----:B------:R-:W-:Y:S02]  /*55e0*/  ISETP.GT.AND P4, PT, R12, 0x59, PT ;  /* 0x000000590c00780c */ /* 0x000fe40003f84270 */
[----:B------:R-:W-:Y:S02]  /*55f0*/  FSEL R50, R36, -INF , P3 ;  /* 0xff80000024327808 */ /* 0x000fe40001800000 */
[----:B------:R-:W-:Y:S01]  /*5600*/  FMNMX.FTZ R15, R52, R15, !PT ;  /* 0x0000000f340f7209 */ /* 0x000fe20007810000 */
[----:B------:R-:W2:Y:S01]  /*5610*/  MUFU.TANH R36, R83 ;  /* 0x0000005300247308 */ /* 0x000ea20000002400 */
[----:B------:R-:W-:-:S02]  /*5620*/  ISETP.GT.AND P3, PT, R12, 0x60, PT ;  /* 0x000000600c00780c */ /* 0x000fc40003f64270 */
[----:B------:R-:W-:Y:S02]  /*5630*/  FSEL R48, R48, -INF , P4 ;  /* 0xff80000030307808 */ /* 0x000fe40002000000 */
        /* <DEDUP_REMOVED lines=15> */
[----:B------:R-:W-:Y:S02]  /*5730*/  FMNMX.FTZ R15, R40, R15, !PT ;  /* 0x0000000f280f7209 */ /* 0x000fe40007810000 */
[----:B------:R-:W-:-:S02]  /*5740*/  ISETP.GT.AND P3, PT, R12, 0x78, PT ;  /* 0x000000780c00780c */ /* 0x000fc40003f64270 */
[----:B--2---:R-:W-:Y:S02]  /*5750*/  FSEL R36, R36, -INF , P4 ;  /* 0xff80000024247808 */ /* 0x004fe40002000000 */
[----:B------:R-:W-:Y:S02]  /*5760*/  FMNMX.FTZ R15, R34, R15, !PT ;  /* 0x0000000f220f7209 */ /* 0x000fe40007810000 */
[----:B------:R-:W-:Y:S02]  /*5770*/  ISETP.GT.AND P4, PT, R12, 0x79, PT ;  /* 0x000000790c00780c */ /* 0x000fe40003f84270 */
[----:B------:R-:W-:Y:S02]  /*5780*/  FSEL R38, R38, -INF , P3 ;  /* 0xff80000026267808 */ /* 0x000fe40001800000 */
[----:B------:R-:W-:Y:S02]  /*5790*/  FMNMX.FTZ R13, R36, R15, !PT ;  /* 0x0000000f240d7209 */ /* 0x000fe40007810000 */
[----:B------:R-:W-:-:S02]  /*57a0*/  FSEL R15, R87, -INF , P4 ;  /* 0xff800000570f7808 */ /* 0x000fc40002000000 */
[----:B------:R-:W-:Y:S02]  /*57b0*/  FMNMX.FTZ R12, R38, R13, !PT ;  /* 0x0000000d260c7209 */ /* 0x000fe40007810000 */
[----:B------:R-:W-:Y:S02]  /*57c0*/  ISETP.GT.AND P4, PT, R76, RZ, PT ;  /* 0x000000ff4c00720c */ /* 0x000fe40003f84270 */
[----:B------:R-:W-:Y:S02]  /*57d0*/  FMNMX.FTZ R12, R15, R12, !PT ;  /* 0x0000000c0f0c7209 */ /* 0x000fe40007810000 */
[----:B------:R-:W-:Y:S02]  /*57e0*/  FSEL R51, R24, -INF , P5 ;  /* 0xff80000018337808 */ /* 0x000fe40002800000 */
[----:B------:R-:W-:Y:S01]  /*57f0*/  ISETP.GT.AND P5, PT, R76, 0x19, PT ;  /* 0x000000194c00780c */ /* 0x000fe20003fa4270 */
[----:B------:R-:W0:Y:S03]  /*5800*/  SHFL.BFLY PT, R13, R12, 0x2, 0x1f ;  /* 0x0c401f000c0d7f89 */ /* 0x000e2600000e0000 */
[----:B------:R-:W-:-:S02]  /*5810*/  FSEL R53, R26, -INF , P5 ;  /* 0xff8000001a357808 */ /* 0x000fc40002800000 */
[----:B------:R-:W-:-:S04]  /*5820*/  ISETP.GT.AND P5, PT, R76, 0x21, PT ;  /* 0x000000214c00780c */ /* 0x000fc80003fa4270 */
[----:B------:R-:W-:Y:S02]  /*5830*/  FSEL R55, R28, -INF , P5 ;  /* 0xff8000001c377808 */ /* 0x000fe40002800000 */
[----:B------:R-:W-:-:S04]  /*5840*/  ISETP.GT.AND P5, PT, R76, 0x29, PT ;  /* 0x000000294c00780c */ /* 0x000fc80003fa4270 */
[----:B------:R-:W-:Y:S02]  /*5850*/  FSEL R31, R31, -INF , P5 ;  /* 0xff8000001f1f7808 */ /* 0x000fe40002800000 */
[----:B------:R-:W-:-:S04]  /*5860*/  ISETP.GT.AND P5, PT, R76, 0x31, PT ;  /* 0x000000314c00780c */ /* 0x000fc80003fa4270 */
[----:B------:R-:W-:Y:S02]  /*5870*/  FSEL R75, R32, -INF , P5 ;  /* 0xff800000204b7808 */ /* 0x000fe40002800000 */
[----:B------:R-:W-:Y:S02]  /*5880*/  ISETP.GT.AND P5, PT, R76, 0x39, PT ;  /* 0x000000394c00780c */ /* 0x000fe40003fa4270 */
[----:B0-----:R-:W-:Y:S02]  /*5890*/  FMNMX.FTZ R13, R12, R13, !PT ;  /* 0x0000000d0c0d7209 */ /* 0x001fe40007810000 */
[----:B------:R-:W0:Y:S01]  /*58a0*/  LDC R12, c[0x0][0x988] ;  /* 0x00026200ff0c7b82 */ /* 0x000e220000000800 */
[----:B------:R-:W-:Y:S02]  /*58b0*/  WARPGROUP.DEPBAR.LE gsb0, 0x0 ;  /* 0x00008000000079c5 */ /* 0x000fe40000010000 */
[----:B------:R-:W1:Y:S01]  /*58c0*/  SHFL.BFLY PT, R82, R13, 0x1, 0x1f ;  /* 0x0c201f000d527f89 */ /* 0x000e6200000e0000 */
[----:B------:R-:W-:Y:S01]  /*58d0*/  WARPGROUP.ARRIVE ;  /* 0x00000000000079c5 */ /* 0x000fe20000000000 */
[----:B------:R-:W-:-:S02]  /*58e0*/  FSEL R77, R35, -INF , P5 ;  /* 0xff800000234d7808 */ /* 0x000fc40002800000 */
[----:B------:R-:W-:-:S03]  /*58f0*/  ISETP.GT.AND P5, PT, R76, 0x41, PT ;  /* 0x000000414c00780c */ /* 0x000fc60003fa4270 */
[----:B------:R-:W-:Y:S01]  /*5900*/  HGMMA.64x128x16.F32 R88, R160, gdesc[UR12].tnspB, R88, gsb0 ;  /* 0x41e0000ca0587df0 */ /* 0x000fe20008000858 */
[----:B------:R-:W-:Y:S02]  /*5910*/  FSEL R41, R41, -INF , P5 ;  /* 0xff80000029297808 */ /* 0x000fe40002800000 */
[----:B------:R-:W-:Y:S02]  /*5920*/  ISETP.GT.AND P5, PT, R76, 0x49, PT ;  /* 0x000000494c00780c */ /* 0x000fe40003fa4270 */
[----:B-1----:R-:W-:-:S04]  /*5930*/  FMNMX.FTZ R13, R13, R82, !PT ;  /* 0x000000520d0d7209 */ /* 0x002fc80007810000 */
[C---:B------:R-:W-:Y:S01]  /*5940*/  FSETP.NEU.FTZ.AND P3, PT, R13.reuse, -INF , PT ;  /* 0xff8000000d00780b */ /* 0x040fe20003f7d000 */
[----:B0-----:R-:W-:-:S05]  /*5950*/  FMUL.FTZ R45, R13, R12 ;  /* 0x0000000c0d2d7220 */ /* 0x001fca0000410000 */
[----:B------:R-:W-:Y:S02]  /*5960*/  FSEL R23, R45, RZ, P3 ;  /* 0x000000ff2d177208 */ /* 0x000fe40001800000 */
[----:B------:R-:W-:Y:S02]  /*5970*/  FSEL R45, R14, -INF , P4 ;  /* 0xff8000000e2d7808 */ /* 0x000fe40002000000 */
        /* <DEDUP_REMOVED lines=19> */
[----:B------:R-:W-:Y:S01]  /*5ab0*/  MUFU.EX2 R181, R181 ;  /* 0x000000b500b57308 */ /* 0x000fe20000000800 */
        /* <DEDUP_REMOVED lines=54> */
[----:B------:R-:W-:Y:S01]  /*5e20*/  FSEL R33, R60, -INF , P5 ;  /* 0xff8000003c217808 */ /* 0x000fe20002800000 */
[----:B------:R-:W-:Y:S01]  /*5e30*/  MUFU.EX2 R179, R179 ;  /* 0x000000b300b37308 */ /* 0x000fe20000000800 */
[----:B------:R-:W-:Y:S01]  /*5e40*/  FMNMX.FTZ R28, R57, R28, !PT ;  /* 0x0000001c391c7209 */ /* 0x000fe20007810000 */
[-CC-:B------:R-:W-:Y:S01]  /*5e50*/  FFMA.FTZ R34, R34, R12.reuse, -R23.reuse ;  /* 0x0000000c22227223 */ /* 0x180fe20000010817 */
[----:B------:R-:W-:Y:S01]  /*5e60*/  ISETP.GT.AND P5, PT, R76, 0x51, PT ;  /* 0x000000514c00780c */ /* 0x000fe20003fa4270 */
[----:B------:R-:W-:Y:S01]  /*5e70*/  FFMA.FTZ R15, R15, R12, -R23 ;  /* 0x0000000c0f0f7223 */ /* 0x000fe20000010817 */
[----:B------:R-:W-:-:S02]  /*5e80*/  FSEL R35, R78, -INF , P4 ;  /* 0xff8000004e237808 */ /* 0x000fc40002000000 */
[----:B------:R-:W-:Y:S01]  /*5e90*/  FMNMX.FTZ R28, R33, R28, !PT ;  /* 0x0000001c211c7209 */ /* 0x000fe20007810000 */
[----:B------:R-:W-:Y:S01]  /*5ea0*/  MUFU.EX2 R26, R172 ;  /* 0x000000ac001a7308 */ /* 0x000fe20000000800 */
[C---:B------:R-:W-:Y:S02]  /*5eb0*/  ISETP.GT.AND P4, PT, R76.reuse, 0x58, PT ;  /* 0x000000584c00780c */ /* 0x040fe40003f84270 */
[----:B------:R-:W-:Y:S02]  /*5ec0*/  FSEL R71, R71, -INF , P5 ;  /* 0xff80000047477808 */ /* 0x000fe40002800000 */
[----:B------:R-:W-:Y:S02]  /*5ed0*/  FMNMX.FTZ R30, R35, R28, !PT ;  /* 0x0000001c231e7209 */ /* 0x000fe40007810000 */
[----:B------:R-:W-:Y:S01]  /*5ee0*/  ISETP.GT.AND P5, PT, R76, 0x59, PT ;  /* 0x000000594c00780c */ /* 0x000fe20003fa4270 */
[----:B------:R-:W-:Y:S01]  /*5ef0*/  MUFU.EX2 R173, R173 ;  /* 0x000000ad00ad7308 */ /* 0x000fe20000000800 */
[----:B------:R-:W-:-:S02]  /*5f00*/  FSEL R67, R67, -INF , P4 ;  /* 0xff80000043437808 */ /* 0x000fc40002000000 */
[----:B------:R-:W-:Y:S02]  /*5f10*/  FMNMX.FTZ R30, R71, R30, !PT ;  /* 0x0000001e471e7209 */ /* 0x000fe40007810000 */
[C---:B------:R-:W-:Y:S02]  /*5f20*/  ISETP.GT.AND P4, PT, R76.reuse, 0x60, PT ;  /* 0x000000604c00780c */ /* 0x040fe40003f84270 */
[----:B------:R-:W-:Y:S01]  /*5f30*/  FSEL R61, R61, -INF , P5 ;  /* 0xff8000003d3d7808 */ /* 0x000fe20002800000 */
[----:B------:R-:W-:Y:S01]  /*5f40*/  MUFU.EX2 R175, R175 ;  /* 0x000000af00af7308 */ /* 0x000fe20000000800 */
[----:B------:R-:W-:Y:S02]  /*5f50*/  FMNMX.FTZ R30, R67, R30, !PT ;  /* 0x0000001e431e7209 */ /* 0x000fe40007810000 */
[----:B------:R-:W-:Y:S02]  /*5f60*/  ISETP.GT.AND P5, PT, R76, 0x61, PT ;  /* 0x000000614c00780c */ /* 0x000fe40003fa4270 */
[----:B------:R-:W-:-:S02]  /*5f70*/  FSEL R63, R63, -INF , P4 ;  /* 0xff8000003f3f7808 */ /* 0x000fc40002000000 */
[----:B------:R-:W-:Y:S01]  /*5f80*/  FMNMX.FTZ R30, R61, R30, !PT ;  /* 0x0000001e3d1e7209 */ /* 0x000fe20007810000 */
[----:B------:R-:W-:Y:S01]  /*5f90*/  MUFU.EX2 R28, R168 ;  /* 0x000000a8001c7308 */ /* 0x000fe20000000800 */
[C---:B------:R-:W-:Y:S02]  /*5fa0*/  ISETP.GT.AND P4, PT, R76.reuse, 0x68, PT ;  /* 0x000000684c00780c */ /* 0x040fe40003f84270 */
[----:B------:R-:W-:Y:S01]  /*5fb0*/  FSEL R65, R65, -INF , P5 ;  /* 0xff80000041417808 */ /* 0x000fe20002800000 */
[----:B------:R-:W-:Y:S02]  /*5fc0*/  WARPGROUP.DEPBAR.LE gsb0, 0x0 ;  /* 0x00008000000079c5 */ /* 0x000fe40000010000 */
[----:B------:R-:W-:Y:S01]  /*5fd0*/  FMNMX.FTZ R32, R63, R30, !PT ;  /* 0x0000001e3f207209 */ /* 0x000fe20007810000 */
[----:B------:R-:W-:Y:S01]  /*5fe0*/  WARPGROUP.ARRIVE ;  /* 0x00000000000079c5 */ /* 0x000fe20000000000 */
[----:B------:R-:W-:Y:S01]  /*5ff0*/  ISETP.GT.AND P5, PT, R76, 0x69, PT ;  /* 0x000000694c00780c */ /* 0x000fe20003fa4270 */
[----:B------:R0:W-:Y:S01]  /*6000*/  MUFU.EX2 R30, R152 ;  /* 0x00000098001e7308 */ /* 0x0001e20000000800 */
[----:B------:R-:W-:-:S02]  /*6010*/  FSEL R79, R68, -INF , P4 ;  /* 0xff800000444f7808 */ /* 0x000fc40002000000 */
[----:B------:R-:W-:Y:S01]  /*6020*/  FMNMX.FTZ R32, R65, R32, !PT ;  /* 0x0000002041207209 */ /* 0x000fe20007810000 */
[----:B------:R-:W-:Y:S01]  /*6030*/  HGMMA.64x128x16.F32 R88, R164, gdesc[UR8].tnspB, R88, gsb0 ;  /* 0x41e00008a4587df0 */ /* 0x000fe20008000858 */
        /* <DEDUP_REMOVED lines=15> */
[----:B------:R-:W-:Y:S02]  /*6130*/  FSEL R189, R189, -INF , P5 ;  /* 0xff800000bdbd7808 */ /* 0x000fe40002800000 */
[----:B------:R-:W-:Y:S01]  /*6140*/  FMNMX.FTZ R60, R187, R60, !PT ;  /* 0x0000003cbb3c7209 */ /* 0x000fe20007810000 */
[----:B------:R-:W-:Y:S01]  /*6150*/  MUFU.EX2 R153, R153 ;  /* 0x0000009900997308 */ /* 0x000fe20000000800 */
[----:B------:R-:W-:Y:S02]  /*6160*/  FSEL R38, R13, RZ, P3 ;  /* 0x000000ff0d267208 */ /* 0x000fe40001800000 */
[----:B------:R-:W-:Y:S02]  /*6170*/  FMNMX.FTZ R60, R189, R60, !PT ;  /* 0x0000003cbd3c7209 */ /* 0x000fe40007810000 */
[C---:B------:R-:W-:Y:S01]  /*6180*/  ISETP.GT.AND P3, PT, R11.reuse, R10, PT ;  /* 0x0000000a0b00720c */ /* 0x040fe20003f64270 */
[----:B------:R-:W-:-:S02]  /*6190*/  VIADD R11, R11, 0xffffffff ;  /* 0xffffffff0b0b7836 */ /* 0x000fc40000000000 */
[----:B------:R-:W1:Y:S01]  /*61a0*/  SHFL.BFLY PT, R21, R60, 0x2, 0x1f ;  /* 0x0c401f003c157f89 */ /* 0x000e6200000e0000 */
        /* <DEDUP_REMOVED lines=9> */
[----:B-1----:R-:W-:Y:S01]  /*6240*/  FMNMX.FTZ R21, R50, R21, !PT ;  /* 0x0000001532157209 */ /* 0x002fe20007810000 */
[----:B------:R-:W-:Y:S01]  /*6250*/  IMAD.U32 R50, RZ, RZ, UR5 ;  /* 0x00000005ff327e24 */ /* 0x000fe2000f8e00ff */
[----:B------:R-:W-:-:S02]  /*6260*/  UMOV UR5, UR4 ;  /* 0x0000000400057c82 */ /* 0x000fc40008000000 */
[C---:B------:R-:W-:Y:S01]  /*6270*/  FSETP.NEU.FTZ.AND P4, PT, R21.reuse, -INF , PT ;  /* 0xff8000001500780b */ /* 0x040fe20003f9d000 */
[----:B------:R-:W-:Y:S02]  /*6280*/  FMUL.FTZ R40, R21, R12 ;  /* 0x0000000c15287220 */ /* 0x000fe40000410000 */
[----:B------:R-:W-:Y:S01]  /*6290*/  MUFU.EX2 R46, R46 ;  /* 0x0000002e002e7308 */ /* 0x000fe20000000800 */
[----:B------:R-:W-:Y:S02]  /*62a0*/  @!P1 LEA R50, R50, UR36, 0x3 ;  /* 0x0000002432329c11 */ /* 0x000fe4000f8e18ff */
[----:B------:R-:W-:-:S05]  /*62b0*/  FSEL R40, R40, RZ, P4 ;  /* 0x000000ff28287208 */ /* 0x000fca0002000000 */
[----:B------:R-:W-:Y:S01]  /*62c0*/  MUFU.EX2 R81, R81 ;  /* 0x0000005100517308 */ /* 0x000fe20000000800 */
[-CC-:B0-----:R-:W-:Y:S01]  /*62d0*/  FFMA.FTZ R152, R39, R12.reuse, -R40.reuse ;  /* 0x0000000c27987223 */ /* 0x181fe20000010828 */
[----:B------:R-:W-:Y:S01]  /*62e0*/  FADD.FTZ R39, -R38, R9 ;  /* 0x0000000926277221 */ /* 0x000fe20000010100 */
[----:B------:R-:W-:Y:S01]  /*62f0*/  FSEL R9, R21, RZ, P4 ;  /* 0x000000ff15097208 */ /* 0x000fe20002000000 */
[-CC-:B------:R-:W-:Y:S01]  /*6300*/  FFMA.FTZ R180, R45, R12.reuse, -R40.reuse ;  /* 0x0000000c2db47223 */ /* 0x180fe20000010828 */
[-CC-:B------:R-:W-:Y:S01]  /*6310*/  FFMA.FTZ R43, R43, R12.reuse, -R40.reuse ;  /* 0x0000000c2b2b7223 */ /* 0x180fe20000010828 */
[-C--:B------:R-:W-:Y:S01]  /*6320*/  FMUL.FTZ R44, R39, R12.reuse ;  /* 0x0000000c272c7220 */ /* 0x080fe20000410000 */
[-C--:B------:R-:W-:Y:S01]  /*6330*/  FFMA.FTZ R182, R47, R12.reuse, -R40 ;  /* 0x0000000c2fb67223 */ /* 0x080fe20000010828 */
[----:B------:R-:W-:Y:S01]  /*6340*/  FADD.FTZ R9, -R9, R8 ;  /* 0x0000000809097221 */ /* 0x000fe20000010100 */
[----:B------:R-:W-:Y:S01]  /*6350*/  IMAD.U32 R39, RZ, RZ, UR4 ;  /* 0x00000004ff277e24 */ /* 0x000fe2000f8e00ff */
[----:B------:R-:W-:Y:S01]  /*6360*/  MUFU.EX2 R180, R180 ;  /* 0x000000b400b47308 */ /* 0x000fe20000000800 */
[-CC-:B------:R-:W-:Y:S01]  /*6370*/  FFMA.FTZ R45, R49, R12.reuse, -R40.reuse ;  /* 0x0000000c312d7223 */ /* 0x180fe20000010828 */
[-C--:B------:R-:W-:Y:S01]  /*6380*/  FMUL.FTZ R9, R9, R12.reuse ;  /* 0x0000000c09097220 */ /* 0x080fe20000410000 */
[-CC-:B------:R-:W-:Y:S01]  /*6390*/  FFMA.FTZ R176, R25, R12.reuse, -R40.reuse ;  /* 0x0000000c19b07223 */ /* 0x180fe20000010828 */
[----:B------:R-:W-:Y:S01]  /*63a0*/  @!P1 LEA R39, R39, UR36, 0x3 ;  /* 0x0000002427279c11 */ /* 0x000fe2000f8e18ff */
[-CC-:B------:R-:W-:Y:S01]  /*63b0*/  FFMA.FTZ R25, R51, R12.reuse, -R40.reuse ;  /* 0x0000000c33197223 */ /* 0x180fe20000010828 */
[----:B------:R-:W-:Y:S01]  /*63c0*/  IADD3 R38, -R19, 0xb, RZ ;  /* 0x0000000b13267810 */ /* 0x000fe20007ffe1ff */
[-CC-:B------:R-:W-:Y:S01]  /*63d0*/  FFMA.FTZ R49, R41, R12.reuse, -R40.reuse ;  /* 0x0000000c29317223 */ /* 0x180fe20000010828 */
[----:B------:R-:W0:Y:S01]  /*63e0*/  MUFU.EX2 R9, R9 ;  /* 0x0000000900097308 */ /* 0x000e220000000800 */
[----:B------:R-:W-:Y:S01]  /*63f0*/  @!P1 IADD3 R39, R39, 0x28840, RZ ;  /* 0x0002884027279810 */ /* 0x000fe20007ffe0ff */
[-CC-:B------:R-:W-:Y:S01]  /*6400*/  FFMA.FTZ R178, R27, R12.reuse, -R40.reuse ;  /* 0x0000000c1bb27223 */ /* 0x180fe20000010828 */
[-CC-:B------:R-:W-:Y:S01]  /*6410*/  FFMA.FTZ R27, R53, R12.reuse, -R40.reuse ;  /* 0x0000000c351b7223 */ /* 0x180fe20000010828 */
[-CC-:B------:R-:W-:Y:S01]  /*6420*/  FFMA.FTZ R172, R29, R12.reuse, -R40.reuse ;  /* 0x0000000c1dac7223 */ /* 0x180fe20000010828 */
[----:B------:R-:W-:Y:S01]  /*6430*/  @!P1 PRMT R41, RZ, 0x654, R39 ;  /* 0x00000654ff299816 */ /* 0x000fe20000000027 */
[-CC-:B------:R-:W-:Y:S01]  /*6440*/  FFMA.FTZ R29, R55, R12.reuse, -R40.reuse ;  /* 0x0000000c371d7223 */ /* 0x180fe20000010828 */
[-CC-:B------:R-:W-:Y:S01]  /*6450*/  FFMA.FTZ R174, R59, R12.reuse, -R40.reuse ;  /* 0x0000000c3bae7223 */ /* 0x180fe20000010828 */
[----:B------:R0:W1:Y:S01]  /*6460*/  MUFU.EX2 R8, R44 ;  /* 0x0000002c00087308 */ /* 0x0000620000000800 */
[-CC-:B------:R-:W-:Y:S01]  /*6470*/  FFMA.FTZ R31, R31, R12.reuse, -R40.reuse ;  /* 0x0000000c1f1f7223 */ /* 0x180fe20000010828 */
[-CC-:B------:R-:W-:Y:S01]  /*6480*/  FFMA.FTZ R168, R73, R12.reuse, -R40.reuse ;  /* 0x0000000c49a87223 */ /* 0x180fe20000010828 */
[-CC-:B------:R-:W-:Y:S01]  /*6490*/  FFMA.FTZ R47, R75, R12.reuse, -R40.reuse ;  /* 0x0000000c4b2f7223 */ /* 0x180fe20000010828 */
[-CC-:B------:R-:W-:Y:S01]  /*64a0*/  FFMA.FTZ R170, R37, R12.reuse, -R40.reuse ;  /* 0x0000000c25aa7223 */ /* 0x180fe20000010828 */
[-CC-:B------:R-:W-:Y:S01]  /*64b0*/  FFMA.FTZ R37, R77, R12.reuse, -R40.reuse ;  /* 0x0000000c4d257223 */ /* 0x180fe20000010828 */
[-CC-:B------:R-:W-:Y:S01]  /*64c0*/  FFMA.FTZ R154, R57, R12.reuse, -R40.reuse ;  /* 0x0000000c399a7223 */ /* 0x180fe20000010828 */
[-C--:B------:R-:W-:Y:S01]  /*64d0*/  FFMA.FTZ R35, R35, R12.reuse, -R40 ;  /* 0x0000000c23237223 */ /* 0x080fe20000010828 */
[----:B------:R-:W2:Y:S01]  /*64e0*/  MUFU.EX2 R43, R43 ;  /* 0x0000002b002b7308 */ /* 0x000ea20000000800 */
[----:B0-----:R-:W-:Y:S01]  /*64f0*/  FFMA.FTZ R44, R9, R5, R180 ;  /* 0x00000005092c7223 */ /* 0x001fe200000100b4 */
[-CC-:B------:R-:W-:Y:S01]  /*6500*/  FFMA.FTZ R5, R33, R12.reuse, -R40.reuse ;  /* 0x0000000c21057223 */ /* 0x180fe20000010828 */
[-CC-:B------:R-:W-:Y:S01]  /*6510*/  FFMA.FTZ R71, R71, R12.reuse, -R40.reuse ;  /* 0x0000000c47477223 */ /* 0x180fe20000010828 */
[----:B------:R-:W-:Y:S01]  /*6520*/  FFMA.FTZ R67, R67, R12, -R40 ;  /* 0x0000000c43437223 */ /* 0x000fe20000010828 */
[----:B------:R-:W-:-:S02]  /*6530*/  WARPGROUP.DEPBAR.LE gsb0, 0x0 ;  /* 0x00008000000079c5 */ /* 0x000fc40000010000 */
[----:B------:R0:W-:Y:S06]  /*6540*/  BAR.ARV R38, 0x100 ;  /* 0x000400260000751d */ /* 0x0001ec0000002000 */
[----:B------:R-:W0:Y:S01]  /*6550*/  MUFU.EX2 R182, R182 ;  /* 0x000000b600b67308 */ /* 0x000e220000000800 */
[----:B-1----:R-:W-:Y:S01]  /*6560*/  FFMA.FTZ R33, R8, R4, R181 ;  /* 0x0000000408217223 */ /* 0x002fe200000100b5 */
[----:B------:R2:W-:Y:S01]  /*6570*/  @!P1 SYNCS.ARRIVE.TRANS64.RED.A1T0 RZ, [R41+URZ], RZ ;  /* 0x000000ff29ff99a7 */ /* 0x0005e2000810043f */
[C---:B------:R-:W-:Y:S01]  /*6580*/  F2FP.F16.F32.PACK_AB R181, R14.reuse, R181 ;  /* 0x000000b50eb5723e */ /* 0x040fe200000000ff */
[-CC-:B------:R-:W-:Y:S01]  /*6590*/  FFMA.FTZ R61, R61, R12.reuse, -R40.reuse ;  /* 0x0000000c3d3d7223 */ /* 0x180fe20000010828 */
[----:B------:R-:W-:Y:S01]  /*65a0*/  FADD.FTZ R4, R14, R33 ;  /* 0x000000210e047221 */ /* 0x000fe20000010000 */
[-CC-:B------:R-:W-:Y:S01]  /*65b0*/  FFMA.FTZ R63, R63, R12.reuse, -R40.reuse ;  /* 0x0000000c3f3f7223 */ /* 0x180fe20000010828 */
[-C--:B------:R-:W-:Y:S01]  /*65c0*/  FFMA.FTZ R65, R65, R12.reuse, -R40 ;  /* 0x0000000c41417223 */ /* 0x080fe20000010828 */
[----:B------:R-:W1:Y:S01]  /*65d0*/  MUFU.EX2 R45, R45 ;  /* 0x0000002d002d7308 */ /* 0x000e620000000800 */
[----:B------:R-:W-:Y:S01]  /*65e0*/  FADD.FTZ R33, R183, R4 ;  /* 0x00000004b7217221 */ /* 0x000fe20000010000 */
[----:B--2---:R-:W-:Y:S01]  /*65f0*/  FADD.FTZ R41, R43, R44 ;  /* 0x0000002c2b297221 */ /* 0x004fe20000010000 */
[-CC-:B------:R-:W-:Y:S01]  /*6600*/  FFMA.FTZ R79, R79, R12.reuse, -R40.reuse ;  /* 0x0000000c4f4f7223 */ /* 0x180fe20000010828 */
[-CC-:B------:R-:W-:Y:S01]  /*6610*/  FFMA.FTZ R69, R69, R12.reuse, -R40.reuse ;  /* 0x0000000c45457223 */ /* 0x180fe20000010828 */
[----:B------:R-:W-:Y:S01]  /*6620*/  FADD.FTZ R4, R20, R33 ;  /* 0x0000002114047221 */ /* 0x000fe20000010000 */
[-CC-:B------:R-:W-:Y:S01]  /*6630*/  FFMA.FTZ R83, R83, R12.reuse, -R40.reuse ;  /* 0x0000000c53537223 */ /* 0x180fe20000010828 */
[-C--:B------:R-:W-:Y:S01]  /*6640*/  FFMA.FTZ R87, R87, R12.reuse, -R40 ;  /* 0x0000000c57577223 */ /* 0x080fe20000010828 */
[----:B------:R-:W2:Y:S01]  /*6650*/  MUFU.EX2 R176, R176 ;  /* 0x000000b000b07308 */ /* 0x000ea20000000800 */
[----:B0-----:R-:W-:Y:S01]  /*6660*/  FADD.FTZ R38, R182, R41 ;  /* 0x00000029b6267221 */ /* 0x001fe20000010000 */
[----:B------:R-:W-:Y:S01]  /*6670*/  FADD.FTZ R33, R177, R4 ;  /* 0x00000004b1217221 */ /* 0x000fe20000010000 */
[-CC-:B------:R-:W-:Y:S01]  /*6680*/  FFMA.FTZ R187, R187, R12.reuse, -R40.reuse ;  /* 0x0000000cbbbb7223 */ /* 0x180fe20000010828 */
[----:B------:R-:W-:Y:S01]  /*6690*/  FFMA.FTZ R40, R189, R12, -R40 ;  /* 0x0000000cbd287223 */ /* 0x000fe20000010828 */
[----:B------:R-:W-:-:S02]  /*66a0*/  @!P1 VIADD R44, R50, 0x28860 ;  /* 0x00028860322c9836 */ /* 0x000fc40000000000 */
[----:B------:R-:W-:Y:S01]  /*66b0*/  FADD.FTZ R4, R22, R33 ;  /* 0x0000002116047221 */ /* 0x000fe20000010000 */
[-C--:B------:R-:W-:Y:S01]  /*66c0*/  FMUL.FTZ R88, R88, R9.reuse ;  /* 0x0000000958587220 */ /* 0x080fe20000410000 */
[----:B------:R-:W0:Y:S01]  /*66d0*/  MUFU.EX2 R25, R25 ;  /* 0x0000001900197308 */ /* 0x000e220000000800 */
[----:B-1----:R-:W-:Y:S01]  /*66e0*/  FADD.FTZ R41, R45, R38 ;  /* 0x000000262d297221 */ /* 0x002fe20000010000 */
[----:B------:R-:W-:Y:S01]  /*66f0*/  @!P1 PRMT R44, RZ, 0x654, R44 ;  /* 0x00000654ff2c9816 */ /* 0x000fe2000000002c */
[-C--:B------:R-:W-:Y:S01]  /*6700*/  FMUL.FTZ R89, R89, R9.reuse ;  /* 0x0000000959597220 */ /* 0x080fe20000410000 */
[-C--:B------:R-:W-:Y:S01]  /*6710*/  FMUL.FTZ R92, R92, R9.reuse ;  /* 0x000000095c5c7220 */ /* 0x080fe20000410000 */
[-C--:B------:R-:W-:Y:S01]  /*6720*/  FMUL.FTZ R93, R93, R9.reuse ;  /* 0x000000095d5d7220 */ /* 0x080fe20000410000 */
[----:B------:R1:W-:Y:S01]  /*6730*/  @!P1 SYNCS.ARRIVE.TRANS64.RED.A1T0 RZ, [R44+URZ], RZ ;  /* 0x000000ff2cff99a7 */ /* 0x0003e2000810043f */
[-C--:B------:R-:W-:Y:S01]  /*6740*/  FMUL.FTZ R96, R96, R9.reuse ;  /* 0x0000000960607220 */ /* 0x080fe20000410000 */
[----:B------:R-:W3:Y:S01]  /*6750*/  MUFU.EX2 R178, R178 ;  /* 0x000000b200b27308 */ /* 0x000ee20000000800 */
        /* <DEDUP_REMOVED lines=16> */
[----:B---3--:R-:W-:Y:S01]  /*6860*/  FADD.FTZ R38, R178, R23 ;  /* 0x00000017b2267221 */ /* 0x008fe20000010000 */
[----:B------:R-:W-:Y:S01]  /*6870*/  FADD.FTZ R23, R179, R4 ;  /* 0x00000004b3177221 */ /* 0x000fe20000010000 */
[-C--:B------:R-:W-:Y:S01]  /*6880*/  FMUL.FTZ R120, R120, R9.reuse ;  /* 0x0000000978787220 */ /* 0x080fe20000410000 */
[-C--:B------:R-:W-:Y:S01]  /*6890*/  FMUL.FTZ R121, R121, R9.reuse ;  /* 0x0000000979797220 */ /* 0x080fe20000410000 */
[-C--:B------:R-:W-:Y:S01]  /*68a0*/  FMUL.FTZ R124, R124, R9.reuse ;  /* 0x000000097c7c7220 */ /* 0x080fe20000410000 */
[----:B------:R-:W-:Y:S01]  /*68b0*/  FADD.FTZ R4, R24, R23 ;  /* 0x0000001718047221 */ /* 0x000fe20000010000 */
[-C--:B------:R-:W-:Y:S01]  /*68c0*/  FMUL.FTZ R125, R125, R9.reuse ;  /* 0x000000097d7d7220 */ /* 0x080fe20000410000 */
[----:B------:R-:W3:Y:S01]  /*68d0*/  MUFU.EX2 R29, R29 ;  /* 0x0000001d001d7308 */ /* 0x000ee20000000800 */
[----:B--2---:R-:W-:Y:S01]  /*68e0*/  FADD.FTZ R33, R27, R38 ;  /* 0x000000261b217221 */ /* 0x004fe20000010000 */
[----:B------:R-:W-:Y:S01]  /*68f0*/  FADD.FTZ R23, R173, R4 ;  /* 0x00000004ad177221 */ /* 0x000fe20000010000 */
[-C--:B------:R-:W-:Y:S01]  /*6900*/  FMUL.FTZ R128, R128, R9.reuse ;  /* 0x0000000980807220 */ /* 0x080fe20000410000 */
[-C--:B------:R-:W-:Y:S01]  /*6910*/  FMUL.FTZ R129, R129, R9.reuse ;  /* 0x0000000981817220 */ /* 0x080fe20000410000 */
[-C--:B------:R-:W-:Y:S01]  /*6920*/  FMUL.FTZ R132, R132, R9.reuse ;  /* 0x0000000984847220 */ /* 0x080fe20000410000 */
[----:B------:R-:W-:Y:S01]  /*6930*/  FADD.FTZ R4, R26, R23 ;  /* 0x000000171a047221 */ /* 0x000fe20000010000 */
[-C--:B------:R-:W-:Y:S01]  /*6940*/  FMUL.FTZ R133, R133, R9.reuse ;  /* 0x0000000985857220 */ /* 0x080fe20000410000 */
[----:B------:R-:W2:Y:S01]  /*6950*/  MUFU.EX2 R174, R174 ;  /* 0x000000ae00ae7308 */ /* 0x000ea20000000800 */
[----:B0-----:R-:W-:Y:S01]  /*6960*/  FADD.FTZ R38, R172, R33 ;  /* 0x00000021ac267221 */ /* 0x001fe20000010000 */
[----:B------:R-:W-:Y:S01]  /*6970*/  FADD.FTZ R23, R175, R4 ;  /* 0x00000004af177221 */ /* 0x000fe20000010000 */
[-C--:B------:R-:W-:Y:S01]  /*6980*/  FMUL.FTZ R136, R136, R9.reuse ;  /* 0x0000000988887220 */ /* 0x080fe20000410000 */
[-C--:B------:R-:W-:Y:S01]  /*6990*/  FMUL.FTZ R137, R137, R9.reuse ;  /* 0x0000000989897220 */ /* 0x080fe20000410000 */
[-C--:B------:R-:W-:Y:S01]  /*69a0*/  FMUL.FTZ R140, R140, R9.reuse ;  /* 0x000000098c8c7220 */ /* 0x080fe20000410000 */
[----:B------:R-:W-:Y:S01]  /*69b0*/  FADD.FTZ R4, R28, R23 ;  /* 0x000000171c047221 */ /* 0x000fe20000010000 */
        /* <DEDUP_REMOVED lines=8> */
[----:B------:R-:W-:Y:S01]  /*6a40*/  FMUL.FTZ R149, R149, R9 ;  /* 0x0000000995957220 */ /* 0x000fe20000410000 */
        /* <DEDUP_REMOVED lines=46> */
[-C--:B------:R-:W-:Y:S01]  /*6d30*/  FMUL.FTZ R135, R135, R8.reuse ;  /* 0x0000000887877220 */ /* 0x080fe20000410000 */
        /* <DEDUP_REMOVED lines=10> */
[----:B0-----:R-:W-:Y:S01]  /*6de0*/  FADD.FTZ R25, R39, R14 ;  /* 0x0000000e27197221 */ /* 0x001fe20000010000 */
[----:B------:R-:W-:Y:S01]  /*6df0*/  FMUL.FTZ R151, R151, R8 ;  /* 0x0000000897977220 */ /* 0x000fe20000410000 */
[----:B------:R-:W-:Y:S01]  /*6e00*/  F2FP.F16.F32.PACK_AB R183, R20, R183 ;  /* 0x000000b714b7723e */ /* 0x000fe200000000ff */
[----:B------:R-:W-:Y:S01]  /*6e10*/  IMAD.MOV.U32 R9, RZ, RZ, R13 ;  /* 0x000000ffff097224 */ /* 0x000fe200078e000d */
[----:B------:R-:W-:-:S02]  /*6e20*/  F2FP.F16.F32.PACK_AB R177, R22, R177 ;  /* 0x000000b116b1723e */ /* 0x000fc400000000ff */
[----:B------:R-:W-:Y:S01]  /*6e30*/  F2FP.F16.F32.PACK_AB R180, R43, R180 ;  /* 0x000000b42bb4723e */ /* 0x000fe200000000ff */
[----:B------:R-:W0:Y:S01]  /*6e40*/  MUFU.EX2 R35, R35 ;  /* 0x0000002300237308 */ /* 0x000e220000000800 */
[----:B---3--:R-:W-:Y:S01]  /*6e50*/  FADD.FTZ R14, R154, R25 ;  /* 0x000000199a0e7221 */ /* 0x008fe20000010000 */
[----:B------:R-:W-:Y:S02]  /*6e60*/  F2FP.F16.F32.PACK_AB R182, R45, R182 ;  /* 0x000000b62db6723e */ /* 0x000fe400000000ff */
[----:B------:R-:W-:Y:S02]  /*6e70*/  F2FP.F16.F32.PACK_AB R178, R27, R178 ;  /* 0x000000b21bb2723e */ /* 0x000fe400000000ff */
[----:B------:R-:W-:Y:S02]  /*6e80*/  F2FP.F16.F32.PACK_AB R179, R24, R179 ;  /* 0x000000b318b3723e */ /* 0x000fe400000000ff */
[----:B------:R-:W3:Y:S01]  /*6e90*/  MUFU.EX2 R71, R71 ;  /* 0x0000004700477308 */ /* 0x000ee20000000800 */
[C---:B--2---:R-:W-:Y:S01]  /*6ea0*/  FADD.FTZ R14, R5.reuse, R14 ;  /* 0x0000000e050e7221 */ /* 0x044fe20000010000 */
[----:B------:R-:W-:Y:S01]  /*6eb0*/  F2FP.F16.F32.PACK_AB R154, R5, R154 ;  /* 0x0000009a059a723e */ /* 0x000fe200000000ff */
[----:B------:R-:W-:Y:S01]  /*6ec0*/  FADD.FTZ R5, R81, R4 ;  /* 0x0000000451057221 */ /* 0x000fe20000010000 */
[----:B------:R-:W-:-:S02]  /*6ed0*/  F2FP.F16.F32.PACK_AB R172, R29, R172 ;  /* 0x000000ac1dac723e */ /* 0x000fc400000000ff */
[----:B------:R-:W-:Y:S02]  /*6ee0*/  F2FP.F16.F32.PACK_AB R173, R26, R173 ;  /* 0x000000ad1aad723e */ /* 0x000fe400000000ff */
[----:B------:R-:W2:Y:S01]  /*6ef0*/  MUFU.EX2 R67, R67 ;  /* 0x0000004300437308 */ /* 0x000ea20000000800 */
[----:B0-----:R-:W-:Y:S01]  /*6f00*/  FADD.FTZ R14, R35, R14 ;  /* 0x0000000e230e7221 */ /* 0x001fe20000010000 */
[----:B------:R-:W-:Y:S02]  /*6f10*/  F2FP.F16.F32.PACK_AB R174, R31, R174 ;  /* 0x000000ae1fae723e */ /* 0x000fe400000000ff */
[----:B------:R-:W-:Y:S02]  /*6f20*/  F2FP.F16.F32.PACK_AB R175, R28, R175 ;  /* 0x000000af1caf723e */ /* 0x000fe400000000ff */
[----:B------:R-:W-:Y:S02]  /*6f30*/  F2FP.F16.F32.PACK_AB R168, R47, R168 ;  /* 0x000000a82fa8723e */ /* 0x000fe400000000ff */
[----:B------:R-:W0:Y:S01]  /*6f40*/  MUFU.EX2 R61, R61 ;  /* 0x0000003d003d7308 */ /* 0x000e220000000800 */
[----:B---3--:R-:W-:Y:S01]  /*6f50*/  FADD.FTZ R14, R71, R14 ;  /* 0x0000000e470e7221 */ /* 0x008fe20000010000 */
[----:B------:R-:W-:-:S02]  /*6f60*/  F2FP.F16.F32.PACK_AB R169, R30, R169 ;  /* 0x000000a91ea9723e */ /* 0x000fc400000000ff */
[----:B------:R-:W-:Y:S02]  /*6f70*/  F2FP.F16.F32.PACK_AB R170, R37, R170 ;  /* 0x000000aa25aa723e */ /* 0x000fe400000000ff */
[----:B------:R-:W-:Y:S02]  /*6f80*/  F2FP.F16.F32.PACK_AB R171, R32, R171 ;  /* 0x000000ab20ab723e */ /* 0x000fe400000000ff */
[----:B------:R-:W3:Y:S01]  /*6f90*/  MUFU.EX2 R63, R63 ;  /* 0x0000003f003f7308 */ /* 0x000ee20000000800 */
[----:B--2---:R-:W-:Y:S01]  /*6fa0*/  FADD.FTZ R14, R67, R14 ;  /* 0x0000000e430e7221 */ /* 0x004fe20000010000 */
[----:B------:R-:W-:Y:S02]  /*6fb0*/  F2FP.F16.F32.PACK_AB R152, R39, R152 ;  /* 0x000000982798723e */ /* 0x000fe400000000ff */
[----:B------:R-:W-:Y:S02]  /*6fc0*/  F2FP.F16.F32.PACK_AB R153, R58, R153 ;  /* 0x000000993a99723e */ /* 0x000fe400000000ff */
[----:B------:R-:W-:-:S02]  /*6fd0*/  F2FP.F16.F32.PACK_AB R155, R56, R155 ;  /* 0x0000009b389b723e */ /* 0x000fc400000000ff */
        /* <DEDUP_REMOVED lines=9> */
[----:B------:R-:W-:Y:S02]  /*7070*/  MOV R8, R21 ;  /* 0x0000001500087202 */ /* 0x000fe40000000f00 */
[----:B------:R-:W3:Y:S01]  /*7080*/  MUFU.EX2 R42, R42 ;  /* 0x0000002a002a7308 */ /* 0x000ee20000000800 */
[C---:B--2---:R-:W-:Y:S01]  /*7090*/  FADD.FTZ R14, R65.reuse, R14 ;  /* 0x0000000e410e7221 */ /* 0x044fe20000010000 */
[----:B------:R-:W-:-:S06]  /*70a0*/  F2FP.F16.F32.PACK_AB R160, R65, R63 ;  /* 0x0000003f41a0723e */ /* 0x000fcc00000000ff */
[----:B------:R-:W2:Y:S01]  /*70b0*/  MUFU.EX2 R69, R69 ;  /* 0x0000004500457308 */ /* 0x000ea20000000800 */
[----:B0-----:R-:W-:-:S07]  /*70c0*/  FADD.FTZ R14, R79, R14 ;  /* 0x0000000e4f0e7221 */ /* 0x001fce0000010000 */
[----:B------:R-:W0:Y:S01]  /*70d0*/  MUFU.EX2 R85, R85 ;  /* 0x0000005500557308 */ /* 0x000e220000000800 */
[----:B---3--:R-:W-:-:S07]  /*70e0*/  FADD.FTZ R4, R42, R5 ;  /* 0x000000052a047221 */ /* 0x008fce0000010000 */
[----:B------:R-:W3:Y:S01]  /*70f0*/  MUFU.EX2 R83, R83 ;  /* 0x0000005300537308 */ /* 0x000ee20000000800 */
[C---:B--2---:R-:W-:Y:S01]  /*7100*/  FADD.FTZ R14, R69.reuse, R14 ;  /* 0x0000000e450e7221 */ /* 0x044fe20000010000 */
[----:B------:R-:W-:-:S06]  /*7110*/  F2FP.F16.F32.PACK_AB R162, R69, R79 ;  /* 0x0000004f45a2723e */ /* 0x000fcc00000000ff */
[----:B------:R-:W2:Y:S01]  /*7120*/  MUFU.EX2 R34, R34 ;  /* 0x0000002200227308 */ /* 0x000ea20000000800 */
[C---:B0-----:R-:W-:Y:S01]  /*7130*/  FADD.FTZ R5, R85.reuse, R4 ;  /* 0x0000000455057221 */ /* 0x041fe20000010000 */
[----:B------:R-:W-:-:S06]  /*7140*/  F2FP.F16.F32.PACK_AB R163, R85, R42 ;  /* 0x0000002a55a3723e */ /* 0x000fcc00000000ff */
[----:B------:R-:W0:Y:S01]  /*7150*/  MUFU.EX2 R87, R87 ;  /* 0x0000005700577308 */ /* 0x000e220000000800 */
[----:B---3--:R-:W-:-:S07]  /*7160*/  FADD.FTZ R14, R83, R14 ;  /* 0x0000000e530e7221 */ /* 0x008fce0000010000 */
[----:B------:R-:W3:Y:S01]  /*7170*/  MUFU.EX2 R185, R185 ;  /* 0x000000b900b97308 */ /* 0x000ee20000000800 */
[----:B--2---:R-:W-:-:S07]  /*7180*/  FADD.FTZ R4, R34, R5 ;  /* 0x0000000522047221 */ /* 0x004fce0000010000 */
[----:B------:R-:W2:Y:S01]  /*7190*/  MUFU.EX2 R187, R187 ;  /* 0x000000bb00bb7308 */ /* 0x000ea20000000800 */
[C---:B0-----:R-:W-:Y:S01]  /*71a0*/  FADD.FTZ R14, R87.reuse, R14 ;  /* 0x0000000e570e7221 */ /* 0x041fe20000010000 */
[----:B------:R-:W-:-:S06]  /*71b0*/  F2FP.F16.F32.PACK_AB R164, R87, R83 ;  /* 0x0000005357a4723e */ /* 0x000fcc00000000ff */
[----:B------:R-:W0:Y:S01]  /*71c0*/  MUFU.EX2 R36, R36 ;  /* 0x0000002400247308 */ /* 0x000e220000000800 */
[C---:B---3--:R-:W-:Y:S01]  /*71d0*/  FADD.FTZ R5, R185.reuse, R4 ;  /* 0x00000004b9057221 */ /* 0x048fe20000010000 */
[----:B------:R-:W-:-:S06]  /*71e0*/  F2FP.F16.F32.PACK_AB R165, R185, R34 ;  /* 0x00000022b9a5723e */ /* 0x000fcc00000000ff */
[----:B------:R-:W3:Y:S01]  /*71f0*/  MUFU.EX2 R40, R40 ;  /* 0x0000002800287308 */ /* 0x000ee20000000800 */
[----:B--2---:R-:W-:-:S07]  /*7200*/  FADD.FTZ R14, R187, R14 ;  /* 0x0000000ebb0e7221 */ /* 0x004fce0000010000 */
[----:B------:R-:W2:Y:S01]  /*7210*/  MUFU.EX2 R15, R15 ;  /* 0x0000000f000f7308 */ /* 0x000ea20000000800 */
[----:B0-----:R-:W-:Y:S01]  /*7220*/  FADD.FTZ R4, R36, R5 ;  /* 0x0000000524047221 */ /* 0x001fe20000010000 */
[C---:B---3--:R-:W-:Y:S01]  /*7230*/  FADD.FTZ R5, R40.reuse, R14 ;  /* 0x0000000e28057221 */ /* 0x048fe20000010000 */
[----:B------:R-:W-:Y:S01]  /*7240*/  F2FP.F16.F32.PACK_AB R166, R40, R187 ;  /* 0x000000bb28a6723e */ /* 0x000fe200000000ff */
[----:B------:R-:W-:Y:S02]  /*7250*/  IMAD.MOV.U32 R14, RZ, RZ, R0 ;  /* 0x000000ffff0e7224 */ /* 0x000fe400078e0000 */
[C---:B--2---:R-:W-:Y:S01]  /*7260*/  FADD.FTZ R4, R15.reuse, R4 ;  /* 0x000000040f047221 */ /* 0x044fe20000010000 */
[----:B------:R-:W-:Y:S01]  /*7270*/  F2FP.F16.F32.PACK_AB R167, R15, R36 ;  /* 0x000000240fa7723e */ /* 0x000fe200000000ff */
[----:B-1----:R-:W-:Y:S06]  /*7280*/  @P3 BRA `(.L_x_8389) ;  /* 0xffffffcc00d43947 */ /* 0x002fec000383ffff */
.L_x_8380:
        /* <DEDUP_REMOVED lines=8> */
[----:B------:R-:W-:-:S07]  /*7310*/  IMAD.MOV.U32 R9, RZ, RZ, R0 ;  /* 0x000000ffff097224 */ /* 0x000fce00078e0000 */
.L_x_8399:
        /* <DEDUP_REMOVED lines=9> */
.L_x_8392:
[----:B------:R-:W-:Y:S01]  /*73b0*/  ULEA UR10, UR4, UR36, 0x3 ;  /* 0x00000024040a7291 */ /* 0x000fe2000f8e183f */
[----:B------:R-:W-:-:S08]  /*73c0*/  SHF.L.U32 R10, R0, 0x1f, RZ ;  /* 0x0000001f000a7819 */ /* 0x000fd000000006ff */
[----:B------:R0:W1:Y:S01]  /*73d0*/  SYNCS.PHASECHK.TRANS64.TRYWAIT P2, [UR10+0x28830], R10 ;  /* 0x0288300aff0075a7 */ /* 0x000062000804014a */
[----:B------:R-:W-:Y:S05]  /*73e0*/  @!P0 BRA `(.L_x_8393) ;  /* 0x0000000000048947 */ /* 0x000fea0003800000 */
[----:B------:R-:W-:Y:S01]  /*73f0*/  BPT.TRAP 0x1 ;  /* 0x000000040000795c */ /* 0x000fe20000300000 */
.L_x_8393:
[----:B-1----:R-:W-:Y:S05]  /*7400*/  @P2 BRA `(.L_x_8391) ;  /* 0x0000000000082947 */ /* 0x002fea0003800000 */
[----:B------:R-:W1:Y:S02]  /*7410*/  SYNCS.PHASECHK.TRANS64.TRYWAIT P2, [UR10+0x28830], R10 ;  /* 0x0288300aff0075a7 */ /* 0x000e64000804014a */
[----:B-1----:R-:W-:Y:S05]  /*7420*/  @!P2 BRA `(.L_x_8394) ;  /* 0x000000840038a947 */ /* 0x002fea0003800000 */
.L_x_8391:
        /* <DEDUP_REMOVED lines=46> */
.L_x_8396:
[----:B------:R-:W-:Y:S01]  /*7710*/  ULEA UR10, UR5, UR36, 0x3 ;  /* 0x00000024050a7291 */ /* 0x000fe2000f8e183f */
[----:B------:R-:W-:-:S08]  /*7720*/  SHF.L.U32 R9, R9, 0x1f, RZ ;  /* 0x0000001f09097819 */ /* 0x000fd000000006ff */
[----:B------:R2:W3:Y:S01]  /*7730*/  SYNCS.PHASECHK.TRANS64.TRYWAIT P2, [UR10+0x28850], R9 ;  /* 0x02885009ff0075a7 */ /* 0x0004e2000804014a */
[----:B------:R-:W-:Y:S05]  /*7740*/  @!P0 BRA `(.L_x_8397) ;  /* 0x0000000000048947 */ /* 0x000fea0003800000 */
[----:B------:R-:W-:Y:S01]  /*7750*/  BPT.TRAP 0x1 ;  /* 0x000000040000795c */ /* 0x000fe20000300000 */
.L_x_8397:
[----:B---3--:R-:W-:Y:S05]  /*7760*/  @P2 BRA `(.L_x_8395) ;  /* 0x0000000000082947 */ /* 0x008fea0003800000 */
[----:B------:R-:W3:Y:S02]  /*7770*/  SYNCS.PHASECHK.TRANS64.TRYWAIT P2, [UR10+0x28850], R9 ;  /* 0x02885009ff0075a7 */ /* 0x000ee4000804014a */
[----:B---3--:R-:W-:Y:S05]  /*7780*/  @!P2 BRA `(.L_x_8398) ;  /* 0x000000800078a947 */ /* 0x008fea0003800000 */
.L_x_8395:
[----:B------:R-:W-:Y:S01]  /*7790*/  UIADD3 UR10, UR36, 0x400, URZ ;  /* 0x00000400240a7890 */ /* 0x000fe2000fffe03f */
[----:B------:R-:W-:Y:S01]  /*77a0*/  WARPGROUP.ARRIVE ;  /* 0x00000000000079c5 */ /* 0x000fe20000000000 */
[----:B------:R-:W-:Y:S01]  /*77b0*/  UMOV UR11, 0x40000040 ;  /* 0x40000040000b7882 */ /* 0x000fe20000000000 */
[----:B------:R-:W-:Y:S01]  /*77c0*/  UMOV UR15, 0x40000040 ;  /* 0x40000040000f7882 */ /* 0x000fe20000000000 */
[----:B------:R-:W-:Y:S01]  /*77d0*/  USHF.R.U32.HI UR10, URZ, 0x4, UR10 ;  /* 0x000000043f0a7899 */ /* 0x000fe2000801160a */
[----:B0-2---:R-:W-:Y:S01]  /*77e0*/  FMUL.FTZ R9, R24, UR7 ;  /* 0x0000000718097c20 */ /* 0x005fe20008410000 */
[----:B-1----:R-:W-:Y:S01]  /*77f0*/  FMUL.FTZ R13, R25, UR7 ;  /* 0x00000007190d7c20 */ /* 0x002fe20008410000 */
[----:B------:R-:W-:Y:S01]  /*7800*/  FMUL.FTZ R185, R32, UR7 ;  /* 0x0000000720b97c20 */ /* 0x000fe20008410000 */
[----:B------:R-:W-:Y:S01]  /*7810*/  ULOP3.LUT UR10, UR10, 0x3fff, URZ, 0xc0, !UPT ;  /* 0x00003fff0a0a7892 */ /* 0x000fe2000f8ec03f */
[----:B------:R-:W-:Y:S01]  /*7820*/  FMUL.FTZ R187, R33, UR7 ;  /* 0x0000000721bb7c20 */ /* 0x000fe20008410000 */
[----:B------:R-:W-:Y:S01]  /*7830*/  FMUL.FTZ R189, R36, UR7 ;  /* 0x0000000724bd7c20 */ /* 0x000fe20008410000 */
[----:B------:R-:W0:Y:S01]  /*7840*/  MUFU.TANH R9, R9 ;  /* 0x0000000900097308 */ /* 0x000e220000002400 */
[----:B------:R-:W-:Y:S01]  /*7850*/  ULOP3.LUT UR10, UR10, 0x4000000, URZ, 0xfc, !UPT ;  /* 0x040000000a0a7892 */ /* 0x000fe2000f8efc3f */
[----:B------:R-:W-:Y:S01]  /*7860*/  FMUL.FTZ R191, R37, UR7 ;  /* 0x0000000725bf7c20 */ /* 0x000fe20008410000 */
[----:B------:R-:W-:Y:S01]  /*7870*/  FMUL.FTZ R193, R40, UR7 ;  /* 0x0000000728c17c20 */ /* 0x000fe20008410000 */
[----:B------:R-:W-:Y:S01]  /*7880*/  FMUL.FTZ R195, R41, UR7 ;  /* 0x0000000729c37c20 */ /* 0x000fe20008410000 */
[----:B------:R-:W-:Y:S01]  /*7890*/  ULEA UR10, UR5, UR10, 0xb ;  /* 0x0000000a050a7291 */ /* 0x000fe2000f8e583f */
[----:B------:R-:W-:Y:S01]  /*78a0*/  FMUL.FTZ R197, R48, UR7 ;  /* 0x0000000730c57c20 */ /* 0x000fe20008410000 */
[----:B------:R-:W-:Y:S01]  /*78b0*/  FMUL.FTZ R199, R49, UR7 ;  /* 0x0000000731c77c20 */ /* 0x000fe20008410000 */
[----:B------:R-:W1:Y:S01]  /*78c0*/  MUFU.TANH R13, R13 ;  /* 0x0000000d000d7308 */ /* 0x000e620000002400 */
        /* <DEDUP_REMOVED lines=51> */
[----:B------:R-:W0:Y:S01]  /*7c00*/  LDC R12, c[0x0][0x988] ;  /* 0x00026200ff0c7b82 */ /* 0x000e220000000800 */
[----:B------:R-:W-:Y:S01]  /*7c10*/  FMUL.FTZ R223, R86, UR7 ;  /* 0x0000000756df7c20 */ /* 0x000fe20008410000 */
[----:B------:R-:W-:Y:S01]  /*7c20*/  FMUL.FTZ R87, R87, UR7 ;  /* 0x0000000757577c20 */ /* 0x000fe20008410000 */
[----:B------:R-:W-:Y:S01]  /*7c30*/  UMOV UR11, 0x40000040 ;  /* 0x40000040000b7882 */ /* 0x000fe20000000000 */
[----:B------:R-:W-:Y:S01]  /*7c40*/  MUFU.TANH R197, R197 ;  /* 0x000000c500c57308 */ /* 0x000fe20000002400 */
[C---:B------:R-:W-:Y:S01]  /*7c50*/  ISETP.GT.AND P2, PT, R11.reuse, R17, PT ;  /* 0x000000110b00720c */ /* 0x040fe20003f44270 */
[----:B------:R-:W-:-:S06]  /*7c60*/  VIADD R11, R11, 0xffffffff ;  /* 0xffffffff0b0b7836 */ /* 0x000fcc0000000000 */
        /* <DEDUP_REMOVED lines=13> */
[----:B-1----:R-:W-:Y:S01]  /*7d40*/  FMNMX.FTZ R14, R25, R14, !PT ;  /* 0x0000000e190e7209 */ /* 0x002fe20007810000 */
[----:B------:R-:W-:-:S02]  /*7d50*/  WARPGROUP.DEPBAR.LE gsb0, 0x0 ;  /* 0x00008000000079c5 */ /* 0x000fc40000010000 */
[----:B------:R-:W-:Y:S01]  /*7d60*/  WARPGROUP.ARRIVE ;  /* 0x00000000000079c5 */ /* 0x000fe20000000000 */
[----:B------:R-:W-:Y:S01]  /*7d70*/  FMUL.FTZ R181, R28, UR7 ;  /* 0x000000071cb57c20 */ /* 0x000fe20008410000 */
[----:B------:R-:W-:Y:S01]  /*7d80*/  FMUL.FTZ R183, R29, UR7 ;  /* 0x000000071db77c20 */ /* 0x000fe20008410000 */
[----:B------:R-:W-:Y:S01]  /*7d90*/  FMUL.FTZ R29, R34, UR7 ;  /* 0x00000007221d7c20 */ /* 0x000fe20008410000 */
[----:B------:R-:W-:Y:S02]  /*7da0*/  MUFU.TANH R31, R31 ;  /* 0x0000001f001f7308 */ /* 0x000fe40000002400 */
[----:B------:R-:W-:Y:S01]  /*7db0*/  HGMMA.64x128x16.F32 R88, R176, gdesc[UR12].tnspB, R88, gsb0 ;  /* 0x41e0000cb0587df0 */ /* 0x000fe20008000858 */
[----:B------:R-:W-:Y:S01]  /*7dc0*/  UIADD3 UR14, UR10, 0x100, URZ ;  /* 0x000001000a0e7890 */ /* 0x000fe2000fffe03f */
[----:B------:R-:W-:Y:S01]  /*7dd0*/  UMOV UR15, 0x40000040 ;  /* 0x40000040000f7882 */ /* 0x000fe20000000000 */
[----:B--2---:R-:W-:-:S03]  /*7de0*/  FMNMX.FTZ R14, R27, R14, !PT ;  /* 0x0000000e1b0e7209 */ /* 0x004fc60007810000 */
[----:B------:R-:W1:Y:S08]  /*7df0*/  MUFU.TANH R181, R181 ;  /* 0x000000b500b57308 */ /* 0x000e700000002400 */
[----:B------:R-:W2:Y:S08]  /*7e00*/  MUFU.TANH R183, R183 ;  /* 0x000000b700b77308 */ /* 0x000eb00000002400 */
[----:B------:R-:W3:Y:S01]  /*7e10*/  MUFU.TANH R29, R29 ;  /* 0x0000001d001d7308 */ /* 0x000ee20000002400 */
[----:B-1----:R-:W-:-:S07]  /*7e20*/  FMNMX.FTZ R10, R181, R10, !PT ;  /* 0x0000000ab50a7209 */ /* 0x002fce0007810000 */
[----:B------:R-:W-:Y:S01]  /*7e30*/  MUFU.TANH R209, R209 ;  /* 0x000000d100d17308 */ /* 0x000fe20000002400 */
[----:B--2---:R-:W-:-:S04]  /*7e40*/  FMNMX.FTZ R10, R183, R10, !PT ;  /* 0x0000000ab70a7209 */ /* 0x004fc80007810000 */
[----:B------:R-:W-:-:S03]  /*7e50*/  FMNMX.FTZ R10, R185, R10, !PT ;  /* 0x0000000ab90a7209 */ /* 0x000fc60007810000 */
[----:B------:R-:W1:Y:S01]  /*7e60*/  MUFU.TANH R33, R33 ;  /* 0x0000002100217308 */ /* 0x000e620000002400 */
[----:B------:R-:W-:Y:S02]  /*7e70*/  FMNMX.FTZ R10, R187, R10, !PT ;  /* 0x0000000abb0a7209 */ /* 0x000fe40007810000 */
[----:B---3--:R-:W-:Y:S02]  /*7e80*/  FMNMX.FTZ R14, R29, R14, !PT ;  /* 0x0000000e1d0e7209 */ /* 0x008fe40007810000 */
[----:B------:R-:W-:Y:S02]  /*7e90*/  FMNMX.FTZ R10, R189, R10, !PT ;  /* 0x0000000abd0a7209 */ /* 0x000fe40007810000 */
[----:B------:R-:W-:Y:S01]  /*7ea0*/  FMNMX.FTZ R14, R31, R14, !PT ;  /* 0x0000000e1f0e7209 */ /* 0x000fe20007810000 */
[----:B------:R-:W-:Y:S01]  /*7eb0*/  MUFU.TANH R211, R211 ;  /* 0x000000d300d37308 */ /* 0x000fe20000002400 */
[----:B------:R-:W-:-:S04]  /*7ec0*/  FMNMX.FTZ R10, R191, R10, !PT ;  /* 0x0000000abf0a7209 */ /* 0x000fc80007810000 */
[----:B------:R-:W-:-:S03]  /*7ed0*/  FMNMX.FTZ R10, R193, R10, !PT ;  /* 0x0000000ac10a7209 */ /* 0x000fc60007810000 */
[----:B------:R-:W2:Y:S01]  /*7ee0*/  MUFU.TANH R35, R35 ;  /* 0x0000002300237308 */ /* 0x000ea20000002400 */
[----:B------:R-:W-:Y:S02]  /*7ef0*/  FMNMX.FTZ R10, R195, R10, !PT ;  /* 0x0000000ac30a7209 */ /* 0x000fe40007810000 */
[----:B-1----:R-:W-:-:S05]  /*7f00*/  FMNMX.FTZ R14, R33, R14, !PT ;  /* 0x0000000e210e7209 */ /* 0x002fca0007810000 */
[----:B------:R-:W-:Y:S08]  /*7f10*/  MUFU.TANH R213, R213 ;  /* 0x000000d500d57308 */ /* 0x000ff00000002400 */
        /* <DEDUP_REMOVED lines=13> */
[----:B--2---:R-:W-:Y:S01]  /*7ff0*/  FMNMX.FTZ R14, R43, R14, !PT ;  /* 0x0000000e2b0e7209 */ /* 0x004fe20007810000 */
        /* <DEDUP_REMOVED lines=8> */
[----:B------:R-:W-:-:S04]  /*8080*/  UMOV UR15, 0x40000040 ;  /* 0x40000040000f7882 */ /* 0x000fc80000000000 */
        /* <DEDUP_REMOVED lines=17> */
[----:B-1----:R-:W-:Y:S02]  /*81a0*/  FMNMX.FTZ R14, R51, R14, !PT ;  /* 0x0000000e330e7209 */ /* 0x002fe40007810000 */
[----:B------:R-:W-:-:S03]  /*81b0*/  FMNMX.FTZ R10, R59, R10, !PT ;  /* 0x0000000a3b0a7209 */ /* 0x000fc60007810000 */
[----:B------:R-:W1:Y:S01]  /*81c0*/  MUFU.TANH R53, R53 ;  /* 0x0000003500357308 */ /* 0x000e620000002400 */
[----:B------:R-:W-:-:S07]  /*81d0*/  FMNMX.FTZ R10, R61, R10, !PT ;  /* 0x0000000a3d0a7209 */ /* 0x000fce0007810000 */
[----:B------:R-:W3:Y:S01]  /*81e0*/  MUFU.TANH R55, R55 ;  /* 0x0000003700377308 */ /* 0x000ee20000002400 */
[----:B--2---:R-:W-:-:S07]  /*81f0*/  FMNMX.FTZ R14, R49, R14, !PT ;  /* 0x0000000e310e7209 */ /* 0x004fce0007810000 */
[----:B------:R-:W2:Y:S01]  /*8200*/  MUFU.TANH R57, R57 ;  /* 0x0000003900397308 */ /* 0x000ea20000002400 */
[----:B-1----:R-:W-:-:S07]  /*8210*/  FMNMX.FTZ R14, R53, R14, !PT ;  /* 0x0000000e350e7209 */ /* 0x002fce0007810000 */
[----:B------:R-:W1:Y:S01]  /*8220*/  MUFU.TANH R63, R63 ;  /* 0x0000003f003f7308 */ /* 0x000e620000002400 */
[----:B---3--:R-:W-:-:S07]  /*8230*/  FMNMX.FTZ R14, R55, R14, !PT ;  /* 0x0000000e370e7209 */ /* 0x008fce0007810000 */
[----:B------:R-:W-:Y:S01]  /*8240*/  MUFU.TANH R67, R67 ;  /* 0x0000004300437308 */ /* 0x000fe20000002400 */
[----:B--2---:R-:W-:-:S07]  /*8250*/  FMNMX.FTZ R14, R57, R14, !PT ;  /* 0x0000000e390e7209 */ /* 0x004fce0007810000 */
[----:B------:R-:W-:Y:S01]  /*8260*/  MUFU.TANH R69, R69 ;  /* 0x0000004500457308 */ /* 0x000fe20000002400 */
[----:B-1----:R-:W-:-:S07]  /*8270*/  FMNMX.FTZ R14, R63, R14, !PT ;  /* 0x0000000e3f0e7209 */ /* 0x002fce0007810000 */
        /* <DEDUP_REMOVED lines=13> */
[----:B------:R-:W1:Y:S08]  /*8350*/  MUFU.TANH R173, R173 ;  /* 0x000000ad00ad7308 */ /* 0x000e700000002400 */
[----:B------:R-:W2:Y:S08]  /*8360*/  MUFU.TANH R175, R175 ;  /* 0x000000af00af7308 */ /* 0x000eb00000002400 */
[----:B------:R-:W3:Y:S01]  /*8370*/  MUFU.TANH R65, R65 ;  /* 0x0000004100417308 */ /* 0x000ee20000002400 */
[----:B-1----:R-:W-:-:S07]  /*8380*/  FMNMX.FTZ R10, R173, R10, !PT ;  /* 0x0000000aad0a7209 */ /* 0x002fce0007810000 */
[----:B------:R-:W-:Y:S01]  /*8390*/  MUFU.TANH R223, R223 ;  /* 0x000000df00df7308 */ /* 0x000fe20000002400 */
[----:B--2---:R-:W-:-:S04]  /*83a0*/  FMNMX.FTZ R10, R175, R10, !PT ;  /* 0x0000000aaf0a7209 */ /* 0x004fc80007810000 */
[----:B------:R-:W-:-:S03]  /*83b0*/  FMNMX.FTZ R10, R209, R10, !PT ;  /* 0x0000000ad10a7209 */ /* 0x000fc60007810000 */
[----:B------:R-:W-:Y:S01]  /*83c0*/  MUFU.TANH R87, R87 ;  /* 0x0000005700577308 */ /* 0x000fe20000002400 */
        /* <DEDUP_REMOVED lines=12> */
[----:B------:R-:W-:-:S04]  /*8490*/  FMNMX.FTZ R10, R81, R10, !PT ;  /* 0x0000000a510a7209 */ /* 0x000fc80007810000 */
[----:B------:R-:W-:-:S04]  /*84a0*/  FMNMX.FTZ R10, R221, R10, !PT ;  /* 0x0000000add0a7209 */ /* 0x000fc80007810000 */
[----:B------:R-:W-:-:S05]  /*84b0*/  FMNMX.FTZ R10, R85, R10, !PT ;  /* 0x0000000a550a7209 */ /* 0x000fca0007810000 */
[----:B------:R-:W1:Y:S02]  /*84c0*/  SHFL.BFLY PT, R21, R10, 0x2, 0x1f ;  /* 0x0c401f000a157f89 */ /* 0x000e6400000e0000 */
[----:B-1----:R-:W-:-:S05]  /*84d0*/  FMNMX.FTZ R21, R10, R21, !PT ;  /* 0x000000150a157209 */ /* 0x002fca0007810000 */
[----:B------:R-:W1:Y:S02]  /*84e0*/  SHFL.BFLY PT, R10, R21, 0x1, 0x1f ;  /* 0x0c201f00150a7f89 */ /* 0x000e6400000e0000 */
[----:B-1----:R-:W-:-:S05]  /*84f0*/  FMNMX.FTZ R21, R21, R10, !PT ;  /* 0x0000000a15157209 */ /* 0x002fca0007810000 */
[C---:B0-----:R-:W-:Y:S01]  /*8500*/  FMUL.FTZ R10, R21.reuse, R12 ;  /* 0x0000000c150a7220 */ /* 0x041fe20000410000 */
[----:B------:R-:W-:-:S03]  /*8510*/  FADD.FTZ R225, -R21, R8 ;  /* 0x0000000815e17221 */ /* 0x000fc60000010100 */
[-CC-:B------:R-:W-:Y:S01]  /*8520*/  FFMA.FTZ R180, R13, R12.reuse, -R10.reuse ;  /* 0x0000000c0db47223 */ /* 0x180fe2000001080a */
[-CC-:B------:R-:W-:Y:S01]  /*8530*/  FFMA.FTZ R182, R181, R12.reuse, -R10.reuse ;  /* 0x0000000cb5b67223 */ /* 0x180fe2000001080a */
[-C--:B------:R-:W-:Y:S01]  /*8540*/  FMUL.FTZ R8, R225, R12.reuse ;  /* 0x0000000ce1087220 */ /* 0x080fe20000410000 */
[-CC-:B------:R-:W-:Y:S01]  /*8550*/  FFMA.FTZ R9, R9, R12.reuse, -R10.reuse ;  /* 0x0000000c09097223 */ /* 0x180fe2000001080a */
[----:B------:R-:W-:Y:S02]  /*8560*/  WARPGROUP.DEPBAR.LE gsb0, 0x0 ;  /* 0x00008000000079c5 */ /* 0x000fe40000010000 */
[----:B------:R-:W-:Y:S01]  /*8570*/  WARPGROUP.ARRIVE ;  /* 0x00000000000079c5 */ /* 0x000fe20000000000 */
[----:B------:R-:W-:Y:S01]  /*8580*/  FMUL.FTZ R169, R78, UR7 ;  /* 0x000000074ea97c20 */ /* 0x000fe20008410000 */
[----:B------:R-:W-:Y:S01]  /*8590*/  FMUL.FTZ R171, R82, UR7 ;  /* 0x0000000752ab7c20 */ /* 0x000fe20008410000 */
[----:B------:R-:W-:Y:S01]  /*85a0*/  MUFU.EX2 R8, R8 ;  /* 0x0000000800087308 */ /* 0x000fe20000000800 */
[-CC-:B------:R-:W-:Y:S01]  /*85b0*/  FFMA.FTZ R168, R197, R12.reuse, -R10.reuse ;  /* 0x0000000cc5a87223 */ /* 0x180fe2000001080a */
[-CC-:B------:R-:W-:Y:S01]  /*85c0*/  FFMA.FTZ R176, R185, R12.reuse, -R10.reuse ;  /* 0x0000000cb9b07223 */ /* 0x180fe2000001080a */
[----:B------:R-:W-:Y:S01]  /*85d0*/  HGMMA.64x128x16.F32 R88, R152, gdesc[UR12].tnspB, R88, gsb0 ;  /* 0x41e0000c98587df0 */ /* 0x000fe20008000858 */
[----:B------:R-:W-:Y:S01]  /*85e0*/  UIADD3 UR14, UR10, 0x280, URZ ;  /* 0x000002800a0e7890 */ /* 0x000fe2000fffe03f */
[-CC-:B------:R-:W-:Y:S01]  /*85f0*/  FFMA.FTZ R174, R177, R12.reuse, -R10.reuse ;  /* 0x0000000cb1ae7223 */ /* 0x180fe2000001080a */
[----:B------:R-:W-:Y:S01]  /*8600*/  UMOV UR15, 0x40000040 ;  /* 0x40000040000f7882 */ /* 0x000fe20000000000 */
[-CC-:B------:R-:W-:Y:S01]  /*8610*/  FFMA.FTZ R178, R189, R12.reuse, -R10.reuse ;  /* 0x0000000cbdb27223 */ /* 0x180fe2000001080a */
[----:B------:R-:W0:Y:S01]  /*8620*/  MUFU.TANH R169, R169 ;  /* 0x000000a900a97308 */ /* 0x000e220000002400 */
[-CC-:B------:R-:W-:Y:S01]  /*8630*/  FFMA.FTZ R189, R179, R12.reuse, -R10.reuse ;  /* 0x0000000cb3bd7223 */ /* 0x180fe2000001080a */
        /* <DEDUP_REMOVED lines=10> */
[----:B------:R-:W-:-:S04]  /*86e0*/  FFMA.FTZ R85, R85, R12, -R10 ;  /* 0x0000000c55557223 */ /* 0x000fc8000001080a */
[----:B------:R-:W2:Y:S01]  /*86f0*/  MUFU.EX2 R9, R9 ;  /* 0x0000000900097308 */ /* 0x000ea20000000800 */
[----:B0-----:R-:W-:-:S04]  /*8700*/  FMNMX.FTZ R14, R169, R14, !PT ;  /* 0x0000000ea90e7209 */ /* 0x001fc80007810000 */
[----:B------:R-:W-:-:S03]  /*8710*/  FMNMX.FTZ R14, R79, R14, !PT ;  /* 0x0000000e4f0e7209 */ /* 0x000fc60007810000 */
[----:B------:R-:W0:Y:S01]  /*8720*/  MUFU.EX2 R180, R180 ;  /* 0x000000b400b47308 */ /* 0x000e220000000800 */
[----:B-1----:R-:W-:-:S04]  /*8730*/  FMNMX.FTZ R14, R171, R14, !PT ;  /* 0x0000000eab0e7209 */ /* 0x002fc80007810000 */
[----:B------:R-:W-:-:S03]  /*8740*/  FMNMX.FTZ R14, R83, R14, !PT ;  /* 0x0000000e530e7209 */ /* 0x000fc60007810000 */
[----:B------:R-:W1:Y:S01]  /*8750*/  MUFU.EX2 R182, R182 ;  /* 0x000000b600b67308 */ /* 0x000e620000000800 */
[----:B------:R-:W-:Y:S01]  /*8760*/  FMNMX.FTZ R14, R223, R14, !PT ;  /* 0x0000000edf0e7209 */ /* 0x000fe20007810000 */
[----:B--2---:R-:W-:-:S03]  /*8770*/  FFMA.FTZ R5, R8, R5, R9 ;  /* 0x0000000508057223 */ /* 0x004fc60000010009 */
[----:B------:R-:W-:Y:S01]  /*8780*/  FMNMX.FTZ R13, R87, R14, !PT ;  /* 0x0000000e570d7209 */ /* 0x000fe20007810000 */
[----:B------:R-:W-:Y:S02]  /*8790*/  FFMA.FTZ R14, R213, R12, -R10 ;  /* 0x0000000cd50e7223 */ /* 0x000fe4000001080a */
[----:B------:R-:W-:Y:S01]  /*87a0*/  MUFU.EX2 R176, R176 ;  /* 0x000000b000b07308 */ /* 0x000fe20000000800 */
[C---:B0-----:R-:W-:Y:S01]  /*87b0*/  FADD.FTZ R5, R180.reuse, R5 ;  /* 0x00000005b4057221 */ /* 0x041fe20000010000 */
[----:B------:R-:W0:Y:S01]  /*87c0*/  SHFL.BFLY PT, R16, R13, 0x2, 0x1f ;  /* 0x0c401f000d107f89 */ /* 0x000e2200000e0000 */
[----:B------:R-:W-:-:S05]  /*87d0*/  F2FP.F16.F32.PACK_AB R180, R180, R9 ;  /* 0x00000009b4b4723e */ /* 0x000fca00000000ff */
[----:B------:R-:W-:Y:S01]  /*87e0*/  MUFU.EX2 R178, R178 ;  /* 0x000000b200b27308 */ /* 0x000fe20000000800 */
[----:B-1----:R-:W-:-:S07]  /*87f0*/  FADD.FTZ R40, R182, R5 ;  /* 0x00000005b6287221 */ /* 0x002fce0000010000 */
        /* <DEDUP_REMOVED lines=13> */
[----:B------:R-:W-:Y:S02]  /*88d0*/  IMAD.U32 R23, RZ, RZ, UR4 ;  /* 0x00000004ff177e24 */ /* 0x000fe4000f8e00ff */
[-CC-:B------:R-:W-:Y:S01]  /*88e0*/  FFMA.FTZ R34, R27, R12.reuse, -R38.reuse ;  /* 0x0000000c1b227223 */ /* 0x180fe20000010826 */
[-CC-:B------:R-:W-:Y:S01]  /*88f0*/  FFMA.FTZ R177, R29, R12.reuse, -R38.reuse ;  /* 0x0000000c1db17223 */ /* 0x180fe20000010826 */
[-CC-:B------:R-:W-:Y:S01]  /*8900*/  FFMA.FTZ R32, R31, R12.reuse, -R38.reuse ;  /* 0x0000000c1f207223 */ /* 0x180fe20000010826 */
[----:B------:R-:W-:Y:S01]  /*8910*/  MUFU.EX2 R181, R181 ;  /* 0x000000b500b57308 */ /* 0x000fe20000000800 */
[----:B------:R-:W-:Y:S01]  /*8920*/  @!P1 LEA R23, R23, UR36, 0x3 ;  /* 0x0000002417179c11 */ /* 0x000fe2000f8e18ff */
[-CC-:B------:R-:W-:Y:S01]  /*8930*/  FFMA.FTZ R179, R33, R12.reuse, -R38.reuse ;  /* 0x0000000c21b37223 */ /* 0x180fe20000010826 */
[-CC-:B------:R-:W-:Y:S01]  /*8940*/  FFMA.FTZ R36, R35, R12.reuse, -R38.reuse ;  /* 0x0000000c23247223 */ /* 0x180fe20000010826 */
[-CC-:B------:R-:W-:Y:S01]  /*8950*/  FFMA.FTZ R28, R39, R12.reuse, -R38.reuse ;  /* 0x0000000c271c7223 */ /* 0x180fe20000010826 */
[----:B------:R-:W-:Y:S01]  /*8960*/  @!P1 IADD3 R27, R23, 0x28840, RZ ;  /* 0x00028840171b9810 */ /* 0x000fe20007ffe0ff */
[-CC-:B------:R-:W-:Y:S01]  /*8970*/  FFMA.FTZ R24, R43, R12.reuse, -R38.reuse ;  /* 0x0000000c2b187223 */ /* 0x180fe20000010826 */
[-CC-:B------:R-:W-:Y:S01]  /*8980*/  FFMA.FTZ R15, R49, R12.reuse, -R38.reuse ;  /* 0x0000000c310f7223 */ /* 0x180fe20000010826 */
[----:B------:R-:W-:Y:S01]  /*8990*/  MUFU.EX2 R26, R26 ;  /* 0x0000001a001a7308 */ /* 0x000fe20000000800 */
[----:B------:R-:W-:Y:S01]  /*89a0*/  @!P1 PRMT R27, RZ, 0x654, R27 ;  /* 0x00000654ff1b9816 */ /* 0x000fe2000000001b */
        /* <DEDUP_REMOVED lines=16> */
[----:B------:R-:W-:-:S02]  /*8ab0*/  WARPGROUP.DEPBAR.LE gsb0, 0x0 ;  /* 0x00008000000079c5 */ /* 0x000fc40000010000 */
[----:B------:R-:W-:Y:S01]  /*8ac0*/  WARPGROUP.ARRIVE ;  /* 0x00000000000079c5 */ /* 0x000fe20000000000 */
[-C--:B------:R-:W-:Y:S01]  /*8ad0*/  FFMA.FTZ R153, R183, R12.reuse, -R10 ;  /* 0x0000000cb7997223 */ /* 0x080fe2000001080a */
[-C--:B------:R-:W-:Y:S01]  /*8ae0*/  FFMA.FTZ R183, R25, R12.reuse, -R38 ;  /* 0x0000000c19b77223 */ /* 0x080fe20000010826 */
[-CC-:B------:R-:W-:Y:S01]  /*8af0*/  FFMA.FTZ R155, R187, R12.reuse, -R10.reuse ;  /* 0x0000000cbb9b7223 */ /* 0x180fe2000001080a */
[----:B------:R-:W-:Y:S01]  /*8b00*/  MUFU.EX2 R32, R32 ;  /* 0x0000002000207308 */ /* 0x000fe20000000800 */
[-CC-:B------:R-:W-:Y:S01]  /*8b10*/  FFMA.FTZ R187, R195, R12.reuse, -R10.reuse ;  /* 0x0000000cc3bb7223 */ /* 0x180fe2000001080a */
[----:B------:R-:W-:Y:S01]  /*8b20*/  HGMMA.64x128x16.F32 R88, R156, gdesc[UR12].tnspB, R88, gsb0 ;  /* 0x41e0000c9c587df0 */ /* 0x000fe20008000858 */
[----:B------:R-:W-:Y:S01]  /*8b30*/  UIADD3 UR14, UR10, 0x300, URZ ;  /* 0x000003000a0e7890 */ /* 0x000fe2000fffe03f */
[-CC-:B------:R-:W-:Y:S01]  /*8b40*/  FFMA.FTZ R154, R59, R12.reuse, -R10.reuse ;  /* 0x0000000c3b9a7223 */ /* 0x180fe2000001080a */
[----:B------:R-:W-:Y:S01]  /*8b50*/  UMOV UR15, 0x40000040 ;  /* 0x40000040000f7882 */ /* 0x000fe20000000000 */
[----:B------:R-:W-:Y:S01]  /*8b60*/  UIADD3 UR10, UR10, 0x380, URZ ;  /* 0x000003800a0a7890 */ /* 0x000fe2000fffe03f */
[-CC-:B------:R-:W-:Y:S01]  /*8b70*/  FFMA.FTZ R59, R61, R12.reuse, -R10.reuse ;  /* 0x0000000c3d3b7223 */ /* 0x180fe2000001080a */
[----:B------:R-:W-:Y:S01]  /*8b80*/  MUFU.EX2 R183, R183 ;  /* 0x000000b700b77308 */ /* 0x000fe20000000800 */
[-C--:B------:R-:W-:Y:S01]  /*8b90*/  FFMA.FTZ R61, R175, R12.reuse, -R10 ;  /* 0x0000000caf3d7223 */ /* 0x080fe2000001080a */
[-C--:B------:R-:W-:Y:S01]  /*8ba0*/  FFMA.FTZ R175, R41, R12.reuse, -R38 ;  /* 0x0000000c29af7223 */ /* 0x080fe20000010826 */
[-CC-:B------:R-:W-:Y:S01]  /*8bb0*/  FFMA.FTZ R152, R205, R12.reuse, -R10.reuse ;  /* 0x0000000ccd987223 */ /* 0x180fe2000001080a */
[-C--:B------:R-:W-:Y:S01]  /*8bc0*/  FFMA.FTZ R195, R217, R12.reuse, -R10 ;  /* 0x0000000cd9c37223 */ /* 0x080fe2000001080a */
[----:B------:R-:W-:-:S03]  /*8bd0*/  FFMA.FTZ R25, R47, R12, -R38 ;  /* 0x0000000c2f197223 */ /* 0x000fc60000010826 */
        /* <DEDUP_REMOVED lines=22> */
[-CC-:B------:R-:W-:Y:S01]  /*8d40*/  FFMA.FTZ R159, R207, R12.reuse, -R10.reuse ;  /* 0x0000000ccf9f7223 */ /* 0x180fe2000001080a */
[-C--:B------:R-:W-:Y:S01]  /*8d50*/  FFMA.FTZ R158, R209, R12.reuse, -R10 ;  /* 0x0000000cd19e7223 */ /* 0x080fe2000001080a */
[----:B------:R-:W-:Y:S01]  /*8d60*/  HGMMA.64x128x16.F32 R88, R160, gdesc[UR12].tnspB, R88, gsb0 ;  /* 0x41e0000ca0587df0 */ /* 0x000fe20008000858 */
        /* <DEDUP_REMOVED lines=18> */
[----:B------:R-:W1:Y:S01]  /*8e90*/  MUFU.EX2 R75, R75 ;  /* 0x0000004b004b7308 */ /* 0x000e620000000800 */
[----:B------:R-:W-:-:S02]  /*8ea0*/  WARPGROUP.DEPBAR.LE gsb0, 0x0 ;  /* 0x00008000000079c5 */ /* 0x000fc40000010000 */
[----:B------:R-:W-:Y:S01]  /*8eb0*/  WARPGROUP.ARRIVE ;  /* 0x00000000000079c5 */ /* 0x000fe20000000000 */
[----:B------:R-:W-:Y:S01]  /*8ec0*/  FADD.FTZ R161, -R13, R6 ;  /* 0x000000060da17221 */ /* 0x000fe20000010100 */
[----:B------:R-:W-:-:S03]  /*8ed0*/  FFMA.FTZ R6, R51, R12, -R38 ;  /* 0x0000000c33067223 */ /* 0x000fc60000010826 */
[----:B------:R-:W-:Y:S01]  /*8ee0*/  MUFU.EX2 R16, R16 ;  /* 0x0000001000107308 */ /* 0x000fe20000000800 */
[----:B0-----:R-:W-:Y:S01]  /*8ef0*/  F2FP.F16.F32.PACK_AB R160, R73, R14 ;  /* 0x0000000e49a0723e */ /* 0x001fe200000000ff */
[----:B------:R-:W-:Y:S01]  /*8f00*/  FMUL.FTZ R161, R161, R12 ;  /* 0x0000000ca1a17220 */ /* 0x000fe20000410000 */
[----:B------:R-:W-:Y:S05]  /*8f10*/  HGMMA.64x128x16.F32 R88, R164, gdesc[UR8].tnspB, R88, gsb0 ;  /* 0x41e00008a4587df0 */ /* 0x000fea0008000858 */
[----:B------:R1:W0:Y:S08]  /*8f20*/  MUFU.EX2 R197, R161 ;  /* 0x000000a100c57308 */ /* 0x0002300000000800 */
[----:B------:R-:W-:Y:S01]  /*8f30*/  MUFU.EX2 R6, R6 ;  /* 0x0000000600067308 */ /* 0x000fe20000000800 */
[----:B-1----:R-:W-:-:S07]  /*8f40*/  F2FP.F16.F32.PACK_AB R161, R75, R50 ;  /* 0x000000324ba1723e */ /* 0x002fce00000000ff */
[----:B------:R-:W1:Y:S01]  /*8f50*/  MUFU.EX2 R195, R195 ;  /* 0x000000c300c37308 */ /* 0x000e620000000800 */
[----:B0-----:R-:W-:-:S04]  /*8f60*/  FFMA.FTZ R4, R197, R4, R26 ;  /* 0x00000004c5047223 */ /* 0x001fc8000001001a */
[C---:B------:R-:W-:Y:S01]  /*8f70*/  FADD.FTZ R4, R181.reuse, R4 ;  /* 0x00000004b5047221 */ /* 0x040fe20000010000 */
[----:B------:R-:W-:Y:S02]  /*8f80*/  F2FP.F16.F32.PACK_AB R181, R181, R26 ;  /* 0x0000001ab5b5723e */ /* 0x000fe400000000ff */
[----:B------:R-:W-:Y:S01]  /*8f90*/  MUFU.EX2 R79, R79 ;  /* 0x0000004f004f7308 */ /* 0x000fe20000000800 */
[----:B------:R-:W-:Y:S01]  /*8fa0*/  FADD.FTZ R5, R183, R4 ;  /* 0x00000004b7057221 */ /* 0x000fe20000010000 */
[----:B------:R-:W-:-:S03]  /*8fb0*/  F2FP.F16.F32.PACK_AB R183, R34, R183 ;  /* 0x000000b722b7723e */ /* 0x000fc600000000ff */
[----:B------:R-:W-:-:S03]  /*8fc0*/  FADD.FTZ R4, R34, R5 ;  /* 0x0000000522047221 */ /* 0x000fc60000010000 */
[----:B------:R-:W-:Y:S01]  /*8fd0*/  MUFU.EX2 R20, R20 ;  /* 0x0000001400147308 */ /* 0x000fe20000000800 */
[----:B------:R-:W-:Y:S01]  /*8fe0*/  FADD.FTZ R5, R177, R4 ;  /* 0x00000004b1057221 */ /* 0x000fe20000010000 */
[C---:B------:R-:W-:Y:S02]  /*8ff0*/  F2FP.F16.F32.PACK_AB R177, R32.reuse, R177 ;  /* 0x000000b120b1723e */ /* 0x040fe400000000ff */
[----:B-1----:R-:W-:Y:S01]  /*9000*/  F2FP.F16.F32.PACK_AB R162, R195, R16 ;  /* 0x00000010c3a2723e */ /* 0x002fe200000000ff */
[----:B------:R-:W-:-:S03]  /*9010*/  FADD.FTZ R4, R32, R5 ;  /* 0x0000000520047221 */ /* 0x000fc60000010000 */
[----:B------:R-:W-:Y:S01]  /*9020*/  MUFU.EX2 R81, R81 ;  /* 0x0000005100517308 */ /* 0x000fe20000000800 */
[----:B------:R-:W-:Y:S01]  /*9030*/  FADD.FTZ R5, R179, R4 ;  /* 0x00000004b3057221 */ /* 0x000fe20000010000 */
[----:B------:R-:W-:-:S03]  /*9040*/  F2FP.F16.F32.PACK_AB R179, R36, R179 ;  /* 0x000000b324b3723e */ /* 0x000fc600000000ff */
[----:B------:R-:W-:-:S03]  /*9050*/  FADD.FTZ R4, R36, R5 ;  /* 0x0000000524047221 */ /* 0x000fc60000010000 */
[----:B------:R-:W-:Y:S01]  /*9060*/  MUFU.EX2 R83, R83 ;  /* 0x0000005300537308 */ /* 0x000fe20000000800 */
[----:B------:R-:W-:Y:S01]  /*9070*/  FADD.FTZ R5, R173, R4 ;  /* 0x00000004ad057221 */ /* 0x000fe20000010000 */
[-CC-:B------:R-:W-:Y:S01]  /*9080*/  FFMA.FTZ R4, R171, R12.reuse, -R38.reuse ;  /* 0x0000000cab047223 */ /* 0x180fe20000010826 */
[----:B------:R-:W-:Y:S01]  /*9090*/  FFMA.FTZ R38, R87, R12, -R38 ;  /* 0x0000000c57267223 */ /* 0x000fe20000010826 */
[----:B------:R-:W-:Y:S02]  /*90a0*/  F2FP.F16.F32.PACK_AB R171, R15, R6 ;  /* 0x000000060fab723e */ /* 0x000fe400000000ff */
[----:B------:R-:W-:Y:S02]  /*90b0*/  F2FP.F16.F32.PACK_AB R173, R28, R173 ;  /* 0x000000ad1cad723e */ /* 0x000fe400000000ff */
[----:B------:R-:W-:Y:S08]  /*90c0*/  MUFU.EX2 R22, R221 ;  /* 0x000000dd00167308 */ /* 0x000ff00000000800 */
[----:B------:R-:W-:Y:S01]  /*90d0*/  MUFU.EX2 R85, R85 ;  /* 0x0000005500557308 */ /* 0x000fe20000000800 */
[----:B------:R-:W-:-:S02]  /*90e0*/  WARPGROUP.DEPBAR.LE gsb0, 0x0 ;  /* 0x00008000000079c5 */ /* 0x000fc40000010000 */
[----:B------:R0:W-:Y:S06]  /*90f0*/  BAR.ARV R19, 0x100 ;  /* 0x000400130000751d */ /* 0x0001ec0000002000 */
        /* <DEDUP_REMOVED lines=8> */
[----:B-1----:R-:W-:Y:S01]  /*9180*/  IMAD.U32 R27, RZ, RZ, UR5 ;  /* 0x00000005ff1b7e24 */ /* 0x002fe2000f8e00ff */
[----:B------:R-:W-:Y:S01]  /*9190*/  UMOV UR5, UR4 ;  /* 0x0000000400057c82 */ /* 0x000fe20008000000 */
[-C--:B------:R-:W-:Y:S01]  /*91a0*/  FMUL.FTZ R100, R100, R8.reuse ;  /* 0x0000000864647220 */ /* 0x080fe20000410000 */
[-C--:B------:R-:W-:Y:S01]  /*91b0*/  FMUL.FTZ R101, R101, R8.reuse ;  /* 0x0000000865657220 */ /* 0x080fe20000410000 */
[-C--:B------:R-:W-:Y:S01]  /*91c0*/  FMUL.FTZ R104, R104, R8.reuse ;  /* 0x0000000868687220 */ /* 0x080fe20000410000 */
[----:B------:R-:W-:Y:S01]  /*91d0*/  @!P1 LEA R27, R27, UR36, 0x3 ;  /* 0x000000241b1b9c11 */ /* 0x000fe2000f8e18ff */
[-C--:B------:R-:W-:Y:S01]  /*91e0*/  FMUL.FTZ R105, R105, R8.reuse ;  /* 0x0000000869697220 */ /* 0x080fe20000410000 */
[-C--:B------:R-:W-:Y:S01]  /*91f0*/  FMUL.FTZ R108, R108, R8.reuse ;  /* 0x000000086c6c7220 */ /* 0x080fe20000410000 */
[-C--:B------:R-:W-:Y:S01]  /*9200*/  FMUL.FTZ R109, R109, R8.reuse ;  /* 0x000000086d6d7220 */ /* 0x080fe20000410000 */
[----:B------:R-:W-:Y:S01]  /*9210*/  FMUL.FTZ R112, R112, R8 ;  /* 0x0000000870707220 */ /* 0x000fe20000410000 */
[----:B------:R-:W-:-:S02]  /*9220*/  @!P1 VIADD R27, R27, 0x28860 ;  /* 0x000288601b1b9836 */ /* 0x000fc40000000000 */
[-C--:B------:R-:W-:Y:S01]  /*9230*/  FMUL.FTZ R113, R113, R8.reuse ;  /* 0x0000000871717220 */ /* 0x080fe20000410000 */
[-C--:B------:R-:W-:Y:S01]  /*9240*/  FMUL.FTZ R116, R116, R8.reuse ;  /* 0x0000000874747220 */ /* 0x080fe20000410000 */
[-C--:B------:R-:W-:Y:S01]  /*9250*/  FMUL.FTZ R117, R117, R8.reuse ;  /* 0x0000000875757220 */ /* 0x080fe20000410000 */
[-C--:B------:R-:W-:Y:S01]  /*9260*/  FMUL.FTZ R120, R120, R8.reuse ;  /* 0x0000000878787220 */ /* 0x080fe20000410000 */
[----:B------:R-:W-:Y:S01]  /*9270*/  @!P1 PRMT R29, RZ, 0x654, R27 ;  /* 0x00000654ff1d9816 */ /* 0x000fe2000000001b */
[----:B------:R-:W-:Y:S01]  /*9280*/  FADD.FTZ R27, R153, R40 ;  /* 0x00000028991b7221 */ /* 0x000fe20000010000 */
[-C--:B------:R-:W-:Y:S01]  /*9290*/  FMUL.FTZ R121, R121, R8.reuse ;  /* 0x0000000879797220 */ /* 0x080fe20000410000 */
[----:B------:R-:W-:Y:S01]  /*92a0*/  FMUL.FTZ R124, R124, R8 ;  /* 0x000000087c7c7220 */ /* 0x000fe20000410000 */
[----:B------:R0:W-:Y:S01]  /*92b0*/  @!P1 SYNCS.ARRIVE.TRANS64.RED.A1T0 RZ, [R29+URZ], RZ ;  /* 0x000000ff1dff99a7 */ /* 0x0001e2000810043f */
[----:B------:R-:W-:Y:S01]  /*92c0*/  FADD.FTZ R40, R176, R27 ;  /* 0x0000001bb0287221 */ /* 0x000fe20000010000 */
[----:B------:R-:W-:Y:S01]  /*92d0*/  F2FP.F16.F32.PACK_AB R176, R155, R176 ;  /* 0x000000b09bb0723e */ /* 0x000fe200000000ff */
        /* <DEDUP_REMOVED lines=16> */
[----:B------:R-:W-:Y:S01]  /*93e0*/  FMUL.FTZ R149, R149, R8 ;  /* 0x0000000895957220 */ /* 0x000fe20000410000 */
[----:B------:R-:W-:Y:S01]  /*93f0*/  F2FP.F16.F32.PACK_AB R178, R185, R178 ;  /* 0x000000b2b9b2723e */ /* 0x000fe200000000ff */
[C---:B------:R-:W-:Y:S01]  /*9400*/  FADD.FTZ R27, R187.reuse, R40 ;  /* 0x00000028bb1b7221 */ /* 0x040fe20000010000 */
[----:B------:R-:W-:Y:S01]  /*9410*/  FADD.FTZ R40, R28, R5 ;  /* 0x000000051c287221 */ /* 0x000fe20000010000 */
[----:B------:R-:W-:Y:S01]  /*9420*/  F2FP.F16.F32.PACK_AB R172, R187, R172 ;  /* 0x000000acbbac723e */ /* 0x000fe200000000ff */
[----:B------:R-:W-:Y:S01]  /*9430*/  FMUL.FTZ R90, R90, R197 ;  /* 0x000000c55a5a7220 */ /* 0x000fe20000410000 */
[----:B------:R-:W-:Y:S01]  /*9440*/  FADD.FTZ R42, R174, R27 ;  /* 0x0000001bae2a7221 */ /* 0x000fe20000010000 */
[----:B------:R-:W-:Y:S01]  /*9450*/  FADD.FTZ R5, R175, R40 ;  /* 0x00000028af057221 */ /* 0x000fe20000010000 */
[C---:B------:R-:W-:Y:S01]  /*9460*/  F2FP.F16.F32.PACK_AB R175, R24.reuse, R175 ;  /* 0x000000af18af723e */ /* 0x040fe200000000ff */
[-C--:B------:R-:W-:Y:S01]  /*9470*/  FMUL.FTZ R91, R91, R197.reuse ;  /* 0x000000c55b5b7220 */ /* 0x080fe20000410000 */
[C---:B------:R-:W-:Y:S01]  /*9480*/  FADD.FTZ R27, R189.reuse, R42 ;  /* 0x0000002abd1b7221 */ /* 0x040fe20000010000 */
        /* <DEDUP_REMOVED lines=25> */
[----:B------:R1:W2:Y:S01]  /*9620*/  MUFU.EX2 R32, R169 ;  /* 0x000000a900207308 */ /* 0x0002a20000000800 */
[----:B------:R-:W-:Y:S01]  /*9630*/  F2FP.F16.F32.PACK_AB R157, R67, R46 ;  /* 0x0000002e439d723e */ /* 0x000fe200000000ff */
[----:B------:R-:W-:Y:S01]  /*9640*/  FADD.FTZ R26, R154, R9 ;  /* 0x000000099a1a7221 */ /* 0x000fe20000010000 */
[----:B------:R-:W-:Y:S01]  /*9650*/  FADD.FTZ R5, R44, R5 ;  /* 0x000000052c057221 */ /* 0x000fe20000010000 */
[C---:B------:R-:W-:Y:S01]  /*9660*/  F2FP.F16.F32.PACK_AB R154, R59.reuse, R154 ;  /* 0x0000009a3b9a723e */ /* 0x040fe200000000ff */
[-C--:B------:R-:W-:Y:S01]  /*9670*/  FMUL.FTZ R106, R106, R197.reuse ;  /* 0x000000c56a6a7220 */ /* 0x080fe20000410000 */
[----:B------:R-:W-:Y:S01]  /*9680*/  FADD.FTZ R9, R59, R26 ;  /* 0x0000001a3b097221 */ /* 0x000fe20000010000 */
[----:B------:R-:W-:Y:S01]  /*9690*/  FADD.FTZ R5, R63, R5 ;  /* 0x000000053f057221 */ /* 0x000fe20000010000 */
[----:B------:R-:W-:Y:S01]  /*96a0*/  F2FP.F16.F32.PACK_AB R159, R71, R48 ;  /* 0x00000030479f723e */ /* 0x000fe200000000ff */
[-C--:B------:R-:W-:Y:S01]  /*96b0*/  FMUL.FTZ R107, R107, R197.reuse ;  /* 0x000000c56b6b7220 */ /* 0x080fe20000410000 */
[----:B------:R-:W-:Y:S01]  /*96c0*/  FADD.FTZ R24, R156, R9 ;  /* 0x000000099c187221 */ /* 0x000fe20000010000 */
[----:B------:R-:W-:Y:S01]  /*96d0*/  FADD.FTZ R5, R46, R5 ;  /* 0x000000052e057221 */ /* 0x000fe20000010000 */
[----:B-1----:R-:W-:Y:S01]  /*96e0*/  F2FP.F16.F32.PACK_AB R169, R25, R10 ;  /* 0x0000000a19a9723e */ /* 0x002fe200000000ff */
[-C--:B------:R-:W-:Y:S01]  /*96f0*/  FMUL.FTZ R110, R110, R197.reuse ;  /* 0x000000c56e6e7220 */ /* 0x080fe20000410000 */
[----:B------:R-:W-:Y:S01]  /*9700*/  FADD.FTZ R9, R61, R24 ;  /* 0x000000183d097221 */ /* 0x000fe20000010000 */
[----:B------:R-:W-:Y:S01]  /*9710*/  FADD.FTZ R5, R67, R5 ;  /* 0x0000000543057221 */ /* 0x000fe20000010000 */
[----:B------:R1:W3:Y:S01]  /*9720*/  MUFU.EX2 R24, R4 ;  /* 0x0000000400187308 */ /* 0x0002e20000000800 */
[----:B------:R-:W-:Y:S01]  /*9730*/  F2FP.F16.F32.PACK_AB R156, R61, R156 ;  /* 0x0000009c3d9c723e */ /* 0x000fe200000000ff */
[----:B------:R-:W-:Y:S01]  /*9740*/  FADD.FTZ R10, R158, R9 ;  /* 0x000000099e0a7221 */ /* 0x000fe20000010000 */
[----:B------:R-:W-:Y:S01]  /*9750*/  FADD.FTZ R5, R48, R5 ;  /* 0x0000000530057221 */ /* 0x000fe20000010000 */
[----:B------:R-:W-:Y:S01]  /*9760*/  F2FP.F16.F32.PACK_AB R158, R193, R158 ;  /* 0x0000009ec19e723e */ /* 0x000fe200000000ff */
[-C--:B------:R-:W-:Y:S01]  /*9770*/  FMUL.FTZ R111, R111, R197.reuse ;  /* 0x000000c56f6f7220 */ /* 0x080fe20000410000 */
[----:B------:R-:W-:Y:S01]  /*9780*/  FADD.FTZ R9, R193, R10 ;  /* 0x0000000ac1097221 */ /* 0x000fe20000010000 */
[----:B------:R-:W-:Y:S01]  /*9790*/  FADD.FTZ R5, R71, R5 ;  /* 0x0000000547057221 */ /* 0x000fe20000010000 */
[----:B------:R-:W4:Y:S01]  /*97a0*/  MUFU.EX2 R10, R223 ;  /* 0x000000df000a7308 */ /* 0x000f220000000800 */
[----:B--2---:R-:W-:Y:S01]  /*97b0*/  F2FP.F16.F32.PACK_AB R163, R79, R32 ;  /* 0x000000204fa3723e */ /* 0x004fe200000000ff */
[----:B-1----:R-:W-:Y:S01]  /*97c0*/  FADD.FTZ R4, R14, R9 ;  /* 0x000000090e047221 */ /* 0x002fe20000010000 */
        /* <DEDUP_REMOVED lines=9> */
[----:B---3--:R-:W-:Y:S01]  /*9860*/  F2FP.F16.F32.PACK_AB R165, R83, R24 ;  /* 0x0000001853a5723e */ /* 0x008fe200000000ff */
        /* <DEDUP_REMOVED lines=14> */
[----:B----4-:R-:W-:Y:S01]  /*9950*/  FADD.FTZ R6, R10, R5 ;  /* 0x000000050a067221 */ /* 0x010fe20000010000 */
[-C--:B------:R-:W-:Y:S01]  /*9960*/  FMUL.FTZ R131, R131, R197.reuse ;  /* 0x000000c583837220 */ /* 0x080fe20000410000 */
[-C--:B------:R-:W-:Y:S01]  /*9970*/  FMUL.FTZ R134, R134, R197.reuse ;  /* 0x000000c586867220 */ /* 0x080fe20000410000 */
[----:B------:R-:W-:Y:S01]  /*9980*/  FADD.FTZ R5, R85, R4 ;  /* 0x0000000455057221 */ /* 0x000fe20000010000 */
[C---:B------:R-:W-:Y:S01]  /*9990*/  FADD.FTZ R4, R167.reuse, R6 ;  /* 0x00000006a7047221 */ /* 0x040fe20000010000 */
        /* <DEDUP_REMOVED lines=12> */
[----:B------:R-:W-:Y:S01]  /*9a60*/  IMAD.MOV.U32 R6, RZ, RZ, R13 ;  /* 0x000000ffff067224 */ /* 0x000fe200078e000d */
[----:B0-----:R-:W-:Y:S06]  /*9a70*/  @P2 BRA `(.L_x_8399) ;  /* 0xffffffd800282947 */ /* 0x001fec000383ffff */
.L_x_8390:
[----:B------:R-:W-:Y:S06]  /*9a80*/  BAR.ARV 0x8, 0x180 ;  /* 0x0206000000007b1d */ /* 0x000fec0000002000 */
[----:B------:R-:W-:Y:S05]  /*9a90*/  @!P0 BRA `(.L_x_8400) ;  /* 0x0000000000048947 */ /* 0x000fea0003800000 */
[----:B------:R-:W-:Y:S01]  /*9aa0*/  BPT.TRAP 0x1 ;  /* 0x000000040000795c */ /* 0x000fe20000300000 */
.L_x_8400:
[----:B------:R-:W-:Y:S01]  /*9ab0*/  ULEA UR5, UR4, UR36, 0x3 ;  /* 0x0000002404057291 */ /* 0x000fe2000f8e183f */
[----:B------:R-:W-:-:S08]  /*9ac0*/  SHF.L.U32 R0, R0, 0x1f, RZ ;  /* 0x0000001f00007819 */ /* 0x000fd000000006ff */
[----:B------:R0:W1:Y:S01]  /*9ad0*/  SYNCS.PHASECHK.TRANS64.TRYWAIT P2, [UR5+0x28850], R0 ;  /* 0x02885000ff0075a7 */ /* 0x0000620008040145 */
[----:B------:R-:W-:Y:S05]  /*9ae0*/  @!P0 BRA `(.L_x_8401) ;  /* 0x0000000000048947 */ /* 0x000fea0003800000 */
[----:B------:R-:W-:Y:S01]  /*9af0*/  BPT.TRAP 0x1 ;  /* 0x000000040000795c */ /* 0x000fe20000300000 */
.L_x_8401:
[----:B-1----:R-:W-:Y:S05]  /*9b00*/  @P2 BRA `(.L_x_8402) ;  /* 0x0000000000082947 */ /* 0x002fea0003800000 */
[----:B------:R-:W1:Y:S02]  /*9b10*/  SYNCS.PHASECHK.TRANS64.TRYWAIT P0, [UR5+0x28850], R0 ;  /* 0x02885000ff0075a7 */ /* 0x000e640008000145 */
[----:B-1----:R-:W-:Y:S05]  /*9b20*/  @!P0 BRA `(.L_x_8403) ;  /* 0x0000005c00a88947 */ /* 0x002fea0003800000 */
.L_x_8402:
[----:B------:R-:W-:Y:S01]  /*9b30*/  UIADD3 UR36, UR36, 0x400, URZ ;  /* 0x0000040024247890 */ /* 0x000fe2000fffe03f */
[----:B------:R-:W-:Y:S01]  /*9b40*/  WARPGROUP.ARRIVE ;  /* 0x00000000000079c5 */ /* 0x000fe20000000000 */
[----:B------:R-:W-:Y:S01]  /*9b50*/  UMOV UR7, 0x40000040 ;  /* 0x4000004000077882 */ /* 0x000fe20000000000 */
[----:B01----:R-:W0:Y:S01]  /*9b60*/  SHFL.BFLY PT, R0, R5, 0x2, 0x1f ;  /* 0x0c401f0005007f89 */ /* 0x003e2200000e0000 */
[----:B------:R-:W-:Y:S01]  /*9b70*/  USHF.R.U32.HI UR36, URZ, 0x4, UR36 ;  /* 0x000000043f247899 */ /* 0x000fe20008011624 */
[----:B------:R-:W-:Y:S02]  /*9b80*/  IMAD.MOV.U32 R2, RZ, RZ, -0x800000 ;  /* 0xff800000ff027424 */ /* 0x000fe400078e00ff */
[----:B------:R-:W1:Y:S01]  /*9b90*/  SHFL.BFLY PT, R3, R4, 0x2, 0x1f ;  /* 0x0c401f0004037f89 */ /* 0x000e6200000e0000 */
[----:B------:R-:W-:-:S04]  /*9ba0*/  ULOP3.LUT UR36, UR36, 0x3fff, URZ, 0xc0, !UPT ;  /* 0x00003fff24247892 */ /* 0x000fc8000f8ec03f */
[----:B------:R-:W-:-:S04]  /*9bb0*/  ULOP3.LUT UR36, UR36, 0x4000000, URZ, 0xfc, !UPT ;  /* 0x0400000024247892 */ /* 0x000fc8000f8efc3f */
[----:B------:R-:W-:-:S07]  /*9bc0*/  ULEA UR4, UR4, UR36, 0xb ;  /* 0x0000002404047291 */ /* 0x000fce000f8e583f */
[----:B------:R-:W-:Y:S02]  /*9bd0*/  UMOV UR6, UR4 ;  /* 0x0000000400067c82 */ /* 0x000fe40008000000 */
[----:B------:R-:W-:Y:S01]  /*9be0*/  HGMMA.64x128x16.F32 R88, R180, gdesc[UR4].tnspB, R88, gsb0 ;  /* 0x41e00004b4587df0 */ /* 0x000fe20008000858 */
[----:B------:R-:W-:Y:S01]  /*9bf0*/  UIADD3 UR6, UR4, 0x80, URZ ;  /* 0x0000008004067890 */ /* 0x000fe2000fffe03f */
[----:B0-----:R-:W-:Y:S01]  /*9c00*/  FADD.FTZ R0, R0, R5 ;  /* 0x0000000500007221 */ /* 0x001fe20000010000 */
[----:B------:R-:W-:Y:S01]  /*9c10*/  UMOV UR7, 0x40000040 ;  /* 0x4000004000077882 */ /* 0x000fe20000000000 */
[----:B------:R-:W-:Y:S02]  /*9c20*/  IMAD.MOV.U32 R5, RZ, RZ, RZ ;  /* 0x000000ffff057224 */ /* 0x000fe400078e00ff */
[----:B-1----:R-:W-:Y:S01]  /*9c30*/  FADD.FTZ R6, R3, R4 ;  /* 0x0000000403067221 */ /* 0x002fe20000010000 */
[----:B------:R-:W-:Y:S01]  /*9c40*/  IMAD.U32 R4, RZ, RZ, UR5 ;  /* 0x00000005ff047e24 */ /* 0x000fe2000f8e00ff */
[----:B------:R-:W0:Y:S04]  /*9c50*/  SHFL.BFLY PT, R3, R0, 0x1, 0x1f ;  /* 0x0c201f0000037f89 */ /* 0x000e2800000e0000 */
[----:B------:R-:W1:Y:S01]  /*9c60*/  SHFL.BFLY PT, R7, R6, 0x1, 0x1f ;  /* 0x0c201f0006077f89 */ /* 0x000e6200000e0000 */
[----:B0-----:R-:W-:Y:S01]  /*9c70*/  FADD.FTZ R9, R0, R3 ;  /* 0x0000000300097221 */ /* 0x001fe20000010000 */
[----:B------:R-:W-:-:S02]  /*9c80*/  IMAD.MOV.U32 R3, RZ, RZ, RZ ;  /* 0x000000ffff037224 */ /* 0x000fc400078e00ff */
[----:B------:R-:W-:Y:S02]  /*9c90*/  IMAD.MOV.U32 R0, RZ, RZ, -0x800000 ;  /* 0xff800000ff007424 */ /* 0x000fe400078e00ff */
[----:B-1----:R-:W-:Y:S01]  /*9ca0*/  FADD.FTZ R10, R6, R7 ;  /* 0x00000007060a7221 */ /* 0x002fe20000010000 */
[----:B------:R-:W-:Y:S02]  /*9cb0*/  FSETP.NE.FTZ.AND P0, PT, R9, RZ, PT ;  /* 0x000000ff0900720b */ /* 0x000fe40003f15000 */
[----:B------:R-:W-:Y:S02]  /*9cc0*/  @!P1 IADD3 R6, R4, 0x28860, RZ ;  /* 0x0002886004069810 */ /* 0x000fe40007ffe0ff */
[----:B------:R-:W-:Y:S02]  /*9cd0*/  FSETP.NE.FTZ.AND P2, PT, R10, RZ, PT ;  /* 0x000000ff0a00720b */ /* 0x000fe40003f55000 */
[----:B------:R-:W-:-:S07]  /*9ce0*/  @!P1 PRMT R6, RZ, 0x654, R6 ;  /* 0x00000654ff069816 */ /* 0x000fce0000000006 */
        /* <DEDUP_REMOVED lines=111> */
.L_x_8373:
[----:B------:R-:W-:Y:S05]  /*a3e0*/  @P0 BRA `(.L_x_8404) ;  /* 0x0000001400340947 */ /* 0x000fea0003800000 */
[----:B------:R-:W1:Y:S01]  /*a3f0*/  S2R R3, SR_TID.X ;  /* 0x0000000000037919 */ /* 0x000e620000002100 */
[----:B------:R-:W2:Y:S01]  /*a400*/  LDC R17, c[0x0][0xbe8] ;  /* 0x0002fa00ff117b82 */ /* 0x000ea20000000800 */
[----:B------:R-:W-:Y:S01]  /*a410*/  SHF.R.S32.HI R11, RZ, 0x1f, R18 ;  /* 0x0000001fff0b7819 */ /* 0x000fe20000011412 */
[----:B------:R-:W-:Y:S01]  /*a420*/  ULDC.64 UR4, c[0x0][0xbd0] ;  /* 0x0002f40000047ab9 */ /* 0x000fe20000000a00 */
[----:B------:R-:W3:Y:S01]  /*a430*/  S2R R16, SR_CTAID.X ;  /* 0x0000000000107919 */ /* 0x000ee20000002500 */
[----:B------:R-:W-:Y:S01]  /*a440*/  ULDC.64 UR6, c[0x0][0xb38] ;  /* 0x0002ce0000067ab9 */ /* 0x000fe20000000a00 */
[----:B------:R-:W-:Y:S03]  /*a450*/  BSSY B0, `(.L_x_8405) ;  /* 0x00000e2000007945 */ /* 0x000fe60003800000 */
[----:B------:R-:W4:Y:S08]  /*a460*/  S2UR UR9, SR_CTAID.Z ;  /* 0x00000000000979c3 */ /* 0x000f300000002700 */
[----:B------:R-:W5:Y:S08]  /*a470*/  LDC.64 R20, c[0x0][0xbd8] ;  /* 0x0002f600ff147b82 */ /* 0x000f700000000a00 */
[----:B------:R-:W-:Y:S01]  /*a480*/  BAR.SYNC.DEFER_BLOCKING 0x1, 0x100 ;  /* 0x0044000000007b1d */ /* 0x000fe20000010000 */
[----:B--2---:R-:W-:-:S07]  /*a490*/  ISETP.NE.AND P0, PT, R17, 0x1, PT ;  /* 0x000000011100780c */ /* 0x004fce0003f05270 */
[----:B------:R-:W2:Y:S01]  /*a4a0*/  S2UR UR8, SR_CTAID.Y ;  /* 0x00000000000879c3 */ /* 0x000ea20000002600 */
[----:B-1----:R-:W-:-:S07]  /*a4b0*/  VIADD R3, R3, 0xffffff80 ;  /* 0xffffff8003037836 */ /* 0x002fce0000000000 */
[----:B------:R-:W2:Y:S01]  /*a4c0*/  LDC R19, c[0x0][0xc50] ;  /* 0x00031400ff137b82 */ /* 0x000ea20000000800 */
[----:B0-----:R-:W-:-:S04]  /*a4d0*/  SHF.R.S32.HI R4, RZ, 0x1f, R3 ;  /* 0x0000001fff047819 */ /* 0x001fc80000011403 */
        /* <DEDUP_REMOVED lines=8> */
[----:B------:R-:W1:Y:S02]  /*a560*/  @P0 LDC R13, c[0x0][0xbec] ;  /* 0x0002fb00ff0d0b82 */ /* 0x000e640000000800 */
[----:B------:R-:W-:Y:S02]  /*a570*/  SHF.R.S32.HI R7, RZ, 0x1f, R24 ;  /* 0x0000001fff077819 */ /* 0x000fe40000011418 */
[----:B------:R-:W-:Y:S02]  /*a580*/  LEA.HI R3, R5, R6, RZ, 0x1 ;  /* 0x0000000605037211 */ /* 0x000fe400078f08ff */
[CC--:B------:R-:W-:Y:S02]  /*a590*/  LEA.HI R25, R7.reuse, R24.reuse, RZ, 0x2 ;  /* 0x0000001807197211 */ /* 0x0c0fe400078f10ff */
[----:B------:R-:W-:Y:S01]  /*a5a0*/  LEA.HI R7, R7, R24, RZ, 0x5 ;  /* 0x0000001807077211 */ /* 0x000fe200078f28ff */
[----:B------:R-:W1:Y:S01]  /*a5b0*/  @P0 LDC R27, c[0x0][0xbec] ;  /* 0x0002fb00ff1b0b82 */ /* 0x000e620000000800 */
[----:B------:R-:W-:-:S02]  /*a5c0*/  SHF.R.S32.HI R8, RZ, 0x2, R25 ;  /* 0x00000002ff087819 */ /* 0x000fc40000011419 */
[----:B------:R-:W-:Y:S02]  /*a5d0*/  SHF.R.S32.HI R9, RZ, 0x1f, R25 ;  /* 0x0000001fff097819 */ /* 0x000fe40000011419 */
[----:B------:R-:W-:Y:S02]  /*a5e0*/  LOP3.LUT R3, R3, 0x3fffffe, RZ, 0xc0, !PT ;  /* 0x03fffffe03037812 */ /* 0x000fe400078ec0ff */
[----:B------:R-:W-:Y:S01]  /*a5f0*/  LEA.HI R9, R9, R8, RZ, 0x3 ;  /* 0x0000000809097211 */ /* 0x000fe200078f18ff */
[----:B------:R-:W1:Y:S01]  /*a600*/  @P0 LDC R15, c[0x0][0xbf0] ;  /* 0x0002fc00ff0f0b82 */ /* 0x000e620000000800 */
[----:B------:R-:W-:Y:S01]  /*a610*/  LEA.HI R5, R10, R10, RZ, 0x1 ;  /* 0x0000000a0a057211 */ /* 0x000fe200078f08ff */
[----:B------:R-:W-:Y:S01]  /*a620*/  IMAD.IADD R3, R6, 0x1, -R3 ;  /* 0x0000000106037824 */ /* 0x000fe200078e0a03 */
[----:B------:R-:W-:Y:S02]  /*a630*/  LOP3.LUT R9, R9, 0xfffffff8, RZ, 0xc0, !PT ;  /* 0xfffffff809097812 */ /* 0x000fe400078ec0ff */
[----:B------:R-:W-:-:S02]  /*a640*/  SHF.R.S32.HI R7, RZ, 0x5, R7 ;  /* 0x00000005ff077819 */ /* 0x000fc40000011407 */
[----:B------:R-:W-:Y:S01]  /*a650*/  LOP3.LUT R5, R5, 0x1ffffffe, RZ, 0xc0, !PT ;  /* 0x1ffffffe05057812 */ /* 0x000fe200078ec0ff */
[----:B------:R-:W-:Y:S01]  /*a660*/  IMAD.IADD R4, R8, 0x1, -R9 ;  /* 0x0000000108047824 */ /* 0x000fe200078e0a09 */
[----:B------:R-:W1:Y:S01]  /*a670*/  @P0 LDC R14, c[0x0][0xbf0] ;  /* 0x0002fc00ff0e0b82 */ /* 0x000e620000000800 */
[----:B------:R-:W-:Y:S02]  /*a680*/  LOP3.LUT R25, R25, 0x7ffffffc, RZ, 0xc0, !PT ;  /* 0x7ffffffc19197812 */ /* 0x000fe400078ec0ff */
[----:B------:R-:W-:Y:S01]  /*a690*/  IMAD.IADD R8, R10, 0x1, -R5 ;  /* 0x000000010a087824 */ /* 0x000fe200078e0a05 */
[----:B------:R-:W-:Y:S01]  /*a6a0*/  LEA R4, R7, R4, 0x4 ;  /* 0x0000000407047211 */ /* 0x000fe200078e20ff */
[C---:B------:R-:W-:Y:S02]  /*a6b0*/  IMAD R7, R11.reuse, UR4, RZ ;  /* 0x000000040b077c24 */ /* 0x040fe4000f8e02ff */
[----:B------:R-:W-:Y:S02]  /*a6c0*/  IMAD R11, R11, UR6, RZ ;  /* 0x000000060b0b7c24 */ /* 0x000fe4000f8e02ff */
[----:B------:R-:W-:-:S02]  /*a6d0*/  IMAD R3, R3, 0x40, R4 ;  /* 0x0000004003037824 */ /* 0x000fc400078e0204 */
[----:B------:R-:W-:Y:S01]  /*a6e0*/  IMAD.WIDE.U32 R4, R18, UR4, RZ ;  /* 0x0000000412047c25 */ /* 0x000fe2000f8e00ff */
[----:B----4-:R-:W-:-:S03]  /*a6f0*/  USHF.R.S32.HI UR4, URZ, 0x1f, UR9 ;  /* 0x0000001f3f047899 */ /* 0x010fc60008011409 */
[C---:B------:R-:W-:Y:S02]  /*a700*/  IMAD R9, R18.reuse, UR5, R7 ;  /* 0x0000000512097c24 */ /* 0x040fe4000f8e0207 */
[----:B------:R-:W-:-:S04]  /*a710*/  IMAD.WIDE.U32 R6, R18, UR6, RZ ;  /* 0x0000000612067c25 */ /* 0x000fc8000f8e00ff */
[----:B------:R-:W-:Y:S02]  /*a720*/  IMAD.IADD R5, R5, 0x1, R9 ;  /* 0x0000000105057824 */ /* 0x000fe400078e0209 */
[----:B------:R-:W-:Y:S01]  /*a730*/  IMAD R9, R18, UR7, R11 ;  /* 0x0000000712097c24 */ /* 0x000fe2000f8e020b */
[----:B------:R-:W-:Y:S01]  /*a740*/  ULDC.64 UR6, c[0x0][0xb48] ;  /* 0x0002d20000067ab9 */ /* 0x000fe20000000a00 */
[----:B------:R-:W-:Y:S01]  /*a750*/  IMAD R8, R8, 0x8, R3 ;  /* 0x0000000808087824 */ /* 0x000fe200078e0203 */
[----:B---3--:R-:W-:Y:S01]  /*a760*/  LEA R3, R16, R3, 0x7 ;  /* 0x0000000310037211 */ /* 0x008fe200078e38ff */
[----:B------:R-:W-:Y:S01]  /*a770*/  IMAD.MOV R18, RZ, RZ, -R18 ;  /* 0x000000ffff127224 */ /* 0x000fe200078e0a12 */
[----:B------:R-:W-:Y:S01]  /*a780*/  IADD3 R7, R7, R9, RZ ;  /* 0x0000000907077210 */ /* 0x000fe20007ffe0ff */
[----:B-----5:R-:W-:Y:S02]  /*a790*/  IMAD R10, R20, UR4, RZ ;  /* 0x00000004140a7c24 */ /* 0x020fe4000f8e02ff */
[----:B------:R-:W-:-:S02]  /*a7a0*/  IMAD R8, R16, 0x80, R8 ;  /* 0x0000008010087824 */ /* 0x000fc400078e0208 */
[----:B0-----:R-:W-:Y:S01]  /*a7b0*/  IMAD R12, R22, UR4, RZ ;  /* 0x00000004160c7c24 */ /* 0x001fe2000f8e02ff */
[----:B------:R-:W-:Y:S01]  /*a7c0*/  ULDC.64 UR4, c[0x0][0xbe0] ;  /* 0x0002f80000047ab9 */ /* 0x000fe20000000a00 */
[----:B--2---:R-:W-:Y:S02]  /*a7d0*/  IMAD R19, R19, R18, UR8 ;  /* 0x0000000813137e24 */ /* 0x004fe4000f8e0212 */
[----:B------:R-:W-:Y:S02]  /*a7e0*/  IMAD R11, R21, UR9, R10 ;  /* 0x00000009150b7c24 */ /* 0x000fe4000f8e020a */
[----:B------:R-:W-:-:S04]  /*a7f0*/  IMAD.WIDE.U32 R4, R20, UR9, R4 ;  /* 0x0000000914047c25 */ /* 0x000fc8000f8e0004 */
[----:B-1----:R-:W-:-:S04]  /*a800*/  @P0 IMAD.HI.U32 R10, R8, R13, RZ ;  /* 0x0000000d080a0227 */ /* 0x002fc800078e00ff */
        /* <DEDUP_REMOVED lines=50> */
[----:B------:R-:W-:Y:S01]  /*ab30*/  IMAD R16, R17, UR6, RZ ;  /* 0x0000000611107c24 */ /* 0x000fe2000f8e02ff */
[----:B------:R-:W-:Y:S01]  /*ab40*/  LEA.HI.X R9, R4, UR7, R9, 0x2, P0 ;  /* 0x0000000704097c11 */ /* 0x000fe200080f1409 */
[C---:B------:R-:W-:Y:S01]  /*ab50*/  VIADD R17, R3.reuse, 0x8 ;  /* 0x0000000803117836 */ /* 0x040fe20000000000 */
[----:B------:R-:W-:Y:S01]  /*ab60*/  LEA.HI.X R22, R6, UR9, R5, 0x2, P1 ;  /* 0x0000000906167c11 */ /* 0x000fe200088f1405 */
[----:B------:R-:W-:Y:S01]  /*ab70*/  SHFL.IDX PT, R4, R8, RZ, 0x1c1f ;  /* 0x001c1fff08047589 */ /* 0x000fe200000e0000 */
[C---:B------:R-:W-:Y:S01]  /*ab80*/  LOP3.LUT P0, RZ, R24.reuse, 0x3, RZ, 0xc0, !PT ;  /* 0x0000000318ff7812 */ /* 0x040fe2000780c0ff */
[----:B------:R-:W-:Y:S01]  /*ab90*/  UIADD3 UR4, UR4, 0x28820, URZ ;  /* 0x0002882004047890 */ /* 0x000fe2000fffe03f */
[CC--:B------:R-:W-:Y:S01]  /*aba0*/  ISETP.GE.AND P2, PT, R3.reuse, R16.reuse, PT ;  /* 0x000000100300720c */ /* 0x0c0fe20003f46270 */
[----:B------:R-:W0:Y:S01]  /*abb0*/  SHFL.IDX PT, R5, R9, RZ, 0x1c1f ;  /* 0x001c1fff09057589 */ /* 0x000e2200000e0000 */
[-C--:B------:R-:W-:Y:S01]  /*abc0*/  ISETP.GE.OR P1, PT, R3, R16.reuse, P0 ;  /* 0x000000100300720c */ /* 0x080fe20000726670 */
[----:B------:R-:W-:Y:S01]  /*abd0*/  UPRMT UR4, URZ, 0x654, UR4 ;  /* 0x000006543f047896 */ /* 0x000fe20008000004 */
[----:B------:R-:W-:Y:S01]  /*abe0*/  ISETP.GE.OR P0, PT, R17, R16, P0 ;  /* 0x000000101100720c */ /* 0x000fe20000706670 */
[----:B------:R-:W-:Y:S01]  /*abf0*/  SHFL.IDX PT, R6, R8, 0x1, 0x1c1f ;  /* 0x003c1f0008067f89 */ /* 0x000fe200000e0000 */
[----:B------:R-:W-:-:S03]  /*ac00*/  IMAD.IADD R19, R24, 0x1, -R25 ;  /* 0x0000000118137824 */ /* 0x000fc600078e0a19 */
[----:B------:R-:W1:Y:S01]  /*ac10*/  SHFL.IDX PT, R7, R9, 0x1, 0x1c1f ;  /* 0x003c1f0009077f89 */ /* 0x000e6200000e0000 */
[----:B------:R-:W-:Y:S02]  /*ac20*/  IMAD.SHL.U32 R19, R19, 0x2, RZ ;  /* 0x0000000213137824 */ /* 0x000fe400078e00ff */
        /* <DEDUP_REMOVED lines=20> */
[C---:B------:R-:W-:Y:S01]  /*ad70*/  VIADD R18, R19.reuse, 0x60 ;  /* 0x0000006013127836 */ /* 0x040fe20000000000 */
[----:B------:R-:W-:Y:S01]  /*ad80*/  ISETP.GE.AND P5, PT, R10, UR4, PT ;  /* 0x000000040a007c0c */ /* 0x000fe2000bfa6270 */
[----:B---34-:R-:W-:Y:S01]  /*ad90*/  @!P2 IMAD.WIDE R2, R19, 0x4, R14 ;  /* 0x000000041302a825 */ /* 0x018fe200078e020e */
[----:B------:R-:W-:-:S02]  /*ada0*/  ISETP.GE.AND P6, PT, R11, UR4, PT ;  /* 0x000000040b007c0c */ /* 0x000fc4000bfc6270 */
[----:B------:R-:W-:Y:S02]  /*adb0*/  @!P3 LEA.HI R0, R0, R0, RZ, 0x1 ;  /* 0x000000000000b211 */ /* 0x000fe400078f08ff */
        /* <DEDUP_REMOVED lines=8> */
[----:B------:R-:W-:Y:S02]  /*ae40*/  @!P5 LOP3.LUT R13, R10, 0xfffffffe, RZ, 0xc0, !PT ;  /* 0xfffffffe0a0dd812 */ /* 0x000fe400078ec0ff */
[----:B------:R1:W-:Y:S01]  /*ae50*/  @!P3 ST.E.64 desc[UR42][R4.64], R92 ;  /* 0x0000005c0400b985 */ /* 0x0003e2000c101b2a */
[----:B------:R-:W-:Y:S02]  /*ae60*/  ISETP.GE.AND P3, PT, R8, UR4, PT ;  /* 0x0000000408007c0c */ /* 0x000fe4000bf66270 */
[----:B0-----:R-:W-:Y:S02]  /*ae70*/  @!P0 LOP3.LUT R3, R6, 0xfffffffe, RZ, 0xc0, !PT ;  /* 0xfffffffe06038812 */ /* 0x001fe400078ec0ff */
[----:B------:R-:W-:-:S03]  /*ae80*/  @!P4 LEA.HI R6, R9, R9, RZ, 0x1 ;  /* 0x000000090906c211 */ /* 0x000fc600078f08ff */
[----:B------:R-:W-:Y:S01]  /*ae90*/  @!P0 IMAD.WIDE R2, R3, 0x4, R14 ;  /* 0x0000000403028825 */ /* 0x000fe200078e020e */
[----:B------:R-:W-:-:S04]  /*aea0*/  @!P2 LEA.HI R0, R0, R0, RZ, 0x1 ;  /* 0x000000000000a211 */ /* 0x000fc800078f08ff */
[----:B------:R0:W-:Y:S01]  /*aeb0*/  @!P0 ST.E.64 desc[UR42][R2.64], R96 ;  /* 0x0000006002008985 */ /* 0x0001e2000c101b2a */
[----:B-1----:R-:W-:Y:S02]  /*aec0*/  @!P1 LOP3.LUT R5, R7, 0xfffffffe, RZ, 0xc0, !PT ;  /* 0xfffffffe07059812 */ /* 0x002fe400078ec0ff */
[----:B------:R-:W-:Y:S02]  /*aed0*/  @!P3 LEA.HI R8, R8, R8, RZ, 0x1 ;  /* 0x000000080808b211 */ /* 0x000fe400078f08ff */
[----:B------:R-:W-:Y:S01]  /*aee0*/  @!P2 LOP3.LUT R7, R0, 0xfffffffe, RZ, 0xc0, !PT ;  /* 0xfffffffe0007a812 */ /* 0x000fe200078ec0ff */
[--C-:B------:R-:W-:Y:S01]  /*aef0*/  @!P1 IMAD.WIDE R4, R5, 0x4, R14.reuse ;  /* 0x0000000405049825 */ /* 0x100fe200078e020e */
[----:B------:R-:W-:Y:S02]  /*af00*/  @!P3 LOP3.LUT R9, R8, 0xfffffffe, RZ, 0xc0, !PT ;  /* 0xfffffffe0809b812 */ /* 0x000fe400078ec0ff */
[----:B------:R-:W-:Y:S02]  /*af10*/  @!P6 LEA.HI R0, R11, R11, RZ, 0x1 ;  /* 0x0000000b0b00e211 */ /* 0x000fe400078f08ff */
[----:B------:R-:W-:Y:S01]  /*af20*/  @!P4 LOP3.LUT R11, R6, 0xfffffffe, RZ, 0xc0, !PT ;  /* 0xfffffffe060bc812 */ /* 0x000fe200078ec0ff */
[--C-:B------:R-:W-:Y:S01]  /*af30*/  @!P2 IMAD.WIDE R6, R7, 0x4, R14.reuse ;  /* 0x000000040706a825 */ /* 0x100fe200078e020e */
[----:B------:R-:W-:Y:S01]  /*af40*/  @!P6 LOP3.LUT R21, R0, 0xfffffffe, RZ, 0xc0, !PT ;  /* 0xfffffffe0015e812 */ /* 0x000fe200078ec0ff */
[----:B------:R1:W-:Y:S01]  /*af50*/  @!P1 ST.E.64 desc[UR42][R4.64], R100 ;  /* 0x0000006404009985 */ /* 0x0003e2000c101b2a */
[----:B------:R-:W-:Y:S01]  /*af60*/  IADD3 R0, R19, 0x48, RZ ;  /* 0x0000004813007810 */ /* 0x000fe20007ffe0ff */
[--C-:B0-----:R-:W-:Y:S01]  /*af70*/  @!P3 IMAD.WIDE R2, R9, 0x4, R14.reuse ;  /* 0x000000040902b825 */ /* 0x101fe200078e020e */
[----:B------:R-:W-:Y:S01]  /*af80*/  ISETP.GE.AND P1, PT, R12, UR4, PT ;  /* 0x000000040c007c0c */ /* 0x000fe2000bf26270 */
[----:B------:R0:W-:Y:S01]  /*af90*/  @!P2 ST.E.64 desc[UR42][R6.64], R104 ;  /* 0x000000680600a985 */ /* 0x0001e2000c101b2a */
[----:B------:R-:W-:Y:S01]  /*afa0*/  ISETP.GE.AND P0, PT, R0, UR4, PT ;  /* 0x0000000400007c0c */ /* 0x000fe2000bf06270 */
[----:B------:R-:W-:-:S02]  /*afb0*/  @!P5 IMAD.WIDE R8, R13, 0x4, R14 ;  /* 0x000000040d08d825 */ /* 0x000fc400078e020e */
[----:B------:R2:W-:Y:S01]  /*afc0*/  @!P3 ST.E.64 desc[UR42][R2.64], R108 ;  /* 0x0000006c0200b985 */ /* 0x0005e2000c101b2a */
[----:B------:R-:W-:Y:S01]  /*afd0*/  ISETP.GE.AND P3, PT, R18, UR4, PT ;  /* 0x0000000412007c0c */ /* 0x000fe2000bf66270 */
[----:B------:R-:W-:Y:S02]  /*afe0*/  VIADD R13, R19, 0x58 ;  /* 0x00000058130d7836 */ /* 0x000fe40000000000 */
[----:B-1----:R-:W-:-:S03]  /*aff0*/  @!P4 IMAD.WIDE R4, R11, 0x4, R14 ;  /* 0x000000040b04c825 */ /* 0x002fc600078e020e */
[----:B------:R-:W-:Y:S02]  /*b000*/  ISETP.GE.AND P2, PT, R13, UR4, PT ;  /* 0x000000040d007c0c */ /* 0x000fe4000bf46270 */
[----:B------:R-:W-:Y:S01]  /*b010*/  @!P1 LEA.HI R12, R12, R12, RZ, 0x1 ;  /* 0x0000000c0c0c9211 */ /* 0x000fe200078f08ff */
[----:B------:R-:W-:Y:S01]  /*b020*/  @!P6 IMAD.WIDE R10, R21, 0x4, R14 ;  /* 0x00000004150ae825 */ /* 0x000fe200078e020e */
[----:B------:R1:W-:Y:S01]  /*b030*/  @!P4 ST.E.64 desc[UR42][R4.64], R112 ;  /* 0x000000700400c985 */ /* 0x0003e2000c101b2a */
[----:B------:R-:W-:Y:S02]  /*b040*/  @!P0 LEA.HI R0, R0, R0, RZ, 0x1 ;  /* 0x0000000000008211 */ /* 0x000fe400078f08ff */
[C---:B0-----:R-:W-:Y:S01]  /*b050*/  VIADD R6, R19.reuse, 0x68 ;  /* 0x0000006813067836 */ /* 0x041fe20000000000 */
[C---:B--2---:R-:W-:Y:S01]  /*b060*/  IADD3 R3, R19.reuse, 0x78, RZ ;  /* 0x0000007813037810 */ /* 0x044fe20007ffe0ff */
[----:B------:R-:W-:Y:S01]  /*b070*/  VIADD R7, R19, 0x70 ;  /* 0x0000007013077836 */ /* 0x000fe20000000000 */
[----:B------:R0:W-:Y:S01]  /*b080*/  @!P5 ST.E.64 desc[UR42][R8.64], R116 ;  /* 0x000000740800d985 */ /* 0x0001e2000c101b2a */
[----:B------:R-:W-:-:S02]  /*b090*/  @!P3 LEA.HI R18, R18, R18, RZ, 0x1 ;  /* 0x000000121212b211 */ /* 0x000fc400078f08ff */
[----:B------:R-:W-:Y:S01]  /*b0a0*/  ISETP.GE.AND P4, PT, R6, UR4, PT ;  /* 0x0000000406007c0c */ /* 0x000fe2000bf86270 */
[----:B------:R2:W-:Y:S01]  /*b0b0*/  @!P6 ST.E.64 desc[UR42][R10.64], R120 ;  /* 0x000000780a00e985 */ /* 0x0005e2000c101b2a */
[----:B------:R-:W-:Y:S02]  /*b0c0*/  ISETP.GE.AND P6, PT, R3, UR4, PT ;  /* 0x0000000403007c0c */ /* 0x000fe4000bfc6270 */
[----:B------:R-:W-:Y:S02]  /*b0d0*/  ISETP.GE.AND P5, PT, R7, UR4, PT ;  /* 0x0000000407007c0c */ /* 0x000fe4000bfa6270 */
[----:B------:R-:W-:Y:S02]  /*b0e0*/  @!P2 LEA.HI R13, R13, R13, RZ, 0x1 ;  /* 0x0000000d0d0da211 */ /* 0x000fe400078f08ff */
[----:B-1----:R-:W-:Y:S02]  /*b0f0*/  @!P1 LOP3.LUT R5, R12, 0xfffffffe, RZ, 0xc0, !PT ;  /* 0xfffffffe0c059812 */ /* 0x002fe400078ec0ff */
[----:B0-----:R-:W-:-:S03]  /*b100*/  @!P3 LOP3.LUT R9, R18, 0xfffffffe, RZ, 0xc0, !PT ;  /* 0xfffffffe1209b812 */ /* 0x001fc600078ec0ff */
[----:B------:R-:W-:Y:S02]  /*b110*/  @!P4 LEA.HI R6, R6, R6, RZ, 0x1 ;  /* 0x000000060606c211 */ /* 0x000fe400078f08ff */
[----:B------:R-:W-:Y:S01]  /*b120*/  @!P6 LEA.HI R4, R3, R3, RZ, 0x1 ;  /* 0x000000030304e211 */ /* 0x000fe200078f08ff */
[----:B------:R-:W-:Y:S01]  /*b130*/  @!P3 IMAD.WIDE R8, R9, 0x4, R14 ;  /* 0x000000040908b825 */ /* 0x000fe200078e020e */
[----:B------:R-:W-:Y:S02]  /*b140*/  @!P5 LEA.HI R2, R7, R7, RZ, 0x1 ;  /* 0x000000070702d211 */ /* 0x000fe400078f08ff */
[----:B------:R-:W-:Y:S02]  /*b150*/  @!P0 LOP3.LUT R3, R0, 0xfffffffe, RZ, 0xc0, !PT ;  /* 0xfffffffe00038812 */ /* 0x000fe400078ec0ff */
[----:B------:R-:W-:Y:S02]  /*b160*/  @!P2 LOP3.LUT R7, R13, 0xfffffffe, RZ, 0xc0, !PT ;  /* 0xfffffffe0d07a812 */ /* 0x000fe400078ec0ff */
[----:B--2---:R-:W-:-:S02]  /*b170*/  @!P4 LOP3.LUT R11, R6, 0xfffffffe, RZ, 0xc0, !PT ;  /* 0xfffffffe060bc812 */ /* 0x004fc400078ec0ff */
        /* <DEDUP_REMOVED lines=15> */
.L_x_8406:
[----:B------:R-:W-:Y:S05]  /*b270*/  BSYNC B0 ;  /* 0x0000000000007941 */ /* 0x000fea0003800000 */
.L_x_8405:
[----:B------:R-:W-:Y:S01]  /*b280*/  ISETP.GE.AND P0, PT, R17, R16, PT ;  /* 0x000000101100720c */ /* 0x000fe20003f06270 */
[----:B0-----:R0:W1:Y:S04]  /*b290*/  SHFL.IDX PT, R13, R22, 0x1, 0x1c1f ;  /* 0x003c1f00160d7f89 */ /* 0x00106800000e0000 */
[----:B------:R0:W0:Y:S08]  /*b2a0*/  SHFL.IDX PT, R12, R20, 0x1, 0x1c1f ;  /* 0x003c1f00140c7f89 */ /* 0x00003000000e0000 */
[----:B------:R-:W-:Y:S05]  /*b2b0*/  @P0 BRA `(.L_x_8371) ;  /* 0x00000044002c0947 */ /* 0x000fea0003800000 */
[----:B------:R-:W-:Y:S01]  /*b2c0*/  ULDC UR4, c[0x0][0xac8] ;  /* 0x0002b20000047ab9 */ /* 0x000fe20000000800 */
[C---:B--2---:R-:W-:Y:S01]  /*b2d0*/  VIADD R0, R19.reuse, 0x8 ;  /* 0x0000000813007836 */ /* 0x044fe20000000000 */
[C---:B------:R-:W-:Y:S01]  /*b2e0*/  ISETP.GE.AND P0, PT, R19.reuse, UR4, PT ;  /* 0x0000000413007c0c */ /* 0x040fe2000bf06270 */
[C---:B------:R-:W-:Y:S01]  /*b2f0*/  VIADD R4, R19.reuse, 0x10 ;  /* 0x0000001013047836 */ /* 0x040fe20000000000 */
[C---:B------:R-:W-:Y:S01]  /*b300*/  IADD3 R9, R19.reuse, 0x28, RZ ;  /* 0x0000002813097810 */ /* 0x040fe20007ffe0ff */
[C---:B------:R-:W-:Y:S01]  /*b310*/  VIADD R6, R19.reuse, 0x18 ;  /* 0x0000001813067836 */ /* 0x040fe20000000000 */
[----:B------:R-:W-:Y:S01]  /*b320*/  ISETP.GE.AND P5, PT, R0, UR4, PT ;  /* 0x0000000400007c0c */ /* 0x000fe2000bfa6270 */
[C---:B------:R-:W-:Y:S01]  /*b330*/  VIADD R8, R19.reuse, 0x20 ;  /* 0x0000002013087836 */ /* 0x040fe20000000000 */
[----:B------:R-:W-:Y:S01]  /*b340*/  ISETP.GE.AND P6, PT, R4, UR4, PT ;  /* 0x0000000404007c0c */ /* 0x000fe2000bfc6270 */
[----:B------:R-:W-:Y:S01]  /*b350*/  VIADD R10, R19, 0x30 ;  /* 0x00000030130a7836 */ /* 0x000fe20000000000 */
[----:B------:R-:W-:Y:S01]  /*b360*/  ISETP.GE.AND P3, PT, R9, UR4, PT ;  /* 0x0000000409007c0c */ /* 0x000fe2000bf66270 */
[C---:B------:R-:W-:Y:S01]  /*b370*/  VIADD R11, R19.reuse, 0x38 ;  /* 0x00000038130b7836 */ /* 0x040fe20000000000 */
[----:B------:R-:W-:Y:S01]  /*b380*/  ISETP.GE.AND P4, PT, R8, UR4, PT ;  /* 0x0000000408007c0c */ /* 0x000fe2000bf86270 */
[C---:B------:R-:W-:Y:S01]  /*b390*/  VIADD R16, R19.reuse, 0x40 ;  /* 0x0000004013107836 */ /* 0x040fe20000000000 */
[----:B------:R-:W-:Y:S01]  /*b3a0*/  ISETP.GE.AND P2, PT, R10, UR4, PT ;  /* 0x000000040a007c0c */ /* 0x000fe2000bf46270 */
[----:B01----:R-:W-:Y:S01]  /*b3b0*/  @!P0 IMAD.WIDE R2, R19, 0x4, R12 ;  /* 0x0000000413028825 */ /* 0x003fe200078e020c */
[----:B------:R-:W-:-:S03]  /*b3c0*/  ISETP.GE.AND P1, PT, R11, UR4, PT ;  /* 0x000000040b007c0c */ /* 0x000fc6000bf26270 */
[----:B------:R-:W-:Y:S01]  /*b3d0*/  @!P5 LEA.HI R0, R0, R0, RZ, 0x1 ;  /* 0x000000000000d211 */ /* 0x000fe200078f08ff */
[----:B------:R0:W-:Y:S01]  /*b3e0*/  @!P0 ST.E.64 desc[UR42][R2.64], R90 ;  /* 0x0000005a02008985 */ /* 0x0001e2000c101b2a */
[----:B------:R-:W-:Y:S01]  /*b3f0*/  ISETP.GE.AND P0, PT, R6, UR4, PT ;  /* 0x0000000406007c0c */ /* 0x000fe2000bf06270 */
[C---:B------:R-:W-:Y:S01]  /*b400*/  VIADD R18, R19.reuse, 0x48 ;  /* 0x0000004813127836 */ /* 0x040fe20000000000 */
[----:B------:R-:W-:Y:S01]  /*b410*/  @!P6 LEA.HI R4, R4, R4, RZ, 0x1 ;  /* 0x000000040404e211 */ /* 0x000fe200078f08ff */
[----:B------:R-:W-:Y:S01]  /*b420*/  VIADD R20, R19, 0x70 ;  /* 0x0000007013147836 */ /* 0x000fe20000000000 */
[----:B------:R-:W-:Y:S02]  /*b430*/  @!P5 LOP3.LUT R5, R0, 0xfffffffe, RZ, 0xc0, !PT ;  /* 0xfffffffe0005d812 */ /* 0x000fe400078ec0ff */
[----:B------:R-:W-:Y:S02]  /*b440*/  @!P6 LOP3.LUT R7, R4, 0xfffffffe, RZ, 0xc0, !PT ;  /* 0xfffffffe0407e812 */ /* 0x000fe400078ec0ff */
[----:B------:R-:W-:-:S02]  /*b450*/  @!P4 LEA.HI R8, R8, R8, RZ, 0x1 ;  /* 0x000000080808c211 */ /* 0x000fc400078f08ff */
[----:B------:R-:W-:Y:S02]  /*b460*/  @!P3 LEA.HI R0, R9, R9, RZ, 0x1 ;  /* 0x000000090900b211 */ /* 0x000fe400078f08ff */
[----:B------:R-:W-:Y:S01]  /*b470*/  @!P2 LEA.HI R10, R10, R10, RZ, 0x1 ;  /* 0x0000000a0a0aa211 */ /* 0x000fe200078f08ff */
[--C-:B0-----:R-:W-:Y:S01]  /*b480*/  @!P5 IMAD.WIDE R2, R5, 0x4, R12.reuse ;  /* 0x000000040502d825 */ /* 0x101fe200078e020c */
[----:B------:R-:W-:Y:S02]  /*b490*/  @!P0 LEA.HI R6, R6, R6, RZ, 0x1 ;  /* 0x0000000606068211 */ /* 0x000fe400078f08ff */
[----:B---3--:R-:W-:Y:S01]  /*b4a0*/  @!P1 LEA.HI R14, R11, R11, RZ, 0x1 ;  /* 0x0000000b0b0e9211 */ /* 0x008fe200078f08ff */
[----:B------:R-:W-:Y:S01]  /*b4b0*/  @!P6 IMAD.WIDE R4, R7, 0x4, R12 ;  /* 0x000000040704e825 */ /* 0x000fe200078e020c */
[----:B------:R-:W-:Y:S01]  /*b4c0*/  @!P0 LOP3.LUT R7, R6, 0xfffffffe, RZ, 0xc0, !PT ;  /* 0xfffffffe06078812 */ /* 0x000fe200078ec0ff */
[----:B------:R0:W-:Y:S01]  /*b4d0*/  @!P5 ST.E.64 desc[UR42][R2.64], R94 ;  /* 0x0000005e0200d985 */ /* 0x0001e2000c101b2a */
[----:B------:R-:W-:-:S02]  /*b4e0*/  @!P4 LOP3.LUT R9, R8, 0xfffffffe, RZ, 0xc0, !PT ;  /* 0xfffffffe0809c812 */ /* 0x000fc400078ec0ff */
[----:B------:R-:W-:Y:S01]  /*b4f0*/  @!P3 LOP3.LUT R11, R0, 0xfffffffe, RZ, 0xc0, !PT ;  /* 0xfffffffe000bb812 */ /* 0x000fe200078ec0ff */
[----:B------:R1:W-:Y:S01]  /*b500*/  @!P6 ST.E.64 desc[UR42][R4.64], R98 ;  /* 0x000000620400e985 */ /* 0x0003e2000c101b2a */
[----:B----4-:R-:W-:Y:S02]  /*b510*/  @!P2 LOP3.LUT R15, R10, 0xfffffffe, RZ, 0xc0, !PT ;  /* 0xfffffffe0a0fa812 */ /* 0x010fe400078ec0ff */
[----:B------:R-:W-:Y:S01]  /*b520*/  @!P1 LOP3.LUT R17, R14, 0xfffffffe, RZ, 0xc0, !PT ;  /* 0xfffffffe0e119812 */ /* 0x000fe200078ec0ff */
[C---:B------:R-:W-:Y:S01]  /*b530*/  VIADD R14, R19.reuse, 0x58 ;  /* 0x00000058130e7836 */ /* 0x040fe20000000000 */
[----:B------:R-:W-:Y:S02]  /*b540*/  ISETP.GE.AND P5, PT, R16, UR4, PT ;  /* 0x0000000410007c0c */ /* 0x000fe4000bfa6270 */
[----:B------:R-:W-:Y:S02]  /*b550*/  ISETP.GE.AND P6, PT, R18, UR4, PT ;  /* 0x0000000412007c0c */ /* 0x000fe4000bfc6270 */
[----:B------:R-:W-:Y:S01]  /*b560*/  IADD3 R0, R19, 0x50, RZ ;  /* 0x0000005013007810 */ /* 0x000fe20007ffe0ff */
        /* <DEDUP_REMOVED lines=15> */
[----:B------:R-:W-:Y:S01]  /*b660*/  VIADD R17, R19, 0x68 ;  /* 0x0000006813117836 */ /* 0x000fe20000000000 */
[----:B------:R-:W-:Y:S02]  /*b670*/  ISETP.GE.AND P1, PT, R14, UR4, PT ;  /* 0x000000040e007c0c */ /* 0x000fe4000bf26270 */
        /* <DEDUP_REMOVED lines=17> */
[----:B----4-:R-:W-:Y:S02]  /*b790*/  @!P4 LOP3.LUT R11, R20, 0xfffffffe, RZ, 0xc0, !PT ;  /* 0xfffffffe140bc812 */ /* 0x010fe400078ec0ff */
[----:B------:R-:W-:Y:S01]  /*b7a0*/  IADD3 R19, R19, 0x78, RZ ;  /* 0x0000007813137810 */ /* 0x000fe20007ffe0ff */
        /* <DEDUP_REMOVED lines=17> */
.L_x_8404:
[----:B------:R-:W1:Y:S02]  /*b8c0*/  S2R R0, SR_TID.X ;  /* 0x0000000000007919 */ /* 0x000e640000002100 */
[----:B-1----:R-:W-:-:S05]  /*b8d0*/  VIADD R2, R0, 0xffffff80 ;  /* 0xffffff8000027836 */ /* 0x002fca0000000000 */
[----:B------:R-:W-:-:S13]  /*b8e0*/  ISETP.GT.AND P0, PT, R2, 0x7f, PT ;  /* 0x0000007f0200780c */ /* 0x000fda0003f04270 */
[----:B------:R-:W-:Y:S05]  /*b8f0*/  @P0 BRA `(.L_x_8371) ;  /* 0x0000003c009c0947 */ /* 0x000fea0003800000 */
[----:B------:R-:W1:Y:S01]  /*b900*/  S2R R3, SR_CTAID.X ;  /* 0x0000000000037919 */ /* 0x000e620000002500 */
[----:B------:R-:W2:Y:S01]  /*b910*/  LDC R6, c[0x0][0xbe8] ;  /* 0x0002fa00ff067b82 */ /* 0x000ea20000000800 */
[----:B------:R-:W-:Y:S01]  /*b920*/  ULDC UR4, c[0x0][0xa88] ;  /* 0x0002a20000047ab9 */ /* 0x000fe20000000800 */
[----:B-1----:R-:W-:Y:S02]  /*b930*/  IMAD R0, R3, 0x80, R0 ;  /* 0x0000008003007824 */ /* 0x002fe400078e0200 */
[----:B--2---:R-:W-:Y:S02]  /*b940*/  IMAD R3, R6, UR4, RZ ;  /* 0x0000000406037c24 */ /* 0x004fe4000f8e02ff */
[----:B------:R-:W-:-:S05]  /*b950*/  VIADD R0, R0, 0xffffff80 ;  /* 0xffffff8000007836 */ /* 0x000fca0000000000 */
[----:B------:R-:W-:-:S13]  /*b960*/  ISETP.GE.AND P0, PT, R0, R3, PT ;  /* 0x000000030000720c */ /* 0x000fda0003f06270 */
[----:B------:R-:W-:Y:S05]  /*b970*/  @P0 BRA `(.L_x_8371) ;  /* 0x0000003c007c0947 */ /* 0x000fea0003800000 */
[----:B------:R-:W-:Y:S01]  /*b980*/  ISETP.NE.AND P0, PT, R6, 0x1, PT ;  /* 0x000000010600780c */ /* 0x000fe20003f05270 */
[----:B------:R-:W1:Y:S01]  /*b990*/  S2UR UR4, SR_CTAID.Z ;  /* 0x00000000000479c3 */ /* 0x000e620000002700 */
[----:B------:R-:W-:Y:S01]  /*b9a0*/  SHF.R.S32.HI R5, RZ, 0x1f, R18 ;  /* 0x0000001fff057819 */ /* 0x000fe20000011412 */
[----:B------:R-:W-:Y:S02]  /*b9b0*/  ULDC.64 UR6, c[0x0][0xbd0] ;  /* 0x0002f40000067ab9 */ /* 0x000fe40000000a00 */
[----:B------:R-:W-:-:S04]  /*b9c0*/  IMAD.WIDE.U32 R2, R18, UR6, RZ ;  /* 0x0000000612027c25 */ /* 0x000fc8000f8e00ff */
[----:B------:R-:W2:Y:S01]  /*b9d0*/  LDC.64 R12, c[0x0][0xbd8] ;  /* 0x0002f600ff0c7b82 */ /* 0x000ea20000000a00 */
[----:B------:R-:W-:-:S04]  /*b9e0*/  IMAD R5, R5, UR6, RZ ;  /* 0x0000000605057c24 */ /* 0x000fc8000f8e02ff */
[----:B------:R-:W-:Y:S02]  /*b9f0*/  IMAD R5, R18, UR7, R5 ;  /* 0x0000000712057c24 */ /* 0x000fe4000f8e0205 */
[----:B------:R-:W-:Y:S01]  /*ba00*/  IMAD.MOV R18, RZ, RZ, -R18 ;  /* 0x000000ffff127224 */ /* 0x000fe200078e0a12 */
[----:B------:R-:W0:Y:S02]  /*ba10*/  @P0 LDC R9, c[0x0][0xbec] ;  /* 0x0002fb00ff090b82 */ /* 0x000e240000000800 */
[----:B------:R-:W-:Y:S01]  /*ba20*/  IADD3 R3, R3, R5, RZ ;  /* 0x0000000503037210 */ /* 0x000fe20007ffe0ff */
        /* <DEDUP_REMOVED lines=30> */
[----:B------:R-:W-:Y:S02]  /*bc10*/  LEA.HI.X R5, R2, UR5, R3, 0x2, P0 ;  /* 0x0000000502057c11 */ /* 0x000fe400080f1403 */
[----:B------:R-:W-:-:S05]  /*bc20*/  MOV R3, 0xff800000 ;  /* 0xff80000000037802 */ /* 0x000fca0000000f00 */
[----:B------:R0:W-:Y:S01]  /*bc30*/  STG.E desc[UR42][R4.64], R3 ;  /* 0x0000000304007986 */ /* 0x0001e2000c10192a */
[----:B------:R-:W-:Y:S05]  /*bc40*/  BRA `(.L_x_8371) ;  /* 0x0000003800c87947 */ /* 0x000fea0003800000 */
.L_x_8369:
        /* <DEDUP_REMOVED lines=18> */
.L_x_8407:
[----:B------:R-:W-:Y:S01]  /*bd70*/  ULDC UR39, c[0x0][0xc50] ;  /* 0x0003140000277ab9 */ /* 0x000fe20000000800 */
[----:B------:R-:W-:Y:S01]  /*bd80*/  UMOV UR36, UR6 ;  /* 0x0000000600247c82 */ /* 0x000fe20008000000 */
[----:B------:R-:W-:-:S11]  /*bd90*/  UISETP.NE.AND UP0, UPT, UR39, 0x1, UPT ;  /* 0x000000012700788c */ /* 0x000fd6000bf05270 */
[----:B------:R-:W-:Y:S01]  /*bda0*/  @UP0 ULDC UR4, c[0x0][0xc54] ;  /* 0x0003150000040ab9 */ /* 0x000fe20000000800 */
[----:B------:R-:W-:Y:S01]  /*bdb0*/  @UP0 ULDC UR7, c[0x0][0xc58] ;  /* 0x0003160000070ab9 */ /* 0x000fe20000000800 */
[----:B------:R-:W-:-:S04]  /*bdc0*/  UIMAD.WIDE.U32 UR4, UR6, UR4, URZ ;  /* 0x00000004060472a5 */ /* 0x000fc8000f8e003f */
[----:B------:R-:W-:-:S12]  /*bdd0*/  @UP0 USHF.R.U32.HI UR36, URZ, UR7, UR5 ;  /* 0x000000073f240299 */ /* 0x000fd80008011605 */
.L_x_8408:
        /* <DEDUP_REMOVED lines=20> */
[----:B------:R-:W-:Y:S02]  /*bf20*/  UIMAD UR7, UR7, UR9, 0x7f ;  /* 0x0000007f070774a4 */ /* 0x000fe4000f8e0209 */
[----:B0-----:R-:W-:-:S03]  /*bf30*/  ULEA UR8, UR4, 0x7f, 0x7 ;  /* 0x0000007f04087891 */ /* 0x001fc6000f8e383f */
[----:B------:R-:W-:Y:S02]  /*bf40*/  @UP1 ULDC UR4, c[0x0][0x44c] ;  /* 0x0001130000041ab9 */ /* 0x000fe40000000800 */
[----:B------:R-:W-:Y:S02]  /*bf50*/  UIMAD.WIDE.U32 UR4, UR8, UR4, URZ ;  /* 0x00000004080472a5 */ /* 0x000fe4000f8e003f */
[----:B------:R-:W-:Y:S01]  /*bf60*/  UMOV UR6, UR8 ;  /* 0x0000000800067c82 */ /* 0x000fe20008000000 */
[----:B------:R-:W-:Y:S02]  /*bf70*/  @UP1 ULDC UR8, c[0x0][0x450] ;  /* 0x0001140000081ab9 */ /* 0x000fe40000000800 */
[----:B------:R-:W-:Y:S02]  /*bf80*/  @UP1 USHF.R.U32.HI UR6, URZ, UR8, UR5 ;  /* 0x000000083f061299 */ /* 0x000fe40008011605 */
[----:B------:R-:W-:Y:S02]  /*bf90*/  USHF.R.S32.HI UR5, URZ, 0x1f, UR7 ;  /* 0x0000001f3f057899 */ /* 0x000fe40008011407 */
[----:B------:R-:W-:-:S02]  /*bfa0*/  UIADD3 UR6, UR10, UR6, URZ ;  /* 0x000000060a067290 */ /* 0x000fc4000fffe03f */
[----:B------:R-:W-:Y:S02]  /*bfb0*/  ULEA.HI UR5, UR5, UR7, URZ, 0x7 ;  /* 0x0000000705057291 */ /* 0x000fe4000f8f383f */
[----:B------:R-:W-:Y:S02]  /*bfc0*/  USHF.R.S32.HI UR4, URZ, 0x1f, UR6 ;  /* 0x0000001f3f047899 */ /* 0x000fe40008011406 */
[----:B------:R-:W-:Y:S02]  /*bfd0*/  USHF.R.S32.HI UR5, URZ, 0x7, UR5 ;  /* 0x000000073f057899 */ /* 0x000fe40008011405 */
[----:B------:R-:W-:-:S04]  /*bfe0*/  ULEA.HI UR4, UR4, UR6, URZ, 0x7 ;  /* 0x0000000604047291 */ /* 0x000fc8000f8f383f */
[----:B------:R-:W-:-:S04]  /*bff0*/  USHF.R.S32.HI UR4, URZ, 0x7, UR4 ;  /* 0x000000073f047899 */ /* 0x000fc80008011404 */
[----:B------:R-:W-:-:S04]  /*c000*/  UISETP.LT.AND UP0, UPT, UR5, UR4, UPT ;  /* 0x000000040500728c */ /* 0x000fc8000bf01270 */
[----:B------:R-:W-:Y:S02]  /*c010*/  USEL UR40, UR5, UR4, UP0 ;  /* 0x0000000405287287 */ /* 0x000fe40008000000 */
[----:B------:R-:W-:Y:S02]  /*c020*/  USHF.R.U32.HI UR5, URZ, 0x10, UR39 ;  /* 0x000000103f057899 */ /* 0x000fe40008011627 */
[----:B------:R-:W-:Y:S02]  /*c030*/  UISETP.GE.AND UP1, UPT, UR40, 0x1, UPT ;  /* 0x000000012800788c */ /* 0x000fe4000bf26270 */
[----:B------:R-:W-:Y:S02]  /*c040*/  UISETP.NE.AND UP0, UPT, UR5, URZ, UPT ;  /* 0x0000003f0500728c */ /* 0x000fe4000bf05270 */
[----:B------:R-:W-:Y:S02]  /*c050*/  ULOP3.LUT UR39, UR39, 0xffff, URZ, 0xc0, !UPT ;  /* 0x0000ffff27277892 */ /* 0x000fe4000f8ec03f */
[----:B------:R-:W-:-:S07]  /*c060*/  PLOP3.LUT P0, PT, PT, PT, UP1, 0x80, 0x0 ;  /* 0x000000000000781c */ /* 0x000fce0003f0f018 */
[----:B------:R-:W-:-:S06]  /*c070*/  @!UP0 ULDC UR5, c[0x0][0x9f0] ;  /* 0x00027c0000058ab9 */ /* 0x000fcc0000000800 */
[----:B-1----:R-:W-:Y:S05]  /*c080*/  @!P0 BRA `(.L_x_8410) ;  /* 0x0000000000708947 */ /* 0x002fea0003800000 */
        /* <DEDUP_REMOVED lines=20> */
[-C--:B------:R-:W-:Y:S01]  /*c1d0*/  @!P1 IADD3 R5, R5, -R0.reuse, RZ ;  /* 0x8000000005059210 */ /* 0x080fe20007ffe0ff */
[----:B------:R-:W-:Y:S01]  /*c1e0*/  @!P1 VIADD R3, R3, 0x1 ;  /* 0x0000000103039836 */ /* 0x000fe20000000000 */
[----:B------:R-:W-:Y:S02]  /*c1f0*/  ISETP.NE.AND P1, PT, RZ, UR5, PT ;  /* 0x00000005ff007c0c */ /* 0x000fe4000bf25270 */
[----:B------:R-:W-:-:S13]  /*c200*/  ISETP.GE.U32.AND P0, PT, R5, R0, PT ;  /* 0x000000000500720c */ /* 0x000fda0003f06070 */
[----:B------:R-:W-:-:S04]  /*c210*/  @P0 VIADD R3, R3, 0x1 ;  /* 0x0000000103030836 */ /* 0x000fc80000000000 */
[----:B------:R-:W-:Y:S01]  /*c220*/  @!P2 IMAD.MOV R3, RZ, RZ, -R3 ;  /* 0x000000ffff03a224 */ /* 0x000fe200078e0a03 */
[----:B------:R-:W-:-:S05]  /*c230*/  @!P1 LOP3.LUT R3, RZ, UR5, RZ, 0x33, !PT ;  /* 0x00000005ff039c12 */ /* 0x000fca000f8e33ff */
[----:B------:R0:W-:Y:S02]  /*c240*/  STL [R1+0xc], R3 ;  /* 0x00000c0301007387 */ /* 0x0001e40000100800 */
.L_x_8410:
[----:B------:R-:W2:Y:S01]  /*c250*/  LDL R2, [R1+0xc] ;  /* 0x00000c0001027983 */ /* 0x000ea20000100800 */
[----:B0-----:R-:W-:Y:S01]  /*c260*/  MOV R3, 0x1 ;  /* 0x0000000100037802 */ /* 0x001fe20000000f00 */
        /* <DEDUP_REMOVED lines=30> */
.L_x_8411:
        /* <DEDUP_REMOVED lines=20> */
.L_x_8413:
        /* <DEDUP_REMOVED lines=15> */
.L_x_8412:
[----:B------:R-:W0:Y:S02]  /*c680*/  LDC.64 R2, c[0x0][0x9f8] ;  /* 0x00027e00ff027b82 */ /* 0x000e240000000a00 */
        /* <DEDUP_REMOVED lines=19> */
.L_x_8491:
        /* <DEDUP_REMOVED lines=8> */
.L_x_8494:
[----:B------:R-:W-:Y:S05]  /*c840*/  @!P6 BRA `(.L_x_8415) ;  /* 0x0000000000e4e947 */ /* 0x000fea0003800000 */
[----:B------:R-:W-:Y:S01]  /*c850*/  IMAD.MOV.U32 R16, RZ, RZ, R18 ;  /* 0x000000ffff107224 */ /* 0x000fe200078e0012 */
[----:B------:R-:W-:Y:S06]  /*c860*/  @!P1 BRA `(.L_x_8417) ;  /* 0x0000000000489947 */ /* 0x000fec0003800000 */
[----:B------:R-:W1:Y:S01]  /*c870*/  LDC R6, c[0x0][0x43c] ;  /* 0x00010f00ff067b82 */ /* 0x000e620000000800 */
[----:B0-----:R-:W-:Y:S01]  /*c880*/  MOV R0, R17 ;  /* 0x0000001100007202 */ /* 0x001fe20000000f00 */
[----:B------:R-:W-:Y:S02]  /*c890*/  ULDC.64 UR4, c[0x0][0x428] ;  /* 0x00010a0000047ab9 */ /* 0x000fe40000000a00 */
        /* <DEDUP_REMOVED lines=15> */
.L_x_8417:
[----:B0-----:R-:W-:Y:S01]  /*c990*/  IMAD.MOV.U32 R0, RZ, RZ, 0x1 ;  /* 0x00000001ff007424 */ /* 0x001fe200078e00ff */
[----:B------:R-:W1:Y:S04]  /*c9a0*/  S2R R8, SR_TID.X ;  /* 0x0000000000087919 */ /* 0x000e680000002100 */
[----:B------:R-:W-:-:S04]  /*c9b0*/  SHF.L.U32 R0, R0, 0x1f, RZ ;  /* 0x0000001f00007819 */ /* 0x000fc800000006ff */
[----:B------:R-:W0:Y:S01]  /*c9c0*/  SYNCS.PHASECHK.TRANS64.TRYWAIT P0, [UR38+0x28840], R0 ;  /* 0x02884000ff0075a7 */ /* 0x000e220008000166 */
[----:B-1----:R-:W-:-:S04]  /*c9d0*/  LOP3.LUT R2, R8, 0x7f, RZ, 0xc0, !PT ;  /* 0x0000007f08027812 */ /* 0x002fc800078ec0ff */
[----:B------:R-:W-:Y:S01]  /*c9e0*/  ISETP.NE.AND P1, PT, R2, RZ, PT ;  /* 0x000000ff0200720c */ /* 0x000fe20003f25270 */
[----:B0-----:R-:W-:-:S12]  /*c9f0*/  @!P0 BRA `(.L_x_8418) ;  /* 0x00000030004c8947 */ /* 0x001fd80003800000 */
.L_x_8495:
[----:B------:R-:W-:Y:S05]  /*ca00*/  @P1 BRA `(.L_x_8419) ;  /* 0x0000000000181947 */ /* 0x000fea0003800000 */
[----:B------:R-:W1:Y:S01]  /*ca10*/  S2R R2, SR_TID.X ;  /* 0x0000000000027919 */ /* 0x000e620000002100 */
[----:B0-----:R-:W-:-:S04]  /*ca20*/  MOV R0, 0x8000 ;  /* 0x0000800000007802 */ /* 0x001fc80000000f00 */
[----:B------:R2:W-:Y:S01]  /*ca30*/  SYNCS.ARRIVE.TRANS64 RZ, [UR38+0x28830], R0 ;  /* 0x02883000ffff79a7 */ /* 0x0005e20008000026 */
[----:B-1----:R-:W-:-:S13]  /*ca40*/  LOP3.LUT P0, RZ, R2, 0x1f, RZ, 0xc0, !PT ;  /* 0x0000001f02ff7812 */ /* 0x002fda000780c0ff */
[----:B--2---:R-:W-:Y:S05]  /*ca50*/  @!P0 BRA `(.L_x_8419) ;  /* 0x0000000000048947 */ /* 0x004fea0003800000 */
[----:B------:R-:W-:Y:S01]  /*ca60*/  BPT.TRAP 0x1 ;  /* 0x000000040000795c */ /* 0x000fe20000300000 */
.L_x_8419:
        /* <DEDUP_REMOVED lines=21> */
[----:B------:R1:W-:Y:S02]  /*cbc0*/  UTMALDG.4D [UR32], [UR4], desc[UR6] ;  /* 0x00000620040075b4 */ /* 0x0003e40008019000 */
[----:B-1----:R-:W-:Y:S01]  /*cbd0*/  NOP ;  /* 0x0000000000007918 */ /* 0x002fe20000000000 */
.L_x_8415:
        /* <DEDUP_REMOVED lines=22> */
.L_x_8420:
        /* <DEDUP_REMOVED lines=14> */
[----:B0-----:R-:W-:Y:S01]  /*ce20*/  IMAD R0, R5, R2, RZ ;  /* 0x0000000205007224 */ /* 0x001fe200078e02ff */
[----:B------:R-:W-:-:S03]  /*ce30*/  SHF.R.U32.HI R6, RZ, 0x3, R11 ;  /* 0x00000003ff067819 */ /* 0x000fc6000001160b */
[C---:B------:R-:W-:Y:S02]  /*ce40*/  IMAD R5, R4.reuse, R3, R0 ;  /* 0x0000000304057224 */ /* 0x040fe400078e0200 */
[----:B------:R-:W-:Y:S01]  /*ce50*/  IMAD.WIDE.U32 R2, R4, R2, UR4 ;  /* 0x0000000404027e25 */ /* 0x000fe2000f8e0002 */
[----:B------:R-:W0:Y:S01]  /*ce60*/  @P0 LDC R0, c[0x0][0x450] ;  /* 0x00011400ff000b82 */ /* 0x000e220000000800 */
[----:B------:R-:W-:-:S03]  /*ce70*/  ULDC.64 UR4, c[0x0][0x2d0] ;  /* 0x0000b40000047ab9 */ /* 0x000fc60000000a00 */
[----:B------:R-:W-:Y:S01]  /*ce80*/  IADD3 R3, R3, R5, RZ ;  /* 0x0000000503037210 */ /* 0x000fe20007ffe0ff */
[----:B------:R-:W-:-:S03]  /*ce90*/  IMAD.SHL.U32 R5, R12, 0x10, RZ ;  /* 0x000000100c057824 */ /* 0x000fc600078e00ff */
[----:B------:R-:W1:Y:S02]  /*cea0*/  @P0 LDC R4, c[0x0][0x44c] ;  /* 0x00011300ff040b82 */ /* 0x000e640000000800 */
[----:B------:R-:W-:-:S05]  /*ceb0*/  LOP3.LUT R10, R6, 0x70, R5, 0xf8, !PT ;  /* 0x00000070060a7812 */ /* 0x000fca00078ef805 */
[----:B----4-:R-:W-:-:S04]  /*cec0*/  IMAD R5, R9, 0x80, R10 ;  /* 0x0000008009057824 */ /* 0x010fc800078e020a */
        /* <DEDUP_REMOVED lines=34> */
[----:B------:R-:W-:Y:S02]  /*d0f0*/  IMAD R6, R9, 0x80, R6 ;  /* 0x0000008009067824 */ /* 0x000fe400078e0206 */
[----:B------:R-:W0:Y:S01]  /*d100*/  SHFL.IDX PT, R3, R0, RZ, 0x181f ;  /* 0x00181fff00037589 */ /* 0x000e2200000e0000 */
[----:B------:R-:W-:Y:S02]  /*d110*/  IMAD R4, R8, UR4, RZ ;  /* 0x0000000408047c24 */ /* 0x000fe4000f8e02ff */
[C---:B------:R-:W-:Y:S01]  /*d120*/  IADD3 R9, R6.reuse, 0x10, RZ ;  /* 0x0000001006097810 */ /* 0x040fe20007ffe0ff */
[----:B------:R-:W-:Y:S01]  /*d130*/  SHFL.IDX PT, R14, R0, 0x1, 0x181f ;  /* 0x00381f00000e7f89 */ /* 0x000fe200000e0000 */
[C---:B------:R-:W-:Y:S01]  /*d140*/  VIADD R11, R6.reuse, 0x20 ;  /* 0x00000020060b7836 */ /* 0x040fe20000000000 */
        /* <DEDUP_REMOVED lines=8> */
[----:B------:R-:W-:-:S03]  /*d1d0*/  ISETP.GE.AND P2, PT, R9, R4, PT ;  /* 0x000000040900720c */ /* 0x000fc60003f46270 */
        /* <DEDUP_REMOVED lines=10> */
[----:B------:R-:W-:Y:S01]  /*d280*/  ISETP.GE.AND P2, PT, R11, R4, PT ;  /* 0x000000040b00720c */ /* 0x000fe20003f46270 */
[----:B------:R-:W-:Y:S01]  /*d290*/  VIADD R11, R6, 0x30 ;  /* 0x00000030060b7836 */ /* 0x000fe20000000000 */
[----:B0-----:R-:W-:Y:S01]  /*d2a0*/  MOV R2, R14 ;  /* 0x0000000e00027202 */ /* 0x001fe20000000f00 */
[----:B-1----:R-:W0:Y:S10]  /*d2b0*/  SHFL.IDX PT, R8, R5, 0x3, 0x181f ;  /* 0x00781f0005087f89 */ /* 0x002e3400000e0000 */
        /* <DEDUP_REMOVED lines=16> */
[----:B------:R-:W-:Y:S01]  /*d3c0*/  VIADD R11, R6, 0x50 ;  /* 0x00000050060b7836 */ /* 0x000fe20000000000 */
[----:B0-----:R-:W-:Y:S01]  /*d3d0*/  MOV R3, R2 ;  /* 0x0000000200037202 */ /* 0x001fe20000000f00 */
[----:B--2---:R-:W0:Y:S01]  /*d3e0*/  SHFL.IDX PT, R8, R5, 0x5, 0x181f ;  /* 0x00b81f0005087f89 */ /* 0x004e2200000e0000 */
[----:B-1----:R-:W-:-:S09]  /*d3f0*/  IMAD.MOV.U32 R2, RZ, RZ, R14 ;  /* 0x000000ffff027224 */ /* 0x002fd200078e000e */
[----:B------:R-:W-:Y:S01]  /*d400*/  @!P2 LEA R20, R7, UR38, 0x1 ;  /* 0x000000260714ac11 */ /* 0x000fe2000f8e08ff */
[----:B------:R-:W1:Y:S01]  /*d410*/  SHFL.IDX PT, R14, R0, 0x5, 0x181f ;  /* 0x00b81f00000e7f89 */ /* 0x000e6200000e0000 */
[----:B------:R-:W-:-:S05]  /*d420*/  @!P2 IMAD.WIDE.U32 R2, R10, 0x2, R2 ;  /* 0x000000020a02a825 */ /* 0x000fca00078e0002 */
[----:B------:R-:W-:Y:S04]  /*d430*/  @!P2 LDGSTS.E.BYPASS.LTC128B.128 [R20+0x12400], desc[UR42][R2.64], !P1 ;  /* 0x124000000214afae */ /* 0x000fe8000c901d6a */
[----:B------:R2:W-:Y:S01]  /*d440*/  @!P2 LDGSTS.E.BYPASS.LTC128B.128 [R20+0x16400], desc[UR42][R2.64+0x80], !P0 ;  /* 0x164000800214afae */ /* 0x0005e2000c101d6a */
[----:B------:R-:W-:Y:S02]  /*d450*/  ISETP.GE.AND P2, PT, R11, R4, PT ;  /* 0x000000040b00720c */ /* 0x000fe40003f46270 */
[----:B------:R-:W-:Y:S01]  /*d460*/  IADD3 R11, R6, 0x60, RZ ;  /* 0x00000060060b7810 */ /* 0x000fe20007ffe0ff */
        /* <DEDUP_REMOVED lines=17> */
.L_x_8512:
[----:B------:R-:W-:Y:S01]  /*d580*/  VIADD R3, R6, 0x70 ;  /* 0x0000007006037836 */ /* 0x000fe20000000000 */
[----:B------:R-:W-:Y:S04]  /*d590*/  BSSY B0, `(.L_x_8422) ;  /* 0x000000c000007945 */ /* 0x000fe80003800000 */
[----:B------:R-:W-:Y:S01]  /*d5a0*/  ISETP.GE.AND P2, PT, R3, R4, PT ;  /* 0x000000040300720c */ /* 0x000fe20003f46270 */
[----:B--2---:R-:W-:Y:S01]  /*d5b0*/  IMAD.MOV.U32 R3, RZ, RZ, R2 ;  /* 0x000000ffff037224 */ /* 0x004fe200078e0002 */
[----:B-1----:R-:W-:-:S11]  /*d5c0*/  MOV R2, R14 ;  /* 0x0000000e00027202 */ /* 0x002fd60000000f00 */
        /* <DEDUP_REMOVED lines=8> */
.L_x_8423:
[----:B------:R-:W-:Y:S05]  /*d650*/  BSYNC B0 ;  /* 0x0000000000007941 */ /* 0x000fea0003800000 */
.L_x_8422:
[----:B------:R-:W-:Y:S01]  /*d660*/  NOP ;  /* 0x0000000000007918 */ /* 0x000fe20000000000 */
[----:B------:R-:W-:Y:S01]  /*d670*/  SYNCS.ARRIVE.TRANS64.RED.A0T1 RZ, [UR38+0x28800], RZ ;  /* 0x028800ffffff79a7 */ /* 0x000fe20008200426 */
[----:B-1----:R-:W-:Y:S01]  /*d680*/  IMAD.MOV.U32 R2, RZ, RZ, 0x1 ;  /* 0x00000001ff027424 */ /* 0x002fe200078e00ff */
[----:B------:R-:W-:Y:S04]  /*d690*/  ARRIVES.LDGSTSBAR.64.TRANSCNT [UR38+0x28800] ;  /* 0x02880000ff0079b0 */ /* 0x000fe80008000aa6 */
[----:B------:R-:W-:Y:S01]  /*d6a0*/  SHF.L.U32 R2, R2, 0x1f, RZ ;  /* 0x0000001f02027819 */ /* 0x000fe200000006ff */
[----:B------:R-:W-:Y:S01]  /*d6b0*/  NOP ;  /* 0x0000000000007918 */ /* 0x000fe20000000000 */
[----:B------:R-:W0:Y:S01]  /*d6c0*/  LDL.LU R4, [R1+0x10] ;  /* 0x0000100001047983 */ /* 0x000e220000300800 */
[----:B------:R-:W-:Y:S03]  /*d6d0*/  SYNCS.ARRIVE.TRANS64.A1T0 RZ, [UR38+0x28800], RZ ;  /* 0x028800ffffff79a7 */ /* 0x000fe60008100026 */
[----:B------:R-:W2:Y:S01]  /*d6e0*/  LDL R3, [R1+0x8] ;  /* 0x0000080001037983 */ /* 0x000ea20000100800 */
[----:B------:R-:W1:Y:S01]  /*d6f0*/  SYNCS.PHASECHK.TRANS64.TRYWAIT P0, [UR38+0x28820], R2 ;  /* 0x02882002ff0075a7 */ /* 0x000e620008000166 */
[----:B0-----:R-:W-:-:S05]  /*d700*/  VIADD R0, R4, 0xfffffffe ;  /* 0xfffffffe04007836 */ /* 0x001fca0000000000 */
[----:B--2---:R-:W-:Y:S01]  /*d710*/  ISETP.GE.AND P1, PT, R0, R3, PT ;  /* 0x000000030000720c */ /* 0x004fe20003f26270 */
[----:B-1----:R-:W-:-:S12]  /*d720*/  @!P0 BRA `(.L_x_8424) ;  /* 0x0000002c00a88947 */ /* 0x002fd80003800000 */
.L_x_8513:
[----:B------:R-:W-:Y:S02]  /*d730*/  IMAD.MOV.U32 R9, RZ, RZ, 0x1 ;  /* 0x00000001ff097424 */ /* 0x000fe400078e00ff */
[----:B------:R-:W-:Y:S01]  /*d740*/  IMAD.MOV.U32 R8, RZ, RZ, RZ ;  /* 0x000000ffff087224 */ /* 0x000fe200078e00ff */
[----:B------:R-:W-:Y:S06]  /*d750*/  @!P1 BRA `(.L_x_8425) ;  /* 0x0000001800489947 */ /* 0x000fec0003800000 */
[----:B------:R-:W2:Y:S04]  /*d760*/  LDL.LU R4, [R1+0xc] ;  /* 0x00000c0001047983 */ /* 0x000ea80000300800 */
[----:B0-----:R-:W3:Y:S01]  /*d770*/  LDL.LU R3, [R1+0x8] ;  /* 0x0000080001037983 */ /* 0x001ee20000300800 */
[----:B------:R-:W-:Y:S01]  /*d780*/  UIADD3 UR4, UR39, 0x1, URZ ;  /* 0x0000000127047890 */ /* 0x000fe2000fffe03f */
[----:B------:R-:W-:Y:S01]  /*d790*/  IMAD.MOV.U32 R9, RZ, RZ, 0x1 ;  /* 0x00000001ff097424 */ /* 0x000fe200078e00ff */
[----:B------:R-:W0:Y:S02]  /*d7a0*/  S2R R6, SR_TID.X ;  /* 0x0000000000067919 */ /* 0x000e240000002100 */
[----:B0-----:R-:W-:Y:S02]  /*d7b0*/  LOP3.LUT R10, R6, 0x1f, RZ, 0xc0, !PT ;  /* 0x0000001f060a7812 */ /* 0x001fe400078ec0ff */
[----:B--2---:R-:W-:Y:S01]  /*d7c0*/  IMAD R2, R4, UR4, RZ ;  /* 0x0000000404027c24 */ /* 0x004fe2000f8e02ff */
[----:B---3--:R-:W-:-:S04]  /*d7d0*/  LOP3.LUT R3, RZ, R3, RZ, 0x33, !PT ;  /* 0x00000003ff037212 */ /* 0x008fc800078e33ff */
[----:B------:R-:W-:-:S04]  /*d7e0*/  VIMNMX R2, R2, UR40, PT ;  /* 0x0000002802027c48 */ /* 0x000fc8000bfe0100 */
[----:B------:R-:W-:-:S04]  /*d7f0*/  IADD3 R4, -R2, RZ, RZ ;  /* 0x000000ff02047210 */ /* 0x000fc80007ffe1ff */
        /* <DEDUP_REMOVED lines=9> */
[----:B------:R-:W-:Y:S01]  /*d890*/  IADD3 R6, R5, -R12, RZ ;  /* 0x8000000c05067210 */ /* 0x000fe20007ffe0ff */
[----:B------:R-:W-:Y:S02]  /*d8a0*/  IMAD.MOV.U32 R7, RZ, RZ, 0x1 ;  /* 0x00000001ff077424 */ /* 0x000fe400078e00ff */
[----:B------:R-:W-:-:S07]  /*d8b0*/  IMAD.MOV.U32 R4, RZ, RZ, R16 ;  /* 0x000000ffff047224 */ /* 0x000fce00078e0010 */
.L_x_8457:
        /* <DEDUP_REMOVED lines=11> */
[----:B------:R-:W-:Y:S02]  /*d970*/  ULDC.64 UR4, c[0x0][0x428] ;  /* 0x00010a0000047ab9 */ /* 0x000fe40000000a00 */
[----:B------:R-:W-:Y:S01]  /*d980*/  IMAD R5, R19, UR4, RZ ;  /* 0x0000000413057c24 */ /* 0x000fe2000f8e02ff */
[----:B0-----:R-:W-:-:S13]  /*d990*/  ISETP.NE.AND P0, PT, R9, 0x1, PT ;  /* 0x000000010900780c */ /* 0x001fda0003f05270 */
[----:B------:R-:W0:Y:S02]  /*d9a0*/  @P0 LDC.64 R2, c[0x0][0x440] ;  /* 0x00011000ff020b82 */ /* 0x000e240000000a00 */
[----:B0-----:R-:W-:Y:S01]  /*d9b0*/  @P0 IMAD.HI.U32 R4, R0, R2, RZ ;  /* 0x0000000200040227 */ /* 0x001fe200078e00ff */
[----:B------:R-:W-:-:S04]  /*d9c0*/  MOV R2, R0 ;  /* 0x0000000000027202 */ /* 0x000fc80000000f00 */
        /* <DEDUP_REMOVED lines=11> */
.L_x_8429:
[----:B------:R-:W1:Y:S01]  /*da80*/  S2R R2, SR_TID.X ;  /* 0x0000000000027919 */ /* 0x000e620000002100 */
[----:B------:R-:W-:Y:S01]  /*da90*/  BSSY B2, `(.L_x_8430) ;  /* 0x0000006000027945 */ /* 0x000fe20003800000 */
[----:B-1----:R-:W-:Y:S02]  /*daa0*/  LOP3.LUT R3, R2, 0x7f, RZ, 0xc0, !PT ;  /* 0x0000007f02037812 */ /* 0x002fe400078ec0ff */
[----:B------:R-:W-:Y:S02]  /*dab0*/  SHF.L.U32 R2, R7, 0x1f, RZ ;  /* 0x0000001f07027819 */ /* 0x000fe400000006ff */
[----:B------:R-:W-:Y:S02]  /*dac0*/  ISETP.NE.AND P2, PT, R3, RZ, PT ;  /* 0x000000ff0300720c */ /* 0x000fe40003f45270 */
[----:B------:R-:W1:Y:S02]  /*dad0*/  SYNCS.PHASECHK.TRANS64.TRYWAIT P0, [UR38+0x28848], R2 ;  /* 0x02884802ff0075a7 */ /* 0x000e640008000166 */
[----:B-1----:R-:W-:Y:S09]  /*dae0*/  @!P0 BRA `(.L_x_8431) ;  /* 0x0000002800d08947 */ /* 0x002ff20003800000 */
.L_x_8514:
[----:B------:R-:W-:Y:S05]  /*daf0*/  BSYNC B2 ;  /* 0x0000000000027941 */ /* 0x000fea0003800000 */
.L_x_8430:
[----:B------:R-:W-:Y:S04]  /*db00*/  BSSY B2, `(.L_x_8432) ;  /* 0x0000007000027945 */ /* 0x000fe80003800000 */
[----:B------:R-:W-:Y:S05]  /*db10*/  @P2 BRA `(.L_x_8433) ;  /* 0x0000000000142947 */ /* 0x000fea0003800000 */
[----:B------:R-:W-:Y:S01]  /*db20*/  ISETP.NE.AND P0, PT, R10, RZ, PT ;  /* 0x000000ff0a00720c */ /* 0x000fe20003f05270 */
[----:B-1----:R-:W-:-:S04]  /*db30*/  IMAD.MOV.U32 R3, RZ, RZ, 0x8000 ;  /* 0x00008000ff037424 */ /* 0x002fc800078e00ff */
[----:B------:R2:W-:Y:S08]  /*db40*/  SYNCS.ARRIVE.TRANS64 RZ, [UR38+0x28838], R3 ;  /* 0x02883803ffff79a7 */ /* 0x0005f00008000026 */
[----:B--2---:R-:W-:Y:S05]  /*db50*/  @!P0 BRA `(.L_x_8433) ;  /* 0x0000000000048947 */ /* 0x004fea0003800000 */
[----:B------:R-:W-:Y:S01]  /*db60*/  BPT.TRAP 0x1 ;  /* 0x000000040000795c */ /* 0x000fe20000300000 */
.L_x_8433:
[----:B------:R-:W-:Y:S05]  /*db70*/  BSYNC B2 ;  /* 0x0000000000027941 */ /* 0x000fea0003800000 */
.L_x_8432:
[----:B0-----:R-:W-:Y:S01]  /*db80*/  IMAD.MOV.U32 R5, RZ, RZ, RZ ;  /* 0x000000ffff057224 */ /* 0x001fe200078e00ff */
[----:B------:R-:W-:Y:S01]  /*db90*/  ULDC.64 UR4, c[0x0][0x198] ;  /* 0x0000660000047ab9 */ /* 0x000fe20000000a00 */
[----:B------:R-:W-:Y:S01]  /*dba0*/  PLOP3.LUT P0, PT, PT, PT, PT, 0x80, 0x0 ;  /* 0x000000000000781c */ /* 0x000fe20003f0f070 */
[----:B------:R-:W-:Y:S01]  /*dbb0*/  UIADD3 UR4, UP0, UR4, 0x370, URZ ;  /* 0x0000037004047890 */ /* 0x000fe2000ff1e03f */
[----:B-1----:R-:W-:Y:S01]  /*dbc0*/  SHF.L.U32 R3, R9, 0x7, RZ ;  /* 0x0000000709037819 */ /* 0x002fe200000006ff */
[----:B------:R-:W-:Y:S01]  /*dbd0*/  UIADD3 UR32, UR38, 0x20400, URZ ;  /* 0x0002040026207890 */ /* 0x000fe2000fffe03f */
[----:B------:R-:W-:Y:S01]  /*dbe0*/  R2UR UR34, R5 ;  /* 0x00000000052272ca */ /* 0x000fe200000e0000 */
[----:B------:R-:W-:Y:S02]  /*dbf0*/  UIADD3 UR33, UR38, 0x28838, URZ ;  /* 0x0002883826217890 */ /* 0x000fe4000fffe03f */
[----:B------:R-:W-:Y:S01]  /*dc00*/  UIADD3.X UR5, URZ, UR5, URZ, UP0, !UPT ;  /* 0x000000053f057290 */ /* 0x000fe200087fe43f */
[----:B------:R-:W-:Y:S01]  /*dc10*/  UMOV UR6, 0x0 ;  /* 0x0000000000067882 */ /* 0x000fe20000000000 */
[----:B------:R-:W-:-:S10]  /*dc20*/  UMOV UR7, 0x14f00000 ;  /* 0x14f0000000077882 */ /* 0x000fd40000000000 */
.L_x_8434:
        /* <DEDUP_REMOVED lines=13> */
.L_x_8435:
        /* <DEDUP_REMOVED lines=12> */
.L_x_8515:
[----:B------:R-:W-:Y:S05]  /*ddc0*/  BSYNC B2 ;  /* 0x0000000000027941 */ /* 0x000fea0003800000 */
.L_x_8436:
        /* <DEDUP_REMOVED lines=9> */
.L_x_8439:
[----:B------:R-:W-:Y:S05]  /*de60*/  BSYNC B2 ;  /* 0x0000000000027941 */ /* 0x000fea0003800000 */
.L_x_8438:
[----:B------:R-:W-:Y:S01]  /*de70*/  R2UR UR6, R2 ;  /* 0x00000000020672ca */ /* 0x000fe200000e0000 */
[----:B------:R-:W-:Y:S01]  /*de80*/  ULDC.64 UR4, c[0x0][0x198] ;  /* 0x0000660000047ab9 */ /* 0x000fe20000000a00 */
[----:B------:R-:W-:Y:S01]  /*de90*/  R2UR UR7, R3 ;  /* 0x00000000030772ca */ /* 0x000fe200000e0000 */
[----:B------:R-:W-:Y:S01]  /*dea0*/  UIADD3 UR4, UP0, UR4, 0x470, URZ ;  /* 0x0000047004047890 */ /* 0x000fe2000ff1e03f */
[----:B------:R-:W-:Y:S01]  /*deb0*/  R2UR UR10, R5 ;  /* 0x00000000050a72ca */ /* 0x000fe200000e0000 */
[----:B------:R-:W-:Y:S01]  /*dec0*/  UIADD3 UR8, UR38, 0x400, URZ ;  /* 0x0000040026087890 */ /* 0x000fe2000fffe03f */
[----:B------:R-:W-:Y:S01]  /*ded0*/  PLOP3.LUT P0, PT, PT, PT, PT, 0x80, 0x0 ;  /* 0x000000000000781c */ /* 0x000fe20003f0f070 */
[----:B------:R-:W-:Y:S01]  /*dee0*/  UIADD3 UR9, UR38, 0x28850, URZ ;  /* 0x0002885026097890 */ /* 0x000fe2000fffe03f */
[----:B------:R-:W-:Y:S01]  /*def0*/  SHF.L.U32 R5, R17, 0x7, RZ ;  /* 0x0000000711057819 */ /* 0x000fe200000006ff */
[----:B------:R-:W-:-:S12]  /*df00*/  UIADD3.X UR5, URZ, UR5, URZ, UP0, !UPT ;  /* 0x000000053f057290 */ /* 0x000fd800087fe43f */
.L_x_8440:
        /* <DEDUP_REMOVED lines=13> */
.L_x_8441:
        /* <DEDUP_REMOVED lines=10> */
.L_x_8428:
[----:B------:R-:W-:Y:S05]  /*e080*/  BSYNC B1 ;  /* 0x0000000000017941 */ /* 0x000fea0003800000 */
.L_x_8427:
        /* <DEDUP_REMOVED lines=27> */
.L_x_8444:
[----:B------:R-:W1:Y:S01]  /*e240*/  S2R R2, SR_TID.X ;  /* 0x0000000000027919 */ /* 0x000e620000002100 */
[----:B------:R-:W-:Y:S01]  /*e250*/  BSSY B2, `(.L_x_8445) ;  /* 0x0000006000027945 */ /* 0x000fe20003800000 */
[----:B-1----:R-:W-:Y:S02]  /*e260*/  LOP3.LUT R3, R2, 0x7f, RZ, 0xc0, !PT ;  /* 0x0000007f02037812 */ /* 0x002fe400078ec0ff */
[----:B------:R-:W-:Y:S02]  /*e270*/  SHF.L.U32 R2, R9, 0x1f, RZ ;  /* 0x0000001f09027819 */ /* 0x000fe400000006ff */
[----:B------:R-:W-:Y:S02]  /*e280*/  ISETP.NE.AND P2, PT, R3, RZ, PT ;  /* 0x000000ff0300720c */ /* 0x000fe40003f45270 */
[----:B------:R-:W1:Y:S02]  /*e290*/  SYNCS.PHASECHK.TRANS64.TRYWAIT P0, [UR38+0x28840], R2 ;  /* 0x02884002ff0075a7 */ /* 0x000e640008000166 */
[----:B-1----:R-:W-:Y:S09]  /*e2a0*/  @!P0 BRA `(.L_x_8446) ;  /* 0x0000002400108947 */ /* 0x002ff20003800000 */
.L_x_8516:
[----:B------:R-:W-:Y:S05]  /*e2b0*/  BSYNC B2 ;  /* 0x0000000000027941 */ /* 0x000fea0003800000 */
.L_x_8445:
[----:B------:R-:W-:Y:S04]  /*e2c0*/  BSSY B2, `(.L_x_8447) ;  /* 0x0000007000027945 */ /* 0x000fe80003800000 */
[----:B------:R-:W-:Y:S05]  /*e2d0*/  @P2 BRA `(.L_x_8448) ;  /* 0x0000000000142947 */ /* 0x000fea0003800000 */
[----:B------:R-:W-:Y:S01]  /*e2e0*/  ISETP.NE.AND P0, PT, R10, RZ, PT ;  /* 0x000000ff0a00720c */ /* 0x000fe20003f05270 */
[----:B-1----:R-:W-:-:S04]  /*e2f0*/  IMAD.MOV.U32 R2, RZ, RZ, 0x8000 ;  /* 0x00008000ff027424 */ /* 0x002fc800078e00ff */
[----:B------:R2:W-:Y:S08]  /*e300*/  SYNCS.ARRIVE.TRANS64 RZ, [UR38+0x28830], R2 ;  /* 0x02883002ffff79a7 */ /* 0x0005f00008000026 */
[----:B--2---:R-:W-:Y:S05]  /*e310*/  @!P0 BRA `(.L_x_8448) ;  /* 0x0000000000048947 */ /* 0x004fea0003800000 */
[----:B------:R-:W-:Y:S01]  /*e320*/  BPT.TRAP 0x1 ;  /* 0x000000040000795c */ /* 0x000fe20000300000 */
.L_x_8448:
[----:B------:R-:W-:Y:S05]  /*e330*/  BSYNC B2 ;  /* 0x0000000000027941 */ /* 0x000fea0003800000 */
.L_x_8447:
        /* <DEDUP_REMOVED lines=11> */
.L_x_8449:
        /* <DEDUP_REMOVED lines=14> */
.L_x_8450:
        /* <DEDUP_REMOVED lines=12> */
.L_x_8517:
[----:B------:R-:W-:Y:S05]  /*e590*/  BSYNC B2 ;  /* 0x0000000000027941 */ /* 0x000fea0003800000 */
.L_x_8451:
        /* <DEDUP_REMOVED lines=9> */
.L_x_8454:
[----:B------:R-:W-:Y:S05]  /*e630*/  BSYNC B2 ;  /* 0x0000000000027941 */ /* 0x000fea0003800000 */
.L_x_8453:
        /* <DEDUP_REMOVED lines=10> */
.L_x_8455:
        /* <DEDUP_REMOVED lines=13> */
.L_x_8456:
        /* <DEDUP_REMOVED lines=10> */
.L_x_8443:
[----:B------:R-:W-:Y:S05]  /*e850*/  BSYNC B1 ;  /* 0x0000000000017941 */ /* 0x000fea0003800000 */
.L_x_8442:
[----:B------:R-:W-:Y:S02]  /*e860*/  VIADD R0, R0, 0xfffffffe ;  /* 0xfffffffe00007836 */ /* 0x000fe40000000000 */
[----:B------:R-:W-:Y:S01]  /*e870*/  IMAD.MOV.U32 R7, RZ, RZ, R9 ;  /* 0x000000ffff077224 */ /* 0x000fe200078e0009 */
[----:B------:R-:W-:Y:S06]  /*e880*/  @P1 BRA `(.L_x_8457) ;  /* 0xfffffff0000c1947 */ /* 0x000fec000383ffff */
[----:B------:R-:W-:Y:S05]  /*e890*/  BSYNC B0 ;  /* 0x0000000000007941 */ /* 0x000fea0003800000 */
.L_x_8426:
        /* <DEDUP_REMOVED lines=12> */
[----:B------:R-:W-:Y:S02]  /*e960*/  ULDC.64 UR4, c[0x0][0x428] ;  /* 0x00010a0000047ab9 */ /* 0x000fe40000000a00 */
        /* <DEDUP_REMOVED lines=16> */
.L_x_8459:
[----:B------:R-:W1:Y:S01]  /*ea70*/  S2R R2, SR_TID.X ;  /* 0x0000000000027919 */ /* 0x000e620000002100 */
[----:B------:R-:W-:Y:S01]  /*ea80*/  BSSY B1, `(.L_x_8460) ;  /* 0x0000006000017945 */ /* 0x000fe20003800000 */
[----:B-1----:R-:W-:Y:S02]  /*ea90*/  LOP3.LUT R3, R2, 0x7f, RZ, 0xc0, !PT ;  /* 0x0000007f02037812 */ /* 0x002fe400078ec0ff */
[----:B------:R-:W-:Y:S02]  /*eaa0*/  SHF.L.U32 R2, R9, 0x1f, RZ ;  /* 0x0000001f09027819 */ /* 0x000fe400000006ff */
[----:B------:R-:W-:Y:S02]  /*eab0*/  ISETP.NE.AND P1, PT, R3, RZ, PT ;  /* 0x000000ff0300720c */ /* 0x000fe40003f25270 */
[----:B------:R-:W1:Y:S02]  /*eac0*/  SYNCS.PHASECHK.TRANS64.TRYWAIT P0, [UR38+0x28848], R2 ;  /* 0x02884802ff0075a7 */ /* 0x000e640008000166 */
[----:B-1----:R-:W-:Y:S09]  /*ead0*/  @!P0 BRA `(.L_x_8461) ;  /* 0x0000001c00348947 */ /* 0x002ff20003800000 */
.L_x_8518:
[----:B------:R-:W-:Y:S05]  /*eae0*/  BSYNC B1 ;  /* 0x0000000000017941 */ /* 0x000fea0003800000 */
.L_x_8460:
[----:B------:R-:W-:Y:S04]  /*eaf0*/  BSSY B1, `(.L_x_8462) ;  /* 0x0000007000017945 */ /* 0x000fe80003800000 */
[----:B------:R-:W-:Y:S05]  /*eb00*/  @P1 BRA `(.L_x_8463) ;  /* 0x0000000000141947 */ /* 0x000fea0003800000 */
[----:B------:R-:W-:Y:S01]  /*eb10*/  ISETP.NE.AND P0, PT, R10, RZ, PT ;  /* 0x000000ff0a00720c */ /* 0x000fe20003f05270 */
[----:B-1----:R-:W-:-:S04]  /*eb20*/  IMAD.MOV.U32 R3, RZ, RZ, 0x8000 ;  /* 0x00008000ff037424 */ /* 0x002fc800078e00ff */
[----:B------:R2:W-:Y:S08]  /*eb30*/  SYNCS.ARRIVE.TRANS64 RZ, [UR38+0x28838], R3 ;  /* 0x02883803ffff79a7 */ /* 0x0005f00008000026 */
[----:B--2---:R-:W-:Y:S05]  /*eb40*/  @!P0 BRA `(.L_x_8463) ;  /* 0x0000000000048947 */ /* 0x004fea0003800000 */
[----:B------:R-:W-:Y:S01]  /*eb50*/  BPT.TRAP 0x1 ;  /* 0x000000040000795c */ /* 0x000fe20000300000 */
.L_x_8463:
[----:B------:R-:W-:Y:S05]  /*eb60*/  BSYNC B1 ;  /* 0x0000000000017941 */ /* 0x000fea0003800000 */
.L_x_8462:
        /* <DEDUP_REMOVED lines=11> */
.L_x_8464:
        /* <DEDUP_REMOVED lines=14> */
.L_x_8465:
        /* <DEDUP_REMOVED lines=11> */
.L_x_8519:
[----:B------:R-:W-:Y:S05]  /*edb0*/  BSYNC B1 ;  /* 0x0000000000017941 */ /* 0x000fea0003800000 */
.L_x_8466:
        /* <DEDUP_REMOVED lines=9> */
.L_x_8469:
[----:B------:R-:W-:Y:S05]  /*ee50*/  BSYNC B1 ;  /* 0x0000000000017941 */ /* 0x000fea0003800000 */
.L_x_8468:
        /* <DEDUP_REMOVED lines=10> */
.L_x_8470:
        /* <DEDUP_REMOVED lines=13> */
.L_x_8471:
        /* <DEDUP_REMOVED lines=10> */
.L_x_8458:
[----:B------:R-:W-:Y:S05]  /*f070*/  BSYNC B0 ;  /* 0x0000000000007941 */ /* 0x000fea0003800000 */
.L_x_8425:
        /* <DEDUP_REMOVED lines=12> */
.L_x_8520:
[----:B------:R-:W-:Y:S05]  /*f140*/  BSYNC B1 ;  /* 0x0000000000017941 */ /* 0x000fea0003800000 */
.L_x_8474:
        /* <DEDUP_REMOVED lines=8> */
.L_x_8477:
[----:B------:R-:W-:Y:S05]  /*f1d0*/  BSYNC B1 ;  /* 0x0000000000017941 */ /* 0x000fea0003800000 */
.L_x_8476:
[----:B------:R-:W-:Y:S01]  /*f1e0*/  R2UR UR4, R8 ;  /* 0x00000000080472ca */ /* 0x000fe200000e0000 */
[----:B------:R-:W-:Y:S01]  /*f1f0*/  ULDC.64 UR6, c[0x0][0x198] ;  /* 0x0000660000067ab9 */ /* 0x000fe20000000a00 */
[----:B------:R-:W-:Y:S01]  /*f200*/  R2UR UR9, R3 ;  /* 0x00000000030972ca */ /* 0x000fe200000e0000 */
[----:B------:R-:W-:Y:S01]  /*f210*/  UIADD3 UR6, UP0, UR6, 0x470, URZ ;  /* 0x0000047006067890 */ /* 0x000fe2000ff1e03f */
[----:B------:R-:W-:Y:S01]  /*f220*/  PLOP3.LUT P0, PT, PT, PT, PT, 0x80, 0x0 ;  /* 0x000000000000781c */ /* 0x000fe20003f0f070 */
[----:B------:R-:W-:Y:S01]  /*f230*/  UMOV UR14, 0x0 ;  /* 0x00000000000e7882 */ /* 0x000fe20000000000 */
[----:B------:R-:W-:Y:S01]  /*f240*/  SHF.L.U32 R17, R17, 0x7, RZ ;  /* 0x0000000711117819 */ /* 0x000fe200000006ff */
[----:B------:R-:W-:Y:S01]  /*f250*/  UIADD3.X UR7, URZ, UR7, URZ, UP0, !UPT ;  /* 0x000000073f077290 */ /* 0x000fe200087fe43f */
[----:B------:R-:W-:Y:S01]  /*f260*/  UMOV UR15, 0x14f00000 ;  /* 0x14f00000000f7882 */ /* 0x000fe20000000000 */
[----:B------:R-:W-:-:S04]  /*f270*/  UMOV UR10, URZ ;  /* 0x0000003f000a7c82 */ /* 0x000fc80008000000 */
[----:B------:R-:W-:Y:S02]  /*f280*/  ULEA UR4, UR4, UR38, 0xf ;  /* 0x0000002604047291 */ /* 0x000fe4000f8e783f */
[----:B------:R-:W-:Y:S02]  /*f290*/  UIADD3 UR9, UR9, 0x28850, URZ ;  /* 0x0002885009097890 */ /* 0x000fe4000fffe03f */
[----:B------:R-:W-:-:S12]  /*f2a0*/  UIADD3 UR8, UR4, 0x400, URZ ;  /* 0x0000040004087890 */ /* 0x000fd8000fffe03f */
.L_x_8478:
        /* <DEDUP_REMOVED lines=13> */
.L_x_8479:
        /* <DEDUP_REMOVED lines=8> */
.L_x_8473:
[----:B------:R-:W-:Y:S05]  /*f400*/  BSYNC B0 ;  /* 0x0000000000007941 */ /* 0x000fea0003800000 */
.L_x_8472:
[----:B0-----:R-:W-:Y:S02]  /*f410*/  VIADD R0, R8, 0x1 ;  /* 0x0000000108007836 */ /* 0x001fe40000000000 */
[----:B------:R-:W-:-:S03]  /*f420*/  IMAD.MOV.U32 R3, RZ, RZ, RZ ;  /* 0x000000ffff037224 */ /* 0x000fc600078e00ff */
[----:B------:R-:W-:-:S04]  /*f430*/  ISETP.NE.AND P0, PT, R0, 0x2, PT ;  /* 0x000000020000780c */ /* 0x000fc80003f05270 */
[----:B------:R-:W-:Y:S02]  /*f440*/  SEL R2, RZ, 0x1, P0 ;  /* 0x00000001ff027807 */ /* 0x000fe40000000000 */
[----:B------:R-:W-:Y:S02]  /*f450*/  SEL R0, R0, RZ, P0 ;  /* 0x000000ff00007207 */ /* 0x000fe40000000000 */
[----:B------:R-:W-:-:S07]  /*f460*/  LOP3.LUT R9, R9, R2, RZ, 0x3c, !PT ;  /* 0x0000000209097212 */ /* 0x000fce00078e3cff */
.L_x_8409:
[----:B------:R-:W0:Y:S01]  /*f470*/  S2R R5, SR_CgaCtaId ;  /* 0x0000000000057919 */ /* 0x000e220000008800 */
[----:B------:R-:W-:Y:S02]  /*f480*/  MOV R2, 0x400 ;  /* 0x0000040000027802 */ /* 0x000fe40000000f00 */
[----:B------:R-:W-:Y:S02]  /*f490*/  SHF.L.U32 R3, R3, 0x1f, RZ ;  /* 0x0000001f03037819 */ /* 0x000fe400000006ff */
[----:B0-----:R-:W-:-:S04]  /*f4a0*/  LEA R2, R5, R2, 0x18 ;  /* 0x0000000205027211 */ /* 0x001fc800078ec0ff */
[----:B------:R-:W0:Y:S02]  /*f4b0*/  SYNCS.PHASECHK.TRANS64.TRYWAIT P0, [R2+URZ+0x28820], R3 ;  /* 0x02882003020075a7 */ /* 0x000e24000800017f */
[----:B0-----:R-:W-:Y:S05]  /*f4c0*/  @!P0 BRA `(.L_x_8480) ;  /* 0x0000001000fc8947 */ /* 0x001fea0003800000 */
.L_x_8521:
[----:B------:R-:W-:-:S03]  /*f4d0*/  UMOV UR4, 0xffffffff ;  /* 0xffffffff00047882 */ /* 0x000fc60000000000 */
[----:B------:R-:W-:Y:S05]  /*f4e0*/  BRA.DIV UR4, `(.L_x_8481) ;  /* 0x0000001604087947 */ /* 0x000fea000b800000 */
[----:B0-----:R-:W0:Y:S02]  /*f4f0*/  S2R R3, SR_TID.X ;  /* 0x0000000000037919 */ /* 0x001e240000002100 */
[----:B0-----:R-:W-:-:S04]  /*f500*/  SHF.R.U32.HI R3, RZ, 0x5, R3 ;  /* 0x00000005ff037819 */ /* 0x001fc80000011603 */
[----:B------:R-:W-:-:S05]  /*f510*/  LOP3.LUT R3, R3, 0x3, RZ, 0xc0, !PT ;  /* 0x0000000303037812 */ /* 0x000fca00078ec0ff */
[----:B------:R0:W1:Y:S02]  /*f520*/  SHFL.IDX PT, R14, R3, RZ, 0x1f ;  /* 0x00001fff030e7589 */ /* 0x00006400000e0000 */
.L_x_8524:
[----:B-1----:R-:W-:-:S13]  /*f530*/  ISETP.NE.AND P0, PT, R14, RZ, PT ;  /* 0x000000ff0e00720c */ /* 0x002fda0003f05270 */
[----:B------:R-:W-:Y:S05]  /*f540*/  @P0 BRA `(.L_x_8371) ;  /* 0x0000000000880947 */ /* 0x000fea0003800000 */
[----:B------:R-:W-:-:S03]  /*f550*/  UMOV UR4, 0xffffffff ;  /* 0xffffffff00047882 */ /* 0x000fc60000000000 */
[----:B------:R-:W-:Y:S05]  /*f560*/  BRA.DIV UR4, `(.L_x_8482) ;  /* 0x00000016041c7947 */ /* 0x000fea000b800000 */
[----:B------:R-:W-:-:S13]  /*f570*/  ELECT P6, URZ, PT ;  /* 0x00000000003f782f */ /* 0x000fda00038c0000 */
.L_x_8527:
[----:B------:R-:W-:Y:S05]  /*f580*/  @!P6 BRA `(.L_x_8371) ;  /* 0x000000000078e947 */ /* 0x000fea0003800000 */
[----:B0-----:R-:W2:Y:S02]  /*f590*/  LDL.LU R3, [R1+0x14] ;  /* 0x0000140001037983 */ /* 0x001ea40000300800 */
[----:B--2---:R-:W-:-:S04]  /*f5a0*/  LOP3.LUT R3, R3, 0x2, RZ, 0xfc, !PT ;  /* 0x0000000203037812 */ /* 0x004fc800078efcff */
[----:B------:R-:W-:-:S13]  /*f5b0*/  ISETP.NE.AND P2, PT, R3, 0x3, PT ;  /* 0x000000030300780c */ /* 0x000fda0003f45270 */
[----:B------:R-:W-:Y:S05]  /*f5c0*/  @!P2 BRA `(.L_x_8483) ;  /* 0x000000000004a947 */ /* 0x000fea0003800000 */
[----:B------:R-:W-:Y:S01]  /*f5d0*/  BPT.TRAP 0x1 ;  /* 0x000000040000795c */ /* 0x000fe20000300000 */
.L_x_8483:
        /* <DEDUP_REMOVED lines=12> */
.L_x_8528:
[----:B------:R-:W1:Y:S02]  /*f6a0*/  SYNCS.PHASECHK.TRANS64.TRYWAIT P0, [R3+URZ], R4 ;  /* 0x00000004030075a7 */ /* 0x000e64000800017f */
[----:B-1----:R-:W-:Y:S05]  /*f6b0*/  @!P0 BRA `(.L_x_8485) ;  /* 0x0000001000fc8947 */ /* 0x002fea0003800000 */
.L_x_8529:
[----:B------:R-:W-:Y:S05]  /*f6c0*/  @!P2 BRA `(.L_x_8486) ;  /* 0x000000000004a947 */ /* 0x000fea0003800000 */
[----:B------:R-:W-:Y:S01]  /*f6d0*/  BPT.TRAP 0x1 ;  /* 0x000000040000795c */ /* 0x000fe20000300000 */
.L_x_8486:
[----:B-1----:R-:W-:-:S04]  /*f6e0*/  VIADD R3, R2, 0x28860 ;  /* 0x0002886002037836 */ /* 0x002fc80000000000 */
[----:B------:R-:W-:-:S04]  /*f6f0*/  IMAD R0, R0, 0x8, R3 ;  /* 0x0000000800007824 */ /* 0x000fc800078e0203 */
[----:B------:R-:W1:Y:S02]  /*f700*/  SYNCS.PHASECHK.TRANS64.TRYWAIT P0, [R0+URZ], R5 ;  /* 0x00000005000075a7 */ /* 0x000e64000800017f */
[----:B-1----:R-:W-:Y:S05]  /*f710*/  @!P0 BRA `(.L_x_8487) ;  /* 0x0000001000f88947 */ /* 0x002fea0003800000 */
.L_x_8530:
[----:B------:R-:W-:-:S07]  /*f720*/  IMAD R3, R8, 0x8, R3 ;  /* 0x0000000808037824 */ /* 0x000fce00078e0203 */
.L_x_8488:
[----:B--2---:R2:W3:Y:S02]  /*f730*/  SYNCS.PHASECHK.TRANS64.TRYWAIT P0, [R3+URZ], R4 ;  /* 0x00000004030075a7 */ /* 0x0044e4000800017f */
[----:B---3--:R-:W-:Y:S05]  /*f740*/  @!P0 NANOSLEEP.SYNCS 0x989680 ;  /* 0x009896800000895d */ /* 0x008fea0003900000 */
[----:B------:R-:W3:Y:S02]  /*f750*/  @!P0 SYNCS.PHASECHK.TRANS64 P0, [R3+URZ], R4 ;  /* 0x00000004030085a7 */ /* 0x000ee4000800007f */
[----:B---3--:R-:W-:Y:S05]  /*f760*/  @!P0 BRA `(.L_x_8488) ;  /* 0xfffffffc00f08947 */ /* 0x008fea000383ffff */
.L_x_8371:
[----:B------:R-:W-:Y:S05]  /*f770*/  BSYNC B6 ;  /* 0x0000000000067941 */ /* 0x000fea0003800000 */
.L_x_8368:
[----:B------:R-:W-:Y:S05]  /*f780*/  EXIT ;  /* 0x000000000000794d */ /* 0x000fea0003800000 */
.L_x_8375:
[----:B-1----:R-:W-:-:S04]  /*f790*/  MOV R0, UR36 ;  /* 0x0000002400007c02 */ /* 0x002fc80008000f00 */
[----:B------:R1:W2:Y:S03]  /*f7a0*/  SYNCS.PHASECHK.TRANS64.TRYWAIT P1, [R0+URZ+0x28800], R3 ;  /* 0x02880003000075a7 */ /* 0x0002a6000802017f */
[----:B--2---:R-:W-:Y:S05]  /*f7b0*/  @!P1 NANOSLEEP.SYNCS 0x989680 ;  /* 0x009896800000995d */ /* 0x004fea0003900000 */
[----:B------:R-:W2:Y:S02]  /*f7c0*/  @!P1 SYNCS.PHASECHK.TRANS64 P1, [R0+URZ+0x28800], R3 ;  /* 0x02880003000095a7 */ /* 0x000ea4000802007f */
[----:B--2---:R-:W-:Y:S05]  /*f7d0*/  @!P1 BRA `(.L_x_8375) ;  /* 0xfffffffc00ec9947 */ /* 0x004fea000383ffff */
[----:B------:R-:W-:Y:S05]  /*f7e0*/  BRA `(.L_x_8489) ;  /* 0xffffff1800f07947 */ /* 0x000fea000383ffff */
.L_x_8379:
[----:B-1----:R-:W-:-:S04]  /*f7f0*/  IMAD.U32 R0, RZ, RZ, UR36 ;  /* 0x00000024ff007e24 */ /* 0x002fc8000f8e00ff */
[----:B------:R1:W3:Y:S03]  /*f800*/  SYNCS.PHASECHK.TRANS64.TRYWAIT P2, [R0+URZ+0x28830], R3 ;  /* 0x02883003000075a7 */ /* 0x0002e6000804017f */
[----:B---3--:R-:W-:Y:S05]  /*f810*/  @!P2 NANOSLEEP.SYNCS 0x989680 ;  /* 0x009896800000a95d */ /* 0x008fea0003900000 */
[----:B------:R-:W3:Y:S02]  /*f820*/  @!P2 SYNCS.PHASECHK.TRANS64 P2, [R0+URZ+0x28830], R3 ;  /* 0x028830030000a5a7 */ /* 0x000ee4000804007f */
[----:B---3--:R-:W-:Y:S05]  /*f830*/  @!P2 BRA `(.L_x_8379) ;  /* 0xfffffffc00eca947 */ /* 0x008fea000383ffff */
[----:B------:R-:W-:Y:S05]  /*f840*/  BRA `(.L_x_8378) ;  /* 0xffffff1c000c7947 */ /* 0x000fea000383ffff */
.L_x_8384:
[----:B-1----:R-:W-:-:S04]  /*f850*/  IMAD.U32 R13, RZ, RZ, UR7 ;  /* 0x00000007ff0d7e24 */ /* 0x002fc8000f8e00ff */
[----:B------:R1:W2:Y:S03]  /*f860*/  SYNCS.PHASECHK.TRANS64.TRYWAIT P3, [R13+URZ+0x28830], R12 ;  /* 0x0288300c0d0075a7 */ /* 0x0002a6000806017f */
[----:B--2---:R-:W-:Y:S05]  /*f870*/  @!P3 NANOSLEEP.SYNCS 0x989680 ;  /* 0x009896800000b95d */ /* 0x004fea0003900000 */
[----:B------:R-:W2:Y:S02]  /*f880*/  @!P3 SYNCS.PHASECHK.TRANS64 P3, [R13+URZ+0x28830], R12 ;  /* 0x0288300c0d00b5a7 */ /* 0x000ea4000806007f */
[----:B--2---:R-:W-:Y:S05]  /*f890*/  @!P3 BRA `(.L_x_8384) ;  /* 0xfffffffc00ecb947 */ /* 0x004fea000383ffff */
[----:B------:R-:W-:Y:S05]  /*f8a0*/  BRA `(.L_x_8381) ;  /* 0xffffff4800907947 */ /* 0x000fea000383ffff */
.L_x_8388:
[----:B-1----:R-:W-:-:S04]  /*f8b0*/  IMAD.U32 R13, RZ, RZ, UR7 ;  /* 0x00000007ff0d7e24 */ /* 0x002fc8000f8e00ff */
[----:B------:R1:W2:Y:S03]  /*f8c0*/  SYNCS.PHASECHK.TRANS64.TRYWAIT P3, [R13+URZ+0x28850], R12 ;  /* 0x0288500c0d0075a7 */ /* 0x0002a6000806017f */
[----:B--2---:R-:W-:Y:S05]  /*f8d0*/  @!P3 NANOSLEEP.SYNCS 0x989680 ;  /* 0x009896800000b95d */ /* 0x004fea0003900000 */
[----:B------:R-:W2:Y:S02]  /*f8e0*/  @!P3 SYNCS.PHASECHK.TRANS64 P3, [R13+URZ+0x28850], R12 ;  /* 0x0288500c0d00b5a7 */ /* 0x000ea4000806007f */
[----:B--2---:R-:W-:Y:S05]  /*f8f0*/  @!P3 BRA `(.L_x_8388) ;  /* 0xfffffffc00ecb947 */ /* 0x004fea000383ffff */
[----:B------:R-:W-:Y:S05]  /*f900*/  BRA `(.L_x_8385) ;  /* 0xffffff4c00547947 */ /* 0x000fea000383ffff */
.L_x_8394:
[----:B-1----:R-:W-:-:S04]  /*f910*/  IMAD.U32 R13, RZ, RZ, UR10 ;  /* 0x0000000aff0d7e24 */ /* 0x002fc8000f8e00ff */
[----:B------:R1:W2:Y:S03]  /*f920*/  SYNCS.PHASECHK.TRANS64.TRYWAIT P2, [R13+URZ+0x28830], R10 ;  /* 0x0288300a0d0075a7 */ /* 0x0002a6000804017f */
[----:B--2---:R-:W-:Y:S05]  /*f930*/  @!P2 NANOSLEEP.SYNCS 0x989680 ;  /* 0x009896800000a95d */ /* 0x004fea0003900000 */
[----:B------:R-:W2:Y:S02]  /*f940*/  @!P2 SYNCS.PHASECHK.TRANS64 P2, [R13+URZ+0x28830], R10 ;  /* 0x0288300a0d00a5a7 */ /* 0x000ea4000804007f */
[----:B--2---:R-:W-:Y:S05]  /*f950*/  @!P2 BRA `(.L_x_8394) ;  /* 0xfffffffc00eca947 */ /* 0x004fea000383ffff */
[----:B------:R-:W-:Y:S05]  /*f960*/  BRA `(.L_x_8391) ;  /* 0xffffff7800b07947 */ /* 0x000fea000383ffff */
.L_x_8398:
[----:B01----:R-:W-:-:S04]  /*f970*/  MOV R10, UR10 ;  /* 0x0000000a000a7c02 */ /* 0x003fc80008000f00 */
[----:B------:R0:W1:Y:S03]  /*f980*/  SYNCS.PHASECHK.TRANS64.TRYWAIT P2, [R10+URZ+0x28850], R9 ;  /* 0x028850090a0075a7 */ /* 0x000066000804017f */
[----:B-1----:R-:W-:Y:S05]  /*f990*/  @!P2 NANOSLEEP.SYNCS 0x989680 ;  /* 0x009896800000a95d */ /* 0x002fea0003900000 */
[----:B------:R-:W1:Y:S02]  /*f9a0*/  @!P2 SYNCS.PHASECHK.TRANS64 P2, [R10+URZ+0x28850], R9 ;  /* 0x028850090a00a5a7 */ /* 0x000e64000804007f */
[----:B-1----:R-:W-:Y:S05]  /*f9b0*/  @!P2 BRA `(.L_x_8398) ;  /* 0xfffffffc00eca947 */ /* 0x002fea000383ffff */
[----:B------:R-:W-:Y:S05]  /*f9c0*/  BRA `(.L_x_8395) ;  /* 0xffffff7c00707947 */ /* 0x000fea000383ffff */
.L_x_8403:
[----:B-1----:R-:W-:-:S04]  /*f9d0*/  IMAD.U32 R3, RZ, RZ, UR5 ;  /* 0x00000005ff037e24 */ /* 0x002fc8000f8e00ff */
[----:B------:R1:W2:Y:S03]  /*f9e0*/  SYNCS.PHASECHK.TRANS64.TRYWAIT P0, [R3+URZ+0x28850], R0 ;  /* 0x02885000030075a7 */ /* 0x0002a6000800017f */
[----:B--2---:R-:W-:Y:S05]  /*f9f0*/  @!P0 NANOSLEEP.SYNCS 0x989680 ;  /* 0x009896800000895d */ /* 0x004fea0003900000 */
[----:B------:R-:W2:Y:S02]  /*fa00*/  @!P0 SYNCS.PHASECHK.TRANS64 P0, [R3+URZ+0x28850], R0 ;  /* 0x02885000030085a7 */ /* 0x000ea4000800007f */
[----:B--2---:R-:W-:Y:S05]  /*fa10*/  @!P0 BRA `(.L_x_8403) ;  /* 0xfffffffc00ec8947 */ /* 0x004fea000383ffff */
[----:B------:R-:W-:Y:S05]  /*fa20*/  BRA `(.L_x_8402) ;  /* 0xffffffa000407947 */ /* 0x000fea000383ffff */
.L_x_8414:
[----:B------:R-:W-:Y:S01]  /*fa30*/  IMAD.MOV.U32 R13, RZ, RZ, R0 ;  /* 0x000000ffff0d7224 */ /* 0x000fe200078e0000 */
[----:B------:R-:W-:Y:S01]  /*fa40*/  MOV R15, 0xffffffff ;  /* 0xffffffff000f7802 */ /* 0x000fe20000000f00 */
[----:B------:R-:W-:Y:S02]  /*fa50*/  IMAD.MOV.U32 R12, RZ, RZ, RZ ;  /* 0x000000ffff0c7224 */ /* 0x000fe400078e00ff */
[----:B------:R-:W-:-:S07]  /*fa60*/  IMAD.MOV.U32 R11, RZ, RZ, 0x1f ;  /* 0x0000001fff0b7424 */ /* 0x000fce00078e00ff */
[----:B------:R-:W-:Y:S05]  /*fa70*/  WARPSYNC.COLLECTIVE R15, `(.L_x_8490) ;  /* 0x000000000f087348 */ /* 0x000fea0003c00000 */
[----:B------:R0:W1:Y:S02]  /*fa80*/  SHFL.IDX P6, R14, R13, R12, R11 ;  /* 0x0000000c0d0e7389 */ /* 0x00006400000c000b */
[----:B01----:R-:W-:Y:S01]  /*fa90*/  ENDCOLLECTIVE ;  /* 0x000000000000791b */ /* 0x003fe20003800000 */
.L_x_8490:
[----:B------:R-:W-:Y:S05]  /*faa0*/  BRA `(.L_x_8491) ;  /* 0xffffffcc00447947 */ /* 0x000fea000383ffff */
.L_x_8416:
[----:B------:R-:W-:Y:S01]  /*fab0*/  BSSY B0, `(.L_x_8492) ;  /* 0x0000006000007945 */ /* 0x000fe20003800000 */
[----:B------:R-:W-:-:S07]  /*fac0*/  IMAD.MOV.U32 R15, RZ, RZ, -0x1 ;  /* 0xffffffffff0f7424 */ /* 0x000fce00078e00ff */
[----:B0-----:R-:W-:Y:S05]  /*fad0*/  WARPSYNC.COLLECTIVE R15, `(.L_x_8493) ;  /* 0x000000000f0c7348 */ /* 0x001fea0003c00000 */
[----:B------:R-:W-:Y:S02]  /*fae0*/  ELECT P6, UR62, PT ;  /* 0x00000000003e782f */ /* 0x000fe400038c0000 */
[----:B------:R-:W-:Y:S01]  /*faf0*/  MOV R14, UR62 ;  /* 0x0000003e000e7c02 */ /* 0x000fe20008000f00 */
[----:B0-----:R-:W-:Y:S10]  /*fb00*/  ENDCOLLECTIVE ;  /* 0x000000000000791b */ /* 0x001ff40003800000 */
.L_x_8493:
[----:B------:R-:W-:Y:S05]  /*fb10*/  BSYNC B0 ;  /* 0x0000000000007941 */ /* 0x000fea0003800000 */
.L_x_8492:
[----:B------:R-:W-:Y:S05]  /*fb20*/  BRA `(.L_x_8494) ;  /* 0xffffffcc00447947 */ /* 0x000fea000383ffff */
.L_x_8418:
[----:B0-----:R-:W-:-:S04]  /*fb30*/  IMAD.U32 R3, RZ, RZ, UR38 ;  /* 0x00000026ff037e24 */ /* 0x001fc8000f8e00ff */
[----:B------:R0:W1:Y:S03]  /*fb40*/  SYNCS.PHASECHK.TRANS64.TRYWAIT P0, [R3+URZ+0x28840], R0 ;  /* 0x02884000030075a7 */ /* 0x000066000800017f */
[----:B-1----:R-:W-:Y:S05]  /*fb50*/  @!P0 NANOSLEEP.SYNCS 0x989680 ;  /* 0x009896800000895d */ /* 0x002fea0003900000 */
[----:B------:R-:W1:Y:S02]  /*fb60*/  @!P0 SYNCS.PHASECHK.TRANS64 P0, [R3+URZ+0x28840], R0 ;  /* 0x02884000030085a7 */ /* 0x000e64000800007f */
[----:B-1----:R-:W-:Y:S05]  /*fb70*/  @!P0 BRA `(.L_x_8418) ;  /* 0xfffffffc00ec8947 */ /* 0x002fea000383ffff */
[----:B------:R-:W-:Y:S05]  /*fb80*/  BRA `(.L_x_8495) ;  /* 0xffffffcc009c7947 */ /* 0x000fea000383ffff */
.L_x_8421:
[----:B------:R-:W-:Y:S01]  /*fb90*/  IMAD.MOV.U32 R13, RZ, RZ, R5 ;  /* 0x000000ffff0d7224 */ /* 0x000fe200078e0005 */
[----:B------:R-:W-:Y:S01]  /*fba0*/  MOV R12, RZ ;  /* 0x000000ff000c7202 */ /* 0x000fe20000000f00 */
[----:B------:R-:W-:Y:S02]  /*fbb0*/  IMAD.MOV.U32 R11, RZ, RZ, 0x181f ;  /* 0x0000181fff0b7424 */ /* 0x000fe400078e00ff */
[----:B------:R-:W-:Y:S02]  /*fbc0*/  IMAD.MOV.U32 R15, RZ, RZ, -0x1 ;  /* 0xffffffffff0f7424 */ /* 0x000fe400078e00ff */
[----:B------:R-:W-:-:S07]  /*fbd0*/  IMAD R6, R9, 0x80, R6 ;  /* 0x0000008009067824 */ /* 0x000fce00078e0206 */
[----:B------:R-:W-:Y:S05]  /*fbe0*/  WARPSYNC.COLLECTIVE R15, `(.L_x_8496) ;  /* 0x000000000f087348 */ /* 0x000fea0003c00000 */
[----:B------:R0:W1:Y:S02]  /*fbf0*/  SHFL.IDX P6, R14, R13, R12, R11 ;  /* 0x0000000c0d0e7389 */ /* 0x00006400000c000b */
[----:B01----:R-:W-:Y:S01]  /*fc00*/  ENDCOLLECTIVE ;  /* 0x000000000000791b */ /* 0x003fe20003800000 */
.L_x_8496:
[----:B------:R-:W-:Y:S02]  /*fc10*/  VIADD R9, R6, 0x10 ;  /* 0x0000001006097836 */ /* 0x000fe40000000000 */
[----:B------:R-:W-:Y:S02]  /*fc20*/  IMAD.MOV.U32 R13, RZ, RZ, R0 ;  /* 0x000000ffff0d7224 */ /* 0x000fe400078e0000 */
[----:B------:R-:W-:-:S07]  /*fc30*/  IMAD.MOV.U32 R2, RZ, RZ, R14 ;  /* 0x000000ffff027224 */ /* 0x000fce00078e000e */
[----:B------:R-:W-:Y:S05]  /*fc40*/  WARPSYNC.COLLECTIVE R15, `(.L_x_8497) ;  /* 0x000000000f087348 */ /* 0x000fea0003c00000 */
[----:B------:R0:W1:Y:S02]  /*fc50*/  SHFL.IDX P6, R14, R13, R12, R11 ;  /* 0x0000000c0d0e7389 */ /* 0x00006400000c000b */
[----:B01----:R-:W-:Y:S01]  /*fc60*/  ENDCOLLECTIVE ;  /* 0x000000000000791b */ /* 0x003fe20003800000 */
.L_x_8497:
[----:B------:R-:W-:Y:S02]  /*fc70*/  ULDC UR4, c[0x0][0x288] ;  /* 0x0000a20000047ab9 */ /* 0x000fe40000000800 */
[----:B------:R-:W-:-:S05]  /*fc80*/  IMAD R4, R8, UR4, RZ ;  /* 0x0000000408047c24 */ /* 0x000fca000f8e02ff */
[----:B------:R-:W-:Y:S01]  /*fc90*/  ISETP.GE.AND P2, PT, R6, R4, PT ;  /* 0x000000040600720c */ /* 0x000fe20003f46270 */
[----:B------:R-:W-:Y:S02]  /*fca0*/  IMAD.MOV.U32 R13, RZ, RZ, R5 ;  /* 0x000000ffff0d7224 */ /* 0x000fe400078e0005 */
[----:B------:R-:W-:-:S10]  /*fcb0*/  IMAD.MOV.U32 R12, RZ, RZ, 0x1 ;  /* 0x00000001ff0c7424 */ /* 0x000fd400078e00ff */
[----:B------:R-:W-:Y:S02]  /*fcc0*/  @!P2 LEA R8, R7, UR38, 0x1 ;  /* 0x000000260708ac11 */ /* 0x000fe4000f8e08ff */
[----:B------:R-:W-:-:S07]  /*fcd0*/  MOV R3, R14 ;  /* 0x0000000e00037202 */ /* 0x000fce0000000f00 */
[----:B------:R-:W-:Y:S05]  /*fce0*/  WARPSYNC.COLLECTIVE R15, `(.L_x_8498) ;  /* 0x000000000f087348 */ /* 0x000fea0003c00000 */
[----:B------:R0:W1:Y:S02]  /*fcf0*/  SHFL.IDX P6, R14, R13, R12, R11 ;  /* 0x0000000c0d0e7389 */ /* 0x00006400000c000b */
[----:B01----:R-:W-:Y:S01]  /*fd00*/  ENDCOLLECTIVE ;  /* 0x000000000000791b */ /* 0x003fe20003800000 */
.L_x_8498:
[----:B------:R-:W-:-:S04]  /*fd10*/  LOP3.LUT R3, R3, R2, RZ, 0x3c, !PT ;  /* 0x0000000203037212 */ /* 0x000fc800078e3cff */
[----:B------:R-:W-:-:S04]  /*fd20*/  LOP3.LUT R2, R3, R2, RZ, 0x3c, !PT ;  /* 0x0000000203027212 */ /* 0x000fc800078e3cff */
[----:B------:R-:W-:Y:S02]  /*fd30*/  LOP3.LUT R3, R3, R2, RZ, 0x3c, !PT ;  /* 0x0000000203037212 */ /* 0x000fe400078e3cff */
[----:B------:R-:W-:Y:S01]  /*fd40*/  MOV R13, R0 ;  /* 0x00000000000d7202 */ /* 0x000fe20000000f00 */
[----:B------:R-:W-:-:S05]  /*fd50*/  @!P2 IMAD.WIDE.U32 R2, R10, 0x2, R2 ;  /* 0x000000020a02a825 */ /* 0x000fca00078e0002 */
        /* <DEDUP_REMOVED lines=10> */
.L_x_8499:
[----:B------:R-:W-:Y:S01]  /*fe00*/  @!P2 LEA R21, R7, UR38, 0x1 ;  /* 0x000000260715ac11 */ /* 0x000fe2000f8e08ff */
[----:B------:R-:W-:Y:S02]  /*fe10*/  IMAD.MOV.U32 R9, RZ, RZ, R8 ;  /* 0x000000ffff097224 */ /* 0x000fe400078e0008 */
[----:B------:R-:W-:Y:S02]  /*fe20*/  VIADD R3, R6, 0x20 ;  /* 0x0000002006037836 */ /* 0x000fe40000000000 */
[----:B------:R-:W-:Y:S01]  /*fe30*/  IMAD.MOV.U32 R13, RZ, RZ, R5 ;  /* 0x000000ffff0d7224 */ /* 0x000fe200078e0005 */
[----:B------:R-:W-:Y:S01]  /*fe40*/  MOV R12, 0x2 ;  /* 0x00000002000c7802 */ /* 0x000fe20000000f00 */
[----:B------:R-:W-:-:S07]  /*fe50*/  IMAD.MOV.U32 R8, RZ, RZ, R14 ;  /* 0x000000ffff087224 */ /* 0x000fce00078e000e */
[----:B------:R-:W-:Y:S05]  /*fe60*/  WARPSYNC.COLLECTIVE R15, `(.L_x_8500) ;  /* 0x000000000f087348 */ /* 0x000fea0003c00000 */
[----:B------:R0:W1:Y:S02]  /*fe70*/  SHFL.IDX P6, R14, R13, R12, R11 ;  /* 0x0000000c0d0e7389 */ /* 0x00006400000c000b */
[----:B01----:R-:W-:Y:S01]  /*fe80*/  ENDCOLLECTIVE ;  /* 0x000000000000791b */ /* 0x003fe20003800000 */
.L_x_8500:
[----:B------:R-:W-:-:S05]  /*fe90*/  @!P2 IMAD.WIDE.U32 R8, R10, 0x2, R8 ;  /* 0x000000020a08a825 */ /* 0x000fca00078e0008 */
[----:B------:R-:W-:Y:S01]  /*fea0*/  @!PT LDS RZ, [RZ] ;  /* 0x00000000fffff984 */ /* 0x000fe20000000800 */
[----:B------:R-:W-:Y:S01]  /*feb0*/  @!PT LDS RZ, [RZ] ;  /* 0x00000000fffff984 */ /* 0x000fe20000000800 */
[----:B------:R-:W-:Y:S01]  /*fec0*/  @!PT LDS RZ, [RZ] ;  /* 0x00000000fffff984 */ /* 0x000fe20000000800 */
[----:B------:R-:W-:Y:S04]  /*fed0*/  @!P2 LDGSTS.E.BYPASS.LTC128B.128 [R21+0x10c00], desc[UR42][R8.64], !P1 ;  /* 0x10c000000815afae */ /* 0x000fe8000c901d6a */
[----:B------:R0:W-:Y:S01]  /*fee0*/  @!P2 LDGSTS.E.BYPASS.LTC128B.128 [R21+0x14c00], desc[UR42][R8.64+0x80], !P0 ;  /* 0x14c000800815afae */ /* 0x0001e2000c101d6a */
[----:B------:R-:W-:Y:S01]  /*fef0*/  ISETP.GE.AND P2, PT, R3, R4, PT ;  /* 0x000000040300720c */ /* 0x000fe20003f46270 */
[----:B------:R-:W-:Y:S01]  /*ff00*/  IMAD.MOV.U32 R13, RZ, RZ, R0 ;  /* 0x000000ffff0d7224 */ /* 0x000fe200078e0000 */
[----:B0-----:R-:W-:Y:S01]  /*ff10*/  IADD3 R9, R6, 0x30, RZ ;  /* 0x0000003006097810 */ /* 0x001fe20007ffe0ff */
[----:B------:R-:W-:-:S10]  /*ff20*/  IMAD.MOV.U32 R2, RZ, RZ, R14 ;  /* 0x000000ffff027224 */ /* 0x000fd400078e000e */
[----:B------:R-:W-:-:S07]  /*ff30*/  @!P2 LEA R20, R7, UR38, 0x1 ;  /* 0x000000260714ac11 */ /* 0x000fce000f8e08ff */
[----:B------:R-:W-:Y:S05]  /*ff40*/  WARPSYNC.COLLECTIVE R15, `(.L_x_8501) ;  /* 0x000000000f087348 */ /* 0x000fea0003c00000 */
[----:B------:R0:W1:Y:S02]  /*ff50*/  SHFL.IDX P6, R14, R13, R12, R11 ;  /* 0x0000000c0d0e7389 */ /* 0x00006400000c000b */
[----:B01----:R-:W-:Y:S01]  /*ff60*/  ENDCOLLECTIVE ;  /* 0x000000000000791b */ /* 0x003fe20003800000 */
.L_x_8501:
[----:B------:R-:W-:Y:S02]  /*ff70*/  IMAD.MOV.U32 R3, RZ, RZ, R2 ;  /* 0x000000ffff037224 */ /* 0x000fe400078e0002 */
[----:B------:R-:W-:Y:S02]  /*ff80*/  IMAD.MOV.U32 R13, RZ, RZ, R5 ;  /* 0x000000ffff0d7224 */ /* 0x000fe400078e0005 */
[----:B------:R-:W-:Y:S02]  /*ff90*/  IMAD.MOV.U32 R12, RZ, RZ, 0x3 ;  /* 0x00000003ff0c7424 */ /* 0x000fe400078e00ff */
[----:B------:R-:W-:-:S07]  /*ffa0*/  IMAD.MOV.U32 R2, RZ, RZ, R14 ;  /* 0x000000ffff027224 */ /* 0x000fce00078e000e */
[----:B------:R-:W-:Y:S05]  /*ffb0*/  WARPSYNC.COLLECTIVE R15, `(.L_x_8502) ;  /* 0x000000000f087348 */ /* 0x000fea0003c00000 */
[----:B------:R0:W1:Y:S02]  /*ffc0*/  SHFL.IDX P6, R14, R13, R12, R11 ;  /* 0x0000000c0d0e7389 */ /* 0x00006400000c000b */
[----:B01----:R-:W-:Y:S01]  /*ffd0*/  ENDCOLLECTIVE ;  /* 0x000000000000791b */ /* 0x003fe20003800000 */
.L_x_8502:
        /* <DEDUP_REMOVED lines=14> */
.L_x_8503:
[----:B------:R-:W-:Y:S01]  /*100c0*/  MOV R9, R8 ;  /* 0x0000000800097202 */ /* 0x000fe20000000f00 */
[----:B------:R-:W-:Y:S02]  /*100d0*/  IMAD.MOV.U32 R13, RZ, RZ, R5 ;  /* 0x000000ffff0d7224 */ /* 0x000fe400078e0005 */
[----:B------:R-:W-:Y:S02]  /*100e0*/  IMAD.MOV.U32 R12, RZ, RZ, 0x4 ;  /* 0x00000004ff0c7424 */ /* 0x000fe400078e00ff */
[----:B------:R-:W-:-:S07]  /*100f0*/  IMAD.MOV.U32 R8, RZ, RZ, R14 ;  /* 0x000000ffff087224 */ /* 0x000fce00078e000e */
[----:B------:R-:W-:Y:S05]  /*10100*/  WARPSYNC.COLLECTIVE R15, `(.L_x_8504) ;  /* 0x000000000f087348 */ /* 0x000fea0003c00000 */
[----:B------:R0:W1:Y:S02]  /*10110*/  SHFL.IDX P6, R14, R13, R12, R11 ;  /* 0x0000000c0d0e7389 */ /* 0x00006400000c000b */
[----:B01----:R-:W-:Y:S01]  /*10120*/  ENDCOLLECTIVE ;  /* 0x000000000000791b */ /* 0x003fe20003800000 */
.L_x_8504:
        /* <DEDUP_REMOVED lines=8> */
[----:B0-----:R-:W-:Y:S01]  /*101b0*/  VIADD R9, R6, 0x50 ;  /* 0x0000005006097836 */ /* 0x001fe20000000000 */
[----:B------:R-:W-:-:S09]  /*101c0*/  MOV R2, R14 ;  /* 0x0000000e00027202 */ /* 0x000fd20000000f00 */
[----:B------:R-:W-:Y:S05]  /*101d0*/  WARPSYNC.COLLECTIVE R15, `(.L_x_8505) ;  /* 0x000000000f087348 */ /* 0x000fea0003c00000 */
[----:B------:R0:W1:Y:S02]  /*101e0*/  SHFL.IDX P6, R14, R13, R12, R11 ;  /* 0x0000000c0d0e7389 */ /* 0x00006400000c000b */
[----:B01----:R-:W-:Y:S01]  /*101f0*/  ENDCOLLECTIVE ;  /* 0x000000000000791b */ /* 0x003fe20003800000 */
.L_x_8505:
[----:B------:R-:W-:Y:S01]  /*10200*/  @!P2 LEA R20, R7, UR38, 0x1 ;  /* 0x000000260714ac11 */ /* 0x000fe2000f8e08ff */
[----:B------:R-:W-:Y:S01]  /*10210*/  IMAD.MOV.U32 R3, RZ, RZ, R2 ;  /* 0x000000ffff037224 */ /* 0x000fe200078e0002 */
[----:B------:R-:W-:Y:S01]  /*10220*/  MOV R13, R5 ;  /* 0x00000005000d7202 */ /* 0x000fe20000000f00 */
[----:B------:R-:W-:Y:S02]  /*10230*/  IMAD.MOV.U32 R12, RZ, RZ, 0x5 ;  /* 0x00000005ff0c7424 */ /* 0x000fe400078e00ff */
[----:B------:R-:W-:-:S07]  /*10240*/  IMAD.MOV.U32 R2, RZ, RZ, R14 ;  /* 0x000000ffff027224 */ /* 0x000fce00078e000e */
[----:B------:R-:W-:Y:S05]  /*10250*/  WARPSYNC.COLLECTIVE R15, `(.L_x_8506) ;  /* 0x000000000f087348 */ /* 0x000fea0003c00000 */
[----:B------:R0:W1:Y:S02]  /*10260*/  SHFL.IDX P6, R14, R13, R12, R11 ;  /* 0x0000000c0d0e7389 */ /* 0x00006400000c000b */
[----:B01----:R-:W-:Y:S01]  /*10270*/  ENDCOLLECTIVE ;  /* 0x000000000000791b */ /* 0x003fe20003800000 */
.L_x_8506:
        /* <DEDUP_REMOVED lines=14> */
.L_x_8507:
[----:B------:R-:W-:Y:S02]  /*10360*/  IMAD.MOV.U32 R9, RZ, RZ, R8 ;  /* 0x000000ffff097224 */ /* 0x000fe400078e0008 */
[----:B------:R-:W-:Y:S02]  /*10370*/  IMAD.MOV.U32 R13, RZ, RZ, R5 ;  /* 0x000000ffff0d7224 */ /* 0x000fe400078e0005 */
[----:B------:R-:W-:Y:S01]  /*10380*/  IMAD.MOV.U32 R12, RZ, RZ, 0x6 ;  /* 0x00000006ff0c7424 */ /* 0x000fe200078e00ff */
[----:B------:R-:W-:-:S07]  /*10390*/  MOV R8, R14 ;  /* 0x0000000e00087202 */ /* 0x000fce0000000f00 */
[----:B------:R-:W-:Y:S05]  /*103a0*/  WARPSYNC.COLLECTIVE R15, `(.L_x_8508) ;  /* 0x000000000f087348 */ /* 0x000fea0003c00000 */
[----:B------:R0:W1:Y:S02]  /*103b0*/  SHFL.IDX P6, R14, R13, R12, R11 ;  /* 0x0000000c0d0e7389 */ /* 0x00006400000c000b */
[----:B01----:R-:W-:Y:S01]  /*103c0*/  ENDCOLLECTIVE ;  /* 0x000000000000791b */ /* 0x003fe20003800000 */
.L_x_8508:
[----:B------:R-:W-:-:S05]  /*103d0*/  @!P2 IMAD.WIDE.U32 R8, R10, 0x2, R8 ;  /* 0x000000020a08a825 */ /* 0x000fca00078e0008 */
[----:B------:R-:W-:Y:S01]  /*103e0*/  @!PT LDS RZ, [RZ] ;  /* 0x00000000fffff984 */ /* 0x000fe20000000800 */
[----:B------:R-:W-:Y:S01]  /*103f0*/  @!PT LDS RZ, [RZ] ;  /* 0x00000000fffff984 */ /* 0x000fe20000000800 */
[----:B------:R-:W-:Y:S01]  /*10400*/  @!PT LDS RZ, [RZ] ;  /* 0x00000000fffff984 */ /* 0x000fe20000000800 */
[----:B------:R0:W-:Y:S04]  /*10410*/  @!P2 LDGSTS.E.BYPASS.LTC128B.128 [R21+0x12c00], desc[UR42][R8.64], !P1 ;  /* 0x12c000000815afae */ /* 0x0001e8000c901d6a */
[----:B------:R0:W-:Y:S01]  /*10420*/  @!P2 LDGSTS.E.BYPASS.LTC128B.128 [R21+0x16c00], desc[UR42][R8.64+0x80], !P0 ;  /* 0x16c000800815afae */ /* 0x0001e2000c101d6a */
[----:B------:R-:W-:Y:S02]  /*10430*/  ISETP.GE.AND P2, PT, R3, R4, PT ;  /* 0x000000040300720c */ /* 0x000fe40003f46270 */
[----:B------:R-:W-:Y:S01]  /*10440*/  MOV R13, R0 ;  /* 0x00000000000d7202 */ /* 0x000fe20000000f00 */
[----:B------:R-:W-:-:S10]  /*10450*/  IMAD.MOV.U32 R2, RZ, RZ, R14 ;  /* 0x000000ffff027224 */ /* 0x000fd400078e000e */
[----:B0-----:R-:W-:Y:S05]  /*10460*/  WARPSYNC.COLLECTIVE R15, `(.L_x_8509) ;  /* 0x000000000f087348 */ /* 0x001fea0003c00000 */
[----:B------:R1:W2:Y:S02]  /*10470*/  SHFL.IDX P6, R14, R13, R12, R11 ;  /* 0x0000000c0d0e7389 */ /* 0x0002a400000c000b */
[----:B012---:R-:W-:Y:S01]  /*10480*/  ENDCOLLECTIVE ;  /* 0x000000000000791b */ /* 0x007fe20003800000 */
.L_x_8509:
[----:B------:R-:W-:Y:S01]  /*10490*/  @!P2 LEA R8, R7, UR38, 0x1 ;  /* 0x000000260708ac11 */ /* 0x000fe2000f8e08ff */
[----:B------:R-:W-:Y:S02]  /*104a0*/  IMAD.MOV.U32 R3, RZ, RZ, R2 ;  /* 0x000000ffff037224 */ /* 0x000fe400078e0002 */
[----:B------:R-:W-:Y:S02]  /*104b0*/  IMAD.MOV.U32 R13, RZ, RZ, R5 ;  /* 0x000000ffff0d7224 */ /* 0x000fe400078e0005 */
[----:B------:R-:W-:Y:S02]  /*104c0*/  IMAD.MOV.U32 R12, RZ, RZ, 0x7 ;  /* 0x00000007ff0c7424 */ /* 0x000fe400078e00ff */
[----:B------:R-:W-:-:S07]  /*104d0*/  IMAD.MOV.U32 R2, RZ, RZ, R14 ;  /* 0x000000ffff027224 */ /* 0x000fce00078e000e */
[----:B------:R-:W-:Y:S05]  /*104e0*/  WARPSYNC.COLLECTIVE R15, `(.L_x_8510) ;  /* 0x000000000f087348 */ /* 0x000fea0003c00000 */
[----:B------:R0:W1:Y:S02]  /*104f0*/  SHFL.IDX P6, R14, R13, R12, R11 ;  /* 0x0000000c0d0e7389 */ /* 0x00006400000c000b */
[----:B01----:R-:W-:Y:S01]  /*10500*/  ENDCOLLECTIVE ;  /* 0x000000000000791b */ /* 0x003fe20003800000 */
.L_x_8510:
[----:B------:R-:W-:-:S05]  /*10510*/  @!P2 IMAD.WIDE.U32 R2, R10, 0x2, R2 ;  /* 0x000000020a02a825 */ /* 0x000fca00078e0002 */
[----:B------:R-:W-:Y:S01]  /*10520*/  @!PT LDS RZ, [RZ] ;  /* 0x00000000fffff984 */ /* 0x000fe20000000800 */
[----:B------:R-:W-:Y:S01]  /*10530*/  @!PT LDS RZ, [RZ] ;  /* 0x00000000fffff984 */ /* 0x000fe20000000800 */
[----:B------:R-:W-:Y:S01]  /*10540*/  @!PT LDS RZ, [RZ] ;  /* 0x00000000fffff984 */ /* 0x000fe20000000800 */
[----:B------:R-:W-:Y:S04]  /*10550*/  @!P2 LDGSTS.E.BYPASS.LTC128B.128 [R8+0x13400], desc[UR42][R2.64], !P1 ;  /* 0x134000000208afae */ /* 0x000fe8000c901d6a */
[----:B------:R0:W-:Y:S01]  /*10560*/  @!P2 LDGSTS.E.BYPASS.LTC128B.128 [R8+0x17400], desc[UR42][R2.64+0x80], !P0 ;  /* 0x174000800208afae */ /* 0x0001e2000c101d6a */
[----:B------:R-:W-:Y:S01]  /*10570*/  IMAD.MOV.U32 R13, RZ, RZ, R0 ;  /* 0x000000ffff0d7224 */ /* 0x000fe200078e0000 */
[----:B0-----:R-:W-:-:S07]  /*10580*/  MOV R2, R14 ;  /* 0x0000000e00027202 */ /* 0x001fce0000000f00 */
[----:B------:R-:W-:Y:S05]  /*10590*/  WARPSYNC.COLLECTIVE R15, `(.L_x_8511) ;  /* 0x000000000f087348 */ /* 0x000fea0003c00000 */
[----:B------:R0:W1:Y:S02]  /*105a0*/  SHFL.IDX P6, R14, R13, R12, R11 ;  /* 0x0000000c0d0e7389 */ /* 0x00006400000c000b */
[----:B01----:R-:W-:Y:S01]  /*105b0*/  ENDCOLLECTIVE ;  /* 0x000000000000791b */ /* 0x003fe20003800000 */
.L_x_8511:
[----:B------:R-:W-:Y:S05]  /*105c0*/  BRA `(.L_x_8512) ;  /* 0xffffffcc00ec7947 */ /* 0x000fea000383ffff */
.L_x_8424:
[----:B0-----:R-:W-:-:S04]  /*105d0*/  IMAD.U32 R3, RZ, RZ, UR38 ;  /* 0x00000026ff037e24 */ /* 0x001fc8000f8e00ff */
[----:B------:R0:W1:Y:S03]  /*105e0*/  SYNCS.PHASECHK.TRANS64.TRYWAIT P0, [R3+URZ+0x28820], R2 ;  /* 0x02882002030075a7 */ /* 0x000066000800017f */
[----:B-1----:R-:W-:Y:S05]  /*105f0*/  @!P0 NANOSLEEP.SYNCS 0x989680 ;  /* 0x009896800000895d */ /* 0x002fea0003900000 */
[----:B------:R-:W1:Y:S02]  /*10600*/  @!P0 SYNCS.PHASECHK.TRANS64 P0, [R3+URZ+0x28820], R2 ;  /* 0x02882002030085a7 */ /* 0x000e64000800007f */
[----:B-1----:R-:W-:Y:S05]  /*10610*/  @!P0 BRA `(.L_x_8424) ;  /* 0xfffffffc00ec8947 */ /* 0x002fea000383ffff */
[----:B------:R-:W-:Y:S05]  /*10620*/  BRA `(.L_x_8513) ;  /* 0xffffffd000407947 */ /* 0x000fea000383ffff */
.L_x_8431:
[----:B-1----:R-:W-:-:S04]  /*10630*/  IMAD.U32 R3, RZ, RZ, UR38 ;  /* 0x00000026ff037e24 */ /* 0x002fc8000f8e00ff */
[----:B------:R1:W2:Y:S03]  /*10640*/  SYNCS.PHASECHK.TRANS64.TRYWAIT P0, [R3+URZ+0x28848], R2 ;  /* 0x02884802030075a7 */ /* 0x0002a6000800017f */
[----:B--2---:R-:W-:Y:S05]  /*10650*/  @!P0 NANOSLEEP.SYNCS 0x989680 ;  /* 0x009896800000895d */ /* 0x004fea0003900000 */
[----:B------:R-:W2:Y:S02]  /*10660*/  @!P0 SYNCS.PHASECHK.TRANS64 P0, [R3+URZ+0x28848], R2 ;  /* 0x02884802030085a7 */ /* 0x000ea4000800007f */
[----:B--2---:R-:W-:Y:S05]  /*10670*/  @!P0 BRA `(.L_x_8431) ;  /* 0xfffffffc00ec8947 */ /* 0x004fea000383ffff */
[----:B------:R-:W-:Y:S05]  /*10680*/  BRA `(.L_x_8514) ;  /* 0xffffffd400187947 */ /* 0x000fea000383ffff */
.L_x_8437:
[----:B0-----:R-:W-:-:S04]  /*10690*/  IMAD.U32 R3, RZ, RZ, UR38 ;  /* 0x00000026ff037e24 */ /* 0x001fc8000f8e00ff */
[----:B------:R0:W1:Y:S03]  /*106a0*/  SYNCS.PHASECHK.TRANS64.TRYWAIT P0, [R3+URZ+0x28860], R2 ;  /* 0x02886002030075a7 */ /* 0x000066000800017f */
[----:B-1----:R-:W-:Y:S05]  /*106b0*/  @!P0 NANOSLEEP.SYNCS 0x989680 ;  /* 0x009896800000895d */ /* 0x002fea0003900000 */
[----:B------:R-:W1:Y:S02]  /*106c0*/  @!P0 SYNCS.PHASECHK.TRANS64 P0, [R3+URZ+0x28860], R2 ;  /* 0x02886002030085a7 */ /* 0x000e64000800007f */
[----:B-1----:R-:W-:Y:S05]  /*106d0*/  @!P0 BRA `(.L_x_8437) ;  /* 0xfffffffc00ec8947 */ /* 0x002fea000383ffff */
[----:B------:R-:W-:Y:S05]  /*106e0*/  BRA `(.L_x_8515) ;  /* 0xffffffd400b47947 */ /* 0x000fea000383ffff */
.L_x_8446:
[----:B-1----:R-:W-:-:S04]  /*106f0*/  MOV R3, UR38 ;  /* 0x0000002600037c02 */ /* 0x002fc80008000f00 */
[----:B------:R1:W2:Y:S03]  /*10700*/  SYNCS.PHASECHK.TRANS64.TRYWAIT P0, [R3+URZ+0x28840], R2 ;  /* 0x02884002030075a7 */ /* 0x0002a6000800017f */
[----:B--2---:R-:W-:Y:S05]  /*10710*/  @!P0 NANOSLEEP.SYNCS 0x989680 ;  /* 0x009896800000895d */ /* 0x004fea0003900000 */
[----:B------:R-:W2:Y:S02]  /*10720*/  @!P0 SYNCS.PHASECHK.TRANS64 P0, [R3+URZ+0x28840], R2 ;  /* 0x02884002030085a7 */ /* 0x000ea4000800007f */
[----:B--2---:R-:W-:Y:S05]  /*10730*/  @!P0 BRA `(.L_x_8446) ;  /* 0xfffffffc00ec8947 */ /* 0x004fea000383ffff */
[----:B------:R-:W-:Y:S05]  /*10740*/  BRA `(.L_x_8516) ;  /* 0xffffffd800d87947 */ /* 0x000fea000383ffff */
.L_x_8452:
[----:B0-----:R-:W-:-:S04]  /*10750*/  IMAD.U32 R3, RZ, RZ, UR38 ;  /* 0x00000026ff037e24 */ /* 0x001fc8000f8e00ff */
[----:B------:R0:W1:Y:S03]  /*10760*/  SYNCS.PHASECHK.TRANS64.TRYWAIT P0, [R3+URZ+0x28868], R2 ;  /* 0x02886802030075a7 */ /* 0x000066000800017f */
[----:B-1----:R-:W-:Y:S05]  /*10770*/  @!P0 NANOSLEEP.SYNCS 0x989680 ;  /* 0x009896800000895d */ /* 0x002fea0003900000 */
[----:B------:R-:W1:Y:S02]  /*10780*/  @!P0 SYNCS.PHASECHK.TRANS64 P0, [R3+URZ+0x28868], R2 ;  /* 0x02886802030085a7 */ /* 0x000e64000800007f */
[----:B-1----:R-:W-:Y:S05]  /*10790*/  @!P0 BRA `(.L_x_8452) ;  /* 0xfffffffc00ec8947 */ /* 0x002fea000383ffff */
[----:B------:R-:W-:Y:S05]  /*107a0*/  BRA `(.L_x_8517) ;  /* 0xffffffdc00787947 */ /* 0x000fea000383ffff */
.L_x_8461:
[----:B-1----:R-:W-:-:S04]  /*107b0*/  IMAD.U32 R3, RZ, RZ, UR38 ;  /* 0x00000026ff037e24 */ /* 0x002fc8000f8e00ff */
[----:B------:R1:W2:Y:S03]  /*107c0*/  SYNCS.PHASECHK.TRANS64.TRYWAIT P0, [R3+URZ+0x28848], R2 ;  /* 0x02884802030075a7 */ /* 0x0002a6000800017f */
[----:B--2---:R-:W-:Y:S05]  /*107d0*/  @!P0 NANOSLEEP.SYNCS 0x989680 ;  /* 0x009896800000895d */ /* 0x004fea0003900000 */
[----:B------:R-:W2:Y:S02]  /*107e0*/  @!P0 SYNCS.PHASECHK.TRANS64 P0, [R3+URZ+0x28848], R2 ;  /* 0x02884802030085a7 */ /* 0x000ea4000800007f */
[----:B--2---:R-:W-:Y:S05]  /*107f0*/  @!P0 BRA `(.L_x_8461) ;  /* 0xfffffffc00ec8947 */ /* 0x004fea000383ffff */
[----:B------:R-:W-:Y:S05]  /*10800*/  BRA `(.L_x_8518) ;  /* 0xffffffe000b47947 */ /* 0x000fea000383ffff */
.L_x_8467:
[----:B0-----:R-:W-:-:S04]  /*10810*/  IMAD.U32 R3, RZ, RZ, UR38 ;  /* 0x00000026ff037e24 */ /* 0x001fc8000f8e00ff */
[----:B------:R0:W1:Y:S03]  /*10820*/  SYNCS.PHASECHK.TRANS64.TRYWAIT P0, [R3+URZ+0x28860], R2 ;  /* 0x02886002030075a7 */ /* 0x000066000800017f */
[----:B-1----:R-:W-:Y:S05]  /*10830*/  @!P0 NANOSLEEP.SYNCS 0x989680 ;  /* 0x009896800000895d */ /* 0x002fea0003900000 */
[----:B------:R-:W1:Y:S02]  /*10840*/  @!P0 SYNCS.PHASECHK.TRANS64 P0, [R3+URZ+0x28860], R2 ;  /* 0x02886002030085a7 */ /* 0x000e64000800007f */
[----:B-1----:R-:W-:Y:S05]  /*10850*/  @!P0 BRA `(.L_x_8467) ;  /* 0xfffffffc00ec8947 */ /* 0x002fea000383ffff */
[----:B------:R-:W-:Y:S05]  /*10860*/  BRA `(.L_x_8519) ;  /* 0xffffffe400507947 */ /* 0x000fea000383ffff */
.L_x_8475:
[----:B0-----:R0:W1:Y:S02]  /*10870*/  SYNCS.PHASECHK.TRANS64.TRYWAIT P0, [R3+URZ+0x28860], R0 ;  /* 0x02886000030075a7 */ /* 0x001064000800017f */
[----:B-1----:R-:W-:Y:S05]  /*10880*/  @!P0 NANOSLEEP.SYNCS 0x989680 ;  /* 0x009896800000895d */ /* 0x002fea0003900000 */
[----:B------:R-:W1:Y:S02]  /*10890*/  @!P0 SYNCS.PHASECHK.TRANS64 P0, [R3+URZ+0x28860], R0 ;  /* 0x02886000030085a7 */ /* 0x000e64000800007f */
[----:B-1----:R-:W-:Y:S05]  /*108a0*/  @!P0 BRA `(.L_x_8475) ;  /* 0xfffffffc00f08947 */ /* 0x002fea000383ffff */
[----:B------:R-:W-:Y:S05]  /*108b0*/  BRA `(.L_x_8520) ;  /* 0xffffffe800207947 */ /* 0x000fea000383ffff */
.L_x_8480:
[----:B0-----:R0:W1:Y:S02]  /*108c0*/  SYNCS.PHASECHK.TRANS64.TRYWAIT P0, [R2+URZ+0x28820], R3 ;  /* 0x02882003020075a7 */ /* 0x001064000800017f */
[----:B-1----:R-:W-:Y:S05]  /*108d0*/  @!P0 NANOSLEEP.SYNCS 0x989680 ;  /* 0x009896800000895d */ /* 0x002fea0003900000 */
[----:B------:R-:W1:Y:S02]  /*108e0*/  @!P0 SYNCS.PHASECHK.TRANS64 P0, [R2+URZ+0x28820], R3 ;  /* 0x02882003020085a7 */ /* 0x000e64000800007f */
[----:B-1----:R-:W-:Y:S05]  /*108f0*/  @!P0 BRA `(.L_x_8480) ;  /* 0xfffffffc00f08947 */ /* 0x002fea000383ffff */
[----:B------:R-:W-:Y:S05]  /*10900*/  BRA `(.L_x_8521) ;  /* 0xffffffe800f07947 */ /* 0x000fea000383ffff */
.L_x_8481:
        /* <DEDUP_REMOVED lines=11> */
.L_x_8523:
[----:B------:R-:W-:Y:S05]  /*109c0*/  BSYNC B0 ;  /* 0x0000000000007941 */ /* 0x000fea0003800000 */
.L_x_8522:
[----:B------:R-:W-:Y:S05]  /*109d0*/  BRA `(.L_x_8524) ;  /* 0xffffffe800d47947 */ /* 0x000fea000383ffff */
.L_x_8482:
[----:B------:R-:W-:Y:S01]  /*109e0*/  BSSY B0, `(.L_x_8525) ;  /* 0x0000006000007945 */ /* 0x000fe20003800000 */
[----:B------:R-:W-:-:S07]  /*109f0*/  IMAD.MOV.U32 R15, RZ, RZ, -0x1 ;  /* 0xffffffffff0f7424 */ /* 0x000fce00078e00ff */
[----:B0-----:R-:W-:Y:S05]  /*10a00*/  WARPSYNC.COLLECTIVE R15, `(.L_x_8526) ;  /* 0x000000000f0c7348 */ /* 0x001fea0003c00000 */
[----:B------:R-:W-:Y:S02]  /*10a10*/  ELECT P6, UR62, PT ;  /* 0x00000000003e782f */ /* 0x000fe400038c0000 */
[----:B------:R-:W-:Y:S01]  /*10a20*/  MOV R14, UR62 ;  /* 0x0000003e000e7c02 */ /* 0x000fe20008000f00 */
[----:B0-----:R-:W-:Y:S10]  /*10a30*/  ENDCOLLECTIVE ;  /* 0x000000000000791b */ /* 0x001ff40003800000 */
.L_x_8526:
[----:B------:R-:W-:Y:S05]  /*10a40*/  BSYNC B0 ;  /* 0x0000000000007941 */ /* 0x000fea0003800000 */
.L_x_8525:
[----:B------:R-:W-:Y:S05]  /*10a50*/  BRA `(.L_x_8527) ;  /* 0xffffffe800c87947 */ /* 0x000fea000383ffff */
.L_x_8484:
[----:B0-----:R0:W1:Y:S02]  /*10a60*/  SYNCS.PHASECHK.TRANS64.TRYWAIT P0, [R6+URZ], R5 ;  /* 0x00000005060075a7 */ /* 0x001064000800017f */
[----:B-1----:R-:W-:Y:S05]  /*10a70*/  @!P0 NANOSLEEP.SYNCS 0x989680 ;  /* 0x009896800000895d */ /* 0x002fea0003900000 */
[----:B------:R-:W1:Y:S02]  /*10a80*/  @!P0 SYNCS.PHASECHK.TRANS64 P0, [R6+URZ], R5 ;  /* 0x00000005060085a7 */ /* 0x000e64000800007f */
[----:B-1----:R-:W-:Y:S05]  /*10a90*/  @!P0 BRA `(.L_x_8484) ;  /* 0xfffffffc00f08947 */ /* 0x002fea000383ffff */
[----:B------:R-:W-:Y:S05]  /*10aa0*/  BRA `(.L_x_8528) ;  /* 0xffffffe800fc7947 */ /* 0x000fea000383ffff */
.L_x_8485:
[----:B-1----:R1:W2:Y:S02]  /*10ab0*/  SYNCS.PHASECHK.TRANS64.TRYWAIT P0, [R3+URZ], R4 ;  /* 0x00000004030075a7 */ /* 0x0022a4000800017f */
[----:B--2---:R-:W-:Y:S05]  /*10ac0*/  @!P0 NANOSLEEP.SYNCS 0x989680 ;  /* 0x009896800000895d */ /* 0x004fea0003900000 */
[----:B------:R-:W2:Y:S02]  /*10ad0*/  @!P0 SYNCS.PHASECHK.TRANS64 P0, [R3+URZ], R4 ;  /* 0x00000004030085a7 */ /* 0x000ea4000800007f */
[----:B--2---:R-:W-:Y:S05]  /*10ae0*/  @!P0 BRA `(.L_x_8485) ;  /* 0xfffffffc00f08947 */ /* 0x004fea000383ffff */
[----:B------:R-:W-:Y:S05]  /*10af0*/  BRA `(.L_x_8529) ;  /* 0xffffffe800f07947 */ /* 0x000fea000383ffff */
.L_x_8487:
[----:B-1----:R1:W2:Y:S02]  /*10b00*/  SYNCS.PHASECHK.TRANS64.TRYWAIT P0, [R0+URZ], R5 ;  /* 0x00000005000075a7 */ /* 0x0022a4000800017f */
[----:B--2---:R-:W-:Y:S05]  /*10b10*/  @!P0 NANOSLEEP.SYNCS 0x989680 ;  /* 0x009896800000895d */ /* 0x004fea0003900000 */
[----:B------:R-:W2:Y:S02]  /*10b20*/  @!P0 SYNCS.PHASECHK.TRANS64 P0, [R0+URZ], R5 ;  /* 0x00000005000085a7 */ /* 0x000ea4000800007f */
[----:B--2---:R-:W-:Y:S05]  /*10b30*/  @!P0 BRA `(.L_x_8487) ;  /* 0xfffffffc00f08947 */ /* 0x004fea000383ffff */
[----:B------:R-:W-:Y:S05]  /*10b40*/  BRA `(.L_x_8530) ;  /* 0xffffffe800f47947 */ /* 0x000fea000383ffff */
.L_x_8531:
        /* <DEDUP_REMOVED lines=11> */
.L_x_14863:


//--------------------- .text._ZN7cutlass13device_kernelIN5flash11enable_sm90INS1_16FlashAttnFwdSm90INS1_25CollectiveMainloopFwdSm90ILi2EN4cute5tupleIJNS5_1CILi1EEES8_S8_EEENS6_IJNS7_ILi128EEESA_SA_EEELi128ENS_6half_tEfNS_4arch4Sm90ELb1ELb0ELb1ELb1ELb0ELb0ELb0ELb1ELb1ELb1ELb1ELb0EEENS1_21CollectiveEpilogueFwdISB_S9_SC_SE_Li256ELb1ELb1ELb1ELb0EEENS1_36VarlenDynamicPersistentTileSchedulerILi128ELi128ELi256ELi128ELb1ELb1ELb1ELb1ELb1ELb1EEEEEEEEEvNT_6ParamsE --------------------------
	.section	.text._ZN7cutlass13device_kernelIN5flash11enable_sm90INS1_16FlashAttnFwdSm90INS1_25CollectiveMainloopFwdSm90ILi2EN4cute5tupleIJNS5_1CILi1EEES8_S8_EEENS6_IJNS7_ILi128EEESA_SA_EEELi128ENS_6half_tEfNS_4arch4Sm90ELb1ELb0ELb1ELb1ELb0ELb0ELb0ELb1ELb1ELb1ELb1ELb0EEENS1_21CollectiveEpilogueFwdISB_S9_SC_SE_Li256ELb1ELb1ELb1ELb0EEENS1_36VarlenDynamicPersistentTileSchedulerILi128ELi128ELi256ELi128ELb1ELb1ELb1ELb1ELb1ELb1EEEEEEEEEvNT_6ParamsE,"ax",@progbits
	.align	128
.text._ZN7cutlass13device_kernelIN5flash11enable_sm90INS1_16FlashAttnFwdSm90INS1_25CollectiveMainloopFwdSm90ILi2EN4cute5tupleIJNS5_1CILi1EEES8_S8_EEENS6_IJNS7_ILi128EEESA_SA_EEELi128ENS_6half_tEfNS_4arch4Sm90ELb1ELb0ELb1ELb1ELb0ELb0ELb0ELb1ELb1ELb1ELb1ELb0EEENS1_21CollectiveEpilogueFwdISB_S9_SC_SE_Li256ELb1ELb1ELb1ELb0EEENS1_36VarlenDynamicPersistentTileSchedulerILi128ELi128ELi256ELi128ELb1ELb1ELb1ELb1ELb1ELb1EEEEEEEEEvNT_6ParamsE:
        .type           _ZN7cutlass13device_kernelIN5flash11enable_sm90INS1_16FlashAttnFwdSm90INS1_25CollectiveMainloopFwdSm90ILi2EN4cute5tupleIJNS5_1CILi1EEES8_S8_EEENS6_IJNS7_ILi128EEESA_SA_EEELi128ENS_6half_tEfNS_4arch4Sm90ELb1ELb0ELb1ELb1ELb0ELb0ELb0ELb1ELb1ELb1ELb1ELb0EEENS1_21CollectiveEpilogueFwdISB_S9_SC_SE_Li256ELb1ELb1ELb1ELb0EEENS1_36VarlenDynamicPersistentTileSchedulerILi128ELi128ELi256ELi128ELb1ELb1ELb1ELb1ELb1ELb1EEEEEEEEEvNT_6ParamsE,@function
        .size           _ZN7cutlass13device_kernelIN5flash11enable_sm90INS1_16FlashAttnFwdSm90INS1_25CollectiveMainloopFwdSm90ILi2EN4cute5tupleIJNS5_1CILi1EEES8_S8_EEENS6_IJNS7_ILi128EEESA_SA_EEELi128ENS_6half_tEfNS_4arch4Sm90ELb1ELb0ELb1ELb1ELb0ELb0ELb0ELb1ELb1ELb1ELb1ELb0EEENS1_21CollectiveEpilogueFwdISB_S9_SC_SE_Li256ELb1ELb1ELb1ELb0EEENS1_36VarlenDynamicPersistentTileSchedulerILi128ELi128ELi256ELi128ELb1ELb1ELb1ELb1ELb1ELb1EEEEEEEEEvNT_6ParamsE,(.L_x_14864 - _ZN7cutlass13device_kernelIN5flash11enable_sm90INS1_16FlashAttnFwdSm90INS1_25CollectiveMainloopFwdSm90ILi2EN4cute5tupleIJNS5_1CILi1EEES8_S8_EEENS6_IJNS7_ILi128EEESA_SA_EEELi128ENS_6half_tEfNS_4arch4Sm90ELb1ELb0ELb1ELb1ELb0ELb0ELb0ELb1ELb1ELb1ELb1ELb0EEENS1_21CollectiveEpilogueFwdISB_S9_SC_SE_Li256ELb1ELb1ELb1ELb0EEENS1_36VarlenDynamicPersistentTileSchedulerILi128ELi128ELi256ELi128ELb1ELb1ELb1ELb1ELb1ELb1EEEEEEEEEvNT_6ParamsE)
        .other          _ZN7cutlass13device_kernelIN5flash11enable_sm90INS1_16FlashAttnFwdSm90INS1_25CollectiveMainloopFwdSm90ILi2EN4cute5tupleIJNS5_1CILi1EEES8_S8_EEENS6_IJNS7_ILi128EEESA_SA_EEELi128ENS_6half_tEfNS_4arch4Sm90ELb1ELb0ELb1ELb1ELb0ELb0ELb0ELb1ELb1ELb1ELb1ELb0EEENS1_21CollectiveEpilogueFwdISB_S9_SC_SE_Li256ELb1ELb1ELb1ELb0EEENS1_36VarlenDynamicPersistentTileSchedulerILi128ELi128ELi256ELi128ELb1ELb1ELb1ELb1ELb1ELb1EEEEEEEEEvNT_6ParamsE,@"STO_CUDA_ENTRY STV_DEFAULT"
_ZN7cutlass13device_kernelIN5flash11enable_sm90INS1_16FlashAttnFwdSm90INS1_25CollectiveMainloopFwdSm90ILi2EN4cute5tupleIJNS5_1CILi1EEES8_S8_EEENS6_IJNS7_ILi128EEESA_SA_EEELi128ENS_6half_tEfNS_4arch4Sm90ELb1ELb0ELb1ELb1ELb0ELb0ELb0ELb1ELb1ELb1ELb1ELb0EEENS1_21CollectiveEpilogueFwdISB_S9_SC_SE_Li256ELb1ELb1ELb1ELb0EEENS1_36VarlenDynamicPersistentTileSchedulerILi128ELi128ELi256ELi128ELb1ELb1ELb1ELb1ELb1ELb1EEEEEEEEEvNT_6ParamsE:
        /* <DEDUP_REMOVED lines=18> */
.L_x_8533:
[----:B------:R-:W-:Y:S05]  /*0120*/  BSYNC B0 ;  /* 0x0000000000007941 */ /* 0x000fea0003800000 */
.L_x_8532:
        /* <DEDUP_REMOVED lines=41> */
.L_x_8534:
        /* <DEDUP_REMOVED lines=22> */
.L_x_8535:
        /* <DEDUP_REMOVED lines=18> */
.L_x_8536:
        /* <DEDUP_REMOVED lines=22> */
.L_x_8537:
        /* <DEDUP_REMOVED lines=22> */
.L_x_8538:
[----:B------:R-:W-:Y:S01]  /*0900*/  PLOP3.LUT P0, PT, PT, PT, UP0, 0x80, 0x0 ;  /* 0x000000000000781c */ /* 0x000fe20003f0f008 */
[----:B------:R-:W-:Y:S01]  /*0910*/  UMOV UR36, 0x1 ;  /* 0x0000000100247882 */ /* 0x000fe20000000000 */
[----:B------:R-:W-:Y:S01]  /*0920*/  NOP ;  /* 0x0000000000007918 */ /* 0x000fe20000000000 */
[----:B------:R-:W-:Y:S01]  /*0930*/  USEL UR36, UR36, 0x2, !UP0 ;  /* 0x0000000224247887 */ /* 0x000fe2000c000000 */
[----:B------:R-:W-:Y:S01]  /*0940*/  ULDC.64 UR50, c[0x0][0x208] ;  /* 0x0000820000327ab9 */ /* 0x000fe20000000a00 */
[----:B012-4-:R-:W-:Y:S08]  /*0950*/  BAR.SYNC.DEFER_BLOCKING 0x0 ;  /* 0x0000000000007b1d */ /* 0x017ff00000010000 */
[----:B------:R-:W-:Y:S05]  /*0960*/  @!P0 BRA `(.L_x_8539) ;  /* 0x000000d000ac8947 */ /* 0x000fea0003800000 */
.L_x_8540:
[----:B------:R-:W-:-:S08]  /*0970*/  NOP ;  /* 0x0000000000007918 */ /* 0x000fd00000000000 */
[----:B------:R-:W0:Y:S02]  /*0980*/  USETMAXREG.TRY_ALLOC.CTAPOOL UP0, 0xf0 ;  /* 0x000000f0000079c8 */ /* 0x000e240008000600 */
[----:B0-----:R-:W-:-:S13]  /*0990*/  PLOP3.LUT P0, PT, PT, PT, UP0, 0x80, 0x0 ;  /* 0x000000000000781c */ /* 0x001fda0003f0f008 */
[----:B------:R-:W-:Y:S05]  /*09a0*/  @!P0 BRA `(.L_x_8540) ;  /* 0xfffffffc00f08947 */ /* 0x000fea000383ffff */
[----:B------:R-:W0:Y:S01]  /*09b0*/  S2R R2, SR_TID.X ;  /* 0x0000000000027919 */ /* 0x000e220000002100 */
        /* <DEDUP_REMOVED lines=20> */
[----:B------:R-:W-:Y:S02]  /*0b00*/  UMOV UR46, URZ ;  /* 0x0000003f002e7c82 */ /* 0x000fe40008000000 */
[CC--:B------:R-:W-:Y:S02]  /*0b10*/  LEA.HI R4, R0.reuse, R219.reuse, RZ, 0x5 ;  /* 0x000000db00047211 */ /* 0x0c0fe400078f28ff */
[----:B------:R-:W-:-:S02]  /*0b20*/  LEA.HI R2, R0, R219, RZ, 0x4 ;  /* 0x000000db00027211 */ /* 0x000fc400078f20ff */
[----:B------:R-:W-:Y:S01]  /*0b30*/  LEA.HI R3, R0, R219, RZ, 0x7 ;  /* 0x000000db00037211 */ /* 0x000fe200078f38ff */
[----:B------:R-:W-:Y:S01]  /*0b40*/  IMAD.SHL.U32 R6, R4, 0x20, RZ ;  /* 0x0000002004067824 */ /* 0x000fe200078e00ff */
[----:B------:R-:W-:Y:S02]  /*0b50*/  LOP3.LUT R4, R2, 0x3fffff0, RZ, 0xc0, !PT ;  /* 0x03fffff002047812 */ /* 0x000fe400078ec0ff */
[----:B------:R-:W-:Y:S02]  /*0b60*/  SHF.R.S32.HI R5, RZ, 0x4, R2 ;  /* 0x00000004ff057819 */ /* 0x000fe40000011402 */
[----:B------:R-:W-:Y:S01]  /*0b70*/  LOP3.LUT R7, R6, 0xfffffc00, RZ, 0xc0, !PT ;  /* 0xfffffc0006077812 */ /* 0x000fe200078ec0ff */
[----:B------:R-:W-:Y:S01]  /*0b80*/  IMAD.IADD R4, R219, 0x1, -R4 ;  /* 0x00000001db047824 */ /* 0x000fe200078e0a04 */
[----:B------:R-:W-:Y:S02]  /*0b90*/  LOP3.LUT R198, R3, 0xffffff80, RZ, 0xc0, !PT ;  /* 0xffffff8003c67812 */ /* 0x000fe400078ec0ff */
[----:B------:R-:W-:Y:S01]  /*0ba0*/  LEA.HI R2, R2, R5, RZ, 0x1 ;  /* 0x0000000502027211 */ /* 0x000fe200078f08ff */
[----:B------:R-:W-:Y:S01]  /*0bb0*/  IMAD R7, R4, 0x40, R7 ;  /* 0x0000004004077824 */ /* 0x000fe200078e0207 */
[----:B------:R-:W-:Y:S01]  /*0bc0*/  LEA.HI R4, R0, R219, RZ, 0x2 ;  /* 0x000000db00047211 */ /* 0x000fe200078f10ff */
[----:B------:R-:W-:Y:S01]  /*0bd0*/  IMAD.IADD R198, R219, 0x1, -R198 ;  /* 0x00000001dbc67824 */ /* 0x000fe200078e0ac6 */
[----:B------:R-:W-:-:S02]  /*0be0*/  LOP3.LUT R2, R2, 0x1ffffffe, RZ, 0xc0, !PT ;  /* 0x1ffffffe02027812 */ /* 0x000fc400078ec0ff */
[----:B------:R-:W-:Y:S02]  /*0bf0*/  LOP3.LUT R4, R4, 0xfffffffc, RZ, 0xc0, !PT ;  /* 0xfffffffc04047812 */ /* 0x000fe400078ec0ff */
[----:B------:R-:W-:Y:S01]  /*0c00*/  SHF.R.S32.HI R9, RZ, 0x1f, R198 ;  /* 0x0000001fff097819 */ /* 0x000fe200000114c6 */
[----:B------:R-:W-:Y:S01]  /*0c10*/  IMAD.IADD R2, R5, 0x1, -R2 ;  /* 0x0000000105027824 */ /* 0x000fe200078e0a02 */
[----:B------:R-:W-:Y:S01]  /*0c20*/  LEA.HI R0, R0, R219, RZ, 0x3 ;  /* 0x000000db00007211 */ /* 0x000fe200078f18ff */
[----:B------:R-:W-:Y:S01]  /*0c30*/  IMAD.IADD R4, R219, 0x1, -R4 ;  /* 0x00000001db047824 */ /* 0x000fe200078e0a04 */
[----:B------:R-:W-:Y:S01]  /*0c40*/  LEA.HI R8, R9, R198, RZ, 0x2 ;  /* 0x000000c609087211 */ /* 0x000fe200078f10ff */
[----:B------:R-:W-:Y:S01]  /*0c50*/  IMAD R216, R2, 0x8, R7 ;  /* 0x0000000802d87824 */ /* 0x000fe200078e0207 */
[----:B------:R-:W-:Y:S02]  /*0c60*/  SHF.R.S32.HI R214, RZ, 0x7, R3 ;  /* 0x00000007ffd67819 */ /* 0x000fe40000011403 */
[----:B------:R-:W-:-:S02]  /*0c70*/  LEA.HI R2, R4, R4, RZ, 0x1 ;  /* 0x0000000404027211 */ /* 0x000fc400078f08ff */
[--C-:B------:R-:W-:Y:S02]  /*0c80*/  SHF.R.S32.HI R6, RZ, 0x2, R8.reuse ;  /* 0x00000002ff067819 */ /* 0x100fe40000011408 */
[----:B------:R-:W-:Y:S02]  /*0c90*/  SHF.R.S32.HI R11, RZ, 0x1f, R8 ;  /* 0x0000001fff0b7819 */ /* 0x000fe40000011408 */
[----:B------:R-:W-:Y:S02]  /*0ca0*/  LOP3.LUT R5, R2, 0x1ffffffe, RZ, 0xc0, !PT ;  /* 0x1ffffffe02057812 */ /* 0x000fe400078ec0ff */
[----:B------:R-:W-:Y:S02]  /*0cb0*/  LEA.HI R11, R11, R6, RZ, 0x3 ;  /* 0x000000060b0b7211 */ /* 0x000fe400078f18ff */
[----:B------:R-:W-:Y:S01]  /*0cc0*/  LOP3.LUT R2, R0, 0xfffffff8, RZ, 0xc0, !PT ;  /* 0xfffffff800027812 */ /* 0x000fe200078ec0ff */
[----:B------:R-:W-:Y:S01]  /*0cd0*/  IMAD.IADD R4, R4, 0x1, -R5 ;  /* 0x0000000104047824 */ /* 0x000fe200078e0a05 */
[----:B------:R-:W-:-:S02]  /*0ce0*/  LOP3.LUT R5, R8, 0x7ffffffc, RZ, 0xc0, !PT ;  /* 0x7ffffffc08057812 */ /* 0x000fc400078ec0ff */
        /* <DEDUP_REMOVED lines=13> */
[----:B------:R-:W-:-:S02]  /*0dc0*/  IMAD.IADD R3, R214, 0x1, -R3 ;  /* 0x00000001d6037824 */ /* 0x000fc400078e0a03 */
[----:B------:R-:W-:Y:S02]  /*0dd0*/  VIADD R18, R2, 0x40 ;  /* 0x0000004002127836 */ /* 0x000fe40000000000 */
        /* <DEDUP_REMOVED lines=33> */
.L_x_8598:
[----:B012-4-:R-:W0:Y:S01]  /*0ff0*/  LDC.64 R4, c[0x0][0xc88] ;  /* 0x00032200ff047b82 */ /* 0x017e220000000a00 */
[----:B------:R-:W-:Y:S01]  /*1000*/  ULDC.64 UR8, c[0x0][0xa28] ;  /* 0x00028a0000087ab9 */ /* 0x000fe20000000a00 */
[----:B------:R-:W-:Y:S01]  /*1010*/  ULDC.64 UR10, c[0x0][0xa18] ;  /* 0x00028600000a7ab9 */ /* 0x000fe20000000a00 */
[----:B------:R-:W-:Y:S01]  /*1020*/  ULOP3.LUT UR4, UR6, 0xff000000, URZ, 0xc0, !UPT ;  /* 0xff00000006047892 */ /* 0x000fe2000f8ec03f */
[----:B------:R-:W-:Y:S01]  /*1030*/  ULDC UR7, c[0x0][0x424] ;  /* 0x0001090000077ab9 */ /* 0x000fe20000000800 */
        /* <DEDUP_REMOVED lines=10> */
[----:B------:R-:W-:-:S04]  /*10e0*/  @UP0 ULEA UR8, UP2, UR42, UR8, 0x2 ;  /* 0x000000082a080291 */ /* 0x000fc8000f84103f */
[----:B------:R-:W-:Y:S02]  /*10f0*/  @UP0 ULEA.HI.X UR9, UR42, UR9, UR37, 0x2, UP2 ;  /* 0x000000092a090291 */ /* 0x000fe400090f1425 */
[----:B------:R-:W-:Y:S01]  /*1100*/  @UP1 ULEA UR10, UP0, UR42, UR10, 0x2 ;  /* 0x0000000a2a0a1291 */ /* 0x000fe2000f80103f */
[----:B------:R-:W-:-:S03]  /*1110*/  IMAD.U32 R4, RZ, RZ, UR8 ;  /* 0x00000008ff047e24 */ /* 0x000fc6000f8e00ff */
[----:B------:R-:W-:Y:S01]  /*1120*/  @UP1 ULEA.HI.X UR11, UR42, UR11, UR37, 0x2, UP0 ;  /* 0x0000000b2a0b1291 */ /* 0x000fe200080f1425 */
[----:B------:R-:W-:Y:S01]  /*1130*/  IMAD.U32 R5, RZ, RZ, UR9 ;  /* 0x00000009ff057e24 */ /* 0x000fe2000f8e00ff */
[----:B------:R-:W-:Y:S01]  /*1140*/  ULDC.64 UR8, c[0x0][0x418] ;  /* 0x0001060000087ab9 */ /* 0x000fe20000000a00 */
[----:B------:R-:W-:-:S03]  /*1150*/  IMAD.U32 R6, RZ, RZ, UR10 ;  /* 0x0000000aff067e24 */ /* 0x000fc6000f8e00ff */
[----:B---3--:R-:W-:Y:S01]  /*1160*/  IMAD.U32 R7, RZ, RZ, UR11 ;  /* 0x0000000bff077e24 */ /* 0x008fe2000f8e00ff */
[----:B------:R-:W2:Y:S01]  /*1170*/  @P0 LDG.E R4, desc[UR50][R4.64] ;  /* 0x0000003204040981 */ /* 0x000ea2000c1e1900 */
[----:B------:R-:W-:Y:S01]  /*1180*/  UISETP.NE.U32.AND UP0, UPT, UR8, URZ, UPT ;  /* 0x0000003f0800728c */ /* 0x000fe2000bf05070 */
[----:B------:R-:W-:Y:S02]  /*1190*/  ULDC.64 UR10, c[0x0][0xa20] ;  /* 0x00028800000a7ab9 */ /* 0x000fe40000000a00 */
[----:B------:R-:W3:Y:S01]  /*11a0*/  @P2 LDG.E R6, desc[UR50][R6.64] ;  /* 0x0000003206062981 */ /* 0x000ee2000c1e1900 */
[----:B------:R-:W-:Y:S01]  /*11b0*/  UISETP.NE.AND.EX UP0, UPT, UR9, URZ, UPT, UP0 ;  /* 0x0000003f0900728c */ /* 0x000fe2000bf05300 */
[----:B------:R-:W-:Y:S01]  /*11c0*/  ISETP.NE.U32.AND P1, PT, RZ, UR10, PT ;  /* 0x0000000aff007c0c */ /* 0x000fe2000bf25070 */
[----:B------:R-:W-:Y:S02]  /*11d0*/  ULOP3.LUT UR45, UR6, 0xff0000, URZ, 0xc0, !UPT ;  /* 0x00ff0000062d7892 */ /* 0x000fe4000f8ec03f */
[----:B------:R-:W-:Y:S01]  /*11e0*/  USHF.R.U32.HI UR4, URZ, 0x8, UR4 ;  /* 0x000000083f047899 */ /* 0x000fe20008011604 */
[----:B------:R-:W-:Y:S01]  /*11f0*/  ISETP.NE.AND.EX P1, PT, RZ, UR11, PT, P1 ;  /* 0x0000000bff007c0c */ /* 0x000fe2000bf25310 */
        /* <DEDUP_REMOVED lines=9> */
[----:B-----5:R-:W-:-:S14]  /*1290*/  @P2 BRA `(.L_x_8541) ;  /* 0x0000000000342947 */ /* 0x020fdc0003800000 */
        /* <DEDUP_REMOVED lines=13> */
.L_x_8541:
[----:B------:R-:W-:Y:S05]  /*1370*/  @!P1 BRA `(.L_x_8542) ;  /* 0x00000000001c9947 */ /* 0x000fea0003800000 */
[----:B------:R-:W-:-:S04]  /*1380*/  ULEA UR4, UP0, UR42, UR10, 0x2 ;  /* 0x0000000a2a047291 */ /* 0x000fc8000f80103f */
[----:B------:R-:W-:Y:S02]  /*1390*/  ULEA.HI.X UR6, UR42, UR11, UR37, 0x2, UP0 ;  /* 0x0000000b2a067291 */ /* 0x000fe400080f1425 */
[----:B------:R-:W-:-:S04]  /*13a0*/  IMAD.U32 R4, RZ, RZ, UR4 ;  /* 0x00000004ff047e24 */ /* 0x000fc8000f8e00ff */
[----:B------:R-:W-:-:S05]  /*13b0*/  IMAD.U32 R5, RZ, RZ, UR6 ;  /* 0x00000006ff057e24 */ /* 0x000fca000f8e00ff */
[----:B------:R-:W2:Y:S02]  /*13c0*/  LDG.E R4, desc[UR50][R4.64] ;  /* 0x0000003204047981 */ /* 0x000ea4000c1e1900 */
[----:B--2---:R-:W-:Y:S01]  /*13d0*/  R2UR UR4, R4 ;  /* 0x00000000040472ca */ /* 0x004fe200000e0000 */
[----:B------:R-:W-:-:S14]  /*13e0*/  BRA `(.L_x_8543) ;  /* 0x0000000000347947 */ /* 0x000fdc0003800000 */
.L_x_8542:
        /* <DEDUP_REMOVED lines=13> */
.L_x_8543:
[----:B------:R-:W-:Y:S01]  /*14c0*/  ULDC UR6, c[0x0][0x448] ;  /* 0x0001120000067ab9 */ /* 0x000fe20000000800 */
[----:B------:R-:W-:Y:S02]  /*14d0*/  USHF.L.U32 UR38, UR5, 0x7, URZ ;  /* 0x0000000705267899 */ /* 0x000fe4000800063f */
[----:B------:R-:W-:Y:S02]  /*14e0*/  UISETP.NE.AND UP0, UPT, UR6, 0x1, UPT ;  /* 0x000000010600788c */ /* 0x000fe4000bf05270 */
[----:B------:R-:W-:Y:S02]  /*14f0*/  UIADD3 UR6, UR38, 0x7f, URZ ;  /* 0x0000007f26067890 */ /* 0x000fe4000fffe03f */
[----:B------:R-:W-:Y:S02]  /*1500*/  UIADD3 UR53, -UR53, UR4, URZ ;  /* 0x0000000435357290 */ /* 0x000fe4000fffe13f */
[----:B------:R-:W-:Y:S02]  /*1510*/  ULOP3.LUT UR39, UR45, 0xff, URZ, 0xc0, !UPT ;  /* 0x000000ff2d277892 */ /* 0x000fe4000f8ec03f */
[----:B------:R-:W-:-:S02]  /*1520*/  UIADD3 UR7, UR53, 0x80, -UR54 ;  /* 0x0000008035077890 */ /* 0x000fc4000fffe836 */
[----:B------:R-:W-:Y:S01]  /*1530*/  USHF.R.U32.HI UR45, URZ, 0x10, UR45 ;  /* 0x000000103f2d7899 */ /* 0x000fe2000801162d */
[----:B------:R-:W-:Y:S01]  /*1540*/  @UP0 ULDC UR4, c[0x0][0x44c] ;  /* 0x0001130000040ab9 */ /* 0x000fe20000000800 */
[----:B------:R-:W-:Y:S01]  /*1550*/  @UP0 ULDC UR8, c[0x0][0x450] ;  /* 0x0001140000080ab9 */ /* 0x000fe20000000800 */
[----:B------:R-:W-:Y:S02]  /*1560*/  UIMAD.WIDE.U32 UR4, UR6, UR4, URZ ;  /* 0x00000004060472a5 */ /* 0x000fe4000f8e003f */
[----:B------:R-:W-:Y:S02]  /*1570*/  UIADD3 UR4, UR53, 0x7f, URZ ;  /* 0x0000007f35047890 */ /* 0x000fe4000fffe03f */
[----:B------:R-:W-:Y:S02]  /*1580*/  @UP0 USHF.R.U32.HI UR6, URZ, UR8, UR5 ;  /* 0x000000083f060299 */ /* 0x000fe40008011605 */
[----:B------:R-:W-:Y:S02]  /*1590*/  USHF.R.S32.HI UR5, URZ, 0x1f, UR4 ;  /* 0x0000001f3f057899 */ /* 0x000fe40008011404 */
[----:B------:R-:W-:-:S02]  /*15a0*/  UIADD3 UR6, UR7, UR6, URZ ;  /* 0x0000000607067290 */ /* 0x000fc4000fffe03f */
[----:B------:R-:W-:Y:S02]  /*15b0*/  ULEA.HI UR5, UR5, UR4, URZ, 0x7 ;  /* 0x0000000405057291 */ /* 0x000fe4000f8f383f */
[----:B------:R-:W-:Y:S02]  /*15c0*/  USHF.R.S32.HI UR7, URZ, 0x1f, UR6 ;  /* 0x0000001f3f077899 */ /* 0x000fe40008011406 */
[----:B------:R-:W-:Y:S02]  /*15d0*/  USHF.R.S32.HI UR5, URZ, 0x7, UR5 ;  /* 0x000000073f057899 */ /* 0x000fe40008011405 */
[----:B------:R-:W-:Y:S01]  /*15e0*/  ULEA.HI UR7, UR7, UR6, URZ, 0x7 ;  /* 0x0000000607077291 */ /* 0x000fe2000f8f383f */
[----:B------:R-:W-:-:S03]  /*15f0*/  UMOV UR4, URZ ;  /* 0x0000003f00047c82 */ /* 0x000fc60008000000 */
[----:B------:R-:W-:-:S04]  /*1600*/  USHF.R.S32.HI UR7, URZ, 0x7, UR7 ;  /* 0x000000073f077899 */ /* 0x000fc80008011407 */
[----:B------:R-:W-:-:S04]  /*1610*/  UISETP.LT.AND UP0, UPT, UR5, UR7, UPT ;  /* 0x000000070500728c */ /* 0x000fc8000bf01270 */
[----:B------:R-:W-:-:S04]  /*1620*/  USEL UR9, UR5, UR7, UP0 ;  /* 0x0000000705097287 */ /* 0x000fc80008000000 */
[----:B------:R-:W-:-:S06]  /*1630*/  UISETP.GE.AND UP0, UPT, UR9, 0x1, UPT ;  /* 0x000000010900788c */ /* 0x000fcc000bf06270 */
[----:B------:R-:W-:-:S13]  /*1640*/  PLOP3.LUT P0, PT, PT, PT, UP0, 0x80, 0x0 ;  /* 0x000000000000781c */ /* 0x000fda0003f0f008 */
[----:B------:R-:W-:Y:S05]  /*1650*/  @!P0 BRA `(.L_x_8544) ;  /* 0x0000000000908947 */ /* 0x000fea0003800000 */
[----:B------:R-:W-:Y:S01]  /*1660*/  UISETP.NE.AND UP0, UPT, UR45, URZ, UPT ;  /* 0x0000003f2d00728c */ /* 0x000fe2000bf05270 */
[----:B------:R-:W-:-:S03]  /*1670*/  ULDC UR4, c[0x0][0x9f0] ;  /* 0x00027c0000047ab9 */ /* 0x000fc60000000800 */
        /* <DEDUP_REMOVED lines=34> */
.L_x_8544:
[----:B------:R-:W-:Y:S01]  /*18a0*/  UIMAD UR40, UR39, UR4, URZ ;  /* 0x00000004272872a4 */ /* 0x000fe2000f8e023f */
[----:B------:R-:W-:Y:S01]  /*18b0*/  IMAD.U32 R0, RZ, RZ, UR9 ;  /* 0x00000009ff007e24 */ /* 0x000fe2000f8e00ff */
[----:B------:R-:W-:Y:S01]  /*18c0*/  PLOP3.LUT P0, PT, PT, PT, PT, 0x80, 0x0 ;  /* 0x000000000000781c */ /* 0x000fe20003f0f070 */
[----:B------:R-:W-:Y:S01]  /*18d0*/  IMAD.U32 R3, RZ, RZ, UR4 ;  /* 0x00000004ff037e24 */ /* 0x000fe2000f8e00ff */
[----:B------:R-:W-:Y:S02]  /*18e0*/  CS2R R150, SRZ ;  /* 0x0000000000967805 */ /* 0x000fe4000001ff00 */
[----:B------:R-:W-:Y:S02]  /*18f0*/  CS2R R148, SRZ ;  /* 0x0000000000947805 */ /* 0x000fe4000001ff00 */
[----:B------:R-:W-:Y:S02]  /*1900*/  CS2R R146, SRZ ;  /* 0x0000000000927805 */ /* 0x000fe4000001ff00 */
[----:B------:R-:W-:-:S02]  /*1910*/  CS2R R144, SRZ ;  /* 0x0000000000907805 */ /* 0x000fc4000001ff00 */
[----:B------:R-:W-:Y:S01]  /*1920*/  VIADDMNMX R3, R3, UR40, R0, PT ;  /* 0x0000002803037c46 */ /* 0x000fe2000b800100 */
[----:B------:R-:W-:Y:S01]  /*1930*/  IMAD.MOV.U32 R0, RZ, RZ, RZ ;  /* 0x000000ffff007224 */ /* 0x000fe200078e00ff */
        /* <DEDUP_REMOVED lines=64> */
.L_x_8546:
        /* <DEDUP_REMOVED lines=9> */
.L_x_8722:
[----:B------:R-:W-:Y:S05]  /*1dd0*/  @!P0 BRA `(.L_x_8548) ;  /* 0x0000000000048947 */ /* 0x000fea0003800000 */
[----:B------:R-:W-:Y:S01]  /*1de0*/  BPT.TRAP 0x1 ;  /* 0x000000040000795c */ /* 0x000fe20000300000 */
.L_x_8548:
[----:B0-----:R-:W-:Y:S02]  /*1df0*/  IMAD.U32 R0, RZ, RZ, UR46 ;  /* 0x0000002eff007e24 */ /* 0x001fe4000f8e00ff */
[----:B------:R-:W-:-:S03]  /*1e00*/  IMAD.U32 R3, RZ, RZ, UR47 ;  /* 0x0000002fff037e24 */ /* 0x000fc6000f8e00ff */
[----:B------:R-:W-:Y:S02]  /*1e10*/  LEA R0, R0, UR41, 0x3 ;  /* 0x0000002900007c11 */ /* 0x000fe4000f8e18ff */
[----:B------:R-:W-:-:S04]  /*1e20*/  SHF.L.U32 R3, R3, 0x1f, RZ ;  /* 0x0000001f03037819 */ /* 0x000fc800000006ff */
[----:B------:R0:W1:Y:S01]  /*1e30*/  SYNCS.PHASECHK.TRANS64.TRYWAIT P2, [R0+URZ+0x28830], R3 ;  /* 0x02883003000075a7 */ /* 0x000062000804017f */
[----:B------:R-:W-:Y:S05]  /*1e40*/  @!P0 BRA `(.L_x_8549) ;  /* 0x0000000000048947 */ /* 0x000fea0003800000 */
[----:B------:R-:W-:Y:S01]  /*1e50*/  BPT.TRAP 0x1 ;  /* 0x000000040000795c */ /* 0x000fe20000300000 */
.L_x_8549:
[----:B------:R-:W2:Y:S02]  /*1e60*/  S2R R4, SR_TID.X ;  /* 0x0000000000047919 */ /* 0x000ea40000002100 */
[----:B--2---:R-:W-:Y:S01]  /*1e70*/  LOP3.LUT P1, RZ, R4, 0x7f, RZ, 0xc0, !PT ;  /* 0x0000007f04ff7812 */ /* 0x004fe2000782c0ff */
[----:B-1----:R-:W-:-:S12]  /*1e80*/  @P2 BRA `(.L_x_8550) ;  /* 0x0000000000082947 */ /* 0x002fd80003800000 */
[----:B------:R-:W1:Y:S02]  /*1e90*/  SYNCS.PHASECHK.TRANS64.TRYWAIT P2, [R0+URZ+0x28830], R3 ;  /* 0x02883003000075a7 */ /* 0x000e64000804017f */
[----:B-1----:R-:W-:Y:S05]  /*1ea0*/  @!P2 BRA `(.L_x_8551) ;  /* 0x0000012800b8a947 */ /* 0x002fea0003800000 */
.L_x_8550:
        /* <DEDUP_REMOVED lines=15> */
[----:B------:R-:W-:Y:S01]  /*1fa0*/  UIADD3 UR4, UR32, 0x2, URZ ;  /* 0x0000000220047890 */ /* 0x000fe2000fffe03f */
[----:B------:R-:W-:Y:S01]  /*1fb0*/  CS2R R146, SRZ ;  /* 0x0000000000927805 */ /* 0x000fe2000001ff00 */
[----:B------:R-:W-:Y:S01]  /*1fc0*/  ULEA UR34, UR46, UR52, 0xb ;  /* 0x000000342e227291 */ /* 0x000fe2000f8e583f */
        /* <DEDUP_REMOVED lines=8> */
[----:B------:R-:W-:Y:S01]  /*2050*/  HGMMA.64x128x16.F32 R24, gdesc[UR32], RZ, !UPT, gsb0 ;  /* 0x01e00000201879f0 */ /* 0x000fe2000c0008ff */
[----:B------:R-:W-:Y:S01]  /*2060*/  UMOV UR11, 0x40000040 ;  /* 0x40000040000b7882 */ /* 0x000fe20000000000 */
[----:B------:R-:W-:Y:S01]  /*2070*/  UIADD3 UR12, UR32, 0x6, URZ ;  /* 0x00000006200c7890 */ /* 0x000fe2000fffe03f */
[----:B------:R-:W-:Y:S01]  /*2080*/  CS2R R136, SRZ ;  /* 0x0000000000887805 */ /* 0x000fe2000001ff00 */
[----:B------:R-:W-:Y:S01]  /*2090*/  UIADD3 UR14, UR34, 0x6, URZ ;  /* 0x00000006220e7890 */ /* 0x000fe2000fffe03f */
[----:B------:R-:W-:Y:S01]  /*20a0*/  CS2R R134, SRZ ;  /* 0x0000000000867805 */ /* 0x000fe2000001ff00 */
[----:B------:R-:W-:Y:S01]  /*20b0*/  UMOV UR13, 0x40000040 ;  /* 0x40000040000d7882 */ /* 0x000fe20000000000 */
        /* <DEDUP_REMOVED lines=36> */
[----:B------:R-:W-:Y:S02]  /*2300*/  WARPGROUP.DEPBAR.LE gsb0, 0x0 ;  /* 0x00008000000079c5 */ /* 0x000fe40000010000 */
[----:B------:R-:W-:-:S06]  /*2310*/  WARPGROUP.ARRIVE ;  /* 0x00000000000079c5 */ /* 0x000fcc0000000000 */
[----:B------:R-:W-:Y:S01]  /*2320*/  HGMMA.64x128x16.F32 R24, gdesc[UR4], R24, gsb0 ;  /* 0x01e00000041879f0 */ /* 0x000fe20008000818 */
[----:B------:R-:W-:Y:S01]  /*2330*/  ULDC UR6, c[0x0][0x448] ;  /* 0x0001120000067ab9 */ /* 0x000fe20000000800 */
[----:B------:R-:W-:Y:S01]  /*2340*/  ULDC UR7, c[0x0][0x9d8] ;  /* 0x0002760000077ab9 */ /* 0x000fe20000000800 */
[----:B------:R-:W-:-:S06]  /*2350*/  UISETP.NE.AND UP0, UPT, UR6, 0x1, UPT ;  /* 0x000000010600788c */ /* 0x000fcc000bf05270 */
[----:B------:R-:W-:-:S05]  /*2360*/  PLOP3.LUT P2, PT, PT, PT, UP0, 0x80, 0x0 ;  /* 0x000000000000781c */ /* 0x000fca0003f4f008 */
[----:B------:R-:W-:Y:S01]  /*2370*/  @UP0 ULDC UR6, c[0x0][0x44c] ;  /* 0x0001130000060ab9 */ /* 0x000fe20000000800 */
[----:B------:R-:W-:Y:S02]  /*2380*/  WARPGROUP.DEPBAR.LE gsb0, 0x0 ;  /* 0x00008000000079c5 */ /* 0x000fe40000010000 */
[----:B------:R-:W-:-:S06]  /*2390*/  WARPGROUP.ARRIVE ;  /* 0x00000000000079c5 */ /* 0x000fcc0000000000 */
[----:B------:R-:W-:Y:S01]  /*23a0*/  HGMMA.64x128x16.F32 R24, gdesc[UR8], R24, gsb0 ;  /* 0x01e00000081879f0 */ /* 0x000fe20008000818 */
[----:B------:R-:W-:Y:S01]  /*23b0*/  ULDC UR10, c[0x0][0x988] ;  /* 0x00026200000a7ab9 */ /* 0x000fe20000000800 */
[----:B------:R-:W-:Y:S01]  /*23c0*/  UMOV UR11, UR38 ;  /* 0x00000026000b7c82 */ /* 0x000fe20008000000 */
[----:B------:R-:W-:Y:S02]  /*23d0*/  WARPGROUP.DEPBAR.LE gsb0, 0x0 ;  /* 0x00008000000079c5 */ /* 0x000fe40000010000 */
[----:B------:R-:W-:-:S07]  /*23e0*/  WARPGROUP.ARRIVE ;  /* 0x00000000000079c5 */ /* 0x000fce0000000000 */
[----:B------:R-:W-:Y:S01]  /*23f0*/  HGMMA.64x128x16.F32 R24, gdesc[UR12], R24, gsb0 ;  /* 0x01e000000c1879f0 */ /* 0x000fe20008000818 */
[----:B------:R-:W-:Y:S02]  /*2400*/  @UP0 ULDC UR14, c[0x0][0x450] ;  /* 0x00011400000e0ab9 */ /* 0x000fe40000000800 */
        /* <DEDUP_REMOVED lines=16> */
[----:B------:R-:W-:Y:S02]  /*2510*/  VIADD R56, R17, UR38 ;  /* 0x0000002611387c36 */ /* 0x000fe40008000000 */
[----:B------:R-:W-:Y:S01]  /*2520*/  FMUL.FTZ R27, R27, UR7 ;  /* 0x000000071b1b7c20 */ /* 0x000fe20008410000 */
[----:B------:R-:W-:Y:S01]  /*2530*/  FMUL.FTZ R7, R33, UR7 ;  /* 0x0000000721077c20 */ /* 0x000fe20008410000 */
[----:B------:R0:W1:Y:S01]  /*2540*/  MUFU.TANH R95, R26 ;  /* 0x0000001a005f7308 */ /* 0x0000620000002400 */
[----:B------:R-:W-:Y:S01]  /*2550*/  FMUL.FTZ R34, R34, UR7 ;  /* 0x0000000722227c20 */ /* 0x000fe20008410000 */
[----:B------:R-:W-:Y:S01]  /*2560*/  FMUL.FTZ R8, R29, UR7 ;  /* 0x000000071d087c20 */ /* 0x000fe20008410000 */
[----:B------:R-:W-:Y:S01]  /*2570*/  FMUL.FTZ R9, R37, UR7 ;  /* 0x0000000725097c20 */ /* 0x000fe20008410000 */
[----:B------:R-:W-:Y:S01]  /*2580*/  FMUL.FTZ R30, R30, UR7 ;  /* 0x000000071e1e7c20 */ /* 0x000fe20008410000 */
[----:B------:R-:W-:-:S02]  /*2590*/  IMAD.U32 R37, RZ, RZ, UR54 ;  /* 0x00000036ff257e24 */ /* 0x000fc4000f8e00ff */
[----:B------:R-:W-:Y:S01]  /*25a0*/  FMUL.FTZ R31, R31, UR7 ;  /* 0x000000071f1f7c20 */ /* 0x000fe20008410000 */
[----:B------:R-:W-:Y:S01]  /*25b0*/  FMUL.FTZ R35, R35, UR7 ;  /* 0x0000000723237c20 */ /* 0x000fe20008410000 */
[----:B------:R2:W3:Y:S01]  /*25c0*/  MUFU.TANH R93, R27 ;  /* 0x0000001b005d7308 */ /* 0x0004e20000002400 */
[----:B0-----:R-:W-:Y:S01]  /*25d0*/  @P2 IMAD.HI.U32 R26, R56, UR6, RZ ;  /* 0x00000006381a2c27 */ /* 0x001fe2000f8e00ff */
[----:B------:R-:W-:-:S03]  /*25e0*/  @UP0 ULDC UR6, c[0x0][0x450] ;  /* 0x0001140000060ab9 */ /* 0x000fc60000000800 */
[----:B------:R-:W-:Y:S01]  /*25f0*/  FMUL.FTZ R38, R38, UR7 ;  /* 0x0000000726267c20 */ /* 0x000fe20008410000 */
[----:B------:R-:W-:Y:S01]  /*2600*/  FMUL.FTZ R39, R39, UR7 ;  /* 0x0000000727277c20 */ /* 0x000fe20008410000 */
[----:B------:R-:W-:Y:S01]  /*2610*/  FMUL.FTZ R42, R42, UR7 ;  /* 0x000000072a2a7c20 */ /* 0x000fe20008410000 */
[----:B------:R-:W-:Y:S01]  /*2620*/  @P2 SHF.R.U32.HI R56, RZ, UR6, R26 ;  /* 0x00000006ff382c19 */ /* 0x000fe2000801161a */
[----:B------:R-:W-:Y:S01]  /*2630*/  UMOV UR6, 0xffffff80 ;  /* 0xffffff8000067882 */ /* 0x000fe20000000000 */
[----:B------:R0:W-:Y:S01]  /*2640*/  MUFU.TANH R29, R34 ;  /* 0x00000022001d7308 */ /* 0x0001e20000002400 */
[----:B------:R-:W-:Y:S01]  /*2650*/  UIMAD UR6, UR59, UR6, 0x80 ;  /* 0x000000803b0674a4 */ /* 0x000fe2000f8e0206 */
[----:B------:R-:W-:Y:S01]  /*2660*/  FMUL.FTZ R26, R59, UR7 ;  /* 0x000000073b1a7c20 */ /* 0x000fe20008410000 */
[----:B--2---:R-:W2:Y:S01]  /*2670*/  SHFL.IDX PT, R27, R56, 0x1, 0x1c1f ;  /* 0x003c1f00381b7f89 */ /* 0x004ea200000e0000 */
[----:B------:R-:W-:Y:S01]  /*2680*/  FMUL.FTZ R43, R43, UR7 ;  /* 0x000000072b2b7c20 */ /* 0x000fe20008410000 */
[----:B------:R-:W-:Y:S01]  /*2690*/  FMUL.FTZ R46, R46, UR7 ;  /* 0x000000072e2e7c20 */ /* 0x000fe20008410000 */
[----:B------:R-:W-:Y:S01]  /*26a0*/  FMUL.FTZ R11, R28, UR7 ;  /* 0x000000071c0b7c20 */ /* 0x000fe20008410000 */
[----:B------:R-:W-:Y:S01]  /*26b0*/  IMAD.U32 R33, RZ, RZ, UR6 ;  /* 0x00000006ff217e24 */ /* 0x000fe2000f8e00ff */
[----:B------:R2:W4:Y:S01]  /*26c0*/  MUFU.TANH R91, R30 ;  /* 0x0000001e005b7308 */ /* 0x0005220000002400 */
[----:B------:R-:W-:Y:S01]  /*26d0*/  FMUL.FTZ R28, R57, UR7 ;  /* 0x00000007391c7c20 */ /* 0x000fe20008410000 */
[----:B------:R-:W-:Y:S01]  /*26e0*/  FMUL.FTZ R55, R55, UR7 ;  /* 0x0000000737377c20 */ /* 0x000fe20008410000 */
[----:B------:R-:W-:Y:S01]  /*26f0*/  FMUL.FTZ R47, R47, UR7 ;  /* 0x000000072f2f7c20 */ /* 0x000fe20008410000 */
[C-C-:B0-----:R-:W-:Y:S01]  /*2700*/  IADD3 R34, -R16.reuse, 0x1, R33.reuse ;  /* 0x0000000110227810 */ /* 0x141fe20007ffe121 */
[----:B------:R-:W-:Y:S01]  /*2710*/  FMUL.FTZ R14, R45, UR7 ;  /* 0x000000072d0e7c20 */ /* 0x000fe20008410000 */
[----:B------:R-:W-:Y:S01]  /*2720*/  IADD3 R59, -R16, UR53, R33 ;  /* 0x00000035103b7c10 */ /* 0x000fe2000fffe121 */
[----:B------:R-:W-:Y:S01]  /*2730*/  FMUL.FTZ R3, R24, UR7 ;  /* 0x0000000718037c20 */ /* 0x000fe20008410000 */
[----:B------:R-:W-:Y:S01]  /*2740*/  IADD3 R34, -R37, UR53, R34 ;  /* 0x0000003525227c10 */ /* 0x000fe2000fffe122 */
        /* <DEDUP_REMOVED lines=10> */
[----:B--2---:R-:W-:Y:S01]  /*27f0*/  VIADDMNMX R30, R27, R34, R59, PT ;  /* 0x000000221b1e7246 */ /* 0x004fe2000380013b */
[----:B------:R-:W-:Y:S01]  /*2800*/  FMUL.FTZ R27, R63, UR7 ;  /* 0x000000073f1b7c20 */ /* 0x000fe20008410000 */
[----:B------:R-:W-:Y:S01]  /*2810*/  FMUL.FTZ R58, R58, UR7 ;  /* 0x000000073a3a7c20 */ /* 0x000fe20008410000 */
[----:B------:R-:W-:Y:S01]  /*2820*/  FMUL.FTZ R21, R49, UR7 ;  /* 0x0000000731157c20 */ /* 0x000fe20008410000 */
[----:B------:R-:W-:Y:S01]  /*2830*/  ISETP.GT.AND P3, PT, R30, RZ, PT ;  /* 0x000000ff1e00720c */ /* 0x000fe20003f64270 */
[----:B------:R-:W-:Y:S01]  /*2840*/  FMUL.FTZ R62, R62, UR7 ;  /* 0x000000073e3e7c20 */ /* 0x000fe20008410000 */
[C---:B------:R-:W-:Y:S01]  /*2850*/  ISETP.GT.AND P4, PT, R30.reuse, 0x1, PT ;  /* 0x000000011e00780c */ /* 0x040fe20003f84270 */
[----:B------:R-:W-:Y:S01]  /*2860*/  MUFU.TANH R38, R38 ;  /* 0x0000002600267308 */ /* 0x000fe20000002400 */
[----:B------:R-:W-:Y:S01]  /*2870*/  ISETP.GT.AND P5, PT, R30, 0x8, PT ;  /* 0x000000081e00780c */ /* 0x000fe20003fa4270 */
[----:B------:R-:W-:Y:S01]  /*2880*/  FMUL.FTZ R66, R66, UR7 ;  /* 0x0000000742427c20 */ /* 0x000fe20008410000 */
[----:B-1----:R-:W-:Y:S01]  /*2890*/  FSEL R95, R95, -INF , P3 ;  /* 0xff8000005f5f7808 */ /* 0x002fe20001800000 */
[----:B------:R-:W-:Y:S01]  /*28a0*/  FMUL.FTZ R67, R67, UR7 ;  /* 0x0000000743437c20 */ /* 0x000fe20008410000 */
[----:B---3--:R-:W-:Y:S01]  /*28b0*/  FSEL R93, R93, -INF , P4 ;  /* 0xff8000005d5d7808 */ /* 0x008fe20002000000 */
[----:B------:R-:W-:Y:S01]  /*28c0*/  FMUL.FTZ R70, R70, UR7 ;  /* 0x0000000746467c20 */ /* 0x000fe20008410000 */
[C---:B------:R-:W-:Y:S01]  /*28d0*/  ISETP.GT.AND P3, PT, R30.reuse, 0x9, PT ;  /* 0x000000091e00780c */ /* 0x040fe20003f64270 */
[----:B------:R1:W-:Y:S01]  /*28e0*/  MUFU.TANH R33, R26 ;  /* 0x0000001a00217308 */ /* 0x0003e20000002400 */
[----:B----4-:R-:W-:Y:S01]  /*28f0*/  FSEL R91, R91, -INF , P5 ;  /* 0xff8000005b5b7808 */ /* 0x010fe20002800000 */
[----:B------:R-:W-:Y:S01]  /*2900*/  FMUL.FTZ R71, R71, UR7 ;  /* 0x0000000747477c20 */ /* 0x000fe20008410000 */
[----:B------:R-:W-:Y:S01]  /*2910*/  ISETP.GT.AND P4, PT, R30, 0x10, PT ;  /* 0x000000101e00780c */ /* 0x000fe20003f84270 */
[----:B------:R-:W-:Y:S01]  /*2920*/  FMUL.FTZ R74, R74, UR7 ;  /* 0x000000074a4a7c20 */ /* 0x000fe20008410000 */
[----:B0-----:R-:W-:Y:S01]  /*2930*/  FSEL R89, R31, -INF , P3 ;  /* 0xff8000001f597808 */ /* 0x001fe20001800000 */
[----:B------:R-:W-:Y:S01]  /*2940*/  FMUL.FTZ R75, R75, UR7 ;  /* 0x000000074b4b7c20 */ /* 0x000fe20008410000 */
[----:B------:R-:W-:Y:S01]  /*2950*/  ISETP.GT.AND P3, PT, R30, 0x11, PT ;  /* 0x000000111e00780c */ /* 0x000fe20003f64270 */
[----:B------:R-:W0:Y:S01]  /*2960*/  MUFU.TANH R39, R39 ;  /* 0x0000002700277308 */ /* 0x000e220000002400 */
[----:B-1----:R-:W-:Y:S01]  /*2970*/  FMNMX.FTZ R26, R95, R93, !PT ;  /* 0x0000005d5f1a7209 */ /* 0x002fe20007810000 */
[----:B------:R-:W-:Y:S01]  /*2980*/  FMUL.FTZ R78, R78, UR7 ;  /* 0x000000074e4e7c20 */ /* 0x000fe20008410000 */
[----:B------:R-:W-:Y:S01]  /*2990*/  FSEL R63, R29, -INF , P4 ;  /* 0xff8000001d3f7808 */ /* 0x000fe20002000000 */
[----:B------:R-:W-:Y:S01]  /*29a0*/  FMUL.FTZ R79, R79, UR7 ;  /* 0x000000074f4f7c20 */ /* 0x000fe20008410000 */
[----:B------:R-:W-:Y:S01]  /*29b0*/  FMNMX.FTZ R26, R91, R26, !PT ;  /* 0x0000001a5b1a7209 */ /* 0x000fe20007810000 */
[----:B------:R-:W-:Y:S01]  /*29c0*/  FMUL.FTZ R82, R82, UR7 ;  /* 0x0000000752527c20 */ /* 0x000fe20008410000 */
[----:B------:R-:W-:Y:S01]  /*29d0*/  ISETP.GT.AND P4, PT, R30, 0x18, PT ;  /* 0x000000181e00780c */ /* 0x000fe20003f84270 */
[----:B------:R-:W1:Y:S01]  /*29e0*/  MUFU.TANH R42, R42 ;  /* 0x0000002a002a7308 */ /* 0x000e620000002400 */
[----:B------:R-:W-:Y:S01]  /*29f0*/  FMNMX.FTZ R26, R89, R26, !PT ;  /* 0x0000001a591a7209 */ /* 0x000fe20007810000 */
[----:B------:R-:W-:Y:S01]  /*2a00*/  FMUL.FTZ R13, R41, UR7 ;  /* 0x00000007290d7c20 */ /* 0x000fe20008410000 */
[----:B-----5:R-:W-:Y:S01]  /*2a10*/  FSEL R57, R35, -INF , P3 ;  /* 0xff80000023397808 */ /* 0x020fe20001800000 */
[----:B------:R-:W-:Y:S01]  /*2a20*/  FMUL.FTZ R83, R83, UR7 ;  /* 0x0000000753537c20 */ /* 0x000fe20008410000 */
[----:B------:R-:W-:Y:S01]  /*2a30*/  FMNMX.FTZ R26, R63, R26, !PT ;  /* 0x0000001a3f1a7209 */ /* 0x000fe20007810000 */
[----:B------:R-:W-:Y:S01]  /*2a40*/  FMUL.FTZ R86, R86, UR7 ;  /* 0x0000000756567c20 */ /* 0x000fe20008410000 */
[----:B------:R-:W-:Y:S01]  /*2a50*/  ISETP.GT.AND P3, PT, R30, 0x19, PT ;  /* 0x000000191e00780c */ /* 0x000fe20003f64270 */
[----:B------:R-:W-:Y:S01]  /*2a60*/  MUFU.TANH R43, R43 ;  /* 0x0000002b002b7308 */ /* 0x000fe20000002400 */
[----:B------:R-:W-:Y:S01]  /*2a70*/  FMNMX.FTZ R26, R57, R26, !PT ;  /* 0x0000001a391a7209 */ /* 0x000fe20007810000 */
[----:B------:R-:W-:Y:S01]  /*2a80*/  FMUL.FTZ R10, R40, UR7 ;  /* 0x00000007280a7c20 */ /* 0x000fe20008410000 */
[----:B0-----:R-:W-:Y:S01]  /*2a90*/  FSEL R53, R39, -INF , P3 ;  /* 0xff80000027357808 */ /* 0x001fe20001800000 */
[----:B------:R-:W-:Y:S01]  /*2aa0*/  FMUL.FTZ R87, R87, UR7 ;  /* 0x0000000757577c20 */ /* 0x000fe20008410000 */
[----:B------:R-:W-:Y:S01]  /*2ab0*/  ISETP.GT.AND P3, PT, R30, 0x21, PT ;  /* 0x000000211e00780c */ /* 0x000fe20003f64270 */
[----:B------:R-:W-:Y:S01]  /*2ac0*/  FMUL.FTZ R12, R44, UR7 ;  /* 0x000000072c0c7c20 */ /* 0x000fe20008410000 */
[----:B------:R-:W0:Y:S01]  /*2ad0*/  SHFL.IDX PT, R56, R56, RZ, 0x1c1f ;  /* 0x001c1fff38387589 */ /* 0x000e2200000e0000 */
        /* <DEDUP_REMOVED lines=17> */
[----:B---3--:R-:W-:Y:S01]  /*2bf0*/  FSEL R55, R38, -INF , P4 ;  /* 0xff80000026377808 */ /* 0x008fe20002000000 */
[----:B------:R3:W-:Y:S01]  /*2c00*/  @!P1 SYNCS.ARRIVE.TRANS64.RED.A1T0 RZ, [R0+URZ], RZ ;  /* 0x000000ff00ff99a7 */ /* 0x0007e2000810043f */
[----:B------:R-:W-:Y:S01]  /*2c10*/  ISETP.GT.AND P4, PT, R30, 0x20, PT ;  /* 0x000000201e00780c */ /* 0x000fe20003f84270 */
[----:B------:R-:W-:Y:S01]  /*2c20*/  @UP0 ULDC UR6, c[0x0][0x44c] ;  /* 0x0001130000060ab9 */ /* 0x000fe20000000800 */
[----:B------:R-:W-:Y:S01]  /*2c30*/  FMNMX.FTZ R26, R55, R26, !PT ;  /* 0x0000001a371a7209 */ /* 0x000fe20007810000 */
[----:B------:R-:W-:Y:S01]  /*2c40*/  UIMAD.WIDE.U32 UR6, UR38, UR6, URZ ;  /* 0x00000006260672a5 */ /* 0x000fe2000f8e003f */
[----:B-1----:R-:W-:Y:S01]  /*2c50*/  FSEL R52, R42, -INF , P4 ;  /* 0xff8000002a347808 */ /* 0x002fe20002000000 */
[----:B------:R2:W1:Y:S01]  /*2c60*/  MUFU.TANH R48, R50 ;  /* 0x0000003200307308 */ /* 0x0004620000002400 */
[----:B------:R-:W-:Y:S01]  /*2c70*/  ISETP.GT.AND P4, PT, R30, 0x28, PT ;  /* 0x000000281e00780c */ /* 0x000fe20003f84270 */
[----:B------:R-:W-:-:S02]  /*2c80*/  @UP0 USHF.R.U32.HI UR11, URZ, UR14, UR7 ;  /* 0x0000000e3f0b0299 */ /* 0x000fc40008011607 */
[----:B------:R-:W-:Y:S02]  /*2c90*/  UIADD3 UR59, UR59, -0x2, URZ ;  /* 0xfffffffe3b3b7890 */ /* 0x000fe4000fffe03f */
[----:B------:R-:W-:Y:S02]  /*2ca0*/  UIADD3 UR6, UR11, UR53, -UR54 ;  /* 0x000000350b067290 */ /* 0x000fe4000fffe836 */
[----:B------:R4:W-:Y:S01]  /*2cb0*/  MUFU.TANH R36, R27 ;  /* 0x0000001b00247308 */ /* 0x0009e20000002400 */
[----:B--2---:R-:W-:Y:S01]  /*2cc0*/  FSEL R50, R46, -INF , P4 ;  /* 0xff8000002e327808 */ /* 0x004fe20002000000 */
[----:B------:R-:W-:Y:S01]  /*2cd0*/  USHF.R.S32.HI UR7, URZ, 0x1f, UR6 ;  /* 0x0000001f3f077899 */ /* 0x000fe20008011406 */
[----:B------:R-:W-:-:S03]  /*2ce0*/  ISETP.GT.AND P4, PT, R30, 0x30, PT ;  /* 0x000000301e00780c */ /* 0x000fc60003f84270 */
[----:B------:R-:W-:Y:S02]  /*2cf0*/  ULEA.HI UR7, UR7, UR6, URZ, 0x7 ;  /* 0x0000000607077291 */ /* 0x000fe4000f8f383f */
[----:B------:R2:W5:Y:S01]  /*2d00*/  MUFU.TANH R32, R51 ;  /* 0x0000003300207308 */ /* 0x0005620000002400 */
[----:B----4-:R-:W-:Y:S01]  /*2d10*/  FMNMX.FTZ R27, R53, R26, !PT ;  /* 0x0000001a351b7209 */ /* 0x010fe20007810000 */
[----:B------:R-:W-:Y:S01]  /*2d20*/  USHF.R.S32.HI UR7, URZ, 0x7, UR7 ;  /* 0x000000073f077899 */ /* 0x000fe20008011407 */
[----:B-1----:R-:W-:Y:S02]  /*2d30*/  FSEL R48, R48, -INF , P4 ;  /* 0xff80000030307808 */ /* 0x002fe40002000000 */
[----:B------:R-:W-:Y:S01]  /*2d40*/  FMNMX.FTZ R26, R52, R27, !PT ;  /* 0x0000001b341a7209 */ /* 0x000fe20007810000 */
[----:B------:R-:W-:Y:S01]  /*2d50*/  UISETP.LT.AND UP1, UPT, UR40, UR7, UPT ;  /* 0x000000072800728c */ /* 0x000fe2000bf21270 */
[C---:B------:R-:W-:Y:S01]  /*2d60*/  ISETP.GT.AND P4, PT, R30.reuse, 0x38, PT ;  /* 0x000000381e00780c */ /* 0x040fe20003f84270 */
[----:B------:R-:W1:Y:S01]  /*2d70*/  MUFU.TANH R54, R54 ;  /* 0x0000003600367308 */ /* 0x000e620000002400 */
[----:B--2---:R-:W-:Y:S01]  /*2d80*/  FSEL R51, R43, -INF , P3 ;  /* 0xff8000002b337808 */ /* 0x004fe20001800000 */
[----:B------:R-:W-:Y:S01]  /*2d90*/  USEL UR57, UR40, UR7, !UP1 ;  /* 0x0000000728397287 */ /* 0x000fe2000c800000 */
[----:B------:R-:W-:-:S02]  /*2da0*/  ISETP.GT.AND P3, PT, R30, 0x29, PT ;  /* 0x000000291e00780c */ /* 0x000fc40003f64270 */
[----:B------:R-:W-:Y:S01]  /*2db0*/  FMNMX.FTZ R27, R51, R26, !PT ;  /* 0x0000001a331b7209 */ /* 0x000fe20007810000 */
[----:B------:R-:W-:Y:S01]  /*2dc0*/  UISETP.GE.AND UP1, UPT, UR59, UR57, UPT ;  /* 0x000000393b00728c */ /* 0x000fe2000bf26270 */
[----:B------:R-:W-:Y:S01]  /*2dd0*/  FSEL R49, R47, -INF , P3 ;  /* 0xff8000002f317808 */ /* 0x000fe20001800000 */
[----:B------:R-:W2:Y:S01]  /*2de0*/  MUFU.TANH R58, R58 ;  /* 0x0000003a003a7308 */ /* 0x000ea20000002400 */
[----:B------:R-:W-:Y:S02]  /*2df0*/  FMNMX.FTZ R26, R50, R27, !PT ;  /* 0x0000001b321a7209 */ /* 0x000fe40007810000 */
[----:B------:R-:W-:Y:S02]  /*2e00*/  ISETP.GT.AND P3, PT, R30, 0x31, PT ;  /* 0x000000311e00780c */ /* 0x000fe40003f64270 */
[----:B------:R-:W-:Y:S02]  /*2e10*/  FMNMX.FTZ R27, R49, R26, !PT ;  /* 0x0000001a311b7209 */ /* 0x000fe40007810000 */
[----:B-----5:R-:W-:Y:S01]  /*2e20*/  FSEL R47, R32, -INF , P3 ;  /* 0xff800000202f7808 */ /* 0x020fe20001800000 */
[----:B------:R-:W4:Y:S01]  /*2e30*/  MUFU.TANH R62, R62 ;  /* 0x0000003e003e7308 */ /* 0x000f220000002400 */
[----:B------:R-:W-:-:S02]  /*2e40*/  FMNMX.FTZ R26, R48, R27, !PT ;  /* 0x0000001b301a7209 */ /* 0x000fc40007810000 */
[----:B------:R-:W-:Y:S02]  /*2e50*/  ISETP.GT.AND P3, PT, R30, 0x39, PT ;  /* 0x000000391e00780c */ /* 0x000fe40003f64270 */
[----:B-1----:R-:W-:Y:S02]  /*2e60*/  FSEL R46, R54, -INF , P4 ;  /* 0xff800000362e7808 */ /* 0x002fe40002000000 */
[----:B------:R-:W-:Y:S01]  /*2e70*/  FMNMX.FTZ R27, R47, R26, !PT ;  /* 0x0000001a2f1b7209 */ /* 0x000fe20007810000 */
[----:B------:R-:W1:Y:S01]  /*2e80*/  MUFU.TANH R66, R66 ;  /* 0x0000004200427308 */ /* 0x000e620000002400 */
[----:B------:R-:W-:Y:S02]  /*2e90*/  ISETP.GT.AND P4, PT, R30, 0x40, PT ;  /* 0x000000401e00780c */ /* 0x000fe40003f84270 */
[----:B------:R-:W-:Y:S02]  /*2ea0*/  FSEL R45, R45, -INF , P3 ;  /* 0xff8000002d2d7808 */ /* 0x000fe40001800000 */
[----:B------:R-:W-:-:S02]  /*2eb0*/  FMNMX.FTZ R26, R46, R27, !PT ;  /* 0x0000001b2e1a7209 */ /* 0x000fc40007810000 */
[----:B------:R-:W-:Y:S01]  /*2ec0*/  ISETP.GT.AND P3, PT, R30, 0x41, PT ;  /* 0x000000411e00780c */ /* 0x000fe20003f64270 */
[----:B------:R-:W5:Y:S01]  /*2ed0*/  MUFU.TANH R31, R67 ;  /* 0x00000043001f7308 */ /* 0x000f620000002400 */
[----:B--2---:R-:W-:Y:S02]  /*2ee0*/  FSEL R39, R58, -INF , P4 ;  /* 0xff8000003a277808 */ /* 0x004fe40002000000 */
[----:B------:R-:W-:Y:S02]  /*2ef0*/  FMNMX.FTZ R26, R45, R26, !PT ;  /* 0x0000001a2d1a7209 */ /* 0x000fe40007810000 */
[----:B------:R-:W-:Y:S02]  /*2f00*/  ISETP.GT.AND P4, PT, R30, 0x48, PT ;  /* 0x000000481e00780c */ /* 0x000fe40003f84270 */
[----:B------:R-:W-:Y:S01]  /*2f10*/  FSEL R33, R33, -INF , P3 ;  /* 0xff80000021217808 */ /* 0x000fe20001800000 */
[----:B------:R-:W2:Y:S01]  /*2f20*/  MUFU.TANH R70, R70 ;  /* 0x0000004600467308 */ /* 0x000ea20000002400 */
[----:B------:R-:W-:-:S02]  /*2f30*/  FMNMX.FTZ R32, R39, R26, !PT ;  /* 0x0000001a27207209 */ /* 0x000fc40007810000 */
[----:B------:R-:W-:Y:S02]  /*2f40*/  ISETP.GT.AND P3, PT, R30, 0x49, PT ;  /* 0x000000491e00780c */ /* 0x000fe40003f64270 */
[----:B----4-:R-:W-:Y:S02]  /*2f50*/  FSEL R26, R62, -INF , P4 ;  /* 0xff8000003e1a7808 */ /* 0x010fe40002000000 */
[----:B------:R-:W-:Y:S01]  /*2f60*/  FMNMX.FTZ R27, R33, R32, !PT ;  /* 0x00000020211b7209 */ /* 0x000fe20007810000 */
[----:B------:R-:W4:Y:S01]  /*2f70*/  MUFU.TANH R37, R71 ;  /* 0x0000004700257308 */ /* 0x000f220000002400 */
[----:B------:R-:W-:Y:S02]  /*2f80*/  ISETP.GT.AND P4, PT, R30, 0x50, PT ;  /* 0x000000501e00780c */ /* 0x000fe40003f84270 */
[----:B------:R-:W-:Y:S02]  /*2f90*/  FSEL R29, R36, -INF , P3 ;  /* 0xff800000241d7808 */ /* 0x000fe40001800000 */
[----:B------:R-:W-:-:S02]  /*2fa0*/  FMNMX.FTZ R32, R26, R27, !PT ;  /* 0x0000001b1a207209 */ /* 0x000fc40007810000 */
[----:B------:R-:W-:Y:S01]  /*2fb0*/  ISETP.GT.AND P3, PT, R30, 0x51, PT ;  /* 0x000000511e00780c */ /* 0x000fe20003f64270 */
[----:B------:R-:W0:Y:S01]  /*2fc0*/  MUFU.TANH R74, R74 ;  /* 0x0000004a004a7308 */ /* 0x000e220000002400 */
[----:B-1----:R-:W-:Y:S02]  /*2fd0*/  FSEL R27, R66, -INF , P4 ;  /* 0xff800000421b7808 */ /* 0x002fe40002000000 */
[----:B------:R-:W-:Y:S02]  /*2fe0*/  FMNMX.FTZ R32, R29, R32, !PT ;  /* 0x000000201d207209 */ /* 0x000fe40007810000 */
[----:B------:R-:W-:Y:S02]  /*2ff0*/  ISETP.GT.AND P4, PT, R30, 0x58, PT ;  /* 0x000000581e00780c */ /* 0x000fe40003f84270 */
[----:B-----5:R-:W-:Y:S01]  /*3000*/  FSEL R31, R31, -INF , P3 ;  /* 0xff8000001f1f7808 */ /* 0x020fe20001800000 */
[----:B------:R-:W1:Y:S01]  /*3010*/  MUFU.TANH R75, R75 ;  /* 0x0000004b004b7308 */ /* 0x000e620000002400 */
[----:B------:R-:W-:-:S02]  /*3020*/  FMNMX.FTZ R36, R27, R32, !PT ;  /* 0x000000201b247209 */ /* 0x000fc40007810000 */
[----:B------:R-:W-:Y:S02]  /*3030*/  ISETP.GT.AND P3, PT, R30, 0x59, PT ;  /* 0x000000591e00780c */ /* 0x000fe40003f64270 */
[----:B--2---:R-:W-:Y:S02]  /*3040*/  FSEL R32, R70, -INF , P4 ;  /* 0xff80000046207808 */ /* 0x004fe40002000000 */
[----:B------:R-:W-:Y:S01]  /*3050*/  FMNMX.FTZ R35, R31, R36, !PT ;  /* 0x000000241f237209 */ /* 0x000fe20007810000 */
[----:B------:R-:W2:Y:S01]  /*3060*/  MUFU.TANH R78, R78 ;  /* 0x0000004e004e7308 */ /* 0x000ea20000002400 */
[----:B------:R-:W-:Y:S02]  /*3070*/  ISETP.GT.AND P4, PT, R30, 0x60, PT ;  /* 0x000000601e00780c */ /* 0x000fe40003f84270 */
[----:B----4-:R-:W-:Y:S02]  /*3080*/  FSEL R37, R37, -INF , P3 ;  /* 0xff80000025257808 */ /* 0x010fe40001800000 */
[----:B------:R-:W-:-:S02]  /*3090*/  FMNMX.FTZ R38, R32, R35, !PT ;  /* 0x0000002320267209 */ /* 0x000fc40007810000 */
[----:B------:R-:W-:Y:S01]  /*30a0*/  ISETP.GT.AND P3, PT, R30, 0x61, PT ;  /* 0x000000611e00780c */ /* 0x000fe20003f64270 */
[----:B------:R-:W4:Y:S01]  /*30b0*/  MUFU.TANH R79, R79 ;  /* 0x0000004f004f7308 */ /* 0x000f220000002400 */
[----:B0-----:R-:W-:Y:S02]  /*30c0*/  FSEL R36, R74, -INF , P4 ;  /* 0xff8000004a247808 */ /* 0x001fe40002000000 */
[----:B------:R-:W-:Y:S02]  /*30d0*/  FMNMX.FTZ R41, R37, R38, !PT ;  /* 0x0000002625297209 */ /* 0x000fe40007810000 */
[----:B------:R-:W-:Y:S02]  /*30e0*/  ISETP.GT.AND P4, PT, R30, 0x68, PT ;  /* 0x000000681e00780c */ /* 0x000fe40003f84270 */
[----:B-1----:R-:W-:Y:S01]  /*30f0*/  FSEL R35, R75, -INF , P3 ;  /* 0xff8000004b237808 */ /* 0x002fe20001800000 */
[----:B------:R-:W0:Y:S01]  /*3100*/  MUFU.TANH R82, R82 ;  /* 0x0000005200527308 */ /* 0x000e220000002400 */
[----:B------:R-:W-:-:S02]  /*3110*/  FMNMX.FTZ R40, R36, R41, !PT ;  /* 0x0000002924287209 */ /* 0x000fc40007810000 */
[----:B------:R-:W-:Y:S02]  /*3120*/  ISETP.GT.AND P3, PT, R30, 0x69, PT ;  /* 0x000000691e00780c */ /* 0x000fe40003f64270 */
[----:B--2---:R-:W-:Y:S02]  /*3130*/  FSEL R38, R78, -INF , P4 ;  /* 0xff8000004e267808 */ /* 0x004fe40002000000 */
[----:B------:R-:W-:Y:S01]  /*3140*/  FMNMX.FTZ R41, R35, R40, !PT ;  /* 0x0000002823297209 */ /* 0x000fe20007810000 */
[----:B------:R-:W1:Y:S01]  /*3150*/  MUFU.TANH R42, R83 ;  /* 0x00000053002a7308 */ /* 0x000e620000002400 */
[----:B------:R-:W-:Y:S02]  /*3160*/  ISETP.GT.AND P4, PT, R30, 0x70, PT ;  /* 0x000000701e00780c */ /* 0x000fe40003f84270 */
[----:B----4-:R-:W-:Y:S02]  /*3170*/  FSEL R40, R79, -INF , P3 ;  /* 0xff8000004f287808 */ /* 0x010fe40001800000 */
[----:B------:R-:W-:-:S02]  /*3180*/  FMNMX.FTZ R43, R38, R41, !PT ;  /* 0x00000029262b7209 */ /* 0x000fc40007810000 */
[----:B------:R-:W-:Y:S01]  /*3190*/  ISETP.GT.AND P3, PT, R30, 0x71, PT ;  /* 0x000000711e00780c */ /* 0x000fe20003f64270 */
[----:B------:R-:W2:Y:S01]  /*31a0*/  MUFU.TANH R86, R86 ;  /* 0x0000005600567308 */ /* 0x000ea20000002400 */
[----:B0-----:R-:W-:Y:S02]  /*31b0*/  FSEL R41, R82, -INF , P4 ;  /* 0xff80000052297808 */ /* 0x001fe40002000000 */
[----:B------:R-:W-:Y:S02]  /*31c0*/  FMNMX.FTZ R44, R40, R43, !PT ;  /* 0x0000002b282c7209 */ /* 0x000fe40007810000 */
[----:B------:R-:W-:Y:S02]  /*31d0*/  ISETP.GT.AND P4, PT, R30, 0x78, PT ;  /* 0x000000781e00780c */ /* 0x000fe40003f84270 */
[----:B------:R-:W-:Y:S01]  /*31e0*/  FMNMX.FTZ R43, R41, R44, !PT ;  /* 0x0000002c292b7209 */ /* 0x000fe20007810000 */
[----:B------:R-:W0:Y:S01]  /*31f0*/  MUFU.TANH R87, R87 ;  /* 0x0000005700577308 */ /* 0x000e220000002400 */
[----:B-1----:R-:W-:-:S02]  /*3200*/  FSEL R42, R42, -INF , P3 ;  /* 0xff8000002a2a7808 */ /* 0x002fc40001800000 */
[----:B------:R-:W-:Y:S02]  /*3210*/  ISETP.GT.AND P3, PT, R30, 0x79, PT ;  /* 0x000000791e00780c */ /* 0x000fe40003f64270 */
[----:B------:R-:W-:-:S03]  /*3220*/  FMNMX.FTZ R67, R42, R43, !PT ;  /* 0x0000002b2a437209 */ /* 0x000fc60007810000 */
[----:B------:R-:W-:Y:S01]  /*3230*/  MUFU.TANH R3, R3 ;  /* 0x0000000300037308 */ /* 0x000fe20000002400 */
[----:B--2---:R-:W-:-:S04]  /*3240*/  FSEL R44, R86, -INF , P4 ;  /* 0xff800000562c7808 */ /* 0x004fc80002000000 */
[----:B------:R-:W-:-:S03]  /*3250*/  FMNMX.FTZ R30, R44, R67, !PT ;  /* 0x000000432c1e7209 */ /* 0x000fc60007810000 */
[----:B------:R-:W-:Y:S01]  /*3260*/  MUFU.TANH R5, R5 ;  /* 0x0000000500057308 */ /* 0x000fe20000002400 */
[----:B0-----:R-:W-:-:S04]  /*3270*/  FSEL R43, R87, -INF , P3 ;  /* 0xff800000572b7808 */ /* 0x001fc80001800000 */
[----:B------:R-:W-:-:S03]  /*3280*/  FMNMX.FTZ R30, R43, R30, !PT ;  /* 0x0000001e2b1e7209 */ /* 0x000fc60007810000 */
[----:B------:R-:W0:Y:S02]  /*3290*/  MUFU.TANH R11, R11 ;  /* 0x0000000b000b7308 */ /* 0x000e240000002400 */
[----:B------:R-:W1:Y:S06]  /*32a0*/  SHFL.BFLY PT, R67, R30, 0x2, 0x1f ;  /* 0x0c401f001e437f89 */ /* 0x000e6c00000e0000 */
[----:B------:R-:W2:Y:S08]  /*32b0*/  MUFU.TANH R8, R8 ;  /* 0x0000000800087308 */ /* 0x000eb00000002400 */
[----:B------:R4:W-:Y:S08]  /*32c0*/  MUFU.TANH R74, R64 ;  /* 0x00000040004a7308 */ /* 0x0009f00000002400 */
[----:B------:R-:W5:Y:S01]  /*32d0*/  MUFU.TANH R4, R4 ;  /* 0x0000000400047308 */ /* 0x000f620000002400 */
[----:B----4-:R-:W-:-:S02]  /*32e0*/  VIADDMNMX R64, R56, R34, R59, PT ;  /* 0x0000002238407246 */ /* 0x010fc4000380013b */
[----:B-1----:R-:W-:Y:S02]  /*32f0*/  FMNMX.FTZ R67, R30, R67, !PT ;  /* 0x000000431e437209 */ /* 0x002fe40007810000 */
[C---:B------:R-:W-:Y:S02]  /*3300*/  ISETP.GT.AND P4, PT, R64.reuse, 0x1, PT ;  /* 0x000000014000780c */ /* 0x040fe40003f84270 */
[----:B------:R-:W-:Y:S01]  /*3310*/  ISETP.GT.AND P5, PT, R64, 0x8, PT ;  /* 0x000000084000780c */ /* 0x000fe20003fa4270 */
[----:B------:R-:W1:Y:S01]  /*3320*/  SHFL.BFLY PT, R30, R67, 0x1, 0x1f ;  /* 0x0c201f00431e7f89 */ /* 0x000e6200000e0000 */
[----:B------:R-:W4:Y:S02]  /*3330*/  MUFU.TANH R7, R7 ;  /* 0x0000000700077308 */ /* 0x000f240000002400 */
[----:B0-----:R-:W-:-:S06]  /*3340*/  FSEL R56, R11, -INF , P5 ;  /* 0xff8000000b387808 */ /* 0x001fcc0002800000 */
[----:B------:R0:W-:Y:S08]  /*3350*/  MUFU.TANH R70, R60 ;  /* 0x0000003c00467308 */ /* 0x0001f00000002400 */
[----:B------:R-:W3:Y:S01]  /*3360*/  MUFU.TANH R6, R6 ;  /* 0x0000000600067308 */ /* 0x000ee20000002400 */
[----:B0-----:R-:W-:Y:S02]  /*3370*/  FSEL R60, R5, -INF , P4 ;  /* 0xff800000053c7808 */ /* 0x001fe40002000000 */
[----:B------:R-:W-:-:S02]  /*3380*/  ISETP.GT.AND P4, PT, R64, 0x10, PT ;  /* 0x000000104000780c */ /* 0x000fc40003f84270 */
[----:B-1----:R-:W-:-:S03]  /*3390*/  FMNMX.FTZ R30, R67, R30, !PT ;  /* 0x0000001e431e7209 */ /* 0x002fc60007810000 */
[----:B------:R-:W0:Y:S01]  /*33a0*/  MUFU.TANH R9, R9 ;  /* 0x0000000900097308 */ /* 0x000e220000002400 */
[C---:B------:R-:W-:Y:S01]  /*33b0*/  FSETP.NEU.FTZ.AND P3, PT, R30.reuse, -INF , PT ;  /* 0xff8000001e00780b */ /* 0x040fe20003f7d000 */
[----:B------:R-:W-:-:S06]  /*33c0*/  FMUL.FTZ R54, R30, UR10 ;  /* 0x0000000a1e367c20 */ /* 0x000fcc0008410000 */
[----:B------:R5:W-:Y:S01]  /*33d0*/  MUFU.TANH R71, R61 ;  /* 0x0000003d00477308 */ /* 0x000be20000002400 */
[----:B------:R-:W-:Y:S02]  /*33e0*/  FSEL R54, R54, RZ, P3 ;  /* 0x000000ff36367208 */ /* 0x000fe40001800000 */
[----:B------:R-:W-:-:S03]  /*33f0*/  ISETP.GT.AND P3, PT, R64, RZ, PT ;  /* 0x000000ff4000720c */ /* 0x000fc60003f64270 */
[--C-:B------:R-:W-:Y:S01]  /*3400*/  FFMA.FTZ R177, R63, UR10, -R54.reuse ;  /* 0x0000000a3fb17c23 */ /* 0x100fe20008010836 */
[----:B------:R-:W-:Y:S01]  /*3410*/  FSEL R59, R3, -INF , P3 ;  /* 0xff800000033b7808 */ /* 0x000fe20001800000 */
[----:B------:R-:W-:Y:S01]  /*3420*/  MUFU.TANH R10, R10 ;  /* 0x0000000a000a7308 */ /* 0x000fe20000002400 */
[----:B------:R-:W-:Y:S01]  /*3430*/  ISETP.GT.AND P3, PT, R64, 0x9, PT ;  /* 0x000000094000780c */ /* 0x000fe20003f64270 */
[--C-:B------:R-:W-:Y:S01]  /*3440*/  FFMA.FTZ R179, R55, UR10, -R54.reuse ;  /* 0x0000000a37b37c23 */ /* 0x100fe20008010836 */
[----:B------:R-:W-:Y:S01]  /*3450*/  FMNMX.FTZ R3, R59, R60, !PT ;  /* 0x0000003c3b037209 */ /* 0x000fe20007810000 */
[--C-:B------:R-:W-:Y:S01]  /*3460*/  FFMA.FTZ R5, R53, UR10, -R54.reuse ;  /* 0x0000000a35057c23 */ /* 0x100fe20008010836 */
[----:B--2---:R-:W-:Y:S01]  /*3470*/  FSEL R58, R8, -INF , P3 ;  /* 0xff800000083a7808 */ /* 0x004fe20001800000 */
[--C-:B------:R-:W-:Y:S01]  /*3480*/  FFMA.FTZ R173, R52, UR10, -R54.reuse ;  /* 0x0000000a34ad7c23 */ /* 0x100fe20008010836 */
[----:B------:R-:W-:Y:S01]  /*3490*/  FMNMX.FTZ R3, R56, R3, !PT ;  /* 0x0000000338037209 */ /* 0x000fe20007810000 */
[----:B------:R-:W1:Y:S01]  /*34a0*/  MUFU.TANH R13, R13 ;  /* 0x0000000d000d7308 */ /* 0x000e620000002400 */
[----:B-----5:R-:W-:Y:S01]  /*34b0*/  FSEL R61, R4, -INF , P4 ;  /* 0xff800000043d7808 */ /* 0x020fe20002000000 */
[--C-:B------:R-:W-:Y:S01]  /*34c0*/  FFMA.FTZ R175, R50, UR10, -R54.reuse ;  /* 0x0000000a32af7c23 */ /* 0x100fe20008010836 */
[----:B------:R-:W-:Y:S01]  /*34d0*/  ISETP.GT.AND P3, PT, R64, 0x11, PT ;  /* 0x000000114000780c */ /* 0x000fe20003f64270 */
[--C-:B------:R-:W-:Y:S01]  /*34e0*/  FFMA.FTZ R169, R48, UR10, -R54.reuse ;  /* 0x0000000a30a97c23 */ /* 0x100fe20008010836 */
[----:B------:R-:W-:Y:S01]  /*34f0*/  FMNMX.FTZ R4, R58, R3, !PT ;  /* 0x000000033a047209 */ /* 0x000fe20007810000 */
[--C-:B------:R-:W-:Y:S01]  /*3500*/  FFMA.FTZ R153, R39, UR10, -R54.reuse ;  /* 0x0000000a27997c23 */ /* 0x100fe20008010836 */
[----:B------:R-:W-:Y:S01]  /*3510*/  ISETP.GT.AND P4, PT, R64, 0x18, PT ;  /* 0x000000184000780c */ /* 0x000fe20003f84270 */
[----:B------:R-:W-:Y:S01]  /*3520*/  MUFU.TANH R12, R12 ;  /* 0x0000000c000c7308 */ /* 0x000fe20000002400 */
[----:B----4-:R-:W-:Y:S01]  /*3530*/  FSEL R62, R7, -INF , P3 ;  /* 0xff800000073e7808 */ /* 0x010fe20001800000 */
[--C-:B------:R-:W-:Y:S01]  /*3540*/  FFMA.FTZ R39, R33, UR10, -R54.reuse ;  /* 0x0000000a21277c23 */ /* 0x100fe20008010836 */
[----:B------:R-:W-:Y:S01]  /*3550*/  FMNMX.FTZ R3, R61, R4, !PT ;  /* 0x000000043d037209 */ /* 0x000fe20007810000 */
[--C-:B------:R-:W-:Y:S01]  /*3560*/  FFMA.FTZ R4, R57, UR10, -R54.reuse ;  /* 0x0000000a39047c23 */ /* 0x100fe20008010836 */
[----:B---3--:R-:W-:Y:S01]  /*3570*/  FSEL R63, R6, -INF , P4 ;  /* 0xff800000063f7808 */ /* 0x008fe20002000000 */
[--C-:B------:R-:W-:Y:S01]  /*3580*/  FFMA.FTZ R171, R46, UR10, -R54.reuse ;  /* 0x0000000a2eab7c23 */ /* 0x100fe20008010836 */
[----:B------:R-:W-:Y:S01]  /*3590*/  ISETP.GT.AND P3, PT, R64, 0x19, PT ;  /* 0x000000194000780c */ /* 0x000fe20003f64270 */
[----:B------:R-:W2:Y:S01]  /*35a0*/  MUFU.TANH R14, R14 ;  /* 0x0000000e000e7308 */ /* 0x000ea20000002400 */
[----:B------:R-:W-:Y:S01]  /*35b0*/  FMNMX.FTZ R6, R62, R3, !PT ;  /* 0x000000033e067209 */ /* 0x000fe20007810000 */
[--C-:B------:R-:W-:Y:S01]  /*35c0*/  FFMA.FTZ R181, R95, UR10, -R54.reuse ;  /* 0x0000000a5fb57c23 */ /* 0x100fe20008010836 */
[C---:B------:R-:W-:Y:S01]  /*35d0*/  ISETP.GT.AND P4, PT, R64.reuse, 0x20, PT ;  /* 0x000000204000780c */ /* 0x040fe20003f84270 */
[--C-:B------:R-:W-:Y:S01]  /*35e0*/  FFMA.FTZ R93, R93, UR10, -R54.reuse ;  /* 0x0000000a5d5d7c23 */ /* 0x100fe20008010836 */
[----:B0-----:R-:W-:Y:S01]  /*35f0*/  FSEL R57, R9, -INF , P3 ;  /* 0xff80000009397808 */ /* 0x001fe20001800000 */
[--C-:B------:R-:W-:Y:S01]  /*3600*/  FFMA.FTZ R183, R91, UR10, -R54.reuse ;  /* 0x0000000a5bb77c23 */ /* 0x100fe20008010836 */
[----:B------:R-:W-:Y:S01]  /*3610*/  FMNMX.FTZ R6, R63, R6, !PT ;  /* 0x000000063f067209 */ /* 0x000fe20007810000 */
[----:B------:R-:W0:Y:S01]  /*3620*/  MUFU.TANH R15, R15 ;  /* 0x0000000f000f7308 */ /* 0x000e220000002400 */
[----:B------:R-:W-:Y:S01]  /*3630*/  ISETP.GT.AND P3, PT, R64, 0x21, PT ;  /* 0x000000214000780c */ /* 0x000fe20003f64270 */
[--C-:B------:R-:W-:Y:S01]  /*3640*/  FFMA.FTZ R89, R89, UR10, -R54.reuse ;  /* 0x0000000a59597c23 */ /* 0x100fe20008010836 */
[----:B------:R-:W-:Y:S01]  /*3650*/  FMNMX.FTZ R6, R57, R6, !PT ;  /* 0x0000000639067209 */ /* 0x000fe20007810000 */
[--C-:B------:R-:W-:Y:S01]  /*3660*/  FFMA.FTZ R157, R27, UR10, -R54.reuse ;  /* 0x0000000a1b9d7c23 */ /* 0x100fe20008010836 */
[----:B-1----:R-:W-:Y:S01]  /*3670*/  FSEL R55, R13, -INF , P3 ;  /* 0xff8000000d377808 */ /* 0x002fe20001800000 */
[--C-:B------:R-:W-:Y:S01]  /*3680*/  FFMA.FTZ R167, R44, UR10, -R54.reuse ;  /* 0x0000000a2ca77c23 */ /* 0x100fe20008010836 */
[----:B------:R-:W-:Y:S01]  /*3690*/  ISETP.GT.AND P3, PT, R64, 0x29, PT ;  /* 0x000000294000780c */ /* 0x000fe20003f64270 */
[----:B------:R1:W-:Y:S01]  /*36a0*/  MUFU.TANH R75, R65 ;  /* 0x00000041004b7308 */ /* 0x0003e20000002400 */
[--C-:B------:R-:W-:Y:S01]  /*36b0*/  FFMA.FTZ R159, R32, UR10, -R54.reuse ;  /* 0x0000000a209f7c23 */ /* 0x100fe20008010836 */
[--C-:B------:R-:W-:Y:S01]  /*36c0*/  FFMA.FTZ R32, R37, UR10, -R54.reuse ;  /* 0x0000000a25207c23 */ /* 0x100fe20008010836 */
[----:B--2---:R-:W-:Y:S01]  /*36d0*/  FSEL R53, R14, -INF , P3 ;  /* 0xff8000000e357808 */ /* 0x004fe20001800000 */
[--C-:B------:R-:W-:Y:S01]  /*36e0*/  FFMA.FTZ R155, R26, UR10, -R54.reuse ;  /* 0x0000000a1a9b7c23 */ /* 0x100fe20008010836 */
[----:B------:R-:W-:Y:S01]  /*36f0*/  ISETP.GT.AND P3, PT, R64, 0x31, PT ;  /* 0x000000314000780c */ /* 0x000fe20003f64270 */
[--C-:B------:R-:W-:Y:S01]  /*3700*/  FFMA.FTZ R26, R29, UR10, -R54.reuse ;  /* 0x0000000a1d1a7c23 */ /* 0x100fe20008010836 */
[--C-:B------:R-:W-:Y:S01]  /*3710*/  FFMA.FTZ R161, R36, UR10, -R54.reuse ;  /* 0x0000000a24a17c23 */ /* 0x100fe20008010836 */
[----:B------:R-:W2:Y:S01]  /*3720*/  MUFU.TANH R21, R21 ;  /* 0x0000001500157308 */ /* 0x000ea20000002400 */
[----:B-1----:R-:W-:Y:S01]  /*3730*/  FSEL R65, R10, -INF , P4 ;  /* 0xff8000000a417808 */ /* 0x002fe20002000000 */
[--C-:B------:R-:W-:Y:S01]  /*3740*/  FFMA.FTZ R163, R38, UR10, -R54.reuse ;  /* 0x0000000a26a37c23 */ /* 0x100fe20008010836 */
[----:B------:R-:W-:Y:S01]  /*3750*/  ISETP.GT.AND P4, PT, R64, 0x28, PT ;  /* 0x000000284000780c */ /* 0x000fe20003f84270 */
[--C-:B------:R-:W-:Y:S01]  /*3760*/  FFMA.FTZ R36, R35, UR10, -R54.reuse ;  /* 0x0000000a23247c23 */ /* 0x100fe20008010836 */
[----:B------:R-:W-:Y:S01]  /*3770*/  FMNMX.FTZ R6, R65, R6, !PT ;  /* 0x0000000641067209 */ /* 0x000fe20007810000 */
[--C-:B------:R-:W-:Y:S01]  /*3780*/  FFMA.FTZ R38, R40, UR10, -R54.reuse ;  /* 0x0000000a28267c23 */ /* 0x100fe20008010836 */
[----:B------:R-:W-:Y:S01]  /*3790*/  FSEL R66, R12, -INF , P4 ;  /* 0xff8000000c427808 */ /* 0x000fe20002000000 */
[----:B------:R-:W-:Y:S01]  /*37a0*/  MUFU.TANH R20, R20 ;  /* 0x0000001400147308 */ /* 0x000fe20000002400 */
[----:B------:R-:W-:Y:S01]  /*37b0*/  FMNMX.FTZ R3, R55, R6, !PT ;  /* 0x0000000637037209 */ /* 0x000fe20007810000 */
[--C-:B------:R-:W-:Y:S01]  /*37c0*/  FFMA.FTZ R40, R42, UR10, -R54.reuse ;  /* 0x0000000a2a287c23 */ /* 0x100fe20008010836 */
[----:B------:R-:W-:Y:S01]  /*37d0*/  ISETP.GT.AND P4, PT, R64, 0x30, PT ;  /* 0x000000304000780c */ /* 0x000fe20003f84270 */
[--C-:B------:R-:W-:Y:S01]  /*37e0*/  FFMA.FTZ R47, R47, UR10, -R54.reuse ;  /* 0x0000000a2f2f7c23 */ /* 0x100fe20008010836 */
[----:B------:R-:W-:Y:S01]  /*37f0*/  FMNMX.FTZ R10, R66, R3, !PT ;  /* 0x00000003420a7209 */ /* 0x000fe20007810000 */
[--C-:B------:R-:W-:Y:S01]  /*3800*/  FFMA.FTZ R45, R45, UR10, -R54.reuse ;  /* 0x0000000a2d2d7c23 */ /* 0x100fe20008010836 */
[----:B0-----:R-:W-:Y:S01]  /*3810*/  FSEL R67, R15, -INF , P4 ;  /* 0xff8000000f437808 */ /* 0x001fe20002000000 */
[----:B------:R-:W0:Y:S01]  /*3820*/  MUFU.TANH R24, R24 ;  /* 0x0000001800187308 */ /* 0x000e220000002400 */
[----:B------:R-:W-:Y:S01]  /*3830*/  FMNMX.FTZ R10, R53, R10, !PT ;  /* 0x0000000a350a7209 */ /* 0x000fe20007810000 */
[--C-:B------:R-:W-:Y:S01]  /*3840*/  FFMA.FTZ R165, R41, UR10, -R54.reuse ;  /* 0x0000000a29a57c23 */ /* 0x100fe20008010836 */
[----:B------:R-:W-:Y:S01]  /*3850*/  ISETP.GT.AND P4, PT, R64, 0x38, PT ;  /* 0x000000384000780c */ /* 0x000fe20003f84270 */
[----:B------:R-:W-:Y:S01]  /*3860*/  FFMA.FTZ R42, R43, UR10, -R54 ;  /* 0x0000000a2b2a7c23 */ /* 0x000fe20008010836 */
[----:B--2---:R-:W-:-:S02]  /*3870*/  FSEL R52, R21, -INF , P3 ;  /* 0xff80000015347808 */ /* 0x004fc40001800000 */
[----:B------:R-:W-:Y:S02]  /*3880*/  CS2R R94, SRZ ;  /* 0x00000000005e7805 */ /* 0x000fe4000001ff00 */
[----:B------:R-:W-:Y:S01]  /*3890*/  FMNMX.FTZ R3, R67, R10, !PT ;  /* 0x0000000a43037209 */ /* 0x000fe20007810000 */
[----:B------:R-:W-:Y:S01]  /*38a0*/  MUFU.TANH R25, R25 ;  /* 0x0000001900197308 */ /* 0x000fe20000002400 */
[----:B------:R-:W-:Y:S01]  /*38b0*/  ISETP.GT.AND P3, PT, R64, 0x39, PT ;  /* 0x000000394000780c */ /* 0x000fe20003f64270 */
[----:B------:R-:W-:Y:S01]  /*38c0*/  FFMA.FTZ R10, R51, UR10, -R54 ;  /* 0x0000000a330a7c23 */ /* 0x000fe20008010836 */
[----:B------:R-:W-:Y:S02]  /*38d0*/  FMNMX.FTZ R3, R52, R3, !PT ;  /* 0x0000000334037209 */ /* 0x000fe40007810000 */
[----:B------:R-:W-:-:S03]  /*38e0*/  CS2R R90, SRZ ;  /* 0x00000000005a7805 */ /* 0x000fc6000001ff00 */
[----:B------:R-:W1:Y:S01]  /*38f0*/  MUFU.TANH R28, R28 ;  /* 0x0000001c001c7308 */ /* 0x000e620000002400 */
[----:B0-----:R-:W-:Y:S02]  /*3900*/  FSEL R51, R24, -INF , P3 ;  /* 0xff80000018337808 */ /* 0x001fe40001800000 */
[----:B------:R-:W-:-:S05]  /*3910*/  ISETP.GT.AND P3, PT, R64, 0x41, PT ;  /* 0x000000414000780c */ /* 0x000fca0003f64270 */
[----:B------:R0:W2:Y:S08]  /*3920*/  MUFU.TANH R78, R68 ;  /* 0x00000044004e7308 */ /* 0x0000b00000002400 */
[----:B------:R3:W4:Y:S01]  /*3930*/  MUFU.TANH R79, R69 ;  /* 0x00000045004f7308 */ /* 0x0007220000002400 */
[----:B0-----:R-:W-:Y:S02]  /*3940*/  FSEL R68, R20, -INF , P4 ;  /* 0xff80000014447808 */ /* 0x001fe40002000000 */
[----:B------:R-:W-:-:S02]  /*3950*/  ISETP.GT.AND P4, PT, R64, 0x40, PT ;  /* 0x000000404000780c */ /* 0x000fc40003f84270 */
[----:B------:R-:W-:Y:S02]  /*3960*/  FMNMX.FTZ R12, R68, R3, !PT ;  /* 0x00000003440c7209 */ /* 0x000fe40007810000 */
[----:B-1----:R-:W-:Y:S01]  /*3970*/  FSEL R50, R28, -INF , P3 ;  /* 0xff8000001c327808 */ /* 0x002fe20001800000 */
[----:B------:R0:W1:Y:S01]  /*3980*/  MUFU.TANH R82, R72 ;  /* 0x0000004800527308 */ /* 0x0000620000002400 */
[----:B---3--:R-:W-:Y:S02]  /*3990*/  FSEL R69, R25, -INF , P4 ;  /* 0xff80000019457808 */ /* 0x008fe40002000000 */
[----:B------:R-:W-:Y:S02]  /*39a0*/  FMNMX.FTZ R12, R51, R12, !PT ;  /* 0x0000000c330c7209 */ /* 0x000fe40007810000 */
[C---:B------:R-:W-:Y:S02]  /*39b0*/  ISETP.GT.AND P4, PT, R64.reuse, 0x48, PT ;  /* 0x000000484000780c */ /* 0x040fe40003f84270 */
[----:B------:R-:W-:Y:S01]  /*39c0*/  FMNMX.FTZ R3, R69, R12, !PT ;  /* 0x0000000c45037209 */ /* 0x000fe20007810000 */
[----:B------:R-:W3:Y:S01]  /*39d0*/  MUFU.TANH R73, R73 ;  /* 0x0000004900497308 */ /* 0x000ee20000002400 */
[----:B------:R-:W-:Y:S01]  /*39e0*/  ISETP.GT.AND P3, PT, R64, 0x49, PT ;  /* 0x000000494000780c */ /* 0x000fe20003f64270 */
[----:B------:R-:W-:Y:S01]  /*39f0*/  FFMA.FTZ R12, R49, UR10, -R54 ;  /* 0x0000000a310c7c23 */ /* 0x000fe20008010836 */
[----:B------:R-:W-:-:S02]  /*3a00*/  FSEL R70, R70, -INF , P4 ;  /* 0xff80000046467808 */ /* 0x000fc40002000000 */
[----:B------:R-:W-:Y:S02]  /*3a10*/  FMNMX.FTZ R3, R50, R3, !PT ;  /* 0x0000000332037209 */ /* 0x000fe40007810000 */
[----:B------:R-:W-:Y:S01]  /*3a20*/  ISETP.GT.AND P4, PT, R64, 0x50, PT ;  /* 0x000000504000780c */ /* 0x000fe20003f84270 */
[----:B------:R-:W5:Y:S01]  /*3a30*/  MUFU.TANH R76, R76 ;  /* 0x0000004c004c7308 */ /* 0x000f620000002400 */
[----:B------:R-:W-:Y:S02]  /*3a40*/  FSEL R71, R71, -INF , P3 ;  /* 0xff80000047477808 */ /* 0x000fe40001800000 */
[----:B------:R-:W-:Y:S02]  /*3a50*/  FMNMX.FTZ R14, R70, R3, !PT ;  /* 0x00000003460e7209 */ /* 0x000fe40007810000 */
[----:B------:R-:W-:Y:S02]  /*3a60*/  ISETP.GT.AND P3, PT, R64, 0x51, PT ;  /* 0x000000514000780c */ /* 0x000fe40003f64270 */
[----:B0-----:R-:W-:Y:S01]  /*3a70*/  FSEL R72, R74, -INF , P4 ;  /* 0xff8000004a487808 */ /* 0x001fe20002000000 */
[----:B------:R0:W-:Y:S01]  /*3a80*/  MUFU.EX2 R6, R5 ;  /* 0x0000000500067308 */ /* 0x0001e20000000800 */
[----:B------:R-:W-:-:S02]  /*3a90*/  FMNMX.FTZ R3, R71, R14, !PT ;  /* 0x0000000e47037209 */ /* 0x000fc40007810000 */
[----:B------:R-:W-:Y:S02]  /*3aa0*/  ISETP.GT.AND P4, PT, R64, 0x58, PT ;  /* 0x000000584000780c */ /* 0x000fe40003f84270 */
[----:B------:R-:W-:Y:S02]  /*3ab0*/  FSEL R49, R75, -INF , P3 ;  /* 0xff8000004b317808 */ /* 0x000fe40001800000 */
[----:B------:R-:W-:Y:S01]  /*3ac0*/  FMNMX.FTZ R14, R72, R3, !PT ;  /* 0x00000003480e7209 */ /* 0x000fe20007810000 */
[----:B------:R-:W5:Y:S01]  /*3ad0*/  MUFU.TANH R77, R77 ;  /* 0x0000004d004d7308 */ /* 0x000f620000002400 */
[----:B------:R-:W-:Y:S02]  /*3ae0*/  ISETP.GT.AND P3, PT, R64, 0x59, PT ;  /* 0x000000594000780c */ /* 0x000fe40003f64270 */
[----:B--2---:R-:W-:Y:S02]  /*3af0*/  FSEL R48, R78, -INF , P4 ;  /* 0xff8000004e307808 */ /* 0x004fe40002000000 */
[----:B0-----:R-:W-:-:S02]  /*3b00*/  FMNMX.FTZ R5, R49, R14, !PT ;  /* 0x0000000e31057209 */ /* 0x001fc40007810000 */
[----:B------:R-:W-:Y:S01]  /*3b10*/  ISETP.GT.AND P4, PT, R64, 0x60, PT ;  /* 0x000000604000780c */ /* 0x000fe20003f84270 */
[----:B------:R-:W0:Y:S01]  /*3b20*/  MUFU.TANH R80, R80 ;  /* 0x0000005000507308 */ /* 0x000e220000002400 */
[----:B----4-:R-:W-:Y:S02]  /*3b30*/  FSEL R3, R79, -INF , P3 ;  /* 0xff8000004f037808 */ /* 0x010fe40001800000 */
[----:B------:R-:W-:Y:S02]  /*3b40*/  FMNMX.FTZ R20, R48, R5, !PT ;  /* 0x0000000530147209 */ /* 0x000fe40007810000 */
[----:B------:R-:W-:Y:S02]  /*3b50*/  ISETP.GT.AND P3, PT, R64, 0x61, PT ;  /* 0x000000614000780c */ /* 0x000fe40003f64270 */
[----:B-1----:R-:W-:Y:S01]  /*3b60*/  FSEL R15, R82, -INF , P4 ;  /* 0xff800000520f7808 */ /* 0x002fe20002000000 */
[----:B------:R-:W1:Y:S01]  /*3b70*/  MUFU.TANH R81, R81 ;  /* 0x0000005100517308 */ /* 0x000e620000002400 */
[----:B------:R-:W-:-:S02]  /*3b80*/  FMNMX.FTZ R20, R3, R20, !PT ;  /* 0x0000001403147209 */ /* 0x000fc40007810000 */
[C---:B------:R-:W-:Y:S02]  /*3b90*/  ISETP.GT.AND P4, PT, R64.reuse, 0x68, PT ;  /* 0x000000684000780c */ /* 0x040fe40003f84270 */
[----:B---3--:R-:W-:Y:S02]  /*3ba0*/  FSEL R11, R73, -INF , P3 ;  /* 0xff800000490b7808 */ /* 0x008fe40001800000 */
[----:B------:R-:W-:Y:S01]  /*3bb0*/  FMNMX.FTZ R20, R15, R20, !PT ;  /* 0x000000140f147209 */ /* 0x000fe20007810000 */
[----:B------:R-:W2:Y:S01]  /*3bc0*/  MUFU.TANH R84, R84 ;  /* 0x0000005400547308 */ /* 0x000ea20000002400 */
[----:B------:R-:W-:Y:S02]  /*3bd0*/  ISETP.GT.AND P3, PT, R64, 0x69, PT ;  /* 0x000000694000780c */ /* 0x000fe40003f64270 */
[----:B-----5:R-:W-:Y:S02]  /*3be0*/  FSEL R7, R76, -INF , P4 ;  /* 0xff8000004c077808 */ /* 0x020fe40002000000 */
[----:B------:R-:W-:-:S02]  /*3bf0*/  FMNMX.FTZ R24, R11, R20, !PT ;  /* 0x000000140b187209 */ /* 0x000fc40007810000 */
[C---:B------:R-:W-:Y:S01]  /*3c00*/  ISETP.GT.AND P4, PT, R64.reuse, 0x70, PT ;  /* 0x000000704000780c */ /* 0x040fe20003f84270 */
[----:B------:R-:W3:Y:S01]  /*3c10*/  MUFU.TANH R85, R85 ;  /* 0x0000005500557308 */ /* 0x000ee20000002400 */
[----:B------:R-:W-:Y:S02]  /*3c20*/  FSEL R9, R77, -INF , P3 ;  /* 0xff8000004d097808 */ /* 0x000fe40001800000 */
[----:B------:R-:W-:Y:S02]  /*3c30*/  FMNMX.FTZ R24, R7, R24, !PT ;  /* 0x0000001807187209 */ /* 0x000fe40007810000 */
[----:B------:R-:W-:Y:S02]  /*3c40*/  ISETP.GT.AND P3, PT, R64, 0x71, PT ;  /* 0x000000714000780c */ /* 0x000fe40003f64270 */
[----:B0-----:R-:W-:Y:S01]  /*3c50*/  FSEL R13, R80, -INF , P4 ;  /* 0xff800000500d7808 */ /* 0x001fe20002000000 */
[----:B------:R-:W-:Y:S01]  /*3c60*/  MUFU.EX2 R181, R181 ;  /* 0x000000b500b57308 */ /* 0x000fe20000000800 */
[----:B------:R-:W-:-:S02]  /*3c70*/  FMNMX.FTZ R24, R9, R24, !PT ;  /* 0x0000001809187209 */ /* 0x000fc40007810000 */
[C---:B------:R-:W-:Y:S02]  /*3c80*/  ISETP.GT.AND P4, PT, R64.reuse, 0x78, PT ;  /* 0x000000784000780c */ /* 0x040fe40003f84270 */
[----:B-1----:R-:W-:Y:S02]  /*3c90*/  FSEL R5, R81, -INF , P3 ;  /* 0xff80000051057808 */ /* 0x002fe40001800000 */
[----:B------:R-:W-:Y:S01]  /*3ca0*/  FMNMX.FTZ R24, R13, R24, !PT ;  /* 0x000000180d187209 */ /* 0x000fe20007810000 */
[----:B------:R0:W1:Y:S01]  /*3cb0*/  MUFU.EX2 R34, R93 ;  /* 0x0000005d00227308 */ /* 0x0000620000000800 */
[----:B------:R-:W-:Y:S02]  /*3cc0*/  ISETP.GT.AND P3, PT, R64, 0x79, PT ;  /* 0x000000794000780c */ /* 0x000fe40003f64270 */
[----:B--2---:R-:W-:Y:S02]  /*3cd0*/  FSEL R21, R84, -INF , P4 ;  /* 0xff80000054157808 */ /* 0x004fe40002000000 */
[----:B------:R-:W-:-:S02]  /*3ce0*/  FMNMX.FTZ R28, R5, R24, !PT ;  /* 0x00000018051c7209 */ /* 0x000fc40007810000 */
[----:B---3--:R-:W-:Y:S01]  /*3cf0*/  FSEL R25, R85, -INF , P3 ;  /* 0xff80000055197808 */ /* 0x008fe20001800000 */
[----:B------:R-:W2:Y:S01]  /*3d00*/  MUFU.EX2 R183, R183 ;  /* 0x000000b700b77308 */ /* 0x000ea20000000800 */
[----:B------:R-:W-:Y:S02]  /*3d10*/  FMNMX.FTZ R28, R21, R28, !PT ;  /* 0x0000001c151c7209 */ /* 0x000fe40007810000 */
[----:B0-----:R-:W-:Y:S02]  /*3d20*/  CS2R R92, SRZ ;  /* 0x00000000005c7805 */ /* 0x001fe4000001ff00 */
[----:B------:R-:W-:Y:S01]  /*3d30*/  FMNMX.FTZ R33, R25, R28, !PT ;  /* 0x0000001c19217209 */ /* 0x000fe20007810000 */
[----:B------:R-:W-:Y:S02]  /*3d40*/  FFMA.FTZ R28, R31, UR10, -R54 ;  /* 0x0000000a1f1c7c23 */ /* 0x000fe40008010836 */
[----:B------:R0:W3:Y:S02]  /*3d50*/  MUFU.EX2 R8, R89 ;  /* 0x0000005900087308 */ /* 0x0000e40000000800 */
[----:B------:R-:W4:Y:S06]  /*3d60*/  SHFL.BFLY PT, R46, R33, 0x2, 0x1f ;  /* 0x0c401f00212e7f89 */ /* 0x000f2c00000e0000 */
[----:B------:R-:W5:Y:S01]  /*3d70*/  MUFU.EX2 R177, R177 ;  /* 0x000000b100b17308 */ /* 0x000f620000000800 */
[----:B0-----:R-:W-:-:S07]  /*3d80*/  CS2R R88, SRZ ;  /* 0x0000000000587805 */ /* 0x001fce000001ff00 */
[----:B------:R-:W0:Y:S08]  /*3d90*/  MUFU.EX2 R4, R4 ;  /* 0x0000000400047308 */ /* 0x000e300000000800 */
[----:B------:R-:W0:Y:S01]  /*3da0*/  MUFU.EX2 R179, R179 ;  /* 0x000000b300b37308 */ /* 0x000e220000000800 */
[----:B----4-:R-:W-:-:S05]  /*3db0*/  FMNMX.FTZ R46, R33, R46, !PT ;  /* 0x0000002e212e7209 */ /* 0x010fca0007810000 */
[----:B------:R-:W4:Y:S02]  /*3dc0*/  SHFL.BFLY PT, R33, R46, 0x1, 0x1f ;  /* 0x0c201f002e217f89 */ /* 0x000f2400000e0000 */
[----:B------:R-:W0:Y:S08]  /*3dd0*/  MUFU.EX2 R173, R173 ;  /* 0x000000ad00ad7308 */ /* 0x000e300000000800 */
[----:B------:R-:W0:Y:S08]  /*3de0*/  MUFU.EX2 R10, R10 ;  /* 0x0000000a000a7308 */ /* 0x000e300000000800 */
[----:B------:R-:W0:Y:S01]  /*3df0*/  MUFU.EX2 R175, R175 ;  /* 0x000000af00af7308 */ /* 0x000e220000000800 */
[----:B----4-:R-:W-:Y:S01]  /*3e00*/  FMNMX.FTZ R33, R46, R33, !PT ;  /* 0x000000212e217209 */ /* 0x010fe20007810000 */
[----:B-1----:R-:W-:-:S06]  /*3e10*/  FADD.FTZ R46, R181, R34 ;  /* 0x00000022b52e7221 */ /* 0x002fcc0000010000 */
[----:B------:R1:W-:Y:S01]  /*3e20*/  MUFU.EX2 R24, R39 ;  /* 0x0000002700187308 */ /* 0x0003e20000000800 */
[----:B------:R-:W-:Y:S01]  /*3e30*/  F2FP.F16.F32.PACK_AB R181, R34, R181 ;  /* 0x000000b522b5723e */ /* 0x000fe200000000ff */
[C---:B------:R-:W-:Y:S01]  /*3e40*/  FMUL.FTZ R27, R33.reuse, UR10 ;  /* 0x0000000a211b7c20 */ /* 0x040fe20008410000 */
[----:B------:R-:W-:Y:S01]  /*3e50*/  FSETP.NEU.FTZ.AND P3, PT, R33, -INF , PT ;  /* 0xff8000002100780b */ /* 0x000fe20003f7d000 */
[----:B--2---:R-:W-:Y:S01]  /*3e60*/  FADD.FTZ R37, R183, R46 ;  /* 0x0000002eb7257221 */ /* 0x004fe20000010000 */
[C---:B---3--:R-:W-:Y:S02]  /*3e70*/  F2FP.F16.F32.PACK_AB R183, R8.reuse, R183 ;  /* 0x000000b708b7723e */ /* 0x048fe400000000ff */
[----:B------:R-:W-:Y:S01]  /*3e80*/  FSEL R44, R27, RZ, P3 ;  /* 0x000000ff1b2c7208 */ /* 0x000fe20001800000 */
[----:B------:R-:W-:Y:S01]  /*3e90*/  FADD.FTZ R46, R8, R37 ;  /* 0x00000025082e7221 */ /* 0x000fe20000010000 */
[----:B------:R-:W-:Y:S01]  /*3ea0*/  MUFU.EX2 R12, R12 ;  /* 0x0000000c000c7308 */ /* 0x000fe20000000800 */
[----:B------:R-:W-:-:S02]  /*3eb0*/  PLOP3.LUT P3, PT, PT, PT, UP1, 0x80, 0x0 ;  /* 0x000000000000781c */ /* 0x000fc40003f6f018 */
[--C-:B------:R-:W-:Y:S01]  /*3ec0*/  FFMA.FTZ R180, R59, UR10, -R44.reuse ;  /* 0x0000000a3bb47c23 */ /* 0x100fe2000801082c */
[--C-:B------:R-:W-:Y:S01]  /*3ed0*/  FFMA.FTZ R27, R60, UR10, -R44.reuse ;  /* 0x0000000a3c1b7c23 */ /* 0x100fe2000801082c */
[--C-:B------:R-:W-:Y:S01]  /*3ee0*/  FFMA.FTZ R182, R56, UR10, -R44.reuse ;  /* 0x0000000a38b67c23 */ /* 0x100fe2000801082c */
[--C-:B------:R-:W-:Y:S01]  /*3ef0*/  FFMA.FTZ R29, R58, UR10, -R44.reuse ;  /* 0x0000000a3a1d7c23 */ /* 0x100fe2000801082c */
[----:B------:R-:W-:Y:S01]  /*3f00*/  FFMA.FTZ R176, R61, UR10, -R44 ;  /* 0x0000000a3db07c23 */ /* 0x000fe2000801082c */
[----:B-----5:R-:W-:Y:S01]  /*3f10*/  FADD.FTZ R37, R177, R46 ;  /* 0x0000002eb1257221 */ /* 0x020fe20000010000 */
[----:B------:R-:W-:Y:S01]  /*3f20*/  MUFU.EX2 R180, R180 ;  /* 0x000000b400b47308 */ /* 0x000fe20000000800 */
[--C-:B------:R-:W-:Y:S01]  /*3f30*/  FFMA.FTZ R31, R62, UR10, -R44.reuse ;  /* 0x0000000a3e1f7c23 */ /* 0x100fe2000801082c */
[--C-:B------:R-:W-:Y:S01]  /*3f40*/  FFMA.FTZ R178, R63, UR10, -R44.reuse ;  /* 0x0000000a3fb27c23 */ /* 0x100fe2000801082c */
[----:B0-----:R-:W-:Y:S01]  /*3f50*/  FADD.FTZ R46, R4, R37 ;  /* 0x00000025042e7221 */ /* 0x001fe20000010000 */
[--C-:B------:R-:W-:Y:S01]  /*3f60*/  FFMA.FTZ R35, R57, UR10, -R44.reuse ;  /* 0x0000000a39237c23 */ /* 0x100fe2000801082c */
[--C-:B------:R-:W-:Y:S01]  /*3f70*/  FFMA.FTZ R172, R65, UR10, -R44.reuse ;  /* 0x0000000a41ac7c23 */ /* 0x100fe2000801082c */
[----:B------:R-:W-:Y:S01]  /*3f80*/  FFMA.FTZ R55, R55, UR10, -R44 ;  /* 0x0000000a37377c23 */ /* 0x000fe2000801082c */
[----:B-1----:R-:W-:Y:S01]  /*3f90*/  FADD.FTZ R39, R179, R46 ;  /* 0x0000002eb3277221 */ /* 0x002fe20000010000 */
        /* <DEDUP_REMOVED lines=8> */
[----:B------:R-:W1:Y:S01]  /*4020*/  MUFU.EX2 R182, R182 ;  /* 0x000000b600b67308 */ /* 0x000e620000000800 */
[--C-:B------:R-:W-:Y:S01]  /*4030*/  FFMA.FTZ R51, R51, UR10, -R44.reuse ;  /* 0x0000000a33337c23 */ /* 0x100fe2000801082c */
[--C-:B------:R-:W-:Y:S01]  /*4040*/  FFMA.FTZ R69, R69, UR10, -R44.reuse ;  /* 0x0000000a45457c23 */ /* 0x100fe2000801082c */
[----:B------:R-:W-:Y:S01]  /*4050*/  FADD.FTZ R54, R10, R39 ;  /* 0x000000270a367221 */ /* 0x000fe20000010000 */
[--C-:B------:R-:W-:Y:S01]  /*4060*/  FFMA.FTZ R50, R50, UR10, -R44.reuse ;  /* 0x0000000a32327c23 */ /* 0x100fe2000801082c */
[--C-:B------:R-:W-:Y:S01]  /*4070*/  FFMA.FTZ R70, R70, UR10, -R44.reuse ;  /* 0x0000000a46467c23 */ /* 0x100fe2000801082c */
[----:B------:R-:W-:Y:S01]  /*4080*/  FFMA.FTZ R71, R71, UR10, -R44 ;  /* 0x0000000a47477c23 */ /* 0x000fe2000801082c */
[----:B------:R-:W-:Y:S01]  /*4090*/  FADD.FTZ R39, R175, R54 ;  /* 0x00000036af277221 */ /* 0x000fe20000010000 */
[----:B------:R-:W2:Y:S01]  /*40a0*/  MUFU.EX2 R29, R29 ;  /* 0x0000001d001d7308 */ /* 0x000ea20000000800 */
[----:B0-----:R-:W-:Y:S01]  /*40b0*/  FADD.FTZ R37, R180, R27 ;  /* 0x0000001bb4257221 */ /* 0x001fe20000010000 */
[--C-:B------:R-:W-:Y:S01]  /*40c0*/  FFMA.FTZ R72, R72, UR10, -R44.reuse ;  /* 0x0000000a48487c23 */ /* 0x100fe2000801082c */
[----:B------:R-:W-:Y:S01]  /*40d0*/  FADD.FTZ R54, R12, R39 ;  /* 0x000000270c367221 */ /* 0x000fe20000010000 */
[--C-:B------:R-:W-:Y:S01]  /*40e0*/  FFMA.FTZ R49, R49, UR10, -R44.reuse ;  /* 0x0000000a31317c23 */ /* 0x100fe2000801082c */
[--C-:B------:R-:W-:Y:S01]  /*40f0*/  FFMA.FTZ R48, R48, UR10, -R44.reuse ;  /* 0x0000000a30307c23 */ /* 0x100fe2000801082c */
[--C-:B------:R-:W-:Y:S01]  /*4100*/  FFMA.FTZ R3, R3, UR10, -R44.reuse ;  /* 0x0000000a03037c23 */ /* 0x100fe2000801082c */
[--C-:B------:R-:W-:Y:S01]  /*4110*/  FFMA.FTZ R15, R15, UR10, -R44.reuse ;  /* 0x0000000a0f0f7c23 */ /* 0x100fe2000801082c */
[----:B------:R-:W0:Y:S01]  /*4120*/  MUFU.EX2 R176, R176 ;  /* 0x000000b000b07308 */ /* 0x000e220000000800 */
[----:B-1----:R-:W-:Y:S01]  /*4130*/  FADD.FTZ R46, R182, R37 ;  /* 0x00000025b62e7221 */ /* 0x002fe20000010000 */
[--C-:B------:R-:W-:Y:S01]  /*4140*/  FFMA.FTZ R11, R11, UR10, -R44.reuse ;  /* 0x0000000a0b0b7c23 */ /* 0x100fe2000801082c */
[--C-:B------:R-:W-:Y:S01]  /*4150*/  FFMA.FTZ R7, R7, UR10, -R44.reuse ;  /* 0x0000000a07077c23 */ /* 0x100fe2000801082c */
[--C-:B------:R-:W-:Y:S01]  /*4160*/  FFMA.FTZ R9, R9, UR10, -R44.reuse ;  /* 0x0000000a09097c23 */ /* 0x100fe2000801082c */
[--C-:B------:R-:W-:Y:S01]  /*4170*/  FFMA.FTZ R13, R13, UR10, -R44.reuse ;  /* 0x0000000a0d0d7c23 */ /* 0x100fe2000801082c */
[--C-:B------:R-:W-:Y:S01]  /*4180*/  FFMA.FTZ R5, R5, UR10, -R44.reuse ;  /* 0x0000000a05057c23 */ /* 0x100fe2000801082c */
[----:B------:R-:W-:Y:S01]  /*4190*/  FFMA.FTZ R21, R21, UR10, -R44 ;  /* 0x0000000a15157c23 */ /* 0x000fe2000801082c */
[----:B------:R-:W1:Y:S01]  /*41a0*/  MUFU.EX2 R31, R31 ;  /* 0x0000001f001f7308 */ /* 0x000e620000000800 */
[----:B--2---:R-:W-:Y:S01]  /*41b0*/  FADD.FTZ R37, R29, R46 ;  /* 0x0000002e1d257221 */ /* 0x004fe20000010000 */
[----:B------:R-:W-:Y:S01]  /*41c0*/  FFMA.FTZ R25, R25, UR10, -R44 ;  /* 0x0000000a19197c23 */ /* 0x000fe2000801082c */
[----:B------:R-:W-:-:S02]  /*41d0*/  F2FP.F16.F32.PACK_AB R177, R4, R177 ;  /* 0x000000b104b1723e */ /* 0x000fc400000000ff */
[----:B------:R-:W-:Y:S02]  /*41e0*/  F2FP.F16.F32.PACK_AB R179, R6, R179 ;  /* 0x000000b306b3723e */ /* 0x000fe400000000ff */
[----:B------:R-:W-:Y:S01]  /*41f0*/  F2FP.F16.F32.PACK_AB R173, R10, R173 ;  /* 0x000000ad0aad723e */ /* 0x000fe200000000ff */
[----:B------:R-:W2:Y:S01]  /*4200*/  MUFU.EX2 R178, R178 ;  /* 0x000000b200b27308 */ /* 0x000ea20000000800 */
[----:B0-----:R-:W-:Y:S01]  /*4210*/  FADD.FTZ R46, R176, R37 ;  /* 0x00000025b02e7221 */ /* 0x001fe20000010000 */
[----:B------:R-:W-:Y:S02]  /*4220*/  F2FP.F16.F32.PACK_AB R175, R12, R175 ;  /* 0x000000af0caf723e */ /* 0x000fe400000000ff */
        /* <DEDUP_REMOVED lines=28> */
[----:B--2---:R-:W-:Y:S01]  /*43f0*/  FADD.FTZ R37, R153, R46 ;  /* 0x0000002e99257221 */ /* 0x004fe20000010000 */
[----:B------:R-:W-:-:S03]  /*4400*/  F2FP.F16.F32.PACK_AB R153, R24, R153 ;  /* 0x000000991899723e */ /* 0x000fc600000000ff */
        /* <DEDUP_REMOVED lines=38> */
[----:B------:R-:W-:Y:S01]  /*4670*/  MUFU.EX2 R72, R72 ;  /* 0x0000004800487308 */ /* 0x000fe20000000800 */
[----:B0-----:R-:W-:-:S07]  /*4680*/  F2FP.F16.F32.PACK_AB R154, R71, R70 ;  /* 0x00000046479a723e */ /* 0x001fce00000000ff */
[----:B------:R-:W0:Y:S01]  /*4690*/  MUFU.EX2 R163, R163 ;  /* 0x000000a300a37308 */ /* 0x000e220000000800 */
[C---:B-1----:R-:W-:Y:S01]  /*46a0*/  FADD.FTZ R4, R36.reuse, R37 ;  /* 0x0000002524047221 */ /* 0x042fe20000010000 */
[----:B------:R-:W-:-:S06]  /*46b0*/  F2FP.F16.F32.PACK_AB R161, R36, R161 ;  /* 0x000000a124a1723e */ /* 0x000fcc00000000ff */
[----:B------:R-:W1:Y:S08]  /*46c0*/  MUFU.EX2 R49, R49 ;  /* 0x0000003100317308 */ /* 0x000e700000000800 */
[----:B------:R-:W2:Y:S01]  /*46d0*/  MUFU.EX2 R38, R38 ;  /* 0x0000002600267308 */ /* 0x000ea20000000800 */
[----:B0-----:R-:W-:-:S07]  /*46e0*/  FADD.FTZ R37, R163, R4 ;  /* 0x00000004a3257221 */ /* 0x001fce0000010000 */
[----:B------:R-:W-:Y:S01]  /*46f0*/  MUFU.EX2 R48, R48 ;  /* 0x0000003000307308 */ /* 0x000fe20000000800 */
[----:B-1----:R-:W-:-:S07]  /*4700*/  F2FP.F16.F32.PACK_AB R156, R49, R72 ;  /* 0x00000048319c723e */ /* 0x002fce00000000ff */
[----:B------:R-:W-:Y:S01]  /*4710*/  MUFU.EX2 R165, R165 ;  /* 0x000000a500a57308 */ /* 0x000fe20000000800 */
[C---:B--2---:R-:W-:Y:S01]  /*4720*/  FADD.FTZ R4, R38.reuse, R37 ;  /* 0x0000002526047221 */ /* 0x044fe20000010000 */
[----:B------:R-:W-:-:S06]  /*4730*/  F2FP.F16.F32.PACK_AB R163, R38, R163 ;  /* 0x000000a326a3723e */ /* 0x000fcc00000000ff */
[----:B------:R-:W0:Y:S08]  /*4740*/  MUFU.EX2 R3, R3 ;  /* 0x0000000300037308 */ /* 0x000e300000000800 */
[----:B------:R1:W-:Y:S08]  /*4750*/  MUFU.EX2 R160, R11 ;  /* 0x0000000b00a07308 */ /* 0x0003f00000000800 */
[----:B------:R-:W2:Y:S01]  /*4760*/  MUFU.EX2 R40, R40 ;  /* 0x0000002800287308 */ /* 0x000ea20000000800 */
[----:B-1----:R-:W-:Y:S01]  /*4770*/  FADD.FTZ R11, R71, R0 ;  /* 0x00000000470b7221 */ /* 0x002fe20000010000 */
[----:B0-----:R-:W-:-:S03]  /*4780*/  F2FP.F16.F32.PACK_AB R158, R3, R48 ;  /* 0x00000030039e723e */ /* 0x001fc600000000ff */
[----:B------:R-:W-:-:S03]  /*4790*/  FADD.FTZ R0, R72, R11 ;  /* 0x0000000b48007221 */ /* 0x000fc60000010000 */
[----:B------:R-:W0:Y:S01]  /*47a0*/  MUFU.EX2 R15, R15 ;  /* 0x0000000f000f7308 */ /* 0x000e220000000800 */
[----:B------:R-:W-:-:S04]  /*47b0*/  FADD.FTZ R11, R49, R0 ;  /* 0x00000000310b7221 */ /* 0x000fc80000010000 */
[----:B------:R-:W-:-:S03]  /*47c0*/  FADD.FTZ R0, R48, R11 ;  /* 0x0000000b30007221 */ /* 0x000fc60000010000 */
[----:B------:R-:W1:Y:S01]  /*47d0*/  MUFU.EX2 R167, R167 ;  /* 0x000000a700a77308 */ /* 0x000e620000000800 */
[----:B------:R-:W-:-:S07]  /*47e0*/  FADD.FTZ R0, R3, R0 ;  /* 0x0000000003007221 */ /* 0x000fce0000010000 */
[----:B------:R-:W3:Y:S08]  /*47f0*/  MUFU.EX2 R7, R7 ;  /* 0x0000000700077308 */ /* 0x000ef00000000800 */
[----:B------:R4:W5:Y:S08]  /*4800*/  MUFU.EX2 R162, R9 ;  /* 0x0000000900a27308 */ /* 0x0009700000000800 */
[----:B------:R-:W5:Y:S01]  /*4810*/  MUFU.EX2 R13, R13 ;  /* 0x0000000d000d7308 */ /* 0x000f620000000800 */
[----:B----4-:R-:W-:Y:S01]  /*4820*/  FADD.FTZ R9, R165, R4 ;  /* 0x00000004a5097221 */ /* 0x010fe20000010000 */
[----:B--2---:R-:W-:-:S03]  /*4830*/  F2FP.F16.F32.PACK_AB R165, R40, R165 ;  /* 0x000000a528a5723e */ /* 0x004fc600000000ff */
[----:B------:R-:W-:Y:S01]  /*4840*/  FADD.FTZ R4, R40, R9 ;  /* 0x0000000928047221 */ /* 0x000fe20000010000 */
[----:B0-----:R-:W-:Y:S02]  /*4850*/  FADD.FTZ R9, R15, R0 ;  /* 0x000000000f097221 */ /* 0x001fe40000010000 */
[----:B------:R3:W0:Y:S01]  /*4860*/  MUFU.EX2 R164, R5 ;  /* 0x0000000500a47308 */ /* 0x0006220000000800 */
[----:B-1----:R-:W-:Y:S01]  /*4870*/  FADD.FTZ R11, R167, R4 ;  /* 0x00000004a70b7221 */ /* 0x002fe20000010000 */
[C---:B------:R-:W-:Y:S01]  /*4880*/  FADD.FTZ R4, R160.reuse, R9 ;  /* 0x00000009a0047221 */ /* 0x040fe20000010000 */
[----:B------:R-:W-:-:S05]  /*4890*/  F2FP.F16.F32.PACK_AB R160, R160, R15 ;  /* 0x0000000fa0a0723e */ /* 0x000fca00000000ff */
[----:B------:R-:W1:Y:S01]  /*48a0*/  MUFU.EX2 R21, R21 ;  /* 0x0000001500157308 */ /* 0x000e620000000800 */
[----:B---3--:R-:W-:-:S04]  /*48b0*/  FADD.FTZ R5, R7, R4 ;  /* 0x0000000407057221 */ /* 0x008fc80000010000 */
[C---:B-----5:R-:W-:Y:S01]  /*48c0*/  FADD.FTZ R4, R162.reuse, R5 ;  /* 0x00000005a2047221 */ /* 0x060fe20000010000 */
[----:B------:R-:W-:Y:S02]  /*48d0*/  F2FP.F16.F32.PACK_AB R162, R162, R7 ;  /* 0x00000007a2a2723e */ /* 0x000fe400000000ff */
[----:B------:R-:W2:Y:S01]  /*48e0*/  MUFU.EX2 R166, R25 ;  /* 0x0000001900a67308 */ /* 0x000ea20000000800 */
[----:B------:R-:W-:-:S04]  /*48f0*/  FADD.FTZ R5, R13, R4 ;  /* 0x000000040d057221 */ /* 0x000fc80000010000 */
[C---:B0-----:R-:W-:Y:S01]  /*4900*/  FADD.FTZ R4, R164.reuse, R5 ;  /* 0x00000005a4047221 */ /* 0x041fe20000010000 */
[----:B------:R-:W-:Y:S02]  /*4910*/  F2FP.F16.F32.PACK_AB R164, R164, R13 ;  /* 0x0000000da4a4723e */ /* 0x000fe400000000ff */
[----:B------:R-:W0:Y:S01]  /*4920*/  MUFU.EX2 R42, R42 ;  /* 0x0000002a002a7308 */ /* 0x000e220000000800 */
[----:B-1----:R-:W-:-:S04]  /*4930*/  FADD.FTZ R3, R21, R4 ;  /* 0x0000000415037221 */ /* 0x002fc80000010000 */
[C---:B--2---:R-:W-:Y:S01]  /*4940*/  FADD.FTZ R3, R166.reuse, R3 ;  /* 0x00000003a6037221 */ /* 0x044fe20000010000 */
[----:B------:R-:W-:Y:S01]  /*4950*/  F2FP.F16.F32.PACK_AB R166, R166, R21 ;  /* 0x00000015a6a6723e */ /* 0x000fe200000000ff */
[C---:B0-----:R-:W-:Y:S01]  /*4960*/  FADD.FTZ R0, R42.reuse, R11 ;  /* 0x0000000b2a007221 */ /* 0x041fe20000010000 */
[----:B------:R-:W-:Y:S01]  /*4970*/  F2FP.F16.F32.PACK_AB R167, R42, R167 ;  /* 0x000000a72aa7723e */ /* 0x000fe200000000ff */
[----:B------:R-:W-:Y:S06]  /*4980*/  @!P3 BRA `(.L_x_8552) ;  /* 0x000000300064b947 */ /* 0x000fec0003800000 */
[----:B------:R-:W-:Y:S01]  /*4990*/  IMAD.MOV.U32 R5, RZ, RZ, R30 ;  /* 0x000000ffff057224 */ /* 0x000fe200078e001e */
[----:B------:R-:W-:Y:S01]  /*49a0*/  UMOV UR60, UR47 ;  /* 0x0000002f003c7c82 */ /* 0x000fe20008000000 */
[----:B------:R-:W-:Y:S01]  /*49b0*/  IMAD.MOV.U32 R4, RZ, RZ, R33 ;  /* 0x000000ffff047224 */ /* 0x000fe200078e0021 */
[----:B------:R-:W-:Y:S01]  /*49c0*/  UMOV UR58, UR46 ;  /* 0x0000002e003a7c82 */ /* 0x000fe20008000000 */
[----:B------:R-:W-:Y:S01]  /*49d0*/  IMAD.MOV.U32 R151, RZ, RZ, RZ ;  /* 0x000000ffff977224 */ /* 0x000fe200078e00ff */
[----:B------:R-:W-:Y:S01]  /*49e0*/  ULDC UR56, c[0x0][0x9d8] ;  /* 0x0002760000387ab9 */ /* 0x000fe20000000800 */
[----:B------:R-:W-:-:S05]  /*49f0*/  ULDC UR55, c[0x0][0x988] ;  /* 0x0002620000377ab9 */ /* 0x000fca0000000800 */
.L_x_8561:
        /* <DEDUP_REMOVED lines=9> */
.L_x_8554:
[----:B------:R-:W-:Y:S01]  /*4a90*/  ULEA UR6, UR46, UR41, 0x3 ;  /* 0x000000292e067291 */ /* 0x000fe2000f8e183f */
[----:B------:R-:W-:-:S05]  /*4aa0*/  IMAD.U32 R6, RZ, RZ, UR47 ;  /* 0x0000002fff067e24 */ /* 0x000fca000f8e00ff */
[----:B------:R-:W-:-:S04]  /*4ab0*/  SHF.L.U32 R6, R6, 0x1f, RZ ;  /* 0x0000001f06067819 */ /* 0x000fc800000006ff */
[----:B------:R0:W1:Y:S01]  /*4ac0*/  SYNCS.PHASECHK.TRANS64.TRYWAIT P3, [UR6+0x28830], R6 ;  /* 0x02883006ff0075a7 */ /* 0x0000620008060146 */
[----:B------:R-:W-:Y:S05]  /*4ad0*/  @!P0 BRA `(.L_x_8555) ;  /* 0x0000000000048947 */ /* 0x000fea0003800000 */
[----:B------:R-:W-:Y:S01]  /*4ae0*/  BPT.TRAP 0x1 ;  /* 0x000000040000795c */ /* 0x000fe20000300000 */
.L_x_8555:
[----:B-1----:R-:W-:Y:S05]  /*4af0*/  @P3 BRA `(.L_x_8553) ;  /* 0x0000000000083947 */ /* 0x002fea0003800000 */
[----:B------:R-:W1:Y:S02]  /*4b00*/  SYNCS.PHASECHK.TRANS64.TRYWAIT P3, [UR6+0x28830], R6 ;  /* 0x02883006ff0075a7 */ /* 0x000e640008060146 */
[----:B-1----:R-:W-:Y:S05]  /*4b10*/  @!P3 BRA `(.L_x_8556) ;  /* 0x000000fc00b0b947 */ /* 0x002fea0003800000 */
.L_x_8553:
[----:B-1----:R-:W1:Y:S01]  /*4b20*/  S2R R7, SR_TID.X ;  /* 0x0000000000077919 */ /* 0x002e620000002100 */
        /* <DEDUP_REMOVED lines=16> */
[----:B-1----:R-:W-:-:S05]  /*4c30*/  SHF.R.U32.HI R7, RZ, 0x7, R7 ;  /* 0x00000007ff077819 */ /* 0x002fca0000011607 */
[----:B0-----:R-:W-:-:S05]  /*4c40*/  VIADD R6, R7, 0x8 ;  /* 0x0000000807067836 */ /* 0x001fca0000000000 */
        /* <DEDUP_REMOVED lines=28> */
.L_x_8558:
[----:B------:R-:W-:Y:S01]  /*4e10*/  ULEA UR6, UR58, UR41, 0x3 ;  /* 0x000000293a067291 */ /* 0x000fe2000f8e183f */
[----:B------:R-:W-:-:S05]  /*4e20*/  IMAD.U32 R6, RZ, RZ, UR60 ;  /* 0x0000003cff067e24 */ /* 0x000fca000f8e00ff */
[----:B------:R-:W-:-:S04]  /*4e30*/  SHF.L.U32 R6, R6, 0x1f, RZ ;  /* 0x0000001f06067819 */ /* 0x000fc800000006ff */
[----:B------:R0:W1:Y:S01]  /*4e40*/  SYNCS.PHASECHK.TRANS64.TRYWAIT P3, [UR6+0x28850], R6 ;  /* 0x02885006ff0075a7 */ /* 0x0000620008060146 */
[----:B------:R-:W-:Y:S05]  /*4e50*/  @!P0 BRA `(.L_x_8559) ;  /* 0x0000000000048947 */ /* 0x000fea0003800000 */
[----:B------:R-:W-:Y:S01]  /*4e60*/  BPT.TRAP 0x1 ;  /* 0x000000040000795c */ /* 0x000fe20000300000 */
.L_x_8559:
[----:B-1----:R-:W-:Y:S05]  /*4e70*/  @P3 BRA `(.L_x_8557) ;  /* 0x0000000000083947 */ /* 0x002fea0003800000 */
[----:B------:R-:W1:Y:S02]  /*4e80*/  SYNCS.PHASECHK.TRANS64.TRYWAIT P3, [UR6+0x28850], R6 ;  /* 0x02885006ff0075a7 */ /* 0x000e640008060146 */
[----:B-1----:R-:W-:Y:S05]  /*4e90*/  @!P3 BRA `(.L_x_8560) ;  /* 0x000000f800e8b947 */ /* 0x002fea0003800000 */
.L_x_8557:
        /* <DEDUP_REMOVED lines=15> */
[----:B------:R-:W-:Y:S01]  /*4f90*/  MUFU.TANH R32, R32 ;  /* 0x0000002000207308 */ /* 0x000fe20000002400 */
[----:B------:R-:W-:Y:S01]  /*4fa0*/  ULEA UR11, UR58, UR6, 0xb ;  /* 0x000000063a0b7291 */ /* 0x000fe2000f8e583f */
[----:B------:R-:W-:Y:S01]  /*4fb0*/  FMUL.FTZ R13, R37, UR56 ;  /* 0x00000038250d7c20 */ /* 0x000fe20008410000 */
[----:B------:R-:W-:Y:S01]  /*4fc0*/  FMUL.FTZ R37, R38, UR56 ;  /* 0x0000003826257c20 */ /* 0x000fe20008410000 */
[----:B-1----:R-:W-:Y:S01]  /*4fd0*/  FMUL.FTZ R7, R25, UR56 ;  /* 0x0000003819077c20 */ /* 0x002fe20008410000 */
[----:B------:R-:W-:Y:S01]  /*4fe0*/  FMUL.FTZ R25, R49, UR56 ;  /* 0x0000003831197c20 */ /* 0x000fe20008410000 */
[----:B------:R-:W-:Y:S01]  /*4ff0*/  FMUL.FTZ R35, R42, UR56 ;  /* 0x000000382a237c20 */ /* 0x000fe20008410000 */
[----:B------:R-:W-:Y:S01]  /*5000*/  FMUL.FTZ R12, R36, UR56 ;  /* 0x00000038240c7c20 */ /* 0x000fe20008410000 */
[----:B------:R-:W-:Y:S01]  /*5010*/  UMOV UR6, UR11 ;  /* 0x0000000b00067c82 */ /* 0x000fe20008000000 */
[----:B------:R-:W-:Y:S01]  /*5020*/  MUFU.TANH R33, R33 ;  /* 0x0000002100217308 */ /* 0x000fe20000002400 */
[----:B------:R-:W-:Y:S01]  /*5030*/  HGMMA.64x128x16.F32 R88, R180, gdesc[UR4].tnspB, R88, gsb0 ;  /* 0x41e00004b4587df0 */ /* 0x000fe20008000858 */
[----:B------:R-:W-:Y:S01]  /*5040*/  UIADD3 UR6, UR11, 0x80, URZ ;  /* 0x000000800b067890 */ /* 0x000fe2000fffe03f */
[----:B------:R-:W-:Y:S01]  /*5050*/  FMUL.FTZ R36, R43, UR56 ;  /* 0x000000382b247c20 */ /* 0x000fe20008410000 */
[----:B------:R-:W-:Y:S01]  /*5060*/  UMOV UR7, 0x40000040 ;  /* 0x4000004000077882 */ /* 0x000fe20000000000 */
        /* <DEDUP_REMOVED lines=14> */
[----:B0-----:R-:W-:Y:S01]  /*5150*/  FMUL.FTZ R6, R24, UR56 ;  /* 0x0000003818067c20 */ /* 0x001fe20008410000 */
        /* <DEDUP_REMOVED lines=21> */
[----:B------:R-:W0:Y:S01]  /*52b0*/  S2R R220, SR_TID.X ;  /* 0x0000000000dc7919 */ /* 0x000e220000002100 */
[----:B------:R-:W-:Y:S01]  /*52c0*/  UISETP.GT.AND UP1, UPT, UR59, UR57, UPT ;  /* 0x000000393b00728c */ /* 0x000fe2000bf24270 */
[----:B------:R-:W-:-:S05]  /*52d0*/  UMOV UR60, UR47 ;  /* 0x0000002f003c7c82 */ /* 0x000fca0008000000 */
[----:B------:R-:W-:Y:S08]  /*52e0*/  MUFU.TANH R39, R39 ;  /* 0x0000002700277308 */ /* 0x000ff00000002400 */
[----:B------:R-:W-:Y:S08]  /*52f0*/  MUFU.TANH R40, R40 ;  /* 0x0000002800287308 */ /* 0x000ff00000002400 */
[----:B------:R-:W-:Y:S08]  /*5300*/  MUFU.TANH R41, R41 ;  /* 0x0000002900297308 */ /* 0x000ff00000002400 */
[----:B------:R-:W-:Y:S01]  /*5310*/  MUFU.TANH R42, R42 ;  /* 0x0000002a002a7308 */ /* 0x000fe20000002400 */
[----:B0-----:R-:W-:-:S07]  /*5320*/  SHF.R.U32.HI R220, RZ, 0x7, R220 ;  /* 0x00000007ffdc7819 */ /* 0x001fce00000116dc */
        /* <DEDUP_REMOVED lines=10> */
[----:B------:R-:W-:-:S04]  /*53d0*/  FMUL.FTZ R180, R26, UR56 ;  /* 0x000000381ab47c20 */ /* 0x000fc80008410000 */
[----:B------:R-:W-:Y:S01]  /*53e0*/  MUFU.TANH R75, R75 ;  /* 0x0000004b004b7308 */ /* 0x000fe20000002400 */
[----:B------:R-:W-:Y:S01]  /*53f0*/  FMUL.FTZ R26, R52, UR56 ;  /* 0x00000038341a7c20 */ /* 0x000fe20008410000 */
[----:B------:R-:W-:Y:S01]  /*5400*/  HGMMA.64x128x16.F32 R88, R176, gdesc[UR4].tnspB, R88, gsb0 ;  /* 0x41e00004b0587df0 */ /* 0x000fe20008000858 */
[----:B------:R-:W-:Y:S01]  /*5410*/  UIADD3 UR6, UR11, 0x100, URZ ;  /* 0x000001000b067890 */ /* 0x000fe2000fffe03f */
[----:B------:R-:W-:-:S04]  /*5420*/  UMOV UR7, 0x40000040 ;  /* 0x4000004000077882 */ /* 0x000fc80000000000 */
[----:B------:R-:W0:Y:S08]  /*5430*/  MUFU.TANH R180, R180 ;  /* 0x000000b400b47308 */ /* 0x000e300000002400 */
        /* <DEDUP_REMOVED lines=25> */
[----:B------:R-:W-:Y:S01]  /*55d0*/  @UP0 ULDC UR6, c[0x0][0x44c] ;  /* 0x0001130000060ab9 */ /* 0x000fe20000000800 */
[----:B------:R-:W-:-:S05]  /*55e0*/  UMOV UR7, 0x40000040 ;  /* 0x4000004000077882 */ /* 0x000fca0000000000 */
[----:B------:R-:W1:Y:S08]  /*55f0*/  MUFU.TANH R178, R178 ;  /* 0x000000b200b27308 */ /* 0x000e700000002400 */
[----:B------:R-:W2:Y:S08]  /*5600*/  MUFU.TANH R176, R176 ;  /* 0x000000b000b07308 */ /* 0x000eb00000002400 */
[----:B------:R-:W3:Y:S08]  /*5610*/  MUFU.TANH R30, R30 ;  /* 0x0000001e001e7308 */ /* 0x000ef00000002400 */
        /* <DEDUP_REMOVED lines=11> */
[----:B------:R-:W-:Y:S01]  /*56d0*/  VIADD R173, R17, UR38 ;  /* 0x0000002611ad7c36 */ /* 0x000fe20008000000 */
[----:B------:R-:W-:-:S03]  /*56e0*/  WARPGROUP.ARRIVE ;  /* 0x00000000000079c5 */ /* 0x000fc60000000000 */
[----:B------:R-:W-:Y:S01]  /*56f0*/  @P2 IMAD.HI.U32 R29, R173, UR6, RZ ;  /* 0x00000006ad1d2c27 */ /* 0x000fe2000f8e00ff */
[----:B------:R-:W-:-:S04]  /*5700*/  @UP0 ULDC UR6, c[0x0][0x450] ;  /* 0x0001140000060ab9 */ /* 0x000fc80000000800 */
[----:B------:R-:W-:Y:S01]  /*5710*/  @P2 SHF.R.U32.HI R173, RZ, UR6, R29 ;  /* 0x00000006ffad2c19 */ /* 0x000fe2000801161d */
[----:B------:R-:W-:Y:S01]  /*5720*/  UMOV UR6, 0xffffff80 ;  /* 0xffffff8000067882 */ /* 0x000fe20000000000 */
[----:B------:R-:W-:Y:S01]  /*5730*/  FMUL.FTZ R29, R57, UR56 ;  /* 0x00000038391d7c20 */ /* 0x000fe20008410000 */
[----:B------:R-:W-:Y:S02]  /*5740*/  UIMAD UR6, UR59, UR6, 0x1 ;  /* 0x000000013b0674a4 */ /* 0x000fe4000f8e0206 */
[----:B------:R-:W4:Y:S01]  /*5750*/  SHFL.IDX PT, R47, R173, 0x1, 0x1c1f ;  /* 0x003c1f00ad2f7f89 */ /* 0x000f2200000e0000 */
[----:B------:R-:W-:Y:S02]  /*5760*/  UIADD3 UR59, UR59, -0x1, URZ ;  /* 0xffffffff3b3b7890 */ /* 0x000fe4000fffe03f */
[----:B------:R-:W-:Y:S01]  /*5770*/  MUFU.TANH R29, R29 ;  /* 0x0000001d001d7308 */ /* 0x000fe20000002400 */
[----:B------:R-:W-:Y:S01]  /*5780*/  IMAD.U32 R31, RZ, RZ, UR6 ;  /* 0x00000006ff1f7e24 */ /* 0x000fe2000f8e00ff */
[----:B------:R-:W-:-:S04]  /*5790*/  UIADD3 UR6, UR11, 0x180, URZ ;  /* 0x000001800b067890 */ /* 0x000fc8000fffe03f */
[----:B------:R-:W-:Y:S01]  /*57a0*/  IADD3 R174, R31, UR53, -R16 ;  /* 0x000000351fae7c10 */ /* 0x000fe2000fffe810 */
[----:B------:R-:W-:Y:S01]  /*57b0*/  FMUL.FTZ R31, R60, UR56 ;  /* 0x000000383c1f7c20 */ /* 0x000fe20008410000 */
[----:B------:R-:W-:Y:S01]  /*57c0*/  FMUL.FTZ R60, R64, UR56 ;  /* 0x00000038403c7c20 */ /* 0x000fe20008410000 */
[----:B------:R-:W-:Y:S01]  /*57d0*/  FMUL.FTZ R64, R72, UR56 ;  /* 0x0000003848407c20 */ /* 0x000fe20008410000 */
[----:B------:R-:W-:Y:S01]  /*57e0*/  FMUL.FTZ R72, R85, UR56 ;  /* 0x0000003855487c20 */ /* 0x000fe20008410000 */
[----:B------:R-:W-:Y:S01]  /*57f0*/  HGMMA.64x128x16.F32 R88, R168, gdesc[UR4].tnspB, R88, gsb0 ;  /* 0x41e00004a8587df0 */ /* 0x000fe20008000858 */
[----:B------:R-:W-:Y:S01]  /*5800*/  UIADD3 UR6, UR11, 0x200, URZ ;  /* 0x000002000b067890 */ /* 0x000fe2000fffe03f */
[----:B------:R-:W-:Y:S01]  /*5810*/  VIADD R174, R174, -UR54 ;  /* 0x80000036aeae7c36 */ /* 0x000fe20008000000 */
[----:B------:R-:W-:Y:S01]  /*5820*/  UMOV UR7, 0x40000040 ;  /* 0x4000004000077882 */ /* 0x000fe20000000000 */
[----:B------:R-:W-:Y:S02]  /*5830*/  MUFU.TANH R31, R31 ;  /* 0x0000001f001f7308 */ /* 0x000fe40000002400 */
[----:B----4-:R-:W-:-:S02]  /*5840*/  IMAD.IADD R56, R174, 0x1, R47 ;  /* 0x00000001ae387824 */ /* 0x010fc400078e022f */
[----:B------:R-:W-:Y:S01]  /*5850*/  FMUL.FTZ R47, R63, UR56 ;  /* 0x000000383f2f7c20 */ /* 0x000fe20008410000 */
[----:B------:R-:W-:-:S03]  /*5860*/  FMUL.FTZ R63, R73, UR56 ;  /* 0x00000038493f7c20 */ /* 0x000fc60008410000 */
[----:B------:R-:W-:Y:S01]  /*5870*/  MUFU.TANH R60, R60 ;  /* 0x0000003c003c7308 */ /* 0x000fe20000002400 */
[----:B------:R-:W4:Y:S01]  /*5880*/  SHFL.IDX PT, R73, R173, RZ, 0x1c1f ;  /* 0x001c1fffad497589 */ /* 0x000f2200000e0000 */
[C---:B------:R-:W-:Y:S02]  /*5890*/  ISETP.GT.AND P3, PT, R56.reuse, RZ, PT ;  /* 0x000000ff3800720c */ /* 0x040fe40003f64270 */
[----:B------:R-:W-:Y:S02]  /*58a0*/  ISETP.GT.AND P4, PT, R56, 0x1, PT ;  /* 0x000000013800780c */ /* 0x000fe40003f84270 */
[----:B0-----:R-:W-:Y:S02]  /*58b0*/  FSEL R180, R180, -INF , P3 ;  /* 0xff800000b4b47808 */ /* 0x001fe40001800000 */
[----:B------:R-:W-:Y:S01]  /*58c0*/  ISETP.GT.AND P3, PT, R56, 0x8, PT ;  /* 0x000000083800780c */ /* 0x000fe20003f64270 */
[----:B------:R-:W0:Y:S01]  /*58d0*/  MUFU.TANH R47, R47 ;  /* 0x0000002f002f7308 */ /* 0x000e220000002400 */
[----:B-1----:R-:W-:-:S02]  /*58e0*/  FSEL R178, R178, -INF , P4 ;  /* 0xff800000b2b27808 */ /* 0x002fc40002000000 */
[----:B------:R-:W-:Y:S02]  /*58f0*/  FMNMX.FTZ R49, R180, R5, !PT ;  /* 0x00000005b4317209 */ /* 0x000fe40007810000 */
[----:B------:R-:W-:Y:S02]  /*5900*/  ISETP.GT.AND P4, PT, R56, 0x9, PT ;  /* 0x000000093800780c */ /* 0x000fe40003f84270 */
[----:B--2---:R-:W-:Y:S01]  /*5910*/  FSEL R176, R176, -INF , P3 ;  /* 0xff800000b0b07808 */ /* 0x004fe20001800000 */
[----:B------:R-:W-:Y:S01]  /*5920*/  MUFU.TANH R64, R64 ;  /* 0x0000004000407308 */ /* 0x000fe20000002400 */
[----:B------:R-:W-:Y:S02]  /*5930*/  FMNMX.FTZ R49, R178, R49, !PT ;  /* 0x00000031b2317209 */ /* 0x000fe40007810000 */
[----:B------:R-:W-:Y:S02]  /*5940*/  ISETP.GT.AND P3, PT, R56, 0x10, PT ;  /* 0x000000103800780c */ /* 0x000fe40003f64270 */
[----:B---3--:R-:W-:Y:S01]  /*5950*/  FSEL R172, R30, -INF , P4 ;  /* 0xff8000001eac7808 */ /* 0x008fe20002000000 */
[----:B------:R-:W-:Y:S01]  /*5960*/  FMUL.FTZ R30, R66, UR56 ;  /* 0x00000038421e7c20 */ /* 0x000fe20008410000 */
[----:B------:R-:W-:Y:S01]  /*5970*/  FMNMX.FTZ R49, R176, R49, !PT ;  /* 0x00000031b0317209 */ /* 0x000fe20007810000 */
[----:B----4-:R-:W-:Y:S01]  /*5980*/  IMAD.IADD R73, R174, 0x1, R73 ;  /* 0x00000001ae497824 */ /* 0x010fe200078e0249 */
[----:B------:R-:W-:Y:S01]  /*5990*/  ISETP.GT.AND P4, PT, R56, 0x11, PT ;  /* 0x000000113800780c */ /* 0x000fe20003f84270 */
[----:B------:R-:W-:Y:S01]  /*59a0*/  FMUL.FTZ R66, R77, UR56 ;  /* 0x000000384d427c20 */ /* 0x000fe20008410000 */
[----:B------:R-:W-:Y:S01]  /*59b0*/  FMNMX.FTZ R49, R172, R49, !PT ;  /* 0x00000031ac317209 */ /* 0x000fe20007810000 */
[----:B------:R-:W1:Y:S01]  /*59c0*/  MUFU.TANH R30, R30 ;  /* 0x0000001e001e7308 */ /* 0x000e620000002400 */
[----:B------:R-:W-:-:S02]  /*59d0*/  ISETP.GT.AND P5, PT, R73, RZ, PT ;  /* 0x000000ff4900720c */ /* 0x000fc40003fa4270 */
[----:B------:R-:W-:-:S04]  /*59e0*/  ISETP.GT.AND P6, PT, R73, 0x8, PT ;  /* 0x000000084900780c */ /* 0x000fc80003fc4270 */
[----:B------:R-:W-:Y:S01]  /*59f0*/  FSEL R8, R8, -INF , P6 ;  /* 0xff80000008087808 */ /* 0x000fe20003000000 */
[----:B------:R-:W-:Y:S01]  /*5a00*/  MUFU.TANH R63, R63 ;  /* 0x0000003f003f7308 */ /* 0x000fe20000002400 */
[----:B------:R-:W-:-:S04]  /*5a10*/  ISETP.GT.AND P6, PT, R73, 0x11, PT ;  /* 0x000000114900780c */ /* 0x000fc80003fc4270 */
[----:B------:R-:W-:Y:S02]  /*5a20*/  FSEL R11, R11, -INF , P6 ;  /* 0xff8000000b0b7808 */ /* 0x000fe40003000000 */
[----:B------:R-:W-:Y:S01]  /*5a30*/  ISETP.GT.AND P6, PT, R73, 0x20, PT ;  /* 0x000000204900780c */ /* 0x000fe20003fc4270 */
[----:B------:R-:W-:Y:S08]  /*5a40*/  MUFU.TANH R66, R66 ;  /* 0x0000004200427308 */ /* 0x000ff00000002400 */
[----:B------:R-:W-:Y:S01]  /*5a50*/  MUFU.TANH R72, R72 ;  /* 0x0000004800487308 */ /* 0x000fe20000002400 */
[----:B------:R-:W-:-:S02]  /*5a60*/  WARPGROUP.DEPBAR.LE gsb0, 0x0 ;  /* 0x00008000000079c5 */ /* 0x000fc40000010000 */
[----:B------:R-:W-:Y:S01]  /*5a70*/  WARPGROUP.ARRIVE ;  /* 0x00000000000079c5 */ /* 0x000fe20000000000 */
[----:B------:R-:W-:Y:S02]  /*5a80*/  FSEL R170, R32, -INF , P3 ;  /* 0xff80000020aa7808 */ /* 0x000fe40001800000 */
[----:B------:R-:W-:Y:S02]  /*5a90*/  ISETP.GT.AND P3, PT, R56, 0x18, PT ;  /* 0x000000183800780c */ /* 0x000fe40003f64270 */
[----:B------:R-:W-:Y:S01]  /*5aa0*/  FSEL R168, R33, -INF , P4 ;  /* 0xff80000021a87808 */ /* 0x000fe20002000000 */
[----:B------:R-:W-:Y:S01]  /*5ab0*/  HGMMA.64x128x16.F32 R88, R152, gdesc[UR4].tnspB, R88, gsb0 ;  /* 0x41e0000498587df0 */ /* 0x000fe20008000858 */
[----:B------:R-:W-:Y:S01]  /*5ac0*/  FMNMX.FTZ R49, R170, R49, !PT ;  /* 0x00000031aa317209 */ /* 0x000fe20007810000 */
[----:B------:R-:W-:Y:S01]  /*5ad0*/  UIADD3 UR6, UR11, 0x280, URZ ;  /* 0x000002800b067890 */ /* 0x000fe2000fffe03f */
[----:B------:R-:W-:Y:S01]  /*5ae0*/  ISETP.GT.AND P4, PT, R56, 0x19, PT ;  /* 0x000000193800780c */ /* 0x000fe20003f84270 */
[----:B------:R-:W-:Y:S01]  /*5af0*/  UMOV UR7, 0x40000040 ;  /* 0x4000004000077882 */ /* 0x000fe20000000000 */
[----:B------:R-:W-:-:S02]  /*5b00*/  FSEL R37, R37, -INF , P3 ;  /* 0xff80000025257808 */ /* 0x000fc40001800000 */
[----:B------:R-:W-:Y:S02]  /*5b10*/  FMNMX.FTZ R50, R168, R49, !PT ;  /* 0x00000031a8327209 */ /* 0x000fe40007810000 */
[----:B------:R-:W-:Y:S02]  /*5b20*/  ISETP.GT.AND P3, PT, R56, 0x20, PT ;  /* 0x000000203800780c */ /* 0x000fe40003f64270 */
[----:B------:R-:W-:Y:S02]  /*5b30*/  FSEL R32, R34, -INF , P4 ;  /* 0xff80000022207808 */ /* 0x000fe40002000000 */
[----:B------:R-:W-:Y:S02]  /*5b40*/  FMNMX.FTZ R49, R37, R50, !PT ;  /* 0x0000003225317209 */ /* 0x000fe40007810000 */
[----:B------:R-:W-:Y:S02]  /*5b50*/  ISETP.GT.AND P4, PT, R56, 0x21, PT ;  /* 0x000000213800780c */ /* 0x000fe40003f84270 */
        /* <DEDUP_REMOVED lines=11> */
[----:B------:R-:W-:Y:S02]  /*5c10*/  FSEL R39, R40, -INF , P3 ;  /* 0xff80000028277808 */ /* 0x000fe40001800000 */
[----:B------:R-:W-:-:S02]  /*5c20*/  ISETP.GT.AND P4, PT, R56, 0x31, PT ;  /* 0x000000313800780c */ /* 0x000fc40003f84270 */
[----:B------:R-:W-:Y:S02]  /*5c30*/  FMNMX.FTZ R40, R35, R38, !PT ;  /* 0x0000002623287209 */ /* 0x000fe40007810000 */
[----:B------:R-:W-:Y:S02]  /*5c40*/  ISETP.GT.AND P3, PT, R56, 0x38, PT ;  /* 0x000000383800780c */ /* 0x000fe40003f64270 */
[----:B------:R-:W-:Y:S02]  /*5c50*/  FSEL R38, R41, -INF , P4 ;  /* 0xff80000029267808 */ /* 0x000fe40002000000 */
[----:B------:R-:W-:Y:S02]  /*5c60*/  FMNMX.FTZ R49, R39, R40, !PT ;  /* 0x0000002827317209 */ /* 0x000fe40007810000 */
[----:B------:R-:W-:Y:S02]  /*5c70*/  FSEL R41, R42, -INF , P3 ;  /* 0xff8000002a297808 */ /* 0x000fe40001800000 */
[----:B------:R-:W-:-:S02]  /*5c80*/  ISETP.GT.AND P4, PT, R56, 0x39, PT ;  /* 0x000000393800780c */ /* 0x000fc40003f84270 */
[----:B------:R-:W-:Y:S02]  /*5c90*/  FMNMX.FTZ R42, R38, R49, !PT ;  /* 0x00000031262a7209 */ /* 0x000fe40007810000 */
[C---:B------:R-:W-:Y:S02]  /*5ca0*/  ISETP.GT.AND P3, PT, R56.reuse, 0x40, PT ;  /* 0x000000403800780c */ /* 0x040fe40003f64270 */
[----:B------:R-:W-:Y:S02]  /*5cb0*/  FSEL R40, R43, -INF , P4 ;  /* 0xff8000002b287808 */ /* 0x000fe40002000000 */
[----:B------:R-:W-:Y:S02]  /*5cc0*/  FMNMX.FTZ R49, R41, R42, !PT ;  /* 0x0000002a29317209 */ /* 0x000fe40007810000 */
[----:B------:R-:W-:Y:S02]  /*5cd0*/  ISETP.GT.AND P4, PT, R56, 0x41, PT ;  /* 0x000000413800780c */ /* 0x000fe40003f84270 */
[----:B------:R-:W-:-:S02]  /*5ce0*/  FSEL R43, R44, -INF , P3 ;  /* 0xff8000002c2b7808 */ /* 0x000fc40001800000 */
[----:B------:R-:W-:Y:S02]  /*5cf0*/  FMNMX.FTZ R44, R40, R49, !PT ;  /* 0x00000031282c7209 */ /* 0x000fe40007810000 */
[----:B------:R-:W-:Y:S02]  /*5d00*/  FSEL R42, R45, -INF , P4 ;  /* 0xff8000002d2a7808 */ /* 0x000fe40002000000 */
[C---:B------:R-:W-:Y:S02]  /*5d10*/  ISETP.GT.AND P3, PT, R56.reuse, 0x48, PT ;  /* 0x000000483800780c */ /* 0x040fe40003f64270 */
[----:B------:R-:W-:Y:S02]  /*5d20*/  FMNMX.FTZ R45, R43, R44, !PT ;  /* 0x0000002c2b2d7209 */ /* 0x000fe40007810000 */
[----:B------:R-:W-:Y:S02]  /*5d30*/  ISETP.GT.AND P4, PT, R56, 0x49, PT ;  /* 0x000000493800780c */ /* 0x000fe40003f84270 */
[----:B------:R-:W-:-:S02]  /*5d40*/  FSEL R44, R46, -INF , P3 ;  /* 0xff8000002e2c7808 */ /* 0x000fc40001800000 */
[----:B------:R-:W-:Y:S02]  /*5d50*/  FMNMX.FTZ R49, R42, R45, !PT ;  /* 0x0000002d2a317209 */ /* 0x000fe40007810000 */
[----:B------:R-:W-:Y:S02]  /*5d60*/  ISETP.GT.AND P3, PT, R56, 0x50, PT ;  /* 0x000000503800780c */ /* 0x000fe40003f64270 */
[----:B0-----:R-:W-:Y:S02]  /*5d70*/  FSEL R45, R47, -INF , P4 ;  /* 0xff8000002f2d7808 */ /* 0x001fe40002000000 */
[----:B------:R-:W-:Y:S02]  /*5d80*/  FMNMX.FTZ R50, R44, R49, !PT ;  /* 0x000000312c327209 */ /* 0x000fe40007810000 */
[----:B------:R-:W-:Y:S02]  /*5d90*/  ISETP.GT.AND P4, PT, R56, 0x51, PT ;  /* 0x000000513800780c */ /* 0x000fe40003f84270 */
[----:B-1----:R-:W-:-:S02]  /*5da0*/  FSEL R46, R30, -INF , P3 ;  /* 0xff8000001e2e7808 */ /* 0x002fc40001800000 */
[----:B------:R-:W-:Y:S02]  /*5db0*/  FMNMX.FTZ R49, R45, R50, !PT ;  /* 0x000000322d317209 */ /* 0x000fe40007810000 */
[----:B------:R-:W-:Y:S02]  /*5dc0*/  ISETP.GT.AND P3, PT, R56, 0x58, PT ;  /* 0x000000583800780c */ /* 0x000fe40003f64270 */
[----:B------:R-:W-:Y:S02]  /*5dd0*/  FSEL R47, R48, -INF , P4 ;  /* 0xff800000302f7808 */ /* 0x000fe40002000000 */
[----:B------:R-:W-:Y:S02]  /*5de0*/  FMNMX.FTZ R30, R46, R49, !PT ;  /* 0x000000312e1e7209 */ /* 0x000fe40007810000 */
[----:B------:R-:W-:Y:S02]  /*5df0*/  ISETP.GT.AND P4, PT, R56, 0x59, PT ;  /* 0x000000593800780c */ /* 0x000fe40003f84270 */
[----:B------:R-:W-:Y:S01]  /*5e00*/  FSEL R48, R70, -INF , P3 ;  /* 0xff80000046307808 */ /* 0x000fe20001800000 */
[----:B------:R-:W-:Y:S01]  /*5e10*/  FMUL.FTZ R70, R84, UR56 ;  /* 0x0000003854467c20 */ /* 0x000fe20008410000 */
[----:B------:R-:W-:-:S02]  /*5e20*/  FMNMX.FTZ R51, R47, R30, !PT ;  /* 0x0000001e2f337209 */ /* 0x000fc40007810000 */
[----:B------:R-:W-:Y:S02]  /*5e30*/  ISETP.GT.AND P3, PT, R56, 0x60, PT ;  /* 0x000000603800780c */ /* 0x000fe40003f64270 */
        /* <DEDUP_REMOVED lines=18> */
[----:B------:R-:W-:Y:S01]  /*5f60*/  ISETP.GT.AND P3, PT, R56, 0x78, PT ;  /* 0x000000783800780c */ /* 0x000fe20003f64270 */
[----:B------:R-:W-:Y:S02]  /*5f70*/  WARPGROUP.DEPBAR.LE gsb0, 0x0 ;  /* 0x00008000000079c5 */ /* 0x000fe40000010000 */
[----:B------:R-:W-:Y:S01]  /*5f80*/  WARPGROUP.ARRIVE ;  /* 0x00000000000079c5 */ /* 0x000fe20000000000 */
[----:B------:R-:W-:Y:S02]  /*5f90*/  FSEL R54, R54, -INF , P4 ;  /* 0xff80000036367808 */ /* 0x000fe40002000000 */
[----:B------:R-:W-:Y:S02]  /*5fa0*/  FMNMX.FTZ R57, R52, R57, !PT ;  /* 0x0000003934397209 */ /* 0x000fe40007810000 */
[----:B------:R-:W-:Y:S01]  /*5fb0*/  ISETP.GT.AND P4, PT, R56, 0x79, PT ;  /* 0x000000793800780c */ /* 0x000fe20003f84270 */
[----:B------:R-:W-:Y:S01]  /*5fc0*/  HGMMA.64x128x16.F32 R88, R156, gdesc[UR4].tnspB, R88, gsb0 ;  /* 0x41e000049c587df0 */ /* 0x000fe20008000858 */
[----:B------:R-:W-:Y:S01]  /*5fd0*/  FSEL R56, R86, -INF , P3 ;  /* 0xff80000056387808 */ /* 0x000fe20001800000 */
[----:B------:R-:W-:Y:S01]  /*5fe0*/  UIADD3 UR6, UR11, 0x300, URZ ;  /* 0x000003000b067890 */ /* 0x000fe2000fffe03f */
[----:B------:R-:W-:Y:S01]  /*5ff0*/  FMNMX.FTZ R59, R54, R57, !PT ;  /* 0x00000039363b7209 */ /* 0x000fe20007810000 */
[----:B------:R-:W-:Y:S01]  /*6000*/  UMOV UR7, 0x40000040 ;  /* 0x4000004000077882 */ /* 0x000fe20000000000 */
[----:B------:R-:W-:-:S02]  /*6010*/  FSEL R57, R87, -INF , P4 ;  /* 0xff80000057397808 */ /* 0x000fc40002000000 */
[----:B------:R-:W-:Y:S01]  /*6020*/  FMNMX.FTZ R30, R56, R59, !PT ;  /* 0x0000003b381e7209 */ /* 0x000fe20007810000 */
[----:B------:R-:W-:Y:S01]  /*6030*/  FMUL.FTZ R59, R65, UR56 ;  /* 0x00000038413b7c20 */ /* 0x000fe20008410000 */
[----:B------:R-:W-:Y:S02]  /*6040*/  ISETP.GT.AND P4, PT, R73, 0x1, PT ;  /* 0x000000014900780c */ /* 0x000fe40003f84270 */
[----:B------:R-:W-:Y:S02]  /*6050*/  FMNMX.FTZ R30, R57, R30, !PT ;  /* 0x0000001e391e7209 */ /* 0x000fe40007810000 */
[----:B------:R-:W-:Y:S01]  /*6060*/  FSEL R71, R6, -INF , P5 ;  /* 0xff80000006477808 */ /* 0x000fe20002800000 */
[----:B------:R-:W0:Y:S01]  /*6070*/  MUFU.TANH R59, R59 ;  /* 0x0000003b003b7308 */ /* 0x000e220000002400 */
[----:B------:R-:W-:Y:S01]  /*6080*/  FSEL R7, R7, -INF , P4 ;  /* 0xff80000007077808 */ /* 0x000fe20002000000 */
[----:B------:R-:W1:Y:S01]  /*6090*/  SHFL.BFLY PT, R65, R30, 0x2, 0x1f ;  /* 0x0c401f001e417f89 */ /* 0x000e6200000e0000 */
[----:B------:R-:W-:-:S02]  /*60a0*/  FMNMX.FTZ R74, R71, R4, !PT ;  /* 0x00000004474a7209 */ /* 0x000fc40007810000 */
[----:B------:R-:W-:Y:S02]  /*60b0*/  ISETP.GT.AND P5, PT, R73, 0x9, PT ;  /* 0x000000094900780c */ /* 0x000fe40003fa4270 */
[----:B------:R-:W-:Y:S02]  /*60c0*/  FMNMX.FTZ R75, R7, R74, !PT ;  /* 0x0000004a074b7209 */ /* 0x000fe40007810000 */
[----:B------:R-:W-:Y:S02]  /*60d0*/  ISETP.GT.AND P4, PT, R73, 0x10, PT ;  /* 0x000000104900780c */ /* 0x000fe40003f84270 */
[----:B------:R-:W-:Y:S02]  /*60e0*/  FSEL R9, R9, -INF , P5 ;  /* 0xff80000009097808 */ /* 0x000fe40002800000 */
[----:B------:R-:W-:Y:S02]  /*60f0*/  FMNMX.FTZ R74, R8, R75, !PT ;  /* 0x0000004b084a7209 */ /* 0x000fe40007810000 */
[----:B------:R-:W-:-:S02]  /*6100*/  FSEL R10, R10, -INF , P4 ;  /* 0xff8000000a0a7808 */ /* 0x000fc40002000000 */
[----:B------:R-:W-:Y:S02]  /*6110*/  FMNMX.FTZ R75, R9, R74, !PT ;  /* 0x0000004a094b7209 */ /* 0x000fe40007810000 */
[C---:B------:R-:W-:Y:S02]  /*6120*/  ISETP.GT.AND P5, PT, R73.reuse, 0x18, PT ;  /* 0x000000184900780c */ /* 0x040fe40003fa4270 */
[----:B------:R-:W-:Y:S02]  /*6130*/  ISETP.GT.AND P4, PT, R73, 0x19, PT ;  /* 0x000000194900780c */ /* 0x000fe40003f84270 */
[----:B------:R-:W-:Y:S02]  /*6140*/  FSEL R74, R12, -INF , P5 ;  /* 0xff8000000c4a7808 */ /* 0x000fe40002800000 */
[----:B------:R-:W-:Y:S02]  /*6150*/  FSEL R13, R13, -INF , P4 ;  /* 0xff8000000d0d7808 */ /* 0x000fe40002000000 */
[----:B-1----:R-:W-:Y:S01]  /*6160*/  FMNMX.FTZ R69, R30, R65, !PT ;  /* 0x000000411e457209 */ /* 0x002fe20007810000 */
[----:B------:R-:W-:Y:S01]  /*6170*/  FMUL.FTZ R65, R76, UR56 ;  /* 0x000000384c417c20 */ /* 0x000fe20008410000 */
[----:B------:R-:W-:-:S02]  /*6180*/  FMNMX.FTZ R76, R10, R75, !PT ;  /* 0x0000004b0a4c7209 */ /* 0x000fc40007810000 */
[----:B------:R-:W-:Y:S01]  /*6190*/  ISETP.GT.AND P5, PT, R73, 0x21, PT ;  /* 0x000000214900780c */ /* 0x000fe20003fa4270 */
[----:B------:R-:W1:Y:S01]  /*61a0*/  SHFL.BFLY PT, R30, R69, 0x1, 0x1f ;  /* 0x0c201f00451e7f89 */ /* 0x000e6200000e0000 */
[----:B------:R-:W-:Y:S01]  /*61b0*/  FMNMX.FTZ R75, R11, R76, !PT ;  /* 0x0000004c0b4b7209 */ /* 0x000fe20007810000 */
[----:B------:R-:W2:Y:S01]  /*61c0*/  MUFU.TANH R65, R65 ;  /* 0x0000004100417308 */ /* 0x000ea20000002400 */
[----:B------:R-:W-:Y:S02]  /*61d0*/  ISETP.GT.AND P4, PT, R73, 0x28, PT ;  /* 0x000000284900780c */ /* 0x000fe40003f84270 */
[----:B------:R-:W-:Y:S02]  /*61e0*/  FMNMX.FTZ R76, R74, R75, !PT ;  /* 0x0000004b4a4c7209 */ /* 0x000fe40007810000 */
[----:B------:R-:W-:Y:S02]  /*61f0*/  FSEL R75, R14, -INF , P6 ;  /* 0xff8000000e4b7808 */ /* 0x000fe40003000000 */
[----:B------:R-:W-:-:S02]  /*6200*/  FMNMX.FTZ R76, R13, R76, !PT ;  /* 0x0000004c0d4c7209 */ /* 0x000fc40007810000 */
[----:B------:R-:W-:Y:S02]  /*6210*/  FSEL R15, R15, -INF , P5 ;  /* 0xff8000000f0f7808 */ /* 0x000fe40002800000 */
[----:B------:R-:W-:Y:S02]  /*6220*/  FMNMX.FTZ R78, R75, R76, !PT ;  /* 0x0000004c4b4e7209 */ /* 0x000fe40007810000 */
[----:B------:R-:W-:Y:S02]  /*6230*/  ISETP.GT.AND P6, PT, R73, 0x29, PT ;  /* 0x000000294900780c */ /* 0x000fe40003fc4270 */
[----:B------:R-:W-:Y:S02]  /*6240*/  FSEL R76, R20, -INF , P4 ;  /* 0xff800000144c7808 */ /* 0x000fe40002000000 */
[----:B------:R-:W-:Y:S02]  /*6250*/  FMNMX.FTZ R77, R15, R78, !PT ;  /* 0x0000004e0f4d7209 */ /* 0x000fe40007810000 */
[----:B------:R-:W-:-:S02]  /*6260*/  ISETP.GT.AND P5, PT, R73, 0x30, PT ;  /* 0x000000304900780c */ /* 0x000fc40003fa4270 */
[----:B------:R-:W-:Y:S02]  /*6270*/  FSEL R21, R21, -INF , P6 ;  /* 0xff80000015157808 */ /* 0x000fe40003000000 */
[----:B-1----:R-:W-:Y:S02]  /*6280*/  FMNMX.FTZ R30, R69, R30, !PT ;  /* 0x0000001e451e7209 */ /* 0x002fe40007810000 */
[----:B------:R-:W-:Y:S02]  /*6290*/  FMNMX.FTZ R20, R76, R77, !PT ;  /* 0x0000004d4c147209 */ /* 0x000fe40007810000 */
[C---:B------:R-:W-:Y:S01]  /*62a0*/  FSETP.NEU.FTZ.AND P3, PT, R30.reuse, -INF , PT ;  /* 0xff8000001e00780b */ /* 0x040fe20003f7d000 */
[----:B------:R-:W-:Y:S01]  /*62b0*/  FMUL.FTZ R69, R30, UR10 ;  /* 0x0000000a1e457c20 */ /* 0x000fe20008410000 */
[----:B------:R-:W-:Y:S02]  /*62c0*/  ISETP.GT.AND P4, PT, R73, 0x31, PT ;  /* 0x000000314900780c */ /* 0x000fe40003f84270 */
[----:B------:R-:W-:-:S02]  /*62d0*/  FMNMX.FTZ R20, R21, R20, !PT ;  /* 0x0000001415147209 */ /* 0x000fc40007810000 */
[----:B------:R-:W-:Y:S02]  /*62e0*/  FSEL R69, R69, RZ, P3 ;  /* 0x000000ff45457208 */ /* 0x000fe40001800000 */
[----:B------:R-:W-:Y:S02]  /*62f0*/  ISETP.GT.AND P6, PT, R73, 0x38, PT ;  /* 0x000000384900780c */ /* 0x000fe40003fc4270 */
[----:B------:R-:W-:Y:S01]  /*6300*/  FSEL R25, R25, -INF , P4 ;  /* 0xff80000019197808 */ /* 0x000fe20002000000 */
        /* <DEDUP_REMOVED lines=10> */
[----:B------:R1:W-:Y:S01]  /*63b0*/  MUFU.EX2 R20, R78 ;  /* 0x0000004e00147308 */ /* 0x0003e20000000800 */
[----:B------:R-:W-:Y:S01]  /*63c0*/  ISETP.GT.AND P4, PT, R73, 0x40, PT ;  /* 0x000000404900780c */ /* 0x000fe20003f84270 */
[--C-:B------:R-:W-:Y:S01]  /*63d0*/  FFMA.FTZ R181, R180, UR10, -R69.reuse ;  /* 0x0000000ab4b57c23 */ /* 0x100fe20008010845 */
        /* <DEDUP_REMOVED lines=31> */
[----:B------:R3:W-:Y:S01]  /*65d0*/  MUFU.EX2 R12, R172 ;  /* 0x000000ac000c7308 */ /* 0x0007e20000000800 */
[----:B------:R-:W-:Y:S01]  /*65e0*/  FMNMX.FTZ R33, R58, R33, !PT ;  /* 0x000000213a217209 */ /* 0x000fe20007810000 */
[--C-:B------:R-:W-:Y:S01]  /*65f0*/  FFMA.FTZ R39, R53, UR10, -R69.reuse ;  /* 0x0000000a35277c23 */ /* 0x100fe20008010845 */
[----:B------:R-:W-:Y:S01]  /*6600*/  ISETP.GT.AND P4, PT, R73, 0x58, PT ;  /* 0x000000584900780c */ /* 0x000fe20003f84270 */
[--C-:B------:R-:W-:Y:S01]  /*6610*/  FFMA.FTZ R50, R54, UR10, -R69.reuse ;  /* 0x0000000a36327c23 */ /* 0x100fe20008010845 */
[----:B0-----:R-:W-:Y:S01]  /*6620*/  FSEL R59, R59, -INF , P5 ;  /* 0xff8000003b3b7808 */ /* 0x001fe20002800000 */
[--C-:B------:R-:W-:Y:S01]  /*6630*/  FFMA.FTZ R43, R56, UR10, -R69.reuse ;  /* 0x0000000a382b7c23 */ /* 0x100fe20008010845 */
[----:B------:R-:W-:Y:S01]  /*6640*/  FMNMX.FTZ R34, R60, R33, !PT ;  /* 0x000000213c227209 */ /* 0x000fe20007810000 */
[----:B------:R-:W-:Y:S01]  /*6650*/  MUFU.EX2 R177, R177 ;  /* 0x000000b100b17308 */ /* 0x000fe20000000800 */
[----:B------:R-:W-:Y:S01]  /*6660*/  ISETP.GT.AND P6, PT, R73, 0x59, PT ;  /* 0x000000594900780c */ /* 0x000fe20003fc4270 */
[----:B------:R-:W-:Y:S01]  /*6670*/  FFMA.FTZ R57, R57, UR10, -R69 ;  /* 0x0000000a39397c23 */ /* 0x000fe20008010845 */
[----:B------:R-:W-:Y:S01]  /*6680*/  FSEL R61, R61, -INF , P4 ;  /* 0xff8000003d3d7808 */ /* 0x000fe20002000000 */
[----:B------:R-:W-:-:S02]  /*6690*/  WARPGROUP.DEPBAR.LE gsb0, 0x0 ;  /* 0x00008000000079c5 */ /* 0x000fc40000010000 */
[----:B------:R-:W-:Y:S01]  /*66a0*/  WARPGROUP.ARRIVE ;  /* 0x00000000000079c5 */ /* 0x000fe20000000000 */
[----:B------:R-:W-:Y:S01]  /*66b0*/  FMNMX.FTZ R34, R59, R34, !PT ;  /* 0x000000223b227209 */ /* 0x000fe20007810000 */
[----:B------:R-:W-:Y:S01]  /*66c0*/  MUFU.EX2 R14, R14 ;  /* 0x0000000e000e7308 */ /* 0x000fe20000000800 */
[----:B------:R-:W-:Y:S01]  /*66d0*/  ISETP.GT.AND P5, PT, R73, 0x60, PT ;  /* 0x000000604900780c */ /* 0x000fe20003fa4270 */
[--C-:B------:R-:W-:Y:S01]  /*66e0*/  FFMA.FTZ R157, R46, UR10, -R69.reuse ;  /* 0x0000000a2e9d7c23 */ /* 0x100fe20008010845 */
[----:B------:R-:W-:Y:S01]  /*66f0*/  FSEL R62, R62, -INF , P6 ;  /* 0xff8000003e3e7808 */ /* 0x000fe20003000000 */
[----:B------:R-:W-:Y:S01]  /*6700*/  HGMMA.64x128x16.F32 R88, R160, gdesc[UR4].tnspB, R88, gsb0 ;  /* 0x41e00004a0587df0 */ /* 0x000fe20008000858 */
[----:B------:R-:W-:Y:S01]  /*6710*/  FMNMX.FTZ R33, R61, R34, !PT ;  /* 0x000000223d217209 */ /* 0x000fe20007810000 */
[--C-:B------:R-:W-:Y:S01]  /*6720*/  FFMA.FTZ R34, R38, UR10, -R69.reuse ;  /* 0x0000000a26227c23 */ /* 0x100fe20008010845 */
[C---:B------:R-:W-:Y:S01]  /*6730*/  ISETP.GT.AND P4, PT, R73.reuse, 0x61, PT ;  /* 0x000000614900780c */ /* 0x040fe20003f84270 */
[----:B------:R-:W-:Y:S01]  /*6740*/  UIADD3 UR6, UR11, 0x380, URZ ;  /* 0x000003800b067890 */ /* 0x000fe2000fffe03f */
[----:B------:R-:W-:Y:S01]  /*6750*/  FSEL R64, R64, -INF , P5 ;  /* 0xff80000040407808 */ /* 0x000fe20002800000 */
[----:B------:R-:W-:Y:S01]  /*6760*/  UMOV UR7, 0x40000040 ;  /* 0x4000004000077882 */ /* 0x000fe20000000000 */
[----:B------:R-:W-:Y:S01]  /*6770*/  FMNMX.FTZ R33, R62, R33, !PT ;  /* 0x000000213e217209 */ /* 0x000fe20007810000 */
[----:B------:R-:W-:Y:S01]  /*6780*/  MUFU.EX2 R179, R179 ;  /* 0x000000b300b37308 */ /* 0x000fe20000000800 */
[----:B------:R-:W-:Y:S01]  /*6790*/  ISETP.GT.AND P6, PT, R73, 0x68, PT ;  /* 0x000000684900780c */ /* 0x000fe20003fc4270 */
[--C-:B------:R-:W-:Y:S01]  /*67a0*/  FFMA.FTZ R159, R48, UR10, -R69.reuse ;  /* 0x0000000a309f7c23 */ /* 0x100fe20008010845 */
[----:B------:R-:W-:Y:S01]  /*67b0*/  FSEL R63, R63, -INF , P4 ;  /* 0xff8000003f3f7808 */ /* 0x000fe20002000000 */
[--C-:B------:R-:W-:Y:S01]  /*67c0*/  FFMA.FTZ R46, R51, UR10, -R69.reuse ;  /* 0x0000000a332e7c23 */ /* 0x100fe20008010845 */
[----:B------:R-:W-:Y:S01]  /*67d0*/  FMNMX.FTZ R36, R64, R33, !PT ;  /* 0x0000002140247209 */ /* 0x000fe20007810000 */
[----:B------:R-:W-:Y:S01]  /*67e0*/  FFMA.FTZ R48, R55, UR10, -R69 ;  /* 0x0000000a37307c23 */ /* 0x000fe20008010845 */
[----:B------:R-:W-:Y:S01]  /*67f0*/  ISETP.GT.AND P5, PT, R73, 0x69, PT ;  /* 0x000000694900780c */ /* 0x000fe20003fa4270 */
[----:B------:R-:W-:Y:S01]  /*6800*/  MUFU.EX2 R173, R173 ;  /* 0x000000ad00ad7308 */ /* 0x000fe20000000800 */
[----:B--2---:R-:W-:-:S02]  /*6810*/  FSEL R65, R65, -INF , P6 ;  /* 0xff80000041417808 */ /* 0x004fc40003000000 */
[----:B------:R-:W-:Y:S02]  /*6820*/  FMNMX.FTZ R36, R63, R36, !PT ;  /* 0x000000243f247209 */ /* 0x000fe40007810000 */
[----:B------:R-:W-:Y:S02]  /*6830*/  ISETP.GT.AND P4, PT, R73, 0x70, PT ;  /* 0x000000704900780c */ /* 0x000fe40003f84270 */
[----:B------:R-:W-:Y:S01]  /*6840*/  FSEL R66, R66, -INF , P5 ;  /* 0xff80000042427808 */ /* 0x000fe20002800000 */
[----:B------:R-:W-:Y:S01]  /*6850*/  MUFU.EX2 R24, R24 ;  /* 0x0000001800187308 */ /* 0x000fe20000000800 */
[----:B------:R-:W-:Y:S01]  /*6860*/  FMNMX.FTZ R33, R65, R36, !PT ;  /* 0x0000002441217209 */ /* 0x000fe20007810000 */
[--C-:B------:R-:W-:Y:S01]  /*6870*/  FFMA.FTZ R36, R40, UR10, -R69.reuse ;  /* 0x0000000a28247c23 */ /* 0x100fe20008010845 */
[----:B------:R-:W-:Y:S01]  /*6880*/  ISETP.GT.AND P6, PT, R73, 0x71, PT ;  /* 0x000000714900780c */ /* 0x000fe20003fc4270 */
[----:B------:R-:W-:Y:S01]  /*6890*/  FFMA.FTZ R40, R47, UR10, -R69 ;  /* 0x0000000a2f287c23 */ /* 0x000fe20008010845 */
        /* <DEDUP_REMOVED lines=9> */
[----:B------:R-:W-:Y:S01]  /*6930*/  FMNMX.FTZ R33, R67, R38, !PT ;  /* 0x0000002643217209 */ /* 0x000fe20007810000 */
[----:B------:R-:W-:Y:S01]  /*6940*/  FFMA.FTZ R38, R42, UR10, -R69 ;  /* 0x0000000a2a267c23 */ /* 0x000fe20008010845 */
[----:B------:R-:W-:Y:S02]  /*6950*/  FSEL R72, R72, -INF , P4 ;  /* 0xff80000048487808 */ /* 0x000fe40002000000 */
        /* <DEDUP_REMOVED lines=9> */
[--C-:B------:R-:W-:Y:S01]  /*69f0*/  FFMA.FTZ R42, R49, UR10, -R69.reuse ;  /* 0x0000000a312a7c23 */ /* 0x100fe20008010845 */
[----:B-1----:R-:W0:Y:S06]  /*6a00*/  SHFL.BFLY PT, R78, R41, 0x1, 0x1f ;  /* 0x0c201f00294e7f89 */ /* 0x002e2c00000e0000 */
[----:B------:R-:W-:Y:S08]  /*6a10*/  MUFU.EX2 R38, R38 ;  /* 0x0000002600267308 */ /* 0x000ff00000000800 */
[----:B------:R-:W-:Y:S08]  /*6a20*/  MUFU.EX2 R155, R155 ;  /* 0x0000009b009b7308 */ /* 0x000ff00000000800 */
[----:B------:R-:W-:Y:S01]  /*6a30*/  MUFU.EX2 R44, R44 ;  /* 0x0000002c002c7308 */ /* 0x000fe20000000800 */
[----:B0-----:R-:W-:Y:S01]  /*6a40*/  FMNMX.FTZ R33, R41, R78, !PT ;  /* 0x0000004e29217209 */ /* 0x001fe20007810000 */
[----:B------:R-:W-:-:S03]  /*6a50*/  FFMA.FTZ R41, R52, UR10, -R69 ;  /* 0x0000000a34297c23 */ /* 0x000fc60008010845 */
        /* <DEDUP_REMOVED lines=10> */
[----:B------:R-:W-:Y:S02]  /*6b00*/  IMAD.U32 R10, RZ, RZ, UR46 ;  /* 0x0000002eff0a7e24 */ /* 0x000fe4000f8e00ff */
[----:B------:R-:W-:Y:S01]  /*6b10*/  FADD.FTZ R8, -R8, R5 ;  /* 0x0000000508087221 */ /* 0x000fe20000010100 */
[----:B------:R-:W-:Y:S01]  /*6b20*/  FSEL R5, R33, RZ, P4 ;  /* 0x000000ff21057208 */ /* 0x000fe20002000000 */
[----:B------:R-:W-:Y:S01]  /*6b30*/  FFMA.FTZ R7, R7, UR10, -R52 ;  /* 0x0000000a07077c23 */ /* 0x000fe20008010834 */
[----:B------:R-:W-:Y:S01]  /*6b40*/  MUFU.EX2 R180, R180 ;  /* 0x000000b400b47308 */ /* 0x000fe20000000800 */
[----:B------:R-:W-:Y:S01]  /*6b50*/  FMUL.FTZ R26, R8, UR10 ;  /* 0x0000000a081a7c20 */ /* 0x000fe20008410000 */
[----:B------:R-:W-:Y:S01]  /*6b60*/  @!P1 LEA R10, R10, UR41, 0x3 ;  /* 0x000000290a0a9c11 */ /* 0x000fe2000f8e18ff */
[----:B------:R-:W-:Y:S01]  /*6b70*/  FADD.FTZ R5, -R5, R4 ;  /* 0x0000000405057221 */ /* 0x000fe20000010100 */
[--C-:B------:R-:W-:Y:S01]  /*6b80*/  FFMA.FTZ R9, R9, UR10, -R52.reuse ;  /* 0x0000000a09097c23 */ /* 0x100fe20008010834 */
[----:B------:R-:W-:Y:S01]  /*6b90*/  IADD3 R8, -R220, 0xb, RZ ;  /* 0x0000000bdc087810 */ /* 0x000fe20007ffe1ff */
[----:B------:R-:W-:Y:S01]  /*6ba0*/  FFMA.FTZ R11, R11, UR10, -R52 ;  /* 0x0000000a0b0b7c23 */ /* 0x000fe20008010834 */
[----:B------:R-:W-:Y:S01]  /*6bb0*/  FMUL.FTZ R5, R5, UR10 ;  /* 0x0000000a05057c20 */ /* 0x000fe20008410000 */
[----:B------:R-:W0:Y:S01]  /*6bc0*/  MUFU.EX2 R4, R26 ;  /* 0x0000001a00047308 */ /* 0x000e220000000800 */
[----:B------:R-:W-:-:S02]  /*6bd0*/  WARPGROUP.DEPBAR.LE gsb0, 0x0 ;  /* 0x00008000000079c5 */ /* 0x000fc40000010000 */
[----:B------:R-:W-:Y:S01]  /*6be0*/  WARPGROUP.ARRIVE ;  /* 0x00000000000079c5 */ /* 0x000fe20000000000 */
[----:B------:R-:W-:Y:S02]  /*6bf0*/  @!P1 VIADD R10, R10, 0x28840 ;  /* 0x000288400a0a9836 */ /* 0x000fe40000000000 */
[--C-:B------:R-:W-:Y:S01]  /*6c00*/  FFMA.FTZ R154, R31, UR10, -R52.reuse ;  /* 0x0000000a1f9a7c23 */ /* 0x100fe20008010834 */
[--C-:B------:R-:W-:Y:S01]  /*6c10*/  FFMA.FTZ R178, R74, UR10, -R52.reuse ;  /* 0x0000000a4ab27c23 */ /* 0x100fe20008010834 */
[----:B------:R-:W-:Y:S01]  /*6c20*/  FFMA.FTZ R168, R37, UR10, -R52 ;  /* 0x0000000a25a87c23 */ /* 0x000fe20008010834 */
[----:B------:R-:W1:Y:S01]  /*6c30*/  MUFU.EX2 R5, R5 ;  /* 0x0000000500057308 */ /* 0x000e620000000800 */
[----:B------:R-:W-:Y:S01]  /*6c40*/  HGMMA.64x128x16.F32 R88, R164, gdesc[UR4].tnspB, R88, gsb0 ;  /* 0x41e00004a4587df0 */ /* 0x000fe20008000858 */
[----:B------:R-:W-:Y:S01]  /*6c50*/  @!P1 PRMT R10, RZ, 0x654, R10 ;  /* 0x00000654ff0a9816 */ /* 0x000fe2000000000a */
[--C-:B------:R-:W-:Y:S01]  /*6c60*/  FFMA.FTZ R13, R13, UR10, -R52.reuse ;  /* 0x0000000a0d0d7c23 */ /* 0x100fe20008010834 */
[--C-:B---3--:R-:W-:Y:S01]  /*6c70*/  FFMA.FTZ R172, R75, UR10, -R52.reuse ;  /* 0x0000000a4bac7c23 */ /* 0x108fe20008010834 */
[--C-:B------:R-:W-:Y:S01]  /*6c80*/  FFMA.FTZ R15, R15, UR10, -R52.reuse ;  /* 0x0000000a0f0f7c23 */ /* 0x100fe20008010834 */
[--C-:B------:R-:W-:Y:S01]  /*6c90*/  FFMA.FTZ R174, R76, UR10, -R52.reuse ;  /* 0x0000000a4cae7c23 */ /* 0x100fe20008010834 */
[--C-:B------:R-:W-:Y:S01]  /*6ca0*/  FFMA.FTZ R21, R21, UR10, -R52.reuse ;  /* 0x0000000a15157c23 */ /* 0x100fe20008010834 */
[----:B------:R-:W2:Y:S01]  /*6cb0*/  MUFU.EX2 R7, R7 ;  /* 0x0000000700077308 */ /* 0x000ea20000000800 */
[----:B0-----:R-:W-:Y:S01]  /*6cc0*/  FFMA.FTZ R31, R4, R0, R181 ;  /* 0x00000000041f7223 */ /* 0x001fe200000100b5 */
[--C-:B------:R-:W-:Y:S01]  /*6cd0*/  FFMA.FTZ R25, R25, UR10, -R52.reuse ;  /* 0x0000000a19197c23 */ /* 0x100fe20008010834 */
[--C-:B------:R-:W-:Y:S01]  /*6ce0*/  FFMA.FTZ R27, R27, UR10, -R52.reuse ;  /* 0x0000000a1b1b7c23 */ /* 0x100fe20008010834 */
[--C-:B------:R-:W-:Y:S01]  /*6cf0*/  FFMA.FTZ R152, R32, UR10, -R52.reuse ;  /* 0x0000000a20987c23 */ /* 0x100fe20008010834 */
[C---:B------:R-:W-:Y:S01]  /*6d00*/  FADD.FTZ R0, R6.reuse, R31 ;  /* 0x0000001f06007221 */ /* 0x040fe20000010000 */
[----:B------:R-:W-:Y:S01]  /*6d10*/  FFMA.FTZ R29, R29, UR10, -R52 ;  /* 0x0000000a1d1d7c23 */ /* 0x000fe20008010834 */
[----:B------:R-:W-:Y:S01]  /*6d20*/  F2FP.F16.F32.PACK_AB R181, R6, R181 ;  /* 0x000000b506b5723e */ /* 0x000fe200000000ff */
        /* <DEDUP_REMOVED lines=8> */
[----:B------:R-:W3:Y:S01]  /*6db0*/  MUFU.EX2 R9, R9 ;  /* 0x0000000900097308 */ /* 0x000ee20000000800 */
[--C-:B------:R-:W-:Y:S01]  /*6dc0*/  FFMA.FTZ R65, R65, UR10, -R52.reuse ;  /* 0x0000000a41417c23 */ /* 0x100fe20008010834 */
[--C-:B------:R-:W-:Y:S01]  /*6dd0*/  FFMA.FTZ R66, R66, UR10, -R52.reuse ;  /* 0x0000000a42427c23 */ /* 0x100fe20008010834 */
[--C-:B------:R-:W-:Y:S01]  /*6de0*/  FFMA.FTZ R68, R68, UR10, -R52.reuse ;  /* 0x0000000a44447c23 */ /* 0x100fe20008010834 */
[--C-:B------:R-:W-:Y:S01]  /*6df0*/  FFMA.FTZ R67, R67, UR10, -R52.reuse ;  /* 0x0000000a43437c23 */ /* 0x100fe20008010834 */
[----:B------:R-:W-:Y:S01]  /*6e00*/  FFMA.FTZ R70, R70, UR10, -R52 ;  /* 0x0000000a46467c23 */ /* 0x000fe20008010834 */
[----:B------:R-:W-:Y:S01]  /*6e10*/  IMAD.U32 R26, RZ, RZ, UR58 ;  /* 0x0000003aff1a7e24 */ /* 0x000fe2000f8e00ff */
[----:B------:R-:W-:Y:S01]  /*6e20*/  PLOP3.LUT P3, PT, PT, PT, UP1, 0x80, 0x0 ;  /* 0x000000000000781c */ /* 0x000fe20003f6f018 */
[----:B------:R-:W4:Y:S01]  /*6e30*/  MUFU.EX2 R176, R176 ;  /* 0x000000b000b07308 */ /* 0x000f220000000800 */
[----:B------:R-:W-:Y:S01]  /*6e40*/  UMOV UR58, UR46 ;  /* 0x0000002e003a7c82 */ /* 0x000fe20008000000 */
[----:B------:R-:W-:-:S02]  /*6e50*/  F2FP.F16.F32.PACK_AB R183, R12, R183 ;  /* 0x000000b70cb7723e */ /* 0x000fc400000000ff */
[----:B------:R-:W-:-:S04]  /*6e60*/  @!P1 LEA R26, R26, UR41, 0x3 ;  /* 0x000000291a1a9c11 */ /* 0x000fc8000f8e18ff */
        /* <DEDUP_REMOVED lines=13> */
[----:B------:R-:W-:-:S02]  /*6f40*/  WARPGROUP.DEPBAR.LE gsb0, 0x0 ;  /* 0x00008000000079c5 */ /* 0x000fc40000010000 */
[----:B------:R0:W-:Y:S06]  /*6f50*/  BAR.ARV R8, 0x100 ;  /* 0x000400080000751d */ /* 0x0001ec0000002000 */
[----:B------:R2:W-:Y:S01]  /*6f60*/  @!P1 SYNCS.ARRIVE.TRANS64.RED.A1T0 RZ, [R10+URZ], RZ ;  /* 0x000000ff0aff99a7 */ /* 0x0005e2000810043f */
[----:B------:R-:W5:Y:S01]  /*6f70*/  MUFU.EX2 R154, R154 ;  /* 0x0000009a009a7308 */ /* 0x000f620000000800 */
[-C--:B-1----:R-:W-:Y:S01]  /*6f80*/  FMUL.FTZ R88, R88, R5.reuse ;  /* 0x0000000558587220 */ /* 0x082fe20000410000 */
        /* <DEDUP_REMOVED lines=8> */
[----:B------:R-:W-:Y:S01]  /*7010*/  MUFU.EX2 R156, R156 ;  /* 0x0000009c009c7308 */ /* 0x000fe20000000800 */
[----:B------:R-:W-:Y:S01]  /*7020*/  FADD.FTZ R37, R7, R10 ;  /* 0x0000000a07257221 */ /* 0x000fe20000010000 */
[----:B------:R-:W-:-:S02]  /*7030*/  @!P1 VIADD R10, R26, 0x28860 ;  /* 0x000288601a0a9836 */ /* 0x000fc40000000000 */
[-C--:B------:R-:W-:Y:S01]  /*7040*/  FMUL.FTZ R100, R100, R5.reuse ;  /* 0x0000000564647220 */ /* 0x080fe20000410000 */
[-C--:B------:R-:W-:Y:S01]  /*7050*/  FMUL.FTZ R101, R101, R5.reuse ;  /* 0x0000000565657220 */ /* 0x080fe20000410000 */
[----:B0-----:R-:W-:Y:S01]  /*7060*/  FADD.FTZ R8, R182, R37 ;  /* 0x00000025b6087221 */ /* 0x001fe20000010000 */
[C---:B---3--:R-:W-:Y:S01]  /*7070*/  F2FP.F16.F32.PACK_AB R182, R9.reuse, R182 ;  /* 0x000000b609b6723e */ /* 0x048fe200000000ff */
[-C--:B------:R-:W-:Y:S01]  /*7080*/  FMUL.FTZ R104, R104, R5.reuse ;  /* 0x0000000568687220 */ /* 0x080fe20000410000 */
[----:B------:R-:W0:Y:S01]  /*7090*/  MUFU.EX2 R3, R3 ;  /* 0x0000000300037308 */ /* 0x000e220000000800 */
[----:B------:R-:W-:Y:S01]  /*70a0*/  FADD.FTZ R37, R9, R8 ;  /* 0x0000000809257221 */ /* 0x000fe20000010000 */
[----:B------:R-:W-:Y:S01]  /*70b0*/  @!P1 PRMT R10, RZ, 0x654, R10 ;  /* 0x00000654ff0a9816 */ /* 0x000fe2000000000a */
[-C--:B------:R-:W-:Y:S01]  /*70c0*/  FMUL.FTZ R105, R105, R5.reuse ;  /* 0x0000000569697220 */ /* 0x080fe20000410000 */
[-C--:B------:R-:W-:Y:S01]  /*70d0*/  FMUL.FTZ R108, R108, R5.reuse ;  /* 0x000000056c6c7220 */ /* 0x080fe20000410000 */
[----:B----4-:R-:W-:Y:S01]  /*70e0*/  FADD.FTZ R8, R176, R37 ;  /* 0x00000025b0087221 */ /* 0x010fe20000010000 */
[----:B------:R-:W-:Y:S01]  /*70f0*/  FADD.FTZ R37, R177, R0 ;  /* 0x00000000b1257221 */ /* 0x000fe20000010000 */
[----:B------:R1:W-:Y:S01]  /*7100*/  @!P1 SYNCS.ARRIVE.TRANS64.RED.A1T0 RZ, [R10+URZ], RZ ;  /* 0x000000ff0aff99a7 */ /* 0x0003e2000810043f */
[----:B------:R-:W2:Y:S01]  /*7110*/  MUFU.EX2 R31, R31 ;  /* 0x0000001f001f7308 */ /* 0x000ea20000000800 */
[----:B-----5:R-:W-:Y:S01]  /*7120*/  FADD.FTZ R45, R11, R8 ;  /* 0x000000080b2d7221 */ /* 0x020fe20000010000 */
[----:B------:R-:W-:Y:S01]  /*7130*/  FADD.FTZ R0, R14, R37 ;  /* 0x000000250e007221 */ /* 0x000fe20000010000 */
[--C-:B------:R-:W-:Y:S01]  /*7140*/  FFMA.FTZ R37, R62, UR10, -R52.reuse ;  /* 0x0000000a3e257c23 */ /* 0x100fe20008010834 */
[----:B------:R-:W-:Y:S01]  /*7150*/  FFMA.FTZ R52, R72, UR10, -R52 ;  /* 0x0000000a48347c23 */ /* 0x000fe20008010834 */
[----:B------:R-:W-:Y:S01]  /*7160*/  FADD.FTZ R8, R178, R45 ;  /* 0x0000002db2087221 */ /* 0x000fe20000010000 */
[----:B------:R-:W-:Y:S01]  /*7170*/  FADD.FTZ R45, R179, R0 ;  /* 0x00000000b32d7221 */ /* 0x000fe20000010000 */
[-C--:B------:R-:W-:Y:S01]  /*7180*/  FMUL.FTZ R109, R109, R5.reuse ;  /* 0x000000056d6d7220 */ /* 0x080fe20000410000 */
[----:B------:R-:W-:Y:S01]  /*7190*/  MUFU.EX2 R159, R159 ;  /* 0x0000009f009f7308 */ /* 0x000fe20000000800 */
[----:B------:R-:W-:Y:S01]  /*71a0*/  FADD.FTZ R47, R13, R8 ;  /* 0x000000080d2f7221 */ /* 0x000fe20000010000 */
[----:B------:R-:W-:Y:S01]  /*71b0*/  FADD.FTZ R0, R20, R45 ;  /* 0x0000002d14007221 */ /* 0x000fe20000010000 */
[-C--:B------:R-:W-:Y:S01]  /*71c0*/  FMUL.FTZ R112, R112, R5.reuse ;  /* 0x0000000570707220 */ /* 0x080fe20000410000 */
[-C--:B------:R-:W-:Y:S01]  /*71d0*/  FMUL.FTZ R113, R113, R5.reuse ;  /* 0x0000000571717220 */ /* 0x080fe20000410000 */
[----:B------:R-:W-:Y:S01]  /*71e0*/  FADD.FTZ R8, R172, R47 ;  /* 0x0000002fac087221 */ /* 0x000fe20000010000 */
[----:B------:R-:W-:Y:S01]  /*71f0*/  FADD.FTZ R45, R173, R0 ;  /* 0x00000000ad2d7221 */ /* 0x000fe20000010000 */
[-C--:B------:R-:W-:Y:S01]  /*7200*/  FMUL.FTZ R116, R116, R5.reuse ;  /* 0x0000000574747220 */ /* 0x080fe20000410000 */
[----:B------:R-:W3:Y:S01]  /*7210*/  MUFU.EX2 R158, R158 ;  /* 0x0000009e009e7308 */ /* 0x000ee20000000800 */
[----:B------:R-:W-:Y:S01]  /*7220*/  FADD.FTZ R47, R15, R8 ;  /* 0x000000080f2f7221 */ /* 0x000fe20000010000 */
[----:B------:R-:W-:Y:S01]  /*7230*/  FADD.FTZ R0, R24, R45 ;  /* 0x0000002d18007221 */ /* 0x000fe20000010000 */
[-C--:B------:R-:W-:Y:S01]  /*7240*/  FMUL.FTZ R117, R117, R5.reuse ;  /* 0x0000000575757220 */ /* 0x080fe20000410000 */
[-C--:B------:R-:W-:Y:S01]  /*7250*/  FMUL.FTZ R120, R120, R5.reuse ;  /* 0x0000000578787220 */ /* 0x080fe20000410000 */
        /* <DEDUP_REMOVED lines=29> */
[----:B------:R-:W-:Y:S01]  /*7430*/  FADD.FTZ R0, R38, R7 ;  /* 0x0000000726007221 */ /* 0x000fe20000010000 */
[-C--:B------:R-:W-:Y:S01]  /*7440*/  FMUL.FTZ R141, R141, R5.reuse ;  /* 0x000000058d8d7220 */ /* 0x080fe20000410000 */
[-C--:B------:R-:W-:Y:S01]  /*7450*/  FMUL.FTZ R144, R144, R5.reuse ;  /* 0x0000000590907220 */ /* 0x080fe20000410000 */
[----:B------:R-:W-:Y:S01]  /*7460*/  FADD.FTZ R6, R154, R9 ;  /* 0x000000099a067221 */ /* 0x000fe20000010000 */
[----:B------:R-:W-:Y:S01]  /*7470*/  FADD.FTZ R7, R155, R0 ;  /* 0x000000009b077221 */ /* 0x000fe20000010000 */
[C---:B0-----:R-:W-:Y:S01]  /*7480*/  F2FP.F16.F32.PACK_AB R154, R3.reuse, R154 ;  /* 0x0000009a039a723e */ /* 0x041fe200000000ff */
[----:B------:R-:W-:Y:S01]  /*7490*/  MUFU.EX2 R46, R46 ;  /* 0x0000002e002e7308 */ /* 0x000fe20000000800 */
[----:B------:R-:W-:Y:S01]  /*74a0*/  FADD.FTZ R9, R3, R6 ;  /* 0x0000000603097221 */ /* 0x000fe20000010000 */
[----:B------:R-:W-:Y:S01]  /*74b0*/  FADD.FTZ R0, R44, R7 ;  /* 0x000000072c007221 */ /* 0x000fe20000010000 */
[-C--:B------:R-:W-:Y:S01]  /*74c0*/  FMUL.FTZ R145, R145, R5.reuse ;  /* 0x0000000591917220 */ /* 0x080fe20000410000 */
[-C--:B------:R-:W-:Y:S01]  /*74d0*/  FMUL.FTZ R148, R148, R5.reuse ;  /* 0x0000000594947220 */ /* 0x080fe20000410000 */
[----:B------:R-:W-:Y:S01]  /*74e0*/  FADD.FTZ R6, R156, R9 ;  /* 0x000000099c067221 */ /* 0x000fe20000010000 */
[----:B------:R-:W-:Y:S01]  /*74f0*/  FADD.FTZ R7, R157, R0 ;  /* 0x000000009d077221 */ /* 0x000fe20000010000 */
[----:B------:R-:W-:Y:S01]  /*7500*/  FMUL.FTZ R149, R149, R5 ;  /* 0x0000000595957220 */ /* 0x000fe20000410000 */
[----:B------:R-:W0:Y:S01]  /*7510*/  MUFU.EX2 R63, R63 ;  /* 0x0000003f003f7308 */ /* 0x000e220000000800 */
[----:B--2---:R-:W-:Y:S01]  /*7520*/  FADD.FTZ R9, R31, R6 ;  /* 0x000000061f097221 */ /* 0x004fe20000010000 */
[----:B------:R-:W-:Y:S01]  /*7530*/  FADD.FTZ R0, R40, R7 ;  /* 0x0000000728007221 */ /* 0x000fe20000010000 */
[-C--:B------:R-:W-:Y:S01]  /*7540*/  FMUL.FTZ R90, R90, R4.reuse ;  /* 0x000000045a5a7220 */ /* 0x080fe20000410000 */
[-C--:B------:R-:W-:Y:S01]  /*7550*/  FMUL.FTZ R91, R91, R4.reuse ;  /* 0x000000045b5b7220 */ /* 0x080fe20000410000 */
[----:B---3--:R-:W-:Y:S01]  /*7560*/  FADD.FTZ R6, R158, R9 ;  /* 0x000000099e067221 */ /* 0x008fe20000010000 */
[----:B------:R-:W-:Y:S01]  /*7570*/  FADD.FTZ R7, R159, R0 ;  /* 0x000000009f077221 */ /* 0x000fe20000010000 */
[-C--:B------:R-:W-:Y:S01]  /*7580*/  FMUL.FTZ R94, R94, R4.reuse ;  /* 0x000000045e5e7220 */ /* 0x080fe20000410000 */
[----:B------:R-:W2:Y:S01]  /*7590*/  MUFU.EX2 R39, R39 ;  /* 0x0000002700277308 */ /* 0x000ea20000000800 */
[----:B----4-:R-:W-:Y:S01]  /*75a0*/  FADD.FTZ R9, R37, R6 ;  /* 0x0000000625097221 */ /* 0x010fe20000010000 */
[----:B------:R-:W-:Y:S01]  /*75b0*/  FADD.FTZ R0, R42, R7 ;  /* 0x000000072a007221 */ /* 0x000fe20000010000 */
[-C--:B------:R-:W-:Y:S01]  /*75c0*/  FMUL.FTZ R95, R95, R4.reuse ;  /* 0x000000045f5f7220 */ /* 0x080fe20000410000 */
[-C--:B------:R-:W-:Y:S01]  /*75d0*/  FMUL.FTZ R98, R98, R4.reuse ;  /* 0x0000000462627220 */ /* 0x080fe20000410000 */
[----:B-----5:R-:W-:Y:S01]  /*75e0*/  FADD.FTZ R9, R160, R9 ;  /* 0x00000009a0097221 */ /* 0x020fe20000010000 */
[----:B------:R-:W-:Y:S01]  /*75f0*/  FADD.FTZ R3, R35, R0 ;  /* 0x0000000023037221 */ /* 0x000fe20000010000 */
[-C--:B------:R-:W-:Y:S01]  /*7600*/  FMUL.FTZ R99, R99, R4.reuse ;  /* 0x0000000463637220 */ /* 0x080fe20000410000 */
[----:B------:R-:W3:Y:S01]  /*7610*/  MUFU.EX2 R162, R65 ;  /* 0x0000004100a27308 */ /* 0x000ee20000000800 */
[----:B0-----:R-:W-:Y:S01]  /*7620*/  FADD.FTZ R9, R63, R9 ;  /* 0x000000093f097221 */ /* 0x001fe20000010000 */
[----:B------:R-:W-:Y:S01]  /*7630*/  FADD.FTZ R0, R46, R3 ;  /* 0x000000032e007221 */ /* 0x000fe20000010000 */
        /* <DEDUP_REMOVED lines=14> */
[----:B---3--:R-:W-:Y:S01]  /*7720*/  FADD.FTZ R9, R162, R9 ;  /* 0x00000009a2097221 */ /* 0x008fe20000010000 */
[-C--:B------:R-:W-:Y:S01]  /*7730*/  FMUL.FTZ R123, R123, R4.reuse ;  /* 0x000000047b7b7220 */ /* 0x080fe20000410000 */
[-C--:B------:R-:W-:Y:S01]  /*7740*/  FMUL.FTZ R126, R126, R4.reuse ;  /* 0x000000047e7e7220 */ /* 0x080fe20000410000 */
[-C--:B------:R-:W-:Y:S01]  /*7750*/  FMUL.FTZ R127, R127, R4.reuse ;  /* 0x000000047f7f7220 */ /* 0x080fe20000410000 */
[-C--:B------:R-:W-:Y:S01]  /*7760*/  FMUL.FTZ R130, R130, R4.reuse ;  /* 0x0000000482827220 */ /* 0x080fe20000410000 */
[-C--:B------:R-:W-:Y:S01]  /*7770*/  FMUL.FTZ R131, R131, R4.reuse ;  /* 0x0000000483837220 */ /* 0x080fe20000410000 */
[-C--:B------:R-:W-:Y:S01]  /*7780*/  FMUL.FTZ R134, R134, R4.reuse ;  /* 0x0000000486867220 */ /* 0x080fe20000410000 */
[----:B------:R-:W3:Y:S01]  /*7790*/  MUFU.EX2 R41, R41 ;  /* 0x0000002900297308 */ /* 0x000ee20000000800 */
        /* <DEDUP_REMOVED lines=11> */
[----:B------:R-:W-:Y:S01]  /*7850*/  FMUL.FTZ R151, R151, R4 ;  /* 0x0000000497977220 */ /* 0x000fe20000410000 */
[----:B------:R-:W-:Y:S01]  /*7860*/  F2FP.F16.F32.PACK_AB R176, R11, R176 ;  /* 0x000000b00bb0723e */ /* 0x000fe200000000ff */
[----:B------:R-:W-:Y:S01]  /*7870*/  IMAD.MOV.U32 R5, RZ, RZ, R30 ;  /* 0x000000ffff057224 */ /* 0x000fe200078e001e */
[----:B------:R-:W-:Y:S01]  /*7880*/  F2FP.F16.F32.PACK_AB R177, R14, R177 ;  /* 0x000000b10eb1723e */ /* 0x000fe200000000ff */
[----:B------:R-:W2:Y:S01]  /*7890*/  MUFU.EX2 R50, R50 ;  /* 0x0000003200327308 */ /* 0x000ea20000000800 */
[----:B---3--:R-:W-:Y:S01]  /*78a0*/  FADD.FTZ R3, R41, R0 ;  /* 0x0000000029037221 */ /* 0x008fe20000010000 */
[----:B------:R-:W-:Y:S01]  /*78b0*/  F2FP.F16.F32.PACK_AB R178, R13, R178 ;  /* 0x000000b20db2723e */ /* 0x000fe200000000ff */
[----:B------:R-:W-:Y:S01]  /*78c0*/  IMAD.MOV.U32 R4, RZ, RZ, R33 ;  /* 0x000000ffff047224 */ /* 0x000fe200078e0021 */
[----:B------:R-:W-:-:S02]  /*78d0*/  F2FP.F16.F32.PACK_AB R179, R20, R179 ;  /* 0x000000b314b3723e */ /* 0x000fc400000000ff */
[----:B------:R-:W-:Y:S02]  /*78e0*/  F2FP.F16.F32.PACK_AB R172, R15, R172 ;  /* 0x000000ac0fac723e */ /* 0x000fe400000000ff */
[----:B------:R-:W3:Y:S01]  /*78f0*/  MUFU.EX2 R67, R67 ;  /* 0x0000004300437308 */ /* 0x000ee20000000800 */
[----:B0-----:R-:W-:Y:S01]  /*7900*/  FADD.FTZ R9, R68, R9 ;  /* 0x0000000944097221 */ /* 0x001fe20000010000 */
[----:B------:R-:W-:Y:S02]  /*7910*/  F2FP.F16.F32.PACK_AB R173, R24, R173 ;  /* 0x000000ad18ad723e */ /* 0x000fe400000000ff */
[----:B------:R-:W-:Y:S02]  /*7920*/  F2FP.F16.F32.PACK_AB R174, R21, R174 ;  /* 0x000000ae15ae723e */ /* 0x000fe400000000ff */
[----:B------:R-:W-:Y:S02]  /*7930*/  F2FP.F16.F32.PACK_AB R175, R28, R175 ;  /* 0x000000af1caf723e */ /* 0x000fe400000000ff */
[----:B------:R-:W0:Y:S01]  /*7940*/  MUFU.EX2 R43, R43 ;  /* 0x0000002b002b7308 */ /* 0x000e220000000800 */
[----:B--2---:R-:W-:Y:S01]  /*7950*/  FADD.FTZ R0, R50, R3 ;  /* 0x0000000332007221 */ /* 0x004fe20000010000 */
[----:B------:R-:W-:-:S02]  /*7960*/  F2FP.F16.F32.PACK_AB R168, R25, R168 ;  /* 0x000000a819a8723e */ /* 0x000fc400000000ff */
[----:B------:R-:W-:Y:S02]  /*7970*/  F2FP.F16.F32.PACK_AB R169, R34, R169 ;  /* 0x000000a922a9723e */ /* 0x000fe400000000ff */
[----:B------:R-:W-:Y:S02]  /*7980*/  F2FP.F16.F32.PACK_AB R170, R27, R170 ;  /* 0x000000aa1baa723e */ /* 0x000fe400000000ff */
[----:B------:R-:W2:Y:S01]  /*7990*/  MUFU.EX2 R70, R70 ;  /* 0x0000004600467308 */ /* 0x000ea20000000800 */
[----:B---3--:R-:W-:Y:S01]  /*79a0*/  FADD.FTZ R9, R67, R9 ;  /* 0x0000000943097221 */ /* 0x008fe20000010000 */
[----:B------:R-:W-:Y:S02]  /*79b0*/  F2FP.F16.F32.PACK_AB R171, R36, R171 ;  /* 0x000000ab24ab723e */ /* 0x000fe400000000ff */
[----:B------:R-:W-:Y:S02]  /*79c0*/  F2FP.F16.F32.PACK_AB R152, R29, R152 ;  /* 0x000000981d98723e */ /* 0x000fe400000000ff */
[----:B------:R-:W-:-:S02]  /*79d0*/  F2FP.F16.F32.PACK_AB R153, R38, R153 ;  /* 0x000000992699723e */ /* 0x000fc400000000ff */
        /* <DEDUP_REMOVED lines=10> */
[----:B------:R-:W-:Y:S01]  /*7a80*/  F2FP.F16.F32.PACK_AB R161, R46, R35 ;  /* 0x000000232ea1723e */ /* 0x000fe200000000ff */
[----:B---3--:R-:W-:Y:S01]  /*7a90*/  FADD.FTZ R3, R52, R9 ;  /* 0x0000000934037221 */ /* 0x008fe20000010000 */
[----:B------:R-:W-:Y:S02]  /*7aa0*/  F2FP.F16.F32.PACK_AB R162, R66, R162 ;  /* 0x000000a242a2723e */ /* 0x000fe400000000ff */
[----:B------:R-:W-:Y:S02]  /*7ab0*/  F2FP.F16.F32.PACK_AB R163, R48, R39 ;  /* 0x0000002730a3723e */ /* 0x000fe400000000ff */
[----:B------:R-:W-:-:S02]  /*7ac0*/  F2FP.F16.F32.PACK_AB R164, R67, R68 ;  /* 0x0000004443a4723e */ /* 0x000fc400000000ff */
[----:B------:R-:W-:Y:S01]  /*7ad0*/  F2FP.F16.F32.PACK_AB R165, R50, R41 ;  /* 0x0000002932a5723e */ /* 0x000fe200000000ff */
[C---:B0-----:R-:W-:Y:S01]  /*7ae0*/  FADD.FTZ R0, R57.reuse, R0 ;  /* 0x0000000039007221 */ /* 0x041fe20000010000 */
[----:B------:R-:W-:Y:S02]  /*7af0*/  F2FP.F16.F32.PACK_AB R166, R52, R70 ;  /* 0x0000004634a6723e */ /* 0x000fe400000000ff */
[----:B------:R-:W-:Y:S01]  /*7b00*/  F2FP.F16.F32.PACK_AB R167, R57, R43 ;  /* 0x0000002b39a7723e */ /* 0x000fe200000000ff */
[----:B-1----:R-:W-:Y:S06]  /*7b10*/  @P3 BRA `(.L_x_8561) ;  /* 0xffffffcc00b83947 */ /* 0x002fec000383ffff */
.L_x_8552:
[----:B------:R-:W-:-:S06]  /*7b20*/  UISETP.GE.AND UP0, UPT, UR59, UR40, UPT ;  /* 0x000000283b00728c */ /* 0x000fcc000bf06270 */
[----:B------:R-:W-:-:S13]  /*7b30*/  PLOP3.LUT P2, PT, PT, PT, UP0, 0x80, 0x0 ;  /* 0x000000000000781c */ /* 0x000fda0003f4f008 */
[----:B------:R-:W-:Y:S05]  /*7b40*/  @!P2 BRA `(.L_x_8562) ;  /* 0x000000280010a947 */ /* 0x000fea0003800000 */
[----:B------:R-:W-:Y:S01]  /*7b50*/  IMAD.MOV.U32 R5, RZ, RZ, R30 ;  /* 0x000000ffff057224 */ /* 0x000fe200078e001e */
[----:B------:R-:W-:Y:S01]  /*7b60*/  UMOV UR56, UR47 ;  /* 0x0000002f00387c82 */ /* 0x000fe20008000000 */
[----:B------:R-:W-:Y:S01]  /*7b70*/  IMAD.MOV.U32 R4, RZ, RZ, R33 ;  /* 0x000000ffff047224 */ /* 0x000fe200078e0021 */
[----:B------:R-:W-:Y:S01]  /*7b80*/  UMOV UR55, UR46 ;  /* 0x0000002e00377c82 */ /* 0x000fe20008000000 */
[----:B------:R-:W-:Y:S01]  /*7b90*/  ULDC UR54, c[0x0][0x9d8] ;  /* 0x0002760000367ab9 */ /* 0x000fe20000000800 */
[----:B------:R-:W-:-:S05]  /*7ba0*/  ULDC UR53, c[0x0][0x988] ;  /* 0x0002620000357ab9 */ /* 0x000fca0000000800 */
.L_x_8571:
        /* <DEDUP_REMOVED lines=9> */
.L_x_8564:
[----:B------:R-:W-:Y:S01]  /*7c40*/  ULEA UR6, UR46, UR41, 0x3 ;  /* 0x000000292e067291 */ /* 0x000fe2000f8e183f */
[----:B------:R-:W-:-:S05]  /*7c50*/  IMAD.U32 R6, RZ, RZ, UR47 ;  /* 0x0000002fff067e24 */ /* 0x000fca000f8e00ff */
[----:B------:R-:W-:-:S04]  /*7c60*/  SHF.L.U32 R6, R6, 0x1f, RZ ;  /* 0x0000001f06067819 */ /* 0x000fc800000006ff */
[----:B------:R0:W1:Y:S01]  /*7c70*/  SYNCS.PHASECHK.TRANS64.TRYWAIT P2, [UR6+0x28830], R6 ;  /* 0x02883006ff0075a7 */ /* 0x0000620008040146 */
[----:B------:R-:W-:Y:S05]  /*7c80*/  @!P0 BRA `(.L_x_8565) ;  /* 0x0000000000048947 */ /* 0x000fea0003800000 */
[----:B------:R-:W-:Y:S01]  /*7c90*/  BPT.TRAP 0x1 ;  /* 0x000000040000795c */ /* 0x000fe20000300000 */
.L_x_8565:
[----:B-1----:R-:W-:Y:S05]  /*7ca0*/  @P2 BRA `(.L_x_8563) ;  /* 0x0000000000082947 */ /* 0x002fea0003800000 */
[----:B------:R-:W1:Y:S02]  /*7cb0*/  SYNCS.PHASECHK.TRANS64.TRYWAIT P2, [UR6+0x28830], R6 ;  /* 0x02883006ff0075a7 */ /* 0x000e640008040146 */
[----:B-1----:R-:W-:Y:S05]  /*7cc0*/  @!P2 BRA `(.L_x_8566) ;  /* 0x000000cc0074a947 */ /* 0x002fea0003800000 */
.L_x_8563:
        /* <DEDUP_REMOVED lines=47> */
.L_x_8568:
[----:B------:R-:W-:Y:S01]  /*7fc0*/  ULEA UR6, UR55, UR41, 0x3 ;  /* 0x0000002937067291 */ /* 0x000fe2000f8e183f */
[----:B------:R-:W-:-:S05]  /*7fd0*/  IMAD.U32 R6, RZ, RZ, UR56 ;  /* 0x00000038ff067e24 */ /* 0x000fca000f8e00ff */
[----:B------:R-:W-:-:S04]  /*7fe0*/  SHF.L.U32 R6, R6, 0x1f, RZ ;  /* 0x0000001f06067819 */ /* 0x000fc800000006ff */
[----:B------:R0:W1:Y:S01]  /*7ff0*/  SYNCS.PHASECHK.TRANS64.TRYWAIT P2, [UR6+0x28850], R6 ;  /* 0x02885006ff0075a7 */ /* 0x0000620008040146 */
[----:B------:R-:W-:Y:S05]  /*8000*/  @!P0 BRA `(.L_x_8569) ;  /* 0x0000000000048947 */ /* 0x000fea0003800000 */
[----:B------:R-:W-:Y:S01]  /*8010*/  BPT.TRAP 0x1 ;  /* 0x000000040000795c */ /* 0x000fe20000300000 */
.L_x_8569:
[----:B-1----:R-:W-:Y:S05]  /*8020*/  @P2 BRA `(.L_x_8567) ;  /* 0x0000000000082947 */ /* 0x002fea0003800000 */
[----:B------:R-:W1:Y:S02]  /*8030*/  SYNCS.PHASECHK.TRANS64.TRYWAIT P2, [UR6+0x28850], R6 ;  /* 0x02885006ff0075a7 */ /* 0x000e640008040146 */
[----:B-1----:R-:W-:Y:S05]  /*8040*/  @!P2 BRA `(.L_x_8570) ;  /* 0x000000c800aca947 */ /* 0x002fea0003800000 */
.L_x_8567:
[----:B------:R-:W-:Y:S01]  /*8050*/  UIADD3 UR6, UR41, 0x400, URZ ;  /* 0x0000040029067890 */ /* 0x000fe2000fffe03f */
[----:B------:R-:W-:Y:S01]  /*8060*/  WARPGROUP.ARRIVE ;  /* 0x00000000000079c5 */ /* 0x000fe20000000000 */
[----:B------:R-:W-:Y:S01]  /*8070*/  UMOV UR7, 0x40000040 ;  /* 0x4000004000077882 */ /* 0x000fe20000000000 */
[----:B-1----:R-:W-:Y:S01]  /*8080*/  FMUL.FTZ R7, R24, UR54 ;  /* 0x0000003618077c20 */ /* 0x002fe20008410000 */
[----:B------:R-:W-:Y:S01]  /*8090*/  USHF.R.U32.HI UR6, URZ, 0x4, UR6 ;  /* 0x000000043f067899 */ /* 0x000fe20008011606 */
[----:B0-----:R-:W-:Y:S01]  /*80a0*/  FMUL.FTZ R6, R25, UR54 ;  /* 0x0000003619067c20 */ /* 0x001fe20008410000 */
        /* <DEDUP_REMOVED lines=65> */
[----:B------:R-:W-:Y:S01]  /*84c0*/  UMOV UR10, UR53 ;  /* 0x00000035000a7c82 */ /* 0x000fe20008000000 */
        /* <DEDUP_REMOVED lines=10> */
[----:B------:R-:W0:Y:S01]  /*8570*/  S2R R220, SR_TID.X ;  /* 0x0000000000dc7919 */ /* 0x000e220000002100 */
[----:B------:R-:W3:Y:S01]  /*8580*/  MUFU.TANH R29, R29 ;  /* 0x0000001d001d7308 */ /* 0x000ee20000002400 */
[----:B-1----:R-:W-:Y:S01]  /*8590*/  FMNMX.FTZ R33, R25, R56, !PT ;  /* 0x0000003819217209 */ /* 0x002fe20007810000 */
[----:B------:R-:W-:-:S02]  /*85a0*/  UISETP.GT.AND UP0, UPT, UR59, UR40, UPT ;  /* 0x000000283b00728c */ /* 0x000fc4000bf04270 */
[----:B------:R-:W-:Y:S01]  /*85b0*/  UIADD3 UR59, UR59, -0x1, URZ ;  /* 0xffffffff3b3b7890 */ /* 0x000fe2000fffe03f */
[----:B------:R-:W-:-:S03]  /*85c0*/  UMOV UR56, UR47 ;  /* 0x0000002f00387c82 */ /* 0x000fc60008000000 */
[----:B------:R-:W1:Y:S01]  /*85d0*/  MUFU.TANH R30, R30 ;  /* 0x0000001e001e7308 */ /* 0x000e620000002400 */
[----:B--2---:R-:W-:Y:S02]  /*85e0*/  FMNMX.FTZ R56, R28, R33, !PT ;  /* 0x000000211c387209 */ /* 0x004fe40007810000 */
[----:B------:R-:W-:-:S05]  /*85f0*/  PLOP3.LUT P2, PT, PT, PT, UP0, 0x80, 0x0 ;  /* 0x000000000000781c */ /* 0x000fca0003f4f008 */
[----:B------:R-:W2:Y:S01]  /*8600*/  MUFU.TANH R35, R35 ;  /* 0x0000002300237308 */ /* 0x000ea20000002400 */
[----:B---3--:R-:W-:-:S07]  /*8610*/  FMNMX.FTZ R33, R29, R56, !PT ;  /* 0x000000381d217209 */ /* 0x008fce0007810000 */
[----:B------:R-:W3:Y:S01]  /*8620*/  MUFU.TANH R37, R37 ;  /* 0x0000002500257308 */ /* 0x000ee20000002400 */
[----:B-1----:R-:W-:Y:S02]  /*8630*/  FMNMX.FTZ R56, R30, R33, !PT ;  /* 0x000000211e387209 */ /* 0x002fe40007810000 */
[----:B0-----:R-:W-:-:S05]  /*8640*/  SHF.R.U32.HI R220, RZ, 0x7, R220 ;  /* 0x00000007ffdc7819 */ /* 0x001fca00000116dc */
[----:B------:R-:W0:Y:S01]  /*8650*/  MUFU.TANH R38, R38 ;  /* 0x0000002600267308 */ /* 0x000e220000002400 */
[----:B--2---:R-:W-:-:S07]  /*8660*/  FMNMX.FTZ R56, R35, R56, !PT ;  /* 0x0000003823387209 */ /* 0x004fce0007810000 */
[----:B------:R-:W1:Y:S01]  /*8670*/  MUFU.TANH R41, R41 ;  /* 0x0000002900297308 */ /* 0x000e620000002400 */
[----:B---3--:R-:W-:Y:S01]  /*8680*/  FMNMX.FTZ R33, R37, R56, !PT ;  /* 0x0000003825217209 */ /* 0x008fe20007810000 */
[----:B------:R-:W-:Y:S01]  /*8690*/  FMUL.FTZ R56, R73, UR54 ;  /* 0x0000003649387c20 */ /* 0x000fe20008410000 */
[----:B------:R-:W-:-:S05]  /*86a0*/  FMUL.FTZ R73, R82, UR54 ;  /* 0x0000003652497c20 */ /* 0x000fca0008410000 */
[----:B------:R-:W2:Y:S01]  /*86b0*/  MUFU.TANH R42, R42 ;  /* 0x0000002a002a7308 */ /* 0x000ea20000002400 */
[----:B0-----:R-:W-:-:S07]  /*86c0*/  FMNMX.FTZ R58, R38, R33, !PT ;  /* 0x00000021263a7209 */ /* 0x001fce0007810000 */
[----:B------:R-:W0:Y:S01]  /*86d0*/  MUFU.TANH R45, R45 ;  /* 0x0000002d002d7308 */ /* 0x000e220000002400 */
[----:B-1----:R-:W-:Y:S01]  /*86e0*/  FMNMX.FTZ R33, R41, R58, !PT ;  /* 0x0000003a29217209 */ /* 0x002fe20007810000 */
[----:B------:R-:W-:Y:S01]  /*86f0*/  FMUL.FTZ R58, R76, UR54 ;  /* 0x000000364c3a7c20 */ /* 0x000fe20008410000 */
[----:B------:R-:W-:-:S05]  /*8700*/  FMUL.FTZ R76, R87, UR54 ;  /* 0x00000036574c7c20 */ /* 0x000fca0008410000 */
[----:B------:R-:W1:Y:S01]  /*8710*/  MUFU.TANH R47, R47 ;  /* 0x0000002f002f7308 */ /* 0x000e620000002400 */
[----:B--2---:R-:W-:-:S07]  /*8720*/  FMNMX.FTZ R60, R42, R33, !PT ;  /* 0x000000212a3c7209 */ /* 0x004fce0007810000 */
        /* <DEDUP_REMOVED lines=8> */
[----:B------:R-:W-:Y:S01]  /*87b0*/  FMUL.FTZ R60, R80, UR54 ;  /* 0x00000036503c7c20 */ /* 0x000fe20008410000 */
[----:B------:R-:W-:Y:S01]  /*87c0*/  HGMMA.64x128x16.F32 R88, R176, gdesc[UR4].tnspB, R88, gsb0 ;  /* 0x41e00004b0587df0 */ /* 0x000fe20008000858 */
[----:B------:R-:W-:Y:S01]  /*87d0*/  UIADD3 UR6, UR11, 0x100, URZ ;  /* 0x000001000b067890 */ /* 0x000fe2000fffe03f */
[----:B------:R-:W-:-:S03]  /*87e0*/  UMOV UR7, 0x40000040 ;  /* 0x4000004000077882 */ /* 0x000fc60000000000 */
        /* <DEDUP_REMOVED lines=58> */
[----:B------:R-:W-:Y:S01]  /*8b90*/  FMUL.FTZ R4, R4, UR10 ;  /* 0x0000000a04047c20 */ /* 0x000fe20008410000 */
[----:B---3--:R-:W-:Y:S01]  /*8ba0*/  FMNMX.FTZ R6, R11, R6, !PT ;  /* 0x000000060b067209 */ /* 0x008fe20007810000 */
[--C-:B------:R-:W-:Y:S01]  /*8bb0*/  FFMA.FTZ R7, R7, UR10, -R85.reuse ;  /* 0x0000000a07077c23 */ /* 0x100fe20008010855 */
[--C-:B------:R-:W-:Y:S01]  /*8bc0*/  FFMA.FTZ R81, R12, UR10, -R85.reuse ;  /* 0x0000000a0c517c23 */ /* 0x100fe20008010855 */
[--C-:B------:R-:W-:Y:S01]  /*8bd0*/  FFMA.FTZ R178, R24, UR10, -R85.reuse ;  /* 0x0000000a18b27c23 */ /* 0x100fe20008010855 */
        /* <DEDUP_REMOVED lines=10> */
[--C-:B------:R-:W-:Y:S01]  /*8c80*/  FFMA.FTZ R12, R60, UR10, -R85.reuse ;  /* 0x0000000a3c0c7c23 */ /* 0x100fe20008010855 */
[--C-:B------:R-:W-:Y:S01]  /*8c90*/  FFMA.FTZ R14, R62, UR10, -R85.reuse ;  /* 0x0000000a3e0e7c23 */ /* 0x100fe20008010855 */
[----:B------:R-:W-:Y:S01]  /*8ca0*/  FMNMX.FTZ R6, R26, R79, !PT ;  /* 0x0000004f1a067209 */ /* 0x000fe20007810000 */
[----:B------:R-:W-:-:S03]  /*8cb0*/  FFMA.FTZ R64, R64, UR10, -R85 ;  /* 0x0000000a40407c23 */ /* 0x000fc60008010855 */
        /* <DEDUP_REMOVED lines=18> */
[----:B------:R-:W-:Y:S01]  /*8de0*/  MUFU.TANH R65, R65 ;  /* 0x0000004100417308 */ /* 0x000fe20000002400 */
[----:B--2---:R-:W-:Y:S01]  /*8df0*/  FMNMX.FTZ R6, R50, R35, !PT ;  /* 0x0000002332067209 */ /* 0x004fe20007810000 */
[----:B------:R-:W-:-:S06]  /*8e00*/  FFMA.FTZ R35, R38, UR10, -R85 ;  /* 0x0000000a26237c23 */ /* 0x000fcc0008010855 */
[----:B------:R-:W-:Y:S01]  /*8e10*/  MUFU.TANH R66, R66 ;  /* 0x0000004200427308 */ /* 0x000fe20000002400 */
[----:B0-----:R-:W-:-:S07]  /*8e20*/  FMNMX.FTZ R6, R63, R6, !PT ;  /* 0x000000063f067209 */ /* 0x001fce0007810000 */
[----:B------:R-:W-:Y:S08]  /*8e30*/  MUFU.TANH R67, R67 ;  /* 0x0000004300437308 */ /* 0x000ff00000002400 */
[----:B------:R-:W-:Y:S08]  /*8e40*/  MUFU.TANH R68, R68 ;  /* 0x0000004400447308 */ /* 0x000ff00000002400 */
[----:B------:R-:W-:Y:S01]  /*8e50*/  MUFU.TANH R69, R69 ;  /* 0x0000004500457308 */ /* 0x000fe20000002400 */
[----:B------:R-:W-:-:S02]  /*8e60*/  WARPGROUP.DEPBAR.LE gsb0, 0x0 ;  /* 0x00008000000079c5 */ /* 0x000fc40000010000 */
[----:B------:R-:W-:-:S05]  /*8e70*/  WARPGROUP.ARRIVE ;  /* 0x00000000000079c5 */ /* 0x000fca0000000000 */
[----:B------:R-:W-:Y:S01]  /*8e80*/  MUFU.TANH R70, R70 ;  /* 0x0000004600467308 */ /* 0x000fe20000002400 */
[--C-:B------:R-:W-:Y:S01]  /*8e90*/  FFMA.FTZ R174, R30, UR10, -R85.reuse ;  /* 0x0000000a1eae7c23 */ /* 0x100fe20008010855 */
[----:B------:R-:W-:Y:S01]  /*8ea0*/  FFMA.FTZ R172, R28, UR10, -R85 ;  /* 0x0000000a1cac7c23 */ /* 0x000fe20008010855 */
[----:B------:R-:W-:Y:S01]  /*8eb0*/  HGMMA.64x128x16.F32 R88, R168, gdesc[UR4].tnspB, R88, gsb0 ;  /* 0x41e00004a8587df0 */ /* 0x000fe20008000858 */
[----:B------:R-:W-:Y:S01]  /*8ec0*/  UIADD3 UR6, UR11, 0x200, URZ ;  /* 0x000002000b067890 */ /* 0x000fe2000fffe03f */
[----:B------:R-:W-:-:S03]  /*8ed0*/  UMOV UR7, 0x40000040 ;  /* 0x4000004000077882 */ /* 0x000fc60000000000 */
[----:B------:R-:W-:Y:S08]  /*8ee0*/  MUFU.TANH R71, R71 ;  /* 0x0000004700477308 */ /* 0x000ff00000002400 */
[----:B------:R-:W-:Y:S08]  /*8ef0*/  MUFU.TANH R72, R72 ;  /* 0x0000004800487308 */ /* 0x000ff00000002400 */
[----:B------:R-:W-:Y:S08]  /*8f00*/  MUFU.TANH R73, R73 ;  /* 0x0000004900497308 */ /* 0x000ff00000002400 */
[----:B------:R-:W-:Y:S08]  /*8f10*/  MUFU.TANH R74, R74 ;  /* 0x0000004a004a7308 */ /* 0x000ff00000002400 */
[----:B------:R-:W-:Y:S08]  /*8f20*/  MUFU.TANH R75, R75 ;  /* 0x0000004b004b7308 */ /* 0x000ff00000002400 */
[----:B------:R-:W-:Y:S08]  /*8f30*/  MUFU.TANH R76, R76 ;  /* 0x0000004c004c7308 */ /* 0x000ff00000002400 */
[----:B------:R-:W-:Y:S08]  /*8f40*/  MUFU.EX2 R79, R10 ;  /* 0x0000000a004f7308 */ /* 0x000ff00000000800 */
[----:B------:R-:W-:Y:S08]  /*8f50*/  MUFU.EX2 R4, R4 ;  /* 0x0000000400047308 */ /* 0x000ff00000000800 */
[----:B------:R-:W0:Y:S08]  /*8f60*/  MUFU.EX2 R7, R7 ;  /* 0x0000000700077308 */ /* 0x000e300000000800 */
[----:B------:R-:W1:Y:S08]  /*8f70*/  MUFU.EX2 R180, R180 ;  /* 0x000000b400b47308 */ /* 0x000e700000000800 */
[----:B------:R-:W2:Y:S01]  /*8f80*/  MUFU.EX2 R182, R182 ;  /* 0x000000b600b67308 */ /* 0x000ea20000000800 */
        /* <DEDUP_REMOVED lines=13> */
[----:B------:R-:W-:Y:S01]  /*9060*/  FMNMX.FTZ R37, R65, R6, !PT ;  /* 0x0000000641257209 */ /* 0x000fe20007810000 */
[----:B------:R-:W-:Y:S02]  /*9070*/  FFMA.FTZ R170, R41, UR10, -R85 ;  /* 0x0000000a29aa7c23 */ /* 0x000fe40008010855 */
[----:B------:R-:W-:Y:S01]  /*9080*/  MUFU.EX2 R174, R174 ;  /* 0x000000ae00ae7308 */ /* 0x000fe20000000800 */
[----:B------:R-:W-:Y:S01]  /*9090*/  HGMMA.64x128x16.F32 R88, R152, gdesc[UR4].tnspB, R88, gsb0 ;  /* 0x41e0000498587df0 */ /* 0x000fe20008000858 */
[----:B------:R-:W-:Y:S01]  /*90a0*/  UIADD3 UR6, UR11, 0x280, URZ ;  /* 0x000002800b067890 */ /* 0x000fe2000fffe03f */
[----:B------:R-:W-:Y:S01]  /*90b0*/  FMNMX.FTZ R6, R66, R37, !PT ;  /* 0x0000002542067209 */ /* 0x000fe20007810000 */
[----:B------:R-:W-:-:S03]  /*90c0*/  UMOV UR7, 0x40000040 ;  /* 0x4000004000077882 */ /* 0x000fc60000000000 */
        /* <DEDUP_REMOVED lines=14> */
[----:B------:R-:W-:Y:S02]  /*91b0*/  FFMA.FTZ R6, R57, UR10, -R85 ;  /* 0x0000000a39067c23 */ /* 0x000fe40008010855 */
[----:B------:R-:W-:-:S05]  /*91c0*/  FMNMX.FTZ R10, R76, R41, !PT ;  /* 0x000000294c0a7209 */ /* 0x000fca0007810000 */
[----:B------:R-:W0:Y:S01]  /*91d0*/  SHFL.BFLY PT, R47, R10, 0x2, 0x1f ;  /* 0x0c401f000a2f7f89 */ /* 0x000e2200000e0000 */
[----:B------:R1:W-:Y:S08]  /*91e0*/  MUFU.EX2 R41, R51 ;  /* 0x0000003300297308 */ /* 0x0003f00000000800 */
[----:B------:R-:W-:Y:S01]  /*91f0*/  MUFU.EX2 R6, R6 ;  /* 0x0000000600067308 */ /* 0x000fe20000000800 */
[----:B-1----:R-:W-:-:S07]  /*9200*/  FFMA.FTZ R51, R59, UR10, -R85 ;  /* 0x0000000a3b337c23 */ /* 0x002fce0008010855 */
[----:B------:R-:W-:Y:S01]  /*9210*/  MUFU.EX2 R51, R51 ;  /* 0x0000003300337308 */ /* 0x000fe20000000800 */
[----:B0-----:R-:W-:Y:S01]  /*9220*/  FMNMX.FTZ R30, R10, R47, !PT ;  /* 0x0000002f0a1e7209 */ /* 0x001fe20007810000 */
[--C-:B------:R-:W-:Y:S01]  /*9230*/  FFMA.FTZ R47, R56, UR10, -R85.reuse ;  /* 0x0000000a382f7c23 */ /* 0x100fe20008010855 */
[----:B------:R-:W-:-:S05]  /*9240*/  FFMA.FTZ R10, R58, UR10, -R85 ;  /* 0x0000000a3a0a7c23 */ /* 0x000fca0008010855 */
        /* <DEDUP_REMOVED lines=9> */
[----:B------:R-:W0:Y:S01]  /*92e0*/  SHFL.BFLY PT, R55, R30, 0x1, 0x1f ;  /* 0x0c201f001e377f89 */ /* 0x000e2200000e0000 */
[--C-:B------:R-:W-:Y:S01]  /*92f0*/  FFMA.FTZ R45, R53, UR10, -R85.reuse ;  /* 0x0000000a352d7c23 */ /* 0x100fe20008010855 */
[----:B------:R-:W-:Y:S01]  /*9300*/  HGMMA.64x128x16.F32 R88, R156, gdesc[UR4].tnspB, R88, gsb0 ;  /* 0x41e000049c587df0 */ /* 0x000fe20008000858 */
[----:B------:R-:W-:Y:S01]  /*9310*/  UIADD3 UR6, UR11, 0x300, URZ ;  /* 0x000003000b067890 */ /* 0x000fe2000fffe03f */
[----:B------:R-:W-:Y:S01]  /*9320*/  MUFU.EX2 R154, R154 ;  /* 0x0000009a009a7308 */ /* 0x000fe20000000800 */
[----:B------:R-:W-:Y:S01]  /*9330*/  UMOV UR7, 0x40000040 ;  /* 0x4000004000077882 */ /* 0x000fe20000000000 */
[----:B------:R-:W-:-:S06]  /*9340*/  FFMA.FTZ R53, R61, UR10, -R85 ;  /* 0x0000000a3d357c23 */ /* 0x000fcc0008010855 */
[----:B------:R-:W-:Y:S08]  /*9350*/  MUFU.EX2 R152, R152 ;  /* 0x0000009800987308 */ /* 0x000ff00000000800 */
[----:B------:R-:W-:Y:S01]  /*9360*/  MUFU.EX2 R45, R45 ;  /* 0x0000002d002d7308 */ /* 0x000fe20000000800 */
[----:B0-----:R-:W-:-:S07]  /*9370*/  FMNMX.FTZ R30, R30, R55, !PT ;  /* 0x000000371e1e7209 */ /* 0x001fce0007810000 */
[----:B------:R-:W-:Y:S01]  /*9380*/  MUFU.EX2 R49, R49 ;  /* 0x0000003100317308 */ /* 0x000fe20000000800 */
[----:B------:R-:W-:-:S04]  /*9390*/  FADD.FTZ R20, -R30, R5 ;  /* 0x000000051e147221 */ /* 0x000fc80000010100 */
[----:B------:R-:W-:Y:S01]  /*93a0*/  FMUL.FTZ R55, R20, UR10 ;  /* 0x0000000a14377c20 */ /* 0x000fe20008410000 */
[----:B------:R-:W-:Y:S02]  /*93b0*/  FMUL.FTZ R20, R30, UR10 ;  /* 0x0000000a1e147c20 */ /* 0x000fe40008410000 */
[----:B------:R-:W-:Y:S02]  /*93c0*/  MUFU.EX2 R53, R53 ;  /* 0x0000003500357308 */ /* 0x000fe40000000800 */
[--C-:B------:R-:W-:Y:S01]  /*93d0*/  FFMA.FTZ R181, R9, UR10, -R20.reuse ;  /* 0x0000000a09b57c23 */ /* 0x100fe20008010814 */
[----:B------:R-:W-:Y:S02]  /*93e0*/  IMAD.U32 R9, RZ, RZ, UR46 ;  /* 0x0000002eff097e24 */ /* 0x000fe4000f8e00ff */
[--C-:B------:R-:W-:Y:S01]  /*93f0*/  FFMA.FTZ R8, R8, UR10, -R20.reuse ;  /* 0x0000000a08087c23 */ /* 0x100fe20008010814 */
[--C-:B------:R-:W-:Y:S01]  /*9400*/  FFMA.FTZ R183, R11, UR10, -R20.reuse ;  /* 0x0000000a0bb77c23 */ /* 0x100fe20008010814 */
[--C-:B------:R-:W-:Y:S01]  /*9410*/  FFMA.FTZ R24, R13, UR10, -R20.reuse ;  /* 0x0000000a0d187c23 */ /* 0x100fe20008010814 */
[--C-:B------:R-:W-:Y:S01]  /*9420*/  FFMA.FTZ R177, R15, UR10, -R20.reuse ;  /* 0x0000000a0fb17c23 */ /* 0x100fe20008010814 */
[----:B------:R-:W-:Y:S01]  /*9430*/  @!P1 LEA R9, R9, UR41, 0x3 ;  /* 0x0000002909099c11 */ /* 0x000fe2000f8e18ff */
[----:B------:R-:W-:Y:S01]  /*9440*/  MUFU.EX2 R55, R55 ;  /* 0x0000003700377308 */ /* 0x000fe20000000800 */
[--C-:B------:R-:W-:Y:S01]  /*9450*/  FFMA.FTZ R28, R21, UR10, -R20.reuse ;  /* 0x0000000a151c7c23 */ /* 0x100fe20008010814 */
[--C-:B------:R-:W-:Y:S01]  /*9460*/  FFMA.FTZ R179, R26, UR10, -R20.reuse ;  /* 0x0000000a1ab37c23 */ /* 0x100fe20008010814 */
[--C-:B------:R-:W-:Y:S01]  /*9470*/  FFMA.FTZ R26, R27, UR10, -R20.reuse ;  /* 0x0000000a1b1a7c23 */ /* 0x100fe20008010814 */
[----:B------:R-:W-:Y:S01]  /*9480*/  @!P1 VIADD R11, R9, 0x28840 ;  /* 0x00028840090b9836 */ /* 0x000fe20000000000 */
[----:B------:R-:W-:Y:S01]  /*9490*/  IADD3 R9, -R220, 0xb, RZ ;  /* 0x0000000bdc097810 */ /* 0x000fe20007ffe1ff */
[--C-:B------:R-:W-:Y:S01]  /*94a0*/  FFMA.FTZ R38, R44, UR10, -R20.reuse ;  /* 0x0000000a2c267c23 */ /* 0x100fe20008010814 */
[----:B--2---:R-:W-:Y:S01]  /*94b0*/  FADD.FTZ R44, R182, R3 ;  /* 0x00000003b62c7221 */ /* 0x004fe20000010000 */
[----:B------:R-:W0:Y:S01]  /*94c0*/  MUFU.EX2 R8, R8 ;  /* 0x0000000800087308 */ /* 0x000e220000000800 */
[----:B------:R-:W-:Y:S01]  /*94d0*/  @!P1 PRMT R11, RZ, 0x654, R11 ;  /* 0x00000654ff0b9816 */ /* 0x000fe2000000000b */
        /* <DEDUP_REMOVED lines=15> */
[----:B0-----:R-:W-:Y:S01]  /*95d0*/  FFMA.FTZ R0, R55, R0, R8 ;  /* 0x0000000037007223 */ /* 0x001fe20000010008 */
[--C-:B------:R-:W-:Y:S01]  /*95e0*/  FFMA.FTZ R73, R73, UR10, -R20.reuse ;  /* 0x0000000a49497c23 */ /* 0x100fe20008010814 */
[--C-:B------:R-:W-:Y:S01]  /*95f0*/  FFMA.FTZ R74, R74, UR10, -R20.reuse ;  /* 0x0000000a4a4a7c23 */ /* 0x100fe20008010814 */
[----:B------:R-:W-:Y:S01]  /*9600*/  FFMA.FTZ R75, R75, UR10, -R20 ;  /* 0x0000000a4b4b7c23 */ /* 0x000fe20008010814 */
[----:B------:R-:W-:-:S03]  /*9610*/  F2FP.F16.F32.PACK_AB R182, R81, R182 ;  /* 0x000000b651b6723e */ /* 0x000fc600000000ff */
[----:B------:R-:W0:Y:S01]  /*9620*/  MUFU.EX2 R24, R24 ;  /* 0x0000001800187308 */ /* 0x000e220000000800 */
[----:B-1----:R-:W-:Y:S01]  /*9630*/  FADD.FTZ R42, R181, R0 ;  /* 0x00000000b52a7221 */ /* 0x002fe20000010000 */
[----:B------:R-:W-:Y:S01]  /*9640*/  FFMA.FTZ R0, R63, UR10, -R20 ;  /* 0x0000000a3f007c23 */ /* 0x000fe20008010814 */
[----:B------:R-:W-:-:S05]  /*9650*/  F2FP.F16.F32.PACK_AB R181, R181, R8 ;  /* 0x00000008b5b5723e */ /* 0x000fca00000000ff */
[----:B------:R-:W1:Y:S01]  /*9660*/  MUFU.EX2 R177, R177 ;  /* 0x000000b100b17308 */ /* 0x000e620000000800 */
[----:B--2---:R-:W-:-:S07]  /*9670*/  FADD.FTZ R3, R183, R42 ;  /* 0x0000002ab7037221 */ /* 0x004fce0000010000 */
[----:B------:R-:W2:Y:S01]  /*9680*/  MUFU.EX2 R28, R28 ;  /* 0x0000001c001c7308 */ /* 0x000ea20000000800 */
[C---:B0-----:R-:W-:Y:S01]  /*9690*/  FADD.FTZ R42, R24.reuse, R3 ;  /* 0x00000003182a7221 */ /* 0x041fe20000010000 */
[----:B------:R-:W-:-:S06]  /*96a0*/  F2FP.F16.F32.PACK_AB R183, R24, R183 ;  /* 0x000000b718b7723e */ /* 0x000fcc00000000ff */
[----:B------:R-:W0:Y:S01]  /*96b0*/  MUFU.EX2 R179, R179 ;  /* 0x000000b300b37308 */ /* 0x000e220000000800 */
[----:B-1----:R-:W-:Y:S01]  /*96c0*/  FADD.FTZ R3, R177, R42 ;  /* 0x0000002ab1037221 */ /* 0x002fe20000010000 */
[----:B------:R-:W-:-:S06]  /*96d0*/  FFMA.FTZ R42, R66, UR10, -R20 ;  /* 0x0000000a422a7c23 */ /* 0x000fcc0008010814 */
        /* <DEDUP_REMOVED lines=13> */
[----:B------:R-:W-:Y:S02]  /*97b0*/  WARPGROUP.DEPBAR.LE gsb0, 0x0 ;  /* 0x00008000000079c5 */ /* 0x000fe40000010000 */
[----:B------:R-:W-:Y:S01]  /*97c0*/  WARPGROUP.ARRIVE ;  /* 0x00000000000079c5 */ /* 0x000fe20000000000 */
[--C-:B------:R-:W-:Y:S01]  /*97d0*/  FFMA.FTZ R156, R52, UR10, -R85.reuse ;  /* 0x0000000a349c7c23 */ /* 0x100fe20008010855 */
[----:B------:R-:W-:Y:S01]  /*97e0*/  FFMA.FTZ R157, R65, UR10, -R20 ;  /* 0x0000000a419d7c23 */ /* 0x000fe20008010814 */
[----:B------:R-:W0:Y:S01]  /*97f0*/  MUFU.EX2 R169, R169 ;  /* 0x000000a900a97308 */ /* 0x000e220000000800 */
[----:B-1----:R-:W-:Y:S01]  /*9800*/  FADD.FTZ R3, R175, R46 ;  /* 0x0000002eaf037221 */ /* 0x002fe20000010000 */
[----:B------:R-:W-:Y:S01]  /*9810*/  FFMA.FTZ R158, R54, UR10, -R85 ;  /* 0x0000000a369e7c23 */ /* 0x000fe20008010855 */
[----:B------:R-:W-:Y:S01]  /*9820*/  HGMMA.64x128x16.F32 R88, R160, gdesc[UR4].tnspB, R88, gsb0 ;  /* 0x41e00004a0587df0 */ /* 0x000fe20008000858 */
[----:B------:R-:W-:Y:S01]  /*9830*/  UIADD3 UR6, UR11, 0x380, URZ ;  /* 0x000003800b067890 */ /* 0x000fe2000fffe03f */
[----:B------:R-:W-:Y:S01]  /*9840*/  FFMA.FTZ R159, R67, UR10, -R20 ;  /* 0x0000000a439f7c23 */ /* 0x000fe20008010814 */
[----:B------:R-:W-:-:S02]  /*9850*/  UMOV UR7, 0x40000040 ;  /* 0x4000004000077882 */ /* 0x000fc40000000000 */
        /* <DEDUP_REMOVED lines=24> */
[----:B------:R-:W-:Y:S01]  /*99e0*/  MUFU.EX2 R75, R75 ;  /* 0x0000004b004b7308 */ /* 0x000fe20000000800 */
[----:B------:R-:W-:-:S02]  /*99f0*/  WARPGROUP.DEPBAR.LE gsb0, 0x0 ;  /* 0x00008000000079c5 */ /* 0x000fc40000010000 */
[----:B------:R-:W-:Y:S01]  /*9a00*/  WARPGROUP.ARRIVE ;  /* 0x00000000000079c5 */ /* 0x000fe20000000000 */
[----:B------:R-:W-:Y:S01]  /*9a10*/  FFMA.FTZ R161, R69, UR10, -R20 ;  /* 0x0000000a45a17c23 */ /* 0x000fe20008010814 */
[----:B------:R-:W-:Y:S02]  /*9a20*/  F2FP.F16.F32.PACK_AB R160, R47, R6 ;  /* 0x000000062fa0723e */ /* 0x000fe400000000ff */
[----:B------:R-:W-:Y:S01]  /*9a30*/  F2FP.F16.F32.PACK_AB R162, R51, R10 ;  /* 0x0000000a33a2723e */ /* 0x000fe200000000ff */
[----:B------:R-:W1:Y:S01]  /*9a40*/  MUFU.EX2 R5, R64 ;  /* 0x0000004000057308 */ /* 0x000e620000000800 */
[----:B------:R-:W-:Y:S01]  /*9a50*/  HGMMA.64x128x16.F32 R88, R164, gdesc[UR4].tnspB, R88, gsb0 ;  /* 0x41e00004a4587df0 */ /* 0x000fe20008000858 */
[----:B0-----:R-:W-:-:S06]  /*9a60*/  F2FP.F16.F32.PACK_AB R163, R72, R71 ;  /* 0x0000004748a3723e */ /* 0x001fcc00000000ff */
[----:B------:R-:W-:Y:S01]  /*9a70*/  MUFU.EX2 R161, R161 ;  /* 0x000000a100a17308 */ /* 0x000fe20000000800 */
[----:B------:R-:W-:Y:S02]  /*9a80*/  WARPGROUP.DEPBAR.LE gsb0, 0x0 ;  /* 0x00008000000079c5 */ /* 0x000fe40000010000 */
[----:B------:R0:W-:Y:S06]  /*9a90*/  BAR.ARV R9, 0x100 ;  /* 0x000400090000751d */ /* 0x0001ec0000002000 */
[----:B------:R2:W-:Y:S01]  /*9aa0*/  @!P1 SYNCS.ARRIVE.TRANS64.RED.A1T0 RZ, [R11+URZ], RZ ;  /* 0x000000ff0bff99a7 */ /* 0x0005e2000810043f */
[----:B-1----:R-:W-:Y:S01]  /*9ab0*/  F2FP.F16.F32.PACK_AB R166, R5, R14 ;  /* 0x0000000e05a6723e */ /* 0x002fe200000000ff */
[-C--:B------:R-:W-:Y:S01]  /*9ac0*/  FMUL.FTZ R88, R88, R4.reuse ;  /* 0x0000000458587220 */ /* 0x080fe20000410000 */
[-C--:B------:R-:W-:Y:S01]  /*9ad0*/  FMUL.FTZ R89, R89, R4.reuse ;  /* 0x0000000459597220 */ /* 0x080fe20000410000 */
[-C--:B------:R-:W-:Y:S01]  /*9ae0*/  FMUL.FTZ R92, R92, R4.reuse ;  /* 0x000000045c5c7220 */ /* 0x080fe20000410000 */
[-C--:B------:R-:W-:Y:S01]  /*9af0*/  FMUL.FTZ R93, R93, R4.reuse ;  /* 0x000000045d5d7220 */ /* 0x080fe20000410000 */
[-C--:B------:R-:W-:Y:S01]  /*9b00*/  FMUL.FTZ R96, R96, R4.reuse ;  /* 0x0000000460607220 */ /* 0x080fe20000410000 */
[-C--:B------:R-:W-:Y:S01]  /*9b10*/  FMUL.FTZ R97, R97, R4.reuse ;  /* 0x0000000461617220 */ /* 0x080fe20000410000 */
[----:B--2---:R-:W-:Y:S01]  /*9b20*/  IMAD.U32 R11, RZ, RZ, UR55 ;  /* 0x00000037ff0b7e24 */ /* 0x004fe2000f8e00ff */
        /* <DEDUP_REMOVED lines=9> */
[----:B0-----:R-:W-:-:S02]  /*9bc0*/  @!P1 VIADD R9, R11, 0x28860 ;  /* 0x000288600b099836 */ /* 0x001fc40000000000 */
[-C--:B------:R-:W-:Y:S01]  /*9bd0*/  FMUL.FTZ R113, R113, R4.reuse ;  /* 0x0000000471717220 */ /* 0x080fe20000410000 */
[-C--:B------:R-:W-:Y:S01]  /*9be0*/  FMUL.FTZ R116, R116, R4.reuse ;  /* 0x0000000474747220 */ /* 0x080fe20000410000 */
[-C--:B------:R-:W-:Y:S01]  /*9bf0*/  FMUL.FTZ R117, R117, R4.reuse ;  /* 0x0000000475757220 */ /* 0x080fe20000410000 */
[-C--:B------:R-:W-:Y:S01]  /*9c00*/  FMUL.FTZ R120, R120, R4.reuse ;  /* 0x0000000478787220 */ /* 0x080fe20000410000 */
[----:B------:R-:W-:Y:S01]  /*9c10*/  @!P1 PRMT R11, RZ, 0x654, R9 ;  /* 0x00000654ff0b9816 */ /* 0x000fe20000000009 */
[----:B------:R-:W-:Y:S01]  /*9c20*/  FADD.FTZ R9, R81, R44 ;  /* 0x0000002c51097221 */ /* 0x000fe20000010000 */
[-C--:B------:R-:W-:Y:S01]  /*9c30*/  FMUL.FTZ R121, R121, R4.reuse ;  /* 0x0000000479797220 */ /* 0x080fe20000410000 */
[-C--:B------:R-:W-:Y:S01]  /*9c40*/  FMUL.FTZ R124, R124, R4.reuse ;  /* 0x000000047c7c7220 */ /* 0x080fe20000410000 */
[----:B------:R0:W-:Y:S01]  /*9c50*/  @!P1 SYNCS.ARRIVE.TRANS64.RED.A1T0 RZ, [R11+URZ], RZ ;  /* 0x000000ff0bff99a7 */ /* 0x0001e2000810043f */
[----:B------:R-:W-:Y:S01]  /*9c60*/  FADD.FTZ R44, R176, R9 ;  /* 0x00000009b02c7221 */ /* 0x000fe20000010000 */
[-C--:B------:R-:W-:Y:S01]  /*9c70*/  FMUL.FTZ R125, R125, R4.reuse ;  /* 0x000000047d7d7220 */ /* 0x080fe20000410000 */
[-C--:B------:R-:W-:Y:S01]  /*9c80*/  FMUL.FTZ R128, R128, R4.reuse ;  /* 0x0000000480807220 */ /* 0x080fe20000410000 */
[-C--:B------:R-:W-:Y:S01]  /*9c90*/  FMUL.FTZ R129, R129, R4.reuse ;  /* 0x0000000481817220 */ /* 0x080fe20000410000 */
[----:B------:R-:W-:Y:S01]  /*9ca0*/  FADD.FTZ R9, R77, R44 ;  /* 0x0000002c4d097221 */ /* 0x000fe20000010000 */
[--C-:B------:R-:W-:Y:S01]  /*9cb0*/  FFMA.FTZ R44, R68, UR10, -R20.reuse ;  /* 0x0000000a442c7c23 */ /* 0x100fe20008010814 */
        /* <DEDUP_REMOVED lines=16> */
[----:B------:R-:W-:Y:S01]  /*9dc0*/  FMUL.FTZ R149, R149, R4 ;  /* 0x0000000495957220 */ /* 0x000fe20000410000 */
[----:B------:R-:W-:Y:S01]  /*9dd0*/  F2FP.F16.F32.PACK_AB R176, R77, R176 ;  /* 0x000000b04db0723e */ /* 0x000fe200000000ff */
[----:B------:R-:W-:Y:S01]  /*9de0*/  FADD.FTZ R48, R174, R9 ;  /* 0x00000009ae307221 */ /* 0x000fe20000010000 */
[----:B------:R-:W-:Y:S01]  /*9df0*/  F2FP.F16.F32.PACK_AB R178, R25, R178 ;  /* 0x000000b219b2723e */ /* 0x000fe200000000ff */
[-C--:B------:R-:W-:Y:S01]  /*9e00*/  FMUL.FTZ R90, R90, R55.reuse ;  /* 0x000000375a5a7220 */ /* 0x080fe20000410000 */
[----:B------:R-:W-:Y:S01]  /*9e10*/  F2FP.F16.F32.PACK_AB R172, R29, R172 ;  /* 0x000000ac1dac723e */ /* 0x000fe200000000ff */
[C---:B------:R-:W-:Y:S01]  /*9e20*/  FADD.FTZ R9, R79.reuse, R48 ;  /* 0x000000304f097221 */ /* 0x040fe20000010000 */
[----:B------:R-:W-:Y:S01]  /*9e30*/  F2FP.F16.F32.PACK_AB R174, R79, R174 ;  /* 0x000000ae4fae723e */ /* 0x000fe200000000ff */
[-C--:B------:R-:W-:Y:S01]  /*9e40*/  FMUL.FTZ R91, R91, R55.reuse ;  /* 0x000000375b5b7220 */ /* 0x080fe20000410000 */
[----:B------:R-:W-:Y:S01]  /*9e50*/  F2FP.F16.F32.PACK_AB R164, R53, R12 ;  /* 0x0000000c35a4723e */ /* 0x000fe200000000ff */
[----:B------:R-:W-:Y:S01]  /*9e60*/  FADD.FTZ R48, R168, R9 ;  /* 0x00000009a8307221 */ /* 0x000fe20000010000 */
[C---:B------:R-:W-:Y:S01]  /*9e70*/  F2FP.F16.F32.PACK_AB R168, R35.reuse, R168 ;  /* 0x000000a823a8723e */ /* 0x040fe200000000ff */
[----:B------:R-:W-:Y:S01]  /*9e80*/  FMUL.FTZ R94, R94, R55 ;  /* 0x000000375e5e7220 */ /* 0x000fe20000410000 */
[----:B------:R-:W-:Y:S01]  /*9e90*/  F2FP.F16.F32.PACK_AB R165, R74, R73 ;  /* 0x000000494aa5723e */ /* 0x000fe200000000ff */
[----:B------:R-:W-:Y:S01]  /*9ea0*/  FADD.FTZ R7, R35, R48 ;  /* 0x0000003023077221 */ /* 0x000fe20000010000 */
[----:B-1----:R-:W-:Y:S01]  /*9eb0*/  F2FP.F16.F32.PACK_AB R167, R20, R75 ;  /* 0x0000004b14a7723e */ /* 0x002fe200000000ff */
[-C--:B------:R-:W-:Y:S01]  /*9ec0*/  FMUL.FTZ R95, R95, R55.reuse ;  /* 0x000000375f5f7220 */ /* 0x080fe20000410000 */
[-C--:B------:R-:W-:Y:S01]  /*9ed0*/  FMUL.FTZ R98, R98, R55.reuse ;  /* 0x0000003762627220 */ /* 0x080fe20000410000 */
[----:B------:R-:W-:Y:S01]  /*9ee0*/  FADD.FTZ R8, R170, R7 ;  /* 0x00000007aa087221 */ /* 0x000fe20000010000 */
[----:B------:R-:W-:Y:S01]  /*9ef0*/  F2FP.F16.F32.PACK_AB R170, R37, R170 ;  /* 0x000000aa25aa723e */ /* 0x000fe200000000ff */
        /* <DEDUP_REMOVED lines=8> */
[----:B------:R-:W-:Y:S01]  /*9f80*/  F2FP.F16.F32.PACK_AB R152, R83, R152 ;  /* 0x000000985398723e */ /* 0x000fe200000000ff */
[----:B------:R-:W-:Y:S01]  /*9f90*/  FMUL.FTZ R107, R107, R55 ;  /* 0x000000376b6b7220 */ /* 0x000fe20000410000 */
[----:B------:R-:W-:Y:S01]  /*9fa0*/  FADD.FTZ R7, R83, R24 ;  /* 0x0000001853077221 */ /* 0x000fe20000010000 */
[C---:B------:R-:W-:Y:S01]  /*9fb0*/  FADD.FTZ R8, R40.reuse, R3 ;  /* 0x0000000328087221 */ /* 0x040fe20000010000 */
        /* <DEDUP_REMOVED lines=58> */
[----:B------:R-:W-:-:S02]  /*a360*/  IMAD.MOV.U32 R5, RZ, RZ, R30 ;  /* 0x000000ffff057224 */ /* 0x000fc400078e001e */
[----:B------:R-:W-:Y:S01]  /*a370*/  IMAD.MOV.U32 R4, RZ, RZ, R33 ;  /* 0x000000ffff047224 */ /* 0x000fe200078e0021 */
[----:B0-----:R-:W-:Y:S06]  /*a380*/  @P2 BRA `(.L_x_8571) ;  /* 0xffffffd800082947 */ /* 0x001fec000383ffff */
.L_x_8562:
[----:B------:R-:W-:Y:S06]  /*a390*/  BAR.ARV 0x8, 0x180 ;  /* 0x0206000000007b1d */ /* 0x000fec0000002000 */
[----:B------:R-:W-:Y:S05]  /*a3a0*/  @!P0 BRA `(.L_x_8572) ;  /* 0x0000000000048947 */ /* 0x000fea0003800000 */
[----:B------:R-:W-:Y:S01]  /*a3b0*/  BPT.TRAP 0x1 ;  /* 0x000000040000795c */ /* 0x000fe20000300000 */
.L_x_8572:
[----:B------:R-:W-:Y:S01]  /*a3c0*/  ULEA UR5, UR46, UR41, 0x3 ;  /* 0x000000292e057291 */ /* 0x000fe2000f8e183f */
[----:B------:R-:W-:-:S05]  /*a3d0*/  IMAD.U32 R4, RZ, RZ, UR47 ;  /* 0x0000002fff047e24 */ /* 0x000fca000f8e00ff */
[----:B------:R-:W-:-:S04]  /*a3e0*/  SHF.L.U32 R4, R4, 0x1f, RZ ;  /* 0x0000001f04047819 */ /* 0x000fc800000006ff */
[----:B------:R0:W1:Y:S01]  /*a3f0*/  SYNCS.PHASECHK.TRANS64.TRYWAIT P2, [UR5+0x28850], R4 ;  /* 0x02885004ff0075a7 */ /* 0x0000620008040145 */
[----:B------:R-:W-:Y:S05]  /*a400*/  @!P0 BRA `(.L_x_8573) ;  /* 0x0000000000048947 */ /* 0x000fea0003800000 */
[----:B------:R-:W-:Y:S01]  /*a410*/  BPT.TRAP 0x1 ;  /* 0x000000040000795c */ /* 0x000fe20000300000 */
.L_x_8573:
[----:B-1----:R-:W-:Y:S05]  /*a420*/  @P2 BRA `(.L_x_8574) ;  /* 0x0000000000082947 */ /* 0x002fea0003800000 */
[----:B------:R-:W1:Y:S02]  /*a430*/  SYNCS.PHASECHK.TRANS64.TRYWAIT P0, [UR5+0x28850], R4 ;  /* 0x02885004ff0075a7 */ /* 0x000e640008000145 */
[----:B-1----:R-:W-:Y:S05]  /*a440*/  @!P0 BRA `(.L_x_8575) ;  /* 0x000000a400c48947 */ /* 0x002fea0003800000 */
.L_x_8574:
[----:B------:R-:W-:Y:S01]  /*a450*/  UIADD3 UR41, UR41, 0x400, URZ ;  /* 0x0000040029297890 */ /* 0x000fe2000fffe03f */
[----:B------:R-:W-:Y:S01]  /*a460*/  WARPGROUP.ARRIVE ;  /* 0x00000000000079c5 */ /* 0x000fe20000000000 */
[----:B------:R-:W-:Y:S01]  /*a470*/  UMOV UR7, 0x40000040 ;  /* 0x4000004000077882 */ /* 0x000fe20000000000 */
[----:B01----:R-:W0:Y:S01]  /*a480*/  SHFL.BFLY PT, R4, R3, 0x2, 0x1f ;  /* 0x0c401f0003047f89 */ /* 0x003e2200000e0000 */
[----:B------:R-:W-:Y:S01]  /*a490*/  USHF.R.U32.HI UR41, URZ, 0x4, UR41 ;  /* 0x000000043f297899 */ /* 0x000fe20008011629 */
[----:B------:R-:W-:Y:S01]  /*a4a0*/  IMAD.MOV.U32 R8, RZ, RZ, RZ ;  /* 0x000000ffff087224 */ /* 0x000fe200078e00ff */
[----:B------:R-:W-:Y:S01]  /*a4b0*/  UIADD3 UR48, UR48, 0x1, URZ ;  /* 0x0000000130307890 */ /* 0x000fe2000fffe03f */
[----:B------:R-:W1:Y:S01]  /*a4c0*/  SHFL.BFLY PT, R5, R0, 0x2, 0x1f ;  /* 0x0c401f0000057f89 */ /* 0x000e6200000e0000 */
[----:B------:R-:W-:Y:S01]  /*a4d0*/  ULOP3.LUT UR41, UR41, 0x3fff, URZ, 0xc0, !UPT ;  /* 0x00003fff29297892 */ /* 0x000fe2000f8ec03f */
[----:B------:R-:W-:-:S03]  /*a4e0*/  IMAD.U32 R12, RZ, RZ, UR10 ;  /* 0x0000000aff0c7e24 */ /* 0x000fc6000f8e00ff */
[----:B------:R-:W-:-:S04]  /*a4f0*/  ULOP3.LUT UR4, UR41, 0x4000000, URZ, 0xfc, !UPT ;  /* 0x0400000029047892 */ /* 0x000fc8000f8efc3f */
[----:B------:R-:W-:Y:S02]  /*a500*/  ULEA UR4, UR46, UR4, 0xb ;  /* 0x000000042e047291 */ /* 0x000fe4000f8e583f */
[----:B------:R-:W-:-:S04]  /*a510*/  UIADD3 UR46, UR46, 0x1, URZ ;  /* 0x000000012e2e7890 */ /* 0x000fc8000fffe03f */
[----:B------:R-:W-:Y:S01]  /*a520*/  UISETP.NE.AND UP0, UPT, UR46, 0x2, UPT ;  /* 0x000000022e00788c */ /* 0x000fe2000bf05270 */
[----:B------:R-:W-:Y:S02]  /*a530*/  UMOV UR6, UR4 ;  /* 0x0000000400067c82 */ /* 0x000fe40008000000 */
[----:B------:R-:W-:Y:S01]  /*a540*/  HGMMA.64x128x16.F32 R88, R180, gdesc[UR4].tnspB, R88, gsb0 ;  /* 0x41e00004b4587df0 */ /* 0x000fe20008000858 */
[----:B------:R-:W-:Y:S01]  /*a550*/  UIADD3 UR6, UR4, 0x80, URZ ;  /* 0x0000008004067890 */ /* 0x000fe2000fffe03f */
[----:B0-----:R-:W-:Y:S01]  /*a560*/  FADD.FTZ R4, R4, R3 ;  /* 0x0000000304047221 */ /* 0x001fe20000010000 */
[----:B------:R-:W-:Y:S01]  /*a570*/  UMOV UR7, 0x40000040 ;  /* 0x4000004000077882 */ /* 0x000fe20000000000 */
[----:B------:R-:W-:Y:S02]  /*a580*/  IMAD.MOV.U32 R3, RZ, RZ, -0x800000 ;  /* 0xff800000ff037424 */ /* 0x000fe400078e00ff */
[----:B-1----:R-:W-:Y:S01]  /*a590*/  FADD.FTZ R6, R5, R0 ;  /* 0x0000000005067221 */ /* 0x002fe20000010000 */
[----:B------:R-:W-:Y:S01]  /*a5a0*/  IMAD.MOV.U32 R0, RZ, RZ, -0x800000 ;  /* 0xff800000ff007424 */ /* 0x000fe200078e00ff */
[----:B------:R-:W0:Y:S01]  /*a5b0*/  SHFL.BFLY PT, R5, R4, 0x1, 0x1f ;  /* 0x0c201f0004057f89 */ /* 0x000e2200000e0000 */
[----:B------:R-:W-:-:S03]  /*a5c0*/  USEL UR46, UR46, URZ, UP0 ;  /* 0x0000003f2e2e7287 */ /* 0x000fc60008000000 */
[----:B------:R-:W1:Y:S01]  /*a5d0*/  SHFL.BFLY PT, R7, R6, 0x1, 0x1f ;  /* 0x0c201f0006077f89 */ /* 0x000e6200000e0000 */
[----:B0-----:R-:W-:Y:S01]  /*a5e0*/  FADD.FTZ R10, R4, R5 ;  /* 0x00000005040a7221 */ /* 0x001fe20000010000 */
[----:B------:R-:W-:Y:S02]  /*a5f0*/  IMAD.MOV.U32 R5, RZ, RZ, RZ ;  /* 0x000000ffff057224 */ /* 0x000fe400078e00ff */
[----:B------:R-:W-:Y:S02]  /*a600*/  IMAD.U32 R4, RZ, RZ, UR10 ;  /* 0x0000000aff047e24 */ /* 0x000fe4000f8e00ff */
[----:B-1----:R-:W-:Y:S01]  /*a610*/  FADD.FTZ R11, R6, R7 ;  /* 0x00000007060b7221 */ /* 0x002fe20000010000 */
[----:B------:R-:W-:Y:S01]  /*a620*/  FSETP.NE.FTZ.AND P0, PT, R10, RZ, PT ;  /* 0x000000ff0a00720b */ /* 0x000fe20003f15000 */
[----:B------:R-:W-:-:S03]  /*a630*/  IMAD.U32 R6, RZ, RZ, UR5 ;  /* 0x00000005ff067e24 */ /* 0x000fc6000f8e00ff */
[----:B------:R-:W-:Y:S01]  /*a640*/  FSETP.NE.FTZ.AND P2, PT, R11, RZ, PT ;  /* 0x000000ff0b00720b */ /* 0x000fe20003f55000 */
[----:B------:R-:W-:-:S05]  /*a650*/  @!P1 VIADD R6, R6, 0x28860 ;  /* 0x0002886006069836 */ /* 0x000fca0000000000 */
[----:B------:R-:W-:-:S03]  /*a660*/  @!P1 PRMT R6, RZ, 0x654, R6 ;  /* 0x00000654ff069816 */ /* 0x000fc60000000006 */
        /* <DEDUP_REMOVED lines=113> */
.L_x_8545:
        /* <DEDUP_REMOVED lines=10> */
[----:B------:R-:W0:Y:S01]  /*ae20*/  S2R R5, SR_SWINHI ;  /* 0x0000000000057919 */ /* 0x000e220000002f00 */
[----:B------:R-:W-:Y:S01]  /*ae30*/  ULDC.64 UR10, c[0x0][0xc00] ;  /* 0x00030000000a7ab9 */ /* 0x000fe20000000a00 */
[----:B------:R-:W-:Y:S02]  /*ae40*/  ULDC.64 UR8, c[0x0][0xc00] ;  /* 0x0003000000087ab9 */ /* 0x000fe40000000a00 */
        /* <DEDUP_REMOVED lines=77> */
[----:B------:R-:W-:Y:S01]  /*b320*/  STSM.16.M88.4 [R37], R4 ;  /* 0x0000000425007844 */ /* 0x000fe20000000200 */
[----:B------:R-:W-:-:S02]  /*b330*/  F2FP.F16.F32.PACK_AB R10, R133, R132 ;  /* 0x00000084850a723e */ /* 0x000fc400000000ff */
[----:B------:R-:W-:Y:S02]  /*b340*/  F2FP.F16.F32.PACK_AB R11, R135, R134 ;  /* 0x00000086870b723e */ /* 0x000fe400000000ff */
[----:B-1----:R-:W-:Y:S02]  /*b350*/  F2FP.F16.F32.PACK_AB R12, R137, R136 ;  /* 0x00000088890c723e */ /* 0x002fe400000000ff */
[----:B------:R-:W-:Y:S01]  /*b360*/  F2FP.F16.F32.PACK_AB R13, R139, R138 ;  /* 0x0000008a8b0d723e */ /* 0x000fe200000000ff */
[----:B------:R-:W-:Y:S01]  /*b370*/  STSM.16.M88.4 [R36], R8 ;  /* 0x0000000824007844 */ /* 0x000fe20000000200 */
[----:B------:R-:W-:Y:S01]  /*b380*/  F2FP.F16.F32.PACK_AB R14, R141, R140 ;  /* 0x0000008c8d0e723e */ /* 0x000fe200000000ff */
[----:B0-----:R-:W-:Y:S01]  /*b390*/  IMAD.U32 R28, RZ, RZ, UR8 ;  /* 0x00000008ff1c7e24 */ /* 0x001fe2000f8e00ff */
[----:B------:R-:W-:Y:S01]  /*b3a0*/  F2FP.F16.F32.PACK_AB R15, R143, R142 ;  /* 0x0000008e8f0f723e */ /* 0x000fe200000000ff */
[----:B------:R-:W-:Y:S01]  /*b3b0*/  IMAD.U32 R29, RZ, RZ, UR9 ;  /* 0x00000009ff1d7e24 */ /* 0x000fe2000f8e00ff */
[----:B------:R-:W-:Y:S01]  /*b3c0*/  F2FP.F16.F32.PACK_AB R24, R145, R144 ;  /* 0x000000909118723e */ /* 0x000fe200000000ff */
[----:B------:R-:W-:Y:S01]  /*b3d0*/  ULDC.64 UR8, c[0x0][0xc08] ;  /* 0x0003020000087ab9 */ /* 0x000fe20000000a00 */
        /* <DEDUP_REMOVED lines=28> */
[----:B------:R-:W-:Y:S01]  /*b5a0*/  VIADD R11, R17, UR38 ;  /* 0x00000026110b7c36 */ /* 0x000fe20008000000 */
[----:B------:R-:W-:Y:S01]  /*b5b0*/  UISETP.NE.U32.AND UP0, UPT, UR10, URZ, UPT ;  /* 0x0000003f0a00728c */ /* 0x000fe2000bf05070 */
[----:B------:R0:W5:Y:S01]  /*b5c0*/  @P4 LDG.E R21, desc[UR50][R4.64] ;  /* 0x0000003204154981 */ /* 0x000162000c1e1900 */
[----:B------:R-:W-:Y:S01]  /*b5d0*/  UMOV UR4, URZ ;  /* 0x0000003f00047c82 */ /* 0x000fe20008000000 */
[----:B------:R-:W-:Y:S01]  /*b5e0*/  USEL UR7, UR39, URZ, UP1 ;  /* 0x0000003f27077287 */ /* 0x000fe20008800000 */
[----:B------:R-:W-:Y:S01]  /*b5f0*/  IMAD.MOV.U32 R7, RZ, RZ, R11 ;  /* 0x000000ffff077224 */ /* 0x000fe200078e000b */
[----:B------:R-:W-:-:S04]  /*b600*/  UISETP.NE.AND.EX UP0, UPT, UR11, URZ, UPT, UP0 ;  /* 0x0000003f0b00728c */ /* 0x000fc8000bf05300 */
[----:B------:R-:W-:Y:S01]  /*b610*/  USEL UR42, UR42, URZ, !UP0 ;  /* 0x0000003f2a2a7287 */ /* 0x000fe2000c000000 */
[----:B------:R-:W-:Y:S01]  /*b620*/  ULDC.64 UR10, c[0x0][UR16+0x220] ;  /* 0x00008800100a7abb */ /* 0x000fe20008000a00 */
[----:B------:R-:W-:Y:S01]  /*b630*/  ULDC.64 UR8, c[0x0][UR16+0x218] ;  /* 0x0000860010087abb */ /* 0x000fe20008000a00 */
[----:B0-----:R-:W-:Y:S01]  /*b640*/  @P1 IMAD.HI.U32 R4, R11, R6, RZ ;  /* 0x000000060b041227 */ /* 0x001fe200078e00ff */
[----:B------:R-:W-:Y:S01]  /*b650*/  USEL UR37, UR37, URZ, !UP0 ;  /* 0x0000003f25257287 */ /* 0x000fe2000c000000 */
[----:B------:R-:W-:Y:S01]  /*b660*/  ULDC.64 UR12, c[0x0][UR16+0x228] ;  /* 0x00008a00100c7abb */ /* 0x000fe20008000a00 */
[----:B------:R-:W-:Y:S02]  /*b670*/  UIMAD UR11, UR11, UR42, URZ ;  /* 0x0000002a0b0b72a4 */ /* 0x000fe4000f8e023f */
[----:B------:R-:W-:Y:S02]  /*b680*/  UIMAD.WIDE.U32 UR14, UR8, UR43, URZ ;  /* 0x0000002b080e72a5 */ /* 0x000fe4000f8e003f */
[----:B------:R-:W-:Y:S01]  /*b690*/  UIMAD UR17, UR9, UR43, URZ ;  /* 0x0000002b091172a4 */ /* 0x000fe2000f8e023f */
[----:B-1----:R-:W-:Y:S01]  /*b6a0*/  @P1 SHF.R.U32.HI R7, RZ, R9, R4 ;  /* 0x00000009ff071219 */ /* 0x002fe20000011604 */
[----:B------:R-:W-:-:S02]  /*b6b0*/  UIMAD.WIDE.U32 UR8, UR10, UR42, URZ ;  /* 0x0000002a0a0872a5 */ /* 0x000fc4000f8e003f */
[----:B------:R-:W-:Y:S02]  /*b6c0*/  UIMAD.WIDE.U32 UR18, UR12, UR7, URZ ;  /* 0x000000070c1272a5 */ /* 0x000fe4000f8e003f */
[----:B------:R-:W-:Y:S01]  /*b6d0*/  UIMAD UR7, UR13, UR7, URZ ;  /* 0x000000070d0772a4 */ /* 0x000fe2000f8e023f */
[--C-:B------:R-:W-:Y:S01]  /*b6e0*/  IMAD.MOV R9, RZ, RZ, -R7.reuse ;  /* 0x000000ffff097224 */ /* 0x100fe200078e0a07 */
[----:B------:R-:W-:Y:S02]  /*b6f0*/  UIMAD UR11, UR10, UR37, UR11 ;  /* 0x000000250a0b72a4 */ /* 0x000fe4000f8e020b */
[----:B------:R-:W-:Y:S01]  /*b700*/  UIADD3 UR17, UR15, UR17, URZ ;  /* 0x000000110f117290 */ /* 0x000fe2000fffe03f */
[----:B------:R-:W-:Y:S02]  /*b710*/  IMAD.U32 R4, RZ, RZ, UR18 ;  /* 0x00000012ff047e24 */ /* 0x000fe4000f8e00ff */
[----:B------:R-:W-:Y:S01]  /*b720*/  IMAD.U32 R5, RZ, RZ, UR19 ;  /* 0x00000013ff057e24 */ /* 0x000fe2000f8e00ff */
[----:B------:R-:W-:Y:S01]  /*b730*/  SHF.R.S32.HI R5, RZ, 0x1f, R7 ;  /* 0x0000001fff057819 */ /* 0x000fe20000011407 */
[----:B------:R-:W-:-:S05]  /*b740*/  IMAD R9, R34, R9, R11 ;  /* 0x0000000922097224 */ /* 0x000fca00078e020b */
[----:B------:R-:W-:Y:S02]  /*b750*/  SHF.R.S32.HI R6, RZ, 0x1f, R9 ;  /* 0x0000001fff067819 */ /* 0x000fe40000011409 */
[----:B--2---:R-:W-:-:S13]  /*b760*/  @P0 R2UR UR4, R30 ;  /* 0x000000001e0402ca */ /* 0x004fda00000e0000 */
        /* <DEDUP_REMOVED lines=23> */
.L_x_8578:
        /* <DEDUP_REMOVED lines=18> */
[C---:B------:R-:W-:Y:S02]  /*ba00*/  IADD3 R9, P6, R32.reuse, 0x1000, RZ ;  /* 0x0000100020097810 */ /* 0x040fe40007fde0ff */
[C---:B------:R-:W-:Y:S02]  /*ba10*/  IADD3 R13, P5, R32.reuse, 0x2000, RZ ;  /* 0x00002000200d7810 */ /* 0x040fe40007fbe0ff */
[----:B------:R-:W-:Y:S02]  /*ba20*/  LOP3.LUT R8, R9, 0x380, RZ, 0xc0, !PT ;  /* 0x0000038009087812 */ /* 0x000fe400078ec0ff */
[C---:B------:R-:W-:Y:S02]  /*ba30*/  IADD3 R25, P4, R32.reuse, 0x3000, RZ ;  /* 0x0000300020197810 */ /* 0x040fe40007f9e0ff */
[C---:B------:R-:W-:Y:S02]  /*ba40*/  IADD3 R29, P3, R32.reuse, 0x4000, RZ ;  /* 0x00004000201d7810 */ /* 0x040fe40007f7e0ff */
[----:B------:R-:W-:-:S02]  /*ba50*/  IADD3 R37, P2, R32, 0x5000, RZ ;  /* 0x0000500020257810 */ /* 0x000fc40007f5e0ff */
[C---:B------:R-:W-:Y:S02]  /*ba60*/  IADD3 R41, P0, R32.reuse, 0x6000, RZ ;  /* 0x0000600020297810 */ /* 0x040fe40007f1e0ff */
[----:B------:R-:W-:Y:S02]  /*ba70*/  LOP3.LUT R5, R32, 0x380, RZ, 0xc0, !PT ;  /* 0x0000038020057812 */ /* 0x000fe400078ec0ff */
[----:B------:R-:W-:Y:S02]  /*ba80*/  SHF.R.U64 R8, R8, 0x3, RZ ;  /* 0x0000000308087819 */ /* 0x000fe400000012ff */
[----:B------:R-:W-:Y:S02]  /*ba90*/  LOP3.LUT R12, R13, 0x380, RZ, 0xc0, !PT ;  /* 0x000003800d0c7812 */ /* 0x000fe400078ec0ff */
[----:B------:R-:W-:Y:S02]  /*baa0*/  LOP3.LUT R24, R25, 0x380, RZ, 0xc0, !PT ;  /* 0x0000038019187812 */ /* 0x000fe400078ec0ff */
[----:B------:R-:W-:-:S02]  /*bab0*/  LOP3.LUT R28, R29, 0x380, RZ, 0xc0, !PT ;  /* 0x000003801d1c7812 */ /* 0x000fc400078ec0ff */
[----:B------:R-:W-:Y:S02]  /*bac0*/  LOP3.LUT R36, R37, 0x380, RZ, 0xc0, !PT ;  /* 0x0000038025247812 */ /* 0x000fe400078ec0ff */
[----:B------:R-:W-:Y:S02]  /*bad0*/  LOP3.LUT R40, R41, 0x380, RZ, 0xc0, !PT ;  /* 0x0000038029287812 */ /* 0x000fe400078ec0ff */
[----:B------:R-:W-:Y:S02]  /*bae0*/  SHF.R.U64 R5, R5, 0x3, RZ ;  /* 0x0000000305057819 */ /* 0x000fe400000012ff */
[----:B------:R-:W-:Y:S01]  /*baf0*/  LOP3.LUT R8, R8, R9, RZ, 0x3c, !PT ;  /* 0x0000000908087212 */ /* 0x000fe200078e3cff */
[----:B------:R-:W-:Y:S01]  /*bb00*/  IMAD.X R9, RZ, RZ, R33, P6 ;  /* 0x000000ffff097224 */ /* 0x000fe200030e0621 */
[----:B------:R-:W-:Y:S02]  /*bb10*/  IADD3 R3, P6, R32, 0x7000, RZ ;  /* 0x0000700020037810 */ /* 0x000fe40007fde0ff */
[----:B------:R-:W-:-:S02]  /*bb20*/  SHF.R.U64 R12, R12, 0x3, RZ ;  /* 0x000000030c0c7819 */ /* 0x000fc400000012ff */
[----:B------:R-:W-:Y:S01]  /*bb30*/  SHF.R.U64 R24, R24, 0x3, RZ ;  /* 0x0000000318187819 */ /* 0x000fe200000012ff */
[--C-:B------:R-:W-:Y:S01]  /*bb40*/  IMAD.X R45, RZ, RZ, R33.reuse, P6 ;  /* 0x000000ffff2d7224 */ /* 0x100fe200030e0621 */
[----:B------:R-:W-:Y:S01]  /*bb50*/  SHF.R.U64 R28, R28, 0x3, RZ ;  /* 0x000000031c1c7819 */ /* 0x000fe200000012ff */
[----:B------:R-:W-:Y:S01]  /*bb60*/  UIMAD UR7, UR12, UR10, URZ ;  /* 0x0000000a0c0772a4 */ /* 0x000fe2000f8e023f */
[----:B------:R-:W-:Y:S01]  /*bb70*/  SHF.R.U64 R36, R36, 0x3, RZ ;  /* 0x0000000324247819 */ /* 0x000fe200000012ff */
[----:B------:R-:W-:Y:S01]  /*bb80*/  UIMAD.WIDE.U32 UR8, UR4, UR10, URZ ;  /* 0x0000000a040872a5 */ /* 0x000fe2000f8e003f */
[----:B------:R-:W-:Y:S01]  /*bb90*/  SHF.R.U64 R40, R40, 0x3, RZ ;  /* 0x0000000328287819 */ /* 0x000fe200000012ff */
[----:B------:R-:W5:Y:S01]  /*bba0*/  LD.E.128 R8, desc[UR50][R8.64] ;  /* 0x0000003208087980 */ /* 0x000f62000c101d00 */
        /* <DEDUP_REMOVED lines=11> */
[----:B------:R1:W5:Y:S01]  /*bc60*/  LD.E.128 R4, desc[UR50][R32.64] ;  /* 0x0000003220047980 */ /* 0x000362000c101d00 */
[----:B------:R-:W-:Y:S01]  /*bc70*/  LOP3.LUT R0, R3, 0x380, RZ, 0xc0, !PT ;  /* 0x0000038003007812 */ /* 0x000fe200078ec0ff */
[----:B------:R-:W-:-:S02]  /*bc80*/  UIMAD UR7, UR4, UR11, UR7 ;  /* 0x0000000b040772a4 */ /* 0x000fc4000f8e0207 */
[----:B------:R-:W5:Y:S01]  /*bc90*/  LD.E.128 R12, desc[UR50][R12.64] ;  /* 0x000000320c0c7980 */ /* 0x000f62000c101d00 */
[----:B------:R-:W-:-:S03]  /*bca0*/  SHF.R.U64 R0, R0, 0x3, RZ ;  /* 0x0000000300007819 */ /* 0x000fc600000012ff */
[----:B------:R-:W5:Y:S01]  /*bcb0*/  LD.E.128 R24, desc[UR50][R24.64] ;  /* 0x0000003218187980 */ /* 0x000f62000c101d00 */
[----:B-1----:R-:W1:Y:S01]  /*bcc0*/  @P1 LDC R33, c[0x0][0xbec] ;  /* 0x0002fb00ff211b82 */ /* 0x002e620000000800 */
[----:B------:R-:W-:Y:S01]  /*bcd0*/  UIADD3 UR9, UR9, UR7, URZ ;  /* 0x0000000709097290 */ /* 0x000fe2000fffe03f */
[----:B------:R-:W-:Y:S01]  /*bce0*/  LOP3.LUT R44, R0, R3, RZ, 0x3c, !PT ;  /* 0x00000003002c7212 */ /* 0x000fe200078e3cff */
[----:B------:R-:W-:Y:S01]  /*bcf0*/  ULDC.64 UR10, c[0x0][0xae8] ;  /* 0x0002ba00000a7ab9 */ /* 0x000fe20000000a00 */
[----:B------:R-:W-:Y:S01]  /*bd00*/  IMAD R0, R19, 0x20, R197 ;  /* 0x0000002013007824 */ /* 0x000fe200078e02c5 */
[----:B------:R-:W-:Y:S01]  /*bd10*/  UIMAD.WIDE.U32 UR8, UR43, UR10, UR8 ;  /* 0x0000000a2b0872a5 */ /* 0x000fe2000f8e0008 */
[----:B------:R-:W5:Y:S01]  /*bd20*/  LD.E.128 R28, desc[UR50][R28.64] ;  /* 0x000000321c1c7980 */ /* 0x000f62000c101d00 */
[----:B------:R-:W-:Y:S01]  /*bd30*/  USHF.R.S32.HI UR4, URZ, 0x1f, UR42 ;  /* 0x0000001f3f047899 */ /* 0x000fe2000801142a */
[----:B------:R-:W-:Y:S01]  /*bd40*/  VIADD R48, R0, UR38 ;  /* 0x0000002600307c36 */ /* 0x000fe20008000000 */
[----:B------:R-:W-:Y:S01]  /*bd50*/  UIMAD UR9, UR43, UR11, UR9 ;  /* 0x0000000b2b0972a4 */ /* 0x000fe2000f8e0209 */
[----:B------:R-:W5:Y:S02]  /*bd60*/  LD.E.128 R36, desc[UR50][R36.64] ;  /* 0x0000003224247980 */ /* 0x000f64000c101d00 */
[----:B------:R-:W-:-:S02]  /*bd70*/  ULDC.64 UR10, c[0x0][0xaf0] ;  /* 0x0002bc00000a7ab9 */ /* 0x000fc40000000a00 */
[----:B------:R-:W-:Y:S01]  /*bd80*/  UIMAD UR4, UR4, UR10, URZ ;  /* 0x0000000a040472a4 */ /* 0x000fe2000f8e023f */
[----:B------:R-:W-:Y:S01]  /*bd90*/  IMAD.MOV.U32 R3, RZ, RZ, R48 ;  /* 0x000000ffff037224 */ /* 0x000fe200078e0030 */
[----:B------:R-:W5:Y:S02]  /*bda0*/  LD.E.128 R40, desc[UR50][R40.64] ;  /* 0x0000003228287980 */ /* 0x000f64000c101d00 */
[----:B------:R-:W-:Y:S02]  /*bdb0*/  UIMAD UR4, UR42, UR11, UR4 ;  /* 0x0000000b2a0472a4 */ /* 0x000fe4000f8e0204 */
[----:B------:R-:W5:Y:S01]  /*bdc0*/  LD.E.128 R44, desc[UR50][R44.64] ;  /* 0x000000322c2c7980 */ /* 0x000f62000c101d00 */
[----:B-1----:R-:W-:Y:S01]  /*bdd0*/  @P1 IMAD.HI.U32 R0, R48, R33, RZ ;  /* 0x0000002130001227 */ /* 0x002fe200078e00ff */
[----:B------:R-:W-:Y:S01]  /*bde0*/  UIMAD.WIDE.U32 UR42, UR42, UR10, UR8 ;  /* 0x0000000a2a2a72a5 */ /* 0x000fe2000f8e0008 */
[----:B------:R-:W-:Y:S01]  /*bdf0*/  @!PT LDS RZ, [RZ] ;  /* 0x00000000fffff984 */ /* 0x000fe20000000800 */
[----:B------:R-:W-:Y:S01]  /*be00*/  @!PT LDS RZ, [RZ] ;  /* 0x00000000fffff984 */ /* 0x000fe20000000800 */
[----:B------:R-:W-:Y:S01]  /*be10*/  @!PT LDS RZ, [RZ] ;  /* 0x00000000fffff984 */ /* 0x000fe20000000800 */
[----:B------:R-:W-:Y:S01]  /*be20*/  @!PT LDS RZ, [RZ] ;  /* 0x00000000fffff984 */ /* 0x000fe20000000800 */
[----:B------:R1:W-:Y:S06]  /*be30*/  MEMBAR.ALL.CTA ;  /* 0x0000000000007992 */ /* 0x0003ec0000008000 */
[----:B-1----:R-:W1:Y:S01]  /*be40*/  FENCE.VIEW.ASYNC.S ;  /* 0x00000000000073c6 */ /* 0x002e620000000000 */
[----:B------:R-:W-:Y:S01]  /*be50*/  ULDC.64 UR8, c[0x0][0xae0] ;  /* 0x0002b80000087ab9 */ /* 0x000fe20000000a00 */
[----:B0-----:R-:W-:Y:S01]  /*be60*/  @P1 SHF.R.U32.HI R3, RZ, R49, R0 ;  /* 0x00000031ff031219 */ /* 0x001fe20000011600 */
[----:B------:R-:W-:-:S03]  /*be70*/  UIADD3 UR4, UR43, UR4, URZ ;  /* 0x000000042b047290 */ /* 0x000fc6000fffe03f */
[--C-:B------:R-:W-:Y:S01]  /*be80*/  SHF.R.S32.HI R0, RZ, 0x1f, R3.reuse ;  /* 0x0000001fff007819 */ /* 0x100fe20000011403 */
[----:B------:R-:W-:Y:S02]  /*be90*/  IMAD.MOV R49, RZ, RZ, -R3 ;  /* 0x000000ffff317224 */ /* 0x000fe400078e0a03 */
[----:B------:R-:W-:Y:S02]  /*bea0*/  IMAD.U32 R33, RZ, RZ, UR43 ;  /* 0x0000002bff217e24 */ /* 0x000fe4000f8e00ff */
[----:B------:R-:W-:Y:S02]  /*beb0*/  IMAD R0, R0, UR8, RZ ;  /* 0x0000000800007c24 */ /* 0x000fe4000f8e02ff */
[----:B------:R-:W-:Y:S02]  /*bec0*/  IMAD R49, R34, R49, R48 ;  /* 0x0000003122317224 */ /* 0x000fe400078e0230 */
[----:B------:R-:W-:Y:S02]  /*bed0*/  IMAD.U32 R32, RZ, RZ, UR42 ;  /* 0x0000002aff207e24 */ /* 0x000fe4000f8e00ff */
[----:B------:R-:W-:-:S02]  /*bee0*/  IMAD.U32 R33, RZ, RZ, UR4 ;  /* 0x00000004ff217e24 */ /* 0x000fc4000f8e00ff */
[C---:B------:R-:W-:Y:S01]  /*bef0*/  IMAD R51, R3.reuse, UR9, R0 ;  /* 0x0000000903337c24 */ /* 0x040fe2000f8e0200 */
[----:B------:R-:W-:Y:S01]  /*bf00*/  SHF.R.S32.HI R0, RZ, 0x1f, R49 ;  /* 0x0000001fff007819 */ /* 0x000fe20000011431 */
[----:B------:R-:W-:Y:S01]  /*bf10*/  IMAD.WIDE.U32 R32, R3, UR8, R32 ;  /* 0x0000000803207c25 */ /* 0x000fe2000f8e0020 */
[----:B------:R-:W-:-:S03]  /*bf20*/  ULDC.64 UR8, c[0x0][0xad8] ;  /* 0x0002b60000087ab9 */ /* 0x000fc60000000a00 */
[----:B------:R-:W-:Y:S02]  /*bf30*/  IMAD.IADD R33, R33, 0x1, R51 ;  /* 0x0000000121217824 */ /* 0x000fe400078e0233 */
[----:B------:R-:W-:Y:S02]  /*bf40*/  IMAD R34, R0, UR8, RZ ;  /* 0x0000000800227c24 */ /* 0x000fe4000f8e02ff */
[----:B------:R-:W-:Y:S02]  /*bf50*/  VIADD R50, R197, UR38 ;  /* 0x00000026c5327c36 */ /* 0x000fe40008000000 */
[C---:B------:R-:W-:Y:S02]  /*bf60*/  IMAD R3, R49.reuse, UR9, R34 ;  /* 0x0000000931037c24 */ /* 0x040fe4000f8e0222 */
[----:B------:R-:W-:Y:S01]  /*bf70*/  IMAD.WIDE.U32 R32, R49, UR8, R32 ;  /* 0x0000000831207c25 */ /* 0x000fe2000f8e0020 */
[----:B------:R-:W-:Y:S01]  /*bf80*/  ISETP.GE.AND P2, PT, R50, R21, PT ;  /* 0x000000153200720c */ /* 0x000fe20003f46270 */
[----:B------:R-:W-:-:S02]  /*bf90*/  ULDC.64 UR8, c[0x0][0xa80] ;  /* 0x0002a00000087ab9 */ /* 0x000fc40000000a00 */
[----:B------:R-:W-:Y:S01]  /*bfa0*/  IMAD.IADD R3, R33, 0x1, R3 ;  /* 0x0000000121037824 */ /* 0x000fe200078e0203 */
[----:B------:R-:W-:Y:S01]  /*bfb0*/  LEA R34, P3, R32, UR8, 0x1 ;  /* 0x0000000820227c11 */ /* 0x000fe2000f8608ff */
[----:B------:R-:W-:Y:S02]  /*bfc0*/  VIADD R20, R20, 0x28820 ;  /* 0x0002882014147836 */ /* 0x000fe40000000000 */
[----:B------:R-:W-:Y:S01]  /*bfd0*/  VIADD R0, R50, 0x20 ;  /* 0x0000002032007836 */ /* 0x000fe20000000000 */
[----:B------:R-:W-:Y:S02]  /*bfe0*/  LEA.HI.X R3, R32, UR9, R3, 0x1, P3 ;  /* 0x0000000920037c11 */ /* 0x000fe400098f0c03 */
[----:B------:R-:W-:Y:S02]  /*bff0*/  PRMT R20, RZ, 0x654, R20 ;  /* 0x00000654ff147816 */ /* 0x000fe40000000014 */
[-C--:B------:R-:W-:Y:S01]  /*c000*/  ISETP.GE.AND P0, PT, R0, R21.reuse, PT ;  /* 0x000000150000720c */ /* 0x080fe20003f06270 */
[----:B------:R-:W-:Y:S01]  /*c010*/  VIADD R0, R50, 0x40 ;  /* 0x0000004032007836 */ /* 0x000fe20000000000 */
[----:B-1----:R0:W-:Y:S01]  /*c020*/  SYNCS.ARRIVE.TRANS64.RED.A1T0 RZ, [R20+URZ], RZ ;  /* 0x000000ff14ff79a7 */ /* 0x0021e2000810043f */
[----:B------:R0:W1:Y:S01]  /*c030*/  SHFL.IDX PT, R33, R34, RZ, 0x181f ;  /* 0x00181fff22217589 */ /* 0x00006200000e0000 */
[----:B------:R-:W-:Y:S03]  /*c040*/  BSSY B1, `(.L_x_8580) ;  /* 0x000000d000017945 */ /* 0x000fe60003800000 */
[----:B------:R0:W2:Y:S01]  /*c050*/  SHFL.IDX PT, R49, R3, RZ, 0x181f ;  /* 0x00181fff03317589 */ /* 0x0000a200000e0000 */
[----:B------:R-:W-:Y:S01]  /*c060*/  ISETP.GE.AND P1, PT, R0, R21, PT ;  /* 0x000000150000720c */ /* 0x000fe20003f26270 */
[----:B------:R-:W-:-:S12]  /*c070*/  @P2 BRA `(.L_x_8581) ;  /* 0x0000000000242947 */ /* 0x000fd80003800000 */
[----:B------:R-:W-:Y:S02]  /*c080*/  ULDC UR4, c[0x0][0xac8] ;  /* 0x0002b20000047ab9 */ /* 0x000fe40000000800 */
[----:B------:R-:W-:Y:S02]  /*c090*/  ISETP.GE.AND P2, PT, R2, UR4, PT ;  /* 0x0000000402007c0c */ /* 0x000fe4000bf46270 */
[----:B------:R-:W-:-:S11]  /*c0a0*/  ISETP.GE.AND P3, PT, R18, UR4, PT ;  /* 0x0000000412007c0c */ /* 0x000fd6000bf66270 */
[-C--:B-1----:R-:W-:Y:S02]  /*c0b0*/  @!P2 LEA R32, P4, R2, R33.reuse, 0x1 ;  /* 0x000000210220a211 */ /* 0x082fe400078808ff */
[----:B------:R-:W-:Y:S02]  /*c0c0*/  @!P3 LEA R48, P5, R18, R33, 0x1 ;  /* 0x000000211230b211 */ /* 0x000fe400078a08ff */
[-C--:B--2---:R-:W-:Y:S02]  /*c0d0*/  @!P2 LEA.HI.X R33, R2, R49.reuse, R218, 0x1, P4 ;  /* 0x000000310221a211 */ /* 0x084fe400020f0cda */
[----:B------:R-:W-:-:S03]  /*c0e0*/  @!P3 LEA.HI.X R49, R18, R49, R217, 0x1, P5 ;  /* 0x000000311231b211 */ /* 0x000fc600028f0cd9 */
[----:B-----5:R3:W-:Y:S04]  /*c0f0*/  @!P2 ST.E.128 desc[UR50][R32.64], R4 ;  /* 0x000000042000a985 */ /* 0x0207e8000c101d32 */
[----:B------:R3:W-:Y:S02]  /*c100*/  @!P3 ST.E.128 desc[UR50][R48.64], R28 ;  /* 0x0000001c3000b985 */ /* 0x0007e4000c101d32 */
.L_x_8581:
[----:B------:R-:W-:Y:S05]  /*c110*/  BSYNC B1 ;  /* 0x0000000000017941 */ /* 0x000fea0003800000 */
.L_x_8580:
[----:B---3-5:R3:W4:Y:S01]  /*c120*/  SHFL.IDX PT, R7, R3, 0x1, 0x181f ;  /* 0x00381f0003077f89 */ /* 0x02872200000e0000 */
[----:B------:R-:W-:Y:S03]  /*c130*/  BSSY B1, `(.L_x_8582) ;  /* 0x000000c000017945 */ /* 0x000fe60003800000 */
[----:B------:R3:W0:Y:S01]  /*c140*/  SHFL.IDX PT, R5, R34, 0x1, 0x181f ;  /* 0x00381f0022057f89 */ /* 0x00062200000e0000 */
[----:B------:R-:W-:Y:S05]  /*c150*/  @P0 BRA `(.L_x_8583) ;  /* 0x0000000000240947 */ /* 0x000fea0003800000 */
[----:B------:R-:W-:Y:S02]  /*c160*/  ULDC UR4, c[0x0][0xac8] ;  /* 0x0002b20000047ab9 */ /* 0x000fe40000000800 */
[----:B------:R-:W-:Y:S02]  /*c170*/  ISETP.GE.AND P3, PT, R2, UR4, PT ;  /* 0x0000000402007c0c */ /* 0x000fe4000bf66270 */
[----:B------:R-:W-:-:S11]  /*c180*/  ISETP.GE.AND P4, PT, R18, UR4, PT ;  /* 0x0000000412007c0c */ /* 0x000fd6000bf86270 */
[-C--:B0-----:R-:W-:Y:S02]  /*c190*/  @!P3 LEA R4, P0, R2, R5.reuse, 0x1 ;  /* 0x000000050204b211 */ /* 0x081fe400078008ff */
[----:B------:R-:W-:Y:S02]  /*c1a0*/  @!P4 LEA R6, P2, R18, R5, 0x1 ;  /* 0x000000051206c211 */ /* 0x000fe400078408ff */
[-C--:B----4-:R-:W-:Y:S02]  /*c1b0*/  @!P3 LEA.HI.X R5, R2, R7.reuse, R218, 0x1, P0 ;  /* 0x000000070205b211 */ /* 0x090fe400000f0cda */
[----:B------:R-:W-:-:S03]  /*c1c0*/  @!P4 LEA.HI.X R7, R18, R7, R217, 0x1, P2 ;  /* 0x000000071207c211 */ /* 0x000fc600010f0cd9 */
[----:B------:R0:W-:Y:S04]  /*c1d0*/  @!P3 ST.E.128 desc[UR50][R4.64], R8 ;  /* 0x000000080400b985 */ /* 0x0001e8000c101d32 */
[----:B------:R0:W-:Y:S02]  /*c1e0*/  @!P4 ST.E.128 desc[UR50][R6.64], R36 ;  /* 0x000000240600c985 */ /* 0x0001e4000c101d32 */
.L_x_8583:
[----:B------:R-:W-:Y:S05]  /*c1f0*/  BSYNC B1 ;  /* 0x0000000000017941 */ /* 0x000fea0003800000 */
.L_x_8582:
[----:B0---4-:R0:W4:Y:S01]  /*c200*/  SHFL.IDX PT, R7, R3, 0x2, 0x181f ;  /* 0x00581f0003077f89 */ /* 0x01112200000e0000 */
        /* <DEDUP_REMOVED lines=12> */
.L_x_8585:
[----:B------:R-:W-:Y:S05]  /*c2d0*/  BSYNC B1 ;  /* 0x0000000000017941 */ /* 0x000fea0003800000 */
.L_x_8584:
[----:B------:R-:W-:Y:S01]  /*c2e0*/  VIADD R0, R50, 0x60 ;  /* 0x0000006032007836 */ /* 0x000fe20000000000 */
[----:B0--3--:R-:W0:Y:S04]  /*c2f0*/  SHFL.IDX PT, R3, R3, 0x3, 0x181f ;  /* 0x00781f0003037f89 */ /* 0x009e2800000e0000 */
[----:B------:R-:W-:Y:S01]  /*c300*/  ISETP.GE.AND P0, PT, R0, R21, PT ;  /* 0x000000150000720c */ /* 0x000fe20003f06270 */
[----:B----4-:R3:W4:-:S12]  /*c310*/  SHFL.IDX PT, R7, R34, 0x3, 0x181f ;  /* 0x00781f0022077f89 */ /* 0x01071800000e0000 */
[----:B---3--:R-:W-:Y:S05]  /*c320*/  @P0 BRA `(.L_x_8586) ;  /* 0x0000001800280947 */ /* 0x008fea0003800000 */
[----:B------:R-:W-:Y:S02]  /*c330*/  ULDC UR4, c[0x0][0xac8] ;  /* 0x0002b20000047ab9 */ /* 0x000fe40000000800 */
[----:B------:R-:W-:-:S13]  /*c340*/  ISETP.GE.AND P1, PT, R2, UR4, PT ;  /* 0x0000000402007c0c */ /* 0x000fda000bf26270 */
[----:B----4-:R-:W-:-:S04]  /*c350*/  @!P1 LEA R4, P0, R2, R7, 0x1 ;  /* 0x0000000702049211 */ /* 0x010fc800078008ff */
        /* <DEDUP_REMOVED lines=8> */
.L_x_8579:
        /* <DEDUP_REMOVED lines=24> */
[----:B-1----:R-:W-:Y:S02]  /*c560*/  @P1 SHF.R.U32.HI R3, RZ, R5, R0 ;  /* 0x00000005ff031219 */ /* 0x002fe40000011600 */
[----:B------:R-:W-:Y:S02]  /*c570*/  UMOV UR8, UR42 ;  /* 0x0000002a00087c82 */ /* 0x000fe40008000000 */
[----:B------:R-:W-:Y:S01]  /*c580*/  UIMAD.WIDE.U32 UR8, UR39, UR10, UR8 ;  /* 0x0000000a270872a5 */ /* 0x000fe2000f8e0008 */
[--C-:B------:R-:W-:Y:S01]  /*c590*/  SHF.R.S32.HI R0, RZ, 0x1f, R3.reuse ;  /* 0x0000001fff007819 */ /* 0x100fe20000011403 */
[----:B------:R-:W-:Y:S02]  /*c5a0*/  IMAD.MOV R7, RZ, RZ, -R3 ;  /* 0x000000ffff077224 */ /* 0x000fe400078e0a03 */
[----:B------:R-:W-:-:S02]  /*c5b0*/  UIMAD UR39, UR39, UR11, UR9 ;  /* 0x0000000b272772a4 */ /* 0x000fc4000f8e0209 */
[----:B------:R-:W-:Y:S01]  /*c5c0*/  IMAD R7, R34, R7, R11 ;  /* 0x0000000722077224 */ /* 0x000fe200078e020b */
[----:B------:R-:W-:Y:S01]  /*c5d0*/  ULDC.64 UR10, c[0x0][0xb30] ;  /* 0x0002cc00000a7ab9 */ /* 0x000fe20000000a00 */
[----:B------:R-:W-:Y:S02]  /*c5e0*/  IMAD.U32 R5, RZ, RZ, UR9 ;  /* 0x00000009ff057e24 */ /* 0x000fe4000f8e00ff */
        /* <DEDUP_REMOVED lines=15> */
[----:B------:R2:W0:Y:S04]  /*c6e0*/  SHFL.IDX PT, R6, R0, RZ, 0x1c1f ;  /* 0x001c1fff00067589 */ /* 0x00042800000e0000 */
[----:B------:R2:W1:Y:S01]  /*c6f0*/  SHFL.IDX PT, R7, R3, RZ, 0x1c1f ;  /* 0x001c1fff03077589 */ /* 0x00046200000e0000 */
[----:B------:R-:W-:Y:S05]  /*c700*/  @P0 BRA `(.L_x_8588) ;  /* 0x0000000400000947 */ /* 0x000fea0003800000 */
[----:B------:R-:W-:Y:S02]  /*c710*/  ULDC UR4, c[0x0][0xac8] ;  /* 0x0002b20000047ab9 */ /* 0x000fe40000000800 */
[----:B------:R-:W-:Y:S02]  /*c720*/  ISETP.GE.AND P3, PT, R16, UR4, PT ;  /* 0x0000000410007c0c */ /* 0x000fe4000bf66270 */
[----:B------:R-:W-:Y:S02]  /*c730*/  ISETP.GE.AND P2, PT, R196, UR4, PT ;  /* 0x00000004c4007c0c */ /* 0x000fe4000bf46270 */
[----:B------:R-:W-:Y:S02]  /*c740*/  ISETP.GE.AND P1, PT, R195, UR4, PT ;  /* 0x00000004c3007c0c */ /* 0x000fe4000bf26270 */
[----:B------:R-:W-:Y:S02]  /*c750*/  ISETP.GE.AND P0, PT, R194, UR4, PT ;  /* 0x00000004c2007c0c */ /* 0x000fe4000bf06270 */
[----:B------:R-:W-:-:S05]  /*c760*/  ISETP.GE.AND P4, PT, R192, UR4, PT ;  /* 0x00000004c0007c0c */ /* 0x000fca000bf86270 */
[----:B01----:R-:W-:Y:S02]  /*c770*/  @!P3 IMAD.WIDE R4, R16, 0x4, R6 ;  /* 0x000000041004b825 */ /* 0x003fe400078e0206 */
        /* <DEDUP_REMOVED lines=12> */
[-C--:B0-----:R-:W-:Y:S01]  /*c840*/  @!P3 LEA R4, P6, R193, R6.reuse, 0x2 ;  /* 0x00000006c104b211 */ /* 0x081fe200078c10ff */
[----:B------:R0:W-:Y:S01]  /*c850*/  @!P0 ST.E.64 desc[UR50][R12.64], R100 ;  /* 0x000000640c008985 */ /* 0x0001e2000c101b32 */
[----:B------:R-:W-:-:S02]  /*c860*/  @!P4 LEA R14, P0, R192, R6, 0x2 ;  /* 0x00000006c00ec211 */ /* 0x000fc400078010ff */
        /* <DEDUP_REMOVED lines=9> */
[----:B-1----:R-:W-:-:S03]  /*c900*/  @!P2 LEA R8, P4, R190, R6, 0x2 ;  /* 0x00000006be08a211 */ /* 0x002fc600078810ff */
[----:B------:R-:W-:Y:S01]  /*c910*/  @!P5 ST.E.64 desc[UR50][R24.64], R112 ;  /* 0x000000701800d985 */ /* 0x000fe2000c101b32 */
[CC--:B---3--:R-:W-:Y:S02]  /*c920*/  @!P1 LEA R10, P5, R189.reuse, R6.reuse, 0x2 ;  /* 0x00000006bd0a9211 */ /* 0x0c8fe400078a10ff */
[-C--:B------:R-:W-:Y:S02]  /*c930*/  @!P2 LEA.HI.X R9, R190, R7.reuse, R207, 0x2, P4 ;  /* 0x00000007be09a211 */ /* 0x080fe400020f14cf */
[----:B0-----:R-:W-:Y:S02]  /*c940*/  @!P0 LEA R12, P6, R188, R6, 0x2 ;  /* 0x00000006bc0c8211 */ /* 0x001fe400078c10ff */
        /* <DEDUP_REMOVED lines=14> */
[CC--:B0-----:R-:W-:Y:S02]  /*ca30*/  @!P2 LEA R8, P3, R185.reuse, R6.reuse, 0x2 ;  /* 0x00000006b908a211 */ /* 0x0c1fe400078610ff */
[-C--:B------:R-:W-:Y:S02]  /*ca40*/  @!P4 LEA.HI.X R15, R186, R7.reuse, R203, 0x2, P6 ;  /* 0x00000007ba0fc211 */ /* 0x080fe400030f14cb */
[-C--:B-1----:R-:W-:Y:S02]  /*ca50*/  @!P1 LEA R10, P6, R184, R6.reuse, 0x2 ;  /* 0x00000006b80a9211 */ /* 0x082fe400078c10ff */
        /* <DEDUP_REMOVED lines=11> */
.L_x_8588:
[----:B------:R-:W-:Y:S05]  /*cb10*/  BSYNC B1 ;  /* 0x0000000000017941 */ /* 0x000fea0003800000 */
.L_x_8587:
[----:B------:R-:W-:Y:S01]  /*cb20*/  ISETP.GE.AND P0, PT, R26, R21, PT ;  /* 0x000000151a00720c */ /* 0x000fe20003f06270 */
[----:B-1--4-:R1:W3:Y:S04]  /*cb30*/  SHFL.IDX PT, R7, R3, 0x1, 0x1c1f ;  /* 0x003c1f0003077f89 */ /* 0x0122e800000e0000 */
[----:B0-----:R1:W0:Y:S08]  /*cb40*/  SHFL.IDX PT, R6, R0, 0x1, 0x1c1f ;  /* 0x003c1f0000067f89 */ /* 0x00123000000e0000 */
[----:B-1----:R-:W-:Y:S05]  /*cb50*/  @P0 BRA `(.L_x_8586) ;  /* 0x00000010001c0947 */ /* 0x002fea0003800000 */
[----:B------:R-:W-:Y:S02]  /*cb60*/  ULDC UR4, c[0x0][0xac8] ;  /* 0x0002b20000047ab9 */ /* 0x000fe40000000800 */
[----:B------:R-:W-:Y:S02]  /*cb70*/  ISETP.GE.AND P1, PT, R196, UR4, PT ;  /* 0x00000004c4007c0c */ /* 0x000fe4000bf26270 */
[----:B------:R-:W-:Y:S02]  /*cb80*/  ISETP.GE.AND P0, PT, R195, UR4, PT ;  /* 0x00000004c3007c0c */ /* 0x000fe4000bf06270 */
[----:B------:R-:W-:Y:S02]  /*cb90*/  ISETP.GE.AND P2, PT, R16, UR4, PT ;  /* 0x0000000410007c0c */ /* 0x000fe4000bf46270 */
[----:B------:R-:W-:Y:S02]  /*cba0*/  ISETP.GE.AND P4, PT, R193, UR4, PT ;  /* 0x00000004c1007c0c */ /* 0x000fe4000bf86270 */
[----:B------:R-:W-:-:S05]  /*cbb0*/  ISETP.GE.AND P3, PT, R194, UR4, PT ;  /* 0x00000004c2007c0c */ /* 0x000fca000bf66270 */
[CC--:B0-----:R-:W-:Y:S02]  /*cbc0*/  @!P1 LEA R8, P5, R196.reuse, R6.reuse, 0x2 ;  /* 0x00000006c4089211 */ /* 0x0c1fe400078a10ff */
[CC--:B------:R-:W-:Y:S02]  /*cbd0*/  @!P0 LEA R10, P6, R195.reuse, R6.reuse, 0x2 ;  /* 0x00000006c30a8211 */ /* 0x0c0fe400078c10ff */
[-C--:B---3--:R-:W-:Y:S01]  /*cbe0*/  @!P1 LEA.HI.X R9, R196, R7.reuse, R213, 0x2, P5 ;  /* 0x00000007c4099211 */ /* 0x088fe200028f14d5 */
[----:B------:R-:W-:Y:S01]  /*cbf0*/  @!P2 IMAD.WIDE R4, R16, 0x4, R6 ;  /* 0x000000041004a825 */ /* 0x000fe200078e0206 */
[----:B------:R-:W-:Y:S02]  /*cc00*/  ISETP.GE.AND P5, PT, R192, UR4, PT ;  /* 0x00000004c0007c0c */ /* 0x000fe4000bfa6270 */
[----:B------:R-:W-:Y:S02]  /*cc10*/  @!P0 LEA.HI.X R11, R195, R7, R212, 0x2, P6 ;  /* 0x00000007c30b8211 */ /* 0x000fe400030f14d4 */
[----:B------:R0:W-:Y:S01]  /*cc20*/  @!P2 ST.E.64 desc[UR50][R4.64], R90 ;  /* 0x0000005a0400a985 */ /* 0x0001e2000c101b32 */
[----:B------:R-:W-:-:S02]  /*cc30*/  @!P4 LEA R14, P2, R193, R6, 0x2 ;  /* 0x00000006c10ec211 */ /* 0x000fc400078410ff */
        /* <DEDUP_REMOVED lines=8> */
[----:B--2---:R-:W-:-:S03]  /*ccc0*/  @!P5 LEA R20, P6, R192, R6, 0x2 ;  /* 0x00000006c014d211 */ /* 0x004fc600078c10ff */
[----:B------:R2:W-:Y:S01]  /*ccd0*/  @!P3 ST.E.64 desc[UR50][R12.64], R102 ;  /* 0x000000660c00b985 */ /* 0x0005e2000c101b32 */
[-C--:B------:R-:W-:Y:S02]  /*cce0*/  @!P5 LEA.HI.X R21, R192, R7.reuse, R209, 0x2, P6 ;  /* 0x00000007c015d211 */ /* 0x080fe400030f14d1 */
[----:B------:R-:W-:Y:S01]  /*ccf0*/  ISETP.GE.AND P3, PT, R188, UR4, PT ;  /* 0x00000004bc007c0c */ /* 0x000fe2000bf66270 */
[----:B------:R3:W-:Y:S01]  /*cd00*/  @!P4 ST.E.64 desc[UR50][R14.64], R106 ;  /* 0x0000006a0e00c985 */ /* 0x0007e2000c101b32 */
[-C--:B0-----:R-:W-:Y:S02]  /*cd10*/  @!P0 LEA R4, P4, R191, R6.reuse, 0x2 ;  /* 0x00000006bf048211 */ /* 0x081fe400078810ff */
[-C--:B-1----:R-:W-:Y:S01]  /*cd20*/  @!P2 LEA R10, P6, R189, R6.reuse, 0x2 ;  /* 0x00000006bd0aa211 */ /* 0x082fe200078c10ff */
[----:B------:R-:W-:Y:S01]  /*cd30*/  @!P5 ST.E.64 desc[UR50][R20.64], R110 ;  /* 0x0000006e1400d985 */ /* 0x000fe2000c101b32 */
[----:B------:R-:W-:Y:S02]  /*cd40*/  @!P1 LEA R8, P5, R190, R6, 0x2 ;  /* 0x00000006be089211 */ /* 0x000fe400078a10ff */
[----:B------:R-:W-:-:S02]  /*cd50*/  @!P0 LEA.HI.X R5, R191, R7, R208, 0x2, P4 ;  /* 0x00000007bf058211 */ /* 0x000fc400020f14d0 */
[-C--:B------:R-:W-:Y:S02]  /*cd60*/  @!P1 LEA.HI.X R9, R190, R7.reuse, R207, 0x2, P5 ;  /* 0x00000007be099211 */ /* 0x080fe400028f14cf */
[----:B------:R-:W-:Y:S01]  /*cd70*/  ISETP.GE.AND P4, PT, R187, UR4, PT ;  /* 0x00000004bb007c0c */ /* 0x000fe2000bf86270 */
[----:B------:R-:W-:Y:S01]  /*cd80*/  @!P0 ST.E.64 desc[UR50][R4.64], R114 ;  /* 0x0000007204008985 */ /* 0x000fe2000c101b32 */
[----:B------:R-:W-:Y:S02]  /*cd90*/  @!P2 LEA.HI.X R11, R189, R7, R206, 0x2, P6 ;  /* 0x00000007bd0ba211 */ /* 0x000fe400030f14ce */
[----:B--2---:R-:W-:Y:S01]  /*cda0*/  @!P3 LEA R12, P5, R188, R6, 0x2 ;  /* 0x00000006bc0cb211 */ /* 0x004fe200078a10ff */
[----:B------:R0:W-:Y:S01]  /*cdb0*/  @!P1 ST.E.64 desc[UR50][R8.64], R118 ;  /* 0x0000007608009985 */ /* 0x0001e2000c101b32 */
[----:B------:R-:W-:Y:S02]  /*cdc0*/  ISETP.GE.AND P1, PT, R185, UR4, PT ;  /* 0x00000004b9007c0c */ /* 0x000fe4000bf26270 */
[----:B------:R-:W-:Y:S01]  /*cdd0*/  ISETP.GE.AND P0, PT, R184, UR4, PT ;  /* 0x00000004b8007c0c */ /* 0x000fe2000bf06270 */
[----:B------:R1:W-:Y:S01]  /*cde0*/  @!P2 ST.E.64 desc[UR50][R10.64], R122 ;  /* 0x0000007a0a00a985 */ /* 0x0003e2000c101b32 */
[----:B------:R-:W-:-:S02]  /*cdf0*/  ISETP.GE.AND P2, PT, R186, UR4, PT ;  /* 0x00000004ba007c0c */ /* 0x000fc4000bf46270 */
[-C--:B------:R-:W-:Y:S02]  /*ce00*/  @!P3 LEA.HI.X R13, R188, R7.reuse, R205, 0x2, P5 ;  /* 0x00000007bc0db211 */ /* 0x080fe400028f14cd */
[----:B------:R-:W-:Y:S02]  /*ce10*/  ISETP.GE.AND P5, PT, R23, UR4, PT ;  /* 0x0000000417007c0c */ /* 0x000fe4000bfa6270 */
[CC--:B---3--:R-:W-:Y:S01]  /*ce20*/  @!P4 LEA R14, P6, R187.reuse, R6.reuse, 0x2 ;  /* 0x00000006bb0ec211 */ /* 0x0c8fe200078c10ff */
[----:B------:R4:W-:Y:S03]  /*ce30*/  @!P3 ST.E.64 desc[UR50][R12.64], R126 ;  /* 0x0000007e0c00b985 */ /* 0x0009e6000c101b32 */
[----:B------:R-:W-:Y:S02]  /*ce40*/  @!P4 LEA.HI.X R15, R187, R7, R204, 0x2, P6 ;  /* 0x00000007bb0fc211 */ /* 0x000fe400030f14cc */
[----:B0-----:R-:W-:-:S02]  /*ce50*/  @!P1 LEA R8, P6, R185, R6, 0x2 ;  /* 0x00000006b9089211 */ /* 0x001fc400078c10ff */
[-C--:B------:R-:W-:Y:S01]  /*ce60*/  @!P2 LEA R4, P3, R186, R6.reuse, 0x2 ;  /* 0x00000006ba04a211 */ /* 0x080fe200078610ff */
[----:B------:R4:W-:Y:S01]  /*ce70*/  @!P4 ST.E.64 desc[UR50][R14.64], R130 ;  /* 0x000000820e00c985 */ /* 0x0009e2000c101b32 */
[-C--:B-1----:R-:W-:Y:S02]  /*ce80*/  @!P0 LEA R10, P4, R184, R6.reuse, 0x2 ;  /* 0x00000006b80a8211 */ /* 0x082fe400078810ff */
[-C--:B------:R-:W-:Y:S02]  /*ce90*/  @!P2 LEA.HI.X R5, R186, R7.reuse, R203, 0x2, P3 ;  /* 0x00000007ba05a211 */ /* 0x080fe400018f14cb */
[----:B------:R-:W-:Y:S02]  /*cea0*/  @!P5 LEA R20, P3, R23, R6, 0x2 ;  /* 0x000000061714d211 */ /* 0x000fe400078610ff */
[-C--:B------:R-:W-:Y:S01]  /*ceb0*/  @!P1 LEA.HI.X R9, R185, R7.reuse, R202, 0x2, P6 ;  /* 0x00000007b9099211 */ /* 0x080fe200030f14ca */
[----:B------:R4:W-:Y:S01]  /*cec0*/  @!P2 ST.E.64 desc[UR50][R4.64], R134 ;  /* 0x000000860400a985 */ /* 0x0009e2000c101b32 */
[----:B------:R-:W-:-:S02]  /*ced0*/  @!P0 LEA.HI.X R11, R184, R7, R201, 0x2, P4 ;  /* 0x00000007b80b8211 */ /* 0x000fc400020f14c9 */
[----:B------:R-:W-:Y:S01]  /*cee0*/  @!P5 LEA.HI.X R21, R23, R7, R200, 0x2, P3 ;  /* 0x000000071715d211 */ /* 0x000fe200018f14c8 */
[----:B------:R4:W-:Y:S04]  /*cef0*/  @!P1 ST.E.64 desc[UR50][R8.64], R138 ;  /* 0x0000008a08009985 */ /* 0x0009e8000c101b32 */
[----:B------:R4:W-:Y:S01]  /*cf00*/  @!P0 ST.E.64 desc[UR50][R10.64], R142 ;  /* 0x0000008e0a008985 */ /* 0x0009e2000c101b32 */
[----:B------:R-:W-:-:S03]  /*cf10*/  ISETP.GE.AND P0, PT, R22, UR4, PT ;  /* 0x0000000416007c0c */ /* 0x000fc6000bf06270 */
[----:B------:R4:W-:Y:S10]  /*cf20*/  @!P5 ST.E.64 desc[UR50][R20.64], R146 ;  /* 0x000000921400d985 */ /* 0x0009f4000c101b32 */
[----:B------:R-:W-:Y:S05]  /*cf30*/  @P0 BRA `(.L_x_8586) ;  /* 0x0000000c00240947 */ /* 0x000fea0003800000 */
[----:B----4-:R-:W-:-:S04]  /*cf40*/  LEA R4, P0, R22, R6, 0x2 ;  /* 0x0000000616047211 */ /* 0x010fc800078010ff */
[----:B------:R-:W-:-:S05]  /*cf50*/  LEA.HI.X R5, R22, R7, R199, 0x2, P0 ;  /* 0x0000000716057211 */ /* 0x000fca00000f14c7 */
[----:B------:R1:W-:Y:S01]  /*cf60*/  ST.E.64 desc[UR50][R4.64], R150 ;  /* 0x0000009604007985 */ /* 0x0003e2000c101b32 */
[----:B------:R-:W-:Y:S05]  /*cf70*/  BRA `(.L_x_8586) ;  /* 0x0000000c00147947 */ /* 0x000fea0003800000 */
.L_x_8577:
        /* <DEDUP_REMOVED lines=9> */
[----:B------:R-:W-:-:S03]  /*d010*/  UISETP.NE.U32.AND UP1, UPT, UR8, URZ, UPT ;  /* 0x0000003f0800728c */ /* 0x000fc6000bf25070 */
[----:B------:R-:W2:Y:S01]  /*d020*/  @P1 LDG.E R3, desc[UR50][R4.64] ;  /* 0x0000003204031981 */ /* 0x000ea2000c1e1900 */
[----:B------:R-:W-:Y:S01]  /*d030*/  UISETP.NE.AND.EX UP1, UPT, UR9, URZ, UPT, UP1 ;  /* 0x0000003f0900728c */ /* 0x000fe2000bf25310 */
[----:B------:R-:W-:Y:S02]  /*d040*/  ULDC UR4, c[0x0][0xa88] ;  /* 0x0002a20000047ab9 */ /* 0x000fe40000000800 */
[----:B------:R-:W-:-:S03]  /*d050*/  IMAD.U32 R0, RZ, RZ, UR4 ;  /* 0x00000004ff007e24 */ /* 0x000fc6000f8e00ff */
[----:B------:R-:W-:-:S05]  /*d060*/  PLOP3.LUT P2, PT, PT, PT, UP1, 0x80, 0x0 ;  /* 0x000000000000781c */ /* 0x000fca0003f4f018 */
[----:B------:R-:W-:-:S04]  /*d070*/  @UP1 ULEA UR8, UP2, UR42, UR8, 0x2 ;  /* 0x000000082a081291 */ /* 0x000fc8000f84103f */
[----:B------:R-:W-:Y:S02]  /*d080*/  @UP1 ULEA.HI.X UR9, UR42, UR9, UR37, 0x2, UP2 ;  /* 0x000000092a091291 */ /* 0x000fe400090f1425 */
[----:B------:R-:W-:-:S04]  /*d090*/  IMAD.U32 R6, RZ, RZ, UR8 ;  /* 0x00000008ff067e24 */ /* 0x000fc8000f8e00ff */
[----:B------:R-:W-:-:S05]  /*d0a0*/  IMAD.U32 R7, RZ, RZ, UR9 ;  /* 0x00000009ff077e24 */ /* 0x000fca000f8e00ff */
[----:B------:R0:W5:Y:S01]  /*d0b0*/  @P2 LDG.E R0, desc[UR50][R6.64] ;  /* 0x0000003206002981 */ /* 0x000162000c1e1900 */
[----:B------:R-:W-:Y:S01]  /*d0c0*/  UMOV UR4, URZ ;  /* 0x0000003f00047c82 */ /* 0x000fe20008000000 */
[----:B------:R-:W-:Y:S01]  /*d0d0*/  UISETP.NE.AND UP1, UPT, UR45, URZ, UPT ;  /* 0x0000003f2d00728c */ /* 0x000fe2000bf25270 */
[----:B------:R-:W-:-:S10]  /*d0e0*/  ISETP.GT.AND P0, PT, R219, 0x7f, PT ;  /* 0x0000007fdb00780c */ /* 0x000fd40003f04270 */
[----:B------:R-:W-:Y:S01]  /*d0f0*/  @!UP1 ULDC UR45, c[0x0][0xad4] ;  /* 0x0002b500002d9ab9 */ /* 0x000fe20000000800 */
[----:B--2---:R-:W-:-:S13]  /*d100*/  @P1 R2UR UR4, R3 ;  /* 0x00000000030412ca */ /* 0x004fda00000e0000 */
[----:B------:R-:W-:Y:S01]  /*d110*/  USHF.R.S32.HI UR18, URZ, 0x1f, UR4 ;  /* 0x0000001f3f127899 */ /* 0x000fe20008011404 */
[----:B0-----:R-:W-:Y:S11]  /*d120*/  @P2 BRA `(.L_x_8589) ;  /* 0x0000000000102947 */ /* 0x001ff60003800000 */
[----:B------:R-:W-:Y:S05]  /*d130*/  @!P1 BRA `(.L_x_8589) ;  /* 0x00000000000c9947 */ /* 0x000fea0003800000 */
[----:B------:R-:W2:Y:S04]  /*d140*/  LDG.E R3, desc[UR50][R4.64] ;  /* 0x0000003204037981 */ /* 0x000ea8000c1e1900 */
[----:B-----5:R-:W2:Y:S02]  /*d150*/  LDG.E R0, desc[UR50][R4.64+0x4] ;  /* 0x0000043204007981 */ /* 0x020ea4000c1e1900 */
[----:B--2---:R-:W-:-:S07]  /*d160*/  IMAD.IADD R0, R0, 0x1, -R3 ;  /* 0x0000000100007824 */ /* 0x004fce00078e0a03 */
.L_x_8589:
[----:B------:R-:W-:Y:S01]  /*d170*/  USEL UR42, UR42, URZ, !UP0 ;  /* 0x0000003f2a2a7287 */ /* 0x000fe2000c000000 */
[----:B------:R-:W-:Y:S01]  /*d180*/  BSSY B1, `(.L_x_8590) ;  /* 0x0000038000017945 */ /* 0x000fe20003800000 */
[----:B------:R-:W-:-:S03]  /*d190*/  USEL UR37, UR37, URZ, !UP0 ;  /* 0x0000003f25257287 */ /* 0x000fc6000c000000 */
[----:B------:R-:W-:Y:S09]  /*d1a0*/  @P0 BRA `(.L_x_8591) ;  /* 0x0000000000d40947 */ /* 0x000ff20003800000 */
        /* <DEDUP_REMOVED lines=9> */
[----:B------:R-:W-:-:S03]  /*d240*/  UMOV UR16, 0x9b8 ;  /* 0x000009b800107882 */ /* 0x000fc60000000000 */
[----:B------:R-:W-:Y:S02]  /*d250*/  USEL UR16, UR16, 0x978, UP0 ;  /* 0x0000097810107887 */ /* 0x000fe40008000000 */
[----:B------:R-:W-:-:S06]  /*d260*/  USEL UR7, UR39, URZ, UP0 ;  /* 0x0000003f27077287 */ /* 0x000fcc0008000000 */
[----:B------:R-:W0:Y:S04]  /*d270*/  @P0 LDC R3, c[0x0][0xbec] ;  /* 0x0002fb00ff030b82 */ /* 0x000e280000000800 */
[----:B------:R-:W-:Y:S01]  /*d280*/  ULDC.64 UR10, c[0x0][UR16+0x220] ;  /* 0x00008800100a7abb */ /* 0x000fe20008000a00 */
[----:B------:R-:W-:Y:S01]  /*d290*/  ULDC.64 UR8, c[0x0][UR16+0x218] ;  /* 0x0000860010087abb */ /* 0x000fe20008000a00 */
[----:B------:R-:W-:Y:S01]  /*d2a0*/  ULDC.64 UR12, c[0x0][UR16+0x228] ;  /* 0x00008a00100c7abb */ /* 0x000fe20008000a00 */
[----:B------:R-:W-:Y:S01]  /*d2b0*/  UIMAD UR11, UR11, UR42, URZ ;  /* 0x0000002a0b0b72a4 */ /* 0x000fe2000f8e023f */
[----:B------:R-:W1:Y:S01]  /*d2c0*/  @P0 LDC R5, c[0x0][0xbf0] ;  /* 0x0002fc00ff050b82 */ /* 0x000e620000000800 */
[----:B------:R-:W-:Y:S02]  /*d2d0*/  UIMAD.WIDE.U32 UR14, UR8, UR43, URZ ;  /* 0x0000002b080e72a5 */ /* 0x000fe4000f8e003f */
        /* <DEDUP_REMOVED lines=10> */
[----:B------:R-:W-:Y:S02]  /*d380*/  IMAD.MOV.U32 R3, RZ, RZ, R6 ;  /* 0x000000ffff037224 */ /* 0x000fe400078e0006 */
[----:B------:R-:W-:Y:S01]  /*d390*/  IMAD.U32 R8, RZ, RZ, UR8 ;  /* 0x00000008ff087e24 */ /* 0x000fe2000f8e00ff */
[----:B------:R-:W-:Y:S01]  /*d3a0*/  UIADD3.X UR7, UR7, UR17, UR18, UP1, UP2 ;  /* 0x0000001107077290 */ /* 0x000fe20008fe4412 */
[----:B-1----:R-:W-:Y:S01]  /*d3b0*/  @P0 SHF.R.U32.HI R3, RZ, R5, R4 ;  /* 0x00000005ff030219 */ /* 0x002fe20000011604 */
[----:B------:R-:W-:Y:S01]  /*d3c0*/  IMAD.U32 R4, RZ, RZ, UR20 ;  /* 0x00000014ff047e24 */ /* 0x000fe2000f8e00ff */
[----:B------:R-:W-:Y:S01]  /*d3d0*/  ULDC.64 UR8, c[0x0][UR16+0x210] ;  /* 0x0000840010087abb */ /* 0x000fe20008000a00 */
[----:B------:R-:W-:Y:S01]  /*d3e0*/  IMAD.U32 R5, RZ, RZ, UR21 ;  /* 0x00000015ff057e24 */ /* 0x000fe2000f8e00ff */
[--C-:B------:R-:W-:Y:S01]  /*d3f0*/  SHF.R.S32.HI R5, RZ, 0x1f, R3.reuse ;  /* 0x0000001fff057819 */ /* 0x100fe20000011403 */
[----:B------:R-:W-:Y:S01]  /*d400*/  IMAD.MOV R7, RZ, RZ, -R3 ;  /* 0x000000ffff077224 */ /* 0x000fe200078e0a03 */
[----:B------:R-:W-:Y:S01]  /*d410*/  IADD3 R4, P0, P1, R3, UR14, R4 ;  /* 0x0000000e03047c10 */ /* 0x000fe2000f91e004 */
[----:B------:R-:W-:Y:S01]  /*d420*/  ULDC.64 UR10, c[0x0][0xba8] ;  /* 0x0002ea00000a7ab9 */ /* 0x000fe20000000a00 */
[----:B------:R-:W-:Y:S01]  /*d430*/  @!UP0 ULDC UR10, c[0x0][0xb50] ;  /* 0x0002d400000a8ab9 */ /* 0x000fe20000000800 */
[----:B------:R-:W-:Y:S01]  /*d440*/  IMAD R7, R9, R7, R6 ;  /* 0x0000000709077224 */ /* 0x000fe200078e0206 */
[----:B------:R-:W-:Y:S01]  /*d450*/  IADD3.X R5, R5, UR7, R8, P0, P1 ;  /* 0x0000000705057c10 */ /* 0x000fe200087e2408 */
[----:B------:R-:W-:-:S02]  /*d460*/  @!UP0 ULDC UR11, c[0x0][0xb54] ;  /* 0x0002d500000b8ab9 */ /* 0x000fc40000000800 */
[C---:B------:R-:W-:Y:S01]  /*d470*/  IMAD R6, R7.reuse, UR9, RZ ;  /* 0x0000000907067c24 */ /* 0x040fe2000f8e02ff */
[----:B------:R-:W-:Y:S01]  /*d480*/  SHF.R.S32.HI R3, RZ, 0x1f, R7 ;  /* 0x0000001fff037819 */ /* 0x000fe20000011407 */
[----:B------:R-:W-:-:S04]  /*d490*/  IMAD.WIDE.U32 R4, R7, UR8, R4 ;  /* 0x0000000807047c25 */ /* 0x000fc8000f8e0004 */
[----:B------:R-:W-:Y:S01]  /*d4a0*/  IMAD R3, R3, UR8, R6 ;  /* 0x0000000803037c24 */ /* 0x000fe2000f8e0206 */
[----:B------:R-:W-:-:S03]  /*d4b0*/  LEA R6, P0, R4, UR10, 0x2 ;  /* 0x0000000a04067c11 */ /* 0x000fc6000f8010ff */
[----:B------:R-:W-:-:S05]  /*d4c0*/  IMAD.IADD R3, R5, 0x1, R3 ;  /* 0x0000000105037824 */ /* 0x000fca00078e0203 */
[----:B------:R-:W-:Y:S01]  /*d4d0*/  LEA.HI.X R7, R4, UR11, R3, 0x2, P0 ;  /* 0x0000000b04077c11 */ /* 0x000fe200080f1403 */
[----:B------:R-:W-:-:S05]  /*d4e0*/  IMAD.MOV.U32 R3, RZ, RZ, -0x800000 ;  /* 0xff800000ff037424 */ /* 0x000fca00078e00ff */
[----:B------:R0:W-:Y:S02]  /*d4f0*/  STG.E desc[UR50][R6.64], R3 ;  /* 0x0000000306007986 */ /* 0x0001e4000c101932 */
.L_x_8591:
[----:B------:R-:W-:Y:S05]  /*d500*/  BSYNC B1 ;  /* 0x0000000000017941 */ /* 0x000fea0003800000 */
.L_x_8590:
[----:B------:R-:W-:-:S06]  /*d510*/  UISETP.GT.AND UP0, UPT, UR45, 0x1, UPT ;  /* 0x000000012d00788c */ /* 0x000fcc000bf04270 */
[----:B------:R-:W-:-:S13]  /*d520*/  PLOP3.LUT P0, PT, PT, PT, UP0, 0x80, 0x0 ;  /* 0x000000000000781c */ /* 0x000fda0003f0f008 */
[----:B------:R-:W-:Y:S05]  /*d530*/  @P0 BRA `(.L_x_8586) ;  /* 0x0000000400a40947 */ /* 0x000fea0003800000 */
[----:B------:R-:W1:Y:S01]  /*d540*/  LDC R11, c[0x0][0xbe8] ;  /* 0x0002fa00ff0b7b82 */ /* 0x000e620000000800 */
[----:B------:R-:W-:Y:S01]  /*d550*/  ULDC.64 UR10, c[0x0][0xaa0] ;  /* 0x0002a800000a7ab9 */ /* 0x000fe20000000a00 */
[----:B0-----:R-:W-:Y:S01]  /*d560*/  IMAD R3, R19, 0x20, R197 ;  /* 0x0000002013037824 */ /* 0x001fe200078e02c5 */
[----:B------:R-:W-:Y:S01]  /*d570*/  UIMAD UR7, UR18, UR10, URZ ;  /* 0x0000000a120772a4 */ /* 0x000fe2000f8e023f */
[----:B------:R-:W-:Y:S01]  /*d580*/  BSSY B1, `(.L_x_8592) ;  /* 0x000003a000017945 */ /* 0x000fe20003800000 */
[----:B------:R-:W-:Y:S01]  /*d590*/  UIMAD.WIDE.U32 UR8, UR4, UR10, URZ ;  /* 0x0000000a040872a5 */ /* 0x000fe2000f8e003f */
[----:B------:R-:W-:Y:S01]  /*d5a0*/  VIADD R8, R3, UR38 ;  /* 0x0000002603087c36 */ /* 0x000fe20008000000 */
[----:B------:R-:W-:-:S03]  /*d5b0*/  UIMAD UR7, UR4, UR11, UR7 ;  /* 0x0000000b040772a4 */ /* 0x000fc6000f8e0207 */
[----:B------:R-:W-:Y:S01]  /*d5c0*/  ULDC.64 UR10, c[0x0][0xae8] ;  /* 0x0002ba00000a7ab9 */ /* 0x000fe20000000a00 */
[----:B------:R-:W-:Y:S01]  /*d5d0*/  UIADD3 UR9, UR9, UR7, URZ ;  /* 0x0000000709097290 */ /* 0x000fe2000fffe03f */
[----:B------:R-:W-:-:S03]  /*d5e0*/  IMAD.MOV.U32 R3, RZ, RZ, R8 ;  /* 0x000000ffff037224 */ /* 0x000fc600078e0008 */
        /* <DEDUP_REMOVED lines=18> */
[----:B------:R-:W-:Y:S02]  /*d710*/  IMAD.U32 R4, RZ, RZ, UR42 ;  /* 0x0000002aff047e24 */ /* 0x000fe4000f8e00ff */
[----:B------:R-:W-:Y:S02]  /*d720*/  IMAD R7, R11, R7, R8 ;  /* 0x000000070b077224 */ /* 0x000fe400078e0208 */
[C---:B------:R-:W-:Y:S02]  /*d730*/  IMAD R9, R3.reuse, UR9, R6 ;  /* 0x0000000903097c24 */ /* 0x040fe4000f8e0206 */
[----:B------:R-:W-:Y:S01]  /*d740*/  IMAD.WIDE.U32 R4, R3, UR8, R4 ;  /* 0x0000000803047c25 */ /* 0x000fe2000f8e0004 */
[----:B------:R-:W-:Y:S01]  /*d750*/  SHF.R.S32.HI R3, RZ, 0x1f, R7 ;  /* 0x0000001fff037819 */ /* 0x000fe20000011407 */
[----:B------:R-:W-:-:S02]  /*d760*/  ULDC.64 UR8, c[0x0][0xad8] ;  /* 0x0002b60000087ab9 */ /* 0x000fc40000000a00 */
        /* <DEDUP_REMOVED lines=8> */
[----:B------:R-:W-:Y:S01]  /*d7f0*/  IMAD.IADD R3, R5, 0x1, R3 ;  /* 0x0000000105037824 */ /* 0x000fe200078e0203 */
[----:B------:R-:W-:Y:S01]  /*d800*/  LEA R6, P3, R4, UR8, 0x1 ;  /* 0x0000000804067c11 */ /* 0x000fe2000f8608ff */
[----:B------:R-:W-:-:S03]  /*d810*/  VIADD R0, R8, 0x20 ;  /* 0x0000002008007836 */ /* 0x000fc60000000000 */
[----:B------:R-:W-:Y:S01]  /*d820*/  LEA.HI.X R3, R4, UR9, R3, 0x1, P3 ;  /* 0x0000000904037c11 */ /* 0x000fe200098f0c03 */
[----:B------:R0:W1:Y:S01]  /*d830*/  SHFL.IDX PT, R7, R6, RZ, 0x181f ;  /* 0x00181fff06077589 */ /* 0x00006200000e0000 */
[-C--:B------:R-:W-:Y:S01]  /*d840*/  ISETP.GE.AND P1, PT, R0, R11.reuse, PT ;  /* 0x0000000b0000720c */ /* 0x080fe20003f26270 */
[----:B------:R-:W-:Y:S02]  /*d850*/  VIADD R0, R8, 0x40 ;  /* 0x0000004008007836 */ /* 0x000fe40000000000 */
[----:B------:R0:W2:Y:S03]  /*d860*/  SHFL.IDX PT, R5, R3, RZ, 0x181f ;  /* 0x00181fff03057589 */ /* 0x0000a600000e0000 */
        /* <DEDUP_REMOVED lines=9> */
[----:B------:R3:W-:Y:S04]  /*d900*/  @!P4 ST.E.128 desc[UR50][R12.64], RZ ;  /* 0x000000ff0c00c985 */ /* 0x0007e8000c101d32 */
[----:B------:R3:W-:Y:S02]  /*d910*/  @!P5 ST.E.128 desc[UR50][R4.64], RZ ;  /* 0x000000ff0400d985 */ /* 0x0007e4000c101d32 */
.L_x_8593:
[----:B------:R-:W-:Y:S05]  /*d920*/  BSYNC B1 ;  /* 0x0000000000017941 */ /* 0x000fea0003800000 */
.L_x_8592:
[----:B--23--:R2:W3:Y:S01]  /*d930*/  SHFL.IDX PT, R5, R3, 0x1, 0x181f ;  /* 0x00381f0003057f89 */ /* 0x00c4e200000e0000 */
[----:B------:R-:W-:Y:S03]  /*d940*/  BSSY B1, `(.L_x_8594) ;  /* 0x000000c000017945 */ /* 0x000fe60003800000 */
[----:B-1----:R2:W1:Y:S01]  /*d950*/  SHFL.IDX PT, R7, R6, 0x1, 0x181f ;  /* 0x00381f0006077f89 */ /* 0x00246200000e0000 */
[----:B------:R-:W-:Y:S05]  /*d960*/  @P1 BRA `(.L_x_8595) ;  /* 0x0000000000241947 */ /* 0x000fea0003800000 */
[----:B------:R-:W-:Y:S02]  /*d970*/  ULDC UR4, c[0x0][0xac8] ;  /* 0x0002b20000047ab9 */ /* 0x000fe40000000800 */
[----:B------:R-:W-:Y:S02]  /*d980*/  ISETP.GE.AND P3, PT, R2, UR4, PT ;  /* 0x0000000402007c0c */ /* 0x000fe4000bf66270 */
[----:B------:R-:W-:-:S11]  /*d990*/  ISETP.GE.AND P4, PT, R18, UR4, PT ;  /* 0x0000000412007c0c */ /* 0x000fd6000bf86270 */
[-C--:B-1----:R-:W-:Y:S02]  /*d9a0*/  @!P3 LEA R12, P1, R2, R7.reuse, 0x1 ;  /* 0x00000007020cb211 */ /* 0x082fe400078208ff */
[----:B------:R-:W-:Y:S02]  /*d9b0*/  @!P4 LEA R4, P2, R18, R7, 0x1 ;  /* 0x000000071204c211 */ /* 0x000fe400078408ff */
[-C--:B---3--:R-:W-:Y:S02]  /*d9c0*/  @!P3 LEA.HI.X R13, R2, R5.reuse, R218, 0x1, P1 ;  /* 0x00000005020db211 */ /* 0x088fe400008f0cda */
[----:B------:R-:W-:-:S03]  /*d9d0*/  @!P4 LEA.HI.X R5, R18, R5, R217, 0x1, P2 ;  /* 0x000000051205c211 */ /* 0x000fc600010f0cd9 */
[----:B------:R4:W-:Y:S04]  /*d9e0*/  @!P3 ST.E.128 desc[UR50][R12.64], RZ ;  /* 0x000000ff0c00b985 */ /* 0x0009e8000c101d32 */
[----:B------:R4:W-:Y:S02]  /*d9f0*/  @!P4 ST.E.128 desc[UR50][R4.64], RZ ;  /* 0x000000ff0400c985 */ /* 0x0009e4000c101d32 */
.L_x_8595:
[----:B------:R-:W-:Y:S05]  /*da00*/  BSYNC B1 ;  /* 0x0000000000017941 */ /* 0x000fea0003800000 */
.L_x_8594:
[----:B---34-:R3:W4:Y:S01]  /*da10*/  SHFL.IDX PT, R5, R3, 0x2, 0x181f ;  /* 0x00581f0003057f89 */ /* 0x01872200000e0000 */
        /* <DEDUP_REMOVED lines=8> */
[-C--:B----4-:R-:W-:Y:S02]  /*daa0*/  @!P2 LEA.HI.X R13, R2, R5.reuse, R218, 0x1, P0 ;  /* 0x00000005020da211 */ /* 0x090fe400000f0cda */
[----:B------:R-:W-:-:S03]  /*dab0*/  @!P3 LEA.HI.X R5, R18, R5, R217, 0x1, P1 ;  /* 0x000000051205b211 */ /* 0x000fc600008f0cd9 */
[----:B------:R1:W-:Y:S04]  /*dac0*/  @!P2 ST.E.128 desc[UR50][R12.64], RZ ;  /* 0x000000ff0c00a985 */ /* 0x0003e8000c101d32 */
[----:B------:R1:W-:Y:S02]  /*dad0*/  @!P3 ST.E.128 desc[UR50][R4.64], RZ ;  /* 0x000000ff0400b985 */ /* 0x0003e4000c101d32 */
.L_x_8597:
[----:B------:R-:W-:Y:S05]  /*dae0*/  BSYNC B1 ;  /* 0x0000000000017941 */ /* 0x000fea0003800000 */
.L_x_8596:
[----:B------:R-:W-:Y:S01]  /*daf0*/  VIADD R0, R8, 0x60 ;  /* 0x0000006008007836 */ /* 0x000fe20000000000 */
[----:B0-23--:R-:W0:Y:S04]  /*db00*/  SHFL.IDX PT, R3, R3, 0x3, 0x181f ;  /* 0x00781f0003037f89 */ /* 0x00de2800000e0000 */
[----:B------:R-:W-:Y:S01]  /*db10*/  ISETP.GE.AND P0, PT, R0, R11, PT ;  /* 0x0000000b0000720c */ /* 0x000fe20003f06270 */
[----:B-1--4-:R1:W2:-:S12]  /*db20*/  SHFL.IDX PT, R5, R6, 0x3, 0x181f ;  /* 0x00781f0006057f89 */ /* 0x01229800000e0000 */
[----:B-1----:R-:W-:Y:S05]  /*db30*/  @P0 BRA `(.L_x_8586) ;  /* 0x0000000000240947 */ /* 0x002fea0003800000 */
[----:B------:R-:W-:Y:S02]  /*db40*/  ULDC UR4, c[0x0][0xac8] ;  /* 0x0002b20000047ab9 */ /* 0x000fe40000000800 */
[----:B------:R-:W-:Y:S02]  /*db50*/  ISETP.GE.AND P2, PT, R2, UR4, PT ;  /* 0x0000000402007c0c */ /* 0x000fe4000bf46270 */
[----:B------:R-:W-:-:S11]  /*db60*/  ISETP.GE.AND P3, PT, R18, UR4, PT ;  /* 0x0000000412007c0c */ /* 0x000fd6000bf66270 */
[-C--:B--2---:R-:W-:Y:S02]  /*db70*/  @!P2 LEA R6, P0, R2, R5.reuse, 0x1 ;  /* 0x000000050206a211 */ /* 0x084fe400078008ff */
[----:B------:R-:W-:Y:S02]  /*db80*/  @!P3 LEA R4, P1, R18, R5, 0x1 ;  /* 0x000000051204b211 */ /* 0x000fe400078208ff */
[-C--:B0-----:R-:W-:Y:S02]  /*db90*/  @!P2 LEA.HI.X R7, R2, R3.reuse, R218, 0x1, P0 ;  /* 0x000000030207a211 */ /* 0x081fe400000f0cda */
[----:B------:R-:W-:-:S03]  /*dba0*/  @!P3 LEA.HI.X R5, R18, R3, R217, 0x1, P1 ;  /* 0x000000031205b211 */ /* 0x000fc600008f0cd9 */
[----:B------:R0:W-:Y:S04]  /*dbb0*/  @!P2 ST.E.128 desc[UR50][R6.64], RZ ;  /* 0x000000ff0600a985 */ /* 0x0001e8000c101d32 */
[----:B------:R0:W-:Y:S02]  /*dbc0*/  @!P3 ST.E.128 desc[UR50][R4.64], RZ ;  /* 0x000000ff0400b985 */ /* 0x0001e4000c101d32 */
.L_x_8586:
[----:B------:R-:W-:Y:S05]  /*dbd0*/  BSYNC B0 ;  /* 0x0000000000007941 */ /* 0x000fea0003800000 */
.L_x_8576:
[----:B------:R-:W-:Y:S02]  /*dbe0*/  ULDC UR4, c[0x0][0xc3c] ;  /* 0x00030f0000047ab9 */ /* 0x000fe40000000800 */
[----:B------:R-:W-:-:S13]  /*dbf0*/  ISETP.GE.AND P0, PT, R35, UR4, PT ;  /* 0x0000000423007c0c */ /* 0x000fda000bf06270 */
[----:B------:R-:W-:Y:S05]  /*dc00*/  @!P0 BRA `(.L_x_8598) ;  /* 0xffffff3000f88947 */ /* 0x000fea000383ffff */
[----:B------:R-:W-:Y:S05]  /*dc10*/  EXIT ;  /* 0x000000000000794d */ /* 0x000fea0003800000 */
.L_x_8539:
[----:B------:R-:W-:-:S08]  /*dc20*/  NOP ;  /* 0x0000000000007918 */ /* 0x000fd00000000000 */
[----:B------:R-:W0:-:S00]  /*dc30*/  USETMAXREG.DEALLOC.CTAPOOL 0x18 ;  /* 0x00000018000079c8 */ /* 0x000e0000080e0500 */
        /* <DEDUP_REMOVED lines=16> */
.L_x_8599:
[----:B0-----:R-:W0:Y:S01]  /*dd40*/  S2R R0, SR_TID.X ;  /* 0x0000000000007919 */ /* 0x001e220000002100 */
[----:B------:R-:W-:Y:S01]  /*dd50*/  ULDC UR4, c[0x0][0xc3c] ;  /* 0x00030f0000047ab9 */ /* 0x000fe20000000800 */
[----:B------:R-:W1:Y:S01]  /*dd60*/  S2UR UR6, SR_CTAID.X ;  /* 0x00000000000679c3 */ /* 0x000e620000002500 */
[----:B------:R-:W-:Y:S01]  /*dd70*/  ULDC UR5, c[0x0][0xc38] ;  /* 0x00030e0000057ab9 */ /* 0x000fe20000000800 */
[----:B0-----:R-:W-:-:S04]  /*dd80*/  LOP3.LUT R0, R0, 0x1f, RZ, 0xc0, !PT ;  /* 0x0000001f00007812 */ /* 0x001fc800078ec0ff */
[----:B------:R-:W-:-:S04]  /*dd90*/  ISETP.NE.AND P0, PT, R0, 0x1f, PT ;  /* 0x0000001f0000780c */ /* 0x000fc80003f05270 */
[----:B------:R-:W-:-:S13]  /*dda0*/  ISETP.GE.OR P1, PT, R0, UR4, !P0 ;  /* 0x0000000400007c0c */ /* 0x000fda000c726670 */
[----:B------:R-:W0:Y:S08]  /*ddb0*/  @!P1 LDC.64 R2, c[0x0][0xc80] ;  /* 0x00032000ff029b82 */ /* 0x000e300000000a00 */
[----:B------:R-:W2:Y:S01]  /*ddc0*/  @!P1 LDC.64 R4, c[0x0][0xc78] ;  /* 0x00031e00ff049b82 */ /* 0x000ea20000000a00 */
[----:B0-----:R-:W-:-:S05]  /*ddd0*/  @!P1 IMAD.WIDE.U32 R2, R0, 0x4, R2 ;  /* 0x0000000400029825 */ /* 0x001fca00078e0002 */
[----:B------:R2:W3:Y:S02]  /*dde0*/  @!P1 LDG.E R6, desc[UR50][R2.64] ;  /* 0x0000003202069981 */ /* 0x0004e4000c1e1900 */
[----:B--2---:R-:W-:-:S04]  /*ddf0*/  @!P1 IMAD.WIDE.U32 R2, R0, 0x4, R4 ;  /* 0x0000000400029825 */ /* 0x004fc800078e0004 */
[----:B------:R-:W-:-:S06]  /*de00*/  IMAD.MOV.U32 R5, RZ, RZ, RZ ;  /* 0x000000ffff057224 */ /* 0x000fcc00078e00ff */
        /* <DEDUP_REMOVED lines=31> */
.L_x_8603:
        /* <DEDUP_REMOVED lines=39> */
.L_x_8601:
        /* <DEDUP_REMOVED lines=12> */
.L_x_8604:
[----:B----4-:R-:W-:Y:S01]  /*e330*/  IMAD R2, R8, UR5, R9 ;  /* 0x0000000508027c24 */ /* 0x010fe2000f8e0209 */
[----:B-1----:R-:W-:Y:S01]  /*e340*/  ISETP.NE.AND P0, PT, R7, 0x1, PT ;  /* 0x000000010700780c */ /* 0x002fe20003f05270 */
[----:B------:R-:W-:-:S03]  /*e350*/  VIADD R12, R10, UR4 ;  /* 0x000000040a0c7c36 */ /* 0x000fc60008000000 */
[----:B------:R1:W-:Y:S01]  /*e360*/  STL [R1], R2 ;  /* 0x0000000201007387 */ /* 0x0003e20000100800 */
[----:B0-----:R-:W-:-:S03]  /*e370*/  IADD3 R5, -R2, UR6, RZ ;  /* 0x0000000602057c10 */ /* 0x001fc6000fffe1ff */
[----:B------:R1:W-:Y:S05]  /*e380*/  STL [R1+0xc], R12 ;  /* 0x00000c0c01007387 */ /* 0x0003ea0000100800 */
[----:B------:R-:W-:Y:S05]  /*e390*/  @!P0 BRA `(.L_x_8605) ;  /* 0x0000000000e08947 */ /* 0x000fea0003800000 */
[-C--:B--2---:R-:W-:Y:S02]  /*e3a0*/  IABS R6, R4.reuse ;  /* 0x0000000400067213 */ /* 0x084fe40000000000 */
[----:B------:R-:W-:Y:S02]  /*e3b0*/  IABS R8, R7 ;  /* 0x0000000700087213 */ /* 0x000fe40000000000 */
[----:B------:R-:W0:Y:S08]  /*e3c0*/  I2F.RP R9, R6 ;  /* 0x0000000600097306 */ /* 0x000e300000209400 */
[----:B------:R-:W2:Y:S08]  /*e3d0*/  I2F.RP R10, R8 ;  /* 0x00000008000a7306 */ /* 0x000eb00000209400 */
[----:B0-----:R-:W1:Y:S08]  /*e3e0*/  MUFU.RCP R9, R9 ;  /* 0x0000000900097308 */ /* 0x001e700000001000 */
[----:B--2---:R-:W-:Y:S01]  /*e3f0*/  MUFU.RCP R10, R10 ;  /* 0x0000000a000a7308 */ /* 0x004fe20000001000 */
[----:B-1----:R-:W-:Y:S01]  /*e400*/  VIADD R2, R9, 0xffffffe ;  /* 0x0ffffffe09027836 */ /* 0x002fe20000000000 */
[----:B------:R-:W-:-:S06]  /*e410*/  IABS R9, R4 ;  /* 0x0000000400097213 */ /* 0x000fcc0000000000 */
[----:B---3--:R0:W1:Y:S02]  /*e420*/  F2I.FTZ.U32.TRUNC.NTZ R3, R2 ;  /* 0x0000000200037305 */ /* 0x008064000021f000 */
        /* <DEDUP_REMOVED lines=8> */
[----:B------:R-:W-:Y:S02]  /*e4b0*/  VIADD R3, R10, 0xffffffe ;  /* 0x0ffffffe0a037836 */ /* 0x000fe40000000000 */
[----:B------:R-:W-:Y:S01]  /*e4c0*/  IMAD.MOV.U32 R2, RZ, RZ, RZ ;  /* 0x000000ffff027224 */ /* 0x000fe200078e00ff */
[----:B------:R-:W-:-:S03]  /*e4d0*/  ISETP.GT.U32.AND P1, PT, R6, R11, PT ;  /* 0x0000000b0600720c */ /* 0x000fc60003f24070 */
        /* <DEDUP_REMOVED lines=36> */
.L_x_8605:
[----:B-1-3--:R-:W0:Y:S02]  /*e720*/  LDC.64 R2, c[0x0][0xc90] ;  /* 0x00032400ff027b82 */ /* 0x00ae240000000a00 */
        /* <DEDUP_REMOVED lines=60> */
.L_x_8606:
[----:B01----:R-:W-:-:S05]  /*eaf0*/  LOP3.LUT R3, RZ, R2, RZ, 0x33, !PT ;  /* 0x00000002ff037212 */ /* 0x003fca00078e33ff */
[----:B------:R-:W-:-:S05]  /*eb00*/  IMAD.IADD R2, R4, 0x1, R3 ;  /* 0x0000000104027824 */ /* 0x000fca00078e0203 */
[----:B------:R1:W-:Y:S01]  /*eb10*/  STL [R1+0x4], R2 ;  /* 0x0000040201007387 */ /* 0x0003e20000100800 */
[----:B------:R-:W-:Y:S05]  /*eb20*/  BRA `(.L_x_8607) ;  /* 0x0000000000107947 */ /* 0x000fea0003800000 */
.L_x_8602:
[----:B------:R-:W-:Y:S01]  /*eb30*/  IMAD.U32 R2, RZ, RZ, UR6 ;  /* 0x00000006ff027e24 */ /* 0x000fe2000f8e00ff */
[----:B------:R0:W-:Y:S04]  /*eb40*/  STL [R1+0x4], RZ ;  /* 0x000004ff01007387 */ /* 0x0001e80000100800 */
[----:B------:R0:W-:Y:S04]  /*eb50*/  STL [R1+0x8], RZ ;  /* 0x000008ff01007387 */ /* 0x0001e80000100800 */
[----:B------:R0:W-:Y:S02]  /*eb60*/  STL [R1], R2 ;  /* 0x0000000201007387 */ /* 0x0001e40000100800 */
.L_x_8607:
        /* <DEDUP_REMOVED lines=10> */
.L_x_8600:
        /* <DEDUP_REMOVED lines=23> */
[----:B------:R-:W-:Y:S02]  /*ed80*/  SHF.R.U32.HI R4, RZ, 0x3, R4 ;  /* 0x00000003ff047819 */ /* 0x000fe40000011604 */
        /* <DEDUP_REMOVED lines=9> */
.L_x_8709:
[----:B------:R-:W2:Y:S01]  /*ee20*/  LDL R0, [R1+0xc] ;  /* 0x00000c0001007983 */ /* 0x000ea20000100800 */
[----:B0-----:R-:W2:Y:S01]  /*ee30*/  LDC.64 R2, c[0x0][0xc88] ;  /* 0x00032200ff027b82 */ /* 0x001ea20000000a00 */
[----:B------:R-:W-:Y:S05]  /*ee40*/  YIELD ;  /* 0x0000000000007946 */ /* 0x000fea0003800000 */
[----:B------:R-:W-:Y:S01]  /*ee50*/  ULDC.64 UR4, c[0x0][0xa28] ;  /* 0x00028a0000047ab9 */ /* 0x000fe20000000a00 */
[----:B-1----:R-:W-:Y:S01]  /*ee60*/  IMAD.MOV.U32 R6, RZ, RZ, RZ ;  /* 0x000000ffff067224 */ /* 0x002fe200078e00ff */
[----:B------:R-:W-:Y:S01]  /*ee70*/  ISETP.NE.U32.AND P0, PT, RZ, UR4, PT ;  /* 0x00000004ff007c0c */ /* 0x000fe2000bf05070 */
[----:B------:R-:W-:Y:S01]  /*ee80*/  ULDC.64 UR8, c[0x0][0xa18] ;  /* 0x0002860000087ab9 */ /* 0x000fe20000000a00 */
[----:B------:R-:W-:Y:S01]  /*ee90*/  ULDC.64 UR6, c[0x0][0xa08] ;  /* 0x0002820000067ab9 */ /* 0x000fe20000000a00 */
[----:B--2---:R-:W-:-:S05]  /*eea0*/  IMAD.WIDE R2, R0, 0x4, R2 ;  /* 0x0000000400027825 */ /* 0x004fca00078e0202 */
[----:B------:R-:W2:Y:S01]  /*eeb0*/  LDG.E R11, desc[UR50][R2.64] ;  /* 0x00000032020b7981 */ /* 0x000ea2000c1e1900 */
[----:B------:R-:W-:Y:S01]  /*eec0*/  ISETP.NE.AND.EX P0, PT, RZ, UR5, PT, P0 ;  /* 0x00000005ff007c0c */ /* 0x000fe2000bf05300 */
[----:B------:R-:W-:Y:S01]  /*eed0*/  IMAD.MOV.U32 R0, RZ, RZ, RZ ;  /* 0x000000ffff007224 */ /* 0x000fe200078e00ff */
        /* <DEDUP_REMOVED lines=44> */
.L_x_8609:
        /* <DEDUP_REMOVED lines=14> */
[----:B------:R-:W-:-:S04]  /*f280*/  IADD3 R6, P0, R17, UR4, RZ ;  /* 0x0000000411067c10 */ /* 0x000fc8000ff1e0ff */
[----:B--2---:R-:W-:-:S05]  /*f290*/  IADD3.X R7, R10, UR5, RZ, P0, !PT ;  /* 0x000000050a077c10 */ /* 0x004fca00087fe4ff */
[----:B------:R3:W5:Y:S01]  /*f2a0*/  LDG.E R6, desc[UR50][R6.64] ;  /* 0x0000003206067981 */ /* 0x000762000c1e1900 */
[----:B------:R-:W-:Y:S05]  /*f2b0*/  BRA `(.L_x_8611) ;  /* 0x0000000000107947 */ /* 0x000fea0003800000 */
.L_x_8610:
[----:B------:R-:W-:Y:S05]  /*f2c0*/  @!P0 BRA `(.L_x_8611) ;  /* 0x00000000000c8947 */ /* 0x000fea0003800000 */
[----:B------:R-:W3:Y:S04]  /*f2d0*/  LDG.E R6, desc[UR50][R4.64] ;  /* 0x0000003204067981 */ /* 0x000ee8000c1e1900 */
[----:B------:R-:W3:Y:S02]  /*f2e0*/  LDG.E R4, desc[UR50][R4.64+0x4] ;  /* 0x0000043204047981 */ /* 0x000ee4000c1e1900 */
[----:B---3--:R-:W-:-:S07]  /*f2f0*/  IMAD.IADD R6, R4, 0x1, -R6 ;  /* 0x0000000104067824 */ /* 0x008fce00078e0a06 */
.L_x_8611:
[----:B------:R-:W4:Y:S01]  /*f300*/  LDL R5, [R1+0x4] ;  /* 0x0000040001057983 */ /* 0x000f220000100800 */
[----:B-----5:R-:W-:Y:S01]  /*f310*/  IMAD.IADD R6, R6, 0x1, -R0 ;  /* 0x0000000106067824 */ /* 0x020fe200078e0a00 */
[----:B------:R-:W-:Y:S01]  /*f320*/  BSSY B0, `(.L_x_8612) ;  /* 0x000003a000007945 */ /* 0x000fe20003800000 */
[----:B------:R-:W0:Y:S02]  /*f330*/  LDC R0, c[0x0][0x448] ;  /* 0x00011200ff007b82 */ /* 0x000e240000000800 */
[----:B0-----:R-:W-:-:S13]  /*f340*/  ISETP.NE.AND P0, PT, R0, 0x1, PT ;  /* 0x000000010000780c */ /* 0x001fda0003f05270 */
[----:B--2---:R-:W0:Y:S08]  /*f350*/  @P0 LDC R3, c[0x0][0x44c] ;  /* 0x00011300ff030b82 */ /* 0x004e300000000800 */
[----:B------:R-:W2:Y:S01]  /*f360*/  @P0 LDC R4, c[0x0][0x450] ;  /* 0x00011400ff040b82 */ /* 0x000ea20000000800 */
[----:B----4-:R-:W-:Y:S02]  /*f370*/  IMAD.SHL.U32 R0, R5, 0x80, RZ ;  /* 0x0000008005007824 */ /* 0x010fe400078e00ff */
[----:B------:R-:W-:-:S02]  /*f380*/  IMAD.MOV.U32 R5, RZ, RZ, RZ ;  /* 0x000000ffff057224 */ /* 0x000fc400078e00ff */
[----:B------:R-:W-:Y:S02]  /*f390*/  VIADD R0, R0, 0x7f ;  /* 0x0000007f00007836 */ /* 0x000fe40000000000 */
[----:B------:R-:W-:Y:S02]  /*f3a0*/  IMAD.MOV.U32 R10, RZ, RZ, R5 ;  /* 0x000000ffff0a7224 */ /* 0x000fe400078e0005 */
[----:B0-----:R-:W-:-:S05]  /*f3b0*/  @P0 IMAD.HI.U32 R3, R0, R3, RZ ;  /* 0x0000000300030227 */ /* 0x001fca00078e00ff */
[----:B--2---:R-:W-:Y:S02]  /*f3c0*/  @P0 SHF.R.U32.HI R0, RZ, R4, R3 ;  /* 0x00000004ff000219 */ /* 0x004fe40000011603 */
[C---:B------:R-:W-:Y:S01]  /*f3d0*/  IADD3 R3, R6.reuse, 0x80, -R9 ;  /* 0x0000008006037810 */ /* 0x040fe20007ffe809 */
[----:B------:R-:W-:Y:S01]  /*f3e0*/  VIADD R6, R6, 0x7f ;  /* 0x0000007f06067836 */ /* 0x000fe20000000000 */
[----:B-1----:R-:W-:-:S03]  /*f3f0*/  LOP3.LUT R9, R2, 0xff, RZ, 0xc0, !PT ;  /* 0x000000ff02097812 */ /* 0x002fc600078ec0ff */
[----:B------:R-:W-:Y:S01]  /*f400*/  IMAD.IADD R0, R3, 0x1, R0 ;  /* 0x0000000103007824 */ /* 0x000fe200078e0200 */
[----:B------:R-:W-:-:S04]  /*f410*/  SHF.R.S32.HI R3, RZ, 0x1f, R6 ;  /* 0x0000001fff037819 */ /* 0x000fc80000011406 */
[----:B------:R-:W-:Y:S02]  /*f420*/  SHF.R.S32.HI R4, RZ, 0x1f, R0 ;  /* 0x0000001fff047819 */ /* 0x000fe40000011400 */
[----:B------:R-:W-:Y:S02]  /*f430*/  LEA.HI R3, R3, R6, RZ, 0x7 ;  /* 0x0000000603037211 */ /* 0x000fe400078f38ff */
[----:B------:R-:W-:Y:S02]  /*f440*/  LEA.HI R4, R4, R0, RZ, 0x7 ;  /* 0x0000000004047211 */ /* 0x000fe400078f38ff */
[----:B------:R-:W-:Y:S02]  /*f450*/  SHF.R.U32.HI R0, RZ, 0x10, R2 ;  /* 0x00000010ff007819 */ /* 0x000fe40000011602 */
[----:B------:R-:W-:Y:S02]  /*f460*/  SHF.R.S32.HI R3, RZ, 0x7, R3 ;  /* 0x00000007ff037819 */ /* 0x000fe40000011403 */
[----:B------:R-:W-:-:S02]  /*f470*/  ISETP.NE.AND P0, PT, R0, RZ, PT ;  /* 0x000000ff0000720c */ /* 0x000fc40003f05270 */
[----:B------:R-:W-:-:S04]  /*f480*/  SHF.R.S32.HI R4, RZ, 0x7, R4 ;  /* 0x00000007ff047819 */ /* 0x000fc80000011404 */
[----:B------:R-:W-:-:S04]  /*f490*/  VIMNMX R8, R3, R4, PT ;  /* 0x0000000403087248 */ /* 0x000fc80003fe0100 */
[----:B------:R-:W-:Y:S01]  /*f4a0*/  ISETP.GE.AND P1, PT, R8, 0x1, PT ;  /* 0x000000010800780c */ /* 0x000fe20003f26270 */
[----:B------:R0:W-:Y:S02]  /*f4b0*/  STL [R1+0x30], R8 ;  /* 0x0000300801007387 */ /* 0x0001e40000100800 */
[----:B------:R-:W1:Y:S02]  /*f4c0*/  @!P0 LDC R0, c[0x0][0x9f0] ;  /* 0x00027c00ff008b82 */ /* 0x000e640000000800 */
[----:B------:R0:W-:Y:S04]  /*f4d0*/  STL [R1+0x3c], R5 ;  /* 0x00003c0501007387 */ /* 0x0001e80000100800 */
[----:B------:R0:W-:Y:S04]  /*f4e0*/  STL [R1+0x58], R9 ;  /* 0x0000580901007387 */ /* 0x0001e80000100800 */
        /* <DEDUP_REMOVED lines=9> */
[----:B---3--:R-:W-:Y:S01]  /*f580*/  IMAD.HI.U32 R7, R3, R5, R2 ;  /* 0x0000000503077227 */ /* 0x008fe200078e0002 */
        /* <DEDUP_REMOVED lines=19> */
.L_x_8613:
[----:B------:R-:W-:Y:S05]  /*f6c0*/  BSYNC B0 ;  /* 0x0000000000007941 */ /* 0x000fea0003800000 */
.L_x_8612:
        /* <DEDUP_REMOVED lines=12> */
[----:B0-----:R-:W0:Y:S01]  /*f790*/  S2R R5, SR_LANEID ;  /* 0x0000000000057919 */ /* 0x001e220000000000 */
[----:B------:R-:W-:Y:S01]  /*f7a0*/  VOTEU.ANY UR4, UPT, PT ;  /* 0x0000000000047886 */ /* 0x000fe200038e0100 */
[----:B------:R-:W1:Y:S01]  /*f7b0*/  LDC.64 R2, c[0x0][0xc60] ;  /* 0x00031800ff027b82 */ /* 0x000e620000000a00 */
[----:B------:R-:W0:Y:S02]  /*f7c0*/  FLO.U32 R0, UR4 ;  /* 0x0000000400007d00 */ /* 0x000e2400080e0000 */
[----:B0-----:R-:W-:-:S06]  /*f7d0*/  ISETP.EQ.U32.AND P0, PT, R0, R5, PT ;  /* 0x000000050000720c */ /* 0x001fcc0003f02070 */
[----:B------:R-:W1:Y:S07]  /*f7e0*/  POPC R5, UR4 ;  /* 0x0000000400057d09 */ /* 0x000e6e0008000000 */
[----:B-1----:R-:W4:Y:S01]  /*f7f0*/  @P0 ATOMG.E.ADD.STRONG.GPU PT, R3, desc[UR50][R2.64], R5 ;  /* 0x00000005020309a8 */ /* 0x002f2200081ee1f2 */
[----:B------:R-:W0:Y:S02]  /*f800*/  S2R R4, SR_LTMASK ;  /* 0x0000000000047919 */ /* 0x000e240000003900 */
[----:B0-----:R-:W-:-:S04]  /*f810*/  LOP3.LUT R4, R4, UR4, RZ, 0xc0, !PT ;  /* 0x0000000404047c12 */ /* 0x001fc8000f8ec0ff */
[----:B---3--:R-:W0:Y:S01]  /*f820*/  POPC R7, R4 ;  /* 0x0000000400077309 */ /* 0x008e220000000000 */
[----:B----4-:R-:W0:Y:S02]  /*f830*/  SHFL.IDX PT, R0, R3, R0, 0x1f ;  /* 0x00001f0003007589 */ /* 0x010e2400000e0000 */
[----:B0-----:R-:W-:-:S05]  /*f840*/  IADD3 R0, R0, UR37, R7 ;  /* 0x0000002500007c10 */ /* 0x001fca000fffe007 */
[----:B------:R4:W-:Y:S01]  /*f850*/  STL [R1], R0 ;  /* 0x0000000001007387 */ /* 0x0009e20000100800 */
[----:B------:R-:W-:Y:S05]  /*f860*/  BRA `(.L_x_8616) ;  /* 0x0000003800c87947 */ /* 0x000fea0003800000 */
.L_x_8615:
        /* <DEDUP_REMOVED lines=12> */
[----:B---3--:R-:W-:-:S02]  /*f930*/  IMAD.U32 R7, RZ, RZ, UR9 ;  /* 0x00000009ff077e24 */ /* 0x008fc4000f8e00ff */
[----:B--2---:R-:W-:Y:S02]  /*f940*/  IMAD.U32 R10, RZ, RZ, UR4 ;  /* 0x00000004ff0a7e24 */ /* 0x004fe4000f8e00ff */
[----:B------:R-:W-:Y:S02]  /*f950*/  IMAD.U32 R11, RZ, RZ, UR5 ;  /* 0x00000005ff0b7e24 */ /* 0x000fe4000f8e00ff */
[----:B------:R-:W-:Y:S02]  /*f960*/  IMAD.MOV.U32 R8, RZ, RZ, 0x70 ;  /* 0x00000070ff087424 */ /* 0x000fe400078e00ff */
[----:B------:R-:W-:Y:S02]  /*f970*/  IMAD.MOV.U32 R12, RZ, RZ, 0x1 ;  /* 0x00000001ff0c7424 */ /* 0x000fe400078e00ff */
[----:B------:R-:W-:-:S07]  /*f980*/  IMAD.MOV.U32 R13, RZ, RZ, RZ ;  /* 0x000000ffff0d7224 */ /* 0x000fce00078e00ff */
[----:B------:R-:W-:-:S07]  /*f990*/  LEPC R20, `(.L_x_8618) ;  /* 0x000000001014794e */ /* 0x000fce0000000000 */
[----:B-1----:R-:W-:Y:S05]  /*f9a0*/  CALL.ABS.NOINC R2 ;  /* 0x0000000002007343 */ /* 0x002fea0003c00000 */
.L_x_8618:
[----:B------:R-:W-:Y:S05]  /*f9b0*/  BSYNC B6 ;  /* 0x0000000000067941 */ /* 0x000fea0003800000 */
.L_x_8617:
        /* <DEDUP_REMOVED lines=9> */
[----:B------:R-:W-:Y:S02]  /*fa50*/  IMAD.U32 R4, RZ, RZ, UR6 ;  /* 0x00000006ff047e24 */ /* 0x000fe4000f8e00ff */
[----:B0-----:R-:W-:Y:S02]  /*fa60*/  IMAD.U32 R5, RZ, RZ, UR7 ;  /* 0x00000007ff057e24 */ /* 0x001fe4000f8e00ff */
[----:B------:R-:W-:Y:S02]  /*fa70*/  IMAD.U32 R6, RZ, RZ, UR8 ;  /* 0x00000008ff067e24 */ /* 0x000fe4000f8e00ff */
[----:B---3--:R-:W-:-:S02]  /*fa80*/  IMAD.U32 R7, RZ, RZ, UR9 ;  /* 0x00000009ff077e24 */ /* 0x008fc4000f8e00ff */
[----:B--2---:R-:W-:Y:S02]  /*fa90*/  IMAD.U32 R10, RZ, RZ, UR4 ;  /* 0x00000004ff0a7e24 */ /* 0x004fe4000f8e00ff */
[----:B------:R-:W-:Y:S02]  /*faa0*/  IMAD.U32 R11, RZ, RZ, UR5 ;  /* 0x00000005ff0b7e24 */ /* 0x000fe4000f8e00ff */
[----:B------:R-:W-:Y:S02]  /*fab0*/  IMAD.MOV.U32 R8, RZ, RZ, 0x70 ;  /* 0x00000070ff087424 */ /* 0x000fe400078e00ff */
[----:B------:R-:W-:Y:S02]  /*fac0*/  IMAD.MOV.U32 R12, RZ, RZ, 0x1 ;  /* 0x00000001ff0c7424 */ /* 0x000fe400078e00ff */
[----:B-1----:R-:W-:-:S07]  /*fad0*/  IMAD.MOV.U32 R13, RZ, RZ, RZ ;  /* 0x000000ffff0d7224 */ /* 0x002fce00078e00ff */
[----:B------:R-:W-:-:S07]  /*fae0*/  LEPC R20, `(.L_x_8621) ;  /* 0x000000001014794e */ /* 0x000fce0000000000 */
[----:B----4-:R-:W-:Y:S05]  /*faf0*/  CALL.ABS.NOINC R2 ;  /* 0x0000000002007343 */ /* 0x010fea0003c00000 */
.L_x_8621:
        /* <DEDUP_REMOVED lines=16> */
.L_x_8620:
[----:B------:R-:W-:Y:S05]  /*fc00*/  BSYNC B6 ;  /* 0x0000000000067941 */ /* 0x000fea0003800000 */
.L_x_8619:
[----:B------:R-:W4:Y:S01]  /*fc10*/  LDL.LU R4, [R1+0x1c] ;  /* 0x00001c0001047983 */ /* 0x000f220000300800 */
[----:B------:R-:W-:-:S03]  /*fc20*/  ULDC.64 UR4, c[0x0][0x9f8] ;  /* 0x00027e0000047ab9 */ /* 0x000fc60000000a00 */
[----:B---3--:R-:W3:Y:S01]  /*fc30*/  LDL R7, [R1+0x10] ;  /* 0x0000100001077983 */ /* 0x008ee20000100800 */
[----:B------:R-:W-:-:S03]  /*fc40*/  ISETP.NE.U32.AND P0, PT, RZ, UR4, PT ;  /* 0x00000004ff007c0c */ /* 0x000fc6000bf05070 */
[----:B------:R-:W5:Y:S01]  /*fc50*/  LDL R0, [R1+0x34] ;  /* 0x0000340001007983 */ /* 0x000f620000100800 */
[----:B------:R-:W-:-:S13]  /*fc60*/  ISETP.NE.AND.EX P0, PT, RZ, UR5, PT, P0 ;  /* 0x00000005ff007c0c */ /* 0x000fda000bf05300 */
[----:B------:R-:W-:-:S04]  /*fc70*/  @P0 IADD3 R2, P1, R17, UR4, RZ ;  /* 0x0000000411020c10 */ /* 0x000fc8000ff3e0ff */
[----:B----4-:R-:W-:Y:S01]  /*fc80*/  @P0 IADD3.X R3, R4, UR5, RZ, P1, !PT ;  /* 0x0000000504030c10 */ /* 0x010fe20008ffe4ff */
[----:B------:R-:W-:-:S04]  /*fc90*/  ULDC.64 UR4, c[0x0][0xa08] ;  /* 0x0002820000047ab9 */ /* 0x000fc80000000a00 */
[----:B---3--:R1:W0:Y:S02]  /*fca0*/  @P0 LDG.E R7, desc[UR50][R2.64] ;  /* 0x0000003202070981 */ /* 0x008224000c1e1900 */
        /* <DEDUP_REMOVED lines=14> */
.L_x_8725:
        /* <DEDUP_REMOVED lines=9> */
.L_x_8728:
[----:B------:R-:W-:Y:S05]  /*fe20*/  @!P6 BRA `(.L_x_8623) ;  /* 0x000000040008e947 */ /* 0x000fea0003800000 */
[----:B------:R-:W-:-:S04]  /*fe30*/  ISETP.NE.U32.AND P0, PT, R2, RZ, PT ;  /* 0x000000ff0200720c */ /* 0x000fc80003f05070 */
[----:B------:R-:W-:-:S13]  /*fe40*/  ISETP.NE.AND.EX P0, PT, R3, RZ, PT, P0 ;  /* 0x000000ff0300720c */ /* 0x000fda0003f05300 */
[----:B------:R-:W-:Y:S05]  /*fe50*/  @!P0 BRA `(.L_x_8625) ;  /* 0x0000000000508947 */ /* 0x000fea0003800000 */
[----:B------:R-:W0:Y:S01]  /*fe60*/  LDC R6, c[0x0][0x43c] ;  /* 0x00010f00ff067b82 */ /* 0x000e220000000800 */
[----:B------:R-:W-:Y:S01]  /*fe70*/  IMAD.MOV.U32 R9, RZ, RZ, R0 ;  /* 0x000000ffff097224 */ /* 0x000fe200078e0000 */
[----:B------:R-:W-:-:S03]  /*fe80*/  ULDC.64 UR4, c[0x0][0x428] ;  /* 0x00010a0000047ab9 */ /* 0x000fc60000000a00 */
        /* <DEDUP_REMOVED lines=17> */
.L_x_8625:
[----:B0-----:R-:W4:Y:S01]  /*ffa0*/  LDL R2, [R1+0x14] ;  /* 0x0000140001027983 */ /* 0x001f220000100800 */
[----:B---3--:R-:W-:Y:S01]  /*ffb0*/  IMAD R0, R19, 0x8, R18 ;  /* 0x0000000813007824 */ /* 0x008fe200078e0212 */
[----:B----4-:R-:W-:-:S04]  /*ffc0*/  SHF.L.U32 R2, R2, 0x1f, RZ ;  /* 0x0000001f02027819 */ /* 0x010fc800000006ff */
[----:B------:R-:W0:Y:S02]  /*ffd0*/  SYNCS.PHASECHK.TRANS64.TRYWAIT P0, [R0+URZ+0x28840], R2 ;  /* 0x02884002000075a7 */ /* 0x000e24000800017f */
[----:B0-----:R-:W-:Y:S05]  /*ffe0*/  @!P0 BRA `(.L_x_8626) ;  /* 0x0000004c00488947 */ /* 0x001fea0003800000 */
.L_x_8729:
        /* <DEDUP_REMOVED lines=11> */
.L_x_8627:
        /* <DEDUP_REMOVED lines=19> */
[----:B----4-:R-:W-:-:S13]  /*101d0*/  R2UR UR5, R2 ;  /* 0x00000000020572ca */ /* 0x010fda00000e0000 */
[----:B------:R-:W-:Y:S02]  /*101e0*/  ULEA UR11, UR11, UR5, 0x7 ;  /* 0x000000050b0b7291 */ /* 0x000fe4000f8e383f */
[----:B------:R-:W-:-:S09]  /*101f0*/  UIADD3.X UR5, URZ, UR39, URZ, UP0, !UPT ;  /* 0x000000273f057290 */ /* 0x000fd200087fe43f */
[----:B------:R1:W-:Y:S02]  /*10200*/  UTMALDG.4D [UR8], [UR4], desc[UR6] ;  /* 0x00000608040075b4 */ /* 0x0003e40008019000 */
[----:B-1----:R-:W-:Y:S01]  /*10210*/  UMOV UR8, UR14 ;  /* 0x0000000e00087c82 */ /* 0x002fe20008000000 */
[----:B------:R-:W-:Y:S02]  /*10220*/  UMOV UR10, UR15 ;  /* 0x0000000f000a7c82 */ /* 0x000fe40008000000 */
[----:B------:R0:W-:Y:S02]  /*10230*/  UTMALDG.4D [UR8], [UR4], desc[UR6] ;  /* 0x00000608040075b4 */ /* 0x0001e40008019000 */
[----:B0-----:R-:W-:Y:S01]  /*10240*/  NOP ;  /* 0x0000000000007918 */ /* 0x001fe20000000000 */
.L_x_8623:
        /* <DEDUP_REMOVED lines=40> */
.L_x_8629:
[----:B------:R-:W-:Y:S05]  /*104d0*/  BSYNC B6 ;  /* 0x0000000000067941 */ /* 0x000fea0003800000 */
.L_x_8628:
[----:B0-----:R-:W3:Y:S01]  /*104e0*/  LDL.LU R0, [R1+0x44] ;  /* 0x0000440001007983 */ /* 0x001ee20000300800 */
[----:B------:R-:W-:Y:S01]  /*104f0*/  ULDC.64 UR4, c[0x0][0x2d8] ;  /* 0x0000b60000047ab9 */ /* 0x000fe20000000a00 */
[----:B------:R-:W0:Y:S01]  /*10500*/  LDC R7, c[0x0][0x448] ;  /* 0x00011200ff077b82 */ /* 0x000e220000000800 */
[----:B------:R-:W-:Y:S01]  /*10510*/  ULDC.64 UR6, c[0x0][0x280] ;  /* 0x0000a00000067ab9 */ /* 0x000fe20000000a00 */
[----:B------:R-:W4:Y:S04]  /*10520*/  LDL.LU R5, [R1+0x38] ;  /* 0x0000380001057983 */ /* 0x000f280000300800 */
[----:B------:R-:W4:Y:S04]  /*10530*/  LDL.LU.64 R2, [R1+0x50] ;  /* 0x0000500001027983 */ /* 0x000f280000300a00 */
[----:B------:R-:W2:Y:S04]  /*10540*/  LDL.LU R4, [R1+0x2c] ;  /* 0x00002c0001047983 */ /* 0x000ea80000300800 */
[----:B------:R-:W2:Y:S01]  /*10550*/  LDL R8, [R1+0x4] ;  /* 0x0000040001087983 */ /* 0x000ea20000100800 */
[----:B------:R-:W1:Y:S01]  /*10560*/  S2R R9, SR_TID.X ;  /* 0x0000000000097919 */ /* 0x000e620000002100 */
[----:B0-----:R-:W-:-:S13]  /*10570*/  ISETP.NE.AND P0, PT, R7, 0x1, PT ;  /* 0x000000010700780c */ /* 0x001fda0003f05270 */
[----:B------:R-:W0:Y:S01]  /*10580*/  @P0 LDC R6, c[0x0][0x450] ;  /* 0x00011400ff060b82 */ /* 0x000e220000000800 */
[----:B-1----:R-:W-:-:S05]  /*10590*/  IMAD.SHL.U32 R9, R9, 0x8, RZ ;  /* 0x0000000809097824 */ /* 0x002fca00078e00ff */
        /* <DEDUP_REMOVED lines=8> */
[----:B--2---:R-:W-:-:S04]  /*10620*/  IMAD.WIDE.U32 R2, R4, UR4, R2 ;  /* 0x0000000404027c25 */ /* 0x004fc8000f8e0002 */
[----:B------:R-:W-:Y:S01]  /*10630*/  IMAD R0, R4, UR5, R0 ;  /* 0x0000000504007c24 */ /* 0x000fe2000f8e0200 */
[----:B------:R-:W-:Y:S01]  /*10640*/  ULDC.64 UR4, c[0x0][0x2d0] ;  /* 0x0000b40000047ab9 */ /* 0x000fe20000000a00 */
[----:B------:R-:W2:Y:S02]  /*10650*/  S2R R4, SR_TID.X ;  /* 0x0000000000047919 */ /* 0x000ea40000002100 */
[----:B------:R-:W-:Y:S01]  /*10660*/  IMAD.IADD R3, R3, 0x1, R0 ;  /* 0x0000000103037824 */ /* 0x000fe200078e0200 */
[----:B-1----:R-:W-:-:S04]  /*10670*/  LOP3.LUT R5, R5, 0x7f, RZ, 0xc0, !PT ;  /* 0x0000007f05057812 */ /* 0x002fc800078ec0ff */
[----:B------:R-:W-:Y:S01]  /*10680*/  SHF.R.U32.HI R5, RZ, 0x3, R5 ;  /* 0x00000003ff057819 */ /* 0x000fe20000011605 */
[----:B--2---:R-:W-:-:S05]  /*10690*/  IMAD.SHL.U32 R4, R4, 0x10, RZ ;  /* 0x0000001004047824 */ /* 0x004fca00078e00ff */
        /* <DEDUP_REMOVED lines=23> */
[----:B------:R-:W-:Y:S02]  /*10810*/  IMAD.IADD R0, R3, 0x1, R0 ;  /* 0x0000000103007824 */ /* 0x000fe400078e0200 */
[----:B0-----:R-:W-:-:S05]  /*10820*/  IMAD.SHL.U32 R10, R5, 0x8, RZ ;  /* 0x00000008050a7824 */ /* 0x001fca00078e00ff */
[----:B------:R-:W-:-:S04]  /*10830*/  LOP3.LUT R10, R10, 0x38, RZ, 0xc0, !PT ;  /* 0x000000380a0a7812 */ /* 0x000fc800078ec0ff */
[----:B------:R-:W-:Y:S01]  /*10840*/  ISETP.GE.AND P0, PT, R10, UR4, PT ;  /* 0x000000040a007c0c */ /* 0x000fe2000bf06270 */
[----:B------:R-:W-:Y:S01]  /*10850*/  UMOV UR4, 0xffffffff ;  /* 0xffffffff00047882 */ /* 0x000fe20000000000 */
[----:B------:R-:W-:Y:S02]  /*10860*/  LEA.HI.X R3, R2, UR7, R0, 0x1, P2 ;  /* 0x0000000702037c11 */ /* 0x000fe400090f0c00 */
[----:B-1----:R-:W-:Y:S09]  /*10870*/  BRA.DIV UR4, `(.L_x_8630) ;  /* 0x0000004604387947 */ /* 0x002ff2000b800000 */
[----:B------:R-:W0:Y:S01]  /*10880*/  S2R R6, SR_TID.X ;  /* 0x0000000000067919 */ /* 0x000e220000002100 */
[----:B------:R-:W2:Y:S01]  /*10890*/  LDL.LU R8, [R1+0x4] ;  /* 0x0000040001087983 */ /* 0x000ea20000300800 */
[----:B0-----:R-:W-:-:S04]  /*108a0*/  LOP3.LUT R6, R6, 0x7f, RZ, 0xc0, !PT ;  /* 0x0000007f06067812 */ /* 0x001fc800078ec0ff */
[----:B------:R-:W-:Y:S02]  /*108b0*/  SHF.R.U32.HI R11, RZ, 0x3, R6 ;  /* 0x00000003ff0b7819 */ /* 0x000fe40000011606 */
[----:B------:R-:W3:Y:S03]  /*108c0*/  LDL.LU R6, [R1+0x40] ;  /* 0x0000400001067983 */ /* 0x000ee60000300800 */
[----:B--2---:R-:W-:-:S04]  /*108d0*/  IMAD R2, R8, 0x80, R11 ;  /* 0x0000008008027824 */ /* 0x004fc800078e020b */
        /* <DEDUP_REMOVED lines=74> */
.L_x_8746:
        /* <DEDUP_REMOVED lines=11> */
.L_x_8632:
[----:B------:R-:W-:Y:S05]  /*10e30*/  BSYNC B0 ;  /* 0x0000000000007941 */ /* 0x000fea0003800000 */
.L_x_8631:
[----:B------:R-:W-:Y:S01]  /*10e40*/  NOP ;  /* 0x0000000000007918 */ /* 0x000fe20000000000 */
[----:B------:R-:W-:Y:S01]  /*10e50*/  PLOP3.LUT P0, PT, PT, PT, PT, 0x80, 0x0 ;  /* 0x000000000000781c */ /* 0x000fe20003f0f070 */
[----:B0-----:R-:W-:-:S12]  /*10e60*/  VIADD R6, R18, 0x28800 ;  /* 0x0002880012067836 */ /* 0x001fd80000000000 */
.L_x_8633:
        /* <DEDUP_REMOVED lines=18> */
.L_x_8747:
[----:B------:R-:W-:Y:S05]  /*10f90*/  BSYNC B0 ;  /* 0x0000000000007941 */ /* 0x000fea0003800000 */
.L_x_8634:
        /* <DEDUP_REMOVED lines=54> */
.L_x_8642:
[----:B------:R-:W-:Y:S01]  /*11300*/  IMAD R3, R8, 0x8, R18 ;  /* 0x0000000808037824 */ /* 0x000fe200078e0212 */
[----:B------:R-:W-:Y:S01]  /*11310*/  SHF.L.U32 R2, R11, 0x1f, RZ ;  /* 0x0000001f0b027819 */ /* 0x000fe200000006ff */
[----:B------:R-:W-:Y:S03]  /*11320*/  BSSY B3, `(.L_x_8643) ;  /* 0x0000003000037945 */ /* 0x000fe60003800000 */
[----:B------:R-:W1:Y:S02]  /*11330*/  SYNCS.PHASECHK.TRANS64.TRYWAIT P0, [R3+URZ+0x28840], R2 ;  /* 0x02884002030075a7 */ /* 0x000e64000800017f */
[----:B-1----:R-:W-:Y:S05]  /*11340*/  @!P0 BRA `(.L_x_8644) ;  /* 0x0000004400508947 */ /* 0x002fea0003800000 */
.L_x_8748:
[----:B------:R-:W-:Y:S05]  /*11350*/  BSYNC B3 ;  /* 0x0000000000037941 */ /* 0x000fea0003800000 */
.L_x_8643:
        /* <DEDUP_REMOVED lines=12> */
.L_x_8646:
[----:B------:R-:W-:Y:S05]  /*11420*/  BSYNC B3 ;  /* 0x0000000000037941 */ /* 0x000fea0003800000 */
.L_x_8645:
        /* <DEDUP_REMOVED lines=12> */
.L_x_8647:
        /* <DEDUP_REMOVED lines=16> */
.L_x_8648:
        /* <DEDUP_REMOVED lines=16> */
.L_x_8749:
[----:B------:R-:W-:Y:S05]  /*116f0*/  BSYNC B3 ;  /* 0x0000000000037941 */ /* 0x000fea0003800000 */
.L_x_8649:
        /* <DEDUP_REMOVED lines=12> */
.L_x_8652:
[----:B------:R-:W-:Y:S05]  /*117c0*/  BSYNC B3 ;  /* 0x0000000000037941 */ /* 0x000fea0003800000 */
.L_x_8651:
        /* <DEDUP_REMOVED lines=13> */
.L_x_8653:
        /* <DEDUP_REMOVED lines=15> */
.L_x_8654:
        /* <DEDUP_REMOVED lines=12> */
.L_x_8641:
[----:B------:R-:W-:Y:S05]  /*11a50*/  BSYNC B1 ;  /* 0x0000000000017941 */ /* 0x000fea0003800000 */
.L_x_8640:
[----:B0-----:R-:W2:Y:S01]  /*11a60*/  LDL.LU R0, [R1+0x34] ;  /* 0x0000340001007983 */ /* 0x001ea20000300800 */
[----:B------:R-:W-:-:S03]  /*11a70*/  IMAD.MOV.U32 R19, RZ, RZ, R8 ;  /* 0x000000ffff137224 */ /* 0x000fc600078e0008 */
[----:B------:R0:W-:Y:S02]  /*11a80*/  STL [R1+0x14], R11 ;  /* 0x0000140b01007387 */ /* 0x0001e40000100800 */
[----:B0-2---:R-:W-:-:S07]  /*11a90*/  VIADD R0, R0, 0xfffffffd ;  /* 0xfffffffd00007836 */ /* 0x005fce0000000000 */
.L_x_8639:
[----:B------:R-:W-:Y:S05]  /*11aa0*/  BSYNC B2 ;  /* 0x0000000000027941 */ /* 0x000fea0003800000 */
.L_x_8638:
[----:B------:R-:W-:Y:S01]  /*11ab0*/  VIADD R10, R10, 0xfffffffe ;  /* 0xfffffffe0a0a7836 */ /* 0x000fe20000000000 */
[----:B------:R-:W-:-:S04]  /*11ac0*/  LOP3.LUT R7, RZ, R7, RZ, 0x33, !PT ;  /* 0x00000007ff077212 */ /* 0x000fc800078e33ff */
[----:B------:R-:W-:-:S13]  /*11ad0*/  ISETP.NE.AND P0, PT, R10, R7, PT ;  /* 0x000000070a00720c */ /* 0x000fda0003f05270 */
[----:B------:R-:W-:Y:S05]  /*11ae0*/  @!P0 BRA `(.L_x_8637) ;  /* 0x0000001000cc8947 */ /* 0x000fea0003800000 */
[----:B------:R-:W-:-:S07]  /*11af0*/  IMAD.MOV.U32 R9, RZ, RZ, R17 ;  /* 0x000000ffff097224 */ /* 0x000fce00078e0011 */
.L_x_8685:
        /* <DEDUP_REMOVED lines=35> */
.L_x_8657:
[----:B------:R-:W-:Y:S01]  /*11d30*/  IMAD R3, R4, 0x8, R18 ;  /* 0x0000000804037824 */ /* 0x000fe200078e0212 */
[----:B------:R-:W-:Y:S01]  /*11d40*/  SHF.L.U32 R2, R5, 0x1f, RZ ;  /* 0x0000001f05027819 */ /* 0x000fe200000006ff */
[----:B------:R-:W-:Y:S03]  /*11d50*/  BSSY B2, `(.L_x_8658) ;  /* 0x0000003000027945 */ /* 0x000fe60003800000 */
[----:B------:R-:W1:Y:S02]  /*11d60*/  SYNCS.PHASECHK.TRANS64.TRYWAIT P0, [R3+URZ+0x28840], R2 ;  /* 0x02884002030075a7 */ /* 0x000e64000800017f */
[----:B-1----:R-:W-:Y:S05]  /*11d70*/  @!P0 BRA `(.L_x_8659) ;  /* 0x0000003800ec8947 */ /* 0x002fea0003800000 */
.L_x_8750:
[----:B------:R-:W-:Y:S05]  /*11d80*/  BSYNC B2 ;  /* 0x0000000000027941 */ /* 0x000fea0003800000 */
.L_x_8658:
        /* <DEDUP_REMOVED lines=12> */
.L_x_8661:
[----:B------:R-:W-:Y:S05]  /*11e50*/  BSYNC B2 ;  /* 0x0000000000027941 */ /* 0x000fea0003800000 */
.L_x_8660:
        /* <DEDUP_REMOVED lines=12> */
.L_x_8662:
        /* <DEDUP_REMOVED lines=16> */
.L_x_8663:
        /* <DEDUP_REMOVED lines=16> */
.L_x_8751:
[----:B------:R-:W-:Y:S05]  /*12120*/  BSYNC B2 ;  /* 0x0000000000027941 */ /* 0x000fea0003800000 */
.L_x_8664:
        /* <DEDUP_REMOVED lines=11> */
.L_x_8667:
[----:B------:R-:W-:Y:S05]  /*121e0*/  BSYNC B2 ;  /* 0x0000000000027941 */ /* 0x000fea0003800000 */
.L_x_8666:
        /* <DEDUP_REMOVED lines=12> */
.L_x_8668:
        /* <DEDUP_REMOVED lines=15> */
.L_x_8669:
        /* <DEDUP_REMOVED lines=12> */
.L_x_8656:
[----:B------:R-:W-:Y:S05]  /*12460*/  BSYNC B1 ;  /* 0x0000000000017941 */ /* 0x000fea0003800000 */
.L_x_8655:
        /* <DEDUP_REMOVED lines=35> */
.L_x_8672:
[----:B------:R-:W-:Y:S01]  /*126a0*/  IMAD R2, R19, 0x8, R18 ;  /* 0x0000000813027824 */ /* 0x000fe200078e0212 */
[----:B------:R-:W-:Y:S01]  /*126b0*/  SHF.L.U32 R3, R12, 0x1f, RZ ;  /* 0x0000001f0c037819 */ /* 0x000fe200000006ff */
[----:B------:R-:W-:Y:S03]  /*126c0*/  BSSY B2, `(.L_x_8673) ;  /* 0x0000003000027945 */ /* 0x000fe60003800000 */
[----:B------:R-:W2:Y:S02]  /*126d0*/  SYNCS.PHASECHK.TRANS64.TRYWAIT P0, [R2+URZ+0x28840], R3 ;  /* 0x02884003020075a7 */ /* 0x000ea4000800017f */
[----:B--2---:R-:W-:Y:S05]  /*126e0*/  @!P0 BRA `(.L_x_8674) ;  /* 0x0000003000b88947 */ /* 0x004fea0003800000 */
.L_x_8752:
[----:B------:R-:W-:Y:S05]  /*126f0*/  BSYNC B2 ;  /* 0x0000000000027941 */ /* 0x000fea0003800000 */
.L_x_8673:
        /* <DEDUP_REMOVED lines=12> */
.L_x_8676:
[----:B------:R-:W-:Y:S05]  /*127c0*/  BSYNC B2 ;  /* 0x0000000000027941 */ /* 0x000fea0003800000 */
.L_x_8675:
        /* <DEDUP_REMOVED lines=13> */
.L_x_8677:
        /* <DEDUP_REMOVED lines=16> */
.L_x_8678:
        /* <DEDUP_REMOVED lines=15> */
.L_x_8753:
[----:B------:R-:W-:Y:S05]  /*12a90*/  BSYNC B2 ;  /* 0x0000000000027941 */ /* 0x000fea0003800000 */
.L_x_8679:
        /* <DEDUP_REMOVED lines=11> */
.L_x_8682:
[----:B------:R-:W-:Y:S05]  /*12b50*/  BSYNC B2 ;  /* 0x0000000000027941 */ /* 0x000fea0003800000 */
.L_x_8681:
        /* <DEDUP_REMOVED lines=12> */
.L_x_8683:
        /* <DEDUP_REMOVED lines=15> */
.L_x_8684:
        /* <DEDUP_REMOVED lines=12> */
.L_x_8671:
[----:B------:R-:W-:Y:S05]  /*12dd0*/  BSYNC B1 ;  /* 0x0000000000017941 */ /* 0x000fea0003800000 */
.L_x_8670:
[----:B------:R-:W2:Y:S01]  /*12de0*/  LDL R2, [R1+0x24] ;  /* 0x0000240001027983 */ /* 0x000ea20000100800 */
[----:B------:R-:W-:Y:S01]  /*12df0*/  VIADD R0, R0, 0xfffffffe ;  /* 0xfffffffe00007836 */ /* 0x000fe20000000000 */
[----:B--2---:R-:W-:-:S13]  /*12e00*/  ISETP.GT.AND P0, PT, R7, R2, PT ;  /* 0x000000020700720c */ /* 0x004fda0003f04270 */
[----:B------:R-:W-:Y:S05]  /*12e10*/  @P0 BRA `(.L_x_8685) ;  /* 0xffffffec00380947 */ /* 0x000fea000383ffff */
.L_x_8637:
[----:B------:R-:W-:Y:S05]  /*12e20*/  BSYNC B0 ;  /* 0x0000000000007941 */ /* 0x000fea0003800000 */
.L_x_8636:
        /* <DEDUP_REMOVED lines=8> */
[----:B------:R-:W2:Y:S08]  /*12eb0*/  FLO.U32 R0, UR4 ;  /* 0x0000000400007d00 */ /* 0x000eb000080e0000 */
[----:B------:R-:W1:Y:S01]  /*12ec0*/  POPC R2, UR4 ;  /* 0x0000000400027d09 */ /* 0x000e620008000000 */
[----:B--2---:R-:W-:-:S13]  /*12ed0*/  ISETP.EQ.U32.AND P0, PT, R0, R3, PT ;  /* 0x000000030000720c */ /* 0x004fda0003f02070 */
[----:B-1----:R-:W2:Y:S01]  /*12ee0*/  @P0 ATOMG.E.ADD.STRONG.GPU PT, R5, desc[UR50][R4.64], R2 ;  /* 0x00000002040509a8 */ /* 0x002ea200081ee1f2 */
[----:B------:R-:W1:Y:S02]  /*12ef0*/  S2R R3, SR_LTMASK ;  /* 0x0000000000037919 */ /* 0x000e640000003900 */
[----:B-1----:R-:W-:-:S06]  /*12f00*/  LOP3.LUT R3, R3, UR4, RZ, 0xc0, !PT ;  /* 0x0000000403037c12 */ /* 0x002fcc000f8ec0ff */
[----:B------:R-:W1:Y:S01]  /*12f10*/  POPC R3, R3 ;  /* 0x0000000300037309 */ /* 0x000e620000000000 */
[----:B--2---:R-:W1:Y:S02]  /*12f20*/  SHFL.IDX PT, R0, R5, R0, 0x1f ;  /* 0x00001f0005007589 */ /* 0x004e6400000e0000 */
[----:B-1----:R-:W-:-:S05]  /*12f30*/  IADD3 R0, R0, UR37, R3 ;  /* 0x0000002500007c10 */ /* 0x002fca000fffe003 */
[----:B------:R2:W-:Y:S02]  /*12f40*/  STL [R1], R0 ;  /* 0x0000000001007387 */ /* 0x0005e40000100800 */
.L_x_8687:
[----:B------:R-:W-:Y:S05]  /*12f50*/  BSYNC B0 ;  /* 0x0000000000007941 */ /* 0x000fea0003800000 */
.L_x_8686:
        /* <DEDUP_REMOVED lines=11> */
.L_x_8754:
[----:B------:R-:W-:Y:S05]  /*13010*/  BSYNC B1 ;  /* 0x0000000000017941 */ /* 0x000fea0003800000 */
.L_x_8690:
        /* <DEDUP_REMOVED lines=9> */
.L_x_8693:
[----:B------:R-:W-:Y:S05]  /*130b0*/  BSYNC B1 ;  /* 0x0000000000017941 */ /* 0x000fea0003800000 */
.L_x_8692:
        /* <DEDUP_REMOVED lines=12> */
.L_x_8694:
        /* <DEDUP_REMOVED lines=15> */
.L_x_8695:
        /* <DEDUP_REMOVED lines=10> */
.L_x_8689:
[----:B------:R-:W-:Y:S05]  /*13310*/  BSYNC B0 ;  /* 0x0000000000007941 */ /* 0x000fea0003800000 */
.L_x_8688:
[----:B------:R-:W2:Y:S01]  /*13320*/  LDL.LU R4, [R1+0x14] ;  /* 0x0000140001047983 */ /* 0x000ea20000300800 */
[----:B------:R-:W-:-:S05]  /*13330*/  VIADD R19, R19, 0x1 ;  /* 0x0000000113137836 */ /* 0x000fca0000000000 */
[----:B------:R-:W-:-:S04]  /*13340*/  ISETP.NE.AND P0, PT, R19, 0x2, PT ;  /* 0x000000021300780c */ /* 0x000fc80003f05270 */
[----:B------:R-:W-:Y:S02]  /*13350*/  SEL R0, RZ, 0x1, P0 ;  /* 0x00000001ff007807 */ /* 0x000fe40000000000 */
[----:B------:R-:W-:Y:S02]  /*13360*/  SEL R19, R19, RZ, P0 ;  /* 0x000000ff13137207 */ /* 0x000fe40000000000 */
[----:B--2---:R-:W-:-:S05]  /*13370*/  LOP3.LUT R4, R4, R0, RZ, 0x3c, !PT ;  /* 0x0000000004047212 */ /* 0x004fca00078e3cff */
[----:B------:R2:W-:Y:S02]  /*13380*/  STL [R1+0x14], R4 ;  /* 0x0000140401007387 */ /* 0x0005e40000100800 */
.L_x_8616:
[----:B------:R-:W-:Y:S05]  /*13390*/  BSYNC B7 ;  /* 0x0000000000077941 */ /* 0x000fea0003800000 */
.L_x_8614:
        /* <DEDUP_REMOVED lines=9> */
[----:B0123--:R-:W0:Y:S04]  /*13430*/  LDS.128 R4, [R18+0x288d0] ;  /* 0x0288d00012047984 */ /* 0x00fe280000000c00 */
[----:B0-----:R0:W-:Y:S04]  /*13440*/  STL.64 [R1], R4 ;  /* 0x0000000401007387 */ /* 0x0011e80000100a00 */
[----:B------:R0:W-:Y:S01]  /*13450*/  STL.64 [R1+0x8], R6 ;  /* 0x0000080601007387 */ /* 0x0001e20000100a00 */
[----:B------:R-:W-:Y:S06]  /*13460*/  BAR.ARV 0x4, 0x180 ;  /* 0x0106000000007b1d */ /* 0x000fec0000002000 */
[----:B------:R-:W-:Y:S05]  /*13470*/  BRA `(.L_x_8697) ;  /* 0x00000010002c7947 */ /* 0x000fea0003800000 */
.L_x_8696:
[----:B------:R-:W4:Y:S01]  /*13480*/  S2R R0, SR_TID.X ;  /* 0x0000000000007919 */ /* 0x000f220000002100 */
[----:B------:R-:W-:Y:S01]  /*13490*/  UMOV UR4, 0xffffffff ;  /* 0xffffffff00047882 */ /* 0x000fe20000000000 */
[----:B----4-:R-:W-:-:S04]  /*134a0*/  LOP3.LUT R16, R0, 0x1f, RZ, 0xc0, !PT ;  /* 0x0000001f00107812 */ /* 0x010fc800078ec0ff */
[----:B------:R-:W-:Y:S01]  /*134b0*/  ISETP.NE.AND P0, PT, R16, 0x1f, PT ;  /* 0x0000001f1000780c */ /* 0x000fe20003f05270 */
[----:B------:R-:W-:-:S12]  /*134c0*/  BRA.DIV UR4, `(.L_x_8698) ;  /* 0x00000026047c7947 */ /* 0x000fd8000b800000 */
[----:B------:R-:W2:Y:S01]  /*134d0*/  LDL.LU R3, [R1] ;  /* 0x0000000001037983 */ /* 0x000ea20000300800 */
[----:B------:R-:W-:-:S03]  /*134e0*/  ULDC UR4, c[0x0][0xc3c] ;  /* 0x00030f0000047ab9 */ /* 0x000fc60000000800 */
[----:B01----:R-:W4:Y:S01]  /*134f0*/  LDL R8, [R1+0xc] ;  /* 0x00000c0001087983 */ /* 0x003f220000100800 */
[----:B--2---:R-:W-:Y:S02]  /*13500*/  IMAD.MOV.U32 R10, RZ, RZ, R3 ;  /* 0x000000ffff0a7224 */ /* 0x004fe400078e0003 */
[----:B----4-:R-:W-:-:S05]  /*13510*/  IMAD.IADD R0, R8, 0x1, R16 ;  /* 0x0000000108007824 */ /* 0x010fca00078e0210 */
[----:B------:R-:W-:-:S13]  /*13520*/  ISETP.GE.OR P1, PT, R0, UR4, !P0 ;  /* 0x0000000400007c0c */ /* 0x000fda000c726670 */
[----:B------:R-:W0:Y:S08]  /*13530*/  @!P1 LDC.64 R2, c[0x0][0xc80] ;  /* 0x00032000ff029b82 */ /* 0x000e300000000a00 */
[----:B---3--:R-:W1:Y:S01]  /*13540*/  @!P1 LDC.64 R6, c[0x0][0xc78] ;  /* 0x00031e00ff069b82 */ /* 0x008e620000000a00 */
[----:B0-----:R-:W-:-:S05]  /*13550*/  @!P1 IMAD.WIDE R2, R0, 0x4, R2 ;  /* 0x0000000400029825 */ /* 0x001fca00078e0202 */
[----:B------:R1:W2:Y:S02]  /*13560*/  @!P1 LDG.E R5, desc[UR50][R2.64] ;  /* 0x0000003202059981 */ /* 0x0002a4000c1e1900 */
[----:B-1----:R-:W-:-:S05]  /*13570*/  @!P1 IMAD.WIDE R2, R0, 0x4, R6 ;  /* 0x0000000400029825 */ /* 0x002fca00078e0206 */
        /* <DEDUP_REMOVED lines=9> */
[----:B---3--:R-:W-:Y:S01]  /*13610*/  @!P1 IMAD.MOV.U32 R7, RZ, RZ, R8 ;  /* 0x000000ffff079224 */ /* 0x008fe200078e0008 */
        /* <DEDUP_REMOVED lines=19> */
.L_x_8764:
[----:B------:R-:W-:Y:S02]  /*13750*/  ULDC UR4, c[0x0][0xc38] ;  /* 0x00030e0000047ab9 */ /* 0x000fe40000000800 */
[----:B------:R-:W-:-:S04]  /*13760*/  IMAD.U32 R8, RZ, RZ, UR4 ;  /* 0x00000004ff087e24 */ /* 0x000fc8000f8e00ff */
[----:B-1----:R-:W-:-:S04]  /*13770*/  IMAD R9, R9, R8, RZ ;  /* 0x0000000809097224 */ /* 0x002fc800078e02ff */
[----:B------:R-:W-:-:S05]  /*13780*/  IMAD.IADD R0, R0, 0x1, R9 ;  /* 0x0000000100007824 */ /* 0x000fca00078e0209 */
[----:B------:R-:W-:-:S13]  /*13790*/  ISETP.GT.AND P6, PT, R0, R4, PT ;  /* 0x000000040000720c */ /* 0x000fda0003fc4270 */
[----:B------:R-:W-:Y:S05]  /*137a0*/  @P6 BRA `(.L_x_8699) ;  /* 0x0000000000ac6947 */ /* 0x000fea0003800000 */
.L_x_8702:
        /* <DEDUP_REMOVED lines=37> */
.L_x_8772:
[----:B------:R-:W-:Y:S02]  /*13a00*/  ULDC UR4, c[0x0][0xc38] ;  /* 0x00030e0000047ab9 */ /* 0x000fe40000000800 */
[----:B------:R-:W-:-:S04]  /*13a10*/  IMAD.U32 R8, RZ, RZ, UR4 ;  /* 0x00000004ff087e24 */ /* 0x000fc8000f8e00ff */
[----:B-1----:R-:W-:-:S04]  /*13a20*/  IMAD R9, R9, R8, RZ ;  /* 0x0000000809097224 */ /* 0x002fc800078e02ff */
[----:B------:R-:W-:-:S05]  /*13a30*/  IMAD.IADD R0, R9, 0x1, R0 ;  /* 0x0000000109007824 */ /* 0x000fca00078e0200 */
[----:B------:R-:W-:-:S13]  /*13a40*/  ISETP.GT.AND P6, PT, R0, R4, PT ;  /* 0x000000040000720c */ /* 0x000fda0003fc4270 */
[----:B------:R-:W-:Y:S05]  /*13a50*/  @!P6 BRA `(.L_x_8702) ;  /* 0xfffffffc0054e947 */ /* 0x000fea000383ffff */
.L_x_8699:
        /* <DEDUP_REMOVED lines=12> */
.L_x_8777:
[----:B------:R-:W-:-:S13]  /*13b20*/  ISETP.NE.AND P0, PT, R3, RZ, PT ;  /* 0x000000ff0300720c */ /* 0x000fda0003f05270 */
[----:B------:R-:W-:Y:S05]  /*13b30*/  @!P0 BRA `(.L_x_8704) ;  /* 0x0000000000108947 */ /* 0x000fea0003800000 */
[----:B------:R-:W-:Y:S01]  /*13b40*/  UMOV UR4, 0xffffffff ;  /* 0xffffffff00047882 */ /* 0x000fe20000000000 */
[----:B---3--:R-:W-:Y:S02]  /*13b50*/  VIADD R10, R10, 0xffffffff ;  /* 0xffffffff0a0a7836 */ /* 0x008fe40000000000 */
[----:B------:R-:W-:Y:S05]  /*13b60*/  BRA.DIV UR4, `(.L_x_8705) ;  /* 0x0000002a04487947 */ /* 0x000fea000b800000 */
[----:B------:R1:W2:Y:S02]  /*13b70*/  SHFL.IDX PT, R5, R2, R10, 0x1f ;  /* 0x00001f0a02057589 */ /* 0x0002a400000e0000 */
.L_x_8704:
[----:B--2---:R-:W-:Y:S01]  /*13b80*/  IMAD R3, R5, R8, R9 ;  /* 0x0000000805037224 */ /* 0x004fe200078e0209 */
[----:B------:R-:W-:-:S03]  /*13b90*/  ISETP.NE.AND P0, PT, R7, 0x1, PT ;  /* 0x000000010700780c */ /* 0x000fc60003f05270 */
[----:B------:R-:W-:Y:S01]  /*13ba0*/  IMAD.IADD R4, R4, 0x1, -R3 ;  /* 0x0000000104047824 */ /* 0x000fe200078e0a03 */
[----:B------:R2:W-:Y:S09]  /*13bb0*/  STL [R1], R3 ;  /* 0x0000000301007387 */ /* 0x0005f20000100800 */
[----:B------:R-:W-:Y:S05]  /*13bc0*/  @!P0 BRA `(.L_x_8706) ;  /* 0x0000000000e48947 */ /* 0x000fea0003800000 */
[----:B------:R-:W-:-:S04]  /*13bd0*/  IABS R5, R0 ;  /* 0x0000000000057213 */ /* 0x000fc80000000000 */
[----:B0--3--:R-:W0:Y:S08]  /*13be0*/  I2F.RP R6, R5 ;  /* 0x0000000500067306 */ /* 0x009e300000209400 */
[----:B0-----:R-:W0:Y:S02]  /*13bf0*/  MUFU.RCP R6, R6 ;  /* 0x0000000600067308 */ /* 0x001e240000001000 */
[----:B0-----:R-:W-:-:S06]  /*13c00*/  VIADD R9, R6, 0xffffffe ;  /* 0x0ffffffe06097836 */ /* 0x001fcc0000000000 */
[----:B--2---:R-:W1:Y:S02]  /*13c10*/  F2I.FTZ.U32.TRUNC.NTZ R3, R9 ;  /* 0x0000000900037305 */ /* 0x004e64000021f000 */
        /* <DEDUP_REMOVED lines=52> */
.L_x_8706:
[----:B------:R-:W4:Y:S01]  /*13f60*/  LDL R5, [R1+0xc] ;  /* 0x00000c0001057983 */ /* 0x000f220000100800 */
[----:B012---:R-:W4:Y:S02]  /*13f70*/  LDC.64 R2, c[0x0][0xc90] ;  /* 0x00032400ff027b82 */ /* 0x007f240000000a00 */
[----:B----4-:R-:W-:-:S05]  /*13f80*/  IMAD.WIDE R2, R5, 0x4, R2 ;  /* 0x0000000405027825 */ /* 0x010fca00078e0202 */
        /* <DEDUP_REMOVED lines=60> */
.L_x_8707:
[----:B-1----:R-:W-:-:S05]  /*14350*/  LOP3.LUT R3, RZ, R4, RZ, 0x33, !PT ;  /* 0x00000004ff037212 */ /* 0x002fca00078e33ff */
[----:B------:R-:W-:-:S05]  /*14360*/  IMAD.IADD R0, R0, 0x1, R3 ;  /* 0x0000000100007824 */ /* 0x000fca00078e0203 */
[----:B------:R1:W-:Y:S01]  /*14370*/  STL [R1+0x4], R0 ;  /* 0x0000040001007387 */ /* 0x0003e20000100800 */
[----:B------:R-:W-:Y:S05]  /*14380*/  BRA `(.L_x_8708) ;  /* 0x0000000000287947 */ /* 0x000fea0003800000 */
.L_x_8700:
        /* <DEDUP_REMOVED lines=10> */
.L_x_8708:
[----:B--2---:R-:W2:Y:S04]  /*14430*/  LDL R3, [R1+0x8] ;  /* 0x0000080001037983 */ /* 0x004ea80000100800 */
[----:B0-----:R-:W3:Y:S04]  /*14440*/  LDL R2, [R1+0xc] ;  /* 0x00000c0001027983 */ /* 0x001ee80000100800 */
[----:B------:R-:W4:Y:S04]  /*14450*/  LDL R4, [R1] ;  /* 0x0000000001047983 */ /* 0x000f280000100800 */
[----:B------:R-:W4:Y:S01]  /*14460*/  LDL R5, [R1+0x4] ;  /* 0x0000040001057983 */ /* 0x000f220000100800 */
[----:B------:R-:W-:Y:S05]  /*14470*/  WARPSYNC.ALL ;  /* 0x0000000000007948 */ /* 0x000fea0003800000 */
[----:B-1----:R-:W0:Y:S02]  /*14480*/  S2R R0, SR_TID.X ;  /* 0x0000000000007919 */ /* 0x002e240000002100 */
        /* <DEDUP_REMOVED lines=10> */
.L_x_8697:
[----:B------:R-:W2:Y:S01]  /*14530*/  LDL R0, [R1+0xc] ;  /* 0x00000c0001007983 */ /* 0x000ea20000100800 */
[----:B------:R-:W-:Y:S02]  /*14540*/  ULDC UR4, c[0x0][0xc3c] ;  /* 0x00030f0000047ab9 */ /* 0x000fe40000000800 */
[----:B--2---:R-:W-:-:S13]  /*14550*/  ISETP.GE.AND P0, PT, R0, UR4, PT ;  /* 0x0000000400007c0c */ /* 0x004fda000bf06270 */
[----:B------:R-:W-:Y:S05]  /*14560*/  @!P0 BRA `(.L_x_8709) ;  /* 0xffffffa8002c8947 */ /* 0x000fea000383ffff */
[----:B------:R-:W-:Y:S05]  /*14570*/  BSYNC B8 ;  /* 0x0000000000087941 */ /* 0x000fea0003800000 */
.L_x_8608:
        /* <DEDUP_REMOVED lines=12> */
.L_x_8780:
[----:B------:R-:W-:Y:S05]  /*14640*/  BSYNC B0 ;  /* 0x0000000000007941 */ /* 0x000fea0003800000 */
.L_x_8710:
[----:B------:R-:W-:-:S03]  /*14650*/  UMOV UR4, 0xffffffff ;  /* 0xffffffff00047882 */ /* 0x000fc60000000000 */
[----:B------:R-:W-:Y:S05]  /*14660*/  BRA.DIV UR4, `(.L_x_8712) ;  /* 0x0000001e04c87947 */ /* 0x000fea000b800000 */
[----:B------:R-:W1:Y:S02]  /*14670*/  S2R R2, SR_TID.X ;  /* 0x0000000000027919 */ /* 0x000e640000002100 */
[----:B-1----:R-:W-:-:S04]  /*14680*/  SHF.R.U32.HI R2, RZ, 0x5, R2 ;  /* 0x00000005ff027819 */ /* 0x002fc80000011602 */
[----:B------:R-:W-:-:S05]  /*14690*/  LOP3.LUT R2, R2, 0x3, RZ, 0xc0, !PT ;  /* 0x0000000302027812 */ /* 0x000fca00078ec0ff */
[----:B------:R1:W2:Y:S02]  /*146a0*/  SHFL.IDX PT, R14, R2, RZ, 0x1f ;  /* 0x00001fff020e7589 */ /* 0x0002a400000e0000 */
.L_x_8783:
[----:B--2---:R-:W-:Y:S01]  /*146b0*/  ISETP.NE.AND P0, PT, R14, RZ, PT ;  /* 0x000000ff0e00720c */ /* 0x004fe20003f05270 */
[----:B------:R-:W-:-:S12]  /*146c0*/  BSSY B0, `(.L_x_8713) ;  /* 0x0000025000007945 */ /* 0x000fd80003800000 */
[----:B------:R-:W-:Y:S05]  /*146d0*/  @P0 BRA `(.L_x_8714) ;  /* 0x00000000008c0947 */ /* 0x000fea0003800000 */
[----:B------:R-:W-:-:S03]  /*146e0*/  UMOV UR4, 0xffffffff ;  /* 0xffffffff00047882 */ /* 0x000fc60000000000 */
[----:B------:R-:W-:Y:S05]  /*146f0*/  BRA.DIV UR4, `(.L_x_8715) ;  /* 0x0000001e04d87947 */ /* 0x000fea000b800000 */
[----:B------:R-:W-:-:S13]  /*14700*/  ELECT P6, URZ, PT ;  /* 0x00000000003f782f */ /* 0x000fda00038c0000 */
.L_x_8786:
[----:B------:R-:W-:Y:S05]  /*14710*/  @!P6 BRA `(.L_x_8714) ;  /* 0x00000000007ce947 */ /* 0x000fea0003800000 */
[----:B------:R-:W-:-:S06]  /*14720*/  ULOP3.LUT UR4, UR36, 0x2, URZ, 0xfc, !UPT ;  /* 0x0000000224047892 */ /* 0x000fcc000f8efc3f */
[----:B-1----:R-:W-:-:S05]  /*14730*/  IMAD.U32 R2, RZ, RZ, UR4 ;  /* 0x00000004ff027e24 */ /* 0x002fca000f8e00ff */
[----:B------:R-:W-:-:S13]  /*14740*/  ISETP.NE.AND P2, PT, R2, 0x3, PT ;  /* 0x000000030200780c */ /* 0x000fda0003f45270 */
[----:B------:R-:W-:Y:S05]  /*14750*/  @!P2 BRA `(.L_x_8716) ;  /* 0x000000000004a947 */ /* 0x000fea0003800000 */
[----:B------:R-:W-:Y:S01]  /*14760*/  BPT.TRAP 0x1 ;  /* 0x000000040000795c */ /* 0x000fe20000300000 */
.L_x_8716:
        /* <DEDUP_REMOVED lines=13> */
.L_x_8787:
[----:B------:R-:W1:Y:S02]  /*14840*/  SYNCS.PHASECHK.TRANS64.TRYWAIT P0, [R7+URZ], R2 ;  /* 0x00000002070075a7 */ /* 0x000e64000800017f */
[----:B-1----:R-:W-:Y:S05]  /*14850*/  @!P0 BRA `(.L_x_8718) ;  /* 0x0000001c00b48947 */ /* 0x002fea0003800000 */
.L_x_8788:
[----:B------:R-:W-:Y:S05]  /*14860*/  @!P2 BRA `(.L_x_8719) ;  /* 0x000000000004a947 */ /* 0x000fea0003800000 */
[----:B------:R-:W-:Y:S01]  /*14870*/  BPT.TRAP 0x1 ;  /* 0x000000040000795c */ /* 0x000fe20000300000 */
.L_x_8719:
[----:B------:R-:W-:-:S04]  /*14880*/  VIADD R0, R0, 0x28860 ;  /* 0x0002886000007836 */ /* 0x000fc80000000000 */
[----:B------:R-:W-:-:S04]  /*14890*/  IMAD R4, R19, 0x8, R0 ;  /* 0x0000000813047824 */ /* 0x000fc800078e0200 */
[----:B------:R-:W2:Y:S02]  /*148a0*/  SYNCS.PHASECHK.TRANS64.TRYWAIT P0, [R4+URZ], R5 ;  /* 0x00000005040075a7 */ /* 0x000ea4000800017f */
[----:B--2---:R-:W-:Y:S05]  /*148b0*/  @!P0 BRA `(.L_x_8720) ;  /* 0x0000001c00b08947 */ /* 0x004fea0003800000 */
.L_x_8789:
[----:B------:R-:W-:-:S07]  /*148c0*/  IMAD R3, R3, 0x8, R0 ;  /* 0x0000000803037824 */ /* 0x000fce00078e0200 */
.L_x_8721:
[----:B---3--:R3:W4:Y:S02]  /*148d0*/  SYNCS.PHASECHK.TRANS64.TRYWAIT P0, [R3+URZ], R2 ;  /* 0x00000002030075a7 */ /* 0x008724000800017f */
[----:B----4-:R-:W-:Y:S05]  /*148e0*/  @!P0 NANOSLEEP.SYNCS 0x989680 ;  /* 0x009896800000895d */ /* 0x010fea0003900000 */
[----:B------:R-:W4:Y:S02]  /*148f0*/  @!P0 SYNCS.PHASECHK.TRANS64 P0, [R3+URZ], R2 ;  /* 0x00000002030085a7 */ /* 0x000f24000800007f */
[----:B----4-:R-:W-:Y:S05]  /*14900*/  @!P0 BRA `(.L_x_8721) ;  /* 0xfffffffc00f08947 */ /* 0x010fea000383ffff */
.L_x_8714:
[----:B------:R-:W-:Y:S05]  /*14910*/  BSYNC B0 ;  /* 0x0000000000007941 */ /* 0x000fea0003800000 */
.L_x_8713:
[----:B------:R-:W-:Y:S05]  /*14920*/  EXIT ;  /* 0x000000000000794d */ /* 0x000fea0003800000 */
.L_x_8547:
[----:B0-----:R-:W-:-:S04]  /*14930*/  IMAD.U32 R3, RZ, RZ, UR41 ;  /* 0x00000029ff037e24 */ /* 0x001fc8000f8e00ff */
[----:B------:R0:W1:Y:S03]  /*14940*/  SYNCS.PHASECHK.TRANS64.TRYWAIT P1, [R3+URZ+0x28800], R0 ;  /* 0x02880000030075a7 */ /* 0x000066000802017f */
[----:B-1----:R-:W-:Y:S05]  /*14950*/  @!P1 NANOSLEEP.SYNCS 0x989680 ;  /* 0x009896800000995d */ /* 0x002fea0003900000 */
[----:B------:R-:W1:Y:S02]  /*14960*/  @!P1 SYNCS.PHASECHK.TRANS64 P1, [R3+URZ+0x28800], R0 ;  /* 0x02880000030095a7 */ /* 0x000e64000802007f */
[----:B-1----:R-:W-:Y:S05]  /*14970*/  @!P1 BRA `(.L_x_8547) ;  /* 0xfffffffc00ec9947 */ /* 0x002fea000383ffff */
[----:B------:R-:W-:Y:S05]  /*14980*/  BRA `(.L_x_8722) ;  /* 0xfffffed400107947 */ /* 0x000fea000383ffff */
.L_x_8551:
[----:B-1----:R1:W2:Y:S02]  /*14990*/  SYNCS.PHASECHK.TRANS64.TRYWAIT P2, [R0+URZ+0x28830], R3 ;  /* 0x02883003000075a7 */ /* 0x0022a4000804017f */
[----:B--2---:R-:W-:Y:S05]  /*149a0*/  @!P2 NANOSLEEP.SYNCS 0x989680 ;  /* 0x009896800000a95d */ /* 0x004fea0003900000 */
[----:B------:R-:W2:Y:S02]  /*149b0*/  @!P2 SYNCS.PHASECHK.TRANS64 P2, [R0+URZ+0x28830], R3 ;  /* 0x028830030000a5a7 */ /* 0x000ea4000804007f */
[----:B--2---:R-:W-:Y:S05]  /*149c0*/  @!P2 BRA `(.L_x_8551) ;  /* 0xfffffffc00f0a947 */ /* 0x004fea000383ffff */
[----:B------:R-:W-:Y:S05]  /*149d0*/  BRA `(.L_x_8550) ;  /* 0xfffffed400347947 */ /* 0x000fea000383ffff */
.L_x_8556:
[----:B-1----:R-:W-:-:S04]  /*149e0*/  IMAD.U32 R7, RZ, RZ, UR6 ;  /* 0x00000006ff077e24 */ /* 0x002fc8000f8e00ff */
[----:B------:R1:W2:Y:S03]  /*149f0*/  SYNCS.PHASECHK.TRANS64.TRYWAIT P3, [R7+URZ+0x28830], R6 ;  /* 0x02883006070075a7 */ /* 0x0002a6000806017f */
[----:B--2---:R-:W-:Y:S05]  /*14a00*/  @!P3 NANOSLEEP.SYNCS 0x989680 ;  /* 0x009896800000b95d */ /* 0x004fea0003900000 */
[----:B------:R-:W2:Y:S02]  /*14a10*/  @!P3 SYNCS.PHASECHK.TRANS64 P3, [R7+URZ+0x28830], R6 ;  /* 0x028830060700b5a7 */ /* 0x000ea4000806007f */
[----:B--2---:R-:W-:Y:S05]  /*14a20*/  @!P3 BRA `(.L_x_8556) ;  /* 0xfffffffc00ecb947 */ /* 0x004fea000383ffff */
[----:B------:R-:W-:Y:S05]  /*14a30*/  BRA `(.L_x_8553) ;  /* 0xffffff0000387947 */ /* 0x000fea000383ffff */
.L_x_8560:
[----:B-1----:R-:W-:-:S04]  /*14a40*/  IMAD.U32 R7, RZ, RZ, UR6 ;  /* 0x00000006ff077e24 */ /* 0x002fc8000f8e00ff */
[----:B------:R1:W2:Y:S03]  /*14a50*/  SYNCS.PHASECHK.TRANS64.TRYWAIT P3, [R7+URZ+0x28850], R6 ;  /* 0x02885006070075a7 */ /* 0x0002a6000806017f */
[----:B--2---:R-:W-:Y:S05]  /*14a60*/  @!P3 NANOSLEEP.SYNCS 0x989680 ;  /* 0x009896800000b95d */ /* 0x004fea0003900000 */
[----:B------:R-:W2:Y:S02]  /*14a70*/  @!P3 SYNCS.PHASECHK.TRANS64 P3, [R7+URZ+0x28850], R6 ;  /* 0x028850060700b5a7 */ /* 0x000ea4000806007f */
[----:B--2---:R-:W-:Y:S05]  /*14a80*/  @!P3 BRA `(.L_x_8560) ;  /* 0xfffffffc00ecb947 */ /* 0x004fea000383ffff */
[----:B------:R-:W-:Y:S05]  /*14a90*/  BRA `(.L_x_8557) ;  /* 0xffffff0400007947 */ /* 0x000fea000383ffff */
.L_x_8566:
[----:B-1----:R-:W-:-:S04]  /*14aa0*/  IMAD.U32 R7, RZ, RZ, UR6 ;  /* 0x00000006ff077e24 */ /* 0x002fc8000f8e00ff */
[----:B------:R1:W2:Y:S03]  /*14ab0*/  SYNCS.PHASECHK.TRANS64.TRYWAIT P2, [R7+URZ+0x28830], R6 ;  /* 0x02883006070075a7 */ /* 0x0002a6000804017f */
[----:B--2---:R-:W-:Y:S05]  /*14ac0*/  @!P2 NANOSLEEP.SYNCS 0x989680 ;  /* 0x009896800000a95d */ /* 0x004fea0003900000 */
[----:B------:R-:W2:Y:S02]  /*14ad0*/  @!P2 SYNCS.PHASECHK.TRANS64 P2, [R7+URZ+0x28830], R6 ;  /* 0x028830060700a5a7 */ /* 0x000ea4000804007f */
[----:B--2---:R-:W-:Y:S05]  /*14ae0*/  @!P2 BRA `(.L_x_8566) ;  /* 0xfffffffc00eca947 */ /* 0x004fea000383ffff */
[----:B------:R-:W-:Y:S05]  /*14af0*/  BRA `(.L_x_8563) ;  /* 0xffffff3000747947 */ /* 0x000fea000383ffff */
.L_x_8570:
[----:B-1----:R-:W-:-:S04]  /*14b00*/  IMAD.U32 R7, RZ, RZ, UR6 ;  /* 0x00000006ff077e24 */ /* 0x002fc8000f8e00ff */
[----:B------:R1:W2:Y:S03]  /*14b10*/  SYNCS.PHASECHK.TRANS64.TRYWAIT P2, [R7+URZ+0x28850], R6 ;  /* 0x02885006070075a7 */ /* 0x0002a6000804017f */
[----:B--2---:R-:W-:Y:S05]  /*14b20*/  @!P2 NANOSLEEP.SYNCS 0x989680 ;  /* 0x009896800000a95d */ /* 0x004fea0003900000 */
[----:B------:R-:W2:Y:S02]  /*14b30*/  @!P2 SYNCS.PHASECHK.TRANS64 P2, [R7+URZ+0x28850], R6 ;  /* 0x028850060700a5a7 */ /* 0x000ea4000804007f */
[----:B--2---:R-:W-:Y:S05]  /*14b40*/  @!P2 BRA `(.L_x_8570) ;  /* 0xfffffffc00eca947 */ /* 0x004fea000383ffff */
[----:B------:R-:W-:Y:S05]  /*14b50*/  BRA `(.L_x_8567) ;  /* 0xffffff34003c7947 */ /* 0x000fea000383ffff */
.L_x_8575:
[----:B-1----:R-:W-:-:S04]  /*14b60*/  IMAD.U32 R5, RZ, RZ, UR5 ;  /* 0x00000005ff057e24 */ /* 0x002fc8000f8e00ff */
[----:B------:R1:W2:Y:S03]  /*14b70*/  SYNCS.PHASECHK.TRANS64.TRYWAIT P0, [R5+URZ+0x28850], R4 ;  /* 0x02885004050075a7 */ /* 0x0002a6000800017f */
[----:B--2---:R-:W-:Y:S05]  /*14b80*/  @!P0 NANOSLEEP.SYNCS 0x989680 ;  /* 0x009896800000895d */ /* 0x004fea0003900000 */
[----:B------:R-:W2:Y:S02]  /*14b90*/  @!P0 SYNCS.PHASECHK.TRANS64 P0, [R5+URZ+0x28850], R4 ;  /* 0x02885004050085a7 */ /* 0x000ea4000800007f */
[----:B--2---:R-:W-:Y:S05]  /*14ba0*/  @!P0 BRA `(.L_x_8575) ;  /* 0xfffffffc00ec8947 */ /* 0x004fea000383ffff */
[----:B------:R-:W-:Y:S05]  /*14bb0*/  BRA `(.L_x_8574) ;  /* 0xffffff5800247947 */ /* 0x000fea000383ffff */
.L_x_8622:
        /* <DEDUP_REMOVED lines=11> */
.L_x_8724:
[----:B------:R-:W-:Y:S05]  /*14c70*/  BSYNC B0 ;  /* 0x0000000000007941 */ /* 0x000fea0003800000 */
.L_x_8723:
[----:B------:R-:W-:Y:S05]  /*14c80*/  BRA `(.L_x_8725) ;  /* 0xffffffb000407947 */ /* 0x000fea000383ffff */
.L_x_8624:
[----:B------:R-:W-:Y:S01]  /*14c90*/  BSSY B0, `(.L_x_8726) ;  /* 0x0000006000007945 */ /* 0x000fe20003800000 */
[----:B------:R-:W-:-:S07]  /*14ca0*/  IMAD.MOV.U32 R15, RZ, RZ, -0x1 ;  /* 0xffffffffff0f7424 */ /* 0x000fce00078e00ff */
[----:B--23--:R-:W-:Y:S05]  /*14cb0*/  WARPSYNC.COLLECTIVE R15, `(.L_x_8727) ;  /* 0x000000000f0c7348 */ /* 0x00cfea0003c00000 */
[----:B------:R-:W-:Y:S02]  /*14cc0*/  ELECT P6, UR62, PT ;  /* 0x00000000003e782f */ /* 0x000fe400038c0000 */
[----:B------:R-:W-:Y:S01]  /*14cd0*/  MOV R14, UR62 ;  /* 0x0000003e000e7c02 */ /* 0x000fe20008000f00 */
[----:B--23--:R-:W-:Y:S10]  /*14ce0*/  ENDCOLLECTIVE ;  /* 0x000000000000791b */ /* 0x00cff40003800000 */
.L_x_8727:
[----:B------:R-:W-:Y:S05]  /*14cf0*/  BSYNC B0 ;  /* 0x0000000000007941 */ /* 0x000fea0003800000 */
.L_x_8726:
[----:B------:R-:W-:Y:S05]  /*14d00*/  BRA `(.L_x_8728) ;  /* 0xffffffb000447947 */ /* 0x000fea000383ffff */
.L_x_8626:
[----:B0-----:R0:W1:Y:S02]  /*14d10*/  SYNCS.PHASECHK.TRANS64.TRYWAIT P0, [R0+URZ+0x28840], R2 ;  /* 0x02884002000075a7 */ /* 0x001064000800017f */
[----:B-1----:R-:W-:Y:S05]  /*14d20*/  @!P0 NANOSLEEP.SYNCS 0x989680 ;  /* 0x009896800000895d */ /* 0x002fea0003900000 */
[----:B------:R-:W1:Y:S02]  /*14d30*/  @!P0 SYNCS.PHASECHK.TRANS64 P0, [R0+URZ+0x28840], R2 ;  /* 0x02884002000085a7 */ /* 0x000e64000800007f */
[----:B-1----:R-:W-:Y:S05]  /*14d40*/  @!P0 BRA `(.L_x_8626) ;  /* 0xfffffffc00f08947 */ /* 0x002fea000383ffff */
[----:B------:R-:W-:Y:S05]  /*14d50*/  BRA `(.L_x_8729) ;  /* 0xffffffb000a47947 */ /* 0x000fea000383ffff */
.L_x_8630:
        /* <DEDUP_REMOVED lines=14> */
.L_x_8730:
[----:B------:R-:W-:Y:S02]  /*14e40*/  IMAD.MOV.U32 R13, RZ, RZ, R4 ;  /* 0x000000ffff0d7224 */ /* 0x000fe400078e0004 */
[----:B------:R-:W-:-:S07]  /*14e50*/  IMAD.MOV.U32 R6, RZ, RZ, R14 ;  /* 0x000000ffff067224 */ /* 0x000fce00078e000e */
[----:B------:R-:W-:Y:S05]  /*14e60*/  WARPSYNC.COLLECTIVE R15, `(.L_x_8731) ;  /* 0x000000000f087348 */ /* 0x000fea0003c00000 */
[----:B------:R0:W1:Y:S02]  /*14e70*/  SHFL.IDX P6, R14, R13, R12, R11 ;  /* 0x0000000c0d0e7389 */ /* 0x00006400000c000b */
[----:B01----:R-:W-:Y:S01]  /*14e80*/  ENDCOLLECTIVE ;  /* 0x000000000000791b */ /* 0x003fe20003800000 */
.L_x_8731:
[----:B------:R-:W-:Y:S02]  /*14e90*/  IMAD.MOV.U32 R13, RZ, RZ, R3 ;  /* 0x000000ffff0d7224 */ /* 0x000fe400078e0003 */
[----:B------:R-:W-:Y:S02]  /*14ea0*/  IMAD.MOV.U32 R12, RZ, RZ, 0x1 ;  /* 0x00000001ff0c7424 */ /* 0x000fe400078e00ff */
[----:B------:R-:W-:-:S07]  /*14eb0*/  IMAD.MOV.U32 R7, RZ, RZ, R14 ;  /* 0x000000ffff077224 */ /* 0x000fce00078e000e */
[----:B------:R-:W-:Y:S05]  /*14ec0*/  WARPSYNC.COLLECTIVE R15, `(.L_x_8732) ;  /* 0x000000000f087348 */ /* 0x000fea0003c00000 */
[----:B------:R0:W1:Y:S02]  /*14ed0*/  SHFL.IDX P6, R14, R13, R12, R11 ;  /* 0x0000000c0d0e7389 */ /* 0x00006400000c000b */
[----:B01----:R-:W-:Y:S01]  /*14ee0*/  ENDCOLLECTIVE ;  /* 0x000000000000791b */ /* 0x003fe20003800000 */
.L_x_8732:
        /* <DEDUP_REMOVED lines=10> */
.L_x_8733:
        /* <DEDUP_REMOVED lines=12> */
.L_x_8734:
        /* <DEDUP_REMOVED lines=17> */
.L_x_8735:
[----:B------:R-:W-:Y:S02]  /*15160*/  IMAD.MOV.U32 R13, RZ, RZ, R3 ;  /* 0x000000ffff0d7224 */ /* 0x000fe400078e0003 */
[----:B------:R-:W-:Y:S02]  /*15170*/  IMAD.MOV.U32 R12, RZ, RZ, 0x3 ;  /* 0x00000003ff0c7424 */ /* 0x000fe400078e00ff */
[----:B------:R-:W-:-:S07]  /*15180*/  IMAD.MOV.U32 R5, RZ, RZ, R14 ;  /* 0x000000ffff057224 */ /* 0x000fce00078e000e */
[----:B------:R-:W-:Y:S05]  /*15190*/  WARPSYNC.COLLECTIVE R15, `(.L_x_8736) ;  /* 0x000000000f087348 */ /* 0x000fea0003c00000 */
[----:B------:R0:W1:Y:S02]  /*151a0*/  SHFL.IDX P6, R14, R13, R12, R11 ;  /* 0x0000000c0d0e7389 */ /* 0x00006400000c000b */
[----:B01----:R-:W-:Y:S01]  /*151b0*/  ENDCOLLECTIVE ;  /* 0x000000000000791b */ /* 0x003fe20003800000 */
.L_x_8736:
        /* <DEDUP_REMOVED lines=16> */
.L_x_8737:
[----:B------:R-:W-:Y:S02]  /*152c0*/  IMAD.MOV.U32 R13, RZ, RZ, R3 ;  /* 0x000000ffff0d7224 */ /* 0x000fe400078e0003 */
[----:B------:R-:W-:Y:S02]  /*152d0*/  IMAD.MOV.U32 R12, RZ, RZ, 0x4 ;  /* 0x00000004ff0c7424 */ /* 0x000fe400078e00ff */
[----:B------:R-:W-:-:S07]  /*152e0*/  IMAD.MOV.U32 R5, RZ, RZ, R14 ;  /* 0x000000ffff057224 */ /* 0x000fce00078e000e */
[----:B------:R-:W-:Y:S05]  /*152f0*/  WARPSYNC.COLLECTIVE R15, `(.L_x_8738) ;  /* 0x000000000f087348 */ /* 0x000fea0003c00000 */
[----:B------:R0:W1:Y:S02]  /*15300*/  SHFL.IDX P6, R14, R13, R12, R11 ;  /* 0x0000000c0d0e7389 */ /* 0x00006400000c000b */
[----:B01----:R-:W-:Y:S01]  /*15310*/  ENDCOLLECTIVE ;  /* 0x000000000000791b */ /* 0x003fe20003800000 */
.L_x_8738:
        /* <DEDUP_REMOVED lines=16> */
.L_x_8739:
[----:B------:R-:W-:Y:S02]  /*15420*/  IMAD.MOV.U32 R13, RZ, RZ, R3 ;  /* 0x000000ffff0d7224 */ /* 0x000fe400078e0003 */
[----:B------:R-:W-:Y:S02]  /*15430*/  IMAD.MOV.U32 R12, RZ, RZ, 0x5 ;  /* 0x00000005ff0c7424 */ /* 0x000fe400078e00ff */
[----:B------:R-:W-:-:S07]  /*15440*/  IMAD.MOV.U32 R5, RZ, RZ, R14 ;  /* 0x000000ffff057224 */ /* 0x000fce00078e000e */
[----:B------:R-:W-:Y:S05]  /*15450*/  WARPSYNC.COLLECTIVE R15, `(.L_x_8740) ;  /* 0x000000000f087348 */ /* 0x000fea0003c00000 */
[----:B------:R0:W1:Y:S02]  /*15460*/  SHFL.IDX P6, R14, R13, R12, R11 ;  /* 0x0000000c0d0e7389 */ /* 0x00006400000c000b */
[----:B01----:R-:W-:Y:S01]  /*15470*/  ENDCOLLECTIVE ;  /* 0x000000000000791b */ /* 0x003fe20003800000 */
.L_x_8740:
        /* <DEDUP_REMOVED lines=16> */
.L_x_8741:
[----:B------:R-:W-:Y:S02]  /*15580*/  IMAD.MOV.U32 R13, RZ, RZ, R3 ;  /* 0x000000ffff0d7224 */ /* 0x000fe400078e0003 */
[----:B------:R-:W-:Y:S02]  /*15590*/  IMAD.MOV.U32 R12, RZ, RZ, 0x6 ;  /* 0x00000006ff0c7424 */ /* 0x000fe400078e00ff */
[----:B------:R-:W-:-:S07]  /*155a0*/  IMAD.MOV.U32 R5, RZ, RZ, R14 ;  /* 0x000000ffff057224 */ /* 0x000fce00078e000e */
[----:B------:R-:W-:Y:S05]  /*155b0*/  WARPSYNC.COLLECTIVE R15, `(.L_x_8742) ;  /* 0x000000000f087348 */ /* 0x000fea0003c00000 */
[----:B------:R0:W1:Y:S02]  /*155c0*/  SHFL.IDX P6, R14, R13, R12, R11 ;  /* 0x0000000c0d0e7389 */ /* 0x00006400000c000b */
[----:B01----:R-:W-:Y:S01]  /*155d0*/  ENDCOLLECTIVE ;  /* 0x000000000000791b */ /* 0x003fe20003800000 */
.L_x_8742:
        /* <DEDUP_REMOVED lines=14> */
.L_x_8743:
        /* <DEDUP_REMOVED lines=8> */
.L_x_8744:
        /* <DEDUP_REMOVED lines=14> */
.L_x_8745:
[----:B------:R-:W-:Y:S01]  /*15820*/  IMAD.MOV.U32 R3, RZ, RZ, R14 ;  /* 0x000000ffff037224 */ /* 0x000fe200078e000e */
[----:B------:R-:W-:Y:S06]  /*15830*/  BRA `(.L_x_8746) ;  /* 0xffffffb400507947 */ /* 0x000fec000383ffff */
.L_x_8635:
[----:B0-----:R0:W3:Y:S02]  /*15840*/  SYNCS.PHASECHK.TRANS64.TRYWAIT P0, [R18+URZ+0x28820], R0 ;  /* 0x02882000120075a7 */ /* 0x0010e4000800017f */
[----:B---3--:R-:W-:Y:S05]  /*15850*/  @!P0 NANOSLEEP.SYNCS 0x989680 ;  /* 0x009896800000895d */ /* 0x008fea0003900000 */
[----:B------:R-:W3:Y:S02]  /*15860*/  @!P0 SYNCS.PHASECHK.TRANS64 P0, [R18+URZ+0x28820], R0 ;  /* 0x02882000120085a7 */ /* 0x000ee4000800007f */
[----:B---3--:R-:W-:Y:S05]  /*15870*/  @!P0 BRA `(.L_x_8635) ;  /* 0xfffffffc00f08947 */ /* 0x008fea000383ffff */
[----:B------:R-:W-:Y:S05]  /*15880*/  BRA `(.L_x_8747) ;  /* 0xffffffb400c07947 */ /* 0x000fea000383ffff */
.L_x_8644:
[----:B-1----:R1:W2:Y:S02]  /*15890*/  SYNCS.PHASECHK.TRANS64.TRYWAIT P0, [R3+URZ+0x28840], R2 ;  /* 0x02884002030075a7 */ /* 0x0022a4000800017f */
[----:B--2---:R-:W-:Y:S05]  /*158a0*/  @!P0 NANOSLEEP.SYNCS 0x989680 ;  /* 0x009896800000895d */ /* 0x004fea0003900000 */
[----:B------:R-:W2:Y:S02]  /*158b0*/  @!P0 SYNCS.PHASECHK.TRANS64 P0, [R3+URZ+0x28840], R2 ;  /* 0x02884002030085a7 */ /* 0x000ea4000800007f */
[----:B--2---:R-:W-:Y:S05]  /*158c0*/  @!P0 BRA `(.L_x_8644) ;  /* 0xfffffffc00f08947 */ /* 0x004fea000383ffff */
[----:B------:R-:W-:Y:S05]  /*158d0*/  BRA `(.L_x_8748) ;  /* 0xffffffb8009c7947 */ /* 0x000fea000383ffff */
.L_x_8650:
[----:B0-----:R0:W1:Y:S02]  /*158e0*/  SYNCS.PHASECHK.TRANS64.TRYWAIT P0, [R3+URZ+0x60], R2 ;  /* 0x00006002030075a7 */ /* 0x001064000800017f */
[----:B-1----:R-:W-:Y:S05]  /*158f0*/  @!P0 NANOSLEEP.SYNCS 0x989680 ;  /* 0x009896800000895d */ /* 0x002fea0003900000 */
[----:B------:R-:W1:Y:S02]  /*15900*/  @!P0 SYNCS.PHASECHK.TRANS64 P0, [R3+URZ+0x60], R2 ;  /* 0x00006002030085a7 */ /* 0x000e64000800007f */
[----:B-1----:R-:W-:Y:S05]  /*15910*/  @!P0 BRA `(.L_x_8650) ;  /* 0xfffffffc00f08947 */ /* 0x002fea000383ffff */
[----:B------:R-:W-:Y:S05]  /*15920*/  BRA `(.L_x_8749) ;  /* 0xffffffbc00707947 */ /* 0x000fea000383ffff */
.L_x_8659:
[----:B-1----:R1:W2:Y:S02]  /*15930*/  SYNCS.PHASECHK.TRANS64.TRYWAIT P0, [R3+URZ+0x28840], R2 ;  /* 0x02884002030075a7 */ /* 0x0022a4000800017f */
[----:B--2---:R-:W-:Y:S05]  /*15940*/  @!P0 NANOSLEEP.SYNCS 0x989680 ;  /* 0x009896800000895d */ /* 0x004fea0003900000 */
[----:B------:R-:W2:Y:S02]  /*15950*/  @!P0 SYNCS.PHASECHK.TRANS64 P0, [R3+URZ+0x28840], R2 ;  /* 0x02884002030085a7 */ /* 0x000ea4000800007f */
[----:B--2---:R-:W-:Y:S05]  /*15960*/  @!P0 BRA `(.L_x_8659) ;  /* 0xfffffffc00f08947 */ /* 0x004fea000383ffff */
[----:B------:R-:W-:Y:S05]  /*15970*/  BRA `(.L_x_8750) ;  /* 0xffffffc400007947 */ /* 0x000fea000383ffff */
.L_x_8665:
[----:B0-----:R0:W1:Y:S02]  /*15980*/  SYNCS.PHASECHK.TRANS64.TRYWAIT P0, [R2+URZ+0x60], R3 ;  /* 0x00006003020075a7 */ /* 0x001064000800017f */
[----:B-1----:R-:W-:Y:S05]  /*15990*/  @!P0 NANOSLEEP.SYNCS 0x989680 ;  /* 0x009896800000895d */ /* 0x002fea0003900000 */
[----:B------:R-:W1:Y:S02]  /*159a0*/  @!P0 SYNCS.PHASECHK.TRANS64 P0, [R2+URZ+0x60], R3 ;  /* 0x00006003020085a7 */ /* 0x000e64000800007f */
[----:B-1----:R-:W-:Y:S05]  /*159b0*/  @!P0 BRA `(.L_x_8665) ;  /* 0xfffffffc00f08947 */ /* 0x002fea000383ffff */
[----:B------:R-:W-:Y:S05]  /*159c0*/  BRA `(.L_x_8751) ;  /* 0xffffffc400d47947 */ /* 0x000fea000383ffff */
.L_x_8674:
[----:B--2---:R2:W3:Y:S02]  /*159d0*/  SYNCS.PHASECHK.TRANS64.TRYWAIT P0, [R2+URZ+0x28840], R3 ;  /* 0x02884003020075a7 */ /* 0x0044e4000800017f */
[----:B---3--:R-:W-:Y:S05]  /*159e0*/  @!P0 NANOSLEEP.SYNCS 0x989680 ;  /* 0x009896800000895d */ /* 0x008fea0003900000 */
[----:B------:R-:W3:Y:S02]  /*159f0*/  @!P0 SYNCS.PHASECHK.TRANS64 P0, [R2+URZ+0x28840], R3 ;  /* 0x02884003020085a7 */ /* 0x000ee4000800007f */
[----:B---3--:R-:W-:Y:S05]  /*15a00*/  @!P0 BRA `(.L_x_8674) ;  /* 0xfffffffc00f08947 */ /* 0x008fea000383ffff */
[----:B------:R-:W-:Y:S05]  /*15a10*/  BRA `(.L_x_8752) ;  /* 0xffffffcc00347947 */ /* 0x000fea000383ffff */
.L_x_8680:
[----:B0-----:R0:W1:Y:S02]  /*15a20*/  SYNCS.PHASECHK.TRANS64.TRYWAIT P0, [R2+URZ+0x60], R5 ;  /* 0x00006005020075a7 */ /* 0x001064000800017f */
[----:B-1----:R-:W-:Y:S05]  /*15a30*/  @!P0 NANOSLEEP.SYNCS 0x989680 ;  /* 0x009896800000895d */ /* 0x002fea0003900000 */
[----:B------:R-:W1:Y:S02]  /*15a40*/  @!P0 SYNCS.PHASECHK.TRANS64 P0, [R2+URZ+0x60], R5 ;  /* 0x00006005020085a7 */ /* 0x000e64000800007f */
[----:B-1----:R-:W-:Y:S05]  /*15a50*/  @!P0 BRA `(.L_x_8680) ;  /* 0xfffffffc00f08947 */ /* 0x002fea000383ffff */
[----:B------:R-:W-:Y:S05]  /*15a60*/  BRA `(.L_x_8753) ;  /* 0xffffffd000087947 */ /* 0x000fea000383ffff */
.L_x_8691:
[----:B--2---:R2:W3:Y:S02]  /*15a70*/  SYNCS.PHASECHK.TRANS64.TRYWAIT P0, [R0+URZ+0x28860], R3 ;  /* 0x02886003000075a7 */ /* 0x0044e4000800017f */
[----:B---3--:R-:W-:Y:S05]  /*15a80*/  @!P0 NANOSLEEP.SYNCS 0x989680 ;  /* 0x009896800000895d */ /* 0x008fea0003900000 */
[----:B------:R-:W3:Y:S02]  /*15a90*/  @!P0 SYNCS.PHASECHK.TRANS64 P0, [R0+URZ+0x28860], R3 ;  /* 0x02886003000085a7 */ /* 0x000ee4000800007f */
[----:B---3--:R-:W-:Y:S05]  /*15aa0*/  @!P0 BRA `(.L_x_8691) ;  /* 0xfffffffc00f08947 */ /* 0x008fea000383ffff */
[----:B------:R-:W-:Y:S05]  /*15ab0*/  BRA `(.L_x_8754) ;  /* 0xffffffd400547947 */ /* 0x000fea000383ffff */
.L_x_8698:
        /* <DEDUP_REMOVED lines=9> */
.L_x_8756:
[----:B------:R-:W-:Y:S05]  /*15b50*/  BSYNC B0 ;  /* 0x0000000000007941 */ /* 0x000fea0003800000 */
.L_x_8755:
        /* <DEDUP_REMOVED lines=9> */
.L_x_8757:
        /* <DEDUP_REMOVED lines=25> */
.L_x_8758:
[----:B------:R-:W-:Y:S01]  /*15d80*/  IMAD.MOV.U32 R12, RZ, RZ, 0x2 ;  /* 0x00000002ff0c7424 */ /* 0x000fe200078e00ff */
[----:B------:R-:W-:-:S05]  /*15d90*/  SEL R3, R14, RZ, P1 ;  /* 0x000000ff0e037207 */ /* 0x000fca0000800000 */
[----:B------:R-:W-:-:S04]  /*15da0*/  IMAD.IADD R2, R2, 0x1, R3 ;  /* 0x0000000102027824 */ /* 0x000fc800078e0203 */
[----:B------:R-:W-:-:S07]  /*15db0*/  IMAD.MOV.U32 R13, RZ, RZ, R2 ;  /* 0x000000ffff0d7224 */ /* 0x000fce00078e0002 */
[----:B------:R-:W-:Y:S05]  /*15dc0*/  WARPSYNC.COLLECTIVE R15, `(.L_x_8759) ;  /* 0x000000000f087348 */ /* 0x000fea0003c00000 */
[----:B------:R0:W1:Y:S02]  /*15dd0*/  SHFL.UP P6, R14, R13, R12, R11 ;  /* 0x0400000c0d0e7389 */ /* 0x00006400000c000b */
[----:B01----:R-:W-:Y:S01]  /*15de0*/  ENDCOLLECTIVE ;  /* 0x000000000000791b */ /* 0x003fe20003800000 */
.L_x_8759:
[----:B------:R-:W-:Y:S01]  /*15df0*/  IMAD.MOV.U32 R12, RZ, RZ, 0x4 ;  /* 0x00000004ff0c7424 */ /* 0x000fe200078e00ff */
[----:B------:R-:W-:-:S05]  /*15e00*/  SEL R3, R14, RZ, P2 ;  /* 0x000000ff0e037207 */ /* 0x000fca0001000000 */
[----:B------:R-:W-:-:S04]  /*15e10*/  IMAD.IADD R2, R2, 0x1, R3 ;  /* 0x0000000102027824 */ /* 0x000fc800078e0203 */
[----:B------:R-:W-:-:S07]  /*15e20*/  IMAD.MOV.U32 R13, RZ, RZ, R2 ;  /* 0x000000ffff0d7224 */ /* 0x000fce00078e0002 */
[----:B------:R-:W-:Y:S05]  /*15e30*/  WARPSYNC.COLLECTIVE R15, `(.L_x_8760) ;  /* 0x000000000f087348 */ /* 0x000fea0003c00000 */
[----:B------:R0:W1:Y:S02]  /*15e40*/  SHFL.UP P6, R14, R13, R12, R11 ;  /* 0x0400000c0d0e7389 */ /* 0x00006400000c000b */
[----:B01----:R-:W-:Y:S01]  /*15e50*/  ENDCOLLECTIVE ;  /* 0x000000000000791b */ /* 0x003fe20003800000 */
.L_x_8760:
[----:B------:R-:W-:Y:S01]  /*15e60*/  IMAD.MOV.U32 R12, RZ, RZ, 0x8 ;  /* 0x00000008ff0c7424 */ /* 0x000fe200078e00ff */
[----:B------:R-:W-:-:S05]  /*15e70*/  SEL R3, R14, RZ, P3 ;  /* 0x000000ff0e037207 */ /* 0x000fca0001800000 */
[----:B------:R-:W-:-:S04]  /*15e80*/  IMAD.IADD R2, R2, 0x1, R3 ;  /* 0x0000000102027824 */ /* 0x000fc800078e0203 */
[----:B------:R-:W-:-:S07]  /*15e90*/  IMAD.MOV.U32 R13, RZ, RZ, R2 ;  /* 0x000000ffff0d7224 */ /* 0x000fce00078e0002 */
[----:B------:R-:W-:Y:S05]  /*15ea0*/  WARPSYNC.COLLECTIVE R15, `(.L_x_8761) ;  /* 0x000000000f087348 */ /* 0x000fea0003c00000 */
[----:B------:R0:W1:Y:S02]  /*15eb0*/  SHFL.UP P6, R14, R13, R12, R11 ;  /* 0x0400000c0d0e7389 */ /* 0x00006400000c000b */
[----:B01----:R-:W-:Y:S01]  /*15ec0*/  ENDCOLLECTIVE ;  /* 0x000000000000791b */ /* 0x003fe20003800000 */
.L_x_8761:
[----:B------:R-:W-:Y:S01]  /*15ed0*/  IMAD.MOV.U32 R12, RZ, RZ, 0x10 ;  /* 0x00000010ff0c7424 */ /* 0x000fe200078e00ff */
[----:B------:R-:W-:-:S05]  /*15ee0*/  SEL R3, R14, RZ, P4 ;  /* 0x000000ff0e037207 */ /* 0x000fca0002000000 */
[----:B------:R-:W-:-:S04]  /*15ef0*/  IMAD.IADD R2, R2, 0x1, R3 ;  /* 0x0000000102027824 */ /* 0x000fc800078e0203 */
[----:B------:R-:W-:-:S07]  /*15f00*/  IMAD.MOV.U32 R13, RZ, RZ, R2 ;  /* 0x000000ffff0d7224 */ /* 0x000fce00078e0002 */
[----:B------:R-:W-:Y:S05]  /*15f10*/  WARPSYNC.COLLECTIVE R15, `(.L_x_8762) ;  /* 0x000000000f087348 */ /* 0x000fea0003c00000 */
[----:B------:R0:W1:Y:S02]  /*15f20*/  SHFL.UP P6, R14, R13, R12, R11 ;  /* 0x0400000c0d0e7389 */ /* 0x00006400000c000b */
[----:B01----:R-:W-:Y:S01]  /*15f30*/  ENDCOLLECTIVE ;  /* 0x000000000000791b */ /* 0x003fe20003800000 */
.L_x_8762:
        /* <DEDUP_REMOVED lines=8> */
.L_x_8763:
[----:B------:R-:W-:Y:S01]  /*15fc0*/  IMAD.MOV.U32 R9, RZ, RZ, R14 ;  /* 0x000000ffff097224 */ /* 0x000fe200078e000e */
[----:B------:R-:W-:Y:S06]  /*15fd0*/  BRA `(.L_x_8764) ;  /* 0xffffffd400dc7947 */ /* 0x000fec000383ffff */
.L_x_8701:
        /* <DEDUP_REMOVED lines=8> */
.L_x_8766:
[----:B------:R-:W-:Y:S05]  /*16060*/  BSYNC B0 ;  /* 0x0000000000007941 */ /* 0x000fea0003800000 */
.L_x_8765:
        /* <DEDUP_REMOVED lines=9> */
.L_x_8767:
[----:B------:R-:W-:Y:S01]  /*16100*/  IMAD.MOV.U32 R12, RZ, RZ, 0x4 ;  /* 0x00000004ff0c7424 */ /* 0x000fe200078e00ff */
[----:B------:R-:W-:-:S05]  /*16110*/  SEL R3, R14, RZ, P2 ;  /* 0x000000ff0e037207 */ /* 0x000fca0001000000 */
[----:B------:R-:W-:-:S04]  /*16120*/  IMAD.IADD R2, R2, 0x1, R3 ;  /* 0x0000000102027824 */ /* 0x000fc800078e0203 */
[----:B------:R-:W-:-:S07]  /*16130*/  IMAD.MOV.U32 R13, RZ, RZ, R2 ;  /* 0x000000ffff0d7224 */ /* 0x000fce00078e0002 */
[----:B------:R-:W-:Y:S05]  /*16140*/  WARPSYNC.COLLECTIVE R15, `(.L_x_8768) ;  /* 0x000000000f087348 */ /* 0x000fea0003c00000 */
[----:B------:R0:W1:Y:S02]  /*16150*/  SHFL.UP P6, R14, R13, R12, R11 ;  /* 0x0400000c0d0e7389 */ /* 0x00006400000c000b */
[----:B01----:R-:W-:Y:S01]  /*16160*/  ENDCOLLECTIVE ;  /* 0x000000000000791b */ /* 0x003fe20003800000 */
.L_x_8768:
[----:B------:R-:W-:Y:S01]  /*16170*/  IMAD.MOV.U32 R12, RZ, RZ, 0x8 ;  /* 0x00000008ff0c7424 */ /* 0x000fe200078e00ff */
[----:B------:R-:W-:-:S05]  /*16180*/  SEL R3, R14, RZ, P3 ;  /* 0x000000ff0e037207 */ /* 0x000fca0001800000 */
[----:B------:R-:W-:-:S04]  /*16190*/  IMAD.IADD R2, R2, 0x1, R3 ;  /* 0x0000000102027824 */ /* 0x000fc800078e0203 */
[----:B------:R-:W-:-:S07]  /*161a0*/  IMAD.MOV.U32 R13, RZ, RZ, R2 ;  /* 0x000000ffff0d7224 */ /* 0x000fce00078e0002 */
[----:B------:R-:W-:Y:S05]  /*161b0*/  WARPSYNC.COLLECTIVE R15, `(.L_x_8769) ;  /* 0x000000000f087348 */ /* 0x000fea0003c00000 */
[----:B------:R0:W1:Y:S02]  /*161c0*/  SHFL.UP P6, R14, R13, R12, R11 ;  /* 0x0400000c0d0e7389 */ /* 0x00006400000c000b */
[----:B01----:R-:W-:Y:S01]  /*161d0*/  ENDCOLLECTIVE ;  /* 0x000000000000791b */ /* 0x003fe20003800000 */
.L_x_8769:
[----:B------:R-:W-:Y:S01]  /*161e0*/  IMAD.MOV.U32 R12, RZ, RZ, 0x10 ;  /* 0x00000010ff0c7424 */ /* 0x000fe200078e00ff */
[----:B------:R-:W-:-:S05]  /*161f0*/  SEL R3, R14, RZ, P4 ;  /* 0x000000ff0e037207 */ /* 0x000fca0002000000 */
[----:B------:R-:W-:-:S04]  /*16200*/  IMAD.IADD R2, R2, 0x1, R3 ;  /* 0x0000000102027824 */ /* 0x000fc800078e0203 */
[----:B------:R-:W-:-:S07]  /*16210*/  IMAD.MOV.U32 R13, RZ, RZ, R2 ;  /* 0x000000ffff0d7224 */ /* 0x000fce00078e0002 */
[----:B------:R-:W-:Y:S05]  /*16220*/  WARPSYNC.COLLECTIVE R15, `(.L_x_8770) ;  /* 0x000000000f087348 */ /* 0x000fea0003c00000 */
[----:B------:R0:W1:Y:S02]  /*16230*/  SHFL.UP P6, R14, R13, R12, R11 ;  /* 0x0400000c0d0e7389 */ /* 0x00006400000c000b */
[----:B01----:R-:W-:Y:S01]  /*16240*/  ENDCOLLECTIVE ;  /* 0x000000000000791b */ /* 0x003fe20003800000 */
.L_x_8770:
        /* <DEDUP_REMOVED lines=8> */
.L_x_8771:
[----:B------:R-:W-:Y:S01]  /*162d0*/  IMAD.MOV.U32 R9, RZ, RZ, R14 ;  /* 0x000000ffff097224 */ /* 0x000fe200078e000e */
[----:B------:R-:W-:Y:S06]  /*162e0*/  BRA `(.L_x_8772) ;  /* 0xffffffd400c47947 */ /* 0x000fec000383ffff */
.L_x_8703:
[----:B------:R-:W-:Y:S01]  /*162f0*/  BSSY B0, `(.L_x_8773) ;  /* 0x0000006000007945 */ /* 0x000fe20003800000 */
[----:B------:R-:W-:Y:S01]  /*16300*/  PLOP3.LUT P6, PT, P6, PT, PT, 0x8, 0x0 ;  /* 0x000000000000781c */ /* 0x000fe200037ce170 */
[----:B------:R-:W-:-:S12]  /*16310*/  IMAD.MOV.U32 R15, RZ, RZ, -0x1 ;  /* 0xffffffffff0f7424 */ /* 0x000fd800078e00ff */
[----:B0-----:R-:W-:Y:S05]  /*16320*/  WARPSYNC.COLLECTIVE R15, `(.L_x_8774) ;  /* 0x000000000f087348 */ /* 0x001fea0003c00000 */
[----:B------:R-:W-:Y:S01]  /*16330*/  VOTE.ANY R14, PT, P6 ;  /* 0x00000000000e7806 */ /* 0x000fe200030e0100 */
[----:B0-----:R-:W-:Y:S06]  /*16340*/  ENDCOLLECTIVE ;  /* 0x000000000000791b */ /* 0x001fec0003800000 */
.L_x_8774:
[----:B------:R-:W-:Y:S05]  /*16350*/  BSYNC B0 ;  /* 0x0000000000007941 */ /* 0x000fea0003800000 */
.L_x_8773:
        /* <DEDUP_REMOVED lines=10> */
.L_x_8775:
[----:B------:R-:W-:Y:S02]  /*16400*/  IMAD.MOV.U32 R13, RZ, RZ, R7 ;  /* 0x000000ffff0d7224 */ /* 0x000fe400078e0007 */
[----:B------:R-:W-:-:S07]  /*16410*/  IMAD.MOV.U32 R0, RZ, RZ, R14 ;  /* 0x000000ffff007224 */ /* 0x000fce00078e000e */
[----:B------:R-:W-:Y:S05]  /*16420*/  WARPSYNC.COLLECTIVE R15, `(.L_x_8776) ;  /* 0x000000000f087348 */ /* 0x000fea0003c00000 */
[----:B------:R0:W1:Y:S02]  /*16430*/  SHFL.IDX P6, R14, R13, R12, R11 ;  /* 0x0000000c0d0e7389 */ /* 0x00006400000c000b */
[----:B01----:R-:W-:Y:S01]  /*16440*/  ENDCOLLECTIVE ;  /* 0x000000000000791b */ /* 0x003fe20003800000 */
.L_x_8776:
[----:B------:R-:W-:Y:S02]  /*16450*/  IMAD.MOV.U32 R7, RZ, RZ, R14 ;  /* 0x000000ffff077224 */ /* 0x000fe400078e000e */
[----:B------:R-:W-:-:S05]  /*16460*/  IMAD.IADD R6, R10, 0x1, R16 ;  /* 0x000000010a067824 */ /* 0x000fca00078e0210 */
[----:B------:R0:W-:Y:S01]  /*16470*/  STL [R1+0xc], R6 ;  /* 0x00000c0601007387 */ /* 0x0001e20000100800 */
[----:B------:R-:W-:Y:S05]  /*16480*/  BRA `(.L_x_8777) ;  /* 0xffffffd400a47947 */ /* 0x000fea000383ffff */
.L_x_8705:
        /* <DEDUP_REMOVED lines=8> */
.L_x_8779:
[----:B------:R-:W-:Y:S05]  /*16510*/  BSYNC B0 ;  /* 0x0000000000007941 */ /* 0x000fea0003800000 */
.L_x_8778:
[----:B------:R-:W-:Y:S01]  /*16520*/  IMAD.MOV.U32 R5, RZ, RZ, R14 ;  /* 0x000000ffff057224 */ /* 0x000fe200078e000e */
[----:B------:R-:W-:Y:S06]  /*16530*/  BRA `(.L_x_8704) ;  /* 0xffffffd400907947 */ /* 0x000fec000383ffff */
.L_x_8711:
[----:B0-----:R0:W1:Y:S02]  /*16540*/  SYNCS.PHASECHK.TRANS64.TRYWAIT P0, [R0+URZ+0x28820], R3 ;  /* 0x02882003000075a7 */ /* 0x001064000800017f */
[----:B-1----:R-:W-:Y:S05]  /*16550*/  @!P0 NANOSLEEP.SYNCS 0x989680 ;  /* 0x009896800000895d */ /* 0x002fea0003900000 */
[----:B------:R-:W1:Y:S02]  /*16560*/  @!P0 SYNCS.PHASECHK.TRANS64 P0, [R0+URZ+0x28820], R3 ;  /* 0x02882003000085a7 */ /* 0x000e64000800007f */
[----:B-1----:R-:W-:Y:S05]  /*16570*/  @!P0 BRA `(.L_x_8711) ;  /* 0xfffffffc00f08947 */ /* 0x002fea000383ffff */
[----:B------:R-:W-:Y:S05]  /*16580*/  BRA `(.L_x_8780) ;  /* 0xffffffe0002c7947 */ /* 0x000fea000383ffff */
.L_x_8712:
        /* <DEDUP_REMOVED lines=11> */
.L_x_8782:
[----:B------:R-:W-:Y:S05]  /*16640*/  BSYNC B0 ;  /* 0x0000000000007941 */ /* 0x000fea0003800000 */
.L_x_8781:
[----:B------:R-:W-:Y:S05]  /*16650*/  BRA `(.L_x_8783) ;  /* 0xffffffe000147947 */ /* 0x000fea000383ffff */
.L_x_8715:
[----:B------:R-:W-:Y:S01]  /*16660*/  BSSY B1, `(.L_x_8784) ;  /* 0x0000006000017945 */ /* 0x000fe20003800000 */
[----:B------:R-:W-:-:S07]  /*16670*/  IMAD.MOV.U32 R15, RZ, RZ, -0x1 ;  /* 0xffffffffff0f7424 */ /* 0x000fce00078e00ff */
[----:B01----:R-:W-:Y:S05]  /*16680*/  WARPSYNC.COLLECTIVE R15, `(.L_x_8785) ;  /* 0x000000000f0c7348 */ /* 0x003fea0003c00000 */
[----:B------:R-:W-:Y:S02]  /*16690*/  ELECT P6, UR62, PT ;  /* 0x00000000003e782f */ /* 0x000fe400038c0000 */
[----:B------:R-:W-:Y:S01]  /*166a0*/  MOV R14, UR62 ;  /* 0x0000003e000e7c02 */ /* 0x000fe20008000f00 */
[----:B01----:R-:W-:Y:S10]  /*166b0*/  ENDCOLLECTIVE ;  /* 0x000000000000791b */ /* 0x003ff40003800000 */
.L_x_8785:
[----:B------:R-:W-:Y:S05]  /*166c0*/  BSYNC B1 ;  /* 0x0000000000017941 */ /* 0x000fea0003800000 */
.L_x_8784:
[----:B------:R-:W-:Y:S05]  /*166d0*/  BRA `(.L_x_8786) ;  /* 0xffffffe0000c7947 */ /* 0x000fea000383ffff */
.L_x_8717:
[----:B0-----:R0:W1:Y:S02]  /*166e0*/  SYNCS.PHASECHK.TRANS64.TRYWAIT P0, [R6+URZ], R5 ;  /* 0x00000005060075a7 */ /* 0x001064000800017f */
[----:B-1----:R-:W-:Y:S05]  /*166f0*/  @!P0 NANOSLEEP.SYNCS 0x989680 ;  /* 0x009896800000895d */ /* 0x002fea0003900000 */
[----:B------:R-:W1:Y:S02]  /*16700*/  @!P0 SYNCS.PHASECHK.TRANS64 P0, [R6+URZ], R5 ;  /* 0x00000005060085a7 */ /* 0x000e64000800007f */
[----:B-1----:R-:W-:Y:S05]  /*16710*/  @!P0 BRA `(.L_x_8717) ;  /* 0xfffffffc00f08947 */ /* 0x002fea000383ffff */
[----:B------:R-:W-:Y:S05]  /*16720*/  BRA `(.L_x_8787) ;  /* 0xffffffe000447947 */ /* 0x000fea000383ffff */
.L_x_8718:
[----:B-1----:R1:W2:Y:S02]  /*16730*/  SYNCS.PHASECHK.TRANS64.TRYWAIT P0, [R7+URZ], R2 ;  /* 0x00000002070075a7 */ /* 0x0022a4000800017f */
[----:B--2---:R-:W-:Y:S05]  /*16740*/  @!P0 NANOSLEEP.SYNCS 0x989680 ;  /* 0x009896800000895d */ /* 0x004fea0003900000 */
[----:B------:R-:W2:Y:S02]  /*16750*/  @!P0 SYNCS.PHASECHK.TRANS64 P0, [R7+URZ], R2 ;  /* 0x00000002070085a7 */ /* 0x000ea4000800007f */
[----:B--2---:R-:W-:Y:S05]  /*16760*/  @!P0 BRA `(.L_x_8718) ;  /* 0xfffffffc00f08947 */ /* 0x004fea000383ffff */
[----:B------:R-:W-:Y:S05]  /*16770*/  BRA `(.L_x_8788) ;  /* 0xffffffe000387947 */ /* 0x000fea000383ffff */
.L_x_8720:
[----:B--2---:R2:W3:Y:S02]  /*16780*/  SYNCS.PHASECHK.TRANS64.TRYWAIT P0, [R4+URZ], R5 ;  /* 0x00000005040075a7 */ /* 0x0044e4000800017f */
[----:B---3--:R-:W-:Y:S05]  /*16790*/  @!P0 NANOSLEEP.SYNCS 0x989680 ;  /* 0x009896800000895d */ /* 0x008fea0003900000 */
[----:B------:R-:W3:Y:S02]  /*167a0*/  @!P0 SYNCS.PHASECHK.TRANS64 P0, [R4+URZ], R5 ;  /* 0x00000005040085a7 */ /* 0x000ee4000800007f */
[----:B---3--:R-:W-:Y:S05]  /*167b0*/  @!P0 BRA `(.L_x_8720) ;  /* 0xfffffffc00f08947 */ /* 0x008fea000383ffff */
[----:B------:R-:W-:Y:S05]  /*167c0*/  BRA `(.L_x_8789) ;  /* 0xffffffe0003c7947 */ /* 0x000fea000383ffff */
.L_x_8790:
        /* <DEDUP_REMOVED lines=11> */
.L_x_14864:


//--------------------- .text._ZN7cutlass13device_kernelIN5flash11enable_sm90INS1_16FlashAttnFwdSm90INS1_25CollectiveMainloopFwdSm90ILi2EN4cute5tupleIJNS5_1CILi1EEES8_S8_EEENS6_IJNS7_ILi128EEESA_SA_EEELi128ENS_6half_tEfNS_4arch4Sm90ELb1ELb0ELb1ELb1ELb0ELb1ELb0ELb1ELb1ELb1ELb1ELb0EEENS1_21CollectiveEpilogueFwdISB_S9_SC_SE_Li256ELb1ELb1ELb1ELb0EEENS1_36VarlenDynamicPersistentTileSchedulerILi128ELi128ELi256ELi128ELb1ELb1ELb1ELb1ELb1ELb1EEEEEEEEEvNT_6ParamsE --------------------------
	.section	.text._ZN7cutlass13device_kernelIN5flash11enable_sm90INS1_16FlashAttnFwdSm90INS1_25CollectiveMainloopFwdSm90ILi2EN4cute5tupleIJNS5_1CILi1EEES8_S8_EEENS6_IJNS7_ILi128EEESA_SA_EEELi128ENS_6half_tEfNS_4arch4Sm90ELb1ELb0ELb1ELb1ELb0ELb1ELb0ELb1ELb1ELb1ELb1ELb0EEENS1_21CollectiveEpilogueFwdISB_S9_SC_SE_Li256ELb1ELb1ELb1ELb0EEENS1_36VarlenDynamicPersistentTileSchedulerILi128ELi128ELi256ELi128ELb1ELb1ELb1ELb1ELb1ELb1EEEEEEEEEvNT_6ParamsE,"ax",@progbits
	.align	128
.text._ZN7cutlass13device_kernelIN5flash11enable_sm90INS1_16FlashAttnFwdSm90INS1_25CollectiveMainloopFwdSm90ILi2EN4cute5tupleIJNS5_1CILi1EEES8_S8_EEENS6_IJNS7_ILi128EEESA_SA_EEELi128ENS_6half_tEfNS_4arch4Sm90ELb1ELb0ELb1ELb1ELb0ELb1ELb0ELb1ELb1ELb1ELb1ELb0EEENS1_21CollectiveEpilogueFwdISB_S9_SC_SE_Li256ELb1ELb1ELb1ELb0EEENS1_36VarlenDynamicPersistentTileSchedulerILi128ELi128ELi256ELi128ELb1ELb1ELb1ELb1ELb1ELb1EEEEEEEEEvNT_6ParamsE:
        .type           _ZN7cutlass13device_kernelIN5flash11enable_sm90INS1_16FlashAttnFwdSm90INS1_25CollectiveMainloopFwdSm90ILi2EN4cute5tupleIJNS5_1CILi1EEES8_S8_EEENS6_IJNS7_ILi128EEESA_SA_EEELi128ENS_6half_tEfNS_4arch4Sm90ELb1ELb0ELb1ELb1ELb0ELb1ELb0ELb1ELb1ELb1ELb1ELb0EEENS1_21CollectiveEpilogueFwdISB_S9_SC_SE_Li256ELb1ELb1ELb1ELb0EEENS1_36VarlenDynamicPersistentTileSchedulerILi128ELi128ELi256ELi128ELb1ELb1ELb1ELb1ELb1ELb1EEEEEEEEEvNT_6ParamsE,@function
        .size           _ZN7cutlass13device_kernelIN5flash11enable_sm90INS1_16FlashAttnFwdSm90INS1_25CollectiveMainloopFwdSm90ILi2EN4cute5tupleIJNS5_1CILi1EEES8_S8_EEENS6_IJNS7_ILi128EEESA_SA_EEELi128ENS_6half_tEfNS_4arch4Sm90ELb1ELb0ELb1ELb1ELb0ELb1ELb0ELb1ELb1ELb1ELb1ELb0EEENS1_21CollectiveEpilogueFwdISB_S9_SC_SE_Li256ELb1ELb1ELb1ELb0EEENS1_36VarlenDynamicPersistentTileSchedulerILi128ELi128ELi256ELi128ELb1ELb1ELb1ELb1ELb1ELb1EEEEEEEEEvNT_6ParamsE,(.L_x_14865 - _ZN7cutlass13device_kernelIN5flash11enable_sm90INS1_16FlashAttnFwdSm90INS1_25CollectiveMainloopFwdSm90ILi2EN4cute5tupleIJNS5_1CILi1EEES8_S8_EEENS6_IJNS7_ILi128EEESA_SA_EEELi128ENS_6half_tEfNS_4arch4Sm90ELb1ELb0ELb1ELb1ELb0ELb1ELb0ELb1ELb1ELb1ELb1ELb0EEENS1_21CollectiveEpilogueFwdISB_S9_SC_SE_Li256ELb1ELb1ELb1ELb0EEENS1_36VarlenDynamicPersistentTileSchedulerILi128ELi128ELi256ELi128ELb1ELb1ELb1ELb1ELb1ELb1EEEEEEEEEvNT_6ParamsE)
        .other          _ZN7cutlass13device_kernelIN5flash11enable_sm90INS1_16FlashAttnFwdSm90INS1_25CollectiveMainloopFwdSm90ILi2EN4cute5tupleIJNS5_1CILi1EEES8_S8_EEENS6_IJNS7_ILi128EEESA_SA_EEELi128ENS_6half_tEfNS_4arch4Sm90ELb1ELb0ELb1ELb1ELb0ELb1ELb0ELb1ELb1ELb1ELb1ELb0EEENS1_21CollectiveEpilogueFwdISB_S9_SC_SE_Li256ELb1ELb1ELb1ELb0EEENS1_36VarlenDynamicPersistentTileSchedulerILi128ELi128ELi256ELi128ELb1ELb1ELb1ELb1ELb1ELb1EEEEEEEEEvNT_6ParamsE,@"STO_CUDA_ENTRY STV_DEFAULT"
_ZN7cutlass13device_kernelIN5flash11enable_sm90INS1_16FlashAttnFwdSm90INS1_25CollectiveMainloopFwdSm90ILi2EN4cute5tupleIJNS5_1CILi1EEES8_S8_EEENS6_IJNS7_ILi128EEESA_SA_EEELi128ENS_6half_tEfNS_4arch4Sm90ELb1ELb0ELb1ELb1ELb0ELb1ELb0ELb1ELb1ELb1ELb1ELb0EEENS1_21CollectiveEpilogueFwdISB_S9_SC_SE_Li256ELb1ELb1ELb1ELb0EEENS1_36VarlenDynamicPersistentTileSchedulerILi128ELi128ELi256ELi128ELb1ELb1ELb1ELb1ELb1ELb1EEEEEEEEEvNT_6ParamsE:
        /* <DEDUP_REMOVED lines=24> */
.L_x_8792:
[----:B------:R-:W-:Y:S05]  /*0180*/  BSYNC B0 ;  /* 0x0000000000007941 */ /* 0x000fea0003800000 */
.L_x_8791:
        /* <DEDUP_REMOVED lines=41> */
.L_x_8793:
        /* <DEDUP_REMOVED lines=22> */
.L_x_8794:
        /* <DEDUP_REMOVED lines=18> */
.L_x_8795:
        /* <DEDUP_REMOVED lines=22> */
.L_x_8796:
        /* <DEDUP_REMOVED lines=22> */
.L_x_8797:
        /* <DEDUP_REMOVED lines=8> */
.L_x_8800:
        /* <DEDUP_REMOVED lines=21> */
[----:B----4-:R-:W-:Y:S05]  /*0b30*/  @P0 BRA `(.L_x_8801) ;  /* 0x0000022000380947 */ /* 0x010fea0003800000 */
[----:B------:R-:W-:Y:S01]  /*0b40*/  VIADD R16, R6, 0xffffff80 ;  /* 0xffffff8006107836 */ /* 0x000fe20000000000 */
[----:B------:R-:W-:Y:S01]  /*0b50*/  R2UR UR44, R2 ;  /* 0x00000000022c72ca */ /* 0x000fe200000e0000 */
[----:B------:R-:W-:Y:S01]  /*0b60*/  IMAD.MOV.U32 R215, RZ, RZ, RZ ;  /* 0x000000ffffd77224 */ /* 0x000fe200078e00ff */
[----:B------:R-:W-:Y:S01]  /*0b70*/  ULOP3.LUT UR45, UR40, 0x1, URZ, 0xfc, !UPT ;  /* 0x00000001282d7892 */ /* 0x000fe2000f8efc3f */
[----:B------:R-:W-:Y:S01]  /*0b80*/  IMAD.MOV.U32 R23, RZ, RZ, RZ ;  /* 0x000000ffff177224 */ /* 0x000fe200078e00ff */
[----:B------:R-:W-:Y:S01]  /*0b90*/  SHF.R.S32.HI R0, RZ, 0x1f, R16 ;  /* 0x0000001fff007819 */ /* 0x000fe20000011410 */
[----:B------:R-:W-:Y:S02]  /*0ba0*/  IMAD.MOV.U32 R188, RZ, RZ, RZ ;  /* 0x000000ffffbc7224 */ /* 0x000fe400078e00ff */
[----:B------:R-:W-:Y:S01]  /*0bb0*/  IMAD.MOV.U32 R186, RZ, RZ, RZ ;  /* 0x000000ffffba7224 */ /* 0x000fe200078e00ff */
[CC--:B------:R-:W-:Y:S01]  /*0bc0*/  LEA.HI R3, R0.reuse, R16.reuse, RZ, 0x7 ;  /* 0x0000001000037211 */ /* 0x0c0fe200078f38ff */
[----:B------:R-:W-:Y:S01]  /*0bd0*/  IMAD.MOV.U32 R184, RZ, RZ, RZ ;  /* 0x000000ffffb87224 */ /* 0x000fe200078e00ff */
[----:B------:R-:W-:-:S02]  /*0be0*/  LEA.HI R5, R0, R16, RZ, 0x5 ;  /* 0x0000001000057211 */ /* 0x000fc400078f28ff */
[----:B------:R-:W-:Y:S01]  /*0bf0*/  LOP3.LUT R236, R3, 0xffffff80, RZ, 0xc0, !PT ;  /* 0xffffff8003ec7812 */ /* 0x000fe200078ec0ff */
[----:B------:R-:W-:Y:S01]  /*0c00*/  UIADD3 UR44, UR44, 0x10400, URZ ;  /* 0x000104002c2c7890 */ /* 0x000fe2000fffe03f */
[-C--:B------:R-:W-:Y:S01]  /*0c10*/  LEA.HI R4, R0, R16.reuse, RZ, 0x4 ;  /* 0x0000001000047211 */ /* 0x080fe200078f20ff */
[----:B------:R-:W-:Y:S01]  /*0c20*/  IMAD.SHL.U32 R6, R5, 0x20, RZ ;  /* 0x0000002005067824 */ /* 0x000fe200078e00ff */
[----:B------:R-:W-:Y:S01]  /*0c30*/  SHF.R.S32.HI R18, RZ, 0x7, R3 ;  /* 0x00000007ff127819 */ /* 0x000fe20000011403 */
[----:B------:R-:W-:Y:S01]  /*0c40*/  IMAD.IADD R236, R16, 0x1, -R236 ;  /* 0x0000000110ec7824 */ /* 0x000fe200078e0aec */
[----:B------:R-:W-:Y:S02]  /*0c50*/  LOP3.LUT R5, R4, 0x3fffff0, RZ, 0xc0, !PT ;  /* 0x03fffff004057812 */ /* 0x000fe400078ec0ff */
[----:B------:R-:W-:Y:S02]  /*0c60*/  LEA.HI R22, R0, R16, RZ, 0x3 ;  /* 0x0000001000167211 */ /* 0x000fe400078f18ff */
[----:B------:R-:W-:-:S02]  /*0c70*/  SHF.R.S32.HI R9, RZ, 0x1f, R236 ;  /* 0x0000001fff097819 */ /* 0x000fc400000114ec */
[----:B------:R-:W-:Y:S02]  /*0c80*/  LOP3.LUT R6, R6, 0xfffffc00, RZ, 0xc0, !PT ;  /* 0xfffffc0006067812 */ /* 0x000fe400078ec0ff */
[CC--:B------:R-:W-:Y:S02]  /*0c90*/  LEA.HI R8, R9.reuse, R236.reuse, RZ, 0x2 ;  /* 0x000000ec09087211 */ /* 0x0c0fe400078f10ff */
[----:B------:R-:W-:Y:S02]  /*0ca0*/  IADD3 R5, R16, -R5, RZ ;  /* 0x8000000510057210 */ /* 0x000fe40007ffe0ff */
[--C-:B------:R-:W-:Y:S02]  /*0cb0*/  SHF.R.S32.HI R10, RZ, 0x2, R8.reuse ;  /* 0x00000002ff0a7819 */ /* 0x100fe40000011408 */
[----:B------:R-:W-:Y:S02]  /*0cc0*/  SHF.R.S32.HI R7, RZ, 0x1f, R8 ;  /* 0x0000001fff077819 */ /* 0x000fe40000011408 */
[----:B------:R-:W-:-:S02]  /*0cd0*/  LEA.HI R9, R9, R236, RZ, 0x5 ;  /* 0x000000ec09097211 */ /* 0x000fc400078f28ff */
[----:B------:R-:W-:Y:S02]  /*0ce0*/  LEA.HI R7, R7, R10, RZ, 0x3 ;  /* 0x0000000a07077211 */ /* 0x000fe400078f18ff */
[----:B------:R-:W-:Y:S02]  /*0cf0*/  LEA.HI R3, R3, R18, RZ, 0x1 ;  /* 0x0000001203037211 */ /* 0x000fe400078f08ff */
[----:B------:R-:W-:Y:S01]  /*0d00*/  LOP3.LUT R11, R7, 0xfffffff8, RZ, 0xc0, !PT ;  /* 0xfffffff8070b7812 */ /* 0x000fe200078ec0ff */
[----:B------:R-:W-:Y:S01]  /*0d10*/  IMAD R7, R5, 0x40, R6 ;  /* 0x0000004005077824 */ /* 0x000fe200078e0206 */
[----:B------:R-:W-:Y:S02]  /*0d20*/  LEA.HI R12, R0, R16, RZ, 0x2 ;  /* 0x00000010000c7211 */ /* 0x000fe400078f10ff */
[----:B------:R-:W-:Y:S01]  /*0d30*/  LOP3.LUT R207, R22, 0xfffffff8, RZ, 0xc0, !PT ;  /* 0xfffffff816cf7812 */ /* 0x000fe200078ec0ff */
[----:B------:R-:W-:Y:S01]  /*0d40*/  IMAD.IADD R10, R10, 0x1, -R11 ;  /* 0x000000010a0a7824 */ /* 0x000fe200078e0a0b */
[----:B------:R-:W-:-:S02]  /*0d50*/  SHF.R.S32.HI R22, RZ, 0x3, R22 ;  /* 0x00000003ff167819 */ /* 0x000fc40000011416 */
[----:B------:R-:W-:Y:S01]  /*0d60*/  SHF.R.S32.HI R5, RZ, 0x4, R4 ;  /* 0x00000004ff057819 */ /* 0x000fe20000011404 */
[----:B------:R-:W-:Y:S01]  /*0d70*/  IMAD.IADD R207, R16, 0x1, -R207 ;  /* 0x0000000110cf7824 */ /* 0x000fe200078e0acf */
[----:B------:R-:W-:Y:S01]  /*0d80*/  SHF.R.S32.HI R9, RZ, 0x5, R9 ;  /* 0x00000005ff097819 */ /* 0x000fe20000011409 */
[C---:B------:R-:W-:Y:S01]  /*0d90*/  VIADD R214, R22.reuse, 0x20 ;  /* 0x0000002016d67836 */ /* 0x040fe20000000000 */
[----:B------:R-:W-:Y:S01]  /*0da0*/  LOP3.LUT R3, R3, 0x3fffffe, RZ, 0xc0, !PT ;  /* 0x03fffffe03037812 */ /* 0x000fe200078ec0ff */
[----:B------:R-:W-:Y:S01]  /*0db0*/  VIADD R213, R22, 0x40 ;  /* 0x0000004016d57836 */ /* 0x000fe20000000000 */
[----:B------:R-:W-:Y:S01]  /*0dc0*/  LEA.HI R0, R0, R16, RZ, 0x6 ;  /* 0x0000001000007211 */ /* 0x000fe200078f30ff */
[----:B------:R-:W-:Y:S01]  /*0dd0*/  IMAD R10, R9, 0x10, R10 ;  /* 0x00000010090a7824 */ /* 0x000fe200078e020a */
[----:B------:R-:W-:Y:S01]  /*0de0*/  LOP3.LUT R12, R12, 0xfffffffc, RZ, 0xc0, !PT ;  /* 0xfffffffc0c0c7812 */ /* 0x000fe200078ec0ff */
[----:B------:R-:W-:Y:S01]  /*0df0*/  VIADD R212, R22, 0x60 ;  /* 0x0000006016d47836 */ /* 0x000fe20000000000 */
[----:B------:R-:W-:Y:S01]  /*0e00*/  LEA.HI R4, R4, R5, RZ, 0x1 ;  /* 0x0000000504047211 */ /* 0x000fe200078f08ff */
[----:B------:R-:W-:Y:S01]  /*0e10*/  IMAD.SHL.U32 R196, R214, 0x40, RZ ;  /* 0x00000040d6c47824 */ /* 0x000fe200078e00ff */
[----:B------:R-:W-:Y:S01]  /*0e20*/  IADD3 R3, R18, -R3, RZ ;  /* 0x8000000312037210 */ /* 0x000fe20007ffe0ff */
[----:B------:R-:W-:Y:S01]  /*0e30*/  IMAD.IADD R12, R16, 0x1, -R12 ;  /* 0x00000001100c7824 */ /* 0x000fe200078e0a0c */
[----:B------:R-:W-:Y:S01]  /*0e40*/  SHF.L.U32 R0, R0, 0x3, RZ ;  /* 0x0000000300007819 */ /* 0x000fe200000006ff */
[----:B------:R-:W-:Y:S01]  /*0e50*/  IMAD.SHL.U32 R195, R213, 0x40, RZ ;  /* 0x00000040d5c37824 */ /* 0x000fe200078e00ff */
[----:B------:R-:W-:Y:S01]  /*0e60*/  LOP3.LUT R4, R4, 0x1ffffffe, RZ, 0xc0, !PT ;  /* 0x1ffffffe04047812 */ /* 0x000fe200078ec0ff */
[----:B------:R-:W-:Y:S01]  /*0e70*/  IMAD R10, R3, 0x40, R10 ;  /* 0x00000040030a7824 */ /* 0x000fe200078e020a */
[----:B------:R-:W-:Y:S01]  /*0e80*/  LOP3.LUT R202, R0, 0xfffffe00, RZ, 0xc0, !PT ;  /* 0xfffffe0000ca7812 */ /* 0x000fe200078ec0ff */
[----:B------:R-:W-:Y:S01]  /*0e90*/  IMAD.SHL.U32 R3, R22, 0x40, RZ ;  /* 0x0000004016037824 */ /* 0x000fe200078e00ff */
[----:B------:R-:W-:Y:S01]  /*0ea0*/  SHF.R.S32.HI R9, RZ, 0x1f, R214 ;  /* 0x0000001fff097819 */ /* 0x000fe200000114d6 */
[----:B------:R-:W-:Y:S01]  /*0eb0*/  IMAD.IADD R4, R5, 0x1, -R4 ;  /* 0x0000000105047824 */ /* 0x000fe200078e0a04 */
[----:B------:R-:W-:Y:S01]  /*0ec0*/  SHF.R.S32.HI R0, RZ, 0x1f, R213 ;  /* 0x0000001fff007819 */ /* 0x000fe200000114d5 */
[----:B------:R-:W-:Y:S01]  /*0ed0*/  IMAD.SHL.U32 R194, R212, 0x40, RZ ;  /* 0x00000040d4c27824 */ /* 0x000fe200078e00ff */
[----:B------:R-:W-:Y:S01]  /*0ee0*/  SHF.R.S32.HI R11, RZ, 0x1f, R212 ;  /* 0x0000001fff0b7819 */ /* 0x000fe200000114d4 */
[----:B------:R-:W-:Y:S01]  /*0ef0*/  IMAD R4, R4, 0x8, R7 ;  /* 0x0000000804047824 */ /* 0x000fe200078e0207 */
[----:B------:R-:W-:Y:S01]  /*0f00*/  LEA.HI R6, R12, R12, RZ, 0x1 ;  /* 0x0000000c0c067211 */ /* 0x000fe200078f08ff */
[----:B------:R-:W-:Y:S01]  /*0f10*/  IMAD.SHL.U32 R18, R207, 0x4, RZ ;  /* 0x00000004cf127824 */ /* 0x000fe200078e00ff */
[----:B------:R-:W-:-:S02]  /*0f20*/  LEA.HI R9, R9, R214, RZ, 0x3 ;  /* 0x000000d609097211 */ /* 0x000fc400078f18ff */
[----:B------:R-:W-:Y:S01]  /*0f30*/  LEA.HI R0, R0, R213, RZ, 0x3 ;  /* 0x000000d500007211 */ /* 0x000fe200078f18ff */
[----:B------:R0:W-:Y:S01]  /*0f40*/  STL [R1+0x54], R4 ;  /* 0x0000540401007387 */ /* 0x0001e20000100800 */
[----:B------:R-:W-:Y:S01]  /*0f50*/  LEA.HI R11, R11, R212, RZ, 0x3 ;  /* 0x000000d40b0b7211 */ /* 0x000fe200078f18ff */
[----:B------:R-:W-:Y:S01]  /*0f60*/  IMAD.SHL.U32 R9, R9, 0x40, RZ ;  /* 0x0000004009097824 */ /* 0x000fe200078e00ff */
[----:B------:R-:W-:Y:S01]  /*0f70*/  LOP3.LUT R5, R6, 0x1ffffffe, RZ, 0xc0, !PT ;  /* 0x1ffffffe06057812 */ /* 0x000fe200078ec0ff */
[----:B------:R-:W-:Y:S01]  /*0f80*/  IMAD.SHL.U32 R0, R0, 0x40, RZ ;  /* 0x0000004000007824 */ /* 0x000fe200078e00ff */
[----:B------:R-:W-:Y:S01]  /*0f90*/  SHF.L.U32 R16, R207, 0x3, RZ ;  /* 0x00000003cf107819 */ /* 0x000fe200000006ff */
[----:B------:R-:W-:Y:S01]  /*0fa0*/  IMAD.SHL.U32 R11, R11, 0x40, RZ ;  /* 0x000000400b0b7824 */ /* 0x000fe200078e00ff */
[----:B------:R-:W-:Y:S01]  /*0fb0*/  LOP3.LUT R3, R3, 0x1c0, RZ, 0xc0, !PT ;  /* 0x000001c003037812 */ /* 0x000fe200078ec0ff */
[----:B------:R-:W-:Y:S01]  /*0fc0*/  IMAD.IADD R204, R12, 0x1, -R5 ;  /* 0x000000010ccc7824 */ /* 0x000fe200078e0a05 */
[----:B------:R-:W-:Y:S01]  /*0fd0*/  LOP3.LUT R196, R196, 0x1c0, RZ, 0xc0, !PT ;  /* 0x000001c0c4c47812 */ /* 0x000fe200078ec0ff */
[----:B------:R-:W-:Y:S01]  /*0fe0*/  IMAD.MOV.U32 R5, RZ, RZ, R13 ;  /* 0x000000ffff057224 */ /* 0x000fe200078e000d */
[----:B------:R-:W-:Y:S01]  /*0ff0*/  SHF.R.U32.HI R201, RZ, 0x3, R3 ;  /* 0x00000003ffc97819 */ /* 0x000fe20000011603 */
[----:B------:R-:W-:Y:S01]  /*1000*/  IMAD.MOV.U32 R6, RZ, RZ, R14 ;  /* 0x000000ffff067224 */ /* 0x000fe200078e000e */
[----:B------:R-:W-:Y:S01]  /*1010*/  LOP3.LUT R205, R3, 0x38, R16, 0xf8, !PT ;  /* 0x0000003803cd7812 */ /* 0x000fe200078ef810 */
[----:B------:R-:W-:Y:S01]  /*1020*/  STL [R1+0x50], R10 ;  /* 0x0000500a01007387 */ /* 0x000fe20000100800 */
[----:B------:R-:W-:Y:S01]  /*1030*/  LOP3.LUT R195, R195, 0x1c0, RZ, 0xc0, !PT ;  /* 0x000001c0c3c37812 */ /* 0x000fe200078ec0ff */
[----:B------:R-:W-:Y:S01]  /*1040*/  VIADD R185, R18, 0x20 ;  /* 0x0000002012b97836 */ /* 0x000fe20000000000 */
[----:B------:R-:W-:Y:S01]  /*1050*/  LOP3.LUT R194, R194, 0x1c0, RZ, 0xc0, !PT ;  /* 0x000001c0c2c27812 */ /* 0x000fe200078ec0ff */
[----:B------:R-:W-:Y:S01]  /*1060*/  IMAD R204, R204, 0x8, R10 ;  /* 0x00000008cccc7824 */ /* 0x000fe200078e020a */
[----:B------:R-:W-:-:S02]  /*1070*/  LOP3.LUT R3, R8, 0x7ffffffc, RZ, 0xc0, !PT ;  /* 0x7ffffffc08037812 */ /* 0x000fc400078ec0ff */
[----:B------:R-:W-:Y:S02]  /*1080*/  SHF.R.U32.HI R20, RZ, 0x3, R196 ;  /* 0x00000003ff147819 */ /* 0x000fe400000116c4 */
[--C-:B------:R-:W-:Y:S01]  /*1090*/  LOP3.LUT R13, R196, 0x38, R16.reuse, 0xf8, !PT ;  /* 0x00000038c40d7812 */ /* 0x100fe200078ef810 */
[----:B------:R-:W-:Y:S01]  /*10a0*/  IMAD.IADD R3, R236, 0x1, -R3 ;  /* 0x00000001ec037824 */ /* 0x000fe200078e0a03 */
[----:B------:R-:W-:Y:S02]  /*10b0*/  LOP3.LUT R200, R9, 0xfffffe00, RZ, 0xc0, !PT ;  /* 0xfffffe0009c87812 */ /* 0x000fe400078ec0ff */
[----:B------:R-:W-:Y:S01]  /*10c0*/  MOV R7, R15 ;  /* 0x0000000f00077202 */ /* 0x000fe20000000f00 */
[----:B------:R-:W-:Y:S01]  /*10d0*/  IMAD.SHL.U32 R197, R3, 0x2, RZ ;  /* 0x0000000203c57824 */ /* 0x000fe200078e00ff */
[----:B------:R-:W-:Y:S02]  /*10e0*/  SHF.R.U32.HI R14, RZ, 0x3, R195 ;  /* 0x00000003ff0e7819 */ /* 0x000fe400000116c3 */
[----:B0-----:R-:W-:Y:S01]  /*10f0*/  LOP3.LUT R4, R195, 0x38, R16, 0xf8, !PT ;  /* 0x00000038c3047812 */ /* 0x001fe200078ef810 */
[C---:B------:R-:W-:Y:S01]  /*1100*/  VIADD R232, R197.reuse, 0x10 ;  /* 0x00000010c5e87836 */ /* 0x040fe20000000000 */
[----:B------:R-:W-:Y:S01]  /*1110*/  LOP3.LUT R199, R0, 0xfffffe00, RZ, 0xc0, !PT ;  /* 0xfffffe0000c77812 */ /* 0x000fe200078ec0ff */
[C---:B------:R-:W-:Y:S01]  /*1120*/  VIADD R231, R197.reuse, 0x18 ;  /* 0x00000018c5e77836 */ /* 0x040fe20000000000 */
[----:B------:R-:W-:Y:S01]  /*1130*/  SHF.R.U32.HI R12, RZ, 0x3, R194 ;  /* 0x00000003ff0c7819 */ /* 0x000fe200000116c2 */
[C---:B------:R-:W-:Y:S01]  /*1140*/  VIADD R230, R197.reuse, 0x20 ;  /* 0x00000020c5e67836 */ /* 0x040fe20000000000 */
[----:B------:R-:W-:Y:S01]  /*1150*/  LOP3.LUT R15, R194, 0x38, R16, 0xf8, !PT ;  /* 0x00000038c20f7812 */ /* 0x000fe200078ef810 */
[----:B------:R-:W-:Y:S01]  /*1160*/  VIADD R229, R197, 0x28 ;  /* 0x00000028c5e57836 */ /* 0x000fe20000000000 */
[----:B------:R-:W-:Y:S01]  /*1170*/  LOP3.LUT R198, R11, 0xfffffe00, RZ, 0xc0, !PT ;  /* 0xfffffe000bc67812 */ /* 0x000fe200078ec0ff */
[C---:B------:R-:W-:Y:S01]  /*1180*/  VIADD R228, R197.reuse, 0x30 ;  /* 0x00000030c5e47836 */ /* 0x040fe20000000000 */
[----:B------:R-:W-:Y:S01]  /*1190*/  LOP3.LUT R13, R200, R13, R20, 0xf6, !PT ;  /* 0x0000000dc80d7212 */ /* 0x000fe200078ef614 */
[----:B------:R-:W-:Y:S01]  /*11a0*/  VIADD R226, R197, 0x40 ;  /* 0x00000040c5e27836 */ /* 0x000fe20000000000 */
[----:B------:R-:W-:Y:S01]  /*11b0*/  LOP3.LUT R4, R199, R4, R14, 0xf6, !PT ;  /* 0x00000004c7047212 */ /* 0x000fe200078ef60e */
[C---:B------:R-:W-:Y:S01]  /*11c0*/  VIADD R225, R197.reuse, 0x48 ;  /* 0x00000048c5e17836 */ /* 0x040fe20000000000 */
[----:B------:R-:W-:Y:S01]  /*11d0*/  LOP3.LUT R15, R198, R15, R12, 0xf6, !PT ;  /* 0x0000000fc60f7212 */ /* 0x000fe200078ef60c */
[----:B------:R-:W-:Y:S01]  /*11e0*/  VIADD R224, R197, 0x50 ;  /* 0x00000050c5e07836 */ /* 0x000fe20000000000 */
[----:B------:R-:W-:Y:S01]  /*11f0*/  LEA R8, R13, UR44, 0x1 ;  /* 0x0000002c0d087c11 */ /* 0x000fe2000f8e08ff */
[C---:B------:R-:W-:Y:S01]  /*1200*/  VIADD R223, R197.reuse, 0x58 ;  /* 0x00000058c5df7836 */ /* 0x040fe20000000000 */
[----:B------:R-:W-:Y:S01]  /*1210*/  LEA R3, R4, UR44, 0x1 ;  /* 0x0000002c04037c11 */ /* 0x000fe2000f8e08ff */
[----:B------:R-:W-:Y:S01]  /*1220*/  VIADD R222, R197, 0x60 ;  /* 0x00000060c5de7836 */ /* 0x000fe20000000000 */
[----:B------:R-:W-:Y:S01]  /*1230*/  LEA R0, R15, UR44, 0x1 ;  /* 0x0000002c0f007c11 */ /* 0x000fe2000f8e08ff */
[----:B------:R-:W-:Y:S01]  /*1240*/  STL [R1+0x48], R8 ;  /* 0x0000480801007387 */ /* 0x000fe20000100800 */
[C---:B------:R-:W-:Y:S01]  /*1250*/  IADD3 R233, R197.reuse, 0x8, RZ ;  /* 0x00000008c5e97810 */ /* 0x040fe20007ffe0ff */
[C---:B------:R-:W-:Y:S01]  /*1260*/  VIADD R220, R197.reuse, 0x70 ;  /* 0x00000070c5dc7836 */ /* 0x040fe20000000000 */
[C---:B------:R-:W-:Y:S01]  /*1270*/  IADD3 R227, R197.reuse, 0x38, RZ ;  /* 0x00000038c5e37810 */ /* 0x040fe20007ffe0ff */
[----:B------:R0:W-:Y:S01]  /*1280*/  STL [R1+0x44], R3 ;  /* 0x0000440301007387 */ /* 0x0001e20000100800 */
[----:B------:R-:W-:Y:S01]  /*1290*/  VIADD R219, R197, 0x78 ;  /* 0x00000078c5db7836 */ /* 0x000fe20000000000 */
[----:B------:R-:W-:-:S02]  /*12a0*/  IADD3 R187, R16, 0x40, RZ ;  /* 0x0000004010bb7810 */ /* 0x000fc40007ffe0ff */
[----:B------:R1:W-:Y:S01]  /*12b0*/  STL [R1+0x40], R0 ;  /* 0x0000400001007387 */ /* 0x0003e20000100800 */
[----:B------:R-:W-:Y:S02]  /*12c0*/  LOP3.LUT R205, R202, R205, R201, 0xf6, !PT ;  /* 0x000000cdcacd7212 */ /* 0x000fe400078ef6c9 */
[----:B------:R-:W-:Y:S02]  /*12d0*/  IADD3 R221, R197, 0x68, RZ ;  /* 0x00000068c5dd7810 */ /* 0x000fe40007ffe0ff */
[----:B------:R-:W-:Y:S02]  /*12e0*/  SHF.R.S32.HI R4, RZ, 0x1f, R231 ;  /* 0x0000001fff047819 */ /* 0x000fe400000114e7 */
[----:B0-----:R-:W-:Y:S02]  /*12f0*/  SHF.R.S32.HI R3, RZ, 0x1f, R233 ;  /* 0x0000001fff037819 */ /* 0x001fe400000114e9 */
[----:B------:R-:W-:Y:S02]  /*1300*/  SHF.R.S32.HI R3, RZ, 0x1f, R230 ;  /* 0x0000001fff037819 */ /* 0x000fe400000114e6 */
[----:B-1----:R-:W-:-:S02]  /*1310*/  SHF.R.S32.HI R0, RZ, 0x1f, R232 ;  /* 0x0000001fff007819 */ /* 0x002fc400000114e8 */
        /* <DEDUP_REMOVED lines=12> */
[----:B------:R-:W-:Y:S02]  /*13e0*/  LEA R203, R205, UR44, 0x1 ;  /* 0x0000002ccdcb7c11 */ /* 0x000fe4000f8e08ff */
[----:B------:R-:W-:Y:S02]  /*13f0*/  SHF.R.S32.HI R4, RZ, 0x1f, R222 ;  /* 0x0000001fff047819 */ /* 0x000fe400000114de */
[----:B------:R-:W-:Y:S02]  /*1400*/  SHF.R.S32.HI R3, RZ, 0x1f, R221 ;  /* 0x0000001fff037819 */ /* 0x000fe400000114dd */
[----:B------:R-:W-:Y:S02]  /*1410*/  SHF.R.S32.HI R0, RZ, 0x1f, R220 ;  /* 0x0000001fff007819 */ /* 0x000fe400000114dc */
[----:B------:R-:W-:-:S07]  /*1420*/  SHF.R.S32.HI R237, RZ, 0x1f, R219 ;  /* 0x0000001fffed7819 */ /* 0x000fce00000114db */
.L_x_9017:
[----:B0-2---:R-:W0:Y:S02]  /*1430*/  LDC.64 R8, c[0x0][0xc88] ;  /* 0x00032200ff087b82 */ /* 0x005e240000000a00 */
[----:B0-----:R-:W-:-:S05]  /*1440*/  IMAD.WIDE R8, R7, 0x4, R8 ;  /* 0x0000000407087825 */ /* 0x001fca00078e0208 */
[----:B------:R-:W2:Y:S01]  /*1450*/  LDG.E R209, desc[UR42][R8.64] ;  /* 0x0000002a08d17981 */ /* 0x000ea2000c1e1900 */
[----:B------:R-:W-:Y:S05]  /*1460*/  YIELD ;  /* 0x0000000000007946 */ /* 0x000fea0003800000 */
[----:B------:R-:W-:Y:S01]  /*1470*/  ULDC.64 UR4, c[0x0][0xa28] ;  /* 0x00028a0000047ab9 */ /* 0x000fe20000000a00 */
[----:B------:R-:W-:Y:S01]  /*1480*/  ULDC.64 UR8, c[0x0][0xa18] ;  /* 0x0002860000087ab9 */ /* 0x000fe20000000a00 */
[----:B------:R-:W-:Y:S01]  /*1490*/  ISETP.NE.U32.AND P1, PT, RZ, UR4, PT ;  /* 0x00000004ff007c0c */ /* 0x000fe2000bf25070 */
[----:B------:R-:W-:Y:S01]  /*14a0*/  ULDC.64 UR6, c[0x0][0xa08] ;  /* 0x0002820000067ab9 */ /* 0x000fe20000000a00 */
[----:B----4-:R-:W-:Y:S01]  /*14b0*/  IMAD.MOV.U32 R4, RZ, RZ, RZ ;  /* 0x000000ffff047224 */ /* 0x010fe200078e00ff */
[----:B------:R-:W-:-:S02]  /*14c0*/  ISETP.NE.U32.AND P0, PT, RZ, UR6, PT ;  /* 0x00000006ff007c0c */ /* 0x000fc4000bf05070 */
[----:B------:R-:W-:Y:S02]  /*14d0*/  ISETP.NE.AND.EX P1, PT, RZ, UR5, PT, P1 ;  /* 0x00000005ff007c0c */ /* 0x000fe4000bf25310 */
[----:B------:R-:W-:Y:S02]  /*14e0*/  ISETP.NE.AND.EX P0, PT, RZ, UR7, PT, P0 ;  /* 0x00000007ff007c0c */ /* 0x000fe4000bf05300 */
[----:B-----5:R-:W-:Y:S02]  /*14f0*/  MOV R28, RZ ;  /* 0x000000ff001c7202 */ /* 0x020fe40000000f00 */
[----:B--2---:R-:W-:Y:S01]  /*1500*/  SHF.R.S32.HI R234, RZ, 0x1f, R209 ;  /* 0x0000001fffea7819 */ /* 0x004fe200000114d1 */
[----:B------:R-:W-:-:S06]  /*1510*/  IMAD.SHL.U32 R210, R209, 0x4, RZ ;  /* 0x00000004d1d27824 */ /* 0x000fcc00078e00ff */
[C---:B------:R-:W-:Y:S02]  /*1520*/  @P1 LEA R10, P2, R209.reuse, UR4, 0x2 ;  /* 0x00000004d10a1c11 */ /* 0x040fe4000f8410ff */
[C-C-:B------:R-:W-:Y:S02]  /*1530*/  SHF.L.U64.HI R211, R209.reuse, 0x2, R234.reuse ;  /* 0x00000002d1d37819 */ /* 0x140fe400000102ea */
[----:B------:R-:W-:Y:S02]  /*1540*/  @P1 LEA.HI.X R11, R209, UR5, R234, 0x2, P2 ;  /* 0x00000005d10b1c11 */ /* 0x000fe400090f14ea */
[----:B------:R-:W-:Y:S01]  /*1550*/  ISETP.NE.U32.AND P2, PT, RZ, UR8, PT ;  /* 0x00000008ff007c0c */ /* 0x000fe2000bf45070 */
[----:B------:R-:W-:Y:S01]  /*1560*/  ULDC UR4, c[0x0][0x288] ;  /* 0x0000a20000047ab9 */ /* 0x000fe20000000800 */
[----:B------:R-:W-:Y:S01]  /*1570*/  IADD3 R12, P3, R210, UR6, RZ ;  /* 0x00000006d20c7c10 */ /* 0x000fe2000ff7e0ff */
[----:B------:R0:W5:Y:S01]  /*1580*/  @P1 LDG.E R4, desc[UR42][R10.64] ;  /* 0x0000002a0a041981 */ /* 0x000162000c1e1900 */
[----:B------:R-:W-:Y:S01]  /*1590*/  ISETP.NE.AND.EX P2, PT, RZ, UR9, PT, P2 ;  /* 0x00000009ff007c0c */ /* 0x000fe2000bf45320 */
[----:B------:R-:W-:Y:S01]  /*15a0*/  IMAD.U32 R192, RZ, RZ, UR4 ;  /* 0x00000004ffc07e24 */ /* 0x000fe2000f8e00ff */
[----:B------:R-:W-:Y:S01]  /*15b0*/  IADD3.X R13, R211, UR7, RZ, P3, !PT ;  /* 0x00000007d30d7c10 */ /* 0x000fe20009ffe4ff */
[----:B------:R-:W-:-:S04]  /*15c0*/  ULDC.64 UR4, c[0x0][0x418] ;  /* 0x0001060000047ab9 */ /* 0x000fc80000000a00 */
[----:B------:R0:W5:Y:S06]  /*15d0*/  @P0 LDG.E R28, desc[UR42][R12.64] ;  /* 0x0000002a0c1c0981 */ /* 0x00016c000c1e1900 */
[----:B------:R-:W-:-:S04]  /*15e0*/  @P2 IADD3 R8, P1, R210, UR8, RZ ;  /* 0x00000008d2082c10 */ /* 0x000fc8000ff3e0ff */
[----:B------:R-:W-:-:S05]  /*15f0*/  @P2 IADD3.X R9, R211, UR9, RZ, P1, !PT ;  /* 0x00000009d3092c10 */ /* 0x000fca0008ffe4ff */
        /* <DEDUP_REMOVED lines=10> */
[----:B0--3--:R-:W-:Y:S06]  /*16a0*/  @P2 BRA `(.L_x_8802) ;  /* 0x0000000000242947 */ /* 0x009fec0003800000 */
        /* <DEDUP_REMOVED lines=8> */
[----:B--2---:R-:W-:-:S07]  /*1730*/  IMAD.IADD R192, R3, 0x1, -R192 ;  /* 0x0000000103c07824 */ /* 0x004fce00078e0ac0 */
.L_x_8802:
[----:B------:R-:W-:Y:S01]  /*1740*/  ULDC.64 UR4, c[0x0][0xa20] ;  /* 0x0002880000047ab9 */ /* 0x000fe20000000a00 */
[C---:B------:R-:W-:Y:S02]  /*1750*/  LOP3.LUT R3, R6.reuse, 0xff000000, RZ, 0xc0, !PT ;  /* 0xff00000006037812 */ /* 0x040fe400078ec0ff */
[----:B------:R-:W-:Y:S02]  /*1760*/  ISETP.NE.U32.AND P1, PT, RZ, UR4, PT ;  /* 0x00000004ff007c0c */ /* 0x000fe4000bf25070 */
[C---:B------:R-:W-:Y:S02]  /*1770*/  LOP3.LUT R0, R6.reuse, 0xff0000, RZ, 0xc0, !PT ;  /* 0x00ff000006007812 */ /* 0x040fe400078ec0ff */
[----:B------:R-:W-:Y:S02]  /*1780*/  ISETP.NE.AND.EX P1, PT, RZ, UR5, PT, P1 ;  /* 0x00000005ff007c0c */ /* 0x000fe4000bf25310 */
[----:B------:R-:W-:Y:S02]  /*1790*/  SHF.R.U32.HI R3, RZ, 0x8, R3 ;  /* 0x00000008ff037819 */ /* 0x000fe40000011603 */
[----:B------:R-:W-:-:S02]  /*17a0*/  LOP3.LUT R206, R6, 0xffff, RZ, 0xc0, !PT ;  /* 0x0000ffff06ce7812 */ /* 0x000fc400078ec0ff */
[----:B------:R-:W-:-:S07]  /*17b0*/  LEA.HI R208, R0, R3, RZ, 0x10 ;  /* 0x0000000300d07211 */ /* 0x000fce00078f80ff */
[----:B------:R-:W-:Y:S05]  /*17c0*/  @!P1 BRA `(.L_x_8803) ;  /* 0x0000000000109947 */ /* 0x000fea0003800000 */
[----:B------:R-:W-:-:S04]  /*17d0*/  IADD3 R6, P0, R210, UR4, RZ ;  /* 0x00000004d2067c10 */ /* 0x000fc8000ff1e0ff */
[----:B------:R-:W-:-:S05]  /*17e0*/  IADD3.X R7, R211, UR5, RZ, P0, !PT ;  /* 0x00000005d3077c10 */ /* 0x000fca00087fe4ff */
[----:B------:R0:W5:Y:S01]  /*17f0*/  LDG.E R27, desc[UR42][R6.64] ;  /* 0x0000002a061b7981 */ /* 0x000162000c1e1900 */
[----:B------:R-:W-:Y:S05]  /*1800*/  BRA `(.L_x_8804) ;  /* 0x0000000000107947 */ /* 0x000fea0003800000 */
.L_x_8803:
[----:B------:R-:W-:Y:S05]  /*1810*/  @!P0 BRA `(.L_x_8804) ;  /* 0x00000000000c8947 */ /* 0x000fea0003800000 */
[----:B------:R-:W2:Y:S04]  /*1820*/  LDG.E R0, desc[UR42][R12.64] ;  /* 0x0000002a0c007981 */ /* 0x000ea8000c1e1900 */
[----:B------:R-:W2:Y:S02]  /*1830*/  LDG.E R27, desc[UR42][R12.64+0x4] ;  /* 0x0000042a0c1b7981 */ /* 0x000ea4000c1e1900 */
[----:B--2---:R-:W-:-:S07]  /*1840*/  IMAD.IADD R27, R27, 0x1, -R0 ;  /* 0x000000011b1b7824 */ /* 0x004fce00078e0a00 */
.L_x_8804:
        /* <DEDUP_REMOVED lines=9> */
[----:B------:R-:W-:Y:S02]  /*18e0*/  ISETP.NE.U32.AND P1, PT, RZ, UR4, PT ;  /* 0x00000004ff007c0c */ /* 0x000fe4000bf25070 */
[----:B-----5:R-:W-:Y:S02]  /*18f0*/  MOV R111, R27 ;  /* 0x0000001b006f7202 */ /* 0x020fe40000000f00 */
[----:B------:R-:W-:-:S13]  /*1900*/  ISETP.NE.AND.EX P1, PT, RZ, UR5, PT, P1 ;  /* 0x00000005ff007c0c */ /* 0x000fda000bf25310 */
[----:B------:R-:W-:-:S04]  /*1910*/  @P1 IADD3 R8, P2, R210, UR4, RZ ;  /* 0x00000004d2081c10 */ /* 0x000fc8000ff5e0ff */
[----:B------:R-:W-:-:S05]  /*1920*/  @P1 IADD3.X R9, R211, UR5, RZ, P2, !PT ;  /* 0x00000005d3091c10 */ /* 0x000fca00097fe4ff */
[----:B------:R3:W5:Y:S01]  /*1930*/  @P1 LDG.E R111, desc[UR42][R8.64] ;  /* 0x0000002a086f1981 */ /* 0x000762000c1e1900 */
[----:B-1----:R-:W-:Y:S01]  /*1940*/  ISETP.NE.AND P1, PT, R10, 0x1, PT ;  /* 0x000000010a00780c */ /* 0x002fe20003f25270 */
[----:B------:R-:W-:Y:S01]  /*1950*/  IMAD.SHL.U32 R190, R5, 0x80, RZ ;  /* 0x0000008005be7824 */ /* 0x000fe200078e00ff */
[----:B------:R-:W-:Y:S01]  /*1960*/  BSSY B0, `(.L_x_8805) ;  /* 0x0000035000007945 */ /* 0x000fe20003800000 */
[----:B------:R-:W-:Y:S01]  /*1970*/  IMAD.IADD R11, R27, 0x1, -R4 ;  /* 0x000000011b0b7824 */ /* 0x000fe200078e0a04 */
[----:B------:R-:W-:Y:S01]  /*1980*/  LOP3.LUT R217, R208, 0xff, RZ, 0xc0, !PT ;  /* 0x000000ffd0d97812 */ /* 0x000fe200078ec0ff */
[----:B------:R-:W-:Y:S01]  /*1990*/  VIADD R5, R190, 0x7f ;  /* 0x0000007fbe057836 */ /* 0x000fe20000000000 */
[----:B------:R-:W-:-:S07]  /*19a0*/  SHF.R.U32.HI R208, RZ, 0x10, R208 ;  /* 0x00000010ffd07819 */ /* 0x000fce00000116d0 */
[----:B------:R-:W1:Y:S08]  /*19b0*/  @P1 LDC R10, c[0x0][0x44c] ;  /* 0x00011300ff0a1b82 */ /* 0x000e700000000800 */
[----:B0-----:R-:W0:Y:S01]  /*19c0*/  @P1 LDC R7, c[0x0][0x450] ;  /* 0x00011400ff071b82 */ /* 0x001e220000000800 */
[----:B--2---:R-:W-:Y:S02]  /*19d0*/  @P0 IMAD.IADD R24, R3, 0x1, -R0 ;  /* 0x0000000103180824 */ /* 0x004fe400078e0a00 */
[----:B-1----:R-:W-:-:S04]  /*19e0*/  @P1 IMAD.HI.U32 R0, R5, R10, RZ ;  /* 0x0000000a05001227 */ /* 0x002fc800078e00ff */
[----:B------:R-:W-:Y:S01]  /*19f0*/  IMAD.IADD R193, R11, 0x1, R24 ;  /* 0x000000010bc17824 */ /* 0x000fe200078e0218 */
[----:B0-----:R-:W-:-:S04]  /*1a00*/  @P1 SHF.R.U32.HI R5, RZ, R7, R0 ;  /* 0x00000007ff051219 */ /* 0x001fc80000011600 */
[C---:B------:R-:W-:Y:S02]  /*1a10*/  IADD3 R124, R193.reuse, 0x80, -R192 ;  /* 0x00000080c17c7810 */ /* 0x040fe40007ffe8c0 */
[----:B------:R-:W-:-:S03]  /*1a20*/  IADD3 R0, R193, 0x7f, RZ ;  /* 0x0000007fc1007810 */ /* 0x000fc60007ffe0ff */
[----:B------:R-:W-:Y:S01]  /*1a30*/  IMAD.IADD R5, R124, 0x1, R5 ;  /* 0x000000017c057824 */ /* 0x000fe200078e0205 */
[----:B------:R-:W-:-:S04]  /*1a40*/  SHF.R.S32.HI R3, RZ, 0x1f, R0 ;  /* 0x0000001fff037819 */ /* 0x000fc80000011400 */
[----:B------:R-:W-:Y:S02]  /*1a50*/  SHF.R.S32.HI R4, RZ, 0x1f, R5 ;  /* 0x0000001fff047819 */ /* 0x000fe40000011405 */
[----:B------:R-:W-:Y:S01]  /*1a60*/  LEA.HI R3, R3, R0, RZ, 0x7 ;  /* 0x0000000003037211 */ /* 0x000fe200078f38ff */
[----:B------:R-:W-:Y:S01]  /*1a70*/  IMAD.MOV.U32 R0, RZ, RZ, RZ ;  /* 0x000000ffff007224 */ /* 0x000fe200078e00ff */
[----:B------:R-:W-:Y:S02]  /*1a80*/  LEA.HI R4, R4, R5, RZ, 0x7 ;  /* 0x0000000504047211 */ /* 0x000fe400078f38ff */
[----:B------:R-:W-:Y:S02]  /*1a90*/  SHF.R.S32.HI R125, RZ, 0x7, R3 ;  /* 0x00000007ff7d7819 */ /* 0x000fe40000011403 */
[----:B------:R-:W-:-:S04]  /*1aa0*/  SHF.R.S32.HI R4, RZ, 0x7, R4 ;  /* 0x00000007ff047819 */ /* 0x000fc80000011404 */
[----:B---3--:R-:W-:-:S04]  /*1ab0*/  VIMNMX R9, R125, R4, PT ;  /* 0x000000047d097248 */ /* 0x008fc80003fe0100 */
[----:B------:R-:W-:-:S13]  /*1ac0*/  ISETP.GE.AND P0, PT, R9, 0x1, PT ;  /* 0x000000010900780c */ /* 0x000fda0003f06270 */
        /* <DEDUP_REMOVED lines=30> */
.L_x_8806:
[----:B------:R-:W-:Y:S05]  /*1cb0*/  BSYNC B0 ;  /* 0x0000000000007941 */ /* 0x000fea0003800000 */
.L_x_8805:
[----:B------:R-:W-:-:S05]  /*1cc0*/  IMAD R3, R217, R0, RZ ;  /* 0x00000000d9037224 */ /* 0x000fca00078e02ff */
[C---:B------:R-:W-:Y:S02]  /*1cd0*/  VIADDMNMX R0, R3.reuse, R0, R9, PT ;  /* 0x0000000003007246 */ /* 0x040fe40003800109 */
[----:B------:R-:W-:-:S03]  /*1ce0*/  LEA R3, R3, -R11, 0x7 ;  /* 0x8000000b03037211 */ /* 0x000fc600078e38ff */
        /* <DEDUP_REMOVED lines=33> */
.L_x_8809:
[----:B------:R-:W-:Y:S05]  /*1f00*/  BSYNC B6 ;  /* 0x0000000000067941 */ /* 0x000fea0003800000 */
.L_x_8808:
        /* <DEDUP_REMOVED lines=20> */
.L_x_8811:
[----:B------:R-:W-:Y:S05]  /*2050*/  BSYNC B6 ;  /* 0x0000000000067941 */ /* 0x000fea0003800000 */
.L_x_8810:
[----:B------:R-:W-:Y:S01]  /*2060*/  ULDC.64 UR4, c[0x0][0x9f8] ;  /* 0x00027e0000047ab9 */ /* 0x000fe20000000a00 */
[----:B------:R-:W-:Y:S01]  /*2070*/  IMAD.MOV.U32 R0, RZ, RZ, R209 ;  /* 0x000000ffff007224 */ /* 0x000fe200078e00d1 */
[----:B------:R-:W-:Y:S01]  /*2080*/  ISETP.NE.U32.AND P0, PT, RZ, UR4, PT ;  /* 0x00000004ff007c0c */ /* 0x000fe2000bf05070 */
[----:B------:R-:W2:Y:S01]  /*2090*/  LDL.LU R20, [R1+0x10] ;  /* 0x0000100001147983 */ /* 0x000ea20000300800 */
[----:B------:R-:W0:Y:S02]  /*20a0*/  LDC.64 R102, c[0x0][0x300] ;  /* 0x0000c000ff667b82 */ /* 0x000e240000000a00 */
[----:B------:R-:W-:Y:S01]  /*20b0*/  ISETP.NE.AND.EX P0, PT, RZ, UR5, PT, P0 ;  /* 0x00000005ff007c0c */ /* 0x000fe2000bf05300 */
[----:B------:R-:W1:Y:S01]  /*20c0*/  S2R R30, SR_TID.X ;  /* 0x00000000001e7919 */ /* 0x000e620000002100 */
[----:B------:R-:W-:-:S04]  /*20d0*/  IMAD.IADD R47, R28, 0x1, R27 ;  /* 0x000000011c2f7824 */ /* 0x000fc800078e021b */
[----:B------:R-:W3:Y:S07]  /*20e0*/  LDC R33, c[0x0][0x3f4] ;  /* 0x0000fd00ff217b82 */ /* 0x000eee0000000800 */
[----:B------:R-:W-:-:S04]  /*20f0*/  @P0 IADD3 R4, P1, R210, UR4, RZ ;  /* 0x00000004d2040c10 */ /* 0x000fc8000ff3e0ff */
[----:B------:R-:W-:Y:S01]  /*2100*/  @P0 IADD3.X R5, R211, UR5, RZ, P1, !PT ;  /* 0x00000005d3050c10 */ /* 0x000fe20008ffe4ff */
[----:B------:R-:W-:-:S04]  /*2110*/  ULDC.64 UR4, c[0x0][0xa08] ;  /* 0x0002820000047ab9 */ /* 0x000fc80000000a00 */
[----:B------:R4:W2:Y:S01]  /*2120*/  @P0 LDG.E R0, desc[UR42][R4.64] ;  /* 0x0000002a04000981 */ /* 0x0008a2000c1e1900 */
[----:B------:R-:W-:Y:S01]  /*2130*/  SHF.R.S32.HI R39, RZ, 0x1f, R47 ;  /* 0x0000001fff277819 */ /* 0x000fe2000001142f */
[-C--:B0-----:R-:W-:Y:S01]  /*2140*/  IMAD.WIDE.U32 R6, R47, R102.reuse, RZ ;  /* 0x000000662f067225 */ /* 0x081fe200078e00ff */
[----:B------:R-:W-:Y:S02]  /*2150*/  ISETP.NE.U32.AND P0, PT, RZ, UR4, PT ;  /* 0x00000004ff007c0c */ /* 0x000fe4000bf05070 */
[----:B------:R-:W-:Y:S01]  /*2160*/  SHF.R.U32.HI R32, RZ, 0x3, R196 ;  /* 0x00000003ff207819 */ /* 0x000fe200000116c4 */
[-C--:B------:R-:W-:Y:S01]  /*2170*/  IMAD R8, R39, R102.reuse, RZ ;  /* 0x0000006627087224 */ /* 0x080fe200078e02ff */
[----:B------:R-:W-:Y:S01]  /*2180*/  ISETP.NE.AND.EX P0, PT, RZ, UR5, PT, P0 ;  /* 0x00000005ff007c0c */ /* 0x000fe2000bf05300 */
[----:B------:R-:W-:Y:S01]  /*2190*/  ULDC.64 UR4, c[0x0][0x308] ;  /* 0x0000c20000047ab9 */ /* 0x000fe20000000a00 */
[----:B---3--:R-:W-:Y:S01]  /*21a0*/  ISETP.GE.AND P2, PT, R16, R33, PT ;  /* 0x000000211000720c */ /* 0x008fe20003f46270 */
[----:B------:R-:W-:Y:S01]  /*21b0*/  IMAD R3, R47, R103, R8 ;  /* 0x000000672f037224 */ /* 0x000fe200078e0208 */
[----:B-1----:R-:W-:Y:S01]  /*21c0*/  SHF.R.U32.HI R30, RZ, 0x7, R30 ;  /* 0x00000007ff1e7819 */ /* 0x002fe2000001161e */
[----:B------:R-:W-:Y:S01]  /*21d0*/  IMAD.SHL.U32 R34, R22, 0x40, RZ ;  /* 0x0000004016227824 */ /* 0x000fe200078e00ff */
[----:B------:R-:W-:Y:S01]  /*21e0*/  SHF.R.U32.HI R29, RZ, 0x3, R195 ;  /* 0x00000003ff1d7819 */ /* 0x000fe200000116c3 */
[----:B------:R-:W-:Y:S01]  /*21f0*/  IMAD.SHL.U32 R92, R102, 0x20, RZ ;  /* 0x00000020665c7824 */ /* 0x000fe200078e00ff */
[----:B------:R-:W-:Y:S01]  /*2200*/  IADD3 R7, R7, R3, RZ ;  /* 0x0000000307077210 */ /* 0x000fe20007ffe0ff */
[----:B------:R-:W-:Y:S01]  /*2210*/  IMAD.WIDE.U32 R44, R22, R102, R16 ;  /* 0x00000066162c7225 */ /* 0x000fe200078e0010 */
[----:B------:R-:W-:-:S02]  /*2220*/  ISETP.NE.AND P6, PT, R30, 0x1, PT ;  /* 0x000000011e00780c */ /* 0x000fc40003fc5270 */
[----:B-----5:R-:W-:Y:S01]  /*2230*/  SHF.R.S32.HI R31, RZ, 0x1f, R111 ;  /* 0x0000001fff1f7819 */ /* 0x020fe2000001146f */
[----:B----4-:R-:W-:Y:S01]  /*2240*/  IMAD.WIDE.U32 R4, R206, UR4, R6 ;  /* 0x00000004ce047c25 */ /* 0x010fe2000f8e0006 */
[----:B------:R-:W-:Y:S01]  /*2250*/  SHF.L.U64.HI R93, R102, 0x5, R103 ;  /* 0x00000005665d7819 */ /* 0x000fe20000010267 */
[----:B------:R-:W0:Y:S01]  /*2260*/  LDC.64 R6, c[0x0][0x3f8] ;  /* 0x0000fe00ff067b82 */ /* 0x000e220000000a00 */
[----:B------:R-:W-:Y:S01]  /*2270*/  IADD3 R122, R30, 0x8, RZ ;  /* 0x000000081e7a7810 */ /* 0x000fe20007ffe0ff */
[----:B------:R-:W-:Y:S01]  /*2280*/  IMAD R5, R206, UR5, R5 ;  /* 0x00000005ce057c24 */ /* 0x000fe2000f8e0205 */
[----:B------:R-:W-:Y:S01]  /*2290*/  ULDC.64 UR4, c[0x0][0x310] ;  /* 0x0000c40000047ab9 */ /* 0x000fe20000000a00 */
[----:B------:R-:W-:Y:S01]  /*22a0*/  IMAD.WIDE.U32 R126, R22, R102, R92 ;  /* 0x00000066167e7225 */ /* 0x000fe200078e005c */
[C---:B------:R-:W-:Y:S02]  /*22b0*/  SHF.L.U64.HI R30, R102.reuse, 0x6, R103 ;  /* 0x00000006661e7819 */ /* 0x040fe40000010267 */
[----:B------:R-:W-:Y:S01]  /*22c0*/  SHF.R.S32.HI R116, RZ, 0x1f, R214 ;  /* 0x0000001fff747819 */ /* 0x000fe200000114d6 */
[----:B------:R-:W-:Y:S01]  /*22d0*/  IMAD.SHL.U32 R123, R102, 0x80, RZ ;  /* 0x00000080667b7824 */ /* 0x000fe200078e00ff */
[----:B------:R-:W-:-:S02]  /*22e0*/  SHF.R.S32.HI R115, RZ, 0x1f, R213 ;  /* 0x0000001fff737819 */ /* 0x000fc400000114d5 */
[----:B------:R-:W-:Y:S01]  /*22f0*/  SHF.R.S32.HI R114, RZ, 0x1f, R212 ;  /* 0x0000001fff727819 */ /* 0x000fe200000114d4 */
[-C--:B0-----:R-:W-:Y:S01]  /*2300*/  IMAD.WIDE.U32 R96, R22, R6.reuse, R18 ;  /* 0x0000000616607225 */ /* 0x081fe200078e0012 */
[C-C-:B------:R-:W-:Y:S02]  /*2310*/  SHF.L.U64.HI R15, R6.reuse, 0x6, R7.reuse ;  /* 0x00000006060f7819 */ /* 0x140fe40000010207 */
[----:B------:R-:W-:Y:S01]  /*2320*/  SHF.L.U64.HI R14, R6, 0x7, R7 ;  /* 0x00000007060e7819 */ /* 0x000fe20000010207 */
[----:B------:R-:W-:-:S04]  /*2330*/  IMAD.WIDE.U32 R94, R22, R6, R16 ;  /* 0x00000006165e7225 */ /* 0x000fc800078e0010 */
[----:B------:R-:W-:Y:S02]  /*2340*/  IMAD R12, R31, R6, RZ ;  /* 0x000000061f0c7224 */ /* 0x000fe400078e02ff */
[C---:B------:R-:W-:Y:S02]  /*2350*/  IMAD.SHL.U32 R13, R6.reuse, 0x20, RZ ;  /* 0x00000020060d7824 */ /* 0x040fe400078e00ff */
        /* <DEDUP_REMOVED lines=10> */
[----:B------:R-:W-:-:S02]  /*2400*/  IMAD.WIDE.U32 R100, R99, UR4, R4 ;  /* 0x0000000463647c25 */ /* 0x000fc4000f8e0004 */
[----:B------:R-:W0:Y:S01]  /*2410*/  LDC.64 R4, c[0x0][0x408] ;  /* 0x00010200ff047b82 */ /* 0x000e220000000a00 */
[----:B------:R-:W-:Y:S01]  /*2420*/  IADD3.X R47, R218, R39, RZ, P0, !PT ;  /* 0x00000027da2f7210 */ /* 0x000fe200007fe4ff */
[----:B------:R-:W-:Y:S01]  /*2430*/  IMAD R0, R3, UR4, RZ ;  /* 0x0000000403007c24 */ /* 0x000fe2000f8e02ff */
[C---:B------:R-:W-:Y:S02]  /*2440*/  IADD3 R39, P0, R100.reuse, R44, RZ ;  /* 0x0000002c64277210 */ /* 0x040fe40007f1e0ff */
[----:B------:R-:W-:Y:S01]  /*2450*/  IADD3 R42, P4, R100, 0x40, RZ ;  /* 0x00000040642a7810 */ /* 0x000fe20007f9e0ff */
[----:B------:R-:W-:Y:S01]  /*2460*/  IMAD R41, R99, UR5, R0 ;  /* 0x0000000563297c24 */ /* 0x000fe2000f8e0200 */
[----:B------:R-:W-:Y:S05]  /*2470*/  @!P6 WARPSYNC.ALL ;  /* 0x000000000000e948 */ /* 0x000fea0003800000 */
[----:B------:R-:W-:Y:S01]  /*2480*/  ULDC.64 UR4, c[0x0][0x330] ;  /* 0x0000cc0000047ab9 */ /* 0x000fe20000000a00 */
[----:B------:R-:W-:Y:S01]  /*2490*/  IMAD.IADD R41, R101, 0x1, R41 ;  /* 0x0000000165297824 */ /* 0x000fe200078e0229 */
[----:B------:R-:W-:Y:S01]  /*24a0*/  @!P6 BAR.SYNC.DEFER_BLOCKING 0x9, 0x100 ;  /* 0x024400000000eb1d */ /* 0x000fe20000010000 */
[----:B------:R-:W-:Y:S01]  /*24b0*/  IMAD.WIDE.U32 R8, R206, UR4, R16 ;  /* 0x00000004ce087c25 */ /* 0x000fe2000f8e0010 */
[----:B------:R-:W-:-:S03]  /*24c0*/  IADD3 R43, P3, R39, 0x40, RZ ;  /* 0x00000040272b7810 */ /* 0x000fc60007f7e0ff */
[----:B------:R-:W-:Y:S01]  /*24d0*/  IMAD R9, R206, UR5, R9 ;  /* 0x00000005ce097c24 */ /* 0x000fe2000f8e0209 */
[----:B------:R-:W-:Y:S01]  /*24e0*/  ULDC.64 UR4, c[0x0][0x338] ;  /* 0x0000ce0000047ab9 */ /* 0x000fe20000000a00 */
[----:B------:R-:W-:Y:S02]  /*24f0*/  IMAD.X R107, RZ, RZ, R41, P4 ;  /* 0x000000ffff6b7224 */ /* 0x000fe400020e0629 */
[----:B------:R-:W-:Y:S01]  /*2500*/  IMAD R0, R3, UR4, RZ ;  /* 0x0000000403007c24 */ /* 0x000fe2000f8e02ff */
[----:B------:R-:W-:Y:S01]  /*2510*/  SEL R3, R33, RZ, P2 ;  /* 0x000000ff21037207 */ /* 0x000fe20001000000 */
[----:B0-----:R-:W-:-:S04]  /*2520*/  IMAD.WIDE.U32 R88, R22, R4, R16 ;  /* 0x0000000416587225 */ /* 0x001fc800078e0010 */
[C---:B------:R-:W-:Y:S02]  /*2530*/  IMAD R109, R99.reuse, UR5, R0 ;  /* 0x00000005636d7c24 */ /* 0x040fe4000f8e0200 */
[----:B------:R-:W-:Y:S02]  /*2540*/  IMAD R0, R218, R6, RZ ;  /* 0x00000006da007224 */ /* 0x000fe400078e02ff */
[----:B------:R-:W-:Y:S01]  /*2550*/  IMAD.WIDE.U32 R98, R99, UR4, R8 ;  /* 0x0000000463627c25 */ /* 0x000fe2000f8e0008 */
[----:B------:R-:W-:Y:S02]  /*2560*/  ULDC UR4, c[0x0][0x2f4] ;  /* 0x0000bd0000047ab9 */ /* 0x000fe40000000800 */
[----:B------:R-:W-:Y:S01]  /*2570*/  ISETP.GE.AND P2, PT, R16, UR4, PT ;  /* 0x0000000410007c0c */ /* 0x000fe2000bf46270 */
[----:B------:R-:W-:Y:S02]  /*2580*/  IMAD R9, R22, R7, R0 ;  /* 0x0000000716097224 */ /* 0x000fe400078e0200 */
[----:B------:R-:W-:-:S02]  /*2590*/  IMAD R0, R218, R4, RZ ;  /* 0x00000004da007224 */ /* 0x000fc400078e02ff */
[----:B------:R-:W-:Y:S02]  /*25a0*/  IMAD.IADD R3, R16, 0x1, R3 ;  /* 0x0000000110037824 */ /* 0x000fe400078e0203 */
[C---:B------:R-:W-:Y:S02]  /*25b0*/  IMAD R11, R22.reuse, R5, R0 ;  /* 0x00000005160b7224 */ /* 0x040fe400078e0200 */
[----:B------:R-:W-:Y:S01]  /*25c0*/  IMAD.IADD R97, R97, 0x1, R9 ;  /* 0x0000000161617824 */ /* 0x000fe200078e0209 */
[----:B------:R-:W-:Y:S01]  /*25d0*/  SHF.R.S32.HI R0, RZ, 0x1f, R3 ;  /* 0x0000001fff007819 */ /* 0x000fe20000011403 */
[----:B------:R-:W-:Y:S01]  /*25e0*/  IMAD.IADD R95, R9, 0x1, R95 ;  /* 0x00000001095f7824 */ /* 0x000fe200078e025f */
[----:B------:R-:W-:Y:S01]  /*25f0*/  IADD3 R89, R11, R89, RZ ;  /* 0x000000590b597210 */ /* 0x000fe20007ffe0ff */
[----:B------:R-:W-:Y:S01]  /*2600*/  IMAD.WIDE.U32 R90, R22, R4, R18 ;  /* 0x00000004165a7225 */ /* 0x000fe200078e0012 */
[CC--:B------:R-:W-:Y:S02]  /*2610*/  LEA.HI R8, R0.reuse, R3.reuse, RZ, 0x6 ;  /* 0x0000000300087211 */ /* 0x0c0fe400078f30ff */
[----:B------:R-:W-:Y:S01]  /*2620*/  LEA.HI R105, R0, R3, RZ, 0x3 ;  /* 0x0000000300697211 */ /* 0x000fe200078f18ff */
[----:B------:R-:W-:Y:S01]  /*2630*/  IMAD.IADD R91, R91, 0x1, R11 ;  /* 0x000000015b5b7824 */ /* 0x000fe200078e020b */
[----:B------:R-:W-:Y:S01]  /*2640*/  SHF.L.U32 R11, R6, 0x7, RZ ;  /* 0x00000007060b7819 */ /* 0x000fe200000006ff */
[----:B------:R-:W-:Y:S01]  /*2650*/  IMAD.SHL.U32 R8, R8, 0x80, RZ ;  /* 0x0000008008087824 */ /* 0x000fe200078e00ff */
[----:B------:R-:W-:Y:S01]  /*2660*/  LOP3.LUT R0, R105, 0x38, RZ, 0xc0, !PT ;  /* 0x0000003869007812 */ /* 0x000fe200078ec0ff */
[----:B------:R-:W-:Y:S01]  /*2670*/  IMAD.WIDE.U32 R96, R111, R6, R96 ;  /* 0x000000066f607225 */ /* 0x000fe200078e0060 */
[----:B------:R-:W-:-:S02]  /*2680*/  LOP3.LUT R3, R196, 0x38, R105, 0xf8, !PT ;  /* 0x00000038c4037812 */ /* 0x000fc400078ef869 */
[----:B------:R-:W-:Y:S01]  /*2690*/  LOP3.LUT R9, R195, 0x38, R105, 0xf8, !PT ;  /* 0x00000038c3097812 */ /* 0x000fe200078ef869 */
[C---:B------:R-:W-:Y:S01]  /*26a0*/  IMAD.WIDE.U32 R94, R111.reuse, R6, R94 ;  /* 0x000000066f5e7225 */ /* 0x040fe200078e005e */
[----:B------:R-:W-:Y:S02]  /*26b0*/  LOP3.LUT R10, R194, 0x38, R105, 0xf8, !PT ;  /* 0x00000038c20a7812 */ /* 0x000fe400078ef869 */
[----:B------:R-:W-:Y:S01]  /*26c0*/  LOP3.LUT R0, R0, 0x1c0, R34, 0xf8, !PT ;  /* 0x000001c000007812 */ /* 0x000fe200078ef822 */
[----:B------:R-:W-:Y:S01]  /*26d0*/  IMAD.WIDE.U32 R90, R111, R4, R90 ;  /* 0x000000046f5a7225 */ /* 0x000fe200078e005a */
[----:B------:R-:W-:Y:S02]  /*26e0*/  LOP3.LUT R21, R8, 0xffffe000, RZ, 0xc0, !PT ;  /* 0xffffe00008157812 */ /* 0x000fe400078ec0ff */
[----:B------:R-:W-:Y:S01]  /*26f0*/  LOP3.LUT R3, R3, R32, RZ, 0x3c, !PT ;  /* 0x0000002003037212 */ /* 0x000fe200078e3cff */
[----:B------:R-:W-:Y:S01]  /*2700*/  IMAD.WIDE.U32 R88, R111, R4, R88 ;  /* 0x000000046f587225 */ /* 0x000fe200078e0058 */
[----:B------:R-:W-:-:S02]  /*2710*/  LOP3.LUT R28, R9, R29, RZ, 0x3c, !PT ;  /* 0x0000001d091c7212 */ /* 0x000fc400078e3cff */
[----:B------:R-:W-:Y:S01]  /*2720*/  LOP3.LUT R10, R10, R20, RZ, 0x3c, !PT ;  /* 0x000000140a0a7212 */ /* 0x000fe200078e3cff */
[----:B------:R-:W-:Y:S01]  /*2730*/  IMAD.IADD R36, R97, 0x1, R37 ;  /* 0x0000000161247824 */ /* 0x000fe200078e0225 */
[----:B------:R-:W-:Y:S01]  /*2740*/  LOP3.LUT R0, R0, R201, RZ, 0x3c, !PT ;  /* 0x000000c900007212 */ /* 0x000fe200078e3cff */
[----:B------:R-:W-:Y:S01]  /*2750*/  IMAD.SHL.U32 R33, R33, 0x2, RZ ;  /* 0x0000000221217824 */ /* 0x000fe200078e00ff */
[-C--:B------:R-:W-:Y:S01]  /*2760*/  IADD3 R29, R3, R21.reuse, R200 ;  /* 0x00000015031d7210 */ /* 0x080fe20007ffe0c8 */
[----:B------:R-:W-:Y:S01]  /*2770*/  IMAD R3, R218, R102, RZ ;  /* 0x00000066da037224 */ /* 0x000fe200078e02ff */
[-C--:B------:R-:W-:Y:S01]  /*2780*/  IADD3 R28, R28, R21.reuse, R199 ;  /* 0x000000151c1c7210 */ /* 0x080fe20007ffe0c7 */
[----:B------:R-:W-:Y:S01]  /*2790*/  IMAD.IADD R37, R37, 0x1, R95 ;  /* 0x0000000125257824 */ /* 0x000fe200078e025f */
[----:B------:R-:W-:Y:S01]  /*27a0*/  IADD3 R27, R10, R21, R198 ;  /* 0x000000150a1b7210 */ /* 0x000fe20007ffe0c6 */
[----:B------:R-:W-:Y:S01]  /*27b0*/  IMAD R35, R22, R103, R3 ;  /* 0x0000006716237224 */ /* 0x000fe200078e0203 */
[----:B------:R-:W-:Y:S01]  /*27c0*/  IADD3 R21, R0, R21, R202 ;  /* 0x0000001500157210 */ /* 0x000fe20007ffe0ca */
[----:B------:R-:W-:Y:S01]  /*27d0*/  IMAD R0, R31, R4, RZ ;  /* 0x000000041f007224 */ /* 0x000fe200078e02ff */
[----:B------:R-:W-:Y:S01]  /*27e0*/  SHF.L.U64.HI R20, R6, 0x5, R7 ;  /* 0x0000000506147819 */ /* 0x000fe20000010207 */
[C---:B------:R-:W-:Y:S01]  /*27f0*/  IMAD.SHL.U32 R7, R4.reuse, 0x20, RZ ;  /* 0x0000002004077824 */ /* 0x040fe200078e00ff */
[C-C-:B------:R-:W-:Y:S01]  /*2800*/  SHF.L.U64.HI R10, R4.reuse, 0x5, R5.reuse ;  /* 0x00000005040a7819 */ /* 0x140fe20000010205 */
[----:B------:R-:W-:Y:S01]  /*2810*/  IMAD R49, R111, R5, R0 ;  /* 0x000000056f317224 */ /* 0x000fe200078e0200 */
[C-C-:B------:R-:W-:Y:S01]  /*2820*/  SHF.L.U64.HI R9, R4.reuse, 0x6, R5.reuse ;  /* 0x0000000604097819 */ /* 0x140fe20000010205 */
[C---:B------:R-:W-:Y:S01]  /*2830*/  IMAD.SHL.U32 R6, R4.reuse, 0x40, RZ ;  /* 0x0000004004067824 */ /* 0x040fe200078e00ff */
[C---:B------:R-:W-:Y:S01]  /*2840*/  SHF.L.U64.HI R8, R4.reuse, 0x7, R5 ;  /* 0x0000000704087819 */ /* 0x040fe20000010205 */
[----:B------:R-:W-:Y:S01]  /*2850*/  IMAD.SHL.U32 R5, R4, 0x80, RZ ;  /* 0x0000008004057824 */ /* 0x000fe200078e00ff */
[----:B------:R-:W-:Y:S01]  /*2860*/  IADD3 R3, P1, R92, R126, RZ ;  /* 0x0000007e5c037210 */ /* 0x000fe20007f3e0ff */
[----:B------:R-:W-:Y:S01]  /*2870*/  IMAD.IADD R4, R35, 0x1, R127 ;  /* 0x0000000123047824 */ /* 0x000fe200078e027f */
[----:B------:R-:W-:Y:S01]  /*2880*/  SHF.L.U64.HI R0, R102, 0x7, R103 ;  /* 0x0000000766007819 */ /* 0x000fe20000010267 */
[----:B------:R-:W-:Y:S01]  /*2890*/  IMAD.IADD R34, R45, 0x1, R35 ;  /* 0x000000012d227824 */ /* 0x000fe200078e0223 */
[----:B------:R-:W-:Y:S01]  /*28a0*/  LOP3.LUT R40, R105, 0xfffffff8, RZ, 0xc0, !PT ;  /* 0xfffffff869287812 */ /* 0x000fe200078ec0ff */
[----:B------:R-:W-:Y:S01]  /*28b0*/  IMAD.X R31, R4, 0x1, R93, P1 ;  /* 0x00000001041f7824 */ /* 0x000fe200008e065d */
[----:B------:R-:W-:Y:S01]  /*28c0*/  IADD3 R32, P1, R3, R92, RZ ;  /* 0x0000005c03207210 */ /* 0x000fe20007f3e0ff */
[----:B------:R-:W-:Y:S01]  /*28d0*/  IMAD.X R103, R34, 0x1, R41, P0 ;  /* 0x0000000122677824 */ /* 0x000fe200000e0629 */
[----:B------:R-:W-:Y:S01]  /*28e0*/  IADD3 R38, R91, R49, RZ ;  /* 0x000000315b267210 */ /* 0x000fe20007ffe0ff */
[----:B------:R-:W-:Y:S01]  /*28f0*/  IMAD.IADD R104, R49, 0x1, R89 ;  /* 0x0000000131687824 */ /* 0x000fe200078e0259 */
[----:B------:R-:W-:Y:S01]  /*2900*/  SHF.R.S32.HI R105, RZ, 0x3, R105 ;  /* 0x00000003ff697819 */ /* 0x000fe20000011469 */
[----:B------:R-:W-:Y:S01]  /*2910*/  IMAD.X R35, R31, 0x1, R93, P1 ;  /* 0x000000011f237824 */ /* 0x000fe200008e065d */
[----:B------:R-:W-:Y:S01]  /*2920*/  ISETP.GE.AND P1, PT, R187, UR4, PT ;  /* 0x00000004bb007c0c */ /* 0x000fe2000bf26270 */
[----:B------:R-:W-:Y:S01]  /*2930*/  IMAD.IADD R109, R99, 0x1, R109 ;  /* 0x00000001636d7824 */ /* 0x000fe200078e026d */
[----:B------:R-:W-:-:S02]  /*2940*/  SHF.R.S32.HI R106, RZ, 0x1f, R40 ;  /* 0x0000001fff6a7819 */ /* 0x000fc40000011428 */
[----:B------:R-:W-:-:S09]  /*2950*/  IADD3.X R108, RZ, R103, RZ, P3, !PT ;  /* 0x00000067ff6c7210 */ /* 0x000fd20001ffe4ff */
.L_x_8897:
[----:B------:R-:W2:Y:S01]  /*2960*/  LDL.LU R48, [R1+0x10] ;  /* 0x0000100001307983 */ /* 0x000ea20000300800 */
[----:B------:R-:W-:Y:S01]  /*2970*/  VIADD R26, R26, 0xffffffff ;  /* 0xffffffff1a1a7836 */ /* 0x000fe20000000000 */
[----:B------:R-:W0:Y:S01]  /*2980*/  LDC R121, c[0x0][0x3f4] ;  /* 0x0000fd00ff797b82 */ /* 0x000e220000000800 */
[----:B------:R-:W-:Y:S01]  /*2990*/  IMAD R49, R23, 0x4000, R205 ;  /* 0x0000400017317824 */ /* 0x000fe200078e02cd */
        /* <DEDUP_REMOVED lines=15> */
[----:B------:R-:W-:Y:S02]  /*2a90*/  IMAD R49, R48, R123, R49 ;  /* 0x0000007b30317224 */ /* 0x000fe400078e0231 */
[----:B------:R-:W-:-:S02]  /*2aa0*/  IMAD R113, R26, -0x80, R24 ;  /* 0xffffff801a717824 */ /* 0x000fc400078e0218 */
[----:B------:R-:W-:-:S03]  /*2ab0*/  IMAD.WIDE.U32 R118, R123, R26, RZ ;  /* 0x0000001a7b767225 */ /* 0x000fc600078e00ff */
[----:B------:R-:W-:Y:S01]  /*2ac0*/  VIMNMX R113, R113, 0x80, PT ;  /* 0x0000008071717848 */ /* 0x000fe20003fe0100 */
[C---:B------:R-:W-:Y:S01]  /*2ad0*/  IMAD R117, R48.reuse, R11, R50 ;  /* 0x0000000b30757224 */ /* 0x040fe200078e0232 */
[----:B------:R-:W-:Y:S01]  /*2ae0*/  IADD3 R120, R119, R49, RZ ;  /* 0x0000003177787210 */ /* 0x000fe20007ffe0ff */
[----:B------:R-:W-:Y:S02]  /*2af0*/  IMAD R51, R48, R5, R51 ;  /* 0x0000000530337224 */ /* 0x000fe400078e0233 */
        /* <DEDUP_REMOVED lines=33> */
.L_x_8816:
[----:B------:R-:W-:Y:S05]  /*2d10*/  BSYNC B1 ;  /* 0x0000000000017941 */ /* 0x000fea0003800000 */
.L_x_8815:
[----:B------:R-:W-:Y:S01]  /*2d20*/  ISETP.GE.AND P4, PT, R214, R113, PT ;  /* 0x00000071d600720c */ /* 0x000fe20003f86270 */
[----:B0----5:R-:W-:Y:S01]  /*2d30*/  IMAD.MOV.U32 R49, RZ, RZ, R77 ;  /* 0x000000ffff317224 */ /* 0x021fe200078e004d */
[----:B------:R-:W-:Y:S01]  /*2d40*/  MOV R48, R76 ;  /* 0x0000004c00307202 */ /* 0x000fe20000000f00 */
[----:B------:R-:W-:Y:S01]  /*2d50*/  IMAD.MOV.U32 R50, RZ, RZ, R84 ;  /* 0x000000ffff327224 */ /* 0x000fe200078e0054 */
[----:B------:R-:W-:Y:S01]  /*2d60*/  BSSY B1, `(.L_x_8817) ;  /* 0x0000024000017945 */ /* 0x000fe20003800000 */
        /* <DEDUP_REMOVED lines=35> */
.L_x_8818:
[----:B------:R-:W-:Y:S05]  /*2fa0*/  BSYNC B1 ;  /* 0x0000000000017941 */ /* 0x000fea0003800000 */
.L_x_8817:
        /* <DEDUP_REMOVED lines=16> */
[----:B------:R-:W-:Y:S02]  /*30b0*/  PRMT R129, R49, 0x5410, R48 ;  /* 0x0000541031817816 */ /* 0x000fe40000000030 */
[----:B------:R-:W-:Y:S02]  /*30c0*/  CS2R R66, SRZ ;  /* 0x0000000000427805 */ /* 0x000fe4000001ff00 */
[----:B------:R-:W-:Y:S02]  /*30d0*/  PRMT R149, R50, 0x5410, R51 ;  /* 0x0000541032957816 */ /* 0x000fe40000000033 */
[----:B------:R-:W-:Y:S02]  /*30e0*/  CS2R R56, SRZ ;  /* 0x0000000000387805 */ /* 0x000fe4000001ff00 */
[----:B------:R-:W-:-:S02]  /*30f0*/  CS2R R54, SRZ ;  /* 0x0000000000367805 */ /* 0x000fc4000001ff00 */
        /* <DEDUP_REMOVED lines=23> */
.L_x_8820:
[----:B------:R-:W-:Y:S05]  /*3270*/  BSYNC B1 ;  /* 0x0000000000017941 */ /* 0x000fea0003800000 */
.L_x_8819:
        /* <DEDUP_REMOVED lines=31> */
.L_x_8822:
[----:B------:R-:W-:Y:S05]  /*3470*/  BSYNC B1 ;  /* 0x0000000000017941 */ /* 0x000fea0003800000 */
.L_x_8821:
[----:B01---5:R-:W-:Y:S01]  /*3480*/  IMAD.MOV.U32 R48, RZ, RZ, R60 ;  /* 0x000000ffff307224 */ /* 0x023fe200078e003c */
        /* <DEDUP_REMOVED lines=12> */
[----:B------:R-:W-:Y:S02]  /*3550*/  PLOP3.LUT P0, PT, PT, PT, UP0, 0x80, 0x0 ;  /* 0x000000000000781c */ /* 0x000fe40003f0f008 */
        /* <DEDUP_REMOVED lines=15> */
[----:B------:R-:W-:Y:S02]  /*3650*/  PRMT R133, R133, 0x5410, R50 ;  /* 0x0000541085857816 */ /* 0x000fe40000000032 */
[----:B------:R-:W-:Y:S02]  /*3660*/  PRMT R82, R49, 0x5410, R48 ;  /* 0x0000541031527816 */ /* 0x000fe40000000030 */
[----:B------:R-:W-:Y:S01]  /*3670*/  PRMT R134, R51, 0x7610, R134 ;  /* 0x0000761033867816 */ /* 0x000fe20000000086 */
[----:B------:R-:W-:Y:S06]  /*3680*/  @!P0 BRA `(.L_x_8823) ;  /* 0x0000000000048947 */ /* 0x000fec0003800000 */
[----:B------:R-:W-:Y:S01]  /*3690*/  BPT.TRAP 0x1 ;  /* 0x000000040000795c */ /* 0x000fe20000300000 */
.L_x_8823:
[----:B------:R-:W-:Y:S01]  /*36a0*/  IMAD R110, R23, 0x8, R2 ;  /* 0x00000008176e7824 */ /* 0x000fe200078e0202 */
[----:B------:R-:W-:Y:S01]  /*36b0*/  SHF.L.U32 R117, R188, 0x1f, RZ ;  /* 0x0000001fbc757819 */ /* 0x000fe200000006ff */
[----:B------:R-:W-:Y:S03]  /*36c0*/  BSSY B1, `(.L_x_8824) ;  /* 0x0000003000017945 */ /* 0x000fe60003800000 */
[----:B------:R-:W0:Y:S02]  /*36d0*/  SYNCS.PHASECHK.TRANS64.TRYWAIT P6, [R110+URZ+0x28890], R117 ;  /* 0x028890756e0075a7 */ /* 0x000e2400080c017f */
[----:B0-----:R-:W-:Y:S05]  /*36e0*/  @!P6 BRA `(.L_x_8825) ;  /* 0x000001f40054e947 */ /* 0x001fea0003800000 */
.L_x_9181:
[----:B------:R-:W-:Y:S05]  /*36f0*/  BSYNC B1 ;  /* 0x0000000000017941 */ /* 0x000fea0003800000 */
.L_x_8824:
[----:B------:R-:W-:Y:S04]  /*3700*/  BSSY B1, `(.L_x_8826) ;  /* 0x0000073000017945 */ /* 0x000fe80003800000 */
[----:B------:R-:W-:Y:S05]  /*3710*/  @P3 BRA `(.L_x_8827) ;  /* 0x0000000400c43947 */ /* 0x000fea0003800000 */
[----:B------:R-:W-:Y:S01]  /*3720*/  IADD3 R137, P3, R44, R118, RZ ;  /* 0x000000762c897210 */ /* 0x000fe20007f7e0ff */
[----:B------:R-:W-:Y:S03]  /*3730*/  BSSY B2, `(.L_x_8828) ;  /* 0x0000038000027945 */ /* 0x000fe60003800000 */
[----:B------:R-:W-:Y:S01]  /*3740*/  IADD3.X R138, R120, R34, RZ, P3, !PT ;  /* 0x00000022788a7210 */ /* 0x000fe20001ffe4ff */
[----:B------:R-:W-:Y:S08]  /*3750*/  @P2 BRA `(.L_x_8829) ;  /* 0x0000000000d42947 */ /* 0x000ff00003800000 */
        /* <DEDUP_REMOVED lines=25> */
[----:B------:R-:W-:Y:S02]  /*38f0*/  HADD2.F32 R87, -RZ, R136.H1_H1 ;  /* 0x30000088ff577230 */ /* 0x000fe40000004100 */
[C---:B------:R-:W-:Y:S01]  /*3900*/  FMUL.FTZ R80, R51.reuse, R80 ;  /* 0x0000005033507220 */ /* 0x040fe20000410000 */
[-C--:B------:R-:W-:Y:S01]  /*3910*/  FFMA.FTZ R146, R51, R84.reuse, -R146 ;  /* 0x0000005433927223 */ /* 0x080fe20000010892 */
[----:B------:R-:W-:Y:S02]  /*3920*/  HADD2.F32 R51, -RZ, R48.H0_H0 ;  /* 0x20000030ff337230 */ /* 0x000fe40000004100 */
[----:B------:R-:W-:Y:S01]  /*3930*/  FFMA.FTZ R49, R49, R84, R80 ;  /* 0x0000005431317223 */ /* 0x000fe20000010050 */
[----:B------:R-:W-:Y:S02]  /*3940*/  HADD2.F32 R80, -RZ, R144.H0_H0 ;  /* 0x20000090ff507230 */ /* 0x000fe40000004100 */
[----:B------:R-:W-:-:S02]  /*3950*/  HADD2.F32 R48, -RZ, R48.H1_H1 ;  /* 0x30000030ff307230 */ /* 0x000fc40000004100 */
[----:B------:R-:W-:Y:S02]  /*3960*/  HADD2.F32 R84, -RZ, R139.H0_H0 ;  /* 0x2000008bff547230 */ /* 0x000fe40000004100 */
[-C--:B------:R-:W-:Y:S01]  /*3970*/  FMUL.FTZ R85, R51, R80.reuse ;  /* 0x0000005033557220 */ /* 0x080fe20000410000 */
[----:B------:R-:W-:-:S03]  /*3980*/  FMUL.FTZ R148, R48, R80 ;  /* 0x0000005030947220 */ /* 0x000fc60000410000 */
[-C--:B------:R-:W-:Y:S01]  /*3990*/  FFMA.FTZ R85, R48, R84.reuse, R85 ;  /* 0x0000005430557223 */ /* 0x080fe20000010055 */
[--C-:B------:R-:W-:Y:S02]  /*39a0*/  HADD2.F32 R48, -RZ, R50.reuse.H0_H0 ;  /* 0x20000032ff307230 */ /* 0x100fe40000004100 */
[----:B------:R-:W-:Y:S01]  /*39b0*/  FFMA.FTZ R148, R51, R84, -R148 ;  /* 0x0000005433947223 */ /* 0x000fe20000010894 */
[----:B------:R-:W-:Y:S02]  /*39c0*/  HADD2.F32 R50, -RZ, R50.H1_H1 ;  /* 0x30000032ff327230 */ /* 0x000fe40000004100 */
[----:B------:R-:W-:-:S05]  /*39d0*/  HADD2.F32 R51, -RZ, R144.H1_H1 ;  /* 0x30000090ff337230 */ /* 0x000fca0000004100 */
[-C--:B------:R-:W-:Y:S01]  /*39e0*/  FMUL.FTZ R147, R50, R51.reuse ;  /* 0x0000003332937220 */ /* 0x080fe20000410000 */
[----:B------:R-:W-:-:S03]  /*39f0*/  FMUL.FTZ R51, R48, R51 ;  /* 0x0000003330337220 */ /* 0x000fc60000410000 */
[-C--:B------:R-:W-:Y:S01]  /*3a00*/  FFMA.FTZ R147, R48, R87.reuse, -R147 ;  /* 0x0000005730937223 */ /* 0x080fe20000010893 */
[----:B------:R-:W-:Y:S01]  /*3a10*/  FFMA.FTZ R50, R50, R87, R51 ;  /* 0x0000005732327223 */ /* 0x000fe20000010033 */
[----:B------:R-:W-:Y:S01]  /*3a20*/  F2FP.F16.F32.PACK_AB R51, R49, R146 ;  /* 0x000000923133723e */ /* 0x000fe200000000ff */
[----:B------:R-:W-:Y:S01]  /*3a30*/  IMAD.MOV.U32 R49, RZ, RZ, R86 ;  /* 0x000000ffff317224 */ /* 0x000fe200078e0056 */
[----:B------:R-:W-:Y:S02]  /*3a40*/  F2FP.F16.F32.PACK_AB R48, R85, R148 ;  /* 0x000000945530723e */ /* 0x000fe400000000ff */
[----:B------:R-:W-:-:S07]  /*3a50*/  F2FP.F16.F32.PACK_AB R50, R50, R147 ;  /* 0x000000933232723e */ /* 0x000fce00000000ff */
.L_x_8831:
[----:B------:R-:W-:Y:S05]  /*3a60*/  BSYNC B3 ;  /* 0x0000000000037941 */ /* 0x000fea0003800000 */
.L_x_8830:
[----:B------:R-:W-:Y:S02]  /*3a70*/  ULDC.64 UR4, c[0x0][0x2e8] ;  /* 0x0000ba0000047ab9 */ /* 0x000fe40000000a00 */
[----:B------:R-:W-:-:S04]  /*3a80*/  LEA R80, P3, R81, UR4, 0x1 ;  /* 0x0000000451507c11 */ /* 0x000fc8000f8608ff */
[----:B------:R-:W-:-:S05]  /*3a90*/  LEA.HI.X R81, R81, UR5, R140, 0x1, P3 ;  /* 0x0000000551517c11 */ /* 0x000fca00098f0c8c */
[----:B--2---:R1:W-:Y:S04]  /*3aa0*/  STG.E.128 desc[UR42][R80.64], R48 ;  /* 0x0000003050007986 */ /* 0x0043e8000c101d2a */
.L_x_8829:
[----:B------:R-:W-:Y:S05]  /*3ab0*/  BSYNC B2 ;  /* 0x0000000000027941 */ /* 0x000fea0003800000 */
.L_x_8828:
        /* <DEDUP_REMOVED lines=9> */
[----:B------:R-:W-:Y:S02]  /*3b50*/  SHF.R.U32.HI R78, RZ, 0x10, R79 ;  /* 0x00000010ff4e7819 */ /* 0x000fe4000001164f */
[----:B------:R-:W-:Y:S01]  /*3b60*/  MOV R79, R49 ;  /* 0x00000031004f7202 */ /* 0x000fe20000000f00 */
[----:B------:R-:W-:Y:S01]  /*3b70*/  HADD2.F32 R86, -RZ, R86.H0_H0 ;  /* 0x20000056ff567230 */ /* 0x000fe20000004100 */
[--C-:B------:R-:W-:Y:S01]  /*3b80*/  SHF.R.U64 R80, R76, 0x10, R77.reuse ;  /* 0x000000104c507819 */ /* 0x100fe2000000124d */
[----:B------:R-:W-:Y:S01]  /*3b90*/  HADD2.F32 R49, -RZ, R78.H0_H0 ;  /* 0x2000004eff317230 */ /* 0x000fe20000004100 */
[----:B------:R-:W-:Y:S01]  /*3ba0*/  SHF.R.U32.HI R76, RZ, 0x10, R77 ;  /* 0x00000010ff4c7819 */ /* 0x000fe2000001164d */
[--C-:B------:R-:W-:Y:S02]  /*3bb0*/  HADD2.F32 R51, -RZ, R79.reuse.H1_H1 ;  /* 0x3000004fff337230 */ /* 0x100fe40000004100 */
        /* <DEDUP_REMOVED lines=11> */
[-C--:B------:R-:W-:Y:S01]  /*3c70*/  FFMA.FTZ R51, R84, R77.reuse, -R81 ;  /* 0x0000004d54337223 */ /* 0x080fe20000010851 */
[----:B------:R-:W-:Y:S02]  /*3c80*/  HADD2.F32 R79, -RZ, R132.H0_H0 ;  /* 0x20000084ff4f7230 */ /* 0x000fe40000004100 */
[----:B------:R-:W-:Y:S01]  /*3c90*/  FFMA.FTZ R78, R78, R77, R85 ;  /* 0x0000004d4e4e7223 */ /* 0x000fe20000010055 */
[--C-:B------:R-:W-:Y:S01]  /*3ca0*/  HADD2.F32 R80, -RZ, R48.reuse.H1_H1 ;  /* 0x30000030ff507230 */ /* 0x100fe20000004100 */
[----:B------:R-:W-:Y:S01]  /*3cb0*/  F2FP.F16.F32.PACK_AB R49, R76, R49 ;  /* 0x000000314c31723e */ /* 0x000fe200000000ff */
[----:B------:R-:W-:Y:S02]  /*3cc0*/  HADD2.F32 R84, -RZ, R48.H0_H0 ;  /* 0x20000030ff547230 */ /* 0x000fe40000004100 */
[----:B------:R-:W-:-:S02]  /*3cd0*/  HADD2.F32 R81, -RZ, R143.H1_H1 ;  /* 0x3000008fff517230 */ /* 0x000fc40000004100 */
[-C--:B------:R-:W-:Y:S01]  /*3ce0*/  FMUL.FTZ R85, R80, R79.reuse ;  /* 0x0000004f50557220 */ /* 0x080fe20000410000 */
[--C-:B------:R-:W-:Y:S02]  /*3cf0*/  HADD2.F32 R48, -RZ, R50.reuse.H1_H1 ;  /* 0x30000032ff307230 */ /* 0x100fe40000004100 */
[----:B------:R-:W-:Y:S01]  /*3d00*/  FMUL.FTZ R79, R84, R79 ;  /* 0x0000004f544f7220 */ /* 0x000fe20000410000 */
[--C-:B------:R-:W-:Y:S01]  /*3d10*/  HADD2.F32 R77, -RZ, R131.reuse.H0_H0 ;  /* 0x20000083ff4d7230 */ /* 0x100fe20000004100 */
[----:B------:R-:W-:Y:S01]  /*3d20*/  F2FP.F16.F32.PACK_AB R51, R78, R51 ;  /* 0x000000334e33723e */ /* 0x000fe200000000ff */
[----:B------:R-:W-:Y:S02]  /*3d30*/  HADD2.F32 R50, -RZ, R50.H0_H0 ;  /* 0x20000032ff327230 */ /* 0x000fe40000004100 */
[----:B------:R-:W-:Y:S01]  /*3d40*/  FMUL.FTZ R87, R48, R81 ;  /* 0x0000005130577220 */ /* 0x000fe20000410000 */
[----:B------:R-:W-:Y:S02]  /*3d50*/  HADD2.F32 R131, -RZ, R131.H1_H1 ;  /* 0x30000083ff837230 */ /* 0x000fe40000004100 */
[-C--:B------:R-:W-:Y:S01]  /*3d60*/  FFMA.FTZ R85, R84, R77.reuse, -R85 ;  /* 0x0000004d54557223 */ /* 0x080fe20000010855 */
[----:B------:R-:W-:Y:S01]  /*3d70*/  FFMA.FTZ R80, R80, R77, R79 ;  /* 0x0000004d50507223 */ /* 0x000fe2000001004f */
[C---:B------:R-:W-:Y:S01]  /*3d80*/  FMUL.FTZ R81, R50.reuse, R81 ;  /* 0x0000005132517220 */ /* 0x040fe20000410000 */
[----:B------:R-:W-:-:S03]  /*3d90*/  FFMA.FTZ R87, R50, R131, -R87 ;  /* 0x0000008332577223 */ /* 0x000fc60000010857 */
[----:B------:R-:W-:Y:S01]  /*3da0*/  FFMA.FTZ R48, R48, R131, R81 ;  /* 0x0000008330307223 */ /* 0x000fe20000010051 */
[----:B------:R-:W-:-:S04]  /*3db0*/  F2FP.F16.F32.PACK_AB R80, R80, R85 ;  /* 0x000000555050723e */ /* 0x000fc800000000ff */
[----:B------:R-:W-:Y:S01]  /*3dc0*/  F2FP.F16.F32.PACK_AB R50, R48, R87 ;  /* 0x000000573032723e */ /* 0x000fe200000000ff */
[----:B------:R-:W-:-:S07]  /*3dd0*/  IMAD.MOV.U32 R48, RZ, RZ, R80 ;  /* 0x000000ffff307224 */ /* 0x000fce00078e0050 */
.L_x_8833:
[----:B------:R-:W-:Y:S05]  /*3de0*/  BSYNC B2 ;  /* 0x0000000000027941 */ /* 0x000fea0003800000 */
.L_x_8832:
[----:B------:R-:W-:Y:S02]  /*3df0*/  ULDC.64 UR4, c[0x0][0x2e8] ;  /* 0x0000ba0000047ab9 */ /* 0x000fe40000000a00 */
[----:B------:R-:W-:-:S04]  /*3e00*/  LEA R76, P3, R137, UR4, 0x1 ;  /* 0x00000004894c7c11 */ /* 0x000fc8000f8608ff */
[----:B------:R-:W-:-:S05]  /*3e10*/  LEA.HI.X R77, R137, UR5, R138, 0x1, P3 ;  /* 0x00000005894d7c11 */ /* 0x000fca00098f0c8a */
[----:B--2---:R2:W-:Y:S04]  /*3e20*/  STG.E.128 desc[UR42][R76.64], R48 ;  /* 0x000000304c007986 */ /* 0x0045e8000c101d2a */
.L_x_8827:
[----:B------:R-:W-:Y:S05]  /*3e30*/  BSYNC B1 ;  /* 0x0000000000017941 */ /* 0x000fea0003800000 */
.L_x_8826:
        /* <DEDUP_REMOVED lines=12> */
[----:B------:R-:W-:Y:S02]  /*3f00*/  SHF.R.U64 R72, R72, 0x10, R73 ;  /* 0x0000001048487819 */ /* 0x000fe40000001249 */
[--C-:B------:R-:W-:Y:S01]  /*3f10*/  SHF.R.U64 R80, R74, 0x10, R75.reuse ;  /* 0x000000104a507819 */ /* 0x100fe2000000124b */
[--C-:B--2---:R-:W-:Y:S01]  /*3f20*/  HADD2.F32 R74, -RZ, R51.reuse.H1_H1 ;  /* 0x30000033ff4a7230 */ /* 0x104fe20000004100 */
[----:B------:R-:W-:Y:S01]  /*3f30*/  SHF.R.U32.HI R81, RZ, 0x10, R75 ;  /* 0x00000010ff517819 */ /* 0x000fe2000001164b */
[----:B------:R-:W-:Y:S01]  /*3f40*/  HADD2.F32 R51, -RZ, R51.H0_H0 ;  /* 0x20000033ff337230 */ /* 0x000fe20000004100 */
[----:B------:R-:W-:Y:S01]  /*3f50*/  SHF.R.U32.HI R84, RZ, 0x10, R73 ;  /* 0x00000010ff547819 */ /* 0x000fe20000011649 */
[----:B------:R-:W-:Y:S02]  /*3f60*/  HADD2.F32 R73, -RZ, R72.H0_H0 ;  /* 0x20000048ff497230 */ /* 0x000fe40000004100 */
[----:B------:R-:W-:Y:S02]  /*3f70*/  HADD2.F32 R72, -RZ, R49.H1_H1 ;  /* 0x30000031ff487230 */ /* 0x000fe40000004100 */
[----:B------:R-:W-:-:S02]  /*3f80*/  HADD2.F32 R80, -RZ, R80.H0_H0 ;  /* 0x20000050ff507230 */ /* 0x000fc40000004100 */
[----:B------:R-:W-:Y:S02]  /*3f90*/  HADD2.F32 R49, -RZ, R49.H0_H0 ;  /* 0x20000031ff317230 */ /* 0x000fe40000004100 */
[----:B------:R-:W-:Y:S02]  /*3fa0*/  HADD2.F32 R81, -RZ, R81.H0_H0 ;  /* 0x20000051ff517230 */ /* 0x000fe40000004100 */
[----:B------:R-:W-:Y:S02]  /*3fb0*/  HADD2.F32 R75, -RZ, R84.H0_H0 ;  /* 0x20000054ff4b7230 */ /* 0x000fe40000004100 */
[-C--:B------:R-:W-:Y:S01]  /*3fc0*/  FMUL.FTZ R84, R72, R80.reuse ;  /* 0x0000005048547220 */ /* 0x080fe20000410000 */
        /* <DEDUP_REMOVED lines=27> */
.L_x_8839:
[----:B------:R-:W-:Y:S05]  /*4180*/  BSYNC B3 ;  /* 0x0000000000037941 */ /* 0x000fea0003800000 */
.L_x_8838:
[----:B------:R-:W-:Y:S02]  /*4190*/  ULDC.64 UR4, c[0x0][0x2e8] ;  /* 0x0000ba0000047ab9 */ /* 0x000fe40000000a00 */
[----:B------:R-:W-:-:S04]  /*41a0*/  LEA R72, P3, R78, UR4, 0x1 ;  /* 0x000000044e487c11 */ /* 0x000fc8000f8608ff */
[----:B------:R-:W-:-:S05]  /*41b0*/  LEA.HI.X R73, R78, UR5, R79, 0x1, P3 ;  /* 0x000000054e497c11 */ /* 0x000fca00098f0c4f */
[----:B--2---:R2:W-:Y:S04]  /*41c0*/  STG.E.128 desc[UR42][R72.64], R48 ;  /* 0x0000003048007986 */ /* 0x0045e8000c101d2a */
.L_x_8837:
[----:B------:R-:W-:Y:S05]  /*41d0*/  BSYNC B2 ;  /* 0x0000000000027941 */ /* 0x000fea0003800000 */
.L_x_8836:
[----:B------:R-:W-:Y:S05]  /*41e0*/  @P1 BRA `(.L_x_8835) ;  /* 0x0000000000d01947 */ /* 0x000fea0003800000 */
        /* <DEDUP_REMOVED lines=14> */
[----:B------:R-:W-:-:S02]  /*42d0*/  HADD2.F32 R50, -RZ, R49.H1_H1 ;  /* 0x30000031ff327230 */ /* 0x000fc40000004100 */
[----:B------:R-:W-:Y:S02]  /*42e0*/  HADD2.F32 R49, -RZ, R49.H0_H0 ;  /* 0x20000031ff317230 */ /* 0x000fe40000004100 */
[----:B------:R-:W-:Y:S02]  /*42f0*/  HADD2.F32 R74, -RZ, R74.H0_H0 ;  /* 0x2000004aff4a7230 */ /* 0x000fe40000004100 */
[-C--:B------:R-:W-:Y:S01]  /*4300*/  FMUL.FTZ R78, R50, R71.reuse ;  /* 0x00000047324e7220 */ /* 0x080fe20000410000 */
[--C-:B------:R-:W-:Y:S02]  /*4310*/  HADD2.F32 R69, -RZ, R51.reuse.H1_H1 ;  /* 0x30000033ff457230 */ /* 0x100fe40000004100 */
[C---:B------:R-:W-:Y:S01]  /*4320*/  FMUL.FTZ R71, R49.reuse, R71 ;  /* 0x0000004731477220 */ /* 0x040fe20000410000 */
[----:B------:R-:W-:Y:S02]  /*4330*/  HADD2.F32 R51, -RZ, R51.H0_H0 ;  /* 0x20000033ff337230 */ /* 0x000fe40000004100 */
[----:B------:R-:W-:Y:S01]  /*4340*/  FFMA.FTZ R78, R49, R70, -R78 ;  /* 0x00000046314e7223 */ /* 0x000fe2000001084e */
[----:B------:R-:W-:-:S02]  /*4350*/  HADD2.F32 R49, -RZ, R48.H1_H1 ;  /* 0x30000030ff317230 */ /* 0x000fc40000004100 */
[----:B------:R-:W-:Y:S01]  /*4360*/  FFMA.FTZ R73, R50, R70, R71 ;  /* 0x0000004632497223 */ /* 0x000fe20000010047 */
[-C--:B------:R-:W-:Y:S01]  /*4370*/  FMUL.FTZ R80, R69, R74.reuse ;  /* 0x0000004a45507220 */ /* 0x080fe20000410000 */
[--C-:B------:R-:W-:Y:S02]  /*4380*/  HADD2.F32 R70, -RZ, R129.reuse.H1_H1 ;  /* 0x30000081ff467230 */ /* 0x100fe40000004100 */
[C---:B------:R-:W-:Y:S01]  /*4390*/  FMUL.FTZ R74, R51.reuse, R74 ;  /* 0x0000004a334a7220 */ /* 0x040fe20000410000 */
[----:B------:R-:W-:Y:S02]  /*43a0*/  HADD2.F32 R129, -RZ, R129.H0_H0 ;  /* 0x20000081ff817230 */ /* 0x000fe40000004100 */
[-C--:B------:R-:W-:Y:S01]  /*43b0*/  FFMA.FTZ R80, R51, R72.reuse, -R80 ;  /* 0x0000004833507223 */ /* 0x080fe20000010850 */
[----:B------:R-:W-:Y:S02]  /*43c0*/  HADD2.F32 R50, -RZ, R68.H1_H1 ;  /* 0x30000044ff327230 */ /* 0x000fe40000004100 */
[----:B------:R-:W-:Y:S01]  /*43d0*/  FFMA.FTZ R79, R69, R72, R74 ;  /* 0x00000048454f7223 */ /* 0x000fe2000001004a */
[----:B------:R-:W-:-:S02]  /*43e0*/  HADD2.F32 R48, -RZ, R48.H0_H0 ;  /* 0x20000030ff307230 */ /* 0x000fc40000004100 */
[CC--:B------:R-:W-:Y:S01]  /*43f0*/  FMUL.FTZ R71, R49.reuse, R70.reuse ;  /* 0x0000004631477220 */ /* 0x0c0fe20000410000 */
[----:B------:R-:W-:Y:S02]  /*4400*/  HADD2.F32 R68, -RZ, R68.H0_H0 ;  /* 0x20000044ff447230 */ /* 0x000fe40000004100 */
        /* <DEDUP_REMOVED lines=13> */
.L_x_8841:
[----:B------:R-:W-:Y:S05]  /*44e0*/  BSYNC B2 ;  /* 0x0000000000027941 */ /* 0x000fea0003800000 */
.L_x_8840:
[----:B------:R-:W-:Y:S02]  /*44f0*/  ULDC.64 UR4, c[0x0][0x2e8] ;  /* 0x0000ba0000047ab9 */ /* 0x000fe40000000a00 */
[----:B------:R-:W-:-:S04]  /*4500*/  LEA R68, P3, R77, UR4, 0x1 ;  /* 0x000000044d447c11 */ /* 0x000fc8000f8608ff */
[----:B------:R-:W-:-:S05]  /*4510*/  LEA.HI.X R69, R77, UR5, R76, 0x1, P3 ;  /* 0x000000054d457c11 */ /* 0x000fca00098f0c4c */
[----:B--2---:R3:W-:Y:S04]  /*4520*/  STG.E.128 desc[UR42][R68.64], R48 ;  /* 0x0000003044007986 */ /* 0x0047e8000c101d2a */
.L_x_8835:
[----:B------:R-:W-:Y:S05]  /*4530*/  BSYNC B1 ;  /* 0x0000000000017941 */ /* 0x000fea0003800000 */
.L_x_8834:
        /* <DEDUP_REMOVED lines=54> */
.L_x_8847:
[----:B------:R-:W-:Y:S05]  /*48a0*/  BSYNC B3 ;  /* 0x0000000000037941 */ /* 0x000fea0003800000 */
.L_x_8846:
[----:B------:R-:W-:Y:S02]  /*48b0*/  ULDC.64 UR4, c[0x0][0x2e8] ;  /* 0x0000ba0000047ab9 */ /* 0x000fe40000000a00 */
[----:B------:R-:W-:-:S04]  /*48c0*/  LEA R64, P3, R70, UR4, 0x1 ;  /* 0x0000000446407c11 */ /* 0x000fc8000f8608ff */
[----:B------:R-:W-:-:S05]  /*48d0*/  LEA.HI.X R65, R70, UR5, R71, 0x1, P3 ;  /* 0x0000000546417c11 */ /* 0x000fca00098f0c47 */
[----:B--2---:R3:W-:Y:S04]  /*48e0*/  STG.E.128 desc[UR42][R64.64], R48 ;  /* 0x0000003040007986 */ /* 0x0047e8000c101d2a */
.L_x_8845:
[----:B------:R-:W-:Y:S05]  /*48f0*/  BSYNC B2 ;  /* 0x0000000000027941 */ /* 0x000fea0003800000 */
.L_x_8844:
        /* <DEDUP_REMOVED lines=48> */
.L_x_8849:
[----:B------:R-:W-:Y:S05]  /*4c00*/  BSYNC B2 ;  /* 0x0000000000027941 */ /* 0x000fea0003800000 */
.L_x_8848:
[----:B------:R-:W-:Y:S02]  /*4c10*/  ULDC.64 UR4, c[0x0][0x2e8] ;  /* 0x0000ba0000047ab9 */ /* 0x000fe40000000a00 */
[----:B------:R-:W-:-:S04]  /*4c20*/  LEA R60, P3, R69, UR4, 0x1 ;  /* 0x00000004453c7c11 */ /* 0x000fc8000f8608ff */
[----:B------:R-:W-:-:S05]  /*4c30*/  LEA.HI.X R61, R69, UR5, R68, 0x1, P3 ;  /* 0x00000005453d7c11 */ /* 0x000fca00098f0c44 */
[----:B--2---:R4:W-:Y:S04]  /*4c40*/  STG.E.128 desc[UR42][R60.64], R48 ;  /* 0x000000303c007986 */ /* 0x0049e8000c101d2a */
.L_x_8843:
[----:B------:R-:W-:Y:S05]  /*4c50*/  BSYNC B1 ;  /* 0x0000000000017941 */ /* 0x000fea0003800000 */
.L_x_8842:
[----:B------:R-:W-:Y:S05]  /*4c60*/  @P5 BRA `(.L_x_8850) ;  /* 0x0000003400d45947 */ /* 0x000fea0003800000 */
[----:B------:R-:W-:Y:S01]  /*4c70*/  IADD3 R119, P3, P4, R32, R118, R16 ;  /* 0x0000007620777210 */ /* 0x000fe20007c7e010 */
[----:B------:R-:W-:Y:S03]  /*4c80*/  BSSY B1, `(.L_x_8851) ;  /* 0x0000038000017945 */ /* 0x000fe60003800000 */
[----:B------:R-:W-:Y:S01]  /*4c90*/  IADD3.X R120, R35, R120, R17, P3, P4 ;  /* 0x0000007823787210 */ /* 0x000fe20001fe8411 */
[----:B------:R-:W-:Y:S08]  /*4ca0*/  @P2 BRA `(.L_x_8852) ;  /* 0x0000000000d42947 */ /* 0x000ff00003800000 */
[----:B-1234-:R1:W2:Y:S01]  /*4cb0*/  LDS.128 R48, [R112+0x1b400] ;  /* 0x01b4000070307984 */ /* 0x01e2a20000000c00 */
[----:B------:R-:W-:Y:S01]  /*4cc0*/  ISETP.GE.AND P4, PT, R18, R121, PT ;  /* 0x000000791200720c */ /* 0x000fe20003f86270 */
[----:B------:R-:W-:Y:S01]  /*4cd0*/  BSSY B2, `(.L_x_8853) ;  /* 0x000002d000027945 */ /* 0x000fe20003800000 */
[----:B------:R-:W-:-:S11]  /*4ce0*/  IADD3 R65, P3, R119, R100, RZ ;  /* 0x0000006477417210 */ /* 0x000fd60007f7e0ff */
[----:B-1----:R-:W-:Y:S05]  /*4cf0*/  @P4 BRA `(.L_x_8854) ;  /* 0x0000000000a84947 */ /* 0x002fea0003800000 */
[--C-:B------:R-:W-:Y:S01]  /*4d00*/  SHF.R.U64 R61, R56, 0x10, R57.reuse ;  /* 0x00000010383d7819 */ /* 0x100fe20000001239 */
[----:B------:R-:W-:Y:S01]  /*4d10*/  HADD2.F32 R132, -RZ, R132.H1_H1 ;  /* 0x30000084ff847230 */ /* 0x000fe20000004100 */
        /* <DEDUP_REMOVED lines=9> */
[----:B------:R-:W-:Y:S02]  /*4db0*/  HADD2.F32 R57, -RZ, R51.H1_H1 ;  /* 0x30000033ff397230 */ /* 0x000fe40000004100 */
[-C--:B------:R-:W-:Y:S01]  /*4dc0*/  FMUL.FTZ R64, R50, R59.reuse ;  /* 0x0000003b32407220 */ /* 0x080fe20000410000 */
[----:B------:R-:W-:Y:S02]  /*4dd0*/  HADD2.F32 R49, -RZ, R49.H0_H0 ;  /* 0x20000031ff317230 */ /* 0x000fe40000004100 */
[----:B------:R-:W-:Y:S02]  /*4de0*/  HADD2.F32 R51, -RZ, R51.H0_H0 ;  /* 0x20000033ff337230 */ /* 0x000fe40000004100 */
[----:B------:R-:W-:Y:S01]  /*4df0*/  FMUL.FTZ R66, R57, R62 ;  /* 0x0000003e39427220 */ /* 0x000fe20000410000 */
[C---:B------:R-:W-:Y:S01]  /*4e00*/  FMUL.FTZ R59, R49.reuse, R59 ;  /* 0x0000003b313b7220 */ /* 0x040fe20000410000 */
[----:B------:R-:W-:Y:S01]  /*4e10*/  FFMA.FTZ R64, R49, R58, -R64 ;  /* 0x0000003a31407223 */ /* 0x000fe20000010840 */
[C---:B------:R-:W-:Y:S01]  /*4e20*/  FMUL.FTZ R62, R51.reuse, R62 ;  /* 0x0000003e333e7220 */ /* 0x040fe20000410000 */
[----:B------:R-:W-:Y:S01]  /*4e30*/  FFMA.FTZ R66, R51, R60, -R66 ;  /* 0x0000003c33427223 */ /* 0x000fe20000010842 */
[----:B------:R-:W-:-:S02]  /*4e40*/  HADD2.F32 R49, -RZ, R48.H1_H1 ;  /* 0x30000030ff317230 */ /* 0x000fc40000004100 */
[----:B------:R-:W-:Y:S01]  /*4e50*/  FFMA.FTZ R61, R50, R58, R59 ;  /* 0x0000003a323d7223 */ /* 0x000fe2000001003b */
[----:B------:R-:W-:Y:S01]  /*4e60*/  FFMA.FTZ R63, R57, R60, R62 ;  /* 0x0000003c393f7223 */ /* 0x000fe2000001003e */
[----:B------:R-:W-:Y:S02]  /*4e70*/  HADD2.F32 R51, -RZ, R133.H1_H1 ;  /* 0x30000085ff337230 */ /* 0x000fe40000004100 */
[----:B------:R-:W-:Y:S02]  /*4e80*/  HADD2.F32 R48, -RZ, R48.H0_H0 ;  /* 0x20000030ff307230 */ /* 0x000fe40000004100 */
[----:B------:R-:W-:Y:S02]  /*4e90*/  HADD2.F32 R57, -RZ, R134.H0_H0 ;  /* 0x20000086ff397230 */ /* 0x000fe40000004100 */
[-C--:B------:R-:W-:Y:S01]  /*4ea0*/  FMUL.FTZ R59, R49, R51.reuse ;  /* 0x00000033313b7220 */ /* 0x080fe20000410000 */
[--C-:B------:R-:W-:Y:S02]  /*4eb0*/  HADD2.F32 R50, -RZ, R56.reuse.H1_H1 ;  /* 0x30000038ff327230 */ /* 0x100fe40000004100 */
[----:B------:R-:W-:Y:S01]  /*4ec0*/  FMUL.FTZ R58, R48, R51 ;  /* 0x00000033303a7220 */ /* 0x000fe20000410000 */
[----:B------:R-:W-:-:S02]  /*4ed0*/  HADD2.F32 R56, -RZ, R56.H0_H0 ;  /* 0x20000038ff387230 */ /* 0x000fc40000004100 */
[-C--:B------:R-:W-:Y:S01]  /*4ee0*/  FFMA.FTZ R59, R48, R132.reuse, -R59 ;  /* 0x00000084303b7223 */ /* 0x080fe2000001083b */
[----:B------:R-:W-:Y:S02]  /*4ef0*/  HADD2.F32 R133, -RZ, R133.H0_H0 ;  /* 0x20000085ff857230 */ /* 0x000fe40000004100 */
[-C--:B------:R-:W-:Y:S01]  /*4f00*/  FMUL.FTZ R51, R50, R57.reuse ;  /* 0x0000003932337220 */ /* 0x080fe20000410000 */
[----:B------:R-:W-:Y:S01]  /*4f10*/  FFMA.FTZ R58, R49, R132, R58 ;  /* 0x00000084313a7223 */ /* 0x000fe2000001003a */
[C---:B------:R-:W-:Y:S01]  /*4f20*/  FMUL.FTZ R57, R56.reuse, R57 ;  /* 0x0000003938397220 */ /* 0x040fe20000410000 */
[----:B------:R-:W-:Y:S01]  /*4f30*/  F2FP.F16.F32.PACK_AB R63, R63, R66 ;  /* 0x000000423f3f723e */ /* 0x000fe200000000ff */
[-C--:B------:R-:W-:Y:S01]  /*4f40*/  FFMA.FTZ R51, R56, R133.reuse, -R51 ;  /* 0x0000008538337223 */ /* 0x080fe20000010833 */
[----:B------:R-:W-:Y:S01]  /*4f50*/  F2FP.F16.F32.PACK_AB R49, R61, R64 ;  /* 0x000000403d31723e */ /* 0x000fe200000000ff */
[----:B------:R-:W-:Y:S01]  /*4f60*/  FFMA.FTZ R50, R50, R133, R57 ;  /* 0x0000008532327223 */ /* 0x000fe20000010039 */
[----:B------:R-:W-:-:S04]  /*4f70*/  F2FP.F16.F32.PACK_AB R48, R58, R59 ;  /* 0x0000003b3a30723e */ /* 0x000fc800000000ff */
[----:B------:R-:W-:Y:S01]  /*4f80*/  F2FP.F16.F32.PACK_AB R50, R50, R51 ;  /* 0x000000333232723e */ /* 0x000fe200000000ff */
[----:B------:R-:W-:-:S07]  /*4f90*/  IMAD.MOV.U32 R51, RZ, RZ, R63 ;  /* 0x000000ffff337224 */ /* 0x000fce00078e003f */
.L_x_8854:
[----:B------:R-:W-:Y:S05]  /*4fa0*/  BSYNC B2 ;  /* 0x0000000000027941 */ /* 0x000fea0003800000 */
.L_x_8853:
[----:B------:R-:W-:Y:S01]  /*4fb0*/  ULDC.64 UR4, c[0x0][0x2e8] ;  /* 0x0000ba0000047ab9 */ /* 0x000fe20000000a00 */
[----:B------:R-:W-:Y:S01]  /*4fc0*/  IMAD.X R58, R120, 0x1, R41, P3 ;  /* 0x00000001783a7824 */ /* 0x000fe200018e0629 */
[----:B------:R-:W-:-:S04]  /*4fd0*/  LEA R56, P3, R65, UR4, 0x1 ;  /* 0x0000000441387c11 */ /* 0x000fc8000f8608ff */
[----:B------:R-:W-:-:S05]  /*4fe0*/  LEA.HI.X R57, R65, UR5, R58, 0x1, P3 ;  /* 0x0000000541397c11 */ /* 0x000fca00098f0c3a */
[----:B--2---:R1:W-:Y:S04]  /*4ff0*/  STG.E.128 desc[UR42][R56.64], R48 ;  /* 0x0000003038007986 */ /* 0x0043e8000c101d2a */
.L_x_8852:
[----:B------:R-:W-:Y:S05]  /*5000*/  BSYNC B1 ;  /* 0x0000000000017941 */ /* 0x000fea0003800000 */
.L_x_8851:
[----:B------:R-:W-:Y:S05]  /*5010*/  @P1 BRA `(.L_x_8850) ;  /* 0x0000003000e81947 */ /* 0x000fea0003800000 */
[----:B-1234-:R1:W2:Y:S01]  /*5020*/  LDS.128 R48, [R112+0x1f400] ;  /* 0x01f4000070307984 */ /* 0x01e2a20000000c00 */
        /* <DEDUP_REMOVED lines=26> */
[--C-:B------:R-:W-:Y:S02]  /*51d0*/  HADD2.F32 R53, -RZ, R82.reuse.H1_H1 ;  /* 0x30000052ff357230 */ /* 0x100fe40000004100 */
[----:B------:R-:W-:Y:S01]  /*51e0*/  FFMA.FTZ R62, R51, R56, -R62 ;  /* 0x00000038333e7223 */ /* 0x000fe2000001083e */
[----:B------:R-:W-:Y:S02]  /*51f0*/  HADD2.F32 R55, -RZ, R82.H0_H0 ;  /* 0x20000052ff377230 */ /* 0x000fe40000004100 */
[--C-:B------:R-:W-:Y:S02]  /*5200*/  HADD2.F32 R50, -RZ, R52.reuse.H1_H1 ;  /* 0x30000034ff327230 */ /* 0x100fe40000004100 */
[----:B------:R-:W-:Y:S01]  /*5210*/  FMUL.FTZ R57, R49, R53 ;  /* 0x0000003531397220 */ /* 0x000fe20000410000 */
[----:B------:R-:W-:-:S02]  /*5220*/  HADD2.F32 R52, -RZ, R52.H0_H0 ;  /* 0x20000034ff347230 */ /* 0x000fc40000004100 */
[----:B------:R-:W-:Y:S01]  /*5230*/  FMUL.FTZ R54, R48, R53 ;  /* 0x0000003530367220 */ /* 0x000fe20000410000 */
        /* <DEDUP_REMOVED lines=12> */
.L_x_8856:
[----:B------:R-:W-:Y:S05]  /*5300*/  BSYNC B1 ;  /* 0x0000000000017941 */ /* 0x000fea0003800000 */
.L_x_8855:
[----:B------:R-:W-:Y:S01]  /*5310*/  ULDC.64 UR4, c[0x0][0x2e8] ;  /* 0x0000ba0000047ab9 */ /* 0x000fe20000000a00 */
[----:B------:R-:W-:Y:S01]  /*5320*/  IMAD.X R120, R120, 0x1, R107, P3 ;  /* 0x0000000178787824 */ /* 0x000fe200018e066b */
[----:B------:R-:W-:-:S04]  /*5330*/  LEA R52, P3, R119, UR4, 0x1 ;  /* 0x0000000477347c11 */ /* 0x000fc8000f8608ff */
[----:B------:R-:W-:-:S05]  /*5340*/  LEA.HI.X R53, R119, UR5, R120, 0x1, P3 ;  /* 0x0000000577357c11 */ /* 0x000fca00098f0c78 */
[----:B--2---:R1:W-:Y:S01]  /*5350*/  STG.E.128 desc[UR42][R52.64], R48 ;  /* 0x0000003034007986 */ /* 0x0043e2000c101d2a */
[----:B------:R-:W-:Y:S05]  /*5360*/  BRA `(.L_x_8850) ;  /* 0x0000003000147947 */ /* 0x000fea0003800000 */
.L_x_8814:
        /* <DEDUP_REMOVED lines=20> */
[----:B------:R-:W-:-:S04]  /*54b0*/  @!P4 IADD3 R52, P5, R94, R82, RZ ;  /* 0x000000525e34c210 */ /* 0x000fc80007fbe0ff */
[----:B------:R-:W-:-:S03]  /*54c0*/  @!P4 IADD3.X R53, R117, R37, RZ, P5, !PT ;  /* 0x000000257535c210 */ /* 0x000fc60002ffe4ff */
        /* <DEDUP_REMOVED lines=62> */
.L_x_8858:
[----:B------:R-:W-:Y:S05]  /*58b0*/  BSYNC B1 ;  /* 0x0000000000017941 */ /* 0x000fea0003800000 */
.L_x_8857:
[----:B-----5:R-:W-:Y:S01]  /*58c0*/  MOV R80, R74 ;  /* 0x0000004a00507202 */ /* 0x020fe20000000f00 */
[----:B------:R-:W-:Y:S01]  /*58d0*/  IMAD.MOV.U32 R81, RZ, RZ, R75 ;  /* 0x000000ffff517224 */ /* 0x000fe200078e004b */
[----:B------:R-:W-:Y:S01]  /*58e0*/  UISETP.NE.AND UP0, UPT, UR45, 0x3, UPT ;  /* 0x000000032d00788c */ /* 0x000fe2000bf05270 */
        /* <DEDUP_REMOVED lines=52> */
[----:B------:R-:W-:-:S03]  /*5c30*/  IMAD.MOV.U32 R83, RZ, RZ, R69 ;  /* 0x000000ffff537224 */ /* 0x000fc600078e0045 */
[----:B------:R-:W-:Y:S02]  /*5c40*/  PRMT R136, R80, 0x5410, R81 ;  /* 0x0000541050887816 */ /* 0x000fe40000000051 */
[----:B------:R-:W-:Y:S01]  /*5c50*/  PRMT R137, R82, 0x5410, R83 ;  /* 0x0000541052897816 */ /* 0x000fe20000000053 */
[----:B------:R-:W-:Y:S06]  /*5c60*/  @!P0 BRA `(.L_x_8859) ;  /* 0x0000000000048947 */ /* 0x000fec0003800000 */
[----:B------:R-:W-:Y:S01]  /*5c70*/  BPT.TRAP 0x1 ;  /* 0x000000040000795c */ /* 0x000fe20000300000 */
.L_x_8859:
[----:B------:R-:W-:Y:S01]  /*5c80*/  IMAD R110, R23, 0x8, R2 ;  /* 0x00000008176e7824 */ /* 0x000fe200078e0202 */
[----:B------:R-:W-:Y:S01]  /*5c90*/  SHF.L.U32 R117, R188, 0x1f, RZ ;  /* 0x0000001fbc757819 */ /* 0x000fe200000006ff */
[----:B------:R-:W0:Y:S01]  /*5ca0*/  LDC R128, c[0x0][0x2f4] ;  /* 0x0000bd00ff807b82 */ /* 0x000e220000000800 */
[----:B------:R-:W-:Y:S01]  /*5cb0*/  IMAD.MOV.U32 R119, RZ, RZ, R120 ;  /* 0x000000ffff777224 */ /* 0x000fe200078e0078 */
[----:B------:R-:W-:Y:S01]  /*5cc0*/  BSSY B1, `(.L_x_8860) ;  /* 0x0000005000017945 */ /* 0x000fe20003800000 */
[----:B------:R-:W1:Y:S05]  /*5cd0*/  SYNCS.PHASECHK.TRANS64.TRYWAIT P4, [R110+URZ+0x28890], R117 ;  /* 0x028890756e0075a7 */ /* 0x000e6a000808017f */
[----:B------:R-:W2:Y:S01]  /*5ce0*/  LDC.64 R120, c[0x0][0x300] ;  /* 0x0000c000ff787b82 */ /* 0x000ea20000000a00 */
[----:B0-----:R-:W-:Y:S01]  /*5cf0*/  IMAD.IADD R129, R128, 0x1, -R33 ;  /* 0x0000000180817824 */ /* 0x001fe200078e0a21 */
[----:B-1----:R-:W-:Y:S06]  /*5d00*/  @!P4 BRA `(.L_x_8861) ;  /* 0x000001cc00e0c947 */ /* 0x002fec0003800000 */
.L_x_9182:
[----:B------:R-:W-:Y:S05]  /*5d10*/  BSYNC B1 ;  /* 0x0000000000017941 */ /* 0x000fea0003800000 */
.L_x_8860:
        /* <DEDUP_REMOVED lines=11> */
[----:B------:R-:W-:Y:S02]  /*5dd0*/  SHF.R.S32.HI R81, RZ, 0x1f, R80 ;  /* 0x0000001fff517819 */ /* 0x000fe40000011450 */
[----:B------:R-:W-:Y:S02]  /*5de0*/  SHF.L.U32 R139, R80, 0x3, RZ ;  /* 0x00000003508b7819 */ /* 0x000fe400000006ff */
        /* <DEDUP_REMOVED lines=8> */
[----:B------:R-:W-:Y:S01]  /*5e70*/  IMAD R83, R23, 0x4000, R80 ;  /* 0x0000400017537824 */ /* 0x000fe200078e0250 */
[----:B------:R-:W-:-:S03]  /*5e80*/  LEA R81, R81, R2, 0x1 ;  /* 0x0000000251517211 */ /* 0x000fc600078e08ff */
[----:B------:R-:W-:-:S03]  /*5e90*/  IMAD R84, R83, 0x2, R2 ;  /* 0x0000000253547824 */ /* 0x000fc600078e0202 */
[----:B------:R-:W1:Y:S04]  /*5ea0*/  LDS.128 R80, [R81+0x18400] ;  /* 0x0184000051507984 */ /* 0x000e680000000c00 */
[----:B------:R-:W3:Y:S01]  /*5eb0*/  LDS.128 R84, [R84+0x18400] ;  /* 0x0184000054547984 */ /* 0x000ee20000000c00 */
[----:B------:R-:W-:Y:S05]  /*5ec0*/  @P3 BRA `(.L_x_8865) ;  /* 0x0000000400583947 */ /* 0x000fea0003800000 */
[----:B---3--:R-:W-:Y:S01]  /*5ed0*/  IMAD.MOV.U32 R141, RZ, RZ, R85 ;  /* 0x000000ffff8d7224 */ /* 0x008fe200078e0055 */
[----:B------:R-:W-:Y:S01]  /*5ee0*/  SHF.R.U32.HI R144, RZ, 0x10, R53 ;  /* 0x00000010ff907819 */ /* 0x000fe20000011635 */
[----:B-1----:R-:W-:Y:S01]  /*5ef0*/  IMAD.MOV.U32 R85, RZ, RZ, R81 ;  /* 0x000000ffff557224 */ /* 0x002fe200078e0051 */
[----:B------:R-:W-:Y:S01]  /*5f00*/  SHF.R.U64 R52, R52, 0x10, R53 ;  /* 0x0000001034347819 */ /* 0x000fe20000001235 */
[----:B------:R-:W-:Y:S01]  /*5f10*/  HADD2.F32 R143, -RZ, R143.H0_H0 ;  /* 0x2000008fff8f7230 */ /* 0x000fe20000004100 */
[----:B------:R-:W-:Y:S01]  /*5f20*/  SHF.R.U64 R48, R48, 0x10, R49 ;  /* 0x0000001030307819 */ /* 0x000fe20000001231 */
[----:B------:R-:W-:Y:S01]  /*5f30*/  HADD2.F32 R138, -RZ, R141.H0_H0 ;  /* 0x2000008dff8a7230 */ /* 0x000fe20000004100 */
[----:B------:R-:W-:Y:S01]  /*5f40*/  SHF.R.U64 R54, R54, 0x10, R55 ;  /* 0x0000001036367819 */ /* 0x000fe20000001237 */
[----:B------:R-:W-:Y:S01]  /*5f50*/  HADD2.F32 R140, -RZ, R85.H0_H0 ;  /* 0x20000055ff8c7230 */ /* 0x000fe20000004100 */
[----:B------:R-:W-:Y:S01]  /*5f60*/  SHF.R.U64 R50, R50, 0x10, R51 ;  /* 0x0000001032327819 */ /* 0x000fe20000001233 */
[----:B------:R-:W-:-:S02]  /*5f70*/  HADD2.F32 R81, -RZ, R142.H0_H0 ;  /* 0x2000008eff517230 */ /* 0x000fc40000004100 */
[-C--:B------:R-:W-:Y:S01]  /*5f80*/  FMUL.FTZ R149, R138, R143.reuse ;  /* 0x0000008f8a957220 */ /* 0x080fe20000410000 */
[----:B------:R-:W-:Y:S02]  /*5f90*/  HADD2.F32 R144, -RZ, R144.H0_H0 ;  /* 0x20000090ff907230 */ /* 0x000fe40000004100 */
[C---:B------:R-:W-:Y:S01]  /*5fa0*/  FMUL.FTZ R143, R140.reuse, R143 ;  /* 0x0000008f8c8f7220 */ /* 0x040fe20000410000 */
[----:B------:R-:W-:Y:S01]  /*5fb0*/  SHF.R.U32.HI R142, RZ, 0x10, R49 ;  /* 0x00000010ff8e7819 */ /* 0x000fe20000011631 */
[-C--:B------:R-:W-:Y:S01]  /*5fc0*/  FFMA.FTZ R140, R140, R81.reuse, -R149 ;  /* 0x000000518c8c7223 */ /* 0x080fe20000010895 */
[----:B------:R-:W-:Y:S02]  /*5fd0*/  HADD2.F32 R85, -RZ, R85.H1_H1 ;  /* 0x30000055ff557230 */ /* 0x000fe40000004100 */
[----:B------:R-:W-:Y:S01]  /*5fe0*/  FFMA.FTZ R138, R138, R81, R143 ;  /* 0x000000518a8a7223 */ /* 0x000fe2000001008f */
[----:B------:R-:W-:Y:S01]  /*5ff0*/  HADD2.F32 R81, -RZ, R141.H1_H1 ;  /* 0x3000008dff517230 */ /* 0x000fe20000004100 */
[----:B------:R-:W-:Y:S01]  /*6000*/  MOV R143, R83 ;  /* 0x00000053008f7202 */ /* 0x000fe20000000f00 */
[----:B------:R-:W-:-:S02]  /*6010*/  HADD2.F32 R142, -RZ, R142.H0_H0 ;  /* 0x2000008eff8e7230 */ /* 0x000fc40000004100 */
[----:B------:R-:W-:Y:S02]  /*6020*/  IMAD.MOV.U32 R141, RZ, RZ, R87 ;  /* 0x000000ffff8d7224 */ /* 0x000fe400078e0057 */
[-C--:B------:R-:W-:Y:S01]  /*6030*/  FMUL.FTZ R146, R81, R144.reuse ;  /* 0x0000009051927220 */ /* 0x080fe20000410000 */
[----:B------:R-:W-:Y:S01]  /*6040*/  FMUL.FTZ R144, R85, R144 ;  /* 0x0000009055907220 */ /* 0x000fe20000410000 */
[----:B------:R-:W-:Y:S02]  /*6050*/  HADD2.F32 R83, -RZ, R143.H0_H0 ;  /* 0x2000008fff537230 */ /* 0x000fe40000004100 */
[----:B------:R-:W-:Y:S02]  /*6060*/  HADD2.F32 R87, -RZ, R141.H0_H0 ;  /* 0x2000008dff577230 */ /* 0x000fe40000004100 */
[-C--:B------:R-:W-:Y:S01]  /*6070*/  FFMA.FTZ R81, R81, R142.reuse, R144 ;  /* 0x0000008e51517223 */ /* 0x080fe20000010090 */
[--C-:B------:R-:W-:Y:S02]  /*6080*/  HADD2.F32 R144, -RZ, R148.reuse.H1_H1 ;  /* 0x30000094ff907230 */ /* 0x100fe40000004100 */
[----:B------:R-:W-:Y:S01]  /*6090*/  FFMA.FTZ R85, R85, R142, -R146 ;  /* 0x0000008e55557223 */ /* 0x000fe20000010892 */
[----:B------:R-:W-:-:S02]  /*60a0*/  HADD2.F32 R142, -RZ, R148.H0_H0 ;  /* 0x20000094ff8e7230 */ /* 0x000fc40000004100 */
[----:B------:R-:W-:Y:S02]  /*60b0*/  HADD2.F32 R141, -RZ, R141.H1_H1 ;  /* 0x3000008dff8d7230 */ /* 0x000fe40000004100 */
[-C--:B------:R-:W-:Y:S01]  /*60c0*/  FMUL.FTZ R146, R87, R144.reuse ;  /* 0x0000009057927220 */ /* 0x080fe20000410000 */
[----:B------:R-:W-:Y:S01]  /*60d0*/  FMUL.FTZ R144, R83, R144 ;  /* 0x0000009053907220 */ /* 0x000fe20000410000 */
[----:B------:R-:W-:Y:S01]  /*60e0*/  HADD2.F32 R143, -RZ, R143.H1_H1 ;  /* 0x3000008fff8f7230 */ /* 0x000fe20000004100 */
[----:B------:R-:W-:Y:S01]  /*60f0*/  F2FP.F16.F32.PACK_AB R85, R85, R140 ;  /* 0x0000008c5555723e */ /* 0x000fe200000000ff */
[-C--:B------:R-:W-:Y:S01]  /*6100*/  FFMA.FTZ R83, R83, R142.reuse, -R146 ;  /* 0x0000008e53537223 */ /* 0x080fe20000010892 */
[----:B------:R-:W-:Y:S01]  /*6110*/  FFMA.FTZ R87, R87, R142, R144 ;  /* 0x0000008e57577223 */ /* 0x000fe20000010090 */
[----:B------:R-:W-:Y:S01]  /*6120*/  SHF.R.U32.HI R142, RZ, 0x10, R55 ;  /* 0x00000010ff8e7819 */ /* 0x000fe20000011637 */
[----:B------:R-:W-:Y:S01]  /*6130*/  HADD2.F32 R150, -RZ, R150.H0_H0 ;  /* 0x20000096ff967230 */ /* 0x000fe20000004100 */
[----:B------:R-:W-:Y:S01]  /*6140*/  SHF.R.U32.HI R144, RZ, 0x10, R51 ;  /* 0x00000010ff907819 */ /* 0x000fe20000011633 */
[----:B------:R-:W-:Y:S01]  /*6150*/  HADD2.F32 R53, -RZ, R84.H0_H0 ;  /* 0x20000054ff357230 */ /* 0x000fe20000004100 */
[----:B------:R-:W-:Y:S01]  /*6160*/  F2FP.F16.F32.PACK_AB R138, R81, R138 ;  /* 0x0000008a518a723e */ /* 0x000fe200000000ff */
[----:B------:R-:W-:-:S02]  /*6170*/  HADD2.F32 R142, -RZ, R142.H0_H0 ;  /* 0x2000008eff8e7230 */ /* 0x000fc40000004100 */
[----:B------:R-:W-:Y:S02]  /*6180*/  HADD2.F32 R144, -RZ, R144.H0_H0 ;  /* 0x20000090ff907230 */ /* 0x000fe40000004100 */
[----:B------:R-:W-:Y:S01]  /*6190*/  FMUL.FTZ R148, R53, R150 ;  /* 0x0000009635947220 */ /* 0x000fe20000410000 */
[----:B------:R-:W-:Y:S02]  /*61a0*/  HADD2.F32 R52, -RZ, R52.H0_H0 ;  /* 0x20000034ff347230 */ /* 0x000fe40000004100 */
[-C--:B------:R-:W-:Y:S01]  /*61b0*/  FMUL.FTZ R146, R141, R142.reuse ;  /* 0x0000008e8d927220 */ /* 0x080fe20000410000 */
[C---:B------:R-:W-:Y:S01]  /*61c0*/  FMUL.FTZ R142, R143.reuse, R142 ;  /* 0x0000008e8f8e7220 */ /* 0x040fe20000410000 */
[----:B------:R-:W-:Y:S02]  /*61d0*/  HADD2.F32 R49, -RZ, R84.H1_H1 ;  /* 0x30000054ff317230 */ /* 0x000fe40000004100 */
[-C--:B------:R-:W-:Y:S01]  /*61e0*/  FFMA.FTZ R146, R143, R144.reuse, -R146 ;  /* 0x000000908f927223 */ /* 0x080fe20000010892 */
[----:B------:R-:W-:Y:S01]  /*61f0*/  FFMA.FTZ R142, R141, R144, R142 ;  /* 0x000000908d8e7223 */ /* 0x000fe2000001008e */
[----:B------:R-:W-:-:S02]  /*6200*/  HADD2.F32 R141, -RZ, R80.H0_H0 ;  /* 0x20000050ff8d7230 */ /* 0x000fc40000004100 */
[----:B------:R-:W-:Y:S01]  /*6210*/  HADD2.F32 R144, -RZ, R147.H0_H0 ;  /* 0x20000093ff907230 */ /* 0x000fe20000004100 */
[----:B------:R-:W-:Y:S01]  /*6220*/  F2FP.F16.F32.PACK_AB R83, R146, R83 ;  /* 0x000000539253723e */ /* 0x000fe200000000ff */
[----:B------:R-:W-:Y:S02]  /*6230*/  HADD2.F32 R48, -RZ, R48.H0_H0 ;  /* 0x20000030ff307230 */ /* 0x000fe40000004100 */
[C---:B------:R-:W-:Y:S01]  /*6240*/  FMUL.FTZ R150, R141.reuse, R150 ;  /* 0x000000968d967220 */ /* 0x040fe20000410000 */
[--C-:B------:R-:W-:Y:S02]  /*6250*/  HADD2.F32 R55, -RZ, R145.reuse.H1_H1 ;  /* 0x30000091ff377230 */ /* 0x100fe40000004100 */
[-C--:B------:R-:W-:Y:S01]  /*6260*/  FFMA.FTZ R148, R141, R144.reuse, -R148 ;  /* 0x000000908d947223 */ /* 0x080fe20000010894 */
[----:B------:R-:W-:Y:S02]  /*6270*/  HADD2.F32 R145, -RZ, R145.H0_H0 ;  /* 0x20000091ff917230 */ /* 0x000fe40000004100 */
[----:B------:R-:W-:Y:S01]  /*6280*/  FFMA.FTZ R150, R53, R144, R150 ;  /* 0x0000009035967223 */ /* 0x000fe20000010096 */
[----:B------:R-:W-:-:S02]  /*6290*/  HADD2.F32 R53, -RZ, R80.H1_H1 ;  /* 0x30000050ff357230 */ /* 0x000fc40000004100 */
[-C--:B------:R-:W-:Y:S01]  /*62a0*/  FMUL.FTZ R80, R49, R52.reuse ;  /* 0x0000003431507220 */ /* 0x080fe20000410000 */
[----:B------:R-:W-:Y:S01]  /*62b0*/  HADD2.F32 R54, -RZ, R54.H0_H0 ;  /* 0x20000036ff367230 */ /* 0x000fe20000004100 */
[----:B------:R-:W-:Y:S01]  /*62c0*/  F2FP.F16.F32.PACK_AB R87, R142, R87 ;  /* 0x000000578e57723e */ /* 0x000fe200000000ff */
[----:B------:R-:W-:Y:S02]  /*62d0*/  HADD2.F32 R51, -RZ, R86.H1_H1 ;  /* 0x30000056ff337230 */ /* 0x000fe40000004100 */
[C---:B------:R-:W-:Y:S01]  /*62e0*/  FMUL.FTZ R52, R53.reuse, R52 ;  /* 0x0000003435347220 */ /* 0x040fe20000410000 */
[-C--:B------:R-:W-:Y:S01]  /*62f0*/  FFMA.FTZ R53, R53, R48.reuse, -R80 ;  /* 0x0000003035357223 */ /* 0x080fe20000010850 */
[----:B------:R-:W-:Y:S02]  /*6300*/  HADD2.F32 R143, -RZ, R82.H1_H1 ;  /* 0x30000052ff8f7230 */ /* 0x000fe40000004100 */
[----:B------:R-:W-:Y:S01]  /*6310*/  FFMA.FTZ R49, R49, R48, R52 ;  /* 0x0000003031317223 */ /* 0x000fe20000010034 */
[----:B------:R-:W-:Y:S01]  /*6320*/  HADD2.F32 R48, -RZ, R86.H0_H0 ;  /* 0x20000056ff307230 */ /* 0x000fe20000004100 */
[----:B------:R-:W-:Y:S01]  /*6330*/  F2FP.F16.F32.PACK_AB R80, R53, R148 ;  /* 0x000000943550723e */ /* 0x000fe200000000ff */
[----:B------:R-:W-:-:S02]  /*6340*/  HADD2.F32 R52, -RZ, R82.H0_H0 ;  /* 0x20000052ff347230 */ /* 0x000fc40000004100 */
[----:B------:R-:W-:Y:S02]  /*6350*/  HADD2.F32 R50, -RZ, R50.H0_H0 ;  /* 0x20000032ff327230 */ /* 0x000fe40000004100 */
[-C--:B------:R-:W-:Y:S01]  /*6360*/  FMUL.FTZ R141, R48, R55.reuse ;  /* 0x00000037308d7220 */ /* 0x080fe20000410000 */
[----:B------:R-:W-:Y:S02]  /*6370*/  IMAD.MOV.U32 R81, RZ, RZ, R85 ;  /* 0x000000ffff517224 */ /* 0x000fe400078e0055 */
[C---:B------:R-:W-:Y:S01]  /*6380*/  FMUL.FTZ R55, R52.reuse, R55 ;  /* 0x0000003734377220 */ /* 0x040fe20000410000 */
[----:B------:R-:W-:Y:S01]  /*6390*/  F2FP.F16.F32.PACK_AB R84, R49, R150 ;  /* 0x000000963154723e */ /* 0x000fe200000000ff */
[-C--:B------:R-:W-:Y:S01]  /*63a0*/  FFMA.FTZ R141, R52, R145.reuse, -R141 ;  /* 0x00000091348d7223 */ /* 0x080fe2000001088d */
[----:B------:R-:W-:Y:S02]  /*63b0*/  IMAD.MOV.U32 R85, RZ, RZ, R138 ;  /* 0x000000ffff557224 */ /* 0x000fe400078e008a */
[----:B------:R-:W-:Y:S01]  /*63c0*/  FFMA.FTZ R55, R48, R145, R55 ;  /* 0x0000009130377223 */ /* 0x000fe20000010037 */
[-C--:B------:R-:W-:Y:S01]  /*63d0*/  FMUL.FTZ R48, R51, R54.reuse ;  /* 0x0000003633307220 */ /* 0x080fe20000410000 */
[----:B------:R-:W-:-:S03]  /*63e0*/  FMUL.FTZ R54, R143, R54 ;  /* 0x000000368f367220 */ /* 0x000fc60000410000 */
[-C--:B------:R-:W-:Y:S01]  /*63f0*/  FFMA.FTZ R48, R143, R50.reuse, -R48 ;  /* 0x000000328f307223 */ /* 0x080fe20000010830 */
[----:B------:R-:W-:-:S04]  /*6400*/  FFMA.FTZ R54, R51, R50, R54 ;  /* 0x0000003233367223 */ /* 0x000fc80000010036 */
[----:B------:R-:W-:Y:S02]  /*6410*/  F2FP.F16.F32.PACK_AB R82, R48, R141 ;  /* 0x0000008d3052723e */ /* 0x000fe400000000ff */
[----:B------:R-:W-:-:S07]  /*6420*/  F2FP.F16.F32.PACK_AB R86, R54, R55 ;  /* 0x000000373656723e */ /* 0x000fce00000000ff */
.L_x_8865:
[----:B------:R-:W-:Y:S05]  /*6430*/  BSYNC B2 ;  /* 0x0000000000027941 */ /* 0x000fea0003800000 */
.L_x_8864:
[-C--:B--2---:R-:W-:Y:S01]  /*6440*/  IMAD R50, R218, R120.reuse, RZ ;  /* 0x00000078da327224 */ /* 0x084fe200078e02ff */
[----:B------:R-:W-:Y:S01]  /*6450*/  ULDC.64 UR4, c[0x0][0x2e8] ;  /* 0x0000ba0000047ab9 */ /* 0x000fe20000000a00 */
[----:B------:R-:W-:-:S04]  /*6460*/  IMAD.WIDE.U32 R48, R22, R120, R118 ;  /* 0x0000007816307225 */ /* 0x000fc800078e0076 */
        /* <DEDUP_REMOVED lines=14> */
.L_x_8863:
[----:B------:R-:W-:Y:S05]  /*6550*/  BSYNC B1 ;  /* 0x0000000000017941 */ /* 0x000fea0003800000 */
.L_x_8862:
[----:B------:R-:W-:Y:S01]  /*6560*/  ISETP.GE.OR P4, PT, R214, R113, P2 ;  /* 0x00000071d600720c */ /* 0x000fe20001786670 */
[----:B------:R-:W-:-:S12]  /*6570*/  BSSY B1, `(.L_x_8866) ;  /* 0x000007f000017945 */ /* 0x000fd80003800000 */
[----:B------:R-:W-:Y:S05]  /*6580*/  @P4 BRA `(.L_x_8867) ;  /* 0x0000000400f44947 */ /* 0x000fea0003800000 */
[----:B-1----:R-:W3:Y:S01]  /*6590*/  LDL R48, [R1+0x10] ;  /* 0x0000100001307983 */ /* 0x002ee20000100800 */
[----:B--2---:R-:W-:Y:S01]  /*65a0*/  IMAD.WIDE.U32 R80, R214, R120, R118 ;  /* 0x00000078d6507225 */ /* 0x004fe200078e0076 */
[----:B------:R-:W-:Y:S01]  /*65b0*/  SHF.R.U32.HI R51, RZ, 0x3, R196 ;  /* 0x00000003ff337819 */ /* 0x000fe200000116c4 */
[----:B------:R-:W-:Y:S01]  /*65c0*/  BSSY B2, `(.L_x_8868) ;  /* 0x000006e000027945 */ /* 0x000fe20003800000 */
        /* <DEDUP_REMOVED lines=20> */
[----:B------:R-:W-:-:S03]  /*6710*/  IMAD R49, R49, 0x2, R2 ;  /* 0x0000000231317824 */ /* 0x000fc600078e0202 */
[----:B------:R-:W-:-:S03]  /*6720*/  LEA R52, R51, R2, 0x1 ;  /* 0x0000000233347211 */ /* 0x000fc600078e08ff */
[----:B------:R-:W1:Y:S04]  /*6730*/  LDS.128 R48, [R49+0x18400] ;  /* 0x0184000031307984 */ /* 0x000e680000000c00 */
[----:B------:R-:W2:Y:S01]  /*6740*/  LDS.128 R52, [R52+0x18400] ;  /* 0x0184000034347984 */ /* 0x000ea20000000c00 */
[----:B------:R-:W-:Y:S05]  /*6750*/  @P3 BRA `(.L_x_8869) ;  /* 0x0000000400503947 */ /* 0x000fea0003800000 */
[----:B------:R-:W-:Y:S01]  /*6760*/  HADD2.F32 R139, -RZ, R154.H0_H0 ;  /* 0x2000009aff8b7230 */ /* 0x000fe20000004100 */
[----:B------:R-:W-:Y:S01]  /*6770*/  SHF.R.U32.HI R142, RZ, 0x10, R61 ;  /* 0x00000010ff8e7819 */ /* 0x000fe2000001163d */
[----:B--2---:R-:W-:Y:S01]  /*6780*/  HADD2.F32 R86, -RZ, R53.H0_H0 ;  /* 0x20000035ff567230 */ /* 0x004fe20000004100 */
[----:B------:R-:W-:Y:S01]  /*6790*/  SHF.R.U32.HI R140, RZ, 0x10, R57 ;  /* 0x00000010ff8c7819 */ /* 0x000fe20000011639 */
[----:B-1----:R-:W-:Y:S01]  /*67a0*/  HADD2.F32 R138, -RZ, R49.H0_H0 ;  /* 0x20000031ff8a7230 */ /* 0x002fe20000004100 */
[----:B------:R-:W-:Y:S01]  /*67b0*/  SHF.R.U32.HI R146, RZ, 0x10, R63 ;  /* 0x00000010ff927819 */ /* 0x000fe2000001163f */
[----:B------:R-:W-:Y:S02]  /*67c0*/  HADD2.F32 R87, -RZ, R152.H0_H0 ;  /* 0x20000098ff577230 */ /* 0x000fe40000004100 */
[-C--:B------:R-:W-:Y:S01]  /*67d0*/  FMUL.FTZ R141, R86, R139.reuse ;  /* 0x0000008b568d7220 */ /* 0x080fe20000410000 */
[----:B------:R-:W-:Y:S02]  /*67e0*/  HADD2.F32 R142, -RZ, R142.H0_H0 ;  /* 0x2000008eff8e7230 */ /* 0x000fe40000004100 */
[----:B------:R-:W-:Y:S01]  /*67f0*/  FMUL.FTZ R139, R138, R139 ;  /* 0x0000008b8a8b7220 */ /* 0x000fe20000410000 */
[----:B------:R-:W-:-:S02]  /*6800*/  HADD2.F32 R140, -RZ, R140.H0_H0 ;  /* 0x2000008cff8c7230 */ /* 0x000fc40000004100 */
[-C--:B------:R-:W-:Y:S01]  /*6810*/  FFMA.FTZ R138, R138, R87.reuse, -R141 ;  /* 0x000000578a8a7223 */ /* 0x080fe2000001088d */
[----:B------:R-:W-:Y:S02]  /*6820*/  HADD2.F32 R146, -RZ, R146.H0_H0 ;  /* 0x20000092ff927230 */ /* 0x000fe40000004100 */
[----:B------:R-:W-:Y:S01]  /*6830*/  FFMA.FTZ R86, R86, R87, R139 ;  /* 0x0000005756567223 */ /* 0x000fe2000001008b */
[----:B------:R-:W-:Y:S01]  /*6840*/  HADD2.F32 R87, -RZ, R53.H1_H1 ;  /* 0x30000035ff577230 */ /* 0x000fe20000004100 */
[----:B------:R-:W-:Y:S01]  /*6850*/  SHF.R.U64 R60, R60, 0x10, R61 ;  /* 0x000000103c3c7819 */ /* 0x000fe2000000123d */
[----:B------:R-:W-:Y:S01]  /*6860*/  HADD2.F32 R53, -RZ, R49.H1_H1 ;  /* 0x30000031ff357230 */ /* 0x000fe20000004100 */
[----:B------:R-:W-:Y:S01]  /*6870*/  SHF.R.U64 R57, R56, 0x10, R57 ;  /* 0x0000001038397819 */ /* 0x000fe20000001239 */
[----:B------:R-:W-:Y:S02]  /*6880*/  HADD2.F32 R139, -RZ, R51.H0_H0 ;  /* 0x20000033ff8b7230 */ /* 0x000fe40000004100 */
[-C--:B------:R-:W-:Y:S01]  /*6890*/  FMUL.FTZ R144, R87, R142.reuse ;  /* 0x0000008e57907220 */ /* 0x080fe20000410000 */
[----:B------:R-:W-:Y:S01]  /*68a0*/  SHF.R.U64 R58, R58, 0x10, R59 ;  /* 0x000000103a3a7819 */ /* 0x000fe2000000123b */
[----:B------:R-:W-:Y:S01]  /*68b0*/  FMUL.FTZ R142, R53, R142 ;  /* 0x0000008e358e7220 */ /* 0x000fe20000410000 */
[----:B------:R-:W-:-:S02]  /*68c0*/  HADD2.F32 R56, -RZ, R52.H1_H1 ;  /* 0x30000034ff387230 */ /* 0x000fc40000004100 */
[-C--:B------:R-:W-:Y:S01]  /*68d0*/  FFMA.FTZ R53, R53, R140.reuse, -R144 ;  /* 0x0000008c35357223 */ /* 0x080fe20000010890 */
[----:B------:R-:W-:Y:S02]  /*68e0*/  HADD2.F32 R57, -RZ, R57.H0_H0 ;  /* 0x20000039ff397230 */ /* 0x000fe40000004100 */
[----:B------:R-:W-:Y:S01]  /*68f0*/  FFMA.FTZ R49, R87, R140, R142 ;  /* 0x0000008c57317223 */ /* 0x000fe2000001008e */
[----:B------:R-:W-:Y:S01]  /*6900*/  HADD2.F32 R140, -RZ, R153.H0_H0 ;  /* 0x20000099ff8c7230 */ /* 0x000fe20000004100 */
[----:B------:R-:W-:Y:S01]  /*6910*/  SHF.R.U64 R62, R62, 0x10, R63 ;  /* 0x000000103e3e7819 */ /* 0x000fe2000000123f */
[----:B------:R-:W-:Y:S01]  /*6920*/  HADD2.F32 R87, -RZ, R55.H0_H0 ;  /* 0x20000037ff577230 */ /* 0x000fe20000004100 */
[----:B------:R-:W-:Y:S01]  /*6930*/  F2FP.F16.F32.PACK_AB R53, R53, R138 ;  /* 0x0000008a3535723e */ /* 0x000fe200000000ff */
[----:B------:R-:W-:Y:S01]  /*6940*/  HADD2.F32 R142, -RZ, R151.H0_H0 ;  /* 0x20000097ff8e7230 */ /* 0x000fe20000004100 */
[----:B------:R-:W-:Y:S01]  /*6950*/  F2FP.F16.F32.PACK_AB R86, R49, R86 ;  /* 0x000000563156723e */ /* 0x000fe200000000ff */
[----:B------:R-:W-:-:S02]  /*6960*/  HADD2.F32 R152, -RZ, R152.H1_H1 ;  /* 0x30000098ff987230 */ /* 0x000fc40000004100 */
[-C--:B------:R-:W-:Y:S01]  /*6970*/  FMUL.FTZ R144, R87, R140.reuse ;  /* 0x0000008c57907220 */ /* 0x080fe20000410000 */
[C---:B------:R-:W-:Y:S01]  /*6980*/  FMUL.FTZ R140, R139.reuse, R140 ;  /* 0x0000008c8b8c7220 */ /* 0x040fe20000410000 */
[----:B------:R-:W-:Y:S02]  /*6990*/  HADD2.F32 R147, -RZ, R147.H1_H1 ;  /* 0x30000093ff937230 */ /* 0x000fe40000004100 */
[-C--:B------:R-:W-:Y:S01]  /*69a0*/  FFMA.FTZ R144, R139, R142.reuse, -R144 ;  /* 0x0000008e8b907223 */ /* 0x080fe20000010890 */
[----:B------:R-:W-:Y:S01]  /*69b0*/  FFMA.FTZ R140, R87, R142, R140 ;  /* 0x0000008e578c7223 */ /* 0x000fe2000001008c */
[----:B------:R-:W-:Y:S01]  /*69c0*/  HADD2.F32 R87, -RZ, R55.H1_H1 ;  /* 0x30000037ff577230 */ /* 0x000fe20000004100 */
[----:B------:R-:W-:Y:S01]  /*69d0*/  SHF.R.U32.HI R142, RZ, 0x10, R59 ;  /* 0x00000010ff8e7819 */ /* 0x000fe2000001163b */
[----:B------:R-:W-:Y:S02]  /*69e0*/  HADD2.F32 R55, -RZ, R51.H1_H1 ;  /* 0x30000033ff377230 */ /* 0x000fe40000004100 */
[----:B------:R-:W-:-:S02]  /*69f0*/  HADD2.F32 R59, -RZ, R60.H0_H0 ;  /* 0x2000003cff3b7230 */ /* 0x000fc40000004100 */
[-C--:B------:R-:W-:Y:S01]  /*6a00*/  FMUL.FTZ R148, R87, R146.reuse ;  /* 0x0000009257947220 */ /* 0x080fe20000410000 */
[----:B------:R-:W-:Y:S02]  /*6a10*/  HADD2.F32 R142, -RZ, R142.H0_H0 ;  /* 0x2000008eff8e7230 */ /* 0x000fe40000004100 */
[----:B------:R-:W-:Y:S01]  /*6a20*/  FMUL.FTZ R146, R55, R146 ;  /* 0x0000009237927220 */ /* 0x000fe20000410000 */
[----:B------:R-:W-:Y:S02]  /*6a30*/  HADD2.F32 R139, -RZ, R52.H0_H0 ;  /* 0x20000034ff8b7230 */ /* 0x000fe40000004100 */
[----:B------:R-:W-:Y:S01]  /*6a40*/  FMUL.FTZ R61, R56, R59 ;  /* 0x0000003b383d7220 */ /* 0x000fe20000410000 */
[----:B------:R-:W-:Y:S02]  /*6a50*/  HADD2.F32 R52, -RZ, R54.H0_H0 ;  /* 0x20000036ff347230 */ /* 0x000fe40000004100 */
[----:B------:R-:W-:Y:S01]  /*6a60*/  FFMA.FTZ R51, R87, R142, R146 ;  /* 0x0000008e57337223 */ /* 0x000fe20000010092 */
[----:B------:R-:W-:-:S02]  /*6a70*/  HADD2.F32 R87, -RZ, R48.H0_H0 ;  /* 0x20000030ff577230 */ /* 0x000fc40000004100 */
[----:B------:R-:W-:Y:S01]  /*6a80*/  FFMA.FTZ R55, R55, R142, -R148 ;  /* 0x0000008e37377223 */ /* 0x000fe20000010894 */
[----:B------:R-:W-:Y:S02]  /*6a90*/  HADD2.F32 R48, -RZ, R48.H1_H1 ;  /* 0x30000030ff307230 */ /* 0x000fe40000004100 */
[----:B------:R-:W-:Y:S01]  /*6aa0*/  FMUL.FTZ R60, R52, R152 ;  /* 0x00000098343c7220 */ /* 0x000fe20000410000 */
[----:B------:R-:W-:Y:S01]  /*6ab0*/  HADD2.F32 R146, -RZ, R153.H1_H1 ;  /* 0x30000099ff927230 */ /* 0x000fe20000004100 */
[----:B------:R-:W-:Y:S01]  /*6ac0*/  F2FP.F16.F32.PACK_AB R140, R51, R140 ;  /* 0x0000008c338c723e */ /* 0x000fe200000000ff */
[----:B------:R-:W-:Y:S02]  /*6ad0*/  HADD2.F32 R62, -RZ, R62.H0_H0 ;  /* 0x2000003eff3e7230 */ /* 0x000fe40000004100 */
[C---:B------:R-:W-:Y:S01]  /*6ae0*/  FMUL.FTZ R59, R48.reuse, R59 ;  /* 0x0000003b303b7220 */ /* 0x040fe20000410000 */
[----:B------:R-:W-:Y:S01]  /*6af0*/  FFMA.FTZ R48, R48, R57, -R61 ;  /* 0x0000003930307223 */ /* 0x000fe2000001083d */
[----:B------:R-:W-:-:S02]  /*6b00*/  HADD2.F32 R142, -RZ, R151.H1_H1 ;  /* 0x30000097ff8e7230 */ /* 0x000fc40000004100 */
[-C--:B------:R-:W-:Y:S01]  /*6b10*/  FMUL.FTZ R148, R139, R146.reuse ;  /* 0x000000928b947220 */ /* 0x080fe20000410000 */
[----:B------:R-:W-:Y:S01]  /*6b20*/  FFMA.FTZ R56, R56, R57, R59 ;  /* 0x0000003938387223 */ /* 0x000fe2000001003b */
[----:B------:R-:W-:Y:S02]  /*6b30*/  HADD2.F32 R57, -RZ, R50.H0_H0 ;  /* 0x20000032ff397230 */ /* 0x000fe40000004100 */
[----:B------:R-:W-:Y:S01]  /*6b40*/  FMUL.FTZ R146, R87, R146 ;  /* 0x0000009257927220 */ /* 0x000fe20000410000 */
[----:B------:R-:W-:Y:S01]  /*6b50*/  HADD2.F32 R59, -RZ, R54.H1_H1 ;  /* 0x30000036ff3b7230 */ /* 0x000fe20000004100 */
[----:B------:R-:W-:Y:S01]  /*6b60*/  F2FP.F16.F32.PACK_AB R55, R55, R144 ;  /* 0x000000903737723e */ /* 0x000fe200000000ff */
[----:B------:R-:W-:Y:S02]  /*6b70*/  HADD2.F32 R54, -RZ, R50.H1_H1 ;  /* 0x30000032ff367230 */ /* 0x000fe40000004100 */
[C---:B------:R-:W-:Y:S01]  /*6b80*/  FMUL.FTZ R61, R57.reuse, R152 ;  /* 0x00000098393d7220 */ /* 0x040fe20000410000 */
[----:B------:R-:W-:Y:S01]  /*6b90*/  FFMA.FTZ R50, R57, R147, -R60 ;  /* 0x0000009339327223 */ /* 0x000fe2000001083c */
[----:B------:R-:W-:-:S02]  /*6ba0*/  HADD2.F32 R58, -RZ, R58.H0_H0 ;  /* 0x2000003aff3a7230 */ /* 0x000fc40000004100 */
[-C--:B------:R-:W-:Y:S01]  /*6bb0*/  FMUL.FTZ R57, R59, R62.reuse ;  /* 0x0000003e3b397220 */ /* 0x080fe20000410000 */
[----:B------:R-:W-:Y:S01]  /*6bc0*/  FMUL.FTZ R62, R54, R62 ;  /* 0x0000003e363e7220 */ /* 0x000fe20000410000 */
[-C--:B------:R-:W-:Y:S01]  /*6bd0*/  FFMA.FTZ R87, R87, R142.reuse, -R148 ;  /* 0x0000008e57577223 */ /* 0x080fe20000010894 */
[----:B------:R-:W-:Y:S01]  /*6be0*/  FFMA.FTZ R139, R139, R142, R146 ;  /* 0x0000008e8b8b7223 */ /* 0x000fe20000010092 */
[----:B------:R-:W-:Y:S01]  /*6bf0*/  FFMA.FTZ R61, R52, R147, R61 ;  /* 0x00000093343d7223 */ /* 0x000fe2000001003d */
[-C--:B------:R-:W-:Y:S01]  /*6c00*/  FFMA.FTZ R57, R54, R58.reuse, -R57 ;  /* 0x0000003a36397223 */ /* 0x080fe20000010839 */
[----:B------:R-:W-:Y:S01]  /*6c10*/  FFMA.FTZ R62, R59, R58, R62 ;  /* 0x0000003a3b3e7223 */ /* 0x000fe2000001003e */
[----:B------:R-:W-:Y:S01]  /*6c20*/  IMAD.MOV.U32 R49, RZ, RZ, R53 ;  /* 0x000000ffff317224 */ /* 0x000fe200078e0035 */
[----:B------:R-:W-:Y:S01]  /*6c30*/  F2FP.F16.F32.PACK_AB R48, R48, R87 ;  /* 0x000000573030723e */ /* 0x000fe200000000ff */
[----:B------:R-:W-:Y:S01]  /*6c40*/  IMAD.MOV.U32 R51, RZ, RZ, R55 ;  /* 0x000000ffff337224 */ /* 0x000fe200078e0037 */
[----:B------:R-:W-:Y:S01]  /*6c50*/  F2FP.F16.F32.PACK_AB R52, R56, R139 ;  /* 0x0000008b3834723e */ /* 0x000fe200000000ff */
[----:B------:R-:W-:Y:S01]  /*6c60*/  IMAD.MOV.U32 R53, RZ, RZ, R86 ;  /* 0x000000ffff357224 */ /* 0x000fe200078e0056 */
[----:B------:R-:W-:Y:S01]  /*6c70*/  F2FP.F16.F32.PACK_AB R50, R57, R50 ;  /* 0x000000323932723e */ /* 0x000fe200000000ff */
[----:B------:R-:W-:Y:S01]  /*6c80*/  IMAD.MOV.U32 R55, RZ, RZ, R140 ;  /* 0x000000ffff377224 */ /* 0x000fe200078e008c */
[----:B------:R-:W-:-:S07]  /*6c90*/  F2FP.F16.F32.PACK_AB R54, R62, R61 ;  /* 0x0000003d3e36723e */ /* 0x000fce00000000ff */
.L_x_8869:
[----:B------:R-:W-:Y:S05]  /*6ca0*/  BSYNC B2 ;  /* 0x0000000000027941 */ /* 0x000fea0003800000 */
.L_x_8868:
        /* <DEDUP_REMOVED lines=11> */
.L_x_8867:
[----:B------:R-:W-:Y:S05]  /*6d60*/  BSYNC B1 ;  /* 0x0000000000017941 */ /* 0x000fea0003800000 */
.L_x_8866:
[----:B------:R-:W-:Y:S01]  /*6d70*/  ISETP.GE.OR P4, PT, R213, R113, P2 ;  /* 0x00000071d500720c */ /* 0x000fe20001786670 */
[----:B------:R-:W-:-:S12]  /*6d80*/  BSSY B1, `(.L_x_8870) ;  /* 0x000007f000017945 */ /* 0x000fd80003800000 */
[----:B------:R-:W-:Y:S05]  /*6d90*/  @P4 BRA `(.L_x_8871) ;  /* 0x0000000400f44947 */ /* 0x000fea0003800000 */
[----:B-1-3--:R-:W3:Y:S01]  /*6da0*/  LDL R48, [R1+0x10] ;  /* 0x0000100001307983 */ /* 0x00aee20000100800 */
[----:B--2---:R-:W-:Y:S01]  /*6db0*/  IMAD.WIDE.U32 R56, R213, R120, R118 ;  /* 0x00000078d5387225 */ /* 0x004fe200078e0076 */
[----:B------:R-:W-:Y:S01]  /*6dc0*/  SHF.R.U32.HI R50, RZ, 0x3, R195 ;  /* 0x00000003ff327819 */ /* 0x000fe200000116c3 */
[----:B------:R-:W-:Y:S01]  /*6dd0*/  BSSY B2, `(.L_x_8872) ;  /* 0x000006e000027945 */ /* 0x000fe20003800000 */
[----:B------:R-:W-:Y:S02]  /*6de0*/  IADD3 R58, P4, P5, R100, R56, R40 ;  /* 0x00000038643a7210 */ /* 0x000fe40007d9e028 */
[----:B---3--:R-:W-:Y:S01]  /*6df0*/  LOP3.LUT P6, RZ, R48, 0x1, RZ, 0xc0, !PT ;  /* 0x0000000130ff7812 */ /* 0x008fe200078cc0ff */
[----:B------:R-:W-:-:S04]  /*6e00*/  IMAD R48, R115, R120, RZ ;  /* 0x0000007873307224 */ /* 0x000fc800078e02ff */
[----:B------:R-:W-:Y:S01]  /*6e10*/  IMAD R49, R213, R121, R48 ;  /* 0x00000079d5317224 */ /* 0x000fe200078e0230 */
[----:B------:R-:W-:-:S04]  /*6e20*/  SEL R48, R33, R129, !P6 ;  /* 0x0000008121307207 */ /* 0x000fc80007000000 */
[----:B------:R-:W-:Y:S02]  /*6e30*/  IADD3 R60, R57, R49, RZ ;  /* 0x00000031393c7210 */ /* 0x000fe40007ffe0ff */
[----:B------:R-:W-:Y:S02]  /*6e40*/  SHF.R.S32.HI R49, RZ, 0x1f, R48 ;  /* 0x0000001fff317819 */ /* 0x000fe40000011430 */
[----:B------:R-:W-:Y:S02]  /*6e50*/  IADD3.X R59, R41, R60, R106, P4, P5 ;  /* 0x0000003c293b7210 */ /* 0x000fe400027ea46a */
        /* <DEDUP_REMOVED lines=10> */
[----:B------:R-:W-:-:S04]  /*6f00*/  IMAD R49, R23, 0x4000, R28 ;  /* 0x0000400017317824 */ /* 0x000fc800078e021c */
[----:B------:R-:W-:Y:S01]  /*6f10*/  IMAD R51, R23, 0x4000, R48 ;  /* 0x0000400017337824 */ /* 0x000fe200078e0230 */
[----:B------:R-:W-:-:S03]  /*6f20*/  LEA R49, R49, R2, 0x1 ;  /* 0x0000000231317211 */ /* 0x000fc600078e08ff */
[----:B------:R-:W-:-:S03]  /*6f30*/  IMAD R52, R51, 0x2, R2 ;  /* 0x0000000233347824 */ /* 0x000fc600078e0202 */
        /* <DEDUP_REMOVED lines=50> */
[----:B------:R-:W-:Y:S01]  /*7260*/  HADD2.F32 R52, -RZ, R52.H1_H1 ;  /* 0x30000034ff347230 */ /* 0x000fe20000004100 */
[----:B------:R-:W-:Y:S01]  /*7270*/  F2FP.F16.F32.PACK_AB R66, R66, R53 ;  /* 0x000000354242723e */ /* 0x000fe200000000ff */
        /* <DEDUP_REMOVED lines=18> */
[----:B------:R-:W-:Y:S01]  /*73a0*/  MOV R51, R66 ;  /* 0x0000004200337202 */ /* 0x000fe20000000f00 */
        /* <DEDUP_REMOVED lines=16> */
.L_x_8873:
[----:B------:R-:W-:Y:S05]  /*74b0*/  BSYNC B2 ;  /* 0x0000000000027941 */ /* 0x000fea0003800000 */
.L_x_8872:
        /* <DEDUP_REMOVED lines=11> */
.L_x_8871:
[----:B------:R-:W-:Y:S05]  /*7570*/  BSYNC B1 ;  /* 0x0000000000017941 */ /* 0x000fea0003800000 */
.L_x_8870:
[----:B------:R-:W-:Y:S01]  /*7580*/  ISETP.GE.OR P4, PT, R212, R113, P2 ;  /* 0x00000071d400720c */ /* 0x000fe20001786670 */
[-C--:B-1234-:R-:W-:Y:S02]  /*7590*/  IMAD R48, R114, R120.reuse, RZ ;  /* 0x0000007872307224 */ /* 0x09efe400078e02ff */
[----:B------:R-:W-:-:S04]  /*75a0*/  IMAD.WIDE.U32 R118, R212, R120, R118 ;  /* 0x00000078d4767225 */ /* 0x000fc800078e0076 */
[----:B------:R-:W-:-:S06]  /*75b0*/  IMAD R121, R212, R121, R48 ;  /* 0x00000079d4797224 */ /* 0x000fcc00078e0230 */
[----:B------:R-:W-:Y:S05]  /*75c0*/  @P4 BRA `(.L_x_8850) ;  /* 0x0000000c007c4947 */ /* 0x000fea0003800000 */
[----:B------:R-:W2:Y:S01]  /*75d0*/  LDL R49, [R1+0x10] ;  /* 0x0000100001317983 */ /* 0x000ea20000100800 */
[----:B------:R-:W1:Y:S01]  /*75e0*/  LDC.64 R56, c[0x0][0x2e8] ;  /* 0x0000ba00ff387b82 */ /* 0x000e620000000a00 */
[----:B------:R-:W-:Y:S01]  /*75f0*/  IMAD.IADD R60, R119, 0x1, R121 ;  /* 0x00000001773c7824 */ /* 0x000fe200078e0279 */
[----:B------:R-:W-:Y:S01]  /*7600*/  IADD3 R48, P4, P5, R100, R118, R40 ;  /* 0x0000007664307210 */ /* 0x000fe20007d9e028 */
[----:B------:R-:W-:Y:S01]  /*7610*/  BSSY B1, `(.L_x_8874) ;  /* 0x0000070000017945 */ /* 0x000fe20003800000 */
[----:B------:R-:W-:Y:S02]  /*7620*/  SHF.R.U32.HI R51, RZ, 0x3, R194 ;  /* 0x00000003ff337819 */ /* 0x000fe400000116c2 */
[----:B--2---:R-:W-:Y:S02]  /*7630*/  LOP3.LUT P6, RZ, R49, 0x1, RZ, 0xc0, !PT ;  /* 0x0000000131ff7812 */ /* 0x004fe400078cc0ff */
[----:B------:R-:W-:Y:S02]  /*7640*/  IADD3.X R49, R41, R60, R106, P4, P5 ;  /* 0x0000003c29317210 */ /* 0x000fe400027ea46a */
[----:B-1----:R-:W-:-:S02]  /*7650*/  LEA R58, P4, R48, R56, 0x1 ;  /* 0x00000038303a7211 */ /* 0x002fc400078808ff */
[----:B------:R-:W-:Y:S02]  /*7660*/  SEL R129, R33, R129, !P6 ;  /* 0x0000008121817207 */ /* 0x000fe40007000000 */
[----:B------:R-:W-:Y:S02]  /*7670*/  LEA.HI.X R59, R48, R57, R49, 0x1, P4 ;  /* 0x00000039303b7211 */ /* 0x000fe400020f0c31 */
[----:B------:R-:W-:-:S04]  /*7680*/  SHF.R.S32.HI R48, RZ, 0x1f, R129 ;  /* 0x0000001fff307819 */ /* 0x000fc80000011481 */
        /* <DEDUP_REMOVED lines=22> */
[----:B------:R-:W-:Y:S01]  /*77f0*/  MOV R67, R52 ;  /* 0x0000003400437202 */ /* 0x000fe20000000f00 */
[--C-:B------:R-:W-:Y:S01]  /*7800*/  HADD2.F32 R69, -RZ, R133.reuse.H0_H0 ;  /* 0x20000085ff457230 */ /* 0x100fe20000004100 */
[----:B------:R-:W-:Y:S01]  /*7810*/  SHF.R.U32.HI R70, RZ, 0x10, R73 ;  /* 0x00000010ff467819 */ /* 0x000fe20000011649 */
[----:B------:R-:W-:Y:S01]  /*7820*/  HADD2.F32 R133, -RZ, R133.H1_H1 ;  /* 0x30000085ff857230 */ /* 0x000fe20000004100 */
[----:B------:R-:W-:Y:S01]  /*7830*/  SHF.R.U64 R62, R74, 0x10, R75 ;  /* 0x000000104a3e7819 */ /* 0x000fe2000000124b */
[--C-:B------:R-:W-:Y:S01]  /*7840*/  HADD2.F32 R52, -RZ, R48.reuse.H0_H0 ;  /* 0x20000030ff347230 */ /* 0x100fe20000004100 */
[----:B------:R-:W-:Y:S01]  /*7850*/  SHF.R.U32.HI R73, RZ, 0x10, R79 ;  /* 0x00000010ff497819 */ /* 0x000fe2000001164f */
[----:B------:R-:W-:Y:S01]  /*7860*/  HADD2.F32 R55, -RZ, R48.H1_H1 ;  /* 0x30000030ff377230 */ /* 0x000fe20000004100 */
[----:B------:R-:W-:Y:S01]  /*7870*/  SHF.R.U32.HI R71, RZ, 0x10, R75 ;  /* 0x00000010ff477819 */ /* 0x000fe2000001164b */
[----:B------:R-:W-:Y:S01]  /*7880*/  IMAD.MOV.U32 R53, RZ, RZ, R51 ;  /* 0x000000ffff357224 */ /* 0x000fe200078e0033 */
[----:B------:R-:W-:Y:S01]  /*7890*/  SHF.R.U64 R65, R76, 0x10, R77 ;  /* 0x000000104c417819 */ /* 0x000fe2000000124d */
[----:B------:R-:W-:Y:S01]  /*78a0*/  HADD2.F32 R48, -RZ, R49.H0_H0 ;  /* 0x20000031ff307230 */ /* 0x000fe20000004100 */
[----:B------:R-:W-:Y:S01]  /*78b0*/  SHF.R.U64 R63, R78, 0x10, R79 ;  /* 0x000000104e3f7819 */ /* 0x000fe2000000124f */
[----:B------:R-:W-:-:S02]  /*78c0*/  HADD2.F32 R72, -RZ, R72.H0_H0 ;  /* 0x20000048ff487230 */ /* 0x000fc40000004100 */
[----:B------:R-:W-:Y:S02]  /*78d0*/  HADD2.F32 R51, -RZ, R49.H1_H1 ;  /* 0x30000031ff337230 */ /* 0x000fe40000004100 */
[-C--:B------:R-:W-:Y:S01]  /*78e0*/  FMUL.FTZ R49, R52, R133.reuse ;  /* 0x0000008534317220 */ /* 0x080fe20000410000 */
[----:B------:R-:W-:Y:S02]  /*78f0*/  HADD2.F32 R70, -RZ, R70.H0_H0 ;  /* 0x20000046ff467230 */ /* 0x000fe40000004100 */
        /* <DEDUP_REMOVED lines=9> */
[----:B------:R-:W-:Y:S02]  /*7990*/  HADD2.F32 R55, -RZ, R53.H0_H0 ;  /* 0x20000035ff377230 */ /* 0x000fe40000004100 */
[----:B------:R-:W-:Y:S02]  /*79a0*/  HADD2.F32 R68, -RZ, R68.H1_H1 ;  /* 0x30000044ff447230 */ /* 0x000fe40000004100 */
[-C--:B------:R-:W-:Y:S01]  /*79b0*/  FMUL.FTZ R74, R69, R72.reuse ;  /* 0x00000048454a7220 */ /* 0x080fe20000410000 */
[----:B------:R-:W-:Y:S02]  /*79c0*/  HADD2.F32 R73, -RZ, R73.H0_H0 ;  /* 0x20000049ff497230 */ /* 0x000fe40000004100 */
[----:B------:R-:W-:Y:S01]  /*79d0*/  FMUL.FTZ R72, R55, R72 ;  /* 0x0000004837487220 */ /* 0x000fe20000410000 */
[----:B------:R-:W-:Y:S01]  /*79e0*/  HADD2.F32 R53, -RZ, R53.H1_H1 ;  /* 0x30000035ff357230 */ /* 0x000fe20000004100 */
[----:B------:R-:W-:Y:S01]  /*79f0*/  F2FP.F16.F32.PACK_AB R51, R51, R48 ;  /* 0x000000303333723e */ /* 0x000fe200000000ff */
[----:B------:R-:W-:-:S02]  /*7a00*/  HADD2.F32 R70, -RZ, R131.H1_H1 ;  /* 0x30000083ff467230 */ /* 0x000fc40000004100 */
[CC--:B------:R-:W-:Y:S01]  /*7a10*/  FMUL.FTZ R76, R68.reuse, R73.reuse ;  /* 0x00000049444c7220 */ /* 0x0c0fe20000410000 */
[----:B------:R-:W-:Y:S02]  /*7a20*/  HADD2.F32 R71, -RZ, R71.H0_H0 ;  /* 0x20000047ff477230 */ /* 0x000fe40000004100 */
[----:B------:R-:W-:Y:S01]  /*7a30*/  FMUL.FTZ R77, R53, R73 ;  /* 0x00000049354d7220 */ /* 0x000fe20000410000 */
[----:B------:R-:W-:Y:S02]  /*7a40*/  HADD2.F32 R65, -RZ, R65.H0_H0 ;  /* 0x20000041ff417230 */ /* 0x000fe40000004100 */
[-C--:B------:R-:W-:Y:S01]  /*7a50*/  FFMA.FTZ R73, R55, R70.reuse, -R74 ;  /* 0x0000004637497223 */ /* 0x080fe2000001084a */
[----:B------:R-:W-:Y:S01]  /*7a60*/  FFMA.FTZ R75, R69, R70, R72 ;  /* 0x00000046454b7223 */ /* 0x000fe20000010048 */
[-C--:B------:R-:W-:Y:S01]  /*7a70*/  FFMA.FTZ R76, R53, R71.reuse, -R76 ;  /* 0x00000047354c7223 */ /* 0x080fe2000001084c */
[----:B------:R-:W-:Y:S02]  /*7a80*/  HADD2.F32 R70, -RZ, R132.H1_H1 ;  /* 0x30000084ff467230 */ /* 0x000fe40000004100 */
[----:B------:R-:W-:Y:S01]  /*7a90*/  FFMA.FTZ R78, R68, R71, R77 ;  /* 0x00000047444e7223 */ /* 0x000fe2000001004d */
[----:B------:R-:W-:-:S02]  /*7aa0*/  HADD2.F32 R55, -RZ, R67.H0_H0 ;  /* 0x20000043ff377230 */ /* 0x000fc40000004100 */
[--C-:B------:R-:W-:Y:S01]  /*7ab0*/  HADD2.F32 R53, -RZ, R66.reuse.H0_H0 ;  /* 0x20000042ff357230 */ /* 0x100fe20000004100 */
[----:B------:R-:W-:Y:S01]  /*7ac0*/  F2FP.F16.F32.PACK_AB R73, R76, R73 ;  /* 0x000000494c49723e */ /* 0x000fe200000000ff */
[----:B------:R-:W-:Y:S02]  /*7ad0*/  HADD2.F32 R68, -RZ, R131.H0_H0 ;  /* 0x20000083ff447230 */ /* 0x000fe40000004100 */
[-C--:B------:R-:W-:Y:S01]  /*7ae0*/  FMUL.FTZ R72, R55, R70.reuse ;  /* 0x0000004637487220 */ /* 0x080fe20000410000 */
[----:B------:R-:W-:Y:S02]  /*7af0*/  HADD2.F32 R67, -RZ, R67.H1_H1 ;  /* 0x30000043ff437230 */ /* 0x000fe40000004100 */
[C---:B------:R-:W-:Y:S01]  /*7b00*/  FMUL.FTZ R70, R53.reuse, R70 ;  /* 0x0000004635467220 */ /* 0x040fe20000410000 */
[----:B------:R-:W-:Y:S02]  /*7b10*/  HADD2.F32 R66, -RZ, R66.H1_H1 ;  /* 0x30000042ff427230 */ /* 0x000fe40000004100 */
[----:B------:R-:W-:Y:S01]  /*7b20*/  FFMA.FTZ R72, R53, R68, -R72 ;  /* 0x0000004435487223 */ /* 0x000fe20000010848 */
[----:B------:R-:W-:-:S02]  /*7b30*/  HADD2.F32 R130, -RZ, R130.H1_H1 ;  /* 0x30000082ff827230 */ /* 0x000fc40000004100 */
[----:B------:R-:W-:Y:S01]  /*7b40*/  FFMA.FTZ R70, R55, R68, R70 ;  /* 0x0000004437467223 */ /* 0x000fe20000010046 */
[-C--:B------:R-:W-:Y:S01]  /*7b50*/  FMUL.FTZ R69, R67, R65.reuse ;  /* 0x0000004143457220 */ /* 0x080fe20000410000 */
[----:B------:R-:W-:Y:S01]  /*7b60*/  FMUL.FTZ R74, R66, R65 ;  /* 0x00000041424a7220 */ /* 0x000fe20000410000 */
[----:B------:R-:W-:Y:S02]  /*7b70*/  HADD2.F32 R55, -RZ, R54.H0_H0 ;  /* 0x20000036ff377230 */ /* 0x000fe40000004100 */
[----:B------:R-:W-:Y:S02]  /*7b80*/  HADD2.F32 R65, -RZ, R63.H0_H0 ;  /* 0x2000003fff417230 */ /* 0x000fe40000004100 */
[----:B------:R-:W-:Y:S02]  /*7b90*/  HADD2.F32 R53, -RZ, R50.H0_H0 ;  /* 0x20000032ff357230 */ /* 0x000fe40000004100 */
[----:B------:R-:W-:Y:S02]  /*7ba0*/  HADD2.F32 R54, -RZ, R54.H1_H1 ;  /* 0x30000036ff367230 */ /* 0x000fe40000004100 */
[----:B------:R-:W-:-:S02]  /*7bb0*/  HADD2.F32 R50, -RZ, R50.H1_H1 ;  /* 0x30000032ff327230 */ /* 0x000fc40000004100 */
[----:B------:R-:W-:Y:S02]  /*7bc0*/  HADD2.F32 R63, -RZ, R62.H0_H0 ;  /* 0x2000003eff3f7230 */ /* 0x000fe40000004100 */
[-C--:B------:R-:W-:Y:S01]  /*7bd0*/  FMUL.FTZ R62, R55, R130.reuse ;  /* 0x00000082373e7220 */ /* 0x080fe20000410000 */
[----:B------:R-:W-:Y:S02]  /*7be0*/  HADD2.F32 R64, -RZ, R64.H0_H0 ;  /* 0x20000040ff407230 */ /* 0x000fe40000004100 */
[-C--:B------:R-:W-:Y:S01]  /*7bf0*/  FMUL.FTZ R71, R54, R65.reuse ;  /* 0x0000004136477220 */ /* 0x080fe20000410000 */
[----:B------:R-:W-:Y:S02]  /*7c00*/  HADD2.F32 R132, -RZ, R132.H0_H0 ;  /* 0x20000084ff847230 */ /* 0x000fe40000004100 */
[----:B------:R-:W-:Y:S01]  /*7c10*/  FMUL.FTZ R130, R53, R130 ;  /* 0x0000008235827220 */ /* 0x000fe20000410000 */
[----:B------:R-:W-:Y:S01]  /*7c20*/  FMUL.FTZ R65, R50, R65 ;  /* 0x0000004132417220 */ /* 0x000fe20000410000 */
[-C--:B------:R-:W-:Y:S01]  /*7c30*/  FFMA.FTZ R69, R66, R64.reuse, -R69 ;  /* 0x0000004042457223 */ /* 0x080fe20000010845 */
[----:B------:R-:W-:Y:S01]  /*7c40*/  FFMA.FTZ R67, R67, R64, R74 ;  /* 0x0000004043437223 */ /* 0x000fe2000001004a */
        /* <DEDUP_REMOVED lines=12> */
.L_x_8875:
[----:B------:R-:W-:Y:S05]  /*7d10*/  BSYNC B1 ;  /* 0x0000000000017941 */ /* 0x000fea0003800000 */
.L_x_8874:
        /* <DEDUP_REMOVED lines=10> */
.L_x_8813:
[----:B------:R-:W-:-:S06]  /*7dc0*/  UISETP.NE.AND UP0, UPT, UR45, 0x3, UPT ;  /* 0x000000032d00788c */ /* 0x000fcc000bf05270 */
[----:B------:R-:W-:-:S13]  /*7dd0*/  PLOP3.LUT P0, PT, PT, PT, UP0, 0x80, 0x0 ;  /* 0x000000000000781c */ /* 0x000fda0003f0f008 */
[----:B------:R-:W-:Y:S05]  /*7de0*/  @!P0 BRA `(.L_x_8876) ;  /* 0x0000000000048947 */ /* 0x000fea0003800000 */
[----:B------:R-:W-:Y:S01]  /*7df0*/  BPT.TRAP 0x1 ;  /* 0x000000040000795c */ /* 0x000fe20000300000 */
.L_x_8876:
[----:B------:R-:W-:Y:S01]  /*7e00*/  LEA R110, R23, R2, 0x3 ;  /* 0x00000002176e7211 */ /* 0x000fe200078e18ff */
[----:B------:R-:W-:Y:S01]  /*7e10*/  IMAD R113, R26, -0x80, R24 ;  /* 0xffffff801a717824 */ /* 0x000fe200078e0218 */
[----:B------:R-:W-:Y:S01]  /*7e20*/  SHF.L.U32 R117, R188, 0x1f, RZ ;  /* 0x0000001fbc757819 */ /* 0x000fe200000006ff */
[----:B------:R-:W-:Y:S01]  /*7e30*/  BSSY B1, `(.L_x_8877) ;  /* 0x0000006000017945 */ /* 0x000fe20003800000 */
[----:B0-----:R-:W-:Y:S01]  /*7e40*/  SHF.R.S32.HI R48, RZ, 0x1f, R26 ;  /* 0x0000001fff307819 */ /* 0x001fe2000001141a */
[----:B------:R-:W-:Y:S01]  /*7e50*/  IMAD R49, R0, R26, RZ ;  /* 0x0000001a00317224 */ /* 0x000fe200078e02ff */
[----:B------:R-:W0:Y:S01]  /*7e60*/  SYNCS.PHASECHK.TRANS64.TRYWAIT P3, [R110+URZ+0x28890], R117 ;  /* 0x028890756e0075a7 */ /* 0x000e22000806017f */
[----:B------:R-:W-:Y:S01]  /*7e70*/  VIMNMX R113, R113, 0x80, PT ;  /* 0x0000008071717848 */ /* 0x000fe20003fe0100 */
[----:B0-----:R-:W-:Y:S06]  /*7e80*/  @!P3 BRA `(.L_x_8878) ;  /* 0x000001ac0094b947 */ /* 0x001fec0003800000 */
.L_x_9183:
[----:B------:R-:W-:Y:S05]  /*7e90*/  BSYNC B1 ;  /* 0x0000000000017941 */ /* 0x000fea0003800000 */
.L_x_8877:
        /* <DEDUP_REMOVED lines=20> */
.L_x_8880:
[----:B------:R-:W-:Y:S05]  /*7fe0*/  BSYNC B1 ;  /* 0x0000000000017941 */ /* 0x000fea0003800000 */
.L_x_8879:
        /* <DEDUP_REMOVED lines=9> */
[----:B------:R-:W-:-:S04]  /*8080*/  @!P2 IADD3 R62, P3, R64, R39, RZ ;  /* 0x00000027403ea210 */ /* 0x000fc80007f7e0ff */
[----:B------:R-:W-:Y:S02]  /*8090*/  @!P2 IADD3.X R63, R66, R103, RZ, P3, !PT ;  /* 0x00000067423fa210 */ /* 0x000fe40001ffe4ff */
        /* <DEDUP_REMOVED lines=8> */
.L_x_8882:
[----:B------:R-:W-:Y:S05]  /*8120*/  BSYNC B1 ;  /* 0x0000000000017941 */ /* 0x000fea0003800000 */
.L_x_8881:
        /* <DEDUP_REMOVED lines=19> */
.L_x_8884:
[----:B------:R-:W-:Y:S05]  /*8260*/  BSYNC B1 ;  /* 0x0000000000017941 */ /* 0x000fea0003800000 */
.L_x_8883:
[----:B------:R-:W-:-:S13]  /*8270*/  ISETP.GE.AND P3, PT, R212, R113, PT ;  /* 0x00000071d400720c */ /* 0x000fda0003f66270 */
[----:B------:R-:W-:Y:S05]  /*8280*/  @P3 BRA `(.L_x_8850) ;  /* 0x00000000004c3947 */ /* 0x000fea0003800000 */
[----:B------:R-:W3:Y:S01]  /*8290*/  LDC.64 R62, c[0x0][0x300] ;  /* 0x0000c000ff3e7b82 */ /* 0x000ee20000000a00 */
[----:B-12-4-:R-:W1:Y:S01]  /*82a0*/  @!P2 LDS.128 R48, [R112+0x1b400] ;  /* 0x01b400007030a984 */ /* 0x016e620000000c00 */
[----:B------:R-:W-:-:S03]  /*82b0*/  MOV R57, R65 ;  /* 0x0000004100397202 */ /* 0x000fc60000000f00 */
        /* <DEDUP_REMOVED lines=16> */
.L_x_8850:
[----:B------:R-:W-:Y:S05]  /*83c0*/  BSYNC B0 ;  /* 0x0000000000007941 */ /* 0x000fea0003800000 */
.L_x_8812:
        /* <DEDUP_REMOVED lines=17> */
.L_x_8886:
[----:B------:R-:W-:Y:S05]  /*84e0*/  BSYNC B0 ;  /* 0x0000000000007941 */ /* 0x000fea0003800000 */
.L_x_8885:
[----:B------:R-:W2:Y:S01]  /*84f0*/  SYNCS.PHASECHK.TRANS64.TRYWAIT P0, [R110+URZ+0x288b0], R117 ;  /* 0x0288b0756e0075a7 */ /* 0x000ea2000800017f */
[----:B------:R-:W-:Y:S01]  /*8500*/  ULDC UR41, c[0x0][0x2f4] ;  /* 0x0000bd0000297ab9 */ /* 0x000fe20000000800 */
[----:B------:R-:W-:Y:S01]  /*8510*/  ULDC.64 UR36, c[0x0][0x328] ;  /* 0x0000ca0000247ab9 */ /* 0x000fe20000000a00 */
[----:B------:R-:W-:Y:S01]  /*8520*/  ULDC.64 UR38, c[0x0][0x318] ;  /* 0x0000c60000267ab9 */ /* 0x000fe20000000a00 */
[----:B------:R-:W-:Y:S04]  /*8530*/  BSSY B0, `(.L_x_8887) ;  /* 0x0000002000007945 */ /* 0x000fe80003800000 */
[----:B--2---:R-:W-:Y:S05]  /*8540*/  @!P0 BRA `(.L_x_8888) ;  /* 0x000001a400f88947 */ /* 0x004fea0003800000 */
.L_x_9184:
[----:B------:R-:W-:Y:S05]  /*8550*/  BSYNC B0 ;  /* 0x0000000000007941 */ /* 0x000fea0003800000 */
.L_x_8887:
[----:B------:R-:W-:Y:S01]  /*8560*/  ISETP.GE.AND P0, PT, R22, R113, PT ;  /* 0x000000711600720c */ /* 0x000fe20003f06270 */
[----:B------:R-:W-:Y:S01]  /*8570*/  BSSY B0, `(.L_x_8889) ;  /* 0x0000011000007945 */ /* 0x000fe20003800000 */
[----:B------:R-:W-:-:S11]  /*8580*/  IMAD.WIDE R52, R26, 0x80, R46 ;  /* 0x000000801a347825 */ /* 0x000fd600078e022e */
[----:B------:R-:W-:Y:S05]  /*8590*/  @P0 BRA `(.L_x_8890) ;  /* 0x0000000000380947 */ /* 0x000fea0003800000 */
[----:B-1----:R-:W-:Y:S01]  /*85a0*/  MOV R48, R98 ;  /* 0x0000006200307202 */ /* 0x002fe20000000f00 */
[----:B------:R-:W-:Y:S02]  /*85b0*/  IMAD R51, R53, UR36, RZ ;  /* 0x0000002435337c24 */ /* 0x000fe4000f8e02ff */
[----:B------:R-:W-:Y:S02]  /*85c0*/  IMAD.MOV.U32 R49, RZ, RZ, R109 ;  /* 0x000000ffff317224 */ /* 0x000fe400078e006d */
        /* <DEDUP_REMOVED lines=11> */
.L_x_8890:
[----:B------:R-:W-:Y:S05]  /*8680*/  BSYNC B0 ;  /* 0x0000000000007941 */ /* 0x000fea0003800000 */
.L_x_8889:
[----:B------:R-:W-:Y:S01]  /*8690*/  ISETP.GE.AND P0, PT, R214, R113, PT ;  /* 0x00000071d600720c */ /* 0x000fe20003f06270 */
[----:B------:R-:W-:-:S12]  /*86a0*/  BSSY B0, `(.L_x_8891) ;  /* 0x0000012000007945 */ /* 0x000fd80003800000 */
[----:B------:R-:W-:Y:S05]  /*86b0*/  @P0 BRA `(.L_x_8892) ;  /* 0x0000000000400947 */ /* 0x000fea0003800000 */
[----:B---3--:R-:W-:Y:S02]  /*86c0*/  IADD3 R51, P0, R52, 0x20, RZ ;  /* 0x0000002034337810 */ /* 0x008fe40007f1e0ff */
[----:B------:R-:W-:-:S03]  /*86d0*/  MOV R49, R109 ;  /* 0x0000006d00317202 */ /* 0x000fc60000000f00 */
        /* <DEDUP_REMOVED lines=14> */
.L_x_8892:
[----:B------:R-:W-:Y:S05]  /*87c0*/  BSYNC B0 ;  /* 0x0000000000007941 */ /* 0x000fea0003800000 */
.L_x_8891:
        /* <DEDUP_REMOVED lines=10> */
[----:B------:R-:W-:-:S04]  /*8870*/  LEA R54, P0, R48, UR38, 0x1 ;  /* 0x0000002630367c11 */ /* 0x000fc8000f8008ff */
[----:B------:R-:W-:-:S04]  /*8880*/  IADD3 R49, R49, R51, RZ ;  /* 0x0000003331317210 */ /* 0x000fc80007ffe0ff */
[----:B------:R-:W-:Y:S02]  /*8890*/  LEA.HI.X R55, R48, UR39, R49, 0x1, P0 ;  /* 0x0000002730377c11 */ /* 0x000fe400080f0c31 */
[----:B------:R-:W-:-:S13]  /*88a0*/  ISETP.GE.AND P0, PT, R16, UR41, PT ;  /* 0x0000002910007c0c */ /* 0x000fda000bf06270 */
[----:B------:R-:W1:Y:S04]  /*88b0*/  @!P0 LDS.128 R48, [R112+0x2400] ;  /* 0x0024000070308984 */ /* 0x000e680000000c00 */
[----:B-1----:R-:W-:Y:S01]  /*88c0*/  @!P0 STG.E.128 desc[UR42][R54.64], R48 ;  /* 0x0000003036008986 */ /* 0x002fe2000c101d2a */
[----:B------:R-:W-:-:S13]  /*88d0*/  ISETP.GE.AND P0, PT, R187, UR41, PT ;  /* 0x00000029bb007c0c */ /* 0x000fda000bf06270 */
[----:B------:R-:W1:Y:S04]  /*88e0*/  @!P0 LDS.128 R48, [R112+0x6400] ;  /* 0x0064000070308984 */ /* 0x000e680000000c00 */
[----:B-1----:R1:W-:Y:S02]  /*88f0*/  @!P0 STG.E.128 desc[UR42][R54.64+0x80], R48 ;  /* 0x0000803036008986 */ /* 0x0023e4000c101d2a */
.L_x_8894:
[----:B------:R-:W-:Y:S05]  /*8900*/  BSYNC B0 ;  /* 0x0000000000007941 */ /* 0x000fea0003800000 */
.L_x_8893:
[----:B------:R-:W-:Y:S01]  /*8910*/  ISETP.GE.AND P0, PT, R212, R113, PT ;  /* 0x00000071d400720c */ /* 0x000fe20003f06270 */
[----:B------:R-:W-:-:S12]  /*8920*/  BSSY B0, `(.L_x_8895) ;  /* 0x0000012000007945 */ /* 0x000fd80003800000 */
[----:B------:R-:W-:Y:S05]  /*8930*/  @P0 BRA `(.L_x_8896) ;  /* 0x0000000000400947 */ /* 0x000fea0003800000 */
[----:B-1-34-:R-:W-:Y:S01]  /*8940*/  IADD3 R51, P0, R52, 0x60, RZ ;  /* 0x0000006034337810 */ /* 0x01afe20007f1e0ff */
[----:B------:R-:W-:Y:S02]  /*8950*/  IMAD.MOV.U32 R48, RZ, RZ, R98 ;  /* 0x000000ffff307224 */ /* 0x000fe400078e0062 */
        /* <DEDUP_REMOVED lines=14> */
.L_x_8896:
[----:B------:R-:W-:Y:S05]  /*8a40*/  BSYNC B0 ;  /* 0x0000000000007941 */ /* 0x000fea0003800000 */
.L_x_8895:
[----:B-1-34-:R-:W3:Y:S01]  /*8a50*/  LDL R48, [R1+0x10] ;  /* 0x0000100001307983 */ /* 0x01aee20000100800 */
[----:B------:R-:W-:Y:S01]  /*8a60*/  VIADD R23, R23, 0x1 ;  /* 0x0000000117177836 */ /* 0x000fe20000000000 */
[----:B0-2---:R-:W-:Y:S01]  /*8a70*/  @!P3 IADD3 R110, R110, 0x288c0, RZ ;  /* 0x000288c06e6eb810 */ /* 0x005fe20007ffe0ff */
        /* <DEDUP_REMOVED lines=9> */
[----:B------:R-:W-:Y:S02]  /*8b10*/  SEL R49, RZ, 0x1, P0 ;  /* 0x00000001ff317807 */ /* 0x000fe40000000000 */
[----:B------:R-:W-:Y:S02]  /*8b20*/  SEL R23, R23, RZ, P0 ;  /* 0x000000ff17177207 */ /* 0x000fe40000000000 */
[----:B------:R-:W-:Y:S01]  /*8b30*/  LOP3.LUT R188, R188, R49, RZ, 0x3c, !PT ;  /* 0x00000031bcbc7212 */ /* 0x000fe200078e3cff */
[----:B------:R0:W-:Y:S01]  /*8b40*/  @!P3 SYNCS.ARRIVE.TRANS64.RED.A1T0 RZ, [R110+URZ], RZ ;  /* 0x000000ff6effb9a7 */ /* 0x0001e2000810043f */
[----:B---3--:R-:W-:-:S13]  /*8b50*/  LOP3.LUT P4, RZ, R48, 0x4, RZ, 0xc0, !PT ;  /* 0x0000000430ff7812 */ /* 0x008fda000788c0ff */
[----:B0-----:R-:W-:Y:S05]  /*8b60*/  @P4 BRA `(.L_x_8897) ;  /* 0xffffff9c007c4947 */ /* 0x001fea000383ffff */
[----:B------:R-:W0:Y:S01]  /*8b70*/  S2R R48, SR_TID.X ;  /* 0x0000000000307919 */ /* 0x000e220000002100 */
[----:B------:R-:W-:Y:S02]  /*8b80*/  PLOP3.LUT P0, PT, PT, PT, PT, 0x8, 0x0 ;  /* 0x000000000000781c */ /* 0x000fe40003f0e170 */
[----:B0-----:R-:W-:-:S04]  /*8b90*/  SHF.R.U32.HI R48, RZ, 0x7, R48 ;  /* 0x00000007ff307819 */ /* 0x001fc80000011630 */
[----:B------:R-:W-:-:S13]  /*8ba0*/  ISETP.NE.AND P4, PT, R48, 0x1, PT ;  /* 0x000000013000780c */ /* 0x000fda0003f85270 */
[----:B------:R-:W-:Y:S06]  /*8bb0*/  @!P4 BAR.ARV 0x9, 0x100 ;  /* 0x024400000000cb1d */ /* 0x000fec0000002000 */
.L_x_8807:
[----:B------:R-:W0:Y:S01]  /*8bc0*/  LDC R0, c[0x0][0x448] ;  /* 0x00011200ff007b82 */ /* 0x000e220000000800 */
[----:B------:R-:W-:Y:S02]  /*8bd0*/  VIADD R3, R190, 0x7f ;  /* 0x0000007fbe037836 */ /* 0x000fe40000000000 */
[----:B------:R-:W-:Y:S01]  /*8be0*/  IMAD.MOV.U32 R88, RZ, RZ, RZ ;  /* 0x000000ffff587224 */ /* 0x000fe200078e00ff */
[----:B0-----:R-:W-:-:S13]  /*8bf0*/  ISETP.NE.AND P1, PT, R0, 0x1, PT ;  /* 0x000000010000780c */ /* 0x001fda0003f25270 */
[----:B------:R-:W0:Y:S08]  /*8c00*/  @P1 LDC R0, c[0x0][0x44c] ;  /* 0x00011300ff001b82 */ /* 0x000e300000000800 */
[----:B------:R-:W1:Y:S01]  /*8c10*/  @P1 LDC R5, c[0x0][0x450] ;  /* 0x00011400ff051b82 */ /* 0x000e620000000800 */
[----:B0-----:R-:W-:-:S05]  /*8c20*/  @P1 IMAD.HI.U32 R0, R3, R0, RZ ;  /* 0x0000000003001227 */ /* 0x001fca00078e00ff */
[----:B-1----:R-:W-:-:S05]  /*8c30*/  @P1 SHF.R.U32.HI R3, RZ, R5, R0 ;  /* 0x00000005ff031219 */ /* 0x002fca0000011600 */
[----:B------:R-:W-:-:S05]  /*8c40*/  IMAD.IADD R3, R124, 0x1, R3 ;  /* 0x000000017c037824 */ /* 0x000fca00078e0203 */
[----:B------:R-:W-:-:S04]  /*8c50*/  SHF.R.S32.HI R0, RZ, 0x1f, R3 ;  /* 0x0000001fff007819 */ /* 0x000fc80000011403 */
[----:B------:R-:W-:-:S04]  /*8c60*/  LEA.HI R0, R0, R3, RZ, 0x7 ;  /* 0x0000000300007211 */ /* 0x000fc800078f38ff */
[----:B------:R-:W-:-:S04]  /*8c70*/  SHF.R.S32.HI R0, RZ, 0x7, R0 ;  /* 0x00000007ff007819 */ /* 0x000fc80000011400 */
[----:B------:R-:W-:-:S04]  /*8c80*/  VIMNMX R125, R125, R0, PT ;  /* 0x000000007d7d7248 */ /* 0x000fc80003fe0100 */
[----:B------:R-:W-:Y:S01]  /*8c90*/  ISETP.GE.AND P1, PT, R125, 0x1, PT ;  /* 0x000000017d00780c */ /* 0x000fe20003f26270 */
[----:B------:R-:W-:-:S12]  /*8ca0*/  @P0 BRA `(.L_x_8898) ;  /* 0x00000000000c0947 */ /* 0x000fd80003800000 */
[----:B------:R-:W0:Y:S01]  /*8cb0*/  FENCE.VIEW.ASYNC.G ;  /* 0x00000000000073c6 */ /* 0x000e220000000100 */
[----:B------:R-:W-:Y:S05]  /*8cc0*/  WARPSYNC.ALL ;  /* 0x0000000000007948 */ /* 0x000fea0003800000 */
[----:B0-----:R-:W-:Y:S06]  /*8cd0*/  BAR.ARV 0xc, 0x180 ;  /* 0x0306000000007b1d */ /* 0x001fec0000002000 */
.L_x_8898:
        /* <DEDUP_REMOVED lines=13> */
[----:B0-----:R-:W-:Y:S01]  /*8db0*/  IADD3 R4, R3, 0xffffffe, RZ ;  /* 0x0ffffffe03047810 */ /* 0x001fe20007ffe0ff */
[----:B------:R-:W-:-:S05]  /*8dc0*/  IMAD.MOV R3, RZ, RZ, -R10 ;  /* 0x000000ffff037224 */ /* 0x000fca00078e0a0a */
        /* <DEDUP_REMOVED lines=15> */
[----:B------:R-:W-:-:S07]  /*8ec0*/  IMAD.MOV.U32 R88, RZ, RZ, R5 ;  /* 0x000000ffff587224 */ /* 0x000fce00078e0005 */
.L_x_8900:
[----:B------:R-:W-:Y:S05]  /*8ed0*/  BSYNC B0 ;  /* 0x0000000000007941 */ /* 0x000fea0003800000 */
.L_x_8899:
[-C--:B------:R-:W-:Y:S01]  /*8ee0*/  IMAD R191, R217, R88.reuse, RZ ;  /* 0x00000058d9bf7224 */ /* 0x080fe200078e02ff */
[----:B------:R-:W-:Y:S01]  /*8ef0*/  PLOP3.LUT P0, PT, PT, PT, PT, 0x80, 0x0 ;  /* 0x000000000000781c */ /* 0x000fe20003f0f070 */
[----:B------:R-:W-:Y:S01]  /*8f00*/  IMAD.MOV.U32 R0, RZ, RZ, RZ ;  /* 0x000000ffff007224 */ /* 0x000fe200078e00ff */
[----:B------:R-:W-:Y:S02]  /*8f10*/  MOV R3, RZ ;  /* 0x000000ff00037202 */ /* 0x000fe40000000f00 */
[----:B------:R-:W-:Y:S02]  /*8f20*/  CS2R R150, SRZ ;  /* 0x0000000000967805 */ /* 0x000fe4000001ff00 */
[----:B------:R-:W-:Y:S02]  /*8f30*/  VIADDMNMX R88, R191, R88, R125, PT ;  /* 0x00000058bf587246 */ /* 0x000fe4000380017d */
[----:B------:R-:W-:Y:S02]  /*8f40*/  CS2R R148, SRZ ;  /* 0x0000000000947805 */ /* 0x000fe4000001ff00 */
        /* <DEDUP_REMOVED lines=40> */
.L_x_9187:
[----:B01----:R-:W-:Y:S01]  /*91d0*/  LEA.HI R0, R189, R189, RZ, 0x1 ;  /* 0x000000bdbd007211 */ /* 0x003fe200078f08ff */
[----:B------:R-:W-:-:S03]  /*91e0*/  IMAD.U32 R3, RZ, RZ, UR44 ;  /* 0x0000002cff037e24 */ /* 0x000fc6000f8e00ff */
[----:B------:R-:W-:Y:S02]  /*91f0*/  LOP3.LUT R0, R0, 0x1e, RZ, 0xc0, !PT ;  /* 0x0000001e00007812 */ /* 0x000fe400078ec0ff */
[----:B------:R-:W-:-:S03]  /*9200*/  LOP3.LUT P0, RZ, R3, 0x3ff, RZ, 0xc0, !PT ;  /* 0x000003ff03ff7812 */ /* 0x000fc6000780c0ff */
[----:B------:R-:W-:Y:S01]  /*9210*/  IMAD.IADD R0, R189, 0x1, -R0 ;  /* 0x00000001bd007824 */ /* 0x000fe200078e0a00 */
[----:B------:R-:W-:-:S04]  /*9220*/  P2R R24, PR, RZ, 0x1 ;  /* 0x00000001ff187803 */ /* 0x000fc80000000000 */
        /* <DEDUP_REMOVED lines=20> */
.L_x_8903:
        /* <DEDUP_REMOVED lines=12> */
.L_x_8907:
[----:B-1----:R1:W2:Y:S02]  /*9430*/  SYNCS.PHASECHK.TRANS64.TRYWAIT P0, [R2+URZ+0x28800], R3 ;  /* 0x02880003020075a7 */ /* 0x0022a4000800017f */
[----:B--2---:R-:W-:Y:S05]  /*9440*/  @!P0 NANOSLEEP.SYNCS 0x989680 ;  /* 0x009896800000895d */ /* 0x004fea0003900000 */
[----:B------:R-:W2:Y:S02]  /*9450*/  @!P0 SYNCS.PHASECHK.TRANS64 P0, [R2+URZ+0x28800], R3 ;  /* 0x02880003020085a7 */ /* 0x000ea4000800007f */
[----:B--2---:R-:W-:Y:S05]  /*9460*/  @!P0 BRA `(.L_x_8907) ;  /* 0xfffffffc00f08947 */ /* 0x004fea000383ffff */
.L_x_8906:
[----:B------:R-:W-:Y:S05]  /*9470*/  BSYNC B0 ;  /* 0x0000000000007941 */ /* 0x000fea0003800000 */
.L_x_8905:
[----:B------:R-:W-:Y:S05]  /*9480*/  BRA `(.L_x_8908) ;  /* 0x0000004c00a07947 */ /* 0x000fea0003800000 */
.L_x_8904:
[----:B------:R-:W-:Y:S01]  /*9490*/  ISETP.NE.AND P0, PT, R24, RZ, PT ;  /* 0x000000ff1800720c */ /* 0x000fe20003f05270 */
[----:B------:R-:W-:Y:S01]  /*94a0*/  ULDC.64 UR4, c[0x0][0x3f8] ;  /* 0x0000fe0000047ab9 */ /* 0x000fe20000000a00 */
[----:B-----5:R-:W-:Y:S01]  /*94b0*/  SHF.R.S32.HI R0, RZ, 0x1f, R111 ;  /* 0x0000001fff007819 */ /* 0x020fe2000001146f */
[----:B------:R-:W-:Y:S01]  /*94c0*/  ULDC.64 UR6, c[0x0][0x408] ;  /* 0x0001020000067ab9 */ /* 0x000fe20000000a00 */
[----:B------:R-:W-:-:S04]  /*94d0*/  IMAD.WIDE.U32 R26, R111, UR4, RZ ;  /* 0x000000046f1a7c25 */ /* 0x000fc8000f8e00ff */
[C---:B------:R-:W-:Y:S02]  /*94e0*/  IMAD R4, R0.reuse, UR4, RZ ;  /* 0x0000000400047c24 */ /* 0x040fe4000f8e02ff */
[----:B------:R-:W-:Y:S02]  /*94f0*/  IMAD R0, R0, UR6, RZ ;  /* 0x0000000600007c24 */ /* 0x000fe4000f8e02ff */
[----:B------:R-:W-:-:S04]  /*9500*/  IMAD.WIDE.U32 R24, R111, UR6, RZ ;  /* 0x000000066f187c25 */ /* 0x000fc8000f8e00ff */
[C---:B------:R-:W-:Y:S02]  /*9510*/  IMAD R31, R111.reuse, UR7, R0 ;  /* 0x000000076f1f7c24 */ /* 0x040fe4000f8e0200 */
[----:B------:R-:W-:-:S03]  /*9520*/  IMAD R29, R111, UR5, R4 ;  /* 0x000000056f1d7c24 */ /* 0x000fc6000f8e0204 */
[----:B------:R-:W-:Y:S01]  /*9530*/  IADD3 R31, R31, R25, RZ ;  /* 0x000000191f1f7210 */ /* 0x000fe20007ffe0ff */
        /* <DEDUP_REMOVED lines=18> */
.L_x_8909:
        /* <DEDUP_REMOVED lines=39> */
.L_x_9193:
        /* <DEDUP_REMOVED lines=18> */
[C---:B----4-:R-:W-:Y:S02]  /*99f0*/  @!P4 IADD3 R12, P1, R14.reuse, R12, RZ ;  /* 0x0000000c0e0cc210 */ /* 0x050fe40007f3e0ff */
[-C--:B------:R-:W-:Y:S01]  /*9a00*/  @!P5 IADD3 R14, P3, R14, R15.reuse, RZ ;  /* 0x0000000f0e0ed210 */ /* 0x080fe20007f7e0ff */
[----:B-1----:R-:W-:Y:S01]  /*9a10*/  @!P4 IMAD.X R9, R0, 0x1, R13, P0 ;  /* 0x000000010009c824 */ /* 0x002fe200000e060d */
[----:B------:R-:W-:Y:S02]  /*9a20*/  @!P5 IADD3 R20, P2, R3, R15, RZ ;  /* 0x0000000f0314d210 */ /* 0x000fe40007f5e0ff */
[----:B------:R-:W-:-:S02]  /*9a30*/  CS2R R44, SRZ ;  /* 0x00000000002c7805 */ /* 0x000fc4000001ff00 */
[----:B------:R-:W-:Y:S01]  /*9a40*/  CS2R R46, SRZ ;  /* 0x00000000002e7805 */ /* 0x000fe2000001ff00 */
[----:B---3--:R-:W-:Y:S01]  /*9a50*/  @!P4 IMAD.X R13, R4, 0x1, R13, P1 ;  /* 0x00000001040dc824 */ /* 0x008fe200008e060d */
[----:B------:R-:W-:Y:S01]  /*9a60*/  @!P5 IADD3.X R21, R0, R11, RZ, P2, !PT ;  /* 0x0000000b0015d210 */ /* 0x000fe200017fe4ff */
[----:B------:R-:W-:Y:S01]  /*9a70*/  @!P5 IMAD.X R15, R4, 0x1, R11, P3 ;  /* 0x00000001040fd824 */ /* 0x000fe200018e060b */
[----:B------:R1:W5:Y:S04]  /*9a80*/  @!P4 LD.E.64 R44, desc[UR42][R8.64] ;  /* 0x0000002a082cc980 */ /* 0x000368000c101b00 */
[----:B------:R1:W5:Y:S04]  /*9a90*/  @!P5 LD.E.64 R38, desc[UR42][R20.64] ;  /* 0x0000002a1426d980 */ /* 0x000368000c101b00 */
[----:B------:R1:W5:Y:S04]  /*9aa0*/  @!P5 LD.E.64 R40, desc[UR42][R14.64] ;  /* 0x0000002a0e28d980 */ /* 0x000368000c101b00 */
[----:B------:R1:W5:Y:S02]  /*9ab0*/  @!P4 LD.E.64 R46, desc[UR42][R12.64] ;  /* 0x0000002a0c2ec980 */ /* 0x000364000c101b00 */
.L_x_8914:
[----:B------:R-:W-:Y:S05]  /*9ac0*/  BSYNC B1 ;  /* 0x0000000000017941 */ /* 0x000fea0003800000 */
.L_x_8913:
[----:B-1---5:R-:W-:Y:S01]  /*9ad0*/  IMAD.MOV.U32 R0, RZ, RZ, R46 ;  /* 0x000000ffff007224 */ /* 0x022fe200078e002e */
[----:B--2---:R-:W-:Y:S01]  /*9ae0*/  MOV R3, R47 ;  /* 0x0000002f00037202 */ /* 0x004fe20000000f00 */
[----:B------:R-:W-:Y:S01]  /*9af0*/  IMAD.MOV.U32 R8, RZ, RZ, R41 ;  /* 0x000000ffff087224 */ /* 0x000fe200078e0029 */
        /* <DEDUP_REMOVED lines=20> */
.L_x_9199:
        /* <DEDUP_REMOVED lines=17> */
[C---:B----4-:R-:W-:Y:S02]  /*9d50*/  @!P4 IADD3 R12, P1, R14.reuse, R12, RZ ;  /* 0x0000000c0e0cc210 */ /* 0x050fe40007f3e0ff */
[-C--:B------:R-:W-:Y:S02]  /*9d60*/  @!P5 IADD3 R20, P2, R3, R9.reuse, RZ ;  /* 0x000000090314d210 */ /* 0x080fe40007f5e0ff */
[----:B------:R-:W-:Y:S02]  /*9d70*/  @!P5 IADD3 R14, P3, R14, R9, RZ ;  /* 0x000000090e0ed210 */ /* 0x000fe40007f7e0ff */
[----:B------:R-:W-:-:S02]  /*9d80*/  CS2R R42, SRZ ;  /* 0x00000000002a7805 */ /* 0x000fc4000001ff00 */
[C---:B--2---:R-:W-:Y:S02]  /*9d90*/  @!P5 IADD3.X R21, R0.reuse, R15, RZ, P2, !PT ;  /* 0x0000000f0015d210 */ /* 0x044fe400017fe4ff */
[----:B------:R-:W-:Y:S01]  /*9da0*/  CS2R R34, SRZ ;  /* 0x0000000000227805 */ /* 0x000fe2000001ff00 */
[--C-:B------:R-:W-:Y:S02]  /*9db0*/  @!P4 IMAD.X R9, R0, 0x1, R11.reuse, P0 ;  /* 0x000000010009c824 */ /* 0x100fe400000e060b */
[C---:B0-----:R-:W-:Y:S01]  /*9dc0*/  @!P4 IMAD.X R13, R4.reuse, 0x1, R11, P1 ;  /* 0x00000001040dc824 */ /* 0x041fe200008e060b */
[----:B------:R0:W5:Y:S01]  /*9dd0*/  @!P5 LD.E.64 R32, desc[UR42][R20.64] ;  /* 0x0000002a1420d980 */ /* 0x000162000c101b00 */
[----:B------:R-:W-:-:S03]  /*9de0*/  @!P5 IMAD.X R15, R4, 0x1, R15, P3 ;  /* 0x00000001040fd824 */ /* 0x000fc600018e060f */
[----:B------:R0:W5:Y:S04]  /*9df0*/  @!P4 LD.E.64 R42, desc[UR42][R8.64] ;  /* 0x0000002a082ac980 */ /* 0x000168000c101b00 */
[----:B------:R0:W5:Y:S04]  /*9e00*/  @!P5 LD.E.64 R30, desc[UR42][R14.64] ;  /* 0x0000002a0e1ed980 */ /* 0x000168000c101b00 */
[----:B------:R0:W5:Y:S02]  /*9e10*/  @!P4 LD.E.64 R34, desc[UR42][R12.64] ;  /* 0x0000002a0c22c980 */ /* 0x000164000c101b00 */
.L_x_8917:
[----:B------:R-:W-:Y:S05]  /*9e20*/  BSYNC B1 ;  /* 0x0000000000017941 */ /* 0x000fea0003800000 */
.L_x_8916:
[----:B--2--5:R-:W-:Y:S01]  /*9e30*/  IMAD.MOV.U32 R0, RZ, RZ, R34 ;  /* 0x000000ffff007224 */ /* 0x024fe200078e0022 */
[----:B---3--:R-:W-:Y:S01]  /*9e40*/  MOV R3, R35 ;  /* 0x0000002300037202 */ /* 0x008fe20000000f00 */
[----:B0-----:R-:W-:Y:S01]  /*9e50*/  IMAD.MOV.U32 R4, RZ, RZ, R30 ;  /* 0x000000ffff047224 */ /* 0x001fe200078e001e */
[----:B------:R-:W-:Y:S01]  /*9e60*/  UMOV UR4, 0xffffffff ;  /* 0xffffffff00047882 */ /* 0x000fe20000000000 */
        /* <DEDUP_REMOVED lines=9> */
[----:B------:R-:W-:Y:S06]  /*9f00*/  BRA.DIV UR4, `(.L_x_8918) ;  /* 0x0000019204bc7947 */ /* 0x000fec000b800000 */
[----:B------:R0:W2:Y:S04]  /*9f10*/  SHFL.IDX PT, R0, R7, 0x2, 0x181f ;  /* 0x00581f0007007f89 */ /* 0x0000a800000e0000 */
[----:B------:R0:W3:Y:S04]  /*9f20*/  SHFL.IDX PT, R3, R6, 0x2, 0x181f ;  /* 0x00581f0006037f89 */ /* 0x0000e800000e0000 */
[----:B------:R0:W0:Y:S04]  /*9f30*/  SHFL.IDX PT, R4, R10, 0x2, 0x181f ;  /* 0x00581f000a047f89 */ /* 0x00002800000e0000 */
[----:B----4-:R4:W0:Y:S02]  /*9f40*/  SHFL.IDX PT, R14, R5, 0x2, 0x181f ;  /* 0x00581f00050e7f89 */ /* 0x01082400000e0000 */
.L_x_9205:
[----:B------:R-:W-:Y:S01]  /*9f50*/  VIADD R8, R56, 0x40 ;  /* 0x0000004038087836 */ /* 0x000fe20000000000 */
        /* <DEDUP_REMOVED lines=17> */
[C---:B0-----:R-:W-:Y:S02]  /*a070*/  @!P4 IADD3 R12, P1, R14.reuse, R12, RZ ;  /* 0x0000000c0e0cc210 */ /* 0x041fe40007f3e0ff */
[-C--:B------:R-:W-:Y:S02]  /*a080*/  @!P5 IADD3 R48, P2, R3, R9.reuse, RZ ;  /* 0x000000090330d210 */ /* 0x080fe40007f5e0ff */
[----:B------:R-:W-:Y:S02]  /*a090*/  @!P5 IADD3 R14, P3, R14, R9, RZ ;  /* 0x000000090e0ed210 */ /* 0x000fe40007f7e0ff */
[----:B------:R-:W-:-:S02]  /*a0a0*/  CS2R R28, SRZ ;  /* 0x00000000001c7805 */ /* 0x000fc4000001ff00 */
[C---:B--2---:R-:W-:Y:S02]  /*a0b0*/  @!P5 IADD3.X R49, R0.reuse, R15, RZ, P2, !PT ;  /* 0x0000000f0031d210 */ /* 0x044fe400017fe4ff */
        /* <DEDUP_REMOVED lines=8> */
.L_x_8920:
[----:B------:R-:W-:Y:S05]  /*a140*/  BSYNC B1 ;  /* 0x0000000000017941 */ /* 0x000fea0003800000 */
.L_x_8919:
[----:B0----5:R-:W-:Y:S01]  /*a150*/  IMAD.MOV.U32 R4, RZ, RZ, R24 ;  /* 0x000000ffff047224 */ /* 0x021fe200078e0018 */
[----:B---3--:R-:W-:Y:S01]  /*a160*/  MOV R3, R27 ;  /* 0x0000001b00037202 */ /* 0x008fe20000000f00 */
[----:B------:R-:W-:Y:S01]  /*a170*/  IMAD.MOV.U32 R8, RZ, RZ, R25 ;  /* 0x000000ffff087224 */ /* 0x000fe200078e0019 */
[----:B------:R-:W-:Y:S01]  /*a180*/  UMOV UR4, 0xffffffff ;  /* 0xffffffff00047882 */ /* 0x000fe20000000000 */
[----:B--2---:R-:W-:-:S03]  /*a190*/  IMAD.MOV.U32 R0, RZ, RZ, R26 ;  /* 0x000000ffff007224 */ /* 0x004fc600078e001a */
[----:B------:R-:W-:Y:S01]  /*a1a0*/  PRMT R37, R4, 0x5410, R8 ;  /* 0x0000541004257816 */ /* 0x000fe20000000008 */
[----:B------:R-:W-:Y:S01]  /*a1b0*/  IMAD.MOV.U32 R8, RZ, RZ, R21 ;  /* 0x000000ffff087224 */ /* 0x000fe200078e0015 */
[----:B------:R-:W-:Y:S01]  /*a1c0*/  PRMT R58, R0, 0x5410, R3 ;  /* 0x00005410003a7816 */ /* 0x000fe20000000003 */
[----:B------:R-:W-:Y:S01]  /*a1d0*/  IMAD.MOV.U32 R0, RZ, RZ, R28 ;  /* 0x000000ffff007224 */ /* 0x000fe200078e001c */
[----:B------:R-:W-:Y:S01]  /*a1e0*/  MOV R4, R20 ;  /* 0x0000001400047202 */ /* 0x000fe20000000f00 */
[----:B------:R-:W-:-:S03]  /*a1f0*/  IMAD.MOV.U32 R3, RZ, RZ, R29 ;  /* 0x000000ffff037224 */ /* 0x000fc600078e001d */
        /* <DEDUP_REMOVED lines=8> */
.L_x_9211:
        /* <DEDUP_REMOVED lines=16> */
[----:B------:R-:W-:Y:S02]  /*a380*/  @!P4 SHF.L.U64.HI R9, R18, 0x1, R19 ;  /* 0x000000011209c819 */ /* 0x000fe40000010213 */
[----:B------:R-:W-:Y:S02]  /*a390*/  @!P5 SHF.L.U32 R50, R185, 0x1, RZ ;  /* 0x00000001b932d819 */ /* 0x000fe400000006ff */
[C---:B---3--:R-:W-:Y:S02]  /*a3a0*/  @!P4 IADD3 R6, P0, R3.reuse, R48, RZ ;  /* 0x000000300306c210 */ /* 0x048fe40007f1e0ff */
[----:B------:R-:W-:Y:S02]  /*a3b0*/  @!P5 IADD3 R52, P2, R3, R50, RZ ;  /* 0x000000320334d210 */ /* 0x000fe40007f5e0ff */
[----:B------:R-:W-:Y:S01]  /*a3c0*/  @!P5 SHF.L.U64.HI R11, R185, 0x1, R235 ;  /* 0x00000001b90bd819 */ /* 0x000fe200000102eb */
[----:B--2---:R-:W-:Y:S01]  /*a3d0*/  @!P4 IMAD.X R7, R0, 0x1, R9, P0 ;  /* 0x000000010007c824 */ /* 0x004fe200000e0609 */
[----:B-1----:R-:W-:-:S02]  /*a3e0*/  @!P4 IADD3 R48, P1, R5, R48, RZ ;  /* 0x000000300530c210 */ /* 0x002fc40007f3e0ff */
[----:B------:R-:W-:Y:S01]  /*a3f0*/  @!P5 IADD3 R50, P3, R5, R50, RZ ;  /* 0x000000320532d210 */ /* 0x000fe20007f7e0ff */
[----:B------:R-:W-:Y:S01]  /*a400*/  @!P5 IMAD.X R53, R0, 0x1, R11, P2 ;  /* 0x000000010035d824 */ /* 0x000fe200010e060b */
[----:B------:R-:W-:Y:S01]  /*a410*/  CS2R R14, SRZ ;  /* 0x00000000000e7805 */ /* 0x000fe2000001ff00 */
[C---:B------:R-:W-:Y:S01]  /*a420*/  @!P4 IMAD.X R49, R4.reuse, 0x1, R9, P1 ;  /* 0x000000010431c824 */ /* 0x040fe200008e0609 */
[----:B------:R-:W-:Y:S01]  /*a430*/  CS2R R8, SRZ ;  /* 0x0000000000087805 */ /* 0x000fe2000001ff00 */
[----:B------:R-:W-:Y:S01]  /*a440*/  @!P5 IMAD.X R51, R4, 0x1, R11, P3 ;  /* 0x000000010433d824 */ /* 0x000fe200018e060b */
[----:B------:R-:W-:Y:S01]  /*a450*/  CS2R R10, SRZ ;  /* 0x00000000000a7805 */ /* 0x000fe2000001ff00 */
[----:B------:R0:W5:Y:S04]  /*a460*/  @!P5 LD.E.64 R12, desc[UR42][R52.64] ;  /* 0x0000002a340cd980 */ /* 0x000168000c101b00 */
[----:B------:R0:W5:Y:S04]  /*a470*/  @!P4 LD.E.64 R14, desc[UR42][R6.64] ;  /* 0x0000002a060ec980 */ /* 0x000168000c101b00 */
[----:B------:R0:W5:Y:S04]  /*a480*/  @!P5 LD.E.64 R10, desc[UR42][R50.64] ;  /* 0x0000002a320ad980 */ /* 0x000168000c101b00 */
[----:B------:R0:W5:Y:S02]  /*a490*/  @!P4 LD.E.64 R8, desc[UR42][R48.64] ;  /* 0x0000002a3008c980 */ /* 0x000164000c101b00 */
.L_x_8923:
[----:B------:R-:W-:Y:S05]  /*a4a0*/  BSYNC B1 ;  /* 0x0000000000017941 */ /* 0x000fea0003800000 */
.L_x_8922:
[----:B------:R-:W4:Y:S01]  /*a4b0*/  SYNCS.PHASECHK.TRANS64.TRYWAIT P0, [R2+URZ+0x28800], R67 ;  /* 0x02880043020075a7 */ /* 0x000f22000800017f */
[----:B-----5:R-:W-:Y:S01]  /*a4c0*/  IMAD.MOV.U32 R4, RZ, RZ, R9 ;  /* 0x000000ffff047224 */ /* 0x020fe200078e0009 */
[----:B--2---:R-:W-:Y:S01]  /*a4d0*/  MOV R0, R8 ;  /* 0x0000000800007202 */ /* 0x004fe20000000f00 */
[----:B-1----:R-:W-:Y:S01]  /*a4e0*/  IMAD.MOV.U32 R5, RZ, RZ, R14 ;  /* 0x000000ffff057224 */ /* 0x002fe200078e000e */
[----:B0-----:R-:W-:Y:S01]  /*a4f0*/  MOV R6, R15 ;  /* 0x0000000f00067202 */ /* 0x001fe20000000f00 */
[----:B------:R-:W-:Y:S01]  /*a500*/  BSSY B1, `(.L_x_8924) ;  /* 0x000000b000017945 */ /* 0x000fe20003800000 */
[----:B------:R-:W-:Y:S01]  /*a510*/  PRMT R49, R0, 0x5410, R4 ;  /* 0x0000541000317816 */ /* 0x000fe20000000004 */
[----:B------:R-:W-:Y:S01]  /*a520*/  IMAD.MOV.U32 R0, RZ, RZ, R10 ;  /* 0x000000ffff007224 */ /* 0x000fe200078e000a */
[----:B---3--:R-:W-:Y:S01]  /*a530*/  VIADDMNMX R3, R65, -R190, 0x80, PT ;  /* 0x0000008041037446 */ /* 0x008fe200038009be */
[----:B------:R-:W-:Y:S01]  /*a540*/  IMAD.MOV.U32 R4, RZ, RZ, R11 ;  /* 0x000000ffff047224 */ /* 0x000fe200078e000b */
[----:B------:R-:W-:Y:S01]  /*a550*/  PRMT R50, R5, 0x5410, R6 ;  /* 0x0000541005327816 */ /* 0x000fe20000000006 */
[----:B------:R-:W-:Y:S01]  /*a560*/  IMAD.MOV.U32 R5, RZ, RZ, R13 ;  /* 0x000000ffff057224 */ /* 0x000fe200078e000d */
[----:B------:R-:W-:-:S02]  /*a570*/  ISETP.GE.AND P1, PT, R22, R3, PT ;  /* 0x000000031600720c */ /* 0x000fc40003f26270 */
[----:B------:R-:W-:Y:S01]  /*a580*/  PRMT R0, R0, 0x5410, R4 ;  /* 0x0000541000007816 */ /* 0x000fe20000000004 */
[----:B------:R-:W-:Y:S01]  /*a590*/  IMAD.MOV.U32 R4, RZ, RZ, R12 ;  /* 0x000000ffff047224 */ /* 0x000fe200078e000c */
[----:B----4-:R-:W-:Y:S09]  /*a5a0*/  @!P0 BRA `(.L_x_8925) ;  /* 0x0000018c00f88947 */ /* 0x010ff20003800000 */
.L_x_9212:
[----:B------:R-:W-:Y:S05]  /*a5b0*/  BSYNC B1 ;  /* 0x0000000000017941 */ /* 0x000fea0003800000 */
.L_x_8924:
        /* <DEDUP_REMOVED lines=50> */
.L_x_8929:
[----:B------:R-:W-:Y:S05]  /*a8e0*/  BSYNC B2 ;  /* 0x0000000000027941 */ /* 0x000fea0003800000 */
.L_x_8928:
        /* <DEDUP_REMOVED lines=43> */
.L_x_8927:
[----:B------:R-:W-:Y:S05]  /*aba0*/  BSYNC B1 ;  /* 0x0000000000017941 */ /* 0x000fea0003800000 */
.L_x_8926:
        /* <DEDUP_REMOVED lines=50> */
.L_x_8933:
[----:B------:R-:W-:Y:S05]  /*aed0*/  BSYNC B2 ;  /* 0x0000000000027941 */ /* 0x000fea0003800000 */
.L_x_8932:
        /* <DEDUP_REMOVED lines=43> */
.L_x_8931:
[----:B------:R-:W-:Y:S05]  /*b190*/  BSYNC B1 ;  /* 0x0000000000017941 */ /* 0x000fea0003800000 */
.L_x_8930:
        /* <DEDUP_REMOVED lines=50> */
.L_x_8937:
[----:B------:R-:W-:Y:S05]  /*b4c0*/  BSYNC B2 ;  /* 0x0000000000027941 */ /* 0x000fea0003800000 */
.L_x_8936:
        /* <DEDUP_REMOVED lines=43> */
.L_x_8935:
[----:B------:R-:W-:Y:S05]  /*b780*/  BSYNC B1 ;  /* 0x0000000000017941 */ /* 0x000fea0003800000 */
.L_x_8934:
        /* <DEDUP_REMOVED lines=49> */
.L_x_8940:
[----:B------:R-:W-:Y:S05]  /*baa0*/  BSYNC B1 ;  /* 0x0000000000017941 */ /* 0x000fea0003800000 */
.L_x_8939:
[----:B------:R-:W-:Y:S05]  /*bab0*/  @P1 BRA `(.L_x_8938) ;  /* 0x0000002400f01947 */ /* 0x000fea0003800000 */
[----:B-1234-:R-:W1:Y:S01]  /*bac0*/  LDS.128 R4, [R203+0x7000] ;  /* 0x00700000cb047984 */ /* 0x01ee620000000c00 */
[----:B------:R-:W-:Y:S02]  /*bad0*/  SHF.R.U64 R24, R12, 0x10, R13 ;  /* 0x000000100c187819 */ /* 0x000fe4000000120d */
[----:B------:R-:W-:Y:S02]  /*bae0*/  SHF.R.U32.HI R14, RZ, 0x10, R11 ;  /* 0x00000010ff0e7819 */ /* 0x000fe4000001160b */
[----:B------:R-:W-:Y:S01]  /*baf0*/  SHF.R.U32.HI R12, RZ, 0x10, R13 ;  /* 0x00000010ff0c7819 */ /* 0x000fe2000001160d */
[----:B------:R-:W-:Y:S01]  /*bb00*/  HADD2.F32 R13, -RZ, R0.H0_H0 ;  /* 0x20000000ff0d7230 */ /* 0x000fe20000004100 */
        /* <DEDUP_REMOVED lines=14> */
[C---:B------:R-:W-:Y:S01]  /*bbf0*/  FMUL.FTZ R10, R4.reuse, R13 ;  /* 0x0000000d040a7220 */ /* 0x040fe20000410000 */
[--C-:B------:R-:W-:Y:S02]  /*bc00*/  HADD2.F32 R6, -RZ, R5.reuse.H0_H0 ;  /* 0x20000005ff067230 */ /* 0x100fe40000004100 */
[----:B------:R-:W-:Y:S01]  /*bc10*/  FFMA.FTZ R15, R9, R14, R15 ;  /* 0x0000000e090f7223 */ /* 0x000fe2000001000f */
[----:B------:R-:W-:Y:S01]  /*bc20*/  FMUL.FTZ R12, R4, R11 ;  /* 0x0000000b040c7220 */ /* 0x000fe20000410000 */
[----:B------:R-:W-:-:S02]  /*bc30*/  HADD2.F32 R5, -RZ, R5.H1_H1 ;  /* 0x30000005ff057230 */ /* 0x000fc40000004100 */
[C---:B------:R-:W-:Y:S01]  /*bc40*/  FFMA.FTZ R10, R3.reuse, R11, -R10 ;  /* 0x0000000b030a7223 */ /* 0x040fe2000001080a */
[----:B------:R-:W-:Y:S02]  /*bc50*/  HADD2.F32 R9, -RZ, R0.H1_H1 ;  /* 0x30000000ff097230 */ /* 0x000fe40000004100 */
[----:B------:R-:W-:Y:S01]  /*bc60*/  FFMA.FTZ R3, R3, R13, R12 ;  /* 0x0000000d03037223 */ /* 0x000fe2000001000c */
[----:B------:R-:W-:Y:S02]  /*bc70*/  HADD2.F32 R4, -RZ, R21.H0_H0 ;  /* 0x20000015ff047230 */ /* 0x000fe40000004100 */
[----:B------:R-:W-:Y:S02]  /*bc80*/  HADD2.F32 R0, -RZ, R24.H0_H0 ;  /* 0x20000018ff007230 */ /* 0x000fe40000004100 */
[C---:B------:R-:W-:Y:S01]  /*bc90*/  FMUL.FTZ R12, R8.reuse, R9 ;  /* 0x00000009080c7220 */ /* 0x040fe20000410000 */
[----:B------:R-:W-:Y:S01]  /*bca0*/  FMUL.FTZ R8, R8, R48 ;  /* 0x0000003008087220 */ /* 0x000fe20000410000 */
[C---:B------:R-:W-:Y:S01]  /*bcb0*/  FMUL.FTZ R11, R5.reuse, R4 ;  /* 0x00000004050b7220 */ /* 0x040fe20000410000 */
[----:B------:R-:W-:Y:S01]  /*bcc0*/  FMUL.FTZ R13, R5, R0 ;  /* 0x00000000050d7220 */ /* 0x000fe20000410000 */
[----:B------:R-:W-:-:S02]  /*bcd0*/  FFMA.FTZ R12, R7, R48, -R12 ;  /* 0x00000030070c7223 */ /* 0x000fc4000001080c */
[C---:B------:R-:W-:Y:S01]  /*bce0*/  FFMA.FTZ R5, R6.reuse, R0, -R11 ;  /* 0x0000000006057223 */ /* 0x040fe2000001080b */
[----:B------:R-:W-:Y:S01]  /*bcf0*/  FFMA.FTZ R9, R7, R9, R8 ;  /* 0x0000000907097223 */ /* 0x000fe20000010008 */
[----:B------:R-:W-:Y:S01]  /*bd00*/  FFMA.FTZ R0, R6, R4, R13 ;  /* 0x0000000406007223 */ /* 0x000fe2000001000d */
[----:B------:R-:W-:Y:S02]  /*bd10*/  F2FP.F16.F32.PACK_AB R7, R15, R20 ;  /* 0x000000140f07723e */ /* 0x000fe400000000ff */
[----:B------:R-:W-:Y:S02]  /*bd20*/  F2FP.F16.F32.PACK_AB R4, R3, R10 ;  /* 0x0000000a0304723e */ /* 0x000fe400000000ff */
[----:B------:R-:W-:Y:S02]  /*bd30*/  F2FP.F16.F32.PACK_AB R6, R9, R12 ;  /* 0x0000000c0906723e */ /* 0x000fe400000000ff */
[----:B------:R-:W-:-:S05]  /*bd40*/  F2FP.F16.F32.PACK_AB R5, R0, R5 ;  /* 0x000000050005723e */ /* 0x000fca00000000ff */
[----:B------:R1:W-:Y:S01]  /*bd50*/  STS.128 [R203+0x7000], R4 ;  /* 0x00700004cb007388 */ /* 0x0003e20000000c00 */
[----:B------:R-:W-:Y:S05]  /*bd60*/  BRA `(.L_x_8938) ;  /* 0x0000002400447947 */ /* 0x000fea0003800000 */
.L_x_8911:
        /* <DEDUP_REMOVED lines=39> */
[----:B------:R-:W-:-:S03]  /*bfe0*/  @!P1 IMAD.MOV.U32 R8, RZ, RZ, R4 ;  /* 0x000000ffff089224 */ /* 0x000fc600078e0004 */
[----:B------:R-:W-:-:S06]  /*bff0*/  @!P1 MOV R9, R7 ;  /* 0x0000000700099202 */ /* 0x000fcc0000000f00 */
[----:B------:R-:W2:Y:S01]  /*c000*/  @!P1 LD.E.128 R8, desc[UR42][R8.64] ;  /* 0x0000002a08089980 */ /* 0x000ea2000c101d00 */
[----:B---3--:R-:W-:-:S05]  /*c010*/  @!P1 IADD3 R14, P2, R14, R21, RZ ;  /* 0x000000150e0e9210 */ /* 0x008fca0007f5e0ff */
[----:B----4-:R-:W-:Y:S02]  /*c020*/  @!P1 IMAD.X R5, R5, 0x1, R6, P2 ;  /* 0x0000000105059824 */ /* 0x010fe400010e0606 */
[----:B------:R-:W-:-:S06]  /*c030*/  @!P1 IMAD.MOV.U32 R4, RZ, RZ, R14 ;  /* 0x000000ffff049224 */ /* 0x000fcc00078e000e */
        /* <DEDUP_REMOVED lines=10> */
[----:B------:R-:W-:Y:S01]  /*c0e0*/  @!P1 IMAD.MOV.U32 R48, RZ, RZ, R10 ;  /* 0x000000ffff309224 */ /* 0x000fe200078e000a */
[----:B------:R-:W-:Y:S01]  /*c0f0*/  MOV R0, R46 ;  /* 0x0000002e00007202 */ /* 0x000fe20000000f00 */
[----:B------:R-:W-:Y:S01]  /*c100*/  IMAD.MOV.U32 R12, RZ, RZ, R47 ;  /* 0x000000ffff0c7224 */ /* 0x000fe200078e002f */
[----:B------:R0:W4:Y:S01]  /*c110*/  SHFL.IDX PT, R9, R33, 0x1, 0x181f ;  /* 0x00381f0021097f89 */ /* 0x00012200000e0000 */
[----:B------:R-:W-:Y:S01]  /*c120*/  @!P1 IMAD.MOV.U32 R49, RZ, RZ, R11 ;  /* 0x000000ffff319224 */ /* 0x000fe200078e000b */
[----:B------:R-:W-:Y:S01]  /*c130*/  PRMT R64, R64, 0x5410, R0 ;  /* 0x0000541040407816 */ /* 0x000fe20000000000 */
[----:B------:R-:W-:Y:S01]  /*c140*/  IMAD.MOV.U32 R10, RZ, RZ, R48 ;  /* 0x000000ffff0a7224 */ /* 0x000fe200078e0030 */
[----:B------:R0:W0:Y:S01]  /*c150*/  SHFL.IDX PT, R0, R35, 0x1, 0x181f ;  /* 0x00381f0023007f89 */ /* 0x00002200000e0000 */
[----:B------:R-:W-:Y:S01]  /*c160*/  PRMT R67, R12, 0x7610, R67 ;  /* 0x000076100c437816 */ /* 0x000fe20000000043 */
[----:B---3--:R-:W-:Y:S01]  /*c170*/  @!P1 IMAD.MOV.U32 R44, RZ, RZ, R4 ;  /* 0x000000ffff2c9224 */ /* 0x008fe200078e0004 */
[----:B------:R-:W-:Y:S01]  /*c180*/  MOV R11, R49 ;  /* 0x00000031000b7202 */ /* 0x000fe20000000f00 */
[----:B------:R-:W-:-:S02]  /*c190*/  @!P1 IMAD.MOV.U32 R45, RZ, RZ, R5 ;  /* 0x000000ffff2d9224 */ /* 0x000fc400078e0005 */
[----:B------:R-:W-:Y:S01]  /*c1a0*/  @!P1 IMAD.MOV.U32 R50, RZ, RZ, R6 ;  /* 0x000000ffff329224 */ /* 0x000fe200078e0006 */
[----:B------:R-:W-:Y:S01]  /*c1b0*/  MOV R4, R44 ;  /* 0x0000002c00047202 */ /* 0x000fe20000000f00 */
[----:B------:R-:W-:Y:S01]  /*c1c0*/  @!P1 IMAD.MOV.U32 R51, RZ, RZ, R7 ;  /* 0x000000ffff339224 */ /* 0x000fe200078e0007 */
[----:B------:R-:W-:Y:S01]  /*c1d0*/  PRMT R37, R10, 0x5410, R11 ;  /* 0x000054100a257816 */ /* 0x000fe2000000000b */
[----:B------:R-:W-:Y:S02]  /*c1e0*/  IMAD.MOV.U32 R5, RZ, RZ, R45 ;  /* 0x000000ffff057224 */ /* 0x000fe400078e002d */
[----:B------:R-:W-:Y:S02]  /*c1f0*/  IMAD.MOV.U32 R6, RZ, RZ, R50 ;  /* 0x000000ffff067224 */ /* 0x000fe400078e0032 */
[----:B------:R-:W-:Y:S01]  /*c200*/  IMAD.MOV.U32 R7, RZ, RZ, R51 ;  /* 0x000000ffff077224 */ /* 0x000fe200078e0033 */
[----:B------:R-:W-:Y:S02]  /*c210*/  PRMT R67, R67, 0x5410, R5 ;  /* 0x0000541043437816 */ /* 0x000fe40000000005 */
[----:B------:R-:W-:-:S02]  /*c220*/  PRMT R66, R6, 0x5410, R4 ;  /* 0x0000541006427816 */ /* 0x000fc40000000004 */
[----:B-12-4-:R-:W-:-:S07]  /*c230*/  PRMT R64, R7, 0x7610, R64 ;  /* 0x0000761007407816 */ /* 0x016fce0000000040 */
.L_x_9222:
        /* <DEDUP_REMOVED lines=11> */
[C---:B------:R-:W-:Y:S02]  /*c2f0*/  SHF.L.U32 R15, R16.reuse, 0x1, RZ ;  /* 0x00000001100f7819 */ /* 0x040fe400000006ff */
[----:B------:R-:W-:Y:S02]  /*c300*/  SHF.L.U64.HI R6, R16, 0x1, R17 ;  /* 0x0000000110067819 */ /* 0x000fe40000010211 */
[-C--:B------:R-:W-:Y:S02]  /*c310*/  IADD3 R4, P1, R8, R15.reuse, RZ ;  /* 0x0000000f08047210 */ /* 0x080fe40007f3e0ff */
[----:B------:R-:W-:-:S03]  /*c320*/  IADD3 R14, P2, R14, R15, RZ ;  /* 0x0000000f0e0e7210 */ /* 0x000fc60007f5e0ff */
[--C-:B0-----:R-:W-:Y:S02]  /*c330*/  IMAD.X R5, R0, 0x1, R6.reuse, P1 ;  /* 0x0000000100057824 */ /* 0x101fe400008e0606 */
[----:B------:R-:W-:-:S04]  /*c340*/  IMAD.X R15, R9, 0x1, R6, P2 ;  /* 0x00000001090f7824 */ /* 0x000fc800010e0606 */
[----:B------:R-:W5:Y:S04]  /*c350*/  LD.E.128 R4, desc[UR42][R4.64] ;  /* 0x0000002a04047980 */ /* 0x000f68000c101d00 */
[----:B------:R1:W5:Y:S02]  /*c360*/  LD.E.128 R24, desc[UR42][R14.64] ;  /* 0x0000002a0e187980 */ /* 0x000364000c101d00 */
.L_x_8943:
[----:B------:R-:W-:Y:S05]  /*c370*/  BSYNC B1 ;  /* 0x0000000000017941 */ /* 0x000fea0003800000 */
.L_x_8942:
        /* <DEDUP_REMOVED lines=20> */
[C---:B------:R-:W-:Y:S01]  /*c4c0*/  @!P1 IMAD.SHL.U32 R21, R16.reuse, 0x2, RZ ;  /* 0x0000000210159824 */ /* 0x040fe200078e00ff */
[----:B------:R-:W-:-:S04]  /*c4d0*/  @!P1 SHF.L.U64.HI R29, R16, 0x1, R17 ;  /* 0x00000001101d9819 */ /* 0x000fc80000010211 */
        /* <DEDUP_REMOVED lines=13> */
[----:B--2---:R-:W-:Y:S01]  /*c5b0*/  @!P1 MOV R20, R8 ;  /* 0x0000000800149202 */ /* 0x004fe20000000f00 */
[----:B------:R-:W-:Y:S01]  /*c5c0*/  @!P1 IMAD.MOV.U32 R21, RZ, RZ, R9 ;  /* 0x000000ffff159224 */ /* 0x000fe200078e0009 */
[----:B------:R-:W-:Y:S01]  /*c5d0*/  @!P1 MOV R39, R11 ;  /* 0x0000000b00279202 */ /* 0x000fe20000000f00 */
[----:B------:R-:W-:Y:S02]  /*c5e0*/  @!P1 IMAD.MOV.U32 R38, RZ, RZ, R10 ;  /* 0x000000ffff269224 */ /* 0x000fe400078e000a */
[----:B------:R-:W-:-:S02]  /*c5f0*/  IMAD.MOV.U32 R0, RZ, RZ, R20 ;  /* 0x000000ffff007224 */ /* 0x000fc400078e0014 */
[----:B------:R-:W-:Y:S02]  /*c600*/  IMAD.MOV.U32 R12, RZ, RZ, R21 ;  /* 0x000000ffff0c7224 */ /* 0x000fe400078e0015 */
[----:B------:R-:W-:Y:S02]  /*c610*/  IMAD.MOV.U32 R8, RZ, RZ, R38 ;  /* 0x000000ffff087224 */ /* 0x000fe400078e0026 */
[----:B------:R-:W-:Y:S01]  /*c620*/  IMAD.MOV.U32 R9, RZ, RZ, R39 ;  /* 0x000000ffff097224 */ /* 0x000fe200078e0027 */
[----:B------:R-:W-:Y:S01]  /*c630*/  PRMT R59, R0, 0x5410, R12 ;  /* 0x00005410003b7816 */ /* 0x000fe2000000000c */
[----:B---3--:R-:W-:Y:S01]  /*c640*/  @!P1 IMAD.MOV.U32 R40, RZ, RZ, R28 ;  /* 0x000000ffff289224 */ /* 0x008fe200078e001c */
[----:B------:R2:W3:Y:S01]  /*c650*/  SHFL.IDX PT, R0, R35, 0x3, 0x181f ;  /* 0x00781f0023007f89 */ /* 0x0004e200000e0000 */
[----:B------:R-:W-:Y:S01]  /*c660*/  @!P1 IMAD.MOV.U32 R41, RZ, RZ, R29 ;  /* 0x000000ffff299224 */ /* 0x000fe200078e001d */
[----:B------:R-:W-:Y:S01]  /*c670*/  @!P1 MOV R42, R30 ;  /* 0x0000001e002a9202 */ /* 0x000fe20000000f00 */
[----:B------:R-:W-:Y:S01]  /*c680*/  @!P1 IMAD.MOV.U32 R43, RZ, RZ, R31 ;  /* 0x000000ffff2b9224 */ /* 0x000fe200078e001f */
[----:B------:R-:W-:Y:S01]  /*c690*/  PRMT R52, R8, 0x5410, R9 ;  /* 0x0000541008347816 */ /* 0x000fe20000000009 */
[----:B------:R-:W-:-:S02]  /*c6a0*/  IMAD.MOV.U32 R8, RZ, RZ, R40 ;  /* 0x000000ffff087224 */ /* 0x000fc400078e0028 */
[----:B------:R-:W-:Y:S01]  /*c6b0*/  IMAD.MOV.U32 R9, RZ, RZ, R41 ;  /* 0x000000ffff097224 */ /* 0x000fe200078e0029 */
[----:B------:R-:W-:Y:S01]  /*c6c0*/  MOV R11, R43 ;  /* 0x0000002b000b7202 */ /* 0x000fe20000000f00 */
[----:B------:R-:W-:-:S03]  /*c6d0*/  IMAD.MOV.U32 R10, RZ, RZ, R42 ;  /* 0x000000ffff0a7224 */ /* 0x000fc600078e002a */
[----:B------:R-:W-:Y:S02]  /*c6e0*/  PRMT R62, R8, 0x5410, R9 ;  /* 0x00005410083e7816 */ /* 0x000fe40000000009 */
[----:B------:R-:W-:Y:S02]  /*c6f0*/  CS2R R8, SRZ ;  /* 0x0000000000087805 */ /* 0x000fe4000001ff00 */
[----:B012-4-:R-:W-:-:S07]  /*c700*/  PRMT R63, R10, 0x5410, R11 ;  /* 0x000054100a3f7816 */ /* 0x017fce000000000b */
.L_x_9232:
[----:B------:R-:W-:Y:S01]  /*c710*/  VIADD R56, R56, 0x60 ;  /* 0x0000006038387836 */ /* 0x000fe20000000000 */
[----:B------:R-:W-:Y:S01]  /*c720*/  LEA.HI R10, R215, R215, RZ, 0x1 ;  /* 0x000000d7d70a7211 */ /* 0x000fe200078f08ff */
[----:B------:R-:W-:Y:S01]  /*c730*/  BSSY B1, `(.L_x_8945) ;  /* 0x0000015000017945 */ /* 0x000fe20003800000 */
[----:B------:R-:W-:Y:S02]  /*c740*/  CS2R R12, SRZ ;  /* 0x00000000000c7805 */ /* 0x000fe4000001ff00 */
[----:B------:R-:W-:Y:S02]  /*c750*/  CS2R R14, SRZ ;  /* 0x00000000000e7805 */ /* 0x000fe4000001ff00 */
[----:B------:R-:W-:Y:S02]  /*c760*/  ISETP.GE.AND P1, PT, R56, R3, PT ;  /* 0x000000033800720c */ /* 0x000fe40003f26270 */
[----:B------:R-:W-:-:S05]  /*c770*/  LOP3.LUT R10, R10, 0xfffffffe, RZ, 0xc0, !PT ;  /* 0xfffffffe0a0a7812 */ /* 0x000fca00078ec0ff */
[----:B------:R-:W-:Y:S01]  /*c780*/  IMAD.IADD R29, R215, 0x1, -R10 ;  /* 0x00000001d71d7824 */ /* 0x000fe200078e0a0a */
[----:B------:R-:W-:-:S04]  /*c790*/  CS2R R10, SRZ ;  /* 0x00000000000a7805 */ /* 0x000fc8000001ff00 */
[----:B------:R-:W-:Y:S01]  /*c7a0*/  SHF.L.U32 R29, R29, 0x1f, RZ ;  /* 0x0000001f1d1d7819 */ /* 0x000fe200000006ff */
[----:B------:R-:W-:Y:S06]  /*c7b0*/  @P1 BRA `(.L_x_8946) ;  /* 0x0000000000301947 */ /* 0x000fec0003800000 */
        /* <DEDUP_REMOVED lines=8> */
[----:B---3--:R-:W-:Y:S01]  /*c840*/  IMAD.X R13, R0, 0x1, R9, P1 ;  /* 0x00000001000d7824 */ /* 0x008fe200008e0609 */
[----:B------:R-:W-:-:S05]  /*c850*/  IADD3.X R9, R33, R9, RZ, P2, !PT ;  /* 0x0000000921097210 */ /* 0x000fca00017fe4ff */
[----:B------:R-:W5:Y:S04]  /*c860*/  LD.E.128 R12, desc[UR42][R12.64] ;  /* 0x0000002a0c0c7980 */ /* 0x000f68000c101d00 */
[----:B------:R-:W5:Y:S02]  /*c870*/  LD.E.128 R8, desc[UR42][R8.64] ;  /* 0x0000002a08087980 */ /* 0x000f64000c101d00 */
.L_x_8946:
[----:B------:R-:W-:Y:S05]  /*c880*/  BSYNC B1 ;  /* 0x0000000000017941 */ /* 0x000fea0003800000 */
.L_x_8945:
[----:B------:R-:W0:Y:S01]  /*c890*/  SYNCS.PHASECHK.TRANS64.TRYWAIT P4, [R2+URZ+0x28800], R29 ;  /* 0x0288001d020075a7 */ /* 0x000e22000808017f */
[----:B------:R-:W-:Y:S01]  /*c8a0*/  VIADDMNMX R3, R3, -R190, 0x80, PT ;  /* 0x0000008003037446 */ /* 0x000fe200038009be */
[----:B---3-5:R-:W-:Y:S01]  /*c8b0*/  IMAD.MOV.U32 R0, RZ, RZ, R8 ;  /* 0x000000ffff007224 */ /* 0x028fe200078e0008 */
        /* <DEDUP_REMOVED lines=15> */
[----:B0-----:R-:W-:Y:S06]  /*c9b0*/  @!P4 BRA `(.L_x_8948) ;  /* 0x0000017400c8c947 */ /* 0x001fec0003800000 */
.L_x_9233:
[----:B------:R-:W-:Y:S05]  /*c9c0*/  BSYNC B1 ;  /* 0x0000000000017941 */ /* 0x000fea0003800000 */
.L_x_8947:
[----:B------:R-:W-:Y:S04]  /*c9d0*/  BSSY B1, `(.L_x_8949) ;  /* 0x0000062000017945 */ /* 0x000fe80003800000 */
[----:B------:R-:W-:Y:S05]  /*c9e0*/  @P3 BRA `(.L_x_8950) ;  /* 0x0000000400803947 */ /* 0x000fea0003800000 */
[----:B------:R-:W-:Y:S01]  /*c9f0*/  LEA.HI R28, R54, R207, RZ, 0x1d ;  /* 0x000000cf361c7211 */ /* 0x000fe200078fe8ff */
[--C-:B------:R-:W-:Y:S01]  /*ca00*/  HADD2.F32 R69, -RZ, R67.reuse.H0_H0 ;  /* 0x20000043ff457230 */ /* 0x100fe20000004100 */
[----:B------:R-:W-:Y:S01]  /*ca10*/  SHF.L.U32 R30, R22, 0x6, RZ ;  /* 0x00000006161e7819 */ /* 0x000fe200000006ff */
[----:B------:R-:W-:Y:S01]  /*ca20*/  HADD2.F32 R67, -RZ, R67.H1_H1 ;  /* 0x30000043ff437230 */ /* 0x000fe20000004100 */
[----:B------:R-:W-:Y:S01]  /*ca30*/  SHF.R.S32.HI R31, RZ, 0x1f, R28 ;  /* 0x0000001fff1f7819 */ /* 0x000fe2000001141c */
[----:B0-----:R-:W-:Y:S01]  /*ca40*/  IMAD.SHL.U32 R29, R28, 0x8, RZ ;  /* 0x000000081c1d7824 */ /* 0x001fe200078e00ff */
[----:B------:R-:W-:Y:S02]  /*ca50*/  SHF.R.U64 R79, R48, 0x10, R49 ;  /* 0x00000010304f7819 */ /* 0x000fe40000001231 */
[----:B------:R-:W-:Y:S02]  /*ca60*/  LEA.HI R31, R31, R28, RZ, 0x3 ;  /* 0x0000001c1f1f7211 */ /* 0x000fe400078f18ff */
[----:B------:R-:W-:-:S02]  /*ca70*/  LOP3.LUT R29, R29, 0x38, RZ, 0xc0, !PT ;  /* 0x000000381d1d7812 */ /* 0x000fc400078ec0ff */
[--C-:B------:R-:W-:Y:S01]  /*ca80*/  SHF.R.U32.HI R70, RZ, 0x10, R45.reuse ;  /* 0x00000010ff467819 */ /* 0x100fe2000001162d */
[----:B------:R-:W-:Y:S01]  /*ca90*/  IMAD.SHL.U32 R31, R31, 0x400, RZ ;  /* 0x000004001f1f7824 */ /* 0x000fe200078e00ff */
[----:B------:R-:W-:Y:S02]  /*caa0*/  LOP3.LUT R28, R29, 0x1c0, R30, 0xf8, !PT ;  /* 0x000001c01d1c7812 */ /* 0x000fe400078ef81e */
[----:B------:R-:W-:Y:S01]  /*cab0*/  SHF.R.U64 R77, R44, 0x10, R45 ;  /* 0x000000102c4d7819 */ /* 0x000fe2000000122d */
[----:B------:R-:W-:Y:S01]  /*cac0*/  HADD2.F32 R70, -RZ, R70.H0_H0 ;  /* 0x20000046ff467230 */ /* 0x000fe20000004100 */
[----:B------:R-:W-:Y:S02]  /*cad0*/  LOP3.LUT R32, R28, R201, RZ, 0x3c, !PT ;  /* 0x000000c91c207212 */ /* 0x000fe400078e3cff */
[----:B------:R-:W-:Y:S02]  /*cae0*/  LOP3.LUT R33, R31, 0x7fffe000, RZ, 0xc0, !PT ;  /* 0x7fffe0001f217812 */ /* 0x000fe400078ec0ff */
[----:B------:R-:W0:Y:S01]  /*caf0*/  LDS.128 R28, [R203] ;  /* 0x00000000cb1c7984 */ /* 0x000e220000000c00 */
[----:B------:R-:W-:-:S02]  /*cb00*/  SHF.R.U32.HI R68, RZ, 0x10, R47 ;  /* 0x00000010ff447819 */ /* 0x000fc4000001162f */
[----:B------:R-:W-:Y:S02]  /*cb10*/  IADD3 R33, R32, R33, R202 ;  /* 0x0000002120217210 */ /* 0x000fe40007ffe0ca */
[----:B------:R-:W-:Y:S02]  /*cb20*/  SHF.R.U32.HI R78, RZ, 0x10, R49 ;  /* 0x00000010ff4e7819 */ /* 0x000fe40000011631 */
[--C-:B------:R-:W-:Y:S01]  /*cb30*/  SHF.R.U64 R76, R50, 0x10, R51.reuse ;  /* 0x00000010324c7819 */ /* 0x100fe20000001233 */
[----:B------:R-:W-:Y:S01]  /*cb40*/  IMAD R65, R33, 0x2, R2 ;  /* 0x0000000221417824 */ /* 0x000fe200078e0202 */
[----:B------:R-:W-:Y:S02]  /*cb50*/  SHF.R.U32.HI R75, RZ, 0x10, R51 ;  /* 0x00000010ff4b7819 */ /* 0x000fe40000011633 */
[----:B------:R-:W-:Y:S02]  /*cb60*/  SHF.R.U64 R80, R46, 0x10, R47 ;  /* 0x000000102e507819 */ /* 0x000fe4000000122f */
[----:B------:R-:W1:Y:S01]  /*cb70*/  LDS.128 R32, [R65+0x10400] ;  /* 0x0104000041207984 */ /* 0x000e620000000c00 */
[----:B0-----:R-:W-:-:S02]  /*cb80*/  HADD2.F32 R44, -RZ, R29.H0_H0 ;  /* 0x2000001dff2c7230 */ /* 0x001fc40000004100 */
[----:B------:R-:W-:Y:S02]  /*cb90*/  HADD2.F32 R45, -RZ, R29.H1_H1 ;  /* 0x3000001dff2d7230 */ /* 0x000fe40000004100 */
[----:B------:R-:W-:Y:S02]  /*cba0*/  HADD2.F32 R29, -RZ, R28.H0_H0 ;  /* 0x2000001cff1d7230 */ /* 0x000fe40000004100 */
[----:B------:R-:W-:Y:S02]  /*cbb0*/  HADD2.F32 R46, -RZ, R30.H0_H0 ;  /* 0x2000001eff2e7230 */ /* 0x000fe40000004100 */
[--C-:B------:R-:W-:Y:S02]  /*cbc0*/  HADD2.F32 R47, -RZ, R31.reuse.H0_H0 ;  /* 0x2000001fff2f7230 */ /* 0x100fe40000004100 */
[----:B------:R-:W-:Y:S02]  /*cbd0*/  HADD2.F32 R31, -RZ, R31.H1_H1 ;  /* 0x3000001fff1f7230 */ /* 0x000fe40000004100 */
        /* <DEDUP_REMOVED lines=12> */
[----:B------:R-:W-:Y:S02]  /*cca0*/  HADD2.F32 R44, -RZ, R64.H1_H1 ;  /* 0x30000040ff2c7230 */ /* 0x000fe40000004100 */
[----:B------:R-:W-:Y:S01]  /*ccb0*/  FFMA.FTZ R72, R45, R48, -R72 ;  /* 0x000000302d487223 */ /* 0x000fe20000010848 */
[----:B------:R-:W-:Y:S02]  /*ccc0*/  HADD2.F32 R50, -RZ, R34.H0_H0 ;  /* 0x20000022ff327230 */ /* 0x000fe40000004100 */
[C---:B------:R-:W-:Y:S01]  /*ccd0*/  FMUL.FTZ R48, R33.reuse, R68 ;  /* 0x0000004421307220 */ /* 0x040fe20000410000 */
[----:B------:R-:W-:Y:S02]  /*cce0*/  HADD2.F32 R49, -RZ, R66.H0_H0 ;  /* 0x20000042ff317230 */ /* 0x000fe40000004100 */
[----:B------:R-:W-:Y:S01]  /*ccf0*/  FMUL.FTZ R67, R33, R44 ;  /* 0x0000002c21437220 */ /* 0x000fe20000410000 */
[----:B------:R-:W-:-:S02]  /*cd00*/  HADD2.F32 R33, -RZ, R37.H0_H0 ;  /* 0x20000025ff217230 */ /* 0x000fc40000004100 */
[----:B------:R-:W-:Y:S01]  /*cd10*/  FFMA.FTZ R74, R45, R70, R74 ;  /* 0x000000462d4a7223 */ /* 0x000fe2000001004a */
[----:B------:R-:W-:Y:S02]  /*cd20*/  HADD2.F32 R51, -RZ, R35.H0_H0 ;  /* 0x20000023ff337230 */ /* 0x000fe40000004100 */
[C---:B------:R-:W-:Y:S01]  /*cd30*/  FFMA.FTZ R45, R29.reuse, R44, -R48 ;  /* 0x0000002c1d2d7223 */ /* 0x040fe20000010830 */
[----:B------:R-:W-:Y:S02]  /*cd40*/  HADD2.F32 R64, -RZ, R64.H0_H0 ;  /* 0x20000040ff407230 */ /* 0x000fe40000004100 */
[----:B------:R-:W-:Y:S01]  /*cd50*/  FFMA.FTZ R67, R29, R68, R67 ;  /* 0x000000441d437223 */ /* 0x000fe20000010043 */
[----:B------:R-:W-:Y:S02]  /*cd60*/  HADD2.F32 R44, -RZ, R37.H1_H1 ;  /* 0x30000025ff2c7230 */ /* 0x000fe40000004100 */
[C---:B------:R-:W-:Y:S01]  /*cd70*/  FMUL.FTZ R29, R50.reuse, R49 ;  /* 0x00000031321d7220 */ /* 0x040fe20000410000 */
[----:B------:R-:W-:Y:S01]  /*cd80*/  FMUL.FTZ R37, R50, R33 ;  /* 0x0000002132257220 */ /* 0x000fe20000410000 */
[----:B------:R-:W-:-:S02]  /*cd90*/  HADD2.F32 R35, -RZ, R35.H1_H1 ;  /* 0x30000023ff237230 */ /* 0x000fc40000004100 */
        /* <DEDUP_REMOVED lines=37> */
.L_x_8950:
[----:B------:R-:W-:Y:S05]  /*cff0*/  BSYNC B1 ;  /* 0x0000000000017941 */ /* 0x000fea0003800000 */
.L_x_8949:
        /* <DEDUP_REMOVED lines=23> */
[----:B------:R-:W-:Y:S02]  /*d170*/  LEA R37, R33, R2, 0x1 ;  /* 0x0000000221257211 */ /* 0x000fe400078e08ff */
[----:B------:R-:W-:Y:S02]  /*d180*/  SHF.R.U32.HI R49, RZ, 0x10, R27 ;  /* 0x00000010ff317819 */ /* 0x000fe4000001161b */
[--C-:B------:R-:W-:Y:S01]  /*d190*/  SHF.R.U32.HI R67, RZ, 0x10, R7.reuse ;  /* 0x00000010ff437819 */ /* 0x100fe20000011607 */
[----:B------:R-:W0:Y:S01]  /*d1a0*/  LDS.128 R32, [R37+0x10400] ;  /* 0x0104000025207984 */ /* 0x000e220000000c00 */
[----:B------:R-:W-:Y:S01]  /*d1b0*/  SHF.R.U64 R68, R6, 0x10, R7 ;  /* 0x0000001006447819 */ /* 0x000fe20000001207 */
[----:B0-----:R-:W-:Y:S02]  /*d1c0*/  HADD2.F32 R25, -RZ, R33.H0_H0 ;  /* 0x20000021ff197230 */ /* 0x001fe40000004100 */
[----:B------:R-:W-:-:S02]  /*d1d0*/  HADD2.F32 R24, -RZ, R32.H0_H0 ;  /* 0x20000020ff187230 */ /* 0x000fc40000004100 */
[----:B------:R-:W-:Y:S02]  /*d1e0*/  HADD2.F32 R33, -RZ, R33.H1_H1 ;  /* 0x30000021ff217230 */ /* 0x000fe40000004100 */
[C---:B------:R-:W-:Y:S01]  /*d1f0*/  FMUL.FTZ R50, R25.reuse, R46 ;  /* 0x0000002e19327220 */ /* 0x040fe20000410000 */
[----:B------:R-:W-:Y:S01]  /*d200*/  FMUL.FTZ R64, R25, R44 ;  /* 0x0000002c19407220 */ /* 0x000fe20000410000 */
[----:B------:R-:W-:Y:S02]  /*d210*/  HADD2.F32 R26, -RZ, R34.H0_H0 ;  /* 0x20000022ff1a7230 */ /* 0x000fe40000004100 */
[----:B------:R-:W-:Y:S02]  /*d220*/  HADD2.F32 R27, -RZ, R35.H0_H0 ;  /* 0x20000023ff1b7230 */ /* 0x000fe40000004100 */
[----:B------:R-:W-:Y:S01]  /*d230*/  FMUL.FTZ R66, R33, R48 ;  /* 0x0000003021427220 */ /* 0x000fe20000410000 */
[----:B------:R-:W-:Y:S02]  /*d240*/  HADD2.F32 R25, -RZ, R55.H0_H0 ;  /* 0x20000037ff197230 */ /* 0x000fe40000004100 */
[----:B------:R-:W-:-:S02]  /*d250*/  HADD2.F32 R35, -RZ, R35.H1_H1 ;  /* 0x30000023ff237230 */ /* 0x000fc40000004100 */
[----:B------:R-:W-:Y:S02]  /*d260*/  HADD2.F32 R32, -RZ, R32.H1_H1 ;  /* 0x30000020ff207230 */ /* 0x000fe40000004100 */
[----:B------:R-:W-:Y:S01]  /*d270*/  HADD2.F32 R34, -RZ, R34.H1_H1 ;  /* 0x30000022ff227230 */ /* 0x000fe20000004100 */
[----:B--2---:R-:W0:Y:S02]  /*d280*/  LDS.128 R28, [R70] ;  /* 0x00000000461c7984 */ /* 0x004e240000000c00 */
[--C-:B0-----:R-:W-:Y:S02]  /*d290*/  HADD2.F32 R5, -RZ, R29.reuse.H0_H0 ;  /* 0x2000001dff057230 */ /* 0x101fe40000004100 */
[----:B------:R-:W-:Y:S02]  /*d2a0*/  HADD2.F32 R4, -RZ, R28.H0_H0 ;  /* 0x2000001cff047230 */ /* 0x000fe40000004100 */
[----:B------:R-:W-:Y:S02]  /*d2b0*/  HADD2.F32 R29, -RZ, R29.H1_H1 ;  /* 0x3000001dff1d7230 */ /* 0x000fe40000004100 */
[C---:B------:R-:W-:Y:S01]  /*d2c0*/  FFMA.FTZ R50, R5.reuse, R44, -R50 ;  /* 0x0000002c05327223 */ /* 0x040fe20000010832 */
[----:B------:R-:W-:Y:S01]  /*d2d0*/  FFMA.FTZ R64, R5, R46, R64 ;  /* 0x0000002e05407223 */ /* 0x000fe20000010040 */
[----:B------:R-:W-:Y:S01]  /*d2e0*/  FMUL.FTZ R5, R24, R53 ;  /* 0x0000003518057220 */ /* 0x000fe20000410000 */
[----:B------:R-:W-:-:S02]  /*d2f0*/  HADD2.F32 R44, -RZ, R45.H0_H0 ;  /* 0x2000002dff2c7230 */ /* 0x000fc40000004100 */
[-C--:B------:R-:W-:Y:S01]  /*d300*/  FMUL.FTZ R24, R24, R57.reuse ;  /* 0x0000003918187220 */ /* 0x080fe20000410000 */
[----:B------:R-:W-:Y:S02]  /*d310*/  HADD2.F32 R6, -RZ, R30.H0_H0 ;  /* 0x2000001eff067230 */ /* 0x000fe40000004100 */
[C---:B------:R-:W-:Y:S01]  /*d320*/  FFMA.FTZ R57, R4.reuse, R57, -R5 ;  /* 0x0000003904397223 */ /* 0x040fe20000010805 */
[--C-:B------:R-:W-:Y:S02]  /*d330*/  HADD2.F32 R5, -RZ, R58.reuse.H0_H0 ;  /* 0x2000003aff057230 */ /* 0x100fe40000004100 */
[----:B------:R-:W-:Y:S01]  /*d340*/  FFMA.FTZ R53, R4, R53, R24 ;  /* 0x0000003504357223 */ /* 0x000fe20000010018 */
[-C--:B------:R-:W-:Y:S01]  /*d350*/  FMUL.FTZ R46, R33, R44.reuse ;  /* 0x0000002c212e7220 */ /* 0x080fe20000410000 */
[----:B------:R-:W-:Y:S02]  /*d360*/  HADD2.F32 R24, -RZ, R55.H1_H1 ;  /* 0x30000037ff187230 */ /* 0x000fe40000004100 */
[----:B------:R-:W-:Y:S01]  /*d370*/  FFMA.FTZ R33, R29, R44, -R66 ;  /* 0x0000002c1d217223 */ /* 0x000fe20000010842 */
[----:B------:R-:W-:-:S02]  /*d380*/  HADD2.F32 R58, -RZ, R58.H1_H1 ;  /* 0x3000003aff3a7230 */ /* 0x000fc40000004100 */
[----:B------:R-:W-:Y:S01]  /*d390*/  FFMA.FTZ R45, R29, R48, R46 ;  /* 0x000000301d2d7223 */ /* 0x000fe2000001002e */
[----:B------:R-:W-:Y:S02]  /*d3a0*/  HADD2.F32 R7, -RZ, R31.H0_H0 ;  /* 0x2000001fff077230 */ /* 0x000fe40000004100 */
[C---:B------:R-:W-:Y:S01]  /*d3b0*/  FMUL.FTZ R29, R26.reuse, R25 ;  /* 0x000000191a1d7220 */ /* 0x040fe20000410000 */
[-C--:B------:R-:W-:Y:S01]  /*d3c0*/  FMUL.FTZ R47, R26, R5.reuse ;  /* 0x000000051a2f7220 */ /* 0x080fe20000410000 */
[C---:B------:R-:W-:Y:S01]  /*d3d0*/  FMUL.FTZ R46, R27.reuse, R24 ;  /* 0x000000181b2e7220 */ /* 0x040fe20000410000 */
[----:B------:R-:W-:Y:S02]  /*d3e0*/  HADD2.F32 R26, -RZ, R49.H0_H0 ;  /* 0x20000031ff1a7230 */ /* 0x000fe40000004100 */
[----:B------:R-:W-:Y:S01]  /*d3f0*/  FMUL.FTZ R27, R27, R58 ;  /* 0x0000003a1b1b7220 */ /* 0x000fe20000410000 */
[----:B------:R-:W-:Y:S02]  /*d400*/  HADD2.F32 R4, -RZ, R67.H0_H0 ;  /* 0x20000043ff047230 */ /* 0x000fe40000004100 */
[C---:B------:R-:W-:Y:S01]  /*d410*/  FFMA.FTZ R44, R6.reuse, R5, -R29 ;  /* 0x00000005062c7223 */ /* 0x040fe2000001081d */
[----:B------:R-:W-:Y:S01]  /*d420*/  FFMA.FTZ R47, R6, R25, R47 ;  /* 0x00000019062f7223 */ /* 0x000fe2000001002f */
[----:B------:R-:W-:-:S02]  /*d430*/  HADD2.F32 R31, -RZ, R31.H1_H1 ;  /* 0x3000001fff1f7230 */ /* 0x000fc40000004100 */
[----:B------:R-:W-:Y:S01]  /*d440*/  FFMA.FTZ R6, R7, R24, R27 ;  /* 0x0000001807067223 */ /* 0x000fe2000001001b */
[----:B------:R-:W-:Y:S01]  /*d450*/  FMUL.FTZ R48, R35, R26 ;  /* 0x0000001a23307220 */ /* 0x000fe20000410000 */
        /* <DEDUP_REMOVED lines=28> */
.L_x_8952:
[----:B------:R-:W-:Y:S05]  /*d620*/  BSYNC B1 ;  /* 0x0000000000017941 */ /* 0x000fea0003800000 */
.L_x_8951:
        /* <DEDUP_REMOVED lines=13> */
[----:B------:R-:W-:Y:S01]  /*d700*/  SHF.R.U32.HI R40, RZ, 0x10, R41 ;  /* 0x00000010ff287819 */ /* 0x000fe20000011629 */
[----:B------:R-:W-:Y:S01]  /*d710*/  IMAD.SHL.U32 R5, R5, 0x400, RZ ;  /* 0x0000040005057824 */ /* 0x000fe200078e00ff */
[----:B------:R-:W-:Y:S02]  /*d720*/  LOP3.LUT R24, R4, R7, RZ, 0x3c, !PT ;  /* 0x0000000704187212 */ /* 0x000fe400078e3cff */
[----:B------:R-:W-:Y:S02]  /*d730*/  SHF.R.U32.HI R44, RZ, 0x10, R21 ;  /* 0x00000010ff2c7819 */ /* 0x000fe40000011615 */
[----:B------:R-:W-:Y:S02]  /*d740*/  LOP3.LUT R25, R5, 0x7fffe000, RZ, 0xc0, !PT ;  /* 0x7fffe00005197812 */ /* 0x000fe400078ec0ff */
[----:B------:R-:W-:Y:S01]  /*d750*/  SHF.R.U64 R49, R38, 0x10, R39 ;  /* 0x0000001026317819 */ /* 0x000fe20000001227 */
[----:B------:R-:W-:Y:S01]  /*d760*/  HADD2.F32 R38, -RZ, R40.H0_H0 ;  /* 0x20000028ff267230 */ /* 0x000fe20000004100 */
[----:B------:R-:W-:-:S02]  /*d770*/  IADD3 R25, R24, R25, R199 ;  /* 0x0000001918197210 */ /* 0x000fc40007ffe0c7 */
[----:B------:R-:W-:Y:S02]  /*d780*/  SHF.R.U64 R50, R20, 0x10, R21 ;  /* 0x0000001014327819 */ /* 0x000fe40000001215 */
[----:B------:R-:W-:Y:S01]  /*d790*/  SHF.R.U32.HI R48, RZ, 0x10, R39 ;  /* 0x00000010ff307819 */ /* 0x000fe20000011627 */
[----:B------:R-:W-:Y:S01]  /*d7a0*/  IMAD R28, R25, 0x2, R2 ;  /* 0x00000002191c7824 */ /* 0x000fe200078e0202 */
[--C-:B------:R-:W-:Y:S02]  /*d7b0*/  SHF.R.U64 R45, R42, 0x10, R43.reuse ;  /* 0x000000102a2d7819 */ /* 0x100fe4000000122b */
[----:B------:R-:W-:Y:S02]  /*d7c0*/  SHF.R.U32.HI R43, RZ, 0x10, R43 ;  /* 0x00000010ff2b7819 */ /* 0x000fe4000001162b */
[----:B------:R-:W1:Y:S02]  /*d7d0*/  LDS.128 R24, [R28+0x10400] ;  /* 0x010400001c187984 */ /* 0x000e640000000c00 */
        /* <DEDUP_REMOVED lines=71> */
.L_x_8954:
[----:B------:R-:W-:Y:S05]  /*dc50*/  BSYNC B1 ;  /* 0x0000000000017941 */ /* 0x000fea0003800000 */
.L_x_8953:
        /* <DEDUP_REMOVED lines=13> */
[----:B------:R-:W-:-:S02]  /*dd30*/  SHF.L.U32 R5, R5, 0xa, RZ ;  /* 0x0000000a05057819 */ /* 0x000fc400000006ff */
[----:B------:R-:W-:Y:S02]  /*dd40*/  LOP3.LUT R3, R0, R4, RZ, 0x3c, !PT ;  /* 0x0000000400037212 */ /* 0x000fe400078e3cff */
[----:B------:R-:W-:Y:S02]  /*dd50*/  LOP3.LUT R0, R5, 0x7fffe000, RZ, 0xc0, !PT ;  /* 0x7fffe00005007812 */ /* 0x000fe400078ec0ff */
[----:B------:R-:W-:Y:S02]  /*dd60*/  SHF.R.U64 R38, R12, 0x10, R13 ;  /* 0x000000100c267819 */ /* 0x000fe4000000120d */
[----:B------:R-:W-:Y:S02]  /*dd70*/  IADD3 R3, R3, R0, R198 ;  /* 0x0000000003037210 */ /* 0x000fe40007ffe0c6 */
[--C-:B------:R-:W-:Y:S02]  /*dd80*/  SHF.R.U64 R37, R14, 0x10, R15.reuse ;  /* 0x000000100e257819 */ /* 0x100fe4000000120f */
[----:B------:R-:W-:Y:S01]  /*dd90*/  SHF.R.U32.HI R33, RZ, 0x10, R15 ;  /* 0x00000010ff217819 */ /* 0x000fe2000001160f */
[----:B------:R-:W-:Y:S01]  /*dda0*/  IMAD R3, R3, 0x2, R2 ;  /* 0x0000000203037824 */ /* 0x000fe200078e0202 */
[----:B------:R-:W-:Y:S01]  /*ddb0*/  SHF.R.U32.HI R28, RZ, 0x10, R13 ;  /* 0x00000010ff1c7819 */ /* 0x000fe2000001160d */
[--C-:B------:R-:W-:Y:S01]  /*ddc0*/  HADD2.F32 R15, -RZ, R61.reuse.H1_H1 ;  /* 0x3000003dff0f7230 */ /* 0x100fe20000004100 */
[----:B------:R-:W-:Y:S01]  /*ddd0*/  SHF.R.U64 R35, R8, 0x10, R9 ;  /* 0x0000001008237819 */ /* 0x000fe20000001209 */
[----:B------:R-:W-:Y:S01]  /*dde0*/  HADD2.F32 R61, -RZ, R61.H0_H0 ;  /* 0x2000003dff3d7230 */ /* 0x000fe20000004100 */
[----:B------:R-:W1:Y:S01]  /*ddf0*/  LDS.128 R24, [R3+0x10400] ;  /* 0x0104000003187984 */ /* 0x000e620000000c00 */
[----:B------:R-:W-:-:S02]  /*de00*/  SHF.R.U64 R34, R10, 0x10, R11 ;  /* 0x000000100a227819 */ /* 0x000fc4000000120b */
[----:B------:R-:W-:Y:S01]  /*de10*/  SHF.R.U32.HI R32, RZ, 0x10, R11 ;  /* 0x00000010ff207819 */ /* 0x000fe2000001160b */
[--C-:B-1----:R-:W-:Y:S02]  /*de20*/  HADD2.F32 R12, -RZ, R25.reuse.H0_H0 ;  /* 0x20000019ff0c7230 */ /* 0x102fe40000004100 */
[----:B------:R-:W-:Y:S02]  /*de30*/  HADD2.F32 R25, -RZ, R25.H1_H1 ;  /* 0x30000019ff197230 */ /* 0x000fe40000004100 */
[----:B------:R-:W-:Y:S02]  /*de40*/  HADD2.F32 R11, -RZ, R24.H0_H0 ;  /* 0x20000018ff0b7230 */ /* 0x000fe40000004100 */
[C---:B0-----:R-:W-:Y:S01]  /*de50*/  FMUL.FTZ R29, R12.reuse, R21 ;  /* 0x000000150c1d7220 */ /* 0x041fe20000410000 */
[----:B------:R-:W-:Y:S01]  /*de60*/  FMUL.FTZ R31, R12, R15 ;  /* 0x0000000f0c1f7220 */ /* 0x000fe20000410000 */
[----:B------:R-:W-:Y:S02]  /*de70*/  HADD2.F32 R12, -RZ, R28.H0_H0 ;  /* 0x2000001cff0c7230 */ /* 0x000fe40000004100 */
[----:B------:R-:W-:Y:S01]  /*de80*/  FMUL.FTZ R28, R25, R20 ;  /* 0x00000014191c7220 */ /* 0x000fe20000410000 */
[----:B------:R-:W-:-:S02]  /*de90*/  HADD2.F32 R13, -RZ, R26.H0_H0 ;  /* 0x2000001aff0d7230 */ /* 0x000fc40000004100 */
[--C-:B------:R-:W-:Y:S02]  /*dea0*/  HADD2.F32 R14, -RZ, R27.reuse.H0_H0 ;  /* 0x2000001bff0e7230 */ /* 0x100fe40000004100 */
[----:B------:R-:W-:Y:S02]  /*deb0*/  HADD2.F32 R27, -RZ, R27.H1_H1 ;  /* 0x3000001bff1b7230 */ /* 0x000fe40000004100 */
[----:B------:R-:W-:Y:S02]  /*dec0*/  HADD2.F32 R24, -RZ, R24.H1_H1 ;  /* 0x30000018ff187230 */ /* 0x000fe40000004100 */
[----:B------:R-:W-:Y:S01]  /*ded0*/  HADD2.F32 R26, -RZ, R26.H1_H1 ;  /* 0x3000001aff1a7230 */ /* 0x000fe20000004100 */
[----:B----4-:R-:W0:Y:S02]  /*dee0*/  LDS.128 R4, [R39] ;  /* 0x0000000027047984 */ /* 0x010e240000000c00 */
[--C-:B0-----:R-:W-:Y:S02]  /*def0*/  HADD2.F32 R8, -RZ, R5.reuse.H0_H0 ;  /* 0x20000005ff087230 */ /* 0x101fe40000004100 */
[----:B------:R-:W-:-:S02]  /*df00*/  HADD2.F32 R5, -RZ, R5.H1_H1 ;  /* 0x30000005ff057230 */ /* 0x000fc40000004100 */
[----:B------:R-:W-:Y:S02]  /*df10*/  HADD2.F32 R0, -RZ, R4.H0_H0 ;  /* 0x20000004ff007230 */ /* 0x000fe40000004100 */
[C---:B------:R-:W-:Y:S01]  /*df20*/  FFMA.FTZ R29, R8.reuse, R15, -R29 ;  /* 0x0000000f081d7223 */ /* 0x040fe2000001081d */
[----:B------:R-:W-:Y:S01]  /*df30*/  FFMA.FTZ R31, R8, R21, R31 ;  /* 0x00000015081f7223 */ /* 0x000fe2000001001f */
[----:B------:R-:W-:Y:S01]  /*df40*/  FMUL.FTZ R8, R25, R12 ;  /* 0x0000000c19087220 */ /* 0x000fe20000410000 */
[----:B------:R-:W-:Y:S01]  /*df50*/  FMUL.FTZ R15, R11, R56 ;  /* 0x000000380b0f7220 */ /* 0x000fe20000410000 */
[----:B------:R-:W-:Y:S01]  /*df60*/  FFMA.FTZ R28, R5, R12, -R28 ;  /* 0x0000000c051c7223 */ /* 0x000fe2000001081c */
[----:B------:R-:W-:Y:S01]  /*df70*/  FMUL.FTZ R11, R11, R61 ;  /* 0x0000003d0b0b7220 */ /* 0x000fe20000410000 */
[----:B------:R-:W-:Y:S02]  /*df80*/  HADD2.F32 R12, -RZ, R60.H0_H0 ;  /* 0x2000003cff0c7230 */ /* 0x000fe40000004100 */
[----:B------:R-:W-:Y:S01]  /*df90*/  FFMA.FTZ R20, R5, R20, R8 ;  /* 0x0000001405147223 */ /* 0x000fe20000010008 */
[----:B------:R-:W-:-:S02]  /*dfa0*/  HADD2.F32 R8, -RZ, R30.H0_H0 ;  /* 0x2000001eff087230 */ /* 0x000fc40000004100 */
[C---:B------:R-:W-:Y:S01]  /*dfb0*/  FFMA.FTZ R56, R0.reuse, R56, R11 ;  /* 0x0000003800387223 */ /* 0x040fe2000001000b */
[----:B------:R-:W-:Y:S02]  /*dfc0*/  HADD2.F32 R9, -RZ, R6.H0_H0 ;  /* 0x20000006ff097230 */ /* 0x000fe40000004100 */
[----:B------:R-:W-:Y:S01]  /*dfd0*/  FFMA.FTZ R15, R0, R61, -R15 ;  /* 0x0000003d000f7223 */ /* 0x000fe2000001080f */
[----:B------:R-:W-:Y:S02]  /*dfe0*/  HADD2.F32 R11, -RZ, R60.H1_H1 ;  /* 0x3000003cff0b7230 */ /* 0x000fe40000004100 */
[C---:B------:R-:W-:Y:S01]  /*dff0*/  FMUL.FTZ R0, R13.reuse, R12 ;  /* 0x0000000c0d007220 */ /* 0x040fe20000410000 */
[----:B------:R-:W-:Y:S02]  /*e000*/  HADD2.F32 R5, -RZ, R30.H1_H1 ;  /* 0x3000001eff057230 */ /* 0x000fe40000004100 */
[----:B------:R-:W-:Y:S01]  /*e010*/  FMUL.FTZ R30, R13, R8 ;  /* 0x000000080d1e7220 */ /* 0x000fe20000410000 */
[----:B------:R-:W-:-:S02]  /*e020*/  HADD2.F32 R10, -RZ, R7.H0_H0 ;  /* 0x20000007ff0a7230 */ /* 0x000fc40000004100 */
[C---:B------:R-:W-:Y:S01]  /*e030*/  FFMA.FTZ R25, R9.reuse, R8, -R0 ;  /* 0x0000000809197223 */ /* 0x040fe20000010800 */
[C---:B------:R-:W-:Y:S01]  /*e040*/  FMUL.FTZ R13, R14.reuse, R11 ;  /* 0x0000000b0e0d7220 */ /* 0x040fe20000410000 */
[----:B------:R-:W-:Y:S02]  /*e050*/  HADD2.F32 R8, -RZ, R32.H0_H0 ;  /* 0x20000020ff087230 */ /* 0x000fe40000004100 */
[-C--:B------:R-:W-:Y:S01]  /*e060*/  FMUL.FTZ R14, R14, R5.reuse ;  /* 0x000000050e0e7220 */ /* 0x080fe20000410000 */
[----:B------:R-:W-:Y:S02]  /*e070*/  HADD2.F32 R0, -RZ, R33.H0_H0 ;  /* 0x20000021ff007230 */ /* 0x000fe40000004100 */
[----:B------:R-:W-:Y:S01]  /*e080*/  FFMA.FTZ R30, R9, R12, R30 ;  /* 0x0000000c091e7223 */ /* 0x000fe2000001001e */
[----:B------:R-:W-:Y:S02]  /*e090*/  HADD2.F32 R7, -RZ, R7.H1_H1 ;  /* 0x30000007ff077230 */ /* 0x000fe40000004100 */
[C---:B------:R-:W-:Y:S01]  /*e0a0*/  FFMA.FTZ R12, R10.reuse, R5, -R13 ;  /* 0x000000050a0c7223 */ /* 0x040fe2000001080d */
        /* <DEDUP_REMOVED lines=29> */
.L_x_8938:
[----:B------:R-:W-:Y:S05]  /*e280*/  BSYNC B0 ;  /* 0x0000000000007941 */ /* 0x000fea0003800000 */
.L_x_8910:
        /* <DEDUP_REMOVED lines=8> */
.L_x_8908:
[----:B------:R-:W-:-:S05]  /*e310*/  IMAD.U32 R0, RZ, RZ, UR45 ;  /* 0x0000002dff007e24 */ /* 0x000fca000f8e00ff */
[----:B------:R-:W-:-:S13]  /*e320*/  ISETP.NE.AND P0, PT, R0, 0x3, PT ;  /* 0x000000030000780c */ /* 0x000fda0003f05270 */
[----:B------:R-:W-:Y:S05]  /*e330*/  @!P0 BRA `(.L_x_8955) ;  /* 0x0000000000048947 */ /* 0x000fea0003800000 */
[----:B------:R-:W-:Y:S01]  /*e340*/  BPT.TRAP 0x1 ;  /* 0x000000040000795c */ /* 0x000fe20000300000 */
.L_x_8955:
[----:B------:R-:W-:Y:S01]  /*e350*/  IMAD R0, R184, 0x8, R2 ;  /* 0x00000008b8007824 */ /* 0x000fe200078e0202 */
[----:B01----:R-:W-:-:S04]  /*e360*/  SHF.L.U32 R3, R186, 0x1f, RZ ;  /* 0x0000001fba037819 */ /* 0x003fc800000006ff */
[----:B------:R0:W1:Y:S01]  /*e370*/  SYNCS.PHASECHK.TRANS64.TRYWAIT P2, [R0+URZ+0x28830], R3 ;  /* 0x02883003000075a7 */ /* 0x000062000804017f */
[----:B------:R-:W-:Y:S05]  /*e380*/  @!P0 BRA `(.L_x_8956) ;  /* 0x0000000000048947 */ /* 0x000fea0003800000 */
[----:B------:R-:W-:Y:S01]  /*e390*/  BPT.TRAP 0x1 ;  /* 0x000000040000795c */ /* 0x000fe20000300000 */
.L_x_8956:
[----:B--234-:R-:W2:Y:S02]  /*e3a0*/  S2R R4, SR_TID.X ;  /* 0x0000000000047919 */ /* 0x01cea40000002100 */
[----:B--2---:R-:W-:-:S04]  /*e3b0*/  LOP3.LUT R4, R4, 0x7f, RZ, 0xc0, !PT ;  /* 0x0000007f04047812 */ /* 0x004fc800078ec0ff */
[----:B------:R-:W-:Y:S01]  /*e3c0*/  ISETP.NE.AND P1, PT, R4, RZ, PT ;  /* 0x000000ff0400720c */ /* 0x000fe20003f25270 */
[----:B-1----:R-:W-:-:S12]  /*e3d0*/  @P2 BRA `(.L_x_8957) ;  /* 0x0000000000082947 */ /* 0x002fd80003800000 */
[----:B------:R-:W1:Y:S02]  /*e3e0*/  SYNCS.PHASECHK.TRANS64.TRYWAIT P2, [R0+URZ+0x28830], R3 ;  /* 0x02883003000075a7 */ /* 0x000e64000804017f */
[----:B-1----:R-:W-:Y:S05]  /*e3f0*/  @!P2 BRA `(.L_x_8958) ;  /* 0x0000015c004ca947 */ /* 0x002fea0003800000 */
.L_x_8957:
        /* <DEDUP_REMOVED lines=13> */
[----:B------:R-:W-:Y:S01]  /*e4d0*/  UMOV UR17, 0x40000040 ;  /* 0x4000004000117882 */ /* 0x000fe20000000000 */
[----:B------:R-:W-:Y:S01]  /*e4e0*/  LOP3.LUT R4, R3, 0x10000, RZ, 0xfc, !PT ;  /* 0x0001000003047812 */ /* 0x000fe200078efcff */
[----:B------:R-:W-:Y:S01]  /*e4f0*/  ULOP3.LUT UR12, UR12, 0x10000, URZ, 0xfc, !UPT ;  /* 0x000100000c0c7892 */ /* 0x000fe2000f8efc3f */
[----:B------:R-:W-:Y:S01]  /*e500*/  MOV R9, 0x40000040 ;  /* 0x4000004000097802 */ /* 0x000fe20000000f00 */
[----:B------:R-:W-:Y:S01]  /*e510*/  UMOV UR21, 0x40000040 ;  /* 0x4000004000157882 */ /* 0x000fe20000000000 */
[----:B------:R-:W-:Y:S01]  /*e520*/  LEA R6, R184, R4, 0xb ;  /* 0x00000004b8067211 */ /* 0x000fe200078e58ff */
[----:B------:R-:W-:Y:S01]  /*e530*/  UIADD3 UR8, UR12, 0x2, URZ ;  /* 0x000000020c087890 */ /* 0x000fe2000fffe03f */
[----:B------:R-:W-:Y:S01]  /*e540*/  R2UR UR7, R9 ;  /* 0x00000000090772ca */ /* 0x000fe200000e0000 */
[----:B------:R-:W-:Y:S01]  /*e550*/  UIADD3 UR4, UR12, 0x4, URZ ;  /* 0x000000040c047890 */ /* 0x000fe2000fffe03f */
[C---:B------:R-:W-:Y:S01]  /*e560*/  R2UR UR14, R6.reuse ;  /* 0x00000000060e72ca */ /* 0x040fe200000e0000 */
[----:B------:R-:W-:Y:S01]  /*e570*/  VIADD R8, R6, 0x2 ;  /* 0x0000000206087836 */ /* 0x000fe20000000000 */
[----:B------:R-:W-:Y:S01]  /*e580*/  UIADD3 UR16, UR12, 0x6, URZ ;  /* 0x000000060c107890 */ /* 0x000fe2000fffe03f */
[----:B------:R-:W-:Y:S01]  /*e590*/  IMAD.MOV.U32 R9, RZ, RZ, 0x40000040 ;  /* 0x40000040ff097424 */ /* 0x000fe200078e00ff */
[----:B------:R-:W-:Y:S01]  /*e5a0*/  UIADD3 UR20, UR12, 0x400, URZ ;  /* 0x000004000c147890 */ /* 0x000fe2000fffe03f */
[----:B------:R-:W-:Y:S01]  /*e5b0*/  MOV R7, 0x40000040 ;  /* 0x4000004000077802 */ /* 0x000fe20000000f00 */
[----:B------:R-:W-:Y:S01]  /*e5c0*/  UIADD3 UR24, UR12, 0x402, URZ ;  /* 0x000004020c187890 */ /* 0x000fe2000fffe03f */
[----:B------:R-:W-:Y:S01]  /*e5d0*/  R2UR UR10, R8 ;  /* 0x00000000080a72ca */ /* 0x000fe200000e0000 */
[----:B------:R-:W-:Y:S01]  /*e5e0*/  VIADD R8, R6, 0x4 ;  /* 0x0000000406087836 */ /* 0x000fe20000000000 */
[----:B------:R-:W-:Y:S01]  /*e5f0*/  R2UR UR19, R9 ;  /* 0x00000000091372ca */ /* 0x000fe200000e0000 */
[----:B------:R-:W-:Y:S01]  /*e600*/  IMAD.MOV.U32 R9, RZ, RZ, 0x40000040 ;  /* 0x40000040ff097424 */ /* 0x000fe200078e00ff */
[----:B------:R-:W-:Y:S01]  /*e610*/  UMOV UR25, 0x40000040 ;  /* 0x4000004000197882 */ /* 0x000fe20000000000 */
[----:B------:R-:W-:-:S02]  /*e620*/  UIADD3 UR28, UR12, 0x404, URZ ;  /* 0x000004040c1c7890 */ /* 0x000fc4000fffe03f */
[----:B------:R-:W-:Y:S01]  /*e630*/  HGMMA.64x128x16.F32 R24, gdesc[UR12], RZ, !UPT, gsb0 ;  /* 0x01e000000c1879f0 */ /* 0x000fe2000c0008ff */
[----:B------:R-:W-:Y:S01]  /*e640*/  R2UR UR6, R8 ;  /* 0x00000000080672ca */ /* 0x000fe200000e0000 */
[----:B------:R-:W-:Y:S01]  /*e650*/  VIADD R8, R6, 0x6 ;  /* 0x0000000606087836 */ /* 0x000fe20000000000 */
[----:B------:R-:W-:Y:S01]  /*e660*/  R2UR UR23, R9 ;  /* 0x00000000091772ca */ /* 0x000fe200000e0000 */
[----:B------:R-:W-:Y:S01]  /*e670*/  IMAD.MOV.U32 R9, RZ, RZ, 0x40000040 ;  /* 0x40000040ff097424 */ /* 0x000fe200078e00ff */
[----:B------:R-:W-:Y:S01]  /*e680*/  UMOV UR29, 0x40000040 ;  /* 0x40000040001d7882 */ /* 0x000fe20000000000 */
[----:B------:R-:W-:Y:S01]  /*e690*/  R2UR UR35, R7 ;  /* 0x00000000072372ca */ /* 0x000fe200000e0000 */
[----:B------:R-:W-:Y:S01]  /*e6a0*/  UIADD3 UR32, UR12, 0x406, URZ ;  /* 0x000004060c207890 */ /* 0x000fe2000fffe03f */
[----:B------:R-:W-:Y:S01]  /*e6b0*/  R2UR UR18, R8 ;  /* 0x00000000081272ca */ /* 0x000fe200000e0000 */
[----:B------:R-:W-:Y:S01]  /*e6c0*/  VIADD R8, R6, 0x400 ;  /* 0x0000040006087836 */ /* 0x000fe20000000000 */
[----:B------:R-:W-:Y:S01]  /*e6d0*/  R2UR UR27, R9 ;  /* 0x00000000091b72ca */ /* 0x000fe200000e0000 */
[----:B------:R-:W-:Y:S01]  /*e6e0*/  IMAD.MOV.U32 R9, RZ, RZ, 0x40000040 ;  /* 0x40000040ff097424 */ /* 0x000fe200078e00ff */
[----:B------:R-:W-:Y:S01]  /*e6f0*/  UMOV UR33, 0x40000040 ;  /* 0x4000004000217882 */ /* 0x000fe20000000000 */
[----:B------:R-:W0:Y:S01]  /*e700*/  LDC R3, c[0x0][0x448] ;  /* 0x00011200ff037b82 */ /* 0x000e220000000800 */
[----:B------:R-:W-:Y:S01]  /*e710*/  R2UR UR22, R8 ;  /* 0x00000000081672ca */ /* 0x000fe200000e0000 */
[----:B------:R-:W-:Y:S01]  /*e720*/  IMAD.MOV.U32 R5, RZ, RZ, -0x80 ;  /* 0xffffff80ff057424 */ /* 0x000fe200078e00ff */
[----:B------:R-:W-:Y:S01]  /*e730*/  IADD3 R8, R6, 0x402, RZ ;  /* 0x0000040206087810 */ /* 0x000fe20007ffe0ff */
[----:B------:R-:W-:Y:S01]  /*e740*/  @!P1 VIADD R0, R0, 0x28840 ;  /* 0x0002884000009836 */ /* 0x000fe20000000000 */
[----:B------:R-:W-:Y:S01]  /*e750*/  R2UR UR31, R9 ;  /* 0x00000000091f72ca */ /* 0x000fe200000e0000 */
[----:B------:R-:W-:Y:S01]  /*e760*/  ULDC UR48, c[0x0][0x9d8] ;  /* 0x0002760000307ab9 */ /* 0x000fe20000000800 */
[----:B------:R-:W-:Y:S01]  /*e770*/  R2UR UR26, R8 ;  /* 0x00000000081a72ca */ /* 0x000fe200000e0000 */
[C---:B------:R-:W-:Y:S01]  /*e780*/  VIADD R8, R6.reuse, 0x404 ;  /* 0x0000040406087836 */ /* 0x040fe20000000000 */
[----:B------:R-:W-:Y:S01]  /*e790*/  @!P1 PRMT R0, RZ, 0x654, R0 ;  /* 0x00000654ff009816 */ /* 0x000fe20000000000 */
[----:B------:R-:W-:Y:S01]  /*e7a0*/  VIADD R6, R6, 0x406 ;  /* 0x0000040606067836 */ /* 0x000fe20000000000 */
[----:B------:R-:W-:Y:S01]  /*e7b0*/  ULDC UR49, c[0x0][0x9d8] ;  /* 0x0002760000317ab9 */ /* 0x000fe20000000800 */
[----:B------:R-:W-:Y:S01]  /*e7c0*/  ULDC UR46, c[0x0][0x988] ;  /* 0x00026200002e7ab9 */ /* 0x000fe20000000800 */
[----:B------:R-:W-:Y:S01]  /*e7d0*/  R2UR UR30, R8 ;  /* 0x00000000081e72ca */ /* 0x000fe200000e0000 */
[----:B------:R-:W-:Y:S01]  /*e7e0*/  ULDC UR47, c[0x0][0x988] ;  /* 0x00026200002f7ab9 */ /* 0x000fe20000000800 */
[----:B------:R-:W-:Y:S01]  /*e7f0*/  R2UR UR34, R6 ;  /* 0x00000000062272ca */ /* 0x000fe200000e0000 */
[----:B------:R-:W-:Y:S01]  /*e800*/  IMAD.IADD R6, R204, 0x1, R190 ;  /* 0x00000001cc067824 */ /* 0x000fe200078e02be */
[----:B------:R-:W-:-:S02]  /*e810*/  CS2R R150, SRZ ;  /* 0x0000000000967805 */ /* 0x000fc4000001ff00 */
[----:B------:R-:W-:Y:S02]  /*e820*/  CS2R R148, SRZ ;  /* 0x0000000000947805 */ /* 0x000fe4000001ff00 */
[----:B------:R-:W-:Y:S02]  /*e830*/  CS2R R146, SRZ ;  /* 0x0000000000927805 */ /* 0x000fe4000001ff00 */
[----:B------:R-:W-:Y:S02]  /*e840*/  CS2R R144, SRZ ;  /* 0x0000000000907805 */ /* 0x000fe4000001ff00 */
[----:B------:R-:W-:Y:S02]  /*e850*/  CS2R R142, SRZ ;  /* 0x00000000008e7805 */ /* 0x000fe4000001ff00 */
[----:B------:R-:W-:Y:S02]  /*e860*/  CS2R R140, SRZ ;  /* 0x00000000008c7805 */ /* 0x000fe4000001ff00 */
[----:B------:R-:W-:-:S02]  /*e870*/  CS2R R138, SRZ ;  /* 0x00000000008a7805 */ /* 0x000fc4000001ff00 */
[----:B0-----:R-:W-:Y:S02]  /*e880*/  ISETP.NE.AND P2, PT, R3, 0x1, PT ;  /* 0x000000010300780c */ /* 0x001fe40003f45270 */
        /* <DEDUP_REMOVED lines=11> */
[----:B------:R-:W0:Y:S08]  /*e940*/  @P2 LDC R3, c[0x0][0x44c] ;  /* 0x00011300ff032b82 */ /* 0x000e300000000800 */
[----:B------:R-:W1:Y:S01]  /*e950*/  @P2 LDC R8, c[0x0][0x450] ;  /* 0x00011400ff082b82 */ /* 0x000e620000000800 */
[----:B0-----:R-:W-:-:S05]  /*e960*/  @P2 IMAD.HI.U32 R3, R6, R3, RZ ;  /* 0x0000000306032227 */ /* 0x001fca00078e00ff */
[----:B-1----:R-:W-:-:S05]  /*e970*/  @P2 SHF.R.U32.HI R6, RZ, R8, R3 ;  /* 0x00000008ff062219 */ /* 0x002fca0000011603 */
[----:B------:R-:W0:Y:S04]  /*e980*/  SHFL.IDX PT, R3, R6, 0x1, 0x1c1f ;  /* 0x003c1f0006037f89 */ /* 0x000e2800000e0000 */
[----:B------:R-:W1:Y:S01]  /*e990*/  SHFL.IDX PT, R6, R6, RZ, 0x1c1f ;  /* 0x001c1fff06067589 */ /* 0x000e6200000e0000 */
[----:B------:R-:W-:Y:S02]  /*e9a0*/  WARPGROUP.DEPBAR.LE gsb0, 0x0 ;  /* 0x00008000000079c5 */ /* 0x000fe40000010000 */
[----:B------:R-:W-:-:S06]  /*e9b0*/  WARPGROUP.ARRIVE ;  /* 0x00000000000079c5 */ /* 0x000fcc0000000000 */
[----:B------:R-:W-:Y:S03]  /*e9c0*/  HGMMA.64x128x16.F32 R24, gdesc[UR8], R24, gsb0 ;  /* 0x01e00000081879f0 */ /* 0x000fe60008000818 */
[----:B------:R-:W-:Y:S02]  /*e9d0*/  WARPGROUP.DEPBAR.LE gsb0, 0x0 ;  /* 0x00008000000079c5 */ /* 0x000fe40000010000 */
[----:B------:R-:W-:-:S07]  /*e9e0*/  WARPGROUP.ARRIVE ;  /* 0x00000000000079c5 */ /* 0x000fce0000000000 */
[----:B------:R-:W-:Y:S01]  /*e9f0*/  HGMMA.64x128x16.F32 R24, gdesc[UR4], R24, gsb0 ;  /* 0x01e00000041879f0 */ /* 0x000fe20008000818 */
[----:B------:R-:W-:Y:S01]  /*ea00*/  ULDC UR6, c[0x0][0x9d8] ;  /* 0x0002760000067ab9 */ /* 0x000fe20000000800 */
[----:B------:R-:W-:Y:S01]  /*ea10*/  ULDC UR7, c[0x0][0x988] ;  /* 0x0002620000077ab9 */ /* 0x000fe20000000800 */
        /* <DEDUP_REMOVED lines=20> */
[----:B-----5:R2:W-:Y:S01]  /*eb60*/  MUFU.TANH R111, R30 ;  /* 0x0000001e006f7308 */ /* 0x0205e20000002400 */
        /* <DEDUP_REMOVED lines=8> */
[----:B--2---:R-:W-:-:S02]  /*ebf0*/  IMAD R30, R88, R5, 0x80 ;  /* 0x00000080581e7424 */ /* 0x004fc400078e0205 */
[----:B------:R-:W-:Y:S01]  /*ec00*/  FMUL.FTZ R47, R47, UR6 ;  /* 0x000000062f2f7c20 */ /* 0x000fe20008410000 */
[----:B------:R-:W-:Y:S01]  /*ec10*/  FMUL.FTZ R50, R50, UR6 ;  /* 0x0000000632327c20 */ /* 0x000fe20008410000 */
[----:B------:R-:W-:Y:S01]  /*ec20*/  FMUL.FTZ R51, R51, UR6 ;  /* 0x0000000633337c20 */ /* 0x000fe20008410000 */
[----:B------:R-:W-:Y:S01]  /*ec30*/  FMUL.FTZ R54, R54, UR6 ;  /* 0x0000000636367c20 */ /* 0x000fe20008410000 */
[--C-:B------:R-:W-:Y:S01]  /*ec40*/  IADD3 R109, -R197, 0x1, R30.reuse ;  /* 0x00000001c56d7810 */ /* 0x100fe20007ffe11e */
[----:B------:R-:W-:Y:S01]  /*ec50*/  FMUL.FTZ R55, R55, UR6 ;  /* 0x0000000637377c20 */ /* 0x000fe20008410000 */
[----:B------:R-:W2:Y:S01]  /*ec60*/  MUFU.TANH R27, R27 ;  /* 0x0000001b001b7308 */ /* 0x000ea20000002400 */
[----:B------:R-:W-:Y:S01]  /*ec70*/  IADD3 R30, -R197, R193, R30 ;  /* 0x000000c1c51e7210 */ /* 0x000fe20007ffe11e */
[----:B------:R-:W-:Y:S01]  /*ec80*/  FMUL.FTZ R58, R58, UR6 ;  /* 0x000000063a3a7c20 */ /* 0x000fe20008410000 */
[----:B------:R-:W-:Y:S01]  /*ec90*/  IADD3 R109, -R192, R109, R193 ;  /* 0x0000006dc06d7210 */ /* 0x000fe20007ffe1c1 */
[----:B------:R-:W-:Y:S01]  /*eca0*/  FMUL.FTZ R67, R67, UR6 ;  /* 0x0000000643437c20 */ /* 0x000fe20008410000 */
[----:B------:R-:W-:Y:S01]  /*ecb0*/  FMUL.FTZ R5, R71, UR6 ;  /* 0x0000000647057c20 */ /* 0x000fe20008410000 */
[----:B------:R-:W-:Y:S01]  /*ecc0*/  FMUL.FTZ R21, R45, UR6 ;  /* 0x000000062d157c20 */ /* 0x000fe20008410000 */
[--C-:B0-----:R-:W-:Y:S01]  /*ecd0*/  VIADDMNMX R3, R3, R109, R30.reuse, PT ;  /* 0x0000006d03037246 */ /* 0x101fe2000380011e */
[----:B------:R-:W0:Y:S01]  /*ece0*/  MUFU.TANH R31, R31 ;  /* 0x0000001f001f7308 */ /* 0x000e220000002400 */
[----:B------:R-:W-:Y:S01]  /*ecf0*/  FMUL.FTZ R59, R59, UR6 ;  /* 0x000000063b3b7c20 */ /* 0x000fe20008410000 */
[----:B------:R-:W-:Y:S01]  /*ed00*/  FMUL.FTZ R63, R63, UR6 ;  /* 0x000000063f3f7c20 */ /* 0x000fe20008410000 */
[C---:B------:R-:W-:Y:S01]  /*ed10*/  ISETP.GT.AND P4, PT, R3.reuse, RZ, PT ;  /* 0x000000ff0300720c */ /* 0x040fe20003f84270 */
[----:B------:R-:W-:Y:S01]  /*ed20*/  FMUL.FTZ R62, R62, UR6 ;  /* 0x000000063e3e7c20 */ /* 0x000fe20008410000 */
[----:B------:R-:W-:Y:S01]  /*ed30*/  ISETP.GT.AND P5, PT, R3, 0x1, PT ;  /* 0x000000010300780c */ /* 0x000fe20003fa4270 */
[----:B------:R-:W-:Y:S01]  /*ed40*/  FMUL.FTZ R15, R49, UR6 ;  /* 0x00000006310f7c20 */ /* 0x000fe20008410000 */
[----:B------:R-:W-:Y:S01]  /*ed50*/  ISETP.GT.AND P3, PT, R3, 0x8, PT ;  /* 0x000000080300780c */ /* 0x000fe20003f64270 */
[----:B------:R-:W4:Y:S01]  /*ed60*/  MUFU.TANH R34, R34 ;  /* 0x0000002200227308 */ /* 0x000f220000002400 */
[----:B---3--:R-:W-:Y:S01]  /*ed70*/  FSEL R115, R26, -INF , P4 ;  /* 0xff8000001a737808 */ /* 0x008fe20002000000 */
[----:B------:R-:W-:Y:S01]  /*ed80*/  FMUL.FTZ R13, R53, UR6 ;  /* 0x00000006350d7c20 */ /* 0x000fe20008410000 */
[----:B--2---:R-:W-:Y:S01]  /*ed90*/  FSEL R113, R27, -INF , P5 ;  /* 0xff8000001b717808 */ /* 0x004fe20002800000 */
[----:B------:R-:W-:Y:S01]  /*eda0*/  FMUL.FTZ R66, R66, UR6 ;  /* 0x0000000642427c20 */ /* 0x000fe20008410000 */
[----:B------:R-:W-:Y:S01]  /*edb0*/  ISETP.GT.AND P4, PT, R3, 0x9, PT ;  /* 0x000000090300780c */ /* 0x000fe20003f84270 */
[----:B------:R-:W-:Y:S01]  /*edc0*/  FMUL.FTZ R11, R57, UR6 ;  /* 0x00000006390b7c20 */ /* 0x000fe20008410000 */
[----:B------:R-:W-:Y:S01]  /*edd0*/  FSEL R111, R111, -INF , P3 ;  /* 0xff8000006f6f7808 */ /* 0x000fe20001800000 */
[----:B------:R-:W2:Y:S01]  /*ede0*/  MUFU.TANH R35, R35 ;  /* 0x0000002300237308 */ /* 0x000ea20000002400 */
[----:B------:R-:W-:Y:S01]  /*edf0*/  FMNMX.FTZ R8, R115, R113, !PT ;  /* 0x0000007173087209 */ /* 0x000fe20007810000 */
[----:B------:R-:W-:Y:S01]  /*ee00*/  FMUL.FTZ R70, R70, UR6 ;  /* 0x0000000646467c20 */ /* 0x000fe20008410000 */
[----:B------:R-:W-:Y:S01]  /*ee10*/  ISETP.GT.AND P3, PT, R3, 0x10, PT ;  /* 0x000000100300780c */ /* 0x000fe20003f64270 */
[----:B------:R-:W-:Y:S01]  /*ee20*/  FMUL.FTZ R74, R74, UR6 ;  /* 0x000000064a4a7c20 */ /* 0x000fe20008410000 */
[----:B0-----:R-:W-:Y:S01]  /*ee30*/  FSEL R107, R31, -INF , P4 ;  /* 0xff8000001f6b7808 */ /* 0x001fe20002000000 */
[----:B------:R-:W-:Y:S01]  /*ee40*/  FMUL.FTZ R75, R75, UR6 ;  /* 0x000000064b4b7c20 */ /* 0x000fe20008410000 */
[----:B------:R-:W-:Y:S01]  /*ee50*/  FMNMX.FTZ R8, R111, R8, !PT ;  /* 0x000000086f087209 */ /* 0x000fe20007810000 */
[----:B------:R-:W0:Y:S01]  /*ee60*/  MUFU.TANH R38, R38 ;  /* 0x0000002600267308 */ /* 0x000e220000002400 */
[----:B------:R-:W-:Y:S01]  /*ee70*/  ISETP.GT.AND P4, PT, R3, 0x11, PT ;  /* 0x000000110300780c */ /* 0x000fe20003f84270 */
[----:B------:R-:W-:Y:S01]  /*ee80*/  FMUL.FTZ R78, R78, UR6 ;  /* 0x000000064e4e7c20 */ /* 0x000fe20008410000 */
[----:B----4-:R-:W-:Y:S01]  /*ee90*/  FSEL R105, R34, -INF , P3 ;  /* 0xff80000022697808 */ /* 0x010fe20001800000 */
[----:B------:R-:W-:Y:S01]  /*eea0*/  FMUL.FTZ R91, R32, UR6 ;  /* 0x00000006205b7c20 */ /* 0x000fe20008410000 */
[----:B------:R-:W-:Y:S01]  /*eeb0*/  FMNMX.FTZ R8, R107, R8, !PT ;  /* 0x000000086b087209 */ /* 0x000fe20007810000 */
[----:B------:R-:W-:Y:S01]  /*eec0*/  FMUL.FTZ R32, R37, UR6 ;  /* 0x0000000625207c20 */ /* 0x000fe20008410000 */
[----:B------:R-:W-:Y:S01]  /*eed0*/  ISETP.GT.AND P3, PT, R3, 0x18, PT ;  /* 0x000000180300780c */ /* 0x000fe20003f64270 */
[----:B------:R-:W3:Y:S01]  /*eee0*/  MUFU.TANH R39, R39 ;  /* 0x0000002700277308 */ /* 0x000ee20000002400 */
[----:B--2---:R-:W-:Y:S01]  /*eef0*/  FSEL R103, R35, -INF , P4 ;  /* 0xff80000023677808 */ /* 0x004fe20002000000 */
[----:B------:R-:W-:Y:S01]  /*ef00*/  FMUL.FTZ R79, R79, UR6 ;  /* 0x000000064f4f7c20 */ /* 0x000fe20008410000 */
[----:B------:R-:W-:Y:S01]  /*ef10*/  FMNMX.FTZ R8, R105, R8, !PT ;  /* 0x0000000869087209 */ /* 0x000fe20007810000 */
[----:B------:R-:W-:Y:S01]  /*ef20*/  FMUL.FTZ R90, R29, UR6 ;  /* 0x000000061d5a7c20 */ /* 0x000fe20008410000 */
[----:B------:R-:W-:Y:S01]  /*ef30*/  ISETP.GT.AND P4, PT, R3, 0x19, PT ;  /* 0x000000190300780c */ /* 0x000fe20003f84270 */
[----:B------:R-:W-:Y:S01]  /*ef40*/  FMUL.FTZ R29, R41, UR6 ;  /* 0x00000006291d7c20 */ /* 0x000fe20008410000 */
[----:B------:R-:W-:Y:S01]  /*ef50*/  FMNMX.FTZ R8, R103, R8, !PT ;  /* 0x0000000867087209 */ /* 0x000fe20007810000 */
[----:B------:R-:W2:Y:S01]  /*ef60*/  MUFU.TANH R42, R42 ;  /* 0x0000002a002a7308 */ /* 0x000ea20000002400 */
[----:B0-----:R-:W-:Y:S01]  /*ef70*/  FSEL R101, R38, -INF , P3 ;  /* 0xff80000026657808 */ /* 0x001fe20001800000 */
[----:B------:R-:W-:Y:S01]  /*ef80*/  FMUL.FTZ R82, R82, UR6 ;  /* 0x0000000652527c20 */ /* 0x000fe20008410000 */
[----:B------:R-:W-:Y:S01]  /*ef90*/  ISETP.GT.AND P3, PT, R3, 0x20, PT ;  /* 0x000000200300780c */ /* 0x000fe20003f64270 */
[----:B------:R-:W-:Y:S01]  /*efa0*/  FMUL.FTZ R83, R83, UR6 ;  /* 0x0000000653537c20 */ /* 0x000fe20008410000 */
[----:B------:R-:W-:Y:S01]  /*efb0*/  FMNMX.FTZ R8, R101, R8, !PT ;  /* 0x0000000865087209 */ /* 0x000fe20007810000 */
[----:B------:R-:W-:Y:S01]  /*efc0*/  FMUL.FTZ R86, R86, UR6 ;  /* 0x0000000656567c20 */ /* 0x000fe20008410000 */
[----:B------:R-:W-:Y:S01]  /*efd0*/  FMUL.FTZ R87, R87, UR6 ;  /* 0x0000000657577c20 */ /* 0x000fe20008410000 */
[----:B------:R-:W0:Y:S01]  /*efe0*/  MUFU.TANH R43, R43 ;  /* 0x0000002b002b7308 */ /* 0x000e220000002400 */
[----:B---3--:R-:W-:Y:S01]  /*eff0*/  FSEL R99, R39, -INF , P4 ;  /* 0xff80000027637808 */ /* 0x008fe20002000000 */
[----:B------:R-:W-:Y:S01]  /*f000*/  FMUL.FTZ R14, R52, UR6 ;  /* 0x00000006340e7c20 */ /* 0x000fe20008410000 */
[----:B------:R-:W-:Y:S01]  /*f010*/  ISETP.GT.AND P4, PT, R3, 0x21, PT ;  /* 0x000000210300780c */ /* 0x000fe20003f84270 */
[----:B------:R-:W-:Y:S01]  /*f020*/  FMUL.FTZ R52, R61, UR6 ;  /* 0x000000063d347c20 */ /* 0x000fe20008410000 */
[----:B------:R-:W-:Y:S01]  /*f030*/  FMNMX.FTZ R8, R99, R8, !PT ;  /* 0x0000000863087209 */ /* 0x000fe20007810000 */
[----:B------:R-:W-:Y:S01]  /*f040*/  FMUL.FTZ R10, R24, UR6 ;  /* 0x00000006180a7c20 */ /* 0x000fe20008410000 */
[----:B------:R-:W-:Y:S01]  /*f050*/  FMUL.FTZ R12, R25, UR6 ;  /* 0x00000006190c7c20 */ /* 0x000fe20008410000 */
[----:B------:R-:W3:Y:S01]  /*f060*/  MUFU.TANH R46, R46 ;  /* 0x0000002e002e7308 */ /* 0x000ee20000002400 */
[----:B--2---:R-:W-:Y:S01]  /*f070*/  FSEL R97, R42, -INF , P3 ;  /* 0xff8000002a617808 */ /* 0x004fe20001800000 */
[----:B------:R-:W-:Y:S01]  /*f080*/  FMUL.FTZ R89, R28, UR6 ;  /* 0x000000061c597c20 */ /* 0x000fe20008410000 */
[----:B------:R-:W-:Y:S01]  /*f090*/  ISETP.GT.AND P3, PT, R3, 0x28, PT ;  /* 0x000000280300780c */ /* 0x000fe20003f64270 */
[----:B------:R-:W-:Y:S01]  /*f0a0*/  IMAD.U32 R28, RZ, RZ, UR7 ;  /* 0x00000007ff1c7e24 */ /* 0x000fe2000f8e00ff */
[----:B------:R-:W-:Y:S01]  /*f0b0*/  FMNMX.FTZ R8, R97, R8, !PT ;  /* 0x0000000861087209 */ /* 0x000fe20007810000 */
[----:B------:R-:W-:Y:S01]  /*f0c0*/  FMUL.FTZ R92, R33, UR6 ;  /* 0x00000006215c7c20 */ /* 0x000fe20008410000 */
[----:B-1----:R-:W-:Y:S01]  /*f0d0*/  VIADDMNMX R109, R6, R109, R30, PT ;  /* 0x0000006d066d7246 */ /* 0x002fe2000380011e */
[----:B------:R-:W1:Y:S01]  /*f0e0*/  MUFU.TANH R47, R47 ;  /* 0x0000002f002f7308 */ /* 0x000e620000002400 */
[----:B0-----:R-:W-:Y:S01]  /*f0f0*/  FSEL R95, R43, -INF , P4 ;  /* 0xff8000002b5f7808 */ /* 0x001fe20002000000 */
[----:B------:R-:W-:Y:S01]  /*f100*/  FMUL.FTZ R33, R36, UR6 ;  /* 0x0000000624217c20 */ /* 0x000fe20008410000 */
[----:B------:R-:W-:Y:S01]  /*f110*/  ISETP.GT.AND P4, PT, R3, 0x29, PT ;  /* 0x000000290300780c */ /* 0x000fe20003f84270 */
[----:B------:R-:W-:Y:S01]  /*f120*/  FMUL.FTZ R25, R40, UR6 ;  /* 0x0000000628197c20 */ /* 0x000fe20008410000 */
[----:B------:R-:W-:Y:S01]  /*f130*/  FMNMX.FTZ R8, R95, R8, !PT ;  /* 0x000000085f087209 */ /* 0x000fe20007810000 */
[----:B------:R-:W-:Y:S01]  /*f140*/  FMUL.FTZ R24, R44, UR6 ;  /* 0x000000062c187c20 */ /* 0x000fe20008410000 */
[----:B------:R-:W-:Y:S01]  /*f150*/  ISETP.GT.AND P5, PT, R109, 0x1, PT ;  /* 0x000000016d00780c */ /* 0x000fe20003fa4270 */
        /* <DEDUP_REMOVED lines=8> */
[----:B------:R-:W-:Y:S01]  /*f1e0*/  MUFU.TANH R51, R51 ;  /* 0x0000003300337308 */ /* 0x000fe20000002400 */
[----:B-1----:R-:W-:Y:S01]  /*f1f0*/  FSEL R71, R47, -INF , P4 ;  /* 0xff8000002f477808 */ /* 0x002fe20002000000 */
[----:B------:R-:W-:Y:S01]  /*f200*/  FMUL.FTZ R40, R77, UR6 ;  /* 0x000000064d287c20 */ /* 0x000fe20008410000 */
[----:B------:R-:W-:Y:S01]  /*f210*/  ISETP.GT.AND P4, PT, R3, 0x31, PT ;  /* 0x000000310300780c */ /* 0x000fe20003f84270 */
[----:B------:R-:W-:Y:S01]  /*f220*/  FMUL.FTZ R44, R81, UR6 ;  /* 0x00000006512c7c20 */ /* 0x000fe20008410000 */
[----:B------:R-:W-:Y:S01]  /*f230*/  FMNMX.FTZ R8, R71, R8, !PT ;  /* 0x0000000847087209 */ /* 0x000fe20007810000 */
[----:B------:R-:W-:Y:S01]  /*f240*/  FMUL.FTZ R34, R72, UR6 ;  /* 0x0000000648227c20 */ /* 0x000fe20008410000 */
[----:B------:R-:W-:Y:S01]  /*f250*/  FMUL.FTZ R36, R76, UR6 ;  /* 0x000000064c247c20 */ /* 0x000fe20008410000 */
[----:B------:R-:W1:Y:S01]  /*f260*/  MUFU.TANH R54, R54 ;  /* 0x0000003600367308 */ /* 0x000e620000002400 */
[----:B------:R-:W-:Y:S01]  /*f270*/  FMUL.FTZ R48, R85, UR6 ;  /* 0x0000000655307c20 */ /* 0x000fe20008410000 */
[----:B------:R-:W-:Y:S01]  /*f280*/  FMUL.FTZ R42, R80, UR6 ;  /* 0x00000006502a7c20 */ /* 0x000fe20008410000 */
[----:B------:R-:W-:Y:S01]  /*f290*/  FMUL.FTZ R46, R84, UR6 ;  /* 0x00000006542e7c20 */ /* 0x000fe20008410000 */
[----:B------:R2:W-:Y:S04]  /*f2a0*/  @!P1 SYNCS.ARRIVE.TRANS64.RED.A1T0 RZ, [R0+URZ], RZ ;  /* 0x000000ff00ff99a7 */ /* 0x0005e8000810043f */
[----:B------:R-:W3:Y:S08]  /*f2b0*/  MUFU.TANH R55, R55 ;  /* 0x0000003700377308 */ /* 0x000ef00000002400 */
[----:B------:R-:W4:Y:S08]  /*f2c0*/  MUFU.TANH R58, R58 ;  /* 0x0000003a003a7308 */ /* 0x000f300000002400 */
[----:B------:R0:W-:Y:S08]  /*f2d0*/  MUFU.TANH R45, R67 ;  /* 0x00000043002d7308 */ /* 0x0001f00000002400 */
[----:B------:R1:W2:Y:S01]  /*f2e0*/  MUFU.TANH R53, R59 ;  /* 0x0000003b00357308 */ /* 0x0002a20000002400 */
[----:B0-----:R-:W-:Y:S01]  /*f2f0*/  FSEL R67, R50, -INF , P3 ;  /* 0xff80000032437808 */ /* 0x001fe20001800000 */
[----:B------:R-:W-:Y:S01]  /*f300*/  FMUL.FTZ R50, R60, UR6 ;  /* 0x000000063c327c20 */ /* 0x000fe20008410000 */
[----:B------:R-:W-:Y:S01]  /*f310*/  ISETP.GT.AND P3, PT, R3, 0x38, PT ;  /* 0x000000380300780c */ /* 0x000fe20003f64270 */
[----:B------:R-:W-:Y:S01]  /*f320*/  FMUL.FTZ R60, R65, UR6 ;  /* 0x00000006413c7c20 */ /* 0x000fe20008410000 */
[----:B------:R-:W-:-:S03]  /*f330*/  FMNMX.FTZ R8, R67, R8, !PT ;  /* 0x0000000843087209 */ /* 0x000fc60007810000 */
[----:B------:R0:W-:Y:S01]  /*f340*/  MUFU.TANH R49, R63 ;  /* 0x0000003f00317308 */ /* 0x0001e20000002400 */
[----:B-1----:R-:W-:Y:S01]  /*f350*/  FSEL R59, R54, -INF , P3 ;  /* 0xff800000363b7808 */ /* 0x002fe20001800000 */
[----:B------:R-:W-:Y:S01]  /*f360*/  FMUL.FTZ R54, R68, UR6 ;  /* 0x0000000644367c20 */ /* 0x000fe20008410000 */
[----:B------:R-:W-:-:S05]  /*f370*/  ISETP.GT.AND P3, PT, R3, 0x40, PT ;  /* 0x000000400300780c */ /* 0x000fca0003f64270 */
[----:B------:R-:W1:Y:S01]  /*f380*/  MUFU.TANH R62, R62 ;  /* 0x0000003e003e7308 */ /* 0x000e620000002400 */
[----:B0-----:R-:W-:Y:S02]  /*f390*/  FSEL R63, R51, -INF , P4 ;  /* 0xff800000333f7808 */ /* 0x001fe40002000000 */
[----:B------:R-:W-:Y:S02]  /*f3a0*/  ISETP.GT.AND P4, PT, R3, 0x39, PT ;  /* 0x000000390300780c */ /* 0x000fe40003f84270 */
[----:B------:R-:W-:Y:S02]  /*f3b0*/  FMNMX.FTZ R8, R63, R8, !PT ;  /* 0x000000083f087209 */ /* 0x000fe40007810000 */
[----:B---3--:R-:W-:Y:S01]  /*f3c0*/  FSEL R57, R55, -INF , P4 ;  /* 0xff80000037397808 */ /* 0x008fe20002000000 */
[----:B------:R-:W0:Y:S01]  /*f3d0*/  MUFU.TANH R66, R66 ;  /* 0x0000004200427308 */ /* 0x000e220000002400 */
[----:B------:R-:W-:Y:S02]  /*f3e0*/  FMNMX.FTZ R8, R59, R8, !PT ;  /* 0x000000083b087209 */ /* 0x000fe40007810000 */
[----:B------:R-:W-:-:S02]  /*f3f0*/  ISETP.GT.AND P4, PT, R3, 0x41, PT ;  /* 0x000000410300780c */ /* 0x000fc40003f84270 */
[----:B----4-:R-:W-:Y:S01]  /*f400*/  FSEL R55, R58, -INF , P3 ;  /* 0xff8000003a377808 */ /* 0x010fe20001800000 */
[----:B------:R-:W-:Y:S01]  /*f410*/  FMUL.FTZ R58, R64, UR6 ;  /* 0x00000006403a7c20 */ /* 0x000fe20008410000 */
[----:B------:R-:W-:Y:S01]  /*f420*/  FMNMX.FTZ R8, R57, R8, !PT ;  /* 0x0000000839087209 */ /* 0x000fe20007810000 */
[----:B------:R-:W3:Y:S01]  /*f430*/  MUFU.TANH R70, R70 ;  /* 0x0000004600467308 */ /* 0x000ee20000002400 */
        /* <DEDUP_REMOVED lines=8> */
[----:B------:R-:W-:Y:S01]  /*f4c0*/  FSEL R49, R49, -INF , P4 ;  /* 0xff80000031317808 */ /* 0x000fe20002000000 */
[----:B------:R-:W1:Y:S01]  /*f4d0*/  MUFU.TANH R39, R74 ;  /* 0x0000004a00277308 */ /* 0x000e620000002400 */
[----:B------:R-:W-:Y:S02]  /*f4e0*/  FMNMX.FTZ R8, R51, R8, !PT ;  /* 0x0000000833087209 */ /* 0x000fe40007810000 */
[----:B------:R-:W-:Y:S02]  /*f4f0*/  ISETP.GT.AND P4, PT, R3, 0x51, PT ;  /* 0x000000510300780c */ /* 0x000fe40003f84270 */
[----:B0-----:R-:W-:-:S02]  /*f500*/  FSEL R47, R66, -INF , P3 ;  /* 0xff800000422f7808 */ /* 0x001fc40001800000 */
[----:B------:R-:W-:Y:S01]  /*f510*/  FMNMX.FTZ R8, R49, R8, !PT ;  /* 0x0000000831087209 */ /* 0x000fe20007810000 */
[----:B------:R-:W0:Y:S01]  /*f520*/  MUFU.TANH R35, R75 ;  /* 0x0000004b00237308 */ /* 0x000e220000002400 */
[----:B------:R-:W-:Y:S02]  /*f530*/  ISETP.GT.AND P3, PT, R3, 0x58, PT ;  /* 0x000000580300780c */ /* 0x000fe40003f64270 */
[----:B------:R-:W-:Y:S02]  /*f540*/  FSEL R45, R45, -INF , P4 ;  /* 0xff8000002d2d7808 */ /* 0x000fe40002000000 */
[----:B------:R-:W-:Y:S02]  /*f550*/  FMNMX.FTZ R8, R47, R8, !PT ;  /* 0x000000082f087209 */ /* 0x000fe40007810000 */
[----:B------:R-:W-:Y:S01]  /*f560*/  ISETP.GT.AND P4, PT, R3, 0x59, PT ;  /* 0x000000590300780c */ /* 0x000fe20003f84270 */
[----:B------:R-:W4:Y:S01]  /*f570*/  MUFU.TANH R37, R78 ;  /* 0x0000004e00257308 */ /* 0x000f220000002400 */
[----:B---3--:R-:W-:-:S02]  /*f580*/  FSEL R43, R70, -INF , P3 ;  /* 0xff800000462b7808 */ /* 0x008fc40001800000 */
[----:B------:R-:W-:Y:S02]  /*f590*/  FMNMX.FTZ R8, R45, R8, !PT ;  /* 0x000000082d087209 */ /* 0x000fe40007810000 */
[----:B------:R-:W-:Y:S02]  /*f5a0*/  ISETP.GT.AND P3, PT, R3, 0x60, PT ;  /* 0x000000600300780c */ /* 0x000fe40003f64270 */
[----:B--2---:R-:W-:Y:S01]  /*f5b0*/  FSEL R41, R5, -INF , P4 ;  /* 0xff80000005297808 */ /* 0x004fe20002000000 */
[----:B------:R-:W2:Y:S01]  /*f5c0*/  MUFU.TANH R27, R79 ;  /* 0x0000004f001b7308 */ /* 0x000ea20000002400 */
[----:B------:R-:W-:Y:S02]  /*f5d0*/  FMNMX.FTZ R8, R43, R8, !PT ;  /* 0x000000082b087209 */ /* 0x000fe40007810000 */
[----:B------:R-:W-:Y:S02]  /*f5e0*/  ISETP.GT.AND P4, PT, R3, 0x61, PT ;  /* 0x000000610300780c */ /* 0x000fe40003f84270 */
[----:B-1----:R-:W-:-:S02]  /*f5f0*/  FSEL R39, R39, -INF , P3 ;  /* 0xff80000027277808 */ /* 0x002fc40001800000 */
[----:B------:R-:W-:Y:S01]  /*f600*/  FMNMX.FTZ R8, R41, R8, !PT ;  /* 0x0000000829087209 */ /* 0x000fe20007810000 */
[----:B------:R-:W1:Y:S01]  /*f610*/  MUFU.TANH R31, R82 ;  /* 0x00000052001f7308 */ /* 0x000e620000002400 */
[----:B------:R-:W-:Y:S02]  /*f620*/  ISETP.GT.AND P3, PT, R3, 0x68, PT ;  /* 0x000000680300780c */ /* 0x000fe40003f64270 */
[----:B0-----:R-:W-:Y:S02]  /*f630*/  FSEL R35, R35, -INF , P4 ;  /* 0xff80000023237808 */ /* 0x001fe40002000000 */
[----:B------:R-:W-:Y:S02]  /*f640*/  FMNMX.FTZ R8, R39, R8, !PT ;  /* 0x0000000827087209 */ /* 0x000fe40007810000 */
[----:B------:R-:W-:Y:S01]  /*f650*/  ISETP.GT.AND P4, PT, R3, 0x69, PT ;  /* 0x000000690300780c */ /* 0x000fe20003f84270 */
[----:B------:R-:W0:Y:S01]  /*f660*/  MUFU.TANH R7, R83 ;  /* 0x0000005300077308 */ /* 0x000e220000002400 */
[----:B----4-:R-:W-:-:S02]  /*f670*/  FSEL R37, R37, -INF , P3 ;  /* 0xff80000025257808 */ /* 0x010fc40001800000 */
        /* <DEDUP_REMOVED lines=13> */
[----:B------:R-:W-:Y:S01]  /*f750*/  MUFU.TANH R10, R10 ;  /* 0x0000000a000a7308 */ /* 0x000fe20000002400 */
[----:B--2---:R-:W-:-:S02]  /*f760*/  FSEL R5, R5, -INF , P3 ;  /* 0xff80000005057808 */ /* 0x004fc40001800000 */
[----:B------:R-:W-:-:S04]  /*f770*/  FMNMX.FTZ R8, R7, R8, !PT ;  /* 0x0000000807087209 */ /* 0x000fc80007810000 */
[----:B------:R-:W-:Y:S01]  /*f780*/  FMNMX.FTZ R8, R5, R8, !PT ;  /* 0x0000000805087209 */ /* 0x000fe20007810000 */
[----:B------:R-:W0:Y:S01]  /*f790*/  MUFU.TANH R12, R12 ;  /* 0x0000000c000c7308 */ /* 0x000e220000002400 */
[----:B-1----:R-:W-:Y:S02]  /*f7a0*/  FSEL R3, R87, -INF , P4 ;  /* 0xff80000057037808 */ /* 0x002fe40002000000 */
[----:B------:R-:W-:Y:S02]  /*f7b0*/  ISETP.GT.AND P4, PT, R109, RZ, PT ;  /* 0x000000ff6d00720c */ /* 0x000fe40003f84270 */
[----:B------:R-:W-:-:S03]  /*f7c0*/  FMNMX.FTZ R8, R3, R8, !PT ;  /* 0x0000000803087209 */ /* 0x000fc60007810000 */
[----:B------:R-:W-:Y:S02]  /*f7d0*/  MUFU.TANH R89, R89 ;  /* 0x0000005900597308 */ /* 0x000fe40000002400 */
[----:B------:R-:W1:Y:S06]  /*f7e0*/  SHFL.BFLY PT, R61, R8, 0x2, 0x1f ;  /* 0x0c401f00083d7f89 */ /* 0x000e6c00000e0000 */
[----:B------:R-:W2:Y:S01]  /*f7f0*/  MUFU.TANH R90, R90 ;  /* 0x0000005a005a7308 */ /* 0x000ea20000002400 */
[----:B0-----:R-:W-:-:S07]  /*f800*/  FSEL R30, R12, -INF , P5 ;  /* 0xff8000000c1e7808 */ /* 0x001fce0002800000 */
[----:B------:R-:W0:Y:S08]  /*f810*/  MUFU.TANH R91, R91 ;  /* 0x0000005b005b7308 */ /* 0x000e300000002400 */
[----:B------:R-:W3:Y:S01]  /*f820*/  MUFU.TANH R92, R92 ;  /* 0x0000005c005c7308 */ /* 0x000ee20000002400 */
[----:B-1----:R-:W-:-:S05]  /*f830*/  FMNMX.FTZ R61, R8, R61, !PT ;  /* 0x0000003d083d7209 */ /* 0x002fca0007810000 */
[----:B------:R-:W1:Y:S02]  /*f840*/  SHFL.BFLY PT, R8, R61, 0x1, 0x1f ;  /* 0x0c201f003d087f89 */ /* 0x000e6400000e0000 */
[----:B------:R-:W4:Y:S08]  /*f850*/  MUFU.TANH R33, R33 ;  /* 0x0000002100217308 */ /* 0x000f300000002400 */
[----:B------:R-:W4:Y:S08]  /*f860*/  MUFU.TANH R32, R32 ;  /* 0x0000002000207308 */ /* 0x000f300000002400 */
[----:B------:R-:W4:Y:S01]  /*f870*/  MUFU.TANH R25, R25 ;  /* 0x0000001900197308 */ /* 0x000f220000002400 */
[----:B-1----:R-:W-:-:S07]  /*f880*/  FMNMX.FTZ R8, R61, R8, !PT ;  /* 0x000000083d087209 */ /* 0x002fce0007810000 */
[----:B------:R-:W1:Y:S01]  /*f890*/  MUFU.TANH R29, R29 ;  /* 0x0000001d001d7308 */ /* 0x000e620000002400 */
[----:B------:R-:W-:Y:S02]  /*f8a0*/  FSEL R61, R10, -INF , P4 ;  /* 0xff8000000a3d7808 */ /* 0x000fe40002000000 */
[C---:B------:R-:W-:Y:S01]  /*f8b0*/  FSETP.NEU.FTZ.AND P3, PT, R8.reuse, -INF , PT ;  /* 0xff8000000800780b */ /* 0x040fe20003f7d000 */
[----:B------:R-:W-:Y:S01]  /*f8c0*/  FMUL.FTZ R26, R8, R28 ;  /* 0x0000001c081a7220 */ /* 0x000fe20000410000 */
[----:B------:R-:W-:Y:S02]  /*f8d0*/  ISETP.GT.AND P4, PT, R109, 0x9, PT ;  /* 0x000000096d00780c */ /* 0x000fe40003f84270 */
[----:B------:R-:W-:Y:S01]  /*f8e0*/  FMNMX.FTZ R12, R61, R30, !PT ;  /* 0x0000001e3d0c7209 */ /* 0x000fe20007810000 */
[----:B------:R-:W1:Y:S01]  /*f8f0*/  MUFU.TANH R24, R24 ;  /* 0x0000001800187308 */ /* 0x000e620000002400 */
[----:B------:R-:W-:Y:S02]  /*f900*/  FSEL R26, R26, RZ, P3 ;  /* 0x000000ff1a1a7208 */ /* 0x000fe40001800000 */
[----:B------:R-:W-:-:S02]  /*f910*/  ISETP.GT.AND P3, PT, R109, 0x8, PT ;  /* 0x000000086d00780c */ /* 0x000fc40003f64270 */
[----:B--2---:R-:W-:Y:S01]  /*f920*/  FSEL R65, R90, -INF , P4 ;  /* 0xff8000005a417808 */ /* 0x004fe20002000000 */
[-CC-:B------:R-:W-:Y:S01]  /*f930*/  FFMA.FTZ R169, R67, R28.reuse, -R26.reuse ;  /* 0x0000001c43a97223 */ /* 0x180fe2000001081a */
[----:B------:R-:W-:Y:S01]  /*f940*/  FSEL R89, R89, -INF , P3 ;  /* 0xff80000059597808 */ /* 0x000fe20001800000 */
[----:B------:R-:W2:Y:S01]  /*f950*/  MUFU.TANH R21, R21 ;  /* 0x0000001500157308 */ /* 0x000ea20000002400 */
[----:B------:R-:W-:Y:S01]  /*f960*/  ISETP.GT.AND P3, PT, R109, 0x10, PT ;  /* 0x000000106d00780c */ /* 0x000fe20003f64270 */
[--C-:B------:R-:W-:Y:S01]  /*f970*/  FFMA.FTZ R171, R59, R28, -R26.reuse ;  /* 0x0000001c3bab7223 */ /* 0x100fe2000001081a */
[----:B------:R-:W-:Y:S01]  /*f980*/  FMNMX.FTZ R12, R89, R12, !PT ;  /* 0x0000000c590c7209 */ /* 0x000fe20007810000 */
[-CC-:B------:R-:W-:Y:S01]  /*f990*/  FFMA.FTZ R175, R93, R28.reuse, -R26.reuse ;  /* 0x0000001c5daf7223 */ /* 0x180fe2000001081a */
[----:B------:R-:W-:Y:S01]  /*f9a0*/  ISETP.GT.AND P4, PT, R109, 0x11, PT ;  /* 0x000000116d00780c */ /* 0x000fe20003f84270 */
[--C-:B------:R-:W-:Y:S01]  /*f9b0*/  FFMA.FTZ R153, R55, R28, -R26.reuse ;  /* 0x0000001c37997223 */ /* 0x100fe2000001081a */
[----:B0-----:R-:W-:Y:S01]  /*f9c0*/  FSEL R91, R91, -INF , P3 ;  /* 0xff8000005b5b7808 */ /* 0x001fe20001800000 */
[----:B------:R-:W0:Y:S01]  /*f9d0*/  MUFU.TANH R20, R20 ;  /* 0x0000001400147308 */ /* 0x000e220000002400 */
[----:B------:R-:W-:Y:S01]  /*f9e0*/  FMNMX.FTZ R12, R65, R12, !PT ;  /* 0x0000000c410c7209 */ /* 0x000fe20007810000 */
[-CC-:B------:R-:W-:Y:S01]  /*f9f0*/  FFMA.FTZ R173, R97, R28.reuse, -R26.reuse ;  /* 0x0000001c61ad7223 */ /* 0x180fe2000001081a */
[----:B------:R-:W-:Y:S01]  /*fa00*/  ISETP.GT.AND P3, PT, R109, 0x18, PT ;  /* 0x000000186d00780c */ /* 0x000fe20003f64270 */
[-CC-:B------:R-:W-:Y:S01]  /*fa10*/  FFMA.FTZ R181, R115, R28.reuse, -R26.reuse ;  /* 0x0000001c73b57223 */ /* 0x180fe2000001081a */
[----:B---3--:R-:W-:Y:S01]  /*fa20*/  FSEL R69, R92, -INF , P4 ;  /* 0xff8000005c457808 */ /* 0x008fe20002000000 */
[--C-:B------:R-:W-:Y:S01]  /*fa30*/  FFMA.FTZ R113, R113, R28, -R26.reuse ;  /* 0x0000001c71717223 */ /* 0x100fe2000001081a */
[----:B------:R-:W-:Y:S01]  /*fa40*/  FMNMX.FTZ R12, R91, R12, !PT ;  /* 0x0000000c5b0c7209 */ /* 0x000fe20007810000 */
[----:B------:R-:W3:Y:S01]  /*fa50*/  MUFU.TANH R15, R15 ;  /* 0x0000000f000f7308 */ /* 0x000ee20000002400 */
[----:B------:R-:W-:Y:S01]  /*fa60*/  ISETP.GT.AND P4, PT, R109, 0x19, PT ;  /* 0x000000196d00780c */ /* 0x000fe20003f84270 */
[-CC-:B------:R-:W-:Y:S01]  /*fa70*/  FFMA.FTZ R183, R111, R28.reuse, -R26.reuse ;  /* 0x0000001c6fb77223 */ /* 0x180fe2000001081a */
[----:B----4-:R-:W-:Y:S01]  /*fa80*/  FSEL R33, R33, -INF , P3 ;  /* 0xff80000021217808 */ /* 0x010fe20001800000 */
[--C-:B------:R-:W-:Y:S01]  /*fa90*/  FFMA.FTZ R157, R47, R28, -R26.reuse ;  /* 0x0000001c2f9d7223 */ /* 0x100fe2000001081a */
[----:B------:R-:W-:Y:S01]  /*faa0*/  FMNMX.FTZ R62, R69, R12, !PT ;  /* 0x0000000c453e7209 */ /* 0x000fe20007810000 */
[-CC-:B------:R-:W-:Y:S01]  /*fab0*/  FFMA.FTZ R10, R107, R28.reuse, -R26.reuse ;  /* 0x0000001c6b0a7223 */ /* 0x180fe2000001081a */
[----:B------:R-:W-:Y:S01]  /*fac0*/  ISETP.GT.AND P3, PT, R109, 0x20, PT ;  /* 0x000000206d00780c */ /* 0x000fe20003f64270 */
[----:B------:R-:W4:Y:S01]  /*fad0*/  MUFU.TANH R14, R14 ;  /* 0x0000000e000e7308 */ /* 0x000f220000002400 */
[----:B------:R-:W-:Y:S01]  /*fae0*/  FSEL R73, R32, -INF , P4 ;  /* 0xff80000020497808 */ /* 0x000fe20002000000 */
[--C-:B------:R-:W-:Y:S01]  /*faf0*/  FFMA.FTZ R32, R63, R28, -R26.reuse ;  /* 0x0000001c3f207223 */ /* 0x100fe2000001081a */
[----:B------:R-:W-:Y:S01]  /*fb00*/  FMNMX.FTZ R62, R33, R62, !PT ;  /* 0x0000003e213e7209 */ /* 0x000fe20007810000 */
[-CC-:B------:R-:W-:Y:S01]  /*fb10*/  FFMA.FTZ R177, R105, R28.reuse, -R26.reuse ;  /* 0x0000001c69b17223 */ /* 0x180fe2000001081a */
[----:B------:R-:W-:Y:S01]  /*fb20*/  ISETP.GT.AND P4, PT, R109, 0x21, PT ;  /* 0x000000216d00780c */ /* 0x000fe20003f84270 */
[--C-:B------:R-:W-:Y:S01]  /*fb30*/  FFMA.FTZ R103, R103, R28, -R26.reuse ;  /* 0x0000001c67677223 */ /* 0x100fe2000001081a */
[----:B------:R-:W-:Y:S01]  /*fb40*/  FSEL R25, R25, -INF , P3 ;  /* 0xff80000019197808 */ /* 0x000fe20001800000 */
[----:B------:R-:W4:Y:S01]  /*fb50*/  MUFU.TANH R13, R13 ;  /* 0x0000000d000d7308 */ /* 0x000f220000002400 */
[----:B------:R-:W-:Y:S01]  /*fb60*/  FMNMX.FTZ R62, R73, R62, !PT ;  /* 0x0000003e493e7209 */ /* 0x000fe20007810000 */
[-CC-:B------:R-:W-:Y:S01]  /*fb70*/  FFMA.FTZ R179, R101, R28.reuse, -R26.reuse ;  /* 0x0000001c65b37223 */ /* 0x180fe2000001081a */
[----:B------:R-:W-:Y:S01]  /*fb80*/  ISETP.GT.AND P3, PT, R109, 0x28, PT ;  /* 0x000000286d00780c */ /* 0x000fe20003f64270 */
[-CC-:B------:R-:W-:Y:S01]  /*fb90*/  FFMA.FTZ R155, R51, R28.reuse, -R26.reuse ;  /* 0x0000001c339b7223 */ /* 0x180fe2000001081a */
[----:B-1----:R-:W-:Y:S01]  /*fba0*/  FSEL R29, R29, -INF , P4 ;  /* 0xff8000001d1d7808 */ /* 0x002fe20002000000 */
[--C-:B------:R-:W-:Y:S01]  /*fbb0*/  FFMA.FTZ R159, R43, R28, -R26.reuse ;  /* 0x0000001c2b9f7223 */ /* 0x100fe2000001081a */
[----:B------:R-:W-:Y:S01]  /*fbc0*/  FMNMX.FTZ R62, R25, R62, !PT ;  /* 0x0000003e193e7209 */ /* 0x000fe20007810000 */
[----:B------:R-:W1:Y:S01]  /*fbd0*/  MUFU.TANH R9, R9 ;  /* 0x0000000900097308 */ /* 0x000e620000002400 */
[----:B------:R-:W-:Y:S01]  /*fbe0*/  ISETP.GT.AND P4, PT, R109, 0x29, PT ;  /* 0x000000296d00780c */ /* 0x000fe20003f84270 */
[-CC-:B------:R-:W-:Y:S01]  /*fbf0*/  FFMA.FTZ R161, R39, R28.reuse, -R26.reuse ;  /* 0x0000001c27a17223 */ /* 0x180fe2000001081a */
[----:B------:R-:W-:Y:S01]  /*fc00*/  FSEL R75, R24, -INF , P3 ;  /* 0xff800000184b7808 */ /* 0x000fe20001800000 */
[--C-:B------:R-:W-:Y:S01]  /*fc10*/  FFMA.FTZ R24, R99, R28, -R26.reuse ;  /* 0x0000001c63187223 */ /* 0x100fe2000001081a */
[----:B------:R-:W-:Y:S01]  /*fc20*/  FMNMX.FTZ R62, R29, R62, !PT ;  /* 0x0000003e1d3e7209 */ /* 0x000fe20007810000 */
[-CC-:B------:R-:W-:Y:S01]  /*fc30*/  FFMA.FTZ R163, R37, R28.reuse, -R26.reuse ;  /* 0x0000001c25a37223 */ /* 0x180fe2000001081a */
[----:B------:R-:W-:Y:S01]  /*fc40*/  ISETP.GT.AND P3, PT, R109, 0x30, PT ;  /* 0x000000306d00780c */ /* 0x000fe20003f64270 */
[----:B------:R-:W1:Y:S01]  /*fc50*/  MUFU.TANH R11, R11 ;  /* 0x0000000b000b7308 */ /* 0x000e620000002400 */
[----:B--2---:R-:W-:Y:S01]  /*fc60*/  FSEL R21, R21, -INF , P4 ;  /* 0xff80000015157808 */ /* 0x004fe20002000000 */
        /* <DEDUP_REMOVED lines=8> */
[----:B------:R-:W-:Y:S01]  /*fcf0*/  FFMA.FTZ R20, R71, R28, -R26 ;  /* 0x0000001c47147223 */ /* 0x000fe2000001081a */
[----:B------:R-:W-:-:S02]  /*fd00*/  ISETP.GT.AND P3, PT, R109, 0x38, PT ;  /* 0x000000386d00780c */ /* 0x000fc40003f64270 */
[----:B------:R-:W-:Y:S02]  /*fd10*/  CS2R R114, SRZ ;  /* 0x0000000000727805 */ /* 0x000fe4000001ff00 */
[----:B---3--:R-:W-:Y:S02]  /*fd20*/  FSEL R15, R15, -INF , P4 ;  /* 0xff8000000f0f7808 */ /* 0x008fe40002000000 */
[----:B------:R-:W-:Y:S02]  /*fd30*/  CS2R R110, SRZ ;  /* 0x00000000006e7805 */ /* 0x000fe4000001ff00 */
[----:B------:R-:W-:Y:S01]  /*fd40*/  FMNMX.FTZ R62, R77, R62, !PT ;  /* 0x0000003e4d3e7209 */ /* 0x000fe20007810000 */
[----:B------:R-:W2:Y:S01]  /*fd50*/  MUFU.TANH R52, R52 ;  /* 0x0000003400347308 */ /* 0x000ea20000002400 */
[----:B------:R-:W-:Y:S02]  /*fd60*/  ISETP.GT.AND P4, PT, R109, 0x39, PT ;  /* 0x000000396d00780c */ /* 0x000fe40003f84270 */
[----:B------:R-:W-:-:S02]  /*fd70*/  CS2R R106, SRZ ;  /* 0x00000000006a7805 */ /* 0x000fc4000001ff00 */
[----:B----4-:R-:W-:Y:S01]  /*fd80*/  FSEL R79, R14, -INF , P3 ;  /* 0xff8000000e4f7808 */ /* 0x010fe20001800000 */
[----:B------:R-:W-:Y:S01]  /*fd90*/  FFMA.FTZ R14, R95, R28, -R26 ;  /* 0x0000001c5f0e7223 */ /* 0x000fe2000001081a */
[----:B------:R-:W-:Y:S02]  /*fda0*/  FMNMX.FTZ R62, R15, R62, !PT ;  /* 0x0000003e0f3e7209 */ /* 0x000fe40007810000 */
[----:B------:R-:W-:Y:S02]  /*fdb0*/  CS2R R104, SRZ ;  /* 0x0000000000687805 */ /* 0x000fe4000001ff00 */
[----:B------:R-:W-:Y:S01]  /*fdc0*/  ISETP.GT.AND P3, PT, R109, 0x40, PT ;  /* 0x000000406d00780c */ /* 0x000fe20003f64270 */
[----:B------:R-:W3:Y:S01]  /*fdd0*/  MUFU.TANH R58, R58 ;  /* 0x0000003a003a7308 */ /* 0x000ee20000002400 */
[----:B------:R-:W-:Y:S02]  /*fde0*/  FSEL R13, R13, -INF , P4 ;  /* 0xff8000000d0d7808 */ /* 0x000fe40002000000 */
[----:B------:R-:W-:-:S02]  /*fdf0*/  CS2R R100, SRZ ;  /* 0x0000000000647805 */ /* 0x000fc4000001ff00 */
[----:B------:R-:W-:Y:S02]  /*fe00*/  FMNMX.FTZ R62, R79, R62, !PT ;  /* 0x0000003e4f3e7209 */ /* 0x000fe40007810000 */
[----:B------:R-:W-:Y:S02]  /*fe10*/  CS2R R98, SRZ ;  /* 0x0000000000627805 */ /* 0x000fe4000001ff00 */
[----:B------:R-:W-:Y:S02]  /*fe20*/  ISETP.GT.AND P4, PT, R109, 0x41, PT ;  /* 0x000000416d00780c */ /* 0x000fe40003f84270 */
[----:B-1----:R-:W-:Y:S01]  /*fe30*/  FSEL R9, R9, -INF , P3 ;  /* 0xff80000009097808 */ /* 0x002fe20001800000 */
[----:B------:R-:W1:Y:S01]  /*fe40*/  MUFU.TANH R60, R60 ;  /* 0x0000003c003c7308 */ /* 0x000e620000002400 */
[----:B------:R-:W-:Y:S02]  /*fe50*/  FMNMX.FTZ R62, R13, R62, !PT ;  /* 0x0000003e0d3e7209 */ /* 0x000fe40007810000 */
[----:B------:R-:W-:-:S02]  /*fe60*/  ISETP.GT.AND P3, PT, R109, 0x48, PT ;  /* 0x000000486d00780c */ /* 0x000fc40003f64270 */
[----:B------:R-:W-:Y:S02]  /*fe70*/  FSEL R11, R11, -INF , P4 ;  /* 0xff8000000b0b7808 */ /* 0x000fe40002000000 */
[----:B------:R-:W-:Y:S01]  /*fe80*/  FMNMX.FTZ R62, R9, R62, !PT ;  /* 0x0000003e093e7209 */ /* 0x000fe20007810000 */
[----:B------:R-:W4:Y:S01]  /*fe90*/  MUFU.TANH R54, R54 ;  /* 0x0000003600367308 */ /* 0x000f220000002400 */
[----:B------:R-:W-:Y:S02]  /*fea0*/  ISETP.GT.AND P4, PT, R109, 0x49, PT ;  /* 0x000000496d00780c */ /* 0x000fe40003f84270 */
[----:B0-----:R-:W-:Y:S02]  /*feb0*/  FSEL R81, R50, -INF , P3 ;  /* 0xff80000032517808 */ /* 0x001fe40001800000 */
[----:B------:R-:W-:Y:S02]  /*fec0*/  FMNMX.FTZ R62, R11, R62, !PT ;  /* 0x0000003e0b3e7209 */ /* 0x000fe40007810000 */
[----:B------:R-:W-:Y:S01]  /*fed0*/  ISETP.GT.AND P3, PT, R109, 0x50, PT ;  /* 0x000000506d00780c */ /* 0x000fe20003f64270 */
[----:B------:R-:W0:Y:S01]  /*fee0*/  MUFU.TANH R56, R56 ;  /* 0x0000003800387308 */ /* 0x000e220000002400 */
[----:B--2---:R-:W-:-:S02]  /*fef0*/  FSEL R71, R52, -INF , P4 ;  /* 0xff80000034477808 */ /* 0x004fc40002000000 */
[----:B------:R-:W-:Y:S02]  /*ff00*/  FMNMX.FTZ R62, R81, R62, !PT ;  /* 0x0000003e513e7209 */ /* 0x000fe40007810000 */
[----:B------:R-:W-:Y:S02]  /*ff10*/  ISETP.GT.AND P4, PT, R109, 0x51, PT ;  /* 0x000000516d00780c */ /* 0x000fe40003f84270 */
[----:B---3--:R-:W-:Y:S01]  /*ff20*/  FSEL R83, R58, -INF , P3 ;  /* 0xff8000003a537808 */ /* 0x008fe20001800000 */
[----:B------:R-:W2:Y:S01]  /*ff30*/  MUFU.TANH R34, R34 ;  /* 0x0000002200227308 */ /* 0x000ea20000002400 */
[----:B------:R-:W-:Y:S02]  /*ff40*/  FMNMX.FTZ R62, R71, R62, !PT ;  /* 0x0000003e473e7209 */ /* 0x000fe40007810000 */
[----:B------:R-:W-:Y:S02]  /*ff50*/  ISETP.GT.AND P3, PT, R109, 0x58, PT ;  /* 0x000000586d00780c */ /* 0x000fe40003f64270 */
[----:B-1----:R-:W-:-:S02]  /*ff60*/  FSEL R67, R60, -INF , P4 ;  /* 0xff8000003c437808 */ /* 0x002fc40002000000 */
[----:B------:R-:W-:Y:S01]  /*ff70*/  FMNMX.FTZ R62, R83, R62, !PT ;  /* 0x0000003e533e7209 */ /* 0x000fe20007810000 */
[----:B------:R-:W1:Y:S01]  /*ff80*/  MUFU.TANH R38, R38 ;  /* 0x0000002600267308 */ /* 0x000e620000002400 */
[----:B------:R-:W-:Y:S02]  /*ff90*/  ISETP.GT.AND P4, PT, R109, 0x59, PT ;  /* 0x000000596d00780c */ /* 0x000fe40003f84270 */
[----:B----4-:R-:W-:Y:S02]  /*ffa0*/  FSEL R85, R54, -INF , P3 ;  /* 0xff80000036557808 */ /* 0x010fe40001800000 */
[----:B------:R-:W-:Y:S01]  /*ffb0*/  FMNMX.FTZ R62, R67, R62, !PT ;  /* 0x0000003e433e7209 */ /* 0x000fe20007810000 */
[----:B------:R-:W3:Y:S01]  /*ffc0*/  @P2 LDC R54, c[0x0][0x450] ;  /* 0x00011400ff362b82 */ /* 0x000ee20000000800 */
[----:B------:R-:W-:Y:S01]  /*ffd0*/  ISETP.GT.AND P3, PT, R109, 0x60, PT ;  /* 0x000000606d00780c */ /* 0x000fe20003f64270 */
[----:B------:R-:W4:Y:S01]  /*ffe0*/  MUFU.TANH R36, R36 ;  /* 0x0000002400247308 */ /* 0x000f220000002400 */
[----:B0-----:R-:W-:-:S02]  /*fff0*/  FSEL R63, R56, -INF , P4 ;  /* 0xff800000383f7808 */ /* 0x001fc40002000000 */
[----:B------:R-:W-:Y:S02]  /*10000*/  FMNMX.FTZ R62, R85, R62, !PT ;  /* 0x0000003e553e7209 */ /* 0x000fe40007810000 */
[----:B------:R-:W-:Y:S02]  /*10010*/  ISETP.GT.AND P4, PT, R109, 0x61, PT ;  /* 0x000000616d00780c */ /* 0x000fe40003f84270 */
[----:B--2---:R-:W-:Y:S01]  /*10020*/  FSEL R87, R34, -INF , P3 ;  /* 0xff80000022577808 */ /* 0x004fe20001800000 */
[----:B------:R-:W0:Y:S01]  /*10030*/  MUFU.TANH R40, R40 ;  /* 0x0000002800287308 */ /* 0x000e220000002400 */
[----:B------:R-:W-:Y:S01]  /*10040*/  FMNMX.FTZ R62, R63, R62, !PT ;  /* 0x0000003e3f3e7209 */ /* 0x000fe20007810000 */
[-CC-:B------:R-:W-:Y:S01]  /*10050*/  FFMA.FTZ R34, R57, R28.reuse, -R26.reuse ;  /* 0x0000001c39227223 */ /* 0x180fe2000001081a */
[----:B------:R-:W-:Y:S02]  /*10060*/  ISETP.GT.AND P3, PT, R109, 0x68, PT ;  /* 0x000000686d00780c */ /* 0x000fe40003f64270 */
[----:B-1----:R-:W-:Y:S01]  /*10070*/  FSEL R59, R38, -INF , P4 ;  /* 0xff800000263b7808 */ /* 0x002fe20002000000 */
[----:B------:R-:W-:Y:S01]  /*10080*/  FFMA.FTZ R38, R49, R28, -R26 ;  /* 0x0000001c31267223 */ /* 0x000fe2000001081a */
[----:B------:R-:W-:Y:S01]  /*10090*/  FMNMX.FTZ R62, R87, R62, !PT ;  /* 0x0000003e573e7209 */ /* 0x000fe20007810000 */
[----:B------:R-:W1:Y:S01]  /*100a0*/  MUFU.TANH R42, R42 ;  /* 0x0000002a002a7308 */ /* 0x000e620000002400 */
[----:B------:R-:W-:-:S02]  /*100b0*/  ISETP.GT.AND P4, PT, R109, 0x69, PT ;  /* 0x000000696d00780c */ /* 0x000fc40003f84270 */
[----:B----4-:R-:W-:Y:S01]  /*100c0*/  FSEL R93, R36, -INF , P3 ;  /* 0xff800000245d7808 */ /* 0x010fe20001800000 */
[--C-:B------:R-:W-:Y:S01]  /*100d0*/  FFMA.FTZ R36, R53, R28, -R26.reuse ;  /* 0x0000001c35247223 */ /* 0x100fe2000001081a */
[----:B------:R-:W-:Y:S02]  /*100e0*/  FMNMX.FTZ R62, R59, R62, !PT ;  /* 0x0000003e3b3e7209 */ /* 0x000fe40007810000 */
[----:B------:R-:W-:Y:S01]  /*100f0*/  ISETP.GT.AND P3, PT, R109, 0x70, PT ;  /* 0x000000706d00780c */ /* 0x000fe20003f64270 */
[----:B------:R-:W2:Y:S01]  /*10100*/  MUFU.TANH R44, R44 ;  /* 0x0000002c002c7308 */ /* 0x000ea20000002400 */
[----:B0-----:R-:W-:Y:S01]  /*10110*/  FSEL R57, R40, -INF , P4 ;  /* 0xff80000028397808 */ /* 0x001fe20002000000 */
[----:B------:R-:W-:Y:S01]  /*10120*/  FFMA.FTZ R40, R45, R28, -R26 ;  /* 0x0000001c2d287223 */ /* 0x000fe2000001081a */
[----:B------:R-:W-:Y:S02]  /*10130*/  FMNMX.FTZ R62, R93, R62, !PT ;  /* 0x0000003e5d3e7209 */ /* 0x000fe40007810000 */
[----:B------:R-:W-:-:S02]  /*10140*/  ISETP.GT.AND P4, PT, R109, 0x71, PT ;  /* 0x000000716d00780c */ /* 0x000fc40003f84270 */
[----:B------:R-:W-:Y:S01]  /*10150*/  FMNMX.FTZ R62, R57, R62, !PT ;  /* 0x0000003e393e7209 */ /* 0x000fe20007810000 */
[----:B------:R-:W0:Y:S01]  /*10160*/  MUFU.TANH R46, R46 ;  /* 0x0000002e002e7308 */ /* 0x000e220000002400 */
[----:B-1----:R-:W-:Y:S01]  /*10170*/  FSEL R95, R42, -INF , P3 ;  /* 0xff8000002a5f7808 */ /* 0x002fe20001800000 */
[----:B------:R-:W-:Y:S01]  /*10180*/  FFMA.FTZ R42, R41, R28, -R26 ;  /* 0x0000001c292a7223 */ /* 0x000fe2000001081a */
[----:B------:R-:W-:Y:S02]  /*10190*/  ISETP.GT.AND P3, PT, R109, 0x78, PT ;  /* 0x000000786d00780c */ /* 0x000fe40003f64270 */
[----:B------:R-:W-:-:S03]  /*101a0*/  FMNMX.FTZ R62, R95, R62, !PT ;  /* 0x0000003e5f3e7209 */ /* 0x000fc60007810000 */
[----:B------:R-:W1:Y:S01]  /*101b0*/  MUFU.TANH R48, R48 ;  /* 0x0000003000307308 */ /* 0x000e620000002400 */
[----:B--2---:R-:W-:Y:S01]  /*101c0*/  FSEL R55, R44, -INF , P4 ;  /* 0xff8000002c377808 */ /* 0x004fe20002000000 */
[--C-:B------:R-:W-:Y:S01]  /*101d0*/  FFMA.FTZ R44, R35, R28, -R26.reuse ;  /* 0x0000001c232c7223 */ /* 0x100fe2000001081a */
[----:B------:R-:W-:Y:S02]  /*101e0*/  ISETP.GT.AND P4, PT, R109, 0x79, PT ;  /* 0x000000796d00780c */ /* 0x000fe40003f84270 */
[----:B------:R-:W-:Y:S02]  /*101f0*/  CS2R R108, SRZ ;  /* 0x00000000006c7805 */ /* 0x000fe4000001ff00 */
[----:B------:R-:W-:Y:S02]  /*10200*/  FMNMX.FTZ R62, R55, R62, !PT ;  /* 0x0000003e373e7209 */ /* 0x000fe40007810000 */
[----:B------:R-:W-:Y:S01]  /*10210*/  MOV R35, R190 ;  /* 0x000000be00237202 */ /* 0x000fe20000000f00 */
[----:B------:R-:W-:Y:S01]  /*10220*/  MUFU.EX2 R181, R181 ;  /* 0x000000b500b57308 */ /* 0x000fe20000000800 */
[----:B0-----:R-:W-:Y:S01]  /*10230*/  FSEL R97, R46, -INF , P3 ;  /* 0xff8000002e617808 */ /* 0x001fe20001800000 */
[-CC-:B------:R-:W-:Y:S01]  /*10240*/  FFMA.FTZ R46, R27, R28.reuse, -R26.reuse ;  /* 0x0000001c1b2e7223 */ /* 0x180fe2000001081a */
[----:B------:R-:W-:-:S02]  /*10250*/  FFMA.FTZ R26, R3, R28, -R26 ;  /* 0x0000001c031a7223 */ /* 0x000fc4000001081a */
[----:B------:R-:W-:-:S03]  /*10260*/  FMNMX.FTZ R62, R97, R62, !PT ;  /* 0x0000003e613e7209 */ /* 0x000fc60007810000 */
[----:B------:R0:W2:Y:S01]  /*10270*/  MUFU.EX2 R6, R113 ;  /* 0x0000007100067308 */ /* 0x0000a20000000800 */
[----:B-1----:R-:W-:-:S04]  /*10280*/  FSEL R53, R48, -INF , P4 ;  /* 0xff80000030357808 */ /* 0x002fc80002000000 */
[----:B------:R-:W-:-:S03]  /*10290*/  FMNMX.FTZ R62, R53, R62, !PT ;  /* 0x0000003e353e7209 */ /* 0x000fc60007810000 */
[----:B------:R-:W1:Y:S01]  /*102a0*/  MUFU.EX2 R183, R183 ;  /* 0x000000b700b77308 */ /* 0x000e620000000800 */
[----:B0-----:R-:W-:Y:S01]  /*102b0*/  CS2R R112, SRZ ;  /* 0x0000000000707805 */ /* 0x001fe2000001ff00 */
[----:B------:R-:W0:Y:S06]  /*102c0*/  SHFL.BFLY PT, R49, R62, 0x2, 0x1f ;  /* 0x0c401f003e317f89 */ /* 0x000e2c00000e0000 */
[----:B------:R-:W4:Y:S08]  /*102d0*/  MUFU.EX2 R10, R10 ;  /* 0x0000000a000a7308 */ /* 0x000f300000000800 */
[----:B------:R-:W3:Y:S08]  /*102e0*/  MUFU.EX2 R177, R177 ;  /* 0x000000b100b17308 */ /* 0x000ef00000000800 */
[----:B------:R2:W3:Y:S01]  /*102f0*/  MUFU.EX2 R12, R103 ;  /* 0x00000067000c7308 */ /* 0x0004e20000000800 */
[----:B0-----:R-:W-:-:S05]  /*10300*/  FMNMX.FTZ R49, R62, R49, !PT ;  /* 0x000000313e317209 */ /* 0x001fca0007810000 */
[----:B------:R-:W0:Y:S02]  /*10310*/  SHFL.BFLY PT, R48, R49, 0x1, 0x1f ;  /* 0x0c201f0031307f89 */ /* 0x000e2400000e0000 */
[----:B------:R-:W3:Y:S01]  /*10320*/  MUFU.EX2 R179, R179 ;  /* 0x000000b300b37308 */ /* 0x000ee20000000800 */
[----:B--2---:R-:W-:-:S07]  /*10330*/  CS2R R102, SRZ ;  /* 0x0000000000667805 */ /* 0x004fce000001ff00 */
[----:B------:R-:W2:Y:S08]  /*10340*/  MUFU.EX2 R24, R24 ;  /* 0x0000001800187308 */ /* 0x000eb00000000800 */
[----:B------:R-:W-:Y:S01]  /*10350*/  MUFU.EX2 R173, R173 ;  /* 0x000000ad00ad7308 */ /* 0x000fe20000000800 */
[----:B0-----:R-:W-:-:S07]  /*10360*/  FMNMX.FTZ R47, R49, R48, !PT ;  /* 0x00000030312f7209 */ /* 0x001fce0007810000 */
[----:B------:R-:W-:Y:S01]  /*10370*/  MUFU.EX2 R14, R14 ;  /* 0x0000000e000e7308 */ /* 0x000fe20000000800 */
[C---:B------:R-:W-:Y:S01]  /*10380*/  FSETP.NEU.FTZ.AND P3, PT, R47.reuse, -INF , PT ;  /* 0xff8000002f00780b */ /* 0x040fe20003f7d000 */
[----:B------:R-:W-:-:S06]  /*10390*/  FMUL.FTZ R50, R47, R28 ;  /* 0x0000001c2f327220 */ /* 0x000fcc0000410000 */
[----:B------:R0:W-:Y:S01]  /*103a0*/  MUFU.EX2 R48, R7 ;  /* 0x0000000700307308 */ /* 0x0001e20000000800 */
[----:B------:R-:W-:-:S05]  /*103b0*/  FSEL R50, R50, RZ, P3 ;  /* 0x000000ff32327208 */ /* 0x000fca0001800000 */
[-CC-:B------:R-:W-:Y:S01]  /*103c0*/  FFMA.FTZ R180, R61, R28.reuse, -R50.reuse ;  /* 0x0000001c3db47223 */ /* 0x180fe20000010832 */
[-C--:B------:R-:W-:Y:S01]  /*103d0*/  FFMA.FTZ R3, R30, R28.reuse, -R50 ;  /* 0x0000001c1e037223 */ /* 0x080fe20000010832 */
[----:B------:R-:W-:Y:S01]  /*103e0*/  FADD.FTZ R30, R181, R6 ;  /* 0x00000006b51e7221 */ /* 0x000fe20000010000 */
[-CC-:B------:R-:W-:Y:S01]  /*103f0*/  FFMA.FTZ R182, R89, R28.reuse, -R50.reuse ;  /* 0x0000001c59b67223 */ /* 0x180fe20000010832 */
[-CC-:B0-----:R-:W-:Y:S01]  /*10400*/  FFMA.FTZ R7, R65, R28.reuse, -R50.reuse ;  /* 0x0000001c41077223 */ /* 0x181fe20000010832 */
[-C--:B------:R-:W-:Y:S01]  /*10410*/  FFMA.FTZ R176, R91, R28.reuse, -R50 ;  /* 0x0000001c5bb07223 */ /* 0x080fe20000010832 */
[----:B------:R-:W-:Y:S01]  /*10420*/  MUFU.EX2 R180, R180 ;  /* 0x000000b400b47308 */ /* 0x000fe20000000800 */
[----:B-1----:R-:W-:Y:S01]  /*10430*/  FADD.FTZ R5, R183, R30 ;  /* 0x0000001eb7057221 */ /* 0x002fe20000010000 */
[-CC-:B------:R-:W-:Y:S01]  /*10440*/  FFMA.FTZ R178, R33, R28.reuse, -R50.reuse ;  /* 0x0000001c21b27223 */ /* 0x180fe20000010832 */
[-CC-:B------:R-:W-:Y:S01]  /*10450*/  FFMA.FTZ R27, R69, R28.reuse, -R50.reuse ;  /* 0x0000001c451b7223 */ /* 0x180fe20000010832 */
[----:B------:R-:W0:Y:S01]  /*10460*/  @P2 LDC R33, c[0x0][0x44c] ;  /* 0x00011300ff212b82 */ /* 0x000e220000000800 */
[----:B----4-:R-:W-:Y:S01]  /*10470*/  FADD.FTZ R30, R10, R5 ;  /* 0x000000050a1e7221 */ /* 0x010fe20000010000 */
[-CC-:B------:R-:W-:Y:S01]  /*10480*/  FFMA.FTZ R152, R9, R28.reuse, -R50.reuse ;  /* 0x0000001c09987223 */ /* 0x180fe20000010832 */
[-C--:B------:R-:W-:Y:S01]  /*10490*/  FFMA.FTZ R9, R11, R28.reuse, -R50 ;  /* 0x0000001c0b097223 */ /* 0x080fe20000010832 */
[----:B------:R-:W1:Y:S01]  /*104a0*/  MUFU.EX2 R3, R3 ;  /* 0x0000000300037308 */ /* 0x000e620000000800 */
[----:B---3--:R-:W-:Y:S01]  /*104b0*/  FADD.FTZ R5, R177, R30 ;  /* 0x0000001eb1057221 */ /* 0x008fe20000010000 */
[-CC-:B------:R-:W-:Y:S01]  /*104c0*/  FFMA.FTZ R31, R73, R28.reuse, -R50.reuse ;  /* 0x0000001c491f7223 */ /* 0x180fe20000010832 */
[-CC-:B------:R-:W-:Y:S01]  /*104d0*/  FFMA.FTZ R172, R25, R28.reuse, -R50.reuse ;  /* 0x0000001c19ac7223 */ /* 0x180fe20000010832 */
[-CC-:B------:R-:W-:Y:S01]  /*104e0*/  FFMA.FTZ R25, R29, R28.reuse, -R50.reuse ;  /* 0x0000001c1d197223 */ /* 0x180fe20000010832 */
[----:B------:R-:W-:Y:S01]  /*104f0*/  FADD.FTZ R30, R12, R5 ;  /* 0x000000050c1e7221 */ /* 0x000fe20000010000 */
[-CC-:B------:R-:W-:Y:S01]  /*10500*/  FFMA.FTZ R174, R75, R28.reuse, -R50.reuse ;  /* 0x0000001c4bae7223 */ /* 0x180fe20000010832 */
[-C--:B------:R-:W-:Y:S01]  /*10510*/  FFMA.FTZ R21, R21, R28.reuse, -R50 ;  /* 0x0000001c15157223 */ /* 0x080fe20000010832 */
[----:B------:R-:W3:Y:S01]  /*10520*/  MUFU.EX2 R182, R182 ;  /* 0x000000b600b67308 */ /* 0x000ee20000000800 */
[----:B------:R-:W-:Y:S01]  /*10530*/  FADD.FTZ R11, R179, R30 ;  /* 0x0000001eb30b7221 */ /* 0x000fe20000010000 */
[-CC-:B------:R-:W-:Y:S01]  /*10540*/  FFMA.FTZ R168, R77, R28.reuse, -R50.reuse ;  /* 0x0000001c4da87223 */ /* 0x180fe20000010832 */
[-CC-:B------:R-:W-:Y:S01]  /*10550*/  FFMA.FTZ R15, R15, R28.reuse, -R50.reuse ;  /* 0x0000001c0f0f7223 */ /* 0x180fe20000010832 */
[-CC-:B------:R-:W-:Y:S01]  /*10560*/  FFMA.FTZ R170, R79, R28.reuse, -R50.reuse ;  /* 0x0000001c4faa7223 */ /* 0x180fe20000010832 */
[----:B--2---:R-:W-:Y:S01]  /*10570*/  FADD.FTZ R52, R24, R11 ;  /* 0x0000000b18347221 */ /* 0x004fe20000010000 */
[-CC-:B------:R-:W-:Y:S01]  /*10580*/  FFMA.FTZ R13, R13, R28.reuse, -R50.reuse ;  /* 0x0000001c0d0d7223 */ /* 0x180fe20000010832 */
[-C--:B------:R-:W-:Y:S01]  /*10590*/  FFMA.FTZ R154, R81, R28.reuse, -R50 ;  /* 0x0000001c519a7223 */ /* 0x080fe20000010832 */
[----:B------:R-:W2:Y:S01]  /*105a0*/  MUFU.EX2 R7, R7 ;  /* 0x0000000700077308 */ /* 0x000ea20000000800 */
[----:B-1----:R-:W-:Y:S01]  /*105b0*/  FADD.FTZ R5, R180, R3 ;  /* 0x00000003b4057221 */ /* 0x002fe20000010000 */
[----:B------:R-:W-:Y:S01]  /*105c0*/  FADD.FTZ R29, R173, R52 ;  /* 0x00000034ad1d7221 */ /* 0x000fe20000010000 */
[----:B------:R-:W-:Y:S01]  /*105d0*/  FFMA.FTZ R11, R71, R28, -R50 ;  /* 0x0000001c470b7223 */ /* 0x000fe20000010832 */
[----:B0-----:R-:W-:-:S04]  /*105e0*/  @P2 IMAD.HI.U32 R33, R190, R33, RZ ;  /* 0x00000021be212227 */ /* 0x001fc800078e00ff */
[-CC-:B------:R-:W-:Y:S01]  /*105f0*/  FFMA.FTZ R156, R83, R28.reuse, -R50.reuse ;  /* 0x0000001c539c7223 */ /* 0x180fe20000010832 */
[--C-:B------:R-:W-:Y:S01]  /*10600*/  FFMA.FTZ R158, R85, R28, -R50.reuse ;  /* 0x0000001c559e7223 */ /* 0x100fe20000010832 */
[----:B------:R-:W-:Y:S01]  /*10610*/  F2FP.F16.F32.PACK_AB R181, R6, R181 ;  /* 0x000000b506b5723e */ /* 0x000fe200000000ff */
[----:B------:R-:W0:Y:S01]  /*10620*/  MUFU.EX2 R176, R176 ;  /* 0x000000b000b07308 */ /* 0x000e220000000800 */
[----:B---3--:R-:W-:Y:S01]  /*10630*/  FADD.FTZ R30, R182, R5 ;  /* 0x00000005b61e7221 */ /* 0x008fe20000010000 */
[----:B------:R-:W-:Y:S01]  /*10640*/  @P2 SHF.R.U32.HI R35, RZ, R54, R33 ;  /* 0x00000036ff232219 */ /* 0x000fe20000011621 */
[-CC-:B------:R-:W-:Y:S01]  /*10650*/  FFMA.FTZ R87, R87, R28.reuse, -R50.reuse ;  /* 0x0000001c57577223 */ /* 0x180fe20000010832 */
[-CC-:B------:R-:W-:Y:S01]  /*10660*/  FFMA.FTZ R59, R59, R28.reuse, -R50.reuse ;  /* 0x0000001c3b3b7223 */ /* 0x180fe20000010832 */
[-C--:B------:R-:W-:Y:S01]  /*10670*/  FFMA.FTZ R93, R93, R28.reuse, -R50 ;  /* 0x0000001c5d5d7223 */ /* 0x080fe20000010832 */
[----:B------:R-:W-:Y:S01]  /*10680*/  IADD3 R39, R35, R193, -R192 ;  /* 0x000000c123277210 */ /* 0x000fe20007ffe8c0 */
[-C--:B------:R-:W-:Y:S01]  /*10690*/  FFMA.FTZ R57, R57, R28.reuse, -R50 ;  /* 0x0000001c39397223 */ /* 0x080fe20000010832 */
[----:B------:R-:W1:Y:S01]  /*106a0*/  MUFU.EX2 R175, R175 ;  /* 0x000000af00af7308 */ /* 0x000e620000000800 */
[----:B--2---:R-:W-:Y:S01]  /*106b0*/  FADD.FTZ R5, R7, R30 ;  /* 0x0000001e07057221 */ /* 0x004fe20000010000 */
[----:B------:R-:W-:Y:S01]  /*106c0*/  FADD.FTZ R30, R14, R29 ;  /* 0x0000001d0e1e7221 */ /* 0x000fe20000010000 */
[-CC-:B------:R-:W-:Y:S01]  /*106d0*/  FFMA.FTZ R95, R95, R28.reuse, -R50.reuse ;  /* 0x0000001c5f5f7223 */ /* 0x180fe20000010832 */
[-CC-:B------:R-:W-:Y:S01]  /*106e0*/  FFMA.FTZ R55, R55, R28.reuse, -R50.reuse ;  /* 0x0000001c37377223 */ /* 0x180fe20000010832 */
[----:B------:R-:W-:Y:S01]  /*106f0*/  FFMA.FTZ R97, R97, R28, -R50 ;  /* 0x0000001c61617223 */ /* 0x000fe20000010832 */
[----:B------:R-:W-:-:S02]  /*10700*/  F2FP.F16.F32.PACK_AB R180, R3, R180 ;  /* 0x000000b403b4723e */ /* 0x000fc400000000ff */
[----:B------:R-:W-:Y:S01]  /*10710*/  CS2R R90, SRZ ;  /* 0x00000000005a7805 */ /* 0x000fe2000001ff00 */
[----:B------:R-:W2:Y:S01]  /*10720*/  MUFU.EX2 R27, R27 ;  /* 0x0000001b001b7308 */ /* 0x000ea20000000800 */
[----:B0-----:R-:W-:Y:S01]  /*10730*/  FADD.FTZ R0, R176, R5 ;  /* 0x00000005b0007221 */ /* 0x001fe20000010000 */
[----:B------:R-:W-:Y:S02]  /*10740*/  SHF.R.S32.HI R52, RZ, 0x1f, R39 ;  /* 0x0000001fff347819 */ /* 0x000fe40000011427 */
[----:B------:R-:W-:Y:S01]  /*10750*/  F2FP.F16.F32.PACK_AB R177, R12, R177 ;  /* 0x000000b10cb1723e */ /* 0x000fe200000000ff */
[----:B------:R-:W-:Y:S01]  /*10760*/  VIADD R12, R88, 0xfffffffe ;  /* 0xfffffffe580c7836 */ /* 0x000fe20000000000 */
[----:B------:R-:W-:Y:S02]  /*10770*/  F2FP.F16.F32.PACK_AB R183, R10, R183 ;  /* 0x000000b70ab7723e */ /* 0x000fe400000000ff */
[----:B------:R-:W-:Y:S01]  /*10780*/  CS2R R88, SRZ ;  /* 0x0000000000587805 */ /* 0x000fe2000001ff00 */
[----:B------:R-:W0:Y:S01]  /*10790*/  MUFU.EX2 R20, R20 ;  /* 0x0000001400147308 */ /* 0x000e220000000800 */
[----:B-1----:R-:W-:Y:S01]  /*107a0*/  FADD.FTZ R29, R175, R30 ;  /* 0x0000001eaf1d7221 */ /* 0x002fe20000010000 */
[----:B------:R-:W-:-:S02]  /*107b0*/  F2FP.F16.F32.PACK_AB R179, R24, R179 ;  /* 0x000000b318b3723e */ /* 0x000fc400000000ff */
[----:B------:R-:W-:Y:S02]  /*107c0*/  F2FP.F16.F32.PACK_AB R173, R14, R173 ;  /* 0x000000ad0ead723e */ /* 0x000fe400000000ff */
[----:B------:R-:W-:Y:S02]  /*107d0*/  F2FP.F16.F32.PACK_AB R182, R7, R182 ;  /* 0x000000b607b6723e */ /* 0x000fe400000000ff */
[----:B------:R-:W1:Y:S01]  /*107e0*/  MUFU.EX2 R178, R178 ;  /* 0x000000b200b27308 */ /* 0x000e620000000800 */
[C---:B--2---:R-:W-:Y:S01]  /*107f0*/  FADD.FTZ R5, R27.reuse, R0 ;  /* 0x000000001b057221 */ /* 0x044fe20000010000 */
[----:B------:R-:W-:-:S06]  /*10800*/  F2FP.F16.F32.PACK_AB R176, R27, R176 ;  /* 0x000000b01bb0723e */ /* 0x000fcc00000000ff */
[----:B------:R-:W2:Y:S01]  /*10810*/  MUFU.EX2 R169, R169 ;  /* 0x000000a900a97308 */ /* 0x000ea20000000800 */
[C---:B0-----:R-:W-:Y:S01]  /*10820*/  FADD.FTZ R30, R20.reuse, R29 ;  /* 0x0000001d141e7221 */ /* 0x041fe20000010000 */
[----:B------:R-:W-:Y:S01]  /*10830*/  FFMA.FTZ R29, R67, R28, -R50 ;  /* 0x0000001c431d7223 */ /* 0x000fe20000010832 */
[----:B------:R-:W-:-:S05]  /*10840*/  F2FP.F16.F32.PACK_AB R175, R20, R175 ;  /* 0x000000af14af723e */ /* 0x000fca00000000ff */
        /* <DEDUP_REMOVED lines=9> */
[-CC-:B------:R-:W-:Y:S01]  /*108e0*/  FFMA.FTZ R33, R63, R28.reuse, -R50.reuse ;  /* 0x0000001c3f217223 */ /* 0x180fe20000010832 */
[----:B------:R-:W-:Y:S01]  /*108f0*/  FFMA.FTZ R50, R53, R28, -R50 ;  /* 0x0000001c35327223 */ /* 0x000fe20000010832 */
[----:B------:R-:W-:-:S04]  /*10900*/  F2FP.F16.F32.PACK_AB R169, R32, R169 ;  /* 0x000000a920a9723e */ /* 0x000fc800000000ff */
        /* <DEDUP_REMOVED lines=31> */
[----:B--2---:R-:W-:Y:S01]  /*10b00*/  FADD.FTZ R0, R170, R5 ;  /* 0x00000005aa007221 */ /* 0x004fe20000010000 */
[----:B------:R-:W-:-:S06]  /*10b10*/  LEA.HI R5, R52, R39, RZ, 0x7 ;  /* 0x0000002734057211 */ /* 0x000fcc00078f38ff */
        /* <DEDUP_REMOVED lines=42> */
[----:B------:R-:W-:-:S03]  /*10dc0*/  F2FP.F16.F32.PACK_AB R165, R48, R165 ;  /* 0x000000a530a5723e */ /* 0x000fc600000000ff */
[----:B------:R-:W-:-:S03]  /*10dd0*/  FADD.FTZ R6, R48, R35 ;  /* 0x0000002330067221 */ /* 0x000fc60000010000 */
        /* <DEDUP_REMOVED lines=14> */
[----:B------:R-:W-:Y:S02]  /*10ec0*/  F2FP.F16.F32.PACK_AB R162, R162, R93 ;  /* 0x0000005da2a2723e */ /* 0x000fe400000000ff */
[----:B------:R-:W-:-:S04]  /*10ed0*/  CS2R R92, SRZ ;  /* 0x00000000005c7805 */ /* 0x000fc8000001ff00 */
[----:B------:R-:W1:Y:S01]  /*10ee0*/  MUFU.EX2 R97, R97 ;  /* 0x0000006100617308 */ /* 0x000e620000000800 */
[----:B--2---:R-:W-:-:S07]  /*10ef0*/  FADD.FTZ R3, R95, R6 ;  /* 0x000000065f037221 */ /* 0x004fce0000010000 */
[----:B------:R-:W2:Y:S01]  /*10f00*/  MUFU.EX2 R50, R50 ;  /* 0x0000003200327308 */ /* 0x000ea20000000800 */
[C---:B0-----:R-:W-:Y:S01]  /*10f10*/  FADD.FTZ R6, R164.reuse, R3 ;  /* 0x00000003a4067221 */ /* 0x041fe20000010000 */
[----:B------:R-:W-:Y:S02]  /*10f20*/  F2FP.F16.F32.PACK_AB R164, R164, R95 ;  /* 0x0000005fa4a4723e */ /* 0x000fe400000000ff */
[----:B------:R-:W-:-:S04]  /*10f30*/  CS2R R94, SRZ ;  /* 0x00000000005e7805 */ /* 0x000fc8000001ff00 */
[----:B------:R-:W0:Y:S01]  /*10f40*/  MUFU.EX2 R26, R26 ;  /* 0x0000001a001a7308 */ /* 0x000e220000000800 */
[----:B-1----:R-:W-:Y:S01]  /*10f50*/  FADD.FTZ R3, R97, R6 ;  /* 0x0000000661037221 */ /* 0x002fe20000010000 */
[----:B------:R-:W-:-:S04]  /*10f60*/  SHF.R.S32.HI R6, RZ, 0x7, R5 ;  /* 0x00000007ff067819 */ /* 0x000fc80000011405 */
[----:B------:R-:W-:Y:S02]  /*10f70*/  VIMNMX R5, R191, R6, !PT ;  /* 0x00000006bf057248 */ /* 0x000fe40007fe0100 */
[C---:B--2---:R-:W-:Y:S01]  /*10f80*/  F2FP.F16.F32.PACK_AB R166, R50.reuse, R97 ;  /* 0x0000006132a6723e */ /* 0x044fe200000000ff */
[----:B------:R-:W-:Y:S01]  /*10f90*/  FADD.FTZ R3, R50, R3 ;  /* 0x0000000332037221 */ /* 0x000fe20000010000 */
[----:B------:R-:W-:Y:S02]  /*10fa0*/  ISETP.GE.AND P3, PT, R12, R5, PT ;  /* 0x000000050c00720c */ /* 0x000fe40003f66270 */
[----:B------:R-:W-:Y:S01]  /*10fb0*/  CS2R R96, SRZ ;  /* 0x0000000000607805 */ /* 0x000fe2000001ff00 */
[C---:B0-----:R-:W-:Y:S01]  /*10fc0*/  FADD.FTZ R0, R26.reuse, R37 ;  /* 0x000000251a007221 */ /* 0x041fe20000010000 */
[----:B------:R-:W-:-:S09]  /*10fd0*/  F2FP.F16.F32.PACK_AB R167, R26, R167 ;  /* 0x000000a71aa7723e */ /* 0x000fd200000000ff */
[----:B------:R-:W-:Y:S05]  /*10fe0*/  @!P3 BRA `(.L_x_8959) ;  /* 0x0000003000c4b947 */ /* 0x000fea0003800000 */
[----:B------:R-:W-:Y:S01]  /*10ff0*/  IMAD.MOV.U32 R10, RZ, RZ, R8 ;  /* 0x000000ffff0a7224 */ /* 0x000fe200078e0008 */
[----:B------:R-:W-:Y:S01]  /*11000*/  MOV R13, R184 ;  /* 0x000000b8000d7202 */ /* 0x000fe20000000f00 */
[----:B------:R-:W-:Y:S02]  /*11010*/  IMAD.MOV.U32 R11, RZ, RZ, R47 ;  /* 0x000000ffff0b7224 */ /* 0x000fe400078e002f */
[----:B------:R-:W-:Y:S02]  /*11020*/  IMAD.MOV.U32 R6, RZ, RZ, R186 ;  /* 0x000000ffff067224 */ /* 0x000fe400078e00ba */
[----:B------:R-:W-:-:S07]  /*11030*/  IMAD.MOV.U32 R151, RZ, RZ, RZ ;  /* 0x000000ffff977224 */ /* 0x000fce00078e00ff */
.L_x_8969:
[----:B------:R-:W-:Y:S01]  /*11040*/  ISETP.NE.AND P3, PT, R189, RZ, PT ;  /* 0x000000ffbd00720c */ /* 0x000fe20003f65270 */
[----:B------:R-:W-:Y:S01]  /*11050*/  VIADD R184, R13, 0x1 ;  /* 0x000000010db87836 */ /* 0x000fe20000000000 */
[----:B------:R-:W-:Y:S05]  /*11060*/  YIELD ;  /* 0x0000000000007946 */ /* 0x000fea0003800000 */
[----:B------:R-:W-:-:S04]  /*11070*/  ISETP.NE.AND P4, PT, R184, 0x2, PT ;  /* 0x00000002b800780c */ /* 0x000fc80003f85270 */
[----:B------:R-:W-:Y:S02]  /*11080*/  SEL R7, RZ, 0x1, P4 ;  /* 0x00000001ff077807 */ /* 0x000fe40002000000 */
[----:B------:R-:W-:Y:S02]  /*11090*/  SEL R184, R184, RZ, P4 ;  /* 0x000000ffb8b87207 */ /* 0x000fe40002000000 */
[----:B------:R-:W-:Y:S01]  /*110a0*/  LOP3.LUT R186, R6, R7, RZ, 0x3c, !PT ;  /* 0x0000000706ba7212 */ /* 0x000fe200078e3cff */
[----:B------:R-:W-:Y:S06]  /*110b0*/  @P3 BRA `(.L_x_8960) ;  /* 0x0000000000303947 */ /* 0x000fec0003800000 */
[----:B------:R-:W-:Y:S05]  /*110c0*/  @!P0 BRA `(.L_x_8961) ;  /* 0x0000000000048947 */ /* 0x000fea0003800000 */
[----:B------:R-:W-:Y:S01]  /*110d0*/  BPT.TRAP 0x1 ;  /* 0x000000040000795c */ /* 0x000fe20000300000 */
.L_x_8961:
[----:B------:R-:W-:Y:S01]  /*110e0*/  IMAD R7, R184, 0x8, R2 ;  /* 0x00000008b8077824 */ /* 0x000fe200078e0202 */
[----:B------:R-:W-:-:S04]  /*110f0*/  SHF.L.U32 R8, R186, 0x1f, RZ ;  /* 0x0000001fba087819 */ /* 0x000fc800000006ff */
[----:B------:R0:W1:Y:S01]  /*11100*/  SYNCS.PHASECHK.TRANS64.TRYWAIT P4, [R7+URZ+0x28830], R8 ;  /* 0x02883008070075a7 */ /* 0x000062000808017f */
[----:B------:R-:W-:Y:S05]  /*11110*/  @!P0 BRA `(.L_x_8962) ;  /* 0x0000000000048947 */ /* 0x000fea0003800000 */
[----:B------:R-:W-:Y:S01]  /*11120*/  BPT.TRAP 0x1 ;  /* 0x000000040000795c */ /* 0x000fe20000300000 */
.L_x_8962:
[----:B------:R-:W-:Y:S04]  /*11130*/  BSSY B0, `(.L_x_8960) ;  /* 0x0000004000007945 */ /* 0x000fe80003800000 */
[----:B-1----:R-:W-:Y:S05]  /*11140*/  @P4 BRA `(.L_x_8963) ;  /* 0x0000000000084947 */ /* 0x002fea0003800000 */
[----:B------:R-:W1:Y:S02]  /*11150*/  SYNCS.PHASECHK.TRANS64.TRYWAIT P4, [R7+URZ+0x28830], R8 ;  /* 0x02883008070075a7 */ /* 0x000e64000808017f */
[----:B-1----:R-:W-:Y:S05]  /*11160*/  @!P4 BRA `(.L_x_8964) ;  /* 0x000001300004c947 */ /* 0x002fea0003800000 */
.L_x_8963:
[----:B------:R-:W-:Y:S05]  /*11170*/  BSYNC B0 ;  /* 0x0000000000007941 */ /* 0x000fea0003800000 */
.L_x_8960:
[----:B01----:R-:W0:Y:S01]  /*11180*/  S2R R7, SR_TID.X ;  /* 0x0000000000077919 */ /* 0x003e220000002100 */
[----:B------:R-:W-:Y:S05]  /*11190*/  WARPSYNC.ALL ;  /* 0x0000000000007948 */ /* 0x000fea0003800000 */
[----:B------:R-:W-:Y:S01]  /*111a0*/  IMAD R8, R184, 0x800, R4 ;  /* 0x00000800b8087824 */ /* 0x000fe200078e0204 */
[----:B------:R-:W-:Y:S01]  /*111b0*/  MOV R21, 0x40000040 ;  /* 0x4000004000157802 */ /* 0x000fe20000000f00 */
        /* <DEDUP_REMOVED lines=8> */
[----:B------:R-:W-:Y:S01]  /*11240*/  IADD3 R24, R8, 0x404, RZ ;  /* 0x0000040408187810 */ /* 0x000fe20007ffe0ff */
[----:B------:R-:W-:Y:S01]  /*11250*/  IMAD.MOV.U32 R15, RZ, RZ, 0x40000040 ;  /* 0x40000040ff0f7424 */ /* 0x000fe200078e00ff */
[----:B------:R-:W-:-:S02]  /*11260*/  R2UR UR7, R25 ;  /* 0x00000000190772ca */ /* 0x000fc400000e0000 */
[----:B------:R-:W-:Y:S02]  /*11270*/  R2UR UR30, R24 ;  /* 0x00000000181e72ca */ /* 0x000fe400000e0000 */
[----:B------:R-:W-:Y:S02]  /*11280*/  R2UR UR31, R25 ;  /* 0x00000000191f72ca */ /* 0x000fe400000e0000 */
[----:B------:R-:W-:Y:S01]  /*11290*/  R2UR UR10, R20 ;  /* 0x00000000140a72ca */ /* 0x000fe200000e0000 */
[----:B------:R-:W-:Y:S01]  /*112a0*/  VIADD R20, R8, 0x400 ;  /* 0x0000040008147836 */ /* 0x000fe20000000000 */
[----:B------:R-:W-:Y:S02]  /*112b0*/  R2UR UR11, R21 ;  /* 0x00000000150b72ca */ /* 0x000fe400000e0000 */
[----:B------:R-:W-:Y:S01]  /*112c0*/  R2UR UR18, R14 ;  /* 0x000000000e1272ca */ /* 0x000fe200000e0000 */
[C---:B------:R-:W-:Y:S01]  /*112d0*/  VIADD R14, R8.reuse, 0x402 ;  /* 0x00000402080e7836 */ /* 0x040fe20000000000 */
[----:B------:R-:W-:Y:S01]  /*112e0*/  R2UR UR19, R15 ;  /* 0x000000000f1372ca */ /* 0x000fe200000e0000 */
[----:B------:R-:W-:Y:S01]  /*112f0*/  VIADD R8, R8, 0x406 ;  /* 0x0000040608087836 */ /* 0x000fe20000000000 */
[----:B0-----:R-:W-:-:S02]  /*11300*/  SHF.R.U32.HI R7, RZ, 0x7, R7 ;  /* 0x00000007ff077819 */ /* 0x001fc40000011607 */
[----:B------:R-:W-:Y:S02]  /*11310*/  R2UR UR22, R20 ;  /* 0x00000000141672ca */ /* 0x000fe400000e0000 */
[----:B------:R-:W-:Y:S02]  /*11320*/  IADD3 R7, R7, 0x8, RZ ;  /* 0x0000000807077810 */ /* 0x000fe40007ffe0ff */
[----:B------:R-:W-:Y:S02]  /*11330*/  R2UR UR23, R21 ;  /* 0x00000000151772ca */ /* 0x000fe400000e0000 */
[----:B------:R-:W-:Y:S01]  /*11340*/  R2UR UR26, R14 ;  /* 0x000000000e1a72ca */ /* 0x000fe200000e0000 */
[----:B------:R0:W-:Y:S01]  /*11350*/  BAR.SYNC.DEFER_BLOCKING R7, 0x100 ;  /* 0x000400070000751d */ /* 0x0001e20000010000 */
[----:B------:R-:W-:Y:S02]  /*11360*/  R2UR UR27, R15 ;  /* 0x000000000f1b72ca */ /* 0x000fe400000e0000 */
[----:B------:R-:W-:-:S02]  /*11370*/  R2UR UR34, R8 ;  /* 0x00000000082272ca */ /* 0x000fc400000e0000 */
        /* <DEDUP_REMOVED lines=28> */
.L_x_8966:
[----:B------:R-:W-:Y:S01]  /*11540*/  SHF.L.U32 R6, R6, 0x1f, RZ ;  /* 0x0000001f06067819 */ /* 0x000fe200000006ff */
[----:B------:R-:W-:-:S04]  /*11550*/  IMAD R7, R13, 0x8, R2 ;  /* 0x000000080d077824 */ /* 0x000fc800078e0202 */
[----:B------:R0:W1:Y:S01]  /*11560*/  SYNCS.PHASECHK.TRANS64.TRYWAIT P3, [R7+URZ+0x28850], R6 ;  /* 0x02885006070075a7 */ /* 0x000062000806017f */
[----:B------:R-:W-:Y:S05]  /*11570*/  @!P0 BRA `(.L_x_8967) ;  /* 0x0000000000048947 */ /* 0x000fea0003800000 */
[----:B------:R-:W-:Y:S01]  /*11580*/  BPT.TRAP 0x1 ;  /* 0x000000040000795c */ /* 0x000fe20000300000 */
.L_x_8967:
[----:B-1----:R-:W-:Y:S05]  /*11590*/  @P3 BRA `(.L_x_8965) ;  /* 0x0000000000083947 */ /* 0x002fea0003800000 */
[----:B------:R-:W1:Y:S02]  /*115a0*/  SYNCS.PHASECHK.TRANS64.TRYWAIT P3, [R7+URZ+0x28850], R6 ;  /* 0x02885006070075a7 */ /* 0x000e64000806017f */
[----:B-1----:R-:W-:Y:S05]  /*115b0*/  @!P3 BRA `(.L_x_8968) ;  /* 0x0000012c0004b947 */ /* 0x002fea0003800000 */
.L_x_8965:
[----:B01----:R-:W-:Y:S01]  /*115c0*/  VIADD R6, R2, 0x400 ;  /* 0x0000040002067836 */ /* 0x003fe20000000000 */
[----:B------:R-:W-:Y:S01]  /*115d0*/  MOV R7, 0x40000040 ;  /* 0x4000004000077802 */ /* 0x000fe20000000f00 */
[----:B------:R-:W-:Y:S05]  /*115e0*/  WARPSYNC.ALL ;  /* 0x0000000000007948 */ /* 0x000fea0003800000 */
[----:B------:R-:W-:Y:S01]  /*115f0*/  SHF.R.U32.HI R6, RZ, 0x4, R6 ;  /* 0x00000004ff067819 */ /* 0x000fe20000011606 */
[----:B------:R-:W-:Y:S01]  /*11600*/  WARPGROUP.ARRIVE ;  /* 0x00000000000079c5 */ /* 0x000fe20000000000 */
        /* <DEDUP_REMOVED lines=10> */
[----:B------:R-:W-:-:S02]  /*116b0*/  IMAD.IADD R60, R204, 0x1, R190 ;  /* 0x00000001cc3c7824 */ /* 0x000fc400078e02be */
[----:B------:R-:W-:Y:S01]  /*116c0*/  FMUL.FTZ R21, R30, UR49 ;  /* 0x000000311e157c20 */ /* 0x000fe20008410000 */
[----:B------:R-:W-:Y:S02]  /*116d0*/  IMAD R6, R13, 0x800, R6 ;  /* 0x000008000d067824 */ /* 0x000fe400078e0206 */
        /* <DEDUP_REMOVED lines=19> */
[----:B------:R-:W-:Y:S01]  /*11810*/  VIADD R8, R6, 0x100 ;  /* 0x0000010006087836 */ /* 0x000fe20000000000 */
[----:B------:R-:W-:Y:S01]  /*11820*/  R2UR UR7, R9 ;  /* 0x00000000090772ca */ /* 0x000fe200000e0000 */
[----:B------:R-:W-:Y:S01]  /*11830*/  IMAD.MOV.U32 R9, RZ, RZ, 0x40000040 ;  /* 0x40000040ff097424 */ /* 0x000fe200078e00ff */
        /* <DEDUP_REMOVED lines=61> */
[----:B------:R-:W5:Y:S08]  /*11c10*/  MUFU.TANH R53, R53 ;  /* 0x0000003500357308 */ /* 0x000f700000002400 */
[----:B------:R-:W5:Y:S08]  /*11c20*/  MUFU.TANH R56, R56 ;  /* 0x0000003800387308 */ /* 0x000f700000002400 */
[----:B------:R-:W5:Y:S08]  /*11c30*/  MUFU.TANH R57, R57 ;  /* 0x0000003900397308 */ /* 0x000f700000002400 */
        /* <DEDUP_REMOVED lines=40> */
[----:B------:R-:W-:Y:S02]  /*11ec0*/  R2UR UR7, R9 ;  /* 0x00000000090772ca */ /* 0x000fe400000e0000 */
[----:B------:R-:W0:Y:S01]  /*11ed0*/  @P2 LDC R9, c[0x0][0x44c] ;  /* 0x00011300ff092b82 */ /* 0x000e220000000800 */
[----:B------:R-:W-:-:S07]  /*11ee0*/  R2UR UR6, R8 ;  /* 0x00000000080672ca */ /* 0x000fce00000e0000 */
[----:B------:R-:W1:Y:S01]  /*11ef0*/  @P2 LDC R8, c[0x0][0x450] ;  /* 0x00011400ff082b82 */ /* 0x000e620000000800 */
[----:B0-----:R-:W-:-:S05]  /*11f00*/  @P2 IMAD.HI.U32 R9, R60, R9, RZ ;  /* 0x000000093c092227 */ /* 0x001fca00078e00ff */
[----:B-1----:R-:W-:Y:S01]  /*11f10*/  @P2 SHF.R.U32.HI R60, RZ, R8, R9 ;  /* 0x00000008ff3c2219 */ /* 0x002fe20000011609 */
[----:B------:R-:W-:Y:S01]  /*11f20*/  IMAD.MOV.U32 R9, RZ, RZ, 0x40000040 ;  /* 0x40000040ff097424 */ /* 0x000fe200078e00ff */
[----:B------:R-:W-:-:S03]  /*11f30*/  IADD3 R8, R6, 0x280, RZ ;  /* 0x0000028006087810 */ /* 0x000fc60007ffe0ff */
[----:B------:R-:W0:Y:S01]  /*11f40*/  SHFL.IDX PT, R69, R60, RZ, 0x1c1f ;  /* 0x001c1fff3c457589 */ /* 0x000e2200000e0000 */
[----:B------:R-:W-:Y:S02]  /*11f50*/  WARPGROUP.DEPBAR.LE gsb0, 0x0 ;  /* 0x00008000000079c5 */ /* 0x000fe40000010000 */
[----:B------:R-:W-:-:S06]  /*11f60*/  WARPGROUP.ARRIVE ;  /* 0x00000000000079c5 */ /* 0x000fcc0000000000 */
[----:B------:R-:W-:Y:S01]  /*11f70*/  HGMMA.64x128x16.F32 R88, R152, gdesc[UR4].tnspB, R88, gsb0 ;  /* 0x41e0000498587df0 */ /* 0x000fe20008000858 */
[----:B------:R-:W-:Y:S01]  /*11f80*/  R2UR UR7, R9 ;  /* 0x00000000090772ca */ /* 0x000fe200000e0000 */
[----:B------:R-:W-:Y:S01]  /*11f90*/  IMAD.MOV.U32 R9, RZ, RZ, -0x80 ;  /* 0xffffff80ff097424 */ /* 0x000fe200078e00ff */
[----:B------:R-:W-:Y:S01]  /*11fa0*/  R2UR UR6, R8 ;  /* 0x00000000080672ca */ /* 0x000fe200000e0000 */
[----:B------:R-:W-:Y:S01]  /*11fb0*/  FMUL.FTZ R8, R72, UR49 ;  /* 0x0000003148087c20 */ /* 0x000fe20008410000 */
[----:B------:R-:W-:Y:S01]  /*11fc0*/  FMUL.FTZ R72, R39, UR49 ;  /* 0x0000003127487c20 */ /* 0x000fe20008410000 */
[----:B------:R-:W-:Y:S01]  /*11fd0*/  IMAD R9, R12, R9, 0x1 ;  /* 0x000000010c097424 */ /* 0x000fe200078e0209 */
[----:B------:R-:W-:Y:S04]  /*11fe0*/  MUFU.TANH R39, R80 ;  /* 0x0000005000277308 */ /* 0x000fe80000002400 */
[----:B------:R-:W-:-:S04]  /*11ff0*/  IADD3 R9, R193, R9, -R197 ;  /* 0x00000009c1097210 */ /* 0x000fc80007ffe8c5 */
[----:B------:R-:W1:Y:S01]  /*12000*/  MUFU.TANH R8, R8 ;  /* 0x0000000800087308 */ /* 0x000e620000002400 */
[----:B------:R-:W-:-:S04]  /*12010*/  IMAD.IADD R9, R9, 0x1, -R192 ;  /* 0x0000000109097824 */ /* 0x000fc800078e0ac0 */
[----:B0-----:R-:W-:-:S03]  /*12020*/  IMAD.IADD R69, R9, 0x1, R69 ;  /* 0x0000000109457824 */ /* 0x001fc600078e0245 */
[----:B------:R-:W-:Y:S02]  /*12030*/  MUFU.TANH R72, R72 ;  /* 0x0000004800487308 */ /* 0x000fe40000002400 */
[C---:B------:R-:W-:Y:S02]  /*12040*/  ISETP.GT.AND P5, PT, R69.reuse, 0x8, PT ;  /* 0x000000084500780c */ /* 0x040fe40003fa4270 */
[C---:B------:R-:W-:Y:S02]  /*12050*/  ISETP.GT.AND P4, PT, R69.reuse, RZ, PT ;  /* 0x000000ff4500720c */ /* 0x040fe40003f84270 */
[----:B------:R-:W-:Y:S02]  /*12060*/  FSEL R24, R24, -INF , P5 ;  /* 0xff80000018187808 */ /* 0x000fe40002800000 */
[C---:B------:R-:W-:Y:S02]  /*12070*/  ISETP.GT.AND P5, PT, R69.reuse, 0x11, PT ;  /* 0x000000114500780c */ /* 0x040fe40003fa4270 */
[----:B------:R-:W-:-:S02]  /*12080*/  ISETP.GT.AND P3, PT, R69, 0x1, PT ;  /* 0x000000014500780c */ /* 0x000fc40003f64270 */
[----:B------:R-:W-:Y:S02]  /*12090*/  FSEL R14, R14, -INF , P4 ;  /* 0xff8000000e0e7808 */ /* 0x000fe40002000000 */
[----:B--2---:R-:W-:Y:S02]  /*120a0*/  FSEL R73, R28, -INF , P5 ;  /* 0xff8000001c497808 */ /* 0x004fe40002800000 */
[----:B------:R-:W-:Y:S02]  /*120b0*/  FSEL R20, R20, -INF , P3 ;  /* 0xff80000014147808 */ /* 0x000fe40001800000 */
[----:B------:R-:W-:Y:S02]  /*120c0*/  FMNMX.FTZ R28, R14, R11, !PT ;  /* 0x0000000b0e1c7209 */ /* 0x000fe40007810000 */
[----:B------:R-:W-:Y:S02]  /*120d0*/  ISETP.GT.AND P4, PT, R69, 0x9, PT ;  /* 0x000000094500780c */ /* 0x000fe40003f84270 */
[----:B------:R-:W-:-:S02]  /*120e0*/  FMNMX.FTZ R28, R20, R28, !PT ;  /* 0x0000001c141c7209 */ /* 0x000fc40007810000 */
[----:B------:R-:W-:Y:S02]  /*120f0*/  ISETP.GT.AND P3, PT, R69, 0x10, PT ;  /* 0x000000104500780c */ /* 0x000fe40003f64270 */
[----:B---3--:R-:W-:Y:S02]  /*12100*/  FSEL R25, R25, -INF , P4 ;  /* 0xff80000019197808 */ /* 0x008fe40002000000 */
[----:B------:R-:W-:Y:S02]  /*12110*/  FMNMX.FTZ R28, R24, R28, !PT ;  /* 0x0000001c181c7209 */ /* 0x000fe40007810000 */
[----:B----4-:R-:W-:Y:S02]  /*12120*/  FSEL R27, R27, -INF , P3 ;  /* 0xff8000001b1b7808 */ /* 0x010fe40001800000 */
[----:B------:R-:W-:Y:S02]  /*12130*/  FMNMX.FTZ R28, R25, R28, !PT ;  /* 0x0000001c191c7209 */ /* 0x000fe40007810000 */
[----:B------:R-:W-:-:S02]  /*12140*/  ISETP.GT.AND P4, PT, R69, 0x18, PT ;  /* 0x000000184500780c */ /* 0x000fc40003f84270 */
[----:B------:R-:W-:Y:S02]  /*12150*/  FMNMX.FTZ R28, R27, R28, !PT ;  /* 0x0000001c1b1c7209 */ /* 0x000fe40007810000 */
[----:B------:R-:W-:Y:S02]  /*12160*/  ISETP.GT.AND P3, PT, R69, 0x19, PT ;  /* 0x000000194500780c */ /* 0x000fe40003f64270 */
[----:B-----5:R-:W-:Y:S02]  /*12170*/  FSEL R31, R31, -INF , P4 ;  /* 0xff8000001f1f7808 */ /* 0x020fe40002000000 */
        /* <DEDUP_REMOVED lines=38> */
[----:B------:R-:W-:Y:S01]  /*123e0*/  ISETP.GT.AND P5, PT, R69, 0x50, PT ;  /* 0x000000504500780c */ /* 0x000fe20003fa4270 */
[----:B------:R-:W-:-:S02]  /*123f0*/  WARPGROUP.DEPBAR.LE gsb0, 0x0 ;  /* 0x00008000000079c5 */ /* 0x000fc40000010000 */
[C---:B------:R-:W-:Y:S01]  /*12400*/  ISETP.GT.AND P4, PT, R69.reuse, 0x51, PT ;  /* 0x000000514500780c */ /* 0x040fe20003f84270 */
[----:B------:R-:W-:Y:S01]  /*12410*/  WARPGROUP.ARRIVE ;  /* 0x00000000000079c5 */ /* 0x000fe20000000000 */
[----:B------:R-:W-:-:S05]  /*12420*/  ISETP.GT.AND P3, PT, R69, 0x58, PT ;  /* 0x000000584500780c */ /* 0x000fca0003f64270 */
[----:B------:R-:W0:Y:S01]  /*12430*/  S2R R155, SR_TID.X ;  /* 0x00000000009b7919 */ /* 0x000e220000002100 */
[----:B------:R-:W-:Y:S02]  /*12440*/  FMNMX.FTZ R28, R49, R28, !PT ;  /* 0x0000001c311c7209 */ /* 0x000fe40007810000 */
[----:B------:R-:W-:Y:S01]  /*12450*/  FSEL R53, R53, -INF , P5 ;  /* 0xff80000035357808 */ /* 0x000fe20002800000 */
[----:B------:R-:W-:Y:S01]  /*12460*/  HGMMA.64x128x16.F32 R88, R156, gdesc[UR4].tnspB, R88, gsb0 ;  /* 0x41e000049c587df0 */ /* 0x000fe20008000858 */
[----:B------:R-:W-:Y:S02]  /*12470*/  FSEL R56, R56, -INF , P4 ;  /* 0xff80000038387808 */ /* 0x000fe40002000000 */
[----:B------:R-:W-:Y:S02]  /*12480*/  FSEL R57, R57, -INF , P3 ;  /* 0xff80000039397808 */ /* 0x000fe40001800000 */
[C---:B------:R-:W-:Y:S02]  /*12490*/  ISETP.GT.AND P5, PT, R69.reuse, 0x59, PT ;  /* 0x000000594500780c */ /* 0x040fe40003fa4270 */
[----:B------:R-:W-:-:S02]  /*124a0*/  ISETP.GT.AND P4, PT, R69, 0x60, PT ;  /* 0x000000604500780c */ /* 0x000fc40003f84270 */
[----:B------:R-:W-:Y:S02]  /*124b0*/  ISETP.GT.AND P3, PT, R69, 0x61, PT ;  /* 0x000000614500780c */ /* 0x000fe40003f64270 */
[----:B------:R-:W-:Y:S02]  /*124c0*/  FMNMX.FTZ R28, R52, R28, !PT ;  /* 0x0000001c341c7209 */ /* 0x000fe40007810000 */
[----:B------:R-:W-:Y:S02]  /*124d0*/  FSEL R61, R61, -INF , P5 ;  /* 0xff8000003d3d7808 */ /* 0x000fe40002800000 */
[----:B-1----:R-:W-:Y:S02]  /*124e0*/  FSEL R8, R8, -INF , P4 ;  /* 0xff80000008087808 */ /* 0x002fe40002000000 */
[----:B------:R-:W-:Y:S02]  /*124f0*/  FSEL R64, R64, -INF , P3 ;  /* 0xff80000040407808 */ /* 0x000fe40001800000 */
[----:B------:R-:W-:-:S02]  /*12500*/  FMNMX.FTZ R28, R53, R28, !PT ;  /* 0x0000001c351c7209 */ /* 0x000fc40007810000 */
[C---:B------:R-:W-:Y:S02]  /*12510*/  ISETP.GT.AND P5, PT, R69.reuse, 0x68, PT ;  /* 0x000000684500780c */ /* 0x040fe40003fa4270 */
[C---:B------:R-:W-:Y:S02]  /*12520*/  ISETP.GT.AND P4, PT, R69.reuse, 0x69, PT ;  /* 0x000000694500780c */ /* 0x040fe40003f84270 */
[----:B------:R-:W-:Y:S02]  /*12530*/  ISETP.GT.AND P3, PT, R69, 0x70, PT ;  /* 0x000000704500780c */ /* 0x000fe40003f64270 */
[----:B------:R-:W-:Y:S02]  /*12540*/  FMNMX.FTZ R28, R56, R28, !PT ;  /* 0x0000001c381c7209 */ /* 0x000fe40007810000 */
[----:B------:R-:W-:Y:S02]  /*12550*/  FSEL R65, R65, -INF , P5 ;  /* 0xff80000041417808 */ /* 0x000fe40002800000 */
[----:B------:R-:W-:-:S02]  /*12560*/  FSEL R68, R68, -INF , P4 ;  /* 0xff80000044447808 */ /* 0x000fc40002000000 */
[----:B------:R-:W-:Y:S02]  /*12570*/  FSEL R39, R39, -INF , P3 ;  /* 0xff80000027277808 */ /* 0x000fe40001800000 */
[C---:B------:R-:W-:Y:S02]  /*12580*/  ISETP.GT.AND P5, PT, R69.reuse, 0x71, PT ;  /* 0x000000714500780c */ /* 0x040fe40003fa4270 */
[C---:B------:R-:W-:Y:S02]  /*12590*/  ISETP.GT.AND P4, PT, R69.reuse, 0x78, PT ;  /* 0x000000784500780c */ /* 0x040fe40003f84270 */
[----:B------:R-:W-:Y:S01]  /*125a0*/  ISETP.GT.AND P3, PT, R69, 0x79, PT ;  /* 0x000000794500780c */ /* 0x000fe20003f64270 */
[----:B------:R-:W-:Y:S01]  /*125b0*/  FMUL.FTZ R69, R47, UR49 ;  /* 0x000000312f457c20 */ /* 0x000fe20008410000 */
[----:B------:R-:W-:Y:S01]  /*125c0*/  FMUL.FTZ R47, R81, UR49 ;  /* 0x00000031512f7c20 */ /* 0x000fe20008410000 */
[----:B------:R-:W-:Y:S01]  /*125d0*/  FMNMX.FTZ R28, R57, R28, !PT ;  /* 0x0000001c391c7209 */ /* 0x000fe20007810000 */
[----:B------:R-:W-:Y:S01]  /*125e0*/  FMUL.FTZ R81, R82, UR49 ;  /* 0x0000003152517c20 */ /* 0x000fe20008410000 */
[----:B------:R-:W-:Y:S01]  /*125f0*/  FSEL R76, R76, -INF , P4 ;  /* 0xff8000004c4c7808 */ /* 0x000fe20002000000 */
[----:B------:R-:W-:Y:S01]  /*12600*/  FMUL.FTZ R82, R83, UR49 ;  /* 0x0000003153527c20 */ /* 0x000fe20008410000 */
[----:B------:R-:W-:Y:S01]  /*12610*/  FMNMX.FTZ R28, R61, R28, !PT ;  /* 0x0000001c3d1c7209 */ /* 0x000fe20007810000 */
[----:B------:R-:W1:Y:S01]  /*12620*/  MUFU.TANH R47, R47 ;  /* 0x0000002f002f7308 */ /* 0x000e620000002400 */
[----:B0-----:R-:W-:-:S02]  /*12630*/  SHF.R.U32.HI R155, RZ, 0x7, R155 ;  /* 0x00000007ff9b7819 */ /* 0x001fc4000001169b */
[----:B------:R-:W-:-:S04]  /*12640*/  FMNMX.FTZ R28, R8, R28, !PT ;  /* 0x0000001c081c7209 */ /* 0x000fc80007810000 */
[----:B------:R-:W-:Y:S01]  /*12650*/  FMNMX.FTZ R77, R64, R28, !PT ;  /* 0x0000001c404d7209 */ /* 0x000fe20007810000 */
[----:B------:R-:W-:Y:S03]  /*12660*/  MUFU.TANH R69, R69 ;  /* 0x0000004500457308 */ /* 0x000fe60000002400 */
[----:B------:R-:W-:-:S04]  /*12670*/  FMNMX.FTZ R77, R65, R77, !PT ;  /* 0x0000004d414d7209 */ /* 0x000fc80007810000 */
[----:B------:R-:W-:Y:S01]  /*12680*/  FMNMX.FTZ R80, R68, R77, !PT ;  /* 0x0000004d44507209 */ /* 0x000fe20007810000 */
[----:B------:R0:W2:Y:S08]  /*12690*/  MUFU.TANH R28, R85 ;  /* 0x00000055001c7308 */ /* 0x0000b00000002400 */
[----:B------:R1:W3:Y:S01]  /*126a0*/  MUFU.TANH R77, R62 ;  /* 0x0000003e004d7308 */ /* 0x0002e20000002400 */
[----:B0-----:R0:W-:Y:S07]  /*126b0*/  SHFL.IDX PT, R85, R60, 0x1, 0x1c1f ;  /* 0x003c1f003c557f89 */ /* 0x0011ee00000e0000 */
[----:B------:R-:W-:Y:S01]  /*126c0*/  MUFU.TANH R81, R81 ;  /* 0x0000005100517308 */ /* 0x000fe20000002400 */
[----:B-1----:R-:W-:Y:S01]  /*126d0*/  FSEL R62, R47, -INF , P5 ;  /* 0xff8000002f3e7808 */ /* 0x002fe20002800000 */
[----:B0-----:R-:W-:Y:S01]  /*126e0*/  FMUL.FTZ R60, R86, UR49 ;  /* 0x00000031563c7c20 */ /* 0x001fe20008410000 */
[----:B------:R-:W-:Y:S01]  /*126f0*/  FMNMX.FTZ R47, R39, R80, !PT ;  /* 0x00000050272f7209 */ /* 0x000fe20007810000 */
[----:B------:R-:W-:Y:S01]  /*12700*/  FMUL.FTZ R80, R63, UR49 ;  /* 0x000000313f507c20 */ /* 0x000fe20008410000 */
[----:B--2---:R-:W-:-:S02]  /*12710*/  FSEL R63, R28, -INF , P3 ;  /* 0xff8000001c3f7808 */ /* 0x004fc40001800000 */
[----:B------:R-:W-:Y:S01]  /*12720*/  FMNMX.FTZ R47, R62, R47, !PT ;  /* 0x0000002f3e2f7209 */ /* 0x000fe20007810000 */
[----:B------:R-:W-:Y:S03]  /*12730*/  MUFU.TANH R82, R82 ;  /* 0x0000005200527308 */ /* 0x000fe60000002400 */
[----:B------:R-:W-:-:S04]  /*12740*/  FMNMX.FTZ R28, R76, R47, !PT ;  /* 0x0000002f4c1c7209 */ /* 0x000fc80007810000 */
[----:B------:R-:W-:Y:S01]  /*12750*/  FMNMX.FTZ R28, R63, R28, !PT ;  /* 0x0000001c3f1c7209 */ /* 0x000fe20007810000 */
[----:B------:R-:W0:Y:S04]  /*12760*/  MUFU.TANH R80, R80 ;  /* 0x0000005000507308 */ /* 0x000e280000002400 */
[----:B------:R-:W1:Y:S04]  /*12770*/  SHFL.BFLY PT, R47, R28, 0x2, 0x1f ;  /* 0x0c401f001c2f7f89 */ /* 0x000e6800000e0000 */
[----:B------:R-:W2:Y:S01]  /*12780*/  MUFU.TANH R60, R60 ;  /* 0x0000003c003c7308 */ /* 0x000ea20000002400 */
[----:B-1----:R-:W-:-:S05]  /*12790*/  FMNMX.FTZ R47, R28, R47, !PT ;  /* 0x0000002f1c2f7209 */ /* 0x002fca0007810000 */
[----:B------:R-:W1:Y:S01]  /*127a0*/  SHFL.BFLY PT, R28, R47, 0x1, 0x1f ;  /* 0x0c201f002f1c7f89 */ /* 0x000e6200000e0000 */
[----:B------:R-:W-:Y:S02]  /*127b0*/  WARPGROUP.DEPBAR.LE gsb0, 0x0 ;  /* 0x00008000000079c5 */ /* 0x000fe40000010000 */
[----:B------:R-:W-:Y:S01]  /*127c0*/  WARPGROUP.ARRIVE ;  /* 0x00000000000079c5 */ /* 0x000fe20000000000 */
[----:B-1----:R-:W-:Y:S02]  /*127d0*/  FMNMX.FTZ R47, R47, R28, !PT ;  /* 0x0000001c2f2f7209 */ /* 0x002fe40007810000 */
[----:B------:R-:W-:Y:S02]  /*127e0*/  MOV R28, UR47 ;  /* 0x0000002f001c7c02 */ /* 0x000fe40008000f00 */
[----:B------:R-:W-:-:S03]  /*127f0*/  FSETP.NEU.FTZ.AND P3, PT, R47, -INF , PT ;  /* 0xff8000002f00780b */ /* 0x000fc60003f7d000 */
[----:B------:R-:W-:-:S05]  /*12800*/  FMUL.FTZ R83, R47, R28 ;  /* 0x0000001c2f537220 */ /* 0x000fca0000410000 */
[----:B------:R-:W-:-:S05]  /*12810*/  FSEL R83, R83, RZ, P3 ;  /* 0x000000ff53537208 */ /* 0x000fca0001800000 */
[-C--:B------:R-:W-:Y:S01]  /*12820*/  FFMA.FTZ R180, R14, R28.reuse, -R83 ;  /* 0x0000001c0eb47223 */ /* 0x080fe20000010853 */
[----:B------:R-:W-:Y:S02]  /*12830*/  IMAD.IADD R14, R9, 0x1, R85 ;  /* 0x00000001090e7824 */ /* 0x000fe400078e0255 */
[-CC-:B------:R-:W-:Y:S01]  /*12840*/  FFMA.FTZ R20, R20, R28.reuse, -R83.reuse ;  /* 0x0000001c14147223 */ /* 0x180fe20000010853 */
[-CC-:B------:R-:W-:Y:S01]  /*12850*/  FFMA.FTZ R174, R36, R28.reuse, -R83.reuse ;  /* 0x0000001c24ae7223 */ /* 0x180fe20000010853 */
[-CC-:B------:R-:W-:Y:S01]  /*12860*/  FFMA.FTZ R36, R8, R28.reuse, -R83.reuse ;  /* 0x0000001c08247223 */ /* 0x180fe20000010853 */
[-CC-:B------:R-:W-:Y:S01]  /*12870*/  FFMA.FTZ R156, R53, R28.reuse, -R83.reuse ;  /* 0x0000001c359c7223 */ /* 0x180fe20000010853 */
[C---:B------:R-:W-:Y:S01]  /*12880*/  ISETP.GT.AND P5, PT, R14.reuse, RZ, PT ;  /* 0x000000ff0e00720c */ /* 0x040fe20003fa4270 */
[----:B------:R1:W-:Y:S01]  /*12890*/  MUFU.EX2 R9, R20 ;  /* 0x0000001400097308 */ /* 0x0003e20000000800 */
[----:B------:R-:W-:Y:S01]  /*128a0*/  ISETP.GT.AND P4, PT, R14, 0x1, PT ;  /* 0x000000010e00780c */ /* 0x000fe20003f84270 */
[-CC-:B------:R-:W-:Y:S01]  /*128b0*/  FFMA.FTZ R182, R24, R28.reuse, -R83.reuse ;  /* 0x0000001c18b67223 */ /* 0x180fe20000010853 */
[----:B------:R-:W-:Y:S01]  /*128c0*/  FSEL R7, R7, -INF , P5 ;  /* 0xff80000007077808 */ /* 0x000fe20002800000 */
[-CC-:B------:R-:W-:Y:S01]  /*128d0*/  FFMA.FTZ R24, R25, R28.reuse, -R83.reuse ;  /* 0x0000001c19187223 */ /* 0x180fe20000010853 */
[C---:B------:R-:W-:Y:S01]  /*128e0*/  ISETP.GT.AND P5, PT, R14.reuse, 0x8, PT ;  /* 0x000000080e00780c */ /* 0x040fe20003fa4270 */
[-CC-:B------:R-:W-:Y:S01]  /*128f0*/  FFMA.FTZ R176, R27, R28.reuse, -R83.reuse ;  /* 0x0000001c1bb07223 */ /* 0x180fe20000010853 */
[-CC-:B------:R-:W-:Y:S01]  /*12900*/  FFMA.FTZ R25, R73, R28.reuse, -R83.reuse ;  /* 0x0000001c49197223 */ /* 0x180fe20000010853 */
[----:B------:R-:W-:Y:S01]  /*12910*/  MUFU.EX2 R180, R180 ;  /* 0x000000b400b47308 */ /* 0x000fe20000000800 */
[----:B-1----:R-:W-:Y:S01]  /*12920*/  FSEL R20, R15, -INF , P4 ;  /* 0xff8000000f147808 */ /* 0x002fe20002000000 */
[--C-:B------:R-:W-:Y:S01]  /*12930*/  FFMA.FTZ R178, R31, R28, -R83.reuse ;  /* 0x0000001c1fb27223 */ /* 0x100fe20000010853 */
[----:B------:R-:W-:Y:S01]  /*12940*/  FMNMX.FTZ R15, R7, R10, !PT ;  /* 0x0000000a070f7209 */ /* 0x000fe20007810000 */
[-CC-:B------:R-:W-:Y:S01]  /*12950*/  FFMA.FTZ R27, R33, R28.reuse, -R83.reuse ;  /* 0x0000001c211b7223 */ /* 0x180fe20000010853 */
[----:B------:R-:W-:Y:S01]  /*12960*/  ISETP.GT.AND P4, PT, R14, 0x9, PT ;  /* 0x000000090e00780c */ /* 0x000fe20003f84270 */
[-CC-:B------:R-:W-:Y:S01]  /*12970*/  FFMA.FTZ R172, R34, R28.reuse, -R83.reuse ;  /* 0x0000001c22ac7223 */ /* 0x180fe20000010853 */
[----:B------:R-:W-:Y:S01]  /*12980*/  FSEL R21, R21, -INF , P5 ;  /* 0xff80000015157808 */ /* 0x000fe20002800000 */
[----:B------:R-:W-:Y:S01]  /*12990*/  MUFU.EX2 R182, R182 ;  /* 0x000000b600b67308 */ /* 0x000fe20000000800 */
[----:B------:R-:W-:Y:S01]  /*129a0*/  FMNMX.FTZ R15, R20, R15, !PT ;  /* 0x0000000f140f7209 */ /* 0x000fe20007810000 */
[-CC-:B------:R-:W-:Y:S01]  /*129b0*/  FFMA.FTZ R31, R35, R28.reuse, -R83.reuse ;  /* 0x0000001c231f7223 */ /* 0x180fe20000010853 */
[----:B------:R-:W-:Y:S01]  /*129c0*/  ISETP.GT.AND P5, PT, R14, 0x10, PT ;  /* 0x000000100e00780c */ /* 0x000fe20003fa4270 */
[-CC-:B------:R-:W-:Y:S01]  /*129d0*/  FFMA.FTZ R33, R37, R28.reuse, -R83.reuse ;  /* 0x0000001c25217223 */ /* 0x180fe20000010853 */
[----:B------:R-:W-:Y:S01]  /*129e0*/  FSEL R26, R26, -INF , P4 ;  /* 0xff8000001a1a7808 */ /* 0x000fe20002000000 */
[-CC-:B------:R-:W-:Y:S01]  /*129f0*/  FFMA.FTZ R168, R38, R28.reuse, -R83.reuse ;  /* 0x0000001c26a87223 */ /* 0x180fe20000010853 */
[----:B------:R-:W-:Y:S01]  /*12a00*/  FMNMX.FTZ R15, R21, R15, !PT ;  /* 0x0000000f150f7209 */ /* 0x000fe20007810000 */
[----:B------:R-:W-:Y:S01]  /*12a10*/  MUFU.EX2 R24, R24 ;  /* 0x0000001800187308 */ /* 0x000fe20000000800 */
[----:B------:R-:W-:Y:S01]  /*12a20*/  ISETP.GT.AND P4, PT, R14, 0x11, PT ;  /* 0x000000110e00780c */ /* 0x000fe20003f84270 */
[-CC-:B------:R-:W-:Y:S01]  /*12a30*/  FFMA.FTZ R34, R40, R28.reuse, -R83.reuse ;  /* 0x0000001c28227223 */ /* 0x180fe20000010853 */
[----:B------:R-:W-:Y:S01]  /*12a40*/  FSEL R29, R29, -INF , P5 ;  /* 0xff8000001d1d7808 */ /* 0x000fe20002800000 */
[-CC-:B------:R-:W-:Y:S01]  /*12a50*/  FFMA.FTZ R170, R41, R28.reuse, -R83.reuse ;  /* 0x0000001c29aa7223 */ /* 0x180fe20000010853 */
[----:B------:R-:W-:Y:S01]  /*12a60*/  FMNMX.FTZ R15, R26, R15, !PT ;  /* 0x0000000f1a0f7209 */ /* 0x000fe20007810000 */
[-CC-:B------:R-:W-:Y:S01]  /*12a70*/  FFMA.FTZ R35, R44, R28.reuse, -R83.reuse ;  /* 0x0000001c2c237223 */ /* 0x180fe20000010853 */
[----:B------:R-:W-:Y:S01]  /*12a80*/  ISETP.GT.AND P5, PT, R14, 0x18, PT ;  /* 0x000000180e00780c */ /* 0x000fe20003fa4270 */
[----:B------:R-:W-:Y:S01]  /*12a90*/  MUFU.EX2 R176, R176 ;  /* 0x000000b000b07308 */ /* 0x000fe20000000800 */
[----:B------:R-:W-:Y:S01]  /*12aa0*/  FSEL R30, R30, -INF , P4 ;  /* 0xff8000001e1e7808 */ /* 0x000fe20002000000 */
[-CC-:B------:R-:W-:Y:S01]  /*12ab0*/  FFMA.FTZ R152, R45, R28.reuse, -R83.reuse ;  /* 0x0000001c2d987223 */ /* 0x180fe20000010853 */
        /* <DEDUP_REMOVED lines=27> */
[----:B------:R-:W-:Y:S01]  /*12c70*/  FFMA.FTZ R49, R62, R28, -R83 ;  /* 0x0000001c3e317223 */ /* 0x000fe20000010853 */
[----:B------:R-:W-:Y:S01]  /*12c80*/  FSEL R46, R46, -INF , P5 ;  /* 0xff8000002e2e7808 */ /* 0x000fe20002800000 */
[----:B------:R-:W-:Y:S01]  /*12c90*/  MUFU.EX2 R172, R172 ;  /* 0x000000ac00ac7308 */ /* 0x000fe20000000800 */
[----:B------:R-:W-:-:S02]  /*12ca0*/  FMNMX.FTZ R15, R43, R15, !PT ;  /* 0x0000000f2b0f7209 */ /* 0x000fc40007810000 */
[----:B------:R-:W-:Y:S02]  /*12cb0*/  ISETP.GT.AND P5, PT, R14, 0x30, PT ;  /* 0x000000300e00780c */ /* 0x000fe40003fa4270 */
[----:B------:R-:W-:Y:S02]  /*12cc0*/  FSEL R69, R69, -INF , P4 ;  /* 0xff80000045457808 */ /* 0x000fe40002000000 */
        /* <DEDUP_REMOVED lines=25> */
[----:B---3--:R-:W-:Y:S01]  /*12e60*/  FSEL R77, R77, -INF , P5 ;  /* 0xff8000004d4d7808 */ /* 0x008fe20002800000 */
[----:B------:R-:W-:Y:S01]  /*12e70*/  MUFU.EX2 R170, R170 ;  /* 0x000000aa00aa7308 */ /* 0x000fe20000000800 */
[----:B------:R-:W-:-:S02]  /*12e80*/  FMNMX.FTZ R15, R59, R15, !PT ;  /* 0x0000000f3b0f7209 */ /* 0x000fc40007810000 */
[----:B------:R-:W-:Y:S02]  /*12e90*/  ISETP.GT.AND P5, PT, R14, 0x50, PT ;  /* 0x000000500e00780c */ /* 0x000fe40003fa4270 */
[----:B0-----:R-:W-:Y:S02]  /*12ea0*/  FSEL R80, R80, -INF , P4 ;  /* 0xff80000050507808 */ /* 0x001fe40002000000 */
        /* <DEDUP_REMOVED lines=40> */
[----:B--2---:R-:W-:Y:S01]  /*13130*/  FSEL R60, R60, -INF , P5 ;  /* 0xff8000003c3c7808 */ /* 0x004fe20002800000 */
[----:B------:R-:W-:Y:S01]  /*13140*/  MUFU.EX2 R41, R41 ;  /* 0x0000002900297308 */ /* 0x000fe20000000800 */
[----:B------:R-:W-:-:S02]  /*13150*/  FMNMX.FTZ R15, R82, R15, !PT ;  /* 0x0000000f520f7209 */ /* 0x000fc40007810000 */
[----:B------:R-:W-:Y:S02]  /*13160*/  FSEL R84, R84, -INF , P4 ;  /* 0xff80000054547808 */ /* 0x000fe40002000000 */
[----:B------:R-:W-:-:S03]  /*13170*/  FMNMX.FTZ R15, R60, R15, !PT ;  /* 0x0000000f3c0f7209 */ /* 0x000fc60007810000 */
[----:B------:R-:W-:Y:S01]  /*13180*/  MUFU.EX2 R36, R36 ;  /* 0x0000002400247308 */ /* 0x000fe20000000800 */
[----:B------:R-:W-:-:S05]  /*13190*/  FMNMX.FTZ R15, R84, R15, !PT ;  /* 0x0000000f540f7209 */ /* 0x000fca0007810000 */
[----:B------:R-:W0:Y:S02]  /*131a0*/  SHFL.BFLY PT, R14, R15, 0x2, 0x1f ;  /* 0x0c401f000f0e7f89 */ /* 0x000e2400000e0000 */
[----:B------:R-:W1:Y:S08]  /*131b0*/  MUFU.EX2 R44, R44 ;  /* 0x0000002c002c7308 */ /* 0x000e700000000800 */
[----:B------:R-:W-:Y:S08]  /*131c0*/  MUFU.EX2 R45, R45 ;  /* 0x0000002d002d7308 */ /* 0x000ff00000000800 */
[----:B------:R-:W2:Y:S01]  /*131d0*/  MUFU.EX2 R48, R48 ;  /* 0x0000003000307308 */ /* 0x000ea20000000800 */
[----:B0-----:R-:W-:Y:S01]  /*131e0*/  FMNMX.FTZ R15, R15, R14, !PT ;  /* 0x0000000e0f0f7209 */ /* 0x001fe20007810000 */
[----:B------:R-:W-:-:S06]  /*131f0*/  VIADD R14, R6, 0x300 ;  /* 0x00000300060e7836 */ /* 0x000fcc0000000000 */
[----:B------:R-:W-:Y:S01]  /*13200*/  MUFU.EX2 R39, R39 ;  /* 0x0000002700277308 */ /* 0x000fe20000000800 */
[----:B------:R-:W-:Y:S01]  /*13210*/  VIADD R6, R6, 0x380 ;  /* 0x0000038006067836 */ /* 0x000fe20000000000 */
[----:B------:R-:W0:Y:S01]  /*13220*/  SHFL.BFLY PT, R8, R15, 0x1, 0x1f ;  /* 0x0c201f000f087f89 */ /* 0x000e2200000e0000 */
[----:B------:R-:W-:Y:S01]  /*13230*/  R2UR UR6, R14 ;  /* 0x000000000e0672ca */ /* 0x000fe200000e0000 */
[----:B------:R-:W-:-:S04]  /*13240*/  FFMA.FTZ R14, R76, R28, -R83 ;  /* 0x0000001c4c0e7223 */ /* 0x000fc80000010853 */
[----:B------:R-:W-:Y:S08]  /*13250*/  MUFU.EX2 R49, R49 ;  /* 0x0000003100317308 */ /* 0x000ff00000000800 */
[----:B------:R-:W-:Y:S01]  /*13260*/  MUFU.EX2 R14, R14 ;  /* 0x0000000e000e7308 */ /* 0x000fe20000000800 */
[----:B0-----:R-:W-:Y:S01]  /*13270*/  FMNMX.FTZ R8, R15, R8, !PT ;  /* 0x000000080f087209 */ /* 0x001fe20007810000 */
[----:B------:R-:W-:-:S03]  /*13280*/  IMAD.MOV.U32 R15, RZ, RZ, 0x40000040 ;  /* 0x40000040ff0f7424 */ /* 0x000fc600078e00ff */
[C---:B------:R-:W-:Y:S01]  /*13290*/  FSETP.NEU.FTZ.AND P4, PT, R8.reuse, -INF , PT ;  /* 0xff8000000800780b */ /* 0x040fe20003f9d000 */
[-C--:B------:R-:W-:Y:S01]  /*132a0*/  FMUL.FTZ R53, R8, R28.reuse ;  /* 0x0000001c08357220 */ /* 0x080fe20000410000 */
[----:B------:R-:W-:Y:S01]  /*132b0*/  R2UR UR7, R15 ;  /* 0x000000000f0772ca */ /* 0x000fe200000e0000 */
[----:B------:R-:W-:-:S03]  /*132c0*/  FFMA.FTZ R15, R63, R28, -R83 ;  /* 0x0000001c3f0f7223 */ /* 0x000fc60000010853 */
[----:B------:R-:W-:-:S03]  /*132d0*/  FSEL R53, R53, RZ, P4 ;  /* 0x000000ff35357208 */ /* 0x000fc60002000000 */
[----:B------:R-:W-:Y:S02]  /*132e0*/  MUFU.EX2 R15, R15 ;  /* 0x0000000f000f7308 */ /* 0x000fe40000000800 */
[-CC-:B------:R-:W-:Y:S01]  /*132f0*/  FFMA.FTZ R181, R7, R28.reuse, -R53.reuse ;  /* 0x0000001c07b57223 */ /* 0x180fe20000010835 */
[----:B------:R-:W-:Y:S01]  /*13300*/  FSEL R7, R47, RZ, P3 ;  /* 0x000000ff2f077208 */ /* 0x000fe20001800000 */
[-CC-:B------:R-:W-:Y:S01]  /*13310*/  FFMA.FTZ R173, R42, R28.reuse, -R53.reuse ;  /* 0x0000001c2aad7223 */ /* 0x180fe20000010835 */
[-C--:B------:R-:W-:Y:S01]  /*13320*/  FFMA.FTZ R42, R51, R28.reuse, -R53 ;  /* 0x0000001c332a7223 */ /* 0x080fe20000010835 */
[----:B------:R-:W-:Y:S01]  /*13330*/  HGMMA.64x128x16.F32 R88, R160, gdesc[UR4].tnspB, R88, gsb0 ;  /* 0x41e00004a0587df0 */ /* 0x000fe20008000858 */
[----:B------:R-:W-:Y:S01]  /*13340*/  R2UR UR6, R6 ;  /* 0x00000000060672ca */ /* 0x000fe200000e0000 */
[----:B------:R-:W-:Y:S01]  /*13350*/  FADD.FTZ R51, -R7, R11 ;  /* 0x0000000b07337221 */ /* 0x000fe20000010100 */
[----:B------:R-:W-:Y:S01]  /*13360*/  MOV R7, 0x40000040 ;  /* 0x4000004000077802 */ /* 0x000fe20000000f00 */
[-CC-:B------:R-:W-:Y:S01]  /*13370*/  FFMA.FTZ R20, R20, R28.reuse, -R53.reuse ;  /* 0x0000001c14147223 */ /* 0x180fe20000010835 */
[----:B------:R-:W-:Y:S01]  /*13380*/  FSEL R11, R8, RZ, P4 ;  /* 0x000000ff080b7208 */ /* 0x000fe20002000000 */
[-C--:B------:R-:W-:Y:S01]  /*13390*/  FMUL.FTZ R6, R51, R28.reuse ;  /* 0x0000001c33067220 */ /* 0x080fe20000410000 */
[----:B------:R-:W-:Y:S01]  /*133a0*/  R2UR UR7, R7 ;  /* 0x00000000070772ca */ /* 0x000fe200000e0000 */
[----:B------:R-:W-:Y:S01]  /*133b0*/  MUFU.EX2 R181, R181 ;  /* 0x000000b500b57308 */ /* 0x000fe20000000800 */
[----:B------:R-:W-:Y:S01]  /*133c0*/  FFMA.FTZ R183, R21, R28, -R53 ;  /* 0x0000001c15b77223 */ /* 0x000fe20000010835 */
[----:B------:R-:W-:Y:S01]  /*133d0*/  FADD.FTZ R11, -R11, R10 ;  /* 0x0000000a0b0b7221 */ /* 0x000fe20000010100 */
[----:B------:R-:W-:-:S02]  /*133e0*/  @!P1 IMAD R10, R184, 0x8, R2 ;  /* 0x00000008b80a9824 */ /* 0x000fc400078e0202 */
[-CC-:B------:R-:W-:Y:S01]  /*133f0*/  FFMA.FTZ R21, R26, R28.reuse, -R53.reuse ;  /* 0x0000001c1a157223 */ /* 0x180fe20000010835 */
[-CC-:B------:R-:W-:Y:S01]  /*13400*/  FFMA.FTZ R177, R29, R28.reuse, -R53.reuse ;  /* 0x0000001c1db17223 */ /* 0x180fe20000010835 */
[-C--:B------:R-:W-:Y:S01]  /*13410*/  FMUL.FTZ R7, R11, R28.reuse ;  /* 0x0000001c0b077220 */ /* 0x080fe20000410000 */
[----:B------:R-:W-:Y:S01]  /*13420*/  @!P1 VIADD R10, R10, 0x28840 ;  /* 0x000288400a0a9836 */ /* 0x000fe20000000000 */
[----:B------:R-:W-:Y:S01]  /*13430*/  MUFU.EX2 R6, R6 ;  /* 0x0000000600067308 */ /* 0x000fe20000000800 */
[----:B------:R-:W-:Y:S01]  /*13440*/  IADD3 R11, -R155, 0xb, RZ ;  /* 0x0000000b9b0b7810 */ /* 0x000fe20007ffe1ff */
[-CC-:B------:R-:W-:Y:S01]  /*13450*/  FFMA.FTZ R175, R46, R28.reuse, -R53.reuse ;  /* 0x0000001c2eaf7223 */ /* 0x180fe20000010835 */
[-CC-:B------:R-:W-:Y:S01]  /*13460*/  FFMA.FTZ R26, R30, R28.reuse, -R53.reuse ;  /* 0x0000001c1e1a7223 */ /* 0x180fe20000010835 */
[----:B------:R-:W-:Y:S01]  /*13470*/  @!P1 PRMT R46, RZ, 0x654, R10 ;  /* 0x00000654ff2e9816 */ /* 0x000fe2000000000a */
        /* <DEDUP_REMOVED lines=21> */
[----:B------:R-:W-:-:S02]  /*135d0*/  ISETP.GT.AND P3, PT, R12, R5, PT ;  /* 0x000000050c00720c */ /* 0x000fc40003f64270 */
[----:B------:R-:W-:-:S04]  /*135e0*/  IADD3 R12, R12, -0x1, RZ ;  /* 0xffffffff0c0c7810 */ /* 0x000fc80007ffe0ff */
        /* <DEDUP_REMOVED lines=15> */
[----:B------:R-:W-:Y:S01]  /*136e0*/  FFMA.FTZ R161, R74, R28, -R53 ;  /* 0x0000001c4aa17223 */ /* 0x000fe20000010835 */
[----:B-1----:R-:W-:Y:S02]  /*136f0*/  F2FP.F16.F32.PACK_AB R160, R44, R36 ;  /* 0x000000242ca0723e */ /* 0x002fe400000000ff */
[----:B--2---:R-:W-:Y:S01]  /*13700*/  F2FP.F16.F32.PACK_AB R162, R48, R45 ;  /* 0x0000002d30a2723e */ /* 0x004fe200000000ff */
[----:B------:R-:W-:Y:S03]  /*13710*/  HGMMA.64x128x16.F32 R88, R164, gdesc[UR4].tnspB, R88, gsb0 ;  /* 0x41e00004a4587df0 */ /* 0x000fe60008000858 */
        /* <DEDUP_REMOVED lines=15> */
[-C--:B------:R-:W-:Y:S01]  /*13810*/  FMUL.FTZ R88, R88, R6.reuse ;  /* 0x0000000658587220 */ /* 0x080fe20000410000 */
[-C--:B------:R-:W-:Y:S01]  /*13820*/  FMUL.FTZ R89, R89, R6.reuse ;  /* 0x0000000659597220 */ /* 0x080fe20000410000 */
[-C--:B------:R-:W-:Y:S01]  /*13830*/  FMUL.FTZ R92, R92, R6.reuse ;  /* 0x000000065c5c7220 */ /* 0x080fe20000410000 */
[-C--:B------:R-:W-:Y:S01]  /*13840*/  FMUL.FTZ R93, R93, R6.reuse ;  /* 0x000000065d5d7220 */ /* 0x080fe20000410000 */
[-C--:B------:R-:W-:Y:S01]  /*13850*/  FMUL.FTZ R96, R96, R6.reuse ;  /* 0x0000000660607220 */ /* 0x080fe20000410000 */
[-C--:B------:R-:W-:Y:S01]  /*13860*/  FMUL.FTZ R97, R97, R6.reuse ;  /* 0x0000000661617220 */ /* 0x080fe20000410000 */
[----:B------:R-:W-:Y:S01]  /*13870*/  FMUL.FTZ R100, R100, R6 ;  /* 0x0000000664647220 */ /* 0x000fe20000410000 */
[----:B-1----:R-:W-:Y:S01]  /*13880*/  FFMA.FTZ R46, R6, R3, R180 ;  /* 0x00000003062e7223 */ /* 0x002fe200000100b4 */
[----:B------:R-:W-:Y:S01]  /*13890*/  FFMA.FTZ R3, R7, R0, R181 ;  /* 0x0000000007037223 */ /* 0x000fe200000100b5 */
[----:B------:R-:W-:Y:S01]  /*138a0*/  @!P1 IMAD R0, R13, 0x8, R2 ;  /* 0x000000080d009824 */ /* 0x000fe200078e0202 */
[C---:B------:R-:W-:Y:S01]  /*138b0*/  F2FP.F16.F32.PACK_AB R180, R9.reuse, R180 ;  /* 0x000000b409b4723e */ /* 0x040fe200000000ff */
[----:B------:R-:W-:Y:S01]  /*138c0*/  FADD.FTZ R13, R9, R46 ;  /* 0x0000002e090d7221 */ /* 0x000fe20000010000 */
[----:B------:R-:W-:Y:S01]  /*138d0*/  FADD.FTZ R46, R20, R3 ;  /* 0x00000003142e7221 */ /* 0x000fe20000010000 */
[----:B------:R-:W-:-:S02]  /*138e0*/  @!P1 VIADD R3, R0, 0x28860 ;  /* 0x0002886000039836 */ /* 0x000fc40000000000 */
[----:B------:R-:W-:Y:S01]  /*138f0*/  FFMA.FTZ R0, R80, R28, -R53 ;  /* 0x0000001c50007223 */ /* 0x000fe20000010835 */
[----:B------:R-:W-:Y:S01]  /*13900*/  FADD.FTZ R13, R182, R13 ;  /* 0x0000000db60d7221 */ /* 0x000fe20000010000 */
[----:B------:R-:W-:Y:S01]  /*13910*/  FADD.FTZ R46, R183, R46 ;  /* 0x0000002eb72e7221 */ /* 0x000fe20000010000 */
[C---:B------:R-:W-:Y:S01]  /*13920*/  F2FP.F16.F32.PACK_AB R182, R24.reuse, R182 ;  /* 0x000000b618b6723e */ /* 0x040fe200000000ff */
[-C--:B------:R-:W-:Y:S01]  /*13930*/  FMUL.FTZ R101, R101, R6.reuse ;  /* 0x0000000665657220 */ /* 0x080fe20000410000 */
[----:B------:R-:W-:Y:S01]  /*13940*/  FADD.FTZ R13, R24, R13 ;  /* 0x0000000d180d7221 */ /* 0x000fe20000010000 */
[----:B------:R-:W-:Y:S01]  /*13950*/  FADD.FTZ R46, R21, R46 ;  /* 0x0000002e152e7221 */ /* 0x000fe20000010000 */
[----:B------:R-:W-:Y:S01]  /*13960*/  F2FP.F16.F32.PACK_AB R181, R20, R181 ;  /* 0x000000b514b5723e */ /* 0x000fe200000000ff */
[----:B------:R-:W1:Y:S01]  /*13970*/  MUFU.EX2 R0, R0 ;  /* 0x0000000000007308 */ /* 0x000e620000000800 */
[----:B------:R-:W-:Y:S01]  /*13980*/  FADD.FTZ R50, R176, R13 ;  /* 0x0000000db0327221 */ /* 0x000fe20000010000 */
[----:B0-----:R-:W-:Y:S01]  /*13990*/  FADD.FTZ R11, R177, R46 ;  /* 0x0000002eb10b7221 */ /* 0x001fe20000010000 */
[----:B------:R-:W-:Y:S01]  /*139a0*/  @!P1 PRMT R3, RZ, 0x654, R3 ;  /* 0x00000654ff039816 */ /* 0x000fe20000000003 */
[----:B------:R-:W-:Y:S01]  /*139b0*/  FMUL.FTZ R104, R104, R6 ;  /* 0x0000000668687220 */ /* 0x000fe20000410000 */
[----:B------:R-:W-:Y:S01]  /*139c0*/  FADD.FTZ R13, R25, R50 ;  /* 0x00000032190d7221 */ /* 0x000fe20000010000 */
[----:B------:R-:W-:Y:S01]  /*139d0*/  FADD.FTZ R46, R26, R11 ;  /* 0x0000000b1a2e7221 */ /* 0x000fe20000010000 */
[----:B------:R0:W-:Y:S01]  /*139e0*/  @!P1 SYNCS.ARRIVE.TRANS64.RED.A1T0 RZ, [R3+URZ], RZ ;  /* 0x000000ff03ff99a7 */ /* 0x0001e2000810043f */
[----:B------:R-:W-:Y:S01]  /*139f0*/  F2FP.F16.F32.PACK_AB R183, R21, R183 ;  /* 0x000000b715b7723e */ /* 0x000fe200000000ff */
[----:B------:R-:W-:Y:S01]  /*13a00*/  FADD.FTZ R50, R178, R13 ;  /* 0x0000000db2327221 */ /* 0x000fe20000010000 */
[----:B------:R-:W-:Y:S01]  /*13a10*/  FADD.FTZ R46, R179, R46 ;  /* 0x0000002eb32e7221 */ /* 0x000fe20000010000 */
[--C-:B------:R-:W-:Y:S01]  /*13a20*/  FFMA.FTZ R11, R71, R28, -R53.reuse ;  /* 0x0000001c470b7223 */ /* 0x100fe20000010835 */
[----:B------:R-:W-:Y:S01]  /*13a30*/  FMUL.FTZ R105, R105, R6 ;  /* 0x0000000669697220 */ /* 0x000fe20000410000 */
[----:B------:R-:W-:Y:S01]  /*13a40*/  FADD.FTZ R13, R27, R50 ;  /* 0x000000321b0d7221 */ /* 0x000fe20000010000 */
[----:B------:R-:W-:Y:S01]  /*13a50*/  FADD.FTZ R46, R29, R46 ;  /* 0x0000002e1d2e7221 */ /* 0x000fe20000010000 */
[-CC-:B0-----:R-:W-:Y:S01]  /*13a60*/  FFMA.FTZ R3, R67, R28.reuse, -R53.reuse ;  /* 0x0000001c43037223 */ /* 0x181fe20000010835 */
[----:B------:R-:W-:Y:S01]  /*13a70*/  FFMA.FTZ R53, R84, R28, -R53 ;  /* 0x0000001c54357223 */ /* 0x000fe20000010835 */
        /* <DEDUP_REMOVED lines=35> */
[-C--:B------:R-:W-:Y:S01]  /*13cb0*/  FMUL.FTZ R132, R132, R6.reuse ;  /* 0x0000000684847220 */ /* 0x080fe20000410000 */
[----:B------:R-:W-:Y:S01]  /*13cc0*/  FADD.FTZ R21, R37, R20 ;  /* 0x0000001425157221 */ /* 0x000fe20000010000 */
[----:B------:R-:W-:Y:S01]  /*13cd0*/  FADD.FTZ R20, R10, R13 ;  /* 0x0000000d0a147221 */ /* 0x000fe20000010000 */
[-C--:B------:R-:W-:Y:S01]  /*13ce0*/  FMUL.FTZ R133, R133, R6.reuse ;  /* 0x0000000685857220 */ /* 0x080fe20000410000 */
[-C--:B------:R-:W-:Y:S01]  /*13cf0*/  FMUL.FTZ R136, R136, R6.reuse ;  /* 0x0000000688887220 */ /* 0x080fe20000410000 */
[----:B------:R-:W-:Y:S01]  /*13d00*/  FADD.FTZ R21, R154, R21 ;  /* 0x000000159a157221 */ /* 0x000fe20000010000 */
[----:B------:R-:W-:Y:S01]  /*13d10*/  FADD.FTZ R13, R155, R20 ;  /* 0x000000149b0d7221 */ /* 0x000fe20000010000 */
[----:B-1----:R-:W-:Y:S01]  /*13d20*/  F2FP.F16.F32.PACK_AB R155, R0, R155 ;  /* 0x0000009b009b723e */ /* 0x002fe200000000ff */
        /* <DEDUP_REMOVED lines=23> */
[----:B--2---:R-:W-:Y:S01]  /*13ea0*/  F2FP.F16.F32.PACK_AB R161, R9, R161 ;  /* 0x000000a109a1723e */ /* 0x004fe200000000ff */
        /* <DEDUP_REMOVED lines=27> */
[----:B------:R-:W-:Y:S01]  /*14060*/  FADD.FTZ R0, R53, R9 ;  /* 0x0000000935007221 */ /* 0x000fe20000010000 */
        /* <DEDUP_REMOVED lines=38> */
[----:B------:R-:W-:Y:S02]  /*142d0*/  IMAD.MOV.U32 R10, RZ, RZ, R8 ;  /* 0x000000ffff0a7224 */ /* 0x000fe400078e0008 */
[----:B------:R-:W-:Y:S01]  /*142e0*/  IMAD.MOV.U32 R11, RZ, RZ, R47 ;  /* 0x000000ffff0b7224 */ /* 0x000fe200078e002f */
[----:B------:R-:W-:Y:S06]  /*142f0*/  @P3 BRA `(.L_x_8969) ;  /* 0xffffffcc00503947 */ /* 0x000fec000383ffff */
.L_x_8959:
[----:B------:R-:W-:-:S13]  /*14300*/  ISETP.GE.AND P2, PT, R12, R191, PT ;  /* 0x000000bf0c00720c */ /* 0x000fda0003f46270 */
[----:B------:R-:W-:Y:S05]  /*14310*/  @!P2 BRA `(.L_x_8970) ;  /* 0x000000280074a947 */ /* 0x000fea0003800000 */
[----:B------:R-:W-:Y:S01]  /*14320*/  MOV R10, R8 ;  /* 0x00000008000a7202 */ /* 0x000fe20000000f00 */
[----:B------:R-:W-:Y:S02]  /*14330*/  IMAD.MOV.U32 R11, RZ, RZ, R47 ;  /* 0x000000ffff0b7224 */ /* 0x000fe400078e002f */
[----:B------:R-:W-:Y:S02]  /*14340*/  IMAD.MOV.U32 R6, RZ, RZ, R186 ;  /* 0x000000ffff067224 */ /* 0x000fe400078e00ba */
[----:B------:R-:W-:-:S07]  /*14350*/  IMAD.MOV.U32 R5, RZ, RZ, R184 ;  /* 0x000000ffff057224 */ /* 0x000fce00078e00b8 */
.L_x_8980:
        /* <DEDUP_REMOVED lines=10> */
.L_x_8972:
[----:B------:R-:W-:Y:S02]  /*14400*/  LEA R7, R184, R2, 0x3 ;  /* 0x00000002b8077211 */ /* 0x000fe400078e18ff */
[----:B------:R-:W-:-:S04]  /*14410*/  SHF.L.U32 R8, R186, 0x1f, RZ ;  /* 0x0000001fba087819 */ /* 0x000fc800000006ff */
[----:B------:R0:W1:Y:S01]  /*14420*/  SYNCS.PHASECHK.TRANS64.TRYWAIT P3, [R7+URZ+0x28830], R8 ;  /* 0x02883008070075a7 */ /* 0x000062000806017f */
[----:B------:R-:W-:Y:S05]  /*14430*/  @!P0 BRA `(.L_x_8973) ;  /* 0x0000000000048947 */ /* 0x000fea0003800000 */
[----:B------:R-:W-:Y:S01]  /*14440*/  BPT.TRAP 0x1 ;  /* 0x000000040000795c */ /* 0x000fe20000300000 */
.L_x_8973:
[----:B------:R-:W-:Y:S04]  /*14450*/  BSSY B0, `(.L_x_8971) ;  /* 0x0000004000007945 */ /* 0x000fe80003800000 */
[----:B-1----:R-:W-:Y:S05]  /*14460*/  @P3 BRA `(.L_x_8974) ;  /* 0x0000000000083947 */ /* 0x002fea0003800000 */
[----:B------:R-:W1:Y:S02]  /*14470*/  SYNCS.PHASECHK.TRANS64.TRYWAIT P3, [R7+URZ+0x28830], R8 ;  /* 0x02883008070075a7 */ /* 0x000e64000806017f */
[----:B-1----:R-:W-:Y:S05]  /*14480*/  @!P3 BRA `(.L_x_8975) ;  /* 0x000000fc0064b947 */ /* 0x002fea0003800000 */
.L_x_8974:
[----:B------:R-:W-:Y:S05]  /*14490*/  BSYNC B0 ;  /* 0x0000000000007941 */ /* 0x000fea0003800000 */
.L_x_8971:
[----:B01----:R-:W0:Y:S01]  /*144a0*/  S2R R7, SR_TID.X ;  /* 0x0000000000077919 */ /* 0x003e220000002100 */
[----:B------:R-:W-:Y:S05]  /*144b0*/  WARPSYNC.ALL ;  /* 0x0000000000007948 */ /* 0x000fea0003800000 */
[----:B------:R-:W-:Y:S01]  /*144c0*/  IMAD R8, R184, 0x800, R4 ;  /* 0x00000800b8087824 */ /* 0x000fe200078e0204 */
[----:B------:R-:W-:Y:S01]  /*144d0*/  MOV R9, 0x40000040 ;  /* 0x4000004000097802 */ /* 0x000fe20000000f00 */
[----:B------:R-:W-:Y:S01]  /*144e0*/  IMAD.MOV.U32 R25, RZ, RZ, 0x40000040 ;  /* 0x40000040ff197424 */ /* 0x000fe200078e00ff */
[----:B------:R-:W-:Y:S01]  /*144f0*/  MOV R15, 0x40000040 ;  /* 0x40000040000f7802 */ /* 0x000fe20000000f00 */
[C---:B------:R-:W-:Y:S01]  /*14500*/  VIADD R24, R8.reuse, 0x4 ;  /* 0x0000000408187836 */ /* 0x040fe20000000000 */
[C---:B------:R-:W-:Y:S01]  /*14510*/  R2UR UR14, R8.reuse ;  /* 0x00000000080e72ca */ /* 0x040fe200000e0000 */
[----:B------:R-:W-:Y:S01]  /*14520*/  VIADD R20, R8, 0x2 ;  /* 0x0000000208147836 */ /* 0x000fe20000000000 */
[----:B------:R-:W-:Y:S01]  /*14530*/  R2UR UR15, R9 ;  /* 0x00000000090f72ca */ /* 0x000fe200000e0000 */
[----:B------:R-:W-:Y:S01]  /*14540*/  IMAD.MOV.U32 R21, RZ, RZ, 0x40000040 ;  /* 0x40000040ff157424 */ /* 0x000fe200078e00ff */
[----:B------:R-:W-:Y:S01]  /*14550*/  R2UR UR6, R24 ;  /* 0x00000000180672ca */ /* 0x000fe200000e0000 */
[C---:B------:R-:W-:Y:S01]  /*14560*/  VIADD R24, R8.reuse, 0x404 ;  /* 0x0000040408187836 */ /* 0x040fe20000000000 */
[C---:B------:R-:W-:Y:S01]  /*14570*/  R2UR UR7, R25.reuse ;  /* 0x00000000190772ca */ /* 0x040fe200000e0000 */
[----:B------:R-:W-:Y:S01]  /*14580*/  VIADD R14, R8, 0x6 ;  /* 0x00000006080e7836 */ /* 0x000fe20000000000 */
[----:B------:R-:W-:-:S02]  /*14590*/  R2UR UR31, R25 ;  /* 0x00000000191f72ca */ /* 0x000fc400000e0000 */
        /* <DEDUP_REMOVED lines=8> */
[----:B------:R-:W-:-:S02]  /*14620*/  R2UR UR22, R20 ;  /* 0x00000000141672ca */ /* 0x000fc400000e0000 */
[----:B0-----:R-:W-:Y:S02]  /*14630*/  SHF.R.U32.HI R7, RZ, 0x7, R7 ;  /* 0x00000007ff077819 */ /* 0x001fe40000011607 */
[----:B------:R-:W-:Y:S02]  /*14640*/  R2UR UR23, R21 ;  /* 0x00000000151772ca */ /* 0x000fe400000e0000 */
[----:B------:R-:W-:Y:S01]  /*14650*/  R2UR UR26, R14 ;  /* 0x000000000e1a72ca */ /* 0x000fe200000e0000 */
[----:B------:R-:W-:Y:S01]  /*14660*/  VIADD R7, R7, 0x8 ;  /* 0x0000000807077836 */ /* 0x000fe20000000000 */
[----:B------:R-:W-:Y:S02]  /*14670*/  R2UR UR27, R15 ;  /* 0x000000000f1b72ca */ /* 0x000fe400000e0000 */
[----:B------:R-:W-:Y:S02]  /*14680*/  R2UR UR34, R8 ;  /* 0x00000000082272ca */ /* 0x000fe400000e0000 */
[----:B------:R0:W-:Y:S01]  /*14690*/  BAR.SYNC.DEFER_BLOCKING R7, 0x100 ;  /* 0x000400070000751d */ /* 0x0001e20000010000 */
[----:B------:R-:W-:-:S05]  /*146a0*/  R2UR UR35, R9 ;  /* 0x00000000092372ca */ /* 0x000fca00000e0000 */
        /* <DEDUP_REMOVED lines=27> */
.L_x_8977:
[----:B------:R-:W-:Y:S01]  /*14860*/  SHF.L.U32 R6, R6, 0x1f, RZ ;  /* 0x0000001f06067819 */ /* 0x000fe200000006ff */
[----:B------:R-:W-:-:S04]  /*14870*/  IMAD R7, R5, 0x8, R2 ;  /* 0x0000000805077824 */ /* 0x000fc800078e0202 */
[----:B------:R0:W1:Y:S01]  /*14880*/  SYNCS.PHASECHK.TRANS64.TRYWAIT P2, [R7+URZ+0x28850], R6 ;  /* 0x02885006070075a7 */ /* 0x000062000804017f */
[----:B------:R-:W-:Y:S05]  /*14890*/  @!P0 BRA `(.L_x_8978) ;  /* 0x0000000000048947 */ /* 0x000fea0003800000 */
[----:B------:R-:W-:Y:S01]  /*148a0*/  BPT.TRAP 0x1 ;  /* 0x000000040000795c */ /* 0x000fe20000300000 */
.L_x_8978:
[----:B-1----:R-:W-:Y:S05]  /*148b0*/  @P2 BRA `(.L_x_8976) ;  /* 0x0000000000082947 */ /* 0x002fea0003800000 */
[----:B------:R-:W1:Y:S02]  /*148c0*/  SYNCS.PHASECHK.TRANS64.TRYWAIT P2, [R7+URZ+0x28850], R6 ;  /* 0x02885006070075a7 */ /* 0x000e64000804017f */
[----:B-1----:R-:W-:Y:S05]  /*148d0*/  @!P2 BRA `(.L_x_8979) ;  /* 0x000000f80064a947 */ /* 0x002fea0003800000 */
.L_x_8976:
        /* <DEDUP_REMOVED lines=14> */
[----:B------:R-:W0:Y:S01]  /*149c0*/  MUFU.TANH R7, R7 ;  /* 0x0000000700077308 */ /* 0x000e220000002400 */
[----:B------:R-:W-:Y:S01]  /*149d0*/  FMUL.FTZ R30, R36, UR48 ;  /* 0x00000030241e7c20 */ /* 0x000fe20008410000 */
[----:B------:R-:W-:-:S02]  /*149e0*/  IMAD R6, R5, 0x800, R6 ;  /* 0x0000080005067824 */ /* 0x000fc400078e0206 */
[----:B------:R-:W-:Y:S01]  /*149f0*/  FMUL.FTZ R21, R31, UR48 ;  /* 0x000000301f157c20 */ /* 0x000fe20008410000 */
[----:B------:R-:W-:Y:S01]  /*14a00*/  FMUL.FTZ R31, R37, UR48 ;  /* 0x00000030251f7c20 */ /* 0x000fe20008410000 */
[----:B------:R-:W-:Y:S01]  /*14a10*/  FMUL.FTZ R13, R27, UR48 ;  /* 0x000000301b0d7c20 */ /* 0x000fe20008410000 */
[C---:B------:R-:W-:Y:S01]  /*14a20*/  VIADD R8, R6.reuse, 0x80 ;  /* 0x0000008006087836 */ /* 0x040fe20000000000 */
[----:B------:R-:W-:Y:S01]  /*14a30*/  R2UR UR6, R6 ;  /* 0x00000000060672ca */ /* 0x000fe200000e0000 */
        /* <DEDUP_REMOVED lines=48> */
[----:B------:R-:W0:Y:S01]  /*14d40*/  S2R R192, SR_TID.X ;  /* 0x0000000000c07919 */ /* 0x000e220000002100 */
[----:B------:R-:W-:Y:S01]  /*14d50*/  @!P1 LEA R5, R5, R2, 0x3 ;  /* 0x0000000205059211 */ /* 0x000fe200078e18ff */
[----:B------:R-:W-:Y:S01]  /*14d60*/  MUFU.TANH R38, R38 ;  /* 0x0000002600267308 */ /* 0x000fe20000002400 */
[C---:B------:R-:W-:Y:S01]  /*14d70*/  ISETP.GT.AND P2, PT, R12.reuse, R191, PT ;  /* 0x000000bf0c00720c */ /* 0x040fe20003f44270 */
[----:B------:R-:W-:-:S02]  /*14d80*/  VIADD R12, R12, 0xffffffff ;  /* 0xffffffff0c0c7836 */ /* 0x000fc40000000000 */
[----:B------:R-:W-:-:S04]  /*14d90*/  @!P1 VIADD R5, R5, 0x28860 ;  /* 0x0002886005059836 */ /* 0x000fc80000000000 */
[----:B------:R-:W-:Y:S01]  /*14da0*/  MUFU.TANH R42, R42 ;  /* 0x0000002a002a7308 */ /* 0x000fe20000002400 */
[----:B------:R-:W-:-:S07]  /*14db0*/  @!P1 PRMT R5, RZ, 0x654, R5 ;  /* 0x00000654ff059816 */ /* 0x000fce0000000005 */
        /* <DEDUP_REMOVED lines=44> */
[----:B------:R-:W-:Y:S02]  /*15080*/  R2UR UR7, R9 ;  /* 0x00000000090772ca */ /* 0x000fe400000e0000 */
[----:B------:R-:W-:Y:S02]  /*15090*/  MOV R9, 0x40000040 ;  /* 0x4000004000097802 */ /* 0x000fe40000000f00 */
        /* <DEDUP_REMOVED lines=31> */
[----:B0-----:R-:W-:-:S04]  /*15290*/  FMNMX.FTZ R28, R8, R28, !PT ;  /* 0x0000001c081c7209 */ /* 0x001fc80007810000 */
[----:B------:R-:W-:-:S03]  /*152a0*/  FMNMX.FTZ R28, R14, R28, !PT ;  /* 0x0000001c0e1c7209 */ /* 0x000fc60007810000 */
[----:B------:R-:W0:Y:S01]  /*152b0*/  MUFU.TANH R39, R39 ;  /* 0x0000002700277308 */ /* 0x000e220000002400 */
[----:B------:R-:W-:-:S04]  /*152c0*/  FMNMX.FTZ R28, R15, R28, !PT ;  /* 0x0000001c0f1c7209 */ /* 0x000fc80007810000 */
[----:B------:R-:W-:-:S03]  /*152d0*/  FMNMX.FTZ R28, R24, R28, !PT ;  /* 0x0000001c181c7209 */ /* 0x000fc60007810000 */
[----:B------:R-:W3:Y:S01]  /*152e0*/  MUFU.TANH R46, R46 ;  /* 0x0000002e002e7308 */ /* 0x000ee20000002400 */
[----:B-1----:R-:W-:-:S04]  /*152f0*/  FMNMX.FTZ R28, R25, R28, !PT ;  /* 0x0000001c191c7209 */ /* 0x002fc80007810000 */
        /* <DEDUP_REMOVED lines=8> */
[----:B0-----:R-:W-:-:S04]  /*15380*/  FMNMX.FTZ R28, R39, R28, !PT ;  /* 0x0000001c271c7209 */ /* 0x001fc80007810000 */
[----:B------:R-:W-:-:S03]  /*15390*/  FMNMX.FTZ R28, R42, R28, !PT ;  /* 0x0000001c2a1c7209 */ /* 0x000fc60007810000 */
[----:B------:R-:W0:Y:S01]  /*153a0*/  MUFU.TANH R60, R60 ;  /* 0x0000003c003c7308 */ /* 0x000e220000002400 */
[----:B------:R-:W-:-:S04]  /*153b0*/  FMNMX.FTZ R28, R43, R28, !PT ;  /* 0x0000001c2b1c7209 */ /* 0x000fc80007810000 */
[----:B---3--:R-:W-:-:S03]  /*153c0*/  FMNMX.FTZ R28, R46, R28, !PT ;  /* 0x0000001c2e1c7209 */ /* 0x008fc60007810000 */
[----:B------:R-:W3:Y:S01]  /*153d0*/  MUFU.TANH R64, R64 ;  /* 0x0000004000407308 */ /* 0x000ee20000002400 */
[----:B------:R-:W-:-:S04]  /*153e0*/  FMNMX.FTZ R28, R49, R28, !PT ;  /* 0x0000001c311c7209 */ /* 0x000fc80007810000 */
[----:B-1----:R-:W-:-:S03]  /*153f0*/  FMNMX.FTZ R28, R52, R28, !PT ;  /* 0x0000001c341c7209 */ /* 0x002fc60007810000 */
[----:B------:R-:W1:Y:S01]  /*15400*/  MUFU.TANH R68, R68 ;  /* 0x0000004400447308 */ /* 0x000e620000002400 */
[----:B------:R-:W-:-:S04]  /*15410*/  FMNMX.FTZ R28, R54, R28, !PT ;  /* 0x0000001c361c7209 */ /* 0x000fc80007810000 */
[----:B--2---:R-:W-:-:S03]  /*15420*/  FMNMX.FTZ R28, R56, R28, !PT ;  /* 0x0000001c381c7209 */ /* 0x004fc60007810000 */
[----:B------:R-:W2:Y:S01]  /*15430*/  MUFU.TANH R73, R73 ;  /* 0x0000004900497308 */ /* 0x000ea20000002400 */
[----:B------:R-:W-:-:S04]  /*15440*/  FMNMX.FTZ R28, R57, R28, !PT ;  /* 0x0000001c391c7209 */ /* 0x000fc80007810000 */
[----:B----4-:R-:W-:-:S03]  /*15450*/  FMNMX.FTZ R28, R58, R28, !PT ;  /* 0x0000001c3a1c7209 */ /* 0x010fc60007810000 */
[----:B------:R-:W4:Y:S01]  /*15460*/  MUFU.TANH R9, R9 ;  /* 0x0000000900097308 */ /* 0x000f220000002400 */
[----:B------:R-:W-:-:S04]  /*15470*/  FMNMX.FTZ R28, R59, R28, !PT ;  /* 0x0000001c3b1c7209 */ /* 0x000fc80007810000 */
[----:B0-----:R-:W-:-:S03]  /*15480*/  FMNMX.FTZ R28, R60, R28, !PT ;  /* 0x0000001c3c1c7209 */ /* 0x001fc60007810000 */
[----:B------:R-:W0:Y:S01]  /*15490*/  MUFU.TANH R26, R26 ;  /* 0x0000001a001a7308 */ /* 0x000e220000002400 */
[----:B------:R-:W-:-:S04]  /*154a0*/  FMNMX.FTZ R28, R61, R28, !PT ;  /* 0x0000001c3d1c7209 */ /* 0x000fc80007810000 */
[----:B------:R-:W-:-:S03]  /*154b0*/  FMNMX.FTZ R28, R62, R28, !PT ;  /* 0x0000001c3e1c7209 */ /* 0x000fc60007810000 */
[----:B------:R-:W5:Y:S01]  /*154c0*/  MUFU.TANH R33, R33 ;  /* 0x0000002100217308 */ /* 0x000f620000002400 */
[----:B---3--:R-:W-:-:S04]  /*154d0*/  FMNMX.FTZ R28, R64, R28, !PT ;  /* 0x0000001c401c7209 */ /* 0x008fc80007810000 */
[----:B------:R-:W-:-:S03]  /*154e0*/  FMNMX.FTZ R28, R65, R28, !PT ;  /* 0x0000001c411c7209 */ /* 0x000fc60007810000 */
[----:B------:R-:W-:Y:S01]  /*154f0*/  MUFU.TANH R40, R40 ;  /* 0x0000002800287308 */ /* 0x000fe20000002400 */
[----:B------:R-:W-:-:S04]  /*15500*/  FMNMX.FTZ R28, R69, R28, !PT ;  /* 0x0000001c451c7209 */ /* 0x000fc80007810000 */
[----:B------:R-:W-:-:S03]  /*15510*/  FMNMX.FTZ R28, R72, R28, !PT ;  /* 0x0000001c481c7209 */ /* 0x000fc60007810000 */
[----:B------:R-:W-:Y:S01]  /*15520*/  MUFU.TANH R45, R45 ;  /* 0x0000002d002d7308 */ /* 0x000fe20000002400 */
[----:B-1----:R-:W-:-:S04]  /*15530*/  FMNMX.FTZ R28, R68, R28, !PT ;  /* 0x0000001c441c7209 */ /* 0x002fc80007810000 */
[----:B--2---:R-:W-:Y:S01]  /*15540*/  FMNMX.FTZ R28, R73, R28, !PT ;  /* 0x0000001c491c7209 */ /* 0x004fe20007810000 */
[----:B------:R-:W-:Y:S02]  /*15550*/  WARPGROUP.DEPBAR.LE gsb0, 0x0 ;  /* 0x00008000000079c5 */ /* 0x000fe40000010000 */
[----:B------:R-:W-:Y:S01]  /*15560*/  WARPGROUP.ARRIVE ;  /* 0x00000000000079c5 */ /* 0x000fe20000000000 */
[----:B------:R-:W-:Y:S01]  /*15570*/  FMNMX.FTZ R47, R76, R28, !PT ;  /* 0x0000001c4c2f7209 */ /* 0x000fe20007810000 */
[----:B------:R-:W-:Y:S04]  /*15580*/  MUFU.TANH R51, R51 ;  /* 0x0000003300337308 */ /* 0x000fe80000002400 */
[----:B------:R-:W-:Y:S01]  /*15590*/  HGMMA.64x128x16.F32 R88, R152, gdesc[UR4].tnspB, R88, gsb0 ;  /* 0x41e0000498587df0 */ /* 0x000fe20008000858 */
[----:B------:R-:W1:Y:S03]  /*155a0*/  SHFL.BFLY PT, R28, R47, 0x2, 0x1f ;  /* 0x0c401f002f1c7f89 */ /* 0x000e6600000e0000 */
[----:B------:R-:W-:Y:S01]  /*155b0*/  MUFU.TANH R81, R81 ;  /* 0x0000005100517308 */ /* 0x000fe20000002400 */
[----:B-1----:R-:W-:Y:S01]  /*155c0*/  FMNMX.FTZ R47, R47, R28, !PT ;  /* 0x0000001c2f2f7209 */ /* 0x002fe20007810000 */
[----:B------:R-:W-:-:S04]  /*155d0*/  VIADD R28, R6, 0x280 ;  /* 0x00000280061c7836 */ /* 0x000fc80000000000 */
[----:B------:R-:W1:Y:S01]  /*155e0*/  SHFL.BFLY PT, R29, R47, 0x1, 0x1f ;  /* 0x0c201f002f1d7f89 */ /* 0x000e6200000e0000 */
[----:B------:R-:W-:Y:S01]  /*155f0*/  R2UR UR6, R28 ;  /* 0x000000001c0672ca */ /* 0x000fe200000e0000 */
[----:B------:R-:W-:Y:S01]  /*15600*/  IMAD.U32 R28, RZ, RZ, UR46 ;  /* 0x0000002eff1c7e24 */ /* 0x000fe2000f8e00ff */
[----:B-1----:R-:W-:Y:S01]  /*15610*/  FMNMX.FTZ R47, R47, R29, !PT ;  /* 0x0000001d2f2f7209 */ /* 0x002fe20007810000 */
[----:B------:R-:W-:-:S04]  /*15620*/  IMAD.MOV.U32 R29, RZ, RZ, 0x40000040 ;  /* 0x40000040ff1d7424 */ /* 0x000fc800078e00ff */
[-C--:B------:R-:W-:Y:S01]  /*15630*/  FMUL.FTZ R83, R47, R28.reuse ;  /* 0x0000001c2f537220 */ /* 0x080fe20000410000 */
[----:B------:R-:W-:Y:S01]  /*15640*/  R2UR UR7, R29 ;  /* 0x000000001d0772ca */ /* 0x000fe200000e0000 */
[----:B------:R-:W-:Y:S01]  /*15650*/  FADD.FTZ R11, -R47, R11 ;  /* 0x0000000b2f0b7221 */ /* 0x000fe20000010100 */
[----:B------:R-:W-:Y:S01]  /*15660*/  MUFU.TANH R29, R87 ;  /* 0x00000057001d7308 */ /* 0x000fe20000002400 */
[--C-:B------:R-:W-:Y:S01]  /*15670*/  FFMA.FTZ R82, R8, R28, -R83.reuse ;  /* 0x0000001c08527223 */ /* 0x100fe20000010853 */
[----:B----4-:R-:W-:Y:S01]  /*15680*/  FMNMX.FTZ R8, R9, R10, !PT ;  /* 0x0000000a09087209 */ /* 0x010fe20007810000 */
[-CC-:B------:R-:W-:Y:S01]  /*15690*/  FFMA.FTZ R180, R7, R28.reuse, -R83.reuse ;  /* 0x0000001c07b47223 */ /* 0x180fe20000010853 */
[-CC-:B------:R-:W-:Y:S01]  /*156a0*/  FFMA.FTZ R182, R14, R28.reuse, -R83.reuse ;  /* 0x0000001c0eb67223 */ /* 0x180fe20000010853 */
[--C-:B------:R-:W-:Y:S01]  /*156b0*/  FFMA.FTZ R84, R15, R28, -R83.reuse ;  /* 0x0000001c0f547223 */ /* 0x100fe20000010853 */
[----:B------:R-:W-:Y:S01]  /*156c0*/  FMNMX.FTZ R7, R13, R8, !PT ;  /* 0x000000080d077209 */ /* 0x000fe20007810000 */
[C---:B------:R-:W-:Y:S01]  /*156d0*/  VIADD R14, R6.reuse, 0x300 ;  /* 0x00000300060e7836 */ /* 0x040fe20000000000 */
[----:B------:R-:W-:Y:S01]  /*156e0*/  MOV R15, 0x40000040 ;  /* 0x40000040000f7802 */ /* 0x000fe20000000f00 */
[----:B------:R-:W-:Y:S01]  /*156f0*/  VIADD R6, R6, 0x380 ;  /* 0x0000038006067836 */ /* 0x000fe20000000000 */
[----:B------:R-:W-:Y:S01]  /*15700*/  FMNMX.FTZ R8, R20, R7, !PT ;  /* 0x0000000714087209 */ /* 0x000fe20007810000 */
[-CC-:B------:R-:W-:Y:S01]  /*15710*/  FFMA.FTZ R178, R30, R28.reuse, -R83.reuse ;  /* 0x0000001c1eb27223 */ /* 0x180fe20000010853 */
[-CC-:B------:R-:W-:Y:S01]  /*15720*/  FFMA.FTZ R30, R35, R28.reuse, -R83.reuse ;  /* 0x0000001c231e7223 */ /* 0x180fe20000010853 */
[--C-:B------:R-:W-:Y:S01]  /*15730*/  FFMA.FTZ R35, R57, R28, -R83.reuse ;  /* 0x0000001c39237223 */ /* 0x100fe20000010853 */
[----:B------:R-:W-:Y:S01]  /*15740*/  FMNMX.FTZ R7, R21, R8, !PT ;  /* 0x0000000815077209 */ /* 0x000fe20007810000 */
[-C--:B------:R-:W-:Y:S01]  /*15750*/  FMUL.FTZ R11, R11, R28.reuse ;  /* 0x0000001c0b0b7220 */ /* 0x080fe20000410000 */
[----:B------:R-:W-:Y:S01]  /*15760*/  MUFU.EX2 R180, R180 ;  /* 0x000000b400b47308 */ /* 0x000fe20000000800 */
[-CC-:B------:R-:W-:Y:S01]  /*15770*/  FFMA.FTZ R176, R24, R28.reuse, -R83.reuse ;  /* 0x0000001c18b07223 */ /* 0x180fe20000010853 */
[----:B0-----:R-:W-:Y:S01]  /*15780*/  FMNMX.FTZ R8, R26, R7, !PT ;  /* 0x000000071a087209 */ /* 0x001fe20007810000 */
[-CC-:B------:R-:W-:Y:S01]  /*15790*/  FFMA.FTZ R85, R25, R28.reuse, -R83.reuse ;  /* 0x0000001c19557223 */ /* 0x180fe20000010853 */
[-CC-:B------:R-:W-:Y:S01]  /*157a0*/  FFMA.FTZ R25, R31, R28.reuse, -R83.reuse ;  /* 0x0000001c1f197223 */ /* 0x180fe20000010853 */
[--C-:B------:R-:W-:Y:S01]  /*157b0*/  FFMA.FTZ R172, R34, R28, -R83.reuse ;  /* 0x0000001c22ac7223 */ /* 0x100fe20000010853 */
[----:B------:R-:W-:Y:S01]  /*157c0*/  FMNMX.FTZ R7, R27, R8, !PT ;  /* 0x000000081b077209 */ /* 0x000fe20007810000 */
[-CC-:B------:R-:W-:Y:S01]  /*157d0*/  FFMA.FTZ R174, R38, R28.reuse, -R83.reuse ;  /* 0x0000001c26ae7223 */ /* 0x180fe20000010853 */
[----:B------:R-:W0:Y:S01]  /*157e0*/  MUFU.EX2 R11, R11 ;  /* 0x0000000b000b7308 */ /* 0x000e220000000800 */
[-CC-:B------:R-:W-:Y:S01]  /*157f0*/  FFMA.FTZ R86, R39, R28.reuse, -R83.reuse ;  /* 0x0000001c27567223 */ /* 0x180fe20000010853 */
[----:B------:R-:W-:Y:S01]  /*15800*/  FMNMX.FTZ R8, R32, R7, !PT ;  /* 0x0000000720087209 */ /* 0x000fe20007810000 */
[-CC-:B------:R-:W-:Y:S01]  /*15810*/  FFMA.FTZ R168, R42, R28.reuse, -R83.reuse ;  /* 0x0000001c2aa87223 */ /* 0x180fe20000010853 */
[-CC-:B------:R-:W-:Y:S01]  /*15820*/  FFMA.FTZ R31, R43, R28.reuse, -R83.reuse ;  /* 0x0000001c2b1f7223 */ /* 0x180fe20000010853 */
[--C-:B------:R-:W-:Y:S01]  /*15830*/  FFMA.FTZ R170, R46, R28, -R83.reuse ;  /* 0x0000001c2eaa7223 */ /* 0x100fe20000010853 */
[----:B-----5:R-:W-:Y:S01]  /*15840*/  FMNMX.FTZ R7, R33, R8, !PT ;  /* 0x0000000821077209 */ /* 0x020fe20007810000 */
[-CC-:B------:R-:W-:Y:S01]  /*15850*/  FFMA.FTZ R34, R49, R28.reuse, -R83.reuse ;  /* 0x0000001c31227223 */ /* 0x180fe20000010853 */
[----:B------:R-:W1:Y:S01]  /*15860*/  MUFU.EX2 R82, R82 ;  /* 0x0000005200527308 */ /* 0x000e620000000800 */
[-CC-:B------:R-:W-:Y:S01]  /*15870*/  FFMA.FTZ R43, R54, R28.reuse, -R83.reuse ;  /* 0x0000001c362b7223 */ /* 0x180fe20000010853 */
[----:B------:R-:W-:Y:S01]  /*15880*/  FMNMX.FTZ R8, R36, R7, !PT ;  /* 0x0000000724087209 */ /* 0x000fe20007810000 */
[-CC-:B------:R-:W-:Y:S01]  /*15890*/  FFMA.FTZ R38, R59, R28.reuse, -R83.reuse ;  /* 0x0000001c3b267223 */ /* 0x180fe20000010853 */
[-CC-:B------:R-:W-:Y:S01]  /*158a0*/  FFMA.FTZ R42, R61, R28.reuse, -R83.reuse ;  /* 0x0000001c3d2a7223 */ /* 0x180fe20000010853 */
[--C-:B------:R-:W-:Y:S01]  /*158b0*/  FFMA.FTZ R24, R62, R28, -R83.reuse ;  /* 0x0000001c3e187223 */ /* 0x100fe20000010853 */
[----:B------:R-:W-:Y:S01]  /*158c0*/  FMNMX.FTZ R7, R37, R8, !PT ;  /* 0x0000000825077209 */ /* 0x000fe20007810000 */
[-CC-:B------:R-:W-:Y:S01]  /*158d0*/  FFMA.FTZ R39, R64, R28.reuse, -R83.reuse ;  /* 0x0000001c40277223 */ /* 0x180fe20000010853 */
[----:B------:R-:W2:Y:S01]  /*158e0*/  MUFU.EX2 R182, R182 ;  /* 0x000000b600b67308 */ /* 0x000ea20000000800 */
[----:B0-----:R-:W-:Y:S01]  /*158f0*/  FFMA.FTZ R3, R11, R3, R180 ;  /* 0x000000030b037223 */ /* 0x001fe200000100b4 */
[----:B------:R-:W-:Y:S01]  /*15900*/  FMNMX.FTZ R8, R40, R7, !PT ;  /* 0x0000000728087209 */ /* 0x000fe20007810000 */
[-CC-:B------:R-:W-:Y:S01]  /*15910*/  FFMA.FTZ R46, R65, R28.reuse, -R83.reuse ;  /* 0x0000001c412e7223 */ /* 0x180fe20000010853 */
[-CC-:B------:R-:W-:Y:S01]  /*15920*/  FFMA.FTZ R49, R69, R28.reuse, -R83.reuse ;  /* 0x0000001c45317223 */ /* 0x180fe20000010853 */
[--C-:B------:R-:W-:Y:S01]  /*15930*/  FFMA.FTZ R54, R68, R28, -R83.reuse ;  /* 0x0000001c44367223 */ /* 0x100fe20000010853 */
[----:B------:R-:W-:Y:S01]  /*15940*/  FMNMX.FTZ R7, R41, R8, !PT ;  /* 0x0000000829077209 */ /* 0x000fe20007810000 */
[----:B------:R-:W-:Y:S01]  /*15950*/  FFMA.FTZ R76, R76, R28, -R83 ;  /* 0x0000001c4c4c7223 */ /* 0x000fe20000010853 */
[----:B------:R-:W0:Y:S01]  /*15960*/  MUFU.EX2 R84, R84 ;  /* 0x0000005400547308 */ /* 0x000e220000000800 */
[----:B-1----:R-:W-:Y:S01]  /*15970*/  FADD.FTZ R3, R82, R3 ;  /* 0x0000000352037221 */ /* 0x002fe20000010000 */
[----:B------:R-:W-:-:S02]  /*15980*/  FMNMX.FTZ R8, R44, R7, !PT ;  /* 0x000000072c087209 */ /* 0x000fc40007810000 */
[----:B------:R-:W-:Y:S02]  /*15990*/  F2FP.F16.F32.PACK_AB R180, R82, R180 ;  /* 0x000000b452b4723e */ /* 0x000fe400000000ff */
[----:B------:R-:W-:Y:S02]  /*159a0*/  FMNMX.FTZ R7, R45, R8, !PT ;  /* 0x000000082d077209 */ /* 0x000fe40007810000 */
[----:B------:R-:W1:Y:S01]  /*159b0*/  MUFU.EX2 R176, R176 ;  /* 0x000000b000b07308 */ /* 0x000e620000000800 */
[----:B--2---:R-:W-:Y:S01]  /*159c0*/  FADD.FTZ R3, R182, R3 ;  /* 0x00000003b6037221 */ /* 0x004fe20000010000 */
[----:B------:R-:W-:-:S04]  /*159d0*/  FMNMX.FTZ R7, R48, R7, !PT ;  /* 0x0000000730077209 */ /* 0x000fc80007810000 */
[----:B------:R-:W-:Y:S02]  /*159e0*/  FMNMX.FTZ R8, R50, R7, !PT ;  /* 0x0000000732087209 */ /* 0x000fe40007810000 */
[----:B------:R-:W-:Y:S01]  /*159f0*/  MUFU.EX2 R85, R85 ;  /* 0x0000005500557308 */ /* 0x000fe20000000800 */
[C---:B0-----:R-:W-:Y:S01]  /*15a00*/  FADD.FTZ R3, R84.reuse, R3 ;  /* 0x0000000354037221 */ /* 0x041fe20000010000 */
[----:B------:R-:W-:Y:S02]  /*15a10*/  FMNMX.FTZ R8, R51, R8, !PT ;  /* 0x0000000833087209 */ /* 0x000fe40007810000 */
[----:B------:R-:W-:Y:S02]  /*15a20*/  F2FP.F16.F32.PACK_AB R182, R84, R182 ;  /* 0x000000b654b6723e */ /* 0x000fe400000000ff */
[----:B------:R-:W-:Y:S02]  /*15a30*/  FMNMX.FTZ R8, R53, R8, !PT ;  /* 0x0000000835087209 */ /* 0x000fe40007810000 */
[----:B------:R-:W-:Y:S02]  /*15a40*/  MUFU.EX2 R178, R178 ;  /* 0x000000b200b27308 */ /* 0x000fe40000000800 */
[----:B------:R-:W-:-:S04]  /*15a50*/  FMNMX.FTZ R8, R55, R8, !PT ;  /* 0x0000000837087209 */ /* 0x000fc80007810000 */
[----:B------:R-:W-:Y:S01]  /*15a60*/  FMNMX.FTZ R7, R63, R8, !PT ;  /* 0x000000083f077209 */ /* 0x000fe20007810000 */
[----:B------:R-:W-:Y:S02]  /*15a70*/  WARPGROUP.DEPBAR.LE gsb0, 0x0 ;  /* 0x00008000000079c5 */ /* 0x000fe40000010000 */
[----:B------:R-:W-:Y:S01]  /*15a80*/  WARPGROUP.ARRIVE ;  /* 0x00000000000079c5 */ /* 0x000fe20000000000 */
[----:B------:R-:W-:Y:S01]  /*15a90*/  FMNMX.FTZ R8, R66, R7, !PT ;  /* 0x0000000742087209 */ /* 0x000fe20007810000 */
[----:B------:R-:W-:Y:S01]  /*15aa0*/  MUFU.EX2 R25, R25 ;  /* 0x0000001900197308 */ /* 0x000fe20000000800 */
[-CC-:B------:R-:W-:Y:S01]  /*15ab0*/  FFMA.FTZ R152, R52, R28.reuse, -R83.reuse ;  /* 0x0000001c34987223 */ /* 0x180fe20000010853 */
[--C-:B------:R-:W-:Y:S01]  /*15ac0*/  FFMA.FTZ R154, R56, R28, -R83.reuse ;  /* 0x0000001c389a7223 */ /* 0x100fe20000010853 */
[----:B------:R-:W-:Y:S01]  /*15ad0*/  FMNMX.FTZ R7, R67, R8, !PT ;  /* 0x0000000843077209 */ /* 0x000fe20007810000 */
[----:B------:R-:W-:Y:S01]  /*15ae0*/  HGMMA.64x128x16.F32 R88, R156, gdesc[UR4].tnspB, R88, gsb0 ;  /* 0x41e000049c587df0 */ /* 0x000fe20008000858 */
[----:B------:R-:W-:Y:S01]  /*15af0*/  R2UR UR6, R14 ;  /* 0x000000000e0672ca */ /* 0x000fe200000e0000 */
[-CC-:B------:R-:W-:Y:S01]  /*15b00*/  FFMA.FTZ R52, R72, R28.reuse, -R83.reuse ;  /* 0x0000001c48347223 */ /* 0x180fe20000010853 */
[----:B------:R-:W-:Y:S01]  /*15b10*/  FMNMX.FTZ R8, R70, R7, !PT ;  /* 0x0000000746087209 */ /* 0x000fe20007810000 */
[----:B------:R-:W-:Y:S01]  /*15b20*/  MUFU.EX2 R172, R172 ;  /* 0x000000ac00ac7308 */ /* 0x000fe20000000800 */
[----:B------:R-:W-:Y:S01]  /*15b30*/  R2UR UR7, R15 ;  /* 0x000000000f0772ca */ /* 0x000fe200000e0000 */
[----:B------:R-:W-:Y:S01]  /*15b40*/  FFMA.FTZ R14, R73, R28, -R83 ;  /* 0x0000001c490e7223 */ /* 0x000fe20000010853 */
        /* <DEDUP_REMOVED lines=25> */
[C---:B------:R-:W-:Y:S01]  /*15ce0*/  FADD.FTZ R7, -R8.reuse, R10 ;  /* 0x0000000a08077221 */ /* 0x040fe20000010100 */
[----:B------:R-:W-:-:S03]  /*15cf0*/  FMUL.FTZ R57, R8, R28 ;  /* 0x0000001c08397220 */ /* 0x000fc60000410000 */
[-C--:B------:R-:W-:Y:S01]  /*15d00*/  FMUL.FTZ R7, R7, R28.reuse ;  /* 0x0000001c07077220 */ /* 0x080fe20000410000 */
        /* <DEDUP_REMOVED lines=9> */
[----:B------:R-:W-:Y:S01]  /*15da0*/  FFMA.FTZ R20, R27, R28, -R57 ;  /* 0x0000001c1b147223 */ /* 0x000fe20000010839 */
[----:B------:R-:W-:Y:S01]  /*15db0*/  IADD3 R33, -R192, 0xb, RZ ;  /* 0x0000000bc0217810 */ /* 0x000fe20007ffe1ff */
[----:B------:R-:W2:Y:S01]  /*15dc0*/  MUFU.EX2 R181, R181 ;  /* 0x000000b500b57308 */ /* 0x000ea20000000800 */
[----:B0-----:R-:W-:-:S02]  /*15dd0*/  IMAD.MOV.U32 R7, RZ, RZ, 0x40000040 ;  /* 0x40000040ff077424 */ /* 0x001fc400078e00ff */
[-CC-:B------:R-:W-:Y:S01]  /*15de0*/  FFMA.FTZ R21, R37, R28.reuse, -R57.reuse ;  /* 0x0000001c25157223 */ /* 0x180fe20000010839 */
[-C--:B------:R-:W-:Y:S01]  /*15df0*/  FFMA.FTZ R175, R40, R28.reuse, -R57 ;  /* 0x0000001c28af7223 */ /* 0x080fe20000010839 */
[----:B-1----:R-:W-:Y:S01]  /*15e00*/  FADD.FTZ R40, R176, R3 ;  /* 0x00000003b0287221 */ /* 0x002fe20000010000 */
        /* <DEDUP_REMOVED lines=12> */
[----:B--2---:R-:W-:Y:S01]  /*15ed0*/  FFMA.FTZ R0, R15, R0, R181 ;  /* 0x000000000f007223 */ /* 0x004fe200000100b5 */
[-CC-:B------:R-:W-:Y:S01]  /*15ee0*/  FFMA.FTZ R80, R80, R28.reuse, -R57.reuse ;  /* 0x0000001c50507223 */ /* 0x180fe20000010839 */
[-CC-:B------:R-:W-:Y:S01]  /*15ef0*/  FFMA.FTZ R81, R81, R28.reuse, -R57.reuse ;  /* 0x0000001c51517223 */ /* 0x180fe20000010839 */
[----:B------:R-:W-:Y:S01]  /*15f00*/  FFMA.FTZ R29, R29, R28, -R57 ;  /* 0x0000001c1d1d7223 */ /* 0x000fe20000010839 */
[----:B------:R-:W-:Y:S01]  /*15f10*/  F2FP.F16.F32.PACK_AB R176, R85, R176 ;  /* 0x000000b055b0723e */ /* 0x000fe200000000ff */
[----:B------:R-:W-:-:S02]  /*15f20*/  WARPGROUP.DEPBAR.LE gsb0, 0x0 ;  /* 0x00008000000079c5 */ /* 0x000fc40000010000 */
[----:B------:R-:W-:Y:S01]  /*15f30*/  WARPGROUP.ARRIVE ;  /* 0x00000000000079c5 */ /* 0x000fe20000000000 */
[----:B------:R-:W-:Y:S01]  /*15f40*/  MUFU.EX2 R13, R13 ;  /* 0x0000000d000d7308 */ /* 0x000fe20000000800 */
[----:B0-----:R-:W-:Y:S01]  /*15f50*/  F2FP.F16.F32.PACK_AB R181, R9, R181 ;  /* 0x000000b509b5723e */ /* 0x001fe200000000ff */
[-C--:B------:R-:W-:Y:S01]  /*15f60*/  FFMA.FTZ R156, R58, R28.reuse, -R83 ;  /* 0x0000001c3a9c7223 */ /* 0x080fe20000010853 */
[-C--:B------:R-:W-:Y:S01]  /*15f70*/  FFMA.FTZ R157, R66, R28.reuse, -R57 ;  /* 0x0000001c429d7223 */ /* 0x080fe20000010839 */
[-C--:B------:R-:W-:Y:S01]  /*15f80*/  FFMA.FTZ R158, R60, R28.reuse, -R83 ;  /* 0x0000001c3c9e7223 */ /* 0x080fe20000010853 */
[----:B------:R-:W-:Y:S01]  /*15f90*/  HGMMA.64x128x16.F32 R88, R160, gdesc[UR4].tnspB, R88, gsb0 ;  /* 0x41e00004a0587df0 */ /* 0x000fe20008000858 */
[----:B------:R-:W-:Y:S01]  /*15fa0*/  R2UR UR6, R6 ;  /* 0x00000000060672ca */ /* 0x000fe200000e0000 */
[-CC-:B------:R-:W-:Y:S01]  /*15fb0*/  FFMA.FTZ R6, R50, R28.reuse, -R57.reuse ;  /* 0x0000001c32067223 */ /* 0x180fe20000010839 */
[----:B------:R-:W-:Y:S01]  /*15fc0*/  R2UR UR7, R7 ;  /* 0x00000000070772ca */ /* 0x000fe200000e0000 */
[----:B------:R-:W-:Y:S01]  /*15fd0*/  @!P1 IMAD R7, R184, 0x8, R2 ;  /* 0x00000008b8079824 */ /* 0x000fe200078e0202 */
[----:B------:R-:W-:Y:S01]  /*15fe0*/  MUFU.EX2 R177, R177 ;  /* 0x000000b100b17308 */ /* 0x000fe20000000800 */
[----:B------:R-:W-:-:S02]  /*15ff0*/  FFMA.FTZ R159, R70, R28, -R57 ;  /* 0x0000001c469f7223 */ /* 0x000fc40000010839 */
[----:B------:R-:W-:Y:S02]  /*16000*/  @!P1 VIADD R36, R7, 0x28840 ;  /* 0x0002884007249836 */ /* 0x000fe40000000000 */
[----:B------:R-:W-:-:S03]  /*16010*/  FFMA.FTZ R7, R53, R28, -R57 ;  /* 0x0000001c35077223 */ /* 0x000fc60000010839 */
        /* <DEDUP_REMOVED lines=21> */
[----:B------:R-:W-:Y:S06]  /*16170*/  HGMMA.64x128x16.F32 R88, R164, gdesc[UR4].tnspB, R88, gsb0 ;  /* 0x41e00004a4587df0 */ /* 0x000fec0008000858 */
        /* <DEDUP_REMOVED lines=19> */
[----:B------:R-:W0:Y:S08]  /*162b0*/  MUFU.EX2 R10, R76 ;  /* 0x0000004c000a7308 */ /* 0x000e300000000800 */
[----:B------:R-:W-:Y:S01]  /*162c0*/  MUFU.EX2 R29, R29 ;  /* 0x0000001d001d7308 */ /* 0x000fe20000000800 */
[----:B------:R-:W-:-:S02]  /*162d0*/  WARPGROUP.DEPBAR.LE gsb0, 0x0 ;  /* 0x00008000000079c5 */ /* 0x000fc40000010000 */
[----:B------:R1:W-:Y:S06]  /*162e0*/  BAR.ARV R33, 0x100 ;  /* 0x000400210000751d */ /* 0x0003ec0000002000 */
[----:B------:R2:W-:Y:S01]  /*162f0*/  @!P1 SYNCS.ARRIVE.TRANS64.RED.A1T0 RZ, [R36+URZ], RZ ;  /* 0x000000ff24ff99a7 */ /* 0x0005e2000810043f */
[----:B0-----:R-:W-:Y:S01]  /*16300*/  F2FP.F16.F32.PACK_AB R166, R10, R14 ;  /* 0x0000000e0aa6723e */ /* 0x001fe200000000ff */
[----:B-1----:R-:W-:Y:S01]  /*16310*/  FADD.FTZ R33, R85, R40 ;  /* 0x0000002855217221 */ /* 0x002fe20000010000 */
[-C--:B------:R-:W-:Y:S01]  /*16320*/  FMUL.FTZ R88, R88, R11.reuse ;  /* 0x0000000b58587220 */ /* 0x080fe20000410000 */
[-C--:B------:R-:W-:Y:S01]  /*16330*/  FMUL.FTZ R89, R89, R11.reuse ;  /* 0x0000000b59597220 */ /* 0x080fe20000410000 */
[-C--:B------:R-:W-:Y:S01]  /*16340*/  FMUL.FTZ R92, R92, R11.reuse ;  /* 0x0000000b5c5c7220 */ /* 0x080fe20000410000 */
[----:B------:R-:W-:Y:S01]  /*16350*/  FADD.FTZ R40, R178, R33 ;  /* 0x00000021b2287221 */ /* 0x000fe20000010000 */
[----:B------:R-:W-:Y:S01]  /*16360*/  FMUL.FTZ R93, R93, R11 ;  /* 0x0000000b5d5d7220 */ /* 0x000fe20000410000 */
[----:B--2---:R-:W-:Y:S01]  /*16370*/  FADD.FTZ R36, R9, R0 ;  /* 0x0000000009247221 */ /* 0x004fe20000010000 */
[----:B------:R0:W-:Y:S01]  /*16380*/  @!P1 SYNCS.ARRIVE.TRANS64.RED.A1T0 RZ, [R5+URZ], RZ ;  /* 0x000000ff05ff99a7 */ /* 0x0001e2000810043f */
[----:B------:R-:W-:Y:S01]  /*16390*/  FADD.FTZ R37, R25, R40 ;  /* 0x0000002819257221 */ /* 0x000fe20000010000 */
[-C--:B------:R-:W-:Y:S01]  /*163a0*/  FFMA.FTZ R0, R63, R28.reuse, -R57 ;  /* 0x0000001c3f007223 */ /* 0x080fe20000010839 */
[----:B------:R-:W-:Y:S01]  /*163b0*/  FADD.FTZ R36, R183, R36 ;  /* 0x00000024b7247221 */ /* 0x000fe20000010000 */
[C---:B------:R-:W-:Y:S01]  /*163c0*/  F2FP.F16.F32.PACK_AB R183, R13.reuse, R183 ;  /* 0x000000b70db7723e */ /* 0x040fe200000000ff */
[----:B------:R-:W-:Y:S01]  /*163d0*/  FADD.FTZ R37, R172, R37 ;  /* 0x00000025ac257221 */ /* 0x000fe20000010000 */
[-C--:B------:R-:W-:Y:S01]  /*163e0*/  FMUL.FTZ R96, R96, R11.reuse ;  /* 0x0000000b60607220 */ /* 0x080fe20000410000 */
[----:B------:R-:W-:Y:S01]  /*163f0*/  FADD.FTZ R36, R13, R36 ;  /* 0x000000240d247221 */ /* 0x000fe20000010000 */
[----:B------:R-:W1:Y:S01]  /*16400*/  MUFU.EX2 R0, R0 ;  /* 0x0000000000007308 */ /* 0x000e620000000800 */
[----:B------:R-:W-:Y:S01]  /*16410*/  FADD.FTZ R37, R30, R37 ;  /* 0x000000251e257221 */ /* 0x000fe20000010000 */
[----:B------:R-:W-:Y:S01]  /*16420*/  FMUL.FTZ R97, R97, R11 ;  /* 0x0000000b61617220 */ /* 0x000fe20000410000 */
[----:B0-----:R-:W-:Y:S01]  /*16430*/  FADD.FTZ R5, R177, R36 ;  /* 0x00000024b1057221 */ /* 0x001fe20000010000 */
[----:B------:R-:W-:Y:S01]  /*16440*/  F2FP.F16.F32.PACK_AB R177, R20, R177 ;  /* 0x000000b114b1723e */ /* 0x000fe200000000ff */
[----:B------:R-:W-:Y:S01]  /*16450*/  FADD.FTZ R37, R174, R37 ;  /* 0x00000025ae257221 */ /* 0x000fe20000010000 */
[-C--:B------:R-:W-:Y:S01]  /*16460*/  FMUL.FTZ R100, R100, R11.reuse ;  /* 0x0000000b64647220 */ /* 0x080fe20000410000 */
[----:B------:R-:W-:Y:S01]  /*16470*/  FADD.FTZ R36, R20, R5 ;  /* 0x0000000514247221 */ /* 0x000fe20000010000 */
[-C--:B------:R-:W-:Y:S01]  /*16480*/  FFMA.FTZ R5, R71, R28.reuse, -R57 ;  /* 0x0000001c47057223 */ /* 0x080fe20000010839 */
[----:B------:R-:W-:Y:S01]  /*16490*/  FADD.FTZ R37, R86, R37 ;  /* 0x0000002556257221 */ /* 0x000fe20000010000 */
[-C--:B------:R-:W-:Y:S01]  /*164a0*/  FMUL.FTZ R101, R101, R11.reuse ;  /* 0x0000000b65657220 */ /* 0x080fe20000410000 */
[----:B------:R-:W-:Y:S01]  /*164b0*/  FADD.FTZ R33, R179, R36 ;  /* 0x00000024b3217221 */ /* 0x000fe20000010000 */
[----:B------:R-:W-:Y:S01]  /*164c0*/  FFMA.FTZ R36, R75, R28, -R57 ;  /* 0x0000001c4b247223 */ /* 0x000fe20000010839 */
[----:B------:R-:W-:Y:S01]  /*164d0*/  FADD.FTZ R44, R168, R37 ;  /* 0x00000025a82c7221 */ /* 0x000fe20000010000 */
[----:B------:R-:W0:Y:S01]  /*164e0*/  MUFU.EX2 R5, R5 ;  /* 0x0000000500057308 */ /* 0x000e220000000800 */
        /* <DEDUP_REMOVED lines=46> */
[C---:B-1----:R-:W-:Y:S01]  /*167d0*/  F2FP.F16.F32.PACK_AB R155, R0.reuse, R155 ;  /* 0x0000009b009b723e */ /* 0x042fe200000000ff */
        /* <DEDUP_REMOVED lines=15> */
[----:B0-----:R-:W-:Y:S01]  /*168d0*/  F2FP.F16.F32.PACK_AB R159, R5, R159 ;  /* 0x0000009f059f723e */ /* 0x001fe200000000ff */
        /* <DEDUP_REMOVED lines=9> */
[----:B--2---:R-:W-:Y:S01]  /*16970*/  FADD.FTZ R0, R36, R7 ;  /* 0x0000000724007221 */ /* 0x004fe20000010000 */
        /* <DEDUP_REMOVED lines=54> */
[----:B------:R-:W-:Y:S06]  /*16ce0*/  @P2 BRA `(.L_x_8980) ;  /* 0xffffffd4009c2947 */ /* 0x000fec000383ffff */
.L_x_8970:
[----:B------:R-:W-:Y:S05]  /*16cf0*/  WARPSYNC.ALL ;  /* 0x0000000000007948 */ /* 0x000fea0003800000 */
[----:B------:R-:W-:Y:S06]  /*16d00*/  BAR.ARV 0x8, 0x180 ;  /* 0x0206000000007b1d */ /* 0x000fec0000002000 */
[----:B------:R-:W-:Y:S05]  /*16d10*/  @!P0 BRA `(.L_x_8981) ;  /* 0x0000000000048947 */ /* 0x000fea0003800000 */
[----:B------:R-:W-:Y:S01]  /*16d20*/  BPT.TRAP 0x1 ;  /* 0x000000040000795c */ /* 0x000fe20000300000 */
.L_x_8981:
[----:B------:R-:W-:Y:S01]  /*16d30*/  IMAD R11, R184, 0x8, R2 ;  /* 0x00000008b80b7824 */ /* 0x000fe200078e0202 */
[----:B------:R-:W-:-:S04]  /*16d40*/  SHF.L.U32 R4, R186, 0x1f, RZ ;  /* 0x0000001fba047819 */ /* 0x000fc800000006ff */
[----:B------:R0:W1:Y:S01]  /*16d50*/  SYNCS.PHASECHK.TRANS64.TRYWAIT P2, [R11+URZ+0x28850], R4 ;  /* 0x028850040b0075a7 */ /* 0x000062000804017f */
[----:B------:R-:W-:Y:S05]  /*16d60*/  @!P0 BRA `(.L_x_8982) ;  /* 0x0000000000048947 */ /* 0x000fea0003800000 */
[----:B------:R-:W-:Y:S01]  /*16d70*/  BPT.TRAP 0x1 ;  /* 0x000000040000795c */ /* 0x000fe20000300000 */
.L_x_8982:
[----:B------:R-:W-:-:S05]  /*16d80*/  VIADD R2, R2, 0x400 ;  /* 0x0000040002027836 */ /* 0x000fca0000000000 */
[----:B------:R-:W-:-:S04]  /*16d90*/  SHF.R.U32.HI R2, RZ, 0x4, R2 ;  /* 0x00000004ff027819 */ /* 0x000fc80000011602 */
[----:B------:R-:W-:-:S04]  /*16da0*/  LOP3.LUT R2, R2, 0x3fff, RZ, 0xc0, !PT ;  /* 0x00003fff02027812 */ /* 0x000fc800078ec0ff */
[----:B------:R-:W-:Y:S01]  /*16db0*/  LOP3.LUT R5, R2, 0x4000000, RZ, 0xfc, !PT ;  /* 0x0400000002057812 */ /* 0x000fe200078efcff */
[----:B-1----:R-:W-:Y:S06]  /*16dc0*/  @P2 BRA `(.L_x_8983) ;  /* 0x0000000000082947 */ /* 0x002fec0003800000 */
[----:B------:R-:W1:Y:S02]  /*16dd0*/  SYNCS.PHASECHK.TRANS64.TRYWAIT P0, [R11+URZ+0x28850], R4 ;  /* 0x028850040b0075a7 */ /* 0x000e64000800017f */
[----:B-1----:R-:W-:Y:S05]  /*16de0*/  @!P0 BRA `(.L_x_8984) ;  /* 0x000000d400348947 */ /* 0x002fea0003800000 */
.L_x_8983:
[----:B01----:R-:W-:Y:S01]  /*16df0*/  IMAD R4, R184, 0x800, R5 ;  /* 0x00000800b8047824 */ /* 0x003fe200078e0205 */
[----:B------:R-:W-:Y:S01]  /*16e00*/  MOV R5, 0x40000040 ;  /* 0x4000004000057802 */ /* 0x000fe20000000f00 */
[----:B------:R-:W-:Y:S05]  /*16e10*/  WARPSYNC.ALL ;  /* 0x0000000000007948 */ /* 0x000fea0003800000 */
[C---:B------:R-:W-:Y:S01]  /*16e20*/  R2UR UR6, R4.reuse ;  /* 0x00000000040672ca */ /* 0x040fe200000e0000 */
[----:B------:R-:W-:Y:S01]  /*16e30*/  WARPGROUP.ARRIVE ;  /* 0x00000000000079c5 */ /* 0x000fe20000000000 */
[----:B------:R-:W-:Y:S01]  /*16e40*/  R2UR UR7, R5 ;  /* 0x00000000050772ca */ /* 0x000fe200000e0000 */
[----:B------:R-:W-:Y:S01]  /*16e50*/  VIADD R6, R4, 0x80 ;  /* 0x0000008004067836 */ /* 0x000fe20000000000 */
[----:B------:R-:W0:Y:S01]  /*16e60*/  SHFL.BFLY PT, R2, R3, 0x2, 0x1f ;  /* 0x0c401f0003027f89 */ /* 0x000e2200000e0000 */
[----:B------:R-:W-:Y:S01]  /*16e70*/  IMAD.MOV.U32 R7, RZ, RZ, 0x40000040 ;  /* 0x40000040ff077424 */ /* 0x000fe200078e00ff */
[----:B------:R-:W-:Y:S01]  /*16e80*/  IADD3 R184, R184, 0x1, RZ ;  /* 0x00000001b8b87810 */ /* 0x000fe20007ffe0ff */
[----:B------:R-:W-:-:S02]  /*16e90*/  IMAD.MOV.U32 R5, RZ, RZ, 0x40000040 ;  /* 0x40000040ff057424 */ /* 0x000fc400078e00ff */
[----:B------:R-:W-:Y:S01]  /*16ea0*/  @!P1 VIADD R10, R11, 0x28860 ;  /* 0x000288600b0a9836 */ /* 0x000fe20000000000 */
[----:B------:R-:W-:Y:S01]  /*16eb0*/  ISETP.NE.AND P2, PT, R184, 0x2, PT ;  /* 0x00000002b800780c */ /* 0x000fe20003f45270 */
[----:B------:R-:W-:-:S03]  /*16ec0*/  VIADD R215, R215, 0x1 ;  /* 0x00000001d7d77836 */ /* 0x000fc60000000000 */
[----:B------:R-:W-:Y:S01]  /*16ed0*/  @!P1 PRMT R10, RZ, 0x654, R10 ;  /* 0x00000654ff0a9816 */ /* 0x000fe2000000000a */
[----:B------:R-:W-:Y:S01]  /*16ee0*/  HGMMA.64x128x16.F32 R88, R180, gdesc[UR4].tnspB, R88, gsb0 ;  /* 0x41e00004b4587df0 */ /* 0x000fe20008000858 */
[----:B------:R-:W-:Y:S01]  /*16ef0*/  R2UR UR6, R6 ;  /* 0x00000000060672ca */ /* 0x000fe200000e0000 */
[----:B------:R-:W-:Y:S01]  /*16f00*/  VIADD R6, R4, 0x100 ;  /* 0x0000010004067836 */ /* 0x000fe20000000000 */
[----:B------:R-:W-:Y:S01]  /*16f10*/  R2UR UR7, R7 ;  /* 0x00000000070772ca */ /* 0x000fe200000e0000 */
[----:B------:R-:W-:Y:S01]  /*16f20*/  IMAD.MOV.U32 R7, RZ, RZ, 0x40000040 ;  /* 0x40000040ff077424 */ /* 0x000fe200078e00ff */
[----:B------:R-:W-:Y:S01]  /*16f30*/  SEL R184, R184, RZ, P2 ;  /* 0x000000ffb8b87207 */ /* 0x000fe20001000000 */
[----:B0-----:R-:W-:Y:S01]  /*16f40*/  FADD.FTZ R2, R2, R3 ;  /* 0x0000000302027221 */ /* 0x001fe20000010000 */
[----:B------:R-:W-:-:S04]  /*16f50*/  SEL R3, RZ, 0x1, P2 ;  /* 0x00000001ff037807 */ /* 0x000fc80001000000 */
[----:B------:R-:W-:Y:S01]  /*16f60*/  LOP3.LUT R186, R186, R3, RZ, 0x3c, !PT ;  /* 0x00000003baba7212 */ /* 0x000fe200078e3cff */
[----:B------:R-:W-:Y:S01]  /*16f70*/  IMAD.MOV.U32 R3, RZ, RZ, -0x800000 ;  /* 0xff800000ff037424 */ /* 0x000fe200078e00ff */
[----:B------:R-:W-:Y:S02]  /*16f80*/  WARPGROUP.DEPBAR.LE gsb0, 0x0 ;  /* 0x00008000000079c5 */ /* 0x000fe40000010000 */
[----:B------:R-:W-:-:S06]  /*16f90*/  WARPGROUP.ARRIVE ;  /* 0x00000000000079c5 */ /* 0x000fcc0000000000 */
        /* <DEDUP_REMOVED lines=43> */
[----:B-1----:R-:W-:-:S04]  /*17250*/  FADD.FTZ R13, R4, R7 ;  /* 0x00000007040d7221 */ /* 0x002fc80000010000 */
[----:B------:R-:W-:Y:S02]  /*17260*/  FSETP.NE.FTZ.AND P0, PT, R12, RZ, PT ;  /* 0x000000ff0c00720b */ /* 0x000fe40003f15000 */
[----:B------:R-:W-:Y:S02]  /*17270*/  CS2R R4, SRZ ;  /* 0x0000000000047805 */ /* 0x000fe4000001ff00 */
        /* <DEDUP_REMOVED lines=81> */
.L_x_8901:
[----:B------:R-:W-:Y:S05]  /*17790*/  WARPSYNC.ALL ;  /* 0x0000000000007948 */ /* 0x000fea0003800000 */
        /* <DEDUP_REMOVED lines=10> */
[----:B------:R-:W-:Y:S01]  /*17840*/  ULDC UR4, c[0x0][0xad4] ;  /* 0x0002b50000047ab9 */ /* 0x000fe20000000800 */
[----:B------:R-:W-:Y:S01]  /*17850*/  F2FP.F16.F32.PACK_AB R34, R133, R132 ;  /* 0x000000848522723e */ /* 0x000fe200000000ff */
[----:B------:R-:W-:Y:S01]  /*17860*/  IMAD.MOV.U32 R57, RZ, RZ, RZ ;  /* 0x000000ffff397224 */ /* 0x000fe200078e00ff */
[----:B------:R-:W3:Y:S01]  /*17870*/  S2R R9, SR_SWINHI ;  /* 0x0000000000097919 */ /* 0x000ee20000002f00 */
[----:B------:R-:W-:Y:S02]  /*17880*/  F2FP.F16.F32.PACK_AB R36, R137, R136 ;  /* 0x000000888924723e */ /* 0x000fe400000000ff */
[----:B------:R-:W-:Y:S02]  /*17890*/  MOV R42, R2 ;  /* 0x00000002002a7202 */ /* 0x000fe40000000f00 */
[----:B---3--:R-:W-:-:S03]  /*178a0*/  MOV R43, R9 ;  /* 0x00000009002b7202 */ /* 0x008fc60000000f00 */
[----:B--2---:R-:W-:-:S03]  /*178b0*/  IMAD.WIDE R12, R8, 0x2, R42 ;  /* 0x00000002080c7825 */ /* 0x004fc600078e022a */
[C---:B------:R-:W-:Y:S02]  /*178c0*/  IADD3 R37, P0, R12.reuse, 0x40, RZ ;  /* 0x000000400c257810 */ /* 0x040fe40007f1e0ff */
[C---:B------:R-:W-:Y:S02]  /*178d0*/  IADD3 R35, P5, R12.reuse, 0x20, RZ ;  /* 0x000000200c237810 */ /* 0x040fe40007fbe0ff */
[----:B------:R-:W-:Y:S01]  /*178e0*/  IADD3 R39, P1, R12, 0x60, RZ ;  /* 0x000000600c277810 */ /* 0x000fe20007f3e0ff */
[--C-:B------:R-:W-:Y:S01]  /*178f0*/  IMAD.X R11, RZ, RZ, R13.reuse, P0 ;  /* 0x000000ffff0b7224 */ /* 0x100fe200000e060d */
[C---:B------:R-:W-:Y:S01]  /*17900*/  ISETP.NE.AND P0, PT, R208.reuse, RZ, PT ;  /* 0x000000ffd000720c */ /* 0x040fe20003f05270 */
[--C-:B------:R-:W-:Y:S01]  /*17910*/  IMAD.X R9, RZ, RZ, R13.reuse, P5 ;  /* 0x000000ffff097224 */ /* 0x100fe200028e060d */
[----:B-1----:R-:W-:Y:S01]  /*17920*/  LOP3.LUT R4, R35, 0x380, RZ, 0xc0, !PT ;  /* 0x0000038023047812 */ /* 0x002fe200078ec0ff */
[----:B------:R-:W-:Y:S01]  /*17930*/  IMAD.X R25, RZ, RZ, R13, P1 ;  /* 0x000000ffff197224 */ /* 0x000fe200008e060d */
[----:B------:R-:W-:Y:S01]  /*17940*/  SEL R208, R208, UR4, P0 ;  /* 0x00000004d0d07c07 */ /* 0x000fe20008000000 */
[----:B------:R-:W-:Y:S05]  /*17950*/  WARPSYNC.ALL ;  /* 0x0000000000007948 */ /* 0x000fea0003800000 */
[----:B------:R-:W-:Y:S01]  /*17960*/  LOP3.LUT R15, R12, 0x380, RZ, 0xc0, !PT ;  /* 0x000003800c0f7812 */ /* 0x000fe200078ec0ff */
[----:B------:R-:W-:Y:S01]  /*17970*/  ULDC.64 UR6, c[0x0][0xc08] ;  /* 0x0003020000067ab9 */ /* 0x000fe20000000a00 */
[----:B------:R-:W-:Y:S01]  /*17980*/  LOP3.LUT R14, R39, 0x380, RZ, 0xc0, !PT ;  /* 0x00000380270e7812 */ /* 0x000fe200078ec0ff */
[----:B------:R-:W-:Y:S01]  /*17990*/  ULDC.64 UR4, c[0x0][0xc00] ;  /* 0x0003000000047ab9 */ /* 0x000fe20000000a00 */
[----:B------:R-:W-:-:S02]  /*179a0*/  SHF.R.U64 R4, R4, 0x3, RZ ;  /* 0x0000000304047819 */ /* 0x000fc400000012ff */
[----:B------:R-:W-:Y:S02]  /*179b0*/  IADD3 R45, P2, R12, 0x4000, RZ ;  /* 0x000040000c2d7810 */ /* 0x000fe40007f5e0ff */
[----:B------:R-:W-:Y:S02]  /*179c0*/  SHF.R.U64 R15, R15, 0x3, RZ ;  /* 0x000000030f0f7819 */ /* 0x000fe400000012ff */
[----:B------:R-:W-:Y:S01]  /*179d0*/  SHF.R.U64 R14, R14, 0x3, RZ ;  /* 0x000000030e0e7819 */ /* 0x000fe200000012ff */
[----:B------:R-:W-:Y:S01]  /*179e0*/  IMAD.X R27, RZ, RZ, R13, P2 ;  /* 0x000000ffff1b7224 */ /* 0x000fe200010e060d */
[C---:B------:R-:W-:Y:S02]  /*179f0*/  IADD3 R47, P3, R12.reuse, 0x4020, RZ ;  /* 0x000040200c2f7810 */ /* 0x040fe40007f7e0ff */
[C---:B------:R-:W-:Y:S02]  /*17a00*/  IADD3 R30, P4, R12.reuse, 0x4040, RZ ;  /* 0x000040400c1e7810 */ /* 0x040fe40007f9e0ff */
[----:B------:R-:W-:-:S02]  /*17a10*/  IADD3 R49, P5, R12, 0x4060, RZ ;  /* 0x000040600c317810 */ /* 0x000fc40007fbe0ff */
[----:B------:R-:W-:Y:S01]  /*17a20*/  LOP3.LUT R8, R4, R35, RZ, 0x3c, !PT ;  /* 0x0000002304087212 */ /* 0x000fe200078e3cff */
[--C-:B------:R-:W-:Y:S01]  /*17a30*/  IMAD.X R31, RZ, RZ, R13.reuse, P4 ;  /* 0x000000ffff1f7224 */ /* 0x100fe200020e060d */
[----:B------:R-:W-:Y:S01]  /*17a40*/  LOP3.LUT R12, R15, R12, RZ, 0x3c, !PT ;  /* 0x0000000c0f0c7212 */ /* 0x000fe200078e3cff */
[----:B------:R-:W-:Y:S01]  /*17a50*/  IMAD.X R33, RZ, RZ, R13, P5 ;  /* 0x000000ffff217224 */ /* 0x000fe200028e060d */
[----:B------:R-:W-:Y:S02]  /*17a60*/  LOP3.LUT R24, R14, R39, RZ, 0x3c, !PT ;  /* 0x000000270e187212 */ /* 0x000fe400078e3cff */
[----:B------:R-:W-:Y:S02]  /*17a70*/  LOP3.LUT R4, R45, 0x380, RZ, 0xc0, !PT ;  /* 0x000003802d047812 */ /* 0x000fe400078ec0ff */
[----:B------:R-:W-:Y:S02]  /*17a80*/  LOP3.LUT R14, R47, 0x380, RZ, 0xc0, !PT ;  /* 0x000003802f0e7812 */ /* 0x000fe400078ec0ff */
[----:B------:R-:W-:-:S02]  /*17a90*/  LOP3.LUT R15, R30, 0x380, RZ, 0xc0, !PT ;  /* 0x000003801e0f7812 */ /* 0x000fc400078ec0ff */
[----:B------:R-:W-:Y:S02]  /*17aa0*/  LOP3.LUT R10, R37, 0x380, RZ, 0xc0, !PT ;  /* 0x00000380250a7812 */ /* 0x000fe400078ec0ff */
[----:B------:R-:W-:Y:S02]  /*17ab0*/  SHF.R.U64 R4, R4, 0x3, RZ ;  /* 0x0000000304047819 */ /* 0x000fe400000012ff */
[----:B------:R-:W-:Y:S02]  /*17ac0*/  SHF.R.U64 R14, R14, 0x3, RZ ;  /* 0x000000030e0e7819 */ /* 0x000fe400000012ff */
[----:B------:R-:W-:Y:S02]  /*17ad0*/  SHF.R.U64 R15, R15, 0x3, RZ ;  /* 0x000000030f0f7819 */ /* 0x000fe400000012ff */
[----:B------:R-:W-:Y:S02]  /*17ae0*/  SHF.R.U64 R10, R10, 0x3, RZ ;  /* 0x000000030a0a7819 */ /* 0x000fe400000012ff */
[----:B------:R-:W-:-:S02]  /*17af0*/  LOP3.LUT R26, R4, R45, RZ, 0x3c, !PT ;  /* 0x0000002d041a7212 */ /* 0x000fc400078e3cff */
[----:B------:R-:W-:Y:S02]  /*17b00*/  IADD3.X R29, RZ, R13, RZ, P3, !PT ;  /* 0x0000000dff1d7210 */ /* 0x000fe40001ffe4ff */
[----:B------:R-:W-:Y:S02]  /*17b10*/  LOP3.LUT R32, R49, 0x380, RZ, 0xc0, !PT ;  /* 0x0000038031207812 */ /* 0x000fe400078ec0ff */
[----:B------:R-:W-:Y:S02]  /*17b20*/  LOP3.LUT R28, R14, R47, RZ, 0x3c, !PT ;  /* 0x0000002f0e1c7212 */ /* 0x000fe400078e3cff */
[----:B------:R-:W-:Y:S02]  /*17b30*/  LOP3.LUT R30, R15, R30, RZ, 0x3c, !PT ;  /* 0x0000001e0f1e7212 */ /* 0x000fe400078e3cff */
[----:B------:R-:W-:Y:S02]  /*17b40*/  MOV R4, R12 ;  /* 0x0000000c00047202 */ /* 0x000fe40000000f00 */
[----:B------:R-:W-:-:S02]  /*17b50*/  LOP3.LUT R10, R10, R37, RZ, 0x3c, !PT ;  /* 0x000000250a0a7212 */ /* 0x000fc400078e3cff */
[----:B------:R-:W-:Y:S02]  /*17b60*/  F2FP.F16.F32.PACK_AB R12, R21, R20 ;  /* 0x00000014150c723e */ /* 0x000fe400000000ff */
[----:B------:R-:W-:Y:S02]  /*17b70*/  F2FP.F16.F32.PACK_AB R13, R91, R90 ;  /* 0x0000005a5b0d723e */ /* 0x000fe400000000ff */
[----:B------:R-:W-:Y:S02]  /*17b80*/  F2FP.F16.F32.PACK_AB R14, R93, R92 ;  /* 0x0000005c5d0e723e */ /* 0x000fe400000000ff */
[----:B------:R-:W-:Y:S01]  /*17b90*/  F2FP.F16.F32.PACK_AB R15, R95, R94 ;  /* 0x0000005e5f0f723e */ /* 0x000fe200000000ff */
[----:B------:R-:W-:Y:S01]  /*17ba0*/  BAR.SYNC.DEFER_BLOCKING 0x1, 0x100 ;  /* 0x0044000000007b1d */ /* 0x000fe20000010000 */
[----:B------:R-:W-:Y:S02]  /*17bb0*/  SHF.R.U64 R32, R32, 0x3, RZ ;  /* 0x0000000320207819 */ /* 0x000fe400000012ff */
[----:B------:R-:W-:-:S02]  /*17bc0*/  MOV R37, R8 ;  /* 0x0000000800257202 */ /* 0x000fc40000000f00 */
[----:B------:R-:W-:Y:S02]  /*17bd0*/  MOV R38, R10 ;  /* 0x0000000a00267202 */ /* 0x000fe40000000f00 */
[----:B------:R-:W-:Y:S02]  /*17be0*/  F2FP.F16.F32.PACK_AB R8, R97, R96 ;  /* 0x000000606108723e */ /* 0x000fe400000000ff */
[----:B------:R-:W-:Y:S02]  /*17bf0*/  F2FP.F16.F32.PACK_AB R9, R99, R98 ;  /* 0x000000626309723e */ /* 0x000fe400000000ff */
[----:B------:R-:W-:Y:S02]  /*17c00*/  F2FP.F16.F32.PACK_AB R10, R101, R100 ;  /* 0x00000064650a723e */ /* 0x000fe400000000ff */
[----:B------:R-:W-:Y:S02]  /*17c10*/  F2FP.F16.F32.PACK_AB R11, R103, R102 ;  /* 0x00000066670b723e */ /* 0x000fe400000000ff */
[----:B------:R-:W-:-:S02]  /*17c20*/  MOV R39, R24 ;  /* 0x0000001800277202 */ /* 0x000fc40000000f00 */
[----:B------:R-:W-:Y:S02]  /*17c30*/  MOV R46, R26 ;  /* 0x0000001a002e7202 */ /* 0x000fe40000000f00 */
[----:B------:R-:W-:Y:S02]  /*17c40*/  LOP3.LUT R32, R32, R49, RZ, 0x3c, !PT ;  /* 0x0000003120207212 */ /* 0x000fe400078e3cff */
[----:B------:R-:W-:Y:S02]  /*17c50*/  F2FP.F16.F32.PACK_AB R24, R113, R112 ;  /* 0x000000707118723e */ /* 0x000fe400000000ff */
[----:B------:R-:W-:Y:S01]  /*17c60*/  F2FP.F16.F32.PACK_AB R25, R115, R114 ;  /* 0x000000727319723e */ /* 0x000fe200000000ff */
[----:B------:R1:W-:Y:S01]  /*17c70*/  STSM.16.M88.4 [R4], R12 ;  /* 0x0000000c04007844 */ /* 0x0003e20000000200 */
[----:B------:R-:W-:Y:S02]  /*17c80*/  F2FP.F16.F32.PACK_AB R26, R117, R116 ;  /* 0x00000074751a723e */ /* 0x000fe400000000ff */
[----:B------:R-:W-:Y:S01]  /*17c90*/  F2FP.F16.F32.PACK_AB R27, R119, R118 ;  /* 0x00000076771b723e */ /* 0x000fe200000000ff */
[----:B------:R2:W-:Y:S01]  /*17ca0*/  STSM.16.M88.4 [R37], R8 ;  /* 0x0000000825007844 */ /* 0x0005e20000000200 */
[----:B------:R-:W-:-:S02]  /*17cb0*/  MOV R45, R28 ;  /* 0x0000001c002d7202 */ /* 0x000fc40000000f00 */
[----:B------:R-:W-:Y:S02]  /*17cc0*/  MOV R44, R30 ;  /* 0x0000001e002c7202 */ /* 0x000fe40000000f00 */
[----:B------:R-:W-:Y:S02]  /*17cd0*/  F2FP.F16.F32.PACK_AB R28, R121, R120 ;  /* 0x00000078791c723e */ /* 0x000fe400000000ff */
[----:B------:R-:W-:Y:S02]  /*17ce0*/  F2FP.F16.F32.PACK_AB R29, R123, R122 ;  /* 0x0000007a7b1d723e */ /* 0x000fe400000000ff */
[----:B------:R-:W-:Y:S02]  /*17cf0*/  F2FP.F16.F32.PACK_AB R30, R125, R124 ;  /* 0x0000007c7d1e723e */ /* 0x000fe400000000ff */
[----:B------:R-:W-:Y:S02]  /*17d00*/  F2FP.F16.F32.PACK_AB R31, R127, R126 ;  /* 0x0000007e7f1f723e */ /* 0x000fe400000000ff */
[----:B-1----:R-:W-:-:S02]  /*17d10*/  F2FP.F16.F32.PACK_AB R12, R105, R104 ;  /* 0x00000068690c723e */ /* 0x002fc400000000ff */
[----:B------:R-:W-:Y:S02]  /*17d20*/  F2FP.F16.F32.PACK_AB R13, R107, R106 ;  /* 0x0000006a6b0d723e */ /* 0x000fe400000000ff */
[----:B------:R-:W-:Y:S02]  /*17d30*/  F2FP.F16.F32.PACK_AB R14, R109, R108 ;  /* 0x0000006c6d0e723e */ /* 0x000fe400000000ff */
[----:B------:R-:W-:Y:S02]  /*17d40*/  F2FP.F16.F32.PACK_AB R15, R41, R40 ;  /* 0x00000028290f723e */ /* 0x000fe400000000ff */
[----:B------:R-:W-:Y:S02]  /*17d50*/  MOV R4, R32 ;  /* 0x0000002000047202 */ /* 0x000fe40000000f00 */
[----:B------:R-:W-:Y:S01]  /*17d60*/  F2FP.F16.F32.PACK_AB R32, R129, R128 ;  /* 0x000000808120723e */ /* 0x000fe200000000ff */
[----:B------:R1:W-:Y:S01]  /*17d70*/  STSM.16.M88.4 [R38], R12 ;  /* 0x0000000c26007844 */ /* 0x0003e20000000200 */
[----:B------:R-:W-:-:S02]  /*17d80*/  F2FP.F16.F32.PACK_AB R33, R131, R130 ;  /* 0x000000828321723e */ /* 0x000fc400000000ff */
[----:B------:R-:W-:Y:S01]  /*17d90*/  F2FP.F16.F32.PACK_AB R35, R135, R134 ;  /* 0x000000868723723e */ /* 0x000fe200000000ff */
[----:B------:R3:W-:Y:S01]  /*17da0*/  STSM.16.M88.4 [R39], R24 ;  /* 0x0000001827007844 */ /* 0x0007e20000000200 */
[----:B--2---:R-:W-:Y:S02]  /*17db0*/  F2FP.F16.F32.PACK_AB R37, R139, R138 ;  /* 0x0000008a8b25723e */ /* 0x004fe400000000ff */
[----:B------:R-:W-:Y:S01]  /*17dc0*/  F2FP.F16.F32.PACK_AB R8, R145, R144 ;  /* 0x000000909108723e */ /* 0x000fe200000000ff */
[----:B------:R-:W-:Y:S01]  /*17dd0*/  STSM.16.M88.4 [R46], R28 ;  /* 0x0000001c2e007844 */ /* 0x000fe20000000200 */
[----:B------:R-:W-:Y:S02]  /*17de0*/  F2FP.F16.F32.PACK_AB R9, R147, R146 ;  /* 0x000000929309723e */ /* 0x000fe400000000ff */
[----:B------:R-:W-:Y:S01]  /*17df0*/  F2FP.F16.F32.PACK_AB R10, R149, R148 ;  /* 0x00000094950a723e */ /* 0x000fe200000000ff */
[----:B------:R-:W-:Y:S01]  /*17e00*/  STSM.16.M88.4 [R45], R32 ;  /* 0x000000202d007844 */ /* 0x000fe20000000200 */
[----:B------:R-:W-:-:S02]  /*17e10*/  F2FP.F16.F32.PACK_AB R11, R151, R150 ;  /* 0x00000096970b723e */ /* 0x000fc400000000ff */
[----:B------:R-:W-:Y:S02]  /*17e20*/  ISETP.NE.U32.AND P0, PT, RZ, UR4, PT ;  /* 0x00000004ff007c0c */ /* 0x000fe4000bf05070 */
[----:B-1----:R-:W-:Y:S02]  /*17e30*/  F2FP.F16.F32.PACK_AB R38, R141, R140 ;  /* 0x0000008c8d26723e */ /* 0x002fe400000000ff */
[----:B------:R-:W-:Y:S02]  /*17e40*/  ISETP.NE.U32.AND P3, PT, RZ, UR6, PT ;  /* 0x00000006ff007c0c */ /* 0x000fe4000bf65070 */
[----:B---3--:R-:W-:Y:S02]  /*17e50*/  F2FP.F16.F32.PACK_AB R39, R143, R142 ;  /* 0x0000008e8f27723e */ /* 0x008fe400000000ff */
[----:B------:R-:W-:Y:S02]  /*17e60*/  IADD3 R12, P1, R210, UR4, RZ ;  /* 0x00000004d20c7c10 */ /* 0x000fe4000ff3e0ff */
[----:B------:R-:W-:Y:S01]  /*17e70*/  ISETP.NE.AND.EX P0, PT, RZ, UR5, PT, P0 ;  /* 0x00000005ff007c0c */ /* 0x000fe2000bf05300 */
[----:B------:R-:W-:Y:S01]  /*17e80*/  STSM.16.M88.4 [R44], R36 ;  /* 0x000000242c007844 */ /* 0x000fe20000000200 */
[----:B------:R-:W-:-:S02]  /*17e90*/  ISETP.NE.AND.EX P3, PT, RZ, UR7, PT, P3 ;  /* 0x00000007ff007c0c */ /* 0x000fc4000bf65330 */
[----:B------:R-:W-:Y:S01]  /*17ea0*/  IADD3.X R13, R211, UR5, RZ, P1, !PT ;  /* 0x00000005d30d7c10 */ /* 0x000fe20008ffe4ff */
[----:B------:R1:W-:Y:S01]  /*17eb0*/  STSM.16.M88.4 [R4], R8 ;  /* 0x0000000804007844 */ /* 0x0003e20000000200 */
[----:B------:R-:W-:Y:S09]  /*17ec0*/  BAR.SYNC.DEFER_BLOCKING 0x1, 0x100 ;  /* 0x0044000000007b1d */ /* 0x000ff20000010000 */
[----:B------:R-:W-:Y:S01]  /*17ed0*/  @P3 IADD3 R210, P1, R210, UR6, RZ ;  /* 0x00000006d2d23c10 */ /* 0x000fe2000ff3e0ff */
[----:B------:R-:W-:-:S02]  /*17ee0*/  ULDC UR6, c[0x0][0xa88] ;  /* 0x0002a20000067ab9 */ /* 0x000fc40000000800 */
[----:B------:R-:W-:Y:S01]  /*17ef0*/  IMAD.U32 R27, RZ, RZ, UR6 ;  /* 0x00000006ff1b7e24 */ /* 0x000fe2000f8e00ff */
[----:B------:R-:W-:Y:S02]  /*17f00*/  @P3 IADD3.X R211, R211, UR7, RZ, P1, !PT ;  /* 0x00000007d3d33c10 */ /* 0x000fe40008ffe4ff */
[----:B------:R-:W-:Y:S01]  /*17f10*/  ISETP.GT.AND P2, PT, R208, 0x1, PT ;  /* 0x00000001d000780c */ /* 0x000fe20003f44270 */
[----:B-1----:R-:W1:Y:S01]  /*17f20*/  LDC R4, c[0x0][0xbe8] ;  /* 0x0002fa00ff047b82 */ /* 0x002e620000000800 */
[----:B------:R2:W5:Y:S04]  /*17f30*/  @P0 LDG.E R57, desc[UR42][R12.64] ;  /* 0x0000002a0c390981 */ /* 0x000568000c1e1900 */
[----:B------:R2:W5:Y:S01]  /*17f40*/  @P3 LDG.E R27, desc[UR42][R210.64] ;  /* 0x0000002ad21b3981 */ /* 0x000562000c1e1900 */
[----:B------:R-:W-:-:S04]  /*17f50*/  MOV R26, 0x9b8 ;  /* 0x000009b8001a7802 */ /* 0x000fc80000000f00 */
[----:B------:R-:W-:-:S04]  /*17f60*/  SEL R26, R26, 0x978, P2 ;  /* 0x000009781a1a7807 */ /* 0x000fc80001000000 */
[----:B------:R2:W3:Y:S01]  /*17f70*/  LDC.64 R8, c[0x0][R26+0x220] ;  /* 0x000088001a087b82 */ /* 0x0004e20000000a00 */
[----:B-1----:R-:W-:-:S07]  /*17f80*/  ISETP.NE.AND P1, PT, R4, 0x1, PT ;  /* 0x000000010400780c */ /* 0x002fce0003f25270 */
[----:B------:R2:W1:Y:S08]  /*17f90*/  LDC.64 R10, c[0x0][R26+0x218] ;  /* 0x000086001a0a7b82 */ /* 0x0004700000000a00 */
[----:B------:R2:W4:Y:S01]  /*17fa0*/  LDC.64 R14, c[0x0][R26+0x228] ;  /* 0x00008a001a0e7b82 */ /* 0x0005220000000a00 */
[----:B---3--:R-:W-:Y:S05]  /*17fb0*/  @P3 BRA `(.L_x_8987) ;  /* 0x0000000000103947 */ /* 0x008fea0003800000 */
[----:B------:R-:W-:Y:S05]  /*17fc0*/  @!P0 BRA `(.L_x_8987) ;  /* 0x00000000000c8947 */ /* 0x000fea0003800000 */
[----:B------:R-:W3:Y:S04]  /*17fd0*/  LDG.E R24, desc[UR42][R12.64] ;  /* 0x0000002a0c187981 */ /* 0x000ee8000c1e1900 */
[----:B-----5:R-:W3:Y:S02]  /*17fe0*/  LDG.E R27, desc[UR42][R12.64+0x4] ;  /* 0x0000042a0c1b7981 */ /* 0x020ee4000c1e1900 */
[----:B---3--:R-:W-:-:S07]  /*17ff0*/  IMAD.IADD R27, R27, 0x1, -R24 ;  /* 0x000000011b1b7824 */ /* 0x008fce00078e0a18 */
.L_x_8987:
[----:B------:R-:W3:Y:S01]  /*18000*/  LDL R30, [R1+0x50] ;  /* 0x00005000011e7983 */ /* 0x000ee20000100800 */
[----:B--2---:R-:W2:Y:S01]  /*18010*/  LDC.64 R12, c[0x0][R26+0x210] ;  /* 0x000084001a0c7b82 */ /* 0x004ea20000000a00 */
[----:B------:R-:W-:Y:S01]  /*18020*/  ISETP.NE.U32.AND P0, PT, RZ, UR4, PT ;  /* 0x00000004ff007c0c */ /* 0x000fe2000bf05070 */
[-C--:B-1----:R-:W-:Y:S01]  /*18030*/  IMAD R31, R11, R206.reuse, RZ ;  /* 0x000000ce0b1f7224 */ /* 0x082fe200078e02ff */
[----:B-----5:R-:W-:Y:S01]  /*18040*/  SHF.R.S32.HI R58, RZ, 0x1f, R57 ;  /* 0x0000001fff3a7819 */ /* 0x020fe20000011439 */
[----:B------:R-:W-:Y:S01]  /*18050*/  IMAD.WIDE.U32 R10, R10, R206, RZ ;  /* 0x000000ce0a0a7225 */ /* 0x000fe200078e00ff */
[----:B------:R-:W-:-:S03]  /*18060*/  ISETP.NE.AND.EX P0, PT, RZ, UR5, PT, P0 ;  /* 0x00000005ff007c0c */ /* 0x000fc6000bf05300 */
[----:B------:R-:W1:Y:S01]  /*18070*/  @P1 LDC R28, c[0x0][0xbec] ;  /* 0x0002fb00ff1c1b82 */ /* 0x000e620000000800 */
[----:B------:R-:W-:Y:S01]  /*18080*/  SEL R209, R209, RZ, !P0 ;  /* 0x000000ffd1d17207 */ /* 0x000fe20004000000 */
[----:B------:R-:W-:Y:S01]  /*18090*/  IMAD.IADD R37, R204, 0x1, R190 ;  /* 0x00000001cc257824 */ /* 0x000fe200078e02be */
[----:B------:R-:W-:Y:S01]  /*180a0*/  SEL R29, R234, RZ, !P0 ;  /* 0x000000ffea1d7207 */ /* 0x000fe20004000000 */
[----:B------:R-:W-:Y:S02]  /*180b0*/  IMAD.IADD R11, R11, 0x1, R31 ;  /* 0x000000010b0b7824 */ /* 0x000fe400078e021f */
[----:B------:R-:W-:Y:S02]  /*180c0*/  IMAD R9, R9, R209, RZ ;  /* 0x000000d109097224 */ /* 0x000fe400078e02ff */
[----:B------:R-:W0:Y:S01]  /*180d0*/  @P1 LDC R35, c[0x0][0xbf0] ;  /* 0x0002fc00ff231b82 */ /* 0x000e220000000800 */
[----:B------:R-:W-:Y:S02]  /*180e0*/  IMAD R56, R27, R4, RZ ;  /* 0x000000041b387224 */ /* 0x000fe400078e02ff */
[C---:B------:R-:W-:Y:S01]  /*180f0*/  IMAD R33, R8.reuse, R29, R9 ;  /* 0x0000001d08217224 */ /* 0x040fe200078e0209 */
[----:B------:R-:W-:Y:S01]  /*18100*/  SEL R29, R217, RZ, P2 ;  /* 0x000000ffd91d7207 */ /* 0x000fe20001000000 */
[----:B------:R-:W-:-:S03]  /*18110*/  IMAD.WIDE.U32 R8, R8, R209, RZ ;  /* 0x000000d108087225 */ /* 0x000fc600078e00ff */
[----:B------:R-:W2:Y:S01]  /*18120*/  LDC.64 R24, c[0x0][0xba8] ;  /* 0x0002ea00ff187b82 */ /* 0x000ea20000000a00 */
[----:B------:R-:W-:Y:S01]  /*18130*/  IMAD.IADD R33, R9, 0x1, R33 ;  /* 0x0000000109217824 */ /* 0x000fe200078e0221 */
[----:B------:R-:W-:Y:S01]  /*18140*/  IADD3 R10, P0, P3, R8, R10, R57 ;  /* 0x0000000a080a7210 */ /* 0x000fe20007b1e039 */
[----:B----4-:R-:W-:Y:S01]  /*18150*/  IMAD R31, R15, R29, RZ ;  /* 0x0000001d0f1f7224 */ /* 0x010fe200078e02ff */
[----:B------:R-:W-:Y:S01]  /*18160*/  MOV R9, R37 ;  /* 0x0000002500097202 */ /* 0x000fe20000000f00 */
[----:B------:R-:W-:Y:S01]  /*18170*/  IMAD.WIDE.U32 R14, R14, R29, RZ ;  /* 0x0000001d0e0e7225 */ /* 0x000fe200078e00ff */
[----:B------:R-:W-:-:S03]  /*18180*/  IADD3.X R11, R33, R11, R58, P0, P3 ;  /* 0x0000000b210b7210 */ /* 0x000fc600007e643a */
[----:B-1----:R-:W-:-:S04]  /*18190*/  @P1 IMAD.HI.U32 R8, R37, R28, RZ ;  /* 0x0000001c25081227 */ /* 0x002fc800078e00ff */
[----:B------:R-:W-:Y:S01]  /*181a0*/  IMAD.IADD R31, R15, 0x1, R31 ;  /* 0x000000010f1f7824 */ /* 0x000fe200078e021f */
[----:B0-----:R-:W-:-:S04]  /*181b0*/  @P1 SHF.R.U32.HI R9, RZ, R35, R8 ;  /* 0x00000023ff091219 */ /* 0x001fc80000011608 */
[----:B------:R-:W-:Y:S01]  /*181c0*/  IADD3 R14, P0, P3, R9, R10, R14 ;  /* 0x0000000a090e7210 */ /* 0x000fe20007b1e00e */
[--C-:B------:R-:W-:Y:S01]  /*181d0*/  IMAD.MOV R29, RZ, RZ, -R9.reuse ;  /* 0x000000ffff1d7224 */ /* 0x100fe200078e0a09 */
[----:B------:R-:W-:Y:S01]  /*181e0*/  SHF.R.S32.HI R8, RZ, 0x1f, R9 ;  /* 0x0000001fff087819 */ /* 0x000fe20000011409 */
[----:B--2---:R-:W0:Y:S02]  /*181f0*/  @!P2 LDC R24, c[0x0][0xb50] ;  /* 0x0002d400ff18ab82 */ /* 0x004e240000000800 */
[----:B------:R-:W-:Y:S01]  /*18200*/  IMAD R9, R4, R29, R37 ;  /* 0x0000001d04097224 */ /* 0x000fe200078e0225 */
[----:B------:R-:W-:-:S03]  /*18210*/  IADD3.X R15, R8, R11, R31, P0, P3 ;  /* 0x0000000b080f7210 */ /* 0x000fc600007e641f */
[-C--:B------:R-:W-:Y:S01]  /*18220*/  IMAD R8, R13, R9.reuse, RZ ;  /* 0x000000090d087224 */ /* 0x080fe200078e02ff */
[----:B------:R-:W-:Y:S01]  /*18230*/  SHF.R.S32.HI R11, RZ, 0x1f, R9 ;  /* 0x0000001fff0b7819 */ /* 0x000fe20000011409 */
[C---:B------:R-:W-:Y:S01]  /*18240*/  IMAD.WIDE.U32 R14, R12.reuse, R9, R14 ;  /* 0x000000090c0e7225 */ /* 0x040fe200078e000e */
[----:B------:R-:W1:Y:S03]  /*18250*/  @!P2 LDC R25, c[0x0][0xb54] ;  /* 0x0002d500ff19ab82 */ /* 0x000e660000000800 */
[----:B------:R-:W-:-:S04]  /*18260*/  IMAD R11, R12, R11, R8 ;  /* 0x0000000b0c0b7224 */ /* 0x000fc800078e0208 */
[----:B------:R-:W-:Y:S01]  /*18270*/  IMAD.IADD R8, R15, 0x1, R11 ;  /* 0x000000010f087824 */ /* 0x000fe200078e020b */
[----:B0-----:R-:W-:-:S05]  /*18280*/  LEA R24, P0, R14, R24, 0x2 ;  /* 0x000000180e187211 */ /* 0x001fca00078010ff */
[----:B------:R-:W-:Y:S01]  /*18290*/  SHFL.IDX PT, R10, R24, 0x1, 0x1c1f ;  /* 0x003c1f00180a7f89 */ /* 0x000fe200000e0000 */
[----:B-1----:R-:W-:-:S03]  /*182a0*/  LEA.HI.X R14, R14, R25, R8, 0x2, P0 ;  /* 0x000000190e0e7211 */ /* 0x002fc600000f1408 */
[----:B------:R-:W-:Y:S01]  /*182b0*/  SHFL.IDX PT, R8, R24, RZ, 0x1c1f ;  /* 0x001c1fff18087589 */ /* 0x000fe200000e0000 */
[----:B------:R-:W-:-:S03]  /*182c0*/  LOP3.LUT P0, RZ, R236, 0x3, RZ, 0xc0, !PT ;  /* 0x00000003ecff7812 */ /* 0x000fc6000780c0ff */
[----:B------:R-:W0:Y:S04]  /*182d0*/  SHFL.IDX PT, R9, R14, RZ, 0x1c1f ;  /* 0x001c1fff0e097589 */ /* 0x000e2800000e0000 */
[----:B------:R-:W1:Y:S01]  /*182e0*/  SHFL.IDX PT, R11, R14, 0x1, 0x1c1f ;  /* 0x003c1f000e0b7f89 */ /* 0x000e6200000e0000 */
[----:B---3--:R-:W-:-:S05]  /*182f0*/  IMAD.IADD R29, R30, 0x1, R190 ;  /* 0x000000011e1d7824 */ /* 0x008fca00078e02be */
[C---:B------:R-:W-:Y:S02]  /*18300*/  IADD3 R25, R29.reuse, 0x8, RZ ;  /* 0x000000081d197810 */ /* 0x040fe40007ffe0ff */
[-C--:B------:R-:W-:Y:S02]  /*18310*/  ISETP.GE.OR P3, PT, R29, R56.reuse, P0 ;  /* 0x000000381d00720c */ /* 0x080fe40000766670 */
[----:B------:R-:W-:-:S11]  /*18320*/  ISETP.GE.OR P0, PT, R25, R56, P0 ;  /* 0x000000381900720c */ /* 0x000fd60000706670 */
[----:B0-----:R0:W-:Y:S04]  /*18330*/  @!P3 ST.E desc[UR42][R8.64], R3 ;  /* 0x000000030800b985 */ /* 0x0011e8000c10192a */
[----:B-1----:R0:W-:Y:S01]  /*18340*/  @!P0 ST.E desc[UR42][R10.64], R0 ;  /* 0x000000000a008985 */ /* 0x0021e2000c10192a */
[----:B------:R-:W-:Y:S05]  /*18350*/  @P2 BRA `(.L_x_8988) ;  /* 0x0000000800a42947 */ /* 0x000fea0003800000 */
[----:B------:R-:W-:Y:S01]  /*18360*/  IMAD.SHL.U32 R30, R22, 0x40, RZ ;  /* 0x00000040161e7824 */ /* 0x000fe200078e00ff */
[----:B0-----:R-:W0:Y:S01]  /*18370*/  @P1 LDC R11, c[0x0][0xbec] ;  /* 0x0002fb00ff0b1b82 */ /* 0x001e220000000800 */
[----:B------:R-:W-:Y:S02]  /*18380*/  ULDC.64 UR4, c[0x0][0xaa0] ;  /* 0x0002a80000047ab9 */ /* 0x000fe40000000a00 */
[----:B------:R-:W-:-:S04]  /*18390*/  IMAD.IADD R3, R16, 0x1, R30 ;  /* 0x0000000110037824 */ /* 0x000fc800078e021e */
[----:B------:R-:W-:Y:S01]  /*183a0*/  IMAD.WIDE R42, R3, 0x2, R42 ;  /* 0x00000002032a7825 */ /* 0x000fe200078e022a */
[----:B------:R-:W1:Y:S02]  /*183b0*/  @P1 LDC R13, c[0x0][0xbf0] ;  /* 0x0002fc00ff0d1b82 */ /* 0x000e640000000800 */
[C---:B------:R-:W-:Y:S02]  /*183c0*/  IADD3 R33, P0, R42.reuse, 0x2000, RZ ;  /* 0x000020002a217810 */ /* 0x040fe40007f1e0ff */
[----:B------:R-:W-:Y:S02]  /*183d0*/  IADD3 R29, P5, R42, 0x1000, RZ ;  /* 0x000010002a1d7810 */ /* 0x000fe40007fbe0ff */
[----:B------:R-:W-:Y:S02]  /*183e0*/  LOP3.LUT R32, R33, 0x380, RZ, 0xc0, !PT ;  /* 0x0000038021207812 */ /* 0x000fe400078ec0ff */
[----:B------:R-:W-:Y:S02]  /*183f0*/  LOP3.LUT R28, R29, 0x380, RZ, 0xc0, !PT ;  /* 0x000003801d1c7812 */ /* 0x000fe400078ec0ff */
[----:B------:R-:W-:-:S02]  /*18400*/  SHF.R.U64 R32, R32, 0x3, RZ ;  /* 0x0000000320207819 */ /* 0x000fc400000012ff */
[----:B------:R-:W-:Y:S02]  /*18410*/  SHF.R.U64 R28, R28, 0x3, RZ ;  /* 0x000000031c1c7819 */ /* 0x000fe400000012ff */
[----:B------:R-:W-:Y:S01]  /*18420*/  LOP3.LUT R32, R32, R33, RZ, 0x3c, !PT ;  /* 0x0000002120207212 */ /* 0x000fe200078e3cff */
[--C-:B------:R-:W-:Y:S01]  /*18430*/  IMAD.X R33, RZ, RZ, R43.reuse, P0 ;  /* 0x000000ffff217224 */ /* 0x100fe200000e062b */
[----:B------:R-:W-:Y:S01]  /*18440*/  LOP3.LUT R28, R28, R29, RZ, 0x3c, !PT ;  /* 0x0000001d1c1c7212 */ /* 0x000fe200078e3cff */
[--C-:B------:R-:W-:Y:S01]  /*18450*/  IMAD.X R29, RZ, RZ, R43.reuse, P5 ;  /* 0x000000ffff1d7224 */ /* 0x100fe200028e062b */
[C---:B------:R-:W-:Y:S02]  /*18460*/  IADD3 R3, P0, R42.reuse, 0x7000, RZ ;  /* 0x000070002a037810 */ /* 0x040fe40007f1e0ff */
[----:B------:R-:W-:Y:S01]  /*18470*/  IADD3 R37, P2, R42, 0x3000, RZ ;  /* 0x000030002a257810 */ /* 0x000fe20007f5e0ff */
[----:B------:R-:W-:Y:S01]  /*18480*/  IMAD R58, R58, UR4, RZ ;  /* 0x000000043a3a7c24 */ /* 0x000fe2000f8e02ff */
[C---:B------:R-:W-:Y:S01]  /*18490*/  IADD3 R41, P3, R42.reuse, 0x4000, RZ ;  /* 0x000040002a297810 */ /* 0x040fe20007f7e0ff */
[----:B------:R-:W-:Y:S01]  /*184a0*/  IMAD.WIDE.U32 R8, R57, UR4, RZ ;  /* 0x0000000439087c25 */ /* 0x000fe2000f8e00ff */
[C---:B------:R-:W-:Y:S01]  /*184b0*/  IADD3 R45, P4, R42.reuse, 0x5000, RZ ;  /* 0x000050002a2d7810 */ /* 0x040fe20007f9e0ff */
[----:B------:R-:W5:Y:S01]  /*184c0*/  LD.E.128 R28, desc[UR42][R28.64] ;  /* 0x0000002a1c1c7980 */ /* 0x000f62000c101d00 */
[----:B------:R-:W-:Y:S01]  /*184d0*/  IADD3 R49, P5, R42, 0x6000, RZ ;  /* 0x000060002a317810 */ /* 0x000fe20007fbe0ff */
        /* <DEDUP_REMOVED lines=15> */
[----:B------:R-:W-:Y:S01]  /*185d0*/  IMAD R3, R57, UR5, R58 ;  /* 0x0000000539037c24 */ /* 0x000fe2000f8e023a */
[----:B------:R-:W-:Y:S01]  /*185e0*/  LOP3.LUT R36, R36, R37, RZ, 0x3c, !PT ;  /* 0x0000002524247212 */ /* 0x000fe200078e3cff */
[----:B------:R-:W-:Y:S01]  /*185f0*/  ULDC.64 UR4, c[0x0][0xae8] ;  /* 0x0002ba0000047ab9 */ /* 0x000fe20000000a00 */
        /* <DEDUP_REMOVED lines=9> */
[----:B------:R-:W-:Y:S01]  /*18690*/  MOV R25, R43 ;  /* 0x0000002b00197202 */ /* 0x000fe20000000f00 */
[----:B------:R-:W-:Y:S01]  /*186a0*/  IMAD.IADD R9, R9, 0x1, R3 ;  /* 0x0000000109097824 */ /* 0x000fe200078e0203 */
[----:B------:R-:W5:Y:S01]  /*186b0*/  LD.E.128 R40, desc[UR42][R40.64] ;  /* 0x0000002a28287980 */ /* 0x000f62000c101d00 */
[----:B------:R-:W-:Y:S02]  /*186c0*/  IMAD R3, R207, 0x20, R22 ;  /* 0x00000020cf037824 */ /* 0x000fe400078e0216 */
[----:B------:R-:W-:Y:S01]  /*186d0*/  IMAD.WIDE.U32 R8, R206, UR4, R8 ;  /* 0x00000004ce087c25 */ /* 0x000fe2000f8e0008 */
[----:B------:R-:W5:Y:S01]  /*186e0*/  LD.E.128 R24, desc[UR42][R24.64] ;  /* 0x0000002a18187980 */ /* 0x000f62000c101d00 */
[----:B------:R-:W-:-:S03]  /*186f0*/  SHF.R.S32.HI R10, RZ, 0x1f, R209 ;  /* 0x0000001fff0a7819 */ /* 0x000fc600000114d1 */
[----:B------:R-:W5:Y:S01]  /*18700*/  LD.E.128 R36, desc[UR42][R36.64] ;  /* 0x0000002a24247980 */ /* 0x000f62000c101d00 */
[----:B------:R-:W-:-:S03]  /*18710*/  IMAD.IADD R12, R190, 0x1, R3 ;  /* 0x00000001be0c7824 */ /* 0x000fc600078e0203 */
[----:B------:R-:W5:Y:S04]  /*18720*/  LD.E.128 R44, desc[UR42][R44.64] ;  /* 0x0000002a2c2c7980 */ /* 0x000f68000c101d00 */
[----:B------:R-:W5:Y:S01]  /*18730*/  LD.E.128 R48, desc[UR42][R48.64] ;  /* 0x0000002a30307980 */ /* 0x000f62000c101d00 */
[----:B------:R-:W-:Y:S01]  /*18740*/  IMAD R9, R206, UR5, R9 ;  /* 0x00000005ce097c24 */ /* 0x000fe2000f8e0209 */
[----:B------:R-:W-:Y:S01]  /*18750*/  ULDC.64 UR4, c[0x0][0xaf0] ;  /* 0x0002bc0000047ab9 */ /* 0x000fe20000000a00 */
[----:B------:R-:W-:Y:S01]  /*18760*/  @!PT LDS RZ, [RZ] ;  /* 0x00000000fffff984 */ /* 0x000fe20000000800 */
[----:B------:R-:W-:Y:S01]  /*18770*/  @!PT LDS RZ, [RZ] ;  /* 0x00000000fffff984 */ /* 0x000fe20000000800 */
[----:B------:R-:W-:Y:S01]  /*18780*/  @!PT LDS RZ, [RZ] ;  /* 0x00000000fffff984 */ /* 0x000fe20000000800 */
[----:B------:R-:W-:Y:S01]  /*18790*/  @!PT LDS RZ, [RZ] ;  /* 0x00000000fffff984 */ /* 0x000fe20000000800 */
[----:B------:R2:W-:Y:S06]  /*187a0*/  MEMBAR.ALL.CTA ;  /* 0x0000000000007992 */ /* 0x0005ec0000008000 */
[----:B--2---:R-:W2:Y:S01]  /*187b0*/  FENCE.VIEW.ASYNC.S ;  /* 0x00000000000073c6 */ /* 0x004ea20000000000 */
[----:B------:R-:W-:-:S02]  /*187c0*/  IMAD R10, R10, UR4, RZ ;  /* 0x000000040a0a7c24 */ /* 0x000fc4000f8e02ff */
[----:B0-----:R-:W-:-:S04]  /*187d0*/  @P1 IMAD.HI.U32 R0, R12, R11, RZ ;  /* 0x0000000b0c001227 */ /* 0x001fc800078e00ff */
[----:B------:R-:W-:Y:S01]  /*187e0*/  IMAD.MOV.U32 R3, RZ, RZ, R12 ;  /* 0x000000ffff037224 */ /* 0x000fe200078e000c */
[----:B-1----:R-:W-:Y:S01]  /*187f0*/  @P1 SHF.R.U32.HI R3, RZ, R13, R0 ;  /* 0x0000000dff031219 */ /* 0x002fe20000011600 */
[C---:B------:R-:W-:Y:S02]  /*18800*/  IMAD R11, R209.reuse, UR5, R10 ;  /* 0x00000005d10b7c24 */ /* 0x040fe4000f8e020a */
[----:B------:R-:W-:Y:S01]  /*18810*/  IMAD.WIDE.U32 R8, R209, UR4, R8 ;  /* 0x00000004d1087c25 */ /* 0x000fe2000f8e0008 */
[--C-:B------:R-:W-:Y:S01]  /*18820*/  SHF.R.S32.HI R10, RZ, 0x1f, R3.reuse ;  /* 0x0000001fff0a7819 */ /* 0x100fe20000011403 */
[----:B------:R-:W-:Y:S02]  /*18830*/  ULDC.64 UR4, c[0x0][0xae0] ;  /* 0x0002b80000047ab9 */ /* 0x000fe40000000a00 */
[----:B------:R-:W-:Y:S01]  /*18840*/  VIADD R0, R2, 0x28820 ;  /* 0x0002882002007836 */ /* 0x000fe20000000000 */
[----:B------:R-:W-:Y:S01]  /*18850*/  IADD3 R9, R9, R11, RZ ;  /* 0x0000000b09097210 */ /* 0x000fe20007ffe0ff */
[----:B------:R-:W-:-:S03]  /*18860*/  IMAD.MOV R11, RZ, RZ, -R3 ;  /* 0x000000ffff0b7224 */ /* 0x000fc600078e0a03 */
[----:B------:R-:W-:Y:S01]  /*18870*/  PRMT R0, RZ, 0x654, R0 ;  /* 0x00000654ff007816 */ /* 0x000fe20000000000 */
[----:B------:R-:W-:Y:S02]  /*18880*/  IMAD R11, R4, R11, R12 ;  /* 0x0000000b040b7224 */ /* 0x000fe400078e020c */
[----:B------:R-:W-:Y:S01]  /*18890*/  IMAD R10, R10, UR4, RZ ;  /* 0x000000040a0a7c24 */ /* 0x000fe2000f8e02ff */
[----:B--2---:R0:W-:Y:S01]  /*188a0*/  SYNCS.ARRIVE.TRANS64.RED.A1T0 RZ, [R0+URZ], RZ ;  /* 0x000000ff00ff79a7 */ /* 0x0041e2000810043f */
[----:B------:R-:W-:-:S04]  /*188b0*/  IMAD.WIDE.U32 R8, R3, UR4, R8 ;  /* 0x0000000403087c25 */ /* 0x000fc8000f8e0008 */
[----:B------:R-:W-:Y:S01]  /*188c0*/  IMAD R13, R3, UR5, R10 ;  /* 0x00000005030d7c24 */ /* 0x000fe2000f8e020a */
[----:B------:R-:W-:Y:S01]  /*188d0*/  ULDC.64 UR4, c[0x0][0xad8] ;  /* 0x0002b60000047ab9 */ /* 0x000fe20000000a00 */
[----:B0-----:R-:W-:Y:S02]  /*188e0*/  SHF.R.S32.HI R0, RZ, 0x1f, R11 ;  /* 0x0000001fff007819 */ /* 0x001fe4000001140b */
[----:B------:R-:W-:-:S03]  /*188f0*/  IMAD.IADD R9, R9, 0x1, R13 ;  /* 0x0000000109097824 */ /* 0x000fc600078e020d */
[----:B------:R-:W-:Y:S02]  /*18900*/  IMAD R0, R0, UR4, RZ ;  /* 0x0000000400007c24 */ /* 0x000fe4000f8e02ff */
[----:B------:R-:W-:-:S04]  /*18910*/  IMAD.WIDE.U32 R8, R11, UR4, R8 ;  /* 0x000000040b087c25 */ /* 0x000fc8000f8e0008 */
[----:B------:R-:W-:Y:S01]  /*18920*/  IMAD R3, R11, UR5, R0 ;  /* 0x000000050b037c24 */ /* 0x000fe2000f8e0200 */
[----:B------:R-:W-:Y:S02]  /*18930*/  ULDC.64 UR4, c[0x0][0xa80] ;  /* 0x0002a00000047ab9 */ /* 0x000fe40000000a00 */
[----:B------:R-:W-:Y:S01]  /*18940*/  LEA R0, P0, R8, UR4, 0x1 ;  /* 0x0000000408007c11 */ /* 0x000fe2000f8008ff */
[----:B------:R-:W-:Y:S01]  /*18950*/  IMAD.IADD R3, R9, 0x1, R3 ;  /* 0x0000000109037824 */ /* 0x000fe200078e0203 */
[----:B------:R-:W-:Y:S01]  /*18960*/  UMOV UR4, 0xffffffff ;  /* 0xffffffff00047882 */ /* 0x000fe20000000000 */
[----:B------:R-:W-:-:S03]  /*18970*/  IADD3 R21, R22, R190, RZ ;  /* 0x000000be16157210 */ /* 0x000fc60007ffe0ff */
[----:B------:R-:W-:Y:S01]  /*18980*/  LEA.HI.X R4, R8, UR5, R3, 0x1, P0 ;  /* 0x0000000508047c11 */ /* 0x000fe200080f0c03 */
[----:B------:R-:W-:Y:S06]  /*18990*/  BRA.DIV UR4, `(.L_x_8989) ;  /* 0x000000ba045c7947 */ /* 0x000fec000b800000 */
[----:B------:R0:W1:Y:S04]  /*189a0*/  SHFL.IDX PT, R3, R4, RZ, 0x181f ;  /* 0x00181fff04037589 */ /* 0x00006800000e0000 */
[----:B------:R0:W2:Y:S02]  /*189b0*/  SHFL.IDX PT, R14, R0, RZ, 0x181f ;  /* 0x00181fff000e7589 */ /* 0x0000a400000e0000 */
.L_x_9236:
[----:B------:R-:W-:Y:S01]  /*189c0*/  ISETP.GE.AND P0, PT, R21, R56, PT ;  /* 0x000000381500720c */ /* 0x000fe20003f06270 */
[----:B------:R-:W-:-:S12]  /*189d0*/  BSSY B1, `(.L_x_8990) ;  /* 0x000000b000017945 */ /* 0x000fd80003800000 */
[----:B------:R-:W-:Y:S05]  /*189e0*/  @P0 BRA `(.L_x_8991) ;  /* 0x0000000000240947 */ /* 0x000fea0003800000 */
[----:B------:R-:W-:Y:S02]  /*189f0*/  ULDC UR4, c[0x0][0xac8] ;  /* 0x0002b20000047ab9 */ /* 0x000fe40000000800 */
        /* <DEDUP_REMOVED lines=8> */
.L_x_8991:
[----:B------:R-:W-:Y:S05]  /*18a80*/  BSYNC B1 ;  /* 0x0000000000017941 */ /* 0x000fea0003800000 */
.L_x_8990:
[----:B------:R-:W-:-:S03]  /*18a90*/  UMOV UR4, 0xffffffff ;  /* 0xffffffff00047882 */ /* 0x000fc60000000000 */
[----:B------:R-:W-:Y:S05]  /*18aa0*/  BRA.DIV UR4, `(.L_x_8992) ;  /* 0x000000ba044c7947 */ /* 0x000fea000b800000 */
[----:B-1----:R1:W4:Y:S04]  /*18ab0*/  SHFL.IDX PT, R3, R4, 0x1, 0x181f ;  /* 0x00381f0004037f89 */ /* 0x00232800000e0000 */
[----:B--23--:R1:W2:Y:S02]  /*18ac0*/  SHFL.IDX PT, R14, R0, 0x1, 0x181f ;  /* 0x00381f00000e7f89 */ /* 0x00c2a400000e0000 */
.L_x_9240:
[----:B------:R-:W-:Y:S01]  /*18ad0*/  VIADD R9, R21, 0x20 ;  /* 0x0000002015097836 */ /* 0x000fe20000000000 */
[----:B------:R-:W-:Y:S04]  /*18ae0*/  BSSY B1, `(.L_x_8993) ;  /* 0x000000c000017945 */ /* 0x000fe80003800000 */
[----:B------:R-:W-:-:S13]  /*18af0*/  ISETP.GE.AND P0, PT, R9, R56, PT ;  /* 0x000000380900720c */ /* 0x000fda0003f06270 */
[----:B------:R-:W-:Y:S05]  /*18b00*/  @P0 BRA `(.L_x_8994) ;  /* 0x0000000000240947 */ /* 0x000fea0003800000 */
[----:B------:R-:W-:Y:S02]  /*18b10*/  ULDC UR4, c[0x0][0xac8] ;  /* 0x0002b20000047ab9 */ /* 0x000fe40000000800 */
[----:B------:R-:W-:Y:S02]  /*18b20*/  ISETP.GE.AND P2, PT, R16, UR4, PT ;  /* 0x0000000410007c0c */ /* 0x000fe4000bf46270 */
[----:B------:R-:W-:-:S11]  /*18b30*/  ISETP.GE.AND P3, PT, R187, UR4, PT ;  /* 0x00000004bb007c0c */ /* 0x000fd6000bf66270 */
[CC--:B--2---:R-:W-:Y:S02]  /*18b40*/  @!P2 LEA R8, P0, R16.reuse, R14.reuse, 0x1 ;  /* 0x0000000e1008a211 */ /* 0x0c4fe400078008ff */
[C---:B------:R-:W-:Y:S02]  /*18b50*/  @!P3 LEA R14, P1, R187.reuse, R14, 0x1 ;  /* 0x0000000ebb0eb211 */ /* 0x040fe400078208ff */
[-C--:B----4-:R-:W-:Y:S02]  /*18b60*/  @!P2 LEA.HI.X R9, R16, R3.reuse, R17, 0x1, P0 ;  /* 0x000000031009a211 */ /* 0x090fe400000f0c11 */
[----:B------:R-:W-:-:S03]  /*18b70*/  @!P3 LEA.HI.X R15, R187, R3, R216, 0x1, P1 ;  /* 0x00000003bb0fb211 */ /* 0x000fc600008f0cd8 */
[----:B-----5:R3:W-:Y:S04]  /*18b80*/  @!P2 ST.E.128 desc[UR42][R8.64], R28 ;  /* 0x0000001c0800a985 */ /* 0x0207e8000c101d2a */
[----:B------:R3:W-:Y:S02]  /*18b90*/  @!P3 ST.E.128 desc[UR42][R14.64], R44 ;  /* 0x0000002c0e00b985 */ /* 0x0007e4000c101d2a */
.L_x_8994:
[----:B------:R-:W-:Y:S05]  /*18ba0*/  BSYNC B1 ;  /* 0x0000000000017941 */ /* 0x000fea0003800000 */
.L_x_8993:
[----:B------:R-:W-:-:S03]  /*18bb0*/  UMOV UR4, 0xffffffff ;  /* 0xffffffff00047882 */ /* 0x000fc60000000000 */
[----:B------:R-:W-:Y:S05]  /*18bc0*/  BRA.DIV UR4, `(.L_x_8995) ;  /* 0x000000ba044c7947 */ /* 0x000fea000b800000 */
[----:B----4-:R4:W0:Y:S04]  /*18bd0*/  SHFL.IDX PT, R3, R4, 0x2, 0x181f ;  /* 0x00581f0004037f89 */ /* 0x01082800000e0000 */
[----:B--23--:R4:W2:Y:S02]  /*18be0*/  SHFL.IDX PT, R14, R0, 0x2, 0x181f ;  /* 0x00581f00000e7f89 */ /* 0x00c8a400000e0000 */
.L_x_9244:
        /* <DEDUP_REMOVED lines=13> */
.L_x_8997:
[----:B------:R-:W-:Y:S05]  /*18cc0*/  BSYNC B1 ;  /* 0x0000000000017941 */ /* 0x000fea0003800000 */
.L_x_8996:
[----:B------:R-:W-:-:S03]  /*18cd0*/  UMOV UR4, 0xffffffff ;  /* 0xffffffff00047882 */ /* 0x000fc60000000000 */
[----:B------:R-:W-:Y:S05]  /*18ce0*/  BRA.DIV UR4, `(.L_x_8998) ;  /* 0x000000ba044c7947 */ /* 0x000fea000b800000 */
[----:B0-----:R0:W0:Y:S04]  /*18cf0*/  SHFL.IDX PT, R3, R4, 0x3, 0x181f ;  /* 0x00781f0004037f89 */ /* 0x00102800000e0000 */
[----:B--23--:R2:W3:Y:S02]  /*18d00*/  SHFL.IDX PT, R14, R0, 0x3, 0x181f ;  /* 0x00781f00000e7f89 */ /* 0x00c4e400000e0000 */
.L_x_9248:
[----:B------:R-:W-:-:S05]  /*18d10*/  VIADD R9, R21, 0x60 ;  /* 0x0000006015097836 */ /* 0x000fca0000000000 */
[----:B------:R-:W-:-:S13]  /*18d20*/  ISETP.GE.AND P0, PT, R9, R56, PT ;  /* 0x000000380900720c */ /* 0x000fda0003f06270 */
[----:B------:R-:W-:Y:S05]  /*18d30*/  @P0 BRA `(.L_x_8999) ;  /* 0x00000018008c0947 */ /* 0x000fea0003800000 */
[----:B------:R-:W-:Y:S02]  /*18d40*/  ULDC UR4, c[0x0][0xac8] ;  /* 0x0002b20000047ab9 */ /* 0x000fe40000000800 */
[----:B------:R-:W-:-:S13]  /*18d50*/  ISETP.GE.AND P1, PT, R16, UR4, PT ;  /* 0x0000000410007c0c */ /* 0x000fda000bf26270 */
[----:B---3--:R-:W-:-:S04]  /*18d60*/  @!P1 LEA R8, P0, R16, R14, 0x1 ;  /* 0x0000000e10089211 */ /* 0x008fc800078008ff */
[----:B0-----:R-:W-:Y:S02]  /*18d70*/  @!P1 LEA.HI.X R9, R16, R3, R17, 0x1, P0 ;  /* 0x0000000310099211 */ /* 0x001fe400000f0c11 */
[----:B------:R-:W-:-:S03]  /*18d80*/  ISETP.GE.AND P0, PT, R187, UR4, PT ;  /* 0x00000004bb007c0c */ /* 0x000fc6000bf06270 */
[----:B-----5:R0:W-:Y:S10]  /*18d90*/  @!P1 ST.E.128 desc[UR42][R8.64], R36 ;  /* 0x0000002408009985 */ /* 0x0201f4000c101d2a */
[----:B------:R-:W-:Y:S05]  /*18da0*/  @P0 BRA `(.L_x_8999) ;  /* 0x0000001800700947 */ /* 0x000fea0003800000 */
[----:B------:R-:W-:-:S04]  /*18db0*/  LEA R14, P0, R187, R14, 0x1 ;  /* 0x0000000ebb0e7211 */ /* 0x000fc800078008ff */
[----:B------:R-:W-:-:S05]  /*18dc0*/  LEA.HI.X R15, R187, R3, R216, 0x1, P0 ;  /* 0x00000003bb0f7211 */ /* 0x000fca00000f0cd8 */
[----:B------:R3:W-:Y:S01]  /*18dd0*/  ST.E.128 desc[UR42][R14.64], R52 ;  /* 0x000000340e007985 */ /* 0x0007e2000c101d2a */
[----:B------:R-:W-:Y:S05]  /*18de0*/  BRA `(.L_x_8999) ;  /* 0x0000001800607947 */ /* 0x000fea0003800000 */
.L_x_8988:
[----:B------:R-:W-:Y:S01]  /*18df0*/  ULDC.64 UR4, c[0x0][0xb08] ;  /* 0x0002c20000047ab9 */ /* 0x000fe20000000a00 */
[----:B0-----:R-:W0:Y:S01]  /*18e00*/  @P1 LDC R10, c[0x0][0xbec] ;  /* 0x0002fb00ff0a1b82 */ /* 0x001e220000000800 */
[----:B------:R-:W-:Y:S01]  /*18e10*/  IMAD R58, R58, UR4, RZ ;  /* 0x000000043a3a7c24 */ /* 0x000fe2000f8e02ff */
[----:B------:R-:W-:Y:S01]  /*18e20*/  SHF.R.S32.HI R0, RZ, 0x1f, R209 ;  /* 0x0000001fff007819 */ /* 0x000fe200000114d1 */
[----:B------:R-:W-:Y:S01]  /*18e30*/  IMAD.WIDE.U32 R8, R57, UR4, RZ ;  /* 0x0000000439087c25 */ /* 0x000fe2000f8e00ff */
[----:B------:R-:W-:-:S03]  /*18e40*/  MOV R3, R37 ;  /* 0x0000002500037202 */ /* 0x000fc60000000f00 */
[----:B------:R-:W-:Y:S01]  /*18e50*/  IMAD R57, R57, UR5, R58 ;  /* 0x0000000539397c24 */ /* 0x000fe2000f8e023a */
[----:B------:R-:W1:Y:S01]  /*18e60*/  @P1 LDC R13, c[0x0][0xbf0] ;  /* 0x0002fc00ff0d1b82 */ /* 0x000e620000000800 */
[----:B------:R-:W-:Y:S02]  /*18e70*/  ULDC.64 UR4, c[0x0][0xb38] ;  /* 0x0002ce0000047ab9 */ /* 0x000fe40000000a00 */
        /* <DEDUP_REMOVED lines=8> */
[----:B0-----:R-:W-:-:S04]  /*18f00*/  @P1 IMAD.HI.U32 R10, R37, R10, RZ ;  /* 0x0000000a250a1227 */ /* 0x001fc800078e00ff */
[----:B------:R-:W-:Y:S01]  /*18f10*/  IMAD.IADD R9, R9, 0x1, R11 ;  /* 0x0000000109097824 */ /* 0x000fe200078e020b */
        /* <DEDUP_REMOVED lines=21> */
[----:B------:R-:W-:Y:S01]  /*19070*/  UMOV UR4, 0xffffffff ;  /* 0xffffffff00047882 */ /* 0x000fe20000000000 */
[----:B------:R-:W-:-:S04]  /*19080*/  IADD3 R9, R9, R11, RZ ;  /* 0x0000000b09097210 */ /* 0x000fc80007ffe0ff */
[----:B------:R-:W-:Y:S01]  /*19090*/  LEA.HI.X R4, R8, UR5, R9, 0x2, P0 ;  /* 0x0000000508047c11 */ /* 0x000fe200080f1409 */
[----:B0-----:R-:W-:Y:S06]  /*190a0*/  BRA.DIV UR4, `(.L_x_9000) ;  /* 0x000000b604a47947 */ /* 0x001fec000b800000 */
[----:B------:R0:W1:Y:S04]  /*190b0*/  SHFL.IDX PT, R0, R4, RZ, 0x1c1f ;  /* 0x001c1fff04007589 */ /* 0x00006800000e0000 */
[----:B------:R0:W2:Y:S02]  /*190c0*/  SHFL.IDX PT, R14, R3, RZ, 0x1c1f ;  /* 0x001c1fff030e7589 */ /* 0x0000a400000e0000 */
.L_x_9251:
        /* <DEDUP_REMOVED lines=10> */
[----:B------:R-:W-:Y:S02]  /*19170*/  SHF.R.S32.HI R24, RZ, 0x1f, R231 ;  /* 0x0000001fff187819 */ /* 0x000fe400000114e7 */
[----:B------:R-:W-:Y:S01]  /*19180*/  SHF.R.S32.HI R30, RZ, 0x1f, R230 ;  /* 0x0000001fff1e7819 */ /* 0x000fe200000114e6 */
[----:B-1----:R-:W-:Y:S02]  /*19190*/  @!P0 IMAD.MOV.U32 R15, RZ, RZ, R0 ;  /* 0x000000ffff0f8224 */ /* 0x002fe400078e0000 */
[----:B--2---:R-:W-:Y:S01]  /*191a0*/  @!P2 LEA R8, P4, R233, R14, 0x2 ;  /* 0x0000000ee908a211 */ /* 0x004fe200078810ff */
[----:B------:R-:W-:Y:S01]  /*191b0*/  @!P0 IMAD.WIDE R10, R197, 0x4, R14 ;  /* 0x00000004c50a8825 */ /* 0x000fe200078e020e */
[----:B------:R-:W-:Y:S02]  /*191c0*/  SHF.R.S32.HI R15, RZ, 0x1f, R226 ;  /* 0x0000001fff0f7819 */ /* 0x000fe400000114e2 */
[----:B------:R-:W-:Y:S02]  /*191d0*/  @!P2 LEA.HI.X R9, R233, R0, R12, 0x2, P4 ;  /* 0x00000000e909a211 */ /* 0x000fe400020f140c */
[----:B------:R1:W-:Y:S01]  /*191e0*/  @!P0 ST.E.64 desc[UR42][R10.64], R20 ;  /* 0x000000140a008985 */ /* 0x0003e2000c101b2a */
[----:B------:R-:W-:-:S02]  /*191f0*/  ISETP.GE.AND P0, PT, R230, UR4, PT ;  /* 0x00000004e6007c0c */ /* 0x000fc4000bf06270 */
[CC--:B------:R-:W-:Y:S01]  /*19200*/  @!P3 LEA R12, P4, R232.reuse, R14.reuse, 0x2 ;  /* 0x0000000ee80cb211 */ /* 0x0c0fe200078810ff */
        /* <DEDUP_REMOVED lines=11> */
[C---:B-1----:R-:W-:Y:S02]  /*192c0*/  @!P2 LEA R10, P5, R229.reuse, R14, 0x2 ;  /* 0x0000000ee50aa211 */ /* 0x042fe400078a10ff */
[-C--:B------:R-:W-:Y:S02]  /*192d0*/  @!P0 LEA.HI.X R29, R230, R0.reuse, R30, 0x2, P3 ;  /* 0x00000000e61d8211 */ /* 0x080fe400018f141e */
[----:B------:R-:W-:Y:S02]  /*192e0*/  @!P2 LEA.HI.X R11, R229, R0, R24, 0x2, P5 ;  /* 0x00000000e50ba211 */ /* 0x000fe400028f1418 */
[----:B------:R-:W-:Y:S01]  /*192f0*/  ISETP.GE.AND P3, PT, R226, UR4, PT ;  /* 0x00000004e2007c0c */ /* 0x000fe2000bf66270 */
[----:B------:R-:W-:Y:S01]  /*19300*/  @!P0 ST.E.64 desc[UR42][R28.64], R104 ;  /* 0x000000681c008985 */ /* 0x000fe2000c101b2a */
[----:B--2---:R-:W-:-:S02]  /*19310*/  @!P4 LEA R8, P0, R228, R14, 0x2 ;  /* 0x0000000ee408c211 */ /* 0x004fc400078010ff */
[----:B------:R-:W-:Y:S01]  /*19320*/  SHF.R.S32.HI R30, RZ, 0x1f, R228 ;  /* 0x0000001fff1e7819 */ /* 0x000fe200000114e4 */
[----:B------:R1:W-:Y:S01]  /*19330*/  @!P2 ST.E.64 desc[UR42][R10.64], R108 ;  /* 0x0000006c0a00a985 */ /* 0x0003e2000c101b2a */
[----:B------:R-:W-:Y:S02]  /*19340*/  SHF.R.S32.HI R24, RZ, 0x1f, R227 ;  /* 0x0000001fff187819 */ /* 0x000fe400000114e3 */
[----:B---3--:R-:W-:Y:S02]  /*19350*/  @!P1 LEA R12, P5, R227, R14, 0x2 ;  /* 0x0000000ee30c9211 */ /* 0x008fe400078a10ff */
[----:B------:R-:W-:Y:S02]  /*19360*/  ISETP.GE.AND P2, PT, R225, UR4, PT ;  /* 0x00000004e1007c0c */ /* 0x000fe4000bf46270 */
[----:B------:R-:W-:Y:S02]  /*19370*/  @!P4 LEA.HI.X R9, R228, R0, R30, 0x2, P0 ;  /* 0x00000000e409c211 */ /* 0x000fe400000f141e */
[----:B------:R-:W-:-:S02]  /*19380*/  ISETP.GE.AND P0, PT, R224, UR4, PT ;  /* 0x00000004e0007c0c */ /* 0x000fc4000bf06270 */
[----:B------:R-:W-:Y:S01]  /*19390*/  @!P1 LEA.HI.X R13, R227, R0, R24, 0x2, P5 ;  /* 0x00000000e30d9211 */ /* 0x000fe200028f1418 */
[----:B------:R2:W-:Y:S01]  /*193a0*/  @!P4 ST.E.64 desc[UR42][R8.64], R112 ;  /* 0x000000700800c985 */ /* 0x0005e2000c101b2a */
[C---:B------:R-:W-:Y:S02]  /*193b0*/  @!P3 LEA R20, P5, R226.reuse, R14, 0x2 ;  /* 0x0000000ee214b211 */ /* 0x040fe400078a10ff */
[----:B------:R-:W-:Y:S01]  /*193c0*/  SHF.R.S32.HI R24, RZ, 0x1f, R225 ;  /* 0x0000001fff187819 */ /* 0x000fe200000114e1 */
[----:B------:R3:W-:Y:S01]  /*193d0*/  @!P1 ST.E.64 desc[UR42][R12.64], R116 ;  /* 0x000000740c009985 */ /* 0x0007e2000c101b2a */
[----:B------:R-:W-:Y:S02]  /*193e0*/  ISETP.GE.AND P1, PT, R223, UR4, PT ;  /* 0x00000004df007c0c */ /* 0x000fe4000bf26270 */
[----:B------:R-:W-:Y:S02]  /*193f0*/  @!P3 LEA.HI.X R21, R226, R0, R15, 0x2, P5 ;  /* 0x00000000e215b211 */ /* 0x000fe400028f140f */
[----:B----4-:R-:W-:-:S02]  /*19400*/  @!P2 LEA R26, P4, R225, R14, 0x2 ;  /* 0x0000000ee11aa211 */ /* 0x010fc400078810ff */
[----:B-1----:R-:W-:Y:S01]  /*19410*/  @!P0 LEA R10, P5, R224, R14, 0x2 ;  /* 0x0000000ee00a8211 */ /* 0x002fe200078a10ff */
[----:B------:R1:W-:Y:S01]  /*19420*/  @!P3 ST.E.64 desc[UR42][R20.64], R120 ;  /* 0x000000781400b985 */ /* 0x0003e2000c101b2a */
[----:B------:R-:W-:Y:S02]  /*19430*/  SHF.R.S32.HI R15, RZ, 0x1f, R224 ;  /* 0x0000001fff0f7819 */ /* 0x000fe400000114e0 */
[-C--:B------:R-:W-:Y:S02]  /*19440*/  @!P2 LEA.HI.X R27, R225, R0.reuse, R24, 0x2, P4 ;  /* 0x00000000e11ba211 */ /* 0x080fe400020f1418 */
[----:B------:R-:W-:Y:S02]  /*19450*/  ISETP.GE.AND P3, PT, R222, UR4, PT ;  /* 0x00000004de007c0c */ /* 0x000fe4000bf66270 */
[----:B------:R-:W-:Y:S01]  /*19460*/  @!P0 LEA.HI.X R11, R224, R0, R15, 0x2, P5 ;  /* 0x00000000e00b8211 */ /* 0x000fe200028f140f */
[----:B------:R4:W-:Y:S01]  /*19470*/  @!P2 ST.E.64 desc[UR42][R26.64], R124 ;  /* 0x0000007c1a00a985 */ /* 0x0009e2000c101b2a */
[----:B------:R-:W-:-:S02]  /*19480*/  ISETP.GE.AND P4, PT, R221, UR4, PT ;  /* 0x00000004dd007c0c */ /* 0x000fc4000bf86270 */
[----:B------:R-:W-:Y:S01]  /*19490*/  SHF.R.S32.HI R15, RZ, 0x1f, R223 ;  /* 0x0000001fff0f7819 */ /* 0x000fe200000114df */
[----:B------:R0:W-:Y:S01]  /*194a0*/  @!P0 ST.E.64 desc[UR42][R10.64], R128 ;  /* 0x000000800a008985 */ /* 0x0001e2000c101b2a */
[----:B--2---:R-:W-:Y:S02]  /*194b0*/  @!P1 LEA R8, P5, R223, R14, 0x2 ;  /* 0x0000000edf089211 */ /* 0x004fe400078a10ff */
[----:B------:R-:W-:Y:S02]  /*194c0*/  ISETP.GE.AND P2, PT, R220, UR4, PT ;  /* 0x00000004dc007c0c */ /* 0x000fe4000bf46270 */
[----:B------:R-:W-:Y:S02]  /*194d0*/  ISETP.GE.AND P0, PT, R219, UR4, PT ;  /* 0x00000004db007c0c */ /* 0x000fe4000bf06270 */
[----:B------:R-:W-:Y:S02]  /*194e0*/  @!P1 LEA.HI.X R9, R223, R0, R15, 0x2, P5 ;  /* 0x00000000df099211 */ /* 0x000fe400028f140f */
[----:B---3--:R-:W-:-:S02]  /*194f0*/  @!P3 LEA R12, P5, R222, R14, 0x2 ;  /* 0x0000000ede0cb211 */ /* 0x008fc400078a10ff */
[----:B------:R-:W-:Y:S01]  /*19500*/  SHF.R.S32.HI R24, RZ, 0x1f, R222 ;  /* 0x0000001fff187819 */ /* 0x000fe200000114de */
[----:B------:R0:W-:Y:S01]  /*19510*/  @!P1 ST.E.64 desc[UR42][R8.64], R132 ;  /* 0x0000008408009985 */ /* 0x0001e2000c101b2a */
[C---:B-1----:R-:W-:Y:S02]  /*19520*/  @!P4 LEA R20, P1, R221.reuse, R14, 0x2 ;  /* 0x0000000edd14c211 */ /* 0x042fe400078210ff */
[----:B------:R-:W-:Y:S02]  /*19530*/  SHF.R.S32.HI R15, RZ, 0x1f, R221 ;  /* 0x0000001fff0f7819 */ /* 0x000fe400000114dd */
[----:B------:R-:W-:Y:S02]  /*19540*/  @!P3 LEA.HI.X R13, R222, R0, R24, 0x2, P5 ;  /* 0x00000000de0db211 */ /* 0x000fe400028f1418 */
[----:B------:R-:W-:Y:S02]  /*19550*/  SHF.R.S32.HI R24, RZ, 0x1f, R220 ;  /* 0x0000001fff187819 */ /* 0x000fe400000114dc */
[----:B----4-:R-:W-:Y:S01]  /*19560*/  @!P2 LEA R26, P5, R220, R14, 0x2 ;  /* 0x0000000edc1aa211 */ /* 0x010fe200078a10ff */
[----:B------:R0:W-:Y:S01]  /*19570*/  @!P3 ST.E.64 desc[UR42][R12.64], R136 ;  /* 0x000000880c00b985 */ /* 0x0001e2000c101b2a */
[----:B------:R-:W-:-:S02]  /*19580*/  @!P4 LEA.HI.X R21, R221, R0, R15, 0x2, P1 ;  /* 0x00000000dd15c211 */ /* 0x000fc400008f140f */
[C---:B------:R-:W-:Y:S02]  /*19590*/  @!P0 LEA R14, P1, R219.reuse, R14, 0x2 ;  /* 0x0000000edb0e8211 */ /* 0x040fe400078210ff */
[-C--:B------:R-:W-:Y:S01]  /*195a0*/  @!P2 LEA.HI.X R27, R220, R0.reuse, R24, 0x2, P5 ;  /* 0x00000000dc1ba211 */ /* 0x080fe200028f1418 */
[----:B------:R0:W-:Y:S01]  /*195b0*/  @!P4 ST.E.64 desc[UR42][R20.64], R140 ;  /* 0x0000008c1400c985 */ /* 0x0001e2000c101b2a */
[----:B------:R-:W-:-:S03]  /*195c0*/  @!P0 LEA.HI.X R15, R219, R0, R237, 0x2, P1 ;  /* 0x00000000db0f8211 */ /* 0x000fc600008f14ed */
[----:B------:R0:W-:Y:S04]  /*195d0*/  @!P2 ST.E.64 desc[UR42][R26.64], R144 ;  /* 0x000000901a00a985 */ /* 0x0001e8000c101b2a */
[----:B------:R0:W-:Y:S02]  /*195e0*/  @!P0 ST.E.64 desc[UR42][R14.64], R148 ;  /* 0x000000940e008985 */ /* 0x0001e4000c101b2a */
.L_x_9002:
[----:B------:R-:W-:Y:S05]  /*195f0*/  BSYNC B1 ;  /* 0x0000000000017941 */ /* 0x000fea0003800000 */
.L_x_9001:
[----:B------:R-:W-:-:S03]  /*19600*/  UMOV UR4, 0xffffffff ;  /* 0xffffffff00047882 */ /* 0x000fc60000000000 */
[----:B------:R-:W-:Y:S05]  /*19610*/  BRA.DIV UR4, `(.L_x_9003) ;  /* 0x000000b2047c7947 */ /* 0x000fea000b800000 */
[----:B-1----:R1:W3:Y:S04]  /*19620*/  SHFL.IDX PT, R0, R4, 0x1, 0x1c1f ;  /* 0x003c1f0004007f89 */ /* 0x0022e800000e0000 */
[----:B0-2---:R1:W0:Y:S02]  /*19630*/  SHFL.IDX PT, R14, R3, 0x1, 0x1c1f ;  /* 0x003c1f00030e7f89 */ /* 0x00522400000e0000 */
.L_x_9255:
[----:B------:R-:W-:-:S13]  /*19640*/  ISETP.GE.AND P0, PT, R25, R56, PT ;  /* 0x000000381900720c */ /* 0x000fda0003f06270 */
[----:B------:R-:W-:Y:S05]  /*19650*/  @P0 BRA `(.L_x_8999) ;  /* 0x0000001000440947 */ /* 0x000fea0003800000 */
[----:B------:R-:W-:Y:S01]  /*19660*/  ULDC UR4, c[0x0][0xac8] ;  /* 0x0002b20000047ab9 */ /* 0x000fe20000000800 */
[----:B-1----:R-:W-:Y:S02]  /*19670*/  SHF.R.S32.HI R4, RZ, 0x1f, R233 ;  /* 0x0000001fff047819 */ /* 0x002fe400000114e9 */
[----:B------:R-:W-:Y:S02]  /*19680*/  ISETP.GE.AND P2, PT, R197, UR4, PT ;  /* 0x00000004c5007c0c */ /* 0x000fe4000bf46270 */
[----:B------:R-:W-:Y:S02]  /*19690*/  ISETP.GE.AND P3, PT, R233, UR4, PT ;  /* 0x00000004e9007c0c */ /* 0x000fe4000bf66270 */
[----:B------:R-:W-:Y:S02]  /*196a0*/  ISETP.GE.AND P1, PT, R232, UR4, PT ;  /* 0x00000004e8007c0c */ /* 0x000fe4000bf26270 */
[----:B------:R-:W-:Y:S02]  /*196b0*/  ISETP.GE.AND P0, PT, R231, UR4, PT ;  /* 0x00000004e7007c0c */ /* 0x000fe4000bf06270 */
[----:B------:R-:W-:-:S02]  /*196c0*/  SHF.R.S32.HI R3, RZ, 0x1f, R232 ;  /* 0x0000001fff037819 */ /* 0x000fc400000114e8 */
[----:B------:R-:W-:-:S03]  /*196d0*/  SHF.R.S32.HI R26, RZ, 0x1f, R222 ;  /* 0x0000001fff1a7819 */ /* 0x000fc600000114de */
[----:B---3--:R-:W-:Y:S02]  /*196e0*/  @!P2 IMAD.MOV.U32 R15, RZ, RZ, R0 ;  /* 0x000000ffff0fa224 */ /* 0x008fe400078e0000 */
[-C--:B0-----:R-:W-:Y:S01]  /*196f0*/  @!P3 LEA R10, P4, R233, R14.reuse, 0x2 ;  /* 0x0000000ee90ab211 */ /* 0x081fe200078810ff */
[----:B------:R-:W-:Y:S01]  /*19700*/  @!P2 IMAD.WIDE R8, R197, 0x4, R14 ;  /* 0x00000004c508a825 */ /* 0x000fe200078e020e */
[----:B------:R-:W-:Y:S02]  /*19710*/  @!P1 LEA R12, P5, R232, R14, 0x2 ;  /* 0x0000000ee80c9211 */ /* 0x000fe400078a10ff */
[-C--:B------:R-:W-:Y:S02]  /*19720*/  @!P3 LEA.HI.X R11, R233, R0.reuse, R4, 0x2, P4 ;  /* 0x00000000e90bb211 */ /* 0x080fe400020f1404 */
[----:B------:R0:W-:Y:S01]  /*19730*/  @!P2 ST.E.64 desc[UR42][R8.64], R90 ;  /* 0x0000005a0800a985 */ /* 0x0001e2000c101b2a */
[----:B------:R-:W-:Y:S02]  /*19740*/  ISETP.GE.AND P2, PT, R230, UR4, PT ;  /* 0x00000004e6007c0c */ /* 0x000fe4000bf46270 */
[----:B------:R-:W-:Y:S01]  /*19750*/  ISETP.GE.AND P4, PT, R229, UR4, PT ;  /* 0x00000004e5007c0c */ /* 0x000fe2000bf86270 */
[----:B------:R1:W-:Y:S01]  /*19760*/  @!P3 ST.E.64 desc[UR42][R10.64], R94 ;  /* 0x0000005e0a00b985 */ /* 0x0003e2000c101b2a */
[----:B------:R-:W-:-:S02]  /*19770*/  @!P1 LEA.HI.X R13, R232, R0, R3, 0x2, P5 ;  /* 0x00000000e80d9211 */ /* 0x000fc400028f1403 */
[CC--:B------:R-:W-:Y:S02]  /*19780*/  @!P0 LEA R20, P5, R231.reuse, R14.reuse, 0x2 ;  /* 0x0000000ee7148211 */ /* 0x0c0fe400078a10ff */
[----:B------:R-:W-:Y:S01]  /*19790*/  SHF.R.S32.HI R4, RZ, 0x1f, R231 ;  /* 0x0000001fff047819 */ /* 0x000fe200000114e7 */
[----:B------:R2:W-:Y:S01]  /*197a0*/  @!P1 ST.E.64 desc[UR42][R12.64], R98 ;  /* 0x000000620c009985 */ /* 0x0005e2000c101b2a */
[----:B------:R-:W-:Y:S02]  /*197b0*/  ISETP.GE.AND P3, PT, R228, UR4, PT ;  /* 0x00000004e4007c0c */ /* 0x000fe4000bf66270 */
[----:B------:R-:W-:Y:S02]  /*197c0*/  SHF.R.S32.HI R3, RZ, 0x1f, R230 ;  /* 0x0000001fff037819 */ /* 0x000fe400000114e6 */
[----:B------:R-:W-:Y:S02]  /*197d0*/  @!P2 LEA R24, P1, R230, R14, 0x2 ;  /* 0x0000000ee618a211 */ /* 0x000fe400078210ff */
[----:B------:R-:W-:-:S02]  /*197e0*/  @!P0 LEA.HI.X R21, R231, R0, R4, 0x2, P5 ;  /* 0x00000000e7158211 */ /* 0x000fc400028f1404 */
[----:B------:R-:W-:Y:S02]  /*197f0*/  @!P2 LEA.HI.X R25, R230, R0, R3, 0x2, P1 ;  /* 0x00000000e619a211 */ /* 0x000fe400008f1403 */
[----:B------:R-:W-:Y:S01]  /*19800*/  ISETP.GE.AND P1, PT, R227, UR4, PT ;  /* 0x00000004e3007c0c */ /* 0x000fe2000bf26270 */
[----:B------:R3:W-:Y:S01]  /*19810*/  @!P0 ST.E.64 desc[UR42][R20.64], R102 ;  /* 0x0000006614008985 */ /* 0x0007e2000c101b2a */
[-C--:B0-----:R-:W-:Y:S02]  /*19820*/  @!P4 LEA R8, P0, R229, R14.reuse, 0x2 ;  /* 0x0000000ee508c211 */ /* 0x081fe400078010ff */
[----:B------:R-:W-:Y:S01]  /*19830*/  SHF.R.S32.HI R4, RZ, 0x1f, R229 ;  /* 0x0000001fff047819 */ /* 0x000fe200000114e5 */
[----:B------:R0:W-:Y:S01]  /*19840*/  @!P2 ST.E.64 desc[UR42][R24.64], R106 ;  /* 0x0000006a1800a985 */ /* 0x0001e2000c101b2a */
[----:B------:R-:W-:Y:S02]  /*19850*/  SHF.R.S32.HI R3, RZ, 0x1f, R228 ;  /* 0x0000001fff037819 */ /* 0x000fe400000114e4 */
[----:B-1----:R-:W-:-:S02]  /*19860*/  @!P3 LEA R10, P5, R228, R14, 0x2 ;  /* 0x0000000ee40ab211 */ /* 0x002fc400078a10ff */
[----:B------:R-:W-:Y:S02]  /*19870*/  ISETP.GE.AND P2, PT, R226, UR4, PT ;  /* 0x00000004e2007c0c */ /* 0x000fe4000bf46270 */
[-C--:B------:R-:W-:Y:S02]  /*19880*/  @!P4 LEA.HI.X R9, R229, R0.reuse, R4, 0x2, P0 ;  /* 0x00000000e509c211 */ /* 0x080fe400000f1404 */
[----:B------:R-:W-:Y:S02]  /*19890*/  ISETP.GE.AND P0, PT, R225, UR4, PT ;  /* 0x00000004e1007c0c */ /* 0x000fe4000bf06270 */
[----:B------:R-:W-:Y:S01]  /*198a0*/  @!P3 LEA.HI.X R11, R228, R0, R3, 0x2, P5 ;  /* 0x00000000e40bb211 */ /* 0x000fe200028f1403 */
[----:B------:R1:W-:Y:S01]  /*198b0*/  @!P4 ST.E.64 desc[UR42][R8.64], R40 ;  /* 0x000000280800c985 */ /* 0x0003e2000c101b2a */
[----:B--2---:R-:W-:Y:S02]  /*198c0*/  @!P1 LEA R12, P5, R227, R14, 0x2 ;  /* 0x0000000ee30c9211 */ /* 0x004fe400078a10ff */
[----:B------:R-:W-:Y:S01]  /*198d0*/  SHF.R.S32.HI R3, RZ, 0x1f, R227 ;  /* 0x0000001fff037819 */ /* 0x000fe200000114e3 */
[----:B------:R2:W-:Y:S01]  /*198e0*/  @!P3 ST.E.64 desc[UR42][R10.64], R114 ;  /* 0x000000720a00b985 */ /* 0x0005e2000c101b2a */
[----:B------:R-:W-:-:S02]  /*198f0*/  ISETP.GE.AND P3, PT, R224, UR4, PT ;  /* 0x00000004e0007c0c */ /* 0x000fc4000bf66270 */
[----:B------:R-:W-:Y:S02]  /*19900*/  @!P1 LEA.HI.X R13, R227, R0, R3, 0x2, P5 ;  /* 0x00000000e30d9211 */ /* 0x000fe400028f1403 */
[CC--:B---3--:R-:W-:Y:S02]  /*19910*/  @!P2 LEA R20, P4, R226.reuse, R14.reuse, 0x2 ;  /* 0x0000000ee214a211 */ /* 0x0c8fe400078810ff */
[----:B------:R-:W-:Y:S01]  /*19920*/  SHF.R.S32.HI R4, RZ, 0x1f, R226 ;  /* 0x0000001fff047819 */ /* 0x000fe200000114e2 */
[----:B------:R3:W-:Y:S01]  /*19930*/  @!P1 ST.E.64 desc[UR42][R12.64], R118 ;  /* 0x000000760c009985 */ /* 0x0007e2000c101b2a */
[----:B0-----:R-:W-:Y:S02]  /*19940*/  @!P0 LEA R24, P5, R225, R14, 0x2 ;  /* 0x0000000ee1188211 */ /* 0x001fe400078a10ff */
        /* <DEDUP_REMOVED lines=8> */
[----:B-1----:R-:W-:Y:S02]  /*199d0*/  @!P3 LEA R8, P5, R224, R14, 0x2 ;  /* 0x0000000ee008b211 */ /* 0x002fe400078a10ff */
[----:B------:R-:W-:-:S02]  /*199e0*/  ISETP.GE.AND P2, PT, R221, UR4, PT ;  /* 0x00000004dd007c0c */ /* 0x000fc4000bf46270 */
[----:B------:R-:W-:Y:S02]  /*199f0*/  ISETP.GE.AND P0, PT, R220, UR4, PT ;  /* 0x00000004dc007c0c */ /* 0x000fe4000bf06270 */
[----:B------:R-:W-:Y:S02]  /*19a00*/  @!P3 LEA.HI.X R9, R224, R0, R3, 0x2, P5 ;  /* 0x00000000e009b211 */ /* 0x000fe400028f1403 */
[----:B------:R-:W-:Y:S02]  /*19a10*/  SHF.R.S32.HI R3, RZ, 0x1f, R223 ;  /* 0x0000001fff037819 */ /* 0x000fe400000114df */
[CC--:B--2---:R-:W-:Y:S01]  /*19a20*/  @!P1 LEA R10, P5, R223.reuse, R14.reuse, 0x2 ;  /* 0x0000000edf0a9211 */ /* 0x0c4fe200078a10ff */
[----:B------:R4:W-:Y:S01]  /*19a30*/  @!P3 ST.E.64 desc[UR42][R8.64], R130 ;  /* 0x000000820800b985 */ /* 0x0009e2000c101b2a */
[----:B---3--:R-:W-:Y:S02]  /*19a40*/  @!P4 LEA R12, P3, R222, R14, 0x2 ;  /* 0x0000000ede0cc211 */ /* 0x008fe400078610ff */
[----:B------:R-:W-:-:S02]  /*19a50*/  @!P1 LEA.HI.X R11, R223, R0, R3, 0x2, P5 ;  /* 0x00000000df0b9211 */ /* 0x000fc400028f1403 */
[C---:B0-----:R-:W-:Y:S02]  /*19a60*/  @!P2 LEA R20, P5, R221.reuse, R14, 0x2 ;  /* 0x0000000edd14a211 */ /* 0x041fe400078a10ff */
[----:B------:R-:W-:Y:S01]  /*19a70*/  SHF.R.S32.HI R4, RZ, 0x1f, R221 ;  /* 0x0000001fff047819 */ /* 0x000fe200000114dd */
[----:B------:R4:W-:Y:S01]  /*19a80*/  @!P1 ST.E.64 desc[UR42][R10.64], R134 ;  /* 0x000000860a009985 */ /* 0x0009e2000c101b2a */
[----:B------:R-:W-:Y:S02]  /*19a90*/  @!P4 LEA.HI.X R13, R222, R0, R26, 0x2, P3 ;  /* 0x00000000de0dc211 */ /* 0x000fe400018f141a */
[----:B------:R-:W-:Y:S02]  /*19aa0*/  SHF.R.S32.HI R3, RZ, 0x1f, R220 ;  /* 0x0000001fff037819 */ /* 0x000fe400000114dc */
[----:B------:R-:W-:Y:S01]  /*19ab0*/  @!P0 LEA R26, P3, R220, R14, 0x2 ;  /* 0x0000000edc1a8211 */ /* 0x000fe200078610ff */
[----:B------:R4:W-:Y:S01]  /*19ac0*/  @!P4 ST.E.64 desc[UR42][R12.64], R138 ;  /* 0x0000008a0c00c985 */ /* 0x0009e2000c101b2a */
[----:B------:R-:W-:-:S02]  /*19ad0*/  @!P2 LEA.HI.X R21, R221, R0, R4, 0x2, P5 ;  /* 0x00000000dd15a211 */ /* 0x000fc400028f1404 */
        /* <DEDUP_REMOVED lines=9> */
.L_x_8986:
        /* <DEDUP_REMOVED lines=18> */
[----:B---3--:R-:W-:Y:S02]  /*19c90*/  IADD3 R0, R0, -0x80, RZ ;  /* 0xffffff8000007810 */ /* 0x008fe40007ffe0ff */
[----:B----4-:R-:W-:Y:S02]  /*19ca0*/  ISETP.GT.AND P2, PT, R208, 0x1, PT ;  /* 0x00000001d000780c */ /* 0x010fe40003f44270 */
[----:B------:R-:W-:Y:S01]  /*19cb0*/  ISETP.GT.AND P3, PT, R0, 0x7f, PT ;  /* 0x0000007f0000780c */ /* 0x000fe20003f64270 */
[----:B--2---:R-:W-:-:S12]  /*19cc0*/  @P1 BRA `(.L_x_9004) ;  /* 0x0000000000101947 */ /* 0x004fd80003800000 */
[----:B------:R-:W-:Y:S05]  /*19cd0*/  @!P0 BRA `(.L_x_9004) ;  /* 0x00000000000c8947 */ /* 0x000fea0003800000 */
[----:B------:R-:W2:Y:S04]  /*19ce0*/  LDG.E R11, desc[UR42][R8.64] ;  /* 0x0000002a080b7981 */ /* 0x000ea8000c1e1900 */
[----:B-----5:R-:W2:Y:S02]  /*19cf0*/  LDG.E R26, desc[UR42][R8.64+0x4] ;  /* 0x0000042a081a7981 */ /* 0x020ea4000c1e1900 */
[----:B--2---:R-:W-:-:S07]  /*19d00*/  IMAD.IADD R26, R26, 0x1, -R11 ;  /* 0x000000011a1a7824 */ /* 0x004fce00078e0a0b */
.L_x_9004:
        /* <DEDUP_REMOVED lines=11> */
[----:B------:R-:W-:Y:S01]  /*19dc0*/  IMAD.MOV.U32 R28, RZ, RZ, 0x9b8 ;  /* 0x000009b8ff1c7424 */ /* 0x000fe200078e00ff */
[----:B------:R-:W-:Y:S01]  /*19dd0*/  ISETP.GT.AND P0, PT, R208, 0x1, PT ;  /* 0x00000001d000780c */ /* 0x000fe20003f04270 */
[----:B------:R-:W2:Y:S01]  /*19de0*/  LDC.64 R8, c[0x0][0xba8] ;  /* 0x0002ea00ff087b82 */ /* 0x000ea20000000a00 */
[----:B------:R-:W-:Y:S01]  /*19df0*/  ISETP.NE.AND P1, PT, R33, 0x1, PT ;  /* 0x000000012100780c */ /* 0x000fe20003f25270 */
[----:B------:R-:W-:Y:S01]  /*19e00*/  IMAD.MOV.U32 R27, RZ, RZ, R31 ;  /* 0x000000ffff1b7224 */ /* 0x000fe200078e001f */
[----:B------:R-:W-:Y:S02]  /*19e10*/  SEL R28, R28, 0x978, P0 ;  /* 0x000009781c1c7807 */ /* 0x000fe40000000000 */
[----:B------:R-:W-:-:S03]  /*19e20*/  SEL R217, R217, RZ, P0 ;  /* 0x000000ffd9d97207 */ /* 0x000fc60000000000 */
        /* <DEDUP_REMOVED lines=17> */
[----:B------:R-:W-:Y:S01]  /*19f40*/  IMAD.IADD R24, R25, 0x1, R13 ;  /* 0x0000000119187824 */ /* 0x000fe200078e020d */
[----:B------:R-:W-:Y:S01]  /*19f50*/  IADD3 R4, -R27, RZ, RZ ;  /* 0x000000ff1b047210 */ /* 0x000fe20007ffe1ff */
[----:B------:R-:W-:-:S04]  /*19f60*/  IMAD.WIDE.U32 R10, R14, R217, RZ ;  /* 0x000000d90e0a7225 */ /* 0x000fc800078e00ff */
[----:B------:R-:W-:Y:S02]  /*19f70*/  IMAD R15, R15, R217, RZ ;  /* 0x000000d90f0f7224 */ /* 0x000fe400078e02ff */
[----:B------:R-:W-:Y:S01]  /*19f80*/  IMAD R13, R33, R4, R31 ;  /* 0x00000004210d7224 */ /* 0x000fe200078e021f */
[----:B------:R-:W-:Y:S01]  /*19f90*/  IADD3.X R4, R24, R29, R30, P1, P3 ;  /* 0x0000001d18047210 */ /* 0x000fe20000fe641e */
[----:B------:R-:W-:Y:S01]  /*19fa0*/  IMAD.IADD R15, R11, 0x1, R15 ;  /* 0x000000010b0f7824 */ /* 0x000fe200078e020f */
[----:B------:R-:W-:Y:S01]  /*19fb0*/  IADD3 R10, P0, P1, R27, R0, R10 ;  /* 0x000000001b0a7210 */ /* 0x000fe2000791e00a */
[----:B0-----:R-:W-:Y:S01]  /*19fc0*/  IMAD R0, R21, R13, RZ ;  /* 0x0000000d15007224 */ /* 0x001fe200078e02ff */
[----:B------:R-:W-:-:S04]  /*19fd0*/  SHF.R.S32.HI R27, RZ, 0x1f, R27 ;  /* 0x0000001fff1b7819 */ /* 0x000fc8000001141b */
[----:B------:R-:W-:Y:S02]  /*19fe0*/  IADD3.X R11, R27, R4, R15, P0, P1 ;  /* 0x000000041b0b7210 */ /* 0x000fe400007e240f */
[----:B------:R-:W-:Y:S01]  /*19ff0*/  SHF.R.S32.HI R15, RZ, 0x1f, R13 ;  /* 0x0000001fff0f7819 */ /* 0x000fe2000001140d */
[----:B------:R-:W-:-:S04]  /*1a000*/  IMAD.WIDE.U32 R10, R20, R13, R10 ;  /* 0x0000000d140a7225 */ /* 0x000fc800078e000a */
[----:B------:R-:W-:Y:S01]  /*1a010*/  IMAD R15, R20, R15, R0 ;  /* 0x0000000f140f7224 */ /* 0x000fe200078e0200 */
[----:B--2---:R-:W-:-:S03]  /*1a020*/  LEA R8, P0, R10, R8, 0x2 ;  /* 0x000000080a087211 */ /* 0x004fc600078010ff */
[----:B------:R-:W-:Y:S02]  /*1a030*/  IMAD.IADD R0, R11, 0x1, R15 ;  /* 0x000000010b007824 */ /* 0x000fe400078e020f */
[----:B------:R-:W-:-:S03]  /*1a040*/  IMAD.MOV.U32 R11, RZ, RZ, -0x800000 ;  /* 0xff800000ff0b7424 */ /* 0x000fc600078e00ff */
[----:B-1----:R-:W-:-:S05]  /*1a050*/  LEA.HI.X R9, R10, R9, R0, 0x2, P0 ;  /* 0x000000090a097211 */ /* 0x002fca00000f1400 */
[----:B------:R2:W-:Y:S02]  /*1a060*/  STG.E desc[UR42][R8.64], R11 ;  /* 0x0000000b08007986 */ /* 0x0005e4000c10192a */
.L_x_9006:
[----:B------:R-:W-:Y:S05]  /*1a070*/  BSYNC B1 ;  /* 0x0000000000017941 */ /* 0x000fea0003800000 */
.L_x_9005:
[----:B------:R-:W-:Y:S05]  /*1a080*/  @P2 BRA `(.L_x_8999) ;  /* 0x0000000400b82947 */ /* 0x000fea0003800000 */
[----:B------:R-:W3:Y:S01]  /*1a090*/  LDC R21, c[0x0][0xbe8] ;  /* 0x0002fa00ff157b82 */ /* 0x000ee20000000800 */
[----:B------:R-:W-:Y:S01]  /*1a0a0*/  ULDC.64 UR4, c[0x0][0xaa0] ;  /* 0x0002a80000047ab9 */ /* 0x000fe20000000a00 */
[----:B------:R-:W-:Y:S01]  /*1a0b0*/  ULDC.64 UR6, c[0x0][0xaf0] ;  /* 0x0002bc0000067ab9 */ /* 0x000fe20000000a00 */
[----:B------:R-:W-:Y:S02]  /*1a0c0*/  IMAD R0, R30, UR4, RZ ;  /* 0x000000041e007c24 */ /* 0x000fe4000f8e02ff */
[----:B--2---:R-:W-:-:S04]  /*1a0d0*/  IMAD.WIDE.U32 R8, R3, UR4, RZ ;  /* 0x0000000403087c25 */ /* 0x004fc8000f8e00ff */
[----:B------:R-:W-:Y:S01]  /*1a0e0*/  IMAD R11, R3, UR5, R0 ;  /* 0x00000005030b7c24 */ /* 0x000fe2000f8e0200 */
[----:B------:R-:W-:Y:S01]  /*1a0f0*/  LEA R3, R207, R22, 0x5 ;  /* 0x00000016cf037211 */ /* 0x000fe200078e28ff */
[----:B------:R-:W-:Y:S01]  /*1a100*/  ULDC.64 UR4, c[0x0][0xae8] ;  /* 0x0002ba0000047ab9 */ /* 0x000fe20000000a00 */
[----:B-1----:R-:W-:Y:S02]  /*1a110*/  IMAD R4, R234, UR6, RZ ;  /* 0x00000006ea047c24 */ /* 0x002fe4000f8e02ff */
[----:B------:R-:W-:Y:S02]  /*1a120*/  IMAD.IADD R9, R9, 0x1, R11 ;  /* 0x0000000109097824 */ /* 0x000fe400078e020b */
[----:B------:R-:W-:Y:S02]  /*1a130*/  IMAD.IADD R10, R190, 0x1, R3 ;  /* 0x00000001be0a7824 */ /* 0x000fe400078e0203 */
[----:B------:R-:W-:-:S04]  /*1a140*/  IMAD.WIDE.U32 R8, R206, UR4, R8 ;  /* 0x00000004ce087c25 */ /* 0x000fc8000f8e0008 */
[----:B------:R-:W-:Y:S01]  /*1a150*/  IMAD.MOV.U32 R3, RZ, RZ, R10 ;  /* 0x000000ffff037224 */ /* 0x000fe200078e000a */
[----:B---3--:R-:W-:Y:S01]  /*1a160*/  ISETP.NE.AND P0, PT, R21, 0x1, PT ;  /* 0x000000011500780c */ /* 0x008fe20003f05270 */
[----:B------:R-:W-:Y:S01]  /*1a170*/  IMAD R9, R206, UR5, R9 ;  /* 0x00000005ce097c24 */ /* 0x000fe2000f8e0209 */
[----:B------:R-:W-:Y:S01]  /*1a180*/  ULDC.64 UR4, c[0x0][0xae0] ;  /* 0x0002b80000047ab9 */ /* 0x000fe20000000a00 */
[----:B------:R-:W-:Y:S02]  /*1a190*/  IMAD.IADD R190, R22, 0x1, R190 ;  /* 0x0000000116be7824 */ /* 0x000fe400078e02be */
[----:B------:R-:W-:-:S08]  /*1a1a0*/  IMAD.WIDE.U32 R8, R209, UR6, R8 ;  /* 0x00000006d1087c25 */ /* 0x000fd0000f8e0008 */
[----:B------:R-:W1:Y:S08]  /*1a1b0*/  @P0 LDC R13, c[0x0][0xbec] ;  /* 0x0002fb00ff0d0b82 */ /* 0x000e700000000800 */
[----:B------:R-:W2:Y:S01]  /*1a1c0*/  @P0 LDC R15, c[0x0][0xbf0] ;  /* 0x0002fc00ff0f0b82 */ /* 0x000ea20000000800 */
[----:B-1----:R-:W-:-:S04]  /*1a1d0*/  @P0 IMAD.HI.U32 R0, R10, R13, RZ ;  /* 0x0000000d0a000227 */ /* 0x002fc800078e00ff */
[----:B------:R-:W-:Y:S01]  /*1a1e0*/  IMAD R13, R209, UR7, R4 ;  /* 0x00000007d10d7c24 */ /* 0x000fe2000f8e0204 */
[----:B--2---:R-:W-:-:S04]  /*1a1f0*/  @P0 SHF.R.U32.HI R3, RZ, R15, R0 ;  /* 0x0000000fff030219 */ /* 0x004fc80000011600 */
[----:B------:R-:W-:Y:S02]  /*1a200*/  IADD3 R9, R9, R13, RZ ;  /* 0x0000000d09097210 */ /* 0x000fe40007ffe0ff */
        /* <DEDUP_REMOVED lines=18> */
[----:B------:R1:W2:Y:S04]  /*1a330*/  SHFL.IDX PT, R3, R4, RZ, 0x181f ;  /* 0x00181fff04037589 */ /* 0x0002a800000e0000 */
[----:B------:R1:W3:Y:S02]  /*1a340*/  SHFL.IDX PT, R14, R0, RZ, 0x181f ;  /* 0x00181fff000e7589 */ /* 0x0002e400000e0000 */
.L_x_9258:
[----:B------:R-:W-:Y:S01]  /*1a350*/  IMAD R21, R26, R21, RZ ;  /* 0x000000151a157224 */ /* 0x000fe200078e02ff */
[----:B------:R-:W-:Y:S04]  /*1a360*/  BSSY B1, `(.L_x_9008) ;  /* 0x000000c000017945 */ /* 0x000fe80003800000 */
[----:B------:R-:W-:-:S13]  /*1a370*/  ISETP.GE.AND P0, PT, R190, R21, PT ;  /* 0x00000015be00720c */ /* 0x000fda0003f06270 */
[----:B------:R-:W-:Y:S05]  /*1a380*/  @P0 BRA `(.L_x_9009) ;  /* 0x0000000000240947 */ /* 0x000fea0003800000 */
[----:B------:R-:W-:Y:S02]  /*1a390*/  ULDC UR4, c[0x0][0xac8] ;  /* 0x0002b20000047ab9 */ /* 0x000fe40000000800 */
        /* <DEDUP_REMOVED lines=8> */
.L_x_9009:
[----:B------:R-:W-:Y:S05]  /*1a420*/  BSYNC B1 ;  /* 0x0000000000017941 */ /* 0x000fea0003800000 */
.L_x_9008:
[----:B------:R-:W-:-:S03]  /*1a430*/  UMOV UR4, 0xffffffff ;  /* 0xffffffff00047882 */ /* 0x000fc60000000000 */
[----:B------:R-:W-:Y:S05]  /*1a440*/  BRA.DIV UR4, `(.L_x_9010) ;  /* 0x000000a6046c7947 */ /* 0x000fea000b800000 */
[----:B--2---:R2:W0:Y:S04]  /*1a450*/  SHFL.IDX PT, R3, R4, 0x1, 0x181f ;  /* 0x00381f0004037f89 */ /* 0x00442800000e0000 */
[----:B---34-:R2:W3:Y:S02]  /*1a460*/  SHFL.IDX PT, R14, R0, 0x1, 0x181f ;  /* 0x00381f00000e7f89 */ /* 0x0184e400000e0000 */
.L_x_9262:
[----:B------:R-:W-:Y:S01]  /*1a470*/  VIADD R8, R190, 0x20 ;  /* 0x00000020be087836 */ /* 0x000fe20000000000 */
        /* <DEDUP_REMOVED lines=12> */
.L_x_9012:
[----:B------:R-:W-:Y:S05]  /*1a540*/  BSYNC B1 ;  /* 0x0000000000017941 */ /* 0x000fea0003800000 */
.L_x_9011:
[----:B------:R-:W-:-:S03]  /*1a550*/  UMOV UR4, 0xffffffff ;  /* 0xffffffff00047882 */ /* 0x000fc60000000000 */
[----:B------:R-:W-:Y:S05]  /*1a560*/  BRA.DIV UR4, `(.L_x_9013) ;  /* 0x000000a6046c7947 */ /* 0x000fea000b800000 */
[----:B0-----:R0:W0:Y:S04]  /*1a570*/  SHFL.IDX PT, R3, R4, 0x2, 0x181f ;  /* 0x00581f0004037f89 */ /* 0x00102800000e0000 */
[----:B---34-:R3:W4:Y:S02]  /*1a580*/  SHFL.IDX PT, R14, R0, 0x2, 0x181f ;  /* 0x00581f00000e7f89 */ /* 0x01872400000e0000 */
.L_x_9266:
[----:B------:R-:W-:Y:S01]  /*1a590*/  IADD3 R8, R190, 0x40, RZ ;  /* 0x00000040be087810 */ /* 0x000fe20007ffe0ff */
[----:B------:R-:W-:Y:S03]  /*1a5a0*/  BSSY B1, `(.L_x_9014) ;  /* 0x000000c000017945 */ /* 0x000fe60003800000 */
[----:B------:R-:W-:-:S13]  /*1a5b0*/  ISETP.GE.AND P0, PT, R8, R21, PT ;  /* 0x000000150800720c */ /* 0x000fda0003f06270 */
[----:B------:R-:W-:Y:S05]  /*1a5c0*/  @P0 BRA `(.L_x_9015) ;  /* 0x0000000000240947 */ /* 0x000fea0003800000 */
[----:B------:R-:W-:Y:S02]  /*1a5d0*/  ULDC UR4, c[0x0][0xac8] ;  /* 0x0002b20000047ab9 */ /* 0x000fe40000000800 */
        /* <DEDUP_REMOVED lines=8> */
.L_x_9015:
[----:B------:R-:W-:Y:S05]  /*1a660*/  BSYNC B1 ;  /* 0x0000000000017941 */ /* 0x000fea0003800000 */
.L_x_9014:
[----:B------:R-:W-:-:S03]  /*1a670*/  UMOV UR4, 0xffffffff ;  /* 0xffffffff00047882 */ /* 0x000fc60000000000 */
[----:B------:R-:W-:Y:S05]  /*1a680*/  BRA.DIV UR4, `(.L_x_9016) ;  /* 0x000000a6046c7947 */ /* 0x000fea000b800000 */
[----:B0-----:R0:W0:Y:S04]  /*1a690*/  SHFL.IDX PT, R3, R4, 0x3, 0x181f ;  /* 0x00781f0004037f89 */ /* 0x00102800000e0000 */
[----:B----4-:R4:W0:Y:S02]  /*1a6a0*/  SHFL.IDX PT, R14, R0, 0x3, 0x181f ;  /* 0x00781f00000e7f89 */ /* 0x01082400000e0000 */
.L_x_9270:
[----:B-1234-:R-:W-:-:S05]  /*1a6b0*/  VIADD R0, R190, 0x60 ;  /* 0x00000060be007836 */ /* 0x01efca0000000000 */
[----:B------:R-:W-:-:S13]  /*1a6c0*/  ISETP.GE.AND P0, PT, R0, R21, PT ;  /* 0x000000150000720c */ /* 0x000fda0003f06270 */
[----:B------:R-:W-:Y:S05]  /*1a6d0*/  @P0 BRA `(.L_x_8999) ;  /* 0x0000000000240947 */ /* 0x000fea0003800000 */
[----:B------:R-:W-:Y:S02]  /*1a6e0*/  ULDC UR4, c[0x0][0xac8] ;  /* 0x0002b20000047ab9 */ /* 0x000fe40000000800 */
        /* <DEDUP_REMOVED lines=8> */
.L_x_8999:
[----:B------:R-:W-:Y:S05]  /*1a770*/  BSYNC B0 ;  /* 0x0000000000007941 */ /* 0x000fea0003800000 */
.L_x_8985:
[----:B------:R-:W-:Y:S02]  /*1a780*/  ULDC UR4, c[0x0][0xc3c] ;  /* 0x00030f0000047ab9 */ /* 0x000fe40000000800 */
[----:B-1----:R-:W-:-:S13]  /*1a790*/  ISETP.GE.AND P0, PT, R7, UR4, PT ;  /* 0x0000000407007c0c */ /* 0x002fda000bf06270 */
[----:B------:R-:W-:Y:S05]  /*1a7a0*/  @!P0 BRA `(.L_x_9017) ;  /* 0xfffffe6c00208947 */ /* 0x000fea000383ffff */
[----:B------:R-:W-:Y:S05]  /*1a7b0*/  BRA `(.L_x_8801) ;  /* 0x0000008400187947 */ /* 0x000fea0003800000 */
.L_x_8799:
        /* <DEDUP_REMOVED lines=20> */
.L_x_9018:
        /* <DEDUP_REMOVED lines=43> */
.L_x_9022:
        /* <DEDUP_REMOVED lines=39> */
.L_x_9020:
        /* <DEDUP_REMOVED lines=12> */
.L_x_9023:
[----:B---34-:R-:W-:Y:S01]  /*1aee0*/  IMAD R2, R3, UR5, R10 ;  /* 0x0000000503027c24 */ /* 0x018fe2000f8e020a */
[----:B------:R-:W-:Y:S02]  /*1aef0*/  IADD3 R14, R9, UR4, RZ ;  /* 0x00000004090e7c10 */ /* 0x000fe4000fffe0ff */
[----:B-1----:R-:W-:Y:S02]  /*1af00*/  ISETP.NE.AND P0, PT, R8, 0x1, PT ;  /* 0x000000010800780c */ /* 0x002fe40003f05270 */
[----:B------:R1:W-:Y:S01]  /*1af10*/  STL [R1], R2 ;  /* 0x0000000201007387 */ /* 0x0003e20000100800 */
[----:B------:R-:W-:-:S03]  /*1af20*/  IADD3 R5, -R2, UR6, RZ ;  /* 0x0000000602057c10 */ /* 0x000fc6000fffe1ff */
[----:B------:R1:W-:Y:S07]  /*1af30*/  STL [R1+0xc], R14 ;  /* 0x00000c0e01007387 */ /* 0x0003ee0000100800 */
        /* <DEDUP_REMOVED lines=16> */
[----:B------:R-:W-:Y:S01]  /*1b040*/  IMAD.HI.U32 R10, R3, R2, RZ ;  /* 0x00000002030a7227 */ /* 0x000fe200078e00ff */
[----:B------:R-:W-:-:S03]  /*1b050*/  IADD3 R3, R11, 0xffffffe, RZ ;  /* 0x0ffffffe0b037810 */ /* 0x000fc60007ffe0ff */
[----:B------:R-:W-:-:S03]  /*1b060*/  IMAD R2, R10, R13, R2 ;  /* 0x0000000d0a027224 */ /* 0x000fc600078e0202 */
[----:B------:R-:W0:Y:S02]  /*1b070*/  F2I.FTZ.U32.TRUNC.NTZ R3, R3 ;  /* 0x0000000300037305 */ /* 0x000e24000021f000 */
[----:B------:R-:W-:-:S13]  /*1b080*/  ISETP.GT.U32.AND P1, PT, R7, R2, PT ;  /* 0x000000020700720c */ /* 0x000fda0003f24070 */
[----:B------:R-:W-:Y:S02]  /*1b090*/  @!P1 IMAD.IADD R2, R2, 0x1, -R7 ;  /* 0x0000000102029824 */ /* 0x000fe400078e0a07 */
        /* <DEDUP_REMOVED lines=8> */
[----:B------:R-:W-:Y:S02]  /*1b120*/  @P0 IADD3 R10, R10, 0x1, RZ ;  /* 0x000000010a0a0810 */ /* 0x000fe40007ffe0ff */
        /* <DEDUP_REMOVED lines=26> */
.L_x_9024:
        /* <DEDUP_REMOVED lines=61> */
.L_x_9025:
[----:B01----:R-:W-:-:S04]  /*1b6a0*/  LOP3.LUT R3, RZ, R2, RZ, 0x33, !PT ;  /* 0x00000002ff037212 */ /* 0x003fc800078e33ff */
[----:B------:R-:W-:-:S05]  /*1b6b0*/  IADD3 R2, R4, R3, RZ ;  /* 0x0000000304027210 */ /* 0x000fca0007ffe0ff */
[----:B------:R1:W-:Y:S01]  /*1b6c0*/  STL [R1+0x4], R2 ;  /* 0x0000040201007387 */ /* 0x0003e20000100800 */
[----:B------:R-:W-:Y:S05]  /*1b6d0*/  BRA `(.L_x_9026) ;  /* 0x0000000000107947 */ /* 0x000fea0003800000 */
.L_x_9021:
[----:B------:R-:W-:Y:S01]  /*1b6e0*/  IMAD.U32 R2, RZ, RZ, UR6 ;  /* 0x00000006ff027e24 */ /* 0x000fe2000f8e00ff */
[----:B------:R0:W-:Y:S04]  /*1b6f0*/  STL [R1+0x4], RZ ;  /* 0x000004ff01007387 */ /* 0x0001e80000100800 */
[----:B------:R0:W-:Y:S04]  /*1b700*/  STL [R1+0x8], RZ ;  /* 0x000008ff01007387 */ /* 0x0001e80000100800 */
[----:B------:R0:W-:Y:S02]  /*1b710*/  STL [R1], R2 ;  /* 0x0000000201007387 */ /* 0x0001e40000100800 */
.L_x_9026:
        /* <DEDUP_REMOVED lines=10> */
.L_x_9019:
        /* <DEDUP_REMOVED lines=8> */
[----:B------:R-:W3:Y:S01]  /*1b840*/  LDL.LU R4, [R1+0x10] ;  /* 0x0000100001047983 */ /* 0x000ee20000300800 */
[C---:B--2---:R-:W-:Y:S01]  /*1b850*/  IMAD.SHL.U32 R0, R6.reuse, 0x8, RZ ;  /* 0x0000000806007824 */ /* 0x044fe200078e00ff */
[----:B------:R-:W2:Y:S01]  /*1b860*/  S2UR UR5, SR_CgaCtaId ;  /* 0x00000000000579c3 */ /* 0x000ea20000008800 */
[----:B------:R-:W-:Y:S01]  /*1b870*/  LOP3.LUT R5, R6, 0x7f, RZ, 0xc0, !PT ;  /* 0x0000007f06057812 */ /* 0x000fe200078ec0ff */
[----:B------:R-:W-:Y:S01]  /*1b880*/  UMOV UR4, 0x400 ;  /* 0x0000040000047882 */ /* 0x000fe20000000000 */
[----:B------:R-:W-:Y:S01]  /*1b890*/  BSSY B8, `(.L_x_9027) ;  /* 0x0000700000087945 */ /* 0x000fe20003800000 */
[----:B------:R-:W-:Y:S01]  /*1b8a0*/  LOP3.LUT R3, R0, 0x1f8, RZ, 0xc0, !PT ;  /* 0x000001f800037812 */ /* 0x000fe200078ec0ff */
[----:B------:R-:W-:Y:S01]  /*1b8b0*/  ULDC.64 UR38, c[0x0][0x198] ;  /* 0x0000660000267ab9 */ /* 0x000fe20000000a00 */
[----:B------:R-:W-:Y:S01]  /*1b8c0*/  ISETP.NE.AND P1, PT, R5, RZ, PT ;  /* 0x000000ff0500720c */ /* 0x000fe20003f25270 */
[----:B------:R-:W-:Y:S01]  /*1b8d0*/  ULOP3.LUT UR37, UR40, 0x2, URZ, 0xfc, !UPT ;  /* 0x0000000228257892 */ /* 0x000fe2000f8efc3f */
[----:B------:R-:W-:Y:S01]  /*1b8e0*/  LOP3.LUT R3, R3, 0x38, R6, 0x78, !PT ;  /* 0x0000003803037812 */ /* 0x000fe200078e7806 */
[----:B------:R-:W-:Y:S01]  /*1b8f0*/  ULDC UR36, c[0x0][0xc] ;  /* 0x0000030000247ab9 */ /* 0x000fe20000000800 */
[----:B01----:R-:W-:-:S02]  /*1b900*/  SHF.L.U32 R2, R5, 0x3, RZ ;  /* 0x0000000305027819 */ /* 0x003fc400000006ff */
[----:B------:R-:W-:Y:S02]  /*1b910*/  LOP3.LUT R0, R0, 0x38, RZ, 0xc0, !PT ;  /* 0x0000003800007812 */ /* 0x000fe400078ec0ff */
[----:B------:R-:W-:Y:S02]  /*1b920*/  LOP3.LUT R3, R3, 0x200, R2, 0xf8, !PT ;  /* 0x0000020003037812 */ /* 0x000fe400078ef802 */
[C---:B------:R-:W-:Y:S01]  /*1b930*/  LOP3.LUT P0, R2, R6.reuse, 0x1f, RZ, 0xc0, !PT ;  /* 0x0000001f06027812 */ /* 0x040fe2000780c0ff */
[----:B------:R-:W-:Y:S01]  /*1b940*/  IMAD.SHL.U32 R6, R6, 0x10, RZ ;  /* 0x0000001006067824 */ /* 0x000fe200078e00ff */
[----:B------:R-:W-:Y:S02]  /*1b950*/  MOV R19, RZ ;  /* 0x000000ff00137202 */ /* 0x000fe40000000f00 */
[----:B------:R-:W-:Y:S01]  /*1b960*/  LOP3.LUT R0, R0, 0x40, RZ, 0xfc, !PT ;  /* 0x0000004000007812 */ /* 0x000fe200078efcff */
[----:B------:R0:W-:Y:S01]  /*1b970*/  STL [R1+0x2c], R2 ;  /* 0x00002c0201007387 */ /* 0x0001e20000100800 */
[----:B--2---:R-:W-:-:S06]  /*1b980*/  ULEA UR4, UR5, UR4, 0x18 ;  /* 0x0000000405047291 */ /* 0x004fcc000f8ec03f */
[----:B------:R-:W-:Y:S01]  /*1b990*/  IMAD.U32 R18, RZ, RZ, UR4 ;  /* 0x00000004ff127e24 */ /* 0x000fe2000f8e00ff */
[----:B0-----:R-:W-:Y:S02]  /*1b9a0*/  SHF.R.U32.HI R2, RZ, 0x3, R5 ;  /* 0x00000003ff027819 */ /* 0x001fe40000011605 */
        /* <DEDUP_REMOVED lines=16> */
.L_x_9170:
[----:B--2---:R-:W2:Y:S01]  /*1bab0*/  LDL R0, [R1+0xc] ;  /* 0x00000c0001007983 */ /* 0x004ea20000100800 */
        /* <DEDUP_REMOVED lines=8> */
[----:B------:R-:W2:Y:S01]  /*1bb40*/  LDG.E R4, desc[UR42][R2.64] ;  /* 0x0000002a02047981 */ /* 0x000ea2000c1e1900 */
[----:B------:R-:W-:Y:S01]  /*1bb50*/  ISETP.NE.AND.EX P0, PT, RZ, UR5, PT, P0 ;  /* 0x00000005ff007c0c */ /* 0x000fe2000bf05300 */
[----:B------:R-:W-:Y:S01]  /*1bb60*/  IMAD.MOV.U32 R0, RZ, RZ, RZ ;  /* 0x000000ffff007224 */ /* 0x000fe200078e00ff */
[----:B------:R-:W-:-:S04]  /*1bb70*/  ISETP.NE.U32.AND P3, PT, RZ, UR10, PT ;  /* 0x0000000aff007c0c */ /* 0x000fc8000bf65070 */
[----:B------:R-:W-:Y:S01]  /*1bb80*/  ISETP.NE.AND.EX P3, PT, RZ, UR11, PT, P3 ;  /* 0x0000000bff007c0c */ /* 0x000fe2000bf65330 */
[----:B------:R-:W-:Y:S01]  /*1bb90*/  IMAD.MOV.U32 R12, RZ, RZ, RZ ;  /* 0x000000ffff0c7224 */ /* 0x000fe200078e00ff */
[----:B--2---:R-:W-:Y:S01]  /*1bba0*/  SHF.R.S32.HI R5, RZ, 0x1f, R4 ;  /* 0x0000001fff057819 */ /* 0x004fe20000011404 */
[----:B------:R-:W-:-:S04]  /*1bbb0*/  IMAD.SHL.U32 R15, R4, 0x4, RZ ;  /* 0x00000004040f7824 */ /* 0x000fc800078e00ff */
[C---:B------:R-:W-:Y:S01]  /*1bbc0*/  @P0 LEA R2, P1, R4.reuse, UR4, 0x2 ;  /* 0x0000000404020c11 */ /* 0x040fe2000f8210ff */
[----:B0-----:R0:W-:Y:S01]  /*1bbd0*/  STL [R1+0x38], R4 ;  /* 0x0000380401007387 */ /* 0x0011e20000100800 */
        /* <DEDUP_REMOVED lines=39> */
[----:B------:R-:W-:Y:S01]  /*1be50*/  MOV R9, UR5 ;  /* 0x0000000500097c02 */ /* 0x000fe20008000f00 */
[----:B------:R-:W-:Y:S01]  /*1be60*/  IMAD.U32 R8, RZ, RZ, UR4 ;  /* 0x00000004ff087e24 */ /* 0x000fe2000f8e00ff */
[----:B0-----:R-:W-:Y:S06]  /*1be70*/  @P3 BRA `(.L_x_9028) ;  /* 0x0000000000143947 */ /* 0x001fec0003800000 */
[----:B------:R-:W-:Y:S05]  /*1be80*/  @!P1 BRA `(.L_x_9028) ;  /* 0x0000000000109947 */ /* 0x000fea0003800000 */
[----:B------:R-:W2:Y:S04]  /*1be90*/  LDG.E R12, desc[UR42][R2.64] ;  /* 0x0000002a020c7981 */ /* 0x000ea8000c1e1900 */
[----:B------:R-:W2:Y:S02]  /*1bea0*/  LDG.E R2, desc[UR42][R2.64+0x4] ;  /* 0x0000042a02027981 */ /* 0x000ea4000c1e1900 */
[----:B--2--5:R-:W-:-:S05]  /*1beb0*/  IMAD.IADD R13, R2, 0x1, -R12 ;  /* 0x00000001020d7824 */ /* 0x024fca00078e0a0c */
[----:B------:R0:W-:Y:S02]  /*1bec0*/  STL [R1+0x50], R13 ;  /* 0x0000500d01007387 */ /* 0x0001e40000100800 */
.L_x_9028:
        /* <DEDUP_REMOVED lines=18> */
.L_x_9029:
[----:B------:R-:W-:Y:S05]  /*1bff0*/  @!P2 BRA `(.L_x_9030) ;  /* 0x00000000000ca947 */ /* 0x000fea0003800000 */
[----:B------:R-:W2:Y:S04]  /*1c000*/  LDG.E R8, desc[UR42][R6.64] ;  /* 0x0000002a06087981 */ /* 0x000ea8000c1e1900 */
[----:B------:R-:W2:Y:S02]  /*1c010*/  LDG.E R6, desc[UR42][R6.64+0x4] ;  /* 0x0000042a06067981 */ /* 0x000ea4000c1e1900 */
[----:B--2---:R-:W-:-:S07]  /*1c020*/  IMAD.IADD R8, R6, 0x1, -R8 ;  /* 0x0000000106087824 */ /* 0x004fce00078e0a08 */
.L_x_9030:
[----:B-1----:R-:W2:Y:S01]  /*1c030*/  @P0 LDG.E R2, desc[UR42][R4.64] ;  /* 0x0000002a04020981 */ /* 0x002ea2000c1e1900 */
        /* <DEDUP_REMOVED lines=10> */
[----:B------:R-:W-:Y:S02]  /*1c0e0*/  SHF.R.U32.HI R17, RZ, 0x10, R17 ;  /* 0x00000010ff117819 */ /* 0x000fe40000011611 */
[----:B--2---:R-:W-:Y:S01]  /*1c0f0*/  @P0 IADD3 R9, -R2, R4, RZ ;  /* 0x0000000402090210 */ /* 0x004fe20007ffe1ff */
[----:B---3--:R-:W-:-:S04]  /*1c100*/  IMAD.SHL.U32 R2, R6, 0x80, RZ ;  /* 0x0000008006027824 */ /* 0x008fc800078e00ff */
[----:B------:R-:W-:-:S04]  /*1c110*/  VIADD R2, R2, 0x7f ;  /* 0x0000007f02027836 */ /* 0x000fc80000000000 */
[----:B-1----:R-:W-:-:S05]  /*1c120*/  @P1 IMAD.HI.U32 R0, R2, R3, RZ ;  /* 0x0000000302001227 */ /* 0x002fca00078e00ff */
[----:B----4-:R-:W-:Y:S01]  /*1c130*/  @P1 SHF.R.U32.HI R2, RZ, R5, R0 ;  /* 0x00000005ff021219 */ /* 0x010fe20000011600 */
[----:B------:R-:W-:-:S05]  /*1c140*/  IMAD.IADD R0, R7, 0x1, R9 ;  /* 0x0000000107007824 */ /* 0x000fca00078e0209 */
[C---:B------:R-:W-:Y:S02]  /*1c150*/  IADD3 R21, R0.reuse, 0x80, -R13 ;  /* 0x0000008000157810 */ /* 0x040fe40007ffe80d */
[----:B------:R-:W-:-:S03]  /*1c160*/  IADD3 R3, R0, 0x7f, RZ ;  /* 0x0000007f00037810 */ /* 0x000fc60007ffe0ff */
        /* <DEDUP_REMOVED lines=40> */
.L_x_9032:
[----:B------:R-:W-:Y:S05]  /*1c3f0*/  BSYNC B0 ;  /* 0x0000000000007941 */ /* 0x000fea0003800000 */
.L_x_9031:
[----:B------:R-:W-:Y:S01]  /*1c400*/  IMAD R2, R11, R0, RZ ;  /* 0x000000000b027224 */ /* 0x000fe200078e02ff */
[----:B------:R-:W-:Y:S01]  /*1c410*/  BSSY B0, `(.L_x_9033) ;  /* 0x000011e000007945 */ /* 0x000fe20003800000 */
[----:B------:R-:W-:-:S03]  /*1c420*/  PLOP3.LUT P5, PT, PT, PT, PT, 0x80, 0x0 ;  /* 0x000000000000781c */ /* 0x000fc60003faf070 */
[C---:B------:R-:W-:Y:S01]  /*1c430*/  VIADDMNMX R0, R2.reuse, R0, R6, PT ;  /* 0x0000000002007246 */ /* 0x040fe20003800106 */
[----:B------:R-:W-:-:S04]  /*1c440*/  IMAD R2, R2, 0x80, -R7 ;  /* 0x0000008002027824 */ /* 0x000fc800078e0a07 */
[----:B------:R-:W-:Y:S01]  /*1c450*/  IMAD R0, R0, 0x80, -R7 ;  /* 0x0000008000007824 */ /* 0x000fe200078e0a07 */
[----:B------:R-:W-:-:S04]  /*1c460*/  VIMNMX R2, RZ, R2, !PT ;  /* 0x00000002ff027248 */ /* 0x000fc80007fe0100 */
[----:B------:R-:W-:-:S04]  /*1c470*/  VIMNMX R9, R0, R9, PT ;  /* 0x0000000900097248 */ /* 0x000fc80003fe0100 */
[----:B------:R-:W-:-:S13]  /*1c480*/  ISETP.GT.AND P1, PT, R9, R2, PT ;  /* 0x000000020900720c */ /* 0x000fda0003f24270 */
[----:B------:R-:W-:Y:S01]  /*1c490*/  @P1 VIADD R0, R9, 0x7f ;  /* 0x0000007f09001836 */ /* 0x000fe20000000000 */
[----:B------:R-:W-:-:S04]  /*1c4a0*/  SHF.R.U32.HI R9, RZ, 0x7, R2 ;  /* 0x00000007ff097819 */ /* 0x000fc80000011602 */
[----:B------:R-:W-:Y:S02]  /*1c4b0*/  @P1 SHF.R.S32.HI R2, RZ, 0x1f, R0 ;  /* 0x0000001fff021819 */ /* 0x000fe40000011400 */
[----:B------:R-:W-:Y:S02]  /*1c4c0*/  MOV R6, R9 ;  /* 0x0000000900067202 */ /* 0x000fe40000000f00 */
[----:B------:R-:W-:-:S04]  /*1c4d0*/  @P1 LEA.HI R0, R2, R0, RZ, 0x7 ;  /* 0x0000000002001211 */ /* 0x000fc800078f38ff */
[----:B------:R-:W-:-:S04]  /*1c4e0*/  @P1 SHF.R.S32.HI R6, RZ, 0x7, R0 ;  /* 0x00000007ff061819 */ /* 0x000fc80000011400 */
        /* <DEDUP_REMOVED lines=9> */
.L_x_9273:
[----:B-1----:R-:W-:Y:S02]  /*1c580*/  ISETP.NE.AND P0, PT, R14, RZ, PT ;  /* 0x000000ff0e00720c */ /* 0x002fe40003f05270 */
[----:B------:R-:W-:-:S11]  /*1c590*/  PLOP3.LUT P1, PT, PT, PT, PT, 0x8, 0x0 ;  /* 0x000000000000781c */ /* 0x000fd60003f2e170 */
[----:B------:R-:W-:Y:S05]  /*1c5a0*/  @P0 BRA `(.L_x_9036) ;  /* 0x00000000000c0947 */ /* 0x000fea0003800000 */
[----:B------:R-:W-:-:S03]  /*1c5b0*/  UMOV UR4, 0xffffffff ;  /* 0xffffffff00047882 */ /* 0x000fc60000000000 */
[----:B------:R-:W-:Y:S05]  /*1c5c0*/  BRA.DIV UR4, `(.L_x_9037) ;  /* 0x0000008a04187947 */ /* 0x000fea000b800000 */
[----:B------:R-:W-:-:S13]  /*1c5d0*/  ELECT P1, URZ, PT ;  /* 0x00000000003f782f */ /* 0x000fda0003820000 */
.L_x_9036:
        /* <DEDUP_REMOVED lines=9> */
.L_x_9276:
[----:B------:R-:W-:Y:S05]  /*1c670*/  BSYNC B1 ;  /* 0x0000000000017941 */ /* 0x000fea0003800000 */
.L_x_9038:
        /* <DEDUP_REMOVED lines=12> */
.L_x_9277:
[----:B------:R-:W-:Y:S05]  /*1c740*/  BSYNC B2 ;  /* 0x0000000000027941 */ /* 0x000fea0003800000 */
.L_x_9042:
        /* <DEDUP_REMOVED lines=8> */
.L_x_9045:
[----:B------:R-:W-:Y:S05]  /*1c7d0*/  BSYNC B2 ;  /* 0x0000000000027941 */ /* 0x000fea0003800000 */
.L_x_9044:
        /* <DEDUP_REMOVED lines=11> */
[----:B------:R-:W-:Y:S01]  /*1c890*/  IMAD.SHL.U32 R11, R2, 0x4000, RZ ;  /* 0x00004000020b7824 */ /* 0x000fe200078e00ff */
[----:B------:R-:W-:Y:S01]  /*1c8a0*/  IADD3 R2, R5, 0x28890, RZ ;  /* 0x0002889005027810 */ /* 0x000fe20007ffe0ff */
[----:B------:R-:W-:-:S07]  /*1c8b0*/  VIADD R4, R7, 0x18400 ;  /* 0x0001840007047836 */ /* 0x000fce0000000000 */
.L_x_9046:
        /* <DEDUP_REMOVED lines=16> */
.L_x_9047:
        /* <DEDUP_REMOVED lines=13> */
.L_x_9278:
[----:B------:R-:W-:Y:S05]  /*1ca90*/  BSYNC B2 ;  /* 0x0000000000027941 */ /* 0x000fea0003800000 */
.L_x_9048:
        /* <DEDUP_REMOVED lines=10> */
.L_x_9051:
[----:B------:R-:W-:Y:S05]  /*1cb40*/  BSYNC B2 ;  /* 0x0000000000027941 */ /* 0x000fea0003800000 */
.L_x_9050:
        /* <DEDUP_REMOVED lines=9> */
.L_x_9052:
        /* <DEDUP_REMOVED lines=15> */
.L_x_9053:
        /* <DEDUP_REMOVED lines=10> */
.L_x_9041:
[----:B------:R-:W-:Y:S05]  /*1cd70*/  BSYNC B1 ;  /* 0x0000000000017941 */ /* 0x000fea0003800000 */
.L_x_9040:
[----:B------:R-:W0:Y:S04]  /*1cd80*/  LDL.LU R7, [R1+0x20] ;  /* 0x0000200001077983 */ /* 0x000e280000300800 */
[----:B------:R-:W2:Y:S01]  /*1cd90*/  LDL.LU R4, [R1+0x24] ;  /* 0x0000240001047983 */ /* 0x000ea20000300800 */
[----:B------:R-:W-:Y:S01]  /*1cda0*/  PLOP3.LUT P5, PT, PT, PT, PT, 0x8, 0x0 ;  /* 0x000000000000781c */ /* 0x000fe20003fae170 */
[----:B0-----:R-:W-:Y:S02]  /*1cdb0*/  VIADD R2, R7, 0x1 ;  /* 0x0000000107027836 */ /* 0x001fe40000000000 */
[----:B------:R-:W-:-:S03]  /*1cdc0*/  VIADD R7, R6, 0xfffffffe ;  /* 0xfffffffe06077836 */ /* 0x000fc60000000000 */
        /* <DEDUP_REMOVED lines=8> */
.L_x_9068:
        /* <DEDUP_REMOVED lines=13> */
.L_x_9279:
[----:B------:R-:W-:Y:S05]  /*1cf20*/  BSYNC B2 ;  /* 0x0000000000027941 */ /* 0x000fea0003800000 */
.L_x_9056:
        /* <DEDUP_REMOVED lines=8> */
.L_x_9059:
[----:B------:R-:W-:Y:S05]  /*1cfb0*/  BSYNC B2 ;  /* 0x0000000000027941 */ /* 0x000fea0003800000 */
.L_x_9058:
[----:B-1----:R-:W2:Y:S01]  /*1cfc0*/  LDL R2, [R1+0x20] ;  /* 0x0000200001027983 */ /* 0x002ea20000100800 */
[----:B------:R-:W-:Y:S01]  /*1cfd0*/  MOV R11, RZ ;  /* 0x000000ff000b7202 */ /* 0x000fe20000000f00 */
        /* <DEDUP_REMOVED lines=10> */
.L_x_9060:
        /* <DEDUP_REMOVED lines=16> */
.L_x_9061:
        /* <DEDUP_REMOVED lines=13> */
.L_x_9280:
[----:B------:R-:W-:Y:S05]  /*1d250*/  BSYNC B2 ;  /* 0x0000000000027941 */ /* 0x000fea0003800000 */
.L_x_9062:
        /* <DEDUP_REMOVED lines=10> */
.L_x_9065:
[----:B------:R-:W-:Y:S05]  /*1d300*/  BSYNC B2 ;  /* 0x0000000000027941 */ /* 0x000fea0003800000 */
.L_x_9064:
        /* <DEDUP_REMOVED lines=8> */
.L_x_9066:
        /* <DEDUP_REMOVED lines=15> */
.L_x_9067:
        /* <DEDUP_REMOVED lines=10> */
.L_x_9055:
[----:B------:R-:W-:Y:S05]  /*1d520*/  BSYNC B1 ;  /* 0x0000000000017941 */ /* 0x000fea0003800000 */
.L_x_9054:
        /* <DEDUP_REMOVED lines=12> */
.L_x_9034:
[----:B------:R-:W-:Y:S05]  /*1d5f0*/  BSYNC B0 ;  /* 0x0000000000007941 */ /* 0x000fea0003800000 */
.L_x_9033:
        /* <DEDUP_REMOVED lines=12> */
[----:B-1----:R-:W-:-:S04]  /*1d6c0*/  @P0 SHF.R.U32.HI R0, RZ, R3, R2 ;  /* 0x00000003ff000219 */ /* 0x002fc80000011602 */
[----:B------:R-:W-:-:S04]  /*1d6d0*/  IADD3 R0, R21, R0, RZ ;  /* 0x0000000015007210 */ /* 0x000fc80007ffe0ff */
[----:B------:R-:W-:-:S04]  /*1d6e0*/  SHF.R.S32.HI R2, RZ, 0x1f, R0 ;  /* 0x0000001fff027819 */ /* 0x000fc80000011400 */
[----:B------:R-:W-:-:S04]  /*1d6f0*/  LEA.HI R0, R2, R0, RZ, 0x7 ;  /* 0x0000000002007211 */ /* 0x000fc800078f38ff */
[----:B------:R-:W-:-:S04]  /*1d700*/  SHF.R.S32.HI R0, RZ, 0x7, R0 ;  /* 0x00000007ff007819 */ /* 0x000fc80000011400 */
        /* <DEDUP_REMOVED lines=15> */
[----:B------:R-:W-:-:S03]  /*1d800*/  IADD3 R4, R17, -0x1, R7 ;  /* 0xffffffff11047810 */ /* 0x000fc60007ffe007 */
        /* <DEDUP_REMOVED lines=15> */
[----:B------:R0:W-:Y:S02]  /*1d900*/  STL [R1+0x48], R2 ;  /* 0x0000480201007387 */ /* 0x0001e40000100800 */
.L_x_9070:
[----:B------:R-:W-:Y:S05]  /*1d910*/  BSYNC B0 ;  /* 0x0000000000007941 */ /* 0x000fea0003800000 */
.L_x_9069:
        /* <DEDUP_REMOVED lines=25> */
[----:B------:R4:W-:Y:S01]  /*1dab0*/  STL [R1], R0 ;  /* 0x0000000001007387 */ /* 0x0009e20000100800 */
[----:B------:R-:W-:Y:S05]  /*1dac0*/  BRA `(.L_x_9073) ;  /* 0x0000003800f47947 */ /* 0x000fea0003800000 */
.L_x_9072:
        /* <DEDUP_REMOVED lines=20> */
.L_x_9075:
[----:B------:R-:W-:Y:S05]  /*1dc10*/  BSYNC B6 ;  /* 0x0000000000067941 */ /* 0x000fea0003800000 */
.L_x_9074:
        /* <DEDUP_REMOVED lines=20> */
.L_x_9078:
        /* <DEDUP_REMOVED lines=15> */
.L_x_9077:
[----:B------:R-:W-:Y:S05]  /*1de50*/  BSYNC B6 ;  /* 0x0000000000067941 */ /* 0x000fea0003800000 */
.L_x_9076:
        /* <DEDUP_REMOVED lines=25> */
.L_x_9283:
        /* <DEDUP_REMOVED lines=11> */
.L_x_9286:
[----:B------:R-:W-:Y:S05]  /*1e0a0*/  @!P6 BRA `(.L_x_9080) ;  /* 0x000000040008e947 */ /* 0x000fea0003800000 */
[----:B------:R-:W-:-:S04]  /*1e0b0*/  ISETP.NE.U32.AND P0, PT, R2, RZ, PT ;  /* 0x000000ff0200720c */ /* 0x000fc80003f05070 */
[----:B------:R-:W-:-:S13]  /*1e0c0*/  ISETP.NE.AND.EX P0, PT, R3, RZ, PT, P0 ;  /* 0x000000ff0300720c */ /* 0x000fda0003f05300 */
[----:B------:R-:W-:Y:S05]  /*1e0d0*/  @!P0 BRA `(.L_x_9082) ;  /* 0x0000000000508947 */ /* 0x000fea0003800000 */
[----:B------:R-:W1:Y:S01]  /*1e0e0*/  LDC R6, c[0x0][0x43c] ;  /* 0x00010f00ff067b82 */ /* 0x000e620000000800 */
[----:B------:R-:W-:Y:S01]  /*1e0f0*/  MOV R9, R0 ;  /* 0x0000000000097202 */ /* 0x000fe20000000f00 */
[----:B------:R-:W-:-:S04]  /*1e100*/  ULDC.64 UR4, c[0x0][0x428] ;  /* 0x00010a0000047ab9 */ /* 0x000fc80000000a00 */
        /* <DEDUP_REMOVED lines=17> */
.L_x_9082:
[----:B-1----:R-:W2:Y:S01]  /*1e220*/  LDL R2, [R1+0x18] ;  /* 0x0000180001027983 */ /* 0x002ea20000100800 */
[----:B0-----:R-:W-:Y:S02]  /*1e230*/  LEA R0, R19, R18, 0x3 ;  /* 0x0000001213007211 */ /* 0x001fe400078e18ff */
[----:B--2---:R-:W-:-:S04]  /*1e240*/  SHF.L.U32 R2, R2, 0x1f, RZ ;  /* 0x0000001f02027819 */ /* 0x004fc800000006ff */
[----:B------:R-:W0:Y:S02]  /*1e250*/  SYNCS.PHASECHK.TRANS64.TRYWAIT P0, [R0+URZ+0x28840], R2 ;  /* 0x02884002000075a7 */ /* 0x000e24000800017f */
[----:B0-----:R-:W-:Y:S05]  /*1e260*/  @!P0 BRA `(.L_x_9083) ;  /* 0x0000006c00cc8947 */ /* 0x001fea0003800000 */
.L_x_9287:
        /* <DEDUP_REMOVED lines=10> */
.L_x_9084:
        /* <DEDUP_REMOVED lines=19> */
[----:B--2---:R-:W-:Y:S02]  /*1e440*/  R2UR UR11, R4 ;  /* 0x00000000040b72ca */ /* 0x004fe400000e0000 */
[----:B---3--:R-:W-:-:S13]  /*1e450*/  R2UR UR5, R2 ;  /* 0x00000000020572ca */ /* 0x008fda00000e0000 */
[----:B------:R-:W-:Y:S02]  /*1e460*/  ULEA UR11, UR11, UR5, 0x7 ;  /* 0x000000050b0b7291 */ /* 0x000fe4000f8e383f */
[----:B------:R-:W-:-:S09]  /*1e470*/  UIADD3.X UR5, URZ, UR39, URZ, UP0, !UPT ;  /* 0x000000273f057290 */ /* 0x000fd200087fe43f */
[----:B------:R0:W-:Y:S02]  /*1e480*/  UTMALDG.4D [UR8], [UR4], desc[UR6] ;  /* 0x00000608040075b4 */ /* 0x0001e40008019000 */
[----:B0-----:R-:W-:Y:S01]  /*1e490*/  UMOV UR8, UR14 ;  /* 0x0000000e00087c82 */ /* 0x001fe20008000000 */
[----:B------:R-:W-:Y:S02]  /*1e4a0*/  UMOV UR10, UR15 ;  /* 0x0000000f000a7c82 */ /* 0x000fe40008000000 */
[----:B------:R1:W-:Y:S02]  /*1e4b0*/  UTMALDG.4D [UR8], [UR4], desc[UR6] ;  /* 0x00000608040075b4 */ /* 0x0003e40008019000 */
[----:B-1----:R-:W-:Y:S01]  /*1e4c0*/  NOP ;  /* 0x0000000000007918 */ /* 0x002fe20000000000 */
.L_x_9080:
        /* <DEDUP_REMOVED lines=40> */
.L_x_9086:
[----:B------:R-:W-:Y:S05]  /*1e750*/  BSYNC B6 ;  /* 0x0000000000067941 */ /* 0x000fea0003800000 */
.L_x_9085:
[----:B0-----:R-:W2:Y:S01]  /*1e760*/  LDL.LU R0, [R1+0x4c] ;  /* 0x00004c0001007983 */ /* 0x001ea20000300800 */
[----:B------:R-:W-:Y:S01]  /*1e770*/  ULDC.64 UR4, c[0x0][0x2d8] ;  /* 0x0000b60000047ab9 */ /* 0x000fe20000000a00 */
[----:B------:R-:W0:Y:S02]  /*1e780*/  LDC R7, c[0x0][0x448] ;  /* 0x00011200ff077b82 */ /* 0x000e240000000800 */
[----:B------:R-:W3:Y:S04]  /*1e790*/  LDL.LU R4, [R1+0x3c] ;  /* 0x00003c0001047983 */ /* 0x000ee80000300800 */
[----:B------:R-:W3:Y:S04]  /*1e7a0*/  LDL.LU.64 R2, [R1+0x58] ;  /* 0x0000580001027983 */ /* 0x000ee80000300a00 */
[----:B------:R-:W4:Y:S04]  /*1e7b0*/  LDL.LU R5, [R1+0x38] ;  /* 0x0000380001057983 */ /* 0x000f280000300800 */
[----:B------:R-:W4:Y:S01]  /*1e7c0*/  LDL R10, [R1+0x4] ;  /* 0x00000400010a7983 */ /* 0x000f220000100800 */
[----:B------:R-:W1:Y:S01]  /*1e7d0*/  S2R R8, SR_TID.X ;  /* 0x0000000000087919 */ /* 0x000e620000002100 */
[----:B------:R-:W1:Y:S01]  /*1e7e0*/  S2R R9, SR_TID.X ;  /* 0x0000000000097919 */ /* 0x000e620000002100 */
[----:B0-----:R-:W-:-:S13]  /*1e7f0*/  ISETP.NE.AND P0, PT, R7, 0x1, PT ;  /* 0x000000010700780c */ /* 0x001fda0003f05270 */
[----:B------:R-:W0:Y:S01]  /*1e800*/  @P0 LDC R6, c[0x0][0x450] ;  /* 0x00011400ff060b82 */ /* 0x000e220000000800 */
[----:B-1----:R-:W-:Y:S02]  /*1e810*/  IMAD.SHL.U32 R8, R8, 0x8, RZ ;  /* 0x0000000808087824 */ /* 0x002fe400078e00ff */
[----:B------:R-:W-:-:S03]  /*1e820*/  IMAD.SHL.U32 R9, R9, 0x8, RZ ;  /* 0x0000000809097824 */ /* 0x000fc600078e00ff */
[----:B------:R-:W-:-:S04]  /*1e830*/  LOP3.LUT R8, R8, 0x38, RZ, 0xc0, !PT ;  /* 0x0000003808087812 */ /* 0x000fc800078ec0ff */
        /* <DEDUP_REMOVED lines=47> */
[----:B------:R-:W-:-:S05]  /*1eb30*/  SHF.R.U32.HI R11, RZ, 0x3, R11 ;  /* 0x00000003ff0b7819 */ /* 0x000fca000001160b */
[----:B------:R-:W-:-:S04]  /*1eb40*/  IMAD R0, R10, 0x80, R11 ;  /* 0x000000800a007824 */ /* 0x000fc800078e020b */
[----:B------:R-:W-:Y:S02]  /*1eb50*/  VIADD R5, R0, 0x10 ;  /* 0x0000001000057836 */ /* 0x000fe40000000000 */
[----:B--2---:R-:W-:Y:S02]  /*1eb60*/  IMAD R2, R6, R7, RZ ;  /* 0x0000000706027224 */ /* 0x004fe400078e02ff */
[----:B------:R-:W1:Y:S04]  /*1eb70*/  SHFL.IDX PT, R7, R4, RZ, 0x181f ;  /* 0x00181fff04077589 */ /* 0x000e6800000e0000 */
[----:B------:R-:W2:Y:S01]  /*1eb80*/  SHFL.IDX PT, R6, R3, RZ, 0x181f ;  /* 0x00181fff03067589 */ /* 0x000ea200000e0000 */
        /* <DEDUP_REMOVED lines=14> */
[----:B------:R-:W-:Y:S02]  /*1ec70*/  @!P2 IMAD.MOV.U32 R7, RZ, RZ, R6 ;  /* 0x000000ffff07a224 */ /* 0x000fe400078e0006 */
[----:B------:R-:W-:Y:S01]  /*1ec80*/  @!P2 IMAD.MOV.U32 R6, RZ, RZ, R5 ;  /* 0x000000ffff06a224 */ /* 0x000fe200078e0005 */
[----:B------:R-:W-:-:S04]  /*1ec90*/  IADD3 R5, R0, 0x20, RZ ;  /* 0x0000002000057810 */ /* 0x000fc80007ffe0ff */
[----:B------:R-:W-:Y:S04]  /*1eca0*/  @!P2 LDGSTS.E.BYPASS.LTC128B.128 [R8+0x10c00], desc[UR42][R6.64], !P0 ;  /* 0x10c000000608afae */ /* 0x000fe8000c101d6a */
[----:B------:R1:W-:Y:S01]  /*1ecb0*/  @!P2 LDGSTS.E.BYPASS.LTC128B.128 [R8+0x14c00], desc[UR42][R6.64+0x80], !P1 ;  /* 0x14c000800608afae */ /* 0x0003e2000c901d6a */
[----:B------:R-:W-:-:S03]  /*1ecc0*/  ISETP.GE.AND P2, PT, R5, R2, PT ;  /* 0x000000020500720c */ /* 0x000fc60003f46270 */
[----:B------:R-:W2:Y:S04]  /*1ecd0*/  SHFL.IDX PT, R5, R4, 0x2, 0x181f ;  /* 0x00581f0004057f89 */ /* 0x000ea800000e0000 */
[----:B-1----:R-:W1:Y:S06]  /*1ece0*/  SHFL.IDX PT, R6, R3, 0x2, 0x181f ;  /* 0x00581f0003067f89 */ /* 0x002e6c00000e0000 */
[----:B--2---:R-:W-:-:S05]  /*1ecf0*/  @!P2 LEA R5, P3, R9, R5, 0x1 ;  /* 0x000000050905a211 */ /* 0x004fca00078608ff */
[----:B-1----:R-:W-:-:S04]  /*1ed00*/  @!P2 IMAD.X R6, RZ, RZ, R6, P3 ;  /* 0x000000ffff06a224 */ /* 0x002fc800018e0606 */
[----:B------:R-:W-:Y:S02]  /*1ed10*/  @!P2 IMAD.MOV.U32 R7, RZ, RZ, R6 ;  /* 0x000000ffff07a224 */ /* 0x000fe400078e0006 */
[----:B------:R-:W-:Y:S02]  /*1ed20*/  @!P2 IMAD.MOV.U32 R6, RZ, RZ, R5 ;  /* 0x000000ffff06a224 */ /* 0x000fe400078e0005 */
[----:B------:R-:W-:-:S03]  /*1ed30*/  VIADD R5, R0, 0x30 ;  /* 0x0000003000057836 */ /* 0x000fc60000000000 */
[----:B------:R-:W-:Y:S04]  /*1ed40*/  @!P2 LDGSTS.E.BYPASS.LTC128B.128 [R8+0x11400], desc[UR42][R6.64], !P0 ;  /* 0x114000000608afae */ /* 0x000fe8000c101d6a */
[----:B------:R1:W-:Y:S01]  /*1ed50*/  @!P2 LDGSTS.E.BYPASS.LTC128B.128 [R8+0x15400], desc[UR42][R6.64+0x80], !P1 ;  /* 0x154000800608afae */ /* 0x0003e2000c901d6a */
[----:B------:R-:W-:-:S03]  /*1ed60*/  ISETP.GE.AND P2, PT, R5, R2, PT ;  /* 0x000000020500720c */ /* 0x000fc60003f46270 */
[----:B------:R-:W2:Y:S04]  /*1ed70*/  SHFL.IDX PT, R5, R4, 0x3, 0x181f ;  /* 0x00781f0004057f89 */ /* 0x000ea800000e0000 */
[----:B-1----:R-:W1:Y:S06]  /*1ed80*/  SHFL.IDX PT, R6, R3, 0x3, 0x181f ;  /* 0x00781f0003067f89 */ /* 0x002e6c00000e0000 */
[----:B--2---:R-:W-:-:S04]  /*1ed90*/  @!P2 LEA R5, P3, R9, R5, 0x1 ;  /* 0x000000050905a211 */ /* 0x004fc800078608ff */
[----:B-1----:R-:W-:-:S05]  /*1eda0*/  @!P2 IADD3.X R6, RZ, R6, RZ, P3, !PT ;  /* 0x00000006ff06a210 */ /* 0x002fca0001ffe4ff */
        /* <DEDUP_REMOVED lines=8> */
[----:B--2---:R-:W-:-:S05]  /*1ee30*/  @!P2 LEA R5, P3, R9, R5, 0x1 ;  /* 0x000000050905a211 */ /* 0x004fca00078608ff */
[----:B-1----:R-:W-:-:S05]  /*1ee40*/  @!P2 IMAD.X R6, RZ, RZ, R6, P3 ;  /* 0x000000ffff06a224 */ /* 0x002fca00018e0606 */
[----:B------:R-:W-:Y:S01]  /*1ee50*/  @!P2 MOV R7, R6 ;  /* 0x000000060007a202 */ /* 0x000fe20000000f00 */
        /* <DEDUP_REMOVED lines=21> */
[----:B------:R1:W2:Y:S04]  /*1efb0*/  SHFL.IDX PT, R5, R3, 0x7, 0x181f ;  /* 0x00f81f0003057f89 */ /* 0x0002a800000e0000 */
[----:B------:R1:W-:Y:S04]  /*1efc0*/  @!P2 LDGSTS.E.BYPASS.LTC128B.128 [R8+0x13400], desc[UR42][R6.64], !P0 ;  /* 0x134000000608afae */ /* 0x0003e8000c101d6a */
[----:B------:R1:W-:Y:S04]  /*1efd0*/  @!P2 LDGSTS.E.BYPASS.LTC128B.128 [R8+0x17400], desc[UR42][R6.64+0x80], !P1 ;  /* 0x174000800608afae */ /* 0x0003e8000c901d6a */
[----:B------:R1:W3:Y:S02]  /*1efe0*/  SHFL.IDX PT, R3, R4, 0x7, 0x181f ;  /* 0x00f81f0004037f89 */ /* 0x0002e400000e0000 */
.L_x_9304:
[----:B------:R-:W-:Y:S01]  /*1eff0*/  IADD3 R0, R0, 0x70, RZ ;  /* 0x0000007000007810 */ /* 0x000fe20007ffe0ff */
[----:B------:R-:W-:Y:S03]  /*1f000*/  BSSY B0, `(.L_x_9088) ;  /* 0x000000a000007945 */ /* 0x000fe60003800000 */
[----:B------:R-:W-:-:S13]  /*1f010*/  ISETP.GE.AND P2, PT, R0, R2, PT ;  /* 0x000000020000720c */ /* 0x000fda0003f46270 */
[----:B------:R-:W-:Y:S05]  /*1f020*/  @P2 BRA `(.L_x_9089) ;  /* 0x00000000001c2947 */ /* 0x000fea0003800000 */
[----:B---3--:R-:W-:-:S05]  /*1f030*/  LEA R2, P2, R9, R3, 0x1 ;  /* 0x0000000309027211 */ /* 0x008fca00078408ff */
[----:B-12---:R-:W-:-:S05]  /*1f040*/  IMAD.X R3, RZ, RZ, R5, P2 ;  /* 0x000000ffff037224 */ /* 0x006fca00010e0605 */
[----:B------:R-:W-:Y:S01]  /*1f050*/  @!PT LDS RZ, [RZ] ;  /* 0x00000000fffff984 */ /* 0x000fe20000000800 */
[----:B------:R-:W-:Y:S01]  /*1f060*/  @!PT LDS RZ, [RZ] ;  /* 0x00000000fffff984 */ /* 0x000fe20000000800 */
[----:B------:R-:W-:Y:S01]  /*1f070*/  @!PT LDS RZ, [RZ] ;  /* 0x00000000fffff984 */ /* 0x000fe20000000800 */
[----:B------:R4:W-:Y:S04]  /*1f080*/  LDGSTS.E.BYPASS.LTC128B.128 [R8+0x13c00], desc[UR42][R2.64], !P0 ;  /* 0x13c0000002087fae */ /* 0x0009e8000c101d6a */
[----:B------:R4:W-:Y:S02]  /*1f090*/  LDGSTS.E.BYPASS.LTC128B.128 [R8+0x17c00], desc[UR42][R2.64+0x80], !P1 ;  /* 0x17c0008002087fae */ /* 0x0009e4000c901d6a */
.L_x_9089:
[----:B------:R-:W-:Y:S05]  /*1f0a0*/  BSYNC B0 ;  /* 0x0000000000007941 */ /* 0x000fea0003800000 */
.L_x_9088:
[----:B------:R-:W-:Y:S01]  /*1f0b0*/  NOP ;  /* 0x0000000000007918 */ /* 0x000fe20000000000 */
[----:B------:R-:W-:-:S13]  /*1f0c0*/  PLOP3.LUT P0, PT, PT, PT, PT, 0x80, 0x0 ;  /* 0x000000000000781c */ /* 0x000fda0003f0f070 */
.L_x_9090:
        /* <DEDUP_REMOVED lines=18> */
.L_x_9305:
[----:B------:R-:W-:Y:S05]  /*1f1f0*/  BSYNC B0 ;  /* 0x0000000000007941 */ /* 0x000fea0003800000 */
.L_x_9091:
        /* <DEDUP_REMOVED lines=8> */
[----:B------:R-:W4:Y:S01]  /*1f280*/  LDL.LU R4, [R1+0x40] ;  /* 0x0000400001047983 */ /* 0x000f220000300800 */
[----:B------:R-:W-:Y:S01]  /*1f290*/  BSSY B2, `(.L_x_9095) ;  /* 0x00000a8000027945 */ /* 0x000fe20003800000 */
[----:B---3--:R-:W-:-:S05]  /*1f2a0*/  IADD3 R2, R2, 0x1, RZ ;  /* 0x0000000102027810 */ /* 0x008fca0007ffe0ff */
[----:B--2---:R-:W-:-:S05]  /*1f2b0*/  IMAD R2, R2, R5, RZ ;  /* 0x0000000502027224 */ /* 0x004fca00078e02ff */
        /* <DEDUP_REMOVED lines=42> */
.L_x_9099:
[----:B------:R-:W-:Y:S01]  /*1f560*/  IMAD R3, R7, 0x8, R18 ;  /* 0x0000000807037824 */ /* 0x000fe200078e0212 */
[----:B------:R-:W-:Y:S01]  /*1f570*/  SHF.L.U32 R2, R10, 0x1f, RZ ;  /* 0x0000001f0a027819 */ /* 0x000fe200000006ff */
[----:B------:R-:W-:Y:S03]  /*1f580*/  BSSY B3, `(.L_x_9100) ;  /* 0x0000003000037945 */ /* 0x000fe60003800000 */
[----:B------:R-:W2:Y:S02]  /*1f590*/  SYNCS.PHASECHK.TRANS64.TRYWAIT P0, [R3+URZ+0x28840], R2 ;  /* 0x02884002030075a7 */ /* 0x000ea4000800017f */
[----:B--2---:R-:W-:Y:S05]  /*1f5a0*/  @!P0 BRA `(.L_x_9101) ;  /* 0x0000006400dc8947 */ /* 0x004fea0003800000 */
.L_x_9306:
[----:B------:R-:W-:Y:S05]  /*1f5b0*/  BSYNC B3 ;  /* 0x0000000000037941 */ /* 0x000fea0003800000 */
.L_x_9100:
        /* <DEDUP_REMOVED lines=11> */
.L_x_9103:
[----:B------:R-:W-:Y:S05]  /*1f670*/  BSYNC B3 ;  /* 0x0000000000037941 */ /* 0x000fea0003800000 */
.L_x_9102:
        /* <DEDUP_REMOVED lines=12> */
.L_x_9104:
        /* <DEDUP_REMOVED lines=16> */
.L_x_9105:
        /* <DEDUP_REMOVED lines=16> */
.L_x_9307:
[----:B------:R-:W-:Y:S05]  /*1f940*/  BSYNC B3 ;  /* 0x0000000000037941 */ /* 0x000fea0003800000 */
.L_x_9106:
        /* <DEDUP_REMOVED lines=10> */
.L_x_9108:
[----:B------:R-:W2:Y:S01]  /*1f9f0*/  LDL R3, [R1+0x10] ;  /* 0x0000100001037983 */ /* 0x000ea20000100800 */
[----:B------:R-:W-:Y:S01]  /*1fa00*/  BSSY B3, `(.L_x_9109) ;  /* 0x0000004000037945 */ /* 0x000fe20003800000 */
[----:B--2---:R-:W-:-:S13]  /*1fa10*/  LOP3.LUT P0, RZ, R3, 0x8, RZ, 0xc0, !PT ;  /* 0x0000000803ff7812 */ /* 0x004fda000780c0ff */
[----:B------:R-:W-:Y:S05]  /*1fa20*/  @P0 BRA `(.L_x_9110) ;  /* 0x0000000000040947 */ /* 0x000fea0003800000 */
[----:B------:R-:W-:Y:S01]  /*1fa30*/  BPT.TRAP 0x1 ;  /* 0x000000040000795c */ /* 0x000fe20000300000 */
.L_x_9110:
[----:B------:R-:W-:Y:S05]  /*1fa40*/  BSYNC B3 ;  /* 0x0000000000037941 */ /* 0x000fea0003800000 */
.L_x_9109:
        /* <DEDUP_REMOVED lines=10> */
[----:B--2---:R-:W-:Y:S01]  /*1faf0*/  LEA R3, R3, R5, 0x7 ;  /* 0x0000000503037211 */ /* 0x004fe200078e38ff */
[----:B------:R-:W-:-:S09]  /*1fb00*/  VIADD R5, R8, 0x400 ;  /* 0x0000040008057836 */ /* 0x000fd20000000000 */
.L_x_9111:
        /* <DEDUP_REMOVED lines=15> */
.L_x_9112:
        /* <DEDUP_REMOVED lines=12> */
.L_x_9098:
[----:B------:R-:W-:Y:S05]  /*1fcc0*/  BSYNC B1 ;  /* 0x0000000000017941 */ /* 0x000fea0003800000 */
.L_x_9097:
[----:B-1----:R-:W2:Y:S01]  /*1fcd0*/  LDL.LU R0, [R1+0x44] ;  /* 0x0000440001007983 */ /* 0x002ea20000300800 */
[----:B------:R-:W-:-:S03]  /*1fce0*/  IMAD.MOV.U32 R19, RZ, RZ, R7 ;  /* 0x000000ffff137224 */ /* 0x000fc600078e0007 */
[----:B------:R1:W-:Y:S02]  /*1fcf0*/  STL [R1+0x18], R10 ;  /* 0x0000180a01007387 */ /* 0x0003e40000100800 */
[----:B-12---:R-:W-:-:S07]  /*1fd00*/  IADD3 R0, R0, -0x3, RZ ;  /* 0xfffffffd00007810 */ /* 0x006fce0007ffe0ff */
.L_x_9096:
[----:B------:R-:W-:Y:S05]  /*1fd10*/  BSYNC B2 ;  /* 0x0000000000027941 */ /* 0x000fea0003800000 */
.L_x_9095:
[----:B------:R-:W-:Y:S01]  /*1fd20*/  VIADD R9, R9, 0xfffffffe ;  /* 0xfffffffe09097836 */ /* 0x000fe20000000000 */
[----:B------:R-:W-:-:S04]  /*1fd30*/  LOP3.LUT R6, RZ, R6, RZ, 0x33, !PT ;  /* 0x00000006ff067212 */ /* 0x000fc800078e33ff */
[----:B------:R-:W-:-:S13]  /*1fd40*/  ISETP.NE.AND P0, PT, R9, R6, PT ;  /* 0x000000060900720c */ /* 0x000fda0003f05270 */
[----:B------:R-:W-:Y:S05]  /*1fd50*/  @!P0 BRA `(.L_x_9094) ;  /* 0x0000001000e08947 */ /* 0x000fea0003800000 */
[----:B------:R-:W-:-:S07]  /*1fd60*/  IMAD.MOV.U32 R8, RZ, RZ, R17 ;  /* 0x000000ffff087224 */ /* 0x000fce00078e0011 */
.L_x_9145:
[----:B--2---:R-:W2:Y:S04]  /*1fd70*/  LDL R3, [R1+0x10] ;  /* 0x0000100001037983 */ /* 0x004ea80000100800 */
        /* <DEDUP_REMOVED lines=34> */
.L_x_9115:
[----:B------:R-:W-:Y:S01]  /*1ffa0*/  IMAD R3, R4, 0x8, R18 ;  /* 0x0000000804037824 */ /* 0x000fe200078e0212 */
[----:B------:R-:W-:Y:S01]  /*1ffb0*/  SHF.L.U32 R2, R5, 0x1f, RZ ;  /* 0x0000001f05027819 */ /* 0x000fe200000006ff */
[----:B------:R-:W-:Y:S03]  /*1ffc0*/  BSSY B2, `(.L_x_9116) ;  /* 0x0000003000027945 */ /* 0x000fe60003800000 */
[----:B------:R-:W2:Y:S02]  /*1ffd0*/  SYNCS.PHASECHK.TRANS64.TRYWAIT P0, [R3+URZ+0x28840], R2 ;  /* 0x02884002030075a7 */ /* 0x000ea4000800017f */
[----:B--2---:R-:W-:Y:S05]  /*1ffe0*/  @!P0 BRA `(.L_x_9117) ;  /* 0x0000005c00748947 */ /* 0x004fea0003800000 */
.L_x_9308:
[----:B------:R-:W-:Y:S05]  /*1fff0*/  BSYNC B2 ;  /* 0x0000000000027941 */ /* 0x000fea0003800000 */
.L_x_9116:
[----:B------:R-:W3:Y:S01]  /*20000*/  S2R R7, SR_TID.X ;  /* 0x0000000000077919 */ /* 0x000ee20000002100 */
[----:B------:R-:W-:Y:S01]  /*20010*/  BSSY B2, `(.L_x_9118) ;  /* 0x000000a000027945 */ /* 0x000fe20003800000 */
[----:B---3--:R-:W-:-:S04]  /*20020*/  LOP3.LUT R7, R7, 0x7f, RZ, 0xc0, !PT ;  /* 0x0000007f07077812 */ /* 0x008fc800078ec0ff */
[----:B------:R-:W-:-:S13]  /*20030*/  ISETP.NE.AND P0, PT, R7, RZ, PT ;  /* 0x000000ff0700720c */ /* 0x000fda0003f05270 */
[----:B------:R-:W-:Y:S05]  /*20040*/  @P0 BRA `(.L_x_9119) ;  /* 0x0000000000180947 */ /* 0x000fea0003800000 */
[----:B------:R-:W3:Y:S01]  /*20050*/  LDL R7, [R1+0x10] ;  /* 0x0000100001077983 */ /* 0x000ee20000100800 */
[----:B--2---:R-:W-:-:S04]  /*20060*/  MOV R2, 0x8000 ;  /* 0x0000800000027802 */ /* 0x004fc80000000f00 */
[----:B------:R4:W-:Y:S01]  /*20070*/  SYNCS.ARRIVE.TRANS64 RZ, [R3+URZ+0x28830], R2 ;  /* 0x0288300203ff79a7 */ /* 0x0009e2000800003f */
[----:B---3--:R-:W-:-:S13]  /*20080*/  LOP3.LUT P1, RZ, R7, 0x1, RZ, 0xc0, !PT ;  /* 0x0000000107ff7812 */ /* 0x008fda000782c0ff */
[----:B----4-:R-:W-:Y:S05]  /*20090*/  @!P1 BRA `(.L_x_9119) ;  /* 0x0000000000049947 */ /* 0x010fea0003800000 */
[----:B------:R-:W-:Y:S01]  /*200a0*/  BPT.TRAP 0x1 ;  /* 0x000000040000795c */ /* 0x000fe20000300000 */
.L_x_9119:
[----:B------:R-:W-:Y:S05]  /*200b0*/  BSYNC B2 ;  /* 0x0000000000027941 */ /* 0x000fea0003800000 */
.L_x_9118:
        /* <DEDUP_REMOVED lines=12> */
.L_x_9120:
        /* <DEDUP_REMOVED lines=16> */
.L_x_9121:
        /* <DEDUP_REMOVED lines=16> */
.L_x_9309:
[----:B------:R-:W-:Y:S05]  /*20380*/  BSYNC B2 ;  /* 0x0000000000027941 */ /* 0x000fea0003800000 */
.L_x_9122:
        /* <DEDUP_REMOVED lines=10> */
.L_x_9124:
[----:B------:R-:W2:Y:S01]  /*20430*/  LDL R3, [R1+0x10] ;  /* 0x0000100001037983 */ /* 0x000ea20000100800 */
[----:B------:R-:W-:Y:S01]  /*20440*/  BSSY B2, `(.L_x_9125) ;  /* 0x0000004000027945 */ /* 0x000fe20003800000 */
[----:B--2---:R-:W-:-:S13]  /*20450*/  LOP3.LUT P0, RZ, R3, 0x8, RZ, 0xc0, !PT ;  /* 0x0000000803ff7812 */ /* 0x004fda000780c0ff */
[----:B------:R-:W-:Y:S05]  /*20460*/  @P0 BRA `(.L_x_9126) ;  /* 0x0000000000040947 */ /* 0x000fea0003800000 */
[----:B------:R-:W-:Y:S01]  /*20470*/  BPT.TRAP 0x1 ;  /* 0x000000040000795c */ /* 0x000fe20000300000 */
.L_x_9126:
[----:B------:R-:W-:Y:S05]  /*20480*/  BSYNC B2 ;  /* 0x0000000000027941 */ /* 0x000fea0003800000 */
.L_x_9125:
[----:B------:R-:W2:Y:S04]  /*20490*/  LDL R7, [R1+0x1c] ;  /* 0x00001c0001077983 */ /* 0x000ea80000100800 */
        /* <DEDUP_REMOVED lines=11> */
.L_x_9127:
        /* <DEDUP_REMOVED lines=15> */
.L_x_9128:
        /* <DEDUP_REMOVED lines=12> */
.L_x_9114:
[----:B------:R-:W-:Y:S05]  /*20700*/  BSYNC B1 ;  /* 0x0000000000017941 */ /* 0x000fea0003800000 */
.L_x_9113:
[----:B------:R-:W2:Y:S01]  /*20710*/  LDL R2, [R1+0x10] ;  /* 0x0000100001027983 */ /* 0x000ea20000100800 */
        /* <DEDUP_REMOVED lines=19> */
[----:B---3--:R-:W-:-:S13]  /*20850*/  ISETP.NE.AND P0, PT, R8, 0x1, PT ;  /* 0x000000010800780c */ /* 0x008fda0003f05270 */
[----:B------:R-:W3:Y:S02]  /*20860*/  @P0 LDC.64 R2, c[0x0][0x440] ;  /* 0x00011000ff020b82 */ /* 0x000ee40000000a00 */
[----:B---3--:R-:W-:-:S04]  /*20870*/  @P0 IMAD.HI.U32 R7, R6, R2, RZ ;  /* 0x0000000206070227 */ /* 0x008fc800078e00ff */
[----:B------:R-:W-:Y:S01]  /*20880*/  IMAD.MOV.U32 R2, RZ, RZ, R6 ;  /* 0x000000ffff027224 */ /* 0x000fe200078e0006 */
[----:B------:R-:W-:-:S04]  /*20890*/  @P0 SHF.R.U32.HI R2, RZ, R3, R7 ;  /* 0x00000003ff020219 */ /* 0x000fc80000011607 */
[----:B------:R-:W-:Y:S02]  /*208a0*/  IADD3 R7, -R2, RZ, RZ ;  /* 0x000000ff02077210 */ /* 0x000fe40007ffe1ff */
[----:B------:R-:W-:-:S03]  /*208b0*/  SHF.R.S32.HI R3, RZ, 0x1f, R2 ;  /* 0x0000001fff037819 */ /* 0x000fc60000011402 */
        /* <DEDUP_REMOVED lines=8> */
.L_x_9131:
[----:B------:R-:W-:Y:S01]  /*20940*/  IMAD R2, R19, 0x8, R18 ;  /* 0x0000000813027824 */ /* 0x000fe200078e0212 */
[----:B------:R-:W-:Y:S01]  /*20950*/  SHF.L.U32 R3, R10, 0x1f, RZ ;  /* 0x0000001f0a037819 */ /* 0x000fe200000006ff */
[----:B------:R-:W-:Y:S03]  /*20960*/  BSSY B2, `(.L_x_9132) ;  /* 0x0000003000027945 */ /* 0x000fe60003800000 */
[----:B------:R-:W3:Y:S02]  /*20970*/  SYNCS.PHASECHK.TRANS64.TRYWAIT P0, [R2+URZ+0x28840], R3 ;  /* 0x02884003020075a7 */ /* 0x000ee4000800017f */
[----:B---3--:R-:W-:Y:S05]  /*20980*/  @!P0 BRA `(.L_x_9133) ;  /* 0x0000005400348947 */ /* 0x008fea0003800000 */
.L_x_9310:
[----:B------:R-:W-:Y:S05]  /*20990*/  BSYNC B2 ;  /* 0x0000000000027941 */ /* 0x000fea0003800000 */
.L_x_9132:
[----:B--2---:R-:W2:Y:S01]  /*209a0*/  S2R R9, SR_TID.X ;  /* 0x0000000000097919 */ /* 0x004ea20000002100 */
[----:B------:R-:W-:Y:S01]  /*209b0*/  BSSY B2, `(.L_x_9134) ;  /* 0x000000a000027945 */ /* 0x000fe20003800000 */
[----:B--2---:R-:W-:-:S04]  /*209c0*/  LOP3.LUT R9, R9, 0x7f, RZ, 0xc0, !PT ;  /* 0x0000007f09097812 */ /* 0x004fc800078ec0ff */
[----:B------:R-:W-:-:S13]  /*209d0*/  ISETP.NE.AND P0, PT, R9, RZ, PT ;  /* 0x000000ff0900720c */ /* 0x000fda0003f05270 */
[----:B------:R-:W-:Y:S05]  /*209e0*/  @P0 BRA `(.L_x_9135) ;  /* 0x0000000000180947 */ /* 0x000fea0003800000 */
[----:B------:R-:W2:Y:S01]  /*209f0*/  LDL R9, [R1+0x10] ;  /* 0x0000100001097983 */ /* 0x000ea20000100800 */
[----:B---3--:R-:W-:-:S04]  /*20a00*/  IMAD.MOV.U32 R3, RZ, RZ, 0x8000 ;  /* 0x00008000ff037424 */ /* 0x008fc800078e00ff */
[----:B------:R4:W-:Y:S01]  /*20a10*/  SYNCS.ARRIVE.TRANS64 RZ, [R2+URZ+0x28830], R3 ;  /* 0x0288300302ff79a7 */ /* 0x0009e2000800003f */
[----:B--2---:R-:W-:-:S13]  /*20a20*/  LOP3.LUT P1, RZ, R9, 0x1, RZ, 0xc0, !PT ;  /* 0x0000000109ff7812 */ /* 0x004fda000782c0ff */
[----:B----4-:R-:W-:Y:S05]  /*20a30*/  @!P1 BRA `(.L_x_9135) ;  /* 0x0000000000049947 */ /* 0x010fea0003800000 */
[----:B------:R-:W-:Y:S01]  /*20a40*/  BPT.TRAP 0x1 ;  /* 0x000000040000795c */ /* 0x000fe20000300000 */
.L_x_9135:
[----:B------:R-:W-:Y:S05]  /*20a50*/  BSYNC B2 ;  /* 0x0000000000027941 */ /* 0x000fea0003800000 */
.L_x_9134:
[----:B---3--:R-:W2:Y:S01]  /*20a60*/  LDL R3, [R1+0x1c] ;  /* 0x00001c0001037983 */ /* 0x008ea20000100800 */
[----:B------:R-:W-:Y:S01]  /*20a70*/  IMAD.MOV.U32 R11, RZ, RZ, RZ ;  /* 0x000000ffff0b7224 */ /* 0x000fe200078e00ff */
[----:B-1----:R-:W-:Y:S01]  /*20a80*/  LEA R10, R19, R18, 0xf ;  /* 0x00000012130a7211 */ /* 0x002fe200078e78ff */
        /* <DEDUP_REMOVED lines=9> */
.L_x_9136:
        /* <DEDUP_REMOVED lines=16> */
.L_x_9137:
        /* <DEDUP_REMOVED lines=15> */
.L_x_9311:
[----:B------:R-:W-:Y:S05]  /*20d10*/  BSYNC B2 ;  /* 0x0000000000027941 */ /* 0x000fea0003800000 */
.L_x_9138:
        /* <DEDUP_REMOVED lines=10> */
.L_x_9140:
[----:B------:R-:W2:Y:S01]  /*20dc0*/  LDL R3, [R1+0x10] ;  /* 0x0000100001037983 */ /* 0x000ea20000100800 */
[----:B------:R-:W-:Y:S01]  /*20dd0*/  BSSY B2, `(.L_x_9141) ;  /* 0x0000004000027945 */ /* 0x000fe20003800000 */
[----:B--2---:R-:W-:-:S13]  /*20de0*/  LOP3.LUT P0, RZ, R3, 0x8, RZ, 0xc0, !PT ;  /* 0x0000000803ff7812 */ /* 0x004fda000780c0ff */
[----:B------:R-:W-:Y:S05]  /*20df0*/  @P0 BRA `(.L_x_9142) ;  /* 0x0000000000040947 */ /* 0x000fea0003800000 */
[----:B------:R-:W-:Y:S01]  /*20e00*/  BPT.TRAP 0x1 ;  /* 0x000000040000795c */ /* 0x000fe20000300000 */
.L_x_9142:
[----:B------:R-:W-:Y:S05]  /*20e10*/  BSYNC B2 ;  /* 0x0000000000027941 */ /* 0x000fea0003800000 */
.L_x_9141:
        /* <DEDUP_REMOVED lines=12> */
.L_x_9143:
        /* <DEDUP_REMOVED lines=15> */
.L_x_9144:
        /* <DEDUP_REMOVED lines=12> */
.L_x_9130:
[----:B------:R-:W-:Y:S05]  /*21090*/  BSYNC B1 ;  /* 0x0000000000017941 */ /* 0x000fea0003800000 */
.L_x_9129:
[----:B------:R-:W3:Y:S01]  /*210a0*/  LDL R2, [R1+0x30] ;  /* 0x0000300001027983 */ /* 0x000ee20000100800 */
[----:B------:R-:W-:Y:S01]  /*210b0*/  VIADD R0, R0, 0xfffffffe ;  /* 0xfffffffe00007836 */ /* 0x000fe20000000000 */
[----:B---3--:R-:W-:-:S13]  /*210c0*/  ISETP.GT.AND P0, PT, R6, R2, PT ;  /* 0x000000020600720c */ /* 0x008fda0003f04270 */
[----:B------:R-:W-:Y:S05]  /*210d0*/  @P0 BRA `(.L_x_9145) ;  /* 0xffffffec00240947 */ /* 0x000fea000383ffff */
.L_x_9094:
[----:B------:R-:W-:Y:S05]  /*210e0*/  BSYNC B0 ;  /* 0x0000000000007941 */ /* 0x000fea0003800000 */
.L_x_9093:
        /* <DEDUP_REMOVED lines=18> */
.L_x_9147:
[----:B------:R-:W-:Y:S05]  /*21210*/  BSYNC B0 ;  /* 0x0000000000007941 */ /* 0x000fea0003800000 */
.L_x_9146:
[----:B---3--:R-:W3:Y:S01]  /*21220*/  LDL R0, [R1+0x10] ;  /* 0x0000100001007983 */ /* 0x008ee20000100800 */
[----:B------:R-:W-:Y:S01]  /*21230*/  BSSY B0, `(.L_x_9148) ;  /* 0x000003f000007945 */ /* 0x000fe20003800000 */
[----:B---3--:R-:W-:-:S13]  /*21240*/  LOP3.LUT P0, RZ, R0, 0x4, RZ, 0xc0, !PT ;  /* 0x0000000400ff7812 */ /* 0x008fda000780c0ff */
[----:B------:R-:W-:Y:S05]  /*21250*/  @!P0 BRA `(.L_x_9149) ;  /* 0x0000000000f08947 */ /* 0x000fea0003800000 */
[----:B------:R-:W3:Y:S01]  /*21260*/  LDL R2, [R1+0x18] ;  /* 0x0000180001027983 */ /* 0x000ee20000100800 */
[----:B------:R-:W-:Y:S01]  /*21270*/  LEA R0, R19, R18, 0x3 ;  /* 0x0000001213007211 */ /* 0x000fe200078e18ff */
[----:B------:R-:W-:Y:S01]  /*21280*/  BSSY B1, `(.L_x_9150) ;  /* 0x0000004000017945 */ /* 0x000fe20003800000 */
[----:B---3--:R-:W-:-:S04]  /*21290*/  SHF.L.U32 R2, R2, 0x1f, RZ ;  /* 0x0000001f02027819 */ /* 0x008fc800000006ff */
[----:B------:R-:W3:Y:S02]  /*212a0*/  SYNCS.PHASECHK.TRANS64.TRYWAIT P0, [R0+URZ+0x28860], R2 ;  /* 0x02886002000075a7 */ /* 0x000ee4000800017f */
[----:B---3--:R-:W-:Y:S05]  /*212b0*/  @!P0 BRA `(.L_x_9151) ;  /* 0x0000004c00108947 */ /* 0x008fea0003800000 */
.L_x_9312:
[----:B------:R-:W-:Y:S05]  /*212c0*/  BSYNC B1 ;  /* 0x0000000000017941 */ /* 0x000fea0003800000 */
.L_x_9150:
        /* <DEDUP_REMOVED lines=10> */
.L_x_9152:
[----:B------:R-:W3:Y:S01]  /*21370*/  LDL R2, [R1+0x10] ;  /* 0x0000100001027983 */ /* 0x000ee20000100800 */
[----:B------:R-:W-:Y:S01]  /*21380*/  BSSY B1, `(.L_x_9153) ;  /* 0x0000004000017945 */ /* 0x000fe20003800000 */
[----:B---3--:R-:W-:-:S13]  /*21390*/  LOP3.LUT P0, RZ, R2, 0x8, RZ, 0xc0, !PT ;  /* 0x0000000802ff7812 */ /* 0x008fda000780c0ff */
[----:B------:R-:W-:Y:S05]  /*213a0*/  @P0 BRA `(.L_x_9154) ;  /* 0x0000000000040947 */ /* 0x000fea0003800000 */
[----:B------:R-:W-:Y:S01]  /*213b0*/  BPT.TRAP 0x1 ;  /* 0x000000040000795c */ /* 0x000fe20000300000 */
.L_x_9154:
[----:B------:R-:W-:Y:S05]  /*213c0*/  BSYNC B1 ;  /* 0x0000000000017941 */ /* 0x000fea0003800000 */
.L_x_9153:
        /* <DEDUP_REMOVED lines=12> */
.L_x_9155:
        /* <DEDUP_REMOVED lines=15> */
.L_x_9156:
        /* <DEDUP_REMOVED lines=10> */
.L_x_9149:
[----:B------:R-:W-:Y:S05]  /*21620*/  BSYNC B0 ;  /* 0x0000000000007941 */ /* 0x000fea0003800000 */
.L_x_9148:
[----:B------:R-:W3:Y:S01]  /*21630*/  LDL.LU R4, [R1+0x18] ;  /* 0x0000180001047983 */ /* 0x000ee20000300800 */
[----:B------:R-:W-:-:S05]  /*21640*/  VIADD R19, R19, 0x1 ;  /* 0x0000000113137836 */ /* 0x000fca0000000000 */
[----:B------:R-:W-:-:S04]  /*21650*/  ISETP.NE.AND P0, PT, R19, 0x2, PT ;  /* 0x000000021300780c */ /* 0x000fc80003f05270 */
[----:B------:R-:W-:Y:S02]  /*21660*/  SEL R0, RZ, 0x1, P0 ;  /* 0x00000001ff007807 */ /* 0x000fe40000000000 */
[----:B------:R-:W-:Y:S02]  /*21670*/  SEL R19, R19, RZ, P0 ;  /* 0x000000ff13137207 */ /* 0x000fe40000000000 */
[----:B---3--:R-:W-:-:S05]  /*21680*/  LOP3.LUT R4, R4, R0, RZ, 0x3c, !PT ;  /* 0x0000000004047212 */ /* 0x008fca00078e3cff */
[----:B------:R3:W-:Y:S02]  /*21690*/  STL [R1+0x18], R4 ;  /* 0x0000180401007387 */ /* 0x0007e40000100800 */
.L_x_9073:
[----:B------:R-:W-:Y:S05]  /*216a0*/  BSYNC B7 ;  /* 0x0000000000077941 */ /* 0x000fea0003800000 */
.L_x_9071:
[----:B-1----:R-:W5:Y:S02]  /*216b0*/  LDL R10, [R1+0x10] ;  /* 0x00001000010a7983 */ /* 0x002f640000100800 */
[----:B-----5:R-:W-:-:S13]  /*216c0*/  LOP3.LUT P0, RZ, R10, 0x10, RZ, 0xc0, !PT ;  /* 0x000000100aff7812 */ /* 0x020fda000780c0ff */
[----:B------:R-:W-:Y:S05]  /*216d0*/  @!P0 BRA `(.L_x_9157) ;  /* 0x00000000002c8947 */ /* 0x000fea0003800000 */
[----:B------:R-:W-:Y:S05]  /*216e0*/  WARPSYNC.ALL ;  /* 0x0000000000007948 */ /* 0x000fea0003800000 */
[----:B------:R-:W1:Y:S08]  /*216f0*/  S2UR UR5, SR_CgaCtaId ;  /* 0x00000000000579c3 */ /* 0x000e700000008800 */
[----:B------:R-:W-:Y:S06]  /*21700*/  BAR.SYNC.DEFER_BLOCKING 0x5, 0x180 ;  /* 0x0146000000007b1d */ /* 0x000fec0000010000 */
[----:B------:R-:W-:-:S02]  /*21710*/  UMOV UR4, 0x400 ;  /* 0x0000040000047882 */ /* 0x000fc40000000000 */
[----:B-1----:R-:W-:-:S06]  /*21720*/  ULEA UR4, UR5, UR4, 0x18 ;  /* 0x0000000405047291 */ /* 0x002fcc000f8ec03f */
[----:B------:R-:W-:-:S05]  /*21730*/  IMAD.U32 R18, RZ, RZ, UR4 ;  /* 0x00000004ff127e24 */ /* 0x000fca000f8e00ff */
[----:B--23--:R-:W1:Y:S04]  /*21740*/  LDS.128 R4, [R18+0x288d0] ;  /* 0x0288d00012047984 */ /* 0x00ce680000000c00 */
[----:B-1----:R1:W-:Y:S04]  /*21750*/  STL.64 [R1], R4 ;  /* 0x0000000401007387 */ /* 0x0023e80000100a00 */
[----:B------:R1:W-:Y:S01]  /*21760*/  STL.64 [R1+0x8], R6 ;  /* 0x0000080601007387 */ /* 0x0003e20000100a00 */
[----:B------:R-:W-:Y:S06]  /*21770*/  BAR.ARV 0x4, 0x180 ;  /* 0x0106000000007b1d */ /* 0x000fec0000002000 */
[----:B------:R-:W-:Y:S05]  /*21780*/  BRA `(.L_x_9158) ;  /* 0x0000001000307947 */ /* 0x000fea0003800000 */
.L_x_9157:
[----:B------:R-:W5:Y:S01]  /*21790*/  LDL R16, [R1+0x2c] ;  /* 0x00002c0001107983 */ /* 0x000f620000100800 */
[----:B------:R-:W-:Y:S01]  /*217a0*/  UMOV UR4, 0xffffffff ;  /* 0xffffffff00047882 */ /* 0x000fe20000000000 */
[----:B-----5:R-:W-:Y:S02]  /*217b0*/  ISETP.NE.AND P5, PT, R16, 0x1f, PT ;  /* 0x0000001f1000780c */ /* 0x020fe40003fa5270 */
[----:B------:R-:W-:Y:S11]  /*217c0*/  BRA.DIV UR4, `(.L_x_9159) ;  /* 0x0000004604e07947 */ /* 0x000ff6000b800000 */
[----:B------:R-:W4:Y:S01]  /*217d0*/  LDL R3, [R1+0xc] ;  /* 0x00000c0001037983 */ /* 0x000f220000100800 */
[----:B------:R-:W-:-:S03]  /*217e0*/  ULDC UR4, c[0x0][0xc3c] ;  /* 0x00030f0000047ab9 */ /* 0x000fc60000000800 */
[----:B------:R-:W5:Y:S01]  /*217f0*/  LDL.LU R2, [R1] ;  /* 0x0000000001027983 */ /* 0x000f620000300800 */
[----:B------:R-:W-:Y:S01]  /*21800*/  LOP3.LUT P4, RZ, R10, 0x1, RZ, 0xc0, !PT ;  /* 0x000000010aff7812 */ /* 0x000fe2000788c0ff */
[----:B----4-:R-:W-:Y:S01]  /*21810*/  IMAD.IADD R0, R3, 0x1, R16 ;  /* 0x0000000103007824 */ /* 0x010fe200078e0210 */
[----:B-----5:R-:W-:-:S04]  /*21820*/  MOV R10, R2 ;  /* 0x00000002000a7202 */ /* 0x020fc80000000f00 */
[----:B------:R-:W-:-:S13]  /*21830*/  ISETP.GE.OR P0, PT, R0, UR4, !P5 ;  /* 0x0000000400007c0c */ /* 0x000fda000ef06670 */
[----:B------:R-:W1:Y:S08]  /*21840*/  @!P0 LDC.64 R2, c[0x0][0xc80] ;  /* 0x00032000ff028b82 */ /* 0x000e700000000a00 */
[----:B--2---:R-:W2:Y:S01]  /*21850*/  @!P0 LDC.64 R6, c[0x0][0xc78] ;  /* 0x00031e00ff068b82 */ /* 0x004ea20000000a00 */
[----:B-1----:R-:W-:-:S05]  /*21860*/  @!P0 IMAD.WIDE R2, R0, 0x4, R2 ;  /* 0x0000000400028825 */ /* 0x002fca00078e0202 */
[----:B------:R2:W4:Y:S02]  /*21870*/  @!P0 LDG.E R8, desc[UR42][R2.64] ;  /* 0x0000002a02088981 */ /* 0x000524000c1e1900 */
[----:B--2---:R-:W-:-:S06]  /*21880*/  @!P0 IMAD.WIDE R2, R0, 0x4, R6 ;  /* 0x0000000400028825 */ /* 0x004fcc00078e0206 */
[----:B------:R-:W2:Y:S01]  /*21890*/  @!P0 LDG.E R2, desc[UR42][R2.64] ;  /* 0x0000002a02028981 */ /* 0x000ea2000c1e1900 */
[----:B---3--:R-:W-:Y:S01]  /*218a0*/  IMAD.MOV.U32 R4, RZ, RZ, RZ ;  /* 0x000000ffff047224 */ /* 0x008fe200078e00ff */
[C---:B------:R-:W-:Y:S01]  /*218b0*/  ISETP.GE.U32.AND P1, PT, R16.reuse, 0x4, PT ;  /* 0x000000041000780c */ /* 0x040fe20003f26070 */
[----:B------:R-:W-:Y:S01]  /*218c0*/  IMAD.MOV.U32 R6, RZ, RZ, RZ ;  /* 0x000000ffff067224 */ /* 0x000fe200078e00ff */
[C---:B------:R-:W-:Y:S01]  /*218d0*/  ISETP.GE.U32.AND P2, PT, R16.reuse, 0x8, PT ;  /* 0x000000081000780c */ /* 0x040fe20003f46070 */
[----:B------:R-:W-:Y:S01]  /*218e0*/  SHFL.IDX PT, R0, R10, 0x1, 0x1f ;  /* 0x00201f000a007f89 */ /* 0x000fe200000e0000 */
[C---:B------:R-:W-:Y:S01]  /*218f0*/  ISETP.GE.U32.AND P3, PT, R16.reuse, 0x10, PT ;  /* 0x000000101000780c */ /* 0x040fe20003f66070 */
[----:B----4-:R-:W-:Y:S01]  /*21900*/  @!P0 IMAD.MOV.U32 R4, RZ, RZ, R8 ;  /* 0x000000ffff048224 */ /* 0x010fe200078e0008 */
[----:B------:R-:W-:Y:S01]  /*21910*/  MOV R8, RZ ;  /* 0x000000ff00087202 */ /* 0x000fe20000000f00 */
[----:B--2---:R-:W-:Y:S01]  /*21920*/  @!P0 IMAD.MOV.U32 R6, RZ, RZ, R2 ;  /* 0x000000ffff068224 */ /* 0x004fe200078e0002 */
[----:B------:R-:W-:-:S03]  /*21930*/  ISETP.GE.U32.AND P0, PT, R16, 0x2, PT ;  /* 0x000000021000780c */ /* 0x000fc60003f06070 */
[----:B------:R-:W-:-:S05]  /*21940*/  IMAD R2, R6, R4, RZ ;  /* 0x0000000406027224 */ /* 0x000fca00078e02ff */
[----:B------:R-:W1:Y:S02]  /*21950*/  SHFL.UP PT, R3, R2, 0x1, RZ ;  /* 0x0420000002037989 */ /* 0x000e6400000e00ff */
[----:B-1----:R-:W-:-:S04]  /*21960*/  SEL R5, R3, RZ, P4 ;  /* 0x000000ff03057207 */ /* 0x002fc80002000000 */
[----:B------:R-:W-:Y:S02]  /*21970*/  IADD3 R2, R2, R5, RZ ;  /* 0x0000000502027210 */ /* 0x000fe40007ffe0ff */
[----:B------:R-:W-:Y:S04]  /*21980*/  SHFL.IDX PT, R5, R10, RZ, 0x1f ;  /* 0x00001fff0a057589 */ /* 0x000fe800000e0000 */
        /* <DEDUP_REMOVED lines=13> */
.L_x_9322:
[----:B------:R-:W-:Y:S02]  /*21a60*/  ULDC UR4, c[0x0][0xc38] ;  /* 0x00030e0000047ab9 */ /* 0x000fe40000000800 */
[----:B------:R-:W-:-:S04]  /*21a70*/  IMAD.U32 R2, RZ, RZ, UR4 ;  /* 0x00000004ff027e24 */ /* 0x000fc8000f8e00ff */
[----:B--2---:R-:W-:-:S04]  /*21a80*/  IMAD R9, R9, R2, RZ ;  /* 0x0000000209097224 */ /* 0x004fc800078e02ff */
[----:B------:R-:W-:-:S05]  /*21a90*/  IMAD.IADD R0, R0, 0x1, R9 ;  /* 0x0000000100007824 */ /* 0x000fca00078e0209 */
[----:B------:R-:W-:-:S13]  /*21aa0*/  ISETP.GT.AND P4, PT, R0, R5, PT ;  /* 0x000000050000720c */ /* 0x000fda0003f84270 */
[----:B------:R-:W-:Y:S05]  /*21ab0*/  @P4 BRA `(.L_x_9160) ;  /* 0x0000000000b04947 */ /* 0x000fea0003800000 */
.L_x_9163:
[----:B------:R-:W2:Y:S01]  /*21ac0*/  LDL.LU R2, [R1+0xc] ;  /* 0x00000c0001027983 */ /* 0x000ea20000300800 */
[----:B------:R-:W3:Y:S01]  /*21ad0*/  LDC R3, c[0x0][0xc3c] ;  /* 0x00030f00ff037b82 */ /* 0x000ee20000000800 */
[----:B--2---:R-:W-:-:S05]  /*21ae0*/  VIADD R2, R2, 0x1f ;  /* 0x0000001f02027836 */ /* 0x004fca0000000000 */
[----:B---3--:R-:W-:-:S13]  /*21af0*/  ISETP.GE.AND P4, PT, R2, R3, PT ;  /* 0x000000030200720c */ /* 0x008fda0003f86270 */
[----:B------:R-:W-:Y:S05]  /*21b00*/  @P4 BRA `(.L_x_9161) ;  /* 0x0000000800ec4947 */ /* 0x000fea0003800000 */
[----:B------:R-:W2:Y:S04]  /*21b10*/  LDL R4, [R1+0x2c] ;  /* 0x00002c0001047983 */ /* 0x000ea80000100800 */
        /* <DEDUP_REMOVED lines=14> */
[----:B------:R-:W2:Y:S02]  /*21c00*/  LDL R3, [R1+0x10] ;  /* 0x0000100001037983 */ /* 0x000ea40000100800 */
        /* <DEDUP_REMOVED lines=15> */
[----:B-1----:R-:W-:-:S05]  /*21d00*/  IMAD.IADD R7, R2, 0x1, R3 ;  /* 0x0000000102077824 */ /* 0x002fca00078e0203 */
[----:B------:R1:W2:Y:S02]  /*21d10*/  SHFL.IDX PT, R9, R7, 0x1f, 0x1f ;  /* 0x03e01f0007097f89 */ /* 0x0002a400000e0000 */
.L_x_9330:
[----:B------:R-:W-:Y:S02]  /*21d20*/  ULDC UR4, c[0x0][0xc38] ;  /* 0x00030e0000047ab9 */ /* 0x000fe40000000800 */
[----:B------:R-:W-:-:S04]  /*21d30*/  IMAD.U32 R2, RZ, RZ, UR4 ;  /* 0x00000004ff027e24 */ /* 0x000fc8000f8e00ff */
[----:B--2---:R-:W-:-:S04]  /*21d40*/  IMAD R9, R9, R2, RZ ;  /* 0x0000000209097224 */ /* 0x004fc800078e02ff */
[----:B------:R-:W-:-:S05]  /*21d50*/  IMAD.IADD R0, R9, 0x1, R0 ;  /* 0x0000000109007824 */ /* 0x000fca00078e0200 */
[----:B------:R-:W-:-:S13]  /*21d60*/  ISETP.GT.AND P4, PT, R0, R5, PT ;  /* 0x000000050000720c */ /* 0x000fda0003f84270 */
[----:B------:R-:W-:Y:S05]  /*21d70*/  @!P4 BRA `(.L_x_9163) ;  /* 0xfffffffc0050c947 */ /* 0x000fea000383ffff */
.L_x_9160:
[----:B------:R-:W-:Y:S01]  /*21d80*/  IMAD.IADD R9, R0, 0x1, -R9 ;  /* 0x0000000100097824 */ /* 0x000fe200078e0a09 */
[----:B------:R-:W-:-:S03]  /*21d90*/  UMOV UR4, 0xffffffff ;  /* 0xffffffff00047882 */ /* 0x000fc60000000000 */
[----:B------:R-:W-:-:S05]  /*21da0*/  IMAD R0, R7, R2, R9 ;  /* 0x0000000207007224 */ /* 0x000fca00078e0209 */
[----:B------:R-:W-:Y:S01]  /*21db0*/  ISETP.GT.AND P6, PT, R0, R5, PT ;  /* 0x000000050000720c */ /* 0x000fe20003fc4270 */
[----:B------:R-:W-:-:S12]  /*21dc0*/  BRA.DIV UR4, `(.L_x_9164) ;  /* 0x0000004a04a07947 */ /* 0x000fd8000b800000 */
[----:B------:R-:W2:Y:S01]  /*21dd0*/  LDL.LU R10, [R1+0xc] ;  /* 0x00000c00010a7983 */ /* 0x000ea20000300800 */
[----:B------:R-:W-:-:S04]  /*21de0*/  VOTE.ANY R0, PT, !P6 ;  /* 0x0000000000007806 */ /* 0x000fc800070e0100 */
[----:B------:R-:W3:Y:S02]  /*21df0*/  POPC R3, R0 ;  /* 0x0000000000037309 */ /* 0x000ee40000000000 */
[----:B---3--:R3:W4:Y:S04]  /*21e00*/  SHFL.IDX PT, R4, R4, R3, 0x1f ;  /* 0x00001f0304047589 */ /* 0x00872800000e0000 */
[----:B------:R3:W0:Y:S01]  /*21e10*/  SHFL.IDX PT, R6, R6, R3, 0x1f ;  /* 0x00001f0306067589 */ /* 0x00062200000e0000 */
[----:B--2---:R-:W-:-:S05]  /*21e20*/  IADD3 R10, R3, R10, RZ ;  /* 0x0000000a030a7210 */ /* 0x004fca0007ffe0ff */
[----:B0---4-:R3:W-:Y:S02]  /*21e30*/  STL [R1+0xc], R10 ;  /* 0x00000c0a01007387 */ /* 0x0117e40000100800 */
.L_x_9335:
[----:B------:R-:W-:-:S13]  /*21e40*/  ISETP.NE.AND P0, PT, R0, RZ, PT ;  /* 0x000000ff0000720c */ /* 0x000fda0003f05270 */
[----:B------:R-:W-:Y:S05]  /*21e50*/  @!P0 BRA `(.L_x_9165) ;  /* 0x0000000000148947 */ /* 0x000fea0003800000 */
[----:B------:R-:W-:Y:S01]  /*21e60*/  UMOV UR4, 0xffffffff ;  /* 0xffffffff00047882 */ /* 0x000fe20000000000 */
[----:B---3--:R-:W-:Y:S02]  /*21e70*/  VIADD R3, R3, 0xffffffff ;  /* 0xffffffff03037836 */ /* 0x008fe40000000000 */
[----:B------:R-:W-:Y:S05]  /*21e80*/  BRA.DIV UR4, `(.L_x_9166) ;  /* 0x0000004a04d87947 */ /* 0x000fea000b800000 */
[----:B------:R2:W3:Y:S02]  /*21e90*/  SHFL.IDX PT, R3, R7, R3, 0x1f ;  /* 0x00001f0307037589 */ /* 0x0004e400000e0000 */
.L_x_9338:
[----:B---3--:R-:W-:-:S07]  /*21ea0*/  IMAD.MOV.U32 R8, RZ, RZ, R3 ;  /* 0x000000ffff087224 */ /* 0x008fce00078e0003 */
.L_x_9165:
[----:B------:R-:W-:Y:S01]  /*21eb0*/  ISETP.NE.AND P0, PT, R6, 0x1, PT ;  /* 0x000000010600780c */ /* 0x000fe20003f05270 */
[----:B------:R-:W-:-:S05]  /*21ec0*/  IMAD R0, R8, R2, R9 ;  /* 0x0000000208007224 */ /* 0x000fca00078e0209 */
[----:B------:R4:W-:Y:S02]  /*21ed0*/  STL [R1], R0 ;  /* 0x0000000001007387 */ /* 0x0009e40000100800 */
[----:B----4-:R-:W-:-:S05]  /*21ee0*/  IMAD.IADD R0, R5, 0x1, -R0 ;  /* 0x0000000105007824 */ /* 0x010fca00078e0a00 */
[----:B------:R-:W-:Y:S05]  /*21ef0*/  @!P0 BRA `(.L_x_9167) ;  /* 0x0000000000e48947 */ /* 0x000fea0003800000 */
[----:B------:R-:W-:-:S04]  /*21f00*/  IABS R5, R4 ;  /* 0x0000000400057213 */ /* 0x000fc80000000000 */
[----:B------:R-:W4:Y:S08]  /*21f10*/  I2F.RP R2, R5 ;  /* 0x0000000500027306 */ /* 0x000f300000209400 */
[----:B----4-:R-:W4:Y:S02]  /*21f20*/  MUFU.RCP R2, R2 ;  /* 0x0000000200027308 */ /* 0x010f240000001000 */
[----:B----4-:R-:W-:-:S06]  /*21f30*/  VIADD R2, R2, 0xffffffe ;  /* 0x0ffffffe02027836 */ /* 0x010fcc0000000000 */
[----:B---3--:R-:W3:Y:S02]  /*21f40*/  F2I.FTZ.U32.TRUNC.NTZ R3, R2 ;  /* 0x0000000200037305 */ /* 0x008ee4000021f000 */
[----:B---3--:R-:W-:-:S05]  /*21f50*/  IADD3 R2, RZ, -R3, RZ ;  /* 0x80000003ff027210 */ /* 0x008fca0007ffe0ff */
        /* <DEDUP_REMOVED lines=14> */
[----:B------:R-:W3:Y:S07]  /*22040*/  I2F.RP R2, R5 ;  /* 0x0000000500027306 */ /* 0x000eee0000209400 */
[----:B------:R-:W-:Y:S01]  /*22050*/  @P0 VIADD R8, R8, 0x1 ;  /* 0x0000000108080836 */ /* 0x000fe20000000000 */
[----:B---3--:R-:W3:Y:S02]  /*22060*/  MUFU.RCP R2, R2 ;  /* 0x0000000200027308 */ /* 0x008ee40000001000 */
[----:B---3--:R-:W-:-:S06]  /*22070*/  VIADD R2, R2, 0xffffffe ;  /* 0x0ffffffe02027836 */ /* 0x008fcc0000000000 */
[----:B------:R-:W3:Y:S02]  /*22080*/  F2I.FTZ.U32.TRUNC.NTZ R3, R2 ;  /* 0x0000000200037305 */ /* 0x000ee4000021f000 */
[----:B---3--:R-:W-:-:S05]  /*22090*/  IADD3 R2, RZ, -R3, RZ ;  /* 0x80000003ff027210 */ /* 0x008fca0007ffe0ff */
[----:B-12---:R-:W-:Y:S02]  /*220a0*/  IMAD R7, R2, R5, RZ ;  /* 0x0000000502077224 */ /* 0x006fe400078e02ff */
        /* <DEDUP_REMOVED lines=30> */
.L_x_9167:
[----:B---3--:R-:W3:Y:S01]  /*22290*/  LDL R3, [R1+0xc] ;  /* 0x00000c0001037983 */ /* 0x008ee20000100800 */
[----:B-12---:R-:W3:Y:S02]  /*222a0*/  LDC.64 R6, c[0x0][0xc90] ;  /* 0x00032400ff067b82 */ /* 0x006ee40000000a00 */
[----:B---3--:R-:W-:-:S05]  /*222b0*/  IMAD.WIDE R6, R3, 0x4, R6 ;  /* 0x0000000403067825 */ /* 0x008fca00078e0206 */
[----:B------:R-:W2:Y:S02]  /*222c0*/  LDG.E R3, desc[UR42][R6.64] ;  /* 0x0000002a06037981 */ /* 0x000ea4000c1e1900 */
[----:B--2---:R-:W-:-:S05]  /*222d0*/  IMAD R5, R4, R3, RZ ;  /* 0x0000000304057224 */ /* 0x004fca00078e02ff */
[----:B------:R-:W-:-:S04]  /*222e0*/  IABS R8, R5 ;  /* 0x0000000500087213 */ /* 0x000fc80000000000 */
        /* <DEDUP_REMOVED lines=14> */
[----:B------:R-:W-:Y:S01]  /*223d0*/  @!P2 IMAD.IADD R7, R7, 0x1, -R8 ;  /* 0x000000010707a824 */ /* 0x000fe200078e0a08 */
[----:B------:R-:W-:Y:S02]  /*223e0*/  @!P2 IADD3 R6, R6, 0x1, RZ ;  /* 0x000000010606a810 */ /* 0x000fe40007ffe0ff */
[----:B------:R-:W-:Y:S02]  /*223f0*/  ISETP.NE.AND P2, PT, R5, RZ, PT ;  /* 0x000000ff0500720c */ /* 0x000fe40003f45270 */
[----:B------:R-:W-:Y:S02]  /*22400*/  ISETP.GE.U32.AND P0, PT, R7, R8, PT ;  /* 0x000000080700720c */ /* 0x000fe40003f06070 */
[----:B------:R-:W-:-:S04]  /*22410*/  LOP3.LUT R7, R0, R5, RZ, 0x3c, !PT ;  /* 0x0000000500077212 */ /* 0x000fc800078e3cff */
[----:B------:R-:W-:-:S07]  /*22420*/  ISETP.GE.AND P1, PT, R7, RZ, PT ;  /* 0x000000ff0700720c */ /* 0x000fce0003f26270 */
[----:B------:R-:W-:-:S06]  /*22430*/  @P0 VIADD R6, R6, 0x1 ;  /* 0x0000000106060836 */ /* 0x000fcc0000000000 */
[----:B------:R-:W-:Y:S01]  /*22440*/  @!P1 IMAD.MOV R6, RZ, RZ, -R6 ;  /* 0x000000ffff069224 */ /* 0x000fe200078e0a06 */
[----:B------:R-:W-:-:S05]  /*22450*/  @!P2 LOP3.LUT R6, RZ, R5, RZ, 0x33, !PT ;  /* 0x00000005ff06a212 */ /* 0x000fca00078e33ff */
[----:B------:R-:W-:Y:S01]  /*22460*/  IMAD R7, R3, R6, RZ ;  /* 0x0000000603077224 */ /* 0x000fe200078e02ff */
[----:B------:R-:W-:-:S03]  /*22470*/  IADD3 R6, -R6, RZ, RZ ;  /* 0x000000ff06067210 */ /* 0x000fc60007ffe1ff */
[----:B------:R-:W-:Y:S02]  /*22480*/  IMAD.MOV R8, RZ, RZ, -R7 ;  /* 0x000000ffff087224 */ /* 0x000fe400078e0a07 */
[----:B------:R-:W-:-:S03]  /*22490*/  IMAD R6, R5, R6, R0 ;  /* 0x0000000605067224 */ /* 0x000fc600078e0200 */
[----:B------:R-:W-:Y:S02]  /*224a0*/  VIADDMNMX R8, R8, R2, R3, PT ;  /* 0x0000000208087246 */ /* 0x000fe40003800103 */
[----:B------:R-:W-:Y:S02]  /*224b0*/  IADD3 R7, R7, 0x1000000, R6 ;  /* 0x0100000007077810 */ /* 0x000fe40007ffe006 */
[----:B------:R-:W-:-:S04]  /*224c0*/  IABS R9, R8 ;  /* 0x0000000800097213 */ /* 0x000fc80000000000 */
[----:B------:R-:W1:Y:S08]  /*224d0*/  I2F.RP R2, R9 ;  /* 0x0000000900027306 */ /* 0x000e700000209400 */
[----:B-1----:R-:W1:Y:S02]  /*224e0*/  MUFU.RCP R2, R2 ;  /* 0x0000000200027308 */ /* 0x002e640000001000 */
[----:B-1----:R-:W-:-:S06]  /*224f0*/  VIADD R2, R2, 0xffffffe ;  /* 0x0ffffffe02027836 */ /* 0x002fcc0000000000 */
[----:B------:R1:W2:Y:S02]  /*22500*/  F2I.FTZ.U32.TRUNC.NTZ R3, R2 ;  /* 0x0000000200037305 */ /* 0x0002a4000021f000 */
[----:B-1----:R-:W-:Y:S02]  /*22510*/  IMAD.MOV.U32 R2, RZ, RZ, RZ ;  /* 0x000000ffff027224 */ /* 0x002fe400078e00ff */
[----:B--2---:R-:W-:-:S04]  /*22520*/  IMAD.MOV R0, RZ, RZ, -R3 ;  /* 0x000000ffff007224 */ /* 0x004fc800078e0a03 */
        /* <DEDUP_REMOVED lines=21> */
.L_x_9168:
[----:B------:R-:W-:-:S04]  /*22680*/  LOP3.LUT R3, RZ, R0, RZ, 0x33, !PT ;  /* 0x00000000ff037212 */ /* 0x000fc800078e33ff */
[----:B------:R-:W-:-:S05]  /*22690*/  IADD3 R0, R4, R3, RZ ;  /* 0x0000000304007210 */ /* 0x000fca0007ffe0ff */
[----:B------:R3:W-:Y:S01]  /*226a0*/  STL [R1+0x4], R0 ;  /* 0x0000040001007387 */ /* 0x0007e20000100800 */
[----:B------:R-:W-:Y:S05]  /*226b0*/  BRA `(.L_x_9169) ;  /* 0x0000000000287947 */ /* 0x000fea0003800000 */
.L_x_9161:
        /* <DEDUP_REMOVED lines=10> */
.L_x_9169:
[----:B---34-:R-:W3:Y:S04]  /*22760*/  LDL R0, [R1+0x2c] ;  /* 0x00002c0001007983 */ /* 0x018ee80000100800 */
[----:B------:R-:W4:Y:S04]  /*22770*/  LDL R3, [R1+0x8] ;  /* 0x0000080001037983 */ /* 0x000f280000100800 */
[----:B-12---:R-:W2:Y:S04]  /*22780*/  LDL R2, [R1+0xc] ;  /* 0x00000c0001027983 */ /* 0x006ea80000100800 */
[----:B------:R-:W5:Y:S04]  /*22790*/  LDL R4, [R1] ;  /* 0x0000000001047983 */ /* 0x000f680000100800 */
[----:B------:R-:W5:Y:S01]  /*227a0*/  LDL R5, [R1+0x4] ;  /* 0x0000040001057983 */ /* 0x000f620000100800 */
[----:B------:R-:W-:Y:S05]  /*227b0*/  WARPSYNC.ALL ;  /* 0x0000000000007948 */ /* 0x000fea0003800000 */
[----:B------:R-:W-:Y:S01]  /*227c0*/  BAR.SYNC.DEFER_BLOCKING 0x4, 0x180 ;  /* 0x0106000000007b1d */ /* 0x000fe20000010000 */
[----:B---3--:R-:W-:Y:S01]  /*227d0*/  ISETP.NE.AND P0, PT, R0, RZ, PT ;  /* 0x000000ff0000720c */ /* 0x008fe20003f05270 */
[----:B----4-:R-:W-:-:S12]  /*227e0*/  IMAD.MOV.U32 R6, RZ, RZ, R3 ;  /* 0x000000ffff067224 */ /* 0x010fd800078e0003 */
[----:B------:R-:W1:Y:S01]  /*227f0*/  @!P0 S2R R3, SR_CgaCtaId ;  /* 0x0000000000038919 */ /* 0x000e620000008800 */
[----:B------:R-:W-:Y:S02]  /*22800*/  @!P0 MOV R0, 0x400 ;  /* 0x0000040000008802 */ /* 0x000fe40000000f00 */
[----:B--2---:R-:W-:Y:S02]  /*22810*/  MOV R7, R2 ;  /* 0x0000000200077202 */ /* 0x004fe40000000f00 */
[----:B-1----:R-:W-:-:S05]  /*22820*/  @!P0 LEA R18, R3, R0, 0x18 ;  /* 0x0000000003128211 */ /* 0x002fca00078ec0ff */
[----:B-----5:R2:W-:Y:S01]  /*22830*/  @!P0 STS.128 [R18+0x288d0], R4 ;  /* 0x0288d00412008388 */ /* 0x0205e20000000c00 */
[----:B------:R-:W-:Y:S06]  /*22840*/  BAR.ARV 0x5, 0x180 ;  /* 0x0146000000007b1d */ /* 0x000fec0000002000 */
.L_x_9158:
[----:B----4-:R-:W3:Y:S01]  /*22850*/  LDL R0, [R1+0xc] ;  /* 0x00000c0001007983 */ /* 0x010ee20000100800 */
[----:B------:R-:W-:Y:S02]  /*22860*/  ULDC UR4, c[0x0][0xc3c] ;  /* 0x00030f0000047ab9 */ /* 0x000fe40000000800 */
[----:B---3--:R-:W-:-:S13]  /*22870*/  ISETP.GE.AND P0, PT, R0, UR4, PT ;  /* 0x0000000400007c0c */ /* 0x008fda000bf06270 */
[----:B------:R-:W-:Y:S05]  /*22880*/  @!P0 BRA `(.L_x_9170) ;  /* 0xffffff9000888947 */ /* 0x000fea000383ffff */
[----:B------:R-:W-:Y:S05]  /*22890*/  BSYNC B8 ;  /* 0x0000000000087941 */ /* 0x000fea0003800000 */
.L_x_9027:
[----:B--2---:R-:W2:Y:S01]  /*228a0*/  LDL.LU R0, [R1+0x64] ;  /* 0x0000640001007983 */ /* 0x004ea20000300800 */
[----:B------:R-:W-:Y:S01]  /*228b0*/  BSSY B0, `(.L_x_9171) ;  /* 0x000000b000007945 */ /* 0x000fe20003800000 */
[----:B-1----:R-:W1:Y:S01]  /*228c0*/  S2R R5, SR_CgaCtaId ;  /* 0x0000000000057919 */ /* 0x002e620000008800 */
[----:B--2---:R-:W-:-:S05]  /*228d0*/  VIADD R0, R0, 0x1 ;  /* 0x0000000100007836 */ /* 0x004fca0000000000 */
        /* <DEDUP_REMOVED lines=8> */
.L_x_9339:
[----:B------:R-:W-:Y:S05]  /*22960*/  BSYNC B0 ;  /* 0x0000000000007941 */ /* 0x000fea0003800000 */
.L_x_9171:
[----:B------:R-:W-:-:S03]  /*22970*/  UMOV UR4, 0xffffffff ;  /* 0xffffffff00047882 */ /* 0x000fc60000000000 */
[----:B------:R-:W-:Y:S05]  /*22980*/  BRA.DIV UR4, `(.L_x_9173) ;  /* 0x0000004204587947 */ /* 0x000fea000b800000 */
[----:B------:R-:W1:Y:S02]  /*22990*/  S2R R2, SR_TID.X ;  /* 0x0000000000027919 */ /* 0x000e640000002100 */
[----:B-1----:R-:W-:-:S04]  /*229a0*/  SHF.R.U32.HI R2, RZ, 0x5, R2 ;  /* 0x00000005ff027819 */ /* 0x002fc80000011602 */
[----:B------:R-:W-:-:S05]  /*229b0*/  LOP3.LUT R2, R2, 0x3, RZ, 0xc0, !PT ;  /* 0x0000000302027812 */ /* 0x000fca00078ec0ff */
[----:B------:R1:W2:Y:S02]  /*229c0*/  SHFL.IDX PT, R14, R2, RZ, 0x1f ;  /* 0x00001fff020e7589 */ /* 0x0002a400000e0000 */
.L_x_9342:
[----:B--2---:R-:W-:-:S13]  /*229d0*/  ISETP.NE.AND P0, PT, R14, RZ, PT ;  /* 0x000000ff0e00720c */ /* 0x004fda0003f05270 */
[----:B------:R-:W-:Y:S05]  /*229e0*/  @P0 BRA `(.L_x_8801) ;  /* 0x00000000008c0947 */ /* 0x000fea0003800000 */
[----:B------:R-:W-:-:S03]  /*229f0*/  UMOV UR4, 0xffffffff ;  /* 0xffffffff00047882 */ /* 0x000fc60000000000 */
[----:B------:R-:W-:Y:S05]  /*22a00*/  BRA.DIV UR4, `(.L_x_9174) ;  /* 0x00000042046c7947 */ /* 0x000fea000b800000 */
[----:B------:R-:W-:-:S13]  /*22a10*/  ELECT P6, URZ, PT ;  /* 0x00000000003f782f */ /* 0x000fda00038c0000 */
.L_x_9345:
[----:B------:R-:W-:Y:S05]  /*22a20*/  @!P6 BRA `(.L_x_8801) ;  /* 0x00000000007ce947 */ /* 0x000fea0003800000 */
[----:B------:R-:W-:-:S06]  /*22a30*/  ULOP3.LUT UR4, UR40, 0x2, URZ, 0xfc, !UPT ;  /* 0x0000000228047892 */ /* 0x000fcc000f8efc3f */
[----:B-1----:R-:W-:-:S05]  /*22a40*/  IMAD.U32 R2, RZ, RZ, UR4 ;  /* 0x00000004ff027e24 */ /* 0x002fca000f8e00ff */
[----:B------:R-:W-:-:S13]  /*22a50*/  ISETP.NE.AND P2, PT, R2, 0x3, PT ;  /* 0x000000030200780c */ /* 0x000fda0003f45270 */
[----:B------:R-:W-:Y:S05]  /*22a60*/  @!P2 BRA `(.L_x_9175) ;  /* 0x000000000004a947 */ /* 0x000fea0003800000 */
[----:B------:R-:W-:Y:S01]  /*22a70*/  BPT.TRAP 0x1 ;  /* 0x000000040000795c */ /* 0x000fe20000300000 */
.L_x_9175:
[----:B------:R-:W2:Y:S01]  /*22a80*/  LDL.LU R7, [R1+0x18] ;  /* 0x0000180001077983 */ /* 0x000ea20000300800 */
[----:B------:R-:W-:Y:S02]  /*22a90*/  VIADD R2, R0, 0x28840 ;  /* 0x0002884000027836 */ /* 0x000fe40000000000 */
[----:B0-----:R-:W-:-:S03]  /*22aa0*/  VIADD R3, R19, 0x1 ;  /* 0x0000000113037836 */ /* 0x001fc60000000000 */
[----:B------:R-:W-:Y:S02]  /*22ab0*/  LEA R6, R19, R2, 0x3 ;  /* 0x0000000213067211 */ /* 0x000fe400078e18ff */
        /* <DEDUP_REMOVED lines=9> */
.L_x_9346:
[----:B------:R-:W1:Y:S02]  /*22b50*/  SYNCS.PHASECHK.TRANS64.TRYWAIT P0, [R7+URZ], R2 ;  /* 0x00000002070075a7 */ /* 0x000e64000800017f */
[----:B-1----:R-:W-:Y:S05]  /*22b60*/  @!P0 BRA `(.L_x_9177) ;  /* 0x0000004000488947 */ /* 0x002fea0003800000 */
.L_x_9347:
[----:B------:R-:W-:Y:S05]  /*22b70*/  @!P2 BRA `(.L_x_9178) ;  /* 0x000000000004a947 */ /* 0x000fea0003800000 */
[----:B------:R-:W-:Y:S01]  /*22b80*/  BPT.TRAP 0x1 ;  /* 0x000000040000795c */ /* 0x000fe20000300000 */
.L_x_9178:
[----:B------:R-:W-:-:S04]  /*22b90*/  VIADD R0, R0, 0x28860 ;  /* 0x0002886000007836 */ /* 0x000fc80000000000 */
[----:B------:R-:W-:-:S04]  /*22ba0*/  IMAD R4, R19, 0x8, R0 ;  /* 0x0000000813047824 */ /* 0x000fc800078e0200 */
[----:B------:R-:W2:Y:S02]  /*22bb0*/  SYNCS.PHASECHK.TRANS64.TRYWAIT P0, [R4+URZ], R5 ;  /* 0x00000005040075a7 */ /* 0x000ea4000800017f */
[----:B--2---:R-:W-:Y:S05]  /*22bc0*/  @!P0 BRA `(.L_x_9179) ;  /* 0x0000004000448947 */ /* 0x004fea0003800000 */
.L_x_9348:
[----:B------:R-:W-:-:S07]  /*22bd0*/  LEA R3, R3, R0, 0x3 ;  /* 0x0000000003037211 */ /* 0x000fce00078e18ff */
.L_x_9180:
[----:B---3--:R3:W4:Y:S02]  /*22be0*/  SYNCS.PHASECHK.TRANS64.TRYWAIT P0, [R3+URZ], R2 ;  /* 0x00000002030075a7 */ /* 0x008724000800017f */
[----:B----4-:R-:W-:Y:S05]  /*22bf0*/  @!P0 NANOSLEEP.SYNCS 0x989680 ;  /* 0x009896800000895d */ /* 0x010fea0003900000 */
[----:B------:R-:W4:Y:S02]  /*22c00*/  @!P0 SYNCS.PHASECHK.TRANS64 P0, [R3+URZ], R2 ;  /* 0x00000002030085a7 */ /* 0x000f24000800007f */
[----:B----4-:R-:W-:Y:S05]  /*22c10*/  @!P0 BRA `(.L_x_9180) ;  /* 0xfffffffc00f08947 */ /* 0x010fea000383ffff */
.L_x_8801:
[----:B------:R-:W-:Y:S05]  /*22c20*/  BSYNC B9 ;  /* 0x0000000000097941 */ /* 0x000fea0003800000 */
.L_x_8798:
[----:B------:R-:W-:Y:S05]  /*22c30*/  EXIT ;  /* 0x000000000000794d */ /* 0x000fea0003800000 */
.L_x_8825:
[----:B0-----:R0:W1:Y:S02]  /*22c40*/  SYNCS.PHASECHK.TRANS64.TRYWAIT P6, [R110+URZ+0x28890], R117 ;  /* 0x028890756e0075a7 */ /* 0x00106400080c017f */
[----:B-1----:R-:W-:Y:S05]  /*22c50*/  @!P6 NANOSLEEP.SYNCS 0x989680 ;  /* 0x009896800000e95d */ /* 0x002fea0003900000 */
[----:B------:R-:W1:Y:S02]  /*22c60*/  @!P6 SYNCS.PHASECHK.TRANS64 P6, [R110+URZ+0x28890], R117 ;  /* 0x028890756e00e5a7 */ /* 0x000e6400080c007f */
[----:B-1----:R-:W-:Y:S05]  /*22c70*/  @!P6 BRA `(.L_x_8825) ;  /* 0xfffffffc00f0e947 */ /* 0x002fea000383ffff */
[----:B------:R-:W-:Y:S05]  /*22c80*/  BRA `(.L_x_9181) ;  /* 0xfffffe0800987947 */ /* 0x000fea000383ffff */
.L_x_8861:
[----:B0-----:R0:W1:Y:S02]  /*22c90*/  SYNCS.PHASECHK.TRANS64.TRYWAIT P4, [R110+URZ+0x28890], R117 ;  /* 0x028890756e0075a7 */ /* 0x001064000808017f */
[----:B-1----:R-:W-:Y:S05]  /*22ca0*/  @!P4 NANOSLEEP.SYNCS 0x989680 ;  /* 0x009896800000c95d */ /* 0x002fea0003900000 */
[----:B------:R-:W1:Y:S02]  /*22cb0*/  @!P4 SYNCS.PHASECHK.TRANS64 P4, [R110+URZ+0x28890], R117 ;  /* 0x028890756e00c5a7 */ /* 0x000e64000808007f */
[----:B-1----:R-:W-:Y:S05]  /*22cc0*/  @!P4 BRA `(.L_x_8861) ;  /* 0xfffffffc00f0c947 */ /* 0x002fea000383ffff */
[----:B------:R-:W-:Y:S05]  /*22cd0*/  BRA `(.L_x_9182) ;  /* 0xfffffe30000c7947 */ /* 0x000fea000383ffff */
.L_x_8878:
[----:B0-----:R0:W1:Y:S02]  /*22ce0*/  SYNCS.PHASECHK.TRANS64.TRYWAIT P3, [R110+URZ+0x28890], R117 ;  /* 0x028890756e0075a7 */ /* 0x001064000806017f */
[----:B-1----:R-:W-:Y:S05]  /*22cf0*/  @!P3 NANOSLEEP.SYNCS 0x989680 ;  /* 0x009896800000b95d */ /* 0x002fea0003900000 */
[----:B------:R-:W1:Y:S02]  /*22d00*/  @!P3 SYNCS.PHASECHK.TRANS64 P3, [R110+URZ+0x28890], R117 ;  /* 0x028890756e00b5a7 */ /* 0x000e64000806007f */
[----:B-1----:R-:W-:Y:S05]  /*22d10*/  @!P3 BRA `(.L_x_8878) ;  /* 0xfffffffc00f0b947 */ /* 0x002fea000383ffff */
[----:B------:R-:W-:Y:S05]  /*22d20*/  BRA `(.L_x_9183) ;  /* 0xfffffe5000587947 */ /* 0x000fea000383ffff */
.L_x_8888:
[----:B--2---:R2:W3:Y:S02]  /*22d30*/  SYNCS.PHASECHK.TRANS64.TRYWAIT P0, [R110+URZ+0x288b0], R117 ;  /* 0x0288b0756e0075a7 */ /* 0x0044e4000800017f */
[----:B---3--:R-:W-:Y:S05]  /*22d40*/  @!P0 NANOSLEEP.SYNCS 0x989680 ;  /* 0x009896800000895d */ /* 0x008fea0003900000 */
[----:B------:R-:W3:Y:S02]  /*22d50*/  @!P0 SYNCS.PHASECHK.TRANS64 P0, [R110+URZ+0x288b0], R117 ;  /* 0x0288b0756e0085a7 */ /* 0x000ee4000800007f */
[----:B---3--:R-:W-:Y:S05]  /*22d60*/  @!P0 BRA `(.L_x_8888) ;  /* 0xfffffffc00f08947 */ /* 0x008fea000383ffff */
[----:B------:R-:W-:Y:S05]  /*22d70*/  BRA `(.L_x_9184) ;  /* 0xfffffe5400f47947 */ /* 0x000fea000383ffff */
.L_x_8902:
[----:B------:R-:W0:Y:S01]  /*22d80*/  S2R R5, SR_TID.X ;  /* 0x0000000000057919 */ /* 0x000e220000002100 */
[----:B------:R-:W-:Y:S01]  /*22d90*/  BSSY B0, `(.L_x_9185) ;  /* 0x000000c000007945 */ /* 0x000fe20003800000 */
[----:B------:R-:W-:Y:S01]  /*22da0*/  IMAD.MOV.U32 R12, RZ, RZ, RZ ;  /* 0x000000ffff0c7224 */ /* 0x000fe200078e00ff */
[----:B------:R-:W-:Y:S01]  /*22db0*/  MOV R15, 0xffffffff ;  /* 0xffffffff000f7802 */ /* 0x000fe20000000f00 */
[----:B------:R-:W-:Y:S02]  /*22dc0*/  IMAD.MOV.U32 R11, RZ, RZ, 0x1f ;  /* 0x0000001fff0b7424 */ /* 0x000fe400078e00ff */
        /* <DEDUP_REMOVED lines=8> */
.L_x_9186:
[----:B------:R-:W-:Y:S05]  /*22e50*/  BSYNC B0 ;  /* 0x0000000000007941 */ /* 0x000fea0003800000 */
.L_x_9185:
[----:B------:R-:W-:Y:S01]  /*22e60*/  IMAD.MOV.U32 R189, RZ, RZ, R14 ;  /* 0x000000ffffbd7224 */ /* 0x000fe200078e000e */
[----:B------:R-:W-:Y:S06]  /*22e70*/  BRA `(.L_x_9187) ;  /* 0xfffffe6000d47947 */ /* 0x000fec000383ffff */
.L_x_8912:
        /* <DEDUP_REMOVED lines=8> */
.L_x_9189:
[----:B------:R-:W-:Y:S05]  /*22f00*/  BSYNC B1 ;  /* 0x0000000000017941 */ /* 0x000fea0003800000 */
.L_x_9188:
        /* <DEDUP_REMOVED lines=8> */
.L_x_9190:
[----:B------:R-:W-:Y:S02]  /*22f90*/  IMAD.MOV.U32 R13, RZ, RZ, R10 ;  /* 0x000000ffff0d7224 */ /* 0x000fe400078e000a */
[----:B------:R-:W-:-:S07]  /*22fa0*/  IMAD.MOV.U32 R3, RZ, RZ, R14 ;  /* 0x000000ffff037224 */ /* 0x000fce00078e000e */
[----:B------:R-:W-:Y:S05]  /*22fb0*/  WARPSYNC.COLLECTIVE R15, `(.L_x_9191) ;  /* 0x000000000f087348 */ /* 0x000fea0003c00000 */
[----:B------:R0:W1:Y:S02]  /*22fc0*/  SHFL.IDX P6, R14, R13, R12, R11 ;  /* 0x0000000c0d0e7389 */ /* 0x00006400000c000b */
[----:B01----:R-:W-:Y:S01]  /*22fd0*/  ENDCOLLECTIVE ;  /* 0x000000000000791b */ /* 0x003fe20003800000 */
.L_x_9191:
[----:B------:R-:W-:Y:S02]  /*22fe0*/  IMAD.MOV.U32 R13, RZ, RZ, R5 ;  /* 0x000000ffff0d7224 */ /* 0x000fe400078e0005 */
[----:B------:R-:W-:-:S07]  /*22ff0*/  IMAD.MOV.U32 R4, RZ, RZ, R14 ;  /* 0x000000ffff047224 */ /* 0x000fce00078e000e */
[----:B------:R-:W-:Y:S05]  /*23000*/  WARPSYNC.COLLECTIVE R15, `(.L_x_9192) ;  /* 0x000000000f087348 */ /* 0x000fea0003c00000 */
[----:B------:R0:W1:Y:S02]  /*23010*/  SHFL.IDX P6, R14, R13, R12, R11 ;  /* 0x0000000c0d0e7389 */ /* 0x00006400000c000b */
[----:B01----:R-:W-:Y:S01]  /*23020*/  ENDCOLLECTIVE ;  /* 0x000000000000791b */ /* 0x003fe20003800000 */
.L_x_9192:
[----:B------:R-:W-:Y:S05]  /*23030*/  BRA `(.L_x_9193) ;  /* 0xfffffe6800247947 */ /* 0x000fea000383ffff */
.L_x_8915:
        /* <DEDUP_REMOVED lines=8> */
.L_x_9195:
[----:B------:R-:W-:Y:S05]  /*230c0*/  BSYNC B1 ;  /* 0x0000000000017941 */ /* 0x000fea0003800000 */
.L_x_9194:
        /* <DEDUP_REMOVED lines=8> */
.L_x_9196:
[----:B------:R-:W-:Y:S01]  /*23150*/  MOV R13, R10 ;  /* 0x0000000a000d7202 */ /* 0x000fe20000000f00 */
[----:B------:R-:W-:-:S07]  /*23160*/  IMAD.MOV.U32 R3, RZ, RZ, R14 ;  /* 0x000000ffff037224 */ /* 0x000fce00078e000e */
[----:B------:R-:W-:Y:S05]  /*23170*/  WARPSYNC.COLLECTIVE R15, `(.L_x_9197) ;  /* 0x000000000f087348 */ /* 0x000fea0003c00000 */
[----:B------:R0:W1:Y:S02]  /*23180*/  SHFL.IDX P6, R14, R13, R12, R11 ;  /* 0x0000000c0d0e7389 */ /* 0x00006400000c000b */
[----:B01----:R-:W-:Y:S01]  /*23190*/  ENDCOLLECTIVE ;  /* 0x000000000000791b */ /* 0x003fe20003800000 */
.L_x_9197:
[----:B------:R-:W-:Y:S02]  /*231a0*/  IMAD.MOV.U32 R13, RZ, RZ, R5 ;  /* 0x000000ffff0d7224 */ /* 0x000fe400078e0005 */
[----:B------:R-:W-:-:S07]  /*231b0*/  IMAD.MOV.U32 R4, RZ, RZ, R14 ;  /* 0x000000ffff047224 */ /* 0x000fce00078e000e */
[----:B------:R-:W-:Y:S05]  /*231c0*/  WARPSYNC.COLLECTIVE R15, `(.L_x_9198) ;  /* 0x000000000f087348 */ /* 0x000fea0003c00000 */
[----:B------:R0:W1:Y:S02]  /*231d0*/  SHFL.IDX P6, R14, R13, R12, R11 ;  /* 0x0000000c0d0e7389 */ /* 0x00006400000c000b */
[----:B01----:R-:W-:Y:S01]  /*231e0*/  ENDCOLLECTIVE ;  /* 0x000000000000791b */ /* 0x003fe20003800000 */
.L_x_9198:
[----:B------:R-:W-:Y:S05]  /*231f0*/  BRA `(.L_x_9199) ;  /* 0xfffffe6800907947 */ /* 0x000fea000383ffff */
.L_x_8918:
[----:B------:R-:W-:Y:S01]  /*23200*/  BSSY B1, `(.L_x_9200) ;  /* 0x0000008000017945 */ /* 0x000fe20003800000 */
[----:B------:R-:W-:Y:S01]  /*23210*/  IMAD.MOV.U32 R13, RZ, RZ, R7 ;  /* 0x000000ffff0d7224 */ /* 0x000fe200078e0007 */
[----:B------:R-:W-:Y:S01]  /*23220*/  MOV R11, 0x181f ;  /* 0x0000181f000b7802 */ /* 0x000fe20000000f00 */
[----:B------:R-:W-:Y:S02]  /*23230*/  IMAD.MOV.U32 R12, RZ, RZ, 0x2 ;  /* 0x00000002ff0c7424 */ /* 0x000fe400078e00ff */
[----:B------:R-:W-:-:S07]  /*23240*/  IMAD.MOV.U32 R15, RZ, RZ, -0x1 ;  /* 0xffffffffff0f7424 */ /* 0x000fce00078e00ff */
[----:B-1--4-:R-:W-:Y:S05]  /*23250*/  WARPSYNC.COLLECTIVE R15, `(.L_x_9201) ;  /* 0x000000000f087348 */ /* 0x012fea0003c00000 */
[----:B----4-:R0:W2:Y:S02]  /*23260*/  SHFL.IDX P6, R14, R13, R12, R11 ;  /* 0x0000000c0d0e7389 */ /* 0x0100a400000c000b */
[----:B012---:R-:W-:Y:S01]  /*23270*/  ENDCOLLECTIVE ;  /* 0x000000000000791b */ /* 0x007fe20003800000 */
.L_x_9201:
[----:B------:R-:W-:Y:S05]  /*23280*/  BSYNC B1 ;  /* 0x0000000000017941 */ /* 0x000fea0003800000 */
.L_x_9200:
        /* <DEDUP_REMOVED lines=8> */
.L_x_9202:
[----:B------:R-:W-:Y:S02]  /*23310*/  IMAD.MOV.U32 R13, RZ, RZ, R10 ;  /* 0x000000ffff0d7224 */ /* 0x000fe400078e000a */
[----:B------:R-:W-:-:S07]  /*23320*/  IMAD.MOV.U32 R3, RZ, RZ, R14 ;  /* 0x000000ffff037224 */ /* 0x000fce00078e000e */
[----:B------:R-:W-:Y:S05]  /*23330*/  WARPSYNC.COLLECTIVE R15, `(.L_x_9203) ;  /* 0x000000000f087348 */ /* 0x000fea0003c00000 */
[----:B------:R0:W1:Y:S02]  /*23340*/  SHFL.IDX P6, R14, R13, R12, R11 ;  /* 0x0000000c0d0e7389 */ /* 0x00006400000c000b */
[----:B01----:R-:W-:Y:S01]  /*23350*/  ENDCOLLECTIVE ;  /* 0x000000000000791b */ /* 0x003fe20003800000 */
.L_x_9203:
[----:B------:R-:W-:Y:S01]  /*23360*/  MOV R13, R5 ;  /* 0x00000005000d7202 */ /* 0x000fe20000000f00 */
[----:B------:R-:W-:-:S07]  /*23370*/  IMAD.MOV.U32 R4, RZ, RZ, R14 ;  /* 0x000000ffff047224 */ /* 0x000fce00078e000e */
[----:B------:R-:W-:Y:S05]  /*23380*/  WARPSYNC.COLLECTIVE R15, `(.L_x_9204) ;  /* 0x000000000f087348 */ /* 0x000fea0003c00000 */
[----:B------:R0:W1:Y:S02]  /*23390*/  SHFL.IDX P6, R14, R13, R12, R11 ;  /* 0x0000000c0d0e7389 */ /* 0x00006400000c000b */
[----:B01----:R-:W-:Y:S01]  /*233a0*/  ENDCOLLECTIVE ;  /* 0x000000000000791b */ /* 0x003fe20003800000 */
.L_x_9204:
[----:B------:R-:W-:Y:S05]  /*233b0*/  BRA `(.L_x_9205) ;  /* 0xfffffe6800e47947 */ /* 0x000fea000383ffff */
.L_x_8921:
        /* <DEDUP_REMOVED lines=8> */
.L_x_9207:
[----:B------:R-:W-:Y:S05]  /*23440*/  BSYNC B1 ;  /* 0x0000000000017941 */ /* 0x000fea0003800000 */
.L_x_9206:
        /* <DEDUP_REMOVED lines=8> */
.L_x_9208:
[----:B------:R-:W-:Y:S01]  /*234d0*/  IMAD.MOV.U32 R13, RZ, RZ, R10 ;  /* 0x000000ffff0d7224 */ /* 0x000fe200078e000a */
[----:B------:R-:W-:-:S07]  /*234e0*/  MOV R3, R14 ;  /* 0x0000000e00037202 */ /* 0x000fce0000000f00 */
[----:B------:R-:W-:Y:S05]  /*234f0*/  WARPSYNC.COLLECTIVE R15, `(.L_x_9209) ;  /* 0x000000000f087348 */ /* 0x000fea0003c00000 */
[----:B------:R0:W1:Y:S02]  /*23500*/  SHFL.IDX P6, R14, R13, R12, R11 ;  /* 0x0000000c0d0e7389 */ /* 0x00006400000c000b */
[----:B01----:R-:W-:Y:S01]  /*23510*/  ENDCOLLECTIVE ;  /* 0x000000000000791b */ /* 0x003fe20003800000 */
.L_x_9209:
[----:B------:R-:W-:Y:S02]  /*23520*/  IMAD.MOV.U32 R13, RZ, RZ, R5 ;  /* 0x000000ffff0d7224 */ /* 0x000fe400078e0005 */
[----:B------:R-:W-:-:S07]  /*23530*/  IMAD.MOV.U32 R4, RZ, RZ, R14 ;  /* 0x000000ffff047224 */ /* 0x000fce00078e000e */
[----:B------:R-:W-:Y:S05]  /*23540*/  WARPSYNC.COLLECTIVE R15, `(.L_x_9210) ;  /* 0x000000000f087348 */ /* 0x000fea0003c00000 */
[----:B------:R0:W1:Y:S02]  /*23550*/  SHFL.IDX P6, R14, R13, R12, R11 ;  /* 0x0000000c0d0e7389 */ /* 0x00006400000c000b */
[----:B01----:R-:W-:Y:S01]  /*23560*/  ENDCOLLECTIVE ;  /* 0x000000000000791b */ /* 0x003fe20003800000 */
.L_x_9210:
[----:B------:R-:W-:Y:S01]  /*23570*/  IMAD.MOV.U32 R5, RZ, RZ, R14 ;  /* 0x000000ffff057224 */ /* 0x000fe200078e000e */
[----:B------:R-:W-:Y:S06]  /*23580*/  BRA `(.L_x_9211) ;  /* 0xfffffe6c003c7947 */ /* 0x000fec000383ffff */
.L_x_8925:
[----:B0-----:R0:W1:Y:S02]  /*23590*/  SYNCS.PHASECHK.TRANS64.TRYWAIT P0, [R2+URZ+0x28800], R67 ;  /* 0x02880043020075a7 */ /* 0x001064000800017f */
[----:B-1----:R-:W-:Y:S05]  /*235a0*/  @!P0 NANOSLEEP.SYNCS 0x989680 ;  /* 0x009896800000895d */ /* 0x002fea0003900000 */
[----:B------:R-:W1:Y:S02]  /*235b0*/  @!P0 SYNCS.PHASECHK.TRANS64 P0, [R2+URZ+0x28800], R67 ;  /* 0x02880043020085a7 */ /* 0x000e64000800007f */
[----:B-1----:R-:W-:Y:S05]  /*235c0*/  @!P0 BRA `(.L_x_8925) ;  /* 0xfffffffc00f08947 */ /* 0x002fea000383ffff */
[----:B------:R-:W-:Y:S05]  /*235d0*/  BRA `(.L_x_9212) ;  /* 0xfffffe6c00f47947 */ /* 0x000fea000383ffff */
.L_x_8941:
[----:B------:R-:W0:Y:S01]  /*235e0*/  LDC R54, c[0x0][0x3f4] ;  /* 0x0000fd00ff367b82 */ /* 0x000e220000000800 */
[----:B------:R-:W-:Y:S01]  /*235f0*/  BSSY B1, `(.L_x_9213) ;  /* 0x0000008000017945 */ /* 0x000fe20003800000 */
[----:B------:R-:W-:Y:S01]  /*23600*/  MOV R13, R35 ;  /* 0x00000023000d7202 */ /* 0x000fe20000000f00 */
[----:B------:R-:W-:Y:S02]  /*23610*/  IMAD.MOV.U32 R12, RZ, RZ, RZ ;  /* 0x000000ffff0c7224 */ /* 0x000fe400078e00ff */
[----:B------:R-:W-:Y:S02]  /*23620*/  IMAD.MOV.U32 R11, RZ, RZ, 0x181f ;  /* 0x0000181fff0b7424 */ /* 0x000fe400078e00ff */
[----:B------:R-:W-:-:S07]  /*23630*/  IMAD.MOV.U32 R15, RZ, RZ, -0x1 ;  /* 0xffffffffff0f7424 */ /* 0x000fce00078e00ff */
[----:B0-----:R-:W-:Y:S05]  /*23640*/  WARPSYNC.COLLECTIVE R15, `(.L_x_9214) ;  /* 0x000000000f087348 */ /* 0x001fea0003c00000 */
[----:B------:R1:W2:Y:S02]  /*23650*/  SHFL.IDX P6, R14, R13, R12, R11 ;  /* 0x0000000c0d0e7389 */ /* 0x0002a400000c000b */
[----:B012---:R-:W-:Y:S01]  /*23660*/  ENDCOLLECTIVE ;  /* 0x000000000000791b */ /* 0x007fe20003800000 */
.L_x_9214:
[----:B------:R-:W-:Y:S05]  /*23670*/  BSYNC B1 ;  /* 0x0000000000017941 */ /* 0x000fea0003800000 */
.L_x_9213:
[----:B------:R-:W-:Y:S01]  /*23680*/  MOV R13, R32 ;  /* 0x00000020000d7202 */ /* 0x000fe20000000f00 */
[----:B------:R-:W-:Y:S01]  /*23690*/  IMAD.MOV.U32 R12, RZ, RZ, RZ ;  /* 0x000000ffff0c7224 */ /* 0x000fe200078e00ff */
[----:B------:R-:W-:Y:S01]  /*236a0*/  ISETP.GE.AND P0, PT, R16, R54, PT ;  /* 0x000000361000720c */ /* 0x000fe20003f06270 */
[----:B------:R-:W-:Y:S02]  /*236b0*/  IMAD.MOV.U32 R11, RZ, RZ, 0x181f ;  /* 0x0000181fff0b7424 */ /* 0x000fe400078e00ff */
[----:B------:R-:W-:Y:S02]  /*236c0*/  IMAD.MOV.U32 R15, RZ, RZ, -0x1 ;  /* 0xffffffffff0f7424 */ /* 0x000fe400078e00ff */
[----:B------:R-:W-:Y:S02]  /*236d0*/  IMAD.MOV.U32 R0, RZ, RZ, R14 ;  /* 0x000000ffff007224 */ /* 0x000fe400078e000e */
[----:B------:R-:W-:-:S07]  /*236e0*/  IMAD R3, R192, R5, RZ ;  /* 0x00000005c0037224 */ /* 0x000fce00078e02ff */
[----:B------:R-:W-:Y:S05]  /*236f0*/  WARPSYNC.COLLECTIVE R15, `(.L_x_9215) ;  /* 0x000000000f087348 */ /* 0x000fea0003c00000 */
[----:B------:R0:W1:Y:S02]  /*23700*/  SHFL.IDX P6, R14, R13, R12, R11 ;  /* 0x0000000c0d0e7389 */ /* 0x00006400000c000b */
[----:B01----:R-:W-:Y:S01]  /*23710*/  ENDCOLLECTIVE ;  /* 0x000000000000791b */ /* 0x003fe20003800000 */
.L_x_9215:
[----:B------:R-:W-:Y:S02]  /*23720*/  ISETP.GE.OR P1, PT, R56, R3, P0 ;  /* 0x000000033800720c */ /* 0x000fe40000726670 */
[----:B------:R-:W-:-:S11]  /*23730*/  MOV R13, R33 ;  /* 0x00000021000d7202 */ /* 0x000fd60000000f00 */
[C---:B------:R-:W-:Y:S01]  /*23740*/  @!P1 IMAD.SHL.U32 R21, R16.reuse, 0x2, RZ ;  /* 0x0000000210159824 */ /* 0x040fe200078e00ff */
[----:B------:R-:W-:Y:S01]  /*23750*/  @!P1 SHF.L.U64.HI R6, R16, 0x1, R17 ;  /* 0x0000000110069819 */ /* 0x000fe20000010211 */
[----:B------:R-:W-:-:S07]  /*23760*/  IMAD.MOV.U32 R4, RZ, RZ, R14 ;  /* 0x000000ffff047224 */ /* 0x000fce00078e000e */
[----:B------:R-:W-:Y:S05]  /*23770*/  WARPSYNC.COLLECTIVE R15, `(.L_x_9216) ;  /* 0x000000000f087348 */ /* 0x000fea0003c00000 */
[----:B------:R0:W1:Y:S02]  /*23780*/  SHFL.IDX P6, R14, R13, R12, R11 ;  /* 0x0000000c0d0e7389 */ /* 0x00006400000c000b */
[----:B01----:R-:W-:Y:S01]  /*23790*/  ENDCOLLECTIVE ;  /* 0x000000000000791b */ /* 0x003fe20003800000 */
.L_x_9216:
[----:B------:R-:W-:-:S04]  /*237a0*/  @!P1 IADD3 R4, P2, R4, R21, RZ ;  /* 0x0000001504049210 */ /* 0x000fc80007f5e0ff */
[----:B------:R-:W-:Y:S01]  /*237b0*/  @!P1 MOV R8, R4 ;  /* 0x0000000400089202 */ /* 0x000fe20000000f00 */
[----:B------:R-:W-:-:S04]  /*237c0*/  @!P1 IMAD.X R7, R0, 0x1, R6, P2 ;  /* 0x0000000100079824 */ /* 0x000fc800010e0606 */
[----:B------:R-:W-:Y:S02]  /*237d0*/  @!P1 IMAD.MOV.U32 R9, RZ, RZ, R7 ;  /* 0x000000ffff099224 */ /* 0x000fe400078e0007 */
[----:B------:R-:W-:Y:S02]  /*237e0*/  IMAD.MOV.U32 R13, RZ, RZ, R34 ;  /* 0x000000ffff0d7224 */ /* 0x000fe400078e0022 */
[----:B------:R-:W-:-:S07]  /*237f0*/  IMAD.MOV.U32 R5, RZ, RZ, R14 ;  /* 0x000000ffff057224 */ /* 0x000fce00078e000e */
[----:B------:R-:W-:Y:S05]  /*23800*/  WARPSYNC.COLLECTIVE R15, `(.L_x_9217) ;  /* 0x000000000f087348 */ /* 0x000fea0003c00000 */
[----:B------:R0:W1:Y:S02]  /*23810*/  SHFL.IDX P6, R14, R13, R12, R11 ;  /* 0x0000000c0d0e7389 */ /* 0x00006400000c000b */
[----:B01----:R-:W-:Y:S01]  /*23820*/  ENDCOLLECTIVE ;  /* 0x000000000000791b */ /* 0x003fe20003800000 */
.L_x_9217:
[----:B------:R-:W2:Y:S01]  /*23830*/  @!P1 LD.E.128 R8, desc[UR42][R8.64] ;  /* 0x0000002a08089980 */ /* 0x000ea2000c101d00 */
[----:B------:R-:W-:-:S05]  /*23840*/  @!P1 IADD3 R14, P2, R14, R21, RZ ;  /* 0x000000150e0e9210 */ /* 0x000fca0007f5e0ff */
[----:B------:R-:W-:Y:S02]  /*23850*/  @!P1 IMAD.X R5, R5, 0x1, R6, P2 ;  /* 0x0000000105059824 */ /* 0x000fe400010e0606 */
[----:B------:R-:W-:-:S06]  /*23860*/  @!P1 IMAD.MOV.U32 R4, RZ, RZ, R14 ;  /* 0x000000ffff049224 */ /* 0x000fcc00078e000e */
[----:B------:R-:W5:Y:S01]  /*23870*/  @!P1 LD.E.128 R4, desc[UR42][R4.64] ;  /* 0x0000002a04049980 */ /* 0x000f62000c101d00 */
[----:B------:R-:W-:Y:S02]  /*23880*/  CS2R R46, SRZ ;  /* 0x00000000002e7805 */ /* 0x000fe4000001ff00 */
[----:B------:R-:W-:Y:S02]  /*23890*/  CS2R R48, SRZ ;  /* 0x0000000000307805 */ /* 0x000fe4000001ff00 */
[----:B------:R-:W-:Y:S02]  /*238a0*/  MOV R13, R35 ;  /* 0x00000023000d7202 */ /* 0x000fe40000000f00 */
[----:B------:R-:W-:Y:S02]  /*238b0*/  CS2R R44, SRZ ;  /* 0x00000000002c7805 */ /* 0x000fe4000001ff00 */
[----:B------:R-:W-:Y:S02]  /*238c0*/  CS2R R50, SRZ ;  /* 0x0000000000327805 */ /* 0x000fe4000001ff00 */
[----:B------:R-:W-:-:S02]  /*238d0*/  CS2R R24, SRZ ;  /* 0x0000000000187805 */ /* 0x000fc4000001ff00 */
[----:B--2---:R-:W-:Y:S01]  /*238e0*/  @!P1 MOV R47, R9 ;  /* 0x00000009002f9202 */ /* 0x004fe20000000f00 */
[----:B------:R-:W-:Y:S02]  /*238f0*/  @!P1 IMAD.MOV.U32 R49, RZ, RZ, R11 ;  /* 0x000000ffff319224 */ /* 0x000fe400078e000b */
[----:B------:R-:W-:Y:S02]  /*23900*/  IMAD.MOV.U32 R11, RZ, RZ, 0x181f ;  /* 0x0000181fff0b7424 */ /* 0x000fe400078e00ff */
[----:B------:R-:W-:Y:S01]  /*23910*/  IMAD.MOV.U32 R12, RZ, RZ, R47 ;  /* 0x000000ffff0c7224 */ /* 0x000fe200078e002f */
[----:B------:R-:W-:Y:S01]  /*23920*/  MOV R20, R49 ;  /* 0x0000003100147202 */ /* 0x000fe20000000f00 */
[----:B------:R-:W-:Y:S02]  /*23930*/  @!P1 IMAD.MOV.U32 R46, RZ, RZ, R8 ;  /* 0x000000ffff2e9224 */ /* 0x000fe400078e0008 */
[----:B------:R-:W-:Y:S01]  /*23940*/  @!P1 IMAD.MOV.U32 R48, RZ, RZ, R10 ;  /* 0x000000ffff309224 */ /* 0x000fe200078e000a */
[----:B------:R-:W-:Y:S01]  /*23950*/  PRMT R67, R12, 0x7610, R67 ;  /* 0x000076100c437816 */ /* 0x000fe20000000043 */
[----:B------:R-:W-:-:S02]  /*23960*/  IMAD.MOV.U32 R12, RZ, RZ, 0x1 ;  /* 0x00000001ff0c7424 */ /* 0x000fc400078e00ff */
[----:B------:R-:W-:Y:S02]  /*23970*/  IMAD.MOV.U32 R0, RZ, RZ, R46 ;  /* 0x000000ffff007224 */ /* 0x000fe400078e002e */
[----:B------:R-:W-:-:S07]  /*23980*/  IMAD.MOV.U32 R10, RZ, RZ, R48 ;  /* 0x000000ffff0a7224 */ /* 0x000fce00078e0030 */
[----:B-----5:R-:W-:Y:S05]  /*23990*/  WARPSYNC.COLLECTIVE R15, `(.L_x_9218) ;  /* 0x000000000f087348 */ /* 0x020fea0003c00000 */
[----:B------:R0:W1:Y:S02]  /*239a0*/  SHFL.IDX P6, R14, R13, R12, R11 ;  /* 0x0000000c0d0e7389 */ /* 0x00006400000c000b */
[----:B01---5:R-:W-:Y:S01]  /*239b0*/  ENDCOLLECTIVE ;  /* 0x000000000000791b */ /* 0x023fe20003800000 */
.L_x_9218:
[----:B------:R-:W-:Y:S02]  /*239c0*/  PRMT R64, R64, 0x5410, R0 ;  /* 0x0000541040407816 */ /* 0x000fe40000000000 */
[----:B------:R-:W-:Y:S01]  /*239d0*/  PRMT R37, R10, 0x5410, R20 ;  /* 0x000054100a257816 */ /* 0x000fe20000000014 */
[----:B------:R-:W-:Y:S02]  /*239e0*/  @!P1 IMAD.MOV.U32 R44, RZ, RZ, R4 ;  /* 0x000000ffff2c9224 */ /* 0x000fe400078e0004 */
[----:B------:R-:W-:Y:S02]  /*239f0*/  @!P1 IMAD.MOV.U32 R45, RZ, RZ, R5 ;  /* 0x000000ffff2d9224 */ /* 0x000fe400078e0005 */
[----:B------:R-:W-:Y:S01]  /*23a00*/  @!P1 IMAD.MOV.U32 R50, RZ, RZ, R6 ;  /* 0x000000ffff329224 */ /* 0x000fe200078e0006 */
[----:B------:R-:W-:Y:S01]  /*23a10*/  MOV R4, R44 ;  /* 0x0000002c00047202 */ /* 0x000fe20000000f00 */
[----:B------:R-:W-:Y:S02]  /*23a20*/  @!P1 IMAD.MOV.U32 R51, RZ, RZ, R7 ;  /* 0x000000ffff339224 */ /* 0x000fe400078e0007 */
        /* <DEDUP_REMOVED lines=10> */
.L_x_9219:
[----:B------:R-:W-:Y:S01]  /*23ad0*/  PRMT R64, R7, 0x7610, R64 ;  /* 0x0000761007407816 */ /* 0x000fe20000000040 */
[----:B------:R-:W-:Y:S01]  /*23ae0*/  IMAD.MOV.U32 R13, RZ, RZ, R33 ;  /* 0x000000ffff0d7224 */ /* 0x000fe200078e0021 */
[----:B------:R-:W-:-:S07]  /*23af0*/  MOV R8, R14 ;  /* 0x0000000e00087202 */ /* 0x000fce0000000f00 */
[----:B------:R-:W-:Y:S05]  /*23b00*/  WARPSYNC.COLLECTIVE R15, `(.L_x_9220) ;  /* 0x000000000f087348 */ /* 0x000fea0003c00000 */
[----:B------:R0:W1:Y:S02]  /*23b10*/  SHFL.IDX P6, R14, R13, R12, R11 ;  /* 0x0000000c0d0e7389 */ /* 0x00006400000c000b */
[----:B01----:R-:W-:Y:S01]  /*23b20*/  ENDCOLLECTIVE ;  /* 0x000000000000791b */ /* 0x003fe20003800000 */
.L_x_9220:
[----:B------:R-:W-:Y:S02]  /*23b30*/  IMAD.MOV.U32 R13, RZ, RZ, R34 ;  /* 0x000000ffff0d7224 */ /* 0x000fe400078e0022 */
[----:B------:R-:W-:-:S07]  /*23b40*/  IMAD.MOV.U32 R9, RZ, RZ, R14 ;  /* 0x000000ffff097224 */ /* 0x000fce00078e000e */
[----:B------:R-:W-:Y:S05]  /*23b50*/  WARPSYNC.COLLECTIVE R15, `(.L_x_9221) ;  /* 0x000000000f087348 */ /* 0x000fea0003c00000 */
[----:B------:R0:W1:Y:S02]  /*23b60*/  SHFL.IDX P6, R14, R13, R12, R11 ;  /* 0x0000000c0d0e7389 */ /* 0x00006400000c000b */
[----:B01----:R-:W-:Y:S01]  /*23b70*/  ENDCOLLECTIVE ;  /* 0x000000000000791b */ /* 0x003fe20003800000 */
.L_x_9221:
[----:B------:R-:W-:Y:S05]  /*23b80*/  BRA `(.L_x_9222) ;  /* 0xfffffe8400ac7947 */ /* 0x000fea000383ffff */
.L_x_8944:
[----:B------:R-:W-:Y:S01]  /*23b90*/  BSSY B1, `(.L_x_9223) ;  /* 0x0000008000017945 */ /* 0x000fe20003800000 */
[----:B------:R-:W-:Y:S01]  /*23ba0*/  IMAD.MOV.U32 R13, RZ, RZ, R35 ;  /* 0x000000ffff0d7224 */ /* 0x000fe200078e0023 */
[----:B------:R-:W-:Y:S01]  /*23bb0*/  MOV R12, 0x2 ;  /* 0x00000002000c7802 */ /* 0x000fe20000000f00 */
[----:B------:R-:W-:Y:S02]  /*23bc0*/  IMAD.MOV.U32 R11, RZ, RZ, 0x181f ;  /* 0x0000181fff0b7424 */ /* 0x000fe400078e00ff */
[----:B-1----:R-:W-:-:S07]  /*23bd0*/  IMAD.MOV.U32 R15, RZ, RZ, -0x1 ;  /* 0xffffffffff0f7424 */ /* 0x002fce00078e00ff */
[----:B------:R-:W-:Y:S05]  /*23be0*/  WARPSYNC.COLLECTIVE R15, `(.L_x_9224) ;  /* 0x000000000f087348 */ /* 0x000fea0003c00000 */
[----:B------:R0:W1:Y:S02]  /*23bf0*/  SHFL.IDX P6, R14, R13, R12, R11 ;  /* 0x0000000c0d0e7389 */ /* 0x00006400000c000b */
[----:B01----:R-:W-:Y:S01]  /*23c00*/  ENDCOLLECTIVE ;  /* 0x000000000000791b */ /* 0x003fe20003800000 */
.L_x_9224:
[----:B------:R-:W-:Y:S05]  /*23c10*/  BSYNC B1 ;  /* 0x0000000000017941 */ /* 0x000fea0003800000 */
.L_x_9223:
[----:B------:R-:W-:Y:S01]  /*23c20*/  IMAD.MOV.U32 R13, RZ, RZ, R32 ;  /* 0x000000ffff0d7224 */ /* 0x000fe200078e0020 */
[----:B------:R-:W-:Y:S01]  /*23c30*/  MOV R12, 0x2 ;  /* 0x00000002000c7802 */ /* 0x000fe20000000f00 */
[----:B------:R-:W-:Y:S02]  /*23c40*/  IMAD.MOV.U32 R11, RZ, RZ, 0x181f ;  /* 0x0000181fff0b7424 */ /* 0x000fe400078e00ff */
[----:B------:R-:W-:Y:S02]  /*23c50*/  IMAD.MOV.U32 R15, RZ, RZ, -0x1 ;  /* 0xffffffffff0f7424 */ /* 0x000fe400078e00ff */
[----:B------:R-:W-:Y:S02]  /*23c60*/  IMAD.MOV.U32 R0, RZ, RZ, R14 ;  /* 0x000000ffff007224 */ /* 0x000fe400078e000e */
[----:B------:R-:W-:-:S07]  /*23c70*/  VIADD R10, R56, 0x40 ;  /* 0x00000040380a7836 */ /* 0x000fce0000000000 */
[----:B------:R-:W-:Y:S05]  /*23c80*/  WARPSYNC.COLLECTIVE R15, `(.L_x_9225) ;  /* 0x000000000f087348 */ /* 0x000fea0003c00000 */
[----:B------:R0:W1:Y:S02]  /*23c90*/  SHFL.IDX P6, R14, R13, R12, R11 ;  /* 0x0000000c0d0e7389 */ /* 0x00006400000c000b */
[----:B01----:R-:W-:Y:S01]  /*23ca0*/  ENDCOLLECTIVE ;  /* 0x000000000000791b */ /* 0x003fe20003800000 */
.L_x_9225:
        /* <DEDUP_REMOVED lines=8> */
.L_x_9226:
[----:B------:R-:W-:-:S05]  /*23d30*/  @!P1 IADD3 R8, P2, R8, R21, RZ ;  /* 0x0000001508089210 */ /* 0x000fca0007f5e0ff */
[----:B------:R-:W-:Y:S02]  /*23d40*/  @!P1 IMAD.X R9, R0, 0x1, R29, P2 ;  /* 0x0000000100099824 */ /* 0x000fe400010e061d */
[----:B------:R-:W-:Y:S02]  /*23d50*/  IMAD.MOV.U32 R13, RZ, RZ, R34 ;  /* 0x000000ffff0d7224 */ /* 0x000fe400078e0022 */
[----:B------:R-:W-:-:S07]  /*23d60*/  IMAD.MOV.U32 R20, RZ, RZ, R14 ;  /* 0x000000ffff147224 */ /* 0x000fce00078e000e */
[----:B------:R-:W-:Y:S05]  /*23d70*/  WARPSYNC.COLLECTIVE R15, `(.L_x_9227) ;  /* 0x000000000f087348 */ /* 0x000fea0003c00000 */
[----:B------:R0:W1:Y:S02]  /*23d80*/  SHFL.IDX P6, R14, R13, R12, R11 ;  /* 0x0000000c0d0e7389 */ /* 0x00006400000c000b */
[----:B01----:R-:W-:Y:S01]  /*23d90*/  ENDCOLLECTIVE ;  /* 0x000000000000791b */ /* 0x003fe20003800000 */
.L_x_9227:
[----:B------:R-:W2:Y:S01]  /*23da0*/  @!P1 LD.E.128 R8, desc[UR42][R8.64] ;  /* 0x0000002a08089980 */ /* 0x000ea2000c101d00 */
[----:B------:R-:W-:-:S04]  /*23db0*/  @!P1 IADD3 R28, P2, R14, R21, RZ ;  /* 0x000000150e1c9210 */ /* 0x000fc80007f5e0ff */
[----:B------:R-:W-:-:S06]  /*23dc0*/  @!P1 IADD3.X R29, R20, R29, RZ, P2, !PT ;  /* 0x0000001d141d9210 */ /* 0x000fcc00017fe4ff */
        /* <DEDUP_REMOVED lines=11> */
[----:B------:R-:W-:Y:S02]  /*23e80*/  @!P1 IMAD.MOV.U32 R39, RZ, RZ, R11 ;  /* 0x000000ffff279224 */ /* 0x000fe400078e000b */
[----:B------:R-:W-:Y:S01]  /*23e90*/  IMAD.MOV.U32 R11, RZ, RZ, 0x181f ;  /* 0x0000181fff0b7424 */ /* 0x000fe200078e00ff */
[----:B------:R-:W-:Y:S01]  /*23ea0*/  PRMT R59, R0, 0x5410, R12 ;  /* 0x00005410003b7816 */ /* 0x000fe2000000000c */
[----:B------:R-:W-:Y:S02]  /*23eb0*/  IMAD.MOV.U32 R12, RZ, RZ, 0x3 ;  /* 0x00000003ff0c7424 */ /* 0x000fe400078e00ff */
[----:B------:R-:W-:-:S02]  /*23ec0*/  IMAD.MOV.U32 R8, RZ, RZ, R38 ;  /* 0x000000ffff087224 */ /* 0x000fc400078e0026 */
[----:B------:R-:W-:-:S07]  /*23ed0*/  IMAD.MOV.U32 R9, RZ, RZ, R39 ;  /* 0x000000ffff097224 */ /* 0x000fce00078e0027 */
[----:B-----5:R-:W-:Y:S05]  /*23ee0*/  WARPSYNC.COLLECTIVE R15, `(.L_x_9228) ;  /* 0x000000000f087348 */ /* 0x020fea0003c00000 */
[----:B------:R0:W1:Y:S02]  /*23ef0*/  SHFL.IDX P6, R14, R13, R12, R11 ;  /* 0x0000000c0d0e7389 */ /* 0x00006400000c000b */
[----:B01---5:R-:W-:Y:S01]  /*23f00*/  ENDCOLLECTIVE ;  /* 0x000000000000791b */ /* 0x023fe20003800000 */
.L_x_9228:
[----:B------:R-:W-:Y:S01]  /*23f10*/  @!P1 MOV R41, R29 ;  /* 0x0000001d00299202 */ /* 0x000fe20000000f00 */
[----:B------:R-:W-:Y:S01]  /*23f20*/  @!P1 IMAD.MOV.U32 R40, RZ, RZ, R28 ;  /* 0x000000ffff289224 */ /* 0x000fe200078e001c */
[----:B------:R-:W-:Y:S01]  /*23f30*/  PRMT R52, R8, 0x5410, R9 ;  /* 0x0000541008347816 */ /* 0x000fe20000000009 */
[----:B------:R-:W-:Y:S02]  /*23f40*/  @!P1 IMAD.MOV.U32 R42, RZ, RZ, R30 ;  /* 0x000000ffff2a9224 */ /* 0x000fe400078e001e */
[----:B------:R-:W-:Y:S02]  /*23f50*/  @!P1 IMAD.MOV.U32 R43, RZ, RZ, R31 ;  /* 0x000000ffff2b9224 */ /* 0x000fe400078e001f */
[----:B------:R-:W-:Y:S01]  /*23f60*/  IMAD.MOV.U32 R8, RZ, RZ, R40 ;  /* 0x000000ffff087224 */ /* 0x000fe200078e0028 */
[----:B------:R-:W-:Y:S01]  /*23f70*/  MOV R10, R42 ;  /* 0x0000002a000a7202 */ /* 0x000fe20000000f00 */
[----:B------:R-:W-:Y:S02]  /*23f80*/  IMAD.MOV.U32 R9, RZ, RZ, R41 ;  /* 0x000000ffff097224 */ /* 0x000fe400078e0029 */
[----:B------:R-:W-:-:S03]  /*23f90*/  IMAD.MOV.U32 R13, RZ, RZ, R32 ;  /* 0x000000ffff0d7224 */ /* 0x000fc600078e0020 */
[----:B------:R-:W-:Y:S02]  /*23fa0*/  PRMT R62, R8, 0x5410, R9 ;  /* 0x00005410083e7816 */ /* 0x000fe40000000009 */
[----:B------:R-:W-:Y:S02]  /*23fb0*/  CS2R R8, SRZ ;  /* 0x0000000000087805 */ /* 0x000fe4000001ff00 */
[----:B------:R-:W-:-:S07]  /*23fc0*/  MOV R0, R14 ;  /* 0x0000000e00007202 */ /* 0x000fce0000000f00 */
[----:B------:R-:W-:Y:S05]  /*23fd0*/  WARPSYNC.COLLECTIVE R15, `(.L_x_9229) ;  /* 0x000000000f087348 */ /* 0x000fea0003c00000 */
[----:B------:R0:W1:Y:S02]  /*23fe0*/  SHFL.IDX P6, R14, R13, R12, R11 ;  /* 0x0000000c0d0e7389 */ /* 0x00006400000c000b */
[----:B01----:R-:W-:Y:S01]  /*23ff0*/  ENDCOLLECTIVE ;  /* 0x000000000000791b */ /* 0x003fe20003800000 */
.L_x_9229:
[----:B------:R-:W-:Y:S02]  /*24000*/  IMAD.MOV.U32 R13, RZ, RZ, R33 ;  /* 0x000000ffff0d7224 */ /* 0x000fe400078e0021 */
[----:B------:R-:W-:-:S07]  /*24010*/  IMAD.MOV.U32 R32, RZ, RZ, R14 ;  /* 0x000000ffff207224 */ /* 0x000fce00078e000e */
[----:B------:R-:W-:Y:S05]  /*24020*/  WARPSYNC.COLLECTIVE R15, `(.L_x_9230) ;  /* 0x000000000f087348 */ /* 0x000fea0003c00000 */
[----:B------:R0:W1:Y:S02]  /*24030*/  SHFL.IDX P6, R14, R13, R12, R11 ;  /* 0x0000000c0d0e7389 */ /* 0x00006400000c000b */
[----:B01----:R-:W-:Y:S01]  /*24040*/  ENDCOLLECTIVE ;  /* 0x000000000000791b */ /* 0x003fe20003800000 */
.L_x_9230:
[----:B------:R-:W-:Y:S01]  /*24050*/  MOV R13, R34 ;  /* 0x00000022000d7202 */ /* 0x000fe20000000f00 */
[----:B------:R-:W-:-:S07]  /*24060*/  IMAD.MOV.U32 R33, RZ, RZ, R14 ;  /* 0x000000ffff217224 */ /* 0x000fce00078e000e */
[----:B------:R-:W-:Y:S05]  /*24070*/  WARPSYNC.COLLECTIVE R15, `(.L_x_9231) ;  /* 0x000000000f087348 */ /* 0x000fea0003c00000 */
[----:B------:R0:W1:Y:S02]  /*24080*/  SHFL.IDX P6, R14, R13, R12, R11 ;  /* 0x0000000c0d0e7389 */ /* 0x00006400000c000b */
[----:B01----:R-:W-:Y:S01]  /*24090*/  ENDCOLLECTIVE ;  /* 0x000000000000791b */ /* 0x003fe20003800000 */
.L_x_9231:
[----:B------:R-:W-:-:S05]  /*240a0*/  IMAD.MOV.U32 R11, RZ, RZ, R43 ;  /* 0x000000ffff0b7224 */ /* 0x000fca00078e002b */
[----:B------:R-:W-:Y:S01]  /*240b0*/  PRMT R63, R10, 0x5410, R11 ;  /* 0x000054100a3f7816 */ /* 0x000fe2000000000b */
[----:B------:R-:W-:Y:S01]  /*240c0*/  IMAD.MOV.U32 R34, RZ, RZ, R14 ;  /* 0x000000ffff227224 */ /* 0x000fe200078e000e */
[----:B------:R-:W-:Y:S06]  /*240d0*/  BRA `(.L_x_9232) ;  /* 0xfffffe84008c7947 */ /* 0x000fec000383ffff */
.L_x_8948:
[----:B0-----:R0:W1:Y:S02]  /*240e0*/  SYNCS.PHASECHK.TRANS64.TRYWAIT P4, [R2+URZ+0x28800], R29 ;  /* 0x0288001d020075a7 */ /* 0x001064000808017f */
[----:B-1----:R-:W-:Y:S05]  /*240f0*/  @!P4 NANOSLEEP.SYNCS 0x989680 ;  /* 0x009896800000c95d */ /* 0x002fea0003900000 */
[----:B------:R-:W1:Y:S02]  /*24100*/  @!P4 SYNCS.PHASECHK.TRANS64 P4, [R2+URZ+0x28800], R29 ;  /* 0x0288001d0200c5a7 */ /* 0x000e64000808007f */
[----:B-1----:R-:W-:Y:S05]  /*24110*/  @!P4 BRA `(.L_x_8948) ;  /* 0xfffffffc00f0c947 */ /* 0x002fea000383ffff */
[----:B------:R-:W-:Y:S05]  /*24120*/  BRA `(.L_x_9233) ;  /* 0xfffffe8800247947 */ /* 0x000fea000383ffff */
.L_x_8958:
[----:B-1----:R1:W2:Y:S02]  /*24130*/  SYNCS.PHASECHK.TRANS64.TRYWAIT P2, [R0+URZ+0x28830], R3 ;  /* 0x02883003000075a7 */ /* 0x0022a4000804017f */
[----:B--2---:R-:W-:Y:S05]  /*24140*/  @!P2 NANOSLEEP.SYNCS 0x989680 ;  /* 0x009896800000a95d */ /* 0x004fea0003900000 */
[----:B------:R-:W2:Y:S02]  /*24150*/  @!P2 SYNCS.PHASECHK.TRANS64 P2, [R0+URZ+0x28830], R3 ;  /* 0x028830030000a5a7 */ /* 0x000ea4000804007f */
[----:B--2---:R-:W-:Y:S05]  /*24160*/  @!P2 BRA `(.L_x_8958) ;  /* 0xfffffffc00f0a947 */ /* 0x004fea000383ffff */
[----:B------:R-:W-:Y:S05]  /*24170*/  BRA `(.L_x_8957) ;  /* 0xfffffea000a07947 */ /* 0x000fea000383ffff */
.L_x_8964:
[----:B-1----:R1:W2:Y:S02]  /*24180*/  SYNCS.PHASECHK.TRANS64.TRYWAIT P4, [R7+URZ+0x28830], R8 ;  /* 0x02883008070075a7 */ /* 0x0022a4000808017f */
[----:B--2---:R-:W-:Y:S05]  /*24190*/  @!P4 NANOSLEEP.SYNCS 0x989680 ;  /* 0x009896800000c95d */ /* 0x004fea0003900000 */
[----:B------:R-:W2:Y:S02]  /*241a0*/  @!P4 SYNCS.PHASECHK.TRANS64 P4, [R7+URZ+0x28830], R8 ;  /* 0x028830080700c5a7 */ /* 0x000ea4000808007f */
[----:B--2---:R-:W-:Y:S05]  /*241b0*/  @!P4 BRA `(.L_x_8964) ;  /* 0xfffffffc00f0c947 */ /* 0x004fea000383ffff */
[----:B------:R-:W-:Y:S05]  /*241c0*/  BRA `(.L_x_8963) ;  /* 0xfffffecc00e87947 */ /* 0x000fea000383ffff */
.L_x_8968:
[----:B-1----:R1:W2:Y:S02]  /*241d0*/  SYNCS.PHASECHK.TRANS64.TRYWAIT P3, [R7+URZ+0x28850], R6 ;  /* 0x02885006070075a7 */ /* 0x0022a4000806017f */
[----:B--2---:R-:W-:Y:S05]  /*241e0*/  @!P3 NANOSLEEP.SYNCS 0x989680 ;  /* 0x009896800000b95d */ /* 0x004fea0003900000 */
[----:B------:R-:W2:Y:S02]  /*241f0*/  @!P3 SYNCS.PHASECHK.TRANS64 P3, [R7+URZ+0x28850], R6 ;  /* 0x028850060700b5a7 */ /* 0x000ea4000806007f */
[----:B--2---:R-:W-:Y:S05]  /*24200*/  @!P3 BRA `(.L_x_8968) ;  /* 0xfffffffc00f0b947 */ /* 0x004fea000383ffff */
[----:B------:R-:W-:Y:S05]  /*24210*/  BRA `(.L_x_8965) ;  /* 0xfffffed000e87947 */ /* 0x000fea000383ffff */
.L_x_8975:
[----:B-1----:R1:W2:Y:S02]  /*24220*/  SYNCS.PHASECHK.TRANS64.TRYWAIT P3, [R7+URZ+0x28830], R8 ;  /* 0x02883008070075a7 */ /* 0x0022a4000806017f */
[----:B--2---:R-:W-:Y:S05]  /*24230*/  @!P3 NANOSLEEP.SYNCS 0x989680 ;  /* 0x009896800000b95d */ /* 0x004fea0003900000 */
[----:B------:R-:W2:Y:S02]  /*24240*/  @!P3 SYNCS.PHASECHK.TRANS64 P3, [R7+URZ+0x28830], R8 ;  /* 0x028830080700b5a7 */ /* 0x000ea4000806007f */
[----:B--2---:R-:W-:Y:S05]  /*24250*/  @!P3 BRA `(.L_x_8975) ;  /* 0xfffffffc00f0b947 */ /* 0x004fea000383ffff */
[----:B------:R-:W-:Y:S05]  /*24260*/  BRA `(.L_x_8974) ;  /* 0xffffff0000887947 */ /* 0x000fea000383ffff */
.L_x_8979:
[----:B-1----:R1:W2:Y:S02]  /*24270*/  SYNCS.PHASECHK.TRANS64.TRYWAIT P2, [R7+URZ+0x28850], R6 ;  /* 0x02885006070075a7 */ /* 0x0022a4000804017f */
[----:B--2---:R-:W-:Y:S05]  /*24280*/  @!P2 NANOSLEEP.SYNCS 0x989680 ;  /* 0x009896800000a95d */ /* 0x004fea0003900000 */
[----:B------:R-:W2:Y:S02]  /*24290*/  @!P2 SYNCS.PHASECHK.TRANS64 P2, [R7+URZ+0x28850], R6 ;  /* 0x028850060700a5a7 */ /* 0x000ea4000804007f */
[----:B--2---:R-:W-:Y:S05]  /*242a0*/  @!P2 BRA `(.L_x_8979) ;  /* 0xfffffffc00f0a947 */ /* 0x004fea000383ffff */
[----:B------:R-:W-:Y:S05]  /*242b0*/  BRA `(.L_x_8976) ;  /* 0xffffff0400887947 */ /* 0x000fea000383ffff */
.L_x_8984:
[----:B-1----:R1:W2:Y:S02]  /*242c0*/  SYNCS.PHASECHK.TRANS64.TRYWAIT P0, [R11+URZ+0x28850], R4 ;  /* 0x028850040b0075a7 */ /* 0x0022a4000800017f */
[----:B--2---:R-:W-:Y:S05]  /*242d0*/  @!P0 NANOSLEEP.SYNCS 0x989680 ;  /* 0x009896800000895d */ /* 0x004fea0003900000 */
[----:B------:R-:W2:Y:S02]  /*242e0*/  @!P0 SYNCS.PHASECHK.TRANS64 P0, [R11+URZ+0x28850], R4 ;  /* 0x028850040b0085a7 */ /* 0x000ea4000800007f */
[----:B--2---:R-:W-:Y:S05]  /*242f0*/  @!P0 BRA `(.L_x_8984) ;  /* 0xfffffffc00f08947 */ /* 0x004fea000383ffff */
[----:B------:R-:W-:Y:S05]  /*24300*/  BRA `(.L_x_8983) ;  /* 0xffffff2800b87947 */ /* 0x000fea000383ffff */
.L_x_8989:
[----:B------:R-:W-:Y:S01]  /*24310*/  IMAD.MOV.U32 R13, RZ, RZ, R4 ;  /* 0x000000ffff0d7224 */ /* 0x000fe200078e0004 */
[----:B------:R-:W-:Y:S01]  /*24320*/  MOV R15, 0xffffffff ;  /* 0xffffffff000f7802 */ /* 0x000fe20000000f00 */
[----:B------:R-:W-:Y:S02]  /*24330*/  IMAD.MOV.U32 R12, RZ, RZ, RZ ;  /* 0x000000ffff0c7224 */ /* 0x000fe400078e00ff */
[----:B------:R-:W-:-:S07]  /*24340*/  IMAD.MOV.U32 R11, RZ, RZ, 0x181f ;  /* 0x0000181fff0b7424 */ /* 0x000fce00078e00ff */
[----:B-----5:R-:W-:Y:S05]  /*24350*/  WARPSYNC.COLLECTIVE R15, `(.L_x_9234) ;  /* 0x000000000f087348 */ /* 0x020fea0003c00000 */
[----:B------:R0:W1:Y:S02]  /*24360*/  SHFL.IDX P6, R14, R13, R12, R11 ;  /* 0x0000000c0d0e7389 */ /* 0x00006400000c000b */
[----:B01---5:R-:W-:Y:S01]  /*24370*/  ENDCOLLECTIVE ;  /* 0x000000000000791b */ /* 0x023fe20003800000 */
.L_x_9234:
[----:B------:R-:W-:Y:S02]  /*24380*/  IMAD.MOV.U32 R13, RZ, RZ, R0 ;  /* 0x000000ffff0d7224 */ /* 0x000fe400078e0000 */
[----:B------:R-:W-:-:S07]  /*24390*/  IMAD.MOV.U32 R3, RZ, RZ, R14 ;  /* 0x000000ffff037224 */ /* 0x000fce00078e000e */
[----:B------:R-:W-:Y:S05]  /*243a0*/  WARPSYNC.COLLECTIVE R15, `(.L_x_9235) ;  /* 0x000000000f087348 */ /* 0x000fea0003c00000 */
[----:B------:R0:W1:Y:S02]  /*243b0*/  SHFL.IDX P6, R14, R13, R12, R11 ;  /* 0x0000000c0d0e7389 */ /* 0x00006400000c000b */
[----:B01----:R-:W-:Y:S01]  /*243c0*/  ENDCOLLECTIVE ;  /* 0x000000000000791b */ /* 0x003fe20003800000 */
.L_x_9235:
[----:B------:R-:W-:Y:S05]  /*243d0*/  BRA `(.L_x_9236) ;  /* 0xffffff4400787947 */ /* 0x000fea000383ffff */
.L_x_8992:
[----:B------:R-:W-:Y:S01]  /*243e0*/  BSSY B1, `(.L_x_9237) ;  /* 0x0000008000017945 */ /* 0x000fe20003800000 */
[----:B------:R-:W-:Y:S01]  /*243f0*/  IMAD.MOV.U32 R13, RZ, RZ, R4 ;  /* 0x000000ffff0d7224 */ /* 0x000fe200078e0004 */
[----:B------:R-:W-:Y:S01]  /*24400*/  MOV R11, 0x181f ;  /* 0x0000181f000b7802 */ /* 0x000fe20000000f00 */
[----:B------:R-:W-:Y:S02]  /*24410*/  IMAD.MOV.U32 R12, RZ, RZ, 0x1 ;  /* 0x00000001ff0c7424 */ /* 0x000fe400078e00ff */
[----:B---3--:R-:W-:-:S07]  /*24420*/  IMAD.MOV.U32 R15, RZ, RZ, -0x1 ;  /* 0xffffffffff0f7424 */ /* 0x008fce00078e00ff */
[----:B012--5:R-:W-:Y:S05]  /*24430*/  WARPSYNC.COLLECTIVE R15, `(.L_x_9238) ;  /* 0x000000000f087348 */ /* 0x027fea0003c00000 */
[----:B--2---:R2:W3:Y:S02]  /*24440*/  SHFL.IDX P6, R14, R13, R12, R11 ;  /* 0x0000000c0d0e7389 */ /* 0x0044e400000c000b */
[----:B0123-5:R-:W-:Y:S01]  /*24450*/  ENDCOLLECTIVE ;  /* 0x000000000000791b */ /* 0x02ffe20003800000 */
.L_x_9238:
[----:B------:R-:W-:Y:S05]  /*24460*/  BSYNC B1 ;  /* 0x0000000000017941 */ /* 0x000fea0003800000 */
.L_x_9237:
        /* <DEDUP_REMOVED lines=8> */
.L_x_9239:
[----:B------:R-:W-:Y:S05]  /*244f0*/  BRA `(.L_x_9240) ;  /* 0xffffff4400747947 */ /* 0x000fea000383ffff */
.L_x_8995:
[----:B------:R-:W-:Y:S01]  /*24500*/  BSSY B1, `(.L_x_9241) ;  /* 0x0000008000017945 */ /* 0x000fe20003800000 */
[----:B------:R-:W-:Y:S01]  /*24510*/  IMAD.MOV.U32 R13, RZ, RZ, R4 ;  /* 0x000000ffff0d7224 */ /* 0x000fe200078e0004 */
[----:B---3--:R-:W-:Y:S01]  /*24520*/  MOV R15, 0xffffffff ;  /* 0xffffffff000f7802 */ /* 0x008fe20000000f00 */
[----:B------:R-:W-:Y:S02]  /*24530*/  IMAD.MOV.U32 R12, RZ, RZ, 0x2 ;  /* 0x00000002ff0c7424 */ /* 0x000fe400078e00ff */
[----:B------:R-:W-:-:S07]  /*24540*/  IMAD.MOV.U32 R11, RZ, RZ, 0x181f ;  /* 0x0000181fff0b7424 */ /* 0x000fce00078e00ff */
[----:B012-45:R-:W-:Y:S05]  /*24550*/  WARPSYNC.COLLECTIVE R15, `(.L_x_9242) ;  /* 0x000000000f087348 */ /* 0x037fea0003c00000 */
[----:B--2---:R2:W3:Y:S02]  /*24560*/  SHFL.IDX P6, R14, R13, R12, R11 ;  /* 0x0000000c0d0e7389 */ /* 0x0044e400000c000b */
[----:B012345:R-:W-:Y:S01]  /*24570*/  ENDCOLLECTIVE ;  /* 0x000000000000791b */ /* 0x03ffe20003800000 */
.L_x_9242:
[----:B------:R-:W-:Y:S05]  /*24580*/  BSYNC B1 ;  /* 0x0000000000017941 */ /* 0x000fea0003800000 */
.L_x_9241:
        /* <DEDUP_REMOVED lines=8> */
.L_x_9243:
[----:B------:R-:W-:Y:S05]  /*24610*/  BRA `(.L_x_9244) ;  /* 0xffffff4400747947 */ /* 0x000fea000383ffff */
.L_x_8998:
[----:B------:R-:W-:Y:S01]  /*24620*/  BSSY B1, `(.L_x_9245) ;  /* 0x0000008000017945 */ /* 0x000fe20003800000 */
[----:B------:R-:W-:Y:S02]  /*24630*/  IMAD.MOV.U32 R13, RZ, RZ, R4 ;  /* 0x000000ffff0d7224 */ /* 0x000fe400078e0004 */
[----:B------:R-:W-:Y:S02]  /*24640*/  IMAD.MOV.U32 R12, RZ, RZ, 0x3 ;  /* 0x00000003ff0c7424 */ /* 0x000fe400078e00ff */
[----:B------:R-:W-:Y:S02]  /*24650*/  IMAD.MOV.U32 R11, RZ, RZ, 0x181f ;  /* 0x0000181fff0b7424 */ /* 0x000fe400078e00ff */
[----:B---3--:R-:W-:-:S07]  /*24660*/  IMAD.MOV.U32 R15, RZ, RZ, -0x1 ;  /* 0xffffffffff0f7424 */ /* 0x008fce00078e00ff */
[----:B012-45:R-:W-:Y:S05]  /*24670*/  WARPSYNC.COLLECTIVE R15, `(.L_x_9246) ;  /* 0x000000000f087348 */ /* 0x037fea0003c00000 */
[----:B--2---:R2:W3:Y:S02]  /*24680*/  SHFL.IDX P6, R14, R13, R12, R11 ;  /* 0x0000000c0d0e7389 */ /* 0x0044e400000c000b */
[----:B012345:R-:W-:Y:S01]  /*24690*/  ENDCOLLECTIVE ;  /* 0x000000000000791b */ /* 0x03ffe20003800000 */
.L_x_9246:
[----:B------:R-:W-:Y:S05]  /*246a0*/  BSYNC B1 ;  /* 0x0000000000017941 */ /* 0x000fea0003800000 */
.L_x_9245:
        /* <DEDUP_REMOVED lines=8> */
.L_x_9247:
[----:B------:R-:W-:Y:S05]  /*24730*/  BRA `(.L_x_9248) ;  /* 0xffffff4400747947 */ /* 0x000fea000383ffff */
.L_x_9000:
[----:B------:R-:W-:Y:S01]  /*24740*/  MOV R13, R4 ;  /* 0x00000004000d7202 */ /* 0x000fe20000000f00 */
[----:B------:R-:W-:Y:S02]  /*24750*/  IMAD.MOV.U32 R12, RZ, RZ, RZ ;  /* 0x000000ffff0c7224 */ /* 0x000fe400078e00ff */
[----:B------:R-:W-:Y:S02]  /*24760*/  IMAD.MOV.U32 R11, RZ, RZ, 0x1c1f ;  /* 0x00001c1fff0b7424 */ /* 0x000fe400078e00ff */
[----:B------:R-:W-:-:S07]  /*24770*/  IMAD.MOV.U32 R15, RZ, RZ, -0x1 ;  /* 0xffffffffff0f7424 */ /* 0x000fce00078e00ff */
[----:B------:R-:W-:Y:S05]  /*24780*/  WARPSYNC.COLLECTIVE R15, `(.L_x_9249) ;  /* 0x000000000f087348 */ /* 0x000fea0003c00000 */
[----:B------:R0:W1:Y:S02]  /*24790*/  SHFL.IDX P6, R14, R13, R12, R11 ;  /* 0x0000000c0d0e7389 */ /* 0x00006400000c000b */
[----:B01----:R-:W-:Y:S01]  /*247a0*/  ENDCOLLECTIVE ;  /* 0x000000000000791b */ /* 0x003fe20003800000 */
.L_x_9249:
[----:B------:R-:W-:Y:S01]  /*247b0*/  MOV R13, R3 ;  /* 0x00000003000d7202 */ /* 0x000fe20000000f00 */
[----:B------:R-:W-:-:S07]  /*247c0*/  IMAD.MOV.U32 R0, RZ, RZ, R14 ;  /* 0x000000ffff007224 */ /* 0x000fce00078e000e */
[----:B------:R-:W-:Y:S05]  /*247d0*/  WARPSYNC.COLLECTIVE R15, `(.L_x_9250) ;  /* 0x000000000f087348 */ /* 0x000fea0003c00000 */
[----:B------:R0:W1:Y:S02]  /*247e0*/  SHFL.IDX P6, R14, R13, R12, R11 ;  /* 0x0000000c0d0e7389 */ /* 0x00006400000c000b */
[----:B01----:R-:W-:Y:S01]  /*247f0*/  ENDCOLLECTIVE ;  /* 0x000000000000791b */ /* 0x003fe20003800000 */
.L_x_9250:
[----:B------:R-:W-:Y:S05]  /*24800*/  BRA `(.L_x_9251) ;  /* 0xffffff4800307947 */ /* 0x000fea000383ffff */
.L_x_9003:
[----:B------:R-:W-:Y:S01]  /*24810*/  BSSY B1, `(.L_x_9252) ;  /* 0x0000008000017945 */ /* 0x000fe20003800000 */
[----:B0-----:R-:W-:Y:S02]  /*24820*/  IMAD.MOV.U32 R13, RZ, RZ, R4 ;  /* 0x000000ffff0d7224 */ /* 0x001fe400078e0004 */
[----:B------:R-:W-:Y:S02]  /*24830*/  IMAD.MOV.U32 R12, RZ, RZ, 0x1 ;  /* 0x00000001ff0c7424 */ /* 0x000fe400078e00ff */
[----:B------:R-:W-:Y:S02]  /*24840*/  IMAD.MOV.U32 R11, RZ, RZ, 0x1c1f ;  /* 0x00001c1fff0b7424 */ /* 0x000fe400078e00ff */
[----:B------:R-:W-:-:S07]  /*24850*/  IMAD.MOV.U32 R15, RZ, RZ, -0x1 ;  /* 0xffffffffff0f7424 */ /* 0x000fce00078e00ff */
[----:B-12---:R-:W-:Y:S05]  /*24860*/  WARPSYNC.COLLECTIVE R15, `(.L_x_9253) ;  /* 0x000000000f087348 */ /* 0x006fea0003c00000 */
[----:B--2---:R0:W2:Y:S02]  /*24870*/  SHFL.IDX P6, R14, R13, R12, R11 ;  /* 0x0000000c0d0e7389 */ /* 0x0040a400000c000b */
[----:B012---:R-:W-:Y:S01]  /*24880*/  ENDCOLLECTIVE ;  /* 0x000000000000791b */ /* 0x007fe20003800000 */
.L_x_9253:
[----:B------:R-:W-:Y:S05]  /*24890*/  BSYNC B1 ;  /* 0x0000000000017941 */ /* 0x000fea0003800000 */
.L_x_9252:
        /* <DEDUP_REMOVED lines=8> */
.L_x_9254:
[----:B------:R-:W-:Y:S05]  /*24920*/  BRA `(.L_x_9255) ;  /* 0xffffff4c00447947 */ /* 0x000fea000383ffff */
.L_x_9007:
[----:B------:R-:W-:Y:S01]  /*24930*/  MOV R13, R4 ;  /* 0x00000004000d7202 */ /* 0x000fe20000000f00 */
[----:B------:R-:W-:Y:S02]  /*24940*/  IMAD.MOV.U32 R12, RZ, RZ, RZ ;  /* 0x000000ffff0c7224 */ /* 0x000fe400078e00ff */
[----:B------:R-:W-:Y:S02]  /*24950*/  IMAD.MOV.U32 R11, RZ, RZ, 0x181f ;  /* 0x0000181fff0b7424 */ /* 0x000fe400078e00ff */
[----:B------:R-:W-:-:S07]  /*24960*/  IMAD.MOV.U32 R15, RZ, RZ, -0x1 ;  /* 0xffffffffff0f7424 */ /* 0x000fce00078e00ff */
[----:B0-----:R-:W-:Y:S05]  /*24970*/  WARPSYNC.COLLECTIVE R15, `(.L_x_9256) ;  /* 0x000000000f087348 */ /* 0x001fea0003c00000 */
[----:B------:R1:W2:Y:S02]  /*24980*/  SHFL.IDX P6, R14, R13, R12, R11 ;  /* 0x0000000c0d0e7389 */ /* 0x0002a400000c000b */
[----:B012---:R-:W-:Y:S01]  /*24990*/  ENDCOLLECTIVE ;  /* 0x000000000000791b */ /* 0x007fe20003800000 */
.L_x_9256:
[----:B------:R-:W-:Y:S01]  /*249a0*/  MOV R13, R0 ;  /* 0x00000000000d7202 */ /* 0x000fe20000000f00 */
[----:B------:R-:W-:-:S07]  /*249b0*/  IMAD.MOV.U32 R3, RZ, RZ, R14 ;  /* 0x000000ffff037224 */ /* 0x000fce00078e000e */
[----:B------:R-:W-:Y:S05]  /*249c0*/  WARPSYNC.COLLECTIVE R15, `(.L_x_9257) ;  /* 0x000000000f087348 */ /* 0x000fea0003c00000 */
[----:B------:R0:W1:Y:S02]  /*249d0*/  SHFL.IDX P6, R14, R13, R12, R11 ;  /* 0x0000000c0d0e7389 */ /* 0x00006400000c000b */
[----:B01----:R-:W-:Y:S01]  /*249e0*/  ENDCOLLECTIVE ;  /* 0x000000000000791b */ /* 0x003fe20003800000 */
.L_x_9257:
[----:B------:R-:W-:Y:S05]  /*249f0*/  BRA `(.L_x_9258) ;  /* 0xffffff5800547947 */ /* 0x000fea000383ffff */
.L_x_9010:
[----:B------:R-:W-:Y:S01]  /*24a00*/  BSSY B1, `(.L_x_9259) ;  /* 0x0000008000017945 */ /* 0x000fe20003800000 */
[----:B------:R-:W-:Y:S02]  /*24a10*/  IMAD.MOV.U32 R13, RZ, RZ, R4 ;  /* 0x000000ffff0d7224 */ /* 0x000fe400078e0004 */
[----:B------:R-:W-:Y:S02]  /*24a20*/  IMAD.MOV.U32 R12, RZ, RZ, 0x1 ;  /* 0x00000001ff0c7424 */ /* 0x000fe400078e00ff */
[----:B------:R-:W-:Y:S02]  /*24a30*/  IMAD.MOV.U32 R11, RZ, RZ, 0x181f ;  /* 0x0000181fff0b7424 */ /* 0x000fe400078e00ff */
[----:B----4-:R-:W-:-:S07]  /*24a40*/  IMAD.MOV.U32 R15, RZ, RZ, -0x1 ;  /* 0xffffffffff0f7424 */ /* 0x010fce00078e00ff */
[----:B0123--:R-:W-:Y:S05]  /*24a50*/  WARPSYNC.COLLECTIVE R15, `(.L_x_9260) ;  /* 0x000000000f087348 */ /* 0x00ffea0003c00000 */
[----:B---3--:R3:W4:Y:S02]  /*24a60*/  SHFL.IDX P6, R14, R13, R12, R11 ;  /* 0x0000000c0d0e7389 */ /* 0x00872400000c000b */
[----:B01234-:R-:W-:Y:S01]  /*24a70*/  ENDCOLLECTIVE ;  /* 0x000000000000791b */ /* 0x01ffe20003800000 */
.L_x_9260:
[----:B------:R-:W-:Y:S05]  /*24a80*/  BSYNC B1 ;  /* 0x0000000000017941 */ /* 0x000fea0003800000 */
.L_x_9259:
        /* <DEDUP_REMOVED lines=8> */
.L_x_9261:
[----:B------:R-:W-:Y:S05]  /*24b10*/  BRA `(.L_x_9262) ;  /* 0xffffff5800547947 */ /* 0x000fea000383ffff */
.L_x_9013:
[----:B------:R-:W-:Y:S01]  /*24b20*/  BSSY B1, `(.L_x_9263) ;  /* 0x0000008000017945 */ /* 0x000fe20003800000 */
[----:B------:R-:W-:Y:S01]  /*24b30*/  MOV R13, R4 ;  /* 0x00000004000d7202 */ /* 0x000fe20000000f00 */
[----:B------:R-:W-:Y:S02]  /*24b40*/  IMAD.MOV.U32 R12, RZ, RZ, 0x2 ;  /* 0x00000002ff0c7424 */ /* 0x000fe400078e00ff */
[----:B------:R-:W-:Y:S02]  /*24b50*/  IMAD.MOV.U32 R11, RZ, RZ, 0x181f ;  /* 0x0000181fff0b7424 */ /* 0x000fe400078e00ff */
[----:B----4-:R-:W-:-:S07]  /*24b60*/  IMAD.MOV.U32 R15, RZ, RZ, -0x1 ;  /* 0xffffffffff0f7424 */ /* 0x010fce00078e00ff */
[----:B0123--:R-:W-:Y:S05]  /*24b70*/  WARPSYNC.COLLECTIVE R15, `(.L_x_9264) ;  /* 0x000000000f087348 */ /* 0x00ffea0003c00000 */
[----:B---3--:R3:W4:Y:S02]  /*24b80*/  SHFL.IDX P6, R14, R13, R12, R11 ;  /* 0x0000000c0d0e7389 */ /* 0x00872400000c000b */
[----:B01234-:R-:W-:Y:S01]  /*24b90*/  ENDCOLLECTIVE ;  /* 0x000000000000791b */ /* 0x01ffe20003800000 */
.L_x_9264:
[----:B------:R-:W-:Y:S05]  /*24ba0*/  BSYNC B1 ;  /* 0x0000000000017941 */ /* 0x000fea0003800000 */
.L_x_9263:
        /* <DEDUP_REMOVED lines=8> */
.L_x_9265:
[----:B------:R-:W-:Y:S05]  /*24c30*/  BRA `(.L_x_9266) ;  /* 0xffffff5800547947 */ /* 0x000fea000383ffff */
.L_x_9016:
[----:B------:R-:W-:Y:S01]  /*24c40*/  BSSY B1, `(.L_x_9267) ;  /* 0x0000008000017945 */ /* 0x000fe20003800000 */
[----:B------:R-:W-:Y:S01]  /*24c50*/  IMAD.MOV.U32 R13, RZ, RZ, R4 ;  /* 0x000000ffff0d7224 */ /* 0x000fe200078e0004 */
[----:B------:R-:W-:Y:S01]  /*24c60*/  MOV R12, 0x3 ;  /* 0x00000003000c7802 */ /* 0x000fe20000000f00 */
[----:B------:R-:W-:Y:S02]  /*24c70*/  IMAD.MOV.U32 R11, RZ, RZ, 0x181f ;  /* 0x0000181fff0b7424 */ /* 0x000fe400078e00ff */
[----:B0-----:R-:W-:-:S07]  /*24c80*/  IMAD.MOV.U32 R15, RZ, RZ, -0x1 ;  /* 0xffffffffff0f7424 */ /* 0x001fce00078e00ff */
[----:B-1234-:R-:W-:Y:S05]  /*24c90*/  WARPSYNC.COLLECTIVE R15, `(.L_x_9268) ;  /* 0x000000000f087348 */ /* 0x01efea0003c00000 */
[----:B----4-:R0:W4:Y:S02]  /*24ca0*/  SHFL.IDX P6, R14, R13, R12, R11 ;  /* 0x0000000c0d0e7389 */ /* 0x01012400000c000b */
[----:B01234-:R-:W-:Y:S01]  /*24cb0*/  ENDCOLLECTIVE ;  /* 0x000000000000791b */ /* 0x01ffe20003800000 */
.L_x_9268:
[----:B------:R-:W-:Y:S05]  /*24cc0*/  BSYNC B1 ;  /* 0x0000000000017941 */ /* 0x000fea0003800000 */
.L_x_9267:
        /* <DEDUP_REMOVED lines=8> */
.L_x_9269:
[----:B------:R-:W-:Y:S05]  /*24d50*/  BRA `(.L_x_9270) ;  /* 0xffffff5800547947 */ /* 0x000fea000383ffff */
.L_x_9035:
        /* <DEDUP_REMOVED lines=11> */
.L_x_9272:
[----:B------:R-:W-:Y:S05]  /*24e10*/  BSYNC B1 ;  /* 0x0000000000017941 */ /* 0x000fea0003800000 */
.L_x_9271:
[----:B------:R-:W-:Y:S05]  /*24e20*/  BRA `(.L_x_9273) ;  /* 0xffffff7400d47947 */ /* 0x000fea000383ffff */
.L_x_9037:
[----:B------:R-:W-:Y:S01]  /*24e30*/  BSSY B1, `(.L_x_9274) ;  /* 0x0000006000017945 */ /* 0x000fe20003800000 */
[----:B------:R-:W-:-:S07]  /*24e40*/  IMAD.MOV.U32 R15, RZ, RZ, -0x1 ;  /* 0xffffffffff0f7424 */ /* 0x000fce00078e00ff */
[----:B0-----:R-:W-:Y:S05]  /*24e50*/  WARPSYNC.COLLECTIVE R15, `(.L_x_9275) ;  /* 0x000000000f0c7348 */ /* 0x001fea0003c00000 */
[----:B------:R-:W-:Y:S02]  /*24e60*/  ELECT P6, UR62, PT ;  /* 0x00000000003e782f */ /* 0x000fe400038c0000 */
[----:B------:R-:W-:Y:S01]  /*24e70*/  MOV R14, UR62 ;  /* 0x0000003e000e7c02 */ /* 0x000fe20008000f00 */
[----:B0-----:R-:W-:Y:S10]  /*24e80*/  ENDCOLLECTIVE ;  /* 0x000000000000791b */ /* 0x001ff40003800000 */
.L_x_9275:
[----:B------:R-:W-:Y:S05]  /*24e90*/  BSYNC B1 ;  /* 0x0000000000017941 */ /* 0x000fea0003800000 */
.L_x_9274:
[----:B------:R-:W-:Y:S01]  /*24ea0*/  PLOP3.LUT P1, PT, P6, PT, PT, 0x80, 0x0 ;  /* 0x000000000000781c */ /* 0x000fe2000372f070 */
[----:B------:R-:W-:-:S12]  /*24eb0*/  BRA `(.L_x_9036) ;  /* 0xffffff7400c87947 */ /* 0x000fd8000383ffff */
.L_x_9039:
[----:B0-----:R0:W1:Y:S02]  /*24ec0*/  SYNCS.PHASECHK.TRANS64.TRYWAIT P0, [R18+URZ+0x28820], R2 ;  /* 0x02882002120075a7 */ /* 0x001064000800017f */
[----:B-1----:R-:W-:Y:S05]  /*24ed0*/  @!P0 NANOSLEEP.SYNCS 0x989680 ;  /* 0x009896800000895d */ /* 0x002fea0003900000 */
[----:B------:R-:W1:Y:S02]  /*24ee0*/  @!P0 SYNCS.PHASECHK.TRANS64 P0, [R18+URZ+0x28820], R2 ;  /* 0x02882002120085a7 */ /* 0x000e64000800007f */
[----:B-1----:R-:W-:Y:S05]  /*24ef0*/  @!P0 BRA `(.L_x_9039) ;  /* 0xfffffffc00f08947 */ /* 0x002fea000383ffff */
[----:B------:R-:W-:Y:S05]  /*24f00*/  BRA `(.L_x_9276) ;  /* 0xffffff7400d87947 */ /* 0x000fea000383ffff */
.L_x_9043:
[----:B-1----:R1:W2:Y:S02]  /*24f10*/  SYNCS.PHASECHK.TRANS64.TRYWAIT P0, [R5+URZ+0x288a0], R8 ;  /* 0x0288a008050075a7 */ /* 0x0022a4000800017f */
[----:B--2---:R-:W-:Y:S05]  /*24f20*/  @!P0 NANOSLEEP.SYNCS 0x989680 ;  /* 0x009896800000895d */ /* 0x004fea0003900000 */
[----:B------:R-:W2:Y:S02]  /*24f30*/  @!P0 SYNCS.PHASECHK.TRANS64 P0, [R5+URZ+0x288a0], R8 ;  /* 0x0288a008050085a7 */ /* 0x000ea4000800007f */
[----:B--2---:R-:W-:Y:S05]  /*24f40*/  @!P0 BRA `(.L_x_9043) ;  /* 0xfffffffc00f08947 */ /* 0x004fea000383ffff */
[----:B------:R-:W-:Y:S05]  /*24f50*/  BRA `(.L_x_9277) ;  /* 0xffffff7400f87947 */ /* 0x000fea000383ffff */
.L_x_9049:
[----:B0-----:R0:W2:Y:S02]  /*24f60*/  SYNCS.PHASECHK.TRANS64.TRYWAIT P0, [R5+URZ+0x288c0], R8 ;  /* 0x0288c008050075a7 */ /* 0x0010a4000800017f */
[----:B--2---:R-:W-:Y:S05]  /*24f70*/  @!P0 NANOSLEEP.SYNCS 0x989680 ;  /* 0x009896800000895d */ /* 0x004fea0003900000 */
[----:B------:R-:W2:Y:S02]  /*24f80*/  @!P0 SYNCS.PHASECHK.TRANS64 P0, [R5+URZ+0x288c0], R8 ;  /* 0x0288c008050085a7 */ /* 0x000ea4000800007f */
[----:B--2---:R-:W-:Y:S05]  /*24f90*/  @!P0 BRA `(.L_x_9049) ;  /* 0xfffffffc00f08947 */ /* 0x004fea000383ffff */
[----:B------:R-:W-:Y:S05]  /*24fa0*/  BRA `(.L_x_9278) ;  /* 0xffffff7800b87947 */ /* 0x000fea000383ffff */
.L_x_9057:
[----:B0-----:R0:W1:Y:S02]  /*24fb0*/  SYNCS.PHASECHK.TRANS64.TRYWAIT P0, [R6+URZ+0x288a0], R5 ;  /* 0x0288a005060075a7 */ /* 0x001064000800017f */
[----:B-1----:R-:W-:Y:S05]  /*24fc0*/  @!P0 NANOSLEEP.SYNCS 0x989680 ;  /* 0x009896800000895d */ /* 0x002fea0003900000 */
[----:B------:R-:W1:Y:S02]  /*24fd0*/  @!P0 SYNCS.PHASECHK.TRANS64 P0, [R6+URZ+0x288a0], R5 ;  /* 0x0288a005060085a7 */ /* 0x000e64000800007f */
[----:B-1----:R-:W-:Y:S05]  /*24fe0*/  @!P0 BRA `(.L_x_9057) ;  /* 0xfffffffc00f08947 */ /* 0x002fea000383ffff */
[----:B------:R-:W-:Y:S05]  /*24ff0*/  BRA `(.L_x_9279) ;  /* 0xffffff7c00c87947 */ /* 0x000fea000383ffff */
.L_x_9063:
[----:B-1----:R1:W2:Y:S02]  /*25000*/  SYNCS.PHASECHK.TRANS64.TRYWAIT P0, [R6+URZ+0x288c0], R5 ;  /* 0x0288c005060075a7 */ /* 0x0022a4000800017f */
[----:B--2---:R-:W-:Y:S05]  /*25010*/  @!P0 NANOSLEEP.SYNCS 0x989680 ;  /* 0x009896800000895d */ /* 0x004fea0003900000 */
[----:B------:R-:W2:Y:S02]  /*25020*/  @!P0 SYNCS.PHASECHK.TRANS64 P0, [R6+URZ+0x288c0], R5 ;  /* 0x0288c005060085a7 */ /* 0x000ea4000800007f */
[----:B--2---:R-:W-:Y:S05]  /*25030*/  @!P0 BRA `(.L_x_9063) ;  /* 0xfffffffc00f08947 */ /* 0x004fea000383ffff */
[----:B------:R-:W-:Y:S05]  /*25040*/  BRA `(.L_x_9280) ;  /* 0xffffff8000807947 */ /* 0x000fea000383ffff */
.L_x_9079:
        /* <DEDUP_REMOVED lines=11> */
.L_x_9282:
[----:B------:R-:W-:Y:S05]  /*25100*/  BSYNC B0 ;  /* 0x0000000000007941 */ /* 0x000fea0003800000 */
.L_x_9281:
[----:B------:R-:W-:Y:S05]  /*25110*/  BRA `(.L_x_9283) ;  /* 0xffffff8c00b47947 */ /* 0x000fea000383ffff */
.L_x_9081:
[----:B------:R-:W-:Y:S01]  /*25120*/  BSSY B0, `(.L_x_9284) ;  /* 0x0000006000007945 */ /* 0x000fe20003800000 */
[----:B------:R-:W-:-:S07]  /*25130*/  IMAD.MOV.U32 R15, RZ, RZ, -0x1 ;  /* 0xffffffffff0f7424 */ /* 0x000fce00078e00ff */
[----:B0-----:R-:W-:Y:S05]  /*25140*/  WARPSYNC.COLLECTIVE R15, `(.L_x_9285) ;  /* 0x000000000f0c7348 */ /* 0x001fea0003c00000 */
[----:B------:R-:W-:Y:S02]  /*25150*/  ELECT P6, UR62, PT ;  /* 0x00000000003e782f */ /* 0x000fe400038c0000 */
[----:B------:R-:W-:Y:S01]  /*25160*/  MOV R14, UR62 ;  /* 0x0000003e000e7c02 */ /* 0x000fe20008000f00 */
[----:B0-----:R-:W-:Y:S10]  /*25170*/  ENDCOLLECTIVE ;  /* 0x000000000000791b */ /* 0x001ff40003800000 */
.L_x_9285:
[----:B------:R-:W-:Y:S05]  /*25180*/  BSYNC B0 ;  /* 0x0000000000007941 */ /* 0x000fea0003800000 */
.L_x_9284:
[----:B------:R-:W-:Y:S05]  /*25190*/  BRA `(.L_x_9286) ;  /* 0xffffff8c00c07947 */ /* 0x000fea000383ffff */
.L_x_9083:
[----:B0-----:R0:W1:Y:S02]  /*251a0*/  SYNCS.PHASECHK.TRANS64.TRYWAIT P0, [R0+URZ+0x28840], R2 ;  /* 0x02884002000075a7 */ /* 0x001064000800017f */
[----:B-1----:R-:W-:Y:S05]  /*251b0*/  @!P0 NANOSLEEP.SYNCS 0x989680 ;  /* 0x009896800000895d */ /* 0x002fea0003900000 */
[----:B------:R-:W1:Y:S02]  /*251c0*/  @!P0 SYNCS.PHASECHK.TRANS64 P0, [R0+URZ+0x28840], R2 ;  /* 0x02884002000085a7 */ /* 0x000e64000800007f */
[----:B-1----:R-:W-:Y:S05]  /*251d0*/  @!P0 BRA `(.L_x_9083) ;  /* 0xfffffffc00f08947 */ /* 0x002fea000383ffff */
[----:B------:R-:W-:Y:S05]  /*251e0*/  BRA `(.L_x_9287) ;  /* 0xffffff9000207947 */ /* 0x000fea000383ffff */
.L_x_9087:
[----:B------:R-:W2:Y:S01]  /*251f0*/  LDL.LU R11, [R1+0x50] ;  /* 0x00005000010b7983 */ /* 0x000ea20000300800 */
[----:B------:R-:W-:Y:S02]  /*25200*/  IMAD.MOV.U32 R13, RZ, RZ, R3 ;  /* 0x000000ffff0d7224 */ /* 0x000fe400078e0003 */
[----:B------:R-:W-:Y:S01]  /*25210*/  IMAD.MOV.U32 R12, RZ, RZ, RZ ;  /* 0x000000ffff0c7224 */ /* 0x000fe200078e00ff */
[----:B------:R-:W1:Y:S01]  /*25220*/  S2R R5, SR_TID.X ;  /* 0x0000000000057919 */ /* 0x000e620000002100 */
[----:B------:R-:W-:Y:S01]  /*25230*/  IMAD.MOV.U32 R15, RZ, RZ, -0x1 ;  /* 0xffffffffff0f7424 */ /* 0x000fe200078e00ff */
[----:B-1----:R-:W-:-:S04]  /*25240*/  LOP3.LUT R5, R5, 0x7f, RZ, 0xc0, !PT ;  /* 0x0000007f05057812 */ /* 0x002fc800078ec0ff */
[----:B------:R-:W-:-:S04]  /*25250*/  SHF.R.U32.HI R0, RZ, 0x3, R5 ;  /* 0x00000003ff007819 */ /* 0x000fc80000011605 */
[----:B------:R-:W-:-:S05]  /*25260*/  LEA R0, R10, R0, 0x7 ;  /* 0x000000000a007211 */ /* 0x000fca00078e38ff */
[----:B------:R-:W-:Y:S02]  /*25270*/  VIADD R5, R0, 0x10 ;  /* 0x0000001000057836 */ /* 0x000fe40000000000 */
[----:B--2---:R-:W-:Y:S01]  /*25280*/  IMAD R2, R11, R7, RZ ;  /* 0x000000070b027224 */ /* 0x004fe200078e02ff */
[----:B------:R-:W-:-:S04]  /*25290*/  MOV R11, 0x181f ;  /* 0x0000181f000b7802 */ /* 0x000fc80000000f00 */
[----:B------:R-:W-:-:S13]  /*252a0*/  ISETP.GE.AND P2, PT, R0, R2, PT ;  /* 0x000000020000720c */ /* 0x000fda0003f46270 */
[----:B0----5:R-:W-:Y:S05]  /*252b0*/  WARPSYNC.COLLECTIVE R15, `(.L_x_9288) ;  /* 0x000000000f087348 */ /* 0x021fea0003c00000 */
[----:B------:R1:W2:Y:S02]  /*252c0*/  SHFL.IDX P6, R14, R13, R12, R11 ;  /* 0x0000000c0d0e7389 */ /* 0x0002a400000c000b */
[----:B012--5:R-:W-:Y:S01]  /*252d0*/  ENDCOLLECTIVE ;  /* 0x000000000000791b */ /* 0x027fe20003800000 */
.L_x_9288:
[----:B------:R-:W-:Y:S02]  /*252e0*/  IMAD.MOV.U32 R13, RZ, RZ, R4 ;  /* 0x000000ffff0d7224 */ /* 0x000fe400078e0004 */
[----:B------:R-:W-:-:S07]  /*252f0*/  IMAD.MOV.U32 R6, RZ, RZ, R14 ;  /* 0x000000ffff067224 */ /* 0x000fce00078e000e */
[----:B------:R-:W-:Y:S05]  /*25300*/  WARPSYNC.COLLECTIVE R15, `(.L_x_9289) ;  /* 0x000000000f087348 */ /* 0x000fea0003c00000 */
[----:B------:R0:W1:Y:S02]  /*25310*/  SHFL.IDX P6, R14, R13, R12, R11 ;  /* 0x0000000c0d0e7389 */ /* 0x00006400000c000b */
[----:B01----:R-:W-:Y:S01]  /*25320*/  ENDCOLLECTIVE ;  /* 0x000000000000791b */ /* 0x003fe20003800000 */
.L_x_9289:
[----:B------:R-:W-:Y:S02]  /*25330*/  IMAD.MOV.U32 R13, RZ, RZ, R3 ;  /* 0x000000ffff0d7224 */ /* 0x000fe400078e0003 */
[----:B------:R-:W-:Y:S02]  /*25340*/  IMAD.MOV.U32 R12, RZ, RZ, 0x1 ;  /* 0x00000001ff0c7424 */ /* 0x000fe400078e00ff */
[----:B------:R-:W-:-:S07]  /*25350*/  IMAD.MOV.U32 R7, RZ, RZ, R14 ;  /* 0x000000ffff077224 */ /* 0x000fce00078e000e */
[----:B------:R-:W-:Y:S05]  /*25360*/  WARPSYNC.COLLECTIVE R15, `(.L_x_9290) ;  /* 0x000000000f087348 */ /* 0x000fea0003c00000 */
[----:B------:R0:W1:Y:S02]  /*25370*/  SHFL.IDX P6, R14, R13, R12, R11 ;  /* 0x0000000c0d0e7389 */ /* 0x00006400000c000b */
[----:B01----:R-:W-:Y:S01]  /*25380*/  ENDCOLLECTIVE ;  /* 0x000000000000791b */ /* 0x003fe20003800000 */
.L_x_9290:
[----:B------:R-:W-:-:S05]  /*25390*/  @!P2 LEA R7, P3, R9, R7, 0x1 ;  /* 0x000000070907a211 */ /* 0x000fca00078608ff */
        /* <DEDUP_REMOVED lines=10> */
[----:B------:R-:W-:Y:S02]  /*25440*/  ISETP.GE.AND P2, PT, R5, R2, PT ;  /* 0x000000020500720c */ /* 0x000fe40003f46270 */
[----:B0-----:R-:W-:-:S11]  /*25450*/  MOV R6, R14 ;  /* 0x0000000e00067202 */ /* 0x001fd60000000f00 */
[----:B------:R-:W-:Y:S05]  /*25460*/  WARPSYNC.COLLECTIVE R15, `(.L_x_9291) ;  /* 0x000000000f087348 */ /* 0x000fea0003c00000 */
[----:B------:R0:W1:Y:S02]  /*25470*/  SHFL.IDX P6, R14, R13, R12, R11 ;  /* 0x0000000c0d0e7389 */ /* 0x00006400000c000b */
[----:B01----:R-:W-:Y:S01]  /*25480*/  ENDCOLLECTIVE ;  /* 0x000000000000791b */ /* 0x003fe20003800000 */
.L_x_9291:
[----:B------:R-:W-:Y:S02]  /*25490*/  IMAD.MOV.U32 R13, RZ, RZ, R3 ;  /* 0x000000ffff0d7224 */ /* 0x000fe400078e0003 */
[----:B------:R-:W-:Y:S02]  /*254a0*/  IMAD.MOV.U32 R12, RZ, RZ, 0x2 ;  /* 0x00000002ff0c7424 */ /* 0x000fe400078e00ff */
[----:B------:R-:W-:-:S07]  /*254b0*/  IMAD.MOV.U32 R5, RZ, RZ, R14 ;  /* 0x000000ffff057224 */ /* 0x000fce00078e000e */
[----:B------:R-:W-:Y:S05]  /*254c0*/  WARPSYNC.COLLECTIVE R15, `(.L_x_9292) ;  /* 0x000000000f087348 */ /* 0x000fea0003c00000 */
[----:B------:R0:W1:Y:S02]  /*254d0*/  SHFL.IDX P6, R14, R13, R12, R11 ;  /* 0x0000000c0d0e7389 */ /* 0x00006400000c000b */
[----:B01----:R-:W-:Y:S01]  /*254e0*/  ENDCOLLECTIVE ;  /* 0x000000000000791b */ /* 0x003fe20003800000 */
.L_x_9292:
        /* <DEDUP_REMOVED lines=16> */
.L_x_9293:
[----:B------:R-:W-:Y:S02]  /*255f0*/  IMAD.MOV.U32 R13, RZ, RZ, R3 ;  /* 0x000000ffff0d7224 */ /* 0x000fe400078e0003 */
[----:B------:R-:W-:Y:S02]  /*25600*/  IMAD.MOV.U32 R12, RZ, RZ, 0x3 ;  /* 0x00000003ff0c7424 */ /* 0x000fe400078e00ff */
[----:B------:R-:W-:-:S07]  /*25610*/  IMAD.MOV.U32 R5, RZ, RZ, R14 ;  /* 0x000000ffff057224 */ /* 0x000fce00078e000e */
[----:B------:R-:W-:Y:S05]  /*25620*/  WARPSYNC.COLLECTIVE R15, `(.L_x_9294) ;  /* 0x000000000f087348 */ /* 0x000fea0003c00000 */
[----:B------:R0:W1:Y:S02]  /*25630*/  SHFL.IDX P6, R14, R13, R12, R11 ;  /* 0x0000000c0d0e7389 */ /* 0x00006400000c000b */
[----:B01----:R-:W-:Y:S01]  /*25640*/  ENDCOLLECTIVE ;  /* 0x000000000000791b */ /* 0x003fe20003800000 */
.L_x_9294:
        /* <DEDUP_REMOVED lines=16> */
.L_x_9295:
[----:B------:R-:W-:Y:S01]  /*25750*/  MOV R13, R3 ;  /* 0x00000003000d7202 */ /* 0x000fe20000000f00 */
[----:B------:R-:W-:Y:S01]  /*25760*/  IMAD.MOV.U32 R12, RZ, RZ, 0x4 ;  /* 0x00000004ff0c7424 */ /* 0x000fe200078e00ff */
[----:B------:R-:W-:-:S07]  /*25770*/  MOV R5, R14 ;  /* 0x0000000e00057202 */ /* 0x000fce0000000f00 */
[----:B------:R-:W-:Y:S05]  /*25780*/  WARPSYNC.COLLECTIVE R15, `(.L_x_9296) ;  /* 0x000000000f087348 */ /* 0x000fea0003c00000 */
[----:B------:R0:W1:Y:S02]  /*25790*/  SHFL.IDX P6, R14, R13, R12, R11 ;  /* 0x0000000c0d0e7389 */ /* 0x00006400000c000b */
[----:B01----:R-:W-:Y:S01]  /*257a0*/  ENDCOLLECTIVE ;  /* 0x000000000000791b */ /* 0x003fe20003800000 */
.L_x_9296:
        /* <DEDUP_REMOVED lines=16> */
.L_x_9297:
[----:B------:R-:W-:Y:S01]  /*258b0*/  IMAD.MOV.U32 R13, RZ, RZ, R3 ;  /* 0x000000ffff0d7224 */ /* 0x000fe200078e0003 */
[----:B------:R-:W-:Y:S01]  /*258c0*/  MOV R12, 0x5 ;  /* 0x00000005000c7802 */ /* 0x000fe20000000f00 */
[----:B------:R-:W-:-:S07]  /*258d0*/  IMAD.MOV.U32 R5, RZ, RZ, R14 ;  /* 0x000000ffff057224 */ /* 0x000fce00078e000e */
[----:B------:R-:W-:Y:S05]  /*258e0*/  WARPSYNC.COLLECTIVE R15, `(.L_x_9298) ;  /* 0x000000000f087348 */ /* 0x000fea0003c00000 */
[----:B------:R0:W1:Y:S02]  /*258f0*/  SHFL.IDX P6, R14, R13, R12, R11 ;  /* 0x0000000c0d0e7389 */ /* 0x00006400000c000b */
[----:B01----:R-:W-:Y:S01]  /*25900*/  ENDCOLLECTIVE ;  /* 0x000000000000791b */ /* 0x003fe20003800000 */
.L_x_9298:
        /* <DEDUP_REMOVED lines=16> */
.L_x_9299:
[----:B------:R-:W-:Y:S02]  /*25a10*/  IMAD.MOV.U32 R13, RZ, RZ, R3 ;  /* 0x000000ffff0d7224 */ /* 0x000fe400078e0003 */
[----:B------:R-:W-:Y:S02]  /*25a20*/  IMAD.MOV.U32 R12, RZ, RZ, 0x6 ;  /* 0x00000006ff0c7424 */ /* 0x000fe400078e00ff */
[----:B------:R-:W-:-:S07]  /*25a30*/  IMAD.MOV.U32 R5, RZ, RZ, R14 ;  /* 0x000000ffff057224 */ /* 0x000fce00078e000e */
[----:B------:R-:W-:Y:S05]  /*25a40*/  WARPSYNC.COLLECTIVE R15, `(.L_x_9300) ;  /* 0x000000000f087348 */ /* 0x000fea0003c00000 */
[----:B------:R0:W1:Y:S02]  /*25a50*/  SHFL.IDX P6, R14, R13, R12, R11 ;  /* 0x0000000c0d0e7389 */ /* 0x00006400000c000b */
[----:B01----:R-:W-:Y:S01]  /*25a60*/  ENDCOLLECTIVE ;  /* 0x000000000000791b */ /* 0x003fe20003800000 */
.L_x_9300:
        /* <DEDUP_REMOVED lines=11> */
[----:B------:R-:W-:-:S02]  /*25b20*/  ISETP.GE.AND P2, PT, R5, R2, PT ;  /* 0x000000020500720c */ /* 0x000fc40003f46270 */
[----:B0-----:R-:W-:-:S11]  /*25b30*/  MOV R6, R14 ;  /* 0x0000000e00067202 */ /* 0x001fd60000000f00 */
[----:B------:R-:W-:Y:S05]  /*25b40*/  WARPSYNC.COLLECTIVE R15, `(.L_x_9301) ;  /* 0x000000000f087348 */ /* 0x000fea0003c00000 */
[----:B------:R0:W1:Y:S02]  /*25b50*/  SHFL.IDX P6, R14, R13, R12, R11 ;  /* 0x0000000c0d0e7389 */ /* 0x00006400000c000b */
[----:B01----:R-:W-:Y:S01]  /*25b60*/  ENDCOLLECTIVE ;  /* 0x000000000000791b */ /* 0x003fe20003800000 */
.L_x_9301:
[----:B------:R-:W-:Y:S02]  /*25b70*/  IMAD.MOV.U32 R13, RZ, RZ, R3 ;  /* 0x000000ffff0d7224 */ /* 0x000fe400078e0003 */
[----:B------:R-:W-:Y:S02]  /*25b80*/  IMAD.MOV.U32 R12, RZ, RZ, 0x7 ;  /* 0x00000007ff0c7424 */ /* 0x000fe400078e00ff */
[----:B------:R-:W-:-:S07]  /*25b90*/  IMAD.MOV.U32 R5, RZ, RZ, R14 ;  /* 0x000000ffff057224 */ /* 0x000fce00078e000e */
[----:B------:R-:W-:Y:S05]  /*25ba0*/  WARPSYNC.COLLECTIVE R15, `(.L_x_9302) ;  /* 0x000000000f087348 */ /* 0x000fea0003c00000 */
[----:B------:R0:W1:Y:S02]  /*25bb0*/  SHFL.IDX P6, R14, R13, R12, R11 ;  /* 0x0000000c0d0e7389 */ /* 0x00006400000c000b */
[----:B01----:R-:W-:Y:S01]  /*25bc0*/  ENDCOLLECTIVE ;  /* 0x000000000000791b */ /* 0x003fe20003800000 */
.L_x_9302:
        /* <DEDUP_REMOVED lines=14> */
.L_x_9303:
[----:B------:R-:W-:Y:S01]  /*25cb0*/  MOV R3, R14 ;  /* 0x0000000e00037202 */ /* 0x000fe20000000f00 */
[----:B------:R-:W-:Y:S06]  /*25cc0*/  BRA `(.L_x_9304) ;  /* 0xffffff9000c87947 */ /* 0x000fec000383ffff */
.L_x_9092:
[----:B----4-:R4:W0:Y:S02]  /*25cd0*/  SYNCS.PHASECHK.TRANS64.TRYWAIT P0, [R18+URZ+0x28820], R0 ;  /* 0x02882000120075a7 */ /* 0x010824000800017f */
[----:B0-----:R-:W-:Y:S05]  /*25ce0*/  @!P0 NANOSLEEP.SYNCS 0x989680 ;  /* 0x009896800000895d */ /* 0x001fea0003900000 */
[----:B------:R-:W0:Y:S02]  /*25cf0*/  @!P0 SYNCS.PHASECHK.TRANS64 P0, [R18+URZ+0x28820], R0 ;  /* 0x02882000120085a7 */ /* 0x000e24000800007f */
[----:B0-----:R-:W-:Y:S05]  /*25d00*/  @!P0 BRA `(.L_x_9092) ;  /* 0xfffffffc00f08947 */ /* 0x001fea000383ffff */
[----:B------:R-:W-:Y:S05]  /*25d10*/  BRA `(.L_x_9305) ;  /* 0xffffff9400347947 */ /* 0x000fea000383ffff */
.L_x_9101:
[----:B--2---:R2:W3:Y:S02]  /*25d20*/  SYNCS.PHASECHK.TRANS64.TRYWAIT P0, [R3+URZ+0x28840], R2 ;  /* 0x02884002030075a7 */ /* 0x0044e4000800017f */
[----:B---3--:R-:W-:Y:S05]  /*25d30*/  @!P0 NANOSLEEP.SYNCS 0x989680 ;  /* 0x009896800000895d */ /* 0x008fea0003900000 */
[----:B------:R-:W3:Y:S02]  /*25d40*/  @!P0 SYNCS.PHASECHK.TRANS64 P0, [R3+URZ+0x28840], R2 ;  /* 0x02884002030085a7 */ /* 0x000ee4000800007f */
[----:B---3--:R-:W-:Y:S05]  /*25d50*/  @!P0 BRA `(.L_x_9101) ;  /* 0xfffffffc00f08947 */ /* 0x008fea000383ffff */
[----:B------:R-:W-:Y:S05]  /*25d60*/  BRA `(.L_x_9306) ;  /* 0xffffff9800107947 */ /* 0x000fea000383ffff */
.L_x_9107:
[----:B-1----:R1:W2:Y:S02]  /*25d70*/  SYNCS.PHASECHK.TRANS64.TRYWAIT P0, [R2+URZ+0x28860], R3 ;  /* 0x02886003020075a7 */ /* 0x0022a4000800017f */
[----:B--2---:R-:W-:Y:S05]  /*25d80*/  @!P0 NANOSLEEP.SYNCS 0x989680 ;  /* 0x009896800000895d */ /* 0x004fea0003900000 */
[----:B------:R-:W2:Y:S02]  /*25d90*/  @!P0 SYNCS.PHASECHK.TRANS64 P0, [R2+URZ+0x28860], R3 ;  /* 0x02886003020085a7 */ /* 0x000ea4000800007f */
[----:B--2---:R-:W-:Y:S05]  /*25da0*/  @!P0 BRA `(.L_x_9107) ;  /* 0xfffffffc00f08947 */ /* 0x004fea000383ffff */
[----:B------:R-:W-:Y:S05]  /*25db0*/  BRA `(.L_x_9307) ;  /* 0xffffff9800e07947 */ /* 0x000fea000383ffff */
.L_x_9117:
[----:B--2---:R2:W3:Y:S02]  /*25dc0*/  SYNCS.PHASECHK.TRANS64.TRYWAIT P0, [R3+URZ+0x28840], R2 ;  /* 0x02884002030075a7 */ /* 0x0044e4000800017f */
[----:B---3--:R-:W-:Y:S05]  /*25dd0*/  @!P0 NANOSLEEP.SYNCS 0x989680 ;  /* 0x009896800000895d */ /* 0x008fea0003900000 */
[----:B------:R-:W3:Y:S02]  /*25de0*/  @!P0 SYNCS.PHASECHK.TRANS64 P0, [R3+URZ+0x28840], R2 ;  /* 0x02884002030085a7 */ /* 0x000ee4000800007f */
[----:B---3--:R-:W-:Y:S05]  /*25df0*/  @!P0 BRA `(.L_x_9117) ;  /* 0xfffffffc00f08947 */ /* 0x008fea000383ffff */
[----:B------:R-:W-:Y:S05]  /*25e00*/  BRA `(.L_x_9308) ;  /* 0xffffffa000787947 */ /* 0x000fea000383ffff */
.L_x_9123:
[----:B-1----:R1:W2:Y:S02]  /*25e10*/  SYNCS.PHASECHK.TRANS64.TRYWAIT P0, [R2+URZ+0x28860], R3 ;  /* 0x02886003020075a7 */ /* 0x0022a4000800017f */
[----:B--2---:R-:W-:Y:S05]  /*25e20*/  @!P0 NANOSLEEP.SYNCS 0x989680 ;  /* 0x009896800000895d */ /* 0x004fea0003900000 */
[----:B------:R-:W2:Y:S02]  /*25e30*/  @!P0 SYNCS.PHASECHK.TRANS64 P0, [R2+URZ+0x28860], R3 ;  /* 0x02886003020085a7 */ /* 0x000ea4000800007f */
[----:B--2---:R-:W-:Y:S05]  /*25e40*/  @!P0 BRA `(.L_x_9123) ;  /* 0xfffffffc00f08947 */ /* 0x004fea000383ffff */
[----:B------:R-:W-:Y:S05]  /*25e50*/  BRA `(.L_x_9309) ;  /* 0xffffffa400487947 */ /* 0x000fea000383ffff */
.L_x_9133:
[----:B---3--:R3:W4:Y:S02]  /*25e60*/  SYNCS.PHASECHK.TRANS64.TRYWAIT P0, [R2+URZ+0x28840], R3 ;  /* 0x02884003020075a7 */ /* 0x008724000800017f */
[----:B----4-:R-:W-:Y:S05]  /*25e70*/  @!P0 NANOSLEEP.SYNCS 0x989680 ;  /* 0x009896800000895d */ /* 0x010fea0003900000 */
[----:B------:R-:W4:Y:S02]  /*25e80*/  @!P0 SYNCS.PHASECHK.TRANS64 P0, [R2+URZ+0x28840], R3 ;  /* 0x02884003020085a7 */ /* 0x000f24000800007f */
[----:B----4-:R-:W-:Y:S05]  /*25e90*/  @!P0 BRA `(.L_x_9133) ;  /* 0xfffffffc00f08947 */ /* 0x010fea000383ffff */
[----:B------:R-:W-:Y:S05]  /*25ea0*/  BRA `(.L_x_9310) ;  /* 0xffffffa800b87947 */ /* 0x000fea000383ffff */
.L_x_9139:
[----:B-1----:R1:W2:Y:S02]  /*25eb0*/  SYNCS.PHASECHK.TRANS64.TRYWAIT P0, [R2+URZ+0x28860], R5 ;  /* 0x02886005020075a7 */ /* 0x0022a4000800017f */
[----:B--2---:R-:W-:Y:S05]  /*25ec0*/  @!P0 NANOSLEEP.SYNCS 0x989680 ;  /* 0x009896800000895d */ /* 0x004fea0003900000 */
[----:B------:R-:W2:Y:S02]  /*25ed0*/  @!P0 SYNCS.PHASECHK.TRANS64 P0, [R2+URZ+0x28860], R5 ;  /* 0x02886005020085a7 */ /* 0x000ea4000800007f */
[----:B--2---:R-:W-:Y:S05]  /*25ee0*/  @!P0 BRA `(.L_x_9139) ;  /* 0xfffffffc00f08947 */ /* 0x004fea000383ffff */
[----:B------:R-:W-:Y:S05]  /*25ef0*/  BRA `(.L_x_9311) ;  /* 0xffffffac00847947 */ /* 0x000fea000383ffff */
.L_x_9151:
[----:B---3--:R3:W4:Y:S02]  /*25f00*/  SYNCS.PHASECHK.TRANS64.TRYWAIT P0, [R0+URZ+0x28860], R2 ;  /* 0x02886002000075a7 */ /* 0x008724000800017f */
[----:B----4-:R-:W-:Y:S05]  /*25f10*/  @!P0 NANOSLEEP.SYNCS 0x989680 ;  /* 0x009896800000895d */ /* 0x010fea0003900000 */
[----:B------:R-:W4:Y:S02]  /*25f20*/  @!P0 SYNCS.PHASECHK.TRANS64 P0, [R0+URZ+0x28860], R2 ;  /* 0x02886002000085a7 */ /* 0x000f24000800007f */
[----:B----4-:R-:W-:Y:S05]  /*25f30*/  @!P0 BRA `(.L_x_9151) ;  /* 0xfffffffc00f08947 */ /* 0x010fea000383ffff */
[----:B------:R-:W-:Y:S05]  /*25f40*/  BRA `(.L_x_9312) ;  /* 0xffffffb000dc7947 */ /* 0x000fea000383ffff */
.L_x_9159:
[----:B----4-:R-:W4:Y:S01]  /*25f50*/  LDL R0, [R1] ;  /* 0x0000000001007983 */ /* 0x010f220000100800 */
[----:B------:R-:W-:Y:S01]  /*25f60*/  BSSY B0, `(.L_x_9313) ;  /* 0x0000008000007945 */ /* 0x000fe20003800000 */
[----:B------:R-:W-:Y:S02]  /*25f70*/  IMAD.MOV.U32 R12, RZ, RZ, RZ ;  /* 0x000000ffff0c7224 */ /* 0x000fe400078e00ff */
[----:B------:R-:W-:Y:S02]  /*25f80*/  IMAD.MOV.U32 R11, RZ, RZ, 0x1f ;  /* 0x0000001fff0b7424 */ /* 0x000fe400078e00ff */
[----:B------:R-:W-:Y:S02]  /*25f90*/  IMAD.MOV.U32 R15, RZ, RZ, -0x1 ;  /* 0xffffffffff0f7424 */ /* 0x000fe400078e00ff */
[----:B----4-:R-:W-:-:S07]  /*25fa0*/  IMAD.MOV.U32 R13, RZ, RZ, R0 ;  /* 0x000000ffff0d7224 */ /* 0x010fce00078e0000 */
[----:B0-23--:R-:W-:Y:S05]  /*25fb0*/  WARPSYNC.COLLECTIVE R15, `(.L_x_9314) ;  /* 0x000000000f087348 */ /* 0x00dfea0003c00000 */
[----:B------:R1:W4:Y:S02]  /*25fc0*/  SHFL.IDX P6, R14, R13, R12, R11 ;  /* 0x0000000c0d0e7389 */ /* 0x00032400000c000b */
[----:B01234-:R-:W-:Y:S01]  /*25fd0*/  ENDCOLLECTIVE ;  /* 0x000000000000791b */ /* 0x01ffe20003800000 */
.L_x_9314:
[----:B------:R-:W-:Y:S05]  /*25fe0*/  BSYNC B0 ;  /* 0x0000000000007941 */ /* 0x000fea0003800000 */
.L_x_9313:
        /* <DEDUP_REMOVED lines=10> */
.L_x_9315:
        /* <DEDUP_REMOVED lines=24> */
.L_x_9316:
        /* <DEDUP_REMOVED lines=9> */
.L_x_9317:
        /* <DEDUP_REMOVED lines=8> */
.L_x_9318:
        /* <DEDUP_REMOVED lines=8> */
.L_x_9319:
        /* <DEDUP_REMOVED lines=8> */
.L_x_9320:
        /* <DEDUP_REMOVED lines=9> */
.L_x_9321:
[----:B------:R-:W-:Y:S01]  /*264b0*/  IMAD.MOV.U32 R9, RZ, RZ, R14 ;  /* 0x000000ffff097224 */ /* 0x000fe200078e000e */
[----:B------:R-:W-:Y:S06]  /*264c0*/  BRA `(.L_x_9322) ;  /* 0xffffffb400647947 */ /* 0x000fec000383ffff */
.L_x_9162:
[----:B------:R-:W-:Y:S01]  /*264d0*/  BSSY B0, `(.L_x_9323) ;  /* 0x0000008000007945 */ /* 0x000fe20003800000 */
[----:B------:R-:W-:Y:S02]  /*264e0*/  IMAD.MOV.U32 R13, RZ, RZ, R2 ;  /* 0x000000ffff0d7224 */ /* 0x000fe400078e0002 */
[----:B------:R-:W-:Y:S02]  /*264f0*/  IMAD.MOV.U32 R12, RZ, RZ, 0x1 ;  /* 0x00000001ff0c7424 */ /* 0x000fe400078e00ff */
[----:B------:R-:W-:Y:S02]  /*26500*/  IMAD.MOV.U32 R11, RZ, RZ, RZ ;  /* 0x000000ffff0b7224 */ /* 0x000fe400078e00ff */
[----:B------:R-:W-:-:S07]  /*26510*/  IMAD.MOV.U32 R15, RZ, RZ, -0x1 ;  /* 0xffffffffff0f7424 */ /* 0x000fce00078e00ff */
[----:B01----:R-:W-:Y:S05]  /*26520*/  WARPSYNC.COLLECTIVE R15, `(.L_x_9324) ;  /* 0x000000000f087348 */ /* 0x003fea0003c00000 */
[----:B------:R2:W3:Y:S02]  /*26530*/  SHFL.UP P6, R14, R13, R12, R11 ;  /* 0x0400000c0d0e7389 */ /* 0x0004e400000c000b */
[----:B0123--:R-:W-:Y:S01]  /*26540*/  ENDCOLLECTIVE ;  /* 0x000000000000791b */ /* 0x00ffe20003800000 */
.L_x_9324:
[----:B------:R-:W-:Y:S05]  /*26550*/  BSYNC B0 ;  /* 0x0000000000007941 */ /* 0x000fea0003800000 */
.L_x_9323:
        /* <DEDUP_REMOVED lines=12> */
.L_x_9325:
        /* <DEDUP_REMOVED lines=8> */
.L_x_9326:
        /* <DEDUP_REMOVED lines=8> */
.L_x_9327:
        /* <DEDUP_REMOVED lines=8> */
.L_x_9328:
        /* <DEDUP_REMOVED lines=9> */
.L_x_9329:
[----:B------:R-:W-:Y:S01]  /*26830*/  IMAD.MOV.U32 R9, RZ, RZ, R14 ;  /* 0x000000ffff097224 */ /* 0x000fe200078e000e */
[----:B------:R-:W-:Y:S06]  /*26840*/  BRA `(.L_x_9330) ;  /* 0xffffffb400347947 */ /* 0x000fec000383ffff */
.L_x_9164:
[----:B------:R-:W-:Y:S01]  /*26850*/  BSSY B0, `(.L_x_9331) ;  /* 0x0000006000007945 */ /* 0x000fe20003800000 */
[----:B------:R-:W-:Y:S01]  /*26860*/  PLOP3.LUT P6, PT, P6, PT, PT, 0x8, 0x0 ;  /* 0x000000000000781c */ /* 0x000fe200037ce170 */
[----:B------:R-:W-:-:S12]  /*26870*/  IMAD.MOV.U32 R15, RZ, RZ, -0x1 ;  /* 0xffffffffff0f7424 */ /* 0x000fd800078e00ff */
[----:B01----:R-:W-:Y:S05]  /*26880*/  WARPSYNC.COLLECTIVE R15, `(.L_x_9332) ;  /* 0x000000000f087348 */ /* 0x003fea0003c00000 */
[----:B------:R-:W-:Y:S01]  /*26890*/  VOTE.ANY R14, PT, P6 ;  /* 0x00000000000e7806 */ /* 0x000fe200030e0100 */
[----:B01----:R-:W-:Y:S06]  /*268a0*/  ENDCOLLECTIVE ;  /* 0x000000000000791b */ /* 0x003fec0003800000 */
.L_x_9332:
[----:B------:R-:W-:Y:S05]  /*268b0*/  BSYNC B0 ;  /* 0x0000000000007941 */ /* 0x000fea0003800000 */
.L_x_9331:
        /* <DEDUP_REMOVED lines=10> */
.L_x_9333:
[----:B------:R-:W-:Y:S01]  /*26960*/  IMAD.MOV.U32 R13, RZ, RZ, R6 ;  /* 0x000000ffff0d7224 */ /* 0x000fe200078e0006 */
[----:B------:R-:W-:-:S07]  /*26970*/  MOV R4, R14 ;  /* 0x0000000e00047202 */ /* 0x000fce0000000f00 */
[----:B------:R-:W-:Y:S05]  /*26980*/  WARPSYNC.COLLECTIVE R15, `(.L_x_9334) ;  /* 0x000000000f087348 */ /* 0x000fea0003c00000 */
[----:B------:R0:W1:Y:S02]  /*26990*/  SHFL.IDX P6, R14, R13, R12, R11 ;  /* 0x0000000c0d0e7389 */ /* 0x00006400000c000b */
[----:B01----:R-:W-:Y:S01]  /*269a0*/  ENDCOLLECTIVE ;  /* 0x000000000000791b */ /* 0x003fe20003800000 */
.L_x_9334:
[----:B------:R-:W-:Y:S02]  /*269b0*/  IMAD.MOV.U32 R6, RZ, RZ, R14 ;  /* 0x000000ffff067224 */ /* 0x000fe400078e000e */
[----:B------:R-:W-:-:S05]  /*269c0*/  IMAD.IADD R10, R3, 0x1, R10 ;  /* 0x00000001030a7824 */ /* 0x000fca00078e020a */
[----:B------:R0:W-:Y:S01]  /*269d0*/  STL [R1+0xc], R10 ;  /* 0x00000c0a01007387 */ /* 0x0001e20000100800 */
[----:B------:R-:W-:Y:S05]  /*269e0*/  BRA `(.L_x_9335) ;  /* 0xffffffb400147947 */ /* 0x000fea000383ffff */
.L_x_9166:
[----:B------:R-:W-:Y:S01]  /*269f0*/  BSSY B0, `(.L_x_9336) ;  /* 0x0000008000007945 */ /* 0x000fe20003800000 */
[----:B------:R-:W-:Y:S01]  /*26a00*/  IMAD.MOV.U32 R13, RZ, RZ, R7 ;  /* 0x000000ffff0d7224 */ /* 0x000fe200078e0007 */
[----:B------:R-:W-:Y:S01]  /*26a10*/  MOV R12, R3 ;  /* 0x00000003000c7202 */ /* 0x000fe20000000f00 */
[----:B------:R-:W-:Y:S02]  /*26a20*/  IMAD.MOV.U32 R11, RZ, RZ, 0x1f ;  /* 0x0000001fff0b7424 */ /* 0x000fe400078e00ff */
[----:B------:R-:W-:-:S07]  /*26a30*/  IMAD.MOV.U32 R15, RZ, RZ, -0x1 ;  /* 0xffffffffff0f7424 */ /* 0x000fce00078e00ff */
[----:B01----:R-:W-:Y:S05]  /*26a40*/  WARPSYNC.COLLECTIVE R15, `(.L_x_9337) ;  /* 0x000000000f087348 */ /* 0x003fea0003c00000 */
[----:B------:R2:W3:Y:S02]  /*26a50*/  SHFL.IDX P6, R14, R13, R12, R11 ;  /* 0x0000000c0d0e7389 */ /* 0x0004e400000c000b */
[----:B0123--:R-:W-:Y:S01]  /*26a60*/  ENDCOLLECTIVE ;  /* 0x000000000000791b */ /* 0x00ffe20003800000 */
.L_x_9337:
[----:B------:R-:W-:Y:S05]  /*26a70*/  BSYNC B0 ;  /* 0x0000000000007941 */ /* 0x000fea0003800000 */
.L_x_9336:
[----:B------:R-:W-:Y:S01]  /*26a80*/  IMAD.MOV.U32 R3, RZ, RZ, R14 ;  /* 0x000000ffff037224 */ /* 0x000fe200078e000e */
[----:B------:R-:W-:Y:S06]  /*26a90*/  BRA `(.L_x_9338) ;  /* 0xffffffb400007947 */ /* 0x000fec000383ffff */
.L_x_9172:
[----:B0-----:R0:W1:Y:S02]  /*26aa0*/  SYNCS.PHASECHK.TRANS64.TRYWAIT P0, [R0+URZ+0x28820], R3 ;  /* 0x02882003000075a7 */ /* 0x001064000800017f */
[----:B-1----:R-:W-:Y:S05]  /*26ab0*/  @!P0 NANOSLEEP.SYNCS 0x989680 ;  /* 0x009896800000895d */ /* 0x002fea0003900000 */
[----:B------:R-:W1:Y:S02]  /*26ac0*/  @!P0 SYNCS.PHASECHK.TRANS64 P0, [R0+URZ+0x28820], R3 ;  /* 0x02882003000085a7 */ /* 0x000e64000800007f */
[----:B-1----:R-:W-:Y:S05]  /*26ad0*/  @!P0 BRA `(.L_x_9172) ;  /* 0xfffffffc00f08947 */ /* 0x002fea000383ffff */
[----:B------:R-:W-:Y:S05]  /*26ae0*/  BRA `(.L_x_9339) ;  /* 0xffffffbc009c7947 */ /* 0x000fea000383ffff */
.L_x_9173:
        /* <DEDUP_REMOVED lines=11> */
.L_x_9341:
[----:B------:R-:W-:Y:S05]  /*26ba0*/  BSYNC B0 ;  /* 0x0000000000007941 */ /* 0x000fea0003800000 */
.L_x_9340:
[----:B------:R-:W-:Y:S05]  /*26bb0*/  BRA `(.L_x_9342) ;  /* 0xffffffbc00847947 */ /* 0x000fea000383ffff */
.L_x_9174:
[----:B------:R-:W-:Y:S01]  /*26bc0*/  BSSY B0, `(.L_x_9343) ;  /* 0x0000006000007945 */ /* 0x000fe20003800000 */
[----:B------:R-:W-:-:S07]  /*26bd0*/  IMAD.MOV.U32 R15, RZ, RZ, -0x1 ;  /* 0xffffffffff0f7424 */ /* 0x000fce00078e00ff */
[----:B01----:R-:W-:Y:S05]  /*26be0*/  WARPSYNC.COLLECTIVE R15, `(.L_x_9344) ;  /* 0x000000000f0c7348 */ /* 0x003fea0003c00000 */
[----:B------:R-:W-:Y:S02]  /*26bf0*/  ELECT P6, UR62, PT ;  /* 0x00000000003e782f */ /* 0x000fe400038c0000 */
[----:B------:R-:W-:Y:S01]  /*26c00*/  MOV R14, UR62 ;  /* 0x0000003e000e7c02 */ /* 0x000fe20008000f00 */
[----:B01----:R-:W-:Y:S10]  /*26c10*/  ENDCOLLECTIVE ;  /* 0x000000000000791b */ /* 0x003ff40003800000 */
.L_x_9344:
[----:B------:R-:W-:Y:S05]  /*26c20*/  BSYNC B0 ;  /* 0x0000000000007941 */ /* 0x000fea0003800000 */
.L_x_9343:
[----:B------:R-:W-:Y:S05]  /*26c30*/  BRA `(.L_x_9345) ;  /* 0xffffffbc00787947 */ /* 0x000fea000383ffff */
.L_x_9176:
[----:B0-----:R0:W1:Y:S02]  /*26c40*/  SYNCS.PHASECHK.TRANS64.TRYWAIT P0, [R6+URZ], R5 ;  /* 0x00000005060075a7 */ /* 0x001064000800017f */
[----:B-1----:R-:W-:Y:S05]  /*26c50*/  @!P0 NANOSLEEP.SYNCS 0x989680 ;  /* 0x009896800000895d */ /* 0x002fea0003900000 */
[----:B------:R-:W1:Y:S02]  /*26c60*/  @!P0 SYNCS.PHASECHK.TRANS64 P0, [R6+URZ], R5 ;  /* 0x00000005060085a7 */ /* 0x000e64000800007f */
[----:B-1----:R-:W-:Y:S05]  /*26c70*/  @!P0 BRA `(.L_x_9176) ;  /* 0xfffffffc00f08947 */ /* 0x002fea000383ffff */
[----:B------:R-:W-:Y:S05]  /*26c80*/  BRA `(.L_x_9346) ;  /* 0xffffffbc00b07947 */ /* 0x000fea000383ffff */
.L_x_9177:
[----:B-1----:R1:W2:Y:S02]  /*26c90*/  SYNCS.PHASECHK.TRANS64.TRYWAIT P0, [R7+URZ], R2 ;  /* 0x00000002070075a7 */ /* 0x0022a4000800017f */
[----:B--2---:R-:W-:Y:S05]  /*26ca0*/  @!P0 NANOSLEEP.SYNCS 0x989680 ;  /* 0x009896800000895d */ /* 0x004fea0003900000 */
[----:B------:R-:W2:Y:S02]  /*26cb0*/  @!P0 SYNCS.PHASECHK.TRANS64 P0, [R7+URZ], R2 ;  /* 0x00000002070085a7 */ /* 0x000ea4000800007f */
[----:B--2---:R-:W-:Y:S05]  /*26cc0*/  @!P0 BRA `(.L_x_9177) ;  /* 0xfffffffc00f08947 */ /* 0x004fea000383ffff */
[----:B------:R-:W-:Y:S05]  /*26cd0*/  BRA `(.L_x_9347) ;  /* 0xffffffbc00a47947 */ /* 0x000fea000383ffff */
.L_x_9179:
[----:B--2---:R2:W3:Y:S02]  /*26ce0*/  SYNCS.PHASECHK.TRANS64.TRYWAIT P0, [R4+URZ], R5 ;  /* 0x00000005040075a7 */ /* 0x0044e4000800017f */
[----:B---3--:R-:W-:Y:S05]  /*26cf0*/  @!P0 NANOSLEEP.SYNCS 0x989680 ;  /* 0x009896800000895d */ /* 0x008fea0003900000 */
[----:B------:R-:W3:Y:S02]  /*26d00*/  @!P0 SYNCS.PHASECHK.TRANS64 P0, [R4+URZ], R5 ;  /* 0x00000005040085a7 */ /* 0x000ee4000800007f */
[----:B---3--:R-:W-:Y:S05]  /*26d10*/  @!P0 BRA `(.L_x_9179) ;  /* 0xfffffffc00f08947 */ /* 0x008fea000383ffff */
[----:B------:R-:W-:Y:S05]  /*26d20*/  BRA `(.L_x_9348) ;  /* 0xffffffbc00a87947 */ /* 0x000fea000383ffff */
.L_x_9349:
        /* <DEDUP_REMOVED lines=13> */
.L_x_14865:


//--------------------- .text._ZN7cutlass13device_kernelIN5flash11enable_sm90INS1_16FlashAttnFwdSm90INS1_25CollectiveMainloopFwdSm90ILi2EN4cute5tupleIJNS5_1CILi1EEES8_S8_EEENS6_IJNS7_ILi192EEENS7_ILi144EEENS7_ILi96EEEEEELi96ENS_6half_tEfNS_4arch4Sm90ELb0ELb0ELb1ELb0ELb0ELb0ELb0ELb0ELb1ELb1ELb1ELb0EEENS1_21CollectiveEpilogueFwdINS6_IJSA_SC_SB_EEES9_SE_SG_Li384ELb0ELb1ELb1ELb0EEENS1_19SingleTileSchedulerILb0ELb1ELb1ELi192EEEEEEEEEvNT_6ParamsE --------------------------
	.section	.text._ZN7cutlass13device_kernelIN5flash11enable_sm90INS1_16FlashAttnFwdSm90INS1_25CollectiveMainloopFwdSm90ILi2EN4cute5tupleIJNS5_1CILi1EEES8_S8_EEENS6_IJNS7_ILi192EEENS7_ILi144EEENS7_ILi96EEEEEELi96ENS_6half_tEfNS_4arch4Sm90ELb0ELb0ELb1ELb0ELb0ELb0ELb0ELb0ELb1ELb1ELb1ELb0EEENS1_21CollectiveEpilogueFwdINS6_IJSA_SC_SB_EEES9_SE_SG_Li384ELb0ELb1ELb1ELb0EEENS1_19SingleTileSchedulerILb0ELb1ELb1ELi192EEEEEEEEEvNT_6ParamsE,"ax",@progbits
	.align	128
.text._ZN7cutlass13device_kernelIN5flash11enable_sm90INS1_16FlashAttnFwdSm90INS1_25CollectiveMainloopFwdSm90ILi2EN4cute5tupleIJNS5_1CILi1EEES8_S8_EEENS6_IJNS7_ILi192EEENS7_ILi144EEENS7_ILi96EEEEEELi96ENS_6half_tEfNS_4arch4Sm90ELb0ELb0ELb1ELb0ELb0ELb0ELb0ELb0ELb1ELb1ELb1ELb0EEENS1_21CollectiveEpilogueFwdINS6_IJSA_SC_SB_EEES9_SE_SG_Li384ELb0ELb1ELb1ELb0EEENS1_19SingleTileSchedulerILb0ELb1ELb1ELi192EEEEEEEEEvNT_6ParamsE:
        .type           _ZN7cutlass13device_kernelIN5flash11enable_sm90INS1_16FlashAttnFwdSm90INS1_25CollectiveMainloopFwdSm90ILi2EN4cute5tupleIJNS5_1CILi1EEES8_S8_EEENS6_IJNS7_ILi192EEENS7_ILi144EEENS7_ILi96EEEEEELi96ENS_6half_tEfNS_4arch4Sm90ELb0ELb0ELb1ELb0ELb0ELb0ELb0ELb0ELb1ELb1ELb1ELb0EEENS1_21CollectiveEpilogueFwdINS6_IJSA_SC_SB_EEES9_SE_SG_Li384ELb0ELb1ELb1ELb0EEENS1_19SingleTileSchedulerILb0ELb1ELb1ELi192EEEEEEEEEvNT_6ParamsE,@function
        .size           _ZN7cutlass13device_kernelIN5flash11enable_sm90INS1_16FlashAttnFwdSm90INS1_25CollectiveMainloopFwdSm90ILi2EN4cute5tupleIJNS5_1CILi1EEES8_S8_EEENS6_IJNS7_ILi192EEENS7_ILi144EEENS7_ILi96EEEEEELi96ENS_6half_tEfNS_4arch4Sm90ELb0ELb0ELb1ELb0ELb0ELb0ELb0ELb0ELb1ELb1ELb1ELb0EEENS1_21CollectiveEpilogueFwdINS6_IJSA_SC_SB_EEES9_SE_SG_Li384ELb0ELb1ELb1ELb0EEENS1_19SingleTileSchedulerILb0ELb1ELb1ELi192EEEEEEEEEvNT_6ParamsE,(.L_x_14866 - _ZN7cutlass13device_kernelIN5flash11enable_sm90INS1_16FlashAttnFwdSm90INS1_25CollectiveMainloopFwdSm90ILi2EN4cute5tupleIJNS5_1CILi1EEES8_S8_EEENS6_IJNS7_ILi192EEENS7_ILi144EEENS7_ILi96EEEEEELi96ENS_6half_tEfNS_4arch4Sm90ELb0ELb0ELb1ELb0ELb0ELb0ELb0ELb0ELb1ELb1ELb1ELb0EEENS1_21CollectiveEpilogueFwdINS6_IJSA_SC_SB_EEES9_SE_SG_Li384ELb0ELb1ELb1ELb0EEENS1_19SingleTileSchedulerILb0ELb1ELb1ELi192EEEEEEEEEvNT_6ParamsE)
        .other          _ZN7cutlass13device_kernelIN5flash11enable_sm90INS1_16FlashAttnFwdSm90INS1_25CollectiveMainloopFwdSm90ILi2EN4cute5tupleIJNS5_1CILi1EEES8_S8_EEENS6_IJNS7_ILi192EEENS7_ILi144EEENS7_ILi96EEEEEELi96ENS_6half_tEfNS_4arch4Sm90ELb0ELb0ELb1ELb0ELb0ELb0ELb0ELb0ELb1ELb1ELb1ELb0EEENS1_21CollectiveEpilogueFwdINS6_IJSA_SC_SB_EEES9_SE_SG_Li384ELb0ELb1ELb1ELb0EEENS1_19SingleTileSchedulerILb0ELb1ELb1ELi192EEEEEEEEEvNT_6ParamsE,@"STO_CUDA_ENTRY STV_DEFAULT"
_ZN7cutlass13device_kernelIN5flash11enable_sm90INS1_16FlashAttnFwdSm90INS1_25CollectiveMainloopFwdSm90ILi2EN4cute5tupleIJNS5_1CILi1EEES8_S8_EEENS6_IJNS7_ILi192EEENS7_ILi144EEENS7_ILi96EEEEEELi96ENS_6half_tEfNS_4arch4Sm90ELb0ELb0ELb1ELb0ELb0ELb0ELb0ELb0ELb1ELb1ELb1ELb0EEENS1_21CollectiveEpilogueFwdINS6_IJSA_SC_SB_EEES9_SE_SG_Li384ELb0ELb1ELb1ELb0EEENS1_19SingleTileSchedulerILb0ELb1ELb1ELi192EEEEEEEEEvNT_6ParamsE:
[----:B------:R-:W0:Y:S01]  /*0000*/  LDC R1, c[0x0][0x28] ;  /* 0x00000a00ff017b82 */ /* 0x000e220000000800 */
[----:B------:R-:W1:Y:S01]  /*0010*/  S2R R4, SR_TID.X ;  /* 0x0000000000047919 */ /* 0x000e620000002100 */
[----:B------:R-:W-:Y:S01]  /*0020*/  ELECT P0, URZ, PT ;  /* 0x00000000003f782f */ /* 0x000fe20003800000 */
[----:B------:R-:W-:Y:S01]  /*0030*/  BSSY B0, `(.L_x_9350) ;  /* 0x000000d000007945 */ /* 0x000fe20003800000 */
[----:B-1----:R-:W-:-:S05]  /*0040*/  SHF.R.U32.HI R0, RZ, 0x5, R4 ;  /* 0x00000005ff007819 */ /* 0x002fca0000011604 */
[----:B------:R-:W1:Y:S02]  /*0050*/  SHFL.IDX PT, R2, R0, RZ, 0x1f ;  /* 0x00001fff00027589 */ /* 0x000e6400000e0000 */
[----:B-1----:R-:W-:-:S13]  /*0060*/  ISETP.EQ.AND P0, PT, R2, RZ, P0 ;  /* 0x000000ff0200720c */ /* 0x002fda0000702270 */
[----:B0-----:R-:W-:Y:S05]  /*0070*/  @!P0 BRA `(.L_x_9351) ;  /* 0x0000000000208947 */ /* 0x001fea0003800000 */
        /* <DEDUP_REMOVED lines=8> */
.L_x_9351:
[----:B------:R-:W-:Y:S05]  /*0100*/  BSYNC B0 ;  /* 0x0000000000007941 */ /* 0x000fea0003800000 */
.L_x_9350:
        /* <DEDUP_REMOVED lines=40> */
.L_x_9352:
        /* <DEDUP_REMOVED lines=22> */
.L_x_9353:
        /* <DEDUP_REMOVED lines=18> */
.L_x_9354:
        /* <DEDUP_REMOVED lines=22> */
.L_x_9355:
        /* <DEDUP_REMOVED lines=22> */
.L_x_9356:
[----:B--2---:R-:W-:Y:S01]  /*08d0*/  ISETP.NE.AND P0, PT, R2, RZ, PT ;  /* 0x000000ff0200720c */ /* 0x004fe20003f05270 */
[----:B------:R-:W-:Y:S01]  /*08e0*/  IMAD.MOV.U32 R27, RZ, RZ, 0x1 ;  /* 0x00000001ff1b7424 */ /* 0x000fe200078e00ff */
[----:B------:R-:W-:Y:S01]  /*08f0*/  NOP ;  /* 0x0000000000007918 */ /* 0x000fe20000000000 */
[----:B------:R-:W-:Y:S01]  /*0900*/  ULDC.64 UR38, c[0x0][0x208] ;  /* 0x0000820000267ab9 */ /* 0x000fe20000000a00 */
[----:B------:R-:W-:Y:S01]  /*0910*/  BSSY B6, `(.L_x_9357) ;  /* 0x0000ec9000067945 */ /* 0x000fe20003800000 */
[----:B------:R-:W-:Y:S02]  /*0920*/  LOP3.LUT R28, R4, 0x7f, RZ, 0xc0, !PT ;  /* 0x0000007f041c7812 */ /* 0x000fe400078ec0ff */
[----:B------:R-:W-:Y:S01]  /*0930*/  SEL R27, R27, 0x2, !P0 ;  /* 0x000000021b1b7807 */ /* 0x000fe20004000000 */
[----:B01-34-:R-:W-:Y:S06]  /*0940*/  BAR.SYNC.DEFER_BLOCKING 0x0 ;  /* 0x0000000000007b1d */ /* 0x01bfec0000010000 */
[----:B------:R-:W-:Y:S05]  /*0950*/  @!P0 BRA `(.L_x_9358) ;  /* 0x000000ac00388947 */ /* 0x000fea0003800000 */
.L_x_9359:
[----:B------:R-:W-:-:S08]  /*0960*/  NOP ;  /* 0x0000000000007918 */ /* 0x000fd00000000000 */
[----:B------:R-:W0:Y:S02]  /*0970*/  USETMAXREG.TRY_ALLOC.CTAPOOL UP0, 0xa0 ;  /* 0x000000a0000079c8 */ /* 0x000e240008000600 */
[----:B0-----:R-:W-:-:S13]  /*0980*/  PLOP3.LUT P0, PT, PT, PT, UP0, 0x80, 0x0 ;  /* 0x000000000000781c */ /* 0x001fda0003f0f008 */
[----:B------:R-:W-:Y:S05]  /*0990*/  @!P0 BRA `(.L_x_9359) ;  /* 0xfffffffc00f08947 */ /* 0x000fea000383ffff */
[----:B------:R-:W0:Y:S01]  /*09a0*/  LDC R2, c[0x0][0xc50] ;  /* 0x00031400ff027b82 */ /* 0x000e220000000800 */
        /* <DEDUP_REMOVED lines=17> */
[----:B------:R-:W0:Y:S01]  /*0ac0*/  LDC.64 R4, c[0x0][0x418] ;  /* 0x00010600ff047b82 */ /* 0x000e220000000a00 */
[----:B------:R-:W-:-:S07]  /*0ad0*/  LOP3.LUT R7, R2, 0xffff, RZ, 0xc0, !PT ;  /* 0x0000ffff02077812 */ /* 0x000fce00078ec0ff */
[----:B------:R-:W1:Y:S08]  /*0ae0*/  LDC R18, c[0x0][0x424] ;  /* 0x00010900ff127b82 */ /* 0x000e700000000800 */
[----:B------:R-:W2:Y:S01]  /*0af0*/  LDC R3, c[0x0][0x2f0] ;  /* 0x0000bc00ff037b82 */ /* 0x000ea20000000800 */
[----:B0-----:R-:W-:-:S04]  /*0b00*/  ISETP.NE.U32.AND P0, PT, R4, RZ, PT ;  /* 0x000000ff0400720c */ /* 0x001fc80003f05070 */
[----:B------:R-:W-:-:S04]  /*0b10*/  ISETP.NE.AND.EX P0, PT, R5, RZ, PT, P0 ;  /* 0x000000ff0500720c */ /* 0x000fc80003f05300 */
[----:B-1----:R-:W-:-:S05]  /*0b20*/  SEL R18, R18, 0x1, P0 ;  /* 0x0000000112127807 */ /* 0x002fca0000000000 */
[----:B--2---:R-:W-:-:S04]  /*0b30*/  IMAD R18, R18, R3, RZ ;  /* 0x0000000312127224 */ /* 0x004fc800078e02ff */
[C---:B------:R-:W-:Y:S01]  /*0b40*/  VIADD R0, R18.reuse, 0x8f ;  /* 0x0000008f12007836 */ /* 0x040fe20000000000 */
[----:B------:R-:W-:-:S03]  /*0b50*/  ISETP.GE.AND P0, PT, R18, 0x1, PT ;  /* 0x000000011200780c */ /* 0x000fc60003f06270 */
[----:B------:R-:W-:-:S05]  /*0b60*/  IMAD.HI R0, R0, 0x38e38e39, RZ ;  /* 0x38e38e3900007827 */ /* 0x000fca00078e02ff */
[----:B------:R-:W-:-:S04]  /*0b70*/  SHF.R.U32.HI R3, RZ, 0x1f, R0 ;  /* 0x0000001fff037819 */ /* 0x000fc80000011600 */
[----:B------:R-:W-:Y:S01]  /*0b80*/  LEA.HI.SX32 R17, R0, R3, 0x1b ;  /* 0x0000000300117211 */ /* 0x000fe200078fdaff */
[----:B------:R-:W-:Y:S01]  /*0b90*/  IMAD.MOV.U32 R0, RZ, RZ, RZ ;  /* 0x000000ffff007224 */ /* 0x000fe200078e00ff */
        /* <DEDUP_REMOVED lines=14> */
[----:B------:R-:W-:Y:S01]  /*0c80*/  ISETP.GE.AND P2, PT, R5, RZ, PT ;  /* 0x000000ff0500720c */ /* 0x000fe20003f46270 */
[----:B0-----:R-:W-:Y:S01]  /*0c90*/  IMAD.MOV.U32 R2, RZ, RZ, RZ ;  /* 0x000000ffff027224 */ /* 0x001fe200078e00ff */
[----:B-1----:R-:W-:-:S05]  /*0ca0*/  IADD3 R6, RZ, -R3, RZ ;  /* 0x80000003ff067210 */ /* 0x002fca0007ffe0ff */
        /* <DEDUP_REMOVED lines=14> */
.L_x_9361:
        /* <DEDUP_REMOVED lines=39> */
[----:B------:R-:W-:-:S04]  /*1000*/  UIADD3 UR6, UR37, 0x24300, URZ ;  /* 0x0002430025067890 */ /* 0x000fc8000fffe03f */
[----:B------:R-:W-:Y:S01]  /*1010*/  ULOP3.LUT UP0, URZ, UR6, 0x9f, URZ, 0xc0, !UPT ;  /* 0x0000009f063f7892 */ /* 0x000fe2000f80c03f */
[----:B-1----:R-:W-:-:S05]  /*1020*/  R2UR UR36, R0 ;  /* 0x00000000002472ca */ /* 0x002fca00000e0000 */
[----:B------:R-:W-:-:S08]  /*1030*/  PLOP3.LUT P0, PT, PT, PT, UP0, 0x80, 0x0 ;  /* 0x000000000000781c */ /* 0x000fd00003f0f008 */
[----:B------:R-:W-:-:S04]  /*1040*/  UIMAD.WIDE UR4, UR36, 0x55555556, URZ ;  /* 0x55555556240478a5 */ /* 0x000fc8000f8e023f */
[----:B------:R-:W-:-:S04]  /*1050*/  ULEA.HI UR5, UR5, UR5, URZ, 0x1 ;  /* 0x0000000505057291 */ /* 0x000fc8000f8f083f */
[----:B------:R-:W-:-:S04]  /*1060*/  UIMAD UR41, UR5, -0x3, UR36 ;  /* 0xfffffffd052978a4 */ /* 0x000fc8000f8e0224 */
        /* <DEDUP_REMOVED lines=20> */
.L_x_9363:
[----:B------:R-:W-:Y:S02]  /*11b0*/  SHF.L.U32 R0, RZ, 0x1f, RZ ;  /* 0x0000001fff007819 */ /* 0x000fe400000006ff */
[----:B------:R-:W-:Y:S02]  /*11c0*/  LOP3.LUT R27, R27, 0x1, RZ, 0xfc, !PT ;  /* 0x000000011b1b7812 */ /* 0x000fe400078efcff */
[----:B------:R-:W0:Y:S02]  /*11d0*/  SYNCS.PHASECHK.TRANS64.TRYWAIT P1, [UR37+0x31c00], R0 ;  /* 0x031c0000ff0075a7 */ /* 0x000e240008020165 */
[----:B------:R-:W-:Y:S01]  /*11e0*/  ISETP.NE.AND P0, PT, R27, 0x3, PT ;  /* 0x000000031b00780c */ /* 0x000fe20003f05270 */
[----:B0-----:R-:W-:-:S12]  /*11f0*/  @!P1 BRA `(.L_x_9364) ;  /* 0x000000e000f09947 */ /* 0x001fd80003800000 */
.L_x_9475:
[----:B------:R-:W-:Y:S05]  /*1200*/  @!P0 BRA `(.L_x_9365) ;  /* 0x0000000000048947 */ /* 0x000fea0003800000 */
[----:B------:R-:W-:Y:S01]  /*1210*/  BPT.TRAP 0x1 ;  /* 0x000000040000795c */ /* 0x000fe20000300000 */
.L_x_9365:
[----:B------:R1:W2:Y:S01]  /*1220*/  SYNCS.PHASECHK.TRANS64.TRYWAIT P1, [UR37+0x31c30], R0 ;  /* 0x031c3000ff0075a7 */ /* 0x0002a20008020165 */
[----:B------:R-:W-:Y:S05]  /*1230*/  @!P0 BRA `(.L_x_9366) ;  /* 0x0000000000048947 */ /* 0x000fea0003800000 */
[----:B------:R-:W-:Y:S01]  /*1240*/  BPT.TRAP 0x1 ;  /* 0x000000040000795c */ /* 0x000fe20000300000 */
.L_x_9366:
[----:B--2---:R-:W-:Y:S05]  /*1250*/  @P1 BRA `(.L_x_9367) ;  /* 0x0000000000081947 */ /* 0x004fea0003800000 */
[----:B------:R-:W2:Y:S02]  /*1260*/  SYNCS.PHASECHK.TRANS64.TRYWAIT P1, [UR37+0x31c30], R0 ;  /* 0x031c3000ff0075a7 */ /* 0x000ea40008020165 */
[----:B--2---:R-:W-:Y:S05]  /*1270*/  @!P1 BRA `(.L_x_9368) ;  /* 0x000000e000e89947 */ /* 0x004fea0003800000 */
.L_x_9367:
[----:B------:R-:W-:Y:S01]  /*1280*/  ULEA UR4, UR41, UR37, 0xc ;  /* 0x0000002529047291 */ /* 0x000fe2000f8e603f */
[----:B------:R-:W-:Y:S01]  /*1290*/  ISETP.NE.AND P1, PT, R28, RZ, PT ;  /* 0x000000ff1c00720c */ /* 0x000fe20003f25270 */
[----:B01----:R-:W-:Y:S02]  /*12a0*/  IMAD.MOV.U32 R0, RZ, RZ, RZ ;  /* 0x000000ffff007224 */ /* 0x003fe400078e00ff */
[----:B------:R-:W-:Y:S01]  /*12b0*/  UIADD3 UR4, UR4, 0xda00, URZ ;  /* 0x0000da0004047890 */ /* 0x000fe2000fffe03f */
[----:B------:R-:W-:Y:S02]  /*12c0*/  IMAD.MOV.U32 R71, RZ, RZ, RZ ;  /* 0x000000ffff477224 */ /* 0x000fe400078e00ff */
[----:B------:R-:W-:Y:S01]  /*12d0*/  IMAD.MOV.U32 R3, RZ, RZ, -0x7fffffe0 ;  /* 0x80000020ff037424 */ /* 0x000fe200078e00ff */
[----:B------:R-:W-:-:S04]  /*12e0*/  USHF.R.U32.HI UR4, URZ, 0x4, UR4 ;  /* 0x000000043f047899 */ /* 0x000fc80008011604 */
[----:B------:R-:W-:-:S06]  /*12f0*/  ULOP3.LUT UR4, UR4, 0x3fff, URZ, 0xc0, !UPT ;  /* 0x00003fff04047892 */ /* 0x000fcc000f8ec03f */
[----:B------:R-:W-:Y:S01]  /*1300*/  MOV R2, UR4 ;  /* 0x0000000400027c02 */ /* 0x000fe20008000f00 */
[----:B------:R-:W-:Y:S05]  /*1310*/  WARPSYNC.ALL ;  /* 0x0000000000007948 */ /* 0x000fea0003800000 */
[----:B------:R-:W-:Y:S01]  /*1320*/  LOP3.LUT R2, R2, 0x10000, RZ, 0xfc, !PT ;  /* 0x0001000002027812 */ /* 0x000fe200078efcff */
[----:B------:R-:W-:-:S03]  /*1330*/  UIADD3 UR4, UR37, 0x16a00, URZ ;  /* 0x00016a0025047890 */ /* 0x000fc6000fffe03f */
[C---:B------:R-:W-:Y:S01]  /*1340*/  R2UR UR8, R2.reuse ;  /* 0x00000000020872ca */ /* 0x040fe200000e0000 */
[----:B------:R-:W-:Y:S01]  /*1350*/  WARPGROUP.ARRIVE ;  /* 0x00000000000079c5 */ /* 0x000fe20000000000 */
[C---:B------:R-:W-:Y:S01]  /*1360*/  R2UR UR9, R3.reuse ;  /* 0x00000000030972ca */ /* 0x040fe200000e0000 */
[----:B------:R-:W-:Y:S01]  /*1370*/  USHF.R.U32.HI UR4, URZ, 0x4, UR4 ;  /* 0x000000043f047899 */ /* 0x000fe20008011604 */
[C---:B------:R-:W-:Y:S01]  /*1380*/  R2UR UR16, R2.reuse ;  /* 0x00000000021072ca */ /* 0x040fe200000e0000 */
[----:B------:R-:W-:Y:S01]  /*1390*/  UMOV UR11, 0x80000020 ;  /* 0x80000020000b7882 */ /* 0x000fe20000000000 */
[C---:B------:R-:W-:Y:S01]  /*13a0*/  R2UR UR17, R3.reuse ;  /* 0x00000000031172ca */ /* 0x040fe200000e0000 */
[----:B------:R-:W-:Y:S01]  /*13b0*/  ULOP3.LUT UR4, UR4, 0x3fff, URZ, 0xc0, !UPT ;  /* 0x00003fff04047892 */ /* 0x000fe2000f8ec03f */
[C---:B------:R-:W-:Y:S01]  /*13c0*/  R2UR UR24, R2.reuse ;  /* 0x00000000021872ca */ /* 0x040fe200000e0000 */
[----:B------:R-:W-:Y:S01]  /*13d0*/  UMOV UR19, 0x80000020 ;  /* 0x8000002000137882 */ /* 0x000fe20000000000 */
[C---:B------:R-:W-:Y:S01]  /*13e0*/  R2UR UR25, R3.reuse ;  /* 0x00000000031972ca */ /* 0x040fe200000e0000 */
[----:B------:R-:W-:Y:S01]  /*13f0*/  ULOP3.LUT UR42, UR4, 0x10000, URZ, 0xfc, !UPT ;  /* 0x00010000042a7892 */ /* 0x000fe2000f8efc3f */
[C---:B------:R-:W-:Y:S01]  /*1400*/  R2UR UR20, R2.reuse ;  /* 0x00000000021472ca */ /* 0x040fe200000e0000 */
[----:B------:R-:W-:Y:S01]  /*1410*/  UMOV UR27, 0x80000020 ;  /* 0x80000020001b7882 */ /* 0x000fe20000000000 */
[C---:B------:R-:W-:Y:S01]  /*1420*/  R2UR UR21, R3.reuse ;  /* 0x00000000031572ca */ /* 0x040fe200000e0000 */
[----:B------:R-:W-:Y:S01]  /*1430*/  UIADD3 UR4, UR42, 0x40, URZ ;  /* 0x000000402a047890 */ /* 0x000fe2000fffe03f */
[C---:B------:R-:W-:Y:S01]  /*1440*/  R2UR UR12, R2.reuse ;  /* 0x00000000020c72ca */ /* 0x040fe200000e0000 */
[----:B------:R-:W-:Y:S01]  /*1450*/  UMOV UR23, 0x80000020 ;  /* 0x8000002000177882 */ /* 0x000fe20000000000 */
[----:B------:R-:W-:Y:S01]  /*1460*/  UMOV UR10, UR42 ;  /* 0x0000002a000a7c82 */ /* 0x000fe20008000000 */
[----:B------:R-:W-:Y:S01]  /*1470*/  R2UR UR13, R3 ;  /* 0x00000000030d72ca */ /* 0x000fe200000e0000 */
[----:B------:R-:W-:Y:S01]  /*1480*/  HGMMA.64x16x16.F32 R96, gdesc[UR8], RZ, !UPT, gsb0 ;  /* 0x00200000086079f0 */ /* 0x000fe2000c0008ff */
[----:B------:R-:W-:Y:S01]  /*1490*/  UIADD3 UR8, UR42, 0x80, URZ ;  /* 0x000000802a087890 */ /* 0x000fe2000fffe03f */
[----:B------:R-:W-:Y:S01]  /*14a0*/  R2UR UR6, R2 ;  /* 0x00000000020672ca */ /* 0x000fe200000e0000 */
[----:B------:R-:W-:Y:S01]  /*14b0*/  UMOV UR18, UR4 ;  /* 0x0000000400127c82 */ /* 0x000fe20008000000 */
[----:B------:R-:W-:Y:S01]  /*14c0*/  UIADD3 UR10, UR42, 0xc0, URZ ;  /* 0x000000c02a0a7890 */ /* 0x000fe2000fffe03f */
[----:B------:R-:W-:Y:S01]  /*14d0*/  P2R R104, PR, RZ, 0x1 ;  /* 0x00000001ff687803 */ /* 0x000fe20000000000 */
[----:B------:R-:W-:-:S02]  /*14e0*/  UIADD3 UR4, UR42, 0x100, URZ ;  /* 0x000001002a047890 */ /* 0x000fc4000fffe03f */
[----:B------:R-:W-:Y:S01]  /*14f0*/  UMOV UR26, UR8 ;  /* 0x00000008001a7c82 */ /* 0x000fe20008000000 */
[----:B------:R-:W-:Y:S01]  /*1500*/  UMOV UR15, 0x80000020 ;  /* 0x80000020000f7882 */ /* 0x000fe20000000000 */
[----:B------:R-:W-:Y:S01]  /*1510*/  UIADD3 UR8, UR42, 0x140, URZ ;  /* 0x000001402a087890 */ /* 0x000fe2000fffe03f */
[----:B------:R-:W-:Y:S02]  /*1520*/  UMOV UR22, UR10 ;  /* 0x0000000a00167c82 */ /* 0x000fe40008000000 */
[----:B------:R-:W-:Y:S01]  /*1530*/  UMOV UR14, UR4 ;  /* 0x00000004000e7c82 */ /* 0x000fe20008000000 */
[----:B------:R-:W-:Y:S02]  /*1540*/  UIADD3 UR10, UR42, 0x180, URZ ;  /* 0x000001802a0a7890 */ /* 0x000fe4000fffe03f */
[----:B------:R-:W-:Y:S02]  /*1550*/  UIADD3 UR4, UR42, 0x1c0, URZ ;  /* 0x000001c02a047890 */ /* 0x000fe4000fffe03f */
[----:B------:R-:W-:Y:S01]  /*1560*/  UIADD3 UR7, UR6, 0x2, URZ ;  /* 0x0000000206077890 */ /* 0x000fe2000fffe03f */
[----:B------:R-:W-:Y:S01]  /*1570*/  UMOV UR5, 0x80000020 ;  /* 0x8000002000057882 */ /* 0x000fe20000000000 */
[----:B------:R-:W-:Y:S01]  /*1580*/  UMOV UR11, 0x80000020 ;  /* 0x80000020000b7882 */ /* 0x000fe20000000000 */
[----:B------:R-:W-:Y:S01]  /*1590*/  UMOV UR9, UR5 ;  /* 0x0000000500097c82 */ /* 0x000fe20008000000 */
[----:B------:R-:W-:-:S02]  /*15a0*/  WARPGROUP.DEPBAR.LE gsb0, 0x0 ;  /* 0x00008000000079c5 */ /* 0x000fc40000010000 */
[----:B------:R-:W-:-:S06]  /*15b0*/  WARPGROUP.ARRIVE ;  /* 0x00000000000079c5 */ /* 0x000fcc0000000000 */
[----:B------:R-:W-:Y:S01]  /*15c0*/  HGMMA.64x16x16.F32 R88, gdesc[UR16], RZ, !UPT, gsb0 ;  /* 0x00200000105879f0 */ /* 0x000fe2000c0008ff */
[----:B------:R-:W-:Y:S01]  /*15d0*/  R2UR UR16, R2 ;  /* 0x00000000021072ca */ /* 0x000fe200000e0000 */
[----:B------:R-:W-:Y:S01]  /*15e0*/  UMOV UR18, UR8 ;  /* 0x0000000800127c82 */ /* 0x000fe20008000000 */
[----:B------:R-:W-:Y:S01]  /*15f0*/  R2UR UR17, R3 ;  /* 0x00000000031172ca */ /* 0x000fe200000e0000 */
[----:B------:R-:W-:Y:S01]  /*1600*/  UMOV UR19, 0x80000020 ;  /* 0x8000002000137882 */ /* 0x000fe20000000000 */
[----:B------:R-:W-:Y:S01]  /*1610*/  UIADD3 UR8, UR42, 0x200, URZ ;  /* 0x000002002a087890 */ /* 0x000fe2000fffe03f */
[----:B------:R-:W-:Y:S02]  /*1620*/  WARPGROUP.DEPBAR.LE gsb0, 0x0 ;  /* 0x00008000000079c5 */ /* 0x000fe40000010000 */
        /* <DEDUP_REMOVED lines=14> */
[----:B------:R-:W-:Y:S01]  /*1710*/  UMOV UR4, UR7 ;  /* 0x0000000700047c82 */ /* 0x000fe20008000000 */
        /* <DEDUP_REMOVED lines=28> */
[----:B------:R-:W-:Y:S02]  /*18e0*/  UMOV UR25, UR21 ;  /* 0x0000001500197c82 */ /* 0x000fe40008000000 */
[----:B------:R-:W-:Y:S01]  /*18f0*/  UMOV UR24, UR20 ;  /* 0x0000001400187c82 */ /* 0x000fe20008000000 */
        /* <DEDUP_REMOVED lines=251> */
[----:B------:R-:W0:Y:S08]  /*28b0*/  MUFU.TANH R8, R8 ;  /* 0x0000000800087308 */ /* 0x000e300000002400 */
        /* <DEDUP_REMOVED lines=14> */
[----:B------:R-:W2:Y:S01]  /*29a0*/  MUFU.TANH R14, R14 ;  /* 0x0000000e000e7308 */ /* 0x000ea20000002400 */
[----:B------:R-:W-:Y:S01]  /*29b0*/  UMOV UR23, 0x80000020 ;  /* 0x8000002000177882 */ /* 0x000fe20000000000 */
[----:B------:R-:W-:Y:S01]  /*29c0*/  FMUL.FTZ R13, R89, UR6 ;  /* 0x00000006590d7c20 */ /* 0x000fe20008410000 */
[----:B------:R-:W-:Y:S01]  /*29d0*/  FMUL.FTZ R21, R93, UR6 ;  /* 0x000000065d157c20 */ /* 0x000fe20008410000 */
[----:B------:R-:W-:-:S04]  /*29e0*/  FMUL.FTZ R15, R92, UR6 ;  /* 0x000000065c0f7c20 */ /* 0x000fc80008410000 */
[----:B------:R-:W3:Y:S08]  /*29f0*/  MUFU.TANH R20, R20 ;  /* 0x0000001400147308 */ /* 0x000ef00000002400 */
[----:B------:R-:W4:Y:S08]  /*2a00*/  MUFU.TANH R66, R66 ;  /* 0x0000004200427308 */ /* 0x000f300000002400 */
[----:B------:R-:W5:Y:S08]  /*2a10*/  MUFU.TANH R9, R9 ;  /* 0x0000000900097308 */ /* 0x000f700000002400 */
[----:B------:R-:W5:Y:S08]  /*2a20*/  MUFU.TANH R23, R23 ;  /* 0x0000001700177308 */ /* 0x000f700000002400 */
[----:B------:R-:W5:Y:S08]  /*2a30*/  MUFU.TANH R11, R11 ;  /* 0x0000000b000b7308 */ /* 0x000f700000002400 */
        /* <DEDUP_REMOVED lines=12> */
[----:B------:R-:W5:Y:S01]  /*2b00*/  MUFU.TANH R67, R67 ;  /* 0x0000004300437308 */ /* 0x000f620000002400 */
[----:B------:R-:W-:Y:S01]  /*2b10*/  FMUL.FTZ R64, R81, UR6 ;  /* 0x0000000651407c20 */ /* 0x000fe20008410000 */
[----:B------:R-:W-:-:S06]  /*2b20*/  FMUL.FTZ R81, R86, UR6 ;  /* 0x0000000656517c20 */ /* 0x000fcc0008410000 */
[----:B------:R-:W5:Y:S08]  /*2b30*/  MUFU.TANH R69, R69 ;  /* 0x0000004500457308 */ /* 0x000f700000002400 */
[----:B------:R-:W5:Y:S08]  /*2b40*/  MUFU.TANH R15, R15 ;  /* 0x0000000f000f7308 */ /* 0x000f700000002400 */
        /* <DEDUP_REMOVED lines=34> */
[----:B------:R-:W-:Y:S01]  /*2d70*/  LOP3.LUT R63, R22, 0xffffff80, RZ, 0xc0, !PT ;  /* 0xffffff80163f7812 */ /* 0x000fe200078ec0ff */
[----:B------:R-:W-:Y:S01]  /*2d80*/  FMUL.FTZ R58, R58, UR6 ;  /* 0x000000063a3a7c20 */ /* 0x000fe20008410000 */
[----:B------:R-:W5:Y:S01]  /*2d90*/  MUFU.TANH R79, R79 ;  /* 0x0000004f004f7308 */ /* 0x000f620000002400 */
[----:B------:R-:W-:-:S02]  /*2da0*/  FMUL.FTZ R62, R62, UR6 ;  /* 0x000000063e3e7c20 */ /* 0x000fc40008410000 */
[----:B------:R-:W-:-:S05]  /*2db0*/  IMAD.IADD R77, R16, 0x1, -R63 ;  /* 0x00000001104d7824 */ /* 0x000fca00078e0a3f */
[----:B------:R-:W-:Y:S01]  /*2dc0*/  SHF.R.S32.HI R84, RZ, 0x1f, R77 ;  /* 0x0000001fff547819 */ /* 0x000fe2000001144d */
[----:B------:R-:W5:Y:S03]  /*2dd0*/  MUFU.TANH R82, R82 ;  /* 0x0000005200527308 */ /* 0x000f660000002400 */
[----:B------:R-:W-:-:S04]  /*2de0*/  LEA.HI R84, R84, R77, RZ, 0x2 ;  /* 0x0000004d54547211 */ /* 0x000fc800078f10ff */
[----:B------:R-:W-:Y:S01]  /*2df0*/  LOP3.LUT R84, R84, 0x7ffffffc, RZ, 0xc0, !PT ;  /* 0x7ffffffc54547812 */ /* 0x000fe200078ec0ff */
[----:B------:R-:W5:Y:S04]  /*2e00*/  MUFU.TANH R58, R58 ;  /* 0x0000003a003a7308 */ /* 0x000f680000002400 */
[----:B------:R-:W-:-:S04]  /*2e10*/  IMAD.IADD R84, R77, 0x1, -R84 ;  /* 0x000000014d547824 */ /* 0x000fc800078e0a54 */
[----:B------:R-:W5:Y:S08]  /*2e20*/  MUFU.TANH R72, R72 ;  /* 0x0000004800487308 */ /* 0x000f700000002400 */
[----:B------:R-:W5:Y:S08]  /*2e30*/  MUFU.TANH R57, R57 ;  /* 0x0000003900397308 */ /* 0x000f700000002400 */
[----:B------:R-:W5:Y:S01]  /*2e40*/  MUFU.TANH R76, R76 ;  /* 0x0000004c004c7308 */ /* 0x000f620000002400 */
[----:B------:R-:W-:-:S02]  /*2e50*/  WARPGROUP.DEPBAR.LE gsb0, 0x0 ;  /* 0x00008000000079c5 */ /* 0x000fc40000010000 */
[----:B------:R-:W-:Y:S01]  /*2e60*/  WARPGROUP.ARRIVE ;  /* 0x00000000000079c5 */ /* 0x000fe20000000000 */
[----:B------:R-:W-:Y:S01]  /*2e70*/  FMUL.FTZ R22, R49, UR6 ;  /* 0x0000000631167c20 */ /* 0x000fe20008410000 */
[----:B------:R-:W-:-:S03]  /*2e80*/  IMAD.MOV.U32 R49, RZ, RZ, -0x2 ;  /* 0xfffffffeff317424 */ /* 0x000fc600078e00ff */
[----:B------:R-:W5:Y:S01]  /*2e90*/  MUFU.TANH R62, R62 ;  /* 0x0000003e003e7308 */ /* 0x000f620000002400 */
[----:B------:R-:W-:Y:S01]  /*2ea0*/  FMUL.FTZ R63, R50, UR6 ;  /* 0x00000006323f7c20 */ /* 0x000fe20008410000 */
[----:B------:R-:W-:Y:S01]  /*2eb0*/  FMUL.FTZ R50, R51, UR6 ;  /* 0x0000000633327c20 */ /* 0x000fe20008410000 */
[----:B------:R-:W-:Y:S01]  /*2ec0*/  HGMMA.64x16x16.F32 R40, gdesc[UR20], R40, gsb0 ;  /* 0x00200000142879f0 */ /* 0x000fe20008000828 */
[----:B------:R-:W-:Y:S01]  /*2ed0*/  IMAD R49, R84, R49, 0x90 ;  /* 0x0000009054317424 */ /* 0x000fe200078e0231 */
[----:B------:R-:W-:Y:S01]  /*2ee0*/  UIADD3 UR22, UR42, 0x642, URZ ;  /* 0x000006422a167890 */ /* 0x000fe2000fffe03f */
[----:B------:R-:W-:Y:S01]  /*2ef0*/  FMUL.FTZ R127, R55, UR6 ;  /* 0x00000006377f7c20 */ /* 0x000fe20008410000 */
[----:B------:R-:W-:Y:S01]  /*2f00*/  UMOV UR23, 0x80000020 ;  /* 0x8000002000177882 */ /* 0x000fe20000000000 */
[----:B------:R-:W5:Y:S01]  /*2f10*/  MUFU.TANH R75, R75 ;  /* 0x0000004b004b7308 */ /* 0x000f620000002400 */
[----:B------:R-:W-:Y:S01]  /*2f20*/  IADD3 R18, R18, R49, RZ ;  /* 0x0000003112127210 */ /* 0x000fe20007ffe0ff */
[----:B------:R-:W-:Y:S01]  /*2f30*/  FMUL.FTZ R125, R54, UR6 ;  /* 0x00000006367d7c20 */ /* 0x000fe20008410000 */
[----:B------:R-:W-:Y:S01]  /*2f40*/  FMUL.FTZ R53, R53, UR6 ;  /* 0x0000000635357c20 */ /* 0x000fe20008410000 */
[----:B------:R-:W-:Y:S01]  /*2f50*/  FMUL.FTZ R48, R48, UR6 ;  /* 0x0000000630307c20 */ /* 0x000fe20008410000 */
[----:B------:R-:W-:Y:S01]  /*2f60*/  FMUL.FTZ R52, R52, UR6 ;  /* 0x0000000634347c20 */ /* 0x000fe20008410000 */
[----:B------:R-:W-:-:S02]  /*2f70*/  IMAD R18, R17, -0x90, R18 ;  /* 0xffffff7011127824 */ /* 0x000fc400078e0212 */
[----:B------:R-:W5:Y:S03]  /*2f80*/  MUFU.TANH R61, R61 ;  /* 0x0000003d003d7308 */ /* 0x000f660000002400 */
[C---:B------:R-:W-:Y:S02]  /*2f90*/  ISETP.GT.AND P3, PT, R18.reuse, RZ, PT ;  /* 0x000000ff1200720c */ /* 0x040fe40003f64270 */
[----:B------:R-:W-:Y:S02]  /*2fa0*/  ISETP.GT.AND P6, PT, R18, 0x1, PT ;  /* 0x000000011200780c */ /* 0x000fe40003fc4270 */
[----:B0-----:R-:W-:Y:S01]  /*2fb0*/  FSEL R77, R8, -INF , P3 ;  /* 0xff800000084d7808 */ /* 0x001fe20001800000 */
[----:B------:R-:W0:Y:S01]  /*2fc0*/  MUFU.TANH R83, R83 ;  /* 0x0000005300537308 */ /* 0x000e220000002400 */
[----:B------:R-:W-:Y:S02]  /*2fd0*/  FSEL R5, R5, -INF , P3 ;  /* 0xff80000005057808 */ /* 0x000fe40001800000 */
[----:B------:R-:W-:-:S02]  /*2fe0*/  ISETP.GT.AND P3, PT, R18, 0x11, PT ;  /* 0x000000111200780c */ /* 0x000fc40003f64270 */
[----:B------:R-:W-:Y:S02]  /*2ff0*/  ISETP.GT.AND P5, PT, R18, 0x8, PT ;  /* 0x000000081200780c */ /* 0x000fe40003fa4270 */
[----:B-1----:R-:W-:Y:S01]  /*3000*/  FSEL R6, R6, -INF , P6 ;  /* 0xff80000006067808 */ /* 0x002fe20003000000 */
[----:B------:R-:W1:Y:S01]  /*3010*/  MUFU.TANH R63, R63 ;  /* 0x0000003f003f7308 */ /* 0x000e620000002400 */
[----:B--2---:R-:W-:Y:S02]  /*3020*/  FSEL R95, R14, -INF , P3 ;  /* 0xff8000000e5f7808 */ /* 0x004fe40001800000 */
[----:B------:R-:W-:Y:S02]  /*3030*/  ISETP.GT.AND P4, PT, R18, 0x9, PT ;  /* 0x000000091200780c */ /* 0x000fe40003f84270 */
[----:B------:R-:W-:Y:S02]  /*3040*/  FSEL R85, R12, -INF , P5 ;  /* 0xff8000000c557808 */ /* 0x000fe40002800000 */
[----:B------:R-:W-:Y:S01]  /*3050*/  FMNMX.FTZ R14, R77, R6, !PT ;  /* 0x000000064d0e7209 */ /* 0x000fe20007810000 */
[----:B------:R-:W2:Y:S01]  /*3060*/  MUFU.TANH R56, R56 ;  /* 0x0000003800387308 */ /* 0x000ea20000002400 */
[----:B------:R-:W-:-:S02]  /*3070*/  ISETP.GT.AND P2, PT, R18, 0x10, PT ;  /* 0x000000101200780c */ /* 0x000fc40003f44270 */
[----:B------:R-:W-:Y:S02]  /*3080*/  FSEL R87, R10, -INF , P4 ;  /* 0xff8000000a577808 */ /* 0x000fe40002000000 */
[----:B------:R-:W-:Y:S02]  /*3090*/  FMNMX.FTZ R14, R85, R14, !PT ;  /* 0x0000000e550e7209 */ /* 0x000fe40007810000 */
[----:B---3--:R-:W-:Y:S01]  /*30a0*/  FSEL R93, R20, -INF , P2 ;  /* 0xff800000145d7808 */ /* 0x008fe20001000000 */
[----:B------:R-:W3:Y:S01]  /*30b0*/  MUFU.TANH R50, R50 ;  /* 0x0000003200327308 */ /* 0x000ee20000002400 */
[----:B------:R-:W-:Y:S02]  /*30c0*/  FMNMX.FTZ R20, R87, R14, !PT ;  /* 0x0000000e57147209 */ /* 0x000fe40007810000 */
[----:B------:R-:W-:Y:S02]  /*30d0*/  FSEL R4, R4, -INF , P6 ;  /* 0xff80000004047808 */ /* 0x000fe40003000000 */
[----:B------:R-:W-:Y:S01]  /*30e0*/  ISETP.GT.AND P6, PT, R18, 0x18, PT ;  /* 0x000000181200780c */ /* 0x000fe20003fc4270 */
[----:B------:R-:W-:-:S02]  /*30f0*/  WARPGROUP.DEPBAR.LE gsb0, 0x0 ;  /* 0x00008000000079c5 */ /* 0x000fc40000010000 */
[----:B------:R-:W-:Y:S01]  /*3100*/  WARPGROUP.ARRIVE ;  /* 0x00000000000079c5 */ /* 0x000fe20000000000 */
[----:B------:R-:W-:Y:S01]  /*3110*/  FMNMX.FTZ R20, R93, R20, !PT ;  /* 0x000000145d147209 */ /* 0x000fe20007810000 */
[----:B------:R-:W-:Y:S01]  /*3120*/  FMUL.FTZ R40, R40, UR6 ;  /* 0x0000000628287c20 */ /* 0x000fe20008410000 */
[----:B------:R-:W-:Y:S01]  /*3130*/  FSEL R7, R7, -INF , P5 ;  /* 0xff80000007077808 */ /* 0x000fe20002800000 */
[----:B------:R-:W-:Y:S01]  /*3140*/  FMUL.FTZ R41, R41, UR6 ;  /* 0x0000000629297c20 */ /* 0x000fe20008410000 */
[----:B------:R-:W-:Y:S01]  /*3150*/  ISETP.GT.AND P5, PT, R18, 0x19, PT ;  /* 0x000000191200780c */ /* 0x000fe20003fa4270 */
[----:B------:R-:W-:Y:S01]  /*3160*/  HGMMA.64x16x16.F32 R32, gdesc[UR20], R32, gsb0 ;  /* 0x00200000142079f0 */ /* 0x000fe20008000820 */
[----:B----4-:R-:W-:Y:S01]  /*3170*/  FSEL R97, R66, -INF , P6 ;  /* 0xff80000042617808 */ /* 0x010fe20003000000 */
[----:B------:R4:W-:Y:S01]  /*3180*/  MUFU.TANH R8, R40 ;  /* 0x0000002800087308 */ /* 0x0009e20000002400 */
[----:B------:R-:W-:Y:S01]  /*3190*/  FMNMX.FTZ R20, R95, R20, !PT ;  /* 0x000000145f147209 */ /* 0x000fe20007810000 */
[----:B------:R-:W-:Y:S01]  /*31a0*/  FMUL.FTZ R129, R42, UR6 ;  /* 0x000000062a817c20 */ /* 0x000fe20008410000 */
[----:B-----5:R-:W-:Y:S01]  /*31b0*/  FSEL R9, R9, -INF , P4 ;  /* 0xff80000009097808 */ /* 0x020fe20002000000 */
[----:B------:R-:W-:Y:S01]  /*31c0*/  FMUL.FTZ R131, R43, UR6 ;  /* 0x000000062b837c20 */ /* 0x000fe20008410000 */
[----:B------:R-:W-:Y:S01]  /*31d0*/  ISETP.GT.AND P4, PT, R18, 0x20, PT ;  /* 0x000000201200780c */ /* 0x000fe20003f84270 */
[----:B------:R-:W-:Y:S01]  /*31e0*/  FMUL.FTZ R42, R45, UR6 ;  /* 0x000000062d2a7c20 */ /* 0x000fe20008410000 */
[----:B------:R-:W-:Y:S01]  /*31f0*/  FSEL R99, R23, -INF , P5 ;  /* 0xff80000017637808 */ /* 0x000fe20002800000 */
[----:B------:R5:W-:Y:S01]  /*3200*/  MUFU.TANH R12, R41 ;  /* 0x00000029000c7308 */ /* 0x000be20000002400 */
        /* <DEDUP_REMOVED lines=11> */
[C---:B------:R-:W-:Y:S02]  /*32c0*/  ISETP.GT.AND P3, PT, R18.reuse, 0x28, PT ;  /* 0x000000281200780c */ /* 0x040fe40003f64270 */
[----:B------:R-:W-:Y:S01]  /*32d0*/  FSEL R103, R69, -INF , P2 ;  /* 0xff80000045677808 */ /* 0x000fe20001000000 */
[----:B------:R-:W3:Y:S01]  /*32e0*/  MUFU.TANH R59, R59 ;  /* 0x0000003b003b7308 */ /* 0x000ee20000002400 */
[----:B------:R-:W-:Y:S02]  /*32f0*/  FMNMX.FTZ R20, R101, R20, !PT ;  /* 0x0000001465147209 */ /* 0x000fe40007810000 */
[----:B------:R-:W-:Y:S02]  /*3300*/  FSEL R15, R15, -INF , P6 ;  /* 0xff8000000f0f7808 */ /* 0x000fe40003000000 */
[----:B------:R-:W-:Y:S02]  /*3310*/  ISETP.GT.AND P6, PT, R18, 0x29, PT ;  /* 0x000000291200780c */ /* 0x000fe40003fc4270 */
[----:B------:R-:W-:Y:S01]  /*3320*/  FSEL R81, R81, -INF , P3 ;  /* 0xff80000051517808 */ /* 0x000fe20001800000 */
[----:B------:R-:W3:Y:S01]  /*3330*/  MUFU.TANH R125, R125 ;  /* 0x0000007d007d7308 */ /* 0x000ee20000002400 */
[----:B------:R-:W-:-:S02]  /*3340*/  FMNMX.FTZ R20, R103, R20, !PT ;  /* 0x0000001467147209 */ /* 0x000fc40007810000 */
[----:B------:R-:W-:Y:S02]  /*3350*/  FSEL R21, R21, -INF , P5 ;  /* 0xff80000015157808 */ /* 0x000fe40002800000 */
[----:B------:R-:W-:Y:S02]  /*3360*/  ISETP.GT.AND P5, PT, R18, 0x30, PT ;  /* 0x000000301200780c */ /* 0x000fe40003fa4270 */
[----:B------:R-:W-:Y:S01]  /*3370*/  FSEL R105, R80, -INF , P6 ;  /* 0xff80000050697808 */ /* 0x000fe20003000000 */
[----:B------:R-:W3:Y:S01]  /*3380*/  MUFU.TANH R60, R60 ;  /* 0x0000003c003c7308 */ /* 0x000ee20000002400 */
[----:B----4-:R-:W-:Y:S02]  /*3390*/  FMNMX.FTZ R40, R81, R20, !PT ;  /* 0x0000001451287209 */ /* 0x010fe40007810000 */
[----:B------:R-:W-:Y:S02]  /*33a0*/  FSEL R23, R65, -INF , P4 ;  /* 0xff80000041177808 */ /* 0x000fe40002000000 */
[----:B------:R-:W-:-:S02]  /*33b0*/  ISETP.GT.AND P4, PT, R18, 0x31, PT ;  /* 0x000000311200780c */ /* 0x000fc40003f84270 */
[----:B------:R-:W-:Y:S01]  /*33c0*/  FSEL R107, R74, -INF , P5 ;  /* 0xff8000004a6b7808 */ /* 0x000fe20002800000 */
[----:B------:R4:W-:Y:S01]  /*33d0*/  MUFU.TANH R54, R53 ;  /* 0x0000003500367308 */ /* 0x0009e20000002400 */
[----:B------:R-:W-:Y:S01]  /*33e0*/  FMNMX.FTZ R40, R105, R40, !PT ;  /* 0x0000002869287209 */ /* 0x000fe20007810000 */
[----:B------:R-:W-:Y:S02]  /*33f0*/  WARPGROUP.DEPBAR.LE gsb0, 0x0 ;  /* 0x00008000000079c5 */ /* 0x000fe40000010000 */
[----:B------:R-:W-:Y:S01]  /*3400*/  WARPGROUP.ARRIVE ;  /* 0x00000000000079c5 */ /* 0x000fe20000000000 */
[----:B-----5:R-:W-:Y:S01]  /*3410*/  FSEL R41, R64, -INF , P2 ;  /* 0xff80000040297808 */ /* 0x020fe20001000000 */
[----:B------:R-:W-:Y:S01]  /*3420*/  FMUL.FTZ R20, R33, UR6 ;  /* 0x0000000621147c20 */ /* 0x000fe20008410000 */
[----:B------:R-:W-:Y:S01]  /*3430*/  ISETP.GT.AND P2, PT, R18, 0x38, PT ;  /* 0x000000381200780c */ /* 0x000fe20003f44270 */
[----:B------:R-:W5:Y:S01]  /*3440*/  MUFU.TANH R127, R127 ;  /* 0x0000007f007f7308 */ /* 0x000f620000002400 */
[----:B------:R-:W-:Y:S01]  /*3450*/  FSEL R109, R73, -INF , P4 ;  /* 0xff800000496d7808 */ /* 0x000fe20002000000 */
[----:B------:R-:W-:Y:S01]  /*3460*/  HGMMA.64x16x16.F32 R24, gdesc[UR24], R24, gsb0 ;  /* 0x00200000181879f0 */ /* 0x000fe20008000818 */
[----:B------:R-:W-:Y:S01]  /*3470*/  FMNMX.FTZ R40, R107, R40, !PT ;  /* 0x000000286b287209 */ /* 0x000fe20007810000 */
[----:B------:R-:W-:Y:S01]  /*3480*/  FMUL.FTZ R34, R34, UR6 ;  /* 0x0000000622227c20 */ /* 0x000fe20008410000 */
[----:B------:R-:W-:Y:S01]  /*3490*/  FSEL R43, R70, -INF , P3 ;  /* 0xff800000462b7808 */ /* 0x000fe20001800000 */
[----:B------:R-:W-:Y:S01]  /*34a0*/  FMUL.FTZ R38, R38, UR6 ;  /* 0x0000000626267c20 */ /* 0x000fe20008410000 */
[----:B------:R-:W-:Y:S01]  /*34b0*/  ISETP.GT.AND P3, PT, R18, 0x39, PT ;  /* 0x000000391200780c */ /* 0x000fe20003f64270 */
[----:B------:R-:W5:Y:S01]  /*34c0*/  MUFU.TANH R48, R48 ;  /* 0x0000003000307308 */ /* 0x000f620000002400 */
[----:B------:R-:W-:Y:S01]  /*34d0*/  FSEL R111, R78, -INF , P2 ;  /* 0xff8000004e6f7808 */ /* 0x000fe20001000000 */
[----:B------:R-:W-:Y:S01]  /*34e0*/  FMUL.FTZ R32, R32, UR6 ;  /* 0x0000000620207c20 */ /* 0x000fe20008410000 */
[----:B------:R-:W-:Y:S01]  /*34f0*/  FMNMX.FTZ R40, R109, R40, !PT ;  /* 0x000000286d287209 */ /* 0x000fe20007810000 */
[----:B------:R-:W-:Y:S01]  /*3500*/  FMUL.FTZ R36, R36, UR6 ;  /* 0x0000000624247c20 */ /* 0x000fe20008410000 */
[----:B------:R-:W-:Y:S01]  /*3510*/  FSEL R45, R68, -INF , P6 ;  /* 0xff800000442d7808 */ /* 0x000fe20003000000 */
[----:B------:R-:W-:Y:S01]  /*3520*/  IMAD.U32 R74, RZ, RZ, UR7 ;  /* 0x00000007ff4a7e24 */ /* 0x000fe2000f8e00ff */
[----:B------:R-:W-:Y:S01]  /*3530*/  ISETP.GT.AND P6, PT, R18, 0x40, PT ;  /* 0x000000401200780c */ /* 0x000fe20003fc4270 */
[----:B------:R1:W-:Y:S01]  /*3540*/  MUFU.TANH R135, R55 ;  /* 0x0000003700877308 */ /* 0x0003e20000002400 */
[----:B------:R-:W-:Y:S01]  /*3550*/  FSEL R79, R79, -INF , P3 ;  /* 0xff8000004f4f7808 */ /* 0x000fe20001800000 */
[--C-:B------:R-:W-:Y:S01]  /*3560*/  IMAD.MOV.U32 R70, RZ, RZ, R71.reuse ;  /* 0x000000ffff467224 */ /* 0x100fe200078e0047 */
[----:B0-----:R-:W-:Y:S01]  /*3570*/  FMNMX.FTZ R42, R111, R40, !PT ;  /* 0x000000286f2a7209 */ /* 0x001fe20007810000 */
[----:B------:R-:W-:Y:S01]  /*3580*/  FMUL.FTZ R40, R35, UR6 ;  /* 0x0000000623287c20 */ /* 0x000fe20008410000 */
[----:B------:R-:W-:Y:S01]  /*3590*/  FSEL R47, R82, -INF , P5 ;  /* 0xff800000522f7808 */ /* 0x000fe20002800000 */
[----:B------:R-:W-:Y:S01]  /*35a0*/  IMAD.MOV.U32 R68, RZ, RZ, R71 ;  /* 0x000000ffff447224 */ /* 0x000fe200078e0047 */
[----:B------:R-:W-:Y:S01]  /*35b0*/  ISETP.GT.AND P5, PT, R18, 0x41, PT ;  /* 0x000000411200780c */ /* 0x000fe20003fa4270 */
[----:B------:R-:W0:Y:S01]  /*35c0*/  MUFU.TANH R129, R129 ;  /* 0x0000008100817308 */ /* 0x000e220000002400 */
[----:B------:R-:W-:-:S02]  /*35d0*/  FSEL R113, R58, -INF , P6 ;  /* 0xff8000003a717808 */ /* 0x000fc40003000000 */
[----:B------:R-:W-:Y:S02]  /*35e0*/  FMNMX.FTZ R42, R79, R42, !PT ;  /* 0x0000002a4f2a7209 */ /* 0x000fe40007810000 */
[----:B------:R-:W-:Y:S02]  /*35f0*/  FSEL R49, R72, -INF , P4 ;  /* 0xff80000048317808 */ /* 0x000fe40002000000 */
[----:B------:R-:W-:Y:S01]  /*3600*/  ISETP.GT.AND P4, PT, R18, 0x48, PT ;  /* 0x000000481200780c */ /* 0x000fe20003f84270 */
[----:B------:R-:W0:Y:S01]  /*3610*/  MUFU.TANH R22, R22 ;  /* 0x0000001600167308 */ /* 0x000e220000002400 */
[----:B------:R-:W-:Y:S02]  /*3620*/  FSEL R115, R57, -INF , P5 ;  /* 0xff80000039737808 */ /* 0x000fe40002800000 */
[----:B------:R-:W-:Y:S02]  /*3630*/  FMNMX.FTZ R42, R113, R42, !PT ;  /* 0x0000002a712a7209 */ /* 0x000fe40007810000 */
[----:B------:R-:W-:-:S02]  /*3640*/  FSEL R51, R76, -INF , P2 ;  /* 0xff8000004c337808 */ /* 0x000fc40001000000 */
[----:B------:R-:W-:Y:S01]  /*3650*/  ISETP.GT.AND P2, PT, R18, 0x49, PT ;  /* 0x000000491200780c */ /* 0x000fe20003f44270 */
[----:B------:R-:W0:Y:S01]  /*3660*/  MUFU.TANH R131, R131 ;  /* 0x0000008300837308 */ /* 0x000e220000002400 */
[----:B------:R-:W-:Y:S02]  /*3670*/  FSEL R117, R62, -INF , P4 ;  /* 0xff8000003e757808 */ /* 0x000fe40002000000 */
[----:B------:R-:W-:Y:S02]  /*3680*/  FMNMX.FTZ R42, R115, R42, !PT ;  /* 0x0000002a732a7209 */ /* 0x000fe40007810000 */
[----:B----4-:R-:W-:Y:S02]  /*3690*/  FSEL R53, R75, -INF , P3 ;  /* 0xff8000004b357808 */ /* 0x010fe40001800000 */
[----:B------:R-:W-:Y:S01]  /*36a0*/  ISETP.GT.AND P3, PT, R18, 0x50, PT ;  /* 0x000000501200780c */ /* 0x000fe20003f64270 */
[----:B------:R-:W4:Y:S01]  /*36b0*/  MUFU.TANH R52, R52 ;  /* 0x0000003400347308 */ /* 0x000f220000002400 */
[----:B------:R-:W-:-:S02]  /*36c0*/  FSEL R119, R61, -INF , P2 ;  /* 0xff8000003d777808 */ /* 0x000fc40001000000 */
[----:B------:R-:W-:Y:S02]  /*36d0*/  FMNMX.FTZ R42, R117, R42, !PT ;  /* 0x0000002a752a7209 */ /* 0x000fe40007810000 */
[----:B-1----:R-:W-:Y:S01]  /*36e0*/  FSEL R55, R83, -INF , P6 ;  /* 0xff80000053377808 */ /* 0x002fe20003000000 */
[----:B------:R-:W-:Y:S02]  /*36f0*/  WARPGROUP.DEPBAR.LE gsb0, 0x0 ;  /* 0x00008000000079c5 */ /* 0x000fe40000010000 */
[----:B------:R-:W-:Y:S01]  /*3700*/  ISETP.GT.AND P6, PT, R18, 0x51, PT ;  /* 0x000000511200780c */ /* 0x000fe20003fc4270 */
[----:B------:R-:W1:Y:S01]  /*3710*/  MUFU.TANH R46, R46 ;  /* 0x0000002e002e7308 */ /* 0x000e620000002400 */
[----:B------:R-:W-:Y:S01]  /*3720*/  FSEL R121, R63, -INF , P3 ;  /* 0xff8000003f797808 */ /* 0x000fe20001800000 */
[----:B------:R-:W-:Y:S01]  /*3730*/  FMUL.FTZ R26, R26, UR6 ;  /* 0x000000061a1a7c20 */ /* 0x000fe20008410000 */
[----:B------:R-:W-:Y:S01]  /*3740*/  FMNMX.FTZ R42, R119, R42, !PT ;  /* 0x0000002a772a7209 */ /* 0x000fe20007810000 */
[----:B------:R-:W-:Y:S01]  /*3750*/  FMUL.FTZ R30, R30, UR6 ;  /* 0x000000061e1e7c20 */ /* 0x000fe20008410000 */
[----:B--2---:R-:W-:-:S02]  /*3760*/  FSEL R33, R56, -INF , P5 ;  /* 0xff80000038217808 */ /* 0x004fc40002800000 */
[----:B------:R-:W-:Y:S01]  /*3770*/  ISETP.GT.AND P5, PT, R18, 0x58, PT ;  /* 0x000000581200780c */ /* 0x000fe20003fa4270 */
[----:B------:R-:W2:Y:S01]  /*3780*/  MUFU.TANH R34, R34 ;  /* 0x0000002200227308 */ /* 0x000ea20000002400 */
[----:B---3--:R-:W-:Y:S02]  /*3790*/  FSEL R123, R50, -INF , P6 ;  /* 0xff800000327b7808 */ /* 0x008fe40003000000 */
[----:B------:R-:W-:Y:S02]  /*37a0*/  FMNMX.FTZ R42, R121, R42, !PT ;  /* 0x0000002a792a7209 */ /* 0x000fe40007810000 */
[----:B------:R-:W-:Y:S02]  /*37b0*/  FSEL R57, R59, -INF , P4 ;  /* 0xff8000003b397808 */ /* 0x000fe40002000000 */
[----:B------:R-:W-:Y:S01]  /*37c0*/  ISETP.GT.AND P4, PT, R18, 0x59, PT ;  /* 0x000000591200780c */ /* 0x000fe20003f84270 */
[----:B------:R-:W3:Y:S01]  /*37d0*/  MUFU.TANH R10, R44 ;  /* 0x0000002c000a7308 */ /* 0x000ee20000002400 */
[----:B------:R-:W-:-:S02]  /*37e0*/  FSEL R125, R125, -INF , P5 ;  /* 0xff8000007d7d7808 */ /* 0x000fc40002800000 */
[----:B------:R-:W-:Y:S02]  /*37f0*/  FMNMX.FTZ R42, R123, R42, !PT ;  /* 0x0000002a7b2a7209 */ /* 0x000fe40007810000 */
[----:B------:R-:W-:Y:S02]  /*3800*/  FSEL R35, R60, -INF , P2 ;  /* 0xff8000003c237808 */ /* 0x000fe40001000000 */
[----:B------:R-:W-:Y:S01]  /*3810*/  ISETP.GT.AND P2, PT, R18, 0x60, PT ;  /* 0x000000601200780c */ /* 0x000fe20003f44270 */
[----:B------:R-:W3:Y:S01]  /*3820*/  MUFU.TANH R40, R40 ;  /* 0x0000002800287308 */ /* 0x000ee20000002400 */
[----:B-----5:R-:W-:Y:S02]  /*3830*/  FSEL R127, R127, -INF , P4 ;  /* 0xff8000007f7f7808 */ /* 0x020fe40002000000 */
[----:B------:R-:W-:Y:S02]  /*3840*/  FMNMX.FTZ R42, R125, R42, !PT ;  /* 0x0000002a7d2a7209 */ /* 0x000fe40007810000 */
[----:B------:R-:W-:-:S02]  /*3850*/  FSEL R59, R48, -INF , P3 ;  /* 0xff800000303b7808 */ /* 0x000fc40001800000 */
[----:B------:R-:W-:Y:S01]  /*3860*/  ISETP.GT.AND P3, PT, R18, 0x61, PT ;  /* 0x000000611200780c */ /* 0x000fe20003f64270 */
[----:B------:R-:W5:Y:S01]  /*3870*/  MUFU.TANH R38, R38 ;  /* 0x0000002600267308 */ /* 0x000f620000002400 */
[----:B0-----:R-:W-:Y:S02]  /*3880*/  FSEL R129, R129, -INF , P2 ;  /* 0xff80000081817808 */ /* 0x001fe40001000000 */
[----:B------:R-:W-:Y:S02]  /*3890*/  FMNMX.FTZ R42, R127, R42, !PT ;  /* 0x0000002a7f2a7209 */ /* 0x000fe40007810000 */
[----:B------:R-:W-:Y:S01]  /*38a0*/  FSEL R61, R22, -INF , P6 ;  /* 0xff800000163d7808 */ /* 0x000fe20003000000 */
[----:B------:R-:W-:Y:S01]  /*38b0*/  FMUL.FTZ R22, R39, UR6 ;  /* 0x0000000627167c20 */ /* 0x000fe20008410000 */
[----:B------:R-:W-:Y:S01]  /*38c0*/  ISETP.GT.AND P6, PT, R18, 0x68, PT ;  /* 0x000000681200780c */ /* 0x000fe20003fc4270 */
[----:B------:R-:W-:Y:S01]  /*38d0*/  MUFU.TANH R32, R32 ;  /* 0x0000002000207308 */ /* 0x000fe20000002400 */
[----:B------:R-:W-:-:S02]  /*38e0*/  FSEL R131, R131, -INF , P3 ;  /* 0xff80000083837808 */ /* 0x000fc40001800000 */
[----:B------:R-:W-:Y:S02]  /*38f0*/  FMNMX.FTZ R42, R129, R42, !PT ;  /* 0x0000002a812a7209 */ /* 0x000fe40007810000 */
[----:B----4-:R-:W-:Y:S02]  /*3900*/  FSEL R63, R52, -INF , P5 ;  /* 0xff800000343f7808 */ /* 0x010fe40002800000 */
[----:B------:R-:W-:Y:S01]  /*3910*/  ISETP.GT.AND P5, PT, R18, 0x69, PT ;  /* 0x000000691200780c */ /* 0x000fe20003fa4270 */
[----:B------:R-:W0:Y:S01]  /*3920*/  MUFU.TANH R22, R22 ;  /* 0x0000001600167308 */ /* 0x000e220000002400 */
[----:B-1----:R-:W-:Y:S02]  /*3930*/  FSEL R133, R46, -INF , P6 ;  /* 0xff8000002e857808 */ /* 0x002fe40003000000 */
[----:B------:R-:W-:Y:S02]  /*3940*/  FMNMX.FTZ R42, R131, R42, !PT ;  /* 0x0000002a832a7209 */ /* 0x000fe40007810000 */
[----:B------:R-:W-:-:S02]  /*3950*/  FSEL R65, R54, -INF , P4 ;  /* 0xff80000036417808 */ /* 0x000fc40002000000 */
[----:B------:R-:W-:Y:S01]  /*3960*/  ISETP.GT.AND P4, PT, R18, 0x70, PT ;  /* 0x000000701200780c */ /* 0x000fe20003f84270 */
[----:B------:R-:W1:Y:S01]  /*3970*/  MUFU.TANH R26, R26 ;  /* 0x0000001a001a7308 */ /* 0x000e620000002400 */
[----:B------:R-:W-:Y:S01]  /*3980*/  FSEL R39, R8, -INF , P2 ;  /* 0xff80000008277808 */ /* 0x000fe20001000000 */
[----:B------:R-:W-:Y:S01]  /*3990*/  FMUL.FTZ R8, R27, UR6 ;  /* 0x000000061b087c20 */ /* 0x000fe20008410000 */
[----:B------:R-:W-:Y:S02]  /*39a0*/  FSEL R135, R135, -INF , P5 ;  /* 0xff80000087877808 */ /* 0x000fe40002800000 */
[----:B------:R-:W-:Y:S02]  /*39b0*/  FMNMX.FTZ R42, R133, R42, !PT ;  /* 0x0000002a852a7209 */ /* 0x000fe40007810000 */
[----:B------:R-:W-:Y:S01]  /*39c0*/  FSEL R67, R12, -INF , P3 ;  /* 0xff8000000c437808 */ /* 0x000fe20001800000 */
[----:B------:R-:W4:Y:S01]  /*39d0*/  MUFU.TANH R20, R20 ;  /* 0x0000001400147308 */ /* 0x000f220000002400 */
[----:B------:R-:W-:-:S02]  /*39e0*/  ISETP.GT.AND P3, PT, R18, 0x71, PT ;  /* 0x000000711200780c */ /* 0x000fc40003f64270 */
[----:B--2---:R-:W-:Y:S01]  /*39f0*/  FSEL R137, R34, -INF , P4 ;  /* 0xff80000022897808 */ /* 0x004fe20002000000 */
[----:B------:R-:W-:Y:S01]  /*3a00*/  FMUL.FTZ R34, R28, UR6 ;  /* 0x000000061c227c20 */ /* 0x000fe20008410000 */
[----:B------:R-:W-:Y:S02]  /*3a10*/  FMNMX.FTZ R42, R135, R42, !PT ;  /* 0x0000002a872a7209 */ /* 0x000fe40007810000 */
[----:B------:R-:W-:Y:S01]  /*3a20*/  ISETP.GT.AND P2, PT, R18, 0x78, PT ;  /* 0x000000781200780c */ /* 0x000fe20003f44270 */
[----:B------:R-:W2:Y:S01]  /*3a30*/  MUFU.TANH R8, R8 ;  /* 0x0000000800087308 */ /* 0x000ea20000002400 */
[----:B---3--:R-:W-:Y:S01]  /*3a40*/  FSEL R27, R10, -INF , P6 ;  /* 0xff8000000a1b7808 */ /* 0x008fe20003000000 */
[----:B------:R-:W-:Y:S01]  /*3a50*/  FMUL.FTZ R10, R31, UR6 ;  /* 0x000000061f0a7c20 */ /* 0x000fe20008410000 */
[----:B------:R-:W-:Y:S02]  /*3a60*/  FSEL R139, R40, -INF , P3 ;  /* 0xff800000288b7808 */ /* 0x000fe40001800000 */
[----:B------:R-:W-:-:S02]  /*3a70*/  FMNMX.FTZ R42, R137, R42, !PT ;  /* 0x0000002a892a7209 */ /* 0x000fc40007810000 */
[----:B------:R-:W-:Y:S01]  /*3a80*/  ISETP.GT.AND P6, PT, R18, 0x79, PT ;  /* 0x000000791200780c */ /* 0x000fe20003fc4270 */
[----:B------:R-:W3:Y:S01]  /*3a90*/  MUFU.TANH R36, R36 ;  /* 0x0000002400247308 */ /* 0x000ee20000002400 */
[----:B-----5:R-:W-:Y:S01]  /*3aa0*/  FSEL R141, R38, -INF , P2 ;  /* 0xff800000268d7808 */ /* 0x020fe20001000000 */
[----:B------:R-:W-:Y:S01]  /*3ab0*/  FMUL.FTZ R38, R37, UR6 ;  /* 0x0000000625267c20 */ /* 0x000fe20008410000 */
[----:B------:R-:W-:Y:S02]  /*3ac0*/  FMNMX.FTZ R42, R139, R42, !PT ;  /* 0x0000002a8b2a7209 */ /* 0x000fe40007810000 */
[----:B------:R-:W-:Y:S02]  /*3ad0*/  FSEL R73, R14, -INF , P5 ;  /* 0xff8000000e497808 */ /* 0x000fe40002800000 */
[----:B------:R-:W-:Y:S01]  /*3ae0*/  ISETP.GT.AND P5, PT, R18, 0x80, PT ;  /* 0x000000801200780c */ /* 0x000fe20003fa4270 */
[----:B------:R-:W5:Y:S01]  /*3af0*/  MUFU.TANH R30, R30 ;  /* 0x0000001e001e7308 */ /* 0x000f620000002400 */
[----:B0-----:R-:W-:-:S02]  /*3b00*/  FSEL R143, R22, -INF , P6 ;  /* 0xff800000168f7808 */ /* 0x001fc40003000000 */
[----:B------:R-:W-:Y:S02]  /*3b10*/  FMNMX.FTZ R42, R141, R42, !PT ;  /* 0x0000002a8d2a7209 */ /* 0x000fe40007810000 */
[----:B------:R-:W-:Y:S01]  /*3b20*/  FSEL R75, R32, -INF , P4 ;  /* 0xff800000204b7808 */ /* 0x000fe20002000000 */
[----:B------:R-:W-:Y:S01]  /*3b30*/  FMUL.FTZ R32, R24, UR6 ;  /* 0x0000000618207c20 */ /* 0x000fe20008410000 */
[----:B------:R-:W-:Y:S01]  /*3b40*/  ISETP.GT.AND P4, PT, R18, 0x81, PT ;  /* 0x000000811200780c */ /* 0x000fe20003f84270 */
[----:B------:R-:W0:Y:S01]  /*3b50*/  MUFU.TANH R10, R10 ;  /* 0x0000000a000a7308 */ /* 0x000e220000002400 */
[----:B-1----:R-:W-:Y:S02]  /*3b60*/  FSEL R147, R26, -INF , P5 ;  /* 0xff8000001a937808 */ /* 0x002fe40002800000 */
[----:B------:R-:W-:Y:S02]  /*3b70*/  FMNMX.FTZ R42, R143, R42, !PT ;  /* 0x0000002a8f2a7209 */ /* 0x000fe40007810000 */
[----:B----4-:R-:W-:-:S02]  /*3b80*/  FSEL R31, R20, -INF , P3 ;  /* 0xff800000141f7808 */ /* 0x010fc40001800000 */
[----:B------:R-:W-:Y:S01]  /*3b90*/  ISETP.GT.AND P3, PT, R18, 0x88, PT ;  /* 0x000000881200780c */ /* 0x000fe20003f64270 */
[----:B------:R-:W1:Y:S01]  /*3ba0*/  MUFU.TANH R38, R38 ;  /* 0x0000002600267308 */ /* 0x000e620000002400 */
[----:B--2---:R-:W-:Y:S02]  /*3bb0*/  FSEL R149, R8, -INF , P4 ;  /* 0xff80000008957808 */ /* 0x004fe40002000000 */
[----:B------:R-:W-:Y:S02]  /*3bc0*/  FMNMX.FTZ R42, R147, R42, !PT ;  /* 0x0000002a932a7209 */ /* 0x000fe40007810000 */
[----:B---3--:R-:W-:Y:S01]  /*3bd0*/  FSEL R69, R36, -INF , P2 ;  /* 0xff80000024457808 */ /* 0x008fe20001000000 */
[----:B------:R-:W-:Y:S01]  /*3be0*/  FMUL.FTZ R36, R25, UR6 ;  /* 0x0000000619247c20 */ /* 0x000fe20008410000 */
[----:B------:R-:W-:Y:S01]  /*3bf0*/  ISETP.GT.AND P2, PT, R18, 0x89, PT ;  /* 0x000000891200780c */ /* 0x000fe20003f44270 */
[----:B------:R-:W2:Y:S01]  /*3c00*/  MUFU.TANH R32, R32 ;  /* 0x0000002000207308 */ /* 0x000ea20000002400 */
[----:B-----5:R-:W-:Y:S01]  /*3c10*/  FSEL R153, R30, -INF , P3 ;  /* 0xff8000001e997808 */ /* 0x020fe20001800000 */
[----:B------:R-:W-:Y:S01]  /*3c20*/  FMUL.FTZ R30, R29, UR6 ;  /* 0x000000061d1e7c20 */ /* 0x000fe20008410000 */
[----:B------:R-:W-:-:S02]  /*3c30*/  FMNMX.FTZ R42, R149, R42, !PT ;  /* 0x0000002a952a7209 */ /* 0x000fc40007810000 */
[----:B0-----:R-:W-:Y:S02]  /*3c40*/  FSEL R151, R10, -INF , P2 ;  /* 0xff8000000a977808 */ /* 0x001fe40001000000 */
[----:B------:R-:W-:Y:S01]  /*3c50*/  FMNMX.FTZ R42, R153, R42, !PT ;  /* 0x0000002a992a7209 */ /* 0x000fe20007810000 */
[----:B------:R-:W0:Y:S03]  /*3c60*/  MUFU.TANH R36, R36 ;  /* 0x0000002400247308 */ /* 0x000e260000002400 */
[----:B------:R-:W-:-:S05]  /*3c70*/  FMNMX.FTZ R42, R151, R42, !PT ;  /* 0x0000002a972a7209 */ /* 0x000fca0007810000 */
[----:B------:R-:W3:Y:S01]  /*3c80*/  SHFL.BFLY PT, R83, R42, 0x2, 0x1f ;  /* 0x0c401f002a537f89 */ /* 0x000ee200000e0000 */
[----:B------:R-:W4:Y:S08]  /*3c90*/  MUFU.TANH R34, R34 ;  /* 0x0000002200227308 */ /* 0x000f300000002400 */
[----:B------:R-:W5:Y:S01]  /*3ca0*/  MUFU.TANH R30, R30 ;  /* 0x0000001e001e7308 */ /* 0x000f620000002400 */
[----:B---3--:R-:W-:-:S05]  /*3cb0*/  FMNMX.FTZ R83, R42, R83, !PT ;  /* 0x000000532a537209 */ /* 0x008fca0007810000 */
[----:B------:R-:W3:Y:S02]  /*3cc0*/  SHFL.BFLY PT, R72, R83, 0x1, 0x1f ;  /* 0x0c201f0053487f89 */ /* 0x000ee400000e0000 */
[----:B---3--:R-:W-:-:S04]  /*3cd0*/  FMNMX.FTZ R72, R83, R72, !PT ;  /* 0x0000004853487209 */ /* 0x008fc80007810000 */
        /* <DEDUP_REMOVED lines=10> */
[-CC-:B------:R-:W-:Y:S01]  /*3d80*/  FFMA.FTZ R22, R107, R74.reuse, -R26.reuse ;  /* 0x0000004a6b167223 */ /* 0x180fe2000001081a */
[----:B--2---:R-:W-:Y:S01]  /*3d90*/  FSEL R101, R32, -INF , P5 ;  /* 0xff80000020657808 */ /* 0x004fe20002800000 */
[--C-:B------:R-:W-:Y:S01]  /*3da0*/  FFMA.FTZ R24, R111, R74, -R26.reuse ;  /* 0x0000004a6f187223 */ /* 0x100fe2000001081a */
[----:B------:R-:W-:Y:S01]  /*3db0*/  FMNMX.FTZ R6, R9, R6, !PT ;  /* 0x0000000609067209 */ /* 0x000fe20007810000 */
[-CC-:B------:R-:W-:Y:S01]  /*3dc0*/  FFMA.FTZ R117, R117, R74.reuse, -R26.reuse ;  /* 0x0000004a75757223 */ /* 0x180fe2000001081a */
[----:B0-----:R-:W-:Y:S01]  /*3dd0*/  FSEL R107, R36, -INF , P4 ;  /* 0xff800000246b7808 */ /* 0x001fe20002000000 */
[--C-:B------:R-:W-:Y:S01]  /*3de0*/  FFMA.FTZ R83, R79, R74, -R26.reuse ;  /* 0x0000004a4f537223 */ /* 0x100fe2000001081a */
[----:B------:R-:W-:Y:S01]  /*3df0*/  FMNMX.FTZ R6, R11, R6, !PT ;  /* 0x000000060b067209 */ /* 0x000fe20007810000 */
[-CC-:B------:R-:W-:Y:S01]  /*3e00*/  FFMA.FTZ R113, R113, R74.reuse, -R26.reuse ;  /* 0x0000004a71717223 */ /* 0x180fe2000001081a */
[----:B----4-:R-:W-:Y:S01]  /*3e10*/  FSEL R111, R34, -INF , P3 ;  /* 0xff800000226f7808 */ /* 0x010fe20001800000 */
        /* <DEDUP_REMOVED lines=52> */
[----:B------:R2:W-:Y:S03]  /*4160*/  MUFU.EX2 R6, R113 ;  /* 0x0000007100067308 */ /* 0x0005e60000000800 */
[----:B------:R-:W-:-:S04]  /*4170*/  FMNMX.FTZ R28, R27, R28, !PT ;  /* 0x0000001c1b1c7209 */ /* 0x000fc80007810000 */
[----:B------:R-:W-:Y:S01]  /*4180*/  FMNMX.FTZ R40, R73, R28, !PT ;  /* 0x0000001c49287209 */ /* 0x000fe20007810000 */
[----:B------:R-:W-:Y:S01]  /*4190*/  MUFU.EX2 R12, R12 ;  /* 0x0000000c000c7308 */ /* 0x000fe20000000800 */
[----:B--2---:R-:W-:Y:S02]  /*41a0*/  FFMA.FTZ R113, R151, R74, -R26 ;  /* 0x0000004a97717223 */ /* 0x004fe4000001081a */
[----:B------:R-:W-:-:S04]  /*41b0*/  FMNMX.FTZ R40, R75, R40, !PT ;  /* 0x000000284b287209 */ /* 0x000fc80007810000 */
[----:B------:R-:W-:Y:S01]  /*41c0*/  FMNMX.FTZ R40, R31, R40, !PT ;  /* 0x000000281f287209 */ /* 0x000fe20007810000 */
[----:B------:R5:W-:Y:S03]  /*41d0*/  MUFU.EX2 R28, R117 ;  /* 0x00000075001c7308 */ /* 0x000be60000000800 */
[----:B------:R-:W-:-:S04]  /*41e0*/  FMNMX.FTZ R40, R69, R40, !PT ;  /* 0x0000002845287209 */ /* 0x000fc80007810000 */
[----:B------:R-:W-:Y:S01]  /*41f0*/  FMNMX.FTZ R40, R97, R40, !PT ;  /* 0x0000002861287209 */ /* 0x000fe20007810000 */
[----:B------:R-:W-:Y:S01]  /*4200*/  MUFU.EX2 R95, R95 ;  /* 0x0000005f005f7308 */ /* 0x000fe20000000800 */
[----:B-----5:R-:W-:Y:S01]  /*4210*/  FSEL R117, R30, -INF , P2 ;  /* 0xff8000001e757808 */ /* 0x020fe20001000000 */
[----:B------:R-:W-:Y:S01]  /*4220*/  FFMA.FTZ R30, R129, R74, -R26 ;  /* 0x0000004a811e7223 */ /* 0x000fe2000001081a */
[----:B------:R-:W-:-:S04]  /*4230*/  FMNMX.FTZ R40, R101, R40, !PT ;  /* 0x0000002865287209 */ /* 0x000fc80007810000 */
[----:B------:R-:W-:Y:S01]  /*4240*/  FMNMX.FTZ R40, R107, R40, !PT ;  /* 0x000000286b287209 */ /* 0x000fe20007810000 */
[----:B------:R-:W-:Y:S03]  /*4250*/  MUFU.EX2 R18, R18 ;  /* 0x0000001200127308 */ /* 0x000fe60000000800 */
[----:B------:R-:W-:-:S04]  /*4260*/  FMNMX.FTZ R40, R111, R40, !PT ;  /* 0x000000286f287209 */ /* 0x000fc80007810000 */
[----:B------:R-:W-:Y:S01]  /*4270*/  FMNMX.FTZ R36, R117, R40, !PT ;  /* 0x0000002875247209 */ /* 0x000fe20007810000 */
[----:B------:R-:W-:Y:S04]  /*4280*/  MUFU.EX2 R25, R25 ;  /* 0x0000001900197308 */ /* 0x000fe80000000800 */
[----:B------:R-:W2:Y:S04]  /*4290*/  SHFL.BFLY PT, R79, R36, 0x2, 0x1f ;  /* 0x0c401f00244f7f89 */ /* 0x000ea800000e0000 */
[----:B------:R-:W-:Y:S08]  /*42a0*/  MUFU.EX2 R20, R20 ;  /* 0x0000001400147308 */ /* 0x000ff00000000800 */
[----:B------:R-:W-:Y:S08]  /*42b0*/  MUFU.EX2 R37, R37 ;  /* 0x0000002500257308 */ /* 0x000ff00000000800 */
[----:B------:R-:W-:Y:S01]  /*42c0*/  MUFU.EX2 R22, R22 ;  /* 0x0000001600167308 */ /* 0x000fe20000000800 */
[----:B--2---:R-:W-:Y:S01]  /*42d0*/  FMNMX.FTZ R46, R36, R79, !PT ;  /* 0x0000004f242e7209 */ /* 0x004fe20007810000 */
[----:B------:R-:W-:-:S06]  /*42e0*/  FFMA.FTZ R36, R153, R74, -R26 ;  /* 0x0000004a99247223 */ /* 0x000fcc000001081a */
[----:B------:R-:W-:Y:S01]  /*42f0*/  MUFU.EX2 R81, R81 ;  /* 0x0000005100517308 */ /* 0x000fe20000000800 */
[----:B------:R-:W2:Y:S07]  /*4300*/  SHFL.BFLY PT, R79, R46, 0x1, 0x1f ;  /* 0x0c201f002e4f7f89 */ /* 0x000eae00000e0000 */
[----:B------:R-:W-:Y:S08]  /*4310*/  MUFU.EX2 R24, R24 ;  /* 0x0000001800187308 */ /* 0x000ff00000000800 */
[----:B------:R-:W-:Y:S08]  /*4320*/  MUFU.EX2 R83, R83 ;  /* 0x0000005300537308 */ /* 0x000ff00000000800 */
[----:B------:R-:W-:Y:S01]  /*4330*/  MUFU.EX2 R29, R29 ;  /* 0x0000001d001d7308 */ /* 0x000fe20000000800 */
[----:B--2---:R-:W-:-:S04]  /*4340*/  FMNMX.FTZ R79, R46, R79, !PT ;  /* 0x0000004f2e4f7209 */ /* 0x004fc80007810000 */
[C---:B------:R-:W-:Y:S01]  /*4350*/  FSETP.NEU.FTZ.AND P2, PT, R79.reuse, -INF , PT ;  /* 0xff8000004f00780b */ /* 0x040fe20003f5d000 */
[----:B------:R-:W-:Y:S02]  /*4360*/  FMUL.FTZ R46, R79, R74 ;  /* 0x0000004a4f2e7220 */ /* 0x000fe40000410000 */
[----:B------:R-:W-:Y:S03]  /*4370*/  MUFU.EX2 R77, R77 ;  /* 0x0000004d004d7308 */ /* 0x000fe60000000800 */
[----:B------:R-:W-:-:S05]  /*4380*/  FSEL R26, R46, RZ, P2 ;  /* 0x000000ff2e1a7208 */ /* 0x000fca0001000000 */
[--C-:B------:R-:W-:Y:S01]  /*4390*/  FFMA.FTZ R119, R9, R74, -R26.reuse ;  /* 0x0000004a09777223 */ /* 0x100fe2000001081a */
[----:B------:R-:W-:Y:S01]  /*43a0*/  LEA.HI R9, R19, R16, RZ, 0x4 ;  /* 0x0000001013097211 */ /* 0x000fe200078f20ff */
[--C-:B------:R-:W-:Y:S01]  /*43b0*/  FFMA.FTZ R58, R11, R74, -R26.reuse ;  /* 0x0000004a0b3a7223 */ /* 0x100fe2000001081a */
[----:B------:R-:W-:Y:S01]  /*43c0*/  LEA.HI R19, R19, R16, RZ, 0x5 ;  /* 0x0000001013137211 */ /* 0x000fe200078f28ff */
[-CC-:B------:R-:W-:Y:S01]  /*43d0*/  FFMA.FTZ R121, R13, R74.reuse, -R26.reuse ;  /* 0x0000004a0d797223 */ /* 0x180fe2000001081a */
[----:B------:R-:W-:Y:S01]  /*43e0*/  LOP3.LUT R11, R9, 0xfffffff0, RZ, 0xc0, !PT ;  /* 0xfffffff0090b7812 */ /* 0x000fe200078ec0ff */
[-CC-:B------:R-:W-:Y:S01]  /*43f0*/  FFMA.FTZ R60, R15, R74.reuse, -R26.reuse ;  /* 0x0000004a0f3c7223 */ /* 0x180fe2000001081a */
[----:B------:R-:W-:Y:S01]  /*4400*/  SHF.R.S32.HI R13, RZ, 0x4, R9 ;  /* 0x00000004ff0d7819 */ /* 0x000fe20000011409 */
[----:B------:R-:W-:Y:S02]  /*4410*/  IMAD.SHL.U32 R15, R19, 0x8, RZ ;  /* 0x00000008130f7824 */ /* 0x000fe400078e00ff */
[----:B------:R-:W-:Y:S01]  /*4420*/  FFMA.FTZ R5, R5, R74, -R26 ;  /* 0x0000004a05057223 */ /* 0x000fe2000001081a */
[----:B------:R-:W-:-:S02]  /*4430*/  IMAD.IADD R11, R16, 0x1, -R11 ;  /* 0x00000001100b7824 */ /* 0x000fc400078e0a0b */
[-CC-:B------:R-:W-:Y:S01]  /*4440*/  FFMA.FTZ R56, R4, R74.reuse, -R26.reuse ;  /* 0x0000004a04387223 */ /* 0x180fe2000001081a */
[----:B------:R-:W-:Y:S01]  /*4450*/  IMAD.SHL.U32 R62, R13, 0x8, RZ ;  /* 0x000000080d3e7824 */ /* 0x000fe200078e00ff */
[----:B------:R-:W-:Y:S01]  /*4460*/  LOP3.LUT R64, R15, 0x7fffff00, RZ, 0xc0, !PT ;  /* 0x7fffff000f407812 */ /* 0x000fe200078ec0ff */
[-CC-:B------:R-:W-:Y:S01]  /*4470*/  FFMA.FTZ R54, R7, R74.reuse, -R26.reuse ;  /* 0x0000004a07367223 */ /* 0x180fe2000001081a */
[----:B------:R-:W-:Y:S01]  /*4480*/  SHF.R.S32.HI R52, RZ, 0x1f, R11 ;  /* 0x0000001fff347819 */ /* 0x000fe2000001140b */
[----:B------:R-:W-:Y:S01]  /*4490*/  MUFU.EX2 R5, R5 ;  /* 0x0000000500057308 */ /* 0x000fe20000000800 */
[-CC-:B------:R-:W-:Y:S01]  /*44a0*/  FFMA.FTZ R46, R45, R74.reuse, -R26.reuse ;  /* 0x0000004a2d2e7223 */ /* 0x180fe2000001081a */
[-CC-:B------:R-:W-:Y:S01]  /*44b0*/  FFMA.FTZ R45, R51, R74.reuse, -R26.reuse ;  /* 0x0000004a332d7223 */ /* 0x180fe2000001081a */
[CC--:B------:R-:W-:Y:S01]  /*44c0*/  LEA.HI R9, R52.reuse, R11.reuse, RZ, 0x2 ;  /* 0x0000000b34097211 */ /* 0x0c0fe200078f10ff */
[-CC-:B------:R-:W-:Y:S01]  /*44d0*/  FFMA.FTZ R21, R21, R74.reuse, -R26.reuse ;  /* 0x0000004a15157223 */ /* 0x180fe2000001081a */
[----:B------:R-:W-:Y:S01]  /*44e0*/  LEA.HI R52, R52, R11, RZ, 0x3 ;  /* 0x0000000b34347211 */ /* 0x000fe200078f18ff */
[-CC-:B------:R-:W-:Y:S01]  /*44f0*/  FFMA.FTZ R4, R23, R74.reuse, -R26.reuse ;  /* 0x0000004a17047223 */ /* 0x180fe2000001081a */
[----:B------:R-:W-:Y:S01]  /*4500*/  SHF.R.S32.HI R13, RZ, 0x2, R9 ;  /* 0x00000002ff0d7819 */ /* 0x000fe20000011409 */
[----:B------:R-:W2:Y:S01]  /*4510*/  MUFU.EX2 R56, R56 ;  /* 0x0000003800387308 */ /* 0x000ea20000000800 */
[----:B------:R-:W-:Y:S01]  /*4520*/  FFMA.FTZ R7, R41, R74, -R26 ;  /* 0x0000004a29077223 */ /* 0x000fe2000001081a */
[----:B------:R-:W-:Y:S01]  /*4530*/  IMAD.SHL.U32 R15, R52, 0x10, RZ ;  /* 0x00000010340f7824 */ /* 0x000fe200078e00ff */
[----:B------:R-:W-:Y:S01]  /*4540*/  LOP3.LUT R52, R9, 0x7fffffc, RZ, 0xc0, !PT ;  /* 0x07fffffc09347812 */ /* 0x000fe200078ec0ff */
[----:B------:R-:W-:-:S02]  /*4550*/  IMAD.SHL.U32 R13, R13, 0x40, RZ ;  /* 0x000000400d0d7824 */ /* 0x000fc400078e00ff */
[----:B------:R-:W-:Y:S01]  /*4560*/  FFMA.FTZ R41, R43, R74, -R26 ;  /* 0x0000004a2b297223 */ /* 0x000fe2000001081a */
[----:B------:R-:W-:Y:S01]  /*4570*/  IMAD.U32 R9, RZ, RZ, UR37 ;  /* 0x00000025ff097e24 */ /* 0x000fe2000f8e00ff */
[----:B------:R-:W-:Y:S01]  /*4580*/  LOP3.LUT R15, R15, 0x7fffff80, RZ, 0xc0, !PT ;  /* 0x7fffff800f0f7812 */ /* 0x000fe200078ec0ff */
[----:B------:R-:W3:Y:S01]  /*4590*/  MUFU.EX2 R54, R54 ;  /* 0x0000003600367308 */ /* 0x000ee20000000800 */
[----:B------:R-:W-:Y:S01]  /*45a0*/  LOP3.LUT R13, R13, 0x40, RZ, 0xc0, !PT ;  /* 0x000000400d0d7812 */ /* 0x000fe200078ec0ff */
[----:B------:R-:W-:Y:S01]  /*45b0*/  @!P1 VIADD R9, R9, 0x31c40 ;  /* 0x00031c4009099836 */ /* 0x000fe20000000000 */
[----:B------:R-:W-:Y:S01]  /*45c0*/  IADD3 R11, R11, -R52, RZ ;  /* 0x800000340b0b7210 */ /* 0x000fe20007ffe0ff */
[----:B------:R-:W-:Y:S01]  /*45d0*/  IMAD.IADD R64, R15, 0x1, R64 ;  /* 0x000000010f407824 */ /* 0x000fe200078e0240 */
[----:B------:R-:W-:Y:S01]  /*45e0*/  LOP3.LUT R62, R13, 0x8, R62, 0xf8, !PT ;  /* 0x000000080d3e7812 */ /* 0x000fe200078ef83e */
[----:B------:R-:W-:Y:S01]  /*45f0*/  FFMA.FTZ R48, R49, R74, -R26 ;  /* 0x0000004a31307223 */ /* 0x000fe2000001081a */
[----:B------:R-:W-:Y:S01]  /*4600*/  SHF.R.U32.HI R13, RZ, 0x3, R13 ;  /* 0x00000003ff0d7819 */ /* 0x000fe2000001160d */
[----:B------:R-:W4:Y:S01]  /*4610*/  MUFU.EX2 R119, R119 ;  /* 0x0000007700777308 */ /* 0x000f220000000800 */
[----:B------:R-:W-:-:S02]  /*4620*/  IMAD R64, R11, 0x10, R64 ;  /* 0x000000100b407824 */ /* 0x000fc400078e0240 */
[----:B0-----:R-:W-:Y:S01]  /*4630*/  FADD.FTZ R11, R10, R91 ;  /* 0x0000005b0a0b7221 */ /* 0x001fe20000010000 */
[----:B------:R-:W-:Y:S01]  /*4640*/  LOP3.LUT R13, R62, R13, RZ, 0x3c, !PT ;  /* 0x0000000d3e0d7212 */ /* 0x000fe200078e3cff */
[----:B------:R-:W-:Y:S01]  /*4650*/  FFMA.FTZ R43, R47, R74, -R26 ;  /* 0x0000004a2f2b7223 */ /* 0x000fe2000001081a */
[----:B------:R-:W-:Y:S01]  /*4660*/  @!P1 PRMT R9, RZ, 0x654, R9 ;  /* 0x00000654ff099816 */ /* 0x000fe20000000009 */
[----:B-1----:R-:W-:Y:S01]  /*4670*/  FADD.FTZ R62, R8, R11 ;  /* 0x0000000b083e7221 */ /* 0x002fe20000010000 */
[----:B--2---:R-:W-:Y:S01]  /*4680*/  FADD.FTZ R11, R5, R56 ;  /* 0x00000038050b7221 */ /* 0x004fe20000010000 */
[----:B------:R-:W0:Y:S01]  /*4690*/  MUFU.EX2 R58, R58 ;  /* 0x0000003a003a7308 */ /* 0x000e220000000800 */
[----:B------:R-:W-:Y:S02]  /*46a0*/  IMAD.IADD R51, R13, 0x1, R64 ;  /* 0x000000010d337824 */ /* 0x000fe400078e0240 */
[C---:B------:R-:W-:Y:S01]  /*46b0*/  FADD.FTZ R13, R89.reuse, R62 ;  /* 0x0000003e590d7221 */ /* 0x040fe20000010000 */
[----:B---3--:R-:W-:Y:S01]  /*46c0*/  FADD.FTZ R62, R54, R11 ;  /* 0x0000000b363e7221 */ /* 0x008fe20000010000 */
[----:B------:R-:W-:Y:S01]  /*46d0*/  F2FP.F16.F32.PACK_AB R11, R89, R8 ;  /* 0x00000008590b723e */ /* 0x000fe200000000ff */
[----:B------:R1:W-:Y:S01]  /*46e0*/  @!P1 SYNCS.ARRIVE.TRANS64.RED.A1T0 RZ, [R9+URZ], RZ ;  /* 0x000000ff09ff99a7 */ /* 0x0003e2000810043f */
[----:B------:R-:W-:Y:S01]  /*46f0*/  FADD.FTZ R64, R14, R13 ;  /* 0x0000000d0e407221 */ /* 0x000fe20000010000 */
[-C--:B------:R-:W-:Y:S01]  /*4700*/  FFMA.FTZ R50, R53, R74.reuse, -R26 ;  /* 0x0000004a35327223 */ /* 0x080fe2000001081a */
[----:B------:R-:W2:Y:S01]  /*4710*/  MUFU.EX2 R121, R121 ;  /* 0x0000007900797308 */ /* 0x000ea20000000800 */
[----:B----4-:R-:W-:Y:S01]  /*4720*/  FADD.FTZ R13, R119, R62 ;  /* 0x0000003e770d7221 */ /* 0x010fe20000010000 */
[----:B------:R-:W-:Y:S01]  /*4730*/  FADD.FTZ R15, R93, R64 ;  /* 0x000000405d0f7221 */ /* 0x000fe20000010000 */
[-CC-:B------:R-:W-:Y:S01]  /*4740*/  FFMA.FTZ R55, R55, R74.reuse, -R26.reuse ;  /* 0x0000004a37377223 */ /* 0x180fe2000001081a */
[--C-:B------:R-:W-:Y:S01]  /*4750*/  FFMA.FTZ R19, R33, R74, -R26.reuse ;  /* 0x0000004a21137223 */ /* 0x100fe2000001081a */
[----:B-1----:R-:W-:Y:S01]  /*4760*/  F2FP.F16.F32.PACK_AB R9, R91, R10 ;  /* 0x0000000a5b09723e */ /* 0x002fe200000000ff */
[----:B------:R-:W-:Y:S01]  /*4770*/  FADD.FTZ R10, R12, R15 ;  /* 0x0000000f0c0a7221 */ /* 0x000fe20000010000 */
[----:B------:R-:W-:Y:S01]  /*4780*/  FFMA.FTZ R33, R57, R74, -R26 ;  /* 0x0000004a39217223 */ /* 0x000fe2000001081a */
[----:B------:R-:W1:Y:S01]  /*4790*/  MUFU.EX2 R60, R60 ;  /* 0x0000003c003c7308 */ /* 0x000e620000000800 */
[----:B0-----:R-:W-:Y:S01]  /*47a0*/  FADD.FTZ R8, R58, R13 ;  /* 0x0000000d3a087221 */ /* 0x001fe20000010000 */
[----:B------:R-:W-:Y:S01]  /*47b0*/  FADD.FTZ R49, R95, R10 ;  /* 0x0000000a5f317221 */ /* 0x000fe20000010000 */
[----:B------:R-:W-:Y:S01]  /*47c0*/  F2FP.F16.F32.PACK_AB R13, R93, R14 ;  /* 0x0000000e5d0d723e */ /* 0x000fe200000000ff */
[--C-:B------:R-:W-:Y:S01]  /*47d0*/  FFMA.FTZ R52, R35, R74, -R26.reuse ;  /* 0x0000004a23347223 */ /* 0x100fe2000001081a */
[----:B------:R-:W-:Y:S01]  /*47e0*/  F2FP.F16.F32.PACK_AB R10, R119, R54 ;  /* 0x00000036770a723e */ /* 0x000fe200000000ff */
[----:B------:R-:W-:Y:S01]  /*47f0*/  FADD.FTZ R54, R18, R49 ;  /* 0x0000003112367221 */ /* 0x000fe20000010000 */
[-C--:B------:R-:W-:Y:S01]  /*4800*/  FFMA.FTZ R100, R59, R74.reuse, -R26 ;  /* 0x0000004a3b647223 */ /* 0x080fe2000001081a */
[----:B------:R-:W0:Y:S01]  /*4810*/  MUFU.EX2 R21, R21 ;  /* 0x0000001500157308 */ /* 0x000e220000000800 */
[----:B--2---:R-:W-:Y:S01]  /*4820*/  FADD.FTZ R23, R121, R8 ;  /* 0x0000000879177221 */ /* 0x004fe20000010000 */
[----:B------:R-:W-:Y:S01]  /*4830*/  F2FP.F16.F32.PACK_AB R8, R56, R5 ;  /* 0x000000053808723e */ /* 0x000fe200000000ff */
        /* <DEDUP_REMOVED lines=12> */
[----:B------:R-:W-:Y:S01]  /*4900*/  FFMA.FTZ R97, R97, R74, -R26 ;  /* 0x0000004a61617223 */ /* 0x000fe2000001081a */
[----:B------:R-:W1:Y:S01]  /*4910*/  MUFU.EX2 R7, R7 ;  /* 0x0000000700077308 */ /* 0x000e620000000800 */
[C---:B0-----:R-:W-:Y:S01]  /*4920*/  FADD.FTZ R23, R21.reuse, R14 ;  /* 0x0000000e15177221 */ /* 0x041fe20000010000 */
[----:B------:R-:W-:Y:S01]  /*4930*/  F2FP.F16.F32.PACK_AB R14, R21, R60 ;  /* 0x0000003c150e723e */ /* 0x000fe200000000ff */
[----:B------:R-:W-:Y:S01]  /*4940*/  FADD.FTZ R21, R25, R54 ;  /* 0x0000003619157221 */ /* 0x000fe20000010000 */
[-CC-:B------:R-:W-:Y:S01]  /*4950*/  FFMA.FTZ R49, R101, R74.reuse, -R26.reuse ;  /* 0x0000004a65317223 */ /* 0x180fe2000001081a */
[-CC-:B------:R-:W-:Y:S01]  /*4960*/  FFMA.FTZ R107, R107, R74.reuse, -R26.reuse ;  /* 0x0000004a6b6b7223 */ /* 0x180fe2000001081a */
[-CC-:B------:R-:W-:Y:S01]  /*4970*/  FFMA.FTZ R111, R111, R74.reuse, -R26.reuse ;  /* 0x0000004a6f6f7223 */ /* 0x180fe2000001081a */
[----:B------:R-:W-:Y:S01]  /*4980*/  FADD.FTZ R56, R20, R21 ;  /* 0x0000001514387221 */ /* 0x000fe20000010000 */
[----:B------:R-:W0:Y:S01]  /*4990*/  MUFU.EX2 R41, R41 ;  /* 0x0000002900297308 */ /* 0x000e220000000800 */
[----:B--2---:R-:W-:Y:S01]  /*49a0*/  FADD.FTZ R54, R4, R23 ;  /* 0x0000001704367221 */ /* 0x004fe20000010000 */
[----:B------:R-:W-:Y:S01]  /*49b0*/  FFMA.FTZ R117, R117, R74, -R26 ;  /* 0x0000004a75757223 */ /* 0x000fe2000001081a */
[----:B------:R-:W-:Y:S01]  /*49c0*/  FADD.FTZ R23, R37, R56 ;  /* 0x0000003825177221 */ /* 0x000fe20000010000 */
[----:B------:R-:W-:Y:S01]  /*49d0*/  LEA R5, R51, UR37, 0x1 ;  /* 0x0000002533057c11 */ /* 0x000fe2000f8e08ff */
[----:B------:R-:W-:Y:S01]  /*49e0*/  IMAD.MOV.U32 R67, RZ, RZ, R71 ;  /* 0x000000ffff437224 */ /* 0x000fe200078e0047 */
[----:B------:R-:W-:Y:S01]  /*49f0*/  F2FP.F16.F32.PACK_AB R15, R95, R12 ;  /* 0x0000000c5f0f723e */ /* 0x000fe200000000ff */
[----:B------:R-:W-:Y:S01]  /*4a00*/  FADD.FTZ R56, R22, R23 ;  /* 0x0000001716387221 */ /* 0x000fe20000010000 */
[----:B------:R-:W2:Y:S01]  /*4a10*/  MUFU.EX2 R46, R46 ;  /* 0x0000002e002e7308 */ /* 0x000ea20000000800 */
[----:B-1----:R-:W-:Y:S01]  /*4a20*/  FADD.FTZ R54, R7, R54 ;  /* 0x0000003607367221 */ /* 0x002fe20000010000 */
[----:B------:R1:W-:Y:S01]  /*4a30*/  STSM.16.M88.4 [R5+0x24300], R8 ;  /* 0x0243000805007844 */ /* 0x0003e20000000200 */
[----:B------:R-:W-:Y:S01]  /*4a40*/  FADD.FTZ R23, R81, R56 ;  /* 0x0000003851177221 */ /* 0x000fe20000010000 */
[----:B------:R-:W-:Y:S01]  /*4a50*/  F2FP.F16.F32.PACK_AB R12, R121, R58 ;  /* 0x0000003a790c723e */ /* 0x000fe200000000ff */
[----:B------:R-:W-:Y:S01]  /*4a60*/  IMAD.MOV.U32 R65, RZ, RZ, R71 ;  /* 0x000000ffff417224 */ /* 0x000fe200078e0047 */
[-C--:B------:R-:W-:Y:S01]  /*4a70*/  MOV R64, R71.reuse ;  /* 0x0000004700407202 */ /* 0x080fe20000000f00 */
[----:B------:R-:W-:Y:S01]  /*4a80*/  FADD.FTZ R56, R24, R23 ;  /* 0x0000001718387221 */ /* 0x000fe20000010000 */
[----:B------:R-:W3:Y:S01]  /*4a90*/  MUFU.EX2 R43, R43 ;  /* 0x0000002b002b7308 */ /* 0x000ee20000000800 */
[----:B0-----:R-:W-:Y:S01]  /*4aa0*/  FADD.FTZ R21, R41, R54 ;  /* 0x0000003629157221 */ /* 0x001fe20000010000 */
[----:B------:R-:W-:Y:S01]  /*4ab0*/  STSM.16.M88.4 [R5+0x25b00], R12 ;  /* 0x025b000c05007844 */ /* 0x000fe20000000200 */
[----:B------:R-:W-:Y:S01]  /*4ac0*/  FADD.FTZ R23, R83, R56 ;  /* 0x0000003853177221 */ /* 0x000fe20000010000 */
[--C-:B------:R-:W-:Y:S01]  /*4ad0*/  IMAD.MOV.U32 R63, RZ, RZ, R71.reuse ;  /* 0x000000ffff3f7224 */ /* 0x100fe200078e0047 */
[----:B------:R-:W-:Y:S01]  /*4ae0*/  MOV R57, R71 ;  /* 0x0000004700397202 */ /* 0x000fe20000000f00 */
[----:B------:R-:W-:-:S02]  /*4af0*/  IMAD.MOV.U32 R62, RZ, RZ, R71 ;  /* 0x000000ffff3e7224 */ /* 0x000fc400078e0047 */
[----:B------:R-:W-:Y:S01]  /*4b00*/  FADD.FTZ R26, R6, R23 ;  /* 0x00000017061a7221 */ /* 0x000fe20000010000 */
[----:B------:R-:W0:Y:S01]  /*4b10*/  MUFU.EX2 R48, R48 ;  /* 0x0000003000307308 */ /* 0x000e220000000800 */
[----:B--2---:R-:W-:Y:S01]  /*4b20*/  FADD.FTZ R54, R46, R21 ;  /* 0x000000152e367221 */ /* 0x004fe20000010000 */
[--C-:B------:R-:W-:Y:S02]  /*4b30*/  IMAD.MOV.U32 R61, RZ, RZ, R71.reuse ;  /* 0x000000ffff3d7224 */ /* 0x100fe400078e0047 */
[--C-:B------:R-:W-:Y:S02]  /*4b40*/  IMAD.MOV.U32 R60, RZ, RZ, R71.reuse ;  /* 0x000000ffff3c7224 */ /* 0x100fe400078e0047 */
[--C-:B------:R-:W-:Y:S02]  /*4b50*/  IMAD.MOV.U32 R59, RZ, RZ, R71.reuse ;  /* 0x000000ffff3b7224 */ /* 0x100fe400078e0047 */
[----:B------:R-:W2:Y:S01]  /*4b60*/  MUFU.EX2 R45, R45 ;  /* 0x0000002d002d7308 */ /* 0x000ea20000000800 */
[----:B---3--:R-:W-:Y:S01]  /*4b70*/  FADD.FTZ R21, R43, R54 ;  /* 0x000000362b157221 */ /* 0x008fe20000010000 */
[----:B------:R-:W-:-:S02]  /*4b80*/  IMAD.MOV.U32 R58, RZ, RZ, R71 ;  /* 0x000000ffff3a7224 */ /* 0x000fc400078e0047 */
[--C-:B------:R-:W-:Y:S02]  /*4b90*/  IMAD.MOV.U32 R56, RZ, RZ, R71.reuse ;  /* 0x000000ffff387224 */ /* 0x100fe400078e0047 */
[----:B------:R-:W-:Y:S02]  /*4ba0*/  IMAD.MOV.U32 R53, RZ, RZ, R71 ;  /* 0x000000ffff357224 */ /* 0x000fe400078e0047 */
[----:B------:R-:W3:Y:S01]  /*4bb0*/  MUFU.EX2 R50, R50 ;  /* 0x0000003200327308 */ /* 0x000ee20000000800 */
[----:B0-----:R-:W-:Y:S01]  /*4bc0*/  FADD.FTZ R54, R48, R21 ;  /* 0x0000001530367221 */ /* 0x001fe20000010000 */
[----:B------:R-:W-:-:S06]  /*4bd0*/  IMAD.MOV.U32 R51, RZ, RZ, R71 ;  /* 0x000000ffff337224 */ /* 0x000fcc00078e0047 */
[----:B------:R0:W4:Y:S01]  /*4be0*/  MUFU.EX2 R16, R55 ;  /* 0x0000003700107308 */ /* 0x0001220000000800 */
[----:B--2---:R-:W-:Y:S01]  /*4bf0*/  FADD.FTZ R21, R45, R54 ;  /* 0x000000362d157221 */ /* 0x004fe20000010000 */
[----:B------:R-:W-:-:S06]  /*4c00*/  IMAD.MOV.U32 R54, RZ, RZ, R71 ;  /* 0x000000ffff367224 */ /* 0x000fcc00078e0047 */
[----:B------:R-:W2:Y:S01]  /*4c10*/  MUFU.EX2 R19, R19 ;  /* 0x0000001300137308 */ /* 0x000ea20000000800 */
[----:B---3--:R-:W-:Y:S01]  /*4c20*/  FADD.FTZ R23, R50, R21 ;  /* 0x0000001532177221 */ /* 0x008fe20000010000 */
[----:B------:R-:W-:Y:S01]  /*4c30*/  F2FP.F16.F32.PACK_AB R21, R25, R18 ;  /* 0x000000121915723e */ /* 0x000fe200000000ff */
[--C-:B0-----:R-:W-:Y:S01]  /*4c40*/  IMAD.MOV.U32 R55, RZ, RZ, R71.reuse ;  /* 0x000000ffff377224 */ /* 0x101fe200078e0047 */
[----:B------:R-:W-:Y:S02]  /*4c50*/  F2FP.F16.F32.PACK_AB R25, R81, R22 ;  /* 0x000000165119723e */ /* 0x000fe400000000ff */
[----:B------:R-:W-:Y:S01]  /*4c60*/  F2FP.F16.F32.PACK_AB R22, R46, R41 ;  /* 0x000000292e16723e */ /* 0x000fe200000000ff */
[----:B------:R-:W-:Y:S01]  /*4c70*/  IMAD.MOV.U32 R46, RZ, RZ, R71 ;  /* 0x000000ffff2e7224 */ /* 0x000fe200078e0047 */
[----:B------:R-:W1:Y:S01]  /*4c80*/  MUFU.EX2 R33, R33 ;  /* 0x0000002100217308 */ /* 0x000e620000000800 */
[----:B----4-:R-:W-:Y:S01]  /*4c90*/  FADD.FTZ R18, R16, R23 ;  /* 0x0000001710127221 */ /* 0x010fe20000010000 */
[----:B------:R-:W-:Y:S01]  /*4ca0*/  F2FP.F16.F32.PACK_AB R23, R37, R20 ;  /* 0x000000142517723e */ /* 0x000fe200000000ff */
[--C-:B------:R-:W-:Y:S01]  /*4cb0*/  IMAD.MOV.U32 R41, RZ, RZ, R71.reuse ;  /* 0x000000ffff297224 */ /* 0x100fe200078e0047 */
[----:B------:R-:W-:Y:S01]  /*4cc0*/  F2FP.F16.F32.PACK_AB R20, R7, R4 ;  /* 0x000000040714723e */ /* 0x000fe200000000ff */
[----:B------:R-:W-:-:S03]  /*4cd0*/  IMAD.MOV.U32 R37, RZ, RZ, R71 ;  /* 0x000000ffff257224 */ /* 0x000fc600078e0047 */
[----:B------:R-:W-:Y:S01]  /*4ce0*/  MUFU.EX2 R32, R32 ;  /* 0x0000002000207308 */ /* 0x000fe20000000800 */
[----:B--2---:R-:W-:Y:S01]  /*4cf0*/  FADD.FTZ R18, R19, R18 ;  /* 0x0000001213127221 */ /* 0x004fe20000010000 */
[----:B------:R-:W-:Y:S06]  /*4d00*/  STSM.16.M88.4 [R5+0x27300], R20 ;  /* 0x0273001405007844 */ /* 0x000fec0000000200 */
[----:B------:R-:W0:Y:S01]  /*4d10*/  MUFU.EX2 R52, R52 ;  /* 0x0000003400347308 */ /* 0x000e220000000800 */
[----:B-1----:R-:W-:-:S07]  /*4d20*/  FADD.FTZ R9, R33, R18 ;  /* 0x0000001221097221 */ /* 0x002fce0000010000 */
[----:B------:R-:W1:Y:S08]  /*4d30*/  MUFU.EX2 R99, R99 ;  /* 0x0000006300637308 */ /* 0x000e700000000800 */
[----:B------:R2:W-:Y:S01]  /*4d40*/  MUFU.EX2 R86, R27 ;  /* 0x0000001b00567308 */ /* 0x0005e20000000800 */
[C---:B0-----:R-:W-:Y:S01]  /*4d50*/  FADD.FTZ R9, R52.reuse, R9 ;  /* 0x0000000934097221 */ /* 0x041fe20000010000 */
[----:B------:R-:W-:Y:S01]  /*4d60*/  F2FP.F16.F32.PACK_AB R10, R52, R33 ;  /* 0x00000021340a723e */ /* 0x000fe200000000ff */
[----:B------:R-:W-:-:S02]  /*4d70*/  IMAD.MOV.U32 R52, RZ, RZ, R71 ;  /* 0x000000ffff347224 */ /* 0x000fc400078e0047 */
[----:B------:R-:W-:-:S03]  /*4d80*/  IMAD.MOV.U32 R33, RZ, RZ, R71 ;  /* 0x000000ffff217224 */ /* 0x000fc600078e0047 */
[----:B------:R-:W0:Y:S01]  /*4d90*/  MUFU.EX2 R100, R100 ;  /* 0x0000006400647308 */ /* 0x000e220000000800 */
[----:B--2---:R-:W-:Y:S01]  /*4da0*/  FADD.FTZ R27, R29, R26 ;  /* 0x0000001a1d1b7221 */ /* 0x004fe20000010000 */
[----:B-1----:R-:W-:-:S03]  /*4db0*/  F2FP.F16.F32.PACK_AB R101, R99, R32 ;  /* 0x000000206365723e */ /* 0x002fc600000000ff */
[----:B------:R-:W-:Y:S01]  /*4dc0*/  FADD.FTZ R26, R28, R27 ;  /* 0x0000001b1c1a7221 */ /* 0x000fe20000010000 */
[----:B------:R-:W-:Y:S02]  /*4dd0*/  F2FP.F16.F32.PACK_AB R27, R83, R24 ;  /* 0x00000018531b723e */ /* 0x000fe400000000ff */
[----:B------:R-:W1:Y:S01]  /*4de0*/  MUFU.EX2 R40, R125 ;  /* 0x0000007d00287308 */ /* 0x000e620000000800 */
[C---:B------:R-:W-:Y:S01]  /*4df0*/  FADD.FTZ R11, R77.reuse, R26 ;  /* 0x0000001a4d0b7221 */ /* 0x040fe20000010000 */
[----:B------:R-:W-:Y:S01]  /*4e00*/  F2FP.F16.F32.PACK_AB R24, R48, R43 ;  /* 0x0000002b3018723e */ /* 0x000fe200000000ff */
[----:B------:R-:W-:Y:S01]  /*4e10*/  IMAD.MOV.U32 R48, RZ, RZ, R71 ;  /* 0x000000ffff307224 */ /* 0x000fe200078e0047 */
[----:B------:R-:W-:Y:S01]  /*4e20*/  F2FP.F16.F32.PACK_AB R26, R50, R45 ;  /* 0x0000002d321a723e */ /* 0x000fe200000000ff */
[----:B------:R-:W-:Y:S01]  /*4e30*/  FADD.FTZ R8, R32, R11 ;  /* 0x0000000b20087221 */ /* 0x000fe20000010000 */
[----:B------:R-:W-:Y:S01]  /*4e40*/  F2FP.F16.F32.PACK_AB R11, R77, R28 ;  /* 0x0000001c4d0b723e */ /* 0x000fe200000000ff */
[----:B------:R-:W-:Y:S01]  /*4e50*/  IMAD.MOV.U32 R45, RZ, RZ, R71 ;  /* 0x000000ffff2d7224 */ /* 0x000fe200078e0047 */
[----:B------:R-:W2:Y:S01]  /*4e60*/  MUFU.EX2 R35, R35 ;  /* 0x0000002300237308 */ /* 0x000ea20000000800 */
[----:B------:R-:W-:Y:S01]  /*4e70*/  FADD.FTZ R7, R99, R8 ;  /* 0x0000000863077221 */ /* 0x000fe20000010000 */
[----:B0-----:R-:W-:Y:S01]  /*4e80*/  FADD.FTZ R4, R100, R9 ;  /* 0x0000000964047221 */ /* 0x001fe20000010000 */
[----:B------:R0:W-:Y:S01]  /*4e90*/  STSM.16.M88.4 [R5+0x28b00], R24 ;  /* 0x028b001805007844 */ /* 0x0001e20000000200 */
[-C--:B------:R-:W-:Y:S01]  /*4ea0*/  MOV R50, R71.reuse ;  /* 0x0000004700327202 */ /* 0x080fe20000000f00 */
[--C-:B------:R-:W-:Y:S01]  /*4eb0*/  IMAD.MOV.U32 R32, RZ, RZ, R71.reuse ;  /* 0x000000ffff207224 */ /* 0x100fe200078e0047 */
[----:B------:R-:W-:Y:S01]  /*4ec0*/  MOV R43, R71 ;  /* 0x00000047002b7202 */ /* 0x000fe20000000f00 */
[----:B------:R-:W-:Y:S01]  /*4ed0*/  IMAD.MOV.U32 R28, RZ, RZ, R71 ;  /* 0x000000ffff1c7224 */ /* 0x000fe200078e0047 */
[----:B------:R-:W3:Y:S01]  /*4ee0*/  MUFU.EX2 R103, R103 ;  /* 0x0000006700677308 */ /* 0x000ee20000000800 */
[----:B-1----:R-:W-:-:S07]  /*4ef0*/  FADD.FTZ R8, R40, R7 ;  /* 0x0000000728087221 */ /* 0x002fce0000010000 */
[----:B------:R-:W1:Y:S01]  /*4f00*/  MUFU.EX2 R102, R102 ;  /* 0x0000006600667308 */ /* 0x000e620000000800 */
[C---:B--2---:R-:W-:Y:S01]  /*4f10*/  FADD.FTZ R7, R35.reuse, R4 ;  /* 0x0000000423077221 */ /* 0x044fe20000010000 */
[----:B------:R-:W-:Y:S01]  /*4f20*/  F2FP.F16.F32.PACK_AB R100, R35, R100 ;  /* 0x000000642364723e */ /* 0x000fe200000000ff */
[--C-:B------:R-:W-:Y:S02]  /*4f30*/  IMAD.MOV.U32 R35, RZ, RZ, R71.reuse ;  /* 0x000000ffff237224 */ /* 0x100fe400078e0047 */
[--C-:B0-----:R-:W-:Y:S02]  /*4f40*/  IMAD.MOV.U32 R27, RZ, RZ, R71.reuse ;  /* 0x000000ffff1b7224 */ /* 0x101fe400078e0047 */
[--C-:B------:R-:W-:Y:S01]  /*4f50*/  IMAD.MOV.U32 R26, RZ, RZ, R71.reuse ;  /* 0x000000ffff1a7224 */ /* 0x100fe200078e0047 */
[----:B------:R-:W0:Y:S01]  /*4f60*/  MUFU.EX2 R30, R30 ;  /* 0x0000001e001e7308 */ /* 0x000e220000000800 */
[C---:B---3--:R-:W-:Y:S01]  /*4f70*/  FADD.FTZ R9, R103.reuse, R8 ;  /* 0x0000000867097221 */ /* 0x048fe20000010000 */
[----:B------:R-:W-:Y:S01]  /*4f80*/  F2FP.F16.F32.PACK_AB R103, R103, R40 ;  /* 0x000000286767723e */ /* 0x000fe200000000ff */
[----:B------:R-:W-:-:S02]  /*4f90*/  IMAD.MOV.U32 R40, RZ, RZ, R71 ;  /* 0x000000ffff287224 */ /* 0x000fc400078e0047 */
[--C-:B------:R-:W-:Y:S02]  /*4fa0*/  IMAD.MOV.U32 R25, RZ, RZ, R71.reuse ;  /* 0x000000ffff197224 */ /* 0x100fe400078e0047 */
[----:B------:R-:W-:Y:S01]  /*4fb0*/  IMAD.MOV.U32 R24, RZ, RZ, R71 ;  /* 0x000000ffff187224 */ /* 0x000fe200078e0047 */
[----:B------:R-:W2:Y:S01]  /*4fc0*/  MUFU.EX2 R47, R47 ;  /* 0x0000002f002f7308 */ /* 0x000ea20000000800 */
[----:B-1----:R-:W-:-:S07]  /*4fd0*/  FADD.FTZ R4, R102, R7 ;  /* 0x0000000766047221 */ /* 0x002fce0000010000 */
[----:B------:R-:W1:Y:S01]  /*4fe0*/  MUFU.EX2 R85, R85 ;  /* 0x0000005500557308 */ /* 0x000e620000000800 */
[----:B0-----:R-:W-:Y:S01]  /*4ff0*/  FADD.FTZ R8, R30, R9 ;  /* 0x000000091e087221 */ /* 0x001fe20000010000 */
[----:B------:R-:W-:Y:S02]  /*5000*/  F2FP.F16.F32.PACK_AB R9, R29, R6 ;  /* 0x000000061d09723e */ /* 0x000fe400000000ff */
[----:B------:R-:W-:-:S04]  /*5010*/  MOV R29, R71 ;  /* 0x00000047001d7202 */ /* 0x000fc80000000f00 */
[----:B------:R-:W0:Y:S01]  /*5020*/  MUFU.EX2 R39, R39 ;  /* 0x0000002700277308 */ /* 0x000e220000000800 */
[C---:B--2---:R-:W-:Y:S01]  /*5030*/  FADD.FTZ R4, R47.reuse, R4 ;  /* 0x000000042f047221 */ /* 0x044fe20000010000 */
[----:B------:R-:W-:Y:S01]  /*5040*/  F2FP.F16.F32.PACK_AB R102, R47, R102 ;  /* 0x000000662f66723e */ /* 0x000fe200000000ff */
[----:B------:R-:W-:-:S05]  /*5050*/  IMAD.MOV.U32 R47, RZ, RZ, R71 ;  /* 0x000000ffff2f7224 */ /* 0x000fca00078e0047 */
[----:B------:R-:W2:Y:S01]  /*5060*/  MUFU.EX2 R34, R34 ;  /* 0x0000002200227308 */ /* 0x000ea20000000800 */
[----:B-1----:R-:W-:Y:S01]  /*5070*/  FADD.FTZ R13, R85, R8 ;  /* 0x00000008550d7221 */ /* 0x002fe20000010000 */
[----:B------:R-:W-:Y:S02]  /*5080*/  F2FP.F16.F32.PACK_AB R8, R19, R16 ;  /* 0x000000101308723e */ /* 0x000fe400000000ff */
[----:B------:R-:W-:Y:S01]  /*5090*/  F2FP.F16.F32.PACK_AB R85, R85, R30 ;  /* 0x0000001e5555723e */ /* 0x000fe200000000ff */
[----:B------:R-:W-:Y:S02]  /*50a0*/  IMAD.MOV.U32 R30, RZ, RZ, R71 ;  /* 0x000000ffff1e7224 */ /* 0x000fe400078e0047 */
[----:B------:R1:W-:Y:S01]  /*50b0*/  STSM.16.M88.4 [R5+0x2a300], R8 ;  /* 0x02a3000805007844 */ /* 0x0003e20000000200 */
[----:B------:R-:W3:Y:S01]  /*50c0*/  MUFU.EX2 R84, R84 ;  /* 0x0000005400547308 */ /* 0x000ee20000000800 */
[----:B0-----:R-:W-:Y:S02]  /*50d0*/  FADD.FTZ R7, R39, R4 ;  /* 0x0000000427077221 */ /* 0x001fe40000010000 */
[----:B------:R0:W-:Y:S05]  /*50e0*/  STSM.16.M88.4 [R5+0x2bb00], R100 ;  /* 0x02bb006405007844 */ /* 0x0001ea0000000200 */
[----:B------:R-:W4:Y:S01]  /*50f0*/  MUFU.EX2 R87, R87 ;  /* 0x0000005700577308 */ /* 0x000f220000000800 */
[----:B--2---:R-:W-:-:S07]  /*5100*/  FADD.FTZ R4, R34, R13 ;  /* 0x0000000d22047221 */ /* 0x004fce0000010000 */
[----:B------:R-:W2:Y:S01]  /*5110*/  MUFU.EX2 R38, R38 ;  /* 0x0000002600267308 */ /* 0x000ea20000000800 */
[C---:B---3--:R-:W-:Y:S01]  /*5120*/  FADD.FTZ R7, R84.reuse, R7 ;  /* 0x0000000754077221 */ /* 0x048fe20000010000 */
[----:B------:R-:W-:Y:S01]  /*5130*/  F2FP.F16.F32.PACK_AB R84, R84, R39 ;  /* 0x000000275454723e */ /* 0x000fe200000000ff */
[----:B------:R-:W-:Y:S02]  /*5140*/  IMAD.MOV.U32 R39, RZ, RZ, R71 ;  /* 0x000000ffff277224 */ /* 0x000fe400078e0047 */
[----:B------:R-:W-:-:S03]  /*5150*/  FADD.FTZ R6, R86, R7 ;  /* 0x0000000756067221 */ /* 0x000fc60000010000 */
[----:B------:R-:W3:Y:S01]  /*5160*/  MUFU.EX2 R73, R73 ;  /* 0x0000004900497308 */ /* 0x000ee20000000800 */
[C---:B----4-:R-:W-:Y:S01]  /*5170*/  FADD.FTZ R13, R87.reuse, R4 ;  /* 0x00000004570d7221 */ /* 0x050fe20000010000 */
[----:B------:R-:W-:Y:S01]  /*5180*/  F2FP.F16.F32.PACK_AB R87, R87, R34 ;  /* 0x000000225757723e */ /* 0x000fe200000000ff */
[----:B------:R-:W-:-:S05]  /*5190*/  IMAD.MOV.U32 R34, RZ, RZ, R71 ;  /* 0x000000ffff227224 */ /* 0x000fca00078e0047 */
[----:B------:R-:W4:Y:S01]  /*51a0*/  MUFU.EX2 R105, R105 ;  /* 0x0000006900697308 */ /* 0x000f220000000800 */
[----:B--2---:R-:W-:-:S07]  /*51b0*/  FADD.FTZ R12, R38, R13 ;  /* 0x0000000d260c7221 */ /* 0x004fce0000010000 */
[----:B------:R-:W2:Y:S01]  /*51c0*/  MUFU.EX2 R75, R75 ;  /* 0x0000004b004b7308 */ /* 0x000ea20000000800 */
[C---:B---3--:R-:W-:Y:S01]  /*51d0*/  FADD.FTZ R6, R73.reuse, R6 ;  /* 0x0000000649067221 */ /* 0x048fe20000010000 */
[----:B------:R-:W-:-:S05]  /*51e0*/  F2FP.F16.F32.PACK_AB R86, R73, R86 ;  /* 0x000000564956723e */ /* 0x000fca00000000ff */
[----:B------:R0:W-:Y:S01]  /*51f0*/  STSM.16.M88.4 [R5+0x2d300], R84 ;  /* 0x02d3005405007844 */ /* 0x0001e20000000200 */
[----:B------:R-:W3:Y:S01]  /*5200*/  MUFU.EX2 R42, R42 ;  /* 0x0000002a002a7308 */ /* 0x000ee20000000800 */
[C---:B----4-:R-:W-:Y:S01]  /*5210*/  FADD.FTZ R13, R105.reuse, R12 ;  /* 0x0000000c690d7221 */ /* 0x050fe20000010000 */
[----:B------:R-:W-:Y:S01]  /*5220*/  F2FP.F16.F32.PACK_AB R105, R105, R38 ;  /* 0x000000266969723e */ /* 0x000fe200000000ff */
[----:B------:R-:W-:-:S05]  /*5230*/  IMAD.MOV.U32 R38, RZ, RZ, R71 ;  /* 0x000000ffff267224 */ /* 0x000fca00078e0047 */
[----:B------:R-:W4:Y:S01]  /*5240*/  MUFU.EX2 R109, R109 ;  /* 0x0000006d006d7308 */ /* 0x000f220000000800 */
[----:B--2---:R-:W-:-:S07]  /*5250*/  FADD.FTZ R7, R75, R6 ;  /* 0x000000064b077221 */ /* 0x004fce0000010000 */
[----:B------:R2:W5:Y:S01]  /*5260*/  MUFU.EX2 R104, R31 ;  /* 0x0000001f00687308 */ /* 0x0005620000000800 */
[----:B---3--:R-:W-:-:S07]  /*5270*/  FADD.FTZ R6, R42, R13 ;  /* 0x0000000d2a067221 */ /* 0x008fce0000010000 */
[----:B------:R-:W3:Y:S01]  /*5280*/  MUFU.EX2 R69, R69 ;  /* 0x0000004500457308 */ /* 0x000ee20000000800 */
[----:B----4-:R-:W-:Y:S01]  /*5290*/  FADD.FTZ R13, R109, R6 ;  /* 0x000000066d0d7221 */ /* 0x010fe20000010000 */
[----:B--2---:R-:W-:-:S06]  /*52a0*/  IMAD.MOV.U32 R31, RZ, RZ, R71 ;  /* 0x000000ffff1f7224 */ /* 0x004fcc00078e0047 */
[----:B------:R-:W2:Y:S01]  /*52b0*/  MUFU.EX2 R44, R44 ;  /* 0x0000002c002c7308 */ /* 0x000ea20000000800 */
[C---:B-----5:R-:W-:Y:S01]  /*52c0*/  FADD.FTZ R12, R104.reuse, R7 ;  /* 0x00000007680c7221 */ /* 0x060fe20000010000 */
[----:B------:R-:W-:-:S06]  /*52d0*/  F2FP.F16.F32.PACK_AB R104, R104, R75 ;  /* 0x0000004b6868723e */ /* 0x000fcc00000000ff */
[----:B------:R-:W1:Y:S01]  /*52e0*/  MUFU.EX2 R106, R97 ;  /* 0x00000061006a7308 */ /* 0x000e620000000800 */
[----:B---3--:R-:W-:-:S07]  /*52f0*/  FADD.FTZ R7, R69, R12 ;  /* 0x0000000c45077221 */ /* 0x008fce0000010000 */
[----:B------:R-:W3:Y:S01]  /*5300*/  MUFU.EX2 R115, R115 ;  /* 0x0000007300737308 */ /* 0x000ee20000000800 */
[----:B--2---:R-:W-:-:S07]  /*5310*/  FADD.FTZ R12, R44, R13 ;  /* 0x0000000d2c0c7221 */ /* 0x004fce0000010000 */
[----:B------:R-:W-:Y:S01]  /*5320*/  MUFU.EX2 R36, R36 ;  /* 0x0000002400247308 */ /* 0x000fe20000000800 */
[C---:B-1----:R-:W-:Y:S01]  /*5330*/  FADD.FTZ R8, R106.reuse, R7 ;  /* 0x000000076a087221 */ /* 0x042fe20000010000 */
[----:B------:R-:W-:Y:S01]  /*5340*/  F2FP.F16.F32.PACK_AB R106, R106, R69 ;  /* 0x000000456a6a723e */ /* 0x000fe200000000ff */
[----:B------:R-:W-:-:S05]  /*5350*/  IMAD.MOV.U32 R69, RZ, RZ, R71 ;  /* 0x000000ffff457224 */ /* 0x000fca00078e0047 */
[----:B------:R-:W1:Y:S01]  /*5360*/  MUFU.EX2 R113, R113 ;  /* 0x0000007100717308 */ /* 0x000e620000000800 */
[C---:B---3--:R-:W-:Y:S01]  /*5370*/  FADD.FTZ R9, R115.reuse, R12 ;  /* 0x0000000c73097221 */ /* 0x048fe20000010000 */
[----:B------:R-:W-:Y:S01]  /*5380*/  F2FP.F16.F32.PACK_AB R13, R115, R44 ;  /* 0x0000002c730d723e */ /* 0x000fe200000000ff */
[----:B------:R-:W-:-:S05]  /*5390*/  IMAD.MOV.U32 R44, RZ, RZ, R71 ;  /* 0x000000ffff2c7224 */ /* 0x000fca00078e0047 */
[----:B------:R-:W2:Y:S08]  /*53a0*/  MUFU.EX2 R49, R49 ;  /* 0x0000003100317308 */ /* 0x000eb00000000800 */
[----:B------:R3:W4:Y:S01]  /*53b0*/  MUFU.EX2 R4, R107 ;  /* 0x0000006b00047308 */ /* 0x0007220000000800 */
[----:B-1----:R-:W-:Y:S01]  /*53c0*/  F2FP.F16.F32.PACK_AB R15, R113, R36 ;  /* 0x00000024710f723e */ /* 0x002fe200000000ff */
[----:B------:R-:W-:-:S06]  /*53d0*/  FADD.FTZ R36, R36, R9 ;  /* 0x0000000924247221 */ /* 0x000fcc0000010000 */
[----:B------:R-:W-:Y:S01]  /*53e0*/  MUFU.EX2 R111, R111 ;  /* 0x0000006f006f7308 */ /* 0x000fe20000000800 */
[----:B---3--:R-:W-:Y:S01]  /*53f0*/  F2FP.F16.F32.PACK_AB R107, R109, R42 ;  /* 0x0000002a6d6b723e */ /* 0x008fe200000000ff */
[----:B--2---:R-:W-:Y:S01]  /*5400*/  FADD.FTZ R7, R49, R8 ;  /* 0x0000000831077221 */ /* 0x004fe20000010000 */
[----:B------:R-:W-:-:S03]  /*5410*/  IMAD.MOV.U32 R42, RZ, RZ, R71 ;  /* 0x000000ffff2a7224 */ /* 0x000fc600078e0047 */
[----:B------:R0:W-:Y:S02]  /*5420*/  STSM.16.M88.4 [R5+0x2eb00], R104 ;  /* 0x02eb006805007844 */ /* 0x0001e40000000200 */
[----:B------:R-:W1:Y:S01]  /*5430*/  MUFU.EX2 R6, R117 ;  /* 0x0000007500067308 */ /* 0x000e620000000800 */
[C---:B----4-:R-:W-:Y:S01]  /*5440*/  F2FP.F16.F32.PACK_AB R12, R4.reuse, R49 ;  /* 0x00000031040c723e */ /* 0x050fe200000000ff */
[----:B------:R-:W-:Y:S01]  /*5450*/  FADD.FTZ R8, R4, R7 ;  /* 0x0000000704087221 */ /* 0x000fe20000010000 */
[----:B------:R-:W-:Y:S02]  /*5460*/  VIADD R7, R17, 0xfffffffe ;  /* 0xfffffffe11077836 */ /* 0x000fe40000000000 */
[----:B------:R-:W-:-:S03]  /*5470*/  IMAD.MOV.U32 R49, RZ, RZ, R71 ;  /* 0x000000ffff317224 */ /* 0x000fc600078e0047 */
[----:B------:R-:W-:Y:S02]  /*5480*/  ISETP.GE.AND P2, PT, R7, R144, PT ;  /* 0x000000900700720c */ /* 0x000fe40003f46270 */
[C---:B-1----:R-:W-:Y:S01]  /*5490*/  F2FP.F16.F32.PACK_AB R14, R6.reuse, R111 ;  /* 0x0000006f060e723e */ /* 0x042fe200000000ff */
[----:B------:R-:W-:Y:S01]  /*54a0*/  FADD.FTZ R111, R111, R8 ;  /* 0x000000086f6f7221 */ /* 0x000fe20000010000 */
[----:B------:R-:W-:Y:S01]  /*54b0*/  FADD.FTZ R8, R113, R36 ;  /* 0x0000002471087221 */ /* 0x000fe20000010000 */
[----:B------:R-:W-:Y:S02]  /*54c0*/  MOV R36, R71 ;  /* 0x0000004700247202 */ /* 0x000fe40000000f00 */
[----:B------:R0:W-:Y:S01]  /*54d0*/  STSM.16.M88.4 [R5+0x30300], R12 ;  /* 0x0303000c05007844 */ /* 0x0001e20000000200 */
[----:B------:R-:W-:Y:S01]  /*54e0*/  FADD.FTZ R4, R6, R111 ;  /* 0x0000006f06047221 */ /* 0x000fe20000010000 */
[----:B------:R-:W-:Y:S01]  /*54f0*/  MOV R6, RZ ;  /* 0x000000ff00067202 */ /* 0x000fe20000000f00 */
[----:B------:R1:W-:Y:S06]  /*5500*/  MEMBAR.ALL.CTA ;  /* 0x0000000000007992 */ /* 0x0003ec0000008000 */
[----:B-1----:R-:W1:Y:S02]  /*5510*/  FENCE.VIEW.ASYNC.S ;  /* 0x00000000000073c6 */ /* 0x002e640000000000 */
[----:B-1----:R-:W-:Y:S01]  /*5520*/  NOP ;  /* 0x0000000000007918 */ /* 0x002fe20000000000 */
[----:B------:R-:W-:Y:S05]  /*5530*/  @!P2 BRA `(.L_x_9369) ;  /* 0x000000400070a947 */ /* 0x000fea0003800000 */
[----:B------:R-:W-:Y:S01]  /*5540*/  IMAD.MOV.U32 R10, RZ, RZ, R72 ;  /* 0x000000ffff0a7224 */ /* 0x000fe200078e0048 */
[----:B------:R-:W-:Y:S01]  /*5550*/  MOV R9, R79 ;  /* 0x0000004f00097202 */ /* 0x000fe20000000f00 */
        /* <DEDUP_REMOVED lines=25> */
[----:B------:R-:W-:Y:S01]  /*56f0*/  UMOV UR43, URZ ;  /* 0x0000003f002b7c82 */ /* 0x000fe20008000000 */
[----:B------:R-:W-:-:S05]  /*5700*/  ULDC UR41, c[0x0][0x9d8] ;  /* 0x0002760000297ab9 */ /* 0x000fca0000000800 */
.L_x_9378:
[----:B------:R-:W-:Y:S01]  /*5710*/  UIADD3 UR6, UR43, 0x1, URZ ;  /* 0x000000012b067890 */ /* 0x000fe2000fffe03f */
[----:B------:R-:W-:-:S03]  /*5720*/  ISETP.NE.AND P3, PT, RZ, UR36, PT ;  /* 0x00000024ff007c0c */ /* 0x000fc6000bf65270 */
[----:B------:R-:W-:-:S04]  /*5730*/  UISETP.NE.AND UP0, UPT, UR6, 0x2, UPT ;  /* 0x000000020600788c */ /* 0x000fc8000bf05270 */
[----:B------:R-:W-:Y:S02]  /*5740*/  USEL UR7, URZ, 0x1, UP0 ;  /* 0x000000013f077887 */ /* 0x000fe40008000000 */
[----:B------:R-:W-:-:S04]  /*5750*/  USEL UR6, UR6, URZ, UP0 ;  /* 0x0000003f06067287 */ /* 0x000fc80008000000 */
[----:B------:R-:W-:Y:S02]  /*5760*/  LOP3.LUT R6, R11, UR7, RZ, 0x3c, !PT ;  /* 0x000000070b067c12 */ /* 0x000fe4000f8e3cff */
[----:B------:R-:W-:Y:S01]  /*5770*/  IMAD.U32 R0, RZ, RZ, UR6 ;  /* 0x00000006ff007e24 */ /* 0x000fe2000f8e00ff */
[----:B---3--:R-:W-:Y:S06]  /*5780*/  @P3 BRA `(.L_x_9370) ;  /* 0x0000000000283947 */ /* 0x008fec0003800000 */
[----:B------:R-:W-:Y:S05]  /*5790*/  @!P0 BRA `(.L_x_9371) ;  /* 0x0000000000048947 */ /* 0x000fea0003800000 */
[----:B------:R-:W-:Y:S01]  /*57a0*/  BPT.TRAP 0x1 ;  /* 0x000000040000795c */ /* 0x000fe20000300000 */
.L_x_9371:
[----:B0-----:R-:W-:Y:S02]  /*57b0*/  LEA R13, R0, UR37, 0x3 ;  /* 0x00000025000d7c11 */ /* 0x001fe4000f8e18ff */
[----:B------:R-:W-:-:S04]  /*57c0*/  SHF.L.U32 R12, R6, 0x1f, RZ ;  /* 0x0000001f060c7819 */ /* 0x000fc800000006ff */
[----:B------:R0:W1:Y:S01]  /*57d0*/  SYNCS.PHASECHK.TRANS64.TRYWAIT P2, [R13+URZ+0x31c30], R12 ;  /* 0x031c300c0d0075a7 */ /* 0x000062000804017f */
[----:B------:R-:W-:Y:S05]  /*57e0*/  @!P0 BRA `(.L_x_9372) ;  /* 0x0000000000048947 */ /* 0x000fea0003800000 */
[----:B------:R-:W-:Y:S01]  /*57f0*/  BPT.TRAP 0x1 ;  /* 0x000000040000795c */ /* 0x000fe20000300000 */
.L_x_9372:
[----:B-1----:R-:W-:Y:S05]  /*5800*/  @P2 BRA `(.L_x_9370) ;  /* 0x0000000000082947 */ /* 0x002fea0003800000 */
[----:B------:R-:W1:Y:S02]  /*5810*/  SYNCS.PHASECHK.TRANS64.TRYWAIT P2, [R13+URZ+0x31c30], R12 ;  /* 0x031c300c0d0075a7 */ /* 0x000e64000804017f */
[----:B-1----:R-:W-:Y:S05]  /*5820*/  @!P2 BRA `(.L_x_9373) ;  /* 0x0000009c0094a947 */ /* 0x002fea0003800000 */
.L_x_9370:
[----:B0-----:R-:W0:Y:S01]  /*5830*/  S2R R14, SR_TID.X ;  /* 0x00000000000e7919 */ /* 0x001e220000002100 */
        /* <DEDUP_REMOVED lines=14> */
[C---:B------:R-:W-:Y:S01]  /*5920*/  R2UR UR28, R2.reuse ;  /* 0x00000000021c72ca */ /* 0x040fe200000e0000 */
[----:B------:R-:W-:Y:S01]  /*5930*/  UMOV UR11, 0x80000020 ;  /* 0x80000020000b7882 */ /* 0x000fe20000000000 */
[C---:B------:R-:W-:Y:S01]  /*5940*/  R2UR UR29, R3.reuse ;  /* 0x00000000031d72ca */ /* 0x040fe200000e0000 */
[----:B------:R-:W-:Y:S01]  /*5950*/  UIADD3 UR50, UR52, 0x40, URZ ;  /* 0x0000004034327890 */ /* 0x000fe2000fffe03f */
[----:B------:R-:W-:Y:S01]  /*5960*/  R2UR UR32, R2 ;  /* 0x00000000022072ca */ /* 0x000fe200000e0000 */
[----:B------:R-:W-:Y:S01]  /*5970*/  UIADD3 UR26, UR52, 0x80, URZ ;  /* 0x00000080341a7890 */ /* 0x000fe2000fffe03f */
[----:B------:R-:W-:Y:S01]  /*5980*/  R2UR UR33, R3 ;  /* 0x00000000032172ca */ /* 0x000fe200000e0000 */
[----:B------:R-:W-:Y:S01]  /*5990*/  UMOV UR46, UR52 ;  /* 0x00000034002e7c82 */ /* 0x000fe20008000000 */
[----:B------:R-:W-:-:S02]  /*59a0*/  UIADD3 UR30, UR52, 0xc0, URZ ;  /* 0x000000c0341e7890 */ /* 0x000fc4000fffe03f */
[----:B------:R-:W-:Y:S02]  /*59b0*/  UIADD3 UR34, UR52, 0x100, URZ ;  /* 0x0000010034227890 */ /* 0x000fe4000fffe03f */
[----:B------:R-:W-:Y:S02]  /*59c0*/  UIADD3 UR6, UR52, 0x2, URZ ;  /* 0x0000000234067890 */ /* 0x000fe4000fffe03f */
[----:B------:R-:W-:Y:S02]  /*59d0*/  UIADD3 UR10, UR52, 0x42, URZ ;  /* 0x00000042340a7890 */ /* 0x000fe4000fffe03f */
[----:B------:R-:W-:Y:S01]  /*59e0*/  UIADD3 UR14, UR52, 0x242, URZ ;  /* 0x00000242340e7890 */ /* 0x000fe2000fffe03f */
[----:B0-----:R-:W-:Y:S01]  /*59f0*/  SHF.R.U32.HI R14, RZ, 0x7, R14 ;  /* 0x00000007ff0e7819 */ /* 0x001fe2000001160e */
[----:B------:R-:W-:Y:S01]  /*5a00*/  UMOV UR15, 0x80000020 ;  /* 0x80000020000f7882 */ /* 0x000fe20000000000 */
[----:B------:R-:W-:Y:S01]  /*5a10*/  UIADD3 UR18, UR52, 0x480, URZ ;  /* 0x0000048034127890 */ /* 0x000fe2000fffe03f */
[----:B------:R-:W-:-:S02]  /*5a20*/  UMOV UR19, 0x80000020 ;  /* 0x8000002000137882 */ /* 0x000fc40000000000 */
[----:B-1----:R-:W-:Y:S01]  /*5a30*/  VIADD R12, R14, 0x8 ;  /* 0x000000080e0c7836 */ /* 0x002fe20000000000 */
[----:B------:R-:W-:Y:S01]  /*5a40*/  UIADD3 UR22, UR52, 0x482, URZ ;  /* 0x0000048234167890 */ /* 0x000fe2000fffe03f */
[----:B------:R-:W-:-:S03]  /*5a50*/  UMOV UR23, 0x80000020 ;  /* 0x8000002000177882 */ /* 0x000fc60000000000 */
[----:B------:R0:W-:Y:S06]  /*5a60*/  BAR.SYNC.DEFER_BLOCKING R12, 0x100 ;  /* 0x0004000c0000751d */ /* 0x0001ec0000010000 */
        /* <DEDUP_REMOVED lines=321> */
.L_x_9375:
[----:B------:R-:W-:Y:S01]  /*6e80*/  ULEA UR6, UR43, UR37, 0x3 ;  /* 0x000000252b067291 */ /* 0x000fe2000f8e183f */
[----:B------:R-:W-:-:S08]  /*6e90*/  SHF.L.U32 R11, R11, 0x1f, RZ ;  /* 0x0000001f0b0b7819 */ /* 0x000fd000000006ff */
[----:B------:R0:W1:Y:S01]  /*6ea0*/  SYNCS.PHASECHK.TRANS64.TRYWAIT P2, [UR6+0x31c50], R11 ;  /* 0x031c500bff0075a7 */ /* 0x0000620008040146 */
[----:B------:R-:W-:Y:S05]  /*6eb0*/  @!P0 BRA `(.L_x_9376) ;  /* 0x0000000000048947 */ /* 0x000fea0003800000 */
[----:B------:R-:W-:Y:S01]  /*6ec0*/  BPT.TRAP 0x1 ;  /* 0x000000040000795c */ /* 0x000fe20000300000 */
.L_x_9376:
[----:B-1----:R-:W-:Y:S05]  /*6ed0*/  @P2 BRA `(.L_x_9374) ;  /* 0x0000000000082947 */ /* 0x002fea0003800000 */
[----:B------:R-:W1:Y:S02]  /*6ee0*/  SYNCS.PHASECHK.TRANS64.TRYWAIT P2, [UR6+0x31c50], R11 ;  /* 0x031c500bff0075a7 */ /* 0x000e640008040146 */
[----:B-1----:R-:W-:Y:S05]  /*6ef0*/  @!P2 BRA `(.L_x_9377) ;  /* 0x0000008400f4a947 */ /* 0x002fea0003800000 */
.L_x_9374:
[----:B------:R-:W-:Y:S01]  /*6f00*/  UIADD3 UR6, UR37, 0x200, URZ ;  /* 0x0000020025067890 */ /* 0x000fe2000fffe03f */
[----:B------:R-:W-:Y:S01]  /*6f10*/  WARPGROUP.ARRIVE ;  /* 0x00000000000079c5 */ /* 0x000fe20000000000 */
[----:B------:R-:W-:Y:S01]  /*6f20*/  ULOP3.LUT UR7, UR40, 0x10000, URZ, 0xfc, !UPT ;  /* 0x0001000028077892 */ /* 0x000fe2000f8efc3f */
[----:B01----:R-:W-:Y:S01]  /*6f30*/  FMUL.FTZ R11, R136, UR41 ;  /* 0x00000029880b7c20 */ /* 0x003fe20008410000 */
[----:B------:R-:W-:Y:S01]  /*6f40*/  USHF.R.U32.HI UR6, URZ, 0x4, UR6 ;  /* 0x000000043f067899 */ /* 0x000fe20008011606 */
[----:B------:R-:W-:Y:S01]  /*6f50*/  FMUL.FTZ R12, R137, UR41 ;  /* 0x00000029890c7c20 */ /* 0x000fe20008410000 */
[----:B------:R-:W-:Y:S01]  /*6f60*/  UMOV UR25, 0xc0000010 ;  /* 0xc000001000197882 */ /* 0x000fe20000000000 */
[----:B------:R-:W-:Y:S01]  /*6f70*/  UMOV UR27, 0x80000020 ;  /* 0x80000020001b7882 */ /* 0x000fe20000000000 */
[----:B------:R-:W-:Y:S01]  /*6f80*/  ULOP3.LUT UR6, UR6, 0x3fff, URZ, 0xc0, !UPT ;  /* 0x00003fff06067892 */ /* 0x000fe2000f8ec03f */
[----:B------:R-:W0:Y:S01]  /*6f90*/  MUFU.TANH R11, R11 ;  /* 0x0000000b000b7308 */ /* 0x000e220000002400 */
[----:B------:R-:W-:Y:S01]  /*6fa0*/  UMOV UR24, UR7 ;  /* 0x0000000700187c82 */ /* 0x000fe20008000000 */
        /* <DEDUP_REMOVED lines=14> */
[----:B------:R-:W-:Y:S01]  /*7090*/  HGMMA.64x96x16.F32 R24, gdesc[UR24].tnspB, R24, gsb0 ;  /* 0x41600000181879f0 */ /* 0x000fe20008000818 */
[----:B------:R-:W-:Y:S01]  /*70a0*/  UIADD3 UR24, UR7, 0x180, URZ ;  /* 0x0000018007187890 */ /* 0x000fe2000fffe03f */
[----:B------:R-:W2:Y:S01]  /*70b0*/  MUFU.TANH R15, R15 ;  /* 0x0000000f000f7308 */ /* 0x000ea20000002400 */
[----:B------:R-:W-:Y:S01]  /*70c0*/  UIADD3 UR26, UR6, 0x40, URZ ;  /* 0x00000040061a7890 */ /* 0x000fe2000fffe03f */
[----:B0-----:R-:W-:Y:S01]  /*70d0*/  FMNMX.FTZ R131, R11, R9, !PT ;  /* 0x000000090b837209 */ /* 0x001fe20007810000 */
[----:B------:R-:W-:Y:S01]  /*70e0*/  UMOV UR25, 0xc0000010 ;  /* 0xc000001000197882 */ /* 0x000fe20000000000 */
[----:B------:R-:W-:Y:S01]  /*70f0*/  UMOV UR27, 0x80000020 ;  /* 0x80000020001b7882 */ /* 0x000fe20000000000 */
        /* <DEDUP_REMOVED lines=78> */
[----:B------:R-:W1:Y:S05]  /*75e0*/  S2R R147, SR_TID.X ;  /* 0x0000000000937919 */ /* 0x000e6a0000002100 */
[----:B------:R-:W3:Y:S01]  /*75f0*/  MUFU.TANH R113, R113 ;  /* 0x0000007100717308 */ /* 0x000ee20000002400 */
[----:B--2---:R-:W-:-:S07]  /*7600*/  FMNMX.FTZ R131, R125, R132, !PT ;  /* 0x000000847d837209 */ /* 0x004fce0007810000 */
[----:B------:R-:W2:Y:S01]  /*7610*/  MUFU.TANH R116, R116 ;  /* 0x0000007400747308 */ /* 0x000ea20000002400 */
[----:B0-----:R-:W-:Y:S01]  /*7620*/  FMNMX.FTZ R132, R112, R131, !PT ;  /* 0x0000008370847209 */ /* 0x001fe20007810000 */
[----:B------:R-:W-:Y:S02]  /*7630*/  WARPGROUP.DEPBAR.LE gsb0, 0x0 ;  /* 0x00008000000079c5 */ /* 0x000fe40000010000 */
[----:B------:R-:W-:-:S04]  /*7640*/  WARPGROUP.ARRIVE ;  /* 0x00000000000079c5 */ /* 0x000fc80000000000 */
[----:B------:R-:W0:Y:S01]  /*7650*/  MUFU.TANH R117, R117 ;  /* 0x0000007500757308 */ /* 0x000e220000002400 */
[----:B---3--:R-:W-:Y:S01]  /*7660*/  FMNMX.FTZ R131, R113, R132, !PT ;  /* 0x0000008471837209 */ /* 0x008fe20007810000 */
[----:B------:R-:W-:Y:S01]  /*7670*/  HGMMA.64x96x16.F32 R24, gdesc[UR24].tnspB, R24, gsb0 ;  /* 0x41600000181879f0 */ /* 0x000fe20008000818 */
[----:B------:R-:W-:Y:S02]  /*7680*/  UIADD3 UR24, UR7, 0x300, URZ ;  /* 0x0000030007187890 */ /* 0x000fe4000fffe03f */
[----:B------:R-:W-:-:S03]  /*7690*/  UIADD3 UR26, UR6, 0x80, URZ ;  /* 0x00000080061a7890 */ /* 0x000fc6000fffe03f */
[----:B------:R-:W3:Y:S01]  /*76a0*/  MUFU.TANH R104, R104 ;  /* 0x0000006800687308 */ /* 0x000ee20000002400 */
[----:B------:R-:W-:Y:S01]  /*76b0*/  UMOV UR25, 0xc0000010 ;  /* 0xc000001000197882 */ /* 0x000fe20000000000 */
[----:B------:R-:W-:Y:S01]  /*76c0*/  UMOV UR27, 0x80000020 ;  /* 0x80000020001b7882 */ /* 0x000fe20000000000 */
[----:B--2---:R-:W-:Y:S02]  /*76d0*/  FMNMX.FTZ R132, R116, R131, !PT ;  /* 0x0000008374847209 */ /* 0x004fe40007810000 */
[----:B-1----:R-:W-:Y:S02]  /*76e0*/  SHF.R.U32.HI R146, RZ, 0x7, R147 ;  /* 0x00000007ff927819 */ /* 0x002fe40000011693 */
[----:B------:R-:W-:Y:S01]  /*76f0*/  ISETP.GE.U32.AND P2, PT, R147, 0x180, PT ;  /* 0x000001809300780c */ /* 0x000fe20003f46070 */
        /* <DEDUP_REMOVED lines=28> */
[----:B------:R-:W-:Y:S01]  /*78c0*/  HGMMA.64x96x16.F32 R24, gdesc[UR24].tnspB, R24, gsb0 ;  /* 0x41600000181879f0 */ /* 0x000fe20008000818 */
[----:B------:R-:W-:Y:S02]  /*78d0*/  UIADD3 UR24, UR7, 0x480, URZ ;  /* 0x0000048007187890 */ /* 0x000fe4000fffe03f */
[----:B------:R-:W-:Y:S01]  /*78e0*/  UIADD3 UR26, UR6, 0xc0, URZ ;  /* 0x000000c0061a7890 */ /* 0x000fe2000fffe03f */
[----:B------:R-:W-:Y:S01]  /*78f0*/  UMOV UR25, 0xc0000010 ;  /* 0xc000001000197882 */ /* 0x000fe20000000000 */
[----:B------:R-:W-:Y:S01]  /*7900*/  UMOV UR27, 0x80000020 ;  /* 0x80000020001b7882 */ /* 0x000fe20000000000 */
        /* <DEDUP_REMOVED lines=15> */
[----:B-1----:R-:W-:-:S05]  /*7a00*/  FMNMX.FTZ R132, R77, R132, !PT ;  /* 0x000000844d847209 */ /* 0x002fca0007810000 */
[----:B------:R-:W1:Y:S02]  /*7a10*/  SHFL.BFLY PT, R131, R132, 0x2, 0x1f ;  /* 0x0c401f0084837f89 */ /* 0x000e6400000e0000 */
[----:B------:R-:W3:Y:S01]  /*7a20*/  MUFU.TANH R17, R17 ;  /* 0x0000001100117308 */ /* 0x000ee20000002400 */
[----:B0-----:R-:W-:-:S07]  /*7a30*/  FMNMX.FTZ R135, R13, R10, !PT ;  /* 0x0000000a0d877209 */ /* 0x001fce0007810000 */
[----:B------:R-:W0:Y:S01]  /*7a40*/  MUFU.TANH R18, R18 ;  /* 0x0000001200127308 */ /* 0x000e220000002400 */
[----:B--2---:R-:W-:-:S07]  /*7a50*/  FMNMX.FTZ R136, R14, R135, !PT ;  /* 0x000000870e887209 */ /* 0x004fce0007810000 */
[----:B------:R-:W2:Y:S01]  /*7a60*/  MUFU.TANH R21, R21 ;  /* 0x0000001500157308 */ /* 0x000ea20000002400 */
[----:B-1----:R-:W-:Y:S01]  /*7a70*/  FMNMX.FTZ R133, R132, R131, !PT ;  /* 0x0000008384857209 */ /* 0x002fe20007810000 */
[----:B------:R-:W-:Y:S01]  /*7a80*/  FMUL.FTZ R131, R74, UR41 ;  /* 0x000000294a837c20 */ /* 0x000fe20008410000 */
[----:B------:R-:W-:Y:S01]  /*7a90*/  FMUL.FTZ R132, R79, UR41 ;  /* 0x000000294f847c20 */ /* 0x000fe20008410000 */
[----:B------:R-:W1:Y:S04]  /*7aa0*/  LDC R74, c[0x0][0x988] ;  /* 0x00026200ff4a7b82 */ /* 0x000e680000000800 */
[----:B------:R-:W4:Y:S01]  /*7ab0*/  MUFU.TANH R22, R22 ;  /* 0x0000001600167308 */ /* 0x000f220000002400 */
[----:B------:R-:W5:Y:S01]  /*7ac0*/  SHFL.BFLY PT, R134, R133, 0x1, 0x1f ;  /* 0x0c201f0085867f89 */ /* 0x000f6200000e0000 */
[----:B------:R-:W-:-:S02]  /*7ad0*/  WARPGROUP.DEPBAR.LE gsb0, 0x0 ;  /* 0x00008000000079c5 */ /* 0x000fc40000010000 */
[----:B------:R-:W-:-:S04]  /*7ae0*/  WARPGROUP.ARRIVE ;  /* 0x00000000000079c5 */ /* 0x000fc80000000000 */
[----:B------:R-:W4:Y:S02]  /*7af0*/  MUFU.TANH R129, R129 ;  /* 0x0000008100817308 */ /* 0x000f240000002400 */
[----:B------:R-:W-:Y:S01]  /*7b00*/  HGMMA.64x96x16.F32 R24, gdesc[UR24].tnspB, R24, gsb0 ;  /* 0x41600000181879f0 */ /* 0x000fe20008000818 */
[----:B------:R-:W-:Y:S02]  /*7b10*/  UIADD3 UR24, UR7, 0x600, URZ ;  /* 0x0000060007187890 */ /* 0x000fe4000fffe03f */
[----:B------:R-:W-:-:S03]  /*7b20*/  UIADD3 UR26, UR6, 0x100, URZ ;  /* 0x00000100061a7890 */ /* 0x000fc6000fffe03f */
[----:B------:R-:W4:Y:S01]  /*7b30*/  MUFU.TANH R130, R130 ;  /* 0x0000008200827308 */ /* 0x000f220000002400 */
[----:B------:R-:W-:Y:S01]  /*7b40*/  UMOV UR25, 0xc0000010 ;  /* 0xc000001000197882 */ /* 0x000fe20000000000 */
[----:B------:R-:W-:Y:S01]  /*7b50*/  UMOV UR27, 0x80000020 ;  /* 0x80000020001b7882 */ /* 0x000fe20000000000 */
[----:B-----5:R-:W-:-:S05]  /*7b60*/  FMNMX.FTZ R79, R133, R134, !PT ;  /* 0x00000086854f7209 */ /* 0x020fca0007810000 */
[----:B------:R-:W5:Y:S01]  /*7b70*/  MUFU.TANH R122, R122 ;  /* 0x0000007a007a7308 */ /* 0x000f620000002400 */
[C---:B-1----:R-:W-:Y:S01]  /*7b80*/  FMUL.FTZ R133, R79.reuse, R74 ;  /* 0x0000004a4f857220 */ /* 0x042fe20000410000 */
[----:B------:R-:W-:-:S03]  /*7b90*/  FADD.FTZ R9, -R79, R9 ;  /* 0x000000094f097221 */ /* 0x000fc60000010100 */
[-CC-:B------:R-:W-:Y:S01]  /*7ba0*/  FFMA.FTZ R134, R16, R74.reuse, -R133.reuse ;  /* 0x0000004a10867223 */ /* 0x180fe20000010885 */
[-CC-:B------:R-:W-:Y:S01]  /*7bb0*/  FFMA.FTZ R16, R19, R74.reuse, -R133.reuse ;  /* 0x0000004a13107223 */ /* 0x180fe20000010885 */
[-CC-:B------:R-:W-:Y:S01]  /*7bc0*/  FFMA.FTZ R19, R20, R74.reuse, -R133.reuse ;  /* 0x0000004a14137223 */ /* 0x180fe20000010885 */
[--C-:B------:R-:W-:Y:S01]  /*7bd0*/  FFMA.FTZ R20, R23, R74, -R133.reuse ;  /* 0x0000004a17147223 */ /* 0x100fe20000010885 */
[----:B---3--:R-:W-:Y:S01]  /*7be0*/  FMNMX.FTZ R23, R17, R136, !PT ;  /* 0x0000008811177209 */ /* 0x008fe20007810000 */
[-CC-:B------:R-:W-:Y:S01]  /*7bf0*/  FFMA.FTZ R136, R128, R74.reuse, -R133.reuse ;  /* 0x0000004a80887223 */ /* 0x180fe20000010885 */
[----:B------:R-:W1:Y:S01]  /*7c00*/  MUFU.TANH R123, R123 ;  /* 0x0000007b007b7308 */ /* 0x000e620000002400 */
[-CC-:B------:R-:W-:Y:S01]  /*7c10*/  FFMA.FTZ R11, R11, R74.reuse, -R133.reuse ;  /* 0x0000004a0b0b7223 */ /* 0x180fe20000010885 */
[----:B0-----:R-:W-:Y:S01]  /*7c20*/  FMNMX.FTZ R128, R18, R23, !PT ;  /* 0x0000001712807209 */ /* 0x001fe20007810000 */
[-CC-:B------:R-:W-:Y:S01]  /*7c30*/  FFMA.FTZ R12, R12, R74.reuse, -R133.reuse ;  /* 0x0000004a0c0c7223 */ /* 0x180fe20000010885 */
[-CC-:B------:R-:W-:Y:S01]  /*7c40*/  FFMA.FTZ R15, R15, R74.reuse, -R133.reuse ;  /* 0x0000004a0f0f7223 */ /* 0x180fe20000010885 */
[--C-:B------:R-:W-:Y:S01]  /*7c50*/  FFMA.FTZ R120, R120, R74, -R133.reuse ;  /* 0x0000004a78787223 */ /* 0x100fe20000010885 */
[----:B--2---:R-:W-:Y:S01]  /*7c60*/  FMNMX.FTZ R135, R21, R128, !PT ;  /* 0x0000008015877209 */ /* 0x004fe20007810000 */
[-CC-:B------:R-:W-:Y:S01]  /*7c70*/  FFMA.FTZ R121, R121, R74.reuse, -R133.reuse ;  /* 0x0000004a79797223 */ /* 0x180fe20000010885 */
[----:B------:R-:W0:Y:S01]  /*7c80*/  MUFU.TANH R126, R126 ;  /* 0x0000007e007e7308 */ /* 0x000e220000002400 */
[-CC-:B------:R-:W-:Y:S01]  /*7c90*/  FFMA.FTZ R124, R124, R74.reuse, -R133.reuse ;  /* 0x0000004a7c7c7223 */ /* 0x180fe20000010885 */
[----:B----4-:R-:W-:Y:S01]  /*7ca0*/  FMNMX.FTZ R128, R22, R135, !PT ;  /* 0x0000008716807209 */ /* 0x010fe20007810000 */
[-CC-:B------:R-:W-:Y:S01]  /*7cb0*/  FFMA.FTZ R125, R125, R74.reuse, -R133.reuse ;  /* 0x0000004a7d7d7223 */ /* 0x180fe20000010885 */
[-CC-:B------:R-:W-:Y:S01]  /*7cc0*/  FFMA.FTZ R112, R112, R74.reuse, -R133.reuse ;  /* 0x0000004a70707223 */ /* 0x180fe20000010885 */
[--C-:B------:R-:W-:Y:S01]  /*7cd0*/  FFMA.FTZ R113, R113, R74, -R133.reuse ;  /* 0x0000004a71717223 */ /* 0x100fe20000010885 */
[----:B------:R-:W-:Y:S01]  /*7ce0*/  FMNMX.FTZ R135, R129, R128, !PT ;  /* 0x0000008081877209 */ /* 0x000fe20007810000 */
[-CC-:B------:R-:W-:Y:S01]  /*7cf0*/  FFMA.FTZ R116, R116, R74.reuse, -R133.reuse ;  /* 0x0000004a74747223 */ /* 0x180fe20000010885 */
[----:B------:R-:W2:Y:S01]  /*7d00*/  MUFU.TANH R127, R127 ;  /* 0x0000007f007f7308 */ /* 0x000ea20000002400 */
[-CC-:B------:R-:W-:Y:S01]  /*7d10*/  FFMA.FTZ R117, R117, R74.reuse, -R133.reuse ;  /* 0x0000004a75757223 */ /* 0x180fe20000010885 */
[----:B------:R-:W-:Y:S01]  /*7d20*/  FMNMX.FTZ R135, R130, R135, !PT ;  /* 0x0000008782877209 */ /* 0x000fe20007810000 */
[-CC-:B------:R-:W-:Y:S01]  /*7d30*/  FFMA.FTZ R104, R104, R74.reuse, -R133.reuse ;  /* 0x0000004a68687223 */ /* 0x180fe20000010885 */
[-CC-:B------:R-:W-:Y:S01]  /*7d40*/  FFMA.FTZ R105, R105, R74.reuse, -R133.reuse ;  /* 0x0000004a69697223 */ /* 0x180fe20000010885 */
[-CC-:B------:R-:W-:Y:S01]  /*7d50*/  FFMA.FTZ R108, R108, R74.reuse, -R133.reuse ;  /* 0x0000004a6c6c7223 */ /* 0x180fe20000010885 */
[----:B-----5:R-:W-:Y:S01]  /*7d60*/  FMNMX.FTZ R128, R122, R135, !PT ;  /* 0x000000877a807209 */ /* 0x020fe20007810000 */
[-CC-:B------:R-:W-:Y:S01]  /*7d70*/  FFMA.FTZ R109, R109, R74.reuse, -R133.reuse ;  /* 0x0000004a6d6d7223 */ /* 0x180fe20000010885 */
[----:B------:R-:W3:Y:S01]  /*7d80*/  MUFU.TANH R114, R114 ;  /* 0x0000007200727308 */ /* 0x000ee20000002400 */
[--C-:B------:R-:W-:Y:S01]  /*7d90*/  FFMA.FTZ R96, R96, R74, -R133.reuse ;  /* 0x0000004a60607223 */ /* 0x100fe20000010885 */
[----:B-1----:R-:W-:Y:S01]  /*7da0*/  FMNMX.FTZ R135, R123, R128, !PT ;  /* 0x000000807b877209 */ /* 0x002fe20007810000 */
[-CC-:B------:R-:W-:Y:S01]  /*7db0*/  FFMA.FTZ R97, R97, R74.reuse, -R133.reuse ;  /* 0x0000004a61617223 */ /* 0x180fe20000010885 */
[-CC-:B------:R-:W-:Y:S01]  /*7dc0*/  FFMA.FTZ R100, R100, R74.reuse, -R133.reuse ;  /* 0x0000004a64647223 */ /* 0x180fe20000010885 */
[-CC-:B------:R-:W-:Y:S01]  /*7dd0*/  FFMA.FTZ R101, R101, R74.reuse, -R133.reuse ;  /* 0x0000004a65657223 */ /* 0x180fe20000010885 */
[----:B0-----:R-:W-:Y:S01]  /*7de0*/  FMNMX.FTZ R128, R126, R135, !PT ;  /* 0x000000877e807209 */ /* 0x001fe20007810000 */
[-CC-:B------:R-:W-:Y:S01]  /*7df0*/  FFMA.FTZ R88, R88, R74.reuse, -R133.reuse ;  /* 0x0000004a58587223 */ /* 0x180fe20000010885 */
[----:B------:R-:W0:Y:S01]  /*7e00*/  MUFU.TANH R115, R115 ;  /* 0x0000007300737308 */ /* 0x000e220000002400 */
[--C-:B------:R-:W-:Y:S01]  /*7e10*/  FFMA.FTZ R89, R89, R74, -R133.reuse ;  /* 0x0000004a59597223 */ /* 0x100fe20000010885 */
[----:B--2---:R-:W-:Y:S01]  /*7e20*/  FMNMX.FTZ R135, R127, R128, !PT ;  /* 0x000000807f877209 */ /* 0x004fe20007810000 */
[-CC-:B------:R-:W-:Y:S01]  /*7e30*/  FFMA.FTZ R92, R92, R74.reuse, -R133.reuse ;  /* 0x0000004a5c5c7223 */ /* 0x180fe20000010885 */
[-CC-:B------:R-:W-:Y:S01]  /*7e40*/  FFMA.FTZ R93, R93, R74.reuse, -R133.reuse ;  /* 0x0000004a5d5d7223 */ /* 0x180fe20000010885 */
[-CC-:B------:R-:W-:Y:S01]  /*7e50*/  FFMA.FTZ R80, R80, R74.reuse, -R133.reuse ;  /* 0x0000004a50507223 */ /* 0x180fe20000010885 */
[-CC-:B------:R-:W-:Y:S01]  /*7e60*/  FFMA.FTZ R81, R81, R74.reuse, -R133.reuse ;  /* 0x0000004a51517223 */ /* 0x180fe20000010885 */
[-CC-:B------:R-:W-:Y:S01]  /*7e70*/  FFMA.FTZ R84, R84, R74.reuse, -R133.reuse ;  /* 0x0000004a54547223 */ /* 0x180fe20000010885 */
[----:B------:R-:W1:Y:S01]  /*7e80*/  MUFU.TANH R118, R118 ;  /* 0x0000007600767308 */ /* 0x000e620000002400 */
[----:B---3--:R-:W-:Y:S01]  /*7e90*/  FMNMX.FTZ R128, R114, R135, !PT ;  /* 0x0000008772807209 */ /* 0x008fe20007810000 */
[-CC-:B------:R-:W-:Y:S01]  /*7ea0*/  FFMA.FTZ R85, R85, R74.reuse, -R133.reuse ;  /* 0x0000004a55557223 */ /* 0x180fe20000010885 */
[-CC-:B------:R-:W-:Y:S01]  /*7eb0*/  FFMA.FTZ R73, R73, R74.reuse, -R133.reuse ;  /* 0x0000004a49497223 */ /* 0x180fe20000010885 */
[-C--:B------:R-:W-:Y:S01]  /*7ec0*/  FFMA.FTZ R76, R76, R74.reuse, -R133 ;  /* 0x0000004a4c4c7223 */ /* 0x080fe20000010885 */
[----:B------:R-:W-:-:S03]  /*7ed0*/  FMUL.FTZ R9, R9, R74 ;  /* 0x0000004a09097220 */ /* 0x000fc60000410000 */
        /* <DEDUP_REMOVED lines=12> */
[----:B------:R-:W-:Y:S01]  /*7fa0*/  HGMMA.64x96x16.F32 R24, gdesc[UR24].tnspB, R24, gsb0 ;  /* 0x41600000181879f0 */ /* 0x000fe20008000818 */
[----:B------:R-:W-:Y:S02]  /*7fb0*/  UIADD3 UR24, UR7, 0x780, URZ ;  /* 0x0000078007187890 */ /* 0x000fe4000fffe03f */
[----:B------:R-:W-:Y:S01]  /*7fc0*/  UIADD3 UR26, UR6, 0x140, URZ ;  /* 0x00000140061a7890 */ /* 0x000fe2000fffe03f */
[----:B------:R-:W-:Y:S01]  /*7fd0*/  UMOV UR25, 0xc0000010 ;  /* 0xc000001000197882 */ /* 0x000fe20000000000 */
[----:B------:R-:W-:Y:S01]  /*7fe0*/  UMOV UR27, 0x80000020 ;  /* 0x80000020001b7882 */ /* 0x000fe20000000000 */
[----:B------:R-:W1:Y:S01]  /*7ff0*/  MUFU.TANH R98, R98 ;  /* 0x0000006200627308 */ /* 0x000e620000002400 */
[----:B--2---:R-:W-:-:S04]  /*8000*/  FMNMX.FTZ R128, R110, R135, !PT ;  /* 0x000000876e807209 */ /* 0x004fc80007810000 */
[----:B0-----:R-:W-:-:S03]  /*8010*/  FMNMX.FTZ R135, R111, R128, !PT ;  /* 0x000000806f877209 */ /* 0x001fc60007810000 */
[----:B------:R-:W0:Y:S08]  /*8020*/  MUFU.TANH R99, R99 ;  /* 0x0000006300637308 */ /* 0x000e300000002400 */
        /* <DEDUP_REMOVED lines=26> */
[----:B--2---:R-:W-:Y:S01]  /*81d0*/  FMNMX.FTZ R128, R87, R128, !PT ;  /* 0x0000008057807209 */ /* 0x004fe20007810000 */
[----:B------:R-:W-:Y:S02]  /*81e0*/  UIADD3 UR26, UR6, 0x180, URZ ;  /* 0x00000180061a7890 */ /* 0x000fe4000fffe03f */
[----:B------:R-:W0:Y:S01]  /*81f0*/  MUFU.TANH R75, R75 ;  /* 0x0000004b004b7308 */ /* 0x000e220000002400 */
[----:B------:R-:W-:Y:S01]  /*8200*/  UMOV UR25, 0xc0000010 ;  /* 0xc000001000197882 */ /* 0x000fe20000000000 */
[----:B------:R-:W-:-:S06]  /*8210*/  UMOV UR27, 0x80000020 ;  /* 0x80000020001b7882 */ /* 0x000fcc0000000000 */
[----:B------:R-:W2:Y:S01]  /*8220*/  MUFU.TANH R78, R78 ;  /* 0x0000004e004e7308 */ /* 0x000ea20000002400 */
[----:B-1----:R-:W-:-:S07]  /*8230*/  FMNMX.FTZ R128, R131, R128, !PT ;  /* 0x0000008083807209 */ /* 0x002fce0007810000 */
[----:B------:R-:W1:Y:S01]  /*8240*/  MUFU.TANH R132, R132 ;  /* 0x0000008400847308 */ /* 0x000e620000002400 */
[----:B0-----:R-:W-:-:S07]  /*8250*/  FMNMX.FTZ R135, R75, R128, !PT ;  /* 0x000000804b877209 */ /* 0x001fce0007810000 */
[----:B------:R0:W-:Y:S01]  /*8260*/  MUFU.EX2 R23, R136 ;  /* 0x0000008800177308 */ /* 0x0001e20000000800 */
[----:B--2---:R-:W-:-:S07]  /*8270*/  FMNMX.FTZ R135, R78, R135, !PT ;  /* 0x000000874e877209 */ /* 0x004fce0007810000 */
[----:B------:R-:W-:Y:S01]  /*8280*/  MUFU.EX2 R9, R9 ;  /* 0x0000000900097308 */ /* 0x000fe20000000800 */
[----:B-1----:R-:W-:-:S05]  /*8290*/  FMNMX.FTZ R135, R132, R135, !PT ;  /* 0x0000008784877209 */ /* 0x002fca0007810000 */
[----:B------:R-:W0:Y:S02]  /*82a0*/  SHFL.BFLY PT, R128, R135, 0x2, 0x1f ;  /* 0x0c401f0087807f89 */ /* 0x000e2400000e0000 */
[----:B------:R-:W1:Y:S08]  /*82b0*/  MUFU.EX2 R11, R11 ;  /* 0x0000000b000b7308 */ /* 0x000e700000000800 */
        /* <DEDUP_REMOVED lines=10> */
[----:B------:R-:W-:-:S04]  /*8360*/  FFMA.FTZ R136, R77, R74, -R133 ;  /* 0x0000004a4d887223 */ /* 0x000fc80000010885 */
[C---:B------:R-:W-:Y:S01]  /*8370*/  FADD.FTZ R77, -R72.reuse, R10 ;  /* 0x0000000a484d7221 */ /* 0x040fe20000010100 */
[-C--:B------:R-:W-:Y:S01]  /*8380*/  FMUL.FTZ R133, R72, R74.reuse ;  /* 0x0000004a48857220 */ /* 0x080fe20000410000 */
[----:B------:R-:W-:Y:S02]  /*8390*/  WARPGROUP.DEPBAR.LE gsb0, 0x0 ;  /* 0x00008000000079c5 */ /* 0x000fe40000010000 */
[----:B------:R-:W-:Y:S01]  /*83a0*/  WARPGROUP.ARRIVE ;  /* 0x00000000000079c5 */ /* 0x000fe20000000000 */
[-C--:B------:R-:W-:Y:S01]  /*83b0*/  FMUL.FTZ R77, R77, R74.reuse ;  /* 0x0000004a4d4d7220 */ /* 0x080fe20000410000 */
[-CC-:B------:R-:W-:Y:S01]  /*83c0*/  FFMA.FTZ R13, R13, R74.reuse, -R133.reuse ;  /* 0x0000004a0d0d7223 */ /* 0x180fe20000010885 */
[-CC-:B------:R-:W-:Y:S01]  /*83d0*/  FFMA.FTZ R135, R14, R74.reuse, -R133.reuse ;  /* 0x0000004a0e877223 */ /* 0x180fe20000010885 */
[-CC-:B------:R-:W-:Y:S01]  /*83e0*/  FFMA.FTZ R137, R22, R74.reuse, -R133.reuse ;  /* 0x0000004a16897223 */ /* 0x180fe20000010885 */
[-CC-:B------:R-:W-:Y:S01]  /*83f0*/  FFMA.FTZ R22, R114, R74.reuse, -R133.reuse ;  /* 0x0000004a72167223 */ /* 0x180fe20000010885 */
[----:B------:R-:W-:Y:S01]  /*8400*/  HGMMA.64x96x16.F32 R24, gdesc[UR24].tnspB, R24, gsb0 ;  /* 0x41600000181879f0 */ /* 0x000fe20008000818 */
[----:B------:R-:W-:Y:S01]  /*8410*/  UIADD3 UR24, UR7, 0xa80, URZ ;  /* 0x00000a8007187890 */ /* 0x000fe2000fffe03f */
[----:B------:R-:W-:Y:S01]  /*8420*/  MUFU.EX2 R77, R77 ;  /* 0x0000004d004d7308 */ /* 0x000fe20000000800 */
[----:B------:R-:W-:Y:S01]  /*8430*/  UIADD3 UR26, UR6, 0x1c0, URZ ;  /* 0x000001c0061a7890 */ /* 0x000fe2000fffe03f */
[-CC-:B------:R-:W-:Y:S01]  /*8440*/  FFMA.FTZ R114, R115, R74.reuse, -R133.reuse ;  /* 0x0000004a73727223 */ /* 0x180fe20000010885 */
[----:B------:R-:W-:Y:S01]  /*8450*/  UMOV UR25, 0xc0000010 ;  /* 0xc000001000197882 */ /* 0x000fe20000000000 */
[----:B------:R-:W-:Y:S01]  /*8460*/  UMOV UR27, 0x80000020 ;  /* 0x80000020001b7882 */ /* 0x000fe20000000000 */
[-CC-:B------:R-:W-:Y:S01]  /*8470*/  FFMA.FTZ R115, R118, R74.reuse, -R133.reuse ;  /* 0x0000004a76737223 */ /* 0x180fe20000010885 */
[-CC-:B------:R-:W-:Y:S01]  /*8480*/  FFMA.FTZ R118, R119, R74.reuse, -R133.reuse ;  /* 0x0000004a77767223 */ /* 0x180fe20000010885 */
[-CC-:B------:R-:W-:Y:S01]  /*8490*/  FFMA.FTZ R14, R17, R74.reuse, -R133.reuse ;  /* 0x0000004a110e7223 */ /* 0x180fe20000010885 */
[----:B------:R-:W0:Y:S01]  /*84a0*/  MUFU.EX2 R13, R13 ;  /* 0x0000000d000d7308 */ /* 0x000e220000000800 */
[----:B------:R-:W-:Y:S01]  /*84b0*/  @!P1 LEA R119, R0, UR37, 0x3 ;  /* 0x0000002500779c11 */ /* 0x000fe2000f8e18ff */
[-CC-:B------:R-:W-:Y:S01]  /*84c0*/  FFMA.FTZ R17, R21, R74.reuse, -R133.reuse ;  /* 0x0000004a15117223 */ /* 0x180fe20000010885 */
[-CC-:B------:R-:W-:Y:S01]  /*84d0*/  FFMA.FTZ R21, R106, R74.reuse, -R133.reuse ;  /* 0x0000004a6a157223 */ /* 0x180fe20000010885 */
[-CC-:B------:R-:W-:Y:S01]  /*84e0*/  FFMA.FTZ R18, R18, R74.reuse, -R133.reuse ;  /* 0x0000004a12127223 */ /* 0x180fe20000010885 */
[-CC-:B------:R-:W-:Y:S01]  /*84f0*/  FFMA.FTZ R106, R107, R74.reuse, -R133.reuse ;  /* 0x0000004a6b6a7223 */ /* 0x180fe20000010885 */
[-CC-:B------:R-:W-:Y:S01]  /*8500*/  FFMA.FTZ R107, R110, R74.reuse, -R133.reuse ;  /* 0x0000004a6e6b7223 */ /* 0x180fe20000010885 */
[----:B------:R-:W-:Y:S01]  /*8510*/  @!P1 VIADD R110, R119, 0x31c40 ;  /* 0x00031c40776e9836 */ /* 0x000fe20000000000 */
[----:B------:R-:W2:Y:S01]  /*8520*/  MUFU.EX2 R135, R135 ;  /* 0x0000008700877308 */ /* 0x000ea20000000800 */
[-CC-:B------:R-:W-:Y:S01]  /*8530*/  FFMA.FTZ R129, R129, R74.reuse, -R133.reuse ;  /* 0x0000004a81817223 */ /* 0x180fe20000010885 */
[-CC-:B------:R-:W-:Y:S01]  /*8540*/  FFMA.FTZ R130, R130, R74.reuse, -R133.reuse ;  /* 0x0000004a82827223 */ /* 0x180fe20000010885 */
[-CC-:B------:R-:W-:Y:S01]  /*8550*/  FFMA.FTZ R122, R122, R74.reuse, -R133.reuse ;  /* 0x0000004a7a7a7223 */ /* 0x180fe20000010885 */
[----:B------:R-:W-:Y:S01]  /*8560*/  @!P1 PRMT R119, RZ, 0x654, R110 ;  /* 0x00000654ff779816 */ /* 0x000fe2000000006e */
[----:B------:R-:W-:Y:S01]  /*8570*/  FFMA.FTZ R110, R111, R74, -R133 ;  /* 0x0000004a6f6e7223 */ /* 0x000fe20000010885 */
[----:B-1----:R-:W-:Y:S01]  /*8580*/  FFMA.FTZ R111, R9, R4, R11 ;  /* 0x00000004096f7223 */ /* 0x002fe2000001000b */
[----:B------:R-:W-:Y:S01]  /*8590*/  FFMA.FTZ R98, R98, R74, -R133 ;  /* 0x0000004a62627223 */ /* 0x000fe20000010885 */
[----:B------:R-:W-:Y:S01]  /*85a0*/  MUFU.EX2 R10, R136 ;  /* 0x00000088000a7308 */ /* 0x000fe20000000800 */
[----:B0-----:R-:W-:Y:S01]  /*85b0*/  FFMA.FTZ R140, R77, R8, R13 ;  /* 0x000000084d8c7223 */ /* 0x001fe2000001000d */
[C---:B------:R-:W-:Y:S01]  /*85c0*/  FADD.FTZ R142, R12.reuse, R111 ;  /* 0x0000006f0c8e7221 */ /* 0x040fe20000010000 */
[-CC-:B------:R-:W-:Y:S01]  /*85d0*/  FFMA.FTZ R8, R99, R74.reuse, -R133.reuse ;  /* 0x0000004a63087223 */ /* 0x180fe20000010885 */
[----:B------:R-:W-:Y:S01]  /*85e0*/  F2FP.F16.F32.PACK_AB R12, R12, R11 ;  /* 0x0000000b0c0c723e */ /* 0x000fe200000000ff */
[-CC-:B------:R-:W-:Y:S01]  /*85f0*/  FFMA.FTZ R138, R123, R74.reuse, -R133.reuse ;  /* 0x0000004a7b8a7223 */ /* 0x180fe20000010885 */
[----:B------:R-:W-:Y:S01]  /*8600*/  FADD.FTZ R111, R15, R142 ;  /* 0x0000008e0f6f7221 */ /* 0x000fe20000010000 */
[-C--:B------:R-:W-:Y:S01]  /*8610*/  FFMA.FTZ R123, R126, R74.reuse, -R133 ;  /* 0x0000004a7e7b7223 */ /* 0x080fe20000010885 */
[----:B------:R0:W-:Y:S01]  /*8620*/  MUFU.EX2 R136, R14 ;  /* 0x0000000e00887308 */ /* 0x0001e20000000800 */
[----:B--2---:R-:W-:Y:S01]  /*8630*/  FADD.FTZ R99, R135, R140 ;  /* 0x0000008c87637221 */ /* 0x004fe20000010000 */
[----:B------:R-:W-:Y:S01]  /*8640*/  FADD.FTZ R111, R134, R111 ;  /* 0x0000006f866f7221 */ /* 0x000fe20000010000 */
[-CC-:B------:R-:W-:Y:S01]  /*8650*/  FFMA.FTZ R126, R127, R74.reuse, -R133.reuse ;  /* 0x0000004a7f7e7223 */ /* 0x180fe20000010885 */
[-CC-:B------:R-:W-:Y:S01]  /*8660*/  FFMA.FTZ R103, R103, R74.reuse, -R133.reuse ;  /* 0x0000004a67677223 */ /* 0x180fe20000010885 */
[----:B------:R-:W-:Y:S01]  /*8670*/  IMAD.U32 R127, RZ, RZ, UR43 ;  /* 0x0000002bff7f7e24 */ /* 0x000fe2000f8e00ff */
[----:B------:R-:W-:Y:S01]  /*8680*/  F2FP.F16.F32.PACK_AB R13, R135, R13 ;  /* 0x0000000d870d723e */ /* 0x000fe200000000ff */
[-CC-:B------:R-:W-:Y:S01]  /*8690*/  FFMA.FTZ R94, R94, R74.reuse, -R133.reuse ;  /* 0x0000004a5e5e7223 */ /* 0x180fe20000010885 */
[----:B------:R-:W1:Y:S01]  /*86a0*/  MUFU.EX2 R18, R18 ;  /* 0x0000001200127308 */ /* 0x000e620000000800 */
[----:B0-----:R-:W-:Y:S01]  /*86b0*/  VIADD R14, R146, 0x9 ;  /* 0x00000009920e7836 */ /* 0x001fe20000000000 */
[----:B------:R-:W-:Y:S01]  /*86c0*/  @!P1 LEA R127, R127, UR37, 0x3 ;  /* 0x000000257f7f9c11 */ /* 0x000fe2000f8e18ff */
[-CC-:B------:R-:W-:Y:S01]  /*86d0*/  FFMA.FTZ R95, R95, R74.reuse, -R133.reuse ;  /* 0x0000004a5f5f7223 */ /* 0x180fe20000010885 */
[-CC-:B------:R-:W-:Y:S01]  /*86e0*/  FFMA.FTZ R86, R86, R74.reuse, -R133.reuse ;  /* 0x0000004a56567223 */ /* 0x180fe20000010885 */
[-CC-:B------:R-:W-:Y:S01]  /*86f0*/  FFMA.FTZ R87, R87, R74.reuse, -R133.reuse ;  /* 0x0000004a57577223 */ /* 0x180fe20000010885 */
[----:B------:R-:W-:Y:S01]  /*8700*/  SEL R14, R14, 0x9, !P2 ;  /* 0x000000090e0e7807 */ /* 0x000fe20005000000 */
[-CC-:B------:R-:W-:Y:S01]  /*8710*/  FFMA.FTZ R131, R131, R74.reuse, -R133.reuse ;  /* 0x0000004a83837223 */ /* 0x180fe20000010885 */
[----:B------:R-:W0:Y:S01]  /*8720*/  MUFU.EX2 R17, R17 ;  /* 0x0000001100117308 */ /* 0x000e220000000800 */
[----:B------:R-:W-:Y:S01]  /*8730*/  @!P1 IADD3 R127, R127, 0x31c60, RZ ;  /* 0x00031c607f7f9810 */ /* 0x000fe20007ffe0ff */
[-CC-:B------:R-:W-:Y:S01]  /*8740*/  FFMA.FTZ R78, R78, R74.reuse, -R133.reuse ;  /* 0x0000004a4e4e7223 */ /* 0x180fe20000010885 */
[----:B------:R-:W-:Y:S01]  /*8750*/  FFMA.FTZ R132, R132, R74, -R133 ;  /* 0x0000004a84847223 */ /* 0x000fe20000010885 */
[C---:B------:R-:W-:Y:S01]  /*8760*/  ISETP.GT.AND P2, PT, R7.reuse, R144, PT ;  /* 0x000000900700720c */ /* 0x040fe20003f44270 */
[----:B------:R-:W-:Y:S01]  /*8770*/  VIADD R7, R7, 0xffffffff ;  /* 0xffffffff07077836 */ /* 0x000fe20000000000 */
[----:B------:R-:W-:-:S02]  /*8780*/  @!P1 PRMT R127, RZ, 0x654, R127 ;  /* 0x00000654ff7f9816 */ /* 0x000fc4000000007f */
[----:B------:R-:W2:Y:S01]  /*8790*/  MUFU.EX2 R137, R137 ;  /* 0x0000008900897308 */ /* 0x000ea20000000800 */
[----:B------:R-:W-:-:S07]  /*87a0*/  R2UR UR43, R0 ;  /* 0x00000000002b72ca */ /* 0x000fce00000e0000 */
[----:B------:R-:W3:Y:S08]  /*87b0*/  MUFU.EX2 R129, R129 ;  /* 0x0000008100817308 */ /* 0x000ef00000000800 */
[----:B------:R-:W-:Y:S08]  /*87c0*/  MUFU.EX2 R130, R130 ;  /* 0x0000008200827308 */ /* 0x000ff00000000800 */
[----:B------:R-:W4:Y:S08]  /*87d0*/  MUFU.EX2 R120, R120 ;  /* 0x0000007800787308 */ /* 0x000f300000000800 */
[----:B------:R5:W-:Y:S08]  /*87e0*/  MUFU.EX2 R11, R8 ;  /* 0x00000008000b7308 */ /* 0x000bf00000000800 */
[----:B------:R-:W-:Y:S01]  /*87f0*/  MUFU.EX2 R122, R122 ;  /* 0x0000007a007a7308 */ /* 0x000fe20000000800 */
[----:B-----5:R-:W-:Y:S01]  /*8800*/  FADD.FTZ R8, R16, R111 ;  /* 0x0000006f10087221 */ /* 0x020fe20000010000 */
[----:B------:R-:W-:Y:S01]  /*8810*/  F2FP.F16.F32.PACK_AB R16, R19, R16 ;  /* 0x000000101310723e */ /* 0x000fe200000000ff */
[----:B------:R-:W-:-:S02]  /*8820*/  WARPGROUP.DEPBAR.LE gsb0, 0x0 ;  /* 0x00008000000079c5 */ /* 0x000fc40000010000 */
[----:B------:R-:W-:-:S03]  /*8830*/  WARPGROUP.ARRIVE ;  /* 0x00000000000079c5 */ /* 0x000fc60000000000 */
[----:B------:R5:W-:Y:S03]  /*8840*/  MUFU.EX2 R4, R98 ;  /* 0x0000006200047308 */ /* 0x000be60000000800 */
[----:B------:R-:W-:Y:S01]  /*8850*/  HGMMA.64x96x16.F32 R24, gdesc[UR24].tnspB, R24, gsb0 ;  /* 0x41600000181879f0 */ /* 0x000fe20008000818 */
[----:B------:R-:W-:Y:S02]  /*8860*/  UIADD3 UR24, UR7, 0xc00, URZ ;  /* 0x00000c0007187890 */ /* 0x000fe4000fffe03f */
[----:B------:R-:W-:Y:S02]  /*8870*/  UIADD3 UR26, UR6, 0x200, URZ ;  /* 0x00000200061a7890 */ /* 0x000fe4000fffe03f */
[----:B------:R-:W4:Y:S01]  /*8880*/  MUFU.EX2 R121, R121 ;  /* 0x0000007900797308 */ /* 0x000f220000000800 */
[----:B------:R-:W-:Y:S01]  /*8890*/  UMOV UR25, 0xc0000010 ;  /* 0xc000001000197882 */ /* 0x000fe20000000000 */
[----:B------:R-:W-:Y:S01]  /*88a0*/  UMOV UR27, 0x80000020 ;  /* 0x80000020001b7882 */ /* 0x000fe20000000000 */
[----:B-----5:R-:W-:Y:S01]  /*88b0*/  FFMA.FTZ R98, R91, R74, -R133 ;  /* 0x0000004a5b627223 */ /* 0x020fe20000010885 */
[----:B------:R-:W-:-:S04]  /*88c0*/  FADD.FTZ R91, R19, R8 ;  /* 0x00000008135b7221 */ /* 0x000fc80000010000 */
[----:B------:R-:W-:Y:S08]  /*88d0*/  MUFU.EX2 R138, R138 ;  /* 0x0000008a008a7308 */ /* 0x000ff00000000800 */
[----:B------:R-:W5:Y:S08]  /*88e0*/  MUFU.EX2 R124, R124 ;  /* 0x0000007c007c7308 */ /* 0x000f700000000800 */
[----:B------:R-:W-:Y:S08]  /*88f0*/  MUFU.EX2 R123, R123 ;  /* 0x0000007b007b7308 */ /* 0x000ff00000000800 */
[----:B------:R-:W5:Y:S08]  /*8900*/  MUFU.EX2 R125, R125 ;  /* 0x0000007d007d7308 */ /* 0x000f700000000800 */
[----:B------:R-:W-:Y:S08]  /*8910*/  MUFU.EX2 R126, R126 ;  /* 0x0000007e007e7308 */ /* 0x000ff00000000800 */
[----:B------:R-:W5:Y:S08]  /*8920*/  MUFU.EX2 R112, R112 ;  /* 0x0000007000707308 */ /* 0x000f700000000800 */
[----:B------:R-:W-:Y:S08]  /*8930*/  MUFU.EX2 R22, R22 ;  /* 0x0000001600167308 */ /* 0x000ff00000000800 */
[----:B------:R-:W5:Y:S08]  /*8940*/  MUFU.EX2 R113, R113 ;  /* 0x0000007100717308 */ /* 0x000f700000000800 */
[----:B------:R5:W-:Y:S08]  /*8950*/  MUFU.EX2 R8, R103 ;  /* 0x0000006700087308 */ /* 0x000bf00000000800 */
[----:B------:R-:W-:Y:S08]  /*8960*/  MUFU.EX2 R114, R114 ;  /* 0x0000007200727308 */ /* 0x000ff00000000800 */
[----:B------:R-:W5:Y:S08]  /*8970*/  MUFU.EX2 R116, R116 ;  /* 0x0000007400747308 */ /* 0x000f700000000800 */
[----:B------:R-:W-:Y:S01]  /*8980*/  MUFU.EX2 R115, R115 ;  /* 0x0000007300737308 */ /* 0x000fe20000000800 */
[----:B------:R-:W-:-:S02]  /*8990*/  WARPGROUP.DEPBAR.LE gsb0, 0x0 ;  /* 0x00008000000079c5 */ /* 0x000fc40000010000 */
[----:B------:R-:W-:-:S05]  /*89a0*/  WARPGROUP.ARRIVE ;  /* 0x00000000000079c5 */ /* 0x000fca0000000000 */
[----:B------:R-:W5:Y:S01]  /*89b0*/  MUFU.EX2 R117, R117 ;  /* 0x0000007500757308 */ /* 0x000f620000000800 */
[----:B------:R-:W-:Y:S07]  /*89c0*/  HGMMA.64x96x16.F32 R24, gdesc[UR24].tnspB, R24, gsb0 ;  /* 0x41600000181879f0 */ /* 0x000fee0008000818 */
        /* <DEDUP_REMOVED lines=10> */
[----:B------:R-:W5:Y:S08]  /*8a70*/  MUFU.EX2 R97, R97 ;  /* 0x0000006100617308 */ /* 0x000f700000000800 */
[----:B------:R-:W5:Y:S01]  /*8a80*/  MUFU.EX2 R100, R100 ;  /* 0x0000006400647308 */ /* 0x000f620000000800 */
[----:B------:R-:W-:-:S02]  /*8a90*/  WARPGROUP.DEPBAR.LE gsb0, 0x0 ;  /* 0x00008000000079c5 */ /* 0x000fc40000010000 */
[----:B------:R1:W-:Y:S06]  /*8aa0*/  BAR.ARV R14, 0x100 ;  /* 0x0004000e0000751d */ /* 0x0003ec0000002000 */
[----:B------:R0:W-:Y:S01]  /*8ab0*/  @!P1 SYNCS.ARRIVE.TRANS64.RED.A1T0 RZ, [R119+URZ], RZ ;  /* 0x000000ff77ff99a7 */ /* 0x0001e2000810043f */
[----:B------:R-:W-:Y:S01]  /*8ac0*/  MUFU.EX2 R101, R101 ;  /* 0x0000006500657308 */ /* 0x000fe20000000800 */
[----:B-1----:R-:W-:Y:S01]  /*8ad0*/  F2FP.F16.F32.PACK_AB R14, R134, R15 ;  /* 0x0000000f860e723e */ /* 0x002fe200000000ff */
[----:B------:R-:W-:Y:S01]  /*8ae0*/  FADD.FTZ R134, R20, R91 ;  /* 0x0000005b14867221 */ /* 0x000fe20000010000 */
[----:B------:R-:W-:Y:S01]  /*8af0*/  F2FP.F16.F32.PACK_AB R15, R18, R136 ;  /* 0x00000088120f723e */ /* 0x000fe200000000ff */
[-C--:B------:R-:W-:Y:S01]  /*8b00*/  FFMA.FTZ R91, R82, R74.reuse, -R133 ;  /* 0x0000004a525b7223 */ /* 0x080fe20000010885 */
[-C--:B------:R-:W-:Y:S01]  /*8b10*/  FMUL.FTZ R24, R24, R9.reuse ;  /* 0x0000000918187220 */ /* 0x080fe20000410000 */
[----:B------:R-:W-:Y:S01]  /*8b20*/  FMUL.FTZ R25, R25, R9 ;  /* 0x0000000919197220 */ /* 0x000fe20000410000 */
[----:B0-----:R-:W-:Y:S01]  /*8b30*/  FADD.FTZ R119, R136, R99 ;  /* 0x0000006388777221 */ /* 0x001fe20000010000 */
[-C--:B------:R-:W-:Y:S01]  /*8b40*/  FFMA.FTZ R99, R102, R74.reuse, -R133 ;  /* 0x0000004a66637223 */ /* 0x080fe20000010885 */
[----:B------:R1:W-:Y:S01]  /*8b50*/  @!P1 SYNCS.ARRIVE.TRANS64.RED.A1T0 RZ, [R127+URZ], RZ ;  /* 0x000000ff7fff99a7 */ /* 0x0003e2000810043f */
[----:B------:R0:W-:Y:S01]  /*8b60*/  STSM.16.M88.4 [R5+0x24300], R12 ;  /* 0x0243000c05007844 */ /* 0x0001e20000000200 */
[----:B------:R-:W-:Y:S01]  /*8b70*/  FADD.FTZ R102, R18, R119 ;  /* 0x0000007712667221 */ /* 0x000fe20000010000 */
[-CC-:B------:R-:W-:Y:S01]  /*8b80*/  FFMA.FTZ R18, R90, R74.reuse, -R133.reuse ;  /* 0x0000004a5a127223 */ /* 0x180fe20000010885 */
[-C--:B------:R-:W-:Y:S01]  /*8b90*/  FFMA.FTZ R90, R83, R74.reuse, -R133 ;  /* 0x0000004a535a7223 */ /* 0x080fe20000010885 */
[----:B------:R-:W-:Y:S01]  /*8ba0*/  FADD.FTZ R83, R23, R134 ;  /* 0x0000008617537221 */ /* 0x000fe20000010000 */
[----:B------:R-:W-:Y:S01]  /*8bb0*/  FADD.FTZ R102, R17, R102 ;  /* 0x0000006611667221 */ /* 0x000fe20000010000 */
[----:B------:R1:W-:Y:S01]  /*8bc0*/  MUFU.EX2 R82, R18 ;  /* 0x0000001200527308 */ /* 0x0003e20000000800 */
[C---:B--2---:R-:W-:Y:S01]  /*8bd0*/  F2FP.F16.F32.PACK_AB R17, R137.reuse, R17 ;  /* 0x000000118911723e */ /* 0x044fe200000000ff */
[-C--:B------:R-:W-:Y:S01]  /*8be0*/  FMUL.FTZ R28, R28, R9.reuse ;  /* 0x000000091c1c7220 */ /* 0x080fe20000410000 */
[----:B------:R-:W-:Y:S01]  /*8bf0*/  FADD.FTZ R102, R137, R102 ;  /* 0x0000006689667221 */ /* 0x000fe20000010000 */
[-C--:B------:R-:W-:Y:S01]  /*8c00*/  FMUL.FTZ R29, R29, R9.reuse ;  /* 0x000000091d1d7220 */ /* 0x080fe20000410000 */
[-C--:B------:R-:W-:Y:S01]  /*8c10*/  FMUL.FTZ R32, R32, R9.reuse ;  /* 0x0000000920207220 */ /* 0x080fe20000410000 */
[-C--:B------:R-:W-:Y:S01]  /*8c20*/  FMUL.FTZ R33, R33, R9.reuse ;  /* 0x0000000921217220 */ /* 0x080fe20000410000 */
[----:B---3--:R-:W-:Y:S01]  /*8c30*/  FADD.FTZ R111, R129, R102 ;  /* 0x00000066816f7221 */ /* 0x008fe20000010000 */
[----:B----4-:R-:W-:Y:S01]  /*8c40*/  FADD.FTZ R102, R120, R83 ;  /* 0x0000005378667221 */ /* 0x010fe20000010000 */
[----:B------:R-:W2:Y:S01]  /*8c50*/  MUFU.EX2 R99, R99 ;  /* 0x0000006300637308 */ /* 0x000ea20000000800 */
[----:B------:R-:W-:Y:S01]  /*8c60*/  FFMA.FTZ R83, R75, R74, -R133 ;  /* 0x0000004a4b537223 */ /* 0x000fe20000010885 */
[----:B------:R-:W-:Y:S01]  /*8c70*/  FADD.FTZ R111, R130, R111 ;  /* 0x0000006f826f7221 */ /* 0x000fe20000010000 */
[C---:B-----5:R-:W-:Y:S01]  /*8c80*/  FADD.FTZ R103, R121.reuse, R102 ;  /* 0x0000006679677221 */ /* 0x060fe20000010000 */
[----:B------:R-:W-:Y:S01]  /*8c90*/  F2FP.F16.F32.PACK_AB R120, R121, R120 ;  /* 0x000000787978723e */ /* 0x000fe200000000ff */
[-C--:B------:R-:W-:Y:S01]  /*8ca0*/  FMUL.FTZ R36, R36, R9.reuse ;  /* 0x0000000924247220 */ /* 0x080fe20000410000 */
[----:B------:R-:W-:Y:S01]  /*8cb0*/  FADD.FTZ R111, R122, R111 ;  /* 0x0000006f7a6f7221 */ /* 0x000fe20000010000 */
[----:B------:R-:W-:Y:S01]  /*8cc0*/  FADD.FTZ R134, R124, R103 ;  /* 0x000000677c867221 */ /* 0x000fe20000010000 */
[----:B------:R-:W3:Y:S01]  /*8cd0*/  MUFU.EX2 R88, R88 ;  /* 0x0000005800587308 */ /* 0x000ee20000000800 */
[C---:B------:R-:W-:Y:S01]  /*8ce0*/  F2FP.F16.F32.PACK_AB R121, R138.reuse, R122 ;  /* 0x0000007a8a79723e */ /* 0x040fe200000000ff */
[----:B------:R-:W-:Y:S01]  /*8cf0*/  FADD.FTZ R102, R138, R111 ;  /* 0x0000006f8a667221 */ /* 0x000fe20000010000 */
[C---:B------:R-:W-:Y:S01]  /*8d00*/  FADD.FTZ R111, R125.reuse, R134 ;  /* 0x000000867d6f7221 */ /* 0x040fe20000010000 */
[----:B------:R-:W-:Y:S01]  /*8d10*/  F2FP.F16.F32.PACK_AB R122, R125, R124 ;  /* 0x0000007c7d7a723e */ /* 0x000fe200000000ff */
[-C--:B------:R-:W-:Y:S01]  /*8d20*/  FMUL.FTZ R37, R37, R9.reuse ;  /* 0x0000000925257220 */ /* 0x080fe20000410000 */
[----:B------:R-:W-:Y:S01]  /*8d30*/  FADD.FTZ R103, R123, R102 ;  /* 0x000000667b677221 */ /* 0x000fe20000010000 */
[----:B-1----:R-:W-:Y:S01]  /*8d40*/  FADD.FTZ R18, R112, R111 ;  /* 0x0000006f70127221 */ /* 0x002fe20000010000 */
[----:B------:R-:W-:Y:S01]  /*8d50*/  MUFU.EX2 R75, R98 ;  /* 0x00000062004b7308 */ /* 0x000fe20000000800 */
[C---:B------:R-:W-:Y:S01]  /*8d60*/  F2FP.F16.F32.PACK_AB R112, R113.reuse, R112 ;  /* 0x000000707170723e */ /* 0x040fe200000000ff */
[----:B------:R-:W-:Y:S01]  /*8d70*/  FADD.FTZ R103, R126, R103 ;  /* 0x000000677e677221 */ /* 0x000fe20000010000 */
[----:B------:R-:W-:Y:S01]  /*8d80*/  FADD.FTZ R19, R113, R18 ;  /* 0x0000001271137221 */ /* 0x000fe20000010000 */
[----:B------:R-:W-:Y:S01]  /*8d90*/  F2FP.F16.F32.PACK_AB R18, R23, R20 ;  /* 0x000000141712723e */ /* 0x000fe200000000ff */
[----:B------:R-:W-:Y:S01]  /*8da0*/  FMUL.FTZ R40, R40, R9 ;  /* 0x0000000928287220 */ /* 0x000fe20000410000 */
[----:B------:R-:W-:Y:S01]  /*8db0*/  FADD.FTZ R103, R22, R103 ;  /* 0x0000006716677221 */ /* 0x000fe20000010000 */
[----:B0-----:R-:W-:Y:S01]  /*8dc0*/  FADD.FTZ R12, R116, R19 ;  /* 0x00000013740c7221 */ /* 0x001fe20000010000 */
[----:B------:R-:W0:Y:S01]  /*8dd0*/  MUFU.EX2 R89, R89 ;  /* 0x0000005900597308 */ /* 0x000e220000000800 */
[----:B------:R-:W-:Y:S01]  /*8de0*/  F2FP.F16.F32.PACK_AB R19, R130, R129 ;  /* 0x000000818213723e */ /* 0x000fe200000000ff */
[----:B------:R-:W-:Y:S01]  /*8df0*/  FADD.FTZ R20, R114, R103 ;  /* 0x0000006772147221 */ /* 0x000fe20000010000 */
[----:B------:R-:W-:Y:S01]  /*8e00*/  FADD.FTZ R15, R117, R12 ;  /* 0x0000000c750f7221 */ /* 0x000fe20000010000 */
[----:B------:R-:W-:Y:S01]  /*8e10*/  F2FP.F16.F32.PACK_AB R123, R126, R123 ;  /* 0x0000007b7e7b723e */ /* 0x000fe200000000ff */
[-C--:B------:R-:W-:Y:S01]  /*8e20*/  FMUL.FTZ R41, R41, R9.reuse ;  /* 0x0000000929297220 */ /* 0x080fe20000410000 */
[----:B------:R-:W-:Y:S01]  /*8e30*/  FADD.FTZ R13, R115, R20 ;  /* 0x00000014730d7221 */ /* 0x000fe20000010000 */
[----:B------:R-:W-:Y:S01]  /*8e40*/  FADD.FTZ R20, R104, R15 ;  /* 0x0000000f68147221 */ /* 0x000fe20000010000 */
[----:B------:R-:W-:Y:S01]  /*8e50*/  MUFU.EX2 R94, R94 ;  /* 0x0000005e005e7308 */ /* 0x000fe20000000800 */
[----:B------:R1:W-:Y:S01]  /*8e60*/  STSM.16.M88.4 [R5+0x25b00], R16 ;  /* 0x025b001005007844 */ /* 0x0003e20000000200 */
[----:B------:R-:W-:Y:S01]  /*8e70*/  FADD.FTZ R14, R118, R13 ;  /* 0x0000000d760e7221 */ /* 0x000fe20000010000 */
[----:B------:R-:W-:Y:S01]  /*8e80*/  FADD.FTZ R15, R105, R20 ;  /* 0x00000014690f7221 */ /* 0x000fe20000010000 */
[----:B------:R-:W-:Y:S01]  /*8e90*/  F2FP.F16.F32.PACK_AB R113, R114, R22 ;  /* 0x000000167271723e */ /* 0x000fe200000000ff */
[----:B------:R4:W-:Y:S01]  /*8ea0*/  STSM.16.M88.4 [R5+0x27300], R120 ;  /* 0x0273007805007844 */ /* 0x0009e20000000200 */
[----:B------:R-:W-:Y:S01]  /*8eb0*/  FADD.FTZ R13, R21, R14 ;  /* 0x0000000e150d7221 */ /* 0x000fe20000010000 */
[----:B------:R-:W-:Y:S01]  /*8ec0*/  FADD.FTZ R20, R108, R15 ;  /* 0x0000000f6c147221 */ /* 0x000fe20000010000 */
[----:B------:R-:W5:Y:S01]  /*8ed0*/  MUFU.EX2 R92, R92 ;  /* 0x0000005c005c7308 */ /* 0x000f620000000800 */
[----:B------:R-:W-:Y:S01]  /*8ee0*/  F2FP.F16.F32.PACK_AB R104, R105, R104 ;  /* 0x000000686968723e */ /* 0x000fe200000000ff */
[----:B------:R-:W-:Y:S01]  /*8ef0*/  FADD.FTZ R14, R106, R13 ;  /* 0x0000000d6a0e7221 */ /* 0x000fe20000010000 */
[----:B------:R-:W-:Y:S01]  /*8f00*/  FADD.FTZ R23, R109, R20 ;  /* 0x000000146d177221 */ /* 0x000fe20000010000 */
[----:B------:R-:W-:Y:S01]  /*8f10*/  F2FP.F16.F32.PACK_AB R114, R117, R116 ;  /* 0x000000747572723e */ /* 0x000fe200000000ff */
[----:B------:R-:W-:Y:S01]  /*8f20*/  FMUL.FTZ R44, R44, R9 ;  /* 0x000000092c2c7220 */ /* 0x000fe20000410000 */
[----:B------:R-:W-:Y:S01]  /*8f30*/  FADD.FTZ R15, R107, R14 ;  /* 0x0000000e6b0f7221 */ /* 0x000fe20000010000 */
[----:B------:R-:W-:Y:S01]  /*8f40*/  FADD.FTZ R14, R96, R23 ;  /* 0x00000017600e7221 */ /* 0x000fe20000010000 */
[----:B------:R-:W-:Y:S01]  /*8f50*/  MUFU.EX2 R95, R95 ;  /* 0x0000005f005f7308 */ /* 0x000fe20000000800 */
[----:B------:R-:W-:Y:S01]  /*8f60*/  F2FP.F16.F32.PACK_AB R96, R97, R96 ;  /* 0x000000606160723e */ /* 0x000fe200000000ff */
[----:B------:R-:W-:Y:S01]  /*8f70*/  FADD.FTZ R15, R110, R15 ;  /* 0x0000000f6e0f7221 */ /* 0x000fe20000010000 */
[----:B------:R-:W-:Y:S01]  /*8f80*/  F2FP.F16.F32.PACK_AB R115, R118, R115 ;  /* 0x000000737673723e */ /* 0x000fe200000000ff */
[----:B------:R-:W-:Y:S01]  /*8f90*/  FMUL.FTZ R45, R45, R9 ;  /* 0x000000092d2d7220 */ /* 0x000fe20000410000 */
[----:B------:R-:W-:Y:S01]  /*8fa0*/  F2FP.F16.F32.PACK_AB R105, R106, R21 ;  /* 0x000000156a69723e */ /* 0x000fe200000000ff */
[----:B------:R-:W-:Y:S01]  /*8fb0*/  FADD.FTZ R20, R4, R15 ;  /* 0x0000000f04147221 */ /* 0x000fe20000010000 */
[----:B------:R-:W-:Y:S01]  /*8fc0*/  FADD.FTZ R15, R97, R14 ;  /* 0x0000000e610f7221 */ /* 0x000fe20000010000 */
[----:B------:R-:W4:Y:S01]  /*8fd0*/  MUFU.EX2 R93, R93 ;  /* 0x0000005d005d7308 */ /* 0x000f220000000800 */
[C---:B------:R-:W-:Y:S01]  /*8fe0*/  F2FP.F16.F32.PACK_AB R97, R11.reuse, R4 ;  /* 0x000000040b61723e */ /* 0x040fe200000000ff */
[----:B------:R-:W-:Y:S01]  /*8ff0*/  FADD.FTZ R20, R11, R20 ;  /* 0x000000140b147221 */ /* 0x000fe20000010000 */
[----:B------:R-:W-:Y:S01]  /*9000*/  FADD.FTZ R14, R100, R15 ;  /* 0x0000000f640e7221 */ /* 0x000fe20000010000 */
[----:B------:R-:W-:Y:S01]  /*9010*/  F2FP.F16.F32.PACK_AB R106, R109, R108 ;  /* 0x0000006c6d6a723e */ /* 0x000fe200000000ff */
[----:B------:R4:W-:Y:S01]  /*9020*/  STSM.16.M88.4 [R5+0x28b00], R112 ;  /* 0x028b007005007844 */ /* 0x0009e20000000200 */
[----:B--2---:R-:W-:Y:S01]  /*9030*/  FADD.FTZ R15, R99, R20 ;  /* 0x00000014630f7221 */ /* 0x004fe20000010000 */
[----:B-1----:R-:W-:Y:S01]  /*9040*/  FADD.FTZ R17, R101, R14 ;  /* 0x0000000e65117221 */ /* 0x002fe20000010000 */
[----:B------:R1:W2:Y:S01]  /*9050*/  MUFU.EX2 R12, R91 ;  /* 0x0000005b000c7308 */ /* 0x0002a20000000800 */
[C---:B------:R-:W-:Y:S01]  /*9060*/  F2FP.F16.F32.PACK_AB R99, R8.reuse, R99 ;  /* 0x000000630863723e */ /* 0x040fe200000000ff */
[----:B------:R-:W-:Y:S01]  /*9070*/  FADD.FTZ R15, R8, R15 ;  /* 0x0000000f080f7221 */ /* 0x000fe20000010000 */
[----:B---3--:R-:W-:Y:S01]  /*9080*/  FADD.FTZ R14, R88, R17 ;  /* 0x00000011580e7221 */ /* 0x008fe20000010000 */
[----:B------:R-:W-:Y:S01]  /*9090*/  F2FP.F16.F32.PACK_AB R107, R110, R107 ;  /* 0x0000006b6e6b723e */ /* 0x000fe200000000ff */
[-C--:B------:R-:W-:Y:S01]  /*90a0*/  FMUL.FTZ R48, R48, R9.reuse ;  /* 0x0000000930307220 */ /* 0x080fe20000410000 */
[----:B------:R-:W-:Y:S01]  /*90b0*/  FADD.FTZ R16, R82, R15 ;  /* 0x0000000f52107221 */ /* 0x000fe20000010000 */
[----:B0-----:R-:W-:Y:S01]  /*90c0*/  FADD.FTZ R15, R89, R14 ;  /* 0x0000000e590f7221 */ /* 0x001fe20000010000 */
[----:B------:R-:W0:Y:S01]  /*90d0*/  MUFU.EX2 R80, R80 ;  /* 0x0000005000507308 */ /* 0x000e220000000800 */
[----:B------:R-:W-:Y:S01]  /*90e0*/  F2FP.F16.F32.PACK_AB R98, R101, R100 ;  /* 0x000000646562723e */ /* 0x000fe200000000ff */
[----:B------:R-:W-:Y:S01]  /*90f0*/  FADD.FTZ R11, R75, R16 ;  /* 0x000000104b0b7221 */ /* 0x000fe20000010000 */
[----:B-----5:R-:W-:Y:S01]  /*9100*/  FADD.FTZ R4, R92, R15 ;  /* 0x0000000f5c047221 */ /* 0x020fe20000010000 */
[----:B------:R-:W-:Y:S01]  /*9110*/  F2FP.F16.F32.PACK_AB R88, R89, R88 ;  /* 0x000000585958723e */ /* 0x000fe200000000ff */
[----:B------:R3:W-:Y:S01]  /*9120*/  STSM.16.M88.4 [R5+0x2a300], R104 ;  /* 0x02a3006805007844 */ /* 0x0007e20000000200 */
[----:B------:R-:W-:Y:S01]  /*9130*/  FADD.FTZ R14, R94, R11 ;  /* 0x0000000b5e0e7221 */ /* 0x000fe20000010000 */
[----:B----4-:R-:W-:Y:S01]  /*9140*/  FADD.FTZ R11, R93, R4 ;  /* 0x000000045d0b7221 */ /* 0x010fe20000010000 */
[----:B------:R4:W5:Y:S01]  /*9150*/  MUFU.EX2 R13, R90 ;  /* 0x0000005a000d7308 */ /* 0x0009620000000800 */
[----:B------:R-:W-:Y:S01]  /*9160*/  F2FP.F16.F32.PACK_AB R89, R75, R82 ;  /* 0x000000524b59723e */ /* 0x000fe200000000ff */
[C---:B------:R-:W-:Y:S01]  /*9170*/  FADD.FTZ R15, R95.reuse, R14 ;  /* 0x0000000e5f0f7221 */ /* 0x040fe20000010000 */
[----:B-1----:R-:W-:Y:S01]  /*9180*/  F2FP.F16.F32.PACK_AB R91, R95, R94 ;  /* 0x0000005e5f5b723e */ /* 0x002fe200000000ff */
[----:B------:R3:W-:Y:S01]  /*9190*/  STSM.16.M88.4 [R5+0x2bb00], R96 ;  /* 0x02bb006005007844 */ /* 0x0007e20000000200 */
[-C--:B------:R-:W-:Y:S01]  /*91a0*/  FMUL.FTZ R49, R49, R9.reuse ;  /* 0x0000000931317220 */ /* 0x080fe20000410000 */
[----:B--2---:R-:W-:Y:S01]  /*91b0*/  FADD.FTZ R8, R12, R15 ;  /* 0x0000000f0c087221 */ /* 0x004fe20000010000 */
[-C--:B------:R-:W-:Y:S01]  /*91c0*/  FMUL.FTZ R52, R52, R9.reuse ;  /* 0x0000000934347220 */ /* 0x080fe20000410000 */
[----:B------:R-:W1:Y:S01]  /*91d0*/  MUFU.EX2 R81, R81 ;  /* 0x0000005100517308 */ /* 0x000e620000000800 */
[----:B0-----:R-:W-:Y:S01]  /*91e0*/  FADD.FTZ R4, R80, R11 ;  /* 0x0000000b50047221 */ /* 0x001fe20000010000 */
[----:B----4-:R-:W-:Y:S01]  /*91f0*/  F2FP.F16.F32.PACK_AB R90, R93, R92 ;  /* 0x0000005c5d5a723e */ /* 0x010fe200000000ff */
[-C--:B------:R-:W-:Y:S01]  /*9200*/  FMUL.FTZ R53, R53, R9.reuse ;  /* 0x0000000935357220 */ /* 0x080fe20000410000 */
[-C--:B------:R-:W-:Y:S01]  /*9210*/  FMUL.FTZ R56, R56, R9.reuse ;  /* 0x0000000938387220 */ /* 0x080fe20000410000 */
[-C--:B------:R-:W-:Y:S01]  /*9220*/  FMUL.FTZ R57, R57, R9.reuse ;  /* 0x0000000939397220 */ /* 0x080fe20000410000 */
[-C--:B------:R-:W-:Y:S01]  /*9230*/  FMUL.FTZ R60, R60, R9.reuse ;  /* 0x000000093c3c7220 */ /* 0x080fe20000410000 */
[----:B------:R3:W-:Y:S01]  /*9240*/  STSM.16.M88.4 [R5+0x2d300], R88 ;  /* 0x02d3005805007844 */ /* 0x0007e20000000200 */
[----:B------:R-:W0:Y:S01]  /*9250*/  MUFU.EX2 R86, R86 ;  /* 0x0000005600567308 */ /* 0x000e220000000800 */
[----:B-----5:R-:W-:Y:S01]  /*9260*/  FADD.FTZ R15, R13, R8 ;  /* 0x000000080d0f7221 */ /* 0x020fe20000010000 */
[-C--:B------:R-:W-:Y:S01]  /*9270*/  FMUL.FTZ R61, R61, R9.reuse ;  /* 0x000000093d3d7220 */ /* 0x080fe20000410000 */
[-C--:B------:R-:W-:Y:S01]  /*9280*/  FMUL.FTZ R64, R64, R9.reuse ;  /* 0x0000000940407220 */ /* 0x080fe20000410000 */
[-C--:B------:R-:W-:Y:S01]  /*9290*/  FMUL.FTZ R65, R65, R9.reuse ;  /* 0x0000000941417220 */ /* 0x080fe20000410000 */
[-C--:B------:R-:W-:Y:S01]  /*92a0*/  FMUL.FTZ R68, R68, R9.reuse ;  /* 0x0000000944447220 */ /* 0x080fe20000410000 */
[----:B------:R-:W-:Y:S01]  /*92b0*/  FMUL.FTZ R69, R69, R9 ;  /* 0x0000000945457220 */ /* 0x000fe20000410000 */
[-C--:B------:R-:W-:Y:S01]  /*92c0*/  FMUL.FTZ R26, R26, R77.reuse ;  /* 0x0000004d1a1a7220 */ /* 0x080fe20000410000 */
[----:B------:R-:W2:Y:S01]  /*92d0*/  MUFU.EX2 R84, R84 ;  /* 0x0000005400547308 */ /* 0x000ea20000000800 */
[C---:B-1----:R-:W-:Y:S01]  /*92e0*/  FADD.FTZ R11, R81.reuse, R4 ;  /* 0x00000004510b7221 */ /* 0x042fe20000010000 */
[----:B------:R-:W-:Y:S01]  /*92f0*/  F2FP.F16.F32.PACK_AB R80, R81, R80 ;  /* 0x000000505150723e */ /* 0x000fe200000000ff */
[-C--:B------:R-:W-:Y:S01]  /*9300*/  FMUL.FTZ R27, R27, R77.reuse ;  /* 0x0000004d1b1b7220 */ /* 0x080fe20000410000 */
[----:B------:R-:W-:Y:S01]  /*9310*/  F2FP.F16.F32.PACK_AB R81, R13, R12 ;  /* 0x0000000c0d51723e */ /* 0x000fe200000000ff */
        /* <DEDUP_REMOVED lines=30> */
[----:B------:R-:W-:Y:S01]  /*9500*/  FMUL.FTZ R71, R71, R77 ;  /* 0x0000004d47477220 */ /* 0x000fe20000410000 */
[----:B------:R-:W-:-:S04]  /*9510*/  IMAD.MOV.U32 R9, RZ, RZ, R79 ;  /* 0x000000ffff097224 */ /* 0x000fc800078e004f */
[----:B------:R0:W4:Y:S01]  /*9520*/  MUFU.EX2 R129, R83 ;  /* 0x0000005300817308 */ /* 0x0001220000000800 */
[----:B--2---:R-:W-:-:S07]  /*9530*/  FADD.FTZ R15, R18, R15 ;  /* 0x0000000f120f7221 */ /* 0x004fce0000010000 */
[----:B------:R-:W2:Y:S01]  /*9540*/  MUFU.EX2 R73, R73 ;  /* 0x0000004900497308 */ /* 0x000ea20000000800 */
[----:B-1----:R-:W-:Y:S01]  /*9550*/  FADD.FTZ R4, R128, R11 ;  /* 0x0000000b80047221 */ /* 0x002fe20000010000 */
[----:B0-----:R-:W-:-:S05]  /*9560*/  F2FP.F16.F32.PACK_AB R83, R87, R86 ;  /* 0x000000565753723e */ /* 0x001fca00000000ff */
[----:B------:R3:W-:Y:S01]  /*9570*/  STSM.16.M88.4 [R5+0x2eb00], R80 ;  /* 0x02eb005005007844 */ /* 0x0007e20000000200 */
[----:B------:R-:W0:Y:S01]  /*9580*/  MUFU.EX2 R76, R76 ;  /* 0x0000004c004c7308 */ /* 0x000e220000000800 */
[C---:B----4-:R-:W-:Y:S01]  /*9590*/  FADD.FTZ R15, R129.reuse, R15 ;  /* 0x0000000f810f7221 */ /* 0x050fe20000010000 */
[----:B------:R-:W-:-:S06]  /*95a0*/  F2FP.F16.F32.PACK_AB R129, R129, R18 ;  /* 0x000000128181723e */ /* 0x000fcc00000000ff */
[----:B------:R-:W1:Y:S01]  /*95b0*/  MUFU.EX2 R78, R78 ;  /* 0x0000004e004e7308 */ /* 0x000e620000000800 */
[C---:B--2---:R-:W-:Y:S01]  /*95c0*/  F2FP.F16.F32.PACK_AB R128, R73.reuse, R128 ;  /* 0x000000804980723e */ /* 0x044fe200000000ff */
[----:B------:R-:W-:-:S06]  /*95d0*/  FADD.FTZ R11, R73, R4 ;  /* 0x00000004490b7221 */ /* 0x000fcc0000010000 */
[----:B------:R-:W2:Y:S01]  /*95e0*/  MUFU.EX2 R132, R132 ;  /* 0x0000008400847308 */ /* 0x000ea20000000800 */
[----:B0-----:R-:W-:Y:S01]  /*95f0*/  F2FP.F16.F32.PACK_AB R130, R10, R76 ;  /* 0x0000004c0a82723e */ /* 0x001fe200000000ff */
[----:B------:R-:W-:-:S04]  /*9600*/  FADD.FTZ R11, R76, R11 ;  /* 0x0000000b4c0b7221 */ /* 0x000fc80000010000 */
[----:B------:R-:W-:Y:S01]  /*9610*/  FADD.FTZ R4, R10, R11 ;  /* 0x0000000b0a047221 */ /* 0x000fe20000010000 */
[----:B------:R-:W-:Y:S02]  /*9620*/  IMAD.MOV.U32 R11, RZ, RZ, R6 ;  /* 0x000000ffff0b7224 */ /* 0x000fe400078e0006 */
[----:B-1----:R-:W-:Y:S01]  /*9630*/  FADD.FTZ R15, R78, R15 ;  /* 0x0000000f4e0f7221 */ /* 0x002fe20000010000 */
[----:B------:R-:W-:Y:S01]  /*9640*/  IMAD.MOV.U32 R10, RZ, RZ, R72 ;  /* 0x000000ffff0a7224 */ /* 0x000fe200078e0048 */
[C---:B--2---:R-:W-:Y:S02]  /*9650*/  F2FP.F16.F32.PACK_AB R131, R132.reuse, R78 ;  /* 0x0000004e8483723e */ /* 0x044fe400000000ff */
[----:B------:R-:W-:-:S03]  /*9660*/  FADD.FTZ R8, R132, R15 ;  /* 0x0000000f84087221 */ /* 0x000fc60000010000 */
[----:B------:R3:W-:Y:S01]  /*9670*/  STSM.16.M88.4 [R5+0x30300], R128 ;  /* 0x0303008005007844 */ /* 0x0007e20000000200 */
[----:B------:R-:W-:Y:S01]  /*9680*/  @!PT LDS RZ, [RZ] ;  /* 0x00000000fffff984 */ /* 0x000fe20000000800 */
[----:B------:R-:W-:Y:S01]  /*9690*/  @!PT LDS RZ, [RZ] ;  /* 0x00000000fffff984 */ /* 0x000fe20000000800 */
[----:B------:R-:W-:Y:S01]  /*96a0*/  @!PT LDS RZ, [RZ] ;  /* 0x00000000fffff984 */ /* 0x000fe20000000800 */
[----:B------:R-:W-:Y:S01]  /*96b0*/  @!PT LDS RZ, [RZ] ;  /* 0x00000000fffff984 */ /* 0x000fe20000000800 */
[----:B------:R0:W-:Y:S06]  /*96c0*/  MEMBAR.ALL.CTA ;  /* 0x0000000000007992 */ /* 0x0001ec0000008000 */
[----:B0-----:R-:W0:Y:S02]  /*96d0*/  FENCE.VIEW.ASYNC.S ;  /* 0x00000000000073c6 */ /* 0x001e240000000000 */
[----:B0-----:R-:W-:Y:S01]  /*96e0*/  NOP ;  /* 0x0000000000007918 */ /* 0x001fe20000000000 */
[----:B------:R-:W-:Y:S05]  /*96f0*/  @P2 BRA `(.L_x_9378) ;  /* 0xffffffc000042947 */ /* 0x000fea000383ffff */
.L_x_9369:
[----:B------:R-:W-:Y:S06]  /*9700*/  BAR.ARV 0x8, 0x200 ;  /* 0x0208000000007b1d */ /* 0x000fec0000002000 */
[----:B------:R-:W-:Y:S05]  /*9710*/  @!P0 BRA `(.L_x_9379) ;  /* 0x0000000000048947 */ /* 0x000fea0003800000 */
[----:B------:R-:W-:Y:S01]  /*9720*/  BPT.TRAP 0x1 ;  /* 0x000000040000795c */ /* 0x000fe20000300000 */
.L_x_9379:
[----:B------:R-:W-:Y:S02]  /*9730*/  SHF.L.U32 R6, R6, 0x1f, RZ ;  /* 0x0000001f06067819 */ /* 0x000fe400000006ff */
[----:B------:R-:W-:-:S04]  /*9740*/  LEA R7, R0, UR37, 0x3 ;  /* 0x0000002500077c11 */ /* 0x000fc8000f8e18ff */
[----:B------:R1:W2:Y:S01]  /*9750*/  SYNCS.PHASECHK.TRANS64.TRYWAIT P2, [R7+URZ+0x31c50], R6 ;  /* 0x031c5006070075a7 */ /* 0x0002a2000804017f */
[----:B------:R-:W-:Y:S05]  /*9760*/  @!P0 BRA `(.L_x_9380) ;  /* 0x0000000000048947 */ /* 0x000fea0003800000 */
[----:B------:R-:W-:Y:S01]  /*9770*/  BPT.TRAP 0x1 ;  /* 0x000000040000795c */ /* 0x000fe20000300000 */
.L_x_9380:
[----:B--2---:R-:W-:Y:S05]  /*9780*/  @P2 BRA `(.L_x_9381) ;  /* 0x0000000000082947 */ /* 0x004fea0003800000 */
[----:B------:R-:W2:Y:S02]  /*9790*/  SYNCS.PHASECHK.TRANS64.TRYWAIT P0, [R7+URZ+0x31c50], R6 ;  /* 0x031c5006070075a7 */ /* 0x000ea4000800017f */
[----:B--2---:R-:W-:Y:S05]  /*97a0*/  @!P0 BRA `(.L_x_9382) ;  /* 0x0000005c00e08947 */ /* 0x004fea0003800000 */
.L_x_9381:
[----:B------:R-:W-:Y:S01]  /*97b0*/  UIADD3 UR37, UR37, 0x200, URZ ;  /* 0x0000020025257890 */ /* 0x000fe2000fffe03f */
[----:B------:R-:W-:Y:S01]  /*97c0*/  R2UR UR4, R0 ;  /* 0x00000000000472ca */ /* 0x000fe200000e0000 */
[----:B------:R-:W-:Y:S01]  /*97d0*/  ULOP3.LUT UR40, UR40, 0x10000, URZ, 0xfc, !UPT ;  /* 0x0001000028287892 */ /* 0x000fe2000f8efc3f */
[----:B------:R-:W-:Y:S01]  /*97e0*/  WARPGROUP.ARRIVE ;  /* 0x00000000000079c5 */ /* 0x000fe20000000000 */
[----:B------:R-:W-:Y:S01]  /*97f0*/  USHF.R.U32.HI UR37, URZ, 0x4, UR37 ;  /* 0x000000043f257899 */ /* 0x000fe20008011625 */
[----:B0--3--:R-:W0:Y:S01]  /*9800*/  SHFL.BFLY PT, R5, R8, 0x2, 0x1f ;  /* 0x0c401f0008057f89 */ /* 0x009e2200000e0000 */
[----:B------:R-:W-:Y:S01]  /*9810*/  UMOV UR5, 0xc0000010 ;  /* 0xc000001000057882 */ /* 0x000fe20000000000 */
[----:B------:R-:W-:Y:S01]  /*9820*/  UMOV UR7, 0x80000020 ;  /* 0x8000002000077882 */ /* 0x000fe20000000000 */
[----:B------:R-:W-:Y:S01]  /*9830*/  ULOP3.LUT UR37, UR37, 0x3fff, URZ, 0xc0, !UPT ;  /* 0x00003fff25257892 */ /* 0x000fe2000f8ec03f */
[----:B------:R-:W3:Y:S01]  /*9840*/  SHFL.BFLY PT, R3, R4, 0x2, 0x1f ;  /* 0x0c401f0004037f89 */ /* 0x000ee200000e0000 */
[----:B------:R-:W-:-:S02]  /*9850*/  IMAD.MOV.U32 R16, RZ, RZ, RZ ;  /* 0x000000ffff107224 */ /* 0x000fc400078e00ff */
[----:B------:R-:W-:Y:S01]  /*9860*/  ULOP3.LUT UR8, UR37, 0x2400000, URZ, 0xfc, !UPT ;  /* 0x0240000025087892 */ /* 0x000fe2000f8efc3f */
[----:B-12---:R-:W-:Y:S02]  /*9870*/  @!P1 VIADD R7, R7, 0x31c60 ;  /* 0x00031c6007079836 */ /* 0x006fe40000000000 */
[----:B------:R-:W-:Y:S01]  /*9880*/  IMAD.MOV.U32 R19, RZ, RZ, -0x800000 ;  /* 0xff800000ff137424 */ /* 0x000fe200078e00ff */
[----:B------:R-:W-:Y:S02]  /*9890*/  UIMAD UR8, UR4, 0x6c0, UR8 ;  /* 0x000006c0040878a4 */ /* 0x000fe4000f8e0208 */
[----:B------:R-:W-:Y:S01]  /*98a0*/  @!P1 PRMT R7, RZ, 0x654, R7 ;  /* 0x00000654ff079816 */ /* 0x000fe20000000007 */
[----:B------:R-:W-:-:S04]  /*98b0*/  UMOV UR4, UR40 ;  /* 0x0000002800047c82 */ /* 0x000fc80008000000 */
[----:B------:R-:W-:Y:S02]  /*98c0*/  UMOV UR6, UR8 ;  /* 0x0000000800067c82 */ /* 0x000fe40008000000 */
[----:B------:R-:W-:Y:S01]  /*98d0*/  HGMMA.64x96x16.F32 R24, gdesc[UR4].tnspB, R24, gsb0 ;  /* 0x41600000041879f0 */ /* 0x000fe20008000818 */
[----:B------:R-:W-:Y:S02]  /*98e0*/  UIADD3 UR4, UR40, 0x180, URZ ;  /* 0x0000018028047890 */ /* 0x000fe4000fffe03f */
[----:B------:R-:W-:Y:S01]  /*98f0*/  UIADD3 UR6, UR8, 0x40, URZ ;  /* 0x0000004008067890 */ /* 0x000fe2000fffe03f */
[----:B0-----:R-:W-:Y:S01]  /*9900*/  FADD.FTZ R5, R5, R8 ;  /* 0x0000000805057221 */ /* 0x001fe20000010000 */
[----:B------:R-:W-:Y:S01]  /*9910*/  UMOV UR5, 0xc0000010 ;  /* 0xc000001000057882 */ /* 0x000fe20000000000 */
[----:B------:R-:W-:Y:S01]  /*9920*/  UMOV UR7, 0x80000020 ;  /* 0x8000002000077882 */ /* 0x000fe20000000000 */
[----:B------:R-:W-:Y:S02]  /*9930*/  IMAD.MOV.U32 R8, RZ, RZ, RZ ;  /* 0x000000ffff087224 */ /* 0x000fe400078e00ff */
[----:B---3--:R-:W-:Y:S01]  /*9940*/  FADD.FTZ R3, R3, R4 ;  /* 0x0000000403037221 */ /* 0x008fe20000010000 */
[----:B------:R-:W0:Y:S04]  /*9950*/  SHFL.BFLY PT, R2, R5, 0x1, 0x1f ;  /* 0x0c201f0005027f89 */ /* 0x000e2800000e0000 */
[----:B------:R-:W1:Y:S01]  /*9960*/  SHFL.BFLY PT, R0, R3, 0x1, 0x1f ;  /* 0x0c201f0003007f89 */ /* 0x000e6200000e0000 */
[----:B0-----:R-:W-:Y:S01]  /*9970*/  FADD.FTZ R10, R5, R2 ;  /* 0x00000002050a7221 */ /* 0x001fe20000010000 */
[----:B-1----:R-:W-:-:S04]  /*9980*/  FADD.FTZ R9, R3, R0 ;  /* 0x0000000003097221 */ /* 0x002fc80000010000 */
[----:B------:R-:W-:Y:S02]  /*9990*/  FSETP.NE.FTZ.AND P2, PT, R10, RZ, PT ;  /* 0x000000ff0a00720b */ /* 0x000fe40003f55000 */
[----:B------:R-:W-:Y:S02]  /*99a0*/  MOV R0, 0xff800000 ;  /* 0xff80000000007802 */ /* 0x000fe40000000f00 */
[----:B------:R-:W-:-:S09]  /*99b0*/  FSETP.NE.FTZ.AND P0, PT, R9, RZ, PT ;  /* 0x000000ff0900720b */ /* 0x000fd20003f15000 */
[----:B------:R-:W0:Y:S04]  /*99c0*/  @P2 MUFU.LG2 R6, R10 ;  /* 0x0000000a00062308 */ /* 0x000e280000000c00 */
[C---:B------:R-:W-:Y:S01]  /*99d0*/  @P0 FMUL.FTZ R2, R74.reuse, 0.69314718246459960938 ;  /* 0x3f3172184a020820 */ /* 0x040fe20000410000 */
[----:B------:R-:W-:-:S03]  /*99e0*/  @P2 FMUL.FTZ R74, R74, 0.69314718246459960938 ;  /* 0x3f3172184a4a2820 */ /* 0x000fc60000410000 */
[----:B------:R-:W1:Y:S08]  /*99f0*/  @P0 MUFU.LG2 R4, R9 ;  /* 0x0000000900040308 */ /* 0x000e700000000c00 */
[----:B------:R-:W2:Y:S01]  /*9a00*/  @P0 MUFU.RCP R8, R9 ;  /* 0x0000000900080308 */ /* 0x000ea20000001000 */
[----:B0-----:R-:W-:-:S04]  /*9a10*/  @P2 FMUL.FTZ R5, R6, 0.69314718246459960938 ;  /* 0x3f31721806052820 */ /* 0x001fc80000410000 */
[----:B------:R-:W-:-:S03]  /*9a20*/  @P2 FFMA.FTZ R19, R74, R72, R5 ;  /* 0x000000484a132223 */ /* 0x000fc60000010005 */
[----:B------:R0:W3:Y:S01]  /*9a30*/  @P2 MUFU.RCP R16, R10 ;  /* 0x0000000a00102308 */ /* 0x0000e20000001000 */
[----:B-1----:R-:W-:-:S04]  /*9a40*/  @P0 FMUL.FTZ R3, R4, 0.69314718246459960938 ;  /* 0x3f31721804030820 */ /* 0x002fc80000410000 */
[----:B------:R-:W-:Y:S01]  /*9a50*/  @P0 FFMA.FTZ R0, R2, R79, R3 ;  /* 0x0000004f02000223 */ /* 0x000fe20000010003 */
[----:B------:R-:W-:Y:S01]  /*9a60*/  PLOP3.LUT P0, PT, PT, PT, PT, 0x8, 0x0 ;  /* 0x000000000000781c */ /* 0x000fe20003f0e170 */
[----:B------:R-:W-:Y:S02]  /*9a70*/  WARPGROUP.DEPBAR.LE gsb0, 0x0 ;  /* 0x00008000000079c5 */ /* 0x000fe40000010000 */
[----:B------:R-:W-:-:S06]  /*9a80*/  WARPGROUP.ARRIVE ;  /* 0x00000000000079c5 */ /* 0x000fcc0000000000 */
[----:B------:R-:W-:Y:S01]  /*9a90*/  HGMMA.64x96x16.F32 R24, gdesc[UR4].tnspB, R24, gsb0 ;  /* 0x41600000041879f0 */ /* 0x000fe20008000818 */
[----:B------:R-:W-:Y:S02]  /*9aa0*/  UIADD3 UR4, UR40, 0x300, URZ ;  /* 0x0000030028047890 */ /* 0x000fe4000fffe03f */
[----:B------:R-:W-:Y:S01]  /*9ab0*/  UIADD3 UR6, UR8, 0x80, URZ ;  /* 0x0000008008067890 */ /* 0x000fe2000fffe03f */
[----:B------:R-:W-:Y:S01]  /*9ac0*/  UMOV UR5, 0xc0000010 ;  /* 0xc000001000057882 */ /* 0x000fe20000000000 */
[----:B------:R-:W-:Y:S01]  /*9ad0*/  UMOV UR7, 0x80000020 ;  /* 0x8000002000077882 */ /* 0x000fe20000000000 */
        /* <DEDUP_REMOVED lines=44> */
[----:B------:R-:W-:Y:S03]  /*9da0*/  HGMMA.64x96x16.F32 R24, gdesc[UR4].tnspB, R24, gsb0 ;  /* 0x41600000041879f0 */ /* 0x000fe60008000818 */
[----:B------:R-:W-:Y:S02]  /*9db0*/  WARPGROUP.DEPBAR.LE gsb0, 0x0 ;  /* 0x00008000000079c5 */ /* 0x000fe40000010000 */
[-C--:B--2---:R-:W-:Y:S01]  /*9dc0*/  FMUL.FTZ R74, R24, R8.reuse ;  /* 0x00000008184a7220 */ /* 0x084fe20000410000 */
        /* <DEDUP_REMOVED lines=16> */
[-C--:B0-----:R-:W-:Y:S01]  /*9ed0*/  FMUL.FTZ R10, R56, R8.reuse ;  /* 0x00000008380a7220 */ /* 0x081fe20000410000 */
        /* <DEDUP_REMOVED lines=31> */
.L_x_9362:
        /* <DEDUP_REMOVED lines=20> */
[----:B------:R-:W-:Y:S02]  /*a210*/  LOP3.LUT R28, R28, 0xfffffffc, RZ, 0xc0, !PT ;  /* 0xfffffffc1c1c7812 */ /* 0x000fe400078ec0ff */
[----:B------:R-:W-:Y:S01]  /*a220*/  SHF.R.S32.HI R47, RZ, 0x7, R46 ;  /* 0x00000007ff2f7819 */ /* 0x000fe2000001142e */
[C---:B------:R-:W-:Y:S01]  /*a230*/  IMAD.IADD R18, R29.reuse, 0x1, -R18 ;  /* 0x000000011d127824 */ /* 0x040fe200078e0a12 */
[----:B------:R-:W5:Y:S01]  /*a240*/  @P0 LDC R55, c[0x0][0xbec] ;  /* 0x0002fb00ff370b82 */ /* 0x000f620000000800 */
[----:B------:R-:W-:-:S03]  /*a250*/  IMAD.IADD R29, R29, 0x1, -R28 ;  /* 0x000000011d1d7824 */ /* 0x000fc600078e0a1c */
[----:B------:R-:W-:Y:S02]  /*a260*/  SHF.R.S32.HI R51, RZ, 0x1f, R18 ;  /* 0x0000001fff337819 */ /* 0x000fe40000011412 */
[----:B------:R-:W-:Y:S02]  /*a270*/  LEA.HI R28, R29, R29, RZ, 0x1 ;  /* 0x0000001d1d1c7211 */ /* 0x000fe400078f08ff */
[----:B------:R-:W-:Y:S01]  /*a280*/  LEA.HI R26, R51, R18, RZ, 0x2 ;  /* 0x00000012331a7211 */ /* 0x000fe200078f10ff */
[----:B------:R-:W5:Y:S01]  /*a290*/  @P0 LDC R57, c[0x0][0xbec] ;  /* 0x0002fb00ff390b82 */ /* 0x000f620000000800 */
[----:B------:R-:W-:Y:S02]  /*a2a0*/  LOP3.LUT R50, R28, 0x1ffffffe, RZ, 0xc0, !PT ;  /* 0x1ffffffe1c327812 */ /* 0x000fe400078ec0ff */
[--C-:B------:R-:W-:Y:S02]  /*a2b0*/  SHF.R.S32.HI R16, RZ, 0x2, R26.reuse ;  /* 0x00000002ff107819 */ /* 0x100fe4000001141a */
[----:B------:R-:W-:-:S03]  /*a2c0*/  SHF.R.S32.HI R17, RZ, 0x1f, R26 ;  /* 0x0000001fff117819 */ /* 0x000fc6000001141a */
[----:B------:R-:W5:Y:S01]  /*a2d0*/  @P0 LDC R56, c[0x0][0xbf0] ;  /* 0x0002fc00ff380b82 */ /* 0x000f620000000800 */
[----:B------:R-:W-:-:S04]  /*a2e0*/  LEA.HI R17, R17, R16, RZ, 0x3 ;  /* 0x0000001011117211 */ /* 0x000fc800078f18ff */
[----:B------:R-:W-:-:S03]  /*a2f0*/  LOP3.LUT R17, R17, 0xfffffff8, RZ, 0xc0, !PT ;  /* 0xfffffff811117812 */ /* 0x000fc600078ec0ff */
[----:B------:R-:W5:Y:S02]  /*a300*/  @P0 LDC R64, c[0x0][0xbf0] ;  /* 0x0002fc00ff400b82 */ /* 0x000f640000000800 */
[----:B------:R-:W-:Y:S01]  /*a310*/  IMAD.IADD R46, R16, 0x1, -R17 ;  /* 0x00000001102e7824 */ /* 0x000fe200078e0a11 */
[----:B------:R-:W-:Y:S01]  /*a320*/  LEA.HI R17, R51, R18, RZ, 0x5 ;  /* 0x0000001233117211 */ /* 0x000fe200078f28ff */
[----:B------:R-:W-:-:S03]  /*a330*/  IMAD.HI R16, R47, 0x55555556, RZ ;  /* 0x555555562f107827 */ /* 0x000fc600078e02ff */
[----:B------:R-:W-:Y:S02]  /*a340*/  SHF.R.S32.HI R17, RZ, 0x5, R17 ;  /* 0x00000005ff117819 */ /* 0x000fe40000011411 */
[----:B------:R-:W-:-:S05]  /*a350*/  LEA.HI R16, R16, R16, RZ, 0x1 ;  /* 0x0000001010107211 */ /* 0x000fca00078f08ff */
[----:B------:R-:W-:Y:S01]  /*a360*/  IMAD R28, R16, -0x3, R47 ;  /* 0xfffffffd101c7824 */ /* 0x000fe200078e022f */
[----:B------:R-:W-:Y:S01]  /*a370*/  IADD3 R47, R29, -R50, RZ ;  /* 0x800000321d2f7210 */ /* 0x000fe20007ffe0ff */
[----:B------:R-:W-:Y:S02]  /*a380*/  IMAD R29, R17, 0x10, R46 ;  /* 0x00000010111d7824 */ /* 0x000fe400078e022e */
[----:B------:R-:W-:Y:S02]  /*a390*/  IMAD R46, R54, UR4, RZ ;  /* 0x00000004362e7c24 */ /* 0x000fe4000f8e02ff */
[----:B------:R-:W-:Y:S01]  /*a3a0*/  IMAD.WIDE.U32 R16, R145, UR4, RZ ;  /* 0x0000000491107c25 */ /* 0x000fe2000f8e00ff */
[----:B---3--:R-:W-:-:S03]  /*a3b0*/  USHF.R.S32.HI UR4, URZ, 0x1f, UR9 ;  /* 0x0000001f3f047899 */ /* 0x008fc60008011409 */
[----:B------:R-:W-:Y:S02]  /*a3c0*/  IMAD R51, R145, UR5, R46 ;  /* 0x0000000591337c24 */ /* 0x000fe4000f8e022e */
[----:B------:R-:W-:Y:S02]  /*a3d0*/  IMAD R54, R54, UR6, RZ ;  /* 0x0000000636367c24 */ /* 0x000fe4000f8e02ff */
[----:B------:R-:W-:Y:S02]  /*a3e0*/  IMAD R46, R28, 0x40, R29 ;  /* 0x000000401c2e7824 */ /* 0x000fe400078e021d */
[----:B------:R-:W-:Y:S02]  /*a3f0*/  IMAD.IADD R17, R17, 0x1, R51 ;  /* 0x0000000111117824 */ /* 0x000fe400078e0233 */
[----:B------:R-:W-:-:S04]  /*a400*/  IMAD.WIDE.U32 R28, R145, UR6, RZ ;  /* 0x00000006911c7c25 */ /* 0x000fc8000f8e00ff */
[C---:B----4-:R-:W-:Y:S02]  /*a410*/  IMAD R50, R58.reuse, UR4, RZ ;  /* 0x000000043a327c24 */ /* 0x050fe4000f8e02ff */
[----:B------:R-:W-:Y:S01]  /*a420*/  IMAD R51, R145, UR7, R54 ;  /* 0x0000000791337c24 */ /* 0x000fe2000f8e0236 */
[----:B------:R-:W-:Y:S01]  /*a430*/  ULDC.64 UR6, c[0x0][0xb48] ;  /* 0x0002d20000067ab9 */ /* 0x000fe20000000a00 */
[----:B------:R-:W-:Y:S02]  /*a440*/  IMAD.MOV R145, RZ, RZ, -R145 ;  /* 0x000000ffff917224 */ /* 0x000fe400078e0a91 */
[----:B------:R-:W-:Y:S02]  /*a450*/  IMAD R47, R47, 0x8, R46 ;  /* 0x000000082f2f7824 */ /* 0x000fe400078e022e */
[----:B------:R-:W-:Y:S02]  /*a460*/  IMAD R53, R59, UR9, R50 ;  /* 0x000000093b357c24 */ /* 0x000fe4000f8e0232 */
[----:B------:R-:W-:-:S04]  /*a470*/  IMAD.WIDE.U32 R16, R58, UR9, R16 ;  /* 0x000000093a107c25 */ /* 0x000fc8000f8e0010 */
[----:B0-----:R-:W-:Y:S01]  /*a480*/  IMAD R54, R60, UR4, RZ ;  /* 0x000000043c367c24 */ /* 0x001fe2000f8e02ff */
[----:B------:R-:W-:Y:S01]  /*a490*/  ULDC.64 UR4, c[0x0][0xbe0] ;  /* 0x0002f80000047ab9 */ /* 0x000fe20000000a00 */
[----:B-1----:R-:W-:Y:S02]  /*a4a0*/  IMAD R145, R62, R145, UR8 ;  /* 0x000000083e917e24 */ /* 0x002fe4000f8e0291 */
[----:B------:R-:W-:Y:S02]  /*a4b0*/  IMAD.IADD R29, R29, 0x1, R51 ;  /* 0x000000011d1d7824 */ /* 0x000fe400078e0233 */
[----:B--2---:R-:W-:Y:S02]  /*a4c0*/  IMAD R50, R52, 0xc0, R47 ;  /* 0x000000c034327824 */ /* 0x004fe400078e022f */
[----:B------:R-:W-:Y:S02]  /*a4d0*/  IMAD.IADD R17, R17, 0x1, R53 ;  /* 0x0000000111117824 */ /* 0x000fe400078e0235 */
[----:B------:R-:W-:Y:S01]  /*a4e0*/  IMAD R53, R61, UR9, R54 ;  /* 0x000000093d357c24 */ /* 0x000fe2000f8e0236 */
[----:B------:R-:W-:Y:S01]  /*a4f0*/  SHF.R.S32.HI R54, RZ, 0x1f, R145 ;  /* 0x0000001fff367819 */ /* 0x000fe20000011491 */
[----:B------:R-:W-:Y:S01]  /*a500*/  IMAD.WIDE.U32 R28, R60, UR9, R28 ;  /* 0x000000093c1c7c25 */ /* 0x000fe2000f8e001c */
[----:B------:R-:W-:Y:S01]  /*a510*/  MOV R47, R50 ;  /* 0x00000032002f7202 */ /* 0x000fe20000000f00 */
[----:B------:R-:W-:-:S02]  /*a520*/  ULDC.64 UR8, c[0x0][0xb28] ;  /* 0x0002ca0000087ab9 */ /* 0x000fc40000000a00 */
[----:B-----5:R-:W-:-:S04]  /*a530*/  @P0 IMAD.HI.U32 R51, R50, R55, RZ ;  /* 0x0000003732330227 */ /* 0x020fc800078e00ff */
[----:B------:R-:W-:Y:S01]  /*a540*/  @P0 IMAD.HI.U32 R57, R50, R57, RZ ;  /* 0x0000003932390227 */ /* 0x000fe200078e00ff */
[----:B------:R-:W-:-:S03]  /*a550*/  @P0 SHF.R.U32.HI R47, RZ, R56, R51 ;  /* 0x00000038ff2f0219 */ /* 0x000fc60000011633 */
[----:B------:R-:W-:Y:S02]  /*a560*/  IMAD.IADD R29, R29, 0x1, R53 ;  /* 0x000000011d1d7824 */ /* 0x000fe400078e0235 */
        /* <DEDUP_REMOVED lines=8> */
[----:B------:R-:W-:Y:S01]  /*a5f0*/  IMAD.MOV R47, RZ, RZ, -R47 ;  /* 0x000000ffff2f7224 */ /* 0x000fe200078e0a2f */
[----:B------:R-:W-:Y:S01]  /*a600*/  ULDC.64 UR4, c[0x0][0xb30] ;  /* 0x0002cc0000047ab9 */ /* 0x000fe20000000a00 */
[C---:B------:R-:W-:Y:S01]  /*a610*/  IMAD R57, R145.reuse, UR7, R54 ;  /* 0x0000000791397c24 */ /* 0x040fe2000f8e0236 */
[----:B------:R-:W-:Y:S01]  /*a620*/  SHF.R.S32.HI R54, RZ, 0x1f, R51 ;  /* 0x0000001fff367819 */ /* 0x000fe20000011433 */
[----:B------:R-:W-:Y:S01]  /*a630*/  IMAD.WIDE.U32 R28, R145, UR6, R28 ;  /* 0x00000006911c7c25 */ /* 0x000fe2000f8e001c */
[----:B------:R-:W-:Y:S01]  /*a640*/  IADD3.X R17, R53, R17, R55, P0, !PT ;  /* 0x0000001135117210 */ /* 0x000fe200007fe437 */
[----:B------:R-:W-:-:S02]  /*a650*/  ULDC.64 UR6, c[0x0][0xbc8] ;  /* 0x0002f20000067ab9 */ /* 0x000fc40000000a00 */
[----:B------:R-:W-:Y:S02]  /*a660*/  IMAD.MOV R56, RZ, RZ, -R51 ;  /* 0x000000ffff387224 */ /* 0x000fe400078e0a33 */
[--C-:B------:R-:W-:Y:S02]  /*a670*/  IMAD R47, R27, R47, R50.reuse ;  /* 0x0000002f1b2f7224 */ /* 0x100fe400078e0232 */
[----:B------:R-:W-:Y:S02]  /*a680*/  IMAD.IADD R29, R29, 0x1, R57 ;  /* 0x000000011d1d7824 */ /* 0x000fe400078e0239 */
[----:B------:R-:W-:Y:S02]  /*a690*/  IMAD R54, R54, UR4, RZ ;  /* 0x0000000436367c24 */ /* 0x000fe4000f8e02ff */
[----:B------:R-:W-:Y:S01]  /*a6a0*/  IMAD R53, R27, R56, R50 ;  /* 0x000000381b357224 */ /* 0x000fe200078e0232 */
[----:B------:R-:W-:Y:S01]  /*a6b0*/  SHF.R.S32.HI R50, RZ, 0x1f, R47 ;  /* 0x0000001fff327819 */ /* 0x000fe2000001142f */
[C---:B------:R-:W-:Y:S01]  /*a6c0*/  IMAD R55, R51.reuse, UR5, R54 ;  /* 0x0000000533377c24 */ /* 0x040fe2000f8e0236 */
[----:B------:R-:W0:Y:S01]  /*a6d0*/  S2UR UR5, SR_CgaCtaId ;  /* 0x00000000000579c3 */ /* 0x000e220000008800 */
[----:B------:R-:W-:Y:S01]  /*a6e0*/  IMAD.WIDE.U32 R28, R51, UR4, R28 ;  /* 0x00000004331c7c25 */ /* 0x000fe2000f8e001c */
[----:B------:R-:W-:Y:S01]  /*a6f0*/  SHF.R.S32.HI R51, RZ, 0x1f, R53 ;  /* 0x0000001fff337819 */ /* 0x000fe20000011435 */
[----:B------:R-:W-:-:S02]  /*a700*/  UMOV UR4, 0x400 ;  /* 0x0000040000047882 */ /* 0x000fc40000000000 */
[----:B------:R-:W-:Y:S01]  /*a710*/  IMAD R50, R50, UR6, RZ ;  /* 0x0000000632327c24 */ /* 0x000fe2000f8e02ff */
[----:B------:R-:W-:Y:S01]  /*a720*/  IADD3 R29, R29, R55, RZ ;  /* 0x000000371d1d7210 */ /* 0x000fe20007ffe0ff */
[----:B------:R-:W-:Y:S02]  /*a730*/  IMAD R54, R51, UR8, RZ ;  /* 0x0000000833367c24 */ /* 0x000fe4000f8e02ff */
[C---:B------:R-:W-:Y:S02]  /*a740*/  IMAD R51, R47.reuse, UR7, R50 ;  /* 0x000000072f337c24 */ /* 0x040fe4000f8e0232 */
[----:B------:R-:W-:Y:S01]  /*a750*/  IMAD.WIDE.U32 R16, R47, UR6, R16 ;  /* 0x000000062f107c25 */ /* 0x000fe2000f8e0010 */
[----:B------:R-:W-:-:S03]  /*a760*/  ULDC.64 UR6, c[0x0][0xba8] ;  /* 0x0002ea0000067ab9 */ /* 0x000fc60000000a00 */
[C---:B------:R-:W-:Y:S02]  /*a770*/  IMAD R55, R53.reuse, UR9, R54 ;  /* 0x0000000935377c24 */ /* 0x040fe4000f8e0236 */
[----:B------:R-:W-:Y:S01]  /*a780*/  IMAD.WIDE.U32 R28, R53, UR8, R28 ;  /* 0x00000008351c7c25 */ /* 0x000fe2000f8e001c */
[----:B------:R-:W-:Y:S01]  /*a790*/  LEA R53, P0, R16, UR6, 0x2 ;  /* 0x0000000610357c11 */ /* 0x000fe2000f8010ff */
[----:B------:R-:W-:Y:S01]  /*a7a0*/  ULDC.64 UR8, c[0x0][0xb00] ;  /* 0x0002c00000087ab9 */ /* 0x000fe20000000a00 */
[----:B------:R-:W-:Y:S01]  /*a7b0*/  ULDC UR6, c[0x0][0xa88] ;  /* 0x0002a20000067ab9 */ /* 0x000fe20000000800 */
[----:B------:R-:W-:Y:S01]  /*a7c0*/  IMAD.IADD R47, R17, 0x1, R51 ;  /* 0x00000001112f7824 */ /* 0x000fe200078e0233 */
[----:B------:R-:W-:Y:S01]  /*a7d0*/  LEA R58, P1, R28, UR8, 0x2 ;  /* 0x000000081c3a7c11 */ /* 0x000fe2000f8210ff */
[----:B------:R-:W-:Y:S01]  /*a7e0*/  IMAD.IADD R17, R29, 0x1, R55 ;  /* 0x000000011d117824 */ /* 0x000fe200078e0237 */
[----:B0-----:R-:W-:Y:S01]  /*a7f0*/  ULEA UR4, UR5, UR4, 0x18 ;  /* 0x0000000405047291 */ /* 0x001fe2000f8ec03f */
[----:B------:R-:W-:Y:S01]  /*a800*/  IMAD R50, R52, 0xc0, R46 ;  /* 0x000000c034327824 */ /* 0x000fe200078e022e */
[----:B------:R-:W-:Y:S01]  /*a810*/  LEA.HI.X R51, R16, UR7, R47, 0x2, P0 ;  /* 0x0000000710337c11 */ /* 0x000fe200080f142f */
[----:B------:R-:W-:Y:S01]  /*a820*/  SHFL.IDX PT, R46, R53, 0x1, 0x1c1f ;  /* 0x003c1f00352e7f89 */ /* 0x000fe200000e0000 */
[----:B------:R-:W-:Y:S01]  /*a830*/  LEA.HI.X R59, R28, UR9, R17, 0x2, P1 ;  /* 0x000000091c3b7c11 */ /* 0x000fe200088f1411 */
[----:B------:R-:W-:Y:S01]  /*a840*/  IMAD R55, R27, UR6, RZ ;  /* 0x000000061b377c24 */ /* 0x000fe2000f8e02ff */
[----:B------:R-:W-:Y:S01]  /*a850*/  LOP3.LUT P0, RZ, R18, 0x3, RZ, 0xc0, !PT ;  /* 0x0000000312ff7812 */ /* 0x000fe2000780c0ff */
[----:B------:R-:W-:Y:S01]  /*a860*/  SHFL.IDX PT, R28, R53, RZ, 0x1c1f ;  /* 0x001c1fff351c7589 */ /* 0x000fe200000e0000 */
[C---:B------:R-:W-:Y:S01]  /*a870*/  VIADD R54, R50.reuse, 0x8 ;  /* 0x0000000832367836 */ /* 0x040fe20000000000 */
[----:B------:R-:W-:Y:S01]  /*a880*/  UIADD3 UR4, UR4, 0x31c20, URZ ;  /* 0x00031c2004047890 */ /* 0x000fe2000fffe03f */
[CC--:B------:R-:W-:Y:S01]  /*a890*/  ISETP.GE.OR P1, PT, R50.reuse, R55.reuse, P0 ;  /* 0x000000373200720c */ /* 0x0c0fe20000726670 */
[----:B------:R-:W0:Y:S01]  /*a8a0*/  SHFL.IDX PT, R29, R51, RZ, 0x1c1f ;  /* 0x001c1fff331d7589 */ /* 0x000e2200000e0000 */
[-C--:B------:R-:W-:Y:S01]  /*a8b0*/  ISETP.GE.AND P2, PT, R50, R55.reuse, PT ;  /* 0x000000373200720c */ /* 0x080fe20003f46270 */
[----:B------:R-:W-:Y:S01]  /*a8c0*/  UPRMT UR4, URZ, 0x654, UR4 ;  /* 0x000006543f047896 */ /* 0x000fe20008000004 */
[----:B------:R-:W-:Y:S01]  /*a8d0*/  ISETP.GE.OR P0, PT, R54, R55, P0 ;  /* 0x000000373600720c */ /* 0x000fe20000706670 */
[----:B------:R-:W1:Y:S01]  /*a8e0*/  SHFL.IDX PT, R47, R51, 0x1, 0x1c1f ;  /* 0x003c1f00332f7f89 */ /* 0x000e6200000e0000 */
[----:B------:R-:W-:-:S03]  /*a8f0*/  LOP3.LUT R27, R26, 0x7ffffffc, RZ, 0xc0, !PT ;  /* 0x7ffffffc1a1b7812 */ /* 0x000fc600078ec0ff */
[----:B------:R2:W3:Y:S02]  /*a900*/  SHFL.IDX PT, R16, R58, RZ, 0x1c1f ;  /* 0x001c1fff3a107589 */ /* 0x0004e400000e0000 */
[----:B------:R-:W-:Y:S01]  /*a910*/  IMAD.IADD R27, R18, 0x1, -R27 ;  /* 0x00000001121b7824 */ /* 0x000fe200078e0a1b */
[----:B------:R-:W-:Y:S01]  /*a920*/  SYNCS.ARRIVE.TRANS64.RED.A1T0 RZ, [UR4], RZ ;  /* 0x000000ffffff79a7 */ /* 0x000fe20008100404 */
[----:B------:R2:W4:Y:S02]  /*a930*/  SHFL.IDX PT, R17, R59, RZ, 0x1c1f ;  /* 0x001c1fff3b117589 */ /* 0x00052400000e0000 */
[----:B------:R-:W-:Y:S02]  /*a940*/  IMAD.SHL.U32 R27, R27, 0x2, RZ ;  /* 0x000000021b1b7824 */ /* 0x000fe400078e00ff */
[----:B0-----:R2:W-:Y:S04]  /*a950*/  @!P1 ST.E desc[UR38][R28.64], R0 ;  /* 0x000000001c009985 */ /* 0x0015e8000c101926 */
[----:B-1----:R2:W-:Y:S01]  /*a960*/  @!P0 ST.E desc[UR38][R46.64], R19 ;  /* 0x000000132e008985 */ /* 0x0025e2000c101926 */
[----:B------:R-:W-:Y:S05]  /*a970*/  @P2 BRA `(.L_x_9385) ;  /* 0x0000000400182947 */ /* 0x000fea0003800000 */
[C---:B--2---:R-:W-:Y:S01]  /*a980*/  VIADD R0, R27.reuse, 0x8 ;  /* 0x000000081b007836 */ /* 0x044fe20000000000 */
[----:B------:R-:W-:Y:S01]  /*a990*/  ULDC UR4, c[0x0][0xac8] ;  /* 0x0002b20000047ab9 */ /* 0x000fe20000000800 */
[C---:B------:R-:W-:Y:S01]  /*a9a0*/  IADD3 R18, R27.reuse, 0x10, RZ ;  /* 0x000000101b127810 */ /* 0x040fe20007ffe0ff */
[C---:B------:R-:W-:Y:S01]  /*a9b0*/  VIADD R19, R27.reuse, 0x18 ;  /* 0x000000181b137836 */ /* 0x040fe20000000000 */
[C---:B------:R-:W-:Y:S01]  /*a9c0*/  ISETP.GE.AND P0, PT, R27.reuse, UR4, PT ;  /* 0x000000041b007c0c */ /* 0x040fe2000bf06270 */
[C---:B------:R-:W-:Y:S01]  /*a9d0*/  VIADD R28, R27.reuse, 0x20 ;  /* 0x000000201b1c7836 */ /* 0x040fe20000000000 */
[----:B------:R-:W-:Y:S01]  /*a9e0*/  ISETP.GE.AND P1, PT, R0, UR4, PT ;  /* 0x0000000400007c0c */ /* 0x000fe2000bf26270 */
[C---:B------:R-:W-:Y:S01]  /*a9f0*/  VIADD R56, R27.reuse, 0x38 ;  /* 0x000000381b387836 */ /* 0x040fe20000000000 */
[----:B------:R-:W-:Y:S01]  /*aa00*/  ISETP.GE.AND P2, PT, R18, UR4, PT ;  /* 0x0000000412007c0c */ /* 0x000fe2000bf46270 */
[----:B------:R-:W-:Y:S01]  /*aa10*/  VIADD R57, R27, 0x40 ;  /* 0x000000401b397836 */ /* 0x000fe20000000000 */
[----:B------:R-:W-:-:S02]  /*aa20*/  ISETP.GE.AND P3, PT, R19, UR4, PT ;  /* 0x0000000413007c0c */ /* 0x000fc4000bf66270 */
[----:B------:R-:W-:-:S07]  /*aa30*/  ISETP.GE.AND P4, PT, R28, UR4, PT ;  /* 0x000000041c007c0c */ /* 0x000fce000bf86270 */
[----:B------:R-:W-:Y:S02]  /*aa40*/  @!P1 LEA.HI R0, R0, R0, RZ, 0x1 ;  /* 0x0000000000009211 */ /* 0x000fe400078f08ff */
[----:B------:R-:W-:Y:S02]  /*aa50*/  @!P2 LEA.HI R18, R18, R18, RZ, 0x1 ;  /* 0x000000121212a211 */ /* 0x000fe400078f08ff */
[----:B------:R-:W-:Y:S02]  /*aa60*/  @!P3 LEA.HI R26, R19, R19, RZ, 0x1 ;  /* 0x00000013131ab211 */ /* 0x000fe400078f08ff */
[----:B------:R-:W-:Y:S02]  /*aa70*/  @!P1 LOP3.LUT R29, R0, 0xfffffffe, RZ, 0xc0, !PT ;  /* 0xfffffffe001d9812 */ /* 0x000fe400078ec0ff */
[----:B------:R-:W-:Y:S02]  /*aa80*/  @!P4 LEA.HI R0, R28, R28, RZ, 0x1 ;  /* 0x0000001c1c00c211 */ /* 0x000fe400078f08ff */
[----:B------:R-:W-:Y:S01]  /*aa90*/  @!P2 LOP3.LUT R47, R18, 0xfffffffe, RZ, 0xc0, !PT ;  /* 0xfffffffe122fa812 */ /* 0x000fe200078ec0ff */
[----:B---34-:R-:W-:Y:S01]  /*aaa0*/  @!P0 IMAD.WIDE R18, R27, 0x4, R16 ;  /* 0x000000041b128825 */ /* 0x018fe200078e0210 */
[----:B------:R-:W-:-:S02]  /*aab0*/  @!P3 LOP3.LUT R51, R26, 0xfffffffe, RZ, 0xc0, !PT ;  /* 0xfffffffe1a33b812 */ /* 0x000fc400078ec0ff */
[----:B------:R-:W-:Y:S01]  /*aac0*/  @!P4 LOP3.LUT R53, R0, 0xfffffffe, RZ, 0xc0, !PT ;  /* 0xfffffffe0035c812 */ /* 0x000fe200078ec0ff */
[--C-:B------:R-:W-:Y:S01]  /*aad0*/  @!P1 IMAD.WIDE R28, R29, 0x4, R16.reuse ;  /* 0x000000041d1c9825 */ /* 0x100fe200078e0210 */
[----:B------:R0:W-:Y:S03]  /*aae0*/  @!P0 ST.E.64 desc[UR38][R18.64], R74 ;  /* 0x0000004a12008985 */ /* 0x0001e6000c101b26 */
[----:B------:R-:W-:Y:S01]  /*aaf0*/  VIADD R0, R27, 0x28 ;  /* 0x000000281b007836 */ /* 0x000fe20000000000 */
[----:B------:R1:W-:Y:S01]  /*ab00*/  @!P1 ST.E.64 desc[UR38][R28.64], R72 ;  /* 0x000000481c009985 */ /* 0x0003e2000c101b26 */
[----:B------:R-:W-:-:S03]  /*ab10*/  @!P2 IMAD.WIDE R46, R47, 0x4, R16 ;  /* 0x000000042f2ea825 */ /* 0x000fc600078e0210 */
[----:B------:R-:W-:Y:S01]  /*ab20*/  ISETP.GE.AND P0, PT, R0, UR4, PT ;  /* 0x0000000400007c0c */ /* 0x000fe2000bf06270 */
[----:B------:R-:W-:Y:S01]  /*ab30*/  VIADD R26, R27, 0x30 ;  /* 0x000000301b1a7836 */ /* 0x000fe20000000000 */
[----:B------:R2:W-:Y:S01]  /*ab40*/  @!P2 ST.E.64 desc[UR38][R46.64], R24 ;  /* 0x000000182e00a985 */ /* 0x0005e2000c101b26 */
[--C-:B------:R-:W-:Y:S01]  /*ab50*/  @!P3 IMAD.WIDE R50, R51, 0x4, R16.reuse ;  /* 0x000000043332b825 */ /* 0x100fe200078e0210 */
[----:B------:R-:W-:Y:S02]  /*ab60*/  ISETP.GE.AND P2, PT, R56, UR4, PT ;  /* 0x0000000438007c0c */ /* 0x000fe4000bf46270 */
[----:B0-----:R-:W-:Y:S01]  /*ab70*/  IADD3 R18, R27, 0x48, RZ ;  /* 0x000000481b127810 */ /* 0x001fe20007ffe0ff */
[----:B------:R-:W-:Y:S01]  /*ab80*/  @!P4 IMAD.WIDE R52, R53, 0x4, R16 ;  /* 0x000000043534c825 */ /* 0x000fe200078e0210 */
[----:B------:R-:W-:Y:S01]  /*ab90*/  ISETP.GE.AND P1, PT, R26, UR4, PT ;  /* 0x000000041a007c0c */ /* 0x000fe2000bf26270 */
[----:B------:R0:W-:Y:S01]  /*aba0*/  @!P3 ST.E.64 desc[UR38][R50.64], R76 ;  /* 0x0000004c3200b985 */ /* 0x0001e2000c101b26 */
[----:B------:R-:W-:Y:S01]  /*abb0*/  ISETP.GE.AND P3, PT, R57, UR4, PT ;  /* 0x0000000439007c0c */ /* 0x000fe2000bf66270 */
[----:B------:R-:W-:-:S02]  /*abc0*/  VIADD R19, R27, 0x50 ;  /* 0x000000501b137836 */ /* 0x000fc40000000000 */
[----:B-1----:R-:W-:Y:S01]  /*abd0*/  VIADD R28, R27, 0x58 ;  /* 0x000000581b1c7836 */ /* 0x002fe20000000000 */
[----:B------:R1:W-:Y:S01]  /*abe0*/  @!P4 ST.E.64 desc[UR38][R52.64], R78 ;  /* 0x0000004e3400c985 */ /* 0x0003e2000c101b26 */
[----:B------:R-:W-:Y:S02]  /*abf0*/  ISETP.GE.AND P4, PT, R18, UR4, PT ;  /* 0x0000000412007c0c */ /* 0x000fe4000bf86270 */
[----:B------:R-:W-:Y:S02]  /*ac00*/  ISETP.GE.AND P5, PT, R19, UR4, PT ;  /* 0x0000000413007c0c */ /* 0x000fe4000bfa6270 */
[----:B------:R-:W-:Y:S02]  /*ac10*/  ISETP.GE.AND P6, PT, R28, UR4, PT ;  /* 0x000000041c007c0c */ /* 0x000fe4000bfc6270 */
[----:B------:R-:W-:Y:S02]  /*ac20*/  @!P0 LEA.HI R0, R0, R0, RZ, 0x1 ;  /* 0x0000000000008211 */ /* 0x000fe400078f08ff */
[----:B------:R-:W-:-:S02]  /*ac30*/  @!P1 LEA.HI R26, R26, R26, RZ, 0x1 ;  /* 0x0000001a1a1a9211 */ /* 0x000fc400078f08ff */
[----:B------:R-:W-:Y:S02]  /*ac40*/  @!P2 LEA.HI R56, R56, R56, RZ, 0x1 ;  /* 0x000000383838a211 */ /* 0x000fe400078f08ff */
[----:B------:R-:W-:Y:S02]  /*ac50*/  @!P3 LEA.HI R57, R57, R57, RZ, 0x1 ;  /* 0x000000393939b211 */ /* 0x000fe400078f08ff */
[----:B------:R-:W-:Y:S02]  /*ac60*/  @!P4 LEA.HI R18, R18, R18, RZ, 0x1 ;  /* 0x000000121212c211 */ /* 0x000fe400078f08ff */
[----:B--2---:R-:W-:Y:S02]  /*ac70*/  @!P5 LEA.HI R24, R19, R19, RZ, 0x1 ;  /* 0x000000131318d211 */ /* 0x004fe400078f08ff */
[----:B------:R-:W-:Y:S02]  /*ac80*/  @!P0 LOP3.LUT R19, R0, 0xfffffffe, RZ, 0xc0, !PT ;  /* 0xfffffffe00138812 */ /* 0x000fe400078ec0ff */
[----:B------:R-:W-:-:S02]  /*ac90*/  @!P1 LOP3.LUT R25, R26, 0xfffffffe, RZ, 0xc0, !PT ;  /* 0xfffffffe1a199812 */ /* 0x000fc400078ec0ff */
[----:B------:R-:W-:Y:S02]  /*aca0*/  @!P6 LEA.HI R28, R28, R28, RZ, 0x1 ;  /* 0x0000001c1c1ce211 */ /* 0x000fe400078f08ff */
[----:B------:R-:W-:Y:S02]  /*acb0*/  @!P2 LOP3.LUT R29, R56, 0xfffffffe, RZ, 0xc0, !PT ;  /* 0xfffffffe381da812 */ /* 0x000fe400078ec0ff */
[----:B------:R-:W-:Y:S02]  /*acc0*/  @!P3 LOP3.LUT R47, R57, 0xfffffffe, RZ, 0xc0, !PT ;  /* 0xfffffffe392fb812 */ /* 0x000fe400078ec0ff */
[----:B0-----:R-:W-:Y:S01]  /*acd0*/  @!P4 LOP3.LUT R51, R18, 0xfffffffe, RZ, 0xc0, !PT ;  /* 0xfffffffe1233c812 */ /* 0x001fe200078ec0ff */
[--C-:B------:R-:W-:Y:S01]  /*ace0*/  @!P0 IMAD.WIDE R18, R19, 0x4, R16.reuse ;  /* 0x0000000413128825 */ /* 0x100fe200078e0210 */
[----:B-1----:R-:W-:Y:S02]  /*acf0*/  @!P5 LOP3.LUT R53, R24, 0xfffffffe, RZ, 0xc0, !PT ;  /* 0xfffffffe1835d812 */ /* 0x002fe400078ec0ff */
[----:B------:R-:W-:Y:S01]  /*ad00*/  @!P6 LOP3.LUT R57, R28, 0xfffffffe, RZ, 0xc0, !PT ;  /* 0xfffffffe1c39e812 */ /* 0x000fe200078ec0ff */
        /* <DEDUP_REMOVED lines=12> */
[----:B------:R0:W-:Y:S02]  /*add0*/  @!P6 ST.E.64 desc[UR38][R16.64], R44 ;  /* 0x0000002c1000e985 */ /* 0x0001e4000c101b26 */
.L_x_9385:
[----:B------:R-:W-:Y:S05]  /*ade0*/  BSYNC B0 ;  /* 0x0000000000007941 */ /* 0x000fea0003800000 */
.L_x_9384:
        /* <DEDUP_REMOVED lines=24> */
[----:B------:R-:W-:Y:S01]  /*af70*/  VIADD R0, R27, 0x30 ;  /* 0x000000301b007836 */ /* 0x000fe20000000000 */
[----:B------:R-:W-:Y:S02]  /*af80*/  @!P4 LOP3.LUT R7, R2, 0xfffffffe, RZ, 0xc0, !PT ;  /* 0xfffffffe0207c812 */ /* 0x000fe400078ec0ff */
[----:B------:R-:W-:Y:S01]  /*af90*/  @!P5 LOP3.LUT R11, R3, 0xfffffffe, RZ, 0xc0, !PT ;  /* 0xfffffffe030bd812 */ /* 0x000fe200078ec0ff */
[----:B0--3--:R-:W-:Y:S01]  /*afa0*/  @!P2 IMAD.WIDE R2, R27, 0x4, R16 ;  /* 0x000000041b02a825 */ /* 0x009fe200078e0210 */
        /* <DEDUP_REMOVED lines=14> */
[----:B------:R-:W-:Y:S01]  /*b090*/  VIADD R27, R27, 0x58 ;  /* 0x000000581b1b7836 */ /* 0x000fe20000000000 */
[----:B0-----:R-:W-:Y:S02]  /*b0a0*/  @!P0 LOP3.LUT R3, R18, 0xfffffffe, RZ, 0xc0, !PT ;  /* 0xfffffffe12038812 */ /* 0x001fe400078ec0ff */
        /* <DEDUP_REMOVED lines=13> */
[----:B------:R-:W-:Y:S02]  /*b180*/  @!P5 LOP3.LUT R15, R24, 0xfffffffe, RZ, 0xc0, !PT ;  /* 0xfffffffe180fd812 */ /* 0x000fe400078ec0ff */
[----:B------:R-:W-:Y:S02]  /*b190*/  @!P6 LOP3.LUT R25, R25, 0xfffffffe, RZ, 0xc0, !PT ;  /* 0xfffffffe1919e812 */ /* 0x000fe400078ec0ff */
[----:B------:R-:W-:Y:S01]  /*b1a0*/  ISETP.GE.AND P0, PT, R27, UR4, PT ;  /* 0x000000041b007c0c */ /* 0x000fe2000bf06270 */
        /* <DEDUP_REMOVED lines=12> */
[----:B----4-:R-:W-:-:S05]  /*b270*/  LOP3.LUT R3, R27, 0xfffffffe, RZ, 0xc0, !PT ;  /* 0xfffffffe1b037812 */ /* 0x010fca00078ec0ff */
[----:B------:R-:W-:-:S05]  /*b280*/  IMAD.WIDE R2, R3, 0x4, R16 ;  /* 0x0000000403027825 */ /* 0x000fca00078e0210 */
[----:B------:R0:W-:Y:S01]  /*b290*/  ST.E.64 desc[UR38][R2.64], R70 ;  /* 0x0000004602007985 */ /* 0x0001e2000c101b26 */
[----:B------:R-:W-:Y:S05]  /*b2a0*/  BRA `(.L_x_9360) ;  /* 0x0000004000bc7947 */ /* 0x000fea0003800000 */
.L_x_9383:
[----:B------:R-:W0:Y:S02]  /*b2b0*/  S2R R2, SR_TID.X ;  /* 0x0000000000027919 */ /* 0x000e240000002100 */
[----:B0-----:R-:W-:-:S04]  /*b2c0*/  IADD3 R0, R2, -0x80, RZ ;  /* 0xffffff8002007810 */ /* 0x001fc80007ffe0ff */
[----:B------:R-:W-:-:S13]  /*b2d0*/  ISETP.GT.AND P0, PT, R0, 0xbf, PT ;  /* 0x000000bf0000780c */ /* 0x000fda0003f04270 */
[----:B------:R-:W-:Y:S05]  /*b2e0*/  @P0 BRA `(.L_x_9360) ;  /* 0x0000004000ac0947 */ /* 0x000fea0003800000 */
[----:B------:R-:W0:Y:S01]  /*b2f0*/  S2R R0, SR_CTAID.X ;  /* 0x0000000000007919 */ /* 0x000e220000002500 */
[----:B------:R-:W1:Y:S01]  /*b300*/  LDC R6, c[0x0][0xbe8] ;  /* 0x0002fa00ff067b82 */ /* 0x000e620000000800 */
[----:B------:R-:W-:Y:S02]  /*b310*/  ULDC UR4, c[0x0][0xa88] ;  /* 0x0002a20000047ab9 */ /* 0x000fe40000000800 */
[----:B-1----:R-:W-:Y:S02]  /*b320*/  IMAD R3, R6, UR4, RZ ;  /* 0x0000000406037c24 */ /* 0x002fe4000f8e02ff */
[----:B0-----:R-:W-:-:S04]  /*b330*/  IMAD R0, R0, 0xc0, R2 ;  /* 0x000000c000007824 */ /* 0x001fc800078e0202 */
        /* <DEDUP_REMOVED lines=29> */
[--C-:B------:R-:W-:Y:S01]  /*b510*/  SHF.R.S32.HI R9, RZ, 0x1f, R5.reuse ;  /* 0x0000001fff097819 */ /* 0x100fe20000011405 */
[----:B------:R-:W-:Y:S01]  /*b520*/  IMAD.MOV R7, RZ, RZ, -R5 ;  /* 0x000000ffff077224 */ /* 0x000fe200078e0a05 */
[----:B------:R-:W-:Y:S01]  /*b530*/  IADD3 R2, P0, R5, R2, RZ ;  /* 0x0000000205027210 */ /* 0x000fe20007f1e0ff */
[----:B------:R-:W-:Y:S02]  /*b540*/  IMAD R4, R4, UR4, RZ ;  /* 0x0000000404047c24 */ /* 0x000fe4000f8e02ff */
        /* <DEDUP_REMOVED lines=9> */
[----:B------:R-:W-:Y:S02]  /*b5e0*/  LEA R4, P0, R2, UR4, 0x2 ;  /* 0x0000000402047c11 */ /* 0x000fe4000f8010ff */
[----:B------:R-:W-:-:S04]  /*b5f0*/  IADD3 R3, R3, R5, RZ ;  /* 0x0000000503037210 */ /* 0x000fc80007ffe0ff */
[----:B------:R-:W-:Y:S01]  /*b600*/  LEA.HI.X R5, R2, UR5, R3, 0x2, P0 ;  /* 0x0000000502057c11 */ /* 0x000fe200080f1403 */
[----:B------:R-:W-:-:S05]  /*b610*/  IMAD.MOV.U32 R3, RZ, RZ, -0x800000 ;  /* 0xff800000ff037424 */ /* 0x000fca00078e00ff */
[----:B------:R0:W-:Y:S01]  /*b620*/  STG.E desc[UR38][R4.64], R3 ;  /* 0x0000000304007986 */ /* 0x0001e2000c101926 */
[----:B------:R-:W-:Y:S05]  /*b630*/  BRA `(.L_x_9360) ;  /* 0x0000003c00d87947 */ /* 0x000fea0003800000 */
.L_x_9358:
[----:B------:R-:W-:-:S08]  /*b640*/  NOP ;  /* 0x0000000000007918 */ /* 0x000fd00000000000 */
[----:B------:R-:W0:-:S00]  /*b650*/  USETMAXREG.DEALLOC.CTAPOOL 0x20 ;  /* 0x00000020000079c8 */ /* 0x000e0000080e0500 */
        /* <DEDUP_REMOVED lines=16> */
.L_x_9386:
[----:B------:R-:W-:Y:S01]  /*b760*/  ULDC UR7, c[0x0][0xc50] ;  /* 0x0003140000077ab9 */ /* 0x000fe20000000800 */
[----:B------:R-:W-:Y:S01]  /*b770*/  UMOV UR36, UR6 ;  /* 0x0000000600247c82 */ /* 0x000fe20008000000 */
[----:B------:R-:W-:-:S11]  /*b780*/  UISETP.NE.AND UP0, UPT, UR7, 0x1, UPT ;  /* 0x000000010700788c */ /* 0x000fd6000bf05270 */
[----:B------:R-:W-:Y:S01]  /*b790*/  @UP0 ULDC UR4, c[0x0][0xc54] ;  /* 0x0003150000040ab9 */ /* 0x000fe20000000800 */
[----:B------:R-:W-:Y:S01]  /*b7a0*/  @UP0 ULDC UR8, c[0x0][0xc58] ;  /* 0x0003160000080ab9 */ /* 0x000fe20000000800 */
[----:B------:R-:W-:-:S04]  /*b7b0*/  UIMAD.WIDE.U32 UR4, UR6, UR4, URZ ;  /* 0x00000004060472a5 */ /* 0x000fc8000f8e003f */
[----:B------:R-:W-:-:S12]  /*b7c0*/  @UP0 USHF.R.U32.HI UR36, URZ, UR8, UR5 ;  /* 0x000000083f240299 */ /* 0x000fd80008011605 */
.L_x_9387:
[----:B------:R-:W-:Y:S01]  /*b7d0*/  ISETP.GE.AND P0, PT, R17, RZ, PT ;  /* 0x000000ff1100720c */ /* 0x000fe20003f06270 */
[----:B------:R-:W-:Y:S01]  /*b7e0*/  UIADD3 UR4, -UR36, URZ, URZ ;  /* 0x0000003f24047290 */ /* 0x000fe2000fffe13f */
[----:B------:R-:W-:Y:S02]  /*b7f0*/  IMAD.MOV.U32 R6, RZ, RZ, 0x1 ;  /* 0x00000001ff067424 */ /* 0x000fe400078e00ff */
[----:B------:R-:W-:Y:S01]  /*b800*/  IMAD.MOV.U32 R0, RZ, RZ, RZ ;  /* 0x000000ffff007224 */ /* 0x000fe200078e00ff */
[----:B------:R-:W-:Y:S01]  /*b810*/  UIMAD UR6, UR7, UR4, UR6 ;  /* 0x00000004070672a4 */ /* 0x000fe2000f8e0206 */
[----:B------:R-:W-:-:S07]  /*b820*/  IMAD.MOV.U32 R2, RZ, RZ, 0x1 ;  /* 0x00000001ff027424 */ /* 0x000fce00078e00ff */
[----:B------:R-:W-:Y:S05]  /*b830*/  @!P0 BRA `(.L_x_9388) ;  /* 0x00000038009c8947 */ /* 0x000fea0003800000 */
[----:B------:R-:W-:Y:S01]  /*b840*/  ULDC.64 UR4, c[0x0][0x418] ;  /* 0x0001060000047ab9 */ /* 0x000fe20000000a00 */
[----:B------:R-:W-:Y:S01]  /*b850*/  ULOP3.LUT UR42, UR6, 0xffff, URZ, 0xc0, !UPT ;  /* 0x0000ffff062a7892 */ /* 0x000fe2000f8ec03f */
[----:B------:R-:W-:Y:S01]  /*b860*/  IMAD.MOV.U32 R25, RZ, RZ, RZ ;  /* 0x000000ffff197224 */ /* 0x000fe200078e00ff */
[----:B------:R-:W-:-:S03]  /*b870*/  UISETP.NE.U32.AND UP0, UPT, UR4, URZ, UPT ;  /* 0x0000003f0400728c */ /* 0x000fc6000bf05070 */
        /* <DEDUP_REMOVED lines=12> */
[----:B------:R-:W-:-:S04]  /*b940*/  USHF.R.U32.HI UR4, URZ, 0x10, UR6 ;  /* 0x000000103f047899 */ /* 0x000fc80008011606 */
[----:B------:R-:W-:-:S11]  /*b950*/  UISETP.NE.AND UP0, UPT, UR4, URZ, UPT ;  /* 0x0000003f0400728c */ /* 0x000fd6000bf05270 */
[----:B------:R-:W-:Y:S02]  /*b960*/  @!UP0 ULDC UR4, c[0x0][0x9f0] ;  /* 0x00027c0000048ab9 */ /* 0x000fe40000000800 */
[----:B------:R-:W-:Y:S01]  /*b970*/  IMAD.U32 R4, RZ, RZ, UR4 ;  /* 0x00000004ff047e24 */ /* 0x000fe2000f8e00ff */
[----:B------:R-:W-:-:S04]  /*b980*/  UIADD3 UR5, UR41, -0x1, UR4 ;  /* 0xffffffff29057890 */ /* 0x000fc8000fffe004 */
[-C--:B------:R-:W-:Y:S02]  /*b990*/  IABS R5, R4.reuse ;  /* 0x0000000400057213 */ /* 0x080fe40000000000 */
[----:B------:R-:W-:Y:S01]  /*b9a0*/  IMAD.U32 R8, RZ, RZ, UR5 ;  /* 0x00000005ff087e24 */ /* 0x000fe2000f8e00ff */
[----:B------:R-:W-:Y:S01]  /*b9b0*/  IABS R4, R4 ;  /* 0x0000000400047213 */ /* 0x000fe20000000000 */
[----:B------:R-:W0:Y:S01]  /*b9c0*/  I2F.RP R0, R5 ;  /* 0x0000000500007306 */ /* 0x000e220000209400 */
[----:B------:R-:W-:-:S03]  /*b9d0*/  ULOP3.LUT UR5, UR5, UR4, URZ, 0x3c, !UPT ;  /* 0x0000000405057292 */ /* 0x000fc6000f8e3c3f */
[----:B------:R-:W-:-:S03]  /*b9e0*/  IMAD.MOV R4, RZ, RZ, -R4 ;  /* 0x000000ffff047224 */ /* 0x000fc600078e0a04 */
[----:B------:R-:W-:Y:S01]  /*b9f0*/  ISETP.LE.AND P2, PT, RZ, UR5, PT ;  /* 0x00000005ff007c0c */ /* 0x000fe2000bf43270 */
[----:B0-----:R-:W0:Y:S02]  /*ba00*/  MUFU.RCP R0, R0 ;  /* 0x0000000000007308 */ /* 0x001e240000001000 */
[----:B0-----:R-:W-:Y:S02]  /*ba10*/  IADD3 R2, R0, 0xffffffe, RZ ;  /* 0x0ffffffe00027810 */ /* 0x001fe40007ffe0ff */
[----:B------:R-:W-:-:S04]  /*ba20*/  IABS R0, R8 ;  /* 0x0000000800007213 */ /* 0x000fc80000000000 */
[----:B------:R0:W1:Y:S02]  /*ba30*/  F2I.FTZ.U32.TRUNC.NTZ R3, R2 ;  /* 0x0000000200037305 */ /* 0x000064000021f000 */
        /* <DEDUP_REMOVED lines=8> */
[----:B------:R-:W-:Y:S01]  /*bac0*/  @!P1 IMAD.IADD R0, R0, 0x1, -R5 ;  /* 0x0000000100009824 */ /* 0x000fe200078e0a05 */
[----:B------:R-:W-:Y:S02]  /*bad0*/  @!P1 IADD3 R3, R3, 0x1, RZ ;  /* 0x0000000103039810 */ /* 0x000fe40007ffe0ff */
[----:B------:R-:W-:Y:S02]  /*bae0*/  ISETP.NE.AND P1, PT, RZ, UR4, PT ;  /* 0x00000004ff007c0c */ /* 0x000fe4000bf25270 */
[----:B------:R-:W-:-:S13]  /*baf0*/  ISETP.GE.U32.AND P0, PT, R0, R5, PT ;  /* 0x000000050000720c */ /* 0x000fda0003f06070 */
[----:B------:R-:W-:-:S04]  /*bb00*/  @P0 VIADD R3, R3, 0x1 ;  /* 0x0000000103030836 */ /* 0x000fc80000000000 */
[----:B------:R-:W-:Y:S01]  /*bb10*/  @!P2 IMAD.MOV R3, RZ, RZ, -R3 ;  /* 0x000000ffff03a224 */ /* 0x000fe200078e0a03 */
[----:B------:R-:W-:-:S05]  /*bb20*/  @!P1 LOP3.LUT R3, RZ, UR4, RZ, 0x33, !PT ;  /* 0x00000004ff039c12 */ /* 0x000fca000f8e33ff */
[----:B------:R-:W-:-:S07]  /*bb30*/  IMAD.MOV.U32 R25, RZ, RZ, R3 ;  /* 0x000000ffff197224 */ /* 0x000fce00078e0003 */
.L_x_9389:
[----:B------:R-:W-:Y:S02]  /*bb40*/  IMAD R24, R25, UR42, RZ ;  /* 0x0000002a19187c24 */ /* 0x000fe4000f8e02ff */
[----:B------:R-:W-:Y:S02]  /*bb50*/  IMAD.MOV.U32 R0, RZ, RZ, RZ ;  /* 0x000000ffff007224 */ /* 0x000fe400078e00ff */
[----:B------:R-:W-:Y:S01]  /*bb60*/  IMAD.MOV.U32 R2, RZ, RZ, 0x1 ;  /* 0x00000001ff027424 */ /* 0x000fe200078e00ff */
[----:B------:R-:W-:-:S04]  /*bb70*/  VIADDMNMX R26, R24, R25, UR41, PT ;  /* 0x00000029181a7e46 */ /* 0x000fc8000b800119 */
[----:B------:R-:W-:-:S13]  /*bb80*/  ISETP.GT.AND P0, PT, R26, R24, PT ;  /* 0x000000181a00720c */ /* 0x000fda0003f04270 */
[----:B------:R-:W-:Y:S05]  /*bb90*/  @!P0 BRA `(.L_x_9388) ;  /* 0x0000003400c48947 */ /* 0x000fea0003800000 */
        /* <DEDUP_REMOVED lines=23> */
.L_x_9390:
        /* <DEDUP_REMOVED lines=20> */
.L_x_9392:
[----:B------:R0:W1:Y:S01]  /*be50*/  LDC.64 R2, c[0x4][R16] ;  /* 0x0100000010027b82 */ /* 0x0000620000000a00 */
[----:B------:R-:W-:Y:S01]  /*be60*/  ULDC.64 UR4, c[0x4][0x1b8] ;  /* 0x01006e0000047ab9 */ /* 0x000fe20000000a00 */
[----:B------:R-:W-:Y:S01]  /*be70*/  ULDC.64 UR6, c[0x4][0x1c0] ;  /* 0x0100700000067ab9 */ /* 0x000fe20000000a00 */
[----:B------:R-:W-:Y:S02]  /*be80*/  IMAD.U32 R4, RZ, RZ, UR4 ;  /* 0x00000004ff047e24 */ /* 0x000fe4000f8e00ff */
        /* <DEDUP_REMOVED lines=11> */
.L_x_9391:
[----:B------:R-:W0:Y:S01]  /*bf40*/  LDC.64 R2, c[0x0][0x9f8] ;  /* 0x00027e00ff027b82 */ /* 0x000e220000000a00 */
[----:B------:R-:W-:-:S07]  /*bf50*/  IMAD.MOV.U32 R18, RZ, RZ, R17 ;  /* 0x000000ffff127224 */ /* 0x000fce00078e0011 */
        /* <DEDUP_REMOVED lines=8> */
[----:B------:R-:W-:Y:S02]  /*bfe0*/  IADD3 R17, R26, -0x1, RZ ;  /* 0xffffffff1a117810 */ /* 0x000fe40007ffe0ff */
[----:B------:R-:W-:-:S04]  /*bff0*/  ISETP.NE.AND.EX P1, PT, R5, RZ, PT, P0 ;  /* 0x000000ff0500720c */ /* 0x000fc80003f25300 */
[----:B------:R-:W-:Y:S02]  /*c000*/  P2R R23, PR, RZ, 0x2 ;  /* 0x00000002ff177803 */ /* 0x000fe40000000000 */
[----:B--2---:R-:W-:Y:S02]  /*c010*/  SHF.R.S32.HI R19, RZ, 0x1f, R18 ;  /* 0x0000001fff137819 */ /* 0x004fe40000011412 */
[----:B------:R-:W-:Y:S01]  /*c020*/  SEL R16, R18, RZ, !P1 ;  /* 0x000000ff12107207 */ /* 0x000fe20004800000 */
[----:B------:R-:W-:Y:S06]  /*c030*/  BRA.DIV UR4, `(.L_x_9393) ;  /* 0x0000003604d07947 */ /* 0x000fec000b800000 */
[----:B------:R0:W1:Y:S02]  /*c040*/  SHFL.IDX PT, R14, R22, RZ, 0x1f ;  /* 0x00001fff160e7589 */ /* 0x00006400000e0000 */
.L_x_9477:
[----:B-1----:R-:W-:Y:S02]  /*c050*/  ISETP.NE.AND P0, PT, R14, RZ, PT ;  /* 0x000000ff0e00720c */ /* 0x002fe40003f05270 */
[----:B------:R-:W-:-:S04]  /*c060*/  PLOP3.LUT P2, PT, PT, PT, PT, 0x8, 0x0 ;  /* 0x000000000000781c */ /* 0x000fc80003f4e170 */
[----:B0-----:R-:W-:-:S07]  /*c070*/  P2R R22, PR, RZ, 0x4 ;  /* 0x00000004ff167803 */ /* 0x001fce0000000000 */
[----:B------:R-:W-:Y:S05]  /*c080*/  @P0 BRA `(.L_x_9394) ;  /* 0x0000000400040947 */ /* 0x000fea0003800000 */
[----:B------:R-:W-:-:S03]  /*c090*/  UMOV UR4, 0xffffffff ;  /* 0xffffffff00047882 */ /* 0x000fc60000000000 */
[----:B------:R-:W-:Y:S05]  /*c0a0*/  BRA.DIV UR4, `(.L_x_9395) ;  /* 0x0000003604d47947 */ /* 0x000fea000b800000 */
[----:B------:R-:W-:-:S13]  /*c0b0*/  ELECT P6, URZ, PT ;  /* 0x00000000003f782f */ /* 0x000fda00038c0000 */
.L_x_9480:
[----:B------:R-:W-:Y:S05]  /*c0c0*/  @!P6 BRA `(.L_x_9394) ;  /* 0x0000000000f4e947 */ /* 0x000fea0003800000 */
[----:B------:R-:W-:Y:S02]  /*c0d0*/  IMAD.MOV.U32 R0, RZ, RZ, 0x1 ;  /* 0x00000001ff007424 */ /* 0x000fe400078e00ff */
[----:B------:R-:W-:-:S03]  /*c0e0*/  IMAD.MOV.U32 R16, RZ, RZ, R18 ;  /* 0x000000ffff107224 */ /* 0x000fc600078e0012 */
[----:B------:R-:W-:Y:S01]  /*c0f0*/  SHF.L.U32 R0, R0, 0x1f, RZ ;  /* 0x0000001f00007819 */ /* 0x000fe200000006ff */
[----:B------:R-:W-:Y:S06]  /*c100*/  @!P1 BRA `(.L_x_9396) ;  /* 0x0000000000489947 */ /* 0x000fec0003800000 */
[----:B------:R-:W0:Y:S01]  /*c110*/  LDC R6, c[0x0][0x43c] ;  /* 0x00010f00ff067b82 */ /* 0x000e220000000800 */
[----:B------:R-:W-:Y:S01]  /*c120*/  IMAD.MOV.U32 R7, RZ, RZ, R17 ;  /* 0x000000ffff077224 */ /* 0x000fe200078e0011 */
        /* <DEDUP_REMOVED lines=16> */
.L_x_9396:
[----:B------:R-:W1:Y:S01]  /*c230*/  SYNCS.PHASECHK.TRANS64.TRYWAIT P0, [UR40+0x31c40], R0 ;  /* 0x031c4000ff0075a7 */ /* 0x000e620008000168 */
[----:B------:R-:W-:Y:S01]  /*c240*/  ISETP.NE.AND P1, PT, R28, RZ, PT ;  /* 0x000000ff1c00720c */ /* 0x000fe20003f25270 */
[----:B-1----:R-:W-:-:S12]  /*c250*/  @!P0 BRA `(.L_x_9397) ;  /* 0x0000003400888947 */ /* 0x002fd80003800000 */
.L_x_9481:
[----:B------:R-:W-:Y:S05]  /*c260*/  @P1 BRA `(.L_x_9398) ;  /* 0x0000000000181947 */ /* 0x000fea0003800000 */
[----:B------:R-:W2:Y:S01]  /*c270*/  S2R R2, SR_TID.X ;  /* 0x0000000000027919 */ /* 0x000ea20000002100 */
[----:B-1----:R-:W-:-:S04]  /*c280*/  IMAD.MOV.U32 R0, RZ, RZ, 0x6c00 ;  /* 0x00006c00ff007424 */ /* 0x002fc800078e00ff */
[----:B------:R3:W-:Y:S01]  /*c290*/  SYNCS.ARRIVE.TRANS64 RZ, [UR40+0x31c30], R0 ;  /* 0x031c3000ffff79a7 */ /* 0x0007e20008000028 */
[----:B--2---:R-:W-:-:S13]  /*c2a0*/  LOP3.LUT P0, RZ, R2, 0x1f, RZ, 0xc0, !PT ;  /* 0x0000001f02ff7812 */ /* 0x004fda000780c0ff */
[----:B---3--:R-:W-:Y:S05]  /*c2b0*/  @!P0 BRA `(.L_x_9398) ;  /* 0x0000000000048947 */ /* 0x008fea0003800000 */
[----:B------:R-:W-:Y:S01]  /*c2c0*/  BPT.TRAP 0x1 ;  /* 0x000000040000795c */ /* 0x000fe20000300000 */
.L_x_9398:
[----:B------:R-:W-:Y:S01]  /*c2d0*/  R2UR UR11, R17 ;  /* 0x00000000110b72ca */ /* 0x000fe200000e0000 */
[----:B------:R-:W-:Y:S01]  /*c2e0*/  ULDC.64 UR4, c[0x0][0x198] ;  /* 0x0000660000047ab9 */ /* 0x000fe20000000a00 */
[----:B-----5:R-:W-:Y:S01]  /*c2f0*/  R2UR UR13, R16 ;  /* 0x00000000100d72ca */ /* 0x020fe200000e0000 */
[----:B------:R-:W-:Y:S01]  /*c300*/  UIADD3 UR4, UP0, UR4, 0x370, URZ ;  /* 0x0000037004047890 */ /* 0x000fe2000ff1e03f */
[----:B------:R-:W-:Y:S01]  /*c310*/  PLOP3.LUT P0, PT, PT, PT, PT, 0x80, 0x0 ;  /* 0x000000000000781c */ /* 0x000fe20003f0f070 */
[----:B------:R-:W-:Y:S02]  /*c320*/  UIADD3 UR8, UR40, 0x16a00, URZ ;  /* 0x00016a0028087890 */ /* 0x000fe4000fffe03f */
[----:B------:R-:W-:Y:S01]  /*c330*/  UIADD3 UR9, UR40, 0x31c30, URZ ;  /* 0x00031c3028097890 */ /* 0x000fe2000fffe03f */
[----:B------:R-:W-:Y:S01]  /*c340*/  P2R R22, PR, RZ, 0x1 ;  /* 0x00000001ff167803 */ /* 0x000fe20000000000 */
        /* <DEDUP_REMOVED lines=16> */
[----:B------:R2:W-:Y:S01]  /*c450*/  UTMALDG.4D [UR8], [UR4], desc[UR6] ;  /* 0x00000608040075b4 */ /* 0x0005e20008019000 */
[----:B------:R-:W-:Y:S01]  /*c460*/  UMOV UR35, UR11 ;  /* 0x0000000b00237c82 */ /* 0x000fe20008000000 */
[----:B------:R2:W-:Y:S01]  /*c470*/  UTMALDG.4D [UR16], [UR4], desc[UR6] ;  /* 0x00000610040075b4 */ /* 0x0005e20008019000 */
[----:B------:R2:W-:Y:S02]  /*c480*/  UTMALDG.4D [UR32], [UR4], desc[UR6] ;  /* 0x00000620040075b4 */ /* 0x0005e40008019000 */
[----:B--2---:R-:W-:Y:S01]  /*c490*/  NOP ;  /* 0x0000000000007918 */ /* 0x004fe20000000000 */
.L_x_9394:
[----:B------:R-:W-:Y:S05]  /*c4a0*/  WARPSYNC.ALL ;  /* 0x0000000000007948 */ /* 0x000fea0003800000 */
[----:B-1----:R-:W1:Y:S01]  /*c4b0*/  S2R R0, SR_CTAID.Z ;  /* 0x0000000000007919 */ /* 0x002e620000002700 */
[----:B------:R-:W-:Y:S02]  /*c4c0*/  UIADD3 UR5, UR40, 0xda00, URZ ;  /* 0x0000da0028057890 */ /* 0x000fe4000fffe03f */
[----:B------:R-:W-:Y:S01]  /*c4d0*/  USHF.R.S32.HI UR4, URZ, 0x1f, UR36 ;  /* 0x0000001f3f047899 */ /* 0x000fe20008011424 */
[----:B------:R-:W-:Y:S01]  /*c4e0*/  BAR.SYNC.DEFER_BLOCKING 0x8, 0x200 ;  /* 0x0208000000007b1d */ /* 0x000fe20000010000 */
[----:B------:R-:W-:-:S05]  /*c4f0*/  ULOP3.LUT UP0, URZ, UR5, 0x1bf, URZ, 0xc0, !UPT ;  /* 0x000001bf053f7892 */ /* 0x000fca000f80c03f */
[----:B------:R-:W-:Y:S01]  /*c500*/  ULDC.64 UR6, c[0x0][0x2d8] ;  /* 0x0000b60000067ab9 */ /* 0x000fe20000000a00 */
[----:B------:R-:W-:Y:S01]  /*c510*/  PLOP3.LUT P0, PT, PT, PT, UP0, 0x80, 0x0 ;  /* 0x000000000000781c */ /* 0x000fe20003f0f008 */
[----:B------:R-:W-:Y:S02]  /*c520*/  UIMAD UR4, UR4, UR6, URZ ;  /* 0x00000006040472a4 */ /* 0x000fe4000f8e023f */
[----:B------:R-:W-:Y:S02]  /*c530*/  UIMAD.WIDE.U32 UR44, UR36, UR6, URZ ;  /* 0x00000006242c72a5 */ /* 0x000fe4000f8e003f */
[----:B------:R-:W-:-:S04]  /*c540*/  UIMAD UR4, UR36, UR7, UR4 ;  /* 0x00000007240472a4 */ /* 0x000fc8000f8e0204 */
[----:B------:R-:W-:Y:S01]  /*c550*/  UIADD3 UR43, UR45, UR4, URZ ;  /* 0x000000042d2b7290 */ /* 0x000fe2000fffe03f */
[----:B-1----:R-:W-:-:S03]  /*c560*/  SHF.R.S32.HI R29, RZ, 0x1f, R0 ;  /* 0x0000001fff1d7819 */ /* 0x002fc60000011400 */
[----:B------:R-:W-:Y:S08]  /*c570*/  @!P0 BRA `(.L_x_9399) ;  /* 0x0000000000408947 */ /* 0x000ff00003800000 */
[----:B------:R-:W-:Y:S01]  /*c580*/  MOV R2, 0x0 ;  /* 0x0000000000027802 */ /* 0x000fe20000000f00 */
[----:B------:R-:W-:Y:S01]  /*c590*/  ULDC.64 UR6, c[0x4][0x1b8] ;  /* 0x01006e0000067ab9 */ /* 0x000fe20000000a00 */
[----:B------:R-:W-:Y:S01]  /*c5a0*/  ULDC.64 UR8, c[0x4][0x1c0] ;  /* 0x0100700000087ab9 */ /* 0x000fe20000000a00 */
[----:B------:R-:W-:Y:S01]  /*c5b0*/  ULDC.64 UR4, c[0x4][0x68] ;  /* 0x01001a0000047ab9 */ /* 0x000fe20000000a00 */
[----:B0-----:R-:W-:Y:S01]  /*c5c0*/  IMAD.U32 R4, RZ, RZ, UR6 ;  /* 0x00000006ff047e24 */ /* 0x001fe2000f8e00ff */
        /* <DEDUP_REMOVED lines=11> */
.L_x_9399:
[----:B------:R-:W1:Y:S01]  /*c680*/  LDC R14, c[0x0][0x448] ;  /* 0x00011200ff0e7b82 */ /* 0x000e620000000800 */
[----:B------:R-:W2:Y:S01]  /*c690*/  S2R R20, SR_TID.X ;  /* 0x0000000000147919 */ /* 0x000ea20000002100 */
[----:B------:R-:W-:Y:S01]  /*c6a0*/  SHF.R.U32.HI R11, RZ, 0x2, R28 ;  /* 0x00000002ff0b7819 */ /* 0x000fe2000001161c */
[----:B------:R-:W-:Y:S01]  /*c6b0*/  UMOV UR4, UR44 ;  /* 0x0000002c00047c82 */ /* 0x000fe20008000000 */
[----:B------:R-:W-:Y:S01]  /*c6c0*/  UMOV UR5, UR43 ;  /* 0x0000002b00057c82 */ /* 0x000fe20008000000 */
[----:B------:R-:W3:Y:S01]  /*c6d0*/  S2R R12, SR_CTAID.X ;  /* 0x00000000000c7919 */ /* 0x000ee20000002500 */
[----:B------:R-:W-:Y:S01]  /*c6e0*/  ULDC.64 UR6, c[0x0][0x2c8] ;  /* 0x0000b20000067ab9 */ /* 0x000fe20000000a00 */
[----:B------:R-:W-:Y:S01]  /*c6f0*/  ULDC.64 UR8, c[0x0][0x280] ;  /* 0x0000a00000087ab9 */ /* 0x000fe20000000a00 */
[----:B------:R-:W4:Y:S01]  /*c700*/  LDC.64 R2, c[0x0][0x2e0] ;  /* 0x0000b800ff027b82 */ /* 0x000f220000000a00 */
[----:B------:R-:W5:Y:S01]  /*c710*/  S2R R21, SR_CTAID.Z ;  /* 0x0000000000157919 */ /* 0x000f620000002700 */
[----:B-1----:R-:W-:Y:S01]  /*c720*/  ISETP.NE.AND P0, PT, R14, 0x1, PT ;  /* 0x000000010e00780c */ /* 0x002fe20003f05270 */
[----:B--2---:R-:W-:-:S12]  /*c730*/  IMAD.SHL.U32 R0, R20, 0x20, RZ ;  /* 0x0000002014007824 */ /* 0x004fd800078e00ff */
[----:B0-----:R-:W0:Y:S01]  /*c740*/  @P0 LDC R5, c[0x0][0x44c] ;  /* 0x00011300ff050b82 */ /* 0x001e220000000800 */
[----:B------:R-:W-:-:S05]  /*c750*/  LOP3.LUT R0, R11, 0x60, R0, 0xf8, !PT ;  /* 0x000000600b007812 */ /* 0x000fca00078ef800 */
[----:B---3--:R-:W-:Y:S02]  /*c760*/  IMAD R0, R12, 0xc0, R0 ;  /* 0x000000c00c007824 */ /* 0x008fe400078e0200 */
[----:B------:R-:W1:Y:S02]  /*c770*/  @P0 LDC R7, c[0x0][0x450] ;  /* 0x00011400ff070b82 */ /* 0x000e640000000800 */
[----:B------:R-:W-:-:S06]  /*c780*/  VIADD R9, R0, 0x80 ;  /* 0x0000008000097836 */ /* 0x000fcc0000000000 */
[----:B------:R-:W2:Y:S08]  /*c790*/  @P0 LDC R8, c[0x0][0x44c] ;  /* 0x00011300ff080b82 */ /* 0x000eb00000000800 */
[----:B------:R-:W3:Y:S01]  /*c7a0*/  @P0 LDC R4, c[0x0][0x450] ;  /* 0x00011400ff040b82 */ /* 0x000ee20000000800 */
[----:B0-----:R-:W-:Y:S01]  /*c7b0*/  @P0 IMAD.HI.U32 R6, R0, R5, RZ ;  /* 0x0000000500060227 */ /* 0x001fe200078e00ff */
[----:B------:R-:W-:-:S04]  /*c7c0*/  MOV R5, R0 ;  /* 0x0000000000057202 */ /* 0x000fc80000000f00 */
[----:B-1----:R-:W-:Y:S02]  /*c7d0*/  @P0 SHF.R.U32.HI R5, RZ, R7, R6 ;  /* 0x00000007ff050219 */ /* 0x002fe40000011606 */
[----:B------:R-:W-:-:S03]  /*c7e0*/  SHF.R.U32.HI R6, RZ, 0x3, R20 ;  /* 0x00000003ff067819 */ /* 0x000fc60000011614 */
[----:B------:R-:W-:Y:S01]  /*c7f0*/  IMAD.MOV R13, RZ, RZ, -R5 ;  /* 0x000000ffff0d7224 */ /* 0x000fe200078e0a05 */
[----:B------:R-:W-:Y:S01]  /*c800*/  LOP3.LUT R6, R6, 0x3, RZ, 0xc0, !PT ;  /* 0x0000000306067812 */ /* 0x000fe200078ec0ff */
[----:B--2---:R-:W-:-:S04]  /*c810*/  @P0 IMAD.HI.U32 R7, R9, R8, RZ ;  /* 0x0000000809070227 */ /* 0x004fc800078e00ff */
[----:B------:R-:W-:Y:S02]  /*c820*/  IMAD.MOV.U32 R8, RZ, RZ, R9 ;  /* 0x000000ffff087224 */ /* 0x000fe400078e0009 */
[----:B------:R-:W-:Y:S01]  /*c830*/  IMAD R13, R14, R13, R0 ;  /* 0x0000000d0e0d7224 */ /* 0x000fe200078e0200 */
[----:B---3--:R-:W-:Y:S01]  /*c840*/  @P0 SHF.R.U32.HI R8, RZ, R4, R7 ;  /* 0x00000004ff080219 */ /* 0x008fe20000011607 */
[----:B----4-:R-:W-:-:S03]  /*c850*/  IMAD R4, R29, R2, RZ ;  /* 0x000000021d047224 */ /* 0x010fc600078e02ff */
[----:B------:R-:W-:Y:S01]  /*c860*/  SHF.R.S32.HI R0, RZ, 0x1f, R13 ;  /* 0x0000001fff007819 */ /* 0x000fe2000001140d */
[C---:B-----5:R-:W-:Y:S01]  /*c870*/  IMAD R7, R21.reuse, R3, R4 ;  /* 0x0000000315077224 */ /* 0x060fe200078e0204 */
[----:B------:R-:W-:Y:S01]  /*c880*/  SHF.R.S32.HI R4, RZ, 0x1f, R5 ;  /* 0x0000001fff047819 */ /* 0x000fe20000011405 */
[----:B------:R-:W-:Y:S01]  /*c890*/  IMAD.WIDE.U32 R2, R21, R2, UR4 ;  /* 0x0000000415027e25 */ /* 0x000fe2000f8e0002 */
[----:B------:R-:W-:-:S03]  /*c8a0*/  ULDC.64 UR4, c[0x0][0x2d0] ;  /* 0x0000b40000047ab9 */ /* 0x000fc60000000a00 */
[----:B------:R-:W-:Y:S02]  /*c8b0*/  IMAD R4, R4, UR4, RZ ;  /* 0x0000000404047c24 */ /* 0x000fe4000f8e02ff */
[----:B------:R-:W-:Y:S02]  /*c8c0*/  IMAD.IADD R3, R3, 0x1, R7 ;  /* 0x0000000103037824 */ /* 0x000fe400078e0207 */
[C---:B------:R-:W-:Y:S02]  /*c8d0*/  IMAD R7, R5.reuse, UR5, R4 ;  /* 0x0000000505077c24 */ /* 0x040fe4000f8e0204 */
[----:B------:R-:W-:-:S04]  /*c8e0*/  IMAD.WIDE.U32 R4, R5, UR4, R2 ;  /* 0x0000000405047c25 */ /* 0x000fc8000f8e0002 */
[----:B------:R-:W-:Y:S02]  /*c8f0*/  IMAD R0, R0, UR6, RZ ;  /* 0x0000000600007c24 */ /* 0x000fe4000f8e02ff */
[----:B------:R-:W-:Y:S02]  /*c900*/  IMAD.IADD R5, R5, 0x1, R7 ;  /* 0x0000000105057824 */ /* 0x000fe400078e0207 */
[C---:B------:R-:W-:Y:S01]  /*c910*/  IMAD R7, R13.reuse, UR7, R0 ;  /* 0x000000070d077c24 */ /* 0x040fe2000f8e0200 */
[----:B------:R-:W-:Y:S01]  /*c920*/  SHF.L.U32 R0, R20, 0x3, RZ ;  /* 0x0000000314007819 */ /* 0x000fe200000006ff */
[----:B------:R-:W-:-:S03]  /*c930*/  IMAD.WIDE.U32 R4, R13, UR6, R4 ;  /* 0x000000060d047c25 */ /* 0x000fc6000f8e0004 */
[----:B------:R-:W-:Y:S01]  /*c940*/  LOP3.LUT R21, R0, 0x18, RZ, 0xc0, !PT ;  /* 0x0000001800157812 */ /* 0x000fe200078ec0ff */
[----:B------:R-:W-:Y:S01]  /*c950*/  IMAD.SHL.U32 R13, R28, 0x8, RZ ;  /* 0x000000081c0d7824 */ /* 0x000fe200078e00ff */
[----:B------:R-:W-:Y:S01]  /*c960*/  LOP3.LUT R0, R0, 0x20, RZ, 0xc0, !PT ;  /* 0x0000002000007812 */ /* 0x000fe200078ec0ff */
[----:B------:R-:W-:Y:S02]  /*c970*/  IMAD.IADD R7, R5, 0x1, R7 ;  /* 0x0000000105077824 */ /* 0x000fe400078e0207 */
[----:B------:R-:W-:Y:S01]  /*c980*/  IMAD.MOV R10, RZ, RZ, -R8 ;  /* 0x000000ffff0a7224 */ /* 0x000fe200078e0a08 */
[----:B------:R-:W-:Y:S01]  /*c990*/  LOP3.LUT R0, R0, 0x300, R13, 0xf8, !PT ;  /* 0x0000030000007812 */ /* 0x000fe200078ef80d */
[C---:B------:R-:W-:Y:S02]  /*c9a0*/  IMAD R13, R6.reuse, 0x40, R21 ;  /* 0x00000040060d7824 */ /* 0x040fe400078e0215 */
[----:B------:R-:W-:Y:S02]  /*c9b0*/  IMAD.SHL.U32 R6, R6, 0x8, RZ ;  /* 0x0000000806067824 */ /* 0x000fe400078e00ff */
[----:B------:R-:W-:-:S02]  /*c9c0*/  IMAD R5, R14, R10, R9 ;  /* 0x0000000a0e057224 */ /* 0x000fc400078e0209 */
[----:B------:R-:W-:Y:S01]  /*c9d0*/  IMAD.WIDE.U32 R2, R8, UR4, R2 ;  /* 0x0000000408027c25 */ /* 0x000fe2000f8e0002 */
[----:B------:R-:W-:Y:S02]  /*c9e0*/  LOP3.LUT R0, R0, R13, R6, 0xf6, !PT ;  /* 0x0000000d00007212 */ /* 0x000fe400078ef606 */
[----:B------:R-:W-:-:S04]  /*c9f0*/  LEA R6, P0, R4, UR8, 0x1 ;  /* 0x0000000804067c11 */ /* 0x000fc8000f8008ff */
[----:B------:R-:W-:Y:S02]  /*ca00*/  LEA.HI.X R7, R4, UR9, R7, 0x1, P0 ;  /* 0x0000000904077c11 */ /* 0x000fe400080f0c07 */
[----:B------:R-:W-:-:S05]  /*ca10*/  SHF.R.S32.HI R4, RZ, 0x1f, R8 ;  /* 0x0000001fff047819 */ /* 0x000fca0000011408 */
[----:B------:R-:W-:Y:S01]  /*ca20*/  IMAD R9, R4, UR4, RZ ;  /* 0x0000000404097c24 */ /* 0x000fe2000f8e02ff */
[----:B------:R-:W-:Y:S01]  /*ca30*/  SHF.R.S32.HI R4, RZ, 0x1f, R5 ;  /* 0x0000001fff047819 */ /* 0x000fe20000011405 */
[----:B------:R-:W-:Y:S02]  /*ca40*/  ULDC UR4, c[0x0][0x2b8] ;  /* 0x0000ae0000047ab9 */ /* 0x000fe40000000800 */
[----:B------:R-:W-:Y:S01]  /*ca50*/  IMAD R9, R8, UR5, R9 ;  /* 0x0000000508097c24 */ /* 0x000fe2000f8e0209 */
[----:B------:R-:W-:Y:S01]  /*ca60*/  ISETP.GE.AND P2, PT, R21, UR4, PT ;  /* 0x0000000415007c0c */ /* 0x000fe2000bf46270 */
[----:B------:R-:W-:-:S03]  /*ca70*/  IMAD R4, R4, UR6, RZ ;  /* 0x0000000604047c24 */ /* 0x000fc6000f8e02ff */
[----:B------:R-:W-:Y:S01]  /*ca80*/  IADD3 R3, R3, R9, RZ ;  /* 0x0000000903037210 */ /* 0x000fe20007ffe0ff */
[----:B------:R-:W-:Y:S01]  /*ca90*/  IMAD R9, R5, UR7, R4 ;  /* 0x0000000705097c24 */ /* 0x000fe2000f8e0204 */
[----:B------:R-:W-:Y:S01]  /*caa0*/  LOP3.LUT R4, R21, 0x20, RZ, 0xfc, !PT ;  /* 0x0000002015047812 */ /* 0x000fe200078efcff */
[----:B------:R-:W-:-:S03]  /*cab0*/  IMAD.WIDE.U32 R2, R5, UR6, R2 ;  /* 0x0000000605027c25 */ /* 0x000fc6000f8e0002 */
[----:B------:R-:W-:Y:S02]  /*cac0*/  ISETP.GE.AND P0, PT, R4, UR4, PT ;  /* 0x0000000404007c0c */ /* 0x000fe4000bf06270 */
[----:B------:R-:W-:Y:S01]  /*cad0*/  LOP3.LUT R4, R21, 0x40, RZ, 0xfc, !PT ;  /* 0x0000004015047812 */ /* 0x000fe200078efcff */
[----:B------:R-:W-:Y:S01]  /*cae0*/  IMAD.IADD R3, R3, 0x1, R9 ;  /* 0x0000000103037824 */ /* 0x000fe200078e0209 */
[----:B------:R-:W-:Y:S02]  /*caf0*/  LEA R20, P3, R2, UR8, 0x1 ;  /* 0x0000000802147c11 */ /* 0x000fe4000f8608ff */
[----:B------:R-:W-:Y:S01]  /*cb00*/  ISETP.GE.AND P1, PT, R4, UR4, PT ;  /* 0x0000000404007c0c */ /* 0x000fe2000bf26270 */
[----:B------:R-:W-:Y:S01]  /*cb10*/  UMOV UR4, 0xffffffff ;  /* 0xffffffff00047882 */ /* 0x000fe20000000000 */
[----:B------:R-:W-:Y:S02]  /*cb20*/  LEA.HI.X R10, R2, UR9, R3, 0x1, P3 ;  /* 0x00000009020a7c11 */ /* 0x000fe400098f0c03 */
[----:B------:R-:W-:Y:S09]  /*cb30*/  BRA.DIV UR4, `(.L_x_9400) ;  /* 0x0000002e04687947 */ /* 0x000ff2000b800000 */
[----:B------:R-:W0:Y:S01]  /*cb40*/  S2R R2, SR_CTAID.X ;  /* 0x0000000000027919 */ /* 0x000e220000002500 */
[----:B------:R-:W1:Y:S01]  /*cb50*/  LDC R4, c[0x0][0x448] ;  /* 0x00011200ff047b82 */ /* 0x000e620000000800 */
[----:B------:R-:W-:Y:S01]  /*cb60*/  ULDC UR4, c[0x0][0x288] ;  /* 0x0000a20000047ab9 */ /* 0x000fe20000000800 */
[----:B------:R-:W-:Y:S04]  /*cb70*/  SHFL.IDX PT, R3, R7, RZ, 0x1c1f ;  /* 0x001c1fff07037589 */ /* 0x000fe800000e0000 */
[----:B------:R-:W-:Y:S04]  /*cb80*/  SHFL.IDX PT, R5, R7, 0x1, 0x1c1f ;  /* 0x003c1f0007057f89 */ /* 0x000fe800000e0000 */
[----:B------:R-:W-:Y:S01]  /*cb90*/  SHFL.IDX PT, R14, R6, 0x2, 0x1c1f ;  /* 0x005c1f00060e7f89 */ /* 0x000fe200000e0000 */
[----:B-1----:R-:W-:-:S03]  /*cba0*/  IMAD R9, R4, UR4, RZ ;  /* 0x0000000404097c24 */ /* 0x002fc6000f8e02ff */
[----:B------:R-:W-:Y:S01]  /*cbb0*/  SHFL.IDX PT, R4, R6, 0x1, 0x1c1f ;  /* 0x003c1f0006047f89 */ /* 0x000fe200000e0000 */
[----:B0-----:R-:W-:-:S03]  /*cbc0*/  IMAD R8, R2, 0xc0, R11 ;  /* 0x000000c002087824 */ /* 0x001fc600078e020b */
[----:B------:R-:W0:Y:S01]  /*cbd0*/  SHFL.IDX PT, R2, R6, RZ, 0x1c1f ;  /* 0x001c1fff06027589 */ /* 0x000e2200000e0000 */
[C---:B------:R-:W-:Y:S01]  /*cbe0*/  VIADD R12, R8.reuse, 0x20 ;  /* 0x00000020080c7836 */ /* 0x040fe20000000000 */
[----:B------:R-:W-:-:S13]  /*cbf0*/  ISETP.GE.AND P3, PT, R8, R9, PT ;  /* 0x000000090800720c */ /* 0x000fda0003f66270 */
[----:B------:R-:W-:Y:S01]  /*cc00*/  @!P3 LEA R29, R0, UR40, 0x1 ;  /* 0x00000028001dbc11 */ /* 0x000fe2000f8e08ff */
[----:B0-----:R-:W-:-:S05]  /*cc10*/  @!P3 IMAD.WIDE.U32 R2, R21, 0x2, R2 ;  /* 0x000000021502b825 */ /* 0x001fca00078e0002 */
[----:B------:R-:W-:Y:S04]  /*cc20*/  @!P3 LDGSTS.E.BYPASS.LTC128B.128 [R29+0xda00], desc[UR38][R2.64], !P2 ;  /* 0x0da00000021dbfae */ /* 0x000fe8000d101d66 */
[----:B------:R-:W-:Y:S04]  /*cc30*/  @!P3 LDGSTS.E.BYPASS.LTC128B.128 [R29+0x10a00], desc[UR38][R2.64+0x40], !P0 ;  /* 0x10a00040021dbfae */ /* 0x000fe8000c101d66 */
[----:B------:R0:W-:Y:S01]  /*cc40*/  @!P3 LDGSTS.E.BYPASS.LTC128B.128 [R29+0x13a00], desc[UR38][R2.64+0x80], !P1 ;  /* 0x13a00080021dbfae */ /* 0x0001e2000c901d66 */
[----:B------:R-:W-:Y:S01]  /*cc50*/  ISETP.GE.AND P3, PT, R12, R9, PT ;  /* 0x000000090c00720c */ /* 0x000fe20003f66270 */
[----:B------:R-:W-:-:S05]  /*cc60*/  VIADD R12, R8, 0x40 ;  /* 0x00000040080c7836 */ /* 0x000fca0000000000 */
[-C--:B------:R-:W-:Y:S02]  /*cc70*/  ISETP.GE.AND P4, PT, R12, R9.reuse, PT ;  /* 0x000000090c00720c */ /* 0x080fe40003f86270 */
[----:B------:R-:W-:Y:S01]  /*cc80*/  IADD3 R12, R8, 0x60, RZ ;  /* 0x00000060080c7810 */ /* 0x000fe20007ffe0ff */
[----:B0-----:R-:W0:Y:S04]  /*cc90*/  SHFL.IDX PT, R2, R7, 0x2, 0x1c1f ;  /* 0x005c1f0007027f89 */ /* 0x001e2800000e0000 */
[----:B------:R-:W-:Y:S01]  /*cca0*/  @!P3 IMAD.WIDE.U32 R4, R21, 0x2, R4 ;  /* 0x000000021504b825 */ /* 0x000fe200078e0004 */
[----:B------:R-:W-:Y:S01]  /*ccb0*/  @!P3 LEA R29, R0, UR40, 0x1 ;  /* 0x00000028001dbc11 */ /* 0x000fe2000f8e08ff */
[----:B------:R-:W-:Y:S04]  /*ccc0*/  SHFL.IDX PT, R7, R7, 0x3, 0x1c1f ;  /* 0x007c1f0007077f89 */ /* 0x000fe800000e0000 */
[----:B------:R-:W-:Y:S04]  /*ccd0*/  @!P3 LDGSTS.E.BYPASS.LTC128B.128 [R29+0xe200], desc[UR38][R4.64], !P2 ;  /* 0x0e200000041dbfae */ /* 0x000fe8000d101d66 */
[----:B------:R-:W-:Y:S04]  /*cce0*/  @!P3 LDGSTS.E.BYPASS.LTC128B.128 [R29+0x11200], desc[UR38][R4.64+0x40], !P0 ;  /* 0x11200040041dbfae */ /* 0x000fe8000c101d66 */
[----:B------:R1:W-:Y:S01]  /*ccf0*/  @!P3 LDGSTS.E.BYPASS.LTC128B.128 [R29+0x14200], desc[UR38][R4.64+0x80], !P1 ;  /* 0x14200080041dbfae */ /* 0x0003e2000c901d66 */
[----:B------:R-:W-:Y:S01]  /*cd00*/  ISETP.GE.AND P3, PT, R12, R9, PT ;  /* 0x000000090c00720c */ /* 0x000fe20003f66270 */
[----:B0-----:R-:W-:-:S02]  /*cd10*/  IMAD.MOV.U32 R3, RZ, RZ, R2 ;  /* 0x000000ffff037224 */ /* 0x001fc400078e0002 */
[----:B------:R-:W-:Y:S02]  /*cd20*/  IMAD.MOV.U32 R2, RZ, RZ, R14 ;  /* 0x000000ffff027224 */ /* 0x000fe400078e000e */
[----:B------:R-:W0:Y:S01]  /*cd30*/  SHFL.IDX PT, R14, R6, 0x3, 0x1c1f ;  /* 0x007c1f00060e7f89 */ /* 0x000e2200000e0000 */
[----:B-1----:R-:W-:Y:S01]  /*cd40*/  @!P4 LEA R5, R0, UR40, 0x1 ;  /* 0x000000280005cc11 */ /* 0x002fe2000f8e08ff */
[----:B------:R-:W-:Y:S02]  /*cd50*/  @!P4 IMAD.WIDE.U32 R2, R21, 0x2, R2 ;  /* 0x000000021502c825 */ /* 0x000fe400078e0002 */
[----:B------:R-:W-:Y:S02]  /*cd60*/  SHFL.IDX PT, R29, R10, RZ, 0x1c1f ;  /* 0x001c1fff0a1d7589 */ /* 0x000fe400000e0000 */
[----:B------:R-:W-:Y:S02]  /*cd70*/  VIADD R4, R8, 0x80 ;  /* 0x0000008008047836 */ /* 0x000fe40000000000 */
[----:B------:R-:W1:Y:S04]  /*cd80*/  SHFL.IDX PT, R6, R20, RZ, 0x1c1f ;  /* 0x001c1fff14067589 */ /* 0x000e6800000e0000 */
[----:B------:R-:W-:Y:S04]  /*cd90*/  @!P4 LDGSTS.E.BYPASS.LTC128B.128 [R5+0xea00], desc[UR38][R2.64], !P2 ;  /* 0x0ea000000205cfae */ /* 0x000fe8000d101d66 */
[----:B------:R-:W-:Y:S04]  /*cda0*/  @!P4 LDGSTS.E.BYPASS.LTC128B.128 [R5+0x11a00], desc[UR38][R2.64+0x40], !P0 ;  /* 0x11a000400205cfae */ /* 0x000fe8000c101d66 */
[----:B------:R2:W-:Y:S01]  /*cdb0*/  @!P4 LDGSTS.E.BYPASS.LTC128B.128 [R5+0x14a00], desc[UR38][R2.64+0x80], !P1 ;  /* 0x14a000800205cfae */ /* 0x0005e2000c901d66 */
[----:B------:R-:W-:Y:S01]  /*cdc0*/  ISETP.GE.AND P4, PT, R4, R9, PT ;  /* 0x000000090400720c */ /* 0x000fe20003f86270 */
[----:B0-----:R-:W-:-:S02]  /*cdd0*/  IMAD.MOV.U32 R4, RZ, RZ, R14 ;  /* 0x000000ffff047224 */ /* 0x001fc400078e000e */
[----:B------:R-:W0:Y:S04]  /*cde0*/  SHFL.IDX PT, R10, R10, 0x1, 0x1c1f ;  /* 0x003c1f000a0a7f89 */ /* 0x000e2800000e0000 */
[----:B------:R3:W4:Y:S01]  /*cdf0*/  SHFL.IDX PT, R14, R20, 0x1, 0x1c1f ;  /* 0x003c1f00140e7f89 */ /* 0x00072200000e0000 */
[----:B--2---:R-:W-:Y:S01]  /*ce00*/  IMAD.MOV.U32 R5, RZ, RZ, R7 ;  /* 0x000000ffff057224 */ /* 0x004fe200078e0007 */
[C---:B------:R-:W-:Y:S01]  /*ce10*/  @!P3 LEA R7, R0.reuse, UR40, 0x1 ;  /* 0x000000280007bc11 */ /* 0x040fe2000f8e08ff */
[----:B-1----:R-:W-:Y:S01]  /*ce20*/  IMAD.MOV.U32 R2, RZ, RZ, R6 ;  /* 0x000000ffff027224 */ /* 0x002fe200078e0006 */
[----:B------:R-:W-:Y:S01]  /*ce30*/  MOV R6, 0x1 ;  /* 0x0000000100067802 */ /* 0x000fe20000000f00 */
[----:B------:R-:W-:Y:S01]  /*ce40*/  IMAD.MOV.U32 R3, RZ, RZ, R29 ;  /* 0x000000ffff037224 */ /* 0x000fe200078e001d */
[----:B------:R-:W-:Y:S01]  /*ce50*/  @!P4 LEA R29, R0, UR40, 0x1 ;  /* 0x00000028001dcc11 */ /* 0x000fe2000f8e08ff */
[----:B------:R-:W-:-:S04]  /*ce60*/  @!P3 IMAD.WIDE.U32 R4, R21, 0x2, R4 ;  /* 0x000000021504b825 */ /* 0x000fc800078e0004 */
[----:B------:R-:W-:Y:S01]  /*ce70*/  @!P4 IMAD.WIDE.U32 R2, R21, 0x2, R2 ;  /* 0x000000021502c825 */ /* 0x000fe200078e0002 */
[----:B------:R3:W-:Y:S04]  /*ce80*/  @!P3 LDGSTS.E.BYPASS.LTC128B.128 [R7+0xf200], desc[UR38][R4.64], !P2 ;  /* 0x0f2000000407bfae */ /* 0x0007e8000d101d66 */
[----:B------:R3:W-:Y:S04]  /*ce90*/  @!P3 LDGSTS.E.BYPASS.LTC128B.128 [R7+0x12200], desc[UR38][R4.64+0x40], !P0 ;  /* 0x122000400407bfae */ /* 0x0007e8000c101d66 */
[----:B------:R3:W-:Y:S04]  /*cea0*/  @!P3 LDGSTS.E.BYPASS.LTC128B.128 [R7+0x15200], desc[UR38][R4.64+0x80], !P1 ;  /* 0x152000800407bfae */ /* 0x0007e8000c901d66 */
[----:B------:R3:W-:Y:S04]  /*ceb0*/  @!P4 LDGSTS.E.BYPASS.LTC128B.128 [R29+0xfa00], desc[UR38][R2.64], !P2 ;  /* 0x0fa00000021dcfae */ /* 0x0007e8000d101d66 */
[----:B------:R3:W-:Y:S04]  /*cec0*/  @!P4 LDGSTS.E.BYPASS.LTC128B.128 [R29+0x12a00], desc[UR38][R2.64+0x40], !P0 ;  /* 0x12a00040021dcfae */ /* 0x0007e8000c101d66 */
[----:B0---4-:R3:W-:Y:S02]  /*ced0*/  @!P4 LDGSTS.E.BYPASS.LTC128B.128 [R29+0x15a00], desc[UR38][R2.64+0x80], !P1 ;  /* 0x15a00080021dcfae */ /* 0x0117e4000c901d66 */
.L_x_9494:
[----:B------:R-:W-:Y:S01]  /*cee0*/  VIADD R8, R8, 0xa0 ;  /* 0x000000a008087836 */ /* 0x000fe20000000000 */
[----:B------:R-:W-:Y:S01]  /*cef0*/  BSSY B0, `(.L_x_9401) ;  /* 0x000000e000007945 */ /* 0x000fe20003800000 */
[----:B---3--:R-:W-:Y:S02]  /*cf00*/  IMAD.MOV.U32 R4, RZ, RZ, 0x1 ;  /* 0x00000001ff047424 */ /* 0x008fe400078e00ff */
[----:B------:R-:W-:Y:S01]  /*cf10*/  IMAD.MOV.U32 R2, RZ, RZ, R14 ;  /* 0x000000ffff027224 */ /* 0x000fe200078e000e */
[----:B------:R-:W-:Y:S01]  /*cf20*/  ISETP.GE.AND P3, PT, R8, R9, PT ;  /* 0x000000090800720c */ /* 0x000fe20003f66270 */
[----:B------:R-:W-:-:S12]  /*cf30*/  IMAD.MOV.U32 R3, RZ, RZ, R10 ;  /* 0x000000ffff037224 */ /* 0x000fd800078e000a */
[----:B------:R-:W-:Y:S05]  /*cf40*/  @P3 BRA `(.L_x_9402) ;  /* 0x0000000000203947 */ /* 0x000fea0003800000 */
[----:B------:R-:W-:Y:S01]  /*cf50*/  IMAD.WIDE.U32 R2, R21, 0x2, R2 ;  /* 0x0000000215027825 */ /* 0x000fe200078e0002 */
[----:B------:R-:W-:-:S05]  /*cf60*/  LEA R5, R0, UR40, 0x1 ;  /* 0x0000002800057c11 */ /* 0x000fca000f8e08ff */
[----:B------:R-:W-:Y:S01]  /*cf70*/  @!PT LDS RZ, [RZ] ;  /* 0x00000000fffff984 */ /* 0x000fe20000000800 */
[----:B------:R-:W-:Y:S01]  /*cf80*/  @!PT LDS RZ, [RZ] ;  /* 0x00000000fffff984 */ /* 0x000fe20000000800 */
[----:B------:R-:W-:Y:S01]  /*cf90*/  @!PT LDS RZ, [RZ] ;  /* 0x00000000fffff984 */ /* 0x000fe20000000800 */
[----:B------:R0:W-:Y:S04]  /*cfa0*/  LDGSTS.E.BYPASS.LTC128B.128 [R5+0x10200], desc[UR38][R2.64], !P2 ;  /* 0x1020000002057fae */ /* 0x0001e8000d101d66 */
[----:B------:R0:W-:Y:S04]  /*cfb0*/  LDGSTS.E.BYPASS.LTC128B.128 [R5+0x13200], desc[UR38][R2.64+0x40], !P0 ;  /* 0x1320004002057fae */ /* 0x0001e8000c101d66 */
[----:B------:R0:W-:Y:S02]  /*cfc0*/  LDGSTS.E.BYPASS.LTC128B.128 [R5+0x16200], desc[UR38][R2.64+0x80], !P1 ;  /* 0x1620008002057fae */ /* 0x0001e4000c901d66 */
.L_x_9402:
[----:B------:R-:W-:Y:S05]  /*cfd0*/  BSYNC B0 ;  /* 0x0000000000007941 */ /* 0x000fea0003800000 */
.L_x_9401:
[----:B------:R-:W-:Y:S01]  /*cfe0*/  NOP ;  /* 0x0000000000007918 */ /* 0x000fe20000000000 */
[----:B------:R-:W-:Y:S01]  /*cff0*/  SYNCS.ARRIVE.TRANS64.RED.A0T1 RZ, [UR40+0x31c00], RZ ;  /* 0x031c00ffffff79a7 */ /* 0x000fe20008200428 */
[----:B------:R-:W-:Y:S01]  /*d000*/  SHF.L.U32 R0, R4, 0x1f, RZ ;  /* 0x0000001f04007819 */ /* 0x000fe200000006ff */
[----:B------:R-:W-:Y:S01]  /*d010*/  ARRIVES.LDGSTSBAR.64.TRANSCNT [UR40+0x31c00] ;  /* 0x031c0000ff0079b0 */ /* 0x000fe20008000aa8 */
[----:B------:R-:W-:Y:S01]  /*d020*/  NOP ;  /* 0x0000000000007918 */ /* 0x000fe20000000000 */
[----:B------:R-:W-:Y:S01]  /*d030*/  SYNCS.ARRIVE.TRANS64.A1T0 RZ, [UR40+0x31c00], RZ ;  /* 0x031c00ffffff79a7 */ /* 0x000fe20008100028 */
[----:B------:R-:W-:-:S05]  /*d040*/  VIADD R8, R26, 0xfffffffe ;  /* 0xfffffffe1a087836 */ /* 0x000fca0000000000 */
[----:B------:R-:W-:Y:S01]  /*d050*/  ISETP.GE.AND P1, PT, R8, R24, PT ;  /* 0x000000180800720c */ /* 0x000fe20003f26270 */
[----:B------:R-:W1:Y:S02]  /*d060*/  SYNCS.PHASECHK.TRANS64.TRYWAIT P0, [UR40+0x31c20], R0 ;  /* 0x031c2000ff0075a7 */ /* 0x000e640008000168 */
[----:B-1----:R-:W-:Y:S10]  /*d070*/  @!P0 BRA `(.L_x_9403) ;  /* 0x0000003000108947 */ /* 0x002ff40003800000 */
.L_x_9495:
[----:B0-----:R-:W-:Y:S01]  /*d080*/  MOV R0, RZ ;  /* 0x000000ff00007202 */ /* 0x001fe20000000f00 */
[----:B------:R-:W-:Y:S06]  /*d090*/  @!P1 BRA `(.L_x_9404) ;  /* 0x0000001c00609947 */ /* 0x000fec0003800000 */
[----:B------:R-:W-:Y:S01]  /*d0a0*/  UIADD3 UR4, UR42, 0x1, URZ ;  /* 0x000000012a047890 */ /* 0x000fe2000fffe03f */
[----:B------:R-:W0:Y:S01]  /*d0b0*/  S2R R4, SR_TID.X ;  /* 0x0000000000047919 */ /* 0x000e220000002100 */
[----:B------:R-:W-:Y:S01]  /*d0c0*/  LOP3.LUT R24, RZ, R24, RZ, 0x33, !PT ;  /* 0x00000018ff187212 */ /* 0x000fe200078e33ff */
[----:B------:R-:W-:-:S03]  /*d0d0*/  IMAD.MOV.U32 R6, RZ, RZ, 0x1 ;  /* 0x00000001ff067424 */ /* 0x000fc600078e00ff */
[----:B------:R-:W-:-:S05]  /*d0e0*/  IMAD R25, R25, UR4, RZ ;  /* 0x0000000419197c24 */ /* 0x000fca000f8e02ff */
[----:B------:R-:W-:-:S04]  /*d0f0*/  VIMNMX R25, R25, UR41, PT ;  /* 0x0000002919197c48 */ /* 0x000fc8000bfe0100 */
[----:B------:R-:W-:Y:S01]  /*d100*/  LOP3.LUT R2, RZ, R25, RZ, 0x33, !PT ;  /* 0x00000019ff027212 */ /* 0x000fe200078e33ff */
[----:B------:R-:W-:-:S05]  /*d110*/  IMAD.MOV R3, RZ, RZ, -R25 ;  /* 0x000000ffff037224 */ /* 0x000fca00078e0a19 */
[----:B------:R-:W-:-:S05]  /*d120*/  VIADDMNMX R24, R3, 0x1, R24, !PT ;  /* 0x0000000103187846 */ /* 0x000fca0007800118 */
[----:B------:R-:W-:Y:S02]  /*d130*/  VIADD R3, R24, 0xfffffffe ;  /* 0xfffffffe18037836 */ /* 0x000fe40000000000 */
[----:B------:R-:W-:-:S03]  /*d140*/  IMAD.IADD R9, R25, 0x1, R24 ;  /* 0x0000000119097824 */ /* 0x000fc600078e0218 */
[----:B------:R-:W-:Y:S02]  /*d150*/  ISETP.NE.AND P0, PT, R3, R2, PT ;  /* 0x000000020300720c */ /* 0x000fe40003f05270 */
[----:B0-----:R-:W-:Y:S01]  /*d160*/  LOP3.LUT R7, R4, 0x1f, RZ, 0xc0, !PT ;  /* 0x0000001f04077812 */ /* 0x001fe200078ec0ff */
[----:B------:R-:W-:Y:S01]  /*d170*/  IMAD.MOV.U32 R4, RZ, RZ, R16 ;  /* 0x000000ffff047224 */ /* 0x000fe200078e0010 */
[----:B------:R-:W-:-:S09]  /*d180*/  LOP3.LUT R10, R9, 0x1, RZ, 0xc0, !PT ;  /* 0x00000001090a7812 */ /* 0x000fd200078ec0ff */
[----:B------:R-:W-:Y:S05]  /*d190*/  @!P0 BRA `(.L_x_9405) ;  /* 0x0000001000cc8947 */ /* 0x000fea0003800000 */
[----:B------:R-:W-:Y:S01]  /*d1a0*/  BSSY B0, `(.L_x_9405) ;  /* 0x0000132000007945 */ /* 0x000fe20003800000 */
[----:B------:R-:W-:Y:S01]  /*d1b0*/  IADD3 R9, R9, -R10, RZ ;  /* 0x8000000a09097210 */ /* 0x000fe20007ffe0ff */
[----:B------:R-:W-:Y:S02]  /*d1c0*/  IMAD.MOV.U32 R11, RZ, RZ, 0x1 ;  /* 0x00000001ff0b7424 */ /* 0x000fe400078e00ff */
[----:B------:R-:W-:-:S07]  /*d1d0*/  IMAD.MOV.U32 R4, RZ, RZ, R16 ;  /* 0x000000ffff047224 */ /* 0x000fce00078e0010 */
.L_x_9440:
[----:B------:R-:W-:Y:S01]  /*d1e0*/  ISETP.NE.AND P0, PT, R22, RZ, PT ;  /* 0x000000ff1600720c */ /* 0x000fe20003f05270 */
[----:B------:R-:W-:Y:S01]  /*d1f0*/  VIADD R9, R9, 0xfffffffe ;  /* 0xfffffffe09097836 */ /* 0x000fe20000000000 */
[----:B------:R-:W-:Y:S04]  /*d200*/  BSSY B1, `(.L_x_9406) ;  /* 0x0000093000017945 */ /* 0x000fe80003800000 */
[----:B------:R-:W-:-:S07]  /*d210*/  ISETP.NE.AND P1, PT, R9, RZ, PT ;  /* 0x000000ff0900720c */ /* 0x000fce0003f25270 */
[----:B------:R-:W-:Y:S06]  /*d220*/  @!P0 BRA `(.L_x_9407) ;  /* 0x0000000800408947 */ /* 0x000fec0003800000 */
[----:B------:R-:W-:Y:S01]  /*d230*/  ISETP.NE.AND P0, PT, R23, RZ, PT ;  /* 0x000000ff1700720c */ /* 0x000fe20003f05270 */
[----:B------:R-:W-:Y:S01]  /*d240*/  IMAD.MOV.U32 R13, RZ, RZ, R8 ;  /* 0x000000ffff0d7224 */ /* 0x000fe200078e0008 */
[----:B------:R-:W-:-:S11]  /*d250*/  SHF.L.U32 R6, R11, 0x1f, RZ ;  /* 0x0000001f0b067819 */ /* 0x000fd600000006ff */
[----:B------:R-:W-:Y:S05]  /*d260*/  @!P0 BRA `(.L_x_9408) ;  /* 0x00000000004c8947 */ /* 0x000fea0003800000 */
        /* <DEDUP_REMOVED lines=19> */
.L_x_9408:
[----:B------:R-:W1:Y:S01]  /*d3a0*/  SYNCS.PHASECHK.TRANS64.TRYWAIT P0, [UR40+0x31c48], R6 ;  /* 0x031c4806ff0075a7 */ /* 0x000e620008000168 */
[----:B------:R-:W-:Y:S01]  /*d3b0*/  BSSY B2, `(.L_x_9409) ;  /* 0x0000003000027945 */ /* 0x000fe20003800000 */
[----:B------:R-:W-:-:S03]  /*d3c0*/  ISETP.NE.AND P2, PT, R28, RZ, PT ;  /* 0x000000ff1c00720c */ /* 0x000fc60003f45270 */
[----:B-1----:R-:W-:Y:S10]  /*d3d0*/  @!P0 BRA `(.L_x_9410) ;  /* 0x0000002c00508947 */ /* 0x002ff40003800000 */
.L_x_9496:
[----:B------:R-:W-:Y:S05]  /*d3e0*/  BSYNC B2 ;  /* 0x0000000000027941 */ /* 0x000fea0003800000 */
.L_x_9409:
[----:B------:R-:W-:Y:S04]  /*d3f0*/  BSSY B2, `(.L_x_9411) ;  /* 0x0000007000027945 */ /* 0x000fe80003800000 */
[----:B------:R-:W-:Y:S05]  /*d400*/  @P2 BRA `(.L_x_9412) ;  /* 0x0000000000142947 */ /* 0x000fea0003800000 */
[----:B------:R-:W-:Y:S01]  /*d410*/  ISETP.NE.AND P0, PT, R7, RZ, PT ;  /* 0x000000ff0700720c */ /* 0x000fe20003f05270 */
[----:B------:R-:W-:-:S04]  /*d420*/  IMAD.MOV.U32 R2, RZ, RZ, 0x6c00 ;  /* 0x00006c00ff027424 */ /* 0x000fc800078e00ff */
[----:B------:R2:W-:Y:S08]  /*d430*/  SYNCS.ARRIVE.TRANS64 RZ, [UR40+0x31c38], R2 ;  /* 0x031c3802ffff79a7 */ /* 0x0005f00008000028 */
[----:B--2---:R-:W-:Y:S05]  /*d440*/  @!P0 BRA `(.L_x_9412) ;  /* 0x0000000000048947 */ /* 0x004fea0003800000 */
[----:B------:R-:W-:Y:S01]  /*d450*/  BPT.TRAP 0x1 ;  /* 0x000000040000795c */ /* 0x000fe20000300000 */
.L_x_9412:
[----:B------:R-:W-:Y:S05]  /*d460*/  BSYNC B2 ;  /* 0x0000000000027941 */ /* 0x000fea0003800000 */
.L_x_9411:
[----:B0-----:R-:W-:Y:S01]  /*d470*/  IMAD.MOV.U32 R5, RZ, RZ, RZ ;  /* 0x000000ffff057224 */ /* 0x001fe200078e00ff */
[----:B------:R-:W-:Y:S01]  /*d480*/  ULDC.64 UR4, c[0x0][0x198] ;  /* 0x0000660000047ab9 */ /* 0x000fe20000000a00 */
[----:B------:R-:W-:Y:S01]  /*d490*/  PLOP3.LUT P0, PT, PT, PT, PT, 0x80, 0x0 ;  /* 0x000000000000781c */ /* 0x000fe20003f0f070 */
[----:B------:R-:W-:Y:S01]  /*d4a0*/  UIADD3 UR4, UP0, UR4, 0x370, URZ ;  /* 0x0000037004047890 */ /* 0x000fe2000ff1e03f */
[----:B------:R-:W-:Y:S01]  /*d4b0*/  IMAD R2, R13, 0x90, RZ ;  /* 0x000000900d027824 */ /* 0x000fe200078e02ff */
[----:B------:R-:W-:Y:S01]  /*d4c0*/  R2UR UR34, R5 ;  /* 0x00000000052272ca */ /* 0x000fe200000e0000 */
[----:B------:R-:W-:Y:S02]  /*d4d0*/  UIADD3 UR32, UR40, 0x1d600, URZ ;  /* 0x0001d60028207890 */ /* 0x000fe4000fffe03f */
[----:B------:R-:W-:Y:S02]  /*d4e0*/  UIADD3 UR33, UR40, 0x31c38, URZ ;  /* 0x00031c3828217890 */ /* 0x000fe4000fffe03f */
[----:B------:R-:W-:Y:S01]  /*d4f0*/  UIADD3.X UR5, URZ, UR5, URZ, UP0, !UPT ;  /* 0x000000053f057290 */ /* 0x000fe200087fe43f */
[----:B------:R-:W-:Y:S01]  /*d500*/  UMOV UR6, 0x0 ;  /* 0x0000000000067882 */ /* 0x000fe20000000000 */
[----:B------:R-:W-:-:S10]  /*d510*/  UMOV UR7, 0x14f00000 ;  /* 0x14f0000000077882 */ /* 0x000fd40000000000 */
.L_x_9413:
        /* <DEDUP_REMOVED lines=13> */
.L_x_9414:
        /* <DEDUP_REMOVED lines=15> */
.L_x_9415:
        /* <DEDUP_REMOVED lines=12> */
.L_x_9497:
[----:B------:R-:W-:Y:S05]  /*d7a0*/  BSYNC B2 ;  /* 0x0000000000027941 */ /* 0x000fea0003800000 */
.L_x_9416:
[----:B------:R-:W-:Y:S01]  /*d7b0*/  BSSY B2, `(.L_x_9418) ;  /* 0x0000009000027945 */ /* 0x000fe20003800000 */
[----:B------:R-:W-:Y:S02]  /*d7c0*/  IMAD.MOV.U32 R2, RZ, RZ, 0x0 ;  /* 0x00000000ff027424 */ /* 0x000fe400078e00ff */
[----:B01----:R-:W-:Y:S01]  /*d7d0*/  IMAD.MOV.U32 R3, RZ, RZ, 0x14f00000 ;  /* 0x14f00000ff037424 */ /* 0x003fe200078e00ff */
[----:B------:R-:W-:Y:S06]  /*d7e0*/  @P2 BRA `(.L_x_9419) ;  /* 0x0000000000142947 */ /* 0x000fec0003800000 */
[----:B------:R-:W-:Y:S01]  /*d7f0*/  ISETP.NE.AND P0, PT, R7, RZ, PT ;  /* 0x000000ff0700720c */ /* 0x000fe20003f05270 */
[----:B------:R-:W-:-:S04]  /*d800*/  IMAD.MOV.U32 R6, RZ, RZ, 0x6c00 ;  /* 0x00006c00ff067424 */ /* 0x000fc800078e00ff */
[----:B------:R0:W-:Y:S08]  /*d810*/  SYNCS.ARRIVE.TRANS64 RZ, [UR40+0x31c50], R6 ;  /* 0x031c5006ffff79a7 */ /* 0x0001f00008000028 */
[----:B0-----:R-:W-:Y:S05]  /*d820*/  @!P0 BRA `(.L_x_9419) ;  /* 0x0000000000048947 */ /* 0x001fea0003800000 */
[----:B------:R-:W-:Y:S01]  /*d830*/  BPT.TRAP 0x1 ;  /* 0x000000040000795c */ /* 0x000fe20000300000 */
.L_x_9419:
[----:B------:R-:W-:Y:S05]  /*d840*/  BSYNC B2 ;  /* 0x0000000000027941 */ /* 0x000fea0003800000 */
.L_x_9418:
        /* <DEDUP_REMOVED lines=10> */
.L_x_9420:
        /* <DEDUP_REMOVED lines=13> */
.L_x_9421:
        /* <DEDUP_REMOVED lines=13> */
.L_x_9422:
        /* <DEDUP_REMOVED lines=10> */
.L_x_9407:
[----:B------:R-:W-:Y:S05]  /*db30*/  BSYNC B1 ;  /* 0x0000000000017941 */ /* 0x000fea0003800000 */
.L_x_9406:
[----:B------:R-:W-:Y:S01]  /*db40*/  ISETP.NE.AND P0, PT, R22, RZ, PT ;  /* 0x000000ff1600720c */ /* 0x000fe20003f05270 */
[----:B------:R-:W-:Y:S01]  /*db50*/  BSSY B1, `(.L_x_9423) ;  /* 0x0000093000017945 */ /* 0x000fe20003800000 */
[----:B------:R-:W-:-:S11]  /*db60*/  LOP3.LUT R6, R11, 0x1, RZ, 0x3c, !PT ;  /* 0x000000010b067812 */ /* 0x000fd600078e3cff */
[----:B------:R-:W-:Y:S05]  /*db70*/  @!P0 BRA `(.L_x_9424) ;  /* 0x0000000800408947 */ /* 0x000fea0003800000 */
[----:B------:R-:W-:Y:S02]  /*db80*/  ISETP.NE.AND P0, PT, R23, RZ, PT ;  /* 0x000000ff1700720c */ /* 0x000fe40003f05270 */
[----:B------:R-:W-:Y:S02]  /*db90*/  SHF.L.U32 R12, R6, 0x1f, RZ ;  /* 0x0000001f060c7819 */ /* 0x000fe400000006ff */
[----:B------:R-:W-:-:S09]  /*dba0*/  IADD3 R13, R8, -0x1, RZ ;  /* 0xffffffff080d7810 */ /* 0x000fd20007ffe0ff */
        /* <DEDUP_REMOVED lines=20> */
.L_x_9425:
[----:B------:R-:W1:Y:S01]  /*dcf0*/  SYNCS.PHASECHK.TRANS64.TRYWAIT P0, [UR40+0x31c40], R12 ;  /* 0x031c400cff0075a7 */ /* 0x000e620008000168 */
[----:B------:R-:W-:Y:S01]  /*dd00*/  BSSY B2, `(.L_x_9426) ;  /* 0x0000003000027945 */ /* 0x000fe20003800000 */
[----:B------:R-:W-:-:S03]  /*dd10*/  ISETP.NE.AND P2, PT, R28, RZ, PT ;  /* 0x000000ff1c00720c */ /* 0x000fc60003f45270 */
[----:B-1----:R-:W-:Y:S10]  /*dd20*/  @!P0 BRA `(.L_x_9427) ;  /* 0x00000024002c8947 */ /* 0x002ff40003800000 */
.L_x_9498:
[----:B------:R-:W-:Y:S05]  /*dd30*/  BSYNC B2 ;  /* 0x0000000000027941 */ /* 0x000fea0003800000 */
.L_x_9426:
[----:B------:R-:W-:Y:S04]  /*dd40*/  BSSY B2, `(.L_x_9428) ;  /* 0x0000007000027945 */ /* 0x000fe80003800000 */
[----:B------:R-:W-:Y:S05]  /*dd50*/  @P2 BRA `(.L_x_9429) ;  /* 0x0000000000142947 */ /* 0x000fea0003800000 */
[----:B------:R-:W-:Y:S01]  /*dd60*/  ISETP.NE.AND P0, PT, R7, RZ, PT ;  /* 0x000000ff0700720c */ /* 0x000fe20003f05270 */
[----:B------:R-:W-:-:S04]  /*dd70*/  IMAD.MOV.U32 R2, RZ, RZ, 0x6c00 ;  /* 0x00006c00ff027424 */ /* 0x000fc800078e00ff */
[----:B------:R2:W-:Y:S08]  /*dd80*/  SYNCS.ARRIVE.TRANS64 RZ, [UR40+0x31c30], R2 ;  /* 0x031c3002ffff79a7 */ /* 0x0005f00008000028 */
[----:B--2---:R-:W-:Y:S05]  /*dd90*/  @!P0 BRA `(.L_x_9429) ;  /* 0x0000000000048947 */ /* 0x004fea0003800000 */
[----:B------:R-:W-:Y:S01]  /*dda0*/  BPT.TRAP 0x1 ;  /* 0x000000040000795c */ /* 0x000fe20000300000 */
.L_x_9429:
[----:B------:R-:W-:Y:S05]  /*ddb0*/  BSYNC B2 ;  /* 0x0000000000027941 */ /* 0x000fea0003800000 */
.L_x_9428:
[----:B0-----:R-:W-:Y:S01]  /*ddc0*/  MOV R5, RZ ;  /* 0x000000ff00057202 */ /* 0x001fe20000000f00 */
[----:B------:R-:W-:Y:S01]  /*ddd0*/  ULDC.64 UR4, c[0x0][0x198] ;  /* 0x0000660000047ab9 */ /* 0x000fe20000000a00 */
[----:B------:R-:W-:Y:S01]  /*dde0*/  PLOP3.LUT P0, PT, PT, PT, PT, 0x80, 0x0 ;  /* 0x000000000000781c */ /* 0x000fe20003f0f070 */
[----:B------:R-:W-:Y:S01]  /*ddf0*/  UIADD3 UR4, UP0, UR4, 0x370, URZ ;  /* 0x0000037004047890 */ /* 0x000fe2000ff1e03f */
[----:B------:R-:W-:Y:S01]  /*de00*/  R2UR UR10, R5 ;  /* 0x00000000050a72ca */ /* 0x000fe200000e0000 */
[----:B------:R-:W-:Y:S01]  /*de10*/  IMAD R2, R13, 0x90, RZ ;  /* 0x000000900d027824 */ /* 0x000fe200078e02ff */
[----:B------:R-:W-:Y:S02]  /*de20*/  UIADD3 UR8, UR40, 0x16a00, URZ ;  /* 0x00016a0028087890 */ /* 0x000fe4000fffe03f */
[----:B------:R-:W-:Y:S02]  /*de30*/  UIADD3 UR9, UR40, 0x31c30, URZ ;  /* 0x00031c3028097890 */ /* 0x000fe4000fffe03f */
[----:B------:R-:W-:Y:S01]  /*de40*/  UIADD3.X UR5, URZ, UR5, URZ, UP0, !UPT ;  /* 0x000000053f057290 */ /* 0x000fe200087fe43f */
[----:B------:R-:W-:Y:S01]  /*de50*/  UMOV UR6, 0x0 ;  /* 0x0000000000067882 */ /* 0x000fe20000000000 */
[----:B------:R-:W-:-:S10]  /*de60*/  UMOV UR7, 0x14f00000 ;  /* 0x14f0000000077882 */ /* 0x000fd40000000000 */
.L_x_9430:
        /* <DEDUP_REMOVED lines=14> */
.L_x_9431:
        /* <DEDUP_REMOVED lines=14> */
.L_x_9432:
        /* <DEDUP_REMOVED lines=12> */
.L_x_9499:
[----:B------:R-:W-:Y:S05]  /*e0f0*/  BSYNC B2 ;  /* 0x0000000000027941 */ /* 0x000fea0003800000 */
.L_x_9433:
        /* <DEDUP_REMOVED lines=9> */
.L_x_9436:
[----:B------:R-:W-:Y:S05]  /*e190*/  BSYNC B2 ;  /* 0x0000000000027941 */ /* 0x000fea0003800000 */
.L_x_9435:
        /* <DEDUP_REMOVED lines=10> */
.L_x_9437:
        /* <DEDUP_REMOVED lines=13> */
.L_x_9438:
        /* <DEDUP_REMOVED lines=13> */
.L_x_9439:
        /* <DEDUP_REMOVED lines=10> */
.L_x_9424:
[----:B------:R-:W-:Y:S05]  /*e480*/  BSYNC B1 ;  /* 0x0000000000017941 */ /* 0x000fea0003800000 */
.L_x_9423:
[----:B------:R-:W-:Y:S02]  /*e490*/  VIADD R8, R8, 0xfffffffe ;  /* 0xfffffffe08087836 */ /* 0x000fe40000000000 */
[----:B------:R-:W-:Y:S01]  /*e4a0*/  IMAD.MOV.U32 R11, RZ, RZ, R6 ;  /* 0x000000ffff0b7224 */ /* 0x000fe200078e0006 */
[----:B------:R-:W-:Y:S06]  /*e4b0*/  @P1 BRA `(.L_x_9440) ;  /* 0xffffffec00481947 */ /* 0x000fec000383ffff */
[----:B------:R-:W-:Y:S05]  /*e4c0*/  BSYNC B0 ;  /* 0x0000000000007941 */ /* 0x000fea0003800000 */
.L_x_9405:
[----:B------:R-:W-:Y:S01]  /*e4d0*/  ISETP.NE.AND P0, PT, R10, RZ, PT ;  /* 0x000000ff0a00720c */ /* 0x000fe20003f05270 */
[----:B------:R-:W-:-:S12]  /*e4e0*/  BSSY B0, `(.L_x_9404) ;  /* 0x0000093000007945 */ /* 0x000fd80003800000 */
[----:B------:R-:W-:Y:S05]  /*e4f0*/  @!P0 BRA `(.L_x_9441) ;  /* 0x0000000800448947 */ /* 0x000fea0003800000 */
[----:B------:R-:W-:Y:S01]  /*e500*/  ISETP.NE.AND P1, PT, R22, RZ, PT ;  /* 0x000000ff1600720c */ /* 0x000fe20003f25270 */
[----:B------:R-:W-:-:S12]  /*e510*/  IMAD.MOV.U32 R0, RZ, RZ, 0x1 ;  /* 0x00000001ff007424 */ /* 0x000fd800078e00ff */
[----:B------:R-:W-:Y:S05]  /*e520*/  @!P1 BRA `(.L_x_9441) ;  /* 0x0000000800389947 */ /* 0x000fea0003800000 */
[----:B------:R-:W-:Y:S02]  /*e530*/  ISETP.NE.AND P1, PT, R23, RZ, PT ;  /* 0x000000ff1700720c */ /* 0x000fe40003f25270 */
        /* <DEDUP_REMOVED lines=21> */
.L_x_9442:
[----:B------:R-:W1:Y:S01]  /*e690*/  SYNCS.PHASECHK.TRANS64.TRYWAIT P0, [UR40+0x31c48], R9 ;  /* 0x031c4809ff0075a7 */ /* 0x000e620008000168 */
[----:B------:R-:W-:Y:S01]  /*e6a0*/  BSSY B1, `(.L_x_9443) ;  /* 0x0000003000017945 */ /* 0x000fe20003800000 */
[----:B------:R-:W-:-:S03]  /*e6b0*/  ISETP.NE.AND P1, PT, R28, RZ, PT ;  /* 0x000000ff1c00720c */ /* 0x000fc60003f25270 */
[----:B-1----:R-:W-:Y:S10]  /*e6c0*/  @!P0 BRA `(.L_x_9444) ;  /* 0x0000001800f48947 */ /* 0x002ff40003800000 */
.L_x_9500:
[----:B------:R-:W-:Y:S05]  /*e6d0*/  BSYNC B1 ;  /* 0x0000000000017941 */ /* 0x000fea0003800000 */
.L_x_9443:
[----:B------:R-:W-:Y:S04]  /*e6e0*/  BSSY B1, `(.L_x_9445) ;  /* 0x0000007000017945 */ /* 0x000fe80003800000 */
[----:B------:R-:W-:Y:S05]  /*e6f0*/  @P1 BRA `(.L_x_9446) ;  /* 0x0000000000141947 */ /* 0x000fea0003800000 */
[----:B------:R-:W-:Y:S01]  /*e700*/  ISETP.NE.AND P0, PT, R7, RZ, PT ;  /* 0x000000ff0700720c */ /* 0x000fe20003f05270 */
[----:B-1----:R-:W-:-:S04]  /*e710*/  IMAD.MOV.U32 R2, RZ, RZ, 0x6c00 ;  /* 0x00006c00ff027424 */ /* 0x002fc800078e00ff */
[----:B------:R2:W-:Y:S08]  /*e720*/  SYNCS.ARRIVE.TRANS64 RZ, [UR40+0x31c38], R2 ;  /* 0x031c3802ffff79a7 */ /* 0x0005f00008000028 */
[----:B--2---:R-:W-:Y:S05]  /*e730*/  @!P0 BRA `(.L_x_9446) ;  /* 0x0000000000048947 */ /* 0x004fea0003800000 */
[----:B------:R-:W-:Y:S01]  /*e740*/  BPT.TRAP 0x1 ;  /* 0x000000040000795c */ /* 0x000fe20000300000 */
.L_x_9446:
[----:B------:R-:W-:Y:S05]  /*e750*/  BSYNC B1 ;  /* 0x0000000000017941 */ /* 0x000fea0003800000 */
.L_x_9445:
        /* <DEDUP_REMOVED lines=11> */
.L_x_9447:
        /* <DEDUP_REMOVED lines=14> */
.L_x_9448:
        /* <DEDUP_REMOVED lines=14> */
.L_x_9449:
        /* <DEDUP_REMOVED lines=11> */
.L_x_9501:
[----:B------:R-:W-:Y:S05]  /*ea80*/  BSYNC B1 ;  /* 0x0000000000017941 */ /* 0x000fea0003800000 */
.L_x_9450:
        /* <DEDUP_REMOVED lines=9> */
.L_x_9453:
[----:B------:R-:W-:Y:S05]  /*eb20*/  BSYNC B1 ;  /* 0x0000000000017941 */ /* 0x000fea0003800000 */
.L_x_9452:
        /* <DEDUP_REMOVED lines=10> */
.L_x_9454:
        /* <DEDUP_REMOVED lines=13> */
.L_x_9455:
        /* <DEDUP_REMOVED lines=13> */
.L_x_9456:
        /* <DEDUP_REMOVED lines=10> */
.L_x_9441:
[----:B------:R-:W-:Y:S05]  /*ee10*/  BSYNC B0 ;  /* 0x0000000000007941 */ /* 0x000fea0003800000 */
.L_x_9404:
[----:B------:R-:W-:Y:S01]  /*ee20*/  ISETP.NE.AND P0, PT, R22, RZ, PT ;  /* 0x000000ff1600720c */ /* 0x000fe20003f05270 */
[----:B------:R-:W-:-:S12]  /*ee30*/  BSSY B0, `(.L_x_9457) ;  /* 0x0000041000007945 */ /* 0x000fd80003800000 */
[----:B------:R-:W-:Y:S05]  /*ee40*/  @!P0 BRA `(.L_x_9458) ;  /* 0x0000000000fc8947 */ /* 0x000fea0003800000 */
[----:B------:R-:W-:Y:S01]  /*ee50*/  LEA R3, R0, UR40, 0x3 ;  /* 0x0000002800037c11 */ /* 0x000fe2000f8e18ff */
[----:B------:R-:W-:Y:S01]  /*ee60*/  BSSY B1, `(.L_x_9459) ;  /* 0x0000005000017945 */ /* 0x000fe20003800000 */
[----:B------:R-:W-:Y:S02]  /*ee70*/  SHF.L.U32 R2, R6, 0x1f, RZ ;  /* 0x0000001f06027819 */ /* 0x000fe400000006ff */
[----:B------:R-:W-:Y:S02]  /*ee80*/  ISETP.NE.AND P1, PT, R28, RZ, PT ;  /* 0x000000ff1c00720c */ /* 0x000fe40003f25270 */
[----:B------:R-:W0:Y:S02]  /*ee90*/  SYNCS.PHASECHK.TRANS64.TRYWAIT P0, [R3+URZ+0x31c60], R2 ;  /* 0x031c6002030075a7 */ /* 0x000e24000800017f */
[----:B0-----:R-:W-:Y:S09]  /*eea0*/  @!P0 BRA `(.L_x_9460) ;  /* 0x00000014002c8947 */ /* 0x001ff20003800000 */
.L_x_9502:
[----:B------:R-:W-:Y:S05]  /*eeb0*/  BSYNC B1 ;  /* 0x0000000000017941 */ /* 0x000fea0003800000 */
.L_x_9459:
        /* <DEDUP_REMOVED lines=8> */
.L_x_9462:
[----:B------:R-:W-:Y:S05]  /*ef40*/  BSYNC B1 ;  /* 0x0000000000017941 */ /* 0x000fea0003800000 */
.L_x_9461:
        /* <DEDUP_REMOVED lines=13> */
.L_x_9463:
        /* <DEDUP_REMOVED lines=13> */
.L_x_9464:
        /* <DEDUP_REMOVED lines=13> */
.L_x_9465:
        /* <DEDUP_REMOVED lines=8> */
.L_x_9458:
[----:B------:R-:W-:Y:S05]  /*f240*/  BSYNC B0 ;  /* 0x0000000000007941 */ /* 0x000fea0003800000 */
.L_x_9457:
[----:B------:R-:W-:Y:S02]  /*f250*/  VIADD R0, R0, 0x1 ;  /* 0x0000000100007836 */ /* 0x000fe40000000000 */
[----:B0-----:R-:W-:-:S03]  /*f260*/  IMAD.MOV.U32 R2, RZ, RZ, RZ ;  /* 0x000000ffff027224 */ /* 0x001fc600078e00ff */
[----:B------:R-:W-:-:S04]  /*f270*/  ISETP.NE.AND P0, PT, R0, 0x2, PT ;  /* 0x000000020000780c */ /* 0x000fc80003f05270 */
[----:B------:R-:W-:Y:S02]  /*f280*/  SEL R3, RZ, 0x1, P0 ;  /* 0x00000001ff037807 */ /* 0x000fe40000000000 */
[----:B------:R-:W-:Y:S02]  /*f290*/  SEL R0, R0, RZ, P0 ;  /* 0x000000ff00007207 */ /* 0x000fe40000000000 */
[----:B------:R-:W-:-:S07]  /*f2a0*/  LOP3.LUT R6, R6, R3, RZ, 0x3c, !PT ;  /* 0x0000000306067212 */ /* 0x000fce00078e3cff */
.L_x_9388:
[----:B------:R-:W0:Y:S01]  /*f2b0*/  S2R R4, SR_CgaCtaId ;  /* 0x0000000000047919 */ /* 0x000e220000008800 */
[----:B------:R-:W-:Y:S02]  /*f2c0*/  MOV R3, 0x400 ;  /* 0x0000040000037802 */ /* 0x000fe40000000f00 */
[----:B------:R-:W-:Y:S02]  /*f2d0*/  SHF.L.U32 R2, R2, 0x1f, RZ ;  /* 0x0000001f02027819 */ /* 0x000fe400000006ff */
[----:B0-----:R-:W-:-:S04]  /*f2e0*/  LEA R7, R4, R3, 0x18 ;  /* 0x0000000304077211 */ /* 0x001fc800078ec0ff */
[----:B------:R-:W0:Y:S02]  /*f2f0*/  SYNCS.PHASECHK.TRANS64.TRYWAIT P0, [R7+URZ+0x31c20], R2 ;  /* 0x031c2002070075a7 */ /* 0x000e24000800017f */
[----:B0-----:R-:W-:Y:S05]  /*f300*/  @!P0 BRA `(.L_x_9466) ;  /* 0x0000001000288947 */ /* 0x001fea0003800000 */
.L_x_9503:
[----:B------:R-:W-:-:S03]  /*f310*/  UMOV UR4, 0xffffffff ;  /* 0xffffffff00047882 */ /* 0x000fc60000000000 */
[----:B------:R-:W-:Y:S05]  /*f320*/  BRA.DIV UR4, `(.L_x_9467) ;  /* 0x0000001204347947 */ /* 0x000fea000b800000 */
[----:B0-----:R-:W0:Y:S02]  /*f330*/  S2R R2, SR_TID.X ;  /* 0x0000000000027919 */ /* 0x001e240000002100 */
[----:B0-----:R-:W-:-:S04]  /*f340*/  SHF.R.U32.HI R2, RZ, 0x5, R2 ;  /* 0x00000005ff027819 */ /* 0x001fc80000011602 */
[----:B------:R-:W-:-:S05]  /*f350*/  LOP3.LUT R2, R2, 0x3, RZ, 0xc0, !PT ;  /* 0x0000000302027812 */ /* 0x000fca00078ec0ff */
[----:B------:R0:W1:Y:S02]  /*f360*/  SHFL.IDX PT, R14, R2, RZ, 0x1f ;  /* 0x00001fff020e7589 */ /* 0x00006400000e0000 */
.L_x_9506:
[----:B-1----:R-:W-:-:S13]  /*f370*/  ISETP.NE.AND P0, PT, R14, RZ, PT ;  /* 0x000000ff0e00720c */ /* 0x002fda0003f05270 */
[----:B------:R-:W-:Y:S05]  /*f380*/  @P0 BRA `(.L_x_9360) ;  /* 0x0000000000840947 */ /* 0x000fea0003800000 */
[----:B------:R-:W-:-:S03]  /*f390*/  UMOV UR4, 0xffffffff ;  /* 0xffffffff00047882 */ /* 0x000fc60000000000 */
[----:B------:R-:W-:Y:S05]  /*f3a0*/  BRA.DIV UR4, `(.L_x_9468) ;  /* 0x0000001204487947 */ /* 0x000fea000b800000 */
[----:B------:R-:W-:-:S13]  /*f3b0*/  ELECT P6, URZ, PT ;  /* 0x00000000003f782f */ /* 0x000fda00038c0000 */
.L_x_9509:
[----:B------:R-:W-:Y:S05]  /*f3c0*/  @!P6 BRA `(.L_x_9360) ;  /* 0x000000000074e947 */ /* 0x000fea0003800000 */
[----:B------:R-:W-:-:S04]  /*f3d0*/  LOP3.LUT R27, R27, 0x2, RZ, 0xfc, !PT ;  /* 0x000000021b1b7812 */ /* 0x000fc800078efcff */
[----:B------:R-:W-:-:S13]  /*f3e0*/  ISETP.NE.AND P2, PT, R27, 0x3, PT ;  /* 0x000000031b00780c */ /* 0x000fda0003f45270 */
[----:B------:R-:W-:Y:S05]  /*f3f0*/  @!P2 BRA `(.L_x_9469) ;  /* 0x000000000004a947 */ /* 0x000fea0003800000 */
[----:B------:R-:W-:Y:S01]  /*f400*/  BPT.TRAP 0x1 ;  /* 0x000000040000795c */ /* 0x000fe20000300000 */
.L_x_9469:
[----:B------:R-:W-:Y:S01]  /*f410*/  VIADD R9, R7, 0x31c40 ;  /* 0x00031c4007097836 */ /* 0x000fe20000000000 */
[----:B------:R-:W-:Y:S01]  /*f420*/  SHF.L.U32 R4, R6, 0x1f, RZ ;  /* 0x0000001f06047819 */ /* 0x000fe200000006ff */
[C---:B0-----:R-:W-:Y:S02]  /*f430*/  VIADD R2, R0.reuse, 0x1 ;  /* 0x0000000100027836 */ /* 0x041fe40000000000 */
[----:B------:R-:W-:-:S03]  /*f440*/  IMAD R5, R0, 0x8, R9 ;  /* 0x0000000800057824 */ /* 0x000fc600078e0209 */
[C---:B------:R-:W-:Y:S01]  /*f450*/  ISETP.NE.AND P1, PT, R2.reuse, 0x2, PT ;  /* 0x000000020200780c */ /* 0x040fe20003f25270 */
[----:B------:R-:W0:Y:S03]  /*f460*/  SYNCS.PHASECHK.TRANS64.TRYWAIT P0, [R5+URZ], R4 ;  /* 0x00000004050075a7 */ /* 0x000e26000800017f */
[----:B------:R-:W-:Y:S02]  /*f470*/  SEL R3, RZ, 0x1, P1 ;  /* 0x00000001ff037807 */ /* 0x000fe40000800000 */
[----:B------:R-:W-:Y:S02]  /*f480*/  SEL R8, R2, RZ, P1 ;  /* 0x000000ff02087207 */ /* 0x000fe40000800000 */
[----:B------:R-:W-:Y:S02]  /*f490*/  LOP3.LUT R2, R6, R3, RZ, 0x3c, !PT ;  /* 0x0000000306027212 */ /* 0x000fe400078e3cff */
[----:B------:R-:W-:-:S02]  /*f4a0*/  LEA R3, R8, R9, 0x3 ;  /* 0x0000000908037211 */ /* 0x000fc400078e18ff */
[----:B------:R-:W-:Y:S01]  /*f4b0*/  SHF.L.U32 R2, R2, 0x1f, RZ ;  /* 0x0000001f02027819 */ /* 0x000fe200000006ff */
[----:B0-----:R-:W-:Y:S06]  /*f4c0*/  @!P0 BRA `(.L_x_9470) ;  /* 0x0000001000208947 */ /* 0x001fec0003800000 */
.L_x_9510:
[----:B------:R-:W1:Y:S02]  /*f4d0*/  SYNCS.PHASECHK.TRANS64.TRYWAIT P0, [R3+URZ], R2 ;  /* 0x00000002030075a7 */ /* 0x000e64000800017f */
[----:B-1----:R-:W-:Y:S05]  /*f4e0*/  @!P0 BRA `(.L_x_9471) ;  /* 0x00000010002c8947 */ /* 0x002fea0003800000 */
.L_x_9511:
[----:B------:R-:W-:Y:S05]  /*f4f0*/  @!P2 BRA `(.L_x_9472) ;  /* 0x000000000004a947 */ /* 0x000fea0003800000 */
[----:B------:R-:W-:Y:S01]  /*f500*/  BPT.TRAP 0x1 ;  /* 0x000000040000795c */ /* 0x000fe20000300000 */
.L_x_9472:
[----:B-1----:R-:W-:-:S04]  /*f510*/  VIADD R3, R7, 0x31c60 ;  /* 0x00031c6007037836 */ /* 0x002fc80000000000 */
[----:B0-----:R-:W-:-:S04]  /*f520*/  IMAD R5, R0, 0x8, R3 ;  /* 0x0000000800057824 */ /* 0x001fc800078e0203 */
[----:B------:R-:W0:Y:S02]  /*f530*/  SYNCS.PHASECHK.TRANS64.TRYWAIT P0, [R5+URZ], R4 ;  /* 0x00000004050075a7 */ /* 0x000e24000800017f */
[----:B0-----:R-:W-:Y:S05]  /*f540*/  @!P0 BRA `(.L_x_9473) ;  /* 0x0000001000288947 */ /* 0x001fea0003800000 */
.L_x_9512:
[----:B------:R-:W-:-:S07]  /*f550*/  IMAD R3, R8, 0x8, R3 ;  /* 0x0000000808037824 */ /* 0x000fce00078e0203 */
.L_x_9474:
[----:B-1----:R1:W2:Y:S02]  /*f560*/  SYNCS.PHASECHK.TRANS64.TRYWAIT P0, [R3+URZ], R2 ;  /* 0x00000002030075a7 */ /* 0x0022a4000800017f */
[----:B--2---:R-:W-:Y:S05]  /*f570*/  @!P0 NANOSLEEP.SYNCS 0x989680 ;  /* 0x009896800000895d */ /* 0x004fea0003900000 */
[----:B------:R-:W2:Y:S02]  /*f580*/  @!P0 SYNCS.PHASECHK.TRANS64 P0, [R3+URZ], R2 ;  /* 0x00000002030085a7 */ /* 0x000ea4000800007f */
[----:B--2---:R-:W-:Y:S05]  /*f590*/  @!P0 BRA `(.L_x_9474) ;  /* 0xfffffffc00f08947 */ /* 0x004fea000383ffff */
.L_x_9360:
[----:B------:R-:W-:Y:S05]  /*f5a0*/  BSYNC B6 ;  /* 0x0000000000067941 */ /* 0x000fea0003800000 */
.L_x_9357:
[----:B------:R-:W-:Y:S05]  /*f5b0*/  EXIT ;  /* 0x000000000000794d */ /* 0x000fea0003800000 */
.L_x_9364:
[----:B0-----:R-:W-:-:S04]  /*f5c0*/  IMAD.U32 R3, RZ, RZ, UR37 ;  /* 0x00000025ff037e24 */ /* 0x001fc8000f8e00ff */
[----:B------:R0:W1:Y:S03]  /*f5d0*/  SYNCS.PHASECHK.TRANS64.TRYWAIT P1, [R3+URZ+0x31c00], R0 ;  /* 0x031c0000030075a7 */ /* 0x000066000802017f */
[----:B-1----:R-:W-:Y:S05]  /*f5e0*/  @!P1 NANOSLEEP.SYNCS 0x989680 ;  /* 0x009896800000995d */ /* 0x002fea0003900000 */
[----:B------:R-:W1:Y:S02]  /*f5f0*/  @!P1 SYNCS.PHASECHK.TRANS64 P1, [R3+URZ+0x31c00], R0 ;  /* 0x031c0000030095a7 */ /* 0x000e64000802007f */
[----:B-1----:R-:W-:Y:S05]  /*f600*/  @!P1 BRA `(.L_x_9364) ;  /* 0xfffffffc00ec9947 */ /* 0x002fea000383ffff */
[----:B------:R-:W-:Y:S05]  /*f610*/  BRA `(.L_x_9475) ;  /* 0xffffff1800f87947 */ /* 0x000fea000383ffff */
.L_x_9368:
[----:B0-----:R-:W-:-:S04]  /*f620*/  IMAD.U32 R3, RZ, RZ, UR37 ;  /* 0x00000025ff037e24 */ /* 0x001fc8000f8e00ff */
[----:B------:R0:W2:Y:S03]  /*f630*/  SYNCS.PHASECHK.TRANS64.TRYWAIT P1, [R3+URZ+0x31c30], R0 ;  /* 0x031c3000030075a7 */ /* 0x0000a6000802017f */
[----:B--2---:R-:W-:Y:S05]  /*f640*/  @!P1 NANOSLEEP.SYNCS 0x989680 ;  /* 0x009896800000995d */ /* 0x004fea0003900000 */
[----:B------:R-:W2:Y:S02]  /*f650*/  @!P1 SYNCS.PHASECHK.TRANS64 P1, [R3+URZ+0x31c30], R0 ;  /* 0x031c3000030095a7 */ /* 0x000ea4000802007f */
[----:B--2---:R-:W-:Y:S05]  /*f660*/  @!P1 BRA `(.L_x_9368) ;  /* 0xfffffffc00ec9947 */ /* 0x004fea000383ffff */
[----:B------:R-:W-:Y:S05]  /*f670*/  BRA `(.L_x_9367) ;  /* 0xffffff1c00007947 */ /* 0x000fea000383ffff */
.L_x_9373:
[----:B-1----:R1:W2:Y:S02]  /*f680*/  SYNCS.PHASECHK.TRANS64.TRYWAIT P2, [R13+URZ+0x31c30], R12 ;  /* 0x031c300c0d0075a7 */ /* 0x0022a4000804017f */
[----:B--2---:R-:W-:Y:S05]  /*f690*/  @!P2 NANOSLEEP.SYNCS 0x989680 ;  /* 0x009896800000a95d */ /* 0x004fea0003900000 */
[----:B------:R-:W2:Y:S02]  /*f6a0*/  @!P2 SYNCS.PHASECHK.TRANS64 P2, [R13+URZ+0x31c30], R12 ;  /* 0x031c300c0d00a5a7 */ /* 0x000ea4000804007f */
[----:B--2---:R-:W-:Y:S05]  /*f6b0*/  @!P2 BRA `(.L_x_9373) ;  /* 0xfffffffc00f0a947 */ /* 0x004fea000383ffff */
[----:B------:R-:W-:Y:S05]  /*f6c0*/  BRA `(.L_x_9370) ;  /* 0xffffff6000587947 */ /* 0x000fea000383ffff */
.L_x_9377:
[----:B-1----:R-:W-:-:S04]  /*f6d0*/  MOV R12, UR6 ;  /* 0x00000006000c7c02 */ /* 0x002fc80008000f00 */
[----:B------:R1:W2:Y:S03]  /*f6e0*/  SYNCS.PHASECHK.TRANS64.TRYWAIT P2, [R12+URZ+0x31c50], R11 ;  /* 0x031c500b0c0075a7 */ /* 0x0002a6000804017f */
[----:B--2---:R-:W-:Y:S05]  /*f6f0*/  @!P2 NANOSLEEP.SYNCS 0x989680 ;  /* 0x009896800000a95d */ /* 0x004fea0003900000 */
[----:B------:R-:W2:Y:S02]  /*f700*/  @!P2 SYNCS.PHASECHK.TRANS64 P2, [R12+URZ+0x31c50], R11 ;  /* 0x031c500b0c00a5a7 */ /* 0x000ea4000804007f */
[----:B--2---:R-:W-:Y:S05]  /*f710*/  @!P2 BRA `(.L_x_9377) ;  /* 0xfffffffc00eca947 */ /* 0x004fea000383ffff */
[----:B------:R-:W-:Y:S05]  /*f720*/  BRA `(.L_x_9374) ;  /* 0xffffff7400f47947 */ /* 0x000fea000383ffff */
.L_x_9382:
[----:B--2---:R2:W4:Y:S02]  /*f730*/  SYNCS.PHASECHK.TRANS64.TRYWAIT P0, [R7+URZ+0x31c50], R6 ;  /* 0x031c5006070075a7 */ /* 0x004524000800017f */
[----:B----4-:R-:W-:Y:S05]  /*f740*/  @!P0 NANOSLEEP.SYNCS 0x989680 ;  /* 0x009896800000895d */ /* 0x010fea0003900000 */
[----:B------:R-:W4:Y:S02]  /*f750*/  @!P0 SYNCS.PHASECHK.TRANS64 P0, [R7+URZ+0x31c50], R6 ;  /* 0x031c5006070085a7 */ /* 0x000f24000800007f */
[----:B----4-:R-:W-:Y:S05]  /*f760*/  @!P0 BRA `(.L_x_9382) ;  /* 0xfffffffc00f08947 */ /* 0x010fea000383ffff */
[----:B------:R-:W-:Y:S05]  /*f770*/  BRA `(.L_x_9381) ;  /* 0xffffffa0000c7947 */ /* 0x000fea000383ffff */
.L_x_9393:
[----:B------:R-:W-:Y:S02]  /*f780*/  IMAD.MOV.U32 R13, RZ, RZ, R22 ;  /* 0x000000ffff0d7224 */ /* 0x000fe400078e0016 */
[----:B------:R-:W-:Y:S02]  /*f790*/  IMAD.MOV.U32 R12, RZ, RZ, RZ ;  /* 0x000000ffff0c7224 */ /* 0x000fe400078e00ff */
[----:B------:R-:W-:Y:S02]  /*f7a0*/  IMAD.MOV.U32 R11, RZ, RZ, 0x1f ;  /* 0x0000001fff0b7424 */ /* 0x000fe400078e00ff */
[----:B------:R-:W-:-:S07]  /*f7b0*/  IMAD.MOV.U32 R15, RZ, RZ, -0x1 ;  /* 0xffffffffff0f7424 */ /* 0x000fce00078e00ff */
[----:B------:R-:W-:Y:S05]  /*f7c0*/  WARPSYNC.COLLECTIVE R15, `(.L_x_9476) ;  /* 0x000000000f087348 */ /* 0x000fea0003c00000 */
[----:B------:R0:W1:Y:S02]  /*f7d0*/  SHFL.IDX P6, R14, R13, R12, R11 ;  /* 0x0000000c0d0e7389 */ /* 0x00006400000c000b */
[----:B01----:R-:W-:Y:S01]  /*f7e0*/  ENDCOLLECTIVE ;  /* 0x000000000000791b */ /* 0x003fe20003800000 */
.L_x_9476:
[----:B------:R-:W-:Y:S05]  /*f7f0*/  BRA `(.L_x_9477) ;  /* 0xffffffc800147947 */ /* 0x000fea000383ffff */
.L_x_9395:
[----:B------:R-:W-:Y:S01]  /*f800*/  BSSY B0, `(.L_x_9478) ;  /* 0x0000006000007945 */ /* 0x000fe20003800000 */
[----:B------:R-:W-:-:S07]  /*f810*/  IMAD.MOV.U32 R15, RZ, RZ, -0x1 ;  /* 0xffffffffff0f7424 */ /* 0x000fce00078e00ff */
[----:B------:R-:W-:Y:S05]  /*f820*/  WARPSYNC.COLLECTIVE R15, `(.L_x_9479) ;  /* 0x000000000f0c7348 */ /* 0x000fea0003c00000 */
[----:B------:R-:W-:Y:S02]  /*f830*/  ELECT P6, UR62, PT ;  /* 0x00000000003e782f */ /* 0x000fe400038c0000 */
[----:B------:R-:W-:Y:S01]  /*f840*/  MOV R14, UR62 ;  /* 0x0000003e000e7c02 */ /* 0x000fe20008000f00 */
[----:B------:R-:W-:Y:S10]  /*f850*/  ENDCOLLECTIVE ;  /* 0x000000000000791b */ /* 0x000ff40003800000 */
.L_x_9479:
[----:B------:R-:W-:Y:S05]  /*f860*/  BSYNC B0 ;  /* 0x0000000000007941 */ /* 0x000fea0003800000 */
.L_x_9478:
[----:B------:R-:W-:Y:S05]  /*f870*/  BRA `(.L_x_9480) ;  /* 0xffffffc800107947 */ /* 0x000fea000383ffff */
.L_x_9397:
[----:B-1----:R-:W-:-:S04]  /*f880*/  MOV R3, UR40 ;  /* 0x0000002800037c02 */ /* 0x002fc80008000f00 */
[----:B------:R1:W2:Y:S03]  /*f890*/  SYNCS.PHASECHK.TRANS64.TRYWAIT P0, [R3+URZ+0x31c40], R0 ;  /* 0x031c4000030075a7 */ /* 0x0002a6000800017f */
[----:B--2---:R-:W-:Y:S05]  /*f8a0*/  @!P0 NANOSLEEP.SYNCS 0x989680 ;  /* 0x009896800000895d */ /* 0x004fea0003900000 */
[----:B------:R-:W2:Y:S02]  /*f8b0*/  @!P0 SYNCS.PHASECHK.TRANS64 P0, [R3+URZ+0x31c40], R0 ;  /* 0x031c4000030085a7 */ /* 0x000ea4000800007f */
[----:B--2---:R-:W-:Y:S05]  /*f8c0*/  @!P0 BRA `(.L_x_9397) ;  /* 0xfffffffc00ec8947 */ /* 0x004fea000383ffff */
[----:B------:R-:W-:Y:S05]  /*f8d0*/  BRA `(.L_x_9481) ;  /* 0xffffffc800607947 */ /* 0x000fea000383ffff */
.L_x_9400:
[----:B------:R-:W-:Y:S01]  /*f8e0*/  IMAD R8, R12, 0xc0, R11 ;  /* 0x000000c00c087824 */ /* 0x000fe200078e020b */
[----:B------:R-:W0:Y:S01]  /*f8f0*/  LDC R5, c[0x0][0x448] ;  /* 0x00011200ff057b82 */ /* 0x000e220000000800 */
[----:B------:R-:W-:Y:S02]  /*f900*/  IMAD.MOV.U32 R13, RZ, RZ, R7 ;  /* 0x000000ffff0d7224 */ /* 0x000fe400078e0007 */
[----:B------:R-:W-:Y:S02]  /*f910*/  IMAD.MOV.U32 R12, RZ, RZ, RZ ;  /* 0x000000ffff0c7224 */ /* 0x000fe400078e00ff */
[----:B------:R-:W-:Y:S02]  /*f920*/  IMAD.MOV.U32 R11, RZ, RZ, 0x1c1f ;  /* 0x00001c1fff0b7424 */ /* 0x000fe400078e00ff */
[----:B------:R-:W-:Y:S02]  /*f930*/  IMAD.MOV.U32 R15, RZ, RZ, -0x1 ;  /* 0xffffffffff0f7424 */ /* 0x000fe400078e00ff */
[----:B------:R-:W-:-:S07]  /*f940*/  VIADD R4, R8, 0x20 ;  /* 0x0000002008047836 */ /* 0x000fce0000000000 */
[----:B0-----:R-:W-:Y:S05]  /*f950*/  WARPSYNC.COLLECTIVE R15, `(.L_x_9482) ;  /* 0x000000000f087348 */ /* 0x001fea0003c00000 */
[----:B------:R1:W2:Y:S02]  /*f960*/  SHFL.IDX P6, R14, R13, R12, R11 ;  /* 0x0000000c0d0e7389 */ /* 0x0002a400000c000b */
[----:B012---:R-:W-:Y:S01]  /*f970*/  ENDCOLLECTIVE ;  /* 0x000000000000791b */ /* 0x007fe20003800000 */
.L_x_9482:
[----:B------:R-:W-:Y:S01]  /*f980*/  MOV R13, R6 ;  /* 0x00000006000d7202 */ /* 0x000fe20000000f00 */
[----:B------:R-:W-:-:S07]  /*f990*/  IMAD.MOV.U32 R3, RZ, RZ, R14 ;  /* 0x000000ffff037224 */ /* 0x000fce00078e000e */
[----:B------:R-:W-:Y:S05]  /*f9a0*/  WARPSYNC.COLLECTIVE R15, `(.L_x_9483) ;  /* 0x000000000f087348 */ /* 0x000fea0003c00000 */
[----:B------:R0:W1:Y:S02]  /*f9b0*/  SHFL.IDX P6, R14, R13, R12, R11 ;  /* 0x0000000c0d0e7389 */ /* 0x00006400000c000b */
[----:B01----:R-:W-:Y:S01]  /*f9c0*/  ENDCOLLECTIVE ;  /* 0x000000000000791b */ /* 0x003fe20003800000 */
.L_x_9483:
[----:B------:R-:W-:Y:S02]  /*f9d0*/  ULDC UR4, c[0x0][0x288] ;  /* 0x0000a20000047ab9 */ /* 0x000fe40000000800 */
[----:B------:R-:W-:-:S05]  /*f9e0*/  IMAD R9, R5, UR4, RZ ;  /* 0x0000000405097c24 */ /* 0x000fca000f8e02ff */
[----:B------:R-:W-:Y:S01]  /*f9f0*/  ISETP.GE.AND P3, PT, R8, R9, PT ;  /* 0x000000090800720c */ /* 0x000fe20003f66270 */
[----:B------:R-:W-:Y:S02]  /*fa00*/  IMAD.MOV.U32 R13, RZ, RZ, R7 ;  /* 0x000000ffff0d7224 */ /* 0x000fe400078e0007 */
[----:B------:R-:W-:-:S10]  /*fa10*/  IMAD.MOV.U32 R12, RZ, RZ, 0x1 ;  /* 0x00000001ff0c7424 */ /* 0x000fd400078e00ff */
[----:B------:R-:W-:Y:S01]  /*fa20*/  @!P3 LEA R29, R0, UR40, 0x1 ;  /* 0x00000028001dbc11 */ /* 0x000fe2000f8e08ff */
[----:B------:R-:W-:-:S07]  /*fa30*/  IMAD.MOV.U32 R2, RZ, RZ, R14 ;  /* 0x000000ffff027224 */ /* 0x000fce00078e000e */
[----:B------:R-:W-:Y:S05]  /*fa40*/  WARPSYNC.COLLECTIVE R15, `(.L_x_9484) ;  /* 0x000000000f087348 */ /* 0x000fea0003c00000 */
[----:B------:R0:W1:Y:S02]  /*fa50*/  SHFL.IDX P6, R14, R13, R12, R11 ;  /* 0x0000000c0d0e7389 */ /* 0x00006400000c000b */
[----:B01----:R-:W-:Y:S01]  /*fa60*/  ENDCOLLECTIVE ;  /* 0x000000000000791b */ /* 0x003fe20003800000 */
.L_x_9484:
[----:B------:R-:W-:-:S05]  /*fa70*/  @!P3 IMAD.WIDE.U32 R2, R21, 0x2, R2 ;  /* 0x000000021502b825 */ /* 0x000fca00078e0002 */
[----:B------:R-:W-:Y:S01]  /*fa80*/  @!PT LDS RZ, [RZ] ;  /* 0x00000000fffff984 */ /* 0x000fe20000000800 */
[----:B------:R-:W-:Y:S01]  /*fa90*/  @!PT LDS RZ, [RZ] ;  /* 0x00000000fffff984 */ /* 0x000fe20000000800 */
[----:B------:R-:W-:Y:S01]  /*faa0*/  @!PT LDS RZ, [RZ] ;  /* 0x00000000fffff984 */ /* 0x000fe20000000800 */
[----:B------:R0:W-:Y:S04]  /*fab0*/  @!P3 LDGSTS.E.BYPASS.LTC128B.128 [R29+0xda00], desc[UR38][R2.64], !P2 ;  /* 0x0da00000021dbfae */ /* 0x0001e8000d101d66 */
[----:B------:R0:W-:Y:S01]  /*fac0*/  @!P3 LDGSTS.E.BYPASS.LTC128B.128 [R29+0x10a00], desc[UR38][R2.64+0x40], !P0 ;  /* 0x10a00040021dbfae */ /* 0x0001e2000c101d66 */
[----:B------:R-:W-:-:S03]  /*fad0*/  MOV R13, R6 ;  /* 0x00000006000d7202 */ /* 0x000fc60000000f00 */
[----:B------:R0:W-:Y:S01]  /*fae0*/  @!P3 LDGSTS.E.BYPASS.LTC128B.128 [R29+0x13a00], desc[UR38][R2.64+0x80], !P1 ;  /* 0x13a00080021dbfae */ /* 0x0001e2000c901d66 */
[----:B------:R-:W-:Y:S01]  /*faf0*/  ISETP.GE.AND P3, PT, R4, R9, PT ;  /* 0x000000090400720c */ /* 0x000fe20003f66270 */
[----:B------:R-:W-:-:S12]  /*fb00*/  IMAD.MOV.U32 R5, RZ, RZ, R14 ;  /* 0x000000ffff057224 */ /* 0x000fd800078e000e */
[----:B0-----:R-:W-:Y:S05]  /*fb10*/  WARPSYNC.COLLECTIVE R15, `(.L_x_9485) ;  /* 0x000000000f087348 */ /* 0x001fea0003c00000 */
[----:B------:R1:W2:Y:S02]  /*fb20*/  SHFL.IDX P6, R14, R13, R12, R11 ;  /* 0x0000000c0d0e7389 */ /* 0x0002a400000c000b */
[----:B012---:R-:W-:Y:S01]  /*fb30*/  ENDCOLLECTIVE ;  /* 0x000000000000791b */ /* 0x007fe20003800000 */
.L_x_9485:
[----:B------:R-:W-:Y:S01]  /*fb40*/  VIADD R2, R8, 0x40 ;  /* 0x0000004008027836 */ /* 0x000fe20000000000 */
[----:B------:R-:W-:Y:S01]  /*fb50*/  @!P3 LEA R29, R0, UR40, 0x1 ;  /* 0x00000028001dbc11 */ /* 0x000fe2000f8e08ff */
[----:B------:R-:W-:Y:S02]  /*fb60*/  IMAD.MOV.U32 R13, RZ, RZ, R7 ;  /* 0x000000ffff0d7224 */ /* 0x000fe400078e0007 */
[----:B------:R-:W-:Y:S02]  /*fb70*/  IMAD.MOV.U32 R12, RZ, RZ, 0x2 ;  /* 0x00000002ff0c7424 */ /* 0x000fe400078e00ff */
[----:B------:R-:W-:-:S07]  /*fb80*/  IMAD.MOV.U32 R4, RZ, RZ, R14 ;  /* 0x000000ffff047224 */ /* 0x000fce00078e000e */
[----:B------:R-:W-:Y:S05]  /*fb90*/  WARPSYNC.COLLECTIVE R15, `(.L_x_9486) ;  /* 0x000000000f087348 */ /* 0x000fea0003c00000 */
[----:B------:R0:W1:Y:S02]  /*fba0*/  SHFL.IDX P6, R14, R13, R12, R11 ;  /* 0x0000000c0d0e7389 */ /* 0x00006400000c000b */
[----:B01----:R-:W-:Y:S01]  /*fbb0*/  ENDCOLLECTIVE ;  /* 0x000000000000791b */ /* 0x003fe20003800000 */
.L_x_9486:
        /* <DEDUP_REMOVED lines=13> */
.L_x_9487:
[----:B------:R-:W-:Y:S01]  /*fc90*/  IMAD.MOV.U32 R3, RZ, RZ, R2 ;  /* 0x000000ffff037224 */ /* 0x000fe200078e0002 */
[----:B------:R-:W-:Y:S01]  /*fca0*/  @!P3 LEA R5, R0, UR40, 0x1 ;  /* 0x000000280005bc11 */ /* 0x000fe2000f8e08ff */
[----:B------:R-:W-:Y:S02]  /*fcb0*/  IMAD.MOV.U32 R13, RZ, RZ, R7 ;  /* 0x000000ffff0d7224 */ /* 0x000fe400078e0007 */
[----:B------:R-:W-:Y:S02]  /*fcc0*/  IMAD.MOV.U32 R12, RZ, RZ, 0x3 ;  /* 0x00000003ff0c7424 */ /* 0x000fe400078e00ff */
[----:B------:R-:W-:-:S07]  /*fcd0*/  IMAD.MOV.U32 R2, RZ, RZ, R14 ;  /* 0x000000ffff027224 */ /* 0x000fce00078e000e */
[----:B------:R-:W-:Y:S05]  /*fce0*/  WARPSYNC.COLLECTIVE R15, `(.L_x_9488) ;  /* 0x000000000f087348 */ /* 0x000fea0003c00000 */
[----:B------:R0:W1:Y:S02]  /*fcf0*/  SHFL.IDX P6, R14, R13, R12, R11 ;  /* 0x0000000c0d0e7389 */ /* 0x00006400000c000b */
[----:B01----:R-:W-:Y:S01]  /*fd00*/  ENDCOLLECTIVE ;  /* 0x000000000000791b */ /* 0x003fe20003800000 */
.L_x_9488:
        /* <DEDUP_REMOVED lines=8> */
[----:B------:R-:W-:-:S07]  /*fd90*/  IMAD.MOV.U32 R7, RZ, RZ, R14 ;  /* 0x000000ffff077224 */ /* 0x000fce00078e000e */
[----:B0-----:R-:W-:Y:S05]  /*fda0*/  WARPSYNC.COLLECTIVE R15, `(.L_x_9489) ;  /* 0x000000000f087348 */ /* 0x001fea0003c00000 */
[----:B------:R1:W2:Y:S02]  /*fdb0*/  SHFL.IDX P6, R14, R13, R12, R11 ;  /* 0x0000000c0d0e7389 */ /* 0x0002a400000c000b */
[----:B012---:R-:W-:Y:S01]  /*fdc0*/  ENDCOLLECTIVE ;  /* 0x000000000000791b */ /* 0x007fe20003800000 */
.L_x_9489:
[----:B------:R-:W-:Y:S02]  /*fdd0*/  VIADD R2, R8, 0x60 ;  /* 0x0000006008027836 */ /* 0x000fe40000000000 */
[----:B------:R-:W-:-:S03]  /*fde0*/  IMAD.MOV.U32 R5, RZ, RZ, R7 ;  /* 0x000000ffff057224 */ /* 0x000fc600078e0007 */
[----:B------:R-:W-:Y:S01]  /*fdf0*/  ISETP.GE.AND P3, PT, R2, R9, PT ;  /* 0x000000090200720c */ /* 0x000fe20003f66270 */
[----:B------:R-:W-:Y:S02]  /*fe00*/  VIADD R2, R8, 0x80 ;  /* 0x0000008008027836 */ /* 0x000fe40000000000 */
[----:B------:R-:W-:Y:S01]  /*fe10*/  IMAD.MOV.U32 R13, RZ, RZ, R10 ;  /* 0x000000ffff0d7224 */ /* 0x000fe200078e000a */
[----:B------:R-:W-:-:S09]  /*fe20*/  MOV R12, RZ ;  /* 0x000000ff000c7202 */ /* 0x000fd20000000f00 */
[----:B------:R-:W-:Y:S01]  /*fe30*/  @!P3 LEA R7, R0, UR40, 0x1 ;  /* 0x000000280007bc11 */ /* 0x000fe2000f8e08ff */
[----:B------:R-:W-:-:S07]  /*fe40*/  IMAD.MOV.U32 R4, RZ, RZ, R14 ;  /* 0x000000ffff047224 */ /* 0x000fce00078e000e */
[----:B------:R-:W-:Y:S05]  /*fe50*/  WARPSYNC.COLLECTIVE R15, `(.L_x_9490) ;  /* 0x000000000f087348 */ /* 0x000fea0003c00000 */
[----:B------:R0:W1:Y:S02]  /*fe60*/  SHFL.IDX P6, R14, R13, R12, R11 ;  /* 0x0000000c0d0e7389 */ /* 0x00006400000c000b */
[----:B01----:R-:W-:Y:S01]  /*fe70*/  ENDCOLLECTIVE ;  /* 0x000000000000791b */ /* 0x003fe20003800000 */
.L_x_9490:
[----:B------:R-:W-:-:S05]  /*fe80*/  @!P3 IMAD.WIDE.U32 R4, R21, 0x2, R4 ;  /* 0x000000021504b825 */ /* 0x000fca00078e0004 */
[----:B------:R-:W-:Y:S01]  /*fe90*/  @!PT LDS RZ, [RZ] ;  /* 0x00000000fffff984 */ /* 0x000fe20000000800 */
[----:B------:R-:W-:Y:S01]  /*fea0*/  @!PT LDS RZ, [RZ] ;  /* 0x00000000fffff984 */ /* 0x000fe20000000800 */
[----:B------:R-:W-:Y:S01]  /*feb0*/  @!PT LDS RZ, [RZ] ;  /* 0x00000000fffff984 */ /* 0x000fe20000000800 */
[----:B------:R0:W-:Y:S04]  /*fec0*/  @!P3 LDGSTS.E.BYPASS.LTC128B.128 [R7+0xf200], desc[UR38][R4.64], !P2 ;  /* 0x0f2000000407bfae */ /* 0x0001e8000d101d66 */
[----:B------:R0:W-:Y:S01]  /*fed0*/  @!P3 LDGSTS.E.BYPASS.LTC128B.128 [R7+0x12200], desc[UR38][R4.64+0x40], !P0 ;  /* 0x122000400407bfae */ /* 0x0001e2000c101d66 */
[----:B------:R-:W-:-:S03]  /*fee0*/  IMAD.MOV.U32 R13, RZ, RZ, R20 ;  /* 0x000000ffff0d7224 */ /* 0x000fc600078e0014 */
[----:B------:R0:W-:Y:S01]  /*fef0*/  @!P3 LDGSTS.E.BYPASS.LTC128B.128 [R7+0x15200], desc[UR38][R4.64+0x80], !P1 ;  /* 0x152000800407bfae */ /* 0x0001e2000c901d66 */
[----:B------:R-:W-:Y:S01]  /*ff00*/  ISETP.GE.AND P3, PT, R2, R9, PT ;  /* 0x000000090200720c */ /* 0x000fe20003f66270 */
[----:B------:R-:W-:-:S12]  /*ff10*/  IMAD.MOV.U32 R29, RZ, RZ, R14 ;  /* 0x000000ffff1d7224 */ /* 0x000fd800078e000e */
[----:B0-----:R-:W-:Y:S05]  /*ff20*/  WARPSYNC.COLLECTIVE R15, `(.L_x_9491) ;  /* 0x000000000f087348 */ /* 0x001fea0003c00000 */
[----:B------:R1:W2:Y:S02]  /*ff30*/  SHFL.IDX P6, R14, R13, R12, R11 ;  /* 0x0000000c0d0e7389 */ /* 0x0002a400000c000b */
[----:B012---:R-:W-:Y:S01]  /*ff40*/  ENDCOLLECTIVE ;  /* 0x000000000000791b */ /* 0x007fe20003800000 */
.L_x_9491:
[----:B------:R-:W-:Y:S01]  /*ff50*/  IMAD.MOV.U32 R3, RZ, RZ, R29 ;  /* 0x000000ffff037224 */ /* 0x000fe200078e001d */
[----:B------:R-:W-:Y:S02]  /*ff60*/  @!P3 LEA R29, R0, UR40, 0x1 ;  /* 0x00000028001dbc11 */ /* 0x000fe4000f8e08ff */
[----:B------:R-:W-:Y:S01]  /*ff70*/  MOV R13, R10 ;  /* 0x0000000a000d7202 */ /* 0x000fe20000000f00 */
[----:B------:R-:W-:Y:S02]  /*ff80*/  IMAD.MOV.U32 R12, RZ, RZ, 0x1 ;  /* 0x00000001ff0c7424 */ /* 0x000fe400078e00ff */
[----:B------:R-:W-:-:S07]  /*ff90*/  IMAD.MOV.U32 R6, RZ, RZ, R14 ;  /* 0x000000ffff067224 */ /* 0x000fce00078e000e */
[----:B------:R-:W-:Y:S05]  /*ffa0*/  WARPSYNC.COLLECTIVE R15, `(.L_x_9492) ;  /* 0x000000000f087348 */ /* 0x000fea0003c00000 */
[----:B------:R0:W1:Y:S02]  /*ffb0*/  SHFL.IDX P6, R14, R13, R12, R11 ;  /* 0x0000000c0d0e7389 */ /* 0x00006400000c000b */
[----:B01----:R-:W-:Y:S01]  /*ffc0*/  ENDCOLLECTIVE ;  /* 0x000000000000791b */ /* 0x003fe20003800000 */
.L_x_9492:
[----:B------:R-:W-:Y:S02]  /*ffd0*/  IMAD.MOV.U32 R2, RZ, RZ, R6 ;  /* 0x000000ffff027224 */ /* 0x000fe400078e0006 */
[----:B------:R-:W-:Y:S02]  /*ffe0*/  IMAD.MOV.U32 R6, RZ, RZ, 0x1 ;  /* 0x00000001ff067424 */ /* 0x000fe400078e00ff */
[----:B------:R-:W-:-:S05]  /*fff0*/  @!P3 IMAD.WIDE.U32 R2, R21, 0x2, R2 ;  /* 0x000000021502b825 */ /* 0x000fca00078e0002 */
[----:B------:R-:W-:Y:S01]  /*10000*/  @!PT LDS RZ, [RZ] ;  /* 0x00000000fffff984 */ /* 0x000fe20000000800 */
[----:B------:R-:W-:Y:S01]  /*10010*/  @!PT LDS RZ, [RZ] ;  /* 0x00000000fffff984 */ /* 0x000fe20000000800 */
[----:B------:R-:W-:Y:S01]  /*10020*/  @!PT LDS RZ, [RZ] ;  /* 0x00000000fffff984 */ /* 0x000fe20000000800 */
[----:B------:R0:W-:Y:S01]  /*10030*/  @!P3 LDGSTS.E.BYPASS.LTC128B.128 [R29+0xfa00], desc[UR38][R2.64], !P2 ;  /* 0x0fa00000021dbfae */ /* 0x0001e2000d101d66 */
[----:B------:R-:W-:-:S03]  /*10040*/  IMAD.MOV.U32 R13, RZ, RZ, R20 ;  /* 0x000000ffff0d7224 */ /* 0x000fc600078e0014 */
[----:B------:R0:W-:Y:S04]  /*10050*/  @!P3 LDGSTS.E.BYPASS.LTC128B.128 [R29+0x12a00], desc[UR38][R2.64+0x40], !P0 ;  /* 0x12a00040021dbfae */ /* 0x0001e8000c101d66 */
[----:B------:R0:W-:Y:S01]  /*10060*/  @!P3 LDGSTS.E.BYPASS.LTC128B.128 [R29+0x15a00], desc[UR38][R2.64+0x80], !P1 ;  /* 0x15a00080021dbfae */ /* 0x0001e2000c901d66 */
[----:B------:R-:W-:-:S07]  /*10070*/  IMAD.MOV.U32 R10, RZ, RZ, R14 ;  /* 0x000000ffff0a7224 */ /* 0x000fce00078e000e */
[----:B0-----:R-:W-:Y:S05]  /*10080*/  WARPSYNC.COLLECTIVE R15, `(.L_x_9493) ;  /* 0x000000000f087348 */ /* 0x001fea0003c00000 */
[----:B------:R1:W2:Y:S02]  /*10090*/  SHFL.IDX P6, R14, R13, R12, R11 ;  /* 0x0000000c0d0e7389 */ /* 0x0002a400000c000b */
[----:B012---:R-:W-:Y:S01]  /*100a0*/  ENDCOLLECTIVE ;  /* 0x000000000000791b */ /* 0x007fe20003800000 */
.L_x_9493:
[----:B------:R-:W-:Y:S05]  /*100b0*/  BRA `(.L_x_9494) ;  /* 0xffffffcc00887947 */ /* 0x000fea000383ffff */
.L_x_9403:
[----:B0-----:R-:W-:-:S04]  /*100c0*/  IMAD.U32 R3, RZ, RZ, UR40 ;  /* 0x00000028ff037e24 */ /* 0x001fc8000f8e00ff */
[----:B------:R0:W1:Y:S03]  /*100d0*/  SYNCS.PHASECHK.TRANS64.TRYWAIT P0, [R3+URZ+0x31c20], R0 ;  /* 0x031c2000030075a7 */ /* 0x000066000800017f */
[----:B-1----:R-:W-:Y:S05]  /*100e0*/  @!P0 NANOSLEEP.SYNCS 0x989680 ;  /* 0x009896800000895d */ /* 0x002fea0003900000 */
[----:B------:R-:W1:Y:S02]  /*100f0*/  @!P0 SYNCS.PHASECHK.TRANS64 P0, [R3+URZ+0x31c20], R0 ;  /* 0x031c2000030085a7 */ /* 0x000e64000800007f */
[----:B-1----:R-:W-:Y:S05]  /*10100*/  @!P0 BRA `(.L_x_9403) ;  /* 0xfffffffc00ec8947 */ /* 0x002fea000383ffff */
[----:B------:R-:W-:Y:S05]  /*10110*/  BRA `(.L_x_9495) ;  /* 0xffffffcc00d87947 */ /* 0x000fea000383ffff */
.L_x_9410:
[----:B-1----:R-:W-:-:S04]  /*10120*/  MOV R3, UR40 ;  /* 0x0000002800037c02 */ /* 0x002fc80008000f00 */
[----:B------:R1:W2:Y:S03]  /*10130*/  SYNCS.PHASECHK.TRANS64.TRYWAIT P0, [R3+URZ+0x31c48], R6 ;  /* 0x031c4806030075a7 */ /* 0x0002a6000800017f */
[----:B--2---:R-:W-:Y:S05]  /*10140*/  @!P0 NANOSLEEP.SYNCS 0x989680 ;  /* 0x009896800000895d */ /* 0x004fea0003900000 */
[----:B------:R-:W2:Y:S02]  /*10150*/  @!P0 SYNCS.PHASECHK.TRANS64 P0, [R3+URZ+0x31c48], R6 ;  /* 0x031c4806030085a7 */ /* 0x000ea4000800007f */
[----:B--2---:R-:W-:Y:S05]  /*10160*/  @!P0 BRA `(.L_x_9410) ;  /* 0xfffffffc00ec8947 */ /* 0x004fea000383ffff */
[----:B------:R-:W-:Y:S05]  /*10170*/  BRA `(.L_x_9496) ;  /* 0xffffffd000987947 */ /* 0x000fea000383ffff */
.L_x_9417:
[----:B01----:R-:W-:-:S04]  /*10180*/  IMAD.U32 R3, RZ, RZ, UR40 ;  /* 0x00000028ff037e24 */ /* 0x003fc8000f8e00ff */
[----:B------:R0:W1:Y:S03]  /*10190*/  SYNCS.PHASECHK.TRANS64.TRYWAIT P0, [R3+URZ+0x31c60], R6 ;  /* 0x031c6006030075a7 */ /* 0x000066000800017f */
[----:B-1----:R-:W-:Y:S05]  /*101a0*/  @!P0 NANOSLEEP.SYNCS 0x989680 ;  /* 0x009896800000895d */ /* 0x002fea0003900000 */
[----:B------:R-:W1:Y:S02]  /*101b0*/  @!P0 SYNCS.PHASECHK.TRANS64 P0, [R3+URZ+0x31c60], R6 ;  /* 0x031c6006030085a7 */ /* 0x000e64000800007f */
[----:B-1----:R-:W-:Y:S05]  /*101c0*/  @!P0 BRA `(.L_x_9417) ;  /* 0xfffffffc00ec8947 */ /* 0x002fea000383ffff */
[----:B------:R-:W-:Y:S05]  /*101d0*/  BRA `(.L_x_9497) ;  /* 0xffffffd400707947 */ /* 0x000fea000383ffff */
.L_x_9427:
[----:B-1----:R-:W-:-:S04]  /*101e0*/  IMAD.U32 R3, RZ, RZ, UR40 ;  /* 0x00000028ff037e24 */ /* 0x002fc8000f8e00ff */
[----:B------:R1:W2:Y:S03]  /*101f0*/  SYNCS.PHASECHK.TRANS64.TRYWAIT P0, [R3+URZ+0x31c40], R12 ;  /* 0x031c400c030075a7 */ /* 0x0002a6000800017f */
[----:B--2---:R-:W-:Y:S05]  /*10200*/  @!P0 NANOSLEEP.SYNCS 0x989680 ;  /* 0x009896800000895d */ /* 0x004fea0003900000 */
[----:B------:R-:W2:Y:S02]  /*10210*/  @!P0 SYNCS.PHASECHK.TRANS64 P0, [R3+URZ+0x31c40], R12 ;  /* 0x031c400c030085a7 */ /* 0x000ea4000800007f */
[----:B--2---:R-:W-:Y:S05]  /*10220*/  @!P0 BRA `(.L_x_9427) ;  /* 0xfffffffc00ec8947 */ /* 0x004fea000383ffff */
[----:B------:R-:W-:Y:S05]  /*10230*/  BRA `(.L_x_9498) ;  /* 0xffffffd800bc7947 */ /* 0x000fea000383ffff */
.L_x_9434:
[----:B0-----:R-:W-:-:S04]  /*10240*/  IMAD.U32 R3, RZ, RZ, UR40 ;  /* 0x00000028ff037e24 */ /* 0x001fc8000f8e00ff */
[----:B------:R0:W1:Y:S03]  /*10250*/  SYNCS.PHASECHK.TRANS64.TRYWAIT P0, [R3+URZ+0x31c68], R2 ;  /* 0x031c6802030075a7 */ /* 0x000066000800017f */
[----:B-1----:R-:W-:Y:S05]  /*10260*/  @!P0 NANOSLEEP.SYNCS 0x989680 ;  /* 0x009896800000895d */ /* 0x002fea0003900000 */
[----:B------:R-:W1:Y:S02]  /*10270*/  @!P0 SYNCS.PHASECHK.TRANS64 P0, [R3+URZ+0x31c68], R2 ;  /* 0x031c6802030085a7 */ /* 0x000e64000800007f */
[----:B-1----:R-:W-:Y:S05]  /*10280*/  @!P0 BRA `(.L_x_9434) ;  /* 0xfffffffc00ec8947 */ /* 0x002fea000383ffff */
[----:B------:R-:W-:Y:S05]  /*10290*/  BRA `(.L_x_9499) ;  /* 0xffffffdc00947947 */ /* 0x000fea000383ffff */
.L_x_9444:
[----:B-1----:R-:W-:-:S04]  /*102a0*/  IMAD.U32 R2, RZ, RZ, UR40 ;  /* 0x00000028ff027e24 */ /* 0x002fc8000f8e00ff */
[----:B------:R1:W2:Y:S03]  /*102b0*/  SYNCS.PHASECHK.TRANS64.TRYWAIT P0, [R2+URZ+0x31c48], R9 ;  /* 0x031c4809020075a7 */ /* 0x0002a6000800017f */
[----:B--2---:R-:W-:Y:S05]  /*102c0*/  @!P0 NANOSLEEP.SYNCS 0x989680 ;  /* 0x009896800000895d */ /* 0x004fea0003900000 */
[----:B------:R-:W2:Y:S02]  /*102d0*/  @!P0 SYNCS.PHASECHK.TRANS64 P0, [R2+URZ+0x31c48], R9 ;  /* 0x031c4809020085a7 */ /* 0x000ea4000800007f */
[----:B--2---:R-:W-:Y:S05]  /*102e0*/  @!P0 BRA `(.L_x_9444) ;  /* 0xfffffffc00ec8947 */ /* 0x004fea000383ffff */
[----:B------:R-:W-:Y:S05]  /*102f0*/  BRA `(.L_x_9500) ;  /* 0xffffffe000f47947 */ /* 0x000fea000383ffff */
.L_x_9451:
[----:B0-----:R-:W-:-:S04]  /*10300*/  IMAD.U32 R2, RZ, RZ, UR40 ;  /* 0x00000028ff027e24 */ /* 0x001fc8000f8e00ff */
[----:B------:R0:W1:Y:S03]  /*10310*/  SYNCS.PHASECHK.TRANS64.TRYWAIT P0, [R2+URZ+0x31c60], R9 ;  /* 0x031c6009020075a7 */ /* 0x000066000800017f */
[----:B-1----:R-:W-:Y:S05]  /*10320*/  @!P0 NANOSLEEP.SYNCS 0x989680 ;  /* 0x009896800000895d */ /* 0x002fea0003900000 */
[----:B------:R-:W1:Y:S02]  /*10330*/  @!P0 SYNCS.PHASECHK.TRANS64 P0, [R2+URZ+0x31c60], R9 ;  /* 0x031c6009020085a7 */ /* 0x000e64000800007f */
[----:B-1----:R-:W-:Y:S05]  /*10340*/  @!P0 BRA `(.L_x_9451) ;  /* 0xfffffffc00ec8947 */ /* 0x002fea000383ffff */
[----:B------:R-:W-:Y:S05]  /*10350*/  BRA `(.L_x_9501) ;  /* 0xffffffe400c87947 */ /* 0x000fea000383ffff */
.L_x_9460:
[----:B0-----:R0:W1:Y:S02]  /*10360*/  SYNCS.PHASECHK.TRANS64.TRYWAIT P0, [R3+URZ+0x31c60], R2 ;  /* 0x031c6002030075a7 */ /* 0x001064000800017f */
[----:B-1----:R-:W-:Y:S05]  /*10370*/  @!P0 NANOSLEEP.SYNCS 0x989680 ;  /* 0x009896800000895d */ /* 0x002fea0003900000 */
[----:B------:R-:W1:Y:S02]  /*10380*/  @!P0 SYNCS.PHASECHK.TRANS64 P0, [R3+URZ+0x31c60], R2 ;  /* 0x031c6002030085a7 */ /* 0x000e64000800007f */
[----:B-1----:R-:W-:Y:S05]  /*10390*/  @!P0 BRA `(.L_x_9460) ;  /* 0xfffffffc00f08947 */ /* 0x002fea000383ffff */
[----:B------:R-:W-:Y:S05]  /*103a0*/  BRA `(.L_x_9502) ;  /* 0xffffffe800c07947 */ /* 0x000fea000383ffff */
.L_x_9466:
[----:B0-----:R0:W1:Y:S02]  /*103b0*/  SYNCS.PHASECHK.TRANS64.TRYWAIT P0, [R7+URZ+0x31c20], R2 ;  /* 0x031c2002070075a7 */ /* 0x001064000800017f */
[----:B-1----:R-:W-:Y:S05]  /*103c0*/  @!P0 NANOSLEEP.SYNCS 0x989680 ;  /* 0x009896800000895d */ /* 0x002fea0003900000 */
[----:B------:R-:W1:Y:S02]  /*103d0*/  @!P0 SYNCS.PHASECHK.TRANS64 P0, [R7+URZ+0x31c20], R2 ;  /* 0x031c2002070085a7 */ /* 0x000e64000800007f */
[----:B-1----:R-:W-:Y:S05]  /*103e0*/  @!P0 BRA `(.L_x_9466) ;  /* 0xfffffffc00f08947 */ /* 0x002fea000383ffff */
[----:B------:R-:W-:Y:S05]  /*103f0*/  BRA `(.L_x_9503) ;  /* 0xffffffec00c47947 */ /* 0x000fea000383ffff */
.L_x_9467:
        /* <DEDUP_REMOVED lines=11> */
.L_x_9505:
[----:B------:R-:W-:Y:S05]  /*104b0*/  BSYNC B0 ;  /* 0x0000000000007941 */ /* 0x000fea0003800000 */
.L_x_9504:
[----:B------:R-:W-:Y:S05]  /*104c0*/  BRA `(.L_x_9506) ;  /* 0xffffffec00a87947 */ /* 0x000fea000383ffff */
.L_x_9468:
[----:B------:R-:W-:Y:S01]  /*104d0*/  BSSY B0, `(.L_x_9507) ;  /* 0x0000006000007945 */ /* 0x000fe20003800000 */
[----:B------:R-:W-:-:S07]  /*104e0*/  IMAD.MOV.U32 R15, RZ, RZ, -0x1 ;  /* 0xffffffffff0f7424 */ /* 0x000fce00078e00ff */
[----:B0-----:R-:W-:Y:S05]  /*104f0*/  WARPSYNC.COLLECTIVE R15, `(.L_x_9508) ;  /* 0x000000000f0c7348 */ /* 0x001fea0003c00000 */
[----:B------:R-:W-:Y:S02]  /*10500*/  ELECT P6, UR62, PT ;  /* 0x00000000003e782f */ /* 0x000fe400038c0000 */
[----:B------:R-:W-:Y:S01]  /*10510*/  MOV R14, UR62 ;  /* 0x0000003e000e7c02 */ /* 0x000fe20008000f00 */
[----:B0-----:R-:W-:Y:S10]  /*10520*/  ENDCOLLECTIVE ;  /* 0x000000000000791b */ /* 0x001ff40003800000 */
.L_x_9508:
[----:B------:R-:W-:Y:S05]  /*10530*/  BSYNC B0 ;  /* 0x0000000000007941 */ /* 0x000fea0003800000 */
.L_x_9507:
[----:B------:R-:W-:Y:S05]  /*10540*/  BRA `(.L_x_9509) ;  /* 0xffffffec009c7947 */ /* 0x000fea000383ffff */
.L_x_9470:
[----:B0-----:R0:W1:Y:S02]  /*10550*/  SYNCS.PHASECHK.TRANS64.TRYWAIT P0, [R5+URZ], R4 ;  /* 0x00000004050075a7 */ /* 0x001064000800017f */
[----:B-1----:R-:W-:Y:S05]  /*10560*/  @!P0 NANOSLEEP.SYNCS 0x989680 ;  /* 0x009896800000895d */ /* 0x002fea0003900000 */
[----:B------:R-:W1:Y:S02]  /*10570*/  @!P0 SYNCS.PHASECHK.TRANS64 P0, [R5+URZ], R4 ;  /* 0x00000004050085a7 */ /* 0x000e64000800007f */
[----:B-1----:R-:W-:Y:S05]  /*10580*/  @!P0 BRA `(.L_x_9470) ;  /* 0xfffffffc00f08947 */ /* 0x002fea000383ffff */
[----:B------:R-:W-:Y:S05]  /*10590*/  BRA `(.L_x_9510) ;  /* 0xffffffec00cc7947 */ /* 0x000fea000383ffff */
.L_x_9471:
[----:B-1----:R1:W2:Y:S02]  /*105a0*/  SYNCS.PHASECHK.TRANS64.TRYWAIT P0, [R3+URZ], R2 ;  /* 0x00000002030075a7 */ /* 0x0022a4000800017f */
[----:B--2---:R-:W-:Y:S05]  /*105b0*/  @!P0 NANOSLEEP.SYNCS 0x989680 ;  /* 0x009896800000895d */ /* 0x004fea0003900000 */
[----:B------:R-:W2:Y:S02]  /*105c0*/  @!P0 SYNCS.PHASECHK.TRANS64 P0, [R3+URZ], R2 ;  /* 0x00000002030085a7 */ /* 0x000ea4000800007f */
[----:B--2---:R-:W-:Y:S05]  /*105d0*/  @!P0 BRA `(.L_x_9471) ;  /* 0xfffffffc00f08947 */ /* 0x004fea000383ffff */
[----:B------:R-:W-:Y:S05]  /*105e0*/  BRA `(.L_x_9511) ;  /* 0xffffffec00c07947 */ /* 0x000fea000383ffff */
.L_x_9473:
[----:B0-----:R0:W1:Y:S02]  /*105f0*/  SYNCS.PHASECHK.TRANS64.TRYWAIT P0, [R5+URZ], R4 ;  /* 0x00000004050075a7 */ /* 0x001064000800017f */
[----:B-1----:R-:W-:Y:S05]  /*10600*/  @!P0 NANOSLEEP.SYNCS 0x989680 ;  /* 0x009896800000895d */ /* 0x002fea0003900000 */
[----:B------:R-:W1:Y:S02]  /*10610*/  @!P0 SYNCS.PHASECHK.TRANS64 P0, [R5+URZ], R4 ;  /* 0x00000004050085a7 */ /* 0x000e64000800007f */
[----:B-1----:R-:W-:Y:S05]  /*10620*/  @!P0 BRA `(.L_x_9473) ;  /* 0xfffffffc00f08947 */ /* 0x002fea000383ffff */
[----:B------:R-:W-:Y:S05]  /*10630*/  BRA `(.L_x_9512) ;  /* 0xffffffec00c47947 */ /* 0x000fea000383ffff */
.L_x_9513:
        /* <DEDUP_REMOVED lines=12> */
.L_x_14866:


//--------------------- .text._ZN7cutlass13device_kernelIN5flash11enable_sm90INS1_16FlashAttnFwdSm90INS1_25CollectiveMainloopFwdSm90ILi2EN4cute5tupleIJNS5_1CILi1EEES8_S8_EEENS6_IJNS7_ILi192EEENS7_ILi144EEENS7_ILi96EEEEEELi96ENS_6half_tEfNS_4arch4Sm90ELb0ELb0ELb1ELb1ELb0ELb0ELb0ELb0ELb1ELb1ELb1ELb0EEENS1_21CollectiveEpilogueFwdINS6_IJSA_SC_SB_EEES9_SE_SG_Li384ELb1ELb1ELb1ELb0EEENS1_36VarlenDynamicPersistentTileSchedulerILi192ELi144ELi384ELi128ELb1ELb1ELb1ELb0ELb1ELb1EEEEEEEEEvNT_6ParamsE --------------------------
	.section	.text._ZN7cutlass13device_kernelIN5flash11enable_sm90INS1_16FlashAttnFwdSm90INS1_25CollectiveMainloopFwdSm90ILi2EN4cute5tupleIJNS5_1CILi1EEES8_S8_EEENS6_IJNS7_ILi192EEENS7_ILi144EEENS7_ILi96EEEEEELi96ENS_6half_tEfNS_4arch4Sm90ELb0ELb0ELb1ELb1ELb0ELb0ELb0ELb0ELb1ELb1ELb1ELb0EEENS1_21CollectiveEpilogueFwdINS6_IJSA_SC_SB_EEES9_SE_SG_Li384ELb1ELb1ELb1ELb0EEENS1_36VarlenDynamicPersistentTileSchedulerILi192ELi144ELi384ELi128ELb1ELb1ELb1ELb0ELb1ELb1EEEEEEEEEvNT_6ParamsE,"ax",@progbits
	.align	128
.text._ZN7cutlass13device_kernelIN5flash11enable_sm90INS1_16FlashAttnFwdSm90INS1_25CollectiveMainloopFwdSm90ILi2EN4cute5tupleIJNS5_1CILi1EEES8_S8_EEENS6_IJNS7_ILi192EEENS7_ILi144EEENS7_ILi96EEEEEELi96ENS_6half_tEfNS_4arch4Sm90ELb0ELb0ELb1ELb1ELb0ELb0ELb0ELb0ELb1ELb1ELb1ELb0EEENS1_21CollectiveEpilogueFwdINS6_IJSA_SC_SB_EEES9_SE_SG_Li384ELb1ELb1ELb1ELb0EEENS1_36VarlenDynamicPersistentTileSchedulerILi192ELi144ELi384ELi128ELb1ELb1ELb1ELb0ELb1ELb1EEEEEEEEEvNT_6ParamsE:
        .type           _ZN7cutlass13device_kernelIN5flash11enable_sm90INS1_16FlashAttnFwdSm90INS1_25CollectiveMainloopFwdSm90ILi2EN4cute5tupleIJNS5_1CILi1EEES8_S8_EEENS6_IJNS7_ILi192EEENS7_ILi144EEENS7_ILi96EEEEEELi96ENS_6half_tEfNS_4arch4Sm90ELb0ELb0ELb1ELb1ELb0ELb0ELb0ELb0ELb1ELb1ELb1ELb0EEENS1_21CollectiveEpilogueFwdINS6_IJSA_SC_SB_EEES9_SE_SG_Li384ELb1ELb1ELb1ELb0EEENS1_36VarlenDynamicPersistentTileSchedulerILi192ELi144ELi384ELi128ELb1ELb1ELb1ELb0ELb1ELb1EEEEEEEEEvNT_6ParamsE,@function
        .size           _ZN7cutlass13device_kernelIN5flash11enable_sm90INS1_16FlashAttnFwdSm90INS1_25CollectiveMainloopFwdSm90ILi2EN4cute5tupleIJNS5_1CILi1EEES8_S8_EEENS6_IJNS7_ILi192EEENS7_ILi144EEENS7_ILi96EEEEEELi96ENS_6half_tEfNS_4arch4Sm90ELb0ELb0ELb1ELb1ELb0ELb0ELb0ELb0ELb1ELb1ELb1ELb0EEENS1_21CollectiveEpilogueFwdINS6_IJSA_SC_SB_EEES9_SE_SG_Li384ELb1ELb1ELb1ELb0EEENS1_36VarlenDynamicPersistentTileSchedulerILi192ELi144ELi384ELi128ELb1ELb1ELb1ELb0ELb1ELb1EEEEEEEEEvNT_6ParamsE,(.L_x_14867 - _ZN7cutlass13device_kernelIN5flash11enable_sm90INS1_16FlashAttnFwdSm90INS1_25CollectiveMainloopFwdSm90ILi2EN4cute5tupleIJNS5_1CILi1EEES8_S8_EEENS6_IJNS7_ILi192EEENS7_ILi144EEENS7_ILi96EEEEEELi96ENS_6half_tEfNS_4arch4Sm90ELb0ELb0ELb1ELb1ELb0ELb0ELb0ELb0ELb1ELb1ELb1ELb0EEENS1_21CollectiveEpilogueFwdINS6_IJSA_SC_SB_EEES9_SE_SG_Li384ELb1ELb1ELb1ELb0EEENS1_36VarlenDynamicPersistentTileSchedulerILi192ELi144ELi384ELi128ELb1ELb1ELb1ELb0ELb1ELb1EEEEEEEEEvNT_6ParamsE)
        .other          _ZN7cutlass13device_kernelIN5flash11enable_sm90INS1_16FlashAttnFwdSm90INS1_25CollectiveMainloopFwdSm90ILi2EN4cute5tupleIJNS5_1CILi1EEES8_S8_EEENS6_IJNS7_ILi192EEENS7_ILi144EEENS7_ILi96EEEEEELi96ENS_6half_tEfNS_4arch4Sm90ELb0ELb0ELb1ELb1ELb0ELb0ELb0ELb0ELb1ELb1ELb1ELb0EEENS1_21CollectiveEpilogueFwdINS6_IJSA_SC_SB_EEES9_SE_SG_Li384ELb1ELb1ELb1ELb0EEENS1_36VarlenDynamicPersistentTileSchedulerILi192ELi144ELi384ELi128ELb1ELb1ELb1ELb0ELb1ELb1EEEEEEEEEvNT_6ParamsE,@"STO_CUDA_ENTRY STV_DEFAULT"
_ZN7cutlass13device_kernelIN5flash11enable_sm90INS1_16FlashAttnFwdSm90INS1_25CollectiveMainloopFwdSm90ILi2EN4cute5tupleIJNS5_1CILi1EEES8_S8_EEENS6_IJNS7_ILi192EEENS7_ILi144EEENS7_ILi96EEEEEELi96ENS_6half_tEfNS_4arch4Sm90ELb0ELb0ELb1ELb1ELb0ELb0ELb0ELb0ELb1ELb1ELb1ELb0EEENS1_21CollectiveEpilogueFwdINS6_IJSA_SC_SB_EEES9_SE_SG_Li384ELb1ELb1ELb1ELb0EEENS1_36VarlenDynamicPersistentTileSchedulerILi192ELi144ELi384ELi128ELb1ELb1ELb1ELb0ELb1ELb1EEEEEEEEEvNT_6ParamsE:
        /* <DEDUP_REMOVED lines=18> */
.L_x_9515:
[----:B------:R-:W-:Y:S05]  /*0120*/  BSYNC B0 ;  /* 0x0000000000007941 */ /* 0x000fea0003800000 */
.L_x_9514:
        /* <DEDUP_REMOVED lines=41> */
.L_x_9516:
        /* <DEDUP_REMOVED lines=22> */
.L_x_9517:
        /* <DEDUP_REMOVED lines=18> */
.L_x_9518:
        /* <DEDUP_REMOVED lines=22> */
.L_x_9519:
        /* <DEDUP_REMOVED lines=22> */
.L_x_9520:
        /* <DEDUP_REMOVED lines=8> */
.L_x_9522:
        /* <DEDUP_REMOVED lines=8> */
[----:B-1----:R-:W-:-:S03]  /*0a00*/  ULEA UR37, UR4, UR37, 0x18 ;  /* 0x0000002504257291 */ /* 0x002fc6000f8ec03f */
[----:B------:R-:W-:Y:S01]  /*0a10*/  ULDC UR4, c[0x0][0xc3c] ;  /* 0x00030f0000047ab9 */ /* 0x000fe20000000800 */
[----:B0-----:R-:W-:-:S04]  /*0a20*/  LOP3.LUT R0, R2, 0xffffff80, RZ, 0xc0, !PT ;  /* 0xffffff8002007812 */ /* 0x001fc800078ec0ff */
[----:B------:R-:W-:-:S13]  /*0a30*/  ISETP.NE.AND P0, PT, R0, 0x80, PT ;  /* 0x000000800000780c */ /* 0x000fda0003f05270 */
[----:B------:R-:W-:Y:S08]  /*0a40*/  @!P0 BAR.ARV 0x9, 0x100 ;  /* 0x0244000000008b1d */ /* 0x000ff00000002000 */
[----:B------:R-:W-:Y:S06]  /*0a50*/  BAR.SYNC.DEFER_BLOCKING 0x5, 0x200 ;  /* 0x0148000000007b1d */ /* 0x000fec0000010000 */
[----:B------:R-:W0:Y:S02]  /*0a60*/  LDS.128 R8, [UR37+0x31cd0] ;  /* 0x031cd025ff087984 */ /* 0x000e240008000c00 */
[----:B------:R-:W-:Y:S06]  /*0a70*/  BAR.ARV 0x4, 0x200 ;  /* 0x0108000000007b1d */ /* 0x000fec0000002000 */
[----:B0-----:R-:W-:-:S13]  /*0a80*/  ISETP.GE.AND P0, PT, R11, UR4, PT ;  /* 0x000000040b007c0c */ /* 0x001fda000bf06270 */
        /* <DEDUP_REMOVED lines=9> */
[----:B------:R-:W-:-:S02]  /*0b20*/  LEA.HI R2, R0, R15, RZ, 0x4 ;  /* 0x0000000f00027211 */ /* 0x000fc400078f20ff */
[----:B------:R-:W-:Y:S02]  /*0b30*/  LEA.HI R7, R0, R15, RZ, 0x5 ;  /* 0x0000000f00077211 */ /* 0x000fe400078f28ff */
[----:B------:R-:W-:Y:S02]  /*0b40*/  SHF.R.S32.HI R5, RZ, 0x4, R2 ;  /* 0x00000004ff057819 */ /* 0x000fe40000011402 */
[----:B------:R-:W-:Y:S02]  /*0b50*/  SHF.R.S32.HI R10, RZ, 0x5, R7 ;  /* 0x00000005ff0a7819 */ /* 0x000fe40000011407 */
[----:B------:R-:W-:-:S04]  /*0b60*/  LEA.HI R4, R2, R5, RZ, 0x1 ;  /* 0x0000000502047211 */ /* 0x000fc800078f08ff */
[----:B------:R-:W-:-:S05]  /*0b70*/  LOP3.LUT R6, R4, 0x1ffffffe, RZ, 0xc0, !PT ;  /* 0x1ffffffe04067812 */ /* 0x000fca00078ec0ff */
[----:B------:R-:W-:Y:S01]  /*0b80*/  IMAD.IADD R6, R5, 0x1, -R6 ;  /* 0x0000000105067824 */ /* 0x000fe200078e0a06 */
[----:B--2---:R-:W-:Y:S02]  /*0b90*/  R2UR UR4, R3 ;  /* 0x00000000030472ca */ /* 0x004fe400000e0000 */
[----:B------:R-:W-:Y:S02]  /*0ba0*/  LOP3.LUT R3, R2, 0xfffffff0, RZ, 0xc0, !PT ;  /* 0xfffffff002037812 */ /* 0x000fe400078ec0ff */
[CC--:B------:R-:W-:Y:S02]  /*0bb0*/  LEA.HI R2, R0.reuse, R15.reuse, RZ, 0x7 ;  /* 0x0000000f00027211 */ /* 0x0c0fe400078f38ff */
[----:B------:R-:W-:Y:S01]  /*0bc0*/  LEA.HI R0, R0, R15, RZ, 0x2 ;  /* 0x0000000f00007211 */ /* 0x000fe200078f10ff */
[C---:B------:R-:W-:Y:S01]  /*0bd0*/  IMAD.IADD R3, R15.reuse, 0x1, -R3 ;  /* 0x000000010f037824 */ /* 0x040fe200078e0a03 */
[----:B------:R-:W-:Y:S02]  /*0be0*/  LOP3.LUT R8, R2, 0xffffff80, RZ, 0xc0, !PT ;  /* 0xffffff8002087812 */ /* 0x000fe400078ec0ff */
[----:B------:R-:W-:Y:S01]  /*0bf0*/  SHF.R.S32.HI R16, RZ, 0x7, R2 ;  /* 0x00000007ff107819 */ /* 0x000fe20000011402 */
[--C-:B------:R-:W-:Y:S01]  /*0c00*/  IMAD R12, R10, 0x10, R3.reuse ;  /* 0x000000100a0c7824 */ /* 0x100fe200078e0203 */
[----:B------:R-:W-:Y:S01]  /*0c10*/  SHF.R.S32.HI R4, RZ, 0x1f, R3 ;  /* 0x0000001fff047819 */ /* 0x000fe20000011403 */
[----:B------:R-:W-:Y:S01]  /*0c20*/  IMAD.IADD R14, R15, 0x1, -R8 ;  /* 0x000000010f0e7824 */ /* 0x000fe200078e0a08 */
[----:B------:R-:W-:Y:S01]  /*0c30*/  ULOP3.LUT UR8, UR4, 0x1, URZ, 0xfc, !UPT ;  /* 0x0000000104087892 */ /* 0x000fe2000f8efc3f */
[----:B------:R-:W-:Y:S01]  /*0c40*/  IMAD.HI R2, R16, 0x55555556, RZ ;  /* 0x5555555610027827 */ /* 0x000fe200078e02ff */
[CC--:B------:R-:W-:Y:S01]  /*0c50*/  LEA.HI R5, R4.reuse, R3.reuse, RZ, 0x3 ;  /* 0x0000000304057211 */ /* 0x0c0fe200078f18ff */
[----:B------:R-:W-:Y:S01]  /*0c60*/  UMOV UR4, URZ ;  /* 0x0000003f00047c82 */ /* 0x000fe20008000000 */
[----:B------:R-:W-:-:S02]  /*0c70*/  LEA.HI R4, R4, R3, RZ, 0x2 ;  /* 0x0000000304047211 */ /* 0x000fc400078f10ff */
[----:B------:R-:W-:Y:S01]  /*0c80*/  SHF.R.S32.HI R9, RZ, 0x1f, R14 ;  /* 0x0000001fff097819 */ /* 0x000fe2000001140e */
[----:B------:R-:W-:Y:S01]  /*0c90*/  IMAD.SHL.U32 R5, R5, 0x10, RZ ;  /* 0x0000001005057824 */ /* 0x000fe200078e00ff */
[----:B------:R-:W-:Y:S02]  /*0ca0*/  LOP3.LUT R8, R4, 0x7fffffc, RZ, 0xc0, !PT ;  /* 0x07fffffc04087812 */ /* 0x000fe400078ec0ff */
[----:B------:R-:W-:Y:S02]  /*0cb0*/  LEA.HI R11, R9, R14, RZ, 0x2 ;  /* 0x0000000e090b7211 */ /* 0x000fe400078f10ff */
[----:B------:R-:W-:Y:S01]  /*0cc0*/  LOP3.LUT R5, R5, 0x7fffff80, RZ, 0xc0, !PT ;  /* 0x7fffff8005057812 */ /* 0x000fe200078ec0ff */
[----:B------:R-:W-:Y:S01]  /*0cd0*/  IMAD.IADD R8, R3, 0x1, -R8 ;  /* 0x0000000103087824 */ /* 0x000fe200078e0a08 */
[----:B------:R-:W-:Y:S02]  /*0ce0*/  SHF.R.S32.HI R4, RZ, 0x2, R4 ;  /* 0x00000002ff047819 */ /* 0x000fe40000011404 */
[----:B------:R-:W-:Y:S01]  /*0cf0*/  SHF.R.S32.HI R3, RZ, 0x1f, R11 ;  /* 0x0000001fff037819 */ /* 0x000fe2000001140b */
[----:B------:R-:W-:Y:S01]  /*0d00*/  IMAD R5, R10, 0x100, R5 ;  /* 0x000001000a057824 */ /* 0x000fe200078e0205 */
[----:B------:R-:W-:Y:S01]  /*0d10*/  SHF.R.S32.HI R10, RZ, 0x2, R11 ;  /* 0x00000002ff0a7819 */ /* 0x000fe2000001140b */
[----:B------:R-:W-:Y:S01]  /*0d20*/  IMAD.SHL.U32 R4, R4, 0x40, RZ ;  /* 0x0000004004047824 */ /* 0x000fe200078e00ff */
[----:B------:R-:W-:Y:S01]  /*0d30*/  LOP3.LUT R11, R11, 0x7ffffffc, RZ, 0xc0, !PT ;  /* 0x7ffffffc0b0b7812 */ /* 0x000fe200078ec0ff */
[----:B------:R-:W-:Y:S01]  /*0d40*/  IMAD R7, R8, 0x10, R5 ;  /* 0x0000001008077824 */ /* 0x000fe200078e0205 */
[----:B------:R-:W-:Y:S01]  /*0d50*/  LEA.HI R5, R3, R10, RZ, 0x3 ;  /* 0x0000000a03057211 */ /* 0x000fe200078f18ff */
[----:B------:R-:W-:Y:S01]  /*0d60*/  IMAD.SHL.U32 R3, R6, 0x8, RZ ;  /* 0x0000000806037824 */ /* 0x000fe200078e00ff */
[----:B------:R-:W-:Y:S01]  /*0d70*/  LOP3.LUT R4, R4, 0x40, RZ, 0xc0, !PT ;  /* 0x0000004004047812 */ /* 0x000fe200078ec0ff */
[----:B------:R-:W-:Y:S01]  /*0d80*/  IMAD.IADD R11, R14, 0x1, -R11 ;  /* 0x000000010e0b7824 */ /* 0x000fe200078e0a0b */
[----:B------:R-:W-:-:S02]  /*0d90*/  LEA.HI R6, R2, R2, RZ, 0x1 ;  /* 0x0000000202067211 */ /* 0x000fc400078f08ff */
[----:B------:R-:W-:Y:S01]  /*0da0*/  LOP3.LUT R13, R5, 0xfffffff8, RZ, 0xc0, !PT ;  /* 0xfffffff8050d7812 */ /* 0x000fe200078ec0ff */
[----:B------:R-:W-:Y:S01]  /*0db0*/  IMAD.SHL.U32 R157, R11, 0x2, RZ ;  /* 0x000000020b9d7824 */ /* 0x000fe200078e00ff */
[--C-:B------:R-:W-:Y:S01]  /*0dc0*/  LOP3.LUT R2, R4, 0x8, R3.reuse, 0xf8, !PT ;  /* 0x0000000804027812 */ /* 0x100fe200078ef803 */
[----:B------:R-:W-:Y:S01]  /*0dd0*/  IMAD.U32 R3, R12, 0x20, R3 ;  /* 0x000000200c037824 */ /* 0x000fe200078e0003 */
[----:B------:R-:W-:Y:S01]  /*0de0*/  SHF.R.U32.HI R5, RZ, 0x3, R4 ;  /* 0x00000003ff057819 */ /* 0x000fe20000011604 */
[----:B------:R-:W-:Y:S01]  /*0df0*/  IMAD.IADD R10, R10, 0x1, -R13 ;  /* 0x000000010a0a7824 */ /* 0x000fe200078e0a0d */
[----:B------:R-:W-:Y:S01]  /*0e00*/  LOP3.LUT R4, R0, 0xfffffffc, RZ, 0xc0, !PT ;  /* 0xfffffffc00047812 */ /* 0x000fe200078ec0ff */
[----:B------:R-:W-:Y:S01]  /*0e10*/  VIADD R155, R157, 0x8 ;  /* 0x000000089d9b7836 */ /* 0x000fe20000000000 */
[----:B------:R-:W-:Y:S01]  /*0e20*/  LEA.HI R9, R9, R14, RZ, 0x5 ;  /* 0x0000000e09097211 */ /* 0x000fe200078f28ff */
[----:B------:R0:W-:Y:S01]  /*0e30*/  STL [R1+0x48], R3 ;  /* 0x0000480301007387 */ /* 0x0001e20000100800 */
[----:B------:R-:W-:Y:S01]  /*0e40*/  LOP3.LUT R2, R2, R5, RZ, 0x3c, !PT ;  /* 0x0000000502027212 */ /* 0x000fe200078e3cff */
[----:B------:R-:W-:Y:S01]  /*0e50*/  IMAD.IADD R4, R15, 0x1, -R4 ;  /* 0x000000010f047824 */ /* 0x000fe200078e0a04 */
[----:B------:R-:W-:Y:S01]  /*0e60*/  SHF.R.S32.HI R9, RZ, 0x5, R9 ;  /* 0x00000005ff097819 */ /* 0x000fe20000011409 */
[----:B------:R-:W-:Y:S01]  /*0e70*/  IMAD R6, R6, -0x3, R16 ;  /* 0xfffffffd06067824 */ /* 0x000fe200078e0210 */
[----:B------:R-:W-:Y:S01]  /*0e80*/  SHF.R.S32.HI R0, RZ, 0x2, R0 ;  /* 0x00000002ff007819 */ /* 0x000fe20000011400 */
[----:B------:R-:W-:-:S02]  /*0e90*/  IMAD.SHL.U32 R18, R4, 0x8, RZ ;  /* 0x0000000804127824 */ /* 0x000fc400078e00ff */
[----:B------:R-:W-:Y:S01]  /*0ea0*/  IMAD R9, R9, 0x10, R10 ;  /* 0x0000001009097824 */ /* 0x000fe200078e020a */
[----:B0-----:R-:W-:Y:S01]  /*0eb0*/  LEA.HI R3, R4, R4, RZ, 0x1 ;  /* 0x0000000404037211 */ /* 0x001fe200078f08ff */
[----:B------:R-:W-:Y:S02]  /*0ec0*/  VIADD R144, R18, 0x40 ;  /* 0x0000004012907836 */ /* 0x000fe40000000000 */
[----:B------:R-:W-:Y:S01]  /*0ed0*/  VIADD R152, R157, 0x20 ;  /* 0x000000209d987836 */ /* 0x000fe20000000000 */
[----:B------:R-:W-:Y:S01]  /*0ee0*/  LOP3.LUT R3, R3, 0x1ffffffe, RZ, 0xc0, !PT ;  /* 0x1ffffffe03037812 */ /* 0x000fe200078ec0ff */
[C---:B------:R-:W-:Y:S01]  /*0ef0*/  VIADD R149, R157.reuse, 0x38 ;  /* 0x000000389d957836 */ /* 0x040fe20000000000 */
[----:B------:R-:W-:Y:S01]  /*0f00*/  SHF.R.S32.HI R0, RZ, 0x1f, R144 ;  /* 0x0000001fff007819 */ /* 0x000fe20000011490 */
[----:B------:R-:W-:Y:S01]  /*0f10*/  VIADD R146, R157, 0x50 ;  /* 0x000000509d927836 */ /* 0x000fe20000000000 */
[----:B------:R-:W-:Y:S01]  /*0f20*/  SHF.R.S32.HI R0, RZ, 0x1f, R155 ;  /* 0x0000001fff007819 */ /* 0x000fe2000001149b */
[----:B------:R-:W-:Y:S01]  /*0f30*/  IMAD R5, R6, 0x40, R9 ;  /* 0x0000004006057824 */ /* 0x000fe200078e0209 */
[----:B------:R-:W-:Y:S01]  /*0f40*/  SHF.R.S32.HI R0, RZ, 0x1f, R152 ;  /* 0x0000001fff007819 */ /* 0x000fe20000011498 */
[----:B------:R-:W-:Y:S01]  /*0f50*/  IMAD.IADD R3, R4, 0x1, -R3 ;  /* 0x0000000104037824 */ /* 0x000fe200078e0a03 */
[----:B------:R-:W-:Y:S01]  /*0f60*/  SHF.R.S32.HI R0, RZ, 0x1f, R149 ;  /* 0x0000001fff007819 */ /* 0x000fe20000011495 */
[----:B------:R-:W-:Y:S01]  /*0f70*/  IMAD.IADD R2, R2, 0x1, R7 ;  /* 0x0000000102027824 */ /* 0x000fe200078e0207 */
[----:B------:R-:W-:Y:S01]  /*0f80*/  SHF.R.S32.HI R0, RZ, 0x1f, R146 ;  /* 0x0000001fff007819 */ /* 0x000fe20000011492 */
[----:B------:R-:W-:Y:S01]  /*0f90*/  IMAD.U32 R7, RZ, RZ, UR8 ;  /* 0x00000008ff077e24 */ /* 0x000fe2000f8e00ff */
[----:B------:R-:W-:Y:S01]  /*0fa0*/  STL [R1+0x40], R5 ;  /* 0x0000400501007387 */ /* 0x000fe20000100800 */
[----:B------:R-:W-:Y:S01]  /*0fb0*/  IMAD.U32 R6, RZ, RZ, UR4 ;  /* 0x00000004ff067e24 */ /* 0x000fe2000f8e00ff */
[----:B------:R-:W-:Y:S01]  /*0fc0*/  LEA R2, R2, UR37, 0x1 ;  /* 0x0000002502027c11 */ /* 0x000fe2000f8e08ff */
[----:B------:R-:W-:Y:S01]  /*0fd0*/  IMAD R0, R3, 0x8, R5 ;  /* 0x0000000803007824 */ /* 0x000fe200078e0205 */
[----:B------:R-:W-:Y:S01]  /*0fe0*/  STL [R1+0x4c], R7 ;  /* 0x00004c0701007387 */ /* 0x000fe20000100800 */
[----:B------:R-:W-:-:S02]  /*0ff0*/  VIADD R22, R18, 0x20 ;  /* 0x0000002012167836 */ /* 0x000fc40000000000 */
[C---:B------:R-:W-:Y:S01]  /*1000*/  VIADD R154, R157.reuse, 0x10 ;  /* 0x000000109d9a7836 */ /* 0x040fe20000000000 */
[----:B------:R0:W-:Y:S01]  /*1010*/  STL [R1+0x14], R6 ;  /* 0x0000140601007387 */ /* 0x0001e20000100800 */
        /* <DEDUP_REMOVED lines=9> */
[----:B0-----:R-:W-:Y:S01]  /*10b0*/  SHF.R.S32.HI R6, RZ, 0x1f, R153 ;  /* 0x0000001fff067819 */ /* 0x001fe20000011499 */
[----:B------:R-:W-:Y:S01]  /*10c0*/  VIADD R145, R157, 0x58 ;  /* 0x000000589d917836 */ /* 0x000fe20000000000 */
[----:B------:R-:W-:-:S02]  /*10d0*/  SHF.R.S32.HI R6, RZ, 0x1f, R150 ;  /* 0x0000001fff067819 */ /* 0x000fc40000011496 */
[----:B------:R-:W-:Y:S02]  /*10e0*/  SHF.R.S32.HI R4, RZ, 0x1f, R148 ;  /* 0x0000001fff047819 */ /* 0x000fe40000011494 */
[----:B------:R-:W-:Y:S02]  /*10f0*/  SHF.R.S32.HI R6, RZ, 0x1f, R147 ;  /* 0x0000001fff067819 */ /* 0x000fe40000011493 */
[----:B-1----:R-:W-:-:S07]  /*1100*/  SHF.R.S32.HI R4, RZ, 0x1f, R145 ;  /* 0x0000001fff047819 */ /* 0x002fce0000011491 */
.L_x_9560:
[----:B------:R-:W-:Y:S01]  /*1110*/  ULDC.64 UR8, c[0x0][0xc88] ;  /* 0x0003220000087ab9 */ /* 0x000fe20000000a00 */
[----:B------:R-:W-:Y:S01]  /*1120*/  ULDC.64 UR12, c[0x0][0x208] ;  /* 0x00008200000c7ab9 */ /* 0x000fe20000000a00 */
[----:B------:R-:W-:Y:S01]  /*1130*/  UIMAD.WIDE UR8, UR7, 0x4, UR8 ;  /* 0x00000004070878a5 */ /* 0x000fe2000f8e0208 */
[----:B------:R-:W-:Y:S02]  /*1140*/  ULDC.64 UR10, c[0x0][0xa20] ;  /* 0x00028800000a7ab9 */ /* 0x000fe40000000a00 */
[----:B------:R-:W-:-:S03]  /*1150*/  ULDC UR7, c[0x0][0x2f0] ;  /* 0x0000bc0000077ab9 */ /* 0x000fc60000000800 */
[----:B012---:R-:W-:Y:S02]  /*1160*/  IMAD.U32 R4, RZ, RZ, UR8 ;  /* 0x00000008ff047e24 */ /* 0x007fe4000f8e00ff */
[----:B----4-:R-:W-:Y:S01]  /*1170*/  IMAD.U32 R5, RZ, RZ, UR9 ;  /* 0x00000009ff057e24 */ /* 0x010fe2000f8e00ff */
        /* <DEDUP_REMOVED lines=23> */
[----:B---3--:R-:W-:Y:S01]  /*12f0*/  IMAD.U32 R7, RZ, RZ, UR11 ;  /* 0x0000000bff077e24 */ /* 0x008fe2000f8e00ff */
[----:B------:R-:W2:Y:S04]  /*1300*/  @P0 LDG.E R4, desc[UR12][R4.64] ;  /* 0x0000000c04040981 */ /* 0x000ea8000c1e1900 */
[----:B------:R-:W3:Y:S01]  /*1310*/  @P1 LDG.E R6, desc[UR12][R6.64] ;  /* 0x0000000c06061981 */ /* 0x000ee2000c1e1900 */
[----:B0-----:R-:W-:Y:S01]  /*1320*/  IMAD.U32 R3, RZ, RZ, UR6 ;  /* 0x00000006ff037e24 */ /* 0x001fe2000f8e00ff */
[----:B------:R-:W-:-:S02]  /*1330*/  UISETP.NE.U32.AND UP0, UPT, UR8, URZ, UPT ;  /* 0x0000003f0800728c */ /* 0x000fc4000bf05070 */
[----:B------:R-:W-:Y:S02]  /*1340*/  ULOP3.LUT UR6, UR5, 0xffff, URZ, 0xc0, !UPT ;  /* 0x0000ffff05067892 */ /* 0x000fe4000f8ec03f */
[----:B------:R0:W-:Y:S01]  /*1350*/  STL [R1+0x4], R3 ;  /* 0x0000040301007387 */ /* 0x0001e20000100800 */
[----:B------:R-:W-:Y:S01]  /*1360*/  UISETP.NE.AND.EX UP0, UPT, UR9, URZ, UPT, UP0 ;  /* 0x0000003f0900728c */ /* 0x000fe2000bf05300 */
[----:B------:R-:W-:Y:S02]  /*1370*/  UMOV UR38, URZ ;  /* 0x0000003f00267c82 */ /* 0x000fe40008000000 */
[----:B------:R-:W-:Y:S01]  /*1380*/  IMAD.U32 R156, RZ, RZ, UR6 ;  /* 0x00000006ff9c7e24 */ /* 0x000fe2000f8e00ff */
[----:B------:R-:W-:Y:S02]  /*1390*/  USEL UR4, UR4, 0x1, UP0 ;  /* 0x0000000104047887 */ /* 0x000fe40008000000 */
[----:B------:R-:W-:Y:S02]  /*13a0*/  ULOP3.LUT UR6, UR5, 0xff0000, URZ, 0xc0, !UPT ;  /* 0x00ff000005067892 */ /* 0x000fe4000f8ec03f */
[----:B------:R-:W-:-:S02]  /*13b0*/  UIMAD UR4, UR4, UR7, URZ ;  /* 0x00000007040472a4 */ /* 0x000fc4000f8e023f */
[----:B------:R-:W-:Y:S01]  /*13c0*/  ULOP3.LUT UR7, UR5, 0xff000000, URZ, 0xc0, !UPT ;  /* 0xff00000005077892 */ /* 0x000fe2000f8ec03f */
[----:B--2---:R-:W-:-:S04]  /*13d0*/  @P0 R2UR UR38, R4 ;  /* 0x00000000042602ca */ /* 0x004fc800000e0000 */
[----:B---3--:R-:W-:Y:S01]  /*13e0*/  @P1 R2UR UR4, R6 ;  /* 0x00000000060412ca */ /* 0x008fe200000e0000 */
[----:B0-----:R-:W-:-:S14]  /*13f0*/  @P1 BRA `(.L_x_9523) ;  /* 0x00000000003c1947 */ /* 0x001fdc0003800000 */
        /* <DEDUP_REMOVED lines=15> */
.L_x_9523:
        /* <DEDUP_REMOVED lines=52> */
.L_x_9524:
        /* <DEDUP_REMOVED lines=34> */
[----:B------:R-:W-:-:S06]  /*1a50*/  UISETP.GT.AND UP0, UPT, UR40, UR5, UPT ;  /* 0x000000052800728c */ /* 0x000fcc000bf04270 */
[----:B------:R-:W-:-:S13]  /*1a60*/  PLOP3.LUT P1, PT, PT, PT, UP0, 0x80, 0x0 ;  /* 0x000000000000781c */ /* 0x000fda0003f2f008 */
[----:B------:R-:W-:Y:S05]  /*1a70*/  @!P1 BRA `(.L_x_9525) ;  /* 0x0000008c00e89947 */ /* 0x000fea0003800000 */
[----:B------:R-:W0:Y:S02]  /*1a80*/  S2R R4, SR_TID.X ;  /* 0x0000000000047919 */ /* 0x000e240000002100 */
[----:B0-----:R-:W-:-:S05]  /*1a90*/  VIADD R5, R4, 0xffffff80 ;  /* 0xffffff8004057836 */ /* 0x001fca0000000000 */
[----:B------:R-:W-:-:S04]  /*1aa0*/  SHF.R.S32.HI R4, RZ, 0x1f, R5 ;  /* 0x0000001fff047819 */ /* 0x000fc80000011405 */
[----:B------:R-:W-:-:S04]  /*1ab0*/  LEA.HI R4, R4, R5, RZ, 0x7 ;  /* 0x0000000504047211 */ /* 0x000fc800078f38ff */
[----:B------:R-:W-:-:S05]  /*1ac0*/  SHF.R.S32.HI R4, RZ, 0x7, R4 ;  /* 0x00000007ff047819 */ /* 0x000fca0000011404 */
[----:B------:R-:W0:Y:S02]  /*1ad0*/  SHFL.IDX PT, R0, R4, RZ, 0x1f ;  /* 0x00001fff04007589 */ /* 0x000e2400000e0000 */
[----:B0-----:R-:W-:-:S13]  /*1ae0*/  R2UR UR6, R0 ;  /* 0x00000000000672ca */ /* 0x001fda00000e0000 */
[----:B------:R-:W-:Y:S02]  /*1af0*/  UIMAD.WIDE UR4, UR6, 0x55555556, URZ ;  /* 0x55555556060478a5 */ /* 0x000fe4000f8e023f */
[----:B------:R-:W-:Y:S02]  /*1b00*/  IMAD.U32 R17, RZ, RZ, UR6 ;  /* 0x00000006ff117e24 */ /* 0x000fe4000f8e00ff */
[----:B------:R-:W-:Y:S02]  /*1b10*/  ULEA.HI UR41, UR5, UR5, URZ, 0x1 ;  /* 0x0000000505297291 */ /* 0x000fe4000f8f083f */
[----:B------:R-:W-:Y:S02]  /*1b20*/  UIADD3 UR5, UR37, 0x24300, URZ ;  /* 0x0002430025057890 */ /* 0x000fe4000fffe03f */
[----:B------:R-:W-:Y:S02]  /*1b30*/  UIMAD UR41, UR41, -0x3, UR6 ;  /* 0xfffffffd292978a4 */ /* 0x000fe4000f8e0206 */
[----:B------:R-:W-:-:S02]  /*1b40*/  ULOP3.LUT UP0, URZ, UR5, 0x9f, URZ, 0xc0, !UPT ;  /* 0x0000009f053f7892 */ /* 0x000fc4000f80c03f */
[----:B------:R-:W-:-:S04]  /*1b50*/  ULEA UR4, UR41, UR5, 0xb ;  /* 0x0000000529047291 */ /* 0x000fc8000f8e583f */
[----:B------:R-:W-:Y:S01]  /*1b60*/  PLOP3.LUT P0, PT, PT, PT, UP0, 0x80, 0x0 ;  /* 0x000000000000781c */ /* 0x000fe20003f0f008 */
[----:B------:R-:W-:-:S04]  /*1b70*/  USHF.R.U32.HI UR4, URZ, 0x4, UR4 ;  /* 0x000000043f047899 */ /* 0x000fc80008011604 */
[----:B------:R-:W-:-:S08]  /*1b80*/  ULOP3.LUT UR61, UR4, 0x3fff, URZ, 0xc0, !UPT ;  /* 0x00003fff043d7892 */ /* 0x000fd0000f8ec03f */
        /* <DEDUP_REMOVED lines=17> */
.L_x_9526:
[----:B------:R-:W2:Y:S04]  /*1ca0*/  LDL R21, [R1+0x14] ;  /* 0x0000140001157983 */ /* 0x000ea80000100800 */
[----:B------:R-:W3:Y:S01]  /*1cb0*/  LDL R20, [R1+0x4c] ;  /* 0x00004c0001147983 */ /* 0x000ee20000100800 */
        /* <DEDUP_REMOVED lines=11> */
.L_x_9685:
[----:B------:R-:W-:Y:S05]  /*1d70*/  @!P0 BRA `(.L_x_9528) ;  /* 0x0000000000048947 */ /* 0x000fea0003800000 */
[----:B------:R-:W-:Y:S01]  /*1d80*/  BPT.TRAP 0x1 ;  /* 0x000000040000795c */ /* 0x000fe20000300000 */
.L_x_9528:
[----:B0-----:R-:W-:Y:S02]  /*1d90*/  IMAD.U32 R0, RZ, RZ, UR36 ;  /* 0x00000024ff007e24 */ /* 0x001fe4000f8e00ff */
[----:B------:R-:W-:-:S03]  /*1da0*/  IMAD.U32 R3, RZ, RZ, UR39 ;  /* 0x00000027ff037e24 */ /* 0x000fc6000f8e00ff */
[----:B------:R-:W-:Y:S02]  /*1db0*/  LEA R0, R0, UR37, 0x3 ;  /* 0x0000002500007c11 */ /* 0x000fe4000f8e18ff */
[----:B------:R-:W-:-:S04]  /*1dc0*/  SHF.L.U32 R3, R3, 0x1f, RZ ;  /* 0x0000001f03037819 */ /* 0x000fc800000006ff */
[----:B------:R0:W1:Y:S01]  /*1dd0*/  SYNCS.PHASECHK.TRANS64.TRYWAIT P2, [R0+URZ+0x31c30], R3 ;  /* 0x031c3003000075a7 */ /* 0x000062000804017f */
[----:B------:R-:W-:Y:S05]  /*1de0*/  @!P0 BRA `(.L_x_9529) ;  /* 0x0000000000048947 */ /* 0x000fea0003800000 */
[----:B------:R-:W-:Y:S01]  /*1df0*/  BPT.TRAP 0x1 ;  /* 0x000000040000795c */ /* 0x000fe20000300000 */
.L_x_9529:
[----:B------:R-:W2:Y:S01]  /*1e00*/  S2R R4, SR_TID.X ;  /* 0x0000000000047919 */ /* 0x000ea20000002100 */
[----:B------:R-:W-:Y:S01]  /*1e10*/  IMAD.MOV.U32 R71, RZ, RZ, RZ ;  /* 0x000000ffff477224 */ /* 0x000fe200078e00ff */
[----:B--2---:R-:W-:Y:S01]  /*1e20*/  LOP3.LUT P1, RZ, R4, 0x7f, RZ, 0xc0, !PT ;  /* 0x0000007f04ff7812 */ /* 0x004fe2000782c0ff */
[----:B-1----:R-:W-:-:S12]  /*1e30*/  @P2 BRA `(.L_x_9530) ;  /* 0x0000000000082947 */ /* 0x002fd80003800000 */
[----:B------:R-:W1:Y:S02]  /*1e40*/  SYNCS.PHASECHK.TRANS64.TRYWAIT P2, [R0+URZ+0x31c30], R3 ;  /* 0x031c3003000075a7 */ /* 0x000e64000804017f */
[----:B-1----:R-:W-:Y:S05]  /*1e50*/  @!P2 BRA `(.L_x_9531) ;  /* 0x000001200034a947 */ /* 0x002fea0003800000 */
.L_x_9530:
[----:B------:R-:W-:Y:S05]  /*1e60*/  WARPSYNC.ALL ;  /* 0x0000000000007948 */ /* 0x000fea0003800000 */
[----:B------:R-:W-:Y:S01]  /*1e70*/  UIADD3 UR4, UR37, 0x16a00, URZ ;  /* 0x00016a0025047890 */ /* 0x000fe2000fffe03f */
[----:B------:R-:W-:Y:S01]  /*1e80*/  WARPGROUP.ARRIVE ;  /* 0x00000000000079c5 */ /* 0x000fe20000000000 */
[----:B------:R-:W-:Y:S01]  /*1e90*/  ULEA UR41, UR41, UR37, 0xc ;  /* 0x0000002529297291 */ /* 0x000fe2000f8e603f */
[----:B------:R-:W-:Y:S01]  /*1ea0*/  P2R R104, PR, RZ, 0x1 ;  /* 0x00000001ff687803 */ /* 0x000fe20000000000 */
[----:B------:R-:W-:Y:S01]  /*1eb0*/  USHF.R.U32.HI UR4, URZ, 0x4, UR4 ;  /* 0x000000043f047899 */ /* 0x000fe20008011604 */
[----:B01----:R-:W-:Y:S01]  /*1ec0*/  @!P1 VIADD R0, R0, 0x31c40 ;  /* 0x00031c4000009836 */ /* 0x003fe20000000000 */
[----:B------:R-:W-:Y:S01]  /*1ed0*/  UIADD3 UR41, UR41, 0xda00, URZ ;  /* 0x0000da0029297890 */ /* 0x000fe2000fffe03f */
[----:B------:R-:W-:Y:S01]  /*1ee0*/  R2UR UR32, R16 ;  /* 0x00000000102072ca */ /* 0x000fe200000e0000 */
[----:B------:R-:W-:-:S02]  /*1ef0*/  ULOP3.LUT UR4, UR4, 0x3fff, URZ, 0xc0, !UPT ;  /* 0x00003fff04047892 */ /* 0x000fc4000f8ec03f */
[----:B------:R-:W-:Y:S02]  /*1f00*/  USHF.R.U32.HI UR41, URZ, 0x4, UR41 ;  /* 0x000000043f297899 */ /* 0x000fe40008011629 */
[----:B------:R-:W-:Y:S02]  /*1f10*/  ULOP3.LUT UR6, UR4, 0x10000, URZ, 0xfc, !UPT ;  /* 0x0001000004067892 */ /* 0x000fe4000f8efc3f */
[----:B------:R-:W-:Y:S02]  /*1f20*/  ULOP3.LUT UR5, UR41, 0x3fff, URZ, 0xc0, !UPT ;  /* 0x00003fff29057892 */ /* 0x000fe4000f8ec03f */
[----:B------:R-:W-:Y:S02]  /*1f30*/  UIMAD UR4, UR36, 0x6c0, UR6 ;  /* 0x000006c0240478a4 */ /* 0x000fe4000f8e0206 */
[----:B------:R-:W-:Y:S01]  /*1f40*/  ULOP3.LUT UR5, UR5, 0x10000, URZ, 0xfc, !UPT ;  /* 0x0001000005057892 */ /* 0x000fe2000f8efc3f */
[----:B------:R-:W-:Y:S01]  /*1f50*/  UMOV UR31, 0x80000020 ;  /* 0x80000020001f7882 */ /* 0x000fe20000000000 */
[----:B------:R-:W-:Y:S01]  /*1f60*/  UMOV UR29, 0x80000020 ;  /* 0x80000020001d7882 */ /* 0x000fe20000000000 */
[----:B------:R-:W-:-:S02]  /*1f70*/  UIADD3 UR10, UR4, 0x40, URZ ;  /* 0x00000040040a7890 */ /* 0x000fc4000fffe03f */
[----:B------:R-:W-:Y:S02]  /*1f80*/  UMOV UR30, UR4 ;  /* 0x00000004001e7c82 */ /* 0x000fe40008000000 */
[----:B------:R-:W-:Y:S01]  /*1f90*/  UMOV UR28, UR5 ;  /* 0x00000005001c7c82 */ /* 0x000fe20008000000 */
[----:B------:R-:W-:Y:S01]  /*1fa0*/  UMOV UR9, UR29 ;  /* 0x0000001d00097c82 */ /* 0x000fe20008000000 */
[----:B------:R-:W-:Y:S01]  /*1fb0*/  HGMMA.64x16x16.F32 R96, gdesc[UR28], RZ, !UPT, gsb0 ;  /* 0x002000001c6079f0 */ /* 0x000fe2000c0008ff */
[----:B------:R-:W-:Y:S01]  /*1fc0*/  UMOV UR8, UR28 ;  /* 0x0000001c00087c82 */ /* 0x000fe20008000000 */
[----:B------:R-:W-:Y:S01]  /*1fd0*/  UMOV UR11, 0x80000020 ;  /* 0x80000020000b7882 */ /* 0x000fe20000000000 */
[----:B------:R-:W-:Y:S02]  /*1fe0*/  UIADD3 UR7, UR4, 0x80, URZ ;  /* 0x0000008004077890 */ /* 0x000fe4000fffe03f */
[----:B------:R-:W-:Y:S02]  /*1ff0*/  UIADD3 UR12, UR4, 0xc0, URZ ;  /* 0x000000c0040c7890 */ /* 0x000fe4000fffe03f */
[----:B------:R-:W-:-:S02]  /*2000*/  UIADD3 UR13, UR4, 0x100, URZ ;  /* 0x00000100040d7890 */ /* 0x000fc4000fffe03f */
[----:B------:R-:W-:Y:S01]  /*2010*/  UIADD3 UR14, UR4, 0x140, URZ ;  /* 0x00000140040e7890 */ /* 0x000fe2000fffe03f */
        /* <DEDUP_REMOVED lines=13> */
[----:B------:R-:W-:-:S04]  /*20f0*/  UIADD3 UR60, UR40, -0x2, URZ ;  /* 0xfffffffe283c7890 */ /* 0x000fc8000fffe03f */
[----:B------:R-:W-:Y:S01]  /*2100*/  UISETP.GE.AND UP0, UPT, UR60, UR32, UPT ;  /* 0x000000203c00728c */ /* 0x000fe2000bf06270 */
        /* <DEDUP_REMOVED lines=290> */
[----:B------:R-:W4:Y:S08]  /*3330*/  MUFU.TANH R9, R9 ;  /* 0x0000000900097308 */ /* 0x000f300000002400 */
        /* <DEDUP_REMOVED lines=16> */
[----:B------:R-:W-:Y:S08]  /*3440*/  MUFU.TANH R20, R20 ;  /* 0x0000001400147308 */ /* 0x000ff00000002400 */
        /* <DEDUP_REMOVED lines=11> */
[----:B------:R-:W-:Y:S01]  /*3500*/  IMAD.U32 R84, RZ, RZ, UR40 ;  /* 0x00000028ff547e24 */ /* 0x000fe2000f8e00ff */
[----:B------:R-:W-:Y:S01]  /*3510*/  HGMMA.64x16x16.F32 R72, gdesc[UR24], R72, gsb0 ;  /* 0x00200000184879f0 */ /* 0x000fe20008000848 */
[----:B------:R-:W-:Y:S01]  /*3520*/  UIADD3 UR26, UR4, 0x582, URZ ;  /* 0x00000582041a7890 */ /* 0x000fe2000fffe03f */
[----:B------:R-:W-:Y:S01]  /*3530*/  IADD3 R83, R82, 0x90, -R157 ;  /* 0x0000009052537810 */ /* 0x000fe20007ffe89d */
[----:B------:R-:W-:Y:S01]  /*3540*/  UMOV UR27, 0x80000020 ;  /* 0x80000020001b7882 */ /* 0x000fe20000000000 */
[----:B------:R-:W-:Y:S01]  /*3550*/  FMUL.FTZ R65, R80, UR5 ;  /* 0x0000000550417c20 */ /* 0x000fe20008410000 */
[----:B------:R-:W-:Y:S01]  /*3560*/  FMUL.FTZ R80, R86, UR5 ;  /* 0x0000000556507c20 */ /* 0x000fe20008410000 */
[----:B------:R-:W-:Y:S01]  /*3570*/  FMUL.FTZ R66, R81, UR5 ;  /* 0x0000000551427c20 */ /* 0x000fe20008410000 */
[----:B------:R-:W-:Y:S01]  /*3580*/  FMUL.FTZ R81, R87, UR5 ;  /* 0x0000000557517c20 */ /* 0x000fe20008410000 */
[----:B------:R-:W-:Y:S01]  /*3590*/  MUFU.TANH R14, R14 ;  /* 0x0000000e000e7308 */ /* 0x000fe20000002400 */
[----:B------:R-:W-:-:S07]  /*35a0*/  FMUL.FTZ R70, R85, UR5 ;  /* 0x0000000555467c20 */ /* 0x000fce0008410000 */
        /* <DEDUP_REMOVED lines=15> */
[----:B------:R-:W-:Y:S01]  /*36a0*/  UMOV UR27, 0x80000020 ;  /* 0x80000020001b7882 */ /* 0x000fe20000000000 */
[----:B------:R-:W-:Y:S01]  /*36b0*/  FMUL.FTZ R75, R75, UR5 ;  /* 0x000000054b4b7c20 */ /* 0x000fe20008410000 */
[----:B------:R-:W-:Y:S01]  /*36c0*/  FMUL.FTZ R78, R78, UR5 ;  /* 0x000000054e4e7c20 */ /* 0x000fe20008410000 */
[----:B------:R-:W5:Y:S01]  /*36d0*/  MUFU.TANH R74, R74 ;  /* 0x0000004a004a7308 */ /* 0x000f620000002400 */
[----:B------:R-:W-:-:S07]  /*36e0*/  FMUL.FTZ R79, R79, UR5 ;  /* 0x000000054f4f7c20 */ /* 0x000fce0008410000 */
[----:B------:R-:W5:Y:S08]  /*36f0*/  MUFU.TANH R72, R72 ;  /* 0x0000004800487308 */ /* 0x000f700000002400 */
[----:B------:R-:W5:Y:S08]  /*3700*/  MUFU.TANH R68, R68 ;  /* 0x0000004400447308 */ /* 0x000f700000002400 */
[----:B------:R-:W5:Y:S08]  /*3710*/  MUFU.TANH R73, R73 ;  /* 0x0000004900497308 */ /* 0x000f700000002400 */
[----:B------:R-:W5:Y:S08]  /*3720*/  MUFU.TANH R80, R80 ;  /* 0x0000005000507308 */ /* 0x000f700000002400 */
[----:B------:R-:W5:Y:S01]  /*3730*/  MUFU.TANH R76, R76 ;  /* 0x0000004c004c7308 */ /* 0x000f620000002400 */
[----:B------:R-:W-:-:S02]  /*3740*/  WARPGROUP.DEPBAR.LE gsb0, 0x0 ;  /* 0x00008000000079c5 */ /* 0x000fc40000010000 */
[----:B------:R-:W-:Y:S01]  /*3750*/  WARPGROUP.ARRIVE ;  /* 0x00000000000079c5 */ /* 0x000fe20000000000 */
[----:B------:R-:W-:-:S04]  /*3760*/  FMUL.FTZ R56, R56, UR5 ;  /* 0x0000000538387c20 */ /* 0x000fc80008410000 */
[----:B------:R-:W5:Y:S01]  /*3770*/  MUFU.TANH R81, R81 ;  /* 0x0000005100517308 */ /* 0x000f620000002400 */
        /* <DEDUP_REMOVED lines=9> */
[----:B------:R-:W-:Y:S01]  /*3810*/  FMUL.FTZ R62, R62, UR5 ;  /* 0x000000053e3e7c20 */ /* 0x000fe20008410000 */
[----:B------:R-:W-:-:S05]  /*3820*/  FMUL.FTZ R63, R63, UR5 ;  /* 0x000000053f3f7c20 */ /* 0x000fca0008410000 */
        /* <DEDUP_REMOVED lines=8> */
[----:B------:R-:W-:Y:S02]  /*38b0*/  IMAD R52, R84, -0x90, R83 ;  /* 0xffffff7054347824 */ /* 0x000fe400078e0253 */
[----:B------:R-:W-:Y:S01]  /*38c0*/  FMUL.FTZ R84, R54, UR5 ;  /* 0x0000000536547c20 */ /* 0x000fe20008410000 */
[----:B------:R-:W-:Y:S01]  /*38d0*/  FMUL.FTZ R55, R55, UR5 ;  /* 0x0000000537377c20 */ /* 0x000fe20008410000 */
[----:B------:R-:W-:Y:S01]  /*38e0*/  FMUL.FTZ R83, R53, UR5 ;  /* 0x0000000535537c20 */ /* 0x000fe20008410000 */
[----:B------:R-:W-:Y:S01]  /*38f0*/  HGMMA.64x16x16.F32 R40, gdesc[UR24], R40, gsb0 ;  /* 0x00200000182879f0 */ /* 0x000fe20008000828 */
[----:B------:R-:W-:Y:S01]  /*3900*/  UIADD3 UR26, UR4, 0x642, URZ ;  /* 0x00000642041a7890 */ /* 0x000fe2000fffe03f */
[C---:B------:R-:W-:Y:S01]  /*3910*/  ISETP.GT.AND P3, PT, R52.reuse, RZ, PT ;  /* 0x000000ff3400720c */ /* 0x040fe20003f64270 */
[----:B------:R-:W-:Y:S01]  /*3920*/  UMOV UR27, 0x80000020 ;  /* 0x80000020001b7882 */ /* 0x000fe20000000000 */
[----:B------:R-:W-:Y:S01]  /*3930*/  ISETP.GT.AND P6, PT, R52, 0x1, PT ;  /* 0x000000013400780c */ /* 0x000fe20003fc4270 */
[----:B------:R-:W-:Y:S01]  /*3940*/  FMUL.FTZ R48, R48, UR5 ;  /* 0x0000000530307c20 */ /* 0x000fe20008410000 */
[----:B------:R-:W-:Y:S01]  /*3950*/  ISETP.GT.AND P5, PT, R52, 0x8, PT ;  /* 0x000000083400780c */ /* 0x000fe20003fa4270 */
[----:B------:R-:W5:Y:S01]  /*3960*/  MUFU.TANH R79, R79 ;  /* 0x0000004f004f7308 */ /* 0x000f620000002400 */
[----:B0-----:R-:W-:Y:S01]  /*3970*/  FSEL R3, R3, -INF , P3 ;  /* 0xff80000003037808 */ /* 0x001fe20001800000 */
[----:B------:R-:W-:Y:S01]  /*3980*/  FMUL.FTZ R49, R49, UR5 ;  /* 0x0000000531317c20 */ /* 0x000fe20008410000 */
[----:B-1----:R-:W-:Y:S01]  /*3990*/  FSEL R4, R4, -INF , P6 ;  /* 0xff80000004047808 */ /* 0x002fe20003000000 */
[----:B------:R-:W-:Y:S01]  /*39a0*/  FMUL.FTZ R50, R50, UR5 ;  /* 0x0000000532327c20 */ /* 0x000fe20008410000 */
[C---:B------:R-:W-:Y:S01]  /*39b0*/  ISETP.GT.AND P4, PT, R52.reuse, 0x9, PT ;  /* 0x000000093400780c */ /* 0x040fe20003f84270 */
[----:B------:R-:W-:Y:S01]  /*39c0*/  FMUL.FTZ R51, R51, UR5 ;  /* 0x0000000533337c20 */ /* 0x000fe20008410000 */
[----:B--2---:R-:W-:Y:S01]  /*39d0*/  FSEL R7, R7, -INF , P5 ;  /* 0xff80000007077808 */ /* 0x004fe20002800000 */
[----:B------:R-:W0:Y:S01]  /*39e0*/  MUFU.TANH R61, R61 ;  /* 0x0000003d003d7308 */ /* 0x000e220000002400 */
[----:B------:R-:W-:-:S02]  /*39f0*/  ISETP.GT.AND P2, PT, R52, 0x10, PT ;  /* 0x000000103400780c */ /* 0x000fc40003f44270 */
[----:B---3--:R-:W-:Y:S02]  /*3a00*/  FSEL R8, R8, -INF , P4 ;  /* 0xff80000008087808 */ /* 0x008fe40002000000 */
[----:B----4-:R-:W-:Y:S02]  /*3a10*/  FSEL R9, R9, -INF , P5 ;  /* 0xff80000009097808 */ /* 0x010fe40002800000 */
[C---:B------:R-:W-:Y:S01]  /*3a20*/  ISETP.GT.AND P5, PT, R52.reuse, 0x19, PT ;  /* 0x000000193400780c */ /* 0x040fe20003fa4270 */
[----:B------:R-:W1:Y:S01]  /*3a30*/  MUFU.TANH R58, R58 ;  /* 0x0000003a003a7308 */ /* 0x000e620000002400 */
[----:B-----5:R-:W-:Y:S02]  /*3a40*/  FSEL R5, R5, -INF , P3 ;  /* 0xff80000005057808 */ /* 0x020fe40001800000 */
[----:B------:R-:W-:Y:S02]  /*3a50*/  ISETP.GT.AND P3, PT, R52, 0x11, PT ;  /* 0x000000113400780c */ /* 0x000fe40003f64270 */
[----:B------:R-:W-:-:S02]  /*3a60*/  FSEL R11, R11, -INF , P2 ;  /* 0xff8000000b0b7808 */ /* 0x000fc40001000000 */
[----:B------:R-:W-:Y:S01]  /*3a70*/  FSEL R64, R64, -INF , P5 ;  /* 0xff80000040407808 */ /* 0x000fe20002800000 */
[----:B------:R-:W2:Y:S01]  /*3a80*/  MUFU.TANH R48, R48 ;  /* 0x0000003000307308 */ /* 0x000ea20000002400 */
[----:B------:R-:W-:Y:S02]  /*3a90*/  FSEL R20, R20, -INF , P5 ;  /* 0xff80000014147808 */ /* 0x000fe40002800000 */
[----:B------:R-:W-:Y:S02]  /*3aa0*/  FSEL R6, R6, -INF , P6 ;  /* 0xff80000006067808 */ /* 0x000fe40003000000 */
[C---:B------:R-:W-:Y:S02]  /*3ab0*/  ISETP.GT.AND P5, PT, R52.reuse, 0x30, PT ;  /* 0x000000303400780c */ /* 0x040fe40003fa4270 */
[----:B------:R-:W-:Y:S01]  /*3ac0*/  ISETP.GT.AND P6, PT, R52, 0x18, PT ;  /* 0x000000183400780c */ /* 0x000fe20003fc4270 */
[----:B------:R-:W3:Y:S01]  /*3ad0*/  MUFU.TANH R59, R59 ;  /* 0x0000003b003b7308 */ /* 0x000ee20000002400 */
[----:B------:R-:W-:-:S02]  /*3ae0*/  FSEL R12, R12, -INF , P3 ;  /* 0xff8000000c0c7808 */ /* 0x000fc40001800000 */
[----:B------:R-:W-:Y:S02]  /*3af0*/  FSEL R15, R15, -INF , P6 ;  /* 0xff8000000f0f7808 */ /* 0x000fe40003000000 */
[----:B------:R-:W-:Y:S02]  /*3b00*/  FSEL R10, R10, -INF , P4 ;  /* 0xff8000000a0a7808 */ /* 0x000fe40002000000 */
[C---:B------:R-:W-:Y:S01]  /*3b10*/  ISETP.GT.AND P4, PT, R52.reuse, 0x20, PT ;  /* 0x000000203400780c */ /* 0x040fe20003f84270 */
[----:B------:R-:W4:Y:S01]  /*3b20*/  MUFU.TANH R49, R49 ;  /* 0x0000003100317308 */ /* 0x000f220000002400 */
[----:B------:R-:W-:Y:S02]  /*3b30*/  FSEL R13, R13, -INF , P2 ;  /* 0xff8000000d0d7808 */ /* 0x000fe40001000000 */
[----:B------:R-:W-:Y:S01]  /*3b40*/  ISETP.GT.AND P2, PT, R52, 0x21, PT ;  /* 0x000000213400780c */ /* 0x000fe20003f44270 */
[----:B------:R-:W-:Y:S02]  /*3b50*/  WARPGROUP.DEPBAR.LE gsb0, 0x0 ;  /* 0x00008000000079c5 */ /* 0x000fe40000010000 */
[----:B------:R-:W-:Y:S01]  /*3b60*/  WARPGROUP.ARRIVE ;  /* 0x00000000000079c5 */ /* 0x000fe20000000000 */
[----:B------:R-:W-:Y:S01]  /*3b70*/  FMUL.FTZ R86, R41, UR5 ;  /* 0x0000000529567c20 */ /* 0x000fe20008410000 */
[----:B------:R-:W-:Y:S01]  /*3b80*/  FMUL.FTZ R90, R45, UR5 ;  /* 0x000000052d5a7c20 */ /* 0x000fe20008410000 */
[----:B------:R5:W-:Y:S01]  /*3b90*/  MUFU.TANH R41, R84 ;  /* 0x0000005400297308 */ /* 0x000be20000002400 */
[----:B------:R-:W-:Y:S01]  /*3ba0*/  FMUL.FTZ R87, R42, UR5 ;  /* 0x000000052a577c20 */ /* 0x000fe20008410000 */
[----:B------:R-:W-:Y:S01]  /*3bb0*/  FSEL R65, R65, -INF , P4 ;  /* 0xff80000041417808 */ /* 0x000fe20002000000 */
[----:B------:R-:W-:Y:S01]  /*3bc0*/  HGMMA.64x16x16.F32 R32, gdesc[UR24], R32, gsb0 ;  /* 0x00200000182079f0 */ /* 0x000fe20008000820 */
[----:B------:R-:W-:Y:S01]  /*3bd0*/  FMUL.FTZ R88, R43, UR5 ;  /* 0x000000052b587c20 */ /* 0x000fe20008410000 */
[----:B------:R-:W-:Y:S01]  /*3be0*/  FSEL R14, R14, -INF , P3 ;  /* 0xff8000000e0e7808 */ /* 0x000fe20001800000 */
[----:B------:R-:W-:Y:S01]  /*3bf0*/  FMUL.FTZ R53, R47, UR5 ;  /* 0x000000052f357c20 */ /* 0x000fe20008410000 */
[----:B------:R-:W-:Y:S01]  /*3c00*/  ISETP.GT.AND P3, PT, R52, 0x28, PT ;  /* 0x000000283400780c */ /* 0x000fe20003f64270 */
[----:B------:R0:W-:Y:S01]  /*3c10*/  MUFU.TANH R42, R55 ;  /* 0x00000037002a7308 */ /* 0x0001e20000002400 */
[----:B-----5:R-:W-:Y:S01]  /*3c20*/  FMNMX.FTZ R84, R3, R4, !PT ;  /* 0x0000000403547209 */ /* 0x020fe20007810000 */
[----:B------:R-:W-:Y:S01]  /*3c30*/  UIADD3 UR26, UR4, 0x682, URZ ;  /* 0x00000682041a7890 */ /* 0x000fe2000fffe03f */
[----:B------:R-:W-:Y:S01]  /*3c40*/  FSEL R66, R66, -INF , P2 ;  /* 0xff80000042427808 */ /* 0x000fe20001000000 */
[----:B------:R-:W-:Y:S01]  /*3c50*/  UMOV UR27, 0x80000020 ;  /* 0x80000020001b7882 */ /* 0x000fe20000000000 */
[----:B------:R-:W-:Y:S01]  /*3c60*/  FMNMX.FTZ R45, R7, R84, !PT ;  /* 0x00000054072d7209 */ /* 0x000fe20007810000 */
[----:B------:R-:W-:Y:S01]  /*3c70*/  FMUL.FTZ R85, R40, UR5 ;  /* 0x0000000528557c20 */ /* 0x000fe20008410000 */
[----:B------:R-:W-:Y:S01]  /*3c80*/  FSEL R21, R21, -INF , P6 ;  /* 0xff80000015157808 */ /* 0x000fe20003000000 */
[----:B------:R5:W-:Y:S01]  /*3c90*/  MUFU.TANH R47, R88 ;  /* 0x00000058002f7308 */ /* 0x000be20000002400 */
[----:B------:R-:W-:Y:S01]  /*3ca0*/  FMNMX.FTZ R84, R8, R45, !PT ;  /* 0x0000002d08547209 */ /* 0x000fe20007810000 */
[----:B------:R-:W-:Y:S01]  /*3cb0*/  FMUL.FTZ R92, R44, UR5 ;  /* 0x000000052c5c7c20 */ /* 0x000fe20008410000 */
[----:B------:R-:W-:Y:S01]  /*3cc0*/  FSEL R45, R74, -INF , P5 ;  /* 0xff8000004a2d7808 */ /* 0x000fe20002800000 */
[----:B------:R-:W-:Y:S01]  /*3cd0*/  FMUL.FTZ R54, R46, UR5 ;  /* 0x000000052e367c20 */ /* 0x000fe20008410000 */
[----:B0-----:R-:W-:-:S02]  /*3ce0*/  FMNMX.FTZ R55, R11, R84, !PT ;  /* 0x000000540b377209 */ /* 0x001fc40007810000 */
[----:B------:R-:W-:Y:S01]  /*3cf0*/  ISETP.GT.AND P6, PT, R52, 0x29, PT ;  /* 0x000000293400780c */ /* 0x000fe20003fc4270 */
[----:B------:R-:W0:Y:S01]  /*3d00*/  MUFU.TANH R62, R62 ;  /* 0x0000003e003e7308 */ /* 0x000e220000002400 */
[----:B------:R-:W-:Y:S02]  /*3d10*/  FMNMX.FTZ R74, R12, R55, !PT ;  /* 0x000000370c4a7209 */ /* 0x000fe40007810000 */
[----:B------:R-:W-:Y:S02]  /*3d20*/  FSEL R69, R69, -INF , P3 ;  /* 0xff80000045457808 */ /* 0x000fe40001800000 */
[----:B------:R-:W-:Y:S02]  /*3d30*/  FMNMX.FTZ R55, R15, R74, !PT ;  /* 0x0000004a0f377209 */ /* 0x000fe40007810000 */
[----:B------:R-:W-:Y:S01]  /*3d40*/  FSEL R70, R70, -INF , P6 ;  /* 0xff80000046467808 */ /* 0x000fe20003000000 */
[----:B------:R-:W0:Y:S01]  /*3d50*/  MUFU.TANH R82, R82 ;  /* 0x0000005200527308 */ /* 0x000e220000002400 */
[----:B------:R-:W-:-:S02]  /*3d60*/  FMNMX.FTZ R74, R20, R55, !PT ;  /* 0x00000037144a7209 */ /* 0x000fc40007810000 */
[----:B------:R-:W-:Y:S02]  /*3d70*/  FSEL R67, R67, -INF , P4 ;  /* 0xff80000043437808 */ /* 0x000fe40002000000 */
[----:B------:R-:W-:Y:S02]  /*3d80*/  FMNMX.FTZ R55, R65, R74, !PT ;  /* 0x0000004a41377209 */ /* 0x000fe40007810000 */
[----:B------:R-:W-:Y:S01]  /*3d90*/  ISETP.GT.AND P4, PT, R52, 0x31, PT ;  /* 0x000000313400780c */ /* 0x000fe20003f84270 */
[----:B------:R-:W0:Y:S01]  /*3da0*/  MUFU.TANH R63, R63 ;  /* 0x0000003f003f7308 */ /* 0x000e220000002400 */
[----:B------:R-:W-:Y:S02]  /*3db0*/  FSEL R72, R72, -INF , P5 ;  /* 0xff80000048487808 */ /* 0x000fe40002800000 */
[----:B------:R-:W-:Y:S02]  /*3dc0*/  FSEL R68, R68, -INF , P2 ;  /* 0xff80000044447808 */ /* 0x000fe40001000000 */
[----:B------:R-:W-:-:S02]  /*3dd0*/  ISETP.GT.AND P2, PT, R52, 0x38, PT ;  /* 0x000000383400780c */ /* 0x000fc40003f44270 */
[----:B------:R-:W-:Y:S01]  /*3de0*/  FSEL R73, R73, -INF , P4 ;  /* 0xff80000049497808 */ /* 0x000fe20002000000 */
[----:B------:R-:W0:Y:S01]  /*3df0*/  MUFU.TANH R40, R83 ;  /* 0x0000005300287308 */ /* 0x000e220000002400 */
[----:B------:R-:W-:Y:S02]  /*3e00*/  FSEL R80, R80, -INF , P3 ;  /* 0xff80000050507808 */ /* 0x000fe40001800000 */
[----:B------:R-:W-:Y:S02]  /*3e10*/  ISETP.GT.AND P3, PT, R52, 0x39, PT ;  /* 0x000000393400780c */ /* 0x000fe40003f64270 */
[----:B------:R-:W-:Y:S01]  /*3e20*/  FSEL R76, R76, -INF , P2 ;  /* 0xff8000004c4c7808 */ /* 0x000fe20001000000 */
[----:B------:R-:W-:Y:S02]  /*3e30*/  WARPGROUP.DEPBAR.LE gsb0, 0x0 ;  /* 0x00008000000079c5 */ /* 0x000fe40000010000 */
[----:B-----5:R-:W-:Y:S01]  /*3e40*/  FMUL.FTZ R88, R32, UR5 ;  /* 0x0000000520587c20 */ /* 0x020fe20008410000 */
[----:B------:R-:W-:Y:S01]  /*3e50*/  FMNMX.FTZ R32, R66, R55, !PT ;  /* 0x0000003742207209 */ /* 0x000fe20007810000 */
[----:B------:R-:W-:Y:S01]  /*3e60*/  WARPGROUP.ARRIVE ;  /* 0x00000000000079c5 */ /* 0x000fe20000000000 */
[----:B------:R-:W-:Y:S01]  /*3e70*/  FSEL R81, R81, -INF , P6 ;  /* 0xff80000051517808 */ /* 0x000fe20003000000 */
[----:B------:R-:W5:Y:S01]  /*3e80*/  MUFU.TANH R50, R50 ;  /* 0x0000003200327308 */ /* 0x000f620000002400 */
[----:B------:R-:W-:Y:S01]  /*3e90*/  FMNMX.FTZ R55, R69, R32, !PT ;  /* 0x0000002045377209 */ /* 0x000fe20007810000 */
[----:B------:R-:W-:Y:S01]  /*3ea0*/  FMUL.FTZ R74, R36, UR5 ;  /* 0x00000005244a7c20 */ /* 0x000fe20008410000 */
[----:B------:R-:W-:Y:S01]  /*3eb0*/  ISETP.GT.AND P6, PT, R52, 0x40, PT ;  /* 0x000000403400780c */ /* 0x000fe20003fc4270 */
[----:B------:R-:W-:Y:S01]  /*3ec0*/  HGMMA.64x16x16.F32 R24, gdesc[UR24], R24, gsb0 ;  /* 0x00200000181879f0 */ /* 0x000fe20008000818 */
[----:B------:R-:W-:Y:S01]  /*3ed0*/  FMNMX.FTZ R55, R70, R55, !PT ;  /* 0x0000003746377209 */ /* 0x000fe20007810000 */
[----:B------:R-:W-:Y:S01]  /*3ee0*/  FMUL.FTZ R36, R37, UR5 ;  /* 0x0000000525247c20 */ /* 0x000fe20008410000 */
[----:B------:R-:W-:Y:S01]  /*3ef0*/  FSEL R77, R77, -INF , P3 ;  /* 0xff8000004d4d7808 */ /* 0x000fe20001800000 */
[----:B------:R-:W5:Y:S01]  /*3f00*/  MUFU.TANH R43, R85 ;  /* 0x00000055002b7308 */ /* 0x000f620000002400 */
[----:B------:R-:W-:Y:S01]  /*3f10*/  FMNMX.FTZ R32, R72, R55, !PT ;  /* 0x0000003748207209 */ /* 0x000fe20007810000 */
[----:B------:R-:W-:Y:S01]  /*3f20*/  FMUL.FTZ R33, R33, UR5 ;  /* 0x0000000521217c20 */ /* 0x000fe20008410000 */
[----:B------:R-:W-:Y:S01]  /*3f30*/  ISETP.GT.AND P5, PT, R52, 0x41, PT ;  /* 0x000000413400780c */ /* 0x000fe20003fa4270 */
[----:B------:R-:W-:Y:S01]  /*3f40*/  FMUL.FTZ R34, R34, UR5 ;  /* 0x0000000522227c20 */ /* 0x000fe20008410000 */
[----:B------:R-:W-:Y:S01]  /*3f50*/  FMNMX.FTZ R55, R73, R32, !PT ;  /* 0x0000002049377209 */ /* 0x000fe20007810000 */
[----:B------:R-:W-:Y:S01]  /*3f60*/  FMUL.FTZ R35, R35, UR5 ;  /* 0x0000000523237c20 */ /* 0x000fe20008410000 */
[----:B------:R-:W-:Y:S01]  /*3f70*/  FSEL R56, R56, -INF , P6 ;  /* 0xff80000038387808 */ /* 0x000fe20003000000 */
[----:B------:R-:W5:Y:S01]  /*3f80*/  MUFU.TANH R51, R51 ;  /* 0x0000003300337308 */ /* 0x000f620000002400 */
[----:B------:R-:W-:Y:S01]  /*3f90*/  FMNMX.FTZ R32, R76, R55, !PT ;  /* 0x000000374c207209 */ /* 0x000fe20007810000 */
[----:B------:R-:W-:Y:S01]  /*3fa0*/  FMUL.FTZ R39, R39, UR5 ;  /* 0x0000000527277c20 */ /* 0x000fe20008410000 */
[----:B------:R-:W-:-:S02]  /*3fb0*/  FSEL R75, R75, -INF , P4 ;  /* 0xff8000004b4b7808 */ /* 0x000fc40002000000 */
[----:B------:R-:W-:Y:S02]  /*3fc0*/  FMNMX.FTZ R55, R77, R32, !PT ;  /* 0x000000204d377209 */ /* 0x000fe40007810000 */
[----:B------:R-:W-:Y:S01]  /*3fd0*/  ISETP.GT.AND P4, PT, R52, 0x48, PT ;  /* 0x000000483400780c */ /* 0x000fe20003f84270 */
[----:B------:R-:W5:Y:S01]  /*3fe0*/  MUFU.TANH R44, R86 ;  /* 0x00000056002c7308 */ /* 0x000f620000002400 */
[----:B------:R-:W-:Y:S02]  /*3ff0*/  FSEL R57, R57, -INF , P5 ;  /* 0xff80000039397808 */ /* 0x000fe40002800000 */
[----:B------:R-:W-:Y:S02]  /*4000*/  FMNMX.FTZ R32, R56, R55, !PT ;  /* 0x0000003738207209 */ /* 0x000fe40007810000 */
[----:B------:R-:W-:Y:S02]  /*4010*/  FSEL R78, R78, -INF , P2 ;  /* 0xff8000004e4e7808 */ /* 0x000fe40001000000 */
[----:B------:R-:W-:Y:S01]  /*4020*/  ISETP.GT.AND P2, PT, R52, 0x49, PT ;  /* 0x000000493400780c */ /* 0x000fe20003f44270 */
[----:B------:R-:W5:Y:S01]  /*4030*/  MUFU.TANH R92, R92 ;  /* 0x0000005c005c7308 */ /* 0x000f620000002400 */
[----:B------:R-:W-:-:S02]  /*4040*/  FSEL R60, R60, -INF , P4 ;  /* 0xff8000003c3c7808 */ /* 0x000fc40002000000 */
[----:B------:R-:W-:Y:S02]  /*4050*/  FMNMX.FTZ R55, R57, R32, !PT ;  /* 0x0000002039377209 */ /* 0x000fe40007810000 */
[----:B------:R-:W-:Y:S02]  /*4060*/  FSEL R79, R79, -INF , P3 ;  /* 0xff8000004f4f7808 */ /* 0x000fe40001800000 */
[----:B------:R-:W-:Y:S01]  /*4070*/  ISETP.GT.AND P3, PT, R52, 0x50, PT ;  /* 0x000000503400780c */ /* 0x000fe20003f64270 */
[----:B------:R-:W5:Y:S01]  /*4080*/  MUFU.TANH R90, R90 ;  /* 0x0000005a005a7308 */ /* 0x000f620000002400 */
[----:B------:R-:W-:Y:S02]  /*4090*/  FSEL R61, R61, -INF , P2 ;  /* 0xff8000003d3d7808 */ /* 0x000fe40001000000 */
[----:B------:R-:W-:Y:S02]  /*40a0*/  FMNMX.FTZ R32, R60, R55, !PT ;  /* 0x000000373c207209 */ /* 0x000fe40007810000 */
[----:B-1----:R-:W-:-:S02]  /*40b0*/  FSEL R58, R58, -INF , P6 ;  /* 0xff8000003a3a7808 */ /* 0x002fc40003000000 */
[----:B------:R-:W-:Y:S01]  /*40c0*/  ISETP.GT.AND P6, PT, R52, 0x51, PT ;  /* 0x000000513400780c */ /* 0x000fe20003fc4270 */
[----:B------:R-:W1:Y:S01]  /*40d0*/  MUFU.TANH R88, R88 ;  /* 0x0000005800587308 */ /* 0x000e620000002400 */
[----:B--2---:R-:W-:Y:S02]  /*40e0*/  FSEL R48, R48, -INF , P3 ;  /* 0xff80000030307808 */ /* 0x004fe40001800000 */
[----:B------:R-:W-:Y:S02]  /*40f0*/  FMNMX.FTZ R37, R61, R32, !PT ;  /* 0x000000203d257209 */ /* 0x000fe40007810000 */
[----:B---3--:R-:W-:Y:S02]  /*4100*/  FSEL R59, R59, -INF , P5 ;  /* 0xff8000003b3b7808 */ /* 0x008fe40002800000 */
[----:B------:R-:W-:Y:S01]  /*4110*/  ISETP.GT.AND P5, PT, R52, 0x58, PT ;  /* 0x000000583400780c */ /* 0x000fe20003fa4270 */
[----:B------:R2:W3:Y:S01]  /*4120*/  MUFU.TANH R46, R87 ;  /* 0x00000057002e7308 */ /* 0x0004e20000002400 */
[----:B----4-:R-:W-:Y:S01]  /*4130*/  FSEL R49, R49, -INF , P6 ;  /* 0xff80000031317808 */ /* 0x010fe20003000000 */
[----:B------:R-:W-:-:S02]  /*4140*/  WARPGROUP.DEPBAR.LE gsb0, 0x0 ;  /* 0x00008000000079c5 */ /* 0x000fc40000010000 */
[----:B------:R-:W-:Y:S01]  /*4150*/  FMNMX.FTZ R32, R48, R37, !PT ;  /* 0x0000002530207209 */ /* 0x000fe20007810000 */
[----:B------:R-:W-:Y:S01]  /*4160*/  FMUL.FTZ R37, R38, UR5 ;  /* 0x0000000526257c20 */ /* 0x000fe20008410000 */
[----:B0-----:R-:W-:Y:S01]  /*4170*/  FSEL R62, R62, -INF , P4 ;  /* 0xff8000003e3e7808 */ /* 0x001fe20002000000 */
[----:B------:R-:W-:Y:S01]  /*4180*/  FMUL.FTZ R38, R24, UR5 ;  /* 0x0000000518267c20 */ /* 0x000fe20008410000 */
[----:B------:R-:W-:Y:S01]  /*4190*/  ISETP.GT.AND P4, PT, R52, 0x59, PT ;  /* 0x000000593400780c */ /* 0x000fe20003f84270 */
[----:B------:R-:W0:Y:S01]  /*41a0*/  MUFU.TANH R54, R54 ;  /* 0x0000003600367308 */ /* 0x000e220000002400 */
[----:B------:R-:W-:Y:S01]  /*41b0*/  FSEL R82, R82, -INF , P5 ;  /* 0xff80000052527808 */ /* 0x000fe20002800000 */
[----:B------:R-:W-:Y:S01]  /*41c0*/  FMUL.FTZ R28, R28, UR5 ;  /* 0x000000051c1c7c20 */ /* 0x000fe20008410000 */
[----:B------:R-:W-:Y:S01]  /*41d0*/  FMNMX.FTZ R55, R49, R32, !PT ;  /* 0x0000002031377209 */ /* 0x000fe20007810000 */
[----:B--2---:R-:W-:Y:S01]  /*41e0*/  FMUL.FTZ R87, R31, UR5 ;  /* 0x000000051f577c20 */ /* 0x004fe20008410000 */
[----:B------:R-:W-:Y:S01]  /*41f0*/  FSEL R63, R63, -INF , P2 ;  /* 0xff8000003f3f7808 */ /* 0x000fe20001000000 */
[----:B------:R-:W-:Y:S01]  /*4200*/  FMUL.FTZ R85, R30, UR5 ;  /* 0x000000051e557c20 */ /* 0x000fe20008410000 */
[----:B------:R-:W-:Y:S01]  /*4210*/  ISETP.GT.AND P2, PT, R52, 0x60, PT ;  /* 0x000000603400780c */ /* 0x000fe20003f44270 */
[----:B------:R-:W2:Y:S01]  /*4220*/  MUFU.TANH R33, R33 ;  /* 0x0000002100217308 */ /* 0x000ea20000002400 */
[----:B------:R-:W-:Y:S01]  /*4230*/  FSEL R84, R40, -INF , P4 ;  /* 0xff80000028547808 */ /* 0x000fe20002000000 */
[----:B------:R-:W-:Y:S01]  /*4240*/  FMUL.FTZ R40, R25, UR5 ;  /* 0x0000000519287c20 */ /* 0x000fe20008410000 */
[----:B------:R-:W-:-:S02]  /*4250*/  FMNMX.FTZ R55, R82, R55, !PT ;  /* 0x0000003752377209 */ /* 0x000fc40007810000 */
[----:B-----5:R-:W-:Y:S02]  /*4260*/  FSEL R50, R50, -INF , P3 ;  /* 0xff80000032327808 */ /* 0x020fe40001800000 */
[----:B------:R-:W-:Y:S01]  /*4270*/  ISETP.GT.AND P3, PT, R52, 0x61, PT ;  /* 0x000000613400780c */ /* 0x000fe20003f64270 */
[----:B------:R-:W4:Y:S01]  /*4280*/  MUFU.TANH R74, R74 ;  /* 0x0000004a004a7308 */ /* 0x000f220000002400 */
        /* <DEDUP_REMOVED lines=12> */
[----:B------:R-:W-:-:S02]  /*4350*/  FSEL R42, R42, -INF , P4 ;  /* 0xff8000002a2a7808 */ /* 0x000fc40002000000 */
[----:B------:R-:W-:Y:S01]  /*4360*/  ISETP.GT.AND P4, PT, R52, 0x70, PT ;  /* 0x000000703400780c */ /* 0x000fe20003f84270 */
[----:B------:R-:W5:Y:S01]  /*4370*/  MUFU.TANH R34, R34 ;  /* 0x0000002200227308 */ /* 0x000f620000002400 */
[----:B------:R-:W-:Y:S02]  /*4380*/  FSEL R90, R90, -INF , P5 ;  /* 0xff8000005a5a7808 */ /* 0x000fe40002800000 */
[----:B------:R-:W-:Y:S02]  /*4390*/  FMNMX.FTZ R55, R92, R55, !PT ;  /* 0x000000375c377209 */ /* 0x000fe40007810000 */
[----:B------:R-:W-:Y:S01]  /*43a0*/  FSEL R32, R47, -INF , P3 ;  /* 0xff8000002f207808 */ /* 0x000fe20001800000 */
[----:B------:R-:W-:Y:S01]  /*43b0*/  FMUL.FTZ R47, R29, UR5 ;  /* 0x000000051d2f7c20 */ /* 0x000fe20008410000 */
[----:B------:R-:W-:Y:S01]  /*43c0*/  ISETP.GT.AND P3, PT, R52, 0x71, PT ;  /* 0x000000713400780c */ /* 0x000fe20003f64270 */
[----:B------:R-:W5:Y:S01]  /*43d0*/  MUFU.TANH R38, R38 ;  /* 0x0000002600267308 */ /* 0x000f620000002400 */
[----:B-1----:R-:W-:-:S02]  /*43e0*/  FSEL R88, R88, -INF , P4 ;  /* 0xff80000058587808 */ /* 0x002fc40002000000 */
[----:B------:R-:W-:Y:S02]  /*43f0*/  FMNMX.FTZ R55, R90, R55, !PT ;  /* 0x000000375a377209 */ /* 0x000fe40007810000 */
[----:B---3--:R-:W-:Y:S02]  /*4400*/  FSEL R24, R46, -INF , P2 ;  /* 0xff8000002e187808 */ /* 0x008fe40001000000 */
[----:B0-----:R-:W-:Y:S01]  /*4410*/  FSEL R25, R54, -INF , P6 ;  /* 0xff80000036197808 */ /* 0x001fe20003000000 */
[----:B------:R-:W0:Y:S01]  /*4420*/  MUFU.TANH R35, R35 ;  /* 0x0000002300237308 */ /* 0x000e220000002400 */
[----:B------:R-:W-:Y:S02]  /*4430*/  ISETP.GT.AND P2, PT, R52, 0x78, PT ;  /* 0x000000783400780c */ /* 0x000fe40003f44270 */
[----:B--2---:R-:W-:Y:S02]  /*4440*/  FSEL R54, R33, -INF , P3 ;  /* 0xff80000021367808 */ /* 0x004fe40001800000 */
[----:B------:R-:W-:-:S02]  /*4450*/  FMNMX.FTZ R55, R88, R55, !PT ;  /* 0x0000003758377209 */ /* 0x000fc40007810000 */
        /* <DEDUP_REMOVED lines=11> */
[----:B------:R2:W3:Y:S01]  /*4510*/  MUFU.TANH R43, R28 ;  /* 0x0000001c002b7308 */ /* 0x0004e20000002400 */
[----:B------:R-:W-:Y:S02]  /*4520*/  FSEL R44, R38, -INF , P5 ;  /* 0xff800000262c7808 */ /* 0x000fe40002800000 */
[----:B------:R-:W-:Y:S02]  /*4530*/  FMNMX.FTZ R55, R46, R55, !PT ;  /* 0x000000372e377209 */ /* 0x000fe40007810000 */
[----:B0-----:R-:W-:-:S02]  /*4540*/  FSEL R34, R35, -INF , P3 ;  /* 0xff80000023227808 */ /* 0x001fc40001800000 */
[----:B------:R-:W-:Y:S01]  /*4550*/  ISETP.GT.AND P3, PT, R52, 0x88, PT ;  /* 0x000000883400780c */ /* 0x000fe20003f64270 */
[----:B------:R-:W0:Y:S01]  /*4560*/  MUFU.TANH R47, R47 ;  /* 0x0000002f002f7308 */ /* 0x000e220000002400 */
[----:B-1----:R-:W-:Y:S02]  /*4570*/  FSEL R40, R40, -INF , P4 ;  /* 0xff80000028287808 */ /* 0x002fe40002000000 */
[----:B------:R-:W-:Y:S02]  /*4580*/  FMNMX.FTZ R55, R44, R55, !PT ;  /* 0x000000372c377209 */ /* 0x000fe40007810000 */
[----:B--2---:R-:W-:Y:S01]  /*4590*/  FSEL R28, R37, -INF , P2 ;  /* 0xff800000251c7808 */ /* 0x004fe20001000000 */
[----:B------:R-:W-:Y:S01]  /*45a0*/  FMUL.FTZ R37, R26, UR5 ;  /* 0x000000051a257c20 */ /* 0x000fe20008410000 */
[----:B------:R-:W-:Y:S01]  /*45b0*/  ISETP.GT.AND P2, PT, R52, 0x89, PT ;  /* 0x000000893400780c */ /* 0x000fe20003f44270 */
[----:B------:R-:W-:Y:S01]  /*45c0*/  MUFU.TANH R39, R39 ;  /* 0x0000002700277308 */ /* 0x000fe20000002400 */
[----:B---3--:R-:W-:Y:S01]  /*45d0*/  FSEL R38, R43, -INF , P3 ;  /* 0xff8000002b267808 */ /* 0x008fe20001800000 */
[----:B------:R-:W-:Y:S01]  /*45e0*/  FMUL.FTZ R43, R27, UR5 ;  /* 0x000000051b2b7c20 */ /* 0x000fe20008410000 */
[----:B------:R-:W-:-:S04]  /*45f0*/  FMNMX.FTZ R55, R40, R55, !PT ;  /* 0x0000003728377209 */ /* 0x000fc80007810000 */
[----:B------:R-:W-:Y:S01]  /*4600*/  FMNMX.FTZ R55, R38, R55, !PT ;  /* 0x0000003726377209 */ /* 0x000fe20007810000 */
[----:B------:R-:W-:Y:S01]  /*4610*/  MUFU.TANH R37, R37 ;  /* 0x0000002500257308 */ /* 0x000fe20000002400 */
[----:B0-----:R-:W-:-:S04]  /*4620*/  FSEL R36, R47, -INF , P2 ;  /* 0xff8000002f247808 */ /* 0x001fc80001000000 */
[----:B------:R-:W-:-:S03]  /*4630*/  FMNMX.FTZ R55, R36, R55, !PT ;  /* 0x0000003724377209 */ /* 0x000fc60007810000 */
[----:B------:R-:W-:Y:S02]  /*4640*/  MUFU.TANH R43, R43 ;  /* 0x0000002b002b7308 */ /* 0x000fe40000002400 */
[----:B------:R-:W0:Y:S06]  /*4650*/  SHFL.BFLY PT, R52, R55, 0x2, 0x1f ;  /* 0x0c401f0037347f89 */ /* 0x000e2c00000e0000 */
[----:B------:R-:W1:Y:S08]  /*4660*/  MUFU.TANH R85, R85 ;  /* 0x0000005500557308 */ /* 0x000e700000002400 */
[----:B------:R-:W2:Y:S01]  /*4670*/  MUFU.TANH R87, R87 ;  /* 0x0000005700577308 */ /* 0x000ea20000002400 */
[----:B-1----:R-:W-:-:S02]  /*4680*/  FSEL R85, R85, -INF , P3 ;  /* 0xff80000055557808 */ /* 0x002fc40001800000 */
[----:B0-----:R-:W-:-:S05]  /*4690*/  FMNMX.FTZ R52, R55, R52, !PT ;  /* 0x0000003437347209 */ /* 0x001fca0007810000 */
[----:B------:R-:W0:Y:S01]  /*46a0*/  SHFL.BFLY PT, R35, R52, 0x1, 0x1f ;  /* 0x0c201f0034237f89 */ /* 0x000e2200000e0000 */
[----:B--2---:R-:W-:Y:S02]  /*46b0*/  FSEL R87, R87, -INF , P2 ;  /* 0xff80000057577808 */ /* 0x004fe40001000000 */
        /* <DEDUP_REMOVED lines=52> */
[----:B------:R-:W-:-:S02]  /*4a00*/  FFMA.FTZ R36, R36, UR11, -R35 ;  /* 0x0000000b24247c23 */ /* 0x000fc40008010823 */
        /* <DEDUP_REMOVED lines=12> */
[----:B---3--:R-:W-:Y:S02]  /*4ad0*/  FFMA.FTZ R72, R90, UR11, -R35 ;  /* 0x0000000b5a487c23 */ /* 0x008fe40008010823 */
        /* <DEDUP_REMOVED lines=16> */
[--C-:B---3--:R-:W-:Y:S01]  /*4be0*/  FFMA.FTZ R60, R84, UR11, -R35.reuse ;  /* 0x0000000b543c7c23 */ /* 0x108fe20008010823 */
[----:B------:R-:W-:Y:S01]  /*4bf0*/  FMNMX.FTZ R3, R73, R56, !PT ;  /* 0x0000003849037209 */ /* 0x000fe20007810000 */
[--C-:B------:R-:W-:Y:S01]  /*4c00*/  FFMA.FTZ R56, R49, UR11, -R35.reuse ;  /* 0x0000000b31387c23 */ /* 0x100fe20008010823 */
[----:B------:R-:W-:Y:S02]  /*4c10*/  FFMA.FTZ R49, R74, UR11, -R35 ;  /* 0x0000000b4a317c23 */ /* 0x000fe40008010823 */
[----:B------:R-:W-:Y:S02]  /*4c20*/  FMNMX.FTZ R48, R76, R3, !PT ;  /* 0x000000034c307209 */ /* 0x000fe40007810000 */
[----:B------:R-:W-:Y:S02]  /*4c30*/  MUFU.EX2 R66, R66 ;  /* 0x0000004200427308 */ /* 0x000fe40000000800 */
[----:B------:R-:W-:-:S04]  /*4c40*/  FMNMX.FTZ R48, R77, R48, !PT ;  /* 0x000000304d307209 */ /* 0x000fc80007810000 */
[----:B------:R-:W-:Y:S02]  /*4c50*/  FMNMX.FTZ R48, R85, R48, !PT ;  /* 0x0000003055307209 */ /* 0x000fe40007810000 */
[----:B------:R-:W-:Y:S02]  /*4c60*/  MUFU.EX2 R53, R53 ;  /* 0x0000003500357308 */ /* 0x000fe40000000800 */
[----:B------:R-:W-:-:S05]  /*4c70*/  FMNMX.FTZ R48, R87, R48, !PT ;  /* 0x0000003057307209 */ /* 0x000fca0007810000 */
[----:B------:R-:W3:Y:S01]  /*4c80*/  SHFL.BFLY PT, R3, R48, 0x2, 0x1f ;  /* 0x0c401f0030037f89 */ /* 0x000ee200000e0000 */
[----:B------:R-:W-:Y:S08]  /*4c90*/  MUFU.EX2 R15, R15 ;  /* 0x0000000f000f7308 */ /* 0x000ff00000000800 */
[----:B------:R-:W-:Y:S08]  /*4ca0*/  MUFU.EX2 R52, R52 ;  /* 0x0000003400347308 */ /* 0x000ff00000000800 */
[----:B------:R-:W-:Y:S01]  /*4cb0*/  MUFU.EX2 R20, R20 ;  /* 0x0000001400147308 */ /* 0x000fe20000000800 */
[----:B---3--:R-:W-:Y:S01]  /*4cc0*/  FMNMX.FTZ R3, R48, R3, !PT ;  /* 0x0000000330037209 */ /* 0x008fe20007810000 */
[----:B------:R-:W-:-:S06]  /*4cd0*/  FFMA.FTZ R48, R88, UR11, -R35 ;  /* 0x0000000b58307c23 */ /* 0x000fcc0008010823 */
[----:B------:R-:W-:Y:S01]  /*4ce0*/  MUFU.EX2 R57, R57 ;  /* 0x0000003900397308 */ /* 0x000fe20000000800 */
[----:B------:R-:W3:Y:S07]  /*4cf0*/  SHFL.BFLY PT, R82, R3, 0x1, 0x1f ;  /* 0x0c201f0003527f89 */ /* 0x000eee00000e0000 */
[----:B------:R-:W-:Y:S08]  /*4d00*/  MUFU.EX2 R55, R55 ;  /* 0x0000003700377308 */ /* 0x000ff00000000800 */
[----:B------:R-:W-:Y:S08]  /*4d10*/  MUFU.EX2 R37, R37 ;  /* 0x0000002500257308 */ /* 0x000ff00000000800 */
[----:B------:R-:W-:Y:S01]  /*4d20*/  MUFU.EX2 R56, R56 ;  /* 0x0000003800387308 */ /* 0x000fe20000000800 */
[----:B---3--:R-:W-:Y:S01]  /*4d30*/  FMNMX.FTZ R74, R3, R82, !PT ;  /* 0x00000052034a7209 */ /* 0x008fe20007810000 */
[----:B------:R-:W-:-:S03]  /*4d40*/  FFMA.FTZ R3, R38, UR11, -R35 ;  /* 0x0000000b26037c23 */ /* 0x000fc60008010823 */
        /* <DEDUP_REMOVED lines=17> */
[----:B------:R-:W-:Y:S01]  /*4e60*/  FFMA.FTZ R68, R59, UR11, -R38 ;  /* 0x0000000b3b447c23 */ /* 0x000fe20008010826 */
[----:B0-----:R-:W-:Y:S01]  /*4e70*/  FADD.FTZ R62, R31, R4 ;  /* 0x000000041f3e7221 */ /* 0x001fe20000010000 */
[--C-:B------:R-:W-:Y:S01]  /*4e80*/  FFMA.FTZ R35, R58, UR11, -R38.reuse ;  /* 0x0000000b3a237c23 */ /* 0x100fe20008010826 */
[----:B------:R-:W-:Y:S01]  /*4e90*/  FFMA.FTZ R58, R63, UR11, -R38 ;  /* 0x0000000b3f3a7c23 */ /* 0x000fe20008010826 */
[----:B------:R-:W0:Y:S01]  /*4ea0*/  MUFU.EX2 R82, R82 ;  /* 0x0000005200527308 */ /* 0x000e220000000800 */
[----:B-1----:R-:W-:Y:S01]  /*4eb0*/  FADD.FTZ R63, R7, R62 ;  /* 0x0000003e073f7221 */ /* 0x002fe20000010000 */
[--C-:B------:R-:W-:Y:S01]  /*4ec0*/  FFMA.FTZ R9, R67, UR11, -R38.reuse ;  /* 0x0000000b43097c23 */ /* 0x100fe20008010826 */
[----:B------:R-:W-:Y:S01]  /*4ed0*/  FFMA.FTZ R50, R50, UR11, -R38 ;  /* 0x0000000b32327c23 */ /* 0x000fe20008010826 */
[----:B------:R-:W-:Y:S01]  /*4ee0*/  @!P1 PRMT R6, RZ, 0x654, R0 ;  /* 0x00000654ff069816 */ /* 0x000fe20000000000 */
[----:B--2---:R-:W-:Y:S01]  /*4ef0*/  FADD.FTZ R63, R98, R63 ;  /* 0x0000003f623f7221 */ /* 0x004fe20000010000 */
[--C-:B------:R-:W-:Y:S01]  /*4f00*/  FFMA.FTZ R14, R80, UR11, -R38.reuse ;  /* 0x0000000b500e7c23 */ /* 0x100fe20008010826 */
[--C-:B------:R-:W-:Y:S01]  /*4f10*/  FFMA.FTZ R51, R51, UR11, -R38.reuse ;  /* 0x0000000b33337c23 */ /* 0x100fe20008010826 */
[----:B------:R-:W1:Y:S01]  /*4f20*/  MUFU.EX2 R84, R84 ;  /* 0x0000005400547308 */ /* 0x000e620000000800 */
[----:B------:R-:W-:Y:S01]  /*4f30*/  F2FP.F16.F32.PACK_AB R4, R4, R31 ;  /* 0x0000001f0404723e */ /* 0x000fe200000000ff */
[--C-:B------:R-:W-:Y:S01]  /*4f40*/  FFMA.FTZ R67, R81, UR11, -R38.reuse ;  /* 0x0000000b51437c23 */ /* 0x100fe20008010826 */
[--C-:B------:R-:W-:Y:S01]  /*4f50*/  FFMA.FTZ R13, R45, UR11, -R38.reuse ;  /* 0x0000000b2d0d7c23 */ /* 0x100fe20008010826 */
[--C-:B------:R-:W-:Y:S01]  /*4f60*/  FFMA.FTZ R80, R75, UR11, -R38.reuse ;  /* 0x0000000b4b507c23 */ /* 0x100fe20008010826 */
[--C-:B------:R-:W-:Y:S01]  /*4f70*/  FFMA.FTZ R40, R78, UR11, -R38.reuse ;  /* 0x0000000b4e287c23 */ /* 0x100fe20008010826 */
[--C-:B------:R-:W-:Y:S01]  /*4f80*/  FFMA.FTZ R24, R24, UR11, -R38.reuse ;  /* 0x0000000b18187c23 */ /* 0x100fe20008010826 */
[----:B------:R-:W-:Y:S01]  /*4f90*/  FFMA.FTZ R45, R79, UR11, -R38 ;  /* 0x0000000b4f2d7c23 */ /* 0x000fe20008010826 */
[----:B------:R-:W2:Y:S01]  /*4fa0*/  MUFU.EX2 R93, R93 ;  /* 0x0000005d005d7308 */ /* 0x000ea20000000800 */
[----:B0-----:R-:W-:Y:S01]  /*4fb0*/  FADD.FTZ R59, R5, R82 ;  /* 0x00000052053b7221 */ /* 0x001fe20000010000 */
[----:B------:R0:W-:Y:S01]  /*4fc0*/  @!P1 SYNCS.ARRIVE.TRANS64.RED.A1T0 RZ, [R6+URZ], RZ ;  /* 0x000000ff06ff99a7 */ /* 0x0001e2000810043f */
[----:B------:R-:W-:Y:S01]  /*4fd0*/  F2FP.F16.F32.PACK_AB R5, R82, R5 ;  /* 0x000000055205723e */ /* 0x000fe200000000ff */
[--C-:B------:R-:W-:Y:S01]  /*4fe0*/  FFMA.FTZ R42, R42, UR11, -R38.reuse ;  /* 0x0000000b2a2a7c23 */ /* 0x100fe20008010826 */
[--C-:B------:R-:W-:Y:S01]  /*4ff0*/  FFMA.FTZ R41, R41, UR11, -R38.reuse ;  /* 0x0000000b29297c23 */ /* 0x100fe20008010826 */
[--C-:B------:R-:W-:Y:S01]  /*5000*/  FFMA.FTZ R33, R33, UR11, -R38.reuse ;  /* 0x0000000b21217c23 */ /* 0x100fe20008010826 */
[--C-:B------:R-:W-:Y:S01]  /*5010*/  FFMA.FTZ R34, R34, UR11, -R38.reuse ;  /* 0x0000000b22227c23 */ /* 0x100fe20008010826 */
[----:B------:R-:W-:Y:S01]  /*5020*/  MUFU.EX2 R54, R54 ;  /* 0x0000003600367308 */ /* 0x000fe20000000800 */
[----:B-1----:R-:W-:Y:S01]  /*5030*/  FADD.FTZ R62, R84, R59 ;  /* 0x0000003b543e7221 */ /* 0x002fe20000010000 */
[----:B0-----:R-:W-:Y:S01]  /*5040*/  F2FP.F16.F32.PACK_AB R6, R98, R7 ;  /* 0x000000076206723e */ /* 0x001fe200000000ff */
[--C-:B------:R-:W-:Y:S01]  /*5050*/  FFMA.FTZ R73, R73, UR11, -R38.reuse ;  /* 0x0000000b49497c23 */ /* 0x100fe20008010826 */
[--C-:B------:R-:W-:Y:S01]  /*5060*/  FFMA.FTZ R76, R76, UR11, -R38.reuse ;  /* 0x0000000b4c4c7c23 */ /* 0x100fe20008010826 */
[--C-:B------:R-:W-:Y:S01]  /*5070*/  FFMA.FTZ R77, R77, UR11, -R38.reuse ;  /* 0x0000000b4d4d7c23 */ /* 0x100fe20008010826 */
[----:B------:R-:W-:-:S02]  /*5080*/  FFMA.FTZ R85, R85, UR11, -R38 ;  /* 0x0000000b55557c23 */ /* 0x000fc40008010826 */
[----:B------:R-:W0:Y:S01]  /*5090*/  MUFU.EX2 R91, R91 ;  /* 0x0000005b005b7308 */ /* 0x000e220000000800 */
[C---:B--2---:R-:W-:Y:S01]  /*50a0*/  FADD.FTZ R59, R93.reuse, R62 ;  /* 0x0000003e5d3b7221 */ /* 0x044fe20000010000 */
[----:B------:R-:W-:Y:S01]  /*50b0*/  FADD.FTZ R62, R30, R63 ;  /* 0x0000003f1e3e7221 */ /* 0x000fe20000010000 */
[----:B------:R-:W-:-:S03]  /*50c0*/  F2FP.F16.F32.PACK_AB R7, R93, R84 ;  /* 0x000000545d07723e */ /* 0x000fc600000000ff */
[----:B------:R-:W-:Y:S02]  /*50d0*/  FADD.FTZ R62, R83, R62 ;  /* 0x0000003e533e7221 */ /* 0x000fe40000010000 */
[----:B------:R-:W-:Y:S01]  /*50e0*/  MUFU.EX2 R10, R10 ;  /* 0x0000000a000a7308 */ /* 0x000fe20000000800 */
[----:B------:R1:W-:Y:S07]  /*50f0*/  STSM.16.M88.4 [R2+0x24300], R4 ;  /* 0x0243000402007844 */ /* 0x0003ee0000000200 */
[----:B------:R-:W2:Y:S08]  /*5100*/  MUFU.EX2 R89, R89 ;  /* 0x0000005900597308 */ /* 0x000eb00000000800 */
[----:B------:R3:W-:Y:S01]  /*5110*/  MUFU.EX2 R0, R50 ;  /* 0x0000003200007308 */ /* 0x0007e20000000800 */
[----:B-1----:R-:W-:-:S02]  /*5120*/  F2FP.F16.F32.PACK_AB R6, R94, R27 ;  /* 0x0000001b5e06723e */ /* 0x002fc400000000ff */
[----:B------:R-:W-:Y:S02]  /*5130*/  F2FP.F16.F32.PACK_AB R4, R83, R30 ;  /* 0x0000001e5304723e */ /* 0x000fe400000000ff */
[----:B0-----:R-:W-:-:S03]  /*5140*/  F2FP.F16.F32.PACK_AB R5, R91, R54 ;  /* 0x000000365b05723e */ /* 0x001fc600000000ff */
[----:B------:R-:W0:Y:S01]  /*5150*/  MUFU.EX2 R9, R9 ;  /* 0x0000000900097308 */ /* 0x000e220000000800 */
[--C-:B---3--:R-:W-:Y:S01]  /*5160*/  FFMA.FTZ R50, R32, UR11, -R38.reuse ;  /* 0x0000000b20327c23 */ /* 0x108fe20008010826 */
[----:B------:R-:W-:Y:S01]  /*5170*/  FADD.FTZ R32, R54, R59 ;  /* 0x0000003b36207221 */ /* 0x000fe20000010000 */
[----:B------:R-:W-:Y:S01]  /*5180*/  FFMA.FTZ R59, R25, UR11, -R38 ;  /* 0x0000000b193b7c23 */ /* 0x000fe20008010826 */
[----:B--2---:R-:W-:Y:S01]  /*5190*/  F2FP.F16.F32.PACK_AB R7, R89, R10 ;  /* 0x0000000a5907723e */ /* 0x004fe200000000ff */
[----:B------:R-:W-:Y:S02]  /*51a0*/  IMAD.MOV.U32 R54, RZ, RZ, R71 ;  /* 0x000000ffff367224 */ /* 0x000fe400078e0047 */
[----:B------:R-:W-:Y:S01]  /*51b0*/  FADD.FTZ R25, R91, R32 ;  /* 0x000000205b197221 */ /* 0x000fe20000010000 */
[----:B------:R-:W1:Y:S01]  /*51c0*/  MUFU.EX2 R64, R64 ;  /* 0x0000004000407308 */ /* 0x000e620000000800 */
[----:B------:R-:W-:Y:S07]  /*51d0*/  STSM.16.M88.4 [R2+0x25b00], R4 ;  /* 0x025b000402007844 */ /* 0x000fee0000000200 */
[----:B------:R2:W-:Y:S08]  /*51e0*/  MUFU.EX2 R31, R51 ;  /* 0x00000033001f7308 */ /* 0x0005f00000000800 */
[----:B------:R-:W3:Y:S01]  /*51f0*/  MUFU.EX2 R14, R14 ;  /* 0x0000000e000e7308 */ /* 0x000ee20000000800 */
[----:B--2---:R-:W-:Y:S01]  /*5200*/  FFMA.FTZ R51, R29, UR11, -R38 ;  /* 0x0000000b1d337c23 */ /* 0x004fe20008010826 */
[----:B------:R-:W-:Y:S01]  /*5210*/  FADD.FTZ R29, R27, R62 ;  /* 0x0000003e1b1d7221 */ /* 0x000fe20000010000 */
[----:B------:R-:W-:Y:S01]  /*5220*/  FADD.FTZ R62, R10, R25 ;  /* 0x000000190a3e7221 */ /* 0x000fe20000010000 */
[--C-:B------:R-:W-:Y:S01]  /*5230*/  FFMA.FTZ R25, R28, UR11, -R38.reuse ;  /* 0x0000000b1c197c23 */ /* 0x100fe20008010826 */
[----:B------:R-:W-:Y:S01]  /*5240*/  FFMA.FTZ R38, R87, UR11, -R38 ;  /* 0x0000000b57267c23 */ /* 0x000fe20008010826 */
[----:B------:R-:W-:Y:S01]  /*5250*/  FADD.FTZ R29, R94, R29 ;  /* 0x0000001d5e1d7221 */ /* 0x000fe20000010000 */
[----:B------:R-:W-:Y:S01]  /*5260*/  FADD.FTZ R62, R89, R62 ;  /* 0x0000003e593e7221 */ /* 0x000fe20000010000 */
[----:B------:R-:W2:Y:S02]  /*5270*/  MUFU.EX2 R67, R67 ;  /* 0x0000004300437308 */ /* 0x000ea40000000800 */
[----:B------:R-:W-:Y:S01]  /*5280*/  FADD.FTZ R78, R8, R29 ;  /* 0x0000001d084e7221 */ /* 0x000fe20000010000 */
[----:B0-----:R-:W-:Y:S01]  /*5290*/  FADD.FTZ R29, R9, R62 ;  /* 0x0000003e091d7221 */ /* 0x001fe20000010000 */
[----:B------:R-:W-:-:S02]  /*52a0*/  F2FP.F16.F32.PACK_AB R8, R65, R8 ;  /* 0x000000084108723e */ /* 0x000fc400000000ff */
[----:B------:R-:W-:Y:S01]  /*52b0*/  FADD.FTZ R78, R65, R78 ;  /* 0x0000004e414e7221 */ /* 0x000fe20000010000 */
[C---:B-1----:R-:W-:Y:S01]  /*52c0*/  FADD.FTZ R63, R64.reuse, R29 ;  /* 0x0000001d403f7221 */ /* 0x042fe20000010000 */
[----:B------:R-:W0:Y:S01]  /*52d0*/  MUFU.EX2 R13, R13 ;  /* 0x0000000d000d7308 */ /* 0x000e220000000800 */
[----:B------:R-:W-:Y:S01]  /*52e0*/  F2FP.F16.F32.PACK_AB R9, R64, R9 ;  /* 0x000000094009723e */ /* 0x000fe200000000ff */
[----:B------:R-:W-:Y:S01]  /*52f0*/  FADD.FTZ R75, R11, R78 ;  /* 0x0000004e0b4b7221 */ /* 0x000fe20000010000 */
[--C-:B------:R-:W-:Y:S02]  /*5300*/  IMAD.MOV.U32 R65, RZ, RZ, R71.reuse ;  /* 0x000000ffff417224 */ /* 0x100fe400078e0047 */
[----:B------:R-:W-:Y:S02]  /*5310*/  IMAD.MOV.U32 R64, RZ, RZ, R71 ;  /* 0x000000ffff407224 */ /* 0x000fe400078e0047 */
[----:B------:R-:W-:Y:S01]  /*5320*/  FADD.FTZ R75, R66, R75 ;  /* 0x0000004b424b7221 */ /* 0x000fe20000010000 */
[----:B------:R-:W1:Y:S03]  /*5330*/  MUFU.EX2 R80, R80 ;  /* 0x0000005000507308 */ /* 0x000e660000000800 */
[----:B------:R-:W-:Y:S01]  /*5340*/  FADD.FTZ R62, R12, R75 ;  /* 0x0000004b0c3e7221 */ /* 0x000fe20000010000 */
[----:B------:R-:W-:-:S03]  /*5350*/  F2FP.F16.F32.PACK_AB R12, R53, R12 ;  /* 0x0000000c350c723e */ /* 0x000fc600000000ff */
[----:B------:R-:W-:Y:S01]  /*5360*/  FADD.FTZ R62, R53, R62 ;  /* 0x0000003e353e7221 */ /* 0x000fe20000010000 */
[--C-:B------:R-:W-:Y:S01]  /*5370*/  IMAD.MOV.U32 R53, RZ, RZ, R71.reuse ;  /* 0x000000ffff357224 */ /* 0x100fe200078e0047 */
[----:B------:R-:W4:Y:S02]  /*5380*/  MUFU.EX2 R40, R40 ;  /* 0x0000002800287308 */ /* 0x000f240000000800 */
[----:B------:R-:W-:Y:S01]  /*5390*/  FADD.FTZ R27, R15, R62 ;  /* 0x0000003e0f1b7221 */ /* 0x000fe20000010000 */
[----:B------:R-:W-:-:S03]  /*53a0*/  IMAD.MOV.U32 R62, RZ, RZ, R71 ;  /* 0x000000ffff3e7224 */ /* 0x000fc600078e0047 */
[----:B------:R-:W-:Y:S02]  /*53b0*/  FADD.FTZ R27, R52, R27 ;  /* 0x0000001b341b7221 */ /* 0x000fe40000010000 */
[----:B------:R3:W-:Y:S02]  /*53c0*/  MUFU.EX2 R28, R24 ;  /* 0x00000018001c7308 */ /* 0x0007e40000000800 */
[----:B------:R-:W-:-:S06]  /*53d0*/  FADD.FTZ R30, R20, R27 ;  /* 0x0000001b141e7221 */ /* 0x000fcc0000010000 */
[----:B------:R-:W5:Y:S01]  /*53e0*/  MUFU.EX2 R45, R45 ;  /* 0x0000002d002d7308 */ /* 0x000f620000000800 */
[----:B---3--:R-:W-:-:S04]  /*53f0*/  FADD.FTZ R24, R14, R63 ;  /* 0x0000003f0e187221 */ /* 0x008fc80000010000 */
[----:B--2---:R-:W-:-:S03]  /*5400*/  FADD.FTZ R24, R67, R24 ;  /* 0x0000001843187221 */ /* 0x004fc60000010000 */
[----:B------:R-:W2:Y:S01]  /*5410*/  MUFU.EX2 R35, R35 ;  /* 0x0000002300237308 */ /* 0x000ea20000000800 */
[----:B0-----:R-:W-:Y:S01]  /*5420*/  FADD.FTZ R63, R13, R24 ;  /* 0x000000180d3f7221 */ /* 0x001fe20000010000 */
[----:B-1----:R-:W-:-:S03]  /*5430*/  F2FP.F16.F32.PACK_AB R13, R80, R13 ;  /* 0x0000000d500d723e */ /* 0x002fc600000000ff */
[----:B------:R-:W-:-:S03]  /*5440*/  FADD.FTZ R63, R80, R63 ;  /* 0x0000003f503f7221 */ /* 0x000fc60000010000 */
[----:B------:R-:W0:Y:S01]  /*5450*/  MUFU.EX2 R68, R68 ;  /* 0x0000004400447308 */ /* 0x000e220000000800 */
[----:B----4-:R-:W-:Y:S01]  /*5460*/  FADD.FTZ R10, R40, R63 ;  /* 0x0000003f280a7221 */ /* 0x010fe20000010000 */
[----:B------:R-:W-:-:S03]  /*5470*/  IMAD.MOV.U32 R63, RZ, RZ, R71 ;  /* 0x000000ffff3f7224 */ /* 0x000fc600078e0047 */
[----:B-----5:R-:W-:Y:S01]  /*5480*/  FADD.FTZ R24, R45, R10 ;  /* 0x0000000a2d187221 */ /* 0x020fe20000010000 */
[----:B------:R-:W-:Y:S01]  /*5490*/  F2FP.F16.F32.PACK_AB R10, R66, R11 ;  /* 0x0000000b420a723e */ /* 0x000fe200000000ff */
[--C-:B------:R-:W-:Y:S01]  /*54a0*/  IMAD.MOV.U32 R66, RZ, RZ, R71.reuse ;  /* 0x000000ffff427224 */ /* 0x100fe200078e0047 */
[----:B------:R-:W1:Y:S01]  /*54b0*/  MUFU.EX2 R21, R21 ;  /* 0x0000001500157308 */ /* 0x000e620000000800 */
[----:B--2---:R-:W-:Y:S01]  /*54c0*/  FADD.FTZ R27, R35, R24 ;  /* 0x00000018231b7221 */ /* 0x004fe20000010000 */
[----:B------:R-:W-:Y:S01]  /*54d0*/  F2FP.F16.F32.PACK_AB R11, R67, R14 ;  /* 0x0000000e430b723e */ /* 0x000fe200000000ff */
[----:B------:R-:W-:-:S04]  /*54e0*/  IMAD.MOV.U32 R67, RZ, RZ, R71 ;  /* 0x000000ffff437224 */ /* 0x000fc800078e0047 */
[----:B------:R2:W-:Y:S01]  /*54f0*/  STSM.16.M88.4 [R2+0x27300], R8 ;  /* 0x0273000802007844 */ /* 0x0005e20000000200 */
[----:B------:R-:W3:Y:S01]  /*5500*/  MUFU.EX2 R58, R58 ;  /* 0x0000003a003a7308 */ /* 0x000ee20000000800 */
[----:B0-----:R-:W-:-:S07]  /*5510*/  FADD.FTZ R14, R68, R27 ;  /* 0x0000001b440e7221 */ /* 0x001fce0000010000 */
[----:B------:R-:W-:Y:S01]  /*5520*/  MUFU.EX2 R32, R42 ;  /* 0x0000002a00207308 */ /* 0x000fe20000000800 */
[----:B-1----:R-:W-:Y:S01]  /*5530*/  FADD.FTZ R27, R21, R14 ;  /* 0x0000000e151b7221 */ /* 0x002fe20000010000 */
[----:B------:R-:W-:Y:S01]  /*5540*/  F2FP.F16.F32.PACK_AB R14, R52, R15 ;  /* 0x0000000f340e723e */ /* 0x000fe200000000ff */
[----:B------:R-:W-:Y:S01]  /*5550*/  IMAD.MOV.U32 R52, RZ, RZ, R71 ;  /* 0x000000ffff347224 */ /* 0x000fe200078e0047 */
[----:B------:R-:W-:Y:S02]  /*5560*/  F2FP.F16.F32.PACK_AB R15, R45, R40 ;  /* 0x000000282d0f723e */ /* 0x000fe400000000ff */
[----:B--2---:R-:W-:Y:S02]  /*5570*/  F2FP.F16.F32.PACK_AB R9, R31, R0 ;  /* 0x000000001f09723e */ /* 0x004fe400000000ff */
[----:B------:R0:W-:Y:S01]  /*5580*/  MUFU.EX2 R42, R59 ;  /* 0x0000003b002a7308 */ /* 0x0001e20000000800 */
[----:B---3--:R-:W-:Y:S01]  /*5590*/  FADD.FTZ R27, R58, R27 ;  /* 0x0000001b3a1b7221 */ /* 0x008fe20000010000 */
[----:B------:R1:W-:Y:S01]  /*55a0*/  STSM.16.M88.4 [R2+0x28b00], R12 ;  /* 0x028b000c02007844 */ /* 0x0003e20000000200 */
[----:B------:R-:W-:-:S02]  /*55b0*/  F2FP.F16.F32.PACK_AB R8, R56, R37 ;  /* 0x000000253808723e */ /* 0x000fc400000000ff */
[----:B------:R-:W-:-:S03]  /*55c0*/  F2FP.F16.F32.PACK_AB R10, R60, R39 ;  /* 0x000000273c0a723e */ /* 0x000fc600000000ff */
[----:B------:R-:W2:Y:S01]  /*55d0*/  MUFU.EX2 R41, R41 ;  /* 0x0000002900297308 */ /* 0x000ea20000000800 */
[----:B0-----:R-:W-:-:S04]  /*55e0*/  FADD.FTZ R59, R57, R30 ;  /* 0x0000001e393b7221 */ /* 0x001fc80000010000 */
[----:B------:R-:W-:Y:S01]  /*55f0*/  FADD.FTZ R24, R26, R59 ;  /* 0x0000003b1a187221 */ /* 0x000fe20000010000 */
[C---:B------:R-:W-:Y:S01]  /*5600*/  F2FP.F16.F32.PACK_AB R26, R55.reuse, R26 ;  /* 0x0000001a371a723e */ /* 0x040fe200000000ff */
[--C-:B------:R-:W-:Y:S01]  /*5610*/  IMAD.MOV.U32 R59, RZ, RZ, R71.reuse ;  /* 0x000000ffff3b7224 */ /* 0x100fe200078e0047 */
[----:B------:R-:W0:Y:S01]  /*5620*/  MUFU.EX2 R43, R43 ;  /* 0x0000002b002b7308 */ /* 0x000e220000000800 */
[----:B------:R-:W-:Y:S01]  /*5630*/  FADD.FTZ R24, R55, R24 ;  /* 0x0000001837187221 */ /* 0x000fe20000010000 */
[----:B------:R-:W-:-:S03]  /*5640*/  IMAD.MOV.U32 R55, RZ, RZ, R71 ;  /* 0x000000ffff377224 */ /* 0x000fc600078e0047 */
[----:B------:R-:W-:Y:S01]  /*5650*/  FADD.FTZ R45, R37, R24 ;  /* 0x00000018252d7221 */ /* 0x000fe20000010000 */
[----:B------:R-:W-:Y:S01]  /*5660*/  FADD.FTZ R24, R0, R27 ;  /* 0x0000001b00187221 */ /* 0x000fe20000010000 */
[----:B------:R-:W-:Y:S01]  /*5670*/  IMAD.MOV.U32 R37, RZ, RZ, R71 ;  /* 0x000000ffff257224 */ /* 0x000fe200078e0047 */
[----:B------:R-:W3:Y:S01]  /*5680*/  MUFU.EX2 R70, R70 ;  /* 0x0000004600467308 */ /* 0x000ee20000000800 */
[----:B------:R-:W-:Y:S01]  /*5690*/  FADD.FTZ R40, R56, R45 ;  /* 0x0000002d38287221 */ /* 0x000fe20000010000 */
[----:B--2---:R-:W-:Y:S01]  /*56a0*/  F2FP.F16.F32.PACK_AB R11, R32, R41 ;  /* 0x00000029200b723e */ /* 0x004fe200000000ff */
[--C-:B------:R-:W-:Y:S02]  /*56b0*/  IMAD.MOV.U32 R56, RZ, RZ, R71.reuse ;  /* 0x000000ffff387224 */ /* 0x100fe400078e0047 */
[----:B------:R-:W-:Y:S01]  /*56c0*/  FADD.FTZ R27, R39, R40 ;  /* 0x00000028271b7221 */ /* 0x000fe20000010000 */
[----:B------:R-:W-:Y:S02]  /*56d0*/  IMAD.MOV.U32 R40, RZ, RZ, R71 ;  /* 0x000000ffff287224 */ /* 0x000fe400078e0047 */
[----:B------:R2:W4:Y:S01]  /*56e0*/  MUFU.EX2 R29, R50 ;  /* 0x00000032001d7308 */ /* 0x0005220000000800 */
[----:B------:R-:W-:Y:S01]  /*56f0*/  FADD.FTZ R4, R60, R27 ;  /* 0x0000001b3c047221 */ /* 0x000fe20000010000 */
[----:B------:R-:W-:Y:S01]  /*5700*/  F2FP.F16.F32.PACK_AB R27, R58, R21 ;  /* 0x000000153a1b723e */ /* 0x000fe200000000ff */
[----:B------:R-:W-:-:S02]  /*5710*/  IMAD.MOV.U32 R60, RZ, RZ, R71 ;  /* 0x000000ffff3c7224 */ /* 0x000fc400078e0047 */
[----:B0-----:R-:W-:Y:S01]  /*5720*/  FADD.FTZ R5, R43, R4 ;  /* 0x000000042b057221 */ /* 0x001fe20000010000 */
[----:B------:R-:W-:Y:S02]  /*5730*/  IMAD.MOV.U32 R58, RZ, RZ, R71 ;  /* 0x000000ffff3a7224 */ /* 0x000fe400078e0047 */
[----:B------:R-:W0:Y:S01]  /*5740*/  MUFU.EX2 R47, R47 ;  /* 0x0000002f002f7308 */ /* 0x000e220000000800 */
[----:B--2---:R-:W-:Y:S01]  /*5750*/  FADD.FTZ R50, R31, R24 ;  /* 0x000000181f327221 */ /* 0x004fe20000010000 */
[----:B---3--:R-:W-:Y:S01]  /*5760*/  FADD.FTZ R6, R70, R5 ;  /* 0x0000000546067221 */ /* 0x008fe20000010000 */
[----:B------:R-:W-:Y:S01]  /*5770*/  F2FP.F16.F32.PACK_AB R24, R57, R20 ;  /* 0x000000143918723e */ /* 0x000fe200000000ff */
[--C-:B------:R-:W-:Y:S02]  /*5780*/  IMAD.MOV.U32 R57, RZ, RZ, R71.reuse ;  /* 0x000000ffff397224 */ /* 0x100fe400078e0047 */
[----:B------:R-:W-:Y:S01]  /*5790*/  FADD.FTZ R45, R41, R50 ;  /* 0x00000032292d7221 */ /* 0x000fe20000010000 */
[----:B------:R-:W-:Y:S01]  /*57a0*/  IMAD.MOV.U32 R50, RZ, RZ, R71 ;  /* 0x000000ffff327224 */ /* 0x000fe200078e0047 */
[----:B------:R-:W2:Y:S02]  /*57b0*/  MUFU.EX2 R72, R72 ;  /* 0x0000004800487308 */ /* 0x000ea40000000800 */
[----:B------:R-:W-:Y:S01]  /*57c0*/  FADD.FTZ R45, R32, R45 ;  /* 0x0000002d202d7221 */ /* 0x000fe20000010000 */
[----:B------:R-:W-:-:S02]  /*57d0*/  IMAD.MOV.U32 R41, RZ, RZ, R71 ;  /* 0x000000ffff297224 */ /* 0x000fc400078e0047 */
[----:B------:R-:W-:Y:S02]  /*57e0*/  IMAD.MOV.U32 R39, RZ, RZ, R71 ;  /* 0x000000ffff277224 */ /* 0x000fe400078e0047 */
[----:B------:R-:W-:Y:S01]  /*57f0*/  FADD.FTZ R4, R28, R45 ;  /* 0x0000002d1c047221 */ /* 0x000fe20000010000 */
[--C-:B------:R-:W-:Y:S01]  /*5800*/  IMAD.MOV.U32 R45, RZ, RZ, R71.reuse ;  /* 0x000000ffff2d7224 */ /* 0x100fe200078e0047 */
[----:B------:R-:W3:Y:S02]  /*5810*/  MUFU.EX2 R51, R51 ;  /* 0x0000003300337308 */ /* 0x000ee40000000800 */
[----:B----4-:R-:W-:Y:S01]  /*5820*/  FADD.FTZ R5, R29, R4 ;  /* 0x000000041d057221 */ /* 0x010fe20000010000 */
[----:B0-----:R-:W-:Y:S01]  /*5830*/  FADD.FTZ R7, R47, R6 ;  /* 0x000000062f077221 */ /* 0x001fe20000010000 */
[----:B------:R-:W-:Y:S01]  /*5840*/  F2FP.F16.F32.PACK_AB R4, R70, R43 ;  /* 0x0000002b4604723e */ /* 0x000fe200000000ff */
[----:B------:R-:W-:Y:S02]  /*5850*/  IMAD.MOV.U32 R70, RZ, RZ, R71 ;  /* 0x000000ffff467224 */ /* 0x000fe400078e0047 */
[----:B------:R-:W-:Y:S01]  /*5860*/  FADD.FTZ R0, R42, R5 ;  /* 0x000000052a007221 */ /* 0x000fe20000010000 */
[----:B------:R-:W-:Y:S01]  /*5870*/  F2FP.F16.F32.PACK_AB R5, R29, R28 ;  /* 0x0000001c1d05723e */ /* 0x000fe200000000ff */
[----:B------:R-:W-:Y:S01]  /*5880*/  IMAD.MOV.U32 R43, RZ, RZ, R71 ;  /* 0x000000ffff2b7224 */ /* 0x000fe200078e0047 */
[----:B------:R-:W0:Y:S01]  /*5890*/  MUFU.EX2 R48, R48 ;  /* 0x0000003000307308 */ /* 0x000e220000000800 */
[----:B--2---:R-:W-:Y:S01]  /*58a0*/  FADD.FTZ R7, R72, R7 ;  /* 0x0000000748077221 */ /* 0x004fe20000010000 */
[----:B------:R-:W-:-:S02]  /*58b0*/  IMAD.MOV.U32 R32, RZ, RZ, R71 ;  /* 0x000000ffff207224 */ /* 0x000fc400078e0047 */
[--C-:B------:R-:W-:Y:S02]  /*58c0*/  IMAD.MOV.U32 R31, RZ, RZ, R71.reuse ;  /* 0x000000ffff1f7224 */ /* 0x100fe400078e0047 */
[--C-:B------:R-:W-:Y:S02]  /*58d0*/  IMAD.MOV.U32 R29, RZ, RZ, R71.reuse ;  /* 0x000000ffff1d7224 */ /* 0x100fe400078e0047 */
[----:B------:R-:W2:Y:S01]  /*58e0*/  MUFU.EX2 R33, R33 ;  /* 0x0000002100217308 */ /* 0x000ea20000000800 */
[----:B---3--:R-:W-:Y:S01]  /*58f0*/  FADD.FTZ R0, R51, R0 ;  /* 0x0000000033007221 */ /* 0x008fe20000010000 */
[----:B------:R-:W-:-:S06]  /*5900*/  IMAD.MOV.U32 R28, RZ, RZ, R71 ;  /* 0x000000ffff1c7224 */ /* 0x000fcc00078e0047 */
[----:B------:R-:W3:Y:S01]  /*5910*/  MUFU.EX2 R34, R34 ;  /* 0x0000002200227308 */ /* 0x000ee20000000800 */
[----:B0-----:R-:W-:-:S07]  /*5920*/  FADD.FTZ R6, R48, R7 ;  /* 0x0000000730067221 */ /* 0x001fce0000010000 */
[----:B------:R-:W0:Y:S01]  /*5930*/  MUFU.EX2 R61, R61 ;  /* 0x0000003d003d7308 */ /* 0x000e220000000800 */
[----:B--2---:R-:W-:-:S07]  /*5940*/  FADD.FTZ R7, R33, R0 ;  /* 0x0000000021077221 */ /* 0x004fce0000010000 */
[----:B------:R2:W4:Y:S01]  /*5950*/  MUFU.EX2 R30, R25 ;  /* 0x00000019001e7308 */ /* 0x0005220000000800 */
[----:B---3--:R-:W-:-:S07]  /*5960*/  FADD.FTZ R7, R34, R7 ;  /* 0x0000000722077221 */ /* 0x008fce0000010000 */
[----:B------:R-:W1:Y:S01]  /*5970*/  MUFU.EX2 R49, R49 ;  /* 0x0000003100317308 */ /* 0x000e620000000800 */
[----:B--2---:R-:W-:Y:S01]  /*5980*/  F2FP.F16.F32.PACK_AB R25, R68, R35 ;  /* 0x000000234419723e */ /* 0x004fe200000000ff */
[----:B0-----:R-:W-:Y:S01]  /*5990*/  FADD.FTZ R6, R61, R6 ;  /* 0x000000063d067221 */ /* 0x001fe20000010000 */
[--C-:B------:R-:W-:Y:S02]  /*59a0*/  IMAD.MOV.U32 R68, RZ, RZ, R71.reuse ;  /* 0x000000ffff447224 */ /* 0x100fe400078e0047 */
[----:B------:R-:W-:Y:S01]  /*59b0*/  IMAD.MOV.U32 R35, RZ, RZ, R71 ;  /* 0x000000ffff237224 */ /* 0x000fe200078e0047 */
[----:B------:R0:W-:Y:S02]  /*59c0*/  STSM.16.M88.4 [R2+0x2a300], R24 ;  /* 0x02a3001802007844 */ /* 0x0001e40000000200 */
[----:B------:R-:W2:Y:S01]  /*59d0*/  MUFU.EX2 R73, R73 ;  /* 0x0000004900497308 */ /* 0x000ea20000000800 */
[----:B----4-:R-:W-:Y:S01]  /*59e0*/  FADD.FTZ R0, R30, R7 ;  /* 0x000000071e007221 */ /* 0x010fe20000010000 */
[----:B------:R2:W-:Y:S01]  /*59f0*/  STSM.16.M88.4 [R2+0x2bb00], R8 ;  /* 0x02bb000802007844 */ /* 0x0005e20000000200 */
[----:B------:R-:W-:Y:S01]  /*5a00*/  F2FP.F16.F32.PACK_AB R7, R51, R42 ;  /* 0x0000002a3307723e */ /* 0x000fe200000000ff */
[----:B------:R-:W-:-:S02]  /*5a10*/  IMAD.MOV.U32 R51, RZ, RZ, R71 ;  /* 0x000000ffff337224 */ /* 0x000fc400078e0047 */
[--C-:B------:R-:W-:Y:S02]  /*5a20*/  IMAD.MOV.U32 R42, RZ, RZ, R71.reuse ;  /* 0x000000ffff2a7224 */ /* 0x100fe400078e0047 */
[----:B------:R-:W3:Y:S01]  /*5a30*/  MUFU.EX2 R46, R46 ;  /* 0x0000002e002e7308 */ /* 0x000ee20000000800 */
[----:B-1----:R-:W-:Y:S01]  /*5a40*/  FADD.FTZ R15, R49, R6 ;  /* 0x00000006310f7221 */ /* 0x002fe20000010000 */
[----:B------:R-:W-:Y:S01]  /*5a50*/  F2FP.F16.F32.PACK_AB R6, R72, R47 ;  /* 0x0000002f4806723e */ /* 0x000fe200000000ff */
[--C-:B------:R-:W-:Y:S02]  /*5a60*/  IMAD.MOV.U32 R47, RZ, RZ, R71.reuse ;  /* 0x000000ffff2f7224 */ /* 0x100fe400078e0047 */
[--C-:B0-----:R-:W-:Y:S02]  /*5a70*/  IMAD.MOV.U32 R27, RZ, RZ, R71.reuse ;  /* 0x000000ffff1b7224 */ /* 0x101fe400078e0047 */
[----:B------:R0:W-:Y:S01]  /*5a80*/  STSM.16.M88.4 [R2+0x2d300], R4 ;  /* 0x02d3000402007844 */ /* 0x0001e20000000200 */
[----:B------:R-:W1:Y:S01]  /*5a90*/  MUFU.EX2 R76, R76 ;  /* 0x0000004c004c7308 */ /* 0x000e620000000800 */
[----:B------:R-:W-:-:S02]  /*5aa0*/  IMAD.MOV.U32 R26, RZ, RZ, R71 ;  /* 0x000000ffff1a7224 */ /* 0x000fc400078e0047 */
[----:B--2---:R-:W-:Y:S01]  /*5ab0*/  FADD.FTZ R11, R73, R0 ;  /* 0x00000000490b7221 */ /* 0x004fe20000010000 */
[----:B------:R-:W-:Y:S01]  /*5ac0*/  F2FP.F16.F32.PACK_AB R8, R61, R48 ;  /* 0x000000303d08723e */ /* 0x000fe200000000ff */
[--C-:B------:R-:W-:Y:S01]  /*5ad0*/  IMAD.MOV.U32 R61, RZ, RZ, R71.reuse ;  /* 0x000000ffff3d7224 */ /* 0x100fe200078e0047 */
[----:B------:R-:W-:Y:S01]  /*5ae0*/  F2FP.F16.F32.PACK_AB R9, R34, R33 ;  /* 0x000000212209723e */ /* 0x000fe200000000ff */
[----:B------:R-:W-:Y:S01]  /*5af0*/  IMAD.MOV.U32 R48, RZ, RZ, R71 ;  /* 0x000000ffff307224 */ /* 0x000fe200078e0047 */
[----:B------:R-:W2:Y:S01]  /*5b00*/  MUFU.EX2 R44, R44 ;  /* 0x0000002c002c7308 */ /* 0x000ea20000000800 */
[C---:B---3--:R-:W-:Y:S01]  /*5b10*/  FADD.FTZ R15, R46.reuse, R15 ;  /* 0x0000000f2e0f7221 */ /* 0x048fe20000010000 */
[----:B------:R-:W-:Y:S01]  /*5b20*/  F2FP.F16.F32.PACK_AB R10, R46, R49 ;  /* 0x000000312e0a723e */ /* 0x000fe200000000ff */
[--C-:B------:R-:W-:Y:S02]  /*5b30*/  IMAD.MOV.U32 R49, RZ, RZ, R71.reuse ;  /* 0x000000ffff317224 */ /* 0x100fe400078e0047 */
[----:B------:R-:W-:-:S02]  /*5b40*/  IMAD.MOV.U32 R46, RZ, RZ, R71 ;  /* 0x000000ffff2e7224 */ /* 0x000fc400078e0047 */
[----:B------:R-:W-:Y:S01]  /*5b50*/  IMAD.MOV.U32 R34, RZ, RZ, R71 ;  /* 0x000000ffff227224 */ /* 0x000fe200078e0047 */
[----:B------:R-:W3:Y:S01]  /*5b60*/  MUFU.EX2 R13, R77 ;  /* 0x0000004d000d7308 */ /* 0x000ee20000000800 */
[----:B-1----:R-:W-:Y:S01]  /*5b70*/  FADD.FTZ R14, R76, R11 ;  /* 0x0000000b4c0e7221 */ /* 0x002fe20000010000 */
[----:B------:R-:W-:Y:S01]  /*5b80*/  F2FP.F16.F32.PACK_AB R11, R73, R30 ;  /* 0x0000001e490b723e */ /* 0x000fe200000000ff */
[--C-:B------:R-:W-:Y:S02]  /*5b90*/  IMAD.MOV.U32 R33, RZ, RZ, R71.reuse ;  /* 0x000000ffff217224 */ /* 0x100fe400078e0047 */
[----:B------:R-:W-:Y:S02]  /*5ba0*/  IMAD.MOV.U32 R30, RZ, RZ, R71 ;  /* 0x000000ffff1e7224 */ /* 0x000fe400078e0047 */
[----:B------:R1:W-:Y:S01]  /*5bb0*/  STSM.16.M88.4 [R2+0x2eb00], R8 ;  /* 0x02eb000802007844 */ /* 0x0003e20000000200 */
[----:B------:R-:W4:Y:S01]  /*5bc0*/  MUFU.EX2 R69, R69 ;  /* 0x0000004500457308 */ /* 0x000f220000000800 */
[----:B--2---:R-:W-:Y:S01]  /*5bd0*/  FADD.FTZ R0, R44, R15 ;  /* 0x0000000f2c007221 */ /* 0x004fe20000010000 */
[----:B------:R-:W-:-:S02]  /*5be0*/  IMAD.MOV.U32 R25, RZ, RZ, R71 ;  /* 0x000000ffff197224 */ /* 0x000fc400078e0047 */
[----:B------:R-:W-:-:S04]  /*5bf0*/  IMAD.MOV.U32 R24, RZ, RZ, R71 ;  /* 0x000000ffff187224 */ /* 0x000fc800078e0047 */
[----:B------:R-:W-:Y:S01]  /*5c00*/  MUFU.EX2 R3, R3 ;  /* 0x0000000300037308 */ /* 0x000fe20000000800 */
[C---:B---3--:R-:W-:Y:S01]  /*5c10*/  FADD.FTZ R20, R13.reuse, R14 ;  /* 0x0000000e0d147221 */ /* 0x048fe20000010000 */
[----:B------:R-:W-:-:S06]  /*5c20*/  F2FP.F16.F32.PACK_AB R13, R13, R76 ;  /* 0x0000004c0d0d723e */ /* 0x000fcc00000000ff */
[----:B------:R-:W2:Y:S01]  /*5c30*/  MUFU.EX2 R36, R36 ;  /* 0x0000002400247308 */ /* 0x000ea20000000800 */
[C---:B----4-:R-:W-:Y:S01]  /*5c40*/  F2FP.F16.F32.PACK_AB R12, R69.reuse, R44 ;  /* 0x0000002c450c723e */ /* 0x050fe200000000ff */
[----:B------:R-:W-:Y:S01]  /*5c50*/  FADD.FTZ R0, R69, R0 ;  /* 0x0000000045007221 */ /* 0x000fe20000010000 */
[--C-:B------:R-:W-:Y:S02]  /*5c60*/  IMAD.MOV.U32 R69, RZ, RZ, R71.reuse ;  /* 0x000000ffff457224 */ /* 0x100fe400078e0047 */
[----:B------:R-:W-:-:S03]  /*5c70*/  IMAD.MOV.U32 R44, RZ, RZ, R71 ;  /* 0x000000ffff2c7224 */ /* 0x000fc600078e0047 */
[----:B------:R-:W-:Y:S08]  /*5c80*/  MUFU.EX2 R85, R85 ;  /* 0x0000005500557308 */ /* 0x000ff00000000800 */
[----:B------:R-:W3:Y:S01]  /*5c90*/  MUFU.EX2 R38, R38 ;  /* 0x0000002600267308 */ /* 0x000ee20000000800 */
[----:B--2---:R-:W-:Y:S01]  /*5ca0*/  F2FP.F16.F32.PACK_AB R14, R36, R3 ;  /* 0x00000003240e723e */ /* 0x004fe200000000ff */
[----:B------:R-:W-:-:S04]  /*5cb0*/  FADD.FTZ R3, R3, R0 ;  /* 0x0000000003037221 */ /* 0x000fc80000010000 */
[----:B0-----:R-:W-:Y:S01]  /*5cc0*/  FADD.FTZ R5, R36, R3 ;  /* 0x0000000324057221 */ /* 0x001fe20000010000 */
[----:B------:R-:W-:Y:S01]  /*5cd0*/  IMAD.MOV.U32 R36, RZ, RZ, R71 ;  /* 0x000000ffff247224 */ /* 0x000fe200078e0047 */
[----:B---3--:R-:W-:Y:S01]  /*5ce0*/  F2FP.F16.F32.PACK_AB R15, R38, R85 ;  /* 0x00000055260f723e */ /* 0x008fe200000000ff */
[----:B------:R-:W-:-:S04]  /*5cf0*/  FADD.FTZ R85, R85, R20 ;  /* 0x0000001455557221 */ /* 0x000fc80000010000 */
[----:B------:R1:W-:Y:S01]  /*5d00*/  STSM.16.M88.4 [R2+0x30300], R12 ;  /* 0x0303000c02007844 */ /* 0x0003e20000000200 */
[----:B------:R-:W-:Y:S01]  /*5d10*/  FADD.FTZ R4, R38, R85 ;  /* 0x0000005526047221 */ /* 0x000fe20000010000 */
[----:B------:R-:W-:Y:S01]  /*5d20*/  IMAD.MOV.U32 R38, RZ, RZ, R71 ;  /* 0x000000ffff267224 */ /* 0x000fe200078e0047 */
[----:B------:R0:W-:Y:S06]  /*5d30*/  MEMBAR.ALL.CTA ;  /* 0x0000000000007992 */ /* 0x0001ec0000008000 */
[----:B0-----:R-:W0:Y:S02]  /*5d40*/  FENCE.VIEW.ASYNC.S ;  /* 0x00000000000073c6 */ /* 0x001e240000000000 */
[----:B0-----:R-:W-:Y:S01]  /*5d50*/  NOP ;  /* 0x0000000000007918 */ /* 0x001fe20000000000 */
[----:B------:R-:W-:Y:S05]  /*5d60*/  @!P2 BRA `(.L_x_9532) ;  /* 0x000000400088a947 */ /* 0x000fea0003800000 */
[----:B------:R-:W-:Y:S01]  /*5d70*/  IMAD.MOV.U32 R0, RZ, RZ, R74 ;  /* 0x000000ffff007224 */ /* 0x000fe200078e004a */
[----:B------:R-:W-:Y:S01]  /*5d80*/  CS2R R70, SRZ ;  /* 0x0000000000467805 */ /* 0x000fe2000001ff00 */
[----:B------:R-:W-:Y:S01]  /*5d90*/  IMAD.MOV.U32 R3, RZ, RZ, R114 ;  /* 0x000000ffff037224 */ /* 0x000fe200078e0072 */
        /* <DEDUP_REMOVED lines=23> */
[----:B------:R-:W-:Y:S01]  /*5f10*/  UMOV UR38, UR39 ;  /* 0x0000002700267c82 */ /* 0x000fe20008000000 */
[----:B------:R-:W-:Y:S01]  /*5f20*/  UMOV UR7, UR36 ;  /* 0x0000002400077c82 */ /* 0x000fe20008000000 */
[----:B------:R-:W-:-:S05]  /*5f30*/  ULDC UR5, c[0x0][0x9d8] ;  /* 0x0002760000057ab9 */ /* 0x000fca0000000800 */
.L_x_9541:
[----:B------:R-:W-:Y:S01]  /*5f40*/  R2UR UR4, R17 ;  /* 0x00000000110472ca */ /* 0x000fe200000e0000 */
[----:B------:R-:W-:-:S04]  /*5f50*/  UIADD3 UR36, UR7, 0x1, URZ ;  /* 0x0000000107247890 */ /* 0x000fc8000fffe03f */
[----:B------:R-:W-:-:S04]  /*5f60*/  UISETP.NE.AND UP0, UPT, UR36, 0x2, UPT ;  /* 0x000000022400788c */ /* 0x000fc8000bf05270 */
[----:B------:R-:W-:Y:S02]  /*5f70*/  USEL UR39, URZ, 0x1, UP0 ;  /* 0x000000013f277887 */ /* 0x000fe40008000000 */
[----:B------:R-:W-:Y:S02]  /*5f80*/  USEL UR36, UR36, URZ, UP0 ;  /* 0x0000003f24247287 */ /* 0x000fe40008000000 */
[----:B------:R-:W-:Y:S01]  /*5f90*/  ISETP.NE.AND P3, PT, RZ, UR4, PT ;  /* 0x00000004ff007c0c */ /* 0x000fe2000bf65270 */
[----:B------:R-:W-:-:S12]  /*5fa0*/  ULOP3.LUT UR39, UR38, UR39, URZ, 0x3c, !UPT ;  /* 0x0000002726277292 */ /* 0x000fd8000f8e3c3f */
[----:B0-----:R-:W-:Y:S05]  /*5fb0*/  @P3 BRA `(.L_x_9533) ;  /* 0x00000000002c3947 */ /* 0x001fea0003800000 */
[----:B------:R-:W-:Y:S05]  /*5fc0*/  @!P0 BRA `(.L_x_9534) ;  /* 0x0000000000048947 */ /* 0x000fea0003800000 */
[----:B------:R-:W-:Y:S01]  /*5fd0*/  BPT.TRAP 0x1 ;  /* 0x000000040000795c */ /* 0x000fe20000300000 */
.L_x_9534:
[----:B------:R-:W-:Y:S01]  /*5fe0*/  ULEA UR4, UR36, UR37, 0x3 ;  /* 0x0000002524047291 */ /* 0x000fe2000f8e183f */
[----:B------:R-:W-:-:S05]  /*5ff0*/  IMAD.U32 R6, RZ, RZ, UR39 ;  /* 0x00000027ff067e24 */ /* 0x000fca000f8e00ff */
[----:B------:R-:W-:-:S04]  /*6000*/  SHF.L.U32 R6, R6, 0x1f, RZ ;  /* 0x0000001f06067819 */ /* 0x000fc800000006ff */
[----:B------:R0:W2:Y:S01]  /*6010*/  SYNCS.PHASECHK.TRANS64.TRYWAIT P2, [UR4+0x31c30], R6 ;  /* 0x031c3006ff0075a7 */ /* 0x0000a20008040144 */
[----:B------:R-:W-:Y:S05]  /*6020*/  @!P0 BRA `(.L_x_9535) ;  /* 0x0000000000048947 */ /* 0x000fea0003800000 */
[----:B------:R-:W-:Y:S01]  /*6030*/  BPT.TRAP 0x1 ;  /* 0x000000040000795c */ /* 0x000fe20000300000 */
.L_x_9535:
[----:B--2---:R-:W-:Y:S05]  /*6040*/  @P2 BRA `(.L_x_9533) ;  /* 0x0000000000082947 */ /* 0x004fea0003800000 */
[----:B------:R-:W2:Y:S02]  /*6050*/  SYNCS.PHASECHK.TRANS64.TRYWAIT P2, [UR4+0x31c30], R6 ;  /* 0x031c3006ff0075a7 */ /* 0x000ea40008040144 */
[----:B--2---:R-:W-:Y:S05]  /*6060*/  @!P2 BRA `(.L_x_9536) ;  /* 0x000000dc00c4a947 */ /* 0x004fea0003800000 */
.L_x_9533:
[----:B--2---:R-:W2:Y:S01]  /*6070*/  S2R R7, SR_TID.X ;  /* 0x0000000000077919 */ /* 0x004ea20000002100 */
[----:B------:R-:W-:Y:S01]  /*6080*/  UIMAD UR4, UR36, 0x6c0, UR6 ;  /* 0x000006c0240478a4 */ /* 0x000fe2000f8e0206 */
[----:B------:R-:W-:Y:S01]  /*6090*/  UMOV UR31, 0x80000020 ;  /* 0x80000020001f7882 */ /* 0x000fe20000000000 */
[----:B------:R-:W-:Y:S02]  /*60a0*/  UMOV UR32, UR28 ;  /* 0x0000001c00207c82 */ /* 0x000fe40008000000 */
[----:B------:R-:W-:Y:S01]  /*60b0*/  UIADD3 UR34, UR4, 0x40, URZ ;  /* 0x0000004004227890 */ /* 0x000fe2000fffe03f */
[----:B------:R-:W-:Y:S02]  /*60c0*/  UMOV UR33, UR29 ;  /* 0x0000001d00217c82 */ /* 0x000fe40008000000 */
[----:B------:R-:W-:Y:S01]  /*60d0*/  UMOV UR30, UR4 ;  /* 0x00000004001e7c82 */ /* 0x000fe20008000000 */
[----:B------:R-:W-:Y:S01]  /*60e0*/  UMOV UR35, 0x80000020 ;  /* 0x8000002000237882 */ /* 0x000fe20000000000 */
[----:B------:R-:W-:Y:S01]  /*60f0*/  UIADD3 UR42, UR4, 0x80, URZ ;  /* 0x00000080042a7890 */ /* 0x000fe2000fffe03f */
[----:B------:R-:W-:Y:S01]  /*6100*/  UMOV UR40, UR28 ;  /* 0x0000001c00287c82 */ /* 0x000fe20008000000 */
        /* <DEDUP_REMOVED lines=15> */
[----:B--2---:R-:W-:Y:S01]  /*6200*/  SHF.R.U32.HI R7, RZ, 0x7, R7 ;  /* 0x00000007ff077819 */ /* 0x004fe20000011607 */
[----:B------:R-:W-:Y:S01]  /*6210*/  UMOV UR56, UR28 ;  /* 0x0000001c00387c82 */ /* 0x000fe20008000000 */
[----:B------:R-:W-:Y:S01]  /*6220*/  UMOV UR57, UR29 ;  /* 0x0000001d00397c82 */ /* 0x000fe20008000000 */
[----:B------:R-:W-:Y:S01]  /*6230*/  UMOV UR59, 0x80000020 ;  /* 0x80000020003b7882 */ /* 0x000fe20000000000 */
[----:B------:R-:W-:Y:S01]  /*6240*/  UIADD3 UR10, UR4, 0x2, URZ ;  /* 0x00000002040a7890 */ /* 0x000fe2000fffe03f */
[----:B0-----:R-:W-:Y:S01]  /*6250*/  VIADD R6, R7, 0x8 ;  /* 0x0000000807067836 */ /* 0x001fe20000000000 */
[----:B------:R-:W-:Y:S01]  /*6260*/  UMOV UR11, 0x80000020 ;  /* 0x80000020000b7882 */ /* 0x000fe20000000000 */
[----:B------:R-:W-:Y:S01]  /*6270*/  UIADD3 UR14, UR4, 0x202, URZ ;  /* 0x00000202040e7890 */ /* 0x000fe2000fffe03f */
[----:B------:R-:W-:-:S02]  /*6280*/  UMOV UR15, 0x80000020 ;  /* 0x80000020000f7882 */ /* 0x000fc40000000000 */
[----:B------:R0:W-:Y:S01]  /*6290*/  BAR.SYNC.DEFER_BLOCKING R6, 0x100 ;  /* 0x000400060000751d */ /* 0x0001e20000010000 */
[----:B------:R-:W-:Y:S02]  /*62a0*/  UIADD3 UR18, UR4, 0x242, URZ ;  /* 0x0000024204127890 */ /* 0x000fe4000fffe03f */
[----:B------:R-:W-:Y:S02]  /*62b0*/  UIADD3 UR22, UR4, 0x480, URZ ;  /* 0x0000048004167890 */ /* 0x000fe4000fffe03f */
[----:B------:R-:W-:Y:S01]  /*62c0*/  UIADD3 UR26, UR4, 0x482, URZ ;  /* 0x00000482041a7890 */ /* 0x000fe2000fffe03f */
[----:B------:R-:W-:Y:S01]  /*62d0*/  UMOV UR19, 0x80000020 ;  /* 0x8000002000137882 */ /* 0x000fe20000000000 */
[----:B------:R-:W-:Y:S01]  /*62e0*/  UMOV UR23, 0x80000020 ;  /* 0x8000002000177882 */ /* 0x000fe20000000000 */
[----:B------:R-:W-:Y:S01]  /*62f0*/  UMOV UR27, 0x80000020 ;  /* 0x80000020001b7882 */ /* 0x000fe20000000000 */
        /* <DEDUP_REMOVED lines=316> */
.L_x_9538:
[----:B------:R-:W-:Y:S01]  /*76c0*/  ULEA UR4, UR7, UR37, 0x3 ;  /* 0x0000002507047291 */ /* 0x000fe2000f8e183f */
[----:B------:R-:W-:-:S05]  /*76d0*/  IMAD.U32 R6, RZ, RZ, UR38 ;  /* 0x00000026ff067e24 */ /* 0x000fca000f8e00ff */
[----:B------:R-:W-:-:S04]  /*76e0*/  SHF.L.U32 R6, R6, 0x1f, RZ ;  /* 0x0000001f06067819 */ /* 0x000fc800000006ff */
[----:B------:R0:W2:Y:S01]  /*76f0*/  SYNCS.PHASECHK.TRANS64.TRYWAIT P2, [UR4+0x31c50], R6 ;  /* 0x031c5006ff0075a7 */ /* 0x0000a20008040144 */
[----:B------:R-:W-:Y:S05]  /*7700*/  @!P0 BRA `(.L_x_9539) ;  /* 0x0000000000048947 */ /* 0x000fea0003800000 */
[----:B------:R-:W-:Y:S01]  /*7710*/  BPT.TRAP 0x1 ;  /* 0x000000040000795c */ /* 0x000fe20000300000 */
.L_x_9539:
[----:B--2---:R-:W-:Y:S05]  /*7720*/  @P2 BRA `(.L_x_9537) ;  /* 0x0000000000082947 */ /* 0x004fea0003800000 */
[----:B------:R-:W2:Y:S02]  /*7730*/  SYNCS.PHASECHK.TRANS64.TRYWAIT P2, [UR4+0x31c50], R6 ;  /* 0x031c5006ff0075a7 */ /* 0x000ea40008040144 */
[----:B--2---:R-:W-:Y:S05]  /*7740*/  @!P2 BRA `(.L_x_9540) ;  /* 0x000000c80024a947 */ /* 0x004fea0003800000 */
.L_x_9537:
[----:B------:R-:W-:Y:S01]  /*7750*/  UIADD3 UR4, UR37, 0x200, URZ ;  /* 0x0000020025047890 */ /* 0x000fe2000fffe03f */
[----:B------:R-:W-:Y:S01]  /*7760*/  WARPGROUP.ARRIVE ;  /* 0x00000000000079c5 */ /* 0x000fe20000000000 */
[----:B------:R-:W-:Y:S01]  /*7770*/  UMOV UR33, 0xc0000010 ;  /* 0xc000001000217882 */ /* 0x000fe20000000000 */
[----:B------:R-:W-:Y:S01]  /*7780*/  UMOV UR35, 0x80000020 ;  /* 0x8000002000237882 */ /* 0x000fe20000000000 */
[----:B------:R-:W-:Y:S01]  /*7790*/  USHF.R.U32.HI UR4, URZ, 0x4, UR4 ;  /* 0x000000043f047899 */ /* 0x000fe20008011604 */
[----:B0-2---:R-:W-:Y:S01]  /*77a0*/  FMUL.FTZ R6, R136, UR5 ;  /* 0x0000000588067c20 */ /* 0x005fe20008410000 */
[----:B------:R-:W-:Y:S01]  /*77b0*/  FMUL.FTZ R7, R137, UR5 ;  /* 0x0000000589077c20 */ /* 0x000fe20008410000 */
[----:B-1----:R-:W-:Y:S01]  /*77c0*/  FMUL.FTZ R10, R140, UR5 ;  /* 0x000000058c0a7c20 */ /* 0x002fe20008410000 */
[----:B------:R-:W-:Y:S01]  /*77d0*/  ULOP3.LUT UR4, UR4, 0x3fff, URZ, 0xc0, !UPT ;  /* 0x00003fff04047892 */ /* 0x000fe2000f8ec03f */
[----:B------:R-:W-:Y:S01]  /*77e0*/  FMUL.FTZ R11, R141, UR5 ;  /* 0x000000058d0b7c20 */ /* 0x000fe20008410000 */
[----:B------:R-:W-:Y:S01]  /*77f0*/  FMUL.FTZ R12, R128, UR5 ;  /* 0x00000005800c7c20 */ /* 0x000fe20008410000 */
[----:B------:R-:W0:Y:S01]  /*7800*/  MUFU.TANH R6, R6 ;  /* 0x0000000600067308 */ /* 0x000e220000002400 */
[----:B------:R-:W-:Y:S01]  /*7810*/  ULOP3.LUT UR10, UR4, 0x2400000, URZ, 0xfc, !UPT ;  /* 0x02400000040a7892 */ /* 0x000fe2000f8efc3f */
[----:B------:R-:W-:Y:S01]  /*7820*/  FMUL.FTZ R13, R129, UR5 ;  /* 0x00000005810d7c20 */ /* 0x000fe20008410000 */
[----:B------:R-:W-:Y:S01]  /*7830*/  ULOP3.LUT UR4, UR61, 0x10000, URZ, 0xfc, !UPT ;  /* 0x000100003d047892 */ /* 0x000fe2000f8efc3f */
[----:B------:R-:W-:Y:S01]  /*7840*/  FMUL.FTZ R20, R120, UR5 ;  /* 0x0000000578147c20 */ /* 0x000fe20008410000 */
[----:B------:R-:W-:Y:S01]  /*7850*/  UIMAD UR10, UR7, 0x6c0, UR10 ;  /* 0x000006c0070a78a4 */ /* 0x000fe2000f8e020a */
[----:B------:R-:W-:Y:S01]  /*7860*/  FMUL.FTZ R120, R124, UR5 ;  /* 0x000000057c787c20 */ /* 0x000fe20008410000 */
[----:B------:R-:W-:Y:S01]  /*7870*/  FMUL.FTZ R14, R132, UR5 ;  /* 0x00000005840e7c20 */ /* 0x000fe20008410000 */
[----:B------:R-:W1:Y:S01]  /*7880*/  MUFU.TANH R7, R7 ;  /* 0x0000000700077308 */ /* 0x000e620000002400 */
[----:B------:R-:W-:Y:S01]  /*7890*/  FMUL.FTZ R15, R133, UR5 ;  /* 0x00000005850f7c20 */ /* 0x000fe20008410000 */
[----:B------:R-:W-:Y:S01]  /*78a0*/  UMOV UR32, UR4 ;  /* 0x0000000400207c82 */ /* 0x000fe20008000000 */
        /* <DEDUP_REMOVED lines=41> */
[----:B------:R-:W-:Y:S01]  /*7b40*/  ULDC UR11, c[0x0][0x988] ;  /* 0x00026200000b7ab9 */ /* 0x000fe20000000800 */
        /* <DEDUP_REMOVED lines=37> */
[----:B------:R-:W0:Y:S01]  /*7da0*/  S2R R139, SR_TID.X ;  /* 0x00000000008b7919 */ /* 0x000e220000002100 */
[----:B------:R-:W-:Y:S01]  /*7db0*/  R2UR UR14, R16 ;  /* 0x00000000100e72ca */ /* 0x000fe200000e0000 */
[----:B------:R-:W-:-:S04]  /*7dc0*/  UMOV UR38, UR39 ;  /* 0x0000002700267c82 */ /* 0x000fc80008000000 */
[----:B------:R-:W3:Y:S01]  /*7dd0*/  MUFU.TANH R112, R112 ;  /* 0x0000007000707308 */ /* 0x000ee20000002400 */
[----:B-1----:R-:W-:-:S07]  /*7de0*/  FMNMX.FTZ R124, R120, R124, !PT ;  /* 0x0000007c787c7209 */ /* 0x002fce0007810000 */
[----:B------:R-:W1:Y:S01]  /*7df0*/  MUFU.TANH R113, R113 ;  /* 0x0000007100717308 */ /* 0x000e620000002400 */
[----:B--2---:R-:W-:Y:S01]  /*7e00*/  FMNMX.FTZ R124, R121, R124, !PT ;  /* 0x0000007c797c7209 */ /* 0x004fe20007810000 */
[----:B------:R-:W-:-:S06]  /*7e10*/  UISETP.GT.AND UP0, UPT, UR60, UR14, UPT ;  /* 0x0000000e3c00728c */ /* 0x000fcc000bf04270 */
[----:B------:R-:W2:Y:S01]  /*7e20*/  MUFU.TANH R116, R116 ;  /* 0x0000007400747308 */ /* 0x000ea20000002400 */
[----:B---3--:R-:W-:Y:S01]  /*7e30*/  FMNMX.FTZ R124, R112, R124, !PT ;  /* 0x0000007c707c7209 */ /* 0x008fe20007810000 */
[----:B------:R-:W-:Y:S02]  /*7e40*/  WARPGROUP.DEPBAR.LE gsb0, 0x0 ;  /* 0x00008000000079c5 */ /* 0x000fe40000010000 */
[----:B------:R-:W-:-:S04]  /*7e50*/  WARPGROUP.ARRIVE ;  /* 0x00000000000079c5 */ /* 0x000fc80000000000 */
[----:B------:R-:W3:Y:S01]  /*7e60*/  MUFU.TANH R117, R117 ;  /* 0x0000007500757308 */ /* 0x000ee20000002400 */
[----:B-1----:R-:W-:Y:S02]  /*7e70*/  FMNMX.FTZ R124, R113, R124, !PT ;  /* 0x0000007c717c7209 */ /* 0x002fe40007810000 */
[----:B0-----:R-:W-:Y:S01]  /*7e80*/  SHF.R.U32.HI R138, RZ, 0x7, R139 ;  /* 0x00000007ff8a7819 */ /* 0x001fe2000001168b */
[----:B------:R-:W-:Y:S01]  /*7e90*/  HGMMA.64x96x16.F32 R24, gdesc[UR32].tnspB, R24, gsb0 ;  /* 0x41600000201879f0 */ /* 0x000fe20008000818 */
[----:B------:R-:W-:Y:S01]  /*7ea0*/  UIADD3 UR32, UR4, 0x300, URZ ;  /* 0x0000030004207890 */ /* 0x000fe2000fffe03f */
[----:B------:R-:W-:Y:S01]  /*7eb0*/  ISETP.GE.U32.AND P2, PT, R139, 0x180, PT ;  /* 0x000001808b00780c */ /* 0x000fe20003f46070 */
[----:B------:R-:W-:Y:S01]  /*7ec0*/  UIADD3 UR34, UR10, 0x80, URZ ;  /* 0x000000800a227890 */ /* 0x000fe2000fffe03f */
[----:B------:R-:W0:Y:S01]  /*7ed0*/  MUFU.TANH R104, R104 ;  /* 0x0000006800687308 */ /* 0x000e220000002400 */
[----:B------:R-:W-:Y:S01]  /*7ee0*/  UMOV UR33, 0xc0000010 ;  /* 0xc000001000217882 */ /* 0x000fe20000000000 */
[----:B------:R-:W-:Y:S01]  /*7ef0*/  UMOV UR35, 0x80000020 ;  /* 0x8000002000237882 */ /* 0x000fe20000000000 */
[----:B--2---:R-:W-:-:S05]  /*7f00*/  FMNMX.FTZ R124, R116, R124, !PT ;  /* 0x0000007c747c7209 */ /* 0x004fca0007810000 */
[----:B------:R-:W1:Y:S01]  /*7f10*/  MUFU.TANH R105, R105 ;  /* 0x0000006900697308 */ /* 0x000e620000002400 */
[----:B---3--:R-:W-:-:S07]  /*7f20*/  FMNMX.FTZ R124, R117, R124, !PT ;  /* 0x0000007c757c7209 */ /* 0x008fce0007810000 */
        /* <DEDUP_REMOVED lines=22> */
[----:B------:R-:W-:Y:S02]  /*8090*/  WARPGROUP.DEPBAR.LE gsb0, 0x0 ;  /* 0x00008000000079c5 */ /* 0x000fe40000010000 */
[----:B------:R-:W-:Y:S01]  /*80a0*/  WARPGROUP.ARRIVE ;  /* 0x00000000000079c5 */ /* 0x000fe20000000000 */
[----:B------:R-:W-:-:S03]  /*80b0*/  FMUL.FTZ R124, R76, UR5 ;  /* 0x000000054c7c7c20 */ /* 0x000fc60008410000 */
[----:B------:R-:W1:Y:S01]  /*80c0*/  MUFU.TANH R81, R81 ;  /* 0x0000005100517308 */ /* 0x000e620000002400 */
[----:B--2---:R-:W-:Y:S01]  /*80d0*/  FMNMX.FTZ R76, R93, R125, !PT ;  /* 0x0000007d5d4c7209 */ /* 0x004fe20007810000 */
[----:B------:R-:W-:Y:S01]  /*80e0*/  HGMMA.64x96x16.F32 R24, gdesc[UR32].tnspB, R24, gsb0 ;  /* 0x41600000201879f0 */ /* 0x000fe20008000818 */
[----:B------:R-:W-:Y:S01]  /*80f0*/  UIADD3 UR32, UR4, 0x480, URZ ;  /* 0x0000048004207890 */ /* 0x000fe2000fffe03f */
[----:B------:R-:W-:Y:S01]  /*8100*/  FMUL.FTZ R125, R77, UR5 ;  /* 0x000000054d7d7c20 */ /* 0x000fe20008410000 */
[----:B------:R-:W-:Y:S01]  /*8110*/  UIADD3 UR34, UR10, 0xc0, URZ ;  /* 0x000000c00a227890 */ /* 0x000fe2000fffe03f */
[----:B------:R-:W-:Y:S01]  /*8120*/  UMOV UR33, 0xc0000010 ;  /* 0xc000001000217882 */ /* 0x000fe20000000000 */
[----:B------:R-:W-:Y:S01]  /*8130*/  UMOV UR35, 0x80000020 ;  /* 0x8000002000237882 */ /* 0x000fe20000000000 */
        /* <DEDUP_REMOVED lines=15> */
[----:B-1----:R-:W-:-:S05]  /*8230*/  FMNMX.FTZ R132, R125, R128, !PT ;  /* 0x000000807d847209 */ /* 0x002fca0007810000 */
[----:B------:R-:W0:Y:S02]  /*8240*/  SHFL.BFLY PT, R133, R132, 0x2, 0x1f ;  /* 0x0c401f0084857f89 */ /* 0x000e2400000e0000 */
[----:B------:R1:W-:Y:S08]  /*8250*/  MUFU.TANH R128, R130 ;  /* 0x0000008200807308 */ /* 0x0003f00000002400 */
[----:B------:R-:W-:Y:S01]  /*8260*/  MUFU.TANH R76, R142 ;  /* 0x0000008e004c7308 */ /* 0x000fe20000002400 */
[----:B-1----:R-:W-:-:S07]  /*8270*/  FMUL.FTZ R130, R134, UR5 ;  /* 0x0000000586827c20 */ /* 0x002fce0008410000 */
[----:B------:R-:W-:Y:S01]  /*8280*/  MUFU.TANH R77, R143 ;  /* 0x0000008f004d7308 */ /* 0x000fe20000002400 */
[----:B0-----:R-:W-:Y:S01]  /*8290*/  FMNMX.FTZ R133, R132, R133, !PT ;  /* 0x0000008584857209 */ /* 0x001fe20007810000 */
[----:B------:R-:W-:-:S06]  /*82a0*/  FMUL.FTZ R132, R114, UR5 ;  /* 0x0000000572847c20 */ /* 0x000fcc0008410000 */
[----:B------:R-:W-:Y:S01]  /*82b0*/  MUFU.TANH R129, R129 ;  /* 0x0000008100817308 */ /* 0x000fe20000002400 */
[----:B------:R-:W0:Y:S01]  /*82c0*/  SHFL.BFLY PT, R134, R133, 0x1, 0x1f ;  /* 0x0c201f0085867f89 */ /* 0x000e2200000e0000 */
[----:B------:R-:W-:Y:S02]  /*82d0*/  WARPGROUP.DEPBAR.LE gsb0, 0x0 ;  /* 0x00008000000079c5 */ /* 0x000fe40000010000 */
[----:B------:R-:W-:-:S04]  /*82e0*/  WARPGROUP.ARRIVE ;  /* 0x00000000000079c5 */ /* 0x000fc80000000000 */
[----:B------:R-:W-:Y:S02]  /*82f0*/  MUFU.TANH R130, R130 ;  /* 0x0000008200827308 */ /* 0x000fe40000002400 */
[----:B------:R-:W-:Y:S01]  /*8300*/  HGMMA.64x96x16.F32 R24, gdesc[UR32].tnspB, R24, gsb0 ;  /* 0x41600000201879f0 */ /* 0x000fe20008000818 */
[----:B------:R-:W-:Y:S02]  /*8310*/  UIADD3 UR32, UR4, 0x600, URZ ;  /* 0x0000060004207890 */ /* 0x000fe4000fffe03f */
[----:B------:R-:W-:-:S03]  /*8320*/  UIADD3 UR34, UR10, 0x100, URZ ;  /* 0x000001000a227890 */ /* 0x000fc6000fffe03f */
[----:B------:R-:W-:Y:S01]  /*8330*/  MUFU.TANH R131, R131 ;  /* 0x0000008300837308 */ /* 0x000fe20000002400 */
[----:B------:R-:W-:Y:S01]  /*8340*/  UMOV UR33, 0xc0000010 ;  /* 0xc000001000217882 */ /* 0x000fe20000000000 */
[----:B------:R-:W-:Y:S01]  /*8350*/  UMOV UR35, 0x80000020 ;  /* 0x8000002000237882 */ /* 0x000fe20000000000 */
[----:B0-----:R-:W-:-:S05]  /*8360*/  FMNMX.FTZ R114, R133, R134, !PT ;  /* 0x0000008685727209 */ /* 0x001fca0007810000 */
[----:B------:R-:W-:Y:S01]  /*8370*/  MUFU.TANH R122, R122 ;  /* 0x0000007a007a7308 */ /* 0x000fe20000002400 */
[C---:B------:R-:W-:Y:S01]  /*8380*/  FADD.FTZ R3, -R114.reuse, R3 ;  /* 0x0000000372037221 */ /* 0x040fe20000010100 */
[----:B------:R-:W-:-:S03]  /*8390*/  FMUL.FTZ R133, R114, UR11 ;  /* 0x0000000b72857c20 */ /* 0x000fc60008410000 */
[----:B------:R-:W-:Y:S01]  /*83a0*/  FMUL.FTZ R3, R3, UR11 ;  /* 0x0000000b03037c20 */ /* 0x000fe20008410000 */
[--C-:B------:R-:W-:Y:S01]  /*83b0*/  FFMA.FTZ R134, R6, UR11, -R133.reuse ;  /* 0x0000000b06867c23 */ /* 0x100fe20008010885 */
[--C-:B------:R-:W-:Y:S01]  /*83c0*/  FFMA.FTZ R6, R12, UR11, -R133.reuse ;  /* 0x0000000b0c067c23 */ /* 0x100fe20008010885 */
[--C-:B------:R-:W-:Y:S01]  /*83d0*/  FFMA.FTZ R136, R11, UR11, -R133.reuse ;  /* 0x0000000b0b887c23 */ /* 0x100fe20008010885 */
[--C-:B------:R-:W-:Y:S01]  /*83e0*/  FFMA.FTZ R11, R14, UR11, -R133.reuse ;  /* 0x0000000b0e0b7c23 */ /* 0x100fe20008010885 */
[----:B------:R-:W-:Y:S01]  /*83f0*/  MUFU.EX2 R12, R134 ;  /* 0x00000086000c7308 */ /* 0x000fe20000000800 */
[--C-:B------:R-:W-:Y:S01]  /*8400*/  FFMA.FTZ R135, R7, UR11, -R133.reuse ;  /* 0x0000000b07877c23 */ /* 0x100fe20008010885 */
[--C-:B------:R-:W-:Y:S01]  /*8410*/  FFMA.FTZ R7, R13, UR11, -R133.reuse ;  /* 0x0000000b0d077c23 */ /* 0x100fe20008010885 */
[----:B------:R-:W-:Y:S01]  /*8420*/  FMUL.FTZ R13, R118, UR5 ;  /* 0x00000005760d7c20 */ /* 0x000fe20008410000 */
[--C-:B------:R-:W-:Y:S01]  /*8430*/  FFMA.FTZ R137, R15, UR11, -R133.reuse ;  /* 0x0000000b0f897c23 */ /* 0x100fe20008010885 */
[----:B------:R-:W-:Y:S01]  /*8440*/  FMUL.FTZ R15, R119, UR5 ;  /* 0x00000005770f7c20 */ /* 0x000fe20008410000 */
        /* <DEDUP_REMOVED lines=18> */
[----:B------:R-:W2:Y:S01]  /*8570*/  MUFU.TANH R126, R126 ;  /* 0x0000007e007e7308 */ /* 0x000ea20000002400 */
[----:B0-----:R-:W-:Y:S01]  /*8580*/  FFMA.FTZ R14, R3, R5, R12 ;  /* 0x00000005030e7223 */ /* 0x001fe2000001000c */
[----:B------:R-:W-:Y:S01]  /*8590*/  FMUL.FTZ R5, R106, UR5 ;  /* 0x000000056a057c20 */ /* 0x000fe20008410000 */
[----:B------:R-:W-:Y:S01]  /*85a0*/  FMUL.FTZ R106, R107, UR5 ;  /* 0x000000056b6a7c20 */ /* 0x000fe20008410000 */
[----:B------:R-:W-:Y:S01]  /*85b0*/  FMUL.FTZ R107, R110, UR5 ;  /* 0x000000056e6b7c20 */ /* 0x000fe20008410000 */
[----:B------:R-:W-:Y:S01]  /*85c0*/  FMUL.FTZ R110, R111, UR5 ;  /* 0x000000056f6e7c20 */ /* 0x000fe20008410000 */
[----:B------:R-:W-:Y:S01]  /*85d0*/  FMNMX.FTZ R111, R8, R0, !PT ;  /* 0x00000000086f7209 */ /* 0x000fe20007810000 */
[--C-:B------:R-:W-:Y:S01]  /*85e0*/  FFMA.FTZ R101, R101, UR11, -R133.reuse ;  /* 0x0000000b65657c23 */ /* 0x100fe20008010885 */
[----:B------:R-:W0:Y:S01]  /*85f0*/  MUFU.TANH R127, R127 ;  /* 0x0000007f007f7308 */ /* 0x000e220000002400 */
[--C-:B------:R-:W-:Y:S01]  /*8600*/  FFMA.FTZ R88, R88, UR11, -R133.reuse ;  /* 0x0000000b58587c23 */ /* 0x100fe20008010885 */
[----:B------:R-:W-:Y:S01]  /*8610*/  FMNMX.FTZ R111, R9, R111, !PT ;  /* 0x0000006f096f7209 */ /* 0x000fe20007810000 */
[--C-:B------:R-:W-:Y:S01]  /*8620*/  FFMA.FTZ R89, R89, UR11, -R133.reuse ;  /* 0x0000000b59597c23 */ /* 0x100fe20008010885 */
[--C-:B------:R-:W-:Y:S01]  /*8630*/  FFMA.FTZ R92, R92, UR11, -R133.reuse ;  /* 0x0000000b5c5c7c23 */ /* 0x100fe20008010885 */
[--C-:B------:R-:W-:Y:S01]  /*8640*/  FFMA.FTZ R93, R93, UR11, -R133.reuse ;  /* 0x0000000b5d5d7c23 */ /* 0x100fe20008010885 */
[----:B------:R-:W-:Y:S01]  /*8650*/  FMNMX.FTZ R111, R76, R111, !PT ;  /* 0x0000006f4c6f7209 */ /* 0x000fe20007810000 */
[--C-:B------:R-:W-:Y:S01]  /*8660*/  FFMA.FTZ R80, R80, UR11, -R133.reuse ;  /* 0x0000000b50507c23 */ /* 0x100fe20008010885 */
[----:B------:R-:W3:Y:S01]  /*8670*/  MUFU.TANH R132, R132 ;  /* 0x0000008400847308 */ /* 0x000ee20000002400 */
[--C-:B------:R-:W-:Y:S01]  /*8680*/  FFMA.FTZ R81, R81, UR11, -R133.reuse ;  /* 0x0000000b51517c23 */ /* 0x100fe20008010885 */
[----:B------:R-:W-:Y:S01]  /*8690*/  FMNMX.FTZ R111, R77, R111, !PT ;  /* 0x0000006f4d6f7209 */ /* 0x000fe20007810000 */
[--C-:B------:R-:W-:Y:S01]  /*86a0*/  FFMA.FTZ R84, R84, UR11, -R133.reuse ;  /* 0x0000000b54547c23 */ /* 0x100fe20008010885 */
[--C-:B------:R-:W-:Y:S01]  /*86b0*/  FFMA.FTZ R85, R85, UR11, -R133.reuse ;  /* 0x0000000b55557c23 */ /* 0x100fe20008010885 */
[--C-:B------:R-:W-:Y:S01]  /*86c0*/  FFMA.FTZ R72, R72, UR11, -R133.reuse ;  /* 0x0000000b48487c23 */ /* 0x100fe20008010885 */
[----:B------:R-:W-:Y:S01]  /*86d0*/  FMNMX.FTZ R111, R128, R111, !PT ;  /* 0x0000006f806f7209 */ /* 0x000fe20007810000 */
[--C-:B------:R-:W-:Y:S01]  /*86e0*/  FFMA.FTZ R73, R73, UR11, -R133.reuse ;  /* 0x0000000b49497c23 */ /* 0x100fe20008010885 */
[----:B------:R-:W4:Y:S01]  /*86f0*/  MUFU.TANH R115, R115 ;  /* 0x0000007300737308 */ /* 0x000f220000002400 */
[--C-:B------:R-:W-:Y:S01]  /*8700*/  FFMA.FTZ R124, R124, UR11, -R133.reuse ;  /* 0x0000000b7c7c7c23 */ /* 0x100fe20008010885 */
[----:B------:R-:W-:Y:S01]  /*8710*/  FMNMX.FTZ R111, R129, R111, !PT ;  /* 0x0000006f816f7209 */ /* 0x000fe20007810000 */
[----:B------:R-:W-:-:S03]  /*8720*/  FFMA.FTZ R125, R125, UR11, -R133 ;  /* 0x0000000b7d7d7c23 */ /* 0x000fc60008010885 */
[----:B------:R-:W-:Y:S02]  /*8730*/  FMNMX.FTZ R111, R130, R111, !PT ;  /* 0x0000006f826f7209 */ /* 0x000fe40007810000 */
[----:B------:R-:W5:Y:S02]  /*8740*/  MUFU.TANH R13, R13 ;  /* 0x0000000d000d7308 */ /* 0x000f640000002400 */
[----:B------:R-:W-:-:S04]  /*8750*/  FMNMX.FTZ R111, R131, R111, !PT ;  /* 0x0000006f836f7209 */ /* 0x000fc80007810000 */
[----:B------:R-:W-:Y:S02]  /*8760*/  FMNMX.FTZ R111, R122, R111, !PT ;  /* 0x0000006f7a6f7209 */ /* 0x000fe40007810000 */
[----:B------:R-:W5:Y:S02]  /*8770*/  MUFU.TANH R15, R15 ;  /* 0x0000000f000f7308 */ /* 0x000f640000002400 */
[----:B-1----:R-:W-:-:S04]  /*8780*/  FMNMX.FTZ R111, R123, R111, !PT ;  /* 0x0000006f7b6f7209 */ /* 0x002fc80007810000 */
[----:B--2---:R-:W-:Y:S02]  /*8790*/  FMNMX.FTZ R111, R126, R111, !PT ;  /* 0x0000006f7e6f7209 */ /* 0x004fe40007810000 */
[----:B------:R-:W1:Y:S02]  /*87a0*/  MUFU.TANH R5, R5 ;  /* 0x0000000500057308 */ /* 0x000e640000002400 */
[----:B0-----:R-:W-:Y:S01]  /*87b0*/  FMNMX.FTZ R111, R127, R111, !PT ;  /* 0x0000006f7f6f7209 */ /* 0x001fe20007810000 */
[----:B------:R-:W-:Y:S02]  /*87c0*/  WARPGROUP.DEPBAR.LE gsb0, 0x0 ;  /* 0x00008000000079c5 */ /* 0x000fe40000010000 */
[----:B------:R-:W-:Y:S01]  /*87d0*/  WARPGROUP.ARRIVE ;  /* 0x00000000000079c5 */ /* 0x000fe20000000000 */
[----:B---3--:R-:W-:Y:S02]  /*87e0*/  FMNMX.FTZ R111, R132, R111, !PT ;  /* 0x0000006f846f7209 */ /* 0x008fe40007810000 */
[----:B------:R-:W0:Y:S02]  /*87f0*/  MUFU.TANH R106, R106 ;  /* 0x0000006a006a7308 */ /* 0x000e240000002400 */
[----:B----4-:R-:W-:Y:S01]  /*8800*/  FMNMX.FTZ R111, R115, R111, !PT ;  /* 0x0000006f736f7209 */ /* 0x010fe20007810000 */
[----:B------:R-:W-:Y:S01]  /*8810*/  HGMMA.64x96x16.F32 R24, gdesc[UR32].tnspB, R24, gsb0 ;  /* 0x41600000201879f0 */ /* 0x000fe20008000818 */
[----:B------:R-:W-:-:S02]  /*8820*/  UIADD3 UR32, UR4, 0x780, URZ ;  /* 0x0000078004207890 */ /* 0x000fc4000fffe03f */
[----:B------:R-:W-:Y:S02]  /*8830*/  UIADD3 UR34, UR10, 0x140, URZ ;  /* 0x000001400a227890 */ /* 0x000fe4000fffe03f */
[----:B------:R-:W2:Y:S01]  /*8840*/  MUFU.TANH R107, R107 ;  /* 0x0000006b006b7308 */ /* 0x000ea20000002400 */
[----:B------:R-:W-:Y:S01]  /*8850*/  UMOV UR33, 0xc0000010 ;  /* 0xc000001000217882 */ /* 0x000fe20000000000 */
[----:B------:R-:W-:Y:S01]  /*8860*/  UMOV UR35, 0x80000020 ;  /* 0x8000002000237882 */ /* 0x000fe20000000000 */
[----:B-----5:R-:W-:-:S04]  /*8870*/  FMNMX.FTZ R111, R13, R111, !PT ;  /* 0x0000006f0d6f7209 */ /* 0x020fc80007810000 */
[----:B------:R-:W-:Y:S01]  /*8880*/  FMNMX.FTZ R111, R15, R111, !PT ;  /* 0x0000006f0f6f7209 */ /* 0x000fe20007810000 */
[----:B------:R-:W3:Y:S03]  /*8890*/  MUFU.TANH R110, R110 ;  /* 0x0000006e006e7308 */ /* 0x000ee60000002400 */
[----:B-1----:R-:W-:-:S04]  /*88a0*/  FMNMX.FTZ R111, R5, R111, !PT ;  /* 0x0000006f056f7209 */ /* 0x002fc80007810000 */
[----:B0-----:R-:W-:Y:S01]  /*88b0*/  FMNMX.FTZ R111, R106, R111, !PT ;  /* 0x0000006f6a6f7209 */ /* 0x001fe20007810000 */
[----:B------:R-:W0:Y:S03]  /*88c0*/  MUFU.TANH R98, R98 ;  /* 0x0000006200627308 */ /* 0x000e260000002400 */
[----:B--2---:R-:W-:-:S05]  /*88d0*/  FMNMX.FTZ R111, R107, R111, !PT ;  /* 0x0000006f6b6f7209 */ /* 0x004fca0007810000 */
[----:B------:R-:W1:Y:S01]  /*88e0*/  MUFU.TANH R99, R99 ;  /* 0x0000006300637308 */ /* 0x000e620000002400 */
[----:B---3--:R-:W-:-:S07]  /*88f0*/  FMNMX.FTZ R111, R110, R111, !PT ;  /* 0x0000006f6e6f7209 */ /* 0x008fce0007810000 */
[----:B------:R-:W2:Y:S01]  /*8900*/  MUFU.TANH R102, R102 ;  /* 0x0000006600667308 */ /* 0x000ea20000002400 */
[----:B0-----:R-:W-:-:S07]  /*8910*/  FMNMX.FTZ R111, R98, R111, !PT ;  /* 0x0000006f626f7209 */ /* 0x001fce0007810000 */
[----:B------:R-:W0:Y:S01]  /*8920*/  MUFU.EX2 R135, R135 ;  /* 0x0000008700877308 */ /* 0x000e220000000800 */
[----:B-1----:R-:W-:-:S07]  /*8930*/  FMNMX.FTZ R111, R99, R111, !PT ;  /* 0x0000006f636f7209 */ /* 0x002fce0007810000 */
[----:B------:R-:W1:Y:S01]  /*8940*/  MUFU.TANH R103, R103 ;  /* 0x0000006700677308 */ /* 0x000e620000002400 */
[----:B--2---:R-:W-:-:S07]  /*8950*/  FMNMX.FTZ R111, R102, R111, !PT ;  /* 0x0000006f666f7209 */ /* 0x004fce0007810000 */
[----:B------:R-:W2:Y:S01]  /*8960*/  MUFU.EX2 R118, R10 ;  /* 0x0000000a00767308 */ /* 0x000ea20000000800 */
[C---:B0-----:R-:W-:Y:S01]  /*8970*/  FADD.FTZ R14, R135.reuse, R14 ;  /* 0x0000000e870e7221 */ /* 0x041fe20000010000 */
[----:B------:R-:W-:-:S06]  /*8980*/  F2FP.F16.F32.PACK_AB R12, R135, R12 ;  /* 0x0000000c870c723e */ /* 0x000fcc00000000ff */
[----:B------:R-:W0:Y:S01]  /*8990*/  MUFU.EX2 R136, R136 ;  /* 0x0000008800887308 */ /* 0x000e220000000800 */
[----:B-1----:R-:W-:-:S07]  /*89a0*/  FMNMX.FTZ R111, R103, R111, !PT ;  /* 0x0000006f676f7209 */ /* 0x002fce0007810000 */
[----:B------:R-:W1:Y:S01]  /*89b0*/  MUFU.TANH R90, R90 ;  /* 0x0000005a005a7308 */ /* 0x000e620000002400 */
[----:B--2---:R-:W-:-:S07]  /*89c0*/  FADD.FTZ R10, R118, R14 ;  /* 0x0000000e760a7221 */ /* 0x004fce0000010000 */
[----:B------:R-:W2:Y:S01]  /*89d0*/  MUFU.TANH R91, R91 ;  /* 0x0000005b005b7308 */ /* 0x000ea20000002400 */
[C---:B0-----:R-:W-:Y:S01]  /*89e0*/  F2FP.F16.F32.PACK_AB R14, R136.reuse, R118 ;  /* 0x00000076880e723e */ /* 0x041fe200000000ff */
[----:B------:R-:W-:-:S06]  /*89f0*/  FADD.FTZ R10, R136, R10 ;  /* 0x0000000a880a7221 */ /* 0x000fcc0000010000 */
        /* <DEDUP_REMOVED lines=8> */
[----:B------:R-:W-:Y:S01]  /*8a80*/  HGMMA.64x96x16.F32 R24, gdesc[UR32].tnspB, R24, gsb0 ;  /* 0x41600000201879f0 */ /* 0x000fe20008000818 */
[----:B------:R-:W-:Y:S02]  /*8a90*/  UIADD3 UR32, UR4, 0x900, URZ ;  /* 0x0000090004207890 */ /* 0x000fe4000fffe03f */
[----:B------:R-:W-:Y:S01]  /*8aa0*/  UIADD3 UR34, UR10, 0x180, URZ ;  /* 0x000001800a227890 */ /* 0x000fe2000fffe03f */
[----:B------:R-:W-:Y:S01]  /*8ab0*/  UMOV UR33, 0xc0000010 ;  /* 0xc000001000217882 */ /* 0x000fe20000000000 */
[----:B------:R-:W-:Y:S01]  /*8ac0*/  UMOV UR35, 0x80000020 ;  /* 0x8000002000237882 */ /* 0x000fe20000000000 */
        /* <DEDUP_REMOVED lines=17> */
[----:B0-----:R-:W-:-:S05]  /*8be0*/  FMNMX.FTZ R74, R79, R74, !PT ;  /* 0x0000004a4f4a7209 */ /* 0x001fca0007810000 */
[----:B------:R-:W0:Y:S02]  /*8bf0*/  SHFL.BFLY PT, R118, R74, 0x2, 0x1f ;  /* 0x0c401f004a767f89 */ /* 0x000e2400000e0000 */
[----:B------:R-:W-:Y:S08]  /*8c00*/  MUFU.EX2 R21, R21 ;  /* 0x0000001500157308 */ /* 0x000ff00000000800 */
[----:B------:R-:W-:Y:S08]  /*8c10*/  MUFU.EX2 R120, R120 ;  /* 0x0000007800787308 */ /* 0x000ff00000000800 */
[----:B------:R-:W-:Y:S01]  /*8c20*/  MUFU.EX2 R121, R121 ;  /* 0x0000007900797308 */ /* 0x000fe20000000800 */
[----:B0-----:R-:W-:Y:S01]  /*8c30*/  FMNMX.FTZ R74, R74, R118, !PT ;  /* 0x000000764a4a7209 */ /* 0x001fe20007810000 */
[----:B------:R-:W-:-:S02]  /*8c40*/  WARPGROUP.DEPBAR.LE gsb0, 0x0 ;  /* 0x00008000000079c5 */ /* 0x000fc40000010000 */
[----:B------:R-:W-:-:S04]  /*8c50*/  WARPGROUP.ARRIVE ;  /* 0x00000000000079c5 */ /* 0x000fc80000000000 */
[----:B------:R-:W-:Y:S01]  /*8c60*/  MUFU.EX2 R112, R112 ;  /* 0x0000007000707308 */ /* 0x000fe20000000800 */
[----:B------:R-:W0:Y:S01]  /*8c70*/  SHFL.BFLY PT, R118, R74, 0x1, 0x1f ;  /* 0x0c201f004a767f89 */ /* 0x000e2200000e0000 */
[----:B------:R-:W-:Y:S01]  /*8c80*/  HGMMA.64x96x16.F32 R24, gdesc[UR32].tnspB, R24, gsb0 ;  /* 0x41600000201879f0 */ /* 0x000fe20008000818 */
[----:B------:R-:W-:Y:S02]  /*8c90*/  UIADD3 UR32, UR4, 0xa80, URZ ;  /* 0x00000a8004207890 */ /* 0x000fe4000fffe03f */
[----:B------:R-:W-:-:S03]  /*8ca0*/  UIADD3 UR34, UR10, 0x1c0, URZ ;  /* 0x000001c00a227890 */ /* 0x000fc6000fffe03f */
[----:B------:R-:W-:Y:S01]  /*8cb0*/  MUFU.EX2 R116, R116 ;  /* 0x0000007400747308 */ /* 0x000fe20000000800 */
[----:B------:R-:W-:Y:S01]  /*8cc0*/  UMOV UR33, 0xc0000010 ;  /* 0xc000001000217882 */ /* 0x000fe20000000000 */
[----:B------:R-:W-:-:S06]  /*8cd0*/  UMOV UR35, 0x80000020 ;  /* 0x8000002000237882 */ /* 0x000fcc0000000000 */
[----:B------:R-:W-:Y:S01]  /*8ce0*/  MUFU.EX2 R104, R104 ;  /* 0x0000006800687308 */ /* 0x000fe20000000800 */
[----:B0-----:R-:W-:-:S07]  /*8cf0*/  FMNMX.FTZ R74, R74, R118, !PT ;  /* 0x000000764a4a7209 */ /* 0x001fce0007810000 */
[----:B------:R-:W-:Y:S01]  /*8d00*/  MUFU.EX2 R105, R105 ;  /* 0x0000006900697308 */ /* 0x000fe20000000800 */
[C---:B------:R-:W-:Y:S01]  /*8d10*/  FADD.FTZ R0, -R74.reuse, R0 ;  /* 0x000000004a007221 */ /* 0x040fe20000010100 */
[----:B------:R-:W-:-:S03]  /*8d20*/  FMUL.FTZ R118, R74, UR11 ;  /* 0x0000000b4a767c20 */ /* 0x000fc60008410000 */
        /* <DEDUP_REMOVED lines=34> */
[--C-:B------:R-:W-:Y:S01]  /*8f50*/  FFMA.FTZ R82, R82, UR11, -R118.reuse ;  /* 0x0000000b52527c23 */ /* 0x100fe20008010876 */
[--C-:B------:R-:W-:Y:S01]  /*8f60*/  FFMA.FTZ R83, R83, UR11, -R118.reuse ;  /* 0x0000000b53537c23 */ /* 0x100fe20008010876 */
[--C-:B------:R-:W-:Y:S01]  /*8f70*/  FFMA.FTZ R86, R86, UR11, -R118.reuse ;  /* 0x0000000b56567c23 */ /* 0x100fe20008010876 */
[----:B------:R-:W-:Y:S01]  /*8f80*/  FFMA.FTZ R87, R87, UR11, -R118 ;  /* 0x0000000b57577c23 */ /* 0x000fe20008010876 */
[----:B------:R-:W0:Y:S01]  /*8f90*/  MUFU.EX2 R77, R77 ;  /* 0x0000004d004d7308 */ /* 0x000e220000000800 */
[----:B-1----:R-:W-:Y:S01]  /*8fa0*/  F2FP.F16.F32.PACK_AB R13, R9, R8 ;  /* 0x00000008090d723e */ /* 0x002fe200000000ff */
[----:B------:R-:W-:-:S02]  /*8fb0*/  VIADD R8, R138, 0x9 ;  /* 0x000000098a087836 */ /* 0x000fc40000000000 */
[----:B------:R-:W-:Y:S01]  /*8fc0*/  FADD.FTZ R4, R9, R4 ;  /* 0x0000000409047221 */ /* 0x000fe20000010000 */
[--C-:B------:R-:W-:Y:S01]  /*8fd0*/  FFMA.FTZ R111, R111, UR11, -R118.reuse ;  /* 0x0000000b6f6f7c23 */ /* 0x100fe20008010876 */
[--C-:B------:R-:W-:Y:S01]  /*8fe0*/  FFMA.FTZ R75, R75, UR11, -R118.reuse ;  /* 0x0000000b4b4b7c23 */ /* 0x100fe20008010876 */
[----:B------:R-:W-:Y:S01]  /*8ff0*/  FFMA.FTZ R79, R79, UR11, -R118 ;  /* 0x0000000b4f4f7c23 */ /* 0x000fe20008010876 */
[----:B------:R-:W-:Y:S01]  /*9000*/  SEL R8, R8, 0x9, !P2 ;  /* 0x0000000908087807 */ /* 0x000fe20005000000 */
[----:B------:R-:W1:Y:S01]  /*9010*/  MUFU.EX2 R9, R6 ;  /* 0x0000000600097308 */ /* 0x000e620000000800 */
[----:B--2---:R-:W-:Y:S01]  /*9020*/  FADD.FTZ R4, R15, R4 ;  /* 0x000000040f047221 */ /* 0x004fe20000010000 */
[----:B------:R-:W-:Y:S01]  /*9030*/  FFMA.FTZ R78, R78, UR11, -R118 ;  /* 0x0000000b4e4e7c23 */ /* 0x000fe20008010876 */
[----:B------:R-:W-:-:S05]  /*9040*/  PLOP3.LUT P2, PT, PT, PT, UP0, 0x80, 0x0 ;  /* 0x000000000000781c */ /* 0x000fca0003f4f008 */
[----:B------:R-:W2:Y:S01]  /*9050*/  MUFU.EX2 R128, R128 ;  /* 0x0000008000807308 */ /* 0x000ea20000000800 */
[C---:B0-----:R-:W-:Y:S01]  /*9060*/  F2FP.F16.F32.PACK_AB R15, R77.reuse, R15 ;  /* 0x0000000f4d0f723e */ /* 0x041fe200000000ff */
[----:B------:R-:W-:-:S06]  /*9070*/  FADD.FTZ R77, R77, R4 ;  /* 0x000000044d4d7221 */ /* 0x000fcc0000010000 */
[----:B------:R-:W0:Y:S01]  /*9080*/  MUFU.EX2 R6, R11 ;  /* 0x0000000b00067308 */ /* 0x000e220000000800 */
[----:B-1----:R-:W-:Y:S01]  /*9090*/  FADD.FTZ R10, R9, R10 ;  /* 0x0000000a090a7221 */ /* 0x002fe20000010000 */
[----:B------:R-:W-:-:S03]  /*90a0*/  F2FP.F16.F32.PACK_AB R4, R7, R9 ;  /* 0x000000090704723e */ /* 0x000fc600000000ff */
[----:B------:R-:W-:-:S03]  /*90b0*/  FADD.FTZ R10, R7, R10 ;  /* 0x0000000a070a7221 */ /* 0x000fc60000010000 */
[----:B------:R-:W1:Y:S01]  /*90c0*/  MUFU.EX2 R129, R129 ;  /* 0x0000008100817308 */ /* 0x000e620000000800 */
[----:B--2---:R-:W-:Y:S01]  /*90d0*/  FADD.FTZ R7, R128, R77 ;  /* 0x0000004d80077221 */ /* 0x004fe20000010000 */
[----:B------:R-:W-:Y:S02]  /*90e0*/  WARPGROUP.DEPBAR.LE gsb0, 0x0 ;  /* 0x00008000000079c5 */ /* 0x000fe40000010000 */
[----:B------:R-:W-:-:S04]  /*90f0*/  WARPGROUP.ARRIVE ;  /* 0x00000000000079c5 */ /* 0x000fc80000000000 */
[----:B------:R-:W2:Y:S01]  /*9100*/  MUFU.EX2 R130, R130 ;  /* 0x0000008200827308 */ /* 0x000ea20000000800 */
[----:B0-----:R-:W-:Y:S01]  /*9110*/  FADD.FTZ R10, R6, R10 ;  /* 0x0000000a060a7221 */ /* 0x001fe20000010000 */
[C---:B------:R-:W-:Y:S01]  /*9120*/  F2FP.F16.F32.PACK_AB R6, R137.reuse, R6 ;  /* 0x000000068906723e */ /* 0x040fe200000000ff */
[----:B------:R-:W-:Y:S01]  /*9130*/  HGMMA.64x96x16.F32 R24, gdesc[UR32].tnspB, R24, gsb0 ;  /* 0x41600000201879f0 */ /* 0x000fe20008000818 */
[----:B------:R-:W-:Y:S01]  /*9140*/  UIADD3 UR32, UR4, 0xc00, URZ ;  /* 0x00000c0004207890 */ /* 0x000fe2000fffe03f */
[----:B------:R-:W-:Y:S01]  /*9150*/  FADD.FTZ R10, R137, R10 ;  /* 0x0000000a890a7221 */ /* 0x000fe20000010000 */
[----:B------:R-:W-:Y:S01]  /*9160*/  UIADD3 UR34, UR10, 0x200, URZ ;  /* 0x000002000a227890 */ /* 0x000fe2000fffe03f */
[----:B------:R-:W-:Y:S01]  /*9170*/  UMOV UR33, 0xc0000010 ;  /* 0xc000001000217882 */ /* 0x000fe20000000000 */
[----:B------:R-:W-:Y:S01]  /*9180*/  UMOV UR35, 0x80000020 ;  /* 0x8000002000237882 */ /* 0x000fe20000000000 */
[----:B------:R-:W0:Y:S01]  /*9190*/  MUFU.EX2 R131, R131 ;  /* 0x0000008300837308 */ /* 0x000e220000000800 */
[----:B-1----:R-:W-:Y:S01]  /*91a0*/  FADD.FTZ R7, R129, R7 ;  /* 0x0000000781077221 */ /* 0x002fe20000010000 */
[----:B------:R-:W-:-:S03]  /*91b0*/  UIADD3 UR4, UR60, -0x1, URZ ;  /* 0xffffffff3c047890 */ /* 0x000fc6000fffe03f */
[----:B--2---:R-:W-:-:S03]  /*91c0*/  FADD.FTZ R7, R130, R7 ;  /* 0x0000000782077221 */ /* 0x004fc60000010000 */
[----:B------:R-:W1:Y:S01]  /*91d0*/  MUFU.EX2 R122, R122 ;  /* 0x0000007a007a7308 */ /* 0x000e620000000800 */
[----:B------:R-:W-:-:S07]  /*91e0*/  UMOV UR60, UR4 ;  /* 0x00000004003c7c82 */ /* 0x000fce0008000000 */
[----:B------:R-:W-:Y:S01]  /*91f0*/  MUFU.EX2 R123, R123 ;  /* 0x0000007b007b7308 */ /* 0x000fe20000000800 */
[C---:B0-----:R-:W-:Y:S01]  /*9200*/  FADD.FTZ R9, R131.reuse, R7 ;  /* 0x0000000783097221 */ /* 0x041fe20000010000 */
[----:B------:R-:W-:-:S06]  /*9210*/  F2FP.F16.F32.PACK_AB R7, R131, R130 ;  /* 0x000000828307723e */ /* 0x000fcc00000000ff */
[----:B------:R-:W-:Y:S01]  /*9220*/  MUFU.EX2 R11, R126 ;  /* 0x0000007e000b7308 */ /* 0x000fe20000000800 */
[----:B-1----:R-:W-:-:S07]  /*9230*/  FADD.FTZ R9, R122, R9 ;  /* 0x000000097a097221 */ /* 0x002fce0000010000 */
        /* <DEDUP_REMOVED lines=11> */
[----:B------:R-:W-:Y:S07]  /*92f0*/  HGMMA.64x96x16.F32 R24, gdesc[UR32].tnspB, R24, gsb0 ;  /* 0x41600000201879f0 */ /* 0x000fee0008000818 */
        /* <DEDUP_REMOVED lines=15> */
[----:B------:R-:W-:Y:S01]  /*93f0*/  MUFU.EX2 R95, R95 ;  /* 0x0000005f005f7308 */ /* 0x000fe20000000800 */
[-C--:B------:R-:W-:Y:S01]  /*9400*/  FMUL.FTZ R24, R24, R3.reuse ;  /* 0x0000000318187220 */ /* 0x080fe20000410000 */
[----:B0-----:R-:W-:Y:S02]  /*9410*/  IMAD.U32 R8, RZ, RZ, UR36 ;  /* 0x00000024ff087e24 */ /* 0x001fe4000f8e00ff */
[-C--:B------:R-:W-:Y:S01]  /*9420*/  FMUL.FTZ R25, R25, R3.reuse ;  /* 0x0000000319197220 */ /* 0x080fe20000410000 */
[-C--:B------:R-:W-:Y:S01]  /*9430*/  FMUL.FTZ R28, R28, R3.reuse ;  /* 0x000000031c1c7220 */ /* 0x080fe20000410000 */
[-C--:B------:R-:W-:Y:S01]  /*9440*/  FMUL.FTZ R29, R29, R3.reuse ;  /* 0x000000031d1d7220 */ /* 0x080fe20000410000 */
[-C--:B------:R-:W-:Y:S01]  /*9450*/  FMUL.FTZ R32, R32, R3.reuse ;  /* 0x0000000320207220 */ /* 0x080fe20000410000 */
[----:B------:R-:W-:Y:S01]  /*9460*/  @!P1 LEA R8, R8, UR37, 0x3 ;  /* 0x0000002508089c11 */ /* 0x000fe2000f8e18ff */
[----:B------:R-:W-:Y:S01]  /*9470*/  MUFU.EX2 R81, R81 ;  /* 0x0000005100517308 */ /* 0x000fe20000000800 */
[-C--:B------:R-:W-:Y:S01]  /*9480*/  FMUL.FTZ R33, R33, R3.reuse ;  /* 0x0000000321217220 */ /* 0x080fe20000410000 */
[-C--:B------:R-:W-:Y:S01]  /*9490*/  FMUL.FTZ R36, R36, R3.reuse ;  /* 0x0000000324247220 */ /* 0x080fe20000410000 */
[----:B------:R-:W-:Y:S01]  /*94a0*/  FMUL.FTZ R37, R37, R3 ;  /* 0x0000000325257220 */ /* 0x000fe20000410000 */
[----:B------:R-:W-:-:S02]  /*94b0*/  @!P1 VIADD R8, R8, 0x31c40 ;  /* 0x00031c4008089836 */ /* 0x000fc40000000000 */
[-C--:B------:R-:W-:Y:S01]  /*94c0*/  FMUL.FTZ R40, R40, R3.reuse ;  /* 0x0000000328287220 */ /* 0x080fe20000410000 */
[-C--:B------:R-:W-:Y:S01]  /*94d0*/  FMUL.FTZ R41, R41, R3.reuse ;  /* 0x0000000329297220 */ /* 0x080fe20000410000 */
[-C--:B------:R-:W-:Y:S01]  /*94e0*/  FMUL.FTZ R44, R44, R3.reuse ;  /* 0x000000032c2c7220 */ /* 0x080fe20000410000 */
[----:B------:R-:W-:Y:S01]  /*94f0*/  MUFU.EX2 R82, R82 ;  /* 0x0000005200527308 */ /* 0x000fe20000000800 */
[----:B------:R-:W-:Y:S01]  /*9500*/  @!P1 PRMT R8, RZ, 0x654, R8 ;  /* 0x00000654ff089816 */ /* 0x000fe20000000008 */
[-C--:B------:R-:W-:Y:S01]  /*9510*/  FMUL.FTZ R45, R45, R3.reuse ;  /* 0x000000032d2d7220 */ /* 0x080fe20000410000 */
[-C--:B------:R-:W-:Y:S01]  /*9520*/  FMUL.FTZ R48, R48, R3.reuse ;  /* 0x0000000330307220 */ /* 0x080fe20000410000 */
[-C--:B------:R-:W-:Y:S01]  /*9530*/  FMUL.FTZ R49, R49, R3.reuse ;  /* 0x0000000331317220 */ /* 0x080fe20000410000 */
[----:B------:R0:W-:Y:S01]  /*9540*/  @!P1 SYNCS.ARRIVE.TRANS64.RED.A1T0 RZ, [R8+URZ], RZ ;  /* 0x000000ff08ff99a7 */ /* 0x0001e2000810043f */
[-C--:B------:R-:W-:Y:S01]  /*9550*/  FMUL.FTZ R52, R52, R3.reuse ;  /* 0x0000000334347220 */ /* 0x080fe20000410000 */
[-C--:B------:R-:W-:Y:S01]  /*9560*/  FMUL.FTZ R53, R53, R3.reuse ;  /* 0x0000000335357220 */ /* 0x080fe20000410000 */
[----:B------:R-:W-:Y:S01]  /*9570*/  MUFU.EX2 R84, R84 ;  /* 0x0000005400547308 */ /* 0x000fe20000000800 */
[-C--:B------:R-:W-:Y:S01]  /*9580*/  FMUL.FTZ R56, R56, R3.reuse ;  /* 0x0000000338387220 */ /* 0x080fe20000410000 */
[-C--:B------:R-:W-:Y:S01]  /*9590*/  FMUL.FTZ R57, R57, R3.reuse ;  /* 0x0000000339397220 */ /* 0x080fe20000410000 */
[-C--:B------:R-:W-:Y:S01]  /*95a0*/  FMUL.FTZ R60, R60, R3.reuse ;  /* 0x000000033c3c7220 */ /* 0x080fe20000410000 */
[-C--:B------:R-:W-:Y:S01]  /*95b0*/  FMUL.FTZ R61, R61, R3.reuse ;  /* 0x000000033d3d7220 */ /* 0x080fe20000410000 */
[----:B0-----:R-:W-:Y:S01]  /*95c0*/  IMAD.U32 R8, RZ, RZ, UR7 ;  /* 0x00000007ff087e24 */ /* 0x001fe2000f8e00ff */
[----:B------:R-:W-:Y:S01]  /*95d0*/  UMOV UR7, UR36 ;  /* 0x0000002400077c82 */ /* 0x000fe20008000000 */
[-C--:B------:R-:W-:Y:S01]  /*95e0*/  FMUL.FTZ R64, R64, R3.reuse ;  /* 0x0000000340407220 */ /* 0x080fe20000410000 */
[----:B------:R-:W-:Y:S01]  /*95f0*/  MUFU.EX2 R83, R83 ;  /* 0x0000005300537308 */ /* 0x000fe20000000800 */
[-C--:B------:R-:W-:Y:S01]  /*9600*/  FMUL.FTZ R65, R65, R3.reuse ;  /* 0x0000000341417220 */ /* 0x080fe20000410000 */
[----:B------:R-:W-:Y:S01]  /*9610*/  @!P1 LEA R8, R8, UR37, 0x3 ;  /* 0x0000002508089c11 */ /* 0x000fe2000f8e18ff */
[-C--:B------:R-:W-:Y:S01]  /*9620*/  FMUL.FTZ R68, R68, R3.reuse ;  /* 0x0000000344447220 */ /* 0x080fe20000410000 */
[----:B------:R-:W-:Y:S01]  /*9630*/  FMUL.FTZ R69, R69, R3 ;  /* 0x0000000345457220 */ /* 0x000fe20000410000 */
[-C--:B------:R-:W-:Y:S01]  /*9640*/  FMUL.FTZ R26, R26, R0.reuse ;  /* 0x000000001a1a7220 */ /* 0x080fe20000410000 */
[-C--:B------:R-:W-:Y:S01]  /*9650*/  FMUL.FTZ R27, R27, R0.reuse ;  /* 0x000000001b1b7220 */ /* 0x080fe20000410000 */
[----:B------:R-:W-:Y:S01]  /*9660*/  @!P1 VIADD R8, R8, 0x31c60 ;  /* 0x00031c6008089836 */ /* 0x000fe20000000000 */
[----:B------:R-:W-:Y:S01]  /*9670*/  MUFU.EX2 R85, R85 ;  /* 0x0000005500557308 */ /* 0x000fe20000000800 */
[-C--:B------:R-:W-:Y:S01]  /*9680*/  FMUL.FTZ R30, R30, R0.reuse ;  /* 0x000000001e1e7220 */ /* 0x080fe20000410000 */
[-C--:B------:R-:W-:Y:S01]  /*9690*/  FMUL.FTZ R31, R31, R0.reuse ;  /* 0x000000001f1f7220 */ /* 0x080fe20000410000 */
[-C--:B------:R-:W-:Y:S01]  /*96a0*/  FMUL.FTZ R34, R34, R0.reuse ;  /* 0x0000000022227220 */ /* 0x080fe20000410000 */
[----:B------:R-:W-:Y:S01]  /*96b0*/  @!P1 PRMT R8, RZ, 0x654, R8 ;  /* 0x00000654ff089816 */ /* 0x000fe20000000008 */
[-C--:B------:R-:W-:Y:S01]  /*96c0*/  FMUL.FTZ R35, R35, R0.reuse ;  /* 0x0000000023237220 */ /* 0x080fe20000410000 */
[-C--:B------:R-:W-:Y:S01]  /*96d0*/  FMUL.FTZ R38, R38, R0.reuse ;  /* 0x0000000026267220 */ /* 0x080fe20000410000 */
[-C--:B------:R-:W-:Y:S01]  /*96e0*/  FMUL.FTZ R39, R39, R0.reuse ;  /* 0x0000000027277220 */ /* 0x080fe20000410000 */
[----:B------:R0:W-:Y:S01]  /*96f0*/  @!P1 SYNCS.ARRIVE.TRANS64.RED.A1T0 RZ, [R8+URZ], RZ ;  /* 0x000000ff08ff99a7 */ /* 0x0001e2000810043f */
[----:B------:R1:W-:Y:S01]  /*9700*/  STSM.16.M88.4 [R2+0x24300], R12 ;  /* 0x0243000c02007844 */ /* 0x0003e20000000200 */
[----:B------:R-:W-:Y:S01]  /*9710*/  MUFU.EX2 R86, R86 ;  /* 0x0000005600567308 */ /* 0x000fe20000000800 */
[-C--:B------:R-:W-:Y:S01]  /*9720*/  FMUL.FTZ R42, R42, R0.reuse ;  /* 0x000000002a2a7220 */ /* 0x080fe20000410000 */
[-C--:B------:R-:W-:Y:S01]  /*9730*/  FMUL.FTZ R43, R43, R0.reuse ;  /* 0x000000002b2b7220 */ /* 0x080fe20000410000 */
[-C--:B------:R-:W-:Y:S01]  /*9740*/  FMUL.FTZ R46, R46, R0.reuse ;  /* 0x000000002e2e7220 */ /* 0x080fe20000410000 */
[-C--:B------:R-:W-:Y:S01]  /*9750*/  FMUL.FTZ R47, R47, R0.reuse ;  /* 0x000000002f2f7220 */ /* 0x080fe20000410000 */
[-C--:B------:R-:W-:Y:S01]  /*9760*/  FMUL.FTZ R50, R50, R0.reuse ;  /* 0x0000000032327220 */ /* 0x080fe20000410000 */
[-C--:B------:R-:W-:Y:S01]  /*9770*/  FMUL.FTZ R51, R51, R0.reuse ;  /* 0x0000000033337220 */ /* 0x080fe20000410000 */
[-C--:B------:R-:W-:Y:S01]  /*9780*/  FMUL.FTZ R54, R54, R0.reuse ;  /* 0x0000000036367220 */ /* 0x080fe20000410000 */
[----:B0-----:R-:W0:Y:S01]  /*9790*/  MUFU.EX2 R8, R20 ;  /* 0x0000001400087308 */ /* 0x001e220000000800 */
[-C--:B------:R-:W-:Y:S01]  /*97a0*/  FMUL.FTZ R55, R55, R0.reuse ;  /* 0x0000000037377220 */ /* 0x080fe20000410000 */
[-C--:B------:R-:W-:Y:S01]  /*97b0*/  FMUL.FTZ R58, R58, R0.reuse ;  /* 0x000000003a3a7220 */ /* 0x080fe20000410000 */
[-C--:B------:R-:W-:Y:S01]  /*97c0*/  FMUL.FTZ R59, R59, R0.reuse ;  /* 0x000000003b3b7220 */ /* 0x080fe20000410000 */
[-C--:B------:R-:W-:Y:S01]  /*97d0*/  FMUL.FTZ R62, R62, R0.reuse ;  /* 0x000000003e3e7220 */ /* 0x080fe20000410000 */
[-C--:B------:R-:W-:Y:S01]  /*97e0*/  FMUL.FTZ R63, R63, R0.reuse ;  /* 0x000000003f3f7220 */ /* 0x080fe20000410000 */
[-C--:B------:R-:W-:Y:S01]  /*97f0*/  FMUL.FTZ R66, R66, R0.reuse ;  /* 0x0000000042427220 */ /* 0x080fe20000410000 */
[-C--:B------:R-:W-:Y:S01]  /*9800*/  FMUL.FTZ R67, R67, R0.reuse ;  /* 0x0000000043437220 */ /* 0x080fe20000410000 */
[----:B-1----:R-:W1:Y:S01]  /*9810*/  MUFU.EX2 R12, R113 ;  /* 0x00000071000c7308 */ /* 0x002e620000000800 */
[-C--:B------:R-:W-:Y:S01]  /*9820*/  FMUL.FTZ R70, R70, R0.reuse ;  /* 0x0000000046467220 */ /* 0x080fe20000410000 */
[----:B------:R-:W-:Y:S01]  /*9830*/  FMUL.FTZ R71, R71, R0 ;  /* 0x0000000047477220 */ /* 0x000fe20000410000 */
[----:B------:R-:W-:-:S02]  /*9840*/  IMAD.MOV.U32 R0, RZ, RZ, R74 ;  /* 0x000000ffff007224 */ /* 0x000fc400078e004a */
[----:B------:R-:W-:-:S03]  /*9850*/  IMAD.MOV.U32 R3, RZ, RZ, R114 ;  /* 0x000000ffff037224 */ /* 0x000fc600078e0072 */
[----:B------:R-:W2:Y:S01]  /*9860*/  MUFU.EX2 R13, R132 ;  /* 0x00000084000d7308 */ /* 0x000ea20000000800 */
[----:B0-----:R-:W-:Y:S01]  /*9870*/  FADD.FTZ R10, R8, R10 ;  /* 0x0000000a080a7221 */ /* 0x001fe20000010000 */
[----:B------:R-:W-:-:S03]  /*9880*/  F2FP.F16.F32.PACK_AB R8, R21, R8 ;  /* 0x000000081508723e */ /* 0x000fc600000000ff */
[----:B------:R-:W-:-:S03]  /*9890*/  FADD.FTZ R10, R21, R10 ;  /* 0x0000000a150a7221 */ /* 0x000fc60000010000 */
[----:B------:R-:W0:Y:S01]  /*98a0*/  MUFU.EX2 R14, R117 ;  /* 0x00000075000e7308 */ /* 0x000e220000000800 */
[----:B------:R-:W-:Y:S01]  /*98b0*/  FADD.FTZ R21, R120, R10 ;  /* 0x0000000a78157221 */ /* 0x000fe20000010000 */
[C---:B------:R-:W-:Y:S01]  /*98c0*/  FADD.FTZ R10, R123.reuse, R9 ;  /* 0x000000097b0a7221 */ /* 0x040fe20000010000 */
[----:B------:R-:W-:Y:S02]  /*98d0*/  F2FP.F16.F32.PACK_AB R9, R123, R122 ;  /* 0x0000007a7b09723e */ /* 0x000fe400000000ff */
[----:B------:R-:W-:Y:S01]  /*98e0*/  FADD.FTZ R76, R121, R21 ;  /* 0x00000015794c7221 */ /* 0x000fe20000010000 */
[----:B------:R-:W-:Y:S01]  /*98f0*/  FADD.FTZ R10, R11, R10 ;  /* 0x0000000a0b0a7221 */ /* 0x000fe20000010000 */
[C---:B------:R-:W-:Y:S01]  /*9900*/  F2FP.F16.F32.PACK_AB R11, R127.reuse, R11 ;  /* 0x0000000b7f0b723e */ /* 0x040fe200000000ff */
[----:B------:R-:W3:Y:S01]  /*9910*/  MUFU.EX2 R15, R119 ;  /* 0x00000077000f7308 */ /* 0x000ee20000000800 */
[----:B------:R-:W-:Y:S01]  /*9920*/  FADD.FTZ R76, R112, R76 ;  /* 0x0000004c704c7221 */ /* 0x000fe20000010000 */
[----:B------:R-:W-:-:S03]  /*9930*/  FADD.FTZ R10, R127, R10 ;  /* 0x0000000a7f0a7221 */ /* 0x000fc60000010000 */
[C---:B-1----:R-:W-:Y:S01]  /*9940*/  FADD.FTZ R76, R12.reuse, R76 ;  /* 0x0000004c0c4c7221 */ /* 0x042fe20000010000 */
[----:B--2---:R-:W-:Y:S01]  /*9950*/  FADD.FTZ R10, R13, R10 ;  /* 0x0000000a0d0a7221 */ /* 0x004fe20000010000 */
[----:B------:R-:W-:Y:S01]  /*9960*/  F2FP.F16.F32.PACK_AB R12, R12, R112 ;  /* 0x000000700c0c723e */ /* 0x000fe200000000ff */
[----:B------:R1:W2:Y:S01]  /*9970*/  MUFU.EX2 R20, R5 ;  /* 0x0000000500147308 */ /* 0x0002a20000000800 */
[----:B------:R-:W-:Y:S01]  /*9980*/  FADD.FTZ R76, R116, R76 ;  /* 0x0000004c744c7221 */ /* 0x000fe20000010000 */
[C---:B------:R-:W-:Y:S01]  /*9990*/  FADD.FTZ R10, R115.reuse, R10 ;  /* 0x0000000a730a7221 */ /* 0x040fe20000010000 */
[----:B------:R-:W-:Y:S02]  /*99a0*/  F2FP.F16.F32.PACK_AB R13, R115, R13 ;  /* 0x0000000d730d723e */ /* 0x000fe400000000ff */
[C---:B0-----:R-:W-:Y:S01]  /*99b0*/  FADD.FTZ R76, R14.reuse, R76 ;  /* 0x0000004c0e4c7221 */ /* 0x041fe20000010000 */
[----:B------:R-:W-:Y:S02]  /*99c0*/  F2FP.F16.F32.PACK_AB R14, R14, R116 ;  /* 0x000000740e0e723e */ /* 0x000fe400000000ff */
[----:B------:R-:W0:Y:S01]  /*99d0*/  MUFU.EX2 R21, R91 ;  /* 0x0000005b00157308 */ /* 0x000e220000000800 */
[----:B---3--:R-:W-:Y:S01]  /*99e0*/  FADD.FTZ R10, R15, R10 ;  /* 0x0000000a0f0a7221 */ /* 0x008fe20000010000 */
[----:B------:R-:W-:Y:S01]  /*99f0*/  FADD.FTZ R76, R104, R76 ;  /* 0x0000004c684c7221 */ /* 0x000fe20000010000 */
[----:B-1----:R-:W-:-:S02]  /*9a00*/  F2FP.F16.F32.PACK_AB R5, R129, R128 ;  /* 0x000000808105723e */ /* 0x002fc400000000ff */
[----:B------:R-:W-:Y:S01]  /*9a10*/  FADD.FTZ R77, R133, R10 ;  /* 0x0000000a854d7221 */ /* 0x000fe20000010000 */
[----:B------:R-:W-:Y:S01]  /*9a20*/  FADD.FTZ R76, R105, R76 ;  /* 0x0000004c694c7221 */ /* 0x000fe20000010000 */
[----:B------:R-:W-:Y:S01]  /*9a30*/  F2FP.F16.F32.PACK_AB R10, R121, R120 ;  /* 0x00000078790a723e */ /* 0x000fe200000000ff */
[----:B------:R1:W-:Y:S01]  /*9a40*/  STSM.16.M88.4 [R2+0x25b00], R4 ;  /* 0x025b000402007844 */ /* 0x0003e20000000200 */
[----:B--2---:R-:W-:Y:S01]  /*9a50*/  FADD.FTZ R77, R20, R77 ;  /* 0x0000004d144d7221 */ /* 0x004fe20000010000 */
[----:B------:R-:W-:Y:S01]  /*9a60*/  FADD.FTZ R76, R108, R76 ;  /* 0x0000004c6c4c7221 */ /* 0x000fe20000010000 */
[----:B------:R-:W2:Y:S01]  /*9a70*/  MUFU.EX2 R91, R94 ;  /* 0x0000005e005b7308 */ /* 0x000ea20000000800 */
[----:B------:R3:W-:Y:S01]  /*9a80*/  STSM.16.M88.4 [R2+0x27300], R8 ;  /* 0x0273000802007844 */ /* 0x0007e20000000200 */
[----:B------:R-:W-:Y:S01]  /*9a90*/  FADD.FTZ R77, R106, R77 ;  /* 0x0000004d6a4d7221 */ /* 0x000fe20000010000 */
[----:B------:R-:W-:Y:S01]  /*9aa0*/  FADD.FTZ R113, R109, R76 ;  /* 0x0000004c6d717221 */ /* 0x000fe20000010000 */
[----:B------:R-:W-:-:S02]  /*9ab0*/  F2FP.F16.F32.PACK_AB R15, R133, R15 ;  /* 0x0000000f850f723e */ /* 0x000fc400000000ff */
[----:B------:R-:W-:Y:S01]  /*9ac0*/  FADD.FTZ R77, R107, R77 ;  /* 0x0000004d6b4d7221 */ /* 0x000fe20000010000 */
[----:B------:R-:W-:Y:S01]  /*9ad0*/  FADD.FTZ R76, R96, R113 ;  /* 0x00000071604c7221 */ /* 0x000fe20000010000 */
[----:B------:R-:W4:Y:S01]  /*9ae0*/  MUFU.EX2 R72, R72 ;  /* 0x0000004800487308 */ /* 0x000f220000000800 */
[----:B------:R5:W-:Y:S01]  /*9af0*/  STSM.16.M88.4 [R2+0x28b00], R12 ;  /* 0x028b000c02007844 */ /* 0x000be20000000200 */
[----:B------:R-:W-:Y:S01]  /*9b00*/  FADD.FTZ R77, R110, R77 ;  /* 0x0000004d6e4d7221 */ /* 0x000fe20000010000 */
[----:B------:R-:W-:Y:S01]  /*9b10*/  FADD.FTZ R113, R97, R76 ;  /* 0x0000004c61717221 */ /* 0x000fe20000010000 */
[----:B------:R-:W-:Y:S02]  /*9b20*/  F2FP.F16.F32.PACK_AB R104, R105, R104 ;  /* 0x000000686968723e */ /* 0x000fe400000000ff */
[----:B-1----:R-:W-:Y:S01]  /*9b30*/  FADD.FTZ R4, R98, R77 ;  /* 0x0000004d62047221 */ /* 0x002fe20000010000 */
[----:B------:R-:W-:Y:S01]  /*9b40*/  FADD.FTZ R6, R100, R113 ;  /* 0x0000007164067221 */ /* 0x000fe20000010000 */
[----:B------:R-:W1:Y:S01]  /*9b50*/  MUFU.EX2 R87, R87 ;  /* 0x0000005700577308 */ /* 0x000e620000000800 */
[----:B------:R-:W-:Y:S01]  /*9b60*/  F2FP.F16.F32.PACK_AB R105, R106, R20 ;  /* 0x000000146a69723e */ /* 0x000fe200000000ff */
[----:B------:R-:W-:Y:S01]  /*9b70*/  FADD.FTZ R5, R99, R4 ;  /* 0x0000000463057221 */ /* 0x000fe20000010000 */
[----:B------:R-:W-:Y:S01]  /*9b80*/  FADD.FTZ R7, R101, R6 ;  /* 0x0000000665077221 */ /* 0x000fe20000010000 */
[----:B------:R-:W-:-:S02]  /*9b90*/  F2FP.F16.F32.PACK_AB R96, R97, R96 ;  /* 0x000000606160723e */ /* 0x000fc400000000ff */
[----:B------:R-:W-:Y:S01]  /*9ba0*/  FADD.FTZ R4, R102, R5 ;  /* 0x0000000566047221 */ /* 0x000fe20000010000 */
[----:B------:R-:W-:Y:S01]  /*9bb0*/  FADD.FTZ R6, R88, R7 ;  /* 0x0000000758067221 */ /* 0x000fe20000010000 */
[----:B------:R-:W5:Y:S01]  /*9bc0*/  MUFU.EX2 R73, R73 ;  /* 0x0000004900497308 */ /* 0x000f620000000800 */
[----:B------:R-:W-:Y:S01]  /*9bd0*/  F2FP.F16.F32.PACK_AB R106, R109, R108 ;  /* 0x0000006c6d6a723e */ /* 0x000fe200000000ff */
[----:B------:R-:W-:Y:S01]  /*9be0*/  FADD.FTZ R5, R103, R4 ;  /* 0x0000000467057221 */ /* 0x000fe20000010000 */
[----:B------:R-:W-:Y:S01]  /*9bf0*/  FADD.FTZ R7, R89, R6 ;  /* 0x0000000659077221 */ /* 0x000fe20000010000 */
[----:B------:R-:W-:Y:S02]  /*9c00*/  F2FP.F16.F32.PACK_AB R107, R110, R107 ;  /* 0x0000006b6e6b723e */ /* 0x000fe400000000ff */
[----:B------:R-:W-:Y:S01]  /*9c10*/  FADD.FTZ R4, R90, R5 ;  /* 0x000000055a047221 */ /* 0x000fe20000010000 */
[----:B---3--:R-:W-:Y:S01]  /*9c20*/  FADD.FTZ R8, R92, R7 ;  /* 0x000000075c087221 */ /* 0x008fe20000010000 */
[----:B------:R-:W3:Y:S01]  /*9c30*/  MUFU.EX2 R9, R111 ;  /* 0x0000006f00097308 */ /* 0x000ee20000000800 */
[----:B------:R-:W-:Y:S01]  /*9c40*/  F2FP.F16.F32.PACK_AB R97, R99, R98 ;  /* 0x000000626361723e */ /* 0x000fe200000000ff */
[----:B0-----:R-:W-:Y:S01]  /*9c50*/  FADD.FTZ R6, R21, R4 ;  /* 0x0000000415067221 */ /* 0x001fe20000010000 */
[----:B------:R-:W-:Y:S01]  /*9c60*/  FADD.FTZ R5, R93, R8 ;  /* 0x000000085d057221 */ /* 0x000fe20000010000 */
[----:B------:R-:W-:Y:S01]  /*9c70*/  F2FP.F16.F32.PACK_AB R88, R89, R88 ;  /* 0x000000585958723e */ /* 0x000fe200000000ff */
[----:B------:R0:W-:Y:S01]  /*9c80*/  STSM.16.M88.4 [R2+0x2a300], R104 ;  /* 0x02a3006802007844 */ /* 0x0001e20000000200 */
[----:B--2---:R-:W-:Y:S01]  /*9c90*/  FADD.FTZ R6, R91, R6 ;  /* 0x000000065b067221 */ /* 0x004fe20000010000 */
[----:B------:R-:W-:Y:S01]  /*9ca0*/  FADD.FTZ R8, R80, R5 ;  /* 0x0000000550087221 */ /* 0x000fe20000010000 */
[----:B------:R-:W2:Y:S01]  /*9cb0*/  MUFU.EX2 R124, R124 ;  /* 0x0000007c007c7308 */ /* 0x000ea20000000800 */
[----:B------:R-:W-:Y:S01]  /*9cc0*/  F2FP.F16.F32.PACK_AB R98, R101, R100 ;  /* 0x000000646562723e */ /* 0x000fe200000000ff */
[----:B------:R-:W-:Y:S01]  /*9cd0*/  FADD.FTZ R5, R95, R6 ;  /* 0x000000065f057221 */ /* 0x000fe20000010000 */
[----:B------:R-:W-:Y:S01]  /*9ce0*/  FADD.FTZ R7, R81, R8 ;  /* 0x0000000851077221 */ /* 0x000fe20000010000 */
[----:B------:R-:W-:-:S02]  /*9cf0*/  F2FP.F16.F32.PACK_AB R99, R103, R102 ;  /* 0x000000666763723e */ /* 0x000fc400000000ff */
[----:B------:R-:W-:Y:S01]  /*9d00*/  FADD.FTZ R6, R82, R5 ;  /* 0x0000000552067221 */ /* 0x000fe20000010000 */
[----:B------:R-:W-:Y:S01]  /*9d10*/  FADD.FTZ R8, R84, R7 ;  /* 0x0000000754087221 */ /* 0x000fe20000010000 */
[----:B------:R-:W0:Y:S01]  /*9d20*/  MUFU.EX2 R4, R75 ;  /* 0x0000004b00047308 */ /* 0x000e220000000800 */
[----:B------:R-:W-:Y:S01]  /*9d30*/  F2FP.F16.F32.PACK_AB R89, R21, R90 ;  /* 0x0000005a1559723e */ /* 0x000fe200000000ff */
[----:B------:R-:W-:Y:S01]  /*9d40*/  FADD.FTZ R5, R83, R6 ;  /* 0x0000000653057221 */ /* 0x000fe20000010000 */
[----:B------:R-:W-:Y:S01]  /*9d50*/  FADD.FTZ R7, R85, R8 ;  /* 0x0000000855077221 */ /* 0x000fe20000010000 */
[----:B------:R-:W-:Y:S01]  /*9d60*/  F2FP.F16.F32.PACK_AB R80, R81, R80 ;  /* 0x000000505150723e */ /* 0x000fe200000000ff */
[----:B------:R0:W-:Y:S01]  /*9d70*/  STSM.16.M88.4 [R2+0x2bb00], R96 ;  /* 0x02bb006002007844 */ /* 0x0001e20000000200 */
[----:B------:R-:W-:Y:S01]  /*9d80*/  FADD.FTZ R6, R86, R5 ;  /* 0x0000000556067221 */ /* 0x000fe20000010000 */
[----:B----4-:R-:W-:Y:S01]  /*9d90*/  FADD.FTZ R8, R72, R7 ;  /* 0x0000000748087221 */ /* 0x010fe20000010000 */
[----:B------:R-:W4:Y:S01]  /*9da0*/  MUFU.EX2 R125, R125 ;  /* 0x0000007d007d7308 */ /* 0x000f220000000800 */
[----:B------:R-:W-:Y:S01]  /*9db0*/  F2FP.F16.F32.PACK_AB R90, R93, R92 ;  /* 0x0000005c5d5a723e */ /* 0x000fe200000000ff */
[----:B-1----:R-:W-:Y:S01]  /*9dc0*/  FADD.FTZ R6, R87, R6 ;  /* 0x0000000657067221 */ /* 0x002fe20000010000 */
[----:B-----5:R-:W-:Y:S01]  /*9dd0*/  FADD.FTZ R7, R73, R8 ;  /* 0x0000000849077221 */ /* 0x020fe20000010000 */
[----:B------:R-:W-:-:S02]  /*9de0*/  F2FP.F16.F32.PACK_AB R91, R95, R91 ;  /* 0x0000005b5f5b723e */ /* 0x000fc400000000ff */
[----:B---3--:R-:W-:Y:S01]  /*9df0*/  FADD.FTZ R5, R9, R6 ;  /* 0x0000000609057221 */ /* 0x008fe20000010000 */
[----:B--2---:R-:W-:Y:S01]  /*9e00*/  FADD.FTZ R10, R124, R7 ;  /* 0x000000077c0a7221 */ /* 0x004fe20000010000 */
[----:B------:R-:W1:Y:S01]  /*9e10*/  MUFU.EX2 R13, R78 ;  /* 0x0000004e000d7308 */ /* 0x000e620000000800 */
[----:B------:R-:W-:Y:S01]  /*9e20*/  F2FP.F16.F32.PACK_AB R81, R83, R82 ;  /* 0x000000525351723e */ /* 0x000fe200000000ff */
[C---:B0-----:R-:W-:Y:S01]  /*9e30*/  FADD.FTZ R6, R4.reuse, R5 ;  /* 0x0000000504067221 */ /* 0x041fe20000010000 */
[----:B------:R-:W-:Y:S01]  /*9e40*/  F2FP.F16.F32.PACK_AB R82, R85, R84 ;  /* 0x000000545552723e */ /* 0x000fe200000000ff */
[----:B------:R0:W-:Y:S01]  /*9e50*/  STSM.16.M88.4 [R2+0x2d300], R88 ;  /* 0x02d3005802007844 */ /* 0x0001e20000000200 */
[----:B------:R-:W-:Y:S02]  /*9e60*/  F2FP.F16.F32.PACK_AB R83, R87, R86 ;  /* 0x000000565753723e */ /* 0x000fe400000000ff */
[----:B------:R-:W-:Y:S01]  /*9e70*/  F2FP.F16.F32.PACK_AB R8, R73, R72 ;  /* 0x000000484908723e */ /* 0x000fe200000000ff */
[----:B------:R-:W2:Y:S01]  /*9e80*/  MUFU.EX2 R79, R79 ;  /* 0x0000004f004f7308 */ /* 0x000ea20000000800 */
[C---:B----4-:R-:W-:Y:S01]  /*9e90*/  FADD.FTZ R5, R125.reuse, R10 ;  /* 0x0000000a7d057221 */ /* 0x050fe20000010000 */
[----:B------:R-:W-:Y:S01]  /*9ea0*/  F2FP.F16.F32.PACK_AB R9, R4, R9 ;  /* 0x000000090409723e */ /* 0x000fe200000000ff */
[----:B------:R0:W-:Y:S01]  /*9eb0*/  STSM.16.M88.4 [R2+0x2eb00], R80 ;  /* 0x02eb005002007844 */ /* 0x0001e20000000200 */
[----:B------:R-:W-:Y:S01]  /*9ec0*/  F2FP.F16.F32.PACK_AB R10, R125, R124 ;  /* 0x0000007c7d0a723e */ /* 0x000fe200000000ff */
[----:B-1----:R-:W-:Y:S01]  /*9ed0*/  FADD.FTZ R6, R13, R6 ;  /* 0x000000060d067221 */ /* 0x002fe20000010000 */
[----:B--2---:R-:W-:-:S03]  /*9ee0*/  F2FP.F16.F32.PACK_AB R11, R79, R13 ;  /* 0x0000000d4f0b723e */ /* 0x004fc600000000ff */
[----:B------:R-:W-:Y:S02]  /*9ef0*/  FADD.FTZ R4, R79, R6 ;  /* 0x000000064f047221 */ /* 0x000fe40000010000 */
[----:B------:R0:W-:Y:S01]  /*9f00*/  STSM.16.M88.4 [R2+0x30300], R8 ;  /* 0x0303000802007844 */ /* 0x0001e20000000200 */
[----:B------:R-:W-:Y:S01]  /*9f10*/  @!PT LDS RZ, [RZ] ;  /* 0x00000000fffff984 */ /* 0x000fe20000000800 */
[----:B------:R-:W-:Y:S01]  /*9f20*/  @!PT LDS RZ, [RZ] ;  /* 0x00000000fffff984 */ /* 0x000fe20000000800 */
[----:B------:R-:W-:Y:S01]  /*9f30*/  @!PT LDS RZ, [RZ] ;  /* 0x00000000fffff984 */ /* 0x000fe20000000800 */
[----:B------:R-:W-:Y:S01]  /*9f40*/  @!PT LDS RZ, [RZ] ;  /* 0x00000000fffff984 */ /* 0x000fe20000000800 */
[----:B------:R1:W-:Y:S06]  /*9f50*/  MEMBAR.ALL.CTA ;  /* 0x0000000000007992 */ /* 0x0003ec0000008000 */
[----:B-1----:R-:W1:Y:S02]  /*9f60*/  FENCE.VIEW.ASYNC.S ;  /* 0x00000000000073c6 */ /* 0x002e640000000000 */
[----:B-1----:R-:W-:Y:S01]  /*9f70*/  NOP ;  /* 0x0000000000007918 */ /* 0x002fe20000000000 */
[----:B------:R-:W-:Y:S05]  /*9f80*/  @P2 BRA `(.L_x_9541) ;  /* 0xffffffbc00ec2947 */ /* 0x000fea000383ffff */
.L_x_9532:
[----:B------:R-:W-:Y:S06]  /*9f90*/  BAR.ARV 0x8, 0x200 ;  /* 0x0208000000007b1d */ /* 0x000fec0000002000 */
[----:B------:R-:W-:Y:S05]  /*9fa0*/  @!P0 BRA `(.L_x_9542) ;  /* 0x0000000000048947 */ /* 0x000fea0003800000 */
[----:B------:R-:W-:Y:S01]  /*9fb0*/  BPT.TRAP 0x1 ;  /* 0x000000040000795c */ /* 0x000fe20000300000 */
.L_x_9542:
[----:B------:R-:W-:Y:S01]  /*9fc0*/  ULEA UR9, UR36, UR37, 0x3 ;  /* 0x0000002524097291 */ /* 0x000fe2000f8e183f */
[----:B------:R-:W-:-:S05]  /*9fd0*/  IMAD.U32 R0, RZ, RZ, UR39 ;  /* 0x00000027ff007e24 */ /* 0x000fca000f8e00ff */
[----:B------:R-:W-:-:S04]  /*9fe0*/  SHF.L.U32 R0, R0, 0x1f, RZ ;  /* 0x0000001f00007819 */ /* 0x000fc800000006ff */
[----:B------:R2:W3:Y:S01]  /*9ff0*/  SYNCS.PHASECHK.TRANS64.TRYWAIT P2, [UR9+0x31c50], R0 ;  /* 0x031c5000ff0075a7 */ /* 0x0004e20008040149 */
[----:B------:R-:W-:Y:S05]  /*a000*/  @!P0 BRA `(.L_x_9543) ;  /* 0x0000000000048947 */ /* 0x000fea0003800000 */
[----:B------:R-:W-:Y:S01]  /*a010*/  BPT.TRAP 0x1 ;  /* 0x000000040000795c */ /* 0x000fe20000300000 */
.L_x_9543:
[----:B---3--:R-:W-:Y:S05]  /*a020*/  @P2 BRA `(.L_x_9544) ;  /* 0x0000000000082947 */ /* 0x008fea0003800000 */
[----:B------:R-:W3:Y:S02]  /*a030*/  SYNCS.PHASECHK.TRANS64.TRYWAIT P0, [UR9+0x31c50], R0 ;  /* 0x031c5000ff0075a7 */ /* 0x000ee40008000149 */
[----:B---3--:R-:W-:Y:S05]  /*a040*/  @!P0 BRA `(.L_x_9545) ;  /* 0x0000009c00fc8947 */ /* 0x008fea0003800000 */
.L_x_9544:
[----:B------:R-:W-:Y:S01]  /*a050*/  UIADD3 UR37, UR37, 0x200, URZ ;  /* 0x0000020025257890 */ /* 0x000fe2000fffe03f */
[----:B---3--:R-:W3:Y:S01]  /*a060*/  LDL.LU R3, [R1+0x14] ;  /* 0x0000140001037983 */ /* 0x008ee20000300800 */
[----:B------:R-:W-:Y:S01]  /*a070*/  ULOP3.LUT UR61, UR61, 0x10000, URZ, 0xfc, !UPT ;  /* 0x000100003d3d7892 */ /* 0x000fe2000f8efc3f */
[----:B------:R-:W-:Y:S01]  /*a080*/  WARPGROUP.ARRIVE ;  /* 0x00000000000079c5 */ /* 0x000fe20000000000 */
[----:B------:R-:W-:Y:S01]  /*a090*/  USHF.R.U32.HI UR37, URZ, 0x4, UR37 ;  /* 0x000000043f257899 */ /* 0x000fe20008011625 */
[----:B--2---:R-:W2:Y:S01]  /*a0a0*/  SHFL.BFLY PT, R0, R5, 0x2, 0x1f ;  /* 0x0c401f0005007f89 */ /* 0x004ea200000e0000 */
[----:B------:R-:W-:Y:S01]  /*a0b0*/  UMOV UR5, 0xc0000010 ;  /* 0xc000001000057882 */ /* 0x000fe20000000000 */
[----:B------:R-:W-:Y:S01]  /*a0c0*/  UMOV UR7, 0x80000020 ;  /* 0x8000002000077882 */ /* 0x000fe20000000000 */
[----:B------:R-:W-:Y:S01]  /*a0d0*/  ULOP3.LUT UR37, UR37, 0x3fff, URZ, 0xc0, !UPT ;  /* 0x00003fff25257892 */ /* 0x000fe2000f8ec03f */
[----:B-1----:R-:W-:Y:S01]  /*a0e0*/  IMAD.U32 R12, RZ, RZ, UR11 ;  /* 0x0000000bff0c7e24 */ /* 0x002fe2000f8e00ff */
[----:B------:R-:W-:-:S02]  /*a0f0*/  UMOV UR4, UR61 ;  /* 0x0000003d00047c82 */ /* 0x000fc40008000000 */
[----:B------:R-:W-:-:S04]  /*a100*/  ULOP3.LUT UR8, UR37, 0x2400000, URZ, 0xfc, !UPT ;  /* 0x0240000025087892 */ /* 0x000fc8000f8efc3f */
[----:B------:R-:W-:Y:S02]  /*a110*/  UIMAD UR8, UR36, 0x6c0, UR8 ;  /* 0x000006c0240878a4 */ /* 0x000fe4000f8e0208 */
[----:B------:R-:W-:-:S04]  /*a120*/  UIADD3 UR36, UR36, 0x1, URZ ;  /* 0x0000000124247890 */ /* 0x000fc8000fffe03f */
[----:B------:R-:W-:Y:S01]  /*a130*/  UISETP.NE.AND UP0, UPT, UR36, 0x2, UPT ;  /* 0x000000022400788c */ /* 0x000fe2000bf05270 */
[----:B------:R-:W-:Y:S02]  /*a140*/  UMOV UR6, UR8 ;  /* 0x0000000800067c82 */ /* 0x000fe40008000000 */
[----:B------:R-:W-:Y:S01]  /*a150*/  HGMMA.64x96x16.F32 R24, gdesc[UR4].tnspB, R24, gsb0 ;  /* 0x41600000041879f0 */ /* 0x000fe20008000818 */
[----:B------:R-:W-:Y:S02]  /*a160*/  UIADD3 UR4, UR61, 0x180, URZ ;  /* 0x000001803d047890 */ /* 0x000fe4000fffe03f */
[----:B------:R-:W-:Y:S01]  /*a170*/  UIADD3 UR6, UR8, 0x40, URZ ;  /* 0x0000004008067890 */ /* 0x000fe2000fffe03f */
[----:B--2---:R-:W-:Y:S01]  /*a180*/  FADD.FTZ R0, R0, R5 ;  /* 0x0000000500007221 */ /* 0x004fe20000010000 */
[----:B------:R-:W-:Y:S01]  /*a190*/  UMOV UR5, 0xc0000010 ;  /* 0xc000001000057882 */ /* 0x000fe20000000000 */
[----:B------:R-:W-:Y:S01]  /*a1a0*/  UMOV UR7, 0x80000020 ;  /* 0x8000002000077882 */ /* 0x000fe20000000000 */
[----:B------:R-:W-:Y:S01]  /*a1b0*/  USEL UR36, UR36, URZ, UP0 ;  /* 0x0000003f24247287 */ /* 0x000fe20008000000 */
[----:B------:R-:W-:-:S02]  /*a1c0*/  WARPGROUP.DEPBAR.LE gsb0, 0x0 ;  /* 0x00008000000079c5 */ /* 0x000fc40000010000 */
        /* <DEDUP_REMOVED lines=13> */
[----:B---3--:R-:W-:Y:S02]  /*a2a0*/  R2UR UR10, R3 ;  /* 0x00000000030a72ca */ /* 0x008fe400000e0000 */
[----:B------:R-:W1:Y:S11]  /*a2b0*/  SHFL.BFLY PT, R3, R4, 0x2, 0x1f ;  /* 0x0c401f0004037f89 */ /* 0x000e7600000e0000 */
[----:B------:R-:W-:Y:S01]  /*a2c0*/  UIADD3 UR10, UR10, 0x1, URZ ;  /* 0x000000010a0a7890 */ /* 0x000fe2000fffe03f */
[----:B-1----:R-:W-:Y:S01]  /*a2d0*/  FADD.FTZ R6, R3, R4 ;  /* 0x0000000403067221 */ /* 0x002fe20000010000 */
[----:B------:R-:W-:Y:S01]  /*a2e0*/  CS2R R4, SRZ ;  /* 0x0000000000047805 */ /* 0x000fe2000001ff00 */
[----:B------:R-:W0:Y:S04]  /*a2f0*/  SHFL.BFLY PT, R3, R0, 0x1, 0x1f ;  /* 0x0c201f0000037f89 */ /* 0x000e2800000e0000 */
[----:B------:R-:W1:Y:S01]  /*a300*/  SHFL.BFLY PT, R7, R6, 0x1, 0x1f ;  /* 0x0c201f0006077f89 */ /* 0x000e6200000e0000 */
[----:B------:R-:W-:-:S02]  /*a310*/  WARPGROUP.DEPBAR.LE gsb0, 0x0 ;  /* 0x00008000000079c5 */ /* 0x000fc40000010000 */
[----:B------:R-:W-:Y:S01]  /*a320*/  WARPGROUP.ARRIVE ;  /* 0x00000000000079c5 */ /* 0x000fe20000000000 */
[----:B0-----:R-:W-:Y:S01]  /*a330*/  FADD.FTZ R10, R0, R3 ;  /* 0x00000003000a7221 */ /* 0x001fe20000010000 */
[----:B------:R-:W-:-:S04]  /*a340*/  IMAD.MOV.U32 R0, RZ, RZ, -0x800000 ;  /* 0xff800000ff007424 */ /* 0x000fc800078e00ff */
[----:B------:R-:W-:Y:S01]  /*a350*/  HGMMA.64x96x16.F32 R24, gdesc[UR4].tnspB, R24, gsb0 ;  /* 0x41600000041879f0 */ /* 0x000fe20008000818 */
[----:B------:R-:W-:Y:S01]  /*a360*/  UIADD3 UR4, UR61, 0x600, URZ ;  /* 0x000006003d047890 */ /* 0x000fe2000fffe03f */
[----:B-1----:R-:W-:Y:S01]  /*a370*/  FADD.FTZ R11, R6, R7 ;  /* 0x00000007060b7221 */ /* 0x002fe20000010000 */
[----:B------:R-:W-:Y:S01]  /*a380*/  UIADD3 UR6, UR8, 0x100, URZ ;  /* 0x0000010008067890 */ /* 0x000fe2000fffe03f */
[----:B------:R-:W-:Y:S01]  /*a390*/  IMAD.U32 R6, RZ, RZ, UR9 ;  /* 0x00000009ff067e24 */ /* 0x000fe2000f8e00ff */
[----:B------:R-:W-:Y:S01]  /*a3a0*/  UMOV UR5, 0xc0000010 ;  /* 0xc000001000057882 */ /* 0x000fe20000000000 */
[----:B------:R-:W-:Y:S01]  /*a3b0*/  UMOV UR7, 0x80000020 ;  /* 0x8000002000077882 */ /* 0x000fe20000000000 */
[----:B------:R-:W-:Y:S01]  /*a3c0*/  FSETP.NE.FTZ.AND P0, PT, R10, RZ, PT ;  /* 0x000000ff0a00720b */ /* 0x000fe20003f15000 */
[----:B------:R-:W-:Y:S01]  /*a3d0*/  @!P1 VIADD R6, R6, 0x31c60 ;  /* 0x00031c6006069836 */ /* 0x000fe20000000000 */
[----:B------:R-:W-:Y:S01]  /*a3e0*/  FSETP.NE.FTZ.AND P2, PT, R11, RZ, PT ;  /* 0x000000ff0b00720b */ /* 0x000fe20003f55000 */
[----:B------:R-:W-:-:S02]  /*a3f0*/  IMAD.U32 R7, RZ, RZ, UR11 ;  /* 0x0000000bff077e24 */ /* 0x000fc4000f8e00ff */
[----:B------:R-:W-:Y:S01]  /*a400*/  IMAD.MOV.U32 R3, RZ, RZ, -0x800000 ;  /* 0xff800000ff037424 */ /* 0x000fe200078e00ff */
[----:B------:R-:W-:-:S07]  /*a410*/  @!P1 PRMT R6, RZ, 0x654, R6 ;  /* 0x00000654ff069816 */ /* 0x000fce0000000006 */
        /* <DEDUP_REMOVED lines=42> */
[----:B------:R-:W-:-:S04]  /*a6c0*/  USEL UR4, URZ, 0x1, UP0 ;  /* 0x000000013f047887 */ /* 0x000fc80008000000 */
[----:B------:R-:W-:Y:S01]  /*a6d0*/  ULOP3.LUT UR39, UR39, UR4, URZ, 0x3c, !UPT ;  /* 0x0000000427277292 */ /* 0x000fe2000f8e3c3f */
        /* <DEDUP_REMOVED lines=8> */
[----:B------:R-:W-:Y:S01]  /*a760*/  FMUL.FTZ R36, R36, R5 ;  /* 0x0000000524247220 */ /* 0x000fe20000410000 */
[----:B-1----:R-:W-:-:S02]  /*a770*/  IMAD.U32 R6, RZ, RZ, UR10 ;  /* 0x0000000aff067e24 */ /* 0x002fc4000f8e00ff */
[-C--:B------:R-:W-:Y:S01]  /*a780*/  FMUL.FTZ R37, R37, R5.reuse ;  /* 0x0000000525257220 */ /* 0x080fe20000410000 */
[-C--:B------:R-:W-:Y:S01]  /*a790*/  FMUL.FTZ R40, R40, R5.reuse ;  /* 0x0000000528287220 */ /* 0x080fe20000410000 */
[-C--:B------:R-:W-:Y:S01]  /*a7a0*/  FMUL.FTZ R41, R41, R5.reuse ;  /* 0x0000000529297220 */ /* 0x080fe20000410000 */
[-C--:B------:R-:W-:Y:S01]  /*a7b0*/  FMUL.FTZ R44, R44, R5.reuse ;  /* 0x000000052c2c7220 */ /* 0x080fe20000410000 */
[----:B------:R1:W-:Y:S01]  /*a7c0*/  STL [R1+0x14], R6 ;  /* 0x0000140601007387 */ /* 0x0003e20000100800 */
        /* <DEDUP_REMOVED lines=37> */
.L_x_9525:
        /* <DEDUP_REMOVED lines=13> */
[----:B------:R-:W-:Y:S01]  /*aaf0*/  R2UR UR16, R19 ;  /* 0x00000000131072ca */ /* 0x000fe200000e0000 */
[----:B------:R-:W-:Y:S01]  /*ab00*/  ULDC.64 UR10, c[0x0][0xc00] ;  /* 0x00030000000a7ab9 */ /* 0x000fe20000000a00 */
[----:B------:R-:W3:Y:S04]  /*ab10*/  LDL.LU R9, [R1+0x10] ;  /* 0x0000100001097983 */ /* 0x000ee80000300800 */
[----:B------:R-:W4:Y:S04]  /*ab20*/  LDL R8, [R1+0x48] ;  /* 0x0000480001087983 */ /* 0x000f280000100800 */
[----:B------:R-:W4:Y:S01]  /*ab30*/  LDL R80, [R1+0x4] ;  /* 0x0000040001507983 */ /* 0x000f220000100800 */
[----:B------:R-:W-:Y:S01]  /*ab40*/  ULDC.64 UR18, c[0x0][0x208] ;  /* 0x0000820000127ab9 */ /* 0x000fe20000000a00 */
[----:B------:R-:W-:-:S02]  /*ab50*/  R2UR UR15, R23 ;  /* 0x00000000170f72ca */ /* 0x000fc400000e0000 */
[----:B------:R-:W4:Y:S01]  /*ab60*/  LDL R81, [R1+0x44] ;  /* 0x0000440001517983 */ /* 0x000f220000100800 */
[----:B------:R-:W-:Y:S01]  /*ab70*/  R2UR UR20, R156 ;  /* 0x000000009c1472ca */ /* 0x000fe200000e0000 */
[----:B------:R-:W-:Y:S01]  /*ab80*/  UMOV UR8, UR37 ;  /* 0x0000002500087c82 */ /* 0x000fe20008000000 */
[----:B0-----:R-:W-:Y:S01]  /*ab90*/  UMOV UR9, UR4 ;  /* 0x0000000400097c82 */ /* 0x001fe20008000000 */
[----:B------:R-:W-:Y:S02]  /*aba0*/  IMAD.U32 R16, RZ, RZ, UR8 ;  /* 0x00000008ff107e24 */ /* 0x000fe4000f8e00ff */
[----:B------:R-:W-:Y:S01]  /*abb0*/  IMAD.U32 R17, RZ, RZ, UR9 ;  /* 0x00000009ff117e24 */ /* 0x000fe2000f8e00ff */
[----:B------:R-:W-:Y:S01]  /*abc0*/  BAR.SYNC.DEFER_BLOCKING 0x1, 0x180 ;  /* 0x0046000000007b1d */ /* 0x000fe20000010000 */
[----:B--2---:R-:W-:Y:S02]  /*abd0*/  R2UR UR14, R10 ;  /* 0x000000000a0e72ca */ /* 0x004fe400000e0000 */
[----:B---3--:R-:W-:Y:S01]  /*abe0*/  R2UR UR13, R9 ;  /* 0x00000000090d72ca */ /* 0x008fe200000e0000 */
[----:B----4-:R-:W-:Y:S01]  /*abf0*/  IMAD.WIDE R4, R8, 0x2, R16 ;  /* 0x0000000208047825 */ /* 0x010fe200078e0210 */
[----:B------:R-:W-:-:S02]  /*ac00*/  R2UR UR21, R80 ;  /* 0x00000000501572ca */ /* 0x000fc400000e0000 */
[C---:B------:R-:W-:Y:S02]  /*ac10*/  LOP3.LUT R7, R4.reuse, 0x180, RZ, 0xc0, !PT ;  /* 0x0000018004077812 */ /* 0x040fe400078ec0ff */
[C---:B------:R-:W-:Y:S02]  /*ac20*/  IADD3 R10, P3, R4.reuse, 0x3000, RZ ;  /* 0x00003000040a7810 */ /* 0x040fe40007f7e0ff */
[----:B------:R-:W-:Y:S02]  /*ac30*/  IADD3 R19, P4, R4, 0x20, RZ ;  /* 0x0000002004137810 */ /* 0x000fe40007f9e0ff */
[----:B------:R-:W-:Y:S02]  /*ac40*/  SHF.R.U64 R7, R7, 0x3, RZ ;  /* 0x0000000307077819 */ /* 0x000fe400000012ff */
[----:B------:R-:W-:Y:S02]  /*ac50*/  LOP3.LUT R8, R10, 0x180, RZ, 0xc0, !PT ;  /* 0x000001800a087812 */ /* 0x000fe400078ec0ff */
[----:B------:R-:W-:-:S02]  /*ac60*/  LOP3.LUT R6, R19, 0x180, RZ, 0xc0, !PT ;  /* 0x0000018013067812 */ /* 0x000fc400078ec0ff */
[C---:B------:R-:W-:Y:S02]  /*ac70*/  IADD3 R75, P2, R4.reuse, 0x3020, RZ ;  /* 0x00003020044b7810 */ /* 0x040fe40007f5e0ff */
[C---:B------:R-:W-:Y:S02]  /*ac80*/  IADD3 R77, P1, R4.reuse, 0x6000, RZ ;  /* 0x00006000044d7810 */ /* 0x040fe40007f3e0ff */
[----:B------:R-:W-:Y:S02]  /*ac90*/  IADD3 R26, P0, R4, 0x6020, RZ ;  /* 0x00006020041a7810 */ /* 0x000fe40007f1e0ff */
[----:B------:R-:W-:Y:S02]  /*aca0*/  LOP3.LUT R4, R7, R4, RZ, 0x3c, !PT ;  /* 0x0000000407047212 */ /* 0x000fe400078e3cff */
[----:B------:R-:W-:Y:S02]  /*acb0*/  SHF.R.U64 R7, R8, 0x3, RZ ;  /* 0x0000000308077819 */ /* 0x000fe400000012ff */
[----:B------:R-:W-:-:S02]  /*acc0*/  SHF.R.U64 R6, R6, 0x3, RZ ;  /* 0x0000000306067819 */ /* 0x000fc400000012ff */
[----:B------:R-:W-:Y:S02]  /*acd0*/  LOP3.LUT R14, R7, R10, RZ, 0x3c, !PT ;  /* 0x0000000a070e7212 */ /* 0x000fe400078e3cff */
[----:B------:R-:W-:Y:S02]  /*ace0*/  LOP3.LUT R8, R75, 0x180, RZ, 0xc0, !PT ;  /* 0x000001804b087812 */ /* 0x000fe400078ec0ff */
[----:B------:R-:W-:Y:S02]  /*acf0*/  LOP3.LUT R12, R6, R19, RZ, 0x3c, !PT ;  /* 0x00000013060c7212 */ /* 0x000fe400078e3cff */
[----:B------:R-:W-:Y:S02]  /*ad00*/  LOP3.LUT R10, R77, 0x180, RZ, 0xc0, !PT ;  /* 0x000001804d0a7812 */ /* 0x000fe400078ec0ff */
[----:B------:R-:W-:Y:S02]  /*ad10*/  LOP3.LUT R19, R26, 0x180, RZ, 0xc0, !PT ;  /* 0x000001801a137812 */ /* 0x000fe400078ec0ff */
[----:B------:R-:W-:Y:S01]  /*ad20*/  SHF.R.U64 R8, R8, 0x3, RZ ;  /* 0x0000000308087819 */ /* 0x000fe200000012ff */
[--C-:B------:R-:W-:Y:S01]  /*ad30*/  IMAD.X R13, RZ, RZ, R5.reuse, P4 ;  /* 0x000000ffff0d7224 */ /* 0x100fe200020e0605 */
[----:B------:R-:W-:Y:S01]  /*ad40*/  SHF.R.U64 R10, R10, 0x3, RZ ;  /* 0x000000030a0a7819 */ /* 0x000fe200000012ff */
[--C-:B------:R-:W-:Y:S01]  /*ad50*/  IMAD.X R15, RZ, RZ, R5.reuse, P3 ;  /* 0x000000ffff0f7224 */ /* 0x100fe200018e0605 */
[----:B------:R-:W-:Y:S01]  /*ad60*/  SHF.R.U64 R19, R19, 0x3, RZ ;  /* 0x0000000313137819 */ /* 0x000fe200000012ff */
[--C-:B------:R-:W-:Y:S01]  /*ad70*/  IMAD.X R25, RZ, RZ, R5.reuse, P2 ;  /* 0x000000ffff197224 */ /* 0x100fe200010e0605 */
[----:B------:R-:W-:Y:S01]  /*ad80*/  LOP3.LUT R24, R8, R75, RZ, 0x3c, !PT ;  /* 0x0000004b08187212 */ /* 0x000fe200078e3cff */
[--C-:B------:R-:W-:Y:S01]  /*ad90*/  IMAD.X R9, RZ, RZ, R5.reuse, P1 ;  /* 0x000000ffff097224 */ /* 0x100fe200008e0605 */
[----:B------:R-:W-:Y:S01]  /*ada0*/  MOV R27, R4 ;  /* 0x00000004001b7202 */ /* 0x000fe20000000f00 */
[----:B------:R-:W-:Y:S01]  /*adb0*/  IMAD.X R11, RZ, RZ, R5, P0 ;  /* 0x000000ffff0b7224 */ /* 0x000fe200000e0605 */
[----:B------:R-:W-:-:S02]  /*adc0*/  LOP3.LUT R8, R10, R77, RZ, 0x3c, !PT ;  /* 0x0000004d0a087212 */ /* 0x000fc400078e3cff */
[----:B------:R-:W-:Y:S02]  /*add0*/  F2FP.F16.F32.PACK_AB R4, R21, R20 ;  /* 0x000000141504723e */ /* 0x000fe400000000ff */
[----:B------:R-:W-:Y:S02]  /*ade0*/  F2FP.F16.F32.PACK_AB R5, R73, R72 ;  /* 0x000000484905723e */ /* 0x000fe400000000ff */
[----:B------:R-:W-:Y:S02]  /*adf0*/  F2FP.F16.F32.PACK_AB R6, R29, R28 ;  /* 0x0000001c1d06723e */ /* 0x000fe400000000ff */
[----:B------:R-:W-:Y:S02]  /*ae00*/  F2FP.F16.F32.PACK_AB R7, R31, R30 ;  /* 0x0000001e1f07723e */ /* 0x000fe400000000ff */
[----:B------:R-:W-:Y:S02]  /*ae10*/  LOP3.LUT R10, R19, R26, RZ, 0x3c, !PT ;  /* 0x0000001a130a7212 */ /* 0x000fe400078e3cff */
[----:B------:R-:W-:-:S02]  /*ae20*/  MOV R26, R12 ;  /* 0x0000000c001a7202 */ /* 0x000fc40000000f00 */
[----:B------:R-:W-:Y:S02]  /*ae30*/  MOV R79, R14 ;  /* 0x0000000e004f7202 */ /* 0x000fe40000000f00 */
[----:B------:R-:W-:Y:S02]  /*ae40*/  F2FP.F16.F32.PACK_AB R12, R33, R32 ;  /* 0x00000020210c723e */ /* 0x000fe400000000ff */
[----:B------:R-:W-:Y:S02]  /*ae50*/  F2FP.F16.F32.PACK_AB R13, R35, R34 ;  /* 0x00000022230d723e */ /* 0x000fe400000000ff */
[----:B------:R-:W-:Y:S02]  /*ae60*/  F2FP.F16.F32.PACK_AB R14, R37, R36 ;  /* 0x00000024250e723e */ /* 0x000fe400000000ff */
[----:B------:R-:W-:Y:S01]  /*ae70*/  F2FP.F16.F32.PACK_AB R15, R39, R38 ;  /* 0x00000026270f723e */ /* 0x000fe200000000ff */
[----:B------:R0:W-:Y:S01]  /*ae80*/  STSM.16.M88.4 [R27], R4 ;  /* 0x000000041b007844 */ /* 0x0001e20000000200 */
[----:B------:R-:W-:-:S02]  /*ae90*/  MOV R19, R8 ;  /* 0x0000000800137202 */ /* 0x000fc40000000f00 */
[----:B------:R-:W-:Y:S01]  /*aea0*/  MOV R76, R10 ;  /* 0x0000000a004c7202 */ /* 0x000fe20000000f00 */
[----:B------:R1:W-:Y:S01]  /*aeb0*/  STSM.16.M88.4 [R26], R12 ;  /* 0x0000000c1a007844 */ /* 0x0003e20000000200 */
[----:B------:R-:W-:Y:S02]  /*aec0*/  MOV R78, R24 ;  /* 0x00000018004e7202 */ /* 0x000fe40000000f00 */
[----:B------:R-:W-:Y:S02]  /*aed0*/  F2FP.F16.F32.PACK_AB R8, R49, R48 ;  /* 0x000000303108723e */ /* 0x000fe400000000ff */
[----:B------:R-:W-:Y:S02]  /*aee0*/  F2FP.F16.F32.PACK_AB R9, R51, R50 ;  /* 0x000000323309723e */ /* 0x000fe400000000ff */
[----:B------:R-:W-:Y:S02]  /*aef0*/  F2FP.F16.F32.PACK_AB R10, R53, R52 ;  /* 0x00000034350a723e */ /* 0x000fe400000000ff */
[----:B------:R-:W-:-:S02]  /*af00*/  F2FP.F16.F32.PACK_AB R11, R55, R54 ;  /* 0x00000036370b723e */ /* 0x000fc400000000ff */
[----:B0-----:R-:W-:Y:S02]  /*af10*/  F2FP.F16.F32.PACK_AB R4, R41, R40 ;  /* 0x000000282904723e */ /* 0x001fe400000000ff */
[----:B------:R-:W-:Y:S02]  /*af20*/  F2FP.F16.F32.PACK_AB R5, R43, R42 ;  /* 0x0000002a2b05723e */ /* 0x000fe400000000ff */
[----:B------:R-:W-:Y:S02]  /*af30*/  F2FP.F16.F32.PACK_AB R6, R45, R44 ;  /* 0x0000002c2d06723e */ /* 0x000fe400000000ff */
[----:B------:R-:W-:Y:S02]  /*af40*/  F2FP.F16.F32.PACK_AB R7, R47, R46 ;  /* 0x0000002e2f07723e */ /* 0x000fe400000000ff */
[----:B-1----:R-:W-:Y:S02]  /*af50*/  F2FP.F16.F32.PACK_AB R12, R57, R56 ;  /* 0x00000038390c723e */ /* 0x002fe400000000ff */
[----:B------:R-:W-:-:S02]  /*af60*/  F2FP.F16.F32.PACK_AB R13, R59, R58 ;  /* 0x0000003a3b0d723e */ /* 0x000fc400000000ff */
[----:B------:R-:W-:Y:S02]  /*af70*/  F2FP.F16.F32.PACK_AB R14, R61, R60 ;  /* 0x0000003c3d0e723e */ /* 0x000fe400000000ff */
[----:B------:R-:W-:Y:S02]  /*af80*/  F2FP.F16.F32.PACK_AB R15, R63, R62 ;  /* 0x0000003e3f0f723e */ /* 0x000fe400000000ff */
[----:B------:R-:W-:Y:S02]  /*af90*/  F2FP.F16.F32.PACK_AB R24, R65, R64 ;  /* 0x000000404118723e */ /* 0x000fe400000000ff */
        /* <DEDUP_REMOVED lines=14> */
[----:B------:R-:W-:Y:S01]  /*b080*/  IMAD.U32 R74, RZ, RZ, UR8 ;  /* 0x00000008ff4a7e24 */ /* 0x000fe2000f8e00ff */
[----:B0-----:R-:W0:Y:S03]  /*b090*/  LDC R76, c[0x0][0xbe8] ;  /* 0x0002fa00ff4c7b82 */ /* 0x001e260000000800 */
[----:B------:R-:W-:Y:S01]  /*b0a0*/  IMAD.U32 R75, RZ, RZ, UR9 ;  /* 0x00000009ff4b7e24 */ /* 0x000fe2000f8e00ff */
[----:B------:R-:W-:-:S04]  /*b0b0*/  ULDC.64 UR8, c[0x0][0xc08] ;  /* 0x0003020000087ab9 */ /* 0x000fc80000000a00 */
[----:B------:R-:W2:Y:S01]  /*b0c0*/  @P0 LDG.E R77, desc[UR18][R74.64] ;  /* 0x000000124a4d0981 */ /* 0x000ea2000c1e1900 */
[----:B------:R-:W-:-:S04]  /*b0d0*/  UISETP.NE.U32.AND UP0, UPT, UR8, URZ, UPT ;  /* 0x0000003f0800728c */ /* 0x000fc8000bf05070 */
[----:B------:R-:W-:Y:S01]  /*b0e0*/  UISETP.NE.AND.EX UP0, UPT, UR9, URZ, UPT, UP0 ;  /* 0x0000003f0900728c */ /* 0x000fe2000bf05300 */
[----:B0-----:R-:W-:-:S05]  /*b0f0*/  ISETP.NE.AND P1, PT, R76, 0x1, PT ;  /* 0x000000014c00780c */ /* 0x001fca0003f25270 */
[----:B------:R-:W-:-:S05]  /*b100*/  PLOP3.LUT P4, PT, PT, PT, UP0, 0x80, 0x0 ;  /* 0x000000000000781c */ /* 0x000fca0003f8f008 */
[----:B------:R-:W-:-:S03]  /*b110*/  @UP0 UIADD3 UR8, UP1, UR4, UR8, URZ ;  /* 0x0000000804080290 */ /* 0x000fc6000ff3e03f */
[----:B------:R-:W-:Y:S01]  /*b120*/  ULDC UR4, c[0x0][0xa88] ;  /* 0x0002a20000047ab9 */ /* 0x000fe20000000800 */
[----:B------:R-:W-:Y:S01]  /*b130*/  @UP0 UIADD3.X UR9, UR12, UR9, URZ, UP1, !UPT ;  /* 0x000000090c090290 */ /* 0x000fe20008ffe43f */
[----:B------:R-:W-:Y:S01]  /*b140*/  IMAD.U32 R19, RZ, RZ, UR4 ;  /* 0x00000004ff137e24 */ /* 0x000fe2000f8e00ff */
[----:B------:R-:W-:Y:S01]  /*b150*/  UISETP.NE.AND UP0, UPT, UR16, URZ, UPT ;  /* 0x0000003f1000728c */ /* 0x000fe2000bf05270 */
[----:B------:R-:W-:Y:S01]  /*b160*/  ULDC UR4, c[0x0][0xad4] ;  /* 0x0002b50000047ab9 */ /* 0x000fe20000000800 */
[----:B------:R-:W0:Y:S01]  /*b170*/  @P1 LDC R6, c[0x0][0xbec] ;  /* 0x0002fb00ff061b82 */ /* 0x000e220000000800 */
[----:B------:R-:W-:Y:S01]  /*b180*/  IMAD.U32 R4, RZ, RZ, UR8 ;  /* 0x00000008ff047e24 */ /* 0x000fe2000f8e00ff */
[----:B------:R-:W-:Y:S01]  /*b190*/  USEL UR4, UR16, UR4, UP0 ;  /* 0x0000000410047287 */ /* 0x000fe20008000000 */
[----:B------:R-:W-:-:S03]  /*b1a0*/  IMAD.U32 R5, RZ, RZ, UR9 ;  /* 0x00000009ff057e24 */ /* 0x000fc6000f8e00ff */
[----:B------:R-:W-:Y:S02]  /*b1b0*/  UISETP.GT.AND UP1, UPT, UR4, 0x1, UPT ;  /* 0x000000010400788c */ /* 0x000fe4000bf24270 */
[----:B------:R-:W1:Y:S01]  /*b1c0*/  @P1 LDC R9, c[0x0][0xbf0] ;  /* 0x0002fc00ff091b82 */ /* 0x000e620000000800 */
[----:B------:R0:W5:Y:S01]  /*b1d0*/  @P4 LDG.E R19, desc[UR18][R4.64] ;  /* 0x0000001204134981 */ /* 0x000162000c1e1900 */
[----:B------:R-:W-:Y:S02]  /*b1e0*/  UMOV UR19, 0x9b8 ;  /* 0x000009b800137882 */ /* 0x000fe40000000000 */
[----:B------:R-:W-:Y:S02]  /*b1f0*/  USEL UR19, UR19, 0x978, UP1 ;  /* 0x0000097813137887 */ /* 0x000fe40008800000 */
[----:B------:R-:W-:Y:S01]  /*b200*/  UISETP.NE.U32.AND UP0, UPT, UR10, URZ, UPT ;  /* 0x0000003f0a00728c */ /* 0x000fe2000bf05070 */
[----:B------:R-:W-:Y:S01]  /*b210*/  IMAD.U32 R11, RZ, RZ, UR21 ;  /* 0x00000015ff0b7e24 */ /* 0x000fe2000f8e00ff */
[----:B------:R-:W-:-:S02]  /*b220*/  UMOV UR4, URZ ;  /* 0x0000003f00047c82 */ /* 0x000fc40008000000 */
[----:B------:R-:W-:Y:S01]  /*b230*/  UISETP.NE.AND.EX UP0, UPT, UR11, URZ, UPT, UP0 ;  /* 0x0000003f0b00728c */ /* 0x000fe2000bf05300 */
[----:B------:R-:W-:Y:S01]  /*b240*/  IMAD R11, R11, 0xc0, R81 ;  /* 0x000000c00b0b7824 */ /* 0x000fe200078e0251 */
[----:B------:R-:W-:Y:S02]  /*b250*/  USEL UR9, UR15, URZ, UP1 ;  /* 0x0000003f0f097287 */ /* 0x000fe40008800000 */
[----:B------:R-:W-:Y:S02]  /*b260*/  USEL UR8, UR14, URZ, !UP0 ;  /* 0x0000003f0e087287 */ /* 0x000fe4000c000000 */
[----:B------:R-:W-:Y:S01]  /*b270*/  USEL UR18, UR13, URZ, !UP0 ;  /* 0x0000003f0d127287 */ /* 0x000fe2000c000000 */
[----:B0-----:R-:W-:Y:S01]  /*b280*/  @P1 IMAD.HI.U32 R4, R11, R6, RZ ;  /* 0x000000060b041227 */ /* 0x001fe200078e00ff */
[----:B------:R-:W-:Y:S01]  /*b290*/  ULDC.64 UR10, c[0x0][UR19+0x218] ;  /* 0x00008600130a7abb */ /* 0x000fe20008000a00 */
[----:B------:R-:W-:Y:S01]  /*b2a0*/  ULDC.64 UR12, c[0x0][UR19+0x220] ;  /* 0x00008800130c7abb */ /* 0x000fe20008000a00 */
[----:B------:R-:W-:Y:S01]  /*b2b0*/  ULDC.64 UR14, c[0x0][UR19+0x228] ;  /* 0x00008a00130e7abb */ /* 0x000fe20008000a00 */
[----:B------:R-:W-:-:S02]  /*b2c0*/  UIMAD.WIDE.U32 UR16, UR10, UR20, URZ ;  /* 0x000000140a1072a5 */ /* 0x000fc4000f8e003f */
[----:B------:R-:W-:Y:S02]  /*b2d0*/  UIMAD UR13, UR13, UR8, URZ ;  /* 0x000000080d0d72a4 */ /* 0x000fe4000f8e023f */
[----:B------:R-:W-:Y:S01]  /*b2e0*/  UIMAD UR20, UR11, UR20, URZ ;  /* 0x000000140b1472a4 */ /* 0x000fe2000f8e023f */
[----:B------:R-:W-:Y:S01]  /*b2f0*/  IMAD.MOV.U32 R7, RZ, RZ, R11 ;  /* 0x000000ffff077224 */ /* 0x000fe200078e000b */
[----:B------:R-:W-:Y:S02]  /*b300*/  UIMAD.WIDE.U32 UR10, UR12, UR8, URZ ;  /* 0x000000080c0a72a5 */ /* 0x000fe4000f8e003f */
[----:B------:R-:W-:Y:S01]  /*b310*/  UIMAD.WIDE.U32 UR22, UR14, UR9, URZ ;  /* 0x000000090e1672a5 */ /* 0x000fe2000f8e003f */
[----:B-1----:R-:W-:Y:S01]  /*b320*/  @P1 SHF.R.U32.HI R7, RZ, R9, R4 ;  /* 0x00000009ff071219 */ /* 0x002fe20000011604 */
[----:B------:R-:W-:Y:S02]  /*b330*/  UIMAD UR9, UR15, UR9, URZ ;  /* 0x000000090f0972a4 */ /* 0x000fe4000f8e023f */
[----:B------:R-:W-:-:S02]  /*b340*/  UIMAD UR13, UR12, UR18, UR13 ;  /* 0x000000120c0d72a4 */ /* 0x000fc4000f8e020d */
[----:B------:R-:W-:Y:S01]  /*b350*/  UIADD3 UR20, UR17, UR20, URZ ;  /* 0x0000001411147290 */ /* 0x000fe2000fffe03f */
[--C-:B------:R-:W-:Y:S02]  /*b360*/  IMAD.MOV R9, RZ, RZ, -R7.reuse ;  /* 0x000000ffff097224 */ /* 0x100fe400078e0a07 */
[----:B------:R-:W-:Y:S02]  /*b370*/  IMAD.U32 R4, RZ, RZ, UR22 ;  /* 0x00000016ff047e24 */ /* 0x000fe4000f8e00ff */
[----:B------:R-:W-:Y:S01]  /*b380*/  IMAD.U32 R5, RZ, RZ, UR23 ;  /* 0x00000017ff057e24 */ /* 0x000fe2000f8e00ff */
[----:B------:R-:W-:Y:S01]  /*b390*/  SHF.R.S32.HI R5, RZ, 0x1f, R7 ;  /* 0x0000001fff057819 */ /* 0x000fe20000011407 */
[----:B------:R-:W-:-:S05]  /*b3a0*/  IMAD R9, R76, R9, R11 ;  /* 0x000000094c097224 */ /* 0x000fca00078e020b */
[----:B------:R-:W-:Y:S01]  /*b3b0*/  SHF.R.S32.HI R6, RZ, 0x1f, R9 ;  /* 0x0000001fff067819 */ /* 0x000fe20000011409 */
[----:B------:R-:W-:Y:S01]  /*b3c0*/  IMAD.U32 R12, RZ, RZ, UR21 ;  /* 0x00000015ff0c7e24 */ /* 0x000fe2000f8e00ff */
        /* <DEDUP_REMOVED lines=9> */
[----:B------:R-:W-:Y:S01]  /*b460*/  ULDC.64 UR10, c[0x0][UR19+0x210] ;  /* 0x00008400130a7abb */ /* 0x000fe20008000a00 */
[----:B------:R-:W-:Y:S01]  /*b470*/  @!UP1 ULDC UR12, c[0x0][0xb50] ;  /* 0x0002d400000c9ab9 */ /* 0x000fe20000000800 */
[----:B------:R-:W-:Y:S01]  /*b480*/  IMAD R7, R9, UR11, RZ ;  /* 0x0000000b09077c24 */ /* 0x000fe2000f8e02ff */
[----:B------:R-:W-:-:S02]  /*b490*/  @!UP1 ULDC UR13, c[0x0][0xb54] ;  /* 0x0002d500000d9ab9 */ /* 0x000fc40000000800 */
[----:B------:R-:W-:Y:S01]  /*b4a0*/  IADD3.X R5, R5, UR9, R8, P2, P3 ;  /* 0x0000000905057c10 */ /* 0x000fe200097e6408 */
        /* <DEDUP_REMOVED lines=11> */
.L_x_9548:
[----:B------:R-:W2:Y:S01]  /*b560*/  LDL R13, [R1+0x40] ;  /* 0x00004000010d7983 */ /* 0x000ea20000100800 */
[----:B------:R-:W0:Y:S03]  /*b570*/  S2R R4, SR_TID.X ;  /* 0x0000000000047919 */ /* 0x000e260000002100 */
[----:B------:R-:W-:Y:S04]  /*b580*/  SHFL.IDX PT, R5, R10, RZ, 0x1c1f ;  /* 0x001c1fff0a057589 */ /* 0x000fe800000e0000 */
[----:B------:R-:W-:Y:S04]  /*b590*/  SHFL.IDX PT, R6, R9, 0x1, 0x1c1f ;  /* 0x003c1f0009067f89 */ /* 0x000fe800000e0000 */
[----:B------:R-:W-:Y:S01]  /*b5a0*/  SHFL.IDX PT, R7, R10, 0x1, 0x1c1f ;  /* 0x003c1f000a077f89 */ /* 0x000fe200000e0000 */
[----:B0-----:R-:W-:-:S05]  /*b5b0*/  VIADD R14, R4, 0xffffff80 ;  /* 0xffffff80040e7836 */ /* 0x001fca0000000000 */
[----:B------:R-:W-:-:S04]  /*b5c0*/  SHF.R.S32.HI R8, RZ, 0x1f, R14 ;  /* 0x0000001fff087819 */ /* 0x000fc8000001140e */
[----:B------:R-:W-:-:S04]  /*b5d0*/  LEA.HI R8, R8, R14, RZ, 0x7 ;  /* 0x0000000e08087211 */ /* 0x000fc800078f38ff */
[----:B------:R-:W-:Y:S01]  /*b5e0*/  LOP3.LUT R8, R8, 0xffffff80, RZ, 0xc0, !PT ;  /* 0xffffff8008087812 */ /* 0x000fe200078ec0ff */
[----:B------:R-:W0:Y:S04]  /*b5f0*/  SHFL.IDX PT, R4, R9, RZ, 0x1c1f ;  /* 0x001c1fff09047589 */ /* 0x000e2800000e0000 */
[----:B------:R-:W-:Y:S02]  /*b600*/  IMAD.IADD R8, R14, 0x1, -R8 ;  /* 0x000000010e087824 */ /* 0x000fe400078e0a08 */
[----:B-----5:R-:W-:-:S03]  /*b610*/  IMAD R19, R19, R76, RZ ;  /* 0x0000004c13137224 */ /* 0x020fc600078e02ff */
[----:B------:R-:W-:Y:S01]  /*b620*/  LOP3.LUT P0, RZ, R8, 0x3, RZ, 0xc0, !PT ;  /* 0x0000000308ff7812 */ /* 0x000fe2000780c0ff */
[----:B------:R-:W-:Y:S01]  /*b630*/  ULDC.64 UR10, c[0x0][0x208] ;  /* 0x00008200000a7ab9 */ /* 0x000fe20000000a00 */
[----:B--2---:R-:W-:-:S04]  /*b640*/  IMAD R12, R12, 0xc0, R13 ;  /* 0x000000c00c0c7824 */ /* 0x004fc800078e020d */
[C---:B------:R-:W-:Y:S01]  /*b650*/  VIADD R8, R12.reuse, 0x8 ;  /* 0x000000080c087836 */ /* 0x040fe20000000000 */
[----:B------:R-:W-:-:S04]  /*b660*/  ISETP.GE.OR P2, PT, R12, R19, P0 ;  /* 0x000000130c00720c */ /* 0x000fc80000746670 */
[----:B------:R-:W-:-:S09]  /*b670*/  ISETP.GE.OR P0, PT, R8, R19, P0 ;  /* 0x000000130800720c */ /* 0x000fd20000706670 */
[----:B0-----:R0:W-:Y:S04]  /*b680*/  @!P2 ST.E desc[UR10][R4.64], R0 ;  /* 0x000000000400a985 */ /* 0x0011e8000c10190a */
[----:B------:R0:W-:Y:S01]  /*b690*/  @!P0 ST.E desc[UR10][R6.64], R3 ;  /* 0x0000000306008985 */ /* 0x0001e2000c10190a */
[----:B------:R-:W-:-:S13]  /*b6a0*/  PLOP3.LUT P0, PT, PT, PT, UP1, 0x80, 0x0 ;  /* 0x000000000000781c */ /* 0x000fda0003f0f018 */
[----:B0-----:R-:W-:Y:S05]  /*b6b0*/  @P0 BRA `(.L_x_9549) ;  /* 0x00000008003c0947 */ /* 0x001fea0003800000 */
        /* <DEDUP_REMOVED lines=14> */
[C---:B------:R-:W-:Y:S02]  /*b7a0*/  IADD3 R25, P3, R16.reuse, 0x4800, RZ ;  /* 0x0000480010197810 */ /* 0x040fe40007f7e0ff */
[C---:B------:R-:W-:Y:S02]  /*b7b0*/  IADD3 R29, P4, R16.reuse, 0x6000, RZ ;  /* 0x00006000101d7810 */ /* 0x040fe40007f9e0ff */
[----:B------:R-:W-:Y:S02]  /*b7c0*/  LOP3.LUT R5, R16, 0x180, RZ, 0xc0, !PT ;  /* 0x0000018010057812 */ /* 0x000fe400078ec0ff */
[----:B------:R-:W-:-:S02]  /*b7d0*/  LOP3.LUT R8, R9, 0x180, RZ, 0xc0, !PT ;  /* 0x0000018009087812 */ /* 0x000fc400078ec0ff */
[----:B------:R-:W-:Y:S02]  /*b7e0*/  LOP3.LUT R12, R13, 0x180, RZ, 0xc0, !PT ;  /* 0x000001800d0c7812 */ /* 0x000fe400078ec0ff */
[----:B------:R-:W-:Y:S02]  /*b7f0*/  LOP3.LUT R24, R25, 0x180, RZ, 0xc0, !PT ;  /* 0x0000018019187812 */ /* 0x000fe400078ec0ff */
[----:B------:R-:W-:Y:S02]  /*b800*/  LOP3.LUT R28, R29, 0x180, RZ, 0xc0, !PT ;  /* 0x000001801d1c7812 */ /* 0x000fe400078ec0ff */
[----:B------:R-:W-:Y:S02]  /*b810*/  SHF.R.U64 R5, R5, 0x3, RZ ;  /* 0x0000000305057819 */ /* 0x000fe400000012ff */
[----:B------:R-:W-:Y:S02]  /*b820*/  IADD3 R3, P5, R16, 0x7800, RZ ;  /* 0x0000780010037810 */ /* 0x000fe40007fbe0ff */
[----:B------:R-:W-:-:S02]  /*b830*/  SHF.R.U64 R8, R8, 0x3, RZ ;  /* 0x0000000308087819 */ /* 0x000fc400000012ff */
[----:B------:R-:W-:Y:S01]  /*b840*/  SHF.R.U64 R12, R12, 0x3, RZ ;  /* 0x000000030c0c7819 */ /* 0x000fe200000012ff */
[----:B------:R-:W-:Y:S01]  /*b850*/  IMAD.X R33, RZ, RZ, R17, P5 ;  /* 0x000000ffff217224 */ /* 0x000fe200028e0611 */
[----:B------:R-:W-:Y:S02]  /*b860*/  SHF.R.U64 R24, R24, 0x3, RZ ;  /* 0x0000000318187819 */ /* 0x000fe400000012ff */
[----:B------:R-:W-:Y:S02]  /*b870*/  SHF.R.U64 R28, R28, 0x3, RZ ;  /* 0x000000031c1c7819 */ /* 0x000fe400000012ff */
[----:B------:R-:W-:Y:S02]  /*b880*/  LOP3.LUT R16, R5, R16, RZ, 0x3c, !PT ;  /* 0x0000001005107212 */ /* 0x000fe400078e3cff */
[----:B------:R-:W-:Y:S02]  /*b890*/  SHF.R.S32.HI R20, RZ, 0x1f, R75 ;  /* 0x0000001fff147819 */ /* 0x000fe4000001144b */
[----:B------:R-:W-:Y:S01]  /*b8a0*/  LOP3.LUT R0, R3, 0x180, RZ, 0xc0, !PT ;  /* 0x0000018003007812 */ /* 0x000fe200078ec0ff */
[----:B------:R0:W5:Y:S01]  /*b8b0*/  LD.E.128 R4, desc[UR10][R16.64] ;  /* 0x0000000a10047980 */ /* 0x000162000c101d00 */
        /* <DEDUP_REMOVED lines=8> */
[----:B------:R-:W-:Y:S01]  /*b940*/  LEA.HI R20, R20, R75, RZ, 0x2 ;  /* 0x0000004b14147211 */ /* 0x000fe200078f10ff */
[----:B0-----:R-:W0:Y:S01]  /*b950*/  @P1 LDC R17, c[0x0][0xbf0] ;  /* 0x0002fc00ff111b82 */ /* 0x001e220000000800 */
[----:B------:R-:W-:Y:S01]  /*b960*/  SHF.R.U64 R0, R0, 0x3, RZ ;  /* 0x0000000300007819 */ /* 0x000fe200000012ff */
[----:B------:R-:W-:Y:S01]  /*b970*/  UIMAD UR9, UR14, UR12, URZ ;  /* 0x0000000c0e0972a4 */ /* 0x000fe2000f8e023f */
[----:B------:R-:W-:Y:S01]  /*b980*/  LOP3.LUT R20, R20, 0xfffffffc, RZ, 0xc0, !PT ;  /* 0xfffffffc14147812 */ /* 0x000fe200078ec0ff */
[----:B------:R-:W5:Y:S01]  /*b990*/  LD.E.128 R8, desc[UR10][R8.64] ;  /* 0x0000000a08087980 */ /* 0x000f62000c101d00 */
[----:B------:R-:W-:Y:S01]  /*b9a0*/  LOP3.LUT R32, R0, R3, RZ, 0x3c, !PT ;  /* 0x0000000300207212 */ /* 0x000fe200078e3cff */
[----:B------:R-:W-:-:S02]  /*b9b0*/  ULDC.64 UR14, c[0x0][0xaf0] ;  /* 0x0002bc00000e7ab9 */ /* 0x000fc40000000a00 */
[----:B------:R-:W-:Y:S01]  /*b9c0*/  IMAD.IADD R20, R75, 0x1, -R20 ;  /* 0x000000014b147824 */ /* 0x000fe200078e0a14 */
[----:B------:R-:W5:Y:S01]  /*b9d0*/  LD.E.128 R12, desc[UR10][R12.64] ;  /* 0x0000000a0c0c7980 */ /* 0x000f62000c101d00 */
[----:B------:R-:W-:Y:S01]  /*b9e0*/  IMAD.U32 R3, RZ, RZ, UR16 ;  /* 0x00000010ff037e24 */ /* 0x000fe2000f8e00ff */
[----:B------:R-:W-:Y:S01]  /*b9f0*/  UIMAD UR9, UR4, UR13, UR9 ;  /* 0x0000000d040972a4 */ /* 0x000fe2000f8e0209 */
[----:B------:R-:W-:Y:S01]  /*ba00*/  IMAD R0, R20, 0x60, R74 ;  /* 0x0000006014007824 */ /* 0x000fe200078e024a */
[----:B------:R-:W5:Y:S04]  /*ba10*/  LD.E.128 R24, desc[UR10][R24.64] ;  /* 0x0000000a18187980 */ /* 0x000f68000c101d00 */
[----:B------:R-:W5:Y:S04]  /*ba20*/  LD.E.128 R28, desc[UR10][R28.64] ;  /* 0x0000000a1c1c7980 */ /* 0x000f68000c101d00 */
[----:B------:R-:W5:Y:S01]  /*ba30*/  LD.E.128 R32, desc[UR10][R32.64] ;  /* 0x0000000a20207980 */ /* 0x000f62000c101d00 */
[----:B------:R-:W-:Y:S01]  /*ba40*/  UIMAD.WIDE.U32 UR10, UR4, UR12, URZ ;  /* 0x0000000c040a72a5 */ /* 0x000fe2000f8e003f */
[----:B------:R-:W-:-:S02]  /*ba50*/  IMAD R20, R3, 0xc0, R0 ;  /* 0x000000c003147824 */ /* 0x000fc400078e0200 */
[----:B------:R-:W-:Y:S01]  /*ba60*/  ULDC.64 UR12, c[0x0][0xae8] ;  /* 0x0002ba00000c7ab9 */ /* 0x000fe20000000a00 */
[----:B------:R-:W-:Y:S01]  /*ba70*/  UIADD3 UR11, UR11, UR9, URZ ;  /* 0x000000090b0b7290 */ /* 0x000fe2000fffe03f */
[----:B-1----:R-:W-:Y:S01]  /*ba80*/  @P1 IMAD.HI.U32 R0, R20, R21, RZ ;  /* 0x0000001514001227 */ /* 0x002fe200078e00ff */
[----:B------:R-:W-:Y:S01]  /*ba90*/  USHF.R.S32.HI UR4, URZ, 0x1f, UR8 ;  /* 0x0000001f3f047899 */ /* 0x000fe20008011408 */
[----:B------:R-:W-:Y:S01]  /*baa0*/  @!PT LDS RZ, [RZ] ;  /* 0x00000000fffff984 */ /* 0x000fe20000000800 */
[----:B------:R-:W-:Y:S01]  /*bab0*/  @!PT LDS RZ, [RZ] ;  /* 0x00000000fffff984 */ /* 0x000fe20000000800 */
[----:B------:R-:W-:Y:S01]  /*bac0*/  @!PT LDS RZ, [RZ] ;  /* 0x00000000fffff984 */ /* 0x000fe20000000800 */
[----:B------:R-:W-:Y:S01]  /*bad0*/  @!PT LDS RZ, [RZ] ;  /* 0x00000000fffff984 */ /* 0x000fe20000000800 */
[----:B------:R1:W-:Y:S06]  /*bae0*/  MEMBAR.ALL.CTA ;  /* 0x0000000000007992 */ /* 0x0003ec0000008000 */
[----:B-1----:R-:W1:Y:S01]  /*baf0*/  FENCE.VIEW.ASYNC.S ;  /* 0x00000000000073c6 */ /* 0x002e620000000000 */
[----:B------:R-:W-:Y:S01]  /*bb00*/  UIMAD.WIDE.U32 UR10, UR17, UR12, UR10 ;  /* 0x0000000c110a72a5 */ /* 0x000fe2000f8e000a */
[----:B------:R-:W-:Y:S01]  /*bb10*/  IMAD.MOV.U32 R3, RZ, RZ, R20 ;  /* 0x000000ffff037224 */ /* 0x000fe200078e0014 */
[----:B------:R-:W-:Y:S01]  /*bb20*/  UIMAD UR4, UR4, UR14, URZ ;  /* 0x0000000e040472a4 */ /* 0x000fe2000f8e023f */
[----:B0-----:R-:W-:Y:S01]  /*bb30*/  @P1 SHF.R.U32.HI R3, RZ, R17, R0 ;  /* 0x00000011ff031219 */ /* 0x001fe20000011600 */
[----:B------:R-:W-:-:S02]  /*bb40*/  UIMAD UR11, UR17, UR13, UR11 ;  /* 0x0000000d110b72a4 */ /* 0x000fc4000f8e020b */
[----:B------:R-:W-:Y:S01]  /*bb50*/  UIMAD UR4, UR8, UR15, UR4 ;  /* 0x0000000f080472a4 */ /* 0x000fe2000f8e0204 */
[--C-:B------:R-:W-:Y:S01]  /*bb60*/  SHF.R.S32.HI R0, RZ, 0x1f, R3.reuse ;  /* 0x0000001fff007819 */ /* 0x100fe20000011403 */
[----:B------:R-:W-:Y:S01]  /*bb70*/  UIMAD.WIDE.U32 UR8, UR8, UR14, UR10 ;  /* 0x0000000e080872a5 */ /* 0x000fe2000f8e000a */
[----:B------:R-:W-:Y:S02]  /*bb80*/  IMAD.MOV R21, RZ, RZ, -R3 ;  /* 0x000000ffff157224 */ /* 0x000fe400078e0a03 */
[----:B------:R-:W-:Y:S01]  /*bb90*/  ULDC.64 UR10, c[0x0][0xae0] ;  /* 0x0002b800000a7ab9 */ /* 0x000fe20000000a00 */
[----:B------:R-:W-:Y:S01]  /*bba0*/  UIADD3 UR4, UR9, UR4, URZ ;  /* 0x0000000409047290 */ /* 0x000fe2000fffe03f */
[----:B------:R-:W-:Y:S02]  /*bbb0*/  IMAD R0, R0, UR10, RZ ;  /* 0x0000000a00007c24 */ /* 0x000fe4000f8e02ff */
[----:B------:R-:W-:Y:S02]  /*bbc0*/  IMAD R21, R76, R21, R20 ;  /* 0x000000154c157224 */ /* 0x000fe400078e0214 */
[----:B------:R-:W-:-:S02]  /*bbd0*/  IMAD R23, R3, UR11, R0 ;  /* 0x0000000b03177c24 */ /* 0x000fc4000f8e0200 */
[----:B------:R-:W-:Y:S01]  /*bbe0*/  IMAD.U32 R17, RZ, RZ, UR9 ;  /* 0x00000009ff117e24 */ /* 0x000fe2000f8e00ff */
[----:B------:R-:W-:Y:S01]  /*bbf0*/  SHF.R.S32.HI R0, RZ, 0x1f, R21 ;  /* 0x0000001fff007819 */ /* 0x000fe20000011415 */
[----:B------:R-:W-:Y:S01]  /*bc00*/  IMAD.U32 R16, RZ, RZ, UR8 ;  /* 0x00000008ff107e24 */ /* 0x000fe2000f8e00ff */
[----:B------:R-:W-:Y:S01]  /*bc10*/  ULDC.64 UR8, c[0x0][0xad8] ;  /* 0x0002b60000087ab9 */ /* 0x000fe20000000a00 */
[----:B------:R-:W-:Y:S02]  /*bc20*/  IMAD.U32 R17, RZ, RZ, UR4 ;  /* 0x00000004ff117e24 */ /* 0x000fe4000f8e00ff */
[----:B------:R-:W-:Y:S02]  /*bc30*/  IMAD R0, R0, UR8, RZ ;  /* 0x0000000800007c24 */ /* 0x000fe4000f8e02ff */
[----:B------:R-:W-:-:S04]  /*bc40*/  IMAD.WIDE.U32 R16, R3, UR10, R16 ;  /* 0x0000000a03107c25 */ /* 0x000fc8000f8e0010 */
[----:B------:R-:W-:Y:S02]  /*bc50*/  IMAD.U32 R20, RZ, RZ, UR16 ;  /* 0x00000010ff147e24 */ /* 0x000fe4000f8e00ff */
[----:B------:R-:W-:Y:S02]  /*bc60*/  IMAD.IADD R17, R17, 0x1, R23 ;  /* 0x0000000111117824 */ /* 0x000fe400078e0217 */
[C---:B------:R-:W-:Y:S02]  /*bc70*/  IMAD R3, R21.reuse, UR9, R0 ;  /* 0x0000000915037c24 */ /* 0x040fe4000f8e0200 */
[----:B------:R-:W-:Y:S01]  /*bc80*/  IMAD R0, R20, 0xc0, R74 ;  /* 0x000000c014007824 */ /* 0x000fe200078e024a */
[----:B------:R-:W-:Y:S01]  /*bc90*/  UIADD3 UR4, UR37, 0x31c20, URZ ;  /* 0x00031c2025047890 */ /* 0x000fe2000fffe03f */
[----:B------:R-:W-:Y:S01]  /*bca0*/  IMAD.WIDE.U32 R16, R21, UR8, R16 ;  /* 0x0000000815107c25 */ /* 0x000fe2000f8e0010 */
[----:B------:R-:W-:Y:S02]  /*bcb0*/  ULDC.64 UR8, c[0x0][0xa80] ;  /* 0x0002a00000087ab9 */ /* 0x000fe40000000a00 */
[----:B------:R-:W-:Y:S01]  /*bcc0*/  ISETP.GE.AND P0, PT, R0, R19, PT ;  /* 0x000000130000720c */ /* 0x000fe20003f06270 */
[----:B------:R-:W-:Y:S01]  /*bcd0*/  IMAD.IADD R3, R17, 0x1, R3 ;  /* 0x0000000111037824 */ /* 0x000fe200078e0203 */
[----:B------:R-:W-:Y:S01]  /*bce0*/  UPRMT UR4, URZ, 0x654, UR4 ;  /* 0x000006543f047896 */ /* 0x000fe20008000004 */
[----:B------:R-:W-:-:S04]  /*bcf0*/  LEA R23, P1, R16, UR8, 0x1 ;  /* 0x0000000810177c11 */ /* 0x000fc8000f8208ff */
[----:B------:R-:W-:Y:S01]  /*bd00*/  LEA.HI.X R3, R16, UR9, R3, 0x1, P1 ;  /* 0x0000000910037c11 */ /* 0x000fe200088f0c03 */
[----:B-1----:R0:W1:Y:S01]  /*bd10*/  SHFL.IDX PT, R20, R23, RZ, 0x1c1f ;  /* 0x001c1fff17147589 */ /* 0x00206200000e0000 */
[----:B------:R-:W-:Y:S02]  /*bd20*/  BSSY B1, `(.L_x_9550) ;  /* 0x0000013000017945 */ /* 0x000fe40003800000 */
[----:B------:R-:W-:Y:S01]  /*bd30*/  SYNCS.ARRIVE.TRANS64.RED.A1T0 RZ, [UR4], RZ ;  /* 0x000000ffffff79a7 */ /* 0x000fe20008100404 */
        /* <DEDUP_REMOVED lines=11> */
[----:B--2---:R-:W-:Y:S01]  /*bdf0*/  @!P0 IMAD.WIDE R16, R18, 0x2, R20 ;  /* 0x0000000212108825 */ /* 0x004fe200078e0214 */
[-C--:B------:R-:W-:Y:S02]  /*be00*/  @!P1 LEA.HI.X R37, R22, R21.reuse, R41, 0x1, P3 ;  /* 0x0000001516259211 */ /* 0x080fe400018f0c29 */
[----:B------:R-:W-:Y:S02]  /*be10*/  @!P2 LEA.HI.X R39, R144, R21, R40, 0x1, P4 ;  /* 0x000000159027a211 */ /* 0x000fe400020f0c28 */
[----:B-----5:R3:W-:Y:S04]  /*be20*/  @!P0 ST.E.128 desc[UR8][R16.64], R4 ;  /* 0x0000000410008985 */ /* 0x0207e8000c101d08 */
[----:B------:R3:W-:Y:S04]  /*be30*/  @!P1 ST.E.128 desc[UR8][R36.64], R12 ;  /* 0x0000000c24009985 */ /* 0x0007e8000c101d08 */
[----:B------:R3:W-:Y:S02]  /*be40*/  @!P2 ST.E.128 desc[UR8][R38.64], R28 ;  /* 0x0000001c2600a985 */ /* 0x0007e4000c101d08 */
.L_x_9551:
[----:B------:R-:W-:Y:S05]  /*be50*/  BSYNC B1 ;  /* 0x0000000000017941 */ /* 0x000fea0003800000 */
.L_x_9550:
[----:B------:R-:W-:Y:S01]  /*be60*/  VIADD R0, R0, 0x60 ;  /* 0x0000006000007836 */ /* 0x000fe20000000000 */
[----:B---3-5:R3:W4:Y:S04]  /*be70*/  SHFL.IDX PT, R7, R3, 0x1, 0x1c1f ;  /* 0x003c1f0003077f89 */ /* 0x02872800000e0000 */
[----:B------:R-:W-:Y:S01]  /*be80*/  ISETP.GE.AND P0, PT, R0, R19, PT ;  /* 0x000000130000720c */ /* 0x000fe20003f06270 */
[----:B------:R3:W0:-:S12]  /*be90*/  SHFL.IDX PT, R6, R23, 0x1, 0x1c1f ;  /* 0x003c1f0017067f89 */ /* 0x00061800000e0000 */
[----:B---3--:R-:W-:Y:S05]  /*bea0*/  @P0 BRA `(.L_x_9552) ;  /* 0x00000018001c0947 */ /* 0x008fea0003800000 */
[----:B------:R-:W-:Y:S01]  /*beb0*/  ULDC UR4, c[0x0][0xac8] ;  /* 0x0002b20000047ab9 */ /* 0x000fe20000000800 */
[----:B------:R-:W-:Y:S01]  /*bec0*/  ULDC.64 UR8, c[0x0][0x208] ;  /* 0x0000820000087ab9 */ /* 0x000fe20000000a00 */
[----:B------:R-:W-:Y:S02]  /*bed0*/  ISETP.GE.AND P2, PT, R22, UR4, PT ;  /* 0x0000000416007c0c */ /* 0x000fe4000bf46270 */
[----:B------:R-:W-:-:S11]  /*bee0*/  ISETP.GE.AND P1, PT, R18, UR4, PT ;  /* 0x0000000412007c0c */ /* 0x000fd6000bf26270 */
[----:B0-----:R-:W-:Y:S02]  /*bef0*/  @!P2 LEA R12, P0, R22, R6, 0x1 ;  /* 0x00000006160ca211 */ /* 0x001fe400078008ff */
[----:B----4-:R-:W-:Y:S02]  /*bf00*/  @!P1 IMAD.WIDE R4, R18, 0x2, R6 ;  /* 0x0000000212049825 */ /* 0x010fe400078e0206 */
[----:B------:R-:W-:Y:S02]  /*bf10*/  @!P2 LEA.HI.X R13, R22, R7, R41, 0x1, P0 ;  /* 0x00000007160da211 */ /* 0x000fe400000f0c29 */
[----:B------:R-:W-:Y:S01]  /*bf20*/  ISETP.GE.AND P0, PT, R144, UR4, PT ;  /* 0x0000000490007c0c */ /* 0x000fe2000bf06270 */
[----:B------:R0:W-:Y:S04]  /*bf30*/  @!P1 ST.E.128 desc[UR8][R4.64], R8 ;  /* 0x0000000804009985 */ /* 0x0001e8000c101d08 */
[----:B------:R0:W-:Y:S08]  /*bf40*/  @!P2 ST.E.128 desc[UR8][R12.64], R24 ;  /* 0x000000180c00a985 */ /* 0x0001f0000c101d08 */
[----:B------:R-:W-:Y:S05]  /*bf50*/  @P0 BRA `(.L_x_9552) ;  /* 0x0000001400f00947 */ /* 0x000fea0003800000 */
[----:B0-----:R-:W-:Y:S01]  /*bf60*/  LEA R4, P0, R144, R6, 0x1 ;  /* 0x0000000690047211 */ /* 0x001fe200078008ff */
[----:B------:R-:W-:-:S03]  /*bf70*/  ULDC.64 UR8, c[0x0][0x208] ;  /* 0x0000820000087ab9 */ /* 0x000fc60000000a00 */
[----:B------:R-:W-:-:S05]  /*bf80*/  LEA.HI.X R5, R144, R7, R40, 0x1, P0 ;  /* 0x0000000790057211 */ /* 0x000fca00000f0c28 */
[----:B------:R0:W-:Y:S01]  /*bf90*/  ST.E.128 desc[UR8][R4.64], R32 ;  /* 0x0000002004007985 */ /* 0x0001e2000c101d08 */
[----:B------:R-:W-:Y:S05]  /*bfa0*/  BRA `(.L_x_9552) ;  /* 0x0000001400dc7947 */ /* 0x000fea0003800000 */
.L_x_9549:
        /* <DEDUP_REMOVED lines=12> */
[----:B------:R-:W-:Y:S01]  /*c070*/  ULDC.64 UR12, c[0x0][0xb38] ;  /* 0x0002ce00000c7ab9 */ /* 0x000fe20000000a00 */
[----:B------:R-:W-:Y:S01]  /*c080*/  BSSY B1, `(.L_x_9553) ;  /* 0x0000063000017945 */ /* 0x000fe20003800000 */
[----:B------:R-:W-:Y:S01]  /*c090*/  UIMAD.WIDE.U32 UR10, UR16, UR12, UR10 ;  /* 0x0000000c100a72a5 */ /* 0x000fe2000f8e000a */
[----:B------:R-:W-:-:S02]  /*c0a0*/  SHF.R.S32.HI R26, RZ, 0x1f, R145 ;  /* 0x0000001fff1a7819 */ /* 0x000fc40000011491 */
[----:B------:R-:W-:Y:S01]  /*c0b0*/  SHF.R.S32.HI R27, RZ, 0x1f, R146 ;  /* 0x0000001fff1b7819 */ /* 0x000fe20000011492 */
[----:B------:R-:W-:Y:S01]  /*c0c0*/  UIMAD UR11, UR16, UR13, UR11 ;  /* 0x0000000d100b72a4 */ /* 0x000fe2000f8e020b */
[----:B------:R-:W-:Y:S02]  /*c0d0*/  SHF.R.S32.HI R74, RZ, 0x1f, R147 ;  /* 0x0000001fff4a7819 */ /* 0x000fe40000011493 */
[----:B------:R-:W-:Y:S01]  /*c0e0*/  ULDC.64 UR12, c[0x0][0xb40] ;  /* 0x0002d000000c7ab9 */ /* 0x000fe20000000a00 */
[----:B------:R-:W-:Y:S01]  /*c0f0*/  SHF.R.S32.HI R75, RZ, 0x1f, R148 ;  /* 0x0000001fff4b7819 */ /* 0x000fe20000011494 */
[----:B------:R-:W-:Y:S01]  /*c100*/  UIMAD UR4, UR4, UR12, URZ ;  /* 0x0000000c040472a4 */ /* 0x000fe2000f8e023f */
[----:B------:R-:W-:Y:S02]  /*c110*/  SHF.R.S32.HI R77, RZ, 0x1f, R149 ;  /* 0x0000001fff4d7819 */ /* 0x000fe40000011495 */
[----:B------:R-:W-:Y:S01]  /*c120*/  SHF.R.S32.HI R78, RZ, 0x1f, R150 ;  /* 0x0000001fff4e7819 */ /* 0x000fe20000011496 */
[----:B------:R-:W-:Y:S01]  /*c130*/  UIMAD UR4, UR8, UR13, UR4 ;  /* 0x0000000d080472a4 */ /* 0x000fe2000f8e0204 */
[----:B0-----:R-:W-:Y:S01]  /*c140*/  @P1 IMAD.HI.U32 R0, R11, R0, RZ ;  /* 0x000000000b001227 */ /* 0x001fe200078e00ff */
[----:B------:R-:W-:Y:S01]  /*c150*/  UIMAD.WIDE.U32 UR8, UR8, UR12, UR10 ;  /* 0x0000000c080872a5 */ /* 0x000fe2000f8e000a */
[----:B------:R-:W-:-:S02]  /*c160*/  SHF.R.S32.HI R79, RZ, 0x1f, R151 ;  /* 0x0000001fff4f7819 */ /* 0x000fc40000011497 */
[----:B------:R-:W-:Y:S01]  /*c170*/  ULDC.64 UR10, c[0x0][0xb48] ;  /* 0x0002d200000a7ab9 */ /* 0x000fe20000000a00 */
[----:B------:R-:W-:Y:S01]  /*c180*/  UIADD3 UR9, UR9, UR4, URZ ;  /* 0x0000000409097290 */ /* 0x000fe2000fffe03f */
[----:B------:R-:W-:Y:S02]  /*c190*/  SHF.R.S32.HI R80, RZ, 0x1f, R152 ;  /* 0x0000001fff507819 */ /* 0x000fe40000011498 */
[----:B-1----:R-:W-:Y:S01]  /*c1a0*/  @P1 SHF.R.U32.HI R3, RZ, R5, R0 ;  /* 0x00000005ff031219 */ /* 0x002fe20000011600 */
        /* <DEDUP_REMOVED lines=10> */
[----:B------:R-:W-:Y:S02]  /*c250*/  IMAD R0, R0, UR10, RZ ;  /* 0x0000000a00007c24 */ /* 0x000fe4000f8e02ff */
[----:B------:R-:W-:Y:S01]  /*c260*/  IMAD.U32 R4, RZ, RZ, UR8 ;  /* 0x00000008ff047e24 */ /* 0x000fe2000f8e00ff */
[----:B------:R-:W-:Y:S01]  /*c270*/  ULDC.64 UR8, c[0x0][0xb28] ;  /* 0x0002ca0000087ab9 */ /* 0x000fe20000000a00 */
[----:B------:R-:W-:Y:S01]  /*c280*/  IMAD.U32 R5, RZ, RZ, UR4 ;  /* 0x00000004ff057e24 */ /* 0x000fe2000f8e00ff */
[----:B------:R-:W-:Y:S01]  /*c290*/  UIADD3 UR4, UR37, 0x31c20, URZ ;  /* 0x00031c2025047890 */ /* 0x000fe2000fffe03f */
[C---:B------:R-:W-:Y:S01]  /*c2a0*/  IMAD R9, R3.reuse, UR11, R0 ;  /* 0x0000000b03097c24 */ /* 0x040fe2000f8e0200 */
[----:B------:R-:W-:Y:S01]  /*c2b0*/  SHF.R.S32.HI R0, RZ, 0x1f, R7 ;  /* 0x0000001fff007819 */ /* 0x000fe20000011407 */
[----:B------:R-:W-:Y:S01]  /*c2c0*/  IMAD.WIDE.U32 R4, R3, UR10, R4 ;  /* 0x0000000a03047c25 */ /* 0x000fe2000f8e0004 */
[----:B------:R-:W-:-:S03]  /*c2d0*/  UPRMT UR4, URZ, 0x654, UR4 ;  /* 0x000006543f047896 */ /* 0x000fc60008000004 */
[----:B------:R-:W-:Y:S02]  /*c2e0*/  IMAD R0, R0, UR8, RZ ;  /* 0x0000000800007c24 */ /* 0x000fe4000f8e02ff */
[----:B------:R-:W-:Y:S02]  /*c2f0*/  IMAD.IADD R5, R5, 0x1, R9 ;  /* 0x0000000105057824 */ /* 0x000fe400078e0209 */
[C---:B------:R-:W-:Y:S02]  /*c300*/  IMAD R3, R7.reuse, UR9, R0 ;  /* 0x0000000907037c24 */ /* 0x040fe4000f8e0200 */
[----:B------:R-:W-:Y:S01]  /*c310*/  IMAD.WIDE.U32 R4, R7, UR8, R4 ;  /* 0x0000000807047c25 */ /* 0x000fe2000f8e0004 */
[----:B------:R-:W-:Y:S01]  /*c320*/  ULDC.64 UR8, c[0x0][0xb00] ;  /* 0x0002c00000087ab9 */ /* 0x000fe20000000a00 */
[----:B------:R-:W-:Y:S02]  /*c330*/  SYNCS.ARRIVE.TRANS64.RED.A1T0 RZ, [UR4], RZ ;  /* 0x000000ffffff79a7 */ /* 0x000fe40008100404 */
        /* <DEDUP_REMOVED lines=12> */
[----:B------:R-:W-:-:S02]  /*c400*/  ISETP.GE.AND P3, PT, R152, UR4, PT ;  /* 0x0000000498007c0c */ /* 0x000fc4000bf66270 */
[----:B------:R-:W-:-:S03]  /*c410*/  ISETP.GE.AND P4, PT, R151, UR4, PT ;  /* 0x0000000497007c0c */ /* 0x000fc6000bf86270 */
[----:B-1----:R-:W-:-:S04]  /*c420*/  @!P1 LEA R10, P6, R155, R4, 0x2 ;  /* 0x000000049b0a9211 */ /* 0x002fc800078c10ff */
[----:B--2---:R-:W-:Y:S01]  /*c430*/  @!P1 LEA.HI.X R11, R155, R5, R83, 0x2, P6 ;  /* 0x000000059b0b9211 */ /* 0x004fe200030f1453 */
[----:B------:R-:W-:Y:S01]  /*c440*/  @!P5 IMAD.WIDE R6, R157, 0x4, R4 ;  /* 0x000000049d06d825 */ /* 0x000fe200078e0204 */
[----:B------:R-:W-:-:S04]  /*c450*/  @!P0 LEA R12, P6, R154, R4, 0x2 ;  /* 0x000000049a0c8211 */ /* 0x000fc800078c10ff */
[-C--:B------:R-:W-:Y:S01]  /*c460*/  @!P0 LEA.HI.X R13, R154, R5.reuse, R82, 0x2, P6 ;  /* 0x000000059a0d8211 */ /* 0x080fe200030f1452 */
[----:B------:R1:W-:Y:S01]  /*c470*/  @!P5 ST.E.64 desc[UR8][R6.64], R20 ;  /* 0x000000140600d985 */ /* 0x0003e2000c101b08 */
[CC--:B------:R-:W-:Y:S02]  /*c480*/  @!P3 LEA R16, P5, R152.reuse, R4.reuse, 0x2 ;  /* 0x000000049810b211 */ /* 0x0c0fe400078a10ff */
[-C--:B------:R-:W-:Y:S01]  /*c490*/  @!P4 LEA R24, P6, R151, R4.reuse, 0x2 ;  /* 0x000000049718c211 */ /* 0x080fe200078c10ff */
[----:B------:R2:W-:Y:S01]  /*c4a0*/  @!P1 ST.E.64 desc[UR8][R10.64], R28 ;  /* 0x0000001c0a009985 */ /* 0x0005e2000c101b08 */
[----:B------:R-:W-:Y:S02]  /*c4b0*/  @!P2 LEA R14, P1, R153, R4, 0x2 ;  /* 0x00000004990ea211 */ /* 0x000fe400078210ff */
[----:B------:R-:W-:Y:S01]  /*c4c0*/  @!P3 LEA.HI.X R17, R152, R5, R80, 0x2, P5 ;  /* 0x000000059811b211 */ /* 0x000fe200028f1450 */
[----:B------:R-:W-:Y:S01]  /*c4d0*/  @!P0 ST.E.64 desc[UR8][R12.64], R32 ;  /* 0x000000200c008985 */ /* 0x000fe2000c101b08 */
[----:B------:R-:W-:-:S02]  /*c4e0*/  ISETP.GE.AND P0, PT, R150, UR4, PT ;  /* 0x0000000496007c0c */ /* 0x000fc4000bf06270 */
[-C--:B------:R-:W-:Y:S02]  /*c4f0*/  @!P2 LEA.HI.X R15, R153, R5.reuse, R81, 0x2, P1 ;  /* 0x00000005990fa211 */ /* 0x080fe400008f1451 */
[----:B------:R-:W-:Y:S02]  /*c500*/  ISETP.GE.AND P1, PT, R149, UR4, PT ;  /* 0x0000000495007c0c */ /* 0x000fe4000bf26270 */
[----:B------:R-:W-:Y:S01]  /*c510*/  @!P4 LEA.HI.X R25, R151, R5, R79, 0x2, P6 ;  /* 0x000000059719c211 */ /* 0x000fe200030f144f */
[----:B------:R3:W-:Y:S01]  /*c520*/  @!P2 ST.E.64 desc[UR8][R14.64], R36 ;  /* 0x000000240e00a985 */ /* 0x0007e2000c101b08 */
[----:B------:R-:W-:-:S03]  /*c530*/  ISETP.GE.AND P2, PT, R146, UR4, PT ;  /* 0x0000000492007c0c */ /* 0x000fc6000bf46270 */
[----:B------:R4:W-:Y:S01]  /*c540*/  @!P3 ST.E.64 desc[UR8][R16.64], R40 ;  /* 0x000000281000b985 */ /* 0x0009e2000c101b08 */
[----:B------:R-:W-:Y:S02]  /*c550*/  ISETP.GE.AND P3, PT, R147, UR4, PT ;  /* 0x0000000493007c0c */ /* 0x000fe4000bf66270 */
[-C--:B-1----:R-:W-:Y:S01]  /*c560*/  @!P0 LEA R6, P5, R150, R4.reuse, 0x2 ;  /* 0x0000000496068211 */ /* 0x082fe200078a10ff */
[----:B------:R1:W-:Y:S01]  /*c570*/  @!P4 ST.E.64 desc[UR8][R24.64], R44 ;  /* 0x0000002c1800c985 */ /* 0x0003e2000c101b08 */
[----:B------:R-:W-:Y:S02]  /*c580*/  ISETP.GE.AND P4, PT, R148, UR4, PT ;  /* 0x0000000494007c0c */ /* 0x000fe4000bf86270 */
[-C--:B------:R-:W-:Y:S02]  /*c590*/  @!P0 LEA.HI.X R7, R150, R5.reuse, R78, 0x2, P5 ;  /* 0x0000000596078211 */ /* 0x080fe400028f144e */
[----:B------:R-:W-:Y:S02]  /*c5a0*/  ISETP.GE.AND P5, PT, R145, UR4, PT ;  /* 0x0000000491007c0c */ /* 0x000fe4000bfa6270 */
[C---:B--2---:R-:W-:Y:S01]  /*c5b0*/  @!P1 LEA R10, P6, R149.reuse, R4, 0x2 ;  /* 0x00000004950a9211 */ /* 0x044fe200078c10ff */
[----:B------:R1:W-:Y:S03]  /*c5c0*/  @!P0 ST.E.64 desc[UR8][R6.64], R48 ;  /* 0x0000003006008985 */ /* 0x0003e6000c101b08 */
[----:B------:R-:W-:-:S02]  /*c5d0*/  @!P1 LEA.HI.X R11, R149, R5, R77, 0x2, P6 ;  /* 0x00000005950b9211 */ /* 0x000fc400030f144d */
[-C--:B---3--:R-:W-:Y:S02]  /*c5e0*/  @!P3 LEA R14, P6, R147, R4.reuse, 0x2 ;  /* 0x00000004930eb211 */ /* 0x088fe400078c10ff */
[-C--:B------:R-:W-:Y:S01]  /*c5f0*/  @!P4 LEA R12, P0, R148, R4.reuse, 0x2 ;  /* 0x00000004940cc211 */ /* 0x080fe200078010ff */
[----:B------:R1:W-:Y:S01]  /*c600*/  @!P1 ST.E.64 desc[UR8][R10.64], R52 ;  /* 0x000000340a009985 */ /* 0x0003e2000c101b08 */
[-C--:B----4-:R-:W-:Y:S02]  /*c610*/  @!P2 LEA R16, P1, R146, R4.reuse, 0x2 ;  /* 0x000000049210a211 */ /* 0x090fe400078210ff */
[-C--:B------:R-:W-:Y:S02]  /*c620*/  @!P4 LEA.HI.X R13, R148, R5.reuse, R75, 0x2, P0 ;  /* 0x00000005940dc211 */ /* 0x080fe400000f144b */
[----:B------:R-:W-:Y:S02]  /*c630*/  @!P5 LEA R4, P0, R145, R4, 0x2 ;  /* 0x000000049104d211 */ /* 0x000fe400078010ff */
[-C--:B------:R-:W-:Y:S01]  /*c640*/  @!P3 LEA.HI.X R15, R147, R5.reuse, R74, 0x2, P6 ;  /* 0x00000005930fb211 */ /* 0x080fe200030f144a */
[----:B------:R1:W-:Y:S01]  /*c650*/  @!P4 ST.E.64 desc[UR8][R12.64], R56 ;  /* 0x000000380c00c985 */ /* 0x0003e2000c101b08 */
[----:B------:R-:W-:-:S02]  /*c660*/  @!P2 LEA.HI.X R17, R146, R5, R27, 0x2, P1 ;  /* 0x000000059211a211 */ /* 0x000fc400008f141b */
[----:B------:R-:W-:Y:S01]  /*c670*/  @!P5 LEA.HI.X R5, R145, R5, R26, 0x2, P0 ;  /* 0x000000059105d211 */ /* 0x000fe200000f141a */
[----:B------:R1:W-:Y:S04]  /*c680*/  @!P3 ST.E.64 desc[UR8][R14.64], R60 ;  /* 0x0000003c0e00b985 */ /* 0x0003e8000c101b08 */
[----:B------:R1:W-:Y:S04]  /*c690*/  @!P2 ST.E.64 desc[UR8][R16.64], R64 ;  /* 0x000000401000a985 */ /* 0x0003e8000c101b08 */
[----:B------:R1:W-:Y:S02]  /*c6a0*/  @!P5 ST.E.64 desc[UR8][R4.64], R68 ;  /* 0x000000440400d985 */ /* 0x0003e4000c101b08 */
.L_x_9554:
[----:B------:R-:W-:Y:S05]  /*c6b0*/  BSYNC B1 ;  /* 0x0000000000017941 */ /* 0x000fea0003800000 */
.L_x_9553:
[----:B------:R-:W-:Y:S01]  /*c6c0*/  ISETP.GE.AND P0, PT, R8, R19, PT ;  /* 0x000000130800720c */ /* 0x000fe20003f06270 */
[----:B-1----:R1:W3:Y:S04]  /*c6d0*/  SHFL.IDX PT, R7, R3, 0x1, 0x1c1f ;  /* 0x003c1f0003077f89 */ /* 0x0022e800000e0000 */
[----:B------:R1:W4:Y:S08]  /*c6e0*/  SHFL.IDX PT, R6, R0, 0x1, 0x1c1f ;  /* 0x003c1f0000067f89 */ /* 0x00033000000e0000 */
        /* <DEDUP_REMOVED lines=8> */
[-C--:B----4-:R-:W-:Y:S02]  /*c770*/  @!P5 LEA R8, P0, R155, R6.reuse, 0x2 ;  /* 0x000000069b08d211 */ /* 0x090fe400078010ff */
[----:B--23--:R-:W-:Y:S02]  /*c780*/  @!P1 IMAD.WIDE R4, R157, 0x4, R6 ;  /* 0x000000049d049825 */ /* 0x00cfe400078e0206 */
[-C--:B------:R-:W-:Y:S02]  /*c790*/  @!P5 LEA.HI.X R9, R155, R7.reuse, R83, 0x2, P0 ;  /* 0x000000079b09d211 */ /* 0x080fe400000f1453 */
[CC--:B------:R-:W-:Y:S01]  /*c7a0*/  @!P3 LEA R10, P0, R154.reuse, R6.reuse, 0x2 ;  /* 0x000000069a0ab211 */ /* 0x0c0fe200078010ff */
[----:B------:R1:W-:Y:S01]  /*c7b0*/  @!P1 ST.E.64 desc[UR8][R4.64], R72 ;  /* 0x0000004804009985 */ /* 0x0003e2000c101b08 */
[----:B------:R-:W-:Y:S02]  /*c7c0*/  ISETP.GE.AND P1, PT, R151, UR4, PT ;  /* 0x0000000497007c0c */ /* 0x000fe4000bf26270 */
[----:B------:R-:W-:Y:S01]  /*c7d0*/  @!P3 LEA.HI.X R11, R154, R7, R82, 0x2, P0 ;  /* 0x000000079a0bb211 */ /* 0x000fe200000f1452 */
[----:B------:R2:W-:Y:S01]  /*c7e0*/  @!P5 ST.E.64 desc[UR8][R8.64], R30 ;  /* 0x0000001e0800d985 */ /* 0x0005e2000c101b08 */
[----:B------:R-:W-:-:S02]  /*c7f0*/  @!P2 LEA R12, P5, R153, R6, 0x2 ;  /* 0x00000006990ca211 */ /* 0x000fc400078a10ff */
[----:B------:R-:W-:Y:S01]  /*c800*/  ISETP.GE.AND P0, PT, R150, UR4, PT ;  /* 0x0000000496007c0c */ /* 0x000fe2000bf06270 */
[----:B------:R-:W-:Y:S01]  /*c810*/  @!P3 ST.E.64 desc[UR8][R10.64], R34 ;  /* 0x000000220a00b985 */ /* 0x000fe2000c101b08 */
[CC--:B------:R-:W-:Y:S02]  /*c820*/  @!P4 LEA R14, P6, R152.reuse, R6.reuse, 0x2 ;  /* 0x00000006980ec211 */ /* 0x0c0fe400078c10ff */
[-C--:B------:R-:W-:Y:S02]  /*c830*/  @!P2 LEA.HI.X R13, R153, R7.reuse, R81, 0x2, P5 ;  /* 0x00000007990da211 */ /* 0x080fe400028f1451 */
[----:B------:R-:W-:Y:S02]  /*c840*/  @!P4 LEA.HI.X R15, R152, R7, R80, 0x2, P6 ;  /* 0x00000007980fc211 */ /* 0x000fe400030f1450 */
[----:B-1----:R-:W-:Y:S01]  /*c850*/  @!P1 LEA R4, P5, R151, R6, 0x2 ;  /* 0x0000000697049211 */ /* 0x002fe200078a10ff */
[----:B------:R1:W-:Y:S01]  /*c860*/  @!P2 ST.E.64 desc[UR8][R12.64], R38 ;  /* 0x000000260c00a985 */ /* 0x0003e2000c101b08 */
[----:B------:R-:W-:-:S02]  /*c870*/  ISETP.GE.AND P2, PT, R147, UR4, PT ;  /* 0x0000000493007c0c */ /* 0x000fc4000bf46270 */
[----:B------:R-:W-:Y:S01]  /*c880*/  ISETP.GE.AND P3, PT, R148, UR4, PT ;  /* 0x0000000494007c0c */ /* 0x000fe2000bf66270 */
[----:B------:R3:W-:Y:S01]  /*c890*/  @!P4 ST.E.64 desc[UR8][R14.64], R42 ;  /* 0x0000002a0e00c985 */ /* 0x0007e2000c101b08 */
[----:B------:R-:W-:Y:S02]  /*c8a0*/  ISETP.GE.AND P4, PT, R149, UR4, PT ;  /* 0x0000000495007c0c */ /* 0x000fe4000bf86270 */
[CC--:B--2---:R-:W-:Y:S02]  /*c8b0*/  @!P0 LEA R8, P6, R150.reuse, R6.reuse, 0x2 ;  /* 0x0000000696088211 */ /* 0x0c4fe400078c10ff */
[-C--:B------:R-:W-:Y:S02]  /*c8c0*/  @!P1 LEA.HI.X R5, R151, R7.reuse, R79, 0x2, P5 ;  /* 0x0000000797059211 */ /* 0x080fe400028f144f */
[----:B------:R-:W-:Y:S02]  /*c8d0*/  @!P0 LEA.HI.X R9, R150, R7, R78, 0x2, P6 ;  /* 0x0000000796098211 */ /* 0x000fe400030f144e */
[----:B------:R-:W-:Y:S01]  /*c8e0*/  ISETP.GE.AND P5, PT, R146, UR4, PT ;  /* 0x0000000492007c0c */ /* 0x000fe2000bfa6270 */
[----:B------:R2:W-:Y:S02]  /*c8f0*/  @!P1 ST.E.64 desc[UR8][R4.64], R46 ;  /* 0x0000002e04009985 */ /* 0x0005e4000c101b08 */
[----:B-1----:R-:W-:-:S02]  /*c900*/  @!P3 LEA R12, P6, R148, R6, 0x2 ;  /* 0x00000006940cb211 */ /* 0x002fc400078c10ff */
[----:B------:R2:W-:Y:S01]  /*c910*/  @!P0 ST.E.64 desc[UR8][R8.64], R50 ;  /* 0x0000003208008985 */ /* 0x0005e2000c101b08 */
[-C--:B---3--:R-:W-:Y:S02]  /*c920*/  @!P2 LEA R14, P0, R147, R6.reuse, 0x2 ;  /* 0x00000006930ea211 */ /* 0x088fe400078010ff */
[-C--:B------:R-:W-:Y:S02]  /*c930*/  @!P4 LEA R10, P1, R149, R6.reuse, 0x2 ;  /* 0x00000006950ac211 */ /* 0x080fe400078210ff */
[-C--:B------:R-:W-:Y:S02]  /*c940*/  @!P2 LEA.HI.X R15, R147, R7.reuse, R74, 0x2, P0 ;  /* 0x00000007930fa211 */ /* 0x080fe400000f144a */
[----:B------:R-:W-:Y:S02]  /*c950*/  ISETP.GE.AND P0, PT, R145, UR4, PT ;  /* 0x0000000491007c0c */ /* 0x000fe4000bf06270 */
[----:B------:R-:W-:Y:S02]  /*c960*/  @!P4 LEA.HI.X R11, R149, R7, R77, 0x2, P1 ;  /* 0x00000007950bc211 */ /* 0x000fe400008f144d */
[----:B------:R-:W-:-:S02]  /*c970*/  @!P5 LEA R16, P1, R146, R6, 0x2 ;  /* 0x000000069210d211 */ /* 0x000fc400078210ff */
[-C--:B------:R-:W-:Y:S01]  /*c980*/  @!P3 LEA.HI.X R13, R148, R7.reuse, R75, 0x2, P6 ;  /* 0x00000007940db211 */ /* 0x080fe200030f144b */
[----:B------:R2:W-:Y:S01]  /*c990*/  @!P4 ST.E.64 desc[UR8][R10.64], R54 ;  /* 0x000000360a00c985 */ /* 0x0005e2000c101b08 */
[----:B------:R-:W-:-:S03]  /*c9a0*/  @!P5 LEA.HI.X R17, R146, R7, R27, 0x2, P1 ;  /* 0x000000079211d211 */ /* 0x000fc600008f141b */
[----:B------:R2:W-:Y:S04]  /*c9b0*/  @!P3 ST.E.64 desc[UR8][R12.64], R58 ;  /* 0x0000003a0c00b985 */ /* 0x0005e8000c101b08 */
[----:B------:R2:W-:Y:S04]  /*c9c0*/  @!P2 ST.E.64 desc[UR8][R14.64], R62 ;  /* 0x0000003e0e00a985 */ /* 0x0005e8000c101b08 */
[----:B------:R2:W-:Y:S01]  /*c9d0*/  @!P5 ST.E.64 desc[UR8][R16.64], R66 ;  /* 0x000000421000d985 */ /* 0x0005e2000c101b08 */
[----:B------:R-:W-:Y:S05]  /*c9e0*/  @P0 BRA `(.L_x_9552) ;  /* 0x0000000c004c0947 */ /* 0x000fea0003800000 */
[----:B--2---:R-:W-:Y:S01]  /*c9f0*/  LEA R4, P0, R145, R6, 0x2 ;  /* 0x0000000691047211 */ /* 0x004fe200078010ff */
[----:B------:R-:W-:-:S03]  /*ca00*/  ULDC.64 UR8, c[0x0][0x208] ;  /* 0x0000820000087ab9 */ /* 0x000fc60000000a00 */
[----:B------:R-:W-:-:S05]  /*ca10*/  LEA.HI.X R5, R145, R7, R26, 0x2, P0 ;  /* 0x0000000791057211 */ /* 0x000fca00000f141a */
[----:B------:R1:W-:Y:S01]  /*ca20*/  ST.E.64 desc[UR8][R4.64], R70 ;  /* 0x0000004604007985 */ /* 0x0003e2000c101b08 */
[----:B------:R-:W-:Y:S05]  /*ca30*/  BRA `(.L_x_9552) ;  /* 0x0000000c00387947 */ /* 0x000fea0003800000 */
.L_x_9547:
        /* <DEDUP_REMOVED lines=41> */
.L_x_9555:
[----:B------:R-:W-:Y:S01]  /*ccd0*/  R2UR UR9, R10 ;  /* 0x000000000a0972ca */ /* 0x000fe200000e0000 */
[----:B------:R-:W-:Y:S01]  /*cce0*/  BSSY B1, `(.L_x_9556) ;  /* 0x0000040000017945 */ /* 0x000fe20003800000 */
[----:B------:R-:W-:-:S11]  /*ccf0*/  R2UR UR8, R9 ;  /* 0x00000000090872ca */ /* 0x000fd600000e0000 */
[----:B------:R-:W-:Y:S02]  /*cd00*/  USEL UR14, UR9, URZ, !UP0 ;  /* 0x0000003f090e7287 */ /* 0x000fe4000c000000 */
[----:B------:R-:W-:Y:S01]  /*cd10*/  USEL UR15, UR8, URZ, !UP0 ;  /* 0x0000003f080f7287 */ /* 0x000fe2000c000000 */
[----:B------:R-:W-:Y:S11]  /*cd20*/  @P0 BRA `(.L_x_9557) ;  /* 0x0000000000ec0947 */ /* 0x000ff60003800000 */
[----:B------:R-:W2:Y:S01]  /*cd30*/  LDL R3, [R1+0x4] ;  /* 0x0000040001037983 */ /* 0x000ea20000100800 */
        /* <DEDUP_REMOVED lines=26> */
[----:B------:R-:W-:Y:S01]  /*cee0*/  UIMAD.WIDE.U32 UR22, UR16, UR18, URZ ;  /* 0x00000012101672a5 */ /* 0x000fe2000f8e003f */
[----:B------:R-:W-:Y:S01]  /*cef0*/  IMAD.MOV.U32 R3, RZ, RZ, R6 ;  /* 0x000000ffff037224 */ /* 0x000fe200078e0006 */
        /* <DEDUP_REMOVED lines=9> */
[----:B------:R-:W-:Y:S01]  /*cf90*/  UIADD3 UR20, UR9, UR20, URZ ;  /* 0x0000001409147290 */ /* 0x000fe2000fffe03f */
[----:B------:R-:W-:Y:S01]  /*cfa0*/  SHF.R.S32.HI R5, RZ, 0x1f, R3 ;  /* 0x0000001fff057819 */ /* 0x000fe20000011403 */
[----:B------:R-:W-:Y:S01]  /*cfb0*/  UIADD3 UR10, UR11, UR13, URZ ;  /* 0x0000000d0b0a7290 */ /* 0x000fe2000fffe03f */
[----:B------:R-:W-:Y:S01]  /*cfc0*/  IMAD R7, R9, R7, R6 ;  /* 0x0000000709077224 */ /* 0x000fe200078e0206 */
[----:B------:R-:W-:Y:S01]  /*cfd0*/  IADD3 R4, P0, P1, R3, UR8, R4 ;  /* 0x0000000803047c10 */ /* 0x000fe2000f91e004 */
[----:B------:R-:W-:Y:S01]  /*cfe0*/  IMAD.U32 R8, RZ, RZ, UR16 ;  /* 0x00000010ff087e24 */ /* 0x000fe2000f8e00ff */
[----:B------:R-:W-:Y:S01]  /*cff0*/  UIADD3.X UR10, UR10, UR20, UR21, UP1, UP2 ;  /* 0x000000140a0a7290 */ /* 0x000fe20008fe4415 */
[----:B------:R-:W-:Y:S01]  /*d000*/  ULDC.64 UR8, c[0x0][UR19+0x210] ;  /* 0x0000840013087abb */ /* 0x000fe20008000a00 */
[----:B------:R-:W-:Y:S01]  /*d010*/  SHF.R.S32.HI R3, RZ, 0x1f, R7 ;  /* 0x0000001fff037819 */ /* 0x000fe20000011407 */
[----:B------:R-:W-:-:S03]  /*d020*/  IMAD R6, R7, UR9, RZ ;  /* 0x0000000907067c24 */ /* 0x000fc6000f8e02ff */
        /* <DEDUP_REMOVED lines=11> */
.L_x_9557:
[----:B------:R-:W-:Y:S05]  /*d0e0*/  BSYNC B1 ;  /* 0x0000000000017941 */ /* 0x000fea0003800000 */
.L_x_9556:
[----:B------:R-:W-:-:S13]  /*d0f0*/  R2UR UR8, R19 ;  /* 0x00000000130872ca */ /* 0x000fda00000e0000 */
[----:B------:R-:W-:-:S06]  /*d100*/  UISETP.GT.AND UP0, UPT, UR8, 0x1, UPT ;  /* 0x000000010800788c */ /* 0x000fcc000bf04270 */
[----:B------:R-:W-:-:S13]  /*d110*/  PLOP3.LUT P0, PT, PT, PT, UP0, 0x80, 0x0 ;  /* 0x000000000000781c */ /* 0x000fda0003f0f008 */
[----:B------:R-:W-:Y:S05]  /*d120*/  @P0 BRA `(.L_x_9552) ;  /* 0x00000004007c0947 */ /* 0x000fea0003800000 */
[----:B0-----:R-:W2:Y:S01]  /*d130*/  LDL.LU R3, [R1+0x4] ;  /* 0x0000040001037983 */ /* 0x001ea20000300800 */
[----:B------:R-:W0:Y:S01]  /*d140*/  LDC R11, c[0x0][0xbe8] ;  /* 0x0002fa00ff0b7b82 */ /* 0x000e220000000800 */
[----:B------:R-:W-:Y:S01]  /*d150*/  SHF.R.S32.HI R10, RZ, 0x1f, R12 ;  /* 0x0000001fff0a7819 */ /* 0x000fe2000001140c */
[----:B------:R-:W-:Y:S01]  /*d160*/  ULDC.64 UR12, c[0x0][0xaa0] ;  /* 0x0002a800000c7ab9 */ /* 0x000fe20000000a00 */
[----:B------:R-:W-:Y:S01]  /*d170*/  R2UR UR17, R156 ;  /* 0x000000009c1172ca */ /* 0x000fe200000e0000 */
[----:B------:R-:W-:Y:S01]  /*d180*/  UIMAD UR10, UR21, UR12, URZ ;  /* 0x0000000c150a72a4 */ /* 0x000fe2000f8e023f */
[----:B------:R-:W-:Y:S01]  /*d190*/  LEA.HI R10, R10, R12, RZ, 0x2 ;  /* 0x0000000c0a0a7211 */ /* 0x000fe200078f10ff */
[----:B------:R-:W-:Y:S01]  /*d1a0*/  UIMAD.WIDE.U32 UR8, UR4, UR12, URZ ;  /* 0x0000000c040872a5 */ /* 0x000fe2000f8e003f */
[----:B------:R-:W-:Y:S01]  /*d1b0*/  BSSY B1, `(.L_x_9558) ;  /* 0x0000044000017945 */ /* 0x000fe20003800000 */
[----:B------:R-:W-:Y:S01]  /*d1c0*/  UIMAD UR10, UR4, UR13, UR10 ;  /* 0x0000000d040a72a4 */ /* 0x000fe2000f8e020a */
        /* <DEDUP_REMOVED lines=9> */
[----:B------:R-:W-:-:S04]  /*d260*/  UIMAD UR15, UR15, UR10, URZ ;  /* 0x0000000a0f0f72a4 */ /* 0x000fc8000f8e023f */
[----:B------:R-:W-:Y:S02]  /*d270*/  UIMAD UR4, UR14, UR11, UR15 ;  /* 0x0000000b0e0472a4 */ /* 0x000fe4000f8e020f */
[----:B------:R-:W-:-:S03]  /*d280*/  UIMAD.WIDE.U32 UR14, UR14, UR10, UR8 ;  /* 0x0000000a0e0e72a5 */ /* 0x000fc6000f8e0008 */
[----:B------:R-:W-:Y:S01]  /*d290*/  ULDC.64 UR8, c[0x0][0xae0] ;  /* 0x0002b80000087ab9 */ /* 0x000fe20000000a00 */
[----:B------:R-:W0:Y:S01]  /*d2a0*/  @P0 LDC R5, c[0x0][0xbec] ;  /* 0x0002fb00ff050b82 */ /* 0x000e220000000800 */
[----:B------:R-:W-:-:S07]  /*d2b0*/  UIADD3 UR4, UR15, UR4, URZ ;  /* 0x000000040f047290 */ /* 0x000fce000fffe03f */
[----:B------:R-:W1:Y:S01]  /*d2c0*/  @P0 LDC R7, c[0x0][0xbf0] ;  /* 0x0002fc00ff070b82 */ /* 0x000e620000000800 */
[----:B--2---:R-:W-:Y:S02]  /*d2d0*/  R2UR UR16, R3 ;  /* 0x00000000031072ca */ /* 0x004fe400000e0000 */
[----:B------:R-:W-:-:S04]  /*d2e0*/  SHF.R.S32.HI R3, RZ, 0x1f, R12 ;  /* 0x0000001fff037819 */ /* 0x000fc8000001140c */
[----:B------:R-:W-:-:S04]  /*d2f0*/  LEA.HI R3, R3, R12, RZ, 0x2 ;  /* 0x0000000c03037211 */ /* 0x000fc800078f10ff */
[----:B------:R-:W-:-:S03]  /*d300*/  LOP3.LUT R3, R3, 0xfffffffc, RZ, 0xc0, !PT ;  /* 0xfffffffc03037812 */ /* 0x000fc600078ec0ff */
[----:B------:R-:W-:Y:S02]  /*d310*/  IMAD.U32 R6, RZ, RZ, UR16 ;  /* 0x00000010ff067e24 */ /* 0x000fe4000f8e00ff */
[----:B------:R-:W-:Y:S02]  /*d320*/  IMAD.IADD R3, R12, 0x1, -R3 ;  /* 0x000000010c037824 */ /* 0x000fe400078e0a03 */
[----:B------:R-:W-:Y:S02]  /*d330*/  IMAD.U32 R8, RZ, RZ, UR16 ;  /* 0x00000010ff087e24 */ /* 0x000fe4000f8e00ff */
[----:B------:R-:W-:-:S04]  /*d340*/  IMAD R3, R3, 0x60, R10 ;  /* 0x0000006003037824 */ /* 0x000fc800078e020a */
        /* <DEDUP_REMOVED lines=8> */
[----:B------:R-:W-:Y:S02]  /*d3d0*/  IMAD R7, R11, R7, R6 ;  /* 0x000000070b077224 */ /* 0x000fe400078e0206 */
        /* <DEDUP_REMOVED lines=8> */
[----:B-----5:R-:W-:Y:S02]  /*d460*/  IMAD R11, R0, R11, RZ ;  /* 0x0000000b000b7224 */ /* 0x020fe400078e02ff */
[----:B------:R-:W-:Y:S02]  /*d470*/  IMAD R0, R8, 0xc0, R10 ;  /* 0x000000c008007824 */ /* 0x000fe400078e020a */
[C---:B------:R-:W-:Y:S02]  /*d480*/  IMAD R3, R7.reuse, UR9, R6 ;  /* 0x0000000907037c24 */ /* 0x040fe4000f8e0206 */
[----:B------:R-:W-:Y:S01]  /*d490*/  IMAD.WIDE.U32 R4, R7, UR8, R4 ;  /* 0x0000000807047c25 */ /* 0x000fe2000f8e0004 */
[----:B------:R-:W-:Y:S01]  /*d4a0*/  ISETP.GE.AND P0, PT, R0, R11, PT ;  /* 0x0000000b0000720c */ /* 0x000fe20003f06270 */
[----:B------:R-:W-:-:S02]  /*d4b0*/  ULDC.64 UR8, c[0x0][0xa80] ;  /* 0x0002a00000087ab9 */ /* 0x000fc40000000a00 */
        /* <DEDUP_REMOVED lines=16> */
[----:B------:R3:W-:Y:S04]  /*d5c0*/  @!P2 ST.E.128 desc[UR8][R8.64], RZ ;  /* 0x000000ff0800a985 */ /* 0x0007e8000c101d08 */
[----:B------:R3:W-:Y:S04]  /*d5d0*/  @!P3 ST.E.128 desc[UR8][R12.64], RZ ;  /* 0x000000ff0c00b985 */ /* 0x0007e8000c101d08 */
[----:B------:R3:W-:Y:S02]  /*d5e0*/  @!P4 ST.E.128 desc[UR8][R14.64], RZ ;  /* 0x000000ff0e00c985 */ /* 0x0007e4000c101d08 */
.L_x_9559:
[----:B------:R-:W-:Y:S05]  /*d5f0*/  BSYNC B1 ;  /* 0x0000000000017941 */ /* 0x000fea0003800000 */
.L_x_9558:
[----:B------:R-:W-:Y:S01]  /*d600*/  VIADD R0, R0, 0x60 ;  /* 0x0000006000007836 */ /* 0x000fe20000000000 */
[----:B--2---:R2:W4:Y:S04]  /*d610*/  SHFL.IDX PT, R5, R3, 0x1, 0x1c1f ;  /* 0x003c1f0003057f89 */ /* 0x00452800000e0000 */
[----:B------:R-:W-:Y:S01]  /*d620*/  ISETP.GE.AND P0, PT, R0, R11, PT ;  /* 0x0000000b0000720c */ /* 0x000fe20003f06270 */
[----:B-1----:R2:W1:-:S12]  /*d630*/  SHFL.IDX PT, R4, R6, 0x1, 0x1c1f ;  /* 0x003c1f0006047f89 */ /* 0x00245800000e0000 */
[----:B--2---:R-:W-:Y:S05]  /*d640*/  @P0 BRA `(.L_x_9552) ;  /* 0x0000000000340947 */ /* 0x004fea0003800000 */
[----:B------:R-:W-:Y:S01]  /*d650*/  ULDC UR4, c[0x0][0xac8] ;  /* 0x0002b20000047ab9 */ /* 0x000fe20000000800 */
[----:B------:R-:W-:Y:S01]  /*d660*/  ULDC.64 UR8, c[0x0][0x208] ;  /* 0x0000820000087ab9 */ /* 0x000fe20000000a00 */
[----:B------:R-:W-:Y:S02]  /*d670*/  ISETP.GE.AND P3, PT, R22, UR4, PT ;  /* 0x0000000416007c0c */ /* 0x000fe4000bf66270 */
[----:B------:R-:W-:Y:S02]  /*d680*/  ISETP.GE.AND P4, PT, R144, UR4, PT ;  /* 0x0000000490007c0c */ /* 0x000fe4000bf86270 */
[----:B------:R-:W-:-:S09]  /*d690*/  ISETP.GE.AND P2, PT, R18, UR4, PT ;  /* 0x0000000412007c0c */ /* 0x000fd2000bf46270 */
[-C--:B-1-3--:R-:W-:Y:S02]  /*d6a0*/  @!P3 LEA R8, P0, R22, R4.reuse, 0x1 ;  /* 0x000000041608b211 */ /* 0x08afe400078008ff */
[----:B------:R-:W-:Y:S02]  /*d6b0*/  @!P4 LEA R10, P1, R144, R4, 0x1 ;  /* 0x00000004900ac211 */ /* 0x000fe400078208ff */
[----:B0---4-:R-:W-:Y:S01]  /*d6c0*/  @!P2 IMAD.WIDE R6, R18, 0x2, R4 ;  /* 0x000000021206a825 */ /* 0x011fe200078e0204 */
[-C--:B------:R-:W-:Y:S02]  /*d6d0*/  @!P3 LEA.HI.X R9, R22, R5.reuse, R17, 0x1, P0 ;  /* 0x000000051609b211 */ /* 0x080fe400000f0c11 */
[----:B------:R-:W-:Y:S02]  /*d6e0*/  @!P4 LEA.HI.X R11, R144, R5, R16, 0x1, P1 ;  /* 0x00000005900bc211 */ /* 0x000fe400008f0c10 */
[----:B------:R2:W-:Y:S04]  /*d6f0*/  @!P2 ST.E.128 desc[UR8][R6.64], RZ ;  /* 0x000000ff0600a985 */ /* 0x0005e8000c101d08 */
[----:B------:R2:W-:Y:S04]  /*d700*/  @!P3 ST.E.128 desc[UR8][R8.64], RZ ;  /* 0x000000ff0800b985 */ /* 0x0005e8000c101d08 */
[----:B------:R2:W-:Y:S02]  /*d710*/  @!P4 ST.E.128 desc[UR8][R10.64], RZ ;  /* 0x000000ff0a00c985 */ /* 0x0005e4000c101d08 */
.L_x_9552:
[----:B------:R-:W-:Y:S05]  /*d720*/  BSYNC B0 ;  /* 0x0000000000007941 */ /* 0x000fea0003800000 */
.L_x_9546:
[----:B------:R-:W-:Y:S02]  /*d730*/  ULDC UR4, c[0x0][0xc3c] ;  /* 0x00030f0000047ab9 */ /* 0x000fe40000000800 */
[----:B------:R-:W-:-:S06]  /*d740*/  UISETP.GE.AND UP0, UPT, UR7, UR4, UPT ;  /* 0x000000040700728c */ /* 0x000fcc000bf06270 */
[----:B------:R-:W-:-:S13]  /*d750*/  PLOP3.LUT P0, PT, PT, PT, UP0, 0x80, 0x0 ;  /* 0x000000000000781c */ /* 0x000fda0003f0f008 */
[----:B------:R-:W-:Y:S05]  /*d760*/  @!P0 BRA `(.L_x_9560) ;  /* 0xffffff3800688947 */ /* 0x000fea000383ffff */
[----:B------:R-:W-:Y:S05]  /*d770*/  EXIT ;  /* 0x000000000000794d */ /* 0x000fea0003800000 */
.L_x_9521:
        /* <DEDUP_REMOVED lines=13> */
[----:B------:R-:W1:Y:S01]  /*d850*/  LDS.128 R24, [UR4+0x31cd0] ;  /* 0x031cd004ff187984 */ /* 0x000e620008000c00 */
[----:B------:R-:W-:Y:S06]  /*d860*/  BAR.ARV 0x4, 0x200 ;  /* 0x0108000000007b1d */ /* 0x000fec0000002000 */
[----:B------:R-:W-:Y:S05]  /*d870*/  BRA `(.L_x_9562) ;  /* 0x0000000800947947 */ /* 0x000fea0003800000 */
.L_x_9561:
[----:B0-----:R-:W0:Y:S01]  /*d880*/  S2R R0, SR_TID.X ;  /* 0x0000000000007919 */ /* 0x001e220000002100 */
[----:B------:R-:W-:Y:S01]  /*d890*/  ULDC UR4, c[0x0][0xc3c] ;  /* 0x00030f0000047ab9 */ /* 0x000fe20000000800 */
[----:B------:R-:W-:Y:S01]  /*d8a0*/  IMAD.MOV.U32 R7, RZ, RZ, RZ ;  /* 0x000000ffff077224 */ /* 0x000fe200078e00ff */
        /* <DEDUP_REMOVED lines=8> */
[----:B------:R-:W2:Y:S01]  /*d930*/  @!P1 LDG.E R6, desc[UR6][R4.64] ;  /* 0x0000000604069981 */ /* 0x000ea2000c1e1900 */
[----:B-1----:R-:W-:-:S05]  /*d940*/  @!P1 IMAD.WIDE.U32 R2, R0, 0x4, R2 ;  /* 0x0000000400029825 */ /* 0x002fca00078e0002 */
[----:B------:R-:W2:Y:S01]  /*d950*/  @!P1 LDG.E R7, desc[UR6][R2.64] ;  /* 0x0000000602079981 */ /* 0x000ea2000c1e1900 */
[C---:B------:R-:W-:Y:S02]  /*d960*/  ISETP.NE.AND P1, PT, R0.reuse, RZ, PT ;  /* 0x000000ff0000720c */ /* 0x040fe40003f25270 */
[C---:B------:R-:W-:Y:S02]  /*d970*/  ISETP.GE.U32.AND P2, PT, R0.reuse, 0x2, PT ;  /* 0x000000020000780c */ /* 0x040fe40003f46070 */
[C---:B------:R-:W-:Y:S02]  /*d980*/  ISETP.GE.U32.AND P3, PT, R0.reuse, 0x4, PT ;  /* 0x000000040000780c */ /* 0x040fe40003f66070 */
[C---:B------:R-:W-:Y:S02]  /*d990*/  ISETP.GE.U32.AND P4, PT, R0.reuse, 0x8, PT ;  /* 0x000000080000780c */ /* 0x040fe40003f86070 */
[----:B------:R-:W-:Y:S01]  /*d9a0*/  ISETP.GE.U32.AND P5, PT, R0, 0x10, PT ;  /* 0x000000100000780c */ /* 0x000fe20003fa6070 */
[----:B------:R-:W0:Y:S01]  /*d9b0*/  S2UR UR6, SR_CTAID.X ;  /* 0x00000000000679c3 */ /* 0x000e220000002500 */
[----:B------:R-:W-:Y:S01]  /*d9c0*/  UMOV UR4, URZ ;  /* 0x0000003f00047c82 */ /* 0x000fe20008000000 */
        /* <DEDUP_REMOVED lines=17> */
[----:B-1----:R-:W-:-:S05]  /*dae0*/  IMAD R8, R8, UR5, RZ ;  /* 0x0000000508087c24 */ /* 0x002fca000f8e02ff */
[----:B0-----:R-:W-:Y:S01]  /*daf0*/  ISETP.GT.AND P6, PT, R8, UR6, PT ;  /* 0x0000000608007c0c */ /* 0x001fe2000bfc4270 */
[----:B------:R-:W-:-:S12]  /*db00*/  IMAD.MOV.U32 R3, RZ, RZ, R8 ;  /* 0x000000ffff037224 */ /* 0x000fd800078e0008 */
[----:B------:R-:W-:Y:S05]  /*db10*/  @P6 BRA `(.L_x_9563) ;  /* 0x0000000000a06947 */ /* 0x000fea0003800000 */
[----:B------:R-:W-:Y:S01]  /*db20*/  IMAD.MOV.U32 R8, RZ, RZ, R3 ;  /* 0x000000ffff087224 */ /* 0x000fe200078e0003 */
[----:B------:R-:W-:Y:S01]  /*db30*/  UMOV UR4, URZ ;  /* 0x0000003f00047c82 */ /* 0x000fe20008000000 */
[----:B------:R-:W-:-:S05]  /*db40*/  ULDC UR5, c[0x0][0xc38] ;  /* 0x00030e0000057ab9 */ /* 0x000fca0000000800 */
.L_x_9565:
[----:B------:R-:W0:Y:S01]  /*db50*/  LDC R2, c[0x0][0xc3c] ;  /* 0x00030f00ff027b82 */ /* 0x000e220000000800 */
[----:B------:R-:W-:Y:S01]  /*db60*/  UIADD3 UR4, UR4, 0x1f, URZ ;  /* 0x0000001f04047890 */ /* 0x000fe2000fffe03f */
[----:B------:R-:W-:Y:S02]  /*db70*/  ULDC UR7, c[0x0][0xc3c] ;  /* 0x00030f0000077ab9 */ /* 0x000fe40000000800 */
[----:B------:R-:W-:-:S03]  /*db80*/  IMAD.U32 R27, RZ, RZ, UR7 ;  /* 0x00000007ff1b7e24 */ /* 0x000fc6000f8e00ff */
[----:B0-----:R-:W-:-:S13]  /*db90*/  ISETP.LE.AND P6, PT, R2, UR4, PT ;  /* 0x0000000402007c0c */ /* 0x001fda000bfc3270 */
[----:B------:R-:W-:Y:S05]  /*dba0*/  @P6 BRA `(.L_x_9564) ;  /* 0x0000000400a46947 */ /* 0x000fea0003800000 */
[----:B------:R-:W-:Y:S01]  /*dbb0*/  VIADD R7, R0, UR4 ;  /* 0x0000000400077c36 */ /* 0x000fe20008000000 */
[----:B------:R-:W-:-:S04]  /*dbc0*/  ULDC.64 UR8, c[0x0][0x208] ;  /* 0x0000820000087ab9 */ /* 0x000fc80000000a00 */
[----:B------:R-:W-:-:S13]  /*dbd0*/  ISETP.GE.OR P6, PT, R7, R2, !P0 ;  /* 0x000000020700720c */ /* 0x000fda00047c6670 */
[----:B------:R-:W0:Y:S08]  /*dbe0*/  @!P6 LDC.64 R4, c[0x0][0xc80] ;  /* 0x00032000ff04eb82 */ /* 0x000e300000000a00 */
[----:B------:R-:W1:Y:S01]  /*dbf0*/  @!P6 LDC.64 R2, c[0x0][0xc78] ;  /* 0x00031e00ff02eb82 */ /* 0x000e620000000a00 */
[----:B0-----:R-:W-:-:S04]  /*dc00*/  @!P6 IMAD.WIDE R4, R7, 0x4, R4 ;  /* 0x000000040704e825 */ /* 0x001fc800078e0204 */
[----:B-1----:R-:W-:Y:S01]  /*dc10*/  @!P6 IMAD.WIDE R2, R7, 0x4, R2 ;  /* 0x000000040702e825 */ /* 0x002fe200078e0202 */
[----:B------:R-:W-:-:S06]  /*dc20*/  CS2R R6, SRZ ;  /* 0x0000000000067805 */ /* 0x000fcc000001ff00 */
[----:B------:R-:W2:Y:S04]  /*dc30*/  @!P6 LDG.E R6, desc[UR8][R4.64] ;  /* 0x000000080406e981 */ /* 0x000ea8000c1e1900 */
        /* <DEDUP_REMOVED lines=22> */
.L_x_9563:
        /* <DEDUP_REMOVED lines=12> */
[----:B0-----:R-:W0:Y:S02]  /*de60*/  MUFU.RCP R8, R8 ;  /* 0x0000000800087308 */ /* 0x001e240000001000 */
[----:B0-----:R-:W-:-:S06]  /*de70*/  VIADD R3, R8, 0xffffffe ;  /* 0x0ffffffe08037836 */ /* 0x001fcc0000000000 */
[----:B------:R-:W0:Y:S02]  /*de80*/  F2I.FTZ.U32.TRUNC.NTZ R3, R3 ;  /* 0x0000000300037305 */ /* 0x000e24000021f000 */
[----:B0-----:R-:W-:Y:S01]  /*de90*/  IMAD.MOV R11, RZ, RZ, -R3 ;  /* 0x000000ffff0b7224 */ /* 0x001fe200078e0a03 */
[----:B------:R-:W-:Y:S06]  /*dea0*/  @!P0 BRA `(.L_x_9566) ;  /* 0x0000000000088947 */ /* 0x000fec0003800000 */
[----:B------:R-:W-:-:S05]  /*deb0*/  VIADD R5, R27, 0xffffffff ;  /* 0xffffffff1b057836 */ /* 0x000fca0000000000 */
[----:B------:R0:W1:Y:S02]  /*dec0*/  SHFL.IDX PT, R24, R2, R5, 0x1f ;  /* 0x00001f0502187589 */ /* 0x00006400000e0000 */
.L_x_9566:
[----:B-1----:R-:W-:Y:S02]  /*ded0*/  IMAD R24, R24, UR5, R9 ;  /* 0x0000000518187c24 */ /* 0x002fe4000f8e0209 */
[----:B------:R-:W-:Y:S02]  /*dee0*/  IMAD R9, R11, R4, RZ ;  /* 0x000000040b097224 */ /* 0x000fe400078e02ff */
[----:B0-----:R-:W-:Y:S01]  /*def0*/  IMAD.MOV.U32 R2, RZ, RZ, RZ ;  /* 0x000000ffff027224 */ /* 0x001fe200078e00ff */
[----:B------:R-:W-:Y:S01]  /*df00*/  IADD3 R25, -R24, UR6, RZ ;  /* 0x0000000618197c10 */ /* 0x000fe2000fffe1ff */
[----:B------:R-:W-:Y:S01]  /*df10*/  IMAD.MOV.U32 R5, RZ, RZ, R10 ;  /* 0x000000ffff057224 */ /* 0x000fe200078e000a */
[----:B------:R-:W-:Y:S01]  /*df20*/  IABS R10, R7 ;  /* 0x00000007000a7213 */ /* 0x000fe20000000000 */
[----:B------:R-:W-:Y:S01]  /*df30*/  IMAD.HI.U32 R2, R3, R9, R2 ;  /* 0x0000000903027227 */ /* 0x000fe200078e0002 */
[----:B------:R-:W-:Y:S01]  /*df40*/  IABS R9, R6 ;  /* 0x0000000600097213 */ /* 0x000fe20000000000 */
[----:B------:R-:W0:Y:S01]  /*df50*/  I2F.RP R8, R5 ;  /* 0x0000000500087306 */ /* 0x000e220000209400 */
[----:B------:R-:W-:Y:S01]  /*df60*/  IABS R3, R25 ;  /* 0x0000001900037213 */ /* 0x000fe20000000000 */
[----:B------:R-:W-:-:S02]  /*df70*/  IMAD.MOV R10, RZ, RZ, -R10 ;  /* 0x000000ffff0a7224 */ /* 0x000fc400078e0a0a */
[----:B------:R-:W-:Y:S02]  /*df80*/  IMAD.MOV R9, RZ, RZ, -R9 ;  /* 0x000000ffff097224 */ /* 0x000fe400078e0a09 */
[----:B------:R-:W-:-:S04]  /*df90*/  IMAD.HI.U32 R2, R2, R3, RZ ;  /* 0x0000000302027227 */ /* 0x000fc800078e00ff */
[----:B------:R-:W-:Y:S02]  /*dfa0*/  IMAD R3, R2, R9, R3 ;  /* 0x0000000902037224 */ /* 0x000fe400078e0203 */
[----:B------:R-:W-:-:S03]  /*dfb0*/  VIADD R27, R27, UR4 ;  /* 0x000000041b1b7c36 */ /* 0x000fc60008000000 */
[----:B------:R-:W-:Y:S01]  /*dfc0*/  ISETP.GT.U32.AND P1, PT, R4, R3, PT ;  /* 0x000000030400720c */ /* 0x000fe20003f24070 */
[----:B0-----:R-:W0:-:S12]  /*dfd0*/  MUFU.RCP R8, R8 ;  /* 0x0000000800087308 */ /* 0x001e180000001000 */
[----:B------:R-:W-:Y:S02]  /*dfe0*/  @!P1 IMAD.IADD R3, R3, 0x1, -R4 ;  /* 0x0000000103039824 */ /* 0x000fe400078e0a04 */
[----:B------:R-:W-:Y:S01]  /*dff0*/  @!P1 VIADD R2, R2, 0x1 ;  /* 0x0000000102029836 */ /* 0x000fe20000000000 */
[----:B------:R-:W-:Y:S02]  /*e000*/  ISETP.NE.AND P1, PT, R6, RZ, PT ;  /* 0x000000ff0600720c */ /* 0x000fe40003f25270 */
[----:B------:R-:W-:Y:S01]  /*e010*/  ISETP.GE.U32.AND P0, PT, R3, R4, PT ;  /* 0x000000040300720c */ /* 0x000fe20003f06070 */
[----:B0-----:R-:W-:Y:S01]  /*e020*/  VIADD R9, R8, 0xffffffe ;  /* 0x0ffffffe08097836 */ /* 0x001fe20000000000 */
[----:B------:R-:W-:-:S03]  /*e030*/  LOP3.LUT R4, R25, R6, RZ, 0x3c, !PT ;  /* 0x0000000619047212 */ /* 0x000fc600078e3cff */
[----:B------:R-:W0:Y:S01]  /*e040*/  F2I.FTZ.U32.TRUNC.NTZ R3, R9 ;  /* 0x0000000900037305 */ /* 0x000e22000021f000 */
[----:B------:R-:W-:-:S07]  /*e050*/  ISETP.GE.AND P2, PT, R4, RZ, PT ;  /* 0x000000ff0400720c */ /* 0x000fce0003f46270 */
[----:B------:R-:W-:-:S04]  /*e060*/  @P0 VIADD R2, R2, 0x1 ;  /* 0x0000000102020836 */ /* 0x000fc80000000000 */
[----:B------:R-:W-:Y:S02]  /*e070*/  IMAD.MOV.U32 R4, RZ, RZ, R2 ;  /* 0x000000ffff047224 */ /* 0x000fe400078e0002 */
[----:B0-----:R-:W-:Y:S02]  /*e080*/  IMAD.MOV R2, RZ, RZ, -R3 ;  /* 0x000000ffff027224 */ /* 0x001fe400078e0a03 */
[----:B------:R-:W-:Y:S01]  /*e090*/  @!P2 IMAD.MOV R4, RZ, RZ, -R4 ;  /* 0x000000ffff04a224 */ /* 0x000fe200078e0a04 */
[----:B------:R-:W-:Y:S01]  /*e0a0*/  @!P1 LOP3.LUT R4, RZ, R6, RZ, 0x33, !PT ;  /* 0x00000006ff049212 */ /* 0x000fe200078e33ff */
[----:B------:R-:W-:Y:S02]  /*e0b0*/  IMAD R9, R2, R5, RZ ;  /* 0x0000000502097224 */ /* 0x000fe400078e02ff */
[----:B------:R-:W-:Y:S01]  /*e0c0*/  IMAD.MOV.U32 R2, RZ, RZ, RZ ;  /* 0x000000ffff027224 */ /* 0x000fe200078e00ff */
[-C--:B------:R-:W-:Y:S01]  /*e0d0*/  IABS R8, R4.reuse ;  /* 0x0000000400087213 */ /* 0x080fe20000000000 */
[----:B------:R-:W-:-:S02]  /*e0e0*/  IMAD R6, R6, R4, RZ ;  /* 0x0000000406067224 */ /* 0x000fc400078e02ff */
[----:B------:R-:W-:-:S04]  /*e0f0*/  IMAD.HI.U32 R2, R3, R9, R2 ;  /* 0x0000000903027227 */ /* 0x000fc800078e0002 */
[----:B------:R-:W-:Y:S02]  /*e100*/  IMAD.MOV.U32 R3, RZ, RZ, R8 ;  /* 0x000000ffff037224 */ /* 0x000fe400078e0008 */
[----:B------:R-:W-:Y:S02]  /*e110*/  IMAD.MOV.U32 R8, RZ, RZ, R10 ;  /* 0x000000ffff087224 */ /* 0x000fe400078e000a */
[----:B------:R-:W-:-:S04]  /*e120*/  IMAD.HI.U32 R2, R2, R3, RZ ;  /* 0x0000000302027227 */ /* 0x000fc800078e00ff */
[----:B------:R-:W-:Y:S01]  /*e130*/  IMAD R8, R2, R8, R3 ;  /* 0x0000000802087224 */ /* 0x000fe200078e0203 */
[----:B------:R-:W-:Y:S01]  /*e140*/  LOP3.LUT R3, R4, R7, RZ, 0x3c, !PT ;  /* 0x0000000704037212 */ /* 0x000fe200078e3cff */
[----:B------:R-:W-:-:S03]  /*e150*/  IMAD.IADD R25, R25, 0x1, -R6 ;  /* 0x0000000119197824 */ /* 0x000fc600078e0a06 */
        /* <DEDUP_REMOVED lines=11> */
[----:B------:R-:W-:-:S04]  /*e210*/  IMAD R7, R7, 0x1000000, R2 ;  /* 0x0100000007077824 */ /* 0x000fc800078e0202 */
[----:B------:R-:W-:Y:S01]  /*e220*/  IMAD R26, R4, 0x10000, R7 ;  /* 0x00010000041a7824 */ /* 0x000fe200078e0207 */
[----:B------:R-:W-:Y:S06]  /*e230*/  BRA `(.L_x_9567) ;  /* 0x00000000000c7947 */ /* 0x000fec0003800000 */
.L_x_9564:
[----:B------:R-:W-:Y:S02]  /*e240*/  IMAD.MOV.U32 R25, RZ, RZ, RZ ;  /* 0x000000ffff197224 */ /* 0x000fe400078e00ff */
[----:B------:R-:W-:Y:S02]  /*e250*/  IMAD.U32 R24, RZ, RZ, UR6 ;  /* 0x00000006ff187e24 */ /* 0x000fe4000f8e00ff */
[----:B------:R-:W-:-:S07]  /*e260*/  IMAD.MOV.U32 R26, RZ, RZ, RZ ;  /* 0x000000ffff1a7224 */ /* 0x000fce00078e00ff */
.L_x_9567:
[----:B------:R-:W-:-:S13]  /*e270*/  ISETP.NE.AND P0, PT, R0, RZ, PT ;  /* 0x000000ff0000720c */ /* 0x000fda0003f05270 */
[----:B------:R-:W0:Y:S01]  /*e280*/  @!P0 S2R R3, SR_CgaCtaId ;  /* 0x0000000000038919 */ /* 0x000e220000008800 */
[----:B------:R-:W-:-:S04]  /*e290*/  @!P0 MOV R0, 0x400 ;  /* 0x0000040000008802 */ /* 0x000fc80000000f00 */
[----:B0-----:R-:W-:-:S05]  /*e2a0*/  @!P0 LEA R0, R3, R0, 0x18 ;  /* 0x0000000003008211 */ /* 0x001fca00078ec0ff */
[----:B------:R2:W-:Y:S01]  /*e2b0*/  @!P0 STS.128 [R0+0x31cd0], R24 ;  /* 0x031cd01800008388 */ /* 0x0005e20000000c00 */
[----:B------:R-:W-:Y:S06]  /*e2c0*/  BAR.ARV 0x5, 0x200 ;  /* 0x0148000000007b1d */ /* 0x000fec0000002000 */
.L_x_9562:
[----:B------:R3:W-:Y:S01]  /*e2d0*/  STL [R1+0x34], RZ ;  /* 0x000034ff01007387 */ /* 0x0007e20000100800 */
[----:B------:R-:W-:Y:S01]  /*e2e0*/  ULDC UR4, c[0x0][0xc3c] ;  /* 0x00030f0000047ab9 */ /* 0x000fe20000000800 */
[----:B------:R-:W-:Y:S01]  /*e2f0*/  IMAD.MOV.U32 R28, RZ, RZ, 0x1 ;  /* 0x00000001ff1c7424 */ /* 0x000fe200078e00ff */
[----:B-1----:R-:W-:Y:S01]  /*e300*/  ISETP.GE.AND P0, PT, R27, UR4, PT ;  /* 0x000000041b007c0c */ /* 0x002fe2000bf06270 */
[----:B------:R-:W-:-:S12]  /*e310*/  IMAD.MOV.U32 R18, RZ, RZ, RZ ;  /* 0x000000ffff127224 */ /* 0x000fd800078e00ff */
[----:B---3--:R-:W-:Y:S05]  /*e320*/  @P0 BRA `(.L_x_9568) ;  /* 0x0000005400f80947 */ /* 0x008fea0003800000 */
[----:B------:R-:W1:Y:S01]  /*e330*/  S2R R6, SR_TID.X ;  /* 0x0000000000067919 */ /* 0x000e620000002100 */
[----:B------:R-:W3:Y:S01]  /*e340*/  S2UR UR5, SR_CgaCtaId ;  /* 0x00000000000579c3 */ /* 0x000ee20000008800 */
[----:B------:R-:W-:Y:S01]  /*e350*/  UMOV UR4, 0x400 ;  /* 0x0000040000047882 */ /* 0x000fe20000000000 */
[----:B------:R-:W-:Y:S01]  /*e360*/  BSSY B8, `(.L_x_9568) ;  /* 0x000057a000087945 */ /* 0x000fe20003800000 */
[----:B------:R4:W-:Y:S01]  /*e370*/  STL [R1+0x34], RZ ;  /* 0x000034ff01007387 */ /* 0x0009e20000100800 */
[----:B------:R-:W-:Y:S01]  /*e380*/  IMAD.MOV.U32 R28, RZ, RZ, 0x1 ;  /* 0x00000001ff1c7424 */ /* 0x000fe200078e00ff */
[----:B------:R-:W-:Y:S01]  /*e390*/  ULDC UR38, c[0x0][0xc] ;  /* 0x0000030000267ab9 */ /* 0x000fe20000000800 */
[----:B------:R-:W-:Y:S01]  /*e3a0*/  IMAD.MOV.U32 R18, RZ, RZ, RZ ;  /* 0x000000ffff127224 */ /* 0x000fe200078e00ff */
[----:B------:R-:W-:Y:S01]  /*e3b0*/  ULDC.64 UR36, c[0x0][0x198] ;  /* 0x0000660000247ab9 */ /* 0x000fe20000000a00 */
[----:B---3--:R-:W-:-:S06]  /*e3c0*/  ULEA UR4, UR5, UR4, 0x18 ;  /* 0x0000000405047291 */ /* 0x008fcc000f8ec03f */
[----:B------:R-:W-:Y:S01]  /*e3d0*/  IMAD.U32 R17, RZ, RZ, UR4 ;  /* 0x00000004ff117e24 */ /* 0x000fe2000f8e00ff */
[C---:B-1----:R-:W-:Y:S01]  /*e3e0*/  LOP3.LUT R5, R6.reuse, 0x7f, RZ, 0xc0, !PT ;  /* 0x0000007f06057812 */ /* 0x042fe200078ec0ff */
[----:B0-2---:R-:W-:-:S04]  /*e3f0*/  IMAD.SHL.U32 R0, R6, 0x8, RZ ;  /* 0x0000000806007824 */ /* 0x005fc800078e00ff */
[----:B------:R-:W-:Y:S01]  /*e400*/  IMAD.SHL.U32 R4, R5, 0x8, RZ ;  /* 0x0000000805047824 */ /* 0x000fe200078e00ff */
[C---:B------:R-:W-:Y:S02]  /*e410*/  LOP3.LUT R3, R0.reuse, 0x20, RZ, 0xc0, !PT ;  /* 0x0000002000037812 */ /* 0x040fe400078ec0ff */
[----:B------:R-:W-:Y:S02]  /*e420*/  LOP3.LUT R2, R0, 0xd8, RZ, 0xc0, !PT ;  /* 0x000000d800027812 */ /* 0x000fe400078ec0ff */
[----:B------:R-:W-:Y:S02]  /*e430*/  LOP3.LUT R3, R3, 0x300, R4, 0xf8, !PT ;  /* 0x0000030003037812 */ /* 0x000fe400078ef804 */
[----:B------:R-:W-:Y:S02]  /*e440*/  LOP3.LUT R2, R2, 0x18, R6, 0x78, !PT ;  /* 0x0000001802027812 */ /* 0x000fe400078e7806 */
[----:B------:R-:W-:Y:S02]  /*e450*/  LOP3.LUT R0, R0, 0x18, RZ, 0xc0, !PT ;  /* 0x0000001800007812 */ /* 0x000fe400078ec0ff */
[----:B------:R-:W-:Y:S01]  /*e460*/  LOP3.LUT R4, R3, R2, RZ, 0xfc, !PT ;  /* 0x0000000203047212 */ /* 0x000fe200078efcff */
[----:B------:R-:W-:Y:S01]  /*e470*/  IMAD.SHL.U32 R2, R6, 0x20, RZ ;  /* 0x0000002006027824 */ /* 0x000fe200078e00ff */
[----:B------:R-:W-:-:S04]  /*e480*/  SHF.R.U32.HI R3, RZ, 0x2, R5 ;  /* 0x00000002ff037819 */ /* 0x000fc80000011605 */
[----:B------:R-:W-:Y:S01]  /*e490*/  LOP3.LUT R5, R3, 0x60, R2, 0xf8, !PT ;  /* 0x0000006003057812 */ /* 0x000fe200078ef802 */
[----:B------:R-:W-:Y:S01]  /*e4a0*/  IMAD R2, R4, 0x2, R17 ;  /* 0x0000000204027824 */ /* 0x000fe200078e0211 */
[C---:B------:R-:W-:Y:S02]  /*e4b0*/  LOP3.LUT R3, R0.reuse, 0x20, RZ, 0xfc, !PT ;  /* 0x0000002000037812 */ /* 0x040fe400078efcff */
[----:B------:R-:W-:Y:S02]  /*e4c0*/  LOP3.LUT R0, R0, 0x40, RZ, 0xfc, !PT ;  /* 0x0000004000007812 */ /* 0x000fe400078efcff */
[----:B------:R4:W-:Y:S05]  /*e4d0*/  STL [R1+0x8], R2 ;  /* 0x0000080201007387 */ /* 0x0009ea0000100800 */
.L_x_9672:
[----:B01--4-:R-:W0:Y:S01]  /*e4e0*/  LDC.64 R2, c[0x0][0xc88] ;  /* 0x00032200ff027b82 */ /* 0x013e220000000a00 */
[----:B------:R-:W-:Y:S01]  /*e4f0*/  ULDC.64 UR4, c[0x0][0x208] ;  /* 0x0000820000047ab9 */ /* 0x000fe20000000a00 */
[----:B0-----:R-:W-:-:S05]  /*e500*/  IMAD.WIDE R2, R27, 0x4, R2 ;  /* 0x000000041b027825 */ /* 0x001fca00078e0202 */
[----:B--2---:R-:W2:Y:S01]  /*e510*/  LDG.E R9, desc[UR4][R2.64] ;  /* 0x0000000402097981 */ /* 0x004ea2000c1e1900 */
[----:B------:R-:W-:Y:S05]  /*e520*/  YIELD ;  /* 0x0000000000007946 */ /* 0x000fea0003800000 */
[----:B------:R-:W-:Y:S01]  /*e530*/  ULDC.64 UR4, c[0x0][0xa28] ;  /* 0x00028a0000047ab9 */ /* 0x000fe20000000a00 */
[----:B------:R-:W-:Y:S01]  /*e540*/  IMAD.MOV.U32 R0, RZ, RZ, RZ ;  /* 0x000000ffff007224 */ /* 0x000fe200078e00ff */
[----:B------:R-:W-:Y:S01]  /*e550*/  ISETP.NE.U32.AND P0, PT, RZ, UR4, PT ;  /* 0x00000004ff007c0c */ /* 0x000fe2000bf05070 */
[----:B------:R-:W-:Y:S01]  /*e560*/  ULDC.64 UR10, c[0x0][0x208] ;  /* 0x00008200000a7ab9 */ /* 0x000fe20000000a00 */
[----:B------:R-:W-:Y:S01]  /*e570*/  IMAD.MOV.U32 R6, RZ, RZ, RZ ;  /* 0x000000ffff067224 */ /* 0x000fe200078e00ff */
[----:B------:R-:W-:Y:S01]  /*e580*/  ULDC.64 UR8, c[0x0][0xa08] ;  /* 0x0002820000087ab9 */ /* 0x000fe20000000a00 */
[----:B------:R-:W-:Y:S01]  /*e590*/  ISETP.NE.AND.EX P0, PT, RZ, UR5, PT, P0 ;  /* 0x00000005ff007c0c */ /* 0x000fe2000bf05300 */
[----:B------:R-:W-:Y:S01]  /*e5a0*/  ULDC.64 UR6, c[0x0][0xa18] ;  /* 0x0002860000067ab9 */ /* 0x000fe20000000a00 */
[----:B------:R-:W-:-:S02]  /*e5b0*/  ISETP.NE.U32.AND P2, PT, RZ, UR8, PT ;  /* 0x00000008ff007c0c */ /* 0x000fc4000bf45070 */
[----:B--2---:R-:W-:Y:S01]  /*e5c0*/  SHF.R.S32.HI R4, RZ, 0x1f, R9 ;  /* 0x0000001fff047819 */ /* 0x004fe20000011409 */
[----:B------:R-:W-:-:S08]  /*e5d0*/  IMAD.SHL.U32 R19, R9, 0x4, RZ ;  /* 0x0000000409137824 */ /* 0x000fd000078e00ff */
        /* <DEDUP_REMOVED lines=10> */
[----:B------:R-:W-:Y:S02]  /*e680*/  ISETP.NE.AND.EX P0, PT, RZ, UR9, PT, P2 ;  /* 0x00000009ff007c0c */ /* 0x000fe4000bf05320 */
[----:B------:R-:W-:Y:S02]  /*e690*/  ISETP.NE.U32.AND P2, PT, RZ, UR6, PT ;  /* 0x00000006ff007c0c */ /* 0x000fe4000bf45070 */
[C---:B0-----:R-:W-:Y:S02]  /*e6a0*/  IADD3 R4, P4, R19.reuse, UR8, RZ ;  /* 0x0000000813047c10 */ /* 0x041fe4000ff9e0ff */
[----:B-1----:R-:W-:Y:S02]  /*e6b0*/  IADD3 R2, P3, R19, UR4, RZ ;  /* 0x0000000413027c10 */ /* 0x002fe4000ff7e0ff */
[----:B------:R-:W-:-:S02]  /*e6c0*/  ISETP.NE.AND.EX P2, PT, RZ, UR7, PT, P2 ;  /* 0x00000007ff007c0c */ /* 0x000fc4000bf45320 */
[C---:B------:R-:W-:Y:S02]  /*e6d0*/  IADD3.X R3, R22.reuse, UR5, RZ, P3, !PT ;  /* 0x0000000516037c10 */ /* 0x040fe40009ffe4ff */
[----:B------:R-:W-:-:S03]  /*e6e0*/  IADD3.X R5, R22, UR9, RZ, P4, !PT ;  /* 0x0000000916057c10 */ /* 0x000fc6000a7fe4ff */
[----:B------:R-:W2:Y:S01]  /*e6f0*/  @P1 LDG.E R6, desc[UR10][R2.64] ;  /* 0x0000000a02061981 */ /* 0x000ea2000c1e1900 */
[----:B------:R-:W-:Y:S02]  /*e700*/  ULDC UR4, c[0x0][0x288] ;  /* 0x0000a20000047ab9 */ /* 0x000fe40000000800 */
[----:B------:R-:W-:Y:S01]  /*e710*/  IMAD.U32 R10, RZ, RZ, UR4 ;  /* 0x00000004ff0a7e24 */ /* 0x000fe2000f8e00ff */
[----:B------:R-:W-:Y:S01]  /*e720*/  ULDC.64 UR4, c[0x0][0x418] ;  /* 0x0001060000047ab9 */ /* 0x000fe20000000a00 */
        /* <DEDUP_REMOVED lines=13> */
[----:B---3--:R-:W-:Y:S05]  /*e800*/  @P2 BRA `(.L_x_9569) ;  /* 0x0000000000182947 */ /* 0x008fea0003800000 */
[----:B------:R-:W-:Y:S05]  /*e810*/  @!P1 BRA `(.L_x_9569) ;  /* 0x0000000000149947 */ /* 0x000fea0003800000 */
[----:B------:R-:W-:Y:S02]  /*e820*/  ULDC.64 UR4, c[0x0][0x208] ;  /* 0x0000820000047ab9 */ /* 0x000fe40000000a00 */
[----:B------:R-:W2:Y:S04]  /*e830*/  LDG.E R6, desc[UR4][R2.64] ;  /* 0x0000000402067981 */ /* 0x000ea8000c1e1900 */
[----:B------:R-:W2:Y:S02]  /*e840*/  LDG.E R2, desc[UR4][R2.64+0x4] ;  /* 0x0000040402027981 */ /* 0x000ea4000c1e1900 */
[----:B--2---:R-:W-:-:S05]  /*e850*/  IMAD.IADD R2, R2, 0x1, -R6 ;  /* 0x0000000102027824 */ /* 0x004fca00078e0a06 */
[----:B------:R1:W-:Y:S02]  /*e860*/  STL [R1+0x24], R2 ;  /* 0x0000240201007387 */ /* 0x0003e40000100800 */
.L_x_9569:
[----:B------:R-:W-:Y:S01]  /*e870*/  ULDC.64 UR4, c[0x0][0xa20] ;  /* 0x0002880000047ab9 */ /* 0x000fe20000000a00 */
[C---:B------:R-:W-:Y:S01]  /*e880*/  LOP3.LUT R6, R26.reuse, 0xff000000, RZ, 0xc0, !PT ;  /* 0xff0000001a067812 */ /* 0x040fe200078ec0ff */
[----:B------:R-:W-:Y:S01]  /*e890*/  IMAD.MOV.U32 R23, RZ, RZ, R9 ;  /* 0x000000ffff177224 */ /* 0x000fe200078e0009 */
[----:B------:R-:W-:Y:S02]  /*e8a0*/  ISETP.NE.U32.AND P1, PT, RZ, UR4, PT ;  /* 0x00000004ff007c0c */ /* 0x000fe4000bf25070 */
[----:B------:R-:W-:Y:S02]  /*e8b0*/  SHF.R.U32.HI R6, RZ, 0x8, R6 ;  /* 0x00000008ff067819 */ /* 0x000fe40000011606 */
[----:B------:R-:W-:Y:S02]  /*e8c0*/  ISETP.NE.AND.EX P1, PT, RZ, UR5, PT, P1 ;  /* 0x00000005ff007c0c */ /* 0x000fe4000bf25310 */
[C---:B-1----:R-:W-:Y:S02]  /*e8d0*/  LOP3.LUT R2, R26.reuse, 0xff0000, RZ, 0xc0, !PT ;  /* 0x00ff00001a027812 */ /* 0x042fe400078ec0ff */
[----:B------:R-:W-:Y:S01]  /*e8e0*/  LOP3.LUT R16, R26, 0xffff, RZ, 0xc0, !PT ;  /* 0x0000ffff1a107812 */ /* 0x000fe200078ec0ff */
[----:B-----5:R-:W-:Y:S01]  /*e8f0*/  IMAD.IADD R26, R8, 0x1, R0 ;  /* 0x00000001081a7824 */ /* 0x020fe200078e0200 */
[----:B------:R-:W-:-:S07]  /*e900*/  LEA.HI R6, R2, R6, RZ, 0x10 ;  /* 0x0000000602067211 */ /* 0x000fce00078f80ff */
[----:B------:R-:W-:Y:S05]  /*e910*/  @!P1 BRA `(.L_x_9570) ;  /* 0x0000000000149947 */ /* 0x000fea0003800000 */
[----:B------:R-:W-:Y:S01]  /*e920*/  IADD3 R2, P0, R19, UR4, RZ ;  /* 0x0000000413027c10 */ /* 0x000fe2000ff1e0ff */
[----:B------:R-:W-:-:S03]  /*e930*/  ULDC.64 UR6, c[0x0][0x208] ;  /* 0x0000820000067ab9 */ /* 0x000fc60000000a00 */
[----:B------:R-:W-:-:S05]  /*e940*/  IADD3.X R3, R22, UR5, RZ, P0, !PT ;  /* 0x0000000516037c10 */ /* 0x000fca00087fe4ff */
[----:B------:R1:W5:Y:S01]  /*e950*/  LDG.E R7, desc[UR6][R2.64] ;  /* 0x0000000602077981 */ /* 0x000362000c1e1900 */
[----:B------:R-:W-:Y:S05]  /*e960*/  BRA `(.L_x_9571) ;  /* 0x0000000000147947 */ /* 0x000fea0003800000 */
.L_x_9570:
[----:B------:R-:W-:Y:S05]  /*e970*/  @!P0 BRA `(.L_x_9571) ;  /* 0x0000000000108947 */ /* 0x000fea0003800000 */
[----:B------:R-:W-:Y:S02]  /*e980*/  ULDC.64 UR4, c[0x0][0x208] ;  /* 0x0000820000047ab9 */ /* 0x000fe40000000a00 */
[----:B------:R-:W2:Y:S04]  /*e990*/  LDG.E R7, desc[UR4][R4.64] ;  /* 0x0000000404077981 */ /* 0x000ea8000c1e1900 */
[----:B------:R-:W2:Y:S02]  /*e9a0*/  LDG.E R4, desc[UR4][R4.64+0x4] ;  /* 0x0000040404047981 */ /* 0x000ea4000c1e1900 */
[----:B--2---:R-:W-:-:S07]  /*e9b0*/  IMAD.IADD R7, R4, 0x1, -R7 ;  /* 0x0000000104077824 */ /* 0x004fce00078e0a07 */
.L_x_9571:
[----:B-----5:R-:W-:Y:S01]  /*e9c0*/  IMAD.IADD R7, R7, 0x1, -R0 ;  /* 0x0000000107077824 */ /* 0x020fe200078e0a00 */
[----:B------:R-:W-:Y:S01]  /*e9d0*/  LOP3.LUT R9, R6, 0xff, RZ, 0xc0, !PT ;  /* 0x000000ff06097812 */ /* 0x000fe200078ec0ff */
[----:B-1----:R-:W-:Y:S01]  /*e9e0*/  IMAD.MOV.U32 R3, RZ, RZ, RZ ;  /* 0x000000ffff037224 */ /* 0x002fe200078e00ff */
[----:B------:R-:W-:Y:S01]  /*e9f0*/  BSSY B0, `(.L_x_9572) ;  /* 0x0000029000007945 */ /* 0x000fe20003800000 */
[C---:B------:R-:W-:Y:S01]  /*ea00*/  VIADD R0, R7.reuse, 0x8f ;  /* 0x0000008f07007836 */ /* 0x040fe20000000000 */
[----:B------:R-:W-:Y:S01]  /*ea10*/  ISETP.GE.AND P0, PT, R7, 0x1, PT ;  /* 0x000000010700780c */ /* 0x000fe20003f06270 */
[----:B------:R-:W-:Y:S01]  /*ea20*/  IMAD.MOV.U32 R7, RZ, RZ, R3 ;  /* 0x000000ffff077224 */ /* 0x000fe200078e0003 */
[----:B------:R1:W-:Y:S01]  /*ea30*/  STL [R1+0x18], R3 ;  /* 0x0000180301007387 */ /* 0x0003e20000100800 */
[----:B------:R-:W-:-:S05]  /*ea40*/  IMAD.HI R0, R0, 0x38e38e39, RZ ;  /* 0x38e38e3900007827 */ /* 0x000fca00078e02ff */
[----:B------:R-:W-:-:S04]  /*ea50*/  SHF.R.U32.HI R2, RZ, 0x1f, R0 ;  /* 0x0000001fff027819 */ /* 0x000fc80000011600 */
[----:B------:R-:W-:-:S05]  /*ea60*/  LEA.HI.SX32 R8, R0, R2, 0x1b ;  /* 0x0000000200087211 */ /* 0x000fca00078fdaff */
[----:B------:R1:W-:Y:S04]  /*ea70*/  STL [R1+0x30], R8 ;  /* 0x0000300801007387 */ /* 0x0003e80000100800 */
[----:B------:R1:W-:Y:S01]  /*ea80*/  STL [R1+0x38], R9 ;  /* 0x0000380901007387 */ /* 0x0003e20000100800 */
[----:B------:R-:W-:Y:S05]  /*ea90*/  @!P0 BRA `(.L_x_9573) ;  /* 0x0000000000788947 */ /* 0x000fea0003800000 */
[----:B------:R-:W-:-:S04]  /*eaa0*/  SHF.R.U32.HI R6, RZ, 0x10, R6 ;  /* 0x00000010ff067819 */ /* 0x000fc80000011606 */
[----:B------:R-:W-:-:S13]  /*eab0*/  ISETP.NE.AND P0, PT, R6, RZ, PT ;  /* 0x000000ff0600720c */ /* 0x000fda0003f05270 */
[----:B------:R-:W2:Y:S02]  /*eac0*/  @!P0 LDC R6, c[0x0][0x9f0] ;  /* 0x00027c00ff068b82 */ /* 0x000ea40000000800 */
[-C--:B--2---:R-:W-:Y:S02]  /*ead0*/  IABS R0, R6.reuse ;  /* 0x0000000600007213 */ /* 0x084fe40000000000 */
[----:B------:R-:W-:Y:S02]  /*eae0*/  IABS R5, R6 ;  /* 0x0000000600057213 */ /* 0x000fe40000000000 */
[----:B------:R-:W2:Y:S03]  /*eaf0*/  I2F.RP R2, R0 ;  /* 0x0000000000027306 */ /* 0x000ea60000209400 */
[----:B------:R-:W-:-:S05]  /*eb00*/  IMAD.MOV R5, RZ, RZ, -R5 ;  /* 0x000000ffff057224 */ /* 0x000fca00078e0a05 */
[----:B--2---:R-:W2:Y:S02]  /*eb10*/  MUFU.RCP R2, R2 ;  /* 0x0000000200027308 */ /* 0x004ea40000001000 */
[----:B--2---:R-:W-:-:S06]  /*eb20*/  VIADD R2, R2, 0xffffffe ;  /* 0x0ffffffe02027836 */ /* 0x004fcc0000000000 */
[----:B-1----:R-:W1:Y:S02]  /*eb30*/  F2I.FTZ.U32.TRUNC.NTZ R3, R2 ;  /* 0x0000000200037305 */ /* 0x002e64000021f000 */
[----:B-1----:R-:W-:-:S04]  /*eb40*/  IMAD.MOV R2, RZ, RZ, -R3 ;  /* 0x000000ffff027224 */ /* 0x002fc800078e0a03 */
[----:B------:R-:W-:Y:S02]  /*eb50*/  IMAD R4, R2, R0, RZ ;  /* 0x0000000002047224 */ /* 0x000fe400078e02ff */
[----:B------:R-:W-:-:S04]  /*eb60*/  IMAD.MOV.U32 R2, RZ, RZ, RZ ;  /* 0x000000ffff027224 */ /* 0x000fc800078e00ff */
[----:B------:R-:W-:Y:S01]  /*eb70*/  IMAD.HI.U32 R4, R3, R4, R2 ;  /* 0x0000000403047227 */ /* 0x000fe200078e0002 */
[----:B------:R-:W-:-:S04]  /*eb80*/  IADD3 R3, R6, -0x1, R8 ;  /* 0xffffffff06037810 */ /* 0x000fc80007ffe008 */
        /* <DEDUP_REMOVED lines=15> */
.L_x_9573:
[----:B------:R-:W-:Y:S05]  /*ec80*/  BSYNC B0 ;  /* 0x0000000000007941 */ /* 0x000fea0003800000 */
.L_x_9572:
        /* <DEDUP_REMOVED lines=19> */
[----:B-1----:R-:W3:Y:S01]  /*edc0*/  @P0 ATOMG.E.ADD.STRONG.GPU PT, R3, desc[UR6][R2.64], R5 ;  /* 0x00000005020309a8 */ /* 0x002ee200081ee1c6 */
[----:B------:R-:W1:Y:S02]  /*edd0*/  S2R R4, SR_LTMASK ;  /* 0x0000000000047919 */ /* 0x000e640000003900 */
[----:B-1----:R-:W-:-:S04]  /*ede0*/  LOP3.LUT R4, R4, UR4, RZ, 0xc0, !PT ;  /* 0x0000000404047c12 */ /* 0x002fc8000f8ec0ff */
[----:B--2---:R-:W1:Y:S01]  /*edf0*/  POPC R7, R4 ;  /* 0x0000000400077309 */ /* 0x004e620000000000 */
[----:B---3--:R-:W1:Y:S02]  /*ee00*/  SHFL.IDX PT, R0, R3, R0, 0x1f ;  /* 0x00001f0003007589 */ /* 0x008e6400000e0000 */
[----:B-1----:R-:W-:Y:S01]  /*ee10*/  IADD3 R24, R0, UR38, R7 ;  /* 0x0000002600187c10 */ /* 0x002fe2000fffe007 */
[----:B------:R-:W-:Y:S06]  /*ee20*/  BRA `(.L_x_9576) ;  /* 0x00000040001c7947 */ /* 0x000fec0003800000 */
.L_x_9575:
        /* <DEDUP_REMOVED lines=9> */
[----:B-1----:R-:W1:Y:S01]  /*eec0*/  LDC.64 R2, c[0x4][R2] ;  /* 0x0100000002027b82 */ /* 0x002e620000000a00 */
[----:B------:R-:W-:Y:S02]  /*eed0*/  IMAD.U32 R5, RZ, RZ, UR7 ;  /* 0x00000007ff057e24 */ /* 0x000fe4000f8e00ff */
[----:B------:R-:W-:Y:S02]  /*eee0*/  IMAD.U32 R6, RZ, RZ, UR8 ;  /* 0x00000008ff067e24 */ /* 0x000fe4000f8e00ff */
[----:B--2---:R-:W-:-:S02]  /*eef0*/  IMAD.U32 R7, RZ, RZ, UR9 ;  /* 0x00000009ff077e24 */ /* 0x004fc4000f8e00ff */
[----:B0-----:R-:W-:Y:S02]  /*ef00*/  IMAD.U32 R10, RZ, RZ, UR4 ;  /* 0x00000004ff0a7e24 */ /* 0x001fe4000f8e00ff */
[----:B------:R-:W-:Y:S02]  /*ef10*/  IMAD.U32 R11, RZ, RZ, UR5 ;  /* 0x00000005ff0b7e24 */ /* 0x000fe4000f8e00ff */
[----:B------:R-:W-:Y:S02]  /*ef20*/  IMAD.MOV.U32 R8, RZ, RZ, 0x70 ;  /* 0x00000070ff087424 */ /* 0x000fe400078e00ff */
[----:B------:R-:W-:Y:S02]  /*ef30*/  IMAD.MOV.U32 R12, RZ, RZ, 0x1 ;  /* 0x00000001ff0c7424 */ /* 0x000fe400078e00ff */
[----:B------:R-:W-:-:S07]  /*ef40*/  IMAD.MOV.U32 R13, RZ, RZ, RZ ;  /* 0x000000ffff0d7224 */ /* 0x000fce00078e00ff */
[----:B------:R-:W-:-:S07]  /*ef50*/  LEPC R20, `(.L_x_9578) ;  /* 0x000000001014794e */ /* 0x000fce0000000000 */
[----:B-1----:R-:W-:Y:S05]  /*ef60*/  CALL.ABS.NOINC R2 ;  /* 0x0000000002007343 */ /* 0x002fea0003c00000 */
.L_x_9578:
[----:B------:R-:W-:Y:S05]  /*ef70*/  BSYNC B6 ;  /* 0x0000000000067941 */ /* 0x000fea0003800000 */
.L_x_9577:
        /* <DEDUP_REMOVED lines=8> */
[----:B-1----:R1:W3:Y:S01]  /*f000*/  LDC.64 R2, c[0x4][R29] ;  /* 0x010000001d027b82 */ /* 0x0022e20000000a00 */
[----:B------:R-:W-:Y:S02]  /*f010*/  IMAD.U32 R4, RZ, RZ, UR6 ;  /* 0x00000006ff047e24 */ /* 0x000fe4000f8e00ff */
[----:B------:R-:W-:Y:S02]  /*f020*/  IMAD.U32 R5, RZ, RZ, UR7 ;  /* 0x00000007ff057e24 */ /* 0x000fe4000f8e00ff */
[----:B------:R-:W-:Y:S02]  /*f030*/  IMAD.U32 R6, RZ, RZ, UR8 ;  /* 0x00000008ff067e24 */ /* 0x000fe4000f8e00ff */
[----:B--2---:R-:W-:-:S02]  /*f040*/  IMAD.U32 R7, RZ, RZ, UR9 ;  /* 0x00000009ff077e24 */ /* 0x004fc4000f8e00ff */
[----:B0-----:R-:W-:Y:S02]  /*f050*/  IMAD.U32 R10, RZ, RZ, UR4 ;  /* 0x00000004ff0a7e24 */ /* 0x001fe4000f8e00ff */
[----:B------:R-:W-:Y:S02]  /*f060*/  IMAD.U32 R11, RZ, RZ, UR5 ;  /* 0x00000005ff0b7e24 */ /* 0x000fe4000f8e00ff */
[----:B------:R-:W-:Y:S02]  /*f070*/  IMAD.MOV.U32 R8, RZ, RZ, 0x70 ;  /* 0x00000070ff087424 */ /* 0x000fe400078e00ff */
[----:B------:R-:W-:Y:S02]  /*f080*/  IMAD.MOV.U32 R12, RZ, RZ, 0x1 ;  /* 0x00000001ff0c7424 */ /* 0x000fe400078e00ff */
[----:B-1----:R-:W-:-:S07]  /*f090*/  IMAD.MOV.U32 R13, RZ, RZ, RZ ;  /* 0x000000ffff0d7224 */ /* 0x002fce00078e00ff */
[----:B------:R-:W-:-:S07]  /*f0a0*/  LEPC R20, `(.L_x_9581) ;  /* 0x000000001014794e */ /* 0x000fce0000000000 */
[----:B---3--:R-:W-:Y:S05]  /*f0b0*/  CALL.ABS.NOINC R2 ;  /* 0x0000000002007343 */ /* 0x008fea0003c00000 */
.L_x_9581:
        /* <DEDUP_REMOVED lines=15> */
.L_x_9580:
[----:B------:R-:W-:Y:S05]  /*f1b0*/  BSYNC B6 ;  /* 0x0000000000067941 */ /* 0x000fea0003800000 */
.L_x_9579:
[----:B------:R-:W-:Y:S01]  /*f1c0*/  ULDC.64 UR4, c[0x0][0x9f8] ;  /* 0x00027e0000047ab9 */ /* 0x000fe20000000a00 */
[----:B------:R-:W3:Y:S01]  /*f1d0*/  LDL R20, [R1+0x1c] ;  /* 0x00001c0001147983 */ /* 0x000ee20000100800 */
[----:B------:R-:W-:Y:S01]  /*f1e0*/  ISETP.NE.U32.AND P0, PT, RZ, UR4, PT ;  /* 0x00000004ff007c0c */ /* 0x000fe2000bf05070 */
[----:B------:R-:W-:-:S03]  /*f1f0*/  ULDC.64 UR6, c[0x0][0x208] ;  /* 0x0000820000067ab9 */ /* 0x000fc60000000a00 */
[----:B------:R-:W-:-:S13]  /*f200*/  ISETP.NE.AND.EX P0, PT, RZ, UR5, PT, P0 ;  /* 0x00000005ff007c0c */ /* 0x000fda000bf05300 */
[----:B------:R-:W-:-:S04]  /*f210*/  @P0 IADD3 R2, P1, R19, UR4, RZ ;  /* 0x0000000413020c10 */ /* 0x000fc8000ff3e0ff */
[----:B-1----:R-:W-:Y:S01]  /*f220*/  @P0 IADD3.X R3, R22, UR5, RZ, P1, !PT ;  /* 0x0000000516030c10 */ /* 0x002fe20008ffe4ff */
[----:B------:R-:W-:-:S04]  /*f230*/  ULDC.64 UR4, c[0x0][0xa08] ;  /* 0x0002820000047ab9 */ /* 0x000fc80000000a00 */
[----:B------:R1:W4:Y:S02]  /*f240*/  @P0 LDG.E R23, desc[UR6][R2.64] ;  /* 0x0000000602170981 */ /* 0x000324000c1e1900 */
[----:B-1----:R-:W1:Y:S02]  /*f250*/  LDC.64 R2, c[0x0][0x418] ;  /* 0x00010600ff027b82 */ /* 0x002e640000000a00 */
[----:B-1----:R-:W-:Y:S01]  /*f260*/  LOP3.LUT P0, RZ, R2, UR4, RZ, 0xfc, !PT ;  /* 0x0000000402ff7c12 */ /* 0x002fe2000f80fcff */
[----:B------:R-:W-:-:S03]  /*f270*/  UMOV UR4, 0xffffffff ;  /* 0xffffffff00047882 */ /* 0x000fc60000000000 */
[----:B------:R-:W-:Y:S01]  /*f280*/  LOP3.LUT P0, RZ, R3, UR5, RZ, 0xfc, P0 ;  /* 0x0000000503ff7c12 */ /* 0x000fe2000800fcff */
[----:B---3--:R-:W-:Y:S01]  /*f290*/  VIADD R22, R20, 0xffffffff ;  /* 0xffffffff14167836 */ /* 0x008fe20000000000 */
[----:B----4-:R-:W-:Y:S02]  /*f2a0*/  SHF.R.S32.HI R29, RZ, 0x1f, R23 ;  /* 0x0000001fff1d7819 */ /* 0x010fe40000011417 */
[----:B------:R-:W-:Y:S01]  /*f2b0*/  SEL R19, R23, RZ, !P0 ;  /* 0x000000ff17137207 */ /* 0x000fe20004000000 */
[----:B------:R-:W-:Y:S08]  /*f2c0*/  BRA.DIV UR4, `(.L_x_9582) ;  /* 0x0000004e04747947 */ /* 0x000ff0000b800000 */
[----:B------:R-:W1:Y:S02]  /*f2d0*/  S2R R0, SR_TID.X ;  /* 0x0000000000007919 */ /* 0x000e640000002100 */
[----:B-1----:R-:W-:-:S04]  /*f2e0*/  SHF.R.U32.HI R0, RZ, 0x5, R0 ;  /* 0x00000005ff007819 */ /* 0x002fc80000011600 */
[----:B------:R-:W-:-:S05]  /*f2f0*/  LOP3.LUT R0, R0, 0x3, RZ, 0xc0, !PT ;  /* 0x0000000300007812 */ /* 0x000fca00078ec0ff */
[----:B------:R1:W3:Y:S02]  /*f300*/  SHFL.IDX PT, R14, R0, RZ, 0x1f ;  /* 0x00001fff000e7589 */ /* 0x0002e400000e0000 */
.L_x_9688:
[----:B------:R-:W-:Y:S02]  /*f310*/  PLOP3.LUT P1, PT, PT, PT, PT, 0x8, 0x0 ;  /* 0x000000000000781c */ /* 0x000fe40003f2e170 */
[----:B---3--:R-:W-:Y:S02]  /*f320*/  ISETP.NE.AND P0, PT, R14, RZ, PT ;  /* 0x000000ff0e00720c */ /* 0x008fe40003f05270 */
[----:B-1----:R-:W-:-:S05]  /*f330*/  P2R R0, PR, RZ, 0x2 ;  /* 0x00000002ff007803 */ /* 0x002fca0000000000 */
[----:B------:R1:W-:Y:S06]  /*f340*/  STL [R1], R0 ;  /* 0x0000000001007387 */ /* 0x0003ec0000100800 */
[----:B------:R-:W-:Y:S05]  /*f350*/  @P0 BRA `(.L_x_9583) ;  /* 0x00000004001c0947 */ /* 0x000fea0003800000 */
[----:B------:R-:W-:-:S03]  /*f360*/  UMOV UR4, 0xffffffff ;  /* 0xffffffff00047882 */ /* 0x000fc60000000000 */
[----:B------:R-:W-:Y:S05]  /*f370*/  BRA.DIV UR4, `(.L_x_9584) ;  /* 0x0000004e047c7947 */ /* 0x000fea000b800000 */
[----:B------:R-:W-:-:S13]  /*f380*/  ELECT P6, URZ, PT ;  /* 0x00000000003f782f */ /* 0x000fda00038c0000 */
.L_x_9691:
[----:B------:R-:W-:Y:S05]  /*f390*/  @!P6 BRA `(.L_x_9583) ;  /* 0x00000004000ce947 */ /* 0x000fea0003800000 */
[----:B------:R-:W-:-:S04]  /*f3a0*/  ISETP.NE.U32.AND P0, PT, R2, RZ, PT ;  /* 0x000000ff0200720c */ /* 0x000fc80003f05070 */
[----:B------:R-:W-:-:S13]  /*f3b0*/  ISETP.NE.AND.EX P0, PT, R3, RZ, PT, P0 ;  /* 0x000000ff0300720c */ /* 0x000fda0003f05300 */
[----:B------:R-:W-:Y:S05]  /*f3c0*/  @!P0 BRA `(.L_x_9585) ;  /* 0x0000000000488947 */ /* 0x000fea0003800000 */
[----:B------:R-:W3:Y:S01]  /*f3d0*/  LDC R6, c[0x0][0x43c] ;  /* 0x00010f00ff067b82 */ /* 0x000ee20000000800 */
[----:B------:R-:W-:Y:S01]  /*f3e0*/  ULDC.64 UR4, c[0x0][0x428] ;  /* 0x00010a0000047ab9 */ /* 0x000fe20000000a00 */
[----:B------:R-:W-:Y:S01]  /*f3f0*/  ULDC.64 UR6, c[0x0][0x208] ;  /* 0x0000820000067ab9 */ /* 0x000fe20000000a00 */
[----:B---3--:R-:W-:-:S13]  /*f400*/  ISETP.NE.AND P0, PT, R6, 0x1, PT ;  /* 0x000000010600780c */ /* 0x008fda0003f05270 */
[----:B------:R-:W1:Y:S02]  /*f410*/  @P0 LDC.64 R4, c[0x0][0x440] ;  /* 0x00011000ff040b82 */ /* 0x000e640000000a00 */
[----:B-1----:R-:W-:-:S04]  /*f420*/  @P0 IMAD.HI.U32 R0, R22, R4, RZ ;  /* 0x0000000416000227 */ /* 0x002fc800078e00ff */
        /* <DEDUP_REMOVED lines=12> */
.L_x_9585:
[----:B-1----:R-:W-:Y:S01]  /*f4f0*/  IMAD R0, R18, 0x8, R17 ;  /* 0x0000000812007824 */ /* 0x002fe200078e0211 */
[----:B---3--:R-:W-:-:S04]  /*f500*/  SHF.L.U32 R2, R28, 0x1f, RZ ;  /* 0x0000001f1c027819 */ /* 0x008fc800000006ff */
[----:B------:R-:W1:Y:S02]  /*f510*/  SYNCS.PHASECHK.TRANS64.TRYWAIT P0, [R0+URZ+0x31c40], R2 ;  /* 0x031c4002000075a7 */ /* 0x000e64000800017f */
[----:B-1----:R-:W-:Y:S05]  /*f520*/  @!P0 BRA `(.L_x_9586) ;  /* 0x0000004c00308947 */ /* 0x002fea0003800000 */
.L_x_9692:
        /* <DEDUP_REMOVED lines=11> */
.L_x_9587:
[----:B------:R-:W-:Y:S01]  /*f5e0*/  R2UR UR9, R0 ;  /* 0x00000000000972ca */ /* 0x000fe200000e0000 */
[----:B-1----:R-:W-:Y:S01]  /*f5f0*/  IMAD R0, R18, 0x6c00, R17 ;  /* 0x00006c0012007824 */ /* 0x002fe200078e0211 */
[----:B------:R-:W-:Y:S01]  /*f600*/  R2UR UR11, R22 ;  /* 0x00000000160b72ca */ /* 0x000fe200000e0000 */
[----:B------:R-:W-:Y:S01]  /*f610*/  UIADD3 UR4, UP0, UR36, 0x370, URZ ;  /* 0x0000037024047890 */ /* 0x000fe2000ff1e03f */
[----:B------:R-:W-:Y:S01]  /*f620*/  R2UR UR5, R26 ;  /* 0x000000001a0572ca */ /* 0x000fe200000e0000 */
[----:B------:R-:W-:Y:S01]  /*f630*/  UMOV UR10, URZ ;  /* 0x0000003f000a7c82 */ /* 0x000fe20008000000 */
[----:B------:R-:W-:Y:S01]  /*f640*/  R2UR UR8, R0 ;  /* 0x00000000000872ca */ /* 0x000fe200000e0000 */
[----:B------:R-:W-:Y:S01]  /*f650*/  UMOV UR6, 0x0 ;  /* 0x0000000000067882 */ /* 0x000fe20000000000 */
[----:B------:R-:W-:Y:S01]  /*f660*/  R2UR UR12, R16 ;  /* 0x00000000100c72ca */ /* 0x000fe200000e0000 */
[----:B------:R-:W-:Y:S01]  /*f670*/  UMOV UR7, 0x14f00000 ;  /* 0x14f0000000077882 */ /* 0x000fe20000000000 */
[----:B-----5:R-:W-:Y:S01]  /*f680*/  R2UR UR13, R19 ;  /* 0x00000000130d72ca */ /* 0x020fe200000e0000 */
[----:B------:R-:W-:Y:S01]  /*f690*/  UMOV UR16, 0x20 ;  /* 0x0000002000107882 */ /* 0x000fe20000000000 */
[----:B------:R-:W-:Y:S01]  /*f6a0*/  PLOP3.LUT P0, PT, PT, PT, PT, 0x80, 0x0 ;  /* 0x000000000000781c */ /* 0x000fe20003f0f070 */
[----:B------:R-:W-:-:S03]  /*f6b0*/  UIADD3 UR9, UR9, 0x31c30, URZ ;  /* 0x00031c3009097890 */ /* 0x000fc6000fffe03f */
[----:B------:R-:W-:Y:S01]  /*f6c0*/  P2R R0, PR, RZ, 0x1 ;  /* 0x00000001ff007803 */ /* 0x000fe20000000000 */
[----:B------:R-:W-:Y:S02]  /*f6d0*/  UIMAD UR11, UR11, 0x90, UR5 ;  /* 0x000000900b0b78a4 */ /* 0x000fe4000f8e0205 */
[----:B------:R-:W-:Y:S02]  /*f6e0*/  UIADD3 UR14, UR8, 0x16a00, URZ ;  /* 0x00016a00080e7890 */ /* 0x000fe4000fffe03f */
[----:B------:R-:W-:Y:S01]  /*f6f0*/  UIADD3.X UR5, URZ, UR37, URZ, UP0, !UPT ;  /* 0x000000253f057290 */ /* 0x000fe200087fe43f */
[----:B------:R3:W-:Y:S01]  /*f700*/  STL [R1], R0 ;  /* 0x0000000001007387 */ /* 0x0007e20000100800 */
        /* <DEDUP_REMOVED lines=12> */
.L_x_9583:
[----:B------:R-:W3:Y:S04]  /*f7d0*/  LDL.LU R4, [R1+0x10] ;  /* 0x0000100001047983 */ /* 0x000ee80000300800 */
[----:B------:R-:W4:Y:S04]  /*f7e0*/  LDL.LU R6, [R1+0xc] ;  /* 0x00000c0001067983 */ /* 0x000f280000300800 */
[----:B------:R-:W5:Y:S01]  /*f7f0*/  LDL.LU R3, [R1+0x20] ;  /* 0x0000200001037983 */ /* 0x000f620000300800 */
[----:B------:R-:W-:Y:S05]  /*f800*/  WARPSYNC.ALL ;  /* 0x0000000000007948 */ /* 0x000fea0003800000 */
[----:B------:R-:W-:Y:S01]  /*f810*/  ULDC.64 UR6, c[0x0][0xa00] ;  /* 0x0002800000067ab9 */ /* 0x000fe20000000a00 */
[----:B------:R-:W-:Y:S01]  /*f820*/  ULDC.64 UR4, c[0x0][0x298] ;  /* 0x0000a60000047ab9 */ /* 0x000fe20000000a00 */
[----:B-1----:R-:W-:Y:S01]  /*f830*/  VIADD R0, R17, 0xda00 ;  /* 0x0000da0011007836 */ /* 0x002fe20000000000 */
[----:B------:R-:W-:Y:S01]  /*f840*/  BAR.SYNC.DEFER_BLOCKING 0x8, 0x200 ;  /* 0x0208000000007b1d */ /* 0x000fe20000010000 */
[----:B------:R-:W-:-:S03]  /*f850*/  ISETP.NE.U32.AND P0, PT, RZ, UR6, PT ;  /* 0x00000006ff007c0c */ /* 0x000fc6000bf05070 */
[----:B------:R-:W-:Y:S02]  /*f860*/  LOP3.LUT P1, RZ, R0, 0x1bf, RZ, 0xc0, !PT ;  /* 0x000001bf00ff7812 */ /* 0x000fe4000782c0ff */
[----:B------:R-:W-:Y:S01]  /*f870*/  ISETP.NE.AND.EX P0, PT, RZ, UR7, PT, P0 ;  /* 0x00000007ff007c0c */ /* 0x000fe2000bf05300 */
[----:B------:R-:W-:Y:S01]  /*f880*/  BSSY B6, `(.L_x_9588) ;  /* 0x000001d000067945 */ /* 0x000fe20003800000 */
[----:B---3--:R-:W-:Y:S02]  /*f890*/  SHF.R.S32.HI R2, RZ, 0x1f, R4 ;  /* 0x0000001fff027819 */ /* 0x008fe40000011404 */
[----:B----4-:R-:W-:-:S03]  /*f8a0*/  SEL R6, R6, RZ, !P0 ;  /* 0x000000ff06067207 */ /* 0x010fc60004000000 */
[----:B------:R-:W-:-:S04]  /*f8b0*/  IMAD R2, R2, UR4, RZ ;  /* 0x0000000402027c24 */ /* 0x000fc8000f8e02ff */
[C---:B------:R-:W-:Y:S01]  /*f8c0*/  IMAD R0, R4.reuse, UR5, R2 ;  /* 0x0000000504007c24 */ /* 0x040fe2000f8e0202 */
[----:B-----5:R-:W-:Y:S01]  /*f8d0*/  SEL R2, R3, RZ, !P0 ;  /* 0x000000ff03027207 */ /* 0x020fe20004000000 */
[----:B------:R-:W-:-:S04]  /*f8e0*/  IMAD.WIDE.U32 R4, R4, UR4, RZ ;  /* 0x0000000404047c25 */ /* 0x000fc8000f8e00ff */
[----:B------:R-:W-:Y:S01]  /*f8f0*/  IMAD.IADD R0, R5, 0x1, R0 ;  /* 0x0000000105007824 */ /* 0x000fe200078e0200 */
[----:B------:R1:W-:Y:S04]  /*f900*/  STL.64 [R1+0x28], R4 ;  /* 0x0000280401007387 */ /* 0x0003e80000100a00 */
[----:B------:R1:W-:Y:S04]  /*f910*/  STL [R1+0xc], R6 ;  /* 0x00000c0601007387 */ /* 0x0003e80000100800 */
[----:B------:R1:W-:Y:S04]  /*f920*/  STL [R1+0x20], R2 ;  /* 0x0000200201007387 */ /* 0x0003e80000100800 */
[----:B------:R1:W-:Y:S01]  /*f930*/  STL [R1+0x10], R0 ;  /* 0x0000100001007387 */ /* 0x0003e20000100800 */
[----:B------:R-:W-:Y:S05]  /*f940*/  @!P1 BRA `(.L_x_9589) ;  /* 0x0000000000409947 */ /* 0x000fea0003800000 */
[----:B-1----:R-:W-:Y:S01]  /*f950*/  MOV R2, 0x0 ;  /* 0x0000000000027802 */ /* 0x002fe20000000f00 */
[----:B------:R-:W-:Y:S01]  /*f960*/  ULDC.64 UR6, c[0x4][0x1b8] ;  /* 0x01006e0000067ab9 */ /* 0x000fe20000000a00 */
[----:B------:R-:W-:Y:S01]  /*f970*/  ULDC.64 UR8, c[0x4][0x1c0] ;  /* 0x0100700000087ab9 */ /* 0x000fe20000000a00 */
[----:B------:R-:W-:Y:S01]  /*f980*/  ULDC.64 UR4, c[0x4][0x68] ;  /* 0x01001a0000047ab9 */ /* 0x000fe20000000a00 */
[----:B------:R-:W-:Y:S02]  /*f990*/  IMAD.U32 R4, RZ, RZ, UR6 ;  /* 0x00000006ff047e24 */ /* 0x000fe4000f8e00ff */
[----:B------:R-:W1:Y:S01]  /*f9a0*/  LDC.64 R2, c[0x4][R2] ;  /* 0x0100000002027b82 */ /* 0x000e620000000a00 */
        /* <DEDUP_REMOVED lines=10> */
.L_x_9589:
[----:B------:R-:W-:Y:S05]  /*fa50*/  BSYNC B6 ;  /* 0x0000000000067941 */ /* 0x000fea0003800000 */
.L_x_9588:
[----:B------:R-:W3:Y:S01]  /*fa60*/  LDL.LU R20, [R1+0x10] ;  /* 0x0000100001147983 */ /* 0x000ee20000300800 */
[----:B------:R-:W4:Y:S01]  /*fa70*/  LDC R9, c[0x0][0x448] ;  /* 0x00011200ff097b82 */ /* 0x000f220000000800 */
[----:B------:R-:W-:Y:S01]  /*fa80*/  ULDC.64 UR4, c[0x0][0x2d8] ;  /* 0x0000b60000047ab9 */ /* 0x000fe20000000a00 */
[----:B------:R-:W-:Y:S01]  /*fa90*/  ULDC.64 UR6, c[0x0][0x2e0] ;  /* 0x0000b80000067ab9 */ /* 0x000fe20000000a00 */
[----:B-1----:R-:W3:Y:S01]  /*faa0*/  LDL.LU.64 R2, [R1+0x28] ;  /* 0x0000280001027983 */ /* 0x002ee20000300a00 */
[----:B------:R-:W-:-:S03]  /*fab0*/  ULDC.64 UR8, c[0x0][0x280] ;  /* 0x0000a00000087ab9 */ /* 0x000fc60000000a00 */
[----:B------:R-:W2:Y:S04]  /*fac0*/  LDL.LU R21, [R1+0x20] ;  /* 0x0000200001157983 */ /* 0x000ea80000300800 */
[----:B------:R-:W2:Y:S01]  /*fad0*/  LDL.LU R4, [R1+0xc] ;  /* 0x00000c0001047983 */ /* 0x000ea20000300800 */
[----:B0-----:R-:W0:Y:S01]  /*fae0*/  S2R R10, SR_TID.X ;  /* 0x00000000000a7919 */ /* 0x001e220000002100 */
[----:B------:R-:W1:Y:S01]  /*faf0*/  S2R R11, SR_TID.X ;  /* 0x00000000000b7919 */ /* 0x000e620000002100 */
[----:B----4-:R-:W-:-:S13]  /*fb00*/  ISETP.NE.AND P0, PT, R9, 0x1, PT ;  /* 0x000000010900780c */ /* 0x010fda0003f05270 */
[----:B------:R-:W4:Y:S08]  /*fb10*/  @P0 LDC R5, c[0x0][0x450] ;  /* 0x00011400ff050b82 */ /* 0x000f300000000800 */
[----:B------:R-:W4:Y:S01]  /*fb20*/  @P0 LDC R8, c[0x0][0x450] ;  /* 0x00011400ff080b82 */ /* 0x000f220000000800 */
[----:B---3--:R-:W-:Y:S02]  /*fb30*/  IMAD.MOV.U32 R3, RZ, RZ, R20 ;  /* 0x000000ffff037224 */ /* 0x008fe400078e0014 */
[----:B------:R-:W3:Y:S01]  /*fb40*/  S2R R20, SR_TID.X ;  /* 0x0000000000147919 */ /* 0x000ee20000002100 */
[----:B------:R-:W-:-:S04]  /*fb50*/  IMAD.WIDE.U32 R2, R16, UR4, R2 ;  /* 0x0000000410027c25 */ /* 0x000fc8000f8e0002 */
[----:B------:R-:W-:Y:S01]  /*fb60*/  IMAD R3, R16, UR5, R3 ;  /* 0x0000000510037c24 */ /* 0x000fe2000f8e0203 */
[----:B------:R-:W-:Y:S01]  /*fb70*/  ULDC.64 UR4, c[0x0][0x2d0] ;  /* 0x0000b40000047ab9 */ /* 0x000fe20000000a00 */
[----:B--2---:R-:W-:Y:S02]  /*fb80*/  IMAD R0, R21, UR6, RZ ;  /* 0x0000000615007c24 */ /* 0x004fe4000f8e02ff */
[----:B------:R-:W-:-:S04]  /*fb90*/  IMAD.WIDE.U32 R2, R4, UR6, R2 ;  /* 0x0000000604027c25 */ /* 0x000fc8000f8e0002 */
[----:B------:R-:W-:Y:S01]  /*fba0*/  IMAD R0, R4, UR7, R0 ;  /* 0x0000000704007c24 */ /* 0x000fe2000f8e0200 */
[----:B------:R-:W-:Y:S01]  /*fbb0*/  ULDC.64 UR6, c[0x0][0x2c8] ;  /* 0x0000b20000067ab9 */ /* 0x000fe20000000a00 */
[----:B------:R-:W2:Y:S02]  /*fbc0*/  @P0 LDC R4, c[0x0][0x44c] ;  /* 0x00011300ff040b82 */ /* 0x000ea40000000800 */
[----:B------:R-:W-:Y:S01]  /*fbd0*/  IMAD.IADD R3, R3, 0x1, R0 ;  /* 0x0000000103037824 */ /* 0x000fe200078e0200 */
[C---:B---3--:R-:W-:Y:S01]  /*fbe0*/  LOP3.LUT R21, R20.reuse, 0x7f, RZ, 0xc0, !PT ;  /* 0x0000007f14157812 */ /* 0x048fe200078ec0ff */
[----:B------:R-:W-:-:S03]  /*fbf0*/  IMAD.SHL.U32 R20, R20, 0x20, RZ ;  /* 0x0000002014147824 */ /* 0x000fc600078e00ff */
[----:B------:R-:W-:-:S04]  /*fc00*/  SHF.R.U32.HI R21, RZ, 0x2, R21 ;  /* 0x00000002ff157819 */ /* 0x000fc80000011615 */
[----:B------:R-:W-:Y:S01]  /*fc10*/  LOP3.LUT R20, R21, 0x60, R20, 0xf8, !PT ;  /* 0x0000006015147812 */ /* 0x000fe200078ef814 */
[----:B0-----:R-:W-:-:S04]  /*fc20*/  IMAD.SHL.U32 R21, R10, 0x8, RZ ;  /* 0x000000080a157824 */ /* 0x001fc800078e00ff */
[----:B------:R-:W-:Y:S01]  /*fc30*/  IMAD R6, R25, 0xc0, R20 ;  /* 0x000000c019067824 */ /* 0x000fe200078e0214 */
[----:B------:R-:W-:Y:S01]  /*fc40*/  LOP3.LUT R21, R21, 0x18, RZ, 0xc0, !PT ;  /* 0x0000001815157812 */ /* 0x000fe200078ec0ff */
[----:B-1----:R-:W-:Y:S02]  /*fc50*/  IMAD.SHL.U32 R20, R11, 0x8, RZ ;  /* 0x000000080b147824 */ /* 0x002fe400078e00ff */
[----:B--2---:R-:W-:Y:S01]  /*fc60*/  @P0 IMAD.HI.U32 R0, R6, R4, RZ ;  /* 0x0000000406000227 */ /* 0x004fe200078e00ff */
[C---:B------:R-:W-:Y:S02]  /*fc70*/  LOP3.LUT R10, R21.reuse, 0x40, RZ, 0xfc, !PT ;  /* 0x00000040150a7812 */ /* 0x040fe400078efcff */
[----:B------:R-:W-:Y:S01]  /*fc80*/  LOP3.LUT R20, R20, 0x18, RZ, 0xc0, !PT ;  /* 0x0000001814147812 */ /* 0x000fe200078ec0ff */
[----:B------:R-:W-:Y:S01]  /*fc90*/  IMAD.MOV.U32 R4, RZ, RZ, R6 ;  /* 0x000000ffff047224 */ /* 0x000fe200078e0006 */
[----:B----4-:R-:W-:Y:S02]  /*fca0*/  @P0 SHF.R.U32.HI R4, RZ, R5, R0 ;  /* 0x00000005ff040219 */ /* 0x010fe40000011600 */
[----:B------:R-:W-:-:S02]  /*fcb0*/  LOP3.LUT R12, R21, 0x20, RZ, 0xfc, !PT ;  /* 0x00000020150c7812 */ /* 0x000fc400078efcff */
[----:B------:R-:W-:-:S05]  /*fcc0*/  SHF.R.S32.HI R0, RZ, 0x1f, R4 ;  /* 0x0000001fff007819 */ /* 0x000fca0000011404 */
[----:B------:R-:W-:-:S04]  /*fcd0*/  IMAD R0, R0, UR4, RZ ;  /* 0x0000000400007c24 */ /* 0x000fc8000f8e02ff */
[C---:B------:R-:W-:Y:S02]  /*fce0*/  IMAD R7, R4.reuse, UR5, R0 ;  /* 0x0000000504077c24 */ /* 0x040fe4000f8e0200 */
[----:B------:R-:W-:Y:S02]  /*fcf0*/  IMAD.MOV R0, RZ, RZ, -R4 ;  /* 0x000000ffff007224 */ /* 0x000fe400078e0a04 */
[----:B------:R-:W-:-:S04]  /*fd00*/  IMAD.WIDE.U32 R4, R4, UR4, R2 ;  /* 0x0000000404047c25 */ /* 0x000fc8000f8e0002 */
[----:B------:R-:W-:Y:S02]  /*fd10*/  IMAD R0, R9, R0, R6 ;  /* 0x0000000009007224 */ /* 0x000fe400078e0206 */
[----:B------:R-:W-:-:S03]  /*fd20*/  IMAD.IADD R5, R5, 0x1, R7 ;  /* 0x0000000105057824 */ /* 0x000fc600078e0207 */
[----:B------:R-:W-:Y:S01]  /*fd30*/  SHF.R.S32.HI R7, RZ, 0x1f, R0 ;  /* 0x0000001fff077819 */ /* 0x000fe20000011400 */
[----:B------:R-:W-:-:S04]  /*fd40*/  IMAD.WIDE.U32 R4, R0, UR6, R4 ;  /* 0x0000000600047c25 */ /* 0x000fc8000f8e0004 */
[----:B------:R-:W-:-:S04]  /*fd50*/  IMAD R7, R7, UR6, RZ ;  /* 0x0000000607077c24 */ /* 0x000fc8000f8e02ff */
[----:B------:R-:W-:Y:S01]  /*fd60*/  IMAD R7, R0, UR7, R7 ;  /* 0x0000000700077c24 */ /* 0x000fe2000f8e0207 */
[----:B------:R-:W-:-:S03]  /*fd70*/  LEA R0, P1, R4, UR8, 0x1 ;  /* 0x0000000804007c11 */ /* 0x000fc6000f8208ff */
[----:B------:R-:W-:Y:S02]  /*fd80*/  IMAD.IADD R5, R5, 0x1, R7 ;  /* 0x0000000105057824 */ /* 0x000fe400078e0207 */
[----:B------:R-:W0:Y:S03]  /*fd90*/  @P0 LDC R7, c[0x0][0x44c] ;  /* 0x00011300ff070b82 */ /* 0x000e260000000800 */
[----:B------:R-:W-:Y:S01]  /*fda0*/  LEA.HI.X R4, R4, UR9, R5, 0x1, P1 ;  /* 0x0000000904047c11 */ /* 0x000fe200088f0c05 */
[----:B------:R-:W-:-:S04]  /*fdb0*/  VIADD R5, R6, 0x80 ;  /* 0x0000008006057836 */ /* 0x000fc80000000000 */
[----:B------:R-:W-:Y:S02]  /*fdc0*/  IMAD.MOV.U32 R6, RZ, RZ, R5 ;  /* 0x000000ffff067224 */ /* 0x000fe400078e0005 */
[----:B0-----:R-:W-:-:S05]  /*fdd0*/  @P0 IMAD.HI.U32 R7, R5, R7, RZ ;  /* 0x0000000705070227 */ /* 0x001fca00078e00ff */
[----:B------:R-:W-:-:S05]  /*fde0*/  @P0 SHF.R.U32.HI R6, RZ, R8, R7 ;  /* 0x00000008ff060219 */ /* 0x000fca0000011607 */
[----:B------:R-:W-:Y:S02]  /*fdf0*/  IMAD.MOV R7, RZ, RZ, -R6 ;  /* 0x000000ffff077224 */ /* 0x000fe400078e0a06 */
[----:B------:R-:W-:-:S04]  /*fe00*/  IMAD.WIDE.U32 R2, R6, UR4, R2 ;  /* 0x0000000406027c25 */ /* 0x000fc8000f8e0002 */
[----:B------:R-:W-:Y:S01]  /*fe10*/  IMAD R5, R9, R7, R5 ;  /* 0x0000000709057224 */ /* 0x000fe200078e0205 */
[----:B------:R-:W-:-:S05]  /*fe20*/  SHF.R.S32.HI R7, RZ, 0x1f, R6 ;  /* 0x0000001fff077819 */ /* 0x000fca0000011406 */
[----:B------:R-:W-:Y:S01]  /*fe30*/  IMAD R7, R7, UR4, RZ ;  /* 0x0000000407077c24 */ /* 0x000fe2000f8e02ff */
[----:B------:R-:W-:Y:S02]  /*fe40*/  ULDC UR4, c[0x0][0x2b8] ;  /* 0x0000ae0000047ab9 */ /* 0x000fe40000000800 */
[----:B------:R-:W-:Y:S01]  /*fe50*/  ISETP.GE.AND P0, PT, R10, UR4, PT ;  /* 0x000000040a007c0c */ /* 0x000fe2000bf06270 */
[----:B------:R-:W-:Y:S01]  /*fe60*/  IMAD R7, R6, UR5, R7 ;  /* 0x0000000506077c24 */ /* 0x000fe2000f8e0207 */
[----:B------:R0:W5:Y:S01]  /*fe70*/  LDL R10, [R1+0x8] ;  /* 0x00000800010a7983 */ /* 0x0001620000100800 */
[----:B------:R-:W-:Y:S02]  /*fe80*/  SHF.R.S32.HI R6, RZ, 0x1f, R5 ;  /* 0x0000001fff067819 */ /* 0x000fe40000011405 */
[----:B------:R-:W-:Y:S01]  /*fe90*/  IMAD.IADD R3, R3, 0x1, R7 ;  /* 0x0000000103037824 */ /* 0x000fe200078e0207 */
[----:B------:R-:W-:Y:S02]  /*fea0*/  ISETP.GE.AND P2, PT, R20, UR4, PT ;  /* 0x0000000414007c0c */ /* 0x000fe4000bf46270 */
[----:B------:R-:W-:Y:S01]  /*feb0*/  IMAD R6, R6, UR6, RZ ;  /* 0x0000000606067c24 */ /* 0x000fe2000f8e02ff */
[----:B------:R-:W-:Y:S01]  /*fec0*/  ISETP.GE.AND P1, PT, R12, UR4, PT ;  /* 0x000000040c007c0c */ /* 0x000fe2000bf26270 */
[----:B------:R-:W-:-:S04]  /*fed0*/  IMAD.WIDE.U32 R2, R5, UR6, R2 ;  /* 0x0000000605027c25 */ /* 0x000fc8000f8e0002 */
[----:B------:R-:W-:Y:S01]  /*fee0*/  IMAD R6, R5, UR7, R6 ;  /* 0x0000000705067c24 */ /* 0x000fe2000f8e0206 */
[----:B------:R-:W-:-:S03]  /*fef0*/  LEA R7, P3, R2, UR8, 0x1 ;  /* 0x0000000802077c11 */ /* 0x000fc6000f8608ff */
[----:B------:R-:W-:Y:S01]  /*ff00*/  IMAD.IADD R6, R3, 0x1, R6 ;  /* 0x0000000103067824 */ /* 0x000fe200078e0206 */
[----:B------:R-:W-:Y:S01]  /*ff10*/  UMOV UR4, 0xffffffff ;  /* 0xffffffff00047882 */ /* 0x000fe20000000000 */
[----:B------:R-:W-:-:S03]  /*ff20*/  LOP3.LUT R21, R11, 0x7f, RZ, 0xc0, !PT ;  /* 0x0000007f0b157812 */ /* 0x000fc600078ec0ff */
[----:B------:R-:W-:Y:S02]  /*ff30*/  LEA.HI.X R6, R2, UR9, R6, 0x1, P3 ;  /* 0x0000000902067c11 */ /* 0x000fe400098f0c06 */
[----:B------:R-:W-:Y:S01]  /*ff40*/  SHF.R.U32.HI R21, RZ, 0x2, R21 ;  /* 0x00000002ff157819 */ /* 0x000fe20000011615 */
[----:B0-----:R-:W-:Y:S06]  /*ff50*/  BRA.DIV UR4, `(.L_x_9590) ;  /* 0x0000004204b87947 */ /* 0x001fec000b800000 */
[----:B------:R-:W2:Y:S01]  /*ff60*/  LDL.LU R3, [R1+0x24] ;  /* 0x0000240001037983 */ /* 0x000ea20000300800 */
[----:B------:R-:W-:Y:S01]  /*ff70*/  IMAD R25, R25, 0xc0, R21 ;  /* 0x000000c019197824 */ /* 0x000fe200078e0215 */
[----:B------:R-:W-:Y:S02]  /*ff80*/  ULDC.64 UR4, c[0x0][0x208] ;  /* 0x0000820000047ab9 */ /* 0x000fe40000000a00 */
[----:B------:R-:W-:Y:S01]  /*ff90*/  SHFL.IDX PT, R2, R4, RZ, 0x1c1f ;  /* 0x001c1fff04027589 */ /* 0x000fe200000e0000 */
[----:B--2---:R-:W-:-:S03]  /*ffa0*/  IMAD R5, R3, R9, RZ ;  /* 0x0000000903057224 */ /* 0x004fc600078e02ff */
[----:B------:R-:W0:Y:S02]  /*ffb0*/  SHFL.IDX PT, R3, R0, RZ, 0x1c1f ;  /* 0x001c1fff00037589 */ /* 0x000e2400000e0000 */
[----:B------:R-:W-:-:S13]  /*ffc0*/  ISETP.GE.AND P4, PT, R25, R5, PT ;  /* 0x000000051900720c */ /* 0x000fda0003f86270 */
[----:B0-----:R-:W-:-:S05]  /*ffd0*/  @!P4 LEA R3, P3, R20, R3, 0x1 ;  /* 0x000000031403c211 */ /* 0x001fca00078608ff */
[----:B------:R-:W-:-:S05]  /*ffe0*/  @!P4 IMAD.X R2, RZ, RZ, R2, P3 ;  /* 0x000000ffff02c224 */ /* 0x000fca00018e0602 */
[----:B------:R-:W-:-:S04]  /*fff0*/  @!P4 LOP3.LUT R3, R3, R2, RZ, 0x3c, !PT ;  /* 0x000000020303c212 */ /* 0x000fc800078e3cff */
[----:B------:R-:W-:-:S04]  /*10000*/  @!P4 LOP3.LUT R2, R3, R2, RZ, 0x3c, !PT ;  /* 0x000000020302c212 */ /* 0x000fc800078e3cff */
[----:B------:R-:W-:-:S05]  /*10010*/  @!P4 LOP3.LUT R3, R3, R2, RZ, 0x3c, !PT ;  /* 0x000000020303c212 */ /* 0x000fca00078e3cff */
[----:B------:R-:W-:Y:S01]  /*10020*/  @!PT LDS RZ, [RZ] ;  /* 0x00000000fffff984 */ /* 0x000fe20000000800 */
[----:B-----5:R-:W-:Y:S04]  /*10030*/  @!P4 LDGSTS.E.BYPASS.LTC128B.128 [R10+0xda00], desc[UR4][R2.64], !P2 ;  /* 0x0da00000020acfae */ /* 0x020fe8000d101d44 */
[----:B------:R-:W-:Y:S04]  /*10040*/  @!P4 LDGSTS.E.BYPASS.LTC128B.128 [R10+0x10a00], desc[UR4][R2.64+0x40], !P1 ;  /* 0x10a00040020acfae */ /* 0x000fe8000c901d44 */
[----:B------:R0:W-:Y:S02]  /*10050*/  @!P4 LDGSTS.E.BYPASS.LTC128B.128 [R10+0x13a00], desc[UR4][R2.64+0x80], !P0 ;  /* 0x13a00080020acfae */ /* 0x0001e4000c101d44 */
[----:B0-----:R-:W-:-:S02]  /*10060*/  VIADD R2, R25, 0x20 ;  /* 0x0000002019027836 */ /* 0x001fc40000000000 */
[----:B------:R-:W0:Y:S03]  /*10070*/  SHFL.IDX PT, R3, R0, 0x1, 0x1c1f ;  /* 0x003c1f0000037f89 */ /* 0x000e2600000e0000 */
[----:B------:R-:W-:Y:S02]  /*10080*/  ISETP.GE.AND P3, PT, R2, R5, PT ;  /* 0x000000050200720c */ /* 0x000fe40003f66270 */
[----:B------:R-:W1:Y:S11]  /*10090*/  SHFL.IDX PT, R2, R4, 0x1, 0x1c1f ;  /* 0x003c1f0004027f89 */ /* 0x000e7600000e0000 */
[----:B0-----:R-:W-:-:S05]  /*100a0*/  @!P3 LEA R3, P4, R20, R3, 0x1 ;  /* 0x000000031403b211 */ /* 0x001fca00078808ff */
[----:B-1----:R-:W-:-:S05]  /*100b0*/  @!P3 IMAD.X R2, RZ, RZ, R2, P4 ;  /* 0x000000ffff02b224 */ /* 0x002fca00020e0602 */
[----:B------:R-:W-:-:S04]  /*100c0*/  @!P3 LOP3.LUT R3, R3, R2, RZ, 0x3c, !PT ;  /* 0x000000020303b212 */ /* 0x000fc800078e3cff */
[----:B------:R-:W-:-:S04]  /*100d0*/  @!P3 LOP3.LUT R2, R3, R2, RZ, 0x3c, !PT ;  /* 0x000000020302b212 */ /* 0x000fc800078e3cff */
[----:B------:R-:W-:-:S05]  /*100e0*/  @!P3 LOP3.LUT R3, R3, R2, RZ, 0x3c, !PT ;  /* 0x000000020303b212 */ /* 0x000fca00078e3cff */
[----:B------:R-:W-:Y:S04]  /*100f0*/  @!P3 LDGSTS.E.BYPASS.LTC128B.128 [R10+0xe200], desc[UR4][R2.64], !P2 ;  /* 0x0e200000020abfae */ /* 0x000fe8000d101d44 */
[----:B------:R-:W-:Y:S04]  /*10100*/  @!P3 LDGSTS.E.BYPASS.LTC128B.128 [R10+0x11200], desc[UR4][R2.64+0x40], !P1 ;  /* 0x11200040020abfae */ /* 0x000fe8000c901d44 */
[----:B------:R0:W-:Y:S02]  /*10110*/  @!P3 LDGSTS.E.BYPASS.LTC128B.128 [R10+0x14200], desc[UR4][R2.64+0x80], !P0 ;  /* 0x14200080020abfae */ /* 0x0001e4000c101d44 */
[----:B0-----:R-:W-:-:S02]  /*10120*/  VIADD R2, R25, 0x40 ;  /* 0x0000004019027836 */ /* 0x001fc40000000000 */
[----:B------:R-:W0:Y:S03]  /*10130*/  SHFL.IDX PT, R3, R0, 0x2, 0x1c1f ;  /* 0x005c1f0000037f89 */ /* 0x000e2600000e0000 */
[----:B------:R-:W-:Y:S02]  /*10140*/  ISETP.GE.AND P3, PT, R2, R5, PT ;  /* 0x000000050200720c */ /* 0x000fe40003f66270 */
[----:B------:R-:W1:Y:S04]  /*10150*/  SHFL.IDX PT, R2, R4, 0x2, 0x1c1f ;  /* 0x005c1f0004027f89 */ /* 0x000e6800000e0000 */
[----:B------:R-:W-:Y:S07]  /*10160*/  SHFL.IDX PT, R4, R4, 0x3, 0x1c1f ;  /* 0x007c1f0004047f89 */ /* 0x000fee00000e0000 */
[----:B0-----:R-:W-:-:S05]  /*10170*/  @!P3 LEA R3, P4, R20, R3, 0x1 ;  /* 0x000000031403b211 */ /* 0x001fca00078808ff */
[----:B-1----:R-:W-:-:S05]  /*10180*/  @!P3 IMAD.X R2, RZ, RZ, R2, P4 ;  /* 0x000000ffff02b224 */ /* 0x002fca00020e0602 */
[----:B------:R-:W-:-:S04]  /*10190*/  @!P3 LOP3.LUT R3, R3, R2, RZ, 0x3c, !PT ;  /* 0x000000020303b212 */ /* 0x000fc800078e3cff */
[----:B------:R-:W-:-:S04]  /*101a0*/  @!P3 LOP3.LUT R2, R3, R2, RZ, 0x3c, !PT ;  /* 0x000000020302b212 */ /* 0x000fc800078e3cff */
[----:B------:R-:W-:-:S05]  /*101b0*/  @!P3 LOP3.LUT R3, R3, R2, RZ, 0x3c, !PT ;  /* 0x000000020303b212 */ /* 0x000fca00078e3cff */
[----:B------:R-:W-:Y:S04]  /*101c0*/  @!P3 LDGSTS.E.BYPASS.LTC128B.128 [R10+0xea00], desc[UR4][R2.64], !P2 ;  /* 0x0ea00000020abfae */ /* 0x000fe8000d101d44 */
[----:B------:R-:W-:Y:S04]  /*101d0*/  @!P3 LDGSTS.E.BYPASS.LTC128B.128 [R10+0x11a00], desc[UR4][R2.64+0x40], !P1 ;  /* 0x11a00040020abfae */ /* 0x000fe8000c901d44 */
[----:B------:R0:W-:Y:S04]  /*101e0*/  @!P3 LDGSTS.E.BYPASS.LTC128B.128 [R10+0x14a00], desc[UR4][R2.64+0x80], !P0 ;  /* 0x14a00080020abfae */ /* 0x0001e8000c101d44 */
[----:B0-----:R0:W1:Y:S02]  /*101f0*/  SHFL.IDX PT, R2, R0, 0x3, 0x1c1f ;  /* 0x007c1f0000027f89 */ /* 0x00106400000e0000 */
[----:B0-----:R-:W-:-:S05]  /*10200*/  VIADD R0, R25, 0x80 ;  /* 0x0000008019007836 */ /* 0x001fca0000000000 */
[----:B------:R-:W-:Y:S01]  /*10210*/  ISETP.GE.AND P3, PT, R0, R5, PT ;  /* 0x000000050000720c */ /* 0x000fe20003f66270 */
[----:B------:R-:W-:-:S05]  /*10220*/  VIADD R0, R25, 0x60 ;  /* 0x0000006019007836 */ /* 0x000fca0000000000 */
[----:B------:R-:W-:Y:S02]  /*10230*/  ISETP.GE.AND P4, PT, R0, R5, PT ;  /* 0x000000050000720c */ /* 0x000fe40003f86270 */
[----:B------:R-:W-:Y:S04]  /*10240*/  SHFL.IDX PT, R0, R6, RZ, 0x1c1f ;  /* 0x001c1fff06007589 */ /* 0x000fe800000e0000 */
[----:B------:R-:W-:Y:S07]  /*10250*/  SHFL.IDX PT, R6, R6, 0x1, 0x1c1f ;  /* 0x003c1f0006067f89 */ /* 0x000fee00000e0000 */
[----:B-1----:R-:W-:-:S05]  /*10260*/  @!P4 LEA R2, P5, R20, R2, 0x1 ;  /* 0x000000021402c211 */ /* 0x002fca00078a08ff */
[----:B------:R-:W-:Y:S02]  /*10270*/  @!P4 IMAD.X R3, RZ, RZ, R4, P5 ;  /* 0x000000ffff03c224 */ /* 0x000fe400028e0604 */
[----:B------:R-:W0:Y:S04]  /*10280*/  SHFL.IDX PT, R4, R7, RZ, 0x1c1f ;  /* 0x001c1fff07047589 */ /* 0x000e2800000e0000 */
[----:B------:R-:W-:Y:S04]  /*10290*/  @!P4 LDGSTS.E.BYPASS.LTC128B.128 [R10+0xf200], desc[UR4][R2.64], !P2 ;  /* 0x0f200000020acfae */ /* 0x000fe8000d101d44 */
[----:B------:R-:W-:Y:S04]  /*102a0*/  @!P4 LDGSTS.E.BYPASS.LTC128B.128 [R10+0x12200], desc[UR4][R2.64+0x40], !P1 ;  /* 0x12200040020acfae */ /* 0x000fe8000c901d44 */
[----:B------:R1:W-:Y:S01]  /*102b0*/  @!P4 LDGSTS.E.BYPASS.LTC128B.128 [R10+0x15200], desc[UR4][R2.64+0x80], !P0 ;  /* 0x15200080020acfae */ /* 0x0003e2000c101d44 */
[----:B0-----:R-:W-:-:S05]  /*102c0*/  @!P3 LEA R4, P5, R20, R4, 0x1 ;  /* 0x000000041404b211 */ /* 0x001fca00078a08ff */
[----:B------:R-:W-:Y:S02]  /*102d0*/  @!P3 IMAD.X R0, RZ, RZ, R0, P5 ;  /* 0x000000ffff00b224 */ /* 0x000fe400028e0600 */
[----:B-1----:R-:W-:Y:S02]  /*102e0*/  @!P3 IMAD.MOV.U32 R2, RZ, RZ, R4 ;  /* 0x000000ffff02b224 */ /* 0x002fe400078e0004 */
[----:B------:R-:W-:-:S05]  /*102f0*/  @!P3 IMAD.MOV.U32 R3, RZ, RZ, R0 ;  /* 0x000000ffff03b224 */ /* 0x000fca00078e0000 */
[----:B------:R-:W-:Y:S04]  /*10300*/  @!P3 LDGSTS.E.BYPASS.LTC128B.128 [R10+0xfa00], desc[UR4][R2.64], !P2 ;  /* 0x0fa00000020abfae */ /* 0x000fe8000d101d44 */
[----:B------:R-:W-:Y:S04]  /*10310*/  @!P3 LDGSTS.E.BYPASS.LTC128B.128 [R10+0x12a00], desc[UR4][R2.64+0x40], !P1 ;  /* 0x12a00040020abfae */ /* 0x000fe8000c901d44 */
[----:B------:R0:W-:Y:S04]  /*10320*/  @!P3 LDGSTS.E.BYPASS.LTC128B.128 [R10+0x15a00], desc[UR4][R2.64+0x80], !P0 ;  /* 0x15a00080020abfae */ /* 0x0001e8000c101d44 */
[----:B0-----:R0:W1:Y:S02]  /*10330*/  SHFL.IDX PT, R2, R7, 0x1, 0x1c1f ;  /* 0x003c1f0007027f89 */ /* 0x00106400000e0000 */
.L_x_9705:
[----:B------:R-:W-:Y:S01]  /*10340*/  VIADD R25, R25, 0xa0 ;  /* 0x000000a019197836 */ /* 0x000fe20000000000 */
[----:B------:R-:W-:Y:S01]  /*10350*/  ULDC.64 UR4, c[0x0][0x208] ;  /* 0x0000820000047ab9 */ /* 0x000fe20000000a00 */
[----:B------:R-:W-:-:S03]  /*10360*/  VIADD R8, R17, 0x31c00 ;  /* 0x00031c0011087836 */ /* 0x000fc60000000000 */
[----:B------:R-:W-:-:S13]  /*10370*/  ISETP.GE.AND P3, PT, R25, R5, PT ;  /* 0x000000051900720c */ /* 0x000fda0003f66270 */
[----:B-1----:R-:W-:-:S05]  /*10380*/  @!P3 LEA R2, P4, R20, R2, 0x1 ;  /* 0x000000021402b211 */ /* 0x002fca00078808ff */
[----:B------:R-:W-:-:S05]  /*10390*/  @!P3 IMAD.X R3, RZ, RZ, R6, P4 ;  /* 0x000000ffff03b224 */ /* 0x000fca00020e0606 */
[----:B------:R-:W-:Y:S01]  /*103a0*/  @!PT LDS RZ, [RZ] ;  /* 0x00000000fffff984 */ /* 0x000fe20000000800 */
[----:B------:R-:W-:Y:S01]  /*103b0*/  @!PT LDS RZ, [RZ] ;  /* 0x00000000fffff984 */ /* 0x000fe20000000800 */
[----:B------:R-:W-:Y:S01]  /*103c0*/  @!PT LDS RZ, [RZ] ;  /* 0x00000000fffff984 */ /* 0x000fe20000000800 */
[----:B------:R1:W-:Y:S04]  /*103d0*/  @!P3 LDGSTS.E.BYPASS.LTC128B.128 [R10+0x10200], desc[UR4][R2.64], !P2 ;  /* 0x10200000020abfae */ /* 0x0003e8000d101d44 */
[----:B------:R1:W-:Y:S04]  /*103e0*/  @!P3 LDGSTS.E.BYPASS.LTC128B.128 [R10+0x13200], desc[UR4][R2.64+0x40], !P1 ;  /* 0x13200040020abfae */ /* 0x0003e8000c901d44 */
[----:B------:R1:W-:Y:S01]  /*103f0*/  @!P3 LDGSTS.E.BYPASS.LTC128B.128 [R10+0x16200], desc[UR4][R2.64+0x80], !P0 ;  /* 0x16200080020abfae */ /* 0x0003e2000c101d44 */
[----:B------:R-:W-:Y:S01]  /*10400*/  PLOP3.LUT P0, PT, PT, PT, PT, 0x80, 0x0 ;  /* 0x000000000000781c */ /* 0x000fe20003f0f070 */
[----:B------:R-:W-:-:S12]  /*10410*/  NOP ;  /* 0x0000000000007918 */ /* 0x000fd80000000000 */
.L_x_9591:
[----:B------:R-:W-:Y:S02]  /*10420*/  PLOP3.LUT P1, PT, P1, P0, PT, 0xa2, 0x0 ;  /* 0x000000000000781c */ /* 0x000fe40000f21472 */
[----:B------:R-:W-:-:S08]  /*10430*/  @P0 R2UR P1, UR4, R17 ;  /* 0x00000000110402ca */ /* 0x000fd00000020000 */
[----:B------:R-:W-:-:S05]  /*10440*/  @P0 PLOP3.LUT P0, PT, P1, PT, PT, 0x80, 0x0 ;  /* 0x000000000000081c */ /* 0x000fca0000f0f070 */
[----:B------:R-:W-:Y:S01]  /*10450*/  @!P1 SYNCS.ARRIVE.TRANS64.RED.A0T1 RZ, [UR4+0x31c00], RZ ;  /* 0x031c00ffffff99a7 */ /* 0x000fe20008200404 */
[----:B------:R-:W-:Y:S07]  /*10460*/  @!P1 ARRIVES.LDGSTSBAR.64.TRANSCNT [UR4+0x31c00] ;  /* 0x031c0000ff0099b0 */ /* 0x000fee0008000a84 */
[----:B------:R-:W-:Y:S05]  /*10470*/  @P0 BRA.U.ANY `(.L_x_9591) ;  /* 0xfffffffd00e80947 */ /* 0x000fea000393ffff */
[----:B-1----:R-:W2:Y:S02]  /*10480*/  LDL.LU R2, [R1+0x34] ;  /* 0x0000340001027983 */ /* 0x002ea40000300800 */
[----:B--2---:R-:W-:-:S05]  /*10490*/  VIADD R2, R2, 0x1 ;  /* 0x0000000102027836 */ /* 0x004fca0000000000 */
        /* <DEDUP_REMOVED lines=8> */
[----:B------:R-:W2:Y:S03]  /*10520*/  SYNCS.PHASECHK.TRANS64.TRYWAIT P0, [R17+URZ+0x31c20], R0 ;  /* 0x031c2000110075a7 */ /* 0x000ea6000800017f */
[----:B-12---:R-:W-:Y:S05]  /*10530*/  @!P0 BRA `(.L_x_9593) ;  /* 0x0000004400648947 */ /* 0x006fea0003800000 */
.L_x_9706:
[----:B------:R-:W-:Y:S05]  /*10540*/  BSYNC B0 ;  /* 0x0000000000007941 */ /* 0x000fea0003800000 */
.L_x_9592:
[----:B------:R-:W1:Y:S04]  /*10550*/  LDL R2, [R1+0x1c] ;  /* 0x00001c0001027983 */ /* 0x000e680000100800 */
[----:B------:R-:W2:Y:S01]  /*10560*/  LDL R3, [R1+0x4] ;  /* 0x0000040001037983 */ /* 0x000ea20000100800 */
[----:B------:R-:W-:Y:S01]  /*10570*/  BSSY B0, `(.L_x_9594) ;  /* 0x0000232000007945 */ /* 0x000fe20003800000 */
[----:B-1----:R-:W-:-:S05]  /*10580*/  VIADD R0, R2, 0xfffffffe ;  /* 0xfffffffe02007836 */ /* 0x002fca0000000000 */
[----:B--2---:R-:W-:-:S13]  /*10590*/  ISETP.GE.AND P0, PT, R0, R3, PT ;  /* 0x000000030000720c */ /* 0x004fda0003f06270 */
[----:B------:R-:W-:Y:S05]  /*105a0*/  @!P0 BRA `(.L_x_9595) ;  /* 0x0000002000b88947 */ /* 0x000fea0003800000 */
[----:B------:R-:W2:Y:S04]  /*105b0*/  LDL.LU R2, [R1+0x38] ;  /* 0x0000380001027983 */ /* 0x000ea80000300800 */
[----:B------:R-:W3:Y:S04]  /*105c0*/  LDL.LU R5, [R1+0x18] ;  /* 0x0000180001057983 */ /* 0x000ee80000300800 */
[----:B------:R-:W4:Y:S01]  /*105d0*/  LDL.LU R4, [R1+0x30] ;  /* 0x0000300001047983 */ /* 0x000f220000300800 */
[----:B0-----:R-:W-:Y:S01]  /*105e0*/  LOP3.LUT R7, RZ, R3, RZ, 0x33, !PT ;  /* 0x00000003ff077212 */ /* 0x001fe200078e33ff */
        /* <DEDUP_REMOVED lines=10> */
[----:B------:R-:W2:Y:S01]  /*10690*/  LDL R3, [R1] ;  /* 0x0000000001037983 */ /* 0x000ea20000100800 */
[----:B------:R-:W-:Y:S01]  /*106a0*/  VIADD R6, R18, 0x1 ;  /* 0x0000000112067836 */ /* 0x000fe20000000000 */
[----:B------:R-:W-:Y:S04]  /*106b0*/  BSSY B1, `(.L_x_9598) ;  /* 0x00000ae000017945 */ /* 0x000fe80003800000 */
[----:B------:R-:W-:-:S04]  /*106c0*/  ISETP.NE.AND P0, PT, R6, 0x2, PT ;  /* 0x000000020600780c */ /* 0x000fc80003f05270 */
[----:B------:R-:W-:Y:S02]  /*106d0*/  SEL R10, RZ, 0x1, P0 ;  /* 0x00000001ff0a7807 */ /* 0x000fe40000000000 */
[----:B------:R-:W-:Y:S02]  /*106e0*/  SEL R6, R6, RZ, P0 ;  /* 0x000000ff06067207 */ /* 0x000fe40000000000 */
[----:B------:R-:W-:Y:S02]  /*106f0*/  LOP3.LUT R10, R28, R10, RZ, 0x3c, !PT ;  /* 0x0000000a1c0a7212 */ /* 0x000fe400078e3cff */
[----:B--2---:R-:W-:-:S13]  /*10700*/  ISETP.NE.AND P1, PT, R3, RZ, PT ;  /* 0x000000ff0300720c */ /* 0x004fda0003f25270 */
[----:B------:R-:W-:Y:S05]  /*10710*/  @!P1 BRA `(.L_x_9599) ;  /* 0x00000008009c9947 */ /* 0x000fea0003800000 */
[----:B------:R-:W-:Y:S01]  /*10720*/  ULDC.64 UR4, c[0x0][0x418] ;  /* 0x0001060000047ab9 */ /* 0x000fe20000000a00 */
[----:B------:R-:W-:Y:S01]  /*10730*/  IMAD.MOV.U32 R5, RZ, RZ, R19 ;  /* 0x000000ffff057224 */ /* 0x000fe200078e0013 */
[----:B------:R-:W-:-:S04]  /*10740*/  ISETP.NE.U32.AND P0, PT, RZ, UR4, PT ;  /* 0x00000004ff007c0c */ /* 0x000fc8000bf05070 */
[----:B------:R-:W-:-:S13]  /*10750*/  ISETP.NE.AND.EX P0, PT, RZ, UR5, PT, P0 ;  /* 0x00000005ff007c0c */ /* 0x000fda000bf05300 */
        /* <DEDUP_REMOVED lines=8> */
[----:B------:R-:W-:Y:S01]  /*107e0*/  @P0 SHF.R.U32.HI R2, RZ, R3, R4 ;  /* 0x00000003ff020219 */ /* 0x000fe20000011604 */
[----:B------:R-:W-:-:S04]  /*107f0*/  IMAD R4, R29, UR6, RZ ;  /* 0x000000061d047c24 */ /* 0x000fc8000f8e02ff */
[----:B------:R-:W-:Y:S02]  /*10800*/  IMAD.MOV R3, RZ, RZ, -R2 ;  /* 0x000000ffff037224 */ /* 0x000fe400078e0a02 */
[----:B------:R-:W-:Y:S02]  /*10810*/  IMAD R4, R23, UR7, R4 ;  /* 0x0000000717047c24 */ /* 0x000fe4000f8e0204 */
[----:B------:R-:W-:Y:S01]  /*10820*/  IMAD R0, R5, R3, R0 ;  /* 0x0000000305007224 */ /* 0x000fe200078e0200 */
[----:B------:R-:W-:-:S03]  /*10830*/  SHF.R.S32.HI R3, RZ, 0x1f, R2 ;  /* 0x0000001fff037819 */ /* 0x000fc60000011402 */
[----:B------:R-:W-:-:S04]  /*10840*/  IMAD.WIDE.U32 R2, R23, UR6, R2 ;  /* 0x0000000617027c25 */ /* 0x000fc8000f8e0002 */
[----:B------:R-:W-:Y:S01]  /*10850*/  IMAD.IADD R3, R4, 0x1, R3 ;  /* 0x0000000104037824 */ /* 0x000fe200078e0203 */
[----:B------:R-:W-:-:S04]  /*10860*/  LEA R4, P0, R2, UR4, 0x2 ;  /* 0x0000000402047c11 */ /* 0x000fc8000f8010ff */
[----:B------:R-:W-:-:S06]  /*10870*/  LEA.HI.X R5, R2, UR5, R3, 0x2, P0 ;  /* 0x0000000502057c11 */ /* 0x000fcc00080f1403 */
[----:B------:R0:W5:Y:S03]  /*10880*/  LDG.E R5, desc[UR8][R4.64] ;  /* 0x0000000804057981 */ /* 0x000166000c1e1900 */
.L_x_9600:
[----:B------:R-:W-:Y:S01]  /*10890*/  IMAD R3, R6, 0x8, R17 ;  /* 0x0000000806037824 */ /* 0x000fe200078e0211 */
[----:B------:R-:W-:Y:S01]  /*108a0*/  SHF.L.U32 R2, R10, 0x1f, RZ ;  /* 0x0000001f0a027819 */ /* 0x000fe200000006ff */
[----:B------:R-:W-:Y:S03]  /*108b0*/  BSSY B3, `(.L_x_9601) ;  /* 0x0000003000037945 */ /* 0x000fe60003800000 */
[----:B------:R-:W1:Y:S02]  /*108c0*/  SYNCS.PHASECHK.TRANS64.TRYWAIT P0, [R3+URZ+0x31c40], R2 ;  /* 0x031c4002030075a7 */ /* 0x000e64000800017f */
[----:B-1----:R-:W-:Y:S05]  /*108d0*/  @!P0 BRA `(.L_x_9602) ;  /* 0x0000004000908947 */ /* 0x002fea0003800000 */
.L_x_9707:
[----:B------:R-:W-:Y:S05]  /*108e0*/  BSYNC B3 ;  /* 0x0000000000037941 */ /* 0x000fea0003800000 */
.L_x_9601:
        /* <DEDUP_REMOVED lines=12> */
.L_x_9604:
[----:B------:R-:W-:Y:S05]  /*109b0*/  BSYNC B3 ;  /* 0x0000000000037941 */ /* 0x000fea0003800000 */
.L_x_9603:
[----:B------:R-:W-:Y:S01]  /*109c0*/  IMAD.MOV.U32 R14, RZ, RZ, RZ ;  /* 0x000000ffff0e7224 */ /* 0x000fe200078e00ff */
[----:B------:R-:W-:Y:S01]  /*109d0*/  UIADD3 UR4, UP0, UR36, 0x370, URZ ;  /* 0x0000037024047890 */ /* 0x000fe2000ff1e03f */
[----:B------:R-:W-:Y:S01]  /*109e0*/  IMAD R4, R6, 0x6c00, R17 ;  /* 0x00006c0006047824 */ /* 0x000fe200078e0211 */
[----:B------:R-:W-:Y:S01]  /*109f0*/  PLOP3.LUT P0, PT, PT, PT, PT, 0x80, 0x0 ;  /* 0x000000000000781c */ /* 0x000fe20003f0f070 */
[----:B-1----:R-:W-:Y:S01]  /*10a00*/  VIADD R3, R3, 0x31c30 ;  /* 0x00031c3003037836 */ /* 0x002fe20000000000 */
[----:B------:R-:W-:Y:S01]  /*10a10*/  R2UR UR10, R14 ;  /* 0x000000000e0a72ca */ /* 0x000fe200000e0000 */
[----:B------:R-:W-:Y:S01]  /*10a20*/  IMAD R2, R0, 0x90, R26 ;  /* 0x0000009000027824 */ /* 0x000fe200078e021a */
[----:B------:R-:W-:Y:S01]  /*10a30*/  UIADD3.X UR5, URZ, UR37, URZ, UP0, !UPT ;  /* 0x000000253f057290 */ /* 0x000fe200087fe43f */
[----:B------:R-:W-:Y:S01]  /*10a40*/  VIADD R11, R4, 0x16a00 ;  /* 0x00016a00040b7836 */ /* 0x000fe20000000000 */
[----:B------:R-:W-:Y:S01]  /*10a50*/  UMOV UR6, 0x0 ;  /* 0x0000000000067882 */ /* 0x000fe20000000000 */
[----:B------:R-:W-:-:S10]  /*10a60*/  UMOV UR7, 0x14f00000 ;  /* 0x14f0000000077882 */ /* 0x000fd40000000000 */
.L_x_9605:
        /* <DEDUP_REMOVED lines=16> */
.L_x_9606:
        /* <DEDUP_REMOVED lines=16> */
.L_x_9607:
        /* <DEDUP_REMOVED lines=15> */
.L_x_9708:
[----:B------:R-:W-:Y:S05]  /*10d60*/  BSYNC B3 ;  /* 0x0000000000037941 */ /* 0x000fea0003800000 */
.L_x_9608:
        /* <DEDUP_REMOVED lines=12> */
.L_x_9611:
[----:B------:R-:W-:Y:S05]  /*10e30*/  BSYNC B3 ;  /* 0x0000000000037941 */ /* 0x000fea0003800000 */
.L_x_9610:
[----:B------:R-:W-:Y:S01]  /*10e40*/  R2UR UR10, R14 ;  /* 0x000000000e0a72ca */ /* 0x000fe200000e0000 */
[--C-:B0-----:R-:W-:Y:S01]  /*10e50*/  IMAD R2, R18, 0x8, R17.reuse ;  /* 0x0000000812027824 */ /* 0x101fe200078e0211 */
[----:B------:R-:W-:Y:S01]  /*10e60*/  R2UR UR6, R12 ;  /* 0x000000000c0672ca */ /* 0x000fe200000e0000 */
[----:B------:R-:W-:Y:S01]  /*10e70*/  IMAD R3, R18, 0x6c00, R17 ;  /* 0x00006c0012037824 */ /* 0x000fe200078e0211 */
[----:B------:R-:W-:Y:S01]  /*10e80*/  R2UR UR7, R13 ;  /* 0x000000000d0772ca */ /* 0x000fe200000e0000 */
[----:B------:R-:W-:Y:S01]  /*10e90*/  UIADD3 UR4, UP0, UR36, 0x470, URZ ;  /* 0x0000047024047890 */ /* 0x000fe2000ff1e03f */
[----:B------:R-:W-:Y:S01]  /*10ea0*/  PLOP3.LUT P0, PT, PT, PT, PT, 0x80, 0x0 ;  /* 0x000000000000781c */ /* 0x000fe20003f0f070 */
[----:B------:R-:W-:Y:S02]  /*10eb0*/  IMAD R4, R22, 0x90, R26 ;  /* 0x0000009016047824 */ /* 0x000fe400078e021a */
[----:B------:R-:W-:Y:S01]  /*10ec0*/  VIADD R2, R2, 0x31c50 ;  /* 0x00031c5002027836 */ /* 0x000fe20000000000 */
[----:B------:R-:W-:Y:S01]  /*10ed0*/  UIADD3.X UR5, URZ, UR37, URZ, UP0, !UPT ;  /* 0x000000253f057290 */ /* 0x000fe200087fe43f */
[----:B------:R-:W-:-:S11]  /*10ee0*/  VIADD R11, R3, 0x200 ;  /* 0x00000200030b7836 */ /* 0x000fd60000000000 */
.L_x_9612:
        /* <DEDUP_REMOVED lines=15> */
.L_x_9613:
        /* <DEDUP_REMOVED lines=15> */
.L_x_9614:
        /* <DEDUP_REMOVED lines=10> */
[----:B------:R-:W-:Y:S02]  /*11170*/  IMAD.MOV.U32 R19, RZ, RZ, R5 ;  /* 0x000000ffff137224 */ /* 0x000fe400078e0005 */
[----:B------:R-:W-:-:S07]  /*11180*/  IMAD.MOV.U32 R22, RZ, RZ, R0 ;  /* 0x000000ffff167224 */ /* 0x000fce00078e0000 */
.L_x_9599:
[----:B------:R-:W-:Y:S05]  /*11190*/  BSYNC B1 ;  /* 0x0000000000017941 */ /* 0x000fea0003800000 */
.L_x_9598:
[----:B------:R-:W2:Y:S01]  /*111a0*/  LDL.LU R0, [R1+0x1c] ;  /* 0x00001c0001007983 */ /* 0x000ea20000300800 */
[----:B------:R-:W-:Y:S02]  /*111b0*/  IMAD.MOV.U32 R28, RZ, RZ, R10 ;  /* 0x000000ffff1c7224 */ /* 0x000fe400078e000a */
[----:B------:R-:W-:Y:S02]  /*111c0*/  IMAD.MOV.U32 R18, RZ, RZ, R6 ;  /* 0x000000ffff127224 */ /* 0x000fe400078e0006 */
[----:B--2---:R-:W-:-:S07]  /*111d0*/  VIADD R0, R0, 0xfffffffd ;  /* 0xfffffffd00007836 */ /* 0x004fce0000000000 */
.L_x_9597:
[----:B------:R-:W-:Y:S05]  /*111e0*/  BSYNC B2 ;  /* 0x0000000000027941 */ /* 0x000fea0003800000 */
.L_x_9596:
[----:B------:R-:W-:Y:S01]  /*111f0*/  VIADD R7, R7, 0xfffffffe ;  /* 0xfffffffe07077836 */ /* 0x000fe20000000000 */
[----:B------:R-:W-:-:S04]  /*11200*/  LOP3.LUT R2, RZ, R9, RZ, 0x33, !PT ;  /* 0x00000009ff027212 */ /* 0x000fc800078e33ff */
[----:B------:R-:W-:-:S13]  /*11210*/  ISETP.NE.AND P0, PT, R7, R2, PT ;  /* 0x000000020700720c */ /* 0x000fda0003f05270 */
[----:B------:R-:W-:Y:S05]  /*11220*/  @!P0 BRA `(.L_x_9595) ;  /* 0x0000001400988947 */ /* 0x000fea0003800000 */
[----:B------:R-:W-:-:S07]  /*11230*/  IMAD.MOV.U32 R4, RZ, RZ, R19 ;  /* 0x000000ffff047224 */ /* 0x000fce00078e0013 */
.L_x_9649:
[----:B------:R-:W2:Y:S01]  /*11240*/  LDL R2, [R1] ;  /* 0x0000000001027983 */ /* 0x000ea20000100800 */
[----:B------:R-:W-:Y:S01]  /*11250*/  VIADD R6, R18, 0x1 ;  /* 0x0000000112067836 */ /* 0x000fe20000000000 */
[----:B------:R-:W-:Y:S05]  /*11260*/  YIELD ;  /* 0x0000000000007946 */ /* 0x000fea0003800000 */
[----:B------:R-:W-:Y:S01]  /*11270*/  ISETP.NE.AND P0, PT, R6, 0x2, PT ;  /* 0x000000020600780c */ /* 0x000fe20003f05270 */
[----:B------:R-:W-:Y:S03]  /*11280*/  BSSY B1, `(.L_x_9615) ;  /* 0x00000ab000017945 */ /* 0x000fe60003800000 */
[----:B------:R-:W-:-:S02]  /*11290*/  SEL R7, RZ, 0x1, P0 ;  /* 0x00000001ff077807 */ /* 0x000fc40000000000 */
        /* <DEDUP_REMOVED lines=25> */
[----:B------:R-:W-:-:S05]  /*11430*/  LEA.HI.X R5, R2, UR5, R3, 0x2, P0 ;  /* 0x0000000502057c11 */ /* 0x000fca00080f1403 */
[----:B------:R0:W5:Y:S04]  /*11440*/  LDG.E R4, desc[UR8][R4.64] ;  /* 0x0000000804047981 */ /* 0x000168000c1e1900 */
.L_x_9617:
[----:B------:R-:W-:Y:S01]  /*11450*/  IMAD R3, R6, 0x8, R17 ;  /* 0x0000000806037824 */ /* 0x000fe200078e0211 */
[----:B------:R-:W-:Y:S01]  /*11460*/  SHF.L.U32 R2, R7, 0x1f, RZ ;  /* 0x0000001f07027819 */ /* 0x000fe200000006ff */
[----:B------:R-:W-:Y:S03]  /*11470*/  BSSY B2, `(.L_x_9618) ;  /* 0x0000003000027945 */ /* 0x000fe60003800000 */
[----:B------:R-:W1:Y:S02]  /*11480*/  SYNCS.PHASECHK.TRANS64.TRYWAIT P0, [R3+URZ+0x31c40], R2 ;  /* 0x031c4002030075a7 */ /* 0x000e64000800017f */
[----:B-1----:R-:W-:Y:S05]  /*11490*/  @!P0 BRA `(.L_x_9619) ;  /* 0x0000003400c88947 */ /* 0x002fea0003800000 */
.L_x_9709:
[----:B------:R-:W-:Y:S05]  /*114a0*/  BSYNC B2 ;  /* 0x0000000000027941 */ /* 0x000fea0003800000 */
.L_x_9618:
        /* <DEDUP_REMOVED lines=12> */
.L_x_9621:
[----:B------:R-:W-:Y:S05]  /*11570*/  BSYNC B2 ;  /* 0x0000000000027941 */ /* 0x000fea0003800000 */
.L_x_9620:
        /* <DEDUP_REMOVED lines=11> */
.L_x_9622:
        /* <DEDUP_REMOVED lines=16> */
.L_x_9623:
        /* <DEDUP_REMOVED lines=16> */
.L_x_9624:
        /* <DEDUP_REMOVED lines=15> */
.L_x_9710:
[----:B------:R-:W-:Y:S05]  /*11920*/  BSYNC B2 ;  /* 0x0000000000027941 */ /* 0x000fea0003800000 */
.L_x_9625:
        /* <DEDUP_REMOVED lines=11> */
.L_x_9628:
[----:B------:R-:W-:Y:S05]  /*119e0*/  BSYNC B2 ;  /* 0x0000000000027941 */ /* 0x000fea0003800000 */
.L_x_9627:
[----:B------:R-:W-:Y:S01]  /*119f0*/  R2UR UR6, R2 ;  /* 0x00000000020672ca */ /* 0x000fe200000e0000 */
[----:B------:R-:W-:Y:S01]  /*11a00*/  IMAD R18, R18, 0x6c00, R17 ;  /* 0x00006c0012127824 */ /* 0x000fe200078e0211 */
[----:B------:R-:W-:Y:S01]  /*11a10*/  R2UR UR7, R3 ;  /* 0x00000000030772ca */ /* 0x000fe200000e0000 */
[----:B------:R-:W-:Y:S01]  /*11a20*/  UIADD3 UR4, UP0, UR36, 0x470, URZ ;  /* 0x0000047024047890 */ /* 0x000fe2000ff1e03f */
[----:B------:R-:W-:Y:S01]  /*11a30*/  R2UR UR10, R5 ;  /* 0x00000000050a72ca */ /* 0x000fe200000e0000 */
[----:B------:R-:W-:Y:S01]  /*11a40*/  IMAD R5, R22, 0x90, R26 ;  /* 0x0000009016057824 */ /* 0x000fe200078e021a */
[----:B------:R-:W-:Y:S01]  /*11a50*/  PLOP3.LUT P0, PT, PT, PT, PT, 0x80, 0x0 ;  /* 0x000000000000781c */ /* 0x000fe20003f0f070 */
[----:B0-----:R-:W-:Y:S01]  /*11a60*/  VIADD R12, R12, 0x50 ;  /* 0x000000500c0c7836 */ /* 0x001fe20000000000 */
[----:B------:R-:W-:Y:S01]  /*11a70*/  UIADD3.X UR5, URZ, UR37, URZ, UP0, !UPT ;  /* 0x000000253f057290 */ /* 0x000fe200087fe43f */
[----:B------:R-:W-:-:S11]  /*11a80*/  VIADD R13, R18, 0x200 ;  /* 0x00000200120d7836 */ /* 0x000fd60000000000 */
.L_x_9629:
        /* <DEDUP_REMOVED lines=12> */
[----:B------:R-:W-:Y:S01]  /*11b50*/  R2UR UR10, R10 ;  /* 0x000000000a0a72ca */ /* 0x000fe200000e0000 */
[----:B------:R-:W-:Y:S01]  /*11b60*/  VIADD R10, R18, 0x2600 ;  /* 0x00002600120a7836 */ /* 0x000fe20000000000 */
[----:B------:R-:W-:-:S13]  /*11b70*/  PLOP3.LUT P0, PT, PT, PT, PT, 0x80, 0x0 ;  /* 0x000000000000781c */ /* 0x000fda0003f0f070 */
.L_x_9630:
        /* <DEDUP_REMOVED lines=15> */
.L_x_9631:
        /* <DEDUP_REMOVED lines=12> */
.L_x_9616:
[----:B------:R-:W-:Y:S05]  /*11d30*/  BSYNC B1 ;  /* 0x0000000000017941 */ /* 0x000fea0003800000 */
.L_x_9615:
[----:B------:R-:W2:Y:S01]  /*11d40*/  LDL R2, [R1] ;  /* 0x0000000001027983 */ /* 0x000ea20000100800 */
[----:B------:R-:W-:Y:S01]  /*11d50*/  VIADD R18, R6, 0x1 ;  /* 0x0000000106127836 */ /* 0x000fe20000000000 */
[----:B------:R-:W-:Y:S01]  /*11d60*/  BSSY B1, `(.L_x_9632) ;  /* 0x00000ae000017945 */ /* 0x000fe20003800000 */
[----:B------:R-:W-:-:S03]  /*11d70*/  VIADD R9, R0, 0xffffffff ;  /* 0xffffffff00097836 */ /* 0x000fc60000000000 */
        /* <DEDUP_REMOVED lines=29> */
.L_x_9634:
[----:B------:R-:W-:Y:S01]  /*11f50*/  IMAD R2, R18, 0x8, R17 ;  /* 0x0000000812027824 */ /* 0x000fe200078e0211 */
[----:B------:R-:W-:Y:S01]  /*11f60*/  SHF.L.U32 R3, R28, 0x1f, RZ ;  /* 0x0000001f1c037819 */ /* 0x000fe200000006ff */
[----:B------:R-:W-:Y:S03]  /*11f70*/  BSSY B2, `(.L_x_9635) ;  /* 0x0000003000027945 */ /* 0x000fe60003800000 */
[----:B------:R-:W1:Y:S02]  /*11f80*/  SYNCS.PHASECHK.TRANS64.TRYWAIT P0, [R2+URZ+0x31c40], R3 ;  /* 0x031c4003020075a7 */ /* 0x000e64000800017f */
[----:B-1----:R-:W-:Y:S05]  /*11f90*/  @!P0 BRA `(.L_x_9636) ;  /* 0x0000002c00308947 */ /* 0x002fea0003800000 */
.L_x_9711:
[----:B------:R-:W-:Y:S05]  /*11fa0*/  BSYNC B2 ;  /* 0x0000000000027941 */ /* 0x000fea0003800000 */
.L_x_9635:
        /* <DEDUP_REMOVED lines=12> */
.L_x_9638:
[----:B------:R-:W-:Y:S05]  /*12070*/  BSYNC B2 ;  /* 0x0000000000027941 */ /* 0x000fea0003800000 */
.L_x_9637:
[----:B------:R-:W-:Y:S01]  /*12080*/  IMAD.MOV.U32 R13, RZ, RZ, RZ ;  /* 0x000000ffff0d7224 */ /* 0x000fe200078e00ff */
[----:B------:R-:W-:Y:S01]  /*12090*/  UIADD3 UR4, UP0, UR36, 0x370, URZ ;  /* 0x0000037024047890 */ /* 0x000fe2000ff1e03f */
[C---:B-1----:R-:W-:Y:S01]  /*120a0*/  IMAD R3, R18.reuse, 0x8, R8 ;  /* 0x0000000812037824 */ /* 0x042fe200078e0208 */
[----:B------:R-:W-:Y:S01]  /*120b0*/  PLOP3.LUT P0, PT, PT, PT, PT, 0x80, 0x0 ;  /* 0x000000000000781c */ /* 0x000fe20003f0f070 */
[----:B------:R-:W-:Y:S01]  /*120c0*/  IMAD R12, R18, 0x6c00, R17 ;  /* 0x00006c00120c7824 */ /* 0x000fe200078e0211 */
[----:B------:R-:W-:Y:S01]  /*120d0*/  R2UR UR10, R13 ;  /* 0x000000000d0a72ca */ /* 0x000fe200000e0000 */
[----:B------:R-:W-:Y:S01]  /*120e0*/  VIADD R3, R3, 0x30 ;  /* 0x0000003003037836 */ /* 0x000fe20000000000 */
[----:B------:R-:W-:Y:S01]  /*120f0*/  UIADD3.X UR5, URZ, UR37, URZ, UP0, !UPT ;  /* 0x000000253f057290 */ /* 0x000fe200087fe43f */
[----:B------:R-:W-:Y:S01]  /*12100*/  IMAD R2, R10, 0x90, R26 ;  /* 0x000000900a027824 */ /* 0x000fe200078e021a */
[----:B------:R-:W-:Y:S01]  /*12110*/  UMOV UR6, 0x0 ;  /* 0x0000000000067882 */ /* 0x000fe20000000000 */
[----:B------:R-:W-:Y:S01]  /*12120*/  VIADD R5, R12, 0x16a00 ;  /* 0x00016a000c057836 */ /* 0x000fe20000000000 */
[----:B------:R-:W-:-:S09]  /*12130*/  UMOV UR7, 0x14f00000 ;  /* 0x14f0000000077882 */ /* 0x000fd20000000000 */
.L_x_9639:
        /* <DEDUP_REMOVED lines=16> */
.L_x_9640:
        /* <DEDUP_REMOVED lines=16> */
.L_x_9641:
        /* <DEDUP_REMOVED lines=15> */
.L_x_9712:
[----:B------:R-:W-:Y:S05]  /*12430*/  BSYNC B2 ;  /* 0x0000000000027941 */ /* 0x000fea0003800000 */
.L_x_9642:
[----:B------:R-:W-:Y:S01]  /*12440*/  BSSY B2, `(.L_x_9644) ;  /* 0x000000b000027945 */ /* 0x000fe20003800000 */
[----:B0-----:R-:W-:Y:S02]  /*12450*/  IMAD.MOV.U32 R2, RZ, RZ, 0x0 ;  /* 0x00000000ff027424 */ /* 0x001fe400078e00ff */
[----:B------:R-:W-:Y:S01]  /*12460*/  IMAD.MOV.U32 R3, RZ, RZ, 0x14f00000 ;  /* 0x14f00000ff037424 */ /* 0x000fe200078e00ff */
[----:B------:R-:W-:Y:S06]  /*12470*/  @P1 BRA `(.L_x_9645) ;  /* 0x00000000001c1947 */ /* 0x000fec0003800000 */
[----:B------:R-:W0:Y:S02]  /*12480*/  S2R R12, SR_TID.X ;  /* 0x00000000000c7919 */ /* 0x000e240000002100 */
[----:B0-----:R-:W-:Y:S01]  /*12490*/  LOP3.LUT R14, R12, 0x1f, RZ, 0xc0, !PT ;  /* 0x0000001f0c0e7812 */ /* 0x001fe200078ec0ff */
[----:B------:R-:W-:-:S03]  /*124a0*/  IMAD.MOV.U32 R12, RZ, RZ, 0x6c00 ;  /* 0x00006c00ff0c7424 */ /* 0x000fc600078e00ff */
[----:B------:R-:W-:Y:S01]  /*124b0*/  ISETP.NE.AND P0, PT, R14, RZ, PT ;  /* 0x000000ff0e00720c */ /* 0x000fe20003f05270 */
[----:B------:R0:W-:-:S12]  /*124c0*/  SYNCS.ARRIVE.TRANS64 RZ, [R7+URZ+0x50], R12 ;  /* 0x0000500c07ff79a7 */ /* 0x0001d8000800003f */
[----:B0-----:R-:W-:Y:S05]  /*124d0*/  @!P0 BRA `(.L_x_9645) ;  /* 0x0000000000048947 */ /* 0x001fea0003800000 */
[----:B------:R-:W-:Y:S01]  /*124e0*/  BPT.TRAP 0x1 ;  /* 0x000000040000795c */ /* 0x000fe20000300000 */
.L_x_9645:
[----:B------:R-:W-:Y:S05]  /*124f0*/  BSYNC B2 ;  /* 0x0000000000027941 */ /* 0x000fea0003800000 */
.L_x_9644:
[----:B------:R-:W-:Y:S01]  /*12500*/  R2UR UR6, R2 ;  /* 0x00000000020672ca */ /* 0x000fe200000e0000 */
[----:B------:R-:W-:Y:S01]  /*12510*/  IMAD R6, R6, 0x6c00, R17 ;  /* 0x00006c0006067824 */ /* 0x000fe200078e0211 */
[----:B------:R-:W-:Y:S01]  /*12520*/  R2UR UR7, R3 ;  /* 0x00000000030772ca */ /* 0x000fe200000e0000 */
[----:B------:R-:W-:Y:S01]  /*12530*/  UIADD3 UR4, UP0, UR36, 0x470, URZ ;  /* 0x0000047024047890 */ /* 0x000fe2000ff1e03f */
[----:B------:R-:W-:Y:S01]  /*12540*/  R2UR UR10, R13 ;  /* 0x000000000d0a72ca */ /* 0x000fe200000e0000 */
[----:B------:R-:W-:Y:S01]  /*12550*/  IMAD R12, R22, 0x90, R26 ;  /* 0x00000090160c7824 */ /* 0x000fe200078e021a */
[----:B------:R-:W-:Y:S01]  /*12560*/  PLOP3.LUT P0, PT, PT, PT, PT, 0x80, 0x0 ;  /* 0x000000000000781c */ /* 0x000fe20003f0f070 */
[----:B------:R-:W-:Y:S01]  /*12570*/  VIADD R7, R7, 0x50 ;  /* 0x0000005007077836 */ /* 0x000fe20000000000 */
[----:B------:R-:W-:Y:S01]  /*12580*/  UIADD3.X UR5, URZ, UR37, URZ, UP0, !UPT ;  /* 0x000000253f057290 */ /* 0x000fe200087fe43f */
[----:B------:R-:W-:-:S11]  /*12590*/  VIADD R13, R6, 0x200 ;  /* 0x00000200060d7836 */ /* 0x000fd60000000000 */
.L_x_9646:
        /* <DEDUP_REMOVED lines=15> */
.L_x_9647:
        /* <DEDUP_REMOVED lines=15> */
.L_x_9648:
        /* <DEDUP_REMOVED lines=12> */
.L_x_9633:
[----:B------:R-:W-:Y:S05]  /*12840*/  BSYNC B1 ;  /* 0x0000000000017941 */ /* 0x000fea0003800000 */
.L_x_9632:
[----:B------:R-:W2:Y:S01]  /*12850*/  LDL R2, [R1+0x4] ;  /* 0x0000040001027983 */ /* 0x000ea20000100800 */
[----:B------:R-:W-:Y:S01]  /*12860*/  VIADD R0, R0, 0xfffffffe ;  /* 0xfffffffe00007836 */ /* 0x000fe20000000000 */
[----:B--2---:R-:W-:-:S13]  /*12870*/  ISETP.GT.AND P0, PT, R9, R2, PT ;  /* 0x000000020900720c */ /* 0x004fda0003f04270 */
[----:B------:R-:W-:Y:S05]  /*12880*/  @P0 BRA `(.L_x_9649) ;  /* 0xffffffe8006c0947 */ /* 0x000fea000383ffff */
.L_x_9595:
[----:B------:R-:W-:Y:S05]  /*12890*/  BSYNC B0 ;  /* 0x0000000000007941 */ /* 0x000fea0003800000 */
.L_x_9594:
[----:B------:R-:W1:Y:S01]  /*128a0*/  S2R R2, SR_TID.X ;  /* 0x0000000000027919 */ /* 0x000e620000002100 */
[----:B------:R-:W-:Y:S01]  /*128b0*/  BSSY B0, `(.L_x_9650) ;  /* 0x0000011000007945 */ /* 0x000fe20003800000 */
[----:B-1----:R-:W-:-:S04]  /*128c0*/  LOP3.LUT R6, R2, 0x7f, RZ, 0xc0, !PT ;  /* 0x0000007f02067812 */ /* 0x002fc800078ec0ff */
[----:B------:R-:W-:-:S13]  /*128d0*/  ISETP.NE.AND P0, PT, R6, RZ, PT ;  /* 0x000000ff0600720c */ /* 0x000fda0003f05270 */
[----:B------:R-:W-:Y:S05]  /*128e0*/  @P0 BRA `(.L_x_9651) ;  /* 0x0000000000340947 */ /* 0x000fea0003800000 */
[----:B------:R-:W1:Y:S01]  /*128f0*/  S2R R5, SR_LANEID ;  /* 0x0000000000057919 */ /* 0x000e620000000000 */
[----:B------:R-:W-:Y:S01]  /*12900*/  VOTEU.ANY UR4, UPT, PT ;  /* 0x0000000000047886 */ /* 0x000fe200038e0100 */
[----:B------:R-:W2:Y:S01]  /*12910*/  LDC.64 R2, c[0x0][0xc60] ;  /* 0x00031800ff027b82 */ /* 0x000ea20000000a00 */
[----:B------:R-:W1:Y:S01]  /*12920*/  FLO.U32 R0, UR4 ;  /* 0x0000000400007d00 */ /* 0x000e6200080e0000 */
[----:B------:R-:W-:Y:S01]  /*12930*/  ULDC.64 UR6, c[0x0][0x208] ;  /* 0x0000820000067ab9 */ /* 0x000fe20000000a00 */
[----:B-1----:R-:W-:-:S06]  /*12940*/  ISETP.EQ.U32.AND P0, PT, R0, R5, PT ;  /* 0x000000050000720c */ /* 0x002fcc0003f02070 */
[----:B------:R-:W2:Y:S07]  /*12950*/  POPC R5, UR4 ;  /* 0x0000000400057d09 */ /* 0x000eae0008000000 */
[----:B--2---:R-:W2:Y:S01]  /*12960*/  @P0 ATOMG.E.ADD.STRONG.GPU PT, R3, desc[UR6][R2.64], R5 ;  /* 0x00000005020309a8 */ /* 0x004ea200081ee1c6 */
[----:B------:R-:W1:Y:S02]  /*12970*/  S2R R4, SR_LTMASK ;  /* 0x0000000000047919 */ /* 0x000e640000003900 */
[----:B-1----:R-:W-:-:S04]  /*12980*/  LOP3.LUT R4, R4, UR4, RZ, 0xc0, !PT ;  /* 0x0000000404047c12 */ /* 0x002fc8000f8ec0ff */
[----:B0-----:R-:W0:Y:S01]  /*12990*/  POPC R7, R4 ;  /* 0x0000000400077309 */ /* 0x001e220000000000 */
[----:B--2---:R-:W0:Y:S02]  /*129a0*/  SHFL.IDX PT, R0, R3, R0, 0x1f ;  /* 0x00001f0003007589 */ /* 0x004e2400000e0000 */
[----:B0-----:R-:W-:-:S07]  /*129b0*/  IADD3 R24, R0, UR38, R7 ;  /* 0x0000002600187c10 */ /* 0x001fce000fffe007 */
.L_x_9651:
[----:B------:R-:W-:Y:S05]  /*129c0*/  BSYNC B0 ;  /* 0x0000000000007941 */ /* 0x000fea0003800000 */
.L_x_9650:
[----:B------:R-:W2:Y:S01]  /*129d0*/  LDL.LU R0, [R1] ;  /* 0x0000000001007983 */ /* 0x000ea20000300800 */
[----:B------:R-:W-:Y:S01]  /*129e0*/  BSSY B0, `(.L_x_9652) ;  /* 0x0000046000007945 */ /* 0x000fe20003800000 */
[----:B--2---:R-:W-:-:S13]  /*129f0*/  ISETP.NE.AND P0, PT, R0, RZ, PT ;  /* 0x000000ff0000720c */ /* 0x004fda0003f05270 */
[----:B------:R-:W-:Y:S05]  /*12a00*/  @!P0 BRA `(.L_x_9653) ;  /* 0x00000004000c8947 */ /* 0x000fea0003800000 */
[----:B------:R-:W-:Y:S01]  /*12a10*/  IMAD R3, R18, 0x8, R17 ;  /* 0x0000000812037824 */ /* 0x000fe200078e0211 */
[----:B------:R-:W-:Y:S01]  /*12a20*/  SHF.L.U32 R0, R28, 0x1f, RZ ;  /* 0x0000001f1c007819 */ /* 0x000fe200000006ff */
[----:B------:R-:W-:Y:S01]  /*12a30*/  BSSY B1, `(.L_x_9654) ;  /* 0x0000004000017945 */ /* 0x000fe20003800000 */
[----:B------:R-:W-:Y:S02]  /*12a40*/  ISETP.NE.AND P1, PT, R6, RZ, PT ;  /* 0x000000ff0600720c */ /* 0x000fe40003f25270 */
[----:B------:R-:W1:Y:S02]  /*12a50*/  SYNCS.PHASECHK.TRANS64.TRYWAIT P0, [R3+URZ+0x31c60], R0 ;  /* 0x031c6000030075a7 */ /* 0x000e64000800017f */
[----:B-1----:R-:W-:Y:S09]  /*12a60*/  @!P0 BRA `(.L_x_9655) ;  /* 0x0000002000a48947 */ /* 0x002ff20003800000 */
.L_x_9713:
[----:B------:R-:W-:Y:S05]  /*12a70*/  BSYNC B1 ;  /* 0x0000000000017941 */ /* 0x000fea0003800000 */
.L_x_9654:
[----:B------:R-:W-:Y:S04]  /*12a80*/  BSSY B1, `(.L_x_9656) ;  /* 0x0000009000017945 */ /* 0x000fe80003800000 */
        /* <DEDUP_REMOVED lines=8> */
.L_x_9657:
[----:B------:R-:W-:Y:S05]  /*12b10*/  BSYNC B1 ;  /* 0x0000000000017941 */ /* 0x000fea0003800000 */
.L_x_9656:
[----:B-1----:R-:W-:Y:S01]  /*12b20*/  IMAD R0, R18, 0x6c00, R17 ;  /* 0x00006c0012007824 */ /* 0x002fe200078e0211 */
[----:B------:R-:W-:Y:S01]  /*12b30*/  UIADD3 UR4, UP0, UR36, 0x470, URZ ;  /* 0x0000047024047890 */ /* 0x000fe2000ff1e03f */
[----:B------:R-:W-:Y:S01]  /*12b40*/  VIADD R2, R3, 0x31c50 ;  /* 0x00031c5003027836 */ /* 0x000fe20000000000 */
[----:B------:R-:W-:Y:S01]  /*12b50*/  PLOP3.LUT P0, PT, PT, PT, PT, 0x80, 0x0 ;  /* 0x000000000000781c */ /* 0x000fe20003f0f070 */
[----:B------:R-:W-:Y:S01]  /*12b60*/  IMAD R22, R22, 0x90, R26 ;  /* 0x0000009016167824 */ /* 0x000fe200078e021a */
[----:B------:R-:W-:Y:S01]  /*12b70*/  UIADD3.X UR5, URZ, UR37, URZ, UP0, !UPT ;  /* 0x000000253f057290 */ /* 0x000fe200087fe43f */
[----:B------:R-:W-:Y:S01]  /*12b80*/  VIADD R3, R0, 0x200 ;  /* 0x0000020000037836 */ /* 0x000fe20000000000 */
[----:B------:R-:W-:Y:S01]  /*12b90*/  UMOV UR6, 0x0 ;  /* 0x0000000000067882 */ /* 0x000fe20000000000 */
[----:B------:R-:W-:Y:S01]  /*12ba0*/  UMOV UR7, 0x14f00000 ;  /* 0x14f0000000077882 */ /* 0x000fe20000000000 */
[----:B------:R-:W-:-:S08]  /*12bb0*/  UMOV UR10, URZ ;  /* 0x0000003f000a7c82 */ /* 0x000fd00008000000 */
.L_x_9658:
        /* <DEDUP_REMOVED lines=10> */
[----:B------:R-:W-:Y:S01]  /*12c60*/  PLOP3.LUT P0, PT, PT, PT, PT, 0x80, 0x0 ;  /* 0x000000000000781c */ /* 0x000fe20003f0f070 */
[----:B------:R-:W-:Y:S01]  /*12c70*/  VIADD R3, R0, 0x2600 ;  /* 0x0000260000037836 */ /* 0x000fe20000000000 */
[----:B------:R-:W-:Y:S01]  /*12c80*/  UMOV UR6, 0x0 ;  /* 0x0000000000067882 */ /* 0x000fe20000000000 */
[----:B------:R-:W-:Y:S01]  /*12c90*/  UMOV UR7, 0x14f00000 ;  /* 0x14f0000000077882 */ /* 0x000fe20000000000 */
[----:B------:R-:W-:-:S09]  /*12ca0*/  UMOV UR10, 0x20 ;  /* 0x00000020000a7882 */ /* 0x000fd20000000000 */
.L_x_9659:
        /* <DEDUP_REMOVED lines=15> */
.L_x_9660:
        /* <DEDUP_REMOVED lines=10> */
.L_x_9653:
[----:B------:R-:W-:Y:S05]  /*12e40*/  BSYNC B0 ;  /* 0x0000000000007941 */ /* 0x000fea0003800000 */
.L_x_9652:
[----:B------:R-:W-:-:S05]  /*12e50*/  VIADD R18, R18, 0x1 ;  /* 0x0000000112127836 */ /* 0x000fca0000000000 */
[----:B------:R-:W-:-:S04]  /*12e60*/  ISETP.NE.AND P0, PT, R18, 0x2, PT ;  /* 0x000000021200780c */ /* 0x000fc80003f05270 */
[----:B------:R-:W-:Y:S02]  /*12e70*/  SEL R3, RZ, 0x1, P0 ;  /* 0x00000001ff037807 */ /* 0x000fe40000000000 */
[----:B------:R-:W-:Y:S02]  /*12e80*/  SEL R18, R18, RZ, P0 ;  /* 0x000000ff12127207 */ /* 0x000fe40000000000 */
[----:B------:R-:W-:-:S07]  /*12e90*/  LOP3.LUT R28, R28, R3, RZ, 0x3c, !PT ;  /* 0x000000031c1c7212 */ /* 0x000fce00078e3cff */
.L_x_9576:
[----:B------:R-:W-:Y:S05]  /*12ea0*/  BSYNC B7 ;  /* 0x0000000000077941 */ /* 0x000fea0003800000 */
.L_x_9574:
[----:B------:R-:W3:Y:S02]  /*12eb0*/  LDL R0, [R1+0x3c] ;  /* 0x00003c0001007983 */ /* 0x000ee40000100800 */
        /* <DEDUP_REMOVED lines=8> */
[----:B------:R3:W4:Y:S01]  /*12f40*/  LDS.128 R24, [R17+0x31cd0] ;  /* 0x031cd00011187984 */ /* 0x0007220000000c00 */
[----:B------:R-:W-:Y:S06]  /*12f50*/  BAR.ARV 0x4, 0x200 ;  /* 0x0108000000007b1d */ /* 0x000fec0000002000 */
[----:B------:R-:W-:Y:S05]  /*12f60*/  BRA `(.L_x_9662) ;  /* 0x0000000800d87947 */ /* 0x000fea0003800000 */
.L_x_9661:
[----:B------:R-:W1:Y:S01]  /*12f70*/  S2R R0, SR_TID.X ;  /* 0x0000000000007919 */ /* 0x000e620000002100 */
[----:B------:R-:W-:Y:S01]  /*12f80*/  UMOV UR4, 0xffffffff ;  /* 0xffffffff00047882 */ /* 0x000fe20000000000 */
[----:B-1----:R-:W-:-:S04]  /*12f90*/  LOP3.LUT R9, R0, 0x1f, RZ, 0xc0, !PT ;  /* 0x0000001f00097812 */ /* 0x002fc800078ec0ff */
[----:B------:R-:W-:Y:S01]  /*12fa0*/  ISETP.NE.AND P0, PT, R9, 0x1f, PT ;  /* 0x0000001f0900780c */ /* 0x000fe20003f05270 */
[----:B------:R-:W-:-:S12]  /*12fb0*/  BRA.DIV UR4, `(.L_x_9663) ;  /* 0x0000001e04647947 */ /* 0x000fd8000b800000 */
[----:B0-2---:R-:W-:Y:S01]  /*12fc0*/  IMAD.IADD R7, R27, 0x1, R9 ;  /* 0x000000011b077824 */ /* 0x005fe200078e0209 */
[----:B------:R-:W-:Y:S01]  /*12fd0*/  ULDC UR4, c[0x0][0xc3c] ;  /* 0x00030f0000047ab9 */ /* 0x000fe20000000800 */
[----:B------:R-:W-:-:S03]  /*12fe0*/  ULDC.64 UR6, c[0x0][0x208] ;  /* 0x0000820000067ab9 */ /* 0x000fc60000000a00 */
        /* <DEDUP_REMOVED lines=14> */
[----:B------:R0:W-:Y:S02]  /*130d0*/  SHFL.IDX PT, R6, R24, 0x1, 0x1f ;  /* 0x00201f0018067f89 */ /* 0x0001e400000e0000 */
[----:B0-----:R-:W-:-:S02]  /*130e0*/  IMAD.MOV.U32 R24, RZ, RZ, RZ ;  /* 0x000000ffff187224 */ /* 0x001fc400078e00ff */
[----:B--2---:R-:W-:Y:S02]  /*130f0*/  @!P1 IMAD.MOV.U32 R7, RZ, RZ, R8 ;  /* 0x000000ffff079224 */ /* 0x004fe400078e0008 */
        /* <DEDUP_REMOVED lines=19> */
.L_x_9723:
[----:B------:R-:W-:Y:S02]  /*13230*/  ULDC UR4, c[0x0][0xc38] ;  /* 0x00030e0000047ab9 */ /* 0x000fe40000000800 */
[----:B------:R-:W-:-:S04]  /*13240*/  IMAD.U32 R2, RZ, RZ, UR4 ;  /* 0x00000004ff027e24 */ /* 0x000fc8000f8e00ff */
[----:B-1----:R-:W-:-:S04]  /*13250*/  IMAD R5, R14, R2, RZ ;  /* 0x000000020e057224 */ /* 0x002fc800078e02ff */
[----:B------:R-:W-:-:S05]  /*13260*/  IMAD.IADD R6, R6, 0x1, R5 ;  /* 0x0000000106067824 */ /* 0x000fca00078e0205 */
[----:B------:R-:W-:-:S13]  /*13270*/  ISETP.GT.AND P6, PT, R6, R0, PT ;  /* 0x000000000600720c */ /* 0x000fda0003fc4270 */
[----:B------:R-:W-:Y:S05]  /*13280*/  @P6 BRA `(.L_x_9664) ;  /* 0x0000000000a86947 */ /* 0x000fea0003800000 */
.L_x_9667:
[----:B------:R-:W1:Y:S01]  /*13290*/  LDC R2, c[0x0][0xc3c] ;  /* 0x00030f00ff027b82 */ /* 0x000e620000000800 */
[----:B------:R-:W-:-:S05]  /*132a0*/  VIADD R27, R27, 0x1f ;  /* 0x0000001f1b1b7836 */ /* 0x000fca0000000000 */
[----:B-1----:R-:W-:-:S13]  /*132b0*/  ISETP.GE.AND P6, PT, R27, R2, PT ;  /* 0x000000021b00720c */ /* 0x002fda0003fc6270 */
[----:B------:R-:W-:Y:S05]  /*132c0*/  @P6 BRA `(.L_x_9665) ;  /* 0x0000000400bc6947 */ /* 0x000fea0003800000 */
[----:B0-----:R-:W0:Y:S01]  /*132d0*/  S2R R3, SR_TID.X ;  /* 0x0000000000037919 */ /* 0x001e220000002100 */
[----:B------:R-:W-:Y:S01]  /*132e0*/  IMAD.MOV.U32 R7, RZ, RZ, RZ ;  /* 0x000000ffff077224 */ /* 0x000fe200078e00ff */
[----:B------:R-:W-:Y:S01]  /*132f0*/  ULDC.64 UR4, c[0x0][0x208] ;  /* 0x0000820000047ab9 */ /* 0x000fe20000000a00 */
[----:B0-----:R-:W-:-:S05]  /*13300*/  LOP3.LUT R3, R3, 0x1f, RZ, 0xc0, !PT ;  /* 0x0000001f03037812 */ /* 0x001fca00078ec0ff */
[----:B------:R-:W-:-:S05]  /*13310*/  IMAD.IADD R9, R27, 0x1, R3 ;  /* 0x000000011b097824 */ /* 0x000fca00078e0203 */
[----:B------:R-:W-:-:S13]  /*13320*/  ISETP.GE.OR P6, PT, R9, R2, !P0 ;  /* 0x000000020900720c */ /* 0x000fda00047c6670 */
[----:B------:R-:W0:Y:S08]  /*13330*/  @!P6 LDC.64 R2, c[0x0][0xc80] ;  /* 0x00032000ff02eb82 */ /* 0x000e300000000a00 */
[----:B------:R-:W1:Y:S01]  /*13340*/  @!P6 LDC.64 R4, c[0x0][0xc78] ;  /* 0x00031e00ff04eb82 */ /* 0x000e620000000a00 */
[----:B0-----:R-:W-:-:S05]  /*13350*/  @!P6 IMAD.WIDE R2, R9, 0x4, R2 ;  /* 0x000000040902e825 */ /* 0x001fca00078e0202 */
[----:B------:R1:W2:Y:S02]  /*13360*/  @!P6 LDG.E R7, desc[UR4][R2.64] ;  /* 0x000000040207e981 */ /* 0x0002a4000c1e1900 */
[----:B-1----:R-:W-:-:S04]  /*13370*/  @!P6 IMAD.WIDE R2, R9, 0x4, R4 ;  /* 0x000000040902e825 */ /* 0x002fc800078e0204 */
        /* <DEDUP_REMOVED lines=21> */
.L_x_9731:
[----:B------:R-:W-:Y:S02]  /*134d0*/  ULDC UR4, c[0x0][0xc38] ;  /* 0x00030e0000047ab9 */ /* 0x000fe40000000800 */
[----:B------:R-:W-:-:S04]  /*134e0*/  IMAD.U32 R2, RZ, RZ, UR4 ;  /* 0x00000004ff027e24 */ /* 0x000fc8000f8e00ff */
[----:B-1----:R-:W-:-:S04]  /*134f0*/  IMAD R5, R14, R2, RZ ;  /* 0x000000020e057224 */ /* 0x002fc800078e02ff */
[----:B------:R-:W-:-:S05]  /*13500*/  IMAD.IADD R6, R5, 0x1, R6 ;  /* 0x0000000105067824 */ /* 0x000fca00078e0206 */
[----:B------:R-:W-:-:S13]  /*13510*/  ISETP.GT.AND P6, PT, R6, R0, PT ;  /* 0x000000000600720c */ /* 0x000fda0003fc4270 */
[----:B------:R-:W-:Y:S05]  /*13520*/  @!P6 BRA `(.L_x_9667) ;  /* 0xfffffffc0058e947 */ /* 0x000fea000383ffff */
.L_x_9664:
        /* <DEDUP_REMOVED lines=9> */
.L_x_9736:
[----:B------:R-:W-:-:S13]  /*135c0*/  ISETP.NE.AND P0, PT, R8, RZ, PT ;  /* 0x000000ff0800720c */ /* 0x000fda0003f05270 */
[----:B------:R-:W-:Y:S05]  /*135d0*/  @!P0 BRA `(.L_x_9669) ;  /* 0x0000000000108947 */ /* 0x000fea0003800000 */
[----:B------:R-:W-:Y:S01]  /*135e0*/  UMOV UR4, 0xffffffff ;  /* 0xffffffff00047882 */ /* 0x000fe20000000000 */
[----:B------:R-:W-:Y:S02]  /*135f0*/  VIADD R12, R5, 0xffffffff ;  /* 0xffffffff050c7836 */ /* 0x000fe40000000000 */
[----:B------:R-:W-:Y:S05]  /*13600*/  BRA.DIV UR4, `(.L_x_9670) ;  /* 0x0000002204247947 */ /* 0x000fea000b800000 */
[----:B------:R4:W0:Y:S02]  /*13610*/  SHFL.IDX PT, R24, R3, R12, 0x1f ;  /* 0x00001f0c03187589 */ /* 0x00082400000e0000 */
.L_x_9669:
[----:B--2---:R-:W-:Y:S01]  /*13620*/  IABS R8, R7 ;  /* 0x0000000700087213 */ /* 0x004fe20000000000 */
[----:B0-----:R-:W-:Y:S01]  /*13630*/  IMAD R24, R24, R2, R6 ;  /* 0x0000000218187224 */ /* 0x001fe200078e0206 */
[----:B---3--:R-:W-:Y:S01]  /*13640*/  IABS R6, R4 ;  /* 0x0000000400067213 */ /* 0x008fe20000000000 */
[----:B------:R-:W-:Y:S01]  /*13650*/  IMAD.MOV.U32 R2, RZ, RZ, RZ ;  /* 0x000000ffff027224 */ /* 0x000fe200078e00ff */
[----:B------:R-:W0:Y:S01]  /*13660*/  I2F.RP R9, R8 ;  /* 0x0000000800097306 */ /* 0x000e220000209400 */
[----:B------:R-:W-:Y:S02]  /*13670*/  IMAD.IADD R0, R0, 0x1, -R24 ;  /* 0x0000000100007824 */ /* 0x000fe400078e0a18 */
[----:B------:R-:W-:-:S05]  /*13680*/  IMAD.IADD R27, R5, 0x1, R27 ;  /* 0x00000001051b7824 */ /* 0x000fca00078e021b */
[----:B------:R-:W2:Y:S08]  /*13690*/  I2F.RP R10, R6 ;  /* 0x00000006000a7306 */ /* 0x000eb00000209400 */
[----:B0-----:R-:W4:Y:S08]  /*136a0*/  MUFU.RCP R9, R9 ;  /* 0x0000000900097308 */ /* 0x001f300000001000 */
[----:B--2---:R-:W-:Y:S01]  /*136b0*/  MUFU.RCP R10, R10 ;  /* 0x0000000a000a7308 */ /* 0x004fe20000001000 */
[----:B----4-:R-:W-:-:S07]  /*136c0*/  VIADD R3, R9, 0xffffffe ;  /* 0x0ffffffe09037836 */ /* 0x010fce0000000000 */
[----:B------:R-:W0:Y:S02]  /*136d0*/  F2I.FTZ.U32.TRUNC.NTZ R3, R3 ;  /* 0x0000000300037305 */ /* 0x000e24000021f000 */
[----:B0-----:R-:W-:-:S04]  /*136e0*/  IMAD.MOV R11, RZ, RZ, -R3 ;  /* 0x000000ffff0b7224 */ /* 0x001fc800078e0a03 */
[----:B------:R-:W-:-:S04]  /*136f0*/  IMAD R11, R11, R8, RZ ;  /* 0x000000080b0b7224 */ /* 0x000fc800078e02ff */
[----:B------:R-:W-:Y:S01]  /*13700*/  IMAD.HI.U32 R2, R3, R11, R2 ;  /* 0x0000000b03027227 */ /* 0x000fe200078e0002 */
[----:B------:R-:W-:Y:S02]  /*13710*/  IABS R3, R7 ;  /* 0x0000000700037213 */ /* 0x000fe40000000000 */
[----:B------:R-:W-:-:S03]  /*13720*/  IABS R11, R0 ;  /* 0x00000000000b7213 */ /* 0x000fc60000000000 */
[----:B------:R-:W-:Y:S02]  /*13730*/  IMAD.MOV R12, RZ, RZ, -R3 ;  /* 0x000000ffff0c7224 */ /* 0x000fe400078e0a03 */
[----:B------:R-:W-:-:S04]  /*13740*/  IMAD.HI.U32 R9, R2, R11, RZ ;  /* 0x0000000b02097227 */ /* 0x000fc800078e00ff */
[----:B------:R-:W-:Y:S02]  /*13750*/  IMAD R11, R9, R12, R11 ;  /* 0x0000000c090b7224 */ /* 0x000fe400078e020b */
[----:B------:R-:W-:Y:S02]  /*13760*/  VIADD R12, R10, 0xffffffe ;  /* 0x0ffffffe0a0c7836 */ /* 0x000fe40000000000 */
[----:B------:R-:W-:Y:S01]  /*13770*/  IMAD.MOV.U32 R2, RZ, RZ, RZ ;  /* 0x000000ffff027224 */ /* 0x000fe200078e00ff */
[----:B------:R-:W-:Y:S01]  /*13780*/  ISETP.GT.U32.AND P1, PT, R8, R11, PT ;  /* 0x0000000b0800720c */ /* 0x000fe20003f24070 */
[----:B------:R-:W0:-:S12]  /*13790*/  F2I.FTZ.U32.TRUNC.NTZ R3, R12 ;  /* 0x0000000c00037305 */ /* 0x000e18000021f000 */
[----:B------:R-:W-:Y:S02]  /*137a0*/  @!P1 IMAD.IADD R11, R11, 0x1, -R8 ;  /* 0x000000010b0b9824 */ /* 0x000fe400078e0a08 */
[----:B------:R-:W-:Y:S01]  /*137b0*/  @!P1 VIADD R9, R9, 0x1 ;  /* 0x0000000109099836 */ /* 0x000fe20000000000 */
[----:B------:R-:W-:Y:S02]  /*137c0*/  ISETP.NE.AND P1, PT, R7, RZ, PT ;  /* 0x000000ff0700720c */ /* 0x000fe40003f25270 */
[----:B------:R-:W-:Y:S01]  /*137d0*/  ISETP.GE.U32.AND P0, PT, R11, R8, PT ;  /* 0x000000080b00720c */ /* 0x000fe20003f06070 */
[----:B0-----:R-:W-:Y:S01]  /*137e0*/  IMAD.MOV R11, RZ, RZ, -R3 ;  /* 0x000000ffff0b7224 */ /* 0x001fe200078e0a03 */
[----:B------:R-:W-:-:S03]  /*137f0*/  IABS R8, R4 ;  /* 0x0000000400087213 */ /* 0x000fc60000000000 */
[----:B------:R-:W-:Y:S02]  /*13800*/  IMAD R11, R11, R6, RZ ;  /* 0x000000060b0b7224 */ /* 0x000fe400078e02ff */
[----:B------:R-:W-:Y:S02]  /*13810*/  IMAD.MOV R8, RZ, RZ, -R8 ;  /* 0x000000ffff087224 */ /* 0x000fe400078e0a08 */
[----:B------:R-:W-:Y:S01]  /*13820*/  IMAD.HI.U32 R2, R3, R11, R2 ;  /* 0x0000000b03027227 */ /* 0x000fe200078e0002 */
[----:B------:R-:W-:-:S03]  /*13830*/  LOP3.LUT R3, R0, R7, RZ, 0x3c, !PT ;  /* 0x0000000700037212 */ /* 0x000fc600078e3cff */
[----:B------:R-:W-:Y:S01]  /*13840*/  @P0 VIADD R9, R9, 0x1 ;  /* 0x0000000109090836 */ /* 0x000fe20000000000 */
[----:B------:R-:W-:-:S13]  /*13850*/  ISETP.GE.AND P2, PT, R3, RZ, PT ;  /* 0x000000ff0300720c */ /* 0x000fda0003f46270 */
        /* <DEDUP_REMOVED lines=20> */
[----:B------:R-:W-:Y:S01]  /*139a0*/  IMAD R26, R9, 0x10000, R2 ;  /* 0x00010000091a7824 */ /* 0x000fe200078e0202 */
[----:B------:R-:W-:Y:S06]  /*139b0*/  BRA `(.L_x_9671) ;  /* 0x00000000001c7947 */ /* 0x000fec0003800000 */
.L_x_9665:
[----:B------:R-:W-:Y:S01]  /*139c0*/  UMOV UR4, URZ ;  /* 0x0000003f00047c82 */ /* 0x000fe20008000000 */
[----:B------:R-:W-:Y:S01]  /*139d0*/  UMOV UR5, URZ ;  /* 0x0000003f00057c82 */ /* 0x000fe20008000000 */
[----:B------:R-:W-:Y:S01]  /*139e0*/  ULDC UR6, c[0x0][0xc3c] ;  /* 0x00030f0000067ab9 */ /* 0x000fe20000000800 */
[----:B------:R-:W-:Y:S02]  /*139f0*/  IMAD.MOV.U32 R24, RZ, RZ, R0 ;  /* 0x000000ffff187224 */ /* 0x000fe400078e0000 */
[----:B------:R-:W-:Y:S02]  /*13a00*/  IMAD.U32 R25, RZ, RZ, UR4 ;  /* 0x00000004ff197e24 */ /* 0x000fe4000f8e00ff */
[----:B------:R-:W-:Y:S02]  /*13a10*/  IMAD.U32 R26, RZ, RZ, UR5 ;  /* 0x00000005ff1a7e24 */ /* 0x000fe4000f8e00ff */
[----:B------:R-:W-:-:S07]  /*13a20*/  IMAD.U32 R27, RZ, RZ, UR6 ;  /* 0x00000006ff1b7e24 */ /* 0x000fce000f8e00ff */
.L_x_9671:
[----:B------:R-:W2:Y:S01]  /*13a30*/  S2R R0, SR_TID.X ;  /* 0x0000000000007919 */ /* 0x000ea20000002100 */
[----:B------:R-:W-:Y:S05]  /*13a40*/  WARPSYNC.ALL ;  /* 0x0000000000007948 */ /* 0x000fea0003800000 */
[----:B------:R-:W-:Y:S01]  /*13a50*/  BAR.SYNC.DEFER_BLOCKING 0x4, 0x200 ;  /* 0x0108000000007b1d */ /* 0x000fe20000010000 */
[----:B--2---:R-:W-:-:S04]  /*13a60*/  LOP3.LUT R0, R0, 0x1f, RZ, 0xc0, !PT ;  /* 0x0000001f00007812 */ /* 0x004fc800078ec0ff */
[----:B------:R-:W-:-:S13]  /*13a70*/  ISETP.NE.AND P0, PT, R0, RZ, PT ;  /* 0x000000ff0000720c */ /* 0x000fda0003f05270 */
[----:B0-----:R-:W0:Y:S01]  /*13a80*/  @!P0 S2R R3, SR_CgaCtaId ;  /* 0x0000000000038919 */ /* 0x001e220000008800 */
[----:B------:R-:W-:-:S04]  /*13a90*/  @!P0 MOV R0, 0x400 ;  /* 0x0000040000008802 */ /* 0x000fc80000000f00 */
[----:B0-----:R-:W-:-:S05]  /*13aa0*/  @!P0 LEA R17, R3, R0, 0x18 ;  /* 0x0000000003118211 */ /* 0x001fca00078ec0ff */
[----:B------:R0:W-:Y:S01]  /*13ab0*/  @!P0 STS.128 [R17+0x31cd0], R24 ;  /* 0x031cd01811008388 */ /* 0x0001e20000000c00 */
[----:B------:R-:W-:Y:S06]  /*13ac0*/  BAR.ARV 0x5, 0x200 ;  /* 0x0148000000007b1d */ /* 0x000fec0000002000 */
.L_x_9662:
[----:B------:R-:W-:Y:S02]  /*13ad0*/  ULDC UR4, c[0x0][0xc3c] ;  /* 0x00030f0000047ab9 */ /* 0x000fe40000000800 */
[----:B----4-:R-:W-:-:S13]  /*13ae0*/  ISETP.GE.AND P0, PT, R27, UR4, PT ;  /* 0x000000041b007c0c */ /* 0x010fda000bf06270 */
[----:B------:R-:W-:Y:S05]  /*13af0*/  @!P0 BRA `(.L_x_9672) ;  /* 0xffffffa800788947 */ /* 0x000fea000383ffff */
[----:B------:R-:W-:Y:S05]  /*13b00*/  BSYNC B8 ;  /* 0x0000000000087941 */ /* 0x000fea0003800000 */
.L_x_9568:
[----:B0-2---:R-:W2:Y:S01]  /*13b10*/  LDL.LU R0, [R1+0x34] ;  /* 0x0000340001007983 */ /* 0x005ea20000300800 */
[----:B------:R-:W-:Y:S01]  /*13b20*/  BSSY B0, `(.L_x_9673) ;  /* 0x000000b000007945 */ /* 0x000fe20003800000 */
[----:B-1----:R-:W0:Y:S01]  /*13b30*/  S2R R5, SR_CgaCtaId ;  /* 0x0000000000057919 */ /* 0x002e220000008800 */
[----:B--2---:R-:W-:-:S05]  /*13b40*/  VIADD R0, R0, 0x1 ;  /* 0x0000000100007836 */ /* 0x004fca0000000000 */
[----:B------:R-:W-:-:S04]  /*13b50*/  LEA.HI R2, R0, R0, RZ, 0x1 ;  /* 0x0000000000027211 */ /* 0x000fc800078f08ff */
[----:B------:R-:W-:Y:S02]  /*13b60*/  LOP3.LUT R3, R2, 0xfffffffe, RZ, 0xc0, !PT ;  /* 0xfffffffe02037812 */ /* 0x000fe400078ec0ff */
[----:B------:R-:W-:-:S03]  /*13b70*/  MOV R2, 0x400 ;  /* 0x0000040000027802 */ /* 0x000fc60000000f00 */
[----:B------:R-:W-:Y:S01]  /*13b80*/  IMAD.IADD R0, R0, 0x1, -R3 ;  /* 0x0000000100007824 */ /* 0x000fe200078e0a03 */
[----:B0-----:R-:W-:-:S04]  /*13b90*/  LEA R9, R5, R2, 0x18 ;  /* 0x0000000205097211 */ /* 0x001fc800078ec0ff */
[----:B------:R-:W-:-:S04]  /*13ba0*/  SHF.L.U32 R0, R0, 0x1f, RZ ;  /* 0x0000001f00007819 */ /* 0x000fc800000006ff */
[----:B------:R-:W0:Y:S02]  /*13bb0*/  SYNCS.PHASECHK.TRANS64.TRYWAIT P0, [R9+URZ+0x31c20], R0 ;  /* 0x031c2000090075a7 */ /* 0x000e24000800017f */
[----:B0-----:R-:W-:Y:S05]  /*13bc0*/  @!P0 BRA `(.L_x_9674) ;  /* 0x0000001800dc8947 */ /* 0x001fea0003800000 */
.L_x_9739:
[----:B------:R-:W-:Y:S05]  /*13bd0*/  BSYNC B0 ;  /* 0x0000000000007941 */ /* 0x000fea0003800000 */
.L_x_9673:
[----:B------:R-:W-:-:S03]  /*13be0*/  UMOV UR4, 0xffffffff ;  /* 0xffffffff00047882 */ /* 0x000fc60000000000 */
[----:B------:R-:W-:Y:S05]  /*13bf0*/  BRA.DIV UR4, `(.L_x_9675) ;  /* 0x0000001a04e47947 */ /* 0x000fea000b800000 */
[----:B0-----:R-:W0:Y:S02]  /*13c00*/  S2R R0, SR_TID.X ;  /* 0x0000000000007919 */ /* 0x001e240000002100 */
[----:B0-----:R-:W-:-:S04]  /*13c10*/  SHF.R.U32.HI R0, RZ, 0x5, R0 ;  /* 0x00000005ff007819 */ /* 0x001fc80000011600 */
[----:B------:R-:W-:-:S05]  /*13c20*/  LOP3.LUT R0, R0, 0x3, RZ, 0xc0, !PT ;  /* 0x0000000300007812 */ /* 0x000fca00078ec0ff */
[----:B------:R0:W1:Y:S02]  /*13c30*/  SHFL.IDX PT, R14, R0, RZ, 0x1f ;  /* 0x00001fff000e7589 */ /* 0x00006400000e0000 */
.L_x_9742:
[----:B-1----:R-:W-:Y:S01]  /*13c40*/  ISETP.NE.AND P0, PT, R14, RZ, PT ;  /* 0x000000ff0e00720c */ /* 0x002fe20003f05270 */
[----:B------:R-:W-:-:S12]  /*13c50*/  BSSY B0, `(.L_x_9676) ;  /* 0x0000026000007945 */ /* 0x000fd80003800000 */
[----:B------:R-:W-:Y:S05]  /*13c60*/  @P0 BRA `(.L_x_9677) ;  /* 0x0000000000900947 */ /* 0x000fea0003800000 */
[----:B------:R-:W-:-:S03]  /*13c70*/  UMOV UR4, 0xffffffff ;  /* 0xffffffff00047882 */ /* 0x000fc60000000000 */
[----:B------:R-:W-:Y:S05]  /*13c80*/  BRA.DIV UR4, `(.L_x_9678) ;  /* 0x0000001a04f47947 */ /* 0x000fea000b800000 */
[----:B------:R-:W-:-:S13]  /*13c90*/  ELECT P6, URZ, PT ;  /* 0x00000000003f782f */ /* 0x000fda00038c0000 */
.L_x_9745:
        /* <DEDUP_REMOVED lines=8> */
.L_x_9679:
        /* <DEDUP_REMOVED lines=12> */
.L_x_9746:
[----:B------:R-:W1:Y:S02]  /*13de0*/  SYNCS.PHASECHK.TRANS64.TRYWAIT P0, [R3+URZ], R0 ;  /* 0x00000000030075a7 */ /* 0x000e64000800017f */
[----:B-1----:R-:W-:Y:S05]  /*13df0*/  @!P0 BRA `(.L_x_9681) ;  /* 0x0000001800cc8947 */ /* 0x002fea0003800000 */
.L_x_9747:
[----:B------:R-:W-:Y:S05]  /*13e00*/  @!P2 BRA `(.L_x_9682) ;  /* 0x000000000004a947 */ /* 0x000fea0003800000 */
[----:B------:R-:W-:Y:S01]  /*13e10*/  BPT.TRAP 0x1 ;  /* 0x000000040000795c */ /* 0x000fe20000300000 */
.L_x_9682:
[----:B-1----:R-:W-:-:S04]  /*13e20*/  VIADD R3, R9, 0x31c60 ;  /* 0x00031c6009037836 */ /* 0x002fc80000000000 */
[----:B------:R-:W-:-:S04]  /*13e30*/  IMAD R5, R18, 0x8, R3 ;  /* 0x0000000812057824 */ /* 0x000fc800078e0203 */
[----:B------:R-:W1:Y:S02]  /*13e40*/  SYNCS.PHASECHK.TRANS64.TRYWAIT P0, [R5+URZ], R2 ;  /* 0x00000002050075a7 */ /* 0x000e64000800017f */
[----:B-1----:R-:W-:Y:S05]  /*13e50*/  @!P0 BRA `(.L_x_9683) ;  /* 0x0000001800c88947 */ /* 0x002fea0003800000 */
.L_x_9748:
[----:B------:R-:W-:-:S07]  /*13e60*/  IMAD R3, R4, 0x8, R3 ;  /* 0x0000000804037824 */ /* 0x000fce00078e0203 */
.L_x_9684:
[----:B--2---:R2:W4:Y:S02]  /*13e70*/  SYNCS.PHASECHK.TRANS64.TRYWAIT P0, [R3+URZ], R0 ;  /* 0x00000000030075a7 */ /* 0x004524000800017f */
[----:B----4-:R-:W-:Y:S05]  /*13e80*/  @!P0 NANOSLEEP.SYNCS 0x989680 ;  /* 0x009896800000895d */ /* 0x010fea0003900000 */
[----:B------:R-:W4:Y:S02]  /*13e90*/  @!P0 SYNCS.PHASECHK.TRANS64 P0, [R3+URZ], R0 ;  /* 0x00000000030085a7 */ /* 0x000f24000800007f */
[----:B----4-:R-:W-:Y:S05]  /*13ea0*/  @!P0 BRA `(.L_x_9684) ;  /* 0xfffffffc00f08947 */ /* 0x010fea000383ffff */
.L_x_9677:
[----:B------:R-:W-:Y:S05]  /*13eb0*/  BSYNC B0 ;  /* 0x0000000000007941 */ /* 0x000fea0003800000 */
.L_x_9676:
[----:B------:R-:W-:Y:S05]  /*13ec0*/  EXIT ;  /* 0x000000000000794d */ /* 0x000fea0003800000 */
.L_x_9527:
[----:B0-----:R-:W-:-:S04]  /*13ed0*/  IMAD.U32 R3, RZ, RZ, UR37 ;  /* 0x00000025ff037e24 */ /* 0x001fc8000f8e00ff */
[----:B------:R0:W1:Y:S03]  /*13ee0*/  SYNCS.PHASECHK.TRANS64.TRYWAIT P1, [R3+URZ+0x31c00], R0 ;  /* 0x031c0000030075a7 */ /* 0x000066000802017f */
[----:B-1----:R-:W-:Y:S05]  /*13ef0*/  @!P1 NANOSLEEP.SYNCS 0x989680 ;  /* 0x009896800000995d */ /* 0x002fea0003900000 */
[----:B------:R-:W1:Y:S02]  /*13f00*/  @!P1 SYNCS.PHASECHK.TRANS64 P1, [R3+URZ+0x31c00], R0 ;  /* 0x031c0000030095a7 */ /* 0x000e64000802007f */
[----:B-1----:R-:W-:Y:S05]  /*13f10*/  @!P1 BRA `(.L_x_9527) ;  /* 0xfffffffc00ec9947 */ /* 0x002fea000383ffff */
[----:B------:R-:W-:Y:S05]  /*13f20*/  BRA `(.L_x_9685) ;  /* 0xfffffedc00907947 */ /* 0x000fea000383ffff */
.L_x_9531:
[----:B-1----:R1:W2:Y:S02]  /*13f30*/  SYNCS.PHASECHK.TRANS64.TRYWAIT P2, [R0+URZ+0x31c30], R3 ;  /* 0x031c3003000075a7 */ /* 0x0022a4000804017f */
[----:B--2---:R-:W-:Y:S05]  /*13f40*/  @!P2 NANOSLEEP.SYNCS 0x989680 ;  /* 0x009896800000a95d */ /* 0x004fea0003900000 */
[----:B------:R-:W2:Y:S02]  /*13f50*/  @!P2 SYNCS.PHASECHK.TRANS64 P2, [R0+URZ+0x31c30], R3 ;  /* 0x031c30030000a5a7 */ /* 0x000ea4000804007f */
[----:B--2---:R-:W-:Y:S05]  /*13f60*/  @!P2 BRA `(.L_x_9531) ;  /* 0xfffffffc00f0a947 */ /* 0x004fea000383ffff */
[----:B------:R-:W-:Y:S05]  /*13f70*/  BRA `(.L_x_9530) ;  /* 0xfffffedc00b87947 */ /* 0x000fea000383ffff */
.L_x_9536:
[----:B--2---:R-:W-:-:S04]  /*13f80*/  IMAD.U32 R7, RZ, RZ, UR4 ;  /* 0x00000004ff077e24 */ /* 0x004fc8000f8e00ff */
[----:B------:R2:W3:Y:S03]  /*13f90*/  SYNCS.PHASECHK.TRANS64.TRYWAIT P2, [R7+URZ+0x31c30], R6 ;  /* 0x031c3006070075a7 */ /* 0x0004e6000804017f */
[----:B---3--:R-:W-:Y:S05]  /*13fa0*/  @!P2 NANOSLEEP.SYNCS 0x989680 ;  /* 0x009896800000a95d */ /* 0x008fea0003900000 */
[----:B------:R-:W3:Y:S02]  /*13fb0*/  @!P2 SYNCS.PHASECHK.TRANS64 P2, [R7+URZ+0x31c30], R6 ;  /* 0x031c30060700a5a7 */ /* 0x000ee4000804007f */
[----:B---3--:R-:W-:Y:S05]  /*13fc0*/  @!P2 BRA `(.L_x_9536) ;  /* 0xfffffffc00eca947 */ /* 0x008fea000383ffff */
[----:B------:R-:W-:Y:S05]  /*13fd0*/  BRA `(.L_x_9533) ;  /* 0xffffff2000247947 */ /* 0x000fea000383ffff */
.L_x_9540:
[----:B--2---:R-:W-:-:S04]  /*13fe0*/  IMAD.U32 R7, RZ, RZ, UR4 ;  /* 0x00000004ff077e24 */ /* 0x004fc8000f8e00ff */
[----:B------:R2:W3:Y:S03]  /*13ff0*/  SYNCS.PHASECHK.TRANS64.TRYWAIT P2, [R7+URZ+0x31c50], R6 ;  /* 0x031c5006070075a7 */ /* 0x0004e6000804017f */
[----:B---3--:R-:W-:Y:S05]  /*14000*/  @!P2 NANOSLEEP.SYNCS 0x989680 ;  /* 0x009896800000a95d */ /* 0x008fea0003900000 */
[----:B------:R-:W3:Y:S02]  /*14010*/  @!P2 SYNCS.PHASECHK.TRANS64 P2, [R7+URZ+0x31c50], R6 ;  /* 0x031c50060700a5a7 */ /* 0x000ee4000804007f */
[----:B---3--:R-:W-:Y:S05]  /*14020*/  @!P2 BRA `(.L_x_9540) ;  /* 0xfffffffc00eca947 */ /* 0x008fea000383ffff */
[----:B------:R-:W-:Y:S05]  /*14030*/  BRA `(.L_x_9537) ;  /* 0xffffff3400c47947 */ /* 0x000fea000383ffff */
.L_x_9545:
[----:B---3--:R-:W-:-:S04]  /*14040*/  IMAD.U32 R3, RZ, RZ, UR9 ;  /* 0x00000009ff037e24 */ /* 0x008fc8000f8e00ff */
[----:B------:R3:W4:Y:S03]  /*14050*/  SYNCS.PHASECHK.TRANS64.TRYWAIT P0, [R3+URZ+0x31c50], R0 ;  /* 0x031c5000030075a7 */ /* 0x000726000800017f */
[----:B----4-:R-:W-:Y:S05]  /*14060*/  @!P0 NANOSLEEP.SYNCS 0x989680 ;  /* 0x009896800000895d */ /* 0x010fea0003900000 */
[----:B------:R-:W4:Y:S02]  /*14070*/  @!P0 SYNCS.PHASECHK.TRANS64 P0, [R3+URZ+0x31c50], R0 ;  /* 0x031c5000030085a7 */ /* 0x000f24000800007f */
[----:B----4-:R-:W-:Y:S05]  /*14080*/  @!P0 BRA `(.L_x_9545) ;  /* 0xfffffffc00ec8947 */ /* 0x010fea000383ffff */
[----:B------:R-:W-:Y:S05]  /*14090*/  BRA `(.L_x_9544) ;  /* 0xffffff5c00ec7947 */ /* 0x000fea000383ffff */
.L_x_9582:
        /* <DEDUP_REMOVED lines=11> */
.L_x_9687:
[----:B------:R-:W-:Y:S05]  /*14150*/  BSYNC B0 ;  /* 0x0000000000007941 */ /* 0x000fea0003800000 */
.L_x_9686:
[----:B------:R-:W-:Y:S05]  /*14160*/  BRA `(.L_x_9688) ;  /* 0xffffffb000687947 */ /* 0x000fea000383ffff */
.L_x_9584:
[----:B------:R-:W-:Y:S01]  /*14170*/  BSSY B0, `(.L_x_9689) ;  /* 0x0000006000007945 */ /* 0x000fe20003800000 */
[----:B------:R-:W-:-:S07]  /*14180*/  IMAD.MOV.U32 R15, RZ, RZ, -0x1 ;  /* 0xffffffffff0f7424 */ /* 0x000fce00078e00ff */
[----:B012---:R-:W-:Y:S05]  /*14190*/  WARPSYNC.COLLECTIVE R15, `(.L_x_9690) ;  /* 0x000000000f0c7348 */ /* 0x007fea0003c00000 */
[----:B------:R-:W-:Y:S02]  /*141a0*/  ELECT P6, UR62, PT ;  /* 0x00000000003e782f */ /* 0x000fe400038c0000 */
[----:B------:R-:W-:Y:S01]  /*141b0*/  MOV R14, UR62 ;  /* 0x0000003e000e7c02 */ /* 0x000fe20008000f00 */
[----:B012---:R-:W-:Y:S10]  /*141c0*/  ENDCOLLECTIVE ;  /* 0x000000000000791b */ /* 0x007ff40003800000 */
.L_x_9690:
[----:B------:R-:W-:Y:S05]  /*141d0*/  BSYNC B0 ;  /* 0x0000000000007941 */ /* 0x000fea0003800000 */
.L_x_9689:
[----:B------:R-:W-:Y:S05]  /*141e0*/  BRA `(.L_x_9691) ;  /* 0xffffffb000687947 */ /* 0x000fea000383ffff */
.L_x_9586:
[----:B-1----:R1:W3:Y:S02]  /*141f0*/  SYNCS.PHASECHK.TRANS64.TRYWAIT P0, [R0+URZ+0x31c40], R2 ;  /* 0x031c4002000075a7 */ /* 0x0022e4000800017f */
[----:B---3--:R-:W-:Y:S05]  /*14200*/  @!P0 NANOSLEEP.SYNCS 0x989680 ;  /* 0x009896800000895d */ /* 0x008fea0003900000 */
[----:B------:R-:W3:Y:S02]  /*14210*/  @!P0 SYNCS.PHASECHK.TRANS64 P0, [R0+URZ+0x31c40], R2 ;  /* 0x031c4002000085a7 */ /* 0x000ee4000800007f */
[----:B---3--:R-:W-:Y:S05]  /*14220*/  @!P0 BRA `(.L_x_9586) ;  /* 0xfffffffc00f08947 */ /* 0x008fea000383ffff */
[----:B------:R-:W-:Y:S05]  /*14230*/  BRA `(.L_x_9692) ;  /* 0xffffffb000bc7947 */ /* 0x000fea000383ffff */
.L_x_9590:
[----:B------:R-:W2:Y:S01]  /*14240*/  LDL.LU R11, [R1+0x24] ;  /* 0x00002400010b7983 */ /* 0x000ea20000300800 */
[----:B------:R-:W-:Y:S02]  /*14250*/  IMAD.MOV.U32 R13, RZ, RZ, R4 ;  /* 0x000000ffff0d7224 */ /* 0x000fe400078e0004 */
[----:B------:R-:W-:Y:S02]  /*14260*/  IMAD.MOV.U32 R12, RZ, RZ, RZ ;  /* 0x000000ffff0c7224 */ /* 0x000fe400078e00ff */
[----:B------:R-:W-:Y:S02]  /*14270*/  IMAD.MOV.U32 R15, RZ, RZ, -0x1 ;  /* 0xffffffffff0f7424 */ /* 0x000fe400078e00ff */
        /* <DEDUP_REMOVED lines=8> */
.L_x_9693:
[----:B------:R-:W-:Y:S02]  /*14300*/  IMAD.MOV.U32 R13, RZ, RZ, R0 ;  /* 0x000000ffff0d7224 */ /* 0x000fe400078e0000 */
[----:B------:R-:W-:-:S07]  /*14310*/  IMAD.MOV.U32 R2, RZ, RZ, R14 ;  /* 0x000000ffff027224 */ /* 0x000fce00078e000e */
[----:B------:R-:W-:Y:S05]  /*14320*/  WARPSYNC.COLLECTIVE R15, `(.L_x_9694) ;  /* 0x000000000f087348 */ /* 0x000fea0003c00000 */
[----:B------:R0:W1:Y:S02]  /*14330*/  SHFL.IDX P6, R14, R13, R12, R11 ;  /* 0x0000000c0d0e7389 */ /* 0x00006400000c000b */
[----:B01----:R-:W-:Y:S01]  /*14340*/  ENDCOLLECTIVE ;  /* 0x000000000000791b */ /* 0x003fe20003800000 */
.L_x_9694:
[----:B------:R-:W-:Y:S01]  /*14350*/  ULDC.64 UR4, c[0x0][0x208] ;  /* 0x0000820000047ab9 */ /* 0x000fe20000000a00 */
[----:B------:R-:W-:Y:S02]  /*14360*/  IMAD.MOV.U32 R13, RZ, RZ, R4 ;  /* 0x000000ffff0d7224 */ /* 0x000fe400078e0004 */
[----:B------:R-:W-:Y:S02]  /*14370*/  IMAD.MOV.U32 R12, RZ, RZ, 0x1 ;  /* 0x00000001ff0c7424 */ /* 0x000fe400078e00ff */
[----:B------:R-:W-:-:S05]  /*14380*/  IMAD.MOV.U32 R3, RZ, RZ, R14 ;  /* 0x000000ffff037224 */ /* 0x000fca00078e000e */
[----:B------:R-:W-:-:S05]  /*14390*/  @!P4 LEA R3, P3, R20, R3, 0x1 ;  /* 0x000000031403c211 */ /* 0x000fca00078608ff */
[----:B------:R-:W-:Y:S01]  /*143a0*/  @!P4 IMAD.X R2, RZ, RZ, R2, P3 ;  /* 0x000000ffff02c224 */ /* 0x000fe200018e0602 */
[----:B------:R-:W-:-:S04]  /*143b0*/  ISETP.GE.AND P3, PT, R8, R5, PT ;  /* 0x000000050800720c */ /* 0x000fc80003f66270 */
        /* <DEDUP_REMOVED lines=12> */
.L_x_9695:
[----:B------:R-:W-:Y:S02]  /*14480*/  IMAD.MOV.U32 R13, RZ, RZ, R0 ;  /* 0x000000ffff0d7224 */ /* 0x000fe400078e0000 */
[----:B------:R-:W-:-:S07]  /*14490*/  IMAD.MOV.U32 R2, RZ, RZ, R14 ;  /* 0x000000ffff027224 */ /* 0x000fce00078e000e */
[----:B------:R-:W-:Y:S05]  /*144a0*/  WARPSYNC.COLLECTIVE R15, `(.L_x_9696) ;  /* 0x000000000f087348 */ /* 0x000fea0003c00000 */
[----:B------:R0:W1:Y:S02]  /*144b0*/  SHFL.IDX P6, R14, R13, R12, R11 ;  /* 0x0000000c0d0e7389 */ /* 0x00006400000c000b */
[----:B01----:R-:W-:Y:S01]  /*144c0*/  ENDCOLLECTIVE ;  /* 0x000000000000791b */ /* 0x003fe20003800000 */
.L_x_9696:
        /* <DEDUP_REMOVED lines=18> */
.L_x_9697:
[----:B------:R-:W-:-:S05]  /*145f0*/  VIADD R2, R25, 0x40 ;  /* 0x0000004019027836 */ /* 0x000fca0000000000 */
[----:B------:R-:W-:Y:S01]  /*14600*/  ISETP.GE.AND P3, PT, R2, R5, PT ;  /* 0x000000050200720c */ /* 0x000fe20003f66270 */
[----:B------:R-:W-:Y:S02]  /*14610*/  IMAD.MOV.U32 R13, RZ, RZ, R0 ;  /* 0x000000ffff0d7224 */ /* 0x000fe400078e0000 */
[----:B------:R-:W-:-:S10]  /*14620*/  IMAD.MOV.U32 R2, RZ, RZ, R14 ;  /* 0x000000ffff027224 */ /* 0x000fd400078e000e */
[----:B------:R-:W-:Y:S05]  /*14630*/  WARPSYNC.COLLECTIVE R15, `(.L_x_9698) ;  /* 0x000000000f087348 */ /* 0x000fea0003c00000 */
[----:B------:R0:W1:Y:S02]  /*14640*/  SHFL.IDX P6, R14, R13, R12, R11 ;  /* 0x0000000c0d0e7389 */ /* 0x00006400000c000b */
[----:B01----:R-:W-:Y:S01]  /*14650*/  ENDCOLLECTIVE ;  /* 0x000000000000791b */ /* 0x003fe20003800000 */
.L_x_9698:
        /* <DEDUP_REMOVED lines=18> */
.L_x_9699:
[----:B------:R-:W-:Y:S02]  /*14780*/  IMAD.MOV.U32 R13, RZ, RZ, R0 ;  /* 0x000000ffff0d7224 */ /* 0x000fe400078e0000 */
[----:B------:R-:W-:-:S05]  /*14790*/  VIADD R0, R25, 0x60 ;  /* 0x0000006019007836 */ /* 0x000fca0000000000 */
[----:B------:R-:W-:Y:S01]  /*147a0*/  ISETP.GE.AND P3, PT, R0, R5, PT ;  /* 0x000000050000720c */ /* 0x000fe20003f66270 */
[----:B------:R-:W-:-:S12]  /*147b0*/  IMAD.MOV.U32 R4, RZ, RZ, R14 ;  /* 0x000000ffff047224 */ /* 0x000fd800078e000e */
[----:B------:R-:W-:Y:S05]  /*147c0*/  WARPSYNC.COLLECTIVE R15, `(.L_x_9700) ;  /* 0x000000000f087348 */ /* 0x000fea0003c00000 */
[----:B------:R0:W1:Y:S02]  /*147d0*/  SHFL.IDX P6, R14, R13, R12, R11 ;  /* 0x0000000c0d0e7389 */ /* 0x00006400000c000b */
[----:B01----:R-:W-:Y:S01]  /*147e0*/  ENDCOLLECTIVE ;  /* 0x000000000000791b */ /* 0x003fe20003800000 */
.L_x_9700:
[----:B------:R-:W-:Y:S01]  /*147f0*/  ULDC.64 UR4, c[0x0][0x208] ;  /* 0x0000820000047ab9 */ /* 0x000fe20000000a00 */
[----:B------:R-:W-:Y:S02]  /*14800*/  IMAD.MOV.U32 R13, RZ, RZ, R6 ;  /* 0x000000ffff0d7224 */ /* 0x000fe400078e0006 */
[----:B------:R-:W-:Y:S02]  /*14810*/  IMAD.MOV.U32 R12, RZ, RZ, RZ ;  /* 0x000000ffff0c7224 */ /* 0x000fe400078e00ff */
[----:B------:R-:W-:-:S05]  /*14820*/  IMAD.MOV.U32 R2, RZ, RZ, R14 ;  /* 0x000000ffff027224 */ /* 0x000fca00078e000e */
[----:B------:R-:W-:-:S05]  /*14830*/  @!P3 LEA R2, P5, R20, R2, 0x1 ;  /* 0x000000021402b211 */ /* 0x000fca00078a08ff */
[----:B------:R-:W-:-:S05]  /*14840*/  @!P3 IMAD.X R3, RZ, RZ, R4, P5 ;  /* 0x000000ffff03b224 */ /* 0x000fca00028e0604 */
        /* <DEDUP_REMOVED lines=9> */
.L_x_9701:
[----:B------:R-:W-:-:S05]  /*148e0*/  VIADD R2, R25, 0x80 ;  /* 0x0000008019027836 */ /* 0x000fca0000000000 */
[----:B------:R-:W-:Y:S01]  /*148f0*/  ISETP.GE.AND P3, PT, R2, R5, PT ;  /* 0x000000050200720c */ /* 0x000fe20003f66270 */
[----:B------:R-:W-:Y:S02]  /*14900*/  IMAD.MOV.U32 R13, RZ, RZ, R7 ;  /* 0x000000ffff0d7224 */ /* 0x000fe400078e0007 */
[----:B------:R-:W-:-:S10]  /*14910*/  IMAD.MOV.U32 R0, RZ, RZ, R14 ;  /* 0x000000ffff007224 */ /* 0x000fd400078e000e */
[----:B------:R-:W-:Y:S05]  /*14920*/  WARPSYNC.COLLECTIVE R15, `(.L_x_9702) ;  /* 0x000000000f087348 */ /* 0x000fea0003c00000 */
[----:B------:R0:W1:Y:S02]  /*14930*/  SHFL.IDX P6, R14, R13, R12, R11 ;  /* 0x0000000c0d0e7389 */ /* 0x00006400000c000b */
[----:B01----:R-:W-:Y:S01]  /*14940*/  ENDCOLLECTIVE ;  /* 0x000000000000791b */ /* 0x003fe20003800000 */
.L_x_9702:
[----:B------:R-:W-:Y:S01]  /*14950*/  ULDC.64 UR4, c[0x0][0x208] ;  /* 0x0000820000047ab9 */ /* 0x000fe20000000a00 */
[----:B------:R-:W-:Y:S02]  /*14960*/  IMAD.MOV.U32 R13, RZ, RZ, R6 ;  /* 0x000000ffff0d7224 */ /* 0x000fe400078e0006 */
[----:B------:R-:W-:Y:S02]  /*14970*/  IMAD.MOV.U32 R12, RZ, RZ, 0x1 ;  /* 0x00000001ff0c7424 */ /* 0x000fe400078e00ff */
[----:B------:R-:W-:-:S05]  /*14980*/  IMAD.MOV.U32 R4, RZ, RZ, R14 ;  /* 0x000000ffff047224 */ /* 0x000fca00078e000e */
[----:B------:R-:W-:-:S05]  /*14990*/  @!P3 LEA R4, P5, R20, R4, 0x1 ;  /* 0x000000041404b211 */ /* 0x000fca00078a08ff */
[----:B------:R-:W-:Y:S02]  /*149a0*/  @!P3 IMAD.X R0, RZ, RZ, R0, P5 ;  /* 0x000000ffff00b224 */ /* 0x000fe400028e0600 */
        /* <DEDUP_REMOVED lines=11> */
.L_x_9703:
[----:B------:R-:W-:Y:S02]  /*14a60*/  IMAD.MOV.U32 R13, RZ, RZ, R7 ;  /* 0x000000ffff0d7224 */ /* 0x000fe400078e0007 */
[----:B------:R-:W-:-:S07]  /*14a70*/  IMAD.MOV.U32 R6, RZ, RZ, R14 ;  /* 0x000000ffff067224 */ /* 0x000fce00078e000e */
[----:B------:R-:W-:Y:S05]  /*14a80*/  WARPSYNC.COLLECTIVE R15, `(.L_x_9704) ;  /* 0x000000000f087348 */ /* 0x000fea0003c00000 */
[----:B------:R0:W1:Y:S02]  /*14a90*/  SHFL.IDX P6, R14, R13, R12, R11 ;  /* 0x0000000c0d0e7389 */ /* 0x00006400000c000b */
[----:B01----:R-:W-:Y:S01]  /*14aa0*/  ENDCOLLECTIVE ;  /* 0x000000000000791b */ /* 0x003fe20003800000 */
.L_x_9704:
[----:B------:R-:W-:Y:S01]  /*14ab0*/  IMAD.MOV.U32 R2, RZ, RZ, R14 ;  /* 0x000000ffff027224 */ /* 0x000fe200078e000e */
[----:B------:R-:W-:Y:S06]  /*14ac0*/  BRA `(.L_x_9705) ;  /* 0xffffffb8001c7947 */ /* 0x000fec000383ffff */
.L_x_9593:
[----:B-1----:R1:W2:Y:S02]  /*14ad0*/  SYNCS.PHASECHK.TRANS64.TRYWAIT P0, [R17+URZ+0x31c20], R0 ;  /* 0x031c2000110075a7 */ /* 0x0022a4000800017f */
[----:B--2---:R-:W-:Y:S05]  /*14ae0*/  @!P0 NANOSLEEP.SYNCS 0x989680 ;  /* 0x009896800000895d */ /* 0x004fea0003900000 */
[----:B------:R-:W2:Y:S02]  /*14af0*/  @!P0 SYNCS.PHASECHK.TRANS64 P0, [R17+URZ+0x31c20], R0 ;  /* 0x031c2000110085a7 */ /* 0x000ea4000800007f */
[----:B--2---:R-:W-:Y:S05]  /*14b00*/  @!P0 BRA `(.L_x_9593) ;  /* 0xfffffffc00f08947 */ /* 0x004fea000383ffff */
[----:B------:R-:W-:Y:S05]  /*14b10*/  BRA `(.L_x_9706) ;  /* 0xffffffb800887947 */ /* 0x000fea000383ffff */
.L_x_9602:
[----:B-1----:R1:W2:Y:S02]  /*14b20*/  SYNCS.PHASECHK.TRANS64.TRYWAIT P0, [R3+URZ+0x31c40], R2 ;  /* 0x031c4002030075a7 */ /* 0x0022a4000800017f */
[----:B--2---:R-:W-:Y:S05]  /*14b30*/  @!P0 NANOSLEEP.SYNCS 0x989680 ;  /* 0x009896800000895d */ /* 0x004fea0003900000 */
[----:B------:R-:W2:Y:S02]  /*14b40*/  @!P0 SYNCS.PHASECHK.TRANS64 P0, [R3+URZ+0x31c40], R2 ;  /* 0x031c4002030085a7 */ /* 0x000ea4000800007f */
[----:B--2---:R-:W-:Y:S05]  /*14b50*/  @!P0 BRA `(.L_x_9602) ;  /* 0xfffffffc00f08947 */ /* 0x004fea000383ffff */
[----:B------:R-:W-:Y:S05]  /*14b60*/  BRA `(.L_x_9707) ;  /* 0xffffffbc005c7947 */ /* 0x000fea000383ffff */
.L_x_9609:
[----:B0-----:R0:W1:Y:S02]  /*14b70*/  SYNCS.PHASECHK.TRANS64.TRYWAIT P0, [R2+URZ+0x60], R3 ;  /* 0x00006003020075a7 */ /* 0x001064000800017f */
[----:B-1----:R-:W-:Y:S05]  /*14b80*/  @!P0 NANOSLEEP.SYNCS 0x989680 ;  /* 0x009896800000895d */ /* 0x002fea0003900000 */
[----:B------:R-:W1:Y:S02]  /*14b90*/  @!P0 SYNCS.PHASECHK.TRANS64 P0, [R2+URZ+0x60], R3 ;  /* 0x00006003020085a7 */ /* 0x000e64000800007f */
[----:B-1----:R-:W-:Y:S05]  /*14ba0*/  @!P0 BRA `(.L_x_9609) ;  /* 0xfffffffc00f08947 */ /* 0x002fea000383ffff */
[----:B------:R-:W-:Y:S05]  /*14bb0*/  BRA `(.L_x_9708) ;  /* 0xffffffc000687947 */ /* 0x000fea000383ffff */
.L_x_9619:
[----:B-1----:R1:W2:Y:S02]  /*14bc0*/  SYNCS.PHASECHK.TRANS64.TRYWAIT P0, [R3+URZ+0x31c40], R2 ;  /* 0x031c4002030075a7 */ /* 0x0022a4000800017f */
[----:B--2---:R-:W-:Y:S05]  /*14bd0*/  @!P0 NANOSLEEP.SYNCS 0x989680 ;  /* 0x009896800000895d */ /* 0x004fea0003900000 */
[----:B------:R-:W2:Y:S02]  /*14be0*/  @!P0 SYNCS.PHASECHK.TRANS64 P0, [R3+URZ+0x31c40], R2 ;  /* 0x031c4002030085a7 */ /* 0x000ea4000800007f */
[----:B--2---:R-:W-:Y:S05]  /*14bf0*/  @!P0 BRA `(.L_x_9619) ;  /* 0xfffffffc00f08947 */ /* 0x004fea000383ffff */
[----:B------:R-:W-:Y:S05]  /*14c00*/  BRA `(.L_x_9709) ;  /* 0xffffffc800247947 */ /* 0x000fea000383ffff */
.L_x_9626:
[----:B0-----:R0:W1:Y:S02]  /*14c10*/  SYNCS.PHASECHK.TRANS64.TRYWAIT P0, [R12+URZ+0x60], R28 ;  /* 0x0000601c0c0075a7 */ /* 0x001064000800017f */
[----:B-1----:R-:W-:Y:S05]  /*14c20*/  @!P0 NANOSLEEP.SYNCS 0x989680 ;  /* 0x009896800000895d */ /* 0x002fea0003900000 */
[----:B------:R-:W1:Y:S02]  /*14c30*/  @!P0 SYNCS.PHASECHK.TRANS64 P0, [R12+URZ+0x60], R28 ;  /* 0x0000601c0c0085a7 */ /* 0x000e64000800007f */
[----:B-1----:R-:W-:Y:S05]  /*14c40*/  @!P0 BRA `(.L_x_9626) ;  /* 0xfffffffc00f08947 */ /* 0x002fea000383ffff */
[----:B------:R-:W-:Y:S05]  /*14c50*/  BRA `(.L_x_9710) ;  /* 0xffffffcc00307947 */ /* 0x000fea000383ffff */
.L_x_9636:
[----:B-1----:R1:W2:Y:S02]  /*14c60*/  SYNCS.PHASECHK.TRANS64.TRYWAIT P0, [R2+URZ+0x31c40], R3 ;  /* 0x031c4003020075a7 */ /* 0x0022a4000800017f */
[----:B--2---:R-:W-:Y:S05]  /*14c70*/  @!P0 NANOSLEEP.SYNCS 0x989680 ;  /* 0x009896800000895d */ /* 0x004fea0003900000 */
[----:B------:R-:W2:Y:S02]  /*14c80*/  @!P0 SYNCS.PHASECHK.TRANS64 P0, [R2+URZ+0x31c40], R3 ;  /* 0x031c4003020085a7 */ /* 0x000ea4000800007f */
[----:B--2---:R-:W-:Y:S05]  /*14c90*/  @!P0 BRA `(.L_x_9636) ;  /* 0xfffffffc00f08947 */ /* 0x004fea000383ffff */
[----:B------:R-:W-:Y:S05]  /*14ca0*/  BRA `(.L_x_9711) ;  /* 0xffffffd000bc7947 */ /* 0x000fea000383ffff */
.L_x_9643:
[----:B0-----:R0:W1:Y:S02]  /*14cb0*/  SYNCS.PHASECHK.TRANS64.TRYWAIT P0, [R7+URZ+0x60], R2 ;  /* 0x00006002070075a7 */ /* 0x001064000800017f */
[----:B-1----:R-:W-:Y:S05]  /*14cc0*/  @!P0 NANOSLEEP.SYNCS 0x989680 ;  /* 0x009896800000895d */ /* 0x002fea0003900000 */
[----:B------:R-:W1:Y:S02]  /*14cd0*/  @!P0 SYNCS.PHASECHK.TRANS64 P0, [R7+URZ+0x60], R2 ;  /* 0x00006002070085a7 */ /* 0x000e64000800007f */
[----:B-1----:R-:W-:Y:S05]  /*14ce0*/  @!P0 BRA `(.L_x_9643) ;  /* 0xfffffffc00f08947 */ /* 0x002fea000383ffff */
[----:B------:R-:W-:Y:S05]  /*14cf0*/  BRA `(.L_x_9712) ;  /* 0xffffffd400cc7947 */ /* 0x000fea000383ffff */
.L_x_9655:
[----:B-1----:R1:W2:Y:S02]  /*14d00*/  SYNCS.PHASECHK.TRANS64.TRYWAIT P0, [R3+URZ+0x31c60], R0 ;  /* 0x031c6000030075a7 */ /* 0x0022a4000800017f */
[----:B--2---:R-:W-:Y:S05]  /*14d10*/  @!P0 NANOSLEEP.SYNCS 0x989680 ;  /* 0x009896800000895d */ /* 0x004fea0003900000 */
[----:B------:R-:W2:Y:S02]  /*14d20*/  @!P0 SYNCS.PHASECHK.TRANS64 P0, [R3+URZ+0x31c60], R0 ;  /* 0x031c6000030085a7 */ /* 0x000ea4000800007f */
[----:B--2---:R-:W-:Y:S05]  /*14d30*/  @!P0 BRA `(.L_x_9655) ;  /* 0xfffffffc00f08947 */ /* 0x004fea000383ffff */
[----:B------:R-:W-:Y:S05]  /*14d40*/  BRA `(.L_x_9713) ;  /* 0xffffffdc00487947 */ /* 0x000fea000383ffff */
.L_x_9663:
[----:B------:R-:W-:Y:S01]  /*14d50*/  BSSY B0, `(.L_x_9714) ;  /* 0x0000008000007945 */ /* 0x000fe20003800000 */
[----:B------:R-:W-:Y:S02]  /*14d60*/  IMAD.MOV.U32 R13, RZ, RZ, R24 ;  /* 0x000000ffff0d7224 */ /* 0x000fe400078e0018 */
[----:B------:R-:W-:Y:S02]  /*14d70*/  IMAD.MOV.U32 R12, RZ, RZ, RZ ;  /* 0x000000ffff0c7224 */ /* 0x000fe400078e00ff */
[----:B------:R-:W-:Y:S02]  /*14d80*/  IMAD.MOV.U32 R11, RZ, RZ, 0x1f ;  /* 0x0000001fff0b7424 */ /* 0x000fe400078e00ff */
[----:B------:R-:W-:-:S07]  /*14d90*/  IMAD.MOV.U32 R15, RZ, RZ, -0x1 ;  /* 0xffffffffff0f7424 */ /* 0x000fce00078e00ff */
[----:B0-2---:R-:W-:Y:S05]  /*14da0*/  WARPSYNC.COLLECTIVE R15, `(.L_x_9715) ;  /* 0x000000000f087348 */ /* 0x005fea0003c00000 */
[----:B------:R1:W3:Y:S02]  /*14db0*/  SHFL.IDX P6, R14, R13, R12, R11 ;  /* 0x0000000c0d0e7389 */ /* 0x0002e400000c000b */
[----:B0123--:R-:W-:Y:S01]  /*14dc0*/  ENDCOLLECTIVE ;  /* 0x000000000000791b */ /* 0x00ffe20003800000 */
.L_x_9715:
[----:B------:R-:W-:Y:S05]  /*14dd0*/  BSYNC B0 ;  /* 0x0000000000007941 */ /* 0x000fea0003800000 */
.L_x_9714:
[----:B------:R-:W-:Y:S02]  /*14de0*/  IMAD.MOV.U32 R13, RZ, RZ, R24 ;  /* 0x000000ffff0d7224 */ /* 0x000fe400078e0018 */
[----:B------:R-:W-:Y:S02]  /*14df0*/  IMAD.MOV.U32 R12, RZ, RZ, 0x1 ;  /* 0x00000001ff0c7424 */ /* 0x000fe400078e00ff */
[----:B------:R-:W-:Y:S02]  /*14e00*/  IMAD.MOV.U32 R11, RZ, RZ, 0x1f ;  /* 0x0000001fff0b7424 */ /* 0x000fe400078e00ff */
[----:B------:R-:W-:Y:S02]  /*14e10*/  IMAD.MOV.U32 R15, RZ, RZ, -0x1 ;  /* 0xffffffffff0f7424 */ /* 0x000fe400078e00ff */
[----:B------:R-:W-:Y:S02]  /*14e20*/  IMAD.IADD R7, R27, 0x1, R9 ;  /* 0x000000011b077824 */ /* 0x000fe400078e0209 */
[----:B------:R-:W-:-:S07]  /*14e30*/  IMAD.MOV.U32 R0, RZ, RZ, R14 ;  /* 0x000000ffff007224 */ /* 0x000fce00078e000e */
[----:B------:R-:W-:Y:S05]  /*14e40*/  WARPSYNC.COLLECTIVE R15, `(.L_x_9716) ;  /* 0x000000000f087348 */ /* 0x000fea0003c00000 */
[----:B------:R0:W1:Y:S02]  /*14e50*/  SHFL.IDX P6, R14, R13, R12, R11 ;  /* 0x0000000c0d0e7389 */ /* 0x00006400000c000b */
[----:B01----:R-:W-:Y:S01]  /*14e60*/  ENDCOLLECTIVE ;  /* 0x000000000000791b */ /* 0x003fe20003800000 */
.L_x_9716:
[----:B------:R-:W-:Y:S01]  /*14e70*/  ULDC UR4, c[0x0][0xc3c] ;  /* 0x00030f0000047ab9 */ /* 0x000fe20000000800 */
[----:B------:R-:W-:Y:S01]  /*14e80*/  ULDC.64 UR6, c[0x0][0x208] ;  /* 0x0000820000067ab9 */ /* 0x000fe20000000a00 */
[----:B------:R-:W-:-:S13]  /*14e90*/  ISETP.GE.OR P1, PT, R7, UR4, !P0 ;  /* 0x0000000407007c0c */ /* 0x000fda000c726670 */
[----:B------:R-:W0:Y:S08]  /*14ea0*/  @!P1 LDC.64 R2, c[0x0][0xc80] ;  /* 0x00032000ff029b82 */ /* 0x000e300000000a00 */
[----:B------:R-:W1:Y:S01]  /*14eb0*/  @!P1 LDC.64 R4, c[0x0][0xc78] ;  /* 0x00031e00ff049b82 */ /* 0x000e620000000a00 */
[----:B------:R-:W-:Y:S02]  /*14ec0*/  IMAD.MOV.U32 R11, RZ, RZ, RZ ;  /* 0x000000ffff0b7224 */ /* 0x000fe400078e00ff */
[----:B------:R-:W-:-:S02]  /*14ed0*/  IMAD.MOV.U32 R6, RZ, RZ, R14 ;  /* 0x000000ffff067224 */ /* 0x000fc400078e000e */
        /* <DEDUP_REMOVED lines=8> */
[----:B------:R-:W-:Y:S01]  /*14f60*/  IMAD.MOV.U32 R24, RZ, RZ, RZ ;  /* 0x000000ffff187224 */ /* 0x000fe200078e00ff */
[C---:B------:R-:W-:Y:S02]  /*14f70*/  ISETP.GE.U32.AND P4, PT, R9.reuse, 0x8, PT ;  /* 0x000000080900780c */ /* 0x040fe40003f86070 */
[C---:B------:R-:W-:Y:S01]  /*14f80*/  ISETP.GE.U32.AND P5, PT, R9.reuse, 0x10, PT ;  /* 0x000000100900780c */ /* 0x040fe20003fa6070 */
[----:B--2---:R-:W-:Y:S02]  /*14f90*/  @!P1 IMAD.MOV.U32 R7, RZ, RZ, R8 ;  /* 0x000000ffff079224 */ /* 0x004fe400078e0008 */
[----:B---3--:R-:W-:Y:S01]  /*14fa0*/  @!P1 IMAD.MOV.U32 R4, RZ, RZ, R5 ;  /* 0x000000ffff049224 */ /* 0x008fe200078e0005 */
[----:B------:R-:W-:-:S03]  /*14fb0*/  ISETP.NE.AND P1, PT, R9, RZ, PT ;  /* 0x000000ff0900720c */ /* 0x000fc60003f25270 */
[----:B------:R-:W-:-:S10]  /*14fc0*/  IMAD R13, R4, R7, RZ ;  /* 0x00000007040d7224 */ /* 0x000fd400078e02ff */
[----:B------:R-:W-:Y:S05]  /*14fd0*/  WARPSYNC.COLLECTIVE R15, `(.L_x_9717) ;  /* 0x000000000f087348 */ /* 0x000fea0003c00000 */
[----:B------:R0:W1:Y:S02]  /*14fe0*/  SHFL.UP P6, R14, R13, R12, R11 ;  /* 0x0400000c0d0e7389 */ /* 0x00006400000c000b */
[----:B01----:R-:W-:Y:S01]  /*14ff0*/  ENDCOLLECTIVE ;  /* 0x000000000000791b */ /* 0x003fe20003800000 */
.L_x_9717:
[----:B------:R-:W-:Y:S01]  /*15000*/  IMAD.MOV.U32 R12, RZ, RZ, 0x2 ;  /* 0x00000002ff0c7424 */ /* 0x000fe200078e00ff */
[----:B------:R-:W-:-:S05]  /*15010*/  SEL R14, R14, RZ, P1 ;  /* 0x000000ff0e0e7207 */ /* 0x000fca0000800000 */
[----:B------:R-:W-:-:S04]  /*15020*/  IMAD.IADD R5, R13, 0x1, R14 ;  /* 0x000000010d057824 */ /* 0x000fc800078e020e */
[----:B------:R-:W-:-:S07]  /*15030*/  IMAD.MOV.U32 R13, RZ, RZ, R5 ;  /* 0x000000ffff0d7224 */ /* 0x000fce00078e0005 */
[----:B------:R-:W-:Y:S05]  /*15040*/  WARPSYNC.COLLECTIVE R15, `(.L_x_9718) ;  /* 0x000000000f087348 */ /* 0x000fea0003c00000 */
[----:B------:R0:W1:Y:S02]  /*15050*/  SHFL.UP P6, R14, R13, R12, R11 ;  /* 0x0400000c0d0e7389 */ /* 0x00006400000c000b */
[----:B01----:R-:W-:Y:S01]  /*15060*/  ENDCOLLECTIVE ;  /* 0x000000000000791b */ /* 0x003fe20003800000 */
.L_x_9718:
[----:B------:R-:W-:Y:S01]  /*15070*/  IMAD.MOV.U32 R12, RZ, RZ, 0x4 ;  /* 0x00000004ff0c7424 */ /* 0x000fe200078e00ff */
[----:B------:R-:W-:-:S05]  /*15080*/  SEL R2, R14, RZ, P2 ;  /* 0x000000ff0e027207 */ /* 0x000fca0001000000 */
[----:B------:R-:W-:-:S04]  /*15090*/  IMAD.IADD R2, R5, 0x1, R2 ;  /* 0x0000000105027824 */ /* 0x000fc800078e0202 */
[----:B------:R-:W-:-:S07]  /*150a0*/  IMAD.MOV.U32 R13, RZ, RZ, R2 ;  /* 0x000000ffff0d7224 */ /* 0x000fce00078e0002 */
[----:B------:R-:W-:Y:S05]  /*150b0*/  WARPSYNC.COLLECTIVE R15, `(.L_x_9719) ;  /* 0x000000000f087348 */ /* 0x000fea0003c00000 */
[----:B------:R0:W1:Y:S02]  /*150c0*/  SHFL.UP P6, R14, R13, R12, R11 ;  /* 0x0400000c0d0e7389 */ /* 0x00006400000c000b */
[----:B01----:R-:W-:Y:S01]  /*150d0*/  ENDCOLLECTIVE ;  /* 0x000000000000791b */ /* 0x003fe20003800000 */
.L_x_9719:
[----:B------:R-:W-:Y:S01]  /*150e0*/  IMAD.MOV.U32 R12, RZ, RZ, 0x8 ;  /* 0x00000008ff0c7424 */ /* 0x000fe200078e00ff */
[----:B------:R-:W-:-:S05]  /*150f0*/  SEL R3, R14, RZ, P3 ;  /* 0x000000ff0e037207 */ /* 0x000fca0001800000 */
[----:B------:R-:W-:-:S04]  /*15100*/  IMAD.IADD R8, R2, 0x1, R3 ;  /* 0x0000000102087824 */ /* 0x000fc800078e0203 */
[----:B------:R-:W-:-:S07]  /*15110*/  IMAD.MOV.U32 R13, RZ, RZ, R8 ;  /* 0x000000ffff0d7224 */ /* 0x000fce00078e0008 */
[----:B------:R-:W-:Y:S05]  /*15120*/  WARPSYNC.COLLECTIVE R15, `(.L_x_9720) ;  /* 0x000000000f087348 */ /* 0x000fea0003c00000 */
[----:B------:R0:W1:Y:S02]  /*15130*/  SHFL.UP P6, R14, R13, R12, R11 ;  /* 0x0400000c0d0e7389 */ /* 0x00006400000c000b */
[----:B01----:R-:W-:Y:S01]  /*15140*/  ENDCOLLECTIVE ;  /* 0x000000000000791b */ /* 0x003fe20003800000 */
.L_x_9720:
[----:B------:R-:W-:Y:S01]  /*15150*/  IMAD.MOV.U32 R12, RZ, RZ, 0x10 ;  /* 0x00000010ff0c7424 */ /* 0x000fe200078e00ff */
[----:B------:R-:W-:-:S05]  /*15160*/  SEL R5, R14, RZ, P4 ;  /* 0x000000ff0e057207 */ /* 0x000fca0002000000 */
[----:B------:R-:W-:-:S04]  /*15170*/  IMAD.IADD R5, R8, 0x1, R5 ;  /* 0x0000000108057824 */ /* 0x000fc800078e0205 */
[----:B------:R-:W-:-:S07]  /*15180*/  IMAD.MOV.U32 R13, RZ, RZ, R5 ;  /* 0x000000ffff0d7224 */ /* 0x000fce00078e0005 */
[----:B------:R-:W-:Y:S05]  /*15190*/  WARPSYNC.COLLECTIVE R15, `(.L_x_9721) ;  /* 0x000000000f087348 */ /* 0x000fea0003c00000 */
[----:B------:R0:W1:Y:S02]  /*151a0*/  SHFL.UP P6, R14, R13, R12, R11 ;  /* 0x0400000c0d0e7389 */ /* 0x00006400000c000b */
[----:B01----:R-:W-:Y:S01]  /*151b0*/  ENDCOLLECTIVE ;  /* 0x000000000000791b */ /* 0x003fe20003800000 */
.L_x_9721:
        /* <DEDUP_REMOVED lines=8> */
.L_x_9722:
[----:B------:R-:W-:Y:S05]  /*15240*/  BRA `(.L_x_9723) ;  /* 0xffffffdc00f87947 */ /* 0x000fea000383ffff */
.L_x_9666:
[----:B------:R-:W-:Y:S01]  /*15250*/  BSSY B0, `(.L_x_9724) ;  /* 0x0000007000007945 */ /* 0x000fe20003800000 */
[----:B------:R-:W-:Y:S02]  /*15260*/  IMAD.MOV.U32 R12, RZ, RZ, 0x1 ;  /* 0x00000001ff0c7424 */ /* 0x000fe400078e00ff */
[----:B------:R-:W-:Y:S02]  /*15270*/  IMAD.MOV.U32 R11, RZ, RZ, RZ ;  /* 0x000000ffff0b7224 */ /* 0x000fe400078e00ff */
[----:B------:R-:W-:-:S07]  /*15280*/  IMAD.MOV.U32 R15, RZ, RZ, -0x1 ;  /* 0xffffffffff0f7424 */ /* 0x000fce00078e00ff */
[----:B------:R-:W-:Y:S05]  /*15290*/  WARPSYNC.COLLECTIVE R15, `(.L_x_9725) ;  /* 0x000000000f087348 */ /* 0x000fea0003c00000 */
[----:B------:R0:W1:Y:S02]  /*152a0*/  SHFL.UP P6, R14, R13, R12, R11 ;  /* 0x0400000c0d0e7389 */ /* 0x00006400000c000b */
[----:B01----:R-:W-:Y:S01]  /*152b0*/  ENDCOLLECTIVE ;  /* 0x000000000000791b */ /* 0x003fe20003800000 */
.L_x_9725:
[----:B------:R-:W-:Y:S05]  /*152c0*/  BSYNC B0 ;  /* 0x0000000000007941 */ /* 0x000fea0003800000 */
.L_x_9724:
[----:B------:R-:W-:Y:S01]  /*152d0*/  SEL R14, R14, RZ, P1 ;  /* 0x000000ff0e0e7207 */ /* 0x000fe20000800000 */
[----:B------:R-:W-:Y:S02]  /*152e0*/  IMAD.MOV.U32 R12, RZ, RZ, 0x2 ;  /* 0x00000002ff0c7424 */ /* 0x000fe400078e00ff */
[----:B------:R-:W-:Y:S02]  /*152f0*/  IMAD.MOV.U32 R11, RZ, RZ, RZ ;  /* 0x000000ffff0b7224 */ /* 0x000fe400078e00ff */
[----:B------:R-:W-:Y:S02]  /*15300*/  IMAD.IADD R13, R13, 0x1, R14 ;  /* 0x000000010d0d7824 */ /* 0x000fe400078e020e */
[----:B------:R-:W-:-:S07]  /*15310*/  IMAD.MOV.U32 R15, RZ, RZ, -0x1 ;  /* 0xffffffffff0f7424 */ /* 0x000fce00078e00ff */
[----:B------:R-:W-:Y:S05]  /*15320*/  WARPSYNC.COLLECTIVE R15, `(.L_x_9726) ;  /* 0x000000000f087348 */ /* 0x000fea0003c00000 */
[----:B------:R0:W1:Y:S02]  /*15330*/  SHFL.UP P6, R14, R13, R12, R11 ;  /* 0x0400000c0d0e7389 */ /* 0x00006400000c000b */
[----:B01----:R-:W-:Y:S01]  /*15340*/  ENDCOLLECTIVE ;  /* 0x000000000000791b */ /* 0x003fe20003800000 */
.L_x_9726:
[----:B------:R-:W-:Y:S01]  /*15350*/  IMAD.MOV.U32 R12, RZ, RZ, 0x4 ;  /* 0x00000004ff0c7424 */ /* 0x000fe200078e00ff */
[----:B------:R-:W-:-:S05]  /*15360*/  SEL R2, R14, RZ, P2 ;  /* 0x000000ff0e027207 */ /* 0x000fca0001000000 */
[----:B------:R-:W-:-:S04]  /*15370*/  IMAD.IADD R2, R13, 0x1, R2 ;  /* 0x000000010d027824 */ /* 0x000fc800078e0202 */
[----:B------:R-:W-:-:S07]  /*15380*/  IMAD.MOV.U32 R13, RZ, RZ, R2 ;  /* 0x000000ffff0d7224 */ /* 0x000fce00078e0002 */
[----:B------:R-:W-:Y:S05]  /*15390*/  WARPSYNC.COLLECTIVE R15, `(.L_x_9727) ;  /* 0x000000000f087348 */ /* 0x000fea0003c00000 */
[----:B------:R0:W1:Y:S02]  /*153a0*/  SHFL.UP P6, R14, R13, R12, R11 ;  /* 0x0400000c0d0e7389 */ /* 0x00006400000c000b */
[----:B01----:R-:W-:Y:S01]  /*153b0*/  ENDCOLLECTIVE ;  /* 0x000000000000791b */ /* 0x003fe20003800000 */
.L_x_9727:
[----:B------:R-:W-:Y:S01]  /*153c0*/  IMAD.MOV.U32 R12, RZ, RZ, 0x8 ;  /* 0x00000008ff0c7424 */ /* 0x000fe200078e00ff */
[----:B------:R-:W-:-:S05]  /*153d0*/  SEL R3, R14, RZ, P3 ;  /* 0x000000ff0e037207 */ /* 0x000fca0001800000 */
[----:B------:R-:W-:-:S04]  /*153e0*/  IMAD.IADD R3, R2, 0x1, R3 ;  /* 0x0000000102037824 */ /* 0x000fc800078e0203 */
[----:B------:R-:W-:-:S07]  /*153f0*/  IMAD.MOV.U32 R13, RZ, RZ, R3 ;  /* 0x000000ffff0d7224 */ /* 0x000fce00078e0003 */
[----:B------:R-:W-:Y:S05]  /*15400*/  WARPSYNC.COLLECTIVE R15, `(.L_x_9728) ;  /* 0x000000000f087348 */ /* 0x000fea0003c00000 */
[----:B------:R0:W1:Y:S02]  /*15410*/  SHFL.UP P6, R14, R13, R12, R11 ;  /* 0x0400000c0d0e7389 */ /* 0x00006400000c000b */
[----:B01----:R-:W-:Y:S01]  /*15420*/  ENDCOLLECTIVE ;  /* 0x000000000000791b */ /* 0x003fe20003800000 */
.L_x_9728:
[----:B------:R-:W-:Y:S01]  /*15430*/  IMAD.MOV.U32 R12, RZ, RZ, 0x10 ;  /* 0x00000010ff0c7424 */ /* 0x000fe200078e00ff */
[----:B------:R-:W-:-:S05]  /*15440*/  SEL R14, R14, RZ, P4 ;  /* 0x000000ff0e0e7207 */ /* 0x000fca0002000000 */
[----:B------:R-:W-:-:S04]  /*15450*/  IMAD.IADD R5, R3, 0x1, R14 ;  /* 0x0000000103057824 */ /* 0x000fc800078e020e */
[----:B------:R-:W-:-:S07]  /*15460*/  IMAD.MOV.U32 R13, RZ, RZ, R5 ;  /* 0x000000ffff0d7224 */ /* 0x000fce00078e0005 */
[----:B------:R-:W-:Y:S05]  /*15470*/  WARPSYNC.COLLECTIVE R15, `(.L_x_9729) ;  /* 0x000000000f087348 */ /* 0x000fea0003c00000 */
[----:B------:R0:W1:Y:S02]  /*15480*/  SHFL.UP P6, R14, R13, R12, R11 ;  /* 0x0400000c0d0e7389 */ /* 0x00006400000c000b */
[----:B01----:R-:W-:Y:S01]  /*15490*/  ENDCOLLECTIVE ;  /* 0x000000000000791b */ /* 0x003fe20003800000 */
.L_x_9729:
        /* <DEDUP_REMOVED lines=8> */
.L_x_9730:
[----:B------:R-:W-:Y:S05]  /*15520*/  BRA `(.L_x_9731) ;  /* 0xffffffdc00e87947 */ /* 0x000fea000383ffff */
.L_x_9668:
[----:B------:R-:W-:Y:S01]  /*15530*/  BSSY B0, `(.L_x_9732) ;  /* 0x0000006000007945 */ /* 0x000fe20003800000 */
[----:B------:R-:W-:Y:S01]  /*15540*/  PLOP3.LUT P6, PT, P6, PT, PT, 0x8, 0x0 ;  /* 0x000000000000781c */ /* 0x000fe200037ce170 */
[----:B------:R-:W-:-:S12]  /*15550*/  IMAD.MOV.U32 R15, RZ, RZ, -0x1 ;  /* 0xffffffffff0f7424 */ /* 0x000fd800078e00ff */
[----:B0-----:R-:W-:Y:S05]  /*15560*/  WARPSYNC.COLLECTIVE R15, `(.L_x_9733) ;  /* 0x000000000f087348 */ /* 0x001fea0003c00000 */
[----:B------:R-:W-:Y:S01]  /*15570*/  VOTE.ANY R14, PT, P6 ;  /* 0x00000000000e7806 */ /* 0x000fe200030e0100 */
[----:B0-----:R-:W-:Y:S06]  /*15580*/  ENDCOLLECTIVE ;  /* 0x000000000000791b */ /* 0x001fec0003800000 */
.L_x_9733:
[----:B------:R-:W-:Y:S05]  /*15590*/  BSYNC B0 ;  /* 0x0000000000007941 */ /* 0x000fea0003800000 */
.L_x_9732:
        /* <DEDUP_REMOVED lines=9> */
.L_x_9734:
[----:B------:R-:W-:Y:S02]  /*15630*/  IMAD.MOV.U32 R13, RZ, RZ, R4 ;  /* 0x000000ffff0d7224 */ /* 0x000fe400078e0004 */
[----:B------:R-:W-:-:S07]  /*15640*/  IMAD.MOV.U32 R7, RZ, RZ, R14 ;  /* 0x000000ffff077224 */ /* 0x000fce00078e000e */
[----:B------:R-:W-:Y:S05]  /*15650*/  WARPSYNC.COLLECTIVE R15, `(.L_x_9735) ;  /* 0x000000000f087348 */ /* 0x000fea0003c00000 */
[----:B------:R0:W1:Y:S02]  /*15660*/  SHFL.IDX P6, R14, R13, R12, R11 ;  /* 0x0000000c0d0e7389 */ /* 0x00006400000c000b */
[----:B01----:R-:W-:Y:S01]  /*15670*/  ENDCOLLECTIVE ;  /* 0x000000000000791b */ /* 0x003fe20003800000 */
.L_x_9735:
[----:B------:R-:W-:Y:S01]  /*15680*/  IMAD.MOV.U32 R4, RZ, RZ, R14 ;  /* 0x000000ffff047224 */ /* 0x000fe200078e000e */
[----:B------:R-:W-:Y:S06]  /*15690*/  BRA `(.L_x_9736) ;  /* 0xffffffdc00c87947 */ /* 0x000fec000383ffff */
.L_x_9670:
[----:B------:R-:W-:Y:S01]  /*156a0*/  BSSY B0, `(.L_x_9737) ;  /* 0x0000007000007945 */ /* 0x000fe20003800000 */
[----:B------:R-:W-:Y:S02]  /*156b0*/  IMAD.MOV.U32 R13, RZ, RZ, R3 ;  /* 0x000000ffff0d7224 */ /* 0x000fe400078e0003 */
[----:B------:R-:W-:Y:S02]  /*156c0*/  IMAD.MOV.U32 R11, RZ, RZ, 0x1f ;  /* 0x0000001fff0b7424 */ /* 0x000fe400078e00ff */
[----:B------:R-:W-:-:S07]  /*156d0*/  IMAD.MOV.U32 R15, RZ, RZ, -0x1 ;  /* 0xffffffffff0f7424 */ /* 0x000fce00078e00ff */
[----:B0123--:R-:W-:Y:S05]  /*156e0*/  WARPSYNC.COLLECTIVE R15, `(.L_x_9738) ;  /* 0x000000000f087348 */ /* 0x00ffea0003c00000 */
[----:B------:R4:W0:Y:S02]  /*156f0*/  SHFL.IDX P6, R14, R13, R12, R11 ;  /* 0x0000000c0d0e7389 */ /* 0x00082400000c000b */
[----:B01234-:R-:W-:Y:S01]  /*15700*/  ENDCOLLECTIVE ;  /* 0x000000000000791b */ /* 0x01ffe20003800000 */
.L_x_9738:
[----:B------:R-:W-:Y:S05]  /*15710*/  BSYNC B0 ;  /* 0x0000000000007941 */ /* 0x000fea0003800000 */
.L_x_9737:
[----:B------:R-:W-:Y:S01]  /*15720*/  IMAD.MOV.U32 R24, RZ, RZ, R14 ;  /* 0x000000ffff187224 */ /* 0x000fe200078e000e */
[----:B------:R-:W-:Y:S06]  /*15730*/  BRA `(.L_x_9669) ;  /* 0xffffffdc00b87947 */ /* 0x000fec000383ffff */
.L_x_9674:
[----:B0-----:R0:W1:Y:S02]  /*15740*/  SYNCS.PHASECHK.TRANS64.TRYWAIT P0, [R9+URZ+0x31c20], R0 ;  /* 0x031c2000090075a7 */ /* 0x001064000800017f */
[----:B-1----:R-:W-:Y:S05]  /*15750*/  @!P0 NANOSLEEP.SYNCS 0x989680 ;  /* 0x009896800000895d */ /* 0x002fea0003900000 */
[----:B------:R-:W1:Y:S02]  /*15760*/  @!P0 SYNCS.PHASECHK.TRANS64 P0, [R9+URZ+0x31c20], R0 ;  /* 0x031c2000090085a7 */ /* 0x000e64000800007f */
[----:B-1----:R-:W-:Y:S05]  /*15770*/  @!P0 BRA `(.L_x_9674) ;  /* 0xfffffffc00f08947 */ /* 0x002fea000383ffff */
[----:B------:R-:W-:Y:S05]  /*15780*/  BRA `(.L_x_9739) ;  /* 0xffffffe400107947 */ /* 0x000fea000383ffff */
.L_x_9675:
        /* <DEDUP_REMOVED lines=8> */
[----:B0--3--:R-:W-:Y:S05]  /*15810*/  WARPSYNC.COLLECTIVE R15, `(.L_x_9741) ;  /* 0x000000000f087348 */ /* 0x009fea0003c00000 */
[----:B------:R1:W2:Y:S02]  /*15820*/  SHFL.IDX P6, R14, R13, R12, R11 ;  /* 0x0000000c0d0e7389 */ /* 0x0002a400000c000b */
[----:B0123--:R-:W-:Y:S01]  /*15830*/  ENDCOLLECTIVE ;  /* 0x000000000000791b */ /* 0x00ffe20003800000 */
.L_x_9741:
[----:B------:R-:W-:Y:S05]  /*15840*/  BSYNC B0 ;  /* 0x0000000000007941 */ /* 0x000fea0003800000 */
.L_x_9740:
[----:B------:R-:W-:Y:S05]  /*15850*/  BRA `(.L_x_9742) ;  /* 0xffffffe000f87947 */ /* 0x000fea000383ffff */
.L_x_9678:
[----:B------:R-:W-:Y:S01]  /*15860*/  BSSY B1, `(.L_x_9743) ;  /* 0x0000006000017945 */ /* 0x000fe20003800000 */
[----:B------:R-:W-:-:S07]  /*15870*/  IMAD.MOV.U32 R15, RZ, RZ, -0x1 ;  /* 0xffffffffff0f7424 */ /* 0x000fce00078e00ff */
[----:B0--3--:R-:W-:Y:S05]  /*15880*/  WARPSYNC.COLLECTIVE R15, `(.L_x_9744) ;  /* 0x000000000f0c7348 */ /* 0x009fea0003c00000 */
[----:B------:R-:W-:Y:S02]  /*15890*/  ELECT P6, UR62, PT ;  /* 0x00000000003e782f */ /* 0x000fe400038c0000 */
[----:B------:R-:W-:Y:S01]  /*158a0*/  MOV R14, UR62 ;  /* 0x0000003e000e7c02 */ /* 0x000fe20008000f00 */
[----:B0--3--:R-:W-:Y:S10]  /*158b0*/  ENDCOLLECTIVE ;  /* 0x000000000000791b */ /* 0x009ff40003800000 */
.L_x_9744:
[----:B------:R-:W-:Y:S05]  /*158c0*/  BSYNC B1 ;  /* 0x0000000000017941 */ /* 0x000fea0003800000 */
.L_x_9743:
[----:B------:R-:W-:Y:S05]  /*158d0*/  BRA `(.L_x_9745) ;  /* 0xffffffe000f07947 */ /* 0x000fea000383ffff */
.L_x_9680:
[----:B0-----:R0:W1:Y:S02]  /*158e0*/  SYNCS.PHASECHK.TRANS64.TRYWAIT P0, [R7+URZ], R2 ;  /* 0x00000002070075a7 */ /* 0x001064000800017f */
[----:B-1----:R-:W-:Y:S05]  /*158f0*/  @!P0 NANOSLEEP.SYNCS 0x989680 ;  /* 0x009896800000895d */ /* 0x002fea0003900000 */
[----:B------:R-:W1:Y:S02]  /*15900*/  @!P0 SYNCS.PHASECHK.TRANS64 P0, [R7+URZ], R2 ;  /* 0x00000002070085a7 */ /* 0x000e64000800007f */
[----:B-1----:R-:W-:Y:S05]  /*15910*/  @!P0 BRA `(.L_x_9680) ;  /* 0xfffffffc00f08947 */ /* 0x002fea000383ffff */
[----:B------:R-:W-:Y:S05]  /*15920*/  BRA `(.L_x_9746) ;  /* 0xffffffe4002c7947 */ /* 0x000fea000383ffff */
.L_x_9681:
[----:B-1----:R1:W2:Y:S02]  /*15930*/  SYNCS.PHASECHK.TRANS64.TRYWAIT P0, [R3+URZ], R0 ;  /* 0x00000000030075a7 */ /* 0x0022a4000800017f */
[----:B--2---:R-:W-:Y:S05]  /*15940*/  @!P0 NANOSLEEP.SYNCS 0x989680 ;  /* 0x009896800000895d */ /* 0x004fea0003900000 */
[----:B------:R-:W2:Y:S02]  /*15950*/  @!P0 SYNCS.PHASECHK.TRANS64 P0, [R3+URZ], R0 ;  /* 0x00000000030085a7 */ /* 0x000ea4000800007f */
[----:B--2---:R-:W-:Y:S05]  /*15960*/  @!P0 BRA `(.L_x_9681) ;  /* 0xfffffffc00f08947 */ /* 0x004fea000383ffff */
[----:B------:R-:W-:Y:S05]  /*15970*/  BRA `(.L_x_9747) ;  /* 0xffffffe400207947 */ /* 0x000fea000383ffff */
.L_x_9683:
[----:B-1----:R1:W2:Y:S02]  /*15980*/  SYNCS.PHASECHK.TRANS64.TRYWAIT P0, [R5+URZ], R2 ;  /* 0x00000002050075a7 */ /* 0x0022a4000800017f */
[----:B--2---:R-:W-:Y:S05]  /*15990*/  @!P0 NANOSLEEP.SYNCS 0x989680 ;  /* 0x009896800000895d */ /* 0x004fea0003900000 */
[----:B------:R-:W2:Y:S02]  /*159a0*/  @!P0 SYNCS.PHASECHK.TRANS64 P0, [R5+URZ], R2 ;  /* 0x00000002050085a7 */ /* 0x000ea4000800007f */
[----:B--2---:R-:W-:Y:S05]  /*159b0*/  @!P0 BRA `(.L_x_9683) ;  /* 0xfffffffc00f08947 */ /* 0x004fea000383ffff */
[----:B------:R-:W-:Y:S05]  /*159c0*/  BRA `(.L_x_9748) ;  /* 0xffffffe400247947 */ /* 0x000fea000383ffff */
.L_x_9749:
        /* <DEDUP_REMOVED lines=11> */
.L_x_14867:


//--------------------- .text._ZN7cutlass13device_kernelIN5flash11enable_sm90INS1_16FlashAttnFwdSm90INS1_25CollectiveMainloopFwdSm90ILi2EN4cute5tupleIJNS5_1CILi1EEES8_S8_EEENS6_IJNS7_ILi192EEENS7_ILi144EEENS7_ILi96EEEEEELi96ENS_6half_tEfNS_4arch4Sm90ELb0ELb0ELb1ELb1ELb0ELb1ELb0ELb0ELb1ELb1ELb1ELb0EEENS1_21CollectiveEpilogueFwdINS6_IJSA_SC_SB_EEES9_SE_SG_Li384ELb1ELb1ELb1ELb0EEENS1_36VarlenDynamicPersistentTileSchedulerILi192ELi144ELi384ELi128ELb1ELb1ELb1ELb0ELb1ELb1EEEEEEEEEvNT_6ParamsE --------------------------
	.section	.text._ZN7cutlass13device_kernelIN5flash11enable_sm90INS1_16FlashAttnFwdSm90INS1_25CollectiveMainloopFwdSm90ILi2EN4cute5tupleIJNS5_1CILi1EEES8_S8_EEENS6_IJNS7_ILi192EEENS7_ILi144EEENS7_ILi96EEEEEELi96ENS_6half_tEfNS_4arch4Sm90ELb0ELb0ELb1ELb1ELb0ELb1ELb0ELb0ELb1ELb1ELb1ELb0EEENS1_21CollectiveEpilogueFwdINS6_IJSA_SC_SB_EEES9_SE_SG_Li384ELb1ELb1ELb1ELb0EEENS1_36VarlenDynamicPersistentTileSchedulerILi192ELi144ELi384ELi128ELb1ELb1ELb1ELb0ELb1ELb1EEEEEEEEEvNT_6ParamsE,"ax",@progbits
	.align	128
.text._ZN7cutlass13device_kernelIN5flash11enable_sm90INS1_16FlashAttnFwdSm90INS1_25CollectiveMainloopFwdSm90ILi2EN4cute5tupleIJNS5_1CILi1EEES8_S8_EEENS6_IJNS7_ILi192EEENS7_ILi144EEENS7_ILi96EEEEEELi96ENS_6half_tEfNS_4arch4Sm90ELb0ELb0ELb1ELb1ELb0ELb1ELb0ELb0ELb1ELb1ELb1ELb0EEENS1_21CollectiveEpilogueFwdINS6_IJSA_SC_SB_EEES9_SE_SG_Li384ELb1ELb1ELb1ELb0EEENS1_36VarlenDynamicPersistentTileSchedulerILi192ELi144ELi384ELi128ELb1ELb1ELb1ELb0ELb1ELb1EEEEEEEEEvNT_6ParamsE:
        .type           _ZN7cutlass13device_kernelIN5flash11enable_sm90INS1_16FlashAttnFwdSm90INS1_25CollectiveMainloopFwdSm90ILi2EN4cute5tupleIJNS5_1CILi1EEES8_S8_EEENS6_IJNS7_ILi192EEENS7_ILi144EEENS7_ILi96EEEEEELi96ENS_6half_tEfNS_4arch4Sm90ELb0ELb0ELb1ELb1ELb0ELb1ELb0ELb0ELb1ELb1ELb1ELb0EEENS1_21CollectiveEpilogueFwdINS6_IJSA_SC_SB_EEES9_SE_SG_Li384ELb1ELb1ELb1ELb0EEENS1_36VarlenDynamicPersistentTileSchedulerILi192ELi144ELi384ELi128ELb1ELb1ELb1ELb0ELb1ELb1EEEEEEEEEvNT_6ParamsE,@function
        .size           _ZN7cutlass13device_kernelIN5flash11enable_sm90INS1_16FlashAttnFwdSm90INS1_25CollectiveMainloopFwdSm90ILi2EN4cute5tupleIJNS5_1CILi1EEES8_S8_EEENS6_IJNS7_ILi192EEENS7_ILi144EEENS7_ILi96EEEEEELi96ENS_6half_tEfNS_4arch4Sm90ELb0ELb0ELb1ELb1ELb0ELb1ELb0ELb0ELb1ELb1ELb1ELb0EEENS1_21CollectiveEpilogueFwdINS6_IJSA_SC_SB_EEES9_SE_SG_Li384ELb1ELb1ELb1ELb0EEENS1_36VarlenDynamicPersistentTileSchedulerILi192ELi144ELi384ELi128ELb1ELb1ELb1ELb0ELb1ELb1EEEEEEEEEvNT_6ParamsE,(.L_x_14868 - _ZN7cutlass13device_kernelIN5flash11enable_sm90INS1_16FlashAttnFwdSm90INS1_25CollectiveMainloopFwdSm90ILi2EN4cute5tupleIJNS5_1CILi1EEES8_S8_EEENS6_IJNS7_ILi192EEENS7_ILi144EEENS7_ILi96EEEEEELi96ENS_6half_tEfNS_4arch4Sm90ELb0ELb0ELb1ELb1ELb0ELb1ELb0ELb0ELb1ELb1ELb1ELb0EEENS1_21CollectiveEpilogueFwdINS6_IJSA_SC_SB_EEES9_SE_SG_Li384ELb1ELb1ELb1ELb0EEENS1_36VarlenDynamicPersistentTileSchedulerILi192ELi144ELi384ELi128ELb1ELb1ELb1ELb0ELb1ELb1EEEEEEEEEvNT_6ParamsE)
        .other          _ZN7cutlass13device_kernelIN5flash11enable_sm90INS1_16FlashAttnFwdSm90INS1_25CollectiveMainloopFwdSm90ILi2EN4cute5tupleIJNS5_1CILi1EEES8_S8_EEENS6_IJNS7_ILi192EEENS7_ILi144EEENS7_ILi96EEEEEELi96ENS_6half_tEfNS_4arch4Sm90ELb0ELb0ELb1ELb1ELb0ELb1ELb0ELb0ELb1ELb1ELb1ELb0EEENS1_21CollectiveEpilogueFwdINS6_IJSA_SC_SB_EEES9_SE_SG_Li384ELb1ELb1ELb1ELb0EEENS1_36VarlenDynamicPersistentTileSchedulerILi192ELi144ELi384ELi128ELb1ELb1ELb1ELb0ELb1ELb1EEEEEEEEEvNT_6ParamsE,@"STO_CUDA_ENTRY STV_DEFAULT"
_ZN7cutlass13device_kernelIN5flash11enable_sm90INS1_16FlashAttnFwdSm90INS1_25CollectiveMainloopFwdSm90ILi2EN4cute5tupleIJNS5_1CILi1EEES8_S8_EEENS6_IJNS7_ILi192EEENS7_ILi144EEENS7_ILi96EEEEEELi96ENS_6half_tEfNS_4arch4Sm90ELb0ELb0ELb1ELb1ELb0ELb1ELb0ELb0ELb1ELb1ELb1ELb0EEENS1_21CollectiveEpilogueFwdINS6_IJSA_SC_SB_EEES9_SE_SG_Li384ELb1ELb1ELb1ELb0EEENS1_36VarlenDynamicPersistentTileSchedulerILi192ELi144ELi384ELi128ELb1ELb1ELb1ELb0ELb1ELb1EEEEEEEEEvNT_6ParamsE:
        /* <DEDUP_REMOVED lines=23> */
.L_x_9751:
[----:B------:R-:W-:Y:S05]  /*0170*/  BSYNC B0 ;  /* 0x0000000000007941 */ /* 0x000fea0003800000 */
.L_x_9750:
        /* <DEDUP_REMOVED lines=40> */
.L_x_9752:
        /* <DEDUP_REMOVED lines=22> */
.L_x_9753:
        /* <DEDUP_REMOVED lines=18> */
.L_x_9754:
        /* <DEDUP_REMOVED lines=22> */
.L_x_9755:
        /* <DEDUP_REMOVED lines=22> */
.L_x_9756:
        /* <DEDUP_REMOVED lines=9> */
.L_x_9759:
[----:B------:R-:W-:-:S08]  /*09d0*/  NOP ;  /* 0x0000000000007918 */ /* 0x000fd00000000000 */
[----:B------:R-:W0:Y:S02]  /*09e0*/  USETMAXREG.TRY_ALLOC.CTAPOOL UP0, 0xa0 ;  /* 0x000000a0000079c8 */ /* 0x000e240008000600 */
[----:B0-----:R-:W-:-:S13]  /*09f0*/  PLOP3.LUT P0, PT, PT, PT, UP0, 0x80, 0x0 ;  /* 0x000000000000781c */ /* 0x001fda0003f0f008 */
[----:B------:R-:W-:Y:S05]  /*0a00*/  @!P0 BRA `(.L_x_9759) ;  /* 0xfffffffc00f08947 */ /* 0x000fea000383ffff */
[----:B------:R-:W0:Y:S01]  /*0a10*/  S2R R0, SR_TID.X ;  /* 0x0000000000007919 */ /* 0x000e220000002100 */
[----:B------:R-:W1:Y:S01]  /*0a20*/  S2UR UR5, SR_CgaCtaId ;  /* 0x00000000000579c3 */ /* 0x000e620000008800 */
[----:B------:R-:W-:Y:S01]  /*0a30*/  UMOV UR4, 0x400 ;  /* 0x0000040000047882 */ /* 0x000fe20000000000 */
[----:B------:R-:W-:-:S06]  /*0a40*/  LOP3.LUT R19, R19, 0xfffffff7, RZ, 0xc0, !PT ;  /* 0xfffffff713137812 */ /* 0x000fcc00078ec0ff */
[----:B------:R-:W-:Y:S06]  /*0a50*/  BAR.ARV 0x8, 0x200 ;  /* 0x0208000000007b1d */ /* 0x000fec0000002000 */
[----:B-1----:R-:W-:-:S06]  /*0a60*/  ULEA UR4, UR5, UR4, 0x18 ;  /* 0x0000000405047291 */ /* 0x002fcc000f8ec03f */
[----:B------:R-:W-:Y:S01]  /*0a70*/  IMAD.U32 R16, RZ, RZ, UR4 ;  /* 0x00000004ff107e24 */ /* 0x000fe2000f8e00ff */
[----:B0-----:R-:W-:Y:S01]  /*0a80*/  SHF.R.U32.HI R0, RZ, 0x7, R0 ;  /* 0x00000007ff007819 */ /* 0x001fe20000011600 */
[----:B------:R-:W-:-:S03]  /*0a90*/  ULDC UR4, c[0x0][0xc3c] ;  /* 0x00030f0000047ab9 */ /* 0x000fc60000000800 */
[----:B------:R-:W-:-:S13]  /*0aa0*/  ISETP.NE.AND P0, PT, R0, 0x1, PT ;  /* 0x000000010000780c */ /* 0x000fda0003f05270 */
[----:B------:R-:W-:Y:S01]  /*0ab0*/  @P0 LOP3.LUT R19, R19, 0x8, RZ, 0xfc, !PT ;  /* 0x0000000813130812 */ /* 0x000fe200078efcff */
[----:B------:R-:W-:Y:S08]  /*0ac0*/  @!P0 BAR.ARV 0x9, 0x100 ;  /* 0x0244000000008b1d */ /* 0x000ff00000002000 */
[----:B------:R-:W-:Y:S06]  /*0ad0*/  BAR.SYNC.DEFER_BLOCKING 0x5, 0x200 ;  /* 0x0148000000007b1d */ /* 0x000fec0000010000 */
[----:B------:R-:W0:Y:S02]  /*0ae0*/  LDS.128 R108, [R16+0x31cd0] ;  /* 0x031cd000106c7984 */ /* 0x000e240000000c00 */
[----:B------:R-:W-:Y:S06]  /*0af0*/  BAR.ARV 0x4, 0x200 ;  /* 0x0108000000007b1d */ /* 0x000fec0000002000 */
[----:B0-----:R-:W-:-:S13]  /*0b00*/  ISETP.GE.AND P0, PT, R111, UR4, PT ;  /* 0x000000046f007c0c */ /* 0x001fda000bf06270 */
[----:B------:R-:W-:Y:S05]  /*0b10*/  @P0 BRA `(.L_x_9760) ;  /* 0x000001fc00e80947 */ /* 0x000fea0003800000 */
[----:B------:R-:W0:Y:S02]  /*0b20*/  S2R R0, SR_TID.X ;  /* 0x0000000000007919 */ /* 0x000e240000002100 */
[----:B0-----:R-:W-:-:S05]  /*0b30*/  VIADD R0, R0, 0xffffff80 ;  /* 0xffffff8000007836 */ /* 0x001fca0000000000 */
[CC--:B------:R-:W-:Y:S02]  /*0b40*/  LEA.HI R13, R0.reuse, R0.reuse, RZ, 0x1 ;  /* 0x00000000000d7211 */ /* 0x0c0fe400078f08ff */
[----:B------:R-:W-:Y:S02]  /*0b50*/  SHF.R.S32.HI R3, RZ, 0x1f, R0 ;  /* 0x0000001fff037819 */ /* 0x000fe40000011400 */
[----:B------:R-:W-:Y:S02]  /*0b60*/  LOP3.LUT R9, R13, 0xfffffffe, RZ, 0xc0, !PT ;  /* 0xfffffffe0d097812 */ /* 0x000fe400078ec0ff */
[CC--:B--2---:R-:W-:Y:S02]  /*0b70*/  LEA.HI R2, R3.reuse, R0.reuse, RZ, 0x7 ;  /* 0x0000000003027211 */ /* 0x0c4fe400078f38ff */
[----:B------:R-:W-:Y:S01]  /*0b80*/  LEA.HI R4, R3, R0, RZ, 0x4 ;  /* 0x0000000003047211 */ /* 0x000fe200078f20ff */
[----:B------:R-:W-:Y:S01]  /*0b90*/  IMAD.IADD R22, R0, 0x1, -R9 ;  /* 0x0000000100167824 */ /* 0x000fe200078e0a09 */
[----:B------:R-:W-:-:S02]  /*0ba0*/  LOP3.LUT R11, R2, 0xffffff80, RZ, 0xc0, !PT ;  /* 0xffffff80020b7812 */ /* 0x000fc400078ec0ff */
[CC--:B------:R-:W-:Y:S01]  /*0bb0*/  LEA.HI R7, R3.reuse, R0.reuse, RZ, 0x2 ;  /* 0x0000000003077211 */ /* 0x0c0fe200078f10ff */
[----:B------:R-:W-:Y:S01]  /*0bc0*/  IMAD.SHL.U32 R24, R22, 0x4, RZ ;  /* 0x0000000416187824 */ /* 0x000fe200078e00ff */
[----:B------:R-:W-:Y:S01]  /*0bd0*/  LEA.HI R6, R3, R0, RZ, 0x5 ;  /* 0x0000000003067211 */ /* 0x000fe200078f28ff */
[----:B------:R-:W-:Y:S01]  /*0be0*/  IMAD.IADD R27, R0, 0x1, -R11 ;  /* 0x00000001001b7824 */ /* 0x000fe200078e0a0b */
[----:B------:R-:W-:Y:S01]  /*0bf0*/  SHF.R.S32.HI R3, RZ, 0x7, R2 ;  /* 0x00000007ff037819 */ /* 0x000fe20000011402 */
[----:B------:R-:W-:Y:S01]  /*0c00*/  VIADD R12, R24, 0x10 ;  /* 0x00000010180c7836 */ /* 0x000fe20000000000 */
[----:B------:R-:W-:Y:S02]  /*0c10*/  LOP3.LUT R5, R4, 0xfffffff0, RZ, 0xc0, !PT ;  /* 0xfffffff004057812 */ /* 0x000fe400078ec0ff */
[----:B------:R-:W-:Y:S01]  /*0c20*/  STL [R1+0xcc], R27 ;  /* 0x0000cc1b01007387 */ /* 0x000fe20000100800 */
[----:B------:R-:W-:Y:S01]  /*0c30*/  LOP3.LUT R9, R7, 0xfffffffc, RZ, 0xc0, !PT ;  /* 0xfffffffc07097812 */ /* 0x000fe200078ec0ff */
[----:B------:R-:W-:Y:S01]  /*0c40*/  IMAD.HI R2, R3, 0x55555556, RZ ;  /* 0x5555555603027827 */ /* 0x000fe200078e02ff */
[----:B------:R-:W-:Y:S01]  /*0c50*/  SHF.R.S32.HI R11, RZ, 0x1f, R7 ;  /* 0x0000001fff0b7819 */ /* 0x000fe20000011407 */
[----:B------:R-:W-:Y:S01]  /*0c60*/  STL [R1+0x48], R24 ;  /* 0x0000481801007387 */ /* 0x000fe20000100800 */
[----:B------:R-:W-:Y:S01]  /*0c70*/  SHF.R.S32.HI R144, RZ, 0x1, R13 ;  /* 0x00000001ff907819 */ /* 0x000fe2000001140d */
[----:B------:R-:W-:Y:S01]  /*0c80*/  IMAD.IADD R5, R0, 0x1, -R5 ;  /* 0x0000000100057824 */ /* 0x000fe200078e0a05 */
[----:B------:R-:W-:Y:S01]  /*0c90*/  LEA.HI R2, R2, R2, RZ, 0x1 ;  /* 0x0000000202027211 */ /* 0x000fe200078f08ff */
[----:B------:R0:W-:Y:S01]  /*0ca0*/  STL [R1+0x64], R12 ;  /* 0x0000640c01007387 */ /* 0x0001e20000100800 */
[----:B------:R-:W-:Y:S01]  /*0cb0*/  IMAD.IADD R9, R0, 0x1, -R9 ;  /* 0x0000000100097824 */ /* 0x000fe200078e0a09 */
[----:B------:R-:W-:-:S02]  /*0cc0*/  SHF.R.S32.HI R0, RZ, 0x2, R7 ;  /* 0x00000002ff007819 */ /* 0x000fc40000011407 */
[----:B------:R-:W2:Y:S01]  /*0cd0*/  LDL.LU R17, [R1+0x38] ;  /* 0x0000380001117983 */ /* 0x000ea20000300800 */
[----:B------:R-:W-:Y:S01]  /*0ce0*/  LEA.HI R13, R13, R144, RZ, 0x1 ;  /* 0x000000900d0d7211 */ /* 0x000fe200078f08ff */
[----:B------:R-:W-:Y:S01]  /*0cf0*/  IMAD R8, R2, -0x3, R3 ;  /* 0xfffffffd02087824 */ /* 0x000fe200078e0203 */
[----:B------:R-:W-:Y:S02]  /*0d00*/  LEA.HI R11, R11, R0, RZ, 0x2 ;  /* 0x000000000b0b7211 */ /* 0x000fe400078f10ff */
[----:B------:R-:W-:Y:S02]  /*0d10*/  LEA.HI R2, R9, R9, RZ, 0x1 ;  /* 0x0000000909027211 */ /* 0x000fe400078f08ff */
[----:B------:R-:W-:Y:S02]  /*0d20*/  LOP3.LUT R11, R11, 0xfffffffc, RZ, 0xc0, !PT ;  /* 0xfffffffc0b0b7812 */ /* 0x000fe400078ec0ff */
[----:B------:R-:W-:Y:S02]  /*0d30*/  LOP3.LUT R13, R13, 0x7fffffe, RZ, 0xc0, !PT ;  /* 0x07fffffe0d0d7812 */ /* 0x000fe400078ec0ff */
[----:B------:R-:W-:Y:S01]  /*0d40*/  SHF.R.S32.HI R7, RZ, 0x4, R4 ;  /* 0x00000004ff077819 */ /* 0x000fe20000011404 */
[----:B------:R-:W-:Y:S01]  /*0d50*/  IMAD.IADD R14, R0, 0x1, -R11 ;  /* 0x00000001000e7824 */ /* 0x000fe200078e0a0b */
[----:B------:R-:W-:Y:S01]  /*0d60*/  LOP3.LUT R2, R2, 0x1ffffffe, RZ, 0xc0, !PT ;  /* 0x1ffffffe02027812 */ /* 0x000fe200078ec0ff */
[----:B------:R-:W-:Y:S01]  /*0d70*/  IMAD.IADD R10, R144, 0x1, -R13 ;  /* 0x00000001900a7824 */ /* 0x000fe200078e0a0d */
[----:B------:R-:W-:-:S02]  /*0d80*/  SHF.R.S32.HI R0, RZ, 0x1f, R5 ;  /* 0x0000001fff007819 */ /* 0x000fc40000011405 */
[----:B------:R-:W-:Y:S01]  /*0d90*/  LEA.HI R4, R4, R7, RZ, 0x1 ;  /* 0x0000000704047211 */ /* 0x000fe200078f08ff */
[----:B------:R-:W-:Y:S01]  /*0da0*/  IMAD.IADD R13, R9, 0x1, -R2 ;  /* 0x00000001090d7824 */ /* 0x000fe200078e0a02 */
[-C--:B------:R-:W-:Y:S01]  /*0db0*/  LEA.HI R2, R0, R5.reuse, RZ, 0x3 ;  /* 0x0000000500027211 */ /* 0x080fe200078f18ff */
[C---:B------:R-:W-:Y:S01]  /*0dc0*/  IMAD R15, R7.reuse, 0x8, R10 ;  /* 0x00000008070f7824 */ /* 0x040fe200078e020a */
[----:B------:R-:W-:Y:S02]  /*0dd0*/  LOP3.LUT R4, R4, 0x1ffffffe, RZ, 0xc0, !PT ;  /* 0x1ffffffe04047812 */ /* 0x000fe400078ec0ff */
[----:B------:R-:W-:Y:S01]  /*0de0*/  SHF.R.S32.HI R9, RZ, 0x1f, R27 ;  /* 0x0000001fff097819 */ /* 0x000fe2000001141b */
[----:B------:R-:W-:Y:S01]  /*0df0*/  IMAD.SHL.U32 R3, R2, 0x10, RZ ;  /* 0x0000001002037824 */ /* 0x000fe200078e00ff */
[----:B------:R-:W-:Y:S01]  /*0e00*/  LEA.HI R0, R0, R5, RZ, 0x2 ;  /* 0x0000000500007211 */ /* 0x000fe200078f10ff */
[----:B------:R-:W-:Y:S01]  /*0e10*/  IMAD.IADD R4, R7, 0x1, -R4 ;  /* 0x0000000107047824 */ /* 0x000fe200078e0a04 */
[----:B------:R-:W-:Y:S01]  /*0e20*/  LEA.HI R10, R9, R27, RZ, 0x2 ;  /* 0x0000001b090a7211 */ /* 0x000fe200078f10ff */
[----:B------:R-:W-:Y:S01]  /*0e30*/  IMAD.IADD R7, R24, 0x1, R12 ;  /* 0x0000000118077824 */ /* 0x000fe200078e020c */
[----:B------:R-:W-:-:S02]  /*0e40*/  SHF.R.S32.HI R6, RZ, 0x5, R6 ;  /* 0x00000005ff067819 */ /* 0x000fc40000011406 */
[----:B------:R-:W-:Y:S02]  /*0e50*/  LOP3.LUT R2, R0, 0x7fffffc, RZ, 0xc0, !PT ;  /* 0x07fffffc00027812 */ /* 0x000fe400078ec0ff */
[--C-:B------:R-:W-:Y:S02]  /*0e60*/  SHF.R.S32.HI R11, RZ, 0x2, R10.reuse ;  /* 0x00000002ff0b7819 */ /* 0x100fe4000001140a */
[----:B0-----:R-:W-:Y:S02]  /*0e70*/  SHF.R.S32.HI R12, RZ, 0x1f, R10 ;  /* 0x0000001fff0c7819 */ /* 0x001fe4000001140a */
[----:B------:R-:W-:Y:S02]  /*0e80*/  LOP3.LUT R3, R3, 0x7fffff80, RZ, 0xc0, !PT ;  /* 0x7fffff8003037812 */ /* 0x000fe400078ec0ff */
[----:B------:R-:W-:Y:S02]  /*0e90*/  SHF.R.S32.HI R0, RZ, 0x2, R0 ;  /* 0x00000002ff007819 */ /* 0x000fe40000011400 */
[----:B------:R-:W-:Y:S01]  /*0ea0*/  SHF.R.S32.HI R18, RZ, 0x1f, R7 ;  /* 0x0000001fff127819 */ /* 0x000fe20000011407 */
[----:B------:R-:W-:Y:S01]  /*0eb0*/  IMAD.IADD R2, R5, 0x1, -R2 ;  /* 0x0000000105027824 */ /* 0x000fe200078e0a02 */
[----:B------:R-:W-:Y:S01]  /*0ec0*/  LEA.HI R12, R12, R11, RZ, 0x3 ;  /* 0x0000000b0c0c7211 */ /* 0x000fe200078f18ff */
[----:B------:R-:W-:-:S02]  /*0ed0*/  IMAD R3, R6, 0x100, R3 ;  /* 0x0000010006037824 */ /* 0x000fc400078e0203 */
[----:B------:R-:W-:Y:S02]  /*0ee0*/  IMAD.SHL.U32 R14, R14, 0x40, RZ ;  /* 0x000000400e0e7824 */ /* 0x000fe400078e00ff */
[----:B------:R-:W-:Y:S01]  /*0ef0*/  IMAD R20, R6, 0x10, R5 ;  /* 0x0000001006147824 */ /* 0x000fe200078e0205 */
[-C--:B------:R-:W-:Y:S01]  /*0f00*/  LEA.HI R5, R18, R7.reuse, RZ, 0x3 ;  /* 0x0000000712057211 */ /* 0x080fe200078f18ff */
[----:B------:R-:W-:Y:S01]  /*0f10*/  IMAD.SHL.U32 R0, R0, 0x40, RZ ;  /* 0x0000004000007824 */ /* 0x000fe200078e00ff */
[----:B------:R-:W-:Y:S01]  /*0f20*/  LEA.HI R18, R18, R7, RZ, 0x5 ;  /* 0x0000000712127211 */ /* 0x000fe200078f28ff */
[----:B------:R-:W-:Y:S01]  /*0f30*/  IMAD R7, R2, 0x10, R3 ;  /* 0x0000001002077824 */ /* 0x000fe200078e0203 */
[----:B------:R-:W-:Y:S02]  /*0f40*/  LOP3.LUT R12, R12, 0xfffffff8, RZ, 0xc0, !PT ;  /* 0xfffffff80c0c7812 */ /* 0x000fe400078ec0ff */
[----:B------:R-:W-:Y:S01]  /*0f50*/  LEA.HI R9, R9, R27, RZ, 0x5 ;  /* 0x0000001b09097211 */ /* 0x000fe200078f28ff */
[----:B------:R-:W-:Y:S01]  /*0f60*/  IMAD.SHL.U32 R3, R4, 0x8, RZ ;  /* 0x0000000804037824 */ /* 0x000fe200078e00ff */
[----:B------:R-:W-:-:S02]  /*0f70*/  LOP3.LUT R26, R14, 0xc0, RZ, 0xc0, !PT ;  /* 0x000000c00e1a7812 */ /* 0x000fc400078ec0ff */
[----:B------:R-:W-:Y:S01]  /*0f80*/  LOP3.LUT R0, R0, 0x40, RZ, 0xc0, !PT ;  /* 0x0000004000007812 */ /* 0x000fe200078ec0ff */
[----:B------:R-:W-:Y:S01]  /*0f90*/  IMAD.IADD R12, R11, 0x1, -R12 ;  /* 0x000000010b0c7824 */ /* 0x000fe200078e0a0c */
[----:B------:R-:W-:Y:S01]  /*0fa0*/  SHF.R.S32.HI R9, RZ, 0x5, R9 ;  /* 0x00000005ff097819 */ /* 0x000fe20000011409 */
[----:B------:R-:W-:Y:S01]  /*0fb0*/  IMAD.SHL.U32 R15, R15, 0x20, RZ ;  /* 0x000000200f0f7824 */ /* 0x000fe200078e00ff */
[----:B------:R-:W-:Y:S02]  /*0fc0*/  LOP3.LUT R4, R26, 0x18, R5, 0xf8, !PT ;  /* 0x000000181a047812 */ /* 0x000fe400078ef805 */
[----:B------:R-:W-:Y:S02]  /*0fd0*/  SHF.R.U32.HI R21, RZ, 0x3, R26 ;  /* 0x00000003ff157819 */ /* 0x000fe4000001161a */
[--C-:B------:R-:W-:Y:S02]  /*0fe0*/  LOP3.LUT R2, R0, 0x8, R3.reuse, 0xf8, !PT ;  /* 0x0000000800027812 */ /* 0x100fe400078ef803 */
[----:B------:R-:W-:Y:S01]  /*0ff0*/  SHF.R.U32.HI R5, RZ, 0x3, R0 ;  /* 0x00000003ff057819 */ /* 0x000fe20000011600 */
[----:B------:R-:W-:Y:S01]  /*1000*/  IMAD.U32 R0, R20, 0x20, R3 ;  /* 0x0000002014007824 */ /* 0x000fe200078e0003 */
[----:B------:R-:W-:Y:S01]  /*1010*/  STL [R1+0x54], R26 ;  /* 0x0000541a01007387 */ /* 0x000fe20000100800 */
[----:B------:R-:W-:Y:S01]  /*1020*/  IMAD R9, R9, 0x10, R12 ;  /* 0x0000001009097824 */ /* 0x000fe200078e020c */
[----:B------:R-:W-:-:S02]  /*1030*/  LOP3.LUT R2, R2, R5, RZ, 0x3c, !PT ;  /* 0x0000000502027212 */ /* 0x000fc400078e3cff */
[----:B------:R-:W-:Y:S01]  /*1040*/  STL [R1+0x5c], R15 ;  /* 0x00005c0f01007387 */ /* 0x000fe20000100800 */
[----:B------:R-:W-:Y:S01]  /*1050*/  LOP3.LUT R11, R4, R21, RZ, 0x3c, !PT ;  /* 0x00000015040b7212 */ /* 0x000fe200078e3cff */
[----:B------:R-:W-:Y:S02]  /*1060*/  IMAD R4, R8, 0x40, R9 ;  /* 0x0000004008047824 */ /* 0x000fe400078e0209 */
[----:B------:R-:W-:Y:S01]  /*1070*/  STL [R1+0x58], R21 ;  /* 0x0000581501007387 */ /* 0x000fe20000100800 */
[----:B------:R-:W-:-:S03]  /*1080*/  IADD3 R7, R2, R7, RZ ;  /* 0x0000000702077210 */ /* 0x000fc60007ffe0ff */
[----:B------:R2:W-:Y:S01]  /*1090*/  STL [R1+0xec], R0 ;  /* 0x0000ec0001007387 */ /* 0x0005e20000100800 */
[----:B------:R-:W-:Y:S01]  /*10a0*/  VIADD R2, R16, 0xda00 ;  /* 0x0000da0010027836 */ /* 0x000fe20000000000 */
[----:B------:R-:W-:Y:S01]  /*10b0*/  LOP3.LUT R10, R10, 0x7ffffffc, RZ, 0xc0, !PT ;  /* 0x7ffffffc0a0a7812 */ /* 0x000fe200078ec0ff */
[----:B------:R-:W-:Y:S01]  /*10c0*/  VIADD R5, R24, 0x20 ;  /* 0x0000002018057836 */ /* 0x000fe20000000000 */
[----:B------:R-:W-:Y:S01]  /*10d0*/  STL [R1+0xe4], R4 ;  /* 0x0000e40401007387 */ /* 0x000fe20000100800 */
[----:B------:R-:W-:Y:S02]  /*10e0*/  IMAD.SHL.U32 R22, R22, 0x8, RZ ;  /* 0x0000000816167824 */ /* 0x000fe400078e00ff */
[----:B------:R-:W-:Y:S02]  /*10f0*/  VIADD R3, R24, 0x8 ;  /* 0x0000000818037836 */ /* 0x000fe40000000000 */
[----:B------:R-:W-:-:S04]  /*1100*/  IMAD.IADD R10, R27, 0x1, -R10 ;  /* 0x000000011b0a7824 */ /* 0x000fc800078e0a0a */
[----:B------:R-:W-:-:S04]  /*1110*/  IMAD.SHL.U32 R9, R10, 0x2, RZ ;  /* 0x000000020a097824 */ /* 0x000fc800078e00ff */
[C---:B------:R-:W-:Y:S02]  /*1120*/  VIADD R8, R9.reuse, 0x8 ;  /* 0x0000000809087836 */ /* 0x040fe40000000000 */
[C---:B------:R-:W-:Y:S02]  /*1130*/  VIADD R6, R9.reuse, 0x10 ;  /* 0x0000001009067836 */ /* 0x040fe40000000000 */
[----:B------:R-:W-:Y:S01]  /*1140*/  VIADD R10, R9, 0x28 ;  /* 0x00000028090a7836 */ /* 0x000fe20000000000 */
[----:B------:R-:W-:-:S05]  /*1150*/  SHF.R.S32.HI R18, RZ, 0x5, R18 ;  /* 0x00000005ff127819 */ /* 0x000fca0000011412 */
[----:B------:R-:W-:-:S04]  /*1160*/  IMAD R18, R18, 0x1800, R15 ;  /* 0x0000180012127824 */ /* 0x000fc800078e020f */
[----:B------:R-:W-:Y:S02]  /*1170*/  IMAD.IADD R11, R18, 0x1, R11 ;  /* 0x00000001120b7824 */ /* 0x000fe400078e020b */
[----:B------:R-:W-:Y:S02]  /*1180*/  IMAD.MOV.U32 R156, RZ, RZ, RZ ;  /* 0x000000ffff9c7224 */ /* 0x000fe400078e00ff */
[----:B------:R-:W-:Y:S02]  /*1190*/  IMAD.MOV.U32 R145, RZ, RZ, RZ ;  /* 0x000000ffff917224 */ /* 0x000fe400078e00ff */
[----:B------:R-:W-:Y:S01]  /*11a0*/  IMAD R18, R7, 0x2, R16 ;  /* 0x0000000207127824 */ /* 0x000fe200078e0210 */
[----:B--2---:R-:W-:-:S05]  /*11b0*/  LOP3.LUT R0, R17, 0x1, RZ, 0xfc, !PT ;  /* 0x0000000111007812 */ /* 0x004fca00078efcff */
[----:B------:R0:W-:Y:S04]  /*11c0*/  STL [R1+0x50], R0 ;  /* 0x0000500001007387 */ /* 0x0001e80000100800 */
[----:B------:R-:W-:Y:S04]  /*11d0*/  STL [R1+0xa4], RZ ;  /* 0x0000a4ff01007387 */ /* 0x000fe80000100800 */
[----:B------:R-:W-:Y:S01]  /*11e0*/  STL [R1+0xc8], R2 ;  /* 0x0000c80201007387 */ /* 0x000fe20000100800 */
[----:B0-----:R-:W-:-:S03]  /*11f0*/  SHF.R.S32.HI R0, RZ, 0x1f, R144 ;  /* 0x0000001fff007819 */ /* 0x001fc60000011490 */
[----:B------:R-:W-:Y:S01]  /*1200*/  STL [R1+0x60], RZ ;  /* 0x000060ff01007387 */ /* 0x000fe20000100800 */
[----:B------:R-:W-:-:S03]  /*1210*/  LOP3.LUT R0, R26, 0x8, R22, 0xf8, !PT ;  /* 0x000000081a007812 */ /* 0x000fc600078ef816 */
[----:B------:R0:W-:Y:S01]  /*1220*/  STL [R1+0x68], R5 ;  /* 0x0000680501007387 */ /* 0x0001e20000100800 */
[----:B------:R-:W-:-:S03]  /*1230*/  LOP3.LUT R0, R0, R21, RZ, 0x3c, !PT ;  /* 0x0000001500007212 */ /* 0x000fc600078e3cff */
[----:B------:R1:W-:Y:S01]  /*1240*/  STL [R1+0x6c], R3 ;  /* 0x00006c0301007387 */ /* 0x0003e20000100800 */
[C---:B0-----:R-:W-:Y:S02]  /*1250*/  VIADD R5, R24.reuse, 0x18 ;  /* 0x0000001818057836 */ /* 0x041fe40000000000 */
[----:B-1----:R-:W-:-:S03]  /*1260*/  VIADD R3, R24, 0x28 ;  /* 0x0000002818037836 */ /* 0x002fc60000000000 */
[----:B------:R0:W-:Y:S04]  /*1270*/  STL [R1+0x70], R5 ;  /* 0x0000700501007387 */ /* 0x0001e80000100800 */
[----:B------:R-:W-:Y:S04]  /*1280*/  STL [R1+0x8c], R9 ;  /* 0x00008c0901007387 */ /* 0x000fe80000100800 */
[----:B------:R1:W-:Y:S01]  /*1290*/  STL [R1+0x74], R3 ;  /* 0x0000740301007387 */ /* 0x0003e20000100800 */
[----:B0-----:R-:W-:-:S03]  /*12a0*/  VIADD R5, R9, 0x18 ;  /* 0x0000001809057836 */ /* 0x001fc60000000000 */
[----:B------:R-:W-:Y:S01]  /*12b0*/  STL [R1+0xc0], R8 ;  /* 0x0000c00801007387 */ /* 0x000fe20000100800 */
[----:B-1----:R-:W-:Y:S02]  /*12c0*/  VIADD R3, R9, 0x20 ;  /* 0x0000002009037836 */ /* 0x002fe40000000000 */
[----:B------:R-:W-:Y:S01]  /*12d0*/  IMAD.IADD R9, R15, 0x1, R0 ;  /* 0x000000010f097824 */ /* 0x000fe200078e0200 */
[----:B------:R0:W-:Y:S01]  /*12e0*/  STL [R1+0xbc], R6 ;  /* 0x0000bc0601007387 */ /* 0x0001e20000100800 */
[----:B------:R-:W-:-:S03]  /*12f0*/  SHF.R.S32.HI R0, RZ, 0x1f, R8 ;  /* 0x0000001fff007819 */ /* 0x000fc60000011408 */
[----:B------:R-:W-:Y:S04]  /*1300*/  STL [R1+0xac], R10 ;  /* 0x0000ac0a01007387 */ /* 0x000fe80000100800 */
[----:B------:R1:W-:Y:S01]  /*1310*/  STL [R1+0xb8], R5 ;  /* 0x0000b80501007387 */ /* 0x0003e20000100800 */
[----:B0-----:R-:W-:-:S03]  /*1320*/  SHF.R.S32.HI R6, RZ, 0x1f, R6 ;  /* 0x0000001fff067819 */ /* 0x001fc60000011406 */
[----:B------:R-:W-:Y:S04]  /*1330*/  STL [R1+0x88], R9 ;  /* 0x0000880901007387 */ /* 0x000fe80000100800 */
[----:B------:R-:W-:Y:S01]  /*1340*/  STL [R1+0xb4], R3 ;  /* 0x0000b40301007387 */ /* 0x000fe20000100800 */
[----:B-1----:R-:W-:-:S03]  /*1350*/  SHF.R.S32.HI R5, RZ, 0x1f, R5 ;  /* 0x0000001fff057819 */ /* 0x002fc60000011405 */
[----:B------:R0:W-:Y:S01]  /*1360*/  STL [R1+0xdc], R0 ;  /* 0x0000dc0001007387 */ /* 0x0001e20000100800 */
[----:B------:R-:W-:-:S03]  /*1370*/  IMAD R2, R11, 0x2, R2 ;  /* 0x000000020b027824 */ /* 0x000fc600078e0202 */
[----:B------:R-:W-:Y:S01]  /*1380*/  STL [R1+0xd8], R6 ;  /* 0x0000d80601007387 */ /* 0x000fe20000100800 */
[----:B0-----:R-:W-:-:S03]  /*1390*/  SHF.R.S32.HI R0, RZ, 0x1f, R3 ;  /* 0x0000001fff007819 */ /* 0x001fc60000011403 */
[----:B------:R-:W-:Y:S04]  /*13a0*/  STL [R1+0xd4], R5 ;  /* 0x0000d40501007387 */ /* 0x000fe80000100800 */
[----:B------:R0:W-:Y:S04]  /*13b0*/  STL [R1+0xd0], R0 ;  /* 0x0000d00001007387 */ /* 0x0001e80000100800 */
[----:B------:R1:W-:Y:S01]  /*13c0*/  STL [R1+0xe0], R2 ;  /* 0x0000e00201007387 */ /* 0x0003e20000100800 */
[----:B0-----:R-:W-:-:S05]  /*13d0*/  IMAD R0, R13, 0x8, R4 ;  /* 0x000000080d007824 */ /* 0x001fca00078e0204 */
[----:B------:R1:W-:Y:S01]  /*13e0*/  STL [R1+0xe8], R0 ;  /* 0x0000e80001007387 */ /* 0x0003e20000100800 */
[----:B------:R-:W-:-:S07]  /*13f0*/  IMAD.MOV.U32 R17, RZ, RZ, RZ ;  /* 0x000000ffff117224 */ /* 0x000fce00078e00ff */
.L_x_9906:
[----:B012-4-:R-:W0:Y:S02]  /*1400*/  LDC.64 R2, c[0x0][0xc88] ;  /* 0x00032200ff027b82 */ /* 0x017e240000000a00 */
        /* <DEDUP_REMOVED lines=9> */
[----:B------:R-:W-:Y:S01]  /*14a0*/  IMAD.MOV.U32 R71, RZ, RZ, RZ ;  /* 0x000000ffff477224 */ /* 0x000fe200078e00ff */
[----:B------:R-:W-:-:S02]  /*14b0*/  ISETP.NE.AND.EX P1, PT, RZ, UR5, PT, P1 ;  /* 0x00000005ff007c0c */ /* 0x000fc4000bf25310 */
[----:B------:R-:W-:Y:S02]  /*14c0*/  ISETP.NE.AND.EX P0, PT, RZ, UR7, PT, P0 ;  /* 0x00000007ff007c0c */ /* 0x000fe4000bf05300 */
[----:B--2---:R-:W-:Y:S01]  /*14d0*/  SHF.R.S32.HI R0, RZ, 0x1f, R27 ;  /* 0x0000001fff007819 */ /* 0x004fe2000001141b */
[----:B------:R-:W-:-:S08]  /*14e0*/  IMAD.SHL.U32 R29, R27, 0x4, RZ ;  /* 0x000000041b1d7824 */ /* 0x000fd000078e00ff */
[C---:B------:R-:W-:Y:S01]  /*14f0*/  @P1 LEA R4, P2, R27.reuse, UR4, 0x2 ;  /* 0x000000041b041c11 */ /* 0x040fe2000f8410ff */
[----:B------:R0:W-:Y:S01]  /*1500*/  STL [R1+0x98], R27 ;  /* 0x0000981b01007387 */ /* 0x0001e20000100800 */
[C-C-:B------:R-:W-:Y:S02]  /*1510*/  SHF.L.U64.HI R28, R27.reuse, 0x2, R0.reuse ;  /* 0x000000021b1c7819 */ /* 0x140fe40000010200 */
[----:B------:R-:W-:Y:S01]  /*1520*/  @P1 LEA.HI.X R5, R27, UR5, R0, 0x2, P2 ;  /* 0x000000051b051c11 */ /* 0x000fe200090f1400 */
[----:B------:R-:W-:Y:S01]  /*1530*/  ULDC UR4, c[0x0][0x288] ;  /* 0x0000a20000047ab9 */ /* 0x000fe20000000800 */
[----:B------:R-:W-:Y:S01]  /*1540*/  ISETP.NE.U32.AND P2, PT, RZ, UR8, PT ;  /* 0x00000008ff007c0c */ /* 0x000fe2000bf45070 */
[----:B------:R0:W-:Y:S01]  /*1550*/  STL [R1+0xc4], R0 ;  /* 0x0000c40001007387 */ /* 0x0001e20000100800 */
[C---:B------:R-:W-:Y:S02]  /*1560*/  IADD3 R8, P3, R29.reuse, UR6, RZ ;  /* 0x000000061d087c10 */ /* 0x040fe4000ff7e0ff */
[----:B------:R-:W-:Y:S01]  /*1570*/  ISETP.NE.AND.EX P2, PT, RZ, UR9, PT, P2 ;  /* 0x00000009ff007c0c */ /* 0x000fe2000bf45320 */
[----:B------:R0:W5:Y:S01]  /*1580*/  @P1 LDG.E R11, desc[UR60][R4.64] ;  /* 0x0000003c040b1981 */ /* 0x000162000c1e1900 */
[----:B------:R-:W-:Y:S01]  /*1590*/  IMAD.U32 R112, RZ, RZ, UR4 ;  /* 0x00000004ff707e24 */ /* 0x000fe2000f8e00ff */
[C---:B------:R-:W-:Y:S01]  /*15a0*/  IADD3.X R9, R28.reuse, UR7, RZ, P3, !PT ;  /* 0x000000071c097c10 */ /* 0x040fe20009ffe4ff */
[----:B------:R-:W-:Y:S01]  /*15b0*/  ULDC.64 UR4, c[0x0][0x418] ;  /* 0x0001060000047ab9 */ /* 0x000fe20000000a00 */
[----:B------:R0:W-:Y:S04]  /*15c0*/  STL [R1+0x9c], R29 ;  /* 0x00009c1d01007387 */ /* 0x0001e80000100800 */
[----:B------:R0:W5:Y:S04]  /*15d0*/  @P0 LDG.E R71, desc[UR60][R8.64] ;  /* 0x0000003c08470981 */ /* 0x000168000c1e1900 */
[----:B------:R-:W-:Y:S01]  /*15e0*/  @P2 IADD3 R6, P1, R29, UR8, RZ ;  /* 0x000000081d062c10 */ /* 0x000fe2000ff3e0ff */
[----:B------:R-:W-:Y:S01]  /*15f0*/  UISETP.NE.U32.AND UP0, UPT, UR4, URZ, UPT ;  /* 0x0000003f0400728c */ /* 0x000fe2000bf05070 */
[----:B------:R0:W-:Y:S02]  /*1600*/  STL [R1+0xa0], R28 ;  /* 0x0000a01c01007387 */ /* 0x0001e40000100800 */
[----:B------:R-:W-:Y:S01]  /*1610*/  @P2 IADD3.X R7, R28, UR9, RZ, P1, !PT ;  /* 0x000000091c072c10 */ /* 0x000fe20008ffe4ff */
[----:B------:R-:W-:-:S04]  /*1620*/  ULDC UR4, c[0x0][0x424] ;  /* 0x0001090000047ab9 */ /* 0x000fc80000000800 */
[----:B------:R0:W5:Y:S01]  /*1630*/  @P2 LDG.E R112, desc[UR60][R6.64] ;  /* 0x0000003c06702981 */ /* 0x000162000c1e1900 */
        /* <DEDUP_REMOVED lines=17> */
.L_x_9761:
[C---:B------:R-:W-:Y:S01]  /*1750*/  LOP3.LUT R32, R110.reuse, 0xffff, RZ, 0xc0, !PT ;  /* 0x0000ffff6e207812 */ /* 0x040fe200078ec0ff */
[----:B------:R-:W-:Y:S01]  /*1760*/  ULDC.64 UR4, c[0x0][0xa20] ;  /* 0x0002880000047ab9 */ /* 0x000fe20000000a00 */
[----:B------:R0:W-:Y:S01]  /*1770*/  STL [R1+0xa8], R109 ;  /* 0x0000a86d01007387 */ /* 0x0001e20000100800 */
[----:B------:R-:W-:Y:S02]  /*1780*/  ISETP.NE.U32.AND P1, PT, RZ, UR4, PT ;  /* 0x00000004ff007c0c */ /* 0x000fe4000bf25070 */
[C---:B------:R-:W-:Y:S01]  /*1790*/  LOP3.LUT R3, R110.reuse, 0xff000000, RZ, 0xc0, !PT ;  /* 0xff0000006e037812 */ /* 0x040fe200078ec0ff */
[----:B------:R0:W-:Y:S01]  /*17a0*/  STL [R1+0x90], R32 ;  /* 0x0000902001007387 */ /* 0x0001e20000100800 */
[----:B------:R-:W-:Y:S02]  /*17b0*/  ISETP.NE.AND.EX P1, PT, RZ, UR5, PT, P1 ;  /* 0x00000005ff007c0c */ /* 0x000fe4000bf25310 */
[----:B------:R-:W-:Y:S02]  /*17c0*/  LOP3.LUT R0, R110, 0xff0000, RZ, 0xc0, !PT ;  /* 0x00ff00006e007812 */ /* 0x000fe400078ec0ff */
[----:B------:R-:W-:-:S04]  /*17d0*/  SHF.R.U32.HI R3, RZ, 0x8, R3 ;  /* 0x00000008ff037819 */ /* 0x000fc80000011603 */
[----:B------:R-:W-:-:S05]  /*17e0*/  LEA.HI R10, R0, R3, RZ, 0x10 ;  /* 0x00000003000a7211 */ /* 0x000fca00078f80ff */
[----:B0-----:R-:W-:Y:S05]  /*17f0*/  @!P1 BRA `(.L_x_9762) ;  /* 0x0000000000109947 */ /* 0x001fea0003800000 */
[----:B------:R-:W-:-:S04]  /*1800*/  IADD3 R4, P0, R29, UR4, RZ ;  /* 0x000000041d047c10 */ /* 0x000fc8000ff1e0ff */
[----:B------:R-:W-:-:S05]  /*1810*/  IADD3.X R5, R28, UR5, RZ, P0, !PT ;  /* 0x000000051c057c10 */ /* 0x000fca00087fe4ff */
[----:B------:R0:W5:Y:S01]  /*1820*/  LDG.E R26, desc[UR60][R4.64] ;  /* 0x0000003c041a7981 */ /* 0x000162000c1e1900 */
[----:B------:R-:W-:Y:S05]  /*1830*/  BRA `(.L_x_9763) ;  /* 0x0000000000107947 */ /* 0x000fea0003800000 */
.L_x_9762:
[----:B------:R-:W-:Y:S05]  /*1840*/  @!P0 BRA `(.L_x_9763) ;  /* 0x00000000000c8947 */ /* 0x000fea0003800000 */
[----:B------:R-:W2:Y:S04]  /*1850*/  LDG.E R3, desc[UR60][R8.64] ;  /* 0x0000003c08037981 */ /* 0x000ea8000c1e1900 */
[----:B------:R-:W2:Y:S02]  /*1860*/  LDG.E R26, desc[UR60][R8.64+0x4] ;  /* 0x0000043c081a7981 */ /* 0x000ea4000c1e1900 */
[----:B--2---:R-:W-:-:S07]  /*1870*/  IMAD.IADD R26, R26, 0x1, -R3 ;  /* 0x000000011a1a7824 */ /* 0x004fce00078e0a03 */
.L_x_9763:
[----:B------:R-:W-:Y:S02]  /*1880*/  ULDC.64 UR4, c[0x0][0xa10] ;  /* 0x0002840000047ab9 */ /* 0x000fe40000000a00 */
[----:B------:R-:W-:-:S04]  /*1890*/  ISETP.NE.U32.AND P0, PT, RZ, UR4, PT ;  /* 0x00000004ff007c0c */ /* 0x000fc8000bf05070 */
[----:B------:R-:W-:Y:S01]  /*18a0*/  ISETP.NE.AND.EX P0, PT, RZ, UR5, PT, P0 ;  /* 0x00000005ff007c0c */ /* 0x000fe2000bf05300 */
[----:B------:R-:W-:-:S12]  /*18b0*/  ULDC.64 UR4, c[0x0][0xa30] ;  /* 0x00028c0000047ab9 */ /* 0x000fd80000000a00 */
[----:B0-----:R-:W0:Y:S01]  /*18c0*/  @P0 LDC.64 R4, c[0x0][0xa10] ;  /* 0x00028400ff040b82 */ /* 0x001e220000000a00 */
[----:B------:R-:W-:-:S04]  /*18d0*/  ISETP.NE.U32.AND P1, PT, RZ, UR4, PT ;  /* 0x00000004ff007c0c */ /* 0x000fc8000bf25070 */
[----:B------:R-:W-:Y:S01]  /*18e0*/  ISETP.NE.AND.EX P1, PT, RZ, UR5, PT, P1 ;  /* 0x00000005ff007c0c */ /* 0x000fe2000bf25310 */
[----:B0-----:R-:W-:-:S05]  /*18f0*/  @P0 IMAD.WIDE R4, R27, 0x4, R4 ;  /* 0x000000041b040825 */ /* 0x001fca00078e0204 */
[----:B------:R-:W2:Y:S04]  /*1900*/  @P0 LDG.E R0, desc[UR60][R4.64] ;  /* 0x0000003c04000981 */ /* 0x000ea8000c1e1900 */
[----:B------:R-:W2:Y:S03]  /*1910*/  @P0 LDG.E R3, desc[UR60][R4.64+0x4] ;  /* 0x0000043c04030981 */ /* 0x000ea6000c1e1900 */
[----:B------:R-:W-:Y:S02]  /*1920*/  @P1 IADD3 R6, P2, R29, UR4, RZ ;  /* 0x000000041d061c10 */ /* 0x000fe4000ff5e0ff */
[----:B-----5:R-:W-:Y:S02]  /*1930*/  MOV R107, R26 ;  /* 0x0000001a006b7202 */ /* 0x020fe40000000f00 */
[----:B------:R-:W-:-:S05]  /*1940*/  @P1 IADD3.X R7, R28, UR5, RZ, P2, !PT ;  /* 0x000000051c071c10 */ /* 0x000fca00097fe4ff */
[----:B------:R0:W5:Y:S01]  /*1950*/  @P1 LDG.E R107, desc[UR60][R6.64] ;  /* 0x0000003c066b1981 */ /* 0x000162000c1e1900 */
[----:B------:R-:W-:Y:S01]  /*1960*/  LOP3.LUT R12, R10, 0xff, RZ, 0xc0, !PT ;  /* 0x000000ff0a0c7812 */ /* 0x000fe200078ec0ff */
[----:B------:R-:W-:Y:S01]  /*1970*/  IMAD.IADD R11, R26, 0x1, -R11 ;  /* 0x000000011a0b7824 */ /* 0x000fe200078e0a0b */
[----:B------:R-:W-:Y:S01]  /*1980*/  SHF.R.U32.HI R8, RZ, 0x10, R10 ;  /* 0x00000010ff087819 */ /* 0x000fe2000001160a */
[----:B------:R-:W-:Y:S01]  /*1990*/  BSSY B0, `(.L_x_9764) ;  /* 0x000002b000007945 */ /* 0x000fe20003800000 */
[----:B------:R-:W-:Y:S01]  /*19a0*/  LOP3.LUT R19, R19, 0xfffffffb, RZ, 0xc0, !PT ;  /* 0xfffffffb13137812 */ /* 0x000fe200078ec0ff */
[----:B------:R0:W-:Y:S04]  /*19b0*/  STL [R1+0xb0], R12 ;  /* 0x0000b00c01007387 */ /* 0x0001e80000100800 */
[----:B------:R0:W-:Y:S01]  /*19c0*/  STL [R1+0x94], R8 ;  /* 0x0000940801007387 */ /* 0x0001e20000100800 */
[----:B--2---:R-:W-:-:S04]  /*19d0*/  @P0 IMAD.IADD R2, R3, 0x1, -R0 ;  /* 0x0000000103020824 */ /* 0x004fc800078e0a00 */
[----:B------:R-:W-:-:S04]  /*19e0*/  IMAD.IADD R116, R11, 0x1, R2 ;  /* 0x000000010b747824 */ /* 0x000fc800078e0202 */
[C---:B------:R-:W-:Y:S01]  /*19f0*/  VIADD R0, R116.reuse, 0x8f ;  /* 0x0000008f74007836 */ /* 0x040fe20000000000 */
[----:B------:R-:W-:-:S03]  /*1a00*/  ISETP.GE.AND P3, PT, R116, 0x1, PT ;  /* 0x000000017400780c */ /* 0x000fc60003f66270 */
[----:B------:R-:W-:-:S05]  /*1a10*/  IMAD.HI R0, R0, 0x38e38e39, RZ ;  /* 0x38e38e3900007827 */ /* 0x000fca00078e02ff */
[----:B------:R-:W-:-:S04]  /*1a20*/  SHF.R.U32.HI R111, RZ, 0x1f, R0 ;  /* 0x0000001fff6f7819 */ /* 0x000fc80000011600 */
[----:B------:R-:W-:Y:S01]  /*1a30*/  LEA.HI.SX32 R111, R0, R111, 0x1b ;  /* 0x0000006f006f7211 */ /* 0x000fe200078fdaff */
[----:B------:R-:W-:Y:S01]  /*1a40*/  IMAD.MOV.U32 R0, RZ, RZ, RZ ;  /* 0x000000ffff007224 */ /* 0x000fe200078e00ff */
[----:B------:R-:W-:Y:S01]  /*1a50*/  @P3 LOP3.LUT R19, R19, 0x4, RZ, 0xfc, !PT ;  /* 0x0000000413133812 */ /* 0x000fe200078efcff */
[----:B0-----:R-:W-:Y:S06]  /*1a60*/  @!P3 BRA `(.L_x_9765) ;  /* 0x000000000074b947 */ /* 0x001fec0003800000 */
        /* <DEDUP_REMOVED lines=29> */
.L_x_9765:
[----:B------:R-:W-:Y:S05]  /*1c40*/  BSYNC B0 ;  /* 0x0000000000007941 */ /* 0x000fea0003800000 */
.L_x_9764:
[----:B------:R-:W-:-:S05]  /*1c50*/  IMAD R3, R12, R0, RZ ;  /* 0x000000000c037224 */ /* 0x000fca00078e02ff */
[C---:B------:R-:W-:Y:S01]  /*1c60*/  VIADDMNMX R0, R3.reuse, R0, R111, PT ;  /* 0x0000000003007246 */ /* 0x040fe2000380016f */
[----:B------:R-:W-:-:S04]  /*1c70*/  IMAD R3, R3, 0x90, -R11 ;  /* 0x0000009003037824 */ /* 0x000fc800078e0a0b */
[----:B------:R-:W-:Y:S01]  /*1c80*/  IMAD R5, R0, 0x90, -R11 ;  /* 0x0000009000057824 */ /* 0x000fe200078e0a0b */
[----:B------:R-:W-:-:S04]  /*1c90*/  VIMNMX R3, RZ, R3, !PT ;  /* 0x00000003ff037248 */ /* 0x000fc80007fe0100 */
[----:B------:R-:W-:Y:S01]  /*1ca0*/  VIMNMX R0, R5, R2, PT ;  /* 0x0000000205007248 */ /* 0x000fe20003fe0100 */
[----:B------:R-:W-:-:S03]  /*1cb0*/  IMAD.WIDE.U32 R84, R3, 0x38e38e39, RZ ;  /* 0x38e38e3903547825 */ /* 0x000fc600078e00ff */
        /* <DEDUP_REMOVED lines=30> */
.L_x_9768:
[----:B------:R-:W-:Y:S05]  /*1ea0*/  BSYNC B6 ;  /* 0x0000000000067941 */ /* 0x000fea0003800000 */
.L_x_9767:
        /* <DEDUP_REMOVED lines=20> */
.L_x_9770:
[----:B------:R-:W-:Y:S05]  /*1ff0*/  BSYNC B6 ;  /* 0x0000000000067941 */ /* 0x000fea0003800000 */
.L_x_9769:
[----:B------:R-:W-:Y:S01]  /*2000*/  ULDC.64 UR4, c[0x0][0x9f8] ;  /* 0x00027e0000047ab9 */ /* 0x000fe20000000a00 */
[----:B------:R-:W-:Y:S01]  /*2010*/  IMAD.MOV.U32 R0, RZ, RZ, R27 ;  /* 0x000000ffff007224 */ /* 0x000fe200078e001b */
[----:B------:R-:W-:Y:S01]  /*2020*/  ISETP.NE.U32.AND P0, PT, RZ, UR4, PT ;  /* 0x00000004ff007c0c */ /* 0x000fe2000bf05070 */
[----:B------:R-:W0:Y:S01]  /*2030*/  S2R R20, SR_TID.X ;  /* 0x0000000000147919 */ /* 0x000e220000002100 */
[----:B------:R-:W1:Y:S02]  /*2040*/  LDC.64 R30, c[0x0][0x300] ;  /* 0x0000c000ff1e7b82 */ /* 0x000e640000000a00 */
[----:B------:R-:W-:Y:S01]  /*2050*/  ISETP.NE.AND.EX P0, PT, RZ, UR5, PT, P0 ;  /* 0x00000005ff007c0c */ /* 0x000fe2000bf05300 */
[----:B------:R-:W-:Y:S01]  /*2060*/  IMAD.IADD R71, R71, 0x1, R26 ;  /* 0x0000000147477824 */ /* 0x000fe200078e021a */
[----:B------:R-:W2:Y:S04]  /*2070*/  LDL.64 R42, [R1+0x48] ;  /* 0x00004800012a7983 */ /* 0x000ea80000100a00 */
[----:B------:R-:W2:Y:S01]  /*2080*/  LDL.64 R40, [R1+0x48] ;  /* 0x0000480001287983 */ /* 0x000ea20000100a00 */
[----:B------:R-:W-:Y:S01]  /*2090*/  SHF.R.S32.HI R23, RZ, 0x1f, R22 ;  /* 0x0000001fff177819 */ /* 0x000fe20000011416 */
[----:B------:R-:W3:Y:S02]  /*20a0*/  LDC.64 R68, c[0x0][0x408] ;  /* 0x00010200ff447b82 */ /* 0x000ee40000000a00 */
[----:B------:R-:W4:Y:S03]  /*20b0*/  LDL R37, [R1+0x58] ;  /* 0x0000580001257983 */ /* 0x000f260000100800 */
[----:B------:R-:W-:Y:S01]  /*20c0*/  @P0 IADD3 R4, P1, R29, UR4, RZ ;  /* 0x000000041d040c10 */ /* 0x000fe2000ff3e0ff */
[----:B------:R-:W4:Y:S01]  /*20d0*/  LDL R38, [R1+0x5c] ;  /* 0x00005c0001267983 */ /* 0x000f220000100800 */
[----:B------:R-:W-:Y:S01]  /*20e0*/  SHF.R.S32.HI R34, RZ, 0x1f, R144 ;  /* 0x0000001fff227819 */ /* 0x000fe20000011490 */
[----:B------:R-:W3:Y:S01]  /*20f0*/  LDC.64 R76, c[0x0][0x3f8] ;  /* 0x0000fe00ff4c7b82 */ /* 0x000ee20000000a00 */
[----:B------:R-:W-:Y:S01]  /*2100*/  @P0 IADD3.X R5, R28, UR5, RZ, P1, !PT ;  /* 0x000000051c050c10 */ /* 0x000fe20008ffe4ff */
[----:B------:R-:W-:-:S04]  /*2110*/  ULDC.64 UR4, c[0x0][0xa08] ;  /* 0x0002820000047ab9 */ /* 0x000fc80000000a00 */
[----:B------:R0:W3:Y:S01]  /*2120*/  @P0 LDG.E R0, desc[UR60][R4.64] ;  /* 0x0000003c04000981 */ /* 0x0000e2000c1e1900 */
[----:B------:R-:W-:Y:S01]  /*2130*/  SHF.R.S32.HI R11, RZ, 0x1f, R71 ;  /* 0x0000001fff0b7819 */ /* 0x000fe20000011447 */
[-C--:B-1----:R-:W-:Y:S01]  /*2140*/  IMAD.WIDE.U32 R6, R71, R30.reuse, RZ ;  /* 0x0000001e47067225 */ /* 0x082fe200078e00ff */
[----:B------:R-:W-:Y:S01]  /*2150*/  ISETP.NE.U32.AND P0, PT, RZ, UR4, PT ;  /* 0x00000004ff007c0c */ /* 0x000fe2000bf05070 */
[----:B------:R-:W1:Y:S02]  /*2160*/  LDC R13, c[0x0][0x3f4] ;  /* 0x0000fd00ff0d7b82 */ /* 0x000e640000000800 */
[----:B------:R-:W-:Y:S01]  /*2170*/  IMAD R8, R11, R30, RZ ;  /* 0x0000001e0b087224 */ /* 0x000fe200078e02ff */
[----:B0-----:R-:W-:Y:S01]  /*2180*/  SHF.R.U32.HI R36, RZ, 0x7, R20 ;  /* 0x00000007ff247819 */ /* 0x001fe20000011614 */
[----:B------:R-:W-:Y:S01]  /*2190*/  VIADD R9, R20, 0xffffff80 ;  /* 0xffffff8014097836 */ /* 0x000fe20000000000 */
[----:B------:R-:W-:Y:S01]  /*21a0*/  ISETP.NE.AND.EX P0, PT, RZ, UR5, PT, P0 ;  /* 0x00000005ff007c0c */ /* 0x000fe2000bf05300 */
[----:B------:R-:W-:Y:S01]  /*21b0*/  IMAD R3, R71, R31, R8 ;  /* 0x0000001f47037224 */ /* 0x000fe200078e0208 */
[----:B------:R-:W-:Y:S01]  /*21c0*/  ULDC.64 UR4, c[0x0][0x308] ;  /* 0x0000c20000047ab9 */ /* 0x000fe20000000a00 */
[----:B------:R-:W-:-:S02]  /*21d0*/  ISETP.NE.AND P6, PT, R36, 0x1, PT ;  /* 0x000000012400780c */ /* 0x000fc40003fc5270 */
[----:B------:R-:W-:Y:S01]  /*21e0*/  SHF.R.S32.HI R8, RZ, 0x1f, R9 ;  /* 0x0000001fff087819 */ /* 0x000fe20000011409 */
[----:B------:R-:W-:-:S03]  /*21f0*/  IMAD.IADD R7, R7, 0x1, R3 ;  /* 0x0000000107077824 */ /* 0x000fc600078e0203 */
[----:B------:R-:W-:-:S04]  /*2200*/  LEA.HI R8, R8, R9, RZ, 0x2 ;  /* 0x0000000908087211 */ /* 0x000fc800078f10ff */
[--C-:B------:R-:W-:Y:S02]  /*2210*/  SHF.R.S32.HI R78, RZ, 0x2, R8.reuse ;  /* 0x00000002ff4e7819 */ /* 0x100fe40000011408 */
[----:B------:R-:W-:-:S04]  /*2220*/  SHF.R.S32.HI R5, RZ, 0x1f, R8 ;  /* 0x0000001fff057819 */ /* 0x000fc80000011408 */
[----:B------:R-:W-:Y:S01]  /*2230*/  LEA.HI R8, R5, R78, RZ, 0x2 ;  /* 0x0000004e05087211 */ /* 0x000fe200078f10ff */
[----:B------:R-:W-:-:S04]  /*2240*/  IMAD.WIDE.U32 R4, R32, UR4, R6 ;  /* 0x0000000420047c25 */ /* 0x000fc8000f8e0006 */
[----:B------:R-:W-:Y:S01]  /*2250*/  IMAD R5, R32, UR5, R5 ;  /* 0x0000000520057c24 */ /* 0x000fe2000f8e0205 */
[----:B------:R-:W-:Y:S01]  /*2260*/  ULDC.64 UR4, c[0x0][0x310] ;  /* 0x0000c40000047ab9 */ /* 0x000fe20000000a00 */
[----:B------:R-:W-:-:S04]  /*2270*/  IMAD R6, R34, R30, RZ ;  /* 0x0000001e22067224 */ /* 0x000fc800078e02ff */
[----:B------:R-:W-:Y:S01]  /*2280*/  IMAD R6, R144, R31, R6 ;  /* 0x0000001f90067224 */ /* 0x000fe200078e0206 */
[----:B---3--:R-:W-:Y:S02]  /*2290*/  SHF.R.S32.HI R3, RZ, 0x1f, R0 ;  /* 0x0000001fff037819 */ /* 0x008fe40000011400 */
[----:B------:R-:W-:Y:S02]  /*22a0*/  SEL R21, R0, RZ, !P0 ;  /* 0x000000ff00157207 */ /* 0x000fe40004000000 */
[----:B------:R-:W-:Y:S02]  /*22b0*/  SEL R91, R3, RZ, !P0 ;  /* 0x000000ff035b7207 */ /* 0x000fe40004000000 */
[----:B------:R-:W-:Y:S01]  /*22c0*/  LOP3.LUT R3, R8, 0xfffffffc, RZ, 0xc0, !PT ;  /* 0xfffffffc08037812 */ /* 0x000fe200078ec0ff */
[----:B------:R-:W-:-:S04]  /*22d0*/  IMAD.WIDE.U32 R26, R21, UR4, R4 ;  /* 0x00000004151a7c25 */ /* 0x000fc8000f8e0004 */
[----:B------:R-:W-:Y:S02]  /*22e0*/  IMAD R0, R91, UR4, RZ ;  /* 0x000000045b007c24 */ /* 0x000fe4000f8e02ff */
[----:B------:R-:W-:Y:S02]  /*22f0*/  IMAD.IADD R78, R78, 0x1, -R3 ;  /* 0x000000014e4e7824 */ /* 0x000fe400078e0a03 */
[----:B------:R-:W-:Y:S01]  /*2300*/  IMAD R3, R21, UR5, R0 ;  /* 0x0000000515037c24 */ /* 0x000fe2000f8e0200 */
[----:B------:R-:W-:Y:S05]  /*2310*/  @!P6 WARPSYNC.ALL ;  /* 0x000000000000e948 */ /* 0x000fea0003800000 */
[----:B------:R-:W-:Y:S01]  /*2320*/  ULDC.64 UR4, c[0x0][0x330] ;  /* 0x0000cc0000047ab9 */ /* 0x000fe20000000a00 */
[----:B------:R-:W-:-:S04]  /*2330*/  IMAD.WIDE.U32 R4, R144, R30, R22 ;  /* 0x0000001e90047225 */ /* 0x000fc800078e0016 */
[----:B------:R-:W-:Y:S01]  /*2340*/  IMAD R8, R34, R68, RZ ;  /* 0x0000004422087224 */ /* 0x000fe200078e02ff */
[----:B------:R-:W-:Y:S01]  /*2350*/  IADD3 R97, P0, R26, R4, RZ ;  /* 0x000000041a617210 */ /* 0x000fe20007f1e0ff */
[----:B------:R-:W-:Y:S01]  /*2360*/  IMAD.WIDE.U32 R28, R32, UR4, R22 ;  /* 0x00000004201c7c25 */ /* 0x000fe2000f8e0016 */
[----:B------:R-:W-:Y:S01]  /*2370*/  ULDC UR4, c[0x0][0x2f4] ;  /* 0x0000bd0000047ab9 */ /* 0x000fe20000000800 */
[----:B------:R-:W-:Y:S01]  /*2380*/  LOP3.LUT P2, RZ, R78, 0x2, RZ, 0xc0, !PT ;  /* 0x000000024eff7812 */ /* 0x000fe2000784c0ff */
[----:B------:R-:W-:Y:S01]  /*2390*/  ULDC.64 UR6, c[0x0][0x338] ;  /* 0x0000ce0000067ab9 */ /* 0x000fe20000000a00 */
[----:B------:R-:W-:Y:S02]  /*23a0*/  IMAD R29, R32, UR5, R29 ;  /* 0x00000005201d7c24 */ /* 0x000fe4000f8e021d */
[----:B------:R-:W3:Y:S01]  /*23b0*/  LDL R32, [R1+0x54] ;  /* 0x0000540001207983 */ /* 0x000ee20000100800 */
[----:B------:R-:W-:Y:S02]  /*23c0*/  VIADD R0, R22, 0x10 ;  /* 0x0000001016007836 */ /* 0x000fe40000000000 */
[----:B------:R-:W-:-:S03]  /*23d0*/  IMAD.IADD R3, R27, 0x1, R3 ;  /* 0x000000011b037824 */ /* 0x000fc600078e0203 */
[----:B------:R-:W-:Y:S02]  /*23e0*/  ISETP.GE.AND P1, PT, R0, UR4, PT ;  /* 0x0000000400007c0c */ /* 0x000fe4000bf26270 */
[----:B------:R-:W-:Y:S02]  /*23f0*/  IADD3.X R96, R3, R5, R6, P0, !PT ;  /* 0x0000000503607210 */ /* 0x000fe400007fe406 */
[----:B------:R-:W-:Y:S02]  /*2400*/  SEL R5, RZ, 0xffffffff, P1 ;  /* 0xffffffffff057807 */ /* 0x000fe40000800000 */
[C---:B------:R-:W-:Y:S01]  /*2410*/  ISETP.GE.AND P0, PT, R22.reuse, UR4, PT ;  /* 0x0000000416007c0c */ /* 0x040fe2000bf06270 */
[C---:B------:R-:W-:Y:S02]  /*2420*/  VIADD R4, R22.reuse, 0x20 ;  /* 0x0000002016047836 */ /* 0x040fe40000000000 */
[----:B------:R-:W-:Y:S01]  /*2430*/  IMAD.SHL.U32 R7, R5, 0x2, RZ ;  /* 0x0000000205077824 */ /* 0x000fe200078e00ff */
[----:B------:R-:W-:Y:S01]  /*2440*/  SEL R6, RZ, 0x1, P0 ;  /* 0x00000001ff067807 */ /* 0x000fe20000000000 */
[----:B------:R-:W-:Y:S01]  /*2450*/  VIADD R5, R22, 0x30 ;  /* 0x0000003016057836 */ /* 0x000fe20000000000 */
[----:B------:R-:W-:-:S02]  /*2460*/  ISETP.GE.AND P0, PT, R4, UR4, PT ;  /* 0x0000000404007c0c */ /* 0x000fc4000bf06270 */
[----:B------:R-:W-:Y:S01]  /*2470*/  LOP3.LUT R7, R7, 0x2, R6, 0xe2, !PT ;  /* 0x0000000207077812 */ /* 0x000fe200078ee206 */
[----:B------:R-:W-:Y:S01]  /*2480*/  VIADD R6, R22, 0x40 ;  /* 0x0000004016067836 */ /* 0x000fe20000000000 */
[----:B------:R-:W-:Y:S01]  /*2490*/  ISETP.GE.AND P1, PT, R5, UR4, PT ;  /* 0x0000000405007c0c */ /* 0x000fe2000bf26270 */
[----:B------:R-:W-:Y:S01]  /*24a0*/  IMAD R15, R144, R69, R8 ;  /* 0x00000045900f7224 */ /* 0x000fe200078e0208 */
[----:B------:R-:W-:Y:S02]  /*24b0*/  SEL R8, RZ, 0x4, P0 ;  /* 0x00000004ff087807 */ /* 0x000fe40000000000 */
[----:B------:R-:W-:Y:S02]  /*24c0*/  SEL R9, RZ, 0x8, P1 ;  /* 0x00000008ff097807 */ /* 0x000fe40000800000 */
[----:B------:R-:W-:Y:S02]  /*24d0*/  ISETP.GE.AND P0, PT, R6, UR4, PT ;  /* 0x0000000406007c0c */ /* 0x000fe4000bf06270 */
[----:B------:R-:W-:-:S02]  /*24e0*/  LOP3.LUT R7, R9, R7, R8, 0xfe, !PT ;  /* 0x0000000709077212 */ /* 0x000fc400078efe08 */
[----:B------:R-:W-:Y:S02]  /*24f0*/  SEL R10, RZ, 0x10, P0 ;  /* 0x00000010ff0a7807 */ /* 0x000fe40000000000 */
[----:B-1----:R-:W-:Y:S02]  /*2500*/  ISETP.GE.AND P0, PT, R22, R13, PT ;  /* 0x0000000d1600720c */ /* 0x002fe40003f06270 */
[----:B------:R-:W-:Y:S01]  /*2510*/  LOP3.LUT R10, R7, R10, RZ, 0xfc, !PT ;  /* 0x0000000a070a7212 */ /* 0x000fe200078efcff */
[----:B------:R-:W-:Y:S01]  /*2520*/  IMAD R7, R34, R76, RZ ;  /* 0x0000004c22077224 */ /* 0x000fe200078e02ff */
[----:B------:R-:W-:-:S03]  /*2530*/  LOP3.LUT R19, R19, 0xfffffffd, RZ, 0xc0, !PT ;  /* 0xfffffffd13137812 */ /* 0x000fc600078ec0ff */
[----:B------:R-:W-:Y:S01]  /*2540*/  IMAD R33, R144, R77, R7 ;  /* 0x0000004d90217224 */ /* 0x000fe200078e0207 */
[----:B------:R-:W-:Y:S02]  /*2550*/  SEL R7, R13, RZ, P0 ;  /* 0x000000ff0d077207 */ /* 0x000fe40000000000 */
[----:B------:R-:W-:Y:S01]  /*2560*/  @P2 LOP3.LUT R19, R19, 0x2, RZ, 0xfc, !PT ;  /* 0x0000000213132812 */ /* 0x000fe200078efcff */
[----:B--2---:R-:W-:Y:S01]  /*2570*/  IMAD.MOV.U32 R40, RZ, RZ, R42 ;  /* 0x000000ffff287224 */ /* 0x004fe200078e002a */
[-C--:B------:R-:W-:Y:S01]  /*2580*/  ISETP.GE.AND P2, PT, R4, R13.reuse, PT ;  /* 0x0000000d0400720c */ /* 0x080fe20003f46270 */
[----:B------:R-:W-:Y:S01]  /*2590*/  IMAD.IADD R8, R22, 0x1, R7 ;  /* 0x0000000116087824 */ /* 0x000fe200078e0207 */
[----:B------:R-:W-:Y:S02]  /*25a0*/  ISETP.GE.AND P1, PT, R0, R13, PT ;  /* 0x0000000d0000720c */ /* 0x000fe40003f26270 */
[----:B------:R-:W-:Y:S02]  /*25b0*/  SEL R7, R13, RZ, P2 ;  /* 0x000000ff0d077207 */ /* 0x000fe40001000000 */
[----:B------:R-:W-:-:S02]  /*25c0*/  SHF.R.S32.HI R41, RZ, 0x1f, R40 ;  /* 0x0000001fff297819 */ /* 0x000fc40000011428 */
[----:B------:R-:W-:Y:S01]  /*25d0*/  SEL R9, R13, RZ, P1 ;  /* 0x000000ff0d097207 */ /* 0x000fe20000800000 */
[----:B------:R-:W-:Y:S02]  /*25e0*/  IMAD R91, R91, UR6, RZ ;  /* 0x000000065b5b7c24 */ /* 0x000fe4000f8e02ff */
[----:B------:R-:W-:Y:S02]  /*25f0*/  IMAD.IADD R20, R4, 0x1, R7 ;  /* 0x0000000104147824 */ /* 0x000fe400078e0207 */
[----:B------:R-:W-:-:S04]  /*2600*/  IMAD.WIDE.U32 R64, R144, R68, R22 ;  /* 0x0000004490407225 */ /* 0x000fc800078e0016 */
[----:B------:R-:W-:-:S04]  /*2610*/  IMAD.WIDE.U32 R66, R144, R68, R40 ;  /* 0x0000004490427225 */ /* 0x000fc800078e0028 */
[----:B------:R-:W-:Y:S01]  /*2620*/  IMAD.IADD R14, R0, 0x1, R9 ;  /* 0x00000001000e7824 */ /* 0x000fe200078e0209 */
[----:B------:R-:W-:Y:S01]  /*2630*/  SHF.R.S32.HI R9, RZ, 0x1f, R8 ;  /* 0x0000001fff097819 */ /* 0x000fe20000011408 */
[C---:B------:R-:W-:Y:S02]  /*2640*/  IMAD R91, R21.reuse, UR7, R91 ;  /* 0x00000007155b7c24 */ /* 0x040fe4000f8e025b */
[----:B------:R-:W-:Y:S01]  /*2650*/  IMAD.WIDE.U32 R28, R21, UR6, R28 ;  /* 0x00000006151c7c25 */ /* 0x000fe2000f8e001c */
[----:B------:R-:W-:-:S03]  /*2660*/  SHF.R.S32.HI R21, RZ, 0x1f, R20 ;  /* 0x0000001fff157819 */ /* 0x000fc60000011414 */
[----:B------:R-:W-:Y:S02]  /*2670*/  IMAD.IADD R65, R65, 0x1, R15 ;  /* 0x0000000141417824 */ /* 0x000fe400078e020f */
[----:B------:R-:W-:Y:S01]  /*2680*/  IMAD.IADD R67, R15, 0x1, R67 ;  /* 0x000000010f437824 */ /* 0x000fe200078e0243 */
[----:B------:R-:W-:Y:S01]  /*2690*/  SHF.R.S32.HI R15, RZ, 0x1f, R14 ;  /* 0x0000001fff0f7819 */ /* 0x000fe2000001140e */
[C---:B------:R-:W-:Y:S01]  /*26a0*/  IMAD.WIDE.U32 R72, R144.reuse, R76, R22 ;  /* 0x0000004c90487225 */ /* 0x040fe200078e0016 */
[CC--:B------:R-:W-:Y:S02]  /*26b0*/  LEA.HI R7, R9.reuse, R8.reuse, RZ, 0x3 ;  /* 0x0000000809077211 */ /* 0x0c0fe400078f18ff */
[----:B------:R-:W-:Y:S01]  /*26c0*/  LEA.HI R12, R9, R8, RZ, 0x5 ;  /* 0x00000008090c7211 */ /* 0x000fe200078f28ff */
[----:B------:R-:W-:Y:S01]  /*26d0*/  IMAD.WIDE.U32 R74, R144, R76, R40 ;  /* 0x0000004c904a7225 */ /* 0x000fe200078e0028 */
[CC--:B------:R-:W-:Y:S02]  /*26e0*/  LEA.HI R9, R21.reuse, R20.reuse, RZ, 0x3 ;  /* 0x0000001415097211 */ /* 0x0c0fe400078f18ff */
[----:B------:R-:W-:-:S02]  /*26f0*/  LEA.HI R20, R21, R20, RZ, 0x5 ;  /* 0x0000001415147211 */ /* 0x000fc400078f28ff */
[-C--:B------:R-:W-:Y:S01]  /*2700*/  LEA.HI R8, R15, R14.reuse, RZ, 0x3 ;  /* 0x0000000e0f087211 */ /* 0x080fe200078f18ff */
[----:B------:R-:W-:Y:S01]  /*2710*/  IMAD.IADD R73, R73, 0x1, R33 ;  /* 0x0000000149497824 */ /* 0x000fe200078e0221 */
[----:B------:R-:W-:Y:S01]  /*2720*/  LEA.HI R15, R15, R14, RZ, 0x5 ;  /* 0x0000000e0f0f7211 */ /* 0x000fe200078f28ff */
[----:B------:R-:W-:Y:S01]  /*2730*/  IMAD.IADD R75, R33, 0x1, R75 ;  /* 0x00000001214b7824 */ /* 0x000fe200078e024b */
[----:B------:R-:W-:Y:S02]  /*2740*/  SHF.R.S32.HI R14, RZ, 0x5, R12 ;  /* 0x00000005ff0e7819 */ /* 0x000fe4000001140c */
[----:B------:R-:W-:Y:S01]  /*2750*/  SHF.R.S32.HI R33, RZ, 0x5, R20 ;  /* 0x00000005ff217819 */ /* 0x000fe20000011414 */
[----:B------:R0:W-:Y:S01]  /*2760*/  STL [R1+0x4c], R41 ;  /* 0x00004c2901007387 */ /* 0x0001e20000100800 */
[----:B-----5:R-:W-:Y:S01]  /*2770*/  SHF.R.S32.HI R35, RZ, 0x1f, R107 ;  /* 0x0000001fff237819 */ /* 0x020fe2000001146b */
[----:B------:R-:W-:Y:S01]  /*2780*/  VIADD R83, R22, 0x50 ;  /* 0x0000005016537836 */ /* 0x000fe20000000000 */
[----:B------:R-:W-:Y:S01]  /*2790*/  LOP3.LUT R19, R19, 0xfffffffe, RZ, 0xc0, !PT ;  /* 0xfffffffe13137812 */ /* 0x000fe200078ec0ff */
[--C-:B----4-:R-:W-:Y:S01]  /*27a0*/  IMAD R33, R33, 0x1200, R38.reuse ;  /* 0x0000120021217824 */ /* 0x110fe200078e0226 */
[----:B------:R-:W-:Y:S01]  /*27b0*/  SHF.R.S32.HI R21, RZ, 0x5, R15 ;  /* 0x00000005ff157819 */ /* 0x000fe2000001140f */
[----:B------:R-:W-:Y:S01]  /*27c0*/  IMAD R14, R14, 0x1200, R38 ;  /* 0x000012000e0e7824 */ /* 0x000fe200078e0226 */
[----:B------:R-:W-:-:S02]  /*27d0*/  @P2 LOP3.LUT R19, R19, 0x1, RZ, 0xfc, !PT ;  /* 0x0000000113132812 */ /* 0x000fc400078efcff */
[----:B------:R-:W-:Y:S01]  /*27e0*/  ISETP.GE.AND P2, PT, R83, UR4, PT ;  /* 0x0000000453007c0c */ /* 0x000fe2000bf46270 */
[----:B------:R-:W-:Y:S01]  /*27f0*/  IMAD R21, R21, 0x1200, R38 ;  /* 0x0000120015157824 */ /* 0x000fe200078e0226 */
[----:B------:R-:W-:Y:S01]  /*2800*/  LOP3.LUT R81, R7, 0xfffffff8, RZ, 0xc0, !PT ;  /* 0xfffffff807517812 */ /* 0x000fe200078ec0ff */
[----:B------:R-:W-:Y:S01]  /*2810*/  IMAD R99, R69, 0x90, RZ ;  /* 0x0000009045637824 */ /* 0x000fe200078e02ff */
[----:B------:R-:W-:Y:S01]  /*2820*/  LOP3.LUT R80, R8, 0xfffffff8, RZ, 0xc0, !PT ;  /* 0xfffffff808507812 */ /* 0x000fe200078ec0ff */
[----:B------:R-:W-:Y:S01]  /*2830*/  IMAD.WIDE.U32 R64, R107, R68, R64 ;  /* 0x000000446b407225 */ /* 0x000fe200078e0040 */
[----:B------:R-:W-:-:S03]  /*2840*/  LOP3.LUT R79, R9, 0xfffffff8, RZ, 0xc0, !PT ;  /* 0xfffffff8094f7812 */ /* 0x000fc600078ec0ff */
[----:B------:R-:W-:-:S04]  /*2850*/  IMAD.WIDE.U32 R66, R107, R68, R66 ;  /* 0x000000446b427225 */ /* 0x000fc800078e0042 */
[----:B------:R-:W-:-:S04]  /*2860*/  IMAD.WIDE.U32 R72, R107, R76, R72 ;  /* 0x0000004c6b487225 */ /* 0x000fc800078e0048 */
[----:B------:R-:W-:Y:S01]  /*2870*/  IMAD.WIDE.U32 R74, R107, R76, R74 ;  /* 0x0000004c6b4a7225 */ /* 0x000fe200078e004a */
[----:B------:R-:W-:-:S03]  /*2880*/  IADD3 R115, R36, 0x8, RZ ;  /* 0x0000000824737810 */ /* 0x000fc60007ffe0ff */
[----:B------:R-:W-:Y:S01]  /*2890*/  IMAD.SHL.U32 R110, R13, 0x2, RZ ;  /* 0x000000020d6e7824 */ /* 0x000fe200078e00ff */
[----:B------:R-:W-:Y:S01]  /*28a0*/  SHF.R.S32.HI R103, RZ, 0x1f, R81 ;  /* 0x0000001fff677819 */ /* 0x000fe20000011451 */
[----:B------:R-:W-:Y:S01]  /*28b0*/  IMAD.IADD R91, R29, 0x1, R91 ;  /* 0x000000011d5b7824 */ /* 0x000fe200078e025b */
[----:B------:R-:W-:Y:S02]  /*28c0*/  SHF.R.S32.HI R102, RZ, 0x1f, R80 ;  /* 0x0000001fff667819 */ /* 0x000fe40000011450 */
[----:B------:R-:W-:Y:S02]  /*28d0*/  SHF.R.S32.HI R101, RZ, 0x1f, R79 ;  /* 0x0000001fff657819 */ /* 0x000fe4000001144f */
[C---:B---3--:R-:W-:Y:S02]  /*28e0*/  LOP3.LUT R12, R32.reuse, 0x18, R7, 0xf8, !PT ;  /* 0x00000018200c7812 */ /* 0x048fe400078ef807 */
[C---:B------:R-:W-:Y:S02]  /*28f0*/  LOP3.LUT R20, R32.reuse, 0x18, R8, 0xf8, !PT ;  /* 0x0000001820147812 */ /* 0x040fe400078ef808 */
[----:B------:R-:W-:-:S02]  /*2900*/  LOP3.LUT R32, R32, 0x18, R9, 0xf8, !PT ;  /* 0x0000001820207812 */ /* 0x000fc400078ef809 */
[-C--:B------:R-:W-:Y:S02]  /*2910*/  LOP3.LUT R15, R12, R37.reuse, RZ, 0x3c, !PT ;  /* 0x000000250c0f7212 */ /* 0x080fe400078e3cff */
[-C--:B------:R-:W-:Y:S01]  /*2920*/  LOP3.LUT R32, R32, R37.reuse, RZ, 0x3c, !PT ;  /* 0x0000002520207212 */ /* 0x080fe200078e3cff */
[----:B------:R-:W-:Y:S01]  /*2930*/  IMAD R12, R35, R68, RZ ;  /* 0x00000044230c7224 */ /* 0x000fe200078e02ff */
[----:B------:R-:W-:Y:S01]  /*2940*/  LOP3.LUT R20, R20, R37, RZ, 0x3c, !PT ;  /* 0x0000002514147212 */ /* 0x000fe200078e3cff */
[----:B------:R-:W-:Y:S02]  /*2950*/  IMAD.IADD R106, R14, 0x1, R15 ;  /* 0x000000010e6a7824 */ /* 0x000fe400078e020f */
[----:B------:R-:W-:Y:S01]  /*2960*/  IMAD.IADD R104, R33, 0x1, R32 ;  /* 0x0000000121687824 */ /* 0x000fe200078e0220 */
[----:B------:R-:W-:Y:S01]  /*2970*/  SEL R15, RZ, 0x20, P2 ;  /* 0x00000020ff0f7807 */ /* 0x000fe20001000000 */
[----:B------:R-:W-:Y:S02]  /*2980*/  IMAD R33, R107, R69, R12 ;  /* 0x000000456b217224 */ /* 0x000fe400078e020c */
[----:B------:R-:W-:Y:S01]  /*2990*/  IMAD R12, R35, R76, RZ ;  /* 0x0000004c230c7224 */ /* 0x000fe200078e02ff */
[----:B------:R-:W-:Y:S01]  /*29a0*/  IADD3 R70, P2, R144, R71, RZ ;  /* 0x0000004790467210 */ /* 0x000fe20007f5e0ff */
[----:B------:R-:W-:Y:S01]  /*29b0*/  IMAD.IADD R105, R21, 0x1, R20 ;  /* 0x0000000115697824 */ /* 0x000fe200078e0214 */
[----:B------:R-:W-:Y:S01]  /*29c0*/  LOP3.LUT R15, R10, R15, RZ, 0xfc, !PT ;  /* 0x0000000f0a0f7212 */ /* 0x000fe200078efcff */
[----:B------:R-:W-:-:S02]  /*29d0*/  IMAD R21, R31, 0x90, RZ ;  /* 0x000000901f157824 */ /* 0x000fc400078e02ff */
[----:B------:R-:W-:Y:S02]  /*29e0*/  IMAD R85, R107, R77, R12 ;  /* 0x0000004d6b557224 */ /* 0x000fe400078e020c */
[----:B------:R-:W-:Y:S02]  /*29f0*/  IMAD R35, R77, 0x90, RZ ;  /* 0x000000904d237824 */ /* 0x000fe400078e02ff */
[----:B------:R-:W-:Y:S01]  /*2a00*/  IMAD.WIDE.U32 R30, R30, 0x90, RZ ;  /* 0x000000901e1e7825 */ /* 0x000fe200078e00ff */
[----:B------:R-:W-:-:S03]  /*2a10*/  LOP3.LUT R12, R15, 0x4, RZ, 0xc0, !PT ;  /* 0x000000040f0c7812 */ /* 0x000fc600078ec0ff */
[----:B------:R-:W-:Y:S01]  /*2a20*/  IMAD.WIDE.U32 R68, R68, 0x90, RZ ;  /* 0x0000009044447825 */ /* 0x000fe200078e00ff */
[----:B------:R-:W-:-:S03]  /*2a30*/  LOP3.LUT R13, R15, 0x8, RZ, 0xc0, !PT ;  /* 0x000000080f0d7812 */ /* 0x000fc600078ec0ff */
[----:B------:R-:W-:Y:S01]  /*2a40*/  IMAD.WIDE.U32 R76, R76, 0x90, RZ ;  /* 0x000000904c4c7825 */ /* 0x000fe200078e00ff */
[----:B------:R-:W-:-:S03]  /*2a50*/  LOP3.LUT R14, R15, 0x10, RZ, 0xc0, !PT ;  /* 0x000000100f0e7812 */ /* 0x000fc600078ec0ff */
[----:B------:R-:W-:Y:S01]  /*2a60*/  IMAD.X R71, R34, 0x1, R11, P2 ;  /* 0x0000000122477824 */ /* 0x000fe200010e060b */
[----:B------:R-:W-:Y:S01]  /*2a70*/  LOP3.LUT R11, R15, 0x2, RZ, 0xc0, !PT ;  /* 0x000000020f0b7812 */ /* 0x000fe200078ec0ff */
[----:B------:R-:W-:Y:S01]  /*2a80*/  IMAD.IADD R87, R73, 0x1, R85 ;  /* 0x0000000149577824 */ /* 0x000fe200078e0255 */
[----:B------:R-:W-:Y:S01]  /*2a90*/  LOP3.LUT R10, R10, 0x1, RZ, 0xc0, !PT ;  /* 0x000000010a0a7812 */ /* 0x000fe200078ec0ff */
[----:B------:R-:W-:Y:S01]  /*2aa0*/  IMAD.IADD R98, R31, 0x1, R21 ;  /* 0x000000011f627824 */ /* 0x000fe200078e0215 */
[----:B------:R-:W-:Y:S01]  /*2ab0*/  LOP3.LUT R15, R15, 0x20, RZ, 0xc0, !PT ;  /* 0x000000200f0f7812 */ /* 0x000fe200078ec0ff */
[----:B------:R-:W-:Y:S02]  /*2ac0*/  IMAD.IADD R99, R69, 0x1, R99 ;  /* 0x0000000145637824 */ /* 0x000fe400078e0263 */
[----:B------:R-:W-:Y:S02]  /*2ad0*/  IMAD.IADD R100, R77, 0x1, R35 ;  /* 0x000000014d647824 */ /* 0x000fe400078e0223 */
[----:B------:R-:W-:-:S02]  /*2ae0*/  IMAD.IADD R88, R65, 0x1, R33 ;  /* 0x0000000141587824 */ /* 0x000fc400078e0221 */
[----:B------:R-:W-:Y:S02]  /*2af0*/  IMAD.IADD R86, R33, 0x1, R67 ;  /* 0x0000000121567824 */ /* 0x000fe400078e0243 */
[----:B------:R-:W-:Y:S01]  /*2b00*/  IMAD.IADD R85, R85, 0x1, R75 ;  /* 0x0000000155557824 */ /* 0x000fe200078e024b */
[----:B0-----:R-:W-:Y:S06]  /*2b10*/  @!P6 BAR.SYNC.DEFER_BLOCKING 0x9, 0x100 ;  /* 0x024400000000eb1d */ /* 0x001fec0000010000 */
.L_x_9826:
[----:B0-----:R-:W2:Y:S01]  /*2b20*/  LDL R20, [R1+0x88] ;  /* 0x0000880001147983 */ /* 0x001ea20000100800 */
[----:B------:R-:W0:Y:S01]  /*2b30*/  LDC R108, c[0x0][0x3f4] ;  /* 0x0000fd00ff6c7b82 */ /* 0x000e220000000800 */
[----:B------:R-:W-:Y:S01]  /*2b40*/  LOP3.LUT P3, RZ, R78, 0x2, RZ, 0xc0, !PT ;  /* 0x000000024eff7812 */ /* 0x000fe2000786c0ff */
[----:B------:R-:W-:Y:S01]  /*2b50*/  VIADD R39, R24, 0xffffffff ;  /* 0xffffffff18277836 */ /* 0x000fe20000000000 */
[----:B------:R-:W-:Y:S05]  /*2b60*/  YIELD ;  /* 0x0000000000007946 */ /* 0x000fea0003800000 */
[----:B-1----:R-:W1:Y:S01]  /*2b70*/  LDC.64 R92, c[0x0][0x2e8] ;  /* 0x0000ba00ff5c7b82 */ /* 0x002e620000000a00 */
[----:B---3--:R-:W-:Y:S01]  /*2b80*/  SHF.R.S32.HI R32, RZ, 0x1f, R39 ;  /* 0x0000001fff207819 */ /* 0x008fe20000011427 */
[-C--:B------:R-:W-:Y:S01]  /*2b90*/  IMAD R21, R98, R39.reuse, RZ ;  /* 0x0000002762157224 */ /* 0x080fe200078e02ff */
[----:B------:R-:W-:Y:S01]  /*2ba0*/  BSSY B0, `(.L_x_9771) ;  /* 0x00003e8000007945 */ /* 0x000fe20003800000 */
[----:B------:R-:W-:-:S04]  /*2bb0*/  IMAD.WIDE.U32 R60, R30, R39, RZ ;  /* 0x000000271e3c7225 */ /* 0x000fc800078e00ff */
[----:B------:R-:W-:Y:S01]  /*2bc0*/  IMAD R33, R32, R30, R21 ;  /* 0x0000001e20217224 */ /* 0x000fe200078e0215 */
[----:B------:R-:W-:-:S03]  /*2bd0*/  IADD3 R21, P2, R97, R60, RZ ;  /* 0x0000003c61157210 */ /* 0x000fc60007f5e0ff */
[----:B------:R-:W-:-:S04]  /*2be0*/  IMAD.IADD R94, R61, 0x1, R33 ;  /* 0x000000013d5e7824 */ /* 0x000fc800078e0221 */
[----:B------:R-:W-:Y:S01]  /*2bf0*/  IMAD.X R24, R94, 0x1, R96, P2 ;  /* 0x000000015e187824 */ /* 0x000fe200010e0660 */
[----:B-1----:R-:W-:-:S04]  /*2c00*/  LEA R36, P2, R21, R92, 0x1 ;  /* 0x0000005c15247211 */ /* 0x002fc800078408ff */
[----:B------:R-:W-:Y:S01]  /*2c10*/  LEA.HI.X R37, R21, R93, R24, 0x1, P2 ;  /* 0x0000005d15257211 */ /* 0x000fe200010f0c18 */
[----:B------:R-:W-:Y:S01]  /*2c20*/  IMAD.MOV.U32 R24, RZ, RZ, R39 ;  /* 0x000000ffff187224 */ /* 0x000fe200078e0027 */
[----:B------:R-:W-:Y:S01]  /*2c30*/  ISETP.GT.AND P2, PT, R39, R84, PT ;  /* 0x000000542700720c */ /* 0x000fe20003f44270 */
[----:B--2---:R-:W-:-:S04]  /*2c40*/  IMAD R82, R17, 0x3600, R20 ;  /* 0x0000360011527824 */ /* 0x004fc800078e0214 */
[C---:B------:R-:W-:Y:S02]  /*2c50*/  VIADD R20, R82.reuse, 0x10 ;  /* 0x0000001052147836 */ /* 0x040fe40000000000 */
[----:B------:R-:W-:Y:S01]  /*2c60*/  @P3 VIADD R20, R82, 0xfffffff0 ;  /* 0xfffffff052143836 */ /* 0x000fe20000000000 */
[----:B0-----:R-:W-:Y:S01]  /*2c70*/  ISETP.GE.AND P3, PT, R108, 0x1, PT ;  /* 0x000000016c00780c */ /* 0x001fe20003f66270 */
[--C-:B------:R-:W-:Y:S02]  /*2c80*/  IMAD R82, R82, 0x2, R25.reuse ;  /* 0x0000000252527824 */ /* 0x100fe400078e0219 */
[----:B------:R-:W-:-:S10]  /*2c90*/  IMAD R21, R20, 0x2, R25 ;  /* 0x0000000214157824 */ /* 0x000fd400078e0219 */
[----:B------:R-:W-:Y:S05]  /*2ca0*/  @!P3 BRA `(.L_x_9772) ;  /* 0x0000003800dcb947 */ /* 0x000fea0003800000 */
[----:B------:R-:W-:Y:S01]  /*2cb0*/  ULDC.U8 UR4, c[0x0][0x410] ;  /* 0x0001040000047ab9 */ /* 0x000fe20000000000 */
[-C--:B------:R-:W-:Y:S01]  /*2cc0*/  IMAD R33, R100, R39.reuse, RZ ;  /* 0x0000002764217224 */ /* 0x080fe200078e02ff */
        /* <DEDUP_REMOVED lines=26> */
[----:B------:R-:W2:Y:S04]  /*2e70*/  LDL.64 R120, [R1+0x48] ;  /* 0x0000480001787983 */ /* 0x000ea80000100a00 */
[----:B------:R-:W3:Y:S04]  /*2e80*/  LDL R118, [R1+0x6c] ;  /* 0x00006c0001767983 */ /* 0x000ee80000100800 */
[----:B------:R-:W4:Y:S04]  /*2e90*/  LDL R117, [R1+0x64] ;  /* 0x0000640001757983 */ /* 0x000f280000100800 */
[----:B------:R-:W4:Y:S04]  /*2ea0*/  LDL R114, [R1+0x70] ;  /* 0x0000700001727983 */ /* 0x000f280000100800 */
[----:B------:R-:W4:Y:S04]  /*2eb0*/  LDL R113, [R1+0x68] ;  /* 0x0000680001717983 */ /* 0x000f280000100800 */
[----:B------:R-:W4:Y:S01]  /*2ec0*/  LDL R95, [R1+0x74] ;  /* 0x00007400015f7983 */ /* 0x000f220000100800 */
[----:B------:R-:W-:Y:S01]  /*2ed0*/  IADD3 R58, P3, R74, R58, RZ ;  /* 0x0000003a4a3a7210 */ /* 0x000fe20007f7e0ff */
[----:B------:R-:W-:Y:S01]  /*2ee0*/  ULDC.64 UR4, c[0x0][0x3e8] ;  /* 0x0000fa0000047ab9 */ /* 0x000fe20000000a00 */
[----:B------:R-:W-:-:S02]  /*2ef0*/  CS2R R62, SRZ ;  /* 0x00000000003e7805 */ /* 0x000fc4000001ff00 */
[----:B------:R-:W-:Y:S01]  /*2f00*/  CS2R R92, SRZ ;  /* 0x00000000005c7805 */ /* 0x000fe2000001ff00 */
        /* <DEDUP_REMOVED lines=18> */
[----:B--2---:R-:W-:-:S13]  /*3030*/  ISETP.GE.AND P3, PT, R120, R108, PT ;  /* 0x0000006c7800720c */ /* 0x004fda0003f66270 */
[----:B------:R0:W5:Y:S04]  /*3040*/  @!P3 LDG.E.64 R62, desc[UR60][R34.64] ;  /* 0x0000003c223eb981 */ /* 0x000168000c1e1b00 */
[----:B------:R0:W5:Y:S01]  /*3050*/  @!P3 LDG.E.64 R92, desc[UR60][R32.64] ;  /* 0x0000003c205cb981 */ /* 0x000162000c1e1b00 */
[----:B---3--:R-:W-:-:S13]  /*3060*/  ISETP.GE.AND P3, PT, R118, R108, PT ;  /* 0x0000006c7600720c */ /* 0x008fda0003f66270 */
[----:B------:R0:W5:Y:S04]  /*3070*/  @!P3 LDG.E.64 R54, desc[UR60][R34.64+0x10] ;  /* 0x0000103c2236b981 */ /* 0x000168000c1e1b00 */
[----:B------:R0:W5:Y:S01]  /*3080*/  @!P3 LDG.E.64 R60, desc[UR60][R32.64+0x10] ;  /* 0x0000103c203cb981 */ /* 0x000162000c1e1b00 */
[----:B----4-:R-:W-:-:S13]  /*3090*/  ISETP.GE.AND P3, PT, R117, R108, PT ;  /* 0x0000006c7500720c */ /* 0x010fda0003f66270 */
[----:B------:R0:W5:Y:S04]  /*30a0*/  @!P3 LDG.E.64 R50, desc[UR60][R34.64+0x20] ;  /* 0x0000203c2232b981 */ /* 0x000168000c1e1b00 */
[----:B------:R0:W5:Y:S01]  /*30b0*/  @!P3 LDG.E.64 R52, desc[UR60][R32.64+0x20] ;  /* 0x0000203c2034b981 */ /* 0x000162000c1e1b00 */
[----:B------:R-:W-:-:S13]  /*30c0*/  ISETP.GE.AND P3, PT, R114, R108, PT ;  /* 0x0000006c7200720c */ /* 0x000fda0003f66270 */
[----:B------:R0:W5:Y:S04]  /*30d0*/  @!P3 LDG.E.64 R46, desc[UR60][R34.64+0x30] ;  /* 0x0000303c222eb981 */ /* 0x000168000c1e1b00 */
[----:B------:R0:W5:Y:S01]  /*30e0*/  @!P3 LDG.E.64 R48, desc[UR60][R32.64+0x30] ;  /* 0x0000303c2030b981 */ /* 0x000162000c1e1b00 */
[----:B------:R-:W-:-:S13]  /*30f0*/  ISETP.GE.AND P3, PT, R113, R108, PT ;  /* 0x0000006c7100720c */ /* 0x000fda0003f66270 */
[----:B------:R0:W5:Y:S04]  /*3100*/  @!P3 LDG.E.64 R42, desc[UR60][R34.64+0x40] ;  /* 0x0000403c222ab981 */ /* 0x000168000c1e1b00 */
[----:B------:R0:W5:Y:S01]  /*3110*/  @!P3 LDG.E.64 R44, desc[UR60][R32.64+0x40] ;  /* 0x0000403c202cb981 */ /* 0x000162000c1e1b00 */
[----:B------:R-:W-:-:S13]  /*3120*/  ISETP.GE.AND P3, PT, R95, R108, PT ;  /* 0x0000006c5f00720c */ /* 0x000fda0003f66270 */
[----:B------:R0:W5:Y:S04]  /*3130*/  @!P3 LDG.E.64 R38, desc[UR60][R34.64+0x50] ;  /* 0x0000503c2226b981 */ /* 0x000168000c1e1b00 */
[----:B------:R0:W5:Y:S02]  /*3140*/  @!P3 LDG.E.64 R40, desc[UR60][R32.64+0x50] ;  /* 0x0000503c2028b981 */ /* 0x000164000c1e1b00 */
.L_x_9775:
[----:B------:R-:W-:Y:S05]  /*3150*/  BSYNC B1 ;  /* 0x0000000000017941 */ /* 0x000fea0003800000 */
.L_x_9774:
[----:B0-----:R-:W2:Y:S01]  /*3160*/  LDL R33, [R1+0x50] ;  /* 0x0000500001217983 */ /* 0x001ea20000100800 */
[----:B-----5:R-:W-:Y:S02]  /*3170*/  IMAD.MOV.U32 R20, RZ, RZ, R38 ;  /* 0x000000ffff147224 */ /* 0x020fe400078e0026 */
        /* <DEDUP_REMOVED lines=36> */
[----:B------:R-:W-:Y:S02]  /*33c0*/  PRMT R124, R124, 0x5410, R20 ;  /* 0x000054107c7c7816 */ /* 0x000fe40000000014 */
[----:B--2---:R-:W-:-:S13]  /*33d0*/  ISETP.NE.AND P3, PT, R33, 0x3, PT ;  /* 0x000000032100780c */ /* 0x004fda0003f65270 */
[----:B------:R-:W-:Y:S05]  /*33e0*/  @!P3 BRA `(.L_x_9776) ;  /* 0x000000000004b947 */ /* 0x000fea0003800000 */
[----:B------:R-:W-:Y:S01]  /*33f0*/  BPT.TRAP 0x1 ;  /* 0x000000040000795c */ /* 0x000fe20000300000 */
.L_x_9776:
[----:B------:R-:W-:Y:S01]  /*3400*/  IMAD R20, R17, 0x8, R16 ;  /* 0x0000000811147824 */ /* 0x000fe200078e0210 */
[----:B------:R-:W-:Y:S01]  /*3410*/  SHF.L.U32 R90, R156, 0x1f, RZ ;  /* 0x0000001f9c5a7819 */ /* 0x000fe200000006ff */
[----:B------:R-:W-:Y:S03]  /*3420*/  BSSY B1, `(.L_x_9777) ;  /* 0x0000003000017945 */ /* 0x000fe60003800000 */
[----:B------:R-:W0:Y:S02]  /*3430*/  SYNCS.PHASECHK.TRANS64.TRYWAIT P5, [R20+URZ+0x31c90], R90 ;  /* 0x031c905a140075a7 */ /* 0x000e2400080a017f */
[----:B0-----:R-:W-:Y:S05]  /*3440*/  @!P5 BRA `(.L_x_9778) ;  /* 0x000001d400a4d947 */ /* 0x001fea0003800000 */
.L_x_10075:
[----:B------:R-:W-:Y:S05]  /*3450*/  BSYNC B1 ;  /* 0x0000000000017941 */ /* 0x000fea0003800000 */
.L_x_9777:
[----:B------:R-:W-:Y:S05]  /*3460*/  @P4 BRA `(.L_x_9779) ;  /* 0x00000034006c4947 */ /* 0x000fea0003800000 */
[----:B------:R-:W-:Y:S01]  /*3470*/  ISETP.NE.AND P4, PT, R10, RZ, PT ;  /* 0x000000ff0a00720c */ /* 0x000fe20003f85270 */
[----:B------:R-:W-:-:S12]  /*3480*/  BSSY B1, `(.L_x_9780) ;  /* 0x0000033000017945 */ /* 0x000fd80003800000 */
[----:B------:R-:W-:Y:S05]  /*3490*/  @!P4 BRA `(.L_x_9781) ;  /* 0x0000000000c4c947 */ /* 0x000fea0003800000 */
[----:B------:R-:W2:Y:S01]  /*34a0*/  LDL.64 R56, [R1+0x48] ;  /* 0x0000480001387983 */ /* 0x000ea20000100a00 */
[----:B------:R-:W-:Y:S03]  /*34b0*/  BSSY B2, `(.L_x_9782) ;  /* 0x000002e000027945 */ /* 0x000fe60003800000 */
[----:B------:R1:W3:Y:S01]  /*34c0*/  LDS.128 R32, [R82+0x16800] ;  /* 0x0168000052207984 */ /* 0x0002e20000000c00 */
[----:B--2---:R-:W-:-:S13]  /*34d0*/  ISETP.GE.AND P4, PT, R56, R108, PT ;  /* 0x0000006c3800720c */ /* 0x004fda0003f86270 */
[----:B-1-3--:R-:W-:Y:S05]  /*34e0*/  @P4 BRA `(.L_x_9783) ;  /* 0x0000000000a84947 */ /* 0x00afea0003800000 */
[----:B------:R-:W-:Y:S01]  /*34f0*/  SHF.R.U64 R57, R92, 0x10, R93 ;  /* 0x000000105c397819 */ /* 0x000fe2000000125d */
[--C-:B------:R-:W-:Y:S01]  /*3500*/  HADD2.F32 R58, -RZ, R33.reuse.H1_H1 ;  /* 0x30000021ff3a7230 */ /* 0x100fe20000004100 */
        /* <DEDUP_REMOVED lines=14> */
[----:B------:R-:W-:Y:S02]  /*35f0*/  HADD2.F32 R59, -RZ, R123.H1_H1 ;  /* 0x3000007bff3b7230 */ /* 0x000fe40000004100 */
        /* <DEDUP_REMOVED lines=18> */
[----:B------:R-:W-:Y:S02]  /*3720*/  HADD2.F32 R59, -RZ, R123.H0_H0 ;  /* 0x2000007bff3b7230 */ /* 0x000fe40000004100 */
[-C--:B------:R-:W-:Y:S01]  /*3730*/  FMUL.FTZ R62, R34, R63.reuse ;  /* 0x0000003f223e7220 */ /* 0x080fe20000410000 */
[----:B------:R-:W-:-:S03]  /*3740*/  FMUL.FTZ R63, R92, R63 ;  /* 0x0000003f5c3f7220 */ /* 0x000fc60000410000 */
[-C--:B------:R-:W-:Y:S01]  /*3750*/  FFMA.FTZ R62, R92, R59.reuse, -R62 ;  /* 0x0000003b5c3e7223 */ /* 0x080fe2000001083e */
[----:B------:R-:W-:-:S05]  /*3760*/  FFMA.FTZ R63, R34, R59, R63 ;  /* 0x0000003b223f7223 */ /* 0x000fca000001003f */
[----:B------:R-:W-:-:S05]  /*3770*/  F2FP.F16.F32.PACK_AB R62, R63, R62 ;  /* 0x0000003e3f3e723e */ /* 0x000fca00000000ff */
[----:B------:R-:W-:-:S07]  /*3780*/  IMAD.MOV.U32 R34, RZ, RZ, R62 ;  /* 0x000000ffff227224 */ /* 0x000fce00078e003e */
.L_x_9783:
[----:B------:R-:W-:Y:S05]  /*3790*/  BSYNC B2 ;  /* 0x0000000000027941 */ /* 0x000fea0003800000 */
.L_x_9782:
[----:B------:R1:W-:Y:S02]  /*37a0*/  STG.E.128 desc[UR60][R36.64], R32 ;  /* 0x0000002024007986 */ /* 0x0003e4000c101d3c */
.L_x_9781:
[----:B------:R-:W-:Y:S05]  /*37b0*/  BSYNC B1 ;  /* 0x0000000000017941 */ /* 0x000fea0003800000 */
.L_x_9780:
[----:B------:R-:W-:Y:S01]  /*37c0*/  ISETP.NE.AND P4, PT, R11, RZ, PT ;  /* 0x000000ff0b00720c */ /* 0x000fe20003f85270 */
[----:B------:R-:W-:-:S12]  /*37d0*/  BSSY B1, `(.L_x_9784) ;  /* 0x0000034000017945 */ /* 0x000fd80003800000 */
[----:B------:R-:W-:Y:S05]  /*37e0*/  @!P4 BRA `(.L_x_9785) ;  /* 0x0000000000c8c947 */ /* 0x000fea0003800000 */
[----:B------:R-:W2:Y:S01]  /*37f0*/  LDL R56, [R1+0x6c] ;  /* 0x00006c0001387983 */ /* 0x000ea20000100800 */
[----:B------:R-:W-:Y:S03]  /*3800*/  BSSY B2, `(.L_x_9786) ;  /* 0x000002f000027945 */ /* 0x000fe60003800000 */
[----:B-1----:R1:W3:Y:S01]  /*3810*/  LDS.128 R32, [R21+0x16800] ;  /* 0x0168000015207984 */ /* 0x0022e20000000c00 */
[----:B--2---:R-:W-:-:S13]  /*3820*/  ISETP.GE.AND P4, PT, R56, R108, PT ;  /* 0x0000006c3800720c */ /* 0x004fda0003f86270 */
[----:B-1-3--:R-:W-:Y:S05]  /*3830*/  @P4 BRA `(.L_x_9787) ;  /* 0x0000000000ac4947 */ /* 0x00afea0003800000 */
[--C-:B------:R-:W-:Y:S01]  /*3840*/  SHF.R.U64 R56, R54, 0x10, R55.reuse ;  /* 0x0000001036387819 */ /* 0x100fe20000001237 */
[----:B------:R-:W-:Y:S01]  /*3850*/  IMAD.MOV.U32 R59, RZ, RZ, R32 ;  /* 0x000000ffff3b7224 */ /* 0x000fe200078e0020 */
        /* <DEDUP_REMOVED lines=14> */
[----:B------:R-:W-:Y:S02]  /*3940*/  HADD2.F32 R58, -RZ, R122.H0_H0 ;  /* 0x2000007aff3a7230 */ /* 0x000fe40000004100 */
        /* <DEDUP_REMOVED lines=26> */
.L_x_9787:
[----:B------:R-:W-:Y:S05]  /*3af0*/  BSYNC B2 ;  /* 0x0000000000027941 */ /* 0x000fea0003800000 */
.L_x_9786:
[----:B------:R2:W-:Y:S02]  /*3b00*/  STG.E.128 desc[UR60][R36.64+0x20], R32 ;  /* 0x0000202024007986 */ /* 0x0005e4000c101d3c */
.L_x_9785:
[----:B------:R-:W-:Y:S05]  /*3b10*/  BSYNC B1 ;  /* 0x0000000000017941 */ /* 0x000fea0003800000 */
.L_x_9784:
[----:B------:R-:W-:Y:S01]  /*3b20*/  ISETP.NE.AND P4, PT, R12, RZ, PT ;  /* 0x000000ff0c00720c */ /* 0x000fe20003f85270 */
[----:B------:R-:W-:-:S12]  /*3b30*/  BSSY B1, `(.L_x_9788) ;  /* 0x0000037000017945 */ /* 0x000fd80003800000 */
[----:B------:R-:W-:Y:S05]  /*3b40*/  @!P4 BRA `(.L_x_9789) ;  /* 0x0000000000d4c947 */ /* 0x000fea0003800000 */
[----:B------:R-:W3:Y:S01]  /*3b50*/  LDL R54, [R1+0x64] ;  /* 0x0000640001367983 */ /* 0x000ee20000100800 */
[----:B------:R-:W-:Y:S03]  /*3b60*/  BSSY B2, `(.L_x_9790) ;  /* 0x0000032000027945 */ /* 0x000fe60003800000 */
[----:B-12---:R1:W2:Y:S01]  /*3b70*/  LDS.128 R32, [R82+0x18c00] ;  /* 0x018c000052207984 */ /* 0x0062a20000000c00 */
[----:B---3--:R-:W-:-:S13]  /*3b80*/  ISETP.GE.AND P4, PT, R54, R108, PT ;  /* 0x0000006c3600720c */ /* 0x008fda0003f86270 */
[----:B-12---:R-:W-:Y:S05]  /*3b90*/  @P4 BRA `(.L_x_9791) ;  /* 0x0000000000b84947 */ /* 0x006fea0003800000 */
[----:B------:R-:W-:Y:S01]  /*3ba0*/  SHF.R.U64 R55, R52, 0x10, R53 ;  /* 0x0000001034377819 */ /* 0x000fe20000001235 */
[----:B------:R-:W-:Y:S01]  /*3bb0*/  IMAD.MOV.U32 R52, RZ, RZ, R33 ;  /* 0x000000ffff347224 */ /* 0x000fe200078e0021 */
        /* <DEDUP_REMOVED lines=27> */
[----:B------:R-:W-:Y:S02]  /*3d70*/  HADD2.F32 R51, -RZ, R119.H1_H1 ;  /* 0x30000077ff337230 */ /* 0x000fe40000004100 */
[-C--:B------:R-:W-:Y:S01]  /*3d80*/  FMUL.FTZ R53, R34, R52.reuse ;  /* 0x0000003422357220 */ /* 0x080fe20000410000 */
[----:B------:R-:W-:-:S03]  /*3d90*/  FMUL.FTZ R52, R35, R52 ;  /* 0x0000003423347220 */ /* 0x000fc60000410000 */
[-C--:B------:R-:W-:Y:S01]  /*3da0*/  FFMA.FTZ R35, R35, R51.reuse, -R53 ;  /* 0x0000003323237223 */ /* 0x080fe20000010835 */
[----:B------:R-:W-:Y:S01]  /*3db0*/  FFMA.FTZ R34, R34, R51, R52 ;  /* 0x0000003322227223 */ /* 0x000fe20000010034 */
[--C-:B------:R-:W-:Y:S02]  /*3dc0*/  HADD2.F32 R52, -RZ, R50.reuse.H0_H0 ;  /* 0x20000032ff347230 */ /* 0x100fe40000004100 */
[----:B------:R-:W-:Y:S02]  /*3dd0*/  HADD2.F32 R50, -RZ, R50.H1_H1 ;  /* 0x30000032ff327230 */ /* 0x000fe40000004100 */
[----:B------:R-:W-:-:S03]  /*3de0*/  HADD2.F32 R51, -RZ, R119.H0_H0 ;  /* 0x20000077ff337230 */ /* 0x000fc60000004100 */
        /* <DEDUP_REMOVED lines=9> */
.L_x_9791:
[----:B------:R-:W-:Y:S05]  /*3e80*/  BSYNC B2 ;  /* 0x0000000000027941 */ /* 0x000fea0003800000 */
.L_x_9790:
[----:B------:R3:W-:Y:S02]  /*3e90*/  STG.E.128 desc[UR60][R36.64+0x40], R32 ;  /* 0x0000402024007986 */ /* 0x0007e4000c101d3c */
.L_x_9789:
[----:B------:R-:W-:Y:S05]  /*3ea0*/  BSYNC B1 ;  /* 0x0000000000017941 */ /* 0x000fea0003800000 */
.L_x_9788:
[----:B------:R-:W-:Y:S01]  /*3eb0*/  ISETP.NE.AND P4, PT, R13, RZ, PT ;  /* 0x000000ff0d00720c */ /* 0x000fe20003f85270 */
[----:B------:R-:W-:-:S12]  /*3ec0*/  BSSY B1, `(.L_x_9792) ;  /* 0x0000035000017945 */ /* 0x000fd80003800000 */
[----:B------:R-:W-:Y:S05]  /*3ed0*/  @!P4 BRA `(.L_x_9793) ;  /* 0x0000000000ccc947 */ /* 0x000fea0003800000 */
[----:B------:R-:W4:Y:S01]  /*3ee0*/  LDL R50, [R1+0x70] ;  /* 0x0000700001327983 */ /* 0x000f220000100800 */
[----:B------:R-:W-:Y:S03]  /*3ef0*/  BSSY B2, `(.L_x_9794) ;  /* 0x0000030000027945 */ /* 0x000fe60003800000 */
[----:B-123--:R1:W2:Y:S01]  /*3f00*/  LDS.128 R32, [R21+0x18c00] ;  /* 0x018c000015207984 */ /* 0x00e2a20000000c00 */
[----:B----4-:R-:W-:-:S13]  /*3f10*/  ISETP.GE.AND P4, PT, R50, R108, PT ;  /* 0x0000006c3200720c */ /* 0x010fda0003f86270 */
[----:B-12---:R-:W-:Y:S05]  /*3f20*/  @P4 BRA `(.L_x_9795) ;  /* 0x0000000000b04947 */ /* 0x006fea0003800000 */
[----:B------:R-:W-:Y:S01]  /*3f30*/  SHF.R.U64 R51, R48, 0x10, R49 ;  /* 0x0000001030337819 */ /* 0x000fe20000001231 */
[----:B------:R-:W-:Y:S01]  /*3f40*/  IMAD.MOV.U32 R48, RZ, RZ, R33 ;  /* 0x000000ffff307224 */ /* 0x000fe200078e0021 */
        /* <DEDUP_REMOVED lines=13> */
[----:B------:R-:W-:Y:S01]  /*4020*/  MOV R35, R32 ;  /* 0x0000002000237202 */ /* 0x000fe20000000f00 */
[----:B------:R-:W-:Y:S01]  /*4030*/  HADD2.F32 R46, -RZ, R46.H0_H0 ;  /* 0x2000002eff2e7230 */ /* 0x000fe20000004100 */
[----:B------:R-:W-:Y:S01]  /*4040*/  F2FP.F16.F32.PACK_AB R50, R51, R50 ;  /* 0x000000323332723e */ /* 0x000fe200000000ff */
[----:B------:R-:W-:-:S03]  /*4050*/  HADD2.F32 R48, -RZ, R48.H0_H0 ;  /* 0x20000030ff307230 */ /* 0x000fc60000004100 */
[-C--:B------:R-:W-:Y:S01]  /*4060*/  FMUL.FTZ R32, R33, R46.reuse ;  /* 0x0000002e21207220 */ /* 0x080fe20000410000 */
[----:B------:R-:W-:-:S03]  /*4070*/  FMUL.FTZ R46, R47, R46 ;  /* 0x0000002e2f2e7220 */ /* 0x000fc60000410000 */
[-C--:B------:R-:W-:Y:S01]  /*4080*/  FFMA.FTZ R32, R47, R48.reuse, -R32 ;  /* 0x000000302f207223 */ /* 0x080fe20000010820 */
[----:B------:R-:W-:Y:S01]  /*4090*/  FFMA.FTZ R33, R33, R48, R46 ;  /* 0x0000003021217223 */ /* 0x000fe2000001002e */
[----:B------:R-:W-:Y:S02]  /*40a0*/  HADD2.F32 R47, -RZ, R118.H0_H0 ;  /* 0x20000076ff2f7230 */ /* 0x000fe40000004100 */
[--C-:B------:R-:W-:Y:S02]  /*40b0*/  HADD2.F32 R46, -RZ, R35.reuse.H1_H1 ;  /* 0x30000023ff2e7230 */ /* 0x100fe40000004100 */
[----:B------:R-:W-:Y:S02]  /*40c0*/  HADD2.F32 R48, -RZ, R35.H0_H0 ;  /* 0x20000023ff307230 */ /* 0x000fe40000004100 */
[--C-:B------:R-:W-:Y:S02]  /*40d0*/  HADD2.F32 R35, -RZ, R117.reuse.H1_H1 ;  /* 0x30000075ff237230 */ /* 0x100fe40000004100 */
[----:B------:R-:W-:Y:S01]  /*40e0*/  FMUL.FTZ R49, R46, R47 ;  /* 0x0000002f2e317220 */ /* 0x000fe20000410000 */
[----:B------:R-:W-:-:S02]  /*40f0*/  HADD2.F32 R117, -RZ, R117.H0_H0 ;  /* 0x20000075ff757230 */ /* 0x000fc40000004100 */
[C---:B------:R-:W-:Y:S01]  /*4100*/  FMUL.FTZ R53, R48.reuse, R47 ;  /* 0x0000002f30357220 */ /* 0x040fe20000410000 */
[-C--:B------:R-:W-:Y:S01]  /*4110*/  FFMA.FTZ R47, R48, R35.reuse, -R49 ;  /* 0x00000023302f7223 */ /* 0x080fe20000010831 */
[----:B------:R-:W-:Y:S02]  /*4120*/  HADD2.F32 R49, -RZ, R118.H1_H1 ;  /* 0x30000076ff317230 */ /* 0x000fe40000004100 */
[----:B------:R-:W-:Y:S01]  /*4130*/  FFMA.FTZ R46, R46, R35, R53 ;  /* 0x000000232e2e7223 */ /* 0x000fe20000010035 */
[--C-:B------:R-:W-:Y:S02]  /*4140*/  HADD2.F32 R48, -RZ, R34.reuse.H1_H1 ;  /* 0x30000022ff307230 */ /* 0x100fe40000004100 */
[----:B------:R-:W-:-:S03]  /*4150*/  HADD2.F32 R34, -RZ, R34.H0_H0 ;  /* 0x20000022ff227230 */ /* 0x000fc60000004100 */
[-C--:B------:R-:W-:Y:S02]  /*4160*/  FMUL.FTZ R35, R48, R49.reuse ;  /* 0x0000003130237220 */ /* 0x080fe40000410000 */
[C---:B------:R-:W-:Y:S02]  /*4170*/  FMUL.FTZ R49, R34.reuse, R49 ;  /* 0x0000003122317220 */ /* 0x040fe40000410000 */
[-C--:B------:R-:W-:Y:S02]  /*4180*/  FFMA.FTZ R35, R34, R117.reuse, -R35 ;  /* 0x0000007522237223 */ /* 0x080fe40000010823 */
[----:B------:R-:W-:Y:S01]  /*4190*/  FFMA.FTZ R48, R48, R117, R49 ;  /* 0x0000007530307223 */ /* 0x000fe20000010031 */
[----:B------:R-:W-:Y:S01]  /*41a0*/  F2FP.F16.F32.PACK_AB R49, R33, R32 ;  /* 0x000000202131723e */ /* 0x000fe200000000ff */
[----:B------:R-:W-:Y:S01]  /*41b0*/  IMAD.MOV.U32 R33, RZ, RZ, R50 ;  /* 0x000000ffff217224 */ /* 0x000fe200078e0032 */
[----:B------:R-:W-:Y:S02]  /*41c0*/  F2FP.F16.F32.PACK_AB R32, R46, R47 ;  /* 0x0000002f2e20723e */ /* 0x000fe400000000ff */
[----:B------:R-:W-:Y:S01]  /*41d0*/  F2FP.F16.F32.PACK_AB R34, R48, R35 ;  /* 0x000000233022723e */ /* 0x000fe200000000ff */
[----:B------:R-:W-:-:S07]  /*41e0*/  IMAD.MOV.U32 R35, RZ, RZ, R49 ;  /* 0x000000ffff237224 */ /* 0x000fce00078e0031 */
.L_x_9795:
[----:B------:R-:W-:Y:S05]  /*41f0*/  BSYNC B2 ;  /* 0x0000000000027941 */ /* 0x000fea0003800000 */
.L_x_9794:
[----:B------:R4:W-:Y:S02]  /*4200*/  STG.E.128 desc[UR60][R36.64+0x60], R32 ;  /* 0x0000602024007986 */ /* 0x0009e4000c101d3c */
.L_x_9793:
[----:B------:R-:W-:Y:S05]  /*4210*/  BSYNC B1 ;  /* 0x0000000000017941 */ /* 0x000fea0003800000 */
.L_x_9792:
[----:B------:R-:W-:Y:S01]  /*4220*/  ISETP.NE.AND P4, PT, R14, RZ, PT ;  /* 0x000000ff0e00720c */ /* 0x000fe20003f85270 */
[----:B------:R-:W-:-:S12]  /*4230*/  BSSY B1, `(.L_x_9796) ;  /* 0x0000032000017945 */ /* 0x000fd80003800000 */
[----:B------:R-:W-:Y:S05]  /*4240*/  @!P4 BRA `(.L_x_9797) ;  /* 0x0000000000c0c947 */ /* 0x000fea0003800000 */
[----:B------:R-:W5:Y:S01]  /*4250*/  LDL R46, [R1+0x68] ;  /* 0x00006800012e7983 */ /* 0x000f620000100800 */
[----:B------:R-:W-:Y:S03]  /*4260*/  BSSY B2, `(.L_x_9798) ;  /* 0x000002d000027945 */ /* 0x000fe60003800000 */
[----:B-1234-:R1:W2:Y:S01]  /*4270*/  LDS.128 R32, [R82+0x1b000] ;  /* 0x01b0000052207984 */ /* 0x01e2a20000000c00 */
[----:B-----5:R-:W-:-:S13]  /*4280*/  ISETP.GE.AND P4, PT, R46, R108, PT ;  /* 0x0000006c2e00720c */ /* 0x020fda0003f86270 */
[----:B-12---:R-:W-:Y:S05]  /*4290*/  @P4 BRA `(.L_x_9799) ;  /* 0x0000000000a44947 */ /* 0x006fea0003800000 */
[----:B------:R-:W-:Y:S02]  /*42a0*/  SHF.R.U64 R46, R42, 0x10, R43 ;  /* 0x000000102a2e7819 */ /* 0x000fe4000000122b */
[----:B------:R-:W-:Y:S02]  /*42b0*/  SHF.R.U64 R48, R44, 0x10, R45 ;  /* 0x000000102c307819 */ /* 0x000fe4000000122d */
[----:B------:R-:W-:Y:S01]  /*42c0*/  SHF.R.U32.HI R42, RZ, 0x10, R43 ;  /* 0x00000010ff2a7819 */ /* 0x000fe2000001162b */
[----:B------:R-:W-:Y:S01]  /*42d0*/  IMAD.MOV.U32 R43, RZ, RZ, R35 ;  /* 0x000000ffff2b7224 */ /* 0x000fe200078e0023 */
[----:B------:R-:W-:Y:S01]  /*42e0*/  SHF.R.U32.HI R47, RZ, 0x10, R45 ;  /* 0x00000010ff2f7819 */ /* 0x000fe2000001162d */
[----:B------:R-:W-:Y:S02]  /*42f0*/  HADD2.F32 R48, -RZ, R48.H0_H0 ;  /* 0x20000030ff307230 */ /* 0x000fe40000004100 */
[--C-:B------:R-:W-:Y:S02]  /*4300*/  HADD2.F32 R35, -RZ, R33.reuse.H1_H1 ;  /* 0x30000021ff237230 */ /* 0x100fe40000004100 */
[----:B------:R-:W-:-:S02]  /*4310*/  HADD2.F32 R33, -RZ, R33.H0_H0 ;  /* 0x20000021ff217230 */ /* 0x000fc40000004100 */
[----:B------:R-:W-:Y:S02]  /*4320*/  HADD2.F32 R47, -RZ, R47.H0_H0 ;  /* 0x2000002fff2f7230 */ /* 0x000fe40000004100 */
        /* <DEDUP_REMOVED lines=11> */
[----:B------:R-:W-:Y:S01]  /*43e0*/  FFMA.FTZ R44, R44, R45, R47 ;  /* 0x0000002d2c2c7223 */ /* 0x000fe2000001002f */
[----:B------:R-:W-:Y:S02]  /*43f0*/  HADD2.F32 R43, -RZ, R32.H1_H1 ;  /* 0x30000020ff2b7230 */ /* 0x000fe40000004100 */
[----:B------:R-:W-:Y:S01]  /*4400*/  HADD2.F32 R47, -RZ, R114.H0_H0 ;  /* 0x20000072ff2f7230 */ /* 0x000fe20000004100 */
[----:B------:R-:W-:Y:S01]  /*4410*/  F2FP.F16.F32.PACK_AB R33, R42, R33 ;  /* 0x000000212a21723e */ /* 0x000fe200000000ff */
[----:B------:R-:W-:Y:S01]  /*4420*/  HADD2.F32 R32, -RZ, R32.H0_H0 ;  /* 0x20000020ff207230 */ /* 0x000fe20000004100 */
[----:B------:R-:W-:Y:S01]  /*4430*/  F2FP.F16.F32.PACK_AB R35, R44, R35 ;  /* 0x000000232c23723e */ /* 0x000fe200000000ff */
[----:B------:R-:W-:-:S02]  /*4440*/  HADD2.F32 R114, -RZ, R114.H1_H1 ;  /* 0x30000072ff727230 */ /* 0x000fc40000004100 */
[-C--:B------:R-:W-:Y:S01]  /*4450*/  FMUL.FTZ R49, R43, R47.reuse ;  /* 0x0000002f2b317220 */ /* 0x080fe20000410000 */
        /* <DEDUP_REMOVED lines=13> */
.L_x_9799:
[----:B------:R-:W-:Y:S05]  /*4530*/  BSYNC B2 ;  /* 0x0000000000027941 */ /* 0x000fea0003800000 */
.L_x_9798:
[----:B------:R1:W-:Y:S02]  /*4540*/  STG.E.128 desc[UR60][R36.64+0x80], R32 ;  /* 0x0000802024007986 */ /* 0x0003e4000c101d3c */
.L_x_9797:
[----:B------:R-:W-:Y:S05]  /*4550*/  BSYNC B1 ;  /* 0x0000000000017941 */ /* 0x000fea0003800000 */
.L_x_9796:
[----:B------:R-:W-:-:S13]  /*4560*/  ISETP.NE.AND P4, PT, R15, RZ, PT ;  /* 0x000000ff0f00720c */ /* 0x000fda0003f85270 */
[----:B------:R-:W-:Y:S05]  /*4570*/  @!P4 BRA `(.L_x_9779) ;  /* 0x000000240028c947 */ /* 0x000fea0003800000 */
[----:B------:R-:W5:Y:S01]  /*4580*/  LDL R42, [R1+0x74] ;  /* 0x00007400012a7983 */ /* 0x000f620000100800 */
[----:B------:R-:W-:Y:S03]  /*4590*/  BSSY B1, `(.L_x_9800) ;  /* 0x000002e000017945 */ /* 0x000fe60003800000 */
[----:B-1234-:R1:W2:Y:S01]  /*45a0*/  LDS.128 R32, [R21+0x1b000] ;  /* 0x01b0000015207984 */ /* 0x01e2a20000000c00 */
[----:B-----5:R-:W-:-:S13]  /*45b0*/  ISETP.GE.AND P4, PT, R42, R108, PT ;  /* 0x0000006c2a00720c */ /* 0x020fda0003f86270 */
[----:B-12---:R-:W-:Y:S05]  /*45c0*/  @P4 BRA `(.L_x_9801) ;  /* 0x0000000000a84947 */ /* 0x006fea0003800000 */
[--C-:B------:R-:W-:Y:S01]  /*45d0*/  SHF.R.U64 R45, R38, 0x10, R39.reuse ;  /* 0x00000010262d7819 */ /* 0x100fe20000001227 */
[----:B------:R-:W-:Y:S01]  /*45e0*/  IMAD.MOV.U32 R38, RZ, RZ, R32 ;  /* 0x000000ffff267224 */ /* 0x000fe200078e0020 */
        /* <DEDUP_REMOVED lines=11> */
[----:B------:R-:W-:Y:S02]  /*46a0*/  HADD2.F32 R40, -RZ, R45.H0_H0 ;  /* 0x2000002dff287230 */ /* 0x000fe40000004100 */
[-C--:B------:R-:W-:Y:S01]  /*46b0*/  FMUL.FTZ R48, R33, R44.reuse ;  /* 0x0000002c21307220 */ /* 0x080fe20000410000 */
[----:B------:R-:W-:Y:S02]  /*46c0*/  HADD2.F32 R42, -RZ, R43.H0_H0 ;  /* 0x2000002bff2a7230 */ /* 0x000fe40000004100 */
[----:B------:R-:W-:Y:S01]  /*46d0*/  FMUL.FTZ R43, R35, R41 ;  /* 0x00000029232b7220 */ /* 0x000fe20000410000 */
[----:B------:R-:W-:-:S03]  /*46e0*/  FMUL.FTZ R44, R39, R44 ;  /* 0x0000002c272c7220 */ /* 0x000fc60000410000 */
[-C--:B------:R-:W-:Y:S01]  /*46f0*/  FFMA.FTZ R32, R32, R40.reuse, -R43 ;  /* 0x0000002820207223 */ /* 0x080fe2000001082b */
[----:B------:R-:W-:Y:S01]  /*4700*/  FFMA.FTZ R43, R35, R40, R46 ;  /* 0x00000028232b7223 */ /* 0x000fe2000001002e */
[-C--:B------:R-:W-:Y:S01]  /*4710*/  FFMA.FTZ R47, R33, R42.reuse, R44 ;  /* 0x0000002a212f7223 */ /* 0x080fe2000001002c */
[--C-:B------:R-:W-:Y:S02]  /*4720*/  HADD2.F32 R40, -RZ, R95.reuse.H0_H0 ;  /* 0x2000005fff287230 */ /* 0x100fe40000004100 */
[----:B------:R-:W-:Y:S01]  /*4730*/  FFMA.FTZ R48, R39, R42, -R48 ;  /* 0x0000002a27307223 */ /* 0x000fe20000010830 */
[----:B------:R-:W-:Y:S02]  /*4740*/  HADD2.F32 R33, -RZ, R38.H1_H1 ;  /* 0x30000026ff217230 */ /* 0x000fe40000004100 */
[----:B------:R-:W-:Y:S02]  /*4750*/  HADD2.F32 R35, -RZ, R34.H1_H1 ;  /* 0x30000022ff237230 */ /* 0x000fe40000004100 */
[----:B------:R-:W-:-:S02]  /*4760*/  HADD2.F32 R95, -RZ, R95.H1_H1 ;  /* 0x3000005fff5f7230 */ /* 0x000fc40000004100 */
[-C--:B------:R-:W-:Y:S01]  /*4770*/  FMUL.FTZ R41, R33, R40.reuse ;  /* 0x0000002821297220 */ /* 0x080fe20000410000 */
[----:B------:R-:W-:Y:S02]  /*4780*/  HADD2.F32 R38, -RZ, R38.H0_H0 ;  /* 0x20000026ff267230 */ /* 0x000fe40000004100 */
        /* <DEDUP_REMOVED lines=14> */
.L_x_9801:
[----:B------:R-:W-:Y:S05]  /*4870*/  BSYNC B1 ;  /* 0x0000000000017941 */ /* 0x000fea0003800000 */
.L_x_9800:
[----:B------:R1:W-:Y:S01]  /*4880*/  STG.E.128 desc[UR60][R36.64+0xa0], R32 ;  /* 0x0000a02024007986 */ /* 0x0003e2000c101d3c */
[----:B------:R-:W-:Y:S05]  /*4890*/  BRA `(.L_x_9779) ;  /* 0x0000002000607947 */ /* 0x000fea0003800000 */
.L_x_9773:
        /* <DEDUP_REMOVED lines=21> */
[----:B------:R-:W-:Y:S02]  /*49f0*/  IADD3 R57, P3, R64, R56, RZ ;  /* 0x0000003840397210 */ /* 0x000fe40007f7e0ff */
        /* <DEDUP_REMOVED lines=12> */
[----:B------:R-:W5:Y:S04]  /*4ac0*/  @!P3 LDG.E.128 R40, desc[UR60][R44.64] ;  /* 0x0000003c2c28b981 */ /* 0x000f68000c1e1d00 */
[----:B------:R-:W5:Y:S01]  /*4ad0*/  @!P3 LDG.E.128 R52, desc[UR60][R56.64] ;  /* 0x0000003c3834b981 */ /* 0x000f62000c1e1d00 */
        /* <DEDUP_REMOVED lines=10> */
.L_x_9803:
[----:B------:R-:W-:Y:S05]  /*4b80*/  BSYNC B1 ;  /* 0x0000000000017941 */ /* 0x000fea0003800000 */
.L_x_9802:
        /* <DEDUP_REMOVED lines=32> */
[----:B------:R-:W-:-:S04]  /*4d90*/  PRMT R128, R56, 0x7610, R128 ;  /* 0x0000761038807816 */ /* 0x000fc80000000080 */
        /* <DEDUP_REMOVED lines=10> */
[----:B------:R-:W-:Y:S02]  /*4e40*/  PRMT R119, R20, 0x7610, R119 ;  /* 0x0000761014777816 */ /* 0x000fe40000000077 */
[----:B--2---:R-:W-:-:S13]  /*4e50*/  ISETP.NE.AND P3, PT, R57, 0x3, PT ;  /* 0x000000033900780c */ /* 0x004fda0003f65270 */
[----:B------:R-:W-:Y:S05]  /*4e60*/  @!P3 BRA `(.L_x_9804) ;  /* 0x000000000004b947 */ /* 0x000fea0003800000 */
[----:B------:R-:W-:Y:S01]  /*4e70*/  BPT.TRAP 0x1 ;  /* 0x000000040000795c */ /* 0x000fe20000300000 */
.L_x_9804:
[----:B------:R-:W-:Y:S01]  /*4e80*/  IMAD R20, R17, 0x8, R16 ;  /* 0x0000000811147824 */ /* 0x000fe200078e0210 */
[----:B------:R-:W-:Y:S01]  /*4e90*/  SHF.L.U32 R90, R156, 0x1f, RZ ;  /* 0x0000001f9c5a7819 */ /* 0x000fe200000006ff */
[----:B------:R-:W-:Y:S03]  /*4ea0*/  BSSY B1, `(.L_x_9805) ;  /* 0x0000003000017945 */ /* 0x000fe60003800000 */
[----:B------:R-:W0:Y:S02]  /*4eb0*/  SYNCS.PHASECHK.TRANS64.TRYWAIT P5, [R20+URZ+0x31c90], R90 ;  /* 0x031c905a140075a7 */ /* 0x000e2400080a017f */
[----:B0-----:R-:W-:Y:S05]  /*4ec0*/  @!P5 BRA `(.L_x_9806) ;  /* 0x000001bc0018d947 */ /* 0x001fea0003800000 */
.L_x_10076:
[----:B------:R-:W-:Y:S05]  /*4ed0*/  BSYNC B1 ;  /* 0x0000000000017941 */ /* 0x000fea0003800000 */
.L_x_9805:
[----:B------:R-:W-:Y:S05]  /*4ee0*/  @P4 BRA `(.L_x_9779) ;  /* 0x0000001800cc4947 */ /* 0x000fea0003800000 */
[----:B------:R-:W1:Y:S01]  /*4ef0*/  LDC R113, c[0x0][0x2f4] ;  /* 0x0000bd00ff717b82 */ /* 0x000e620000000800 */
[----:B------:R-:W-:Y:S01]  /*4f00*/  ISETP.NE.AND P4, PT, R10, RZ, PT ;  /* 0x000000ff0a00720c */ /* 0x000fe20003f85270 */
[----:B------:R-:W-:Y:S01]  /*4f10*/  ULDC.64 UR4, c[0x0][0x300] ;  /* 0x0000c00000047ab9 */ /* 0x000fe20000000a00 */
[----:B------:R-:W-:Y:S01]  /*4f20*/  SHF.R.S32.HI R56, RZ, 0x1f, R144 ;  /* 0x0000001fff387819 */ /* 0x000fe20000011490 */
[----:B------:R-:W-:Y:S01]  /*4f30*/  IMAD.MOV.U32 R95, RZ, RZ, R94 ;  /* 0x000000ffff5f7224 */ /* 0x000fe200078e005e */
[----:B------:R-:W-:Y:S01]  /*4f40*/  BSSY B1, `(.L_x_9807) ;  /* 0x0000088000017945 */ /* 0x000fe20003800000 */
[----:B------:R-:W-:Y:S02]  /*4f50*/  IMAD.MOV.U32 R94, RZ, RZ, R60 ;  /* 0x000000ffff5e7224 */ /* 0x000fe400078e003c */
[----:B------:R-:W-:Y:S02]  /*4f60*/  IMAD R56, R56, UR4, RZ ;  /* 0x0000000438387c24 */ /* 0x000fe4000f8e02ff */
[----:B------:R-:W-:-:S04]  /*4f70*/  IMAD.WIDE.U32 R94, R144, UR4, R94 ;  /* 0x00000004905e7c25 */ /* 0x000fc8000f8e005e */
[----:B------:R-:W-:-:S04]  /*4f80*/  IMAD R56, R144, UR5, R56 ;  /* 0x0000000590387c24 */ /* 0x000fc8000f8e0238 */
[----:B------:R-:W-:Y:S02]  /*4f90*/  IMAD.IADD R114, R56, 0x1, R95 ;  /* 0x0000000138727824 */ /* 0x000fe400078e025f */
[----:B-1----:R-:W-:Y:S01]  /*4fa0*/  IMAD.IADD R117, R113, 0x1, -R110 ;  /* 0x0000000171757824 */ /* 0x002fe200078e0a6e */
[----:B------:R-:W-:Y:S06]  /*4fb0*/  @!P4 BRA `(.L_x_9808) ;  /* 0x000000080000c947 */ /* 0x000fec0003800000 */
[----:B------:R-:W2:Y:S04]  /*4fc0*/  LDL R62, [R1+0x54] ;  /* 0x00005400013e7983 */ /* 0x000ea80000100800 */
[----:B------:R-:W3:Y:S04]  /*4fd0*/  LDL R58, [R1+0x58] ;  /* 0x00005800013a7983 */ /* 0x000ee80000100800 */
[----:B------:R-:W4:Y:S01]  /*4fe0*/  LDL R59, [R1+0x5c] ;  /* 0x00005c00013b7983 */ /* 0x000f220000100800 */
[----:B------:R-:W-:-:S04]  /*4ff0*/  SEL R56, R110, R117, !P0 ;  /* 0x000000756e387207 */ /* 0x000fc80004000000 */
[----:B------:R-:W-:-:S04]  /*5000*/  SHF.R.S32.HI R57, RZ, 0x1f, R56 ;  /* 0x0000001fff397819 */ /* 0x000fc80000011438 */
[----:B------:R-:W-:-:S04]  /*5010*/  LEA.HI R57, R57, R56, RZ, 0x4 ;  /* 0x0000003839397211 */ /* 0x000fc800078f20ff */
[----:B------:R-:W-:-:S04]  /*5020*/  SHF.R.S32.HI R57, RZ, 0x4, R57 ;  /* 0x00000004ff397819 */ /* 0x000fc80000011439 */
[----:B------:R-:W-:-:S04]  /*5030*/  LEA.HI.SX32 R118, R7, R57, 0x1d ;  /* 0x0000003907767211 */ /* 0x000fc800078feaff */
[----:B------:R-:W-:-:S04]  /*5040*/  SHF.R.S32.HI R57, RZ, 0x1f, R118 ;  /* 0x0000001fff397819 */ /* 0x000fc80000011476 */
[----:B------:R-:W-:Y:S01]  /*5050*/  LEA.HI R57, R57, R118, RZ, 0x2 ;  /* 0x0000007639397211 */ /* 0x000fe200078f10ff */
[----:B------:R-:W-:-:S03]  /*5060*/  IMAD.SHL.U32 R118, R118, 0x8, RZ ;  /* 0x0000000876767824 */ /* 0x000fc600078e00ff */
[----:B------:R-:W-:Y:S02]  /*5070*/  SHF.R.S32.HI R57, RZ, 0x2, R57 ;  /* 0x00000002ff397819 */ /* 0x000fe40000011439 */
[----:B------:R-:W-:Y:S01]  /*5080*/  ISETP.GE.AND P4, PT, R22, R108, PT ;  /* 0x0000006c1600720c */ /* 0x000fe20003f86270 */
[----:B------:R-:W-:Y:S01]  /*5090*/  BSSY B2, `(.L_x_9809) ;  /* 0x0000066000027945 */ /* 0x000fe20003800000 */
[----:B--2---:R-:W-:-:S04]  /*50a0*/  LOP3.LUT R56, R62, 0x18, R118, 0xf8, !PT ;  /* 0x000000183e387812 */ /* 0x004fc800078ef876 */
[----:B---3--:R-:W-:Y:S01]  /*50b0*/  LOP3.LUT R56, R56, R58, RZ, 0x3c, !PT ;  /* 0x0000003a38387212 */ /* 0x008fe200078e3cff */
[----:B----4-:R-:W-:-:S04]  /*50c0*/  IMAD R57, R57, 0x1200, R59 ;  /* 0x0000120039397824 */ /* 0x010fc800078e023b */
[----:B------:R-:W-:-:S04]  /*50d0*/  IMAD.IADD R56, R57, 0x1, R56 ;  /* 0x0000000139387824 */ /* 0x000fc800078e0238 */
[C---:B------:R-:W-:Y:S02]  /*50e0*/  IMAD R60, R17.reuse, 0x3600, R56 ;  /* 0x00003600113c7824 */ /* 0x040fe400078e0238 */
[----:B------:R-:W-:Y:S02]  /*50f0*/  IMAD R56, R17, 0x3600, R106 ;  /* 0x0000360011387824 */ /* 0x000fe400078e026a */
[--C-:B------:R-:W-:Y:S02]  /*5100*/  IMAD R60, R60, 0x2, R16.reuse ;  /* 0x000000023c3c7824 */ /* 0x100fe400078e0210 */
[----:B------:R-:W-:-:S04]  /*5110*/  IMAD R56, R56, 0x2, R16 ;  /* 0x0000000238387824 */ /* 0x000fc800078e0210 */
[----:B------:R-:W1:Y:S04]  /*5120*/  LDS.128 R60, [R60+0x16a00] ;  /* 0x016a00003c3c7984 */ /* 0x000e680000000c00 */
[----:B------:R-:W2:Y:S01]  /*5130*/  LDS.128 R56, [R56+0x16a00] ;  /* 0x016a000038387984 */ /* 0x000ea20000000c00 */
[----:B------:R-:W-:Y:S05]  /*5140*/  @P4 BRA `(.L_x_9810) ;  /* 0x0000000400684947 */ /* 0x000fea0003800000 */
[----:B-1----:R-:W-:Y:S01]  /*5150*/  IMAD.MOV.U32 R121, RZ, RZ, R61 ;  /* 0x000000ffff797224 */ /* 0x002fe200078e003d */
        /* <DEDUP_REMOVED lines=21> */
[----:B------:R-:W-:Y:S02]  /*52b0*/  HADD2.F32 R119, -RZ, R119.H0_H0 ;  /* 0x20000077ff777230 */ /* 0x000fe40000004100 */
[C---:B------:R-:W-:Y:S01]  /*52c0*/  FMUL.FTZ R122, R53.reuse, R122 ;  /* 0x0000007a357a7220 */ /* 0x040fe20000410000 */
[----:B------:R-:W-:Y:S01]  /*52d0*/  FFMA.FTZ R53, R53, R41, -R120 ;  /* 0x0000002935357223 */ /* 0x000fe20000010878 */
[----:B------:R-:W-:-:S02]  /*52e0*/  HADD2.F32 R120, -RZ, R134.H0_H0 ;  /* 0x20000086ff787230 */ /* 0x000fc40000004100 */
[----:B------:R-:W-:Y:S01]  /*52f0*/  FFMA.FTZ R41, R52, R41, R122 ;  /* 0x0000002934297223 */ /* 0x000fe2000001007a */
[----:B------:R-:W-:Y:S02]  /*5300*/  IMAD.MOV.U32 R52, RZ, RZ, R59 ;  /* 0x000000ffff347224 */ /* 0x000fe400078e003b */
[----:B------:R-:W-:Y:S02]  /*5310*/  HADD2.F32 R122, -RZ, R132.H1_H1 ;  /* 0x30000084ff7a7230 */ /* 0x000fe40000004100 */
[----:B------:R-:W-:Y:S01]  /*5320*/  FMUL.FTZ R59, R121, R120 ;  /* 0x00000078793b7220 */ /* 0x000fe20000410000 */
[----:B------:R-:W-:Y:S01]  /*5330*/  F2FP.F16.F32.PACK_AB R53, R53, R61 ;  /* 0x0000003d3535723e */ /* 0x000fe200000000ff */
[----:B------:R-:W-:Y:S01]  /*5340*/  HADD2.F32 R123, -RZ, R52.H0_H0 ;  /* 0x20000034ff7b7230 */ /* 0x000fe20000004100 */
[----:B------:R-:W-:-:S03]  /*5350*/  F2FP.F16.F32.PACK_AB R41, R41, R57 ;  /* 0x000000392929723e */ /* 0x000fc600000000ff */
[----:B------:R-:W-:Y:S02]  /*5360*/  IMAD.MOV.U32 R57, RZ, RZ, R53 ;  /* 0x000000ffff397224 */ /* 0x000fe400078e0035 */
[C---:B------:R-:W-:Y:S01]  /*5370*/  FMUL.FTZ R120, R123.reuse, R120 ;  /* 0x000000787b787220 */ /* 0x040fe20000410000 */
[-C--:B------:R-:W-:Y:S01]  /*5380*/  FFMA.FTZ R59, R123, R122.reuse, -R59 ;  /* 0x0000007a7b3b7223 */ /* 0x080fe2000001083b */
[----:B------:R-:W-:Y:S02]  /*5390*/  HADD2.F32 R123, -RZ, R134.H1_H1 ;  /* 0x30000086ff7b7230 */ /* 0x000fe40000004100 */
[----:B------:R-:W-:Y:S01]  /*53a0*/  FFMA.FTZ R120, R121, R122, R120 ;  /* 0x0000007a79787223 */ /* 0x000fe20000010078 */
[----:B------:R-:W-:Y:S01]  /*53b0*/  SHF.R.U32.HI R121, RZ, 0x10, R43 ;  /* 0x00000010ff797819 */ /* 0x000fe2000001162b */
[----:B------:R-:W-:Y:S01]  /*53c0*/  IMAD.MOV.U32 R61, RZ, RZ, R41 ;  /* 0x000000ffff3d7224 */ /* 0x000fe200078e0029 */
[--C-:B------:R-:W-:Y:S01]  /*53d0*/  SHF.R.U64 R43, R54, 0x10, R55.reuse ;  /* 0x00000010362b7819 */ /* 0x100fe20000001237 */
[----:B------:R-:W-:Y:S01]  /*53e0*/  HADD2.F32 R54, -RZ, R63.H1_H1 ;  /* 0x3000003fff367230 */ /* 0x000fe20000004100 */
[----:B------:R-:W-:Y:S01]  /*53f0*/  SHF.R.U32.HI R55, RZ, 0x10, R55 ;  /* 0x00000010ff377819 */ /* 0x000fe20000011637 */
[----:B------:R-:W-:-:S02]  /*5400*/  HADD2.F32 R63, -RZ, R52.H1_H1 ;  /* 0x30000034ff3f7230 */ /* 0x000fc40000004100 */
[----:B------:R-:W-:Y:S02]  /*5410*/  HADD2.F32 R121, -RZ, R121.H0_H0 ;  /* 0x20000079ff797230 */ /* 0x000fe40000004100 */
[----:B------:R-:W-:Y:S02]  /*5420*/  HADD2.F32 R55, -RZ, R55.H0_H0 ;  /* 0x20000037ff377230 */ /* 0x000fe40000004100 */
        /* <DEDUP_REMOVED lines=8> */
[----:B------:R-:W-:Y:S02]  /*54b0*/  HADD2.F32 R63, -RZ, R133.H0_H0 ;  /* 0x20000085ff3f7230 */ /* 0x000fe40000004100 */
[-C--:B------:R-:W-:Y:S01]  /*54c0*/  FMUL.FTZ R122, R54, R123.reuse ;  /* 0x0000007b367a7220 */ /* 0x080fe20000410000 */
[----:B------:R-:W-:Y:S01]  /*54d0*/  F2FP.F16.F32.PACK_AB R55, R55, R120 ;  /* 0x000000783737723e */ /* 0x000fe200000000ff */
[----:B------:R-:W-:-:S02]  /*54e0*/  FMUL.FTZ R123, R121, R123 ;  /* 0x0000007b797b7220 */ /* 0x000fc40000410000 */
[-C--:B------:R-:W-:Y:S01]  /*54f0*/  FFMA.FTZ R122, R121, R63.reuse, -R122 ;  /* 0x0000003f797a7223 */ /* 0x080fe2000001087a */
[----:B------:R-:W-:Y:S02]  /*5500*/  HADD2.F32 R121, -RZ, R133.H1_H1 ;  /* 0x30000085ff797230 */ /* 0x000fe40000004100 */
[----:B------:R-:W-:Y:S01]  /*5510*/  FFMA.FTZ R123, R54, R63, R123 ;  /* 0x0000003f367b7223 */ /* 0x000fe2000001007b */
[----:B------:R-:W-:Y:S02]  /*5520*/  HADD2.F32 R54, -RZ, R60.H1_H1 ;  /* 0x3000003cff367230 */ /* 0x000fe40000004100 */
[----:B------:R-:W-:Y:S02]  /*5530*/  HADD2.F32 R60, -RZ, R56.H1_H1 ;  /* 0x30000038ff3c7230 */ /* 0x000fe40000004100 */
[----:B------:R-:W-:Y:S02]  /*5540*/  HADD2.F32 R56, -RZ, R40.H0_H0 ;  /* 0x20000028ff387230 */ /* 0x000fe40000004100 */
[----:B------:R-:W-:Y:S01]  /*5550*/  FMUL.FTZ R40, R54, R119 ;  /* 0x0000007736287220 */ /* 0x000fe20000410000 */
[----:B------:R-:W-:-:S02]  /*5560*/  HADD2.F32 R63, -RZ, R58.H0_H0 ;  /* 0x2000003aff3f7230 */ /* 0x000fc40000004100 */
[C---:B------:R-:W-:Y:S01]  /*5570*/  FMUL.FTZ R119, R60.reuse, R119 ;  /* 0x000000773c777220 */ /* 0x040fe20000410000 */
[----:B------:R-:W-:Y:S02]  /*5580*/  HADD2.F32 R58, -RZ, R58.H1_H1 ;  /* 0x3000003aff3a7230 */ /* 0x000fe40000004100 */
[-C--:B------:R-:W-:Y:S01]  /*5590*/  FFMA.FTZ R40, R60, R56.reuse, -R40 ;  /* 0x000000383c287223 */ /* 0x080fe20000010828 */
[----:B------:R-:W-:Y:S02]  /*55a0*/  HADD2.F32 R60, -RZ, R132.H0_H0 ;  /* 0x20000084ff3c7230 */ /* 0x000fe40000004100 */
[----:B------:R-:W-:Y:S01]  /*55b0*/  FFMA.FTZ R54, R54, R56, R119 ;  /* 0x0000003836367223 */ /* 0x000fe20000010077 */
[--C-:B------:R-:W-:Y:S02]  /*55c0*/  HADD2.F32 R56, -RZ, R62.reuse.H0_H0 ;  /* 0x2000003eff387230 */ /* 0x100fe40000004100 */
[----:B------:R-:W-:Y:S01]  /*55d0*/  HADD2.F32 R62, -RZ, R62.H1_H1 ;  /* 0x3000003eff3e7230 */ /* 0x000fe20000004100 */
[----:B------:R-:W-:-:S02]  /*55e0*/  F2FP.F16.F32.PACK_AB R40, R40, R122 ;  /* 0x0000007a2828723e */ /* 0x000fc400000000ff */
[-C--:B------:R-:W-:Y:S01]  /*55f0*/  FMUL.FTZ R119, R56, R121.reuse ;  /* 0x0000007938777220 */ /* 0x080fe20000410000 */
[C---:B------:R-:W-:Y:S01]  /*5600*/  FMUL.FTZ R121, R63.reuse, R121 ;  /* 0x000000793f797220 */ /* 0x040fe20000410000 */
[----:B------:R-:W-:Y:S02]  /*5610*/  F2FP.F16.F32.PACK_AB R54, R54, R123 ;  /* 0x0000007b3636723e */ /* 0x000fe400000000ff */
        /* <DEDUP_REMOVED lines=13> */
.L_x_9810:
[----:B------:R-:W-:Y:S05]  /*56f0*/  BSYNC B2 ;  /* 0x0000000000027941 */ /* 0x000fea0003800000 */
.L_x_9809:
        /* <DEDUP_REMOVED lines=11> */
[----:B-1----:R2:W-:Y:S04]  /*57b0*/  @!P4 STG.E.128 desc[UR60][R42.64], R60 ;  /* 0x0000003c2a00c986 */ /* 0x0025e8000c101d3c */
.L_x_9808:
[----:B------:R-:W-:Y:S05]  /*57c0*/  BSYNC B1 ;  /* 0x0000000000017941 */ /* 0x000fea0003800000 */
.L_x_9807:
[----:B------:R-:W-:Y:S01]  /*57d0*/  ISETP.NE.AND P4, PT, R11, RZ, PT ;  /* 0x000000ff0b00720c */ /* 0x000fe20003f85270 */
[----:B------:R-:W-:-:S12]  /*57e0*/  BSSY B1, `(.L_x_9811) ;  /* 0x0000082000017945 */ /* 0x000fd80003800000 */
[----:B------:R-:W-:Y:S05]  /*57f0*/  @!P4 BRA `(.L_x_9812) ;  /* 0x000000080000c947 */ /* 0x000fea0003800000 */
[----:B------:R-:W3:Y:S04]  /*5800*/  LDL R52, [R1+0x54] ;  /* 0x0000540001347983 */ /* 0x000ee80000100800 */
[----:B--2---:R-:W2:Y:S04]  /*5810*/  LDL R42, [R1+0x58] ;  /* 0x00005800012a7983 */ /* 0x004ea80000100800 */
        /* <DEDUP_REMOVED lines=12> */
[----:B---3--:R-:W-:-:S04]  /*58e0*/  LOP3.LUT R40, R52, 0x18, R56, 0xf8, !PT ;  /* 0x0000001834287812 */ /* 0x008fc800078ef838 */
[----:B--2---:R-:W-:Y:S01]  /*58f0*/  LOP3.LUT R40, R40, R42, RZ, 0x3c, !PT ;  /* 0x0000002a28287212 */ /* 0x004fe200078e3cff */
        /* <DEDUP_REMOVED lines=30> */
[----:B------:R-:W-:Y:S02]  /*5ae0*/  HADD2.F32 R49, -RZ, R49.H0_H0 ;  /* 0x20000031ff317230 */ /* 0x000fe40000004100 */
[----:B------:R-:W-:Y:S02]  /*5af0*/  HADD2.F32 R38, -RZ, R38.H0_H0 ;  /* 0x20000026ff267230 */ /* 0x000fe40000004100 */
        /* <DEDUP_REMOVED lines=12> */
[----:B------:R-:W-:Y:S01]  /*5bc0*/  F2FP.F16.F32.PACK_AB R37, R37, R41 ;  /* 0x000000292525723e */ /* 0x000fe200000000ff */
[----:B------:R-:W-:Y:S02]  /*5bd0*/  IMAD.MOV.U32 R41, RZ, RZ, R48 ;  /* 0x000000ffff297224 */ /* 0x000fe400078e0030 */
[----:B------:R-:W-:Y:S01]  /*5be0*/  FFMA.FTZ R59, R57, R58, R59 ;  /* 0x0000003a393b7223 */ /* 0x000fe2000001003b */
[----:B------:R-:W-:Y:S02]  /*5bf0*/  SHF.R.U32.HI R57, RZ, 0x10, R39 ;  /* 0x00000010ff397819 */ /* 0x000fe40000011627 */
[--C-:B------:R-:W-:Y:S02]  /*5c00*/  SHF.R.U64 R39, R50, 0x10, R51.reuse ;  /* 0x0000001032277819 */ /* 0x100fe40000001233 */
[----:B------:R-:W-:Y:S01]  /*5c10*/  SHF.R.U32.HI R50, RZ, 0x10, R51 ;  /* 0x00000010ff327819 */ /* 0x000fe20000011633 */
[----:B------:R-:W-:Y:S01]  /*5c20*/  HADD2.F32 R51, -RZ, R55.H1_H1 ;  /* 0x30000037ff337230 */ /* 0x000fe20000004100 */
[----:B------:R-:W-:Y:S01]  /*5c30*/  MOV R53, R37 ;  /* 0x0000002500357202 */ /* 0x000fe20000000f00 */
[----:B------:R-:W-:-:S02]  /*5c40*/  HADD2.F32 R57, -RZ, R57.H0_H0 ;  /* 0x20000039ff397230 */ /* 0x000fc40000004100 */
        /* <DEDUP_REMOVED lines=8> */
[--C-:B------:R-:W-:Y:S01]  /*5cd0*/  HADD2.F32 R57, -RZ, R129.reuse.H1_H1 ;  /* 0x30000081ff397230 */ /* 0x100fe20000004100 */
[----:B------:R-:W-:Y:S01]  /*5ce0*/  F2FP.F16.F32.PACK_AB R55, R55, R61 ;  /* 0x0000003d3737723e */ /* 0x000fe200000000ff */
[----:B------:R-:W-:Y:S02]  /*5cf0*/  HADD2.F32 R51, -RZ, R40.H0_H0 ;  /* 0x20000028ff337230 */ /* 0x000fe40000004100 */
[----:B------:R-:W-:-:S02]  /*5d00*/  HADD2.F32 R129, -RZ, R129.H0_H0 ;  /* 0x20000081ff817230 */ /* 0x000fc40000004100 */
[CC--:B------:R-:W-:Y:S01]  /*5d10*/  FMUL.FTZ R58, R50.reuse, R57.reuse ;  /* 0x00000039323a7220 */ /* 0x0c0fe20000410000 */
[----:B------:R-:W-:Y:S02]  /*5d20*/  HADD2.F32 R40, -RZ, R40.H1_H1 ;  /* 0x30000028ff287230 */ /* 0x000fe40000004100 */
[----:B------:R-:W-:Y:S01]  /*5d30*/  FMUL.FTZ R57, R51, R57 ;  /* 0x0000003933397220 */ /* 0x000fe20000410000 */
[----:B------:R-:W-:Y:S01]  /*5d40*/  F2FP.F16.F32.PACK_AB R59, R43, R59 ;  /* 0x0000003b2b3b723e */ /* 0x000fe200000000ff */
[-C--:B------:R-:W-:Y:S01]  /*5d50*/  FFMA.FTZ R58, R51, R129.reuse, -R58 ;  /* 0x00000081333a7223 */ /* 0x080fe2000001083a */
[--C-:B------:R-:W-:Y:S02]  /*5d60*/  HADD2.F32 R51, -RZ, R128.reuse.H0_H0 ;  /* 0x20000080ff337230 */ /* 0x100fe40000004100 */
[----:B------:R-:W-:Y:S01]  /*5d70*/  FFMA.FTZ R57, R50, R129, R57 ;  /* 0x0000008132397223 */ /* 0x000fe20000010039 */
[-C--:B------:R-:W-:Y:S01]  /*5d80*/  FMUL.FTZ R50, R52, R49.reuse ;  /* 0x0000003134327220 */ /* 0x080fe20000410000 */
[----:B------:R-:W-:Y:S01]  /*5d90*/  FMUL.FTZ R49, R40, R49 ;  /* 0x0000003128317220 */ /* 0x000fe20000410000 */
[----:B------:R-:W-:-:S02]  /*5da0*/  HADD2.F32 R128, -RZ, R128.H1_H1 ;  /* 0x30000080ff807230 */ /* 0x000fc40000004100 */
        /* <DEDUP_REMOVED lines=24> */
.L_x_9814:
[----:B------:R-:W-:Y:S05]  /*5f30*/  BSYNC B2 ;  /* 0x0000000000027941 */ /* 0x000fea0003800000 */
.L_x_9813:
        /* <DEDUP_REMOVED lines=12> */
.L_x_9812:
[----:B------:R-:W-:Y:S05]  /*6000*/  BSYNC B1 ;  /* 0x0000000000017941 */ /* 0x000fea0003800000 */
.L_x_9811:
[----:B------:R-:W-:-:S13]  /*6010*/  ISETP.NE.AND P4, PT, R12, RZ, PT ;  /* 0x000000ff0c00720c */ /* 0x000fda0003f85270 */
[----:B------:R-:W-:Y:S05]  /*6020*/  @!P4 BRA `(.L_x_9779) ;  /* 0x00000008007cc947 */ /* 0x000fea0003800000 */
[----:B--23--:R-:W2:Y:S04]  /*6030*/  LDL R40, [R1+0x54] ;  /* 0x0000540001287983 */ /* 0x00cea80000100800 */
[----:B------:R-:W3:Y:S04]  /*6040*/  LDL R38, [R1+0x58] ;  /* 0x0000580001267983 */ /* 0x000ee80000100800 */
[----:B------:R-:W4:Y:S01]  /*6050*/  LDL R39, [R1+0x5c] ;  /* 0x00005c0001277983 */ /* 0x000f220000100800 */
[----:B------:R-:W-:Y:S02]  /*6060*/  IADD3 R36, P4, P5, R26, R94, R79 ;  /* 0x0000005e1a247210 */ /* 0x000fe40007d9e04f */
[----:B------:R-:W-:-:S02]  /*6070*/  LOP3.LUT P6, RZ, R19, 0x1, RZ, 0xc0, !PT ;  /* 0x0000000113ff7812 */ /* 0x000fc400078cc0ff */
[----:B------:R-:W-:Y:S02]  /*6080*/  IADD3.X R37, R3, R114, R101, P4, P5 ;  /* 0x0000007203257210 */ /* 0x000fe400027ea465 */
[----:B------:R-:W-:Y:S02]  /*6090*/  LEA R48, P4, R36, R92, 0x1 ;  /* 0x0000005c24307211 */ /* 0x000fe400078808ff */
[----:B------:R-:W-:Y:S02]  /*60a0*/  SEL R117, R110, R117, !P6 ;  /* 0x000000756e757207 */ /* 0x000fe40007000000 */
[----:B------:R-:W-:Y:S02]  /*60b0*/  LEA.HI.X R49, R36, R93, R37, 0x1, P4 ;  /* 0x0000005d24317211 */ /* 0x000fe400020f0c25 */
[----:B------:R-:W-:-:S04]  /*60c0*/  SHF.R.S32.HI R36, RZ, 0x1f, R117 ;  /* 0x0000001fff247819 */ /* 0x000fc80000011475 */
[----:B------:R-:W-:-:S04]  /*60d0*/  LEA.HI R36, R36, R117, RZ, 0x4 ;  /* 0x0000007524247211 */ /* 0x000fc800078f20ff */
[----:B------:R-:W-:-:S04]  /*60e0*/  SHF.R.S32.HI R36, RZ, 0x4, R36 ;  /* 0x00000004ff247819 */ /* 0x000fc80000011424 */
[----:B------:R-:W-:-:S04]  /*60f0*/  LEA.HI.SX32 R36, R9, R36, 0x1d ;  /* 0x0000002409247211 */ /* 0x000fc800078feaff */
[----:B------:R-:W-:Y:S01]  /*6100*/  SHF.R.S32.HI R37, RZ, 0x1f, R36 ;  /* 0x0000001fff257819 */ /* 0x000fe20000011424 */
[----:B------:R-:W-:-:S03]  /*6110*/  IMAD.SHL.U32 R50, R36, 0x8, RZ ;  /* 0x0000000824327824 */ /* 0x000fc600078e00ff */
[----:B------:R-:W-:-:S04]  /*6120*/  LEA.HI R37, R37, R36, RZ, 0x2 ;  /* 0x0000002425257211 */ /* 0x000fc800078f10ff */
[----:B------:R-:W-:Y:S02]  /*6130*/  SHF.R.S32.HI R37, RZ, 0x2, R37 ;  /* 0x00000002ff257819 */ /* 0x000fe40000011425 */
[----:B------:R-:W-:Y:S01]  /*6140*/  ISETP.GE.AND P4, PT, R4, R108, PT ;  /* 0x0000006c0400720c */ /* 0x000fe20003f86270 */
[----:B------:R-:W-:Y:S01]  /*6150*/  BSSY B1, `(.L_x_9815) ;  /* 0x0000062000017945 */ /* 0x000fe20003800000 */
[----:B--2---:R-:W-:-:S04]  /*6160*/  LOP3.LUT R36, R40, 0x18, R50, 0xf8, !PT ;  /* 0x0000001828247812 */ /* 0x004fc800078ef832 */
[----:B---3--:R-:W-:Y:S01]  /*6170*/  LOP3.LUT R36, R36, R38, RZ, 0x3c, !PT ;  /* 0x0000002624247212 */ /* 0x008fe200078e3cff */
[----:B----4-:R-:W-:-:S04]  /*6180*/  IMAD R37, R37, 0x1200, R39 ;  /* 0x0000120025257824 */ /* 0x010fc800078e0227 */
[----:B------:R-:W-:Y:S02]  /*6190*/  IMAD.IADD R36, R37, 0x1, R36 ;  /* 0x0000000125247824 */ /* 0x000fe400078e0224 */
[C---:B------:R-:W-:Y:S02]  /*61a0*/  IMAD R37, R17.reuse, 0x3600, R104 ;  /* 0x0000360011257824 */ /* 0x040fe400078e0268 */
[----:B------:R-:W-:Y:S02]  /*61b0*/  IMAD R39, R17, 0x3600, R36 ;  /* 0x0000360011277824 */ /* 0x000fe400078e0224 */
[--C-:B------:R-:W-:Y:S02]  /*61c0*/  IMAD R37, R37, 0x2, R16.reuse ;  /* 0x0000000225257824 */ /* 0x100fe400078e0210 */
[----:B------:R-:W-:-:S04]  /*61d0*/  IMAD R40, R39, 0x2, R16 ;  /* 0x0000000227287824 */ /* 0x000fc800078e0210 */
[----:B------:R-:W1:Y:S04]  /*61e0*/  LDS.128 R36, [R37+0x16a00] ;  /* 0x016a000025247984 */ /* 0x000e680000000c00 */
[----:B------:R-:W2:Y:S01]  /*61f0*/  LDS.128 R40, [R40+0x16a00] ;  /* 0x016a000028287984 */ /* 0x000ea20000000c00 */
[----:B------:R-:W-:Y:S05]  /*6200*/  @P4 BRA `(.L_x_9816) ;  /* 0x0000000400584947 */ /* 0x000fea0003800000 */
[----:B------:R-:W-:Y:S01]  /*6210*/  HADD2.F32 R53, -RZ, R127.H1_H1 ;  /* 0x3000007fff357230 */ /* 0x000fe20000004100 */
[----:B------:R-:W-:Y:S01]  /*6220*/  SHF.R.U64 R32, R32, 0x10, R33 ;  /* 0x0000001020207819 */ /* 0x000fe20000001221 */
[----:B--2---:R-:W-:Y:S01]  /*6230*/  HADD2.F32 R51, -RZ, R41.H0_H0 ;  /* 0x20000029ff337230 */ /* 0x004fe20000004100 */
[----:B------:R-:W-:Y:S01]  /*6240*/  SHF.R.U64 R44, R44, 0x10, R45 ;  /* 0x000000102c2c7819 */ /* 0x000fe2000000122d */
[----:B-1----:R-:W-:Y:S01]  /*6250*/  HADD2.F32 R52, -RZ, R37.H0_H0 ;  /* 0x20000025ff347230 */ /* 0x002fe20000004100 */
[----:B------:R-:W-:Y:S01]  /*6260*/  SHF.R.U64 R46, R46, 0x10, R47 ;  /* 0x000000102e2e7819 */ /* 0x000fe2000000122f */
[----:B------:R-:W-:Y:S02]  /*6270*/  HADD2.F32 R54, -RZ, R125.H1_H1 ;  /* 0x3000007dff367230 */ /* 0x000fe40000004100 */
[-C--:B------:R-:W-:Y:S01]  /*6280*/  FMUL.FTZ R55, R51, R53.reuse ;  /* 0x0000003533377220 */ /* 0x080fe20000410000 */
[----:B------:R-:W-:Y:S02]  /*6290*/  HADD2.F32 R41, -RZ, R41.H1_H1 ;  /* 0x30000029ff297230 */ /* 0x000fe40000004100 */
[----:B------:R-:W-:Y:S01]  /*62a0*/  FMUL.FTZ R53, R52, R53 ;  /* 0x0000003534357220 */ /* 0x000fe20000410000 */
[----:B------:R-:W-:-:S02]  /*62b0*/  HADD2.F32 R127, -RZ, R127.H0_H0 ;  /* 0x2000007fff7f7230 */ /* 0x000fc40000004100 */
[-C--:B------:R-:W-:Y:S01]  /*62c0*/  FFMA.FTZ R55, R52, R54.reuse, -R55 ;  /* 0x0000003634377223 */ /* 0x080fe20000010837 */
[----:B------:R-:W-:Y:S02]  /*62d0*/  HADD2.F32 R52, -RZ, R37.H1_H1 ;  /* 0x30000025ff347230 */ /* 0x000fe40000004100 */
[----:B------:R-:W-:Y:S01]  /*62e0*/  FFMA.FTZ R53, R51, R54, R53 ;  /* 0x0000003633357223 */ /* 0x000fe20000010035 */
[----:B------:R-:W-:Y:S01]  /*62f0*/  SHF.R.U32.HI R51, RZ, 0x10, R45 ;  /* 0x00000010ff337819 */ /* 0x000fe2000001162d */
[----:B------:R-:W-:Y:S01]  /*6300*/  HADD2.F32 R45, -RZ, R124.H1_H1 ;  /* 0x3000007cff2d7230 */ /* 0x000fe20000004100 */
[----:B------:R-:W-:Y:S01]  /*6310*/  SHF.R.U32.HI R54, RZ, 0x10, R33 ;  /* 0x00000010ff367819 */ /* 0x000fe20000011621 */
[----:B------:R-:W-:Y:S02]  /*6320*/  IMAD.MOV.U32 R33, RZ, RZ, R43 ;  /* 0x000000ffff217224 */ /* 0x000fe400078e002b */
[----:B------:R-:W-:Y:S02]  /*6330*/  HADD2.F32 R51, -RZ, R51.H0_H0 ;  /* 0x20000033ff337230 */ /* 0x000fe40000004100 */
[----:B------:R-:W-:-:S02]  /*6340*/  HADD2.F32 R37, -RZ, R54.H0_H0 ;  /* 0x20000036ff257230 */ /* 0x000fc40000004100 */
[----:B------:R-:W-:Y:S02]  /*6350*/  HADD2.F32 R43, -RZ, R126.H1_H1 ;  /* 0x3000007eff2b7230 */ /* 0x000fe40000004100 */
[CC--:B------:R-:W-:Y:S01]  /*6360*/  FMUL.FTZ R54, R41.reuse, R51.reuse ;  /* 0x0000003329367220 */ /* 0x0c0fe20000410000 */
[C---:B------:R-:W-:Y:S01]  /*6370*/  FMUL.FTZ R51, R52.reuse, R51 ;  /* 0x0000003334337220 */ /* 0x040fe20000410000 */
[----:B------:R-:W-:Y:S02]  /*6380*/  HADD2.F32 R125, -RZ, R125.H0_H0 ;  /* 0x2000007dff7d7230 */ /* 0x000fe40000004100 */
[-C--:B------:R-:W-:Y:S01]  /*6390*/  FFMA.FTZ R54, R52, R37.reuse, -R54 ;  /* 0x0000002534367223 */ /* 0x080fe20000010836 */
[----:B------:R-:W-:Y:S01]  /*63a0*/  FFMA.FTZ R51, R41, R37, R51 ;  /* 0x0000002529337223 */ /* 0x000fe20000010033 */
[----:B------:R-:W-:Y:S02]  /*63b0*/  IMAD.MOV.U32 R37, RZ, RZ, R39 ;  /* 0x000000ffff257224 */ /* 0x000fe400078e0027 */
[--C-:B------:R-:W-:Y:S01]  /*63c0*/  HADD2.F32 R39, -RZ, R33.reuse.H0_H0 ;  /* 0x20000021ff277230 */ /* 0x100fe20000004100 */
[----:B------:R-:W-:Y:S01]  /*63d0*/  F2FP.F16.F32.PACK_AB R54, R54, R55 ;  /* 0x000000373636723e */ /* 0x000fe200000000ff */
[----:B------:R-:W-:Y:S01]  /*63e0*/  HADD2.F32 R33, -RZ, R33.H1_H1 ;  /* 0x30000021ff217230 */ /* 0x000fe20000004100 */
[----:B------:R-:W-:Y:S01]  /*63f0*/  F2FP.F16.F32.PACK_AB R51, R51, R53 ;  /* 0x000000353333723e */ /* 0x000fe200000000ff */
[----:B------:R-:W-:-:S02]  /*6400*/  HADD2.F32 R41, -RZ, R37.H0_H0 ;  /* 0x20000025ff297230 */ /* 0x000fc40000004100 */
[-C--:B------:R-:W-:Y:S01]  /*6410*/  FMUL.FTZ R52, R39, R43.reuse ;  /* 0x0000002b27347220 */ /* 0x080fe20000410000 */
[----:B------:R-:W-:Y:S02]  /*6420*/  HADD2.F32 R44, -RZ, R44.H0_H0 ;  /* 0x2000002cff2c7230 */ /* 0x000fe40000004100 */
[----:B------:R-:W-:Y:S02]  /*6430*/  HADD2.F32 R126, -RZ, R126.H0_H0 ;  /* 0x2000007eff7e7230 */ /* 0x000fe40000004100 */
[C---:B------:R-:W-:Y:S01]  /*6440*/  FMUL.FTZ R43, R41.reuse, R43 ;  /* 0x0000002b292b7220 */ /* 0x040fe20000410000 */
[-C--:B------:R-:W-:Y:S01]  /*6450*/  FFMA.FTZ R52, R41, R45.reuse, -R52 ;  /* 0x0000002d29347223 */ /* 0x080fe20000010834 */
[----:B------:R-:W-:Y:S02]  /*6460*/  HADD2.F32 R41, -RZ, R37.H1_H1 ;  /* 0x30000025ff297230 */ /* 0x000fe40000004100 */
[----:B------:R-:W-:Y:S01]  /*6470*/  FFMA.FTZ R43, R39, R45, R43 ;  /* 0x0000002d272b7223 */ /* 0x000fe2000001002b */
[----:B------:R-:W-:Y:S01]  /*6480*/  SHF.R.U32.HI R39, RZ, 0x10, R47 ;  /* 0x00000010ff277819 */ /* 0x000fe2000001162f */
[----:B------:R-:W-:Y:S01]  /*6490*/  HADD2.F32 R47, -RZ, R46.H0_H0 ;  /* 0x2000002eff2f7230 */ /* 0x000fe20000004100 */
[--C-:B------:R-:W-:Y:S01]  /*64a0*/  SHF.R.U32.HI R45, RZ, 0x10, R35.reuse ;  /* 0x00000010ff2d7819 */ /* 0x100fe20000011623 */
[----:B------:R-:W-:Y:S01]  /*64b0*/  HADD2.F32 R124, -RZ, R124.H0_H0 ;  /* 0x2000007cff7c7230 */ /* 0x000fe20000004100 */
[----:B------:R-:W-:Y:S01]  /*64c0*/  SHF.R.U64 R35, R34, 0x10, R35 ;  /* 0x0000001022237819 */ /* 0x000fe20000001223 */
[----:B------:R-:W-:-:S02]  /*64d0*/  HADD2.F32 R39, -RZ, R39.H0_H0 ;  /* 0x20000027ff277230 */ /* 0x000fc40000004100 */
[----:B------:R-:W-:Y:S02]  /*64e0*/  HADD2.F32 R37, -RZ, R45.H0_H0 ;  /* 0x2000002dff257230 */ /* 0x000fe40000004100 */
[----:B------:R-:W-:Y:S02]  /*64f0*/  HADD2.F32 R35, -RZ, R35.H0_H0 ;  /* 0x20000023ff237230 */ /* 0x000fe40000004100 */
[-C--:B------:R-:W-:Y:S01]  /*6500*/  FMUL.FTZ R45, R33, R39.reuse ;  /* 0x00000027212d7220 */ /* 0x080fe20000410000 */
[----:B------:R-:W-:-:S03]  /*6510*/  FMUL.FTZ R39, R41, R39 ;  /* 0x0000002729277220 */ /* 0x000fc60000410000 */
[-C--:B------:R-:W-:Y:S01]  /*6520*/  FFMA.FTZ R45, R41, R37.reuse, -R45 ;  /* 0x00000025292d7223 */ /* 0x080fe2000001082d */
[----:B------:R-:W-:Y:S01]  /*6530*/  FFMA.FTZ R39, R33, R37, R39 ;  /* 0x0000002521277223 */ /* 0x000fe20000010027 */
[----:B------:R-:W-:Y:S02]  /*6540*/  HADD2.F32 R33, -RZ, R40.H0_H0 ;  /* 0x20000028ff217230 */ /* 0x000fe40000004100 */
[----:B------:R-:W-:Y:S01]  /*6550*/  HADD2.F32 R37, -RZ, R36.H0_H0 ;  /* 0x20000024ff257230 */ /* 0x000fe20000004100 */
[----:B------:R-:W-:Y:S02]  /*6560*/  F2FP.F16.F32.PACK_AB R45, R45, R52 ;  /* 0x000000342d2d723e */ /* 0x000fe400000000ff */
[----:B------:R-:W-:Y:S01]  /*6570*/  FMUL.FTZ R41, R33, R127 ;  /* 0x0000007f21297220 */ /* 0x000fe20000410000 */
[----:B------:R-:W-:Y:S01]  /*6580*/  F2FP.F16.F32.PACK_AB R43, R39, R43 ;  /* 0x0000002b272b723e */ /* 0x000fe200000000ff */
[----:B------:R-:W-:Y:S01]  /*6590*/  FMUL.FTZ R127, R37, R127 ;  /* 0x0000007f257f7220 */ /* 0x000fe20000410000 */
[----:B------:R-:W-:-:S02]  /*65a0*/  IMAD.MOV.U32 R39, RZ, RZ, R45 ;  /* 0x000000ffff277224 */ /* 0x000fc400078e002d */
[-C--:B------:R-:W-:Y:S01]  /*65b0*/  FFMA.FTZ R41, R37, R125.reuse, -R41 ;  /* 0x0000007d25297223 */ /* 0x080fe20000010829 */
[----:B------:R-:W-:Y:S02]  /*65c0*/  HADD2.F32 R37, -RZ, R36.H1_H1 ;  /* 0x30000024ff257230 */ /* 0x000fe40000004100 */
        /* <DEDUP_REMOVED lines=14> */
[-C--:B------:R-:W-:Y:S01]  /*66b0*/  FMUL.FTZ R57, R42, R47.reuse ;  /* 0x0000002f2a397220 */ /* 0x080fe20000410000 */
[-C--:B------:R-:W-:Y:S01]  /*66c0*/  FFMA.FTZ R33, R33, R124.reuse, -R40 ;  /* 0x0000007c21217223 */ /* 0x080fe20000010828 */
[C---:B------:R-:W-:Y:S01]  /*66d0*/  FMUL.FTZ R47, R38.reuse, R47 ;  /* 0x0000002f262f7220 */ /* 0x040fe20000410000 */
[----:B------:R-:W-:Y:S01]  /*66e0*/  FFMA.FTZ R37, R37, R124, R126 ;  /* 0x0000007c25257223 */ /* 0x000fe2000001007e */
[----:B------:R-:W-:Y:S01]  /*66f0*/  FFMA.FTZ R38, R38, R35, -R57 ;  /* 0x0000002326267223 */ /* 0x000fe20000010839 */
[----:B------:R-:W-:Y:S01]  /*6700*/  F2FP.F16.F32.PACK_AB R40, R36, R127 ;  /* 0x0000007f2428723e */ /* 0x000fe200000000ff */
[----:B------:R-:W-:Y:S01]  /*6710*/  FFMA.FTZ R42, R42, R35, R47 ;  /* 0x000000232a2a7223 */ /* 0x000fe2000001002f */
[----:B------:R-:W-:-:S02]  /*6720*/  IMAD.MOV.U32 R36, RZ, RZ, R41 ;  /* 0x000000ffff247224 */ /* 0x000fc400078e0029 */
[----:B------:R-:W-:Y:S01]  /*6730*/  F2FP.F16.F32.PACK_AB R38, R38, R33 ;  /* 0x000000212626723e */ /* 0x000fe200000000ff */
[----:B------:R-:W-:Y:S01]  /*6740*/  IMAD.MOV.U32 R41, RZ, RZ, R51 ;  /* 0x000000ffff297224 */ /* 0x000fe200078e0033 */
[----:B------:R-:W-:Y:S01]  /*6750*/  F2FP.F16.F32.PACK_AB R42, R42, R37 ;  /* 0x000000252a2a723e */ /* 0x000fe200000000ff */
[----:B------:R-:W-:-:S07]  /*6760*/  IMAD.MOV.U32 R37, RZ, RZ, R54 ;  /* 0x000000ffff257224 */ /* 0x000fce00078e0036 */
.L_x_9816:
[----:B------:R-:W-:Y:S05]  /*6770*/  BSYNC B1 ;  /* 0x0000000000017941 */ /* 0x000fea0003800000 */
.L_x_9815:
[----:B-1----:R1:W-:Y:S01]  /*6780*/  STG.E.128 desc[UR60][R48.64], R36 ;  /* 0x0000002430007986 */ /* 0x0023e2000c101d3c */
[----:B------:R-:W-:-:S13]  /*6790*/  ISETP.GE.AND P4, PT, R50, R113, PT ;  /* 0x000000713200720c */ /* 0x000fda0003f86270 */
[----:B------:R-:W-:Y:S05]  /*67a0*/  @P4 BRA `(.L_x_9779) ;  /* 0x00000000009c4947 */ /* 0x000fea0003800000 */
[--C-:B------:R-:W-:Y:S02]  /*67b0*/  SHF.R.S32.HI R32, RZ, 0x1f, R50.reuse ;  /* 0x0000001fff207819 */ /* 0x100fe40000011432 */
[----:B------:R-:W-:-:S04]  /*67c0*/  IADD3 R50, P4, P5, R26, R94, R50 ;  /* 0x0000005e1a327210 */ /* 0x000fc80007d9e032 */
[----:B------:R-:W-:Y:S02]  /*67d0*/  IADD3.X R32, R3, R114, R32, P4, P5 ;  /* 0x0000007203207210 */ /* 0x000fe400027ea420 */
[----:B------:R-:W-:-:S04]  /*67e0*/  LEA R92, P4, R50, R92, 0x1 ;  /* 0x0000005c325c7211 */ /* 0x000fc800078808ff */
[----:B------:R-:W-:-:S05]  /*67f0*/  LEA.HI.X R93, R50, R93, R32, 0x1, P4 ;  /* 0x0000005d325d7211 */ /* 0x000fca00020f0c20 */
[----:B--2---:R2:W-:Y:S01]  /*6800*/  STG.E.128 desc[UR60][R92.64], R40 ;  /* 0x000000285c007986 */ /* 0x0045e2000c101d3c */
[----:B------:R-:W-:Y:S05]  /*6810*/  BRA `(.L_x_9779) ;  /* 0x0000000000807947 */ /* 0x000fea0003800000 */
.L_x_9772:
[----:B------:R-:W2:Y:S02]  /*6820*/  LDL R32, [R1+0x50] ;  /* 0x0000500001207983 */ /* 0x000ea40000100800 */
[----:B--2---:R-:W-:-:S13]  /*6830*/  ISETP.NE.AND P3, PT, R32, 0x3, PT ;  /* 0x000000032000780c */ /* 0x004fda0003f65270 */
[----:B------:R-:W-:Y:S05]  /*6840*/  @!P3 BRA `(.L_x_9817) ;  /* 0x000000000004b947 */ /* 0x000fea0003800000 */
[----:B------:R-:W-:Y:S01]  /*6850*/  BPT.TRAP 0x1 ;  /* 0x000000040000795c */ /* 0x000fe20000300000 */
.L_x_9817:
[----:B------:R-:W-:Y:S01]  /*6860*/  IMAD R20, R17, 0x8, R16 ;  /* 0x0000000811147824 */ /* 0x000fe200078e0210 */
[----:B------:R-:W-:Y:S01]  /*6870*/  SHF.L.U32 R90, R156, 0x1f, RZ ;  /* 0x0000001f9c5a7819 */ /* 0x000fe200000006ff */
[----:B------:R-:W-:Y:S01]  /*6880*/  IMAD R89, R24, -0x90, R2 ;  /* 0xffffff7018597824 */ /* 0x000fe200078e0202 */
[----:B------:R-:W-:Y:S02]  /*6890*/  BSSY B1, `(.L_x_9818) ;  /* 0x0000004000017945 */ /* 0x000fe40003800000 */
[----:B------:R-:W0:Y:S02]  /*68a0*/  SYNCS.PHASECHK.TRANS64.TRYWAIT P4, [R20+URZ+0x31c90], R90 ;  /* 0x031c905a140075a7 */ /* 0x000e24000808017f */
[----:B------:R-:W-:Y:S01]  /*68b0*/  VIMNMX R89, R89, 0x90, PT ;  /* 0x0000009059597848 */ /* 0x000fe20003fe0100 */
[----:B0-----:R-:W-:Y:S06]  /*68c0*/  @!P4 BRA `(.L_x_9819) ;  /* 0x000001a000acc947 */ /* 0x001fec0003800000 */
.L_x_10077:
[----:B------:R-:W-:Y:S05]  /*68d0*/  BSYNC B1 ;  /* 0x0000000000017941 */ /* 0x000fea0003800000 */
.L_x_9818:
[----:B------:R-:W-:-:S13]  /*68e0*/  ISETP.GE.AND P4, PT, R144, R89, PT ;  /* 0x000000599000720c */ /* 0x000fda0003f86270 */
        /* <DEDUP_REMOVED lines=19> */
.L_x_9779:
[----:B------:R-:W-:Y:S05]  /*6a20*/  BSYNC B0 ;  /* 0x0000000000007941 */ /* 0x000fea0003800000 */
.L_x_9771:
        /* <DEDUP_REMOVED lines=17> */
.L_x_9821:
[----:B------:R-:W-:Y:S05]  /*6b40*/  BSYNC B0 ;  /* 0x0000000000007941 */ /* 0x000fea0003800000 */
.L_x_9820:
[----:B------:R-:W2:Y:S01]  /*6b50*/  SYNCS.PHASECHK.TRANS64.TRYWAIT P3, [R20+URZ+0x31cb0], R90 ;  /* 0x031cb05a140075a7 */ /* 0x000ea2000806017f */
[----:B------:R-:W-:Y:S04]  /*6b60*/  BSSY B0, `(.L_x_9822) ;  /* 0x0000002000007945 */ /* 0x000fe80003800000 */
[----:B--2---:R-:W-:Y:S05]  /*6b70*/  @!P3 BRA `(.L_x_9823) ;  /* 0x000001a00014b947 */ /* 0x004fea0003800000 */
.L_x_10078:
[----:B------:R-:W-:Y:S05]  /*6b80*/  BSYNC B0 ;  /* 0x0000000000007941 */ /* 0x000fea0003800000 */
.L_x_9822:
[----:B------:R-:W-:Y:S01]  /*6b90*/  ISETP.GE.AND P3, PT, R144, R89, PT ;  /* 0x000000599000720c */ /* 0x000fe20003f66270 */
[----:B------:R-:W-:-:S12]  /*6ba0*/  BSSY B0, `(.L_x_9824) ;  /* 0x0000020000007945 */ /* 0x000fd80003800000 */
[----:B------:R-:W-:Y:S05]  /*6bb0*/  @P3 BRA `(.L_x_9825) ;  /* 0x0000000000783947 */ /* 0x000fea0003800000 */
[----:B------:R-:W-:Y:S01]  /*6bc0*/  IMAD.WIDE R34, R24, 0x90, R70 ;  /* 0x0000009018227825 */ /* 0x000fe200078e0246 */
[----:B------:R-:W-:-:S03]  /*6bd0*/  ULDC.64 UR4, c[0x0][0x328] ;  /* 0x0000ca0000047ab9 */ /* 0x000fc60000000a00 */
[----:B------:R-:W-:Y:S02]  /*6be0*/  IMAD R35, R35, UR4, RZ ;  /* 0x0000000423237c24 */ /* 0x000fe4000f8e02ff */
[----:B-1----:R-:W-:Y:S02]  /*6bf0*/  IMAD.MOV.U32 R32, RZ, RZ, R28 ;  /* 0x000000ffff207224 */ /* 0x002fe400078e001c */
[----:B------:R-:W-:Y:S02]  /*6c00*/  IMAD.MOV.U32 R33, RZ, RZ, R91 ;  /* 0x000000ffff217224 */ /* 0x000fe400078e005b */
[C---:B------:R-:W-:Y:S02]  /*6c10*/  IMAD R35, R34.reuse, UR5, R35 ;  /* 0x0000000522237c24 */ /* 0x040fe4000f8e0223 */
[----:B------:R-:W-:Y:S01]  /*6c20*/  IMAD.WIDE.U32 R32, R34, UR4, R32 ;  /* 0x0000000422207c25 */ /* 0x000fe2000f8e0020 */
[----:B------:R-:W-:-:S03]  /*6c30*/  ULDC.64 UR4, c[0x0][0x318] ;  /* 0x0000c60000047ab9 */ /* 0x000fc60000000a00 */
[----:B------:R-:W-:Y:S01]  /*6c40*/  IMAD.IADD R33, R33, 0x1, R35 ;  /* 0x0000000121217824 */ /* 0x000fe200078e0223 */
[----:B------:R-:W-:Y:S01]  /*6c50*/  LEA R36, P3, R32, UR4, 0x1 ;  /* 0x0000000420247c11 */ /* 0x000fe2000f8608ff */
[----:B------:R-:W-:-:S03]  /*6c60*/  ULDC UR4, c[0x0][0x2f4] ;  /* 0x0000bd0000047ab9 */ /* 0x000fc60000000800 */
[----:B------:R-:W-:Y:S02]  /*6c70*/  LEA.HI.X R37, R32, UR5, R33, 0x1, P3 ;  /* 0x0000000520257c11 */ /* 0x000fe400098f0c21 */
        /* <DEDUP_REMOVED lines=17> */
[----:B-1----:R3:W-:Y:S02]  /*6d90*/  @!P3 STG.E.128 desc[UR60][R36.64+0xa0], R32 ;  /* 0x0000a0202400b986 */ /* 0x0027e4000c101d3c */
.L_x_9825:
[----:B------:R-:W-:Y:S05]  /*6da0*/  BSYNC B0 ;  /* 0x0000000000007941 */ /* 0x000fea0003800000 */
.L_x_9824:
[----:B------:R-:W-:Y:S01]  /*6db0*/  @!PT LDS RZ, [RZ] ;  /* 0x00000000fffff984 */ /* 0x000fe20000000800 */
[----:B------:R-:W-:Y:S01]  /*6dc0*/  @!PT LDS RZ, [RZ] ;  /* 0x00000000fffff984 */ /* 0x000fe20000000800 */
[----:B------:R-:W-:Y:S01]  /*6dd0*/  @!PT LDS RZ, [RZ] ;  /* 0x00000000fffff984 */ /* 0x000fe20000000800 */
[----:B------:R-:W-:Y:S01]  /*6de0*/  @!PT LDS RZ, [RZ] ;  /* 0x00000000fffff984 */ /* 0x000fe20000000800 */
[----:B------:R4:W-:Y:S06]  /*6df0*/  MEMBAR.ALL.CTA ;  /* 0x0000000000007992 */ /* 0x0009ec0000008000 */
[----:B----4-:R-:W4:Y:S01]  /*6e00*/  FENCE.VIEW.ASYNC.S ;  /* 0x00000000000073c6 */ /* 0x010f220000000000 */
[----:B------:R-:W-:Y:S02]  /*6e10*/  VIADD R17, R17, 0x1 ;  /* 0x0000000111117836 */ /* 0x000fe40000000000 */
[----:B0-2---:R-:W-:Y:S01]  /*6e20*/  @!P4 VIADD R20, R20, 0x31cc0 ;  /* 0x00031cc01414c836 */ /* 0x005fe20000000000 */
[----:B----4-:R0:W-:Y:S02]  /*6e30*/  BAR.SYNC.DEFER_BLOCKING R115, 0x80 ;  /* 0x000200730000751d */ /* 0x0101e40000010000 */
[----:B------:R-:W-:-:S02]  /*6e40*/  ISETP.NE.AND P3, PT, R17, 0x2, PT ;  /* 0x000000021100780c */ /* 0x000fc40003f65270 */
[----:B------:R-:W-:Y:S02]  /*6e50*/  @!P4 PRMT R20, RZ, 0x654, R20 ;  /* 0x00000654ff14c816 */ /* 0x000fe40000000014 */
[----:B------:R-:W-:Y:S02]  /*6e60*/  SEL R21, RZ, 0x1, P3 ;  /* 0x00000001ff157807 */ /* 0x000fe40001800000 */
[----:B------:R-:W-:Y:S02]  /*6e70*/  SEL R17, R17, RZ, P3 ;  /* 0x000000ff11117207 */ /* 0x000fe40001800000 */
[----:B------:R-:W-:Y:S01]  /*6e80*/  LOP3.LUT R156, R156, R21, RZ, 0x3c, !PT ;  /* 0x000000159c9c7212 */ /* 0x000fe200078e3cff */
[----:B------:R0:W-:Y:S01]  /*6e90*/  @!P4 SYNCS.ARRIVE.TRANS64.RED.A1T0 RZ, [R20+URZ], RZ ;  /* 0x000000ff14ffc9a7 */ /* 0x0001e2000810043f */
[----:B------:R-:W-:Y:S05]  /*6ea0*/  @P2 BRA `(.L_x_9826) ;  /* 0xffffffbc001c2947 */ /* 0x000fea000383ffff */
[----:B-1-3--:R-:W1:Y:S01]  /*6eb0*/  S2R R32, SR_TID.X ;  /* 0x0000000000207919 */ /* 0x00ae620000002100 */
[----:B------:R-:W-:Y:S02]  /*6ec0*/  PLOP3.LUT P0, PT, PT, PT, PT, 0x8, 0x0 ;  /* 0x000000000000781c */ /* 0x000fe40003f0e170 */
[----:B-1----:R-:W-:-:S04]  /*6ed0*/  SHF.R.U32.HI R32, RZ, 0x7, R32 ;  /* 0x00000007ff207819 */ /* 0x002fc80000011620 */
[----:B------:R-:W-:-:S13]  /*6ee0*/  ISETP.NE.AND P5, PT, R32, 0x1, PT ;  /* 0x000000012000780c */ /* 0x000fda0003fa5270 */
[----:B------:R-:W-:Y:S06]  /*6ef0*/  @!P5 BAR.ARV 0x9, 0x100 ;  /* 0x024400000000db1d */ /* 0x000fec0000002000 */
.L_x_9766:
[----:B------:R-:W-:Y:S01]  /*6f00*/  IMAD.MOV.U32 R2, RZ, RZ, RZ ;  /* 0x000000ffff027224 */ /* 0x000fe200078e00ff */
[----:B------:R-:W-:Y:S06]  /*6f10*/  @P0 BRA `(.L_x_9827) ;  /* 0x00000000000c0947 */ /* 0x000fec0003800000 */
[----:B------:R-:W1:Y:S01]  /*6f20*/  FENCE.VIEW.ASYNC.G ;  /* 0x00000000000073c6 */ /* 0x000e620000000100 */
[----:B------:R-:W-:Y:S05]  /*6f30*/  WARPSYNC.ALL ;  /* 0x0000000000007948 */ /* 0x000fea0003800000 */
[----:B-1----:R-:W-:Y:S06]  /*6f40*/  BAR.ARV 0xc, 0x200 ;  /* 0x0308000000007b1d */ /* 0x002fec0000002000 */
.L_x_9827:
[----:B------:R-:W-:Y:S01]  /*6f50*/  LOP3.LUT P0, RZ, R19, 0x4, RZ, 0xc0, !PT ;  /* 0x0000000413ff7812 */ /* 0x000fe2000780c0ff */
[----:B------:R-:W-:-:S12]  /*6f60*/  BSSY B0, `(.L_x_9828) ;  /* 0x0000021000007945 */ /* 0x000fd80003800000 */
[----:B------:R-:W-:Y:S05]  /*6f70*/  @!P0 BRA `(.L_x_9829) ;  /* 0x00000000007c8947 */ /* 0x000fea0003800000 */
[----:B------:R-:W2:Y:S01]  /*6f80*/  LDL R0, [R1+0x94] ;  /* 0x0000940001007983 */ /* 0x000ea20000100800 */
[----:B------:R-:W-:Y:S01]  /*6f90*/  ULDC UR4, c[0x0][0x9f0] ;  /* 0x00027c0000047ab9 */ /* 0x000fe20000000800 */
[----:B--2---:R-:W-:-:S04]  /*6fa0*/  ISETP.NE.AND P0, PT, R0, RZ, PT ;  /* 0x000000ff0000720c */ /* 0x004fc80003f05270 */
[----:B------:R-:W-:-:S04]  /*6fb0*/  SEL R6, R0, UR4, P0 ;  /* 0x0000000400067c07 */ /* 0x000fc80008000000 */
[-C--:B------:R-:W-:Y:S02]  /*6fc0*/  IABS R5, R6.reuse ;  /* 0x0000000600057213 */ /* 0x080fe40000000000 */
[----:B------:R-:W-:Y:S02]  /*6fd0*/  IADD3 R0, R111, -0x1, R6 ;  /* 0xffffffff6f007810 */ /* 0x000fe40007ffe006 */
[----:B------:R-:W1:Y:S01]  /*6fe0*/  I2F.RP R4, R5 ;  /* 0x0000000500047306 */ /* 0x000e620000209400 */
[----:B------:R-:W-:-:S05]  /*6ff0*/  IABS R9, R6 ;  /* 0x0000000600097213 */ /* 0x000fca0000000000 */
[----:B------:R-:W-:Y:S02]  /*7000*/  IMAD.MOV R9, RZ, RZ, -R9 ;  /* 0x000000ffff097224 */ /* 0x000fe400078e0a09 */
[----:B-1----:R-:W1:Y:S02]  /*7010*/  MUFU.RCP R4, R4 ;  /* 0x0000000400047308 */ /* 0x002e640000001000 */
[----:B-1----:R-:W-:Y:S01]  /*7020*/  VIADD R2, R4, 0xffffffe ;  /* 0x0ffffffe04027836 */ /* 0x002fe20000000000 */
[----:B------:R-:W-:Y:S02]  /*7030*/  IABS R4, R0 ;  /* 0x0000000000047213 */ /* 0x000fe40000000000 */
[----:B------:R-:W-:-:S03]  /*7040*/  LOP3.LUT R0, R0, R6, RZ, 0x3c, !PT ;  /* 0x0000000600007212 */ /* 0x000fc600078e3cff */
[----:B------:R1:W2:Y:S01]  /*7050*/  F2I.FTZ.U32.TRUNC.NTZ R3, R2 ;  /* 0x0000000200037305 */ /* 0x0002a2000021f000 */
[----:B------:R-:W-:Y:S01]  /*7060*/  ISETP.GE.AND P2, PT, R0, RZ, PT ;  /* 0x000000ff0000720c */ /* 0x000fe20003f46270 */
[----:B-1----:R-:W-:Y:S02]  /*7070*/  IMAD.MOV.U32 R2, RZ, RZ, RZ ;  /* 0x000000ffff027224 */ /* 0x002fe400078e00ff */
[----:B--2---:R-:W-:-:S04]  /*7080*/  IMAD.MOV R8, RZ, RZ, -R3 ;  /* 0x000000ffff087224 */ /* 0x004fc800078e0a03 */
        /* <DEDUP_REMOVED lines=14> */
.L_x_9829:
[----:B------:R-:W-:Y:S05]  /*7170*/  BSYNC B0 ;  /* 0x0000000000007941 */ /* 0x000fea0003800000 */
.L_x_9828:
        /* <DEDUP_REMOVED lines=19> */
[----:B0-----:R-:W-:Y:S02]  /*72b0*/  CS2R R20, SRZ ;  /* 0x0000000000147805 */ /* 0x001fe4000001ff00 */
[----:B------:R-:W-:Y:S02]  /*72c0*/  CS2R R74, SRZ ;  /* 0x00000000004a7805 */ /* 0x000fe4000001ff00 */
[----:B------:R-:W-:Y:S02]  /*72d0*/  CS2R R8, SRZ ;  /* 0x0000000000087805 */ /* 0x000fe4000001ff00 */
[----:B------:R-:W-:Y:S02]  /*72e0*/  CS2R R72, SRZ ;  /* 0x0000000000487805 */ /* 0x000fe4000001ff00 */
[----:B------:R-:W-:Y:S02]  /*72f0*/  CS2R R6, SRZ ;  /* 0x0000000000067805 */ /* 0x000fe4000001ff00 */
[----:B------:R-:W-:-:S02]  /*7300*/  CS2R R68, SRZ ;  /* 0x0000000000447805 */ /* 0x000fc4000001ff00 */
        /* <DEDUP_REMOVED lines=8> */
[----:B------:R-:W0:Y:S01]  /*7390*/  S2R R3, SR_TID.X ;  /* 0x0000000000037919 */ /* 0x000e220000002100 */
[----:B------:R-:W-:Y:S01]  /*73a0*/  UMOV UR4, 0xffffffff ;  /* 0xffffffff00047882 */ /* 0x000fe20000000000 */
[----:B0-----:R-:W-:-:S05]  /*73b0*/  VIADD R38, R3, 0xffffff80 ;  /* 0xffffff8003267836 */ /* 0x001fca0000000000 */
[----:B------:R-:W-:-:S04]  /*73c0*/  SHF.R.S32.HI R39, RZ, 0x1f, R38 ;  /* 0x0000001fff277819 */ /* 0x000fc80000011426 */
[----:B------:R-:W-:-:S04]  /*73d0*/  LEA.HI R13, R39, R38, RZ, 0x7 ;  /* 0x00000026270d7211 */ /* 0x000fc800078f38ff */
[----:B------:R-:W-:Y:S01]  /*73e0*/  SHF.R.S32.HI R13, RZ, 0x7, R13 ;  /* 0x00000007ff0d7819 */ /* 0x000fe2000001140d */
[----:B------:R-:W-:Y:S06]  /*73f0*/  BRA.DIV UR4, `(.L_x_9831) ;  /* 0x0000019a04087947 */ /* 0x000fec000b800000 */
[----:B------:R-:W0:Y:S04]  /*7400*/  SHFL.IDX PT, R0, R13, RZ, 0x1f ;  /* 0x00001fff0d007589 */ /* 0x000e2800000e0000 */
[----:B0-----:R0:W-:Y:S02]  /*7410*/  STL [R1+0x7c], R0 ;  /* 0x00007c0001007387 */ /* 0x0011e40000100800 */
.L_x_10081:
[----:B------:R-:W0:Y:S01]  /*7420*/  LDL R3, [R1+0x7c] ;  /* 0x00007c0001037983 */ /* 0x000e220000100800 */
[----:B------:R-:W-:Y:S01]  /*7430*/  BSSY B6, `(.L_x_9832) ;  /* 0x000001b000067945 */ /* 0x000fe20003800000 */
[----:B0-----:R-:W-:-:S05]  /*7440*/  IMAD.HI R0, R3, 0x55555556, RZ ;  /* 0x5555555603007827 */ /* 0x001fca00078e02ff */
[----:B------:R-:W-:-:S05]  /*7450*/  LEA.HI R2, R0, R0, RZ, 0x1 ;  /* 0x0000000000027211 */ /* 0x000fca00078f08ff */
[----:B------:R-:W-:Y:S02]  /*7460*/  IMAD R2, R2, -0x3, R3 ;  /* 0xfffffffd02027824 */ /* 0x000fe400078e0203 */
[----:B------:R-:W-:-:S04]  /*7470*/  VIADD R3, R16, 0x24300 ;  /* 0x0002430010037836 */ /* 0x000fc80000000000 */
[----:B------:R-:W-:Y:S01]  /*7480*/  IMAD R0, R2, 0x800, R3 ;  /* 0x0000080002007824 */ /* 0x000fe200078e0203 */
[----:B------:R-:W-:-:S04]  /*7490*/  LOP3.LUT P0, RZ, R3, 0x9f, RZ, 0xc0, !PT ;  /* 0x0000009f03ff7812 */ /* 0x000fc8000780c0ff */
[----:B------:R-:W-:-:S04]  /*74a0*/  SHF.R.U32.HI R0, RZ, 0x4, R0 ;  /* 0x00000004ff007819 */ /* 0x000fc80000011600 */
[----:B------:R-:W-:-:S05]  /*74b0*/  LOP3.LUT R0, R0, 0x3fff, RZ, 0xc0, !PT ;  /* 0x00003fff00007812 */ /* 0x000fca00078ec0ff */
[----:B------:R0:W-:Y:S01]  /*74c0*/  STL [R1+0x84], R0 ;  /* 0x0000840001007387 */ /* 0x0001e20000100800 */
[----:B------:R-:W-:Y:S05]  /*74d0*/  @!P0 BRA `(.L_x_9833) ;  /* 0x0000000000408947 */ /* 0x000fea0003800000 */
[----:B0-----:R-:W-:Y:S01]  /*74e0*/  MOV R0, 0x0 ;  /* 0x0000000000007802 */ /* 0x001fe20000000f00 */
[----:B------:R-:W-:Y:S01]  /*74f0*/  ULDC.64 UR4, c[0x4][0x1b8] ;  /* 0x01006e0000047ab9 */ /* 0x000fe20000000a00 */
[----:B------:R-:W-:Y:S01]  /*7500*/  ULDC.64 UR6, c[0x4][0x1c0] ;  /* 0x0100700000067ab9 */ /* 0x000fe20000000a00 */
[----:B------:R-:W-:Y:S01]  /*7510*/  IMAD.U32 R4, RZ, RZ, UR4 ;  /* 0x00000004ff047e24 */ /* 0x000fe2000f8e00ff */
[----:B-1----:R0:W1:Y:S01]  /*7520*/  LDC.64 R14, c[0x4][R0] ;  /* 0x01000000000e7b82 */ /* 0x0020620000000a00 */
        /* <DEDUP_REMOVED lines=11> */
.L_x_9833:
[----:B------:R-:W-:Y:S05]  /*75e0*/  BSYNC B6 ;  /* 0x0000000000067941 */ /* 0x000fea0003800000 */
.L_x_9832:
[----:B------:R-:W-:Y:S02]  /*75f0*/  ULDC UR4, c[0x0][0x3f4] ;  /* 0x0000fd0000047ab9 */ /* 0x000fe40000000800 */
[----:B------:R-:W-:-:S13]  /*7600*/  ISETP.LT.AND P0, PT, RZ, UR4, PT ;  /* 0x00000004ff007c0c */ /* 0x000fda000bf01270 */
[----:B------:R-:W-:Y:S05]  /*7610*/  @P0 BRA `(.L_x_9834) ;  /* 0x0000000000400947 */ /* 0x000fea0003800000 */
[----:B------:R-:W0:Y:S02]  /*7620*/  LDL R20, [R1+0xa4] ;  /* 0x0000a40001147983 */ /* 0x000e240000100800 */
[----:B0-----:R-:W-:-:S04]  /*7630*/  LEA.HI R0, R20, R20, RZ, 0x1 ;  /* 0x0000001414007211 */ /* 0x001fc800078f08ff */
[----:B------:R-:W-:-:S05]  /*7640*/  LOP3.LUT R0, R0, 0xfffffffe, RZ, 0xc0, !PT ;  /* 0xfffffffe00007812 */ /* 0x000fca00078ec0ff */
[----:B------:R-:W-:-:S05]  /*7650*/  IMAD.IADD R0, R20, 0x1, -R0 ;  /* 0x0000000114007824 */ /* 0x000fca00078e0a00 */
[----:B------:R-:W-:-:S04]  /*7660*/  SHF.L.U32 R3, R0, 0x1f, RZ ;  /* 0x0000001f00037819 */ /* 0x000fc800000006ff */
[----:B------:R0:W2:Y:S03]  /*7670*/  SYNCS.PHASECHK.TRANS64.TRYWAIT P0, [R16+URZ+0x31c00], R3 ;  /* 0x031c0003100075a7 */ /* 0x0000a6000800017f */
[----:B--2---:R-:W-:Y:S05]  /*7680*/  @!P0 NANOSLEEP.SYNCS 0x989680 ;  /* 0x009896800000895d */ /* 0x004fea0003900000 */
[----:B------:R-:W2:Y:S01]  /*7690*/  @!P0 SYNCS.PHASECHK.TRANS64 P0, [R16+URZ+0x31c00], R3 ;  /* 0x031c0003100085a7 */ /* 0x000ea2000800007f */
[----:B------:R-:W-:Y:S04]  /*76a0*/  BSSY B0, `(.L_x_9835) ;  /* 0x0000006000007945 */ /* 0x000fe80003800000 */
[----:B--2---:R-:W-:Y:S05]  /*76b0*/  @P0 BRA `(.L_x_9836) ;  /* 0x0000000000100947 */ /* 0x004fea0003800000 */
.L_x_9837:
[----:B--2---:R2:W3:Y:S02]  /*76c0*/  SYNCS.PHASECHK.TRANS64.TRYWAIT P0, [R16+URZ+0x31c00], R3 ;  /* 0x031c0003100075a7 */ /* 0x0044e4000800017f */
[----:B---3--:R-:W-:Y:S05]  /*76d0*/  @!P0 NANOSLEEP.SYNCS 0x989680 ;  /* 0x009896800000895d */ /* 0x008fea0003900000 */
[----:B------:R-:W3:Y:S02]  /*76e0*/  @!P0 SYNCS.PHASECHK.TRANS64 P0, [R16+URZ+0x31c00], R3 ;  /* 0x031c0003100085a7 */ /* 0x000ee4000800007f */
[----:B---3--:R-:W-:Y:S05]  /*76f0*/  @!P0 BRA `(.L_x_9837) ;  /* 0xfffffffc00f08947 */ /* 0x008fea000383ffff */
.L_x_9836:
[----:B------:R-:W-:Y:S05]  /*7700*/  BSYNC B0 ;  /* 0x0000000000007941 */ /* 0x000fea0003800000 */
.L_x_9835:
[----:B------:R-:W-:Y:S05]  /*7710*/  BRA `(.L_x_9838) ;  /* 0x0000003800dc7947 */ /* 0x000fea0003800000 */
.L_x_9834:
[----:B------:R-:W2:Y:S01]  /*7720*/  LDL R3, [R1+0xc8] ;  /* 0x0000c80001037983 */ /* 0x000ea20000100800 */
[----:B0----5:R-:W-:Y:S01]  /*7730*/  SHF.R.S32.HI R0, RZ, 0x1f, R107 ;  /* 0x0000001fff007819 */ /* 0x021fe2000001146b */
        /* <DEDUP_REMOVED lines=16> */
[----:B--2---:R-:W-:-:S13]  /*7840*/  LOP3.LUT P0, RZ, R3, 0x1bf, RZ, 0xc0, !PT ;  /* 0x000001bf03ff7812 */ /* 0x004fda000780c0ff */
[----:B------:R-:W-:Y:S05]  /*7850*/  @!P0 BRA `(.L_x_9839) ;  /* 0x0000000000408947 */ /* 0x000fea0003800000 */
[----:B------:R-:W-:Y:S01]  /*7860*/  MOV R0, 0x0 ;  /* 0x0000000000007802 */ /* 0x000fe20000000f00 */
        /* <DEDUP_REMOVED lines=15> */
.L_x_9839:
[----:B------:R-:W-:Y:S01]  /*7960*/  ULDC.U8 UR4, c[0x0][0x410] ;  /* 0x0001040000047ab9 */ /* 0x000fe20000000000 */
[----:B------:R-:W-:Y:S01]  /*7970*/  BSSY B0, `(.L_x_9840) ;  /* 0x0000389000007945 */ /* 0x000fe20003800000 */
[----:B------:R-:W-:Y:S01]  /*7980*/  ISETP.NE.AND P0, PT, RZ, UR4, PT ;  /* 0x00000004ff007c0c */ /* 0x000fe2000bf05270 */
[----:B------:R-:W-:-:S12]  /*7990*/  IMAD R8, R109, 0xc0, R144 ;  /* 0x000000c06d087824 */ /* 0x000fd800078e0290 */
[----:B------:R-:W-:Y:S05]  /*79a0*/  @!P0 BRA `(.L_x_9841) ;  /* 0x0000001800fc8947 */ /* 0x000fea0003800000 */
[----:B------:R-:W-:-:S03]  /*79b0*/  UMOV UR4, 0xffffffff ;  /* 0xffffffff00047882 */ /* 0x000fc60000000000 */
[----:B------:R-:W-:Y:S05]  /*79c0*/  BRA.DIV UR4, `(.L_x_9842) ;  /* 0x0000019204bc7947 */ /* 0x000fea000b800000 */
[----:B------:R0:W2:Y:S04]  /*79d0*/  SHFL.IDX PT, R3, R25, RZ, 0x1e1f ;  /* 0x001e1fff19037589 */ /* 0x0000a800000e0000 */
[----:B------:R0:W3:Y:S04]  /*79e0*/  SHFL.IDX PT, R0, R24, RZ, 0x1e1f ;  /* 0x001e1fff18007589 */ /* 0x0000e800000e0000 */
[----:B------:R0:W4:Y:S04]  /*79f0*/  SHFL.IDX PT, R5, R27, RZ, 0x1e1f ;  /* 0x001e1fff1b057589 */ /* 0x00012800000e0000 */
[----:B------:R0:W0:Y:S02]  /*7a00*/  SHFL.IDX PT, R4, R26, RZ, 0x1e1f ;  /* 0x001e1fff1a047589 */ /* 0x00002400000e0000 */
.L_x_10087:
[----:B------:R-:W5:Y:S01]  /*7a10*/  LDL R53, [R1+0xa4] ;  /* 0x0000a40001357983 */ /* 0x000f620000100800 */
[----:B------:R-:W-:Y:S01]  /*7a20*/  ULDC UR4, c[0x0][0x448] ;  /* 0x0001120000047ab9 */ /* 0x000fe20000000800 */
[----:B------:R-:W-:Y:S01]  /*7a30*/  BSSY B1, `(.L_x_9843) ;  /* 0x0000060000017945 */ /* 0x000fe20003800000 */
[----:B------:R-:W-:Y:S01]  /*7a40*/  IMAD R112, R112, UR4, RZ ;  /* 0x0000000470707c24 */ /* 0x000fe2000f8e02ff */
[----:B------:R-:W-:Y:S02]  /*7a50*/  CS2R R34, SRZ ;  /* 0x0000000000227805 */ /* 0x000fe4000001ff00 */
[----:B------:R-:W-:Y:S02]  /*7a60*/  CS2R R30, SRZ ;  /* 0x00000000001e7805 */ /* 0x000fe4000001ff00 */
[----:B0-----:R-:W-:Y:S01]  /*7a70*/  CS2R R26, SRZ ;  /* 0x00000000001a7805 */ /* 0x001fe2000001ff00 */
[----:B------:R-:W-:Y:S01]  /*7a80*/  IMAD R6, R109, -0xc0, R112 ;  /* 0xffffff406d067824 */ /* 0x000fe200078e0270 */
[----:B------:R-:W-:-:S02]  /*7a90*/  ISETP.GE.AND P1, PT, R8, R112, PT ;  /* 0x000000700800720c */ /* 0x000fc40003f26270 */
[----:B------:R-:W-:Y:S02]  /*7aa0*/  CS2R R20, SRZ ;  /* 0x0000000000147805 */ /* 0x000fe4000001ff00 */
[----:B------:R-:W-:Y:S02]  /*7ab0*/  CS2R R12, SRZ ;  /* 0x00000000000c7805 */ /* 0x000fe4000001ff00 */
[----:B------:R-:W-:Y:S02]  /*7ac0*/  CS2R R8, SRZ ;  /* 0x0000000000087805 */ /* 0x000fe4000001ff00 */
[----:B------:R-:W-:Y:S02]  /*7ad0*/  VIMNMX R7, R6, 0xc0, PT ;  /* 0x000000c006077848 */ /* 0x000fe40003fe0100 */
[----:B------:R-:W-:Y:S02]  /*7ae0*/  CS2R R36, SRZ ;  /* 0x0000000000247805 */ /* 0x000fe4000001ff00 */
[----:B------:R-:W-:-:S02]  /*7af0*/  CS2R R32, SRZ ;  /* 0x0000000000207805 */ /* 0x000fc4000001ff00 */
[----:B------:R-:W-:Y:S02]  /*7b00*/  CS2R R28, SRZ ;  /* 0x00000000001c7805 */ /* 0x000fe4000001ff00 */
[----:B------:R-:W-:Y:S02]  /*7b10*/  ISETP.GE.AND P0, PT, R144, R7, PT ;  /* 0x000000079000720c */ /* 0x000fe40003f06270 */
[----:B------:R-:W-:Y:S02]  /*7b20*/  CS2R R24, SRZ ;  /* 0x0000000000187805 */ /* 0x000fe4000001ff00 */
[----:B-1----:R-:W-:Y:S02]  /*7b30*/  CS2R R14, SRZ ;  /* 0x00000000000e7805 */ /* 0x002fe4000001ff00 */
[----:B------:R-:W-:Y:S02]  /*7b40*/  CS2R R10, SRZ ;  /* 0x00000000000a7805 */ /* 0x000fe4000001ff00 */
[----:B-----5:R-:W-:Y:S01]  /*7b50*/  LEA.HI R52, R53, R53, RZ, 0x1 ;  /* 0x0000003535347211 */ /* 0x020fe200078f08ff */
[----:B------:R-:W-:Y:S06]  /*7b60*/  @P1 BRA `(.L_x_9844) ;  /* 0x0000000400301947 */ /* 0x000fec0003800000 */
[----:B------:R-:W2:Y:S01]  /*7b70*/  LDL R45, [R1+0x6c] ;  /* 0x00006c00012d7983 */ /* 0x000ea20000100800 */
[----:B------:R-:W-:-:S03]  /*7b80*/  ULDC UR4, c[0x0][0x3f4] ;  /* 0x0000fd0000047ab9 */ /* 0x000fc60000000800 */
[----:B------:R-:W3:Y:S04]  /*7b90*/  LDL R44, [R1+0x64] ;  /* 0x00006400012c7983 */ /* 0x000ee80000100800 */
[----:B------:R-:W4:Y:S04]  /*7ba0*/  LDL R43, [R1+0x70] ;  /* 0x00007000012b7983 */ /* 0x000f280000100800 */
[----:B------:R-:W4:Y:S04]  /*7bb0*/  LDL R42, [R1+0x68] ;  /* 0x00006800012a7983 */ /* 0x000f280000100800 */
[----:B------:R-:W4:Y:S04]  /*7bc0*/  LDL.64 R40, [R1+0x48] ;  /* 0x0000480001287983 */ /* 0x000f280000100a00 */
[----:B------:R-:W4:Y:S01]  /*7bd0*/  LDL R14, [R1+0x74] ;  /* 0x00007400010e7983 */ /* 0x000f220000100800 */
        /* <DEDUP_REMOVED lines=8> */
[C---:B--2---:R-:W-:Y:S01]  /*7c60*/  ISETP.GE.AND P4, PT, R45.reuse, UR4, PT ;  /* 0x000000042d007c0c */ /* 0x044fe2000bf86270 */
[C---:B------:R-:W-:Y:S01]  /*7c70*/  IMAD.SHL.U32 R9, R45.reuse, 0x2, RZ ;  /* 0x000000022d097824 */ /* 0x040fe200078e00ff */
[----:B------:R-:W-:Y:S02]  /*7c80*/  SHF.R.S32.HI R6, RZ, 0x1f, R45 ;  /* 0x0000001fff067819 */ /* 0x000fe4000001142d */
[----:B---3--:R-:W-:Y:S02]  /*7c90*/  ISETP.GE.AND P3, PT, R44, UR4, PT ;  /* 0x000000042c007c0c */ /* 0x008fe4000bf66270 */
[----:B------:R-:W-:-:S07]  /*7ca0*/  SHF.L.U64.HI R10, R45, 0x1, R6 ;  /* 0x000000012d0a7819 */ /* 0x000fce0000010206 */
[-C--:B------:R-:W-:Y:S02]  /*7cb0*/  @!P4 IADD3 R8, P2, R4, R9.reuse, RZ ;  /* 0x000000090408c210 */ /* 0x080fe40007f5e0ff */
[----:B------:R-:W-:-:S03]  /*7cc0*/  @!P4 IADD3 R6, P1, R0, R9, RZ ;  /* 0x000000090006c210 */ /* 0x000fc60007f3e0ff */
[----:B----4-:R-:W-:Y:S01]  /*7cd0*/  @!P4 IMAD.X R9, R5, 0x1, R10, P2 ;  /* 0x000000010509c824 */ /* 0x010fe200010e060a */
[----:B------:R-:W-:Y:S01]  /*7ce0*/  ISETP.GE.AND P2, PT, R43, UR4, PT ;  /* 0x000000042b007c0c */ /* 0x000fe2000bf46270 */
[----:B------:R-:W-:Y:S01]  /*7cf0*/  IMAD.SHL.U32 R49, R44, 0x2, RZ ;  /* 0x000000022c317824 */ /* 0x000fe200078e00ff */
[----:B------:R-:W-:Y:S02]  /*7d00*/  @!P4 IADD3.X R7, R3, R10, RZ, P1, !PT ;  /* 0x0000000a0307c210 */ /* 0x000fe40000ffe4ff */
[----:B------:R-:W-:Y:S01]  /*7d10*/  SHF.R.S32.HI R10, RZ, 0x1f, R44 ;  /* 0x0000001fff0a7819 */ /* 0x000fe2000001142c */
[----:B------:R-:W5:Y:S01]  /*7d20*/  @!P4 LD.E.64 R30, desc[UR60][R8.64] ;  /* 0x0000003c081ec980 */ /* 0x000f62000c101b00 */
[----:B------:R-:W-:Y:S01]  /*7d30*/  ISETP.GE.AND P1, PT, R42, UR4, PT ;  /* 0x000000042a007c0c */ /* 0x000fe2000bf26270 */
[----:B------:R-:W-:Y:S01]  /*7d40*/  IMAD.SHL.U32 R45, R43, 0x2, RZ ;  /* 0x000000022b2d7824 */ /* 0x000fe200078e00ff */
[----:B------:R-:W-:Y:S01]  /*7d50*/  SHF.L.U64.HI R10, R44, 0x1, R10 ;  /* 0x000000012c0a7819 */ /* 0x000fe2000001020a */
[----:B------:R0:W5:Y:S01]  /*7d60*/  @!P4 LD.E.64 R32, desc[UR60][R6.64] ;  /* 0x0000003c0620c980 */ /* 0x000162000c101b00 */
[----:B------:R-:W-:-:S02]  /*7d70*/  @!P3 IADD3 R48, P4, R4, R49, RZ ;  /* 0x000000310430b210 */ /* 0x000fc40007f9e0ff */
[----:B------:R-:W-:Y:S02]  /*7d80*/  SHF.R.S32.HI R11, RZ, 0x1f, R43 ;  /* 0x0000001fff0b7819 */ /* 0x000fe4000001142b */
[----:B------:R-:W-:Y:S01]  /*7d90*/  @!P3 IADD3 R50, P5, R0, R49, RZ ;  /* 0x000000310032b210 */ /* 0x000fe20007fbe0ff */
[----:B------:R-:W-:Y:S01]  /*7da0*/  @!P3 IMAD.X R49, R5, 0x1, R10, P4 ;  /* 0x000000010531b824 */ /* 0x000fe200020e060a */
[-C--:B------:R-:W-:Y:S02]  /*7db0*/  @!P2 IADD3 R44, P4, R4, R45.reuse, RZ ;  /* 0x0000002d042ca210 */ /* 0x080fe40007f9e0ff */
[----:B------:R-:W-:Y:S01]  /*7dc0*/  SHF.R.S32.HI R12, RZ, 0x1f, R42 ;  /* 0x0000001fff0c7819 */ /* 0x000fe2000001142a */
[----:B0-----:R-:W-:Y:S01]  /*7dd0*/  IMAD.SHL.U32 R7, R42, 0x2, RZ ;  /* 0x000000022a077824 */ /* 0x001fe200078e00ff */
[----:B------:R-:W-:Y:S01]  /*7de0*/  SHF.L.U64.HI R6, R43, 0x1, R11 ;  /* 0x000000012b067819 */ /* 0x000fe2000001020b */
[----:B------:R-:W-:Y:S01]  /*7df0*/  @!P3 IMAD.X R51, R3, 0x1, R10, P5 ;  /* 0x000000010333b824 */ /* 0x000fe200028e060a */
[----:B------:R-:W-:Y:S01]  /*7e00*/  @!P2 IADD3 R46, P5, R0, R45, RZ ;  /* 0x0000002d002ea210 */ /* 0x000fe20007fbe0ff */
[----:B------:R-:W-:Y:S01]  /*7e10*/  IMAD.SHL.U32 R13, R14, 0x2, RZ ;  /* 0x000000020e0d7824 */ /* 0x000fe200078e00ff */
[----:B------:R-:W-:Y:S01]  /*7e20*/  SHF.L.U64.HI R12, R42, 0x1, R12 ;  /* 0x000000012a0c7819 */ /* 0x000fe2000001020c */
[--C-:B------:R-:W-:Y:S01]  /*7e30*/  @!P2 IMAD.X R45, R5, 0x1, R6.reuse, P4 ;  /* 0x00000001052da824 */ /* 0x100fe200020e0606 */
[-C--:B------:R-:W-:Y:S01]  /*7e40*/  @!P1 IADD3 R42, P4, R0, R7.reuse, RZ ;  /* 0x00000007002a9210 */ /* 0x080fe20007f9e0ff */
[C---:B------:R-:W-:Y:S01]  /*7e50*/  @!P2 IMAD.X R47, R3.reuse, 0x1, R6, P5 ;  /* 0x00000001032fa824 */ /* 0x040fe200028e0606 */
[----:B------:R-:W-:Y:S01]  /*7e60*/  ISETP.GE.AND P5, PT, R40, UR4, PT ;  /* 0x0000000428007c0c */ /* 0x000fe2000bfa6270 */
[----:B------:R-:W5:Y:S02]  /*7e70*/  @!P3 LD.E.64 R28, desc[UR60][R50.64] ;  /* 0x0000003c321cb980 */ /* 0x000f64000c101b00 */
[--C-:B------:R-:W-:Y:S01]  /*7e80*/  @!P1 IMAD.X R43, R3, 0x1, R12.reuse, P4 ;  /* 0x00000001032b9824 */ /* 0x100fe200020e060c */
[----:B------:R-:W-:Y:S01]  /*7e90*/  @!P1 IADD3 R6, P4, R4, R7, RZ ;  /* 0x0000000704069210 */ /* 0x000fe20007f9e0ff */
[----:B------:R-:W5:Y:S04]  /*7ea0*/  @!P3 LD.E.64 R26, desc[UR60][R48.64] ;  /* 0x0000003c301ab980 */ /* 0x000f68000c101b00 */
[----:B------:R-:W-:Y:S01]  /*7eb0*/  @!P1 IMAD.X R7, R5, 0x1, R12, P4 ;  /* 0x0000000105079824 */ /* 0x000fe200020e060c */
[----:B------:R-:W-:Y:S01]  /*7ec0*/  ISETP.GE.AND P4, PT, R14, UR4, PT ;  /* 0x000000040e007c0c */ /* 0x000fe2000bf86270 */
[----:B------:R-:W5:Y:S02]  /*7ed0*/  @!P2 LD.E.64 R24, desc[UR60][R46.64] ;  /* 0x0000003c2e18a980 */ /* 0x000f64000c101b00 */
[----:B------:R-:W-:-:S02]  /*7ee0*/  @!P5 IMAD.MOV.U32 R8, RZ, RZ, R0 ;  /* 0x000000ffff08d224 */ /* 0x000fc400078e0000 */
[----:B------:R-:W-:Y:S01]  /*7ef0*/  @!P5 IMAD.MOV.U32 R9, RZ, RZ, R3 ;  /* 0x000000ffff09d224 */ /* 0x000fe200078e0003 */
[----:B------:R-:W5:Y:S01]  /*7f00*/  @!P2 LD.E.64 R20, desc[UR60][R44.64] ;  /* 0x0000003c2c14a980 */ /* 0x000f62000c101b00 */
[----:B------:R-:W-:Y:S01]  /*7f10*/  @!P5 IMAD.WIDE R10, R40, 0x2, R4 ;  /* 0x00000002280ad825 */ /* 0x000fe200078e0204 */
[----:B------:R-:W-:-:S03]  /*7f20*/  SHF.R.S32.HI R12, RZ, 0x1f, R14 ;  /* 0x0000001fff0c7819 */ /* 0x000fc6000001140e */
[----:B------:R-:W-:Y:S01]  /*7f30*/  @!P5 IMAD.WIDE R8, R40, 0x2, R8 ;  /* 0x000000022808d825 */ /* 0x000fe200078e0208 */
[----:B------:R0:W5:Y:S01]  /*7f40*/  @!P5 LD.E.64 R34, desc[UR60][R10.64] ;  /* 0x0000003c0a22d980 */ /* 0x000162000c101b00 */
[----:B------:R-:W-:-:S03]  /*7f50*/  SHF.L.U64.HI R12, R14, 0x1, R12 ;  /* 0x000000010e0c7819 */ /* 0x000fc6000001020c */
[----:B------:R1:W5:Y:S01]  /*7f60*/  @!P5 LD.E.64 R36, desc[UR60][R8.64] ;  /* 0x0000003c0824d980 */ /* 0x000362000c101b00 */
[----:B------:R-:W-:-:S05]  /*7f70*/  @!P4 IADD3 R40, P5, R0, R13, RZ ;  /* 0x0000000d0028c210 */ /* 0x000fca0007fbe0ff */
[--C-:B------:R-:W-:Y:S01]  /*7f80*/  @!P4 IMAD.X R41, R3, 0x1, R12.reuse, P5 ;  /* 0x000000010329c824 */ /* 0x100fe200028e060c */
[----:B------:R-:W-:Y:S02]  /*7f90*/  @!P4 IADD3 R4, P5, R4, R13, RZ ;  /* 0x0000000d0404c210 */ /* 0x000fe40007fbe0ff */
[----:B------:R-:W-:Y:S02]  /*7fa0*/  CS2R R14, SRZ ;  /* 0x00000000000e7805 */ /* 0x000fe4000001ff00 */
[----:B0-----:R-:W-:Y:S02]  /*7fb0*/  CS2R R10, SRZ ;  /* 0x00000000000a7805 */ /* 0x001fe4000001ff00 */
[----:B-1----:R-:W-:Y:S01]  /*7fc0*/  CS2R R8, SRZ ;  /* 0x0000000000087805 */ /* 0x002fe2000001ff00 */
[----:B------:R-:W-:Y:S01]  /*7fd0*/  @!P4 IMAD.X R5, R5, 0x1, R12, P5 ;  /* 0x000000010505c824 */ /* 0x000fe200028e060c */
[----:B------:R-:W-:Y:S01]  /*7fe0*/  CS2R R12, SRZ ;  /* 0x00000000000c7805 */ /* 0x000fe2000001ff00 */
[----:B------:R0:W5:Y:S04]  /*7ff0*/  @!P1 LD.E.64 R14, desc[UR60][R42.64] ;  /* 0x0000003c2a0e9980 */ /* 0x000168000c101b00 */
[----:B------:R0:W5:Y:S04]  /*8000*/  @!P4 LD.E.64 R10, desc[UR60][R40.64] ;  /* 0x0000003c280ac980 */ /* 0x000168000c101b00 */
[----:B------:R0:W5:Y:S04]  /*8010*/  @!P1 LD.E.64 R12, desc[UR60][R6.64] ;  /* 0x0000003c060c9980 */ /* 0x000168000c101b00 */
[----:B------:R0:W5:Y:S02]  /*8020*/  @!P4 LD.E.64 R8, desc[UR60][R4.64] ;  /* 0x0000003c0408c980 */ /* 0x000164000c101b00 */
.L_x_9844:
[----:B------:R-:W-:Y:S05]  /*8030*/  BSYNC B1 ;  /* 0x0000000000017941 */ /* 0x000fea0003800000 */
.L_x_9843:
[----:B--2--5:R-:W-:Y:S01]  /*8040*/  IMAD.MOV.U32 R3, RZ, RZ, R35 ;  /* 0x000000ffff037224 */ /* 0x024fe200078e0023 */
[----:B------:R-:W-:Y:S01]  /*8050*/  LOP3.LUT R52, R52, 0xfffffffe, RZ, 0xc0, !PT ;  /* 0xfffffffe34347812 */ /* 0x000fe200078ec0ff */
[----:B---3--:R-:W-:Y:S01]  /*8060*/  IMAD.MOV.U32 R0, RZ, RZ, R34 ;  /* 0x000000ffff007224 */ /* 0x008fe200078e0022 */
[----:B------:R-:W-:Y:S01]  /*8070*/  BSSY B1, `(.L_x_9845) ;  /* 0x000002b000017945 */ /* 0x000fe20003800000 */
[----:B0-----:R-:W-:Y:S01]  /*8080*/  IMAD.MOV.U32 R4, RZ, RZ, R30 ;  /* 0x000000ffff047224 */ /* 0x001fe200078e001e */
[----:B------:R-:W-:Y:S01]  /*8090*/  PRMT R47, R47, 0x5410, R3 ;  /* 0x000054102f2f7816 */ /* 0x000fe20000000003 */
[----:B------:R-:W-:Y:S01]  /*80a0*/  IMAD.IADD R3, R53, 0x1, -R52 ;  /* 0x0000000135037824 */ /* 0x000fe200078e0a34 */
[----:B------:R-:W-:Y:S01]  /*80b0*/  PRMT R48, R0, 0x7610, R48 ;  /* 0x0000761000307816 */ /* 0x000fe20000000030 */
[----:B------:R-:W-:Y:S01]  /*80c0*/  IMAD.MOV.U32 R0, RZ, RZ, R31 ;  /* 0x000000ffff007224 */ /* 0x000fe200078e001f */
[----:B------:R-:W-:Y:S01]  /*80d0*/  PRMT R56, R4, 0x7610, R56 ;  /* 0x0000761004387816 */ /* 0x000fe20000000038 */
[----:B------:R-:W-:Y:S01]  /*80e0*/  IMAD.MOV.U32 R4, RZ, RZ, R26 ;  /* 0x000000ffff047224 */ /* 0x000fe200078e001a */
[----:B------:R-:W-:Y:S01]  /*80f0*/  SHF.L.U32 R3, R3, 0x1f, RZ ;  /* 0x0000001f03037819 */ /* 0x000fe200000006ff */
[----:B----4-:R-:W-:Y:S01]  /*8100*/  IMAD.MOV.U32 R5, RZ, RZ, R27 ;  /* 0x000000ffff057224 */ /* 0x010fe200078e001b */
[----:B------:R-:W-:Y:S01]  /*8110*/  PRMT R56, R56, 0x5410, R0 ;  /* 0x0000541038387816 */ /* 0x000fe20000000000 */
[----:B------:R-:W-:Y:S01]  /*8120*/  IMAD.MOV.U32 R0, RZ, RZ, R20 ;  /* 0x000000ffff007224 */ /* 0x000fe200078e0014 */
[----:B------:R-:W0:Y:S01]  /*8130*/  SYNCS.PHASECHK.TRANS64.TRYWAIT P1, [R16+URZ+0x31c00], R3 ;  /* 0x031c0003100075a7 */ /* 0x000e22000802017f */
[----:B------:R-:W-:Y:S01]  /*8140*/  PRMT R47, R4, 0x7610, R47 ;  /* 0x00007610042f7816 */ /* 0x000fe2000000002f */
[----:B------:R-:W-:Y:S01]  /*8150*/  IMAD.MOV.U32 R4, RZ, RZ, R21 ;  /* 0x000000ffff047224 */ /* 0x000fe200078e0015 */
[----:B------:R-:W-:Y:S01]  /*8160*/  PRMT R46, R46, 0x5410, R5 ;  /* 0x000054102e2e7816 */ /* 0x000fe20000000005 */
[----:B------:R-:W-:-:S02]  /*8170*/  IMAD.MOV.U32 R5, RZ, RZ, R12 ;  /* 0x000000ffff057224 */ /* 0x000fc400078e000c */
[----:B------:R-:W-:Y:S01]  /*8180*/  IMAD.MOV.U32 R6, RZ, RZ, R13 ;  /* 0x000000ffff067224 */ /* 0x000fe200078e000d */
[----:B------:R-:W-:Y:S01]  /*8190*/  PRMT R44, R0, 0x5410, R4 ;  /* 0x00005410002c7816 */ /* 0x000fe20000000004 */
[----:B------:R-:W-:Y:S02]  /*81a0*/  IMAD.MOV.U32 R0, RZ, RZ, R8 ;  /* 0x000000ffff007224 */ /* 0x000fe400078e0008 */
        /* <DEDUP_REMOVED lines=22> */
[----:B0-----:R-:W-:Y:S06]  /*8310*/  @!P1 BRA `(.L_x_9846) ;  /* 0x0000018800dc9947 */ /* 0x001fec0003800000 */
.L_x_10088:
[----:B------:R-:W-:Y:S05]  /*8320*/  BSYNC B1 ;  /* 0x0000000000017941 */ /* 0x000fea0003800000 */
.L_x_9845:
[----:B------:R-:W-:Y:S01]  /*8330*/  PRMT R41, R0, 0x5410, R4 ;  /* 0x0000541000297816 */ /* 0x000fe20000000004 */
[----:B------:R-:W-:Y:S06]  /*8340*/  @P0 BRA `(.L_x_9847) ;  /* 0x0000002c00ac0947 */ /* 0x000fec0003800000 */
[----:B------:R-:W2:Y:S01]  /*8350*/  LDL.64 R52, [R1+0x48] ;  /* 0x0000480001347983 */ /* 0x000ea20000100a00 */
[----:B------:R-:W2:Y:S03]  /*8360*/  LDC R4, c[0x0][0x3f4] ;  /* 0x0000fd00ff047b82 */ /* 0x000ea60000000800 */
[----:B------:R-:W3:Y:S04]  /*8370*/  LDL R54, [R1+0x88] ;  /* 0x0000880001367983 */ /* 0x000ee80000100800 */
[----:B------:R-:W4:Y:S04]  /*8380*/  LDL R51, [R1+0x6c] ;  /* 0x00006c0001337983 */ /* 0x000f280000100800 */
[----:B------:R-:W5:Y:S04]  /*8390*/  LDL R50, [R1+0x64] ;  /* 0x0000640001327983 */ /* 0x000f680000100800 */
[----:B------:R-:W5:Y:S04]  /*83a0*/  LDL R49, [R1+0x70] ;  /* 0x0000700001317983 */ /* 0x000f680000100800 */
[----:B------:R-:W5:Y:S04]  /*83b0*/  LDL R7, [R1+0x68] ;  /* 0x0000680001077983 */ /* 0x000f680000100800 */
[----:B------:R-:W5:Y:S01]  /*83c0*/  LDL R6, [R1+0x74] ;  /* 0x0000740001067983 */ /* 0x000f620000100800 */
[----:B------:R-:W-:-:S04]  /*83d0*/  LEA.HI R38, R39, R38, RZ, 0x2 ;  /* 0x0000002627267211 */ /* 0x000fc800078f10ff */
[--C-:B------:R-:W-:Y:S02]  /*83e0*/  SHF.R.S32.HI R0, RZ, 0x2, R38.reuse ;  /* 0x00000002ff007819 */ /* 0x100fe40000011426 */
[----:B0-----:R-:W-:-:S04]  /*83f0*/  SHF.R.S32.HI R3, RZ, 0x1f, R38 ;  /* 0x0000001fff037819 */ /* 0x001fc80000011426 */
[----:B------:R-:W-:-:S04]  /*8400*/  LEA.HI R3, R3, R0, RZ, 0x2 ;  /* 0x0000000003037211 */ /* 0x000fc800078f10ff */
[----:B------:R-:W-:Y:S01]  /*8410*/  LOP3.LUT R5, R3, 0xfffffffc, RZ, 0xc0, !PT ;  /* 0xfffffffc03057812 */ /* 0x000fe200078ec0ff */
[----:B------:R-:W-:Y:S04]  /*8420*/  BSSY B1, `(.L_x_9848) ;  /* 0x0000036000017945 */ /* 0x000fe80003800000 */
[----:B------:R-:W-:-:S05]  /*8430*/  IMAD.IADD R5, R0, 0x1, -R5 ;  /* 0x0000000100057824 */ /* 0x000fca00078e0a05 */
[----:B------:R-:W-:Y:S02]  /*8440*/  LOP3.LUT P0, RZ, R5, 0x2, RZ, 0xc0, !PT ;  /* 0x0000000205ff7812 */ /* 0x000fe4000780c0ff */
[----:B--2---:R-:W-:Y:S01]  /*8450*/  ISETP.GE.AND P6, PT, R52, R4, PT ;  /* 0x000000043400720c */ /* 0x004fe20003fc6270 */
[----:B---3--:R-:W-:-:S04]  /*8460*/  IMAD R3, R54, 0x2, R16 ;  /* 0x0000000236037824 */ /* 0x008fc800078e0210 */
[----:B------:R-:W-:Y:S01]  /*8470*/  VIADD R0, R3, 0x20 ;  /* 0x0000002003007836 */ /* 0x000fe20000000000 */
[-C--:B----4-:R-:W-:Y:S02]  /*8480*/  ISETP.GE.AND P1, PT, R51, R4.reuse, PT ;  /* 0x000000043300720c */ /* 0x090fe40003f26270 */
[-C--:B-----5:R-:W-:Y:S02]  /*8490*/  ISETP.GE.AND P2, PT, R50, R4.reuse, PT ;  /* 0x000000043200720c */ /* 0x0a0fe40003f46270 */
[-C--:B------:R-:W-:Y:S02]  /*84a0*/  ISETP.GE.AND P3, PT, R49, R4.reuse, PT ;  /* 0x000000043100720c */ /* 0x080fe40003f66270 */
[-C--:B------:R-:W-:Y:S02]  /*84b0*/  ISETP.GE.AND P4, PT, R7, R4.reuse, PT ;  /* 0x000000040700720c */ /* 0x080fe40003f86270 */
[----:B------:R-:W-:Y:S01]  /*84c0*/  ISETP.GE.AND P5, PT, R6, R4, PT ;  /* 0x000000040600720c */ /* 0x000fe20003fa6270 */
[----:B------:R-:W-:-:S12]  /*84d0*/  @P6 BRA `(.L_x_9849) ;  /* 0x0000000000a86947 */ /* 0x000fd80003800000 */
        /* <DEDUP_REMOVED lines=13> */
[C---:B------:R-:W-:Y:S01]  /*85b0*/  FMUL.FTZ R52, R37.reuse, R39 ;  /* 0x0000002725347220 */ /* 0x040fe20000410000 */
[-C--:B------:R-:W-:Y:S01]  /*85c0*/  FMUL.FTZ R51, R37, R49.reuse ;  /* 0x0000003125337220 */ /* 0x080fe20000410000 */
[--C-:B------:R-:W-:Y:S02]  /*85d0*/  HADD2.F32 R34, -RZ, R6.reuse.H0_H0 ;  /* 0x20000006ff227230 */ /* 0x100fe40000004100 */
[----:B------:R-:W-:Y:S01]  /*85e0*/  FMUL.FTZ R50, R4, R48 ;  /* 0x0000003004327220 */ /* 0x000fe20000410000 */
[----:B------:R-:W-:Y:S01]  /*85f0*/  FFMA.FTZ R54, R36, R49, R52 ;  /* 0x0000003124367223 */ /* 0x000fe20000010034 */
[----:B------:R-:W-:-:S02]  /*8600*/  HADD2.F32 R35, -RZ, R6.H1_H1 ;  /* 0x30000006ff237230 */ /* 0x000fc40000004100 */
[-C--:B------:R-:W-:Y:S01]  /*8610*/  FMUL.FTZ R52, R4, R38.reuse ;  /* 0x0000002604347220 */ /* 0x080fe20000410000 */
[C---:B------:R-:W-:Y:S01]  /*8620*/  FFMA.FTZ R50, R7.reuse, R38, -R50 ;  /* 0x0000002607327223 */ /* 0x040fe20000010832 */
[----:B------:R-:W-:Y:S02]  /*8630*/  HADD2.F32 R6, -RZ, R5.H0_H0 ;  /* 0x20000005ff067230 */ /* 0x000fe40000004100 */
[----:B------:R-:W-:Y:S01]  /*8640*/  FFMA.FTZ R51, R36, R39, -R51 ;  /* 0x0000002724337223 */ /* 0x000fe20000010833 */
[----:B------:R-:W-:Y:S02]  /*8650*/  HADD2.F32 R38, -RZ, R47.H1_H1 ;  /* 0x3000002fff267230 */ /* 0x000fe40000004100 */
[----:B------:R-:W-:Y:S01]  /*8660*/  FFMA.FTZ R39, R7, R48, R52 ;  /* 0x0000003007277223 */ /* 0x000fe20000010034 */
[----:B------:R-:W-:Y:S02]  /*8670*/  HADD2.F32 R5, -RZ, R5.H1_H1 ;  /* 0x30000005ff057230 */ /* 0x000fe40000004100 */
[----:B------:R-:W-:-:S02]  /*8680*/  HADD2.F32 R36, -RZ, R57.H0_H0 ;  /* 0x20000039ff247230 */ /* 0x000fc40000004100 */
        /* <DEDUP_REMOVED lines=14> */
[----:B------:R0:W-:Y:S02]  /*8770*/  STS.128 [R3+0xda00], R4 ;  /* 0x00da000403007388 */ /* 0x0001e40000000c00 */
.L_x_9849:
[----:B------:R-:W-:Y:S05]  /*8780*/  BSYNC B1 ;  /* 0x0000000000017941 */ /* 0x000fea0003800000 */
.L_x_9848:
[----:B------:R-:W-:Y:S01]  /*8790*/  BSSY B1, `(.L_x_9850) ;  /* 0x000002d000017945 */ /* 0x000fe20003800000 */
[----:B------:R-:W-:-:S03]  /*87a0*/  @P0 VIADD R0, R3, 0xffffffe0 ;  /* 0xffffffe003000836 */ /* 0x000fc60000000000 */
[----:B------:R-:W-:Y:S05]  /*87b0*/  @P1 BRA `(.L_x_9851) ;  /* 0x0000000000a81947 */ /* 0x000fea0003800000 */
[----:B0-----:R-:W0:Y:S01]  /*87c0*/  LDS.128 R4, [R0+0xda00] ;  /* 0x00da000000047984 */ /* 0x001e220000000c00 */
[----:B------:R-:W-:Y:S01]  /*87d0*/  SHF.R.U32.HI R35, RZ, 0x10, R33 ;  /* 0x00000010ff237819 */ /* 0x000fe20000011621 */
[----:B------:R-:W-:Y:S01]  /*87e0*/  HADD2.F32 R36, -RZ, R56.H0_H0 ;  /* 0x20000038ff247230 */ /* 0x000fe20000004100 */
[----:B------:R-:W-:Y:S01]  /*87f0*/  SHF.R.U32.HI R37, RZ, 0x10, R31 ;  /* 0x00000010ff257819 */ /* 0x000fe2000001161f */
[----:B------:R-:W-:Y:S01]  /*8800*/  HADD2.F32 R34, -RZ, R57.H1_H1 ;  /* 0x30000039ff227230 */ /* 0x000fe20000004100 */
        /* <DEDUP_REMOVED lines=37> */
.L_x_9851:
[----:B------:R-:W-:Y:S05]  /*8a60*/  BSYNC B1 ;  /* 0x0000000000017941 */ /* 0x000fea0003800000 */
.L_x_9850:
[----:B------:R-:W-:Y:S04]  /*8a70*/  BSSY B1, `(.L_x_9852) ;  /* 0x000002c000017945 */ /* 0x000fe80003800000 */
[----:B------:R-:W-:Y:S05]  /*8a80*/  @P2 BRA `(.L_x_9853) ;  /* 0x0000000000a82947 */ /* 0x000fea0003800000 */
[----:B01----:R-:W0:Y:S01]  /*8a90*/  LDS.128 R4, [R3+0x10a00] ;  /* 0x010a000003047984 */ /* 0x003e220000000c00 */
[----:B------:R-:W-:Y:S01]  /*8aa0*/  SHF.R.U32.HI R32, RZ, 0x10, R27 ;  /* 0x00000010ff207819 */ /* 0x000fe2000001161b */
[----:B------:R-:W-:Y:S01]  /*8ab0*/  HADD2.F32 R30, -RZ, R58.H1_H1 ;  /* 0x3000003aff1e7230 */ /* 0x000fe20000004100 */
        /* <DEDUP_REMOVED lines=39> */
.L_x_9853:
[----:B------:R-:W-:Y:S05]  /*8d30*/  BSYNC B1 ;  /* 0x0000000000017941 */ /* 0x000fea0003800000 */
.L_x_9852:
        /* <DEDUP_REMOVED lines=44> */
.L_x_9855:
[----:B------:R-:W-:Y:S05]  /*9000*/  BSYNC B1 ;  /* 0x0000000000017941 */ /* 0x000fea0003800000 */
.L_x_9854:
        /* <DEDUP_REMOVED lines=44> */
.L_x_9857:
[----:B------:R-:W-:Y:S05]  /*92d0*/  BSYNC B1 ;  /* 0x0000000000017941 */ /* 0x000fea0003800000 */
.L_x_9856:
        /* <DEDUP_REMOVED lines=44> */
.L_x_9841:
[----:B------:R-:W-:-:S03]  /*95a0*/  UMOV UR4, 0xffffffff ;  /* 0xffffffff00047882 */ /* 0x000fc60000000000 */
[----:B------:R-:W-:Y:S05]  /*95b0*/  BRA.DIV UR4, `(.L_x_9858) ;  /* 0x0000017a04487947 */ /* 0x000fea000b800000 */
[----:B------:R-:W0:Y:S04]  /*95c0*/  SHFL.IDX PT, R3, R25, RZ, 0x1e1f ;  /* 0x001e1fff19037589 */ /* 0x000e2800000e0000 */
[----:B------:R-:W2:Y:S04]  /*95d0*/  SHFL.IDX PT, R0, R24, RZ, 0x1e1f ;  /* 0x001e1fff18007589 */ /* 0x000ea800000e0000 */
[----:B------:R3:W4:Y:S04]  /*95e0*/  SHFL.IDX PT, R5, R27, RZ, 0x1e1f ;  /* 0x001e1fff1b057589 */ /* 0x00072800000e0000 */
[----:B-1----:R3:W1:Y:S01]  /*95f0*/  SHFL.IDX PT, R14, R26, RZ, 0x1e1f ;  /* 0x001e1fff1a0e7589 */ /* 0x00266200000e0000 */
[----:B0-----:R-:W-:-:S02]  /*9600*/  IMAD.MOV.U32 R21, RZ, RZ, R3 ;  /* 0x000000ffff157224 */ /* 0x001fc400078e0003 */
[----:B--23--:R-:W-:-:S07]  /*9610*/  IMAD.MOV.U32 R20, RZ, RZ, R0 ;  /* 0x000000ffff147224 */ /* 0x00cfce00078e0000 */
.L_x_10094:
[----:B------:R-:W2:Y:S01]  /*9620*/  LDL R39, [R1+0xa4] ;  /* 0x0000a40001277983 */ /* 0x000ea20000100800 */
[----:B------:R-:W-:Y:S01]  /*9630*/  ULDC UR4, c[0x0][0x448] ;  /* 0x0001120000047ab9 */ /* 0x000fe20000000800 */
[----:B------:R-:W-:Y:S01]  /*9640*/  BSSY B1, `(.L_x_9859) ;  /* 0x0000041000017945 */ /* 0x000fe20003800000 */
[----:B------:R-:W-:Y:S01]  /*9650*/  IMAD R112, R112, UR4, RZ ;  /* 0x0000000470707c24 */ /* 0x000fe2000f8e02ff */
[----:B------:R-:W-:Y:S01]  /*9660*/  CS2R R6, SRZ ;  /* 0x0000000000067805 */ /* 0x000fe2000001ff00 */
[----:B-1----:R-:W-:Y:S01]  /*9670*/  IMAD.MOV.U32 R36, RZ, RZ, R14 ;  /* 0x000000ffff247224 */ /* 0x002fe200078e000e */
[----:B------:R-:W-:Y:S01]  /*9680*/  CS2R R10, SRZ ;  /* 0x00000000000a7805 */ /* 0x000fe2000001ff00 */
[----:B------:R-:W-:Y:S01]  /*9690*/  IMAD R0, R109, -0xc0, R112 ;  /* 0xffffff406d007824 */ /* 0x000fe200078e0270 */
[----:B------:R-:W-:Y:S01]  /*96a0*/  ISETP.GE.AND P1, PT, R8, R112, PT ;  /* 0x000000700800720c */ /* 0x000fe20003f26270 */
[----:B----4-:R-:W-:Y:S01]  /*96b0*/  IMAD.MOV.U32 R37, RZ, RZ, R5 ;  /* 0x000000ffff257224 */ /* 0x010fe200078e0005 */
[----:B------:R-:W-:-:S02]  /*96c0*/  CS2R R4, SRZ ;  /* 0x0000000000047805 */ /* 0x000fc4000001ff00 */
[----:B------:R-:W-:Y:S02]  /*96d0*/  CS2R R8, SRZ ;  /* 0x0000000000087805 */ /* 0x000fe4000001ff00 */
[----:B------:R-:W-:Y:S02]  /*96e0*/  VIMNMX R3, R0, 0xc0, PT ;  /* 0x000000c000037848 */ /* 0x000fe40003fe0100 */
[----:B------:R-:W-:Y:S02]  /*96f0*/  CS2R R12, SRZ ;  /* 0x00000000000c7805 */ /* 0x000fe4000001ff00 */
[----:B------:R-:W-:Y:S02]  /*9700*/  CS2R R14, SRZ ;  /* 0x00000000000e7805 */ /* 0x000fe4000001ff00 */
[----:B------:R-:W-:Y:S02]  /*9710*/  CS2R R24, SRZ ;  /* 0x0000000000187805 */ /* 0x000fe4000001ff00 */
[----:B------:R-:W-:-:S02]  /*9720*/  ISETP.GE.AND P0, PT, R144, R3, PT ;  /* 0x000000039000720c */ /* 0x000fc40003f06270 */
[----:B------:R-:W-:Y:S02]  /*9730*/  CS2R R26, SRZ ;  /* 0x00000000001a7805 */ /* 0x000fe4000001ff00 */
[----:B------:R-:W-:Y:S02]  /*9740*/  CS2R R28, SRZ ;  /* 0x00000000001c7805 */ /* 0x000fe4000001ff00 */
[----:B------:R-:W-:Y:S02]  /*9750*/  CS2R R30, SRZ ;  /* 0x00000000001e7805 */ /* 0x000fe4000001ff00 */
[----:B------:R-:W-:Y:S02]  /*9760*/  CS2R R32, SRZ ;  /* 0x0000000000207805 */ /* 0x000fe4000001ff00 */
[----:B------:R-:W-:Y:S02]  /*9770*/  CS2R R34, SRZ ;  /* 0x0000000000227805 */ /* 0x000fe4000001ff00 */
[----:B--2---:R-:W-:Y:S01]  /*9780*/  LEA.HI R0, R39, R39, RZ, 0x1 ;  /* 0x0000002727007211 */ /* 0x004fe200078f08ff */
[----:B------:R-:W-:Y:S06]  /*9790*/  @P1 BRA `(.L_x_9860) ;  /* 0x0000000000ac1947 */ /* 0x000fec0003800000 */
[----:B------:R-:W2:Y:S04]  /*97a0*/  LDL R43, [R1+0x64] ;  /* 0x00006400012b7983 */ /* 0x000ea80000100800 */
[----:B------:R-:W3:Y:S04]  /*97b0*/  LDL R42, [R1+0x68] ;  /* 0x00006800012a7983 */ /* 0x000ee80000100800 */
[----:B------:R-:W2:Y:S01]  /*97c0*/  LDL.64 R40, [R1+0x48] ;  /* 0x0000480001287983 */ /* 0x000ea20000100a00 */
[C---:B------:R-:W-:Y:S01]  /*97d0*/  VIADD R3, R22.reuse, 0x10 ;  /* 0x0000001016037836 */ /* 0x040fe20000000000 */
[----:B------:R-:W-:Y:S01]  /*97e0*/  ULDC UR4, c[0x0][0x3f4] ;  /* 0x0000fd0000047ab9 */ /* 0x000fe20000000800 */
[C---:B------:R-:W-:Y:S01]  /*97f0*/  VIADD R4, R22.reuse, 0x20 ;  /* 0x0000002016047836 */ /* 0x040fe20000000000 */
[----:B------:R-:W-:-:S02]  /*9800*/  ISETP.GE.AND P1, PT, R22, UR4, PT ;  /* 0x0000000416007c0c */ /* 0x000fc4000bf26270 */
[----:B------:R-:W-:Y:S02]  /*9810*/  CS2R R24, SRZ ;  /* 0x0000000000187805 */ /* 0x000fe4000001ff00 */
[----:B------:R-:W-:Y:S02]  /*9820*/  ISETP.GE.AND P2, PT, R3, UR4, PT ;  /* 0x0000000403007c0c */ /* 0x000fe4000bf46270 */
[----:B------:R-:W-:Y:S02]  /*9830*/  CS2R R26, SRZ ;  /* 0x00000000001a7805 */ /* 0x000fe4000001ff00 */
[----:B------:R-:W-:Y:S02]  /*9840*/  ISETP.GE.AND P3, PT, R4, UR4, PT ;  /* 0x0000000404007c0c */ /* 0x000fe4000bf66270 */
[----:B------:R-:W-:Y:S02]  /*9850*/  CS2R R28, SRZ ;  /* 0x00000000001c7805 */ /* 0x000fe4000001ff00 */
[----:B------:R-:W-:-:S02]  /*9860*/  CS2R R30, SRZ ;  /* 0x00000000001e7805 */ /* 0x000fc4000001ff00 */
[----:B------:R-:W-:Y:S01]  /*9870*/  CS2R R10, SRZ ;  /* 0x00000000000a7805 */ /* 0x000fe2000001ff00 */
[----:B------:R-:W-:Y:S01]  /*9880*/  @!P1 IMAD.WIDE R12, R22, 0x2, R20 ;  /* 0x00000002160c9825 */ /* 0x000fe200078e0214 */
[----:B------:R-:W-:Y:S02]  /*9890*/  CS2R R32, SRZ ;  /* 0x0000000000207805 */ /* 0x000fe4000001ff00 */
[----:B------:R-:W-:Y:S02]  /*98a0*/  CS2R R34, SRZ ;  /* 0x0000000000227805 */ /* 0x000fe4000001ff00 */
[----:B------:R-:W-:Y:S01]  /*98b0*/  CS2R R14, SRZ ;  /* 0x00000000000e7805 */ /* 0x000fe2000001ff00 */
[----:B------:R0:W5:Y:S02]  /*98c0*/  @!P1 LD.E.128 R24, desc[UR60][R12.64] ;  /* 0x0000003c0c189980 */ /* 0x000164000c101d00 */
[----:B0-----:R-:W-:Y:S01]  /*98d0*/  CS2R R12, SRZ ;  /* 0x00000000000c7805 */ /* 0x001fe2000001ff00 */
[----:B--2---:R-:W-:-:S02]  /*98e0*/  IMAD.IADD R5, R40, 0x1, R43 ;  /* 0x0000000128057824 */ /* 0x004fc400078e022b */
[----:B---3--:R-:W-:-:S03]  /*98f0*/  IMAD.IADD R3, R40, 0x1, R42 ;  /* 0x0000000128037824 */ /* 0x008fc600078e022a */
[----:B------:R-:W-:Y:S02]  /*9900*/  SHF.R.S32.HI R6, RZ, 0x1f, R5 ;  /* 0x0000001fff067819 */ /* 0x000fe40000011405 */
[----:B------:R-:W-:Y:S02]  /*9910*/  SHF.R.S32.HI R4, RZ, 0x1f, R3 ;  /* 0x0000001fff047819 */ /* 0x000fe40000011403 */
[----:B------:R-:W-:Y:S02]  /*9920*/  LEA.HI R6, R6, R5, RZ, 0x3 ;  /* 0x0000000506067211 */ /* 0x000fe400078f18ff */
[----:B------:R-:W-:Y:S02]  /*9930*/  LEA.HI R3, R4, R3, RZ, 0x3 ;  /* 0x0000000304037211 */ /* 0x000fe400078f18ff */
[----:B------:R-:W-:Y:S02]  /*9940*/  SHF.R.S32.HI R8, RZ, 0x3, R6 ;  /* 0x00000003ff087819 */ /* 0x000fe40000011406 */
[----:B------:R-:W-:-:S03]  /*9950*/  SHF.R.S32.HI R45, RZ, 0x3, R3 ;  /* 0x00000003ff2d7819 */ /* 0x000fc60000011403 */
[----:B------:R-:W-:Y:S02]  /*9960*/  @!P2 IMAD.SHL.U32 R3, R8, 0x8, RZ ;  /* 0x000000080803a824 */ /* 0x000fe400078e00ff */
[----:B------:R-:W-:Y:S01]  /*9970*/  @!P3 IMAD.SHL.U32 R45, R45, 0x8, RZ ;  /* 0x000000082d2db824 */ /* 0x000fe200078e00ff */
[----:B------:R-:W-:Y:S01]  /*9980*/  CS2R R4, SRZ ;  /* 0x0000000000047805 */ /* 0x000fe2000001ff00 */
[--C-:B------:R-:W-:Y:S01]  /*9990*/  @!P2 IMAD.WIDE R40, R3, 0x2, R20.reuse ;  /* 0x000000020328a825 */ /* 0x100fe200078e0214 */
[----:B------:R-:W-:Y:S02]  /*99a0*/  CS2R R6, SRZ ;  /* 0x0000000000067805 */ /* 0x000fe4000001ff00 */
[----:B------:R-:W-:Y:S01]  /*99b0*/  CS2R R8, SRZ ;  /* 0x0000000000087805 */ /* 0x000fe2000001ff00 */
[----:B------:R-:W-:Y:S01]  /*99c0*/  @!P3 IMAD.WIDE R42, R45, 0x2, R20 ;  /* 0x000000022d2ab825 */ /* 0x000fe200078e0214 */
[----:B------:R0:W5:Y:S03]  /*99d0*/  @!P2 LD.E.128 R28, desc[UR60][R40.64] ;  /* 0x0000003c281ca980 */ /* 0x000166000c101d00 */
[--C-:B------:R-:W-:Y:S01]  /*99e0*/  @!P2 IMAD.WIDE R20, R3, 0x2, R36.reuse ;  /* 0x000000020314a825 */ /* 0x100fe200078e0224 */
[----:B------:R0:W5:Y:S03]  /*99f0*/  @!P3 LD.E.128 R32, desc[UR60][R42.64] ;  /* 0x0000003c2a20b980 */ /* 0x000166000c101d00 */
[--C-:B------:R-:W-:Y:S01]  /*9a00*/  @!P3 IMAD.WIDE R44, R45, 0x2, R36.reuse ;  /* 0x000000022d2cb825 */ /* 0x100fe200078e0224 */
[----:B------:R0:W5:Y:S03]  /*9a10*/  @!P2 LD.E.128 R8, desc[UR60][R20.64] ;  /* 0x0000003c1408a980 */ /* 0x000166000c101d00 */
[----:B------:R-:W-:Y:S01]  /*9a20*/  @!P1 IMAD.WIDE R36, R22, 0x2, R36 ;  /* 0x0000000216249825 */ /* 0x000fe200078e0224 */
[----:B------:R0:W5:Y:S04]  /*9a30*/  @!P3 LD.E.128 R12, desc[UR60][R44.64] ;  /* 0x0000003c2c0cb980 */ /* 0x000168000c101d00 */
[----:B------:R0:W5:Y:S02]  /*9a40*/  @!P1 LD.E.128 R4, desc[UR60][R36.64] ;  /* 0x0000003c24049980 */ /* 0x000164000c101d00 */
.L_x_9860:
[----:B------:R-:W-:Y:S05]  /*9a50*/  BSYNC B1 ;  /* 0x0000000000017941 */ /* 0x000fea0003800000 */
.L_x_9859:
[----:B------:R-:W-:Y:S01]  /*9a60*/  LOP3.LUT R0, R0, 0xfffffffe, RZ, 0xc0, !PT ;  /* 0xfffffffe00007812 */ /* 0x000fe200078ec0ff */
[----:B-----5:R-:W-:Y:S01]  /*9a70*/  IMAD.MOV.U32 R3, RZ, RZ, R4 ;  /* 0x000000ffff037224 */ /* 0x020fe200078e0004 */
[----:B------:R-:W-:Y:S01]  /*9a80*/  BSSY B1, `(.L_x_9861) ;  /* 0x000002d000017945 */ /* 0x000fe20003800000 */
[----:B0-----:R-:W-:Y:S02]  /*9a90*/  IMAD.MOV.U32 R21, RZ, RZ, R6 ;  /* 0x000000ffff157224 */ /* 0x001fe400078e0006 */
[----:B------:R-:W-:Y:S02]  /*9aa0*/  IMAD.IADD R0, R39, 0x1, -R0 ;  /* 0x0000000127007824 */ /* 0x000fe400078e0a00 */
[----:B------:R-:W-:Y:S01]  /*9ab0*/  IMAD.MOV.U32 R20, RZ, RZ, R5 ;  /* 0x000000ffff147224 */ /* 0x000fe200078e0005 */
[----:B------:R-:W-:Y:S01]  /*9ac0*/  PRMT R63, R3, 0x5410, R21 ;  /* 0x00005410033f7816 */ /* 0x000fe20000000015 */
[----:B------:R-:W-:Y:S01]  /*9ad0*/  IMAD.MOV.U32 R36, RZ, RZ, R9 ;  /* 0x000000ffff247224 */ /* 0x000fe200078e0009 */
[----:B------:R-:W-:Y:S01]  /*9ae0*/  SHF.L.U32 R3, R0, 0x1f, RZ ;  /* 0x0000001f00037819 */ /* 0x000fe200000006ff */
[----:B------:R-:W-:Y:S01]  /*9af0*/  IMAD.MOV.U32 R0, RZ, RZ, R10 ;  /* 0x000000ffff007224 */ /* 0x000fe200078e000a */
[----:B------:R-:W-:Y:S01]  /*9b00*/  PRMT R59, R20, 0x7610, R59 ;  /* 0x00007610143b7816 */ /* 0x000fe2000000003b */
[----:B------:R-:W-:Y:S01]  /*9b10*/  IMAD.MOV.U32 R20, RZ, RZ, R7 ;  /* 0x000000ffff147224 */ /* 0x000fe200078e0007 */
[----:B------:R-:W0:Y:S01]  /*9b20*/  SYNCS.PHASECHK.TRANS64.TRYWAIT P1, [R16+URZ+0x31c00], R3 ;  /* 0x031c0003100075a7 */ /* 0x000e22000802017f */
[----:B------:R-:W-:-:S02]  /*9b30*/  MOV R21, R8 ;  /* 0x0000000800157202 */ /* 0x000fc40000000f00 */
        /* <DEDUP_REMOVED lines=32> */
[----:B0-----:R-:W-:Y:S06]  /*9d40*/  @!P1 BRA `(.L_x_9862) ;  /* 0x0000017000dc9947 */ /* 0x001fec0003800000 */
.L_x_10095:
[----:B------:R-:W-:Y:S05]  /*9d50*/  BSYNC B1 ;  /* 0x0000000000017941 */ /* 0x000fea0003800000 */
.L_x_9861:
[----:B------:R-:W-:Y:S01]  /*9d60*/  PRMT R47, R0, 0x5410, R20 ;  /* 0x00005410002f7816 */ /* 0x000fe20000000014 */
[----:B------:R-:W-:Y:S06]  /*9d70*/  @P0 BRA `(.L_x_9847) ;  /* 0x0000001400200947 */ /* 0x000fec0003800000 */
[----:B------:R1:W5:Y:S01]  /*9d80*/  LDL R71, [R1+0x54] ;  /* 0x0000540001477983 */ /* 0x0003620000100800 */
[----:B0-----:R-:W0:Y:S03]  /*9d90*/  LDC R3, c[0x0][0x3f4] ;  /* 0x0000fd00ff037b82 */ /* 0x001e260000000800 */
[----:B------:R1:W5:Y:S04]  /*9da0*/  LDL R70, [R1+0x5c] ;  /* 0x00005c0001467983 */ /* 0x0003680000100800 */
[----:B------:R1:W5:Y:S01]  /*9db0*/  LDL R69, [R1+0x58] ;  /* 0x0000580001457983 */ /* 0x0003620000100800 */
[C---:B------:R-:W-:Y:S01]  /*9dc0*/  VIADD R0, R22.reuse, 0x10 ;  /* 0x0000001016007836 */ /* 0x040fe20000000000 */
[----:B------:R-:W-:Y:S01]  /*9dd0*/  BSSY B1, `(.L_x_9863) ;  /* 0x000006c000017945 */ /* 0x000fe20003800000 */
[C---:B------:R-:W-:Y:S01]  /*9de0*/  VIADD R20, R22.reuse, 0x20 ;  /* 0x0000002016147836 */ /* 0x040fe20000000000 */
[----:B0-----:R-:W-:-:S02]  /*9df0*/  ISETP.GE.AND P0, PT, R22, R3, PT ;  /* 0x000000031600720c */ /* 0x001fc40003f06270 */
[-C--:B------:R-:W-:Y:S02]  /*9e00*/  ISETP.GE.AND P1, PT, R0, R3.reuse, PT ;  /* 0x000000030000720c */ /* 0x080fe40003f26270 */
[----:B------:R-:W-:-:S09]  /*9e10*/  ISETP.GE.AND P2, PT, R20, R3, PT ;  /* 0x000000031400720c */ /* 0x000fd20003f46270 */
[----:B-1----:R-:W-:Y:S05]  /*9e20*/  @P0 BRA `(.L_x_9864) ;  /* 0x0000000400980947 */ /* 0x002fea0003800000 */
[----:B------:R-:W2:Y:S01]  /*9e30*/  LDL R37, [R1+0xc8] ;  /* 0x0000c80001257983 */ /* 0x000ea20000100800 */
[----:B------:R-:W-:Y:S01]  /*9e40*/  LEA.HI R0, R38, R38, RZ, 0x1 ;  /* 0x0000002626007211 */ /* 0x000fe200078f08ff */
[----:B------:R-:W-:Y:S01]  /*9e50*/  HADD2.F32 R59, -RZ, R59.H0_H0 ;  /* 0x2000003bff3b7230 */ /* 0x000fe20000004100 */
[----:B-----5:R-:W-:Y:S01]  /*9e60*/  LOP3.LUT R20, R71, 0x18, R22, 0xf8, !PT ;  /* 0x0000001847147812 */ /* 0x020fe200078ef816 */
[----:B------:R-:W-:Y:S01]  /*9e70*/  HADD2.F32 R56, -RZ, R56.H0_H0 ;  /* 0x20000038ff387230 */ /* 0x000fe20000004100 */
[----:B------:R-:W-:Y:S02]  /*9e80*/  LOP3.LUT R21, R0, 0xfffffffe, RZ, 0xc0, !PT ;  /* 0xfffffffe00157812 */ /* 0x000fe400078ec0ff */
[----:B------:R-:W-:Y:S02]  /*9e90*/  LOP3.LUT R20, R20, R69, RZ, 0x3c, !PT ;  /* 0x0000004514147212 */ /* 0x000fe400078e3cff */
[----:B------:R-:W-:Y:S01]  /*9ea0*/  SHF.R.U32.HI R60, RZ, 0x10, R5 ;  /* 0x00000010ff3c7819 */ /* 0x000fe20000011605 */
[----:B------:R-:W-:Y:S01]  /*9eb0*/  IMAD.IADD R0, R38, 0x1, -R21 ;  /* 0x0000000126007824 */ /* 0x000fe200078e0a15 */
[----:B------:R-:W-:Y:S01]  /*9ec0*/  SHF.R.U32.HI R57, RZ, 0x10, R25 ;  /* 0x00000010ff397819 */ /* 0x000fe20000011619 */
[----:B------:R-:W-:Y:S01]  /*9ed0*/  IMAD.IADD R36, R70, 0x1, R20 ;  /* 0x0000000146247824 */ /* 0x000fe200078e0214 */
[----:B------:R-:W-:Y:S01]  /*9ee0*/  SHF.R.U32.HI R61, RZ, 0x10, R7 ;  /* 0x00000010ff3d7819 */ /* 0x000fe20000011607 */
[----:B------:R-:W-:Y:S01]  /*9ef0*/  HADD2.F32 R60, -RZ, R60.H0_H0 ;  /* 0x2000003cff3c7230 */ /* 0x000fe20000004100 */
[----:B------:R-:W-:-:S04]  /*9f00*/  LEA.HI R0, R3, R0, RZ, 0x1d ;  /* 0x0000000003007211 */ /* 0x000fc800078fe8ff */
        /* <DEDUP_REMOVED lines=8> */
[----:B------:R-:W-:Y:S01]  /*9f90*/  IMAD R20, R21, 0x2, R16 ;  /* 0x0000000215147824 */ /* 0x000fe200078e0210 */
[----:B------:R-:W-:Y:S02]  /*9fa0*/  SHF.R.U64 R21, R24, 0x10, R25 ;  /* 0x0000001018157819 */ /* 0x000fe40000001219 */
[----:B------:R-:W-:Y:S02]  /*9fb0*/  SHF.R.U64 R24, R4, 0x10, R5 ;  /* 0x0000001004187819 */ /* 0x000fe40000001205 */
[----:B------:R-:W0:Y:S01]  /*9fc0*/  LDS.128 R40, [R20+0xda00] ;  /* 0x00da000014287984 */ /* 0x000e220000000c00 */
[----:B------:R-:W-:Y:S01]  /*9fd0*/  SHF.R.U64 R5, R6, 0x10, R7 ;  /* 0x0000001006057819 */ /* 0x000fe20000001207 */
[----:B------:R-:W-:Y:S01]  /*9fe0*/  HADD2.F32 R21, -RZ, R21.H0_H0 ;  /* 0x20000015ff157230 */ /* 0x000fe20000004100 */
[--C-:B------:R-:W-:Y:S02]  /*9ff0*/  SHF.R.U64 R4, R26, 0x10, R27.reuse ;  /* 0x000000101a047819 */ /* 0x100fe4000000121b */
[----:B------:R-:W-:-:S05]  /*a000*/  SHF.R.U32.HI R26, RZ, 0x10, R27 ;  /* 0x00000010ff1a7819 */ /* 0x000fca000001161b */
[----:B------:R-:W-:Y:S02]  /*a010*/  HADD2.F32 R26, -RZ, R26.H0_H0 ;  /* 0x2000001aff1a7230 */ /* 0x000fe40000004100 */
[----:B0-----:R-:W-:Y:S02]  /*a020*/  HADD2.F32 R6, -RZ, R41.H0_H0 ;  /* 0x20000029ff067230 */ /* 0x001fe40000004100 */
[----:B------:R-:W-:Y:S02]  /*a030*/  HADD2.F32 R54, -RZ, R42.H0_H0 ;  /* 0x2000002aff367230 */ /* 0x000fe40000004100 */
[--C-:B------:R-:W-:Y:S02]  /*a040*/  HADD2.F32 R55, -RZ, R43.reuse.H0_H0 ;  /* 0x2000002bff377230 */ /* 0x100fe40000004100 */
[C---:B------:R-:W-:Y:S01]  /*a050*/  FMUL.FTZ R58, R6.reuse, R59 ;  /* 0x0000003b063a7220 */ /* 0x040fe20000410000 */
[----:B------:R-:W-:Y:S01]  /*a060*/  FMUL.FTZ R62, R6, R56 ;  /* 0x00000038063e7220 */ /* 0x000fe20000410000 */
[----:B------:R-:W-:-:S02]  /*a070*/  HADD2.F32 R43, -RZ, R43.H1_H1 ;  /* 0x3000002bff2b7230 */ /* 0x000fc40000004100 */
[----:B------:R-:W-:Y:S02]  /*a080*/  HADD2.F32 R42, -RZ, R42.H1_H1 ;  /* 0x3000002aff2a7230 */ /* 0x000fe40000004100 */
[----:B--2---:R-:W-:-:S05]  /*a090*/  IMAD R0, R36, 0x2, R37 ;  /* 0x0000000224007824 */ /* 0x004fca00078e0225 */
[----:B------:R-:W0:Y:S02]  /*a0a0*/  LDS.128 R36, [R0] ;  /* 0x0000000000247984 */ /* 0x000e240000000c00 */
[--C-:B0-----:R-:W-:Y:S02]  /*a0b0*/  HADD2.F32 R25, -RZ, R37.reuse.H0_H0 ;  /* 0x20000025ff197230 */ /* 0x101fe40000004100 */
[----:B------:R-:W-:Y:S02]  /*a0c0*/  HADD2.F32 R53, -RZ, R37.H1_H1 ;  /* 0x30000025ff357230 */ /* 0x000fe40000004100 */
[----:B------:R-:W-:Y:S02]  /*a0d0*/  HADD2.F32 R37, -RZ, R41.H1_H1 ;  /* 0x30000029ff257230 */ /* 0x000fe40000004100 */
[C---:B------:R-:W-:Y:S01]  /*a0e0*/  FFMA.FTZ R6, R25.reuse, R56, -R58 ;  /* 0x0000003819067223 */ /* 0x040fe2000001083a */
[----:B------:R-:W-:Y:S02]  /*a0f0*/  HADD2.F32 R58, -RZ, R57.H0_H0 ;  /* 0x20000039ff3a7230 */ /* 0x000fe40000004100 */
[----:B------:R-:W-:Y:S01]  /*a100*/  FFMA.FTZ R25, R25, R59, R62 ;  /* 0x0000003b19197223 */ /* 0x000fe2000001003e */
[----:B------:R-:W-:-:S02]  /*a110*/  HADD2.F32 R41, -RZ, R40.H0_H0 ;  /* 0x20000028ff297230 */ /* 0x000fc40000004100 */
[C---:B------:R-:W-:Y:S01]  /*a120*/  FMUL.FTZ R64, R37.reuse, R60 ;  /* 0x0000003c25407220 */ /* 0x040fe20000410000 */
[----:B------:R-:W-:Y:S02]  /*a130*/  HADD2.F32 R57, -RZ, R63.H0_H0 ;  /* 0x2000003fff397230 */ /* 0x000fe40000004100 */
[-C--:B------:R-:W-:Y:S01]  /*a140*/  FMUL.FTZ R66, R37, R58.reuse ;  /* 0x0000003a25427220 */ /* 0x080fe20000410000 */
[----:B------:R-:W-:Y:S02]  /*a150*/  HADD2.F32 R56, -RZ, R65.H1_H1 ;  /* 0x30000041ff387230 */ /* 0x000fe40000004100 */
[----:B------:R-:W-:Y:S01]  /*a160*/  FFMA.FTZ R37, R53, R58, -R64 ;  /* 0x0000003a35257223 */ /* 0x000fe20000010840 */
[----:B------:R-:W-:Y:S02]  /*a170*/  HADD2.F32 R52, -RZ, R36.H0_H0 ;  /* 0x20000024ff347230 */ /* 0x000fe40000004100 */
[----:B------:R-:W-:Y:S01]  /*a180*/  FMUL.FTZ R59, R41, R57 ;  /* 0x00000039293b7220 */ /* 0x000fe20000410000 */
[----:B------:R-:W-:-:S02]  /*a190*/  HADD2.F32 R58, -RZ, R63.H1_H1 ;  /* 0x3000003fff3a7230 */ /* 0x000fc40000004100 */
[-C--:B------:R-:W-:Y:S01]  /*a1a0*/  FMUL.FTZ R62, R41, R56.reuse ;  /* 0x00000038293e7220 */ /* 0x080fe20000410000 */
[----:B------:R-:W-:Y:S02]  /*a1b0*/  HADD2.F32 R41, -RZ, R67.H0_H0 ;  /* 0x20000043ff297230 */ /* 0x000fe40000004100 */
[C---:B------:R-:W-:Y:S01]  /*a1c0*/  FFMA.FTZ R59, R52.reuse, R56, -R59 ;  /* 0x00000038343b7223 */ /* 0x040fe2000001083b */
[----:B------:R-:W-:Y:S02]  /*a1d0*/  HADD2.F32 R56, -RZ, R65.H0_H0 ;  /* 0x20000041ff387230 */ /* 0x000fe40000004100 */
[----:B------:R-:W-:Y:S01]  /*a1e0*/  FFMA.FTZ R62, R52, R57, R62 ;  /* 0x00000039343e7223 */ /* 0x000fe2000001003e */
[----:B------:R-:W-:Y:S02]  /*a1f0*/  HADD2.F32 R52, -RZ, R67.H1_H1 ;  /* 0x30000043ff347230 */ /* 0x000fe40000004100 */
[----:B------:R-:W-:Y:S01]  /*a200*/  FFMA.FTZ R66, R53, R60, R66 ;  /* 0x0000003c35427223 */ /* 0x000fe20000010042 */
[----:B------:R-:W-:-:S02]  /*a210*/  HADD2.F32 R27, -RZ, R38.H0_H0 ;  /* 0x20000026ff1b7230 */ /* 0x000fc40000004100 */
[C---:B------:R-:W-:Y:S01]  /*a220*/  FMUL.FTZ R60, R54.reuse, R58 ;  /* 0x0000003a363c7220 */ /* 0x040fe20000410000 */
[----:B------:R-:W-:Y:S02]  /*a230*/  HADD2.F32 R7, -RZ, R39.H0_H0 ;  /* 0x20000027ff077230 */ /* 0x000fe40000004100 */
[-C--:B------:R-:W-:Y:S01]  /*a240*/  FMUL.FTZ R64, R54, R41.reuse ;  /* 0x0000002936407220 */ /* 0x080fe20000410000 */
[C---:B------:R-:W-:Y:S01]  /*a250*/  FMUL.FTZ R68, R55.reuse, R56 ;  /* 0x0000003837447220 */ /* 0x040fe20000410000 */
[----:B------:R-:W-:Y:S02]  /*a260*/  HADD2.F32 R54, -RZ, R61.H0_H0 ;  /* 0x2000003dff367230 */ /* 0x000fe40000004100 */
[----:B------:R-:W-:Y:S01]  /*a270*/  FMUL.FTZ R55, R55, R52 ;  /* 0x0000003437377220 */ /* 0x000fe20000410000 */
[----:B------:R-:W-:Y:S02]  /*a280*/  HADD2.F32 R39, -RZ, R39.H1_H1 ;  /* 0x30000027ff277230 */ /* 0x000fe40000004100 */
[C---:B------:R-:W-:Y:S01]  /*a290*/  FFMA.FTZ R60, R27.reuse, R41, -R60 ;  /* 0x000000291b3c7223 */ /* 0x040fe2000001083c */
[----:B------:R-:W-:Y:S01]  /*a2a0*/  FFMA.FTZ R64, R27, R58, R64 ;  /* 0x0000003a1b407223 */ /* 0x000fe20000010040 */
[C---:B------:R-:W-:Y:S01]  /*a2b0*/  FFMA.FTZ R68, R7.reuse, R52, -R68 ;  /* 0x0000003407447223 */ /* 0x040fe20000010844 */
[----:B------:R-:W-:Y:S01]  /*a2c0*/  FFMA.FTZ R55, R7, R56, R55 ;  /* 0x0000003807377223 */ /* 0x000fe20000010037 */
[----:B------:R-:W-:-:S02]  /*a2d0*/  HADD2.F32 R40, -RZ, R40.H1_H1 ;  /* 0x30000028ff287230 */ /* 0x000fc40000004100 */
[C---:B------:R-:W-:Y:S01]  /*a2e0*/  FMUL.FTZ R58, R43.reuse, R54 ;  /* 0x000000362b3a7220 */ /* 0x040fe20000410000 */
[-C--:B------:R-:W-:Y:S01]  /*a2f0*/  FMUL.FTZ R52, R43, R26.reuse ;  /* 0x0000001a2b347220 */ /* 0x080fe20000410000 */
[----:B------:R-:W-:Y:S01]  /*a300*/  HADD2.F32 R7, -RZ, R24.H0_H0 ;  /* 0x20000018ff077230 */ /* 0x000fe20000004100 */
[----:B------:R-:W-:Y:S01]  /*a310*/  F2FP.F16.F32.PACK_AB R25, R66, R25 ;  /* 0x000000194219723e */ /* 0x000fe200000000ff */
        /* <DEDUP_REMOVED lines=23> */
.L_x_9864:
[----:B------:R-:W-:Y:S05]  /*a490*/  BSYNC B1 ;  /* 0x0000000000017941 */ /* 0x000fea0003800000 */
.L_x_9863:
[----:B------:R-:W-:Y:S04]  /*a4a0*/  BSSY B1, `(.L_x_9865) ;  /* 0x0000067000017945 */ /* 0x000fe80003800000 */
[----:B------:R-:W-:Y:S05]  /*a4b0*/  @P1 BRA `(.L_x_9866) ;  /* 0x0000000400941947 */ /* 0x000fea0003800000 */
[----:B0-----:R-:W2:Y:S04]  /*a4c0*/  LDL R0, [R1+0x64] ;  /* 0x0000640001007983 */ /* 0x001ea80000100800 */
[----:B------:R-:W2:Y:S04]  /*a4d0*/  LDL.64 R4, [R1+0x48] ;  /* 0x0000480001047983 */ /* 0x000ea80000100a00 */
[----:B------:R-:W3:Y:S01]  /*a4e0*/  LDL R55, [R1+0xe0] ;  /* 0x0000e00001377983 */ /* 0x000ee20000100800 */
[----:B------:R-:W-:Y:S02]  /*a4f0*/  SHF.R.U32.HI R38, RZ, 0x10, R9 ;  /* 0x00000010ff267819 */ /* 0x000fe40000011609 */
[----:B------:R-:W-:-:S02]  /*a500*/  SHF.R.U64 R54, R30, 0x10, R31 ;  /* 0x000000101e367819 */ /* 0x000fc4000000121f */
[----:B------:R-:W-:Y:S01]  /*a510*/  SHF.R.U32.HI R53, RZ, 0x10, R31 ;  /* 0x00000010ff357819 */ /* 0x000fe2000001161f */
[--C-:B------:R-:W-:Y:S01]  /*a520*/  HADD2.F32 R31, -RZ, R51.reuse.H1_H1 ;  /* 0x30000033ff1f7230 */ /* 0x100fe20000004100 */
[----:B------:R-:W-:Y:S01]  /*a530*/  SHF.R.U32.HI R36, RZ, 0x10, R29 ;  /* 0x00000010ff247819 */ /* 0x000fe2000001161d */
[----:B------:R-:W-:Y:S01]  /*a540*/  HADD2.F32 R51, -RZ, R51.H0_H0 ;  /* 0x20000033ff337230 */ /* 0x000fe20000004100 */
[----:B------:R-:W-:Y:S01]  /*a550*/  SHF.R.U64 R52, R8, 0x10, R9 ;  /* 0x0000001008347819 */ /* 0x000fe20000001209 */
[----:B------:R-:W-:Y:S01]  /*a560*/  HADD2.F32 R38, -RZ, R38.H0_H0 ;  /* 0x20000026ff267230 */ /* 0x000fe20000004100 */
[--C-:B------:R-:W-:Y:S02]  /*a570*/  SHF.R.U64 R43, R10, 0x10, R11.reuse ;  /* 0x000000100a2b7819 */ /* 0x100fe4000000120b */
[----:B------:R-:W-:Y:S01]  /*a580*/  SHF.R.U32.HI R41, RZ, 0x10, R11 ;  /* 0x00000010ff297819 */ /* 0x000fe2000001160b */
[----:B--2---:R-:W-:-:S05]  /*a590*/  IMAD.IADD R0, R4, 0x1, R0 ;  /* 0x0000000104007824 */ /* 0x004fca00078e0200 */
[----:B------:R-:W-:-:S04]  /*a5a0*/  SHF.R.S32.HI R5, RZ, 0x1f, R0 ;  /* 0x0000001fff057819 */ /* 0x000fc80000011400 */
[----:B------:R-:W-:-:S04]  /*a5b0*/  LEA.HI R5, R5, R0, RZ, 0x3 ;  /* 0x0000000005057211 */ /* 0x000fc800078f18ff */
[----:B------:R-:W-:-:S04]  /*a5c0*/  SHF.R.S32.HI R0, RZ, 0x3, R5 ;  /* 0x00000003ff007819 */ /* 0x000fc80000011405 */
[----:B------:R-:W-:-:S04]  /*a5d0*/  LEA.HI R0, R3, R0, RZ, 0x1d ;  /* 0x0000000003007211 */ /* 0x000fc800078fe8ff */
[----:B------:R-:W-:-:S04]  /*a5e0*/  SHF.R.S32.HI R5, RZ, 0x1f, R0 ;  /* 0x0000001fff057819 */ /* 0x000fc80000011400 */
[----:B------:R-:W-:Y:S01]  /*a5f0*/  LEA.HI R5, R5, R0, RZ, 0x2 ;  /* 0x0000000005057211 */ /* 0x000fe200078f10ff */
[----:B------:R-:W-:-:S03]  /*a600*/  IMAD.SHL.U32 R0, R0, 0x8, RZ ;  /* 0x0000000800007824 */ /* 0x000fc600078e00ff */
[----:B------:R-:W-:Y:S02]  /*a610*/  SHF.R.S32.HI R5, RZ, 0x2, R5 ;  /* 0x00000002ff057819 */ /* 0x000fe40000011405 */
[----:B-----5:R-:W-:-:S03]  /*a620*/  LOP3.LUT R0, R71, 0x18, R0, 0xf8, !PT ;  /* 0x0000001847007812 */ /* 0x020fc600078ef800 */
[----:B------:R-:W-:Y:S01]  /*a630*/  IMAD R20, R5, 0x1800, R70 ;  /* 0x0000180005147824 */ /* 0x000fe200078e0246 */
[----:B------:R-:W-:Y:S01]  /*a640*/  LOP3.LUT R21, R0, R69, RZ, 0x3c, !PT ;  /* 0x0000004500157212 */ /* 0x000fe200078e3cff */
[----:B---3--:R-:W0:Y:S03]  /*a650*/  LDS.128 R4, [R55] ;  /* 0x0000000037047984 */ /* 0x008e260000000c00 */
[----:B------:R-:W-:Y:S02]  /*a660*/  IADD3 R21, R20, R21, RZ ;  /* 0x0000001514157210 */ /* 0x000fe40007ffe0ff */
[----:B------:R-:W-:-:S03]  /*a670*/  SHF.R.U64 R20, R28, 0x10, R29 ;  /* 0x000000101c147819 */ /* 0x000fc6000000121d */
        /* <DEDUP_REMOVED lines=16> */
[----:B------:R-:W-:Y:S02]  /*a780*/  HADD2.F32 R36, -RZ, R48.H0_H0 ;  /* 0x20000030ff247230 */ /* 0x000fe40000004100 */
        /* <DEDUP_REMOVED lines=13> */
[----:B------:R-:W-:Y:S01]  /*a860*/  FMUL.FTZ R5, R29, R48 ;  /* 0x000000301d057220 */ /* 0x000fe20000410000 */
[----:B------:R-:W-:-:S02]  /*a870*/  HADD2.F32 R49, -RZ, R49.H0_H0 ;  /* 0x20000031ff317230 */ /* 0x000fc40000004100 */
[----:B------:R-:W-:Y:S01]  /*a880*/  FFMA.FTZ R42, R9, R38, R42 ;  /* 0x00000026092a7223 */ /* 0x000fe2000001002a */
[----:B------:R-:W-:Y:S02]  /*a890*/  HADD2.F32 R50, -RZ, R50.H1_H1 ;  /* 0x30000032ff327230 */ /* 0x000fe40000004100 */
[-C--:B------:R-:W-:Y:S01]  /*a8a0*/  FMUL.FTZ R9, R29, R8.reuse ;  /* 0x000000081d097220 */ /* 0x080fe20000410000 */
[----:B------:R-:W-:Y:S01]  /*a8b0*/  FFMA.FTZ R29, R10, R8, -R5 ;  /* 0x000000080a1d7223 */ /* 0x000fe20000010805 */
[C---:B------:R-:W-:Y:S01]  /*a8c0*/  FMUL.FTZ R38, R30.reuse, R49 ;  /* 0x000000311e267220 */ /* 0x040fe20000410000 */
[----:B------:R-:W-:Y:S02]  /*a8d0*/  HADD2.F32 R27, -RZ, R27.H1_H1 ;  /* 0x3000001bff1b7230 */ /* 0x000fe40000004100 */
[----:B------:R-:W-:Y:S01]  /*a8e0*/  FMUL.FTZ R30, R30, R50 ;  /* 0x000000321e1e7220 */ /* 0x000fe20000410000 */
[----:B------:R-:W-:Y:S02]  /*a8f0*/  HADD2.F32 R28, -RZ, R41.H0_H0 ;  /* 0x20000029ff1c7230 */ /* 0x000fe40000004100 */
[----:B------:R-:W-:Y:S01]  /*a900*/  FFMA.FTZ R10, R10, R48, R9 ;  /* 0x000000300a0a7223 */ /* 0x000fe20000010009 */
[----:B------:R-:W-:-:S02]  /*a910*/  HADD2.F32 R8, -RZ, R53.H0_H0 ;  /* 0x20000035ff087230 */ /* 0x000fc40000004100 */
[C---:B------:R-:W-:Y:S01]  /*a920*/  FFMA.FTZ R38, R11.reuse, R50, -R38 ;  /* 0x000000320b267223 */ /* 0x040fe20000010826 */
[----:B------:R-:W-:Y:S01]  /*a930*/  FFMA.FTZ R30, R11, R49, R30 ;  /* 0x000000310b1e7223 */ /* 0x000fe2000001001e */
        /* <DEDUP_REMOVED lines=29> */
.L_x_9866:
[----:B------:R-:W-:Y:S05]  /*ab10*/  BSYNC B1 ;  /* 0x0000000000017941 */ /* 0x000fea0003800000 */
.L_x_9865:
[----:B------:R-:W-:Y:S05]  /*ab20*/  @P2 BRA `(.L_x_9847) ;  /* 0x0000000400b42947 */ /* 0x000fea0003800000 */
[----:B01----:R-:W2:Y:S04]  /*ab30*/  LDL R0, [R1+0x68] ;  /* 0x0000680001007983 */ /* 0x003ea80000100800 */
[----:B------:R-:W2:Y:S04]  /*ab40*/  LDL.64 R4, [R1+0x48] ;  /* 0x0000480001047983 */ /* 0x000ea80000100a00 */
[----:B------:R-:W3:Y:S01]  /*ab50*/  LDL R6, [R1+0xc8] ;  /* 0x0000c80001067983 */ /* 0x000ee20000100800 */
[----:B------:R-:W-:Y:S01]  /*ab60*/  HADD2.F32 R29, -RZ, R44.H1_H1 ;  /* 0x3000002cff1d7230 */ /* 0x000fe20000004100 */
[--C-:B------:R-:W-:Y:S01]  /*ab70*/  SHF.R.U32.HI R26, RZ, 0x10, R13.reuse ;  /* 0x00000010ff1a7819 */ /* 0x100fe2000001160d */
[----:B------:R-:W-:Y:S01]  /*ab80*/  HADD2.F32 R27, -RZ, R46.H1_H1 ;  /* 0x3000002eff1b7230 */ /* 0x000fe20000004100 */
[----:B------:R-:W-:-:S02]  /*ab90*/  SHF.R.U64 R36, R12, 0x10, R13 ;  /* 0x000000100c247819 */ /* 0x000fc4000000120d */
[--C-:B------:R-:W-:Y:S01]  /*aba0*/  SHF.R.U32.HI R30, RZ, 0x10, R33.reuse ;  /* 0x00000010ff1e7819 */ /* 0x100fe20000011621 */
[----:B------:R-:W-:Y:S01]  /*abb0*/  HADD2.F32 R26, -RZ, R26.H0_H0 ;  /* 0x2000001aff1a7230 */ /* 0x000fe20000004100 */
[----:B------:R-:W-:Y:S02]  /*abc0*/  SHF.R.U64 R38, R32, 0x10, R33 ;  /* 0x0000001020267819 */ /* 0x000fe40000001221 */
[----:B------:R-:W-:Y:S02]  /*abd0*/  SHF.R.U32.HI R32, RZ, 0x10, R15 ;  /* 0x00000010ff207819 */ /* 0x000fe4000001160f */
[--C-:B------:R-:W-:Y:S02]  /*abe0*/  SHF.R.U64 R37, R34, 0x10, R35.reuse ;  /* 0x0000001022257819 */ /* 0x100fe40000001223 */
[----:B------:R-:W-:Y:S02]  /*abf0*/  SHF.R.U32.HI R34, RZ, 0x10, R35 ;  /* 0x00000010ff227819 */ /* 0x000fe40000011623 */
[----:B------:R-:W-:Y:S01]  /*ac00*/  SHF.R.U64 R35, R14, 0x10, R15 ;  /* 0x000000100e237819 */ /* 0x000fe2000000120f */
[----:B------:R-:W-:-:S02]  /*ac10*/  HADD2.F32 R44, -RZ, R44.H0_H0 ;  /* 0x2000002cff2c7230 */ /* 0x000fc40000004100 */
[----:B------:R-:W-:Y:S02]  /*ac20*/  HADD2.F32 R46, -RZ, R46.H0_H0 ;  /* 0x2000002eff2e7230 */ /* 0x000fe40000004100 */
[----:B--2---:R-:W-:-:S05]  /*ac30*/  IMAD.IADD R0, R4, 0x1, R0 ;  /* 0x0000000104007824 */ /* 0x004fca00078e0200 */
[----:B------:R-:W-:Y:S01]  /*ac40*/  SHF.R.S32.HI R5, RZ, 0x1f, R0 ;  /* 0x0000001fff057819 */ /* 0x000fe20000011400 */
[----:B---3--:R-:W-:-:S03]  /*ac50*/  IMAD.MOV.U32 R7, RZ, RZ, R6 ;  /* 0x000000ffff077224 */ /* 0x008fc600078e0006 */
[----:B------:R-:W-:-:S04]  /*ac60*/  LEA.HI R4, R5, R0, RZ, 0x3 ;  /* 0x0000000005047211 */ /* 0x000fc800078f18ff */
[----:B------:R-:W-:Y:S02]  /*ac70*/  SHF.R.S32.HI R6, RZ, 0x3, R4 ;  /* 0x00000003ff067819 */ /* 0x000fe40000011404 */
[----:B------:R-:W-:Y:S02]  /*ac80*/  LEA.HI R0, R5, R0, RZ, 0x5 ;  /* 0x0000000005007211 */ /* 0x000fe400078f28ff */
[----:B------:R-:W-:Y:S02]  /*ac90*/  LEA.HI R3, R3, R6, RZ, 0x1d ;  /* 0x0000000603037211 */ /* 0x000fe400078fe8ff */
[----:B------:R-:W-:Y:S02]  /*aca0*/  SHF.R.S32.HI R5, RZ, 0x5, R0 ;  /* 0x00000005ff057819 */ /* 0x000fe40000011400 */
[----:B-----5:R-:W-:Y:S02]  /*acb0*/  LOP3.LUT R4, R71, 0x18, R4, 0xf8, !PT ;  /* 0x0000001847047812 */ /* 0x020fe400078ef804 */
[----:B------:R-:W-:Y:S01]  /*acc0*/  SHF.R.S32.HI R0, RZ, 0x1f, R3 ;  /* 0x0000001fff007819 */ /* 0x000fe20000011403 */
[----:B------:R-:W-:Y:S01]  /*acd0*/  IMAD R5, R5, 0x1800, R70 ;  /* 0x0000180005057824 */ /* 0x000fe200078e0246 */
[----:B------:R-:W-:-:S02]  /*ace0*/  LOP3.LUT R4, R4, R69, RZ, 0x3c, !PT ;  /* 0x0000004504047212 */ /* 0x000fc400078e3cff */
[----:B------:R-:W-:Y:S01]  /*acf0*/  LEA.HI R0, R0, R3, RZ, 0x2 ;  /* 0x0000000300007211 */ /* 0x000fe200078f10ff */
[----:B------:R-:W-:Y:S02]  /*ad00*/  IMAD.SHL.U32 R3, R3, 0x8, RZ ;  /* 0x0000000803037824 */ /* 0x000fe400078e00ff */
[----:B------:R-:W-:Y:S01]  /*ad10*/  IMAD.IADD R5, R5, 0x1, R4 ;  /* 0x0000000105057824 */ /* 0x000fe200078e0204 */
[----:B------:R-:W-:Y:S02]  /*ad20*/  SHF.R.S32.HI R4, RZ, 0x2, R0 ;  /* 0x00000002ff047819 */ /* 0x000fe40000011400 */
[----:B------:R-:W-:-:S03]  /*ad30*/  LOP3.LUT R3, R71, 0x18, R3, 0xf8, !PT ;  /* 0x0000001847037812 */ /* 0x000fc600078ef803 */
[----:B------:R-:W-:Y:S01]  /*ad40*/  IMAD R8, R4, 0x1800, R70 ;  /* 0x0000180004087824 */ /* 0x000fe200078e0246 */
[----:B------:R-:W-:-:S05]  /*ad50*/  LOP3.LUT R3, R3, R69, RZ, 0x3c, !PT ;  /* 0x0000004503037212 */ /* 0x000fca00078e3cff */
[----:B------:R-:W-:-:S04]  /*ad60*/  IMAD.IADD R3, R8, 0x1, R3 ;  /* 0x0000000108037824 */ /* 0x000fc800078e0203 */
[----:B------:R-:W-:Y:S02]  /*ad70*/  IMAD R3, R3, 0x2, R16 ;  /* 0x0000000203037824 */ /* 0x000fe400078e0210 */
[----:B------:R-:W-:-:S03]  /*ad80*/  IMAD R0, R5, 0x2, R7 ;  /* 0x0000000205007824 */ /* 0x000fc600078e0207 */
[----:B------:R-:W0:Y:S04]  /*ad90*/  LDS.128 R8, [R3+0xda00] ;  /* 0x00da000003087984 */ /* 0x000e280000000c00 */
[----:B------:R-:W1:Y:S01]  /*ada0*/  LDS.128 R4, [R0] ;  /* 0x0000000000047984 */ /* 0x000e620000000c00 */
[--C-:B0-----:R-:W-:Y:S02]  /*adb0*/  HADD2.F32 R20, -RZ, R9.reuse.H0_H0 ;  /* 0x20000009ff147230 */ /* 0x101fe40000004100 */
[----:B------:R-:W-:Y:S02]  /*adc0*/  HADD2.F32 R21, -RZ, R9.H1_H1 ;  /* 0x30000009ff157230 */ /* 0x000fe40000004100 */
[----:B-1----:R-:W-:Y:S02]  /*add0*/  HADD2.F32 R12, -RZ, R5.H0_H0 ;  /* 0x20000005ff0c7230 */ /* 0x002fe40000004100 */
[C---:B------:R-:W-:Y:S01]  /*ade0*/  FMUL.FTZ R31, R20.reuse, R29 ;  /* 0x0000001d141f7220 */ /* 0x040fe20000410000 */
[----:B------:R-:W-:Y:S01]  /*adf0*/  FMUL.FTZ R33, R20, R27 ;  /* 0x0000001b14217220 */ /* 0x000fe20000410000 */
[----:B------:R-:W-:-:S02]  /*ae00*/  HADD2.F32 R20, -RZ, R30.H0_H0 ;  /* 0x2000001eff147230 */ /* 0x000fc40000004100 */
[C---:B------:R-:W-:Y:S01]  /*ae10*/  FFMA.FTZ R28, R12.reuse, R27, -R31 ;  /* 0x0000001b0c1c7223 */ /* 0x040fe2000001081f */
[----:B------:R-:W-:Y:S02]  /*ae20*/  HADD2.F32 R13, -RZ, R5.H1_H1 ;  /* 0x30000005ff0d7230 */ /* 0x000fe40000004100 */
[C---:B------:R-:W-:Y:S01]  /*ae30*/  FMUL.FTZ R30, R21.reuse, R26 ;  /* 0x0000001a151e7220 */ /* 0x040fe20000410000 */
[----:B------:R-:W-:Y:S02]  /*ae40*/  HADD2.F32 R24, -RZ, R11.H0_H0 ;  /* 0x2000000bff187230 */ /* 0x000fe40000004100 */
[----:B------:R-:W-:Y:S02]  /*ae50*/  HADD2.F32 R31, -RZ, R45.H1_H1 ;  /* 0x3000002dff1f7230 */ /* 0x000fe40000004100 */
[----:B------:R-:W-:Y:S02]  /*ae60*/  HADD2.F32 R27, -RZ, R47.H1_H1 ;  /* 0x3000002fff1b7230 */ /* 0x000fe40000004100 */
[----:B------:R-:W-:Y:S01]  /*ae70*/  FFMA.FTZ R33, R12, R29, R33 ;  /* 0x0000001d0c217223 */ /* 0x000fe20000010021 */
[----:B------:R-:W-:Y:S01]  /*ae80*/  FMUL.FTZ R12, R21, R20 ;  /* 0x00000014150c7220 */ /* 0x000fe20000410000 */
[----:B------:R-:W-:-:S02]  /*ae90*/  HADD2.F32 R14, -RZ, R7.H0_H0 ;  /* 0x20000007ff0e7230 */ /* 0x000fc40000004100 */
[C---:B------:R-:W-:Y:S01]  /*aea0*/  FFMA.FTZ R29, R13.reuse, R20, -R30 ;  /* 0x000000140d1d7223 */ /* 0x040fe2000001081e */
[C---:B------:R-:W-:Y:S01]  /*aeb0*/  FMUL.FTZ R21, R24.reuse, R31 ;  /* 0x0000001f18157220 */ /* 0x040fe20000410000 */
[----:B------:R-:W-:Y:S02]  /*aec0*/  HADD2.F32 R25, -RZ, R11.H1_H1 ;  /* 0x3000000bff197230 */ /* 0x000fe40000004100 */
[-C--:B------:R-:W-:Y:S01]  /*aed0*/  FMUL.FTZ R24, R24, R27.reuse ;  /* 0x0000001b18187220 */ /* 0x080fe20000410000 */
[----:B------:R-:W-:Y:S02]  /*aee0*/  HADD2.F32 R20, -RZ, R32.H0_H0 ;  /* 0x20000020ff147230 */ /* 0x000fe40000004100 */
[----:B------:R-:W-:Y:S01]  /*aef0*/  FFMA.FTZ R26, R13, R26, R12 ;  /* 0x0000001a0d1a7223 */ /* 0x000fe2000001000c */
[----:B------:R-:W-:Y:S02]  /*af00*/  HADD2.F32 R15, -RZ, R7.H1_H1 ;  /* 0x30000007ff0f7230 */ /* 0x000fe40000004100 */
[----:B------:R-:W-:Y:S01]  /*af10*/  FFMA.FTZ R27, R14, R27, -R21 ;  /* 0x0000001b0e1b7223 */ /* 0x000fe20000010815 */
[----:B------:R-:W-:-:S02]  /*af20*/  HADD2.F32 R12, -RZ, R34.H0_H0 ;  /* 0x20000022ff0c7230 */ /* 0x000fc40000004100 */
[----:B------:R-:W-:Y:S01]  /*af30*/  FFMA.FTZ R31, R14, R31, R24 ;  /* 0x0000001f0e1f7223 */ /* 0x000fe20000010018 */
[C---:B------:R-:W-:Y:S01]  /*af40*/  FMUL.FTZ R14, R25.reuse, R20 ;  /* 0x00000014190e7220 */ /* 0x040fe20000410000 */
[----:B------:R-:W-:Y:S02]  /*af50*/  HADD2.F32 R9, -RZ, R8.H0_H0 ;  /* 0x20000008ff097230 */ /* 0x000fe40000004100 */
[-C--:B------:R-:W-:Y:S01]  /*af60*/  FMUL.FTZ R30, R25, R12.reuse ;  /* 0x0000000c191e7220 */ /* 0x080fe20000410000 */
[----:B------:R-:W-:Y:S01]  /*af70*/  FFMA.FTZ R32, R15, R12, -R14 ;  /* 0x0000000c0f207223 */ /* 0x000fe2000001080e */
[----:B------:R-:W-:Y:S02]  /*af80*/  HADD2.F32 R11, -RZ, R10.H0_H0 ;  /* 0x2000000aff0b7230 */ /* 0x000fe40000004100 */
[----:B------:R-:W-:Y:S01]  /*af90*/  FMUL.FTZ R24, R9, R44 ;  /* 0x0000002c09187220 */ /* 0x000fe20000410000 */
[----:B------:R-:W-:Y:S02]  /*afa0*/  HADD2.F32 R14, -RZ, R45.H0_H0 ;  /* 0x2000002dff0e7230 */ /* 0x000fe40000004100 */
[----:B------:R-:W-:-:S02]  /*afb0*/  HADD2.F32 R12, -RZ, R47.H0_H0 ;  /* 0x2000002fff0c7230 */ /* 0x000fc40000004100 */
[----:B------:R-:W-:Y:S01]  /*afc0*/  FMUL.FTZ R9, R9, R46 ;  /* 0x0000002e09097220 */ /* 0x000fe20000410000 */
[----:B------:R-:W-:Y:S02]  /*afd0*/  HADD2.F32 R5, -RZ, R4.H0_H0 ;  /* 0x20000004ff057230 */ /* 0x000fe40000004100 */
[----:B------:R-:W-:Y:S01]  /*afe0*/  FFMA.FTZ R34, R15, R20, R30 ;  /* 0x000000140f227223 */ /* 0x000fe2000001001e */
[----:B------:R-:W-:Y:S02]  /*aff0*/  HADD2.F32 R7, -RZ, R6.H0_H0 ;  /* 0x20000006ff077230 */ /* 0x000fe40000004100 */
[C---:B------:R-:W-:Y:S01]  /*b000*/  FMUL.FTZ R20, R11.reuse, R14 ;  /* 0x0000000e0b147220 */ /* 0x040fe20000410000 */
[----:B------:R-:W-:Y:S01]  /*b010*/  FMUL.FTZ R30, R11, R12 ;  /* 0x0000000c0b1e7220 */ /* 0x000fe20000410000 */
[----:B------:R-:W-:Y:S02]  /*b020*/  HADD2.F32 R8, -RZ, R8.H1_H1 ;  /* 0x30000008ff087230 */ /* 0x000fe40000004100 */
[----:B------:R-:W-:Y:S01]  /*b030*/  FFMA.FTZ R24, R5, R46, -R24 ;  /* 0x0000002e05187223 */ /* 0x000fe20000010818 */
[----:B------:R-:W-:-:S02]  /*b040*/  HADD2.F32 R10, -RZ, R10.H1_H1 ;  /* 0x3000000aff0a7230 */ /* 0x000fc40000004100 */
[----:B------:R-:W-:Y:S01]  /*b050*/  FFMA.FTZ R44, R5, R44, R9 ;  /* 0x0000002c052c7223 */ /* 0x000fe20000010009 */
[----:B------:R-:W-:Y:S02]  /*b060*/  HADD2.F32 R11, -RZ, R36.H0_H0 ;  /* 0x20000024ff0b7230 */ /* 0x000fe40000004100 */
[----:B------:R-:W-:Y:S02]  /*b070*/  HADD2.F32 R13, -RZ, R35.H0_H0 ;  /* 0x20000023ff0d7230 */ /* 0x000fe40000004100 */
[----:B------:R-:W-:Y:S02]  /*b080*/  HADD2.F32 R5, -RZ, R38.H0_H0 ;  /* 0x20000026ff057230 */ /* 0x000fe40000004100 */
[----:B------:R-:W-:Y:S02]  /*b090*/  HADD2.F32 R9, -RZ, R37.H0_H0 ;  /* 0x20000025ff097230 */ /* 0x000fe40000004100 */
[----:B------:R-:W-:Y:S01]  /*b0a0*/  FFMA.FTZ R20, R7, R12, -R20 ;  /* 0x0000000c07147223 */ /* 0x000fe20000010814 */
[----:B------:R-:W-:-:S02]  /*b0b0*/  HADD2.F32 R4, -RZ, R4.H1_H1 ;  /* 0x30000004ff047230 */ /* 0x000fc40000004100 */
        /* <DEDUP_REMOVED lines=20> */
.L_x_9847:
[----:B------:R-:W-:Y:S05]  /*b200*/  BSYNC B0 ;  /* 0x0000000000007941 */ /* 0x000fea0003800000 */
.L_x_9840:
        /* <DEDUP_REMOVED lines=8> */
.L_x_9838:
[----:B0--3--:R-:W3:Y:S02]  /*b290*/  LDL R0, [R1+0x50] ;  /* 0x0000500001007983 */ /* 0x009ee40000100800 */
[----:B---3--:R-:W-:-:S13]  /*b2a0*/  ISETP.NE.AND P0, PT, R0, 0x3, PT ;  /* 0x000000030000780c */ /* 0x008fda0003f05270 */
[----:B------:R-:W-:Y:S05]  /*b2b0*/  @!P0 BRA `(.L_x_9867) ;  /* 0x0000000000048947 */ /* 0x000fea0003800000 */
[----:B------:R-:W-:Y:S01]  /*b2c0*/  BPT.TRAP 0x1 ;  /* 0x000000040000795c */ /* 0x000fe20000300000 */
.L_x_9867:
[----:B--2-4-:R-:W2:Y:S01]  /*b2d0*/  LDL R3, [R1+0x60] ;  /* 0x0000600001037983 */ /* 0x014ea20000100800 */
[----:B------:R-:W-:Y:S01]  /*b2e0*/  IMAD R0, R145, 0x8, R16 ;  /* 0x0000000891007824 */ /* 0x000fe200078e0210 */
[----:B--2---:R-:W-:-:S04]  /*b2f0*/  SHF.L.U32 R5, R3, 0x1f, RZ ;  /* 0x0000001f03057819 */ /* 0x004fc800000006ff */
[----:B------:R0:W2:Y:S01]  /*b300*/  SYNCS.PHASECHK.TRANS64.TRYWAIT P1, [R0+URZ+0x31c30], R5 ;  /* 0x031c3005000075a7 */ /* 0x0000a2000802017f */
[----:B------:R-:W-:Y:S05]  /*b310*/  @!P0 BRA `(.L_x_9868) ;  /* 0x0000000000048947 */ /* 0x000fea0003800000 */
[----:B------:R-:W-:Y:S01]  /*b320*/  BPT.TRAP 0x1 ;  /* 0x000000040000795c */ /* 0x000fe20000300000 */
.L_x_9868:
[----:B------:R-:W-:Y:S02]  /*b330*/  IMAD R2, R2, 0x1000, R16 ;  /* 0x0000100002027824 */ /* 0x000fe400078e0210 */
[----:B------:R-:W-:Y:S02]  /*b340*/  VIADD R4, R16, 0x16a00 ;  /* 0x00016a0010047836 */ /* 0x000fe40000000000 */
[----:B------:R-:W-:-:S03]  /*b350*/  VIADD R3, R2, 0xda00 ;  /* 0x0000da0002037836 */ /* 0x000fc60000000000 */
[----:B------:R-:W-:Y:S02]  /*b360*/  SHF.R.U32.HI R2, RZ, 0x4, R4 ;  /* 0x00000004ff027819 */ /* 0x000fe40000011604 */
[----:B------:R-:W-:Y:S02]  /*b370*/  SHF.R.U32.HI R3, RZ, 0x4, R3 ;  /* 0x00000004ff037819 */ /* 0x000fe40000011603 */
[----:B------:R-:W-:Y:S02]  /*b380*/  LOP3.LUT R2, R2, 0x3fff, RZ, 0xc0, !PT ;  /* 0x00003fff02027812 */ /* 0x000fe400078ec0ff */
[----:B------:R-:W-:Y:S02]  /*b390*/  LOP3.LUT R3, R3, 0x3fff, RZ, 0xc0, !PT ;  /* 0x00003fff03037812 */ /* 0x000fe400078ec0ff */
[----:B------:R-:W-:-:S05]  /*b3a0*/  LOP3.LUT R2, R2, 0x10000, RZ, 0xfc, !PT ;  /* 0x0001000002027812 */ /* 0x000fca00078efcff */
[----:B------:R3:W-:Y:S01]  /*b3b0*/  STL [R1+0x80], R2 ;  /* 0x0000800201007387 */ /* 0x0007e20000100800 */
[----:B--2---:R-:W-:Y:S05]  /*b3c0*/  @P1 BRA `(.L_x_9869) ;  /* 0x0000000000081947 */ /* 0x004fea0003800000 */
[----:B------:R-:W2:Y:S02]  /*b3d0*/  SYNCS.PHASECHK.TRANS64.TRYWAIT P1, [R0+URZ+0x31c30], R5 ;  /* 0x031c3005000075a7 */ /* 0x000ea4000802017f */
[----:B--2---:R-:W-:Y:S05]  /*b3e0*/  @!P1 BRA `(.L_x_9870) ;  /* 0x0000015c00489947 */ /* 0x004fea0003800000 */
.L_x_9869:
[----:B------:R-:W1:Y:S01]  /*b3f0*/  LDL R4, [R1+0x80] ;  /* 0x0000800001047983 */ /* 0x000e620000100800 */
[----:B---3--:R-:W-:Y:S01]  /*b400*/  LOP3.LUT R2, R3, 0x10000, RZ, 0xfc, !PT ;  /* 0x0001000003027812 */ /* 0x008fe200078efcff */
[----:B------:R-:W-:Y:S02]  /*b410*/  IMAD.MOV.U32 R15, RZ, RZ, -0x7fffffe0 ;  /* 0x80000020ff0f7424 */ /* 0x000fe400078e00ff */
[----:B------:R-:W-:Y:S01]  /*b420*/  IMAD.MOV.U32 R3, RZ, RZ, -0x7fffffe0 ;  /* 0x80000020ff037424 */ /* 0x000fe200078e00ff */
[----:B------:R-:W-:Y:S05]  /*b430*/  WARPSYNC.ALL ;  /* 0x0000000000007948 */ /* 0x000fea0003800000 */
[----:B------:R-:W-:Y:S01]  /*b440*/  R2UR UR7, R15 ;  /* 0x000000000f0772ca */ /* 0x000fe200000e0000 */
[----:B------:R-:W3:Y:S01]  /*b450*/  LDL R98, [R1+0x8c] ;  /* 0x00008c0001627983 */ /* 0x000ee20000100800 */
[----:B------:R-:W-:-:S02]  /*b460*/  R2UR UR4, R2 ;  /* 0x00000000020472ca */ /* 0x000fc400000e0000 */
[C---:B------:R-:W-:Y:S01]  /*b470*/  R2UR UR5, R3.reuse ;  /* 0x00000000030572ca */ /* 0x040fe200000e0000 */
[----:B------:R-:W-:Y:S01]  /*b480*/  WARPGROUP.ARRIVE ;  /* 0x00000000000079c5 */ /* 0x000fe20000000000 */
[----:B0-2---:R-:W-:Y:S02]  /*b490*/  IMAD.MOV.U32 R5, RZ, RZ, -0x7fffffe0 ;  /* 0x80000020ff057424 */ /* 0x005fe400078e00ff */
[----:B------:R-:W-:Y:S01]  /*b4a0*/  IMAD.MOV.U32 R7, RZ, RZ, -0x7fffffe0 ;  /* 0x80000020ff077424 */ /* 0x000fe200078e00ff */
[C---:B------:R-:W-:Y:S02]  /*b4b0*/  R2UR UR8, R2.reuse ;  /* 0x00000000020872ca */ /* 0x040fe400000e0000 */
[----:B------:R-:W-:Y:S02]  /*b4c0*/  R2UR UR9, R3 ;  /* 0x00000000030972ca */ /* 0x000fe400000e0000 */
[----:B------:R-:W-:Y:S02]  /*b4d0*/  R2UR UR11, R7 ;  /* 0x00000000070b72ca */ /* 0x000fe400000e0000 */
[----:B------:R-:W-:-:S02]  /*b4e0*/  R2UR UR12, R2 ;  /* 0x00000000020c72ca */ /* 0x000fc400000e0000 */
[C---:B------:R-:W-:Y:S01]  /*b4f0*/  R2UR UR13, R3.reuse ;  /* 0x00000000030d72ca */ /* 0x040fe200000e0000 */
[----:B------:R-:W-:Y:S01]  /*b500*/  IMAD.MOV.U32 R9, RZ, RZ, -0x7fffffe0 ;  /* 0x80000020ff097424 */ /* 0x000fe200078e00ff */
[----:B------:R-:W-:Y:S02]  /*b510*/  R2UR UR16, R2 ;  /* 0x00000000021072ca */ /* 0x000fe400000e0000 */
[----:B------:R-:W-:Y:S02]  /*b520*/  R2UR UR17, R3 ;  /* 0x00000000031172ca */ /* 0x000fe400000e0000 */
[----:B------:R-:W-:Y:S01]  /*b530*/  R2UR UR19, R9 ;  /* 0x00000000091372ca */ /* 0x000fe200000e0000 */
[----:B-1----:R-:W-:-:S05]  /*b540*/  IMAD R14, R145, 0x6c0, R4 ;  /* 0x000006c0910e7824 */ /* 0x002fca00078e0204 */
[----:B------:R-:W-:-:S13]  /*b550*/  R2UR UR6, R14 ;  /* 0x000000000e0672ca */ /* 0x000fda00000e0000 */
[----:B------:R-:W-:Y:S01]  /*b560*/  HGMMA.64x16x16.F32 R88, gdesc[UR4], RZ, !UPT, gsb0 ;  /* 0x00200000045879f0 */ /* 0x000fe2000c0008ff */
[----:B------:R-:W-:Y:S01]  /*b570*/  VIADD R4, R14, 0x40 ;  /* 0x000000400e047836 */ /* 0x000fe20000000000 */
[----:B------:R-:W-:Y:S02]  /*b580*/  R2UR UR7, R5 ;  /* 0x00000000050772ca */ /* 0x000fe400000e0000 */
[----:B------:R-:W-:Y:S02]  /*b590*/  R2UR UR4, R2 ;  /* 0x00000000020472ca */ /* 0x000fe400000e0000 */
[----:B------:R-:W-:Y:S02]  /*b5a0*/  R2UR UR6, R4 ;  /* 0x00000000040672ca */ /* 0x000fe400000e0000 */
[----:B------:R-:W-:Y:S01]  /*b5b0*/  R2UR UR5, R3 ;  /* 0x00000000030572ca */ /* 0x000fe200000e0000 */
[----:B------:R-:W-:Y:S02]  /*b5c0*/  WARPGROUP.DEPBAR.LE gsb0, 0x0 ;  /* 0x00008000000079c5 */ /* 0x000fe40000010000 */
[----:B------:R-:W-:-:S10]  /*b5d0*/  WARPGROUP.ARRIVE ;  /* 0x00000000000079c5 */ /* 0x000fd40000000000 */
[----:B------:R-:W-:Y:S01]  /*b5e0*/  HGMMA.64x16x16.F32 R80, gdesc[UR4], RZ, !UPT, gsb0 ;  /* 0x00200000045079f0 */ /* 0x000fe2000c0008ff */
[----:B------:R-:W-:-:S05]  /*b5f0*/  VIADD R6, R14, 0x80 ;  /* 0x000000800e067836 */ /* 0x000fca0000000000 */
[----:B------:R-:W-:Y:S01]  /*b600*/  R2UR UR10, R6 ;  /* 0x00000000060a72ca */ /* 0x000fe200000e0000 */
[----:B------:R-:W-:Y:S02]  /*b610*/  WARPGROUP.DEPBAR.LE gsb0, 0x0 ;  /* 0x00008000000079c5 */ /* 0x000fe40000010000 */
[----:B------:R-:W-:-:S10]  /*b620*/  WARPGROUP.ARRIVE ;  /* 0x00000000000079c5 */ /* 0x000fd40000000000 */
[----:B------:R-:W-:Y:S01]  /*b630*/  HGMMA.64x16x16.F32 R72, gdesc[UR8], RZ, !UPT, gsb0 ;  /* 0x00200000084879f0 */ /* 0x000fe2000c0008ff */
[----:B------:R-:W-:Y:S02]  /*b640*/  VIADD R4, R14, 0xc0 ;  /* 0x000000c00e047836 */ /* 0x000fe40000000000 */
[----:B------:R-:W-:-:S03]  /*b650*/  IMAD.MOV.U32 R5, RZ, RZ, -0x7fffffe0 ;  /* 0x80000020ff057424 */ /* 0x000fc600078e00ff */
[----:B------:R-:W-:Y:S02]  /*b660*/  R2UR UR14, R4 ;  /* 0x00000000040e72ca */ /* 0x000fe400000e0000 */
[----:B------:R-:W-:Y:S01]  /*b670*/  R2UR UR15, R5 ;  /* 0x00000000050f72ca */ /* 0x000fe200000e0000 */
[----:B------:R-:W-:Y:S02]  /*b680*/  WARPGROUP.DEPBAR.LE gsb0, 0x0 ;  /* 0x00008000000079c5 */ /* 0x000fe40000010000 */
[----:B-----5:R-:W-:-:S10]  /*b690*/  WARPGROUP.ARRIVE ;  /* 0x00000000000079c5 */ /* 0x020fd40000000000 */
[----:B------:R-:W-:Y:S01]  /*b6a0*/  HGMMA.64x16x16.F32 R64, gdesc[UR12], RZ, !UPT, gsb0 ;  /* 0x002000000c4079f0 */ /* 0x000fe2000c0008ff */
[----:B------:R-:W-:-:S05]  /*b6b0*/  VIADD R8, R14, 0x100 ;  /* 0x000001000e087836 */ /* 0x000fca0000000000 */
[----:B------:R-:W-:Y:S01]  /*b6c0*/  R2UR UR18, R8 ;  /* 0x00000000081272ca */ /* 0x000fe200000e0000 */
[----:B------:R-:W-:Y:S02]  /*b6d0*/  WARPGROUP.DEPBAR.LE gsb0, 0x0 ;  /* 0x00008000000079c5 */ /* 0x000fe40000010000 */
[----:B------:R-:W-:-:S10]  /*b6e0*/  WARPGROUP.ARRIVE ;  /* 0x00000000000079c5 */ /* 0x000fd40000000000 */
[----:B------:R-:W-:Y:S01]  /*b6f0*/  HGMMA.64x16x16.F32 R56, gdesc[UR16], RZ, !UPT, gsb0 ;  /* 0x00200000103879f0 */ /* 0x000fe2000c0008ff */
[----:B------:R-:W-:Y:S02]  /*b700*/  VIADD R6, R14, 0x140 ;  /* 0x000001400e067836 */ /* 0x000fe40000000000 */
[----:B------:R-:W-:Y:S01]  /*b710*/  IMAD.MOV.U32 R7, RZ, RZ, -0x7fffffe0 ;  /* 0x80000020ff077424 */ /* 0x000fe200078e00ff */
[----:B------:R-:W-:Y:S02]  /*b720*/  R2UR UR20, R2 ;  /* 0x00000000021472ca */ /* 0x000fe400000e0000 */
[----:B------:R-:W-:Y:S02]  /*b730*/  R2UR UR22, R6 ;  /* 0x00000000061672ca */ /* 0x000fe400000e0000 */
[----:B------:R-:W-:Y:S02]  /*b740*/  R2UR UR23, R7 ;  /* 0x00000000071772ca */ /* 0x000fe400000e0000 */
[----:B------:R-:W-:Y:S01]  /*b750*/  R2UR UR21, R3 ;  /* 0x00000000031572ca */ /* 0x000fe200000e0000 */
[----:B------:R-:W-:-:S02]  /*b760*/  WARPGROUP.DEPBAR.LE gsb0, 0x0 ;  /* 0x00008000000079c5 */ /* 0x000fc40000010000 */
        /* <DEDUP_REMOVED lines=11> */
[----:B------:R-:W-:Y:S01]  /*b820*/  VIADD R6, R14, 0x1c0 ;  /* 0x000001c00e067836 */ /* 0x000fe20000000000 */
[----:B------:R-:W-:Y:S02]  /*b830*/  MOV R7, 0x80000020 ;  /* 0x8000002000077802 */ /* 0x000fe40000000f00 */
        /* <DEDUP_REMOVED lines=17> */
[----:B------:R-:W-:Y:S02]  /*b950*/  IMAD.MOV.U32 R5, RZ, RZ, -0x7fffffe0 ;  /* 0x80000020ff057424 */ /* 0x000fe400078e00ff */
[----:B------:R-:W-:Y:S02]  /*b960*/  VIADD R8, R2, 0x2 ;  /* 0x0000000202087836 */ /* 0x000fe40000000000 */
[----:B------:R-:W-:Y:S01]  /*b970*/  IMAD.MOV.U32 R9, RZ, RZ, -0x7fffffe0 ;  /* 0x80000020ff097424 */ /* 0x000fe200078e00ff */
[----:B------:R-:W-:Y:S02]  /*b980*/  R2UR UR38, R4 ;  /* 0x00000000042672ca */ /* 0x000fe400000e0000 */
[----:B------:R-:W-:-:S02]  /*b990*/  R2UR UR39, R5 ;  /* 0x00000000052772ca */ /* 0x000fc400000e0000 */
[----:B------:R-:W-:Y:S02]  /*b9a0*/  R2UR UR36, R8 ;  /* 0x00000000082472ca */ /* 0x000fe400000e0000 */
[----:B------:R-:W-:Y:S01]  /*b9b0*/  R2UR UR37, R9 ;  /* 0x00000000092572ca */ /* 0x000fe200000e0000 */
[----:B------:R-:W-:Y:S02]  /*b9c0*/  WARPGROUP.DEPBAR.LE gsb0, 0x0 ;  /* 0x00008000000079c5 */ /* 0x000fe40000010000 */
[----:B------:R-:W-:-:S10]  /*b9d0*/  WARPGROUP.ARRIVE ;  /* 0x00000000000079c5 */ /* 0x000fd40000000000 */
[----:B------:R-:W-:Y:S01]  /*b9e0*/  HGMMA.64x16x16.F32 R88, gdesc[UR36], R88, gsb0 ;  /* 0x00200000245879f0 */ /* 0x000fe20008000858 */
        /* <DEDUP_REMOVED lines=239> */
[----:B------:R-:W-:-:S03]  /*c8e0*/  IMAD.MOV.U32 R7, RZ, RZ, -0x7fffffe0 ;  /* 0x80000020ff077424 */ /* 0x000fc600078e00ff */
[----:B------:R-:W-:Y:S01]  /*c8f0*/  R2UR UR38, R6 ;  /* 0x00000000062672ca */ /* 0x000fe200000e0000 */
[----:B------:R-:W-:Y:S01]  /*c900*/  VIADD R6, R2, 0x600 ;  /* 0x0000060002067836 */ /* 0x000fe20000000000 */
[----:B------:R-:W-:Y:S01]  /*c910*/  R2UR UR39, R7 ;  /* 0x00000000072772ca */ /* 0x000fe200000e0000 */
[----:B------:R-:W-:-:S03]  /*c920*/  IMAD.MOV.U32 R7, RZ, RZ, -0x7fffffe0 ;  /* 0x80000020ff077424 */ /* 0x000fc600078e00ff */
        /* <DEDUP_REMOVED lines=78> */
[----:B------:R-:W-:Y:S02]  /*ce10*/  VIADD R4, R2, 0x602 ;  /* 0x0000060202047836 */ /* 0x000fe40000000000 */
[----:B------:R-:W-:Y:S02]  /*ce20*/  IMAD.MOV.U32 R97, RZ, RZ, -0x7fffffe0 ;  /* 0x80000020ff617424 */ /* 0x000fe400078e00ff */
        /* <DEDUP_REMOVED lines=18> */
[----:B------:R-:W-:Y:S01]  /*cf50*/  R2UR UR8, R4 ;  /* 0x00000000040872ca */ /* 0x000fe200000e0000 */
[----:B------:R-:W-:Y:S01]  /*cf60*/  IMAD.MOV.U32 R21, RZ, RZ, -0x7fffffe0 ;  /* 0x80000020ff157424 */ /* 0x000fe200078e00ff */
[----:B------:R-:W-:Y:S01]  /*cf70*/  R2UR UR9, R5 ;  /* 0x00000000050972ca */ /* 0x000fe200000e0000 */
[----:B------:R-:W-:Y:S01]  /*cf80*/  ULDC UR4, c[0x0][0x9d8] ;  /* 0x0002760000047ab9 */ /* 0x000fe20000000800 */
[----:B------:R-:W-:Y:S01]  /*cf90*/  R2UR UR10, R20 ;  /* 0x00000000140a72ca */ /* 0x000fe200000e0000 */
[----:B------:R-:W-:Y:S01]  /*cfa0*/  ULDC UR5, c[0x0][0x988] ;  /* 0x0002620000057ab9 */ /* 0x000fe20000000800 */
        /* <DEDUP_REMOVED lines=49> */
[----:B------:R-:W-:Y:S01]  /*d2c0*/  VIADD R20, R14, 0x642 ;  /* 0x000006420e147836 */ /* 0x000fe20000000000 */
[----:B------:R-:W-:-:S02]  /*d2d0*/  R2UR UR8, R4 ;  /* 0x00000000040872ca */ /* 0x000fc400000e0000 */
[----:B------:R-:W-:Y:S02]  /*d2e0*/  R2UR UR9, R5 ;  /* 0x00000000050972ca */ /* 0x000fe400000e0000 */
[----:B------:R-:W-:Y:S01]  /*d2f0*/  R2UR UR10, R20 ;  /* 0x00000000140a72ca */ /* 0x000fe200000e0000 */
[----:B------:R-:W-:Y:S01]  /*d300*/  FMUL.FTZ R74, R74, UR4 ;  /* 0x000000044a4a7c20 */ /* 0x000fe20008410000 */
[----:B------:R-:W-:Y:S01]  /*d310*/  MUFU.TANH R92, R92 ;  /* 0x0000005c005c7308 */ /* 0x000fe20000002400 */
[----:B---3--:R-:W-:-:S07]  /*d320*/  IADD3 R116, R116, 0x90, -R98 ;  /* 0x0000009074747810 */ /* 0x008fce0007ffe862 */
[----:B------:R-:W0:Y:S01]  /*d330*/  MUFU.TANH R94, R94 ;  /* 0x0000005e005e7308 */ /* 0x000e220000002400 */
[----:B------:R-:W-:Y:S02]  /*d340*/  WARPGROUP.DEPBAR.LE gsb0, 0x0 ;  /* 0x00008000000079c5 */ /* 0x000fe40000010000 */
[----:B------:R-:W-:Y:S01]  /*d350*/  FMUL.FTZ R95, R40, UR4 ;  /* 0x00000004285f7c20 */ /* 0x000fe20008410000 */
[----:B------:R-:W-:-:S04]  /*d360*/  VIADD R40, R14, 0x682 ;  /* 0x000006820e287836 */ /* 0x000fc80000000000 */
[----:B------:R1:W-:Y:S02]  /*d370*/  MUFU.TANH R14, R21 ;  /* 0x00000015000e7308 */ /* 0x0003e40000002400 */
[----:B-1----:R-:W-:-:S05]  /*d380*/  IMAD.MOV.U32 R21, RZ, RZ, -0x7fffffe0 ;  /* 0x80000020ff157424 */ /* 0x002fca00078e00ff */
[----:B------:R-:W-:Y:S01]  /*d390*/  R2UR UR11, R21 ;  /* 0x00000000150b72ca */ /* 0x000fe200000e0000 */
[----:B------:R-:W-:Y:S01]  /*d3a0*/  WARPGROUP.ARRIVE ;  /* 0x00000000000079c5 */ /* 0x000fe20000000000 */
[----:B------:R-:W1:Y:S01]  /*d3b0*/  MUFU.TANH R15, R15 ;  /* 0x0000000f000f7308 */ /* 0x000e620000002400 */
[----:B------:R-:W-:Y:S01]  /*d3c0*/  FMUL.FTZ R54, R43, UR4 ;  /* 0x000000042b367c20 */ /* 0x000fe20008410000 */
[----:B------:R-:W-:-:S06]  /*d3d0*/  FMUL.FTZ R80, R80, UR4 ;  /* 0x0000000450507c20 */ /* 0x000fcc0008410000 */
[----:B------:R-:W2:Y:S03]  /*d3e0*/  MUFU.TANH R88, R88 ;  /* 0x0000005800587308 */ /* 0x000ea60000002400 */
[----:B------:R-:W-:Y:S01]  /*d3f0*/  HGMMA.64x16x16.F32 R32, gdesc[UR8], R32, gsb0 ;  /* 0x00200000082079f0 */ /* 0x000fe20008000820 */
[----:B------:R-:W-:-:S04]  /*d400*/  IMAD R43, R111, -0x90, R116 ;  /* 0xffffff706f2b7824 */ /* 0x000fc800078e0274 */
[----:B------:R-:W-:Y:S01]  /*d410*/  MUFU.TANH R74, R74 ;  /* 0x0000004a004a7308 */ /* 0x000fe20000002400 */
[----:B------:R-:W-:-:S07]  /*d420*/  FMUL.FTZ R81, R81, UR4 ;  /* 0x0000000451517c20 */ /* 0x000fce0008410000 */
[----:B------:R-:W3:Y:S01]  /*d430*/  MUFU.TANH R91, R91 ;  /* 0x0000005b005b7308 */ /* 0x000ee20000002400 */
[----:B------:R-:W-:Y:S01]  /*d440*/  FMUL.FTZ R96, R55, UR4 ;  /* 0x0000000437607c20 */ /* 0x000fe20008410000 */
[----:B------:R-:W-:Y:S01]  /*d450*/  ISETP.GT.AND P3, PT, R43, 0x9, PT ;  /* 0x000000092b00780c */ /* 0x000fe20003f64270 */
[----:B------:R-:W-:Y:S01]  /*d460*/  FMUL.FTZ R55, R41, UR4 ;  /* 0x0000000429377c20 */ /* 0x000fe20008410000 */
[----:B------:R-:W-:Y:S01]  /*d470*/  IMAD.MOV.U32 R41, RZ, RZ, -0x7fffffe0 ;  /* 0x80000020ff297424 */ /* 0x000fe200078e00ff */
[----:B------:R-:W-:-:S03]  /*d480*/  ISETP.GT.AND P5, PT, R43, RZ, PT ;  /* 0x000000ff2b00720c */ /* 0x000fc60003fa4270 */
[----:B------:R-:W4:Y:S01]  /*d490*/  MUFU.TANH R89, R89 ;  /* 0x0000005900597308 */ /* 0x000f220000002400 */
[----:B------:R-:W-:Y:S01]  /*d4a0*/  ISETP.GT.AND P1, PT, R43, 0x1, PT ;  /* 0x000000012b00780c */ /* 0x000fe20003f24270 */
[----:B------:R-:W-:Y:S01]  /*d4b0*/  FMUL.FTZ R84, R84, UR4 ;  /* 0x0000000454547c20 */ /* 0x000fe20008410000 */
[----:B------:R-:W-:Y:S01]  /*d4c0*/  FMUL.FTZ R97, R53, UR4 ;  /* 0x0000000435617c20 */ /* 0x000fe20008410000 */
[----:B------:R-:W-:Y:S01]  /*d4d0*/  FMUL.FTZ R53, R42, UR4 ;  /* 0x000000042a357c20 */ /* 0x000fe20008410000 */
[----:B0-----:R-:W-:-:S03]  /*d4e0*/  FSEL R94, R94, -INF , P3 ;  /* 0xff8000005e5e7808 */ /* 0x001fc60001800000 */
[----:B------:R-:W0:Y:S01]  /*d4f0*/  MUFU.TANH R80, R80 ;  /* 0x0000005000507308 */ /* 0x000e220000002400 */
[----:B------:R-:W-:Y:S02]  /*d500*/  FSEL R92, R92, -INF , P3 ;  /* 0xff8000005c5c7808 */ /* 0x000fe40001800000 */
[----:B------:R-:W-:Y:S01]  /*d510*/  ISETP.GT.AND P3, PT, R43, 0x20, PT ;  /* 0x000000202b00780c */ /* 0x000fe20003f64270 */
[----:B------:R-:W-:Y:S01]  /*d520*/  FMUL.FTZ R85, R85, UR4 ;  /* 0x0000000455557c20 */ /* 0x000fe20008410000 */
[----:B------:R-:W-:-:S03]  /*d530*/  ISETP.GT.AND P2, PT, R43, 0x8, PT ;  /* 0x000000082b00780c */ /* 0x000fc60003f44270 */
[----:B------:R-:W0:Y:S01]  /*d540*/  MUFU.TANH R90, R90 ;  /* 0x0000005a005a7308 */ /* 0x000e220000002400 */
[----:B-1----:R-:W-:Y:S02]  /*d550*/  FSEL R20, R15, -INF , P5 ;  /* 0xff8000000f147808 */ /* 0x002fe40002800000 */
[----:B--2---:R-:W-:Y:S02]  /*d560*/  FSEL R88, R88, -INF , P1 ;  /* 0xff80000058587808 */ /* 0x004fe40000800000 */
[----:B------:R-:W-:-:S03]  /*d570*/  R2UR UR15, R41 ;  /* 0x00000000290f72ca */ /* 0x000fc600000e0000 */
[----:B------:R-:W1:Y:S01]  /*d580*/  MUFU.TANH R81, R81 ;  /* 0x0000005100517308 */ /* 0x000e620000002400 */
[----:B------:R-:W-:Y:S01]  /*d590*/  FMUL.FTZ R82, R82, UR4 ;  /* 0x0000000452527c20 */ /* 0x000fe20008410000 */
[----:B---3--:R-:W-:Y:S01]  /*d5a0*/  FSEL R91, R91, -INF , P2 ;  /* 0xff8000005b5b7808 */ /* 0x008fe20001000000 */
[----:B------:R-:W-:Y:S01]  /*d5b0*/  FMUL.FTZ R72, R72, UR4 ;  /* 0x0000000448487c20 */ /* 0x000fe20008410000 */
[----:B------:R-:W-:-:S04]  /*d5c0*/  R2UR UR14, R40 ;  /* 0x00000000280e72ca */ /* 0x000fc800000e0000 */
[----:B------:R-:W2:Y:S01]  /*d5d0*/  MUFU.TANH R93, R93 ;  /* 0x0000005d005d7308 */ /* 0x000ea20000002400 */
[----:B------:R-:W-:Y:S01]  /*d5e0*/  FMUL.FTZ R83, R83, UR4 ;  /* 0x0000000453537c20 */ /* 0x000fe20008410000 */
[----:B------:R-:W-:-:S06]  /*d5f0*/  ISETP.GT.AND P4, PT, R43, 0x10, PT ;  /* 0x000000102b00780c */ /* 0x000fcc0003f84270 */
[----:B------:R3:W-:Y:S01]  /*d600*/  MUFU.TANH R41, R53 ;  /* 0x0000003500297308 */ /* 0x0007e20000002400 */
[----:B------:R-:W-:-:S07]  /*d610*/  FMUL.FTZ R73, R73, UR4 ;  /* 0x0000000449497c20 */ /* 0x000fce0008410000 */
[----:B------:R-:W2:Y:S01]  /*d620*/  MUFU.TANH R84, R84 ;  /* 0x0000005400547308 */ /* 0x000ea20000002400 */
[----:B---3--:R-:W-:Y:S02]  /*d630*/  FSEL R53, R74, -INF , P3 ;  /* 0xff8000004a357808 */ /* 0x008fe40001800000 */
[----:B------:R-:W-:-:S05]  /*d640*/  FMNMX.FTZ R74, R20, R88, !PT ;  /* 0x00000058144a7209 */ /* 0x000fca0007810000 */
[----:B------:R-:W3:Y:S01]  /*d650*/  MUFU.TANH R85, R85 ;  /* 0x0000005500557308 */ /* 0x000ee20000002400 */
[----:B----4-:R-:W-:Y:S01]  /*d660*/  FSEL R89, R89, -INF , P5 ;  /* 0xff80000059597808 */ /* 0x010fe20002800000 */
[----:B------:R-:W-:Y:S01]  /*d670*/  FMUL.FTZ R86, R86, UR4 ;  /* 0x0000000456567c20 */ /* 0x000fe20008410000 */
[----:B------:R-:W-:-:S05]  /*d680*/  ISETP.GT.AND P5, PT, R43, 0x11, PT ;  /* 0x000000112b00780c */ /* 0x000fca0003fa4270 */
[----:B------:R4:W-:Y:S01]  /*d690*/  MUFU.TANH R40, R55 ;  /* 0x0000003700287308 */ /* 0x0009e20000002400 */
[----:B0-----:R-:W-:Y:S01]  /*d6a0*/  FSEL R80, R80, -INF , P4 ;  /* 0xff80000050507808 */ /* 0x001fe20002000000 */
[----:B------:R-:W-:Y:S01]  /*d6b0*/  FMUL.FTZ R76, R76, UR4 ;  /* 0x000000044c4c7c20 */ /* 0x000fe20008410000 */
[----:B----4-:R-:W-:-:S05]  /*d6c0*/  FMNMX.FTZ R55, R91, R74, !PT ;  /* 0x0000004a5b377209 */ /* 0x010fca0007810000 */
[----:B------:R-:W0:Y:S01]  /*d6d0*/  MUFU.TANH R82, R82 ;  /* 0x0000005200527308 */ /* 0x000e220000002400 */
[----:B------:R-:W-:-:S07]  /*d6e0*/  FMNMX.FTZ R55, R92, R55, !PT ;  /* 0x000000375c377209 */ /* 0x000fce0007810000 */
[----:B------:R-:W4:Y:S01]  /*d6f0*/  MUFU.TANH R72, R72 ;  /* 0x0000004800487308 */ /* 0x000f220000002400 */
[----:B------:R-:W-:Y:S01]  /*d700*/  FSEL R90, R90, -INF , P1 ;  /* 0xff8000005a5a7808 */ /* 0x000fe20000800000 */
[----:B------:R-:W-:Y:S01]  /*d710*/  FMUL.FTZ R87, R87, UR4 ;  /* 0x0000000457577c20 */ /* 0x000fe20008410000 */
[----:B------:R-:W-:Y:S01]  /*d720*/  ISETP.GT.AND P1, PT, R43, 0x18, PT ;  /* 0x000000182b00780c */ /* 0x000fe20003f24270 */
[----:B------:R-:W-:Y:S01]  /*d730*/  FMUL.FTZ R77, R77, UR4 ;  /* 0x000000044d4d7c20 */ /* 0x000fe20008410000 */
[----:B-1----:R-:W-:-:S03]  /*d740*/  FSEL R81, R81, -INF , P5 ;  /* 0xff80000051517808 */ /* 0x002fc60002800000 */
[----:B------:R-:W1:Y:S01]  /*d750*/  MUFU.TANH R83, R83 ;  /* 0x0000005300537308 */ /* 0x000e620000002400 */
[----:B------:R-:W-:Y:S02]  /*d760*/  FMNMX.FTZ R74, R80, R55, !PT ;  /* 0x00000037504a7209 */ /* 0x000fe40007810000 */
[----:B--2---:R-:W-:-:S05]  /*d770*/  FSEL R93, R93, -INF , P2 ;  /* 0xff8000005d5d7808 */ /* 0x004fca0001000000 */
[----:B------:R-:W2:Y:S01]  /*d780*/  MUFU.TANH R73, R73 ;  /* 0x0000004900497308 */ /* 0x000ea20000002400 */
[----:B------:R-:W-:Y:S01]  /*d790*/  ISETP.GT.AND P2, PT, R43, 0x19, PT ;  /* 0x000000192b00780c */ /* 0x000fe20003f44270 */
[----:B------:R-:W-:Y:S01]  /*d7a0*/  FMUL.FTZ R64, R64, UR4 ;  /* 0x0000000440407c20 */ /* 0x000fe20008410000 */
[----:B------:R-:W-:Y:S02]  /*d7b0*/  FSEL R84, R84, -INF , P1 ;  /* 0xff80000054547808 */ /* 0x000fe40000800000 */
[----:B------:R-:W-:-:S03]  /*d7c0*/  FMNMX.FTZ R55, R81, R74, !PT ;  /* 0x0000004a51377209 */ /* 0x000fc60007810000 */
[----:B------:R-:W2:Y:S01]  /*d7d0*/  MUFU.TANH R86, R86 ;  /* 0x0000005600567308 */ /* 0x000ea20000002400 */
[----:B------:R-:W-:Y:S01]  /*d7e0*/  FMUL.FTZ R75, R75, UR4 ;  /* 0x000000044b4b7c20 */ /* 0x000fe20008410000 */
[----:B---3--:R-:W-:-:S06]  /*d7f0*/  FSEL R85, R85, -INF , P2 ;  /* 0xff80000055557808 */ /* 0x008fcc0001000000 */
[----:B------:R-:W3:Y:S01]  /*d800*/  MUFU.TANH R76, R76 ;  /* 0x0000004c004c7308 */ /* 0x000ee20000002400 */
[----:B------:R-:W-:Y:S01]  /*d810*/  FMNMX.FTZ R74, R84, R55, !PT ;  /* 0x00000037544a7209 */ /* 0x000fe20007810000 */
[----:B------:R-:W-:Y:S01]  /*d820*/  FMUL.FTZ R65, R65, UR4 ;  /* 0x0000000441417c20 */ /* 0x000fe20008410000 */
[----:B------:R-:W-:-:S05]  /*d830*/  R2UR UR12, R4 ;  /* 0x00000000040c72ca */ /* 0x000fca00000e0000 */
[----:B------:R-:W3:Y:S01]  /*d840*/  MUFU.TANH R87, R87 ;  /* 0x0000005700577308 */ /* 0x000ee20000002400 */
[----:B------:R-:W-:Y:S01]  /*d850*/  R2UR UR13, R5 ;  /* 0x00000000050d72ca */ /* 0x000fe200000e0000 */
[----:B------:R-:W-:Y:S01]  /*d860*/  FMUL.FTZ R78, R78, UR4 ;  /* 0x000000044e4e7c20 */ /* 0x000fe20008410000 */
[----:B0-----:R-:W-:-:S05]  /*d870*/  FSEL R82, R82, -INF , P4 ;  /* 0xff80000052527808 */ /* 0x001fca0002000000 */
[----:B------:R-:W0:Y:S01]  /*d880*/  MUFU.TANH R77, R77 ;  /* 0x0000004d004d7308 */ /* 0x000e220000002400 */
[----:B------:R-:W-:Y:S01]  /*d890*/  ISETP.GT.AND P4, PT, R43, 0x21, PT ;  /* 0x000000212b00780c */ /* 0x000fe20003f84270 */
[----:B------:R-:W-:Y:S01]  /*d8a0*/  FMUL.FTZ R68, R68, UR4 ;  /* 0x0000000444447c20 */ /* 0x000fe20008410000 */
[----:B----4-:R-:W-:Y:S02]  /*d8b0*/  FSEL R72, R72, -INF , P3 ;  /* 0xff80000048487808 */ /* 0x010fe40001800000 */
[----:B------:R-:W-:-:S03]  /*d8c0*/  FMNMX.FTZ R55, R85, R74, !PT ;  /* 0x0000004a55377209 */ /* 0x000fc60007810000 */
[----:B------:R-:W4:Y:S01]  /*d8d0*/  MUFU.TANH R64, R64 ;  /* 0x0000004000407308 */ /* 0x000f220000002400 */
[----:B-1----:R-:W-:Y:S01]  /*d8e0*/  FSEL R83, R83, -INF , P5 ;  /* 0xff80000053537808 */ /* 0x002fe20002800000 */
[----:B------:R-:W-:Y:S01]  /*d8f0*/  FMUL.FTZ R79, R79, UR4 ;  /* 0x000000044f4f7c20 */ /* 0x000fe20008410000 */
[----:B------:R-:W-:Y:S02]  /*d900*/  WARPGROUP.DEPBAR.LE gsb0, 0x0 ;  /* 0x00008000000079c5 */ /* 0x000fe40000010000 */
[----:B------:R-:W-:-:S03]  /*d910*/  ISETP.GT.AND P5, PT, R43, 0x28, PT ;  /* 0x000000282b00780c */ /* 0x000fc60003fa4270 */
[----:B------:R-:W1:Y:S01]  /*d920*/  MUFU.TANH R75, R75 ;  /* 0x0000004b004b7308 */ /* 0x000e620000002400 */
[----:B--2---:R-:W-:Y:S01]  /*d930*/  FSEL R73, R73, -INF , P4 ;  /* 0xff80000049497808 */ /* 0x004fe20002000000 */
[----:B------:R-:W-:Y:S01]  /*d940*/  FMUL.FTZ R69, R69, UR4 ;  /* 0x0000000445457c20 */ /* 0x000fe20008410000 */
[----:B------:R-:W-:Y:S01]  /*d950*/  FMNMX.FTZ R74, R72, R55, !PT ;  /* 0x00000037484a7209 */ /* 0x000fe20007810000 */
[----:B------:R-:W-:-:S04]  /*d960*/  WARPGROUP.ARRIVE ;  /* 0x00000000000079c5 */ /* 0x000fc80000000000 */
[----:B------:R-:W2:Y:S01]  /*d970*/  MUFU.TANH R65, R65 ;  /* 0x0000004100417308 */ /* 0x000ea20000002400 */
[----:B------:R-:W-:Y:S01]  /*d980*/  FSEL R86, R86, -INF , P1 ;  /* 0xff80000056567808 */ /* 0x000fe20000800000 */
[----:B------:R-:W-:Y:S01]  /*d990*/  FMUL.FTZ R66, R66, UR4 ;  /* 0x0000000442427c20 */ /* 0x000fe20008410000 */
[----:B------:R-:W-:Y:S01]  /*d9a0*/  ISETP.GT.AND P1, PT, R43, 0x29, PT ;  /* 0x000000292b00780c */ /* 0x000fe20003f24270 */
[----:B------:R-:W-:Y:S01]  /*d9b0*/  FMUL.FTZ R56, R56, UR4 ;  /* 0x0000000438387c20 */ /* 0x000fe20008410000 */
[----:B---3--:R-:W-:-:S03]  /*d9c0*/  FSEL R76, R76, -INF , P5 ;  /* 0xff8000004c4c7808 */ /* 0x008fc60002800000 */
[----:B------:R-:W3:Y:S01]  /*d9d0*/  MUFU.TANH R78, R78 ;  /* 0x0000004e004e7308 */ /* 0x000ee20000002400 */
[----:B------:R-:W-:Y:S01]  /*d9e0*/  FSEL R87, R87, -INF , P2 ;  /* 0xff80000057577808 */ /* 0x000fe20001000000 */
[----:B------:R-:W-:Y:S01]  /*d9f0*/  FMUL.FTZ R55, R32, UR4 ;  /* 0x0000000420377c20 */ /* 0x000fe20008410000 */
[----:B------:R-:W-:Y:S05]  /*da00*/  HGMMA.64x16x16.F32 R24, gdesc[UR12], R24, gsb0 ;  /* 0x002000000c1879f0 */ /* 0x000fea0008000818 */
[----:B------:R-:W3:Y:S01]  /*da10*/  MUFU.TANH R68, R68 ;  /* 0x0000004400447308 */ /* 0x000ee20000002400 */
[----:B------:R-:W-:Y:S01]  /*da20*/  FMUL.FTZ R67, R67, UR4 ;  /* 0x0000000443437c20 */ /* 0x000fe20008410000 */
[----:B------:R-:W-:-:S06]  /*da30*/  ISETP.GT.AND P2, PT, R43, 0x30, PT ;  /* 0x000000302b00780c */ /* 0x000fcc0003f44270 */
[----:B------:R4:W-:Y:S01]  /*da40*/  MUFU.TANH R15, R95 ;  /* 0x0000005f000f7308 */ /* 0x0009e20000002400 */
[----:B0-----:R-:W-:Y:S01]  /*da50*/  FSEL R77, R77, -INF , P1 ;  /* 0xff8000004d4d7808 */ /* 0x001fe20000800000 */
[----:B------:R-:W-:Y:S01]  /*da60*/  FMUL.FTZ R57, R57, UR4 ;  /* 0x0000000439397c20 */ /* 0x000fe20008410000 */
[----:B----4-:R-:W-:-:S05]  /*da70*/  FMNMX.FTZ R95, R73, R74, !PT ;  /* 0x0000004a495f7209 */ /* 0x010fca0007810000 */
[----:B------:R-:W0:Y:S01]  /*da80*/  MUFU.TANH R79, R79 ;  /* 0x0000004f004f7308 */ /* 0x000e220000002400 */
[----:B------:R-:W-:Y:S01]  /*da90*/  FMNMX.FTZ R32, R76, R95, !PT ;  /* 0x0000005f4c207209 */ /* 0x000fe20007810000 */
[----:B------:R-:W-:-:S06]  /*daa0*/  FMUL.FTZ R74, R33, UR4 ;  /* 0x00000004214a7c20 */ /* 0x000fcc0008410000 */
[----:B------:R-:W4:Y:S01]  /*dab0*/  MUFU.TANH R69, R69 ;  /* 0x0000004500457308 */ /* 0x000f220000002400 */
[----:B------:R-:W-:Y:S01]  /*dac0*/  FMUL.FTZ R70, R70, UR4 ;  /* 0x0000000446467c20 */ /* 0x000fe20008410000 */
[----:B------:R-:W-:Y:S01]  /*dad0*/  ISETP.GT.AND P3, PT, R43, 0x31, PT ;  /* 0x000000312b00780c */ /* 0x000fe20003f64270 */
[----:B------:R-:W-:Y:S01]  /*dae0*/  FMUL.FTZ R60, R60, UR4 ;  /* 0x000000043c3c7c20 */ /* 0x000fe20008410000 */
[----:B------:R-:W-:Y:S02]  /*daf0*/  FSEL R64, R64, -INF , P2 ;  /* 0xff80000040407808 */ /* 0x000fe40001000000 */
[----:B------:R-:W-:Y:S02]  /*db00*/  FMNMX.FTZ R33, R77, R32, !PT ;  /* 0x000000204d217209 */ /* 0x000fe40007810000 */
[----:B------:R-:W4:Y:S01]  /*db10*/  MUFU.TANH R66, R66 ;  /* 0x0000004200427308 */ /* 0x000f220000002400 */
[----:B-1----:R-:W-:Y:S01]  /*db20*/  FSEL R75, R75, -INF , P4 ;  /* 0xff8000004b4b7808 */ /* 0x002fe20002000000 */
[----:B------:R-:W-:Y:S01]  /*db30*/  FMUL.FTZ R71, R71, UR4 ;  /* 0x0000000447477c20 */ /* 0x000fe20008410000 */
[----:B------:R-:W-:-:S05]  /*db40*/  ISETP.GT.AND P4, PT, R43, 0x38, PT ;  /* 0x000000382b00780c */ /* 0x000fca0003f84270 */
[----:B------:R-:W1:Y:S01]  /*db50*/  MUFU.TANH R56, R56 ;  /* 0x0000003800387308 */ /* 0x000e620000002400 */
[----:B--2---:R-:W-:Y:S01]  /*db60*/  FSEL R65, R65, -INF , P3 ;  /* 0xff80000041417808 */ /* 0x004fe20001800000 */
[----:B------:R-:W-:Y:S01]  /*db70*/  FMUL.FTZ R61, R61, UR4 ;  /* 0x000000043d3d7c20 */ /* 0x000fe20008410000 */
[----:B------:R-:W-:-:S05]  /*db80*/  FMNMX.FTZ R32, R64, R33, !PT ;  /* 0x0000002140207209 */ /* 0x000fca0007810000 */
[----:B------:R-:W2:Y:S01]  /*db90*/  MUFU.TANH R67, R67 ;  /* 0x0000004300437308 */ /* 0x000ea20000002400 */
[----:B---3--:R-:W-:Y:S01]  /*dba0*/  FSEL R78, R78, -INF , P5 ;  /* 0xff8000004e4e7808 */ /* 0x008fe20002800000 */
[----:B------:R-:W-:Y:S01]  /*dbb0*/  FMUL.FTZ R58, R58, UR4 ;  /* 0x000000043a3a7c20 */ /* 0x000fe20008410000 */
[----:B------:R-:W-:-:S05]  /*dbc0*/  ISETP.GT.AND P5, PT, R43, 0x39, PT ;  /* 0x000000392b00780c */ /* 0x000fca0003fa4270 */
[----:B------:R-:W3:Y:S01]  /*dbd0*/  MUFU.TANH R57, R57 ;  /* 0x0000003900397308 */ /* 0x000ee20000002400 */
[----:B------:R-:W-:Y:S01]  /*dbe0*/  FSEL R68, R68, -INF , P4 ;  /* 0xff80000044447808 */ /* 0x000fe20002000000 */
[----:B------:R-:W-:Y:S01]  /*dbf0*/  FMUL.FTZ R48, R48, UR4 ;  /* 0x0000000430307c20 */ /* 0x000fe20008410000 */
[----:B------:R-:W-:-:S05]  /*dc00*/  FMNMX.FTZ R33, R65, R32, !PT ;  /* 0x0000002041217209 */ /* 0x000fca0007810000 */
[----:B------:R-:W3:Y:S01]  /*dc10*/  MUFU.TANH R70, R70 ;  /* 0x0000004600467308 */ /* 0x000ee20000002400 */
[----:B0-----:R-:W-:Y:S01]  /*dc20*/  FSEL R79, R79, -INF , P1 ;  /* 0xff8000004f4f7808 */ /* 0x001fe20000800000 */
[----:B------:R-:W-:Y:S01]  /*dc30*/  FMUL.FTZ R59, R59, UR4 ;  /* 0x000000043b3b7c20 */ /* 0x000fe20008410000 */
[----:B------:R-:W-:-:S05]  /*dc40*/  ISETP.GT.AND P1, PT, R43, 0x40, PT ;  /* 0x000000402b00780c */ /* 0x000fca0003f24270 */
[----:B------:R-:W0:Y:S01]  /*dc50*/  MUFU.TANH R60, R60 ;  /* 0x0000003c003c7308 */ /* 0x000e220000002400 */
[----:B----4-:R-:W-:Y:S01]  /*dc60*/  FSEL R69, R69, -INF , P5 ;  /* 0xff80000045457808 */ /* 0x010fe20002800000 */
[----:B------:R-:W-:Y:S01]  /*dc70*/  FMUL.FTZ R49, R49, UR4 ;  /* 0x0000000431317c20 */ /* 0x000fe20008410000 */
[----:B------:R-:W-:-:S05]  /*dc80*/  FMNMX.FTZ R32, R68, R33, !PT ;  /* 0x0000002144207209 */ /* 0x000fca0007810000 */
[----:B------:R-:W4:Y:S01]  /*dc90*/  MUFU.TANH R71, R71 ;  /* 0x0000004700477308 */ /* 0x000f220000002400 */
[----:B------:R-:W-:Y:S01]  /*dca0*/  FSEL R66, R66, -INF , P2 ;  /* 0xff80000042427808 */ /* 0x000fe20001000000 */
[----:B------:R-:W-:Y:S01]  /*dcb0*/  FMUL.FTZ R62, R62, UR4 ;  /* 0x000000043e3e7c20 */ /* 0x000fe20008410000 */
[----:B------:R-:W-:-:S05]  /*dcc0*/  ISETP.GT.AND P2, PT, R43, 0x41, PT ;  /* 0x000000412b00780c */ /* 0x000fca0003f44270 */
[----:B------:R-:W4:Y:S01]  /*dcd0*/  MUFU.TANH R61, R61 ;  /* 0x0000003d003d7308 */ /* 0x000f220000002400 */
[----:B-1----:R-:W-:Y:S01]  /*dce0*/  FSEL R56, R56, -INF , P1 ;  /* 0xff80000038387808 */ /* 0x002fe20000800000 */
[----:B------:R-:W-:Y:S01]  /*dcf0*/  FMUL.FTZ R52, R52, UR4 ;  /* 0x0000000434347c20 */ /* 0x000fe20008410000 */
[----:B------:R-:W-:-:S05]  /*dd00*/  FMNMX.FTZ R33, R69, R32, !PT ;  /* 0x0000002045217209 */ /* 0x000fca0007810000 */
[----:B------:R-:W1:Y:S01]  /*dd10*/  MUFU.TANH R58, R58 ;  /* 0x0000003a003a7308 */ /* 0x000e620000002400 */
[----:B--2---:R-:W-:Y:S01]  /*dd20*/  FSEL R67, R67, -INF , P3 ;  /* 0xff80000043437808 */ /* 0x004fe20001800000 */
[----:B------:R-:W-:Y:S01]  /*dd30*/  FMUL.FTZ R63, R63, UR4 ;  /* 0x000000043f3f7c20 */ /* 0x000fe20008410000 */
[----:B------:R-:W-:-:S05]  /*dd40*/  ISETP.GT.AND P3, PT, R43, 0x48, PT ;  /* 0x000000482b00780c */ /* 0x000fca0003f64270 */
[----:B------:R-:W2:Y:S01]  /*dd50*/  MUFU.TANH R48, R48 ;  /* 0x0000003000307308 */ /* 0x000ea20000002400 */
[----:B---3--:R-:W-:Y:S02]  /*dd60*/  FSEL R57, R57, -INF , P2 ;  /* 0xff80000039397808 */ /* 0x008fe40001000000 */
[----:B------:R-:W-:-:S05]  /*dd70*/  FMNMX.FTZ R32, R56, R33, !PT ;  /* 0x0000002138207209 */ /* 0x000fca0007810000 */
[----:B------:R-:W3:Y:S01]  /*dd80*/  MUFU.TANH R59, R59 ;  /* 0x0000003b003b7308 */ /* 0x000ee20000002400 */
[----:B------:R-:W-:Y:S01]  /*dd90*/  FSEL R70, R70, -INF , P4 ;  /* 0xff80000046467808 */ /* 0x000fe20002000000 */
[----:B------:R-:W-:Y:S01]  /*dda0*/  FMUL.FTZ R50, R50, UR4 ;  /* 0x0000000432327c20 */ /* 0x000fe20008410000 */
[----:B------:R-:W-:-:S05]  /*ddb0*/  ISETP.GT.AND P4, PT, R43, 0x49, PT ;  /* 0x000000492b00780c */ /* 0x000fca0003f84270 */
[----:B------:R-:W3:Y:S01]  /*ddc0*/  MUFU.TANH R49, R49 ;  /* 0x0000003100317308 */ /* 0x000ee20000002400 */
[----:B0-----:R-:W-:Y:S02]  /*ddd0*/  FSEL R60, R60, -INF , P3 ;  /* 0xff8000003c3c7808 */ /* 0x001fe40001800000 */
[----:B------:R-:W-:-:S05]  /*dde0*/  FMNMX.FTZ R33, R57, R32, !PT ;  /* 0x0000002039217209 */ /* 0x000fca0007810000 */
[----:B------:R-:W0:Y:S01]  /*ddf0*/  MUFU.TANH R62, R62 ;  /* 0x0000003e003e7308 */ /* 0x000e220000002400 */
[----:B----4-:R-:W-:Y:S01]  /*de00*/  FSEL R71, R71, -INF , P5 ;  /* 0xff80000047477808 */ /* 0x010fe20002800000 */
[----:B------:R-:W-:Y:S01]  /*de10*/  FMUL.FTZ R51, R51, UR4 ;  /* 0x0000000433337c20 */ /* 0x000fe20008410000 */
[----:B------:R-:W-:-:S05]  /*de20*/  ISETP.GT.AND P5, PT, R43, 0x50, PT ;  /* 0x000000502b00780c */ /* 0x000fca0003fa4270 */
[----:B------:R-:W4:Y:S01]  /*de30*/  MUFU.TANH R52, R52 ;  /* 0x0000003400347308 */ /* 0x000f220000002400 */
[----:B------:R-:W-:Y:S02]  /*de40*/  FSEL R61, R61, -INF , P4 ;  /* 0xff8000003d3d7808 */ /* 0x000fe40002000000 */
[----:B------:R-:W-:-:S05]  /*de50*/  FMNMX.FTZ R32, R60, R33, !PT ;  /* 0x000000213c207209 */ /* 0x000fca0007810000 */
[----:B------:R-:W4:Y:S01]  /*de60*/  MUFU.TANH R63, R63 ;  /* 0x0000003f003f7308 */ /* 0x000f220000002400 */
[----:B-1----:R-:W-:Y:S01]  /*de70*/  FSEL R58, R58, -INF , P1 ;  /* 0xff8000003a3a7808 */ /* 0x002fe20000800000 */
[----:B------:R-:W-:Y:S01]  /*de80*/  FMUL.FTZ R44, R44, UR4 ;  /* 0x000000042c2c7c20 */ /* 0x000fe20008410000 */
[----:B------:R-:W-:-:S05]  /*de90*/  ISETP.GT.AND P1, PT, R43, 0x51, PT ;  /* 0x000000512b00780c */ /* 0x000fca0003f24270 */
[----:B------:R-:W1:Y:S01]  /*dea0*/  MUFU.TANH R42, R97 ;  /* 0x00000061002a7308 */ /* 0x000e620000002400 */
[----:B--2---:R-:W-:Y:S02]  /*deb0*/  FSEL R48, R48, -INF , P5 ;  /* 0xff80000030307808 */ /* 0x004fe40002800000 */
[----:B------:R-:W-:-:S05]  /*dec0*/  FMNMX.FTZ R33, R61, R32, !PT ;  /* 0x000000203d217209 */ /* 0x000fca0007810000 */
[----:B------:R-:W2:Y:S01]  /*ded0*/  MUFU.TANH R50, R50 ;  /* 0x0000003200327308 */ /* 0x000ea20000002400 */
[----:B---3--:R-:W-:Y:S01]  /*dee0*/  FSEL R59, R59, -INF , P2 ;  /* 0xff8000003b3b7808 */ /* 0x008fe20001000000 */
[----:B------:R-:W-:Y:S01]  /*def0*/  FMUL.FTZ R45, R45, UR4 ;  /* 0x000000042d2d7c20 */ /* 0x000fe20008410000 */
[----:B------:R-:W-:Y:S02]  /*df00*/  ISETP.GT.AND P2, PT, R43, 0x58, PT ;  /* 0x000000582b00780c */ /* 0x000fe40003f44270 */
[----:B------:R-:W-:-:S03]  /*df10*/  FSEL R49, R49, -INF , P1 ;  /* 0xff80000031317808 */ /* 0x000fc60000800000 */
[----:B------:R-:W3:Y:S01]  /*df20*/  MUFU.TANH R51, R51 ;  /* 0x0000003300337308 */ /* 0x000ee20000002400 */
[----:B0-----:R-:W-:Y:S02]  /*df30*/  FSEL R62, R62, -INF , P3 ;  /* 0xff8000003e3e7808 */ /* 0x001fe40001800000 */
[----:B------:R-:W-:-:S05]  /*df40*/  ISETP.GT.AND P3, PT, R43, 0x59, PT ;  /* 0x000000592b00780c */ /* 0x000fca0003f64270 */
[----:B------:R0:W-:Y:S01]  /*df50*/  MUFU.TANH R21, R96 ;  /* 0x0000006000157308 */ /* 0x0001e20000002400 */
[----:B----4-:R-:W-:Y:S01]  /*df60*/  FSEL R52, R52, -INF , P2 ;  /* 0xff80000034347808 */ /* 0x010fe20001000000 */
[----:B------:R-:W-:Y:S01]  /*df70*/  FMUL.FTZ R95, R35, UR4 ;  /* 0x00000004235f7c20 */ /* 0x000fe20008410000 */
[----:B0-----:R-:W-:-:S05]  /*df80*/  FMNMX.FTZ R96, R48, R33, !PT ;  /* 0x0000002130607209 */ /* 0x001fca0007810000 */
[----:B------:R-:W0:Y:S01]  /*df90*/  MUFU.TANH R44, R44 ;  /* 0x0000002c002c7308 */ /* 0x000e220000002400 */
[----:B------:R-:W-:Y:S01]  /*dfa0*/  FMNMX.FTZ R33, R49, R96, !PT ;  /* 0x0000006031217209 */ /* 0x000fe20007810000 */
[----:B------:R-:W-:Y:S01]  /*dfb0*/  FMUL.FTZ R46, R46, UR4 ;  /* 0x000000042e2e7c20 */ /* 0x000fe20008410000 */
[----:B------:R-:W-:Y:S02]  /*dfc0*/  FSEL R63, R63, -INF , P4 ;  /* 0xff8000003f3f7808 */ /* 0x000fe40002000000 */
[----:B------:R-:W-:-:S03]  /*dfd0*/  ISETP.GT.AND P4, PT, R43, 0x60, PT ;  /* 0x000000602b00780c */ /* 0x000fc60003f84270 */
[----:B------:R-:W4:Y:S01]  /*dfe0*/  MUFU.TANH R45, R45 ;  /* 0x0000002d002d7308 */ /* 0x000f220000002400 */
[----:B-1----:R-:W-:Y:S02]  /*dff0*/  FSEL R42, R42, -INF , P3 ;  /* 0xff8000002a2a7808 */ /* 0x002fe40001800000 */
[----:B------:R-:W-:Y:S01]  /*e000*/  FMNMX.FTZ R35, R52, R33, !PT ;  /* 0x0000002134237209 */ /* 0x000fe20007810000 */
[----:B------:R-:W-:Y:S02]  /*e010*/  WARPGROUP.DEPBAR.LE gsb0, 0x0 ;  /* 0x00008000000079c5 */ /* 0x000fe40000010000 */
[----:B--2---:R-:W-:Y:S01]  /*e020*/  FSEL R50, R50, -INF , P5 ;  /* 0xff80000032327808 */ /* 0x004fe20002800000 */
[----:B------:R-:W-:Y:S01]  /*e030*/  FMUL.FTZ R33, R24, UR4 ;  /* 0x0000000418217c20 */ /* 0x000fe20008410000 */
[----:B------:R-:W1:Y:S01]  /*e040*/  MUFU.TANH R55, R55 ;  /* 0x0000003700377308 */ /* 0x000e620000002400 */
[----:B------:R-:W-:Y:S01]  /*e050*/  FMUL.FTZ R47, R47, UR4 ;  /* 0x000000042f2f7c20 */ /* 0x000fe20008410000 */
[----:B------:R-:W-:Y:S01]  /*e060*/  ISETP.GT.AND P5, PT, R43, 0x61, PT ;  /* 0x000000612b00780c */ /* 0x000fe20003fa4270 */
[----:B------:R-:W-:Y:S01]  /*e070*/  FMUL.FTZ R36, R36, UR4 ;  /* 0x0000000424247c20 */ /* 0x000fe20008410000 */
[----:B------:R-:W-:-:S02]  /*e080*/  FSEL R24, R15, -INF , P4 ;  /* 0xff8000000f187808 */ /* 0x000fc40002000000 */
[----:B------:R-:W-:Y:S02]  /*e090*/  FMNMX.FTZ R35, R42, R35, !PT ;  /* 0x000000232a237209 */ /* 0x000fe40007810000 */
[----:B------:R-:W2:Y:S01]  /*e0a0*/  MUFU.TANH R54, R54 ;  /* 0x0000003600367308 */ /* 0x000ea20000002400 */
[----:B---3--:R-:W-:Y:S01]  /*e0b0*/  FSEL R51, R51, -INF , P1 ;  /* 0xff80000033337808 */ /* 0x008fe20000800000 */
[----:B------:R-:W-:Y:S01]  /*e0c0*/  FMUL.FTZ R37, R37, UR4 ;  /* 0x0000000425257c20 */ /* 0x000fe20008410000 */
[----:B------:R-:W-:Y:S02]  /*e0d0*/  ISETP.GT.AND P1, PT, R43, 0x68, PT ;  /* 0x000000682b00780c */ /* 0x000fe40003f24270 */
[----:B------:R-:W-:-:S03]  /*e0e0*/  FSEL R40, R40, -INF , P5 ;  /* 0xff80000028287808 */ /* 0x000fc60002800000 */
[----:B------:R-:W-:Y:S01]  /*e0f0*/  MUFU.TANH R46, R46 ;  /* 0x0000002e002e7308 */ /* 0x000fe20000002400 */
[----:B------:R-:W-:Y:S01]  /*e100*/  FMNMX.FTZ R35, R24, R35, !PT ;  /* 0x0000002318237209 */ /* 0x000fe20007810000 */
[----:B------:R-:W-:Y:S01]  /*e110*/  FMUL.FTZ R34, R34, UR4 ;  /* 0x0000000422227c20 */ /* 0x000fe20008410000 */
[----:B------:R-:W-:-:S05]  /*e120*/  FSEL R32, R14, -INF , P2 ;  /* 0xff8000000e207808 */ /* 0x000fca0001000000 */
[----:B------:R-:W3:Y:S01]  /*e130*/  MUFU.TANH R74, R74 ;  /* 0x0000004a004a7308 */ /* 0x000ee20000002400 */
[----:B------:R-:W-:Y:S02]  /*e140*/  ISETP.GT.AND P2, PT, R43, 0x69, PT ;  /* 0x000000692b00780c */ /* 0x000fe40003f44270 */
[----:B0-----:R-:W-:Y:S02]  /*e150*/  FSEL R44, R44, -INF , P1 ;  /* 0xff8000002c2c7808 */ /* 0x001fe40000800000 */
[----:B------:R-:W-:-:S03]  /*e160*/  FMNMX.FTZ R35, R40, R35, !PT ;  /* 0x0000002328237209 */ /* 0x000fc60007810000 */
[----:B------:R-:W0:Y:S01]  /*e170*/  MUFU.TANH R47, R47 ;  /* 0x0000002f002f7308 */ /* 0x000e220000002400 */
[----:B------:R-:W-:Y:S01]  /*e180*/  FSEL R21, R21, -INF , P3 ;  /* 0xff80000015157808 */ /* 0x000fe20001800000 */
[----:B------:R-:W-:Y:S01]  /*e190*/  FMUL.FTZ R14, R38, UR4 ;  /* 0x00000004260e7c20 */ /* 0x000fe20008410000 */
[----:B------:R-:W-:-:S05]  /*e1a0*/  ISETP.GT.AND P3, PT, R43, 0x70, PT ;  /* 0x000000702b00780c */ /* 0x000fca0003f64270 */
[----:B------:R-:W0:Y:S01]  /*e1b0*/  MUFU.TANH R36, R36 ;  /* 0x0000002400247308 */ /* 0x000e220000002400 */
[----:B----4-:R-:W-:Y:S01]  /*e1c0*/  FSEL R45, R45, -INF , P2 ;  /* 0xff8000002d2d7808 */ /* 0x010fe20001000000 */
[----:B------:R-:W-:Y:S01]  /*e1d0*/  FMUL.FTZ R38, R25, UR4 ;  /* 0x0000000419267c20 */ /* 0x000fe20008410000 */
[----:B------:R-:W-:Y:S01]  /*e1e0*/  FMNMX.FTZ R98, R44, R35, !PT ;  /* 0x000000232c627209 */ /* 0x000fe20007810000 */
[----:B------:R-:W-:-:S04]  /*e1f0*/  FMUL.FTZ R96, R28, UR4 ;  /* 0x000000041c607c20 */ /* 0x000fc80008410000 */
[----:B------:R-:W4:Y:S01]  /*e200*/  MUFU.TANH R37, R37 ;  /* 0x0000002500257308 */ /* 0x000f220000002400 */
[----:B------:R-:W-:Y:S02]  /*e210*/  FSEL R41, R41, -INF , P4 ;  /* 0xff80000029297808 */ /* 0x000fe40002000000 */
[----:B------:R-:W-:Y:S02]  /*e220*/  ISETP.GT.AND P4, PT, R43, 0x71, PT ;  /* 0x000000712b00780c */ /* 0x000fe40003f84270 */
[----:B-1----:R-:W-:-:S03]  /*e230*/  FSEL R28, R55, -INF , P3 ;  /* 0xff800000371c7808 */ /* 0x002fc60001800000 */
[----:B------:R-:W1:Y:S01]  /*e240*/  MUFU.TANH R34, R34 ;  /* 0x0000002200227308 */ /* 0x000e620000002400 */
[----:B------:R-:W-:Y:S02]  /*e250*/  FMNMX.FTZ R35, R45, R98, !PT ;  /* 0x000000622d237209 */ /* 0x000fe40007810000 */
[----:B--2---:R-:W-:-:S05]  /*e260*/  FSEL R54, R54, -INF , P5 ;  /* 0xff80000036367808 */ /* 0x004fca0002800000 */
[----:B------:R2:W1:Y:S01]  /*e270*/  MUFU.TANH R15, R33 ;  /* 0x00000021000f7308 */ /* 0x0004620000002400 */
[----:B------:R-:W-:Y:S01]  /*e280*/  ISETP.GT.AND P5, PT, R43, 0x78, PT ;  /* 0x000000782b00780c */ /* 0x000fe20003fa4270 */
[----:B------:R-:W-:Y:S01]  /*e290*/  FMUL.FTZ R29, R29, UR4 ;  /* 0x000000041d1d7c20 */ /* 0x000fe20008410000 */
[----:B---3--:R-:W-:-:S05]  /*e2a0*/  FSEL R25, R74, -INF , P4 ;  /* 0xff8000004a197808 */ /* 0x008fca0002000000 */
[----:B------:R-:W3:Y:S01]  /*e2b0*/  MUFU.TANH R95, R95 ;  /* 0x0000005f005f7308 */ /* 0x000ee20000002400 */
[----:B--2---:R-:W-:Y:S02]  /*e2c0*/  FSEL R33, R46, -INF , P1 ;  /* 0xff8000002e217808 */ /* 0x004fe40000800000 */
[----:B------:R-:W-:-:S05]  /*e2d0*/  FMNMX.FTZ R46, R28, R35, !PT ;  /* 0x000000231c2e7209 */ /* 0x000fca0007810000 */
[----:B------:R-:W2:Y:S01]  /*e2e0*/  MUFU.TANH R38, R38 ;  /* 0x0000002600267308 */ /* 0x000ea20000002400 */
[----:B0-----:R-:W-:Y:S02]  /*e2f0*/  FSEL R35, R47, -INF , P2 ;  /* 0xff8000002f237808 */ /* 0x001fe40001000000 */
[----:B------:R-:W-:Y:S02]  /*e300*/  ISETP.GT.AND P1, PT, R43, 0x79, PT ;  /* 0x000000792b00780c */ /* 0x000fe40003f24270 */
[----:B------:R-:W-:-:S03]  /*e310*/  FSEL R74, R36, -INF , P5 ;  /* 0xff800000244a7808 */ /* 0x000fc60002800000 */
[----:B------:R-:W0:Y:S01]  /*e320*/  MUFU.TANH R14, R14 ;  /* 0x0000000e000e7308 */ /* 0x000e220000002400 */
[----:B------:R-:W-:Y:S02]  /*e330*/  FMNMX.FTZ R47, R25, R46, !PT ;  /* 0x0000002e192f7209 */ /* 0x000fe40007810000 */
[----:B------:R-:W-:-:S05]  /*e340*/  ISETP.GT.AND P2, PT, R43, 0x80, PT ;  /* 0x000000802b00780c */ /* 0x000fca0003f44270 */
[----:B------:R-:W0:Y:S01]  /*e350*/  MUFU.TANH R96, R96 ;  /* 0x0000006000607308 */ /* 0x000e220000002400 */
[----:B----4-:R-:W-:Y:S02]  /*e360*/  FSEL R55, R37, -INF , P1 ;  /* 0xff80000025377808 */ /* 0x010fe40000800000 */
[----:B------:R-:W-:-:S05]  /*e370*/  FMNMX.FTZ R36, R74, R47, !PT ;  /* 0x0000002f4a247209 */ /* 0x000fca0007810000 */
[----:B------:R-:W4:Y:S01]  /*e380*/  MUFU.TANH R29, R29 ;  /* 0x0000001d001d7308 */ /* 0x000f220000002400 */
[----:B-1----:R-:W-:Y:S02]  /*e390*/  FSEL R34, R34, -INF , P3 ;  /* 0xff80000022227808 */ /* 0x002fe40001800000 */
[----:B------:R-:W-:Y:S02]  /*e3a0*/  ISETP.GT.AND P3, PT, R43, 0x81, PT ;  /* 0x000000812b00780c */ /* 0x000fe40003f64270 */
[----:B------:R-:W-:Y:S02]  /*e3b0*/  FSEL R47, R15, -INF , P2 ;  /* 0xff8000000f2f7808 */ /* 0x000fe40001000000 */
[----:B------:R-:W-:Y:S02]  /*e3c0*/  FMNMX.FTZ R36, R55, R36, !PT ;  /* 0x0000002437247209 */ /* 0x000fe40007810000 */
[----:B---3--:R-:W-:Y:S02]  /*e3d0*/  FSEL R37, R95, -INF , P4 ;  /* 0xff8000005f257808 */ /* 0x008fe40002000000 */
[----:B------:R-:W-:-:S02]  /*e3e0*/  ISETP.GT.AND P4, PT, R43, 0x88, PT ;  /* 0x000000882b00780c */ /* 0x000fc40003f84270 */
[----:B--2---:R-:W-:Y:S02]  /*e3f0*/  FSEL R46, R38, -INF , P3 ;  /* 0xff800000262e7808 */ /* 0x004fe40001800000 */
[----:B------:R-:W-:Y:S02]  /*e400*/  FMNMX.FTZ R15, R47, R36, !PT ;  /* 0x000000242f0f7209 */ /* 0x000fe40007810000 */
[----:B0-----:R-:W-:Y:S02]  /*e410*/  FSEL R36, R14, -INF , P5 ;  /* 0xff8000000e247808 */ /* 0x001fe40002800000 */
[----:B------:R-:W-:Y:S02]  /*e420*/  ISETP.GT.AND P5, PT, R43, 0x89, PT ;  /* 0x000000892b00780c */ /* 0x000fe40003fa4270 */
[----:B------:R-:W-:Y:S02]  /*e430*/  FSEL R43, R96, -INF , P4 ;  /* 0xff800000602b7808 */ /* 0x000fe40002000000 */
[----:B------:R-:W-:-:S02]  /*e440*/  FMNMX.FTZ R14, R46, R15, !PT ;  /* 0x0000000f2e0e7209 */ /* 0x000fc40007810000 */
[----:B----4-:R-:W-:Y:S02]  /*e450*/  FSEL R29, R29, -INF , P5 ;  /* 0xff8000001d1d7808 */ /* 0x010fe40002800000 */
[----:B------:R-:W-:-:S04]  /*e460*/  FMNMX.FTZ R14, R43, R14, !PT ;  /* 0x0000000e2b0e7209 */ /* 0x000fc80007810000 */
[----:B------:R-:W-:-:S05]  /*e470*/  FMNMX.FTZ R95, R29, R14, !PT ;  /* 0x0000000e1d5f7209 */ /* 0x000fca0007810000 */
[----:B------:R-:W0:Y:S02]  /*e480*/  SHFL.BFLY PT, R14, R95, 0x2, 0x1f ;  /* 0x0c401f005f0e7f89 */ /* 0x000e2400000e0000 */
[----:B0-----:R-:W-:-:S05]  /*e490*/  FMNMX.FTZ R96, R95, R14, !PT ;  /* 0x0000000e5f607209 */ /* 0x001fca0007810000 */
[----:B------:R-:W0:Y:S01]  /*e4a0*/  SHFL.BFLY PT, R15, R96, 0x1, 0x1f ;  /* 0x0c201f00600f7f89 */ /* 0x000e2200000e0000 */
[----:B------:R-:W-:Y:S01]  /*e4b0*/  FMUL.FTZ R99, R26, UR4 ;  /* 0x000000041a637c20 */ /* 0x000fe20008410000 */
[----:B------:R-:W-:Y:S01]  /*e4c0*/  FMUL.FTZ R98, R39, UR4 ;  /* 0x0000000427627c20 */ /* 0x000fe20008410000 */
[----:B0-----:R-:W-:Y:S01]  /*e4d0*/  FMNMX.FTZ R14, R96, R15, !PT ;  /* 0x0000000f600e7209 */ /* 0x001fe20007810000 */
[----:B------:R-:W-:-:S03]  /*e4e0*/  IMAD.U32 R15, RZ, RZ, UR5 ;  /* 0x00000005ff0f7e24 */ /* 0x000fc6000f8e00ff */
        /* <DEDUP_REMOVED lines=10> */
[----:B------:R-:W-:Y:S01]  /*e590*/  FMNMX.FTZ R20, R87, R20, !PT ;  /* 0x0000001457147209 */ /* 0x000fe20007810000 */
[----:B------:R-:W-:-:S03]  /*e5a0*/  FFMA.FTZ R39, R72, R15, -R38 ;  /* 0x0000000f48277223 */ /* 0x000fc60000010826 */
[----:B------:R-:W-:Y:S01]  /*e5b0*/  FMNMX.FTZ R20, R53, R20, !PT ;  /* 0x0000001435147209 */ /* 0x000fe20007810000 */
[----:B------:R-:W-:-:S03]  /*e5c0*/  FFMA.FTZ R72, R73, R15, -R38 ;  /* 0x0000000f49487223 */ /* 0x000fc60000010826 */
[----:B------:R-:W-:Y:S01]  /*e5d0*/  FMNMX.FTZ R73, R75, R20, !PT ;  /* 0x000000144b497209 */ /* 0x000fe20007810000 */
[----:B------:R-:W-:Y:S01]  /*e5e0*/  FMUL.FTZ R101, R30, UR4 ;  /* 0x000000041e657c20 */ /* 0x000fe20008410000 */
[--C-:B------:R-:W-:Y:S02]  /*e5f0*/  FFMA.FTZ R30, R91, R15, -R38.reuse ;  /* 0x0000000f5b1e7223 */ /* 0x100fe40000010826 */
[----:B------:R-:W-:Y:S01]  /*e600*/  FMNMX.FTZ R20, R78, R73, !PT ;  /* 0x000000494e147209 */ /* 0x000fe20007810000 */
[----:B------:R-:W-:-:S03]  /*e610*/  FFMA.FTZ R91, R81, R15, -R38 ;  /* 0x0000000f515b7223 */ /* 0x000fc60000010826 */
[----:B------:R-:W-:Y:S01]  /*e620*/  FMNMX.FTZ R81, R79, R20, !PT ;  /* 0x000000144f517209 */ /* 0x000fe20007810000 */
[----:B------:R-:W-:-:S03]  /*e630*/  FFMA.FTZ R73, R76, R15, -R38 ;  /* 0x0000000f4c497223 */ /* 0x000fc60000010826 */
[----:B------:R-:W-:Y:S01]  /*e640*/  FMNMX.FTZ R20, R66, R81, !PT ;  /* 0x0000005142147209 */ /* 0x000fe20007810000 */
[----:B------:R-:W-:-:S03]  /*e650*/  FFMA.FTZ R76, R77, R15, -R38 ;  /* 0x0000000f4d4c7223 */ /* 0x000fc60000010826 */
[----:B------:R-:W-:-:S04]  /*e660*/  FMNMX.FTZ R77, R67, R20, !PT ;  /* 0x00000014434d7209 */ /* 0x000fc80007810000 */
[----:B------:R-:W-:-:S04]  /*e670*/  FMNMX.FTZ R20, R70, R77, !PT ;  /* 0x0000004d46147209 */ /* 0x000fc80007810000 */
[----:B------:R-:W-:-:S04]  /*e680*/  FMNMX.FTZ R81, R71, R20, !PT ;  /* 0x0000001447517209 */ /* 0x000fc80007810000 */
[----:B------:R-:W-:Y:S01]  /*e690*/  FMNMX.FTZ R20, R58, R81, !PT ;  /* 0x000000513a147209 */ /* 0x000fe20007810000 */
[----:B------:R-:W-:-:S03]  /*e6a0*/  FFMA.FTZ R81, R65, R15, -R38 ;  /* 0x0000000f41517223 */ /* 0x000fc60000010826 */
        /* <DEDUP_REMOVED lines=8> */
[----:B------:R-:W0:Y:S03]  /*e730*/  MUFU.TANH R98, R98 ;  /* 0x0000006200627308 */ /* 0x000e260000002400 */
[----:B------:R-:W-:Y:S01]  /*e740*/  FMNMX.FTZ R20, R54, R65, !PT ;  /* 0x0000004136147209 */ /* 0x000fe20007810000 */
[----:B------:R-:W-:-:S03]  /*e750*/  FMUL.FTZ R100, R27, UR4 ;  /* 0x000000041b647c20 */ /* 0x000fc60008410000 */
[----:B------:R-:W-:Y:S01]  /*e760*/  FMNMX.FTZ R20, R33, R20, !PT ;  /* 0x0000001421147209 */ /* 0x000fe20007810000 */
[----:B------:R-:W1:Y:S03]  /*e770*/  MUFU.TANH R99, R99 ;  /* 0x0000006300637308 */ /* 0x000e660000002400 */
[----:B------:R-:W-:Y:S01]  /*e780*/  FMNMX.FTZ R65, R35, R20, !PT ;  /* 0x0000001423417209 */ /* 0x000fe20007810000 */
[----:B------:R-:W-:-:S03]  /*e790*/  FMUL.FTZ R97, R31, UR4 ;  /* 0x000000041f617c20 */ /* 0x000fc60008410000 */
[----:B------:R-:W-:Y:S01]  /*e7a0*/  FMNMX.FTZ R20, R34, R65, !PT ;  /* 0x0000004122147209 */ /* 0x000fe20007810000 */
[----:B------:R-:W2:Y:S03]  /*e7b0*/  MUFU.TANH R100, R100 ;  /* 0x0000006400647308 */ /* 0x000ea60000002400 */
[----:B------:R-:W-:-:S05]  /*e7c0*/  FMNMX.FTZ R65, R37, R20, !PT ;  /* 0x0000001425417209 */ /* 0x000fca0007810000 */
[----:B------:R-:W3:Y:S01]  /*e7d0*/  MUFU.TANH R101, R101 ;  /* 0x0000006500657308 */ /* 0x000ee20000002400 */
[----:B0-----:R-:W-:Y:S02]  /*e7e0*/  FSEL R98, R98, -INF , P1 ;  /* 0xff80000062627808 */ /* 0x001fe40000800000 */
[----:B------:R-:W-:-:S05]  /*e7f0*/  FMNMX.FTZ R65, R36, R65, !PT ;  /* 0x0000004124417209 */ /* 0x000fca0007810000 */
[----:B------:R-:W0:Y:S01]  /*e800*/  MUFU.TANH R97, R97 ;  /* 0x0000006100617308 */ /* 0x000e220000002400 */
[----:B-1----:R-:W-:Y:S02]  /*e810*/  FSEL R99, R99, -INF , P2 ;  /* 0xff80000063637808 */ /* 0x002fe40001000000 */
[----:B------:R-:W-:Y:S02]  /*e820*/  FMNMX.FTZ R20, R98, R65, !PT ;  /* 0x0000004162147209 */ /* 0x000fe40007810000 */
[----:B--2---:R-:W-:Y:S02]  /*e830*/  FSEL R100, R100, -INF , P3 ;  /* 0xff80000064647808 */ /* 0x004fe40001800000 */
[----:B------:R-:W-:Y:S01]  /*e840*/  FMNMX.FTZ R65, R99, R20, !PT ;  /* 0x0000001463417209 */ /* 0x000fe20007810000 */
[--C-:B------:R-:W-:Y:S01]  /*e850*/  FFMA.FTZ R31, R92, R15, -R38.reuse ;  /* 0x0000000f5c1f7223 */ /* 0x100fe20000010826 */
[----:B---3--:R-:W-:Y:S02]  /*e860*/  FSEL R101, R101, -INF , P4 ;  /* 0xff80000065657808 */ /* 0x008fe40002000000 */
[----:B------:R-:W-:Y:S01]  /*e870*/  FMNMX.FTZ R20, R100, R65, !PT ;  /* 0x0000004164147209 */ /* 0x000fe20007810000 */
[-CC-:B------:R-:W-:Y:S01]  /*e880*/  FFMA.FTZ R92, R84, R15.reuse, -R38.reuse ;  /* 0x0000000f545c7223 */ /* 0x180fe20000010826 */
[----:B------:R-:W-:-:S02]  /*e890*/  FFMA.FTZ R84, R49, R15, -R38 ;  /* 0x0000000f31547223 */ /* 0x000fc40000010826 */
[----:B------:R-:W-:Y:S02]  /*e8a0*/  FMNMX.FTZ R49, R101, R20, !PT ;  /* 0x0000001465317209 */ /* 0x000fe40007810000 */
[----:B0-----:R-:W-:-:S04]  /*e8b0*/  FSEL R102, R97, -INF , P5 ;  /* 0xff80000061667808 */ /* 0x001fc80002800000 */
[----:B------:R-:W-:-:S05]  /*e8c0*/  FMNMX.FTZ R20, R102, R49, !PT ;  /* 0x0000003166147209 */ /* 0x000fca0007810000 */
[----:B------:R-:W0:Y:S01]  /*e8d0*/  SHFL.BFLY PT, R65, R20, 0x2, 0x1f ;  /* 0x0c401f0014417f89 */ /* 0x000e2200000e0000 */
[-CC-:B------:R-:W-:Y:S01]  /*e8e0*/  FFMA.FTZ R77, R64, R15.reuse, -R38.reuse ;  /* 0x0000000f404d7223 */ /* 0x180fe20000010826 */
[-CC-:B------:R-:W-:Y:S01]  /*e8f0*/  FFMA.FTZ R64, R48, R15.reuse, -R38.reuse ;  /* 0x0000000f30407223 */ /* 0x180fe20000010826 */
[----:B------:R-:W-:Y:S01]  /*e900*/  FFMA.FTZ R48, R24, R15, -R38 ;  /* 0x0000000f18307223 */ /* 0x000fe20000010826 */
[----:B0-----:R-:W-:-:S05]  /*e910*/  FMNMX.FTZ R24, R20, R65, !PT ;  /* 0x0000004114187209 */ /* 0x001fca0007810000 */
[----:B------:R-:W0:Y:S01]  /*e920*/  SHFL.BFLY PT, R103, R24, 0x1, 0x1f ;  /* 0x0c201f0018677f89 */ /* 0x000e2200000e0000 */
        /* <DEDUP_REMOVED lines=15> */
[----:B0-----:R-:W-:Y:S01]  /*ea20*/  FMNMX.FTZ R74, R24, R103, !PT ;  /* 0x00000067184a7209 */ /* 0x001fe20007810000 */
[----:B------:R-:W-:-:S03]  /*ea30*/  FFMA.FTZ R65, R28, R15, -R38 ;  /* 0x0000000f1c417223 */ /* 0x000fc60000010826 */
[C---:B------:R-:W-:Y:S01]  /*ea40*/  FSETP.NEU.FTZ.AND P1, PT, R74.reuse, -INF , PT ;  /* 0xff8000004a00780b */ /* 0x040fe20003f3d000 */
[-C--:B------:R-:W-:Y:S01]  /*ea50*/  FMUL.FTZ R24, R74, R15.reuse ;  /* 0x0000000f4a187220 */ /* 0x080fe20000410000 */
[-CC-:B------:R-:W-:Y:S01]  /*ea60*/  FFMA.FTZ R68, R25, R15.reuse, -R38.reuse ;  /* 0x0000000f19447223 */ /* 0x180fe20000010826 */
[-CC-:B------:R-:W-:Y:S01]  /*ea70*/  FFMA.FTZ R55, R55, R15.reuse, -R38.reuse ;  /* 0x0000000f37377223 */ /* 0x180fe20000010826 */
[-CC-:B------:R-:W-:Y:S01]  /*ea80*/  FFMA.FTZ R44, R47, R15.reuse, -R38.reuse ;  /* 0x0000000f2f2c7223 */ /* 0x180fe20000010826 */
[-CC-:B------:R-:W-:Y:S01]  /*ea90*/  FFMA.FTZ R20, R46, R15.reuse, -R38.reuse ;  /* 0x0000000f2e147223 */ /* 0x180fe20000010826 */
[-CC-:B------:R-:W-:Y:S01]  /*eaa0*/  FFMA.FTZ R40, R43, R15.reuse, -R38.reuse ;  /* 0x0000000f2b287223 */ /* 0x180fe20000010826 */
[----:B------:R-:W-:Y:S01]  /*eab0*/  FFMA.FTZ R42, R29, R15, -R38 ;  /* 0x0000000f1d2a7223 */ /* 0x000fe20000010826 */
[----:B------:R-:W-:-:S05]  /*eac0*/  FSEL R38, R24, RZ, P1 ;  /* 0x000000ff18267208 */ /* 0x000fca0000800000 */
[-CC-:B------:R-:W-:Y:S01]  /*ead0*/  FFMA.FTZ R43, R53, R15.reuse, -R38.reuse ;  /* 0x0000000f352b7223 */ /* 0x180fe20000010826 */
[-CC-:B------:R-:W-:Y:S01]  /*eae0*/  FFMA.FTZ R53, R75, R15.reuse, -R38.reuse ;  /* 0x0000000f4b357223 */ /* 0x180fe20000010826 */
[-CC-:B------:R-:W-:Y:S01]  /*eaf0*/  FFMA.FTZ R75, R78, R15.reuse, -R38.reuse ;  /* 0x0000000f4e4b7223 */ /* 0x180fe20000010826 */
[-CC-:B------:R-:W-:Y:S02]  /*eb00*/  FFMA.FTZ R78, R79, R15.reuse, -R38.reuse ;  /* 0x0000000f4f4e7223 */ /* 0x180fe40000010826 */
[----:B------:R-:W2:Y:S01]  /*eb10*/  LDL R79, [R1+0x78] ;  /* 0x00007800014f7983 */ /* 0x000ea20000100800 */
[----:B------:R-:W0:Y:S01]  /*eb20*/  S2R R104, SR_TID.X ;  /* 0x0000000000687919 */ /* 0x000e220000002100 */
[-CC-:B------:R-:W-:Y:S01]  /*eb30*/  FFMA.FTZ R25, R89, R15.reuse, -R38.reuse ;  /* 0x0000000f59197223 */ /* 0x180fe20000010826 */
[-CC-:B------:R-:W-:Y:S01]  /*eb40*/  FFMA.FTZ R29, R90, R15.reuse, -R38.reuse ;  /* 0x0000000f5a1d7223 */ /* 0x180fe20000010826 */
[----:B------:R-:W-:Y:S01]  /*eb50*/  MUFU.EX2 R26, R26 ;  /* 0x0000001a001a7308 */ /* 0x000fe20000000800 */
[----:B------:R-:W-:-:S07]  /*eb60*/  FFMA.FTZ R47, R93, R15, -R38 ;  /* 0x0000000f5d2f7223 */ /* 0x000fce0000010826 */
[----:B------:R-:W1:Y:S01]  /*eb70*/  MUFU.EX2 R27, R27 ;  /* 0x0000001b001b7308 */ /* 0x000e620000000800 */
[----:B------:R-:W-:-:S07]  /*eb80*/  FFMA.FTZ R89, R94, R15, -R38 ;  /* 0x0000000f5e597223 */ /* 0x000fce0000010826 */
[----:B------:R-:W3:Y:S01]  /*eb90*/  MUFU.EX2 R30, R30 ;  /* 0x0000001e001e7308 */ /* 0x000ee20000000800 */
[----:B------:R-:W-:-:S07]  /*eba0*/  FFMA.FTZ R82, R82, R15, -R38 ;  /* 0x0000000f52527223 */ /* 0x000fce0000010826 */
[----:B------:R-:W-:Y:S01]  /*ebb0*/  MUFU.EX2 R25, R25 ;  /* 0x0000001900197308 */ /* 0x000fe20000000800 */
[----:B0-----:R-:W-:-:S07]  /*ebc0*/  LOP3.LUT R104, R104, 0x7f, RZ, 0xc0, !PT ;  /* 0x0000007f68687812 */ /* 0x001fce00078ec0ff */
[----:B------:R-:W0:Y:S01]  /*ebd0*/  MUFU.EX2 R29, R29 ;  /* 0x0000001d001d7308 */ /* 0x000e220000000800 */
[----:B------:R-:W-:Y:S01]  /*ebe0*/  ISETP.NE.AND P1, PT, R104, RZ, PT ;  /* 0x000000ff6800720c */ /* 0x000fe20003f25270 */
[----:B------:R-:W-:-:S06]  /*ebf0*/  FFMA.FTZ R46, R58, R15, -R38 ;  /* 0x0000000f3a2e7223 */ /* 0x000fcc0000010826 */
[----:B------:R-:W4:Y:S01]  /*ec00*/  MUFU.EX2 R31, R31 ;  /* 0x0000001f001f7308 */ /* 0x000f220000000800 */
[-CC-:B------:R-:W-:Y:S01]  /*ec10*/  FFMA.FTZ R58, R59, R15.reuse, -R38.reuse ;  /* 0x0000000f3b3a7223 */ /* 0x180fe20000010826 */
[----:B------:R-:W-:-:S06]  /*ec20*/  FFMA.FTZ R83, R83, R15, -R38 ;  /* 0x0000000f53537223 */ /* 0x000fcc0000010826 */
[----:B------:R-:W4:Y:S01]  /*ec30*/  MUFU.EX2 R47, R47 ;  /* 0x0000002f002f7308 */ /* 0x000f220000000800 */
[-CC-:B------:R-:W-:Y:S01]  /*ec40*/  FFMA.FTZ R59, R62, R15.reuse, -R38.reuse ;  /* 0x0000000f3e3b7223 */ /* 0x180fe20000010826 */
[----:B------:R-:W-:Y:S01]  /*ec50*/  FFMA.FTZ R62, R63, R15, -R38 ;  /* 0x0000000f3f3e7223 */ /* 0x000fe20000010826 */
[----:B-1----:R-:W-:-:S05]  /*ec60*/  FADD.FTZ R63, R26, R27 ;  /* 0x0000001b1a3f7221 */ /* 0x002fca0000010000 */
[----:B------:R-:W1:Y:S01]  /*ec70*/  MUFU.EX2 R80, R80 ;  /* 0x0000005000507308 */ /* 0x000e620000000800 */
[----:B------:R-:W-:Y:S01]  /*ec80*/  FFMA.FTZ R86, R86, R15, -R38 ;  /* 0x0000000f56567223 */ /* 0x000fe20000010826 */
[----:B------:R-:W-:-:S06]  /*ec90*/  @!P1 VIADD R24, R0, 0x31c40 ;  /* 0x00031c4000189836 */ /* 0x000fcc0000000000 */
[----:B------:R-:W1:Y:S01]  /*eca0*/  MUFU.EX2 R89, R89 ;  /* 0x0000005900597308 */ /* 0x000e620000000800 */
[----:B---3--:R-:W-:Y:S01]  /*ecb0*/  FADD.FTZ R94, R30, R63 ;  /* 0x0000003f1e5e7221 */ /* 0x008fe20000010000 */
[----:B0-----:R-:W-:-:S06]  /*ecc0*/  FADD.FTZ R90, R25, R29 ;  /* 0x0000001d195a7221 */ /* 0x001fcc0000010000 */
[----:B------:R-:W0:Y:S01]  /*ecd0*/  MUFU.EX2 R91, R91 ;  /* 0x0000005b005b7308 */ /* 0x000e220000000800 */
[-CC-:B------:R-:W-:Y:S01]  /*ece0*/  FFMA.FTZ R87, R87, R15.reuse, -R38.reuse ;  /* 0x0000000f57577223 */ /* 0x180fe20000010826 */
[----:B------:R-:W-:-:S06]  /*ecf0*/  FFMA.FTZ R28, R50, R15, -R38 ;  /* 0x0000000f321c7223 */ /* 0x000fcc0000010826 */
[----:B------:R-:W3:Y:S01]  /*ed00*/  MUFU.EX2 R82, R82 ;  /* 0x0000005200527308 */ /* 0x000ee20000000800 */
[----:B------:R-:W-:Y:S01]  /*ed10*/  @!P1 PRMT R24, RZ, 0x654, R24 ;  /* 0x00000654ff189816 */ /* 0x000fe20000000018 */
[----:B------:R-:W-:Y:S01]  /*ed20*/  FFMA.FTZ R50, R51, R15, -R38 ;  /* 0x0000000f33327223 */ /* 0x000fe20000010826 */
[----:B----4-:R-:W-:-:S05]  /*ed30*/  FADD.FTZ R51, R31, R94 ;  /* 0x0000005e1f337221 */ /* 0x010fca0000010000 */
[----:B------:R-:W4:Y:S01]  /*ed40*/  MUFU.EX2 R92, R92 ;  /* 0x0000005c005c7308 */ /* 0x000f220000000800 */
[----:B------:R-:W-:Y:S01]  /*ed50*/  FADD.FTZ R90, R47, R90 ;  /* 0x0000005a2f5a7221 */ /* 0x000fe20000010000 */
[----:B------:R0:W-:Y:S06]  /*ed60*/  @!P1 SYNCS.ARRIVE.TRANS64.RED.A1T0 RZ, [R24+URZ], RZ ;  /* 0x000000ff18ff99a7 */ /* 0x0001ec000810043f */
[----:B------:R-:W4:Y:S01]  /*ed70*/  MUFU.EX2 R83, R83 ;  /* 0x0000005300537308 */ /* 0x000f220000000800 */
[----:B-1----:R-:W-:Y:S01]  /*ed80*/  FADD.FTZ R94, R80, R51 ;  /* 0x00000033505e7221 */ /* 0x002fe20000010000 */
[----:B0-----:R-:W-:-:S06]  /*ed90*/  F2FP.F16.F32.PACK_AB R24, R27, R26 ;  /* 0x0000001a1b18723e */ /* 0x001fcc00000000ff */
[----:B------:R-:W0:Y:S01]  /*eda0*/  MUFU.EX2 R95, R95 ;  /* 0x0000005f005f7308 */ /* 0x000e220000000800 */
[----:B------:R-:W-:-:S07]  /*edb0*/  FADD.FTZ R27, R89, R90 ;  /* 0x0000005a591b7221 */ /* 0x000fce0000010000 */
[----:B------:R-:W1:Y:S01]  /*edc0*/  MUFU.EX2 R86, R86 ;  /* 0x0000005600567308 */ /* 0x000e620000000800 */
[----:B------:R-:W-:Y:S01]  /*edd0*/  FADD.FTZ R63, R91, R94 ;  /* 0x0000005e5b3f7221 */ /* 0x000fe20000010000 */
[----:B------:R-:W-:-:S06]  /*ede0*/  F2FP.F16.F32.PACK_AB R26, R31, R30 ;  /* 0x0000001e1f1a723e */ /* 0x000fcc00000000ff */
[----:B------:R-:W1:Y:S01]  /*edf0*/  MUFU.EX2 R39, R39 ;  /* 0x0000002700277308 */ /* 0x000e620000000800 */
[----:B---3--:R-:W-:-:S07]  /*ee00*/  FADD.FTZ R30, R82, R27 ;  /* 0x0000001b521e7221 */ /* 0x008fce0000010000 */
[----:B------:R-:W3:Y:S01]  /*ee10*/  MUFU.EX2 R87, R87 ;  /* 0x0000005700577308 */ /* 0x000ee20000000800 */
[----:B------:R-:W-:Y:S01]  /*ee20*/  FFMA.FTZ R51, R32, R15, -R38 ;  /* 0x0000000f20337223 */ /* 0x000fe20000010826 */
[----:B----4-:R-:W-:-:S06]  /*ee30*/  FADD.FTZ R32, R92, R63 ;  /* 0x0000003f5c207221 */ /* 0x010fcc0000010000 */
[----:B------:R-:W4:Y:S01]  /*ee40*/  MUFU.EX2 R72, R72 ;  /* 0x0000004800487308 */ /* 0x000f220000000800 */
[----:B------:R-:W-:-:S07]  /*ee50*/  FADD.FTZ R27, R83, R30 ;  /* 0x0000001e531b7221 */ /* 0x000fce0000010000 */
[----:B------:R-:W4:Y:S01]  /*ee60*/  MUFU.EX2 R43, R43 ;  /* 0x0000002b002b7308 */ /* 0x000f220000000800 */
[----:B------:R-:W-:-:S07]  /*ee70*/  FFMA.FTZ R66, R66, R15, -R38 ;  /* 0x0000000f42427223 */ /* 0x000fce0000010826 */
[----:B------:R-:W4:Y:S08]  /*ee80*/  MUFU.EX2 R73, R73 ;  /* 0x0000004900497308 */ /* 0x000f300000000800 */
[----:B------:R-:W4:Y:S08]  /*ee90*/  MUFU.EX2 R53, R53 ;  /* 0x0000003500357308 */ /* 0x000f300000000800 */
[----:B------:R0:W-:Y:S01]  /*eea0*/  MUFU.EX2 R0, R28 ;  /* 0x0000001c00007308 */ /* 0x0001e20000000800 */
[----:B------:R-:W-:-:S07]  /*eeb0*/  FFMA.FTZ R67, R67, R15, -R38 ;  /* 0x0000000f43437223 */ /* 0x000fce0000010826 */
[----:B------:R-:W4:Y:S01]  /*eec0*/  MUFU.EX2 R76, R76 ;  /* 0x0000004c004c7308 */ /* 0x000f220000000800 */
[----:B0-----:R-:W-:Y:S01]  /*eed0*/  F2FP.F16.F32.PACK_AB R28, R91, R80 ;  /* 0x000000505b1c723e */ /* 0x001fe200000000ff */
[----:B------:R-:W-:Y:S01]  /*eee0*/  FADD.FTZ R80, R95, R32 ;  /* 0x000000205f507221 */ /* 0x000fe20000010000 */
[----:B-1----:R-:W-:-:S05]  /*eef0*/  FADD.FTZ R32, R86, R27 ;  /* 0x0000001b56207221 */ /* 0x002fca0000010000 */
[----:B------:R-:W0:Y:S01]  /*ef00*/  MUFU.EX2 R75, R75 ;  /* 0x0000004b004b7308 */ /* 0x000e220000000800 */
[----:B------:R-:W-:Y:S01]  /*ef10*/  FADD.FTZ R63, R39, R80 ;  /* 0x00000050273f7221 */ /* 0x000fe20000010000 */
[----:B---3--:R-:W-:Y:S01]  /*ef20*/  FADD.FTZ R32, R87, R32 ;  /* 0x0000002057207221 */ /* 0x008fe20000010000 */
[----:B------:R-:W-:Y:S02]  /*ef30*/  F2FP.F16.F32.PACK_AB R25, R29, R25 ;  /* 0x000000191d19723e */ /* 0x000fe400000000ff */
[----:B------:R-:W-:-:S03]  /*ef40*/  F2FP.F16.F32.PACK_AB R29, R83, R82 ;  /* 0x00000052531d723e */ /* 0x000fc600000000ff */
[----:B------:R-:W1:Y:S01]  /*ef50*/  MUFU.EX2 R78, R78 ;  /* 0x0000004e004e7308 */ /* 0x000e620000000800 */
[----:B----4-:R-:W-:Y:S01]  /*ef60*/  FADD.FTZ R82, R72, R63 ;  /* 0x0000003f48527221 */ /* 0x010fe20000010000 */
[----:B------:R-:W-:Y:S01]  /*ef70*/  FADD.FTZ R32, R43, R32 ;  /* 0x000000202b207221 */ /* 0x000fe20000010000 */
[----:B------:R-:W-:Y:S01]  /*ef80*/  FFMA.FTZ R70, R70, R15, -R38 ;  /* 0x0000000f46467223 */ /* 0x000fe20000010826 */
[----:B------:R-:W-:-:S04]  /*ef90*/  F2FP.F16.F32.PACK_AB R27, R89, R47 ;  /* 0x0000002f591b723e */ /* 0x000fc800000000ff */
[----:B------:R-:W3:Y:S01]  /*efa0*/  MUFU.EX2 R77, R77 ;  /* 0x0000004d004d7308 */ /* 0x000ee20000000800 */
[----:B------:R-:W-:Y:S01]  /*efb0*/  FFMA.FTZ R47, R33, R15, -R38 ;  /* 0x0000000f212f7223 */ /* 0x000fe20000010826 */
[----:B------:R-:W-:Y:S01]  /*efc0*/  FADD.FTZ R33, R73, R82 ;  /* 0x0000005249217221 */ /* 0x000fe20000010000 */
[----:B------:R-:W-:-:S05]  /*efd0*/  FADD.FTZ R32, R53, R32 ;  /* 0x0000002035207221 */ /* 0x000fca0000010000 */
[----:B------:R-:W4:Y:S01]  /*efe0*/  MUFU.EX2 R66, R66 ;  /* 0x0000004200427308 */ /* 0x000f220000000800 */
[----:B------:R-:W-:Y:S01]  /*eff0*/  FFMA.FTZ R71, R71, R15, -R38 ;  /* 0x0000000f47477223 */ /* 0x000fe20000010826 */
[----:B------:R-:W-:-:S06]  /*f000*/  FADD.FTZ R82, R76, R33 ;  /* 0x000000214c527221 */ /* 0x000fcc0000010000 */
[----:B------:R-:W4:Y:S01]  /*f010*/  MUFU.EX2 R81, R81 ;  /* 0x0000005100517308 */ /* 0x000f220000000800 */
[----:B0-----:R-:W-:-:S07]  /*f020*/  FADD.FTZ R33, R75, R32 ;  /* 0x000000204b217221 */ /* 0x001fce0000010000 */
[----:B------:R-:W0:Y:S01]  /*f030*/  MUFU.EX2 R67, R67 ;  /* 0x0000004300437308 */ /* 0x000e220000000800 */
[----:B-1----:R-:W-:-:S07]  /*f040*/  FADD.FTZ R33, R78, R33 ;  /* 0x000000214e217221 */ /* 0x002fce0000010000 */
[----:B------:R-:W1:Y:S08]  /*f050*/  MUFU.EX2 R88, R88 ;  /* 0x0000005800587308 */ /* 0x000e700000000800 */
[----:B------:R-:W1:Y:S01]  /*f060*/  MUFU.EX2 R70, R70 ;  /* 0x0000004600467308 */ /* 0x000e620000000800 */
[----:B---3--:R-:W-:Y:S01]  /*f070*/  FADD.FTZ R82, R77, R82 ;  /* 0x000000524d527221 */ /* 0x008fe20000010000 */
[----:B----4-:R-:W-:-:S06]  /*f080*/  FADD.FTZ R32, R66, R33 ;  /* 0x0000002142207221 */ /* 0x010fcc0000010000 */
[----:B------:R-:W3:Y:S01]  /*f090*/  MUFU.EX2 R96, R96 ;  /* 0x0000006000607308 */ /* 0x000ee20000000800 */
[----:B------:R-:W-:-:S07]  /*f0a0*/  FFMA.FTZ R80, R35, R15, -R38 ;  /* 0x0000000f23507223 */ /* 0x000fce0000010826 */
[----:B------:R-:W4:Y:S01]  /*f0b0*/  MUFU.EX2 R71, R71 ;  /* 0x0000004700477308 */ /* 0x000f220000000800 */
[----:B------:R-:W-:Y:S01]  /*f0c0*/  FADD.FTZ R35, R81, R82 ;  /* 0x0000005251237221 */ /* 0x000fe20000010000 */
[----:B0-----:R-:W-:-:S06]  /*f0d0*/  FADD.FTZ R33, R67, R32 ;  /* 0x0000002043217221 */ /* 0x001fcc0000010000 */
[----:B------:R-:W0:Y:S08]  /*f0e0*/  MUFU.EX2 R56, R56 ;  /* 0x0000003800387308 */ /* 0x000e300000000800 */
[----:B------:R-:W0:Y:S01]  /*f0f0*/  MUFU.EX2 R46, R46 ;  /* 0x0000002e002e7308 */ /* 0x000e220000000800 */
[----:B-1----:R-:W-:Y:S01]  /*f100*/  FADD.FTZ R35, R88, R35 ;  /* 0x0000002358237221 */ /* 0x002fe20000010000 */
[----:B------:R-:W-:-:S06]  /*f110*/  FADD.FTZ R32, R70, R33 ;  /* 0x0000002146207221 */ /* 0x000fcc0000010000 */
[----:B------:R-:W1:Y:S08]  /*f120*/  MUFU.EX2 R57, R57 ;  /* 0x0000003900397308 */ /* 0x000e700000000800 */
[----:B------:R-:W2:Y:S01]  /*f130*/  MUFU.EX2 R58, R58 ;  /* 0x0000003a003a7308 */ /* 0x000ea20000000800 */
[----:B---3--:R-:W-:Y:S01]  /*f140*/  FADD.FTZ R35, R96, R35 ;  /* 0x0000002360237221 */ /* 0x008fe20000010000 */
[----:B----4-:R-:W-:-:S06]  /*f150*/  FADD.FTZ R33, R71, R32 ;  /* 0x0000002047217221 */ /* 0x010fcc0000010000 */
[----:B------:R-:W3:Y:S01]  /*f160*/  MUFU.EX2 R60, R60 ;  /* 0x0000003c003c7308 */ /* 0x000ee20000000800 */
[----:B------:R-:W-:-:S07]  /*f170*/  FFMA.FTZ R21, R21, R15, -R38 ;  /* 0x0000000f15157223 */ /* 0x000fce0000010826 */
[----:B------:R-:W4:Y:S01]  /*f180*/  MUFU.EX2 R59, R59 ;  /* 0x0000003b003b7308 */ /* 0x000f220000000800 */
[-CC-:B------:R-:W-:Y:S01]  /*f190*/  FFMA.FTZ R41, R41, R15.reuse, -R38.reuse ;  /* 0x0000000f29297223 */ /* 0x180fe20000010826 */
[-CC-:B------:R-:W-:Y:S01]  /*f1a0*/  FFMA.FTZ R54, R54, R15.reuse, -R38.reuse ;  /* 0x0000000f36367223 */ /* 0x180fe20000010826 */
[-CC-:B------:R-:W-:Y:S01]  /*f1b0*/  FFMA.FTZ R34, R34, R15.reuse, -R38.reuse ;  /* 0x0000000f22227223 */ /* 0x180fe20000010826 */
[----:B------:R-:W-:-:S04]  /*f1c0*/  FFMA.FTZ R37, R37, R15, -R38 ;  /* 0x0000000f25257223 */ /* 0x000fc80000010826 */
[----:B------:R-:W4:Y:S01]  /*f1d0*/  MUFU.EX2 R61, R61 ;  /* 0x0000003d003d7308 */ /* 0x000f220000000800 */
[-CC-:B------:R-:W-:Y:S01]  /*f1e0*/  FFMA.FTZ R36, R36, R15.reuse, -R38.reuse ;  /* 0x0000000f24247223 */ /* 0x180fe20000010826 */
[-CC-:B------:R-:W-:Y:S01]  /*f1f0*/  FFMA.FTZ R98, R98, R15.reuse, -R38.reuse ;  /* 0x0000000f62627223 */ /* 0x180fe20000010826 */
[-CC-:B------:R-:W-:Y:S01]  /*f200*/  FFMA.FTZ R99, R99, R15.reuse, -R38.reuse ;  /* 0x0000000f63637223 */ /* 0x180fe20000010826 */
[-CC-:B------:R-:W-:Y:S01]  /*f210*/  FFMA.FTZ R100, R100, R15.reuse, -R38.reuse ;  /* 0x0000000f64647223 */ /* 0x180fe20000010826 */
[----:B------:R-:W-:-:S03]  /*f220*/  FFMA.FTZ R101, R101, R15, -R38 ;  /* 0x0000000f65657223 */ /* 0x000fc60000010826 */
[----:B------:R-:W4:Y:S01]  /*f230*/  MUFU.EX2 R62, R62 ;  /* 0x0000003e003e7308 */ /* 0x000f220000000800 */
[----:B------:R-:W-:Y:S01]  /*f240*/  FFMA.FTZ R102, R102, R15, -R38 ;  /* 0x0000000f66667223 */ /* 0x000fe20000010826 */
[----:B0-----:R-:W-:Y:S01]  /*f250*/  FADD.FTZ R38, R56, R35 ;  /* 0x0000002338267221 */ /* 0x001fe20000010000 */
[----:B------:R-:W-:Y:S01]  /*f260*/  FADD.FTZ R33, R46, R33 ;  /* 0x000000212e217221 */ /* 0x000fe20000010000 */
[----:B------:R-:W-:-:S04]  /*f270*/  F2FP.F16.F32.PACK_AB R30, R95, R92 ;  /* 0x0000005c5f1e723e */ /* 0x000fc800000000ff */
[----:B------:R-:W0:Y:S01]  /*f280*/  MUFU.EX2 R64, R64 ;  /* 0x0000004000407308 */ /* 0x000e220000000800 */
[----:B------:R-:W-:Y:S01]  /*f290*/  F2FP.F16.F32.PACK_AB R31, R87, R86 ;  /* 0x00000056571f723e */ /* 0x000fe200000000ff */
[----:B-1----:R-:W-:Y:S01]  /*f2a0*/  FADD.FTZ R35, R57, R38 ;  /* 0x0000002639237221 */ /* 0x002fe20000010000 */
[----:B--2---:R-:W-:Y:S01]  /*f2b0*/  FADD.FTZ R32, R58, R33 ;  /* 0x000000213a207221 */ /* 0x004fe20000010000 */
[----:B------:R-:W-:Y:S04]  /*f2c0*/  STSM.16.M88.4 [R18+0x24300], R24 ;  /* 0x0243001812007844 */ /* 0x000fe80000000200 */
[----:B------:R-:W1:Y:S01]  /*f2d0*/  MUFU.EX2 R84, R84 ;  /* 0x0000005400547308 */ /* 0x000e620000000800 */
[----:B------:R4:W-:Y:S01]  /*f2e0*/  STSM.16.M88.4 [R18+0x25b00], R28 ;  /* 0x025b001c12007844 */ /* 0x0009e20000000200 */
[----:B---3--:R-:W-:-:S06]  /*f2f0*/  FADD.FTZ R38, R60, R35 ;  /* 0x000000233c267221 */ /* 0x008fcc0000010000 */
[----:B------:R-:W2:Y:S08]  /*f300*/  MUFU.EX2 R50, R50 ;  /* 0x0000003200327308 */ /* 0x000eb00000000800 */
[----:B------:R-:W-:Y:S01]  /*f310*/  MUFU.EX2 R85, R85 ;  /* 0x0000005500557308 */ /* 0x000fe20000000800 */
[----:B----4-:R-:W-:Y:S01]  /*f320*/  FADD.FTZ R31, R59, R32 ;  /* 0x000000203b1f7221 */ /* 0x010fe20000010000 */
[----:B------:R-:W-:-:S06]  /*f330*/  FADD.FTZ R29, R61, R38 ;  /* 0x000000263d1d7221 */ /* 0x000fcc0000010000 */
[----:B------:R-:W3:Y:S01]  /*f340*/  MUFU.EX2 R51, R51 ;  /* 0x0000003300337308 */ /* 0x000ee20000000800 */
[----:B------:R-:W-:Y:S01]  /*f350*/  FADD.FTZ R33, R62, R31 ;  /* 0x0000001f3e217221 */ /* 0x000fe20000010000 */
[----:B0-----:R-:W-:-:S06]  /*f360*/  FADD.FTZ R35, R64, R29 ;  /* 0x0000001d40237221 */ /* 0x001fcc0000010000 */
[----:B------:R-:W-:Y:S01]  /*f370*/  MUFU.EX2 R97, R97 ;  /* 0x0000006100617308 */ /* 0x000fe20000000800 */
[----:B------:R-:W-:-:S07]  /*f380*/  FADD.FTZ R33, R0, R33 ;  /* 0x0000002100217221 */ /* 0x000fce0000010000 */
[----:B------:R-:W0:Y:S01]  /*f390*/  MUFU.EX2 R21, R21 ;  /* 0x0000001500157308 */ /* 0x000e220000000800 */
[----:B------:R-:W-:Y:S01]  /*f3a0*/  F2FP.F16.F32.PACK_AB R25, R53, R43 ;  /* 0x0000002b3519723e */ /* 0x000fe200000000ff */
[----:B-1----:R-:W-:-:S06]  /*f3b0*/  FADD.FTZ R32, R84, R35 ;  /* 0x0000002354207221 */ /* 0x002fcc0000010000 */
[----:B------:R-:W1:Y:S01]  /*f3c0*/  MUFU.EX2 R48, R48 ;  /* 0x0000003000307308 */ /* 0x000e620000000800 */
[----:B------:R-:W-:-:S07]  /*f3d0*/  F2FP.F16.F32.PACK_AB R24, R72, R39 ;  /* 0x000000274818723e */ /* 0x000fce00000000ff */
[----:B------:R-:W4:Y:S01]  /*f3e0*/  MUFU.EX2 R41, R41 ;  /* 0x0000002900297308 */ /* 0x000f220000000800 */
[----:B------:R-:W-:Y:S02]  /*f3f0*/  F2FP.F16.F32.PACK_AB R26, R76, R73 ;  /* 0x000000494c1a723e */ /* 0x000fe400000000ff */
[----:B------:R-:W-:-:S05]  /*f400*/  F2FP.F16.F32.PACK_AB R27, R78, R75 ;  /* 0x0000004b4e1b723e */ /* 0x000fca00000000ff */
[----:B------:R-:W4:Y:S08]  /*f410*/  MUFU.EX2 R49, R49 ;  /* 0x0000003100317308 */ /* 0x000f300000000800 */
[----:B------:R-:W4:Y:S08]  /*f420*/  MUFU.EX2 R54, R54 ;  /* 0x0000003600367308 */ /* 0x000f300000000800 */
[----:B------:R2:W-:Y:S01]  /*f430*/  MUFU.EX2 R43, R36 ;  /* 0x00000024002b7308 */ /* 0x0005e20000000800 */
[----:B------:R0:W-:Y:S01]  /*f440*/  STSM.16.M88.4 [R18+0x27300], R24 ;  /* 0x0273001812007844 */ /* 0x0001e20000000200 */
[----:B--2---:R-:W-:-:S06]  /*f450*/  FADD.FTZ R36, R50, R33 ;  /* 0x0000002132247221 */ /* 0x004fcc0000010000 */
[----:B------:R-:W2:Y:S01]  /*f460*/  MUFU.EX2 R52, R52 ;  /* 0x0000003400347308 */ /* 0x000ea20000000800 */
[----:B---3--:R-:W-:-:S07]  /*f470*/  FADD.FTZ R38, R51, R36 ;  /* 0x0000002433267221 */ /* 0x008fce0000010000 */
[----:B------:R3:W-:Y:S01]  /*f480*/  MUFU.EX2 R63, R34 ;  /* 0x00000022003f7308 */ /* 0x0007e20000000800 */
[----:B0-----:R-:W-:-:S07]  /*f490*/  FADD.FTZ R24, R21, R38 ;  /* 0x0000002615187221 */ /* 0x001fce0000010000 */
[----:B------:R-:W0:Y:S01]  /*f4a0*/  MUFU.EX2 R47, R47 ;  /* 0x0000002f002f7308 */ /* 0x000e220000000800 */
[----:B---3--:R-:W-:-:S04]  /*f4b0*/  FADD.FTZ R34, R85, R32 ;  /* 0x0000002055227221 */ /* 0x008fc80000010000 */
[----:B------:R-:W-:-:S03]  /*f4c0*/  FADD.FTZ R33, R97, R34 ;  /* 0x0000002261217221 */ /* 0x000fc60000010000 */
[----:B------:R-:W3:Y:S01]  /*f4d0*/  MUFU.EX2 R45, R45 ;  /* 0x0000002d002d7308 */ /* 0x000ee20000000800 */
[----:B-1----:R-:W-:Y:S01]  /*f4e0*/  FADD.FTZ R26, R48, R33 ;  /* 0x00000021301a7221 */ /* 0x002fe20000010000 */
[----:B----4-:R-:W-:-:S06]  /*f4f0*/  FADD.FTZ R25, R41, R24 ;  /* 0x0000001829197221 */ /* 0x010fcc0000010000 */
[----:B------:R-:W1:Y:S01]  /*f500*/  MUFU.EX2 R80, R80 ;  /* 0x0000005000507308 */ /* 0x000e620000000800 */
[----:B------:R-:W-:Y:S01]  /*f510*/  FADD.FTZ R27, R49, R26 ;  /* 0x0000001a311b7221 */ /* 0x000fe20000010000 */
[----:B------:R-:W-:-:S06]  /*f520*/  FADD.FTZ R24, R54, R25 ;  /* 0x0000001936187221 */ /* 0x000fcc0000010000 */
[----:B------:R-:W4:Y:S01]  /*f530*/  MUFU.EX2 R65, R65 ;  /* 0x0000004100417308 */ /* 0x000f220000000800 */
[----:B--2---:R-:W-:Y:S01]  /*f540*/  FADD.FTZ R26, R52, R27 ;  /* 0x0000001b341a7221 */ /* 0x004fe20000010000 */
[----:B------:R-:W-:-:S06]  /*f550*/  F2FP.F16.F32.PACK_AB R39, R21, R51 ;  /* 0x000000331527723e */ /* 0x000fcc00000000ff */
[----:B------:R-:W2:Y:S01]  /*f560*/  MUFU.EX2 R68, R68 ;  /* 0x0000004400447308 */ /* 0x000ea20000000800 */
[----:B0-----:R-:W-:-:S07]  /*f570*/  FADD.FTZ R21, R47, R24 ;  /* 0x000000182f157221 */ /* 0x001fce0000010000 */
[----:B------:R0:W2:Y:S01]  /*f580*/  MUFU.EX2 R72, R37 ;  /* 0x0000002500487308 */ /* 0x0000a20000000800 */
[----:B---3--:R-:W-:-:S07]  /*f590*/  FADD.FTZ R26, R45, R26 ;  /* 0x0000001a2d1a7221 */ /* 0x008fce0000010000 */
[----:B------:R-:W3:Y:S01]  /*f5a0*/  MUFU.EX2 R69, R69 ;  /* 0x0000004500457308 */ /* 0x000ee20000000800 */
[----:B0-----:R-:W-:Y:S01]  /*f5b0*/  F2FP.F16.F32.PACK_AB R37, R50, R0 ;  /* 0x000000003225723e */ /* 0x001fe200000000ff */
[----:B-1----:R-:W-:Y:S01]  /*f5c0*/  FADD.FTZ R0, R80, R21 ;  /* 0x0000001550007221 */ /* 0x002fe20000010000 */
[----:B----4-:R-:W-:-:S05]  /*f5d0*/  FADD.FTZ R25, R65, R26 ;  /* 0x0000001a41197221 */ /* 0x010fca0000010000 */
[----:B------:R-:W-:Y:S01]  /*f5e0*/  MUFU.EX2 R55, R55 ;  /* 0x0000003700377308 */ /* 0x000fe20000000800 */
[----:B------:R-:W-:Y:S01]  /*f5f0*/  FADD.FTZ R21, R63, R0 ;  /* 0x000000003f157221 */ /* 0x000fe20000010000 */
[----:B------:R-:W-:-:S06]  /*f600*/  F2FP.F16.F32.PACK_AB R28, R81, R77 ;  /* 0x0000004d511c723e */ /* 0x000fcc00000000ff */
[----:B------:R-:W0:Y:S01]  /*f610*/  MUFU.EX2 R98, R98 ;  /* 0x0000006200627308 */ /* 0x000e220000000800 */
[----:B------:R-:W-:Y:S02]  /*f620*/  F2FP.F16.F32.PACK_AB R30, R96, R88 ;  /* 0x00000058601e723e */ /* 0x000fe400000000ff */
[----:B------:R-:W-:Y:S02]  /*f630*/  F2FP.F16.F32.PACK_AB R29, R67, R66 ;  /* 0x00000042431d723e */ /* 0x000fe400000000ff */
[----:B------:R-:W-:-:S03]  /*f640*/  F2FP.F16.F32.PACK_AB R31, R71, R70 ;  /* 0x00000046471f723e */ /* 0x000fc600000000ff */
[----:B------:R-:W1:Y:S01]  /*f650*/  MUFU.EX2 R44, R44 ;  /* 0x0000002c002c7308 */ /* 0x000e620000000800 */
[----:B--2---:R-:W-:Y:S01]  /*f660*/  FADD.FTZ R26, R68, R25 ;  /* 0x00000019441a7221 */ /* 0x004fe20000010000 */
[----:B------:R-:W-:-:S06]  /*f670*/  FADD.FTZ R0, R72, R21 ;  /* 0x0000001548007221 */ /* 0x000fcc0000010000 */
[----:B------:R-:W2:Y:S01]  /*f680*/  MUFU.EX2 R99, R99 ;  /* 0x0000006300637308 */ /* 0x000ea20000000800 */
[----:B------:R-:W-:Y:S01]  /*f690*/  F2FP.F16.F32.PACK_AB R32, R57, R56 ;  /* 0x000000383920723e */ /* 0x000fe200000000ff */
[----:B------:R3:W-:Y:S01]  /*f6a0*/  STSM.16.M88.4 [R18+0x28b00], R28 ;  /* 0x028b001c12007844 */ /* 0x0007e20000000200 */
[----:B------:R-:W-:Y:S02]  /*f6b0*/  F2FP.F16.F32.PACK_AB R34, R61, R60 ;  /* 0x0000003c3d22723e */ /* 0x000fe400000000ff */
[----:B------:R-:W-:-:S03]  /*f6c0*/  F2FP.F16.F32.PACK_AB R33, R58, R46 ;  /* 0x0000002e3a21723e */ /* 0x000fc600000000ff */
[----:B------:R-:W4:Y:S01]  /*f6d0*/  MUFU.EX2 R20, R20 ;  /* 0x0000001400147308 */ /* 0x000f220000000800 */
[----:B------:R-:W-:Y:S01]  /*f6e0*/  F2FP.F16.F32.PACK_AB R35, R62, R59 ;  /* 0x0000003b3e23723e */ /* 0x000fe200000000ff */
[----:B------:R-:W-:-:S06]  /*f6f0*/  FADD.FTZ R21, R43, R0 ;  /* 0x000000002b157221 */ /* 0x000fcc0000010000 */
[----:B------:R-:W4:Y:S01]  /*f700*/  MUFU.EX2 R100, R100 ;  /* 0x0000006400647308 */ /* 0x000f220000000800 */
[----:B---3--:R-:W-:-:S07]  /*f710*/  FADD.FTZ R30, R69, R26 ;  /* 0x0000001a451e7221 */ /* 0x008fce0000010000 */
[----:B------:R-:W-:Y:S01]  /*f720*/  MUFU.EX2 R40, R40 ;  /* 0x0000002800287308 */ /* 0x000fe20000000800 */
[----:B------:R-:W-:-:S07]  /*f730*/  F2FP.F16.F32.PACK_AB R36, R84, R64 ;  /* 0x000000405424723e */ /* 0x000fce00000000ff */
[----:B------:R-:W3:Y:S01]  /*f740*/  MUFU.EX2 R42, R42 ;  /* 0x0000002a002a7308 */ /* 0x000ee20000000800 */
[----:B------:R-:W-:-:S07]  /*f750*/  F2FP.F16.F32.PACK_AB R38, R97, R85 ;  /* 0x000000556126723e */ /* 0x000fce00000000ff */
[----:B------:R-:W-:Y:S01]  /*f760*/  MUFU.EX2 R101, R101 ;  /* 0x0000006500657308 */ /* 0x000fe20000000800 */
[----:B------:R1:W-:Y:S07]  /*f770*/  STSM.16.M88.4 [R18+0x2a300], R32 ;  /* 0x02a3002012007844 */ /* 0x0003ee0000000200 */
[----:B------:R-:W3:Y:S01]  /*f780*/  MUFU.EX2 R102, R102 ;  /* 0x0000006600667308 */ /* 0x000ee20000000800 */
[----:B0-----:R-:W-:Y:S01]  /*f790*/  FADD.FTZ R0, R98, R21 ;  /* 0x0000001562007221 */ /* 0x001fe20000010000 */
[----:B------:R2:W-:Y:S01]  /*f7a0*/  STSM.16.M88.4 [R18+0x2bb00], R36 ;  /* 0x02bb002412007844 */ /* 0x0005e20000000200 */
[----:B-1----:R-:W-:Y:S01]  /*f7b0*/  FADD.FTZ R33, R55, R30 ;  /* 0x0000001e37217221 */ /* 0x002fe20000010000 */
[----:B------:R-:W-:-:S03]  /*f7c0*/  F2FP.F16.F32.PACK_AB R24, R49, R48 ;  /* 0x000000303118723e */ /* 0x000fc600000000ff */
[----:B------:R-:W-:Y:S01]  /*f7d0*/  FADD.FTZ R21, R44, R33 ;  /* 0x000000212c157221 */ /* 0x000fe20000010000 */
[----:B------:R-:W-:Y:S02]  /*f7e0*/  F2FP.F16.F32.PACK_AB R26, R45, R52 ;  /* 0x000000342d1a723e */ /* 0x000fe400000000ff */
[----:B------:R-:W-:Y:S01]  /*f7f0*/  F2FP.F16.F32.PACK_AB R25, R54, R41 ;  /* 0x000000293619723e */ /* 0x000fe200000000ff */
[----:B--2---:R-:W-:Y:S01]  /*f800*/  FADD.FTZ R37, R99, R0 ;  /* 0x0000000063257221 */ /* 0x004fe20000010000 */
[----:B------:R-:W-:Y:S01]  /*f810*/  F2FP.F16.F32.PACK_AB R27, R80, R47 ;  /* 0x0000002f501b723e */ /* 0x000fe200000000ff */
[----:B----4-:R-:W-:Y:S01]  /*f820*/  FADD.FTZ R21, R20, R21 ;  /* 0x0000001514157221 */ /* 0x010fe20000010000 */
[----:B------:R-:W-:Y:S02]  /*f830*/  F2FP.F16.F32.PACK_AB R28, R68, R65 ;  /* 0x00000041441c723e */ /* 0x000fe400000000ff */
[----:B------:R-:W-:Y:S02]  /*f840*/  F2FP.F16.F32.PACK_AB R30, R55, R69 ;  /* 0x00000045371e723e */ /* 0x000fe400000000ff */
[----:B------:R-:W-:-:S02]  /*f850*/  F2FP.F16.F32.PACK_AB R29, R72, R63 ;  /* 0x0000003f481d723e */ /* 0x000fc400000000ff */
[----:B------:R-:W-:Y:S02]  /*f860*/  F2FP.F16.F32.PACK_AB R31, R98, R43 ;  /* 0x0000002b621f723e */ /* 0x000fe400000000ff */
[C---:B------:R-:W-:Y:S01]  /*f870*/  F2FP.F16.F32.PACK_AB R33, R100.reuse, R99 ;  /* 0x000000636421723e */ /* 0x040fe200000000ff */
[----:B------:R-:W-:Y:S01]  /*f880*/  FADD.FTZ R100, R100, R37 ;  /* 0x0000002564647221 */ /* 0x000fe20000010000 */
[----:B------:R-:W-:Y:S02]  /*f890*/  F2FP.F16.F32.PACK_AB R32, R20, R44 ;  /* 0x0000002c1420723e */ /* 0x000fe400000000ff */
[----:B---3--:R-:W-:Y:S02]  /*f8a0*/  F2FP.F16.F32.PACK_AB R34, R42, R40 ;  /* 0x000000282a22723e */ /* 0x008fe400000000ff */
[----:B------:R-:W-:Y:S01]  /*f8b0*/  F2FP.F16.F32.PACK_AB R35, R102, R101 ;  /* 0x000000656623723e */ /* 0x000fe200000000ff */
[----:B------:R0:W-:Y:S01]  /*f8c0*/  STSM.16.M88.4 [R18+0x2d300], R24 ;  /* 0x02d3001812007844 */ /* 0x0001e20000000200 */
[----:B------:R-:W-:Y:S01]  /*f8d0*/  FADD.FTZ R21, R40, R21 ;  /* 0x0000001528157221 */ /* 0x000fe20000010000 */
[----:B------:R-:W-:-:S02]  /*f8e0*/  FADD.FTZ R101, R101, R100 ;  /* 0x0000006465657221 */ /* 0x000fc40000010000 */
[----:B------:R-:W-:Y:S01]  /*f8f0*/  STSM.16.M88.4 [R18+0x2eb00], R28 ;  /* 0x02eb001c12007844 */ /* 0x000fe20000000200 */
[----:B------:R-:W-:-:S03]  /*f900*/  FADD.FTZ R20, R42, R21 ;  /* 0x000000152a147221 */ /* 0x000fc60000010000 */
[----:B------:R1:W-:Y:S01]  /*f910*/  STSM.16.M88.4 [R18+0x30300], R32 ;  /* 0x0303002012007844 */ /* 0x0003e20000000200 */
[----:B------:R-:W-:Y:S01]  /*f920*/  FADD.FTZ R0, R102, R101 ;  /* 0x0000006566007221 */ /* 0x000fe20000010000 */
[----:B------:R2:W-:Y:S06]  /*f930*/  MEMBAR.ALL.CTA ;  /* 0x0000000000007992 */ /* 0x0005ec0000008000 */
[----:B--2---:R-:W2:Y:S01]  /*f940*/  FENCE.VIEW.ASYNC.S ;  /* 0x00000000000073c6 */ /* 0x004ea20000000000 */
[----:B------:R-:W-:-:S03]  /*f950*/  VIADD R111, R111, 0xfffffffe ;  /* 0xfffffffe6f6f7836 */ /* 0x000fc60000000000 */
[----:B------:R3:W-:Y:S04]  /*f960*/  STL [R1+0x3c], R20 ;  /* 0x00003c1401007387 */ /* 0x0007e80000100800 */
[----:B------:R3:W-:Y:S01]  /*f970*/  STL [R1+0x44], R0 ;  /* 0x0000440001007387 */ /* 0x0007e20000100800 */
[----:B------:R-:W-:Y:S01]  /*f980*/  ISETP.GE.AND P2, PT, R111, R79, PT ;  /* 0x0000004f6f00720c */ /* 0x000fe20003f46270 */
[----:B------:R-:W-:-:S04]  /*f990*/  IMAD.MOV.U32 R71, RZ, RZ, RZ ;  /* 0x000000ffff477224 */ /* 0x000fc800078e00ff */
[--C-:B------:R-:W-:Y:S01]  /*f9a0*/  IMAD.MOV.U32 R70, RZ, RZ, R71.reuse ;  /* 0x000000ffff467224 */ /* 0x100fe200078e0047 */
[-C--:B------:R-:W-:Y:S01]  /*f9b0*/  MOV R56, R71.reuse ;  /* 0x0000004700387202 */ /* 0x080fe20000000f00 */
[--C-:B------:R-:W-:Y:S01]  /*f9c0*/  IMAD.MOV.U32 R69, RZ, RZ, R71.reuse ;  /* 0x000000ffff457224 */ /* 0x100fe200078e0047 */
[----:B0-----:R-:W-:Y:S01]  /*f9d0*/  MOV R27, R71 ;  /* 0x00000047001b7202 */ /* 0x001fe20000000f00 */
        /* <DEDUP_REMOVED lines=32> */
[--C-:B-1----:R-:W-:Y:S02]  /*fbe0*/  IMAD.MOV.U32 R35, RZ, RZ, R71.reuse ;  /* 0x000000ffff237224 */ /* 0x102fe400078e0047 */
        /* <DEDUP_REMOVED lines=10> */
[----:B--2---:R-:W-:Y:S01]  /*fc90*/  NOP ;  /* 0x0000000000007918 */ /* 0x004fe20000000000 */
[----:B---3--:R-:W-:Y:S05]  /*fca0*/  @!P2 BRA `(.L_x_9871) ;  /* 0x000000540064a947 */ /* 0x008fea0003800000 */
[----:B------:R0:W-:Y:S01]  /*fcb0*/  STL [R1+0x40], R111 ;  /* 0x0000406f01007387 */ /* 0x0001e20000100800 */
[----:B------:R-:W-:-:S03]  /*fcc0*/  IMAD.MOV.U32 R157, RZ, RZ, R14 ;  /* 0x000000ffff9d7224 */ /* 0x000fc600078e000e */
[----:B------:R0:W-:Y:S04]  /*fcd0*/  STL [R1+0x38], R74 ;  /* 0x0000384a01007387 */ /* 0x0001e80000100800 */
[----:B------:R-:W2:Y:S01]  /*fce0*/  LDL.LU R14, [R1+0x60] ;  /* 0x00006000010e7983 */ /* 0x000ea20000300800 */
        /* <DEDUP_REMOVED lines=25> */
[----:B--2---:R0:W-:Y:S06]  /*fe80*/  STL [R1], R14 ;  /* 0x0000000e01007387 */ /* 0x0041ec0000100800 */
.L_x_9881:
[----:B------:R-:W2:Y:S04]  /*fe90*/  LDL R15, [R1] ;  /* 0x00000000010f7983 */ /* 0x000ea80000100800 */
[----:B-1----:R-:W3:Y:S01]  /*fea0*/  LDL R20, [R1+0x7c] ;  /* 0x00007c0001147983 */ /* 0x002ee20000100800 */
[----:B------:R-:W-:-:S05]  /*feb0*/  VIADD R145, R0, 0x1 ;  /* 0x0000000100917836 */ /* 0x000fca0000000000 */
[----:B------:R-:W-:-:S04]  /*fec0*/  ISETP.NE.AND P3, PT, R145, 0x2, PT ;  /* 0x000000029100780c */ /* 0x000fc80003f65270 */
[----:B0-----:R-:W-:Y:S01]  /*fed0*/  SEL R14, RZ, 0x1, P3 ;  /* 0x00000001ff0e7807 */ /* 0x001fe20001800000 */
[----:B------:R-:W-:Y:S05]  /*fee0*/  YIELD ;  /* 0x0000000000007946 */ /* 0x000fea0003800000 */
[----:B------:R-:W-:Y:S02]  /*fef0*/  SEL R145, R145, RZ, P3 ;  /* 0x000000ff91917207 */ /* 0x000fe40001800000 */
[----:B--2---:R-:W-:-:S05]  /*ff00*/  LOP3.LUT R15, R15, R14, RZ, 0x3c, !PT ;  /* 0x0000000e0f0f7212 */ /* 0x004fca00078e3cff */
[----:B------:R0:W-:Y:S01]  /*ff10*/  STL [R1+0x60], R15 ;  /* 0x0000600f01007387 */ /* 0x0001e20000100800 */
[----:B---3--:R-:W-:-:S13]  /*ff20*/  ISETP.NE.AND P2, PT, R20, RZ, PT ;  /* 0x000000ff1400720c */ /* 0x008fda0003f45270 */
[----:B0-----:R-:W-:Y:S05]  /*ff30*/  @P2 BRA `(.L_x_9872) ;  /* 0x0000000000302947 */ /* 0x001fea0003800000 */
[----:B------:R-:W-:Y:S05]  /*ff40*/  @!P0 BRA `(.L_x_9873) ;  /* 0x0000000000048947 */ /* 0x000fea0003800000 */
[----:B------:R-:W-:Y:S01]  /*ff50*/  BPT.TRAP 0x1 ;  /* 0x000000040000795c */ /* 0x000fe20000300000 */
.L_x_9873:
[----:B------:R-:W-:Y:S01]  /*ff60*/  IMAD R14, R145, 0x8, R16 ;  /* 0x00000008910e7824 */ /* 0x000fe200078e0210 */
[----:B------:R-:W-:-:S04]  /*ff70*/  SHF.L.U32 R15, R15, 0x1f, RZ ;  /* 0x0000001f0f0f7819 */ /* 0x000fc800000006ff */
[----:B------:R0:W1:Y:S01]  /*ff80*/  SYNCS.PHASECHK.TRANS64.TRYWAIT P3, [R14+URZ+0x31c30], R15 ;  /* 0x031c300f0e0075a7 */ /* 0x000062000806017f */
[----:B------:R-:W-:Y:S05]  /*ff90*/  @!P0 BRA `(.L_x_9874) ;  /* 0x0000000000048947 */ /* 0x000fea0003800000 */
[----:B------:R-:W-:Y:S01]  /*ffa0*/  BPT.TRAP 0x1 ;  /* 0x000000040000795c */ /* 0x000fe20000300000 */
.L_x_9874:
[----:B------:R-:W-:Y:S04]  /*ffb0*/  BSSY B0, `(.L_x_9872) ;  /* 0x0000004000007945 */ /* 0x000fe80003800000 */
[----:B-1----:R-:W-:Y:S05]  /*ffc0*/  @P3 BRA `(.L_x_9875) ;  /* 0x0000000000083947 */ /* 0x002fea0003800000 */
[----:B------:R-:W1:Y:S02]  /*ffd0*/  SYNCS.PHASECHK.TRANS64.TRYWAIT P3, [R14+URZ+0x31c30], R15 ;  /* 0x031c300f0e0075a7 */ /* 0x000e64000806017f */
[----:B-1----:R-:W-:Y:S05]  /*ffe0*/  @!P3 BRA `(.L_x_9876) ;  /* 0x00000110005cb947 */ /* 0x002fea0003800000 */
.L_x_9875:
[----:B------:R-:W-:Y:S05]  /*fff0*/  BSYNC B0 ;  /* 0x0000000000007941 */ /* 0x000fea0003800000 */
.L_x_9872:
[----:B01----:R-:W2:Y:S01]  /*10000*/  LDL R14, [R1+0x80] ;  /* 0x00008000010e7983 */ /* 0x003ea20000100800 */
[----:B------:R-:W-:Y:S05]  /*10010*/  WARPSYNC.ALL ;  /* 0x0000000000007948 */ /* 0x000fea0003800000 */
[----:B------:R-:W0:Y:S01]  /*10020*/  S2R R20, SR_TID.X ;  /* 0x0000000000147919 */ /* 0x000e220000002100 */
[----:B------:R-:W-:Y:S01]  /*10030*/  IMAD.MOV.U32 R21, RZ, RZ, -0x7fffffe0 ;  /* 0x80000020ff157424 */ /* 0x000fe200078e00ff */
[----:B------:R-:W-:Y:S01]  /*10040*/  R2UR UR52, R2 ;  /* 0x00000000023472ca */ /* 0x000fe200000e0000 */
[----:B------:R-:W-:Y:S01]  /*10050*/  IMAD.MOV.U32 R73, RZ, RZ, -0x7fffffe0 ;  /* 0x80000020ff497424 */ /* 0x000fe200078e00ff */
[----:B------:R-:W-:Y:S01]  /*10060*/  R2UR UR53, R3 ;  /* 0x00000000033572ca */ /* 0x000fe200000e0000 */
[----:B------:R-:W-:Y:S01]  /*10070*/  IMAD.MOV.U32 R151, RZ, RZ, -0x7fffffe0 ;  /* 0x80000020ff977424 */ /* 0x000fe200078e00ff */
[C---:B------:R-:W-:Y:S01]  /*10080*/  R2UR UR7, R21.reuse ;  /* 0x00000000150772ca */ /* 0x040fe200000e0000 */
[----:B------:R-:W-:Y:S01]  /*10090*/  IMAD.MOV.U32 R15, RZ, RZ, -0x7fffffe0 ;  /* 0x80000020ff0f7424 */ /* 0x000fe200078e00ff */
[----:B------:R-:W-:Y:S01]  /*100a0*/  R2UR UR11, R21 ;  /* 0x00000000150b72ca */ /* 0x000fe200000e0000 */
[----:B------:R-:W-:Y:S01]  /*100b0*/  IMAD.MOV.U32 R83, RZ, RZ, -0x7fffffe0 ;  /* 0x80000020ff537424 */ /* 0x000fe200078e00ff */
[----:B------:R-:W-:Y:S01]  /*100c0*/  R2UR UR55, R73 ;  /* 0x00000000493772ca */ /* 0x000fe200000e0000 */
[----:B------:R1:W-:Y:S01]  /*100d0*/  STL [R1+0x11c], R28 ;  /* 0x00011c1c01007387 */ /* 0x0003e20000100800 */
[----:B------:R-:W-:Y:S01]  /*100e0*/  R2UR UR5, R21 ;  /* 0x00000000150572ca */ /* 0x000fe200000e0000 */
[----:B------:R-:W-:Y:S01]  /*100f0*/  IMAD.MOV.U32 R153, RZ, RZ, -0x7fffffe0 ;  /* 0x80000020ff997424 */ /* 0x000fe200078e00ff */
[C---:B------:R-:W-:Y:S01]  /*10100*/  R2UR UR59, R15.reuse ;  /* 0x000000000f3b72ca */ /* 0x040fe200000e0000 */
[----:B------:R-:W-:Y:S01]  /*10110*/  STL [R1+0x118], R27 ;  /* 0x0001181b01007387 */ /* 0x000fe20000100800 */
[----:B------:R-:W-:-:S02]  /*10120*/  R2UR UR9, R15 ;  /* 0x000000000f0972ca */ /* 0x000fc400000e0000 */
[----:B------:R-:W-:Y:S01]  /*10130*/  R2UR UR56, R2 ;  /* 0x00000000023872ca */ /* 0x000fe200000e0000 */
[----:B------:R-:W-:Y:S01]  /*10140*/  STL [R1+0x114], R26 ;  /* 0x0001141a01007387 */ /* 0x000fe20000100800 */
[----:B------:R-:W-:Y:S01]  /*10150*/  MOV R75, UR7 ;  /* 0x00000007004b7c02 */ /* 0x000fe20008000f00 */
[----:B------:R-:W-:Y:S01]  /*10160*/  UMOV UR7, UR11 ;  /* 0x0000000b00077c82 */ /* 0x000fe20008000000 */
[----:B------:R-:W-:Y:S01]  /*10170*/  R2UR UR57, R3 ;  /* 0x00000000033972ca */ /* 0x000fe200000e0000 */
[----:B------:R-:W-:Y:S01]  /*10180*/  STL [R1+0x110], R25 ;  /* 0x0001101901007387 */ /* 0x000fe20000100800 */
[----:B------:R-:W-:Y:S01]  /*10190*/  MOV R78, UR55 ;  /* 0x00000037004e7c02 */ /* 0x000fe20008000f00 */
[----:B------:R-:W-:Y:S01]  /*101a0*/  UMOV UR55, UR5 ;  /* 0x0000000500377c82 */ /* 0x000fe20008000000 */
[----:B------:R-:W-:Y:S01]  /*101b0*/  MOV R21, UR7 ;  /* 0x0000000700157c02 */ /* 0x000fe20008000f00 */
[----:B------:R-:W-:Y:S01]  /*101c0*/  STL [R1+0x10c], R24 ;  /* 0x00010c1801007387 */ /* 0x000fe20000100800 */
[----:B------:R-:W-:-:S02]  /*101d0*/  R2UR UR7, R151 ;  /* 0x00000000970772ca */ /* 0x000fc400000e0000 */
[----:B------:R-:W-:Y:S01]  /*101e0*/  R2UR UR5, R3 ;  /* 0x00000000030572ca */ /* 0x000fe200000e0000 */
[----:B------:R-:W-:Y:S01]  /*101f0*/  STL [R1+0x108], R23 ;  /* 0x0001081701007387 */ /* 0x000fe20000100800 */
[----:B0-----:R-:W-:Y:S02]  /*10200*/  SHF.R.U32.HI R20, RZ, 0x7, R20 ;  /* 0x00000007ff147819 */ /* 0x001fe40000011614 */
[----:B------:R-:W-:Y:S01]  /*10210*/  MOV R76, UR59 ;  /* 0x0000003b004c7c02 */ /* 0x000fe20008000f00 */
[----:B------:R-:W-:Y:S01]  /*10220*/  UMOV UR59, UR9 ;  /* 0x00000009003b7c82 */ /* 0x000fe20008000000 */
[----:B------:R-:W-:Y:S01]  /*10230*/  R2UR UR9, R73 ;  /* 0x00000000490972ca */ /* 0x000fe200000e0000 */
[----:B------:R-:W-:Y:S01]  /*10240*/  VIADD R74, R20, 0x8 ;  /* 0x00000008144a7836 */ /* 0x000fe20000000000 */
[C---:B------:R-:W-:Y:S01]  /*10250*/  R2UR UR11, R15.reuse ;  /* 0x000000000f0b72ca */ /* 0x040fe200000e0000 */
[----:B------:R-:W-:Y:S01]  /*10260*/  STL [R1+0x104], R22 ;  /* 0x0001041601007387 */ /* 0x000fe20000100800 */
[----:B------:R-:W-:-:S02]  /*10270*/  R2UR UR23, R15 ;  /* 0x000000000f1772ca */ /* 0x000fc400000e0000 */
[C---:B------:R-:W-:Y:S01]  /*10280*/  R2UR UR35, R15.reuse ;  /* 0x000000000f2372ca */ /* 0x040fe200000e0000 */
[----:B------:R0:W-:Y:S01]  /*10290*/  BAR.SYNC.DEFER_BLOCKING R74, 0x100 ;  /* 0x0004004a0000751d */ /* 0x0001e20000010000 */
[C---:B------:R-:W-:Y:S02]  /*102a0*/  R2UR UR47, R15.reuse ;  /* 0x000000000f2f72ca */ /* 0x040fe400000e0000 */
[C---:B------:R-:W-:Y:S02]  /*102b0*/  R2UR UR33, R15.reuse ;  /* 0x000000000f2172ca */ /* 0x040fe400000e0000 */
[C---:B------:R-:W-:Y:S01]  /*102c0*/  R2UR UR29, R15.reuse ;  /* 0x000000000f1d72ca */ /* 0x040fe200000e0000 */
[----:B------:R-:W-:Y:S01]  /*102d0*/  IMAD.U32 R155, RZ, RZ, UR9 ;  /* 0x00000009ff9b7e24 */ /* 0x000fe2000f8e00ff */
[----:B------:R-:W-:Y:S01]  /*102e0*/  R2UR UR9, R15 ;  /* 0x000000000f0972ca */ /* 0x000fe200000e0000 */
[----:B------:R-:W-:Y:S01]  /*102f0*/  STL [R1+0x100], R19 ;  /* 0x0001001301007387 */ /* 0x000fe20000100800 */
[----:B------:R-:W-:-:S02]  /*10300*/  R2UR UR15, R83 ;  /* 0x00000000530f72ca */ /* 0x000fc400000e0000 */
[C---:B------:R-:W-:Y:S01]  /*10310*/  R2UR UR31, R83.reuse ;  /* 0x00000000531f72ca */ /* 0x040fe200000e0000 */
[----:B------:R-:W-:Y:S01]  /*10320*/  STL [R1+0xfc], R18 ;  /* 0x0000fc1201007387 */ /* 0x000fe20000100800 */
[C---:B------:R-:W-:Y:S02]  /*10330*/  R2UR UR39, R83.reuse ;  /* 0x00000000532772ca */ /* 0x040fe400000e0000 */
[C---:B------:R-:W-:Y:S01]  /*10340*/  R2UR UR51, R83.reuse ;  /* 0x00000000533372ca */ /* 0x040fe200000e0000 */
[----:B------:R-:W-:Y:S01]  /*10350*/  STL [R1+0xf8], R17 ;  /* 0x0000f81101007387 */ /* 0x000fe20000100800 */
[----:B------:R-:W-:Y:S02]  /*10360*/  R2UR UR25, R83 ;  /* 0x00000000531972ca */ /* 0x000fe400000e0000 */
[C---:B------:R-:W-:Y:S01]  /*10370*/  R2UR UR19, R73.reuse ;  /* 0x00000000491372ca */ /* 0x040fe200000e0000 */
[----:B------:R-:W-:Y:S01]  /*10380*/  IMAD.U32 R15, RZ, RZ, UR9 ;  /* 0x00000009ff0f7e24 */ /* 0x000fe2000f8e00ff */
[C---:B------:R-:W-:Y:S01]  /*10390*/  R2UR UR27, R73.reuse ;  /* 0x00000000491b72ca */ /* 0x040fe200000e0000 */
[----:B------:R-:W-:Y:S01]  /*103a0*/  STL [R1+0xf4], R16 ;  /* 0x0000f41001007387 */ /* 0x000fe20000100800 */
[C---:B------:R-:W-:Y:S01]  /*103b0*/  R2UR UR43, R73.reuse ;  /* 0x00000000492b72ca */ /* 0x040fe200000e0000 */
[----:B------:R-:W-:Y:S01]  /*103c0*/  WARPGROUP.ARRIVE ;  /* 0x00000000000079c5 */ /* 0x000fe20000000000 */
[C---:B------:R-:W-:Y:S01]  /*103d0*/  R2UR UR21, R73.reuse ;  /* 0x00000000491572ca */ /* 0x040fe200000e0000 */
[----:B------:R3:W-:Y:S01]  /*103e0*/  STL [R1+0xf0], R0 ;  /* 0x0000f00001007387 */ /* 0x0007e20000100800 */
[----:B------:R-:W-:Y:S01]  /*103f0*/  R2UR UR17, R73 ;  /* 0x00000000491172ca */ /* 0x000fe200000e0000 */
[----:B------:R-:W-:Y:S01]  /*10400*/  IMAD.MOV.U32 R73, RZ, RZ, -0x7fffffe0 ;  /* 0x80000020ff497424 */ /* 0x000fe200078e00ff */
[----:B-1----:R-:W-:-:S02]  /*10410*/  MOV R28, UR60 ;  /* 0x0000003c001c7c02 */ /* 0x002fc40008000f00 */
[C---:B------:R-:W-:Y:S02]  /*10420*/  R2UR UR40, R8.reuse ;  /* 0x00000000082872ca */ /* 0x040fe400000e0000 */
[----:B------:R-:W-:Y:S01]  /*10430*/  R2UR UR13, R73 ;  /* 0x00000000490d72ca */ /* 0x000fe200000e0000 */
[----:B------:R-:W-:Y:S01]  /*10440*/  IMAD.MOV.U32 R73, RZ, RZ, -0x7fffffe0 ;  /* 0x80000020ff497424 */ /* 0x000fe200078e00ff */
[----:B------:R-:W-:Y:S02]  /*10450*/  R2UR UR41, R9 ;  /* 0x00000000092972ca */ /* 0x000fe400000e0000 */
[----:B---3--:R-:W-:Y:S02]  /*10460*/  MOV R0, UR61 ;  /* 0x0000003d00007c02 */ /* 0x008fe40008000f00 */
[----:B------:R-:W-:Y:S01]  /*10470*/  R2UR UR61, R73 ;  /* 0x00000000493d72ca */ /* 0x000fe200000e0000 */
[----:B------:R-:W-:Y:S01]  /*10480*/  IMAD.MOV.U32 R73, RZ, RZ, -0x7fffffe0 ;  /* 0x80000020ff497424 */ /* 0x000fe200078e00ff */
[----:B------:R-:W-:-:S02]  /*10490*/  R2UR UR44, R8 ;  /* 0x00000000082c72ca */ /* 0x000fc400000e0000 */
[C---:B------:R-:W-:Y:S02]  /*104a0*/  R2UR UR45, R9.reuse ;  /* 0x00000000092d72ca */ /* 0x040fe400000e0000 */
[----:B------:R-:W-:Y:S02]  /*104b0*/  R2UR UR48, R8 ;  /* 0x00000000083072ca */ /* 0x000fe400000e0000 */
[----:B------:R-:W-:Y:S01]  /*104c0*/  R2UR UR49, R9 ;  /* 0x00000000093172ca */ /* 0x000fe200000e0000 */
[----:B--2---:R-:W-:-:S04]  /*104d0*/  IMAD R150, R145, 0x6c0, R14 ;  /* 0x000006c091967824 */ /* 0x004fc800078e020e */
[C---:B------:R-:W-:Y:S02]  /*104e0*/  VIADD R20, R150.reuse, 0x40 ;  /* 0x0000004096147836 */ /* 0x040fe40000000000 */
[C---:B------:R-:W-:Y:S02]  /*104f0*/  VIADD R72, R150.reuse, 0x100 ;  /* 0x0000010096487836 */ /* 0x040fe40000000000 */
[----:B------:R-:W-:Y:S01]  /*10500*/  VIADD R14, R150, 0x80 ;  /* 0x00000080960e7836 */ /* 0x000fe20000000000 */
[----:B------:R-:W-:Y:S01]  /*10510*/  R2UR UR4, R20 ;  /* 0x00000000140472ca */ /* 0x000fe200000e0000 */
        /* <DEDUP_REMOVED lines=25> */
[----:B0-----:R-:W-:Y:S01]  /*106b0*/  MOV R74, UR6 ;  /* 0x00000006004a7c02 */ /* 0x001fe20008000f00 */
[----:B------:R-:W-:Y:S01]  /*106c0*/  UMOV UR6, UR10 ;  /* 0x0000000a00067c82 */ /* 0x000fe20008000000 */
[----:B------:R-:W-:Y:S01]  /*106d0*/  R2UR UR10, R14 ;  /* 0x000000000e0a72ca */ /* 0x000fe200000e0000 */
[C---:B------:R-:W-:Y:S01]  /*106e0*/  VIADD R14, R150.reuse, 0x42 ;  /* 0x00000042960e7836 */ /* 0x040fe20000000000 */
[----:B------:R-:W-:Y:S01]  /*106f0*/  MOV R80, UR6 ;  /* 0x0000000600507c02 */ /* 0x000fe20008000f00 */
[C---:B------:R-:W-:Y:S01]  /*10700*/  VIADD R152, R150.reuse, 0x402 ;  /* 0x0000040296987836 */ /* 0x040fe20000000000 */
[----:B------:R-:W-:-:S02]  /*10710*/  R2UR UR6, R150 ;  /* 0x00000000960672ca */ /* 0x000fc400000e0000 */
[----:B------:R-:W-:Y:S01]  /*10720*/  R2UR UR22, R14 ;  /* 0x000000000e1672ca */ /* 0x000fe200000e0000 */
[----:B------:R-:W-:Y:S01]  /*10730*/  VIADD R14, R150, 0x102 ;  /* 0x00000102960e7836 */ /* 0x000fe20000000000 */
[----:B------:R-:W-:Y:S01]  /*10740*/  R2UR UR20, R72 ;  /* 0x00000000481472ca */ /* 0x000fe200000e0000 */
[----:B------:R-:W-:Y:S01]  /*10750*/  VIADD R72, R150, 0x340 ;  /* 0x0000034096487836 */ /* 0x000fe20000000000 */
[----:B------:R-:W-:Y:S01]  /*10760*/  R2UR UR30, R82 ;  /* 0x00000000521e72ca */ /* 0x000fe200000e0000 */
[----:B------:R-:W-:Y:S01]  /*10770*/  VIADD R82, R150, 0x142 ;  /* 0x0000014296527836 */ /* 0x000fe20000000000 */
[----:B------:R-:W-:Y:S02]  /*10780*/  R2UR UR34, R14 ;  /* 0x000000000e2272ca */ /* 0x000fe400000e0000 */
[----:B------:R-:W-:Y:S02]  /*10790*/  IADD3 R14, R150, 0x1c2, RZ ;  /* 0x000001c2960e7810 */ /* 0x000fe40007ffe0ff */
[----:B------:R-:W-:Y:S01]  /*107a0*/  R2UR UR8, R72 ;  /* 0x00000000480872ca */ /* 0x000fe200000e0000 */
[----:B------:R-:W-:Y:S01]  /*107b0*/  HGMMA.64x16x16.F32 R136, gdesc[UR4], RZ, !UPT, gsb0 ;  /* 0x00200000048879f0 */ /* 0x000fe2000c0008ff */
[----:B------:R-:W-:Y:S01]  /*107c0*/  R2UR UR7, R21 ;  /* 0x00000000150772ca */ /* 0x000fe200000e0000 */
[----:B------:R-:W-:Y:S01]  /*107d0*/  IMAD.MOV.U32 R21, RZ, RZ, -0x7fffffe0 ;  /* 0x80000020ff157424 */ /* 0x000fe200078e00ff */
[----:B------:R-:W-:Y:S01]  /*107e0*/  R2UR UR6, R80 ;  /* 0x00000000500672ca */ /* 0x000fe200000e0000 */
[----:B------:R-:W-:Y:S01]  /*107f0*/  VIADD R72, R150, 0x3c0 ;  /* 0x000003c096487836 */ /* 0x000fe20000000000 */
[----:B------:R-:W-:-:S02]  /*10800*/  R2UR UR4, R2 ;  /* 0x00000000020472ca */ /* 0x000fc400000e0000 */
[----:B------:R-:W-:Y:S02]  /*10810*/  R2UR UR5, R3 ;  /* 0x00000000030572ca */ /* 0x000fe400000e0000 */
[----:B------:R-:W-:Y:S01]  /*10820*/  R2UR UR46, R14 ;  /* 0x000000000e2e72ca */ /* 0x000fe200000e0000 */
[----:B------:R-:W-:Y:S01]  /*10830*/  VIADD R14, R150, 0x240 ;  /* 0x00000240960e7836 */ /* 0x000fe20000000000 */
[----:B------:R-:W-:Y:S01]  /*10840*/  R2UR UR9, R21 ;  /* 0x00000000150972ca */ /* 0x000fe200000e0000 */
[----:B------:R-:W-:Y:S01]  /*10850*/  IMAD.U32 R154, RZ, RZ, UR8 ;  /* 0x00000008ff9a7e24 */ /* 0x000fe2000f8e00ff */
[----:B------:R-:W-:Y:S01]  /*10860*/  R2UR UR38, R82 ;  /* 0x00000000522672ca */ /* 0x000fe200000e0000 */
[----:B------:R-:W-:Y:S01]  /*10870*/  VIADD R82, R150, 0x202 ;  /* 0x0000020296527836 */ /* 0x000fe20000000000 */
[----:B------:R-:W-:Y:S01]  /*10880*/  R2UR UR32, R14 ;  /* 0x000000000e2072ca */ /* 0x000fe200000e0000 */
[----:B------:R-:W-:Y:S01]  /*10890*/  VIADD R14, R150, 0x300 ;  /* 0x00000300960e7836 */ /* 0x000fe20000000000 */
[----:B------:R-:W-:Y:S01]  /*108a0*/  R2UR UR16, R72 ;  /* 0x00000000481072ca */ /* 0x000fe200000e0000 */
[----:B------:R-:W-:Y:S01]  /*108b0*/  IMAD.MOV.U32 R21, RZ, RZ, -0x7fffffe0 ;  /* 0x80000020ff157424 */ /* 0x000fe200078e00ff */
[----:B------:R-:W-:Y:S01]  /*108c0*/  R2UR UR50, R82 ;  /* 0x00000000523272ca */ /* 0x000fe200000e0000 */
[----:B------:R-:W-:Y:S01]  /*108d0*/  VIADD R82, R150, 0x280 ;  /* 0x0000028096527836 */ /* 0x000fe20000000000 */
[----:B------:R-:W-:Y:S01]  /*108e0*/  R2UR UR28, R14 ;  /* 0x000000000e1c72ca */ /* 0x000fe200000e0000 */
[C---:B------:R-:W-:Y:S01]  /*108f0*/  VIADD R14, R150.reuse, 0x380 ;  /* 0x00000380960e7836 */ /* 0x040fe20000000000 */
[----:B------:R-:W-:Y:S01]  /*10900*/  R2UR UR37, R21 ;  /* 0x00000000152572ca */ /* 0x000fe200000e0000 */
[----:B------:R-:W-:Y:S01]  /*10910*/  VIADD R72, R150, 0x440 ;  /* 0x0000044096487836 */ /* 0x000fe20000000000 */
[----:B------:R-:W-:Y:S01]  /*10920*/  R2UR UR24, R82 ;  /* 0x00000000521872ca */ /* 0x000fe200000e0000 */
[----:B------:R-:W-:Y:S01]  /*10930*/  IMAD.MOV.U32 R21, RZ, RZ, -0x7fffffe0 ;  /* 0x80000020ff157424 */ /* 0x000fe200078e00ff */
[----:B------:R-:W-:-:S02]  /*10940*/  R2UR UR8, R14 ;  /* 0x000000000e0872ca */ /* 0x000fc400000e0000 */
[----:B------:R-:W-:Y:S01]  /*10950*/  R2UR UR12, R72 ;  /* 0x00000000480c72ca */ /* 0x000fe200000e0000 */
[----:B------:R-:W-:-:S05]  /*10960*/  VIADD R72, R150, 0x2c2 ;  /* 0x000002c296487836 */ /* 0x000fca0000000000 */
[----:B------:R-:W-:Y:S01]  /*10970*/  R2UR UR60, R72 ;  /* 0x00000000483c72ca */ /* 0x000fe200000e0000 */
[----:B------:R-:W-:Y:S01]  /*10980*/  IMAD.U32 R147, RZ, RZ, UR37 ;  /* 0x00000025ff937e24 */ /* 0x000fe2000f8e00ff */
[----:B------:R-:W-:Y:S01]  /*10990*/  R2UR UR37, R21 ;  /* 0x00000000152572ca */ /* 0x000fe200000e0000 */
[----:B------:R-:W-:Y:S01]  /*109a0*/  VIADD R72, R150, 0x342 ;  /* 0x0000034296487836 */ /* 0x000fe20000000000 */
[----:B------:R-:W-:Y:S01]  /*109b0*/  MOV R21, 0x80000020 ;  /* 0x8000002000157802 */ /* 0x000fe20000000f00 */
[----:B------:R-:W-:Y:S01]  /*109c0*/  IMAD.U32 R14, RZ, RZ, UR8 ;  /* 0x00000008ff0e7e24 */ /* 0x000fe2000f8e00ff */
[----:B------:R-:W-:Y:S01]  /*109d0*/  R2UR UR8, R20 ;  /* 0x00000000140872ca */ /* 0x000fe200000e0000 */
[----:B------:R-:W-:-:S05]  /*109e0*/  VIADD R20, R150, 0x242 ;  /* 0x0000024296147836 */ /* 0x000fca0000000000 */
[----:B------:R-:W-:Y:S01]  /*109f0*/  R2UR UR36, R20 ;  /* 0x00000000142472ca */ /* 0x000fe200000e0000 */
[----:B------:R-:W-:Y:S02]  /*10a00*/  VIADD R20, R150, 0x282 ;  /* 0x0000028296147836 */ /* 0x000fe40000000000 */
[----:B------:R-:W-:Y:S01]  /*10a10*/  IMAD.U32 R149, RZ, RZ, UR37 ;  /* 0x00000025ff957e24 */ /* 0x000fe2000f8e00ff */
[----:B------:R-:W-:Y:S01]  /*10a20*/  R2UR UR37, R9 ;  /* 0x00000000092572ca */ /* 0x000fe200000e0000 */
[----:B------:R-:W-:Y:S02]  /*10a30*/  WARPGROUP.DEPBAR.LE gsb0, 0x0 ;  /* 0x00008000000079c5 */ /* 0x000fe40000010000 */
[----:B------:R-:W-:-:S06]  /*10a40*/  WARPGROUP.ARRIVE ;  /* 0x00000000000079c5 */ /* 0x000fcc0000000000 */
[----:B------:R-:W-:Y:S01]  /*10a50*/  HGMMA.64x16x16.F32 R128, gdesc[UR52], RZ, !UPT, gsb0 ;  /* 0x00200000348079f0 */ /* 0x000fe2000c0008ff */
[----:B------:R-:W-:Y:S01]  /*10a60*/  R2UR UR55, R78 ;  /* 0x000000004e3772ca */ /* 0x000fe200000e0000 */
[----:B------:R-:W-:Y:S01]  /*10a70*/  IMAD.U32 R146, RZ, RZ, UR36 ;  /* 0x00000024ff927e24 */ /* 0x000fe2000f8e00ff */
[----:B------:R-:W-:Y:S02]  /*10a80*/  R2UR UR54, R79 ;  /* 0x000000004f3672ca */ /* 0x000fe400000e0000 */
[----:B------:R-:W-:Y:S02]  /*10a90*/  R2UR UR52, R2 ;  /* 0x00000000023472ca */ /* 0x000fe400000e0000 */
[----:B------:R-:W-:Y:S02]  /*10aa0*/  R2UR UR53, R3 ;  /* 0x00000000033572ca */ /* 0x000fe400000e0000 */
[----:B------:R-:W-:Y:S01]  /*10ab0*/  R2UR UR36, R20 ;  /* 0x00000000142472ca */ /* 0x000fe200000e0000 */
[----:B------:R-:W-:-:S12]  /*10ac0*/  VIADD R20, R150, 0x302 ;  /* 0x0000030296147836 */ /* 0x000fd80000000000 */
[----:B------:R-:W-:Y:S01]  /*10ad0*/  IMAD.U32 R148, RZ, RZ, UR36 ;  /* 0x00000024ff947e24 */ /* 0x000fe2000f8e00ff */
[----:B------:R-:W-:Y:S01]  /*10ae0*/  R2UR UR36, R8 ;  /* 0x00000000082472ca */ /* 0x000fe200000e0000 */
[----:B------:R-:W-:Y:S02]  /*10af0*/  WARPGROUP.DEPBAR.LE gsb0, 0x0 ;  /* 0x00008000000079c5 */ /* 0x000fe40000010000 */
[----:B------:R-:W-:-:S06]  /*10b00*/  WARPGROUP.ARRIVE ;  /* 0x00000000000079c5 */ /* 0x000fcc0000000000 */
[----:B------:R-:W-:Y:S01]  /*10b10*/  HGMMA.64x16x16.F32 R120, gdesc[UR56], RZ, !UPT, gsb0 ;  /* 0x00200000387879f0 */ /* 0x000fe2000c0008ff */
[----:B------:R-:W-:Y:S02]  /*10b20*/  R2UR UR59, R76 ;  /* 0x000000004c3b72ca */ /* 0x000fe400000e0000 */
[----:B------:R-:W-:Y:S02]  /*10b30*/  R2UR UR58, R77 ;  /* 0x000000004d3a72ca */ /* 0x000fe400000e0000 */
[----:B------:R-:W-:Y:S02]  /*10b40*/  R2UR UR56, R2 ;  /* 0x00000000023872ca */ /* 0x000fe400000e0000 */
[----:B------:R-:W-:Y:S01]  /*10b50*/  R2UR UR57, R3 ;  /* 0x00000000033972ca */ /* 0x000fe200000e0000 */
[----:B------:R-:W-:Y:S02]  /*10b60*/  WARPGROUP.DEPBAR.LE gsb0, 0x0 ;  /* 0x00008000000079c5 */ /* 0x000fe40000010000 */
[----:B------:R-:W-:-:S06]  /*10b70*/  WARPGROUP.ARRIVE ;  /* 0x00000000000079c5 */ /* 0x000fcc0000000000 */
[----:B------:R-:W-:Y:S01]  /*10b80*/  HGMMA.64x16x16.F32 R112, gdesc[UR4], RZ, !UPT, gsb0 ;  /* 0x00200000047079f0 */ /* 0x000fe2000c0008ff */
[----:B------:R-:W-:Y:S01]  /*10b90*/  R2UR UR7, R75 ;  /* 0x000000004b0772ca */ /* 0x000fe200000e0000 */
[----:B------:R-:W-:Y:S01]  /*10ba0*/  IMAD.MOV.U32 R75, RZ, RZ, -0x7fffffe0 ;  /* 0x80000020ff4b7424 */ /* 0x000fe200078e00ff */
[----:B------:R-:W-:Y:S01]  /*10bb0*/  R2UR UR6, R74 ;  /* 0x000000004a0672ca */ /* 0x000fe200000e0000 */
[----:B------:R-:W-:Y:S01]  /*10bc0*/  VIADD R74, R150, 0x382 ;  /* 0x00000382964a7836 */ /* 0x000fe20000000000 */
[----:B------:R-:W-:Y:S02]  /*10bd0*/  R2UR UR4, R2 ;  /* 0x00000000020472ca */ /* 0x000fe400000e0000 */
[----:B------:R-:W-:Y:S01]  /*10be0*/  R2UR UR5, R3 ;  /* 0x00000000030572ca */ /* 0x000fe200000e0000 */
[----:B------:R-:W-:Y:S02]  /*10bf0*/  WARPGROUP.DEPBAR.LE gsb0, 0x0 ;  /* 0x00008000000079c5 */ /* 0x000fe40000010000 */
[----:B------:R-:W-:-:S06]  /*10c00*/  WARPGROUP.ARRIVE ;  /* 0x00000000000079c5 */ /* 0x000fcc0000000000 */
[----:B------:R-:W-:Y:S01]  /*10c10*/  HGMMA.64x16x16.F32 R104, gdesc[UR52], RZ, !UPT, gsb0 ;  /* 0x00200000346879f0 */ /* 0x000fe2000c0008ff */
[----:B------:R-:W-:Y:S01]  /*10c20*/  UMOV UR54, UR12 ;  /* 0x0000000c00367c82 */ /* 0x000fe20008000000 */
[----:B------:R-:W-:Y:S01]  /*10c30*/  UMOV UR55, UR13 ;  /* 0x0000000d00377c82 */ /* 0x000fe20008000000 */
[----:B------:R-:W-:Y:S01]  /*10c40*/  R2UR UR12, R20 ;  /* 0x00000000140c72ca */ /* 0x000fe200000e0000 */
[----:B------:R-:W-:Y:S01]  /*10c50*/  UMOV UR52, UR16 ;  /* 0x0000001000347c82 */ /* 0x000fe20008000000 */
[----:B------:R-:W-:Y:S01]  /*10c60*/  R2UR UR13, R21 ;  /* 0x00000000150d72ca */ /* 0x000fe200000e0000 */
[----:B------:R-:W-:Y:S01]  /*10c70*/  UMOV UR53, UR17 ;  /* 0x0000001100357c82 */ /* 0x000fe20008000000 */
[C---:B------:R-:W-:Y:S02]  /*10c80*/  R2UR UR16, R8.reuse ;  /* 0x00000000081072ca */ /* 0x040fe400000e0000 */
[----:B------:R-:W-:Y:S02]  /*10c90*/  R2UR UR17, R9 ;  /* 0x00000000091172ca */ /* 0x000fe400000e0000 */
[----:B------:R-:W-:Y:S01]  /*10ca0*/  MOV R27, UR55 ;  /* 0x00000037001b7c02 */ /* 0x000fe20008000f00 */
[----:B------:R-:W-:Y:S01]  /*10cb0*/  UMOV UR55, UR25 ;  /* 0x0000001900377c82 */ /* 0x000fe20008000000 */
[----:B------:R-:W-:Y:S01]  /*10cc0*/  MOV R26, UR54 ;  /* 0x00000036001a7c02 */ /* 0x000fe20008000f00 */
[----:B------:R-:W-:Y:S01]  /*10cd0*/  UMOV UR54, UR24 ;  /* 0x0000001800367c82 */ /* 0x000fe20008000000 */
[----:B------:R-:W-:Y:S01]  /*10ce0*/  R2UR UR24, R8 ;  /* 0x00000000081872ca */ /* 0x000fe200000e0000 */
[----:B------:R-:W-:Y:S01]  /*10cf0*/  IMAD.U32 R20, RZ, RZ, UR12 ;  /* 0x0000000cff147e24 */ /* 0x000fe2000f8e00ff */
[----:B------:R-:W-:Y:S01]  /*10d00*/  R2UR UR12, R2 ;  /* 0x00000000020c72ca */ /* 0x000fe200000e0000 */
[----:B------:R-:W-:Y:S01]  /*10d10*/  IMAD.U32 R21, RZ, RZ, UR13 ;  /* 0x0000000dff157e24 */ /* 0x000fe2000f8e00ff */
[----:B------:R-:W-:-:S02]  /*10d20*/  R2UR UR13, R3 ;  /* 0x00000000030d72ca */ /* 0x000fc400000e0000 */
[----:B------:R-:W-:Y:S01]  /*10d30*/  R2UR UR25, R9 ;  /* 0x00000000091972ca */ /* 0x000fe200000e0000 */
[----:B------:R-:W-:Y:S02]  /*10d40*/  WARPGROUP.DEPBAR.LE gsb0, 0x0 ;  /* 0x00008000000079c5 */ /* 0x000fe40000010000 */
[----:B------:R-:W-:-:S06]  /*10d50*/  WARPGROUP.ARRIVE ;  /* 0x00000000000079c5 */ /* 0x000fcc0000000000 */
[----:B------:R-:W-:Y:S01]  /*10d60*/  HGMMA.64x16x16.F32 R96, gdesc[UR56], RZ, !UPT, gsb0 ;  /* 0x00200000386079f0 */ /* 0x000fe2000c0008ff */
[----:B------:R-:W-:Y:S01]  /*10d70*/  UMOV UR58, UR8 ;  /* 0x00000008003a7c82 */ /* 0x000fe20008000000 */
[----:B------:R-:W-:Y:S01]  /*10d80*/  UMOV UR59, UR9 ;  /* 0x00000009003b7c82 */ /* 0x000fe20008000000 */
[----:B------:R-:W-:Y:S02]  /*10d90*/  R2UR UR8, R2 ;  /* 0x00000000020872ca */ /* 0x000fe400000e0000 */
[----:B------:R-:W-:Y:S02]  /*10da0*/  R2UR UR9, R3 ;  /* 0x00000000030972ca */ /* 0x000fe400000e0000 */
[----:B------:R-:W-:Y:S01]  /*10db0*/  R2UR UR56, R72 ;  /* 0x00000000483872ca */ /* 0x000fe200000e0000 */
[----:B------:R-:W-:Y:S01]  /*10dc0*/  VIADD R72, R150, 0x3c2 ;  /* 0x000003c296487836 */ /* 0x000fe20000000000 */
[----:B------:R-:W-:Y:S01]  /*10dd0*/  R2UR UR57, R73 ;  /* 0x00000000493972ca */ /* 0x000fe200000e0000 */
[----:B------:R-:W-:Y:S01]  /*10de0*/  IMAD.MOV.U32 R73, RZ, RZ, -0x7fffffe0 ;  /* 0x80000020ff497424 */ /* 0x000fe200078e00ff */
[----:B------:R-:W-:-:S02]  /*10df0*/  WARPGROUP.DEPBAR.LE gsb0, 0x0 ;  /* 0x00008000000079c5 */ /* 0x000fc40000010000 */
[----:B------:R-:W-:-:S06]  /*10e00*/  WARPGROUP.ARRIVE ;  /* 0x00000000000079c5 */ /* 0x000fcc0000000000 */
[----:B------:R-:W-:Y:S01]  /*10e10*/  HGMMA.64x16x16.F32 R88, gdesc[UR4], RZ, !UPT, gsb0 ;  /* 0x00200000045879f0 */ /* 0x000fe2000c0008ff */
[----:B------:R-:W-:Y:S01]  /*10e20*/  R2UR UR6, R74 ;  /* 0x000000004a0672ca */ /* 0x000fe200000e0000 */
[----:B------:R-:W-:Y:S01]  /*10e30*/  UMOV UR4, UR20 ;  /* 0x0000001400047c82 */ /* 0x000fe20008000000 */
[----:B------:R-:W-:Y:S01]  /*10e40*/  R2UR UR7, R75 ;  /* 0x000000004b0772ca */ /* 0x000fe200000e0000 */
[----:B------:R-:W-:Y:S01]  /*10e50*/  UMOV UR5, UR21 ;  /* 0x0000001500057c82 */ /* 0x000fe20008000000 */
[----:B------:R-:W-:Y:S02]  /*10e60*/  R2UR UR20, R8 ;  /* 0x00000000081472ca */ /* 0x000fe400000e0000 */
[----:B------:R-:W-:-:S07]  /*10e70*/  R2UR UR21, R9 ;  /* 0x00000000091572ca */ /* 0x000fce00000e0000 */
[----:B------:R-:W-:Y:S01]  /*10e80*/  MOV R22, UR6 ;  /* 0x0000000600167c02 */ /* 0x000fe20008000f00 */
[----:B------:R-:W-:Y:S01]  /*10e90*/  UMOV UR6, UR32 ;  /* 0x0000002000067c82 */ /* 0x000fe20008000000 */
[----:B------:R-:W-:Y:S01]  /*10ea0*/  MOV R23, UR7 ;  /* 0x0000000700177c02 */ /* 0x000fe20008000f00 */
[----:B------:R-:W-:Y:S01]  /*10eb0*/  UMOV UR7, UR33 ;  /* 0x0000002100077c82 */ /* 0x000fe20008000000 */
[----:B------:R-:W-:Y:S02]  /*10ec0*/  R2UR UR32, R8 ;  /* 0x00000000082072ca */ /* 0x000fe400000e0000 */
[----:B------:R-:W-:Y:S01]  /*10ed0*/  R2UR UR33, R9 ;  /* 0x00000000092172ca */ /* 0x000fe200000e0000 */
[----:B------:R-:W-:Y:S02]  /*10ee0*/  WARPGROUP.DEPBAR.LE gsb0, 0x0 ;  /* 0x00008000000079c5 */ /* 0x000fe40000010000 */
[----:B------:R-:W-:-:S06]  /*10ef0*/  WARPGROUP.ARRIVE ;  /* 0x00000000000079c5 */ /* 0x000fcc0000000000 */
[----:B------:R-:W-:Y:S01]  /*10f00*/  HGMMA.64x16x16.F32 R80, gdesc[UR8], RZ, !UPT, gsb0 ;  /* 0x00200000085079f0 */ /* 0x000fe2000c0008ff */
[----:B------:R-:W-:Y:S02]  /*10f10*/  R2UR UR10, R72 ;  /* 0x00000000480a72ca */ /* 0x000fe400000e0000 */
[----:B------:R-:W-:Y:S02]  /*10f20*/  R2UR UR11, R73 ;  /* 0x00000000490b72ca */ /* 0x000fe400000e0000 */
        /* <DEDUP_REMOVED lines=11> */
[----:B------:R-:W-:Y:S01]  /*10fe0*/  R2UR UR14, R152 ;  /* 0x00000000980e72ca */ /* 0x000fe200000e0000 */
[----:B------:R-:W-:Y:S01]  /*10ff0*/  VIADD R152, R150, 0x442 ;  /* 0x0000044296987836 */ /* 0x000fe20000000000 */
[----:B------:R-:W-:Y:S01]  /*11000*/  R2UR UR15, R153 ;  /* 0x00000000990f72ca */ /* 0x000fe200000e0000 */
[----:B------:R-:W-:Y:S01]  /*11010*/  IMAD.MOV.U32 R153, RZ, RZ, -0x7fffffe0 ;  /* 0x80000020ff997424 */ /* 0x000fe200078e00ff */
[----:B------:R-:W-:Y:S02]  /*11020*/  WARPGROUP.DEPBAR.LE gsb0, 0x0 ;  /* 0x00008000000079c5 */ /* 0x000fe40000010000 */
[----:B------:R-:W-:-:S06]  /*11030*/  WARPGROUP.ARRIVE ;  /* 0x00000000000079c5 */ /* 0x000fcc0000000000 */
[----:B------:R-:W-:Y:S01]  /*11040*/  HGMMA.64x16x16.F32 R136, gdesc[UR16], R136, gsb0 ;  /* 0x00200000108879f0 */ /* 0x000fe20008000888 */
        /* <DEDUP_REMOVED lines=8> */
[----:B------:R-:W-:Y:S01]  /*110d0*/  IMAD.MOV.U32 R152, RZ, RZ, R0 ;  /* 0x000000ffff987224 */ /* 0x000fe200078e0000 */
        /* <DEDUP_REMOVED lines=31> */
[----:B------:R-:W-:Y:S01]  /*112d0*/  UMOV UR46, UR52 ;  /* 0x00000034002e7c82 */ /* 0x000fe20008000000 */
[----:B------:R-:W-:Y:S01]  /*112e0*/  UMOV UR47, UR53 ;  /* 0x00000035002f7c82 */ /* 0x000fe20008000000 */
[----:B------:R-:W-:Y:S02]  /*112f0*/  R2UR UR52, R12 ;  /* 0x000000000c3472ca */ /* 0x000fe400000e0000 */
[----:B------:R-:W-:Y:S01]  /*11300*/  R2UR UR53, R13 ;  /* 0x000000000d3572ca */ /* 0x000fe200000e0000 */
[----:B------:R-:W-:Y:S02]  /*11310*/  WARPGROUP.DEPBAR.LE gsb0, 0x0 ;  /* 0x00008000000079c5 */ /* 0x000fe40000010000 */
[----:B------:R-:W-:-:S06]  /*11320*/  WARPGROUP.ARRIVE ;  /* 0x00000000000079c5 */ /* 0x000fcc0000000000 */
[----:B------:R-:W-:Y:S01]  /*11330*/  HGMMA.64x16x16.F32 R72, gdesc[UR48], R72, gsb0 ;  /* 0x00200000304879f0 */ /* 0x000fe20008000848 */
[----:B------:R-:W-:Y:S02]  /*11340*/  R2UR UR4, R12 ;  /* 0x000000000c0472ca */ /* 0x000fe400000e0000 */
[----:B------:R-:W-:Y:S02]  /*11350*/  R2UR UR5, R13 ;  /* 0x000000000d0572ca */ /* 0x000fe400000e0000 */
[----:B------:R-:W-:Y:S01]  /*11360*/  R2UR UR50, R14 ;  /* 0x000000000e3272ca */ /* 0x000fe200000e0000 */
[----:B------:R-:W-:Y:S01]  /*11370*/  VIADD R14, R150, 0x4c0 ;  /* 0x000004c0960e7836 */ /* 0x000fe20000000000 */
[----:B------:R-:W-:Y:S01]  /*11380*/  R2UR UR51, R15 ;  /* 0x000000000f3372ca */ /* 0x000fe200000e0000 */
[----:B------:R-:W-:Y:S01]  /*11390*/  IMAD.MOV.U32 R15, RZ, RZ, -0x7fffffe0 ;  /* 0x80000020ff0f7424 */ /* 0x000fe200078e00ff */
[----:B------:R-:W-:Y:S02]  /*113a0*/  R2UR UR48, R12 ;  /* 0x000000000c3072ca */ /* 0x000fe400000e0000 */
[----:B------:R-:W-:-:S02]  /*113b0*/  R2UR UR49, R13 ;  /* 0x000000000d3172ca */ /* 0x000fc400000e0000 */
[----:B------:R-:W-:Y:S02]  /*113c0*/  R2UR UR44, R12 ;  /* 0x000000000c2c72ca */ /* 0x000fe400000e0000 */
[----:B------:R-:W-:Y:S02]  /*113d0*/  R2UR UR45, R13 ;  /* 0x000000000d2d72ca */ /* 0x000fe400000e0000 */
[----:B------:R-:W-:Y:S01]  /*113e0*/  R2UR UR26, R14 ;  /* 0x000000000e1a72ca */ /* 0x000fe200000e0000 */
[----:B------:R-:W-:Y:S01]  /*113f0*/  VIADD R14, R150, 0x500 ;  /* 0x00000500960e7836 */ /* 0x000fe20000000000 */
[----:B------:R-:W-:Y:S01]  /*11400*/  R2UR UR27, R15 ;  /* 0x000000000f1b72ca */ /* 0x000fe200000e0000 */
[----:B------:R-:W-:-:S03]  /*11410*/  IMAD.MOV.U32 R15, RZ, RZ, -0x7fffffe0 ;  /* 0x80000020ff0f7424 */ /* 0x000fc600078e00ff */
[----:B------:R-:W-:Y:S01]  /*11420*/  R2UR UR30, R14 ;  /* 0x000000000e1e72ca */ /* 0x000fe200000e0000 */
[----:B------:R-:W-:Y:S01]  /*11430*/  VIADD R14, R150, 0x540 ;  /* 0x00000540960e7836 */ /* 0x000fe20000000000 */
[----:B------:R-:W-:Y:S01]  /*11440*/  R2UR UR31, R15 ;  /* 0x000000000f1f72ca */ /* 0x000fe200000e0000 */
[----:B------:R-:W-:-:S03]  /*11450*/  IMAD.MOV.U32 R15, RZ, RZ, -0x7fffffe0 ;  /* 0x80000020ff0f7424 */ /* 0x000fc600078e00ff */
[----:B------:R-:W-:Y:S01]  /*11460*/  R2UR UR34, R14 ;  /* 0x000000000e2272ca */ /* 0x000fe200000e0000 */
[----:B------:R-:W-:Y:S01]  /*11470*/  VIADD R14, R150, 0x580 ;  /* 0x00000580960e7836 */ /* 0x000fe20000000000 */
[----:B------:R-:W-:Y:S01]  /*11480*/  R2UR UR35, R15 ;  /* 0x000000000f2372ca */ /* 0x000fe200000e0000 */
[----:B------:R-:W-:Y:S01]  /*11490*/  IMAD.MOV.U32 R15, RZ, RZ, -0x7fffffe0 ;  /* 0x80000020ff0f7424 */ /* 0x000fe200078e00ff */
[----:B------:R-:W-:Y:S02]  /*114a0*/  R2UR UR36, R10 ;  /* 0x000000000a2472ca */ /* 0x000fe400000e0000 */
[----:B------:R-:W-:Y:S01]  /*114b0*/  R2UR UR38, R14 ;  /* 0x000000000e2672ca */ /* 0x000fe200000e0000 */
[----:B------:R-:W-:Y:S01]  /*114c0*/  IMAD.MOV.U32 R14, RZ, RZ, R152 ;  /* 0x000000ffff0e7224 */ /* 0x000fe200078e0098 */
[----:B------:R-:W-:Y:S02]  /*114d0*/  R2UR UR39, R15 ;  /* 0x000000000f2772ca */ /* 0x000fe400000e0000 */
[----:B------:R-:W-:-:S02]  /*114e0*/  R2UR UR37, R11 ;  /* 0x000000000b2572ca */ /* 0x000fc400000e0000 */
[----:B------:R-:W-:Y:S02]  /*114f0*/  R2UR UR32, R10 ;  /* 0x000000000a2072ca */ /* 0x000fe400000e0000 */
[----:B------:R-:W-:Y:S02]  /*11500*/  MOV R153, UR34 ;  /* 0x0000002200997c02 */ /* 0x000fe40008000f00 */
[----:B------:R-:W-:Y:S02]  /*11510*/  MOV R154, UR35 ;  /* 0x00000023009a7c02 */ /* 0x000fe40008000f00 */
[----:B------:R-:W-:Y:S02]  /*11520*/  R2UR UR34, R148 ;  /* 0x00000000942272ca */ /* 0x000fe400000e0000 */
[----:B------:R-:W-:Y:S02]  /*11530*/  MOV R151, UR38 ;  /* 0x0000002600977c02 */ /* 0x000fe40008000f00 */
[----:B------:R-:W-:Y:S01]  /*11540*/  MOV R152, UR39 ;  /* 0x0000002700987c02 */ /* 0x000fe20008000f00 */
[----:B------:R-:W-:-:S02]  /*11550*/  WARPGROUP.DEPBAR.LE gsb0, 0x0 ;  /* 0x00008000000079c5 */ /* 0x000fc40000010000 */
[----:B------:R-:W-:Y:S01]  /*11560*/  WARPGROUP.ARRIVE ;  /* 0x00000000000079c5 */ /* 0x000fe20000000000 */
[----:B------:R-:W-:Y:S02]  /*11570*/  R2UR UR38, R146 ;  /* 0x00000000922672ca */ /* 0x000fe400000e0000 */
[----:B------:R-:W-:Y:S02]  /*11580*/  R2UR UR39, R147 ;  /* 0x00000000932772ca */ /* 0x000fe400000e0000 */
[----:B------:R-:W-:Y:S01]  /*11590*/  R2UR UR35, R149 ;  /* 0x00000000952372ca */ /* 0x000fe200000e0000 */
[----:B------:R-:W-:Y:S01]  /*115a0*/  HGMMA.64x16x16.F32 R136, gdesc[UR20], R136, gsb0 ;  /* 0x00200000148879f0 */ /* 0x000fe20008000888 */
[----:B------:R-:W-:Y:S01]  /*115b0*/  UMOV UR22, UR56 ;  /* 0x0000003800167c82 */ /* 0x000fe20008000000 */
[----:B------:R-:W-:Y:S01]  /*115c0*/  UMOV UR23, UR57 ;  /* 0x0000003900177c82 */ /* 0x000fe20008000000 */
[----:B------:R-:W-:Y:S02]  /*115d0*/  R2UR UR33, R11 ;  /* 0x000000000b2172ca */ /* 0x000fe400000e0000 */
[----:B------:R-:W-:-:S02]  /*115e0*/  R2UR UR28, R10 ;  /* 0x000000000a1c72ca */ /* 0x000fc400000e0000 */
[----:B------:R-:W-:Y:S02]  /*115f0*/  R2UR UR29, R11 ;  /* 0x000000000b1d72ca */ /* 0x000fe400000e0000 */
[----:B------:R-:W-:Y:S01]  /*11600*/  MOV R19, UR31 ;  /* 0x0000001f00137c02 */ /* 0x000fe20008000f00 */
[----:B------:R-:W-:Y:S01]  /*11610*/  UMOV UR31, UR61 ;  /* 0x0000003d001f7c82 */ /* 0x000fe20008000000 */
[----:B------:R-:W-:Y:S01]  /*11620*/  MOV R155, UR30 ;  /* 0x0000001e009b7c02 */ /* 0x000fe20008000f00 */
[----:B------:R-:W-:Y:S01]  /*11630*/  UMOV UR30, UR60 ;  /* 0x0000003c001e7c82 */ /* 0x000fe20008000000 */
[----:B------:R-:W-:Y:S02]  /*11640*/  MOV R18, UR27 ;  /* 0x0000001b00127c02 */ /* 0x000fe40008000f00 */
[----:B------:R-:W-:Y:S01]  /*11650*/  MOV R17, UR26 ;  /* 0x0000001a00117c02 */ /* 0x000fe20008000f00 */
[----:B------:R-:W-:Y:S02]  /*11660*/  WARPGROUP.DEPBAR.LE gsb0, 0x0 ;  /* 0x00008000000079c5 */ /* 0x000fe40000010000 */
[----:B------:R-:W-:Y:S01]  /*11670*/  WARPGROUP.ARRIVE ;  /* 0x00000000000079c5 */ /* 0x000fe20000000000 */
[----:B------:R-:W-:-:S02]  /*11680*/  R2UR UR56, R12 ;  /* 0x000000000c3872ca */ /* 0x000fc400000e0000 */
[----:B------:R-:W-:Y:S02]  /*11690*/  R2UR UR57, R13 ;  /* 0x000000000d3972ca */ /* 0x000fe400000e0000 */
[----:B------:R-:W-:Y:S01]  /*116a0*/  R2UR UR26, R20 ;  /* 0x00000000141a72ca */ /* 0x000fe200000e0000 */
[----:B------:R-:W-:Y:S01]  /*116b0*/  HGMMA.64x16x16.F32 R128, gdesc[UR52], R128, gsb0 ;  /* 0x00200000348079f0 */ /* 0x000fe20008000880 */
[----:B------:R-:W-:Y:S02]  /*116c0*/  R2UR UR27, R21 ;  /* 0x00000000151b72ca */ /* 0x000fe400000e0000 */
[C---:B------:R-:W-:Y:S02]  /*116d0*/  R2UR UR24, R10.reuse ;  /* 0x000000000a1872ca */ /* 0x040fe400000e0000 */
[----:B------:R-:W-:Y:S02]  /*116e0*/  R2UR UR25, R11 ;  /* 0x000000000b1972ca */ /* 0x000fe400000e0000 */
[----:B------:R-:W-:-:S02]  /*116f0*/  R2UR UR20, R10 ;  /* 0x000000000a1472ca */ /* 0x000fc400000e0000 */
[C---:B------:R-:W-:Y:S02]  /*11700*/  R2UR UR21, R11.reuse ;  /* 0x000000000b1572ca */ /* 0x040fe400000e0000 */
[C---:B------:R-:W-:Y:S02]  /*11710*/  R2UR UR12, R10.reuse ;  /* 0x000000000a0c72ca */ /* 0x040fe400000e0000 */
[C---:B------:R-:W-:Y:S02]  /*11720*/  R2UR UR13, R11.reuse ;  /* 0x000000000b0d72ca */ /* 0x040fe400000e0000 */
[----:B------:R-:W-:Y:S02]  /*11730*/  R2UR UR16, R10 ;  /* 0x000000000a1072ca */ /* 0x000fe400000e0000 */
[----:B------:R-:W-:Y:S01]  /*11740*/  R2UR UR17, R11 ;  /* 0x000000000b1172ca */ /* 0x000fe200000e0000 */
[----:B------:R-:W-:Y:S01]  /*11750*/  IMAD.MOV.U32 R15, RZ, RZ, -0x7fffffe0 ;  /* 0x80000020ff0f7424 */ /* 0x000fe200078e00ff */
[----:B------:R-:W-:-:S02]  /*11760*/  R2UR UR61, R14 ;  /* 0x000000000e3d72ca */ /* 0x000fc400000e0000 */
[----:B------:R-:W-:Y:S01]  /*11770*/  R2UR UR60, R28 ;  /* 0x000000001c3c72ca */ /* 0x000fe200000e0000 */
[----:B------:R-:W-:Y:S02]  /*11780*/  WARPGROUP.DEPBAR.LE gsb0, 0x0 ;  /* 0x00008000000079c5 */ /* 0x000fe40000010000 */
[----:B------:R-:W-:Y:S01]  /*11790*/  WARPGROUP.ARRIVE ;  /* 0x00000000000079c5 */ /* 0x000fe20000000000 */
[----:B------:R-:W-:Y:S02]  /*117a0*/  R2UR UR55, R27 ;  /* 0x000000001b3772ca */ /* 0x000fe400000e0000 */
[----:B------:R-:W-:Y:S02]  /*117b0*/  R2UR UR54, R26 ;  /* 0x000000001a3672ca */ /* 0x000fe400000e0000 */
[----:B------:R-:W-:Y:S01]  /*117c0*/  R2UR UR52, R12 ;  /* 0x000000000c3472ca */ /* 0x000fe200000e0000 */
[----:B------:R-:W-:Y:S01]  /*117d0*/  HGMMA.64x16x16.F32 R120, gdesc[UR40], R120, gsb0 ;  /* 0x00200000287879f0 */ /* 0x000fe20008000878 */
[----:B------:R-:W-:Y:S01]  /*117e0*/  R2UR UR53, R13 ;  /* 0x000000000d3572ca */ /* 0x000fe200000e0000 */
[----:B------:R-:W-:Y:S01]  /*117f0*/  VIADD R14, R150, 0x5c0 ;  /* 0x000005c0960e7836 */ /* 0x000fe20000000000 */
[----:B------:R0:W5:Y:S01]  /*11800*/  LDL.LU R28, [R1+0x11c] ;  /* 0x00011c00011c7983 */ /* 0x0001620000300800 */
[----:B------:R-:W-:-:S02]  /*11810*/  WARPGROUP.DEPBAR.LE gsb0, 0x0 ;  /* 0x00008000000079c5 */ /* 0x000fc40000010000 */
[----:B------:R-:W-:Y:S01]  /*11820*/  WARPGROUP.ARRIVE ;  /* 0x00000000000079c5 */ /* 0x000fe20000000000 */
[----:B------:R-:W-:Y:S01]  /*11830*/  R2UR UR42, R14 ;  /* 0x000000000e2a72ca */ /* 0x000fe200000e0000 */
[----:B------:R0:W5:Y:S04]  /*11840*/  LDL.LU R27, [R1+0x118] ;  /* 0x00011800011b7983 */ /* 0x0001680000300800 */
[----:B------:R-:W-:Y:S01]  /*11850*/  HGMMA.64x16x16.F32 R112, gdesc[UR8], R112, gsb0 ;  /* 0x00200000087079f0 */ /* 0x000fe20008000870 */
[----:B------:R-:W-:Y:S02]  /*11860*/  R2UR UR43, R15 ;  /* 0x000000000f2b72ca */ /* 0x000fe400000e0000 */
[----:B------:R-:W-:Y:S02]  /*11870*/  R2UR UR40, R6 ;  /* 0x00000000062872ca */ /* 0x000fe400000e0000 */
[----:B------:R-:W-:Y:S01]  /*11880*/  R2UR UR41, R7 ;  /* 0x00000000072972ca */ /* 0x000fe200000e0000 */
[----:B------:R-:W-:Y:S01]  /*11890*/  VIADD R14, R150, 0x600 ;  /* 0x00000600960e7836 */ /* 0x000fe20000000000 */
[----:B------:R0:W5:Y:S01]  /*118a0*/  LDL.LU R26, [R1+0x114] ;  /* 0x00011400011a7983 */ /* 0x0001620000300800 */
[----:B------:R-:W-:Y:S01]  /*118b0*/  R2UR UR11, R25 ;  /* 0x00000000190b72ca */ /* 0x000fe200000e0000 */
[----:B------:R-:W-:-:S02]  /*118c0*/  WARPGROUP.DEPBAR.LE gsb0, 0x0 ;  /* 0x00008000000079c5 */ /* 0x000fc40000010000 */
[----:B------:R-:W-:Y:S01]  /*118d0*/  WARPGROUP.ARRIVE ;  /* 0x00000000000079c5 */ /* 0x000fe20000000000 */
[----:B------:R-:W-:Y:S02]  /*118e0*/  R2UR UR10, R24 ;  /* 0x00000000180a72ca */ /* 0x000fe400000e0000 */
[----:B------:R-:W-:Y:S02]  /*118f0*/  R2UR UR8, R10 ;  /* 0x000000000a0872ca */ /* 0x000fe400000e0000 */
[----:B------:R-:W-:Y:S01]  /*11900*/  R2UR UR9, R11 ;  /* 0x000000000b0972ca */ /* 0x000fe200000e0000 */
[----:B------:R-:W-:Y:S01]  /*11910*/  HGMMA.64x16x16.F32 R104, gdesc[UR4], R104, gsb0 ;  /* 0x00200000046879f0 */ /* 0x000fe20008000868 */
[----:B------:R-:W-:Y:S01]  /*11920*/  IMAD.MOV.U32 R15, RZ, RZ, -0x7fffffe0 ;  /* 0x80000020ff0f7424 */ /* 0x000fe200078e00ff */
[----:B------:R0:W5:Y:S01]  /*11930*/  LDL.LU R25, [R1+0x110] ;  /* 0x0001100001197983 */ /* 0x0001620000300800 */
[----:B------:R-:W-:Y:S02]  /*11940*/  R2UR UR7, R23 ;  /* 0x00000000170772ca */ /* 0x000fe400000e0000 */
[----:B------:R-:W-:Y:S01]  /*11950*/  R2UR UR6, R22 ;  /* 0x00000000160672ca */ /* 0x000fe200000e0000 */
[----:B------:R0:W5:Y:S01]  /*11960*/  LDL.LU R24, [R1+0x10c] ;  /* 0x00010c0001187983 */ /* 0x0001620000300800 */
[----:B------:R-:W-:-:S02]  /*11970*/  R2UR UR4, R10 ;  /* 0x000000000a0472ca */ /* 0x000fc400000e0000 */
[----:B------:R-:W-:Y:S01]  /*11980*/  R2UR UR5, R11 ;  /* 0x000000000b0572ca */ /* 0x000fe200000e0000 */
[----:B------:R0:W5:Y:S04]  /*11990*/  LDL.LU R23, [R1+0x108] ;  /* 0x0001080001177983 */ /* 0x0001680000300800 */
[----:B------:R0:W5:Y:S01]  /*119a0*/  LDL.LU R22, [R1+0x104] ;  /* 0x0001040001167983 */ /* 0x0001620000300800 */
        /* <DEDUP_REMOVED lines=40> */
[----:B------:R-:W-:Y:S02]  /*11c30*/  R2UR UR22, R0 ;  /* 0x00000000001672ca */ /* 0x000fe400000e0000 */
[----:B------:R-:W-:Y:S02]  /*11c40*/  R2UR UR20, R6 ;  /* 0x00000000061472ca */ /* 0x000fe400000e0000 */
[----:B------:R-:W-:Y:S01]  /*11c50*/  R2UR UR21, R7 ;  /* 0x00000000071572ca */ /* 0x000fe200000e0000 */
[----:B------:R-:W-:Y:S02]  /*11c60*/  WARPGROUP.DEPBAR.LE gsb0, 0x0 ;  /* 0x00008000000079c5 */ /* 0x000fe40000010000 */
[----:B------:R-:W-:-:S10]  /*11c70*/  WARPGROUP.ARRIVE ;  /* 0x00000000000079c5 */ /* 0x000fd40000000000 */
        /* <DEDUP_REMOVED lines=9> */
[----:B------:R-:W-:Y:S01]  /*11d10*/  R2UR UR30, R155 ;  /* 0x000000009b1e72ca */ /* 0x000fe200000e0000 */
[----:B------:R0:W5:Y:S01]  /*11d20*/  LDL.LU R19, [R1+0x100] ;  /* 0x0001000001137983 */ /* 0x0001620000300800 */
[----:B------:R-:W-:Y:S02]  /*11d30*/  R2UR UR28, R6 ;  /* 0x00000000061c72ca */ /* 0x000fe400000e0000 */
[----:B------:R-:W-:Y:S01]  /*11d40*/  R2UR UR29, R7 ;  /* 0x00000000071d72ca */ /* 0x000fe200000e0000 */
[----:B------:R0:W5:Y:S01]  /*11d50*/  LDL.LU R18, [R1+0xfc] ;  /* 0x0000fc0001127983 */ /* 0x0001620000300800 */
[----:B------:R-:W-:Y:S02]  /*11d60*/  R2UR UR35, R154 ;  /* 0x000000009a2372ca */ /* 0x000fe400000e0000 */
[----:B------:R-:W-:Y:S01]  /*11d70*/  R2UR UR34, R153 ;  /* 0x00000000992272ca */ /* 0x000fe200000e0000 */
[----:B------:R0:W5:Y:S01]  /*11d80*/  LDL.LU R17, [R1+0xf8] ;  /* 0x0000f80001117983 */ /* 0x0001620000300800 */
[----:B------:R-:W-:-:S02]  /*11d90*/  R2UR UR32, R6 ;  /* 0x00000000062072ca */ /* 0x000fc400000e0000 */
[----:B------:R-:W-:Y:S01]  /*11da0*/  R2UR UR33, R7 ;  /* 0x00000000072172ca */ /* 0x000fe200000e0000 */
[----:B------:R0:W5:Y:S01]  /*11db0*/  LDL.LU R16, [R1+0xf4] ;  /* 0x0000f40001107983 */ /* 0x0001620000300800 */
[----:B------:R-:W-:Y:S02]  /*11dc0*/  R2UR UR39, R152 ;  /* 0x00000000982772ca */ /* 0x000fe400000e0000 */
[----:B------:R-:W-:Y:S01]  /*11dd0*/  R2UR UR38, R151 ;  /* 0x00000000972672ca */ /* 0x000fe200000e0000 */
[----:B------:R0:W5:Y:S01]  /*11de0*/  LDL.LU R0, [R1+0xf0] ;  /* 0x0000f00001007983 */ /* 0x0001620000300800 */
        /* <DEDUP_REMOVED lines=8> */
[----:B------:R-:W-:Y:S02]  /*11e70*/  WARPGROUP.DEPBAR.LE gsb0, 0x0 ;  /* 0x00008000000079c5 */ /* 0x000fe40000010000 */
[----:B------:R-:W-:-:S10]  /*11e80*/  WARPGROUP.ARRIVE ;  /* 0x00000000000079c5 */ /* 0x000fd40000000000 */
        /* <DEDUP_REMOVED lines=109> */
[----:B------:R-:W-:Y:S03]  /*12560*/  HGMMA.64x16x16.F32 R72, gdesc[UR32], R72, gsb0 ;  /* 0x00200000204879f0 */ /* 0x000fe60008000848 */
[----:B------:R-:W-:Y:S02]  /*12570*/  WARPGROUP.DEPBAR.LE gsb0, 0x0 ;  /* 0x00008000000079c5 */ /* 0x000fe40000010000 */
[----:B0-----:R-:W-:Y:S05]  /*12580*/  @P2 BRA `(.L_x_9877) ;  /* 0x00000000002c2947 */ /* 0x001fea0003800000 */
[----:B------:R-:W-:Y:S05]  /*12590*/  @!P0 BRA `(.L_x_9878) ;  /* 0x0000000000048947 */ /* 0x000fea0003800000 */
[----:B------:R-:W-:Y:S01]  /*125a0*/  BPT.TRAP 0x1 ;  /* 0x000000040000795c */ /* 0x000fe20000300000 */
.L_x_9878:
[----:B------:R-:W2:Y:S01]  /*125b0*/  LDL.LU R14, [R1] ;  /* 0x00000000010e7983 */ /* 0x000ea20000300800 */
[----:B-----5:R-:W-:Y:S01]  /*125c0*/  IMAD R15, R0, 0x8, R16 ;  /* 0x00000008000f7824 */ /* 0x020fe200078e0210 */
[----:B--2---:R-:W-:-:S04]  /*125d0*/  SHF.L.U32 R14, R14, 0x1f, RZ ;  /* 0x0000001f0e0e7819 */ /* 0x004fc800000006ff */
[----:B------:R0:W1:Y:S01]  /*125e0*/  SYNCS.PHASECHK.TRANS64.TRYWAIT P2, [R15+URZ+0x31c50], R14 ;  /* 0x031c500e0f0075a7 */ /* 0x000062000804017f */
[----:B------:R-:W-:Y:S05]  /*125f0*/  @!P0 BRA `(.L_x_9879) ;  /* 0x0000000000048947 */ /* 0x000fea0003800000 */
[----:B------:R-:W-:Y:S01]  /*12600*/  BPT.TRAP 0x1 ;  /* 0x000000040000795c */ /* 0x000fe20000300000 */
.L_x_9879:
[----:B-1----:R-:W-:Y:S05]  /*12610*/  @P2 BRA `(.L_x_9877) ;  /* 0x0000000000082947 */ /* 0x002fea0003800000 */
[----:B------:R-:W1:Y:S02]  /*12620*/  SYNCS.PHASECHK.TRANS64.TRYWAIT P2, [R15+URZ+0x31c50], R14 ;  /* 0x031c500e0f0075a7 */ /* 0x000e64000804017f */
[----:B-1----:R-:W-:Y:S05]  /*12630*/  @!P2 BRA `(.L_x_9880) ;  /* 0x000000e800dca947 */ /* 0x002fea0003800000 */
.L_x_9877:
[----:B------:R-:W-:Y:S05]  /*12640*/  WARPSYNC.ALL ;  /* 0x0000000000007948 */ /* 0x000fea0003800000 */
[----:B------:R-:W-:Y:S01]  /*12650*/  ULDC UR4, c[0x0][0x9d8] ;  /* 0x0002760000047ab9 */ /* 0x000fe20000000800 */
[----:B------:R-:W-:Y:S01]  /*12660*/  STL [R1+0xf8], R4 ;  /* 0x0000f80401007387 */ /* 0x000fe20000100800 */
[----:B------:R-:W-:Y:S01]  /*12670*/  FMUL.FTZ R155, R136, UR4 ;  /* 0x00000004889b7c20 */ /* 0x000fe20008410000 */
[----:B------:R-:W-:Y:S01]  /*12680*/  FMUL.FTZ R154, R137, UR4 ;  /* 0x00000004899a7c20 */ /* 0x000fe20008410000 */
[----:B------:R-:W-:Y:S01]  /*12690*/  FMUL.FTZ R146, R140, UR4 ;  /* 0x000000048c927c20 */ /* 0x000fe20008410000 */
[----:B------:R-:W-:Y:S01]  /*126a0*/  FMUL.FTZ R138, R138, UR4 ;  /* 0x000000048a8a7c20 */ /* 0x000fe20008410000 */
[----:B------:R-:W-:Y:S01]  /*126b0*/  FMUL.FTZ R141, R141, UR4 ;  /* 0x000000048d8d7c20 */ /* 0x000fe20008410000 */
[----:B------:R-:W-:Y:S01]  /*126c0*/  STL [R1+0xf4], R3 ;  /* 0x0000f40301007387 */ /* 0x000fe20000100800 */
[----:B------:R-:W0:Y:S01]  /*126d0*/  MUFU.TANH R155, R155 ;  /* 0x0000009b009b7308 */ /* 0x000e220000002400 */
[----:B------:R-:W-:Y:S01]  /*126e0*/  FMUL.FTZ R137, R129, UR4 ;  /* 0x0000000481897c20 */ /* 0x000fe20008410000 */
[----:B------:R-:W-:Y:S01]  /*126f0*/  FMUL.FTZ R136, R132, UR4 ;  /* 0x0000000484887c20 */ /* 0x000fe20008410000 */
[----:B------:R2:W-:Y:S01]  /*12700*/  STL [R1+0xf0], R2 ;  /* 0x0000f00201007387 */ /* 0x0005e20000100800 */
        /* <DEDUP_REMOVED lines=13> */
[----:B01----:R-:W-:Y:S01]  /*127e0*/  FMNMX.FTZ R14, R155, R157, !PT ;  /* 0x0000009d9b0e7209 */ /* 0x003fe20007810000 */
[----:B------:R-:W-:Y:S01]  /*127f0*/  FMUL.FTZ R100, R100, UR4 ;  /* 0x0000000464647c20 */ /* 0x000fe20008410000 */
[----:B------:R-:W-:Y:S01]  /*12800*/  FMUL.FTZ R101, R101, UR4 ;  /* 0x0000000465657c20 */ /* 0x000fe20008410000 */
[----:B------:R-:W-:Y:S01]  /*12810*/  FMUL.FTZ R113, R88, UR4 ;  /* 0x0000000458717c20 */ /* 0x000fe20008410000 */
[----:B------:R-:W-:Y:S01]  /*12820*/  FMUL.FTZ R116, R89, UR4 ;  /* 0x0000000459747c20 */ /* 0x000fe20008410000 */
[----:B------:R-:W-:Y:S01]  /*12830*/  FMUL.FTZ R92, R92, UR4 ;  /* 0x000000045c5c7c20 */ /* 0x000fe20008410000 */
[----:B------:R-:W-:Y:S01]  /*12840*/  FMUL.FTZ R140, R80, UR4 ;  /* 0x00000004508c7c20 */ /* 0x000fe20008410000 */
[----:B--2---:R0:W1:Y:S01]  /*12850*/  MUFU.TANH R2, R138 ;  /* 0x0000008a00027308 */ /* 0x0040620000002400 */
[----:B---3--:R-:W-:Y:S01]  /*12860*/  FMNMX.FTZ R14, R154, R14, !PT ;  /* 0x0000000e9a0e7209 */ /* 0x008fe20007810000 */
[----:B------:R-:W-:Y:S01]  /*12870*/  FMUL.FTZ R150, R81, UR4 ;  /* 0x0000000451967c20 */ /* 0x000fe20008410000 */
[----:B------:R-:W-:Y:S01]  /*12880*/  FMUL.FTZ R149, R84, UR4 ;  /* 0x0000000454957c20 */ /* 0x000fe20008410000 */
[----:B------:R-:W-:Y:S01]  /*12890*/  FMUL.FTZ R147, R85, UR4 ;  /* 0x0000000455937c20 */ /* 0x000fe20008410000 */
[----:B------:R-:W-:Y:S01]  /*128a0*/  FMUL.FTZ R148, R72, UR4 ;  /* 0x0000000448947c20 */ /* 0x000fe20008410000 */
[----:B------:R-:W-:Y:S01]  /*128b0*/  FMUL.FTZ R151, R73, UR4 ;  /* 0x0000000449977c20 */ /* 0x000fe20008410000 */
[----:B------:R-:W-:Y:S01]  /*128c0*/  FMUL.FTZ R152, R76, UR4 ;  /* 0x000000044c987c20 */ /* 0x000fe20008410000 */
[----:B------:R-:W2:Y:S01]  /*128d0*/  MUFU.TANH R141, R141 ;  /* 0x0000008d008d7308 */ /* 0x000ea20000002400 */
[----:B0-----:R-:W-:Y:S01]  /*128e0*/  FMUL.FTZ R138, R128, UR4 ;  /* 0x00000004808a7c20 */ /* 0x001fe20008410000 */
[----:B----4-:R-:W-:Y:S01]  /*128f0*/  FMNMX.FTZ R14, R146, R14, !PT ;  /* 0x0000000e920e7209 */ /* 0x010fe20007810000 */
        /* <DEDUP_REMOVED lines=9> */
[----:B------:R-:W-:Y:S01]  /*12990*/  ULDC UR5, c[0x0][0x988] ;  /* 0x0002620000057ab9 */ /* 0x000fe20000000800 */
[----:B------:R-:W-:Y:S01]  /*129a0*/  FMUL.FTZ R135, R135, UR4 ;  /* 0x0000000487877c20 */ /* 0x000fe20008410000 */
[----:B------:R-:W-:Y:S01]  /*129b0*/  FMUL.FTZ R127, R127, UR4 ;  /* 0x000000047f7f7c20 */ /* 0x000fe20008410000 */
[----:B-1----:R-:W-:Y:S01]  /*129c0*/  STL [R1+0x34], R2 ;  /* 0x0000340201007387 */ /* 0x002fe20000100800 */
        /* <DEDUP_REMOVED lines=13> */
[----:B------:R-:W-:-:S03]  /*12aa0*/  FMUL.FTZ R131, R131, UR4 ;  /* 0x0000000483837c20 */ /* 0x000fc60008410000 */
        /* <DEDUP_REMOVED lines=63> */
[----:B------:R2:W-:Y:S08]  /*12ea0*/  MUFU.TANH R84, R135 ;  /* 0x0000008700547308 */ /* 0x0005f00000002400 */
[----:B------:R3:W-:Y:S08]  /*12eb0*/  MUFU.TANH R72, R127 ;  /* 0x0000007f00487308 */ /* 0x0007f00000002400 */
[----:B------:R-:W4:Y:S01]  /*12ec0*/  MUFU.TANH R93, R126 ;  /* 0x0000007e005d7308 */ /* 0x000f220000002400 */
[----:B-1----:R-:W-:-:S07]  /*12ed0*/  FMNMX.FTZ R14, R14, R15, !PT ;  /* 0x0000000f0e0e7209 */ /* 0x002fce0007810000 */
[----:B------:R1:W4:Y:S01]  /*12ee0*/  MUFU.TANH R81, R123 ;  /* 0x0000007b00517308 */ /* 0x0003220000002400 */
[----:B------:R-:W0:Y:S01]  /*12ef0*/  SHFL.BFLY PT, R15, R14, 0x1, 0x1f ;  /* 0x0c201f000e0f7f89 */ /* 0x000e2200000e0000 */
[----:B--2---:R-:W-:-:S06]  /*12f00*/  IMAD.MOV.U32 R135, RZ, RZ, R80 ;  /* 0x000000ffff877224 */ /* 0x004fcc00078e0050 */
[----:B------:R2:W-:Y:S08]  /*12f10*/  MUFU.TANH R89, R115 ;  /* 0x0000007300597308 */ /* 0x0005f00000002400 */
[----:B------:R4:W4:Y:S08]  /*12f20*/  MUFU.TANH R85, R122 ;  /* 0x0000007a00557308 */ /* 0x0009300000002400 */
[----:B------:R-:W-:Y:S01]  /*12f30*/  MUFU.TANH R4, R139 ;  /* 0x0000008b00047308 */ /* 0x000fe20000002400 */
[----:B0-----:R-:W-:Y:S01]  /*12f40*/  FMNMX.FTZ R14, R14, R15, !PT ;  /* 0x0000000f0e0e7209 */ /* 0x001fe20007810000 */
[----:B------:R-:W-:-:S04]  /*12f50*/  IMAD.U32 R15, RZ, RZ, UR5 ;  /* 0x00000005ff0f7e24 */ /* 0x000fc8000f8e00ff */
[CC--:B------:R-:W-:Y:S01]  /*12f60*/  FMUL.FTZ R134, R14.reuse, R15.reuse ;  /* 0x0000000f0e867220 */ /* 0x0c0fe20000410000 */
[----:B------:R-:W-:Y:S01]  /*12f70*/  FADD.FTZ R133, -R14, R157 ;  /* 0x0000009d0e857221 */ /* 0x000fe20000010100 */
[----:B------:R-:W-:Y:S02]  /*12f80*/  MUFU.TANH R3, R142 ;  /* 0x0000008e00037308 */ /* 0x000fe40000002400 */
[-CC-:B------:R-:W-:Y:S01]  /*12f90*/  FFMA.FTZ R114, R155, R15.reuse, -R134.reuse ;  /* 0x0000000f9b727223 */ /* 0x180fe20000010886 */
[-CC-:B------:R-:W-:Y:S01]  /*12fa0*/  FFMA.FTZ R80, R105, R15.reuse, -R134.reuse ;  /* 0x0000000f69507223 */ /* 0x180fe20000010886 */
[----:B------:R-:W4:Y:S01]  /*12fb0*/  LDL.LU R155, [R1+0x38] ;  /* 0x00003800019b7983 */ /* 0x000f220000300800 */
[-C--:B---3--:R-:W-:Y:S01]  /*12fc0*/  FFMA.FTZ R127, R121, R15.reuse, -R134 ;  /* 0x0000000f797f7223 */ /* 0x088fe20000010886 */
[----:B------:R-:W-:Y:S02]  /*12fd0*/  IMAD.MOV.U32 R105, RZ, RZ, R88 ;  /* 0x000000ffff697224 */ /* 0x000fe400078e0058 */
[-CC-:B------:R-:W-:Y:S01]  /*12fe0*/  FFMA.FTZ R88, R108, R15.reuse, -R134.reuse ;  /* 0x0000000f6c587223 */ /* 0x180fe20000010886 */
[----:B------:R-:W3:Y:S01]  /*12ff0*/  LDL.LU R121, [R1+0x34] ;  /* 0x0000340001797983 */ /* 0x000ee20000300800 */
[-C--:B------:R-:W-:Y:S01]  /*13000*/  FMUL.FTZ R133, R133, R15.reuse ;  /* 0x0000000f85857220 */ /* 0x080fe20000410000 */
[-CC-:B-1----:R-:W-:Y:S01]  /*13010*/  FFMA.FTZ R123, R20, R15.reuse, -R134.reuse ;  /* 0x0000000f147b7223 */ /* 0x182fe20000010886 */
[-CC-:B------:R-:W-:Y:S01]  /*13020*/  FFMA.FTZ R73, R104, R15.reuse, -R134.reuse ;  /* 0x0000000f68497223 */ /* 0x180fe20000010886 */
[----:B------:R-:W3:Y:S01]  /*13030*/  LDL.LU R108, [R1+0x3c] ;  /* 0x00003c00016c7983 */ /* 0x000ee20000300800 */
[-CC-:B--2---:R-:W-:Y:S01]  /*13040*/  FFMA.FTZ R115, R154, R15.reuse, -R134.reuse ;  /* 0x0000000f9a737223 */ /* 0x184fe20000010886 */
[----:B------:R-:W-:Y:S01]  /*13050*/  MUFU.EX2 R20, R133 ;  /* 0x0000008500147308 */ /* 0x000fe20000000800 */
[----:B------:R-:W-:Y:S01]  /*13060*/  FFMA.FTZ R126, R120, R15, -R134 ;  /* 0x0000000f787e7223 */ /* 0x000fe20000010886 */
[----:B----4-:R-:W-:-:S02]  /*13070*/  IMAD.MOV.U32 R120, RZ, RZ, R93 ;  /* 0x000000ffff787224 */ /* 0x010fc400078e005d */
[----:B------:R-:W-:-:S04]  /*13080*/  FFMA.FTZ R93, R100, R15, -R134 ;  /* 0x0000000f645d7223 */ /* 0x000fc80000010886 */
[----:B------:R-:W-:Y:S01]  /*13090*/  MUFU.EX2 R104, R114 ;  /* 0x0000007200687308 */ /* 0x000fe20000000800 */
[----:B------:R-:W-:-:S07]  /*130a0*/  FFMA.FTZ R122, R141, R15, -R134 ;  /* 0x0000000f8d7a7223 */ /* 0x000fce0000010886 */
[----:B------:R0:W-:Y:S08]  /*130b0*/  MUFU.TANH R157, R118 ;  /* 0x00000076009d7308 */ /* 0x0001f00000002400 */
[----:B------:R1:W-:Y:S01]  /*130c0*/  MUFU.EX2 R100, R115 ;  /* 0x0000007300647308 */ /* 0x0003e20000000800 */
[-CC-:B0-----:R-:W-:Y:S01]  /*130d0*/  FFMA.FTZ R118, R146, R15.reuse, -R134.reuse ;  /* 0x0000000f92767223 */ /* 0x181fe20000010886 */
[----:B------:R-:W-:-:S06]  /*130e0*/  FFMA.FTZ R132, R138, R15, -R134 ;  /* 0x0000000f8a847223 */ /* 0x000fcc0000010886 */
[----:B------:R-:W-:Y:S01]  /*130f0*/  MUFU.TANH R2, R143 ;  /* 0x0000008f00027308 */ /* 0x000fe20000002400 */
[----:B-1----:R-:W-:-:S07]  /*13100*/  FMUL.FTZ R115, R106, UR4 ;  /* 0x000000046a737c20 */ /* 0x002fce0008410000 */
[----:B------:R-:W-:Y:S01]  /*13110*/  MUFU.EX2 R106, R118 ;  /* 0x00000076006a7308 */ /* 0x000fe20000000800 */
[----:B------:R-:W-:Y:S02]  /*13120*/  IMAD.MOV.U32 R138, RZ, RZ, R72 ;  /* 0x000000ffff8a7224 */ /* 0x000fe400078e0048 */
[----:B------:R-:W-:-:S05]  /*13130*/  FFMA.FTZ R72, R97, R15, -R134 ;  /* 0x0000000f61487223 */ /* 0x000fca0000010886 */
[----:B------:R-:W-:Y:S01]  /*13140*/  MUFU.EX2 R122, R122 ;  /* 0x0000007a007a7308 */ /* 0x000fe20000000800 */
[----:B------:R-:W-:-:S07]  /*13150*/  IMAD.MOV.U32 R154, RZ, RZ, R81 ;  /* 0x000000ffff9a7224 */ /* 0x000fce00078e0051 */
[----:B------:R0:W1:Y:S08]  /*13160*/  MUFU.TANH R139, R130 ;  /* 0x00000082008b7308 */ /* 0x0000700000002400 */
[----:B------:R2:W4:Y:S01]  /*13170*/  MUFU.TANH R143, R131 ;  /* 0x00000083008f7308 */ /* 0x0005220000002400 */
[-CC-:B------:R-:W-:Y:S01]  /*13180*/  FFMA.FTZ R77, R109, R15.reuse, -R134.reuse ;  /* 0x0000000f6d4d7223 */ /* 0x180fe20000010886 */
[----:B0-----:R-:W-:Y:S01]  /*13190*/  FFMA.FTZ R130, R136, R15, -R134 ;  /* 0x0000000f88827223 */ /* 0x001fe20000010886 */
[----:B------:R-:W-:Y:S01]  /*131a0*/  FMUL.FTZ R109, R103, UR4 ;  /* 0x00000004676d7c20 */ /* 0x000fe20008410000 */
[----:B------:R-:W-:-:S02]  /*131b0*/  IMAD.MOV.U32 R136, RZ, RZ, R84 ;  /* 0x000000ffff887224 */ /* 0x000fc400078e0054 */
[----:B------:R-:W-:Y:S02]  /*131c0*/  IMAD.MOV.U32 R103, RZ, RZ, R135 ;  /* 0x000000ffff677224 */ /* 0x000fe400078e0087 */
[----:B------:R-:W-:Y:S01]  /*131d0*/  FMUL.FTZ R114, R119, UR4 ;  /* 0x0000000477727c20 */ /* 0x000fe20008410000 */
[----:B------:R-:W-:Y:S01]  /*131e0*/  FMUL.FTZ R119, R98, UR4 ;  /* 0x0000000462777c20 */ /* 0x000fe20008410000 */
[-CC-:B--2---:R-:W-:Y:S01]  /*131f0*/  FFMA.FTZ R131, R137, R15.reuse, -R134.reuse ;  /* 0x0000000f89837223 */ /* 0x184fe20000010886 */
[----:B------:R-:W-:Y:S02]  /*13200*/  IMAD.MOV.U32 R137, RZ, RZ, R85 ;  /* 0x000000ffff897224 */ /* 0x000fe400078e0055 */
[-C--:B------:R-:W-:Y:S01]  /*13210*/  FFMA.FTZ R76, R21, R15.reuse, -R134 ;  /* 0x0000000f154c7223 */ /* 0x080fe20000010886 */
[----:B------:R-:W-:Y:S02]  /*13220*/  IMAD.MOV.U32 R98, RZ, RZ, R136 ;  /* 0x000000ffff627224 */ /* 0x000fe400078e0088 */
[----:B------:R-:W-:Y:S01]  /*13230*/  FFMA.FTZ R21, R101, R15, -R134 ;  /* 0x0000000f65157223 */ /* 0x000fe20000010886 */
[----:B------:R-:W-:-:S02]  /*13240*/  IMAD.MOV.U32 R101, RZ, RZ, R120 ;  /* 0x000000ffff657224 */ /* 0x000fc400078e0078 */
[----:B------:R-:W-:Y:S01]  /*13250*/  FMUL.FTZ R120, R99, UR4 ;  /* 0x0000000463787c20 */ /* 0x000fe20008410000 */
[----:B------:R-:W-:Y:S02]  /*13260*/  IMAD.MOV.U32 R99, RZ, RZ, R137 ;  /* 0x000000ffff637224 */ /* 0x000fe400078e0089 */
[--C-:B------:R-:W-:Y:S01]  /*13270*/  FFMA.FTZ R81, R112, R15, -R134.reuse ;  /* 0x0000000f70517223 */ /* 0x100fe20000010886 */
[----:B------:R-:W-:Y:S01]  /*13280*/  MOV R112, R89 ;  /* 0x0000005900707202 */ /* 0x000fe20000000f00 */
[-CC-:B------:R-:W-:Y:S01]  /*13290*/  FFMA.FTZ R89, R113, R15.reuse, -R134.reuse ;  /* 0x0000000f71597223 */ /* 0x180fe20000010886 */
[----:B------:R-:W0:Y:S01]  /*132a0*/  MUFU.TANH R114, R114 ;  /* 0x0000007200727308 */ /* 0x000e220000002400 */
[----:B------:R-:W-:Y:S02]  /*132b0*/  IMAD.MOV.U32 R113, RZ, RZ, R105 ;  /* 0x000000ffff717224 */ /* 0x000fe400078e0069 */
[-CC-:B------:R-:W-:Y:S01]  /*132c0*/  FFMA.FTZ R85, R116, R15.reuse, -R134.reuse ;  /* 0x0000000f74557223 */ /* 0x180fe20000010886 */
[----:B------:R-:W-:Y:S01]  /*132d0*/  FMUL.FTZ R116, R107, UR4 ;  /* 0x000000046b747c20 */ /* 0x000fe20008410000 */
[----:B------:R-:W-:Y:S01]  /*132e0*/  FFMA.FTZ R84, R117, R15, -R134 ;  /* 0x0000000f75547223 */ /* 0x000fe20000010886 */
[----:B------:R-:W-:-:S02]  /*132f0*/  FMUL.FTZ R117, R110, UR4 ;  /* 0x000000046e757c20 */ /* 0x000fc40008410000 */
[----:B------:R-:W2:Y:S01]  /*13300*/  MUFU.TANH R115, R115 ;  /* 0x0000007300737308 */ /* 0x000ea20000002400 */
[----:B------:R-:W-:-:S07]  /*13310*/  FMUL.FTZ R118, R111, UR4 ;  /* 0x000000046f767c20 */ /* 0x000fce0008410000 */
[----:B------:R-:W2:Y:S08]  /*13320*/  MUFU.TANH R116, R116 ;  /* 0x0000007400747308 */ /* 0x000eb00000002400 */
[----:B------:R-:W2:Y:S08]  /*13330*/  MUFU.TANH R117, R117 ;  /* 0x0000007500757308 */ /* 0x000eb00000002400 */
[----:B------:R-:W2:Y:S08]  /*13340*/  MUFU.TANH R118, R118 ;  /* 0x0000007600767308 */ /* 0x000eb00000002400 */
[----:B------:R-:W2:Y:S01]  /*13350*/  MUFU.TANH R119, R119 ;  /* 0x0000007700777308 */ /* 0x000ea20000002400 */
[----:B------:R-:W-:-:S07]  /*13360*/  FMUL.FTZ R110, R90, UR4 ;  /* 0x000000045a6e7c20 */ /* 0x000fce0008410000 */
[----:B------:R-:W2:Y:S01]  /*13370*/  MUFU.TANH R120, R120 ;  /* 0x0000007800787308 */ /* 0x000ea20000002400 */
[----:B------:R-:W-:Y:S01]  /*13380*/  FMUL.FTZ R111, R91, UR4 ;  /* 0x000000045b6f7c20 */ /* 0x000fe20008410000 */
[----:B------:R-:W-:-:S06]  /*13390*/  FMUL.FTZ R133, R94, UR4 ;  /* 0x000000045e857c20 */ /* 0x000fcc0008410000 */
[----:B------:R-:W-:Y:S01]  /*133a0*/  MUFU.TANH R109, R109 ;  /* 0x0000006d006d7308 */ /* 0x000fe20000002400 */
[-CC-:B------:R-:W-:Y:S01]  /*133b0*/  FFMA.FTZ R129, R129, R15.reuse, -R134.reuse ;  /* 0x0000000f81817223 */ /* 0x180fe20000010886 */
[-CC-:B------:R-:W-:Y:S01]  /*133c0*/  FFMA.FTZ R128, R128, R15.reuse, -R134.reuse ;  /* 0x0000000f80807223 */ /* 0x180fe20000010886 */
[----:B------:R-:W-:-:S05]  /*133d0*/  FFMA.FTZ R125, R125, R15, -R134 ;  /* 0x0000000f7d7d7223 */ /* 0x000fca0000010886 */
[----:B------:R-:W-:Y:S01]  /*133e0*/  MUFU.TANH R110, R110 ;  /* 0x0000006e006e7308 */ /* 0x000fe20000002400 */
[-CC-:B------:R-:W-:Y:S01]  /*133f0*/  FFMA.FTZ R124, R124, R15.reuse, -R134.reuse ;  /* 0x0000000f7c7c7223 */ /* 0x180fe20000010886 */
[-CC-:B------:R-:W-:Y:S01]  /*13400*/  FFMA.FTZ R96, R96, R15.reuse, -R134.reuse ;  /* 0x0000000f60607223 */ /* 0x180fe20000010886 */
[-CC-:B------:R-:W-:Y:S01]  /*13410*/  FFMA.FTZ R92, R92, R15.reuse, -R134.reuse ;  /* 0x0000000f5c5c7223 */ /* 0x180fe20000010886 */
[-CC-:B------:R-:W-:Y:S01]  /*13420*/  FFMA.FTZ R140, R140, R15.reuse, -R134.reuse ;  /* 0x0000000f8c8c7223 */ /* 0x180fe20000010886 */
[-CC-:B------:R-:W-:Y:S01]  /*13430*/  FFMA.FTZ R141, R150, R15.reuse, -R134.reuse ;  /* 0x0000000f968d7223 */ /* 0x180fe20000010886 */
[-CC-:B------:R-:W-:Y:S01]  /*13440*/  FFMA.FTZ R142, R149, R15.reuse, -R134.reuse ;  /* 0x0000000f958e7223 */ /* 0x180fe20000010886 */
[-CC-:B------:R-:W-:Y:S01]  /*13450*/  FFMA.FTZ R146, R147, R15.reuse, -R134.reuse ;  /* 0x0000000f93927223 */ /* 0x180fe20000010886 */
[----:B------:R-:W-:Y:S01]  /*13460*/  MUFU.TANH R111, R111 ;  /* 0x0000006f006f7308 */ /* 0x000fe20000002400 */
[-CC-:B------:R-:W-:Y:S01]  /*13470*/  FFMA.FTZ R148, R148, R15.reuse, -R134.reuse ;  /* 0x0000000f94947223 */ /* 0x180fe20000010886 */
[-CC-:B------:R-:W-:Y:S01]  /*13480*/  FFMA.FTZ R151, R151, R15.reuse, -R134.reuse ;  /* 0x0000000f97977223 */ /* 0x180fe20000010886 */
[-CC-:B------:R-:W-:Y:S01]  /*13490*/  FFMA.FTZ R152, R152, R15.reuse, -R134.reuse ;  /* 0x0000000f98987223 */ /* 0x180fe20000010886 */
[----:B------:R-:W-:Y:S01]  /*134a0*/  FFMA.FTZ R153, R153, R15, -R134 ;  /* 0x0000000f99997223 */ /* 0x000fe20000010886 */
[----:B------:R-:W-:Y:S01]  /*134b0*/  FMUL.FTZ R134, R95, UR4 ;  /* 0x000000045f867c20 */ /* 0x000fe20008410000 */
[----:B------:R-:W-:-:S02]  /*134c0*/  FMUL.FTZ R135, R82, UR4 ;  /* 0x0000000452877c20 */ /* 0x000fc40008410000 */
[----:B------:R-:W-:Y:S01]  /*134d0*/  MUFU.TANH R133, R133 ;  /* 0x0000008500857308 */ /* 0x000fe20000002400 */
[----:B------:R-:W-:Y:S01]  /*134e0*/  FMUL.FTZ R136, R83, UR4 ;  /* 0x0000000453887c20 */ /* 0x000fe20008410000 */
[----:B------:R-:W-:-:S06]  /*134f0*/  FMUL.FTZ R137, R86, UR4 ;  /* 0x0000000456897c20 */ /* 0x000fcc0008410000 */
[----:B------:R-:W-:Y:S01]  /*13500*/  MUFU.TANH R134, R134 ;  /* 0x0000008600867308 */ /* 0x000fe20000002400 */
[----:B-1----:R-:W-:-:S07]  /*13510*/  IMAD.MOV.U32 R91, RZ, RZ, R139 ;  /* 0x000000ffff5b7224 */ /* 0x002fce00078e008b */
[----:B------:R-:W-:Y:S01]  /*13520*/  MUFU.TANH R135, R135 ;  /* 0x0000008700877308 */ /* 0x000fe20000002400 */
[----:B----4-:R-:W-:Y:S02]  /*13530*/  IMAD.MOV.U32 R90, RZ, RZ, R143 ;  /* 0x000000ffff5a7224 */ /* 0x010fe400078e008f */
[----:B---3--:R-:W-:-:S04]  /*13540*/  FFMA.FTZ R97, R20, R108, R104 ;  /* 0x0000006c14617223 */ /* 0x008fc80000010068 */
[C---:B------:R-:W-:Y:S01]  /*13550*/  FADD.FTZ R97, R100.reuse, R97 ;  /* 0x0000006164617221 */ /* 0x040fe20000010000 */
[----:B------:R-:W-:-:S03]  /*13560*/  F2FP.F16.F32.PACK_AB R104, R100, R104 ;  /* 0x000000686468723e */ /* 0x000fc600000000ff */
[----:B------:R-:W-:Y:S01]  /*13570*/  FADD.FTZ R97, R106, R97 ;  /* 0x000000616a617221 */ /* 0x000fe20000010000 */
[----:B------:R-:W-:-:S03]  /*13580*/  IMAD.MOV.U32 R100, RZ, RZ, R154 ;  /* 0x000000ffff647224 */ /* 0x000fc600078e009a */
[----:B------:R-:W-:Y:S01]  /*13590*/  FADD.FTZ R154, R122, R97 ;  /* 0x000000617a9a7221 */ /* 0x000fe20000010000 */
        /* <DEDUP_REMOVED lines=11> */
[----:B------:R-:W-:-:S03]  /*13650*/  IMAD.MOV.U32 R102, RZ, RZ, R138 ;  /* 0x000000ffff667224 */ /* 0x000fc600078e008a */
[----:B------:R-:W-:-:S04]  /*13660*/  FMNMX.FTZ R97, R101, R97, !PT ;  /* 0x0000006165617209 */ /* 0x000fc80007810000 */
[----:B------:R-:W-:-:S04]  /*13670*/  FMNMX.FTZ R97, R102, R97, !PT ;  /* 0x0000006166617209 */ /* 0x000fc80007810000 */
[----:B------:R-:W-:-:S04]  /*13680*/  FMNMX.FTZ R97, R113, R97, !PT ;  /* 0x0000006171617209 */ /* 0x000fc80007810000 */
[----:B------:R-:W-:-:S04]  /*13690*/  FMNMX.FTZ R97, R112, R97, !PT ;  /* 0x0000006170617209 */ /* 0x000fc80007810000 */
[----:B------:R-:W-:-:S04]  /*136a0*/  FMNMX.FTZ R97, R157, R97, !PT ;  /* 0x000000619d617209 */ /* 0x000fc80007810000 */
[----:B0-----:R-:W-:-:S04]  /*136b0*/  FMNMX.FTZ R97, R114, R97, !PT ;  /* 0x0000006172617209 */ /* 0x001fc80007810000 */
[----:B--2---:R-:W-:Y:S01]  /*136c0*/  FMNMX.FTZ R97, R115, R97, !PT ;  /* 0x0000006173617209 */ /* 0x004fe20007810000 */
[----:B------:R-:W0:Y:S03]  /*136d0*/  MUFU.TANH R108, R108 ;  /* 0x0000006c006c7308 */ /* 0x000e260000002400 */
[----:B------:R-:W-:-:S04]  /*136e0*/  FMNMX.FTZ R97, R116, R97, !PT ;  /* 0x0000006174617209 */ /* 0x000fc80007810000 */
[----:B------:R-:W-:-:S04]  /*136f0*/  FMNMX.FTZ R97, R117, R97, !PT ;  /* 0x0000006175617209 */ /* 0x000fc80007810000 */
[----:B------:R-:W-:-:S04]  /*13700*/  FMNMX.FTZ R97, R118, R97, !PT ;  /* 0x0000006176617209 */ /* 0x000fc80007810000 */
[----:B------:R-:W-:-:S04]  /*13710*/  FMNMX.FTZ R97, R119, R97, !PT ;  /* 0x0000006177617209 */ /* 0x000fc80007810000 */
[----:B------:R-:W-:-:S04]  /*13720*/  FMNMX.FTZ R97, R120, R97, !PT ;  /* 0x0000006178617209 */ /* 0x000fc80007810000 */
[----:B0-----:R-:W-:-:S04]  /*13730*/  FMNMX.FTZ R97, R108, R97, !PT ;  /* 0x000000616c617209 */ /* 0x001fc80007810000 */
[----:B------:R-:W-:Y:S01]  /*13740*/  FMNMX.FTZ R97, R109, R97, !PT ;  /* 0x000000616d617209 */ /* 0x000fe20007810000 */
[----:B------:R-:W0:Y:S03]  /*13750*/  MUFU.TANH R136, R136 ;  /* 0x0000008800887308 */ /* 0x000e260000002400 */
[----:B------:R-:W-:Y:S01]  /*13760*/  FMNMX.FTZ R97, R110, R97, !PT ;  /* 0x000000616e617209 */ /* 0x000fe20007810000 */
[----:B------:R-:W-:-:S03]  /*13770*/  FMUL.FTZ R139, R87, UR4 ;  /* 0x00000004578b7c20 */ /* 0x000fc60008410000 */
[----:B------:R-:W-:Y:S01]  /*13780*/  FMNMX.FTZ R97, R111, R97, !PT ;  /* 0x000000616f617209 */ /* 0x000fe20007810000 */
[----:B------:R-:W1:Y:S01]  /*13790*/  MUFU.TANH R137, R137 ;  /* 0x0000008900897308 */ /* 0x000e620000002400 */
[----:B------:R-:W-:Y:S02]  /*137a0*/  FMUL.FTZ R143, R74, UR4 ;  /* 0x000000044a8f7c20 */ /* 0x000fe40008410000 */
[----:B------:R-:W-:Y:S01]  /*137b0*/  FMNMX.FTZ R97, R133, R97, !PT ;  /* 0x0000006185617209 */ /* 0x000fe20007810000 */
[----:B------:R-:W-:-:S03]  /*137c0*/  FMUL.FTZ R147, R75, UR4 ;  /* 0x000000044b937c20 */ /* 0x000fc60008410000 */
[----:B------:R-:W-:Y:S01]  /*137d0*/  FMNMX.FTZ R97, R134, R97, !PT ;  /* 0x0000006186617209 */ /* 0x000fe20007810000 */
[----:B------:R-:W2:Y:S01]  /*137e0*/  MUFU.TANH R139, R139 ;  /* 0x0000008b008b7308 */ /* 0x000ea20000002400 */
[----:B------:R-:W-:Y:S02]  /*137f0*/  FMUL.FTZ R149, R78, UR4 ;  /* 0x000000044e957c20 */ /* 0x000fe40008410000 */
[----:B------:R-:W-:-:S05]  /*13800*/  FMNMX.FTZ R97, R135, R97, !PT ;  /* 0x0000006187617209 */ /* 0x000fca0007810000 */
[----:B------:R-:W3:Y:S01]  /*13810*/  MUFU.TANH R143, R143 ;  /* 0x0000008f008f7308 */ /* 0x000ee20000002400 */
[----:B0-----:R-:W-:Y:S01]  /*13820*/  FMNMX.FTZ R97, R136, R97, !PT ;  /* 0x0000006188617209 */ /* 0x001fe20007810000 */
[----:B------:R-:W-:-:S06]  /*13830*/  FMUL.FTZ R150, R79, UR4 ;  /* 0x000000044f967c20 */ /* 0x000fcc0008410000 */
[----:B------:R-:W0:Y:S01]  /*13840*/  MUFU.TANH R147, R147 ;  /* 0x0000009300937308 */ /* 0x000e220000002400 */
[----:B-1----:R-:W-:-:S07]  /*13850*/  FMNMX.FTZ R97, R137, R97, !PT ;  /* 0x0000006189617209 */ /* 0x002fce0007810000 */
[----:B------:R-:W1:Y:S01]  /*13860*/  MUFU.TANH R149, R149 ;  /* 0x0000009500957308 */ /* 0x000e620000002400 */
[----:B--2---:R-:W-:-:S07]  /*13870*/  FMNMX.FTZ R97, R139, R97, !PT ;  /* 0x000000618b617209 */ /* 0x004fce0007810000 */
[----:B------:R-:W2:Y:S01]  /*13880*/  MUFU.TANH R150, R150 ;  /* 0x0000009600967308 */ /* 0x000ea20000002400 */
[----:B---3--:R-:W-:-:S04]  /*13890*/  FMNMX.FTZ R97, R143, R97, !PT ;  /* 0x000000618f617209 */ /* 0x008fc80007810000 */
[----:B0-----:R-:W-:-:S04]  /*138a0*/  FMNMX.FTZ R97, R147, R97, !PT ;  /* 0x0000006193617209 */ /* 0x001fc80007810000 */
[----:B-1----:R-:W-:-:S04]  /*138b0*/  FMNMX.FTZ R74, R149, R97, !PT ;  /* 0x00000061954a7209 */ /* 0x002fc80007810000 */
[----:B--2---:R-:W-:-:S05]  /*138c0*/  FMNMX.FTZ R74, R150, R74, !PT ;  /* 0x0000004a964a7209 */ /* 0x004fca0007810000 */
[----:B------:R-:W0:Y:S02]  /*138d0*/  SHFL.BFLY PT, R75, R74, 0x2, 0x1f ;  /* 0x0c401f004a4b7f89 */ /* 0x000e2400000e0000 */
[----:B0-----:R-:W-:-:S05]  /*138e0*/  FMNMX.FTZ R74, R74, R75, !PT ;  /* 0x0000004b4a4a7209 */ /* 0x001fca0007810000 */
[----:B------:R-:W0:Y:S01]  /*138f0*/  SHFL.BFLY PT, R75, R74, 0x1, 0x1f ;  /* 0x0c201f004a4b7f89 */ /* 0x000e2200000e0000 */
[----:B------:R-:W-:Y:S02]  /*13900*/  F2FP.F16.F32.PACK_AB R106, R122, R106 ;  /* 0x0000006a7a6a723e */ /* 0x000fe400000000ff */
[----:B0-----:R-:W-:-:S05]  /*13910*/  FMNMX.FTZ R74, R74, R75, !PT ;  /* 0x0000004b4a4a7209 */ /* 0x001fca0007810000 */
[----:B------:R-:W-:-:S04]  /*13920*/  FMUL.FTZ R138, R74, R15 ;  /* 0x0000000f4a8a7220 */ /* 0x000fc80000410000 */
[-CC-:B------:R-:W-:Y:S01]  /*13930*/  FFMA.FTZ R105, R121, R15.reuse, -R138.reuse ;  /* 0x0000000f79697223 */ /* 0x180fe2000001088a */
[-CC-:B------:R-:W-:Y:S01]  /*13940*/  FFMA.FTZ R107, R4, R15.reuse, -R138.reuse ;  /* 0x0000000f046b7223 */ /* 0x180fe2000001088a */
[-CC-:B------:R-:W-:Y:S01]  /*13950*/  FFMA.FTZ R121, R3, R15.reuse, -R138.reuse ;  /* 0x0000000f03797223 */ /* 0x180fe2000001088a */
[----:B------:R1:W5:Y:S01]  /*13960*/  LDL.LU R4, [R1+0xf8] ;  /* 0x0000f80001047983 */ /* 0x0003620000300800 */
[-CC-:B------:R-:W-:Y:S01]  /*13970*/  FFMA.FTZ R122, R2, R15.reuse, -R138.reuse ;  /* 0x0000000f027a7223 */ /* 0x180fe2000001088a */
[-CC-:B------:R-:W-:Y:S02]  /*13980*/  FFMA.FTZ R82, R133, R15.reuse, -R138.reuse ;  /* 0x0000000f85527223 */ /* 0x180fe4000001088a */
[----:B------:R1:W5:Y:S04]  /*13990*/  LDL.LU R3, [R1+0xf4] ;  /* 0x0000f40001037983 */ /* 0x0003680000300800 */
[----:B------:R1:W5:Y:S04]  /*139a0*/  LDL.LU R2, [R1+0xf0] ;  /* 0x0000f00001027983 */ /* 0x0003680000300800 */
[----:B------:R-:W2:Y:S01]  /*139b0*/  LDL R133, [R1+0x84] ;  /* 0x0000840001857983 */ /* 0x000ea20000100800 */
[-CC-:B------:R-:W-:Y:S01]  /*139c0*/  FFMA.FTZ R95, R90, R15.reuse, -R138.reuse ;  /* 0x0000000f5a5f7223 */ /* 0x180fe2000001088a */
[----:B------:R-:W-:Y:S01]  /*139d0*/  FFMA.FTZ R90, R108, R15, -R138 ;  /* 0x0000000f6c5a7223 */ /* 0x000fe2000001088a */
[----:B-----5:R-:W-:-:S05]  /*139e0*/  VIADD R108, R16, 0x200 ;  /* 0x00000200106c7836 */ /* 0x020fca0000000000 */
[----:B------:R-:W-:-:S04]  /*139f0*/  SHF.R.U32.HI R108, RZ, 0x4, R108 ;  /* 0x00000004ff6c7819 */ /* 0x000fc8000001166c */
[----:B------:R-:W-:-:S04]  /*13a00*/  LOP3.LUT R108, R108, 0x3fff, RZ, 0xc0, !PT ;  /* 0x00003fff6c6c7812 */ /* 0x000fc800078ec0ff */
[----:B------:R-:W-:Y:S01]  /*13a10*/  LOP3.LUT R108, R108, 0x2400000, RZ, 0xfc, !PT ;  /* 0x024000006c6c7812 */ /* 0x000fe200078efcff */
[----:B------:R-:W-:-:S04]  /*13a20*/  FFMA.FTZ R87, R110, R15, -R138 ;  /* 0x0000000f6e577223 */ /* 0x000fc8000001088a */
[----:B------:R-:W-:-:S04]  /*13a30*/  IMAD R108, R0, 0x6c0, R108 ;  /* 0x000006c0006c7824 */ /* 0x000fc800078e026c */
[----:B------:R-:W-:-:S05]  /*13a40*/  VIADD R110, R108, 0x40 ;  /* 0x000000406c6e7836 */ /* 0x000fca0000000000 */
[----:B------:R-:W-:Y:S01]  /*13a50*/  R2UR UR10, R110 ;  /* 0x000000006e0a72ca */ /* 0x000fe200000e0000 */
        /* <DEDUP_REMOVED lines=8> */
[C---:B------:R-:W-:Y:S02]  /*13ae0*/  VIADD R110, R108.reuse, 0x180 ;  /* 0x000001806c6e7836 */ /* 0x040fe40000000000 */
[-CC-:B------:R-:W-:Y:S01]  /*13af0*/  FFMA.FTZ R94, R91, R15.reuse, -R138.reuse ;  /* 0x0000000f5b5e7223 */ /* 0x180fe2000001088a */
[----:B------:R-:W-:Y:S01]  /*13b00*/  FFMA.FTZ R91, R109, R15, -R138 ;  /* 0x0000000f6d5b7223 */ /* 0x000fe2000001088a */
[----:B------:R-:W-:Y:S01]  /*13b10*/  IMAD.MOV.U32 R109, RZ, RZ, -0x7fffffe0 ;  /* 0x80000020ff6d7424 */ /* 0x000fe200078e00ff */
[----:B------:R-:W-:Y:S02]  /*13b20*/  R2UR UR6, R108 ;  /* 0x000000006c0672ca */ /* 0x000fe400000e0000 */
[----:B------:R-:W-:Y:S01]  /*13b30*/  R2UR UR30, R110 ;  /* 0x000000006e1e72ca */ /* 0x000fe200000e0000 */
[C---:B------:R-:W-:Y:S02]  /*13b40*/  VIADD R110, R108.reuse, 0x1c0 ;  /* 0x000001c06c6e7836 */ /* 0x040fe40000000000 */
[----:B------:R-:W-:Y:S01]  /*13b50*/  VIADD R108, R108, 0x200 ;  /* 0x000002006c6c7836 */ /* 0x000fe20000000000 */
[----:B------:R-:W-:-:S02]  /*13b60*/  R2UR UR7, R109 ;  /* 0x000000006d0772ca */ /* 0x000fc400000e0000 */
[----:B------:R-:W-:Y:S01]  /*13b70*/  R2UR UR39, R109 ;  /* 0x000000006d2772ca */ /* 0x000fe200000e0000 */
[----:B------:R-:W-:Y:S01]  /*13b80*/  IMAD.MOV.U32 R109, RZ, RZ, -0x3ffffff0 ;  /* 0xc0000010ff6d7424 */ /* 0x000fe200078e00ff */
[----:B------:R-:W-:-:S04]  /*13b90*/  R2UR UR38, R108 ;  /* 0x000000006c2672ca */ /* 0x000fc800000e0000 */
[----:B------:R-:W-:Y:S01]  /*13ba0*/  R2UR UR5, R109 ;  /* 0x000000006d0572ca */ /* 0x000fe200000e0000 */
[----:B------:R-:W-:Y:S01]  /*13bb0*/  WARPGROUP.ARRIVE ;  /* 0x00000000000079c5 */ /* 0x000fe20000000000 */
[----:B------:R-:W-:Y:S01]  /*13bc0*/  FFMA.FTZ R79, R111, R15, -R138 ;  /* 0x0000000f6f4f7223 */ /* 0x000fe2000001088a */
[----:B------:R-:W-:Y:S01]  /*13bd0*/  IMAD.MOV.U32 R111, RZ, RZ, -0x7fffffe0 ;  /* 0x80000020ff6f7424 */ /* 0x000fe200078e00ff */
[----:B------:R-:W-:-:S04]  /*13be0*/  R2UR UR34, R110 ;  /* 0x000000006e2272ca */ /* 0x000fc800000e0000 */
[C---:B------:R-:W-:Y:S02]  /*13bf0*/  R2UR UR11, R111.reuse ;  /* 0x000000006f0b72ca */ /* 0x040fe400000e0000 */
[C---:B------:R-:W-:Y:S02]  /*13c00*/  R2UR UR15, R111.reuse ;  /* 0x000000006f0f72ca */ /* 0x040fe400000e0000 */
[C---:B------:R-:W-:Y:S02]  /*13c10*/  R2UR UR19, R111.reuse ;  /* 0x000000006f1372ca */ /* 0x040fe400000e0000 */
[C---:B------:R-:W-:Y:S02]  /*13c20*/  R2UR UR23, R111.reuse ;  /* 0x000000006f1772ca */ /* 0x040fe400000e0000 */
[C---:B------:R-:W-:Y:S02]  /*13c30*/  R2UR UR27, R111.reuse ;  /* 0x000000006f1b72ca */ /* 0x040fe400000e0000 */
[----:B------:R-:W-:-:S02]  /*13c40*/  R2UR UR31, R111 ;  /* 0x000000006f1f72ca */ /* 0x000fc400000e0000 */
[----:B------:R-:W-:Y:S01]  /*13c50*/  R2UR UR35, R111 ;  /* 0x000000006f2372ca */ /* 0x000fe200000e0000 */
[----:B------:R-:W-:-:S05]  /*13c60*/  IMAD.MOV.U32 R111, RZ, RZ, -0x3ffffff0 ;  /* 0xc0000010ff6f7424 */ /* 0x000fca00078e00ff */
[----:B------:R-:W-:Y:S01]  /*13c70*/  R2UR UR9, R111 ;  /* 0x000000006f0972ca */ /* 0x000fe200000e0000 */
[----:B------:R-:W-:Y:S01]  /*13c80*/  IMAD.MOV.U32 R111, RZ, RZ, -0x3ffffff0 ;  /* 0xc0000010ff6f7424 */ /* 0x000fe200078e00ff */
[----:B--2---:R-:W-:-:S04]  /*13c90*/  LOP3.LUT R108, R133, 0x10000, RZ, 0xfc, !PT ;  /* 0x00010000856c7812 */ /* 0x004fc800078efcff */
[----:B------:R-:W-:Y:S01]  /*13ca0*/  R2UR UR13, R111 ;  /* 0x000000006f0d72ca */ /* 0x000fe200000e0000 */
[----:B------:R-:W2:Y:S01]  /*13cb0*/  LDL.LU R133, [R1+0x44] ;  /* 0x0000440001857983 */ /* 0x000ea20000300800 */
[----:B------:R-:W-:-:S13]  /*13cc0*/  R2UR UR4, R108 ;  /* 0x000000006c0472ca */ /* 0x000fda00000e0000 */
[----:B------:R-:W-:Y:S01]  /*13cd0*/  HGMMA.64x96x16.F32 R24, gdesc[UR4].tnspB, R24, gsb0 ;  /* 0x41600000041879f0 */ /* 0x000fe20008000818 */
[----:B------:R-:W-:-:S05]  /*13ce0*/  VIADD R110, R108, 0x180 ;  /* 0x000001806c6e7836 */ /* 0x000fca0000000000 */
[----:B------:R-:W-:Y:S01]  /*13cf0*/  R2UR UR8, R110 ;  /* 0x000000006e0872ca */ /* 0x000fe200000e0000 */
[----:B------:R-:W-:Y:S01]  /*13d00*/  VIADD R110, R108, 0x300 ;  /* 0x000003006c6e7836 */ /* 0x000fe20000000000 */
[----:B------:R-:W-:Y:S02]  /*13d10*/  WARPGROUP.DEPBAR.LE gsb0, 0x0 ;  /* 0x00008000000079c5 */ /* 0x000fe40000010000 */
[----:B------:R-:W-:-:S09]  /*13d20*/  WARPGROUP.ARRIVE ;  /* 0x00000000000079c5 */ /* 0x000fd20000000000 */
[----:B------:R-:W-:Y:S01]  /*13d30*/  HGMMA.64x96x16.F32 R24, gdesc[UR8].tnspB, R24, gsb0 ;  /* 0x41600000081879f0 */ /* 0x000fe20008000818 */
[----:B------:R-:W-:Y:S01]  /*13d40*/  R2UR UR12, R110 ;  /* 0x000000006e0c72ca */ /* 0x000fe200000e0000 */
[----:B------:R-:W-:Y:S02]  /*13d50*/  VIADD R110, R108, 0x480 ;  /* 0x000004806c6e7836 */ /* 0x000fe40000000000 */
[----:B------:R-:W-:-:S03]  /*13d60*/  IMAD.MOV.U32 R111, RZ, RZ, -0x3ffffff0 ;  /* 0xc0000010ff6f7424 */ /* 0x000fc600078e00ff */
[----:B------:R-:W-:Y:S02]  /*13d70*/  R2UR UR16, R110 ;  /* 0x000000006e1072ca */ /* 0x000fe400000e0000 */
[----:B------:R-:W-:Y:S01]  /*13d80*/  R2UR UR17, R111 ;  /* 0x000000006f1172ca */ /* 0x000fe200000e0000 */
[----:B------:R-:W-:Y:S02]  /*13d90*/  WARPGROUP.DEPBAR.LE gsb0, 0x0 ;  /* 0x00008000000079c5 */ /* 0x000fe40000010000 */
[----:B------:R-:W-:-:S06]  /*13da0*/  WARPGROUP.ARRIVE ;  /* 0x00000000000079c5 */ /* 0x000fcc0000000000 */
[----:B------:R-:W-:Y:S01]  /*13db0*/  HGMMA.64x96x16.F32 R24, gdesc[UR12].tnspB, R24, gsb0 ;  /* 0x416000000c1879f0 */ /* 0x000fe20008000818 */
[----:B------:R-:W-:Y:S01]  /*13dc0*/  IMAD.MOV.U32 R111, RZ, RZ, -0x3ffffff0 ;  /* 0xc0000010ff6f7424 */ /* 0x000fe200078e00ff */
[----:B------:R-:W-:-:S04]  /*13dd0*/  IADD3 R110, R108, 0x600, RZ ;  /* 0x000006006c6e7810 */ /* 0x000fc80007ffe0ff */
[----:B------:R-:W-:Y:S02]  /*13de0*/  R2UR UR20, R110 ;  /* 0x000000006e1472ca */ /* 0x000fe400000e0000 */
[----:B------:R-:W-:Y:S01]  /*13df0*/  R2UR UR21, R111 ;  /* 0x000000006f1572ca */ /* 0x000fe200000e0000 */
[----:B------:R-:W-:Y:S02]  /*13e00*/  WARPGROUP.DEPBAR.LE gsb0, 0x0 ;  /* 0x00008000000079c5 */ /* 0x000fe40000010000 */
[----:B------:R-:W-:-:S06]  /*13e10*/  WARPGROUP.ARRIVE ;  /* 0x00000000000079c5 */ /* 0x000fcc0000000000 */
[----:B------:R-:W-:Y:S01]  /*13e20*/  HGMMA.64x96x16.F32 R24, gdesc[UR16].tnspB, R24, gsb0 ;  /* 0x41600000101879f0 */ /* 0x000fe20008000818 */
[----:B------:R-:W-:Y:S02]  /*13e30*/  VIADD R110, R108, 0x780 ;  /* 0x000007806c6e7836 */ /* 0x000fe40000000000 */
[----:B------:R-:W-:-:S03]  /*13e40*/  IMAD.MOV.U32 R111, RZ, RZ, -0x3ffffff0 ;  /* 0xc0000010ff6f7424 */ /* 0x000fc600078e00ff */
        /* <DEDUP_REMOVED lines=19> */
[----:B------:R-:W-:-:S04]  /*13f80*/  FADD.FTZ R109, -R74, R155 ;  /* 0x0000009b4a6d7221 */ /* 0x000fc80000010100 */
[----:B------:R-:W-:Y:S01]  /*13f90*/  FMUL.FTZ R109, R109, R15 ;  /* 0x0000000f6d6d7220 */ /* 0x000fe20000410000 */
[----:B------:R-:W-:-:S03]  /*13fa0*/  VIADD R108, R108, 0xc00 ;  /* 0x00000c006c6c7836 */ /* 0x000fc60000000000 */
[----:B------:R0:W-:Y:S01]  /*13fb0*/  MUFU.EX2 R110, R109 ;  /* 0x0000006d006e7308 */ /* 0x0001e20000000800 */
[----:B------:R-:W-:Y:S02]  /*13fc0*/  WARPGROUP.DEPBAR.LE gsb0, 0x0 ;  /* 0x00008000000079c5 */ /* 0x000fe40000010000 */
[----:B------:R-:W-:-:S06]  /*13fd0*/  WARPGROUP.ARRIVE ;  /* 0x00000000000079c5 */ /* 0x000fcc0000000000 */
[----:B------:R-:W-:Y:S01]  /*13fe0*/  HGMMA.64x96x16.F32 R24, gdesc[UR32].tnspB, R24, gsb0 ;  /* 0x41600000201879f0 */ /* 0x000fe20008000818 */
[----:B0-----:R-:W-:Y:S01]  /*13ff0*/  IMAD.MOV.U32 R109, RZ, RZ, -0x3ffffff0 ;  /* 0xc0000010ff6d7424 */ /* 0x001fe200078e00ff */
[----:B------:R-:W-:-:S04]  /*14000*/  R2UR UR36, R108 ;  /* 0x000000006c2472ca */ /* 0x000fc800000e0000 */
[----:B------:R-:W-:Y:S01]  /*14010*/  R2UR UR37, R109 ;  /* 0x000000006d2572ca */ /* 0x000fe200000e0000 */
[----:B------:R-:W0:Y:S01]  /*14020*/  S2R R155, SR_TID.X ;  /* 0x00000000009b7919 */ /* 0x000e220000002100 */
[----:B------:R-:W2:Y:S01]  /*14030*/  MUFU.EX2 R105, R105 ;  /* 0x0000006900697308 */ /* 0x000ea20000000800 */
[----:B------:R-:W-:-:S07]  /*14040*/  FFMA.FTZ R83, R134, R15, -R138 ;  /* 0x0000000f86537223 */ /* 0x000fce000001088a */
[----:B------:R-:W3:Y:S01]  /*14050*/  MUFU.EX2 R108, R107 ;  /* 0x0000006b006c7308 */ /* 0x000ee20000000800 */
[----:B------:R-:W-:Y:S02]  /*14060*/  WARPGROUP.DEPBAR.LE gsb0, 0x0 ;  /* 0x00008000000079c5 */ /* 0x000fe40000010000 */
[----:B------:R-:W-:-:S06]  /*14070*/  WARPGROUP.ARRIVE ;  /* 0x00000000000079c5 */ /* 0x000fcc0000000000 */
[----:B------:R-:W-:Y:S01]  /*14080*/  HGMMA.64x96x16.F32 R24, gdesc[UR36].tnspB, R24, gsb0 ;  /* 0x41600000241879f0 */ /* 0x000fe20008000818 */
[----:B0-----:R-:W-:Y:S02]  /*14090*/  SHF.R.U32.HI R134, RZ, 0x7, R155 ;  /* 0x00000007ff867819 */ /* 0x001fe4000001169b */
[----:B------:R-:W-:-:S03]  /*140a0*/  ISETP.GE.U32.AND P2, PT, R155, 0x180, PT ;  /* 0x000001809b00780c */ /* 0x000fc60003f46070 */
[----:B------:R-:W-:Y:S01]  /*140b0*/  VIADD R109, R134, 0x9 ;  /* 0x00000009866d7836 */ /* 0x000fe20000000000 */
[----:B------:R-:W-:Y:S01]  /*140c0*/  MUFU.EX2 R107, R121 ;  /* 0x00000079006b7308 */ /* 0x000fe20000000800 */
[----:B--2---:R-:W-:-:S03]  /*140d0*/  FFMA.FTZ R111, R110, R133, R105 ;  /* 0x000000856e6f7223 */ /* 0x004fc60000010069 */
[----:B------:R-:W-:-:S04]  /*140e0*/  SEL R109, R109, 0x9, !P2 ;  /* 0x000000096d6d7807 */ /* 0x000fc80005000000 */
[----:B------:R-:W-:Y:S01]  /*140f0*/  MUFU.EX2 R122, R122 ;  /* 0x0000007a007a7308 */ /* 0x000fe20000000800 */
[----:B---3--:R-:W-:-:S07]  /*14100*/  F2FP.F16.F32.PACK_AB R105, R108, R105 ;  /* 0x000000696c69723e */ /* 0x008fce00000000ff */
[----:B------:R-:W0:Y:S01]  /*14110*/  MUFU.EX2 R132, R132 ;  /* 0x0000008400847308 */ /* 0x000e220000000800 */
[----:B------:R-:W-:-:S07]  /*14120*/  FFMA.FTZ R97, R103, R15, -R138 ;  /* 0x0000000f67617223 */ /* 0x000fce000001088a */
[----:B------:R-:W2:Y:S01]  /*14130*/  MUFU.EX2 R131, R131 ;  /* 0x0000008300837308 */ /* 0x000ea20000000800 */
[----:B------:R-:W-:-:S07]  /*14140*/  FFMA.FTZ R98, R98, R15, -R138 ;  /* 0x0000000f62627223 */ /* 0x000fce000001088a */
[----:B------:R-:W3:Y:S08]  /*14150*/  MUFU.EX2 R130, R130 ;  /* 0x0000008200827308 */ /* 0x000ef00000000800 */
[----:B------:R-:W-:Y:S01]  /*14160*/  MUFU.EX2 R95, R95 ;  /* 0x0000005f005f7308 */ /* 0x000fe20000000800 */
[----:B------:R-:W-:Y:S01]  /*14170*/  FFMA.FTZ R99, R99, R15, -R138 ;  /* 0x0000000f63637223 */ /* 0x000fe2000001088a */
[----:B0-----:R-:W-:-:S06]  /*14180*/  FADD.FTZ R154, R132, R154 ;  /* 0x0000009a849a7221 */ /* 0x001fcc0000010000 */
[----:B------:R-:W-:Y:S01]  /*14190*/  MUFU.EX2 R129, R129 ;  /* 0x0000008100817308 */ /* 0x000fe20000000800 */
[----:B------:R-:W-:-:S07]  /*141a0*/  FFMA.FTZ R100, R100, R15, -R138 ;  /* 0x0000000f64647223 */ /* 0x000fce000001088a */
[----:B------:R-:W-:Y:S01]  /*141b0*/  MUFU.EX2 R97, R97 ;  /* 0x0000006100617308 */ /* 0x000fe20000000800 */
[----:B--2---:R-:W-:-:S07]  /*141c0*/  FADD.FTZ R154, R131, R154 ;  /* 0x0000009a839a7221 */ /* 0x004fce0000010000 */
[----:B------:R-:W-:Y:S01]  /*141d0*/  MUFU.EX2 R128, R128 ;  /* 0x0000008000807308 */ /* 0x000fe20000000800 */
[----:B------:R-:W-:Y:S02]  /*141e0*/  WARPGROUP.DEPBAR.LE gsb0, 0x0 ;  /* 0x00008000000079c5 */ /* 0x000fe40000010000 */
[----:B------:R0:W-:Y:S06]  /*141f0*/  BAR.ARV R109, 0x100 ;  /* 0x0004006d0000751d */ /* 0x0001ec0000002000 */
[----:B0-----:R-:W-:Y:S01]  /*14200*/  FADD.FTZ R109, R108, R111 ;  /* 0x0000006f6c6d7221 */ /* 0x001fe20000010000 */
[----:B------:R-:W-:-:S02]  /*14210*/  @!P1 IMAD R111, R145, 0x8, R16 ;  /* 0x00000008916f9824 */ /* 0x000fc400078e0210 */
[----:B------:R-:W-:Y:S02]  /*14220*/  @!P1 IMAD R108, R0, 0x8, R16 ;  /* 0x00000008006c9824 */ /* 0x000fe400078e0210 */
[----:B------:R-:W-:Y:S02]  /*14230*/  @!P1 VIADD R111, R111, 0x31c40 ;  /* 0x00031c406f6f9836 */ /* 0x000fe40000000000 */
[----:B------:R-:W-:Y:S02]  /*14240*/  @!P1 VIADD R108, R108, 0x31c60 ;  /* 0x00031c606c6c9836 */ /* 0x000fe40000000000 */
[----:B------:R-:W-:Y:S01]  /*14250*/  FADD.FTZ R0, R107, R109 ;  /* 0x0000006d6b007221 */ /* 0x000fe20000010000 */
[----:B------:R-:W-:Y:S02]  /*14260*/  F2FP.F16.F32.PACK_AB R107, R122, R107 ;  /* 0x0000006b7a6b723e */ /* 0x000fe400000000ff */
[----:B------:R-:W-:Y:S02]  /*14270*/  @!P1 PRMT R111, RZ, 0x654, R111 ;  /* 0x00000654ff6f9816 */ /* 0x000fe4000000006f */
[----:B------:R-:W-:-:S02]  /*14280*/  @!P1 PRMT R108, RZ, 0x654, R108 ;  /* 0x00000654ff6c9816 */ /* 0x000fc4000000006c */
[----:B------:R0:W-:Y:S02]  /*14290*/  @!P1 SYNCS.ARRIVE.TRANS64.RED.A1T0 RZ, [R111+URZ], RZ ;  /* 0x000000ff6fff99a7 */ /* 0x0001e4000810043f */
[----:B------:R2:W-:Y:S01]  /*142a0*/  @!P1 SYNCS.ARRIVE.TRANS64.RED.A1T0 RZ, [R108+URZ], RZ ;  /* 0x000000ff6cff99a7 */ /* 0x0005e2000810043f */
[----:B------:R4:W-:Y:S01]  /*142b0*/  STSM.16.M88.4 [R18+0x24300], R104 ;  /* 0x0243006812007844 */ /* 0x0009e20000000200 */
[----:B------:R-:W-:Y:S01]  /*142c0*/  MUFU.EX2 R98, R98 ;  /* 0x0000006200627308 */ /* 0x000fe20000000800 */
[----:B------:R-:W-:-:S07]  /*142d0*/  FADD.FTZ R122, R122, R0 ;  /* 0x000000007a7a7221 */ /* 0x000fce0000010000 */
[----:B----4-:R-:W-:Y:S08]  /*142e0*/  MUFU.EX2 R105, R89 ;  /* 0x0000005900697308 */ /* 0x010ff00000000800 */
[----:B------:R-:W4:Y:S01]  /*142f0*/  MUFU.EX2 R89, R94 ;  /* 0x0000005e00597308 */ /* 0x000f220000000800 */
[----:B------:R-:W-:Y:S01]  /*14300*/  FFMA.FTZ R101, R101, R15, -R138 ;  /* 0x0000000f65657223 */ /* 0x000fe2000001088a */
[----:B---3--:R-:W-:-:S06]  /*14310*/  FADD.FTZ R154, R130, R154 ;  /* 0x0000009a829a7221 */ /* 0x008fcc0000010000 */
[----:B------:R-:W3:Y:S01]  /*14320*/  MUFU.EX2 R127, R127 ;  /* 0x0000007f007f7308 */ /* 0x000ee20000000800 */
[----:B------:R-:W-:-:S07]  /*14330*/  FFMA.FTZ R102, R102, R15, -R138 ;  /* 0x0000000f66667223 */ /* 0x000fce000001088a */
[----:B------:R-:W-:Y:S08]  /*14340*/  MUFU.EX2 R121, R81 ;  /* 0x0000005100797308 */ /* 0x000ff00000000800 */
[----:B------:R4:W-:Y:S08]  /*14350*/  MUFU.EX2 R133, R80 ;  /* 0x0000005000857308 */ /* 0x0009f00000000800 */
[----:B------:R-:W-:Y:S01]  /*14360*/  MUFU.EX2 R81, R99 ;  /* 0x0000006300517308 */ /* 0x000fe20000000800 */
[----:B----4-:R-:W-:Y:S01]  /*14370*/  FADD.FTZ R80, R89, R122 ;  /* 0x0000007a59507221 */ /* 0x010fe20000010000 */
[----:B------:R-:W-:-:S03]  /*14380*/  FADD.FTZ R154, R129, R154 ;  /* 0x0000009a819a7221 */ /* 0x000fc60000010000 */
[----:B------:R-:W-:-:S03]  /*14390*/  FADD.FTZ R80, R95, R80 ;  /* 0x000000505f507221 */ /* 0x000fc60000010000 */
[----:B------:R-:W4:Y:S01]  /*143a0*/  MUFU.EX2 R126, R126 ;  /* 0x0000007e007e7308 */ /* 0x000f220000000800 */
[----:B------:R-:W-:Y:S01]  /*143b0*/  FADD.FTZ R80, R97, R80 ;  /* 0x0000005061507221 */ /* 0x000fe20000010000 */
[----:B------:R-:W-:-:S06]  /*143c0*/  FFMA.FTZ R103, R113, R15, -R138 ;  /* 0x0000000f71677223 */ /* 0x000fcc000001088a */
[----:B------:R-:W1:Y:S01]  /*143d0*/  MUFU.EX2 R100, R100 ;  /* 0x0000006400647308 */ /* 0x000e620000000800 */
[-CC-:B------:R-:W-:Y:S01]  /*143e0*/  FFMA.FTZ R112, R112, R15.reuse, -R138.reuse ;  /* 0x0000000f70707223 */ /* 0x180fe2000001088a */
[-CC-:B------:R-:W-:Y:S01]  /*143f0*/  FFMA.FTZ R113, R157, R15.reuse, -R138.reuse ;  /* 0x0000000f9d717223 */ /* 0x180fe2000001088a */
[-CC-:B------:R-:W-:Y:S01]  /*14400*/  FFMA.FTZ R114, R114, R15.reuse, -R138.reuse ;  /* 0x0000000f72727223 */ /* 0x180fe2000001088a */
[----:B------:R-:W-:-:S04]  /*14410*/  FFMA.FTZ R115, R115, R15, -R138 ;  /* 0x0000000f73737223 */ /* 0x000fc8000001088a */
[----:B------:R-:W0:Y:S01]  /*14420*/  MUFU.EX2 R125, R125 ;  /* 0x0000007d007d7308 */ /* 0x000e220000000800 */
        /* <DEDUP_REMOVED lines=15> */
[----:B------:R-:W-:-:S07]  /*14520*/  FADD.FTZ R154, R128, R154 ;  /* 0x0000009a809a7221 */ /* 0x000fce0000010000 */
[----:B------:R4:W-:Y:S01]  /*14530*/  MUFU.EX2 R138, R84 ;  /* 0x00000054008a7308 */ /* 0x0009e20000000800 */
[----:B---3--:R-:W-:-:S07]  /*14540*/  FADD.FTZ R154, R127, R154 ;  /* 0x0000009a7f9a7221 */ /* 0x008fce0000010000 */
[----:B------:R-:W3:Y:S01]  /*14550*/  MUFU.EX2 R102, R102 ;  /* 0x0000006600667308 */ /* 0x000ee20000000800 */
[----:B----4-:R-:W-:Y:S01]  /*14560*/  FADD.FTZ R84, R98, R80 ;  /* 0x0000005062547221 */ /* 0x010fe20000010000 */
[----:B------:R-:W-:-:S03]  /*14570*/  FADD.FTZ R154, R126, R154 ;  /* 0x0000009a7e9a7221 */ /* 0x000fc60000010000 */
[----:B------:R-:W-:-:S03]  /*14580*/  FADD.FTZ R84, R81, R84 ;  /* 0x0000005451547221 */ /* 0x000fc60000010000 */
[----:B------:R-:W4:Y:S01]  /*14590*/  MUFU.EX2 R123, R123 ;  /* 0x0000007b007b7308 */ /* 0x000f220000000800 */
[----:B-1----:R-:W-:-:S07]  /*145a0*/  FADD.FTZ R84, R100, R84 ;  /* 0x0000005464547221 */ /* 0x002fce0000010000 */
[----:B------:R-:W-:Y:S08]  /*145b0*/  MUFU.EX2 R137, R85 ;  /* 0x0000005500897308 */ /* 0x000ff00000000800 */
[----:B------:R-:W1:Y:S01]  /*145c0*/  MUFU.EX2 R85, R103 ;  /* 0x0000006700557308 */ /* 0x000e620000000800 */
[----:B0-----:R-:W-:Y:S01]  /*145d0*/  FADD.FTZ R154, R125, R154 ;  /* 0x0000009a7d9a7221 */ /* 0x001fe20000010000 */
[----:B--2---:R-:W-:-:S06]  /*145e0*/  FADD.FTZ R84, R101, R84 ;  /* 0x0000005465547221 */ /* 0x004fcc0000010000 */
[----:B------:R-:W0:Y:S01]  /*145f0*/  MUFU.EX2 R111, R76 ;  /* 0x0000004c006f7308 */ /* 0x000e220000000800 */
[----:B------:R-:W-:-:S07]  /*14600*/  F2FP.F16.F32.PACK_AB R89, R95, R89 ;  /* 0x000000595f59723e */ /* 0x000fce00000000ff */
[----:B------:R-:W2:Y:S01]  /*14610*/  MUFU.EX2 R112, R112 ;  /* 0x0000007000707308 */ /* 0x000ea20000000800 */
[----:B---3--:R-:W-:-:S07]  /*14620*/  FADD.FTZ R84, R102, R84 ;  /* 0x0000005466547221 */ /* 0x008fce0000010000 */
[----:B------:R-:W3:Y:S08]  /*14630*/  MUFU.EX2 R113, R113 ;  /* 0x0000007100717308 */ /* 0x000ef00000000800 */
[----:B------:R-:W3:Y:S08]  /*14640*/  MUFU.EX2 R109, R73 ;  /* 0x00000049006d7308 */ /* 0x000ef00000000800 */
[----:B------:R4:W-:Y:S08]  /*14650*/  MUFU.EX2 R95, R87 ;  /* 0x00000057005f7308 */ /* 0x0009f00000000800 */
[----:B------:R-:W3:Y:S01]  /*14660*/  MUFU.EX2 R114, R114 ;  /* 0x0000007200727308 */ /* 0x000ee20000000800 */
[----:B----4-:R-:W-:-:S04]  /*14670*/  FADD.FTZ R87, R124, R154 ;  /* 0x0000009a7c577221 */ /* 0x010fc80000010000 */
[----:B------:R-:W-:-:S03]  /*14680*/  FADD.FTZ R87, R123, R87 ;  /* 0x000000577b577221 */ /* 0x000fc60000010000 */
[----:B------:R4:W-:Y:S02]  /*14690*/  MUFU.EX2 R94, R91 ;  /* 0x0000005b005e7308 */ /* 0x0009e40000000800 */
[----:B----4-:R-:W-:-:S06]  /*146a0*/  F2FP.F16.F32.PACK_AB R91, R98, R97 ;  /* 0x00000061625b723e */ /* 0x010fcc00000000ff */
[----:B------:R-:W4:Y:S08]  /*146b0*/  MUFU.EX2 R115, R115 ;  /* 0x0000007300737308 */ /* 0x000f300000000800 */
[----:B------:R-:W-:Y:S08]  /*146c0*/  MUFU.EX2 R98, R79 ;  /* 0x0000004f00627308 */ /* 0x000ff00000000800 */
[----:B------:R1:W-:Y:S02]  /*146d0*/  MUFU.EX2 R79, R82 ;  /* 0x00000052004f7308 */ /* 0x0003e40000000800 */
[----:B-1----:R-:W-:-:S06]  /*146e0*/  FADD.FTZ R82, R85, R84 ;  /* 0x0000005455527221 */ /* 0x002fcc0000010000 */
[----:B------:R-:W1:Y:S01]  /*146f0*/  MUFU.EX2 R116, R116 ;  /* 0x0000007400747308 */ /* 0x000e620000000800 */
[----:B0-----:R-:W-:Y:S01]  /*14700*/  FADD.FTZ R84, R111, R87 ;  /* 0x000000576f547221 */ /* 0x001fe20000010000 */
[----:B--2---:R-:W-:-:S03]  /*14710*/  FADD.FTZ R82, R112, R82 ;  /* 0x0000005270527221 */ /* 0x004fc60000010000 */
[----:B------:R-:W-:-:S03]  /*14720*/  FADD.FTZ R84, R121, R84 ;  /* 0x0000005479547221 */ /* 0x000fc60000010000 */
[----:B------:R-:W-:Y:S01]  /*14730*/  MUFU.EX2 R108, R88 ;  /* 0x00000058006c7308 */ /* 0x000fe20000000800 */
[----:B---3--:R-:W-:-:S07]  /*14740*/  FADD.FTZ R82, R113, R82 ;  /* 0x0000005271527221 */ /* 0x008fce0000010000 */
[----:B------:R-:W0:Y:S08]  /*14750*/  MUFU.EX2 R117, R117 ;  /* 0x0000007500757308 */ /* 0x000e300000000800 */
[----:B------:R-:W-:Y:S08]  /*14760*/  MUFU.EX2 R134, R77 ;  /* 0x0000004d00867308 */ /* 0x000ff00000000800 */
[----:B------:R2:W-:Y:S08]  /*14770*/  MUFU.EX2 R99, R83 ;  /* 0x0000005300637308 */ /* 0x0005f00000000800 */
[----:B------:R-:W3:Y:S01]  /*14780*/  MUFU.EX2 R118, R118 ;  /* 0x0000007600767308 */ /* 0x000ee20000000800 */
[----:B--2---:R-:W-:Y:S01]  /*14790*/  FADD.FTZ R83, R109, R84 ;  /* 0x000000546d537221 */ /* 0x004fe20000010000 */
[----:B------:R-:W-:-:S04]  /*147a0*/  FADD.FTZ R84, R114, R82 ;  /* 0x0000005272547221 */ /* 0x000fc80000010000 */
[----:B----4-:R-:W-:Y:S02]  /*147b0*/  FADD.FTZ R84, R115, R84 ;  /* 0x0000005473547221 */ /* 0x010fe40000010000 */
[----:B------:R-:W2:Y:S01]  /*147c0*/  MUFU.EX2 R107, R96 ;  /* 0x00000060006b7308 */ /* 0x000ea20000000800 */
[----:B------:R-:W-:Y:S01]  /*147d0*/  FADD.FTZ R83, R133, R83 ;  /* 0x0000005385537221 */ /* 0x000fe20000010000 */
[----:B-1----:R-:W-:-:S06]  /*147e0*/  FADD.FTZ R84, R116, R84 ;  /* 0x0000005474547221 */ /* 0x002fcc0000010000 */
[----:B------:R-:W1:Y:S01]  /*147f0*/  MUFU.EX2 R119, R119 ;  /* 0x0000007700777308 */ /* 0x000e620000000800 */
[----:B0-----:R-:W-:-:S07]  /*14800*/  FADD.FTZ R87, R117, R84 ;  /* 0x0000005475577221 */ /* 0x001fce0000010000 */
[----:B------:R-:W0:Y:S01]  /*14810*/  MUFU.EX2 R135, R72 ;  /* 0x0000004800877308 */ /* 0x000e220000000800 */
[----:B------:R-:W-:-:S07]  /*14820*/  F2FP.F16.F32.PACK_AB R88, R131, R132 ;  /* 0x000000848358723e */ /* 0x000fce00000000ff */
[----:B------:R-:W4:Y:S01]  /*14830*/  MUFU.EX2 R120, R120 ;  /* 0x0000007800787308 */ /* 0x000f220000000800 */
[----:B------:R-:W-:Y:S02]  /*14840*/  F2FP.F16.F32.PACK_AB R80, R127, R128 ;  /* 0x000000807f50723e */ /* 0x000fe400000000ff */
[----:B------:R-:W-:-:S05]  /*14850*/  F2FP.F16.F32.PACK_AB R81, R100, R81 ;  /* 0x000000516451723e */ /* 0x000fca00000000ff */
[----:B------:R-:W4:Y:S01]  /*14860*/  MUFU.EX2 R106, R93 ;  /* 0x0000005d006a7308 */ /* 0x000f220000000800 */
[----:B------:R-:W-:Y:S01]  /*14870*/  F2FP.F16.F32.PACK_AB R82, R125, R126 ;  /* 0x0000007e7d52723e */ /* 0x000fe200000000ff */
[----:B---3--:R-:W-:-:S06]  /*14880*/  FADD.FTZ R87, R118, R87 ;  /* 0x0000005776577221 */ /* 0x008fcc0000010000 */
[----:B------:R3:W-:Y:S08]  /*14890*/  MUFU.EX2 R97, R86 ;  /* 0x0000005600617308 */ /* 0x0007f00000000800 */
[----:B------:R2:W4:Y:S01]  /*148a0*/  MUFU.EX2 R0, R90 ;  /* 0x0000005a00007308 */ /* 0x0005220000000800 */
[----:B---3--:R-:W-:Y:S01]  /*148b0*/  FADD.FTZ R86, R108, R83 ;  /* 0x000000536c567221 */ /* 0x008fe20000010000 */
[----:B------:R-:W-:-:S03]  /*148c0*/  F2FP.F16.F32.PACK_AB R83, R102, R101 ;  /* 0x000000656653723e */ /* 0x000fc600000000ff */
[----:B------:R-:W-:-:S03]  /*148d0*/  FADD.FTZ R86, R134, R86 ;  /* 0x0000005686567221 */ /* 0x000fc60000010000 */
[----:B------:R-:W3:Y:S01]  /*148e0*/  MUFU.EX2 R136, R21 ;  /* 0x0000001500887308 */ /* 0x000ee20000000800 */
[----:B--2---:R-:W-:Y:S01]  /*148f0*/  F2FP.F16.F32.PACK_AB R90, R129, R130 ;  /* 0x00000082815a723e */ /* 0x004fe200000000ff */
[----:B------:R-:W-:-:S04]  /*14900*/  FADD.FTZ R86, R107, R86 ;  /* 0x000000566b567221 */ /* 0x000fc80000010000 */
[----:B------:R-:W-:Y:S04]  /*14910*/  STSM.16.M88.4 [R18+0x25b00], R88 ;  /* 0x025b005812007844 */ /* 0x000fe80000000200 */
[----:B------:R1:W-:Y:S01]  /*14920*/  STSM.16.M88.4 [R18+0x27300], R80 ;  /* 0x0273005012007844 */ /* 0x0003e20000000200 */
[----:B------:R-:W2:Y:S01]  /*14930*/  MUFU.EX2 R104, R92 ;  /* 0x0000005c00687308 */ /* 0x000ea20000000800 */
[----:B-1----:R-:W-:Y:S01]  /*14940*/  FADD.FTZ R81, R119, R87 ;  /* 0x0000005777517221 */ /* 0x002fe20000010000 */
[----:B0-----:R-:W-:-:S03]  /*14950*/  FADD.FTZ R80, R135, R86 ;  /* 0x0000005687507221 */ /* 0x001fc60000010000 */
[----:B----4-:R-:W-:Y:S01]  /*14960*/  FADD.FTZ R81, R120, R81 ;  /* 0x0000005178517221 */ /* 0x010fe20000010000 */
[----:B------:R-:W-:-:S03]  /*14970*/  FADD.FTZ R80, R106, R80 ;  /* 0x000000506a507221 */ /* 0x000fc60000010000 */
[----:B------:R-:W-:Y:S01]  /*14980*/  FADD.FTZ R81, R0, R81 ;  /* 0x0000005100517221 */ /* 0x000fe20000010000 */
[----:B---3--:R-:W-:Y:S01]  /*14990*/  FADD.FTZ R80, R136, R80 ;  /* 0x0000005088507221 */ /* 0x008fe20000010000 */
[----:B------:R-:W0:Y:S02]  /*149a0*/  MUFU.EX2 R93, R140 ;  /* 0x0000008c005d7308 */ /* 0x000e240000000800 */
[----:B------:R-:W-:Y:S01]  /*149b0*/  FADD.FTZ R81, R94, R81 ;  /* 0x000000515e517221 */ /* 0x000fe20000010000 */
[----:B------:R-:W-:-:S03]  /*149c0*/  FADD.FTZ R80, R105, R80 ;  /* 0x0000005069507221 */ /* 0x000fc60000010000 */
[----:B------:R-:W-:Y:S01]  /*149d0*/  FADD.FTZ R81, R95, R81 ;  /* 0x000000515f517221 */ /* 0x000fe20000010000 */
[----:B------:R-:W-:Y:S01]  /*149e0*/  FADD.FTZ R80, R137, R80 ;  /* 0x0000005089507221 */ /* 0x000fe20000010000 */
[----:B------:R-:W1:Y:S02]  /*149f0*/  MUFU.EX2 R96, R141 ;  /* 0x0000008d00607308 */ /* 0x000e640000000800 */
[----:B------:R-:W-:Y:S01]  /*14a00*/  FADD.FTZ R100, R98, R81 ;  /* 0x0000005162647221 */ /* 0x000fe20000010000 */
[----:B--2---:R-:W-:-:S05]  /*14a10*/  FADD.FTZ R82, R104, R80 ;  /* 0x0000005068527221 */ /* 0x004fca0000010000 */
[----:B------:R-:W2:Y:S01]  /*14a20*/  MUFU.EX2 R75, R75 ;  /* 0x0000004b004b7308 */ /* 0x000ea20000000800 */
[----:B------:R-:W-:Y:S01]  /*14a30*/  FADD.FTZ R100, R79, R100 ;  /* 0x000000644f647221 */ /* 0x000fe20000010000 */
[----:B------:R-:W-:-:S06]  /*14a40*/  FADD.FTZ R82, R138, R82 ;  /* 0x000000528a527221 */ /* 0x000fcc0000010000 */
[----:B------:R-:W3:Y:S01]  /*14a50*/  MUFU.EX2 R77, R142 ;  /* 0x0000008e004d7308 */ /* 0x000ee20000000800 */
[----:B------:R-:W-:-:S07]  /*14a60*/  FADD.FTZ R100, R99, R100 ;  /* 0x0000006463647221 */ /* 0x000fce0000010000 */
[----:B------:R-:W4:Y:S01]  /*14a70*/  MUFU.EX2 R78, R78 ;  /* 0x0000004e004e7308 */ /* 0x000f220000000800 */
[----:B------:R-:W-:Y:S01]  /*14a80*/  F2FP.F16.F32.PACK_AB R84, R123, R124 ;  /* 0x0000007c7b54723e */ /* 0x000fe200000000ff */
[----:B0-----:R-:W-:Y:S01]  /*14a90*/  FADD.FTZ R101, R93, R82 ;  /* 0x000000525d657221 */ /* 0x001fe20000010000 */
[----:B------:R-:W-:-:S05]  /*14aa0*/  F2FP.F16.F32.PACK_AB R85, R112, R85 ;  /* 0x000000557055723e */ /* 0x000fca00000000ff */
[----:B------:R-:W0:Y:S01]  /*14ab0*/  MUFU.EX2 R92, R146 ;  /* 0x00000092005c7308 */ /* 0x000e220000000800 */
[----:B------:R-:W-:Y:S02]  /*14ac0*/  F2FP.F16.F32.PACK_AB R86, R121, R111 ;  /* 0x0000006f7956723e */ /* 0x000fe400000000ff */
[----:B------:R-:W-:-:S05]  /*14ad0*/  F2FP.F16.F32.PACK_AB R87, R114, R113 ;  /* 0x000000717257723e */ /* 0x000fca00000000ff */
[----:B------:R-:W0:Y:S01]  /*14ae0*/  MUFU.EX2 R139, R139 ;  /* 0x0000008b008b7308 */ /* 0x000e220000000800 */
[----:B------:R-:W-:Y:S01]  /*14af0*/  FADD.FTZ R100, R97, R100 ;  /* 0x0000006461647221 */ /* 0x000fe20000010000 */
[----:B------:R-:W-:Y:S02]  /*14b00*/  F2FP.F16.F32.PACK_AB R88, R133, R109 ;  /* 0x0000006d8558723e */ /* 0x000fe400000000ff */
[----:B------:R-:W-:-:S04]  /*14b10*/  F2FP.F16.F32.PACK_AB R89, R116, R115 ;  /* 0x000000737459723e */ /* 0x000fc800000000ff */
[----:B------:R-:W0:Y:S01]  /*14b20*/  MUFU.EX2 R21, R148 ;  /* 0x0000009400157308 */ /* 0x000e220000000800 */
[----:B------:R-:W-:Y:S02]  /*14b30*/  F2FP.F16.F32.PACK_AB R90, R134, R108 ;  /* 0x0000006c865a723e */ /* 0x000fe400000000ff */
[----:B------:R-:W-:Y:S01]  /*14b40*/  F2FP.F16.F32.PACK_AB R91, R118, R117 ;  /* 0x00000075765b723e */ /* 0x000fe200000000ff */
[----:B------:R2:W-:Y:S01]  /*14b50*/  STSM.16.M88.4 [R18+0x28b00], R84 ;  /* 0x028b005412007844 */ /* 0x0005e20000000200 */
[----:B------:R-:W-:-:S03]  /*14b60*/  F2FP.F16.F32.PACK_AB R83, R94, R0 ;  /* 0x000000005e53723e */ /* 0x000fc600000000ff */
[----:B------:R-:W0:Y:S01]  /*14b70*/  MUFU.EX2 R143, R143 ;  /* 0x0000008f008f7308 */ /* 0x000e220000000800 */
[----:B-1----:R-:W-:Y:S01]  /*14b80*/  FADD.FTZ R0, R96, R101 ;  /* 0x0000006560007221 */ /* 0x002fe20000010000 */
[----:B------:R3:W-:Y:S06]  /*14b90*/  STSM.16.M88.4 [R18+0x2a300], R88 ;  /* 0x02a3005812007844 */ /* 0x0007ec0000000200 */
[----:B------:R-:W1:Y:S01]  /*14ba0*/  MUFU.EX2 R72, R151 ;  /* 0x0000009700487308 */ /* 0x000e620000000800 */
[----:B--2---:R-:W-:-:S07]  /*14bb0*/  FADD.FTZ R87, R75, R100 ;  /* 0x000000644b577221 */ /* 0x004fce0000010000 */
[----:B------:R-:W2:Y:S01]  /*14bc0*/  MUFU.EX2 R147, R147 ;  /* 0x0000009300937308 */ /* 0x000ea20000000800 */
[----:B---3--:R-:W-:Y:S01]  /*14bd0*/  FADD.FTZ R89, R77, R0 ;  /* 0x000000004d597221 */ /* 0x008fe20000010000 */
[----:B----4-:R-:W-:-:S06]  /*14be0*/  FADD.FTZ R0, R78, R87 ;  /* 0x000000574e007221 */ /* 0x010fcc0000010000 */
[----:B------:R-:W3:Y:S01]  /*14bf0*/  MUFU.EX2 R73, R152 ;  /* 0x0000009800497308 */ /* 0x000ee20000000800 */
[----:B0-----:R-:W-:Y:S01]  /*14c00*/  FADD.FTZ R88, R92, R89 ;  /* 0x000000595c587221 */ /* 0x001fe20000010000 */
[----:B------:R-:W-:-:S06]  /*14c10*/  FADD.FTZ R0, R139, R0 ;  /* 0x000000008b007221 */ /* 0x000fcc0000010000 */
[----:B------:R-:W-:Y:S08]  /*14c20*/  MUFU.EX2 R149, R149 ;  /* 0x0000009500957308 */ /* 0x000ff00000000800 */
[----:B------:R-:W0:Y:S01]  /*14c30*/  MUFU.EX2 R150, R150 ;  /* 0x0000009600967308 */ /* 0x000e220000000800 */
[----:B------:R-:W-:Y:S01]  /*14c40*/  F2FP.F16.F32.PACK_AB R87, R99, R79 ;  /* 0x0000004f6357723e */ /* 0x000fe200000000ff */
[----:B------:R-:W-:-:S06]  /*14c50*/  FADD.FTZ R79, R21, R88 ;  /* 0x00000058154f7221 */ /* 0x000fcc0000010000 */
[----:B------:R-:W4:Y:S01]  /*14c60*/  MUFU.EX2 R76, R153 ;  /* 0x00000099004c7308 */ /* 0x000f220000000800 */
[----:B------:R-:W-:Y:S01]  /*14c70*/  FADD.FTZ R0, R143, R0 ;  /* 0x000000008f007221 */ /* 0x000fe20000010000 */
[----:B-1----:R-:W-:Y:S01]  /*14c80*/  FADD.FTZ R94, R72, R79 ;  /* 0x0000004f485e7221 */ /* 0x002fe20000010000 */
[----:B------:R-:W-:Y:S02]  /*14c90*/  F2FP.F16.F32.PACK_AB R85, R98, R95 ;  /* 0x0000005f6255723e */ /* 0x000fe400000000ff */
[----:B--2---:R-:W-:Y:S01]  /*14ca0*/  FADD.FTZ R0, R147, R0 ;  /* 0x0000000093007221 */ /* 0x004fe20000010000 */
[----:B------:R-:W-:Y:S01]  /*14cb0*/  F2FP.F16.F32.PACK_AB R89, R75, R97 ;  /* 0x000000614b59723e */ /* 0x000fe200000000ff */
[----:B---3--:R-:W-:Y:S01]  /*14cc0*/  FADD.FTZ R75, R73, R94 ;  /* 0x0000005e494b7221 */ /* 0x008fe20000010000 */
[----:B0-----:R-:W-:Y:S01]  /*14cd0*/  F2FP.F16.F32.PACK_AB R95, R150, R149 ;  /* 0x00000095965f723e */ /* 0x001fe200000000ff */
[----:B------:R-:W-:Y:S01]  /*14ce0*/  FADD.FTZ R149, R149, R0 ;  /* 0x0000000095957221 */ /* 0x000fe20000010000 */
[----:B------:R-:W-:-:S02]  /*14cf0*/  F2FP.F16.F32.PACK_AB R90, R92, R77 ;  /* 0x0000004d5c5a723e */ /* 0x000fc400000000ff */
[----:B------:R-:W-:Y:S01]  /*14d00*/  F2FP.F16.F32.PACK_AB R92, R72, R21 ;  /* 0x00000015485c723e */ /* 0x000fe200000000ff */
[----:B------:R-:W-:Y:S01]  /*14d10*/  FADD.FTZ R0, R150, R149 ;  /* 0x0000009596007221 */ /* 0x000fe20000010000 */
[----:B------:R-:W2:Y:S01]  /*14d20*/  LDL R72, [R1+0x78] ;  /* 0x0000780001487983 */ /* 0x000ea20000100800 */
[----:B----4-:R-:W-:-:S03]  /*14d30*/  FADD.FTZ R75, R76, R75 ;  /* 0x0000004b4c4b7221 */ /* 0x010fc60000010000 */
[----:B------:R-:W3:Y:S01]  /*14d40*/  LDL.LU R21, [R1+0x40] ;  /* 0x0000400001157983 */ /* 0x000ee20000300800 */
[-C--:B------:R-:W-:Y:S01]  /*14d50*/  FMUL.FTZ R24, R24, R20.reuse ;  /* 0x0000001418187220 */ /* 0x080fe20000410000 */
[-C--:B------:R-:W-:Y:S01]  /*14d60*/  FMUL.FTZ R25, R25, R20.reuse ;  /* 0x0000001419197220 */ /* 0x080fe20000410000 */
[-C--:B------:R-:W-:Y:S01]  /*14d70*/  FMUL.FTZ R28, R28, R20.reuse ;  /* 0x000000141c1c7220 */ /* 0x080fe20000410000 */
[----:B------:R-:W-:Y:S01]  /*14d80*/  STL [R1+0x3c], R75 ;  /* 0x00003c4b01007387 */ /* 0x000fe20000100800 */
        /* <DEDUP_REMOVED lines=21> */
[----:B------:R-:W-:-:S02]  /*14ee0*/  FMUL.FTZ R69, R69, R20 ;  /* 0x0000001445457220 */ /* 0x000fc40000410000 */
[----:B------:R-:W4:Y:S01]  /*14ef0*/  LDL R20, [R1+0x60] ;  /* 0x0000600001147983 */ /* 0x000f220000100800 */
        /* <DEDUP_REMOVED lines=8> */
[----:B------:R-:W-:Y:S01]  /*14f80*/  F2FP.F16.F32.PACK_AB R94, R76, R73 ;  /* 0x000000494c5e723e */ /* 0x000fe200000000ff */
[----:B------:R-:W-:Y:S04]  /*14f90*/  STSM.16.M88.4 [R18+0x2bb00], R80 ;  /* 0x02bb005012007844 */ /* 0x000fe80000000200 */
[----:B------:R-:W-:Y:S04]  /*14fa0*/  STSM.16.M88.4 [R18+0x2d300], R84 ;  /* 0x02d3005412007844 */ /* 0x000fe80000000200 */
[----:B------:R-:W-:Y:S04]  /*14fb0*/  STSM.16.M88.4 [R18+0x2eb00], R88 ;  /* 0x02eb005812007844 */ /* 0x000fe80000000200 */
[----:B------:R-:W-:Y:S01]  /*14fc0*/  STSM.16.M88.4 [R18+0x30300], R92 ;  /* 0x0303005c12007844 */ /* 0x000fe20000000200 */
[----:B------:R-:W-:Y:S01]  /*14fd0*/  @!PT LDS RZ, [RZ] ;  /* 0x00000000fffff984 */ /* 0x000fe20000000800 */
[----:B------:R-:W-:Y:S01]  /*14fe0*/  @!PT LDS RZ, [RZ] ;  /* 0x00000000fffff984 */ /* 0x000fe20000000800 */
[----:B------:R-:W-:Y:S01]  /*14ff0*/  @!PT LDS RZ, [RZ] ;  /* 0x00000000fffff984 */ /* 0x000fe20000000800 */
[----:B------:R-:W-:Y:S01]  /*15000*/  @!PT LDS RZ, [RZ] ;  /* 0x00000000fffff984 */ /* 0x000fe20000000800 */
[----:B------:R0:W-:Y:S06]  /*15010*/  MEMBAR.ALL.CTA ;  /* 0x0000000000007992 */ /* 0x0001ec0000008000 */
[----:B0-----:R-:W0:Y:S01]  /*15020*/  FENCE.VIEW.ASYNC.S ;  /* 0x00000000000073c6 */ /* 0x001e220000000000 */
        /* <DEDUP_REMOVED lines=25> */
[----:B0-----:R-:W-:Y:S01]  /*151c0*/  NOP ;  /* 0x0000000000007918 */ /* 0x001fe20000000000 */
[----:B---3--:R-:W-:-:S05]  /*151d0*/  VIADD R0, R21, 0xffffffff ;  /* 0xffffffff15007836 */ /* 0x008fca0000000000 */
[----:B------:R0:W-:Y:S01]  /*151e0*/  STL [R1+0x40], R0 ;  /* 0x0000400001007387 */ /* 0x0001e20000100800 */
[----:B--2---:R-:W-:-:S03]  /*151f0*/  ISETP.GT.AND P2, PT, R21, R72, PT ;  /* 0x000000481500720c */ /* 0x004fc60003f44270 */
[----:B----4-:R1:W-:Y:S04]  /*15200*/  STL [R1], R20 ;  /* 0x0000001401007387 */ /* 0x0103e80000100800 */
[----:B------:R1:W-:Y:S01]  /*15210*/  STL [R1+0x38], R74 ;  /* 0x0000384a01007387 */ /* 0x0003e20000100800 */
[----:B0-----:R-:W-:-:S05]  /*15220*/  IMAD.MOV.U32 R0, RZ, RZ, R145 ;  /* 0x000000ffff007224 */ /* 0x001fca00078e0091 */
[----:B------:R-:W-:Y:S05]  /*15230*/  @P2 BRA `(.L_x_9881) ;  /* 0xffffffac00142947 */ /* 0x000fea000383ffff */
.L_x_9871:
[----:B------:R-:W-:Y:S05]  /*15240*/  WARPSYNC.ALL ;  /* 0x0000000000007948 */ /* 0x000fea0003800000 */
[----:B------:R-:W-:Y:S06]  /*15250*/  BAR.ARV 0x8, 0x200 ;  /* 0x0208000000007b1d */ /* 0x000fec0000002000 */
[----:B------:R-:W-:Y:S05]  /*15260*/  @!P0 BRA `(.L_x_9882) ;  /* 0x0000000000048947 */ /* 0x000fea0003800000 */
[----:B------:R-:W-:Y:S01]  /*15270*/  BPT.TRAP 0x1 ;  /* 0x000000040000795c */ /* 0x000fe20000300000 */
.L_x_9882:
[----:B------:R-:W2:Y:S01]  /*15280*/  LDL R2, [R1+0x60] ;  /* 0x0000600001027983 */ /* 0x000ea20000100800 */
[----:B------:R-:W-:Y:S01]  /*15290*/  IMAD R0, R145, 0x8, R16 ;  /* 0x0000000891007824 */ /* 0x000fe200078e0210 */
[----:B--2---:R-:W-:-:S04]  /*152a0*/  SHF.L.U32 R3, R2, 0x1f, RZ ;  /* 0x0000001f02037819 */ /* 0x004fc800000006ff */
[----:B------:R0:W2:Y:S01]  /*152b0*/  SYNCS.PHASECHK.TRANS64.TRYWAIT P2, [R0+URZ+0x31c50], R3 ;  /* 0x031c5003000075a7 */ /* 0x0000a2000804017f */
[----:B------:R-:W-:Y:S05]  /*152c0*/  @!P0 BRA `(.L_x_9883) ;  /* 0x0000000000048947 */ /* 0x000fea0003800000 */
[----:B------:R-:W-:Y:S01]  /*152d0*/  BPT.TRAP 0x1 ;  /* 0x000000040000795c */ /* 0x000fe20000300000 */
.L_x_9883:
[----:B------:R-:W3:Y:S01]  /*152e0*/  LDL.LU R2, [R1+0x84] ;  /* 0x0000840001027983 */ /* 0x000ee20000300800 */
[----:B------:R-:W-:Y:S02]  /*152f0*/  VIADD R16, R16, 0x200 ;  /* 0x0000020010107836 */ /* 0x000fe40000000000 */
[----:B------:R-:W-:-:S03]  /*15300*/  IMAD.MOV.U32 R5, RZ, RZ, -0x3ffffff0 ;  /* 0xc0000010ff057424 */ /* 0x000fc600078e00ff */
[----:B------:R-:W-:-:S04]  /*15310*/  SHF.R.U32.HI R16, RZ, 0x4, R16 ;  /* 0x00000004ff107819 */ /* 0x000fc80000011610 */
[----:B------:R-:W-:-:S04]  /*15320*/  LOP3.LUT R16, R16, 0x3fff, RZ, 0xc0, !PT ;  /* 0x00003fff10107812 */ /* 0x000fc800078ec0ff */
[----:B------:R-:W-:Y:S02]  /*15330*/  LOP3.LUT R16, R16, 0x2400000, RZ, 0xfc, !PT ;  /* 0x0240000010107812 */ /* 0x000fe400078efcff */
[----:B---3--:R-:W-:Y:S01]  /*15340*/  LOP3.LUT R4, R2, 0x10000, RZ, 0xfc, !PT ;  /* 0x0001000002047812 */ /* 0x008fe200078efcff */
[----:B--2---:R-:W-:Y:S06]  /*15350*/  @P2 BRA `(.L_x_9884) ;  /* 0x0000000000082947 */ /* 0x004fec0003800000 */
[----:B------:R-:W2:Y:S02]  /*15360*/  SYNCS.PHASECHK.TRANS64.TRYWAIT P0, [R0+URZ+0x31c50], R3 ;  /* 0x031c5003000075a7 */ /* 0x000ea4000800017f */
[----:B--2---:R-:W-:Y:S05]  /*15370*/  @!P0 BRA `(.L_x_9885) ;  /* 0x000000bc00a08947 */ /* 0x004fea0003800000 */
.L_x_9884:
[----:B------:R-:W-:Y:S01]  /*15380*/  IMAD R2, R145, 0x6c0, R16 ;  /* 0x000006c091027824 */ /* 0x000fe200078e0210 */
[----:B------:R-:W3:Y:S01]  /*15390*/  LDL.LU R11, [R1+0x3c] ;  /* 0x00003c00010b7983 */ /* 0x000ee20000300800 */
[----:B0-2---:R-:W-:Y:S01]  /*153a0*/  IMAD.MOV.U32 R3, RZ, RZ, -0x7fffffe0 ;  /* 0x80000020ff037424 */ /* 0x005fe200078e00ff */
[----:B------:R-:W-:Y:S05]  /*153b0*/  WARPSYNC.ALL ;  /* 0x0000000000007948 */ /* 0x000fea0003800000 */
[C---:B------:R-:W-:Y:S01]  /*153c0*/  R2UR UR4, R4.reuse ;  /* 0x00000000040472ca */ /* 0x040fe200000e0000 */
[----:B------:R-:W-:Y:S01]  /*153d0*/  VIADD R6, R4, 0x180 ;  /* 0x0000018004067836 */ /* 0x000fe20000000000 */
[----:B------:R-:W-:Y:S01]  /*153e0*/  R2UR UR5, R5 ;  /* 0x00000000050572ca */ /* 0x000fe200000e0000 */
[C---:B------:R-:W-:Y:S01]  /*153f0*/  VIADD R8, R2.reuse, 0x40 ;  /* 0x0000004002087836 */ /* 0x040fe20000000000 */
[----:B------:R-:W-:Y:S01]  /*15400*/  R2UR UR6, R2 ;  /* 0x00000000020672ca */ /* 0x000fe200000e0000 */
[----:B------:R-:W-:Y:S01]  /*15410*/  IMAD.MOV.U32 R7, RZ, RZ, -0x3ffffff0 ;  /* 0xc0000010ff077424 */ /* 0x000fe200078e00ff */
[----:B------:R-:W-:Y:S01]  /*15420*/  R2UR UR7, R3 ;  /* 0x00000000030772ca */ /* 0x000fe200000e0000 */
[----:B------:R-:W-:Y:S01]  /*15430*/  WARPGROUP.ARRIVE ;  /* 0x00000000000079c5 */ /* 0x000fe20000000000 */
[----:B------:R-:W-:Y:S01]  /*15440*/  IMAD.MOV.U32 R9, RZ, RZ, -0x7fffffe0 ;  /* 0x80000020ff097424 */ /* 0x000fe200078e00ff */
[----:B------:R-:W2:Y:S04]  /*15450*/  LDL.LU R10, [R1+0x44] ;  /* 0x00004400010a7983 */ /* 0x000ea80000300800 */
[----:B------:R-:W4:Y:S01]  /*15460*/  LDL.LU R12, [R1+0x60] ;  /* 0x00006000010c7983 */ /* 0x000f220000300800 */
[----:B------:R-:W-:-:S02]  /*15470*/  IMAD.MOV.U32 R5, RZ, RZ, -0x3ffffff0 ;  /* 0xc0000010ff057424 */ /* 0x000fc400078e00ff */
[----:B------:R-:W-:Y:S01]  /*15480*/  IMAD.MOV.U32 R3, RZ, RZ, -0x7fffffe0 ;  /* 0x80000020ff037424 */ /* 0x000fe200078e00ff */
[----:B------:R-:W5:Y:S01]  /*15490*/  LDL.LU R13, [R1+0xa4] ;  /* 0x0000a400010d7983 */ /* 0x000f620000300800 */
[----:B------:R-:W-:Y:S01]  /*154a0*/  VIADD R145, R145, 0x1 ;  /* 0x0000000191917836 */ /* 0x000fe20000000000 */
[----:B------:R-:W-:Y:S01]  /*154b0*/  HGMMA.64x96x16.F32 R24, gdesc[UR4].tnspB, R24, gsb0 ;  /* 0x41600000041879f0 */ /* 0x000fe20008000818 */
[----:B------:R-:W-:Y:S01]  /*154c0*/  R2UR UR4, R6 ;  /* 0x00000000060472ca */ /* 0x000fe200000e0000 */
[----:B------:R-:W-:Y:S01]  /*154d0*/  VIADD R6, R4, 0x300 ;  /* 0x0000030004067836 */ /* 0x000fe20000000000 */
[----:B------:R-:W-:Y:S01]  /*154e0*/  R2UR UR5, R7 ;  /* 0x00000000070572ca */ /* 0x000fe200000e0000 */
[----:B------:R-:W-:Y:S01]  /*154f0*/  IMAD.MOV.U32 R7, RZ, RZ, -0x3ffffff0 ;  /* 0xc0000010ff077424 */ /* 0x000fe200078e00ff */
[----:B------:R-:W-:Y:S01]  /*15500*/  R2UR UR6, R8 ;  /* 0x00000000080672ca */ /* 0x000fe200000e0000 */
[----:B------:R-:W-:Y:S01]  /*15510*/  VIADD R8, R2, 0x80 ;  /* 0x0000008002087836 */ /* 0x000fe20000000000 */
[----:B------:R-:W-:-:S02]  /*15520*/  R2UR UR7, R9 ;  /* 0x00000000090772ca */ /* 0x000fc400000e0000 */
[----:B------:R-:W-:Y:S02]  /*15530*/  MOV R9, 0x80000020 ;  /* 0x8000002000097802 */ /* 0x000fe40000000f00 */
[----:B------:R-:W-:Y:S01]  /*15540*/  ISETP.NE.AND P2, PT, R145, 0x2, PT ;  /* 0x000000029100780c */ /* 0x000fe20003f45270 */
[----:B------:R-:W-:Y:S02]  /*15550*/  WARPGROUP.DEPBAR.LE gsb0, 0x0 ;  /* 0x00008000000079c5 */ /* 0x000fe40000010000 */
[----:B------:R-:W-:-:S06]  /*15560*/  WARPGROUP.ARRIVE ;  /* 0x00000000000079c5 */ /* 0x000fcc0000000000 */
[----:B------:R-:W-:Y:S01]  /*15570*/  HGMMA.64x96x16.F32 R24, gdesc[UR4].tnspB, R24, gsb0 ;  /* 0x41600000041879f0 */ /* 0x000fe20008000818 */
[----:B------:R-:W-:Y:S01]  /*15580*/  R2UR UR4, R6 ;  /* 0x00000000060472ca */ /* 0x000fe200000e0000 */
[----:B------:R-:W-:Y:S01]  /*15590*/  VIADD R6, R4, 0x480 ;  /* 0x0000048004067836 */ /* 0x000fe20000000000 */
[----:B------:R-:W-:Y:S01]  /*155a0*/  R2UR UR5, R7 ;  /* 0x00000000070572ca */ /* 0x000fe200000e0000 */
[----:B------:R-:W-:Y:S01]  /*155b0*/  IMAD.MOV.U32 R7, RZ, RZ, -0x3ffffff0 ;  /* 0xc0000010ff077424 */ /* 0x000fe200078e00ff */
[----:B------:R-:W-:Y:S01]  /*155c0*/  R2UR UR6, R8 ;  /* 0x00000000080672ca */ /* 0x000fe200000e0000 */
[----:B------:R-:W-:Y:S01]  /*155d0*/  VIADD R8, R2, 0xc0 ;  /* 0x000000c002087836 */ /* 0x000fe20000000000 */
[----:B------:R-:W-:Y:S01]  /*155e0*/  R2UR UR7, R9 ;  /* 0x00000000090772ca */ /* 0x000fe200000e0000 */
[----:B------:R-:W-:Y:S01]  /*155f0*/  IMAD.MOV.U32 R9, RZ, RZ, -0x7fffffe0 ;  /* 0x80000020ff097424 */ /* 0x000fe200078e00ff */
[----:B------:R-:W-:Y:S02]  /*15600*/  WARPGROUP.DEPBAR.LE gsb0, 0x0 ;  /* 0x00008000000079c5 */ /* 0x000fe40000010000 */
[----:B------:R-:W-:-:S09]  /*15610*/  WARPGROUP.ARRIVE ;  /* 0x00000000000079c5 */ /* 0x000fd20000000000 */
        /* <DEDUP_REMOVED lines=41> */
[----:B------:R-:W-:Y:S02]  /*158b0*/  IMAD.MOV.U32 R9, RZ, RZ, -0x7fffffe0 ;  /* 0x80000020ff097424 */ /* 0x000fe400078e00ff */
[----:B------:R-:W-:-:S02]  /*158c0*/  VIADD R4, R4, 0xc00 ;  /* 0x00000c0004047836 */ /* 0x000fc40000000000 */
[----:B------:R-:W-:Y:S01]  /*158d0*/  VIADD R2, R2, 0x200 ;  /* 0x0000020002027836 */ /* 0x000fe20000000000 */
[----:B------:R-:W-:Y:S02]  /*158e0*/  WARPGROUP.DEPBAR.LE gsb0, 0x0 ;  /* 0x00008000000079c5 */ /* 0x000fe40000010000 */
[----:B------:R-:W-:-:S06]  /*158f0*/  WARPGROUP.ARRIVE ;  /* 0x00000000000079c5 */ /* 0x000fcc0000000000 */
[----:B------:R-:W-:Y:S01]  /*15900*/  HGMMA.64x96x16.F32 R24, gdesc[UR4].tnspB, R24, gsb0 ;  /* 0x41600000041879f0 */ /* 0x000fe20008000818 */
[----:B------:R-:W-:Y:S02]  /*15910*/  R2UR UR4, R6 ;  /* 0x00000000060472ca */ /* 0x000fe400000e0000 */
[----:B------:R-:W-:Y:S02]  /*15920*/  R2UR UR5, R7 ;  /* 0x00000000070572ca */ /* 0x000fe400000e0000 */
[----:B------:R-:W-:Y:S02]  /*15930*/  R2UR UR6, R8 ;  /* 0x00000000080672ca */ /* 0x000fe400000e0000 */
[----:B------:R-:W-:Y:S01]  /*15940*/  R2UR UR7, R9 ;  /* 0x00000000090772ca */ /* 0x000fe200000e0000 */
[----:B------:R-:W-:Y:S02]  /*15950*/  WARPGROUP.DEPBAR.LE gsb0, 0x0 ;  /* 0x00008000000079c5 */ /* 0x000fe40000010000 */
[----:B------:R-:W-:-:S10]  /*15960*/  WARPGROUP.ARRIVE ;  /* 0x00000000000079c5 */ /* 0x000fd40000000000 */
[----:B------:R-:W-:Y:S01]  /*15970*/  HGMMA.64x96x16.F32 R24, gdesc[UR4].tnspB, R24, gsb0 ;  /* 0x41600000041879f0 */ /* 0x000fe20008000818 */
[----:B------:R-:W-:Y:S02]  /*15980*/  R2UR UR4, R4 ;  /* 0x00000000040472ca */ /* 0x000fe400000e0000 */
[----:B------:R-:W-:Y:S02]  /*15990*/  R2UR UR5, R5 ;  /* 0x00000000050572ca */ /* 0x000fe400000e0000 */
[----:B------:R-:W-:Y:S02]  /*159a0*/  R2UR UR6, R2 ;  /* 0x00000000020672ca */ /* 0x000fe400000e0000 */
[----:B------:R-:W-:Y:S01]  /*159b0*/  R2UR UR7, R3 ;  /* 0x00000000030772ca */ /* 0x000fe200000e0000 */
[----:B---3--:R-:W0:Y:S04]  /*159c0*/  SHFL.BFLY PT, R2, R11, 0x2, 0x1f ;  /* 0x0c401f000b027f89 */ /* 0x008e2800000e0000 */
[----:B--2---:R-:W2:Y:S01]  /*159d0*/  SHFL.BFLY PT, R3, R10, 0x2, 0x1f ;  /* 0x0c401f000a037f89 */ /* 0x004ea200000e0000 */
[----:B0-----:R-:W-:Y:S01]  /*159e0*/  FADD.FTZ R2, R2, R11 ;  /* 0x0000000b02027221 */ /* 0x001fe20000010000 */
[----:B--2---:R-:W-:Y:S01]  /*159f0*/  FADD.FTZ R4, R3, R10 ;  /* 0x0000000a03047221 */ /* 0x004fe20000010000 */
[----:B------:R-:W-:-:S03]  /*15a00*/  IMAD.MOV.U32 R10, RZ, RZ, RZ ;  /* 0x000000ffff0a7224 */ /* 0x000fc600078e00ff */
[----:B------:R-:W0:Y:S04]  /*15a10*/  SHFL.BFLY PT, R3, R2, 0x1, 0x1f ;  /* 0x0c201f0002037f89 */ /* 0x000e2800000e0000 */
[----:B------:R-:W2:Y:S01]  /*15a20*/  SHFL.BFLY PT, R5, R4, 0x1, 0x1f ;  /* 0x0c201f0004057f89 */ /* 0x000ea200000e0000 */
[----:B-----5:R-:W-:Y:S02]  /*15a30*/  VIADD R13, R13, 0x1 ;  /* 0x000000010d0d7836 */ /* 0x020fe40000000000 */
[----:B0-----:R-:W-:Y:S01]  /*15a40*/  FADD.FTZ R8, R2, R3 ;  /* 0x0000000302087221 */ /* 0x001fe20000010000 */
[----:B------:R-:W-:Y:S01]  /*15a50*/  SEL R2, RZ, 0x1, P2 ;  /* 0x00000001ff027807 */ /* 0x000fe20001000000 */
[----:B--2---:R-:W-:-:S03]  /*15a60*/  FADD.FTZ R11, R4, R5 ;  /* 0x00000005040b7221 */ /* 0x004fc60000010000 */
[----:B------:R-:W-:Y:S02]  /*15a70*/  FSETP.NE.FTZ.AND P0, PT, R8, RZ, PT ;  /* 0x000000ff0800720b */ /* 0x000fe40003f15000 */
[----:B----4-:R-:W-:Y:S02]  /*15a80*/  LOP3.LUT R12, R12, R2, RZ, 0x3c, !PT ;  /* 0x000000020c0c7212 */ /* 0x010fe400078e3cff */
[----:B------:R-:W-:Y:S01]  /*15a90*/  FSETP.NE.FTZ.AND P3, PT, R11, RZ, PT ;  /* 0x000000ff0b00720b */ /* 0x000fe20003f75000 */
[----:B------:R-:W-:Y:S02]  /*15aa0*/  WARPGROUP.DEPBAR.LE gsb0, 0x0 ;  /* 0x00008000000079c5 */ /* 0x000fe40000010000 */
[----:B------:R-:W-:-:S06]  /*15ab0*/  WARPGROUP.ARRIVE ;  /* 0x00000000000079c5 */ /* 0x000fcc0000000000 */
[----:B------:R-:W-:Y:S01]  /*15ac0*/  @P0 MUFU.RCP R10, R8 ;  /* 0x00000008000a0308 */ /* 0x000fe20000001000 */
[----:B------:R-:W-:Y:S01]  /*15ad0*/  HGMMA.64x96x16.F32 R24, gdesc[UR4].tnspB, R24, gsb0 ;  /* 0x41600000041879f0 */ /* 0x000fe20008000818 */
[----:B------:R-:W-:Y:S01]  /*15ae0*/  MOV R3, RZ ;  /* 0x000000ff00037202 */ /* 0x000fe20000000f00 */
[----:B------:R0:W-:Y:S05]  /*15af0*/  STL [R1+0x60], R12 ;  /* 0x0000600c01007387 */ /* 0x0001ea0000100800 */
[----:B------:R-:W2:Y:S01]  /*15b00*/  @P0 MUFU.LG2 R6, R8 ;  /* 0x0000000800060308 */ /* 0x000ea20000000c00 */
[----:B------:R3:W-:Y:S07]  /*15b10*/  STL [R1+0xa4], R13 ;  /* 0x0000a40d01007387 */ /* 0x0007ee0000100800 */
[----:B------:R-:W4:Y:S01]  /*15b20*/  @P3 MUFU.LG2 R7, R11 ;  /* 0x0000000b00073308 */ /* 0x000f220000000c00 */
[----:B------:R-:W-:-:S07]  /*15b30*/  @!P1 VIADD R4, R0, 0x31c60 ;  /* 0x00031c6000049836 */ /* 0x000fce0000000000 */
[----:B------:R-:W5:Y:S01]  /*15b40*/  @P3 MUFU.RCP R3, R11 ;  /* 0x0000000b00033308 */ /* 0x000f620000001000 */
[C---:B------:R-:W-:Y:S01]  /*15b50*/  @P0 FMUL.FTZ R5, R15.reuse, 0.69314718246459960938 ;  /* 0x3f3172180f050820 */ /* 0x040fe20000410000 */
[----:B0-----:R-:W-:Y:S01]  /*15b60*/  @P3 FMUL.FTZ R12, R15, 0.69314718246459960938 ;  /* 0x3f3172180f0c3820 */ /* 0x001fe20000410000 */
[----:B--2---:R-:W-:Y:S01]  /*15b70*/  @P0 FMUL.FTZ R6, R6, 0.69314718246459960938 ;  /* 0x3f31721806060820 */ /* 0x004fe20000410000 */
[----:B------:R-:W-:Y:S01]  /*15b80*/  @!P1 PRMT R4, RZ, 0x654, R4 ;  /* 0x00000654ff049816 */ /* 0x000fe20000000004 */
[----:B------:R-:W-:Y:S02]  /*15b90*/  IMAD.MOV.U32 R2, RZ, RZ, -0x800000 ;  /* 0xff800000ff027424 */ /* 0x000fe400078e00ff */
[----:B----4-:R-:W-:Y:S01]  /*15ba0*/  @P3 FMUL.FTZ R7, R7, 0.69314718246459960938 ;  /* 0x3f31721807073820 */ /* 0x010fe20000410000 */
[----:B------:R-:W-:Y:S02]  /*15bb0*/  IMAD.MOV.U32 R0, RZ, RZ, -0x800000 ;  /* 0xff800000ff007424 */ /* 0x000fe400078e00ff */
[----:B------:R-:W-:Y:S01]  /*15bc0*/  @P0 FFMA.FTZ R2, R5, R14, R6 ;  /* 0x0000000e05020223 */ /* 0x000fe20000010006 */
[----:B------:R-:W-:Y:S01]  /*15bd0*/  PLOP3.LUT P0, PT, PT, PT, PT, 0x8, 0x0 ;  /* 0x000000000000781c */ /* 0x000fe20003f0e170 */
[----:B------:R-:W-:Y:S01]  /*15be0*/  @P3 FFMA.FTZ R0, R12, R74, R7 ;  /* 0x0000004a0c003223 */ /* 0x000fe20000010007 */
[----:B------:R-:W-:Y:S01]  /*15bf0*/  SEL R145, R145, RZ, P2 ;  /* 0x000000ff91917207 */ /* 0x000fe20001000000 */
[----:B------:R-:W-:-:S02]  /*15c00*/  WARPGROUP.DEPBAR.LE gsb0, 0x0 ;  /* 0x00008000000079c5 */ /* 0x000fc40000010000 */
        /* <DEDUP_REMOVED lines=24> */
[----:B0-----:R-:W-:Y:S01]  /*15d90*/  FMUL.FTZ R4, R24, R10 ;  /* 0x0000000a18047220 */ /* 0x001fe20000410000 */
[-C--:B-----5:R-:W-:Y:S01]  /*15da0*/  FMUL.FTZ R68, R26, R3.reuse ;  /* 0x000000031a447220 */ /* 0x0a0fe20000410000 */
        /* <DEDUP_REMOVED lines=22> */
[----:B---3--:R-:W-:-:S07]  /*15f10*/  FMUL.FTZ R71, R71, R3 ;  /* 0x0000000347477220 */ /* 0x008fce0000410000 */
.L_x_9830:
        /* <DEDUP_REMOVED lines=12> */
[----:B------:R-:W3:Y:S04]  /*15fe0*/  LDL.LU R76, [R1+0x94] ;  /* 0x00009400014c7983 */ /* 0x000ee80000300800 */
[----:B------:R-:W4:Y:S04]  /*15ff0*/  LDL.LU R82, [R1+0x9c] ;  /* 0x00009c0001527983 */ /* 0x000f280000300800 */
[----:B------:R-:W4:Y:S01]  /*16000*/  LDL.LU R81, [R1+0xa0] ;  /* 0x0000a00001517983 */ /* 0x000f220000300800 */
[----:B------:R-:W0:Y:S01]  /*16010*/  S2R R3, SR_SWINHI ;  /* 0x0000000000037919 */ /* 0x000e220000002f00 */
[----:B------:R-:W-:-:S02]  /*16020*/  MOV R10, R16 ;  /* 0x00000010000a7202 */ /* 0x000fc40000000f00 */
[----:B0-----:R-:W-:-:S03]  /*16030*/  MOV R11, R3 ;  /* 0x00000003000b7202 */ /* 0x001fc60000000f00 */
[----:B--2---:R-:W-:-:S03]  /*16040*/  IMAD.WIDE R12, R12, 0x2, R10 ;  /* 0x000000020c0c7825 */ /* 0x004fc600078e020a */
[C---:B------:R-:W-:Y:S02]  /*16050*/  IADD3 R77, P0, R12.reuse, 0x6020, RZ ;  /* 0x000060200c4d7810 */ /* 0x040fe40007f1e0ff */
[----:B------:R-:W-:-:S03]  /*16060*/  LOP3.LUT R3, R12, 0x180, RZ, 0xc0, !PT ;  /* 0x000001800c037812 */ /* 0x000fc600078ec0ff */
[----:B------:R-:W-:Y:S01]  /*16070*/  IMAD.X R27, RZ, RZ, R13, P0 ;  /* 0x000000ffff1b7224 */ /* 0x000fe200000e060d */
[----:B---3--:R-:W-:Y:S02]  /*16080*/  ISETP.NE.AND P0, PT, R76, RZ, PT ;  /* 0x000000ff4c00720c */ /* 0x008fe40003f05270 */
[----:B------:R-:W-:Y:S02]  /*16090*/  IADD3 R24, P4, R12, 0x20, RZ ;  /* 0x000000200c187810 */ /* 0x000fe40007f9e0ff */
[----:B------:R-:W-:Y:S01]  /*160a0*/  SEL R80, R76, UR4, P0 ;  /* 0x000000044c507c07 */ /* 0x000fe20008000000 */
[----:B------:R-:W-:Y:S05]  /*160b0*/  WARPSYNC.ALL ;  /* 0x0000000000007948 */ /* 0x000fea0003800000 */
[----:B------:R-:W-:-:S02]  /*160c0*/  SHF.R.U64 R3, R3, 0x3, RZ ;  /* 0x0000000303037819 */ /* 0x000fc400000012ff */
[----:B------:R-:W-:Y:S01]  /*160d0*/  LOP3.LUT R14, R24, 0x180, RZ, 0xc0, !PT ;  /* 0x00000180180e7812 */ /* 0x000fe200078ec0ff */
[----:B------:R-:W-:Y:S01]  /*160e0*/  BAR.SYNC.DEFER_BLOCKING 0x1, 0x180 ;  /* 0x0046000000007b1d */ /* 0x000fe20000010000 */
[C---:B------:R-:W-:Y:S02]  /*160f0*/  IADD3 R26, P3, R12.reuse, 0x3000, RZ ;  /* 0x000030000c1a7810 */ /* 0x040fe40007f7e0ff */
[C---:B------:R-:W-:Y:S02]  /*16100*/  IADD3 R15, P2, R12.reuse, 0x3020, RZ ;  /* 0x000030200c0f7810 */ /* 0x040fe40007f5e0ff */
[----:B------:R-:W-:Y:S02]  /*16110*/  IADD3 R35, P1, R12, 0x6000, RZ ;  /* 0x000060000c237810 */ /* 0x000fe40007f3e0ff */
[----:B------:R-:W-:Y:S01]  /*16120*/  LOP3.LUT R34, R77, 0x180, RZ, 0xc0, !PT ;  /* 0x000001804d227812 */ /* 0x000fe200078ec0ff */
[----:B------:R-:W-:Y:S01]  /*16130*/  IMAD.X R29, RZ, RZ, R13, P4 ;  /* 0x000000ffff1d7224 */ /* 0x000fe200020e060d */
[----:B------:R-:W-:Y:S01]  /*16140*/  LOP3.LUT R12, R3, R12, RZ, 0x3c, !PT ;  /* 0x0000000c030c7212 */ /* 0x000fe200078e3cff */
[----:B------:R-:W-:Y:S01]  /*16150*/  ULDC.64 UR6, c[0x0][0xc08] ;  /* 0x0003020000067ab9 */ /* 0x000fe20000000a00 */
[----:B------:R-:W-:Y:S01]  /*16160*/  SHF.R.U64 R3, R14, 0x3, RZ ;  /* 0x000000030e037819 */ /* 0x000fe200000012ff */
[----:B------:R-:W-:Y:S01]  /*16170*/  ULDC.64 UR4, c[0x0][0xc00] ;  /* 0x0003000000047ab9 */ /* 0x000fe20000000a00 */
[----:B------:R-:W-:-:S02]  /*16180*/  LOP3.LUT R14, R15, 0x180, RZ, 0xc0, !PT ;  /* 0x000001800f0e7812 */ /* 0x000fc400078ec0ff */
[----:B------:R-:W-:Y:S02]  /*16190*/  LOP3.LUT R28, R3, R24, RZ, 0x3c, !PT ;  /* 0x00000018031c7212 */ /* 0x000fe400078e3cff */
[----:B------:R-:W-:Y:S02]  /*161a0*/  LOP3.LUT R3, R26, 0x180, RZ, 0xc0, !PT ;  /* 0x000001801a037812 */ /* 0x000fe400078ec0ff */
[----:B------:R-:W-:Y:S02]  /*161b0*/  LOP3.LUT R24, R35, 0x180, RZ, 0xc0, !PT ;  /* 0x0000018023187812 */ /* 0x000fe400078ec0ff */
        /* <DEDUP_REMOVED lines=8> */
[----:B------:R-:W-:-:S02]  /*16240*/  SHF.R.U64 R34, R34, 0x3, RZ ;  /* 0x0000000322227819 */ /* 0x000fc400000012ff */
[----:B------:R-:W-:Y:S02]  /*16250*/  LOP3.LUT R32, R14, R15, RZ, 0x3c, !PT ;  /* 0x0000000f0e207212 */ /* 0x000fe400078e3cff */
[----:B------:R-:W-:Y:S02]  /*16260*/  MOV R35, R12 ;  /* 0x0000000c00237202 */ /* 0x000fe40000000f00 */
[----:B------:R-:W-:Y:S02]  /*16270*/  F2FP.F16.F32.PACK_AB R12, R5, R4 ;  /* 0x00000004050c723e */ /* 0x000fe400000000ff */
[----:B------:R-:W-:Y:S02]  /*16280*/  F2FP.F16.F32.PACK_AB R13, R69, R68 ;  /* 0x00000044450d723e */ /* 0x000fe400000000ff */
[----:B------:R-:W-:Y:S02]  /*16290*/  F2FP.F16.F32.PACK_AB R14, R7, R6 ;  /* 0x00000006070e723e */ /* 0x000fe400000000ff */
[----:B------:R-:W-:-:S02]  /*162a0*/  F2FP.F16.F32.PACK_AB R15, R73, R72 ;  /* 0x00000048490f723e */ /* 0x000fc400000000ff */
[----:B------:R-:W-:Y:S02]  /*162b0*/  MOV R79, R28 ;  /* 0x0000001c004f7202 */ /* 0x000fe40000000f00 */
[----:B------:R-:W-:Y:S02]  /*162c0*/  MOV R3, R30 ;  /* 0x0000001e00037202 */ /* 0x000fe40000000f00 */
[----:B------:R-:W-:Y:S02]  /*162d0*/  LOP3.LUT R26, R34, R77, RZ, 0x3c, !PT ;  /* 0x0000004d221a7212 */ /* 0x000fe400078e3cff */
[----:B------:R-:W-:Y:S02]  /*162e0*/  F2FP.F16.F32.PACK_AB R28, R9, R8 ;  /* 0x00000008091c723e */ /* 0x000fe400000000ff */
[----:B------:R-:W-:Y:S02]  /*162f0*/  F2FP.F16.F32.PACK_AB R29, R75, R74 ;  /* 0x0000004a4b1d723e */ /* 0x000fe400000000ff */
[----:B------:R-:W-:-:S02]  /*16300*/  F2FP.F16.F32.PACK_AB R30, R21, R20 ;  /* 0x00000014151e723e */ /* 0x000fc400000000ff */
[----:B------:R-:W-:Y:S01]  /*16310*/  F2FP.F16.F32.PACK_AB R31, R39, R38 ;  /* 0x00000026271f723e */ /* 0x000fe200000000ff */
[----:B------:R0:W-:Y:S01]  /*16320*/  STSM.16.M88.4 [R35], R12 ;  /* 0x0000000c23007844 */ /* 0x0001e20000000200 */
[----:B------:R-:W-:Y:S02]  /*16330*/  MOV R78, R32 ;  /* 0x00000020004e7202 */ /* 0x000fe40000000f00 */
[----:B------:R-:W-:Y:S02]  /*16340*/  F2FP.F16.F32.PACK_AB R32, R37, R36 ;  /* 0x000000242520723e */ /* 0x000fe400000000ff */
[----:B------:R-:W-:Y:S02]  /*16350*/  F2FP.F16.F32.PACK_AB R33, R43, R42 ;  /* 0x0000002a2b21723e */ /* 0x000fe400000000ff */
[----:B------:R-:W-:Y:S01]  /*16360*/  F2FP.F16.F32.PACK_AB R34, R41, R40 ;  /* 0x000000282922723e */ /* 0x000fe200000000ff */
[----:B------:R2:W-:Y:S01]  /*16370*/  STSM.16.M88.4 [R79], R28 ;  /* 0x0000001c4f007844 */ /* 0x0005e20000000200 */
[----:B------:R-:W-:-:S02]  /*16380*/  MOV R77, R24 ;  /* 0x00000018004d7202 */ /* 0x000fc40000000f00 */
[----:B------:R-:W-:Y:S02]  /*16390*/  MOV R76, R26 ;  /* 0x0000001a004c7202 */ /* 0x000fe40000000f00 */
[----:B------:R-:W-:Y:S02]  /*163a0*/  F2FP.F16.F32.PACK_AB R24, R53, R52 ;  /* 0x000000343518723e */ /* 0x000fe400000000ff */
[----:B0-----:R-:W-:Y:S02]  /*163b0*/  F2FP.F16.F32.PACK_AB R35, R47, R46 ;  /* 0x0000002e2f23723e */ /* 0x001fe400000000ff */
[----:B------:R-:W-:Y:S02]  /*163c0*/  F2FP.F16.F32.PACK_AB R12, R45, R44 ;  /* 0x0000002c2d0c723e */ /* 0x000fe400000000ff */
[----:B------:R-:W-:Y:S02]  /*163d0*/  F2FP.F16.F32.PACK_AB R13, R51, R50 ;  /* 0x00000032330d723e */ /* 0x000fe400000000ff */
[----:B------:R-:W-:-:S02]  /*163e0*/  F2FP.F16.F32.PACK_AB R14, R49, R48 ;  /* 0x00000030310e723e */ /* 0x000fc400000000ff */
[----:B------:R-:W-:Y:S02]  /*163f0*/  F2FP.F16.F32.PACK_AB R15, R55, R54 ;  /* 0x00000036370f723e */ /* 0x000fe400000000ff */
[----:B------:R-:W-:Y:S02]  /*16400*/  F2FP.F16.F32.PACK_AB R25, R59, R58 ;  /* 0x0000003a3b19723e */ /* 0x000fe400000000ff */
[----:B------:R-:W-:Y:S02]  /*16410*/  F2FP.F16.F32.PACK_AB R26, R57, R56 ;  /* 0x00000038391a723e */ /* 0x000fe400000000ff */
[----:B------:R-:W-:Y:S02]  /*16420*/  F2FP.F16.F32.PACK_AB R27, R63, R62 ;  /* 0x0000003e3f1b723e */ /* 0x000fe400000000ff */
[----:B--2---:R-:W-:Y:S02]  /*16430*/  F2FP.F16.F32.PACK_AB R28, R61, R60 ;  /* 0x0000003c3d1c723e */ /* 0x004fe400000000ff */
[----:B------:R-:W-:-:S02]  /*16440*/  F2FP.F16.F32.PACK_AB R29, R67, R66 ;  /* 0x00000042431d723e */ /* 0x000fc400000000ff */
[----:B------:R-:W-:Y:S02]  /*16450*/  F2FP.F16.F32.PACK_AB R30, R65, R64 ;  /* 0x00000040411e723e */ /* 0x000fe400000000ff */
[----:B------:R-:W-:Y:S01]  /*16460*/  F2FP.F16.F32.PACK_AB R31, R71, R70 ;  /* 0x00000046471f723e */ /* 0x000fe200000000ff */
[----:B------:R4:W-:Y:S01]  /*16470*/  STSM.16.M88.4 [R3], R32 ;  /* 0x0000002003007844 */ /* 0x0009e20000000200 */
[----:B------:R-:W-:-:S03]  /*16480*/  ISETP.NE.U32.AND P3, PT, RZ, UR6, PT ;  /* 0x00000006ff007c0c */ /* 0x000fc6000bf65070 */
[----:B------:R-:W-:Y:S01]  /*16490*/  STSM.16.M88.4 [R78], R12 ;  /* 0x0000000c4e007844 */ /* 0x000fe20000000200 */
[----:B------:R-:W-:-:S03]  /*164a0*/  ISETP.NE.AND.EX P3, PT, RZ, UR7, PT, P3 ;  /* 0x00000007ff007c0c */ /* 0x000fc6000bf65330 */
[----:B------:R0:W-:Y:S04]  /*164b0*/  STSM.16.M88.4 [R77], R24 ;  /* 0x000000184d007844 */ /* 0x0001e80000000200 */
[----:B------:R2:W-:Y:S01]  /*164c0*/  STSM.16.M88.4 [R76], R28 ;  /* 0x0000001c4c007844 */ /* 0x0005e20000000200 */
[----:B------:R-:W-:Y:S01]  /*164d0*/  BAR.SYNC.DEFER_BLOCKING 0x1, 0x180 ;  /* 0x0046000000007b1d */ /* 0x000fe20000010000 */
[----:B------:R-:W-:Y:S02]  /*164e0*/  ISETP.NE.U32.AND P0, PT, RZ, UR4, PT ;  /* 0x00000004ff007c0c */ /* 0x000fe4000bf05070 */
[----:B----4-:R-:W-:Y:S02]  /*164f0*/  IADD3 R32, P1, R82, UR4, RZ ;  /* 0x0000000452207c10 */ /* 0x010fe4000ff3e0ff */
[----:B------:R-:W-:-:S02]  /*16500*/  ISETP.NE.AND.EX P0, PT, RZ, UR5, PT, P0 ;  /* 0x00000005ff007c0c */ /* 0x000fc4000bf05300 */
[C---:B------:R-:W-:Y:S02]  /*16510*/  IADD3.X R33, R81.reuse, UR5, RZ, P1, !PT ;  /* 0x0000000551217c10 */ /* 0x040fe40008ffe4ff */
[----:B------:R-:W-:Y:S01]  /*16520*/  @P3 IADD3 R34, P1, R82, UR6, RZ ;  /* 0x0000000652223c10 */ /* 0x000fe2000ff3e0ff */
[----:B------:R-:W-:Y:S01]  /*16530*/  ULDC UR6, c[0x0][0xa88] ;  /* 0x0002a20000067ab9 */ /* 0x000fe20000000800 */
[----:B------:R-:W-:Y:S01]  /*16540*/  IMAD.MOV.U32 R3, RZ, RZ, RZ ;  /* 0x000000ffff037224 */ /* 0x000fe200078e00ff */
[----:B------:R-:W-:Y:S01]  /*16550*/  ISETP.GT.AND P2, PT, R80, 0x1, PT ;  /* 0x000000015000780c */ /* 0x000fe20003f44270 */
[----:B0-----:R-:W-:Y:S01]  /*16560*/  IMAD.MOV.U32 R26, RZ, RZ, 0x9b8 ;  /* 0x000009b8ff1a7424 */ /* 0x001fe200078e00ff */
[----:B------:R-:W-:Y:S01]  /*16570*/  @P3 IADD3.X R35, R81, UR7, RZ, P1, !PT ;  /* 0x0000000751233c10 */ /* 0x000fe20008ffe4ff */
[----:B------:R-:W-:Y:S01]  /*16580*/  IMAD.U32 R81, RZ, RZ, UR6 ;  /* 0x00000006ff517e24 */ /* 0x000fe2000f8e00ff */
[----:B--2---:R-:W0:Y:S02]  /*16590*/  LDC R76, c[0x0][0xbe8] ;  /* 0x0002fa00ff4c7b82 */ /* 0x004e240000000800 */
[----:B------:R2:W5:Y:S04]  /*165a0*/  @P0 LDG.E R3, desc[UR60][R32.64] ;  /* 0x0000003c20030981 */ /* 0x000568000c1e1900 */
[----:B------:R2:W5:Y:S01]  /*165b0*/  @P3 LDG.E R81, desc[UR60][R34.64] ;  /* 0x0000003c22513981 */ /* 0x000562000c1e1900 */
[----:B------:R-:W-:-:S04]  /*165c0*/  SEL R26, R26, 0x978, P2 ;  /* 0x000009781a1a7807 */ /* 0x000fc80001000000 */
[----:B------:R2:W3:Y:S08]  /*165d0*/  LDC.64 R12, c[0x0][R26+0x220] ;  /* 0x000088001a0c7b82 */ /* 0x0004f00000000a00 */
[----:B------:R2:W4:Y:S08]  /*165e0*/  LDC.64 R14, c[0x0][R26+0x218] ;  /* 0x000086001a0e7b82 */ /* 0x0005300000000a00 */
[----:B------:R2:W1:Y:S01]  /*165f0*/  LDC.64 R24, c[0x0][R26+0x228] ;  /* 0x00008a001a187b82 */ /* 0x0004620000000a00 */
[----:B0-----:R-:W-:Y:S01]  /*16600*/  ISETP.NE.AND P1, PT, R76, 0x1, PT ;  /* 0x000000014c00780c */ /* 0x001fe20003f25270 */
[----:B--2---:R-:W-:-:S12]  /*16610*/  @P3 BRA `(.L_x_9888) ;  /* 0x0000000000103947 */ /* 0x004fd80003800000 */
[----:B------:R-:W-:Y:S05]  /*16620*/  @!P0 BRA `(.L_x_9888) ;  /* 0x00000000000c8947 */ /* 0x000fea0003800000 */
[----:B------:R-:W2:Y:S04]  /*16630*/  LDG.E R28, desc[UR60][R32.64] ;  /* 0x0000003c201c7981 */ /* 0x000ea8000c1e1900 */
[----:B-----5:R-:W2:Y:S02]  /*16640*/  LDG.E R81, desc[UR60][R32.64+0x4] ;  /* 0x0000043c20517981 */ /* 0x020ea4000c1e1900 */
[----:B--2---:R-:W-:-:S07]  /*16650*/  IMAD.IADD R81, R81, 0x1, -R28 ;  /* 0x0000000151517824 */ /* 0x004fce00078e0a1c */
.L_x_9888:
[----:B------:R-:W2:Y:S01]  /*16660*/  LDL.LU R28, [R1+0x98] ;  /* 0x00009800011c7983 */ /* 0x000ea20000300800 */
[----:B------:R-:W0:Y:S03]  /*16670*/  LDC.64 R26, c[0x0][R26+0x210] ;  /* 0x000084001a1a7b82 */ /* 0x000e260000000a00 */
[----:B------:R-:W3:Y:S04]  /*16680*/  LDL.LU R31, [R1+0xc4] ;  /* 0x0000c400011f7983 */ /* 0x000ee80000300800 */
[----:B------:R-:W4:Y:S01]  /*16690*/  LDL R82, [R1+0x90] ;  /* 0x0000900001527983 */ /* 0x000f220000100800 */
[----:B------:R-:W-:Y:S01]  /*166a0*/  ISETP.NE.U32.AND P0, PT, RZ, UR4, PT ;  /* 0x00000004ff007c0c */ /* 0x000fe2000bf05070 */
[----:B------:R-:W1:Y:S02]  /*166b0*/  @P1 LDC R30, c[0x0][0xbec] ;  /* 0x0002fb00ff1e1b82 */ /* 0x000e640000000800 */
[----:B------:R-:W4:Y:S04]  /*166c0*/  LDL R32, [R1+0xe8] ;  /* 0x0000e80001207983 */ /* 0x000f280000100800 */
[----:B------:R-:W4:Y:S02]  /*166d0*/  LDL R84, [R1+0xa8] ;  /* 0x0000a80001547983 */ /* 0x000f240000100800 */
[----:B------:R-:W0:Y:S02]  /*166e0*/  @P1 LDC R83, c[0x0][0xbf0] ;  /* 0x0002fc00ff531b82 */ /* 0x000e240000000800 */
[----:B------:R-:W4:Y:S04]  /*166f0*/  LDL R80, [R1+0xb0] ;  /* 0x0000b00001507983 */ /* 0x000f280000100800 */
[----:B------:R-:W4:Y:S04]  /*16700*/  LDL R78, [R1+0xe4] ;  /* 0x0000e400014e7983 */ /* 0x000f280000100800 */
[----:B------:R-:W4:Y:S01]  /*16710*/  LDL R34, [R1+0xcc] ;  /* 0x0000cc0001227983 */ /* 0x000f220000100800 */
[----:B------:R-:W-:-:S04]  /*16720*/  ISETP.NE.AND.EX P0, PT, RZ, UR5, PT, P0 ;  /* 0x00000005ff007c0c */ /* 0x000fc8000bf05300 */
[----:B--2---:R-:W-:Y:S02]  /*16730*/  SEL R77, R28, RZ, !P0 ;  /* 0x000000ff1c4d7207 */ /* 0x004fe40004000000 */
[----:B------:R-:W2:Y:S01]  /*16740*/  LDC.64 R28, c[0x0][0xba8] ;  /* 0x0002ea00ff1c7b82 */ /* 0x000ea20000000a00 */
[----:B---3--:R-:W-:Y:S02]  /*16750*/  SEL R31, R31, RZ, !P0 ;  /* 0x000000ff1f1f7207 */ /* 0x008fe40004000000 */
[----:B------:R-:W-:Y:S02]  /*16760*/  IMAD R13, R13, R77, RZ ;  /* 0x0000004d0d0d7224 */ /* 0x000fe400078e02ff */
[-C--:B----4-:R-:W-:Y:S02]  /*16770*/  IMAD R35, R15, R82.reuse, RZ ;  /* 0x000000520f237224 */ /* 0x090fe400078e02ff */
[----:B------:R-:W-:Y:S02]  /*16780*/  IMAD R79, R12, R31, R13 ;  /* 0x0000001f0c4f7224 */ /* 0x000fe400078e020d */
[----:B------:R-:W-:-:S04]  /*16790*/  IMAD.WIDE.U32 R14, R14, R82, RZ ;  /* 0x000000520e0e7225 */ /* 0x000fc800078e00ff */
[----:B------:R-:W-:-:S04]  /*167a0*/  IMAD.WIDE.U32 R12, R12, R77, RZ ;  /* 0x0000004d0c0c7225 */ /* 0x000fc800078e00ff */
[----:B------:R-:W-:Y:S01]  /*167b0*/  IMAD R31, R84, 0xc0, R32 ;  /* 0x000000c0541f7824 */ /* 0x000fe200078e0220 */
[----:B-----5:R-:W-:Y:S01]  /*167c0*/  IADD3 R14, P0, P3, R12, R14, R3 ;  /* 0x0000000e0c0e7210 */ /* 0x020fe20007b1e003 */
[----:B------:R-:W-:Y:S02]  /*167d0*/  IMAD.IADD R32, R15, 0x1, R35 ;  /* 0x000000010f207824 */ /* 0x000fe400078e0223 */
[----:B-1----:R-:W-:Y:S01]  /*167e0*/  @P1 IMAD.HI.U32 R12, R31, R30, RZ ;  /* 0x0000001e1f0c1227 */ /* 0x002fe200078e00ff */
[----:B------:R-:W-:Y:S01]  /*167f0*/  SEL R33, R80, RZ, P2 ;  /* 0x000000ff50217207 */ /* 0x000fe20001000000 */
[----:B--2---:R-:W1:Y:S02]  /*16800*/  @!P2 LDC R28, c[0x0][0xb50] ;  /* 0x0002d400ff1cab82 */ /* 0x004e640000000800 */
[----:B------:R-:W-:Y:S02]  /*16810*/  IMAD.IADD R15, R13, 0x1, R79 ;  /* 0x000000010d0f7824 */ /* 0x000fe400078e024f */
[----:B------:R-:W-:Y:S01]  /*16820*/  IMAD.MOV.U32 R13, RZ, RZ, R31 ;  /* 0x000000ffff0d7224 */ /* 0x000fe200078e001f */
[----:B0-----:R-:W-:Y:S01]  /*16830*/  @P1 SHF.R.U32.HI R13, RZ, R83, R12 ;  /* 0x00000053ff0d1219 */ /* 0x001fe2000001160c */
[-C--:B------:R-:W-:Y:S01]  /*16840*/  IMAD R35, R25, R33.reuse, RZ ;  /* 0x0000002119237224 */ /* 0x080fe200078e02ff */
[----:B------:R-:W-:Y:S01]  /*16850*/  SHF.R.S32.HI R79, RZ, 0x1f, R3 ;  /* 0x0000001fff4f7819 */ /* 0x000fe20000011403 */
[----:B------:R-:W-:Y:S01]  /*16860*/  IMAD.WIDE.U32 R24, R24, R33, RZ ;  /* 0x0000002118187225 */ /* 0x000fe200078e00ff */
[----:B------:R-:W0:Y:S03]  /*16870*/  @!P2 LDC R29, c[0x0][0xb54] ;  /* 0x0002d500ff1dab82 */ /* 0x000e260000000800 */
[----:B------:R-:W-:Y:S01]  /*16880*/  IMAD.MOV R30, RZ, RZ, -R13 ;  /* 0x000000ffff1e7224 */ /* 0x000fe200078e0a0d */
[----:B------:R-:W-:Y:S01]  /*16890*/  IADD3.X R15, R15, R32, R79, P0, P3 ;  /* 0x000000200f0f7210 */ /* 0x000fe200007e644f */
[----:B------:R-:W-:Y:S01]  /*168a0*/  IMAD.IADD R35, R25, 0x1, R35 ;  /* 0x0000000119237824 */ /* 0x000fe200078e0223 */
[----:B------:R-:W-:-:S02]  /*168b0*/  IADD3 R24, P0, P3, R13, R14, R24 ;  /* 0x0000000e0d187210 */ /* 0x000fc40007b1e018 */
[----:B------:R-:W-:Y:S01]  /*168c0*/  SHF.R.S32.HI R12, RZ, 0x1f, R13 ;  /* 0x0000001fff0c7819 */ /* 0x000fe2000001140d */
[----:B------:R-:W-:-:S03]  /*168d0*/  IMAD R13, R76, R30, R31 ;  /* 0x0000001e4c0d7224 */ /* 0x000fc600078e021f */
[----:B------:R-:W-:Y:S01]  /*168e0*/  IADD3.X R25, R12, R15, R35, P0, P3 ;  /* 0x0000000f0c197210 */ /* 0x000fe200007e6423 */
[-C--:B------:R-:W-:Y:S01]  /*168f0*/  IMAD R12, R27, R13.reuse, RZ ;  /* 0x0000000d1b0c7224 */ /* 0x080fe200078e02ff */
[----:B------:R-:W-:Y:S01]  /*16900*/  SHF.R.S32.HI R15, RZ, 0x1f, R13 ;  /* 0x0000001fff0f7819 */ /* 0x000fe2000001140d */
[----:B------:R-:W-:-:S04]  /*16910*/  IMAD.WIDE.U32 R24, R26, R13, R24 ;  /* 0x0000000d1a187225 */ /* 0x000fc800078e0018 */
[----:B------:R-:W-:Y:S01]  /*16920*/  IMAD R15, R26, R15, R12 ;  /* 0x0000000f1a0f7224 */ /* 0x000fe200078e020c */
[----:B-1----:R-:W-:-:S03]  /*16930*/  LEA R28, P0, R24, R28, 0x2 ;  /* 0x0000001c181c7211 */ /* 0x002fc600078010ff */
[----:B------:R-:W-:-:S05]  /*16940*/  IMAD.IADD R12, R25, 0x1, R15 ;  /* 0x00000001190c7824 */ /* 0x000fca00078e020f */
[----:B0-----:R-:W-:Y:S01]  /*16950*/  LEA.HI.X R29, R24, R29, R12, 0x2, P0 ;  /* 0x0000001d181d7211 */ /* 0x001fe200000f140c */
[----:B------:R-:W-:Y:S01]  /*16960*/  SHFL.IDX PT, R14, R28, 0x1, 0x1c1f ;  /* 0x003c1f001c0e7f89 */ /* 0x000fe200000e0000 */
[----:B------:R-:W-:-:S03]  /*16970*/  IMAD R27, R84, 0xc0, R78 ;  /* 0x000000c0541b7824 */ /* 0x000fc600078e024e */
[----:B------:R-:W-:Y:S04]  /*16980*/  SHFL.IDX PT, R12, R28, RZ, 0x1c1f ;  /* 0x001c1fff1c0c7589 */ /* 0x000fe800000e0000 */
[----:B------:R-:W0:Y:S04]  /*16990*/  SHFL.IDX PT, R13, R29, RZ, 0x1c1f ;  /* 0x001c1fff1d0d7589 */ /* 0x000e2800000e0000 */
[----:B------:R-:W1:Y:S01]  /*169a0*/  SHFL.IDX PT, R15, R29, 0x1, 0x1c1f ;  /* 0x003c1f001d0f7f89 */ /* 0x000e6200000e0000 */
[----:B------:R-:W-:Y:S01]  /*169b0*/  IMAD R78, R81, R76, RZ ;  /* 0x0000004c514e7224 */ /* 0x000fe200078e02ff */
[----:B------:R-:W-:Y:S01]  /*169c0*/  LOP3.LUT P0, RZ, R34, 0x3, RZ, 0xc0, !PT ;  /* 0x0000000322ff7812 */ /* 0x000fe2000780c0ff */
[----:B------:R-:W-:-:S03]  /*169d0*/  VIADD R25, R27, 0x8 ;  /* 0x000000081b197836 */ /* 0x000fc60000000000 */
[-C--:B------:R-:W-:Y:S02]  /*169e0*/  ISETP.GE.OR P3, PT, R27, R78.reuse, P0 ;  /* 0x0000004e1b00720c */ /* 0x080fe40000766670 */
[----:B------:R-:W-:-:S11]  /*169f0*/  ISETP.GE.OR P0, PT, R25, R78, P0 ;  /* 0x0000004e1900720c */ /* 0x000fd60000706670 */
[----:B0-----:R0:W-:Y:S04]  /*16a00*/  @!P3 ST.E desc[UR60][R12.64], R2 ;  /* 0x000000020c00b985 */ /* 0x0011e8000c10193c */
[----:B-1----:R0:W-:Y:S01]  /*16a10*/  @!P0 ST.E desc[UR60][R14.64], R0 ;  /* 0x000000000e008985 */ /* 0x0021e2000c10193c */
[----:B------:R-:W-:Y:S05]  /*16a20*/  @P2 BRA `(.L_x_9889) ;  /* 0x00000008002c2947 */ /* 0x000fea0003800000 */
[----:B------:R-:W1:Y:S01]  /*16a30*/  S2R R34, SR_TID.X ;  /* 0x0000000000227919 */ /* 0x000e620000002100 */
[----:B0-----:R-:W0:Y:S01]  /*16a40*/  @P1 LDC R15, c[0x0][0xbec] ;  /* 0x0002fb00ff0f1b82 */ /* 0x001e220000000800 */
[----:B------:R-:W-:-:S07]  /*16a50*/  ULDC.64 UR4, c[0x0][0xaa0] ;  /* 0x0002a80000047ab9 */ /* 0x000fce0000000a00 */
[----:B------:R-:W2:Y:S01]  /*16a60*/  @P1 LDC R21, c[0x0][0xbf0] ;  /* 0x0002fc00ff151b82 */ /* 0x000ea20000000800 */
[----:B-1----:R-:W-:-:S05]  /*16a70*/  VIADD R0, R34, 0xffffff80 ;  /* 0xffffff8022007836 */ /* 0x002fca0000000000 */
[----:B------:R-:W-:-:S04]  /*16a80*/  SHF.R.S32.HI R5, RZ, 0x1f, R0 ;  /* 0x0000001fff057819 */ /* 0x000fc80000011400 */
[----:B------:R-:W-:-:S04]  /*16a90*/  LEA.HI R5, R5, R0, RZ, 0x2 ;  /* 0x0000000005057211 */ /* 0x000fc800078f10ff */
[----:B------:R-:W-:Y:S02]  /*16aa0*/  LOP3.LUT R7, R5, 0xfffffffc, RZ, 0xc0, !PT ;  /* 0xfffffffc05077812 */ /* 0x000fe400078ec0ff */
[----:B------:R-:W-:-:S03]  /*16ab0*/  SHF.R.S32.HI R9, RZ, 0x2, R5 ;  /* 0x00000002ff097819 */ /* 0x000fc60000011405 */
[----:B------:R-:W-:-:S04]  /*16ac0*/  IMAD.IADD R12, R0, 0x1, -R7 ;  /* 0x00000001000c7824 */ /* 0x000fc800078e0a07 */
[----:B------:R-:W-:-:S04]  /*16ad0*/  IMAD.SHL.U32 R8, R12, 0x8, RZ ;  /* 0x000000080c087824 */ /* 0x000fc800078e00ff */
[----:B------:R-:W-:-:S04]  /*16ae0*/  IMAD R5, R9, 0x20, R8 ;  /* 0x0000002009057824 */ /* 0x000fc800078e0208 */
[----:B------:R-:W-:-:S03]  /*16af0*/  IMAD.WIDE R10, R5, 0x2, R10 ;  /* 0x00000002050a7825 */ /* 0x000fc600078e020a */
[C---:B------:R-:W-:Y:S02]  /*16b00*/  IADD3 R5, P5, R10.reuse, 0x7800, RZ ;  /* 0x000078000a057810 */ /* 0x040fe40007fbe0ff */
[C---:B------:R-:W-:Y:S02]  /*16b10*/  LOP3.LUT R7, R10.reuse, 0x180, RZ, 0xc0, !PT ;  /* 0x000001800a077812 */ /* 0x040fe400078ec0ff */
[----:B------:R-:W-:Y:S01]  /*16b20*/  LOP3.LUT R0, R5, 0x180, RZ, 0xc0, !PT ;  /* 0x0000018005007812 */ /* 0x000fe200078ec0ff */
[----:B------:R-:W-:Y:S01]  /*16b30*/  IMAD.X R41, RZ, RZ, R11, P5 ;  /* 0x000000ffff297224 */ /* 0x000fe200028e060b */
[----:B------:R-:W-:Y:S02]  /*16b40*/  IADD3 R25, P0, R10, 0x1800, RZ ;  /* 0x000018000a197810 */ /* 0x000fe40007f1e0ff */
[----:B------:R-:W-:Y:S02]  /*16b50*/  SHF.R.U64 R0, R0, 0x3, RZ ;  /* 0x0000000300007819 */ /* 0x000fe400000012ff */
[----:B------:R-:W-:-:S02]  /*16b60*/  IADD3 R29, P2, R10, 0x3000, RZ ;  /* 0x000030000a1d7810 */ /* 0x000fc40007f5e0ff */
[----:B------:R-:W-:Y:S01]  /*16b70*/  LOP3.LUT R40, R0, R5, RZ, 0x3c, !PT ;  /* 0x0000000500287212 */ /* 0x000fe200078e3cff */
[----:B------:R-:W-:Y:S01]  /*16b80*/  IMAD R0, R79, UR4, RZ ;  /* 0x000000044f007c24 */ /* 0x000fe2000f8e02ff */
[C---:B------:R-:W-:Y:S02]  /*16b90*/  IADD3 R33, P3, R10.reuse, 0x4800, RZ ;  /* 0x000048000a217810 */ /* 0x040fe40007f7e0ff */
[----:B------:R-:W-:Y:S01]  /*16ba0*/  IADD3 R37, P4, R10, 0x6000, RZ ;  /* 0x000060000a257810 */ /* 0x000fe20007f9e0ff */
[----:B------:R-:W-:Y:S01]  /*16bb0*/  IMAD R13, R3, UR5, R0 ;  /* 0x00000005030d7c24 */ /* 0x000fe2000f8e0200 */
[----:B------:R-:W-:Y:S01]  /*16bc0*/  SHF.R.U64 R7, R7, 0x3, RZ ;  /* 0x0000000307077819 */ /* 0x000fe200000012ff */
[----:B------:R-:W-:Y:S01]  /*16bd0*/  IMAD.WIDE.U32 R2, R3, UR4, RZ ;  /* 0x0000000403027c25 */ /* 0x000fe2000f8e00ff */
[----:B------:R-:W-:Y:S01]  /*16be0*/  LOP3.LUT R24, R25, 0x180, RZ, 0xc0, !PT ;  /* 0x0000018019187812 */ /* 0x000fe200078ec0ff */
[----:B------:R-:W-:Y:S01]  /*16bf0*/  ULDC.64 UR4, c[0x0][0xae8] ;  /* 0x0002ba0000047ab9 */ /* 0x000fe20000000a00 */
[----:B------:R-:W-:Y:S01]  /*16c00*/  LOP3.LUT R28, R29, 0x180, RZ, 0xc0, !PT ;  /* 0x000001801d1c7812 */ /* 0x000fe200078ec0ff */
[----:B------:R-:W-:Y:S01]  /*16c10*/  IMAD R0, R12, 0x60, R9 ;  /* 0x000000600c007824 */ /* 0x000fe200078e0209 */
[----:B------:R-:W-:Y:S01]  /*16c20*/  LOP3.LUT R32, R33, 0x180, RZ, 0xc0, !PT ;  /* 0x0000018021207812 */ /* 0x000fe200078ec0ff */
[----:B------:R-:W5:Y:S01]  /*16c30*/  LD.E.128 R40, desc[UR60][R40.64] ;  /* 0x0000003c28287980 */ /* 0x000f62000c101d00 */
[----:B------:R-:W-:-:S02]  /*16c40*/  LOP3.LUT R36, R37, 0x180, RZ, 0xc0, !PT ;  /* 0x0000018025247812 */ /* 0x000fc400078ec0ff */
[----:B------:R-:W-:Y:S02]  /*16c50*/  IADD3 R3, R3, R13, RZ ;  /* 0x0000000d03037210 */ /* 0x000fe40007ffe0ff */
[----:B------:R-:W-:Y:S01]  /*16c60*/  LOP3.LUT R10, R7, R10, RZ, 0x3c, !PT ;  /* 0x0000000a070a7212 */ /* 0x000fe200078e3cff */
[----:B------:R-:W-:Y:S01]  /*16c70*/  IMAD R12, R84, 0xc0, R0 ;  /* 0x000000c0540c7824 */ /* 0x000fe200078e0200 */
[----:B------:R-:W-:Y:S02]  /*16c80*/  SHF.R.U64 R24, R24, 0x3, RZ ;  /* 0x0000000318187819 */ /* 0x000fe400000012ff */
[----:B------:R-:W-:Y:S02]  /*16c90*/  SHF.R.U64 R28, R28, 0x3, RZ ;  /* 0x000000031c1c7819 */ /* 0x000fe400000012ff */
[----:B------:R-:W-:Y:S02]  /*16ca0*/  SHF.R.U64 R32, R32, 0x3, RZ ;  /* 0x0000000320207819 */ /* 0x000fe400000012ff */
[----:B------:R-:W-:Y:S01]  /*16cb0*/  SHF.R.U64 R36, R36, 0x3, RZ ;  /* 0x0000000324247819 */ /* 0x000fe200000012ff */
[----:B------:R-:W-:Y:S01]  /*16cc0*/  IMAD.WIDE.U32 R2, R82, UR4, R2 ;  /* 0x0000000452027c25 */ /* 0x000fe2000f8e0002 */
[----:B------:R1:W5:Y:S01]  /*16cd0*/  LD.E.128 R4, desc[UR60][R10.64] ;  /* 0x0000003c0a047980 */ /* 0x000362000c101d00 */
[----:B------:R-:W-:-:S02]  /*16ce0*/  LOP3.LUT R24, R24, R25, RZ, 0x3c, !PT ;  /* 0x0000001918187212 */ /* 0x000fc400078e3cff */
[----:B------:R-:W-:Y:S01]  /*16cf0*/  LOP3.LUT R28, R28, R29, RZ, 0x3c, !PT ;  /* 0x0000001d1c1c7212 */ /* 0x000fe200078e3cff */
[----:B0-----:R-:W-:Y:S01]  /*16d00*/  @P1 IMAD.HI.U32 R0, R12, R15, RZ ;  /* 0x0000000f0c001227 */ /* 0x001fe200078e00ff */
[----:B------:R-:W-:Y:S02]  /*16d10*/  LOP3.LUT R32, R32, R33, RZ, 0x3c, !PT ;  /* 0x0000002120207212 */ /* 0x000fe400078e3cff */
[----:B------:R-:W-:Y:S01]  /*16d20*/  LOP3.LUT R36, R36, R37, RZ, 0x3c, !PT ;  /* 0x0000002524247212 */ /* 0x000fe200078e3cff */
[----:B------:R-:W-:Y:S01]  /*16d30*/  IMAD.X R25, RZ, RZ, R11, P0 ;  /* 0x000000ffff197224 */ /* 0x000fe200000e060b */
[----:B-1----:R-:W-:Y:S01]  /*16d40*/  SHF.R.S32.HI R10, RZ, 0x1f, R77 ;  /* 0x0000001fff0a7819 */ /* 0x002fe2000001144d */
[--C-:B------:R-:W-:Y:S02]  /*16d50*/  IMAD.X R29, RZ, RZ, R11.reuse, P2 ;  /* 0x000000ffff1d7224 */ /* 0x100fe400010e060b */
[--C-:B------:R-:W-:Y:S02]  /*16d60*/  IMAD.X R33, RZ, RZ, R11.reuse, P3 ;  /* 0x000000ffff217224 */ /* 0x100fe400018e060b */
[----:B------:R-:W5:Y:S01]  /*16d70*/  LD.E.128 R24, desc[UR60][R24.64] ;  /* 0x0000003c18187980 */ /* 0x000f62000c101d00 */
[----:B------:R-:W-:-:S02]  /*16d80*/  IMAD.X R37, RZ, RZ, R11, P4 ;  /* 0x000000ffff257224 */ /* 0x000fc400020e060b */
[----:B------:R-:W-:Y:S01]  /*16d90*/  IMAD R3, R82, UR5, R3 ;  /* 0x0000000552037c24 */ /* 0x000fe2000f8e0203 */
[----:B------:R-:W-:Y:S01]  /*16da0*/  ULDC.64 UR4, c[0x0][0xaf0] ;  /* 0x0002bc0000047ab9 */ /* 0x000fe20000000a00 */
[----:B------:R-:W-:Y:S01]  /*16db0*/  IMAD.MOV.U32 R11, RZ, RZ, R12 ;  /* 0x000000ffff0b7224 */ /* 0x000fe200078e000c */
[----:B--2---:R-:W-:Y:S01]  /*16dc0*/  @P1 SHF.R.U32.HI R11, RZ, R21, R0 ;  /* 0x00000015ff0b1219 */ /* 0x004fe20000011600 */
[----:B------:R-:W-:Y:S01]  /*16dd0*/  IMAD R10, R10, UR4, RZ ;  /* 0x000000040a0a7c24 */ /* 0x000fe2000f8e02ff */
[----:B------:R-:W5:Y:S01]  /*16de0*/  LD.E.128 R28, desc[UR60][R28.64] ;  /* 0x0000003c1c1c7980 */ /* 0x000f62000c101d00 */
[----:B------:R-:W-:-:S03]  /*16df0*/  IMAD.WIDE.U32 R2, R77, UR4, R2 ;  /* 0x000000044d027c25 */ /* 0x000fc6000f8e0002 */
[----:B------:R-:W5:Y:S01]  /*16e00*/  LD.E.128 R32, desc[UR60][R32.64] ;  /* 0x0000003c20207980 */ /* 0x000f62000c101d00 */
[----:B------:R-:W-:-:S03]  /*16e10*/  IMAD R13, R77, UR5, R10 ;  /* 0x000000054d0d7c24 */ /* 0x000fc6000f8e020a */
[----:B------:R-:W5:Y:S01]  /*16e20*/  LD.E.128 R36, desc[UR60][R36.64] ;  /* 0x0000003c24247980 */ /* 0x000f62000c101d00 */
[--C-:B------:R-:W-:Y:S01]  /*16e30*/  IMAD.MOV R15, RZ, RZ, -R11.reuse ;  /* 0x000000ffff0f7224 */ /* 0x100fe200078e0a0b */
[----:B------:R-:W-:Y:S01]  /*16e40*/  SHF.R.S32.HI R0, RZ, 0x1f, R11 ;  /* 0x0000001fff007819 */ /* 0x000fe2000001140b */
[----:B------:R-:W-:Y:S01]  /*16e50*/  ULDC.64 UR4, c[0x0][0xae0] ;  /* 0x0002b80000047ab9 */ /* 0x000fe20000000a00 */
[----:B------:R-:W-:Y:S01]  /*16e60*/  @!PT LDS RZ, [RZ] ;  /* 0x00000000fffff984 */ /* 0x000fe20000000800 */
[----:B------:R-:W-:Y:S01]  /*16e70*/  @!PT LDS RZ, [RZ] ;  /* 0x00000000fffff984 */ /* 0x000fe20000000800 */
[----:B------:R-:W-:Y:S01]  /*16e80*/  @!PT LDS RZ, [RZ] ;  /* 0x00000000fffff984 */ /* 0x000fe20000000800 */
[----:B------:R-:W-:Y:S01]  /*16e90*/  @!PT LDS RZ, [RZ] ;  /* 0x00000000fffff984 */ /* 0x000fe20000000800 */
[----:B------:R0:W-:Y:S06]  /*16ea0*/  MEMBAR.ALL.CTA ;  /* 0x0000000000007992 */ /* 0x0001ec0000008000 */
[----:B0-----:R-:W0:Y:S01]  /*16eb0*/  FENCE.VIEW.ASYNC.S ;  /* 0x00000000000073c6 */ /* 0x001e220000000000 */
[----:B------:R-:W-:-:S02]  /*16ec0*/  IMAD.IADD R3, R3, 0x1, R13 ;  /* 0x0000000103037824 */ /* 0x000fc400078e020d */
[----:B------:R-:W-:Y:S02]  /*16ed0*/  IMAD R13, R76, R15, R12 ;  /* 0x0000000f4c0d7224 */ /* 0x000fe400078e020c */
[----:B------:R-:W-:Y:S02]  /*16ee0*/  IMAD R0, R0, UR4, RZ ;  /* 0x0000000400007c24 */ /* 0x000fe4000f8e02ff */
[----:B------:R-:W-:Y:S01]  /*16ef0*/  IMAD.WIDE.U32 R2, R11, UR4, R2 ;  /* 0x000000040b027c25 */ /* 0x000fe2000f8e0002 */
[----:B------:R-:W-:-:S03]  /*16f00*/  SHF.R.S32.HI R10, RZ, 0x1f, R13 ;  /* 0x0000001fff0a7819 */ /* 0x000fc6000001140d */
[----:B------:R-:W-:Y:S01]  /*16f10*/  IMAD R11, R11, UR5, R0 ;  /* 0x000000050b0b7c24 */ /* 0x000fe2000f8e0200 */
[----:B------:R-:W-:Y:S01]  /*16f20*/  ULDC.64 UR4, c[0x0][0xad8] ;  /* 0x0002b60000047ab9 */ /* 0x000fe20000000a00 */
[----:B------:R-:W-:Y:S02]  /*16f30*/  VIADD R0, R16, 0x31c20 ;  /* 0x00031c2010007836 */ /* 0x000fe40000000000 */
[----:B------:R-:W-:Y:S02]  /*16f40*/  IMAD.IADD R3, R3, 0x1, R11 ;  /* 0x0000000103037824 */ /* 0x000fe400078e020b */
[----:B------:R-:W-:Y:S01]  /*16f50*/  IMAD R10, R10, UR4, RZ ;  /* 0x000000040a0a7c24 */ /* 0x000fe2000f8e02ff */
[----:B------:R-:W-:Y:S01]  /*16f60*/  PRMT R0, RZ, 0x654, R0 ;  /* 0x00000654ff007816 */ /* 0x000fe20000000000 */
[----:B------:R-:W-:-:S04]  /*16f70*/  IMAD.WIDE.U32 R2, R13, UR4, R2 ;  /* 0x000000040d027c25 */ /* 0x000fc8000f8e0002 */
[----:B------:R-:W-:Y:S01]  /*16f80*/  IMAD R11, R13, UR5, R10 ;  /* 0x000000050d0b7c24 */ /* 0x000fe2000f8e020a */
[----:B------:R-:W-:Y:S01]  /*16f90*/  ULDC.64 UR4, c[0x0][0xa80] ;  /* 0x0002a00000047ab9 */ /* 0x000fe20000000a00 */
[----:B0-----:R0:W-:Y:S02]  /*16fa0*/  SYNCS.ARRIVE.TRANS64.RED.A1T0 RZ, [R0+URZ], RZ ;  /* 0x000000ff00ff79a7 */ /* 0x0011e4000810043f */
[----:B------:R-:W-:Y:S02]  /*16fb0*/  IMAD.IADD R3, R3, 0x1, R11 ;  /* 0x0000000103037824 */ /* 0x000fe400078e020b */
[C---:B------:R-:W-:Y:S02]  /*16fc0*/  VIADD R45, R8.reuse, 0x40 ;  /* 0x00000040082d7836 */ /* 0x040fe40000000000 */
[----:B------:R-:W-:Y:S01]  /*16fd0*/  VIADD R44, R8, 0x20 ;  /* 0x00000020082c7836 */ /* 0x000fe20000000000 */
[----:B0-----:R-:W-:Y:S01]  /*16fe0*/  LEA R0, P0, R2, UR4, 0x1 ;  /* 0x0000000402007c11 */ /* 0x001fe2000f8008ff */
[----:B------:R-:W-:-:S03]  /*16ff0*/  UMOV UR4, 0xffffffff ;  /* 0xffffffff00047882 */ /* 0x000fc60000000000 */
[----:B------:R-:W-:Y:S02]  /*17000*/  LEA.HI.X R2, R2, UR5, R3, 0x1, P0 ;  /* 0x0000000502027c11 */ /* 0x000fe400080f0c03 */
[----:B------:R-:W-:Y:S02]  /*17010*/  SHF.R.S32.HI R46, RZ, 0x1f, R45 ;  /* 0x0000001fff2e7819 */ /* 0x000fe4000001142d */
[----:B------:R-:W-:Y:S01]  /*17020*/  SHF.R.S32.HI R47, RZ, 0x1f, R44 ;  /* 0x0000001fff2f7819 */ /* 0x000fe2000001142c */
[----:B------:R-:W-:Y:S06]  /*17030*/  BRA.DIV UR4, `(.L_x_9890) ;  /* 0x000000a204847947 */ /* 0x000fec000b800000 */
[----:B------:R0:W1:Y:S04]  /*17040*/  SHFL.IDX PT, R3, R2, RZ, 0x1c1f ;  /* 0x001c1fff02037589 */ /* 0x00006800000e0000 */
[----:B------:R0:W2:Y:S02]  /*17050*/  SHFL.IDX PT, R14, R0, RZ, 0x1c1f ;  /* 0x001c1fff000e7589 */ /* 0x0000a400000e0000 */
.L_x_10098:
[----:B------:R-:W-:Y:S01]  /*17060*/  IMAD R9, R84, 0xc0, R9 ;  /* 0x000000c054097824 */ /* 0x000fe200078e0209 */
[----:B------:R-:W-:Y:S04]  /*17070*/  BSSY B1, `(.L_x_9891) ;  /* 0x0000010000017945 */ /* 0x000fe80003800000 */
[----:B------:R-:W-:-:S13]  /*17080*/  ISETP.GE.AND P0, PT, R9, R78, PT ;  /* 0x0000004e0900720c */ /* 0x000fda0003f06270 */
[----:B------:R-:W-:Y:S05]  /*17090*/  @P0 BRA `(.L_x_9892) ;  /* 0x0000000000340947 */ /* 0x000fea0003800000 */
[----:B------:R-:W-:Y:S02]  /*170a0*/  ULDC UR4, c[0x0][0xac8] ;  /* 0x0002b20000047ab9 */ /* 0x000fe40000000800 */
[----:B------:R-:W-:Y:S02]  /*170b0*/  ISETP.GE.AND P0, PT, R8, UR4, PT ;  /* 0x0000000408007c0c */ /* 0x000fe4000bf06270 */
[----:B------:R-:W-:Y:S02]  /*170c0*/  ISETP.GE.AND P1, PT, R44, UR4, PT ;  /* 0x000000042c007c0c */ /* 0x000fe4000bf26270 */
[----:B------:R-:W-:-:S09]  /*170d0*/  ISETP.GE.AND P2, PT, R45, UR4, PT ;  /* 0x000000042d007c0c */ /* 0x000fd2000bf46270 */
[----:B-1----:R-:W-:Y:S02]  /*170e0*/  @!P0 IMAD.MOV.U32 R15, RZ, RZ, R3 ;  /* 0x000000ffff0f8224 */ /* 0x002fe400078e0003 */
[-C--:B--2---:R-:W-:Y:S02]  /*170f0*/  @!P1 LEA R12, P3, R44, R14.reuse, 0x1 ;  /* 0x0000000e2c0c9211 */ /* 0x084fe400078608ff */
[C---:B------:R-:W-:Y:S01]  /*17100*/  @!P2 LEA R20, P4, R45.reuse, R14, 0x1 ;  /* 0x0000000e2d14a211 */ /* 0x040fe200078808ff */
[----:B------:R-:W-:Y:S01]  /*17110*/  @!P0 IMAD.WIDE R10, R8, 0x2, R14 ;  /* 0x00000002080a8825 */ /* 0x000fe200078e020e */
[-C--:B------:R-:W-:Y:S02]  /*17120*/  @!P1 LEA.HI.X R13, R44, R3.reuse, R47, 0x1, P3 ;  /* 0x000000032c0d9211 */ /* 0x080fe400018f0c2f */
[----:B------:R-:W-:Y:S02]  /*17130*/  @!P2 LEA.HI.X R21, R45, R3, R46, 0x1, P4 ;  /* 0x000000032d15a211 */ /* 0x000fe400020f0c2e */
[----:B-----5:R3:W-:Y:S04]  /*17140*/  @!P0 ST.E.128 desc[UR60][R10.64], R4 ;  /* 0x000000040a008985 */ /* 0x0207e8000c101d3c */
[----:B------:R3:W-:Y:S04]  /*17150*/  @!P1 ST.E.128 desc[UR60][R12.64], R28 ;  /* 0x0000001c0c009985 */ /* 0x0007e8000c101d3c */
[----:B------:R3:W-:Y:S02]  /*17160*/  @!P2 ST.E.128 desc[UR60][R20.64], R36 ;  /* 0x000000241400a985 */ /* 0x0007e4000c101d3c */
.L_x_9892:
[----:B------:R-:W-:Y:S05]  /*17170*/  BSYNC B1 ;  /* 0x0000000000017941 */ /* 0x000fea0003800000 */
.L_x_9891:
[----:B------:R-:W-:-:S03]  /*17180*/  UMOV UR4, 0xffffffff ;  /* 0xffffffff00047882 */ /* 0x000fc60000000000 */
[----:B------:R-:W-:Y:S05]  /*17190*/  BRA.DIV UR4, `(.L_x_9893) ;  /* 0x000000a204607947 */ /* 0x000fea000b800000 */
[----:B-1----:R1:W4:Y:S04]  /*171a0*/  SHFL.IDX PT, R3, R2, 0x1, 0x1c1f ;  /* 0x003c1f0002037f89 */ /* 0x00232800000e0000 */
[----:B--2---:R1:W2:Y:S02]  /*171b0*/  SHFL.IDX PT, R14, R0, 0x1, 0x1c1f ;  /* 0x003c1f00000e7f89 */ /* 0x0042a400000e0000 */
.L_x_10102:
[----:B---3-5:R-:W-:-:S05]  /*171c0*/  VIADD R5, R9, 0x60 ;  /* 0x0000006009057836 */ /* 0x028fca0000000000 */
[----:B------:R-:W-:-:S13]  /*171d0*/  ISETP.GE.AND P0, PT, R5, R78, PT ;  /* 0x0000004e0500720c */ /* 0x000fda0003f06270 */
[----:B------:R-:W-:Y:S05]  /*171e0*/  @P0 BRA `(.L_x_9894) ;  /* 0x0000001800480947 */ /* 0x000fea0003800000 */
[----:B------:R-:W-:Y:S02]  /*171f0*/  ULDC UR4, c[0x0][0xac8] ;  /* 0x0002b20000047ab9 */ /* 0x000fe40000000800 */
[----:B------:R-:W-:Y:S02]  /*17200*/  ISETP.GE.AND P1, PT, R8, UR4, PT ;  /* 0x0000000408007c0c */ /* 0x000fe4000bf26270 */
[----:B------:R-:W-:-:S11]  /*17210*/  ISETP.GE.AND P2, PT, R44, UR4, PT ;  /* 0x000000042c007c0c */ /* 0x000fd6000bf46270 */
[----:B012---:R-:W-:Y:S02]  /*17220*/  @!P1 IMAD.MOV.U32 R2, RZ, RZ, R14 ;  /* 0x000000ffff029224 */ /* 0x007fe400078e000e */
[----:B------:R-:W-:Y:S02]  /*17230*/  @!P2 LEA R4, P0, R44, R14, 0x1 ;  /* 0x0000000e2c04a211 */ /* 0x000fe400078008ff */
[----:B----4-:R-:W-:Y:S02]  /*17240*/  @!P1 IMAD.WIDE R8, R8, 0x2, R2 ;  /* 0x0000000208089825 */ /* 0x010fe400078e0202 */
[----:B------:R-:W-:Y:S02]  /*17250*/  @!P2 LEA.HI.X R5, R44, R3, R47, 0x1, P0 ;  /* 0x000000032c05a211 */ /* 0x000fe400000f0c2f */
[----:B------:R-:W-:Y:S01]  /*17260*/  ISETP.GE.AND P0, PT, R45, UR4, PT ;  /* 0x000000042d007c0c */ /* 0x000fe2000bf06270 */
[----:B------:R0:W-:Y:S04]  /*17270*/  @!P1 ST.E.128 desc[UR60][R8.64], R24 ;  /* 0x0000001808009985 */ /* 0x0001e8000c101d3c */
[----:B------:R0:W-:Y:S08]  /*17280*/  @!P2 ST.E.128 desc[UR60][R4.64], R32 ;  /* 0x000000200400a985 */ /* 0x0001f0000c101d3c */
[----:B------:R-:W-:Y:S05]  /*17290*/  @P0 BRA `(.L_x_9894) ;  /* 0x00000018001c0947 */ /* 0x000fea0003800000 */
[----:B------:R-:W-:-:S04]  /*172a0*/  LEA R14, P0, R45, R14, 0x1 ;  /* 0x0000000e2d0e7211 */ /* 0x000fc800078008ff */
[----:B------:R-:W-:-:S05]  /*172b0*/  LEA.HI.X R15, R45, R3, R46, 0x1, P0 ;  /* 0x000000032d0f7211 */ /* 0x000fca00000f0c2e */
[----:B------:R1:W-:Y:S01]  /*172c0*/  ST.E.128 desc[UR60][R14.64], R40 ;  /* 0x000000280e007985 */ /* 0x0003e2000c101d3c */
[----:B------:R-:W-:Y:S05]  /*172d0*/  BRA `(.L_x_9894) ;  /* 0x00000018000c7947 */ /* 0x000fea0003800000 */
.L_x_9889:
[----:B------:R-:W-:Y:S01]  /*172e0*/  ULDC.64 UR4, c[0x0][0xb08] ;  /* 0x0002c20000047ab9 */ /* 0x000fe20000000a00 */
[----:B0-----:R-:W0:Y:S01]  /*172f0*/  @P1 LDC R12, c[0x0][0xbec] ;  /* 0x0002fb00ff0c1b82 */ /* 0x001e220000000800 */
[----:B------:R-:W-:Y:S02]  /*17300*/  IMAD R0, R79, UR4, RZ ;  /* 0x000000044f007c24 */ /* 0x000fe4000f8e02ff */
[----:B------:R-:W-:-:S04]  /*17310*/  IMAD.WIDE.U32 R10, R3, UR4, RZ ;  /* 0x00000004030a7c25 */ /* 0x000fc8000f8e00ff */
[----:B------:R-:W-:Y:S01]  /*17320*/  IMAD R3, R3, UR5, R0 ;  /* 0x0000000503037c24 */ /* 0x000fe2000f8e0200 */
[----:B------:R-:W1:Y:S01]  /*17330*/  @P1 LDC R15, c[0x0][0xbf0] ;  /* 0x0002fc00ff0f1b82 */ /* 0x000e620000000800 */
[----:B------:R-:W-:Y:S01]  /*17340*/  ULDC.64 UR4, c[0x0][0xb38] ;  /* 0x0002ce0000047ab9 */ /* 0x000fe20000000a00 */
[----:B------:R-:W-:Y:S01]  /*17350*/  SHF.R.S32.HI R0, RZ, 0x1f, R77 ;  /* 0x0000001fff007819 */ /* 0x000fe2000001144d */
[----:B------:R-:W-:Y:S02]  /*17360*/  IMAD.IADD R11, R11, 0x1, R3 ;  /* 0x000000010b0b7824 */ /* 0x000fe400078e0203 */
[----:B------:R-:W-:-:S04]  /*17370*/  IMAD.WIDE.U32 R2, R82, UR4, R10 ;  /* 0x0000000452027c25 */ /* 0x000fc8000f8e000a */
[----:B------:R-:W-:Y:S01]  /*17380*/  IMAD R3, R82, UR5, R3 ;  /* 0x0000000552037c24 */ /* 0x000fe2000f8e0203 */
[----:B------:R-:W-:Y:S01]  /*17390*/  ULDC.64 UR4, c[0x0][0xb40] ;  /* 0x0002d00000047ab9 */ /* 0x000fe20000000a00 */
[----:B------:R-:W-:Y:S02]  /*173a0*/  IMAD.MOV.U32 R11, RZ, RZ, R31 ;  /* 0x000000ffff0b7224 */ /* 0x000fe400078e001f */
        /* <DEDUP_REMOVED lines=33> */
.L_x_10105:
[----:B------:R-:W-:Y:S01]  /*175c0*/  ISETP.GE.AND P0, PT, R27, R78, PT ;  /* 0x0000004e1b00720c */ /* 0x000fe20003f06270 */
[----:B------:R-:W-:-:S12]  /*175d0*/  BSSY B1, `(.L_x_9896) ;  /* 0x000004a000017945 */ /* 0x000fd80003800000 */
[----:B------:R-:W-:Y:S05]  /*175e0*/  @P0 BRA `(.L_x_9897) ;  /* 0x0000000400200947 */ /* 0x000fea0003800000 */
[----:B------:R-:W3:Y:S01]  /*175f0*/  LDL R35, [R1+0x8c] ;  /* 0x00008c0001237983 */ /* 0x000ee20000100800 */
[----:B------:R-:W-:-:S03]  /*17600*/  ULDC UR4, c[0x0][0xac8] ;  /* 0x0002b20000047ab9 */ /* 0x000fc60000000800 */
[----:B------:R-:W4:Y:S04]  /*17610*/  LDL R33, [R1+0xc0] ;  /* 0x0000c00001217983 */ /* 0x000f280000100800 */
[----:B------:R-:W5:Y:S04]  /*17620*/  LDL R31, [R1+0xbc] ;  /* 0x0000bc00011f7983 */ /* 0x000f680000100800 */
[----:B------:R-:W2:Y:S04]  /*17630*/  LDL R24, [R1+0xb8] ;  /* 0x0000b80001187983 */ /* 0x000ea80000100800 */
[----:B------:R-:W2:Y:S04]  /*17640*/  LDL R34, [R1+0xdc] ;  /* 0x0000dc0001227983 */ /* 0x000ea80000100800 */
[----:B------:R-:W2:Y:S04]  /*17650*/  LDL R32, [R1+0xd8] ;  /* 0x0000d80001207983 */ /* 0x000ea80000100800 */
[----:B------:R-:W2:Y:S04]  /*17660*/  LDL R77, [R1+0xb4] ;  /* 0x0000b400014d7983 */ /* 0x000ea80000100800 */
[----:B------:R-:W2:Y:S04]  /*17670*/  LDL R76, [R1+0xac] ;  /* 0x0000ac00014c7983 */ /* 0x000ea80000100800 */
[----:B------:R-:W2:Y:S04]  /*17680*/  LDL R30, [R1+0xd4] ;  /* 0x0000d400011e7983 */ /* 0x000ea80000100800 */
[----:B------:R-:W2:Y:S01]  /*17690*/  LDL R79, [R1+0xd0] ;  /* 0x0000d000014f7983 */ /* 0x000ea20000100800 */
[----:B---3--:R-:W-:-:S02]  /*176a0*/  ISETP.GE.AND P1, PT, R35, UR4, PT ;  /* 0x0000000423007c0c */ /* 0x008fc4000bf26270 */
[----:B----4-:R-:W-:Y:S02]  /*176b0*/  ISETP.GE.AND P0, PT, R33, UR4, PT ;  /* 0x0000000421007c0c */ /* 0x010fe4000bf06270 */
[----:B-----5:R-:W-:-:S09]  /*176c0*/  ISETP.GE.AND P3, PT, R31, UR4, PT ;  /* 0x000000041f007c0c */ /* 0x020fd2000bf66270 */
[----:B-1----:R-:W-:Y:S01]  /*176d0*/  @!P1 IMAD.MOV.U32 R15, RZ, RZ, R3 ;  /* 0x000000ffff0f9224 */ /* 0x002fe200078e0003 */
[----:B--2---:R-:W-:Y:S01]  /*176e0*/  ISETP.GE.AND P4, PT, R24, UR4, PT ;  /* 0x0000000418007c0c */ /* 0x004fe2000bf86270 */
[----:B------:R-:W-:Y:S01]  /*176f0*/  @!P1 IMAD.WIDE R10, R35, 0x4, R14 ;  /* 0x00000004230a9825 */ /* 0x000fe200078e020e */
[----:B------:R-:W-:-:S04]  /*17700*/  @!P0 LEA R12, P2, R33, R14, 0x2 ;  /* 0x0000000e210c8211 */ /* 0x000fc800078410ff */
[----:B------:R1:W-:Y:S01]  /*17710*/  @!P1 ST.E.64 desc[UR60][R10.64], R4 ;  /* 0x000000040a009985 */ /* 0x0003e2000c101b3c */
[-C--:B------:R-:W-:Y:S02]  /*17720*/  @!P3 LEA R26, P1, R31, R14.reuse, 0x2 ;  /* 0x0000000e1f1ab211 */ /* 0x080fe400078210ff */
[-C--:B------:R-:W-:Y:S02]  /*17730*/  @!P0 LEA.HI.X R13, R33, R3.reuse, R34, 0x2, P2 ;  /* 0x00000003210d8211 */ /* 0x080fe400010f1422 */
[----:B------:R-:W-:Y:S02]  /*17740*/  ISETP.GE.AND P2, PT, R77, UR4, PT ;  /* 0x000000044d007c0c */ /* 0x000fe4000bf46270 */
[----:B------:R-:W-:Y:S02]  /*17750*/  @!P3 LEA.HI.X R27, R31, R3, R32, 0x2, P1 ;  /* 0x000000031f1bb211 */ /* 0x000fe400008f1420 */
[----:B------:R-:W-:Y:S02]  /*17760*/  ISETP.GE.AND P1, PT, R76, UR4, PT ;  /* 0x000000044c007c0c */ /* 0x000fe4000bf26270 */
[----:B------:R-:W-:Y:S01]  /*17770*/  @!P4 LEA R28, P5, R24, R14, 0x2 ;  /* 0x0000000e181cc211 */ /* 0x000fe200078a10ff */
[----:B------:R-:W-:-:S02]  /*17780*/  VIADD R15, R35, 0x30 ;  /* 0x00000030230f7836 */ /* 0x000fc40000000000 */
[----:B------:R-:W-:Y:S01]  /*17790*/  VIADD R33, R35, 0x38 ;  /* 0x0000003823217836 */ /* 0x000fe20000000000 */
[----:B------:R-:W-:Y:S01]  /*177a0*/  @!P4 LEA.HI.X R29, R24, R3, R30, 0x2, P5 ;  /* 0x00000003181dc211 */ /* 0x000fe200028f141e */
[----:B------:R2:W-:Y:S01]  /*177b0*/  @!P0 ST.E.64 desc[UR60][R12.64], R6 ;  /* 0x000000060c008985 */ /* 0x0005e2000c101b3c */
[----:B------:R-:W-:-:S03]  /*177c0*/  ISETP.GE.AND P0, PT, R15, UR4, PT ;  /* 0x000000040f007c0c */ /* 0x000fc6000bf06270 */
[----:B------:R-:W-:Y:S01]  /*177d0*/  @!P3 ST.E.64 desc[UR60][R26.64], R8 ;  /* 0x000000081a00b985 */ /* 0x000fe2000c101b3c */
[----:B------:R-:W-:Y:S01]  /*177e0*/  ISETP.GE.AND P3, PT, R33, UR4, PT ;  /* 0x0000000421007c0c */ /* 0x000fe2000bf66270 */
[----:B------:R-:W-:Y:S01]  /*177f0*/  VIADD R34, R35, 0x40 ;  /* 0x0000004023227836 */ /* 0x000fe20000000000 */
[CC--:B-1----:R-:W-:Y:S01]  /*17800*/  @!P2 LEA R10, P5, R77.reuse, R14.reuse, 0x2 ;  /* 0x0000000e4d0aa211 */ /* 0x0c2fe200078a10ff */
[----:B------:R1:W-:Y:S01]  /*17810*/  @!P4 ST.E.64 desc[UR60][R28.64], R20 ;  /* 0x000000141c00c985 */ /* 0x0003e2000c101b3c */
[----:B------:R-:W-:Y:S02]  /*17820*/  SHF.R.S32.HI R24, RZ, 0x1f, R76 ;  /* 0x0000001fff187819 */ /* 0x000fe4000001144c */
[C---:B------:R-:W-:Y:S02]  /*17830*/  @!P1 LEA R30, P4, R76.reuse, R14, 0x2 ;  /* 0x0000000e4c1e9211 */ /* 0x040fe400078810ff */
[-C--:B------:R-:W-:Y:S01]  /*17840*/  @!P2 LEA.HI.X R11, R77, R3.reuse, R79, 0x2, P5 ;  /* 0x000000034d0ba211 */ /* 0x080fe200028f144f */
[----:B--2---:R-:W-:Y:S01]  /*17850*/  VIADD R13, R35, 0x48 ;  /* 0x00000048230d7836 */ /* 0x004fe20000000000 */
[----:B------:R-:W-:-:S02]  /*17860*/  @!P1 LEA.HI.X R31, R76, R3, R24, 0x2, P4 ;  /* 0x000000034c1f9211 */ /* 0x000fc400020f1418 */
[----:B------:R-:W-:Y:S01]  /*17870*/  ISETP.GE.AND P4, PT, R34, UR4, PT ;  /* 0x0000000422007c0c */ /* 0x000fe2000bf86270 */
[----:B------:R2:W-:Y:S01]  /*17880*/  @!P2 ST.E.64 desc[UR60][R10.64], R36 ;  /* 0x000000240a00a985 */ /* 0x0005e2000c101b3c */
[----:B------:R-:W-:Y:S02]  /*17890*/  SHF.R.S32.HI R32, RZ, 0x1f, R15 ;  /* 0x0000001fff207819 */ /* 0x000fe4000001140f */
[-C--:B------:R-:W-:Y:S01]  /*178a0*/  @!P0 LEA R4, P5, R15, R14.reuse, 0x2 ;  /* 0x0000000e0f048211 */ /* 0x080fe200078a10ff */
[----:B------:R3:W-:Y:S01]  /*178b0*/  @!P1 ST.E.64 desc[UR60][R30.64], R40 ;  /* 0x000000281e009985 */ /* 0x0007e2000c101b3c */
[----:B------:R-:W-:Y:S01]  /*178c0*/  ISETP.GE.AND P2, PT, R13, UR4, PT ;  /* 0x000000040d007c0c */ /* 0x000fe2000bf46270 */
[----:B-1----:R-:W-:Y:S01]  /*178d0*/  VIADD R20, R35, 0x50 ;  /* 0x0000005023147836 */ /* 0x002fe20000000000 */
[----:B------:R-:W-:Y:S02]  /*178e0*/  SHF.R.S32.HI R12, RZ, 0x1f, R33 ;  /* 0x0000001fff0c7819 */ /* 0x000fe40000011421 */
[----:B------:R-:W-:-:S02]  /*178f0*/  @!P3 LEA R6, P1, R33, R14, 0x2 ;  /* 0x0000000e2106b211 */ /* 0x000fc400078210ff */
[-C--:B------:R-:W-:Y:S01]  /*17900*/  @!P0 LEA.HI.X R5, R15, R3.reuse, R32, 0x2, P5 ;  /* 0x000000030f058211 */ /* 0x080fe200028f1420 */
[----:B------:R-:W-:Y:S01]  /*17910*/  VIADD R15, R35, 0x58 ;  /* 0x00000058230f7836 */ /* 0x000fe20000000000 */
[----:B------:R-:W-:Y:S02]  /*17920*/  @!P3 LEA.HI.X R7, R33, R3, R12, 0x2, P1 ;  /* 0x000000032107b211 */ /* 0x000fe400008f140c */
[----:B------:R-:W-:Y:S01]  /*17930*/  ISETP.GE.AND P1, PT, R20, UR4, PT ;  /* 0x0000000414007c0c */ /* 0x000fe2000bf26270 */
[----:B------:R3:W-:Y:S01]  /*17940*/  @!P0 ST.E.64 desc[UR60][R4.64], R44 ;  /* 0x0000002c04008985 */ /* 0x0007e2000c101b3c */
[----:B------:R-:W-:Y:S02]  /*17950*/  SHF.R.S32.HI R9, RZ, 0x1f, R34 ;  /* 0x0000001fff097819 */ /* 0x000fe40000011422 */
[----:B------:R-:W-:Y:S02]  /*17960*/  @!P4 LEA R8, P5, R34, R14, 0x2 ;  /* 0x0000000e2208c211 */ /* 0x000fe400078a10ff */
[----:B------:R-:W-:-:S02]  /*17970*/  ISETP.GE.AND P0, PT, R15, UR4, PT ;  /* 0x000000040f007c0c */ /* 0x000fc4000bf06270 */
[----:B------:R-:W-:Y:S02]  /*17980*/  @!P4 LEA.HI.X R9, R34, R3, R9, 0x2, P5 ;  /* 0x000000032209c211 */ /* 0x000fe400028f1409 */
[----:B------:R-:W-:Y:S02]  /*17990*/  SHF.R.S32.HI R12, RZ, 0x1f, R13 ;  /* 0x0000001fff0c7819 */ /* 0x000fe4000001140d */
[----:B--2---:R-:W-:-:S04]  /*179a0*/  @!P2 LEA R10, P5, R13, R14, 0x2 ;  /* 0x0000000e0d0aa211 */ /* 0x004fc800078a10ff */
[----:B------:R-:W-:Y:S02]  /*179b0*/  @!P2 LEA.HI.X R11, R13, R3, R12, 0x2, P5 ;  /* 0x000000030d0ba211 */ /* 0x000fe400028f140c */
[----:B------:R-:W-:Y:S02]  /*179c0*/  SHF.R.S32.HI R13, RZ, 0x1f, R20 ;  /* 0x0000001fff0d7819 */ /* 0x000fe40000011414 */
[----:B------:R-:W-:-:S04]  /*179d0*/  @!P1 LEA R12, P5, R20, R14, 0x2 ;  /* 0x0000000e140c9211 */ /* 0x000fc800078a10ff */
[-C--:B------:R-:W-:Y:S02]  /*179e0*/  @!P1 LEA.HI.X R13, R20, R3.reuse, R13, 0x2, P5 ;  /* 0x00000003140d9211 */ /* 0x080fe400028f140d */
[----:B------:R-:W-:Y:S02]  /*179f0*/  SHF.R.S32.HI R20, RZ, 0x1f, R15 ;  /* 0x0000001fff147819 */ /* 0x000fe4000001140f */
[C---:B------:R-:W-:Y:S01]  /*17a00*/  @!P0 LEA R14, P5, R15.reuse, R14, 0x2 ;  /* 0x0000000e0f0e8211 */ /* 0x040fe200078a10ff */
[----:B------:R3:W-:Y:S03]  /*17a10*/  @!P3 ST.E.64 desc[UR60][R6.64], R48 ;  /* 0x000000300600b985 */ /* 0x0007e6000c101b3c */
[----:B------:R-:W-:Y:S01]  /*17a20*/  @!P0 LEA.HI.X R15, R15, R3, R20, 0x2, P5 ;  /* 0x000000030f0f8211 */ /* 0x000fe200028f1414 */
[----:B------:R3:W-:Y:S04]  /*17a30*/  @!P4 ST.E.64 desc[UR60][R8.64], R52 ;  /* 0x000000340800c985 */ /* 0x0007e8000c101b3c */
[----:B------:R3:W-:Y:S04]  /*17a40*/  @!P2 ST.E.64 desc[UR60][R10.64], R56 ;  /* 0x000000380a00a985 */ /* 0x0007e8000c101b3c */
[----:B------:R3:W-:Y:S04]  /*17a50*/  @!P1 ST.E.64 desc[UR60][R12.64], R60 ;  /* 0x0000003c0c009985 */ /* 0x0007e8000c101b3c */
[----:B------:R3:W-:Y:S02]  /*17a60*/  @!P0 ST.E.64 desc[UR60][R14.64], R64 ;  /* 0x000000400e008985 */ /* 0x0007e4000c101b3c */
.L_x_9897:
[----:B------:R-:W-:Y:S05]  /*17a70*/  BSYNC B1 ;  /* 0x0000000000017941 */ /* 0x000fea0003800000 */
.L_x_9896:
[----:B------:R-:W-:-:S03]  /*17a80*/  UMOV UR4, 0xffffffff ;  /* 0xffffffff00047882 */ /* 0x000fc60000000000 */
[----:B------:R-:W-:Y:S05]  /*17a90*/  BRA.DIV UR4, `(.L_x_9898) ;  /* 0x0000009a049c7947 */ /* 0x000fea000b800000 */
[----:B-1----:R1:W4:Y:S04]  /*17aa0*/  SHFL.IDX PT, R3, R2, 0x1, 0x1c1f ;  /* 0x003c1f0002037f89 */ /* 0x00232800000e0000 */
[----:B--23--:R1:W2:Y:S02]  /*17ab0*/  SHFL.IDX PT, R14, R0, 0x1, 0x1c1f ;  /* 0x003c1f00000e7f89 */ /* 0x00c2a400000e0000 */
.L_x_10109:
[----:B------:R-:W-:-:S13]  /*17ac0*/  ISETP.GE.AND P0, PT, R25, R78, PT ;  /* 0x0000004e1900720c */ /* 0x000fda0003f06270 */
[----:B------:R-:W-:Y:S05]  /*17ad0*/  @P0 BRA `(.L_x_9894) ;  /* 0x00000010000c0947 */ /* 0x000fea0003800000 */
[----:B------:R-:W3:Y:S01]  /*17ae0*/  LDL R8, [R1+0xc0] ;  /* 0x0000c00001087983 */ /* 0x000ee20000100800 */
[----:B------:R-:W-:-:S03]  /*17af0*/  ULDC UR4, c[0x0][0xac8] ;  /* 0x0002b20000047ab9 */ /* 0x000fc60000000800 */
[----:B------:R-:W5:Y:S04]  /*17b00*/  LDL R26, [R1+0x8c] ;  /* 0x00008c00011a7983 */ /* 0x000f680000100800 */
[----:B------:R-:W4:Y:S04]  /*17b10*/  LDL R12, [R1+0xbc] ;  /* 0x0000bc00010c7983 */ /* 0x000f280000100800 */
[----:B------:R-:W2:Y:S04]  /*17b20*/  LDL R9, [R1+0xdc] ;  /* 0x0000dc0001097983 */ /* 0x000ea80000100800 */
[----:B------:R-:W2:Y:S04]  /*17b30*/  LDL R24, [R1+0xb8] ;  /* 0x0000b80001187983 */ /* 0x000ea80000100800 */
[----:B01----:R-:W2:Y:S04]  /*17b40*/  LDL R0, [R1+0xb4] ;  /* 0x0000b40001007983 */ /* 0x003ea80000100800 */
[----:B------:R-:W2:Y:S04]  /*17b50*/  LDL R13, [R1+0xd8] ;  /* 0x0000d800010d7983 */ /* 0x000ea80000100800 */
[----:B------:R-:W2:Y:S04]  /*17b60*/  LDL R21, [R1+0xac] ;  /* 0x0000ac0001157983 */ /* 0x000ea80000100800 */
[----:B------:R-:W2:Y:S04]  /*17b70*/  LDL R27, [R1+0xd4] ;  /* 0x0000d400011b7983 */ /* 0x000ea80000100800 */
[----:B------:R-:W2:Y:S01]  /*17b80*/  LDL R15, [R1+0xd0] ;  /* 0x0000d000010f7983 */ /* 0x000ea20000100800 */
[----:B---3--:R-:W-:-:S02]  /*17b90*/  ISETP.GE.AND P1, PT, R8, UR4, PT ;  /* 0x0000000408007c0c */ /* 0x008fc4000bf26270 */
[----:B-----5:R-:W-:Y:S02]  /*17ba0*/  ISETP.GE.AND P5, PT, R26, UR4, PT ;  /* 0x000000041a007c0c */ /* 0x020fe4000bfa6270 */
[----:B----4-:R-:W-:-:S09]  /*17bb0*/  ISETP.GE.AND P0, PT, R12, UR4, PT ;  /* 0x000000040c007c0c */ /* 0x010fd2000bf06270 */
[-C--:B--2---:R-:W-:Y:S02]  /*17bc0*/  @!P1 LEA R6, P2, R8, R14.reuse, 0x2 ;  /* 0x0000000e08069211 */ /* 0x084fe400078410ff */
[----:B------:R-:W-:Y:S01]  /*17bd0*/  ISETP.GE.AND P3, PT, R24, UR4, PT ;  /* 0x0000000418007c0c */ /* 0x000fe2000bf66270 */
[----:B------:R-:W-:Y:S01]  /*17be0*/  @!P5 IMAD.MOV.U32 R2, RZ, RZ, R14 ;  /* 0x000000ffff02d224 */ /* 0x000fe200078e000e */
[----:B------:R-:W-:Y:S02]  /*17bf0*/  @!P1 LEA.HI.X R7, R8, R3, R9, 0x2, P2 ;  /* 0x0000000308079211 */ /* 0x000fe400010f1409 */
[----:B------:R-:W-:Y:S02]  /*17c00*/  ISETP.GE.AND P4, PT, R0, UR4, PT ;  /* 0x0000000400007c0c */ /* 0x000fe4000bf86270 */
[----:B------:R-:W-:Y:S01]  /*17c10*/  @!P0 LEA R8, P2, R12, R14, 0x2 ;  /* 0x0000000e0c088211 */ /* 0x000fe200078410ff */
[----:B------:R-:W-:-:S03]  /*17c20*/  @!P5 IMAD.WIDE R4, R26, 0x4, R2 ;  /* 0x000000041a04d825 */ /* 0x000fc600078e0202 */
[----:B------:R-:W-:Y:S01]  /*17c30*/  @!P0 LEA.HI.X R9, R12, R3, R13, 0x2, P2 ;  /* 0x000000030c098211 */ /* 0x000fe200010f140d */
[----:B------:R-:W-:Y:S01]  /*17c40*/  VIADD R20, R26, 0x30 ;  /* 0x000000301a147836 */ /* 0x000fe20000000000 */
[----:B------:R0:W-:Y:S04]  /*17c50*/  @!P5 ST.E.64 desc[UR60][R4.64], R68 ;  /* 0x000000440400d985 */ /* 0x0001e8000c101b3c */
[----:B------:R1:W-:Y:S01]  /*17c60*/  @!P1 ST.E.64 desc[UR60][R6.64], R72 ;  /* 0x0000004806009985 */ /* 0x0003e2000c101b3c */
[----:B------:R-:W-:-:S03]  /*17c70*/  ISETP.GE.AND P1, PT, R21, UR4, PT ;  /* 0x0000000415007c0c */ /* 0x000fc6000bf26270 */
[----:B------:R2:W-:Y:S01]  /*17c80*/  @!P0 ST.E.64 desc[UR60][R8.64], R74 ;  /* 0x0000004a08008985 */ /* 0x0005e2000c101b3c */
[----:B------:R-:W-:Y:S01]  /*17c90*/  ISETP.GE.AND P0, PT, R20, UR4, PT ;  /* 0x0000000414007c0c */ /* 0x000fe2000bf06270 */
[----:B------:R-:W-:Y:S01]  /*17ca0*/  VIADD R2, R26, 0x38 ;  /* 0x000000381a027836 */ /* 0x000fe20000000000 */
[-C--:B------:R-:W-:Y:S02]  /*17cb0*/  @!P3 LEA R10, P5, R24, R14.reuse, 0x2 ;  /* 0x0000000e180ab211 */ /* 0x080fe400078a10ff */
[----:B------:R-:W-:Y:S02]  /*17cc0*/  @!P4 LEA R12, P2, R0, R14, 0x2 ;  /* 0x0000000e000cc211 */ /* 0x000fe400078410ff */
[-C--:B------:R-:W-:Y:S02]  /*17cd0*/  @!P3 LEA.HI.X R11, R24, R3.reuse, R27, 0x2, P5 ;  /* 0x00000003180bb211 */ /* 0x080fe400028f141b */
[----:B------:R-:W-:Y:S02]  /*17ce0*/  @!P4 LEA.HI.X R13, R0, R3, R15, 0x2, P2 ;  /* 0x00000003000dc211 */ /* 0x000fe400010f140f */
[----:B------:R-:W-:-:S02]  /*17cf0*/  ISETP.GE.AND P2, PT, R2, UR4, PT ;  /* 0x0000000402007c0c */ /* 0x000fc4000bf46270 */
[C---:B------:R-:W-:Y:S01]  /*17d00*/  IADD3 R15, R26.reuse, 0x40, RZ ;  /* 0x000000401a0f7810 */ /* 0x040fe20007ffe0ff */
[----:B------:R3:W-:Y:S01]  /*17d10*/  @!P3 ST.E.64 desc[UR60][R10.64], R38 ;  /* 0x000000260a00b985 */ /* 0x0007e2000c101b3c */
[----:B------:R-:W-:Y:S01]  /*17d20*/  SHF.R.S32.HI R24, RZ, 0x1f, R21 ;  /* 0x0000001fff187819 */ /* 0x000fe20000011415 */
[----:B------:R-:W-:Y:S01]  /*17d30*/  VIADD R0, R26, 0x48 ;  /* 0x000000481a007836 */ /* 0x000fe20000000000 */
[----:B------:R-:W-:Y:S01]  /*17d40*/  ISETP.GE.AND P3, PT, R15, UR4, PT ;  /* 0x000000040f007c0c */ /* 0x000fe2000bf66270 */
[----:B------:R4:W-:Y:S01]  /*17d50*/  @!P4 ST.E.64 desc[UR60][R12.64], R42 ;  /* 0x0000002a0c00c985 */ /* 0x0009e2000c101b3c */
[-C--:B0-----:R-:W-:Y:S02]  /*17d60*/  @!P1 LEA R4, P4, R21, R14.reuse, 0x2 ;  /* 0x0000000e15049211 */ /* 0x081fe400078810ff */
[----:B-1----:R-:W-:Y:S02]  /*17d70*/  SHF.R.S32.HI R7, RZ, 0x1f, R20 ;  /* 0x0000001fff077819 */ /* 0x002fe40000011414 */
[----:B------:R-:W-:-:S02]  /*17d80*/  @!P0 LEA R6, P5, R20, R14, 0x2 ;  /* 0x0000000e14068211 */ /* 0x000fc400078a10ff */
[-C--:B------:R-:W-:Y:S01]  /*17d90*/  @!P1 LEA.HI.X R5, R21, R3.reuse, R24, 0x2, P4 ;  /* 0x0000000315059211 */ /* 0x080fe200020f1418 */
[----:B------:R-:W-:Y:S01]  /*17da0*/  VIADD R21, R26, 0x50 ;  /* 0x000000501a157836 */ /* 0x000fe20000000000 */
[----:B------:R-:W-:Y:S02]  /*17db0*/  @!P0 LEA.HI.X R7, R20, R3, R7, 0x2, P5 ;  /* 0x0000000314078211 */ /* 0x000fe400028f1407 */
[----:B------:R-:W-:Y:S01]  /*17dc0*/  ISETP.GE.AND P5, PT, R0, UR4, PT ;  /* 0x0000000400007c0c */ /* 0x000fe2000bfa6270 */
[----:B------:R0:W-:Y:S01]  /*17dd0*/  @!P1 ST.E.64 desc[UR60][R4.64], R46 ;  /* 0x0000002e04009985 */ /* 0x0001e2000c101b3c */
[----:B--2---:R-:W-:Y:S02]  /*17de0*/  SHF.R.S32.HI R9, RZ, 0x1f, R2 ;  /* 0x0000001fff097819 */ /* 0x004fe40000011402 */
[----:B------:R-:W-:Y:S02]  /*17df0*/  @!P2 LEA R8, P4, R2, R14, 0x2 ;  /* 0x0000000e0208a211 */ /* 0x000fe400078810ff */
[----:B------:R-:W-:-:S02]  /*17e00*/  ISETP.GE.AND P1, PT, R21, UR4, PT ;  /* 0x0000000415007c0c */ /* 0x000fc4000bf26270 */
[----:B------:R-:W-:Y:S02]  /*17e10*/  @!P2 LEA.HI.X R9, R2, R3, R9, 0x2, P4 ;  /* 0x000000030209a211 */ /* 0x000fe400020f1409 */
[----:B------:R-:W-:Y:S02]  /*17e20*/  SHF.R.S32.HI R2, RZ, 0x1f, R15 ;  /* 0x0000001fff027819 */ /* 0x000fe4000001140f */
[----:B---3--:R-:W-:-:S04]  /*17e30*/  @!P3 LEA R10, P4, R15, R14, 0x2 ;  /* 0x0000000e0f0ab211 */ /* 0x008fc800078810ff */
[----:B------:R-:W-:Y:S02]  /*17e40*/  @!P3 LEA.HI.X R11, R15, R3, R2, 0x2, P4 ;  /* 0x000000030f0bb211 */ /* 0x000fe400020f1402 */
[----:B------:R-:W-:Y:S02]  /*17e50*/  SHF.R.S32.HI R2, RZ, 0x1f, R0 ;  /* 0x0000001fff027819 */ /* 0x000fe40000011400 */
[----:B----4-:R-:W-:-:S04]  /*17e60*/  @!P5 LEA R12, P4, R0, R14, 0x2 ;  /* 0x0000000e000cd211 */ /* 0x010fc800078810ff */
[-C--:B------:R-:W-:Y:S02]  /*17e70*/  @!P5 LEA.HI.X R13, R0, R3.reuse, R2, 0x2, P4 ;  /* 0x00000003000dd211 */ /* 0x080fe400020f1402 */
[----:B------:R-:W-:Y:S02]  /*17e80*/  SHF.R.S32.HI R0, RZ, 0x1f, R21 ;  /* 0x0000001fff007819 */ /* 0x000fe40000011415 */
[C---:B------:R-:W-:Y:S01]  /*17e90*/  @!P1 LEA R20, P4, R21.reuse, R14, 0x2 ;  /* 0x0000000e15149211 */ /* 0x040fe200078810ff */
[----:B------:R0:W-:Y:S03]  /*17ea0*/  @!P0 ST.E.64 desc[UR60][R6.64], R50 ;  /* 0x0000003206008985 */ /* 0x0001e6000c101b3c */
[----:B------:R-:W-:Y:S01]  /*17eb0*/  @!P1 LEA.HI.X R21, R21, R3, R0, 0x2, P4 ;  /* 0x0000000315159211 */ /* 0x000fe200020f1400 */
[----:B------:R0:W-:Y:S01]  /*17ec0*/  @!P2 ST.E.64 desc[UR60][R8.64], R54 ;  /* 0x000000360800a985 */ /* 0x0001e2000c101b3c */
[----:B------:R-:W-:-:S03]  /*17ed0*/  VIADD R0, R26, 0x58 ;  /* 0x000000581a007836 */ /* 0x000fc60000000000 */
[----:B------:R0:W-:Y:S04]  /*17ee0*/  @!P3 ST.E.64 desc[UR60][R10.64], R58 ;  /* 0x0000003a0a00b985 */ /* 0x0001e8000c101b3c */
[----:B------:R0:W-:Y:S04]  /*17ef0*/  @!P5 ST.E.64 desc[UR60][R12.64], R62 ;  /* 0x0000003e0c00d985 */ /* 0x0001e8000c101b3c */
[----:B------:R0:W-:Y:S01]  /*17f00*/  @!P1 ST.E.64 desc[UR60][R20.64], R66 ;  /* 0x0000004214009985 */ /* 0x0001e2000c101b3c */
[----:B------:R-:W-:-:S13]  /*17f10*/  ISETP.GE.AND P0, PT, R0, UR4, PT ;  /* 0x0000000400007c0c */ /* 0x000fda000bf06270 */
[----:B0-----:R-:W-:Y:S05]  /*17f20*/  @P0 BRA `(.L_x_9894) ;  /* 0x0000000800f80947 */ /* 0x001fea0003800000 */
[----:B------:R-:W-:Y:S02]  /*17f30*/  LEA R14, P0, R0, R14, 0x2 ;  /* 0x0000000e000e7211 */ /* 0x000fe400078010ff */
[----:B------:R-:W-:-:S04]  /*17f40*/  SHF.R.S32.HI R2, RZ, 0x1f, R0 ;  /* 0x0000001fff027819 */ /* 0x000fc80000011400 */
[----:B------:R-:W-:-:S05]  /*17f50*/  LEA.HI.X R15, R0, R3, R2, 0x2, P0 ;  /* 0x00000003000f7211 */ /* 0x000fca00000f1402 */
[----:B------:R0:W-:Y:S01]  /*17f60*/  ST.E.64 desc[UR60][R14.64], R70 ;  /* 0x000000460e007985 */ /* 0x0001e2000c101b3c */
[----:B------:R-:W-:Y:S05]  /*17f70*/  BRA `(.L_x_9894) ;  /* 0x0000000800e47947 */ /* 0x000fea0003800000 */
.L_x_9887:
[----:B------:R-:W2:Y:S01]  /*17f80*/  LDL.LU R4, [R1+0x9c] ;  /* 0x00009c0001047983 */ /* 0x000ea20000300800 */
[----:B------:R-:W-:Y:S01]  /*17f90*/  ULDC.64 UR6, c[0x0][0xc08] ;  /* 0x0003020000067ab9 */ /* 0x000fe20000000a00 */
[----:B------:R-:W-:Y:S02]  /*17fa0*/  ULDC.64 UR4, c[0x0][0xc00] ;  /* 0x0003000000047ab9 */ /* 0x000fe40000000a00 */
[----:B------:R-:W3:Y:S04]  /*17fb0*/  LDL.LU R0, [R1+0xa0] ;  /* 0x0000a00001007983 */ /* 0x000ee80000300800 */
[----:B------:R-:W4:Y:S01]  /*17fc0*/  LDL R8, [R1+0x94] ;  /* 0x0000940001087983 */ /* 0x000f220000100800 */
[----:B------:R-:W-:Y:S01]  /*17fd0*/  ISETP.NE.U32.AND P1, PT, RZ, UR6, PT ;  /* 0x00000006ff007c0c */ /* 0x000fe2000bf25070 */
[----:B------:R-:W-:Y:S01]  /*17fe0*/  IMAD.MOV.U32 R7, RZ, RZ, RZ ;  /* 0x000000ffff077224 */ /* 0x000fe200078e00ff */
[----:B------:R-:W-:-:S02]  /*17ff0*/  ISETP.NE.U32.AND P0, PT, RZ, UR4, PT ;  /* 0x00000004ff007c0c */ /* 0x000fc4000bf05070 */
[----:B------:R-:W-:Y:S02]  /*18000*/  ISETP.NE.AND.EX P1, PT, RZ, UR7, PT, P1 ;  /* 0x00000007ff007c0c */ /* 0x000fe4000bf25310 */
[----:B------:R-:W-:Y:S01]  /*18010*/  ISETP.NE.AND.EX P0, PT, RZ, UR5, PT, P0 ;  /* 0x00000005ff007c0c */ /* 0x000fe2000bf05300 */
[----:B------:R-:W0:Y:S01]  /*18020*/  S2R R9, SR_TID.X ;  /* 0x0000000000097919 */ /* 0x000e220000002100 */
[----:B--2---:R-:W-:Y:S01]  /*18030*/  IADD3 R2, P2, R4, UR4, RZ ;  /* 0x0000000404027c10 */ /* 0x004fe2000ff5e0ff */
[----:B------:R-:W-:-:S03]  /*18040*/  ULDC UR4, c[0x0][0xa88] ;  /* 0x0002a20000047ab9 */ /* 0x000fc60000000800 */
[----:B---3--:R-:W-:-:S05]  /*18050*/  IADD3.X R3, R0, UR5, RZ, P2, !PT ;  /* 0x0000000500037c10 */ /* 0x008fca00097fe4ff */
[----:B------:R-:W-:Y:S01]  /*18060*/  @P1 IADD3 R4, P2, R4, UR6, RZ ;  /* 0x0000000604041c10 */ /* 0x000fe2000ff5e0ff */
[----:B------:R-:W-:Y:S01]  /*18070*/  IMAD.U32 R6, RZ, RZ, UR4 ;  /* 0x00000004ff067e24 */ /* 0x000fe2000f8e00ff */
[----:B------:R2:W5:Y:S02]  /*18080*/  @P0 LDG.E R7, desc[UR60][R2.64] ;  /* 0x0000003c02070981 */ /* 0x000564000c1e1900 */
[----:B------:R-:W-:-:S05]  /*18090*/  @P1 IADD3.X R5, R0, UR7, RZ, P2, !PT ;  /* 0x0000000700051c10 */ /* 0x000fca00097fe4ff */
[----:B------:R2:W5:Y:S01]  /*180a0*/  @P1 LDG.E R6, desc[UR60][R4.64] ;  /* 0x0000003c04061981 */ /* 0x000562000c1e1900 */
[----:B----4-:R-:W-:Y:S01]  /*180b0*/  ISETP.NE.AND P2, PT, R8, RZ, PT ;  /* 0x000000ff0800720c */ /* 0x010fe20003f45270 */
[----:B0-----:R-:W-:-:S05]  /*180c0*/  VIADD R28, R9, 0xffffff80 ;  /* 0xffffff80091c7836 */ /* 0x001fca0000000000 */
[----:B------:R-:W-:-:S07]  /*180d0*/  ISETP.GT.AND P3, PT, R28, 0xbf, PT ;  /* 0x000000bf1c00780c */ /* 0x000fce0003f64270 */
[----:B------:R-:W0:Y:S02]  /*180e0*/  @!P2 LDC R8, c[0x0][0xad4] ;  /* 0x0002b500ff08ab82 */ /* 0x000e240000000800 */
[----:B0-----:R2:W-:Y:S01]  /*180f0*/  @!P2 STL [R1+0x94], R8 ;  /* 0x000094080100a387 */ /* 0x0015e20000100800 */
[----:B------:R-:W-:Y:S01]  /*18100*/  ISETP.GT.AND P2, PT, R8, 0x1, PT ;  /* 0x000000010800780c */ /* 0x000fe20003f44270 */
[----:B------:R-:W-:-:S12]  /*18110*/  @P1 BRA `(.L_x_9899) ;  /* 0x0000000000101947 */ /* 0x000fd80003800000 */
[----:B------:R-:W-:Y:S05]  /*18120*/  @!P0 BRA `(.L_x_9899) ;  /* 0x00000000000c8947 */ /* 0x000fea0003800000 */
[----:B--2---:R-:W2:Y:S04]  /*18130*/  LDG.E R5, desc[UR60][R2.64] ;  /* 0x0000003c02057981 */ /* 0x004ea8000c1e1900 */
[----:B-----5:R-:W2:Y:S02]  /*18140*/  LDG.E R6, desc[UR60][R2.64+0x4] ;  /* 0x0000043c02067981 */ /* 0x020ea4000c1e1900 */
[----:B--2---:R-:W-:-:S07]  /*18150*/  IMAD.IADD R6, R6, 0x1, -R5 ;  /* 0x0000000106067824 */ /* 0x004fce00078e0a05 */
.L_x_9899:
[----:B------:R-:W3:Y:S04]  /*18160*/  LDL.LU R0, [R1+0xc4] ;  /* 0x0000c40001007983 */ /* 0x000ee80000300800 */
[----:B--2---:R-:W2:Y:S01]  /*18170*/  LDL.LU R2, [R1+0x98] ;  /* 0x0000980001027983 */ /* 0x004ea20000300800 */
[----:B------:R-:W-:Y:S01]  /*18180*/  BSSY B1, `(.L_x_9900) ;  /* 0x0000039000017945 */ /* 0x000fe20003800000 */
[----:B-----5:R-:W-:Y:S02]  /*18190*/  SHF.R.S32.HI R24, RZ, 0x1f, R7 ;  /* 0x0000001fff187819 */ /* 0x020fe40000011407 */
[----:B---3--:R-:W-:Y:S02]  /*181a0*/  SEL R26, R0, RZ, !P0 ;  /* 0x000000ff001a7207 */ /* 0x008fe40004000000 */
[----:B--2---:R-:W-:Y:S01]  /*181b0*/  SEL R29, R2, RZ, !P0 ;  /* 0x000000ff021d7207 */ /* 0x004fe20004000000 */
[----:B------:R-:W-:Y:S06]  /*181c0*/  @P3 BRA `(.L_x_9901) ;  /* 0x0000000000d03947 */ /* 0x000fec0003800000 */
[----:B------:R-:W2:Y:S01]  /*181d0*/  LDL R0, [R1+0xa8] ;  /* 0x0000a80001007983 */ /* 0x000ea20000100800 */
[----:B------:R-:W0:Y:S02]  /*181e0*/  LDC R33, c[0x0][0xbe8] ;  /* 0x0002fa00ff217b82 */ /* 0x000e240000000800 */
[----:B0-----:R-:W-:Y:S02]  /*181f0*/  IMAD R2, R6, R33, RZ ;  /* 0x0000002106027224 */ /* 0x001fe400078e02ff */
[----:B--2---:R-:W-:-:S04]  /*18200*/  IMAD R0, R0, 0xc0, R9 ;  /* 0x000000c000007824 */ /* 0x004fc800078e0209 */
        /* <DEDUP_REMOVED lines=10> */
[----:B------:R-:W-:-:S04]  /*182b0*/  SEL R20, R20, 0x978, P0 ;  /* 0x0000097814147807 */ /* 0x000fc80000000000 */
        /* <DEDUP_REMOVED lines=31> */
[----:B------:R-:W-:-:S04]  /*184b0*/  IMAD.WIDE.U32 R4, R4, R11, R8 ;  /* 0x0000000b04047225 */ /* 0x000fc800078e0008 */
[----:B------:R-:W-:Y:S01]  /*184c0*/  IMAD.IADD R0, R5, 0x1, R13 ;  /* 0x0000000105007824 */ /* 0x000fe200078e020d */
[----:B0-----:R-:W-:Y:S01]  /*184d0*/  LEA R2, P0, R4, R2, 0x2 ;  /* 0x0000000204027211 */ /* 0x001fe200078010ff */
[----:B------:R-:W-:-:S03]  /*184e0*/  IMAD.MOV.U32 R5, RZ, RZ, -0x800000 ;  /* 0xff800000ff057424 */ /* 0x000fc600078e00ff */
[----:B-1----:R-:W-:-:S05]  /*184f0*/  LEA.HI.X R3, R4, R3, R0, 0x2, P0 ;  /* 0x0000000304037211 */ /* 0x002fca00000f1400 */
[----:B------:R0:W-:Y:S04]  /*18500*/  STG.E desc[UR60][R2.64], R5 ;  /* 0x0000000502007986 */ /* 0x0001e8000c10193c */
.L_x_9901:
[----:B------:R-:W-:Y:S05]  /*18510*/  BSYNC B1 ;  /* 0x0000000000017941 */ /* 0x000fea0003800000 */
.L_x_9900:
[----:B------:R-:W-:Y:S05]  /*18520*/  @P2 BRA `(.L_x_9894) ;  /* 0x0000000400782947 */ /* 0x000fea0003800000 */
[----:B------:R-:W2:Y:S01]  /*18530*/  LDL.LU R10, [R1+0x90] ;  /* 0x00009000010a7983 */ /* 0x000ea20000300800 */
[----:B------:R-:W3:Y:S01]  /*18540*/  LDC R21, c[0x0][0xbe8] ;  /* 0x0002fa00ff157b82 */ /* 0x000ee20000000800 */
[----:B0-----:R-:W-:Y:S01]  /*18550*/  SHF.R.S32.HI R3, RZ, 0x1f, R28 ;  /* 0x0000001fff037819 */ /* 0x001fe2000001141c */
[----:B------:R-:W-:Y:S01]  /*18560*/  ULDC.64 UR4, c[0x0][0xaa0] ;  /* 0x0002a80000047ab9 */ /* 0x000fe20000000a00 */
[----:B------:R-:W4:Y:S01]  /*18570*/  LDL R20, [R1+0xa8] ;  /* 0x0000a80001147983 */ /* 0x000f220000100800 */
[----:B------:R-:W-:Y:S01]  /*18580*/  IMAD R0, R24, UR4, RZ ;  /* 0x0000000418007c24 */ /* 0x000fe2000f8e02ff */
[----:B------:R-:W-:Y:S01]  /*18590*/  LEA.HI R4, R3, R28, RZ, 0x2 ;  /* 0x0000001c03047211 */ /* 0x000fe200078f10ff */
[C---:B------:R-:W-:Y:S01]  /*185a0*/  IMAD.WIDE.U32 R2, R7.reuse, UR4, RZ ;  /* 0x0000000407027c25 */ /* 0x040fe2000f8e00ff */
[----:B------:R-:W-:Y:S02]  /*185b0*/  ULDC.64 UR6, c[0x0][0xaf0] ;  /* 0x0002bc0000067ab9 */ /* 0x000fe40000000a00 */
[----:B------:R-:W-:Y:S01]  /*185c0*/  LOP3.LUT R9, R4, 0xfffffffc, RZ, 0xc0, !PT ;  /* 0xfffffffc04097812 */ /* 0x000fe200078ec0ff */
[----:B------:R-:W-:Y:S01]  /*185d0*/  IMAD R5, R7, UR5, R0 ;  /* 0x0000000507057c24 */ /* 0x000fe2000f8e0200 */
[----:B------:R-:W-:Y:S01]  /*185e0*/  SHF.R.S32.HI R25, RZ, 0x2, R4 ;  /* 0x00000002ff197819 */ /* 0x000fe20000011404 */
[----:B------:R-:W-:Y:S01]  /*185f0*/  ULDC.64 UR4, c[0x0][0xae8] ;  /* 0x0002ba0000047ab9 */ /* 0x000fe20000000a00 */
[----:B------:R-:W-:-:S02]  /*18600*/  IMAD R4, R26, UR6, RZ ;  /* 0x000000061a047c24 */ /* 0x000fc4000f8e02ff */
[----:B------:R-:W-:Y:S02]  /*18610*/  IMAD.IADD R28, R28, 0x1, -R9 ;  /* 0x000000011c1c7824 */ /* 0x000fe400078e0a09 */
[----:B------:R-:W-:Y:S02]  /*18620*/  IMAD.IADD R3, R3, 0x1, R5 ;  /* 0x0000000103037824 */ /* 0x000fe400078e0205 */
[----:B------:R-:W-:Y:S02]  /*18630*/  IMAD R0, R28, 0x60, R25 ;  /* 0x000000601c007824 */ /* 0x000fe400078e0219 */
[----:B------:R-:W-:Y:S01]  /*18640*/  IMAD R7, R29, UR7, R4 ;  /* 0x000000071d077c24 */ /* 0x000fe2000f8e0204 */
[----:B---3--:R-:W-:-:S13]  /*18650*/  ISETP.NE.AND P0, PT, R21, 0x1, PT ;  /* 0x000000011500780c */ /* 0x008fda0003f05270 */
[----:B------:R-:W0:Y:S08]  /*18660*/  @P0 LDC R8, c[0x0][0xbec] ;  /* 0x0002fb00ff080b82 */ /* 0x000e300000000800 */
[----:B------:R-:W3:Y:S01]  /*18670*/  @P0 LDC R11, c[0x0][0xbf0] ;  /* 0x0002fc00ff0b0b82 */ /* 0x000ee20000000800 */
[----:B--2---:R-:W-:-:S04]  /*18680*/  IMAD.WIDE.U32 R2, R10, UR4, R2 ;  /* 0x000000040a027c25 */ /* 0x004fc8000f8e0002 */
[----:B----4-:R-:W-:Y:S02]  /*18690*/  IMAD R9, R20, 0xc0, R0 ;  /* 0x000000c014097824 */ /* 0x010fe400078e0200 */
[----:B------:R-:W-:Y:S01]  /*186a0*/  IMAD R3, R10, UR5, R3 ;  /* 0x000000050a037c24 */ /* 0x000fe2000f8e0203 */
[----:B------:R-:W-:Y:S01]  /*186b0*/  ULDC.64 UR4, c[0x0][0xae0] ;  /* 0x0002b80000047ab9 */ /* 0x000fe20000000a00 */
[----:B0-----:R-:W-:-:S04]  /*186c0*/  @P0 IMAD.HI.U32 R0, R9, R8, RZ ;  /* 0x0000000809000227 */ /* 0x001fc800078e00ff */
[----:B------:R-:W-:Y:S01]  /*186d0*/  IMAD.MOV.U32 R5, RZ, RZ, R9 ;  /* 0x000000ffff057224 */ /* 0x000fe200078e0009 */
[----:B---3--:R-:W-:Y:S01]  /*186e0*/  @P0 SHF.R.U32.HI R5, RZ, R11, R0 ;  /* 0x0000000bff050219 */ /* 0x008fe20000011600 */
[----:B------:R-:W-:-:S03]  /*186f0*/  IMAD.WIDE.U32 R2, R29, UR6, R2 ;  /* 0x000000061d027c25 */ /* 0x000fc6000f8e0002 */
[--C-:B------:R-:W-:Y:S01]  /*18700*/  SHF.R.S32.HI R0, RZ, 0x1f, R5.reuse ;  /* 0x0000001fff007819 */ /* 0x100fe20000011405 */
        /* <DEDUP_REMOVED lines=12> */
[----:B------:R-:W-:Y:S01]  /*187d0*/  ULDC.64 UR4, c[0x0][0xa80] ;  /* 0x0002a00000047ab9 */ /* 0x000fe20000000a00 */
[----:B------:R-:W-:Y:S01]  /*187e0*/  IMAD.SHL.U32 R5, R28, 0x8, RZ ;  /* 0x000000081c057824 */ /* 0x000fe200078e00ff */
[C---:B------:R-:W-:Y:S01]  /*187f0*/  LEA R0, P0, R2.reuse, UR4, 0x1 ;  /* 0x0000000402007c11 */ /* 0x040fe2000f8008ff */
[----:B------:R-:W-:Y:S01]  /*18800*/  IMAD.IADD R3, R3, 0x1, R7 ;  /* 0x0000000103037824 */ /* 0x000fe200078e0207 */
[----:B------:R-:W-:Y:S01]  /*18810*/  UMOV UR4, 0xffffffff ;  /* 0xffffffff00047882 */ /* 0x000fe20000000000 */
[C---:B------:R-:W-:Y:S02]  /*18820*/  VIADD R8, R5.reuse, 0x40 ;  /* 0x0000004005087836 */ /* 0x040fe40000000000 */
[----:B------:R-:W-:Y:S01]  /*18830*/  VIADD R9, R5, 0x20 ;  /* 0x0000002005097836 */ /* 0x000fe20000000000 */
[----:B------:R-:W-:Y:S02]  /*18840*/  LEA.HI.X R2, R2, UR5, R3, 0x1, P0 ;  /* 0x0000000502027c11 */ /* 0x000fe400080f0c03 */
[----:B------:R-:W-:-:S02]  /*18850*/  SHF.R.S32.HI R7, RZ, 0x1f, R8 ;  /* 0x0000001fff077819 */ /* 0x000fc40000011408 */
[----:B------:R-:W-:Y:S01]  /*18860*/  SHF.R.S32.HI R10, RZ, 0x1f, R9 ;  /* 0x0000001fff0a7819 */ /* 0x000fe20000011409 */
[----:B------:R-:W-:Y:S06]  /*18870*/  BRA.DIV UR4, `(.L_x_9902) ;  /* 0x0000008e046c7947 */ /* 0x000fec000b800000 */
[----:B------:R0:W2:Y:S04]  /*18880*/  SHFL.IDX PT, R3, R2, RZ, 0x1c1f ;  /* 0x001c1fff02037589 */ /* 0x0000a800000e0000 */
[----:B------:R0:W3:Y:S02]  /*18890*/  SHFL.IDX PT, R14, R0, RZ, 0x1c1f ;  /* 0x001c1fff000e7589 */ /* 0x0000e400000e0000 */
.L_x_10112:
[----:B------:R-:W-:Y:S01]  /*188a0*/  IMAD R21, R6, R21, RZ ;  /* 0x0000001506157224 */ /* 0x000fe200078e02ff */
[----:B------:R-:W-:Y:S01]  /*188b0*/  BSSY B1, `(.L_x_9903) ;  /* 0x0000011000017945 */ /* 0x000fe20003800000 */
[----:B------:R-:W-:-:S05]  /*188c0*/  IMAD R4, R20, 0xc0, R25 ;  /* 0x000000c014047824 */ /* 0x000fca00078e0219 */
[----:B------:R-:W-:-:S13]  /*188d0*/  ISETP.GE.AND P0, PT, R4, R21, PT ;  /* 0x000000150400720c */ /* 0x000fda0003f06270 */
[----:B------:R-:W-:Y:S05]  /*188e0*/  @P0 BRA `(.L_x_9904) ;  /* 0x0000000000340947 */ /* 0x000fea0003800000 */
[----:B------:R-:W-:Y:S02]  /*188f0*/  ULDC UR4, c[0x0][0xac8] ;  /* 0x0002b20000047ab9 */ /* 0x000fe40000000800 */
[----:B------:R-:W-:Y:S02]  /*18900*/  ISETP.GE.AND P2, PT, R5, UR4, PT ;  /* 0x0000000405007c0c */ /* 0x000fe4000bf46270 */
[----:B------:R-:W-:Y:S02]  /*18910*/  ISETP.GE.AND P3, PT, R9, UR4, PT ;  /* 0x0000000409007c0c */ /* 0x000fe4000bf66270 */
[----:B------:R-:W-:-:S09]  /*18920*/  ISETP.GE.AND P4, PT, R8, UR4, PT ;  /* 0x0000000408007c0c */ /* 0x000fd2000bf86270 */
[----:B--2---:R-:W-:Y:S02]  /*18930*/  @!P2 IMAD.MOV.U32 R15, RZ, RZ, R3 ;  /* 0x000000ffff0fa224 */ /* 0x004fe400078e0003 */
[-C--:B---3--:R-:W-:Y:S02]  /*18940*/  @!P3 LEA R24, P0, R9, R14.reuse, 0x1 ;  /* 0x0000000e0918b211 */ /* 0x088fe400078008ff */
[C---:B------:R-:W-:Y:S01]  /*18950*/  @!P4 LEA R26, P1, R8.reuse, R14, 0x1 ;  /* 0x0000000e081ac211 */ /* 0x040fe200078208ff */
[----:B------:R-:W-:Y:S01]  /*18960*/  @!P2 IMAD.WIDE R12, R5, 0x2, R14 ;  /* 0x00000002050ca825 */ /* 0x000fe200078e020e */
[-C--:B------:R-:W-:Y:S02]  /*18970*/  @!P3 LEA.HI.X R25, R9, R3.reuse, R10, 0x1, P0 ;  /* 0x000000030919b211 */ /* 0x080fe400000f0c0a */
[----:B------:R-:W-:Y:S02]  /*18980*/  @!P4 LEA.HI.X R27, R8, R3, R7, 0x1, P1 ;  /* 0x00000003081bc211 */ /* 0x000fe400008f0c07 */
[----:B------:R4:W-:Y:S04]  /*18990*/  @!P2 ST.E.128 desc[UR60][R12.64], RZ ;  /* 0x000000ff0c00a985 */ /* 0x0009e8000c101d3c */
[----:B------:R4:W-:Y:S04]  /*189a0*/  @!P3 ST.E.128 desc[UR60][R24.64], RZ ;  /* 0x000000ff1800b985 */ /* 0x0009e8000c101d3c */
[----:B------:R4:W-:Y:S02]  /*189b0*/  @!P4 ST.E.128 desc[UR60][R26.64], RZ ;  /* 0x000000ff1a00c985 */ /* 0x0009e4000c101d3c */
.L_x_9904:
[----:B------:R-:W-:Y:S05]  /*189c0*/  BSYNC B1 ;  /* 0x0000000000017941 */ /* 0x000fea0003800000 */
.L_x_9903:
[----:B------:R-:W-:-:S03]  /*189d0*/  UMOV UR4, 0xffffffff ;  /* 0xffffffff00047882 */ /* 0x000fc60000000000 */
[----:B------:R-:W-:Y:S05]  /*189e0*/  BRA.DIV UR4, `(.L_x_9905) ;  /* 0x0000008e04447947 */ /* 0x000fea000b800000 */
[----:B--2---:R2:W0:Y:S04]  /*189f0*/  SHFL.IDX PT, R3, R2, 0x1, 0x1c1f ;  /* 0x003c1f0002037f89 */ /* 0x00442800000e0000 */
[----:B---3--:R2:W3:Y:S02]  /*18a00*/  SHFL.IDX PT, R14, R0, 0x1, 0x1c1f ;  /* 0x003c1f00000e7f89 */ /* 0x0084e400000e0000 */
.L_x_10116:
[----:B0-2---:R-:W-:-:S05]  /*18a10*/  VIADD R0, R4, 0x60 ;  /* 0x0000006004007836 */ /* 0x005fca0000000000 */
[----:B------:R-:W-:-:S13]  /*18a20*/  ISETP.GE.AND P0, PT, R0, R21, PT ;  /* 0x000000150000720c */ /* 0x000fda0003f06270 */
[----:B------:R-:W-:Y:S05]  /*18a30*/  @P0 BRA `(.L_x_9894) ;  /* 0x0000000000340947 */ /* 0x000fea0003800000 */
[----:B------:R-:W-:Y:S02]  /*18a40*/  ULDC UR4, c[0x0][0xac8] ;  /* 0x0002b20000047ab9 */ /* 0x000fe40000000800 */
[----:B------:R-:W-:Y:S02]  /*18a50*/  ISETP.GE.AND P2, PT, R5, UR4, PT ;  /* 0x0000000405007c0c */ /* 0x000fe4000bf46270 */
[----:B------:R-:W-:Y:S02]  /*18a60*/  ISETP.GE.AND P3, PT, R9, UR4, PT ;  /* 0x0000000409007c0c */ /* 0x000fe4000bf66270 */
[----:B------:R-:W-:-:S09]  /*18a70*/  ISETP.GE.AND P4, PT, R8, UR4, PT ;  /* 0x0000000408007c0c */ /* 0x000fd2000bf86270 */
[-C--:B------:R-:W-:Y:S02]  /*18a80*/  @!P2 MOV R15, R3.reuse ;  /* 0x00000003000fa202 */ /* 0x080fe40000000f00 */
[-C--:B---34-:R-:W-:Y:S02]  /*18a90*/  @!P3 LEA R12, P0, R9, R14.reuse, 0x1 ;  /* 0x0000000e090cb211 */ /* 0x098fe400078008ff */
[C---:B------:R-:W-:Y:S01]  /*18aa0*/  @!P4 LEA R2, P1, R8.reuse, R14, 0x1 ;  /* 0x0000000e0802c211 */ /* 0x040fe200078208ff */
[----:B------:R-:W-:Y:S01]  /*18ab0*/  @!P2 IMAD.WIDE R4, R5, 0x2, R14 ;  /* 0x000000020504a825 */ /* 0x000fe200078e020e */
[-C--:B------:R-:W-:Y:S02]  /*18ac0*/  @!P3 LEA.HI.X R13, R9, R3.reuse, R10, 0x1, P0 ;  /* 0x00000003090db211 */ /* 0x080fe400000f0c0a */
[----:B------:R-:W-:Y:S02]  /*18ad0*/  @!P4 LEA.HI.X R3, R8, R3, R7, 0x1, P1 ;  /* 0x000000030803c211 */ /* 0x000fe400008f0c07 */
[----:B------:R2:W-:Y:S04]  /*18ae0*/  @!P2 ST.E.128 desc[UR60][R4.64], RZ ;  /* 0x000000ff0400a985 */ /* 0x0005e8000c101d3c */
[----:B------:R2:W-:Y:S04]  /*18af0*/  @!P3 ST.E.128 desc[UR60][R12.64], RZ ;  /* 0x000000ff0c00b985 */ /* 0x0005e8000c101d3c */
[----:B------:R2:W-:Y:S02]  /*18b00*/  @!P4 ST.E.128 desc[UR60][R2.64], RZ ;  /* 0x000000ff0200c985 */ /* 0x0005e4000c101d3c */
.L_x_9894:
[----:B------:R-:W-:Y:S05]  /*18b10*/  BSYNC B0 ;  /* 0x0000000000007941 */ /* 0x000fea0003800000 */
.L_x_9886:
[----:B------:R-:W-:Y:S02]  /*18b20*/  ULDC UR4, c[0x0][0xc3c] ;  /* 0x00030f0000047ab9 */ /* 0x000fe40000000800 */
[----:B-1----:R-:W-:-:S13]  /*18b30*/  ISETP.GE.AND P0, PT, R111, UR4, PT ;  /* 0x000000046f007c0c */ /* 0x002fda000bf06270 */
[----:B------:R-:W-:Y:S05]  /*18b40*/  @!P0 BRA `(.L_x_9906) ;  /* 0xfffffe88002c8947 */ /* 0x000fea000383ffff */
[----:B------:R-:W-:Y:S05]  /*18b50*/  BRA `(.L_x_9760) ;  /* 0x0000007c00d87947 */ /* 0x000fea0003800000 */
.L_x_9758:
[----:B------:R-:W-:-:S08]  /*18b60*/  NOP ;  /* 0x0000000000007918 */ /* 0x000fd00000000000 */
[----:B--2---:R-:W0:-:S00]  /*18b70*/  USETMAXREG.DEALLOC.CTAPOOL 0x20 ;  /* 0x00000020000079c8 */ /* 0x004e0000080e0500 */
        /* <DEDUP_REMOVED lines=11> */
[----:B------:R-:W1:Y:S01]  /*18c30*/  LDS.128 R24, [UR4+0x31cd0] ;  /* 0x031cd004ff187984 */ /* 0x000e620008000c00 */
[----:B------:R-:W-:Y:S06]  /*18c40*/  BAR.ARV 0x4, 0x200 ;  /* 0x0108000000007b1d */ /* 0x000fec0000002000 */
[----:B------:R-:W-:Y:S05]  /*18c50*/  BRA `(.L_x_9908) ;  /* 0x0000000800887947 */ /* 0x000fea0003800000 */
.L_x_9907:
[----:B------:R-:W0:Y:S01]  /*18c60*/  S2R R0, SR_TID.X ;  /* 0x0000000000007919 */ /* 0x000e220000002100 */
[----:B------:R-:W-:Y:S01]  /*18c70*/  ULDC UR4, c[0x0][0xc3c] ;  /* 0x00030f0000047ab9 */ /* 0x000fe20000000800 */
[----:B------:R-:W-:Y:S01]  /*18c80*/  IMAD.MOV.U32 R7, RZ, RZ, RZ ;  /* 0x000000ffff077224 */ /* 0x000fe200078e00ff */
        /* <DEDUP_REMOVED lines=8> */
[----:B------:R-:W3:Y:S01]  /*18d10*/  @!P1 LDG.E R6, desc[UR60][R4.64] ;  /* 0x0000003c04069981 */ /* 0x000ee2000c1e1900 */
[----:B--2---:R-:W-:-:S05]  /*18d20*/  @!P1 IMAD.WIDE.U32 R2, R0, 0x4, R2 ;  /* 0x0000000400029825 */ /* 0x004fca00078e0002 */
[----:B------:R-:W3:Y:S01]  /*18d30*/  @!P1 LDG.E R7, desc[UR60][R2.64] ;  /* 0x0000003c02079981 */ /* 0x000ee2000c1e1900 */
[C---:B------:R-:W-:Y:S02]  /*18d40*/  ISETP.NE.AND P1, PT, R0.reuse, RZ, PT ;  /* 0x000000ff0000720c */ /* 0x040fe40003f25270 */
[C---:B------:R-:W-:Y:S02]  /*18d50*/  ISETP.GE.U32.AND P2, PT, R0.reuse, 0x2, PT ;  /* 0x000000020000780c */ /* 0x040fe40003f46070 */
[C---:B------:R-:W-:Y:S02]  /*18d60*/  ISETP.GE.U32.AND P3, PT, R0.reuse, 0x4, PT ;  /* 0x000000040000780c */ /* 0x040fe40003f66070 */
[C---:B------:R-:W-:Y:S02]  /*18d70*/  ISETP.GE.U32.AND P4, PT, R0.reuse, 0x8, PT ;  /* 0x000000080000780c */ /* 0x040fe40003f86070 */
[----:B------:R-:W-:Y:S01]  /*18d80*/  ISETP.GE.U32.AND P5, PT, R0, 0x10, PT ;  /* 0x000000100000780c */ /* 0x000fe20003fa6070 */
[----:B------:R-:W-:Y:S01]  /*18d90*/  UMOV UR4, URZ ;  /* 0x0000003f00047c82 */ /* 0x000fe20008000000 */
        /* <DEDUP_REMOVED lines=18> */
[----:B-1----:R-:W-:Y:S01]  /*18ec0*/  ISETP.GT.AND P6, PT, R8, UR6, PT ;  /* 0x0000000608007c0c */ /* 0x002fe2000bfc4270 */
[----:B------:R-:W-:-:S12]  /*18ed0*/  IMAD.MOV.U32 R3, RZ, RZ, R8 ;  /* 0x000000ffff037224 */ /* 0x000fd800078e0008 */
[----:B------:R-:W-:Y:S05]  /*18ee0*/  @P6 BRA `(.L_x_9909) ;  /* 0x00000000009c6947 */ /* 0x000fea0003800000 */
[----:B------:R-:W-:Y:S01]  /*18ef0*/  IMAD.MOV.U32 R8, RZ, RZ, R3 ;  /* 0x000000ffff087224 */ /* 0x000fe200078e0003 */
[----:B------:R-:W-:Y:S01]  /*18f00*/  UMOV UR4, URZ ;  /* 0x0000003f00047c82 */ /* 0x000fe20008000000 */
[----:B------:R-:W-:-:S05]  /*18f10*/  ULDC UR5, c[0x0][0xc38] ;  /* 0x00030e0000057ab9 */ /* 0x000fca0000000800 */
.L_x_9911:
[----:B------:R-:W0:Y:S01]  /*18f20*/  LDC R2, c[0x0][0xc3c] ;  /* 0x00030f00ff027b82 */ /* 0x000e220000000800 */
[----:B------:R-:W-:Y:S01]  /*18f30*/  UIADD3 UR4, UR4, 0x1f, URZ ;  /* 0x0000001f04047890 */ /* 0x000fe2000fffe03f */
[----:B------:R-:W-:Y:S02]  /*18f40*/  ULDC UR7, c[0x0][0xc3c] ;  /* 0x00030f0000077ab9 */ /* 0x000fe40000000800 */
[----:B------:R-:W-:-:S03]  /*18f50*/  IMAD.U32 R27, RZ, RZ, UR7 ;  /* 0x00000007ff1b7e24 */ /* 0x000fc6000f8e00ff */
[----:B0-----:R-:W-:-:S13]  /*18f60*/  ISETP.LE.AND P6, PT, R2, UR4, PT ;  /* 0x0000000402007c0c */ /* 0x001fda000bfc3270 */
[----:B------:R-:W-:Y:S05]  /*18f70*/  @P6 BRA `(.L_x_9910) ;  /* 0x00000004009c6947 */ /* 0x000fea0003800000 */
[----:B------:R-:W-:-:S05]  /*18f80*/  VIADD R7, R0, UR4 ;  /* 0x0000000400077c36 */ /* 0x000fca0008000000 */
        /* <DEDUP_REMOVED lines=29> */
.L_x_9909:
        /* <DEDUP_REMOVED lines=19> */
.L_x_9912:
[----:B0-----:R-:W-:Y:S02]  /*19290*/  IMAD.MOV.U32 R5, RZ, RZ, R10 ;  /* 0x000000ffff057224 */ /* 0x001fe400078e000a */
[----:B-1----:R-:W-:Y:S02]  /*192a0*/  IMAD R24, R24, UR5, R9 ;  /* 0x0000000518187c24 */ /* 0x002fe4000f8e0209 */
[----:B------:R-:W0:Y:S01]  /*192b0*/  I2F.RP R8, R5 ;  /* 0x0000000500087306 */ /* 0x000e220000209400 */
[----:B------:R-:W-:Y:S02]  /*192c0*/  IMAD R9, R11, R4, RZ ;  /* 0x000000040b097224 */ /* 0x000fe400078e02ff */
[----:B------:R-:W-:Y:S01]  /*192d0*/  IMAD.MOV.U32 R2, RZ, RZ, RZ ;  /* 0x000000ffff027224 */ /* 0x000fe200078e00ff */
[----:B------:R-:W-:Y:S01]  /*192e0*/  IADD3 R25, -R24, UR6, RZ ;  /* 0x0000000618197c10 */ /* 0x000fe2000fffe1ff */
[----:B------:R-:W-:Y:S02]  /*192f0*/  VIADD R27, R27, UR4 ;  /* 0x000000041b1b7c36 */ /* 0x000fe40008000000 */
[----:B------:R-:W-:Y:S01]  /*19300*/  IMAD.HI.U32 R2, R3, R9, R2 ;  /* 0x0000000903027227 */ /* 0x000fe200078e0002 */
[----:B------:R-:W-:-:S02]  /*19310*/  IABS R3, R6 ;  /* 0x0000000600037213 */ /* 0x000fc40000000000 */
[----:B------:R-:W-:-:S03]  /*19320*/  IABS R9, R25 ;  /* 0x0000001900097213 */ /* 0x000fc60000000000 */
[----:B------:R-:W-:Y:S02]  /*19330*/  IMAD.MOV R3, RZ, RZ, -R3 ;  /* 0x000000ffff037224 */ /* 0x000fe400078e0a03 */
[----:B------:R-:W-:Y:S01]  /*19340*/  IMAD.HI.U32 R2, R2, R9, RZ ;  /* 0x0000000902027227 */ /* 0x000fe200078e00ff */
[----:B0-----:R-:W0:Y:S03]  /*19350*/  MUFU.RCP R8, R8 ;  /* 0x0000000800087308 */ /* 0x001e260000001000 */
[----:B------:R-:W-:-:S05]  /*19360*/  IMAD R9, R2, R3, R9 ;  /* 0x0000000302097224 */ /* 0x000fca00078e0209 */
[----:B------:R-:W-:Y:S01]  /*19370*/  ISETP.GT.U32.AND P1, PT, R4, R9, PT ;  /* 0x000000090400720c */ /* 0x000fe20003f24070 */
[----:B0-----:R-:W-:-:S12]  /*19380*/  VIADD R3, R8, 0xffffffe ;  /* 0x0ffffffe08037836 */ /* 0x001fd80000000000 */
[----:B------:R-:W-:Y:S01]  /*19390*/  @!P1 IMAD.IADD R9, R9, 0x1, -R4 ;  /* 0x0000000109099824 */ /* 0x000fe200078e0a04 */
[----:B------:R-:W0:Y:S01]  /*193a0*/  F2I.FTZ.U32.TRUNC.NTZ R3, R3 ;  /* 0x0000000300037305 */ /* 0x000e22000021f000 */
[----:B------:R-:W-:Y:S01]  /*193b0*/  @!P1 VIADD R2, R2, 0x1 ;  /* 0x0000000102029836 */ /* 0x000fe20000000000 */
[----:B------:R-:W-:Y:S02]  /*193c0*/  ISETP.NE.AND P1, PT, R6, RZ, PT ;  /* 0x000000ff0600720c */ /* 0x000fe40003f25270 */
[----:B------:R-:W-:Y:S02]  /*193d0*/  ISETP.GE.U32.AND P0, PT, R9, R4, PT ;  /* 0x000000040900720c */ /* 0x000fe40003f06070 */
[----:B------:R-:W-:-:S04]  /*193e0*/  LOP3.LUT R4, R25, R6, RZ, 0x3c, !PT ;  /* 0x0000000619047212 */ /* 0x000fc800078e3cff */
[----:B------:R-:W-:Y:S01]  /*193f0*/  ISETP.GE.AND P2, PT, R4, RZ, PT ;  /* 0x000000ff0400720c */ /* 0x000fe20003f46270 */
[----:B0-----:R-:W-:-:S06]  /*19400*/  IMAD.MOV R8, RZ, RZ, -R3 ;  /* 0x000000ffff087224 */ /* 0x001fcc00078e0a03 */
[----:B------:R-:W-:-:S05]  /*19410*/  @P0 IADD3 R2, R2, 0x1, RZ ;  /* 0x0000000102020810 */ /* 0x000fca0007ffe0ff */
[----:B------:R-:W-:Y:S02]  /*19420*/  IMAD.MOV.U32 R4, RZ, RZ, R2 ;  /* 0x000000ffff047224 */ /* 0x000fe400078e0002 */
[----:B------:R-:W-:Y:S01]  /*19430*/  IMAD.MOV.U32 R2, RZ, RZ, R8 ;  /* 0x000000ffff027224 */ /* 0x000fe200078e0008 */
[----:B------:R-:W-:Y:S01]  /*19440*/  IABS R8, R7 ;  /* 0x0000000700087213 */ /* 0x000fe20000000000 */
[----:B------:R-:W-:Y:S01]  /*19450*/  @!P2 IMAD.MOV R4, RZ, RZ, -R4 ;  /* 0x000000ffff04a224 */ /* 0x000fe200078e0a04 */
[----:B------:R-:W-:Y:S01]  /*19460*/  @!P1 LOP3.LUT R4, RZ, R6, RZ, 0x33, !PT ;  /* 0x00000006ff049212 */ /* 0x000fe200078e33ff */
[----:B------:R-:W-:Y:S02]  /*19470*/  IMAD R9, R2, R5, RZ ;  /* 0x0000000502097224 */ /* 0x000fe400078e02ff */
[----:B------:R-:W-:Y:S02]  /*19480*/  IMAD.MOV.U32 R2, RZ, RZ, RZ ;  /* 0x000000ffff027224 */ /* 0x000fe400078e00ff */
[----:B------:R-:W-:-:S02]  /*19490*/  IMAD.MOV R8, RZ, RZ, -R8 ;  /* 0x000000ffff087224 */ /* 0x000fc400078e0a08 */
[----:B------:R-:W-:Y:S01]  /*194a0*/  IMAD.HI.U32 R2, R3, R9, R2 ;  /* 0x0000000903027227 */ /* 0x000fe200078e0002 */
[----:B------:R-:W-:-:S03]  /*194b0*/  IABS R3, R4 ;  /* 0x0000000400037213 */ /* 0x000fc60000000000 */
[----:B------:R-:W-:Y:S02]  /*194c0*/  IMAD R6, R6, R4, RZ ;  /* 0x0000000406067224 */ /* 0x000fe400078e02ff */
        /* <DEDUP_REMOVED lines=18> */
.L_x_9910:
[----:B------:R-:W-:Y:S02]  /*195f0*/  IMAD.MOV.U32 R25, RZ, RZ, RZ ;  /* 0x000000ffff197224 */ /* 0x000fe400078e00ff */
[----:B------:R-:W-:Y:S02]  /*19600*/  IMAD.U32 R24, RZ, RZ, UR6 ;  /* 0x00000006ff187e24 */ /* 0x000fe4000f8e00ff */
[----:B------:R-:W-:-:S07]  /*19610*/  IMAD.MOV.U32 R26, RZ, RZ, RZ ;  /* 0x000000ffff1a7224 */ /* 0x000fce00078e00ff */
.L_x_9913:
[----:B------:R-:W-:-:S13]  /*19620*/  ISETP.NE.AND P0, PT, R0, RZ, PT ;  /* 0x000000ff0000720c */ /* 0x000fda0003f05270 */
[----:B------:R-:W0:Y:S01]  /*19630*/  @!P0 S2R R3, SR_CgaCtaId ;  /* 0x0000000000038919 */ /* 0x000e220000008800 */
[----:B------:R-:W-:-:S04]  /*19640*/  @!P0 MOV R0, 0x400 ;  /* 0x0000040000008802 */ /* 0x000fc80000000f00 */
[----:B0-----:R-:W-:-:S05]  /*19650*/  @!P0 LEA R0, R3, R0, 0x18 ;  /* 0x0000000003008211 */ /* 0x001fca00078ec0ff */
[----:B------:R0:W-:Y:S01]  /*19660*/  @!P0 STS.128 [R0+0x31cd0], R24 ;  /* 0x031cd01800008388 */ /* 0x0001e20000000c00 */
[----:B------:R-:W-:Y:S06]  /*19670*/  BAR.ARV 0x5, 0x200 ;  /* 0x0148000000007b1d */ /* 0x000fec0000002000 */
.L_x_9908:
[----:B------:R2:W-:Y:S01]  /*19680*/  STL [R1+0x40], RZ ;  /* 0x000040ff01007387 */ /* 0x0005e20000100800 */
[----:B------:R-:W-:Y:S01]  /*19690*/  ULDC UR4, c[0x0][0xc3c] ;  /* 0x00030f0000047ab9 */ /* 0x000fe20000000800 */
[----:B------:R-:W-:Y:S01]  /*196a0*/  IMAD.MOV.U32 R28, RZ, RZ, 0x1 ;  /* 0x00000001ff1c7424 */ /* 0x000fe200078e00ff */
[----:B-1----:R-:W-:Y:S01]  /*196b0*/  ISETP.GE.AND P0, PT, R27, UR4, PT ;  /* 0x000000041b007c0c */ /* 0x002fe2000bf06270 */
[----:B------:R-:W-:-:S12]  /*196c0*/  IMAD.MOV.U32 R18, RZ, RZ, RZ ;  /* 0x000000ffff127224 */ /* 0x000fd800078e00ff */
[----:B--2---:R-:W-:Y:S05]  /*196d0*/  @P0 BRA `(.L_x_9914) ;  /* 0x00000070001c0947 */ /* 0x004fea0003800000 */
[----:B------:R-:W2:Y:S01]  /*196e0*/  LDL R6, [R1+0x38] ;  /* 0x0000380001067983 */ /* 0x000ea20000100800 */
[----:B------:R-:W1:Y:S01]  /*196f0*/  S2R R7, SR_TID.X ;  /* 0x0000000000077919 */ /* 0x000e620000002100 */
[----:B------:R-:W3:Y:S01]  /*19700*/  S2UR UR5, SR_CgaCtaId ;  /* 0x00000000000579c3 */ /* 0x000ee20000008800 */
[----:B------:R-:W-:Y:S01]  /*19710*/  UMOV UR4, 0x400 ;  /* 0x0000040000047882 */ /* 0x000fe20000000000 */
[----:B------:R-:W-:Y:S02]  /*19720*/  LOP3.LUT R19, R19, 0xfffffffd, RZ, 0xc0, !PT ;  /* 0xfffffffd13137812 */ /* 0x000fe400078ec0ff */
[C---:B-1----:R-:W-:Y:S01]  /*19730*/  LOP3.LUT R5, R7.reuse, 0x7f, RZ, 0xc0, !PT ;  /* 0x0000007f07057812 */ /* 0x042fe200078ec0ff */
[----:B0-----:R-:W-:-:S04]  /*19740*/  IMAD.SHL.U32 R0, R7, 0x8, RZ ;  /* 0x0000000807007824 */ /* 0x001fc800078e00ff */
[----:B------:R-:W-:Y:S01]  /*19750*/  IMAD.SHL.U32 R4, R5, 0x8, RZ ;  /* 0x0000000805047824 */ /* 0x000fe200078e00ff */
[C---:B------:R-:W-:Y:S02]  /*19760*/  LOP3.LUT R3, R0.reuse, 0x20, RZ, 0xc0, !PT ;  /* 0x0000002000037812 */ /* 0x040fe400078ec0ff */
[----:B------:R-:W-:Y:S02]  /*19770*/  LOP3.LUT R2, R0, 0xd8, RZ, 0xc0, !PT ;  /* 0x000000d800027812 */ /* 0x000fe400078ec0ff */
[----:B------:R-:W-:Y:S02]  /*19780*/  LOP3.LUT R3, R3, 0x300, R4, 0xf8, !PT ;  /* 0x0000030003037812 */ /* 0x000fe400078ef804 */
[----:B------:R-:W-:Y:S01]  /*19790*/  LOP3.LUT R2, R2, 0x18, R7, 0x78, !PT ;  /* 0x0000001802027812 */ /* 0x000fe200078e7807 */
[----:B---3--:R-:W-:-:S03]  /*197a0*/  ULEA UR4, UR5, UR4, 0x18 ;  /* 0x0000000405047291 */ /* 0x008fc6000f8ec03f */
[----:B------:R-:W-:Y:S02]  /*197b0*/  LOP3.LUT R3, R3, R2, RZ, 0xfc, !PT ;  /* 0x0000000203037212 */ /* 0x000fe400078efcff */
[----:B------:R-:W-:Y:S02]  /*197c0*/  LOP3.LUT P0, R2, R7, 0x1f, RZ, 0xc0, !PT ;  /* 0x0000001f07027812 */ /* 0x000fe4000780c0ff */
[----:B------:R-:W-:-:S03]  /*197d0*/  ISETP.NE.AND P1, PT, R5, RZ, PT ;  /* 0x000000ff0500720c */ /* 0x000fc60003f25270 */
[----:B------:R0:W-:Y:S01]  /*197e0*/  STL [R1+0xc], R2 ;  /* 0x00000c0201007387 */ /* 0x0001e20000100800 */
[----:B------:R-:W-:Y:S01]  /*197f0*/  SHF.R.U32.HI R4, RZ, 0x2, R5 ;  /* 0x00000002ff047819 */ /* 0x000fe20000011605 */
[----:B------:R-:W-:Y:S02]  /*19800*/  IMAD.U32 R16, RZ, RZ, UR4 ;  /* 0x00000004ff107e24 */ /* 0x000fe4000f8e00ff */
[----:B0-----:R-:W-:-:S05]  /*19810*/  IMAD.SHL.U32 R2, R7, 0x20, RZ ;  /* 0x0000002007027824 */ /* 0x001fca00078e00ff */
[----:B------:R-:W-:Y:S01]  /*19820*/  LOP3.LUT R4, R4, 0x60, R2, 0xf8, !PT ;  /* 0x0000006004047812 */ /* 0x000fe200078ef802 */
[----:B------:R-:W-:Y:S01]  /*19830*/  IMAD R2, R3, 0x2, R16 ;  /* 0x0000000203027824 */ /* 0x000fe200078e0210 */
[----:B------:R-:W-:-:S04]  /*19840*/  @P1 LOP3.LUT R19, R19, 0x2, RZ, 0xfc, !PT ;  /* 0x0000000213131812 */ /* 0x000fc800078efcff */
[----:B------:R-:W-:-:S04]  /*19850*/  LOP3.LUT R19, R19, 0xfffffffe, RZ, 0xc0, !PT ;  /* 0xfffffffe13137812 */ /* 0x000fc800078ec0ff */
[----:B------:R-:W-:Y:S02]  /*19860*/  @P0 LOP3.LUT R19, R19, 0x1, RZ, 0xfc, !PT ;  /* 0x0000000113130812 */ /* 0x000fe400078efcff */
[----:B------:R-:W-:Y:S02]  /*19870*/  ISETP.NE.OR P0, PT, R5, RZ, !P0 ;  /* 0x000000ff0500720c */ /* 0x000fe40004705670 */
[----:B------:R-:W-:Y:S02]  /*19880*/  LOP3.LUT R0, R0, 0x18, RZ, 0xc0, !PT ;  /* 0x0000001800007812 */ /* 0x000fe400078ec0ff */
[----:B------:R-:W-:Y:S01]  /*19890*/  LOP3.LUT R19, R19, 0xfffffff7, RZ, 0xc0, !PT ;  /* 0xfffffff713137812 */ /* 0x000fe200078ec0ff */
[----:B------:R-:W-:Y:S01]  /*198a0*/  BSSY B8, `(.L_x_9914) ;  /* 0x00006ea000087945 */ /* 0x000fe20003800000 */
[----:B------:R-:W-:Y:S02]  /*198b0*/  IMAD.MOV.U32 R28, RZ, RZ, 0x1 ;  /* 0x00000001ff1c7424 */ /* 0x000fe400078e00ff */
[----:B------:R-:W-:Y:S01]  /*198c0*/  IMAD.MOV.U32 R18, RZ, RZ, RZ ;  /* 0x000000ffff127224 */ /* 0x000fe200078e00ff */
[----:B------:R-:W-:Y:S01]  /*198d0*/  ULDC.64 UR36, c[0x0][0x198] ;  /* 0x0000660000247ab9 */ /* 0x000fe20000000a00 */
[----:B------:R-:W-:-:S03]  /*198e0*/  ULDC UR38, c[0x0][0xc] ;  /* 0x0000030000267ab9 */ /* 0x000fc60000000800 */
[----:B------:R-:W-:Y:S02]  /*198f0*/  @P0 LOP3.LUT R19, R19, 0x8, RZ, 0xfc, !PT ;  /* 0x0000000813130812 */ /* 0x000fe400078efcff */
[----:B--2---:R-:W-:Y:S01]  /*19900*/  LOP3.LUT R7, R6, 0x2, RZ, 0xfc, !PT ;  /* 0x0000000206077812 */ /* 0x004fe200078efcff */
[----:B------:R-:W-:-:S04]  /*19910*/  IMAD.MOV.U32 R6, RZ, RZ, 0x1 ;  /* 0x00000001ff067424 */ /* 0x000fc800078e00ff */
[----:B------:R-:W-:Y:S04]  /*19920*/  STL [R1+0x1c], R7 ;  /* 0x00001c0701007387 */ /* 0x000fe80000100800 */
[----:B------:R-:W-:Y:S04]  /*19930*/  STL [R1+0x40], RZ ;  /* 0x000040ff01007387 */ /* 0x000fe80000100800 */
[----:B------:R-:W-:Y:S04]  /*19940*/  STL [R1+0x4], R6 ;  /* 0x0000040601007387 */ /* 0x000fe80000100800 */
[----:B------:R0:W-:Y:S04]  /*19950*/  STL [R1+0x14], R2 ;  /* 0x0000140201007387 */ /* 0x0001e80000100800 */
[----:B------:R1:W-:Y:S01]  /*19960*/  STL [R1], RZ ;  /* 0x000000ff01007387 */ /* 0x0003e20000100800 */
[----:B0-----:R-:W-:-:S02]  /*19970*/  LOP3.LUT R2, R0, 0x20, RZ, 0xfc, !PT ;  /* 0x0000002000027812 */ /* 0x001fc400078efcff */
[----:B-1----:R-:W-:-:S07]  /*19980*/  LOP3.LUT R0, R0, 0x40, RZ, 0xfc, !PT ;  /* 0x0000004000007812 */ /* 0x002fce00078efcff */
.L_x_10064:
[----:B------:R-:W0:Y:S02]  /*19990*/  LDC.64 R2, c[0x0][0xc88] ;  /* 0x00032200ff027b82 */ /* 0x000e240000000a00 */
[----:B0-----:R-:W-:-:S05]  /*199a0*/  IMAD.WIDE R2, R27, 0x4, R2 ;  /* 0x000000041b027825 */ /* 0x001fca00078e0202 */
[----:B-12---:R-:W2:Y:S01]  /*199b0*/  LDG.E R12, desc[UR60][R2.64] ;  /* 0x0000003c020c7981 */ /* 0x006ea2000c1e1900 */
[----:B------:R-:W-:Y:S05]  /*199c0*/  YIELD ;  /* 0x0000000000007946 */ /* 0x000fea0003800000 */
[----:B------:R-:W-:Y:S01]  /*199d0*/  ULDC.64 UR4, c[0x0][0xa28] ;  /* 0x00028a0000047ab9 */ /* 0x000fe20000000a00 */
[----:B------:R-:W-:Y:S01]  /*199e0*/  ULDC.64 UR6, c[0x0][0xa18] ;  /* 0x0002860000067ab9 */ /* 0x000fe20000000a00 */
[----:B------:R-:W-:Y:S02]  /*199f0*/  ISETP.NE.U32.AND P0, PT, RZ, UR4, PT ;  /* 0x00000004ff007c0c */ /* 0x000fe4000bf05070 */
[----:B------:R-:W-:-:S02]  /*19a00*/  CS2R R8, SRZ ;  /* 0x0000000000087805 */ /* 0x000fc4000001ff00 */
[----:B------:R-:W-:Y:S01]  /*19a10*/  ISETP.NE.U32.AND P3, PT, RZ, UR6, PT ;  /* 0x00000006ff007c0c */ /* 0x000fe2000bf65070 */
[----:B------:R-:W-:Y:S01]  /*19a20*/  ULDC.64 UR8, c[0x0][0xa10] ;  /* 0x0002840000087ab9 */ /* 0x000fe20000000a00 */
[----:B------:R-:W-:Y:S02]  /*19a30*/  ISETP.NE.AND.EX P0, PT, RZ, UR5, PT, P0 ;  /* 0x00000005ff007c0c */ /* 0x000fe4000bf05300 */
[----:B------:R-:W-:Y:S02]  /*19a40*/  ISETP.NE.AND.EX P3, PT, RZ, UR7, PT, P3 ;  /* 0x00000007ff007c0c */ /* 0x000fe4000bf65330 */
[----:B--2---:R-:W-:Y:S01]  /*19a50*/  SHF.R.S32.HI R0, RZ, 0x1f, R12 ;  /* 0x0000001fff007819 */ /* 0x004fe2000001140c */
[----:B------:R-:W-:Y:S08]  /*19a60*/  STL [R1+0x18], R12 ;  /* 0x0000180c01007387 */ /* 0x000ff00000100800 */
[----:B------:R-:W-:-:S02]  /*19a70*/  @P0 LEA R2, P1, R12, UR4, 0x2 ;  /* 0x000000040c020c11 */ /* 0x000fc4000f8210ff */
[C---:B------:R-:W-:Y:S01]  /*19a80*/  SHF.L.U32 R22, R12.reuse, 0x2, RZ ;  /* 0x000000020c167819 */ /* 0x040fe200000006ff */
[----:B------:R0:W-:Y:S01]  /*19a90*/  STL [R1+0x3c], R0 ;  /* 0x00003c0001007387 */ /* 0x0001e20000100800 */
[C-C-:B------:R-:W-:Y:S01]  /*19aa0*/  @P0 LEA.HI.X R3, R12.reuse, UR5, R0.reuse, 0x2, P1 ;  /* 0x000000050c030c11 */ /* 0x140fe200088f1400 */
[----:B------:R-:W-:Y:S01]  /*19ab0*/  ULDC.64 UR4, c[0x0][0xa00] ;  /* 0x0002800000047ab9 */ /* 0x000fe20000000a00 */
[----:B------:R-:W-:Y:S02]  /*19ac0*/  SHF.L.U64.HI R23, R12, 0x2, R0 ;  /* 0x000000020c177819 */ /* 0x000fe40000010200 */
[C---:B------:R-:W-:Y:S01]  /*19ad0*/  @P3 IADD3 R10, P1, R22.reuse, UR6, RZ ;  /* 0x00000006160a3c10 */ /* 0x040fe2000ff3e0ff */
[----:B------:R1:W5:Y:S01]  /*19ae0*/  @P0 LDG.E R9, desc[UR60][R2.64] ;  /* 0x0000003c02090981 */ /* 0x000362000c1e1900 */
[----:B------:R-:W-:Y:S02]  /*19af0*/  IMAD.MOV.U32 R29, RZ, RZ, RZ ;  /* 0x000000ffff1d7224 */ /* 0x000fe400078e00ff */
[----:B------:R-:W-:Y:S01]  /*19b00*/  @P3 IADD3.X R11, R23, UR7, RZ, P1, !PT ;  /* 0x00000007170b3c10 */ /* 0x000fe20008ffe4ff */
[----:B------:R-:W-:Y:S01]  /*19b10*/  ULDC.64 UR6, c[0x0][0xa08] ;  /* 0x0002820000067ab9 */ /* 0x000fe20000000a00 */
[----:B0-----:R-:W-:Y:S01]  /*19b20*/  IMAD.MOV.U32 R0, RZ, RZ, RZ ;  /* 0x000000ffff007224 */ /* 0x001fe200078e00ff */
[----:B------:R-:W-:-:S02]  /*19b30*/  IADD3 R6, P1, R22, UR6, RZ ;  /* 0x0000000616067c10 */ /* 0x000fc4000ff3e0ff */
[----:B------:R-:W-:Y:S02]  /*19b40*/  ISETP.NE.U32.AND P2, PT, RZ, UR6, PT ;  /* 0x00000006ff007c0c */ /* 0x000fe4000bf45070 */
[C---:B------:R-:W-:Y:S02]  /*19b50*/  IADD3.X R7, R23.reuse, UR7, RZ, P1, !PT ;  /* 0x0000000717077c10 */ /* 0x040fe40008ffe4ff */
[----:B------:R-:W-:Y:S02]  /*19b60*/  ISETP.NE.U32.AND P1, PT, RZ, UR4, PT ;  /* 0x00000004ff007c0c */ /* 0x000fe4000bf25070 */
[----:B-1----:R-:W-:Y:S02]  /*19b70*/  IADD3 R2, P0, R22, UR4, RZ ;  /* 0x0000000416027c10 */ /* 0x002fe4000ff1e0ff */
[----:B------:R-:W-:Y:S02]  /*19b80*/  ISETP.NE.AND.EX P1, PT, RZ, UR5, PT, P1 ;  /* 0x00000005ff007c0c */ /* 0x000fe4000bf25310 */
[----:B------:R-:W-:-:S02]  /*19b90*/  IADD3.X R3, R23, UR5, RZ, P0, !PT ;  /* 0x0000000517037c10 */ /* 0x000fc400087fe4ff */
[----:B------:R-:W-:Y:S01]  /*19ba0*/  IADD3 R4, P0, R22, UR8, RZ ;  /* 0x0000000816047c10 */ /* 0x000fe2000ff1e0ff */
[----:B------:R-:W-:Y:S01]  /*19bb0*/  ULDC UR4, c[0x0][0x288] ;  /* 0x0000a20000047ab9 */ /* 0x000fe20000000800 */
[----:B------:R-:W-:Y:S02]  /*19bc0*/  ISETP.NE.AND.EX P2, PT, RZ, UR7, PT, P2 ;  /* 0x00000007ff007c0c */ /* 0x000fe4000bf45320 */
[----:B---3--:R-:W-:Y:S02]  /*19bd0*/  IADD3.X R5, R23, UR9, RZ, P0, !PT ;  /* 0x0000000917057c10 */ /* 0x008fe400087fe4ff */
[----:B------:R-:W-:-:S03]  /*19be0*/  ISETP.NE.U32.AND P0, PT, RZ, UR8, PT ;  /* 0x00000008ff007c0c */ /* 0x000fc6000bf05070 */
[----:B------:R-:W2:Y:S01]  /*19bf0*/  @P1 LDG.E R8, desc[UR60][R2.64] ;  /* 0x0000003c02081981 */ /* 0x000ea2000c1e1900 */
[----:B------:R-:W-:-:S05]  /*19c00*/  ISETP.NE.AND.EX P0, PT, RZ, UR9, PT, P0 ;  /* 0x00000009ff007c0c */ /* 0x000fca000bf05300 */
[----:B------:R-:W5:Y:S08]  /*19c10*/  @P2 LDG.E R29, desc[UR60][R6.64] ;  /* 0x0000003c061d2981 */ /* 0x000f70000c1e1900 */
        /* <DEDUP_REMOVED lines=11> */
[----:B------:R-:W-:-:S03]  /*19cd0*/  ULDC UR5, c[0x0][0x348] ;  /* 0x0000d20000057ab9 */ /* 0x000fc60000000800 */
[----:B0-----:R-:W-:Y:S01]  /*19ce0*/  IMAD.U32 R10, RZ, RZ, UR4 ;  /* 0x00000004ff0a7e24 */ /* 0x001fe2000f8e00ff */
[----:B--2---:R0:W-:Y:S02]  /*19cf0*/  STL [R1+0x44], R8 ;  /* 0x0000440801007387 */ /* 0x0041e40000100800 */
[----:B0-----:R-:W-:Y:S01]  /*19d00*/  IMAD.U32 R8, RZ, RZ, UR5 ;  /* 0x00000005ff087e24 */ /* 0x001fe2000f8e00ff */
[----:B----4-:R-:W-:Y:S06]  /*19d10*/  @P3 BRA `(.L_x_9915) ;  /* 0x0000000000143947 */ /* 0x010fec0003800000 */
[----:B------:R-:W-:Y:S05]  /*19d20*/  @!P1 BRA `(.L_x_9915) ;  /* 0x0000000000109947 */ /* 0x000fea0003800000 */
[----:B------:R-:W2:Y:S04]  /*19d30*/  LDG.E R11, desc[UR60][R2.64] ;  /* 0x0000003c020b7981 */ /* 0x000ea8000c1e1900 */
[----:B------:R-:W2:Y:S02]  /*19d40*/  LDG.E R2, desc[UR60][R2.64+0x4] ;  /* 0x0000043c02027981 */ /* 0x000ea4000c1e1900 */
[----:B--2---:R-:W-:-:S05]  /*19d50*/  IMAD.IADD R2, R2, 0x1, -R11 ;  /* 0x0000000102027824 */ /* 0x004fca00078e0a0b */
[----:B------:R0:W-:Y:S02]  /*19d60*/  STL [R1+0x44], R2 ;  /* 0x0000440201007387 */ /* 0x0001e40000100800 */
.L_x_9915:
[----:B------:R-:W-:Y:S01]  /*19d70*/  ULDC.64 UR4, c[0x0][0xa20] ;  /* 0x0002880000047ab9 */ /* 0x000fe20000000a00 */
[C---:B0-----:R-:W-:Y:S01]  /*19d80*/  LOP3.LUT R2, R26.reuse, 0xff000000, RZ, 0xc0, !PT ;  /* 0xff0000001a027812 */ /* 0x041fe200078ec0ff */
[----:B-----5:R-:W-:Y:S01]  /*19d90*/  IMAD.IADD R29, R29, 0x1, R9 ;  /* 0x000000011d1d7824 */ /* 0x020fe200078e0209 */
[----:B------:R-:W-:Y:S02]  /*19da0*/  ISETP.NE.U32.AND P1, PT, RZ, UR4, PT ;  /* 0x00000004ff007c0c */ /* 0x000fe4000bf25070 */
[----:B------:R-:W-:Y:S02]  /*19db0*/  SHF.R.U32.HI R2, RZ, 0x8, R2 ;  /* 0x00000008ff027819 */ /* 0x000fe40000011602 */
[----:B------:R-:W-:Y:S02]  /*19dc0*/  ISETP.NE.AND.EX P1, PT, RZ, UR5, PT, P1 ;  /* 0x00000005ff007c0c */ /* 0x000fe4000bf25310 */
[C---:B------:R-:W-:Y:S02]  /*19dd0*/  LOP3.LUT R3, R26.reuse, 0xff0000, RZ, 0xc0, !PT ;  /* 0x00ff00001a037812 */ /* 0x040fe400078ec0ff */
[----:B------:R-:W-:Y:S01]  /*19de0*/  LOP3.LUT R17, R26, 0xffff, RZ, 0xc0, !PT ;  /* 0x0000ffff1a117812 */ /* 0x000fe200078ec0ff */
[----:B------:R-:W-:Y:S01]  /*19df0*/  IMAD.MOV.U32 R26, RZ, RZ, R12 ;  /* 0x000000ffff1a7224 */ /* 0x000fe200078e000c */
[----:B------:R-:W-:-:S07]  /*19e00*/  LEA.HI R2, R3, R2, RZ, 0x10 ;  /* 0x0000000203027211 */ /* 0x000fce00078f80ff */
[----:B------:R-:W-:Y:S05]  /*19e10*/  @!P1 BRA `(.L_x_9916) ;  /* 0x0000000000109947 */ /* 0x000fea0003800000 */
[----:B------:R-:W-:-:S04]  /*19e20*/  IADD3 R10, P1, R22, UR4, RZ ;  /* 0x00000004160a7c10 */ /* 0x000fc8000ff3e0ff */
[----:B------:R-:W-:-:S05]  /*19e30*/  IADD3.X R11, R23, UR5, RZ, P1, !PT ;  /* 0x00000005170b7c10 */ /* 0x000fca0008ffe4ff */
[----:B------:R0:W5:Y:S01]  /*19e40*/  LDG.E R10, desc[UR60][R10.64] ;  /* 0x0000003c0a0a7981 */ /* 0x000162000c1e1900 */
[----:B------:R-:W-:Y:S05]  /*19e50*/  BRA `(.L_x_9917) ;  /* 0x0000000000107947 */ /* 0x000fea0003800000 */
.L_x_9916:
[----:B------:R-:W-:Y:S05]  /*19e60*/  @!P2 BRA `(.L_x_9917) ;  /* 0x00000000000ca947 */ /* 0x000fea0003800000 */
[----:B------:R-:W2:Y:S04]  /*19e70*/  LDG.E R10, desc[UR60][R6.64] ;  /* 0x0000003c060a7981 */ /* 0x000ea8000c1e1900 */
[----:B------:R-:W2:Y:S02]  /*19e80*/  LDG.E R6, desc[UR60][R6.64+0x4] ;  /* 0x0000043c06067981 */ /* 0x000ea4000c1e1900 */
[----:B--2---:R-:W-:-:S07]  /*19e90*/  IMAD.IADD R10, R6, 0x1, -R10 ;  /* 0x00000001060a7824 */ /* 0x004fce00078e0a0a */
.L_x_9917:
[----:B------:R-:W2:Y:S01]  /*19ea0*/  @P0 LDG.E R3, desc[UR60][R4.64] ;  /* 0x0000003c04030981 */ /* 0x000ea2000c1e1900 */
[----:B-----5:R-:W-:-:S03]  /*19eb0*/  IMAD.IADD R10, R10, 0x1, -R9 ;  /* 0x000000010a0a7824 */ /* 0x020fc600078e0a09 */
[----:B------:R-:W2:Y:S01]  /*19ec0*/  @P0 LDG.E R4, desc[UR60][R4.64+0x4] ;  /* 0x0000043c04040981 */ /* 0x000ea2000c1e1900 */
[----:B------:R-:W-:Y:S01]  /*19ed0*/  LOP3.LUT R13, R2, 0xff, RZ, 0xc0, !PT ;  /* 0x000000ff020d7812 */ /* 0x000fe200078ec0ff */
[----:B------:R-:W-:Y:S01]  /*19ee0*/  BSSY B0, `(.L_x_9918) ;  /* 0x000002d000007945 */ /* 0x000fe20003800000 */
[----:B------:R-:W-:Y:S01]  /*19ef0*/  LOP3.LUT R19, R19, 0xfffffffb, RZ, 0xc0, !PT ;  /* 0xfffffffb13137812 */ /* 0x000fe200078ec0ff */
[----:B--2---:R-:W-:-:S04]  /*19f00*/  @P0 IMAD.IADD R8, R4, 0x1, -R3 ;  /* 0x0000000104080824 */ /* 0x004fc800078e0a03 */
[----:B------:R-:W-:-:S04]  /*19f10*/  IMAD.IADD R3, R10, 0x1, R8 ;  /* 0x000000010a037824 */ /* 0x000fc800078e0208 */
[----:B------:R-:W-:-:S04]  /*19f20*/  VIADD R4, R3, 0x8f ;  /* 0x0000008f03047836 */ /* 0x000fc80000000000 */
[----:B------:R-:W-:Y:S01]  /*19f30*/  IMAD.HI R4, R4, 0x38e38e39, RZ ;  /* 0x38e38e3904047827 */ /* 0x000fe200078e02ff */
[----:B------:R-:W-:-:S04]  /*19f40*/  ISETP.GE.AND P1, PT, R3, 0x1, PT ;  /* 0x000000010300780c */ /* 0x000fc80003f26270 */
[----:B------:R-:W-:-:S04]  /*19f50*/  SHF.R.U32.HI R3, RZ, 0x1f, R4 ;  /* 0x0000001fff037819 */ /* 0x000fc80000011604 */
[----:B------:R-:W-:-:S05]  /*19f60*/  LEA.HI.SX32 R12, R4, R3, 0x1b ;  /* 0x00000003040c7211 */ /* 0x000fca00078fdaff */
[----:B------:R1:W-:Y:S04]  /*19f70*/  STL [R1+0x20], R12 ;  /* 0x0000200c01007387 */ /* 0x0003e80000100800 */
[----:B------:R1:W-:Y:S01]  /*19f80*/  STL [R1+0x48], R13 ;  /* 0x0000480d01007387 */ /* 0x0003e20000100800 */
[----:B------:R-:W-:Y:S01]  /*19f90*/  @P1 LOP3.LUT R19, R19, 0x4, RZ, 0xfc, !PT ;  /* 0x0000000413131812 */ /* 0x000fe200078efcff */
[----:B------:R-:W-:Y:S01]  /*19fa0*/  IMAD.MOV.U32 R3, RZ, RZ, RZ ;  /* 0x000000ffff037224 */ /* 0x000fe200078e00ff */
[----:B------:R-:W-:Y:S01]  /*19fb0*/  SHF.R.U32.HI R4, RZ, 0x10, R2 ;  /* 0x00000010ff047819 */ /* 0x000fe20000011602 */
[----:B------:R-:W-:Y:S06]  /*19fc0*/  @!P1 BRA `(.L_x_9919) ;  /* 0x0000000000789947 */ /* 0x000fec0003800000 */
[----:B------:R-:W-:Y:S01]  /*19fd0*/  ISETP.NE.AND P1, PT, R4, RZ, PT ;  /* 0x000000ff0400720c */ /* 0x000fe20003f25270 */
[----:B------:R-:W-:-:S03]  /*19fe0*/  ULDC UR4, c[0x0][0x9f0] ;  /* 0x00027c0000047ab9 */ /* 0x000fc60000000800 */
[----:B------:R-:W-:-:S04]  /*19ff0*/  SEL R5, R4, UR4, P1 ;  /* 0x0000000404057c07 */ /* 0x000fc80008800000 */
[----:B------:R-:W-:-:S04]  /*1a000*/  IABS R6, R5 ;  /* 0x0000000500067213 */ /* 0x000fc80000000000 */
[----:B------:R-:W2:Y:S08]  /*1a010*/  I2F.RP R2, R6 ;  /* 0x0000000600027306 */ /* 0x000eb00000209400 */
[----:B--2---:R-:W2:Y:S02]  /*1a020*/  MUFU.RCP R2, R2 ;  /* 0x0000000200027308 */ /* 0x004ea40000001000 */
[----:B--2---:R-:W-:-:S06]  /*1a030*/  VIADD R2, R2, 0xffffffe ;  /* 0x0ffffffe02027836 */ /* 0x004fcc0000000000 */
[----:B------:R-:W2:Y:S02]  /*1a040*/  F2I.FTZ.U32.TRUNC.NTZ R3, R2 ;  /* 0x0000000200037305 */ /* 0x000ea4000021f000 */
[----:B--2---:R-:W-:-:S04]  /*1a050*/  IMAD.MOV R2, RZ, RZ, -R3 ;  /* 0x000000ffff027224 */ /* 0x004fc800078e0a03 */
        /* <DEDUP_REMOVED lines=17> */
[----:B------:R-:W-:Y:S01]  /*1a170*/  @!P1 IMAD.MOV R2, RZ, RZ, -R2 ;  /* 0x000000ffff029224 */ /* 0x000fe200078e0a02 */
[----:B------:R-:W-:-:S13]  /*1a180*/  ISETP.NE.AND P1, PT, R5, RZ, PT ;  /* 0x000000ff0500720c */ /* 0x000fda0003f25270 */
[----:B------:R-:W-:-:S05]  /*1a190*/  @!P1 LOP3.LUT R2, RZ, R5, RZ, 0x33, !PT ;  /* 0x00000005ff029212 */ /* 0x000fca00078e33ff */
[----:B------:R-:W-:-:S07]  /*1a1a0*/  IMAD.MOV.U32 R3, RZ, RZ, R2 ;  /* 0x000000ffff037224 */ /* 0x000fce00078e0002 */
.L_x_9919:
[----:B------:R-:W-:Y:S05]  /*1a1b0*/  BSYNC B0 ;  /* 0x0000000000007941 */ /* 0x000fea0003800000 */
.L_x_9918:
        /* <DEDUP_REMOVED lines=9> */
[----:B------:R-:W-:Y:S02]  /*1a250*/  @P1 VIADD R5, R3, 0x8f ;  /* 0x0000008f03051836 */ /* 0x000fe40000000000 */
[----:B------:R-:W-:-:S04]  /*1a260*/  IMAD.WIDE.U32 R2, R2, 0x38e38e39, RZ ;  /* 0x38e38e3902027825 */ /* 0x000fc800078e00ff */
[----:B------:R-:W-:Y:S01]  /*1a270*/  @P1 IMAD.HI R2, R5, 0x38e38e39, RZ ;  /* 0x38e38e3905021827 */ /* 0x000fe200078e02ff */
[----:B------:R-:W-:-:S04]  /*1a280*/  SHF.R.U32.HI R3, RZ, 0x5, R3 ;  /* 0x00000005ff037819 */ /* 0x000fc80000011603 */
[----:B------:R-:W-:Y:S01]  /*1a290*/  @P1 SHF.R.U32.HI R6, RZ, 0x1f, R2 ;  /* 0x0000001fff061819 */ /* 0x000fe20000011602 */
[----:B------:R-:W-:-:S03]  /*1a2a0*/  IMAD.MOV.U32 R5, RZ, RZ, R3 ;  /* 0x000000ffff057224 */ /* 0x000fc600078e0003 */
[----:B------:R-:W-:-:S04]  /*1a2b0*/  @P1 LEA.HI.SX32 R5, R2, R6, 0x1b ;  /* 0x0000000602051211 */ /* 0x000fc800078fdaff */
[----:B------:R-:W-:-:S13]  /*1a2c0*/  ISETP.GT.AND P1, PT, R5, R3, PT ;  /* 0x000000030500720c */ /* 0x000fda0003f24270 */
[----:B------:R-:W-:Y:S05]  /*1a2d0*/  @!P1 BRA `(.L_x_9921) ;  /* 0x0000001400189947 */ /* 0x000fea0003800000 */
[----:B------:R-:W-:Y:S01]  /*1a2e0*/  UMOV UR4, 0xffffffff ;  /* 0xffffffff00047882 */ /* 0x000fe20000000000 */
[----:B------:R-:W-:Y:S02]  /*1a2f0*/  SEL R2, R26, RZ, !P0 ;  /* 0x000000ff1a027207 */ /* 0x000fe40004000000 */
[----:B------:R-:W-:Y:S05]  /*1a300*/  BRA.DIV UR4, `(.L_x_9922) ;  /* 0x0000007604447947 */ /* 0x000fea000b800000 */
[----:B------:R-:W2:Y:S02]  /*1a310*/  S2R R6, SR_TID.X ;  /* 0x0000000000067919 */ /* 0x000ea40000002100 */
[----:B--2---:R-:W-:-:S04]  /*1a320*/  SHF.R.U32.HI R6, RZ, 0x5, R6 ;  /* 0x00000005ff067819 */ /* 0x004fc80000011606 */
[----:B------:R-:W-:-:S05]  /*1a330*/  LOP3.LUT R6, R6, 0x3, RZ, 0xc0, !PT ;  /* 0x0000000306067812 */ /* 0x000fca00078ec0ff */
[----:B------:R2:W3:Y:S02]  /*1a340*/  SHFL.IDX PT, R14, R6, RZ, 0x1f ;  /* 0x00001fff060e7589 */ /* 0x0004e400000e0000 */
.L_x_10119:
[----:B---3--:R-:W-:Y:S02]  /*1a350*/  ISETP.NE.AND P0, PT, R14, RZ, PT ;  /* 0x000000ff0e00720c */ /* 0x008fe40003f05270 */
[----:B------:R-:W-:-:S11]  /*1a360*/  PLOP3.LUT P2, PT, PT, PT, PT, 0x8, 0x0 ;  /* 0x000000000000781c */ /* 0x000fd60003f4e170 */
[----:B------:R-:W-:Y:S05]  /*1a370*/  @P0 BRA `(.L_x_9923) ;  /* 0x00000000000c0947 */ /* 0x000fea0003800000 */
[----:B------:R-:W-:-:S03]  /*1a380*/  UMOV UR4, 0xffffffff ;  /* 0xffffffff00047882 */ /* 0x000fc60000000000 */
[----:B------:R-:W-:Y:S05]  /*1a390*/  BRA.DIV UR4, `(.L_x_9924) ;  /* 0x0000007604547947 */ /* 0x000fea000b800000 */
[----:B------:R-:W-:-:S13]  /*1a3a0*/  ELECT P2, URZ, PT ;  /* 0x00000000003f782f */ /* 0x000fda0003840000 */
.L_x_9923:
[----:B--2---:R-:W2:Y:S01]  /*1a3b0*/  LDL R6, [R1+0x40] ;  /* 0x0000400001067983 */ /* 0x004ea20000100800 */
[----:B------:R-:W-:Y:S01]  /*1a3c0*/  BSSY B1, `(.L_x_9925) ;  /* 0x0000008000017945 */ /* 0x000fe20003800000 */
[----:B--2---:R-:W-:-:S05]  /*1a3d0*/  VIADD R6, R6, 0x1 ;  /* 0x0000000106067836 */ /* 0x004fca0000000000 */
[----:B------:R-:W-:-:S04]  /*1a3e0*/  LEA.HI R7, R6, R6, RZ, 0x1 ;  /* 0x0000000606077211 */ /* 0x000fc800078f08ff */
[----:B------:R-:W-:-:S05]  /*1a3f0*/  LOP3.LUT R7, R7, 0xfffffffe, RZ, 0xc0, !PT ;  /* 0xfffffffe07077812 */ /* 0x000fca00078ec0ff */
[----:B------:R-:W-:-:S05]  /*1a400*/  IMAD.IADD R6, R6, 0x1, -R7 ;  /* 0x0000000106067824 */ /* 0x000fca00078e0a07 */
[----:B------:R-:W-:-:S04]  /*1a410*/  SHF.L.U32 R6, R6, 0x1f, RZ ;  /* 0x0000001f06067819 */ /* 0x000fc800000006ff */
[----:B------:R-:W2:Y:S02]  /*1a420*/  SYNCS.PHASECHK.TRANS64.TRYWAIT P0, [R16+URZ+0x31c20], R6 ;  /* 0x031c2006100075a7 */ /* 0x000ea4000800017f */
[----:B--2---:R-:W-:Y:S05]  /*1a430*/  @!P0 BRA `(.L_x_9926) ;  /* 0x0000007400508947 */ /* 0x004fea0003800000 */
.L_x_10122:
[----:B------:R-:W-:Y:S05]  /*1a440*/  BSYNC B1 ;  /* 0x0000000000017941 */ /* 0x000fea0003800000 */
.L_x_9925:
[----:B------:R-:W-:Y:S04]  /*1a450*/  BSSY B1, `(.L_x_9927) ;  /* 0x000008a000017945 */ /* 0x000fe80003800000 */
[----:B------:R-:W-:Y:S05]  /*1a460*/  @!P2 BRA `(.L_x_9928) ;  /* 0x000000080020a947 */ /* 0x000fea0003800000 */
[----:B------:R-:W3:Y:S04]  /*1a470*/  LDL R9, [R1] ;  /* 0x0000000001097983 */ /* 0x000ee80000100800 */
[----:B------:R-:W0:Y:S01]  /*1a480*/  LDL R8, [R1+0x4] ;  /* 0x0000040001087983 */ /* 0x000e220000100800 */
[----:B------:R-:W4:Y:S01]  /*1a490*/  S2R R7, SR_TID.X ;  /* 0x0000000000077919 */ /* 0x000f220000002100 */
[----:B------:R-:W-:Y:S01]  /*1a4a0*/  BSSY B2, `(.L_x_9929) ;  /* 0x0000007000027945 */ /* 0x000fe20003800000 */
[----:B----4-:R-:W-:-:S04]  /*1a4b0*/  LOP3.LUT R7, R7, 0x7f, RZ, 0xc0, !PT ;  /* 0x0000007f07077812 */ /* 0x010fc800078ec0ff */
[----:B------:R-:W-:Y:S02]  /*1a4c0*/  ISETP.NE.AND P4, PT, R7, RZ, PT ;  /* 0x000000ff0700720c */ /* 0x000fe40003f85270 */
[----:B---3--:R-:W-:Y:S02]  /*1a4d0*/  LEA R9, R9, R16, 0x3 ;  /* 0x0000001009097211 */ /* 0x008fe400078e18ff */
[----:B0-----:R-:W-:-:S04]  /*1a4e0*/  SHF.L.U32 R11, R8, 0x1f, RZ ;  /* 0x0000001f080b7819 */ /* 0x001fc800000006ff */
[----:B------:R-:W0:Y:S02]  /*1a4f0*/  SYNCS.PHASECHK.TRANS64.TRYWAIT P0, [R9+URZ+0x31ca0], R11 ;  /* 0x031ca00b090075a7 */ /* 0x000e24000800017f */
[----:B0-----:R-:W-:Y:S05]  /*1a500*/  @!P0 BRA `(.L_x_9930) ;  /* 0x0000007400308947 */ /* 0x001fea0003800000 */
.L_x_10123:
[----:B------:R-:W-:Y:S05]  /*1a510*/  BSYNC B2 ;  /* 0x0000000000027941 */ /* 0x000fea0003800000 */
.L_x_9929:
[----:B------:R-:W-:Y:S04]  /*1a520*/  BSSY B2, `(.L_x_9931) ;  /* 0x0000007000027945 */ /* 0x000fe80003800000 */
[----:B------:R-:W-:Y:S05]  /*1a530*/  @P4 BRA `(.L_x_9932) ;  /* 0x0000000000144947 */ /* 0x000fea0003800000 */
[----:B------:R-:W-:Y:S01]  /*1a540*/  LOP3.LUT P0, RZ, R19, 0x1, RZ, 0xc0, !PT ;  /* 0x0000000113ff7812 */ /* 0x000fe2000780c0ff */
[----:B--2---:R-:W-:-:S04]  /*1a550*/  IMAD.MOV.U32 R6, RZ, RZ, 0x6c00 ;  /* 0x00006c00ff067424 */ /* 0x004fc800078e00ff */
[----:B------:R3:W-:Y:S08]  /*1a560*/  SYNCS.ARRIVE.TRANS64 RZ, [R9+URZ+0x31c90], R6 ;  /* 0x031c900609ff79a7 */ /* 0x0007f0000800003f */
[----:B------:R-:W-:Y:S05]  /*1a570*/  @!P0 BRA `(.L_x_9932) ;  /* 0x0000000000048947 */ /* 0x000fea0003800000 */
[----:B------:R-:W-:Y:S01]  /*1a580*/  BPT.TRAP 0x1 ;  /* 0x000000040000795c */ /* 0x000fe20000300000 */
.L_x_9932:
[----:B------:R-:W-:Y:S05]  /*1a590*/  BSYNC B2 ;  /* 0x0000000000027941 */ /* 0x000fea0003800000 */
.L_x_9931:
[----:B--23--:R-:W2:Y:S01]  /*1a5a0*/  LDL R6, [R1] ;  /* 0x0000000001067983 */ /* 0x00cea20000100800 */
[----:B-1----:R-:W-:Y:S01]  /*1a5b0*/  IMAD.MOV.U32 R12, RZ, RZ, RZ ;  /* 0x000000ffff0c7224 */ /* 0x002fe200078e00ff */
        /* <DEDUP_REMOVED lines=11> */
.L_x_9933:
        /* <DEDUP_REMOVED lines=16> */
.L_x_9934:
        /* <DEDUP_REMOVED lines=16> */
.L_x_9935:
        /* <DEDUP_REMOVED lines=13> */
.L_x_10124:
[----:B------:R-:W-:Y:S05]  /*1a940*/  BSYNC B2 ;  /* 0x0000000000027941 */ /* 0x000fea0003800000 */
.L_x_9936:
[----:B------:R-:W-:Y:S01]  /*1a950*/  BSSY B2, `(.L_x_9938) ;  /* 0x0000009000027945 */ /* 0x000fe20003800000 */
[----:B------:R-:W-:Y:S02]  /*1a960*/  IMAD.MOV.U32 R10, RZ, RZ, 0x0 ;  /* 0x00000000ff0a7424 */ /* 0x000fe400078e00ff */
[----:B01----:R-:W-:Y:S01]  /*1a970*/  IMAD.MOV.U32 R11, RZ, RZ, 0x12f00000 ;  /* 0x12f00000ff0b7424 */ /* 0x003fe200078e00ff */
[----:B------:R-:W-:Y:S06]  /*1a980*/  @P4 BRA `(.L_x_9939) ;  /* 0x0000000000144947 */ /* 0x000fec0003800000 */
[----:B------:R-:W-:Y:S01]  /*1a990*/  LOP3.LUT P0, RZ, R19, 0x1, RZ, 0xc0, !PT ;  /* 0x0000000113ff7812 */ /* 0x000fe2000780c0ff */
[----:B------:R-:W-:-:S04]  /*1a9a0*/  IMAD.MOV.U32 R6, RZ, RZ, 0x6c00 ;  /* 0x00006c00ff067424 */ /* 0x000fc800078e00ff */
[----:B------:R0:W-:Y:S08]  /*1a9b0*/  SYNCS.ARRIVE.TRANS64 RZ, [R9+URZ+0x31cb0], R6 ;  /* 0x031cb00609ff79a7 */ /* 0x0001f0000800003f */
[----:B------:R-:W-:Y:S05]  /*1a9c0*/  @!P0 BRA `(.L_x_9939) ;  /* 0x0000000000048947 */ /* 0x000fea0003800000 */
[----:B------:R-:W-:Y:S01]  /*1a9d0*/  BPT.TRAP 0x1 ;  /* 0x000000040000795c */ /* 0x000fe20000300000 */
.L_x_9939:
[----:B------:R-:W-:Y:S05]  /*1a9e0*/  BSYNC B2 ;  /* 0x0000000000027941 */ /* 0x000fea0003800000 */
.L_x_9938:
[----:B------:R-:W-:Y:S01]  /*1a9f0*/  R2UR UR10, R12 ;  /* 0x000000000c0a72ca */ /* 0x000fe200000e0000 */
[----:B------:R-:W-:Y:S01]  /*1aa00*/  UIADD3 UR4, UP0, UR36, 0x670, URZ ;  /* 0x0000067024047890 */ /* 0x000fe2000ff1e03f */
[----:B------:R-:W-:Y:S01]  /*1aa10*/  R2UR UR6, R10 ;  /* 0x000000000a0672ca */ /* 0x000fe200000e0000 */
[----:B0-----:R-:W-:Y:S01]  /*1aa20*/  VIADD R9, R9, 0x31cb0 ;  /* 0x00031cb009097836 */ /* 0x001fe20000000000 */
[----:B------:R-:W-:Y:S01]  /*1aa30*/  R2UR UR7, R11 ;  /* 0x000000000b0772ca */ /* 0x000fe200000e0000 */
[----:B------:R-:W-:Y:S01]  /*1aa40*/  VIADD R6, R7, 0x200 ;  /* 0x0000020007067836 */ /* 0x000fe20000000000 */
[----:B------:R-:W-:Y:S01]  /*1aa50*/  PLOP3.LUT P0, PT, PT, PT, PT, 0x80, 0x0 ;  /* 0x000000000000781c */ /* 0x000fe20003f0f070 */
[----:B------:R-:W-:-:S12]  /*1aa60*/  UIADD3.X UR5, URZ, UR37, URZ, UP0, !UPT ;  /* 0x000000253f057290 */ /* 0x000fd800087fe43f */
.L_x_9940:
        /* <DEDUP_REMOVED lines=15> */
.L_x_9941:
        /* <DEDUP_REMOVED lines=15> */
.L_x_9942:
        /* <DEDUP_REMOVED lines=10> */
.L_x_9928:
[----:B------:R-:W-:Y:S05]  /*1acf0*/  BSYNC B1 ;  /* 0x0000000000017941 */ /* 0x000fea0003800000 */
.L_x_9927:
[----:B--2---:R-:W2:Y:S04]  /*1ad00*/  LDL.LU R6, [R1] ;  /* 0x0000000001067983 */ /* 0x004ea80000300800 */
[----:B------:R-:W3:Y:S01]  /*1ad10*/  LDL.LU R10, [R1+0x4] ;  /* 0x00000400010a7983 */ /* 0x000ee20000300800 */
[----:B------:R-:W-:Y:S01]  /*1ad20*/  PLOP3.LUT P5, PT, PT, PT, PT, 0x8, 0x0 ;  /* 0x000000000000781c */ /* 0x000fe20003fae170 */
[----:B--2---:R-:W-:-:S05]  /*1ad30*/  VIADD R6, R6, 0x1 ;  /* 0x0000000106067836 */ /* 0x004fca0000000000 */
[----:B------:R-:W-:-:S04]  /*1ad40*/  ISETP.NE.AND P0, PT, R6, 0x2, PT ;  /* 0x000000020600780c */ /* 0x000fc80003f05270 */
[----:B------:R-:W-:-:S04]  /*1ad50*/  SEL R7, RZ, 0x1, P0 ;  /* 0x00000001ff077807 */ /* 0x000fc80000000000 */
[----:B---3--:R-:W-:-:S05]  /*1ad60*/  LOP3.LUT R10, R10, R7, RZ, 0x3c, !PT ;  /* 0x000000070a0a7212 */ /* 0x008fca00078e3cff */
[----:B------:R2:W-:Y:S02]  /*1ad70*/  STL [R1+0x4], R10 ;  /* 0x0000040a01007387 */ /* 0x0005e40000100800 */
[----:B--2---:R-:W-:Y:S01]  /*1ad80*/  VIADD R10, R5, 0xfffffffe ;  /* 0xfffffffe050a7836 */ /* 0x004fe20000000000 */
[----:B------:R-:W-:-:S04]  /*1ad90*/  SEL R5, R6, RZ, P0 ;  /* 0x000000ff06057207 */ /* 0x000fc80000000000 */
[----:B------:R-:W-:Y:S01]  /*1ada0*/  ISETP.GE.AND P0, PT, R10, R3, PT ;  /* 0x000000030a00720c */ /* 0x000fe20003f06270 */
[----:B------:R2:W-:-:S12]  /*1adb0*/  STL [R1], R5 ;  /* 0x0000000501007387 */ /* 0x0005d80000100800 */
[----:B--2---:R-:W-:Y:S05]  /*1adc0*/  @!P0 BRA `(.L_x_9921) ;  /* 0x00000008005c8947 */ /* 0x004fea0003800000 */
.L_x_9959:
[----:B------:R-:W-:Y:S05]  /*1add0*/  YIELD ;  /* 0x0000000000007946 */ /* 0x000fea0003800000 */
[----:B------:R-:W-:Y:S04]  /*1ade0*/  BSSY B1, `(.L_x_9943) ;  /* 0x0000089000017945 */ /* 0x000fe80003800000 */
[----:B--2---:R-:W-:Y:S05]  /*1adf0*/  @!P2 BRA `(.L_x_9944) ;  /* 0x00000008001ca947 */ /* 0x004fea0003800000 */
[----:B------:R-:W2:Y:S04]  /*1ae00*/  LDL R6, [R1] ;  /* 0x0000000001067983 */ /* 0x000ea80000100800 */
[----:B------:R-:W3:Y:S01]  /*1ae10*/  LDL R5, [R1+0x4] ;  /* 0x0000040001057983 */ /* 0x000ee20000100800 */
[----:B------:R-:W-:Y:S01]  /*1ae20*/  BSSY B2, `(.L_x_9945) ;  /* 0x0000005000027945 */ /* 0x000fe20003800000 */
[----:B--2---:R-:W-:Y:S01]  /*1ae30*/  IMAD R9, R6, 0x8, R16 ;  /* 0x0000000806097824 */ /* 0x004fe200078e0210 */
[----:B---3--:R-:W-:-:S04]  /*1ae40*/  SHF.L.U32 R8, R5, 0x1f, RZ ;  /* 0x0000001f05087819 */ /* 0x008fc800000006ff */
[----:B------:R-:W2:Y:S02]  /*1ae50*/  SYNCS.PHASECHK.TRANS64.TRYWAIT P0, [R9+URZ+0x31ca0], R8 ;  /* 0x031ca008090075a7 */ /* 0x000ea4000800017f */
[----:B--2---:R-:W-:Y:S05]  /*1ae60*/  @!P0 BRA `(.L_x_9946) ;  /* 0x0000006c00008947 */ /* 0x004fea0003800000 */
.L_x_10125:
[----:B------:R-:W-:Y:S05]  /*1ae70*/  BSYNC B2 ;  /* 0x0000000000027941 */ /* 0x000fea0003800000 */
.L_x_9945:
[----:B------:R-:W3:Y:S01]  /*1ae80*/  S2R R5, SR_TID.X ;  /* 0x0000000000057919 */ /* 0x000ee20000002100 */
[----:B------:R-:W-:Y:S01]  /*1ae90*/  BSSY B2, `(.L_x_9947) ;  /* 0x0000009000027945 */ /* 0x000fe20003800000 */
[----:B---3--:R-:W-:-:S04]  /*1aea0*/  LOP3.LUT R5, R5, 0x7f, RZ, 0xc0, !PT ;  /* 0x0000007f05057812 */ /* 0x008fc800078ec0ff */
[----:B------:R-:W-:-:S13]  /*1aeb0*/  ISETP.NE.AND P1, PT, R5, RZ, PT ;  /* 0x000000ff0500720c */ /* 0x000fda0003f25270 */
[----:B------:R-:W-:Y:S05]  /*1aec0*/  @P1 BRA `(.L_x_9948) ;  /* 0x0000000000141947 */ /* 0x000fea0003800000 */
[----:B------:R-:W-:Y:S01]  /*1aed0*/  LOP3.LUT P0, RZ, R19, 0x1, RZ, 0xc0, !PT ;  /* 0x0000000113ff7812 */ /* 0x000fe2000780c0ff */
[----:B------:R-:W-:-:S04]  /*1aee0*/  IMAD.MOV.U32 R5, RZ, RZ, 0x6c00 ;  /* 0x00006c00ff057424 */ /* 0x000fc800078e00ff */
[----:B------:R3:W-:Y:S08]  /*1aef0*/  SYNCS.ARRIVE.TRANS64 RZ, [R9+URZ+0x31c90], R5 ;  /* 0x031c900509ff79a7 */ /* 0x0007f0000800003f */
[----:B------:R-:W-:Y:S05]  /*1af00*/  @!P0 BRA `(.L_x_9948) ;  /* 0x0000000000048947 */ /* 0x000fea0003800000 */
[----:B------:R-:W-:Y:S01]  /*1af10*/  BPT.TRAP 0x1 ;  /* 0x000000040000795c */ /* 0x000fe20000300000 */
.L_x_9948:
[----:B------:R-:W-:Y:S05]  /*1af20*/  BSYNC B2 ;  /* 0x0000000000027941 */ /* 0x000fea0003800000 */
.L_x_9947:
[----:B---3--:R-:W3:Y:S01]  /*1af30*/  LDL R5, [R1] ;  /* 0x0000000001057983 */ /* 0x008ee20000100800 */
        /* <DEDUP_REMOVED lines=8> */
[----:B---3--:R-:W-:Y:S02]  /*1afc0*/  IMAD R7, R5, 0x6c00, R16 ;  /* 0x00006c0005077824 */ /* 0x008fe400078e0210 */
[----:B------:R-:W-:-:S02]  /*1afd0*/  VIADD R5, R9, 0x31c90 ;  /* 0x00031c9009057836 */ /* 0x000fc40000000000 */
[----:B0-----:R-:W-:-:S08]  /*1afe0*/  VIADD R11, R7, 0x16a00 ;  /* 0x00016a00070b7836 */ /* 0x001fd00000000000 */
.L_x_9949:
        /* <DEDUP_REMOVED lines=16> */
.L_x_9950:
        /* <DEDUP_REMOVED lines=16> */
.L_x_9951:
        /* <DEDUP_REMOVED lines=13> */
.L_x_10126:
[----:B------:R-:W-:Y:S05]  /*1b2c0*/  BSYNC B2 ;  /* 0x0000000000027941 */ /* 0x000fea0003800000 */
.L_x_9952:
[----:B------:R-:W-:Y:S01]  /*1b2d0*/  BSSY B2, `(.L_x_9954) ;  /* 0x0000009000027945 */ /* 0x000fe20003800000 */
[----:B-1----:R-:W-:Y:S01]  /*1b2e0*/  IMAD.MOV.U32 R12, RZ, RZ, 0x0 ;  /* 0x00000000ff0c7424 */ /* 0x002fe200078e00ff */
[----:B------:R-:W-:Y:S02]  /*1b2f0*/  MOV R13, 0x12f00000 ;  /* 0x12f00000000d7802 */ /* 0x000fe40000000f00 */
[----:B------:R-:W-:Y:S05]  /*1b300*/  @P1 BRA `(.L_x_9955) ;  /* 0x0000000000141947 */ /* 0x000fea0003800000 */
[----:B------:R-:W-:Y:S01]  /*1b310*/  LOP3.LUT P0, RZ, R19, 0x1, RZ, 0xc0, !PT ;  /* 0x0000000113ff7812 */ /* 0x000fe2000780c0ff */
[----:B------:R-:W-:-:S04]  /*1b320*/  IMAD.MOV.U32 R5, RZ, RZ, 0x6c00 ;  /* 0x00006c00ff057424 */ /* 0x000fc800078e00ff */
[----:B------:R1:W-:Y:S08]  /*1b330*/  SYNCS.ARRIVE.TRANS64 RZ, [R9+URZ+0x31cb0], R5 ;  /* 0x031cb00509ff79a7 */ /* 0x0003f0000800003f */
[----:B------:R-:W-:Y:S05]  /*1b340*/  @!P0 BRA `(.L_x_9955) ;  /* 0x0000000000048947 */ /* 0x000fea0003800000 */
[----:B------:R-:W-:Y:S01]  /*1b350*/  BPT.TRAP 0x1 ;  /* 0x000000040000795c */ /* 0x000fe20000300000 */
.L_x_9955:
[----:B------:R-:W-:Y:S05]  /*1b360*/  BSYNC B2 ;  /* 0x0000000000027941 */ /* 0x000fea0003800000 */
.L_x_9954:
        /* <DEDUP_REMOVED lines=8> */
.L_x_9956:
        /* <DEDUP_REMOVED lines=15> */
.L_x_9957:
        /* <DEDUP_REMOVED lines=15> */
.L_x_9958:
        /* <DEDUP_REMOVED lines=10> */
.L_x_9944:
[----:B------:R-:W-:Y:S05]  /*1b670*/  BSYNC B1 ;  /* 0x0000000000017941 */ /* 0x000fea0003800000 */
.L_x_9943:
[----:B------:R-:W2:Y:S04]  /*1b680*/  LDL.LU R5, [R1] ;  /* 0x0000000001057983 */ /* 0x000ea80000300800 */
        /* <DEDUP_REMOVED lines=9> */
[----:B------:R2:W-:Y:S06]  /*1b720*/  STL [R1], R5 ;  /* 0x0000000501007387 */ /* 0x0005ec0000100800 */
[----:B------:R-:W-:Y:S05]  /*1b730*/  @P0 BRA `(.L_x_9959) ;  /* 0xfffffff400a40947 */ /* 0x000fea000383ffff */
.L_x_9921:
[----:B------:R-:W-:Y:S05]  /*1b740*/  BSYNC B0 ;  /* 0x0000000000007941 */ /* 0x000fea0003800000 */
.L_x_9920:
[----:B------:R3:W5:Y:S01]  /*1b750*/  LDL R7, [R1+0x20] ;  /* 0x0000200001077983 */ /* 0x0007620000100800 */
[----:B------:R-:W-:Y:S01]  /*1b760*/  LOP3.LUT P0, RZ, R19, 0x4, RZ, 0xc0, !PT ;  /* 0x0000000413ff7812 */ /* 0x000fe2000780c0ff */
[----:B------:R-:W-:Y:S05]  /*1b770*/  @!P5 WARPSYNC.ALL ;  /* 0x000000000000d948 */ /* 0x000fea0003800000 */
[----:B------:R3:W-:Y:S01]  /*1b780*/  STL [R1+0x2c], RZ ;  /* 0x00002cff01007387 */ /* 0x0007e20000100800 */
[----:B------:R-:W-:Y:S01]  /*1b790*/  BSSY B0, `(.L_x_9960) ;  /* 0x000001f000007945 */ /* 0x000fe20003800000 */
[----:B------:R-:W-:Y:S06]  /*1b7a0*/  @!P5 BAR.SYNC.DEFER_BLOCKING 0xc, 0x200 ;  /* 0x030800000000db1d */ /* 0x000fec0000010000 */
[----:B---3--:R-:W-:Y:S05]  /*1b7b0*/  @!P0 BRA `(.L_x_9961) ;  /* 0x0000000000708947 */ /* 0x008fea0003800000 */
[----:B------:R-:W-:-:S13]  /*1b7c0*/  ISETP.NE.AND P0, PT, R4, RZ, PT ;  /* 0x000000ff0400720c */ /* 0x000fda0003f05270 */
[----:B------:R-:W3:Y:S02]  /*1b7d0*/  @!P0 LDC R4, c[0x0][0x9f0] ;  /* 0x00027c00ff048b82 */ /* 0x000ee40000000800 */
[-C--:B---3--:R-:W-:Y:S02]  /*1b7e0*/  IABS R0, R4.reuse ;  /* 0x0000000400007213 */ /* 0x088fe40000000000 */
[----:B------:R-:W-:Y:S02]  /*1b7f0*/  IABS R6, R4 ;  /* 0x0000000400067213 */ /* 0x000fe40000000000 */
[----:B------:R-:W3:Y:S03]  /*1b800*/  I2F.RP R2, R0 ;  /* 0x0000000000027306 */ /* 0x000ee60000209400 */
[----:B------:R-:W-:-:S05]  /*1b810*/  IMAD.MOV R6, RZ, RZ, -R6 ;  /* 0x000000ffff067224 */ /* 0x000fca00078e0a06 */
[----:B---3--:R-:W3:Y:S02]  /*1b820*/  MUFU.RCP R2, R2 ;  /* 0x0000000200027308 */ /* 0x008ee40000001000 */
[----:B---3--:R-:W-:-:S06]  /*1b830*/  VIADD R2, R2, 0xffffffe ;  /* 0x0ffffffe02027836 */ /* 0x008fcc0000000000 */
[----:B------:R-:W3:Y:S02]  /*1b840*/  F2I.FTZ.U32.TRUNC.NTZ R3, R2 ;  /* 0x0000000200037305 */ /* 0x000ee4000021f000 */
[----:B---3--:R-:W-:-:S04]  /*1b850*/  IMAD.MOV R2, RZ, RZ, -R3 ;  /* 0x000000ffff027224 */ /* 0x008fc800078e0a03 */
[----:B--2---:R-:W-:Y:S02]  /*1b860*/  IMAD R5, R2, R0, RZ ;  /* 0x0000000002057224 */ /* 0x004fe400078e02ff */
[----:B------:R-:W-:-:S04]  /*1b870*/  IMAD.MOV.U32 R2, RZ, RZ, RZ ;  /* 0x000000ffff027224 */ /* 0x000fc800078e00ff */
[----:B------:R-:W-:Y:S01]  /*1b880*/  IMAD.HI.U32 R5, R3, R5, R2 ;  /* 0x0000000503057227 */ /* 0x000fe200078e0002 */
[----:B-----5:R-:W-:-:S04]  /*1b890*/  IADD3 R3, R7, -0x1, R4 ;  /* 0xffffffff07037810 */ /* 0x020fc80007ffe004 */
        /* <DEDUP_REMOVED lines=14> */
.L_x_9961:
[----:B------:R-:W-:Y:S05]  /*1b980*/  BSYNC B0 ;  /* 0x0000000000007941 */ /* 0x000fea0003800000 */
.L_x_9960:
[----:B------:R-:W4:Y:S04]  /*1b990*/  LDL R0, [R1+0x2c] ;  /* 0x00002c0001007983 */ /* 0x000f280000100800 */
[----:B------:R-:W4:Y:S01]  /*1b9a0*/  LDL R2, [R1+0x48] ;  /* 0x0000480001027983 */ /* 0x000f220000100800 */
[----:B------:R-:W-:Y:S01]  /*1b9b0*/  BSSY B7, `(.L_x_9962) ;  /* 0x000041a000077945 */ /* 0x000fe20003800000 */
[----:B----4-:R-:W-:-:S05]  /*1b9c0*/  IMAD R2, R2, R0, RZ ;  /* 0x0000000002027224 */ /* 0x010fca00078e02ff */
[----:B-----5:R-:W-:Y:S01]  /*1b9d0*/  VIADDMNMX R0, R2, R0, R7, PT ;  /* 0x0000000002007246 */ /* 0x020fe20003800107 */
        /* <DEDUP_REMOVED lines=8> */
[----:B--23--:R-:W2:Y:S01]  /*1ba60*/  S2R R5, SR_LANEID ;  /* 0x0000000000057919 */ /* 0x00cea20000000000 */
[----:B------:R-:W-:Y:S01]  /*1ba70*/  VOTEU.ANY UR4, UPT, PT ;  /* 0x0000000000047886 */ /* 0x000fe200038e0100 */
[----:B------:R-:W3:Y:S01]  /*1ba80*/  LDC.64 R2, c[0x0][0xc60] ;  /* 0x00031800ff027b82 */ /* 0x000ee20000000a00 */
[----:B------:R-:W2:Y:S02]  /*1ba90*/  FLO.U32 R0, UR4 ;  /* 0x0000000400007d00 */ /* 0x000ea400080e0000 */
[----:B--2---:R-:W-:-:S06]  /*1baa0*/  ISETP.EQ.U32.AND P0, PT, R0, R5, PT ;  /* 0x000000050000720c */ /* 0x004fcc0003f02070 */
[----:B------:R-:W3:Y:S07]  /*1bab0*/  POPC R5, UR4 ;  /* 0x0000000400057d09 */ /* 0x000eee0008000000 */
[----:B---3--:R-:W2:Y:S01]  /*1bac0*/  @P0 ATOMG.E.ADD.STRONG.GPU PT, R3, desc[UR60][R2.64], R5 ;  /* 0x00000005020309a8 */ /* 0x008ea200081ee1fc */
[----:B------:R-:W3:Y:S02]  /*1bad0*/  S2R R4, SR_LTMASK ;  /* 0x0000000000047919 */ /* 0x000ee40000003900 */
[----:B---3--:R-:W-:-:S04]  /*1bae0*/  LOP3.LUT R4, R4, UR4, RZ, 0xc0, !PT ;  /* 0x0000000404047c12 */ /* 0x008fc8000f8ec0ff */
[----:B------:R-:W3:Y:S01]  /*1baf0*/  POPC R7, R4 ;  /* 0x0000000400077309 */ /* 0x000ee20000000000 */
[----:B--2---:R-:W3:Y:S02]  /*1bb00*/  SHFL.IDX PT, R0, R3, R0, 0x1f ;  /* 0x00001f0003007589 */ /* 0x004ee400000e0000 */
[----:B---3--:R-:W-:Y:S01]  /*1bb10*/  IADD3 R24, R0, UR38, R7 ;  /* 0x0000002600187c10 */ /* 0x008fe2000fffe007 */
[----:B------:R-:W-:Y:S06]  /*1bb20*/  BRA `(.L_x_9964) ;  /* 0x0000004000087947 */ /* 0x000fec0003800000 */
.L_x_9963:
        /* <DEDUP_REMOVED lines=9> */
[----:B------:R-:W4:Y:S01]  /*1bbc0*/  LDC.64 R2, c[0x4][R2] ;  /* 0x0100000002027b82 */ /* 0x000f220000000a00 */
[----:B--23--:R-:W-:Y:S02]  /*1bbd0*/  IMAD.U32 R5, RZ, RZ, UR7 ;  /* 0x00000007ff057e24 */ /* 0x00cfe4000f8e00ff */
[----:B------:R-:W-:Y:S02]  /*1bbe0*/  IMAD.U32 R6, RZ, RZ, UR8 ;  /* 0x00000008ff067e24 */ /* 0x000fe4000f8e00ff */
[----:B------:R-:W-:-:S02]  /*1bbf0*/  IMAD.U32 R7, RZ, RZ, UR9 ;  /* 0x00000009ff077e24 */ /* 0x000fc4000f8e00ff */
[----:B------:R-:W-:Y:S02]  /*1bc00*/  IMAD.U32 R10, RZ, RZ, UR4 ;  /* 0x00000004ff0a7e24 */ /* 0x000fe4000f8e00ff */
[----:B0-----:R-:W-:Y:S02]  /*1bc10*/  IMAD.U32 R11, RZ, RZ, UR5 ;  /* 0x00000005ff0b7e24 */ /* 0x001fe4000f8e00ff */
[----:B------:R-:W-:Y:S02]  /*1bc20*/  IMAD.MOV.U32 R8, RZ, RZ, 0x70 ;  /* 0x00000070ff087424 */ /* 0x000fe400078e00ff */
[----:B-1----:R-:W-:Y:S02]  /*1bc30*/  IMAD.MOV.U32 R12, RZ, RZ, 0x1 ;  /* 0x00000001ff0c7424 */ /* 0x002fe400078e00ff */
[----:B------:R-:W-:-:S07]  /*1bc40*/  IMAD.MOV.U32 R13, RZ, RZ, RZ ;  /* 0x000000ffff0d7224 */ /* 0x000fce00078e00ff */
[----:B------:R-:W-:-:S07]  /*1bc50*/  LEPC R20, `(.L_x_9966) ;  /* 0x000000001014794e */ /* 0x000fce0000000000 */
[----:B----4-:R-:W-:Y:S05]  /*1bc60*/  CALL.ABS.NOINC R2 ;  /* 0x0000000002007343 */ /* 0x010fea0003c00000 */
.L_x_9966:
[----:B------:R-:W-:Y:S05]  /*1bc70*/  BSYNC B6 ;  /* 0x0000000000067941 */ /* 0x000fea0003800000 */
.L_x_9965:
        /* <DEDUP_REMOVED lines=9> */
[----:B------:R-:W-:Y:S01]  /*1bd10*/  IMAD.U32 R4, RZ, RZ, UR6 ;  /* 0x00000006ff047e24 */ /* 0x000fe2000f8e00ff */
[----:B------:R-:W-:Y:S01]  /*1bd20*/  MOV R6, UR8 ;  /* 0x0000000800067c02 */ /* 0x000fe20008000f00 */
[----:B--23--:R-:W-:Y:S02]  /*1bd30*/  IMAD.U32 R5, RZ, RZ, UR7 ;  /* 0x00000007ff057e24 */ /* 0x00cfe4000f8e00ff */
[----:B------:R-:W-:Y:S02]  /*1bd40*/  IMAD.U32 R7, RZ, RZ, UR9 ;  /* 0x00000009ff077e24 */ /* 0x000fe4000f8e00ff */
[----:B------:R-:W-:-:S02]  /*1bd50*/  IMAD.U32 R10, RZ, RZ, UR4 ;  /* 0x00000004ff0a7e24 */ /* 0x000fc4000f8e00ff */
[----:B0-----:R-:W-:Y:S02]  /*1bd60*/  IMAD.U32 R11, RZ, RZ, UR5 ;  /* 0x00000005ff0b7e24 */ /* 0x001fe4000f8e00ff */
[----:B------:R-:W-:Y:S02]  /*1bd70*/  IMAD.MOV.U32 R8, RZ, RZ, 0x70 ;  /* 0x00000070ff087424 */ /* 0x000fe400078e00ff */
[----:B-1----:R-:W-:Y:S02]  /*1bd80*/  IMAD.MOV.U32 R12, RZ, RZ, 0x1 ;  /* 0x00000001ff0c7424 */ /* 0x002fe400078e00ff */
[----:B------:R-:W-:-:S07]  /*1bd90*/  IMAD.MOV.U32 R13, RZ, RZ, RZ ;  /* 0x000000ffff0d7224 */ /* 0x000fce00078e00ff */
[----:B------:R-:W-:-:S07]  /*1bda0*/  LEPC R20, `(.L_x_9969) ;  /* 0x000000001014794e */ /* 0x000fce0000000000 */
[----:B----4-:R-:W-:Y:S05]  /*1bdb0*/  CALL.ABS.NOINC R2 ;  /* 0x0000000002007343 */ /* 0x010fea0003c00000 */
.L_x_9969:
        /* <DEDUP_REMOVED lines=16> */
.L_x_9968:
[----:B------:R-:W-:Y:S05]  /*1bec0*/  BSYNC B6 ;  /* 0x0000000000067941 */ /* 0x000fea0003800000 */
.L_x_9967:
[----:B------:R-:W-:Y:S01]  /*1bed0*/  ULDC.64 UR4, c[0x0][0x9f8] ;  /* 0x00027e0000047ab9 */ /* 0x000fe20000000a00 */
[----:B------:R-:W4:Y:S01]  /*1bee0*/  LDL R20, [R1+0x24] ;  /* 0x0000240001147983 */ /* 0x000f220000100800 */
[----:B------:R-:W-:Y:S01]  /*1bef0*/  ISETP.NE.U32.AND P0, PT, RZ, UR4, PT ;  /* 0x00000004ff007c0c */ /* 0x000fe2000bf05070 */
[----:B------:R-:W5:Y:S03]  /*1bf00*/  LDC.64 R2, c[0x0][0x418] ;  /* 0x00010600ff027b82 */ /* 0x000f660000000a00 */
[----:B------:R-:W-:-:S13]  /*1bf10*/  ISETP.NE.AND.EX P0, PT, RZ, UR5, PT, P0 ;  /* 0x00000005ff007c0c */ /* 0x000fda000bf05300 */
[----:B------:R-:W-:-:S04]  /*1bf20*/  @P0 IADD3 R22, P1, R22, UR4, RZ ;  /* 0x0000000416160c10 */ /* 0x000fc8000ff3e0ff */
[----:B------:R-:W-:Y:S01]  /*1bf30*/  @P0 IADD3.X R23, R23, UR5, RZ, P1, !PT ;  /* 0x0000000517170c10 */ /* 0x000fe20008ffe4ff */
[----:B------:R-:W-:-:S04]  /*1bf40*/  ULDC.64 UR4, c[0x0][0xa08] ;  /* 0x0002820000047ab9 */ /* 0x000fc80000000a00 */
[----:B------:R4:W2:Y:S01]  /*1bf50*/  @P0 LDG.E R26, desc[UR60][R22.64] ;  /* 0x0000003c161a0981 */ /* 0x0008a2000c1e1900 */
[----:B-----5:R-:W-:Y:S01]  /*1bf60*/  LOP3.LUT P0, RZ, R2, UR4, RZ, 0xfc, !PT ;  /* 0x0000000402ff7c12 */ /* 0x020fe2000f80fcff */
[----:B------:R-:W-:-:S03]  /*1bf70*/  UMOV UR4, 0xffffffff ;  /* 0xffffffff00047882 */ /* 0x000fc60000000000 */
[----:B------:R-:W-:Y:S01]  /*1bf80*/  LOP3.LUT P0, RZ, R3, UR5, RZ, 0xfc, P0 ;  /* 0x0000000503ff7c12 */ /* 0x000fe2000800fcff */
[----:B----4-:R-:W-:Y:S01]  /*1bf90*/  VIADD R23, R20, 0xffffffff ;  /* 0xffffffff14177836 */ /* 0x010fe20000000000 */
[----:B--2---:R-:W-:Y:S02]  /*1bfa0*/  SHF.R.S32.HI R7, RZ, 0x1f, R26 ;  /* 0x0000001fff077819 */ /* 0x004fe4000001141a */
[----:B------:R-:W-:-:S03]  /*1bfb0*/  SEL R22, R26, RZ, !P0 ;  /* 0x000000ff1a167207 */ /* 0x000fc60004000000 */
[----:B------:R2:W-:Y:S01]  /*1bfc0*/  STL [R1+0x8], R7 ;  /* 0x0000080701007387 */ /* 0x0005e20000100800 */
[----:B------:R-:W-:Y:S05]  /*1bfd0*/  BRA.DIV UR4, `(.L_x_9970) ;  /* 0x0000005a04cc7947 */ /* 0x000fea000b800000 */
[----:B------:R-:W4:Y:S02]  /*1bfe0*/  S2R R0, SR_TID.X ;  /* 0x0000000000007919 */ /* 0x000f240000002100 */
[----:B----4-:R-:W-:-:S04]  /*1bff0*/  SHF.R.U32.HI R0, RZ, 0x5, R0 ;  /* 0x00000005ff007819 */ /* 0x010fc80000011600 */
[----:B------:R-:W-:-:S05]  /*1c000*/  LOP3.LUT R0, R0, 0x3, RZ, 0xc0, !PT ;  /* 0x0000000300007812 */ /* 0x000fca00078ec0ff */
[----:B------:R4:W0:Y:S02]  /*1c010*/  SHFL.IDX PT, R14, R0, RZ, 0x1f ;  /* 0x00001fff000e7589 */ /* 0x00082400000e0000 */
.L_x_10129:
[----:B0-----:R-:W-:Y:S02]  /*1c020*/  ISETP.NE.AND P0, PT, R14, RZ, PT ;  /* 0x000000ff0e00720c */ /* 0x001fe40003f05270 */
[----:B------:R-:W-:Y:S02]  /*1c030*/  PLOP3.LUT P1, PT, PT, PT, PT, 0x8, 0x0 ;  /* 0x000000000000781c */ /* 0x000fe40003f2e170 */
[----:B------:R-:W-:-:S11]  /*1c040*/  LOP3.LUT R19, R19, 0xfffffffb, RZ, 0xc0, !PT ;  /* 0xfffffffb13137812 */ /* 0x000fd600078ec0ff */
[----:B------:R-:W-:Y:S01]  /*1c050*/  @P1 LOP3.LUT R19, R19, 0x4, RZ, 0xfc, !PT ;  /* 0x0000000413131812 */ /* 0x000fe200078efcff */
[----:B------:R-:W-:Y:S06]  /*1c060*/  @P0 BRA `(.L_x_9971) ;  /* 0x0000000400140947 */ /* 0x000fec0003800000 */
[----:B------:R-:W-:-:S03]  /*1c070*/  UMOV UR4, 0xffffffff ;  /* 0xffffffff00047882 */ /* 0x000fc60000000000 */
[----:B------:R-:W-:Y:S05]  /*1c080*/  BRA.DIV UR4, `(.L_x_9972) ;  /* 0x0000005a04d47947 */ /* 0x000fea000b800000 */
[----:B------:R-:W-:-:S13]  /*1c090*/  ELECT P6, URZ, PT ;  /* 0x00000000003f782f */ /* 0x000fda00038c0000 */
.L_x_10132:
[----:B------:R-:W-:Y:S05]  /*1c0a0*/  @!P6 BRA `(.L_x_9971) ;  /* 0x000000040004e947 */ /* 0x000fea0003800000 */
[----:B------:R-:W-:-:S04]  /*1c0b0*/  ISETP.NE.U32.AND P0, PT, R2, RZ, PT ;  /* 0x000000ff0200720c */ /* 0x000fc80003f05070 */
[----:B------:R-:W-:-:S13]  /*1c0c0*/  ISETP.NE.AND.EX P0, PT, R3, RZ, PT, P0 ;  /* 0x000000ff0300720c */ /* 0x000fda0003f05300 */
[----:B------:R-:W-:Y:S05]  /*1c0d0*/  @!P0 BRA `(.L_x_9973) ;  /* 0x0000000000488947 */ /* 0x000fea0003800000 */
[----:B------:R-:W0:Y:S01]  /*1c0e0*/  LDC R6, c[0x0][0x43c] ;  /* 0x00010f00ff067b82 */ /* 0x000e220000000800 */
[----:B----4-:R-:W-:Y:S01]  /*1c0f0*/  IMAD.MOV.U32 R0, RZ, RZ, R23 ;  /* 0x000000ffff007224 */ /* 0x010fe200078e0017 */
[----:B------:R-:W-:Y:S01]  /*1c100*/  ULDC.64 UR4, c[0x0][0x428] ;  /* 0x00010a0000047ab9 */ /* 0x000fe20000000a00 */
[----:B0-----:R-:W-:-:S13]  /*1c110*/  ISETP.NE.AND P0, PT, R6, 0x1, PT ;  /* 0x000000010600780c */ /* 0x001fda0003f05270 */
[----:B---3--:R-:W0:Y:S02]  /*1c120*/  @P0 LDC.64 R4, c[0x0][0x440] ;  /* 0x00011000ff040b82 */ /* 0x008e240000000a00 */
[----:B0-----:R-:W-:-:S05]  /*1c130*/  @P0 IMAD.HI.U32 R4, R23, R4, RZ ;  /* 0x0000000417040227 */ /* 0x001fca00078e00ff */
[----:B------:R-:W-:-:S04]  /*1c140*/  @P0 SHF.R.U32.HI R0, RZ, R5, R4 ;  /* 0x00000005ff000219 */ /* 0x000fc80000011604 */
[--C-:B------:R-:W-:Y:S01]  /*1c150*/  SHF.R.S32.HI R5, RZ, 0x1f, R0.reuse ;  /* 0x0000001fff057819 */ /* 0x100fe20000011400 */
[----:B------:R-:W-:-:S04]  /*1c160*/  IMAD.MOV R4, RZ, RZ, -R0 ;  /* 0x000000ffff047224 */ /* 0x000fc800078e0a00 */
[----:B------:R-:W-:Y:S02]  /*1c170*/  IMAD R23, R6, R4, R23 ;  /* 0x0000000406177224 */ /* 0x000fe400078e0217 */
[----:B------:R-:W-:Y:S02]  /*1c180*/  IMAD R6, R7, UR4, RZ ;  /* 0x0000000407067c24 */ /* 0x000fe4000f8e02ff */
[----:B------:R-:W-:Y:S02]  /*1c190*/  IMAD.MOV.U32 R4, RZ, RZ, R0 ;  /* 0x000000ffff047224 */ /* 0x000fe400078e0000 */
[C---:B------:R-:W-:Y:S02]  /*1c1a0*/  IMAD R0, R26.reuse, UR5, R6 ;  /* 0x000000051a007c24 */ /* 0x040fe4000f8e0206 */
[----:B------:R-:W-:-:S04]  /*1c1b0*/  IMAD.WIDE.U32 R4, R26, UR4, R4 ;  /* 0x000000041a047c25 */ /* 0x000fc8000f8e0004 */
[----:B------:R-:W-:Y:S01]  /*1c1c0*/  IMAD.IADD R0, R5, 0x1, R0 ;  /* 0x0000000105007824 */ /* 0x000fe200078e0200 */
[----:B------:R-:W-:-:S04]  /*1c1d0*/  LEA R2, P0, R4, R2, 0x2 ;  /* 0x0000000204027211 */ /* 0x000fc800078010ff */
[----:B------:R-:W-:-:S05]  /*1c1e0*/  LEA.HI.X R3, R4, R3, R0, 0x2, P0 ;  /* 0x0000000304037211 */ /* 0x000fca00000f1400 */
[----:B------:R0:W5:Y:S04]  /*1c1f0*/  LDG.E R22, desc[UR60][R2.64] ;  /* 0x0000003c02167981 */ /* 0x000168000c1e1900 */
.L_x_9973:
[----:B----4-:R-:W-:Y:S01]  /*1c200*/  IMAD R0, R18, 0x8, R16 ;  /* 0x0000000812007824 */ /* 0x010fe200078e0210 */
[----:B0-----:R-:W-:-:S04]  /*1c210*/  SHF.L.U32 R2, R28, 0x1f, RZ ;  /* 0x0000001f1c027819 */ /* 0x001fc800000006ff */
[----:B------:R-:W0:Y:S02]  /*1c220*/  SYNCS.PHASECHK.TRANS64.TRYWAIT P0, [R0+URZ+0x31c40], R2 ;  /* 0x031c4002000075a7 */ /* 0x000e24000800017f */
[----:B0-----:R-:W-:Y:S05]  /*1c230*/  @!P0 BRA `(.L_x_9974) ;  /* 0x0000005800888947 */ /* 0x001fea0003800000 */
.L_x_10133:
[----:B------:R-:W4:Y:S02]  /*1c240*/  S2R R3, SR_TID.X ;  /* 0x0000000000037919 */ /* 0x000f240000002100 */
[----:B----4-:R-:W-:-:S04]  /*1c250*/  LOP3.LUT R3, R3, 0x7f, RZ, 0xc0, !PT ;  /* 0x0000007f03037812 */ /* 0x010fc800078ec0ff */
[----:B------:R-:W-:-:S13]  /*1c260*/  ISETP.NE.AND P0, PT, R3, RZ, PT ;  /* 0x000000ff0300720c */ /* 0x000fda0003f05270 */
[----:B------:R-:W-:Y:S05]  /*1c270*/  @P0 BRA `(.L_x_9975) ;  /* 0x0000000000140947 */ /* 0x000fea0003800000 */
[----:B------:R-:W-:Y:S01]  /*1c280*/  LOP3.LUT P1, RZ, R19, 0x1, RZ, 0xc0, !PT ;  /* 0x0000000113ff7812 */ /* 0x000fe2000782c0ff */
[----:B0-----:R-:W-:-:S04]  /*1c290*/  IMAD.MOV.U32 R2, RZ, RZ, 0x6c00 ;  /* 0x00006c00ff027424 */ /* 0x001fc800078e00ff */
[----:B------:R4:W-:Y:S08]  /*1c2a0*/  SYNCS.ARRIVE.TRANS64 RZ, [R0+URZ+0x31c30], R2 ;  /* 0x031c300200ff79a7 */ /* 0x0009f0000800003f */
[----:B------:R-:W-:Y:S05]  /*1c2b0*/  @!P1 BRA `(.L_x_9975) ;  /* 0x0000000000049947 */ /* 0x000fea0003800000 */
[----:B------:R-:W-:Y:S01]  /*1c2c0*/  BPT.TRAP 0x1 ;  /* 0x000000040000795c */ /* 0x000fe20000300000 */
.L_x_9975:
[----:B------:R-:W-:Y:S01]  /*1c2d0*/  R2UR UR9, R0 ;  /* 0x00000000000972ca */ /* 0x000fe200000e0000 */
[----:B0---4-:R-:W-:Y:S01]  /*1c2e0*/  IMAD R0, R18, 0x6c00, R16 ;  /* 0x00006c0012007824 */ /* 0x011fe200078e0210 */
        /* <DEDUP_REMOVED lines=11> */
[----:B------:R-:W-:Y:S01]  /*1c3a0*/  UIADD3 UR9, UR9, 0x31c30, URZ ;  /* 0x00031c3009097890 */ /* 0x000fe2000fffe03f */
[----:B------:R-:W-:-:S03]  /*1c3b0*/  LOP3.LUT R19, R19, 0xfffffffb, RZ, 0xc0, !PT ;  /* 0xfffffffb13137812 */ /* 0x000fc600078ec0ff */
[----:B------:R-:W-:Y:S02]  /*1c3c0*/  UIMAD UR11, UR11, 0x90, UR5 ;  /* 0x000000900b0b78a4 */ /* 0x000fe4000f8e0205 */
[----:B------:R-:W-:Y:S02]  /*1c3d0*/  UIADD3 UR14, UR8, 0x16a00, URZ ;  /* 0x00016a00080e7890 */ /* 0x000fe4000fffe03f */
[----:B------:R-:W-:Y:S02]  /*1c3e0*/  UIADD3.X UR5, URZ, UR37, URZ, UP0, !UPT ;  /* 0x000000253f057290 */ /* 0x000fe400087fe43f */
[----:B------:R-:W-:Y:S02]  /*1c3f0*/  UIADD3 UR15, UR8, 0x18e00, URZ ;  /* 0x00018e00080f7890 */ /* 0x000fe4000fffe03f */
[----:B------:R-:W-:Y:S01]  /*1c400*/  UIADD3 UR16, UR8, 0x1b200, URZ ;  /* 0x0001b20008107890 */ /* 0x000fe2000fffe03f */
[----:B------:R-:W-:Y:S02]  /*1c410*/  @P0 LOP3.LUT R19, R19, 0x4, RZ, 0xfc, !PT ;  /* 0x0000000413130812 */ /* 0x000fe400078efcff */
[----:B------:R-:W-:Y:S01]  /*1c420*/  UMOV UR8, UR14 ;  /* 0x0000000e00087c82 */ /* 0x000fe20008000000 */
[----:B------:R-:W-:Y:S01]  /*1c430*/  UMOV UR14, 0x40 ;  /* 0x00000040000e7882 */ /* 0x000fe20000000000 */
[----:B------:R0:W-:Y:S02]  /*1c440*/  UTMALDG.4D [UR8], [UR4], desc[UR6] ;  /* 0x00000608040075b4 */ /* 0x0001e40008019000 */
[----:B0-----:R-:W-:Y:S01]  /*1c450*/  UMOV UR8, UR15 ;  /* 0x0000000f00087c82 */ /* 0x001fe20008000000 */
[----:B------:R-:W-:-:S02]  /*1c460*/  UMOV UR10, UR17 ;  /* 0x00000011000a7c82 */ /* 0x000fc40008000000 */
[----:B------:R0:W-:Y:S02]  /*1c470*/  UTMALDG.4D [UR8], [UR4], desc[UR6] ;  /* 0x00000608040075b4 */ /* 0x0001e40008019000 */
[----:B0-----:R-:W-:Y:S01]  /*1c480*/  UMOV UR8, UR16 ;  /* 0x0000001000087c82 */ /* 0x001fe20008000000 */
[----:B------:R-:W-:Y:S02]  /*1c490*/  UMOV UR10, UR14 ;  /* 0x0000000e000a7c82 */ /* 0x000fe40008000000 */
[----:B------:R0:W-:Y:S02]  /*1c4a0*/  UTMALDG.4D [UR8], [UR4], desc[UR6] ;  /* 0x00000608040075b4 */ /* 0x0001e40008019000 */
[----:B0-----:R-:W-:Y:S01]  /*1c4b0*/  NOP ;  /* 0x0000000000007918 */ /* 0x001fe20000000000 */
.L_x_9971:
[----:B------:R-:W5:Y:S04]  /*1c4c0*/  LDL.LU R4, [R1+0x28] ;  /* 0x0000280001047983 */ /* 0x000f680000300800 */
[----:B------:R-:W2:Y:S04]  /*1c4d0*/  LDL.LU R6, [R1+0x18] ;  /* 0x0000180001067983 */ /* 0x000ea80000300800 */
[----:B------:R-:W3:Y:S01]  /*1c4e0*/  LDL.LU R3, [R1+0x3c] ;  /* 0x00003c0001037983 */ /* 0x000ee20000300800 */
[----:B------:R-:W-:Y:S05]  /*1c4f0*/  WARPSYNC.ALL ;  /* 0x0000000000007948 */ /* 0x000fea0003800000 */
[----:B------:R-:W-:Y:S01]  /*1c500*/  ULDC.64 UR6, c[0x0][0xa00] ;  /* 0x0002800000067ab9 */ /* 0x000fe20000000a00 */
[----:B------:R-:W-:Y:S01]  /*1c510*/  ULDC.64 UR4, c[0x0][0x298] ;  /* 0x0000a60000047ab9 */ /* 0x000fe20000000a00 */
[----:B----4-:R-:W-:Y:S01]  /*1c520*/  VIADD R0, R16, 0xda00 ;  /* 0x0000da0010007836 */ /* 0x010fe20000000000 */
[----:B------:R-:W-:Y:S01]  /*1c530*/  BAR.SYNC.DEFER_BLOCKING 0x8, 0x200 ;  /* 0x0208000000007b1d */ /* 0x000fe20000010000 */
[----:B------:R-:W-:-:S03]  /*1c540*/  ISETP.NE.U32.AND P0, PT, RZ, UR6, PT ;  /* 0x00000006ff007c0c */ /* 0x000fc6000bf05070 */
[----:B------:R-:W-:Y:S02]  /*1c550*/  LOP3.LUT P1, RZ, R0, 0x1bf, RZ, 0xc0, !PT ;  /* 0x000001bf00ff7812 */ /* 0x000fe4000782c0ff */
[----:B------:R-:W-:Y:S01]  /*1c560*/  ISETP.NE.AND.EX P0, PT, RZ, UR7, PT, P0 ;  /* 0x00000007ff007c0c */ /* 0x000fe2000bf05300 */
[----:B------:R-:W-:Y:S01]  /*1c570*/  BSSY B6, `(.L_x_9976) ;  /* 0x000001d000067945 */ /* 0x000fe20003800000 */
[----:B-----5:R-:W-:Y:S02]  /*1c580*/  SHF.R.S32.HI R2, RZ, 0x1f, R4 ;  /* 0x0000001fff027819 */ /* 0x020fe40000011404 */
[----:B--2---:R-:W-:-:S03]  /*1c590*/  SEL R6, R6, RZ, !P0 ;  /* 0x000000ff06067207 */ /* 0x004fc60004000000 */
[----:B------:R-:W-:-:S04]  /*1c5a0*/  IMAD R2, R2, UR4, RZ ;  /* 0x0000000402027c24 */ /* 0x000fc8000f8e02ff */
[C---:B------:R-:W-:Y:S01]  /*1c5b0*/  IMAD R0, R4.reuse, UR5, R2 ;  /* 0x0000000504007c24 */ /* 0x040fe2000f8e0202 */
[----:B---3--:R-:W-:Y:S01]  /*1c5c0*/  SEL R2, R3, RZ, !P0 ;  /* 0x000000ff03027207 */ /* 0x008fe20004000000 */
        /* <DEDUP_REMOVED lines=19> */
[----:B-1----:R-:W-:Y:S02]  /*1c700*/  IMAD.MOV.U32 R12, RZ, RZ, 0x1 ;  /* 0x00000001ff0c7424 */ /* 0x002fe400078e00ff */
[----:B------:R-:W-:-:S07]  /*1c710*/  IMAD.MOV.U32 R13, RZ, RZ, RZ ;  /* 0x000000ffff0d7224 */ /* 0x000fce00078e00ff */
[----:B------:R-:W-:-:S07]  /*1c720*/  LEPC R20, `(.L_x_9977) ;  /* 0x000000001014794e */ /* 0x000fce0000000000 */
[----:B0-----:R-:W-:Y:S05]  /*1c730*/  CALL.ABS.NOINC R2 ;  /* 0x0000000002007343 */ /* 0x001fea0003c00000 */
.L_x_9977:
[----:B------:R-:W-:Y:S05]  /*1c740*/  BSYNC B6 ;  /* 0x0000000000067941 */ /* 0x000fea0003800000 */
.L_x_9976:
[----:B------:R-:W2:Y:S01]  /*1c750*/  LDL.LU R20, [R1+0x28] ;  /* 0x0000280001147983 */ /* 0x000ea20000300800 */
[----:B------:R-:W3:Y:S01]  /*1c760*/  LDC R10, c[0x0][0x448] ;  /* 0x00011200ff0a7b82 */ /* 0x000ee20000000800 */
[----:B------:R-:W-:Y:S01]  /*1c770*/  ULDC.64 UR4, c[0x0][0x2d8] ;  /* 0x0000b60000047ab9 */ /* 0x000fe20000000a00 */
[----:B------:R-:W-:Y:S01]  /*1c780*/  ULDC.64 UR6, c[0x0][0x2e0] ;  /* 0x0000b80000067ab9 */ /* 0x000fe20000000a00 */
[----:B0-----:R-:W2:Y:S01]  /*1c790*/  LDL.LU.64 R2, [R1+0x30] ;  /* 0x0000300001027983 */ /* 0x001ea20000300a00 */
[----:B------:R-:W-:-:S03]  /*1c7a0*/  ULDC.64 UR8, c[0x0][0x280] ;  /* 0x0000a00000087ab9 */ /* 0x000fc60000000a00 */
[----:B------:R-:W4:Y:S04]  /*1c7b0*/  LDL.LU R21, [R1+0x3c] ;  /* 0x00003c0001157983 */ /* 0x000f280000300800 */
[----:B------:R-:W5:Y:S01]  /*1c7c0*/  LDL.LU R4, [R1+0x18] ;  /* 0x0000180001047983 */ /* 0x000f620000300800 */
[----:B-1----:R-:W0:Y:S01]  /*1c7d0*/  S2R R13, SR_TID.X ;  /* 0x00000000000d7919 */ /* 0x002e220000002100 */
[----:B---3--:R-:W-:-:S13]  /*1c7e0*/  ISETP.NE.AND P0, PT, R10, 0x1, PT ;  /* 0x000000010a00780c */ /* 0x008fda0003f05270 */
[----:B------:R-:W1:Y:S01]  /*1c7f0*/  @P0 LDC R5, c[0x0][0x450] ;  /* 0x00011400ff050b82 */ /* 0x000e620000000800 */
[----:B0-----:R-:W-:-:S05]  /*1c800*/  IMAD.SHL.U32 R11, R13, 0x8, RZ ;  /* 0x000000080d0b7824 */ /* 0x001fca00078e00ff */
[----:B------:R-:W-:-:S04]  /*1c810*/  LOP3.LUT R11, R11, 0x18, RZ, 0xc0, !PT ;  /* 0x000000180b0b7812 */ /* 0x000fc800078ec0ff */
[C---:B------:R-:W-:Y:S02]  /*1c820*/  LOP3.LUT R12, R11.reuse, 0x20, RZ, 0xfc, !PT ;  /* 0x000000200b0c7812 */ /* 0x040fe400078efcff */
[----:B------:R-:W-:Y:S01]  /*1c830*/  LOP3.LUT R11, R11, 0x40, RZ, 0xfc, !PT ;  /* 0x000000400b0b7812 */ /* 0x000fe200078efcff */
[----:B--2---:R-:W-:Y:S02]  /*1c840*/  IMAD.MOV.U32 R3, RZ, RZ, R20 ;  /* 0x000000ffff037224 */ /* 0x004fe400078e0014 */
[----:B------:R-:W0:Y:S01]  /*1c850*/  S2R R20, SR_TID.X ;  /* 0x0000000000147919 */ /* 0x000e220000002100 */
[----:B------:R-:W-:-:S04]  /*1c860*/  IMAD.WIDE.U32 R2, R17, UR4, R2 ;  /* 0x0000000411027c25 */ /* 0x000fc8000f8e0002 */
[----:B------:R-:W-:Y:S01]  /*1c870*/  IMAD R3, R17, UR5, R3 ;  /* 0x0000000511037c24 */ /* 0x000fe2000f8e0203 */
[----:B------:R-:W-:Y:S01]  /*1c880*/  ULDC.64 UR4, c[0x0][0x2d0] ;  /* 0x0000b40000047ab9 */ /* 0x000fe20000000a00 */
[----:B----4-:R-:W-:Y:S02]  /*1c890*/  IMAD R0, R21, UR6, RZ ;  /* 0x0000000615007c24 */ /* 0x010fe4000f8e02ff */
[----:B-----5:R-:W-:-:S04]  /*1c8a0*/  IMAD.WIDE.U32 R2, R4, UR6, R2 ;  /* 0x0000000604027c25 */ /* 0x020fc8000f8e0002 */
[----:B------:R-:W-:Y:S01]  /*1c8b0*/  IMAD R0, R4, UR7, R0 ;  /* 0x0000000704007c24 */ /* 0x000fe2000f8e0200 */
[----:B------:R-:W-:Y:S01]  /*1c8c0*/  ULDC.64 UR6, c[0x0][0x2c8] ;  /* 0x0000b20000067ab9 */ /* 0x000fe20000000a00 */
[----:B------:R-:W2:Y:S02]  /*1c8d0*/  @P0 LDC R4, c[0x0][0x44c] ;  /* 0x00011300ff040b82 */ /* 0x000ea40000000800 */
[----:B------:R-:W-:Y:S01]  /*1c8e0*/  IMAD.IADD R3, R3, 0x1, R0 ;  /* 0x0000000103037824 */ /* 0x000fe200078e0200 */
[C---:B0-----:R-:W-:Y:S01]  /*1c8f0*/  LOP3.LUT R21, R20.reuse, 0x7f, RZ, 0xc0, !PT ;  /* 0x0000007f14157812 */ /* 0x041fe200078ec0ff */
[----:B------:R-:W-:-:S03]  /*1c900*/  IMAD.SHL.U32 R20, R20, 0x20, RZ ;  /* 0x0000002014147824 */ /* 0x000fc600078e00ff */
[----:B------:R-:W-:-:S04]  /*1c910*/  SHF.R.U32.HI R21, RZ, 0x2, R21 ;  /* 0x00000002ff157819 */ /* 0x000fc80000011615 */
[----:B------:R-:W-:Y:S02]  /*1c920*/  LOP3.LUT R20, R21, 0x60, R20, 0xf8, !PT ;  /* 0x0000006015147812 */ /* 0x000fe400078ef814 */
[----:B------:R-:W-:-:S03]  /*1c930*/  LOP3.LUT R21, R13, 0x7f, RZ, 0xc0, !PT ;  /* 0x0000007f0d157812 */ /* 0x000fc600078ec0ff */
[----:B------:R-:W-:Y:S01]  /*1c940*/  IMAD R8, R25, 0xc0, R20 ;  /* 0x000000c019087824 */ /* 0x000fe200078e0214 */
[----:B------:R-:W-:Y:S01]  /*1c950*/  SHF.R.U32.HI R21, RZ, 0x2, R21 ;  /* 0x00000002ff157819 */ /* 0x000fe20000011615 */
[----:B------:R-:W-:Y:S02]  /*1c960*/  IMAD.SHL.U32 R20, R13, 0x8, RZ ;  /* 0x000000080d147824 */ /* 0x000fe400078e00ff */
[----:B--2---:R-:W-:-:S03]  /*1c970*/  @P0 IMAD.HI.U32 R0, R8, R4, RZ ;  /* 0x0000000408000227 */ /* 0x004fc600078e00ff */
[----:B------:R-:W-:Y:S01]  /*1c980*/  LOP3.LUT R20, R20, 0x18, RZ, 0xc0, !PT ;  /* 0x0000001814147812 */ /* 0x000fe200078ec0ff */
[----:B------:R-:W-:Y:S01]  /*1c990*/  IMAD.MOV.U32 R4, RZ, RZ, R8 ;  /* 0x000000ffff047224 */ /* 0x000fe200078e0008 */
[----:B-1----:R-:W-:-:S04]  /*1c9a0*/  @P0 SHF.R.U32.HI R4, RZ, R5, R0 ;  /* 0x00000005ff040219 */ /* 0x002fc80000011600 */
[--C-:B------:R-:W-:Y:S01]  /*1c9b0*/  SHF.R.S32.HI R0, RZ, 0x1f, R4.reuse ;  /* 0x0000001fff007819 */ /* 0x100fe20000011404 */
[----:B------:R-:W-:-:S04]  /*1c9c0*/  IMAD.MOV R6, RZ, RZ, -R4 ;  /* 0x000000ffff067224 */ /* 0x000fc800078e0a04 */
[----:B------:R-:W-:-:S04]  /*1c9d0*/  IMAD R0, R0, UR4, RZ ;  /* 0x0000000400007c24 */ /* 0x000fc8000f8e02ff */
[C---:B------:R-:W-:Y:S02]  /*1c9e0*/  IMAD R0, R4.reuse, UR5, R0 ;  /* 0x0000000504007c24 */ /* 0x040fe4000f8e0200 */
[----:B------:R-:W-:-:S04]  /*1c9f0*/  IMAD.WIDE.U32 R4, R4, UR4, R2 ;  /* 0x0000000404047c25 */ /* 0x000fc8000f8e0002 */
[----:B------:R-:W-:Y:S02]  /*1ca00*/  IMAD.IADD R5, R5, 0x1, R0 ;  /* 0x0000000105057824 */ /* 0x000fe400078e0200 */
[----:B------:R-:W-:Y:S02]  /*1ca10*/  IMAD R0, R10, R6, R8 ;  /* 0x000000060a007224 */ /* 0x000fe400078e0208 */
[----:B------:R-:W-:-:S03]  /*1ca20*/  VIADD R8, R8, 0x80 ;  /* 0x0000008008087836 */ /* 0x000fc60000000000 */
[----:B------:R-:W-:-:S05]  /*1ca30*/  SHF.R.S32.HI R6, RZ, 0x1f, R0 ;  /* 0x0000001fff067819 */ /* 0x000fca0000011400 */
[----:B------:R-:W-:Y:S02]  /*1ca40*/  IMAD R9, R6, UR6, RZ ;  /* 0x0000000606097c24 */ /* 0x000fe4000f8e02ff */
[C---:B------:R-:W-:Y:S02]  /*1ca50*/  IMAD.WIDE.U32 R6, R0.reuse, UR6, R4 ;  /* 0x0000000600067c25 */ /* 0x040fe4000f8e0004 */
[----:B------:R-:W0:Y:S02]  /*1ca60*/  @P0 LDC R5, c[0x0][0x44c] ;  /* 0x00011300ff050b82 */ /* 0x000e240000000800 */
[----:B------:R-:W-:Y:S01]  /*1ca70*/  IMAD R0, R0, UR7, R9 ;  /* 0x0000000700007c24 */ /* 0x000fe2000f8e0209 */
[----:B------:R-:W-:-:S03]  /*1ca80*/  LEA R4, P1, R6, UR8, 0x1 ;  /* 0x0000000806047c11 */ /* 0x000fc6000f8208ff */
[----:B------:R-:W-:Y:S02]  /*1ca90*/  IMAD.IADD R0, R7, 0x1, R0 ;  /* 0x0000000107007824 */ /* 0x000fe400078e0200 */
[----:B------:R-:W1:Y:S03]  /*1caa0*/  @P0 LDC R7, c[0x0][0x450] ;  /* 0x00011400ff070b82 */ /* 0x000e660000000800 */
[----:B------:R-:W-:Y:S01]  /*1cab0*/  LEA.HI.X R0, R6, UR9, R0, 0x1, P1 ;  /* 0x0000000906007c11 */ /* 0x000fe200088f0c00 */
[----:B------:R-:W-:Y:S02]  /*1cac0*/  IMAD.MOV.U32 R6, RZ, RZ, R8 ;  /* 0x000000ffff067224 */ /* 0x000fe400078e0008 */
[----:B0-----:R-:W-:-:S05]  /*1cad0*/  @P0 IMAD.HI.U32 R5, R8, R5, RZ ;  /* 0x0000000508050227 */ /* 0x001fca00078e00ff */
[----:B-1----:R-:W-:-:S04]  /*1cae0*/  @P0 SHF.R.U32.HI R6, RZ, R7, R5 ;  /* 0x00000007ff060219 */ /* 0x002fc80000011605 */
[--C-:B------:R-:W-:Y:S01]  /*1caf0*/  SHF.R.S32.HI R7, RZ, 0x1f, R6.reuse ;  /* 0x0000001fff077819 */ /* 0x100fe20000011406 */
[----:B------:R-:W-:Y:S02]  /*1cb00*/  IMAD.MOV R5, RZ, RZ, -R6 ;  /* 0x000000ffff057224 */ /* 0x000fe400078e0a06 */
[----:B------:R-:W-:-:S04]  /*1cb10*/  IMAD.WIDE.U32 R2, R6, UR4, R2 ;  /* 0x0000000406027c25 */ /* 0x000fc8000f8e0002 */
[----:B------:R-:W-:Y:S02]  /*1cb20*/  IMAD R5, R10, R5, R8 ;  /* 0x000000050a057224 */ /* 0x000fe400078e0208 */
[----:B------:R-:W-:Y:S01]  /*1cb30*/  IMAD R7, R7, UR4, RZ ;  /* 0x0000000407077c24 */ /* 0x000fe2000f8e02ff */
[----:B------:R-:W-:Y:S02]  /*1cb40*/  ULDC UR4, c[0x0][0x2b8] ;  /* 0x0000ae0000047ab9 */ /* 0x000fe40000000800 */
[----:B------:R-:W-:Y:S01]  /*1cb50*/  ISETP.GE.AND P3, PT, R20, UR4, PT ;  /* 0x0000000414007c0c */ /* 0x000fe2000bf66270 */
[----:B------:R-:W-:Y:S01]  /*1cb60*/  IMAD R7, R6, UR5, R7 ;  /* 0x0000000506077c24 */ /* 0x000fe2000f8e0207 */
[----:B------:R-:W-:Y:S01]  /*1cb70*/  SHF.R.S32.HI R6, RZ, 0x1f, R5 ;  /* 0x0000001fff067819 */ /* 0x000fe20000011405 */
[----:B------:R-:W-:Y:S01]  /*1cb80*/  UMOV UR5, 0xffffffff ;  /* 0xffffffff00057882 */ /* 0x000fe20000000000 */
[----:B------:R-:W-:Y:S01]  /*1cb90*/  ISETP.GE.AND P1, PT, R11, UR4, PT ;  /* 0x000000040b007c0c */ /* 0x000fe2000bf26270 */
[----:B------:R-:W-:-:S02]  /*1cba0*/  IMAD.IADD R3, R3, 0x1, R7 ;  /* 0x0000000103037824 */ /* 0x000fc400078e0207 */
[----:B------:R-:W-:Y:S02]  /*1cbb0*/  IMAD R6, R6, UR6, RZ ;  /* 0x0000000606067c24 */ /* 0x000fe4000f8e02ff */
[----:B------:R-:W-:-:S04]  /*1cbc0*/  IMAD.WIDE.U32 R2, R5, UR6, R2 ;  /* 0x0000000605027c25 */ /* 0x000fc8000f8e0002 */
[----:B------:R-:W-:Y:S01]  /*1cbd0*/  IMAD R6, R5, UR7, R6 ;  /* 0x0000000705067c24 */ /* 0x000fe2000f8e0206 */
[----:B------:R-:W-:-:S03]  /*1cbe0*/  LEA R8, P0, R2, UR8, 0x1 ;  /* 0x0000000802087c11 */ /* 0x000fc6000f8008ff */
[----:B------:R-:W-:-:S05]  /*1cbf0*/  IMAD.IADD R3, R3, 0x1, R6 ;  /* 0x0000000103037824 */ /* 0x000fca00078e0206 */
[----:B------:R-:W-:Y:S02]  /*1cc00*/  LEA.HI.X R3, R2, UR9, R3, 0x1, P0 ;  /* 0x0000000902037c11 */ /* 0x000fe400080f0c03 */
[----:B------:R-:W-:Y:S01]  /*1cc10*/  ISETP.GE.AND P0, PT, R12, UR4, PT ;  /* 0x000000040c007c0c */ /* 0x000fe2000bf06270 */
[----:B------:R-:W-:-:S12]  /*1cc20*/  BRA.DIV UR5, `(.L_x_9978) ;  /* 0x0000005205207947 */ /* 0x000fd8000b800000 */
[----:B------:R-:W2:Y:S04]  /*1cc30*/  LDL.LU R5, [R1+0x44] ;  /* 0x0000440001057983 */ /* 0x000ea80000300800 */
[----:B------:R-:W3:Y:S01]  /*1cc40*/  LDL R9, [R1+0x14] ;  /* 0x0000140001097983 */ /* 0x000ee20000100800 */
[----:B------:R-:W-:-:S03]  /*1cc50*/  IMAD R25, R25, 0xc0, R21 ;  /* 0x000000c019197824 */ /* 0x000fc600078e0215 */
[----:B------:R-:W0:Y:S04]  /*1cc60*/  SHFL.IDX PT, R7, R4, RZ, 0x1c1f ;  /* 0x001c1fff04077589 */ /* 0x000e2800000e0000 */
[----:B------:R-:W1:Y:S01]  /*1cc70*/  SHFL.IDX PT, R6, R0, RZ, 0x1c1f ;  /* 0x001c1fff00067589 */ /* 0x000e6200000e0000 */
[----:B--2---:R-:W-:Y:S02]  /*1cc80*/  IMAD R2, R5, R10, RZ ;  /* 0x0000000a05027224 */ /* 0x004fe400078e02ff */
[----:B------:R-:W-:-:S03]  /*1cc90*/  VIADD R5, R25, 0x20 ;  /* 0x0000002019057836 */ /* 0x000fc60000000000 */
        /* <DEDUP_REMOVED lines=10> */
[----:B------:R-:W-:Y:S01]  /*1cd40*/  ISETP.GE.AND P2, PT, R5, R2, PT ;  /* 0x000000020500720c */ /* 0x000fe20003f46270 */
[----:B------:R-:W-:-:S02]  /*1cd50*/  VIADD R5, R25, 0x40 ;  /* 0x0000004019057836 */ /* 0x000fc40000000000 */
[----:B0-----:R-:W0:Y:S04]  /*1cd60*/  SHFL.IDX PT, R7, R4, 0x1, 0x1c1f ;  /* 0x003c1f0004077f89 */ /* 0x001e2800000e0000 */
[----:B------:R-:W1:Y:S06]  /*1cd70*/  SHFL.IDX PT, R6, R0, 0x1, 0x1c1f ;  /* 0x003c1f0000067f89 */ /* 0x000e6c00000e0000 */
[----:B0-----:R-:W-:-:S05]  /*1cd80*/  @!P2 LEA R7, P4, R20, R7, 0x1 ;  /* 0x000000071407a211 */ /* 0x001fca00078808ff */
[----:B-1----:R-:W-:-:S05]  /*1cd90*/  @!P2 IMAD.X R6, RZ, RZ, R6, P4 ;  /* 0x000000ffff06a224 */ /* 0x002fca00020e0606 */
[----:B------:R-:W-:-:S04]  /*1cda0*/  @!P2 LOP3.LUT R7, R7, R6, RZ, 0x3c, !PT ;  /* 0x000000060707a212 */ /* 0x000fc800078e3cff */
[----:B------:R-:W-:-:S04]  /*1cdb0*/  @!P2 LOP3.LUT R6, R7, R6, RZ, 0x3c, !PT ;  /* 0x000000060706a212 */ /* 0x000fc800078e3cff */
[----:B------:R-:W-:-:S05]  /*1cdc0*/  @!P2 LOP3.LUT R7, R7, R6, RZ, 0x3c, !PT ;  /* 0x000000060707a212 */ /* 0x000fca00078e3cff */
[----:B------:R-:W-:Y:S04]  /*1cdd0*/  @!P2 LDGSTS.E.BYPASS.LTC128B.128 [R9+0xe200], desc[UR60][R6.64], !P3 ;  /* 0x0e2000000609afae */ /* 0x000fe8000d901d7c */
[----:B------:R-:W-:Y:S04]  /*1cde0*/  @!P2 LDGSTS.E.BYPASS.LTC128B.128 [R9+0x11200], desc[UR60][R6.64+0x40], !P0 ;  /* 0x112000400609afae */ /* 0x000fe8000c101d7c */
[----:B------:R0:W-:Y:S01]  /*1cdf0*/  @!P2 LDGSTS.E.BYPASS.LTC128B.128 [R9+0x14200], desc[UR60][R6.64+0x80], !P1 ;  /* 0x142000800609afae */ /* 0x0001e2000c901d7c */
[----:B------:R-:W-:Y:S01]  /*1ce00*/  ISETP.GE.AND P2, PT, R5, R2, PT ;  /* 0x000000020500720c */ /* 0x000fe20003f46270 */
[----:B------:R-:W-:-:S02]  /*1ce10*/  VIADD R5, R25, 0x60 ;  /* 0x0000006019057836 */ /* 0x000fc40000000000 */
[----:B0-----:R-:W0:Y:S04]  /*1ce20*/  SHFL.IDX PT, R7, R4, 0x2, 0x1c1f ;  /* 0x005c1f0004077f89 */ /* 0x001e2800000e0000 */
[----:B------:R-:W1:Y:S04]  /*1ce30*/  SHFL.IDX PT, R6, R0, 0x2, 0x1c1f ;  /* 0x005c1f0000067f89 */ /* 0x000e6800000e0000 */
[----:B------:R-:W2:Y:S04]  /*1ce40*/  SHFL.IDX PT, R4, R4, 0x3, 0x1c1f ;  /* 0x007c1f0004047f89 */ /* 0x000ea800000e0000 */
[----:B------:R-:W3:Y:S01]  /*1ce50*/  SHFL.IDX PT, R0, R0, 0x3, 0x1c1f ;  /* 0x007c1f0000007f89 */ /* 0x000ee200000e0000 */
[----:B0-----:R-:W-:-:S05]  /*1ce60*/  @!P2 LEA R7, P4, R20, R7, 0x1 ;  /* 0x000000071407a211 */ /* 0x001fca00078808ff */
[----:B-1----:R-:W-:-:S05]  /*1ce70*/  @!P2 IMAD.X R6, RZ, RZ, R6, P4 ;  /* 0x000000ffff06a224 */ /* 0x002fca00020e0606 */
[----:B------:R-:W-:-:S04]  /*1ce80*/  @!P2 LOP3.LUT R7, R7, R6, RZ, 0x3c, !PT ;  /* 0x000000060707a212 */ /* 0x000fc800078e3cff */
[----:B------:R-:W-:-:S04]  /*1ce90*/  @!P2 LOP3.LUT R6, R7, R6, RZ, 0x3c, !PT ;  /* 0x000000060706a212 */ /* 0x000fc800078e3cff */
[----:B------:R-:W-:-:S05]  /*1cea0*/  @!P2 LOP3.LUT R7, R7, R6, RZ, 0x3c, !PT ;  /* 0x000000060707a212 */ /* 0x000fca00078e3cff */
[----:B------:R-:W-:Y:S04]  /*1ceb0*/  @!P2 LDGSTS.E.BYPASS.LTC128B.128 [R9+0xea00], desc[UR60][R6.64], !P3 ;  /* 0x0ea000000609afae */ /* 0x000fe8000d901d7c */
[----:B------:R-:W-:Y:S04]  /*1cec0*/  @!P2 LDGSTS.E.BYPASS.LTC128B.128 [R9+0x11a00], desc[UR60][R6.64+0x40], !P0 ;  /* 0x11a000400609afae */ /* 0x000fe8000c101d7c */
[----:B------:R-:W-:Y:S01]  /*1ced0*/  @!P2 LDGSTS.E.BYPASS.LTC128B.128 [R9+0x14a00], desc[UR60][R6.64+0x80], !P1 ;  /* 0x14a000800609afae */ /* 0x000fe2000c901d7c */
[----:B------:R-:W-:-:S13]  /*1cee0*/  ISETP.GE.AND P2, PT, R5, R2, PT ;  /* 0x000000020500720c */ /* 0x000fda0003f46270 */
[----:B--2---:R-:W-:-:S05]  /*1cef0*/  @!P2 LEA R4, P4, R20, R4, 0x1 ;  /* 0x000000041404a211 */ /* 0x004fca00078808ff */
[----:B---3--:R-:W-:-:S04]  /*1cf00*/  @!P2 IMAD.X R0, RZ, RZ, R0, P4 ;  /* 0x000000ffff00a224 */ /* 0x008fc800020e0600 */
[----:B------:R-:W-:Y:S02]  /*1cf10*/  @!P2 IMAD.MOV.U32 R5, RZ, RZ, R0 ;  /* 0x000000ffff05a224 */ /* 0x000fe400078e0000 */
[----:B------:R-:W-:Y:S04]  /*1cf20*/  SHFL.IDX PT, R0, R3, RZ, 0x1c1f ;  /* 0x001c1fff03007589 */ /* 0x000fe800000e0000 */
[----:B------:R-:W-:Y:S04]  /*1cf30*/  @!P2 LDGSTS.E.BYPASS.LTC128B.128 [R9+0xf200], desc[UR60][R4.64], !P3 ;  /* 0x0f2000000409afae */ /* 0x000fe8000d901d7c */
[----:B------:R-:W-:Y:S04]  /*1cf40*/  @!P2 LDGSTS.E.BYPASS.LTC128B.128 [R9+0x12200], desc[UR60][R4.64+0x40], !P0 ;  /* 0x122000400409afae */ /* 0x000fe8000c101d7c */
[----:B------:R0:W-:Y:S04]  /*1cf50*/  @!P2 LDGSTS.E.BYPASS.LTC128B.128 [R9+0x15200], desc[UR60][R4.64+0x80], !P1 ;  /* 0x152000800409afae */ /* 0x0001e8000c901d7c */
[----:B------:R-:W-:Y:S04]  /*1cf60*/  SHFL.IDX PT, R3, R3, 0x1, 0x1c1f ;  /* 0x003c1f0003037f89 */ /* 0x000fe800000e0000 */
[----:B0-----:R-:W0:Y:S01]  /*1cf70*/  SHFL.IDX PT, R4, R8, RZ, 0x1c1f ;  /* 0x001c1fff08047589 */ /* 0x001e2200000e0000 */
[----:B------:R-:W-:-:S03]  /*1cf80*/  VIADD R5, R25, 0x80 ;  /* 0x0000008019057836 */ /* 0x000fc60000000000 */
[----:B------:R-:W1:Y:S02]  /*1cf90*/  SHFL.IDX PT, R8, R8, 0x1, 0x1c1f ;  /* 0x003c1f0008087f89 */ /* 0x000e6400000e0000 */
[----:B------:R-:W-:-:S13]  /*1cfa0*/  ISETP.GE.AND P2, PT, R5, R2, PT ;  /* 0x000000020500720c */ /* 0x000fda0003f46270 */
[----:B0-----:R-:W-:-:S05]  /*1cfb0*/  @!P2 LEA R4, P4, R20, R4, 0x1 ;  /* 0x000000041404a211 */ /* 0x001fca00078808ff */
[----:B------:R-:W-:-:S05]  /*1cfc0*/  @!P2 IMAD.X R0, RZ, RZ, R0, P4 ;  /* 0x000000ffff00a224 */ /* 0x000fca00020e0600 */
[----:B------:R-:W-:-:S05]  /*1cfd0*/  @!P2 MOV R5, R0 ;  /* 0x000000000005a202 */ /* 0x000fca0000000f00 */
[----:B------:R0:W-:Y:S04]  /*1cfe0*/  @!P2 LDGSTS.E.BYPASS.LTC128B.128 [R9+0xfa00], desc[UR60][R4.64], !P3 ;  /* 0x0fa000000409afae */ /* 0x0001e8000d901d7c */
[----:B------:R0:W-:Y:S04]  /*1cff0*/  @!P2 LDGSTS.E.BYPASS.LTC128B.128 [R9+0x12a00], desc[UR60][R4.64+0x40], !P0 ;  /* 0x12a000400409afae */ /* 0x0001e8000c101d7c */
[----:B-1----:R0:W-:Y:S02]  /*1d000*/  @!P2 LDGSTS.E.BYPASS.LTC128B.128 [R9+0x15a00], desc[UR60][R4.64+0x80], !P1 ;  /* 0x15a000800409afae */ /* 0x0021e4000c901d7c */
.L_x_10146:
[----:B------:R-:W2:Y:S01]  /*1d010*/  LDL R0, [R1+0x14] ;  /* 0x0000140001007983 */ /* 0x000ea20000100800 */
[----:B------:R-:W-:-:S05]  /*1d020*/  VIADD R25, R25, 0xa0 ;  /* 0x000000a019197836 */ /* 0x000fca0000000000 */
[----:B------:R-:W-:-:S13]  /*1d030*/  ISETP.GE.AND P2, PT, R25, R2, PT ;  /* 0x000000021900720c */ /* 0x000fda0003f46270 */
[----:B------:R-:W-:-:S05]  /*1d040*/  @!P2 LEA R2, P4, R20, R8, 0x1 ;  /* 0x000000081402a211 */ /* 0x000fca00078808ff */
[----:B------:R-:W-:-:S05]  /*1d050*/  @!P2 IMAD.X R3, RZ, RZ, R3, P4 ;  /* 0x000000ffff03a224 */ /* 0x000fca00020e0603 */
[----:B------:R-:W-:Y:S01]  /*1d060*/  @!PT LDS RZ, [RZ] ;  /* 0x00000000fffff984 */ /* 0x000fe20000000800 */
[----:B------:R-:W-:Y:S01]  /*1d070*/  @!PT LDS RZ, [RZ] ;  /* 0x00000000fffff984 */ /* 0x000fe20000000800 */
[----:B------:R-:W-:Y:S01]  /*1d080*/  @!PT LDS RZ, [RZ] ;  /* 0x00000000fffff984 */ /* 0x000fe20000000800 */
[----:B--2---:R1:W-:Y:S04]  /*1d090*/  @!P2 LDGSTS.E.BYPASS.LTC128B.128 [R0+0x10200], desc[UR60][R2.64], !P3 ;  /* 0x102000000200afae */ /* 0x0043e8000d901d7c */
[----:B------:R1:W-:Y:S01]  /*1d0a0*/  @!P2 LDGSTS.E.BYPASS.LTC128B.128 [R0+0x13200], desc[UR60][R2.64+0x40], !P0 ;  /* 0x132000400200afae */ /* 0x0003e2000c101d7c */
[----:B------:R-:W-:-:S03]  /*1d0b0*/  PLOP3.LUT P0, PT, PT, PT, PT, 0x80, 0x0 ;  /* 0x000000000000781c */ /* 0x000fc60003f0f070 */
[----:B------:R1:W-:Y:S01]  /*1d0c0*/  @!P2 LDGSTS.E.BYPASS.LTC128B.128 [R0+0x16200], desc[UR60][R2.64+0x80], !P1 ;  /* 0x162000800200afae */ /* 0x0003e2000c901d7c */
[----:B------:R-:W-:-:S09]  /*1d0d0*/  NOP ;  /* 0x0000000000007918 */ /* 0x000fd20000000000 */
.L_x_9979:
        /* <DEDUP_REMOVED lines=18> */
.L_x_10147:
[----:B------:R-:W-:Y:S05]  /*1d200*/  BSYNC B0 ;  /* 0x0000000000007941 */ /* 0x000fea0003800000 */
.L_x_9980:
[----:B------:R-:W1:Y:S04]  /*1d210*/  LDL R2, [R1+0x24] ;  /* 0x0000240001027983 */ /* 0x000e680000100800 */
[----:B------:R-:W2:Y:S01]  /*1d220*/  LDL R3, [R1+0x10] ;  /* 0x0000100001037983 */ /* 0x000ea20000100800 */
[----:B------:R-:W-:Y:S01]  /*1d230*/  BSSY B0, `(.L_x_9982) ;  /* 0x000022f000007945 */ /* 0x000fe20003800000 */
[----:B-1----:R-:W-:-:S05]  /*1d240*/  VIADD R0, R2, 0xfffffffe ;  /* 0xfffffffe02007836 */ /* 0x002fca0000000000 */
[----:B--2---:R-:W-:-:S13]  /*1d250*/  ISETP.GE.AND P0, PT, R0, R3, PT ;  /* 0x000000030000720c */ /* 0x004fda0003f06270 */
[----:B------:R-:W-:Y:S05]  /*1d260*/  @!P0 BRA `(.L_x_9983) ;  /* 0x0000002000ac8947 */ /* 0x000fea0003800000 */
[----:B------:R-:W2:Y:S04]  /*1d270*/  LDL.LU R2, [R1+0x48] ;  /* 0x0000480001027983 */ /* 0x000ea80000300800 */
[----:B0-----:R-:W3:Y:S04]  /*1d280*/  LDL.LU R5, [R1+0x2c] ;  /* 0x00002c0001057983 */ /* 0x001ee80000300800 */
        /* <DEDUP_REMOVED lines=12> */
[----:B------:R-:W-:Y:S01]  /*1d350*/  LOP3.LUT P1, RZ, R19, 0x4, RZ, 0xc0, !PT ;  /* 0x0000000413ff7812 */ /* 0x000fe2000782c0ff */
[----:B------:R-:W-:Y:S01]  /*1d360*/  VIADD R5, R18, 0x1 ;  /* 0x0000000112057836 */ /* 0x000fe20000000000 */
[----:B------:R-:W-:Y:S04]  /*1d370*/  BSSY B1, `(.L_x_9986) ;  /* 0x00000ac000017945 */ /* 0x000fe80003800000 */
[----:B------:R-:W-:-:S04]  /*1d380*/  ISETP.NE.AND P0, PT, R5, 0x2, PT ;  /* 0x000000020500780c */ /* 0x000fc80003f05270 */
[----:B------:R-:W-:Y:S02]  /*1d390*/  SEL R9, RZ, 0x1, P0 ;  /* 0x00000001ff097807 */ /* 0x000fe40000000000 */
[----:B------:R-:W-:Y:S02]  /*1d3a0*/  SEL R5, R5, RZ, P0 ;  /* 0x000000ff05057207 */ /* 0x000fe40000000000 */
[----:B------:R-:W-:Y:S01]  /*1d3b0*/  LOP3.LUT R9, R28, R9, RZ, 0x3c, !PT ;  /* 0x000000091c097212 */ /* 0x000fe200078e3cff */
        /* <DEDUP_REMOVED lines=19> */
[----:B------:R-:W-:-:S04]  /*1d4f0*/  IMAD R6, R26, UR7, R6 ;  /* 0x000000071a067c24 */ /* 0x000fc8000f8e0206 */
[----:B------:R-:W-:Y:S01]  /*1d500*/  IMAD.IADD R3, R6, 0x1, R3 ;  /* 0x0000000106037824 */ /* 0x000fe200078e0203 */
[----:B------:R-:W-:-:S04]  /*1d510*/  LEA R6, P0, R2, UR4, 0x2 ;  /* 0x0000000402067c11 */ /* 0x000fc8000f8010ff */
[----:B------:R-:W-:-:S06]  /*1d520*/  LEA.HI.X R7, R2, UR5, R3, 0x2, P0 ;  /* 0x0000000502077c11 */ /* 0x000fcc00080f1403 */
[----:B------:R0:W5:Y:S03]  /*1d530*/  LDG.E R7, desc[UR60][R6.64] ;  /* 0x0000003c06077981 */ /* 0x000166000c1e1900 */
.L_x_9988:
[----:B------:R-:W-:Y:S01]  /*1d540*/  IMAD R3, R5, 0x8, R16 ;  /* 0x0000000805037824 */ /* 0x000fe200078e0210 */
[----:B------:R-:W-:Y:S01]  /*1d550*/  SHF.L.U32 R2, R9, 0x1f, RZ ;  /* 0x0000001f09027819 */ /* 0x000fe200000006ff */
[----:B------:R-:W-:Y:S03]  /*1d560*/  BSSY B3, `(.L_x_9989) ;  /* 0x0000003000037945 */ /* 0x000fe60003800000 */
[----:B------:R-:W1:Y:S02]  /*1d570*/  SYNCS.PHASECHK.TRANS64.TRYWAIT P0, [R3+URZ+0x31c40], R2 ;  /* 0x031c4002030075a7 */ /* 0x000e64000800017f */
[----:B-1----:R-:W-:Y:S05]  /*1d580*/  @!P0 BRA `(.L_x_9990) ;  /* 0x0000004c00f08947 */ /* 0x002fea0003800000 */
.L_x_10148:
[----:B------:R-:W-:Y:S05]  /*1d590*/  BSYNC B3 ;  /* 0x0000000000037941 */ /* 0x000fea0003800000 */
.L_x_9989:
        /* <DEDUP_REMOVED lines=10> */
.L_x_9992:
[----:B------:R-:W-:Y:S05]  /*1d640*/  BSYNC B3 ;  /* 0x0000000000037941 */ /* 0x000fea0003800000 */
.L_x_9991:
[----:B------:R-:W-:Y:S01]  /*1d650*/  IMAD.MOV.U32 R11, RZ, RZ, RZ ;  /* 0x000000ffff0b7224 */ /* 0x000fe200078e00ff */
[----:B------:R-:W-:Y:S01]  /*1d660*/  UIADD3 UR4, UP0, UR36, 0x370, URZ ;  /* 0x0000037024047890 */ /* 0x000fe2000ff1e03f */
[----:B------:R-:W-:Y:S01]  /*1d670*/  IMAD R6, R5, 0x6c00, R16 ;  /* 0x00006c0005067824 */ /* 0x000fe200078e0210 */
[----:B------:R-:W-:Y:S01]  /*1d680*/  PLOP3.LUT P0, PT, PT, PT, PT, 0x80, 0x0 ;  /* 0x000000000000781c */ /* 0x000fe20003f0f070 */
[----:B01----:R-:W-:Y:S01]  /*1d690*/  VIADD R3, R3, 0x31c30 ;  /* 0x00031c3003037836 */ /* 0x003fe20000000000 */
[----:B------:R-:W-:Y:S01]  /*1d6a0*/  R2UR UR10, R11 ;  /* 0x000000000b0a72ca */ /* 0x000fe200000e0000 */
[----:B------:R-:W-:Y:S01]  /*1d6b0*/  IMAD R2, R0, 0x90, R29 ;  /* 0x0000009000027824 */ /* 0x000fe200078e021d */
[----:B------:R-:W-:Y:S01]  /*1d6c0*/  UIADD3.X UR5, URZ, UR37, URZ, UP0, !UPT ;  /* 0x000000253f057290 */ /* 0x000fe200087fe43f */
[----:B------:R-:W-:Y:S01]  /*1d6d0*/  VIADD R10, R6, 0x16a00 ;  /* 0x00016a00060a7836 */ /* 0x000fe20000000000 */
[----:B------:R-:W-:Y:S01]  /*1d6e0*/  UMOV UR6, 0x0 ;  /* 0x0000000000067882 */ /* 0x000fe20000000000 */
[----:B------:R-:W-:-:S10]  /*1d6f0*/  UMOV UR7, 0x14f00000 ;  /* 0x14f0000000077882 */ /* 0x000fd40000000000 */
.L_x_9993:
        /* <DEDUP_REMOVED lines=16> */
.L_x_9994:
        /* <DEDUP_REMOVED lines=16> */
.L_x_9995:
        /* <DEDUP_REMOVED lines=15> */
.L_x_10149:
[----:B------:R-:W-:Y:S05]  /*1d9f0*/  BSYNC B3 ;  /* 0x0000000000037941 */ /* 0x000fea0003800000 */
.L_x_9996:
[----:B------:R-:W1:Y:S02]  /*1da00*/  S2R R6, SR_TID.X ;  /* 0x0000000000067919 */ /* 0x000e640000002100 */
[----:B-1----:R-:W-:Y:S02]  /*1da10*/  LOP3.LUT R10, R6, 0x7f, RZ, 0xc0, !PT ;  /* 0x0000007f060a7812 */ /* 0x002fe400078ec0ff */
[----:B------:R-:W2:Y:S02]  /*1da20*/  LDL R6, [R1+0x1c] ;  /* 0x00001c0001067983 */ /* 0x000ea40000100800 */
[----:B------:R-:W-:-:S13]  /*1da30*/  ISETP.NE.AND P0, PT, R10, RZ, PT ;  /* 0x000000ff0a00720c */ /* 0x000fda0003f05270 */
[----:B0-----:R-:W-:-:S04]  /*1da40*/  @!P0 IMAD.MOV.U32 R3, RZ, RZ, 0x6c00 ;  /* 0x00006c00ff038424 */ /* 0x001fc800078e00ff */
[----:B------:R2:W-:Y:S02]  /*1da50*/  @!P0 SYNCS.ARRIVE.TRANS64 RZ, [R2+URZ+0x31c50], R3 ;  /* 0x031c500302ff89a7 */ /* 0x0005e4000800003f */
[----:B--2---:R-:W-:-:S04]  /*1da60*/  PRMT R3, R6, 0x9910, RZ ;  /* 0x0000991006037816 */ /* 0x004fc800000000ff */
[----:B------:R-:W-:-:S13]  /*1da70*/  ISETP.NE.AND P0, PT, R3, 0x2, PT ;  /* 0x000000020300780c */ /* 0x000fda0003f05270 */
[----:B------:R-:W-:Y:S05]  /*1da80*/  @P0 BRA `(.L_x_9998) ;  /* 0x0000000000040947 */ /* 0x000fea0003800000 */
[----:B------:R-:W-:Y:S01]  /*1da90*/  BPT.TRAP 0x1 ;  /* 0x000000040000795c */ /* 0x000fe20000300000 */
.L_x_9998:
[----:B------:R-:W-:Y:S01]  /*1daa0*/  LOP3.LUT P0, RZ, R19, 0x8, RZ, 0xc0, !PT ;  /* 0x0000000813ff7812 */ /* 0x000fe2000780c0ff */
[----:B------:R-:W-:-:S12]  /*1dab0*/  BSSY B3, `(.L_x_9999) ;  /* 0x0000003000037945 */ /* 0x000fd80003800000 */
[----:B------:R-:W-:Y:S05]  /*1dac0*/  @P0 BRA `(.L_x_10000) ;  /* 0x0000000000040947 */ /* 0x000fea0003800000 */
[----:B------:R-:W-:Y:S01]  /*1dad0*/  BPT.TRAP 0x1 ;  /* 0x000000040000795c */ /* 0x000fe20000300000 */
.L_x_10000:
[----:B------:R-:W-:Y:S05]  /*1dae0*/  BSYNC B3 ;  /* 0x0000000000037941 */ /* 0x000fea0003800000 */
.L_x_9999:
[----:B------:R-:W-:Y:S01]  /*1daf0*/  R2UR UR10, R11 ;  /* 0x000000000b0a72ca */ /* 0x000fe200000e0000 */
[----:B------:R-:W-:Y:S01]  /*1db00*/  IMAD R3, R18, 0x6c00, R16 ;  /* 0x00006c0012037824 */ /* 0x000fe200078e0210 */
[----:B------:R-:W-:Y:S01]  /*1db10*/  UIADD3 UR4, UP0, UR36, 0x470, URZ ;  /* 0x0000047024047890 */ /* 0x000fe2000ff1e03f */
[----:B------:R-:W-:Y:S01]  /*1db20*/  PLOP3.LUT P0, PT, PT, PT, PT, 0x80, 0x0 ;  /* 0x000000000000781c */ /* 0x000fe20003f0f070 */
[----:B------:R-:W-:Y:S01]  /*1db30*/  IMAD R6, R23, 0x90, R29 ;  /* 0x0000009017067824 */ /* 0x000fe200078e021d */
[----:B------:R-:W-:Y:S01]  /*1db40*/  UMOV UR6, 0x0 ;  /* 0x0000000000067882 */ /* 0x000fe20000000000 */
[----:B------:R-:W-:Y:S01]  /*1db50*/  VIADD R2, R2, 0x31c50 ;  /* 0x00031c5002027836 */ /* 0x000fe20000000000 */
[----:B------:R-:W-:Y:S01]  /*1db60*/  UIADD3.X UR5, URZ, UR37, URZ, UP0, !UPT ;  /* 0x000000253f057290 */ /* 0x000fe200087fe43f */
[----:B------:R-:W-:Y:S01]  /*1db70*/  VIADD R10, R3, 0x200 ;  /* 0x00000200030a7836 */ /* 0x000fe20000000000 */
[----:B------:R-:W-:-:S10]  /*1db80*/  UMOV UR7, 0x14f00000 ;  /* 0x14f0000000077882 */ /* 0x000fd40000000000 */
.L_x_10001:
        /* <DEDUP_REMOVED lines=15> */
.L_x_10002:
        /* <DEDUP_REMOVED lines=15> */
.L_x_10003:
        /* <DEDUP_REMOVED lines=10> */
[----:B------:R-:W-:Y:S01]  /*1de10*/  MOV R22, R7 ;  /* 0x0000000700167202 */ /* 0x000fe20000000f00 */
[----:B------:R-:W-:-:S07]  /*1de20*/  IMAD.MOV.U32 R23, RZ, RZ, R0 ;  /* 0x000000ffff177224 */ /* 0x000fce00078e0000 */
.L_x_9987:
[----:B------:R-:W-:Y:S05]  /*1de30*/  BSYNC B1 ;  /* 0x0000000000017941 */ /* 0x000fea0003800000 */
.L_x_9986:
[----:B------:R-:W2:Y:S01]  /*1de40*/  LDL.LU R0, [R1+0x24] ;  /* 0x0000240001007983 */ /* 0x000ea20000300800 */
[----:B------:R-:W-:Y:S02]  /*1de50*/  IMAD.MOV.U32 R28, RZ, RZ, R9 ;  /* 0x000000ffff1c7224 */ /* 0x000fe400078e0009 */
[----:B------:R-:W-:Y:S02]  /*1de60*/  IMAD.MOV.U32 R18, RZ, RZ, R5 ;  /* 0x000000ffff127224 */ /* 0x000fe400078e0005 */
[----:B--2---:R-:W-:-:S07]  /*1de70*/  VIADD R0, R0, 0xfffffffd ;  /* 0xfffffffd00007836 */ /* 0x004fce0000000000 */
.L_x_9985:
[----:B------:R-:W-:Y:S05]  /*1de80*/  BSYNC B2 ;  /* 0x0000000000027941 */ /* 0x000fea0003800000 */
.L_x_9984:
[----:B------:R-:W-:Y:S01]  /*1de90*/  VIADD R8, R8, 0xfffffffe ;  /* 0xfffffffe08087836 */ /* 0x000fe20000000000 */
[----:B------:R-:W-:-:S04]  /*1dea0*/  LOP3.LUT R4, RZ, R4, RZ, 0x33, !PT ;  /* 0x00000004ff047212 */ /* 0x000fc800078e33ff */
[----:B------:R-:W-:-:S13]  /*1deb0*/  ISETP.NE.AND P0, PT, R8, R4, PT ;  /* 0x000000040800720c */ /* 0x000fda0003f05270 */
[----:B------:R-:W-:Y:S05]  /*1dec0*/  @!P0 BRA `(.L_x_9983) ;  /* 0x0000001400948947 */ /* 0x000fea0003800000 */
[----:B------:R-:W-:-:S07]  /*1ded0*/  IMAD.MOV.U32 R4, RZ, RZ, R22 ;  /* 0x000000ffff047224 */ /* 0x000fce00078e0016 */
.L_x_10040:
[----:B------:R-:W-:Y:S01]  /*1dee0*/  LOP3.LUT P1, RZ, R19, 0x4, RZ, 0xc0, !PT ;  /* 0x0000000413ff7812 */ /* 0x000fe2000782c0ff */
[----:B------:R-:W-:Y:S01]  /*1def0*/  VIADD R6, R18, 0x1 ;  /* 0x0000000112067836 */ /* 0x000fe20000000000 */
[----:B------:R-:W-:Y:S05]  /*1df00*/  YIELD ;  /* 0x0000000000007946 */ /* 0x000fea0003800000 */
[----:B------:R-:W-:Y:S01]  /*1df10*/  ISETP.NE.AND P0, PT, R6, 0x2, PT ;  /* 0x000000020600780c */ /* 0x000fe20003f05270 */
[----:B------:R-:W-:Y:S03]  /*1df20*/  BSSY B1, `(.L_x_10004) ;  /* 0x00000ab000017945 */ /* 0x000fe60003800000 */
[----:B------:R-:W-:-:S02]  /*1df30*/  SEL R7, RZ, 0x1, P0 ;  /* 0x00000001ff077807 */ /* 0x000fc40000000000 */
        /* <DEDUP_REMOVED lines=24> */
[----:B------:R-:W-:-:S05]  /*1e0c0*/  LEA.HI.X R5, R2, UR5, R3, 0x2, P0 ;  /* 0x0000000502057c11 */ /* 0x000fca00080f1403 */
[----:B------:R0:W5:Y:S04]  /*1e0d0*/  LDG.E R4, desc[UR60][R4.64] ;  /* 0x0000003c04047981 */ /* 0x000168000c1e1900 */
.L_x_10006:
[----:B------:R-:W-:Y:S01]  /*1e0e0*/  IMAD R3, R6, 0x8, R16 ;  /* 0x0000000806037824 */ /* 0x000fe200078e0210 */
[----:B------:R-:W-:Y:S01]  /*1e0f0*/  SHF.L.U32 R2, R7, 0x1f, RZ ;  /* 0x0000001f07027819 */ /* 0x000fe200000006ff */
[----:B------:R-:W-:Y:S03]  /*1e100*/  BSSY B2, `(.L_x_10007) ;  /* 0x0000003000027945 */ /* 0x000fe60003800000 */
[----:B------:R-:W1:Y:S02]  /*1e110*/  SYNCS.PHASECHK.TRANS64.TRYWAIT P0, [R3+URZ+0x31c40], R2 ;  /* 0x031c4002030075a7 */ /* 0x000e64000800017f */
[----:B-1----:R-:W-:Y:S05]  /*1e120*/  @!P0 BRA `(.L_x_10008) ;  /* 0x0000004400308947 */ /* 0x002fea0003800000 */
.L_x_10150:
[----:B------:R-:W-:Y:S05]  /*1e130*/  BSYNC B2 ;  /* 0x0000000000027941 */ /* 0x000fea0003800000 */
.L_x_10007:
        /* <DEDUP_REMOVED lines=10> */
.L_x_10010:
[----:B------:R-:W-:Y:S05]  /*1e1e0*/  BSYNC B2 ;  /* 0x0000000000027941 */ /* 0x000fea0003800000 */
.L_x_10009:
        /* <DEDUP_REMOVED lines=11> */
.L_x_10011:
        /* <DEDUP_REMOVED lines=16> */
.L_x_10012:
        /* <DEDUP_REMOVED lines=16> */
.L_x_10013:
        /* <DEDUP_REMOVED lines=15> */
.L_x_10151:
[----:B------:R-:W-:Y:S05]  /*1e590*/  BSYNC B2 ;  /* 0x0000000000027941 */ /* 0x000fea0003800000 */
.L_x_10014:
[----:B------:R-:W2:Y:S01]  /*1e5a0*/  LDL R5, [R1+0x1c] ;  /* 0x00001c0001057983 */ /* 0x000ea20000100800 */
[----:B------:R-:W1:Y:S02]  /*1e5b0*/  S2R R3, SR_TID.X ;  /* 0x0000000000037919 */ /* 0x000e640000002100 */
[----:B-1----:R-:W-:-:S04]  /*1e5c0*/  LOP3.LUT R3, R3, 0x7f, RZ, 0xc0, !PT ;  /* 0x0000007f03037812 */ /* 0x002fc800078ec0ff */
[----:B------:R-:W-:-:S13]  /*1e5d0*/  ISETP.NE.AND P0, PT, R3, RZ, PT ;  /* 0x000000ff0300720c */ /* 0x000fda0003f05270 */
[----:B------:R-:W-:-:S04]  /*1e5e0*/  @!P0 IMAD.MOV.U32 R3, RZ, RZ, 0x6c00 ;  /* 0x00006c00ff038424 */ /* 0x000fc800078e00ff */
[----:B------:R2:W-:Y:S02]  /*1e5f0*/  @!P0 SYNCS.ARRIVE.TRANS64 RZ, [R2+URZ+0x31c50], R3 ;  /* 0x031c500302ff89a7 */ /* 0x0005e4000800003f */
[----:B--2---:R-:W-:-:S04]  /*1e600*/  PRMT R3, R5, 0x9910, RZ ;  /* 0x0000991005037816 */ /* 0x004fc800000000ff */
[----:B------:R-:W-:-:S13]  /*1e610*/  ISETP.NE.AND P0, PT, R3, 0x2, PT ;  /* 0x000000020300780c */ /* 0x000fda0003f05270 */
[----:B------:R-:W-:Y:S05]  /*1e620*/  @P0 BRA `(.L_x_10016) ;  /* 0x0000000000040947 */ /* 0x000fea0003800000 */
[----:B------:R-:W-:Y:S01]  /*1e630*/  BPT.TRAP 0x1 ;  /* 0x000000040000795c */ /* 0x000fe20000300000 */
.L_x_10016:
[----:B------:R-:W-:Y:S01]  /*1e640*/  LOP3.LUT P0, RZ, R19, 0x8, RZ, 0xc0, !PT ;  /* 0x0000000813ff7812 */ /* 0x000fe2000780c0ff */
[----:B------:R-:W-:-:S12]  /*1e650*/  BSSY B2, `(.L_x_10017) ;  /* 0x0000003000027945 */ /* 0x000fd80003800000 */
[----:B------:R-:W-:Y:S05]  /*1e660*/  @P0 BRA `(.L_x_10018) ;  /* 0x0000000000040947 */ /* 0x000fea0003800000 */
[----:B------:R-:W-:Y:S01]  /*1e670*/  BPT.TRAP 0x1 ;  /* 0x000000040000795c */ /* 0x000fe20000300000 */
.L_x_10018:
[----:B------:R-:W-:Y:S05]  /*1e680*/  BSYNC B2 ;  /* 0x0000000000027941 */ /* 0x000fea0003800000 */
.L_x_10017:
[----:B------:R-:W-:Y:S01]  /*1e690*/  R2UR UR10, R11 ;  /* 0x000000000b0a72ca */ /* 0x000fe200000e0000 */
[----:B------:R-:W-:Y:S01]  /*1e6a0*/  IMAD R18, R18, 0x6c00, R16 ;  /* 0x00006c0012127824 */ /* 0x000fe200078e0210 */
[----:B------:R-:W-:Y:S01]  /*1e6b0*/  UIADD3 UR4, UP0, UR36, 0x470, URZ ;  /* 0x0000047024047890 */ /* 0x000fe2000ff1e03f */
[----:B------:R-:W-:Y:S01]  /*1e6c0*/  PLOP3.LUT P0, PT, PT, PT, PT, 0x80, 0x0 ;  /* 0x000000000000781c */ /* 0x000fe20003f0f070 */
[----:B------:R-:W-:Y:S01]  /*1e6d0*/  IMAD R3, R23, 0x90, R29 ;  /* 0x0000009017037824 */ /* 0x000fe200078e021d */
[----:B------:R-:W-:Y:S01]  /*1e6e0*/  UMOV UR6, 0x0 ;  /* 0x0000000000067882 */ /* 0x000fe20000000000 */
[----:B0-----:R-:W-:Y:S01]  /*1e6f0*/  VIADD R2, R2, 0x31c50 ;  /* 0x00031c5002027836 */ /* 0x001fe20000000000 */
[----:B------:R-:W-:Y:S01]  /*1e700*/  UIADD3.X UR5, URZ, UR37, URZ, UP0, !UPT ;  /* 0x000000253f057290 */ /* 0x000fe200087fe43f */
[----:B------:R-:W-:Y:S01]  /*1e710*/  VIADD R5, R18, 0x200 ;  /* 0x0000020012057836 */ /* 0x000fe20000000000 */
[----:B------:R-:W-:-:S10]  /*1e720*/  UMOV UR7, 0x14f00000 ;  /* 0x14f0000000077882 */ /* 0x000fd40000000000 */
.L_x_10019:
        /* <DEDUP_REMOVED lines=15> */
.L_x_10020:
        /* <DEDUP_REMOVED lines=15> */
.L_x_10021:
        /* <DEDUP_REMOVED lines=12> */
.L_x_10005:
[----:B------:R-:W-:Y:S05]  /*1e9d0*/  BSYNC B1 ;  /* 0x0000000000017941 */ /* 0x000fea0003800000 */
.L_x_10004:
[----:B------:R-:W-:Y:S01]  /*1e9e0*/  LOP3.LUT P1, RZ, R19, 0x4, RZ, 0xc0, !PT ;  /* 0x0000000413ff7812 */ /* 0x000fe2000782c0ff */
[----:B------:R-:W-:Y:S01]  /*1e9f0*/  BSSY B1, `(.L_x_10022) ;  /* 0x00000ae000017945 */ /* 0x000fe20003800000 */
[----:B------:R-:W-:Y:S01]  /*1ea00*/  IADD3 R18, R6, 0x1, RZ ;  /* 0x0000000106127810 */ /* 0x000fe20007ffe0ff */
[----:B------:R-:W-:-:S03]  /*1ea10*/  VIADD R8, R0, 0xffffffff ;  /* 0xffffffff00087836 */ /* 0x000fc60000000000 */
        /* <DEDUP_REMOVED lines=28> */
.L_x_10024:
[----:B------:R-:W-:Y:S01]  /*1ebe0*/  IMAD R3, R18, 0x8, R16 ;  /* 0x0000000812037824 */ /* 0x000fe200078e0210 */
[----:B------:R-:W-:Y:S01]  /*1ebf0*/  SHF.L.U32 R2, R28, 0x1f, RZ ;  /* 0x0000001f1c027819 */ /* 0x000fe200000006ff */
[----:B------:R-:W-:Y:S03]  /*1ec00*/  BSSY B2, `(.L_x_10025) ;  /* 0x0000003000027945 */ /* 0x000fe60003800000 */
[----:B------:R-:W1:Y:S02]  /*1ec10*/  SYNCS.PHASECHK.TRANS64.TRYWAIT P0, [R3+URZ+0x31c40], R2 ;  /* 0x031c4002030075a7 */ /* 0x000e64000800017f */
[----:B-1----:R-:W-:Y:S05]  /*1ec20*/  @!P0 BRA `(.L_x_10026) ;  /* 0x0000003800988947 */ /* 0x002fea0003800000 */
.L_x_10152:
[----:B------:R-:W-:Y:S05]  /*1ec30*/  BSYNC B2 ;  /* 0x0000000000027941 */ /* 0x000fea0003800000 */
.L_x_10025:
        /* <DEDUP_REMOVED lines=10> */
.L_x_10028:
[----:B------:R-:W-:Y:S05]  /*1ece0*/  BSYNC B2 ;  /* 0x0000000000027941 */ /* 0x000fea0003800000 */
.L_x_10027:
        /* <DEDUP_REMOVED lines=11> */
.L_x_10029:
        /* <DEDUP_REMOVED lines=16> */
.L_x_10030:
        /* <DEDUP_REMOVED lines=16> */
.L_x_10031:
        /* <DEDUP_REMOVED lines=15> */
.L_x_10153:
[----:B------:R-:W-:Y:S05]  /*1f090*/  BSYNC B2 ;  /* 0x0000000000027941 */ /* 0x000fea0003800000 */
.L_x_10032:
        /* <DEDUP_REMOVED lines=10> */
.L_x_10034:
[----:B------:R-:W-:Y:S01]  /*1f140*/  LOP3.LUT P0, RZ, R19, 0x8, RZ, 0xc0, !PT ;  /* 0x0000000813ff7812 */ /* 0x000fe2000780c0ff */
[----:B------:R-:W-:-:S12]  /*1f150*/  BSSY B2, `(.L_x_10035) ;  /* 0x0000003000027945 */ /* 0x000fd80003800000 */
[----:B------:R-:W-:Y:S05]  /*1f160*/  @P0 BRA `(.L_x_10036) ;  /* 0x0000000000040947 */ /* 0x000fea0003800000 */
[----:B------:R-:W-:Y:S01]  /*1f170*/  BPT.TRAP 0x1 ;  /* 0x000000040000795c */ /* 0x000fe20000300000 */
.L_x_10036:
[----:B------:R-:W-:Y:S05]  /*1f180*/  BSYNC B2 ;  /* 0x0000000000027941 */ /* 0x000fea0003800000 */
.L_x_10035:
        /* <DEDUP_REMOVED lines=10> */
.L_x_10037:
        /* <DEDUP_REMOVED lines=15> */
.L_x_10038:
        /* <DEDUP_REMOVED lines=15> */
.L_x_10039:
        /* <DEDUP_REMOVED lines=12> */
.L_x_10023:
[----:B------:R-:W-:Y:S05]  /*1f4d0*/  BSYNC B1 ;  /* 0x0000000000017941 */ /* 0x000fea0003800000 */
.L_x_10022:
[----:B------:R-:W2:Y:S01]  /*1f4e0*/  LDL R2, [R1+0x10] ;  /* 0x0000100001027983 */ /* 0x000ea20000100800 */
[----:B------:R-:W-:Y:S01]  /*1f4f0*/  VIADD R0, R0, 0xfffffffe ;  /* 0xfffffffe00007836 */ /* 0x000fe20000000000 */
[----:B--2---:R-:W-:-:S13]  /*1f500*/  ISETP.GT.AND P0, PT, R8, R2, PT ;  /* 0x000000020800720c */ /* 0x004fda0003f04270 */
[----:B------:R-:W-:Y:S05]  /*1f510*/  @P0 BRA `(.L_x_10040) ;  /* 0xffffffe800700947 */ /* 0x000fea000383ffff */
.L_x_9983:
[----:B------:R-:W-:Y:S05]  /*1f520*/  BSYNC B0 ;  /* 0x0000000000007941 */ /* 0x000fea0003800000 */
.L_x_9982:
[----:B------:R-:W1:Y:S01]  /*1f530*/  S2R R2, SR_TID.X ;  /* 0x0000000000027919 */ /* 0x000e620000002100 */
[----:B------:R-:W-:Y:S01]  /*1f540*/  BSSY B0, `(.L_x_10041) ;  /* 0x0000010000007945 */ /* 0x000fe20003800000 */
        /* <DEDUP_REMOVED lines=9> */
[----:B-1----:R-:W2:Y:S01]  /*1f5e0*/  @P0 ATOMG.E.ADD.STRONG.GPU PT, R3, desc[UR60][R2.64], R5 ;  /* 0x00000005020309a8 */ /* 0x002ea200081ee1fc */
[----:B------:R-:W0:Y:S02]  /*1f5f0*/  S2R R4, SR_LTMASK ;  /* 0x0000000000047919 */ /* 0x000e240000003900 */
[----:B0-----:R-:W-:-:S04]  /*1f600*/  LOP3.LUT R4, R4, UR4, RZ, 0xc0, !PT ;  /* 0x0000000404047c12 */ /* 0x001fc8000f8ec0ff */
[----:B------:R-:W0:Y:S01]  /*1f610*/  POPC R7, R4 ;  /* 0x0000000400077309 */ /* 0x000e220000000000 */
[----:B--2---:R-:W0:Y:S02]  /*1f620*/  SHFL.IDX PT, R0, R3, R0, 0x1f ;  /* 0x00001f0003007589 */ /* 0x004e2400000e0000 */
[----:B0-----:R-:W-:-:S07]  /*1f630*/  IADD3 R24, R0, UR38, R7 ;  /* 0x0000002600187c10 */ /* 0x001fce000fffe007 */
.L_x_10042:
[----:B------:R-:W-:Y:S05]  /*1f640*/  BSYNC B0 ;  /* 0x0000000000007941 */ /* 0x000fea0003800000 */
.L_x_10041:
[----:B------:R-:W-:Y:S01]  /*1f650*/  LOP3.LUT P0, RZ, R19, 0x4, RZ, 0xc0, !PT ;  /* 0x0000000413ff7812 */ /* 0x000fe2000780c0ff */
[----:B------:R-:W-:-:S12]  /*1f660*/  BSSY B0, `(.L_x_10043) ;  /* 0x0000049000007945 */ /* 0x000fd80003800000 */
[----:B------:R-:W-:Y:S05]  /*1f670*/  @!P0 BRA `(.L_x_10044) ;  /* 0x00000004001c8947 */ /* 0x000fea0003800000 */
[----:B------:R-:W-:Y:S01]  /*1f680*/  IMAD R0, R18, 0x8, R16 ;  /* 0x0000000812007824 */ /* 0x000fe200078e0210 */
[----:B------:R-:W-:Y:S01]  /*1f690*/  SHF.L.U32 R3, R28, 0x1f, RZ ;  /* 0x0000001f1c037819 */ /* 0x000fe200000006ff */
[----:B------:R-:W-:Y:S03]  /*1f6a0*/  BSSY B1, `(.L_x_10045) ;  /* 0x0000003000017945 */ /* 0x000fe60003800000 */
[----:B------:R-:W1:Y:S02]  /*1f6b0*/  SYNCS.PHASECHK.TRANS64.TRYWAIT P0, [R0+URZ+0x31c60], R3 ;  /* 0x031c6003000075a7 */ /* 0x000e64000800017f */
[----:B-1----:R-:W-:Y:S05]  /*1f6c0*/  @!P0 BRA `(.L_x_10046) ;  /* 0x0000003000188947 */ /* 0x002fea0003800000 */
.L_x_10154:
[----:B------:R-:W-:Y:S05]  /*1f6d0*/  BSYNC B1 ;  /* 0x0000000000017941 */ /* 0x000fea0003800000 */
.L_x_10045:
[----:B------:R-:W0:Y:S02]  /*1f6e0*/  S2R R2, SR_TID.X ;  /* 0x0000000000027919 */ /* 0x000e240000002100 */
[----:B0-----:R-:W-:Y:S02]  /*1f6f0*/  LOP3.LUT R4, R2, 0x7f, RZ, 0xc0, !PT ;  /* 0x0000007f02047812 */ /* 0x001fe400078ec0ff */
[----:B------:R-:W2:Y:S02]  /*1f700*/  LDL R2, [R1+0x1c] ;  /* 0x00001c0001027983 */ /* 0x000ea40000100800 */
[----:B------:R-:W-:-:S13]  /*1f710*/  ISETP.NE.AND P0, PT, R4, RZ, PT ;  /* 0x000000ff0400720c */ /* 0x000fda0003f05270 */
[----:B-1----:R-:W-:-:S04]  /*1f720*/  @!P0 IMAD.MOV.U32 R3, RZ, RZ, 0x6c00 ;  /* 0x00006c00ff038424 */ /* 0x002fc800078e00ff */
[----:B------:R0:W-:Y:S01]  /*1f730*/  @!P0 SYNCS.ARRIVE.TRANS64 RZ, [R0+URZ+0x31c50], R3 ;  /* 0x031c500300ff89a7 */ /* 0x0001e2000800003f */
[----:B--2---:R-:W-:-:S04]  /*1f740*/  PRMT R2, R2, 0x9910, RZ ;  /* 0x0000991002027816 */ /* 0x004fc800000000ff */
[----:B------:R-:W-:-:S13]  /*1f750*/  ISETP.NE.AND P0, PT, R2, 0x2, PT ;  /* 0x000000020200780c */ /* 0x000fda0003f05270 */
[----:B0-----:R-:W-:Y:S05]  /*1f760*/  @P0 BRA `(.L_x_10047) ;  /* 0x0000000000040947 */ /* 0x001fea0003800000 */
[----:B------:R-:W-:Y:S01]  /*1f770*/  BPT.TRAP 0x1 ;  /* 0x000000040000795c */ /* 0x000fe20000300000 */
.L_x_10047:
[----:B------:R-:W-:Y:S01]  /*1f780*/  LOP3.LUT P0, RZ, R19, 0x8, RZ, 0xc0, !PT ;  /* 0x0000000813ff7812 */ /* 0x000fe2000780c0ff */
[----:B------:R-:W-:-:S12]  /*1f790*/  BSSY B1, `(.L_x_10048) ;  /* 0x0000003000017945 */ /* 0x000fd80003800000 */
[----:B------:R-:W-:Y:S05]  /*1f7a0*/  @P0 BRA `(.L_x_10049) ;  /* 0x0000000000040947 */ /* 0x000fea0003800000 */
[----:B------:R-:W-:Y:S01]  /*1f7b0*/  BPT.TRAP 0x1 ;  /* 0x000000040000795c */ /* 0x000fe20000300000 */
.L_x_10049:
[----:B------:R-:W-:Y:S05]  /*1f7c0*/  BSYNC B1 ;  /* 0x0000000000017941 */ /* 0x000fea0003800000 */
.L_x_10048:
[----:B------:R-:W-:Y:S01]  /*1f7d0*/  IMAD R2, R18, 0x6c00, R16 ;  /* 0x00006c0012027824 */ /* 0x000fe200078e0210 */
[----:B------:R-:W-:Y:S01]  /*1f7e0*/  UIADD3 UR4, UP0, UR36, 0x470, URZ ;  /* 0x0000047024047890 */ /* 0x000fe2000ff1e03f */
[----:B------:R-:W-:Y:S01]  /*1f7f0*/  IMAD R23, R23, 0x90, R29 ;  /* 0x0000009017177824 */ /* 0x000fe200078e021d */
[----:B------:R-:W-:Y:S01]  /*1f800*/  PLOP3.LUT P0, PT, PT, PT, PT, 0x80, 0x0 ;  /* 0x000000000000781c */ /* 0x000fe20003f0f070 */
[----:B------:R-:W-:Y:S01]  /*1f810*/  VIADD R0, R0, 0x31c50 ;  /* 0x00031c5000007836 */ /* 0x000fe20000000000 */
[----:B------:R-:W-:Y:S01]  /*1f820*/  UIADD3.X UR5, URZ, UR37, URZ, UP0, !UPT ;  /* 0x000000253f057290 */ /* 0x000fe200087fe43f */
[----:B------:R-:W-:Y:S01]  /*1f830*/  VIADD R3, R2, 0x200 ;  /* 0x0000020002037836 */ /* 0x000fe20000000000 */
[----:B------:R-:W-:Y:S01]  /*1f840*/  UMOV UR6, 0x0 ;  /* 0x0000000000067882 */ /* 0x000fe20000000000 */
[----:B------:R-:W-:Y:S01]  /*1f850*/  UMOV UR7, 0x14f00000 ;  /* 0x14f0000000077882 */ /* 0x000fe20000000000 */
[----:B------:R-:W-:-:S08]  /*1f860*/  UMOV UR10, URZ ;  /* 0x0000003f000a7c82 */ /* 0x000fd00008000000 */
.L_x_10050:
        /* <DEDUP_REMOVED lines=10> */
[----:B------:R-:W-:Y:S01]  /*1f910*/  PLOP3.LUT P0, PT, PT, PT, PT, 0x80, 0x0 ;  /* 0x000000000000781c */ /* 0x000fe20003f0f070 */
[----:B------:R-:W-:Y:S01]  /*1f920*/  VIADD R3, R2, 0x2600 ;  /* 0x0000260002037836 */ /* 0x000fe20000000000 */
[----:B------:R-:W-:Y:S01]  /*1f930*/  UMOV UR6, 0x0 ;  /* 0x0000000000067882 */ /* 0x000fe20000000000 */
[----:B------:R-:W-:Y:S01]  /*1f940*/  UMOV UR7, 0x14f00000 ;  /* 0x14f0000000077882 */ /* 0x000fe20000000000 */
[----:B------:R-:W-:-:S09]  /*1f950*/  UMOV UR10, 0x20 ;  /* 0x00000020000a7882 */ /* 0x000fd20000000000 */
.L_x_10051:
        /* <DEDUP_REMOVED lines=11> */
[----:B------:R-:W-:Y:S01]  /*1fa10*/  UMOV UR6, 0x0 ;  /* 0x0000000000067882 */ /* 0x000fe20000000000 */
[----:B------:R-:W-:Y:S01]  /*1fa20*/  IADD3 R2, R2, 0x4a00, RZ ;  /* 0x00004a0002027810 */ /* 0x000fe20007ffe0ff */
[----:B------:R-:W-:Y:S01]  /*1fa30*/  UMOV UR7, 0x14f00000 ;  /* 0x14f0000000077882 */ /* 0x000fe20000000000 */
[----:B------:R-:W-:-:S09]  /*1fa40*/  UMOV UR10, 0x40 ;  /* 0x00000040000a7882 */ /* 0x000fd20000000000 */
.L_x_10052:
        /* <DEDUP_REMOVED lines=10> */
.L_x_10044:
[----:B------:R-:W-:Y:S05]  /*1faf0*/  BSYNC B0 ;  /* 0x0000000000007941 */ /* 0x000fea0003800000 */
.L_x_10043:
[----:B------:R-:W-:-:S05]  /*1fb00*/  VIADD R18, R18, 0x1 ;  /* 0x0000000112127836 */ /* 0x000fca0000000000 */
[----:B------:R-:W-:-:S04]  /*1fb10*/  ISETP.NE.AND P0, PT, R18, 0x2, PT ;  /* 0x000000021200780c */ /* 0x000fc80003f05270 */
[----:B------:R-:W-:Y:S02]  /*1fb20*/  SEL R3, RZ, 0x1, P0 ;  /* 0x00000001ff037807 */ /* 0x000fe40000000000 */
[----:B------:R-:W-:Y:S02]  /*1fb30*/  SEL R18, R18, RZ, P0 ;  /* 0x000000ff12127207 */ /* 0x000fe40000000000 */
[----:B------:R-:W-:-:S07]  /*1fb40*/  LOP3.LUT R28, R28, R3, RZ, 0x3c, !PT ;  /* 0x000000031c1c7212 */ /* 0x000fce00078e3cff */
.L_x_9964:
[----:B------:R-:W-:Y:S05]  /*1fb50*/  BSYNC B7 ;  /* 0x0000000000077941 */ /* 0x000fea0003800000 */
.L_x_9962:
        /* <DEDUP_REMOVED lines=8> */
[----:B------:R4:W0:Y:S01]  /*1fbe0*/  LDS.128 R24, [R16+0x31cd0] ;  /* 0x031cd00010187984 */ /* 0x0008220000000c00 */
[----:B------:R-:W-:Y:S06]  /*1fbf0*/  BAR.ARV 0x4, 0x200 ;  /* 0x0108000000007b1d */ /* 0x000fec0000002000 */
[----:B------:R-:W-:Y:S05]  /*1fc00*/  BRA `(.L_x_10054) ;  /* 0x0000000800c07947 */ /* 0x000fea0003800000 */
.L_x_10053:
[----:B------:R-:W4:Y:S01]  /*1fc10*/  LDL R10, [R1+0xc] ;  /* 0x00000c00010a7983 */ /* 0x000f220000100800 */
[----:B------:R-:W-:Y:S01]  /*1fc20*/  UMOV UR4, 0xffffffff ;  /* 0xffffffff00047882 */ /* 0x000fe20000000000 */
[----:B----4-:R-:W-:Y:S02]  /*1fc30*/  ISETP.NE.AND P5, PT, R10, 0x1f, PT ;  /* 0x0000001f0a00780c */ /* 0x010fe40003fa5270 */
[----:B------:R-:W-:Y:S11]  /*1fc40*/  BRA.DIV UR4, `(.L_x_10055) ;  /* 0x0000002a04cc7947 */ /* 0x000ff6000b800000 */
[----:B0-----:R-:W-:Y:S01]  /*1fc50*/  IMAD.IADD R9, R27, 0x1, R10 ;  /* 0x000000011b097824 */ /* 0x001fe200078e020a */
[----:B------:R-:W-:Y:S01]  /*1fc60*/  ULDC UR4, c[0x0][0xc3c] ;  /* 0x00030f0000047ab9 */ /* 0x000fe20000000800 */
[----:B------:R-:W-:-:S03]  /*1fc70*/  LOP3.LUT P4, RZ, R19, 0x1, RZ, 0xc0, !PT ;  /* 0x0000000113ff7812 */ /* 0x000fc6000788c0ff */
[----:B------:R-:W-:-:S13]  /*1fc80*/  ISETP.GE.OR P0, PT, R9, UR4, !P5 ;  /* 0x0000000409007c0c */ /* 0x000fda000ef06670 */
[----:B------:R-:W0:Y:S08]  /*1fc90*/  @!P0 LDC.64 R2, c[0x0][0xc80] ;  /* 0x00032000ff028b82 */ /* 0x000e300000000a00 */
[----:B--23--:R-:W2:Y:S01]  /*1fca0*/  @!P0 LDC.64 R4, c[0x0][0xc78] ;  /* 0x00031e00ff048b82 */ /* 0x00cea20000000a00 */
[----:B0-----:R-:W-:-:S05]  /*1fcb0*/  @!P0 IMAD.WIDE R2, R9, 0x4, R2 ;  /* 0x0000000409028825 */ /* 0x001fca00078e0202 */
[----:B------:R2:W3:Y:S02]  /*1fcc0*/  @!P0 LDG.E R7, desc[UR60][R2.64] ;  /* 0x0000003c02078981 */ /* 0x0004e4000c1e1900 */
[----:B--2---:R-:W-:-:S05]  /*1fcd0*/  @!P0 IMAD.WIDE R2, R9, 0x4, R4 ;  /* 0x0000000409028825 */ /* 0x004fca00078e0204 */
[----:B------:R-:W2:Y:S01]  /*1fce0*/  @!P0 LDG.E R8, desc[UR60][R2.64] ;  /* 0x0000003c02088981 */ /* 0x000ea2000c1e1900 */
[----:B------:R-:W-:Y:S02]  /*1fcf0*/  CS2R R4, SRZ ;  /* 0x0000000000047805 */ /* 0x000fe4000001ff00 */
[C---:B------:R-:W-:Y:S02]  /*1fd00*/  ISETP.GE.U32.AND P1, PT, R10.reuse, 0x4, PT ;  /* 0x000000040a00780c */ /* 0x040fe40003f26070 */
[C---:B------:R-:W-:Y:S01]  /*1fd10*/  ISETP.GE.U32.AND P2, PT, R10.reuse, 0x8, PT ;  /* 0x000000080a00780c */ /* 0x040fe20003f46070 */
[----:B------:R-:W-:Y:S01]  /*1fd20*/  SHFL.IDX PT, R0, R24, RZ, 0x1f ;  /* 0x00001fff18007589 */ /* 0x000fe200000e0000 */
[----:B------:R-:W-:-:S03]  /*1fd30*/  ISETP.GE.U32.AND P3, PT, R10, 0x10, PT ;  /* 0x000000100a00780c */ /* 0x000fc60003f66070 */
[----:B------:R0:W-:Y:S02]  /*1fd40*/  SHFL.IDX PT, R6, R24, 0x1, 0x1f ;  /* 0x00201f0018067f89 */ /* 0x0001e400000e0000 */
[----:B0-----:R-:W-:Y:S02]  /*1fd50*/  IMAD.MOV.U32 R24, RZ, RZ, RZ ;  /* 0x000000ffff187224 */ /* 0x001fe400078e00ff */
[----:B---3--:R-:W-:Y:S02]  /*1fd60*/  @!P0 IMAD.MOV.U32 R4, RZ, RZ, R7 ;  /* 0x000000ffff048224 */ /* 0x008fe400078e0007 */
[----:B--2---:R-:W-:Y:S01]  /*1fd70*/  @!P0 IMAD.MOV.U32 R5, RZ, RZ, R8 ;  /* 0x000000ffff058224 */ /* 0x004fe200078e0008 */
[----:B------:R-:W-:-:S03]  /*1fd80*/  ISETP.GE.U32.AND P0, PT, R10, 0x2, PT ;  /* 0x000000020a00780c */ /* 0x000fc60003f06070 */
[----:B-1----:R-:W-:-:S05]  /*1fd90*/  IMAD R13, R5, R4, RZ ;  /* 0x00000004050d7224 */ /* 0x002fca00078e02ff */
        /* <DEDUP_REMOVED lines=16> */
.L_x_10164:
[----:B------:R-:W-:Y:S02]  /*1fea0*/  ULDC UR4, c[0x0][0xc38] ;  /* 0x00030e0000047ab9 */ /* 0x000fe40000000800 */
[----:B------:R-:W-:-:S04]  /*1feb0*/  IMAD.U32 R7, RZ, RZ, UR4 ;  /* 0x00000004ff077e24 */ /* 0x000fc8000f8e00ff */
[----:B-1----:R-:W-:-:S04]  /*1fec0*/  IMAD R3, R14, R7, RZ ;  /* 0x000000070e037224 */ /* 0x002fc800078e02ff */
[----:B------:R-:W-:-:S05]  /*1fed0*/  IMAD.IADD R6, R6, 0x1, R3 ;  /* 0x0000000106067824 */ /* 0x000fca00078e0203 */
[----:B------:R-:W-:-:S13]  /*1fee0*/  ISETP.GT.AND P4, PT, R6, R0, PT ;  /* 0x000000000600720c */ /* 0x000fda0003f84270 */
[----:B------:R-:W-:Y:S05]  /*1fef0*/  @P4 BRA `(.L_x_10056) ;  /* 0x0000000000a44947 */ /* 0x000fea0003800000 */
.L_x_10059:
[----:B0-----:R-:W0:Y:S01]  /*1ff00*/  LDC R2, c[0x0][0xc3c] ;  /* 0x00030f00ff027b82 */ /* 0x001e220000000800 */
[----:B------:R-:W-:-:S05]  /*1ff10*/  VIADD R27, R27, 0x1f ;  /* 0x0000001f1b1b7836 */ /* 0x000fca0000000000 */
[----:B0-----:R-:W-:-:S13]  /*1ff20*/  ISETP.GE.AND P4, PT, R27, R2, PT ;  /* 0x000000021b00720c */ /* 0x001fda0003f86270 */
[----:B------:R-:W-:Y:S05]  /*1ff30*/  @P4 BRA `(.L_x_10057) ;  /* 0x0000000400b44947 */ /* 0x000fea0003800000 */
[----:B------:R-:W2:Y:S01]  /*1ff40*/  LDL R3, [R1+0xc] ;  /* 0x00000c0001037983 */ /* 0x000ea20000100800 */
[----:B------:R-:W-:Y:S02]  /*1ff50*/  IMAD.MOV.U32 R4, RZ, RZ, RZ ;  /* 0x000000ffff047224 */ /* 0x000fe400078e00ff */
[----:B--2---:R-:W-:-:S05]  /*1ff60*/  IMAD.IADD R5, R27, 0x1, R3 ;  /* 0x000000011b057824 */ /* 0x004fca00078e0203 */
[----:B------:R-:W-:-:S13]  /*1ff70*/  ISETP.GE.OR P4, PT, R5, R2, !P5 ;  /* 0x000000020500720c */ /* 0x000fda0006f86670 */
[----:B------:R-:W0:Y:S02]  /*1ff80*/  @!P4 LDC.64 R2, c[0x0][0xc80] ;  /* 0x00032000ff02cb82 */ /* 0x000e240000000a00 */
        /* <DEDUP_REMOVED lines=9> */
[----:B------:R-:W0:Y:S01]  /*20020*/  SHFL.UP PT, R14, R13, 0x1, RZ ;  /* 0x042000000d0e7989 */ /* 0x000e2200000e00ff */
[----:B------:R-:W-:-:S04]  /*20030*/  LOP3.LUT P4, RZ, R19, 0x1, RZ, 0xc0, !PT ;  /* 0x0000000113ff7812 */ /* 0x000fc8000788c0ff */
        /* <DEDUP_REMOVED lines=15> */
.L_x_10172:
[----:B------:R-:W-:Y:S02]  /*20130*/  ULDC UR4, c[0x0][0xc38] ;  /* 0x00030e0000047ab9 */ /* 0x000fe40000000800 */
[----:B------:R-:W-:-:S04]  /*20140*/  IMAD.U32 R7, RZ, RZ, UR4 ;  /* 0x00000004ff077e24 */ /* 0x000fc8000f8e00ff */
[----:B-1----:R-:W-:-:S04]  /*20150*/  IMAD R3, R14, R7, RZ ;  /* 0x000000070e037224 */ /* 0x002fc800078e02ff */
[----:B------:R-:W-:-:S05]  /*20160*/  IMAD.IADD R6, R3, 0x1, R6 ;  /* 0x0000000103067824 */ /* 0x000fca00078e0206 */
[----:B------:R-:W-:-:S13]  /*20170*/  ISETP.GT.AND P4, PT, R6, R0, PT ;  /* 0x000000000600720c */ /* 0x000fda0003f84270 */
[----:B------:R-:W-:Y:S05]  /*20180*/  @!P4 BRA `(.L_x_10059) ;  /* 0xfffffffc005cc947 */ /* 0x000fea000383ffff */
.L_x_10056:
        /* <DEDUP_REMOVED lines=9> */
.L_x_10177:
[----:B------:R-:W-:-:S13]  /*20220*/  ISETP.NE.AND P0, PT, R3, RZ, PT ;  /* 0x000000ff0300720c */ /* 0x000fda0003f05270 */
[----:B------:R-:W-:Y:S05]  /*20230*/  @!P0 BRA `(.L_x_10061) ;  /* 0x0000000000108947 */ /* 0x000fea0003800000 */
[----:B------:R-:W-:Y:S01]  /*20240*/  UMOV UR4, 0xffffffff ;  /* 0xffffffff00047882 */ /* 0x000fe20000000000 */
[----:B------:R-:W-:Y:S02]  /*20250*/  VIADD R12, R6, 0xffffffff ;  /* 0xffffffff060c7836 */ /* 0x000fe40000000000 */
[----:B------:R-:W-:Y:S05]  /*20260*/  BRA.DIV UR4, `(.L_x_10062) ;  /* 0x0000002e04947947 */ /* 0x000fea000b800000 */
[----:B------:R4:W0:Y:S02]  /*20270*/  SHFL.IDX PT, R24, R2, R12, 0x1f ;  /* 0x00001f0c02187589 */ /* 0x00082400000e0000 */
.L_x_10061:
[-C--:B--2---:R-:W-:Y:S01]  /*20280*/  IABS R9, R4.reuse ;  /* 0x0000000400097213 */ /* 0x084fe20000000000 */
[----:B0-----:R-:W-:Y:S02]  /*20290*/  IMAD R24, R24, R7, R8 ;  /* 0x0000000718187224 */ /* 0x001fe400078e0208 */
[----:B------:R-:W-:Y:S01]  /*202a0*/  IMAD.IADD R27, R6, 0x1, R27 ;  /* 0x00000001061b7824 */ /* 0x000fe200078e021b */
[----:B------:R-:W0:Y:S01]  /*202b0*/  I2F.RP R11, R9 ;  /* 0x00000009000b7306 */ /* 0x000e220000209400 */
[----:B------:R-:W-:Y:S01]  /*202c0*/  IMAD.IADD R25, R0, 0x1, -R24 ;  /* 0x0000000100197824 */ /* 0x000fe200078e0a18 */
[----:B------:R-:W-:-:S05]  /*202d0*/  IABS R0, R4 ;  /* 0x0000000400007213 */ /* 0x000fca0000000000 */
[----:B------:R-:W-:Y:S01]  /*202e0*/  IMAD.MOV R0, RZ, RZ, -R0 ;  /* 0x000000ffff007224 */ /* 0x000fe200078e0a00 */
[----:B0-----:R-:W0:Y:S02]  /*202f0*/  MUFU.RCP R11, R11 ;  /* 0x0000000b000b7308 */ /* 0x001e240000001000 */
[----:B0-----:R-:W-:-:S06]  /*20300*/  VIADD R3, R11, 0xffffffe ;  /* 0x0ffffffe0b037836 */ /* 0x001fcc0000000000 */
[----:B------:R-:W4:Y:S02]  /*20310*/  F2I.FTZ.U32.TRUNC.NTZ R3, R3 ;  /* 0x0000000300037305 */ /* 0x000f24000021f000 */
[----:B----4-:R-:W-:-:S04]  /*20320*/  IMAD.MOV R2, RZ, RZ, -R3 ;  /* 0x000000ffff027224 */ /* 0x010fc800078e0a03 */
[----:B------:R-:W-:Y:S01]  /*20330*/  IMAD R10, R2, R9, RZ ;  /* 0x00000009020a7224 */ /* 0x000fe200078e02ff */
[----:B------:R-:W-:-:S05]  /*20340*/  MOV R2, RZ ;  /* 0x000000ff00027202 */ /* 0x000fca0000000f00 */
        /* <DEDUP_REMOVED lines=14> */
[----:B------:R0:W2:Y:S02]  /*20430*/  F2I.FTZ.U32.TRUNC.NTZ R3, R8 ;  /* 0x0000000800037305 */ /* 0x0000a4000021f000 */
[----:B0-----:R-:W-:-:S05]  /*20440*/  IABS R8, R5 ;  /* 0x0000000500087213 */ /* 0x001fca0000000000 */
[----:B------:R-:W-:Y:S02]  /*20450*/  IMAD.MOV R8, RZ, RZ, -R8 ;  /* 0x000000ffff087224 */ /* 0x000fe400078e0a08 */
[----:B--2---:R-:W-:-:S04]  /*20460*/  IMAD.MOV R9, RZ, RZ, -R3 ;  /* 0x000000ffff097224 */ /* 0x004fc800078e0a03 */
[----:B------:R-:W-:-:S04]  /*20470*/  IMAD R9, R9, R0, RZ ;  /* 0x0000000009097224 */ /* 0x000fc800078e02ff */
[----:B------:R-:W-:Y:S01]  /*20480*/  IMAD.HI.U32 R2, R3, R9, R2 ;  /* 0x0000000903027227 */ /* 0x000fe200078e0002 */
[----:B------:R-:W-:-:S04]  /*20490*/  LOP3.LUT R3, R25, R4, RZ, 0x3c, !PT ;  /* 0x0000000419037212 */ /* 0x000fc800078e3cff */
        /* <DEDUP_REMOVED lines=18> */
[----:B------:R-:W-:-:S04]  /*205c0*/  IMAD.MOV R0, RZ, RZ, -R2 ;  /* 0x000000ffff007224 */ /* 0x000fc800078e0a02 */
[C---:B------:R-:W-:Y:S02]  /*205d0*/  IMAD R10, R5.reuse, R0, R10 ;  /* 0x00000000050a7224 */ /* 0x040fe400078e020a */
[----:B------:R-:W-:-:S04]  /*205e0*/  IMAD R5, R5, 0x1000000, R2 ;  /* 0x0100000005057824 */ /* 0x000fc800078e0202 */
[----:B------:R-:W-:Y:S01]  /*205f0*/  IMAD R26, R10, 0x10000, R5 ;  /* 0x000100000a1a7824 */ /* 0x000fe200078e0205 */
[----:B------:R-:W-:Y:S06]  /*20600*/  BRA `(.L_x_10063) ;  /* 0x00000000001c7947 */ /* 0x000fec0003800000 */
.L_x_10057:
[----:B------:R-:W-:Y:S01]  /*20610*/  UMOV UR4, URZ ;  /* 0x0000003f00047c82 */ /* 0x000fe20008000000 */
[----:B------:R-:W-:Y:S01]  /*20620*/  UMOV UR5, URZ ;  /* 0x0000003f00057c82 */ /* 0x000fe20008000000 */
[----:B------:R-:W-:Y:S01]  /*20630*/  ULDC UR6, c[0x0][0xc3c] ;  /* 0x00030f0000067ab9 */ /* 0x000fe20000000800 */
[----:B------:R-:W-:Y:S02]  /*20640*/  IMAD.MOV.U32 R24, RZ, RZ, R0 ;  /* 0x000000ffff187224 */ /* 0x000fe400078e0000 */
[----:B------:R-:W-:Y:S02]  /*20650*/  IMAD.U32 R25, RZ, RZ, UR4 ;  /* 0x00000004ff197e24 */ /* 0x000fe4000f8e00ff */
[----:B------:R-:W-:Y:S02]  /*20660*/  IMAD.U32 R26, RZ, RZ, UR5 ;  /* 0x00000005ff1a7e24 */ /* 0x000fe4000f8e00ff */
[----:B------:R-:W-:-:S07]  /*20670*/  IMAD.U32 R27, RZ, RZ, UR6 ;  /* 0x00000006ff1b7e24 */ /* 0x000fce000f8e00ff */
.L_x_10063:
[----:B------:R-:W2:Y:S01]  /*20680*/  LDL R0, [R1+0xc] ;  /* 0x00000c0001007983 */ /* 0x000ea20000100800 */
[----:B------:R-:W-:Y:S05]  /*20690*/  WARPSYNC.ALL ;  /* 0x0000000000007948 */ /* 0x000fea0003800000 */
[----:B------:R-:W-:Y:S01]  /*206a0*/  BAR.SYNC.DEFER_BLOCKING 0x4, 0x200 ;  /* 0x0108000000007b1d */ /* 0x000fe20000010000 */
[----:B--2---:R-:W-:-:S13]  /*206b0*/  ISETP.NE.AND P0, PT, R0, RZ, PT ;  /* 0x000000ff0000720c */ /* 0x004fda0003f05270 */
[----:B------:R-:W0:Y:S01]  /*206c0*/  @!P0 S2R R3, SR_CgaCtaId ;  /* 0x0000000000038919 */ /* 0x000e220000008800 */
[----:B------:R-:W-:-:S04]  /*206d0*/  @!P0 MOV R0, 0x400 ;  /* 0x0000040000008802 */ /* 0x000fc80000000f00 */
[----:B0-----:R-:W-:-:S05]  /*206e0*/  @!P0 LEA R16, R3, R0, 0x18 ;  /* 0x0000000003108211 */ /* 0x001fca00078ec0ff */
[----:B------:R0:W-:Y:S01]  /*206f0*/  @!P0 STS.128 [R16+0x31cd0], R24 ;  /* 0x031cd01810008388 */ /* 0x0001e20000000c00 */
[----:B------:R-:W-:Y:S06]  /*20700*/  BAR.ARV 0x5, 0x200 ;  /* 0x0148000000007b1d */ /* 0x000fec0000002000 */
.L_x_10054:
[----:B------:R-:W-:Y:S02]  /*20710*/  ULDC UR4, c[0x0][0xc3c] ;  /* 0x00030f0000047ab9 */ /* 0x000fe40000000800 */
[----:B0-----:R-:W-:-:S13]  /*20720*/  ISETP.GE.AND P0, PT, R27, UR4, PT ;  /* 0x000000041b007c0c */ /* 0x001fda000bf06270 */
[----:B------:R-:W-:Y:S05]  /*20730*/  @!P0 BRA `(.L_x_10064) ;  /* 0xffffff9000948947 */ /* 0x000fea000383ffff */
[----:B------:R-:W-:Y:S05]  /*20740*/  BSYNC B8 ;  /* 0x0000000000087941 */ /* 0x000fea0003800000 */
.L_x_9914:
[----:B0-----:R-:W5:Y:S01]  /*20750*/  LDL.LU R0, [R1+0x40] ;  /* 0x0000400001007983 */ /* 0x001f620000300800 */
[----:B------:R-:W-:Y:S01]  /*20760*/  BSSY B0, `(.L_x_10065) ;  /* 0x000000b000007945 */ /* 0x000fe20003800000 */
[----:B--23--:R-:W0:Y:S01]  /*20770*/  S2R R5, SR_CgaCtaId ;  /* 0x0000000000057919 */ /* 0x00ce220000008800 */
[----:B-----5:R-:W-:-:S05]  /*20780*/  VIADD R0, R0, 0x1 ;  /* 0x0000000100007836 */ /* 0x020fca0000000000 */
        /* <DEDUP_REMOVED lines=8> */
.L_x_10180:
[----:B------:R-:W-:Y:S05]  /*20810*/  BSYNC B0 ;  /* 0x0000000000007941 */ /* 0x000fea0003800000 */
.L_x_10065:
[----:B------:R-:W-:-:S03]  /*20820*/  UMOV UR4, 0xffffffff ;  /* 0xffffffff00047882 */ /* 0x000fc60000000000 */
[----:B------:R-:W-:Y:S05]  /*20830*/  BRA.DIV UR4, `(.L_x_10067) ;  /* 0x0000002a045c7947 */ /* 0x000fea000b800000 */
[----:B0-----:R-:W0:Y:S02]  /*20840*/  S2R R0, SR_TID.X ;  /* 0x0000000000007919 */ /* 0x001e240000002100 */
[----:B0-----:R-:W-:-:S04]  /*20850*/  SHF.R.U32.HI R0, RZ, 0x5, R0 ;  /* 0x00000005ff007819 */ /* 0x001fc80000011600 */
[----:B------:R-:W-:-:S05]  /*20860*/  LOP3.LUT R0, R0, 0x3, RZ, 0xc0, !PT ;  /* 0x0000000300007812 */ /* 0x000fca00078ec0ff */
[----:B------:R0:W2:Y:S02]  /*20870*/  SHFL.IDX PT, R14, R0, RZ, 0x1f ;  /* 0x00001fff000e7589 */ /* 0x0000a400000e0000 */
.L_x_10183:
[----:B--2---:R-:W-:-:S13]  /*20880*/  ISETP.NE.AND P0, PT, R14, RZ, PT ;  /* 0x000000ff0e00720c */ /* 0x004fda0003f05270 */
[----:B------:R-:W-:Y:S05]  /*20890*/  @P0 BRA `(.L_x_9760) ;  /* 0x0000000000880947 */ /* 0x000fea0003800000 */
[----:B------:R-:W-:-:S03]  /*208a0*/  UMOV UR4, 0xffffffff ;  /* 0xffffffff00047882 */ /* 0x000fc60000000000 */
[----:B------:R-:W-:Y:S05]  /*208b0*/  BRA.DIV UR4, `(.L_x_10068) ;  /* 0x0000002a04707947 */ /* 0x000fea000b800000 */
[----:B------:R-:W-:-:S13]  /*208c0*/  ELECT P6, URZ, PT ;  /* 0x00000000003f782f */ /* 0x000fda00038c0000 */
.L_x_10186:
[----:B------:R-:W-:Y:S05]  /*208d0*/  @!P6 BRA `(.L_x_9760) ;  /* 0x000000000078e947 */ /* 0x000fea0003800000 */
[----:B0-----:R-:W2:Y:S02]  /*208e0*/  LDL.LU R0, [R1+0x38] ;  /* 0x0000380001007983 */ /* 0x001ea40000300800 */
[----:B--2---:R-:W-:-:S04]  /*208f0*/  LOP3.LUT R0, R0, 0x2, RZ, 0xfc, !PT ;  /* 0x0000000200007812 */ /* 0x004fc800078efcff */
[----:B------:R-:W-:-:S13]  /*20900*/  ISETP.NE.AND P2, PT, R0, 0x3, PT ;  /* 0x000000030000780c */ /* 0x000fda0003f45270 */
[----:B------:R-:W-:Y:S05]  /*20910*/  @!P2 BRA `(.L_x_10069) ;  /* 0x000000000004a947 */ /* 0x000fea0003800000 */
[----:B------:R-:W-:Y:S01]  /*20920*/  BPT.TRAP 0x1 ;  /* 0x000000040000795c */ /* 0x000fe20000300000 */
.L_x_10069:
        /* <DEDUP_REMOVED lines=12> */
.L_x_10187:
[----:B------:R-:W2:Y:S02]  /*209f0*/  SYNCS.PHASECHK.TRANS64.TRYWAIT P0, [R3+URZ], R0 ;  /* 0x00000000030075a7 */ /* 0x000ea4000800017f */
[----:B--2---:R-:W-:Y:S05]  /*20a00*/  @!P0 BRA `(.L_x_10071) ;  /* 0x0000002800508947 */ /* 0x004fea0003800000 */
.L_x_10188:
[----:B------:R-:W-:Y:S05]  /*20a10*/  @!P2 BRA `(.L_x_10072) ;  /* 0x000000000004a947 */ /* 0x000fea0003800000 */
[----:B------:R-:W-:Y:S01]  /*20a20*/  BPT.TRAP 0x1 ;  /* 0x000000040000795c */ /* 0x000fe20000300000 */
.L_x_10072:
[----:B--2---:R-:W-:-:S05]  /*20a30*/  IADD3 R3, R9, 0x31c60, RZ ;  /* 0x00031c6009037810 */ /* 0x004fca0007ffe0ff */
[----:B------:R-:W-:-:S04]  /*20a40*/  IMAD R5, R18, 0x8, R3 ;  /* 0x0000000812057824 */ /* 0x000fc800078e0203 */
[----:B------:R-:W2:Y:S02]  /*20a50*/  SYNCS.PHASECHK.TRANS64.TRYWAIT P0, [R5+URZ], R2 ;  /* 0x00000002050075a7 */ /* 0x000ea4000800017f */
[----:B--2---:R-:W-:Y:S05]  /*20a60*/  @!P0 BRA `(.L_x_10073) ;  /* 0x00000028004c8947 */ /* 0x004fea0003800000 */
.L_x_10189:
[----:B------:R-:W-:-:S07]  /*20a70*/  IMAD R3, R4, 0x8, R3 ;  /* 0x0000000804037824 */ /* 0x000fce00078e0203 */
.L_x_10074:
[----:B---3--:R3:W0:Y:S02]  /*20a80*/  SYNCS.PHASECHK.TRANS64.TRYWAIT P0, [R3+URZ], R0 ;  /* 0x00000000030075a7 */ /* 0x008624000800017f */
[----:B0-----:R-:W-:Y:S05]  /*20a90*/  @!P0 NANOSLEEP.SYNCS 0x989680 ;  /* 0x009896800000895d */ /* 0x001fea0003900000 */
[----:B------:R-:W0:Y:S02]  /*20aa0*/  @!P0 SYNCS.PHASECHK.TRANS64 P0, [R3+URZ], R0 ;  /* 0x00000000030085a7 */ /* 0x000e24000800007f */
[----:B0-----:R-:W-:Y:S05]  /*20ab0*/  @!P0 BRA `(.L_x_10074) ;  /* 0xfffffffc00f08947 */ /* 0x001fea000383ffff */
.L_x_9760:
[----:B------:R-:W-:Y:S05]  /*20ac0*/  BSYNC B9 ;  /* 0x0000000000097941 */ /* 0x000fea0003800000 */
.L_x_9757:
[----:B------:R-:W-:Y:S05]  /*20ad0*/  EXIT ;  /* 0x000000000000794d */ /* 0x000fea0003800000 */
.L_x_9778:
[----:B0-----:R0:W1:Y:S02]  /*20ae0*/  SYNCS.PHASECHK.TRANS64.TRYWAIT P5, [R20+URZ+0x31c90], R90 ;  /* 0x031c905a140075a7 */ /* 0x00106400080a017f */
[----:B-1----:R-:W-:Y:S05]  /*20af0*/  @!P5 NANOSLEEP.SYNCS 0x989680 ;  /* 0x009896800000d95d */ /* 0x002fea0003900000 */
[----:B------:R-:W1:Y:S02]  /*20b00*/  @!P5 SYNCS.PHASECHK.TRANS64 P5, [R20+URZ+0x31c90], R90 ;  /* 0x031c905a1400d5a7 */ /* 0x000e6400080a007f */
[----:B-1----:R-:W-:Y:S05]  /*20b10*/  @!P5 BRA `(.L_x_9778) ;  /* 0xfffffffc00f0d947 */ /* 0x002fea000383ffff */
[----:B------:R-:W-:Y:S05]  /*20b20*/  BRA `(.L_x_10075) ;  /* 0xfffffe2800487947 */ /* 0x000fea000383ffff */
.L_x_9806:
[----:B0-----:R0:W1:Y:S02]  /*20b30*/  SYNCS.PHASECHK.TRANS64.TRYWAIT P5, [R20+URZ+0x31c90], R90 ;  /* 0x031c905a140075a7 */ /* 0x00106400080a017f */
[----:B-1----:R-:W-:Y:S05]  /*20b40*/  @!P5 NANOSLEEP.SYNCS 0x989680 ;  /* 0x009896800000d95d */ /* 0x002fea0003900000 */
[----:B------:R-:W1:Y:S02]  /*20b50*/  @!P5 SYNCS.PHASECHK.TRANS64 P5, [R20+URZ+0x31c90], R90 ;  /* 0x031c905a1400d5a7 */ /* 0x000e6400080a007f */
[----:B-1----:R-:W-:Y:S05]  /*20b60*/  @!P5 BRA `(.L_x_9806) ;  /* 0xfffffffc00f0d947 */ /* 0x002fea000383ffff */
[----:B------:R-:W-:Y:S05]  /*20b70*/  BRA `(.L_x_10076) ;  /* 0xfffffe4000d47947 */ /* 0x000fea000383ffff */
.L_x_9819:
[----:B0-----:R0:W1:Y:S02]  /*20b80*/  SYNCS.PHASECHK.TRANS64.TRYWAIT P4, [R20+URZ+0x31c90], R90 ;  /* 0x031c905a140075a7 */ /* 0x001064000808017f */
[----:B-1----:R-:W-:Y:S05]  /*20b90*/  @!P4 NANOSLEEP.SYNCS 0x989680 ;  /* 0x009896800000c95d */ /* 0x002fea0003900000 */
[----:B------:R-:W1:Y:S02]  /*20ba0*/  @!P4 SYNCS.PHASECHK.TRANS64 P4, [R20+URZ+0x31c90], R90 ;  /* 0x031c905a1400c5a7 */ /* 0x000e64000808007f */
[----:B-1----:R-:W-:Y:S05]  /*20bb0*/  @!P4 BRA `(.L_x_9819) ;  /* 0xfffffffc00f0c947 */ /* 0x002fea000383ffff */
[----:B------:R-:W-:Y:S05]  /*20bc0*/  BRA `(.L_x_10077) ;  /* 0xfffffe5c00407947 */ /* 0x000fea000383ffff */
.L_x_9823:
[----:B--2---:R2:W3:Y:S02]  /*20bd0*/  SYNCS.PHASECHK.TRANS64.TRYWAIT P3, [R20+URZ+0x31cb0], R90 ;  /* 0x031cb05a140075a7 */ /* 0x0044e4000806017f */
[----:B---3--:R-:W-:Y:S05]  /*20be0*/  @!P3 NANOSLEEP.SYNCS 0x989680 ;  /* 0x009896800000b95d */ /* 0x008fea0003900000 */
[----:B------:R-:W3:Y:S02]  /*20bf0*/  @!P3 SYNCS.PHASECHK.TRANS64 P3, [R20+URZ+0x31cb0], R90 ;  /* 0x031cb05a1400b5a7 */ /* 0x000ee4000806007f */
[----:B---3--:R-:W-:Y:S05]  /*20c00*/  @!P3 BRA `(.L_x_9823) ;  /* 0xfffffffc00f0b947 */ /* 0x008fea000383ffff */
[----:B------:R-:W-:Y:S05]  /*20c10*/  BRA `(.L_x_10078) ;  /* 0xfffffe5c00d87947 */ /* 0x000fea000383ffff */
.L_x_9831:
[----:B------:R-:W-:Y:S01]  /*20c20*/  BSSY B0, `(.L_x_10079) ;  /* 0x0000007000007945 */ /* 0x000fe20003800000 */
[----:B------:R-:W-:Y:S02]  /*20c30*/  IMAD.MOV.U32 R12, RZ, RZ, RZ ;  /* 0x000000ffff0c7224 */ /* 0x000fe400078e00ff */
[----:B------:R-:W-:Y:S02]  /*20c40*/  IMAD.MOV.U32 R11, RZ, RZ, 0x1f ;  /* 0x0000001fff0b7424 */ /* 0x000fe400078e00ff */
[----:B------:R-:W-:-:S07]  /*20c50*/  IMAD.MOV.U32 R15, RZ, RZ, -0x1 ;  /* 0xffffffffff0f7424 */ /* 0x000fce00078e00ff */
[----:B-----5:R-:W-:Y:S05]  /*20c60*/  WARPSYNC.COLLECTIVE R15, `(.L_x_10080) ;  /* 0x000000000f087348 */ /* 0x020fea0003c00000 */
[----:B------:R0:W1:Y:S02]  /*20c70*/  SHFL.IDX P6, R14, R13, R12, R11 ;  /* 0x0000000c0d0e7389 */ /* 0x00006400000c000b */
[----:B01---5:R-:W-:Y:S01]  /*20c80*/  ENDCOLLECTIVE ;  /* 0x000000000000791b */ /* 0x023fe20003800000 */
.L_x_10080:
[----:B------:R-:W-:Y:S05]  /*20c90*/  BSYNC B0 ;  /* 0x0000000000007941 */ /* 0x000fea0003800000 */
.L_x_10079:
[----:B------:R1:W-:Y:S01]  /*20ca0*/  STL [R1+0x7c], R14 ;  /* 0x00007c0e01007387 */ /* 0x0003e20000100800 */
[----:B------:R-:W-:Y:S05]  /*20cb0*/  BRA `(.L_x_10081) ;  /* 0xfffffe6400d87947 */ /* 0x000fea000383ffff */
.L_x_9842:
[----:B------:R-:W-:Y:S01]  /*20cc0*/  BSSY B1, `(.L_x_10082) ;  /* 0x0000008000017945 */ /* 0x000fe20003800000 */
[----:B------:R-:W-:Y:S02]  /*20cd0*/  IMAD.MOV.U32 R13, RZ, RZ, R25 ;  /* 0x000000ffff0d7224 */ /* 0x000fe400078e0019 */
[----:B------:R-:W-:Y:S02]  /*20ce0*/  IMAD.MOV.U32 R12, RZ, RZ, RZ ;  /* 0x000000ffff0c7224 */ /* 0x000fe400078e00ff */
[----:B------:R-:W-:Y:S02]  /*20cf0*/  IMAD.MOV.U32 R11, RZ, RZ, 0x1e1f ;  /* 0x00001e1fff0b7424 */ /* 0x000fe400078e00ff */
[----:B------:R-:W-:-:S07]  /*20d00*/  IMAD.MOV.U32 R15, RZ, RZ, -0x1 ;  /* 0xffffffffff0f7424 */ /* 0x000fce00078e00ff */
[----:B-1----:R-:W-:Y:S05]  /*20d10*/  WARPSYNC.COLLECTIVE R15, `(.L_x_10083) ;  /* 0x000000000f087348 */ /* 0x002fea0003c00000 */
[----:B-1----:R0:W1:Y:S02]  /*20d20*/  SHFL.IDX P6, R14, R13, R12, R11 ;  /* 0x0000000c0d0e7389 */ /* 0x00206400000c000b */
[----:B01----:R-:W-:Y:S01]  /*20d30*/  ENDCOLLECTIVE ;  /* 0x000000000000791b */ /* 0x003fe20003800000 */
.L_x_10083:
[----:B------:R-:W-:Y:S05]  /*20d40*/  BSYNC B1 ;  /* 0x0000000000017941 */ /* 0x000fea0003800000 */
.L_x_10082:
        /* <DEDUP_REMOVED lines=8> */
.L_x_10084:
[----:B------:R-:W-:Y:S02]  /*20dd0*/  IMAD.MOV.U32 R13, RZ, RZ, R27 ;  /* 0x000000ffff0d7224 */ /* 0x000fe400078e001b */
[----:B------:R-:W-:-:S07]  /*20de0*/  IMAD.MOV.U32 R0, RZ, RZ, R14 ;  /* 0x000000ffff007224 */ /* 0x000fce00078e000e */
[----:B------:R-:W-:Y:S05]  /*20df0*/  WARPSYNC.COLLECTIVE R15, `(.L_x_10085) ;  /* 0x000000000f087348 */ /* 0x000fea0003c00000 */
[----:B------:R0:W1:Y:S02]  /*20e00*/  SHFL.IDX P6, R14, R13, R12, R11 ;  /* 0x0000000c0d0e7389 */ /* 0x00006400000c000b */
[----:B01----:R-:W-:Y:S01]  /*20e10*/  ENDCOLLECTIVE ;  /* 0x000000000000791b */ /* 0x003fe20003800000 */
.L_x_10085:
[----:B------:R-:W-:Y:S02]  /*20e20*/  IMAD.MOV.U32 R13, RZ, RZ, R26 ;  /* 0x000000ffff0d7224 */ /* 0x000fe400078e001a */
[----:B------:R-:W-:-:S07]  /*20e30*/  IMAD.MOV.U32 R5, RZ, RZ, R14 ;  /* 0x000000ffff057224 */ /* 0x000fce00078e000e */
[----:B------:R-:W-:Y:S05]  /*20e40*/  WARPSYNC.COLLECTIVE R15, `(.L_x_10086) ;  /* 0x000000000f087348 */ /* 0x000fea0003c00000 */
[----:B------:R0:W1:Y:S02]  /*20e50*/  SHFL.IDX P6, R14, R13, R12, R11 ;  /* 0x0000000c0d0e7389 */ /* 0x00006400000c000b */
[----:B01----:R-:W-:Y:S01]  /*20e60*/  ENDCOLLECTIVE ;  /* 0x000000000000791b */ /* 0x003fe20003800000 */
.L_x_10086:
[----:B------:R-:W-:Y:S01]  /*20e70*/  IMAD.MOV.U32 R4, RZ, RZ, R14 ;  /* 0x000000ffff047224 */ /* 0x000fe200078e000e */
[----:B------:R-:W-:Y:S06]  /*20e80*/  BRA `(.L_x_10087) ;  /* 0xfffffe6800e07947 */ /* 0x000fec000383ffff */
.L_x_9846:
[----:B0-----:R0:W1:Y:S02]  /*20e90*/  SYNCS.PHASECHK.TRANS64.TRYWAIT P1, [R16+URZ+0x31c00], R3 ;  /* 0x031c0003100075a7 */ /* 0x001064000802017f */
[----:B-1----:R-:W-:Y:S05]  /*20ea0*/  @!P1 NANOSLEEP.SYNCS 0x989680 ;  /* 0x009896800000995d */ /* 0x002fea0003900000 */
[----:B------:R-:W1:Y:S02]  /*20eb0*/  @!P1 SYNCS.PHASECHK.TRANS64 P1, [R16+URZ+0x31c00], R3 ;  /* 0x031c0003100095a7 */ /* 0x000e64000802007f */
[----:B-1----:R-:W-:Y:S05]  /*20ec0*/  @!P1 BRA `(.L_x_9846) ;  /* 0xfffffffc00f09947 */ /* 0x002fea000383ffff */
[----:B------:R-:W-:Y:S05]  /*20ed0*/  BRA `(.L_x_10088) ;  /* 0xfffffe7400107947 */ /* 0x000fea000383ffff */
.L_x_9858:
        /* <DEDUP_REMOVED lines=8> */
.L_x_10090:
[----:B------:R-:W-:Y:S05]  /*20f60*/  BSYNC B1 ;  /* 0x0000000000017941 */ /* 0x000fea0003800000 */
.L_x_10089:
        /* <DEDUP_REMOVED lines=8> */
.L_x_10091:
[----:B------:R-:W-:Y:S02]  /*20ff0*/  IMAD.MOV.U32 R21, RZ, RZ, R3 ;  /* 0x000000ffff157224 */ /* 0x000fe400078e0003 */
[----:B------:R-:W-:Y:S01]  /*21000*/  IMAD.MOV.U32 R13, RZ, RZ, R27 ;  /* 0x000000ffff0d7224 */ /* 0x000fe200078e001b */
[----:B------:R-:W-:-:S07]  /*21010*/  MOV R0, R14 ;  /* 0x0000000e00007202 */ /* 0x000fce0000000f00 */
[----:B------:R-:W-:Y:S05]  /*21020*/  WARPSYNC.COLLECTIVE R15, `(.L_x_10092) ;  /* 0x000000000f087348 */ /* 0x000fea0003c00000 */
[----:B------:R0:W1:Y:S02]  /*21030*/  SHFL.IDX P6, R14, R13, R12, R11 ;  /* 0x0000000c0d0e7389 */ /* 0x00006400000c000b */
[----:B01----:R-:W-:Y:S01]  /*21040*/  ENDCOLLECTIVE ;  /* 0x000000000000791b */ /* 0x003fe20003800000 */
.L_x_10092:
[----:B------:R-:W-:Y:S02]  /*21050*/  IMAD.MOV.U32 R20, RZ, RZ, R0 ;  /* 0x000000ffff147224 */ /* 0x000fe400078e0000 */
[----:B------:R-:W-:Y:S02]  /*21060*/  IMAD.MOV.U32 R13, RZ, RZ, R26 ;  /* 0x000000ffff0d7224 */ /* 0x000fe400078e001a */
[----:B------:R-:W-:-:S07]  /*21070*/  IMAD.MOV.U32 R5, RZ, RZ, R14 ;  /* 0x000000ffff057224 */ /* 0x000fce00078e000e */
[----:B------:R-:W-:Y:S05]  /*21080*/  WARPSYNC.COLLECTIVE R15, `(.L_x_10093) ;  /* 0x000000000f087348 */ /* 0x000fea0003c00000 */
[----:B------:R0:W1:Y:S02]  /*21090*/  SHFL.IDX P6, R14, R13, R12, R11 ;  /* 0x0000000c0d0e7389 */ /* 0x00006400000c000b */
[----:B01----:R-:W-:Y:S01]  /*210a0*/  ENDCOLLECTIVE ;  /* 0x000000000000791b */ /* 0x003fe20003800000 */
.L_x_10093:
[----:B------:R-:W-:Y:S05]  /*210b0*/  BRA `(.L_x_10094) ;  /* 0xfffffe8400587947 */ /* 0x000fea000383ffff */
.L_x_9862:
[----:B0-----:R0:W1:Y:S02]  /*210c0*/  SYNCS.PHASECHK.TRANS64.TRYWAIT P1, [R16+URZ+0x31c00], R3 ;  /* 0x031c0003100075a7 */ /* 0x001064000802017f */
[----:B-1----:R-:W-:Y:S05]  /*210d0*/  @!P1 NANOSLEEP.SYNCS 0x989680 ;  /* 0x009896800000995d */ /* 0x002fea0003900000 */
[----:B------:R-:W1:Y:S02]  /*210e0*/  @!P1 SYNCS.PHASECHK.TRANS64 P1, [R16+URZ+0x31c00], R3 ;  /* 0x031c0003100095a7 */ /* 0x000e64000802007f */
[----:B-1----:R-:W-:Y:S05]  /*210f0*/  @!P1 BRA `(.L_x_9862) ;  /* 0xfffffffc00f09947 */ /* 0x002fea000383ffff */
[----:B------:R-:W-:Y:S05]  /*21100*/  BRA `(.L_x_10095) ;  /* 0xfffffe8c00107947 */ /* 0x000fea000383ffff */
.L_x_9870:
[----:B--2---:R2:W4:Y:S02]  /*21110*/  SYNCS.PHASECHK.TRANS64.TRYWAIT P1, [R0+URZ+0x31c30], R5 ;  /* 0x031c3005000075a7 */ /* 0x004524000802017f */
[----:B----4-:R-:W-:Y:S05]  /*21120*/  @!P1 NANOSLEEP.SYNCS 0x989680 ;  /* 0x009896800000995d */ /* 0x010fea0003900000 */
[----:B------:R-:W4:Y:S02]  /*21130*/  @!P1 SYNCS.PHASECHK.TRANS64 P1, [R0+URZ+0x31c30], R5 ;  /* 0x031c3005000095a7 */ /* 0x000f24000802007f */
[----:B----4-:R-:W-:Y:S05]  /*21140*/  @!P1 BRA `(.L_x_9870) ;  /* 0xfffffffc00f09947 */ /* 0x010fea000383ffff */
[----:B------:R-:W-:Y:S05]  /*21150*/  BRA `(.L_x_9869) ;  /* 0xfffffea000a47947 */ /* 0x000fea000383ffff */
.L_x_9876:
[----:B-1----:R1:W2:Y:S02]  /*21160*/  SYNCS.PHASECHK.TRANS64.TRYWAIT P3, [R14+URZ+0x31c30], R15 ;  /* 0x031c300f0e0075a7 */ /* 0x0022a4000806017f */
[----:B--2---:R-:W-:Y:S05]  /*21170*/  @!P3 NANOSLEEP.SYNCS 0x989680 ;  /* 0x009896800000b95d */ /* 0x004fea0003900000 */
[----:B------:R-:W2:Y:S02]  /*21180*/  @!P3 SYNCS.PHASECHK.TRANS64 P3, [R14+URZ+0x31c30], R15 ;  /* 0x031c300f0e00b5a7 */ /* 0x000ea4000806007f */
[----:B--2---:R-:W-:Y:S05]  /*21190*/  @!P3 BRA `(.L_x_9876) ;  /* 0xfffffffc00f0b947 */ /* 0x004fea000383ffff */
[----:B------:R-:W-:Y:S05]  /*211a0*/  BRA `(.L_x_9875) ;  /* 0xfffffeec00907947 */ /* 0x000fea000383ffff */
.L_x_9880:
[----:B-1----:R1:W2:Y:S02]  /*211b0*/  SYNCS.PHASECHK.TRANS64.TRYWAIT P2, [R15+URZ+0x31c50], R14 ;  /* 0x031c500e0f0075a7 */ /* 0x0022a4000804017f */
[----:B--2---:R-:W-:Y:S05]  /*211c0*/  @!P2 NANOSLEEP.SYNCS 0x989680 ;  /* 0x009896800000a95d */ /* 0x004fea0003900000 */
[----:B------:R-:W2:Y:S02]  /*211d0*/  @!P2 SYNCS.PHASECHK.TRANS64 P2, [R15+URZ+0x31c50], R14 ;  /* 0x031c500e0f00a5a7 */ /* 0x000ea4000804007f */
[----:B--2---:R-:W-:Y:S05]  /*211e0*/  @!P2 BRA `(.L_x_9880) ;  /* 0xfffffffc00f0a947 */ /* 0x004fea000383ffff */
[----:B------:R-:W-:Y:S05]  /*211f0*/  BRA `(.L_x_9877) ;  /* 0xffffff1400107947 */ /* 0x000fea000383ffff */
.L_x_9885:
[----:B--2---:R2:W3:Y:S02]  /*21200*/  SYNCS.PHASECHK.TRANS64.TRYWAIT P0, [R0+URZ+0x31c50], R3 ;  /* 0x031c5003000075a7 */ /* 0x0044e4000800017f */
[----:B---3--:R-:W-:Y:S05]  /*21210*/  @!P0 NANOSLEEP.SYNCS 0x989680 ;  /* 0x009896800000895d */ /* 0x008fea0003900000 */
[----:B------:R-:W3:Y:S02]  /*21220*/  @!P0 SYNCS.PHASECHK.TRANS64 P0, [R0+URZ+0x31c50], R3 ;  /* 0x031c5003000085a7 */ /* 0x000ee4000800007f */
[----:B---3--:R-:W-:Y:S05]  /*21230*/  @!P0 BRA `(.L_x_9885) ;  /* 0xfffffffc00f08947 */ /* 0x008fea000383ffff */
[----:B------:R-:W-:Y:S05]  /*21240*/  BRA `(.L_x_9884) ;  /* 0xffffff40004c7947 */ /* 0x000fea000383ffff */
.L_x_9890:
[----:B------:R-:W-:Y:S02]  /*21250*/  IMAD.MOV.U32 R13, RZ, RZ, R2 ;  /* 0x000000ffff0d7224 */ /* 0x000fe400078e0002 */
[----:B------:R-:W-:Y:S02]  /*21260*/  IMAD.MOV.U32 R12, RZ, RZ, RZ ;  /* 0x000000ffff0c7224 */ /* 0x000fe400078e00ff */
[----:B------:R-:W-:Y:S02]  /*21270*/  IMAD.MOV.U32 R11, RZ, RZ, 0x1c1f ;  /* 0x00001c1fff0b7424 */ /* 0x000fe400078e00ff */
[----:B------:R-:W-:-:S07]  /*21280*/  IMAD.MOV.U32 R15, RZ, RZ, -0x1 ;  /* 0xffffffffff0f7424 */ /* 0x000fce00078e00ff */
[----:B-----5:R-:W-:Y:S05]  /*21290*/  WARPSYNC.COLLECTIVE R15, `(.L_x_10096) ;  /* 0x000000000f087348 */ /* 0x020fea0003c00000 */
[----:B------:R0:W1:Y:S02]  /*212a0*/  SHFL.IDX P6, R14, R13, R12, R11 ;  /* 0x0000000c0d0e7389 */ /* 0x00006400000c000b */
[----:B01---5:R-:W-:Y:S01]  /*212b0*/  ENDCOLLECTIVE ;  /* 0x000000000000791b */ /* 0x023fe20003800000 */
.L_x_10096:
[----:B------:R-:W-:Y:S02]  /*212c0*/  IMAD.MOV.U32 R13, RZ, RZ, R0 ;  /* 0x000000ffff0d7224 */ /* 0x000fe400078e0000 */
[----:B------:R-:W-:-:S07]  /*212d0*/  IMAD.MOV.U32 R3, RZ, RZ, R14 ;  /* 0x000000ffff037224 */ /* 0x000fce00078e000e */
[----:B------:R-:W-:Y:S05]  /*212e0*/  WARPSYNC.COLLECTIVE R15, `(.L_x_10097) ;  /* 0x000000000f087348 */ /* 0x000fea0003c00000 */
[----:B------:R0:W1:Y:S02]  /*212f0*/  SHFL.IDX P6, R14, R13, R12, R11 ;  /* 0x0000000c0d0e7389 */ /* 0x00006400000c000b */
[----:B01----:R-:W-:Y:S01]  /*21300*/  ENDCOLLECTIVE ;  /* 0x000000000000791b */ /* 0x003fe20003800000 */
.L_x_10097:
[----:B------:R-:W-:Y:S05]  /*21310*/  BRA `(.L_x_10098) ;  /* 0xffffff5c00507947 */ /* 0x000fea000383ffff */
.L_x_9893:
[----:B------:R-:W-:Y:S01]  /*21320*/  BSSY B1, `(.L_x_10099) ;  /* 0x0000008000017945 */ /* 0x000fe20003800000 */
[----:B---3--:R-:W-:Y:S02]  /*21330*/  IMAD.MOV.U32 R13, RZ, RZ, R2 ;  /* 0x000000ffff0d7224 */ /* 0x008fe400078e0002 */
[----:B------:R-:W-:Y:S02]  /*21340*/  IMAD.MOV.U32 R12, RZ, RZ, 0x1 ;  /* 0x00000001ff0c7424 */ /* 0x000fe400078e00ff */
[----:B------:R-:W-:Y:S02]  /*21350*/  IMAD.MOV.U32 R11, RZ, RZ, 0x1c1f ;  /* 0x00001c1fff0b7424 */ /* 0x000fe400078e00ff */
[----:B------:R-:W-:-:S07]  /*21360*/  IMAD.MOV.U32 R15, RZ, RZ, -0x1 ;  /* 0xffffffffff0f7424 */ /* 0x000fce00078e00ff */
[----:B012--5:R-:W-:Y:S05]  /*21370*/  WARPSYNC.COLLECTIVE R15, `(.L_x_10100) ;  /* 0x000000000f087348 */ /* 0x027fea0003c00000 */
[----:B--2---:R2:W3:Y:S02]  /*21380*/  SHFL.IDX P6, R14, R13, R12, R11 ;  /* 0x0000000c0d0e7389 */ /* 0x0044e400000c000b */
[----:B0123-5:R-:W-:Y:S01]  /*21390*/  ENDCOLLECTIVE ;  /* 0x000000000000791b */ /* 0x02ffe20003800000 */
.L_x_10100:
[----:B------:R-:W-:Y:S05]  /*213a0*/  BSYNC B1 ;  /* 0x0000000000017941 */ /* 0x000fea0003800000 */
.L_x_10099:
        /* <DEDUP_REMOVED lines=8> */
.L_x_10101:
[----:B------:R-:W-:Y:S05]  /*21430*/  BRA `(.L_x_10102) ;  /* 0xffffff5c00607947 */ /* 0x000fea000383ffff */
.L_x_9895:
[----:B------:R-:W-:Y:S02]  /*21440*/  IMAD.MOV.U32 R13, RZ, RZ, R2 ;  /* 0x000000ffff0d7224 */ /* 0x000fe400078e0002 */
[----:B------:R-:W-:Y:S02]  /*21450*/  IMAD.MOV.U32 R12, RZ, RZ, RZ ;  /* 0x000000ffff0c7224 */ /* 0x000fe400078e00ff */
[----:B------:R-:W-:Y:S02]  /*21460*/  IMAD.MOV.U32 R11, RZ, RZ, 0x1c1f ;  /* 0x00001c1fff0b7424 */ /* 0x000fe400078e00ff */
[----:B------:R-:W-:-:S07]  /*21470*/  IMAD.MOV.U32 R15, RZ, RZ, -0x1 ;  /* 0xffffffffff0f7424 */ /* 0x000fce00078e00ff */
[----:B------:R-:W-:Y:S05]  /*21480*/  WARPSYNC.COLLECTIVE R15, `(.L_x_10103) ;  /* 0x000000000f087348 */ /* 0x000fea0003c00000 */
[----:B------:R0:W1:Y:S02]  /*21490*/  SHFL.IDX P6, R14, R13, R12, R11 ;  /* 0x0000000c0d0e7389 */ /* 0x00006400000c000b */
[----:B01----:R-:W-:Y:S01]  /*214a0*/  ENDCOLLECTIVE ;  /* 0x000000000000791b */ /* 0x003fe20003800000 */
.L_x_10103:
[----:B------:R-:W-:Y:S02]  /*214b0*/  IMAD.MOV.U32 R13, RZ, RZ, R0 ;  /* 0x000000ffff0d7224 */ /* 0x000fe400078e0000 */
[----:B------:R-:W-:-:S07]  /*214c0*/  IMAD.MOV.U32 R3, RZ, RZ, R14 ;  /* 0x000000ffff037224 */ /* 0x000fce00078e000e */
[----:B------:R-:W-:Y:S05]  /*214d0*/  WARPSYNC.COLLECTIVE R15, `(.L_x_10104) ;  /* 0x000000000f087348 */ /* 0x000fea0003c00000 */
[----:B------:R0:W1:Y:S02]  /*214e0*/  SHFL.IDX P6, R14, R13, R12, R11 ;  /* 0x0000000c0d0e7389 */ /* 0x00006400000c000b */
[----:B01----:R-:W-:Y:S01]  /*214f0*/  ENDCOLLECTIVE ;  /* 0x000000000000791b */ /* 0x003fe20003800000 */
.L_x_10104:
[----:B------:R-:W-:Y:S05]  /*21500*/  BRA `(.L_x_10105) ;  /* 0xffffff60002c7947 */ /* 0x000fea000383ffff */
.L_x_9898:
[----:B------:R-:W-:Y:S01]  /*21510*/  BSSY B1, `(.L_x_10106) ;  /* 0x0000008000017945 */ /* 0x000fe20003800000 */
[----:B---3--:R-:W-:Y:S01]  /*21520*/  IMAD.MOV.U32 R13, RZ, RZ, R2 ;  /* 0x000000ffff0d7224 */ /* 0x008fe200078e0002 */
[----:B------:R-:W-:Y:S01]  /*21530*/  MOV R11, 0x1c1f ;  /* 0x00001c1f000b7802 */ /* 0x000fe20000000f00 */
[----:B------:R-:W-:Y:S02]  /*21540*/  IMAD.MOV.U32 R12, RZ, RZ, 0x1 ;  /* 0x00000001ff0c7424 */ /* 0x000fe400078e00ff */
[----:B------:R-:W-:-:S07]  /*21550*/  IMAD.MOV.U32 R15, RZ, RZ, -0x1 ;  /* 0xffffffffff0f7424 */ /* 0x000fce00078e00ff */
[----:B012---:R-:W-:Y:S05]  /*21560*/  WARPSYNC.COLLECTIVE R15, `(.L_x_10107) ;  /* 0x000000000f087348 */ /* 0x007fea0003c00000 */
[----:B--2---:R2:W3:Y:S02]  /*21570*/  SHFL.IDX P6, R14, R13, R12, R11 ;  /* 0x0000000c0d0e7389 */ /* 0x0044e400000c000b */
[----:B0123--:R-:W-:Y:S01]  /*21580*/  ENDCOLLECTIVE ;  /* 0x000000000000791b */ /* 0x00ffe20003800000 */
.L_x_10107:
[----:B------:R-:W-:Y:S05]  /*21590*/  BSYNC B1 ;  /* 0x0000000000017941 */ /* 0x000fea0003800000 */
.L_x_10106:
        /* <DEDUP_REMOVED lines=8> */
.L_x_10108:
[----:B------:R-:W-:Y:S05]  /*21620*/  BRA `(.L_x_10109) ;  /* 0xffffff6400247947 */ /* 0x000fea000383ffff */
.L_x_9902:
[----:B------:R-:W-:Y:S02]  /*21630*/  IMAD.MOV.U32 R13, RZ, RZ, R2 ;  /* 0x000000ffff0d7224 */ /* 0x000fe400078e0002 */
[----:B------:R-:W-:Y:S02]  /*21640*/  IMAD.MOV.U32 R12, RZ, RZ, RZ ;  /* 0x000000ffff0c7224 */ /* 0x000fe400078e00ff */
[----:B------:R-:W-:Y:S02]  /*21650*/  IMAD.MOV.U32 R11, RZ, RZ, 0x1c1f ;  /* 0x00001c1fff0b7424 */ /* 0x000fe400078e00ff */
[----:B------:R-:W-:-:S07]  /*21660*/  IMAD.MOV.U32 R15, RZ, RZ, -0x1 ;  /* 0xffffffffff0f7424 */ /* 0x000fce00078e00ff */
[----:B-1----:R-:W-:Y:S05]  /*21670*/  WARPSYNC.COLLECTIVE R15, `(.L_x_10110) ;  /* 0x000000000f087348 */ /* 0x002fea0003c00000 */
[----:B------:R0:W2:Y:S02]  /*21680*/  SHFL.IDX P6, R14, R13, R12, R11 ;  /* 0x0000000c0d0e7389 */ /* 0x0000a400000c000b */
[----:B012---:R-:W-:Y:S01]  /*21690*/  ENDCOLLECTIVE ;  /* 0x000000000000791b */ /* 0x007fe20003800000 */
.L_x_10110:
[----:B------:R-:W-:Y:S02]  /*216a0*/  IMAD.MOV.U32 R13, RZ, RZ, R0 ;  /* 0x000000ffff0d7224 */ /* 0x000fe400078e0000 */
[----:B------:R-:W-:-:S07]  /*216b0*/  IMAD.MOV.U32 R3, RZ, RZ, R14 ;  /* 0x000000ffff037224 */ /* 0x000fce00078e000e */
[----:B------:R-:W-:Y:S05]  /*216c0*/  WARPSYNC.COLLECTIVE R15, `(.L_x_10111) ;  /* 0x000000000f087348 */ /* 0x000fea0003c00000 */
[----:B------:R0:W1:Y:S02]  /*216d0*/  SHFL.IDX P6, R14, R13, R12, R11 ;  /* 0x0000000c0d0e7389 */ /* 0x00006400000c000b */
[----:B01----:R-:W-:Y:S01]  /*216e0*/  ENDCOLLECTIVE ;  /* 0x000000000000791b */ /* 0x003fe20003800000 */
.L_x_10111:
[----:B------:R-:W-:Y:S05]  /*216f0*/  BRA `(.L_x_10112) ;  /* 0xffffff7000687947 */ /* 0x000fea000383ffff */
.L_x_9905:
[----:B------:R-:W-:Y:S01]  /*21700*/  BSSY B1, `(.L_x_10113) ;  /* 0x0000008000017945 */ /* 0x000fe20003800000 */
[----:B----4-:R-:W-:Y:S02]  /*21710*/  IMAD.MOV.U32 R13, RZ, RZ, R2 ;  /* 0x000000ffff0d7224 */ /* 0x010fe400078e0002 */
[----:B------:R-:W-:Y:S02]  /*21720*/  IMAD.MOV.U32 R12, RZ, RZ, 0x1 ;  /* 0x00000001ff0c7424 */ /* 0x000fe400078e00ff */
[----:B------:R-:W-:Y:S02]  /*21730*/  IMAD.MOV.U32 R11, RZ, RZ, 0x1c1f ;  /* 0x00001c1fff0b7424 */ /* 0x000fe400078e00ff */
[----:B------:R-:W-:-:S07]  /*21740*/  IMAD.MOV.U32 R15, RZ, RZ, -0x1 ;  /* 0xffffffffff0f7424 */ /* 0x000fce00078e00ff */
[----:B0123--:R-:W-:Y:S05]  /*21750*/  WARPSYNC.COLLECTIVE R15, `(.L_x_10114) ;  /* 0x000000000f087348 */ /* 0x00ffea0003c00000 */
[----:B---3--:R3:W4:Y:S02]  /*21760*/  SHFL.IDX P6, R14, R13, R12, R11 ;  /* 0x0000000c0d0e7389 */ /* 0x00872400000c000b */
[----:B01234-:R-:W-:Y:S01]  /*21770*/  ENDCOLLECTIVE ;  /* 0x000000000000791b */ /* 0x01ffe20003800000 */
.L_x_10114:
[----:B------:R-:W-:Y:S05]  /*21780*/  BSYNC B1 ;  /* 0x0000000000017941 */ /* 0x000fea0003800000 */
.L_x_10113:
        /* <DEDUP_REMOVED lines=8> */
.L_x_10115:
[----:B------:R-:W-:Y:S05]  /*21810*/  BRA `(.L_x_10116) ;  /* 0xffffff70007c7947 */ /* 0x000fea000383ffff */
.L_x_9922:
[----:B------:R-:W2:Y:S01]  /*21820*/  S2R R7, SR_TID.X ;  /* 0x0000000000077919 */ /* 0x000ea20000002100 */
[----:B------:R-:W-:Y:S01]  /*21830*/  BSSY B1, `(.L_x_10117) ;  /* 0x000000a000017945 */ /* 0x000fe20003800000 */
[----:B-1----:R-:W-:Y:S02]  /*21840*/  IMAD.MOV.U32 R12, RZ, RZ, RZ ;  /* 0x000000ffff0c7224 */ /* 0x002fe400078e00ff */
[----:B0-----:R-:W-:Y:S02]  /*21850*/  IMAD.MOV.U32 R11, RZ, RZ, 0x1f ;  /* 0x0000001fff0b7424 */ /* 0x001fe400078e00ff */
[----:B------:R-:W-:Y:S01]  /*21860*/  IMAD.MOV.U32 R15, RZ, RZ, -0x1 ;  /* 0xffffffffff0f7424 */ /* 0x000fe200078e00ff */
[----:B--2---:R-:W-:-:S04]  /*21870*/  SHF.R.U32.HI R7, RZ, 0x5, R7 ;  /* 0x00000005ff077819 */ /* 0x004fc80000011607 */
[----:B------:R-:W-:-:S05]  /*21880*/  LOP3.LUT R7, R7, 0x3, RZ, 0xc0, !PT ;  /* 0x0000000307077812 */ /* 0x000fca00078ec0ff */
[----:B------:R-:W-:-:S07]  /*21890*/  IMAD.MOV.U32 R13, RZ, RZ, R7 ;  /* 0x000000ffff0d7224 */ /* 0x000fce00078e0007 */
[----:B------:R-:W-:Y:S05]  /*218a0*/  WARPSYNC.COLLECTIVE R15, `(.L_x_10118) ;  /* 0x000000000f087348 */ /* 0x000fea0003c00000 */
[----:B------:R0:W1:Y:S02]  /*218b0*/  SHFL.IDX P6, R14, R13, R12, R11 ;  /* 0x0000000c0d0e7389 */ /* 0x00006400000c000b */
[----:B01----:R-:W-:Y:S01]  /*218c0*/  ENDCOLLECTIVE ;  /* 0x000000000000791b */ /* 0x003fe20003800000 */
.L_x_10118:
[----:B------:R-:W-:Y:S05]  /*218d0*/  BSYNC B1 ;  /* 0x0000000000017941 */ /* 0x000fea0003800000 */
.L_x_10117:
[----:B------:R-:W-:Y:S05]  /*218e0*/  BRA `(.L_x_10119) ;  /* 0xffffff8800987947 */ /* 0x000fea000383ffff */
.L_x_9924:
[----:B------:R-:W-:Y:S01]  /*218f0*/  BSSY B1, `(.L_x_10120) ;  /* 0x0000006000017945 */ /* 0x000fe20003800000 */
[----:B------:R-:W-:-:S07]  /*21900*/  IMAD.MOV.U32 R15, RZ, RZ, -0x1 ;  /* 0xffffffffff0f7424 */ /* 0x000fce00078e00ff */
[----:B012---:R-:W-:Y:S05]  /*21910*/  WARPSYNC.COLLECTIVE R15, `(.L_x_10121) ;  /* 0x000000000f0c7348 */ /* 0x007fea0003c00000 */
[----:B------:R-:W-:Y:S02]  /*21920*/  ELECT P6, UR62, PT ;  /* 0x00000000003e782f */ /* 0x000fe400038c0000 */
[----:B------:R-:W-:Y:S01]  /*21930*/  MOV R14, UR62 ;  /* 0x0000003e000e7c02 */ /* 0x000fe20008000f00 */
[----:B012---:R-:W-:Y:S10]  /*21940*/  ENDCOLLECTIVE ;  /* 0x000000000000791b */ /* 0x007ff40003800000 */
.L_x_10121:
[----:B------:R-:W-:Y:S05]  /*21950*/  BSYNC B1 ;  /* 0x0000000000017941 */ /* 0x000fea0003800000 */
.L_x_10120:
[----:B------:R-:W-:Y:S01]  /*21960*/  PLOP3.LUT P2, PT, P6, PT, PT, 0x80, 0x0 ;  /* 0x000000000000781c */ /* 0x000fe2000374f070 */
[----:B------:R-:W-:-:S12]  /*21970*/  BRA `(.L_x_9923) ;  /* 0xffffff88008c7947 */ /* 0x000fd8000383ffff */
.L_x_9926:
[----:B--2---:R2:W3:Y:S02]  /*21980*/  SYNCS.PHASECHK.TRANS64.TRYWAIT P0, [R16+URZ+0x31c20], R6 ;  /* 0x031c2006100075a7 */ /* 0x0044e4000800017f */
[----:B---3--:R-:W-:Y:S05]  /*21990*/  @!P0 NANOSLEEP.SYNCS 0x989680 ;  /* 0x009896800000895d */ /* 0x008fea0003900000 */
[----:B------:R-:W3:Y:S02]  /*219a0*/  @!P0 SYNCS.PHASECHK.TRANS64 P0, [R16+URZ+0x31c20], R6 ;  /* 0x031c2006100085a7 */ /* 0x000ee4000800007f */
[----:B---3--:R-:W-:Y:S05]  /*219b0*/  @!P0 BRA `(.L_x_9926) ;  /* 0xfffffffc00f08947 */ /* 0x008fea000383ffff */
[----:B------:R-:W-:Y:S05]  /*219c0*/  BRA `(.L_x_10122) ;  /* 0xffffff88009c7947 */ /* 0x000fea000383ffff */
.L_x_9930:
[----:B0-----:R0:W3:Y:S02]  /*219d0*/  SYNCS.PHASECHK.TRANS64.TRYWAIT P0, [R9+URZ+0x31ca0], R11 ;  /* 0x031ca00b090075a7 */ /* 0x0010e4000800017f */
[----:B---3--:R-:W-:Y:S05]  /*219e0*/  @!P0 NANOSLEEP.SYNCS 0x989680 ;  /* 0x009896800000895d */ /* 0x008fea0003900000 */
[----:B------:R-:W3:Y:S02]  /*219f0*/  @!P0 SYNCS.PHASECHK.TRANS64 P0, [R9+URZ+0x31ca0], R11 ;  /* 0x031ca00b090085a7 */ /* 0x000ee4000800007f */
[----:B---3--:R-:W-:Y:S05]  /*21a00*/  @!P0 BRA `(.L_x_9930) ;  /* 0xfffffffc00f08947 */ /* 0x008fea000383ffff */
[----:B------:R-:W-:Y:S05]  /*21a10*/  BRA `(.L_x_10123) ;  /* 0xffffff8800bc7947 */ /* 0x000fea000383ffff */
.L_x_9937:
[----:B-1----:R1:W2:Y:S02]  /*21a20*/  SYNCS.PHASECHK.TRANS64.TRYWAIT P0, [R9+URZ+0x31cc0], R11 ;  /* 0x031cc00b090075a7 */ /* 0x0022a4000800017f */
[----:B--2---:R-:W-:Y:S05]  /*21a30*/  @!P0 NANOSLEEP.SYNCS 0x989680 ;  /* 0x009896800000895d */ /* 0x004fea0003900000 */
[----:B------:R-:W2:Y:S02]  /*21a40*/  @!P0 SYNCS.PHASECHK.TRANS64 P0, [R9+URZ+0x31cc0], R11 ;  /* 0x031cc00b090085a7 */ /* 0x000ea4000800007f */
[----:B--2---:R-:W-:Y:S05]  /*21a50*/  @!P0 BRA `(.L_x_9937) ;  /* 0xfffffffc00f08947 */ /* 0x004fea000383ffff */
[----:B------:R-:W-:Y:S05]  /*21a60*/  BRA `(.L_x_10124) ;  /* 0xffffff8c00b47947 */ /* 0x000fea000383ffff */
.L_x_9946:
[----:B--2---:R2:W3:Y:S02]  /*21a70*/  SYNCS.PHASECHK.TRANS64.TRYWAIT P0, [R9+URZ+0x31ca0], R8 ;  /* 0x031ca008090075a7 */ /* 0x0044e4000800017f */
[----:B---3--:R-:W-:Y:S05]  /*21a80*/  @!P0 NANOSLEEP.SYNCS 0x989680 ;  /* 0x009896800000895d */ /* 0x008fea0003900000 */
[----:B------:R-:W3:Y:S02]  /*21a90*/  @!P0 SYNCS.PHASECHK.TRANS64 P0, [R9+URZ+0x31ca0], R8 ;  /* 0x031ca008090085a7 */ /* 0x000ee4000800007f */
[----:B---3--:R-:W-:Y:S05]  /*21aa0*/  @!P0 BRA `(.L_x_9946) ;  /* 0xfffffffc00f08947 */ /* 0x008fea000383ffff */
[----:B------:R-:W-:Y:S05]  /*21ab0*/  BRA `(.L_x_10125) ;  /* 0xffffff9000ec7947 */ /* 0x000fea000383ffff */
.L_x_9953:
[----:B0-----:R0:W3:Y:S02]  /*21ac0*/  SYNCS.PHASECHK.TRANS64.TRYWAIT P0, [R9+URZ+0x31cc0], R8 ;  /* 0x031cc008090075a7 */ /* 0x0010e4000800017f */
[----:B---3--:R-:W-:Y:S05]  /*21ad0*/  @!P0 NANOSLEEP.SYNCS 0x989680 ;  /* 0x009896800000895d */ /* 0x008fea0003900000 */
[----:B------:R-:W3:Y:S02]  /*21ae0*/  @!P0 SYNCS.PHASECHK.TRANS64 P0, [R9+URZ+0x31cc0], R8 ;  /* 0x031cc008090085a7 */ /* 0x000ee4000800007f */
[----:B---3--:R-:W-:Y:S05]  /*21af0*/  @!P0 BRA `(.L_x_9953) ;  /* 0xfffffffc00f08947 */ /* 0x008fea000383ffff */
[----:B------:R-:W-:Y:S05]  /*21b00*/  BRA `(.L_x_10126) ;  /* 0xffffff9400ec7947 */ /* 0x000fea000383ffff */
.L_x_9970:
[----:B------:R-:W4:Y:S01]  /*21b10*/  S2R R20, SR_TID.X ;  /* 0x0000000000147919 */ /* 0x000f220000002100 */
[----:B------:R-:W-:Y:S01]  /*21b20*/  BSSY B0, `(.L_x_10127) ;  /* 0x000000a000007945 */ /* 0x000fe20003800000 */
[----:B-1----:R-:W-:Y:S01]  /*21b30*/  IMAD.MOV.U32 R12, RZ, RZ, RZ ;  /* 0x000000ffff0c7224 */ /* 0x002fe200078e00ff */
[----:B0-----:R-:W-:Y:S01]  /*21b40*/  MOV R11, 0x1f ;  /* 0x0000001f000b7802 */ /* 0x001fe20000000f00 */
[----:B------:R-:W-:Y:S01]  /*21b50*/  IMAD.MOV.U32 R15, RZ, RZ, -0x1 ;  /* 0xffffffffff0f7424 */ /* 0x000fe200078e00ff */
[----:B----4-:R-:W-:-:S04]  /*21b60*/  SHF.R.U32.HI R20, RZ, 0x5, R20 ;  /* 0x00000005ff147819 */ /* 0x010fc80000011614 */
[----:B------:R-:W-:-:S05]  /*21b70*/  LOP3.LUT R20, R20, 0x3, RZ, 0xc0, !PT ;  /* 0x0000000314147812 */ /* 0x000fca00078ec0ff */
[----:B------:R-:W-:-:S07]  /*21b80*/  IMAD.MOV.U32 R13, RZ, RZ, R20 ;  /* 0x000000ffff0d7224 */ /* 0x000fce00078e0014 */
[----:B--23--:R-:W-:Y:S05]  /*21b90*/  WARPSYNC.COLLECTIVE R15, `(.L_x_10128) ;  /* 0x000000000f087348 */ /* 0x00cfea0003c00000 */
[----:B------:R0:W1:Y:S02]  /*21ba0*/  SHFL.IDX P6, R14, R13, R12, R11 ;  /* 0x0000000c0d0e7389 */ /* 0x00006400000c000b */
[----:B0123--:R-:W-:Y:S01]  /*21bb0*/  ENDCOLLECTIVE ;  /* 0x000000000000791b */ /* 0x00ffe20003800000 */
.L_x_10128:
[----:B------:R-:W-:Y:S05]  /*21bc0*/  BSYNC B0 ;  /* 0x0000000000007941 */ /* 0x000fea0003800000 */
.L_x_10127:
[----:B------:R-:W-:Y:S05]  /*21bd0*/  BRA `(.L_x_10129) ;  /* 0xffffffa400107947 */ /* 0x000fea000383ffff */
.L_x_9972:
[----:B------:R-:W-:Y:S01]  /*21be0*/  BSSY B0, `(.L_x_10130) ;  /* 0x0000006000007945 */ /* 0x000fe20003800000 */
[----:B------:R-:W-:-:S07]  /*21bf0*/  IMAD.MOV.U32 R15, RZ, RZ, -0x1 ;  /* 0xffffffffff0f7424 */ /* 0x000fce00078e00ff */
[----:B-1234-:R-:W-:Y:S05]  /*21c00*/  WARPSYNC.COLLECTIVE R15, `(.L_x_10131) ;  /* 0x000000000f0c7348 */ /* 0x01efea0003c00000 */
[----:B------:R-:W-:Y:S02]  /*21c10*/  ELECT P6, UR62, PT ;  /* 0x00000000003e782f */ /* 0x000fe400038c0000 */
[----:B------:R-:W-:Y:S01]  /*21c20*/  MOV R14, UR62 ;  /* 0x0000003e000e7c02 */ /* 0x000fe20008000f00 */
[----:B-1234-:R-:W-:Y:S10]  /*21c30*/  ENDCOLLECTIVE ;  /* 0x000000000000791b */ /* 0x01eff40003800000 */
.L_x_10131:
[----:B------:R-:W-:Y:S05]  /*21c40*/  BSYNC B0 ;  /* 0x0000000000007941 */ /* 0x000fea0003800000 */
.L_x_10130:
[----:B------:R-:W-:Y:S05]  /*21c50*/  BRA `(.L_x_10132) ;  /* 0xffffffa400107947 */ /* 0x000fea000383ffff */
.L_x_9974:
[----:B0-----:R0:W4:Y:S02]  /*21c60*/  SYNCS.PHASECHK.TRANS64.TRYWAIT P0, [R0+URZ+0x31c40], R2 ;  /* 0x031c4002000075a7 */ /* 0x001124000800017f */
[----:B----4-:R-:W-:Y:S05]  /*21c70*/  @!P0 NANOSLEEP.SYNCS 0x989680 ;  /* 0x009896800000895d */ /* 0x010fea0003900000 */
[----:B------:R-:W4:Y:S02]  /*21c80*/  @!P0 SYNCS.PHASECHK.TRANS64 P0, [R0+URZ+0x31c40], R2 ;  /* 0x031c4002000085a7 */ /* 0x000f24000800007f */
[----:B----4-:R-:W-:Y:S05]  /*21c90*/  @!P0 BRA `(.L_x_9974) ;  /* 0xfffffffc00f08947 */ /* 0x010fea000383ffff */
[----:B------:R-:W-:Y:S05]  /*21ca0*/  BRA `(.L_x_10133) ;  /* 0xffffffa400647947 */ /* 0x000fea000383ffff */
.L_x_9978:
[----:B------:R-:W2:Y:S04]  /*21cb0*/  LDL.LU R11, [R1+0x44] ;  /* 0x00004400010b7983 */ /* 0x000ea80000300800 */
[----:B------:R0:W5:Y:S01]  /*21cc0*/  LDL R9, [R1+0x14] ;  /* 0x0000140001097983 */ /* 0x0001620000100800 */
[----:B------:R-:W-:Y:S02]  /*21cd0*/  IMAD.MOV.U32 R13, RZ, RZ, R0 ;  /* 0x000000ffff0d7224 */ /* 0x000fe400078e0000 */
[----:B------:R-:W-:Y:S02]  /*21ce0*/  IMAD.MOV.U32 R12, RZ, RZ, RZ ;  /* 0x000000ffff0c7224 */ /* 0x000fe400078e00ff */
[----:B------:R-:W-:Y:S02]  /*21cf0*/  IMAD.MOV.U32 R15, RZ, RZ, -0x1 ;  /* 0xffffffffff0f7424 */ /* 0x000fe400078e00ff */
[----:B------:R-:W-:-:S04]  /*21d00*/  IMAD R25, R25, 0xc0, R21 ;  /* 0x000000c019197824 */ /* 0x000fc800078e0215 */
[----:B------:R-:W-:Y:S02]  /*21d10*/  VIADD R5, R25, 0x20 ;  /* 0x0000002019057836 */ /* 0x000fe40000000000 */
[----:B--2---:R-:W-:Y:S02]  /*21d20*/  IMAD R2, R11, R10, RZ ;  /* 0x0000000a0b027224 */ /* 0x004fe400078e02ff */
[----:B0-----:R-:W-:-:S07]  /*21d30*/  IMAD.MOV.U32 R11, RZ, RZ, 0x1c1f ;  /* 0x00001c1fff0b7424 */ /* 0x001fce00078e00ff */
[----:B-----5:R-:W-:Y:S05]  /*21d40*/  WARPSYNC.COLLECTIVE R15, `(.L_x_10134) ;  /* 0x000000000f087348 */ /* 0x020fea0003c00000 */
[----:B------:R0:W1:Y:S02]  /*21d50*/  SHFL.IDX P6, R14, R13, R12, R11 ;  /* 0x0000000c0d0e7389 */ /* 0x00006400000c000b */
[----:B01---5:R-:W-:Y:S01]  /*21d60*/  ENDCOLLECTIVE ;  /* 0x000000000000791b */ /* 0x023fe20003800000 */
.L_x_10134:
[----:B------:R-:W-:Y:S02]  /*21d70*/  IMAD.MOV.U32 R13, RZ, RZ, R4 ;  /* 0x000000ffff0d7224 */ /* 0x000fe400078e0004 */
[----:B------:R-:W-:-:S07]  /*21d80*/  IMAD.MOV.U32 R6, RZ, RZ, R14 ;  /* 0x000000ffff067224 */ /* 0x000fce00078e000e */
[----:B------:R-:W-:Y:S05]  /*21d90*/  WARPSYNC.COLLECTIVE R15, `(.L_x_10135) ;  /* 0x000000000f087348 */ /* 0x000fea0003c00000 */
[----:B------:R0:W1:Y:S02]  /*21da0*/  SHFL.IDX P6, R14, R13, R12, R11 ;  /* 0x0000000c0d0e7389 */ /* 0x00006400000c000b */
[----:B01----:R-:W-:Y:S01]  /*21db0*/  ENDCOLLECTIVE ;  /* 0x000000000000791b */ /* 0x003fe20003800000 */
.L_x_10135:
[----:B------:R-:W-:Y:S01]  /*21dc0*/  ISETP.GE.AND P2, PT, R25, R2, PT ;  /* 0x000000021900720c */ /* 0x000fe20003f46270 */
[----:B------:R-:W-:Y:S02]  /*21dd0*/  IMAD.MOV.U32 R13, RZ, RZ, R0 ;  /* 0x000000ffff0d7224 */ /* 0x000fe400078e0000 */
[----:B------:R-:W-:Y:S02]  /*21de0*/  IMAD.MOV.U32 R12, RZ, RZ, 0x1 ;  /* 0x00000001ff0c7424 */ /* 0x000fe400078e00ff */
[----:B------:R-:W-:-:S08]  /*21df0*/  IMAD.MOV.U32 R7, RZ, RZ, R14 ;  /* 0x000000ffff077224 */ /* 0x000fd000078e000e */
[----:B------:R-:W-:Y:S05]  /*21e00*/  WARPSYNC.COLLECTIVE R15, `(.L_x_10136) ;  /* 0x000000000f087348 */ /* 0x000fea0003c00000 */
[----:B------:R0:W1:Y:S02]  /*21e10*/  SHFL.IDX P6, R14, R13, R12, R11 ;  /* 0x0000000c0d0e7389 */ /* 0x00006400000c000b */
[----:B01----:R-:W-:Y:S01]  /*21e20*/  ENDCOLLECTIVE ;  /* 0x000000000000791b */ /* 0x003fe20003800000 */
.L_x_10136:
[----:B------:R-:W-:-:S05]  /*21e30*/  @!P2 LEA R7, P4, R20, R7, 0x1 ;  /* 0x000000071407a211 */ /* 0x000fca00078808ff */
[----:B------:R-:W-:-:S05]  /*21e40*/  @!P2 IMAD.X R6, RZ, RZ, R6, P4 ;  /* 0x000000ffff06a224 */ /* 0x000fca00020e0606 */
[----:B------:R-:W-:-:S04]  /*21e50*/  @!P2 LOP3.LUT R7, R7, R6, RZ, 0x3c, !PT ;  /* 0x000000060707a212 */ /* 0x000fc800078e3cff */
[----:B------:R-:W-:-:S04]  /*21e60*/  @!P2 LOP3.LUT R6, R7, R6, RZ, 0x3c, !PT ;  /* 0x000000060706a212 */ /* 0x000fc800078e3cff */
[----:B------:R-:W-:Y:S01]  /*21e70*/  @!P2 LOP3.LUT R7, R7, R6, RZ, 0x3c, !PT ;  /* 0x000000060707a212 */ /* 0x000fe200078e3cff */
[----:B------:R-:W-:-:S04]  /*21e80*/  IMAD.MOV.U32 R13, RZ, RZ, R4 ;  /* 0x000000ffff0d7224 */ /* 0x000fc800078e0004 */
[----:B------:R-:W-:Y:S01]  /*21e90*/  @!PT LDS RZ, [RZ] ;  /* 0x00000000fffff984 */ /* 0x000fe20000000800 */
[----:B------:R-:W-:Y:S01]  /*21ea0*/  @!PT LDS RZ, [RZ] ;  /* 0x00000000fffff984 */ /* 0x000fe20000000800 */
[----:B------:R-:W-:Y:S01]  /*21eb0*/  @!PT LDS RZ, [RZ] ;  /* 0x00000000fffff984 */ /* 0x000fe20000000800 */
[----:B------:R-:W-:Y:S04]  /*21ec0*/  @!P2 LDGSTS.E.BYPASS.LTC128B.128 [R9+0xda00], desc[UR60][R6.64], !P3 ;  /* 0x0da000000609afae */ /* 0x000fe8000d901d7c */
[----:B------:R-:W-:Y:S04]  /*21ed0*/  @!P2 LDGSTS.E.BYPASS.LTC128B.128 [R9+0x10a00], desc[UR60][R6.64+0x40], !P0 ;  /* 0x10a000400609afae */ /* 0x000fe8000c101d7c */
[----:B------:R0:W-:Y:S02]  /*21ee0*/  @!P2 LDGSTS.E.BYPASS.LTC128B.128 [R9+0x13a00], desc[UR60][R6.64+0x80], !P1 ;  /* 0x13a000800609afae */ /* 0x0001e4000c901d7c */
[----:B0-----:R-:W-:-:S07]  /*21ef0*/  IMAD.MOV.U32 R6, RZ, RZ, R14 ;  /* 0x000000ffff067224 */ /* 0x001fce00078e000e */
[----:B------:R-:W-:Y:S05]  /*21f00*/  WARPSYNC.COLLECTIVE R15, `(.L_x_10137) ;  /* 0x000000000f087348 */ /* 0x000fea0003c00000 */
[----:B------:R0:W1:Y:S02]  /*21f10*/  SHFL.IDX P6, R14, R13, R12, R11 ;  /* 0x0000000c0d0e7389 */ /* 0x00006400000c000b */
[----:B01----:R-:W-:Y:S01]  /*21f20*/  ENDCOLLECTIVE ;  /* 0x000000000000791b */ /* 0x003fe20003800000 */
.L_x_10137:
[----:B------:R-:W-:Y:S01]  /*21f30*/  ISETP.GE.AND P2, PT, R5, R2, PT ;  /* 0x000000020500720c */ /* 0x000fe20003f46270 */
[----:B------:R-:W-:Y:S02]  /*21f40*/  IMAD.MOV.U32 R13, RZ, RZ, R0 ;  /* 0x000000ffff0d7224 */ /* 0x000fe400078e0000 */
[----:B------:R-:W-:Y:S02]  /*21f50*/  IMAD.MOV.U32 R12, RZ, RZ, 0x2 ;  /* 0x00000002ff0c7424 */ /* 0x000fe400078e00ff */
[----:B------:R-:W-:-:S08]  /*21f60*/  IMAD.MOV.U32 R7, RZ, RZ, R14 ;  /* 0x000000ffff077224 */ /* 0x000fd000078e000e */
[----:B------:R-:W-:Y:S05]  /*21f70*/  WARPSYNC.COLLECTIVE R15, `(.L_x_10138) ;  /* 0x000000000f087348 */ /* 0x000fea0003c00000 */
[----:B------:R0:W1:Y:S02]  /*21f80*/  SHFL.IDX P6, R14, R13, R12, R11 ;  /* 0x0000000c0d0e7389 */ /* 0x00006400000c000b */
[----:B01----:R-:W-:Y:S01]  /*21f90*/  ENDCOLLECTIVE ;  /* 0x000000000000791b */ /* 0x003fe20003800000 */
.L_x_10138:
        /* <DEDUP_REMOVED lines=16> */
.L_x_10139:
[----:B------:R-:W-:Y:S02]  /*220a0*/  VIADD R5, R25, 0x40 ;  /* 0x0000004019057836 */ /* 0x000fe40000000000 */
[----:B------:R-:W-:Y:S02]  /*220b0*/  IMAD.MOV.U32 R13, RZ, RZ, R0 ;  /* 0x000000ffff0d7224 */ /* 0x000fe400078e0000 */
[----:B------:R-:W-:Y:S01]  /*220c0*/  IMAD.MOV.U32 R12, RZ, RZ, 0x3 ;  /* 0x00000003ff0c7424 */ /* 0x000fe200078e00ff */
[----:B------:R-:W-:Y:S01]  /*220d0*/  ISETP.GE.AND P2, PT, R5, R2, PT ;  /* 0x000000020500720c */ /* 0x000fe20003f46270 */
[----:B------:R-:W-:-:S12]  /*220e0*/  IMAD.MOV.U32 R7, RZ, RZ, R14 ;  /* 0x000000ffff077224 */ /* 0x000fd800078e000e */
[----:B------:R-:W-:Y:S05]  /*220f0*/  WARPSYNC.COLLECTIVE R15, `(.L_x_10140) ;  /* 0x000000000f087348 */ /* 0x000fea0003c00000 */
[----:B------:R0:W1:Y:S02]  /*22100*/  SHFL.IDX P6, R14, R13, R12, R11 ;  /* 0x0000000c0d0e7389 */ /* 0x00006400000c000b */
[----:B01----:R-:W-:Y:S01]  /*22110*/  ENDCOLLECTIVE ;  /* 0x000000000000791b */ /* 0x003fe20003800000 */
.L_x_10140:
[----:B------:R-:W-:-:S05]  /*22120*/  @!P2 LEA R7, P4, R20, R7, 0x1 ;  /* 0x000000071407a211 */ /* 0x000fca00078808ff */
[----:B------:R-:W-:Y:S02]  /*22130*/  @!P2 IMAD.X R6, RZ, RZ, R6, P4 ;  /* 0x000000ffff06a224 */ /* 0x000fe400020e0606 */
[----:B------:R-:W-:-:S03]  /*22140*/  IMAD.MOV.U32 R13, RZ, RZ, R4 ;  /* 0x000000ffff0d7224 */ /* 0x000fc600078e0004 */
[----:B------:R-:W-:Y:S01]  /*22150*/  @!P2 LOP3.LUT R7, R7, R6, RZ, 0x3c, !PT ;  /* 0x000000060707a212 */ /* 0x000fe200078e3cff */
[----:B------:R-:W-:-:S07]  /*22160*/  IMAD.MOV.U32 R0, RZ, RZ, R14 ;  /* 0x000000ffff007224 */ /* 0x000fce00078e000e */
[----:B------:R-:W-:Y:S05]  /*22170*/  WARPSYNC.COLLECTIVE R15, `(.L_x_10141) ;  /* 0x000000000f087348 */ /* 0x000fea0003c00000 */
[----:B------:R0:W1:Y:S02]  /*22180*/  SHFL.IDX P6, R14, R13, R12, R11 ;  /* 0x0000000c0d0e7389 */ /* 0x00006400000c000b */
[----:B01----:R-:W-:Y:S01]  /*22190*/  ENDCOLLECTIVE ;  /* 0x000000000000791b */ /* 0x003fe20003800000 */
.L_x_10141:
[----:B------:R-:W-:Y:S01]  /*221a0*/  @!P2 LOP3.LUT R6, R7, R6, RZ, 0x3c, !PT ;  /* 0x000000060706a212 */ /* 0x000fe200078e3cff */
[----:B------:R-:W-:-:S03]  /*221b0*/  VIADD R5, R25, 0x60 ;  /* 0x0000006019057836 */ /* 0x000fc60000000000 */
[----:B------:R-:W-:-:S05]  /*221c0*/  @!P2 LOP3.LUT R7, R7, R6, RZ, 0x3c, !PT ;  /* 0x000000060707a212 */ /* 0x000fca00078e3cff */
        /* <DEDUP_REMOVED lines=8> */
[----:B------:R-:W-:Y:S01]  /*22250*/  IMAD.MOV.U32 R12, RZ, RZ, RZ ;  /* 0x000000ffff0c7224 */ /* 0x000fe200078e00ff */
[----:B------:R-:W-:-:S11]  /*22260*/  MOV R4, R14 ;  /* 0x0000000e00047202 */ /* 0x000fd60000000f00 */
[----:B0-----:R-:W-:Y:S05]  /*22270*/  WARPSYNC.COLLECTIVE R15, `(.L_x_10142) ;  /* 0x000000000f087348 */ /* 0x001fea0003c00000 */
[----:B------:R1:W2:Y:S02]  /*22280*/  SHFL.IDX P6, R14, R13, R12, R11 ;  /* 0x0000000c0d0e7389 */ /* 0x0002a400000c000b */
[----:B012---:R-:W-:Y:S01]  /*22290*/  ENDCOLLECTIVE ;  /* 0x000000000000791b */ /* 0x007fe20003800000 */
.L_x_10142:
[----:B------:R-:W-:-:S05]  /*222a0*/  @!P2 LEA R4, P4, R20, R4, 0x1 ;  /* 0x000000041404a211 */ /* 0x000fca00078808ff */
[----:B------:R-:W-:-:S04]  /*222b0*/  @!P2 IMAD.X R0, RZ, RZ, R0, P4 ;  /* 0x000000ffff00a224 */ /* 0x000fc800020e0600 */
[----:B------:R-:W-:Y:S02]  /*222c0*/  @!P2 IMAD.MOV.U32 R5, RZ, RZ, R0 ;  /* 0x000000ffff05a224 */ /* 0x000fe400078e0000 */
[----:B------:R-:W-:Y:S02]  /*222d0*/  VIADD R0, R25, 0x80 ;  /* 0x0000008019007836 */ /* 0x000fe40000000000 */
[----:B------:R-:W-:Y:S01]  /*222e0*/  IMAD.MOV.U32 R13, RZ, RZ, R8 ;  /* 0x000000ffff0d7224 */ /* 0x000fe200078e0008 */
[----:B------:R-:W-:Y:S01]  /*222f0*/  @!PT LDS RZ, [RZ] ;  /* 0x00000000fffff984 */ /* 0x000fe20000000800 */
[----:B------:R-:W-:Y:S01]  /*22300*/  @!PT LDS RZ, [RZ] ;  /* 0x00000000fffff984 */ /* 0x000fe20000000800 */
[----:B------:R-:W-:Y:S01]  /*22310*/  @!PT LDS RZ, [RZ] ;  /* 0x00000000fffff984 */ /* 0x000fe20000000800 */
[----:B------:R0:W-:Y:S04]  /*22320*/  @!P2 LDGSTS.E.BYPASS.LTC128B.128 [R9+0xf200], desc[UR60][R4.64], !P3 ;  /* 0x0f2000000409afae */ /* 0x0001e8000d901d7c */
[----:B------:R0:W-:Y:S04]  /*22330*/  @!P2 LDGSTS.E.BYPASS.LTC128B.128 [R9+0x12200], desc[UR60][R4.64+0x40], !P0 ;  /* 0x122000400409afae */ /* 0x0001e8000c101d7c */
[----:B------:R0:W-:Y:S01]  /*22340*/  @!P2 LDGSTS.E.BYPASS.LTC128B.128 [R9+0x15200], desc[UR60][R4.64+0x80], !P1 ;  /* 0x152000800409afae */ /* 0x0001e2000c901d7c */
[----:B------:R-:W-:Y:S01]  /*22350*/  ISETP.GE.AND P2, PT, R0, R2, PT ;  /* 0x000000020000720c */ /* 0x000fe20003f46270 */
[----:B------:R-:W-:-:S12]  /*22360*/  IMAD.MOV.U32 R0, RZ, RZ, R14 ;  /* 0x000000ffff007224 */ /* 0x000fd800078e000e */
[----:B0-----:R-:W-:Y:S05]  /*22370*/  WARPSYNC.COLLECTIVE R15, `(.L_x_10143) ;  /* 0x000000000f087348 */ /* 0x001fea0003c00000 */
[----:B------:R1:W2:Y:S02]  /*22380*/  SHFL.IDX P6, R14, R13, R12, R11 ;  /* 0x0000000c0d0e7389 */ /* 0x0002a400000c000b */
[----:B012---:R-:W-:Y:S01]  /*22390*/  ENDCOLLECTIVE ;  /* 0x000000000000791b */ /* 0x007fe20003800000 */
.L_x_10143:
[----:B------:R-:W-:Y:S02]  /*223a0*/  IMAD.MOV.U32 R13, RZ, RZ, R3 ;  /* 0x000000ffff0d7224 */ /* 0x000fe400078e0003 */
[----:B------:R-:W-:Y:S02]  /*223b0*/  IMAD.MOV.U32 R12, RZ, RZ, 0x1 ;  /* 0x00000001ff0c7424 */ /* 0x000fe400078e00ff */
[----:B------:R-:W-:-:S07]  /*223c0*/  IMAD.MOV.U32 R4, RZ, RZ, R14 ;  /* 0x000000ffff047224 */ /* 0x000fce00078e000e */
[----:B------:R-:W-:Y:S05]  /*223d0*/  WARPSYNC.COLLECTIVE R15, `(.L_x_10144) ;  /* 0x000000000f087348 */ /* 0x000fea0003c00000 */
[----:B------:R0:W1:Y:S02]  /*223e0*/  SHFL.IDX P6, R14, R13, R12, R11 ;  /* 0x0000000c0d0e7389 */ /* 0x00006400000c000b */
[----:B01----:R-:W-:Y:S01]  /*223f0*/  ENDCOLLECTIVE ;  /* 0x000000000000791b */ /* 0x003fe20003800000 */
.L_x_10144:
[----:B------:R-:W-:-:S05]  /*22400*/  @!P2 LEA R4, P4, R20, R4, 0x1 ;  /* 0x000000041404a211 */ /* 0x000fca00078808ff */
[----:B------:R-:W-:-:S04]  /*22410*/  @!P2 IMAD.X R0, RZ, RZ, R0, P4 ;  /* 0x000000ffff00a224 */ /* 0x000fc800020e0600 */
[----:B------:R-:W-:Y:S02]  /*22420*/  @!P2 IMAD.MOV.U32 R5, RZ, RZ, R0 ;  /* 0x000000ffff05a224 */ /* 0x000fe400078e0000 */
[----:B------:R-:W-:-:S03]  /*22430*/  IMAD.MOV.U32 R13, RZ, RZ, R8 ;  /* 0x000000ffff0d7224 */ /* 0x000fc600078e0008 */
[----:B------:R-:W-:Y:S01]  /*22440*/  @!PT LDS RZ, [RZ] ;  /* 0x00000000fffff984 */ /* 0x000fe20000000800 */
[----:B------:R-:W-:Y:S01]  /*22450*/  @!PT LDS RZ, [RZ] ;  /* 0x00000000fffff984 */ /* 0x000fe20000000800 */
[----:B------:R-:W-:Y:S01]  /*22460*/  @!PT LDS RZ, [RZ] ;  /* 0x00000000fffff984 */ /* 0x000fe20000000800 */
[----:B------:R0:W-:Y:S04]  /*22470*/  @!P2 LDGSTS.E.BYPASS.LTC128B.128 [R9+0xfa00], desc[UR60][R4.64], !P3 ;  /* 0x0fa000000409afae */ /* 0x0001e8000d901d7c */
[----:B------:R0:W-:Y:S01]  /*22480*/  @!P2 LDGSTS.E.BYPASS.LTC128B.128 [R9+0x12a00], desc[UR60][R4.64+0x40], !P0 ;  /* 0x12a000400409afae */ /* 0x0001e2000c101d7c */
[----:B------:R-:W-:-:S03]  /*22490*/  IMAD.MOV.U32 R3, RZ, RZ, R14 ;  /* 0x000000ffff037224 */ /* 0x000fc600078e000e */
[----:B------:R0:W-:Y:S04]  /*224a0*/  @!P2 LDGSTS.E.BYPASS.LTC128B.128 [R9+0x15a00], desc[UR60][R4.64+0x80], !P1 ;  /* 0x15a000800409afae */ /* 0x0001e8000c901d7c */
[----:B0-----:R-:W-:Y:S05]  /*224b0*/  WARPSYNC.COLLECTIVE R15, `(.L_x_10145) ;  /* 0x000000000f087348 */ /* 0x001fea0003c00000 */
[----:B------:R1:W2:Y:S02]  /*224c0*/  SHFL.IDX P6, R14, R13, R12, R11 ;  /* 0x0000000c0d0e7389 */ /* 0x0002a400000c000b */
[----:B012---:R-:W-:Y:S01]  /*224d0*/  ENDCOLLECTIVE ;  /* 0x000000000000791b */ /* 0x007fe20003800000 */
.L_x_10145:
[----:B------:R-:W-:Y:S01]  /*224e0*/  IMAD.MOV.U32 R8, RZ, RZ, R14 ;  /* 0x000000ffff087224 */ /* 0x000fe200078e000e */
[----:B------:R-:W-:Y:S06]  /*224f0*/  BRA `(.L_x_10146) ;  /* 0xffffffa800c47947 */ /* 0x000fec000383ffff */
.L_x_9981:
[----:B-1----:R1:W2:Y:S02]  /*22500*/  SYNCS.PHASECHK.TRANS64.TRYWAIT P0, [R16+URZ+0x31c20], R0 ;  /* 0x031c2000100075a7 */ /* 0x0022a4000800017f */
[----:B--2---:R-:W-:Y:S05]  /*22510*/  @!P0 NANOSLEEP.SYNCS 0x989680 ;  /* 0x009896800000895d */ /* 0x004fea0003900000 */
[----:B------:R-:W2:Y:S02]  /*22520*/  @!P0 SYNCS.PHASECHK.TRANS64 P0, [R16+URZ+0x31c20], R0 ;  /* 0x031c2000100085a7 */ /* 0x000ea4000800007f */
[----:B--2---:R-:W-:Y:S05]  /*22530*/  @!P0 BRA `(.L_x_9981) ;  /* 0xfffffffc00f08947 */ /* 0x004fea000383ffff */
[----:B------:R-:W-:Y:S05]  /*22540*/  BRA `(.L_x_10147) ;  /* 0xffffffac002c7947 */ /* 0x000fea000383ffff */
.L_x_9990:
[----:B-1----:R1:W2:Y:S02]  /*22550*/  SYNCS.PHASECHK.TRANS64.TRYWAIT P0, [R3+URZ+0x31c40], R2 ;  /* 0x031c4002030075a7 */ /* 0x0022a4000800017f */
[----:B--2---:R-:W-:Y:S05]  /*22560*/  @!P0 NANOSLEEP.SYNCS 0x989680 ;  /* 0x009896800000895d */ /* 0x004fea0003900000 */
[----:B------:R-:W2:Y:S02]  /*22570*/  @!P0 SYNCS.PHASECHK.TRANS64 P0, [R3+URZ+0x31c40], R2 ;  /* 0x031c4002030085a7 */ /* 0x000ea4000800007f */
[----:B--2---:R-:W-:Y:S05]  /*22580*/  @!P0 BRA `(.L_x_9990) ;  /* 0xfffffffc00f08947 */ /* 0x004fea000383ffff */
[----:B------:R-:W-:Y:S05]  /*22590*/  BRA `(.L_x_10148) ;  /* 0xffffffac00fc7947 */ /* 0x000fea000383ffff */
.L_x_9997:
[----:B0-----:R0:W1:Y:S02]  /*225a0*/  SYNCS.PHASECHK.TRANS64.TRYWAIT P0, [R2+URZ+0x31c60], R3 ;  /* 0x031c6003020075a7 */ /* 0x001064000800017f */
[----:B-1----:R-:W-:Y:S05]  /*225b0*/  @!P0 NANOSLEEP.SYNCS 0x989680 ;  /* 0x009896800000895d */ /* 0x002fea0003900000 */
[----:B------:R-:W1:Y:S02]  /*225c0*/  @!P0 SYNCS.PHASECHK.TRANS64 P0, [R2+URZ+0x31c60], R3 ;  /* 0x031c6003020085a7 */ /* 0x000e64000800007f */
[----:B-1----:R-:W-:Y:S05]  /*225d0*/  @!P0 BRA `(.L_x_9997) ;  /* 0xfffffffc00f08947 */ /* 0x002fea000383ffff */
[----:B------:R-:W-:Y:S05]  /*225e0*/  BRA `(.L_x_10149) ;  /* 0xffffffb400007947 */ /* 0x000fea000383ffff */
.L_x_10008:
[----:B-1----:R1:W2:Y:S02]  /*225f0*/  SYNCS.PHASECHK.TRANS64.TRYWAIT P0, [R3+URZ+0x31c40], R2 ;  /* 0x031c4002030075a7 */ /* 0x0022a4000800017f */
[----:B--2---:R-:W-:Y:S05]  /*22600*/  @!P0 NANOSLEEP.SYNCS 0x989680 ;  /* 0x009896800000895d */ /* 0x004fea0003900000 */
[----:B------:R-:W2:Y:S02]  /*22610*/  @!P0 SYNCS.PHASECHK.TRANS64 P0, [R3+URZ+0x31c40], R2 ;  /* 0x031c4002030085a7 */ /* 0x000ea4000800007f */
[----:B--2---:R-:W-:Y:S05]  /*22620*/  @!P0 BRA `(.L_x_10008) ;  /* 0xfffffffc00f08947 */ /* 0x004fea000383ffff */
[----:B------:R-:W-:Y:S05]  /*22630*/  BRA `(.L_x_10150) ;  /* 0xffffffb800bc7947 */ /* 0x000fea000383ffff */
.L_x_10015:
[----:B0-----:R0:W1:Y:S02]  /*22640*/  SYNCS.PHASECHK.TRANS64.TRYWAIT P0, [R2+URZ+0x31c60], R28 ;  /* 0x031c601c020075a7 */ /* 0x001064000800017f */
[----:B-1----:R-:W-:Y:S05]  /*22650*/  @!P0 NANOSLEEP.SYNCS 0x989680 ;  /* 0x009896800000895d */ /* 0x002fea0003900000 */
[----:B------:R-:W1:Y:S02]  /*22660*/  @!P0 SYNCS.PHASECHK.TRANS64 P0, [R2+URZ+0x31c60], R28 ;  /* 0x031c601c020085a7 */ /* 0x000e64000800007f */
[----:B-1----:R-:W-:Y:S05]  /*22670*/  @!P0 BRA `(.L_x_10015) ;  /* 0xfffffffc00f08947 */ /* 0x002fea000383ffff */
[----:B------:R-:W-:Y:S05]  /*22680*/  BRA `(.L_x_10151) ;  /* 0xffffffbc00c07947 */ /* 0x000fea000383ffff */
.L_x_10026:
[----:B-1----:R1:W2:Y:S02]  /*22690*/  SYNCS.PHASECHK.TRANS64.TRYWAIT P0, [R3+URZ+0x31c40], R2 ;  /* 0x031c4002030075a7 */ /* 0x0022a4000800017f */
[----:B--2---:R-:W-:Y:S05]  /*226a0*/  @!P0 NANOSLEEP.SYNCS 0x989680 ;  /* 0x009896800000895d */ /* 0x004fea0003900000 */
[----:B------:R-:W2:Y:S02]  /*226b0*/  @!P0 SYNCS.PHASECHK.TRANS64 P0, [R3+URZ+0x31c40], R2 ;  /* 0x031c4002030085a7 */ /* 0x000ea4000800007f */
[----:B--2---:R-:W-:Y:S05]  /*226c0*/  @!P0 BRA `(.L_x_10026) ;  /* 0xfffffffc00f08947 */ /* 0x004fea000383ffff */
[----:B------:R-:W-:Y:S05]  /*226d0*/  BRA `(.L_x_10152) ;  /* 0xffffffc400547947 */ /* 0x000fea000383ffff */
.L_x_10033:
[----:B0-----:R0:W1:Y:S02]  /*226e0*/  SYNCS.PHASECHK.TRANS64.TRYWAIT P0, [R2+URZ+0x31c60], R7 ;  /* 0x031c6007020075a7 */ /* 0x001064000800017f */
[----:B-1----:R-:W-:Y:S05]  /*226f0*/  @!P0 NANOSLEEP.SYNCS 0x989680 ;  /* 0x009896800000895d */ /* 0x002fea0003900000 */
[----:B------:R-:W1:Y:S02]  /*22700*/  @!P0 SYNCS.PHASECHK.TRANS64 P0, [R2+URZ+0x31c60], R7 ;  /* 0x031c6007020085a7 */ /* 0x000e64000800007f */
[----:B-1----:R-:W-:Y:S05]  /*22710*/  @!P0 BRA `(.L_x_10033) ;  /* 0xfffffffc00f08947 */ /* 0x002fea000383ffff */
[----:B------:R-:W-:Y:S05]  /*22720*/  BRA `(.L_x_10153) ;  /* 0xffffffc800587947 */ /* 0x000fea000383ffff */
.L_x_10046:
[----:B-1----:R1:W2:Y:S02]  /*22730*/  SYNCS.PHASECHK.TRANS64.TRYWAIT P0, [R0+URZ+0x31c60], R3 ;  /* 0x031c6003000075a7 */ /* 0x0022a4000800017f */
[----:B--2---:R-:W-:Y:S05]  /*22740*/  @!P0 NANOSLEEP.SYNCS 0x989680 ;  /* 0x009896800000895d */ /* 0x004fea0003900000 */
[----:B------:R-:W2:Y:S02]  /*22750*/  @!P0 SYNCS.PHASECHK.TRANS64 P0, [R0+URZ+0x31c60], R3 ;  /* 0x031c6003000085a7 */ /* 0x000ea4000800007f */
[----:B--2---:R-:W-:Y:S05]  /*22760*/  @!P0 BRA `(.L_x_10046) ;  /* 0xfffffffc00f08947 */ /* 0x004fea000383ffff */
[----:B------:R-:W-:Y:S05]  /*22770*/  BRA `(.L_x_10154) ;  /* 0xffffffcc00d47947 */ /* 0x000fea000383ffff */
.L_x_10055:
[----:B------:R-:W-:Y:S01]  /*22780*/  BSSY B0, `(.L_x_10155) ;  /* 0x0000008000007945 */ /* 0x000fe20003800000 */
[----:B-1----:R-:W-:Y:S02]  /*22790*/  IMAD.MOV.U32 R13, RZ, RZ, R24 ;  /* 0x000000ffff0d7224 */ /* 0x002fe400078e0018 */
[----:B------:R-:W-:Y:S02]  /*227a0*/  IMAD.MOV.U32 R12, RZ, RZ, RZ ;  /* 0x000000ffff0c7224 */ /* 0x000fe400078e00ff */
[----:B0-----:R-:W-:Y:S02]  /*227b0*/  IMAD.MOV.U32 R11, RZ, RZ, 0x1f ;  /* 0x0000001fff0b7424 */ /* 0x001fe400078e00ff */
[----:B------:R-:W-:-:S07]  /*227c0*/  IMAD.MOV.U32 R15, RZ, RZ, -0x1 ;  /* 0xffffffffff0f7424 */ /* 0x000fce00078e00ff */
[----:B--23--:R-:W-:Y:S05]  /*227d0*/  WARPSYNC.COLLECTIVE R15, `(.L_x_10156) ;  /* 0x000000000f087348 */ /* 0x00cfea0003c00000 */
[----:B------:R0:W1:Y:S02]  /*227e0*/  SHFL.IDX P6, R14, R13, R12, R11 ;  /* 0x0000000c0d0e7389 */ /* 0x00006400000c000b */
[----:B0123--:R-:W-:Y:S01]  /*227f0*/  ENDCOLLECTIVE ;  /* 0x000000000000791b */ /* 0x00ffe20003800000 */
.L_x_10156:
[----:B------:R-:W-:Y:S05]  /*22800*/  BSYNC B0 ;  /* 0x0000000000007941 */ /* 0x000fea0003800000 */
.L_x_10155:
[----:B------:R-:W-:Y:S01]  /*22810*/  IMAD.MOV.U32 R13, RZ, RZ, R24 ;  /* 0x000000ffff0d7224 */ /* 0x000fe200078e0018 */
[----:B------:R-:W-:Y:S01]  /*22820*/  LOP3.LUT P1, RZ, R19, 0x1, RZ, 0xc0, !PT ;  /* 0x0000000113ff7812 */ /* 0x000fe2000782c0ff */
        /* <DEDUP_REMOVED lines=8> */
.L_x_10157:
[----:B------:R-:W-:Y:S02]  /*228b0*/  ULDC UR4, c[0x0][0xc3c] ;  /* 0x00030f0000047ab9 */ /* 0x000fe40000000800 */
        /* <DEDUP_REMOVED lines=9> */
[----:B------:R-:W-:Y:S02]  /*22950*/  CS2R R4, SRZ ;  /* 0x0000000000047805 */ /* 0x000fe4000001ff00 */
[C---:B------:R-:W-:Y:S01]  /*22960*/  ISETP.GE.U32.AND P2, PT, R10.reuse, 0x8, PT ;  /* 0x000000080a00780c */ /* 0x040fe20003f46070 */
[----:B------:R-:W-:Y:S01]  /*22970*/  IMAD.MOV.U32 R24, RZ, RZ, RZ ;  /* 0x000000ffff187224 */ /* 0x000fe200078e00ff */
[C---:B------:R-:W-:Y:S01]  /*22980*/  ISETP.GE.U32.AND P3, PT, R10.reuse, 0x10, PT ;  /* 0x000000100a00780c */ /* 0x040fe20003f66070 */
[----:B--2---:R-:W-:Y:S01]  /*22990*/  @!P0 IMAD.MOV.U32 R4, RZ, RZ, R7 ;  /* 0x000000ffff048224 */ /* 0x004fe200078e0007 */
[----:B---3--:R-:W-:Y:S02]  /*229a0*/  @!P0 MOV R5, R8 ;  /* 0x0000000800058202 */ /* 0x008fe40000000f00 */
[----:B------:R-:W-:-:S03]  /*229b0*/  ISETP.GE.U32.AND P0, PT, R10, 0x2, PT ;  /* 0x000000020a00780c */ /* 0x000fc60003f06070 */
[----:B------:R-:W-:-:S10]  /*229c0*/  IMAD R13, R5, R4, RZ ;  /* 0x00000004050d7224 */ /* 0x000fd400078e02ff */
[----:B------:R-:W-:Y:S05]  /*229d0*/  WARPSYNC.COLLECTIVE R15, `(.L_x_10158) ;  /* 0x000000000f087348 */ /* 0x000fea0003c00000 */
[----:B------:R0:W1:Y:S02]  /*229e0*/  SHFL.UP P6, R14, R13, R12, R11 ;  /* 0x0400000c0d0e7389 */ /* 0x00006400000c000b */
[----:B01----:R-:W-:Y:S01]  /*229f0*/  ENDCOLLECTIVE ;  /* 0x000000000000791b */ /* 0x003fe20003800000 */
.L_x_10158:
[----:B------:R-:W-:Y:S01]  /*22a00*/  IMAD.MOV.U32 R12, RZ, RZ, 0x2 ;  /* 0x00000002ff0c7424 */ /* 0x000fe200078e00ff */
[----:B------:R-:W-:Y:S02]  /*22a10*/  SEL R14, R14, RZ, P1 ;  /* 0x000000ff0e0e7207 */ /* 0x000fe40000800000 */
[----:B------:R-:W-:-:S03]  /*22a20*/  ISETP.GE.U32.AND P1, PT, R10, 0x4, PT ;  /* 0x000000040a00780c */ /* 0x000fc60003f26070 */
[----:B------:R-:W-:-:S04]  /*22a30*/  IMAD.IADD R7, R13, 0x1, R14 ;  /* 0x000000010d077824 */ /* 0x000fc800078e020e */
[----:B------:R-:W-:-:S07]  /*22a40*/  IMAD.MOV.U32 R13, RZ, RZ, R7 ;  /* 0x000000ffff0d7224 */ /* 0x000fce00078e0007 */
[----:B------:R-:W-:Y:S05]  /*22a50*/  WARPSYNC.COLLECTIVE R15, `(.L_x_10159) ;  /* 0x000000000f087348 */ /* 0x000fea0003c00000 */
[----:B------:R0:W1:Y:S02]  /*22a60*/  SHFL.UP P6, R14, R13, R12, R11 ;  /* 0x0400000c0d0e7389 */ /* 0x00006400000c000b */
[----:B01----:R-:W-:Y:S01]  /*22a70*/  ENDCOLLECTIVE ;  /* 0x000000000000791b */ /* 0x003fe20003800000 */
.L_x_10159:
[----:B------:R-:W-:Y:S01]  /*22a80*/  IMAD.MOV.U32 R12, RZ, RZ, 0x4 ;  /* 0x00000004ff0c7424 */ /* 0x000fe200078e00ff */
[----:B------:R-:W-:-:S05]  /*22a90*/  SEL R2, R14, RZ, P0 ;  /* 0x000000ff0e027207 */ /* 0x000fca0000000000 */
[----:B------:R-:W-:-:S04]  /*22aa0*/  IMAD.IADD R2, R7, 0x1, R2 ;  /* 0x0000000107027824 */ /* 0x000fc800078e0202 */
[----:B------:R-:W-:-:S07]  /*22ab0*/  IMAD.MOV.U32 R13, RZ, RZ, R2 ;  /* 0x000000ffff0d7224 */ /* 0x000fce00078e0002 */
[----:B------:R-:W-:Y:S05]  /*22ac0*/  WARPSYNC.COLLECTIVE R15, `(.L_x_10160) ;  /* 0x000000000f087348 */ /* 0x000fea0003c00000 */
[----:B------:R0:W1:Y:S02]  /*22ad0*/  SHFL.UP P6, R14, R13, R12, R11 ;  /* 0x0400000c0d0e7389 */ /* 0x00006400000c000b */
[----:B01----:R-:W-:Y:S01]  /*22ae0*/  ENDCOLLECTIVE ;  /* 0x000000000000791b */ /* 0x003fe20003800000 */
.L_x_10160:
[----:B------:R-:W-:Y:S01]  /*22af0*/  IMAD.MOV.U32 R12, RZ, RZ, 0x8 ;  /* 0x00000008ff0c7424 */ /* 0x000fe200078e00ff */
[----:B------:R-:W-:-:S05]  /*22b00*/  SEL R3, R14, RZ, P1 ;  /* 0x000000ff0e037207 */ /* 0x000fca0000800000 */
[----:B------:R-:W-:-:S04]  /*22b10*/  IMAD.IADD R3, R2, 0x1, R3 ;  /* 0x0000000102037824 */ /* 0x000fc800078e0203 */
[----:B------:R-:W-:-:S07]  /*22b20*/  IMAD.MOV.U32 R13, RZ, RZ, R3 ;  /* 0x000000ffff0d7224 */ /* 0x000fce00078e0003 */
[----:B------:R-:W-:Y:S05]  /*22b30*/  WARPSYNC.COLLECTIVE R15, `(.L_x_10161) ;  /* 0x000000000f087348 */ /* 0x000fea0003c00000 */
[----:B------:R0:W1:Y:S02]  /*22b40*/  SHFL.UP P6, R14, R13, R12, R11 ;  /* 0x0400000c0d0e7389 */ /* 0x00006400000c000b */
[----:B01----:R-:W-:Y:S01]  /*22b50*/  ENDCOLLECTIVE ;  /* 0x000000000000791b */ /* 0x003fe20003800000 */
.L_x_10161:
[----:B------:R-:W-:Y:S01]  /*22b60*/  IMAD.MOV.U32 R12, RZ, RZ, 0x10 ;  /* 0x00000010ff0c7424 */ /* 0x000fe200078e00ff */
[----:B------:R-:W-:-:S05]  /*22b70*/  SEL R14, R14, RZ, P2 ;  /* 0x000000ff0e0e7207 */ /* 0x000fca0001000000 */
[----:B------:R-:W-:-:S04]  /*22b80*/  IMAD.IADD R7, R3, 0x1, R14 ;  /* 0x0000000103077824 */ /* 0x000fc800078e020e */
[----:B------:R-:W-:-:S07]  /*22b90*/  IMAD.MOV.U32 R13, RZ, RZ, R7 ;  /* 0x000000ffff0d7224 */ /* 0x000fce00078e0007 */
[----:B------:R-:W-:Y:S05]  /*22ba0*/  WARPSYNC.COLLECTIVE R15, `(.L_x_10162) ;  /* 0x000000000f087348 */ /* 0x000fea0003c00000 */
[----:B------:R0:W1:Y:S02]  /*22bb0*/  SHFL.UP P6, R14, R13, R12, R11 ;  /* 0x0400000c0d0e7389 */ /* 0x00006400000c000b */
[----:B01----:R-:W-:Y:S01]  /*22bc0*/  ENDCOLLECTIVE ;  /* 0x000000000000791b */ /* 0x003fe20003800000 */
.L_x_10162:
        /* <DEDUP_REMOVED lines=8> */
.L_x_10163:
[----:B------:R-:W-:Y:S05]  /*22c50*/  BRA `(.L_x_10164) ;  /* 0xffffffd000907947 */ /* 0x000fea000383ffff */
.L_x_10058:
[----:B------:R-:W-:Y:S01]  /*22c60*/  BSSY B0, `(.L_x_10165) ;  /* 0x0000007000007945 */ /* 0x000fe20003800000 */
[----:B------:R-:W-:Y:S02]  /*22c70*/  IMAD.MOV.U32 R12, RZ, RZ, 0x1 ;  /* 0x00000001ff0c7424 */ /* 0x000fe400078e00ff */
[----:B------:R-:W-:Y:S02]  /*22c80*/  IMAD.MOV.U32 R11, RZ, RZ, RZ ;  /* 0x000000ffff0b7224 */ /* 0x000fe400078e00ff */
[----:B------:R-:W-:-:S07]  /*22c90*/  IMAD.MOV.U32 R15, RZ, RZ, -0x1 ;  /* 0xffffffffff0f7424 */ /* 0x000fce00078e00ff */
[----:B------:R-:W-:Y:S05]  /*22ca0*/  WARPSYNC.COLLECTIVE R15, `(.L_x_10166) ;  /* 0x000000000f087348 */ /* 0x000fea0003c00000 */
[----:B------:R0:W1:Y:S02]  /*22cb0*/  SHFL.UP P6, R14, R13, R12, R11 ;  /* 0x0400000c0d0e7389 */ /* 0x00006400000c000b */
[----:B01----:R-:W-:Y:S01]  /*22cc0*/  ENDCOLLECTIVE ;  /* 0x000000000000791b */ /* 0x003fe20003800000 */
.L_x_10166:
[----:B------:R-:W-:Y:S05]  /*22cd0*/  BSYNC B0 ;  /* 0x0000000000007941 */ /* 0x000fea0003800000 */
.L_x_10165:
[----:B------:R-:W-:Y:S01]  /*22ce0*/  LOP3.LUT P4, RZ, R19, 0x1, RZ, 0xc0, !PT ;  /* 0x0000000113ff7812 */ /* 0x000fe2000788c0ff */
[----:B------:R-:W-:Y:S02]  /*22cf0*/  IMAD.MOV.U32 R12, RZ, RZ, 0x2 ;  /* 0x00000002ff0c7424 */ /* 0x000fe400078e00ff */
[----:B------:R-:W-:Y:S01]  /*22d00*/  IMAD.MOV.U32 R11, RZ, RZ, RZ ;  /* 0x000000ffff0b7224 */ /* 0x000fe200078e00ff */
[----:B------:R-:W-:Y:S01]  /*22d10*/  SEL R14, R14, RZ, P4 ;  /* 0x000000ff0e0e7207 */ /* 0x000fe20002000000 */
[----:B------:R-:W-:-:S04]  /*22d20*/  IMAD.MOV.U32 R15, RZ, RZ, -0x1 ;  /* 0xffffffffff0f7424 */ /* 0x000fc800078e00ff */
[----:B------:R-:W-:-:S07]  /*22d30*/  IMAD.IADD R13, R13, 0x1, R14 ;  /* 0x000000010d0d7824 */ /* 0x000fce00078e020e */
[----:B------:R-:W-:Y:S05]  /*22d40*/  WARPSYNC.COLLECTIVE R15, `(.L_x_10167) ;  /* 0x000000000f087348 */ /* 0x000fea0003c00000 */
[----:B------:R0:W1:Y:S02]  /*22d50*/  SHFL.UP P6, R14, R13, R12, R11 ;  /* 0x0400000c0d0e7389 */ /* 0x00006400000c000b */
[----:B01----:R-:W-:Y:S01]  /*22d60*/  ENDCOLLECTIVE ;  /* 0x000000000000791b */ /* 0x003fe20003800000 */
.L_x_10167:
[----:B------:R-:W-:Y:S01]  /*22d70*/  IMAD.MOV.U32 R12, RZ, RZ, 0x4 ;  /* 0x00000004ff0c7424 */ /* 0x000fe200078e00ff */
[----:B------:R-:W-:-:S05]  /*22d80*/  SEL R14, R14, RZ, P0 ;  /* 0x000000ff0e0e7207 */ /* 0x000fca0000000000 */
[----:B------:R-:W-:-:S04]  /*22d90*/  IMAD.IADD R3, R13, 0x1, R14 ;  /* 0x000000010d037824 */ /* 0x000fc800078e020e */
[----:B------:R-:W-:-:S07]  /*22da0*/  IMAD.MOV.U32 R13, RZ, RZ, R3 ;  /* 0x000000ffff0d7224 */ /* 0x000fce00078e0003 */
[----:B------:R-:W-:Y:S05]  /*22db0*/  WARPSYNC.COLLECTIVE R15, `(.L_x_10168) ;  /* 0x000000000f087348 */ /* 0x000fea0003c00000 */
[----:B------:R0:W1:Y:S02]  /*22dc0*/  SHFL.UP P6, R14, R13, R12, R11 ;  /* 0x0400000c0d0e7389 */ /* 0x00006400000c000b */
[----:B01----:R-:W-:Y:S01]  /*22dd0*/  ENDCOLLECTIVE ;  /* 0x000000000000791b */ /* 0x003fe20003800000 */
.L_x_10168:
[----:B------:R-:W-:Y:S01]  /*22de0*/  IMAD.MOV.U32 R12, RZ, RZ, 0x8 ;  /* 0x00000008ff0c7424 */ /* 0x000fe200078e00ff */
[----:B------:R-:W-:-:S04]  /*22df0*/  SEL R14, R14, RZ, P1 ;  /* 0x000000ff0e0e7207 */ /* 0x000fc80000800000 */
[----:B------:R-:W-:-:S05]  /*22e00*/  IADD3 R7, R3, R14, RZ ;  /* 0x0000000e03077210 */ /* 0x000fca0007ffe0ff */
[----:B------:R-:W-:-:S07]  /*22e10*/  IMAD.MOV.U32 R13, RZ, RZ, R7 ;  /* 0x000000ffff0d7224 */ /* 0x000fce00078e0007 */
[----:B------:R-:W-:Y:S05]  /*22e20*/  WARPSYNC.COLLECTIVE R15, `(.L_x_10169) ;  /* 0x000000000f087348 */ /* 0x000fea0003c00000 */
[----:B------:R0:W1:Y:S02]  /*22e30*/  SHFL.UP P6, R14, R13, R12, R11 ;  /* 0x0400000c0d0e7389 */ /* 0x00006400000c000b */
[----:B01----:R-:W-:Y:S01]  /*22e40*/  ENDCOLLECTIVE ;  /* 0x000000000000791b */ /* 0x003fe20003800000 */
.L_x_10169:
[----:B------:R-:W-:Y:S01]  /*22e50*/  IMAD.MOV.U32 R12, RZ, RZ, 0x10 ;  /* 0x00000010ff0c7424 */ /* 0x000fe200078e00ff */
[----:B------:R-:W-:-:S05]  /*22e60*/  SEL R8, R14, RZ, P2 ;  /* 0x000000ff0e087207 */ /* 0x000fca0001000000 */
[----:B------:R-:W-:-:S04]  /*22e70*/  IMAD.IADD R8, R7, 0x1, R8 ;  /* 0x0000000107087824 */ /* 0x000fc800078e0208 */
[----:B------:R-:W-:-:S07]  /*22e80*/  IMAD.MOV.U32 R13, RZ, RZ, R8 ;  /* 0x000000ffff0d7224 */ /* 0x000fce00078e0008 */
[----:B------:R-:W-:Y:S05]  /*22e90*/  WARPSYNC.COLLECTIVE R15, `(.L_x_10170) ;  /* 0x000000000f087348 */ /* 0x000fea0003c00000 */
[----:B------:R0:W1:Y:S02]  /*22ea0*/  SHFL.UP P6, R14, R13, R12, R11 ;  /* 0x0400000c0d0e7389 */ /* 0x00006400000c000b */
[----:B01----:R-:W-:Y:S01]  /*22eb0*/  ENDCOLLECTIVE ;  /* 0x000000000000791b */ /* 0x003fe20003800000 */
.L_x_10170:
        /* <DEDUP_REMOVED lines=8> */
.L_x_10171:
[----:B------:R-:W-:Y:S05]  /*22f40*/  BRA `(.L_x_10172) ;  /* 0xffffffd000787947 */ /* 0x000fea000383ffff */
.L_x_10060:
[----:B------:R-:W-:Y:S01]  /*22f50*/  BSSY B0, `(.L_x_10173) ;  /* 0x0000006000007945 */ /* 0x000fe20003800000 */
[----:B------:R-:W-:Y:S01]  /*22f60*/  PLOP3.LUT P6, PT, P6, PT, PT, 0x8, 0x0 ;  /* 0x000000000000781c */ /* 0x000fe200037ce170 */
[----:B------:R-:W-:-:S12]  /*22f70*/  IMAD.MOV.U32 R15, RZ, RZ, -0x1 ;  /* 0xffffffffff0f7424 */ /* 0x000fd800078e00ff */
[----:B0-----:R-:W-:Y:S05]  /*22f80*/  WARPSYNC.COLLECTIVE R15, `(.L_x_10174) ;  /* 0x000000000f087348 */ /* 0x001fea0003c00000 */
[----:B------:R-:W-:Y:S01]  /*22f90*/  VOTE.ANY R14, PT, P6 ;  /* 0x00000000000e7806 */ /* 0x000fe200030e0100 */
[----:B0-----:R-:W-:Y:S06]  /*22fa0*/  ENDCOLLECTIVE ;  /* 0x000000000000791b */ /* 0x001fec0003800000 */
.L_x_10174:
[----:B------:R-:W-:Y:S05]  /*22fb0*/  BSYNC B0 ;  /* 0x0000000000007941 */ /* 0x000fea0003800000 */
.L_x_10173:
        /* <DEDUP_REMOVED lines=9> */
.L_x_10175:
[----:B------:R-:W-:Y:S02]  /*23050*/  IMAD.MOV.U32 R13, RZ, RZ, R5 ;  /* 0x000000ffff0d7224 */ /* 0x000fe400078e0005 */
[----:B------:R-:W-:-:S07]  /*23060*/  IMAD.MOV.U32 R4, RZ, RZ, R14 ;  /* 0x000000ffff047224 */ /* 0x000fce00078e000e */
[----:B------:R-:W-:Y:S05]  /*23070*/  WARPSYNC.COLLECTIVE R15, `(.L_x_10176) ;  /* 0x000000000f087348 */ /* 0x000fea0003c00000 */
[----:B------:R0:W1:Y:S02]  /*23080*/  SHFL.IDX P6, R14, R13, R12, R11 ;  /* 0x0000000c0d0e7389 */ /* 0x00006400000c000b */
[----:B01----:R-:W-:Y:S01]  /*23090*/  ENDCOLLECTIVE ;  /* 0x000000000000791b */ /* 0x003fe20003800000 */
.L_x_10176:
[----:B------:R-:W-:Y:S01]  /*230a0*/  IMAD.MOV.U32 R5, RZ, RZ, R14 ;  /* 0x000000ffff057224 */ /* 0x000fe200078e000e */
[----:B------:R-:W-:Y:S06]  /*230b0*/  BRA `(.L_x_10177) ;  /* 0xffffffd000587947 */ /* 0x000fec000383ffff */
.L_x_10062:
[----:B------:R-:W-:Y:S01]  /*230c0*/  BSSY B0, `(.L_x_10178) ;  /* 0x0000007000007945 */ /* 0x000fe20003800000 */
[----:B------:R-:W-:Y:S02]  /*230d0*/  IMAD.MOV.U32 R13, RZ, RZ, R2 ;  /* 0x000000ffff0d7224 */ /* 0x000fe400078e0002 */
[----:B------:R-:W-:Y:S02]  /*230e0*/  IMAD.MOV.U32 R11, RZ, RZ, 0x1f ;  /* 0x0000001fff0b7424 */ /* 0x000fe400078e00ff */
[----:B------:R-:W-:-:S07]  /*230f0*/  IMAD.MOV.U32 R15, RZ, RZ, -0x1 ;  /* 0xffffffffff0f7424 */ /* 0x000fce00078e00ff */
[----:B0123--:R-:W-:Y:S05]  /*23100*/  WARPSYNC.COLLECTIVE R15, `(.L_x_10179) ;  /* 0x000000000f087348 */ /* 0x00ffea0003c00000 */
[----:B------:R4:W0:Y:S02]  /*23110*/  SHFL.IDX P6, R14, R13, R12, R11 ;  /* 0x0000000c0d0e7389 */ /* 0x00082400000c000b */
[----:B01234-:R-:W-:Y:S01]  /*23120*/  ENDCOLLECTIVE ;  /* 0x000000000000791b */ /* 0x01ffe20003800000 */
.L_x_10179:
[----:B------:R-:W-:Y:S05]  /*23130*/  BSYNC B0 ;  /* 0x0000000000007941 */ /* 0x000fea0003800000 */
.L_x_10178:
[----:B------:R-:W-:Y:S01]  /*23140*/  IMAD.MOV.U32 R24, RZ, RZ, R14 ;  /* 0x000000ffff187224 */ /* 0x000fe200078e000e */
[----:B------:R-:W-:Y:S06]  /*23150*/  BRA `(.L_x_10061) ;  /* 0xffffffd000487947 */ /* 0x000fec000383ffff */
.L_x_10066:
[----:B0-----:R0:W2:Y:S02]  /*23160*/  SYNCS.PHASECHK.TRANS64.TRYWAIT P0, [R9+URZ+0x31c20], R0 ;  /* 0x031c2000090075a7 */ /* 0x0010a4000800017f */
[----:B--2---:R-:W-:Y:S05]  /*23170*/  @!P0 NANOSLEEP.SYNCS 0x989680 ;  /* 0x009896800000895d */ /* 0x004fea0003900000 */
[----:B------:R-:W2:Y:S02]  /*23180*/  @!P0 SYNCS.PHASECHK.TRANS64 P0, [R9+URZ+0x31c20], R0 ;  /* 0x031c2000090085a7 */ /* 0x000ea4000800007f */
[----:B--2---:R-:W-:Y:S05]  /*23190*/  @!P0 BRA `(.L_x_10066) ;  /* 0xfffffffc00f08947 */ /* 0x004fea000383ffff */
[----:B------:R-:W-:Y:S05]  /*231a0*/  BRA `(.L_x_10180) ;  /* 0xffffffd400987947 */ /* 0x000fea000383ffff */
.L_x_10067:
[----:B------:R-:W2:Y:S01]  /*231b0*/  S2R R2, SR_TID.X ;  /* 0x0000000000027919 */ /* 0x000ea20000002100 */
[----:B------:R-:W-:Y:S01]  /*231c0*/  BSSY B0, `(.L_x_10181) ;  /* 0x000000a000007945 */ /* 0x000fe20003800000 */
[----:B-1----:R-:W-:Y:S02]  /*231d0*/  IMAD.MOV.U32 R12, RZ, RZ, RZ ;  /* 0x000000ffff0c7224 */ /* 0x002fe400078e00ff */
[----:B------:R-:W-:Y:S02]  /*231e0*/  IMAD.MOV.U32 R11, RZ, RZ, 0x1f ;  /* 0x0000001fff0b7424 */ /* 0x000fe400078e00ff */
[----:B------:R-:W-:Y:S01]  /*231f0*/  IMAD.MOV.U32 R15, RZ, RZ, -0x1 ;  /* 0xffffffffff0f7424 */ /* 0x000fe200078e00ff */
[----:B--2---:R-:W-:-:S04]  /*23200*/  SHF.R.U32.HI R2, RZ, 0x5, R2 ;  /* 0x00000005ff027819 */ /* 0x004fc80000011602 */
[----:B------:R-:W-:-:S05]  /*23210*/  LOP3.LUT R2, R2, 0x3, RZ, 0xc0, !PT ;  /* 0x0000000302027812 */ /* 0x000fca00078ec0ff */
[----:B------:R-:W-:-:S07]  /*23220*/  IMAD.MOV.U32 R13, RZ, RZ, R2 ;  /* 0x000000ffff0d7224 */ /* 0x000fce00078e0002 */
[----:B0---4-:R-:W-:Y:S05]  /*23230*/  WARPSYNC.COLLECTIVE R15, `(.L_x_10182) ;  /* 0x000000000f087348 */ /* 0x011fea0003c00000 */
[----:B------:R1:W2:Y:S02]  /*23240*/  SHFL.IDX P6, R14, R13, R12, R11 ;  /* 0x0000000c0d0e7389 */ /* 0x0002a400000c000b */
[----:B012-4-:R-:W-:Y:S01]  /*23250*/  ENDCOLLECTIVE ;  /* 0x000000000000791b */ /* 0x017fe20003800000 */
.L_x_10182:
[----:B------:R-:W-:Y:S05]  /*23260*/  BSYNC B0 ;  /* 0x0000000000007941 */ /* 0x000fea0003800000 */
.L_x_10181:
[----:B------:R-:W-:Y:S05]  /*23270*/  BRA `(.L_x_10183) ;  /* 0xffffffd400807947 */ /* 0x000fea000383ffff */
.L_x_10068:
[----:B------:R-:W-:Y:S01]  /*23280*/  BSSY B0, `(.L_x_10184) ;  /* 0x0000006000007945 */ /* 0x000fe20003800000 */
[----:B------:R-:W-:-:S07]  /*23290*/  IMAD.MOV.U32 R15, RZ, RZ, -0x1 ;  /* 0xffffffffff0f7424 */ /* 0x000fce00078e00ff */
[----:B01--4-:R-:W-:Y:S05]  /*232a0*/  WARPSYNC.COLLECTIVE R15, `(.L_x_10185) ;  /* 0x000000000f0c7348 */ /* 0x013fea0003c00000 */
[----:B------:R-:W-:Y:S02]  /*232b0*/  ELECT P6, UR62, PT ;  /* 0x00000000003e782f */ /* 0x000fe400038c0000 */
[----:B------:R-:W-:Y:S01]  /*232c0*/  MOV R14, UR62 ;  /* 0x0000003e000e7c02 */ /* 0x000fe20008000f00 */
[----:B01--4-:R-:W-:Y:S10]  /*232d0*/  ENDCOLLECTIVE ;  /* 0x000000000000791b */ /* 0x013ff40003800000 */
.L_x_10185:
[----:B------:R-:W-:Y:S05]  /*232e0*/  BSYNC B0 ;  /* 0x0000000000007941 */ /* 0x000fea0003800000 */
.L_x_10184:
[----:B------:R-:W-:Y:S05]  /*232f0*/  BRA `(.L_x_10186) ;  /* 0xffffffd400747947 */ /* 0x000fea000383ffff */
.L_x_10070:
[----:B0-----:R0:W2:Y:S02]  /*23300*/  SYNCS.PHASECHK.TRANS64.TRYWAIT P0, [R7+URZ], R2 ;  /* 0x00000002070075a7 */ /* 0x0010a4000800017f */
[----:B--2---:R-:W-:Y:S05]  /*23310*/  @!P0 NANOSLEEP.SYNCS 0x989680 ;  /* 0x009896800000895d */ /* 0x004fea0003900000 */
[----:B------:R-:W2:Y:S02]  /*23320*/  @!P0 SYNCS.PHASECHK.TRANS64 P0, [R7+URZ], R2 ;  /* 0x00000002070085a7 */ /* 0x000ea4000800007f */
[----:B--2---:R-:W-:Y:S05]  /*23330*/  @!P0 BRA `(.L_x_10070) ;  /* 0xfffffffc00f08947 */ /* 0x004fea000383ffff */
[----:B------:R-:W-:Y:S05]  /*23340*/  BRA `(.L_x_10187) ;  /* 0xffffffd400a87947 */ /* 0x000fea000383ffff */
.L_x_10071:
[----:B--2---:R2:W3:Y:S02]  /*23350*/  SYNCS.PHASECHK.TRANS64.TRYWAIT P0, [R3+URZ], R0 ;  /* 0x00000000030075a7 */ /* 0x0044e4000800017f */
[----:B---3--:R-:W-:Y:S05]  /*23360*/  @!P0 NANOSLEEP.SYNCS 0x989680 ;  /* 0x009896800000895d */ /* 0x008fea0003900000 */
[----:B------:R-:W3:Y:S02]  /*23370*/  @!P0 SYNCS.PHASECHK.TRANS64 P0, [R3+URZ], R0 ;  /* 0x00000000030085a7 */ /* 0x000ee4000800007f */
[----:B---3--:R-:W-:Y:S05]  /*23380*/  @!P0 BRA `(.L_x_10071) ;  /* 0xfffffffc00f08947 */ /* 0x008fea000383ffff */
[----:B------:R-:W-:Y:S05]  /*23390*/  BRA `(.L_x_10188) ;  /* 0xffffffd4009c7947 */ /* 0x000fea000383ffff */
.L_x_10073:
[----:B--2---:R2:W3:Y:S02]  /*233a0*/  SYNCS.PHASECHK.TRANS64.TRYWAIT P0, [R5+URZ], R2 ;  /* 0x00000002050075a7 */ /* 0x0044e4000800017f */
[----:B---3--:R-:W-:Y:S05]  /*233b0*/  @!P0 NANOSLEEP.SYNCS 0x989680 ;  /* 0x009896800000895d */ /* 0x008fea0003900000 */
[----:B------:R-:W3:Y:S02]  /*233c0*/  @!P0 SYNCS.PHASECHK.TRANS64 P0, [R5+URZ], R2 ;  /* 0x00000002050085a7 */ /* 0x000ee4000800007f */
[----:B---3--:R-:W-:Y:S05]  /*233d0*/  @!P0 BRA `(.L_x_10073) ;  /* 0xfffffffc00f08947 */ /* 0x008fea000383ffff */
[----:B------:R-:W-:Y:S05]  /*233e0*/  BRA `(.L_x_10189) ;  /* 0xffffffd400a07947 */ /* 0x000fea000383ffff */
.L_x_10190:
        /* <DEDUP_REMOVED lines=9> */
.L_x_14868:


//--------------------- .text._ZN7cutlass13device_kernelIN5flash11enable_sm90INS1_16FlashAttnFwdSm90INS1_25CollectiveMainloopFwdSm90ILi2EN4cute5tupleIJNS5_1CILi1EEES8_S8_EEENS6_IJNS7_ILi192EEENS7_ILi128EEENS7_ILi96EEEEEELi96ENS_6half_tEfNS_4arch4Sm90ELb0ELb1ELb1ELb0ELb0ELb0ELb0ELb0ELb1ELb1ELb1ELb0EEENS1_21CollectiveEpilogueFwdINS6_IJSA_SC_SB_EEES9_SE_SG_Li384ELb0ELb1ELb1ELb0EEENS1_19SingleTileSchedulerILb0ELb1ELb1ELi192EEEEEEEEEvNT_6ParamsE --------------------------
	.section	.text._ZN7cutlass13device_kernelIN5flash11enable_sm90INS1_16FlashAttnFwdSm90INS1_25CollectiveMainloopFwdSm90ILi2EN4cute5tupleIJNS5_1CILi1EEES8_S8_EEENS6_IJNS7_ILi192EEENS7_ILi128EEENS7_ILi96EEEEEELi96ENS_6half_tEfNS_4arch4Sm90ELb0ELb1ELb1ELb0ELb0ELb0ELb0ELb0ELb1ELb1ELb1ELb0EEENS1_21CollectiveEpilogueFwdINS6_IJSA_SC_SB_EEES9_SE_SG_Li384ELb0ELb1ELb1ELb0EEENS1_19SingleTileSchedulerILb0ELb1ELb1ELi192EEEEEEEEEvNT_6ParamsE,"ax",@progbits
	.align	128
.text._ZN7cutlass13device_kernelIN5flash11enable_sm90INS1_16FlashAttnFwdSm90INS1_25CollectiveMainloopFwdSm90ILi2EN4cute5tupleIJNS5_1CILi1EEES8_S8_EEENS6_IJNS7_ILi192EEENS7_ILi128EEENS7_ILi96EEEEEELi96ENS_6half_tEfNS_4arch4Sm90ELb0ELb1ELb1ELb0ELb0ELb0ELb0ELb0ELb1ELb1ELb1ELb0EEENS1_21CollectiveEpilogueFwdINS6_IJSA_SC_SB_EEES9_SE_SG_Li384ELb0ELb1ELb1ELb0EEENS1_19SingleTileSchedulerILb0ELb1ELb1ELi192EEEEEEEEEvNT_6ParamsE:
        .type           _ZN7cutlass13device_kernelIN5flash11enable_sm90INS1_16FlashAttnFwdSm90INS1_25CollectiveMainloopFwdSm90ILi2EN4cute5tupleIJNS5_1CILi1EEES8_S8_EEENS6_IJNS7_ILi192EEENS7_ILi128EEENS7_ILi96EEEEEELi96ENS_6half_tEfNS_4arch4Sm90ELb0ELb1ELb1ELb0ELb0ELb0ELb0ELb0ELb1ELb1ELb1ELb0EEENS1_21CollectiveEpilogueFwdINS6_IJSA_SC_SB_EEES9_SE_SG_Li384ELb0ELb1ELb1ELb0EEENS1_19SingleTileSchedulerILb0ELb1ELb1ELi192EEEEEEEEEvNT_6ParamsE,@function
        .size           _ZN7cutlass13device_kernelIN5flash11enable_sm90INS1_16FlashAttnFwdSm90INS1_25CollectiveMainloopFwdSm90ILi2EN4cute5tupleIJNS5_1CILi1EEES8_S8_EEENS6_IJNS7_ILi192EEENS7_ILi128EEENS7_ILi96EEEEEELi96ENS_6half_tEfNS_4arch4Sm90ELb0ELb1ELb1ELb0ELb0ELb0ELb0ELb0ELb1ELb1ELb1ELb0EEENS1_21CollectiveEpilogueFwdINS6_IJSA_SC_SB_EEES9_SE_SG_Li384ELb0ELb1ELb1ELb0EEENS1_19SingleTileSchedulerILb0ELb1ELb1ELi192EEEEEEEEEvNT_6ParamsE,(.L_x_14869 - _ZN7cutlass13device_kernelIN5flash11enable_sm90INS1_16FlashAttnFwdSm90INS1_25CollectiveMainloopFwdSm90ILi2EN4cute5tupleIJNS5_1CILi1EEES8_S8_EEENS6_IJNS7_ILi192EEENS7_ILi128EEENS7_ILi96EEEEEELi96ENS_6half_tEfNS_4arch4Sm90ELb0ELb1ELb1ELb0ELb0ELb0ELb0ELb0ELb1ELb1ELb1ELb0EEENS1_21CollectiveEpilogueFwdINS6_IJSA_SC_SB_EEES9_SE_SG_Li384ELb0ELb1ELb1ELb0EEENS1_19SingleTileSchedulerILb0ELb1ELb1ELi192EEEEEEEEEvNT_6ParamsE)
        .other          _ZN7cutlass13device_kernelIN5flash11enable_sm90INS1_16FlashAttnFwdSm90INS1_25CollectiveMainloopFwdSm90ILi2EN4cute5tupleIJNS5_1CILi1EEES8_S8_EEENS6_IJNS7_ILi192EEENS7_ILi128EEENS7_ILi96EEEEEELi96ENS_6half_tEfNS_4arch4Sm90ELb0ELb1ELb1ELb0ELb0ELb0ELb0ELb0ELb1ELb1ELb1ELb0EEENS1_21CollectiveEpilogueFwdINS6_IJSA_SC_SB_EEES9_SE_SG_Li384ELb0ELb1ELb1ELb0EEENS1_19SingleTileSchedulerILb0ELb1ELb1ELi192EEEEEEEEEvNT_6ParamsE,@"STO_CUDA_ENTRY STV_DEFAULT"
_ZN7cutlass13device_kernelIN5flash11enable_sm90INS1_16FlashAttnFwdSm90INS1_25CollectiveMainloopFwdSm90ILi2EN4cute5tupleIJNS5_1CILi1EEES8_S8_EEENS6_IJNS7_ILi192EEENS7_ILi128EEENS7_ILi96EEEEEELi96ENS_6half_tEfNS_4arch4Sm90ELb0ELb1ELb1ELb0ELb0ELb0ELb0ELb0ELb1ELb1ELb1ELb0EEENS1_21CollectiveEpilogueFwdINS6_IJSA_SC_SB_EEES9_SE_SG_Li384ELb0ELb1ELb1ELb0EEENS1_19SingleTileSchedulerILb0ELb1ELb1ELi192EEEEEEEEEvNT_6ParamsE:
[----:B------:R-:W0:Y:S01]  /*0000*/  LDC R1, c[0x0][0x28] ;  /* 0x00000a00ff017b82 */ /* 0x000e220000000800 */
[----:B------:R-:W1:Y:S01]  /*0010*/  S2R R2, SR_TID.X ;  /* 0x0000000000027919 */ /* 0x000e620000002100 */
[----:B------:R-:W-:Y:S01]  /*0020*/  ELECT P0, URZ, PT ;  /* 0x00000000003f782f */ /* 0x000fe20003800000 */
[----:B------:R-:W-:Y:S01]  /*0030*/  BSSY B0, `(.L_x_10191) ;  /* 0x000000e000007945 */ /* 0x000fe20003800000 */
[--C-:B-1----:R-:W-:Y:S02]  /*0040*/  SHF.R.U32.HI R17, RZ, 0x5, R2.reuse ;  /* 0x00000005ff117819 */ /* 0x102fe40000011602 */
[----:B------:R-:W-:-:S03]  /*0050*/  SHF.R.U32.HI R22, RZ, 0x7, R2 ;  /* 0x00000007ff167819 */ /* 0x000fc60000011602 */
        /* <DEDUP_REMOVED lines=11> */
.L_x_10192:
[----:B------:R-:W-:Y:S05]  /*0110*/  BSYNC B0 ;  /* 0x0000000000007941 */ /* 0x000fea0003800000 */
.L_x_10191:
        /* <DEDUP_REMOVED lines=41> */
.L_x_10193:
        /* <DEDUP_REMOVED lines=22> */
.L_x_10194:
        /* <DEDUP_REMOVED lines=18> */
.L_x_10195:
        /* <DEDUP_REMOVED lines=22> */
.L_x_10196:
        /* <DEDUP_REMOVED lines=22> */
.L_x_10197:
[----:B------:R-:W-:Y:S01]  /*08f0*/  PLOP3.LUT P0, PT, PT, PT, UP0, 0x80, 0x0 ;  /* 0x000000000000781c */ /* 0x000fe20003f0f008 */
[----:B0-----:R-:W-:Y:S01]  /*0900*/  UMOV UR4, 0x1 ;  /* 0x0000000100047882 */ /* 0x001fe20000000000 */
[----:B------:R-:W-:Y:S01]  /*0910*/  NOP ;  /* 0x0000000000007918 */ /* 0x000fe20000000000 */
[----:B------:R-:W-:Y:S01]  /*0920*/  USEL UR4, UR4, 0x2, !UP0 ;  /* 0x0000000204047887 */ /* 0x000fe2000c000000 */
[----:B------:R-:W-:Y:S01]  /*0930*/  BSSY B6, `(.L_x_10198) ;  /* 0x00014dd000067945 */ /* 0x000fe20003800000 */
[----:B------:R-:W-:-:S04]  /*0940*/  LOP3.LUT R23, R2, 0x7f, RZ, 0xc0, !PT ;  /* 0x0000007f02177812 */ /* 0x000fc800078ec0ff */
[----:B------:R-:W-:Y:S01]  /*0950*/  IMAD.U32 R16, RZ, RZ, UR4 ;  /* 0x00000004ff107e24 */ /* 0x000fe2000f8e00ff */
[----:B-12-4-:R-:W-:Y:S06]  /*0960*/  BAR.SYNC.DEFER_BLOCKING 0x0 ;  /* 0x0000000000007b1d */ /* 0x016fec0000010000 */
[----:B------:R-:W-:Y:S05]  /*0970*/  @!P0 BRA `(.L_x_10199) ;  /* 0x00000108002c8947 */ /* 0x000fea0003800000 */
.L_x_10200:
[----:B------:R-:W-:-:S08]  /*0980*/  NOP ;  /* 0x0000000000007918 */ /* 0x000fd00000000000 */
[----:B------:R-:W0:Y:S02]  /*0990*/  USETMAXREG.TRY_ALLOC.CTAPOOL UP0, 0xa0 ;  /* 0x000000a0000079c8 */ /* 0x000e240008000600 */
[----:B0-----:R-:W-:-:S13]  /*09a0*/  PLOP3.LUT P0, PT, PT, PT, UP0, 0x80, 0x0 ;  /* 0x000000000000781c */ /* 0x001fda0003f0f008 */
[----:B------:R-:W-:Y:S05]  /*09b0*/  @!P0 BRA `(.L_x_10200) ;  /* 0xfffffffc00f08947 */ /* 0x000fea000383ffff */
[----:B------:R-:W0:Y:S01]  /*09c0*/  S2UR UR6, SR_CTAID.Y ;  /* 0x00000000000679c3 */ /* 0x000e220000002600 */
[----:B------:R-:W-:Y:S01]  /*09d0*/  LOP3.LUT R0, R2, 0xffffff80, RZ, 0xc0, !PT ;  /* 0xffffff8002007812 */ /* 0x000fe200078ec0ff */
[----:B------:R-:W-:Y:S02]  /*09e0*/  ULDC UR7, c[0x0][0xc50] ;  /* 0x0003140000077ab9 */ /* 0x000fe40000000800 */
[----:B------:R-:W-:-:S04]  /*09f0*/  UISETP.NE.AND UP0, UPT, UR7, 0x1, UPT ;  /* 0x000000010700788c */ /* 0x000fc8000bf05270 */
[----:B------:R-:W-:Y:S08]  /*0a00*/  BAR.ARV 0x8, 0x200 ;  /* 0x0208000000007b1d */ /* 0x000ff00000002000 */
[----:B------:R-:W1:Y:S01]  /*0a10*/  S2UR UR8, SR_CTAID.Z ;  /* 0x00000000000879c3 */ /* 0x000e620000002700 */
[----:B------:R-:W-:Y:S01]  /*0a20*/  ISETP.NE.AND P0, PT, R0, 0x80, PT ;  /* 0x000000800000780c */ /* 0x000fe20003f05270 */
[----:B------:R-:W-:Y:S01]  /*0a30*/  @UP0 ULDC UR4, c[0x0][0xc54] ;  /* 0x0003150000040ab9 */ /* 0x000fe20000000800 */
[----:B------:R-:W-:Y:S01]  /*0a40*/  @UP0 ULDC UR9, c[0x0][0xc58] ;  /* 0x0003160000090ab9 */ /* 0x000fe20000000800 */
[----:B0-----:R-:W-:-:S10]  /*0a50*/  UIMAD.WIDE.U32 UR4, UR6, UR4, URZ ;  /* 0x00000004060472a5 */ /* 0x001fd4000f8e003f */
[----:B------:R-:W-:Y:S06]  /*0a60*/  @!P0 BAR.ARV 0x9, 0x100 ;  /* 0x0244000000008b1d */ /* 0x000fec0000002000 */
[----:B------:R-:W-:Y:S01]  /*0a70*/  UMOV UR10, UR6 ;  /* 0x00000006000a7c82 */ /* 0x000fe20008000000 */
[----:B------:R-:W-:Y:S01]  /*0a80*/  @UP0 USHF.R.U32.HI UR10, URZ, UR9, UR5 ;  /* 0x000000093f0a0299 */ /* 0x000fe20008011605 */
[----:B-1----:R-:W-:-:S03]  /*0a90*/  ISETP.LE.AND P0, PT, RZ, UR8, PT ;  /* 0x00000008ff007c0c */ /* 0x002fc6000bf03270 */
[----:B------:R-:W-:Y:S02]  /*0aa0*/  UIADD3 UR4, -UR10, URZ, URZ ;  /* 0x0000003f0a047290 */ /* 0x000fe4000fffe13f */
[----:B------:R-:W-:Y:S02]  /*0ab0*/  IMAD.U32 R17, RZ, RZ, UR10 ;  /* 0x0000000aff117e24 */ /* 0x000fe4000f8e00ff */
[----:B------:R-:W-:-:S06]  /*0ac0*/  UIMAD UR6, UR7, UR4, UR6 ;  /* 0x00000004070672a4 */ /* 0x000fcc000f8e0206 */
[----:B------:R-:W-:Y:S06]  /*0ad0*/  @!P0 BRA `(.L_x_10201) ;  /* 0x0000014c00088947 */ /* 0x000fec0003800000 */
[----:B------:R-:W0:Y:S01]  /*0ae0*/  LDC.64 R6, c[0x0][0x418] ;  /* 0x00010600ff067b82 */ /* 0x000e220000000a00 */
[----:B------:R-:W-:Y:S01]  /*0af0*/  ULDC UR4, c[0x0][0x448] ;  /* 0x0001120000047ab9 */ /* 0x000fe20000000800 */
[----:B------:R-:W-:Y:S01]  /*0b00*/  VIADD R90, R2, 0xffffff80 ;  /* 0xffffff80025a7836 */ /* 0x000fe20000000000 */
[----:B------:R-:W-:-:S03]  /*0b10*/  UISETP.NE.AND UP0, UPT, UR4, 0x1, UPT ;  /* 0x000000010400788c */ /* 0x000fc6000bf05270 */
[----:B------:R-:W-:Y:S02]  /*0b20*/  ULDC.64 UR4, c[0x0][0x9e0] ;  /* 0x0002780000047ab9 */ /* 0x000fe40000000a00 */
[----:B------:R-:W1:Y:S01]  /*0b30*/  LDC R89, c[0x0][0x288] ;  /* 0x0000a200ff597b82 */ /* 0x000e620000000800 */
[----:B------:R-:W-:-:S05]  /*0b40*/  UISETP.GE.AND UP1, UPT, UR5, 0x1, UPT ;  /* 0x000000010500788c */ /* 0x000fca000bf26270 */
[----:B------:R-:W-:Y:S01]  /*0b50*/  @UP0 ULDC UR9, c[0x0][0x44c] ;  /* 0x0001130000090ab9 */ /* 0x000fe20000000800 */
[----:B------:R-:W-:Y:S01]  /*0b60*/  @UP0 ULDC UR11, c[0x0][0x450] ;  /* 0x00011400000b0ab9 */ /* 0x000fe20000000800 */
[----:B------:R-:W2:Y:S01]  /*0b70*/  LDC R18, c[0x0][0x424] ;  /* 0x00010900ff127b82 */ /* 0x000ea20000000800 */
[----:B------:R-:W-:-:S07]  /*0b80*/  PLOP3.LUT P1, PT, PT, PT, UP1, 0x80, 0x0 ;  /* 0x000000000000781c */ /* 0x000fce0003f2f018 */
[----:B------:R-:W3:Y:S01]  /*0b90*/  LDC R5, c[0x0][0x2f0] ;  /* 0x0000bc00ff057b82 */ /* 0x000ee20000000800 */
[----:B0-----:R-:W-:-:S04]  /*0ba0*/  ISETP.NE.U32.AND P0, PT, R6, RZ, PT ;  /* 0x000000ff0600720c */ /* 0x001fc80003f05070 */
[----:B------:R-:W-:-:S03]  /*0bb0*/  ISETP.NE.AND.EX P0, PT, R7, RZ, PT, P0 ;  /* 0x000000ff0700720c */ /* 0x000fc60003f05300 */
[----:B------:R-:W0:Y:S01]  /*0bc0*/  S2UR UR39, SR_CTAID.X ;  /* 0x00000000002779c3 */ /* 0x000e220000002500 */
[----:B-1----:R-:W-:Y:S02]  /*0bd0*/  IADD3 R3, -R89, 0x1, RZ ;  /* 0x0000000159037810 */ /* 0x002fe40007ffe1ff */
[----:B--2---:R-:W-:-:S05]  /*0be0*/  SEL R18, R18, 0x1, P0 ;  /* 0x0000000112127807 */ /* 0x004fca0000000000 */
[----:B---3--:R-:W-:-:S05]  /*0bf0*/  IMAD R3, R18, R5, R3 ;  /* 0x0000000512037224 */ /* 0x008fca00078e0203 */
[----:B------:R-:W-:Y:S01]  /*0c00*/  R2UR UR10, R3 ;  /* 0x00000000030a72ca */ /* 0x000fe200000e0000 */
[----:B0-----:R-:W-:-:S04]  /*0c10*/  UIMAD UR39, UR39, 0xc0, URZ ;  /* 0x000000c0272778a4 */ /* 0x001fc8000f8e023f */
        /* <DEDUP_REMOVED lines=18> */
.L_x_10203:
[----:B------:R-:W-:-:S11]  /*0d40*/  UISETP.NE.AND UP1, UPT, UR5, 0x1, UPT ;  /* 0x000000010500788c */ /* 0x000fd6000bf25270 */
[----:B------:R-:W-:Y:S02]  /*0d50*/  @UP1 ULDC.64 UR10, c[0x0][0x9e8] ;  /* 0x00027a00000a1ab9 */ /* 0x000fe40000000a00 */
[----:B------:R-:W-:-:S04]  /*0d60*/  UIMAD.WIDE.U32 UR8, UR4, UR10, URZ ;  /* 0x0000000a040872a5 */ /* 0x000fc8000f8e003f */
[----:B------:R-:W-:-:S12]  /*0d70*/  @UP1 USHF.R.U32.HI UR4, URZ, UR11, UR9 ;  /* 0x0000000b3f041299 */ /* 0x000fd80008011609 */
.L_x_10204:
[----:B------:R-:W-:-:S06]  /*0d80*/  UIMAD UR4, UR4, UR5, UR5 ;  /* 0x00000005040472a4 */ /* 0x000fcc000f8e0205 */
[----:B------:R-:W-:-:S07]  /*0d90*/  VIMNMX R0, R0, UR4, PT ;  /* 0x0000000400007c48 */ /* 0x000fce000bfe0100 */
.L_x_10202:
[-C--:B------:R-:W-:Y:S01]  /*0da0*/  IMAD R89, R18, R5.reuse, -R89 ;  /* 0x0000000512597224 */ /* 0x080fe200078e0a59 */
[----:B------:R-:W-:Y:S01]  /*0db0*/  @UP0 ULDC UR8, c[0x0][0x44c] ;  /* 0x0001130000080ab9 */ /* 0x000fe20000000800 */
[----:B------:R-:W-:Y:S01]  /*0dc0*/  VIADD R4, R0, 0x7f ;  /* 0x0000007f00047836 */ /* 0x000fe20000000000 */
[----:B------:R-:W-:Y:S01]  /*0dd0*/  UIMAD.WIDE.U32 UR8, UR39, UR8, URZ ;  /* 0x00000008270872a5 */ /* 0x000fe2000f8e003f */
[----:B------:R-:W-:Y:S01]  /*0de0*/  IMAD R0, R18, R5, 0x7f ;  /* 0x0000007f12007424 */ /* 0x000fe200078e0205 */
[----:B------:R-:W-:Y:S01]  /*0df0*/  R2UR UR7, R89 ;  /* 0x00000000590772ca */ /* 0x000fe200000e0000 */
[----:B------:R-:W-:Y:S01]  /*0e00*/  @UP0 ULDC UR10, c[0x0][0x450] ;  /* 0x00011400000a0ab9 */ /* 0x000fe20000000800 */
[----:B------:R-:W-:Y:S01]  /*0e10*/  UMOV UR4, UR39 ;  /* 0x0000002700047c82 */ /* 0x000fe20008000000 */
[----:B------:R-:W-:Y:S01]  /*0e20*/  SHF.R.S32.HI R5, RZ, 0x1f, R4 ;  /* 0x0000001fff057819 */ /* 0x000fe20000011404 */
[----:B------:R-:W-:Y:S01]  /*0e30*/  @UP0 USHF.R.U32.HI UR4, URZ, UR10, UR9 ;  /* 0x0000000a3f040299 */ /* 0x000fe20008011609 */
[----:B------:R-:W-:-:S02]  /*0e40*/  SHF.R.S32.HI R3, RZ, 0x1f, R0 ;  /* 0x0000001fff037819 */ /* 0x000fc40000011400 */
[----:B------:R-:W-:Y:S02]  /*0e50*/  LEA.HI R5, R5, R4, RZ, 0x7 ;  /* 0x0000000405057211 */ /* 0x000fe400078f38ff */
[----:B------:R-:W-:Y:S02]  /*0e60*/  LEA.HI R3, R3, R0, RZ, 0x7 ;  /* 0x0000000003037211 */ /* 0x000fe400078f38ff */
[----:B------:R-:W-:Y:S02]  /*0e70*/  SHF.R.S32.HI R0, RZ, 0x7, R5 ;  /* 0x00000007ff007819 */ /* 0x000fe40000011405 */
[----:B------:R-:W-:Y:S01]  /*0e80*/  UIADD3 UR4, UR7, UR4, URZ ;  /* 0x0000000407047290 */ /* 0x000fe2000fffe03f */
[----:B------:R-:W-:Y:S02]  /*0e90*/  SHF.R.S32.HI R3, RZ, 0x7, R3 ;  /* 0x00000007ff037819 */ /* 0x000fe40000011403 */
[----:B------:R-:W-:Y:S02]  /*0ea0*/  ULDC UR7, c[0x0][0x9dc] ;  /* 0x0002770000077ab9 */ /* 0x000fe40000000800 */
[----:B------:R-:W-:Y:S01]  /*0eb0*/  UIADD3 UR7, UR4, -UR7, URZ ;  /* 0x8000000704077290 */ /* 0x000fe2000fffe03f */
[----:B------:R-:W-:Y:S01]  /*0ec0*/  VIMNMX R88, R3, R0, PT ;  /* 0x0000000003587248 */ /* 0x000fe20003fe0100 */
[----:B------:R-:W-:Y:S10]  /*0ed0*/  @!P1 BRA `(.L_x_10205) ;  /* 0x0000000000449947 */ /* 0x000ff40003800000 */
        /* <DEDUP_REMOVED lines=10> */
.L_x_10206:
[----:B------:R-:W-:-:S11]  /*0f80*/  UISETP.NE.AND UP0, UPT, UR5, 0x1, UPT ;  /* 0x000000010500788c */ /* 0x000fd6000bf05270 */
[----:B------:R-:W-:Y:S02]  /*0f90*/  @UP0 ULDC.64 UR10, c[0x0][0x9e8] ;  /* 0x00027a00000a0ab9 */ /* 0x000fe40000000a00 */
[----:B------:R-:W-:-:S04]  /*0fa0*/  UIMAD.WIDE.U32 UR8, UR4, UR10, URZ ;  /* 0x0000000a040872a5 */ /* 0x000fc8000f8e003f */
[----:B------:R-:W-:-:S12]  /*0fb0*/  @UP0 USHF.R.U32.HI UR4, URZ, UR11, UR9 ;  /* 0x0000000b3f040299 */ /* 0x000fd80008011609 */
.L_x_10207:
[----:B------:R-:W-:-:S04]  /*0fc0*/  UIMAD UR4, UR4, UR5, URZ ;  /* 0x00000005040472a4 */ /* 0x000fc8000f8e023f */
[----:B------:R-:W-:-:S04]  /*0fd0*/  UISETP.LT.AND UP0, UPT, UR7, UR4, UPT ;  /* 0x000000040700728c */ /* 0x000fc8000bf01270 */
[----:B------:R-:W-:-:S12]  /*0fe0*/  USEL UR7, UR7, UR4, !UP0 ;  /* 0x0000000407077287 */ /* 0x000fd8000c000000 */
.L_x_10205:
[----:B------:R-:W-:Y:S02]  /*0ff0*/  USHF.R.S32.HI UR4, URZ, 0x1f, UR7 ;  /* 0x0000001f3f047899 */ /* 0x000fe40008011407 */
[----:B------:R-:W-:Y:S02]  /*1000*/  USHF.R.U32.HI UR11, URZ, 0x10, UR6 ;  /* 0x000000103f0b7899 */ /* 0x000fe40008011606 */
[----:B------:R-:W-:Y:S02]  /*1010*/  ULEA.HI UR4, UR4, UR7, URZ, 0x7 ;  /* 0x0000000704047291 */ /* 0x000fe4000f8f383f */
[----:B------:R-:W-:Y:S02]  /*1020*/  ULOP3.LUT UR7, UR6, 0xffff, URZ, 0xc0, !UPT ;  /* 0x0000ffff06077892 */ /* 0x000fe4000f8ec03f */
[----:B------:R-:W-:-:S04]  /*1030*/  USHF.R.S32.HI UR4, URZ, 0x7, UR4 ;  /* 0x000000073f047899 */ /* 0x000fc80008011404 */
        /* <DEDUP_REMOVED lines=42> */
.L_x_10208:
[----:B------:R-:W-:Y:S02]  /*12e0*/  UIMAD UR5, UR7, UR4, UR10 ;  /* 0x00000004070572a4 */ /* 0x000fe4000f8e020a */
[----:B------:R-:W-:Y:S01]  /*12f0*/  IMAD.U32 R5, RZ, RZ, UR4 ;  /* 0x00000004ff057e24 */ /* 0x000fe2000f8e00ff */
[----:B------:R-:W-:Y:S01]  /*1300*/  PLOP3.LUT P0, PT, PT, PT, PT, 0x80, 0x0 ;  /* 0x000000000000781c */ /* 0x000fe20003f0f070 */
[----:B------:R-:W-:Y:S01]  /*1310*/  IMAD.MOV.U32 R3, RZ, RZ, RZ ;  /* 0x000000ffff037224 */ /* 0x000fe200078e00ff */
[----:B------:R-:W-:Y:S01]  /*1320*/  CS2R R134, SRZ ;  /* 0x0000000000867805 */ /* 0x000fe2000001ff00 */
[----:B------:R-:W-:Y:S01]  /*1330*/  IMAD.MOV.U32 R0, RZ, RZ, RZ ;  /* 0x000000ffff007224 */ /* 0x000fe200078e00ff */
        /* <DEDUP_REMOVED lines=41> */
[----:B------:R-:W-:Y:S02]  /*15d0*/  ULEA UR4, UR5, UR36, 0xc ;  /* 0x0000002405047291 */ /* 0x000fe4000f8e603f */
[----:B------:R-:W-:Y:S02]  /*15e0*/  ULEA UR5, UR5, UR6, 0xd ;  /* 0x0000000605057291 */ /* 0x000fe4000f8e683f */
[----:B------:R-:W-:Y:S02]  /*15f0*/  UIADD3 UR4, UR4, 0xc400, URZ ;  /* 0x0000c40004047890 */ /* 0x000fe4000fffe03f */
[----:B------:R-:W-:Y:S02]  /*1600*/  USHF.R.U32.HI UR5, URZ, 0x4, UR5 ;  /* 0x000000043f057899 */ /* 0x000fe40008011605 */
[----:B------:R-:W-:Y:S02]  /*1610*/  USHF.R.U32.HI UR4, URZ, 0x4, UR4 ;  /* 0x000000043f047899 */ /* 0x000fe40008011604 */
[----:B------:R-:W-:-:S02]  /*1620*/  ULOP3.LUT UR60, UR5, 0x3fff, URZ, 0xc0, !UPT ;  /* 0x00003fff053c7892 */ /* 0x000fc4000f8ec03f */
        /* <DEDUP_REMOVED lines=18> */
.L_x_10210:
[----:B------:R-:W-:-:S04]  /*1750*/  SHF.L.U32 R0, RZ, 0x1f, RZ ;  /* 0x0000001fff007819 */ /* 0x000fc800000006ff */
[----:B------:R-:W0:Y:S02]  /*1760*/  SYNCS.PHASECHK.TRANS64.TRYWAIT P0, [UR36+0x2d800], R0 ;  /* 0x02d80000ff0075a7 */ /* 0x000e240008000164 */
[----:B0-----:R-:W-:Y:S05]  /*1770*/  @!P0 BRA `(.L_x_10211) ;  /* 0x0000013c00e88947 */ /* 0x001fea0003800000 */
.L_x_10378:
[----:B------:R-:W-:-:S13]  /*1780*/  R2UR UR4, R16 ;  /* 0x00000000100472ca */ /* 0x000fda00000e0000 */
[----:B------:R-:W-:-:S06]  /*1790*/  ULOP3.LUT UR4, UR4, 0x1, URZ, 0xfc, !UPT ;  /* 0x0000000104047892 */ /* 0x000fcc000f8efc3f */
[----:B0-----:R-:W-:-:S05]  /*17a0*/  IMAD.U32 R3, RZ, RZ, UR4 ;  /* 0x00000004ff037e24 */ /* 0x001fca000f8e00ff */
[----:B------:R-:W-:-:S13]  /*17b0*/  ISETP.NE.AND P0, PT, R3, 0x3, PT ;  /* 0x000000030300780c */ /* 0x000fda0003f05270 */
[----:B------:R-:W-:Y:S05]  /*17c0*/  @!P0 BRA `(.L_x_10212) ;  /* 0x0000000000048947 */ /* 0x000fea0003800000 */
[----:B------:R-:W-:Y:S01]  /*17d0*/  BPT.TRAP 0x1 ;  /* 0x000000040000795c */ /* 0x000fe20000300000 */
.L_x_10212:
[----:B------:R0:W1:Y:S01]  /*17e0*/  SYNCS.PHASECHK.TRANS64.TRYWAIT P2, [UR36+0x2d830], R0 ;  /* 0x02d83000ff0075a7 */ /* 0x0000620008040164 */
[----:B------:R-:W-:Y:S05]  /*17f0*/  @!P0 BRA `(.L_x_10213) ;  /* 0x0000000000048947 */ /* 0x000fea0003800000 */
[----:B------:R-:W-:Y:S01]  /*1800*/  BPT.TRAP 0x1 ;  /* 0x000000040000795c */ /* 0x000fe20000300000 */
.L_x_10213:
[----:B------:R-:W-:Y:S01]  /*1810*/  IMAD.U32 R14, RZ, RZ, UR37 ;  /* 0x00000025ff0e7e24 */ /* 0x000fe2000f8e00ff */
[----:B------:R-:W-:-:S04]  /*1820*/  ISETP.NE.AND P1, PT, R23, RZ, PT ;  /* 0x000000ff1700720c */ /* 0x000fc80003f25270 */
[----:B------:R-:W-:Y:S01]  /*1830*/  LOP3.LUT R14, R14, 0x10000, RZ, 0xfc, !PT ;  /* 0x000100000e0e7812 */ /* 0x000fe200078efcff */
[----:B-1----:R-:W-:Y:S08]  /*1840*/  @P2 BRA `(.L_x_10214) ;  /* 0x0000000000082947 */ /* 0x002ff00003800000 */
[----:B------:R-:W1:Y:S02]  /*1850*/  SYNCS.PHASECHK.TRANS64.TRYWAIT P2, [UR36+0x2d830], R0 ;  /* 0x02d83000ff0075a7 */ /* 0x000e640008040164 */
[----:B-1----:R-:W-:Y:S05]  /*1860*/  @!P2 BRA `(.L_x_10215) ;  /* 0x0000013c00c4a947 */ /* 0x002fea0003800000 */
.L_x_10214:
[----:B------:R-:W-:Y:S05]  /*1870*/  WARPSYNC.ALL ;  /* 0x0000000000007948 */ /* 0x000fea0003800000 */
[----:B------:R-:W-:Y:S01]  /*1880*/  IMAD.MOV.U32 R15, RZ, RZ, -0x7fffffe0 ;  /* 0x80000020ff0f7424 */ /* 0x000fe200078e00ff */
        /* <DEDUP_REMOVED lines=13> */
[----:B-1----:R-:W-:Y:S01]  /*1960*/  IMAD.HI R3, R92, 0x55555556, RZ ;  /* 0x555555565c037827 */ /* 0x002fe200078e02ff */
[----:B------:R-:W-:Y:S01]  /*1970*/  UMOV UR19, 0x80000020 ;  /* 0x8000002000137882 */ /* 0x000fe20000000000 */
[----:B------:R-:W-:Y:S01]  /*1980*/  UMOV UR21, 0x80000020 ;  /* 0x8000002000157882 */ /* 0x000fe20000000000 */
[----:B------:R-:W-:Y:S01]  /*1990*/  UIADD3 UR14, UR37, 0x200, URZ ;  /* 0x00000200250e7890 */ /* 0x000fe2000fffe03f */
[----:B------:R-:W-:Y:S01]  /*19a0*/  IMAD.IADD R97, R90, 0x1, -R97 ;  /* 0x000000015a617824 */ /* 0x000fe200078e0a61 */
[----:B------:R-:W-:Y:S01]  /*19b0*/  UIADD3 UR12, UR24, 0x300, URZ ;  /* 0x00000300180c7890 */ /* 0x000fe2000fffe03f */
[----:B------:R-:W-:Y:S01]  /*19c0*/  UMOV UR10, UR37 ;  /* 0x00000025000a7c82 */ /* 0x000fe20008000000 */
[----:B------:R-:W-:Y:S01]  /*19d0*/  UIADD3 UR16, UR24, 0x302, URZ ;  /* 0x0000030218107890 */ /* 0x000fe2000fffe03f */
[----:B------:R-:W-:Y:S01]  /*19e0*/  HGMMA.64x128x16.F32 R24, gdesc[UR8], RZ, !UPT, gsb0 ;  /* 0x01e00000081879f0 */ /* 0x000fe2000c0008ff */
[----:B------:R-:W-:Y:S01]  /*19f0*/  UIADD3 UR8, UR24, 0x2, URZ ;  /* 0x0000000218087890 */ /* 0x000fe2000fffe03f */
[----:B0-----:R-:W-:Y:S01]  /*1a00*/  SHF.R.S32.HI R0, RZ, 0x1f, R97 ;  /* 0x0000001fff007819 */ /* 0x001fe20000011461 */
[----:B------:R-:W-:Y:S01]  /*1a10*/  UIADD3 UR10, UR37, 0x2, URZ ;  /* 0x00000002250a7890 */ /* 0x000fe2000fffe03f */
[----:B------:R-:W-:Y:S01]  /*1a20*/  UMOV UR9, 0x80000020 ;  /* 0x8000002000097882 */ /* 0x000fe20000000000 */
[----:B------:R-:W-:Y:S01]  /*1a30*/  UMOV UR11, 0x80000020 ;  /* 0x80000020000b7882 */ /* 0x000fe20000000000 */
[----:B------:R-:W-:Y:S01]  /*1a40*/  UIADD3 UR18, UR37, 0x202, URZ ;  /* 0x0000020225127890 */ /* 0x000fe2000fffe03f */
[----:B------:R-:W-:Y:S01]  /*1a50*/  LEA.HI R11, R0, R97, RZ, 0x2 ;  /* 0x00000061000b7211 */ /* 0x000fe200078f10ff */
[----:B------:R-:W-:-:S02]  /*1a60*/  UIADD3 UR20, UR24, 0x600, URZ ;  /* 0x0000060018147890 */ /* 0x000fc4000fffe03f */
[----:B------:R-:W-:Y:S01]  /*1a70*/  UIADD3 UR22, UR37, 0x400, URZ ;  /* 0x0000040025167890 */ /* 0x000fe2000fffe03f */
[----:B------:R-:W-:Y:S01]  /*1a80*/  SHF.R.S32.HI R21, RZ, 0x1f, R11 ;  /* 0x0000001fff157819 */ /* 0x000fe2000001140b */
[----:B------:R-:W-:Y:S01]  /*1a90*/  UMOV UR23, 0x80000020 ;  /* 0x8000002000177882 */ /* 0x000fe20000000000 */
[----:B------:R-:W-:Y:S02]  /*1aa0*/  UIADD3 UR24, UR24, 0x602, URZ ;  /* 0x0000060218187890 */ /* 0x000fe4000fffe03f */
[----:B------:R-:W-:Y:S01]  /*1ab0*/  UIADD3 UR26, UR37, 0x402, URZ ;  /* 0x00000402251a7890 */ /* 0x000fe2000fffe03f */
[----:B------:R-:W-:Y:S01]  /*1ac0*/  UMOV UR25, 0x80000020 ;  /* 0x8000002000197882 */ /* 0x000fe20000000000 */
[----:B------:R-:W-:Y:S01]  /*1ad0*/  UMOV UR27, 0x80000020 ;  /* 0x80000020001b7882 */ /* 0x000fe20000000000 */
[----:B------:R-:W-:Y:S01]  /*1ae0*/  ULDC UR7, c[0x0][0x9d8] ;  /* 0x0002760000077ab9 */ /* 0x000fe20000000800 */
[----:B------:R-:W-:Y:S01]  /*1af0*/  ULDC UR4, c[0x0][0x448] ;  /* 0x0001120000047ab9 */ /* 0x000fe20000000800 */
[----:B------:R-:W-:Y:S01]  /*1b00*/  ULDC UR31, c[0x0][0x2f0] ;  /* 0x0000bc00001f7ab9 */ /* 0x000fe20000000800 */
[----:B------:R-:W-:Y:S01]  /*1b10*/  UISETP.NE.AND UP0, UPT, UR4, 0x1, UPT ;  /* 0x000000010400788c */ /* 0x000fe2000bf05270 */
[----:B------:R-:W-:-:S02]  /*1b20*/  ULDC UR6, c[0x0][0x9dc] ;  /* 0x0002770000067ab9 */ /* 0x000fc40000000800 */
[----:B------:R-:W-:-:S03]  /*1b30*/  ULOP3.LUT UR28, URZ, UR6, URZ, 0x33, !UPT ;  /* 0x000000063f1c7292 */ /* 0x000fc6000f8e333f */
[----:B------:R-:W-:Y:S02]  /*1b40*/  PLOP3.LUT P2, PT, PT, PT, UP0, 0x80, 0x0 ;  /* 0x000000000000781c */ /* 0x000fe40003f4f008 */
[----:B------:R-:W-:-:S03]  /*1b50*/  PLOP3.LUT P3, PT, PT, PT, UP0, 0x80, 0x0 ;  /* 0x000000000000781c */ /* 0x000fc60003f6f008 */
[----:B------:R-:W-:Y:S01]  /*1b60*/  @UP0 ULDC UR4, c[0x0][0x44c] ;  /* 0x0001130000040ab9 */ /* 0x000fe20000000800 */
[----:B------:R-:W-:Y:S02]  /*1b70*/  WARPGROUP.DEPBAR.LE gsb0, 0x0 ;  /* 0x00008000000079c5 */ /* 0x000fe40000010000 */
[----:B------:R-:W-:-:S06]  /*1b80*/  WARPGROUP.ARRIVE ;  /* 0x00000000000079c5 */ /* 0x000fcc0000000000 */
        /* <DEDUP_REMOVED lines=16> */
[----:B------:R-:W-:Y:S01]  /*1c90*/  LEA.HI R25, R91, R90, RZ, 0x2 ;  /* 0x0000005a5b197211 */ /* 0x000fe200078f10ff */
[----:B------:R-:W-:Y:S01]  /*1ca0*/  FMUL.FTZ R5, R27, UR7 ;  /* 0x000000071b057c20 */ /* 0x000fe20008410000 */
[----:B------:R-:W-:Y:S01]  /*1cb0*/  FMUL.FTZ R101, R29, UR7 ;  /* 0x000000071d657c20 */ /* 0x000fe20008410000 */
[----:B------:R-:W-:Y:S01]  /*1cc0*/  LEA.HI R27, R3, R3, RZ, 0x1 ;  /* 0x00000003031b7211 */ /* 0x000fe200078f08ff */
[----:B------:R-:W-:Y:S01]  /*1cd0*/  FMUL.FTZ R4, R26, UR7 ;  /* 0x000000071a047c20 */ /* 0x000fe20008410000 */
[----:B------:R-:W-:Y:S01]  /*1ce0*/  LEA.HI R3, R0, R97, RZ, 0x5 ;  /* 0x0000006100037211 */ /* 0x000fe200078f28ff */
[----:B------:R-:W-:Y:S01]  /*1cf0*/  FMUL.FTZ R98, R24, UR7 ;  /* 0x0000000718627c20 */ /* 0x000fe20008410000 */
[----:B------:R-:W-:Y:S01]  /*1d00*/  LOP3.LUT R29, R25, 0xfffffffc, RZ, 0xc0, !PT ;  /* 0xfffffffc191d7812 */ /* 0x000fe200078ec0ff */
[----:B------:R-:W-:Y:S01]  /*1d10*/  IMAD R27, R27, -0x3, R92 ;  /* 0xfffffffd1b1b7824 */ /* 0x000fe200078e025c */
[----:B------:R-:W-:Y:S01]  /*1d20*/  SHF.R.S32.HI R0, RZ, 0x2, R11 ;  /* 0x00000002ff007819 */ /* 0x000fe2000001140b */
[----:B------:R-:W-:Y:S01]  /*1d30*/  FMUL.FTZ R24, R43, UR7 ;  /* 0x000000072b187c20 */ /* 0x000fe20008410000 */
[----:B------:R-:W-:Y:S01]  /*1d40*/  SHF.R.S32.HI R3, RZ, 0x5, R3 ;  /* 0x00000005ff037819 */ /* 0x000fe20000011403 */
[----:B------:R-:W-:Y:S01]  /*1d50*/  IMAD.IADD R29, R90, 0x1, -R29 ;  /* 0x000000015a1d7824 */ /* 0x000fe200078e0a1d */
[-C--:B------:R-:W-:Y:S01]  /*1d60*/  LEA.HI R25, R21, R0.reuse, RZ, 0x3 ;  /* 0x0000000015197211 */ /* 0x080fe200078f18ff */
[----:B------:R-:W-:Y:S01]  /*1d70*/  FMUL.FTZ R43, R65, UR7 ;  /* 0x00000007412b7c20 */ /* 0x000fe20008410000 */
[----:B------:R-:W-:Y:S01]  /*1d80*/  LEA R26, R3, UR39, 0x4 ;  /* 0x00000027031a7c11 */ /* 0x000fe2000f8e20ff */
[----:B------:R-:W-:Y:S01]  /*1d90*/  FMUL.FTZ R93, R46, UR7 ;  /* 0x000000072e5d7c20 */ /* 0x000fe20008410000 */
[----:B------:R-:W-:Y:S01]  /*1da0*/  LOP3.LUT R25, R25, 0xfffffff8, RZ, 0xc0, !PT ;  /* 0xfffffff819197812 */ /* 0x000fe200078ec0ff */
[----:B------:R-:W-:Y:S01]  /*1db0*/  IMAD.MOV.U32 R65, RZ, RZ, -0x80 ;  /* 0xffffff80ff417424 */ /* 0x000fe200078e00ff */
[----:B------:R-:W-:Y:S01]  /*1dc0*/  LEA.HI R3, R29, R29, RZ, 0x1 ;  /* 0x0000001d1d037211 */ /* 0x000fe200078f08ff */
[----:B------:R-:W-:Y:S01]  /*1dd0*/  FMUL.FTZ R100, R28, UR7 ;  /* 0x000000071c647c20 */ /* 0x000fe20008410000 */
[----:B------:R-:W-:Y:S01]  /*1de0*/  IADD3 R26, R26, R0, -R25 ;  /* 0x000000001a1a7210 */ /* 0x000fe20007ffe819 */
[----:B------:R-:W-:Y:S01]  /*1df0*/  FMUL.FTZ R46, R52, UR7 ;  /* 0x00000007342e7c20 */ /* 0x000fe20008410000 */
[----:B------:R-:W-:Y:S01]  /*1e00*/  LOP3.LUT R0, R3, 0x1ffffffe, RZ, 0xc0, !PT ;  /* 0x1ffffffe03007812 */ /* 0x000fe200078ec0ff */
[----:B------:R-:W-:-:S02]  /*1e10*/  IMAD.U32 R3, RZ, RZ, UR36 ;  /* 0x00000024ff037e24 */ /* 0x000fc4000f8e00ff */
[----:B------:R-:W-:Y:S01]  /*1e20*/  FMUL.FTZ R52, R61, UR7 ;  /* 0x000000073d347c20 */ /* 0x000fe20008410000 */
[----:B------:R-:W-:Y:S01]  /*1e30*/  IMAD R27, R27, 0x40, R26 ;  /* 0x000000401b1b7824 */ /* 0x000fe200078e021a */
[----:B------:R-:W-:Y:S01]  /*1e40*/  LOP3.LUT R28, R11, 0x7ffffffc, RZ, 0xc0, !PT ;  /* 0x7ffffffc0b1c7812 */ /* 0x000fe200078ec0ff */
[----:B------:R-:W-:Y:S02]  /*1e50*/  IMAD.IADD R0, R29, 0x1, -R0 ;  /* 0x000000011d007824 */ /* 0x000fe400078e0a00 */
[----:B------:R-:W-:Y:S01]  /*1e60*/  FMUL.FTZ R61, R67, UR7 ;  /* 0x00000007433d7c20 */ /* 0x000fe20008410000 */
[----:B------:R-:W-:Y:S02]  /*1e70*/  @!P1 VIADD R3, R3, 0x2d840 ;  /* 0x0002d84003039836 */ /* 0x000fe40000000000 */
[----:B------:R-:W-:Y:S01]  /*1e80*/  FMUL.FTZ R7, R31, UR7 ;  /* 0x000000071f077c20 */ /* 0x000fe20008410000 */
[----:B------:R-:W-:Y:S02]  /*1e90*/  IMAD R0, R0, 0x8, R27 ;  /* 0x0000000800007824 */ /* 0x000fe400078e021b */
[----:B------:R-:W-:Y:S01]  /*1ea0*/  FMUL.FTZ R67, R75, UR7 ;  /* 0x000000074b437c20 */ /* 0x000fe20008410000 */
[----:B------:R-:W-:-:S02]  /*1eb0*/  IMAD R65, R88, R65, 0x80 ;  /* 0x0000008058417424 */ /* 0x000fc400078e0241 */
[----:B------:R-:W-:Y:S01]  /*1ec0*/  FMUL.FTZ R31, R32, UR7 ;  /* 0x00000007201f7c20 */ /* 0x000fe20008410000 */
[----:B------:R-:W-:Y:S01]  /*1ed0*/  @P2 IMAD.HI.U32 R26, R0, UR4, RZ ;  /* 0x00000004001a2c27 */ /* 0x000fe2000f8e00ff */
[----:B------:R-:W-:-:S03]  /*1ee0*/  @UP0 ULDC UR4, c[0x0][0x450] ;  /* 0x0001140000040ab9 */ /* 0x000fc60000000800 */
[----:B------:R-:W-:Y:S01]  /*1ef0*/  FMUL.FTZ R32, R33, UR7 ;  /* 0x0000000721207c20 */ /* 0x000fe20008410000 */
[----:B------:R-:W-:Y:S01]  /*1f00*/  FMUL.FTZ R95, R50, UR7 ;  /* 0x00000007325f7c20 */ /* 0x000fe20008410000 */
[----:B------:R-:W-:Y:S01]  /*1f10*/  IMAD.MOV.U32 R27, RZ, RZ, R0 ;  /* 0x000000ffff1b7224 */ /* 0x000fe200078e0000 */
[----:B------:R-:W-:Y:S01]  /*1f20*/  @P3 SHF.R.U32.HI R27, RZ, UR4, R26 ;  /* 0x00000004ff1b3c19 */ /* 0x000fe2000801161a */
[----:B------:R-:W-:Y:S01]  /*1f30*/  ULDC.64 UR4, c[0x0][0x9e0] ;  /* 0x0002780000047ab9 */ /* 0x000fe20000000a00 */
[----:B------:R-:W-:Y:S01]  /*1f40*/  @!P1 PRMT R11, RZ, 0x654, R3 ;  /* 0x00000654ff0b9816 */ /* 0x000fe20000000003 */
[----:B------:R-:W-:Y:S01]  /*1f50*/  FMUL.FTZ R9, R35, UR7 ;  /* 0x0000000723097c20 */ /* 0x000fe20008410000 */
[----:B------:R-:W-:Y:S01]  /*1f60*/  FMUL.FTZ R33, R36, UR7 ;  /* 0x0000000724217c20 */ /* 0x000fe20008410000 */
[----:B------:R-:W0:Y:S01]  /*1f70*/  SHFL.IDX PT, R75, R27, RZ, 0x1c1f ;  /* 0x001c1fff1b4b7589 */ /* 0x000e2200000e0000 */
[----:B------:R-:W-:Y:S01]  /*1f80*/  FMUL.FTZ R94, R47, UR7 ;  /* 0x000000072f5e7c20 */ /* 0x000fe20008410000 */
[----:B------:R-:W-:Y:S01]  /*1f90*/  FMUL.FTZ R96, R51, UR7 ;  /* 0x0000000733607c20 */ /* 0x000fe20008410000 */
[----:B------:R-:W-:Y:S01]  /*1fa0*/  FMUL.FTZ R50, R56, UR7 ;  /* 0x0000000738327c20 */ /* 0x000fe20008410000 */
[----:B------:R-:W-:-:S02]  /*1fb0*/  IMAD.IADD R3, R97, 0x1, -R28 ;  /* 0x0000000161037824 */ /* 0x000fc400078e0a1c */
        /* <DEDUP_REMOVED lines=9> */
[----:B------:R-:W-:Y:S01]  /*2050*/  UISETP.GE.AND UP1, UPT, UR5, 0x1, UPT ;  /* 0x000000010500788c */ /* 0x000fe2000bf26270 */
        /* <DEDUP_REMOVED lines=32> */
[----:B------:R1:W-:Y:S01]  /*2260*/  @!P1 SYNCS.ARRIVE.TRANS64.RED.A1T0 RZ, [R11+URZ], RZ ;  /* 0x000000ff0bff99a7 */ /* 0x0003e2000810043f */
[----:B------:R-:W-:Y:S01]  /*2270*/  FMUL.FTZ R73, R86, UR7 ;  /* 0x0000000756497c20 */ /* 0x000fe20008410000 */
[----:B------:R-:W-:Y:S01]  /*2280*/  FMUL.FTZ R77, R87, UR7 ;  /* 0x00000007574d7c20 */ /* 0x000fe20008410000 */
[----:B------:R-:W-:Y:S01]  /*2290*/  PLOP3.LUT P2, PT, PT, PT, UP1, 0x40, 0x0 ;  /* 0x000000000000781c */ /* 0x000fe20003f4e818 */
[----:B------:R-:W-:Y:S01]  /*22a0*/  IMAD.U32 R85, RZ, RZ, UR10 ;  /* 0x0000000aff557e24 */ /* 0x000fe2000f8e00ff */
[----:B------:R-:W2:Y:S01]  /*22b0*/  MUFU.TANH R98, R98 ;  /* 0x0000006200627308 */ /* 0x000ea20000002400 */
[----:B------:R-:W-:Y:S01]  /*22c0*/  LEA R29, R88, 0xffffff80, 0x7 ;  /* 0xffffff80581d7811 */ /* 0x000fe200078e38ff */
[----:B-1----:R-:W-:-:S02]  /*22d0*/  IMAD R11, R3, -0x2, R28 ;  /* 0xfffffffe030b7824 */ /* 0x002fc400078e021c */
[C---:B------:R-:W-:Y:S02]  /*22e0*/  IMAD R28, R18.reuse, UR31, R65 ;  /* 0x0000001f121c7c24 */ /* 0x040fe4000f8e0241 */
[----:B------:R-:W-:Y:S02]  /*22f0*/  IMAD R30, R18, UR31, R11 ;  /* 0x0000001f121e7c24 */ /* 0x000fe4000f8e020b */
[----:B------:R-:W1:Y:S01]  /*2300*/  MUFU.TANH R99, R99 ;  /* 0x0000006300637308 */ /* 0x000e620000002400 */
[----:B------:R-:W-:Y:S02]  /*2310*/  IMAD R79, R3, -0x2, R28 ;  /* 0xfffffffe034f7824 */ /* 0x000fe400078e021c */
[----:B------:R-:W-:Y:S02]  /*2320*/  IMAD.IADD R30, R30, 0x1, -R85 ;  /* 0x000000011e1e7824 */ /* 0x000fe400078e0a55 */
[----:B------:R-:W-:Y:S02]  /*2330*/  IMAD.U32 R11, RZ, RZ, UR28 ;  /* 0x0000001cff0b7e24 */ /* 0x000fe4000f8e00ff */
[C---:B------:R-:W-:Y:S01]  /*2340*/  VIADD R74, R30.reuse, UR4 ;  /* 0x000000041e4a7c36 */ /* 0x040fe20008000000 */
[----:B------:R-:W3:Y:S01]  /*2350*/  MUFU.TANH R4, R4 ;  /* 0x0000000400047308 */ /* 0x000ee20000002400 */
[----:B------:R-:W-:-:S03]  /*2360*/  VIADD R30, R30, UR28 ;  /* 0x0000001c1e1e7c36 */ /* 0x000fc60008000000 */
[----:B0-----:R-:W-:Y:S01]  /*2370*/  VIADDMNMX R34, R75, R74, R79, PT ;  /* 0x0000004a4b227246 */ /* 0x001fe2000380014f */
[----:B------:R-:W-:-:S03]  /*2380*/  IMAD.IADD R71, R30, 0x1, R75 ;  /* 0x000000011e477824 */ /* 0x000fc600078e024b */
[----:B------:R-:W0:Y:S08]  /*2390*/  MUFU.TANH R5, R5 ;  /* 0x0000000500057308 */ /* 0x000e300000002400 */
        /* <DEDUP_REMOVED lines=61> */
[----:B------:R-:W-:Y:S01]  /*2770*/  IMAD R28, R18, UR31, R75 ;  /* 0x0000001f121c7c24 */ /* 0x000fe2000f8e024b */
[----:B------:R-:W-:Y:S03]  /*2780*/  BSSY B0, `(.L_x_10217) ;  /* 0x0000011000007945 */ /* 0x000fe60003800000 */
[----:B------:R-:W-:-:S05]  /*2790*/  IMAD.IADD R28, R28, 0x1, -R85 ;  /* 0x000000011c1c7824 */ /* 0x000fca00078e0a55 */
        /* <DEDUP_REMOVED lines=10> */
.L_x_10218:
[----:B------:R-:W-:-:S06]  /*2840*/  UISETP.NE.AND UP2, UPT, UR5, 0x1, UPT ;  /* 0x000000010500788c */ /* 0x000fcc000bf45270 */
[----:B------:R-:W-:-:S05]  /*2850*/  PLOP3.LUT P2, PT, PT, PT, UP2, 0x80, 0x0 ;  /* 0x000000000000781c */ /* 0x000fca0003f4f028 */
[----:B------:R-:W-:-:S08]  /*2860*/  @UP2 ULDC.64 UR6, c[0x0][0x9e8] ;  /* 0x00027a0000062ab9 */ /* 0x000fd00000000a00 */
[----:B------:R-:W-:-:S05]  /*2870*/  @P2 IMAD.HI.U32 R75, R28, UR6, RZ ;  /* 0x000000061c4b2c27 */ /* 0x000fca000f8e00ff */
[----:B------:R-:W-:-:S07]  /*2880*/  @P2 SHF.R.U32.HI R28, RZ, UR7, R75 ;  /* 0x00000007ff1c2c19 */ /* 0x000fce000801164b */
.L_x_10219:
[----:B------:R-:W-:Y:S05]  /*2890*/  BSYNC B0 ;  /* 0x0000000000007941 */ /* 0x000fea0003800000 */
.L_x_10217:
[----:B------:R-:W-:-:S04]  /*28a0*/  IMAD R28, R28, UR5, -R29 ;  /* 0x000000051c1c7c24 */ /* 0x000fc8000f8e0a1d */
[----:B------:R-:W-:-:S05]  /*28b0*/  IMAD R28, R3, -0x2, R28 ;  /* 0xfffffffe031c7824 */ /* 0x000fca00078e021c */
[----:B------:R-:W-:Y:S02]  /*28c0*/  VIMNMX R71, R71, R28, !PT ;  /* 0x0000001c47477248 */ /* 0x000fe40007fe0100 */
[----:B------:R-:W-:-:S07]  /*28d0*/  VIADDMNMX R34, R28, UR5, R34, PT ;  /* 0x000000051c227c46 */ /* 0x000fce000b800122 */
.L_x_10216:
[----:B------:R-:W1:Y:S01]  /*28e0*/  SHFL.IDX PT, R27, R27, 0x1, 0x1c1f ;  /* 0x003c1f001b1b7f89 */ /* 0x000e6200000e0000 */
[----:B------:R-:W-:Y:S02]  /*28f0*/  PLOP3.LUT P2, PT, PT, PT, UP1, 0x40, 0x0 ;  /* 0x000000000000781c */ /* 0x000fe40003f4e818 */
[----:B-1----:R-:W-:Y:S01]  /*2900*/  VIADDMNMX R79, R27, R74, R79, PT ;  /* 0x0000004a1b4f7246 */ /* 0x002fe2000380014f */
[----:B------:R-:W-:-:S10]  /*2910*/  IMAD.IADD R81, R30, 0x1, R27 ;  /* 0x000000011e517824 */ /* 0x000fd400078e021b */
[----:B------:R-:W-:Y:S05]  /*2920*/  @P2 BRA `(.L_x_10220) ;  /* 0x00000000005c2947 */ /* 0x000fea0003800000 */
        /* <DEDUP_REMOVED lines=13> */
.L_x_10222:
[----:B------:R-:W-:-:S06]  /*2a00*/  UISETP.NE.AND UP2, UPT, UR5, 0x1, UPT ;  /* 0x000000010500788c */ /* 0x000fcc000bf45270 */
[----:B------:R-:W-:-:S05]  /*2a10*/  PLOP3.LUT P2, PT, PT, PT, UP2, 0x80, 0x0 ;  /* 0x000000000000781c */ /* 0x000fca0003f4f028 */
[----:B------:R-:W-:-:S08]  /*2a20*/  @UP2 ULDC.64 UR6, c[0x0][0x9e8] ;  /* 0x00027a0000062ab9 */ /* 0x000fd00000000a00 */
[----:B------:R-:W-:-:S05]  /*2a30*/  @P2 IMAD.HI.U32 R27, R28, UR6, RZ ;  /* 0x000000061c1b2c27 */ /* 0x000fca000f8e00ff */
[----:B------:R-:W-:-:S07]  /*2a40*/  @P2 SHF.R.U32.HI R28, RZ, UR7, R27 ;  /* 0x00000007ff1c2c19 */ /* 0x000fce000801161b */
.L_x_10223:
[----:B------:R-:W-:Y:S05]  /*2a50*/  BSYNC B0 ;  /* 0x0000000000007941 */ /* 0x000fea0003800000 */
.L_x_10221:
[----:B------:R-:W-:-:S04]  /*2a60*/  IMAD R28, R28, UR5, -R29 ;  /* 0x000000051c1c7c24 */ /* 0x000fc8000f8e0a1d */
[----:B------:R-:W-:-:S05]  /*2a70*/  IMAD R28, R3, -0x2, R28 ;  /* 0xfffffffe031c7824 */ /* 0x000fca00078e021c */
[----:B------:R-:W-:Y:S02]  /*2a80*/  VIMNMX R81, R81, R28, !PT ;  /* 0x0000001c51517248 */ /* 0x000fe40007fe0100 */
[----:B------:R-:W-:-:S07]  /*2a90*/  VIADDMNMX R79, R28, UR5, R79, PT ;  /* 0x000000051c4f7c46 */ /* 0x000fce000b80014f */
.L_x_10220:
[C---:B------:R-:W-:Y:S01]  /*2aa0*/  ISETP.GE.AND P4, PT, R65.reuse, 0x1, PT ;  /* 0x000000014100780c */ /* 0x040fe20003f86270 */
[----:B------:R-:W-:Y:S01]  /*2ab0*/  ULDC UR10, c[0x0][0x988] ;  /* 0x00026200000a7ab9 */ /* 0x000fe20000000800 */
[----:B------:R-:W-:Y:S01]  /*2ac0*/  ISETP.GE.AND P5, PT, R65, 0x9, PT ;  /* 0x000000094100780c */ /* 0x000fe20003fa6270 */
[----:B------:R-:W-:Y:S01]  /*2ad0*/  @UP0 ULDC UR6, c[0x0][0x44c] ;  /* 0x0001130000060ab9 */ /* 0x000fe20000000800 */
[----:B------:R-:W-:Y:S01]  /*2ae0*/  ISETP.GT.AND P2, PT, R71, RZ, !P4 ;  /* 0x000000ff4700720c */ /* 0x000fe20006744270 */
[----:B------:R-:W-:Y:S01]  /*2af0*/  UIMAD.WIDE.U32 UR6, UR39, UR6, URZ ;  /* 0x00000006270672a5 */ /* 0x000fe2000f8e003f */
[----:B------:R-:W-:Y:S01]  /*2b00*/  P2R R83, PR, RZ, 0x1 ;  /* 0x00000001ff537803 */ /* 0x000fe20000000000 */
[----:B------:R-:W-:Y:S01]  /*2b10*/  @UP0 ULDC UR14, c[0x0][0x450] ;  /* 0x00011400000e0ab9 */ /* 0x000fe20000000800 */
[----:B------:R-:W-:Y:S01]  /*2b20*/  ISETP.LT.OR P2, PT, R34, 0x1, P2 ;  /* 0x000000012200780c */ /* 0x000fe20001741670 */
[----:B------:R-:W-:Y:S01]  /*2b30*/  @UP0 USHF.R.U32.HI UR39, URZ, UR14, UR7 ;  /* 0x0000000e3f270299 */ /* 0x000fe20008011607 */
[----:B------:R-:W-:-:S02]  /*2b40*/  ISETP.GE.AND P0, PT, R65, 0xa, PT ;  /* 0x0000000a4100780c */ /* 0x000fc40003f06270 */
[----:B------:R-:W-:Y:S02]  /*2b50*/  FSEL R27, R98, -INF , !P2 ;  /* 0xff800000621b7808 */ /* 0x000fe40005000000 */
[----:B------:R-:W-:Y:S02]  /*2b60*/  ISETP.GT.AND P2, PT, R71, 0x8, !P5 ;  /* 0x000000084700780c */ /* 0x000fe40006f44270 */
[----:B------:R-:W-:Y:S02]  /*2b70*/  ISETP.GE.AND P3, PT, R65, 0x2, PT ;  /* 0x000000024100780c */ /* 0x000fe40003f66270 */
[----:B------:R-:W-:Y:S02]  /*2b80*/  ISETP.LT.OR P2, PT, R34, 0x9, P2 ;  /* 0x000000092200780c */ /* 0x000fe40001741670 */
[----:B------:R-:W-:Y:S02]  /*2b90*/  ISETP.GT.AND P3, PT, R71, 0x1, !P3 ;  /* 0x000000014700780c */ /* 0x000fe40005f64270 */
[----:B------:R-:W-:-:S02]  /*2ba0*/  FSEL R29, R100, -INF , !P2 ;  /* 0xff800000641d7808 */ /* 0x000fc40005000000 */
[----:B------:R-:W-:Y:S02]  /*2bb0*/  ISETP.GT.AND P2, PT, R71, 0x9, !P0 ;  /* 0x000000094700780c */ /* 0x000fe40004744270 */
[C---:B------:R-:W-:Y:S02]  /*2bc0*/  ISETP.GE.AND P0, PT, R65.reuse, 0x11, PT ;  /* 0x000000114100780c */ /* 0x040fe40003f06270 */
[----:B------:R-:W-:Y:S02]  /*2bd0*/  ISETP.LT.OR P2, PT, R34, 0xa, P2 ;  /* 0x0000000a2200780c */ /* 0x000fe40001741670 */
[----:B------:R-:W-:Y:S02]  /*2be0*/  ISETP.GE.AND P5, PT, R65, 0x52, PT ;  /* 0x000000524100780c */ /* 0x000fe40003fa6270 */
[----:B0-----:R-:W-:Y:S02]  /*2bf0*/  FSEL R30, R101, -INF , !P2 ;  /* 0xff800000651e7808 */ /* 0x001fe40005000000 */
[----:B------:R-:W-:-:S02]  /*2c00*/  ISETP.GT.AND P2, PT, R71, 0x10, !P0 ;  /* 0x000000104700780c */ /* 0x000fc40004744270 */
[----:B------:R-:W-:Y:S02]  /*2c10*/  ISETP.GE.AND P0, PT, R65, 0x12, PT ;  /* 0x000000124100780c */ /* 0x000fe40003f06270 */
[C---:B------:R-:W-:Y:S02]  /*2c20*/  ISETP.LT.OR P2, PT, R34.reuse, 0x11, P2 ;  /* 0x000000112200780c */ /* 0x040fe40001741670 */
[----:B------:R-:W-:Y:S02]  /*2c30*/  ISETP.LT.OR P3, PT, R34, 0x2, P3 ;  /* 0x000000022200780c */ /* 0x000fe40001f61670 */
[----:B------:R-:W-:Y:S02]  /*2c40*/  FSEL R31, R31, -INF , !P2 ;  /* 0xff8000001f1f7808 */ /* 0x000fe40005000000 */
[----:B------:R-:W-:Y:S02]  /*2c50*/  ISETP.GT.AND P2, PT, R71, 0x11, !P0 ;  /* 0x000000114700780c */ /* 0x000fe40004744270 */
[----:B------:R-:W-:-:S02]  /*2c60*/  ISETP.GE.AND P0, PT, R65, 0x19, PT ;  /* 0x000000194100780c */ /* 0x000fc40003f06270 */
[----:B------:R-:W-:Y:S02]  /*2c70*/  ISETP.LT.OR P2, PT, R34, 0x12, P2 ;  /* 0x000000122200780c */ /* 0x000fe40001741670 */
[----:B------:R-:W-:Y:S02]  /*2c80*/  FSEL R28, R99, -INF , !P3 ;  /* 0xff800000631c7808 */ /* 0x000fe40005800000 */
[----:B------:R-:W-:Y:S02]  /*2c90*/  FSEL R32, R32, -INF , !P2 ;  /* 0xff80000020207808 */ /* 0x000fe40005000000 */
[----:B------:R-:W-:Y:S02]  /*2ca0*/  ISETP.GT.AND P2, PT, R71, 0x18, !P0 ;  /* 0x000000184700780c */ /* 0x000fe40004744270 */
[----:B------:R-:W-:Y:S02]  /*2cb0*/  ISETP.GE.AND P0, PT, R65, 0x1a, PT ;  /* 0x0000001a4100780c */ /* 0x000fe40003f06270 */
[----:B------:R-:W-:-:S02]  /*2cc0*/  ISETP.LT.OR P2, PT, R34, 0x19, P2 ;  /* 0x000000192200780c */ /* 0x000fc40001741670 */
[----:B------:R-:W-:Y:S02]  /*2cd0*/  ISETP.GE.AND P3, PT, R65, 0x59, PT ;  /* 0x000000594100780c */ /* 0x000fe40003f66270 */
[----:B------:R-:W-:Y:S02]  /*2ce0*/  FSEL R33, R33, -INF , !P2 ;  /* 0xff80000021217808 */ /* 0x000fe40005000000 */
[----:B------:R-:W-:Y:S02]  /*2cf0*/  ISETP.GT.AND P2, PT, R71, 0x19, !P0 ;  /* 0x000000194700780c */ /* 0x000fe40004744270 */
[----:B------:R-:W-:Y:S02]  /*2d00*/  ISETP.GE.AND P0, PT, R65, 0x21, PT ;  /* 0x000000214100780c */ /* 0x000fe40003f06270 */
[----:B------:R-:W-:Y:S02]  /*2d10*/  ISETP.LT.OR P2, PT, R34, 0x1a, P2 ;  /* 0x0000001a2200780c */ /* 0x000fe40001741670 */
[----:B------:R-:W-:-:S02]  /*2d20*/  ISETP.GT.AND P4, PT, R81, RZ, !P4 ;  /* 0x000000ff5100720c */ /* 0x000fc40006784270 */
[----:B------:R-:W-:Y:S02]  /*2d30*/  FSEL R35, R35, -INF , !P2 ;  /* 0xff80000023237808 */ /* 0x000fe40005000000 */
[----:B------:R-:W-:Y:S02]  /*2d40*/  ISETP.GT.AND P2, PT, R71, 0x20, !P0 ;  /* 0x000000204700780c */ /* 0x000fe40004744270 */
[----:B------:R-:W-:Y:S02]  /*2d50*/  ISETP.GE.AND P0, PT, R65, 0x22, PT ;  /* 0x000000224100780c */ /* 0x000fe40003f06270 */
[----:B------:R-:W-:Y:S02]  /*2d60*/  ISETP.LT.OR P2, PT, R34, 0x21, P2 ;  /* 0x000000212200780c */ /* 0x000fe40001741670 */
[----:B------:R-:W-:Y:S02]  /*2d70*/  ISETP.LT.OR P4, PT, R79, 0x1, P4 ;  /* 0x000000014f00780c */ /* 0x000fe40002781670 */
[----:B------:R-:W-:-:S02]  /*2d80*/  FSEL R36, R36, -INF , !P2 ;  /* 0xff80000024247808 */ /* 0x000fc40005000000 */
[----:B------:R-:W-:Y:S02]  /*2d90*/  ISETP.GT.AND P2, PT, R71, 0x21, !P0 ;  /* 0x000000214700780c */ /* 0x000fe40004744270 */
[----:B------:R-:W-:Y:S02]  /*2da0*/  ISETP.GE.AND P0, PT, R65, 0x29, PT ;  /* 0x000000294100780c */ /* 0x000fe40003f06270 */
[----:B------:R-:W-:Y:S02]  /*2db0*/  ISETP.LT.OR P2, PT, R34, 0x22, P2 ;  /* 0x000000222200780c */ /* 0x000fe40001741670 */
[----:B------:R-:W-:Y:S02]  /*2dc0*/  FSEL R82, R4, -INF , !P4 ;  /* 0xff80000004527808 */ /* 0x000fe40006000000 */
[----:B------:R-:W-:Y:S02]  /*2dd0*/  FSEL R37, R37, -INF , !P2 ;  /* 0xff80000025257808 */ /* 0x000fe40005000000 */
[----:B------:R-:W-:-:S02]  /*2de0*/  ISETP.GT.AND P2, PT, R71, 0x28, !P0 ;  /* 0x000000284700780c */ /* 0x000fc40004744270 */
[C---:B------:R-:W-:Y:S02]  /*2df0*/  ISETP.GE.AND P0, PT, R65.reuse, 0x2a, PT ;  /* 0x0000002a4100780c */ /* 0x040fe40003f06270 */
[----:B------:R-:W-:Y:S02]  /*2e00*/  ISETP.LT.OR P2, PT, R34, 0x29, P2 ;  /* 0x000000292200780c */ /* 0x000fe40001741670 */
[----:B------:R-:W-:Y:S02]  /*2e10*/  ISETP.GE.AND P4, PT, R65, 0x2, PT ;  /* 0x000000024100780c */ /* 0x000fe40003f86270 */
[----:B------:R-:W-:Y:S02]  /*2e20*/  FSEL R38, R38, -INF , !P2 ;  /* 0xff80000026267808 */ /* 0x000fe40005000000 */
[----:B------:R-:W-:Y:S02]  /*2e30*/  ISETP.GT.AND P2, PT, R71, 0x29, !P0 ;  /* 0x000000294700780c */ /* 0x000fe40004744270 */
[----:B------:R-:W-:-:S02]  /*2e40*/  ISETP.GE.AND P0, PT, R65, 0x31, PT ;  /* 0x000000314100780c */ /* 0x000fc40003f06270 */
[C---:B------:R-:W-:Y:S02]  /*2e50*/  ISETP.LT.OR P2, PT, R34.reuse, 0x2a, P2 ;  /* 0x0000002a2200780c */ /* 0x040fe40001741670 */
[----:B------:R-:W-:Y:S02]  /*2e60*/  ISETP.GT.AND P4, PT, R81, 0x1, !P4 ;  /* 0x000000015100780c */ /* 0x000fe40006784270 */
[----:B------:R-:W-:Y:S02]  /*2e70*/  FSEL R39, R39, -INF , !P2 ;  /* 0xff80000027277808 */ /* 0x000fe40005000000 */
[----:B------:R-:W-:Y:S02]  /*2e80*/  ISETP.GT.AND P2, PT, R71, 0x30, !P0 ;  /* 0x000000304700780c */ /* 0x000fe40004744270 */
[----:B------:R-:W-:Y:S02]  /*2e90*/  ISETP.GE.AND P0, PT, R65, 0x32, PT ;  /* 0x000000324100780c */ /* 0x000fe40003f06270 */
[----:B------:R-:W-:-:S02]  /*2ea0*/  ISETP.LT.OR P2, PT, R34, 0x31, P2 ;  /* 0x000000312200780c */ /* 0x000fc40001741670 */
[----:B------:R-:W-:Y:S02]  /*2eb0*/  ISETP.LT.OR P4, PT, R79, 0x2, P4 ;  /* 0x000000024f00780c */ /* 0x000fe40002781670 */
[----:B------:R-:W-:Y:S02]  /*2ec0*/  FSEL R40, R40, -INF , !P2 ;  /* 0xff80000028287808 */ /* 0x000fe40005000000 */
[----:B------:R-:W-:Y:S02]  /*2ed0*/  ISETP.GT.AND P2, PT, R71, 0x31, !P0 ;  /* 0x000000314700780c */ /* 0x000fe40004744270 */
[----:B------:R-:W-:Y:S02]  /*2ee0*/  ISETP.GE.AND P0, PT, R65, 0x39, PT ;  /* 0x000000394100780c */ /* 0x000fe40003f06270 */
[----:B------:R-:W-:Y:S02]  /*2ef0*/  ISETP.LT.OR P2, PT, R34, 0x32, P2 ;  /* 0x000000322200780c */ /* 0x000fe40001741670 */
[----:B------:R-:W-:-:S02]  /*2f00*/  FSEL R84, R5, -INF , !P4 ;  /* 0xff80000005547808 */ /* 0x000fc40006000000 */
[----:B------:R-:W-:Y:S02]  /*2f10*/  FSEL R42, R42, -INF , !P2 ;  /* 0xff8000002a2a7808 */ /* 0x000fe40005000000 */
[----:B------:R-:W-:Y:S02]  /*2f20*/  ISETP.GT.AND P2, PT, R71, 0x38, !P0 ;  /* 0x000000384700780c */ /* 0x000fe40004744270 */
[----:B------:R-:W-:Y:S02]  /*2f30*/  ISETP.GE.AND P0, PT, R65, 0x3a, PT ;  /* 0x0000003a4100780c */ /* 0x000fe40003f06270 */
[----:B------:R-:W-:Y:S02]  /*2f40*/  ISETP.LT.OR P2, PT, R34, 0x39, P2 ;  /* 0x000000392200780c */ /* 0x000fe40001741670 */
[----:B------:R-:W-:Y:S02]  /*2f50*/  FMNMX.FTZ R5, R82, R84, !PT ;  /* 0x0000005452057209 */ /* 0x000fe40007810000 */
[----:B------:R-:W-:-:S02]  /*2f60*/  FSEL R46, R46, -INF , !P2 ;  /* 0xff8000002e2e7808 */ /* 0x000fc40005000000 */
[----:B------:R-:W-:Y:S02]  /*2f70*/  ISETP.GT.AND P2, PT, R71, 0x39, !P0 ;  /* 0x000000394700780c */ /* 0x000fe40004744270 */
[----:B------:R-:W-:Y:S02]  /*2f80*/  ISETP.GE.AND P0, PT, R65, 0x41, PT ;  /* 0x000000414100780c */ /* 0x000fe40003f06270 */
[----:B------:R-:W-:Y:S02]  /*2f90*/  ISETP.LT.OR P2, PT, R34, 0x3a, P2 ;  /* 0x0000003a2200780c */ /* 0x000fe40001741670 */
[----:B------:R-:W-:Y:S02]  /*2fa0*/  R2UR UR11, R89 ;  /* 0x00000000590b72ca */ /* 0x000fe400000e0000 */
[----:B------:R-:W-:Y:S02]  /*2fb0*/  FSEL R47, R47, -INF , !P2 ;  /* 0xff8000002f2f7808 */ /* 0x000fe40005000000 */
[----:B------:R-:W-:-:S02]  /*2fc0*/  ISETP.GT.AND P2, PT, R71, 0x40, !P0 ;  /* 0x000000404700780c */ /* 0x000fc40004744270 */
[----:B------:R-:W-:Y:S02]  /*2fd0*/  ISETP.GE.AND P0, PT, R65, 0x42, PT ;  /* 0x000000424100780c */ /* 0x000fe40003f06270 */
[----:B------:R-:W-:-:S04]  /*2fe0*/  ISETP.LT.OR P2, PT, R34, 0x41, P2 ;  /* 0x000000412200780c */ /* 0x000fc80001741670 */
[----:B------:R-:W-:Y:S01]  /*2ff0*/  FSEL R50, R50, -INF , !P2 ;  /* 0xff80000032327808 */ /* 0x000fe20005000000 */
[----:B------:R-:W-:Y:S01]  /*3000*/  UIADD3 UR39, UR11, UR39, URZ ;  /* 0x000000270b277290 */ /* 0x000fe2000fffe03f */
[----:B------:R-:W-:Y:S02]  /*3010*/  ISETP.GT.AND P2, PT, R71, 0x41, !P0 ;  /* 0x000000414700780c */ /* 0x000fe40004744270 */
[----:B------:R-:W-:Y:S01]  /*3020*/  ISETP.GE.AND P0, PT, R65, 0x49, PT ;  /* 0x000000494100780c */ /* 0x000fe20003f06270 */
[----:B------:R-:W-:Y:S01]  /*3030*/  UIADD3 UR4, UR39, UR4, URZ ;  /* 0x0000000427047290 */ /* 0x000fe2000fffe03f */
[----:B------:R-:W-:-:S04]  /*3040*/  ISETP.LT.OR P2, PT, R34, 0x42, P2 ;  /* 0x000000422200780c */ /* 0x000fc80001741670 */
[----:B------:R-:W-:Y:S02]  /*3050*/  FSEL R51, R51, -INF , !P2 ;  /* 0xff80000033337808 */ /* 0x000fe40005000000 */
[----:B------:R-:W-:Y:S02]  /*3060*/  ISETP.GT.AND P2, PT, R71, 0x48, !P0 ;  /* 0x000000484700780c */ /* 0x000fe40004744270 */
[----:B------:R-:W-:Y:S02]  /*3070*/  ISETP.GE.AND P0, PT, R65, 0x4a, PT ;  /* 0x0000004a4100780c */ /* 0x000fe40003f06270 */
        /* <DEDUP_REMOVED lines=10> */
[----:B------:R-:W-:-:S04]  /*3120*/  ISETP.GT.AND P2, PT, R71, 0x51, !P5 ;  /* 0x000000514700780c */ /* 0x000fc80006f44270 */
[----:B------:R-:W-:-:S04]  /*3130*/  ISETP.LT.OR P2, PT, R34, 0x52, P2 ;  /* 0x000000522200780c */ /* 0x000fc80001741670 */
[----:B------:R-:W-:Y:S02]  /*3140*/  FSEL R43, R43, -INF , !P2 ;  /* 0xff8000002b2b7808 */ /* 0x000fe40005000000 */
[----:B------:R-:W-:-:S04]  /*3150*/  ISETP.GT.AND P2, PT, R71, 0x58, !P3 ;  /* 0x000000584700780c */ /* 0x000fc80005f44270 */
[----:B------:R-:W-:-:S04]  /*3160*/  ISETP.LT.OR P2, PT, R34, 0x59, P2 ;  /* 0x000000592200780c */ /* 0x000fc80001741670 */
[----:B------:R-:W-:Y:S02]  /*3170*/  FSEL R41, R41, -INF , !P2 ;  /* 0xff80000029297808 */ /* 0x000fe40005000000 */
[----:B------:R-:W-:-:S04]  /*3180*/  ISETP.GE.AND P2, PT, R65, 0x5a, PT ;  /* 0x0000005a4100780c */ /* 0x000fc80003f46270 */
        /* <DEDUP_REMOVED lines=11> */
[----:B------:R-:W-:Y:S02]  /*3240*/  ISETP.GT.AND P4, PT, R81, 0x8, !P6 ;  /* 0x000000085100780c */ /* 0x000fe40007784270 */
[----:B------:R-:W-:Y:S02]  /*3250*/  ISETP.GE.AND P6, PT, R65, 0x11, PT ;  /* 0x000000114100780c */ /* 0x000fe40003fc6270 */
[----:B------:R-:W-:-:S04]  /*3260*/  ISETP.LT.OR P4, PT, R79, 0x9, P4 ;  /* 0x000000094f00780c */ /* 0x000fc80002781670 */
[----:B------:R-:W-:Y:S02]  /*3270*/  FSEL R86, R6, -INF , !P4 ;  /* 0xff80000006567808 */ /* 0x000fe40006000000 */
[----:B------:R-:W-:Y:S02]  /*3280*/  ISETP.GE.AND P4, PT, R65, 0xa, PT ;  /* 0x0000000a4100780c */ /* 0x000fe40003f86270 */
[----:B------:R-:W-:Y:S02]  /*3290*/  FMNMX.FTZ R5, R86, R5, !PT ;  /* 0x0000000556057209 */ /* 0x000fe40007810000 */
[----:B------:R-:W-:-:S04]  /*32a0*/  ISETP.GT.AND P4, PT, R81, 0x9, !P4 ;  /* 0x000000095100780c */ /* 0x000fc80006784270 */
[----:B------:R-:W-:-:S04]  /*32b0*/  ISETP.LT.OR P4, PT, R79, 0xa, P4 ;  /* 0x0000000a4f00780c */ /* 0x000fc80002781670 */
[----:B------:R-:W-:Y:S02]  /*32c0*/  FSEL R4, R7, -INF , !P4 ;  /* 0xff80000007047808 */ /* 0x000fe40006000000 */
[----:B------:R-:W-:Y:S02]  /*32d0*/  ISETP.GT.AND P4, PT, R81, 0x10, !P6 ;  /* 0x000000105100780c */ /* 0x000fe40007784270 */
[----:B------:R-:W-:Y:S02]  /*32e0*/  ISETP.GE.AND P6, PT, R65, 0x19, PT ;  /* 0x000000194100780c */ /* 0x000fe40003fc6270 */
[----:B------:R-:W-:Y:S02]  /*32f0*/  ISETP.LT.OR P4, PT, R79, 0x11, P4 ;  /* 0x000000114f00780c */ /* 0x000fe40002781670 */
[----:B------:R-:W-:Y:S02]  /*3300*/  FMNMX.FTZ R5, R4, R5, !PT ;  /* 0x0000000504057209 */ /* 0x000fe40007810000 */
[----:B------:R-:W-:-:S02]  /*3310*/  FSEL R80, R8, -INF , !P4 ;  /* 0xff80000008507808 */ /* 0x000fc40006000000 */
        /* <DEDUP_REMOVED lines=12> */
[----:B------:R-:W-:Y:S02]  /*33e0*/  ISETP.GT.AND P4, PT, R81, 0x19, !P4 ;  /* 0x000000195100780c */ /* 0x000fe40006784270 */
[----:B------:R-:W-:Y:S02]  /*33f0*/  FMNMX.FTZ R10, R27, R28, !PT ;  /* 0x0000001c1b0a7209 */ /* 0x000fe40007810000 */
[----:B------:R-:W-:Y:S02]  /*3400*/  ISETP.LT.OR P4, PT, R79, 0x1a, P4 ;  /* 0x0000001a4f00780c */ /* 0x000fe40002781670 */
[----:B------:R-:W-:-:S02]  /*3410*/  FMNMX.FTZ R9, R29, R10, !PT ;  /* 0x0000000a1d097209 */ /* 0x000fc40007810000 */
        /* <DEDUP_REMOVED lines=70> */
[C---:B------:R-:W-:Y:S02]  /*3880*/  ISETP.GT.AND P4, PT, R81.reuse, 0x51, !P5 ;  /* 0x000000515100780c */ /* 0x040fe40006f84270 */
[----:B------:R-:W-:Y:S02]  /*3890*/  ISETP.GT.AND P5, PT, R81, 0x58, !P3 ;  /* 0x000000585100780c */ /* 0x000fe40005fa4270 */
[----:B------:R-:W-:Y:S02]  /*38a0*/  ISETP.LT.OR P3, PT, R79, 0x52, P4 ;  /* 0x000000524f00780c */ /* 0x000fe40002761670 */
[----:B------:R-:W-:Y:S02]  /*38b0*/  ISETP.GT.AND P4, PT, R81, 0x59, !P2 ;  /* 0x000000595100780c */ /* 0x000fe40005784270 */
[----:B------:R-:W-:Y:S02]  /*38c0*/  ISETP.LT.OR P2, PT, R79, 0x59, P5 ;  /* 0x000000594f00780c */ /* 0x000fe40002f41670 */
[----:B------:R-:W-:-:S02]  /*38d0*/  ISETP.GE.AND P5, PT, R65, 0x62, PT ;  /* 0x000000624100780c */ /* 0x000fc40003fa6270 */
[----:B------:R-:W-:Y:S02]  /*38e0*/  FSEL R61, R61, -INF , !P3 ;  /* 0xff8000003d3d7808 */ /* 0x000fe40005800000 */
[----:B------:R-:W-:Y:S02]  /*38f0*/  ISETP.LT.OR P4, PT, R79, 0x5a, P4 ;  /* 0x0000005a4f00780c */ /* 0x000fe40002781670 */
[----:B------:R-:W-:Y:S02]  /*3900*/  FSEL R62, R62, -INF , !P2 ;  /* 0xff8000003e3e7808 */ /* 0x000fe40005000000 */
[C---:B------:R-:W-:Y:S02]  /*3910*/  ISETP.GT.AND P3, PT, R81.reuse, 0x60, !P0 ;  /* 0x000000605100780c */ /* 0x040fe40004764270 */
[----:B------:R-:W-:Y:S02]  /*3920*/  ISETP.GT.AND P2, PT, R81, 0x61, !P5 ;  /* 0x000000615100780c */ /* 0x000fe40006f44270 */
[----:B------:R-:W-:-:S02]  /*3930*/  FSEL R64, R64, -INF , !P4 ;  /* 0xff80000040407808 */ /* 0x000fc40006000000 */
[----:B------:R-:W-:Y:S02]  /*3940*/  ISETP.LT.OR P3, PT, R79, 0x61, P3 ;  /* 0x000000614f00780c */ /* 0x000fe40001f61670 */
[----:B------:R-:W-:Y:S02]  /*3950*/  ISETP.GT.AND P4, PT, R81, 0x68, !P6 ;  /* 0x000000685100780c */ /* 0x000fe40007784270 */
[----:B------:R-:W-:Y:S02]  /*3960*/  ISETP.LT.OR P2, PT, R79, 0x62, P2 ;  /* 0x000000624f00780c */ /* 0x000fe40001741670 */
[----:B------:R-:W-:Y:S02]  /*3970*/  ISETP.GE.AND P0, PT, R65, 0x6a, PT ;  /* 0x0000006a4100780c */ /* 0x000fe40003f06270 */
[----:B------:R-:W-:Y:S02]  /*3980*/  FSEL R66, R66, -INF , !P3 ;  /* 0xff80000042427808 */ /* 0x000fe40005800000 */
[----:B------:R-:W-:-:S02]  /*3990*/  ISETP.LT.OR P4, PT, R79, 0x69, P4 ;  /* 0x000000694f00780c */ /* 0x000fc40002781670 */
[----:B------:R-:W-:Y:S02]  /*39a0*/  FSEL R67, R67, -INF , !P2 ;  /* 0xff80000043437808 */ /* 0x000fe40005000000 */
[----:B------:R-:W-:Y:S02]  /*39b0*/  ISETP.GE.AND P3, PT, R65, 0x71, PT ;  /* 0x000000714100780c */ /* 0x000fe40003f66270 */
[C---:B------:R-:W-:Y:S02]  /*39c0*/  ISETP.GT.AND P2, PT, R81.reuse, 0x69, !P0 ;  /* 0x000000695100780c */ /* 0x040fe40004744270 */
[----:B------:R-:W-:Y:S02]  /*39d0*/  FSEL R68, R68, -INF , !P4 ;  /* 0xff80000044447808 */ /* 0x000fe40006000000 */
[----:B------:R-:W-:Y:S02]  /*39e0*/  FMNMX.FTZ R6, R60, R5, !PT ;  /* 0x000000053c067209 */ /* 0x000fe40007810000 */
[----:B------:R-:W-:-:S02]  /*39f0*/  ISETP.GT.AND P4, PT, R81, 0x70, !P3 ;  /* 0x000000705100780c */ /* 0x000fc40005f84270 */
[----:B------:R-:W-:Y:S02]  /*3a00*/  ISETP.LT.OR P2, PT, R79, 0x6a, P2 ;  /* 0x0000006a4f00780c */ /* 0x000fe40001741670 */
[----:B------:R-:W-:Y:S02]  /*3a10*/  FMNMX.FTZ R5, R61, R6, !PT ;  /* 0x000000063d057209 */ /* 0x000fe40007810000 */
[----:B------:R-:W-:Y:S02]  /*3a20*/  ISETP.LT.OR P4, PT, R79, 0x71, P4 ;  /* 0x000000714f00780c */ /* 0x000fe40002781670 */
[----:B------:R-:W-:Y:S02]  /*3a30*/  FSEL R69, R69, -INF , !P2 ;  /* 0xff80000045457808 */ /* 0x000fe40005000000 */
[----:B------:R-:W-:Y:S02]  /*3a40*/  ISETP.GE.AND P2, PT, R65, 0x72, PT ;  /* 0x000000724100780c */ /* 0x000fe40003f46270 */
[----:B------:R-:W-:-:S02]  /*3a50*/  FMNMX.FTZ R5, R62, R5, !PT ;  /* 0x000000053e057209 */ /* 0x000fc40007810000 */
[----:B------:R-:W-:Y:S02]  /*3a60*/  FSEL R70, R70, -INF , !P4 ;  /* 0xff80000046467808 */ /* 0x000fe40006000000 */
[----:B------:R-:W-:Y:S02]  /*3a70*/  ISETP.GT.AND P4, PT, R81, 0x71, !P2 ;  /* 0x000000715100780c */ /* 0x000fe40005784270 */
[----:B------:R-:W-:Y:S02]  /*3a80*/  FMNMX.FTZ R5, R64, R5, !PT ;  /* 0x0000000540057209 */ /* 0x000fe40007810000 */
[----:B------:R-:W-:Y:S02]  /*3a90*/  ISETP.LT.OR P4, PT, R79, 0x72, P4 ;  /* 0x000000724f00780c */ /* 0x000fe40002781670 */
[----:B------:R-:W-:Y:S02]  /*3aa0*/  ISETP.GE.AND P5, PT, R65, 0x79, PT ;  /* 0x000000794100780c */ /* 0x000fe40003fa6270 */
[----:B------:R-:W-:-:S02]  /*3ab0*/  FMNMX.FTZ R6, R66, R5, !PT ;  /* 0x0000000542067209 */ /* 0x000fc40007810000 */
[----:B------:R-:W-:Y:S02]  /*3ac0*/  FSEL R72, R72, -INF , !P4 ;  /* 0xff80000048487808 */ /* 0x000fe40006000000 */
[----:B------:R-:W-:Y:S02]  /*3ad0*/  ISETP.GT.AND P4, PT, R81, 0x78, !P5 ;  /* 0x000000785100780c */ /* 0x000fe40006f84270 */
[----:B------:R-:W-:Y:S02]  /*3ae0*/  FMNMX.FTZ R5, R67, R6, !PT ;  /* 0x0000000643057209 */ /* 0x000fe40007810000 */
        /* <DEDUP_REMOVED lines=10> */
[----:B------:R-:W-:Y:S02]  /*3b90*/  FMNMX.FTZ R5, R73, R6, !PT ;  /* 0x0000000649057209 */ /* 0x000fe40007810000 */
[----:B------:R-:W-:Y:S02]  /*3ba0*/  FMNMX.FTZ R77, R35, R24, !PT ;  /* 0x00000018234d7209 */ /* 0x000fe40007810000 */
[----:B------:R-:W-:Y:S02]  /*3bb0*/  FMNMX.FTZ R5, R8, R5, !PT ;  /* 0x0000000508057209 */ /* 0x000fe40007810000 */
[----:B------:R-:W-:Y:S02]  /*3bc0*/  FMNMX.FTZ R24, R36, R77, !PT ;  /* 0x0000004d24187209 */ /* 0x000fe40007810000 */
[C---:B------:R-:W-:Y:S01]  /*3bd0*/  ISETP.GT.AND P6, PT, R71.reuse, 0x68, !P6 ;  /* 0x000000684700780c */ /* 0x040fe200077c4270 */
[----:B------:R-:W0:Y:S01]  /*3be0*/  SHFL.BFLY PT, R6, R5, 0x2, 0x1f ;  /* 0x0c401f0005067f89 */ /* 0x000e2200000e0000 */
[----:B------:R-:W-:-:S02]  /*3bf0*/  ISETP.GT.AND P3, PT, R71, 0x70, !P3 ;  /* 0x000000704700780c */ /* 0x000fc40005f64270 */
[----:B------:R-:W-:Y:S02]  /*3c00*/  ISETP.LT.OR P6, PT, R34, 0x69, P6 ;  /* 0x000000692200780c */ /* 0x000fe400037c1670 */
[----:B------:R-:W-:Y:S02]  /*3c10*/  ISETP.GT.AND P2, PT, R71, 0x71, !P2 ;  /* 0x000000714700780c */ /* 0x000fe40005744270 */
[----:B------:R-:W-:Y:S02]  /*3c20*/  FSEL R63, R63, -INF , !P6 ;  /* 0xff8000003f3f7808 */ /* 0x000fe40007000000 */
[----:B------:R-:W-:Y:S02]  /*3c30*/  ISETP.GE.AND P6, PT, R65, 0x6a, PT ;  /* 0x0000006a4100780c */ /* 0x000fe40003fc6270 */
[C---:B------:R-:W-:Y:S02]  /*3c40*/  ISETP.GT.AND P5, PT, R71.reuse, 0x78, !P5 ;  /* 0x000000784700780c */ /* 0x040fe40006fa4270 */
[----:B------:R-:W-:-:S02]  /*3c50*/  ISETP.GT.AND P6, PT, R71, 0x69, !P6 ;  /* 0x000000694700780c */ /* 0x000fc400077c4270 */
[----:B------:R-:W-:Y:S02]  /*3c60*/  ISETP.GT.AND P4, PT, R71, 0x79, !P4 ;  /* 0x000000794700780c */ /* 0x000fe40006784270 */
[C---:B------:R-:W-:Y:S02]  /*3c70*/  ISETP.LT.OR P6, PT, R34.reuse, 0x6a, P6 ;  /* 0x0000006a2200780c */ /* 0x040fe400037c1670 */
[C---:B------:R-:W-:Y:S02]  /*3c80*/  ISETP.LT.OR P3, PT, R34.reuse, 0x71, P3 ;  /* 0x000000712200780c */ /* 0x040fe40001f61670 */
[----:B------:R-:W-:Y:S02]  /*3c90*/  FSEL R71, R13, -INF , !P6 ;  /* 0xff8000000d477808 */ /* 0x000fe40007000000 */
[----:B------:R-:W-:Y:S02]  /*3ca0*/  ISETP.LT.OR P2, PT, R34, 0x72, P2 ;  /* 0x000000722200780c */ /* 0x000fe40001741670 */
[----:B0-----:R-:W-:-:S02]  /*3cb0*/  FMNMX.FTZ R6, R5, R6, !PT ;  /* 0x0000000605067209 */ /* 0x001fc40007810000 */
[C---:B------:R-:W-:Y:S02]  /*3cc0*/  ISETP.LT.OR P5, PT, R34.reuse, 0x79, P5 ;  /* 0x000000792200780c */ /* 0x040fe40002fa1670 */
[----:B------:R-:W-:Y:S01]  /*3cd0*/  ISETP.LT.OR P4, PT, R34, 0x7a, P4 ;  /* 0x0000007a2200780c */ /* 0x000fe20002781670 */
[----:B------:R-:W0:Y:S01]  /*3ce0*/  SHFL.BFLY PT, R7, R6, 0x1, 0x1f ;  /* 0x0c201f0006077f89 */ /* 0x000e2200000e0000 */
[----:B------:R-:W-:Y:S02]  /*3cf0*/  FSEL R34, R25, -INF , !P5 ;  /* 0xff80000019227808 */ /* 0x000fe40006800000 */
[----:B0-----:R-:W-:-:S04]  /*3d00*/  FMNMX.FTZ R136, R6, R7, !PT ;  /* 0x0000000706887209 */ /* 0x001fc80007810000 */
[C---:B------:R-:W-:Y:S01]  /*3d10*/  FSETP.NEU.FTZ.AND P0, PT, R136.reuse, -INF , PT ;  /* 0xff8000008800780b */ /* 0x040fe20003f1d000 */
[----:B------:R-:W-:-:S05]  /*3d20*/  FMUL.FTZ R79, R136, UR10 ;  /* 0x0000000a884f7c20 */ /* 0x000fca0008410000 */
[----:B------:R-:W-:Y:S02]  /*3d30*/  FSEL R79, R79, RZ, P0 ;  /* 0x000000ff4f4f7208 */ /* 0x000fe40000000000 */
[----:B------:R-:W-:-:S03]  /*3d40*/  ISETP.NE.AND P0, PT, R83, RZ, PT ;  /* 0x000000ff5300720c */ /* 0x000fc60003f05270 */
        /* <DEDUP_REMOVED lines=8> */
[----:B------:R-:W-:Y:S01]  /*3dd0*/  FSEL R84, R26, -INF , !P4 ;  /* 0xff8000001a547808 */ /* 0x000fe20006000000 */
[--C-:B------:R-:W-:Y:S01]  /*3de0*/  FFMA.FTZ R5, R82, UR10, -R79.reuse ;  /* 0x0000000a52057c23 */ /* 0x100fe2000801084f */
[----:B------:R-:W-:Y:S01]  /*3df0*/  FMNMX.FTZ R75, R39, R76, !PT ;  /* 0x0000004c274b7209 */ /* 0x000fe20007810000 */
[--C-:B------:R-:W-:Y:S01]  /*3e00*/  FFMA.FTZ R7, R86, UR10, -R79.reuse ;  /* 0x0000000a56077c23 */ /* 0x100fe2000801084f */
[--C-:B------:R-:W-:Y:S01]  /*3e10*/  FFMA.FTZ R4, R4, UR10, -R79.reuse ;  /* 0x0000000a04047c23 */ /* 0x100fe2000801084f */
        /* <DEDUP_REMOVED lines=9> */
[--C-:B0-----:R-:W-:Y:S01]  /*3eb0*/  FFMA.FTZ R80, R74, UR10, -R79.reuse ;  /* 0x0000000a4a507c23 */ /* 0x101fe2000801084f */
[----:B------:R-:W-:Y:S01]  /*3ec0*/  FMNMX.FTZ R74, R46, R77, !PT ;  /* 0x0000004d2e4a7209 */ /* 0x000fe20007810000 */
[--C-:B------:R-:W-:Y:S01]  /*3ed0*/  FFMA.FTZ R54, R54, UR10, -R79.reuse ;  /* 0x0000000a36367c23 */ /* 0x100fe2000801084f */
[--C-:B------:R-:W-:Y:S01]  /*3ee0*/  FFMA.FTZ R82, R66, UR10, -R79.reuse ;  /* 0x0000000a42527c23 */ /* 0x100fe2000801084f */
[--C-:B------:R-:W-:Y:S01]  /*3ef0*/  FFMA.FTZ R66, R73, UR10, -R79.reuse ;  /* 0x0000000a49427c23 */ /* 0x100fe2000801084f */
[----:B------:R-:W-:Y:S01]  /*3f00*/  FMNMX.FTZ R77, R47, R74, !PT ;  /* 0x0000004a2f4d7209 */ /* 0x000fe20007810000 */
[--C-:B------:R-:W-:Y:S01]  /*3f10*/  FFMA.FTZ R55, R55, UR10, -R79.reuse ;  /* 0x0000000a37377c23 */ /* 0x100fe2000801084f */
[----:B------:R0:W-:Y:S01]  /*3f20*/  MUFU.EX2 R75, R80 ;  /* 0x00000050004b7308 */ /* 0x0001e20000000800 */
[--C-:B------:R-:W-:Y:S01]  /*3f30*/  FFMA.FTZ R60, R60, UR10, -R79.reuse ;  /* 0x0000000a3c3c7c23 */ /* 0x100fe2000801084f */
[----:B------:R-:W-:Y:S01]  /*3f40*/  FMNMX.FTZ R76, R50, R77, !PT ;  /* 0x0000004d324c7209 */ /* 0x000fe20007810000 */
[--C-:B------:R-:W-:Y:S01]  /*3f50*/  FFMA.FTZ R77, R94, UR10, -R79.reuse ;  /* 0x0000000a5e4d7c23 */ /* 0x100fe2000801084f */
[--C-:B------:R-:W-:Y:S01]  /*3f60*/  FFMA.FTZ R62, R62, UR10, -R79.reuse ;  /* 0x0000000a3e3e7c23 */ /* 0x100fe2000801084f */
[----:B------:R-:W-:Y:S01]  /*3f70*/  FFMA.FTZ R67, R67, UR10, -R79 ;  /* 0x0000000a43437c23 */ /* 0x000fe2000801084f */
[----:B------:R-:W-:-:S02]  /*3f80*/  FMNMX.FTZ R76, R51, R76, !PT ;  /* 0x0000004c334c7209 */ /* 0x000fc40007810000 */
[----:B------:R-:W1:Y:S02]  /*3f90*/  MUFU.EX2 R6, R6 ;  /* 0x0000000600067308 */ /* 0x000e640000000800 */
[----:B------:R-:W-:Y:S01]  /*3fa0*/  FMNMX.FTZ R81, R53, R76, !PT ;  /* 0x0000004c35517209 */ /* 0x000fe20007810000 */
[----:B------:R-:W-:-:S03]  /*3fb0*/  FFMA.FTZ R76, R95, UR10, -R79 ;  /* 0x0000000a5f4c7c23 */ /* 0x000fc6000801084f */
        /* <DEDUP_REMOVED lines=9> */
[----:B------:R-:W-:Y:S01]  /*4050*/  FMNMX.FTZ R78, R48, R81, !PT ;  /* 0x00000051304e7209 */ /* 0x000fe20007810000 */
[--C-:B------:R-:W-:Y:S01]  /*4060*/  FFMA.FTZ R81, R61, UR10, -R79.reuse ;  /* 0x0000000a3d517c23 */ /* 0x100fe2000801084f */
[--C-:B------:R-:W-:Y:S01]  /*4070*/  FFMA.FTZ R61, R68, UR10, -R79.reuse ;  /* 0x0000000a443d7c23 */ /* 0x100fe2000801084f */
[----:B------:R-:W-:Y:S01]  /*4080*/  MUFU.EX2 R23, R23 ;  /* 0x0000001700177308 */ /* 0x000fe20000000800 */
[----:B0-----:R-:W-:Y:S02]  /*4090*/  FMNMX.FTZ R80, R63, R78, !PT ;  /* 0x0000004e3f507209 */ /* 0x001fe40007810000 */
        /* <DEDUP_REMOVED lines=11> */
[----:B------:R-:W-:Y:S01]  /*4150*/  FFMA.FTZ R59, R70, UR10, -R79 ;  /* 0x0000000a463b7c23 */ /* 0x000fe2000801084f */
        /* <DEDUP_REMOVED lines=16> */
[----:B------:R-:W-:-:S06]  /*4260*/  FMUL.FTZ R25, R13, UR10 ;  /* 0x0000000a0d197c20 */ /* 0x000fcc0008410000 */
[----:B------:R-:W-:Y:S01]  /*4270*/  MUFU.EX2 R57, R57 ;  /* 0x0000003900397308 */ /* 0x000fe20000000800 */
[----:B------:R-:W-:Y:S02]  /*4280*/  FSEL R8, R25, RZ, P2 ;  /* 0x000000ff19087208 */ /* 0x000fe40001000000 */
[----:B------:R-:W-:-:S03]  /*4290*/  LEA.HI R25, R91, R90, RZ, 0x4 ;  /* 0x0000005a5b197211 */ /* 0x000fc600078f20ff */
        /* <DEDUP_REMOVED lines=11> */
[--C-:B------:R-:W-:Y:S01]  /*4350*/  FFMA.FTZ R73, R42, UR10, -R8.reuse ;  /* 0x0000000a2a497c23 */ /* 0x100fe20008010808 */
[----:B------:R2:W3:Y:S01]  /*4360*/  MUFU.EX2 R87, R28 ;  /* 0x0000001c00577308 */ /* 0x0004e20000000800 */
[----:B0-----:R-:W-:Y:S01]  /*4370*/  LOP3.LUT R27, R25, 0xfffffff0, RZ, 0xc0, !PT ;  /* 0xfffffff0191b7812 */ /* 0x001fe200078ec0ff */
[--C-:B------:R-:W-:Y:S01]  /*4380*/  FFMA.FTZ R43, R43, UR10, -R8.reuse ;  /* 0x0000000a2b2b7c23 */ /* 0x100fe20008010808 */
[--C-:B------:R-:W-:Y:S01]  /*4390*/  FFMA.FTZ R79, R47, UR10, -R8.reuse ;  /* 0x0000000a2f4f7c23 */ /* 0x100fe20008010808 */
[--C-:B------:R-:W-:Y:S01]  /*43a0*/  FFMA.FTZ R47, R51, UR10, -R8.reuse ;  /* 0x0000000a332f7c23 */ /* 0x100fe20008010808 */
[--C-:B------:R-:W-:Y:S01]  /*43b0*/  FFMA.FTZ R51, R52, UR10, -R8.reuse ;  /* 0x0000000a34337c23 */ /* 0x100fe20008010808 */
[----:B------:R-:W-:Y:S01]  /*43c0*/  IMAD.IADD R27, R90, 0x1, -R27 ;  /* 0x000000015a1b7824 */ /* 0x000fe200078e0a1b */
[----:B------:R-:W-:Y:S01]  /*43d0*/  LEA.HI R90, R91, R90, RZ, 0x5 ;  /* 0x0000005a5b5a7211 */ /* 0x000fe200078f28ff */
[----:B------:R0:W-:Y:S01]  /*43e0*/  MUFU.EX2 R86, R35 ;  /* 0x0000002300567308 */ /* 0x0001e20000000800 */
[--C-:B--2---:R-:W-:Y:S01]  /*43f0*/  FFMA.FTZ R28, R36, UR10, -R8.reuse ;  /* 0x0000000a241c7c23 */ /* 0x104fe20008010808 */
[----:B------:R-:W-:Y:S01]  /*4400*/  FFMA.FTZ R41, R41, UR10, -R8 ;  /* 0x0000000a29297c23 */ /* 0x000fe20008010808 */
[----:B------:R-:W-:Y:S01]  /*4410*/  SHF.R.S32.HI R26, RZ, 0x1f, R27 ;  /* 0x0000001fff1a7819 */ /* 0x000fe2000001141b */
[----:B------:R-:W-:-:S02]  /*4420*/  IMAD.SHL.U32 R90, R90, 0x20, RZ ;  /* 0x000000205a5a7824 */ /* 0x000fc400078e00ff */
[--C-:B------:R-:W-:Y:S01]  /*4430*/  FFMA.FTZ R44, R44, UR10, -R8.reuse ;  /* 0x0000000a2c2c7c23 */ /* 0x100fe20008010808 */
[--C-:B------:R-:W-:Y:S01]  /*4440*/  FFMA.FTZ R45, R45, UR10, -R8.reuse ;  /* 0x0000000a2d2d7c23 */ /* 0x100fe20008010808 */
[----:B------:R-:W-:Y:S01]  /*4450*/  LEA.HI R26, R26, R27, RZ, 0x3 ;  /* 0x0000001b1a1a7211 */ /* 0x000fe200078f18ff */
[----:B------:R2:W-:Y:S01]  /*4460*/  MUFU.EX2 R72, R32 ;  /* 0x0000002000487308 */ /* 0x0005e20000000800 */
[----:B0-----:R-:W-:Y:S01]  /*4470*/  SHF.R.S32.HI R35, RZ, 0x4, R25 ;  /* 0x00000004ff237819 */ /* 0x001fe20000011419 */
[--C-:B------:R-:W-:Y:S01]  /*4480*/  FFMA.FTZ R48, R48, UR10, -R8.reuse ;  /* 0x0000000a30307c23 */ /* 0x100fe20008010808 */
[C---:B------:R-:W-:Y:S01]  /*4490*/  LOP3.LUT R36, R26.reuse, 0xfffffff8, RZ, 0xc0, !PT ;  /* 0xfffffff81a247812 */ /* 0x040fe200078ec0ff */
[----:B------:R-:W-:Y:S01]  /*44a0*/  IMAD.SHL.U32 R26, R26, 0x40, RZ ;  /* 0x000000401a1a7824 */ /* 0x000fe200078e00ff */
[----:B------:R-:W-:Y:S01]  /*44b0*/  LOP3.LUT R90, R90, 0x7ffffc00, RZ, 0xc0, !PT ;  /* 0x7ffffc005a5a7812 */ /* 0x000fe200078ec0ff */
[--C-:B------:R-:W-:Y:S01]  /*44c0*/  FFMA.FTZ R63, R63, UR10, -R8.reuse ;  /* 0x0000000a3f3f7c23 */ /* 0x100fe20008010808 */
[----:B------:R-:W-:Y:S01]  /*44d0*/  FFMA.FTZ R71, R71, UR10, -R8 ;  /* 0x0000000a47477c23 */ /* 0x000fe20008010808 */
[----:B------:R-:W-:-:S02]  /*44e0*/  IMAD.IADD R27, R27, 0x1, -R36 ;  /* 0x000000011b1b7824 */ /* 0x000fc400078e0a24 */
[--C-:B--2---:R-:W-:Y:S01]  /*44f0*/  FFMA.FTZ R32, R40, UR10, -R8.reuse ;  /* 0x0000000a28207c23 */ /* 0x104fe20008010808 */
[----:B------:R-:W-:Y:S01]  /*4500*/  IMAD.SHL.U32 R36, R35, 0x8, RZ ;  /* 0x0000000823247824 */ /* 0x000fe200078e00ff */
[----:B------:R-:W0:Y:S01]  /*4510*/  MUFU.EX2 R29, R29 ;  /* 0x0000001d001d7308 */ /* 0x000e220000000800 */
[C---:B------:R-:W-:Y:S01]  /*4520*/  IMAD.SHL.U32 R25, R27.reuse, 0x40, RZ ;  /* 0x000000401b197824 */ /* 0x040fe200078e00ff */
[C---:B------:R-:W-:Y:S01]  /*4530*/  LOP3.LUT P2, RZ, R27.reuse, 0x4, RZ, 0xc0, !PT ;  /* 0x000000041bff7812 */ /* 0x040fe2000784c0ff */
[--C-:B------:R-:W-:Y:S01]  /*4540*/  FFMA.FTZ R78, R78, UR10, -R8.reuse ;  /* 0x0000000a4e4e7c23 */ /* 0x100fe20008010808 */
[----:B------:R-:W-:Y:S01]  /*4550*/  LOP3.LUT P3, RZ, R27, 0x2, RZ, 0xc0, !PT ;  /* 0x000000021bff7812 */ /* 0x000fe2000786c0ff */
[--C-:B------:R-:W-:Y:S01]  /*4560*/  FFMA.FTZ R80, R80, UR10, -R8.reuse ;  /* 0x0000000a50507c23 */ /* 0x100fe20008010808 */
[----:B------:R-:W-:Y:S01]  /*4570*/  LOP3.LUT R25, R25, 0x1c0, RZ, 0xc0, !PT ;  /* 0x000001c019197812 */ /* 0x000fe200078ec0ff */
[----:B------:R-:W-:Y:S01]  /*4580*/  FFMA.FTZ R84, R84, UR10, -R8 ;  /* 0x0000000a54547c23 */ /* 0x000fe20008010808 */
[----:B------:R2:W4:Y:S02]  /*4590*/  MUFU.EX2 R70, R30 ;  /* 0x0000001e00467308 */ /* 0x0005240000000800 */
[----:B------:R-:W-:Y:S01]  /*45a0*/  LOP3.LUT R40, R25, 0x8, R36, 0xf8, !PT ;  /* 0x0000000819287812 */ /* 0x000fe200078ef824 */
[----:B------:R-:W-:Y:S01]  /*45b0*/  FFMA.FTZ R36, R50, UR10, -R8 ;  /* 0x0000000a32247c23 */ /* 0x000fe20008010808 */
[----:B------:R-:W-:-:S04]  /*45c0*/  SHF.R.U32.HI R25, RZ, 0x3, R25 ;  /* 0x00000003ff197819 */ /* 0x000fc80000011619 */
[----:B------:R-:W-:Y:S01]  /*45d0*/  LOP3.LUT R35, R40, R25, RZ, 0x3c, !PT ;  /* 0x0000001928237212 */ /* 0x000fe200078e3cff */
[----:B-1----:R-:W-:Y:S01]  /*45e0*/  FADD.FTZ R40, R5, R6 ;  /* 0x0000000605287221 */ /* 0x002fe20000010000 */
[----:B------:R-:W1:Y:S01]  /*45f0*/  MUFU.EX2 R31, R31 ;  /* 0x0000001f001f7308 */ /* 0x000e620000000800 */
[----:B------:R-:W-:Y:S01]  /*4600*/  F2FP.F16.F32.PACK_AB R5, R6, R5 ;  /* 0x000000050605723e */ /* 0x000fe200000000ff */
[----:B---3--:R-:W-:Y:S01]  /*4610*/  FADD.FTZ R6, R68, R87 ;  /* 0x0000005744067221 */ /* 0x008fe20000010000 */
[----:B------:R-:W-:Y:S01]  /*4620*/  FADD.FTZ R25, R7, R40 ;  /* 0x0000002807197221 */ /* 0x000fe20000010000 */
[----:B------:R-:W-:Y:S01]  /*4630*/  LOP3.LUT R40, R26, 0x7ffffe00, RZ, 0xc0, !PT ;  /* 0x7ffffe001a287812 */ /* 0x000fe200078ec0ff */
[----:B--2---:R-:W-:Y:S01]  /*4640*/  FFMA.FTZ R30, R38, UR10, -R8 ;  /* 0x0000000a261e7c23 */ /* 0x004fe20008010808 */
[----:B0-----:R-:W-:Y:S01]  /*4650*/  FADD.FTZ R27, R29, R6 ;  /* 0x000000061d1b7221 */ /* 0x001fe20000010000 */
[C---:B------:R-:W-:Y:S01]  /*4660*/  FADD.FTZ R26, R4.reuse, R25 ;  /* 0x00000019041a7221 */ /* 0x040fe20000010000 */
[----:B------:R-:W0:Y:S01]  /*4670*/  MUFU.EX2 R33, R33 ;  /* 0x0000002100217308 */ /* 0x000e220000000800 */
[----:B------:R-:W-:Y:S01]  /*4680*/  F2FP.F16.F32.PACK_AB R7, R4, R7 ;  /* 0x000000070407723e */ /* 0x000fe200000000ff */
[----:B----4-:R-:W-:Y:S01]  /*4690*/  FADD.FTZ R4, R70, R27 ;  /* 0x0000001b46047221 */ /* 0x010fe20000010000 */
[----:B------:R-:W-:Y:S01]  /*46a0*/  FADD.FTZ R25, R9, R26 ;  /* 0x0000001a09197221 */ /* 0x000fe20000010000 */
[----:B------:R-:W-:Y:S01]  /*46b0*/  IADD3 R90, R35, R40, R90 ;  /* 0x00000028235a7210 */ /* 0x000fe20007ffe05a */
[----:B------:R-:W-:Y:S01]  /*46c0*/  FFMA.FTZ R38, R46, UR10, -R8 ;  /* 0x0000000a2e267c23 */ /* 0x000fe20008010808 */
[----:B------:R-:W-:Y:S01]  /*46d0*/  F2FP.F16.F32.PACK_AB R6, R70, R29 ;  /* 0x0000001d4606723e */ /* 0x000fe200000000ff */
[C---:B------:R-:W-:Y:S01]  /*46e0*/  FADD.FTZ R26, R10.reuse, R25 ;  /* 0x000000190a1a7221 */ /* 0x040fe20000010000 */
[----:B------:R-:W2:Y:S01]  /*46f0*/  MUFU.EX2 R28, R28 ;  /* 0x0000001c001c7308 */ /* 0x000ea20000000800 */
[----:B------:R-:W-:Y:S01]  /*4700*/  F2FP.F16.F32.PACK_AB R25, R10, R9 ;  /* 0x000000090a19723e */ /* 0x000fe200000000ff */
[----:B-1----:R-:W-:Y:S01]  /*4710*/  FADD.FTZ R9, R31, R4 ;  /* 0x000000041f097221 */ /* 0x002fe20000010000 */
[----:B------:R-:W-:Y:S01]  /*4720*/  FADD.FTZ R35, R23, R26 ;  /* 0x0000001a17237221 */ /* 0x000fe20000010000 */
[----:B------:R-:W-:Y:S01]  /*4730*/  F2FP.F16.F32.PACK_AB R27, R24, R23 ;  /* 0x00000017181b723e */ /* 0x000fe200000000ff */
[----:B------:R-:W-:Y:S01]  /*4740*/  FFMA.FTZ R40, R53, UR10, -R8 ;  /* 0x0000000a35287c23 */ /* 0x000fe20008010808 */
[----:B------:R-:W-:Y:S01]  /*4750*/  FADD.FTZ R26, R72, R9 ;  /* 0x00000009481a7221 */ /* 0x000fe20000010000 */
[----:B------:R-:W-:Y:S01]  /*4760*/  FADD.FTZ R35, R24, R35 ;  /* 0x0000002318237221 */ /* 0x000fe20000010000 */
[----:B------:R-:W1:Y:S01]  /*4770*/  MUFU.EX2 R37, R37 ;  /* 0x0000002500257308 */ /* 0x000e620000000800 */
[----:B------:R-:W-:Y:S01]  /*4780*/  F2FP.F16.F32.PACK_AB R24, R72, R31 ;  /* 0x0000001f4818723e */ /* 0x000fe200000000ff */
[----:B0-----:R-:W-:Y:S01]  /*4790*/  FADD.FTZ R29, R33, R26 ;  /* 0x0000001a211d7221 */ /* 0x001fe20000010000 */
[----:B------:R-:W-:Y:S01]  /*47a0*/  FADD.FTZ R46, R12, R35 ;  /* 0x000000230c2e7221 */ /* 0x000fe20000010000 */
[----:B------:R-:W-:Y:S01]  /*47b0*/  FFMA.FTZ R23, R49, UR10, -R8 ;  /* 0x0000000a31177c23 */ /* 0x000fe20008010808 */
[C---:B------:R-:W-:Y:S01]  /*47c0*/  F2FP.F16.F32.PACK_AB R26, R86.reuse, R33 ;  /* 0x00000021561a723e */ /* 0x040fe200000000ff */
[----:B------:R-:W-:Y:S01]  /*47d0*/  FADD.FTZ R29, R86, R29 ;  /* 0x0000001d561d7221 */ /* 0x000fe20000010000 */
[----:B------:R-:W-:Y:S01]  /*47e0*/  FADD.FTZ R31, R75, R46 ;  /* 0x0000002e4b1f7221 */ /* 0x000fe20000010000 */
[----:B------:R-:W0:Y:S01]  /*47f0*/  MUFU.EX2 R30, R30 ;  /* 0x0000001e001e7308 */ /* 0x000e220000000800 */
[----:B------:R-:W-:Y:S01]  /*4800*/  F2FP.F16.F32.PACK_AB R4, R87, R68 ;  /* 0x000000445704723e */ /* 0x000fe200000000ff */
[----:B--2---:R-:W-:Y:S01]  /*4810*/  FADD.FTZ R46, R28, R29 ;  /* 0x0000001d1c2e7221 */ /* 0x004fe20000010000 */
[----:B------:R-:W-:Y:S01]  /*4820*/  FADD.FTZ R50, R74, R31 ;  /* 0x0000001f4a327221 */ /* 0x000fe20000010000 */
[----:B------:R-:W-:-:S03]  /*4830*/  LEA R10, R90, UR36, 0x1 ;  /* 0x000000245a0a7c11 */ /* 0x000fc6000f8e08ff */
[----:B------:R-:W-:Y:S01]  /*4840*/  FADD.FTZ R31, R77, R50 ;  /* 0x000000324d1f7221 */ /* 0x000fe20000010000 */
[----:B------:R-:W2:Y:S01]  /*4850*/  MUFU.EX2 R39, R39 ;  /* 0x0000002700277308 */ /* 0x000ea20000000800 */
[C---:B-1----:R-:W-:Y:S01]  /*4860*/  FADD.FTZ R29, R37.reuse, R46 ;  /* 0x0000002e251d7221 */ /* 0x042fe20000010000 */
[----:B------:R-:W-:Y:S01]  /*4870*/  STSM.16.M88.4 [R10+0x21800], R4 ;  /* 0x021800040a007844 */ /* 0x000fe20000000200 */
[C---:B------:R-:W-:Y:S01]  /*4880*/  VIADD R49, R10.reuse, 0x21800 ;  /* 0x000218000a317836 */ /* 0x040fe20000000000 */
[----:B------:R-:W-:Y:S01]  /*4890*/  F2FP.F16.F32.PACK_AB R28, R37, R28 ;  /* 0x0000001c251c723e */ /* 0x000fe200000000ff */
[----:B------:R-:W-:Y:S02]  /*48a0*/  VIADD R9, R10, 0x21820 ;  /* 0x000218200a097836 */ /* 0x000fe40000000000 */
[----:B------:R-:W-:Y:S01]  /*48b0*/  @P3 VIADD R9, R49, 0xffffffe0 ;  /* 0xffffffe031093836 */ /* 0x000fe20000000000 */
[----:B------:R-:W1:Y:S04]  /*48c0*/  MUFU.EX2 R32, R32 ;  /* 0x0000002000207308 */ /* 0x000e680000000800 */
[----:B------:R3:W-:Y:S04]  /*48d0*/  STSM.16.M88.4 [R9], R24 ;  /* 0x0000001809007844 */ /* 0x0007e80000000200 */
[----:B------:R-:W4:Y:S08]  /*48e0*/  MUFU.EX2 R73, R73 ;  /* 0x0000004900497308 */ /* 0x000f300000000800 */
[----:B------:R5:W-:Y:S01]  /*48f0*/  MUFU.EX2 R42, R43 ;  /* 0x0000002b002a7308 */ /* 0x000be20000000800 */
[----:B---3--:R-:W-:Y:S01]  /*4900*/  IMAD.MOV.U32 R24, RZ, RZ, 0x40 ;  /* 0x00000040ff187424 */ /* 0x008fe200078e00ff */
[----:B------:R-:W-:-:S06]  /*4910*/  F2FP.F16.F32.PACK_AB R25, R21, R20 ;  /* 0x000000141519723e */ /* 0x000fcc00000000ff */
[----:B------:R-:W3:Y:S01]  /*4920*/  MUFU.EX2 R38, R38 ;  /* 0x0000002600267308 */ /* 0x000ee20000000800 */
[----:B-----5:R-:W-:Y:S01]  /*4930*/  FFMA.FTZ R43, R34, UR10, -R8 ;  /* 0x0000000a222b7c23 */ /* 0x020fe20008010808 */
[----:B0-----:R-:W-:Y:S01]  /*4940*/  FADD.FTZ R8, R30, R29 ;  /* 0x0000001d1e087221 */ /* 0x001fe20000010000 */
[----:B------:R-:W-:Y:S01]  /*4950*/  FADD.FTZ R34, R76, R31 ;  /* 0x0000001f4c227221 */ /* 0x000fe20000010000 */
[----:B------:R-:W-:Y:S02]  /*4960*/  F2FP.F16.F32.PACK_AB R29, R75, R12 ;  /* 0x0000000c4b1d723e */ /* 0x000fe400000000ff */
[----:B--2---:R-:W-:Y:S01]  /*4970*/  FADD.FTZ R33, R39, R8 ;  /* 0x0000000827217221 */ /* 0x004fe20000010000 */
[----:B------:R-:W-:Y:S01]  /*4980*/  FADD.FTZ R35, R65, R34 ;  /* 0x0000002241237221 */ /* 0x000fe20000010000 */
[----:B------:R-:W0:Y:S01]  /*4990*/  MUFU.EX2 R79, R79 ;  /* 0x0000004f004f7308 */ /* 0x000e220000000800 */
[----:B------:R-:W-:Y:S01]  /*49a0*/  SEL R24, R24, 0xffffffc0, !P2 ;  /* 0xffffffc018187807 */ /* 0x000fe20005000000 */
[----:B-1----:R-:W-:Y:S01]  /*49b0*/  FADD.FTZ R8, R32, R33 ;  /* 0x0000002120087221 */ /* 0x002fe20000010000 */
[----:B------:R-:W-:Y:S01]  /*49c0*/  FADD.FTZ R12, R54, R35 ;  /* 0x00000023360c7221 */ /* 0x000fe20000010000 */
[----:B------:R-:W-:-:S02]  /*49d0*/  F2FP.F16.F32.PACK_AB R31, R77, R74 ;  /* 0x0000004a4d1f723e */ /* 0x000fc400000000ff */
[----:B----4-:R-:W-:Y:S01]  /*49e0*/  FADD.FTZ R5, R73, R8 ;  /* 0x0000000849057221 */ /* 0x010fe20000010000 */
[----:B------:R-:W-:Y:S01]  /*49f0*/  FADD.FTZ R7, R55, R12 ;  /* 0x0000000c37077221 */ /* 0x000fe20000010000 */
[----:B------:R-:W1:Y:S01]  /*4a00*/  MUFU.EX2 R58, R58 ;  /* 0x0000003a003a7308 */ /* 0x000e620000000800 */
[----:B------:R-:W-:Y:S01]  /*4a10*/  F2FP.F16.F32.PACK_AB R30, R39, R30 ;  /* 0x0000001e271e723e */ /* 0x000fe200000000ff */
[----:B---3--:R-:W-:Y:S01]  /*4a20*/  FADD.FTZ R4, R38, R5 ;  /* 0x0000000526047221 */ /* 0x008fe20000010000 */
[----:B------:R-:W-:Y:S01]  /*4a30*/  FADD.FTZ R6, R20, R7 ;  /* 0x0000000714067221 */ /* 0x000fe20000010000 */
[----:B------:R-:W-:Y:S01]  /*4a40*/  IMAD.IADD R8, R49, 0x1, R24 ;  /* 0x0000000131087824 */ /* 0x000fe200078e0218 */
[----:B------:R-:W-:Y:S02]  /*4a50*/  F2FP.F16.F32.PACK_AB R33, R65, R76 ;  /* 0x0000004c4121723e */ /* 0x000fe400000000ff */
[----:B------:R-:W-:Y:S01]  /*4a60*/  F2FP.F16.F32.PACK_AB R35, R55, R54 ;  /* 0x000000363723723e */ /* 0x000fe200000000ff */
[----:B------:R-:W2:Y:S01]  /*4a70*/  MUFU.EX2 R60, R60 ;  /* 0x0000003c003c7308 */ /* 0x000ea20000000800 */
[----:B0-----:R-:W-:Y:S01]  /*4a80*/  FADD.FTZ R5, R79, R4 ;  /* 0x000000044f057221 */ /* 0x001fe20000010000 */
[----:B------:R-:W-:Y:S01]  /*4a90*/  FADD.FTZ R4, R21, R6 ;  /* 0x0000000615047221 */ /* 0x000fe20000010000 */
[----:B------:R-:W-:Y:S01]  /*4aa0*/  F2FP.F16.F32.PACK_AB R32, R73, R32 ;  /* 0x000000204920723e */ /* 0x000fe200000000ff */
[----:B------:R0:W-:Y:S01]  /*4ab0*/  STSM.16.M88.4 [R8], R28 ;  /* 0x0000001c08007844 */ /* 0x0001e20000000200 */
[----:B------:R-:W-:Y:S01]  /*4ac0*/  F2FP.F16.F32.PACK_AB R34, R79, R38 ;  /* 0x000000264f22723e */ /* 0x000fe200000000ff */
[----:B------:R-:W-:Y:S01]  /*4ad0*/  FADD.FTZ R7, R57, R4 ;  /* 0x0000000439077221 */ /* 0x000fe20000010000 */
[----:B------:R-:W-:Y:S01]  /*4ae0*/  PLOP3.LUT P2, PT, PT, PT, UP1, 0x40, 0x0 ;  /* 0x000000000000781c */ /* 0x000fe20003f4e818 */
[----:B------:R-:W3:Y:S02]  /*4af0*/  MUFU.EX2 R36, R36 ;  /* 0x0000002400247308 */ /* 0x000ee40000000800 */
[----:B-1----:R-:W-:-:S06]  /*4b00*/  FADD.FTZ R7, R58, R7 ;  /* 0x000000073a077221 */ /* 0x002fcc0000010000 */
        /* <DEDUP_REMOVED lines=10> */
[----:B---3--:R-:W-:Y:S01]  /*4bb0*/  FADD.FTZ R6, R40, R5 ;  /* 0x0000000528067221 */ /* 0x008fe20000010000 */
[----:B------:R-:W-:Y:S01]  /*4bc0*/  IMAD.IADD R5, R24, 0x1, R9 ;  /* 0x0000000118057824 */ /* 0x000fe200078e0209 */
[----:B------:R-:W-:-:S04]  /*4bd0*/  F2FP.F16.F32.PACK_AB R24, R47, R36 ;  /* 0x000000242f18723e */ /* 0x000fc800000000ff */
[----:B------:R3:W-:Y:S01]  /*4be0*/  STSM.16.M88.4 [R5], R32 ;  /* 0x0000002005007844 */ /* 0x0007e20000000200 */
[----:B------:R-:W4:Y:S01]  /*4bf0*/  MUFU.EX2 R23, R23 ;  /* 0x0000001700177308 */ /* 0x000f220000000800 */
[----:B-1----:R-:W-:-:S07]  /*4c00*/  FADD.FTZ R12, R62, R7 ;  /* 0x000000073e0c7221 */ /* 0x002fce0000010000 */
[----:B------:R-:W1:Y:S01]  /*4c10*/  MUFU.EX2 R83, R83 ;  /* 0x0000005300537308 */ /* 0x000e620000000800 */
[C---:B--2---:R-:W-:Y:S01]  /*4c20*/  FADD.FTZ R6, R51.reuse, R6 ;  /* 0x0000000633067221 */ /* 0x044fe20000010000 */
[----:B------:R-:W-:-:S06]  /*4c30*/  F2FP.F16.F32.PACK_AB R26, R51, R40 ;  /* 0x00000028331a723e */ /* 0x000fcc00000000ff */
[----:B------:R-:W2:Y:S01]  /*4c40*/  MUFU.EX2 R82, R82 ;  /* 0x0000005200527308 */ /* 0x000ea20000000800 */
[----:B----4-:R-:W-:-:S04]  /*4c50*/  FADD.FTZ R27, R23, R6 ;  /* 0x00000006171b7221 */ /* 0x010fc80000010000 */
[----:B------:R-:W-:Y:S01]  /*4c60*/  FADD.FTZ R6, R42, R27 ;  /* 0x0000001b2a067221 */ /* 0x000fe20000010000 */
[----:B------:R-:W-:Y:S02]  /*4c70*/  F2FP.F16.F32.PACK_AB R27, R58, R57 ;  /* 0x000000393a1b723e */ /* 0x000fe400000000ff */
[----:B------:R-:W0:Y:S01]  /*4c80*/  MUFU.EX2 R67, R67 ;  /* 0x0000004300437308 */ /* 0x000e220000000800 */
[C---:B-1----:R-:W-:Y:S01]  /*4c90*/  FADD.FTZ R37, R83.reuse, R12 ;  /* 0x0000000c53257221 */ /* 0x042fe20000010000 */
[----:B------:R-:W-:Y:S01]  /*4ca0*/  F2FP.F16.F32.PACK_AB R83, R83, R62 ;  /* 0x0000003e5353723e */ /* 0x000fe200000000ff */
[----:B------:R1:W-:Y:S05]  /*4cb0*/  STSM.16.M88.4 [R10+0x27800], R24 ;  /* 0x027800180a007844 */ /* 0x0003ea0000000200 */
[----:B------:R-:W4:Y:S01]  /*4cc0*/  MUFU.EX2 R41, R41 ;  /* 0x0000002900297308 */ /* 0x000f220000000800 */
[----:B--2---:R-:W-:-:S07]  /*4cd0*/  FADD.FTZ R12, R82, R37 ;  /* 0x00000025520c7221 */ /* 0x004fce0000010000 */
[----:B------:R-:W2:Y:S01]  /*4ce0*/  MUFU.EX2 R44, R44 ;  /* 0x0000002c002c7308 */ /* 0x000ea20000000800 */
[C---:B0-----:R-:W-:Y:S01]  /*4cf0*/  F2FP.F16.F32.PACK_AB R29, R67.reuse, R82 ;  /* 0x00000052431d723e */ /* 0x041fe200000000ff */
[----:B------:R-:W-:-:S06]  /*4d00*/  FADD.FTZ R12, R67, R12 ;  /* 0x0000000c430c7221 */ /* 0x000fcc0000010000 */
[----:B------:R-:W-:Y:S01]  /*4d10*/  MUFU.EX2 R61, R61 ;  /* 0x0000003d003d7308 */ /* 0x000fe20000000800 */
[----:B----4-:R-:W-:-:S07]  /*4d20*/  FADD.FTZ R21, R41, R6 ;  /* 0x0000000629157221 */ /* 0x010fce0000010000 */
[----:B------:R-:W0:Y:S01]  /*4d30*/  MUFU.EX2 R56, R56 ;  /* 0x0000003800387308 */ /* 0x000e220000000800 */
[C---:B--2---:R-:W-:Y:S01]  /*4d40*/  F2FP.F16.F32.PACK_AB R82, R44.reuse, R41 ;  /* 0x000000292c52723e */ /* 0x044fe200000000ff */
[----:B------:R-:W-:-:S06]  /*4d50*/  FADD.FTZ R6, R44, R21 ;  /* 0x000000152c067221 */ /* 0x000fcc0000010000 */
[----:B------:R-:W2:Y:S08]  /*4d60*/  MUFU.EX2 R45, R45 ;  /* 0x0000002d002d7308 */ /* 0x000eb00000000800 */
[----:B------:R-:W4:Y:S01]  /*4d70*/  MUFU.EX2 R48, R48 ;  /* 0x0000003000307308 */ /* 0x000f220000000800 */
[----:B0-----:R-:W-:-:S07]  /*4d80*/  F2FP.F16.F32.PACK_AB R31, R56, R61 ;  /* 0x0000003d381f723e */ /* 0x001fce00000000ff */
[----:B------:R-:W-:Y:S01]  /*4d90*/  MUFU.EX2 R63, R63 ;  /* 0x0000003f003f7308 */ /* 0x000fe20000000800 */
[----:B--2---:R-:W-:-:S07]  /*4da0*/  FADD.FTZ R21, R45, R6 ;  /* 0x000000062d157221 */ /* 0x004fce0000010000 */
[----:B------:R-:W0:Y:S01]  /*4db0*/  MUFU.EX2 R4, R71 ;  /* 0x0000004700047308 */ /* 0x000e220000000800 */
[C---:B----4-:R-:W-:Y:S01]  /*4dc0*/  F2FP.F16.F32.PACK_AB R28, R48.reuse, R45 ;  /* 0x0000002d301c723e */ /* 0x050fe200000000ff */
[----:B------:R-:W-:Y:S01]  /*4dd0*/  FADD.FTZ R6, R48, R21 ;  /* 0x0000001530067221 */ /* 0x000fe20000010000 */
[----:B------:R-:W-:Y:S01]  /*4de0*/  FADD.FTZ R21, R61, R12 ;  /* 0x0000000c3d157221 */ /* 0x000fe20000010000 */
[----:B------:R-:W-:-:S03]  /*4df0*/  VIADD R12, R88, 0xfffffffe ;  /* 0xfffffffe580c7836 */ /* 0x000fc60000000000 */
[----:B------:R-:W-:Y:S01]  /*4e00*/  FADD.FTZ R56, R56, R21 ;  /* 0x0000001538387221 */ /* 0x000fe20000010000 */
[----:B------:R-:W2:Y:S08]  /*4e10*/  MUFU.EX2 R59, R59 ;  /* 0x0000003b003b7308 */ /* 0x000eb00000000800 */
[----:B------:R-:W3:Y:S01]  /*4e20*/  MUFU.EX2 R64, R64 ;  /* 0x0000004000407308 */ /* 0x000ee20000000800 */
[----:B0-----:R-:W-:Y:S01]  /*4e30*/  F2FP.F16.F32.PACK_AB R30, R4, R63 ;  /* 0x0000003f041e723e */ /* 0x001fe200000000ff */
[----:B------:R-:W-:-:S04]  /*4e40*/  FADD.FTZ R63, R63, R6 ;  /* 0x000000063f3f7221 */ /* 0x000fc80000010000 */
[----:B------:R-:W-:Y:S01]  /*4e50*/  FADD.FTZ R63, R4, R63 ;  /* 0x0000003f043f7221 */ /* 0x000fe20000010000 */
[----:B------:R-:W-:Y:S01]  /*4e60*/  VIADD R4, R9, 0x6000 ;  /* 0x0000600009047836 */ /* 0x000fe20000000000 */
[----:B------:R-:W0:Y:S01]  /*4e70*/  MUFU.EX2 R66, R66 ;  /* 0x0000004200427308 */ /* 0x000e220000000800 */
[----:B--2---:R-:W-:-:S07]  /*4e80*/  FADD.FTZ R21, R59, R56 ;  /* 0x000000383b157221 */ /* 0x004fce0000010000 */
[----:B------:R-:W2:Y:S01]  /*4e90*/  MUFU.EX2 R69, R69 ;  /* 0x0000004500457308 */ /* 0x000ea20000000800 */
[C---:B---3--:R-:W-:Y:S01]  /*4ea0*/  F2FP.F16.F32.PACK_AB R33, R64.reuse, R59 ;  /* 0x0000003b4021723e */ /* 0x048fe200000000ff */
[----:B------:R-:W-:-:S06]  /*4eb0*/  FADD.FTZ R21, R64, R21 ;  /* 0x0000001540157221 */ /* 0x000fcc0000010000 */
[----:B------:R-:W-:Y:S01]  /*4ec0*/  MUFU.EX2 R78, R78 ;  /* 0x0000004e004e7308 */ /* 0x000fe20000000800 */
[----:B0-----:R-:W-:-:S07]  /*4ed0*/  FADD.FTZ R6, R66, R21 ;  /* 0x0000001542067221 */ /* 0x001fce0000010000 */
[----:B------:R0:W3:Y:S01]  /*4ee0*/  MUFU.EX2 R7, R80 ;  /* 0x0000005000077308 */ /* 0x0000e20000000800 */
[C---:B--2---:R-:W-:Y:S01]  /*4ef0*/  F2FP.F16.F32.PACK_AB R35, R69.reuse, R66 ;  /* 0x000000424523723e */ /* 0x044fe200000000ff */
[----:B------:R-:W-:-:S06]  /*4f00*/  FADD.FTZ R6, R69, R6 ;  /* 0x0000000645067221 */ /* 0x000fcc0000010000 */
[----:B------:R-:W2:Y:S01]  /*4f10*/  MUFU.EX2 R43, R43 ;  /* 0x0000002b002b7308 */ /* 0x000ea20000000800 */
[----:B0-----:R-:W-:-:S05]  /*4f20*/  F2FP.F16.F32.PACK_AB R80, R42, R23 ;  /* 0x000000172a50723e */ /* 0x001fca00000000ff */
[----:B------:R1:W-:Y:S02]  /*4f30*/  STSM.16.M88.4 [R9+0x6000], R80 ;  /* 0x0060005009007844 */ /* 0x0003e40000000200 */
[----:B------:R-:W0:Y:S01]  /*4f40*/  MUFU.EX2 R84, R84 ;  /* 0x0000005400547308 */ /* 0x000e220000000800 */
[----:B---3--:R-:W-:Y:S01]  /*4f50*/  F2FP.F16.F32.PACK_AB R32, R7, R78 ;  /* 0x0000004e0720723e */ /* 0x008fe200000000ff */
[----:B------:R1:W-:Y:S01]  /*4f60*/  STSM.16.M88.4 [R8+0x6000], R28 ;  /* 0x0060001c08007844 */ /* 0x0003e20000000200 */
[----:B------:R-:W-:-:S04]  /*4f70*/  FADD.FTZ R78, R78, R63 ;  /* 0x0000003f4e4e7221 */ /* 0x000fc80000010000 */
[----:B------:R-:W-:-:S04]  /*4f80*/  FADD.FTZ R78, R7, R78 ;  /* 0x0000004e074e7221 */ /* 0x000fc80000010000 */
[----:B--2---:R-:W-:Y:S01]  /*4f90*/  FADD.FTZ R7, R43, R78 ;  /* 0x0000004e2b077221 */ /* 0x004fe20000010000 */
[----:B0-----:R-:W-:-:S03]  /*4fa0*/  F2FP.F16.F32.PACK_AB R34, R84, R43 ;  /* 0x0000002b5422723e */ /* 0x001fc600000000ff */
[----:B------:R-:W-:Y:S02]  /*4fb0*/  FADD.FTZ R7, R84, R7 ;  /* 0x0000000754077221 */ /* 0x000fe40000010000 */
[----:B------:R1:W-:Y:S01]  /*4fc0*/  STSM.16.M88.4 [R5+0x6000], R32 ;  /* 0x0060002005007844 */ /* 0x0003e20000000200 */
[----:B------:R0:W-:Y:S06]  /*4fd0*/  MEMBAR.ALL.CTA ;  /* 0x0000000000007992 */ /* 0x0001ec0000008000 */
[----:B0-----:R-:W0:Y:S02]  /*4fe0*/  FENCE.VIEW.ASYNC.S ;  /* 0x00000000000073c6 */ /* 0x001e240000000000 */
[----:B0-----:R-:W-:Y:S01]  /*4ff0*/  NOP ;  /* 0x0000000000007918 */ /* 0x001fe20000000000 */
[----:B------:R-:W-:Y:S05]  /*5000*/  @P2 BRA `(.L_x_10224) ;  /* 0x0000000000442947 */ /* 0x000fea0003800000 */
        /* <DEDUP_REMOVED lines=10> */
.L_x_10225:
[----:B------:R-:W-:-:S11]  /*50b0*/  UISETP.NE.AND UP2, UPT, UR5, 0x1, UPT ;  /* 0x000000010500788c */ /* 0x000fd6000bf45270 */
[----:B------:R-:W-:Y:S02]  /*50c0*/  @UP2 ULDC.64 UR14, c[0x0][0x9e8] ;  /* 0x00027a00000e2ab9 */ /* 0x000fe40000000a00 */
[----:B------:R-:W-:-:S04]  /*50d0*/  UIMAD.WIDE.U32 UR6, UR11, UR14, URZ ;  /* 0x0000000e0b0672a5 */ /* 0x000fc8000f8e003f */
[----:B------:R-:W-:-:S12]  /*50e0*/  @UP2 USHF.R.U32.HI UR11, URZ, UR15, UR7 ;  /* 0x0000000f3f0b2299 */ /* 0x000fd80008011607 */
.L_x_10226:
[----:B------:R-:W-:-:S04]  /*50f0*/  UIMAD UR5, UR11, UR5, UR5 ;  /* 0x000000050b0572a4 */ /* 0x000fc8000f8e0205 */
[----:B------:R-:W-:-:S04]  /*5100*/  UISETP.LT.AND UP2, UPT, UR4, UR5, UPT ;  /* 0x000000050400728c */ /* 0x000fc8000bf41270 */
[----:B------:R-:W-:-:S12]  /*5110*/  USEL UR4, UR4, UR5, UP2 ;  /* 0x0000000504047287 */ /* 0x000fd80009000000 */
.L_x_10224:
[----:B------:R-:W-:Y:S01]  /*5120*/  R2UR UR6, R19 ;  /* 0x00000000130672ca */ /* 0x000fe200000e0000 */
[----:B------:R-:W-:Y:S01]  /*5130*/  USHF.R.S32.HI UR5, URZ, 0x1f, UR4 ;  /* 0x0000001f3f057899 */ /* 0x000fe20008011404 */
[----:B------:R-:W-:Y:S02]  /*5140*/  CS2R R134, SRZ ;  /* 0x0000000000867805 */ /* 0x000fe4000001ff00 */
[----:B------:R-:W-:Y:S02]  /*5150*/  CS2R R132, SRZ ;  /* 0x0000000000847805 */ /* 0x000fe4000001ff00 */
[----:B------:R-:W-:Y:S01]  /*5160*/  CS2R R130, SRZ ;  /* 0x0000000000827805 */ /* 0x000fe2000001ff00 */
[----:B------:R-:W-:Y:S01]  /*5170*/  ULEA.HI UR5, UR5, UR4, URZ, 0x7 ;  /* 0x0000000405057291 */ /* 0x000fe2000f8f383f */
[----:B------:R-:W-:Y:S02]  /*5180*/  CS2R R128, SRZ ;  /* 0x0000000000807805 */ /* 0x000fe4000001ff00 */
[----:B------:R-:W-:Y:S01]  /*5190*/  CS2R R126, SRZ ;  /* 0x00000000007e7805 */ /* 0x000fe2000001ff00 */
[----:B------:R-:W-:Y:S01]  /*51a0*/  UMOV UR4, URZ ;  /* 0x0000003f00047c82 */ /* 0x000fe20008000000 */
        /* <DEDUP_REMOVED lines=27> */
[----:B------:R-:W-:Y:S01]  /*5360*/  UMOV UR6, URZ ;  /* 0x0000003f00067c82 */ /* 0x000fe20008000000 */
[----:B------:R-:W-:Y:S01]  /*5370*/  ULDC UR29, c[0x0][0x9e4] ;  /* 0x00027900001d7ab9 */ /* 0x000fe20000000800 */
[----:B------:R-:W-:Y:S01]  /*5380*/  ULDC UR31, c[0x0][0x2f0] ;  /* 0x0000bc00001f7ab9 */ /* 0x000fe20000000800 */
[----:B------:R-:W-:Y:S01]  /*5390*/  ULDC UR28, c[0x0][0x9d8] ;  /* 0x00027600001c7ab9 */ /* 0x000fe20000000800 */
[----:B------:R-:W-:Y:S01]  /*53a0*/  ULDC UR30, c[0x0][0x988] ;  /* 0x00026200001e7ab9 */ /* 0x000fe20000000800 */
[----:B------:R-:W-:-:S05]  /*53b0*/  ULDC UR39, c[0x0][0x9e0] ;  /* 0x0002780000277ab9 */ /* 0x000fca0000000800 */
.L_x_10244:
[----:B------:R-:W-:Y:S01]  /*53c0*/  UIADD3 UR4, UR6, 0x1, URZ ;  /* 0x0000000106047890 */ /* 0x000fe2000fffe03f */
[----:B------:R-:W-:-:S03]  /*53d0*/  ISETP.NE.AND P3, PT, RZ, UR38, PT ;  /* 0x00000026ff007c0c */ /* 0x000fc6000bf65270 */
[----:B------:R-:W-:-:S04]  /*53e0*/  UISETP.NE.AND UP2, UPT, UR4, 0x2, UPT ;  /* 0x000000020400788c */ /* 0x000fc8000bf45270 */
[----:B------:R-:W-:Y:S02]  /*53f0*/  USEL UR5, URZ, 0x1, UP2 ;  /* 0x000000013f057887 */ /* 0x000fe40009000000 */
[----:B------:R-:W-:Y:S02]  /*5400*/  USEL UR4, UR4, URZ, UP2 ;  /* 0x0000003f04047287 */ /* 0x000fe40009000000 */
[----:B------:R-:W-:Y:S02]  /*5410*/  ULOP3.LUT UR5, UR40, UR5, URZ, 0x3c, !UPT ;  /* 0x0000000528057292 */ /* 0x000fe4000f8e3c3f */
[----:B0-----:R-:W-:Y:S10]  /*5420*/  @P3 BRA `(.L_x_10228) ;  /* 0x00000000002c3947 */ /* 0x001ff40003800000 */
[----:B------:R-:W-:Y:S05]  /*5430*/  @!P0 BRA `(.L_x_10229) ;  /* 0x0000000000048947 */ /* 0x000fea0003800000 */
[----:B------:R-:W-:Y:S01]  /*5440*/  BPT.TRAP 0x1 ;  /* 0x000000040000795c */ /* 0x000fe20000300000 */
.L_x_10229:
[----:B------:R-:W-:Y:S01]  /*5450*/  ULEA UR10, UR4, UR36, 0x3 ;  /* 0x00000024040a7291 */ /* 0x000fe2000f8e183f */
[----:B------:R-:W-:-:S05]  /*5460*/  IMAD.U32 R20, RZ, RZ, UR5 ;  /* 0x00000005ff147e24 */ /* 0x000fca000f8e00ff */
[----:B------:R-:W-:-:S04]  /*5470*/  SHF.L.U32 R20, R20, 0x1f, RZ ;  /* 0x0000001f14147819 */ /* 0x000fc800000006ff */
[----:B------:R0:W2:Y:S01]  /*5480*/  SYNCS.PHASECHK.TRANS64.TRYWAIT P2, [UR10+0x2d830], R20 ;  /* 0x02d83014ff0075a7 */ /* 0x0000a2000804014a */
[----:B------:R-:W-:Y:S05]  /*5490*/  @!P0 BRA `(.L_x_10230) ;  /* 0x0000000000048947 */ /* 0x000fea0003800000 */
[----:B------:R-:W-:Y:S01]  /*54a0*/  BPT.TRAP 0x1 ;  /* 0x000000040000795c */ /* 0x000fe20000300000 */
.L_x_10230:
[----:B--2---:R-:W-:Y:S05]  /*54b0*/  @P2 BRA `(.L_x_10228) ;  /* 0x0000000000082947 */ /* 0x004fea0003800000 */
[----:B------:R-:W2:Y:S02]  /*54c0*/  SYNCS.PHASECHK.TRANS64.TRYWAIT P2, [UR10+0x2d830], R20 ;  /* 0x02d83014ff0075a7 */ /* 0x000ea4000804014a */
[----:B--2---:R-:W-:Y:S05]  /*54d0*/  @!P2 BRA `(.L_x_10231) ;  /* 0x0000010000c0a947 */ /* 0x004fea0003800000 */
.L_x_10228:
[----:B0-2---:R-:W-:Y:S01]  /*54e0*/  VIADD R20, R22, 0x8 ;  /* 0x0000000816147836 */ /* 0x005fe20000000000 */
[----:B------:R-:W-:Y:S01]  /*54f0*/  R2UR UR32, R14 ;  /* 0x000000000e2072ca */ /* 0x000fe200000e0000 */
[----:B------:R-:W-:Y:S01]  /*5500*/  UIMAD UR34, UR4, 0x600, UR37 ;  /* 0x00000600042278a4 */ /* 0x000fe2000f8e0225 */
        /* <DEDUP_REMOVED lines=13> */
[----:B-1----:R-:W-:-:S06]  /*55e0*/  WARPGROUP.ARRIVE ;  /* 0x00000000000079c5 */ /* 0x002fcc0000000000 */
        /* <DEDUP_REMOVED lines=20> */
.L_x_10233:
[----:B------:R-:W-:Y:S01]  /*5730*/  ULEA UR10, UR6, UR36, 0x3 ;  /* 0x00000024060a7291 */ /* 0x000fe2000f8e183f */
[----:B------:R-:W-:-:S05]  /*5740*/  IMAD.U32 R20, RZ, RZ, UR40 ;  /* 0x00000028ff147e24 */ /* 0x000fca000f8e00ff */
[----:B------:R-:W-:-:S04]  /*5750*/  SHF.L.U32 R20, R20, 0x1f, RZ ;  /* 0x0000001f14147819 */ /* 0x000fc800000006ff */
[----:B------:R0:W1:Y:S01]  /*5760*/  SYNCS.PHASECHK.TRANS64.TRYWAIT P2, [UR10+0x2d850], R20 ;  /* 0x02d85014ff0075a7 */ /* 0x000062000804014a */
[----:B------:R-:W-:Y:S05]  /*5770*/  @!P0 BRA `(.L_x_10234) ;  /* 0x0000000000048947 */ /* 0x000fea0003800000 */
[----:B------:R-:W-:Y:S01]  /*5780*/  BPT.TRAP 0x1 ;  /* 0x000000040000795c */ /* 0x000fe20000300000 */
.L_x_10234:
[----:B-1----:R-:W-:Y:S05]  /*5790*/  @P2 BRA `(.L_x_10232) ;  /* 0x0000000000082947 */ /* 0x002fea0003800000 */
[----:B------:R-:W1:Y:S02]  /*57a0*/  SYNCS.PHASECHK.TRANS64.TRYWAIT P2, [UR10+0x2d850], R20 ;  /* 0x02d85014ff0075a7 */ /* 0x000e64000804014a */
[----:B-1----:R-:W-:Y:S05]  /*57b0*/  @!P2 BRA `(.L_x_10235) ;  /* 0x000001000020a947 */ /* 0x002fea0003800000 */
.L_x_10232:
        /* <DEDUP_REMOVED lines=14> */
[----:B------:R-:W-:Y:S01]  /*58a0*/  ULOP3.LUT UR10, UR60, 0x10000, URZ, 0xfc, !UPT ;  /* 0x000100003c0a7892 */ /* 0x000fe2000f8efc3f */
[----:B------:R-:W-:Y:S01]  /*58b0*/  FMUL.FTZ R44, R47, UR28 ;  /* 0x0000001c2f2c7c20 */ /* 0x000fe20008410000 */
[----:B------:R-:W-:Y:S01]  /*58c0*/  UIMAD UR11, UR6, 0x600, UR11 ;  /* 0x00000600060b78a4 */ /* 0x000fe2000f8e020b */
[----:B------:R-:W-:Y:S01]  /*58d0*/  FMUL.FTZ R47, R50, UR28 ;  /* 0x0000001c322f7c20 */ /* 0x000fe20008410000 */
[----:B------:R-:W-:Y:S01]  /*58e0*/  FMUL.FTZ R50, R53, UR28 ;  /* 0x0000001c35327c20 */ /* 0x000fe20008410000 */
[----:B------:R-:W-:Y:S01]  /*58f0*/  FMUL.FTZ R53, R56, UR28 ;  /* 0x0000001c38357c20 */ /* 0x000fe20008410000 */
[----:B------:R-:W-:Y:S01]  /*5900*/  FMUL.FTZ R56, R57, UR28 ;  /* 0x0000001c39387c20 */ /* 0x000fe20008410000 */
[----:B------:R-:W-:Y:S01]  /*5910*/  UMOV UR32, UR10 ;  /* 0x0000000a00207c82 */ /* 0x000fe20008000000 */
[----:B------:R-:W-:Y:S01]  /*5920*/  FMUL.FTZ R57, R58, UR28 ;  /* 0x0000001c3a397c20 */ /* 0x000fe20008410000 */
[----:B------:R-:W-:Y:S01]  /*5930*/  UMOV UR34, UR11 ;  /* 0x0000000b00227c82 */ /* 0x000fe20008000000 */
[----:B------:R-:W-:Y:S01]  /*5940*/  FMUL.FTZ R58, R59, UR28 ;  /* 0x0000001c3b3a7c20 */ /* 0x000fe20008410000 */
[----:B------:R-:W-:Y:S01]  /*5950*/  HGMMA.64x96x16.F32 R88, gdesc[UR32].tnspB, R88, gsb0 ;  /* 0x41600000205879f0 */ /* 0x000fe20008000858 */
[----:B------:R-:W-:Y:S01]  /*5960*/  UIADD3 UR32, UR10, 0x2, URZ ;  /* 0x000000020a207890 */ /* 0x000fe2000fffe03f */
[----:B------:R-:W-:Y:S01]  /*5970*/  FMUL.FTZ R59, R60, UR28 ;  /* 0x0000001c3c3b7c20 */ /* 0x000fe20008410000 */
[----:B------:R-:W-:Y:S01]  /*5980*/  UIADD3 UR34, UR11, 0x40, URZ ;  /* 0x000000400b227890 */ /* 0x000fe2000fffe03f */
[----:B------:R-:W-:Y:S01]  /*5990*/  FMUL.FTZ R60, R61, UR28 ;  /* 0x0000001c3d3c7c20 */ /* 0x000fe20008410000 */
[----:B------:R-:W-:Y:S01]  /*59a0*/  UMOV UR33, 0x40000040 ;  /* 0x4000004000217882 */ /* 0x000fe20000000000 */
[----:B------:R-:W-:Y:S01]  /*59b0*/  UMOV UR35, 0x80000020 ;  /* 0x8000002000237882 */ /* 0x000fe20000000000 */
[----:B------:R-:W-:Y:S01]  /*59c0*/  FMUL.FTZ R61, R62, UR28 ;  /* 0x0000001c3e3d7c20 */ /* 0x000fe20008410000 */
[----:B------:R-:W-:Y:S01]  /*59d0*/  PLOP3.LUT P2, PT, PT, PT, UP0, 0x80, 0x0 ;  /* 0x000000000000781c */ /* 0x000fe20003f4f008 */
[----:B------:R-:W-:Y:S01]  /*59e0*/  FMUL.FTZ R62, R63, UR28 ;  /* 0x0000001c3f3e7c20 */ /* 0x000fe20008410000 */
        /* <DEDUP_REMOVED lines=8> */
[----:B------:R-:W-:Y:S01]  /*5a70*/  PLOP3.LUT P3, PT, PT, PT, UP0, 0x80, 0x0 ;  /* 0x000000000000781c */ /* 0x000fe20003f6f008 */
        /* <DEDUP_REMOVED lines=18> */
[----:B------:R-:W0:Y:S01]  /*5ba0*/  LDC R85, c[0x0][0x288] ;  /* 0x0000a200ff557b82 */ /* 0x000e220000000800 */
[----:B------:R-:W-:Y:S01]  /*5bb0*/  FMUL.FTZ R25, R28, UR28 ;  /* 0x0000001c1c197c20 */ /* 0x000fe20008410000 */
[----:B------:R-:W-:Y:S01]  /*5bc0*/  FMUL.FTZ R76, R77, UR28 ;  /* 0x0000001c4d4c7c20 */ /* 0x000fe20008410000 */
[----:B------:R-:W-:Y:S01]  /*5bd0*/  FMUL.FTZ R28, R31, UR28 ;  /* 0x0000001c1f1c7c20 */ /* 0x000fe20008410000 */
[----:B------:R-:W-:Y:S01]  /*5be0*/  FMUL.FTZ R77, R78, UR28 ;  /* 0x0000001c4e4d7c20 */ /* 0x000fe20008410000 */
[----:B------:R-:W-:Y:S01]  /*5bf0*/  FMUL.FTZ R31, R34, UR28 ;  /* 0x0000001c221f7c20 */ /* 0x000fe20008410000 */
[----:B------:R-:W-:Y:S01]  /*5c00*/  FMUL.FTZ R78, R79, UR28 ;  /* 0x0000001c4f4e7c20 */ /* 0x000fe20008410000 */
[----:B------:R-:W-:-:S02]  /*5c10*/  IMAD.MOV.U32 R142, RZ, RZ, R0 ;  /* 0x000000ffff8e7224 */ /* 0x000fc400078e0000 */
[----:B------:R-:W-:Y:S01]  /*5c20*/  FMUL.FTZ R137, R84, UR28 ;  /* 0x0000001c54897c20 */ /* 0x000fe20008410000 */
[----:B------:R-:W-:Y:S01]  /*5c30*/  FMUL.FTZ R34, R37, UR28 ;  /* 0x0000001c25227c20 */ /* 0x000fe20008410000 */
[----:B------:R-:W-:Y:S01]  /*5c40*/  FMUL.FTZ R79, R80, UR28 ;  /* 0x0000001c504f7c20 */ /* 0x000fe20008410000 */
[----:B------:R-:W-:Y:S02]  /*5c50*/  IMAD.SHL.U32 R84, R12, 0x80, RZ ;  /* 0x000000800c547824 */ /* 0x000fe400078e00ff */
        /* <DEDUP_REMOVED lines=9> */
[----:B------:R-:W-:Y:S01]  /*5cf0*/  IADD3 R86, -R84, 0x1, RZ ;  /* 0x0000000154567810 */ /* 0x000fe20007ffe1ff */
[----:B------:R-:W-:Y:S01]  /*5d00*/  FMUL.FTZ R52, R55, UR28 ;  /* 0x0000001c37347c20 */ /* 0x000fe20008410000 */
[----:B------:R-:W-:Y:S01]  /*5d10*/  IMAD.U32 R55, RZ, RZ, UR4 ;  /* 0x00000004ff377e24 */ /* 0x000fe2000f8e00ff */
[----:B------:R-:W-:Y:S01]  /*5d20*/  R2UR UR14, R11 ;  /* 0x000000000b0e72ca */ /* 0x000fe200000e0000 */
[----:B------:R-:W1:Y:S01]  /*5d30*/  MUFU.TANH R20, R20 ;  /* 0x0000001400147308 */ /* 0x000e620000002400 */
[----:B------:R-:W-:-:S02]  /*5d40*/  IMAD R139, R3, -0x2, R86 ;  /* 0xfffffffe038b7824 */ /* 0x000fc400078e0256 */
[----:B------:R-:W-:Y:S01]  /*5d50*/  FMUL.FTZ R86, R87, UR28 ;  /* 0x0000001c57567c20 */ /* 0x000fe20008410000 */
[----:B------:R-:W-:Y:S01]  /*5d60*/  @!P1 LEA R55, R55, UR36, 0x3 ;  /* 0x0000002437379c11 */ /* 0x000fe2000f8e18ff */
[----:B------:R-:W-:-:S03]  /*5d70*/  IMAD R140, R18, UR31, R139 ;  /* 0x0000001f128c7c24 */ /* 0x000fc6000f8e028b */
[----:B------:R-:W2:Y:S01]  /*5d80*/  MUFU.TANH R21, R21 ;  /* 0x0000001500157308 */ /* 0x000ea20000002400 */
[----:B------:R-:W-:Y:S02]  /*5d90*/  @!P1 VIADD R55, R55, 0x2d840 ;  /* 0x0002d84037379836 */ /* 0x000fe40000000000 */
[----:B0-----:R-:W-:-:S03]  /*5da0*/  IMAD.IADD R140, R140, 0x1, -R85 ;  /* 0x000000018c8c7824 */ /* 0x001fc600078e0a55 */
[----:B------:R-:W-:Y:S01]  /*5db0*/  @!P1 PRMT R55, RZ, 0x654, R55 ;  /* 0x00000654ff379816 */ /* 0x000fe20000000037 */
[C---:B------:R-:W-:Y:S01]  /*5dc0*/  VIADD R141, R140.reuse, UR39 ;  /* 0x000000278c8d7c36 */ /* 0x040fe20008000000 */
[----:B------:R-:W0:Y:S01]  /*5dd0*/  MUFU.TANH R23, R23 ;  /* 0x0000001700177308 */ /* 0x000e220000002400 */
[----:B------:R-:W-:-:S07]  /*5de0*/  VIADD R140, R140, UR14 ;  /* 0x0000000e8c8c7c36 */ /* 0x000fce0008000000 */
[----:B------:R-:W3:Y:S08]  /*5df0*/  MUFU.TANH R24, R24 ;  /* 0x0000001800187308 */ /* 0x000ef00000002400 */
[----:B------:R-:W4:Y:S01]  /*5e00*/  MUFU.TANH R25, R25 ;  /* 0x0000001900197308 */ /* 0x000f220000002400 */
[----:B------:R-:W-:Y:S02]  /*5e10*/  WARPGROUP.DEPBAR.LE gsb0, 0x0 ;  /* 0x00008000000079c5 */ /* 0x000fe40000010000 */
[----:B------:R-:W-:-:S05]  /*5e20*/  WARPGROUP.ARRIVE ;  /* 0x00000000000079c5 */ /* 0x000fca0000000000 */
[----:B------:R-:W0:Y:S01]  /*5e30*/  MUFU.TANH R26, R26 ;  /* 0x0000001a001a7308 */ /* 0x000e220000002400 */
[----:B------:R-:W-:Y:S01]  /*5e40*/  HGMMA.64x96x16.F32 R88, gdesc[UR32].tnspB, R88, gsb0 ;  /* 0x41600000205879f0 */ /* 0x000fe20008000858 */
[----:B------:R-:W-:Y:S02]  /*5e50*/  UIADD3 UR32, UR10, 0x4, URZ ;  /* 0x000000040a207890 */ /* 0x000fe4000fffe03f */
[----:B------:R-:W-:-:S04]  /*5e60*/  UIADD3 UR34, UR11, 0x80, URZ ;  /* 0x000000800b227890 */ /* 0x000fc8000fffe03f */
[----:B------:R-:W0:Y:S01]  /*5e70*/  MUFU.TANH R27, R27 ;  /* 0x0000001b001b7308 */ /* 0x000e220000002400 */
[----:B------:R-:W-:Y:S01]  /*5e80*/  UMOV UR33, 0x40000040 ;  /* 0x4000004000217882 */ /* 0x000fe20000000000 */
[----:B------:R-:W-:-:S06]  /*5e90*/  UMOV UR35, 0x80000020 ;  /* 0x8000002000237882 */ /* 0x000fcc0000000000 */
        /* <DEDUP_REMOVED lines=15> */
[----:B------:R-:W-:Y:S01]  /*5f90*/  HGMMA.64x96x16.F32 R88, gdesc[UR32].tnspB, R88, gsb0 ;  /* 0x41600000205879f0 */ /* 0x000fe20008000858 */
[----:B------:R-:W-:Y:S02]  /*5fa0*/  UIADD3 UR32, UR10, 0x6, URZ ;  /* 0x000000060a207890 */ /* 0x000fe4000fffe03f */
[----:B------:R-:W-:Y:S01]  /*5fb0*/  UIADD3 UR34, UR11, 0xc0, URZ ;  /* 0x000000c00b227890 */ /* 0x000fe2000fffe03f */
[----:B------:R-:W-:Y:S01]  /*5fc0*/  UMOV UR33, 0x40000040 ;  /* 0x4000004000217882 */ /* 0x000fe20000000000 */
[----:B------:R-:W-:Y:S02]  /*5fd0*/  UMOV UR35, 0x80000020 ;  /* 0x8000002000237882 */ /* 0x000fe40000000000 */
        /* <DEDUP_REMOVED lines=64> */
[----:B------:R-:W0:Y:S01]  /*63e0*/  MUFU.TANH R86, R86 ;  /* 0x0000005600567308 */ /* 0x000e220000002400 */
[----:B------:R-:W-:-:S02]  /*63f0*/  WARPGROUP.DEPBAR.LE gsb0, 0x0 ;  /* 0x00008000000079c5 */ /* 0x000fc40000010000 */
[----:B------:R-:W-:-:S06]  /*6400*/  WARPGROUP.ARRIVE ;  /* 0x00000000000079c5 */ /* 0x000fcc0000000000 */
[----:B------:R-:W-:Y:S01]  /*6410*/  HGMMA.64x96x16.F32 R88, gdesc[UR32].tnspB, R88, gsb0 ;  /* 0x41600000205879f0 */ /* 0x000fe20008000858 */
[----:B------:R-:W-:Y:S02]  /*6420*/  UIADD3 UR32, UR10, 0x606, URZ ;  /* 0x000006060a207890 */ /* 0x000fe4000fffe03f */
[----:B------:R-:W-:Y:S01]  /*6430*/  UIADD3 UR34, UR11, 0x1c0, URZ ;  /* 0x000001c00b227890 */ /* 0x000fe2000fffe03f */
[----:B------:R-:W-:Y:S01]  /*6440*/  UMOV UR33, 0x40000040 ;  /* 0x4000004000217882 */ /* 0x000fe20000000000 */
[----:B------:R-:W-:Y:S01]  /*6450*/  UMOV UR35, 0x80000020 ;  /* 0x8000002000237882 */ /* 0x000fe20000000000 */
[----:B------:R-:W-:Y:S02]  /*6460*/  @UP0 ULDC UR10, c[0x0][0x44c] ;  /* 0x00011300000a0ab9 */ /* 0x000fe40000000800 */
[----:B------:R-:W-:Y:S01]  /*6470*/  @P2 IMAD.HI.U32 R54, R0, UR10, RZ ;  /* 0x0000000a00362c27 */ /* 0x000fe2000f8e00ff */
[----:B------:R-:W-:Y:S01]  /*6480*/  @UP0 ULDC UR10, c[0x0][0x450] ;  /* 0x00011400000a0ab9 */ /* 0x000fe20000000800 */
[----:B------:R-:W-:-:S03]  /*6490*/  ISETP.GE.U32.AND P2, PT, R2, 0x180, PT ;  /* 0x000001800200780c */ /* 0x000fc60003f46070 */
[----:B------:R-:W-:Y:S01]  /*64a0*/  @P3 SHF.R.U32.HI R142, RZ, UR10, R54 ;  /* 0x0000000aff8e3c19 */ /* 0x000fe20008011636 */
[----:B------:R-:W-:-:S04]  /*64b0*/  VIADD R54, R22, 0x9 ;  /* 0x0000000916367836 */ /* 0x000fc80000000000 */
[----:B------:R-:W5:Y:S01]  /*64c0*/  SHFL.IDX PT, R143, R142, RZ, 0x1c1f ;  /* 0x001c1fff8e8f7589 */ /* 0x000f6200000e0000 */
[----:B------:R-:W-:Y:S02]  /*64d0*/  SEL R54, R54, 0x9, !P2 ;  /* 0x0000000936367807 */ /* 0x000fe40005000000 */
[----:B------:R-:W-:Y:S01]  /*64e0*/  PLOP3.LUT P2, PT, PT, PT, UP1, 0x40, 0x0 ;  /* 0x000000000000781c */ /* 0x000fe20003f4e818 */
[C---:B-----5:R-:W-:Y:S02]  /*64f0*/  IMAD.IADD R139, R143.reuse, 0x1, R141 ;  /* 0x000000018f8b7824 */ /* 0x060fe400078e028d */
[----:B------:R-:W-:Y:S01]  /*6500*/  IMAD.IADD R87, R143, 0x1, R140 ;  /* 0x000000018f577824 */ /* 0x000fe200078e028c */
[----:B------:R-:W-:Y:S02]  /*6510*/  WARPGROUP.DEPBAR.LE gsb0, 0x0 ;  /* 0x00008000000079c5 */ /* 0x000fe40000010000 */
[----:B------:R-:W-:-:S06]  /*6520*/  WARPGROUP.ARRIVE ;  /* 0x00000000000079c5 */ /* 0x000fcc0000000000 */
[----:B------:R-:W-:Y:S03]  /*6530*/  HGMMA.64x96x16.F32 R88, gdesc[UR32].tnspB, R88, gsb0 ;  /* 0x41600000205879f0 */ /* 0x000fe60008000858 */
[----:B------:R-:W-:Y:S02]  /*6540*/  WARPGROUP.DEPBAR.LE gsb0, 0x0 ;  /* 0x00008000000079c5 */ /* 0x000fe40000010000 */
[----:B------:R0:W-:Y:S06]  /*6550*/  BAR.ARV R54, 0x100 ;  /* 0x000400360000751d */ /* 0x0001ec0000002000 */
[----:B------:R0:W-:Y:S01]  /*6560*/  @!P1 SYNCS.ARRIVE.TRANS64.RED.A1T0 RZ, [R55+URZ], RZ ;  /* 0x000000ff37ff99a7 */ /* 0x0001e2000810043f */
[----:B-1234-:R-:W-:Y:S05]  /*6570*/  @P2 BRA `(.L_x_10236) ;  /* 0x00000000005c2947 */ /* 0x01efea0003800000 */
[----:B0-----:R-:W-:Y:S01]  /*6580*/  IMAD R54, R18, UR31, R143 ;  /* 0x0000001f12367c24 */ /* 0x001fe2000f8e028f */
[----:B------:R-:W-:Y:S03]  /*6590*/  BSSY B0, `(.L_x_10237) ;  /* 0x0000011000007945 */ /* 0x000fe60003800000 */
[----:B------:R-:W-:-:S05]  /*65a0*/  IMAD.IADD R143, R54, 0x1, -R85 ;  /* 0x00000001368f7824 */ /* 0x000fca00078e0a55 */
        /* <DEDUP_REMOVED lines=10> */
.L_x_10238:
[----:B------:R-:W-:-:S05]  /*6650*/  IMAD.U32 R144, RZ, RZ, UR29 ;  /* 0x0000001dff907e24 */ /* 0x000fca000f8e00ff */
[----:B------:R-:W-:-:S13]  /*6660*/  ISETP.NE.AND P2, PT, R144, 0x1, PT ;  /* 0x000000019000780c */ /* 0x000fda0003f45270 */
[----:B------:R-:W0:Y:S02]  /*6670*/  @P2 LDC.64 R54, c[0x0][0x9e8] ;  /* 0x00027a00ff362b82 */ /* 0x000e240000000a00 */
[----:B0-----:R-:W-:-:S05]  /*6680*/  @P2 IMAD.HI.U32 R54, R143, R54, RZ ;  /* 0x000000368f362227 */ /* 0x001fca00078e00ff */
[----:B------:R-:W-:-:S07]  /*6690*/  @P2 SHF.R.U32.HI R143, RZ, R55, R54 ;  /* 0x00000037ff8f2219 */ /* 0x000fce0000011636 */
.L_x_10239:
[----:B------:R-:W-:Y:S05]  /*66a0*/  BSYNC B0 ;  /* 0x0000000000007941 */ /* 0x000fea0003800000 */
.L_x_10237:
[----:B------:R-:W-:-:S04]  /*66b0*/  IMAD R54, R143, R144, -R84 ;  /* 0x000000908f367224 */ /* 0x000fc800078e0a54 */
[----:B------:R-:W-:-:S05]  /*66c0*/  IMAD R54, R3, -0x2, R54 ;  /* 0xfffffffe03367824 */ /* 0x000fca00078e0236 */
[----:B------:R-:W-:Y:S02]  /*66d0*/  VIADDMNMX R139, R54, R144, R139, PT ;  /* 0x00000090368b7246 */ /* 0x000fe4000380018b */
[----:B------:R-:W-:-:S07]  /*66e0*/  VIMNMX R87, R87, R54, !PT ;  /* 0x0000003657577248 */ /* 0x000fce0007fe0100 */
.L_x_10236:
[----:B------:R-:W-:Y:S01]  /*66f0*/  ISETP.GT.AND P2, PT, R12, -0x1, PT ;  /* 0xffffffff0c00780c */ /* 0x000fe20003f44270 */
[----:B------:R-:W1:Y:S03]  /*6700*/  SHFL.IDX PT, R143, R142, 0x1, 0x1c1f ;  /* 0x003c1f008e8f7f89 */ /* 0x000e6600000e0000 */
[C---:B------:R-:W-:Y:S02]  /*6710*/  ISETP.GT.AND P5, PT, R87.reuse, RZ, P2 ;  /* 0x000000ff5700720c */ /* 0x040fe400017a4270 */
[----:B------:R-:W-:Y:S02]  /*6720*/  ISETP.GT.AND P4, PT, R87, 0x1, P2 ;  /* 0x000000015700780c */ /* 0x000fe40001784270 */
[----:B------:R-:W-:Y:S02]  /*6730*/  ISETP.LT.OR P5, PT, R139, 0x1, P5 ;  /* 0x000000018b00780c */ /* 0x000fe40002fa1670 */
[----:B------:R-:W-:-:S02]  /*6740*/  ISETP.GT.AND P6, PT, R87, 0x8, P2 ;  /* 0x000000085700780c */ /* 0x000fc400017c4270 */
[----:B0-----:R-:W-:Y:S02]  /*6750*/  FSEL R54, R20, -INF , !P5 ;  /* 0xff80000014367808 */ /* 0x001fe40006800000 */
[C---:B------:R-:W-:Y:S02]  /*6760*/  ISETP.GT.AND P5, PT, R87.reuse, 0x10, P2 ;  /* 0x000000105700780c */ /* 0x040fe400017a4270 */
[----:B------:R-:W-:Y:S02]  /*6770*/  ISETP.GT.AND P3, PT, R87, 0x9, P2 ;  /* 0x000000095700780c */ /* 0x000fe40001764270 */
[C---:B------:R-:W-:Y:S02]  /*6780*/  ISETP.LT.OR P5, PT, R139.reuse, 0x11, P5 ;  /* 0x000000118b00780c */ /* 0x040fe40002fa1670 */
[----:B------:R-:W-:Y:S02]  /*6790*/  ISETP.LT.OR P4, PT, R139, 0x2, P4 ;  /* 0x000000028b00780c */ /* 0x000fe40002781670 */
[----:B------:R-:W-:-:S02]  /*67a0*/  FSEL R29, R29, -INF , !P5 ;  /* 0xff8000001d1d7808 */ /* 0x000fc40006800000 */
[----:B------:R-:W-:Y:S01]  /*67b0*/  ISETP.GT.AND P5, PT, R87, 0x20, P2 ;  /* 0x000000205700780c */ /* 0x000fe200017a4270 */
[--C-:B-1----:R-:W-:Y:S01]  /*67c0*/  IMAD.IADD R141, R141, 0x1, R143.reuse ;  /* 0x000000018d8d7824 */ /* 0x102fe200078e028f */
        /* <DEDUP_REMOVED lines=101> */
.L_x_10242:
[----:B------:R-:W-:-:S05]  /*6e20*/  IMAD.U32 R139, RZ, RZ, UR29 ;  /* 0x0000001dff8b7e24 */ /* 0x000fca000f8e00ff */
[----:B------:R-:W-:-:S13]  /*6e30*/  ISETP.NE.AND P3, PT, R139, 0x1, PT ;  /* 0x000000018b00780c */ /* 0x000fda0003f65270 */
[----:B------:R-:W0:Y:S02]  /*6e40*/  @P3 LDC.64 R20, c[0x0][0x9e8] ;  /* 0x00027a00ff143b82 */ /* 0x000e240000000a00 */
[----:B0-----:R-:W-:-:S05]  /*6e50*/  @P3 IMAD.HI.U32 R20, R87, R20, RZ ;  /* 0x0000001457143227 */ /* 0x001fca00078e00ff */
[----:B------:R-:W-:-:S07]  /*6e60*/  @P3 SHF.R.U32.HI R87, RZ, R21, R20 ;  /* 0x00000015ff573219 */ /* 0x000fce0000011614 */
.L_x_10243:
[----:B------:R-:W-:Y:S05]  /*6e70*/  BSYNC B0 ;  /* 0x0000000000007941 */ /* 0x000fea0003800000 */
.L_x_10241:
[----:B------:R-:W-:-:S04]  /*6e80*/  IMAD R84, R87, R139, -R84 ;  /* 0x0000008b57547224 */ /* 0x000fc800078e0a54 */
[----:B------:R-:W-:-:S05]  /*6e90*/  IMAD R84, R3, -0x2, R84 ;  /* 0xfffffffe03547824 */ /* 0x000fca00078e0254 */
[----:B------:R-:W-:Y:S02]  /*6ea0*/  VIADDMNMX R141, R84, R139, R141, PT ;  /* 0x0000008b548d7246 */ /* 0x000fe4000380018d */
[----:B------:R-:W-:-:S07]  /*6eb0*/  VIMNMX R140, R140, R84, !PT ;  /* 0x000000548c8c7248 */ /* 0x000fce0007fe0100 */
.L_x_10240:
        /* <DEDUP_REMOVED lines=35> */
[----:B------:R-:W-:Y:S02]  /*70f0*/  ISETP.GT.AND P4, PT, R140, 0x10, P2 ;  /* 0x000000108c00780c */ /* 0x000fe40001784270 */
        /* <DEDUP_REMOVED lines=29> */
[----:B------:R-:W-:-:S03]  /*72d0*/  ISETP.GT.AND P4, PT, R140, 0x48, P2 ;  /* 0x000000488c00780c */ /* 0x000fc60001784270 */
[----:B------:R-:W0:Y:S01]  /*72e0*/  SHFL.BFLY PT, R20, R21, 0x2, 0x1f ;  /* 0x0c401f0015147f89 */ /* 0x000e2200000e0000 */
        /* <DEDUP_REMOVED lines=11> */
[----:B------:R-:W-:-:S02]  /*73a0*/  ISETP.LT.OR P4, PT, R141, 0x6a, P4 ;  /* 0x0000006a8d00780c */ /* 0x000fc40002781670 */
[----:B0-----:R-:W-:-:S04]  /*73b0*/  FMNMX.FTZ R20, R84, R87, !PT ;  /* 0x0000005754147209 */ /* 0x001fc80007810000 */
[C---:B------:R-:W-:Y:S01]  /*73c0*/  FSETP.NEU.FTZ.AND P6, PT, R20.reuse, -INF , PT ;  /* 0xff8000001400780b */ /* 0x040fe20003fdd000 */
[----:B------:R-:W-:-:S05]  /*73d0*/  FMUL.FTZ R87, R20, UR10 ;  /* 0x0000000a14577c20 */ /* 0x000fca0008410000 */
[----:B------:R-:W-:-:S05]  /*73e0*/  FSEL R21, R87, RZ, P6 ;  /* 0x000000ff57157208 */ /* 0x000fca0003000000 */
[--C-:B------:R-:W-:Y:S01]  /*73f0*/  FFMA.FTZ R139, R29, UR10, -R21.reuse ;  /* 0x0000000a1d8b7c23 */ /* 0x100fe20008010815 */
[----:B------:R-:W-:Y:S01]  /*7400*/  FSEL R29, R23, -INF , !P5 ;  /* 0xff800000171d7808 */ /* 0x000fe20006800000 */
[--C-:B------:R-:W-:Y:S01]  /*7410*/  FFMA.FTZ R84, R54, UR10, -R21.reuse ;  /* 0x0000000a36547c23 */ /* 0x100fe20008010815 */
[----:B------:R-:W-:Y:S01]  /*7420*/  FSEL R54, R28, -INF , !P3 ;  /* 0xff8000001c367808 */ /* 0x000fe20005800000 */
[----:B------:R-:W-:Y:S01]  /*7430*/  MUFU.EX2 R23, R139 ;  /* 0x0000008b00177308 */ /* 0x000fe20000000800 */
[----:B------:R-:W-:Y:S01]  /*7440*/  FMNMX.FTZ R87, R29, R136, !PT ;  /* 0x000000881d577209 */ /* 0x000fe20007810000 */
[--C-:B------:R-:W-:Y:S01]  /*7450*/  FFMA.FTZ R55, R55, UR10, -R21.reuse ;  /* 0x0000000a37377c23 */ /* 0x100fe20008010815 */
[----:B------:R-:W-:Y:S01]  /*7460*/  ISETP.GT.AND P3, PT, R140, 0x18, P2 ;  /* 0x000000188c00780c */ /* 0x000fe20001764270 */
[--C-:B------:R-:W-:Y:S01]  /*7470*/  FFMA.FTZ R25, R25, UR10, -R21.reuse ;  /* 0x0000000a19197c23 */ /* 0x100fe20008010815 */
[--C-:B------:R-:W-:Y:S01]  /*7480*/  FFMA.FTZ R26, R26, UR10, -R21.reuse ;  /* 0x0000000a1a1a7c23 */ /* 0x100fe20008010815 */
[--C-:B------:R-:W-:Y:S01]  /*7490*/  FFMA.FTZ R30, R30, UR10, -R21.reuse ;  /* 0x0000000a1e1e7c23 */ /* 0x100fe20008010815 */
[----:B------:R-:W-:Y:S01]  /*74a0*/  ISETP.LT.OR P3, PT, R141, 0x19, P3 ;  /* 0x000000198d00780c */ /* 0x000fe20001f61670 */
[----:B------:R0:W-:Y:S01]  /*74b0*/  MUFU.EX2 R28, R84 ;  /* 0x00000054001c7308 */ /* 0x0001e20000000800 */
[--C-:B------:R-:W-:Y:S01]  /*74c0*/  FFMA.FTZ R33, R33, UR10, -R21.reuse ;  /* 0x0000000a21217c23 */ /* 0x100fe20008010815 */
[--C-:B------:R-:W-:Y:S01]  /*74d0*/  FFMA.FTZ R34, R34, UR10, -R21.reuse ;  /* 0x0000000a22227c23 */ /* 0x100fe20008010815 */
[----:B------:R-:W-:Y:S01]  /*74e0*/  FSEL R35, R35, -INF , !P3 ;  /* 0xff80000023237808 */ /* 0x000fe20005800000 */
[--C-:B------:R-:W-:Y:S01]  /*74f0*/  FFMA.FTZ R37, R37, UR10, -R21.reuse ;  /* 0x0000000a25257c23 */ /* 0x100fe20008010815 */
[----:B------:R-:W-:Y:S01]  /*7500*/  ISETP.GT.AND P3, PT, R140, 0x21, P2 ;  /* 0x000000218c00780c */ /* 0x000fe20001764270 */
[--C-:B------:R-:W-:Y:S01]  /*7510*/  FFMA.FTZ R38, R38, UR10, -R21.reuse ;  /* 0x0000000a26267c23 */ /* 0x100fe20008010815 */
[--C-:B------:R-:W-:Y:S01]  /*7520*/  FFMA.FTZ R41, R41, UR10, -R21.reuse ;  /* 0x0000000a29297c23 */ /* 0x100fe20008010815 */
[--C-:B------:R-:W-:Y:S01]  /*7530*/  FFMA.FTZ R42, R42, UR10, -R21.reuse ;  /* 0x0000000a2a2a7c23 */ /* 0x100fe20008010815 */
[----:B0-----:R-:W-:Y:S01]  /*7540*/  FMNMX.FTZ R84, R24, R87, !PT ;  /* 0x0000005718547209 */ /* 0x001fe20007810000 */
        /* <DEDUP_REMOVED lines=16> */
[----:B------:R-:W-:Y:S01]  /*7650*/  FFMA.FTZ R138, R138, UR10, -R21 ;  /* 0x0000000a8a8a7c23 */ /* 0x000fe20008010815 */
[----:B------:R-:W-:Y:S01]  /*7660*/  ISETP.GT.AND P3, PT, R140, 0x31, P2 ;  /* 0x000000318c00780c */ /* 0x000fe20001764270 */
[----:B------:R-:W-:Y:S01]  /*7670*/  MUFU.EX2 R55, R55 ;  /* 0x0000003700377308 */ /* 0x000fe20000000800 */
[----:B------:R-:W-:-:S02]  /*7680*/  FMNMX.FTZ R87, R35, R84, !PT ;  /* 0x0000005423577209 */ /* 0x000fc40007810000 */
[----:B------:R-:W-:Y:S02]  /*7690*/  FSEL R44, R44, -INF , !P5 ;  /* 0xff8000002c2c7808 */ /* 0x000fe40006800000 */
[----:B------:R-:W-:Y:S02]  /*76a0*/  FMNMX.FTZ R84, R36, R87, !PT ;  /* 0x0000005724547209 */ /* 0x000fe40007810000 */
        /* <DEDUP_REMOVED lines=8> */
[----:B------:R-:W-:Y:S02]  /*7730*/  ISETP.LT.OR P5, PT, R141, 0x39, P5 ;  /* 0x000000398d00780c */ /* 0x000fe40002fa1670 */
[----:B------:R-:W-:Y:S02]  /*7740*/  FMNMX.FTZ R84, R44, R87, !PT ;  /* 0x000000572c547209 */ /* 0x000fe40007810000 */
[----:B------:R-:W-:Y:S01]  /*7750*/  ISETP.GT.AND P3, PT, R140, 0x40, P2 ;  /* 0x000000408c00780c */ /* 0x000fe20001764270 */
[----:B------:R-:W-:Y:S01]  /*7760*/  MUFU.EX2 R30, R30 ;  /* 0x0000001e001e7308 */ /* 0x000fe20000000800 */
[----:B------:R-:W-:-:S02]  /*7770*/  FMNMX.FTZ R87, R47, R84, !PT ;  /* 0x000000542f577209 */ /* 0x000fc40007810000 */
[----:B------:R-:W-:Y:S02]  /*7780*/  FSEL R51, R51, -INF , !P5 ;  /* 0xff80000033337808 */ /* 0x000fe40006800000 */
[----:B------:R-:W-:Y:S02]  /*7790*/  FMNMX.FTZ R84, R48, R87, !PT ;  /* 0x0000005730547209 */ /* 0x000fe40007810000 */
[----:B------:R-:W-:Y:S01]  /*77a0*/  ISETP.GT.AND P5, PT, R140, 0x41, P2 ;  /* 0x000000418c00780c */ /* 0x000fe200017a4270 */
[----:B------:R-:W-:Y:S01]  /*77b0*/  MUFU.EX2 R33, R33 ;  /* 0x0000002100217308 */ /* 0x000fe20000000800 */
[----:B------:R-:W-:Y:S02]  /*77c0*/  ISETP.LT.OR P3, PT, R141, 0x41, P3 ;  /* 0x000000418d00780c */ /* 0x000fe40001f61670 */
[----:B------:R-:W-:Y:S02]  /*77d0*/  FMNMX.FTZ R87, R51, R84, !PT ;  /* 0x0000005433577209 */ /* 0x000fe40007810000 */
[----:B------:R-:W-:-:S02]  /*77e0*/  ISETP.LT.OR P5, PT, R141, 0x42, P5 ;  /* 0x000000428d00780c */ /* 0x000fc40002fa1670 */
[----:B------:R-:W-:Y:S01]  /*77f0*/  FSEL R57, R57, -INF , !P3 ;  /* 0xff80000039397808 */ /* 0x000fe20005800000 */
[----:B------:R-:W-:Y:S01]  /*7800*/  MUFU.EX2 R34, R34 ;  /* 0x0000002200227308 */ /* 0x000fe20000000800 */
[----:B------:R-:W-:Y:S02]  /*7810*/  FMNMX.FTZ R84, R52, R87, !PT ;  /* 0x0000005734547209 */ /* 0x000fe40007810000 */
[----:B------:R-:W-:Y:S02]  /*7820*/  ISETP.GT.AND P3, PT, R140, 0x49, P2 ;  /* 0x000000498c00780c */ /* 0x000fe40001764270 */
[----:B------:R-:W-:Y:S02]  /*7830*/  FSEL R58, R58, -INF , !P5 ;  /* 0xff8000003a3a7808 */ /* 0x000fe40006800000 */
[----:B------:R-:W-:Y:S01]  /*7840*/  FMNMX.FTZ R87, R57, R84, !PT ;  /* 0x0000005439577209 */ /* 0x000fe20007810000 */
[----:B------:R-:W-:Y:S01]  /*7850*/  MUFU.EX2 R37, R37 ;  /* 0x0000002500257308 */ /* 0x000fe20000000800 */
[----:B------:R-:W-:-:S02]  /*7860*/  ISETP.GT.AND P5, PT, R140, 0x50, P2 ;  /* 0x000000508c00780c */ /* 0x000fc400017a4270 */
[C---:B------:R-:W-:Y:S02]  /*7870*/  ISETP.LT.OR P3, PT, R141.reuse, 0x4a, P3 ;  /* 0x0000004a8d00780c */ /* 0x040fe40001f61670 */
[----:B------:R-:W-:Y:S02]  /*7880*/  FMNMX.FTZ R84, R58, R87, !PT ;  /* 0x000000573a547209 */ /* 0x000fe40007810000 */
[----:B------:R-:W-:Y:S01]  /*7890*/  FSEL R62, R62, -INF , !P3 ;  /* 0xff8000003e3e7808 */ /* 0x000fe20005800000 */
[----:B------:R-:W-:Y:S01]  /*78a0*/  MUFU.EX2 R38, R38 ;  /* 0x0000002600267308 */ /* 0x000fe20000000800 */
[----:B------:R-:W-:Y:S02]  /*78b0*/  ISETP.LT.OR P5, PT, R141, 0x51, P5 ;  /* 0x000000518d00780c */ /* 0x000fe40002fa1670 */
[----:B------:R-:W-:Y:S02]  /*78c0*/  FMNMX.FTZ R87, R61, R84, !PT ;  /* 0x000000543d577209 */ /* 0x000fe40007810000 */
[----:B------:R-:W-:-:S02]  /*78d0*/  ISETP.GT.AND P3, PT, R140, 0x58, P2 ;  /* 0x000000588c00780c */ /* 0x000fc40001764270 */
[----:B------:R-:W-:Y:S01]  /*78e0*/  FSEL R65, R65, -INF , !P5 ;  /* 0xff80000041417808 */ /* 0x000fe20006800000 */
[----:B------:R-:W-:Y:S01]  /*78f0*/  MUFU.EX2 R41, R41 ;  /* 0x0000002900297308 */ /* 0x000fe20000000800 */
[----:B------:R-:W-:Y:S02]  /*7900*/  FMNMX.FTZ R84, R62, R87, !PT ;  /* 0x000000573e547209 */ /* 0x000fe40007810000 */
[----:B------:R-:W-:Y:S02]  /*7910*/  ISETP.GT.AND P5, PT, R140, 0x59, P2 ;  /* 0x000000598c00780c */ /* 0x000fe400017a4270 */
[----:B------:R-:W-:Y:S02]  /*7920*/  ISETP.LT.OR P3, PT, R141, 0x59, P3 ;  /* 0x000000598d00780c */ /* 0x000fe40001f61670 */
[----:B------:R-:W-:Y:S01]  /*7930*/  FMNMX.FTZ R87, R65, R84, !PT ;  /* 0x0000005441577209 */ /* 0x000fe20007810000 */
[----:B------:R-:W-:Y:S01]  /*7940*/  MUFU.EX2 R42, R42 ;  /* 0x0000002a002a7308 */ /* 0x000fe20000000800 */
[----:B------:R-:W-:-:S02]  /*7950*/  ISETP.LT.OR P5, PT, R141, 0x5a, P5 ;  /* 0x0000005a8d00780c */ /* 0x000fc40002fa1670 */
[----:B------:R-:W-:Y:S02]  /*7960*/  FSEL R69, R69, -INF , !P3 ;  /* 0xff80000045457808 */ /* 0x000fe40005800000 */
[----:B------:R-:W-:Y:S02]  /*7970*/  FMNMX.FTZ R84, R66, R87, !PT ;  /* 0x0000005742547209 */ /* 0x000fe40007810000 */
[----:B------:R-:W-:Y:S01]  /*7980*/  FSEL R70, R70, -INF , !P5 ;  /* 0xff80000046467808 */ /* 0x000fe20006800000 */
[----:B------:R-:W-:Y:S01]  /*7990*/  MUFU.EX2 R45, R45 ;  /* 0x0000002d002d7308 */ /* 0x000fe20000000800 */
[C---:B------:R-:W-:Y:S02]  /*79a0*/  ISETP.GT.AND P5, PT, R140.reuse, 0x68, P2 ;  /* 0x000000688c00780c */ /* 0x040fe400017a4270 */
[----:B------:R-:W-:Y:S02]  /*79b0*/  ISETP.GT.AND P3, PT, R140, 0x61, P2 ;  /* 0x000000618c00780c */ /* 0x000fe40001764270 */
[----:B------:R-:W-:-:S02]  /*79c0*/  FMNMX.FTZ R87, R69, R84, !PT ;  /* 0x0000005445577209 */ /* 0x000fc40007810000 */
[C---:B------:R-:W-:Y:S01]  /*79d0*/  ISETP.LT.OR P5, PT, R141.reuse, 0x69, P5 ;  /* 0x000000698d00780c */ /* 0x040fe20002fa1670 */
[----:B------:R-:W-:Y:S01]  /*79e0*/  MUFU.EX2 R46, R46 ;  /* 0x0000002e002e7308 */ /* 0x000fe20000000800 */
[----:B------:R-:W-:Y:S02]  /*79f0*/  ISETP.LT.OR P3, PT, R141, 0x62, P3 ;  /* 0x000000628d00780c */ /* 0x000fe40001f61670 */
[----:B------:R-:W-:Y:S02]  /*7a00*/  FMNMX.FTZ R142, R70, R87, !PT ;  /* 0x00000057468e7209 */ /* 0x000fe40007810000 */
[----:B------:R-:W-:Y:S02]  /*7a10*/  FSEL R84, R77, -INF , !P5 ;  /* 0xff8000004d547808 */ /* 0x000fe40006800000 */
[----:B------:R-:W-:Y:S01]  /*7a20*/  FSEL R74, R74, -INF , !P3 ;  /* 0xff8000004a4a7808 */ /* 0x000fe20005800000 */
[----:B------:R-:W-:Y:S01]  /*7a30*/  MUFU.EX2 R49, R49 ;  /* 0x0000003100317308 */ /* 0x000fe20000000800 */
[----:B------:R-:W-:-:S02]  /*7a40*/  FMNMX.FTZ R77, R73, R142, !PT ;  /* 0x0000008e494d7209 */ /* 0x000fc40007810000 */
[----:B------:R-:W-:Y:S02]  /*7a50*/  ISETP.GT.AND P3, PT, R140, 0x70, P2 ;  /* 0x000000708c00780c */ /* 0x000fe40001764270 */
[----:B------:R-:W-:Y:S02]  /*7a60*/  FMNMX.FTZ R77, R74, R77, !PT ;  /* 0x0000004d4a4d7209 */ /* 0x000fe40007810000 */
[----:B------:R-:W-:Y:S01]  /*7a70*/  FSEL R87, R78, -INF , !P4 ;  /* 0xff8000004e577808 */ /* 0x000fe20006000000 */
[----:B------:R-:W-:Y:S01]  /*7a80*/  MUFU.EX2 R50, R50 ;  /* 0x0000003200327308 */ /* 0x000fe20000000800 */
[----:B------:R-:W-:Y:S02]  /*7a90*/  ISETP.GT.AND P5, PT, R140, 0x71, P2 ;  /* 0x000000718c00780c */ /* 0x000fe400017a4270 */
[----:B------:R-:W-:Y:S02]  /*7aa0*/  ISETP.LT.OR P3, PT, R141, 0x71, P3 ;  /* 0x000000718d00780c */ /* 0x000fe40001f61670 */
[----:B------:R-:W-:-:S02]  /*7ab0*/  FMNMX.FTZ R78, R84, R77, !PT ;  /* 0x0000004d544e7209 */ /* 0x000fc40007810000 */
[C---:B------:R-:W-:Y:S01]  /*7ac0*/  ISETP.GT.AND P4, PT, R140.reuse, 0x78, P2 ;  /* 0x000000788c00780c */ /* 0x040fe20001784270 */
[----:B------:R-:W-:Y:S01]  /*7ad0*/  MUFU.EX2 R53, R53 ;  /* 0x0000003500357308 */ /* 0x000fe20000000800 */
[----:B------:R-:W-:Y:S02]  /*7ae0*/  ISETP.LT.OR P5, PT, R141, 0x72, P5 ;  /* 0x000000728d00780c */ /* 0x000fe40002fa1670 */
[----:B------:R-:W-:Y:S02]  /*7af0*/  FSEL R81, R81, -INF , !P3 ;  /* 0xff80000051517808 */ /* 0x000fe40005800000 */
[----:B------:R-:W-:Y:S02]  /*7b00*/  FMNMX.FTZ R78, R87, R78, !PT ;  /* 0x0000004e574e7209 */ /* 0x000fe40007810000 */
[----:B------:R-:W-:Y:S01]  /*7b10*/  ISETP.GT.AND P2, PT, R140, 0x79, P2 ;  /* 0x000000798c00780c */ /* 0x000fe20001744270 */
[----:B------:R-:W-:Y:S01]  /*7b20*/  MUFU.EX2 R56, R56 ;  /* 0x0000003800387308 */ /* 0x000fe20000000800 */
[----:B------:R-:W-:-:S02]  /*7b30*/  ISETP.LT.OR P4, PT, R141, 0x79, P4 ;  /* 0x000000798d00780c */ /* 0x000fc40002781670 */
[----:B------:R-:W-:Y:S02]  /*7b40*/  FSEL R82, R82, -INF , !P5 ;  /* 0xff80000052527808 */ /* 0x000fe40006800000 */
[----:B------:R-:W-:Y:S01]  /*7b50*/  FMNMX.FTZ R77, R81, R78, !PT ;  /* 0x0000004e514d7209 */ /* 0x000fe20007810000 */
[----:B------:R-:W-:Y:S01]  /*7b60*/  FFMA.FTZ R78, R60, UR10, -R21 ;  /* 0x0000000a3c4e7c23 */ /* 0x000fe20008010815 */
[----:B------:R-:W-:Y:S01]  /*7b70*/  ISETP.LT.OR P2, PT, R141, 0x7a, P2 ;  /* 0x0000007a8d00780c */ /* 0x000fe20001741670 */
[----:B------:R-:W-:Y:S01]  /*7b80*/  MUFU.EX2 R59, R59 ;  /* 0x0000003b003b7308 */ /* 0x000fe20000000800 */
[----:B------:R-:W-:Y:S02]  /*7b90*/  FSEL R83, R83, -INF , !P4 ;  /* 0xff80000053537808 */ /* 0x000fe40006000000 */
[----:B------:R-:W-:Y:S02]  /*7ba0*/  FMNMX.FTZ R60, R82, R77, !PT ;  /* 0x0000004d523c7209 */ /* 0x000fe40007810000 */
[----:B------:R-:W-:-:S02]  /*7bb0*/  FSEL R86, R86, -INF , !P2 ;  /* 0xff80000056567808 */ /* 0x000fc40005000000 */
        /* <DEDUP_REMOVED lines=11> */
[----:B------:R-:W-:Y:S01]  /*7c70*/  FFMA.FTZ R76, R137, UR10, -R21 ;  /* 0x0000000a894c7c23 */ /* 0x000fe20008010815 */
[----:B------:R-:W-:Y:S01]  /*7c80*/  FSEL R142, R20, RZ, P6 ;  /* 0x000000ff148e7208 */ /* 0x000fe20003000000 */
[----:B------:R-:W-:Y:S04]  /*7c90*/  MUFU.EX2 R78, R78 ;  /* 0x0000004e004e7308 */ /* 0x000fe80000000800 */
[----:B------:R-:W-:-:S04]  /*7ca0*/  FADD.FTZ R142, -R142, R13 ;  /* 0x0000000d8e8e7221 */ /* 0x000fc80000010100 */
[----:B------:R-:W-:Y:S08]  /*7cb0*/  MUFU.EX2 R13, R138 ;  /* 0x0000008a000d7308 */ /* 0x000ff00000000800 */
[----:B------:R-:W-:Y:S01]  /*7cc0*/  MUFU.EX2 R60, R60 ;  /* 0x0000003c003c7308 */ /* 0x000fe20000000800 */
[----:B0-----:R-:W-:Y:S01]  /*7cd0*/  FMNMX.FTZ R140, R77, R140, !PT ;  /* 0x0000008c4d8c7209 */ /* 0x001fe20007810000 */
[----:B------:R-:W-:Y:S01]  /*7ce0*/  FFMA.FTZ R77, R79, UR10, -R21 ;  /* 0x0000000a4f4d7c23 */ /* 0x000fe20008010815 */
[----:B------:R-:W-:-:S05]  /*7cf0*/  FMUL.FTZ R79, R142, UR10 ;  /* 0x0000000a8e4f7c20 */ /* 0x000fca0008410000 */
[----:B------:R-:W-:Y:S01]  /*7d00*/  MUFU.EX2 R63, R63 ;  /* 0x0000003f003f7308 */ /* 0x000fe20000000800 */
[----:B------:R-:W0:Y:S07]  /*7d10*/  SHFL.BFLY PT, R139, R140, 0x1, 0x1f ;  /* 0x0c201f008c8b7f89 */ /* 0x000e2e00000e0000 */
[----:B------:R-:W1:Y:S08]  /*7d20*/  MUFU.EX2 R79, R79 ;  /* 0x0000004f004f7308 */ /* 0x000e700000000800 */
[----:B------:R-:W-:Y:S08]  /*7d30*/  MUFU.EX2 R64, R64 ;  /* 0x0000004000407308 */ /* 0x000ff00000000800 */
[----:B------:R-:W-:Y:S01]  /*7d40*/  MUFU.EX2 R67, R67 ;  /* 0x0000004300437308 */ /* 0x000fe20000000800 */
[----:B0-----:R-:W-:Y:S01]  /*7d50*/  FMNMX.FTZ R21, R140, R139, !PT ;  /* 0x0000008b8c157209 */ /* 0x001fe20007810000 */
[-C--:B-1----:R-:W-:Y:S01]  /*7d60*/  FMUL.FTZ R88, R88, R79.reuse ;  /* 0x0000004f58587220 */ /* 0x082fe20000410000 */
[-C--:B------:R-:W-:Y:S01]  /*7d70*/  FMUL.FTZ R89, R89, R79.reuse ;  /* 0x0000004f59597220 */ /* 0x080fe20000410000 */
[-C--:B------:R-:W-:Y:S01]  /*7d80*/  FMUL.FTZ R92, R92, R79.reuse ;  /* 0x0000004f5c5c7220 */ /* 0x080fe20000410000 */
[C---:B------:R-:W-:Y:S01]  /*7d90*/  FSETP.NEU.FTZ.AND P2, PT, R21.reuse, -INF , PT ;  /* 0xff8000001500780b */ /* 0x040fe20003f5d000 */
[----:B------:R-:W-:Y:S01]  /*7da0*/  FMUL.FTZ R137, R21, UR10 ;  /* 0x0000000a15897c20 */ /* 0x000fe20008410000 */
[-C--:B------:R-:W-:Y:S01]  /*7db0*/  FMUL.FTZ R93, R93, R79.reuse ;  /* 0x0000004f5d5d7220 */ /* 0x080fe20000410000 */
[----:B------:R-:W-:Y:S01]  /*7dc0*/  MUFU.EX2 R68, R68 ;  /* 0x0000004400447308 */ /* 0x000fe20000000800 */
[-C--:B------:R-:W-:Y:S01]  /*7dd0*/  FMUL.FTZ R96, R96, R79.reuse ;  /* 0x0000004f60607220 */ /* 0x080fe20000410000 */
[-C--:B------:R-:W-:Y:S01]  /*7de0*/  FMUL.FTZ R97, R97, R79.reuse ;  /* 0x0000004f61617220 */ /* 0x080fe20000410000 */
[----:B------:R-:W-:Y:S01]  /*7df0*/  FSEL R137, R137, RZ, P2 ;  /* 0x000000ff89897208 */ /* 0x000fe20001000000 */
[-C--:B------:R-:W-:Y:S01]  /*7e00*/  FMUL.FTZ R100, R100, R79.reuse ;  /* 0x0000004f64647220 */ /* 0x080fe20000410000 */
[-C--:B------:R-:W-:Y:S01]  /*7e10*/  FMUL.FTZ R101, R101, R79.reuse ;  /* 0x0000004f65657220 */ /* 0x080fe20000410000 */
[-C--:B------:R-:W-:Y:S01]  /*7e20*/  FMUL.FTZ R104, R104, R79.reuse ;  /* 0x0000004f68687220 */ /* 0x080fe20000410000 */
[----:B------:R-:W-:Y:S01]  /*7e30*/  FMUL.FTZ R105, R105, R79 ;  /* 0x0000004f69697220 */ /* 0x000fe20000410000 */
[--C-:B------:R-:W-:Y:S01]  /*7e40*/  FFMA.FTZ R142, R29, UR10, -R137.reuse ;  /* 0x0000000a1d8e7c23 */ /* 0x100fe20008010889 */
[----:B------:R-:W-:Y:S01]  /*7e50*/  FSEL R29, R21, RZ, P2 ;  /* 0x000000ff151d7208 */ /* 0x000fe20001000000 */
[--C-:B------:R-:W-:Y:S01]  /*7e60*/  FFMA.FTZ R146, R54, UR10, -R137.reuse ;  /* 0x0000000a36927c23 */ /* 0x100fe20008010889 */
[----:B------:R-:W-:Y:S01]  /*7e70*/  FFMA.FTZ R54, R32, UR10, -R137 ;  /* 0x0000000a20367c23 */ /* 0x000fe20008010889 */
[----:B------:R-:W-:-:S02]  /*7e80*/  IMAD.U32 R32, RZ, RZ, UR6 ;  /* 0x00000006ff207e24 */ /* 0x000fc4000f8e00ff */
[--C-:B------:R-:W-:Y:S01]  /*7e90*/  FFMA.FTZ R141, R24, UR10, -R137.reuse ;  /* 0x0000000a188d7c23 */ /* 0x100fe20008010889 */
[----:B------:R-:W-:Y:S01]  /*7ea0*/  FADD.FTZ R29, -R29, R136 ;  /* 0x000000881d1d7221 */ /* 0x000fe20000010100 */
[----:B------:R-:W-:Y:S01]  /*7eb0*/  MUFU.EX2 R142, R142 ;  /* 0x0000008e008e7308 */ /* 0x000fe20000000800 */
[--C-:B------:R-:W-:Y:S01]  /*7ec0*/  FFMA.FTZ R27, R27, UR10, -R137.reuse ;  /* 0x0000000a1b1b7c23 */ /* 0x100fe20008010889 */
[----:B------:R-:W-:Y:S01]  /*7ed0*/  @!P1 LEA R32, R32, UR36, 0x3 ;  /* 0x0000002420209c11 */ /* 0x000fe2000f8e18ff */
[----:B------:R-:W-:Y:S01]  /*7ee0*/  FMUL.FTZ R29, R29, UR10 ;  /* 0x0000000a1d1d7c20 */ /* 0x000fe20008410000 */
[--C-:B------:R-:W-:Y:S01]  /*7ef0*/  FFMA.FTZ R31, R31, UR10, -R137.reuse ;  /* 0x0000000a1f1f7c23 */ /* 0x100fe20008010889 */
[----:B------:R-:W-:Y:S01]  /*7f00*/  FFMA.FTZ R24, R79, R7, R28 ;  /* 0x000000074f187223 */ /* 0x000fe2000001001c */
[--C-:B------:R-:W-:Y:S01]  /*7f10*/  FFMA.FTZ R35, R35, UR10, -R137.reuse ;  /* 0x0000000a23237c23 */ /* 0x100fe20008010889 */
[----:B------:R-:W-:Y:S01]  /*7f20*/  @!P1 VIADD R32, R32, 0x2d860 ;  /* 0x0002d86020209836 */ /* 0x000fe20000000000 */
[----:B------:R-:W-:Y:S01]  /*7f30*/  MUFU.EX2 R141, R141 ;  /* 0x0000008d008d7308 */ /* 0x000fe20000000800 */
[----:B------:R-:W-:Y:S01]  /*7f40*/  FADD.FTZ R24, R55, R24 ;  /* 0x0000001837187221 */ /* 0x000fe20000010000 */
[--C-:B------:R-:W-:Y:S01]  /*7f50*/  FFMA.FTZ R138, R36, UR10, -R137.reuse ;  /* 0x0000000a248a7c23 */ /* 0x100fe20008010889 */
[--C-:B------:R-:W-:Y:S01]  /*7f60*/  FFMA.FTZ R36, R47, UR10, -R137.reuse ;  /* 0x0000000a2f247c23 */ /* 0x100fe20008010889 */
[----:B------:R-:W-:Y:S01]  /*7f70*/  @!P1 PRMT R32, RZ, 0x654, R32 ;  /* 0x00000654ff209816 */ /* 0x000fe20000000020 */
[----:B------:R-:W-:Y:S01]  /*7f80*/  FADD.FTZ R47, R25, R24 ;  /* 0x00000018192f7221 */ /* 0x000fe20000010000 */
[----:B------:R-:W-:Y:S01]  /*7f90*/  F2FP.F16.F32.PACK_AB R24, R55, R28 ;  /* 0x0000001c3718723e */ /* 0x000fe200000000ff */
[----:B------:R-:W-:Y:S01]  /*7fa0*/  FFMA.FTZ R139, R39, UR10, -R137 ;  /* 0x0000000a278b7c23 */ /* 0x000fe20008010889 */
[----:B------:R-:W0:Y:S01]  /*7fb0*/  MUFU.EX2 R29, R29 ;  /* 0x0000001d001d7308 */ /* 0x000e220000000800 */
[----:B------:R0:W-:Y:S01]  /*7fc0*/  @!P1 SYNCS.ARRIVE.TRANS64.RED.A1T0 RZ, [R32+URZ], RZ ;  /* 0x000000ff20ff99a7 */ /* 0x0001e2000810043f */
[----:B------:R-:W-:Y:S01]  /*7fd0*/  FADD.FTZ R28, R26, R47 ;  /* 0x0000002f1a1c7221 */ /* 0x000fe20000010000 */
[--C-:B------:R-:W-:Y:S01]  /*7fe0*/  FFMA.FTZ R140, R40, UR10, -R137.reuse ;  /* 0x0000000a288c7c23 */ /* 0x100fe20008010889 */
[--C-:B------:R-:W-:Y:S01]  /*7ff0*/  FFMA.FTZ R43, R43, UR10, -R137.reuse ;  /* 0x0000000a2b2b7c23 */ /* 0x100fe20008010889 */
[--C-:B------:R-:W-:Y:S01]  /*8000*/  FFMA.FTZ R7, R61, UR10, -R137.reuse ;  /* 0x0000000a3d077c23 */ /* 0x100fe20008010889 */
[----:B------:R-:W-:Y:S01]  /*8010*/  FADD.FTZ R55, R23, R28 ;  /* 0x0000001c17377221 */ /* 0x000fe20000010000 */
[--C-:B------:R-:W-:Y:S01]  /*8020*/  FFMA.FTZ R61, R65, UR10, -R137.reuse ;  /* 0x0000000a413d7c23 */ /* 0x100fe20008010889 */
[----:B------:R-:W1:Y:S01]  /*8030*/  MUFU.EX2 R27, R27 ;  /* 0x0000001b001b7308 */ /* 0x000e620000000800 */
[----:B------:R-:W-:Y:S01]  /*8040*/  FFMA.FTZ R144, R44, UR10, -R137 ;  /* 0x0000000a2c907c23 */ /* 0x000fe20008010889 */
[----:B------:R-:W-:Y:S01]  /*8050*/  FADD.FTZ R40, R30, R55 ;  /* 0x000000371e287221 */ /* 0x000fe20000010000 */
[--C-:B------:R-:W-:Y:S01]  /*8060*/  FFMA.FTZ R39, R48, UR10, -R137.reuse ;  /* 0x0000000a30277c23 */ /* 0x100fe20008010889 */
[--C-:B------:R-:W-:Y:S01]  /*8070*/  FFMA.FTZ R51, R51, UR10, -R137.reuse ;  /* 0x0000000a33337c23 */ /* 0x100fe20008010889 */
[--C-:B------:R-:W-:Y:S01]  /*8080*/  FFMA.FTZ R44, R52, UR10, -R137.reuse ;  /* 0x0000000a342c7c23 */ /* 0x100fe20008010889 */
[----:B------:R-:W-:Y:S01]  /*8090*/  FADD.FTZ R65, R33, R40 ;  /* 0x0000002821417221 */ /* 0x000fe20000010000 */
[----:B------:R-:W-:Y:S01]  /*80a0*/  FFMA.FTZ R57, R57, UR10, -R137 ;  /* 0x0000000a39397c23 */ /* 0x000fe20008010889 */
[----:B------:R-:W2:Y:S01]  /*80b0*/  MUFU.EX2 R146, R146 ;  /* 0x0000009200927308 */ /* 0x000ea20000000800 */
[----:B0-----:R-:W-:Y:S01]  /*80c0*/  FFMA.FTZ R32, R29, R6, R142 ;  /* 0x000000061d207223 */ /* 0x001fe2000001008e */
[----:B------:R-:W-:Y:S01]  /*80d0*/  FADD.FTZ R40, R34, R65 ;  /* 0x0000004122287221 */ /* 0x000fe20000010000 */
[--C-:B------:R-:W-:Y:S01]  /*80e0*/  FFMA.FTZ R52, R58, UR10, -R137.reuse ;  /* 0x0000000a3a347c23 */ /* 0x100fe20008010889 */
[----:B------:R-:W-:Y:S01]  /*80f0*/  FFMA.FTZ R6, R62, UR10, -R137 ;  /* 0x0000000a3e067c23 */ /* 0x000fe20008010889 */
[----:B------:R-:W-:Y:S01]  /*8100*/  FADD.FTZ R32, R141, R32 ;  /* 0x000000208d207221 */ /* 0x000fe20000010000 */
[----:B------:R-:W-:Y:S01]  /*8110*/  FADD.FTZ R65, R37, R40 ;  /* 0x0000002825417221 */ /* 0x000fe20000010000 */
[----:B------:R-:W-:Y:S01]  /*8120*/  F2FP.F16.F32.PACK_AB R26, R26, R25 ;  /* 0x000000191a1a723e */ /* 0x000fe200000000ff */
[----:B------:R-:W0:Y:S01]  /*8130*/  MUFU.EX2 R31, R31 ;  /* 0x0000001f001f7308 */ /* 0x000e220000000800 */
[----:B-1----:R-:W-:Y:S01]  /*8140*/  FADD.FTZ R47, R27, R32 ;  /* 0x000000201b2f7221 */ /* 0x002fe20000010000 */
[----:B------:R-:W-:Y:S01]  /*8150*/  FADD.FTZ R40, R38, R65 ;  /* 0x0000004126287221 */ /* 0x000fe20000010000 */
[----:B------:R-:W-:Y:S01]  /*8160*/  F2FP.F16.F32.PACK_AB R25, R141, R142 ;  /* 0x0000008e8d19723e */ /* 0x000fe200000000ff */
[--C-:B------:R-:W-:Y:S01]  /*8170*/  FFMA.FTZ R28, R66, UR10, -R137.reuse ;  /* 0x0000000a421c7c23 */ /* 0x100fe20008010889 */
[--C-:B------:R-:W-:Y:S01]  /*8180*/  FFMA.FTZ R66, R70, UR10, -R137.reuse ;  /* 0x0000000a46427c23 */ /* 0x100fe20008010889 */
[----:B------:R-:W-:Y:S01]  /*8190*/  FADD.FTZ R65, R41, R40 ;  /* 0x0000002829417221 */ /* 0x000fe20000010000 */
[----:B------:R-:W-:Y:S01]  /*81a0*/  FFMA.FTZ R74, R74, UR10, -R137 ;  /* 0x0000000a4a4a7c23 */ /* 0x000fe20008010889 */
[----:B------:R-:W1:Y:S01]  /*81b0*/  MUFU.EX2 R54, R54 ;  /* 0x0000003600367308 */ /* 0x000e620000000800 */
[----:B--2---:R-:W-:Y:S01]  /*81c0*/  FADD.FTZ R32, R146, R47 ;  /* 0x0000002f92207221 */ /* 0x004fe20000010000 */
[----:B------:R-:W-:Y:S01]  /*81d0*/  FADD.FTZ R40, R42, R65 ;  /* 0x000000412a287221 */ /* 0x000fe20000010000 */
[----:B------:R-:W-:Y:S01]  /*81e0*/  F2FP.F16.F32.PACK_AB R27, R146, R27 ;  /* 0x0000001b921b723e */ /* 0x000fe200000000ff */
[--C-:B------:R-:W-:Y:S01]  /*81f0*/  FFMA.FTZ R47, R69, UR10, -R137.reuse ;  /* 0x0000000a452f7c23 */ /* 0x100fe20008010889 */
[--C-:B------:R-:W-:Y:S01]  /*8200*/  FFMA.FTZ R69, R73, UR10, -R137.reuse ;  /* 0x0000000a49457c23 */ /* 0x100fe20008010889 */
[----:B------:R-:W-:Y:S01]  /*8210*/  FADD.FTZ R65, R45, R40 ;  /* 0x000000282d417221 */ /* 0x000fe20000010000 */
[----:B------:R-:W-:Y:S01]  /*8220*/  FFMA.FTZ R84, R84, UR10, -R137 ;  /* 0x0000000a54547c23 */ /* 0x000fe20008010889 */
[----:B------:R-:W2:Y:S01]  /*8230*/  MUFU.EX2 R35, R35 ;  /* 0x0000002300237308 */ /* 0x000ea20000000800 */
[----:B0-----:R-:W-:Y:S01]  /*8240*/  FADD.FTZ R55, R31, R32 ;  /* 0x000000201f377221 */ /* 0x001fe20000010000 */
[----:B------:R-:W-:Y:S01]  /*8250*/  FADD.FTZ R40, R46, R65 ;  /* 0x000000412e287221 */ /* 0x000fe20000010000 */
[----:B------:R0:W-:Y:S01]  /*8260*/  STSM.16.M88.4 [R10+0x21800], R24 ;  /* 0x021800180a007844 */ /* 0x0001e20000000200 */
[--C-:B------:R-:W-:Y:S01]  /*8270*/  FFMA.FTZ R87, R87, UR10, -R137.reuse ;  /* 0x0000000a57577c23 */ /* 0x100fe20008010889 */
[----:B------:R-:W-:Y:S01]  /*8280*/  F2FP.F16.F32.PACK_AB R58, R78, R59 ;  /* 0x0000003b4e3a723e */ /* 0x000fe200000000ff */
[--C-:B------:R-:W-:Y:S01]  /*8290*/  FFMA.FTZ R81, R81, UR10, -R137.reuse ;  /* 0x0000000a51517c23 */ /* 0x100fe20008010889 */
[----:B------:R-:W-:Y:S01]  /*82a0*/  FFMA.FTZ R82, R82, UR10, -R137 ;  /* 0x0000000a52527c23 */ /* 0x000fe20008010889 */
[----:B------:R-:W3:Y:S01]  /*82b0*/  MUFU.EX2 R138, R138 ;  /* 0x0000008a008a7308 */ /* 0x000ee20000000800 */
[----:B-1----:R-:W-:Y:S01]  /*82c0*/  FADD.FTZ R32, R54, R55 ;  /* 0x0000003736207221 */ /* 0x002fe20000010000 */
[--C-:B------:R-:W-:Y:S01]  /*82d0*/  FFMA.FTZ R83, R83, UR10, -R137.reuse ;  /* 0x0000000a53537c23 */ /* 0x100fe20008010889 */
[----:B------:R-:W-:Y:S01]  /*82e0*/  FFMA.FTZ R86, R86, UR10, -R137 ;  /* 0x0000000a56567c23 */ /* 0x000fe20008010889 */
[----:B------:R-:W-:Y:S01]  /*82f0*/  F2FP.F16.F32.PACK_AB R34, R34, R33 ;  /* 0x000000212222723e */ /* 0x000fe200000000ff */
[----:B------:R-:W-:Y:S01]  /*8300*/  UMOV UR6, UR4 ;  /* 0x0000000400067c82 */ /* 0x000fe20008000000 */
[----:B------:R-:W-:Y:S01]  /*8310*/  F2FP.F16.F32.PACK_AB R42, R42, R41 ;  /* 0x000000292a2a723e */ /* 0x000fe200000000ff */
[----:B------:R-:W-:Y:S01]  /*8320*/  FMUL.FTZ R108, R108, R79 ;  /* 0x0000004f6c6c7220 */ /* 0x000fe20000410000 */
[----:B------:R-:W1:Y:S01]  /*8330*/  MUFU.EX2 R139, R139 ;  /* 0x0000008b008b7308 */ /* 0x000e620000000800 */
[----:B--2---:R-:W-:Y:S01]  /*8340*/  FADD.FTZ R55, R35, R32 ;  /* 0x0000002023377221 */ /* 0x004fe20000010000 */
[----:B------:R-:W-:Y:S01]  /*8350*/  F2FP.F16.F32.PACK_AB R33, R54, R31 ;  /* 0x0000001f3621723e */ /* 0x000fe200000000ff */
[----:B------:R-:W-:Y:S01]  /*8360*/  FMUL.FTZ R109, R109, R79 ;  /* 0x0000004f6d6d7220 */ /* 0x000fe20000410000 */
[----:B------:R-:W-:Y:S01]  /*8370*/  F2FP.F16.F32.PACK_AB R48, R46, R45 ;  /* 0x0000002d2e30723e */ /* 0x000fe200000000ff */
[-C--:B------:R-:W-:Y:S01]  /*8380*/  FMUL.FTZ R112, R112, R79.reuse ;  /* 0x0000004f70707220 */ /* 0x080fe20000410000 */
[----:B------:R-:W-:Y:S01]  /*8390*/  F2FP.F16.F32.PACK_AB R62, R67, R64 ;  /* 0x00000040433e723e */ /* 0x000fe200000000ff */
[----:B------:R-:W-:Y:S01]  /*83a0*/  FMUL.FTZ R113, R113, R79 ;  /* 0x0000004f71717220 */ /* 0x000fe20000410000 */
[----:B------:R-:W2:Y:S01]  /*83b0*/  MUFU.EX2 R140, R140 ;  /* 0x0000008c008c7308 */ /* 0x000ea20000000800 */
[C---:B---3--:R-:W-:Y:S01]  /*83c0*/  FADD.FTZ R32, R138.reuse, R55 ;  /* 0x000000378a207221 */ /* 0x048fe20000010000 */
[----:B------:R-:W-:Y:S01]  /*83d0*/  F2FP.F16.F32.PACK_AB R35, R138, R35 ;  /* 0x000000238a23723e */ /* 0x000fe200000000ff */
[-C--:B------:R-:W-:Y:S01]  /*83e0*/  FMUL.FTZ R116, R116, R79.reuse ;  /* 0x0000004f74747220 */ /* 0x080fe20000410000 */
[----:B------:R-:W-:Y:S01]  /*83f0*/  ISETP.GT.AND P2, PT, R12, UR7, PT ;  /* 0x000000070c007c0c */ /* 0x000fe2000bf44270 */
        /* <DEDUP_REMOVED lines=14> */
[----:B------:R-:W-:-:S02]  /*84e0*/  VIADD R12, R12, 0xffffffff ;  /* 0xffffffff0c0c7836 */ /* 0x000fc40000000000 */
[-C--:B------:R-:W-:Y:S01]  /*84f0*/  FMUL.FTZ R90, R90, R29.reuse ;  /* 0x0000001d5a5a7220 */ /* 0x080fe20000410000 */
[-C--:B------:R-:W-:Y:S01]  /*8500*/  FMUL.FTZ R91, R91, R29.reuse ;  /* 0x0000001d5b5b7220 */ /* 0x080fe20000410000 */
[-C--:B------:R-:W-:Y:S01]  /*8510*/  FMUL.FTZ R94, R94, R29.reuse ;  /* 0x0000001d5e5e7220 */ /* 0x080fe20000410000 */
[----:B------:R-:W-:Y:S01]  /*8520*/  FMUL.FTZ R95, R95, R29 ;  /* 0x0000001d5f5f7220 */ /* 0x000fe20000410000 */
[----:B------:R-:W2:Y:S01]  /*8530*/  MUFU.EX2 R36, R36 ;  /* 0x0000002400247308 */ /* 0x000ea20000000800 */
[----:B---3--:R-:W-:Y:S01]  /*8540*/  FADD.FTZ R55, R43, R32 ;  /* 0x000000202b377221 */ /* 0x008fe20000010000 */
[----:B------:R-:W-:Y:S01]  /*8550*/  F2FP.F16.F32.PACK_AB R32, R30, R23 ;  /* 0x000000171e20723e */ /* 0x000fe200000000ff */
[----:B------:R-:W-:Y:S01]  /*8560*/  FADD.FTZ R23, R49, R40 ;  /* 0x0000002831177221 */ /* 0x000fe20000010000 */
[----:B------:R-:W-:Y:S01]  /*8570*/  F2FP.F16.F32.PACK_AB R40, R38, R37 ;  /* 0x000000252628723e */ /* 0x000fe200000000ff */
[-C--:B------:R-:W-:Y:S01]  /*8580*/  FMUL.FTZ R98, R98, R29.reuse ;  /* 0x0000001d62627220 */ /* 0x080fe20000410000 */
[----:B------:R-:W-:Y:S01]  /*8590*/  FMUL.FTZ R99, R99, R29 ;  /* 0x0000001d63637220 */ /* 0x000fe20000410000 */
[----:B------:R-:W-:Y:S01]  /*85a0*/  FADD.FTZ R38, R50, R23 ;  /* 0x0000001732267221 */ /* 0x000fe20000010000 */
[----:B------:R-:W3:Y:S01]  /*85b0*/  MUFU.EX2 R39, R39 ;  /* 0x0000002700277308 */ /* 0x000ee20000000800 */
[C---:B-1----:R-:W-:Y:S01]  /*85c0*/  FADD.FTZ R55, R144.reuse, R55 ;  /* 0x0000003790377221 */ /* 0x042fe20000010000 */
[----:B------:R-:W-:Y:S01]  /*85d0*/  F2FP.F16.F32.PACK_AB R43, R144, R43 ;  /* 0x0000002b902b723e */ /* 0x000fe200000000ff */
[----:B0-----:R-:W-:Y:S01]  /*85e0*/  FADD.FTZ R25, R53, R38 ;  /* 0x0000002635197221 */ /* 0x001fe20000010000 */
[----:B------:R-:W-:Y:S01]  /*85f0*/  F2FP.F16.F32.PACK_AB R50, R50, R49 ;  /* 0x000000313232723e */ /* 0x000fe200000000ff */
[----:B------:R0:W-:Y:S01]  /*8600*/  STSM.16.M88.4 [R9], R32 ;  /* 0x0000002009007844 */ /* 0x0001e20000000200 */
[----:B------:R-:W-:Y:S01]  /*8610*/  FMUL.FTZ R102, R102, R29 ;  /* 0x0000001d66667220 */ /* 0x000fe20000410000 */
[----:B------:R-:W-:Y:S01]  /*8620*/  FADD.FTZ R26, R56, R25 ;  /* 0x00000019381a7221 */ /* 0x000fe20000010000 */
[----:B------:R-:W1:Y:S01]  /*8630*/  MUFU.EX2 R51, R51 ;  /* 0x0000003300337308 */ /* 0x000e620000000800 */
[----:B--2---:R-:W-:Y:S01]  /*8640*/  FADD.FTZ R30, R36, R55 ;  /* 0x00000037241e7221 */ /* 0x004fe20000010000 */
[----:B------:R-:W-:Y:S01]  /*8650*/  F2FP.F16.F32.PACK_AB R56, R56, R53 ;  /* 0x000000353838723e */ /* 0x000fe200000000ff */
[----:B------:R-:W-:Y:S01]  /*8660*/  FADD.FTZ R25, R59, R26 ;  /* 0x0000001a3b197221 */ /* 0x000fe20000010000 */
[----:B------:R0:W-:Y:S01]  /*8670*/  STSM.16.M88.4 [R8], R40 ;  /* 0x0000002808007844 */ /* 0x0001e20000000200 */
[-C--:B------:R-:W-:Y:S01]  /*8680*/  FMUL.FTZ R103, R103, R29.reuse ;  /* 0x0000001d67677220 */ /* 0x080fe20000410000 */
[-C--:B------:R-:W-:Y:S01]  /*8690*/  FMUL.FTZ R106, R106, R29.reuse ;  /* 0x0000001d6a6a7220 */ /* 0x080fe20000410000 */
[----:B------:R-:W-:Y:S01]  /*86a0*/  FADD.FTZ R25, R78, R25 ;  /* 0x000000194e197221 */ /* 0x000fe20000010000 */
[----:B------:R-:W2:Y:S01]  /*86b0*/  MUFU.EX2 R44, R44 ;  /* 0x0000002c002c7308 */ /* 0x000ea20000000800 */
[C---:B---3--:R-:W-:Y:S01]  /*86c0*/  FADD.FTZ R30, R39.reuse, R30 ;  /* 0x0000001e271e7221 */ /* 0x048fe20000010000 */
[----:B------:R-:W-:Y:S01]  /*86d0*/  F2FP.F16.F32.PACK_AB R49, R39, R36 ;  /* 0x000000242731723e */ /* 0x000fe200000000ff */
[----:B------:R-:W-:Y:S01]  /*86e0*/  FADD.FTZ R26, R60, R25 ;  /* 0x000000193c1a7221 */ /* 0x000fe20000010000 */
[----:B------:R-:W-:Y:S01]  /*86f0*/  F2FP.F16.F32.PACK_AB R60, R63, R60 ;  /* 0x0000003c3f3c723e */ /* 0x000fe200000000ff */
[-C--:B------:R-:W-:Y:S01]  /*8700*/  FMUL.FTZ R107, R107, R29.reuse ;  /* 0x0000001d6b6b7220 */ /* 0x080fe20000410000 */
[-C--:B------:R-:W-:Y:S01]  /*8710*/  FMUL.FTZ R110, R110, R29.reuse ;  /* 0x0000001d6e6e7220 */ /* 0x080fe20000410000 */
[----:B------:R-:W-:Y:S01]  /*8720*/  FADD.FTZ R25, R63, R26 ;  /* 0x0000001a3f197221 */ /* 0x000fe20000010000 */
[----:B------:R-:W3:Y:S01]  /*8730*/  MUFU.EX2 R57, R57 ;  /* 0x0000003900397308 */ /* 0x000ee20000000800 */
[----:B-1----:R-:W-:Y:S01]  /*8740*/  FADD.FTZ R23, R51, R30 ;  /* 0x0000001e33177221 */ /* 0x002fe20000010000 */
[-C--:B------:R-:W-:Y:S01]  /*8750*/  FMUL.FTZ R111, R111, R29.reuse ;  /* 0x0000001d6f6f7220 */ /* 0x080fe20000410000 */
[----:B------:R-:W-:Y:S01]  /*8760*/  FADD.FTZ R26, R64, R25 ;  /* 0x00000019401a7221 */ /* 0x000fe20000010000 */
[-C--:B------:R-:W-:Y:S01]  /*8770*/  FMUL.FTZ R114, R114, R29.reuse ;  /* 0x0000001d72727220 */ /* 0x080fe20000410000 */
[-C--:B------:R-:W-:Y:S01]  /*8780*/  FMUL.FTZ R115, R115, R29.reuse ;  /* 0x0000001d73737220 */ /* 0x080fe20000410000 */
[----:B------:R-:W-:Y:S01]  /*8790*/  FMUL.FTZ R118, R118, R29 ;  /* 0x0000001d76767220 */ /* 0x000fe20000410000 */
[----:B------:R-:W-:Y:S01]  /*87a0*/  FADD.FTZ R25, R67, R26 ;  /* 0x0000001a43197221 */ /* 0x000fe20000010000 */
[----:B------:R-:W1:Y:S01]  /*87b0*/  MUFU.EX2 R52, R52 ;  /* 0x0000003400347308 */ /* 0x000e620000000800 */
[C---:B--2---:R-:W-:Y:S01]  /*87c0*/  FADD.FTZ R24, R44.reuse, R23 ;  /* 0x000000172c187221 */ /* 0x044fe20000010000 */
[----:B------:R-:W-:Y:S01]  /*87d0*/  F2FP.F16.F32.PACK_AB R51, R44, R51 ;  /* 0x000000332c33723e */ /* 0x000fe200000000ff */
[-C--:B------:R-:W-:Y:S01]  /*87e0*/  FMUL.FTZ R119, R119, R29.reuse ;  /* 0x0000001d77777220 */ /* 0x080fe20000410000 */
[-C--:B------:R-:W-:Y:S01]  /*87f0*/  FMUL.FTZ R122, R122, R29.reuse ;  /* 0x0000001d7a7a7220 */ /* 0x080fe20000410000 */
[-C--:B------:R-:W-:Y:S01]  /*8800*/  FMUL.FTZ R123, R123, R29.reuse ;  /* 0x0000001d7b7b7220 */ /* 0x080fe20000410000 */
[-C--:B------:R-:W-:Y:S01]  /*8810*/  FMUL.FTZ R126, R126, R29.reuse ;  /* 0x0000001d7e7e7220 */ /* 0x080fe20000410000 */
[----:B------:R0:W-:Y:S01]  /*8820*/  STSM.16.M88.4 [R5], R48 ;  /* 0x0000003005007844 */ /* 0x0001e20000000200 */
[----:B------:R-:W2:Y:S01]  /*8830*/  MUFU.EX2 R7, R7 ;  /* 0x0000000700077308 */ /* 0x000ea20000000800 */
[----:B---3--:R-:W-:Y:S01]  /*8840*/  FADD.FTZ R23, R57, R24 ;  /* 0x0000001839177221 */ /* 0x008fe20000010000 */
[-C--:B------:R-:W-:Y:S01]  /*8850*/  FMUL.FTZ R127, R127, R29.reuse ;  /* 0x0000001d7f7f7220 */ /* 0x080fe20000410000 */
[-C--:B------:R-:W-:Y:S01]  /*8860*/  FMUL.FTZ R130, R130, R29.reuse ;  /* 0x0000001d82827220 */ /* 0x080fe20000410000 */
[-C--:B------:R-:W-:Y:S01]  /*8870*/  FMUL.FTZ R131, R131, R29.reuse ;  /* 0x0000001d83837220 */ /* 0x080fe20000410000 */
[-C--:B------:R-:W-:Y:S01]  /*8880*/  FMUL.FTZ R134, R134, R29.reuse ;  /* 0x0000001d86867220 */ /* 0x080fe20000410000 */
[----:B------:R-:W-:Y:S01]  /*8890*/  FMUL.FTZ R135, R135, R29 ;  /* 0x0000001d87877220 */ /* 0x000fe20000410000 */
[----:B------:R-:W-:Y:S01]  /*88a0*/  IMAD.MOV.U32 R136, RZ, RZ, R21 ;  /* 0x000000ffff887224 */ /* 0x000fe200078e0015 */
[----:B------:R-:W3:Y:S01]  /*88b0*/  MUFU.EX2 R6, R6 ;  /* 0x0000000600067308 */ /* 0x000ee20000000800 */
[C---:B-1----:R-:W-:Y:S01]  /*88c0*/  FADD.FTZ R24, R52.reuse, R23 ;  /* 0x0000001734187221 */ /* 0x042fe20000010000 */
[----:B------:R-:W-:-:S06]  /*88d0*/  F2FP.F16.F32.PACK_AB R57, R52, R57 ;  /* 0x000000393439723e */ /* 0x000fcc00000000ff */
[----:B------:R-:W1:Y:S01]  /*88e0*/  MUFU.EX2 R61, R61 ;  /* 0x0000003d003d7308 */ /* 0x000e620000000800 */
[----:B--2---:R-:W-:-:S07]  /*88f0*/  FADD.FTZ R23, R7, R24 ;  /* 0x0000001807177221 */ /* 0x004fce0000010000 */
[----:B------:R-:W2:Y:S01]  /*8900*/  MUFU.EX2 R28, R28 ;  /* 0x0000001c001c7308 */ /* 0x000ea20000000800 */
[C---:B---3--:R-:W-:Y:S01]  /*8910*/  FADD.FTZ R24, R6.reuse, R23 ;  /* 0x0000001706187221 */ /* 0x048fe20000010000 */
[----:B------:R-:W-:-:S05]  /*8920*/  F2FP.F16.F32.PACK_AB R59, R6, R7 ;  /* 0x00000007063b723e */ /* 0x000fca00000000ff */
[----:B------:R0:W-:Y:S01]  /*8930*/  STSM.16.M88.4 [R10+0x27800], R56 ;  /* 0x027800380a007844 */ /* 0x0001e20000000200 */
[----:B------:R-:W3:Y:S01]  /*8940*/  MUFU.EX2 R47, R47 ;  /* 0x0000002f002f7308 */ /* 0x000ee20000000800 */
[----:B-1----:R-:W-:-:S07]  /*8950*/  FADD.FTZ R23, R61, R24 ;  /* 0x000000183d177221 */ /* 0x002fce0000010000 */
[----:B------:R-:W1:Y:S01]  /*8960*/  MUFU.EX2 R66, R66 ;  /* 0x0000004200427308 */ /* 0x000e620000000800 */
[C---:B--2---:R-:W-:Y:S01]  /*8970*/  FADD.FTZ R24, R28.reuse, R23 ;  /* 0x000000171c187221 */ /* 0x044fe20000010000 */
[----:B------:R-:W-:-:S06]  /*8980*/  F2FP.F16.F32.PACK_AB R61, R28, R61 ;  /* 0x0000003d1c3d723e */ /* 0x000fcc00000000ff */
[----:B------:R-:W2:Y:S01]  /*8990*/  MUFU.EX2 R69, R69 ;  /* 0x0000004500457308 */ /* 0x000ea20000000800 */
[----:B---3--:R-:W-:Y:S01]  /*89a0*/  FADD.FTZ R23, R47, R24 ;  /* 0x000000182f177221 */ /* 0x008fe20000010000 */
[----:B------:R-:W-:-:S06]  /*89b0*/  FADD.FTZ R24, R68, R25 ;  /* 0x0000001944187221 */ /* 0x000fcc0000010000 */
[----:B------:R-:W3:Y:S01]  /*89c0*/  MUFU.EX2 R71, R71 ;  /* 0x0000004700477308 */ /* 0x000ee20000000800 */
[C---:B-1----:R-:W-:Y:S01]  /*89d0*/  FADD.FTZ R6, R66.reuse, R23 ;  /* 0x0000001742067221 */ /* 0x042fe20000010000 */
[----:B------:R-:W-:-:S05]  /*89e0*/  F2FP.F16.F32.PACK_AB R63, R66, R47 ;  /* 0x0000002f423f723e */ /* 0x000fca00000000ff */
[----:B------:R0:W-:Y:S01]  /*89f0*/  STSM.16.M88.4 [R4], R60 ;  /* 0x0000003c04007844 */ /* 0x0001e20000000200 */
[----:B------:R-:W1:Y:S01]  /*8a00*/  MUFU.EX2 R74, R74 ;  /* 0x0000004a004a7308 */ /* 0x000e620000000800 */
[----:B--2---:R-:W-:-:S07]  /*8a10*/  FADD.FTZ R7, R69, R6 ;  /* 0x0000000645077221 */ /* 0x004fce0000010000 */
        /* <DEDUP_REMOVED lines=15> */
[----:B------:R-:W-:-:S05]  /*8b10*/  F2FP.F16.F32.PACK_AB R71, R87, R84 ;  /* 0x000000545747723e */ /* 0x000fca00000000ff */
[----:B------:R0:W-:Y:S01]  /*8b20*/  STSM.16.M88.4 [R8+0x6000], R68 ;  /* 0x0060004408007844 */ /* 0x0001e20000000200 */
        /* <DEDUP_REMOVED lines=11> */
[----:B-1----:R-:W-:Y:S01]  /*8be0*/  F2FP.F16.F32.PACK_AB R82, R13, R76 ;  /* 0x0000004c0d52723e */ /* 0x002fe200000000ff */
[----:B------:R-:W-:Y:S01]  /*8bf0*/  FADD.FTZ R76, R76, R23 ;  /* 0x000000174c4c7221 */ /* 0x000fe20000010000 */
[----:B--2---:R-:W-:-:S03]  /*8c00*/  FADD.FTZ R6, R24, R7 ;  /* 0x0000000718067221 */ /* 0x004fc60000010000 */
[----:B------:R-:W-:Y:S01]  /*8c10*/  FADD.FTZ R7, R13, R76 ;  /* 0x0000004c0d077221 */ /* 0x000fe20000010000 */
[----:B------:R-:W-:Y:S01]  /*8c20*/  IMAD.MOV.U32 R13, RZ, RZ, R20 ;  /* 0x000000ffff0d7224 */ /* 0x000fe200078e0014 */
[C---:B---3--:R-:W-:Y:S01]  /*8c30*/  F2FP.F16.F32.PACK_AB R83, R25.reuse, R24 ;  /* 0x000000181953723e */ /* 0x048fe200000000ff */
[----:B------:R-:W-:-:S04]  /*8c40*/  FADD.FTZ R6, R25, R6 ;  /* 0x0000000619067221 */ /* 0x000fc80000010000 */
[----:B------:R0:W-:Y:S01]  /*8c50*/  STSM.16.M88.4 [R5+0x6000], R80 ;  /* 0x0060005005007844 */ /* 0x0001e20000000200 */
[----:B------:R1:W-:Y:S06]  /*8c60*/  MEMBAR.ALL.CTA ;  /* 0x0000000000007992 */ /* 0x0003ec0000008000 */
[----:B-1----:R-:W1:Y:S02]  /*8c70*/  FENCE.VIEW.ASYNC.S ;  /* 0x00000000000073c6 */ /* 0x002e640000000000 */
[----:B-1----:R-:W-:Y:S01]  /*8c80*/  NOP ;  /* 0x0000000000007918 */ /* 0x002fe20000000000 */
[----:B------:R-:W-:Y:S05]  /*8c90*/  @P2 BRA `(.L_x_10244) ;  /* 0xffffffc400c82947 */ /* 0x000fea000383ffff */
[----:B------:R-:W-:Y:S02]  /*8ca0*/  IMAD.MOV.U32 R136, RZ, RZ, R21 ;  /* 0x000000ffff887224 */ /* 0x000fe400078e0015 */
[----:B------:R-:W-:-:S07]  /*8cb0*/  IMAD.MOV.U32 R13, RZ, RZ, R20 ;  /* 0x000000ffff0d7224 */ /* 0x000fce00078e0014 */
.L_x_10227:
[----:B------:R-:W2:Y:S01]  /*8cc0*/  S2UR UR6, SR_CTAID.X ;  /* 0x00000000000679c3 */ /* 0x000ea20000002500 */
[----:B------:R-:W-:Y:S01]  /*8cd0*/  ULDC UR7, c[0x0][0x448] ;  /* 0x0001120000077ab9 */ /* 0x000fe20000000800 */
[----:B------:R-:W-:Y:S01]  /*8ce0*/  IADD3 R85, -R85, 0x1, RZ ;  /* 0x0000000155557810 */ /* 0x000fe20007ffe1ff */
[----:B------:R-:W-:Y:S01]  /*8cf0*/  UISETP.NE.AND UP0, UPT, UR7, 0x1, UPT ;  /* 0x000000010700788c */ /* 0x000fe2000bf05270 */
[----:B------:R-:W-:Y:S01]  /*8d00*/  ULDC UR15, c[0x0][0x9e4] ;  /* 0x00027900000f7ab9 */ /* 0x000fe20000000800 */
[----:B------:R-:W-:Y:S02]  /*8d10*/  UMOV UR11, 0xc0 ;  /* 0x000000c0000b7882 */ /* 0x000fe40000000000 */
[----:B------:R-:W-:Y:S01]  /*8d20*/  IMAD R85, R18, UR31, R85 ;  /* 0x0000001f12557c24 */ /* 0x000fe2000f8e0255 */
[----:B------:R-:W-:-:S04]  /*8d30*/  UISETP.GE.AND UP1, UPT, UR15, 0x1, UPT ;  /* 0x000000010f00788c */ /* 0x000fc8000bf26270 */
[----:B------:R-:W-:Y:S02]  /*8d40*/  R2UR UR14, R85 ;  /* 0x00000000550e72ca */ /* 0x000fe400000e0000 */
[----:B------:R-:W-:Y:S01]  /*8d50*/  PLOP3.LUT P5, PT, PT, PT, UP1, 0x80, 0x0 ;  /* 0x000000000000781c */ /* 0x000fe20003faf018 */
[----:B------:R-:W-:Y:S01]  /*8d60*/  @UP0 ULDC UR18, c[0x0][0x450] ;  /* 0x0001140000120ab9 */ /* 0x000fe20000000800 */
[----:B--2---:R-:W-:-:S03]  /*8d70*/  UIMAD UR11, UR6, UR11, 0xbf ;  /* 0x000000bf060b74a4 */ /* 0x004fc6000f8e020b */
[----:B------:R-:W-:Y:S02]  /*8d80*/  @UP0 ULDC UR6, c[0x0][0x44c] ;  /* 0x0001130000060ab9 */ /* 0x000fe40000000800 */
[----:B------:R-:W-:-:S04]  /*8d90*/  UIMAD.WIDE.U32 UR6, UR11, UR6, URZ ;  /* 0x000000060b0672a5 */ /* 0x000fc8000f8e003f */
[----:B------:R-:W-:-:S04]  /*8da0*/  @UP0 USHF.R.U32.HI UR11, URZ, UR18, UR7 ;  /* 0x000000123f0b0299 */ /* 0x000fc80008011607 */
[----:B------:R-:W-:-:S03]  /*8db0*/  UIADD3 UR11, UR14, UR11, URZ ;  /* 0x0000000b0e0b7290 */ /* 0x000fc6000fffe03f */
[----:B------:R-:W-:Y:S02]  /*8dc0*/  ULDC UR14, c[0x0][0x9dc] ;  /* 0x00027700000e7ab9 */ /* 0x000fe40000000800 */
        /* <DEDUP_REMOVED lines=12> */
.L_x_10246:
[----:B------:R-:W-:-:S11]  /*8e90*/  UISETP.NE.AND UP1, UPT, UR15, 0x1, UPT ;  /* 0x000000010f00788c */ /* 0x000fd6000bf25270 */
[----:B------:R-:W-:Y:S02]  /*8ea0*/  @UP1 ULDC.64 UR18, c[0x0][0x9e8] ;  /* 0x00027a0000121ab9 */ /* 0x000fe40000000a00 */
[----:B------:R-:W-:-:S04]  /*8eb0*/  UIMAD.WIDE.U32 UR6, UR11, UR18, URZ ;  /* 0x000000120b0672a5 */ /* 0x000fc8000f8e003f */
[----:B------:R-:W-:-:S12]  /*8ec0*/  @UP1 USHF.R.U32.HI UR11, URZ, UR19, UR7 ;  /* 0x000000133f0b1299 */ /* 0x000fd80008011607 */
.L_x_10247:
[----:B------:R-:W-:-:S04]  /*8ed0*/  UIMAD UR11, UR11, UR15, URZ ;  /* 0x0000000f0b0b72a4 */ /* 0x000fc8000f8e023f */
[----:B------:R-:W-:-:S04]  /*8ee0*/  UISETP.LT.AND UP1, UPT, UR14, UR11, UPT ;  /* 0x0000000b0e00728c */ /* 0x000fc8000bf21270 */
[----:B------:R-:W-:-:S12]  /*8ef0*/  USEL UR14, UR14, UR11, !UP1 ;  /* 0x0000000b0e0e7287 */ /* 0x000fd8000c800000 */
.L_x_10245:
        /* <DEDUP_REMOVED lines=15> */
.L_x_10257:
[----:B------:R-:W-:Y:S01]  /*8ff0*/  UIADD3 UR4, UR11, 0x1, URZ ;  /* 0x000000010b047890 */ /* 0x000fe2000fffe03f */
[----:B------:R-:W-:-:S03]  /*9000*/  ISETP.NE.AND P3, PT, RZ, UR38, PT ;  /* 0x00000026ff007c0c */ /* 0x000fc6000bf65270 */
[----:B------:R-:W-:-:S04]  /*9010*/  UISETP.NE.AND UP1, UPT, UR4, 0x2, UPT ;  /* 0x000000020400788c */ /* 0x000fc8000bf25270 */
[----:B------:R-:W-:Y:S02]  /*9020*/  USEL UR5, URZ, 0x1, UP1 ;  /* 0x000000013f057887 */ /* 0x000fe40008800000 */
[----:B------:R-:W-:Y:S02]  /*9030*/  USEL UR4, UR4, URZ, UP1 ;  /* 0x0000003f04047287 */ /* 0x000fe40008800000 */
[----:B------:R-:W-:Y:S02]  /*9040*/  ULOP3.LUT UR5, UR32, UR5, URZ, 0x3c, !UPT ;  /* 0x0000000520057292 */ /* 0x000fe4000f8e3c3f */
[----:B--2---:R-:W-:Y:S10]  /*9050*/  @P3 BRA `(.L_x_10249) ;  /* 0x00000000002c3947 */ /* 0x004ff40003800000 */
[----:B------:R-:W-:Y:S05]  /*9060*/  @!P0 BRA `(.L_x_10250) ;  /* 0x0000000000048947 */ /* 0x000fea0003800000 */
[----:B------:R-:W-:Y:S01]  /*9070*/  BPT.TRAP 0x1 ;  /* 0x000000040000795c */ /* 0x000fe20000300000 */
.L_x_10250:
[----:B------:R-:W-:Y:S01]  /*9080*/  ULEA UR14, UR4, UR36, 0x3 ;  /* 0x00000024040e7291 */ /* 0x000fe2000f8e183f */
[----:B------:R-:W-:-:S05]  /*9090*/  IMAD.U32 R13, RZ, RZ, UR5 ;  /* 0x00000005ff0d7e24 */ /* 0x000fca000f8e00ff */
[----:B------:R-:W-:-:S04]  /*90a0*/  SHF.L.U32 R13, R13, 0x1f, RZ ;  /* 0x0000001f0d0d7819 */ /* 0x000fc800000006ff */
[----:B------:R2:W3:Y:S01]  /*90b0*/  SYNCS.PHASECHK.TRANS64.TRYWAIT P2, [UR14+0x2d830], R13 ;  /* 0x02d8300dff0075a7 */ /* 0x0004e2000804014e */
[----:B------:R-:W-:Y:S05]  /*90c0*/  @!P0 BRA `(.L_x_10251) ;  /* 0x0000000000048947 */ /* 0x000fea0003800000 */
[----:B------:R-:W-:Y:S01]  /*90d0*/  BPT.TRAP 0x1 ;  /* 0x000000040000795c */ /* 0x000fe20000300000 */
.L_x_10251:
[----:B---3--:R-:W-:Y:S05]  /*90e0*/  @P2 BRA `(.L_x_10249) ;  /* 0x0000000000082947 */ /* 0x008fea0003800000 */
[----:B------:R-:W3:Y:S02]  /*90f0*/  SYNCS.PHASECHK.TRANS64.TRYWAIT P2, [UR14+0x2d830], R13 ;  /* 0x02d8300dff0075a7 */ /* 0x000ee4000804014e */
[----:B---3--:R-:W-:Y:S05]  /*9100*/  @!P2 BRA `(.L_x_10252) ;  /* 0x000000c400e4a947 */ /* 0x008fea0003800000 */
.L_x_10249:
[----:B-12---:R-:W-:Y:S01]  /*9110*/  VIADD R13, R22, 0x8 ;  /* 0x00000008160d7836 */ /* 0x006fe20000000000 */
[----:B------:R-:W-:Y:S01]  /*9120*/  R2UR UR28, R14 ;  /* 0x000000000e1c72ca */ /* 0x000fe200000e0000 */
[----:B------:R-:W-:Y:S01]  /*9130*/  UIMAD UR26, UR4, 0x600, UR37 ;  /* 0x00000600041a78a4 */ /* 0x000fe2000f8e0225 */
[----:B------:R-:W-:Y:S01]  /*9140*/  R2UR UR29, R15 ;  /* 0x000000000f1d72ca */ /* 0x000fe200000e0000 */
[----:B------:R-:W-:Y:S01]  /*9150*/  UMOV UR31, 0x80000020 ;  /* 0x80000020001f7882 */ /* 0x000fe20000000000 */
[----:B------:R1:W-:Y:S01]  /*9160*/  BAR.SYNC.DEFER_BLOCKING R13, 0x100 ;  /* 0x0004000d0000751d */ /* 0x0003e20000010000 */
[----:B------:R-:W-:Y:S02]  /*9170*/  UIADD3 UR14, UR26, 0x200, URZ ;  /* 0x000002001a0e7890 */ /* 0x000fe4000fffe03f */
[----:B------:R-:W-:Y:S02]  /*9180*/  UIADD3 UR18, UR26, 0x202, URZ ;  /* 0x000002021a127890 */ /* 0x000fe4000fffe03f */
[----:B------:R-:W-:-:S02]  /*9190*/  UIADD3 UR22, UR26, 0x400, URZ ;  /* 0x000004001a167890 */ /* 0x000fc4000fffe03f */
[----:B------:R-:W-:Y:S01]  /*91a0*/  UMOV UR30, UR26 ;  /* 0x0000001a001e7c82 */ /* 0x000fe20008000000 */
[----:B------:R-:W-:Y:S01]  /*91b0*/  UMOV UR15, 0x80000020 ;  /* 0x80000020000f7882 */ /* 0x000fe20000000000 */
[----:B------:R-:W-:Y:S01]  /*91c0*/  UMOV UR19, 0x80000020 ;  /* 0x8000002000137882 */ /* 0x000fe20000000000 */
[----:B------:R-:W-:Y:S01]  /*91d0*/  UMOV UR23, 0x80000020 ;  /* 0x8000002000177882 */ /* 0x000fe20000000000 */
[----:B------:R-:W-:Y:S01]  /*91e0*/  UMOV UR27, 0x80000020 ;  /* 0x80000020001b7882 */ /* 0x000fe20000000000 */
[----:B0-----:R-:W-:-:S06]  /*91f0*/  WARPGROUP.ARRIVE ;  /* 0x00000000000079c5 */ /* 0x001fcc0000000000 */
[----:B------:R-:W-:Y:S01]  /*9200*/  HGMMA.64x128x16.F32 R24, gdesc[UR28], RZ, !UPT, gsb0 ;  /* 0x01e000001c1879f0 */ /* 0x000fe2000c0008ff */
[----:B------:R-:W-:Y:S01]  /*9210*/  UIADD3 UR30, UR26, 0x2, URZ ;  /* 0x000000021a1e7890 */ /* 0x000fe2000fffe03f */
[----:B------:R-:W-:Y:S01]  /*9220*/  UMOV UR28, UR8 ;  /* 0x00000008001c7c82 */ /* 0x000fe20008000000 */
[----:B------:R-:W-:Y:S01]  /*9230*/  UMOV UR29, UR9 ;  /* 0x00000009001d7c82 */ /* 0x000fe20008000000 */
[----:B------:R-:W-:Y:S01]  /*9240*/  UMOV UR31, 0x80000020 ;  /* 0x80000020001f7882 */ /* 0x000fe20000000000 */
[----:B------:R-:W-:Y:S01]  /*9250*/  UIADD3 UR26, UR26, 0x402, URZ ;  /* 0x000004021a1a7890 */ /* 0x000fe2000fffe03f */
        /* <DEDUP_REMOVED lines=16> */
[----:B-1----:R-:W-:Y:S05]  /*9360*/  @P3 BRA `(.L_x_10253) ;  /* 0x00000000002c3947 */ /* 0x002fea0003800000 */
[----:B------:R-:W-:Y:S05]  /*9370*/  @!P0 BRA `(.L_x_10254) ;  /* 0x0000000000048947 */ /* 0x000fea0003800000 */
[----:B------:R-:W-:Y:S01]  /*9380*/  BPT.TRAP 0x1 ;  /* 0x000000040000795c */ /* 0x000fe20000300000 */
.L_x_10254:
[----:B------:R-:W-:Y:S01]  /*9390*/  ULEA UR14, UR11, UR36, 0x3 ;  /* 0x000000240b0e7291 */ /* 0x000fe2000f8e183f */
[----:B------:R-:W-:-:S05]  /*93a0*/  IMAD.U32 R13, RZ, RZ, UR32 ;  /* 0x00000020ff0d7e24 */ /* 0x000fca000f8e00ff */
[----:B------:R-:W-:-:S04]  /*93b0*/  SHF.L.U32 R13, R13, 0x1f, RZ ;  /* 0x0000001f0d0d7819 */ /* 0x000fc800000006ff */
[----:B------:R0:W1:Y:S01]  /*93c0*/  SYNCS.PHASECHK.TRANS64.TRYWAIT P2, [UR14+0x2d850], R13 ;  /* 0x02d8500dff0075a7 */ /* 0x000062000804014e */
[----:B------:R-:W-:Y:S05]  /*93d0*/  @!P0 BRA `(.L_x_10255) ;  /* 0x0000000000048947 */ /* 0x000fea0003800000 */
[----:B------:R-:W-:Y:S01]  /*93e0*/  BPT.TRAP 0x1 ;  /* 0x000000040000795c */ /* 0x000fe20000300000 */
.L_x_10255:
[----:B-1----:R-:W-:Y:S05]  /*93f0*/  @P2 BRA `(.L_x_10253) ;  /* 0x0000000000082947 */ /* 0x002fea0003800000 */
[----:B------:R-:W1:Y:S02]  /*9400*/  SYNCS.PHASECHK.TRANS64.TRYWAIT P2, [UR14+0x2d850], R13 ;  /* 0x02d8500dff0075a7 */ /* 0x000e64000804014e */
[----:B-1----:R-:W-:Y:S05]  /*9410*/  @!P2 BRA `(.L_x_10256) ;  /* 0x000000c40038a947 */ /* 0x002fea0003800000 */
.L_x_10253:
[----:B------:R-:W-:Y:S01]  /*9420*/  UIADD3 UR14, UR36, 0x400, URZ ;  /* 0x00000400240e7890 */ /* 0x000fe2000fffe03f */
[----:B------:R-:W-:Y:S01]  /*9430*/  WARPGROUP.ARRIVE ;  /* 0x00000000000079c5 */ /* 0x000fe20000000000 */
[----:B------:R-:W-:Y:S01]  /*9440*/  ULOP3.LUT UR15, UR60, 0x10000, URZ, 0xfc, !UPT ;  /* 0x000100003c0f7892 */ /* 0x000fe2000f8efc3f */
[----:B------:R-:W-:Y:S01]  /*9450*/  FMUL.FTZ R23, R24, UR7 ;  /* 0x0000000718177c20 */ /* 0x000fe20008410000 */
[----:B------:R-:W-:Y:S01]  /*9460*/  USHF.R.U32.HI UR14, URZ, 0x4, UR14 ;  /* 0x000000043f0e7899 */ /* 0x000fe2000801160e */
[----:B------:R-:W-:Y:S01]  /*9470*/  FMUL.FTZ R25, R25, UR7 ;  /* 0x0000000719197c20 */ /* 0x000fe20008410000 */
[----:B------:R-:W-:Y:S01]  /*9480*/  UMOV UR29, 0x40000040 ;  /* 0x40000040001d7882 */ /* 0x000fe20000000000 */
[----:B------:R-:W-:Y:S01]  /*9490*/  UMOV UR31, 0x80000020 ;  /* 0x80000020001f7882 */ /* 0x000fe20000000000 */
[----:B------:R-:W-:Y:S01]  /*94a0*/  ULOP3.LUT UR14, UR14, 0x3fff, URZ, 0xc0, !UPT ;  /* 0x00003fff0e0e7892 */ /* 0x000fe2000f8ec03f */
[----:B------:R-:W1:Y:S01]  /*94b0*/  MUFU.TANH R23, R23 ;  /* 0x0000001700177308 */ /* 0x000e620000002400 */
[----:B------:R-:W-:Y:S01]  /*94c0*/  UMOV UR28, UR15 ;  /* 0x0000000f001c7c82 */ /* 0x000fe20008000000 */
        /* <DEDUP_REMOVED lines=16> */
[----:B------:R-:W0:Y:S01]  /*95d0*/  MUFU.TANH R27, R27 ;  /* 0x0000001b001b7308 */ /* 0x000e220000002400 */
[----:B------:R-:W-:Y:S01]  /*95e0*/  UIADD3 UR30, UR14, 0x40, URZ ;  /* 0x000000400e1e7890 */ /* 0x000fe2000fffe03f */
[----:B-1----:R-:W-:Y:S01]  /*95f0*/  FMNMX.FTZ R136, R23, R20, !PT ;  /* 0x0000001417887209 */ /* 0x002fe20007810000 */
[----:B------:R-:W-:Y:S01]  /*9600*/  UMOV UR29, 0x40000040 ;  /* 0x40000040001d7882 */ /* 0x000fe20000000000 */
[----:B------:R-:W-:Y:S01]  /*9610*/  UMOV UR31, 0x80000020 ;  /* 0x80000020001f7882 */ /* 0x000fe20000000000 */
        /* <DEDUP_REMOVED lines=64> */
[----:B------:R-:W-:Y:S01]  /*9a20*/  ISETP.GE.U32.AND P2, PT, R2, 0x180, PT ;  /* 0x000001800200780c */ /* 0x000fe20003f46070 */
[----:B------:R-:W-:-:S02]  /*9a30*/  UMOV UR32, UR5 ;  /* 0x0000000500207c82 */ /* 0x000fc40008000000 */
        /* <DEDUP_REMOVED lines=12> */
[----:B------:R-:W-:Y:S01]  /*9b00*/  HGMMA.64x96x16.F32 R88, gdesc[UR28].tnspB, R88, gsb0 ;  /* 0x416000001c5879f0 */ /* 0x000fe20008000858 */
[----:B------:R-:W-:Y:S02]  /*9b10*/  UIADD3 UR28, UR15, 0x4, URZ ;  /* 0x000000040f1c7890 */ /* 0x000fe4000fffe03f */
[----:B------:R-:W-:-:S03]  /*9b20*/  UIADD3 UR30, UR14, 0x80, URZ ;  /* 0x000000800e1e7890 */ /* 0x000fc6000fffe03f */
[----:B------:R-:W2:Y:S01]  /*9b30*/  MUFU.TANH R55, R55 ;  /* 0x0000003700377308 */ /* 0x000ea20000002400 */
[----:B------:R-:W-:Y:S01]  /*9b40*/  UMOV UR29, 0x40000040 ;  /* 0x40000040001d7882 */ /* 0x000fe20000000000 */
[----:B------:R-:W-:Y:S01]  /*9b50*/  UMOV UR31, 0x80000020 ;  /* 0x80000020001f7882 */ /* 0x000fe20000000000 */
[----:B0-----:R-:W-:-:S05]  /*9b60*/  FMNMX.FTZ R136, R51, R136, !PT ;  /* 0x0000008833887209 */ /* 0x001fca0007810000 */
        /* <DEDUP_REMOVED lines=46> */
[----:B------:R-:W3:Y:S08]  /*9e50*/  MUFU.TANH R29, R29 ;  /* 0x0000001d001d7308 */ /* 0x000ef00000002400 */
[----:B------:R-:W4:Y:S08]  /*9e60*/  MUFU.TANH R30, R30 ;  /* 0x0000001e001e7308 */ /* 0x000f300000002400 */
[----:B------:R-:W5:Y:S01]  /*9e70*/  MUFU.TANH R32, R32 ;  /* 0x0000002000207308 */ /* 0x000f620000002400 */
[----:B--2---:R-:W-:-:S07]  /*9e80*/  FMNMX.FTZ R136, R136, R13, !PT ;  /* 0x0000000d88887209 */ /* 0x004fce0007810000 */
[----:B------:R-:W2:Y:S01]  /*9e90*/  MUFU.TANH R34, R34 ;  /* 0x0000002200227308 */ /* 0x000ea20000002400 */
[----:B------:R-:W0:Y:S07]  /*9ea0*/  SHFL.BFLY PT, R13, R136, 0x1, 0x1f ;  /* 0x0c201f00880d7f89 */ /* 0x000e2e00000e0000 */
[----:B------:R-:W2:Y:S08]  /*9eb0*/  MUFU.TANH R36, R36 ;  /* 0x0000002400247308 */ /* 0x000eb00000002400 */
[----:B------:R-:W2:Y:S08]  /*9ec0*/  MUFU.TANH R38, R38 ;  /* 0x0000002600267308 */ /* 0x000eb00000002400 */
[----:B------:R-:W2:Y:S01]  /*9ed0*/  MUFU.TANH R40, R40 ;  /* 0x0000002800287308 */ /* 0x000ea20000002400 */
[----:B0-----:R-:W-:-:S05]  /*9ee0*/  FMNMX.FTZ R13, R136, R13, !PT ;  /* 0x0000000d880d7209 */ /* 0x001fca0007810000 */
[C---:B------:R-:W-:Y:S02]  /*9ef0*/  FMUL.FTZ R138, R13.reuse, UR10 ;  /* 0x0000000a0d8a7c20 */ /* 0x040fe40008410000 */
[----:B------:R-:W0:Y:S01]  /*9f00*/  MUFU.TANH R42, R42 ;  /* 0x0000002a002a7308 */ /* 0x000e220000002400 */
[----:B------:R-:W-:Y:S01]  /*9f10*/  FADD.FTZ R20, -R13, R20 ;  /* 0x000000140d147221 */ /* 0x000fe20000010100 */
[--C-:B------:R-:W-:Y:S01]  /*9f20*/  FFMA.FTZ R140, R25, UR10, -R138.reuse ;  /* 0x0000000a198c7c23 */ /* 0x100fe2000801088a */
[--C-:B------:R-:W-:Y:S01]  /*9f30*/  FFMA.FTZ R25, R27, UR10, -R138.reuse ;  /* 0x0000000a1b197c23 */ /* 0x100fe2000801088a */
[----:B------:R-:W-:Y:S01]  /*9f40*/  FMNMX.FTZ R27, R24, R21, !PT ;  /* 0x00000015181b7209 */ /* 0x000fe20007810000 */
[----:B------:R-:W-:Y:S02]  /*9f50*/  WARPGROUP.DEPBAR.LE gsb0, 0x0 ;  /* 0x00008000000079c5 */ /* 0x000fe40000010000 */
[----:B------:R-:W-:Y:S01]  /*9f60*/  WARPGROUP.ARRIVE ;  /* 0x00000000000079c5 */ /* 0x000fe20000000000 */
[--C-:B------:R-:W-:Y:S01]  /*9f70*/  FFMA.FTZ R148, R28, UR10, -R138.reuse ;  /* 0x0000000a1c947c23 */ /* 0x100fe2000801088a */
[----:B-1----:R-:W-:Y:S01]  /*9f80*/  FMNMX.FTZ R28, R26, R27, !PT ;  /* 0x0000001b1a1c7209 */ /* 0x002fe20007810000 */
[--C-:B------:R-:W-:Y:S01]  /*9f90*/  FFMA.FTZ R87, R31, UR10, -R138.reuse ;  /* 0x0000000a1f577c23 */ /* 0x100fe2000801088a */
[----:B------:R-:W1:Y:S01]  /*9fa0*/  MUFU.TANH R44, R44 ;  /* 0x0000002c002c7308 */ /* 0x000e620000002400 */
[--C-:B------:R-:W-:Y:S01]  /*9fb0*/  FFMA.FTZ R136, R35, UR10, -R138.reuse ;  /* 0x0000000a23887c23 */ /* 0x100fe2000801088a */
[----:B------:R-:W-:Y:S01]  /*9fc0*/  HGMMA.64x96x16.F32 R88, gdesc[UR28].tnspB, R88, gsb0 ;  /* 0x416000001c5879f0 */ /* 0x000fe20008000858 */
[----:B------:R-:W-:Y:S01]  /*9fd0*/  UIADD3 UR28, UR15, 0x600, URZ ;  /* 0x000006000f1c7890 */ /* 0x000fe2000fffe03f */
[----:B---3--:R-:W-:Y:S01]  /*9fe0*/  FMNMX.FTZ R31, R29, R28, !PT ;  /* 0x0000001c1d1f7209 */ /* 0x008fe20007810000 */
[----:B------:R-:W-:Y:S01]  /*9ff0*/  UIADD3 UR30, UR14, 0x100, URZ ;  /* 0x000001000e1e7890 */ /* 0x000fe2000fffe03f */
[--C-:B------:R-:W-:Y:S01]  /*a000*/  FFMA.FTZ R28, R33, UR10, -R138.reuse ;  /* 0x0000000a211c7c23 */ /* 0x100fe2000801088a */
[----:B------:R-:W-:Y:S01]  /*a010*/  UMOV UR29, 0x40000040 ;  /* 0x40000040001d7882 */ /* 0x000fe20000000000 */
[----:B------:R-:W-:Y:S01]  /*a020*/  UMOV UR31, 0x80000020 ;  /* 0x80000020001f7882 */ /* 0x000fe20000000000 */
[----:B----4-:R-:W-:Y:S01]  /*a030*/  FMNMX.FTZ R31, R30, R31, !PT ;  /* 0x0000001f1e1f7209 */ /* 0x010fe20007810000 */
[----:B------:R-:W3:Y:S01]  /*a040*/  MUFU.TANH R46, R46 ;  /* 0x0000002e002e7308 */ /* 0x000ee20000002400 */
[--C-:B------:R-:W-:Y:S01]  /*a050*/  FFMA.FTZ R142, R37, UR10, -R138.reuse ;  /* 0x0000000a258e7c23 */ /* 0x100fe2000801088a */
[--C-:B------:R-:W-:Y:S01]  /*a060*/  FFMA.FTZ R39, R39, UR10, -R138.reuse ;  /* 0x0000000a27277c23 */ /* 0x100fe2000801088a */
[----:B-----5:R-:W-:Y:S01]  /*a070*/  FMNMX.FTZ R31, R32, R31, !PT ;  /* 0x0000001f201f7209 */ /* 0x020fe20007810000 */
[----:B------:R-:W-:Y:S01]  /*a080*/  FMUL.FTZ R20, R20, UR10 ;  /* 0x0000000a14147c20 */ /* 0x000fe20008410000 */
[--C-:B------:R-:W-:Y:S01]  /*a090*/  FFMA.FTZ R23, R23, UR10, -R138.reuse ;  /* 0x0000000a17177c23 */ /* 0x100fe2000801088a */
[--C-:B------:R-:W-:Y:S01]  /*a0a0*/  FFMA.FTZ R144, R41, UR10, -R138.reuse ;  /* 0x0000000a29907c23 */ /* 0x100fe2000801088a */
[----:B--2---:R-:W-:Y:S01]  /*a0b0*/  FMNMX.FTZ R33, R34, R31, !PT ;  /* 0x0000001f22217209 */ /* 0x004fe20007810000 */
[----:B------:R-:W2:Y:S01]  /*a0c0*/  MUFU.TANH R49, R49 ;  /* 0x0000003100317308 */ /* 0x000ea20000002400 */
[--C-:B------:R-:W-:Y:S01]  /*a0d0*/  FFMA.FTZ R41, R47, UR10, -R138.reuse ;  /* 0x0000000a2f297c23 */ /* 0x100fe2000801088a */
[--C-:B------:R-:W-:Y:S01]  /*a0e0*/  FFMA.FTZ R47, R59, UR10, -R138.reuse ;  /* 0x0000000a3b2f7c23 */ /* 0x100fe2000801088a */
[----:B------:R-:W-:Y:S01]  /*a0f0*/  FMNMX.FTZ R33, R36, R33, !PT ;  /* 0x0000002124217209 */ /* 0x000fe20007810000 */
[--C-:B------:R-:W-:Y:S01]  /*a100*/  FFMA.FTZ R150, R53, UR10, -R138.reuse ;  /* 0x0000000a35967c23 */ /* 0x100fe2000801088a */
[--C-:B------:R-:W-:Y:S01]  /*a110*/  FFMA.FTZ R53, R63, UR10, -R138.reuse ;  /* 0x0000000a3f357c23 */ /* 0x100fe2000801088a */
[--C-:B------:R-:W-:Y:S01]  /*a120*/  FFMA.FTZ R63, R69, UR10, -R138.reuse ;  /* 0x0000000a453f7c23 */ /* 0x100fe2000801088a */
[----:B------:R-:W-:Y:S01]  /*a130*/  FMNMX.FTZ R33, R38, R33, !PT ;  /* 0x0000002126217209 */ /* 0x000fe20007810000 */
[----:B------:R-:W4:Y:S01]  /*a140*/  MUFU.TANH R50, R50 ;  /* 0x0000003200327308 */ /* 0x000f220000002400 */
[--C-:B------:R-:W-:Y:S01]  /*a150*/  FFMA.FTZ R69, R77, UR10, -R138.reuse ;  /* 0x0000000a4d457c23 */ /* 0x100fe2000801088a */
        /* <DEDUP_REMOVED lines=9> */
[----:B-1----:R-:W-:Y:S01]  /*a1f0*/  FMNMX.FTZ R35, R44, R35, !PT ;  /* 0x000000232c237209 */ /* 0x002fe20007810000 */
        /* <DEDUP_REMOVED lines=9> */
[----:B------:R-:W-:-:S03]  /*a290*/  FFMA.FTZ R80, R80, UR10, -R138 ;  /* 0x0000000a50507c23 */ /* 0x000fc6000801088a */
[----:B------:R3:W-:Y:S08]  /*a2a0*/  MUFU.EX2 R31, R136 ;  /* 0x00000088001f7308 */ /* 0x0007f00000000800 */
[----:B------:R-:W5:Y:S01]  /*a2b0*/  MUFU.TANH R57, R57 ;  /* 0x0000003900397308 */ /* 0x000f620000002400 */
[----:B---3--:R-:W-:-:S04]  /*a2c0*/  FMNMX.FTZ R136, R46, R35, !PT ;  /* 0x000000232e887209 */ /* 0x008fc80007810000 */
[----:B--2---:R-:W-:-:S03]  /*a2d0*/  FMNMX.FTZ R35, R49, R136, !PT ;  /* 0x0000008831237209 */ /* 0x004fc60007810000 */
[----:B------:R-:W2:Y:S01]  /*a2e0*/  MUFU.TANH R58, R58 ;  /* 0x0000003a003a7308 */ /* 0x000ea20000002400 */
[----:B----4-:R-:W-:-:S04]  /*a2f0*/  FMNMX.FTZ R37, R50, R35, !PT ;  /* 0x0000002332257209 */ /* 0x010fc80007810000 */
[----:B0-----:R-:W-:-:S03]  /*a300*/  FMNMX.FTZ R37, R52, R37, !PT ;  /* 0x0000002534257209 */ /* 0x001fc60007810000 */
[----:B------:R-:W0:Y:S01]  /*a310*/  MUFU.TANH R61, R61 ;  /* 0x0000003d003d7308 */ /* 0x000e220000002400 */
[----:B-1----:R-:W-:-:S04]  /*a320*/  FMNMX.FTZ R136, R54, R37, !PT ;  /* 0x0000002536887209 */ /* 0x002fc80007810000 */
[----:B-----5:R-:W-:-:S03]  /*a330*/  FMNMX.FTZ R37, R57, R136, !PT ;  /* 0x0000008839257209 */ /* 0x020fc60007810000 */
        /* <DEDUP_REMOVED lines=33> */
[----:B------:R-:W-:Y:S01]  /*a550*/  MUFU.EX2 R33, R39 ;  /* 0x0000002700217308 */ /* 0x000fe20000000800 */
[----:B0-----:R-:W-:-:S07]  /*a560*/  FMNMX.FTZ R37, R85, R136, !PT ;  /* 0x0000008855257209 */ /* 0x001fce0007810000 */
[----:B------:R-:W-:Y:S01]  /*a570*/  MUFU.EX2 R20, R20 ;  /* 0x0000001400147308 */ /* 0x000fe20000000800 */
[----:B-1----:R-:W-:-:S05]  /*a580*/  FMNMX.FTZ R37, R86, R37, !PT ;  /* 0x0000002556257209 */ /* 0x002fca0007810000 */
[----:B------:R-:W0:Y:S02]  /*a590*/  SHFL.BFLY PT, R136, R37, 0x2, 0x1f ;  /* 0x0c401f0025887f89 */ /* 0x000e2400000e0000 */
[----:B------:R-:W1:Y:S08]  /*a5a0*/  MUFU.EX2 R23, R23 ;  /* 0x0000001700177308 */ /* 0x000e700000000800 */
[----:B------:R-:W-:Y:S01]  /*a5b0*/  MUFU.EX2 R140, R140 ;  /* 0x0000008c008c7308 */ /* 0x000fe20000000800 */
[----:B------:R-:W-:-:S02]  /*a5c0*/  WARPGROUP.DEPBAR.LE gsb0, 0x0 ;  /* 0x00008000000079c5 */ /* 0x000fc40000010000 */
[----:B------:R-:W-:-:S05]  /*a5d0*/  WARPGROUP.ARRIVE ;  /* 0x00000000000079c5 */ /* 0x000fca0000000000 */
[----:B------:R-:W-:Y:S01]  /*a5e0*/  MUFU.EX2 R25, R25 ;  /* 0x0000001900197308 */ /* 0x000fe20000000800 */
[----:B-1----:R-:W-:Y:S01]  /*a5f0*/  FFMA.FTZ R7, R20, R7, R23 ;  /* 0x0000000714077223 */ /* 0x002fe20000010017 */
[----:B------:R-:W-:Y:S01]  /*a600*/  HGMMA.64x96x16.F32 R88, gdesc[UR28].tnspB, R88, gsb0 ;  /* 0x416000001c5879f0 */ /* 0x000fe20008000858 */
[----:B------:R-:W-:Y:S02]  /*a610*/  UIADD3 UR28, UR15, 0x604, URZ ;  /* 0x000006040f1c7890 */ /* 0x000fe4000fffe03f */
[----:B------:R-:W-:Y:S01]  /*a620*/  UIADD3 UR30, UR14, 0x180, URZ ;  /* 0x000001800e1e7890 */ /* 0x000fe2000fffe03f */
[----:B0-----:R-:W-:Y:S01]  /*a630*/  FMNMX.FTZ R39, R37, R136, !PT ;  /* 0x0000008825277209 */ /* 0x001fe20007810000 */
[----:B------:R-:W-:Y:S01]  /*a640*/  UMOV UR29, 0x40000040 ;  /* 0x40000040001d7882 */ /* 0x000fe20000000000 */
[----:B------:R-:W-:Y:S01]  /*a650*/  UMOV UR31, 0x80000020 ;  /* 0x80000020001f7882 */ /* 0x000fe20000000000 */
[----:B------:R-:W-:Y:S02]  /*a660*/  MUFU.EX2 R148, R148 ;  /* 0x0000009400947308 */ /* 0x000fe40000000800 */
[----:B------:R-:W0:Y:S06]  /*a670*/  SHFL.BFLY PT, R136, R39, 0x1, 0x1f ;  /* 0x0c201f0027887f89 */ /* 0x000e2c00000e0000 */
[----:B------:R-:W-:Y:S08]  /*a680*/  MUFU.EX2 R27, R87 ;  /* 0x00000057001b7308 */ /* 0x000ff00000000800 */
[----:B------:R-:W-:Y:S08]  /*a690*/  MUFU.EX2 R28, R28 ;  /* 0x0000001c001c7308 */ /* 0x000ff00000000800 */
[----:B------:R-:W-:Y:S01]  /*a6a0*/  MUFU.EX2 R142, R142 ;  /* 0x0000008e008e7308 */ /* 0x000fe20000000800 */
[----:B0-----:R-:W-:-:S05]  /*a6b0*/  FMNMX.FTZ R136, R39, R136, !PT ;  /* 0x0000008827887209 */ /* 0x001fca0007810000 */
[C---:B------:R-:W-:Y:S01]  /*a6c0*/  FADD.FTZ R21, -R136.reuse, R21 ;  /* 0x0000001588157221 */ /* 0x040fe20000010100 */
[----:B------:R-:W-:Y:S01]  /*a6d0*/  FMUL.FTZ R39, R136, UR10 ;  /* 0x0000000a88277c20 */ /* 0x000fe20008410000 */
[----:B------:R0:W-:Y:S02]  /*a6e0*/  MUFU.EX2 R35, R43 ;  /* 0x0000002b00237308 */ /* 0x0001e40000000800 */
[----:B------:R-:W-:Y:S01]  /*a6f0*/  FMUL.FTZ R21, R21, UR10 ;  /* 0x0000000a15157c20 */ /* 0x000fe20008410000 */
[--C-:B------:R-:W-:Y:S01]  /*a700*/  FFMA.FTZ R24, R24, UR10, -R39.reuse ;  /* 0x0000000a18187c23 */ /* 0x100fe20008010827 */
[--C-:B------:R-:W-:Y:S01]  /*a710*/  FFMA.FTZ R37, R26, UR10, -R39.reuse ;  /* 0x0000000a1a257c23 */ /* 0x100fe20008010827 */
[--C-:B------:R-:W-:Y:S01]  /*a720*/  FFMA.FTZ R26, R36, UR10, -R39.reuse ;  /* 0x0000000a241a7c23 */ /* 0x100fe20008010827 */
[----:B------:R-:W-:Y:S01]  /*a730*/  FFMA.FTZ R147, R44, UR10, -R39 ;  /* 0x0000000a2c937c23 */ /* 0x000fe20008010827 */
[----:B------:R-:W-:Y:S01]  /*a740*/  IMAD.U32 R36, RZ, RZ, UR4 ;  /* 0x00000004ff247e24 */ /* 0x000fe2000f8e00ff */
[----:B------:R-:W-:Y:S01]  /*a750*/  MUFU.EX2 R21, R21 ;  /* 0x0000001500157308 */ /* 0x000fe20000000800 */
[----:B------:R-:W-:-:S02]  /*a760*/  IMAD.U32 R44, RZ, RZ, UR11 ;  /* 0x0000000bff2c7e24 */ /* 0x000fc4000f8e00ff */
[--C-:B------:R-:W-:Y:S01]  /*a770*/  FFMA.FTZ R59, R29, UR10, -R39.reuse ;  /* 0x0000000a1d3b7c23 */ /* 0x100fe20008010827 */
[--C-:B------:R-:W-:Y:S01]  /*a780*/  FFMA.FTZ R29, R32, UR10, -R39.reuse ;  /* 0x0000000a201d7c23 */ /* 0x100fe20008010827 */
[----:B------:R-:W-:Y:S01]  /*a790*/  VIADD R32, R22, 0x9 ;  /* 0x0000000916207836 */ /* 0x000fe20000000000 */
[----:B------:R-:W-:Y:S01]  /*a7a0*/  @!P1 LEA R36, R36, UR36, 0x3 ;  /* 0x0000002424249c11 */ /* 0x000fe2000f8e18ff */
[--C-:B------:R-:W-:Y:S01]  /*a7b0*/  FFMA.FTZ R152, R30, UR10, -R39.reuse ;  /* 0x0000000a1e987c23 */ /* 0x100fe20008010827 */
[----:B------:R-:W-:Y:S01]  /*a7c0*/  @!P1 LEA R44, R44, UR36, 0x3 ;  /* 0x000000242c2c9c11 */ /* 0x000fe2000f8e18ff */
[----:B------:R-:W1:Y:S01]  /*a7d0*/  MUFU.EX2 R24, R24 ;  /* 0x0000001800187308 */ /* 0x000e620000000800 */
[--C-:B------:R-:W-:Y:S01]  /*a7e0*/  FFMA.FTZ R77, R38, UR10, -R39.reuse ;  /* 0x0000000a264d7c23 */ /* 0x100fe20008010827 */
[----:B------:R-:W-:Y:S01]  /*a7f0*/  SEL R38, R32, 0x9, !P2 ;  /* 0x0000000920267807 */ /* 0x000fe20005000000 */
[----:B------:R-:W-:Y:S02]  /*a800*/  @!P1 VIADD R32, R36, 0x2d840 ;  /* 0x0002d84024209836 */ /* 0x000fe40000000000 */
[----:B------:R-:W-:Y:S01]  /*a810*/  FFMA.FTZ R30, R34, UR10, -R39 ;  /* 0x0000000a221e7c23 */ /* 0x000fe20008010827 */
[----:B------:R-:W-:-:S02]  /*a820*/  @!P1 VIADD R36, R44, 0x2d860 ;  /* 0x0002d8602c249836 */ /* 0x000fc40000000000 */
[--C-:B------:R-:W-:Y:S01]  /*a830*/  FFMA.FTZ R34, R46, UR10, -R39.reuse ;  /* 0x0000000a2e227c23 */ /* 0x100fe20008010827 */
[--C-:B------:R-:W-:Y:S01]  /*a840*/  FFMA.FTZ R44, R61, UR10, -R39.reuse ;  /* 0x0000000a3d2c7c23 */ /* 0x100fe20008010827 */
[----:B------:R-:W2:Y:S01]  /*a850*/  MUFU.EX2 R37, R37 ;  /* 0x0000002500257308 */ /* 0x000ea20000000800 */
[----:B------:R-:W-:Y:S01]  /*a860*/  @!P1 PRMT R46, RZ, 0x654, R32 ;  /* 0x00000654ff2e9816 */ /* 0x000fe20000000020 */
[--C-:B------:R-:W-:Y:S01]  /*a870*/  FFMA.FTZ R61, R67, UR10, -R39.reuse ;  /* 0x0000000a433d7c23 */ /* 0x100fe20008010827 */
[----:B------:R-:W-:Y:S01]  /*a880*/  @!P1 PRMT R36, RZ, 0x654, R36 ;  /* 0x00000654ff249816 */ /* 0x000fe20000000024 */
[--C-:B------:R-:W-:Y:S01]  /*a890*/  FFMA.FTZ R145, R40, UR10, -R39.reuse ;  /* 0x0000000a28917c23 */ /* 0x100fe20008010827 */
[----:B0-----:R-:W-:Y:S01]  /*a8a0*/  FFMA.FTZ R43, R51, UR10, -R138 ;  /* 0x0000000a332b7c23 */ /* 0x001fe2000801088a */
[--C-:B------:R-:W-:Y:S01]  /*a8b0*/  FFMA.FTZ R138, R42, UR10, -R39.reuse ;  /* 0x0000000a2a8a7c23 */ /* 0x100fe20008010827 */
[--C-:B------:R-:W-:Y:S01]  /*a8c0*/  FFMA.FTZ R49, R49, UR10, -R39.reuse ;  /* 0x0000000a31317c23 */ /* 0x100fe20008010827 */
[----:B------:R-:W0:Y:S01]  /*a8d0*/  MUFU.EX2 R59, R59 ;  /* 0x0000003b003b7308 */ /* 0x000e220000000800 */
[----:B-1----:R-:W-:Y:S01]  /*a8e0*/  FFMA.FTZ R6, R21, R6, R24 ;  /* 0x0000000615067223 */ /* 0x002fe20000010018 */
[--C-:B------:R-:W-:Y:S01]  /*a8f0*/  FFMA.FTZ R42, R50, UR10, -R39.reuse ;  /* 0x0000000a322a7c23 */ /* 0x100fe20008010827 */
[--C-:B------:R-:W-:Y:S01]  /*a900*/  FFMA.FTZ R51, R52, UR10, -R39.reuse ;  /* 0x0000000a34337c23 */ /* 0x100fe20008010827 */
[--C-:B------:R-:W-:Y:S01]  /*a910*/  FFMA.FTZ R40, R54, UR10, -R39.reuse ;  /* 0x0000000a36287c23 */ /* 0x100fe20008010827 */
[--C-:B------:R-:W-:Y:S01]  /*a920*/  FFMA.FTZ R57, R57, UR10, -R39.reuse ;  /* 0x0000000a39397c23 */ /* 0x100fe20008010827 */
[--C-:B------:R-:W-:Y:S01]  /*a930*/  FFMA.FTZ R32, R58, UR10, -R39.reuse ;  /* 0x0000000a3a207c23 */ /* 0x100fe20008010827 */
[--C-:B------:R-:W-:Y:S01]  /*a940*/  FFMA.FTZ R62, R62, UR10, -R39.reuse ;  /* 0x0000000a3e3e7c23 */ /* 0x100fe20008010827 */
[----:B------:R-:W-:Y:S01]  /*a950*/  MUFU.EX2 R152, R152 ;  /* 0x0000009800987308 */ /* 0x000fe20000000800 */
[----:B--2---:R-:W-:Y:S01]  /*a960*/  FADD.FTZ R6, R37, R6 ;  /* 0x0000000625067221 */ /* 0x004fe20000010000 */
[--C-:B------:R-:W-:Y:S01]  /*a970*/  FFMA.FTZ R66, R66, UR10, -R39.reuse ;  /* 0x0000000a42427c23 */ /* 0x100fe20008010827 */
[--C-:B------:R-:W-:Y:S01]  /*a980*/  FFMA.FTZ R71, R71, UR10, -R39.reuse ;  /* 0x0000000a47477c23 */ /* 0x100fe20008010827 */
[--C-:B------:R-:W-:Y:S01]  /*a990*/  FFMA.FTZ R74, R74, UR10, -R39.reuse ;  /* 0x0000000a4a4a7c23 */ /* 0x100fe20008010827 */
[--C-:B------:R-:W-:Y:S01]  /*a9a0*/  FFMA.FTZ R75, R75, UR10, -R39.reuse ;  /* 0x0000000a4b4b7c23 */ /* 0x100fe20008010827 */
[--C-:B------:R-:W-:Y:S01]  /*a9b0*/  FFMA.FTZ R78, R78, UR10, -R39.reuse ;  /* 0x0000000a4e4e7c23 */ /* 0x100fe20008010827 */
[--C-:B------:R-:W-:Y:S01]  /*a9c0*/  FFMA.FTZ R79, R79, UR10, -R39.reuse ;  /* 0x0000000a4f4f7c23 */ /* 0x100fe20008010827 */
[----:B------:R-:W-:Y:S01]  /*a9d0*/  MUFU.EX2 R29, R29 ;  /* 0x0000001d001d7308 */ /* 0x000fe20000000800 */
[----:B0-----:R-:W-:Y:S01]  /*a9e0*/  FADD.FTZ R81, R59, R6 ;  /* 0x000000063b517221 */ /* 0x001fe20000010000 */
[--C-:B------:R-:W-:Y:S01]  /*a9f0*/  FFMA.FTZ R82, R82, UR10, -R39.reuse ;  /* 0x0000000a52527c23 */ /* 0x100fe20008010827 */
[--C-:B------:R-:W-:Y:S01]  /*aa00*/  FFMA.FTZ R83, R83, UR10, -R39.reuse ;  /* 0x0000000a53537c23 */ /* 0x100fe20008010827 */
[--C-:B------:R-:W-:Y:S01]  /*aa10*/  FFMA.FTZ R85, R85, UR10, -R39.reuse ;  /* 0x0000000a55557c23 */ /* 0x100fe20008010827 */
[----:B------:R-:W-:Y:S01]  /*aa20*/  FFMA.FTZ R86, R86, UR10, -R39 ;  /* 0x0000000a56567c23 */ /* 0x000fe20008010827 */
[----:B------:R-:W-:Y:S01]  /*aa30*/  F2FP.F16.F32.PACK_AB R37, R37, R24 ;  /* 0x000000182525723e */ /* 0x000fe200000000ff */
[----:B------:R-:W-:Y:S01]  /*aa40*/  UMOV UR11, UR4 ;  /* 0x00000004000b7c82 */ /* 0x000fe20008000000 */
[----:B------:R-:W-:Y:S01]  /*aa50*/  MUFU.EX2 R30, R30 ;  /* 0x0000001e001e7308 */ /* 0x000fe20000000800 */
[C---:B------:R-:W-:Y:S01]  /*aa60*/  ISETP.GT.AND P2, PT, R12.reuse, UR6, PT ;  /* 0x000000060c007c0c */ /* 0x040fe2000bf44270 */
[----:B------:R-:W-:Y:S01]  /*aa70*/  VIADD R12, R12, 0xffffffff ;  /* 0xffffffff0c0c7836 */ /* 0x000fe20000000000 */
[----:B------:R-:W-:-:S02]  /*aa80*/  WARPGROUP.DEPBAR.LE gsb0, 0x0 ;  /* 0x00008000000079c5 */ /* 0x000fc40000010000 */
[----:B------:R-:W-:-:S03]  /*aa90*/  WARPGROUP.ARRIVE ;  /* 0x00000000000079c5 */ /* 0x000fc60000000000 */
[----:B------:R-:W-:Y:S03]  /*aaa0*/  MUFU.EX2 R26, R26 ;  /* 0x0000001a001a7308 */ /* 0x000fe60000000800 */
[----:B------:R-:W-:Y:S01]  /*aab0*/  HGMMA.64x96x16.F32 R88, gdesc[UR28].tnspB, R88, gsb0 ;  /* 0x416000001c5879f0 */ /* 0x000fe20008000858 */
[----:B------:R-:W-:Y:S02]  /*aac0*/  UIADD3 UR28, UR15, 0x606, URZ ;  /* 0x000006060f1c7890 */ /* 0x000fe4000fffe03f */
[----:B------:R-:W-:Y:S02]  /*aad0*/  UIADD3 UR30, UR14, 0x1c0, URZ ;  /* 0x000001c00e1e7890 */ /* 0x000fe4000fffe03f */
[----:B------:R-:W-:Y:S01]  /*aae0*/  MUFU.EX2 R77, R77 ;  /* 0x0000004d004d7308 */ /* 0x000fe20000000800 */
[----:B------:R-:W-:Y:S01]  /*aaf0*/  UMOV UR29, 0x40000040 ;  /* 0x40000040001d7882 */ /* 0x000fe20000000000 */
[----:B------:R-:W-:-:S06]  /*ab00*/  UMOV UR31, 0x80000020 ;  /* 0x80000020001f7882 */ /* 0x000fcc0000000000 */
        /* <DEDUP_REMOVED lines=28> */
[----:B------:R-:W-:Y:S01]  /*acd0*/  MUFU.EX2 R61, R61 ;  /* 0x0000003d003d7308 */ /* 0x000fe20000000800 */
[----:B------:R-:W-:Y:S02]  /*ace0*/  WARPGROUP.DEPBAR.LE gsb0, 0x0 ;  /* 0x00008000000079c5 */ /* 0x000fe40000010000 */
[----:B------:R0:W-:Y:S06]  /*acf0*/  BAR.ARV R38, 0x100 ;  /* 0x000400260000751d */ /* 0x0001ec0000002000 */
[----:B------:R1:W-:Y:S01]  /*ad00*/  @!P1 SYNCS.ARRIVE.TRANS64.RED.A1T0 RZ, [R46+URZ], RZ ;  /* 0x000000ff2eff99a7 */ /* 0x0003e2000810043f */
[----:B------:R-:W-:Y:S01]  /*ad10*/  MUFU.EX2 R55, R55 ;  /* 0x0000003700377308 */ /* 0x000fe20000000800 */
[----:B0-----:R-:W-:Y:S01]  /*ad20*/  FADD.FTZ R38, R152, R81 ;  /* 0x0000005198267221 */ /* 0x001fe20000010000 */
[-C--:B------:R-:W-:Y:S01]  /*ad30*/  FMUL.FTZ R88, R88, R20.reuse ;  /* 0x0000001458587220 */ /* 0x080fe20000410000 */
[-C--:B------:R-:W-:Y:S01]  /*ad40*/  FMUL.FTZ R89, R89, R20.reuse ;  /* 0x0000001459597220 */ /* 0x080fe20000410000 */
[-C--:B------:R-:W-:Y:S01]  /*ad50*/  FMUL.FTZ R92, R92, R20.reuse ;  /* 0x000000145c5c7220 */ /* 0x080fe20000410000 */
[----:B------:R-:W-:Y:S01]  /*ad60*/  FADD.FTZ R81, R29, R38 ;  /* 0x000000261d517221 */ /* 0x000fe20000010000 */
[----:B------:R-:W-:Y:S01]  /*ad70*/  F2FP.F16.F32.PACK_AB R29, R30, R29 ;  /* 0x0000001d1e1d723e */ /* 0x000fe200000000ff */
[----:B------:R0:W-:Y:S01]  /*ad80*/  @!P1 SYNCS.ARRIVE.TRANS64.RED.A1T0 RZ, [R36+URZ], RZ ;  /* 0x000000ff24ff99a7 */ /* 0x0001e2000810043f */
[----:B-1----:R-:W-:Y:S01]  /*ad90*/  FFMA.FTZ R46, R70, UR10, -R39 ;  /* 0x0000000a462e7c23 */ /* 0x002fe20008010827 */
[----:B------:R-:W-:Y:S01]  /*ada0*/  FADD.FTZ R81, R30, R81 ;  /* 0x000000511e517221 */ /* 0x000fe20000010000 */
[----:B------:R-:W-:Y:S01]  /*adb0*/  F2FP.F16.F32.PACK_AB R30, R142, R31 ;  /* 0x0000001f8e1e723e */ /* 0x000fe200000000ff */
[----:B------:R-:W-:Y:S01]  /*adc0*/  MUFU.EX2 R68, R68 ;  /* 0x0000004400447308 */ /* 0x000fe20000000800 */
[-C--:B------:R-:W-:Y:S01]  /*add0*/  FMUL.FTZ R93, R93, R20.reuse ;  /* 0x000000145d5d7220 */ /* 0x080fe20000410000 */
[-C--:B------:R-:W-:Y:S01]  /*ade0*/  FMUL.FTZ R96, R96, R20.reuse ;  /* 0x0000001460607220 */ /* 0x080fe20000410000 */
[-C--:B------:R-:W-:Y:S01]  /*adf0*/  FMUL.FTZ R97, R97, R20.reuse ;  /* 0x0000001461617220 */ /* 0x080fe20000410000 */
[----:B0-----:R-:W-:Y:S01]  /*ae00*/  FADD.FTZ R36, R140, R7 ;  /* 0x000000078c247221 */ /* 0x001fe20000010000 */
[-C--:B------:R-:W-:Y:S01]  /*ae10*/  FMUL.FTZ R100, R100, R20.reuse ;  /* 0x0000001464647220 */ /* 0x080fe20000410000 */
[-C--:B------:R-:W-:Y:S01]  /*ae20*/  FMUL.FTZ R101, R101, R20.reuse ;  /* 0x0000001465657220 */ /* 0x080fe20000410000 */
[-C--:B------:R-:W-:Y:S01]  /*ae30*/  FMUL.FTZ R104, R104, R20.reuse ;  /* 0x0000001468687220 */ /* 0x080fe20000410000 */
[----:B------:R-:W-:Y:S01]  /*ae40*/  FADD.FTZ R67, R25, R36 ;  /* 0x0000002419437221 */ /* 0x000fe20000010000 */
[----:B------:R-:W0:Y:S01]  /*ae50*/  MUFU.EX2 R7, R62 ;  /* 0x0000003e00077308 */ /* 0x000e220000000800 */
[-C--:B------:R-:W-:Y:S01]  /*ae60*/  FMUL.FTZ R105, R105, R20.reuse ;  /* 0x0000001469697220 */ /* 0x080fe20000410000 */
[-C--:B------:R-:W-:Y:S01]  /*ae70*/  FMUL.FTZ R108, R108, R20.reuse ;  /* 0x000000146c6c7220 */ /* 0x080fe20000410000 */
[----:B------:R-:W-:Y:S01]  /*ae80*/  FADD.FTZ R36, R148, R67 ;  /* 0x0000004394247221 */ /* 0x000fe20000010000 */
[-C--:B------:R-:W-:Y:S01]  /*ae90*/  FMUL.FTZ R109, R109, R20.reuse ;  /* 0x000000146d6d7220 */ /* 0x080fe20000410000 */
[-C--:B------:R-:W-:Y:S01]  /*aea0*/  FMUL.FTZ R112, R112, R20.reuse ;  /* 0x0000001470707220 */ /* 0x080fe20000410000 */
[-C--:B------:R-:W-:Y:S01]  /*aeb0*/  FMUL.FTZ R113, R113, R20.reuse ;  /* 0x0000001471717220 */ /* 0x080fe20000410000 */
[----:B------:R-:W-:Y:S01]  /*aec0*/  FADD.FTZ R67, R27, R36 ;  /* 0x000000241b437221 */ /* 0x000fe20000010000 */
[----:B------:R-:W1:Y:S01]  /*aed0*/  MUFU.EX2 R46, R46 ;  /* 0x0000002e002e7308 */ /* 0x000e620000000800 */
[-C--:B------:R-:W-:Y:S01]  /*aee0*/  FMUL.FTZ R116, R116, R20.reuse ;  /* 0x0000001474747220 */ /* 0x080fe20000410000 */
[-C--:B------:R-:W-:Y:S01]  /*aef0*/  FMUL.FTZ R117, R117, R20.reuse ;  /* 0x0000001475757220 */ /* 0x080fe20000410000 */
[C---:B------:R-:W-:Y:S01]  /*af00*/  FADD.FTZ R36, R28.reuse, R67 ;  /* 0x000000431c247221 */ /* 0x040fe20000010000 */
[----:B------:R-:W-:Y:S01]  /*af10*/  F2FP.F16.F32.PACK_AB R28, R28, R27 ;  /* 0x0000001b1c1c723e */ /* 0x000fe200000000ff */
[-C--:B------:R-:W-:Y:S01]  /*af20*/  FMUL.FTZ R120, R120, R20.reuse ;  /* 0x0000001478787220 */ /* 0x080fe20000410000 */
[----:B------:R-:W-:Y:S01]  /*af30*/  FMUL.FTZ R121, R121, R20 ;  /* 0x0000001479797220 */ /* 0x000fe20000410000 */
[----:B------:R-:W-:Y:S01]  /*af40*/  FADD.FTZ R67, R31, R36 ;  /* 0x000000241f437221 */ /* 0x000fe20000010000 */
[----:B------:R-:W-:Y:S01]  /*af50*/  FADD.FTZ R36, R26, R81 ;  /* 0x000000511a247221 */ /* 0x000fe20000010000 */
[C---:B------:R-:W-:Y:S01]  /*af60*/  F2FP.F16.F32.PACK_AB R31, R77.reuse, R26 ;  /* 0x0000001a4d1f723e */ /* 0x040fe200000000ff */
[----:B------:R-:W2:Y:S01]  /*af70*/  MUFU.EX2 R71, R71 ;  /* 0x0000004700477308 */ /* 0x000ea20000000800 */
[----:B------:R-:W-:Y:S01]  /*af80*/  FADD.FTZ R38, R142, R67 ;  /* 0x000000438e267221 */ /* 0x000fe20000010000 */
[----:B------:R-:W-:Y:S01]  /*af90*/  FADD.FTZ R50, R77, R36 ;  /* 0x000000244d327221 */ /* 0x000fe20000010000 */
[----:B------:R-:W-:Y:S01]  /*afa0*/  F2FP.F16.F32.PACK_AB R36, R140, R23 ;  /* 0x000000178c24723e */ /* 0x000fe200000000ff */
[-C--:B------:R-:W-:Y:S01]  /*afb0*/  FMUL.FTZ R124, R124, R20.reuse ;  /* 0x000000147c7c7220 */ /* 0x080fe20000410000 */
[----:B------:R-:W-:Y:S01]  /*afc0*/  FADD.FTZ R39, R33, R38 ;  /* 0x0000002621277221 */ /* 0x000fe20000010000 */
[----:B------:R-:W-:Y:S01]  /*afd0*/  FADD.FTZ R23, R145, R50 ;  /* 0x0000003291177221 */ /* 0x000fe20000010000 */
[----:B------:R-:W-:Y:S01]  /*afe0*/  F2FP.F16.F32.PACK_AB R38, R148, R25 ;  /* 0x000000199426723e */ /* 0x000fe200000000ff */
[----:B------:R-:W3:Y:S01]  /*aff0*/  MUFU.EX2 R63, R63 ;  /* 0x0000003f003f7308 */ /* 0x000ee20000000800 */
[----:B------:R-:W-:Y:S01]  /*b000*/  FADD.FTZ R50, R144, R39 ;  /* 0x0000002790327221 */ /* 0x000fe20000010000 */
[----:B------:R-:W-:Y:S01]  /*b010*/  FADD.FTZ R24, R138, R23 ;  /* 0x000000178a187221 */ /* 0x000fe20000010000 */
[----:B------:R-:W-:Y:S01]  /*b020*/  F2FP.F16.F32.PACK_AB R39, R152, R59 ;  /* 0x0000003b9827723e */ /* 0x000fe200000000ff */
[----:B------:R-:W-:Y:S01]  /*b030*/  FMUL.FTZ R125, R125, R20 ;  /* 0x000000147d7d7220 */ /* 0x000fe20000410000 */
[----:B------:R-:W-:Y:S01]  /*b040*/  FADD.FTZ R23, R35, R50 ;  /* 0x0000003223177221 */ /* 0x000fe20000010000 */
[----:B------:R-:W-:Y:S01]  /*b050*/  FADD.FTZ R25, R147, R24 ;  /* 0x0000001893197221 */ /* 0x000fe20000010000 */
[----:B0-----:R-:W-:Y:S01]  /*b060*/  F2FP.F16.F32.PACK_AB R59, R7, R44 ;  /* 0x0000002c073b723e */ /* 0x001fe200000000ff */
[----:B------:R-:W0:Y:S01]  /*b070*/  MUFU.EX2 R74, R74 ;  /* 0x0000004a004a7308 */ /* 0x000e220000000800 */
[----:B------:R-:W-:Y:S01]  /*b080*/  FADD.FTZ R24, R146, R23 ;  /* 0x0000001792187221 */ /* 0x000fe20000010000 */
[----:B------:R-:W-:Y:S01]  /*b090*/  FADD.FTZ R50, R34, R25 ;  /* 0x0000001922327221 */ /* 0x000fe20000010000 */
[----:B------:R-:W-:Y:S01]  /*b0a0*/  STSM.16.M88.4 [R10+0x21800], R36 ;  /* 0x021800240a007844 */ /* 0x000fe20000000200 */
[----:B------:R-:W-:Y:S01]  /*b0b0*/  F2FP.F16.F32.PACK_AB R144, R144, R33 ;  /* 0x000000219090723e */ /* 0x000fe200000000ff */
[----:B------:R-:W-:Y:S01]  /*b0c0*/  FADD.FTZ R23, R41, R24 ;  /* 0x0000001829177221 */ /* 0x000fe20000010000 */
[----:B------:R-:W-:Y:S01]  /*b0d0*/  FADD.FTZ R25, R49, R50 ;  /* 0x0000003231197221 */ /* 0x000fe20000010000 */
[----:B------:R4:W-:Y:S01]  /*b0e0*/  STSM.16.M88.4 [R9], R28 ;  /* 0x0000001c09007844 */ /* 0x0009e20000000200 */
[----:B------:R-:W-:Y:S01]  /*b0f0*/  MUFU.EX2 R75, R75 ;  /* 0x0000004b004b7308 */ /* 0x000fe20000000800 */
[----:B------:R-:W-:Y:S01]  /*b100*/  FADD.FTZ R24, R48, R23 ;  /* 0x0000001730187221 */ /* 0x000fe20000010000 */
[----:B------:R-:W-:Y:S01]  /*b110*/  FADD.FTZ R26, R42, R25 ;  /* 0x000000192a1a7221 */ /* 0x000fe20000010000 */
[----:B------:R-:W-:Y:S01]  /*b120*/  F2FP.F16.F32.PACK_AB R145, R138, R145 ;  /* 0x000000918a91723e */ /* 0x000fe200000000ff */
[-C--:B------:R-:W-:Y:S01]  /*b130*/  FMUL.FTZ R128, R128, R20.reuse ;  /* 0x0000001480807220 */ /* 0x080fe20000410000 */
[----:B------:R-:W-:Y:S01]  /*b140*/  FADD.FTZ R23, R43, R24 ;  /* 0x000000182b177221 */ /* 0x000fe20000010000 */
[----:B------:R-:W-:Y:S01]  /*b150*/  FADD.FTZ R25, R51, R26 ;  /* 0x0000001a33197221 */ /* 0x000fe20000010000 */
[----:B------:R-:W-:Y:S01]  /*b160*/  F2FP.F16.F32.PACK_AB R146, R146, R35 ;  /* 0x000000239292723e */ /* 0x000fe200000000ff */
[----:B------:R-:W4:Y:S01]  /*b170*/  MUFU.EX2 R72, R72 ;  /* 0x0000004800487308 */ /* 0x000f220000000800 */
[----:B------:R-:W-:Y:S01]  /*b180*/  FADD.FTZ R24, R150, R23 ;  /* 0x0000001796187221 */ /* 0x000fe20000010000 */
[----:B------:R-:W-:Y:S01]  /*b190*/  FADD.FTZ R26, R40, R25 ;  /* 0x00000019281a7221 */ /* 0x000fe20000010000 */
[----:B------:R-:W-:Y:S01]  /*b1a0*/  F2FP.F16.F32.PACK_AB R147, R34, R147 ;  /* 0x000000932293723e */ /* 0x000fe200000000ff */
[-C--:B------:R-:W-:Y:S01]  /*b1b0*/  FMUL.FTZ R129, R129, R20.reuse ;  /* 0x0000001481817220 */ /* 0x080fe20000410000 */
[----:B------:R-:W-:Y:S01]  /*b1c0*/  FADD.FTZ R23, R45, R24 ;  /* 0x000000182d177221 */ /* 0x000fe20000010000 */
[----:B------:R-:W-:Y:S01]  /*b1d0*/  FADD.FTZ R25, R57, R26 ;  /* 0x0000001a39197221 */ /* 0x000fe20000010000 */
[----:B------:R-:W-:Y:S01]  /*b1e0*/  F2FP.F16.F32.PACK_AB R57, R32, R57 ;  /* 0x000000392039723e */ /* 0x000fe200000000ff */
[----:B------:R-:W-:Y:S01]  /*b1f0*/  MUFU.EX2 R78, R78 ;  /* 0x0000004e004e7308 */ /* 0x000fe20000000800 */
[----:B------:R-:W-:Y:S01]  /*b200*/  FADD.FTZ R24, R56, R23 ;  /* 0x0000001738187221 */ /* 0x000fe20000010000 */
[----:B------:R-:W-:Y:S01]  /*b210*/  FADD.FTZ R25, R32, R25 ;  /* 0x0000001920197221 */ /* 0x000fe20000010000 */
[----:B------:R-:W-:Y:S01]  /*b220*/  F2FP.F16.F32.PACK_AB R48, R48, R41 ;  /* 0x000000293030723e */ /* 0x000fe200000000ff */
[----:B------:R0:W-:Y:S01]  /*b230*/  STSM.16.M88.4 [R8], R144 ;  /* 0x0000009008007844 */ /* 0x0001e20000000200 */
[----:B------:R-:W-:Y:S01]  /*b240*/  FADD.FTZ R23, R47, R24 ;  /* 0x000000182f177221 */ /* 0x000fe20000010000 */
[----:B------:R-:W-:Y:S01]  /*b250*/  FADD.FTZ R24, R44, R25 ;  /* 0x000000192c187221 */ /* 0x000fe20000010000 */
[----:B------:R-:W-:Y:S01]  /*b260*/  F2FP.F16.F32.PACK_AB R49, R42, R49 ;  /* 0x000000312a31723e */ /* 0x000fe200000000ff */
[----:B------:R-:W5:Y:S01]  /*b270*/  MUFU.EX2 R65, R65 ;  /* 0x0000004100417308 */ /* 0x000f620000000800 */
        /* <DEDUP_REMOVED lines=13> */
[----:B-1----:R-:W-:Y:S01]  /*b350*/  FADD.FTZ R24, R46, R23 ;  /* 0x000000172e187221 */ /* 0x002fe20000010000 */
[C---:B--2---:R-:W-:Y:S01]  /*b360*/  F2FP.F16.F32.PACK_AB R27, R71.reuse, R46 ;  /* 0x0000002e471b723e */ /* 0x044fe200000000ff */
[----:B------:R-:W1:Y:S01]  /*b370*/  MUFU.EX2 R76, R76 ;  /* 0x0000004c004c7308 */ /* 0x000e620000000800 */
[----:B------:R-:W-:Y:S01]  /*b380*/  FADD.FTZ R26, R68, R25 ;  /* 0x00000019441a7221 */ /* 0x000fe20000010000 */
[----:B------:R-:W-:Y:S01]  /*b390*/  FADD.FTZ R7, R71, R24 ;  /* 0x0000001847077221 */ /* 0x000fe20000010000 */
[----:B------:R-:W-:Y:S01]  /*b3a0*/  F2FP.F16.F32.PACK_AB R25, R61, R6 ;  /* 0x000000063d19723e */ /* 0x000fe200000000ff */
[----:B------:R2:W-:Y:S01]  /*b3b0*/  STSM.16.M88.4 [R10+0x27800], R56 ;  /* 0x027800380a007844 */ /* 0x0005e20000000200 */
[----:B---3--:R-:W-:Y:S01]  /*b3c0*/  FADD.FTZ R23, R63, R26 ;  /* 0x0000001a3f177221 */ /* 0x008fe20000010000 */
[----:B0-----:R-:W-:Y:S01]  /*b3d0*/  FADD.FTZ R26, R74, R7 ;  /* 0x000000074a1a7221 */ /* 0x001fe20000010000 */
[----:B------:R-:W-:Y:S01]  /*b3e0*/  F2FP.F16.F32.PACK_AB R24, R64, R53 ;  /* 0x000000354018723e */ /* 0x000fe200000000ff */
[----:B------:R-:W0:Y:S01]  /*b3f0*/  MUFU.EX2 R82, R82 ;  /* 0x0000005200527308 */ /* 0x000e220000000800 */
[----:B----4-:R-:W-:Y:S01]  /*b400*/  FADD.FTZ R28, R72, R23 ;  /* 0x00000017481c7221 */ /* 0x010fe20000010000 */
[----:B------:R-:W-:Y:S01]  /*b410*/  FADD.FTZ R7, R75, R26 ;  /* 0x0000001a4b077221 */ /* 0x000fe20000010000 */
[----:B------:R-:W-:Y:S01]  /*b420*/  F2FP.F16.F32.PACK_AB R26, R68, R55 ;  /* 0x00000037441a723e */ /* 0x000fe200000000ff */
[----:B------:R-:W-:Y:S01]  /*b430*/  FMUL.FTZ R133, R133, R20 ;  /* 0x0000001485857220 */ /* 0x000fe20000410000 */
[----:B-----5:R-:W-:Y:S01]  /*b440*/  FADD.FTZ R23, R65, R28 ;  /* 0x0000001c41177221 */ /* 0x020fe20000010000 */
[----:B------:R-:W-:Y:S01]  /*b450*/  FADD.FTZ R7, R78, R7 ;  /* 0x000000074e077221 */ /* 0x000fe20000010000 */
[----:B------:R-:W-:Y:S01]  /*b460*/  F2FP.F16.F32.PACK_AB R28, R72, R63 ;  /* 0x0000003f481c723e */ /* 0x000fe200000000ff */
[----:B------:R-:W3:Y:S01]  /*b470*/  MUFU.EX2 R69, R69 ;  /* 0x0000004500457308 */ /* 0x000ee20000000800 */
[C---:B-1----:R-:W-:Y:S01]  /*b480*/  FADD.FTZ R6, R76.reuse, R23 ;  /* 0x000000174c067221 */ /* 0x042fe20000010000 */
[----:B------:R-:W-:Y:S01]  /*b490*/  FADD.FTZ R7, R79, R7 ;  /* 0x000000074f077221 */ /* 0x000fe20000010000 */
[----:B------:R-:W-:Y:S01]  /*b4a0*/  F2FP.F16.F32.PACK_AB R29, R75, R74 ;  /* 0x0000004a4b1d723e */ /* 0x000fe200000000ff */
[----:B------:R2:W-:Y:S01]  /*b4b0*/  STSM.16.M88.4 [R4], R24 ;  /* 0x0000001804007844 */ /* 0x0005e20000000200 */
[----:B------:R-:W-:Y:S01]  /*b4c0*/  F2FP.F16.F32.PACK_AB R30, R76, R65 ;  /* 0x000000414c1e723e */ /* 0x000fe200000000ff */
[-C--:B------:R-:W-:Y:S01]  /*b4d0*/  FMUL.FTZ R90, R90, R21.reuse ;  /* 0x000000155a5a7220 */ /* 0x080fe20000410000 */
[----:B------:R-:W-:Y:S01]  /*b4e0*/  F2FP.F16.F32.PACK_AB R31, R79, R78 ;  /* 0x0000004e4f1f723e */ /* 0x000fe200000000ff */
[----:B------:R-:W1:Y:S01]  /*b4f0*/  MUFU.EX2 R81, R83 ;  /* 0x0000005300517308 */ /* 0x000e620000000800 */
[----:B0-----:R-:W-:Y:S01]  /*b500*/  FADD.FTZ R7, R82, R7 ;  /* 0x0000000752077221 */ /* 0x001fe20000010000 */
[-C--:B------:R-:W-:Y:S01]  /*b510*/  FMUL.FTZ R91, R91, R21.reuse ;  /* 0x000000155b5b7220 */ /* 0x080fe20000410000 */
[-C--:B------:R-:W-:Y:S01]  /*b520*/  FMUL.FTZ R94, R94, R21.reuse ;  /* 0x000000155e5e7220 */ /* 0x080fe20000410000 */
[----:B------:R2:W-:Y:S01]  /*b530*/  STSM.16.M88.4 [R8+0x6000], R28 ;  /* 0x0060001c08007844 */ /* 0x0005e20000000200 */
[-C--:B------:R-:W-:Y:S01]  /*b540*/  FMUL.FTZ R95, R95, R21.reuse ;  /* 0x000000155f5f7220 */ /* 0x080fe20000410000 */
[-C--:B------:R-:W-:Y:S01]  /*b550*/  FMUL.FTZ R98, R98, R21.reuse ;  /* 0x0000001562627220 */ /* 0x080fe20000410000 */
[-C--:B------:R-:W-:Y:S01]  /*b560*/  FMUL.FTZ R99, R99, R21.reuse ;  /* 0x0000001563637220 */ /* 0x080fe20000410000 */
[----:B------:R-:W0:Y:S01]  /*b570*/  MUFU.EX2 R80, R80 ;  /* 0x0000005000507308 */ /* 0x000e220000000800 */
[----:B---3--:R-:W-:Y:S01]  /*b580*/  FADD.FTZ R23, R69, R6 ;  /* 0x0000000645177221 */ /* 0x008fe20000010000 */
[-C--:B------:R-:W-:Y:S01]  /*b590*/  FMUL.FTZ R102, R102, R21.reuse ;  /* 0x0000001566667220 */ /* 0x080fe20000410000 */
[-C--:B------:R-:W-:Y:S01]  /*b5a0*/  FMUL.FTZ R103, R103, R21.reuse ;  /* 0x0000001567677220 */ /* 0x080fe20000410000 */
[-C--:B------:R-:W-:Y:S01]  /*b5b0*/  FMUL.FTZ R106, R106, R21.reuse ;  /* 0x000000156a6a7220 */ /* 0x080fe20000410000 */
[-C--:B------:R-:W-:Y:S01]  /*b5c0*/  FMUL.FTZ R107, R107, R21.reuse ;  /* 0x000000156b6b7220 */ /* 0x080fe20000410000 */
[-C--:B------:R-:W-:Y:S01]  /*b5d0*/  FMUL.FTZ R110, R110, R21.reuse ;  /* 0x000000156e6e7220 */ /* 0x080fe20000410000 */
[-C--:B------:R-:W-:Y:S01]  /*b5e0*/  FMUL.FTZ R111, R111, R21.reuse ;  /* 0x000000156f6f7220 */ /* 0x080fe20000410000 */
[----:B------:R-:W-:Y:S01]  /*b5f0*/  MUFU.EX2 R73, R73 ;  /* 0x0000004900497308 */ /* 0x000fe20000000800 */
[C---:B-1----:R-:W-:Y:S01]  /*b600*/  FADD.FTZ R7, R81.reuse, R7 ;  /* 0x0000000751077221 */ /* 0x042fe20000010000 */
[----:B------:R-:W-:Y:S01]  /*b610*/  F2FP.F16.F32.PACK_AB R81, R81, R82 ;  /* 0x000000525151723e */ /* 0x000fe200000000ff */
[-C--:B------:R-:W-:Y:S01]  /*b620*/  FMUL.FTZ R114, R114, R21.reuse ;  /* 0x0000001572727220 */ /* 0x080fe20000410000 */
[-C--:B------:R-:W-:Y:S01]  /*b630*/  FMUL.FTZ R115, R115, R21.reuse ;  /* 0x0000001573737220 */ /* 0x080fe20000410000 */
[-C--:B------:R-:W-:Y:S01]  /*b640*/  FMUL.FTZ R118, R118, R21.reuse ;  /* 0x0000001576767220 */ /* 0x080fe20000410000 */
[-C--:B------:R-:W-:Y:S01]  /*b650*/  FMUL.FTZ R119, R119, R21.reuse ;  /* 0x0000001577777220 */ /* 0x080fe20000410000 */
[----:B------:R-:W-:Y:S01]  /*b660*/  FMUL.FTZ R122, R122, R21 ;  /* 0x000000157a7a7220 */ /* 0x000fe20000410000 */
        /* <DEDUP_REMOVED lines=9> */
[-C--:B------:R-:W-:Y:S01]  /*b700*/  FMUL.FTZ R134, R134, R21.reuse ;  /* 0x0000001586867220 */ /* 0x080fe20000410000 */
[----:B------:R-:W-:Y:S01]  /*b710*/  FMUL.FTZ R135, R135, R21 ;  /* 0x0000001587877220 */ /* 0x000fe20000410000 */
[----:B------:R-:W-:-:S02]  /*b720*/  IMAD.MOV.U32 R21, RZ, RZ, R136 ;  /* 0x000000ffff157224 */ /* 0x000fc400078e0088 */
[----:B------:R-:W-:-:S03]  /*b730*/  IMAD.MOV.U32 R20, RZ, RZ, R13 ;  /* 0x000000ffff147224 */ /* 0x000fc600078e000d */
[----:B------:R-:W3:Y:S01]  /*b740*/  MUFU.EX2 R33, R86 ;  /* 0x0000005600217308 */ /* 0x000ee20000000800 */
[----:B-1----:R-:W-:Y:S01]  /*b750*/  F2FP.F16.F32.PACK_AB R82, R84, R73 ;  /* 0x000000495452723e */ /* 0x002fe200000000ff */
[----:B------:R-:W-:Y:S01]  /*b760*/  FADD.FTZ R73, R73, R6 ;  /* 0x0000000649497221 */ /* 0x000fe20000010000 */
[----:B0-----:R-:W-:-:S03]  /*b770*/  FADD.FTZ R6, R32, R7 ;  /* 0x0000000720067221 */ /* 0x001fc60000010000 */
[----:B------:R-:W-:Y:S01]  /*b780*/  FADD.FTZ R7, R84, R73 ;  /* 0x0000004954077221 */ /* 0x000fe20000010000 */
[C---:B---3--:R-:W-:Y:S01]  /*b790*/  F2FP.F16.F32.PACK_AB R83, R33.reuse, R32 ;  /* 0x000000202153723e */ /* 0x048fe200000000ff */
[----:B------:R-:W-:-:S04]  /*b7a0*/  FADD.FTZ R6, R33, R6 ;  /* 0x0000000621067221 */ /* 0x000fc80000010000 */
        /* <DEDUP_REMOVED lines=9> */
.L_x_10248:
[----:B------:R-:W-:-:S13]  /*b840*/  R2UR UR6, R19 ;  /* 0x00000000130672ca */ /* 0x000fda00000e0000 */
[----:B------:R-:W-:-:S13]  /*b850*/  ISETP.GE.AND P2, PT, R12, UR6, PT ;  /* 0x000000060c007c0c */ /* 0x000fda000bf46270 */
[----:B------:R-:W-:Y:S05]  /*b860*/  @!P2 BRA `(.L_x_10258) ;  /* 0x000000380078a947 */ /* 0x000fea0003800000 */
[----:B------:R-:W-:Y:S01]  /*b870*/  ULOP3.LUT UR39, UR60, 0x10000, URZ, 0xfc, !UPT ;  /* 0x000100003c277892 */ /* 0x000fe2000f8efc3f */
[----:B------:R-:W-:Y:S01]  /*b880*/  VIADD R137, R22, 0x9 ;  /* 0x0000000916897836 */ /* 0x000fe20000000000 */
[----:B------:R-:W-:Y:S01]  /*b890*/  UMOV UR7, UR4 ;  /* 0x0000000400077c82 */ /* 0x000fe20008000000 */
[----:B------:R-:W-:Y:S01]  /*b8a0*/  ISETP.GE.U32.AND P2, PT, R2, 0x180, PT ;  /* 0x000001800200780c */ /* 0x000fe20003f46070 */
[----:B------:R-:W-:Y:S01]  /*b8b0*/  UIADD3 UR4, UR39, 0x2, URZ ;  /* 0x0000000227047890 */ /* 0x000fe2000fffe03f */
[----:B------:R-:W-:Y:S01]  /*b8c0*/  VIADD R138, R22, 0x8 ;  /* 0x00000008168a7836 */ /* 0x000fe20000000000 */
[----:B------:R-:W-:Y:S01]  /*b8d0*/  UMOV UR30, UR5 ;  /* 0x00000005001e7c82 */ /* 0x000fe20008000000 */
[----:B------:R-:W-:Y:S01]  /*b8e0*/  UMOV UR5, 0x40000040 ;  /* 0x4000004000057882 */ /* 0x000fe20000000000 */
[----:B------:R-:W-:Y:S01]  /*b8f0*/  IMAD.MOV.U32 R21, RZ, RZ, R136 ;  /* 0x000000ffff157224 */ /* 0x000fe200078e0088 */
[----:B------:R-:W-:Y:S01]  /*b900*/  SEL R137, R137, 0x9, !P2 ;  /* 0x0000000989897807 */ /* 0x000fe20005000000 */
[----:B------:R-:W-:Y:S01]  /*b910*/  IMAD.MOV.U32 R20, RZ, RZ, R13 ;  /* 0x000000ffff147224 */ /* 0x000fe200078e000d */
[----:B------:R-:W-:Y:S01]  /*b920*/  ULDC UR61, c[0x0][0x9e4] ;  /* 0x00027900003d7ab9 */ /* 0x000fe20000000800 */
[----:B------:R-:W-:Y:S01]  /*b930*/  IMAD.U32 R22, RZ, RZ, UR4 ;  /* 0x00000004ff167e24 */ /* 0x000fe2000f8e00ff */
[----:B------:R-:W-:Y:S01]  /*b940*/  ULDC UR6, c[0x0][0x9d8] ;  /* 0x0002760000067ab9 */ /* 0x000fe20000000800 */
[----:B------:R-:W-:Y:S01]  /*b950*/  IMAD.U32 R23, RZ, RZ, UR5 ;  /* 0x00000005ff177e24 */ /* 0x000fe2000f8e00ff */
[----:B------:R-:W-:-:S02]  /*b960*/  UIADD3 UR56, UR39, 0x4, URZ ;  /* 0x0000000427387890 */ /* 0x000fc4000fffe03f */
[----:B------:R-:W-:Y:S02]  /*b970*/  UIADD3 UR28, UR39, 0x6, URZ ;  /* 0x00000006271c7890 */ /* 0x000fe4000fffe03f */
[----:B------:R-:W-:Y:S02]  /*b980*/  UIADD3 UR32, UR39, 0x600, URZ ;  /* 0x0000060027207890 */ /* 0x000fe4000fffe03f */
[----:B------:R-:W-:Y:S02]  /*b990*/  UIADD3 UR40, UR39, 0x602, URZ ;  /* 0x0000060227287890 */ /* 0x000fe4000fffe03f */
[----:B------:R-:W-:Y:S02]  /*b9a0*/  UIADD3 UR44, UR39, 0x604, URZ ;  /* 0x00000604272c7890 */ /* 0x000fe4000fffe03f */
[----:B------:R-:W-:Y:S01]  /*b9b0*/  UIADD3 UR48, UR39, 0x606, URZ ;  /* 0x0000060627307890 */ /* 0x000fe2000fffe03f */
[----:B------:R-:W-:Y:S01]  /*b9c0*/  UMOV UR57, 0x40000040 ;  /* 0x4000004000397882 */ /* 0x000fe20000000000 */
[----:B------:R-:W-:Y:S01]  /*b9d0*/  UMOV UR29, 0x40000040 ;  /* 0x40000040001d7882 */ /* 0x000fe20000000000 */
[----:B------:R-:W-:Y:S01]  /*b9e0*/  UMOV UR33, 0x40000040 ;  /* 0x4000004000217882 */ /* 0x000fe20000000000 */
[----:B------:R-:W-:Y:S01]  /*b9f0*/  UMOV UR41, 0x40000040 ;  /* 0x4000004000297882 */ /* 0x000fe20000000000 */
[----:B------:R-:W-:Y:S01]  /*ba00*/  UMOV UR45, 0x40000040 ;  /* 0x40000040002d7882 */ /* 0x000fe20000000000 */
[----:B------:R-:W-:-:S06]  /*ba10*/  UMOV UR49, 0x40000040 ;  /* 0x4000004000317882 */ /* 0x000fcc0000000000 */
.L_x_10275:
[----:B------:R-:W-:Y:S01]  /*ba20*/  UIADD3 UR4, UR7, 0x1, URZ ;  /* 0x0000000107047890 */ /* 0x000fe2000fffe03f */
[----:B------:R-:W-:-:S03]  /*ba30*/  ISETP.NE.AND P3, PT, RZ, UR38, PT ;  /* 0x00000026ff007c0c */ /* 0x000fc6000bf65270 */
[----:B------:R-:W-:-:S04]  /*ba40*/  UISETP.NE.AND UP1, UPT, UR4, 0x2, UPT ;  /* 0x000000020400788c */ /* 0x000fc8000bf25270 */
[----:B------:R-:W-:Y:S02]  /*ba50*/  USEL UR5, URZ, 0x1, UP1 ;  /* 0x000000013f057887 */ /* 0x000fe40008800000 */
[----:B------:R-:W-:Y:S02]  /*ba60*/  USEL UR4, UR4, URZ, UP1 ;  /* 0x0000003f04047287 */ /* 0x000fe40008800000 */
[----:B------:R-:W-:Y:S02]  /*ba70*/  ULOP3.LUT UR5, UR30, UR5, URZ, 0x3c, !UPT ;  /* 0x000000051e057292 */ /* 0x000fe4000f8e3c3f */
[----:B----4-:R-:W-:Y:S10]  /*ba80*/  @P3 BRA `(.L_x_10259) ;  /* 0x00000000002c3947 */ /* 0x010ff40003800000 */
[----:B------:R-:W-:Y:S05]  /*ba90*/  @!P0 BRA `(.L_x_10260) ;  /* 0x0000000000048947 */ /* 0x000fea0003800000 */
[----:B------:R-:W-:Y:S01]  /*baa0*/  BPT.TRAP 0x1 ;  /* 0x000000040000795c */ /* 0x000fe20000300000 */
.L_x_10260:
[----:B------:R-:W-:Y:S01]  /*bab0*/  ULEA UR10, UR4, UR36, 0x3 ;  /* 0x00000024040a7291 */ /* 0x000fe2000f8e183f */
[----:B------:R-:W-:-:S05]  /*bac0*/  IMAD.U32 R13, RZ, RZ, UR5 ;  /* 0x00000005ff0d7e24 */ /* 0x000fca000f8e00ff */
[----:B------:R-:W-:-:S04]  /*bad0*/  SHF.L.U32 R13, R13, 0x1f, RZ ;  /* 0x0000001f0d0d7819 */ /* 0x000fc800000006ff */
[----:B------:R3:W4:Y:S01]  /*bae0*/  SYNCS.PHASECHK.TRANS64.TRYWAIT P2, [UR10+0x2d830], R13 ;  /* 0x02d8300dff0075a7 */ /* 0x000722000804014a */
[----:B------:R-:W-:Y:S05]  /*baf0*/  @!P0 BRA `(.L_x_10261) ;  /* 0x0000000000048947 */ /* 0x000fea0003800000 */
[----:B------:R-:W-:Y:S01]  /*bb00*/  BPT.TRAP 0x1 ;  /* 0x000000040000795c */ /* 0x000fe20000300000 */
.L_x_10261:
[----:B----4-:R-:W-:Y:S05]  /*bb10*/  @P2 BRA `(.L_x_10259) ;  /* 0x0000000000082947 */ /* 0x010fea0003800000 */
[----:B------:R-:W4:Y:S02]  /*bb20*/  SYNCS.PHASECHK.TRANS64.TRYWAIT P2, [UR10+0x2d830], R13 ;  /* 0x02d8300dff0075a7 */ /* 0x000f24000804014a */
[----:B----4-:R-:W-:Y:S05]  /*bb30*/  @!P2 BRA `(.L_x_10262) ;  /* 0x0000009c0088a947 */ /* 0x010fea0003800000 */
.L_x_10259:
[----:B------:R4:W-:Y:S01]  /*bb40*/  BAR.SYNC.DEFER_BLOCKING R138, 0x100 ;  /* 0x0004008a0000751d */ /* 0x0009e20000010000 */
[----:B------:R-:W-:Y:S01]  /*bb50*/  R2UR UR52, R14 ;  /* 0x000000000e3472ca */ /* 0x000fe200000e0000 */
[----:B------:R-:W-:Y:S01]  /*bb60*/  UIMAD UR26, UR4, 0x600, UR37 ;  /* 0x00000600041a78a4 */ /* 0x000fe2000f8e0225 */
[----:B------:R-:W-:-:S03]  /*bb70*/  R2UR UR53, R15 ;  /* 0x000000000f3572ca */ /* 0x000fc600000e0000 */
[----:B------:R-:W-:Y:S01]  /*bb80*/  UMOV UR55, 0x80000020 ;  /* 0x8000002000377882 */ /* 0x000fe20000000000 */
[----:B------:R-:W-:Y:S02]  /*bb90*/  UIADD3 UR10, UR26, 0x2, URZ ;  /* 0x000000021a0a7890 */ /* 0x000fe4000fffe03f */
[----:B------:R-:W-:Y:S01]  /*bba0*/  UMOV UR54, UR26 ;  /* 0x0000001a00367c82 */ /* 0x000fe20008000000 */
        /* <DEDUP_REMOVED lines=9> */
[----:B012---:R-:W-:-:S06]  /*bc40*/  WARPGROUP.ARRIVE ;  /* 0x00000000000079c5 */ /* 0x007fcc0000000000 */
        /* <DEDUP_REMOVED lines=17> */
[----:B----4-:R-:W-:Y:S05]  /*bd60*/  @P3 BRA `(.L_x_10263) ;  /* 0x00000000002c3947 */ /* 0x010fea0003800000 */
[----:B------:R-:W-:Y:S05]  /*bd70*/  @!P0 BRA `(.L_x_10264) ;  /* 0x0000000000048947 */ /* 0x000fea0003800000 */
[----:B------:R-:W-:Y:S01]  /*bd80*/  BPT.TRAP 0x1 ;  /* 0x000000040000795c */ /* 0x000fe20000300000 */
.L_x_10264:
[----:B------:R-:W-:Y:S01]  /*bd90*/  ULEA UR10, UR7, UR36, 0x3 ;  /* 0x00000024070a7291 */ /* 0x000fe2000f8e183f */
[----:B---3--:R-:W-:-:S05]  /*bda0*/  IMAD.U32 R13, RZ, RZ, UR30 ;  /* 0x0000001eff0d7e24 */ /* 0x008fca000f8e00ff */
[----:B------:R-:W-:-:S04]  /*bdb0*/  SHF.L.U32 R13, R13, 0x1f, RZ ;  /* 0x0000001f0d0d7819 */ /* 0x000fc800000006ff */
[----:B------:R0:W1:Y:S01]  /*bdc0*/  SYNCS.PHASECHK.TRANS64.TRYWAIT P2, [UR10+0x2d850], R13 ;  /* 0x02d8500dff0075a7 */ /* 0x000062000804014a */
[----:B------:R-:W-:Y:S05]  /*bdd0*/  @!P0 BRA `(.L_x_10265) ;  /* 0x0000000000048947 */ /* 0x000fea0003800000 */
[----:B------:R-:W-:Y:S01]  /*bde0*/  BPT.TRAP 0x1 ;  /* 0x000000040000795c */ /* 0x000fe20000300000 */
.L_x_10265:
[----:B-1----:R-:W-:Y:S05]  /*bdf0*/  @P2 BRA `(.L_x_10263) ;  /* 0x0000000000082947 */ /* 0x002fea0003800000 */
[----:B------:R-:W1:Y:S02]  /*be00*/  SYNCS.PHASECHK.TRANS64.TRYWAIT P2, [UR10+0x2d850], R13 ;  /* 0x02d8500dff0075a7 */ /* 0x000e64000804014a */
[----:B-1----:R-:W-:Y:S05]  /*be10*/  @!P2 BRA `(.L_x_10266) ;  /* 0x0000009800e8a947 */ /* 0x002fea0003800000 */
.L_x_10263:
[----:B------:R-:W-:Y:S01]  /*be20*/  UIADD3 UR10, UR36, 0x400, URZ ;  /* 0x00000400240a7890 */ /* 0x000fe2000fffe03f */
[----:B------:R-:W-:Y:S01]  /*be30*/  WARPGROUP.ARRIVE ;  /* 0x00000000000079c5 */ /* 0x000fe20000000000 */
[----:B------:R-:W-:Y:S01]  /*be40*/  UMOV UR52, UR39 ;  /* 0x0000002700347c82 */ /* 0x000fe20008000000 */
[----:B------:R-:W-:Y:S01]  /*be50*/  UMOV UR53, 0x40000040 ;  /* 0x4000004000357882 */ /* 0x000fe20000000000 */
[----:B------:R-:W-:Y:S01]  /*be60*/  USHF.R.U32.HI UR10, URZ, 0x4, UR10 ;  /* 0x000000043f0a7899 */ /* 0x000fe2000801160a */
[----:B------:R-:W-:Y:S01]  /*be70*/  FMUL.FTZ R139, R57, UR6 ;  /* 0x00000006398b7c20 */ /* 0x000fe20008410000 */
[----:B------:R-:W-:Y:S01]  /*be80*/  UMOV UR55, 0x80000020 ;  /* 0x8000002000377882 */ /* 0x000fe20000000000 */
[----:B------:R-:W-:Y:S01]  /*be90*/  UMOV UR59, 0x80000020 ;  /* 0x80000020003b7882 */ /* 0x000fe20000000000 */
[----:B------:R-:W-:Y:S01]  /*bea0*/  ULOP3.LUT UR10, UR10, 0x3fff, URZ, 0xc0, !UPT ;  /* 0x00003fff0a0a7892 */ /* 0x000fe2000f8ec03f */
[----:B------:R-:W-:Y:S01]  /*beb0*/  FMUL.FTZ R57, R58, UR6 ;  /* 0x000000063a397c20 */ /* 0x000fe20008410000 */
[----:B------:R-:W-:Y:S01]  /*bec0*/  UMOV UR31, 0x80000020 ;  /* 0x80000020001f7882 */ /* 0x000fe20000000000 */
[----:B------:R-:W-:Y:S01]  /*bed0*/  UMOV UR35, 0x80000020 ;  /* 0x8000002000237882 */ /* 0x000fe20000000000 */
[----:B------:R-:W-:Y:S01]  /*bee0*/  ULOP3.LUT UR10, UR10, 0x2000000, URZ, 0xfc, !UPT ;  /* 0x020000000a0a7892 */ /* 0x000fe2000f8efc3f */
[----:B------:R-:W-:Y:S01]  /*bef0*/  FMUL.FTZ R58, R59, UR6 ;  /* 0x000000063b3a7c20 */ /* 0x000fe20008410000 */
[----:B------:R-:W-:Y:S01]  /*bf00*/  UMOV UR43, 0x80000020 ;  /* 0x80000020002b7882 */ /* 0x000fe20000000000 */
[----:B------:R-:W-:Y:S01]  /*bf10*/  UMOV UR47, 0x80000020 ;  /* 0x80000020002f7882 */ /* 0x000fe20000000000 */
[----:B------:R-:W-:Y:S01]  /*bf20*/  UIMAD UR10, UR7, 0x600, UR10 ;  /* 0x00000600070a78a4 */ /* 0x000fe2000f8e020a */
[----:B------:R-:W-:Y:S01]  /*bf30*/  FMUL.FTZ R59, R60, UR6 ;  /* 0x000000063c3b7c20 */ /* 0x000fe20008410000 */
[----:B------:R-:W-:Y:S01]  /*bf40*/  UMOV UR51, 0x80000020 ;  /* 0x8000002000337882 */ /* 0x000fe20000000000 */
[----:B------:R-:W-:Y:S01]  /*bf50*/  FMUL.FTZ R60, R62, UR6 ;  /* 0x000000063e3c7c20 */ /* 0x000fe20008410000 */
[----:B------:R-:W-:Y:S01]  /*bf60*/  UIADD3 UR11, UR10, 0x40, URZ ;  /* 0x000000400a0b7890 */ /* 0x000fe2000fffe03f */
[----:B------:R-:W-:Y:S01]  /*bf70*/  FMUL.FTZ R62, R63, UR6 ;  /* 0x000000063f3e7c20 */ /* 0x000fe20008410000 */
[----:B------:R-:W-:Y:S01]  /*bf80*/  UIADD3 UR58, UR10, 0x80, URZ ;  /* 0x000000800a3a7890 */ /* 0x000fe2000fffe03f */
[----:B------:R-:W-:Y:S01]  /*bf90*/  PLOP3.LUT P2, PT, PT, PT, UP0, 0x80, 0x0 ;  /* 0x000000000000781c */ /* 0x000fe20003f4f008 */
[----:B------:R-:W-:Y:S01]  /*bfa0*/  UMOV UR54, UR10 ;  /* 0x0000000a00367c82 */ /* 0x000fe20008000000 */
[----:B------:R-:W-:Y:S01]  /*bfb0*/  UIADD3 UR30, UR10, 0xc0, URZ ;  /* 0x000000c00a1e7890 */ /* 0x000fe2000fffe03f */
[----:B------:R-:W-:Y:S01]  /*bfc0*/  HGMMA.64x96x16.F32 R88, gdesc[UR52].tnspB, R88, gsb0 ;  /* 0x41600000345879f0 */ /* 0x000fe20008000858 */
[----:B------:R-:W-:Y:S01]  /*bfd0*/  R2UR UR52, R22 ;  /* 0x00000000163472ca */ /* 0x000fe200000e0000 */
[----:B------:R-:W-:Y:S01]  /*bfe0*/  UMOV UR54, UR11 ;  /* 0x0000000b00367c82 */ /* 0x000fe20008000000 */
[----:B------:R-:W-:Y:S01]  /*bff0*/  R2UR UR53, R23 ;  /* 0x00000000173572ca */ /* 0x000fe200000e0000 */
[----:B------:R-:W-:Y:S01]  /*c000*/  UMOV UR55, 0x80000020 ;  /* 0x8000002000377882 */ /* 0x000fe20000000000 */
[----:B------:R-:W-:Y:S01]  /*c010*/  UIADD3 UR34, UR10, 0x100, URZ ;  /* 0x000001000a227890 */ /* 0x000fe2000fffe03f */
[----:B------:R-:W-:Y:S01]  /*c020*/  FMUL.FTZ R63, R64, UR6 ;  /* 0x00000006403f7c20 */ /* 0x000fe20008410000 */
[----:B------:R-:W-:Y:S01]  /*c030*/  UIADD3 UR42, UR10, 0x140, URZ ;  /* 0x000001400a2a7890 */ /* 0x000fe2000fffe03f */
[----:B01-3--:R-:W-:Y:S01]  /*c040*/  FMUL.FTZ R13, R24, UR6 ;  /* 0x00000006180d7c20 */ /* 0x00bfe20008410000 */
[----:B------:R-:W-:Y:S01]  /*c050*/  UIADD3 UR46, UR10, 0x180, URZ ;  /* 0x000001800a2e7890 */ /* 0x000fe2000fffe03f */
[----:B------:R-:W-:Y:S01]  /*c060*/  FMUL.FTZ R64, R66, UR6 ;  /* 0x0000000642407c20 */ /* 0x000fe20008410000 */
        /* <DEDUP_REMOVED lines=16> */
[----:B------:R-:W-:-:S02]  /*c170*/  IMAD.U32 R55, RZ, RZ, UR4 ;  /* 0x00000004ff377e24 */ /* 0x000fc4000f8e00ff */
[----:B------:R-:W-:Y:S01]  /*c180*/  FMUL.FTZ R33, R34, UR6 ;  /* 0x0000000622217c20 */ /* 0x000fe20008410000 */
[----:B------:R-:W-:Y:S01]  /*c190*/  FMUL.FTZ R75, R76, UR6 ;  /* 0x000000064c4b7c20 */ /* 0x000fe20008410000 */
[----:B------:R-:W-:Y:S01]  /*c1a0*/  FMUL.FTZ R34, R35, UR6 ;  /* 0x0000000623227c20 */ /* 0x000fe20008410000 */
[----:B------:R-:W-:Y:S01]  /*c1b0*/  FMUL.FTZ R76, R78, UR6 ;  /* 0x000000064e4c7c20 */ /* 0x000fe20008410000 */
[----:B------:R-:W-:Y:S01]  /*c1c0*/  @UP0 ULDC UR10, c[0x0][0x44c] ;  /* 0x00011300000a0ab9 */ /* 0x000fe20000000800 */
[----:B------:R-:W-:Y:S01]  /*c1d0*/  FMUL.FTZ R35, R36, UR6 ;  /* 0x0000000624237c20 */ /* 0x000fe20008410000 */
[----:B------:R-:W-:Y:S01]  /*c1e0*/  FMUL.FTZ R78, R79, UR6 ;  /* 0x000000064f4e7c20 */ /* 0x000fe20008410000 */
[----:B------:R-:W-:Y:S01]  /*c1f0*/  FMUL.FTZ R140, R84, UR6 ;  /* 0x00000006548c7c20 */ /* 0x000fe20008410000 */
[----:B------:R-:W-:Y:S01]  /*c200*/  FMUL.FTZ R36, R38, UR6 ;  /* 0x0000000626247c20 */ /* 0x000fe20008410000 */
[----:B------:R-:W-:Y:S01]  /*c210*/  FMUL.FTZ R79, R80, UR6 ;  /* 0x00000006504f7c20 */ /* 0x000fe20008410000 */
[----:B------:R-:W-:-:S04]  /*c220*/  @P2 IMAD.HI.U32 R84, R0, UR10, RZ ;  /* 0x0000000a00542c27 */ /* 0x000fc8000f8e00ff */
[----:B------:R-:W-:Y:S01]  /*c230*/  FMUL.FTZ R38, R39, UR6 ;  /* 0x0000000627267c20 */ /* 0x000fe20008410000 */
[----:B------:R-:W-:Y:S01]  /*c240*/  FMUL.FTZ R80, R82, UR6 ;  /* 0x0000000652507c20 */ /* 0x000fe20008410000 */
[----:B------:R-:W-:Y:S01]  /*c250*/  @!P1 LEA R55, R55, UR36, 0x3 ;  /* 0x0000002437379c11 */ /* 0x000fe2000f8e18ff */
[----:B------:R-:W-:Y:S01]  /*c260*/  FMUL.FTZ R39, R40, UR6 ;  /* 0x0000000628277c20 */ /* 0x000fe20008410000 */
[----:B------:R-:W-:Y:S01]  /*c270*/  FMUL.FTZ R82, R83, UR6 ;  /* 0x0000000653527c20 */ /* 0x000fe20008410000 */
[----:B------:R-:W-:Y:S01]  /*c280*/  FMUL.FTZ R40, R42, UR6 ;  /* 0x000000062a287c20 */ /* 0x000fe20008410000 */
[----:B------:R-:W-:Y:S01]  /*c290*/  FMUL.FTZ R83, R86, UR6 ;  /* 0x0000000656537c20 */ /* 0x000fe20008410000 */
[----:B------:R-:W-:Y:S01]  /*c2a0*/  @UP0 ULDC UR10, c[0x0][0x450] ;  /* 0x00011400000a0ab9 */ /* 0x000fe20000000800 */
[----:B------:R-:W-:Y:S01]  /*c2b0*/  FMUL.FTZ R42, R43, UR6 ;  /* 0x000000062b2a7c20 */ /* 0x000fe20008410000 */
[----:B------:R-:W-:Y:S02]  /*c2c0*/  IMAD.MOV.U32 R86, RZ, RZ, R0 ;  /* 0x000000ffff567224 */ /* 0x000fe400078e0000 */
[----:B------:R-:W-:Y:S01]  /*c2d0*/  FMUL.FTZ R43, R44, UR6 ;  /* 0x000000062c2b7c20 */ /* 0x000fe20008410000 */
[----:B------:R-:W-:Y:S01]  /*c2e0*/  @P2 SHF.R.U32.HI R86, RZ, UR10, R84 ;  /* 0x0000000aff562c19 */ /* 0x000fe20008011654 */
[----:B------:R-:W-:Y:S01]  /*c2f0*/  FMUL.FTZ R44, R46, UR6 ;  /* 0x000000062e2c7c20 */ /* 0x000fe20008410000 */
[----:B------:R-:W-:-:S02]  /*c300*/  @!P1 VIADD R84, R55, 0x2d840 ;  /* 0x0002d84037549836 */ /* 0x000fc40000000000 */
[----:B------:R-:W-:Y:S01]  /*c310*/  FMUL.FTZ R46, R47, UR6 ;  /* 0x000000062f2e7c20 */ /* 0x000fe20008410000 */
[----:B------:R-:W-:Y:S01]  /*c320*/  FMUL.FTZ R141, R85, UR6 ;  /* 0x00000006558d7c20 */ /* 0x000fe20008410000 */
[----:B------:R-:W-:Y:S01]  /*c330*/  FMUL.FTZ R47, R48, UR6 ;  /* 0x00000006302f7c20 */ /* 0x000fe20008410000 */
[----:B------:R-:W-:Y:S02]  /*c340*/  IMAD.SHL.U32 R85, R12, 0x80, RZ ;  /* 0x000000800c557824 */ /* 0x000fe400078e00ff */
[----:B------:R-:W-:Y:S01]  /*c350*/  FMUL.FTZ R48, R50, UR6 ;  /* 0x0000000632307c20 */ /* 0x000fe20008410000 */
[----:B------:R-:W-:Y:S01]  /*c360*/  FMUL.FTZ R50, R51, UR6 ;  /* 0x0000000633327c20 */ /* 0x000fe20008410000 */
[----:B------:R-:W0:Y:S01]  /*c370*/  SHFL.IDX PT, R147, R86, RZ, 0x1c1f ;  /* 0x001c1fff56937589 */ /* 0x000e2200000e0000 */
[----:B------:R-:W-:Y:S01]  /*c380*/  FMUL.FTZ R51, R52, UR6 ;  /* 0x0000000634337c20 */ /* 0x000fe20008410000 */
[----:B------:R-:W-:Y:S01]  /*c390*/  @!P1 PRMT R84, RZ, 0x654, R84 ;  /* 0x00000654ff549816 */ /* 0x000fe20000000054 */
[----:B------:R-:W-:Y:S01]  /*c3a0*/  FMUL.FTZ R52, R54, UR6 ;  /* 0x0000000636347c20 */ /* 0x000fe20008410000 */
[----:B------:R-:W-:Y:S01]  /*c3b0*/  IADD3 R54, -R85, 0x1, RZ ;  /* 0x0000000155367810 */ /* 0x000fe20007ffe1ff */
        /* <DEDUP_REMOVED lines=15> */
[----:B------:R-:W-:Y:S01]  /*c4b0*/  IMAD R55, R3, -0x2, R54 ;  /* 0xfffffffe03377824 */ /* 0x000fe200078e0236 */
[----:B------:R-:W-:Y:S01]  /*c4c0*/  ULDC UR18, c[0x0][0x2f0] ;  /* 0x0000bc0000127ab9 */ /* 0x000fe20000000800 */
[----:B------:R-:W1:Y:S01]  /*c4d0*/  MUFU.TANH R13, R13 ;  /* 0x0000000d000d7308 */ /* 0x000e620000002400 */
[----:B------:R-:W-:Y:S01]  /*c4e0*/  ULDC UR15, c[0x0][0x288] ;  /* 0x0000a200000f7ab9 */ /* 0x000fe20000000800 */
[----:B------:R-:W-:Y:S01]  /*c4f0*/  IMAD R55, R18, UR18, R55 ;  /* 0x0000001212377c24 */ /* 0x000fe2000f8e0237 */
[----:B------:R-:W-:-:S03]  /*c500*/  ULDC UR14, c[0x0][0x9e0] ;  /* 0x00027800000e7ab9 */ /* 0x000fc60000000800 */
[----:B------:R-:W-:Y:S02]  /*c510*/  VIADD R55, R55, -UR15 ;  /* 0x8000000f37377c36 */ /* 0x000fe40008000000 */
[----:B------:R-:W2:Y:S02]  /*c520*/  MUFU.TANH R25, R25 ;  /* 0x0000001900197308 */ /* 0x000ea40000002400 */
[C---:B------:R-:W-:Y:S02]  /*c530*/  VIADD R145, R55.reuse, UR14 ;  /* 0x0000000e37917c36 */ /* 0x040fe40008000000 */
[----:B------:R-:W-:Y:S02]  /*c540*/  VIADD R144, R55, UR11 ;  /* 0x0000000b37907c36 */ /* 0x000fe40008000000 */
[--C-:B0-----:R-:W-:Y:S02]  /*c550*/  IMAD.IADD R143, R145, 0x1, R147.reuse ;  /* 0x00000001918f7824 */ /* 0x101fe400078e0293 */
[----:B------:R-:W0:Y:S01]  /*c560*/  MUFU.TANH R24, R24 ;  /* 0x0000001800187308 */ /* 0x000e220000002400 */
[----:B------:R-:W-:Y:S01]  /*c570*/  IMAD.IADD R142, R144, 0x1, R147 ;  /* 0x00000001908e7824 */ /* 0x000fe200078e0293 */
[----:B------:R-:W-:-:S02]  /*c580*/  WARPGROUP.DEPBAR.LE gsb0, 0x0 ;  /* 0x00008000000079c5 */ /* 0x000fc40000010000 */
[----:B------:R-:W-:-:S04]  /*c590*/  WARPGROUP.ARRIVE ;  /* 0x00000000000079c5 */ /* 0x000fc80000000000 */
[----:B------:R-:W3:Y:S02]  /*c5a0*/  MUFU.TANH R26, R26 ;  /* 0x0000001a001a7308 */ /* 0x000ee40000002400 */
[----:B------:R-:W-:Y:S06]  /*c5b0*/  HGMMA.64x96x16.F32 R88, gdesc[UR52].tnspB, R88, gsb0 ;  /* 0x41600000345879f0 */ /* 0x000fec0008000858 */
        /* <DEDUP_REMOVED lines=16> */
[----:B------:R-:W-:Y:S07]  /*c6c0*/  HGMMA.64x96x16.F32 R88, gdesc[UR56].tnspB, R88, gsb0 ;  /* 0x41600000385879f0 */ /* 0x000fee0008000858 */
        /* <DEDUP_REMOVED lines=53> */
[----:B------:R-:W0:Y:S01]  /*ca20*/  MUFU.TANH R83, R83 ;  /* 0x0000005300537308 */ /* 0x000e220000002400 */
[----:B------:R-:W-:-:S02]  /*ca30*/  WARPGROUP.DEPBAR.LE gsb0, 0x0 ;  /* 0x00008000000079c5 */ /* 0x000fc40000010000 */
[----:B------:R-:W-:-:S06]  /*ca40*/  WARPGROUP.ARRIVE ;  /* 0x00000000000079c5 */ /* 0x000fcc0000000000 */
[----:B------:R-:W-:Y:S03]  /*ca50*/  HGMMA.64x96x16.F32 R88, gdesc[UR44].tnspB, R88, gsb0 ;  /* 0x416000002c5879f0 */ /* 0x000fe60008000858 */
[----:B------:R-:W-:Y:S02]  /*ca60*/  WARPGROUP.DEPBAR.LE gsb0, 0x0 ;  /* 0x00008000000079c5 */ /* 0x000fe40000010000 */
[----:B------:R-:W-:-:S06]  /*ca70*/  WARPGROUP.ARRIVE ;  /* 0x00000000000079c5 */ /* 0x000fcc0000000000 */
[----:B------:R-:W-:Y:S03]  /*ca80*/  HGMMA.64x96x16.F32 R88, gdesc[UR48].tnspB, R88, gsb0 ;  /* 0x41600000305879f0 */ /* 0x000fe60008000858 */
[----:B------:R-:W-:Y:S02]  /*ca90*/  WARPGROUP.DEPBAR.LE gsb0, 0x0 ;  /* 0x00008000000079c5 */ /* 0x000fe40000010000 */
[----:B------:R0:W-:Y:S06]  /*caa0*/  BAR.ARV R137, 0x100 ;  /* 0x000400890000751d */ /* 0x0001ec0000002000 */
[----:B------:R5:W-:Y:S02]  /*cab0*/  @!P1 SYNCS.ARRIVE.TRANS64.RED.A1T0 RZ, [R84+URZ], RZ ;  /* 0x000000ff54ff99a7 */ /* 0x000be4000810043f */
[----:B-----5:R-:W-:-:S06]  /*cac0*/  FMUL.FTZ R84, R87, UR6 ;  /* 0x0000000657547c20 */ /* 0x020fcc0008410000 */
[----:B------:R-:W0:Y:S01]  /*cad0*/  MUFU.TANH R84, R84 ;  /* 0x0000005400547308 */ /* 0x000e220000002400 */
[----:B-1234-:R-:W-:Y:S05]  /*cae0*/  @!P5 BRA `(.L_x_10267) ;  /* 0x000000000064d947 */ /* 0x01efea0003800000 */
        /* <DEDUP_REMOVED lines=15> */
.L_x_10269:
[----:B------:R-:W-:-:S05]  /*cbe0*/  IMAD.U32 R146, RZ, RZ, UR61 ;  /* 0x0000003dff927e24 */ /* 0x000fca000f8e00ff */
[----:B------:R-:W-:-:S13]  /*cbf0*/  ISETP.NE.AND P2, PT, R146, 0x1, PT ;  /* 0x000000019200780c */ /* 0x000fda0003f45270 */
[----:B------:R-:W1:Y:S02]  /*cc00*/  @P2 LDC.64 R54, c[0x0][0x9e8] ;  /* 0x00027a00ff362b82 */ /* 0x000e640000000a00 */
[----:B-1----:R-:W-:-:S05]  /*cc10*/  @P2 IMAD.HI.U32 R54, R87, R54, RZ ;  /* 0x0000003657362227 */ /* 0x002fca00078e00ff */
[----:B------:R-:W-:-:S07]  /*cc20*/  @P2 SHF.R.U32.HI R87, RZ, R55, R54 ;  /* 0x00000037ff572219 */ /* 0x000fce0000011636 */
.L_x_10270:
[----:B------:R-:W-:Y:S05]  /*cc30*/  BSYNC B0 ;  /* 0x0000000000007941 */ /* 0x000fea0003800000 */
.L_x_10268:
[----:B------:R-:W-:-:S04]  /*cc40*/  IMAD R54, R87, R146, -R85 ;  /* 0x0000009257367224 */ /* 0x000fc800078e0a55 */
[----:B------:R-:W-:-:S05]  /*cc50*/  IMAD R54, R3, -0x2, R54 ;  /* 0xfffffffe03367824 */ /* 0x000fca00078e0236 */
[----:B------:R-:W-:Y:S02]  /*cc60*/  VIADDMNMX R143, R54, R146, R143, PT ;  /* 0x00000092368f7246 */ /* 0x000fe4000380018f */
[----:B------:R-:W-:-:S07]  /*cc70*/  VIMNMX R142, R142, R54, !PT ;  /* 0x000000368e8e7248 */ /* 0x000fce0007fe0100 */
.L_x_10267:
[----:B------:R-:W-:-:S04]  /*cc80*/  ISETP.GT.AND P2, PT, R12, -0x1, PT ;  /* 0xffffffff0c00780c */ /* 0x000fc80003f44270 */
[C---:B------:R-:W-:Y:S02]  /*cc90*/  ISETP.GT.AND P4, PT, R142.reuse, RZ, P2 ;  /* 0x000000ff8e00720c */ /* 0x040fe40001784270 */
[C---:B------:R-:W-:Y:S02]  /*cca0*/  ISETP.GT.AND P6, PT, R142.reuse, 0x1, P2 ;  /* 0x000000018e00780c */ /* 0x040fe400017c4270 */
[C---:B------:R-:W-:Y:S02]  /*ccb0*/  ISETP.LT.OR P4, PT, R143.reuse, 0x1, P4 ;  /* 0x000000018f00780c */ /* 0x040fe40002781670 */
[----:B------:R-:W-:Y:S02]  /*ccc0*/  ISETP.LT.OR P6, PT, R143, 0x2, P6 ;  /* 0x000000028f00780c */ /* 0x000fe400037c1670 */
[----:B------:R-:W-:Y:S02]  /*ccd0*/  FSEL R87, R13, -INF , !P4 ;  /* 0xff8000000d577808 */ /* 0x000fe40006000000 */
[----:B------:R-:W-:Y:S01]  /*cce0*/  FSEL R25, R25, -INF , !P6 ;  /* 0xff80000019197808 */ /* 0x000fe20007000000 */
[----:B------:R-:W1:Y:S01]  /*ccf0*/  SHFL.IDX PT, R13, R86, 0x1, 0x1c1f ;  /* 0x003c1f00560d7f89 */ /* 0x000e6200000e0000 */
[----:B------:R-:W-:-:S02]  /*cd00*/  ISETP.GT.AND P3, PT, R142, 0x8, P2 ;  /* 0x000000088e00780c */ /* 0x000fc40001764270 */
[C---:B------:R-:W-:Y:S02]  /*cd10*/  ISETP.GT.AND P4, PT, R142.reuse, 0x9, P2 ;  /* 0x000000098e00780c */ /* 0x040fe40001784270 */
[----:B------:R-:W-:Y:S02]  /*cd20*/  ISETP.GT.AND P6, PT, R142, 0x10, P2 ;  /* 0x000000108e00780c */ /* 0x000fe400017c4270 */
[C---:B------:R-:W-:Y:S02]  /*cd30*/  ISETP.LT.OR P3, PT, R143.reuse, 0x9, P3 ;  /* 0x000000098f00780c */ /* 0x040fe40001f61670 */
[C---:B------:R-:W-:Y:S02]  /*cd40*/  ISETP.LT.OR P4, PT, R143.reuse, 0xa, P4 ;  /* 0x0000000a8f00780c */ /* 0x040fe40002781670 */
[----:B------:R-:W-:Y:S02]  /*cd50*/  ISETP.LT.OR P6, PT, R143, 0x11, P6 ;  /* 0x000000118f00780c */ /* 0x000fe400037c1670 */
[----:B------:R-:W-:-:S02]  /*cd60*/  FSEL R27, R27, -INF , !P3 ;  /* 0xff8000001b1b7808 */ /* 0x000fc40005800000 */
[----:B0-----:R-:W-:Y:S02]  /*cd70*/  FSEL R29, R29, -INF , !P4 ;  /* 0xff8000001d1d7808 */ /* 0x001fe40006000000 */
[----:B------:R-:W-:Y:S02]  /*cd80*/  FSEL R31, R31, -INF , !P6 ;  /* 0xff8000001f1f7808 */ /* 0x000fe40007000000 */
[C---:B------:R-:W-:Y:S02]  /*cd90*/  ISETP.GT.AND P3, PT, R142.reuse, 0x11, P2 ;  /* 0x000000118e00780c */ /* 0x040fe40001764270 */
[C---:B------:R-:W-:Y:S02]  /*cda0*/  ISETP.GT.AND P4, PT, R142.reuse, 0x18, P2 ;  /* 0x000000188e00780c */ /* 0x040fe40001784270 */
[----:B------:R-:W-:Y:S01]  /*cdb0*/  ISETP.GT.AND P6, PT, R142, 0x19, P2 ;  /* 0x000000198e00780c */ /* 0x000fe200017c4270 */
[--C-:B-1----:R-:W-:Y:S01]  /*cdc0*/  IMAD.IADD R145, R145, 0x1, R13.reuse ;  /* 0x0000000191917824 */ /* 0x102fe200078e020d */
[C---:B------:R-:W-:Y:S01]  /*cdd0*/  ISETP.LT.OR P3, PT, R143.reuse, 0x12, P3 ;  /* 0x000000128f00780c */ /* 0x040fe20001f61670 */
[----:B------:R-:W-:Y:S01]  /*cde0*/  IMAD.IADD R144, R144, 0x1, R13 ;  /* 0x0000000190907824 */ /* 0x000fe200078e020d */
[----:B------:R-:W-:-:S02]  /*cdf0*/  ISETP.LT.OR P4, PT, R143, 0x19, P4 ;  /* 0x000000198f00780c */ /* 0x000fc40002781670 */
[----:B------:R-:W-:Y:S02]  /*ce00*/  ISETP.LT.OR P6, PT, R143, 0x1a, P6 ;  /* 0x0000001a8f00780c */ /* 0x000fe400037c1670 */
[----:B------:R-:W-:Y:S02]  /*ce10*/  FSEL R32, R32, -INF , !P3 ;  /* 0xff80000020207808 */ /* 0x000fe40005800000 */
[----:B------:R-:W-:Y:S02]  /*ce20*/  FSEL R35, R35, -INF , !P4 ;  /* 0xff80000023237808 */ /* 0x000fe40006000000 */
[----:B------:R-:W-:Y:S02]  /*ce30*/  FSEL R37, R37, -INF , !P6 ;  /* 0xff80000025257808 */ /* 0x000fe40007000000 */
[C---:B------:R-:W-:Y:S02]  /*ce40*/  ISETP.GT.AND P3, PT, R142.reuse, 0x20, P2 ;  /* 0x000000208e00780c */ /* 0x040fe40001764270 */
[----:B------:R-:W-:-:S02]  /*ce50*/  ISETP.GT.AND P4, PT, R142, 0x21, P2 ;  /* 0x000000218e00780c */ /* 0x000fc40001784270 */
[----:B------:R-:W-:Y:S02]  /*ce60*/  ISETP.GT.AND P6, PT, R142, 0x28, P2 ;  /* 0x000000288e00780c */ /* 0x000fe400017c4270 */
        /* <DEDUP_REMOVED lines=9> */
[C---:B------:R-:W-:Y:S02]  /*cf00*/  ISETP.LT.OR P3, PT, R143.reuse, 0x2a, P3 ;  /* 0x0000002a8f00780c */ /* 0x040fe40001f61670 */
        /* <DEDUP_REMOVED lines=58> */
[----:B------:R-:W-:Y:S01]  /*d2b0*/  FSEL R141, R141, -INF , !P6 ;  /* 0xff8000008d8d7808 */ /* 0x000fe20007000000 */
[----:B------:R-:W-:Y:S06]  /*d2c0*/  @!P5 BRA `(.L_x_10271) ;  /* 0x000000000064d947 */ /* 0x000fec0003800000 */
        /* <DEDUP_REMOVED lines=15> */
.L_x_10273:
[----:B------:R-:W-:-:S05]  /*d3c0*/  IMAD.U32 R86, RZ, RZ, UR61 ;  /* 0x0000003dff567e24 */ /* 0x000fca000f8e00ff */
[----:B------:R-:W-:-:S13]  /*d3d0*/  ISETP.NE.AND P3, PT, R86, 0x1, PT ;  /* 0x000000015600780c */ /* 0x000fda0003f65270 */
[----:B------:R-:W0:Y:S02]  /*d3e0*/  @P3 LDC.64 R54, c[0x0][0x9e8] ;  /* 0x00027a00ff363b82 */ /* 0x000e240000000a00 */
[----:B0-----:R-:W-:-:S05]  /*d3f0*/  @P3 IMAD.HI.U32 R54, R13, R54, RZ ;  /* 0x000000360d363227 */ /* 0x001fca00078e00ff */
[----:B------:R-:W-:-:S07]  /*d400*/  @P3 SHF.R.U32.HI R13, RZ, R55, R54 ;  /* 0x00000037ff0d3219 */ /* 0x000fce0000011636 */
.L_x_10274:
[----:B------:R-:W-:Y:S05]  /*d410*/  BSYNC B0 ;  /* 0x0000000000007941 */ /* 0x000fea0003800000 */
.L_x_10272:
[----:B------:R-:W-:-:S04]  /*d420*/  IMAD R54, R13, R86, -R85 ;  /* 0x000000560d367224 */ /* 0x000fc800078e0a55 */
[----:B------:R-:W-:-:S05]  /*d430*/  IMAD R54, R3, -0x2, R54 ;  /* 0xfffffffe03367824 */ /* 0x000fca00078e0236 */
[----:B------:R-:W-:Y:S02]  /*d440*/  VIADDMNMX R145, R54, R86, R145, PT ;  /* 0x0000005636917246 */ /* 0x000fe40003800191 */
[----:B------:R-:W-:-:S07]  /*d450*/  VIMNMX R144, R144, R54, !PT ;  /* 0x0000003690907248 */ /* 0x000fce0007fe0100 */
.L_x_10271:
        /* <DEDUP_REMOVED lines=23> */
[----:B------:R-:W-:Y:S02]  /*d5d0*/  ISETP.GT.AND P6, PT, R144, 0x8, P2 ;  /* 0x000000089000780c */ /* 0x000fe400017c4270 */
[----:B------:R-:W-:Y:S02]  /*d5e0*/  FMNMX.FTZ R54, R45, R54, !PT ;  /* 0x000000362d367209 */ /* 0x000fe40007810000 */
[----:B------:R-:W-:-:S02]  /*d5f0*/  FSEL R33, R33, -INF , !P4 ;  /* 0xff80000021217808 */ /* 0x000fc40006000000 */
        /* <DEDUP_REMOVED lines=21> */
[----:B------:R-:W-:Y:S02]  /*d750*/  R2UR UR11, R19 ;  /* 0x00000000130b72ca */ /* 0x000fe400000e0000 */
        /* <DEDUP_REMOVED lines=13> */
[----:B------:R-:W-:Y:S02]  /*d830*/  FSEL R55, R34, -INF , !P3 ;  /* 0xff80000022377808 */ /* 0x000fe40005800000 */
[----:B------:R-:W-:Y:S01]  /*d840*/  ISETP.GT.AND P3, PT, R144, 0x19, P2 ;  /* 0x000000199000780c */ /* 0x000fe20001764270 */
[C---:B------:R-:W-:Y:S01]  /*d850*/  FMUL.FTZ R54, R13.reuse, UR10 ;  /* 0x0000000a0d367c20 */ /* 0x040fe20008410000 */
[----:B------:R-:W-:Y:S02]  /*d860*/  FSETP.NEU.FTZ.AND P6, PT, R13, -INF , PT ;  /* 0xff8000000d00780b */ /* 0x000fe40003fdd000 */
[----:B------:R-:W-:-:S02]  /*d870*/  ISETP.LT.OR P3, PT, R145, 0x1a, P3 ;  /* 0x0000001a9100780c */ /* 0x000fc40001f61670 */
[----:B------:R-:W-:Y:S02]  /*d880*/  FSEL R54, R54, RZ, P6 ;  /* 0x000000ff36367208 */ /* 0x000fe40003000000 */
[----:B------:R-:W-:Y:S02]  /*d890*/  FSEL R38, R38, -INF , !P3 ;  /* 0xff80000026267808 */ /* 0x000fe40005800000 */
[----:B------:R-:W-:Y:S01]  /*d8a0*/  ISETP.GT.AND P3, PT, R144, 0x21, P2 ;  /* 0x000000219000780c */ /* 0x000fe20001764270 */
[--C-:B------:R-:W-:Y:S01]  /*d8b0*/  FFMA.FTZ R87, R87, UR10, -R54.reuse ;  /* 0x0000000a57577c23 */ /* 0x100fe20008010836 */
[--C-:B------:R-:W-:Y:S01]  /*d8c0*/  FFMA.FTZ R86, R29, UR10, -R54.reuse ;  /* 0x0000000a1d567c23 */ /* 0x100fe20008010836 */
[----:B------:R-:W-:Y:S01]  /*d8d0*/  FSEL R29, R44, -INF , !P4 ;  /* 0xff8000002c1d7808 */ /* 0x000fe20006000000 */
[--C-:B------:R-:W-:Y:S01]  /*d8e0*/  FFMA.FTZ R143, R39, UR10, -R54.reuse ;  /* 0x0000000a278f7c23 */ /* 0x100fe20008010836 */
[----:B------:R-:W-:Y:S01]  /*d8f0*/  ISETP.LT.OR P3, PT, R145, 0x22, P3 ;  /* 0x000000229100780c */ /* 0x000fe20001f61670 */
[----:B------:R0:W-:Y:S01]  /*d900*/  MUFU.EX2 R34, R87 ;  /* 0x0000005700227308 */ /* 0x0001e20000000800 */
[----:B------:R-:W-:Y:S01]  /*d910*/  ISETP.GT.AND P4, PT, R144, 0x29, P2 ;  /* 0x000000299000780c */ /* 0x000fe20001784270 */
[--C-:B------:R-:W-:Y:S01]  /*d920*/  FFMA.FTZ R146, R41, UR10, -R54.reuse ;  /* 0x0000000a29927c23 */ /* 0x100fe20008010836 */
[----:B------:R-:W-:Y:S01]  /*d930*/  FSEL R42, R42, -INF , !P3 ;  /* 0xff8000002a2a7808 */ /* 0x000fe20005800000 */
[--C-:B------:R-:W-:Y:S01]  /*d940*/  FFMA.FTZ R43, R43, UR10, -R54.reuse ;  /* 0x0000000a2b2b7c23 */ /* 0x100fe20008010836 */
[----:B------:R-:W-:Y:S01]  /*d950*/  ISETP.GT.AND P3, PT, R144, RZ, P2 ;  /* 0x000000ff9000720c */ /* 0x000fe20001764270 */
[--C-:B------:R-:W-:Y:S01]  /*d960*/  FFMA.FTZ R47, R47, UR10, -R54.reuse ;  /* 0x0000000a2f2f7c23 */ /* 0x100fe20008010836 */
[C---:B------:R-:W-:Y:S01]  /*d970*/  ISETP.LT.OR P4, PT, R145.reuse, 0x2a, P4 ;  /* 0x0000002a9100780c */ /* 0x040fe20002781670 */
[----:B------:R1:W-:Y:S01]  /*d980*/  MUFU.EX2 R44, R86 ;  /* 0x00000056002c7308 */ /* 0x0003e20000000800 */
[----:B------:R-:W-:Y:S01]  /*d990*/  ISETP.LT.OR P3, PT, R145, 0x1, P3 ;  /* 0x000000019100780c */ /* 0x000fe20001f61670 */
[--C-:B------:R-:W-:Y:S01]  /*d9a0*/  FFMA.FTZ R49, R49, UR10, -R54.reuse ;  /* 0x0000000a31317c23 */ /* 0x100fe20008010836 */
[----:B------:R-:W-:Y:S01]  /*d9b0*/  FSEL R46, R46, -INF , !P4 ;  /* 0xff8000002e2e7808 */ /* 0x000fe20006000000 */
        /* <DEDUP_REMOVED lines=8> */
[----:B------:R-:W-:Y:S01]  /*da40*/  MUFU.EX2 R25, R25 ;  /* 0x0000001900197308 */ /* 0x000fe20000000800 */
[----:B0-----:R-:W-:Y:S01]  /*da50*/  FMNMX.FTZ R87, R26, R85, !PT ;  /* 0x000000551a577209 */ /* 0x001fe20007810000 */
[--C-:B------:R-:W-:Y:S01]  /*da60*/  FFMA.FTZ R32, R32, UR10, -R54.reuse ;  /* 0x0000000a20207c23 */ /* 0x100fe20008010836 */
[----:B------:R-:W-:Y:S01]  /*da70*/  FSEL R85, R48, -INF , !P3 ;  /* 0xff80000030557808 */ /* 0x000fe20005800000 */
[----:B------:R-:W-:Y:S01]  /*da80*/  FFMA.FTZ R35, R35, UR10, -R54 ;  /* 0x0000000a23237c23 */ /* 0x000fe20008010836 */
[----:B------:R-:W-:-:S02]  /*da90*/  FMNMX.FTZ R87, R28, R87, !PT ;  /* 0x000000571c577209 */ /* 0x000fc40007810000 */
[----:B------:R-:W-:Y:S01]  /*daa0*/  ISETP.GT.AND P3, PT, R144, 0x38, P2 ;  /* 0x000000389000780c */ /* 0x000fe20001764270 */
[----:B------:R-:W-:Y:S01]  /*dab0*/  MUFU.EX2 R27, R27 ;  /* 0x0000001b001b7308 */ /* 0x000fe20000000800 */
[----:B------:R-:W-:Y:S01]  /*dac0*/  FMNMX.FTZ R48, R30, R87, !PT ;  /* 0x000000571e307209 */ /* 0x000fe20007810000 */
[----:B------:R-:W-:Y:S01]  /*dad0*/  FFMA.FTZ R87, R37, UR10, -R54 ;  /* 0x0000000a25577c23 */ /* 0x000fe20008010836 */
[----:B------:R-:W-:Y:S02]  /*dae0*/  ISETP.GT.AND P4, PT, R144, 0x31, P2 ;  /* 0x000000319000780c */ /* 0x000fe40001784270 */
[----:B------:R-:W-:Y:S02]  /*daf0*/  FMNMX.FTZ R48, R33, R48, !PT ;  /* 0x0000003021307209 */ /* 0x000fe40007810000 */
[----:B------:R-:W-:Y:S01]  /*db00*/  ISETP.LT.OR P3, PT, R145, 0x39, P3 ;  /* 0x000000399100780c */ /* 0x000fe20001f61670 */
[----:B------:R-:W-:Y:S01]  /*db10*/  MUFU.EX2 R31, R31 ;  /* 0x0000001f001f7308 */ /* 0x000fe20000000800 */
[----:B------:R-:W-:-:S02]  /*db20*/  FMNMX.FTZ R37, R55, R48, !PT ;  /* 0x0000003037257209 */ /* 0x000fc40007810000 */
[----:B------:R-:W-:Y:S02]  /*db30*/  ISETP.LT.OR P4, PT, R145, 0x32, P4 ;  /* 0x000000329100780c */ /* 0x000fe40002781670 */
[----:B------:R-:W-:Y:S02]  /*db40*/  FMNMX.FTZ R37, R36, R37, !PT ;  /* 0x0000002524257209 */ /* 0x000fe40007810000 */
[----:B------:R-:W-:Y:S01]  /*db50*/  FSEL R52, R52, -INF , !P3 ;  /* 0xff80000034347808 */ /* 0x000fe20005800000 */
[----:B------:R0:W-:Y:S01]  /*db60*/  MUFU.EX2 R48, R87 ;  /* 0x0000005700307308 */ /* 0x0001e20000000800 */
[----:B------:R-:W-:Y:S02]  /*db70*/  FSEL R50, R50, -INF , !P4 ;  /* 0xff80000032327808 */ /* 0x000fe40006000000 */
[C---:B------:R-:W-:Y:S02]  /*db80*/  ISETP.GT.AND P3, PT, R144.reuse, 0x40, P2 ;  /* 0x000000409000780c */ /* 0x040fe40001764270 */
[----:B------:R-:W-:-:S02]  /*db90*/  ISETP.GT.AND P4, PT, R144, 0x39, P2 ;  /* 0x000000399000780c */ /* 0x000fc40001784270 */
[----:B------:R-:W-:Y:S01]  /*dba0*/  FMNMX.FTZ R39, R38, R37, !PT ;  /* 0x0000002526277209 */ /* 0x000fe20007810000 */
[----:B------:R-:W-:Y:S01]  /*dbb0*/  MUFU.EX2 R32, R32 ;  /* 0x0000002000207308 */ /* 0x000fe20000000800 */
[C---:B------:R-:W-:Y:S02]  /*dbc0*/  ISETP.LT.OR P3, PT, R145.reuse, 0x41, P3 ;  /* 0x000000419100780c */ /* 0x040fe40001f61670 */
[----:B------:R-:W-:Y:S02]  /*dbd0*/  ISETP.LT.OR P4, PT, R145, 0x3a, P4 ;  /* 0x0000003a9100780c */ /* 0x000fe40002781670 */
[----:B------:R-:W-:Y:S02]  /*dbe0*/  FMNMX.FTZ R39, R40, R39, !PT ;  /* 0x0000002728277209 */ /* 0x000fe40007810000 */
[----:B------:R-:W-:Y:S01]  /*dbf0*/  FSEL R57, R57, -INF , !P3 ;  /* 0xff80000039397808 */ /* 0x000fe20005800000 */
[----:B------:R2:W-:Y:S01]  /*dc00*/  MUFU.EX2 R37, R143 ;  /* 0x0000008f00257308 */ /* 0x0005e20000000800 */
[----:B-1----:R-:W-:-:S02]  /*dc10*/  FSEL R86, R136, -INF , !P4 ;  /* 0xff80000088567808 */ /* 0x002fc40006000000 */
[----:B------:R-:W-:Y:S02]  /*dc20*/  ISETP.GT.AND P3, PT, R144, 0x48, P2 ;  /* 0x000000489000780c */ /* 0x000fe40001764270 */
[----:B------:R-:W-:Y:S02]  /*dc30*/  FMNMX.FTZ R136, R42, R39, !PT ;  /* 0x000000272a887209 */ /* 0x000fe40007810000 */
[----:B------:R-:W-:Y:S01]  /*dc40*/  ISETP.LT.OR P3, PT, R145, 0x49, P3 ;  /* 0x000000499100780c */ /* 0x000fe20001f61670 */
[----:B------:R-:W-:Y:S01]  /*dc50*/  MUFU.EX2 R35, R35 ;  /* 0x0000002300237308 */ /* 0x000fe20000000800 */
[----:B------:R-:W-:Y:S02]  /*dc60*/  FMNMX.FTZ R39, R29, R136, !PT ;  /* 0x000000881d277209 */ /* 0x000fe40007810000 */
[----:B------:R-:W-:Y:S02]  /*dc70*/  ISETP.GT.AND P4, PT, R144, 0x41, P2 ;  /* 0x000000419000780c */ /* 0x000fe40001784270 */
[----:B------:R-:W-:-:S02]  /*dc80*/  FSEL R142, R60, -INF , !P3 ;  /* 0xff8000003c8e7808 */ /* 0x000fc40005800000 */
[----:B------:R-:W-:Y:S02]  /*dc90*/  FMNMX.FTZ R60, R46, R39, !PT ;  /* 0x000000272e3c7209 */ /* 0x000fe40007810000 */
[----:B------:R-:W-:Y:S01]  /*dca0*/  ISETP.LT.OR P4, PT, R145, 0x42, P4 ;  /* 0x000000429100780c */ /* 0x000fe20002781670 */
[----:B------:R1:W-:Y:S01]  /*dcb0*/  MUFU.EX2 R39, R43 ;  /* 0x0000002b00277308 */ /* 0x0003e20000000800 */
[----:B------:R-:W-:Y:S01]  /*dcc0*/  FMNMX.FTZ R41, R85, R60, !PT ;  /* 0x0000003c55297209 */ /* 0x000fe20007810000 */
[----:B------:R-:W-:Y:S01]  /*dcd0*/  FFMA.FTZ R60, R45, UR10, -R54 ;  /* 0x0000000a2d3c7c23 */ /* 0x000fe20008010836 */
[----:B0-----:R-:W-:Y:S02]  /*dce0*/  FSEL R87, R58, -INF , !P4 ;  /* 0xff8000003a577808 */ /* 0x001fe40006000000 */
[----:B------:R-:W-:Y:S02]  /*dcf0*/  ISETP.GT.AND P4, PT, R144, 0x49, P2 ;  /* 0x000000499000780c */ /* 0x000fe40001784270 */
[----:B------:R-:W-:Y:S01]  /*dd00*/  FMNMX.FTZ R41, R50, R41, !PT ;  /* 0x0000002932297209 */ /* 0x000fe20007810000 */
[----:B------:R-:W-:Y:S01]  /*dd10*/  MUFU.EX2 R58, R146 ;  /* 0x00000092003a7308 */ /* 0x000fe20000000800 */
[----:B------:R-:W-:-:S02]  /*dd20*/  ISETP.LT.OR P4, PT, R145, 0x4a, P4 ;  /* 0x0000004a9100780c */ /* 0x000fc40002781670 */
[----:B------:R-:W-:Y:S02]  /*dd30*/  FMNMX.FTZ R41, R52, R41, !PT ;  /* 0x0000002934297209 */ /* 0x000fe40007810000 */
[----:B--2---:R-:W-:Y:S02]  /*dd40*/  FSEL R143, R62, -INF , !P4 ;  /* 0xff8000003e8f7808 */ /* 0x004fe40006000000 */
[----:B------:R-:W-:Y:S01]  /*dd50*/  FMNMX.FTZ R62, R86, R41, !PT ;  /* 0x00000029563e7209 */ /* 0x000fe20007810000 */
[----:B------:R-:W-:Y:S01]  /*dd60*/  MUFU.EX2 R60, R60 ;  /* 0x0000003c003c7308 */ /* 0x000fe20000000800 */
[----:B------:R-:W-:Y:S02]  /*dd70*/  ISETP.GT.AND P3, PT, R144, 0x50, P2 ;  /* 0x000000509000780c */ /* 0x000fe40001764270 */
[----:B------:R-:W-:Y:S02]  /*dd80*/  FMNMX.FTZ R62, R57, R62, !PT ;  /* 0x0000003e393e7209 */ /* 0x000fe40007810000 */
[----:B------:R-:W-:-:S02]  /*dd90*/  ISETP.LT.OR P3, PT, R145, 0x51, P3 ;  /* 0x000000519100780c */ /* 0x000fc40001f61670 */
[----:B------:R-:W-:Y:S01]  /*dda0*/  ISETP.GT.AND P4, PT, R144, 0x51, P2 ;  /* 0x000000519000780c */ /* 0x000fe20001784270 */
[----:B------:R0:W-:Y:S01]  /*ddb0*/  MUFU.EX2 R41, R47 ;  /* 0x0000002f00297308 */ /* 0x0001e20000000800 */
[----:B-1----:R-:W-:Y:S02]  /*ddc0*/  FMNMX.FTZ R43, R87, R62, !PT ;  /* 0x0000003e572b7209 */ /* 0x002fe40007810000 */
[----:B------:R-:W-:Y:S02]  /*ddd0*/  FSEL R45, R64, -INF , !P3 ;  /* 0xff800000402d7808 */ /* 0x000fe40005800000 */
[----:B------:R-:W-:Y:S02]  /*dde0*/  ISETP.GT.AND P3, PT, R144, 0x58, P2 ;  /* 0x000000589000780c */ /* 0x000fe40001764270 */
[----:B------:R-:W-:Y:S01]  /*ddf0*/  ISETP.LT.OR P4, PT, R145, 0x52, P4 ;  /* 0x000000529100780c */ /* 0x000fe20002781670 */
[----:B------:R1:W-:Y:S01]  /*de00*/  MUFU.EX2 R62, R49 ;  /* 0x00000031003e7308 */ /* 0x0003e20000000800 */
[----:B------:R-:W-:Y:S01]  /*de10*/  FMNMX.FTZ R64, R142, R43, !PT ;  /* 0x0000002b8e407209 */ /* 0x000fe20007810000 */
[--C-:B------:R-:W-:Y:S01]  /*de20*/  FFMA.FTZ R43, R51, UR10, -R54.reuse ;  /* 0x0000000a332b7c23 */ /* 0x100fe20008010836 */
[----:B------:R-:W-:Y:S01]  /*de30*/  ISETP.LT.OR P3, PT, R145, 0x59, P3 ;  /* 0x000000599100780c */ /* 0x000fe20001f61670 */
[--C-:B------:R-:W-:Y:S01]  /*de40*/  FFMA.FTZ R51, R56, UR10, -R54.reuse ;  /* 0x0000000a38337c23 */ /* 0x100fe20008010836 */
[----:B------:R-:W-:Y:S01]  /*de50*/  FSEL R66, R66, -INF , !P4 ;  /* 0xff80000042427808 */ /* 0x000fe20006000000 */
[----:B------:R-:W-:Y:S01]  /*de60*/  FFMA.FTZ R56, R139, UR10, -R54 ;  /* 0x0000000a8b387c23 */ /* 0x000fe20008010836 */
[----:B------:R-:W-:Y:S01]  /*de70*/  FMNMX.FTZ R64, R143, R64, !PT ;  /* 0x000000408f407209 */ /* 0x000fe20007810000 */
[----:B------:R-:W-:Y:S01]  /*de80*/  MUFU.EX2 R43, R43 ;  /* 0x0000002b002b7308 */ /* 0x000fe20000000800 */
[----:B------:R-:W-:-:S02]  /*de90*/  ISETP.GT.AND P4, PT, R144, 0x59, P2 ;  /* 0x000000599000780c */ /* 0x000fc40001784270 */
[----:B------:R-:W-:Y:S02]  /*dea0*/  FSEL R68, R68, -INF , !P3 ;  /* 0xff80000044447808 */ /* 0x000fe40005800000 */
[----:B0-----:R-:W-:Y:S01]  /*deb0*/  FMNMX.FTZ R47, R45, R64, !PT ;  /* 0x000000402d2f7209 */ /* 0x001fe20007810000 */
[--C-:B------:R-:W-:Y:S01]  /*dec0*/  FFMA.FTZ R64, R53, UR10, -R54.reuse ;  /* 0x0000000a35407c23 */ /* 0x100fe20008010836 */
[----:B------:R-:W-:Y:S01]  /*ded0*/  ISETP.GT.AND P3, PT, R144, 0x60, P2 ;  /* 0x000000609000780c */ /* 0x000fe20001764270 */
[----:B------:R-:W-:Y:S01]  /*dee0*/  FFMA.FTZ R53, R59, UR10, -R54 ;  /* 0x0000000a3b357c23 */ /* 0x000fe20008010836 */
[C---:B------:R-:W-:Y:S01]  /*def0*/  ISETP.LT.OR P4, PT, R145.reuse, 0x5a, P4 ;  /* 0x0000005a9100780c */ /* 0x040fe20002781670 */
[----:B------:R-:W-:Y:S01]  /*df00*/  MUFU.EX2 R56, R56 ;  /* 0x0000003800387308 */ /* 0x000fe20000000800 */
[----:B------:R-:W-:Y:S02]  /*df10*/  FMNMX.FTZ R47, R66, R47, !PT ;  /* 0x0000002f422f7209 */ /* 0x000fe40007810000 */
[----:B------:R-:W-:-:S02]  /*df20*/  ISETP.LT.OR P3, PT, R145, 0x61, P3 ;  /* 0x000000619100780c */ /* 0x000fc40001f61670 */
[----:B------:R-:W-:Y:S02]  /*df30*/  FSEL R70, R70, -INF , !P4 ;  /* 0xff80000046467808 */ /* 0x000fe40006000000 */
[----:B------:R-:W-:Y:S01]  /*df40*/  ISETP.GT.AND P4, PT, R144, 0x61, P2 ;  /* 0x000000619000780c */ /* 0x000fe20001784270 */
[----:B------:R-:W-:Y:S01]  /*df50*/  MUFU.EX2 R64, R64 ;  /* 0x0000004000407308 */ /* 0x000fe20000000800 */
[----:B------:R-:W-:Y:S02]  /*df60*/  FMNMX.FTZ R47, R68, R47, !PT ;  /* 0x0000002f442f7209 */ /* 0x000fe40007810000 */
[----:B------:R-:W-:Y:S02]  /*df70*/  FSEL R72, R72, -INF , !P3 ;  /* 0xff80000048487808 */ /* 0x000fe40005800000 */
[----:B------:R-:W-:Y:S02]  /*df80*/  ISETP.GT.AND P3, PT, R144, 0x68, P2 ;  /* 0x000000689000780c */ /* 0x000fe40001764270 */
[----:B------:R-:W-:-:S02]  /*df90*/  ISETP.LT.OR P4, PT, R145, 0x62, P4 ;  /* 0x000000629100780c */ /* 0x000fc40002781670 */
[----:B-1----:R-:W-:Y:S02]  /*dfa0*/  FMNMX.FTZ R49, R70, R47, !PT ;  /* 0x0000002f46317209 */ /* 0x002fe40007810000 */
[----:B------:R-:W-:Y:S01]  /*dfb0*/  ISETP.LT.OR P3, PT, R145, 0x69, P3 ;  /* 0x000000699100780c */ /* 0x000fe20001f61670 */
[----:B------:R-:W-:Y:S01]  /*dfc0*/  MUFU.EX2 R47, R51 ;  /* 0x00000033002f7308 */ /* 0x000fe20000000800 */
[----:B------:R-:W-:Y:S02]  /*dfd0*/  FSEL R146, R74, -INF , !P4 ;  /* 0xff8000004a927808 */ /* 0x000fe40006000000 */
[----:B------:R-:W-:Y:S02]  /*dfe0*/  ISETP.GT.AND P4, PT, R144, 0x69, P2 ;  /* 0x000000699000780c */ /* 0x000fe40001784270 */
[----:B------:R-:W-:Y:S02]  /*dff0*/  FMNMX.FTZ R49, R72, R49, !PT ;  /* 0x0000003148317209 */ /* 0x000fe40007810000 */
[----:B------:R-:W-:Y:S01]  /*e000*/  FSEL R147, R76, -INF , !P3 ;  /* 0xff8000004c937808 */ /* 0x000fe20005800000 */
[----:B------:R-:W-:Y:S01]  /*e010*/  FFMA.FTZ R76, R69, UR10, -R54 ;  /* 0x0000000a454c7c23 */ /* 0x000fe20008010836 */
[----:B------:R-:W-:-:S02]  /*e020*/  ISETP.GT.AND P3, PT, R144, 0x70, P2 ;  /* 0x000000709000780c */ /* 0x000fc40001764270 */
[C---:B------:R-:W-:Y:S02]  /*e030*/  ISETP.LT.OR P4, PT, R145.reuse, 0x6a, P4 ;  /* 0x0000006a9100780c */ /* 0x040fe40002781670 */
[----:B------:R-:W-:Y:S01]  /*e040*/  FMNMX.FTZ R74, R146, R49, !PT ;  /* 0x00000031924a7209 */ /* 0x000fe20007810000 */
[----:B------:R-:W-:Y:S01]  /*e050*/  MUFU.EX2 R76, R76 ;  /* 0x0000004c004c7308 */ /* 0x000fe20000000800 */
[----:B------:R-:W-:Y:S02]  /*e060*/  ISETP.LT.OR P3, PT, R145, 0x71, P3 ;  /* 0x000000719100780c */ /* 0x000fe40001f61670 */
[----:B------:R-:W-:Y:S01]  /*e070*/  FSEL R148, R78, -INF , !P4 ;  /* 0xff8000004e947808 */ /* 0x000fe20006000000 */
[--C-:B------:R-:W-:Y:S01]  /*e080*/  FFMA.FTZ R78, R61, UR10, -R54.reuse ;  /* 0x0000000a3d4e7c23 */ /* 0x100fe20008010836 */
[----:B------:R-:W-:Y:S01]  /*e090*/  ISETP.GT.AND P4, PT, R144, 0x71, P2 ;  /* 0x000000719000780c */ /* 0x000fe20001784270 */
[----:B------:R-:W-:Y:S01]  /*e0a0*/  FFMA.FTZ R61, R71, UR10, -R54 ;  /* 0x0000000a473d7c23 */ /* 0x000fe20008010836 */
[----:B------:R-:W-:-:S02]  /*e0b0*/  FMNMX.FTZ R49, R147, R74, !PT ;  /* 0x0000004a93317209 */ /* 0x000fc40007810000 */
[----:B------:R-:W-:Y:S01]  /*e0c0*/  FSEL R139, R80, -INF , !P3 ;  /* 0xff800000508b7808 */ /* 0x000fe20005800000 */
[----:B------:R-:W-:Y:S01]  /*e0d0*/  FFMA.FTZ R80, R63, UR10, -R54 ;  /* 0x0000000a3f507c23 */ /* 0x000fe20008010836 */
[----:B------:R-:W-:Y:S01]  /*e0e0*/  ISETP.GT.AND P3, PT, R144, 0x78, P2 ;  /* 0x000000789000780c */ /* 0x000fe20001764270 */
[----:B------:R-:W-:Y:S01]  /*e0f0*/  MUFU.EX2 R78, R78 ;  /* 0x0000004e004e7308 */ /* 0x000fe20000000800 */
[C---:B------:R-:W-:Y:S02]  /*e100*/  ISETP.LT.OR P4, PT, R145.reuse, 0x72, P4 ;  /* 0x000000729100780c */ /* 0x040fe40002781670 */
[----:B------:R-:W-:Y:S02]  /*e110*/  FMNMX.FTZ R74, R148, R49, !PT ;  /* 0x00000031944a7209 */ /* 0x000fe40007810000 */
[----:B------:R-:W-:Y:S02]  /*e120*/  ISETP.GT.AND P2, PT, R144, 0x79, P2 ;  /* 0x000000799000780c */ /* 0x000fe40001744270 */
[----:B------:R-:W-:Y:S01]  /*e130*/  ISETP.LT.OR P3, PT, R145, 0x79, P3 ;  /* 0x000000799100780c */ /* 0x000fe20001f61670 */
[----:B------:R0:W-:Y:S01]  /*e140*/  MUFU.EX2 R49, R53 ;  /* 0x0000003500317308 */ /* 0x0001e20000000800 */
[----:B------:R-:W-:-:S02]  /*e150*/  FSEL R59, R82, -INF , !P4 ;  /* 0xff800000523b7808 */ /* 0x000fc40006000000 */
[----:B------:R-:W-:Y:S02]  /*e160*/  FMNMX.FTZ R74, R139, R74, !PT ;  /* 0x0000004a8b4a7209 */ /* 0x000fe40007810000 */
[----:B------:R-:W-:Y:S02]  /*e170*/  ISETP.LT.OR P2, PT, R145, 0x7a, P2 ;  /* 0x0000007a9100780c */ /* 0x000fe40001741670 */
[----:B------:R-:W-:Y:S01]  /*e180*/  FSEL R83, R83, -INF , !P3 ;  /* 0xff80000053537808 */ /* 0x000fe20005800000 */
[----:B------:R-:W-:Y:S01]  /*e190*/  MUFU.EX2 R61, R61 ;  /* 0x0000003d003d7308 */ /* 0x000fe20000000800 */
[----:B------:R-:W-:Y:S01]  /*e1a0*/  FMNMX.FTZ R74, R59, R74, !PT ;  /* 0x0000004a3b4a7209 */ /* 0x000fe20007810000 */
[--C-:B0-----:R-:W-:Y:S01]  /*e1b0*/  FFMA.FTZ R53, R67, UR10, -R54.reuse ;  /* 0x0000000a43357c23 */ /* 0x101fe20008010836 */
[----:B------:R-:W-:Y:S01]  /*e1c0*/  FSEL R144, R84, -INF , !P2 ;  /* 0xff80000054907808 */ /* 0x000fe20005000000 */
[--C-:B------:R-:W-:Y:S01]  /*e1d0*/  FFMA.FTZ R67, R79, UR10, -R54.reuse ;  /* 0x0000000a4f437c23 */ /* 0x100fe20008010836 */
[----:B------:R-:W-:Y:S01]  /*e1e0*/  FMNMX.FTZ R51, R83, R74, !PT ;  /* 0x0000004a53337209 */ /* 0x000fe20007810000 */
[--C-:B------:R-:W-:Y:S01]  /*e1f0*/  FFMA.FTZ R74, R65, UR10, -R54.reuse ;  /* 0x0000000a414a7c23 */ /* 0x100fe20008010836 */
[----:B------:R-:W-:Y:S01]  /*e200*/  FSEL R71, R13, RZ, P6 ;  /* 0x000000ff0d477208 */ /* 0x000fe20003000000 */
[--C-:B------:R-:W-:Y:S01]  /*e210*/  FFMA.FTZ R84, R81, UR10, -R54.reuse ;  /* 0x0000000a51547c23 */ /* 0x100fe20008010836 */
[----:B------:R-:W-:Y:S01]  /*e220*/  FMNMX.FTZ R63, R144, R51, !PT ;  /* 0x00000033903f7209 */ /* 0x000fe20007810000 */
[----:B------:R-:W-:Y:S01]  /*e230*/  FFMA.FTZ R65, R140, UR10, -R54 ;  /* 0x0000000a8c417c23 */ /* 0x000fe20008010836 */
[----:B------:R-:W-:Y:S01]  /*e240*/  MUFU.EX2 R51, R80 ;  /* 0x0000005000337308 */ /* 0x000fe20000000800 */
[----:B------:R-:W-:-:S02]  /*e250*/  FADD.FTZ R71, -R71, R20 ;  /* 0x0000001447477221 */ /* 0x000fc40000010100 */
[----:B------:R-:W0:Y:S05]  /*e260*/  SHFL.BFLY PT, R82, R63, 0x2, 0x1f ;  /* 0x0c401f003f527f89 */ /* 0x000e2a00000e0000 */
[----:B------:R1:W-:Y:S08]  /*e270*/  MUFU.EX2 R80, R73 ;  /* 0x0000004900507308 */ /* 0x0003f00000000800 */
[----:B------:R-:W-:Y:S08]  /*e280*/  MUFU.EX2 R74, R74 ;  /* 0x0000004a004a7308 */ /* 0x000ff00000000800 */
[----:B------:R-:W-:Y:S01]  /*e290*/  MUFU.EX2 R53, R53 ;  /* 0x0000003500357308 */ /* 0x000fe20000000800 */
[----:B0-----:R-:W-:Y:S01]  /*e2a0*/  FMNMX.FTZ R136, R63, R82, !PT ;  /* 0x000000523f887209 */ /* 0x001fe20007810000 */
[--C-:B------:R-:W-:Y:S01]  /*e2b0*/  FFMA.FTZ R63, R75, UR10, -R54.reuse ;  /* 0x0000000a4b3f7c23 */ /* 0x100fe20008010836 */
[--C-:B------:R-:W-:Y:S01]  /*e2c0*/  FFMA.FTZ R82, R77, UR10, -R54.reuse ;  /* 0x0000000a4d527c23 */ /* 0x100fe20008010836 */
[----:B------:R-:W-:-:S02]  /*e2d0*/  FFMA.FTZ R54, R141, UR10, -R54 ;  /* 0x0000000a8d367c23 */ /* 0x000fc40008010836 */
[----:B------:R-:W0:Y:S02]  /*e2e0*/  SHFL.BFLY PT, R69, R136, 0x1, 0x1f ;  /* 0x0c201f0088457f89 */ /* 0x000e2400000e0000 */
[----:B------:R-:W-:Y:S08]  /*e2f0*/  MUFU.EX2 R67, R67 ;  /* 0x0000004300437308 */ /* 0x000ff00000000800 */
[----:B------:R2:W-:Y:S08]  /*e300*/  MUFU.EX2 R20, R54 ;  /* 0x0000003600147308 */ /* 0x0005f00000000800 */
[----:B------:R-:W-:Y:S01]  /*e310*/  MUFU.EX2 R63, R63 ;  /* 0x0000003f003f7308 */ /* 0x000fe20000000800 */
[----:B0-----:R-:W-:Y:S01]  /*e320*/  FMNMX.FTZ R136, R136, R69, !PT ;  /* 0x0000004588887209 */ /* 0x001fe20007810000 */
[----:B------:R-:W-:-:S06]  /*e330*/  FMUL.FTZ R69, R71, UR10 ;  /* 0x0000000a47457c20 */ /* 0x000fcc0008410000 */
[----:B------:R-:W-:Y:S01]  /*e340*/  MUFU.EX2 R82, R82 ;  /* 0x0000005200527308 */ /* 0x000fe20000000800 */
[C---:B------:R-:W-:Y:S01]  /*e350*/  FSETP.NEU.FTZ.AND P2, PT, R136.reuse, -INF , PT ;  /* 0xff8000008800780b */ /* 0x040fe20003f5d000 */
[----:B-1----:R-:W-:-:S05]  /*e360*/  FMUL.FTZ R73, R136, UR10 ;  /* 0x0000000a88497c20 */ /* 0x002fca0008410000 */
[----:B------:R-:W-:Y:S01]  /*e370*/  FSEL R71, R73, RZ, P2 ;  /* 0x000000ff49477208 */ /* 0x000fe20001000000 */
[----:B------:R-:W0:Y:S04]  /*e380*/  MUFU.EX2 R69, R69 ;  /* 0x0000004500457308 */ /* 0x000e280000000800 */
[--C-:B------:R-:W-:Y:S01]  /*e390*/  FFMA.FTZ R150, R24, UR10, -R71.reuse ;  /* 0x0000000a18967c23 */ /* 0x100fe20008010847 */
[----:B------:R-:W-:Y:S01]  /*e3a0*/  FSEL R24, R136, RZ, P2 ;  /* 0x000000ff88187208 */ /* 0x000fe20001000000 */
[--C-:B------:R-:W-:Y:S01]  /*e3b0*/  FFMA.FTZ R75, R26, UR10, -R71.reuse ;  /* 0x0000000a1a4b7c23 */ /* 0x100fe20008010847 */
[--C-:B------:R-:W-:Y:S01]  /*e3c0*/  FFMA.FTZ R28, R28, UR10, -R71.reuse ;  /* 0x0000000a1c1c7c23 */ /* 0x100fe20008010847 */
[----:B------:R-:W-:Y:S01]  /*e3d0*/  FFMA.FTZ R141, R30, UR10, -R71 ;  /* 0x0000000a1e8d7c23 */ /* 0x000fe20008010847 */
[----:B------:R-:W-:-:S02]  /*e3e0*/  IMAD.U32 R26, RZ, RZ, UR7 ;  /* 0x00000007ff1a7e24 */ /* 0x000fc4000f8e00ff */
[----:B------:R-:W-:Y:S01]  /*e3f0*/  FADD.FTZ R24, -R24, R21 ;  /* 0x0000001518187221 */ /* 0x000fe20000010100 */
[----:B------:R-:W-:Y:S01]  /*e400*/  MUFU.EX2 R150, R150 ;  /* 0x0000009600967308 */ /* 0x000fe20000000800 */
[--C-:B------:R-:W-:Y:S01]  /*e410*/  FFMA.FTZ R33, R33, UR10, -R71.reuse ;  /* 0x0000000a21217c23 */ /* 0x100fe20008010847 */
[--C-:B--2---:R-:W-:Y:S01]  /*e420*/  FFMA.FTZ R54, R55, UR10, -R71.reuse ;  /* 0x0000000a37367c23 */ /* 0x104fe20008010847 */
[----:B------:R-:W-:Y:S01]  /*e430*/  FMUL.FTZ R21, R24, UR10 ;  /* 0x0000000a18157c20 */ /* 0x000fe20008410000 */
[----:B------:R-:W-:Y:S01]  /*e440*/  @!P1 LEA R26, R26, UR36, 0x3 ;  /* 0x000000241a1a9c11 */ /* 0x000fe2000f8e18ff */
[--C-:B------:R-:W-:Y:S01]  /*e450*/  FFMA.FTZ R77, R42, UR10, -R71.reuse ;  /* 0x0000000a2a4d7c23 */ /* 0x100fe20008010847 */
[----:B0-----:R-:W-:Y:S01]  /*e460*/  FFMA.FTZ R24, R69, R7, R34 ;  /* 0x0000000745187223 */ /* 0x001fe20000010022 */
[--C-:B------:R-:W-:Y:S01]  /*e470*/  FFMA.FTZ R42, R29, UR10, -R71.reuse ;  /* 0x0000000a1d2a7c23 */ /* 0x100fe20008010847 */
[----:B------:R-:W-:Y:S01]  /*e480*/  MUFU.EX2 R75, R75 ;  /* 0x0000004b004b7308 */ /* 0x000fe20000000800 */
[----:B------:R-:W-:Y:S01]  /*e490*/  FFMA.FTZ R73, R36, UR10, -R71 ;  /* 0x0000000a24497c23 */ /* 0x000fe20008010847 */
[----:B------:R-:W-:Y:S01]  /*e4a0*/  FADD.FTZ R24, R25, R24 ;  /* 0x0000001819187221 */ /* 0x000fe20000010000 */
[----:B------:R-:W-:-:S02]  /*e4b0*/  @!P1 VIADD R26, R26, 0x2d860 ;  /* 0x0002d8601a1a9836 */ /* 0x000fc40000000000 */
[--C-:B------:R-:W-:Y:S01]  /*e4c0*/  FFMA.FTZ R140, R38, UR10, -R71.reuse ;  /* 0x0000000a268c7c23 */ /* 0x100fe20008010847 */
[--C-:B------:R-:W-:Y:S01]  /*e4d0*/  FFMA.FTZ R40, R40, UR10, -R71.reuse ;  /* 0x0000000a28287c23 */ /* 0x100fe20008010847 */
[----:B------:R-:W-:Y:S01]  /*e4e0*/  FADD.FTZ R29, R27, R24 ;  /* 0x000000181b1d7221 */ /* 0x000fe20000010000 */
[----:B------:R-:W-:Y:S01]  /*e4f0*/  F2FP.F16.F32.PACK_AB R24, R25, R34 ;  /* 0x000000221918723e */ /* 0x000fe200000000ff */
[----:B------:R-:W0:Y:S01]  /*e500*/  MUFU.EX2 R21, R21 ;  /* 0x0000001500157308 */ /* 0x000e220000000800 */
[----:B------:R-:W-:Y:S01]  /*e510*/  @!P1 PRMT R26, RZ, 0x654, R26 ;  /* 0x00000654ff1a9816 */ /* 0x000fe2000000001a */
[--C-:B------:R-:W-:Y:S01]  /*e520*/  FFMA.FTZ R36, R85, UR10, -R71.reuse ;  /* 0x0000000a55247c23 */ /* 0x100fe20008010847 */
[--C-:B------:R-:W-:Y:S01]  /*e530*/  FFMA.FTZ R81, R46, UR10, -R71.reuse ;  /* 0x0000000a2e517c23 */ /* 0x100fe20008010847 */
[--C-:B------:R-:W-:Y:S01]  /*e540*/  FFMA.FTZ R55, R50, UR10, -R71.reuse ;  /* 0x0000000a32377c23 */ /* 0x100fe20008010847 */
[----:B------:R1:W-:Y:S01]  /*e550*/  @!P1 SYNCS.ARRIVE.TRANS64.RED.A1T0 RZ, [R26+URZ], RZ ;  /* 0x000000ff1aff99a7 */ /* 0x0003e2000810043f */
[--C-:B------:R-:W-:Y:S01]  /*e560*/  FFMA.FTZ R38, R52, UR10, -R71.reuse ;  /* 0x0000000a34267c23 */ /* 0x100fe20008010847 */
[--C-:B------:R-:W-:Y:S01]  /*e570*/  FFMA.FTZ R79, R86, UR10, -R71.reuse ;  /* 0x0000000a564f7c23 */ /* 0x100fe20008010847 */
[----:B------:R-:W2:Y:S01]  /*e580*/  MUFU.EX2 R28, R28 ;  /* 0x0000001c001c7308 */ /* 0x000ea20000000800 */
[--C-:B------:R-:W-:Y:S01]  /*e590*/  FFMA.FTZ R52, R59, UR10, -R71.reuse ;  /* 0x0000000a3b347c23 */ /* 0x100fe20008010847 */
[--C-:B------:R-:W-:Y:S01]  /*e5a0*/  FFMA.FTZ R57, R57, UR10, -R71.reuse ;  /* 0x0000000a39397c23 */ /* 0x100fe20008010847 */
[--C-:B------:R-:W-:Y:S01]  /*e5b0*/  FFMA.FTZ R46, R87, UR10, -R71.reuse ;  /* 0x0000000a572e7c23 */ /* 0x100fe20008010847 */
[--C-:B------:R-:W-:Y:S01]  /*e5c0*/  FFMA.FTZ R7, R142, UR10, -R71.reuse ;  /* 0x0000000a8e077c23 */ /* 0x100fe20008010847 */
[----:B-1----:R-:W-:Y:S01]  /*e5d0*/  F2FP.F16.F32.PACK_AB R26, R44, R27 ;  /* 0x0000001b2c1a723e */ /* 0x002fe200000000ff */
[--C-:B------:R-:W-:Y:S01]  /*e5e0*/  FFMA.FTZ R143, R143, UR10, -R71.reuse ;  /* 0x0000000a8f8f7c23 */ /* 0x100fe20008010847 */
[----:B------:R-:W-:Y:S01]  /*e5f0*/  F2FP.F16.F32.PACK_AB R34, R48, R35 ;  /* 0x000000233022723e */ /* 0x000fe200000000ff */
[----:B------:R-:W1:Y:S01]  /*e600*/  MUFU.EX2 R141, R141 ;  /* 0x0000008d008d7308 */ /* 0x000e620000000800 */
[----:B0-----:R-:W-:Y:S01]  /*e610*/  FFMA.FTZ R6, R21, R6, R150 ;  /* 0x0000000615067223 */ /* 0x001fe20000010096 */
[--C-:B------:R-:W-:Y:S01]  /*e620*/  FFMA.FTZ R50, R68, UR10, -R71.reuse ;  /* 0x0000000a44327c23 */ /* 0x100fe20008010847 */
[--C-:B------:R-:W-:Y:S01]  /*e630*/  FFMA.FTZ R146, R146, UR10, -R71.reuse ;  /* 0x0000000a92927c23 */ /* 0x100fe20008010847 */
[----:B------:R-:W-:Y:S01]  /*e640*/  FFMA.FTZ R147, R147, UR10, -R71 ;  /* 0x0000000a93937c23 */ /* 0x000fe20008010847 */
[----:B------:R-:W-:Y:S01]  /*e650*/  FADD.FTZ R25, R75, R6 ;  /* 0x000000064b197221 */ /* 0x000fe20000010000 */
[----:B------:R-:W-:Y:S01]  /*e660*/  FADD.FTZ R6, R44, R29 ;  /* 0x0000001d2c067221 */ /* 0x000fe20000010000 */
[----:B------:R-:W-:Y:S01]  /*e670*/  FFMA.FTZ R148, R148, UR10, -R71 ;  /* 0x0000000a94947c23 */ /* 0x000fe20008010847 */
[----:B------:R-:W0:Y:S01]  /*e680*/  MUFU.EX2 R33, R33 ;  /* 0x0000002100217308 */ /* 0x000e220000000800 */
[----:B--2---:R-:W-:Y:S01]  /*e690*/  FADD.FTZ R30, R28, R25 ;  /* 0x000000191c1e7221 */ /* 0x004fe20000010000 */
[----:B------:R-:W-:Y:S01]  /*e6a0*/  FADD.FTZ R29, R31, R6 ;  /* 0x000000061f1d7221 */ /* 0x000fe20000010000 */
[----:B------:R-:W-:Y:S01]  /*e6b0*/  F2FP.F16.F32.PACK_AB R25, R75, R150 ;  /* 0x000000964b19723e */ /* 0x000fe200000000ff */
[--C-:B------:R-:W-:Y:S01]  /*e6c0*/  FFMA.FTZ R6, R45, UR10, -R71.reuse ;  /* 0x0000000a2d067c23 */ /* 0x100fe20008010847 */
[--C-:B------:R-:W-:Y:S01]  /*e6d0*/  FFMA.FTZ R45, R66, UR10, -R71.reuse ;  /* 0x0000000a422d7c23 */ /* 0x100fe20008010847 */
[--C-:B------:R-:W-:Y:S01]  /*e6e0*/  FFMA.FTZ R75, R70, UR10, -R71.reuse ;  /* 0x0000000a464b7c23 */ /* 0x100fe20008010847 */
[----:B------:R-:W-:Y:S01]  /*e6f0*/  FFMA.FTZ R66, R72, UR10, -R71 ;  /* 0x0000000a48427c23 */ /* 0x000fe20008010847 */
[----:B------:R-:W2:Y:S01]  /*e700*/  MUFU.EX2 R54, R54 ;  /* 0x0000003600367308 */ /* 0x000ea20000000800 */
[C---:B-1----:R-:W-:Y:S01]  /*e710*/  FADD.FTZ R30, R141.reuse, R30 ;  /* 0x0000001e8d1e7221 */ /* 0x042fe20000010000 */
[----:B------:R-:W-:Y:S01]  /*e720*/  F2FP.F16.F32.PACK_AB R27, R141, R28 ;  /* 0x0000001c8d1b723e */ /* 0x000fe200000000ff */
[C---:B------:R-:W-:Y:S01]  /*e730*/  FADD.FTZ R28, R32.reuse, R29 ;  /* 0x0000001d201c7221 */ /* 0x040fe20000010000 */
[----:B------:R-:W-:Y:S01]  /*e740*/  F2FP.F16.F32.PACK_AB R32, R32, R31 ;  /* 0x0000001f2020723e */ /* 0x000fe200000000ff */
[--C-:B------:R-:W-:Y:S01]  /*e750*/  FFMA.FTZ R139, R139, UR10, -R71.reuse ;  /* 0x0000000a8b8b7c23 */ /* 0x100fe20008010847 */
[----:B------:R-:W-:Y:S01]  /*e760*/  FFMA.FTZ R83, R83, UR10, -R71 ;  /* 0x0000000a53537c23 */ /* 0x000fe20008010847 */
[----:B------:R-:W-:Y:S01]  /*e770*/  FADD.FTZ R85, R35, R28 ;  /* 0x0000001c23557221 */ /* 0x000fe20000010000 */
[----:B------:R-:W1:Y:S01]  /*e780*/  MUFU.EX2 R73, R73 ;  /* 0x0000004900497308 */ /* 0x000e620000000800 */
[----:B0-----:R-:W-:Y:S01]  /*e790*/  FADD.FTZ R29, R33, R30 ;  /* 0x0000001e211d7221 */ /* 0x001fe20000010000 */
[----:B------:R0:W-:Y:S01]  /*e7a0*/  STSM.16.M88.4 [R10+0x21800], R24 ;  /* 0x021800180a007844 */ /* 0x0001e20000000200 */
[----:B------:R-:W-:Y:S01]  /*e7b0*/  FADD.FTZ R30, R48, R85 ;  /* 0x00000055301e7221 */ /* 0x000fe20000010000 */
[----:B------:R-:W-:Y:S01]  /*e7c0*/  FFMA.FTZ R71, R144, UR10, -R71 ;  /* 0x0000000a90477c23 */ /* 0x000fe20008010847 */
[----:B------:R-:W-:Y:S01]  /*e7d0*/  ISETP.GT.AND P2, PT, R12, UR11, PT ;  /* 0x0000000b0c007c0c */ /* 0x000fe2000bf44270 */
[----:B------:R-:W-:Y:S01]  /*e7e0*/  UMOV UR7, UR4 ;  /* 0x0000000400077c82 */ /* 0x000fe20008000000 */
[----:B------:R-:W-:Y:S01]  /*e7f0*/  FADD.FTZ R85, R37, R30 ;  /* 0x0000001e25557221 */ /* 0x000fe20000010000 */
[----:B------:R-:W3:Y:S01]  /*e800*/  MUFU.EX2 R140, R140 ;  /* 0x0000008c008c7308 */ /* 0x000ee20000000800 */
[C---:B--2---:R-:W-:Y:S01]  /*e810*/  FADD.FTZ R28, R54.reuse, R29 ;  /* 0x0000001d361c7221 */ /* 0x044fe20000010000 */
[----:B------:R-:W-:Y:S01]  /*e820*/  F2FP.F16.F32.PACK_AB R33, R54, R33 ;  /* 0x000000213621723e */ /* 0x000fe200000000ff */
[----:B------:R-:W-:Y:S01]  /*e830*/  FADD.FTZ R30, R58, R85 ;  /* 0x000000553a1e7221 */ /* 0x000fe20000010000 */
[-C--:B------:R-:W-:Y:S01]  /*e840*/  FMUL.FTZ R90, R90, R21.reuse ;  /* 0x000000155a5a7220 */ /* 0x080fe20000410000 */
[-C--:B------:R-:W-:Y:S01]  /*e850*/  FMUL.FTZ R91, R91, R21.reuse ;  /* 0x000000155b5b7220 */ /* 0x080fe20000410000 */
[-C--:B------:R-:W-:Y:S01]  /*e860*/  FMUL.FTZ R94, R94, R21.reuse ;  /* 0x000000155e5e7220 */ /* 0x080fe20000410000 */
[----:B------:R-:W-:Y:S01]  /*e870*/  FADD.FTZ R85, R39, R30 ;  /* 0x0000001e27557221 */ /* 0x000fe20000010000 */
[----:B------:R-:W2:Y:S01]  /*e880*/  MUFU.EX2 R40, R40 ;  /* 0x0000002800287308 */ /* 0x000ea20000000800 */
        /* <DEDUP_REMOVED lines=8> */
[C---:B---3--:R-:W-:Y:S01]  /*e910*/  FADD.FTZ R29, R140.reuse, R29 ;  /* 0x0000001d8c1d7221 */ /* 0x048fe20000010000 */
[----:B------:R-:W-:Y:S01]  /*e920*/  F2FP.F16.F32.PACK_AB R35, R140, R73 ;  /* 0x000000498c23723e */ /* 0x000fe200000000ff */
[-C--:B------:R-:W-:Y:S01]  /*e930*/  FMUL.FTZ R103, R103, R21.reuse ;  /* 0x0000001567677220 */ /* 0x080fe20000410000 */
[-C--:B------:R-:W-:Y:S01]  /*e940*/  FMUL.FTZ R106, R106, R21.reuse ;  /* 0x000000156a6a7220 */ /* 0x080fe20000410000 */
[-C--:B------:R-:W-:Y:S01]  /*e950*/  FMUL.FTZ R107, R107, R21.reuse ;  /* 0x000000156b6b7220 */ /* 0x080fe20000410000 */
[-C--:B------:R-:W-:Y:S01]  /*e960*/  FMUL.FTZ R110, R110, R21.reuse ;  /* 0x000000156e6e7220 */ /* 0x080fe20000410000 */
[----:B------:R-:W-:Y:S01]  /*e970*/  STSM.16.M88.4 [R9], R32 ;  /* 0x0000002009007844 */ /* 0x000fe20000000200 */
        /* <DEDUP_REMOVED lines=17> */
[----:B---3--:R-:W-:Y:S01]  /*ea90*/  FADD.FTZ R28, R42, R29 ;  /* 0x0000001d2a1c7221 */ /* 0x008fe20000010000 */
[----:B------:R-:W-:Y:S01]  /*eaa0*/  FMUL.FTZ R135, R135, R21 ;  /* 0x0000001587877220 */ /* 0x000fe20000410000 */
[-C--:B------:R-:W-:Y:S01]  /*eab0*/  FMUL.FTZ R88, R88, R69.reuse ;  /* 0x0000004558587220 */ /* 0x080fe20000410000 */
[-C--:B------:R-:W-:Y:S01]  /*eac0*/  FMUL.FTZ R89, R89, R69.reuse ;  /* 0x0000004559597220 */ /* 0x080fe20000410000 */
[-C--:B------:R-:W-:Y:S01]  /*ead0*/  FMUL.FTZ R92, R92, R69.reuse ;  /* 0x000000455c5c7220 */ /* 0x080fe20000410000 */
[-C--:B------:R-:W-:Y:S01]  /*eae0*/  FMUL.FTZ R93, R93, R69.reuse ;  /* 0x000000455d5d7220 */ /* 0x080fe20000410000 */
[-C--:B------:R-:W-:Y:S01]  /*eaf0*/  FMUL.FTZ R96, R96, R69.reuse ;  /* 0x0000004560607220 */ /* 0x080fe20000410000 */
[----:B------:R-:W3:Y:S01]  /*eb00*/  MUFU.EX2 R55, R55 ;  /* 0x0000003700377308 */ /* 0x000ee20000000800 */
[----:B--2---:R-:W-:Y:S01]  /*eb10*/  FADD.FTZ R29, R81, R28 ;  /* 0x0000001c511d7221 */ /* 0x004fe20000010000 */
[----:B------:R-:W-:Y:S01]  /*eb20*/  FADD.FTZ R28, R62, R59 ;  /* 0x0000003b3e1c7221 */ /* 0x000fe20000010000 */
[-C--:B------:R-:W-:Y:S01]  /*eb30*/  FMUL.FTZ R97, R97, R69.reuse ;  /* 0x0000004561617220 */ /* 0x080fe20000410000 */
[-C--:B------:R-:W-:Y:S01]  /*eb40*/  FMUL.FTZ R100, R100, R69.reuse ;  /* 0x0000004564647220 */ /* 0x080fe20000410000 */
[----:B------:R-:W-:Y:S01]  /*eb50*/  FMUL.FTZ R101, R101, R69 ;  /* 0x0000004565657220 */ /* 0x000fe20000410000 */
[----:B------:R-:W-:Y:S01]  /*eb60*/  FADD.FTZ R31, R43, R28 ;  /* 0x0000001c2b1f7221 */ /* 0x000fe20000010000 */
[----:B------:R-:W-:Y:S01]  /*eb70*/  F2FP.F16.F32.PACK_AB R28, R58, R37 ;  /* 0x000000253a1c723e */ /* 0x000fe200000000ff */
[----:B------:R-:W2:Y:S01]  /*eb80*/  MUFU.EX2 R38, R38 ;  /* 0x0000002600267308 */ /* 0x000ea20000000800 */
[----:B-1----:R-:W-:Y:S01]  /*eb90*/  FADD.FTZ R30, R36, R29 ;  /* 0x0000001d241e7221 */ /* 0x002fe20000010000 */
[----:B------:R-:W-:Y:S01]  /*eba0*/  FADD.FTZ R48, R64, R31 ;  /* 0x0000001f40307221 */ /* 0x000fe20000010000 */
[----:B------:R-:W-:Y:S01]  /*ebb0*/  F2FP.F16.F32.PACK_AB R31, R81, R42 ;  /* 0x0000002a511f723e */ /* 0x000fe200000000ff */
[----:B------:R-:W-:Y:S01]  /*ebc0*/  FMUL.FTZ R104, R104, R69 ;  /* 0x0000004568687220 */ /* 0x000fe20000410000 */
[----:B------:R-:W-:Y:S01]  /*ebd0*/  F2FP.F16.F32.PACK_AB R58, R78, R49 ;  /* 0x000000314e3a723e */ /* 0x000fe200000000ff */
[----:B0-----:R-:W-:Y:S01]  /*ebe0*/  FADD.FTZ R25, R47, R48 ;  /* 0x000000302f197221 */ /* 0x001fe20000010000 */
[----:B------:R-:W-:Y:S01]  /*ebf0*/  FMUL.FTZ R105, R105, R69 ;  /* 0x0000004569697220 */ /* 0x000fe20000410000 */
[----:B------:R-:W0:Y:S01]  /*ec00*/  MUFU.EX2 R79, R79 ;  /* 0x0000004f004f7308 */ /* 0x000e220000000800 */
[----:B---3--:R-:W-:Y:S01]  /*ec10*/  FADD.FTZ R29, R55, R30 ;  /* 0x0000001e371d7221 */ /* 0x008fe20000010000 */
[----:B------:R-:W-:Y:S01]  /*ec20*/  FADD.FTZ R26, R56, R25 ;  /* 0x00000019381a7221 */ /* 0x000fe20000010000 */
[----:B------:R-:W-:Y:S01]  /*ec30*/  F2FP.F16.F32.PACK_AB R30, R60, R39 ;  /* 0x000000273c1e723e */ /* 0x000fe200000000ff */
[----:B------:R-:W-:Y:S01]  /*ec40*/  FMUL.FTZ R108, R108, R69 ;  /* 0x000000456c6c7220 */ /* 0x000fe20000410000 */
[----:B------:R-:W-:Y:S01]  /*ec50*/  F2FP.F16.F32.PACK_AB R56, R56, R47 ;  /* 0x0000002f3838723e */ /* 0x000fe200000000ff */
[----:B------:R-:W-:Y:S01]  /*ec60*/  FADD.FTZ R27, R49, R26 ;  /* 0x0000001a311b7221 */ /* 0x000fe20000010000 */
[-C--:B------:R-:W-:Y:S01]  /*ec70*/  FMUL.FTZ R109, R109, R69.reuse ;  /* 0x000000456d6d7220 */ /* 0x080fe20000410000 */
[----:B------:R-:W1:Y:S01]  /*ec80*/  MUFU.EX2 R57, R57 ;  /* 0x0000003900397308 */ /* 0x000e620000000800 */
[----:B--2---:R-:W-:Y:S01]  /*ec90*/  FADD.FTZ R24, R38, R29 ;  /* 0x0000001d26187221 */ /* 0x004fe20000010000 */
[----:B------:R-:W-:Y:S01]  /*eca0*/  FADD.FTZ R26, R78, R27 ;  /* 0x0000001b4e1a7221 */ /* 0x000fe20000010000 */
[----:B------:R-:W-:Y:S01]  /*ecb0*/  F2FP.F16.F32.PACK_AB R29, R77, R40 ;  /* 0x000000284d1d723e */ /* 0x000fe200000000ff */
[-C--:B------:R-:W-:Y:S01]  /*ecc0*/  FMUL.FTZ R112, R112, R69.reuse ;  /* 0x0000004570707220 */ /* 0x080fe20000410000 */
[----:B------:R-:W-:Y:S01]  /*ecd0*/  FMUL.FTZ R113, R113, R69 ;  /* 0x0000004571717220 */ /* 0x000fe20000410000 */
[----:B------:R-:W-:Y:S01]  /*ece0*/  FADD.FTZ R27, R51, R26 ;  /* 0x0000001a331b7221 */ /* 0x000fe20000010000 */
[----:B------:R-:W-:Y:S01]  /*ecf0*/  F2FP.F16.F32.PACK_AB R26, R64, R43 ;  /* 0x0000002b401a723e */ /* 0x000fe200000000ff */
[----:B------:R-:W2:Y:S01]  /*ed00*/  MUFU.EX2 R46, R46 ;  /* 0x0000002e002e7308 */ /* 0x000ea20000000800 */
[----:B0-----:R-:W-:Y:S01]  /*ed10*/  FADD.FTZ R24, R79, R24 ;  /* 0x000000184f187221 */ /* 0x001fe20000010000 */
[----:B------:R-:W-:Y:S01]  /*ed20*/  FADD.FTZ R40, R74, R27 ;  /* 0x0000001b4a287221 */ /* 0x000fe20000010000 */
[----:B------:R0:W-:Y:S01]  /*ed30*/  STSM.16.M88.4 [R8], R28 ;  /* 0x0000001c08007844 */ /* 0x0001e20000000200 */
[-C--:B------:R-:W-:Y:S01]  /*ed40*/  FMUL.FTZ R116, R116, R69.reuse ;  /* 0x0000004574747220 */ /* 0x080fe20000410000 */
[-C--:B------:R-:W-:Y:S01]  /*ed50*/  FMUL.FTZ R117, R117, R69.reuse ;  /* 0x0000004575757220 */ /* 0x080fe20000410000 */
[----:B------:R-:W-:Y:S01]  /*ed60*/  FADD.FTZ R27, R53, R40 ;  /* 0x00000028351b7221 */ /* 0x000fe20000010000 */
        /* <DEDUP_REMOVED lines=12> */
[----:B0-----:R-:W-:Y:S01]  /*ee30*/  FADD.FTZ R30, R76, R27 ;  /* 0x0000001b4c1e7221 */ /* 0x001fe20000010000 */
[----:B------:R-:W-:Y:S01]  /*ee40*/  F2FP.F16.F32.PACK_AB R27, R79, R38 ;  /* 0x000000264f1b723e */ /* 0x000fe200000000ff */
[----:B------:R-:W-:Y:S01]  /*ee50*/  FMUL.FTZ R133, R133, R69 ;  /* 0x0000004585857220 */ /* 0x000fe20000410000 */
[----:B------:R-:W-:-:S02]  /*ee60*/  VIADD R12, R12, 0xffffffff ;  /* 0xffffffff0c0c7836 */ /* 0x000fc40000000000 */
[----:B------:R-:W0:Y:S01]  /*ee70*/  MUFU.EX2 R6, R6 ;  /* 0x0000000600067308 */ /* 0x000e220000000800 */
[----:B---3--:R-:W-:Y:S01]  /*ee80*/  FADD.FTZ R25, R7, R24 ;  /* 0x0000001807197221 */ /* 0x008fe20000010000 */
[----:B------:R-:W-:Y:S01]  /*ee90*/  F2FP.F16.F32.PACK_AB R24, R62, R41 ;  /* 0x000000293e18723e */ /* 0x000fe200000000ff */
[----:B------:R-:W-:-:S05]  /*eea0*/  IMAD.MOV.U32 R21, RZ, RZ, R136 ;  /* 0x000000ffff157224 */ /* 0x000fca00078e0088 */
[----:B------:R-:W2:Y:S01]  /*eeb0*/  MUFU.EX2 R45, R45 ;  /* 0x0000002d002d7308 */ /* 0x000ea20000000800 */
[C---:B-1----:R-:W-:Y:S01]  /*eec0*/  FADD.FTZ R25, R44.reuse, R25 ;  /* 0x000000192c197221 */ /* 0x042fe20000010000 */
[----:B------:R-:W-:-:S06]  /*eed0*/  F2FP.F16.F32.PACK_AB R59, R44, R7 ;  /* 0x000000072c3b723e */ /* 0x000fcc00000000ff */
[----:B------:R-:W1:Y:S01]  /*eee0*/  MUFU.EX2 R50, R50 ;  /* 0x0000003200327308 */ /* 0x000e620000000800 */
[----:B0-----:R-:W-:Y:S01]  /*eef0*/  FADD.FTZ R32, R6, R25 ;  /* 0x0000001906207221 */ /* 0x001fe20000010000 */
[----:B------:R-:W-:-:S05]  /*ef00*/  F2FP.F16.F32.PACK_AB R25, R55, R36 ;  /* 0x000000243719723e */ /* 0x000fca00000000ff */
[----:B------:R0:W-:Y:S01]  /*ef10*/  STSM.16.M88.4 [R5], R24 ;  /* 0x0000001805007844 */ /* 0x0001e20000000200 */
[----:B------:R-:W3:Y:S01]  /*ef20*/  MUFU.EX2 R75, R75 ;  /* 0x0000004b004b7308 */ /* 0x000ee20000000800 */
[----:B--2---:R-:W-:Y:S02]  /*ef30*/  FADD.FTZ R29, R45, R32 ;  /* 0x000000202d1d7221 */ /* 0x004fe40000010000 */
[----:B------:R4:W-:Y:S05]  /*ef40*/  STSM.16.M88.4 [R10+0x27800], R56 ;  /* 0x027800380a007844 */ /* 0x0009ea0000000200 */
[----:B------:R-:W2:Y:S01]  /*ef50*/  MUFU.EX2 R66, R66 ;  /* 0x0000004200427308 */ /* 0x000ea20000000800 */
[----:B-1----:R-:W-:Y:S01]  /*ef60*/  FADD.FTZ R28, R50, R29 ;  /* 0x0000001d321c7221 */ /* 0x002fe20000010000 */
[----:B------:R-:W-:-:S06]  /*ef70*/  FADD.FTZ R29, R61, R30 ;  /* 0x0000001e3d1d7221 */ /* 0x000fcc0000010000 */
[----:B------:R-:W0:Y:S01]  /*ef80*/  MUFU.EX2 R84, R84 ;  /* 0x0000005400547308 */ /* 0x000e220000000800 */
[C---:B---3--:R-:W-:Y:S01]  /*ef90*/  FADD.FTZ R7, R75.reuse, R28 ;  /* 0x0000001c4b077221 */ /* 0x048fe20000010000 */
[C---:B------:R-:W-:Y:S01]  /*efa0*/  FADD.FTZ R28, R80.reuse, R29 ;  /* 0x0000001d501c7221 */ /* 0x040fe20000010000 */
[----:B------:R-:W-:Y:S02]  /*efb0*/  F2FP.F16.F32.PACK_AB R31, R75, R50 ;  /* 0x000000324b1f723e */ /* 0x000fe400000000ff */
[----:B------:R-:W-:-:S03]  /*efc0*/  F2FP.F16.F32.PACK_AB R80, R80, R61 ;  /* 0x0000003d5050723e */ /* 0x000fc600000000ff */
[----:B------:R-:W1:Y:S01]  /*efd0*/  MUFU.EX2 R37, R146 ;  /* 0x0000009200257308 */ /* 0x000e620000000800 */
[----:B--2---:R-:W-:Y:S01]  /*efe0*/  FADD.FTZ R30, R66, R7 ;  /* 0x00000007421e7221 */ /* 0x004fe20000010000 */
[----:B------:R-:W-:Y:S01]  /*eff0*/  FADD.FTZ R7, R63, R28 ;  /* 0x0000001c3f077221 */ /* 0x000fe20000010000 */
[----:B------:R-:W-:-:S03]  /*f000*/  F2FP.F16.F32.PACK_AB R28, R74, R51 ;  /* 0x000000334a1c723e */ /* 0x000fc600000000ff */
[C---:B------:R-:W-:Y:S01]  /*f010*/  FADD.FTZ R34, R82.reuse, R7 ;  /* 0x0000000752227221 */ /* 0x040fe20000010000 */
[----:B------:R-:W-:Y:S01]  /*f020*/  F2FP.F16.F32.PACK_AB R82, R82, R63 ;  /* 0x0000003f5252723e */ /* 0x000fe200000000ff */
[----:B------:R-:W2:Y:S02]  /*f030*/  MUFU.EX2 R147, R147 ;  /* 0x0000009300937308 */ /* 0x000ea40000000800 */
[----:B------:R-:W-:-:S04]  /*f040*/  FADD.FTZ R29, R67, R34 ;  /* 0x00000022431d7221 */ /* 0x000fc80000010000 */
[----:B0-----:R-:W-:Y:S01]  /*f050*/  FADD.FTZ R24, R84, R29 ;  /* 0x0000001d54187221 */ /* 0x001fe20000010000 */
[----:B------:R-:W-:Y:S01]  /*f060*/  F2FP.F16.F32.PACK_AB R29, R45, R6 ;  /* 0x000000062d1d723e */ /* 0x000fe200000000ff */
[----:B------:R-:W0:Y:S01]  /*f070*/  MUFU.EX2 R148, R148 ;  /* 0x0000009400947308 */ /* 0x000e220000000800 */
[C---:B-1----:R-:W-:Y:S01]  /*f080*/  FADD.FTZ R32, R37.reuse, R30 ;  /* 0x0000001e25207221 */ /* 0x042fe20000010000 */
[----:B------:R-:W-:Y:S02]  /*f090*/  F2FP.F16.F32.PACK_AB R30, R76, R53 ;  /* 0x000000354c1e723e */ /* 0x000fe400000000ff */
[----:B------:R-:W-:Y:S02]  /*f0a0*/  F2FP.F16.F32.PACK_AB R81, R37, R66 ;  /* 0x000000422551723e */ /* 0x000fe400000000ff */
[----:B------:R-:W-:Y:S01]  /*f0b0*/  F2FP.F16.F32.PACK_AB R84, R84, R67 ;  /* 0x000000435454723e */ /* 0x000fe200000000ff */
[----:B------:R4:W-:Y:S01]  /*f0c0*/  STSM.16.M88.4 [R4], R28 ;  /* 0x0000001c04007844 */ /* 0x0009e20000000200 */
[----:B------:R-:W1:Y:S01]  /*f0d0*/  MUFU.EX2 R65, R65 ;  /* 0x0000004100417308 */ /* 0x000e620000000800 */
[----:B--2---:R-:W-:-:S07]  /*f0e0*/  FADD.FTZ R7, R147, R32 ;  /* 0x0000002093077221 */ /* 0x004fce0000010000 */
[----:B------:R-:W2:Y:S01]  /*f0f0*/  MUFU.EX2 R42, R139 ;  /* 0x0000008b002a7308 */ /* 0x000ea20000000800 */
[----:B0-----:R-:W-:-:S07]  /*f100*/  FADD.FTZ R7, R148, R7 ;  /* 0x0000000794077221 */ /* 0x001fce0000010000 */
[----:B------:R-:W0:Y:S01]  /*f110*/  MUFU.EX2 R52, R52 ;  /* 0x0000003400347308 */ /* 0x000e220000000800 */
[----:B-1----:R-:W-:Y:S01]  /*f120*/  F2FP.F16.F32.PACK_AB R86, R20, R65 ;  /* 0x000000411456723e */ /* 0x002fe200000000ff */
[----:B------:R-:W-:-:S06]  /*f130*/  FADD.FTZ R65, R65, R24 ;  /* 0x0000001841417221 */ /* 0x000fcc0000010000 */
[----:B------:R1:W3:Y:S01]  /*f140*/  MUFU.EX2 R36, R83 ;  /* 0x0000005300247308 */ /* 0x0002e20000000800 */
[----:B--2---:R-:W-:-:S07]  /*f150*/  FADD.FTZ R7, R42, R7 ;  /* 0x000000072a077221 */ /* 0x004fce0000010000 */
[----:B------:R-:W2:Y:S01]  /*f160*/  MUFU.EX2 R71, R71 ;  /* 0x0000004700477308 */ /* 0x000ea20000000800 */
[----:B-1----:R-:W-:Y:S01]  /*f170*/  F2FP.F16.F32.PACK_AB R83, R148, R147 ;  /* 0x000000939453723e */ /* 0x002fe200000000ff */
[C---:B0-----:R-:W-:Y:S01]  /*f180*/  FADD.FTZ R7, R52.reuse, R7 ;  /* 0x0000000734077221 */ /* 0x041fe20000010000 */
[----:B------:R-:W-:-:S03]  /*f190*/  F2FP.F16.F32.PACK_AB R85, R52, R42 ;  /* 0x0000002a3455723e */ /* 0x000fc600000000ff */
[----:B------:R4:W-:Y:S01]  /*f1a0*/  STSM.16.M88.4 [R8+0x6000], R80 ;  /* 0x0060005008007844 */ /* 0x0009e20000000200 */
[----:B---3--:R-:W-:Y:S01]  /*f1b0*/  FADD.FTZ R6, R36, R7 ;  /* 0x0000000724067221 */ /* 0x008fe20000010000 */
[----:B------:R-:W-:Y:S01]  /*f1c0*/  FADD.FTZ R7, R20, R65 ;  /* 0x0000004114077221 */ /* 0x000fe20000010000 */
[----:B------:R-:W-:Y:S01]  /*f1d0*/  IMAD.MOV.U32 R20, RZ, RZ, R13 ;  /* 0x000000ffff147224 */ /* 0x000fe200078e000d */
[C---:B--2---:R-:W-:Y:S01]  /*f1e0*/  F2FP.F16.F32.PACK_AB R87, R71.reuse, R36 ;  /* 0x000000244757723e */ /* 0x044fe200000000ff */
[----:B------:R-:W-:-:S04]  /*f1f0*/  FADD.FTZ R6, R71, R6 ;  /* 0x0000000647067221 */ /* 0x000fc80000010000 */
[----:B------:R4:W-:Y:S01]  /*f200*/  STSM.16.M88.4 [R5+0x6000], R84 ;  /* 0x0060005405007844 */ /* 0x0009e20000000200 */
[----:B------:R0:W-:Y:S06]  /*f210*/  MEMBAR.ALL.CTA ;  /* 0x0000000000007992 */ /* 0x0001ec0000008000 */
[----:B0-----:R-:W0:Y:S02]  /*f220*/  FENCE.VIEW.ASYNC.S ;  /* 0x00000000000073c6 */ /* 0x001e240000000000 */
[----:B0-----:R-:W-:Y:S01]  /*f230*/  NOP ;  /* 0x0000000000007918 */ /* 0x001fe20000000000 */
[----:B------:R-:W-:Y:S05]  /*f240*/  @P2 BRA `(.L_x_10275) ;  /* 0xffffffc400f42947 */ /* 0x000fea000383ffff */
.L_x_10258:
[----:B------:R-:W-:Y:S06]  /*f250*/  BAR.ARV 0x8, 0x200 ;  /* 0x0208000000007b1d */ /* 0x000fec0000002000 */
[----:B------:R-:W-:Y:S05]  /*f260*/  @!P0 BRA `(.L_x_10276) ;  /* 0x0000000000048947 */ /* 0x000fea0003800000 */
[----:B------:R-:W-:Y:S01]  /*f270*/  BPT.TRAP 0x1 ;  /* 0x000000040000795c */ /* 0x000fe20000300000 */
.L_x_10276:
[----:B------:R-:W-:Y:S01]  /*f280*/  ULEA UR9, UR4, UR36, 0x3 ;  /* 0x0000002404097291 */ /* 0x000fe2000f8e183f */
[----:B------:R-:W-:-:S05]  /*f290*/  IMAD.U32 R0, RZ, RZ, UR5 ;  /* 0x00000005ff007e24 */ /* 0x000fca000f8e00ff */
[----:B------:R-:W-:-:S04]  /*f2a0*/  SHF.L.U32 R0, R0, 0x1f, RZ ;  /* 0x0000001f00007819 */ /* 0x000fc800000006ff */
[----:B------:R3:W0:Y:S01]  /*f2b0*/  SYNCS.PHASECHK.TRANS64.TRYWAIT P2, [UR9+0x2d850], R0 ;  /* 0x02d85000ff0075a7 */ /* 0x0006220008040149 */
[----:B------:R-:W-:Y:S05]  /*f2c0*/  @!P0 BRA `(.L_x_10277) ;  /* 0x0000000000048947 */ /* 0x000fea0003800000 */
[----:B------:R-:W-:Y:S01]  /*f2d0*/  BPT.TRAP 0x1 ;  /* 0x000000040000795c */ /* 0x000fe20000300000 */
.L_x_10277:
[----:B0-----:R-:W-:Y:S05]  /*f2e0*/  @P2 BRA `(.L_x_10278) ;  /* 0x0000000000082947 */ /* 0x001fea0003800000 */
[----:B------:R-:W0:Y:S02]  /*f2f0*/  SYNCS.PHASECHK.TRANS64.TRYWAIT P0, [UR9+0x2d850], R0 ;  /* 0x02d85000ff0075a7 */ /* 0x000e240008000149 */
[----:B0-----:R-:W-:Y:S05]  /*f300*/  @!P0 BRA `(.L_x_10279) ;  /* 0x0000006400c48947 */ /* 0x001fea0003800000 */
.L_x_10278:
[----:B------:R-:W-:Y:S01]  /*f310*/  UIADD3 UR36, UR36, 0x400, URZ ;  /* 0x0000040024247890 */ /* 0x000fe2000fffe03f */
[----:B------:R-:W-:Y:S01]  /*f320*/  WARPGROUP.ARRIVE ;  /* 0x00000000000079c5 */ /* 0x000fe20000000000 */
[----:B------:R-:W-:Y:S01]  /*f330*/  ULOP3.LUT UR60, UR60, 0x10000, URZ, 0xfc, !UPT ;  /* 0x000100003c3c7892 */ /* 0x000fe2000f8efc3f */
[----:B---3--:R-:W0:Y:S01]  /*f340*/  SHFL.BFLY PT, R0, R7, 0x2, 0x1f ;  /* 0x0c401f0007007f89 */ /* 0x008e2200000e0000 */
[----:B------:R-:W-:Y:S01]  /*f350*/  USHF.R.U32.HI UR36, URZ, 0x4, UR36 ;  /* 0x000000043f247899 */ /* 0x000fe20008011624 */
[----:B-12-4-:R-:W-:Y:S01]  /*f360*/  IMAD.U32 R10, RZ, RZ, UR9 ;  /* 0x00000009ff0a7e24 */ /* 0x016fe2000f8e00ff */
[----:B------:R-:W-:Y:S01]  /*f370*/  UMOV UR5, 0x40000040 ;  /* 0x4000004000057882 */ /* 0x000fe20000000000 */
[----:B------:R-:W-:Y:S01]  /*f380*/  UMOV UR7, 0x80000020 ;  /* 0x8000002000077882 */ /* 0x000fe20000000000 */
[----:B------:R-:W-:Y:S01]  /*f390*/  ULOP3.LUT UR36, UR36, 0x3fff, URZ, 0xc0, !UPT ;  /* 0x00003fff24247892 */ /* 0x000fe2000f8ec03f */
[----:B------:R-:W1:Y:S01]  /*f3a0*/  SHFL.BFLY PT, R3, R6, 0x2, 0x1f ;  /* 0x0c401f0006037f89 */ /* 0x000e6200000e0000 */
[----:B------:R-:W-:-:S02]  /*f3b0*/  @!P1 VIADD R10, R10, 0x2d860 ;  /* 0x0002d8600a0a9836 */ /* 0x000fc40000000000 */
[----:B------:R-:W-:Y:S01]  /*f3c0*/  ULOP3.LUT UR8, UR36, 0x2000000, URZ, 0xfc, !UPT ;  /* 0x0200000024087892 */ /* 0x000fe2000f8efc3f */
[----:B------:R-:W-:Y:S02]  /*f3d0*/  IMAD.MOV.U32 R8, RZ, RZ, RZ ;  /* 0x000000ffff087224 */ /* 0x000fe400078e00ff */
[----:B------:R-:W-:Y:S01]  /*f3e0*/  @!P1 PRMT R10, RZ, 0x654, R10 ;  /* 0x00000654ff0a9816 */ /* 0x000fe2000000000a */
[----:B------:R-:W-:Y:S01]  /*f3f0*/  UIMAD UR8, UR4, 0x600, UR8 ;  /* 0x00000600040878a4 */ /* 0x000fe2000f8e0208 */
[----:B------:R-:W-:Y:S02]  /*f400*/  IMAD.U32 R14, RZ, RZ, UR10 ;  /* 0x0000000aff0e7e24 */ /* 0x000fe4000f8e00ff */
[----:B------:R-:W-:-:S04]  /*f410*/  UMOV UR4, UR60 ;  /* 0x0000003c00047c82 */ /* 0x000fc80008000000 */
[----:B------:R-:W-:Y:S02]  /*f420*/  UMOV UR6, UR8 ;  /* 0x0000000800067c82 */ /* 0x000fe40008000000 */
[----:B------:R-:W-:Y:S01]  /*f430*/  HGMMA.64x96x16.F32 R88, gdesc[UR4].tnspB, R88, gsb0 ;  /* 0x41600000045879f0 */ /* 0x000fe20008000858 */
[----:B------:R-:W-:Y:S01]  /*f440*/  UIADD3 UR4, UR60, 0x2, URZ ;  /* 0x000000023c047890 */ /* 0x000fe2000fffe03f */
[----:B0-----:R-:W-:Y:S01]  /*f450*/  FADD.FTZ R0, R0, R7 ;  /* 0x0000000700007221 */ /* 0x001fe20000010000 */
[----:B------:R-:W-:Y:S01]  /*f460*/  UIADD3 UR6, UR8, 0x40, URZ ;  /* 0x0000004008067890 */ /* 0x000fe2000fffe03f */
[----:B------:R-:W-:Y:S01]  /*f470*/  IMAD.U32 R7, RZ, RZ, UR10 ;  /* 0x0000000aff077e24 */ /* 0x000fe2000f8e00ff */
[----:B------:R-:W-:Y:S01]  /*f480*/  UMOV UR5, 0x40000040 ;  /* 0x4000004000057882 */ /* 0x000fe20000000000 */
[----:B------:R-:W-:Y:S01]  /*f490*/  UMOV UR7, 0x80000020 ;  /* 0x8000002000077882 */ /* 0x000fe20000000000 */
[----:B-1----:R-:W-:Y:S02]  /*f4a0*/  FADD.FTZ R4, R3, R6 ;  /* 0x0000000603047221 */ /* 0x002fe40000010000 */
[----:B------:R-:W0:Y:S04]  /*f4b0*/  SHFL.BFLY PT, R3, R0, 0x1, 0x1f ;  /* 0x0c201f0000037f89 */ /* 0x000e2800000e0000 */
[----:B------:R-:W1:Y:S01]  /*f4c0*/  SHFL.BFLY PT, R5, R4, 0x1, 0x1f ;  /* 0x0c201f0004057f89 */ /* 0x000e6200000e0000 */
[----:B0-----:R-:W-:Y:S01]  /*f4d0*/  FADD.FTZ R11, R0, R3 ;  /* 0x00000003000b7221 */ /* 0x001fe20000010000 */
[----:B------:R-:W-:-:S02]  /*f4e0*/  IMAD.MOV.U32 R0, RZ, RZ, -0x800000 ;  /* 0xff800000ff007424 */ /* 0x000fc400078e00ff */
[----:B------:R-:W-:Y:S02]  /*f4f0*/  IMAD.MOV.U32 R3, RZ, RZ, -0x800000 ;  /* 0xff800000ff037424 */ /* 0x000fe400078e00ff */
[----:B-1----:R-:W-:Y:S01]  /*f500*/  FADD.FTZ R12, R4, R5 ;  /* 0x00000005040c7221 */ /* 0x002fe20000010000 */
[----:B------:R-:W-:Y:S01]  /*f510*/  FSETP.NE.FTZ.AND P0, PT, R11, RZ, PT ;  /* 0x000000ff0b00720b */ /* 0x000fe20003f15000 */
[----:B------:R-:W-:-:S03]  /*f520*/  IMAD.MOV.U32 R5, RZ, RZ, RZ ;  /* 0x000000ffff057224 */ /* 0x000fc600078e00ff */
        /* <DEDUP_REMOVED lines=107> */
.L_x_10209:
[----:B------:R-:W-:Y:S05]  /*fbe0*/  @P0 BRA `(.L_x_10280) ;  /* 0x00000010009c0947 */ /* 0x000fea0003800000 */
[----:B------:R-:W-:Y:S01]  /*fbf0*/  VIADD R8, R2, 0xffffff80 ;  /* 0xffffff8002087836 */ /* 0x000fe20000000000 */
[----:B------:R-:W-:Y:S01]  /*fc00*/  R2UR UR13, R17 ;  /* 0x00000000110d72ca */ /* 0x000fe200000e0000 */
[----:B------:R-:W0:Y:S01]  /*fc10*/  S2UR UR12, SR_CTAID.Z ;  /* 0x00000000000c79c3 */ /* 0x000e220000002700 */
[----:B------:R-:W1:Y:S01]  /*fc20*/  S2R R27, SR_CTAID.X ;  /* 0x00000000001b7919 */ /* 0x000e620000002500 */
[----:B------:R-:W-:Y:S01]  /*fc30*/  ULDC.64 UR8, c[0x0][0xbd0] ;  /* 0x0002f40000087ab9 */ /* 0x000fe20000000a00 */
[----:B------:R-:W-:Y:S01]  /*fc40*/  SHF.R.S32.HI R9, RZ, 0x1f, R8 ;  /* 0x0000001fff097819 */ /* 0x000fe20000011408 */
[----:B------:R-:W-:Y:S01]  /*fc50*/  ULDC.64 UR14, c[0x0][0x208] ;  /* 0x00008200000e7ab9 */ /* 0x000fe20000000a00 */
[----:B------:R-:W-:Y:S02]  /*fc60*/  BSSY B0, `(.L_x_10281) ;  /* 0x00000d1000007945 */ /* 0x000fe40003800000 */
[CC--:B------:R-:W-:Y:S01]  /*fc70*/  LEA.HI R12, R9.reuse, R8.reuse, RZ, 0x7 ;  /* 0x00000008090c7211 */ /* 0x0c0fe200078f38ff */
[----:B------:R-:W2:Y:S01]  /*fc80*/  S2UR UR11, SR_CTAID.Y ;  /* 0x00000000000b79c3 */ /* 0x000ea20000002600 */
[----:B------:R-:W-:-:S02]  /*fc90*/  LEA.HI R18, R9, R8, RZ, 0x2 ;  /* 0x0000000809127211 */ /* 0x000fc400078f10ff */
[----:B------:R-:W-:Y:S01]  /*fca0*/  LOP3.LUT R11, R12, 0xffffff80, RZ, 0xc0, !PT ;  /* 0xffffff800c0b7812 */ /* 0x000fe200078ec0ff */
[----:B------:R-:W-:Y:S01]  /*fcb0*/  USHF.R.S32.HI UR7, URZ, 0x1f, UR13 ;  /* 0x0000001f3f077899 */ /* 0x000fe2000801140d */
[----:B------:R-:W-:Y:S01]  /*fcc0*/  LOP3.LUT R21, R18, 0xfffffffc, RZ, 0xc0, !PT ;  /* 0xfffffffc12157812 */ /* 0x000fe200078ec0ff */
[----:B------:R-:W-:Y:S01]  /*fcd0*/  UIMAD.WIDE.U32 UR4, UR13, UR8, URZ ;  /* 0x000000080d0472a5 */ /* 0x000fe2000f8e003f */
[----:B------:R-:W-:Y:S01]  /*fce0*/  SHF.R.S32.HI R12, RZ, 0x7, R12 ;  /* 0x00000007ff0c7819 */ /* 0x000fe2000001140c */
[C---:B------:R-:W-:Y:S01]  /*fcf0*/  IMAD.IADD R2, R8.reuse, 0x1, -R11 ;  /* 0x0000000108027824 */ /* 0x040fe200078e0a0b */
[----:B------:R-:W-:Y:S01]  /*fd00*/  UIMAD UR6, UR7, UR8, URZ ;  /* 0x00000008070672a4 */ /* 0x000fe2000f8e023f */
[----:B------:R-:W3:Y:S01]  /*fd10*/  LDC R11, c[0x0][0xbe8] ;  /* 0x0002fa00ff0b7b82 */ /* 0x000ee20000000800 */
[----:B------:R-:W-:Y:S02]  /*fd20*/  IMAD.IADD R18, R8, 0x1, -R21 ;  /* 0x0000000108127824 */ /* 0x000fe400078e0a15 */
[----:B------:R-:W-:Y:S01]  /*fd30*/  SHF.R.S32.HI R15, RZ, 0x1f, R2 ;  /* 0x0000001fff0f7819 */ /* 0x000fe20000011402 */
[----:B------:R-:W-:Y:S01]  /*fd40*/  IMAD.HI R9, R12, 0x55555556, RZ ;  /* 0x555555560c097827 */ /* 0x000fe200078e02ff */
[----:B------:R-:W-:-:S02]  /*fd50*/  UIMAD UR6, UR13, UR9, UR6 ;  /* 0x000000090d0672a4 */ /* 0x000fc4000f8e0206 */
[-C--:B------:R-:W-:Y:S01]  /*fd60*/  LEA.HI R10, R15, R2.reuse, RZ, 0x2 ;  /* 0x000000020f0a7211 */ /* 0x080fe200078f10ff */
[----:B------:R-:W4:Y:S01]  /*fd70*/  LDC.64 R20, c[0x0][0xbd8] ;  /* 0x0002f600ff147b82 */ /* 0x000f220000000a00 */
[----:B------:R-:W-:Y:S01]  /*fd80*/  LEA.HI R9, R9, R9, RZ, 0x1 ;  /* 0x0000000909097211 */ /* 0x000fe200078f08ff */
[----:B------:R-:W-:Y:S01]  /*fd90*/  UIADD3 UR6, UR5, UR6, URZ ;  /* 0x0000000605067290 */ /* 0x000fe2000fffe03f */
[--C-:B------:R-:W-:Y:S01]  /*fda0*/  SHF.R.S32.HI R14, RZ, 0x2, R10.reuse ;  /* 0x00000002ff0e7819 */ /* 0x100fe2000001140a */
[----:B0-----:R-:W-:Y:S01]  /*fdb0*/  USHF.R.S32.HI UR10, URZ, 0x1f, UR12 ;  /* 0x0000001f3f0a7899 */ /* 0x001fe2000801140c */
[----:B------:R-:W-:Y:S01]  /*fdc0*/  SHF.R.S32.HI R13, RZ, 0x1f, R10 ;  /* 0x0000001fff0d7819 */ /* 0x000fe2000001140a */
[----:B------:R-:W-:Y:S01]  /*fdd0*/  ULDC.64 UR8, c[0x0][0xb38] ;  /* 0x0002ce0000087ab9 */ /* 0x000fe20000000a00 */
[----:B------:R-:W-:Y:S01]  /*fde0*/  LEA.HI R15, R15, R2, RZ, 0x5 ;  /* 0x000000020f0f7211 */ /* 0x000fe200078f28ff */
[----:B------:R-:W2:Y:S01]  /*fdf0*/  LDC R26, c[0x0][0xc50] ;  /* 0x00031400ff1a7b82 */ /* 0x000ea20000000800 */
[----:B------:R-:W-:Y:S01]  /*fe00*/  LEA.HI R13, R13, R14, RZ, 0x3 ;  /* 0x0000000e0d0d7211 */ /* 0x000fe200078f18ff */
[----:B------:R-:W-:Y:S01]  /*fe10*/  UIMAD UR7, UR7, UR8, URZ ;  /* 0x00000008070772a4 */ /* 0x000fe2000f8e023f */
[----:B------:R-:W-:-:S02]  /*fe20*/  SHF.R.S32.HI R15, RZ, 0x5, R15 ;  /* 0x00000005ff0f7819 */ /* 0x000fc4000001140f */
[----:B------:R-:W-:Y:S01]  /*fe30*/  LOP3.LUT R19, R13, 0xfffffff8, RZ, 0xc0, !PT ;  /* 0xfffffff80d137812 */ /* 0x000fe200078ec0ff */
[----:B------:R-:W-:Y:S01]  /*fe40*/  IMAD R13, R9, -0x3, R12 ;  /* 0xfffffffd090d7824 */ /* 0x000fe200078e020c */
[----:B------:R-:W-:Y:S01]  /*fe50*/  LEA.HI R9, R18, R18, RZ, 0x1 ;  /* 0x0000001212097211 */ /* 0x000fe200078f08ff */
[----:B------:R-:W0:Y:S08]  /*fe60*/  LDC.64 R24, c[0x0][0xb40] ;  /* 0x0002d000ff187b82 */ /* 0x000e300000000a00 */
[----:B------:R-:W-:Y:S01]  /*fe70*/  BAR.SYNC.DEFER_BLOCKING 0x1, 0x180 ;  /* 0x0046000000007b1d */ /* 0x000fe20000010000 */
[----:B---3--:R-:W-:Y:S01]  /*fe80*/  ISETP.NE.AND P0, PT, R11, 0x1, PT ;  /* 0x000000010b00780c */ /* 0x008fe20003f05270 */
[----:B------:R-:W-:Y:S01]  /*fe90*/  IMAD.IADD R8, R14, 0x1, -R19 ;  /* 0x000000010e087824 */ /* 0x000fe200078e0a13 */
[----:B------:R-:W-:-:S03]  /*fea0*/  LOP3.LUT R9, R9, 0x1ffffffe, RZ, 0xc0, !PT ;  /* 0x1ffffffe09097812 */ /* 0x000fc600078ec0ff */
[----:B------:R-:W-:Y:S02]  /*feb0*/  IMAD R12, R15, 0x10, R8 ;  /* 0x000000100f0c7824 */ /* 0x000fe400078e0208 */
[----:B------:R-:W-:Y:S02]  /*fec0*/  IMAD.IADD R23, R18, 0x1, -R9 ;  /* 0x0000000112177824 */ /* 0x000fe400078e0a09 */
[----:B------:R-:W-:Y:S02]  /*fed0*/  IMAD R14, R13, 0x40, R12 ;  /* 0x000000400d0e7824 */ /* 0x000fe400078e020c */
[----:B------:R-:W-:Y:S02]  /*fee0*/  IMAD.U32 R9, RZ, RZ, UR5 ;  /* 0x00000005ff097e24 */ /* 0x000fe4000f8e00ff */
[----:B------:R-:W3:Y:S01]  /*fef0*/  @P0 LDC R19, c[0x0][0xbec] ;  /* 0x0002fb00ff130b82 */ /* 0x000ee20000000800 */
[----:B------:R-:W-:Y:S01]  /*ff00*/  IMAD.U32 R8, RZ, RZ, UR4 ;  /* 0x00000004ff087e24 */ /* 0x000fe2000f8e00ff */
[----:B------:R-:W-:Y:S01]  /*ff10*/  UIMAD.WIDE.U32 UR4, UR13, UR8, URZ ;  /* 0x000000080d0472a5 */ /* 0x000fe2000f8e003f */
[----:B------:R-:W-:Y:S01]  /*ff20*/  IMAD.U32 R9, RZ, RZ, UR6 ;  /* 0x00000006ff097e24 */ /* 0x000fe2000f8e00ff */
[----:B------:R-:W-:Y:S01]  /*ff30*/  UIMAD UR6, UR13, UR9, UR7 ;  /* 0x000000090d0672a4 */ /* 0x000fe2000f8e0207 */
[----:B----4-:R-:W-:-:S02]  /*ff40*/  IMAD R18, R20, UR10, RZ ;  /* 0x0000000a14127c24 */ /* 0x010fc4000f8e02ff */
[----:B------:R-:W-:Y:S01]  /*ff50*/  IMAD R12, R23, 0x8, R14 ;  /* 0x00000008170c7824 */ /* 0x000fe200078e020e */
[----:B------:R-:W4:Y:S01]  /*ff60*/  @P0 LDC R22, c[0x0][0xbf0] ;  /* 0x0002fc00ff160b82 */ /* 0x000f220000000800 */
[----:B------:R-:W-:Y:S01]  /*ff70*/  IMAD R21, R21, UR12, R18 ;  /* 0x0000000c15157c24 */ /* 0x000fe2000f8e0212 */
[----:B------:R-:W-:Y:S01]  /*ff80*/  UIADD3 UR6, UR5, UR6, URZ ;  /* 0x0000000605067290 */ /* 0x000fe2000fffe03f */
[----:B-1----:R-:W-:Y:S01]  /*ff90*/  IMAD R18, R27, 0xc0, R12 ;  /* 0x000000c01b127824 */ /* 0x002fe200078e020c */
[----:B------:R-:W-:Y:S01]  /*ffa0*/  ULDC.64 UR8, c[0x0][0xb28] ;  /* 0x0002ca0000087ab9 */ /* 0x000fe20000000a00 */
[----:B------:R-:W-:Y:S02]  /*ffb0*/  IMAD R23, RZ, RZ, -UR13 ;  /* 0x8000000dff177e24 */ /* 0x000fe4000f8e02ff */
[----:B------:R-:W-:Y:S01]  /*ffc0*/  IMAD.WIDE.U32 R8, R20, UR12, R8 ;  /* 0x0000000c14087c25 */ /* 0x000fe2000f8e0008 */
[----:B------:R-:W1:Y:S03]  /*ffd0*/  @P0 LDC R31, c[0x0][0xbec] ;  /* 0x0002fb00ff1f0b82 */ /* 0x000e660000000800 */
[----:B------:R-:W-:-:S02]  /*ffe0*/  IMAD.U32 R13, RZ, RZ, UR5 ;  /* 0x00000005ff0d7e24 */ /* 0x000fc4000f8e00ff */
[----:B--2---:R-:W-:Y:S02]  /*fff0*/  IMAD R29, R26, R23, UR11 ;  /* 0x0000000b1a1d7e24 */ /* 0x004fe4000f8e0217 */
[----:B------:R-:W-:Y:S01]  /*10000*/  IMAD.U32 R12, RZ, RZ, UR4 ;  /* 0x00000004ff0c7e24 */ /* 0x000fe2000f8e00ff */
[----:B------:R-:W2:Y:S01]  /*10010*/  @P0 LDC R28, c[0x0][0xbf0] ;  /* 0x0002fc00ff1c0b82 */ /* 0x000ea20000000800 */
[----:B---3--:R-:W-:Y:S01]  /*10020*/  @P0 IMAD.HI.U32 R19, R18, R19, RZ ;  /* 0x0000001312130227 */ /* 0x008fe200078e00ff */
[----:B------:R-:W-:-:S03]  /*10030*/  ULDC.64 UR4, c[0x0][0xbe0] ;  /* 0x0002f80000047ab9 */ /* 0x000fc60000000a00 */
[----:B------:R-:W-:Y:S01]  /*10040*/  IMAD.U32 R13, RZ, RZ, UR6 ;  /* 0x00000006ff0d7e24 */ /* 0x000fe2000f8e00ff */
[----:B------:R-:W-:Y:S01]  /*10050*/  ULDC.64 UR6, c[0x0][0xb48] ;  /* 0x0002d20000067ab9 */ /* 0x000fe20000000a00 */
[C---:B0-----:R-:W-:Y:S02]  /*10060*/  IMAD R20, R24.reuse, UR10, RZ ;  /* 0x0000000a18147c24 */ /* 0x041fe4000f8e02ff */
[----:B------:R-:W-:Y:S01]  /*10070*/  IMAD.MOV.U32 R15, RZ, RZ, R18 ;  /* 0x000000ffff0f7224 */ /* 0x000fe200078e0012 */
[----:B----4-:R-:W-:Y:S01]  /*10080*/  @P0 SHF.R.U32.HI R15, RZ, R22, R19 ;  /* 0x00000016ff0f0219 */ /* 0x010fe20000011613 */
[----:B------:R-:W-:Y:S01]  /*10090*/  IMAD.IADD R9, R9, 0x1, R21 ;  /* 0x0000000109097824 */ /* 0x000fe200078e0215 */
[----:B------:R-:W-:Y:S01]  /*100a0*/  SHF.R.S32.HI R22, RZ, 0x1f, R29 ;  /* 0x0000001fff167819 */ /* 0x000fe2000001141d */
[----:B------:R-:W-:Y:S02]  /*100b0*/  IMAD R21, R25, UR12, R20 ;  /* 0x0000000c19157c24 */ /* 0x000fe4000f8e0214 */
[----:B------:R-:W-:-:S04]  /*100c0*/  IMAD.WIDE.U32 R12, R24, UR12, R12 ;  /* 0x0000000c180c7c25 */ /* 0x000fc8000f8e000c */
[----:B-1----:R-:W-:-:S04]  /*100d0*/  @P0 IMAD.HI.U32 R31, R18, R31, RZ ;  /* 0x0000001f121f0227 */ /* 0x002fc800078e00ff */
[----:B------:R-:W-:Y:S02]  /*100e0*/  IMAD.IADD R13, R13, 0x1, R21 ;  /* 0x000000010d0d7824 */ /* 0x000fe400078e0215 */
[----:B------:R-:W-:Y:S02]  /*100f0*/  IMAD R21, R22, UR6, RZ ;  /* 0x0000000616157c24 */ /* 0x000fe4000f8e02ff */
[----:B------:R-:W-:-:S04]  /*10100*/  IMAD.WIDE.U32 R8, R29, UR4, R8 ;  /* 0x000000041d087c25 */ /* 0x000fc8000f8e0008 */
[----:B------:R-:W-:Y:S01]  /*10110*/  IMAD.MOV.U32 R19, RZ, RZ, R18 ;  /* 0x000000ffff137224 */ /* 0x000fe200078e0012 */
[----:B--2---:R-:W-:Y:S01]  /*10120*/  @P0 SHF.R.U32.HI R19, RZ, R28, R31 ;  /* 0x0000001cff130219 */ /* 0x004fe2000001161f */
[----:B------:R-:W-:Y:S01]  /*10130*/  IMAD R20, R22, UR4, RZ ;  /* 0x0000000416147c24 */ /* 0x000fe2000f8e02ff */
[----:B------:R-:W-:Y:S01]  /*10140*/  IADD3 R8, P0, R15, R8, RZ ;  /* 0x000000080f087210 */ /* 0x000fe20007f1e0ff */
[C---:B------:R-:W-:Y:S01]  /*10150*/  IMAD R23, R29.reuse, UR7, R21 ;  /* 0x000000071d177c24 */ /* 0x040fe2000f8e0215 */
[--C-:B------:R-:W-:Y:S01]  /*10160*/  SHF.R.S32.HI R21, RZ, 0x1f, R15.reuse ;  /* 0x0000001fff157819 */ /* 0x100fe2000001140f */
[----:B------:R-:W-:Y:S02]  /*10170*/  IMAD.MOV R15, RZ, RZ, -R15 ;  /* 0x000000ffff0f7224 */ /* 0x000fe400078e0a0f */
[C---:B------:R-:W-:Y:S01]  /*10180*/  IMAD R22, R29.reuse, UR5, R20 ;  /* 0x000000051d167c24 */ /* 0x040fe2000f8e0214 */
[----:B------:R-:W-:Y:S01]  /*10190*/  SHF.R.S32.HI R20, RZ, 0x1f, R19 ;  /* 0x0000001fff147819 */ /* 0x000fe20000011413 */
[----:B------:R-:W-:Y:S01]  /*101a0*/  IMAD.WIDE.U32 R12, R29, UR6, R12 ;  /* 0x000000061d0c7c25 */ /* 0x000fe2000f8e000c */
[----:B------:R-:W-:Y:S01]  /*101b0*/  ULDC.64 UR4, c[0x0][0xb30] ;  /* 0x0002cc0000047ab9 */ /* 0x000fe20000000a00 */
[----:B------:R-:W-:Y:S01]  /*101c0*/  ULDC.64 UR6, c[0x0][0xbc8] ;  /* 0x0002f20000067ab9 */ /* 0x000fe20000000a00 */
[----:B------:R-:W-:Y:S01]  /*101d0*/  IADD3.X R9, R21, R9, R22, P0, !PT ;  /* 0x0000000915097210 */ /* 0x000fe200007fe416 */
[----:B------:R-:W-:-:S02]  /*101e0*/  IMAD.MOV R24, RZ, RZ, -R19 ;  /* 0x000000ffff187224 */ /* 0x000fc400078e0a13 */
        /* <DEDUP_REMOVED lines=10> */
[----:B------:R-:W-:Y:S02]  /*10290*/  IMAD R18, R18, UR6, RZ ;  /* 0x0000000612127c24 */ /* 0x000fe4000f8e02ff */
[----:B------:R-:W-:Y:S02]  /*102a0*/  IMAD R20, R19, UR8, RZ ;  /* 0x0000000813147c24 */ /* 0x000fe4000f8e02ff */
[----:B------:R-:W-:Y:S02]  /*102b0*/  IMAD.IADD R13, R13, 0x1, R23 ;  /* 0x000000010d0d7824 */ /* 0x000fe400078e0217 */
        /* <DEDUP_REMOVED lines=42> */
[----:B------:R-:W-:Y:S01]  /*10560*/  VIADD R12, R11, 0x20 ;  /* 0x000000200b0c7836 */ /* 0x000fe20000000000 */
[----:B------:R-:W-:Y:S01]  /*10570*/  ISETP.GE.AND P2, PT, R2, UR4, PT ;  /* 0x0000000402007c0c */ /* 0x000fe2000bf46270 */
[----:B------:R-:W-:Y:S01]  /*10580*/  ULDC.64 UR6, c[0x0][0x208] ;  /* 0x0000820000067ab9 */ /* 0x000fe20000000a00 */
[----:B------:R-:W-:Y:S01]  /*10590*/  ISETP.GE.AND P3, PT, R3, UR4, PT ;  /* 0x0000000403007c0c */ /* 0x000fe2000bf66270 */
[C---:B------:R-:W-:Y:S01]  /*105a0*/  VIADD R24, R11.reuse, 0x38 ;  /* 0x000000380b187836 */ /* 0x040fe20000000000 */
[----:B------:R-:W-:Y:S01]  /*105b0*/  ISETP.GE.AND P4, PT, R12, UR4, PT ;  /* 0x000000040c007c0c */ /* 0x000fe2000bf86270 */
[----:B------:R-:W-:-:S06]  /*105c0*/  VIADD R25, R11, 0x40 ;  /* 0x000000400b197836 */ /* 0x000fcc0000000000 */
        /* <DEDUP_REMOVED lines=19> */
[----:B------:R-:W-:Y:S01]  /*10700*/  ISETP.GE.AND P1, PT, R10, UR4, PT ;  /* 0x000000040a007c0c */ /* 0x000fe2000bf26270 */
[----:B------:R-:W-:Y:S01]  /*10710*/  @!P4 IMAD.WIDE R20, R21, 0x4, R8 ;  /* 0x000000041514c825 */ /* 0x000fe200078e0208 */
[----:B------:R3:W-:Y:S01]  /*10720*/  @!P3 ST.E.64 desc[UR6][R18.64], R100 ;  /* 0x000000641200b985 */ /* 0x0007e2000c101b06 */
[----:B------:R-:W-:Y:S02]  /*10730*/  ISETP.GE.AND P3, PT, R25, UR4, PT ;  /* 0x0000000419007c0c */ /* 0x000fe4000bf66270 */
[C---:B0-----:R-:W-:Y:S01]  /*10740*/  VIADD R3, R11.reuse, 0x50 ;  /* 0x000000500b037836 */ /* 0x041fe20000000000 */
[----:B------:R0:W-:Y:S01]  /*10750*/  @!P4 ST.E.64 desc[UR6][R20.64], R104 ;  /* 0x000000681400c985 */ /* 0x0001e2000c101b06 */
[C---:B------:R-:W-:Y:S01]  /*10760*/  VIADD R2, R11.reuse, 0x48 ;  /* 0x000000480b027836 */ /* 0x040fe20000000000 */
        /* <DEDUP_REMOVED lines=15> */
[----:B---3--:R-:W-:Y:S01]  /*10860*/  @!P4 LOP3.LUT R19, R2, 0xfffffffe, RZ, 0xc0, !PT ;  /* 0xfffffffe0213c812 */ /* 0x008fe200078ec0ff */
[--C-:B------:R-:W-:Y:S01]  /*10870*/  @!P0 IMAD.WIDE R2, R3, 0x4, R8.reuse ;  /* 0x0000000403028825 */ /* 0x100fe200078e0208 */
[----:B0-----:R-:W-:Y:S02]  /*10880*/  @!P5 LOP3.LUT R21, R6, 0xfffffffe, RZ, 0xc0, !PT ;  /* 0xfffffffe0615d812 */ /* 0x001fe400078ec0ff */
        /* <DEDUP_REMOVED lines=14> */
.L_x_10282:
[----:B------:R-:W-:Y:S05]  /*10970*/  BSYNC B0 ;  /* 0x0000000000007941 */ /* 0x000fea0003800000 */
.L_x_10281:
[----:B------:R-:W-:Y:S01]  /*10980*/  ISETP.GE.AND P0, PT, R22, R23, PT ;  /* 0x000000171600720c */ /* 0x000fe20003f06270 */
[----:B0-2---:R0:W1:Y:S04]  /*10990*/  SHFL.IDX PT, R15, R27, 0x1, 0x1c1f ;  /* 0x003c1f001b0f7f89 */ /* 0x00506800000e0000 */
[----:B------:R0:W2:Y:S08]  /*109a0*/  SHFL.IDX PT, R14, R26, 0x1, 0x1c1f ;  /* 0x003c1f001a0e7f89 */ /* 0x0000b000000e0000 */
[----:B0-----:R-:W-:Y:S05]  /*109b0*/  @P0 BRA `(.L_x_10201) ;  /* 0x0000004c00500947 */ /* 0x001fea0003800000 */
[C---:B------:R-:W-:Y:S01]  /*109c0*/  VIADD R0, R11.reuse, 0x8 ;  /* 0x000000080b007836 */ /* 0x040fe20000000000 */
        /* <DEDUP_REMOVED lines=11> */
[----:B------:R-:W-:Y:S01]  /*10a80*/  ULDC.64 UR6, c[0x0][0x208] ;  /* 0x0000820000067ab9 */ /* 0x000fe20000000a00 */
[----:B------:R-:W-:Y:S01]  /*10a90*/  ISETP.GE.AND P1, PT, R18, UR4, PT ;  /* 0x0000000412007c0c */ /* 0x000fe2000bf26270 */
[----:B------:R-:W-:-:S02]  /*10aa0*/  VIADD R20, R11, 0x40 ;  /* 0x000000400b147836 */ /* 0x000fc40000000000 */
[C---:B------:R-:W-:Y:S02]  /*10ab0*/  VIADD R21, R11.reuse, 0x48 ;  /* 0x000000480b157836 */ /* 0x040fe40000000000 */
[----:B------:R-:W-:Y:S01]  /*10ac0*/  @!P3 LEA.HI R0, R0, R0, RZ, 0x1 ;  /* 0x000000000000b211 */ /* 0x000fe200078f08ff */
[----:B------:R-:W-:Y:S01]  /*10ad0*/  VIADD R22, R11, 0x50 ;  /* 0x000000500b167836 */ /* 0x000fe20000000000 */
[----:B------:R-:W-:Y:S02]  /*10ae0*/  @!P4 LEA.HI R2, R2, R2, RZ, 0x1 ;  /* 0x000000020202c211 */ /* 0x000fe400078f08ff */
[----:B------:R-:W-:Y:S02]  /*10af0*/  @!P5 LEA.HI R3, R3, R3, RZ, 0x1 ;  /* 0x000000030303d211 */ /* 0x000fe400078f08ff */
[----:B------:R-:W-:Y:S01]  /*10b00*/  @!P3 LOP3.LUT R7, R0, 0xfffffffe, RZ, 0xc0, !PT ;  /* 0xfffffffe0007b812 */ /* 0x000fe200078ec0ff */
[----:B------:R-:W-:Y:S01]  /*10b10*/  VIADD R0, R11, 0x30 ;  /* 0x000000300b007836 */ /* 0x000fe20000000000 */
[----:B----4-:R-:W-:-:S02]  /*10b20*/  @!P4 LOP3.LUT R9, R2, 0xfffffffe, RZ, 0xc0, !PT ;  /* 0xfffffffe0209c812 */ /* 0x010fc400078ec0ff */
[----:B------:R-:W-:Y:S01]  /*10b30*/  @!P5 LOP3.LUT R13, R3, 0xfffffffe, RZ, 0xc0, !PT ;  /* 0xfffffffe030dd812 */ /* 0x000fe200078ec0ff */
[--C-:B-12---:R-:W-:Y:S01]  /*10b40*/  @!P2 IMAD.WIDE R2, R11, 0x4, R14.reuse ;  /* 0x000000040b02a825 */ /* 0x106fe200078e020e */
[----:B------:R-:W-:Y:S02]  /*10b50*/  @!P0 LEA.HI R10, R10, R10, RZ, 0x1 ;  /* 0x0000000a0a0a8211 */ /* 0x000fe400078f08ff */
[----:B------:R-:W-:Y:S01]  /*10b60*/  ISETP.GE.AND P6, PT, R22, UR4, PT ;  /* 0x0000000416007c0c */ /* 0x000fe2000bfc6270 */
[--C-:B------:R-:W-:Y:S01]  /*10b70*/  @!P3 IMAD.WIDE R6, R7, 0x4, R14.reuse ;  /* 0x000000040706b825 */ /* 0x100fe200078e020e */
[----:B------:R0:W-:Y:S01]  /*10b80*/  @!P2 ST.E.64 desc[UR6][R2.64], R4 ;  /* 0x000000040200a985 */ /* 0x0001e2000c101b06 */
[----:B------:R-:W-:Y:S02]  /*10b90*/  ISETP.GE.AND P2, PT, R0, UR4, PT ;  /* 0x0000000400007c0c */ /* 0x000fe4000bf46270 */
[----:B---3--:R-:W-:Y:S01]  /*10ba0*/  @!P4 IMAD.WIDE R8, R9, 0x4, R14 ;  /* 0x000000040908c825 */ /* 0x008fe200078e020e */
[----:B------:R1:W-:Y:S01]  /*10bb0*/  @!P3 ST.E.64 desc[UR6][R6.64], R94 ;  /* 0x0000005e0600b985 */ /* 0x0003e2000c101b06 */
[----:B------:R-:W-:-:S02]  /*10bc0*/  ISETP.GE.AND P3, PT, R19, UR4, PT ;  /* 0x0000000413007c0c */ /* 0x000fc4000bf66270 */
[----:B------:R-:W-:Y:S01]  /*10bd0*/  @!P5 IMAD.WIDE R12, R13, 0x4, R14 ;  /* 0x000000040d0cd825 */ /* 0x000fe200078e020e */
[----:B------:R2:W-:Y:S01]  /*10be0*/  @!P4 ST.E.64 desc[UR6][R8.64], R98 ;  /* 0x000000620800c985 */ /* 0x0005e2000c101b06 */
[----:B------:R-:W-:Y:S02]  /*10bf0*/  ISETP.GE.AND P4, PT, R20, UR4, PT ;  /* 0x0000000414007c0c */ /* 0x000fe4000bf86270 */
[----:B------:R-:W-:Y:S01]  /*10c00*/  @!P1 LEA.HI R18, R18, R18, RZ, 0x1 ;  /* 0x0000001212129211 */ /* 0x000fe200078f08ff */
[----:B------:R3:W-:Y:S01]  /*10c10*/  @!P5 ST.E.64 desc[UR6][R12.64], R102 ;  /* 0x000000660c00d985 */ /* 0x0007e2000c101b06 */
[----:B------:R-:W-:Y:S01]  /*10c20*/  ISETP.GE.AND P5, PT, R21, UR4, PT ;  /* 0x0000000415007c0c */ /* 0x000fe2000bfa6270 */
[----:B------:R-:W-:Y:S01]  /*10c30*/  VIADD R11, R11, 0x58 ;  /* 0x000000580b0b7836 */ /* 0x000fe20000000000 */
[----:B0-----:R-:W-:Y:S02]  /*10c40*/  @!P0 LOP3.LUT R3, R10, 0xfffffffe, RZ, 0xc0, !PT ;  /* 0xfffffffe0a038812 */ /* 0x001fe400078ec0ff */
[----:B------:R-:W-:-:S02]  /*10c50*/  @!P1 LOP3.LUT R5, R18, 0xfffffffe, RZ, 0xc0, !PT ;  /* 0xfffffffe12059812 */ /* 0x000fc400078ec0ff */
        /* <DEDUP_REMOVED lines=8> */
[----:B-1----:R-:W-:Y:S01]  /*10ce0*/  @!P2 LOP3.LUT R7, R0, 0xfffffffe, RZ, 0xc0, !PT ;  /* 0xfffffffe0007a812 */ /* 0x002fe200078ec0ff */
[----:B------:R1:W-:Y:S01]  /*10cf0*/  @!P1 ST.E.64 desc[UR6][R4.64], R110 ;  /* 0x0000006e04009985 */ /* 0x0003e2000c101b06 */
[----:B------:R-:W-:-:S02]  /*10d00*/  @!P3 LOP3.LUT R19, R19, 0xfffffffe, RZ, 0xc0, !PT ;  /* 0xfffffffe1313b812 */ /* 0x000fc400078ec0ff */
[----:B--2---:R-:W-:Y:S02]  /*10d10*/  @!P4 LOP3.LUT R9, R20, 0xfffffffe, RZ, 0xc0, !PT ;  /* 0xfffffffe1409c812 */ /* 0x004fe400078ec0ff */
[----:B------:R-:W-:Y:S02]  /*10d20*/  ISETP.GE.AND P0, PT, R11, UR4, PT ;  /* 0x000000040b007c0c */ /* 0x000fe4000bf06270 */
[----:B------:R-:W-:Y:S02]  /*10d30*/  @!P5 LOP3.LUT R21, R21, 0xfffffffe, RZ, 0xc0, !PT ;  /* 0xfffffffe1515d812 */ /* 0x000fe400078ec0ff */
[----:B---3--:R-:W-:Y:S01]  /*10d40*/  @!P6 LOP3.LUT R13, R22, 0xfffffffe, RZ, 0xc0, !PT ;  /* 0xfffffffe160de812 */ /* 0x008fe200078ec0ff */
        /* <DEDUP_REMOVED lines=17> */
.L_x_10280:
[----:B------:R-:W-:-:S05]  /*10e60*/  VIADD R0, R2, 0xffffff80 ;  /* 0xffffff8002007836 */ /* 0x000fca0000000000 */
        /* <DEDUP_REMOVED lines=60> */
.L_x_10199:
        /* <DEDUP_REMOVED lines=18> */
.L_x_10283:
[----:B------:R-:W-:Y:S01]  /*11350*/  ULDC UR7, c[0x0][0xc50] ;  /* 0x0003140000077ab9 */ /* 0x000fe20000000800 */
[----:B------:R-:W-:Y:S01]  /*11360*/  UMOV UR36, UR6 ;  /* 0x0000000600247c82 */ /* 0x000fe20008000000 */
[----:B------:R-:W-:-:S11]  /*11370*/  UISETP.NE.AND UP0, UPT, UR7, 0x1, UPT ;  /* 0x000000010700788c */ /* 0x000fd6000bf05270 */
[----:B------:R-:W-:Y:S01]  /*11380*/  @UP0 ULDC UR4, c[0x0][0xc54] ;  /* 0x0003150000040ab9 */ /* 0x000fe20000000800 */
[----:B------:R-:W-:Y:S01]  /*11390*/  @UP0 ULDC UR8, c[0x0][0xc58] ;  /* 0x0003160000080ab9 */ /* 0x000fe20000000800 */
[----:B------:R-:W-:-:S04]  /*113a0*/  UIMAD.WIDE.U32 UR4, UR6, UR4, URZ ;  /* 0x00000004060472a5 */ /* 0x000fc8000f8e003f */
[----:B------:R-:W-:-:S12]  /*113b0*/  @UP0 USHF.R.U32.HI UR36, URZ, UR8, UR5 ;  /* 0x000000083f240299 */ /* 0x000fd80008011605 */
.L_x_10284:
        /* <DEDUP_REMOVED lines=25> */
[----:B0-----:R-:W-:-:S04]  /*11550*/  UIMAD UR48, UR48, 0xc0, URZ ;  /* 0x000000c0303078a4 */ /* 0x001fc8000f8e023f */
        /* <DEDUP_REMOVED lines=19> */
.L_x_10287:
[----:B------:R-:W-:-:S11]  /*11690*/  UISETP.NE.AND UP0, UPT, UR5, 0x1, UPT ;  /* 0x000000010500788c */ /* 0x000fd6000bf05270 */
[----:B------:R-:W-:Y:S02]  /*116a0*/  @UP0 ULDC.64 UR14, c[0x0][0x9e8] ;  /* 0x00027a00000e0ab9 */ /* 0x000fe40000000a00 */
[----:B------:R-:W-:-:S04]  /*116b0*/  UIMAD.WIDE.U32 UR6, UR8, UR14, URZ ;  /* 0x0000000e080672a5 */ /* 0x000fc8000f8e003f */
[----:B------:R-:W-:-:S12]  /*116c0*/  @UP0 USHF.R.U32.HI UR8, URZ, UR15, UR7 ;  /* 0x0000000f3f080299 */ /* 0x000fd80008011607 */
.L_x_10288:
[----:B------:R-:W-:-:S04]  /*116d0*/  UIMAD UR8, UR8, UR5, UR5 ;  /* 0x00000005080872a4 */ /* 0x000fc8000f8e0205 */
[----:B------:R-:W-:-:S04]  /*116e0*/  UISETP.LT.AND UP0, UPT, UR4, UR8, UPT ;  /* 0x000000080400728c */ /* 0x000fc8000bf01270 */
[----:B------:R-:W-:-:S12]  /*116f0*/  USEL UR4, UR4, UR8, UP0 ;  /* 0x0000000804047287 */ /* 0x000fd80008000000 */
.L_x_10286:
        /* <DEDUP_REMOVED lines=26> */
.L_x_10290:
[----:B------:R-:W-:-:S11]  /*118a0*/  UISETP.NE.AND UP0, UPT, UR5, 0x1, UPT ;  /* 0x000000010500788c */ /* 0x000fd6000bf05270 */
[----:B------:R-:W-:Y:S02]  /*118b0*/  @UP0 ULDC.64 UR10, c[0x0][0x9e8] ;  /* 0x00027a00000a0ab9 */ /* 0x000fe40000000a00 */
[----:B------:R-:W-:-:S04]  /*118c0*/  UIMAD.WIDE.U32 UR6, UR4, UR10, URZ ;  /* 0x0000000a040672a5 */ /* 0x000fc8000f8e003f */
[----:B------:R-:W-:-:S12]  /*118d0*/  @UP0 USHF.R.U32.HI UR4, URZ, UR11, UR7 ;  /* 0x0000000b3f040299 */ /* 0x000fd80008011607 */
.L_x_10291:
[----:B------:R-:W-:-:S04]  /*118e0*/  UIMAD UR4, UR4, UR5, URZ ;  /* 0x00000005040472a4 */ /* 0x000fc8000f8e023f */
[----:B------:R-:W-:-:S04]  /*118f0*/  UISETP.LT.AND UP0, UPT, UR8, UR4, UPT ;  /* 0x000000040800728c */ /* 0x000fc8000bf01270 */
[----:B------:R-:W-:-:S12]  /*11900*/  USEL UR8, UR8, UR4, !UP0 ;  /* 0x0000000408087287 */ /* 0x000fd8000c000000 */
.L_x_10289:
        /* <DEDUP_REMOVED lines=20> */
[----:B------:R-:W-:Y:S01]  /*11a50*/  IABS R5, UR6 ;  /* 0x0000000600057c13 */ /* 0x000fe20008000000 */
[----:B------:R-:W-:-:S04]  /*11a60*/  ULOP3.LUT UR6, UR6, UR9, URZ, 0x3c, !UPT ;  /* 0x0000000906067292 */ /* 0x000fc8000f8e3c3f */
[----:B------:R-:W-:-:S05]  /*11a70*/  IMAD.MOV.U32 R4, RZ, RZ, R5 ;  /* 0x000000ffff047224 */ /* 0x000fca00078e0005 */
        /* <DEDUP_REMOVED lines=23> */
.L_x_10292:
[----:B------:R-:W-:Y:S01]  /*11bf0*/  UIMAD UR39, UR47, UR43, UR42 ;  /* 0x0000002b2f2772a4 */ /* 0x000fe2000f8e022a */
[----:B------:R-:W-:Y:S02]  /*11c00*/  IMAD.U32 R19, RZ, RZ, UR12 ;  /* 0x0000000cff137e24 */ /* 0x000fe4000f8e00ff */
[----:B------:R-:W-:Y:S02]  /*11c10*/  IMAD.MOV.U32 R20, RZ, RZ, 0x1 ;  /* 0x00000001ff147424 */ /* 0x000fe400078e00ff */
[----:B------:R-:W-:Y:S02]  /*11c20*/  IMAD.MOV.U32 R3, RZ, RZ, 0x1 ;  /* 0x00000001ff037424 */ /* 0x000fe400078e00ff */
[----:B------:R-:W-:-:S05]  /*11c30*/  IMAD.U32 R0, RZ, RZ, UR39 ;  /* 0x00000027ff007e24 */ /* 0x000fca000f8e00ff */
[----:B------:R-:W-:Y:S01]  /*11c40*/  VIADDMNMX R19, R0, UR43, R19, PT ;  /* 0x0000002b00137c46 */ /* 0x000fe2000b800113 */
[----:B------:R-:W-:-:S03]  /*11c50*/  IMAD.MOV.U32 R0, RZ, RZ, RZ ;  /* 0x000000ffff007224 */ /* 0x000fc600078e00ff */
[----:B------:R-:W-:-:S13]  /*11c60*/  ISETP.GT.AND P0, PT, R19, UR39, PT ;  /* 0x0000002713007c0c */ /* 0x000fda000bf04270 */
        /* <DEDUP_REMOVED lines=24> */
.L_x_10293:
        /* <DEDUP_REMOVED lines=20> */
.L_x_10295:
[----:B------:R0:W1:Y:S01]  /*11f30*/  LDC.64 R14, c[0x4][R18] ;  /* 0x01000000120e7b82 */ /* 0x0000620000000a00 */
[----:B------:R-:W-:Y:S01]  /*11f40*/  ULDC.64 UR4, c[0x4][0x1b8] ;  /* 0x01006e0000047ab9 */ /* 0x000fe20000000a00 */
[----:B------:R-:W-:Y:S01]  /*11f50*/  ULDC.64 UR6, c[0x4][0x1c0] ;  /* 0x0100700000067ab9 */ /* 0x000fe20000000a00 */
[----:B------:R-:W-:Y:S02]  /*11f60*/  IMAD.U32 R4, RZ, RZ, UR4 ;  /* 0x00000004ff047e24 */ /* 0x000fe4000f8e00ff */
        /* <DEDUP_REMOVED lines=11> */
.L_x_10294:
[----:B------:R-:W0:Y:S01]  /*12020*/  LDC.64 R4, c[0x0][0x9f8] ;  /* 0x00027e00ff047b82 */ /* 0x000e220000000a00 */
[----:B------:R-:W-:Y:S01]  /*12030*/  IMAD.MOV.U32 R18, RZ, RZ, R22 ;  /* 0x000000ffff127224 */ /* 0x000fe200078e0016 */
[----:B------:R-:W-:Y:S01]  /*12040*/  ULDC.64 UR4, c[0x0][0x208] ;  /* 0x0000820000047ab9 */ /* 0x000fe20000000a00 */
[----:B0-----:R-:W-:-:S04]  /*12050*/  ISETP.NE.U32.AND P0, PT, R4, RZ, PT ;  /* 0x000000ff0400720c */ /* 0x001fc80003f05070 */
[----:B------:R-:W-:-:S13]  /*12060*/  ISETP.NE.AND.EX P0, PT, R5, RZ, PT, P0 ;  /* 0x000000ff0500720c */ /* 0x000fda0003f05300 */
[----:B------:R-:W0:Y:S02]  /*12070*/  @P0 LDC.64 R4, c[0x0][0x9f8] ;  /* 0x00027e00ff040b82 */ /* 0x000e240000000a00 */
[----:B0-----:R-:W-:-:S06]  /*12080*/  @P0 IMAD.WIDE R6, R22, 0x4, R4 ;  /* 0x0000000416060825 */ /* 0x001fcc00078e0204 */
[----:B------:R-:W0:Y:S01]  /*12090*/  LDC.64 R4, c[0x0][0x418] ;  /* 0x00010600ff047b82 */ /* 0x000e220000000a00 */
[----:B------:R-:W2:Y:S01]  /*120a0*/  @P0 LDG.E R18, desc[UR4][R6.64] ;  /* 0x0000000406120981 */ /* 0x000ea2000c1e1900 */
[----:B------:R-:W-:Y:S01]  /*120b0*/  UMOV UR4, 0xffffffff ;  /* 0xffffffff00047882 */ /* 0x000fe20000000000 */
[----:B------:R-:W-:Y:S01]  /*120c0*/  LOP3.LUT R26, R26, 0xfffffffe, RZ, 0xc0, !PT ;  /* 0xfffffffe1a1a7812 */ /* 0x000fe200078ec0ff */
[----:B------:R-:W-:Y:S01]  /*120d0*/  VIADD R27, R19, 0xffffffff ;  /* 0xffffffff131b7836 */ /* 0x000fe20000000000 */
[----:B0-----:R-:W-:-:S04]  /*120e0*/  ISETP.NE.U32.AND P0, PT, R4, RZ, PT ;  /* 0x000000ff0400720c */ /* 0x001fc80003f05070 */
[----:B------:R-:W-:-:S13]  /*120f0*/  ISETP.NE.AND.EX P1, PT, R5, RZ, PT, P0 ;  /* 0x000000ff0500720c */ /* 0x000fda0003f25300 */
[----:B------:R-:W-:Y:S02]  /*12100*/  @P1 LOP3.LUT R26, R26, 0x1, RZ, 0xfc, !PT ;  /* 0x000000011a1a1812 */ /* 0x000fe400078efcff */
[----:B--2---:R-:W-:Y:S02]  /*12110*/  SHF.R.S32.HI R24, RZ, 0x1f, R18 ;  /* 0x0000001fff187819 */ /* 0x004fe40000011412 */
[----:B------:R-:W-:Y:S01]  /*12120*/  SEL R25, R18, RZ, !P1 ;  /* 0x000000ff12197207 */ /* 0x000fe20004800000 */
[----:B------:R-:W-:Y:S06]  /*12130*/  BRA.DIV UR4, `(.L_x_10296) ;  /* 0x0000003a04507947 */ /* 0x000fec000b800000 */
[----:B------:R0:W1:Y:S02]  /*12140*/  SHFL.IDX PT, R14, R17, RZ, 0x1f ;  /* 0x00001fff110e7589 */ /* 0x00006400000e0000 */
.L_x_10380:
[----:B-1----:R-:W-:Y:S02]  /*12150*/  ISETP.NE.AND P0, PT, R14, RZ, PT ;  /* 0x000000ff0e00720c */ /* 0x002fe40003f05270 */
[----:B------:R-:W-:Y:S02]  /*12160*/  PLOP3.LUT P2, PT, PT, PT, PT, 0x8, 0x0 ;  /* 0x000000000000781c */ /* 0x000fe40003f4e170 */
[----:B------:R-:W-:-:S11]  /*12170*/  LOP3.LUT R26, R26, 0xfffffffd, RZ, 0xc0, !PT ;  /* 0xfffffffd1a1a7812 */ /* 0x000fd600078ec0ff */
[----:B------:R-:W-:Y:S01]  /*12180*/  @P2 LOP3.LUT R26, R26, 0x2, RZ, 0xfc, !PT ;  /* 0x000000021a1a2812 */ /* 0x000fe200078efcff */
[----:B------:R-:W-:Y:S06]  /*12190*/  @P0 BRA `(.L_x_10297) ;  /* 0x00000004000c0947 */ /* 0x000fec0003800000 */
[----:B------:R-:W-:-:S03]  /*121a0*/  UMOV UR4, 0xffffffff ;  /* 0xffffffff00047882 */ /* 0x000fc60000000000 */
[----:B------:R-:W-:Y:S05]  /*121b0*/  BRA.DIV UR4, `(.L_x_10298) ;  /* 0x0000003a04507947 */ /* 0x000fea000b800000 */
[----:B------:R-:W-:-:S13]  /*121c0*/  ELECT P6, URZ, PT ;  /* 0x00000000003f782f */ /* 0x000fda00038c0000 */
.L_x_10383:
[----:B------:R-:W-:Y:S05]  /*121d0*/  @!P6 BRA `(.L_x_10297) ;  /* 0x0000000000fce947 */ /* 0x000fea0003800000 */
[----:B------:R-:W-:Y:S02]  /*121e0*/  IMAD.MOV.U32 R0, RZ, RZ, 0x1 ;  /* 0x00000001ff007424 */ /* 0x000fe400078e00ff */
[----:B------:R-:W-:-:S03]  /*121f0*/  IMAD.MOV.U32 R25, RZ, RZ, R18 ;  /* 0x000000ffff197224 */ /* 0x000fc600078e0012 */
[----:B------:R-:W-:Y:S01]  /*12200*/  SHF.L.U32 R0, R0, 0x1f, RZ ;  /* 0x0000001f00007819 */ /* 0x000fe200000006ff */
[----:B------:R-:W-:Y:S06]  /*12210*/  @!P1 BRA `(.L_x_10299) ;  /* 0x00000000004c9947 */ /* 0x000fec0003800000 */
        /* <DEDUP_REMOVED lines=19> */
.L_x_10299:
[----:B------:R-:W2:Y:S01]  /*12350*/  SYNCS.PHASECHK.TRANS64.TRYWAIT P0, [UR38+0x2d840], R0 ;  /* 0x02d84000ff0075a7 */ /* 0x000ea20008000166 */
[----:B------:R-:W-:Y:S01]  /*12360*/  ISETP.NE.AND P1, PT, R23, RZ, PT ;  /* 0x000000ff1700720c */ /* 0x000fe20003f25270 */
[----:B--2---:R-:W-:-:S12]  /*12370*/  @!P0 BRA `(.L_x_10300) ;  /* 0x0000003800008947 */ /* 0x004fd80003800000 */
.L_x_10384:
[----:B------:R-:W-:Y:S05]  /*12380*/  @P1 BRA `(.L_x_10301) ;  /* 0x0000000000141947 */ /* 0x000fea0003800000 */
[----:B------:R-:W-:Y:S01]  /*12390*/  LOP3.LUT P0, RZ, R2, 0x1f, RZ, 0xc0, !PT ;  /* 0x0000001f02ff7812 */ /* 0x000fe2000780c0ff */
[----:B--2---:R-:W-:-:S04]  /*123a0*/  IMAD.MOV.U32 R0, RZ, RZ, 0x6000 ;  /* 0x00006000ff007424 */ /* 0x004fc800078e00ff */
[----:B------:R3:W-:Y:S08]  /*123b0*/  SYNCS.ARRIVE.TRANS64 RZ, [UR38+0x2d830], R0 ;  /* 0x02d83000ffff79a7 */ /* 0x0007f00008000026 */
[----:B---3--:R-:W-:Y:S05]  /*123c0*/  @!P0 BRA `(.L_x_10301) ;  /* 0x0000000000048947 */ /* 0x008fea0003800000 */
[----:B------:R-:W-:Y:S01]  /*123d0*/  BPT.TRAP 0x1 ;  /* 0x000000040000795c */ /* 0x000fe20000300000 */
.L_x_10301:
        /* <DEDUP_REMOVED lines=10> */
[----:B------:R-:W-:Y:S02]  /*12480*/  USHF.L.U32 UR11, UR11, 0x7, URZ ;  /* 0x000000070b0b7899 */ /* 0x000fe4000800063f */
        /* <DEDUP_REMOVED lines=20> */
.L_x_10297:
[----:B------:R-:W-:Y:S05]  /*125d0*/  WARPSYNC.ALL ;  /* 0x0000000000007948 */ /* 0x000fea0003800000 */
[----:B------:R-:W-:Y:S01]  /*125e0*/  UIADD3 UR5, UR38, 0xc400, URZ ;  /* 0x0000c40026057890 */ /* 0x000fe2000fffe03f */
[----:B------:R-:W-:Y:S01]  /*125f0*/  BAR.SYNC.DEFER_BLOCKING 0x8, 0x200 ;  /* 0x0208000000007b1d */ /* 0x000fe20000010000 */
[----:B------:R-:W-:Y:S01]  /*12600*/  USHF.R.S32.HI UR4, URZ, 0x1f, UR36 ;  /* 0x0000001f3f047899 */ /* 0x000fe20008011424 */
[----:B------:R-:W-:Y:S01]  /*12610*/  SHF.R.S32.HI R29, RZ, 0x1f, R22 ;  /* 0x0000001fff1d7819 */ /* 0x000fe20000011416 */
[----:B------:R-:W-:-:S03]  /*12620*/  ULOP3.LUT UP0, URZ, UR5, 0x1bf, URZ, 0xc0, !UPT ;  /* 0x000001bf053f7892 */ /* 0x000fc6000f80c03f */
[----:B------:R-:W-:Y:S02]  /*12630*/  ULDC.64 UR6, c[0x0][0x2d8] ;  /* 0x0000b60000067ab9 */ /* 0x000fe40000000a00 */
[----:B------:R-:W-:Y:S01]  /*12640*/  UIMAD UR4, UR4, UR6, URZ ;  /* 0x00000006040472a4 */ /* 0x000fe2000f8e023f */
[----:B------:R-:W-:Y:S01]  /*12650*/  PLOP3.LUT P0, PT, PT, PT, UP0, 0x80, 0x0 ;  /* 0x000000000000781c */ /* 0x000fe20003f0f008 */
[----:B------:R-:W-:Y:S02]  /*12660*/  UIMAD.WIDE.U32 UR40, UR36, UR6, URZ ;  /* 0x00000006242872a5 */ /* 0x000fe4000f8e003f */
[----:B------:R-:W-:-:S04]  /*12670*/  UIMAD UR4, UR36, UR7, UR4 ;  /* 0x00000007240472a4 */ /* 0x000fc8000f8e0204 */
[----:B------:R-:W-:-:S06]  /*12680*/  UIADD3 UR45, UR41, UR4, URZ ;  /* 0x00000004292d7290 */ /* 0x000fcc000fffe03f */
[----:B------:R-:W-:Y:S06]  /*12690*/  @!P0 BRA `(.L_x_10302) ;  /* 0x0000000000408947 */ /* 0x000fec0003800000 */
[----:B------:R-:W-:Y:S01]  /*126a0*/  MOV R14, 0x0 ;  /* 0x00000000000e7802 */ /* 0x000fe20000000f00 */
[----:B------:R-:W-:Y:S01]  /*126b0*/  ULDC.64 UR4, c[0x4][0x1b8] ;  /* 0x01006e0000047ab9 */ /* 0x000fe20000000a00 */
[----:B------:R-:W-:Y:S01]  /*126c0*/  ULDC.64 UR6, c[0x4][0x1c0] ;  /* 0x0100700000067ab9 */ /* 0x000fe20000000a00 */
[----:B-1----:R-:W-:Y:S02]  /*126d0*/  IMAD.U32 R4, RZ, RZ, UR4 ;  /* 0x00000004ff047e24 */ /* 0x002fe4000f8e00ff */
[----:B------:R-:W-:Y:S01]  /*126e0*/  IMAD.U32 R5, RZ, RZ, UR5 ;  /* 0x00000005ff057e24 */ /* 0x000fe2000f8e00ff */
[----:B------:R-:W1:Y:S01]  /*126f0*/  LDC.64 R14, c[0x4][R14] ;  /* 0x010000000e0e7b82 */ /* 0x000e620000000a00 */
        /* <DEDUP_REMOVED lines=9> */
[----:B012---:R-:W-:Y:S05]  /*12790*/  CALL.ABS.NOINC R14 ;  /* 0x000000000e007343 */ /* 0x007fea0003c00000 */
.L_x_10302:
[----:B--2---:R-:W2:Y:S01]  /*127a0*/  LDC R0, c[0x0][0x448] ;  /* 0x00011200ff007b82 */ /* 0x004ea20000000800 */
[C---:B------:R-:W-:Y:S01]  /*127b0*/  IMAD.SHL.U32 R3, R2.reuse, 0x8, RZ ;  /* 0x0000000802037824 */ /* 0x040fe200078e00ff */
[----:B-1----:R-:W-:Y:S01]  /*127c0*/  SHF.R.U32.HI R4, RZ, 0x3, R2 ;  /* 0x00000003ff047819 */ /* 0x002fe20000011602 */
[----:B------:R-:W-:Y:S01]  /*127d0*/  IMAD.SHL.U32 R6, R23, 0x8, RZ ;  /* 0x0000000817067824 */ /* 0x000fe200078e00ff */
[----:B------:R-:W-:Y:S01]  /*127e0*/  UMOV UR4, UR40 ;  /* 0x0000002800047c82 */ /* 0x000fe20008000000 */
[----:B------:R-:W-:Y:S01]  /*127f0*/  IMAD.SHL.U32 R8, R2, 0x20, RZ ;  /* 0x0000002002087824 */ /* 0x000fe200078e00ff */
[C---:B------:R-:W-:Y:S01]  /*12800*/  LOP3.LUT R7, R3.reuse, 0x18, RZ, 0xc0, !PT ;  /* 0x0000001803077812 */ /* 0x040fe200078ec0ff */
[----:B------:R-:W-:Y:S01]  /*12810*/  UMOV UR5, UR45 ;  /* 0x0000002d00057c82 */ /* 0x000fe20008000000 */
[----:B------:R-:W-:Y:S01]  /*12820*/  LOP3.LUT R3, R3, 0x20, RZ, 0xc0, !PT ;  /* 0x0000002003037812 */ /* 0x000fe200078ec0ff */
[----:B------:R-:W-:Y:S01]  /*12830*/  ULDC.64 UR6, c[0x0][0x2c8] ;  /* 0x0000b20000067ab9 */ /* 0x000fe20000000a00 */
[----:B------:R-:W-:Y:S01]  /*12840*/  LOP3.LUT R4, R4, 0x3, RZ, 0xc0, !PT ;  /* 0x0000000304047812 */ /* 0x000fe200078ec0ff */
[----:B------:R-:W-:Y:S01]  /*12850*/  ULDC.64 UR8, c[0x0][0x280] ;  /* 0x0000a00000087ab9 */ /* 0x000fe20000000a00 */
[----:B------:R-:W-:-:S03]  /*12860*/  LOP3.LUT R6, R3, 0x300, R6, 0xf8, !PT ;  /* 0x0000030003067812 */ /* 0x000fc600078ef806 */
[C---:B------:R-:W-:Y:S02]  /*12870*/  IMAD R3, R4.reuse, 0x40, R7 ;  /* 0x0000004004037824 */ /* 0x040fe400078e0207 */
[----:B------:R-:W-:-:S05]  /*12880*/  IMAD.SHL.U32 R4, R4, 0x8, RZ ;  /* 0x0000000804047824 */ /* 0x000fca00078e00ff */
[----:B------:R-:W-:Y:S02]  /*12890*/  LOP3.LUT R6, R6, R3, R4, 0xf6, !PT ;  /* 0x0000000306067212 */ /* 0x000fe400078ef604 */
[----:B--2---:R-:W-:Y:S01]  /*128a0*/  ISETP.NE.AND P0, PT, R0, 0x1, PT ;  /* 0x000000010000780c */ /* 0x004fe20003f05270 */
[----:B------:R-:W1:Y:S01]  /*128b0*/  LDC.64 R4, c[0x0][0x2e0] ;  /* 0x0000b800ff047b82 */ /* 0x000e620000000a00 */
[----:B------:R-:W-:-:S04]  /*128c0*/  SHF.R.U32.HI R3, RZ, 0x2, R23 ;  /* 0x00000002ff037819 */ /* 0x000fc80000011617 */
[----:B------:R-:W-:-:S05]  /*128d0*/  LOP3.LUT R8, R3, 0x60, R8, 0xf8, !PT ;  /* 0x0000006003087812 */ /* 0x000fca00078ef808 */
[----:B------:R-:W-:Y:S02]  /*128e0*/  VIADD R9, R8, UR48 ;  /* 0x0000003008097c36 */ /* 0x000fe40008000000 */
[----:B------:R-:W2:Y:S02]  /*128f0*/  @P0 LDC R10, c[0x0][0x44c] ;  /* 0x00011300ff0a0b82 */ /* 0x000ea40000000800 */
[----:B------:R-:W-:-:S06]  /*12900*/  IMAD.MOV.U32 R11, RZ, RZ, R9 ;  /* 0x000000ffff0b7224 */ /* 0x000fcc00078e0009 */
[----:B------:R-:W3:Y:S01]  /*12910*/  @P0 LDC R13, c[0x0][0x450] ;  /* 0x00011400ff0d0b82 */ /* 0x000ee20000000800 */
[----:B-1----:R-:W-:-:S04]  /*12920*/  IMAD R29, R29, R4, RZ ;  /* 0x000000041d1d7224 */ /* 0x002fc800078e02ff */
[C---:B------:R-:W-:Y:S02]  /*12930*/  IMAD R29, R22.reuse, R5, R29 ;  /* 0x00000005161d7224 */ /* 0x040fe400078e021d */
[----:B------:R-:W-:Y:S01]  /*12940*/  IMAD.WIDE.U32 R4, R22, R4, UR4 ;  /* 0x0000000416047e25 */ /* 0x000fe2000f8e0004 */
[----:B------:R-:W-:-:S03]  /*12950*/  ULDC.64 UR4, c[0x0][0x2d0] ;  /* 0x0000b40000047ab9 */ /* 0x000fc60000000a00 */
[----:B------:R-:W-:Y:S02]  /*12960*/  IMAD.IADD R5, R5, 0x1, R29 ;  /* 0x0000000105057824 */ /* 0x000fe400078e021d */
[----:B--2---:R-:W-:Y:S02]  /*12970*/  @P0 IMAD.HI.U32 R8, R9, R10, RZ ;  /* 0x0000000a09080227 */ /* 0x004fe400078e00ff */
[----:B------:R-:W1:Y:S03]  /*12980*/  @P0 LDC R10, c[0x0][0x44c] ;  /* 0x00011300ff0a0b82 */ /* 0x000e660000000800 */
[----:B---3--:R-:W-:-:S04]  /*12990*/  @P0 SHF.R.U32.HI R11, RZ, R13, R8 ;  /* 0x0000000dff0b0219 */ /* 0x008fc80000011608 */
[--C-:B------:R-:W-:Y:S01]  /*129a0*/  SHF.R.S32.HI R8, RZ, 0x1f, R11.reuse ;  /* 0x0000001fff087819 */ /* 0x100fe2000001140b */
[----:B------:R-:W-:Y:S02]  /*129b0*/  IMAD.MOV R12, RZ, RZ, -R11 ;  /* 0x000000ffff0c7224 */ /* 0x000fe400078e0a0b */
[----:B------:R-:W-:-:S04]  /*129c0*/  IMAD.WIDE.U32 R20, R11, UR4, R4 ;  /* 0x000000040b147c25 */ /* 0x000fc8000f8e0004 */
[----:B------:R-:W-:-:S04]  /*129d0*/  IMAD R8, R8, UR4, RZ ;  /* 0x0000000408087c24 */ /* 0x000fc8000f8e02ff */
[----:B------:R-:W-:Y:S02]  /*129e0*/  IMAD R13, R11, UR5, R8 ;  /* 0x000000050b0d7c24 */ /* 0x000fe4000f8e0208 */
[----:B------:R-:W2:Y:S01]  /*129f0*/  @P0 LDC R8, c[0x0][0x450] ;  /* 0x00011400ff080b82 */ /* 0x000ea20000000800 */
[----:B------:R-:W-:Y:S02]  /*12a00*/  IMAD R11, R0, R12, R9 ;  /* 0x0000000c000b7224 */ /* 0x000fe400078e0209 */
[----:B------:R-:W-:Y:S02]  /*12a10*/  VIADD R9, R9, 0x80 ;  /* 0x0000008009097836 */ /* 0x000fe40000000000 */
[----:B------:R-:W-:Y:S01]  /*12a20*/  IMAD.IADD R21, R21, 0x1, R13 ;  /* 0x0000000115157824 */ /* 0x000fe200078e020d */
[----:B------:R-:W-:Y:S01]  /*12a30*/  SHF.R.S32.HI R12, RZ, 0x1f, R11 ;  /* 0x0000001fff0c7819 */ /* 0x000fe2000001140b */
[----:B-1----:R-:W-:-:S04]  /*12a40*/  @P0 IMAD.HI.U32 R13, R9, R10, RZ ;  /* 0x0000000a090d0227 */ /* 0x002fc800078e00ff */
[----:B------:R-:W-:Y:S02]  /*12a50*/  IMAD R12, R12, UR6, RZ ;  /* 0x000000060c0c7c24 */ /* 0x000fe4000f8e02ff */
[----:B------:R-:W-:-:S04]  /*12a60*/  IMAD.WIDE.U32 R20, R11, UR6, R20 ;  /* 0x000000060b147c25 */ /* 0x000fc8000f8e0014 */
[----:B------:R-:W-:Y:S02]  /*12a70*/  IMAD R15, R11, UR7, R12 ;  /* 0x000000070b0f7c24 */ /* 0x000fe4000f8e020c */
[----:B------:R-:W-:Y:S01]  /*12a80*/  IMAD.MOV.U32 R11, RZ, RZ, R9 ;  /* 0x000000ffff0b7224 */ /* 0x000fe200078e0009 */
[----:B--2---:R-:W-:Y:S01]  /*12a90*/  @P0 SHF.R.U32.HI R11, RZ, R8, R13 ;  /* 0x00000008ff0b0219 */ /* 0x004fe2000001160d */
[----:B------:R-:W-:Y:S01]  /*12aa0*/  IMAD.IADD R13, R21, 0x1, R15 ;  /* 0x00000001150d7824 */ /* 0x000fe200078e020f */
[C---:B------:R-:W-:Y:S02]  /*12ab0*/  LEA R10, P0, R20.reuse, UR8, 0x1 ;  /* 0x00000008140a7c11 */ /* 0x040fe4000f8008ff */
[--C-:B------:R-:W-:Y:S01]  /*12ac0*/  SHF.R.S32.HI R8, RZ, 0x1f, R11.reuse ;  /* 0x0000001fff087819 */ /* 0x100fe2000001140b */
[----:B------:R-:W-:Y:S01]  /*12ad0*/  IMAD.MOV R12, RZ, RZ, -R11 ;  /* 0x000000ffff0c7224 */ /* 0x000fe200078e0a0b */
[----:B------:R-:W-:Y:S01]  /*12ae0*/  LEA.HI.X R20, R20, UR9, R13, 0x1, P0 ;  /* 0x0000000914147c11 */ /* 0x000fe200080f0c0d */
[----:B------:R-:W-:-:S04]  /*12af0*/  IMAD.WIDE.U32 R4, R11, UR4, R4 ;  /* 0x000000040b047c25 */ /* 0x000fc8000f8e0004 */
[----:B------:R-:W-:Y:S02]  /*12b00*/  IMAD R9, R0, R12, R9 ;  /* 0x0000000c00097224 */ /* 0x000fe400078e0209 */
[----:B------:R-:W-:Y:S01]  /*12b10*/  IMAD R8, R8, UR4, RZ ;  /* 0x0000000408087c24 */ /* 0x000fe2000f8e02ff */
[----:B------:R-:W-:Y:S02]  /*12b20*/  ULDC UR4, c[0x0][0x2b8] ;  /* 0x0000ae0000047ab9 */ /* 0x000fe40000000800 */
[----:B------:R-:W-:Y:S01]  /*12b30*/  ISETP.GE.AND P2, PT, R7, UR4, PT ;  /* 0x0000000407007c0c */ /* 0x000fe2000bf46270 */
[----:B------:R-:W-:Y:S01]  /*12b40*/  IMAD R11, R11, UR5, R8 ;  /* 0x000000050b0b7c24 */ /* 0x000fe2000f8e0208 */
[----:B------:R-:W-:-:S03]  /*12b50*/  SHF.R.S32.HI R8, RZ, 0x1f, R9 ;  /* 0x0000001fff087819 */ /* 0x000fc60000011409 */
[----:B------:R-:W-:Y:S02]  /*12b60*/  IMAD.IADD R5, R5, 0x1, R11 ;  /* 0x0000000105057824 */ /* 0x000fe400078e020b */
[----:B------:R-:W-:Y:S02]  /*12b70*/  IMAD R8, R8, UR6, RZ ;  /* 0x0000000608087c24 */ /* 0x000fe4000f8e02ff */
[----:B------:R-:W-:-:S04]  /*12b80*/  IMAD.WIDE.U32 R4, R9, UR6, R4 ;  /* 0x0000000609047c25 */ /* 0x000fc8000f8e0004 */
[----:B------:R-:W-:Y:S01]  /*12b90*/  IMAD R11, R9, UR7, R8 ;  /* 0x00000007090b7c24 */ /* 0x000fe2000f8e0208 */
[----:B------:R-:W-:-:S03]  /*12ba0*/  LOP3.LUT R8, R7, 0x20, RZ, 0xfc, !PT ;  /* 0x0000002007087812 */ /* 0x000fc600078efcff */
[----:B------:R-:W-:Y:S01]  /*12bb0*/  IMAD.IADD R9, R5, 0x1, R11 ;  /* 0x0000000105097824 */ /* 0x000fe200078e020b */
[----:B------:R-:W-:Y:S02]  /*12bc0*/  ISETP.GE.AND P0, PT, R8, UR4, PT ;  /* 0x0000000408007c0c */ /* 0x000fe4000bf06270 */
[----:B------:R-:W-:-:S04]  /*12bd0*/  LOP3.LUT R8, R7, 0x40, RZ, 0xfc, !PT ;  /* 0x0000004007087812 */ /* 0x000fc800078efcff */
[----:B------:R-:W-:Y:S01]  /*12be0*/  ISETP.GE.AND P1, PT, R8, UR4, PT ;  /* 0x0000000408007c0c */ /* 0x000fe2000bf26270 */
[----:B------:R-:W-:Y:S01]  /*12bf0*/  UMOV UR4, 0xffffffff ;  /* 0xffffffff00047882 */ /* 0x000fe20000000000 */
[----:B------:R-:W-:-:S04]  /*12c00*/  LEA R8, P3, R4, UR8, 0x1 ;  /* 0x0000000804087c11 */ /* 0x000fc8000f8608ff */
[----:B------:R-:W-:Y:S01]  /*12c10*/  LEA.HI.X R9, R4, UR9, R9, 0x1, P3 ;  /* 0x0000000904097c11 */ /* 0x000fe200098f0c09 */
[----:B------:R-:W-:Y:S08]  /*12c20*/  BRA.DIV UR4, `(.L_x_10303) ;  /* 0x0000002e04ec7947 */ /* 0x000ff0000b800000 */
[----:B------:R-:W-:Y:S01]  /*12c30*/  SHFL.IDX PT, R5, R20, RZ, 0x1c1f ;  /* 0x001c1fff14057589 */ /* 0x000fe200000e0000 */
        /* <DEDUP_REMOVED lines=8> */
[----:B------:R-:W2:Y:S04]  /*12cc0*/  SHFL.IDX PT, R14, R10, 0x1, 0x1c1f ;  /* 0x003c1f000a0e7f89 */ /* 0x000ea800000e0000 */
[----:B------:R-:W-:Y:S04]  /*12cd0*/  SHFL.IDX PT, R21, R20, 0x2, 0x1c1f ;  /* 0x005c1f0014157f89 */ /* 0x000fe800000e0000 */
[----:B------:R-:W3:Y:S03]  /*12ce0*/  SHFL.IDX PT, R12, R10, 0x2, 0x1c1f ;  /* 0x005c1f000a0c7f89 */ /* 0x000ee600000e0000 */
[----:B------:R-:W-:Y:S01]  /*12cf0*/  @!P3 LEA R22, R6, UR38, 0x1 ;  /* 0x000000260616bc11 */ /* 0x000fe2000f8e08ff */
[----:B------:R-:W-:Y:S01]  /*12d00*/  SHFL.IDX PT, R20, R20, 0x3, 0x1c1f ;  /* 0x007c1f0014147f89 */ /* 0x000fe200000e0000 */
[----:B-1----:R-:W-:-:S05]  /*12d10*/  @!P3 IMAD.WIDE.U32 R4, R7, 0x2, R4 ;  /* 0x000000020704b825 */ /* 0x002fca00078e0004 */
[----:B------:R-:W-:Y:S04]  /*12d20*/  @!P3 LDGSTS.E.BYPASS.LTC128B.128 [R22+0xc400], desc[UR6][R4.64], !P2 ;  /* 0x0c4000000416bfae */ /* 0x000fe8000d101d46 */
[----:B------:R-:W-:Y:S04]  /*12d30*/  @!P3 LDGSTS.E.BYPASS.LTC128B.128 [R22+0xf400], desc[UR6][R4.64+0x40], !P0 ;  /* 0x0f4000400416bfae */ /* 0x000fe8000c101d46 */
[----:B------:R2:W-:Y:S01]  /*12d40*/  @!P3 LDGSTS.E.BYPASS.LTC128B.128 [R22+0x12400], desc[UR6][R4.64+0x80], !P1 ;  /* 0x124000800416bfae */ /* 0x0005e2000c901d46 */
[----:B------:R-:W-:Y:S01]  /*12d50*/  ISETP.GE.AND P3, PT, R11, R0, PT ;  /* 0x000000000b00720c */ /* 0x000fe20003f66270 */
[----:B------:R-:W-:-:S05]  /*12d60*/  VIADD R11, R3, 0x40 ;  /* 0x00000040030b7836 */ /* 0x000fca0000000000 */
[----:B------:R-:W-:Y:S01]  /*12d70*/  ISETP.GE.AND P4, PT, R11, R0, PT ;  /* 0x000000000b00720c */ /* 0x000fe20003f86270 */
[----:B------:R-:W-:Y:S02]  /*12d80*/  VIADD R11, R3, 0x60 ;  /* 0x00000060030b7836 */ /* 0x000fe40000000000 */
[----:B--2---:R-:W-:Y:S02]  /*12d90*/  IMAD.MOV.U32 R4, RZ, RZ, R14 ;  /* 0x000000ffff047224 */ /* 0x004fe400078e000e */
[----:B------:R-:W-:Y:S02]  /*12da0*/  IMAD.MOV.U32 R5, RZ, RZ, R28 ;  /* 0x000000ffff057224 */ /* 0x000fe400078e001c */
[----:B------:R-:W-:Y:S01]  /*12db0*/  @!P3 LEA R22, R6, UR38, 0x1 ;  /* 0x000000260616bc11 */ /* 0x000fe2000f8e08ff */
[----:B------:R1:W2:Y:S01]  /*12dc0*/  SHFL.IDX PT, R14, R10, 0x3, 0x1c1f ;  /* 0x007c1f000a0e7f89 */ /* 0x0002a200000e0000 */
[----:B------:R-:W-:-:S04]  /*12dd0*/  @!P3 IMAD.WIDE.U32 R28, R7, 0x2, R4 ;  /* 0x00000002071cb825 */ /* 0x000fc800078e0004 */
[----:B---3--:R-:W-:Y:S01]  /*12de0*/  IMAD.MOV.U32 R4, RZ, RZ, R12 ;  /* 0x000000ffff047224 */ /* 0x008fe200078e000c */
[----:B------:R-:W-:Y:S01]  /*12df0*/  @!P3 LDGSTS.E.BYPASS.LTC128B.128 [R22+0xcc00], desc[UR6][R28.64], !P2 ;  /* 0x0cc000001c16bfae */ /* 0x000fe2000d101d46 */
[----:B------:R-:W-:Y:S01]  /*12e00*/  IMAD.MOV.U32 R5, RZ, RZ, R21 ;  /* 0x000000ffff057224 */ /* 0x000fe200078e0015 */
[----:B------:R-:W-:Y:S02]  /*12e10*/  @!P4 LEA R21, R6, UR38, 0x1 ;  /* 0x000000260615cc11 */ /* 0x000fe4000f8e08ff */
[----:B------:R-:W-:Y:S01]  /*12e20*/  @!P3 LDGSTS.E.BYPASS.LTC128B.128 [R22+0xfc00], desc[UR6][R28.64+0x40], !P0 ;  /* 0x0fc000401c16bfae */ /* 0x000fe2000c101d46 */
[----:B------:R-:W-:-:S03]  /*12e30*/  @!P4 IMAD.WIDE.U32 R4, R7, 0x2, R4 ;  /* 0x000000020704c825 */ /* 0x000fc600078e0004 */
[----:B------:R3:W-:Y:S01]  /*12e40*/  @!P3 LDGSTS.E.BYPASS.LTC128B.128 [R22+0x12c00], desc[UR6][R28.64+0x80], !P1 ;  /* 0x12c000801c16bfae */ /* 0x0007e2000c901d46 */
[-C--:B------:R-:W-:Y:S01]  /*12e50*/  ISETP.GE.AND P3, PT, R11, R0.reuse, PT ;  /* 0x000000000b00720c */ /* 0x080fe20003f66270 */
[----:B------:R-:W-:Y:S02]  /*12e60*/  VIADD R11, R3, 0x80 ;  /* 0x00000080030b7836 */ /* 0x000fe40000000000 */
[----:B------:R-:W-:Y:S04]  /*12e70*/  @!P4 LDGSTS.E.BYPASS.LTC128B.128 [R21+0xd400], desc[UR6][R4.64], !P2 ;  /* 0x0d4000000415cfae */ /* 0x000fe8000d101d46 */
[----:B------:R-:W-:Y:S04]  /*12e80*/  @!P4 LDGSTS.E.BYPASS.LTC128B.128 [R21+0x10400], desc[UR6][R4.64+0x40], !P0 ;  /* 0x104000400415cfae */ /* 0x000fe8000c101d46 */
[----:B------:R4:W-:Y:S01]  /*12e90*/  @!P4 LDGSTS.E.BYPASS.LTC128B.128 [R21+0x13400], desc[UR6][R4.64+0x80], !P1 ;  /* 0x134000800415cfae */ /* 0x0009e2000c901d46 */
[----:B------:R-:W-:-:S02]  /*12ea0*/  ISETP.GE.AND P4, PT, R11, R0, PT ;  /* 0x000000000b00720c */ /* 0x000fc40003f86270 */
[----:B-1----:R-:W-:Y:S01]  /*12eb0*/  @!P3 LEA R10, R6, UR38, 0x1 ;  /* 0x00000026060abc11 */ /* 0x002fe2000f8e08ff */
[----:B---3--:R-:W1:Y:S04]  /*12ec0*/  SHFL.IDX PT, R22, R8, RZ, 0x1c1f ;  /* 0x001c1fff08167589 */ /* 0x008e6800000e0000 */
[----:B----4-:R-:W3:Y:S01]  /*12ed0*/  SHFL.IDX PT, R21, R9, RZ, 0x1c1f ;  /* 0x001c1fff09157589 */ /* 0x010ee200000e0000 */
[----:B--2---:R-:W-:Y:S02]  /*12ee0*/  IMAD.MOV.U32 R4, RZ, RZ, R14 ;  /* 0x000000ffff047224 */ /* 0x004fe400078e000e */
[----:B------:R-:W-:Y:S01]  /*12ef0*/  IMAD.MOV.U32 R5, RZ, RZ, R20 ;  /* 0x000000ffff057224 */ /* 0x000fe200078e0014 */
[----:B------:R-:W2:Y:S01]  /*12f00*/  SHFL.IDX PT, R9, R9, 0x1, 0x1c1f ;  /* 0x003c1f0009097f89 */ /* 0x000ea200000e0000 */
[----:B------:R-:W-:-:S02]  /*12f10*/  IMAD.MOV.U32 R20, RZ, RZ, 0x1 ;  /* 0x00000001ff147424 */ /* 0x000fc400078e00ff */
[----:B------:R-:W-:Y:S01]  /*12f20*/  @!P3 IMAD.WIDE.U32 R28, R7, 0x2, R4 ;  /* 0x00000002071cb825 */ /* 0x000fe200078e0004 */
[----:B------:R4:W0:Y:S04]  /*12f30*/  SHFL.IDX PT, R14, R8, 0x1, 0x1c1f ;  /* 0x003c1f00080e7f89 */ /* 0x00082800000e0000 */
[----:B------:R4:W-:Y:S01]  /*12f40*/  @!P3 LDGSTS.E.BYPASS.LTC128B.128 [R10+0xdc00], desc[UR6][R28.64], !P2 ;  /* 0x0dc000001c0abfae */ /* 0x0009e2000d101d46 */
[----:B-1----:R-:W-:-:S03]  /*12f50*/  IMAD.MOV.U32 R4, RZ, RZ, R22 ;  /* 0x000000ffff047224 */ /* 0x002fc600078e0016 */
[----:B------:R4:W-:Y:S04]  /*12f60*/  @!P3 LDGSTS.E.BYPASS.LTC128B.128 [R10+0x10c00], desc[UR6][R28.64+0x40], !P0 ;  /* 0x10c000401c0abfae */ /* 0x0009e8000c101d46 */
[----:B------:R4:W-:Y:S01]  /*12f70*/  @!P3 LDGSTS.E.BYPASS.LTC128B.128 [R10+0x13c00], desc[UR6][R28.64+0x80], !P1 ;  /* 0x13c000801c0abfae */ /* 0x0009e2000c901d46 */
[----:B---3--:R-:W-:Y:S01]  /*12f80*/  IMAD.MOV.U32 R5, RZ, RZ, R21 ;  /* 0x000000ffff057224 */ /* 0x008fe200078e0015 */
[----:B------:R-:W-:Y:S01]  /*12f90*/  @!P4 LEA R21, R6, UR38, 0x1 ;  /* 0x000000260615cc11 */ /* 0x000fe2000f8e08ff */
[----:B------:R-:W-:-:S05]  /*12fa0*/  @!P4 IMAD.WIDE.U32 R4, R7, 0x2, R4 ;  /* 0x000000020704c825 */ /* 0x000fca00078e0004 */
[----:B------:R4:W-:Y:S04]  /*12fb0*/  @!P4 LDGSTS.E.BYPASS.LTC128B.128 [R21+0xe400], desc[UR6][R4.64], !P2 ;  /* 0x0e4000000415cfae */ /* 0x0009e8000d101d46 */
[----:B------:R4:W-:Y:S04]  /*12fc0*/  @!P4 LDGSTS.E.BYPASS.LTC128B.128 [R21+0x11400], desc[UR6][R4.64+0x40], !P0 ;  /* 0x114000400415cfae */ /* 0x0009e8000c101d46 */
[----:B0-2---:R4:W-:Y:S02]  /*12fd0*/  @!P4 LDGSTS.E.BYPASS.LTC128B.128 [R21+0x14400], desc[UR6][R4.64+0x80], !P1 ;  /* 0x144000800415cfae */ /* 0x0059e4000c901d46 */
.L_x_10397:
[----:B------:R-:W-:Y:S01]  /*12fe0*/  VIADD R3, R3, 0xa0 ;  /* 0x000000a003037836 */ /* 0x000fe20000000000 */
[----:B------:R-:W-:Y:S01]  /*12ff0*/  BSSY B0, `(.L_x_10304) ;  /* 0x0000010000007945 */ /* 0x000fe20003800000 */
[----:B----4-:R-:W-:Y:S02]  /*13000*/  IMAD.MOV.U32 R4, RZ, RZ, R14 ;  /* 0x000000ffff047224 */ /* 0x010fe400078e000e */
[----:B------:R-:W-:Y:S01]  /*13010*/  IMAD.MOV.U32 R5, RZ, RZ, R9 ;  /* 0x000000ffff057224 */ /* 0x000fe200078e0009 */
[----:B------:R-:W-:Y:S01]  /*13020*/  ISETP.GE.AND P3, PT, R3, R0, PT ;  /* 0x000000000300720c */ /* 0x000fe20003f66270 */
[----:B------:R-:W-:-:S05]  /*13030*/  IMAD.MOV.U32 R0, RZ, RZ, 0x1 ;  /* 0x00000001ff007424 */ /* 0x000fca00078e00ff */
[----:B------:R-:W-:-:S07]  /*13040*/  SHF.L.U32 R0, R0, 0x1f, RZ ;  /* 0x0000001f00007819 */ /* 0x000fce00000006ff */
        /* <DEDUP_REMOVED lines=10> */
.L_x_10305:
[----:B------:R-:W-:Y:S05]  /*130f0*/  BSYNC B0 ;  /* 0x0000000000007941 */ /* 0x000fea0003800000 */
.L_x_10304:
[----:B------:R-:W-:Y:S01]  /*13100*/  NOP ;  /* 0x0000000000007918 */ /* 0x000fe20000000000 */
[----:B------:R-:W-:Y:S01]  /*13110*/  SYNCS.ARRIVE.TRANS64.RED.A0T1 RZ, [UR38+0x2d800], RZ ;  /* 0x02d800ffffff79a7 */ /* 0x000fe20008200426 */
[----:B------:R-:W-:Y:S01]  /*13120*/  ARRIVES.LDGSTSBAR.64.TRANSCNT [UR38+0x2d800] ;  /* 0x02d80000ff0079b0 */ /* 0x000fe20008000aa6 */
[----:B------:R-:W-:Y:S01]  /*13130*/  NOP ;  /* 0x0000000000007918 */ /* 0x000fe20000000000 */
[----:B------:R-:W-:Y:S01]  /*13140*/  SYNCS.ARRIVE.TRANS64.A1T0 RZ, [UR38+0x2d800], RZ ;  /* 0x02d800ffffff79a7 */ /* 0x000fe20008100026 */
[----:B0-----:R-:W-:-:S05]  /*13150*/  VIADD R3, R19, 0xfffffffe ;  /* 0xfffffffe13037836 */ /* 0x001fca0000000000 */
[----:B------:R-:W-:Y:S01]  /*13160*/  ISETP.GE.AND P1, PT, R3, UR39, PT ;  /* 0x0000002703007c0c */ /* 0x000fe2000bf26270 */
[----:B------:R-:W0:Y:S02]  /*13170*/  SYNCS.PHASECHK.TRANS64.TRYWAIT P0, [UR38+0x2d820], R0 ;  /* 0x02d82000ff0075a7 */ /* 0x000e240008000166 */
[----:B0-----:R-:W-:Y:S10]  /*13180*/  @!P0 BRA `(.L_x_10306) ;  /* 0x0000003000a88947 */ /* 0x001ff40003800000 */
.L_x_10398:
[----:B0-----:R-:W-:Y:S01]  /*13190*/  IMAD.MOV.U32 R0, RZ, RZ, RZ ;  /* 0x000000ffff007224 */ /* 0x001fe200078e00ff */
[----:B------:R-:W-:Y:S06]  /*131a0*/  @!P1 BRA `(.L_x_10307) ;  /* 0x0000001c007c9947 */ /* 0x000fec0003800000 */
[----:B------:R-:W-:Y:S01]  /*131b0*/  UIADD3 UR4, UR47, 0x1, URZ ;  /* 0x000000012f047890 */ /* 0x000fe2000fffe03f */
[----:B------:R-:W-:Y:S01]  /*131c0*/  LOP3.LUT R8, R2, 0x1f, RZ, 0xc0, !PT ;  /* 0x0000001f02087812 */ /* 0x000fe200078ec0ff */
        /* <DEDUP_REMOVED lines=10> */
[----:B------:R-:W-:Y:S02]  /*13270*/  VIADDMNMX R5, R4, R5, UR5, !PT ;  /* 0x0000000504057e46 */ /* 0x000fe4000f800105 */
[----:B------:R-:W-:-:S03]  /*13280*/  LOP3.LUT R6, RZ, R4, RZ, 0x33, !PT ;  /* 0x00000004ff067212 */ /* 0x000fc600078e33ff */
[C---:B------:R-:W-:Y:S02]  /*13290*/  VIADD R7, R5.reuse, 0xfffffffe ;  /* 0xfffffffe05077836 */ /* 0x040fe40000000000 */
[----:B------:R-:W-:Y:S02]  /*132a0*/  IMAD.IADD R10, R5, 0x1, R6 ;  /* 0x00000001050a7824 */ /* 0x000fe400078e0206 */
[----:B------:R-:W-:Y:S01]  /*132b0*/  IMAD.MOV.U32 R6, RZ, RZ, R25 ;  /* 0x000000ffff067224 */ /* 0x000fe200078e0019 */
[----:B------:R-:W-:Y:S02]  /*132c0*/  ISETP.NE.AND P0, PT, R7, R4, PT ;  /* 0x000000040700720c */ /* 0x000fe40003f05270 */
[----:B------:R-:W-:-:S11]  /*132d0*/  LOP3.LUT R9, R10, 0x1, RZ, 0xc0, !PT ;  /* 0x000000010a097812 */ /* 0x000fd600078ec0ff */
[----:B------:R-:W-:Y:S05]  /*132e0*/  @!P0 BRA `(.L_x_10308) ;  /* 0x0000001000d48947 */ /* 0x000fea0003800000 */
[----:B------:R-:W-:Y:S01]  /*132f0*/  BSSY B0, `(.L_x_10308) ;  /* 0x0000134000007945 */ /* 0x000fe20003800000 */
[----:B------:R-:W-:Y:S02]  /*13300*/  IMAD.IADD R10, R10, 0x1, -R9 ;  /* 0x000000010a0a7824 */ /* 0x000fe400078e0a09 */
[----:B------:R-:W-:Y:S02]  /*13310*/  IMAD.MOV.U32 R11, RZ, RZ, 0x1 ;  /* 0x00000001ff0b7424 */ /* 0x000fe400078e00ff */
[----:B------:R-:W-:-:S07]  /*13320*/  IMAD.MOV.U32 R6, RZ, RZ, R25 ;  /* 0x000000ffff067224 */ /* 0x000fce00078e0019 */
.L_x_10343:
[----:B------:R-:W-:Y:S01]  /*13330*/  LOP3.LUT P0, RZ, R26, 0x2, RZ, 0xc0, !PT ;  /* 0x000000021aff7812 */ /* 0x000fe2000780c0ff */
[----:B------:R-:W-:Y:S01]  /*13340*/  VIADD R10, R10, 0xfffffffe ;  /* 0xfffffffe0a0a7836 */ /* 0x000fe20000000000 */
[----:B------:R-:W-:Y:S04]  /*13350*/  BSSY B1, `(.L_x_10309) ;  /* 0x0000094000017945 */ /* 0x000fe80003800000 */
[----:B------:R-:W-:-:S07]  /*13360*/  ISETP.NE.AND P1, PT, R10, RZ, PT ;  /* 0x000000ff0a00720c */ /* 0x000fce0003f25270 */
[----:B------:R-:W-:Y:S06]  /*13370*/  @!P0 BRA `(.L_x_10310) ;  /* 0x0000000800448947 */ /* 0x000fec0003800000 */
[----:B------:R-:W-:Y:S01]  /*13380*/  LOP3.LUT P0, RZ, R26, 0x1, RZ, 0xc0, !PT ;  /* 0x000000011aff7812 */ /* 0x000fe2000780c0ff */
[----:B------:R-:W-:Y:S01]  /*13390*/  IMAD.MOV.U32 R14, RZ, RZ, R3 ;  /* 0x000000ffff0e7224 */ /* 0x000fe200078e0003 */
[----:B------:R-:W-:-:S11]  /*133a0*/  SHF.L.U32 R12, R11, 0x1f, RZ ;  /* 0x0000001f0b0c7819 */ /* 0x000fd600000006ff */
        /* <DEDUP_REMOVED lines=21> */
.L_x_10311:
[----:B------:R-:W1:Y:S01]  /*13500*/  SYNCS.PHASECHK.TRANS64.TRYWAIT P0, [UR38+0x2d848], R12 ;  /* 0x02d8480cff0075a7 */ /* 0x000e620008000166 */
[----:B------:R-:W-:Y:S01]  /*13510*/  BSSY B2, `(.L_x_10312) ;  /* 0x0000003000027945 */ /* 0x000fe20003800000 */
[----:B------:R-:W-:-:S03]  /*13520*/  ISETP.NE.AND P2, PT, R23, RZ, PT ;  /* 0x000000ff1700720c */ /* 0x000fc60003f45270 */
[----:B-1----:R-:W-:Y:S10]  /*13530*/  @!P0 BRA `(.L_x_10313) ;  /* 0x0000002c00d48947 */ /* 0x002ff40003800000 */
.L_x_10399:
[----:B------:R-:W-:Y:S05]  /*13540*/  BSYNC B2 ;  /* 0x0000000000027941 */ /* 0x000fea0003800000 */
.L_x_10312:
[----:B------:R-:W-:Y:S04]  /*13550*/  BSSY B2, `(.L_x_10314) ;  /* 0x0000007000027945 */ /* 0x000fe80003800000 */
[----:B------:R-:W-:Y:S05]  /*13560*/  @P2 BRA `(.L_x_10315) ;  /* 0x0000000000142947 */ /* 0x000fea0003800000 */
[----:B------:R-:W-:Y:S01]  /*13570*/  ISETP.NE.AND P0, PT, R8, RZ, PT ;  /* 0x000000ff0800720c */ /* 0x000fe20003f05270 */
[----:B0-----:R-:W-:-:S04]  /*13580*/  IMAD.MOV.U32 R4, RZ, RZ, 0x6000 ;  /* 0x00006000ff047424 */ /* 0x001fc800078e00ff */
[----:B------:R1:W-:Y:S08]  /*13590*/  SYNCS.ARRIVE.TRANS64 RZ, [UR38+0x2d838], R4 ;  /* 0x02d83804ffff79a7 */ /* 0x0003f00008000026 */
[----:B-1----:R-:W-:Y:S05]  /*135a0*/  @!P0 BRA `(.L_x_10315) ;  /* 0x0000000000048947 */ /* 0x002fea0003800000 */
[----:B------:R-:W-:Y:S01]  /*135b0*/  BPT.TRAP 0x1 ;  /* 0x000000040000795c */ /* 0x000fe20000300000 */
.L_x_10315:
[----:B------:R-:W-:Y:S05]  /*135c0*/  BSYNC B2 ;  /* 0x0000000000027941 */ /* 0x000fea0003800000 */
.L_x_10314:
[----:B------:R-:W-:Y:S01]  /*135d0*/  IMAD.MOV.U32 R7, RZ, RZ, RZ ;  /* 0x000000ffff077224 */ /* 0x000fe200078e00ff */
[----:B------:R-:W-:Y:S01]  /*135e0*/  ULDC.64 UR4, c[0x0][0x198] ;  /* 0x0000660000047ab9 */ /* 0x000fe20000000a00 */
[----:B------:R-:W-:Y:S01]  /*135f0*/  PLOP3.LUT P0, PT, PT, PT, PT, 0x80, 0x0 ;  /* 0x000000000000781c */ /* 0x000fe20003f0f070 */
[----:B------:R-:W-:Y:S01]  /*13600*/  UIADD3 UR4, UP0, UR4, 0x370, URZ ;  /* 0x0000037004047890 */ /* 0x000fe2000ff1e03f */
[----:B0-----:R-:W-:Y:S01]  /*13610*/  IMAD.SHL.U32 R4, R14, 0x80, RZ ;  /* 0x000000800e047824 */ /* 0x001fe200078e00ff */
[----:B------:R-:W-:Y:S01]  /*13620*/  R2UR UR34, R7 ;  /* 0x00000000072272ca */ /* 0x000fe200000e0000 */
[----:B------:R-:W-:Y:S02]  /*13630*/  UIADD3 UR32, UR38, 0x1b400, URZ ;  /* 0x0001b40026207890 */ /* 0x000fe4000fffe03f */
[----:B------:R-:W-:Y:S02]  /*13640*/  UIADD3 UR33, UR38, 0x2d838, URZ ;  /* 0x0002d83826217890 */ /* 0x000fe4000fffe03f */
[----:B------:R-:W-:Y:S01]  /*13650*/  UIADD3.X UR5, URZ, UR5, URZ, UP0, !UPT ;  /* 0x000000053f057290 */ /* 0x000fe200087fe43f */
[----:B------:R-:W-:Y:S01]  /*13660*/  UMOV UR6, 0x0 ;  /* 0x0000000000067882 */ /* 0x000fe20000000000 */
[----:B------:R-:W-:-:S10]  /*13670*/  UMOV UR7, 0x14f00000 ;  /* 0x14f0000000077882 */ /* 0x000fd40000000000 */
.L_x_10316:
        /* <DEDUP_REMOVED lines=13> */
.L_x_10317:
        /* <DEDUP_REMOVED lines=15> */
.L_x_10318:
        /* <DEDUP_REMOVED lines=12> */
.L_x_10400:
[----:B------:R-:W-:Y:S05]  /*13900*/  BSYNC B2 ;  /* 0x0000000000027941 */ /* 0x000fea0003800000 */
.L_x_10319:
[----:B------:R-:W-:Y:S01]  /*13910*/  BSSY B2, `(.L_x_10321) ;  /* 0x0000009000027945 */ /* 0x000fe20003800000 */
[----:B------:R-:W-:Y:S02]  /*13920*/  IMAD.MOV.U32 R4, RZ, RZ, 0x0 ;  /* 0x00000000ff047424 */ /* 0x000fe400078e00ff */
[----:B0-----:R-:W-:Y:S01]  /*13930*/  IMAD.MOV.U32 R5, RZ, RZ, 0x14f00000 ;  /* 0x14f00000ff057424 */ /* 0x001fe200078e00ff */
[----:B------:R-:W-:Y:S06]  /*13940*/  @P2 BRA `(.L_x_10322) ;  /* 0x0000000000142947 */ /* 0x000fec0003800000 */
[----:B------:R-:W-:Y:S01]  /*13950*/  ISETP.NE.AND P0, PT, R8, RZ, PT ;  /* 0x000000ff0800720c */ /* 0x000fe20003f05270 */
[----:B------:R-:W-:-:S04]  /*13960*/  IMAD.MOV.U32 R12, RZ, RZ, 0x6000 ;  /* 0x00006000ff0c7424 */ /* 0x000fc800078e00ff */
[----:B------:R0:W-:Y:S08]  /*13970*/  SYNCS.ARRIVE.TRANS64 RZ, [UR38+0x2d850], R12 ;  /* 0x02d8500cffff79a7 */ /* 0x0001f00008000026 */
[----:B0-----:R-:W-:Y:S05]  /*13980*/  @!P0 BRA `(.L_x_10322) ;  /* 0x0000000000048947 */ /* 0x001fea0003800000 */
[----:B------:R-:W-:Y:S01]  /*13990*/  BPT.TRAP 0x1 ;  /* 0x000000040000795c */ /* 0x000fe20000300000 */
.L_x_10322:
[----:B------:R-:W-:Y:S05]  /*139a0*/  BSYNC B2 ;  /* 0x0000000000027941 */ /* 0x000fea0003800000 */
.L_x_10321:
        /* <DEDUP_REMOVED lines=10> */
.L_x_10323:
        /* <DEDUP_REMOVED lines=13> */
.L_x_10324:
        /* <DEDUP_REMOVED lines=13> */
.L_x_10325:
        /* <DEDUP_REMOVED lines=10> */
.L_x_10310:
[----:B------:R-:W-:Y:S05]  /*13c90*/  BSYNC B1 ;  /* 0x0000000000017941 */ /* 0x000fea0003800000 */
.L_x_10309:
[----:B------:R-:W-:Y:S01]  /*13ca0*/  LOP3.LUT P0, RZ, R26, 0x2, RZ, 0xc0, !PT ;  /* 0x000000021aff7812 */ /* 0x000fe2000780c0ff */
[----:B------:R-:W-:Y:S01]  /*13cb0*/  BSSY B1, `(.L_x_10326) ;  /* 0x0000094000017945 */ /* 0x000fe20003800000 */
[----:B------:R-:W-:-:S11]  /*13cc0*/  LOP3.LUT R20, R11, 0x1, RZ, 0x3c, !PT ;  /* 0x000000010b147812 */ /* 0x000fd600078e3cff */
[----:B------:R-:W-:Y:S05]  /*13cd0*/  @!P0 BRA `(.L_x_10327) ;  /* 0x0000000800448947 */ /* 0x000fea0003800000 */
[----:B------:R-:W-:Y:S01]  /*13ce0*/  LOP3.LUT P0, RZ, R26, 0x1, RZ, 0xc0, !PT ;  /* 0x000000011aff7812 */ /* 0x000fe2000780c0ff */
[----:B------:R-:W-:Y:S01]  /*13cf0*/  VIADD R13, R3, 0xffffffff ;  /* 0xffffffff030d7836 */ /* 0x000fe20000000000 */
        /* <DEDUP_REMOVED lines=22> */
.L_x_10328:
[----:B------:R-:W1:Y:S01]  /*13e60*/  SYNCS.PHASECHK.TRANS64.TRYWAIT P0, [UR38+0x2d840], R12 ;  /* 0x02d8400cff0075a7 */ /* 0x000e620008000166 */
[----:B------:R-:W-:Y:S01]  /*13e70*/  BSSY B2, `(.L_x_10329) ;  /* 0x0000003000027945 */ /* 0x000fe20003800000 */
[----:B------:R-:W-:-:S03]  /*13e80*/  ISETP.NE.AND P2, PT, R23, RZ, PT ;  /* 0x000000ff1700720c */ /* 0x000fc60003f45270 */
[----:B-1----:R-:W-:Y:S10]  /*13e90*/  @!P0 BRA `(.L_x_10330) ;  /* 0x0000002400ac8947 */ /* 0x002ff40003800000 */
.L_x_10401:
[----:B------:R-:W-:Y:S05]  /*13ea0*/  BSYNC B2 ;  /* 0x0000000000027941 */ /* 0x000fea0003800000 */
.L_x_10329:
[----:B------:R-:W-:Y:S04]  /*13eb0*/  BSSY B2, `(.L_x_10331) ;  /* 0x0000007000027945 */ /* 0x000fe80003800000 */
[----:B------:R-:W-:Y:S05]  /*13ec0*/  @P2 BRA `(.L_x_10332) ;  /* 0x0000000000142947 */ /* 0x000fea0003800000 */
[----:B------:R-:W-:Y:S01]  /*13ed0*/  ISETP.NE.AND P0, PT, R8, RZ, PT ;  /* 0x000000ff0800720c */ /* 0x000fe20003f05270 */
[----:B0-----:R-:W-:-:S04]  /*13ee0*/  IMAD.MOV.U32 R4, RZ, RZ, 0x6000 ;  /* 0x00006000ff047424 */ /* 0x001fc800078e00ff */
[----:B------:R1:W-:Y:S08]  /*13ef0*/  SYNCS.ARRIVE.TRANS64 RZ, [UR38+0x2d830], R4 ;  /* 0x02d83004ffff79a7 */ /* 0x0003f00008000026 */
[----:B-1----:R-:W-:Y:S05]  /*13f00*/  @!P0 BRA `(.L_x_10332) ;  /* 0x0000000000048947 */ /* 0x002fea0003800000 */
[----:B------:R-:W-:Y:S01]  /*13f10*/  BPT.TRAP 0x1 ;  /* 0x000000040000795c */ /* 0x000fe20000300000 */
.L_x_10332:
[----:B------:R-:W-:Y:S05]  /*13f20*/  BSYNC B2 ;  /* 0x0000000000027941 */ /* 0x000fea0003800000 */
.L_x_10331:
        /* <DEDUP_REMOVED lines=11> */
.L_x_10333:
        /* <DEDUP_REMOVED lines=14> */
.L_x_10334:
        /* <DEDUP_REMOVED lines=14> */
.L_x_10335:
        /* <DEDUP_REMOVED lines=12> */
.L_x_10402:
[----:B------:R-:W-:Y:S05]  /*14260*/  BSYNC B2 ;  /* 0x0000000000027941 */ /* 0x000fea0003800000 */
.L_x_10336:
        /* <DEDUP_REMOVED lines=9> */
.L_x_10339:
[----:B------:R-:W-:Y:S05]  /*14300*/  BSYNC B2 ;  /* 0x0000000000027941 */ /* 0x000fea0003800000 */
.L_x_10338:
        /* <DEDUP_REMOVED lines=10> */
.L_x_10340:
        /* <DEDUP_REMOVED lines=13> */
.L_x_10341:
        /* <DEDUP_REMOVED lines=13> */
.L_x_10342:
        /* <DEDUP_REMOVED lines=10> */
.L_x_10327:
[----:B------:R-:W-:Y:S05]  /*145f0*/  BSYNC B1 ;  /* 0x0000000000017941 */ /* 0x000fea0003800000 */
.L_x_10326:
[----:B------:R-:W-:Y:S02]  /*14600*/  VIADD R3, R3, 0xfffffffe ;  /* 0xfffffffe03037836 */ /* 0x000fe40000000000 */
[----:B------:R-:W-:Y:S01]  /*14610*/  IMAD.MOV.U32 R11, RZ, RZ, R20 ;  /* 0x000000ffff0b7224 */ /* 0x000fe200078e0014 */
[----:B------:R-:W-:Y:S06]  /*14620*/  @P1 BRA `(.L_x_10343) ;  /* 0xffffffec00401947 */ /* 0x000fec000383ffff */
[----:B------:R-:W-:Y:S05]  /*14630*/  BSYNC B0 ;  /* 0x0000000000007941 */ /* 0x000fea0003800000 */
.L_x_10308:
[----:B------:R-:W-:Y:S01]  /*14640*/  ISETP.NE.AND P0, PT, R9, RZ, PT ;  /* 0x000000ff0900720c */ /* 0x000fe20003f05270 */
[----:B------:R-:W-:-:S12]  /*14650*/  BSSY B0, `(.L_x_10307) ;  /* 0x0000094000007945 */ /* 0x000fd80003800000 */
[----:B------:R-:W-:Y:S05]  /*14660*/  @!P0 BRA `(.L_x_10344) ;  /* 0x0000000800488947 */ /* 0x000fea0003800000 */
[----:B------:R-:W-:Y:S01]  /*14670*/  LOP3.LUT P1, RZ, R26, 0x2, RZ, 0xc0, !PT ;  /* 0x000000021aff7812 */ /* 0x000fe2000782c0ff */
[----:B------:R-:W-:-:S12]  /*14680*/  IMAD.MOV.U32 R0, RZ, RZ, 0x1 ;  /* 0x00000001ff007424 */ /* 0x000fd800078e00ff */
[----:B------:R-:W-:Y:S05]  /*14690*/  @!P1 BRA `(.L_x_10344) ;  /* 0x00000008003c9947 */ /* 0x000fea0003800000 */
[----:B------:R-:W-:Y:S02]  /*146a0*/  LOP3.LUT P1, RZ, R26, 0x1, RZ, 0xc0, !PT ;  /* 0x000000011aff7812 */ /* 0x000fe4000782c0ff */
        /* <DEDUP_REMOVED lines=22> */
.L_x_10345:
[----:B------:R-:W1:Y:S01]  /*14810*/  SYNCS.PHASECHK.TRANS64.TRYWAIT P0, [UR38+0x2d848], R9 ;  /* 0x02d84809ff0075a7 */ /* 0x000e620008000166 */
[----:B------:R-:W-:Y:S01]  /*14820*/  BSSY B1, `(.L_x_10346) ;  /* 0x0000003000017945 */ /* 0x000fe20003800000 */
[----:B------:R-:W-:-:S03]  /*14830*/  ISETP.NE.AND P1, PT, R23, RZ, PT ;  /* 0x000000ff1700720c */ /* 0x000fc60003f25270 */
[----:B-1----:R-:W-:Y:S10]  /*14840*/  @!P0 BRA `(.L_x_10347) ;  /* 0x0000001c00708947 */ /* 0x002ff40003800000 */
.L_x_10403:
[----:B------:R-:W-:Y:S05]  /*14850*/  BSYNC B1 ;  /* 0x0000000000017941 */ /* 0x000fea0003800000 */
.L_x_10346:
[----:B------:R-:W-:Y:S04]  /*14860*/  BSSY B1, `(.L_x_10348) ;  /* 0x0000007000017945 */ /* 0x000fe80003800000 */
[----:B------:R-:W-:Y:S05]  /*14870*/  @P1 BRA `(.L_x_10349) ;  /* 0x0000000000141947 */ /* 0x000fea0003800000 */
[----:B------:R-:W-:Y:S01]  /*14880*/  ISETP.NE.AND P0, PT, R8, RZ, PT ;  /* 0x000000ff0800720c */ /* 0x000fe20003f05270 */
[----:B0-----:R-:W-:-:S04]  /*14890*/  IMAD.MOV.U32 R4, RZ, RZ, 0x6000 ;  /* 0x00006000ff047424 */ /* 0x001fc800078e00ff */
[----:B------:R1:W-:Y:S08]  /*148a0*/  SYNCS.ARRIVE.TRANS64 RZ, [UR38+0x2d838], R4 ;  /* 0x02d83804ffff79a7 */ /* 0x0003f00008000026 */
[----:B-1----:R-:W-:Y:S05]  /*148b0*/  @!P0 BRA `(.L_x_10349) ;  /* 0x0000000000048947 */ /* 0x002fea0003800000 */
[----:B------:R-:W-:Y:S01]  /*148c0*/  BPT.TRAP 0x1 ;  /* 0x000000040000795c */ /* 0x000fe20000300000 */
.L_x_10349:
[----:B------:R-:W-:Y:S05]  /*148d0*/  BSYNC B1 ;  /* 0x0000000000017941 */ /* 0x000fea0003800000 */
.L_x_10348:
        /* <DEDUP_REMOVED lines=11> */
.L_x_10350:
        /* <DEDUP_REMOVED lines=14> */
.L_x_10351:
        /* <DEDUP_REMOVED lines=14> */
.L_x_10352:
        /* <DEDUP_REMOVED lines=11> */
.L_x_10404:
[----:B------:R-:W-:Y:S05]  /*14c00*/  BSYNC B1 ;  /* 0x0000000000017941 */ /* 0x000fea0003800000 */
.L_x_10353:
        /* <DEDUP_REMOVED lines=9> */
.L_x_10356:
[----:B------:R-:W-:Y:S05]  /*14ca0*/  BSYNC B1 ;  /* 0x0000000000017941 */ /* 0x000fea0003800000 */
.L_x_10355:
        /* <DEDUP_REMOVED lines=10> */
.L_x_10357:
        /* <DEDUP_REMOVED lines=13> */
.L_x_10358:
        /* <DEDUP_REMOVED lines=13> */
.L_x_10359:
        /* <DEDUP_REMOVED lines=10> */
.L_x_10344:
[----:B------:R-:W-:Y:S05]  /*14f90*/  BSYNC B0 ;  /* 0x0000000000007941 */ /* 0x000fea0003800000 */
.L_x_10307:
[----:B------:R-:W-:Y:S01]  /*14fa0*/  LOP3.LUT P0, RZ, R26, 0x2, RZ, 0xc0, !PT ;  /* 0x000000021aff7812 */ /* 0x000fe2000780c0ff */
        /* <DEDUP_REMOVED lines=8> */
.L_x_10405:
[----:B------:R-:W-:Y:S05]  /*15030*/  BSYNC B1 ;  /* 0x0000000000017941 */ /* 0x000fea0003800000 */
.L_x_10362:
[----:B------:R-:W-:Y:S04]  /*15040*/  BSSY B1, `(.L_x_10364) ;  /* 0x0000007000017945 */ /* 0x000fe80003800000 */
[----:B------:R-:W-:Y:S05]  /*15050*/  @P1 BRA `(.L_x_10365) ;  /* 0x0000000000141947 */ /* 0x000fea0003800000 */
[----:B------:R-:W-:Y:S01]  /*15060*/  LOP3.LUT P0, RZ, R2, 0x1f, RZ, 0xc0, !PT ;  /* 0x0000001f02ff7812 */ /* 0x000fe2000780c0ff */
[----:B0-----:R-:W-:-:S04]  /*15070*/  IMAD.MOV.U32 R3, RZ, RZ, 0x6000 ;  /* 0x00006000ff037424 */ /* 0x001fc800078e00ff */
[----:B------:R1:W-:Y:S08]  /*15080*/  SYNCS.ARRIVE.TRANS64 RZ, [R4+URZ+0x2d850], R3 ;  /* 0x02d8500304ff79a7 */ /* 0x0003f0000800003f */
[----:B------:R-:W-:Y:S05]  /*15090*/  @!P0 BRA `(.L_x_10365) ;  /* 0x0000000000048947 */ /* 0x000fea0003800000 */
[----:B------:R-:W-:Y:S01]  /*150a0*/  BPT.TRAP 0x1 ;  /* 0x000000040000795c */ /* 0x000fe20000300000 */
.L_x_10365:
[----:B------:R-:W-:Y:S05]  /*150b0*/  BSYNC B1 ;  /* 0x0000000000017941 */ /* 0x000fea0003800000 */
.L_x_10364:
        /* <DEDUP_REMOVED lines=10> */
[----:B------:R-:W-:Y:S02]  /*15160*/  UIMAD UR4, UR4, 0x6000, UR38 ;  /* 0x00006000040478a4 */ /* 0x000fe4000f8e0226 */
[----:B------:R-:W-:Y:S02]  /*15170*/  UIADD3 UR9, UR9, 0x2d850, URZ ;  /* 0x0002d85009097890 */ /* 0x000fe4000fffe03f */
[----:B------:R-:W-:-:S12]  /*15180*/  UIADD3 UR8, UR4, 0x400, URZ ;  /* 0x0000040004087890 */ /* 0x000fd8000fffe03f */
.L_x_10366:
        /* <DEDUP_REMOVED lines=13> */
.L_x_10367:
        /* <DEDUP_REMOVED lines=13> */
.L_x_10368:
        /* <DEDUP_REMOVED lines=8> */
.L_x_10361:
[----:B------:R-:W-:Y:S05]  /*153b0*/  BSYNC B0 ;  /* 0x0000000000007941 */ /* 0x000fea0003800000 */
.L_x_10360:
[----:B------:R-:W-:Y:S02]  /*153c0*/  VIADD R0, R0, 0x1 ;  /* 0x0000000100007836 */ /* 0x000fe40000000000 */
[----:B01----:R-:W-:-:S03]  /*153d0*/  IMAD.MOV.U32 R3, RZ, RZ, RZ ;  /* 0x000000ffff037224 */ /* 0x003fc600078e00ff */
[----:B------:R-:W-:-:S04]  /*153e0*/  ISETP.NE.AND P0, PT, R0, 0x2, PT ;  /* 0x000000020000780c */ /* 0x000fc80003f05270 */
[----:B------:R-:W-:Y:S02]  /*153f0*/  SEL R5, RZ, 0x1, P0 ;  /* 0x00000001ff057807 */ /* 0x000fe40000000000 */
[----:B------:R-:W-:Y:S02]  /*15400*/  SEL R0, R0, RZ, P0 ;  /* 0x000000ff00007207 */ /* 0x000fe40000000000 */
[----:B------:R-:W-:-:S07]  /*15410*/  LOP3.LUT R20, R20, R5, RZ, 0x3c, !PT ;  /* 0x0000000514147212 */ /* 0x000fce00078e3cff */
.L_x_10285:
[----:B------:R-:W0:Y:S01]  /*15420*/  S2R R5, SR_CgaCtaId ;  /* 0x0000000000057919 */ /* 0x000e220000008800 */
[----:B------:R-:W-:Y:S02]  /*15430*/  MOV R2, 0x400 ;  /* 0x0000040000027802 */ /* 0x000fe40000000f00 */
[----:B------:R-:W-:Y:S02]  /*15440*/  SHF.L.U32 R3, R3, 0x1f, RZ ;  /* 0x0000001f03037819 */ /* 0x000fe400000006ff */
[----:B0-----:R-:W-:-:S04]  /*15450*/  LEA R8, R5, R2, 0x18 ;  /* 0x0000000205087211 */ /* 0x001fc800078ec0ff */
[----:B------:R-:W0:Y:S02]  /*15460*/  SYNCS.PHASECHK.TRANS64.TRYWAIT P0, [R8+URZ+0x2d820], R3 ;  /* 0x02d82003080075a7 */ /* 0x000e24000800017f */
[----:B0-----:R-:W-:Y:S05]  /*15470*/  @!P0 BRA `(.L_x_10369) ;  /* 0x0000001000a88947 */ /* 0x001fea0003800000 */
.L_x_10406:
[----:B------:R-:W-:-:S03]  /*15480*/  UMOV UR4, 0xffffffff ;  /* 0xffffffff00047882 */ /* 0x000fc60000000000 */
[----:B------:R-:W-:Y:S05]  /*15490*/  BRA.DIV UR4, `(.L_x_10370) ;  /* 0x0000001204b47947 */ /* 0x000fea000b800000 */
[----:B------:R1:W2:Y:S02]  /*154a0*/  SHFL.IDX PT, R14, R17, RZ, 0x1f ;  /* 0x00001fff110e7589 */ /* 0x0002a400000e0000 */
.L_x_10409:
[----:B--2---:R-:W-:-:S13]  /*154b0*/  ISETP.NE.AND P0, PT, R14, RZ, PT ;  /* 0x000000ff0e00720c */ /* 0x004fda0003f05270 */
[----:B------:R-:W-:Y:S05]  /*154c0*/  @P0 BRA `(.L_x_10201) ;  /* 0x00000000008c0947 */ /* 0x000fea0003800000 */
[----:B------:R-:W-:-:S03]  /*154d0*/  UMOV UR4, 0xffffffff ;  /* 0xffffffff00047882 */ /* 0x000fc60000000000 */
[----:B------:R-:W-:Y:S05]  /*154e0*/  BRA.DIV UR4, `(.L_x_10371) ;  /* 0x0000001204c87947 */ /* 0x000fea000b800000 */
[----:B------:R-:W-:-:S13]  /*154f0*/  ELECT P6, URZ, PT ;  /* 0x00000000003f782f */ /* 0x000fda00038c0000 */
.L_x_10412:
[----:B------:R-:W-:Y:S05]  /*15500*/  @!P6 BRA `(.L_x_10201) ;  /* 0x00000000007ce947 */ /* 0x000fea0003800000 */
[----:B------:R-:W-:-:S13]  /*15510*/  R2UR UR4, R16 ;  /* 0x00000000100472ca */ /* 0x000fda00000e0000 */
[----:B------:R-:W-:-:S06]  /*15520*/  ULOP3.LUT UR4, UR4, 0x2, URZ, 0xfc, !UPT ;  /* 0x0000000204047892 */ /* 0x000fcc000f8efc3f */
[----:B------:R-:W-:-:S05]  /*15530*/  IMAD.U32 R2, RZ, RZ, UR4 ;  /* 0x00000004ff027e24 */ /* 0x000fca000f8e00ff */
[----:B------:R-:W-:-:S13]  /*15540*/  ISETP.NE.AND P2, PT, R2, 0x3, PT ;  /* 0x000000030200780c */ /* 0x000fda0003f45270 */
[----:B------:R-:W-:Y:S05]  /*15550*/  @!P2 BRA `(.L_x_10372) ;  /* 0x000000000004a947 */ /* 0x000fea0003800000 */
[----:B------:R-:W-:Y:S01]  /*15560*/  BPT.TRAP 0x1 ;  /* 0x000000040000795c */ /* 0x000fe20000300000 */
.L_x_10372:
[----:B------:R-:W-:Y:S01]  /*15570*/  VIADD R7, R8, 0x2d840 ;  /* 0x0002d84008077836 */ /* 0x000fe20000000000 */
[----:B------:R-:W-:Y:S01]  /*15580*/  SHF.L.U32 R4, R20, 0x1f, RZ ;  /* 0x0000001f14047819 */ /* 0x000fe200000006ff */
[C---:B------:R-:W-:Y:S02]  /*15590*/  VIADD R2, R0.reuse, 0x1 ;  /* 0x0000000100027836 */ /* 0x040fe40000000000 */
[----:B------:R-:W-:-:S03]  /*155a0*/  IMAD R5, R0, 0x8, R7 ;  /* 0x0000000800057824 */ /* 0x000fc600078e0207 */
[C---:B------:R-:W-:Y:S01]  /*155b0*/  ISETP.NE.AND P1, PT, R2.reuse, 0x2, PT ;  /* 0x000000020200780c */ /* 0x040fe20003f25270 */
[----:B------:R-:W2:Y:S03]  /*155c0*/  SYNCS.PHASECHK.TRANS64.TRYWAIT P0, [R5+URZ], R4 ;  /* 0x00000004050075a7 */ /* 0x000ea6000800017f */
[----:B0-----:R-:W-:Y:S02]  /*155d0*/  SEL R3, RZ, 0x1, P1 ;  /* 0x00000001ff037807 */ /* 0x001fe40000800000 */
[----:B------:R-:W-:Y:S02]  /*155e0*/  SEL R6, R2, RZ, P1 ;  /* 0x000000ff02067207 */ /* 0x000fe40000800000 */
[----:B------:R-:W-:-:S03]  /*155f0*/  LOP3.LUT R2, R20, R3, RZ, 0x3c, !PT ;  /* 0x0000000314027212 */ /* 0x000fc600078e3cff */
[----:B------:R-:W-:Y:S01]  /*15600*/  IMAD R3, R6, 0x8, R7 ;  /* 0x0000000806037824 */ /* 0x000fe200078e0207 */
[----:B------:R-:W-:Y:S01]  /*15610*/  SHF.L.U32 R2, R2, 0x1f, RZ ;  /* 0x0000001f02027819 */ /* 0x000fe200000006ff */
[----:B--2---:R-:W-:Y:S06]  /*15620*/  @!P0 BRA `(.L_x_10373) ;  /* 0x0000001000988947 */ /* 0x004fec0003800000 */
.L_x_10413:
[----:B------:R-:W2:Y:S02]  /*15630*/  SYNCS.PHASECHK.TRANS64.TRYWAIT P0, [R3+URZ], R2 ;  /* 0x00000002030075a7 */ /* 0x000ea4000800017f */
[----:B--2---:R-:W-:Y:S05]  /*15640*/  @!P0 BRA `(.L_x_10374) ;  /* 0x0000001000a48947 */ /* 0x004fea0003800000 */
.L_x_10414:
[----:B------:R-:W-:Y:S05]  /*15650*/  @!P2 BRA `(.L_x_10375) ;  /* 0x000000000004a947 */ /* 0x000fea0003800000 */
[----:B------:R-:W-:Y:S01]  /*15660*/  BPT.TRAP 0x1 ;  /* 0x000000040000795c */ /* 0x000fe20000300000 */
.L_x_10375:
[----:B--2---:R-:W-:-:S04]  /*15670*/  VIADD R3, R8, 0x2d860 ;  /* 0x0002d86008037836 */ /* 0x004fc80000000000 */
[----:B0-----:R-:W-:-:S04]  /*15680*/  IMAD R5, R0, 0x8, R3 ;  /* 0x0000000800057824 */ /* 0x001fc800078e0203 */
[----:B------:R-:W0:Y:S02]  /*15690*/  SYNCS.PHASECHK.TRANS64.TRYWAIT P0, [R5+URZ], R4 ;  /* 0x00000004050075a7 */ /* 0x000e24000800017f */
[----:B0-----:R-:W-:Y:S05]  /*156a0*/  @!P0 BRA `(.L_x_10376) ;  /* 0x0000001000a08947 */ /* 0x001fea0003800000 */
.L_x_10415:
[----:B------:R-:W-:-:S07]  /*156b0*/  IMAD R3, R6, 0x8, R3 ;  /* 0x0000000806037824 */ /* 0x000fce00078e0203 */
.L_x_10377:
[----:B--2---:R2:W3:Y:S02]  /*156c0*/  SYNCS.PHASECHK.TRANS64.TRYWAIT P0, [R3+URZ], R2 ;  /* 0x00000002030075a7 */ /* 0x0044e4000800017f */
[----:B---3--:R-:W-:Y:S05]  /*156d0*/  @!P0 NANOSLEEP.SYNCS 0x989680 ;  /* 0x009896800000895d */ /* 0x008fea0003900000 */
[----:B------:R-:W3:Y:S02]  /*156e0*/  @!P0 SYNCS.PHASECHK.TRANS64 P0, [R3+URZ], R2 ;  /* 0x00000002030085a7 */ /* 0x000ee4000800007f */
[----:B---3--:R-:W-:Y:S05]  /*156f0*/  @!P0 BRA `(.L_x_10377) ;  /* 0xfffffffc00f08947 */ /* 0x008fea000383ffff */
.L_x_10201:
[----:B------:R-:W-:Y:S05]  /*15700*/  BSYNC B6 ;  /* 0x0000000000067941 */ /* 0x000fea0003800000 */
.L_x_10198:
[----:B------:R-:W-:Y:S05]  /*15710*/  EXIT ;  /* 0x000000000000794d */ /* 0x000fea0003800000 */
.L_x_10211:
[----:B0-----:R-:W-:-:S04]  /*15720*/  IMAD.U32 R3, RZ, RZ, UR36 ;  /* 0x00000024ff037e24 */ /* 0x001fc8000f8e00ff */
[----:B------:R0:W1:Y:S03]  /*15730*/  SYNCS.PHASECHK.TRANS64.TRYWAIT P0, [R3+URZ+0x2d800], R0 ;  /* 0x02d80000030075a7 */ /* 0x000066000800017f */
[----:B-1----:R-:W-:Y:S05]  /*15740*/  @!P0 NANOSLEEP.SYNCS 0x989680 ;  /* 0x009896800000895d */ /* 0x002fea0003900000 */
[----:B------:R-:W1:Y:S02]  /*15750*/  @!P0 SYNCS.PHASECHK.TRANS64 P0, [R3+URZ+0x2d800], R0 ;  /* 0x02d80000030085a7 */ /* 0x000e64000800007f */
[----:B-1----:R-:W-:Y:S05]  /*15760*/  @!P0 BRA `(.L_x_10211) ;  /* 0xfffffffc00ec8947 */ /* 0x002fea000383ffff */
[----:B------:R-:W-:Y:S05]  /*15770*/  BRA `(.L_x_10378) ;  /* 0xfffffec000007947 */ /* 0x000fea000383ffff */
.L_x_10215:
[----:B-1----:R-:W-:-:S04]  /*15780*/  IMAD.U32 R3, RZ, RZ, UR36 ;  /* 0x00000024ff037e24 */ /* 0x002fc8000f8e00ff */
[----:B------:R1:W2:Y:S03]  /*15790*/  SYNCS.PHASECHK.TRANS64.TRYWAIT P2, [R3+URZ+0x2d830], R0 ;  /* 0x02d83000030075a7 */ /* 0x0002a6000804017f */
[----:B--2---:R-:W-:Y:S05]  /*157a0*/  @!P2 NANOSLEEP.SYNCS 0x989680 ;  /* 0x009896800000a95d */ /* 0x004fea0003900000 */
[----:B------:R-:W2:Y:S02]  /*157b0*/  @!P2 SYNCS.PHASECHK.TRANS64 P2, [R3+URZ+0x2d830], R0 ;  /* 0x02d830000300a5a7 */ /* 0x000ea4000804007f */
[----:B--2---:R-:W-:Y:S05]  /*157c0*/  @!P2 BRA `(.L_x_10215) ;  /* 0xfffffffc00eca947 */ /* 0x004fea000383ffff */
[----:B------:R-:W-:Y:S05]  /*157d0*/  BRA `(.L_x_10214) ;  /* 0xfffffec000247947 */ /* 0x000fea000383ffff */
.L_x_10231:
[----:B--2---:R-:W-:-:S04]  /*157e0*/  IMAD.U32 R21, RZ, RZ, UR10 ;  /* 0x0000000aff157e24 */ /* 0x004fc8000f8e00ff */
[----:B------:R2:W3:Y:S03]  /*157f0*/  SYNCS.PHASECHK.TRANS64.TRYWAIT P2, [R21+URZ+0x2d830], R20 ;  /* 0x02d83014150075a7 */ /* 0x0004e6000804017f */
[----:B---3--:R-:W-:Y:S05]  /*15800*/  @!P2 NANOSLEEP.SYNCS 0x989680 ;  /* 0x009896800000a95d */ /* 0x008fea0003900000 */
[----:B------:R-:W3:Y:S02]  /*15810*/  @!P2 SYNCS.PHASECHK.TRANS64 P2, [R21+URZ+0x2d830], R20 ;  /* 0x02d830141500a5a7 */ /* 0x000ee4000804007f */
[----:B---3--:R-:W-:Y:S05]  /*15820*/  @!P2 BRA `(.L_x_10231) ;  /* 0xfffffffc00eca947 */ /* 0x008fea000383ffff */
[----:B------:R-:W-:Y:S05]  /*15830*/  BRA `(.L_x_10228) ;  /* 0xfffffefc00287947 */ /* 0x000fea000383ffff */
.L_x_10235:
[----:B-1----:R-:W-:-:S04]  /*15840*/  IMAD.U32 R21, RZ, RZ, UR10 ;  /* 0x0000000aff157e24 */ /* 0x002fc8000f8e00ff */
[----:B------:R1:W2:Y:S03]  /*15850*/  SYNCS.PHASECHK.TRANS64.TRYWAIT P2, [R21+URZ+0x2d850], R20 ;  /* 0x02d85014150075a7 */ /* 0x0002a6000804017f */
[----:B--2---:R-:W-:Y:S05]  /*15860*/  @!P2 NANOSLEEP.SYNCS 0x989680 ;  /* 0x009896800000a95d */ /* 0x004fea0003900000 */
[----:B------:R-:W2:Y:S02]  /*15870*/  @!P2 SYNCS.PHASECHK.TRANS64 P2, [R21+URZ+0x2d850], R20 ;  /* 0x02d850141500a5a7 */ /* 0x000ea4000804007f */
[----:B--2---:R-:W-:Y:S05]  /*15880*/  @!P2 BRA `(.L_x_10235) ;  /* 0xfffffffc00eca947 */ /* 0x004fea000383ffff */
[----:B------:R-:W-:Y:S05]  /*15890*/  BRA `(.L_x_10232) ;  /* 0xfffffefc00c87947 */ /* 0x000fea000383ffff */
.L_x_10252:
[----:B-1----:R-:W-:-:S04]  /*158a0*/  IMAD.U32 R24, RZ, RZ, UR14 ;  /* 0x0000000eff187e24 */ /* 0x002fc8000f8e00ff */
[----:B------:R1:W3:Y:S03]  /*158b0*/  SYNCS.PHASECHK.TRANS64.TRYWAIT P2, [R24+URZ+0x2d830], R13 ;  /* 0x02d8300d180075a7 */ /* 0x0002e6000804017f */
[----:B---3--:R-:W-:Y:S05]  /*158c0*/  @!P2 NANOSLEEP.SYNCS 0x989680 ;  /* 0x009896800000a95d */ /* 0x008fea0003900000 */
[----:B------:R-:W3:Y:S02]  /*158d0*/  @!P2 SYNCS.PHASECHK.TRANS64 P2, [R24+URZ+0x2d830], R13 ;  /* 0x02d8300d1800a5a7 */ /* 0x000ee4000804007f */
[----:B---3--:R-:W-:Y:S05]  /*158e0*/  @!P2 BRA `(.L_x_10252) ;  /* 0xfffffffc00eca947 */ /* 0x008fea000383ffff */
[----:B------:R-:W-:Y:S05]  /*158f0*/  BRA `(.L_x_10249) ;  /* 0xffffff3800047947 */ /* 0x000fea000383ffff */
.L_x_10256:
[----:B-1----:R-:W-:-:S04]  /*15900*/  IMAD.U32 R136, RZ, RZ, UR14 ;  /* 0x0000000eff887e24 */ /* 0x002fc8000f8e00ff */
[----:B------:R1:W2:Y:S03]  /*15910*/  SYNCS.PHASECHK.TRANS64.TRYWAIT P2, [R136+URZ+0x2d850], R13 ;  /* 0x02d8500d880075a7 */ /* 0x0002a6000804017f */
[----:B--2---:R-:W-:Y:S05]  /*15920*/  @!P2 NANOSLEEP.SYNCS 0x989680 ;  /* 0x009896800000a95d */ /* 0x004fea0003900000 */
[----:B------:R-:W2:Y:S02]  /*15930*/  @!P2 SYNCS.PHASECHK.TRANS64 P2, [R136+URZ+0x2d850], R13 ;  /* 0x02d8500d8800a5a7 */ /* 0x000ea4000804007f */
[----:B--2---:R-:W-:Y:S05]  /*15940*/  @!P2 BRA `(.L_x_10256) ;  /* 0xfffffffc00eca947 */ /* 0x004fea000383ffff */
[----:B------:R-:W-:Y:S05]  /*15950*/  BRA `(.L_x_10253) ;  /* 0xffffff3800b07947 */ /* 0x000fea000383ffff */
.L_x_10262:
[----:B-12---:R-:W-:-:S04]  /*15960*/  IMAD.U32 R24, RZ, RZ, UR10 ;  /* 0x0000000aff187e24 */ /* 0x006fc8000f8e00ff */
[----:B------:R1:W2:Y:S03]  /*15970*/  SYNCS.PHASECHK.TRANS64.TRYWAIT P2, [R24+URZ+0x2d830], R13 ;  /* 0x02d8300d180075a7 */ /* 0x0002a6000804017f */
[----:B--2---:R-:W-:Y:S05]  /*15980*/  @!P2 NANOSLEEP.SYNCS 0x989680 ;  /* 0x009896800000a95d */ /* 0x004fea0003900000 */
[----:B------:R-:W2:Y:S02]  /*15990*/  @!P2 SYNCS.PHASECHK.TRANS64 P2, [R24+URZ+0x2d830], R13 ;  /* 0x02d8300d1800a5a7 */ /* 0x000ea4000804007f */
[----:B--2---:R-:W-:Y:S05]  /*159a0*/  @!P2 BRA `(.L_x_10262) ;  /* 0xfffffffc00eca947 */ /* 0x004fea000383ffff */
[----:B------:R-:W-:Y:S05]  /*159b0*/  BRA `(.L_x_10259) ;  /* 0xffffff6000607947 */ /* 0x000fea000383ffff */
.L_x_10266:
[----:B-1----:R-:W-:-:S04]  /*159c0*/  IMAD.U32 R136, RZ, RZ, UR10 ;  /* 0x0000000aff887e24 */ /* 0x002fc8000f8e00ff */
[----:B------:R1:W2:Y:S03]  /*159d0*/  SYNCS.PHASECHK.TRANS64.TRYWAIT P2, [R136+URZ+0x2d850], R13 ;  /* 0x02d8500d880075a7 */ /* 0x0002a6000804017f */
[----:B--2---:R-:W-:Y:S05]  /*159e0*/  @!P2 NANOSLEEP.SYNCS 0x989680 ;  /* 0x009896800000a95d */ /* 0x004fea0003900000 */
[----:B------:R-:W2:Y:S02]  /*159f0*/  @!P2 SYNCS.PHASECHK.TRANS64 P2, [R136+URZ+0x2d850], R13 ;  /* 0x02d8500d8800a5a7 */ /* 0x000ea4000804007f */
[----:B--2---:R-:W-:Y:S05]  /*15a00*/  @!P2 BRA `(.L_x_10266) ;  /* 0xfffffffc00eca947 */ /* 0x004fea000383ffff */
[----:B------:R-:W-:Y:S05]  /*15a10*/  BRA `(.L_x_10263) ;  /* 0xffffff6400007947 */ /* 0x000fea000383ffff */
.L_x_10279:
[----:B------:R-:W-:-:S04]  /*15a20*/  IMAD.U32 R3, RZ, RZ, UR9 ;  /* 0x00000009ff037e24 */ /* 0x000fc8000f8e00ff */
[----:B------:R0:W0:Y:S03]  /*15a30*/  SYNCS.PHASECHK.TRANS64.TRYWAIT P0, [R3+URZ+0x2d850], R0 ;  /* 0x02d85000030075a7 */ /* 0x000026000800017f */
[----:B0-----:R-:W-:Y:S05]  /*15a40*/  @!P0 NANOSLEEP.SYNCS 0x989680 ;  /* 0x009896800000895d */ /* 0x001fea0003900000 */
[----:B------:R-:W0:Y:S02]  /*15a50*/  @!P0 SYNCS.PHASECHK.TRANS64 P0, [R3+URZ+0x2d850], R0 ;  /* 0x02d85000030085a7 */ /* 0x000e24000800007f */
[----:B0-----:R-:W-:Y:S05]  /*15a60*/  @!P0 BRA `(.L_x_10279) ;  /* 0xfffffffc00ec8947 */ /* 0x001fea000383ffff */
[----:B------:R-:W-:Y:S05]  /*15a70*/  BRA `(.L_x_10278) ;  /* 0xffffff9800247947 */ /* 0x000fea000383ffff */
.L_x_10296:
[----:B------:R-:W-:Y:S02]  /*15a80*/  IMAD.MOV.U32 R13, RZ, RZ, R17 ;  /* 0x000000ffff0d7224 */ /* 0x000fe400078e0011 */
[----:B------:R-:W-:Y:S02]  /*15a90*/  IMAD.MOV.U32 R12, RZ, RZ, RZ ;  /* 0x000000ffff0c7224 */ /* 0x000fe400078e00ff */
[----:B------:R-:W-:Y:S02]  /*15aa0*/  IMAD.MOV.U32 R11, RZ, RZ, 0x1f ;  /* 0x0000001fff0b7424 */ /* 0x000fe400078e00ff */
[----:B------:R-:W-:-:S07]  /*15ab0*/  IMAD.MOV.U32 R15, RZ, RZ, -0x1 ;  /* 0xffffffffff0f7424 */ /* 0x000fce00078e00ff */
[----:B------:R-:W-:Y:S05]  /*15ac0*/  WARPSYNC.COLLECTIVE R15, `(.L_x_10379) ;  /* 0x000000000f087348 */ /* 0x000fea0003c00000 */
[----:B------:R0:W1:Y:S02]  /*15ad0*/  SHFL.IDX P6, R14, R13, R12, R11 ;  /* 0x0000000c0d0e7389 */ /* 0x00006400000c000b */
[----:B01----:R-:W-:Y:S01]  /*15ae0*/  ENDCOLLECTIVE ;  /* 0x000000000000791b */ /* 0x003fe20003800000 */
.L_x_10379:
[----:B------:R-:W-:Y:S05]  /*15af0*/  BRA `(.L_x_10380) ;  /* 0xffffffc400947947 */ /* 0x000fea000383ffff */
.L_x_10298:
[----:B------:R-:W-:Y:S01]  /*15b00*/  BSSY B0, `(.L_x_10381) ;  /* 0x0000006000007945 */ /* 0x000fe20003800000 */
[----:B------:R-:W-:-:S07]  /*15b10*/  IMAD.MOV.U32 R15, RZ, RZ, -0x1 ;  /* 0xffffffffff0f7424 */ /* 0x000fce00078e00ff */
[----:B0-----:R-:W-:Y:S05]  /*15b20*/  WARPSYNC.COLLECTIVE R15, `(.L_x_10382) ;  /* 0x000000000f0c7348 */ /* 0x001fea0003c00000 */
[----:B------:R-:W-:Y:S02]  /*15b30*/  ELECT P6, UR62, PT ;  /* 0x00000000003e782f */ /* 0x000fe400038c0000 */
[----:B------:R-:W-:Y:S01]  /*15b40*/  MOV R14, UR62 ;  /* 0x0000003e000e7c02 */ /* 0x000fe20008000f00 */
[----:B0-----:R-:W-:Y:S10]  /*15b50*/  ENDCOLLECTIVE ;  /* 0x000000000000791b */ /* 0x001ff40003800000 */
.L_x_10382:
[----:B------:R-:W-:Y:S05]  /*15b60*/  BSYNC B0 ;  /* 0x0000000000007941 */ /* 0x000fea0003800000 */
.L_x_10381:
[----:B------:R-:W-:Y:S05]  /*15b70*/  BRA `(.L_x_10383) ;  /* 0xffffffc400947947 */ /* 0x000fea000383ffff */
.L_x_10300:
[----:B--2---:R-:W-:-:S04]  /*15b80*/  IMAD.U32 R3, RZ, RZ, UR38 ;  /* 0x00000026ff037e24 */ /* 0x004fc8000f8e00ff */
[----:B------:R2:W3:Y:S03]  /*15b90*/  SYNCS.PHASECHK.TRANS64.TRYWAIT P0, [R3+URZ+0x2d840], R0 ;  /* 0x02d84000030075a7 */ /* 0x0004e6000800017f */
[----:B---3--:R-:W-:Y:S05]  /*15ba0*/  @!P0 NANOSLEEP.SYNCS 0x989680 ;  /* 0x009896800000895d */ /* 0x008fea0003900000 */
[----:B------:R-:W3:Y:S02]  /*15bb0*/  @!P0 SYNCS.PHASECHK.TRANS64 P0, [R3+URZ+0x2d840], R0 ;  /* 0x02d84000030085a7 */ /* 0x000ee4000800007f */
[----:B---3--:R-:W-:Y:S05]  /*15bc0*/  @!P0 BRA `(.L_x_10300) ;  /* 0xfffffffc00ec8947 */ /* 0x008fea000383ffff */
[----:B------:R-:W-:Y:S05]  /*15bd0*/  BRA `(.L_x_10384) ;  /* 0xffffffc400e87947 */ /* 0x000fea000383ffff */
.L_x_10303:
[----:B------:R-:W-:Y:S02]  /*15be0*/  IMAD.MOV.U32 R13, RZ, RZ, R20 ;  /* 0x000000ffff0d7224 */ /* 0x000fe400078e0014 */
[----:B------:R-:W-:Y:S02]  /*15bf0*/  IMAD.MOV.U32 R12, RZ, RZ, RZ ;  /* 0x000000ffff0c7224 */ /* 0x000fe400078e00ff */
[----:B------:R-:W-:Y:S02]  /*15c00*/  IMAD.MOV.U32 R11, RZ, RZ, 0x1c1f ;  /* 0x00001c1fff0b7424 */ /* 0x000fe400078e00ff */
[----:B------:R-:W-:Y:S02]  /*15c10*/  IMAD.MOV.U32 R15, RZ, RZ, -0x1 ;  /* 0xffffffffff0f7424 */ /* 0x000fe400078e00ff */
[----:B------:R-:W-:-:S07]  /*15c20*/  VIADD R3, R3, UR48 ;  /* 0x0000003003037c36 */ /* 0x000fce0008000000 */
[----:B0-----:R-:W-:Y:S05]  /*15c30*/  WARPSYNC.COLLECTIVE R15, `(.L_x_10385) ;  /* 0x000000000f087348 */ /* 0x001fea0003c00000 */
[----:B------:R1:W2:Y:S02]  /*15c40*/  SHFL.IDX P6, R14, R13, R12, R11 ;  /* 0x0000000c0d0e7389 */ /* 0x0002a400000c000b */
[----:B012---:R-:W-:Y:S01]  /*15c50*/  ENDCOLLECTIVE ;  /* 0x000000000000791b */ /* 0x007fe20003800000 */
.L_x_10385:
[----:B------:R-:W-:Y:S02]  /*15c60*/  IMAD.MOV.U32 R13, RZ, RZ, R10 ;  /* 0x000000ffff0d7224 */ /* 0x000fe400078e000a */
[----:B------:R-:W-:-:S07]  /*15c70*/  IMAD.MOV.U32 R5, RZ, RZ, R14 ;  /* 0x000000ffff057224 */ /* 0x000fce00078e000e */
[----:B------:R-:W-:Y:S05]  /*15c80*/  WARPSYNC.COLLECTIVE R15, `(.L_x_10386) ;  /* 0x000000000f087348 */ /* 0x000fea0003c00000 */
[----:B------:R0:W1:Y:S02]  /*15c90*/  SHFL.IDX P6, R14, R13, R12, R11 ;  /* 0x0000000c0d0e7389 */ /* 0x00006400000c000b */
[----:B01----:R-:W-:Y:S01]  /*15ca0*/  ENDCOLLECTIVE ;  /* 0x000000000000791b */ /* 0x003fe20003800000 */
.L_x_10386:
[----:B------:R-:W-:Y:S01]  /*15cb0*/  ULDC UR4, c[0x0][0x288] ;  /* 0x0000a20000047ab9 */ /* 0x000fe20000000800 */
[----:B------:R-:W-:Y:S01]  /*15cc0*/  ULDC.64 UR6, c[0x0][0x208] ;  /* 0x0000820000067ab9 */ /* 0x000fe20000000a00 */
[----:B------:R-:W-:-:S05]  /*15cd0*/  IMAD R0, R0, UR4, RZ ;  /* 0x0000000400007c24 */ /* 0x000fca000f8e02ff */
[C---:B------:R-:W-:Y:S01]  /*15ce0*/  ISETP.GE.AND P3, PT, R3.reuse, R0, PT ;  /* 0x000000000300720c */ /* 0x040fe20003f66270 */
[----:B------:R-:W-:Y:S02]  /*15cf0*/  VIADD R11, R3, 0x20 ;  /* 0x00000020030b7836 */ /* 0x000fe40000000000 */
[----:B------:R-:W-:Y:S02]  /*15d00*/  IMAD.MOV.U32 R13, RZ, RZ, R20 ;  /* 0x000000ffff0d7224 */ /* 0x000fe400078e0014 */
[----:B------:R-:W-:-:S08]  /*15d10*/  IMAD.MOV.U32 R12, RZ, RZ, 0x1 ;  /* 0x00000001ff0c7424 */ /* 0x000fd000078e00ff */
        /* <DEDUP_REMOVED lines=9> */
[----:B------:R-:W-:Y:S01]  /*15db0*/  ISETP.GE.AND P3, PT, R11, R0, PT ;  /* 0x000000000b00720c */ /* 0x000fe20003f66270 */
[----:B------:R-:W-:-:S12]  /*15dc0*/  IMAD.MOV.U32 R11, RZ, RZ, 0x1c1f ;  /* 0x00001c1fff0b7424 */ /* 0x000fd800078e00ff */
[----:B0-----:R-:W-:Y:S05]  /*15dd0*/  WARPSYNC.COLLECTIVE R15, `(.L_x_10387) ;  /* 0x000000000f087348 */ /* 0x001fea0003c00000 */
[----:B------:R1:W2:Y:S02]  /*15de0*/  SHFL.IDX P6, R14, R13, R12, R11 ;  /* 0x0000000c0d0e7389 */ /* 0x0002a400000c000b */
[----:B012---:R-:W-:Y:S01]  /*15df0*/  ENDCOLLECTIVE ;  /* 0x000000000000791b */ /* 0x007fe20003800000 */
.L_x_10387:
[----:B------:R-:W-:Y:S01]  /*15e00*/  @!P3 LEA R22, R6, UR38, 0x1 ;  /* 0x000000260616bc11 */ /* 0x000fe2000f8e08ff */
[----:B------:R-:W-:Y:S02]  /*15e10*/  IMAD.MOV.U32 R13, RZ, RZ, R10 ;  /* 0x000000ffff0d7224 */ /* 0x000fe400078e000a */
[----:B------:R-:W-:-:S07]  /*15e20*/  IMAD.MOV.U32 R28, RZ, RZ, R14 ;  /* 0x000000ffff1c7224 */ /* 0x000fce00078e000e */
[----:B------:R-:W-:Y:S05]  /*15e30*/  WARPSYNC.COLLECTIVE R15, `(.L_x_10388) ;  /* 0x000000000f087348 */ /* 0x000fea0003c00000 */
[----:B------:R0:W1:Y:S02]  /*15e40*/  SHFL.IDX P6, R14, R13, R12, R11 ;  /* 0x0000000c0d0e7389 */ /* 0x00006400000c000b */
[----:B01----:R-:W-:Y:S01]  /*15e50*/  ENDCOLLECTIVE ;  /* 0x000000000000791b */ /* 0x003fe20003800000 */
.L_x_10388:
[----:B------:R-:W-:Y:S01]  /*15e60*/  ULDC.64 UR4, c[0x0][0x208] ;  /* 0x0000820000047ab9 */ /* 0x000fe20000000a00 */
[----:B------:R-:W-:Y:S02]  /*15e70*/  IMAD.MOV.U32 R5, RZ, RZ, R28 ;  /* 0x000000ffff057224 */ /* 0x000fe400078e001c */
[----:B------:R-:W-:Y:S02]  /*15e80*/  IMAD.MOV.U32 R13, RZ, RZ, R20 ;  /* 0x000000ffff0d7224 */ /* 0x000fe400078e0014 */
[----:B------:R-:W-:Y:S02]  /*15e90*/  IMAD.MOV.U32 R12, RZ, RZ, 0x2 ;  /* 0x00000002ff0c7424 */ /* 0x000fe400078e00ff */
[----:B------:R-:W-:-:S04]  /*15ea0*/  IMAD.MOV.U32 R4, RZ, RZ, R14 ;  /* 0x000000ffff047224 */ /* 0x000fc800078e000e */
[----:B------:R-:W-:-:S04]  /*15eb0*/  @!P3 IMAD.WIDE.U32 R28, R7, 0x2, R4 ;  /* 0x00000002071cb825 */ /* 0x000fc800078e0004 */
[----:B------:R-:W-:Y:S01]  /*15ec0*/  VIADD R5, R3, 0x40 ;  /* 0x0000004003057836 */ /* 0x000fe20000000000 */
        /* <DEDUP_REMOVED lines=10> */
.L_x_10389:
[----:B------:R-:W-:Y:S02]  /*15f70*/  IMAD.MOV.U32 R13, RZ, RZ, R10 ;  /* 0x000000ffff0d7224 */ /* 0x000fe400078e000a */
[----:B------:R-:W-:-:S07]  /*15f80*/  IMAD.MOV.U32 R21, RZ, RZ, R14 ;  /* 0x000000ffff157224 */ /* 0x000fce00078e000e */
[----:B------:R-:W-:Y:S05]  /*15f90*/  WARPSYNC.COLLECTIVE R15, `(.L_x_10390) ;  /* 0x000000000f087348 */ /* 0x000fea0003c00000 */
[----:B------:R0:W1:Y:S02]  /*15fa0*/  SHFL.IDX P6, R14, R13, R12, R11 ;  /* 0x0000000c0d0e7389 */ /* 0x00006400000c000b */
[----:B01----:R-:W-:Y:S01]  /*15fb0*/  ENDCOLLECTIVE ;  /* 0x000000000000791b */ /* 0x003fe20003800000 */
.L_x_10390:
[----:B------:R-:W-:Y:S01]  /*15fc0*/  ULDC.64 UR4, c[0x0][0x208] ;  /* 0x0000820000047ab9 */ /* 0x000fe20000000a00 */
[----:B------:R-:W-:Y:S01]  /*15fd0*/  IMAD.MOV.U32 R5, RZ, RZ, R21 ;  /* 0x000000ffff057224 */ /* 0x000fe200078e0015 */
[----:B------:R-:W-:Y:S01]  /*15fe0*/  @!P3 LEA R21, R6, UR38, 0x1 ;  /* 0x000000260615bc11 */ /* 0x000fe2000f8e08ff */
[----:B------:R-:W-:Y:S02]  /*15ff0*/  IMAD.MOV.U32 R13, RZ, RZ, R20 ;  /* 0x000000ffff0d7224 */ /* 0x000fe400078e0014 */
[----:B------:R-:W-:-:S04]  /*16000*/  IMAD.MOV.U32 R12, RZ, RZ, R14 ;  /* 0x000000ffff0c7224 */ /* 0x000fc800078e000e */
[----:B------:R-:W-:Y:S02]  /*16010*/  IMAD.MOV.U32 R4, RZ, RZ, R12 ;  /* 0x000000ffff047224 */ /* 0x000fe400078e000c */
[----:B------:R-:W-:Y:S02]  /*16020*/  IMAD.MOV.U32 R12, RZ, RZ, 0x3 ;  /* 0x00000003ff0c7424 */ /* 0x000fe400078e00ff */
        /* <DEDUP_REMOVED lines=10> */
.L_x_10391:
[----:B------:R-:W-:-:S05]  /*160d0*/  VIADD R5, R3, 0x60 ;  /* 0x0000006003057836 */ /* 0x000fca0000000000 */
[----:B------:R-:W-:Y:S01]  /*160e0*/  ISETP.GE.AND P3, PT, R5, R0, PT ;  /* 0x000000000500720c */ /* 0x000fe20003f66270 */
[----:B------:R-:W-:Y:S02]  /*160f0*/  IMAD.MOV.U32 R13, RZ, RZ, R10 ;  /* 0x000000ffff0d7224 */ /* 0x000fe400078e000a */
[----:B------:R-:W-:-:S10]  /*16100*/  IMAD.MOV.U32 R20, RZ, RZ, R14 ;  /* 0x000000ffff147224 */ /* 0x000fd400078e000e */
[----:B------:R-:W-:Y:S05]  /*16110*/  WARPSYNC.COLLECTIVE R15, `(.L_x_10392) ;  /* 0x000000000f087348 */ /* 0x000fea0003c00000 */
[----:B------:R0:W1:Y:S02]  /*16120*/  SHFL.IDX P6, R14, R13, R12, R11 ;  /* 0x0000000c0d0e7389 */ /* 0x00006400000c000b */
[----:B01----:R-:W-:Y:S01]  /*16130*/  ENDCOLLECTIVE ;  /* 0x000000000000791b */ /* 0x003fe20003800000 */
.L_x_10392:
[----:B------:R-:W-:Y:S01]  /*16140*/  @!P3 LEA R10, R6, UR38, 0x1 ;  /* 0x00000026060abc11 */ /* 0x000fe2000f8e08ff */
[----:B------:R-:W-:Y:S01]  /*16150*/  IMAD.MOV.U32 R5, RZ, RZ, R20 ;  /* 0x000000ffff057224 */ /* 0x000fe200078e0014 */
[----:B------:R-:W-:Y:S01]  /*16160*/  ULDC.64 UR4, c[0x0][0x208] ;  /* 0x0000820000047ab9 */ /* 0x000fe20000000a00 */
[----:B------:R-:W-:Y:S02]  /*16170*/  IMAD.MOV.U32 R20, RZ, RZ, 0x1 ;  /* 0x00000001ff147424 */ /* 0x000fe400078e00ff */
[----:B------:R-:W-:Y:S02]  /*16180*/  IMAD.MOV.U32 R13, RZ, RZ, R9 ;  /* 0x000000ffff0d7224 */ /* 0x000fe400078e0009 */
[----:B------:R-:W-:Y:S02]  /*16190*/  IMAD.MOV.U32 R12, RZ, RZ, RZ ;  /* 0x000000ffff0c7224 */ /* 0x000fe400078e00ff */
        /* <DEDUP_REMOVED lines=13> */
.L_x_10393:
[----:B------:R-:W-:Y:S02]  /*16270*/  IMAD.MOV.U32 R13, RZ, RZ, R8 ;  /* 0x000000ffff0d7224 */ /* 0x000fe400078e0008 */
[----:B------:R-:W-:-:S07]  /*16280*/  IMAD.MOV.U32 R21, RZ, RZ, R14 ;  /* 0x000000ffff157224 */ /* 0x000fce00078e000e */
[----:B------:R-:W-:Y:S05]  /*16290*/  WARPSYNC.COLLECTIVE R15, `(.L_x_10394) ;  /* 0x000000000f087348 */ /* 0x000fea0003c00000 */
[----:B------:R0:W1:Y:S02]  /*162a0*/  SHFL.IDX P6, R14, R13, R12, R11 ;  /* 0x0000000c0d0e7389 */ /* 0x00006400000c000b */
[----:B01----:R-:W-:Y:S01]  /*162b0*/  ENDCOLLECTIVE ;  /* 0x000000000000791b */ /* 0x003fe20003800000 */
.L_x_10394:
[----:B------:R-:W-:Y:S01]  /*162c0*/  ULDC.64 UR4, c[0x0][0x208] ;  /* 0x0000820000047ab9 */ /* 0x000fe20000000a00 */
[----:B------:R-:W-:Y:S01]  /*162d0*/  IMAD.MOV.U32 R5, RZ, RZ, R21 ;  /* 0x000000ffff057224 */ /* 0x000fe200078e0015 */
[----:B------:R-:W-:Y:S01]  /*162e0*/  @!P3 LEA R21, R6, UR38, 0x1 ;  /* 0x000000260615bc11 */ /* 0x000fe2000f8e08ff */
[----:B------:R-:W-:Y:S02]  /*162f0*/  IMAD.MOV.U32 R13, RZ, RZ, R9 ;  /* 0x000000ffff0d7224 */ /* 0x000fe400078e0009 */
[----:B------:R-:W-:Y:S02]  /*16300*/  IMAD.MOV.U32 R12, RZ, RZ, 0x1 ;  /* 0x00000001ff0c7424 */ /* 0x000fe400078e00ff */
[----:B------:R-:W-:-:S04]  /*16310*/  IMAD.MOV.U32 R22, RZ, RZ, R14 ;  /* 0x000000ffff167224 */ /* 0x000fc800078e000e */
        /* <DEDUP_REMOVED lines=11> */
.L_x_10395:
[----:B------:R-:W-:Y:S02]  /*163d0*/  IMAD.MOV.U32 R13, RZ, RZ, R8 ;  /* 0x000000ffff0d7224 */ /* 0x000fe400078e0008 */
[----:B------:R-:W-:-:S07]  /*163e0*/  IMAD.MOV.U32 R9, RZ, RZ, R14 ;  /* 0x000000ffff097224 */ /* 0x000fce00078e000e */
[----:B------:R-:W-:Y:S05]  /*163f0*/  WARPSYNC.COLLECTIVE R15, `(.L_x_10396) ;  /* 0x000000000f087348 */ /* 0x000fea0003c00000 */
[----:B------:R0:W1:Y:S02]  /*16400*/  SHFL.IDX P6, R14, R13, R12, R11 ;  /* 0x0000000c0d0e7389 */ /* 0x00006400000c000b */
[----:B01----:R-:W-:Y:S01]  /*16410*/  ENDCOLLECTIVE ;  /* 0x000000000000791b */ /* 0x003fe20003800000 */
.L_x_10396:
[----:B------:R-:W-:Y:S05]  /*16420*/  BRA `(.L_x_10397) ;  /* 0xffffffc800ec7947 */ /* 0x000fea000383ffff */
.L_x_10306:
[----:B0-----:R-:W-:-:S04]  /*16430*/  IMAD.U32 R5, RZ, RZ, UR38 ;  /* 0x00000026ff057e24 */ /* 0x001fc8000f8e00ff */
[----:B------:R0:W1:Y:S03]  /*16440*/  SYNCS.PHASECHK.TRANS64.TRYWAIT P0, [R5+URZ+0x2d820], R0 ;  /* 0x02d82000050075a7 */ /* 0x000066000800017f */
[----:B-1----:R-:W-:Y:S05]  /*16450*/  @!P0 NANOSLEEP.SYNCS 0x989680 ;  /* 0x009896800000895d */ /* 0x002fea0003900000 */
[----:B------:R-:W1:Y:S02]  /*16460*/  @!P0 SYNCS.PHASECHK.TRANS64 P0, [R5+URZ+0x2d820], R0 ;  /* 0x02d82000050085a7 */ /* 0x000e64000800007f */
[----:B-1----:R-:W-:Y:S05]  /*16470*/  @!P0 BRA `(.L_x_10306) ;  /* 0xfffffffc00ec8947 */ /* 0x002fea000383ffff */
[----:B------:R-:W-:Y:S05]  /*16480*/  BRA `(.L_x_10398) ;  /* 0xffffffcc00407947 */ /* 0x000fea000383ffff */
.L_x_10313:
[----:B0-----:R-:W-:-:S04]  /*16490*/  IMAD.U32 R5, RZ, RZ, UR38 ;  /* 0x00000026ff057e24 */ /* 0x001fc8000f8e00ff */
[----:B------:R0:W1:Y:S03]  /*164a0*/  SYNCS.PHASECHK.TRANS64.TRYWAIT P0, [R5+URZ+0x2d848], R12 ;  /* 0x02d8480c050075a7 */ /* 0x000066000800017f */
[----:B-1----:R-:W-:Y:S05]  /*164b0*/  @!P0 NANOSLEEP.SYNCS 0x989680 ;  /* 0x009896800000895d */ /* 0x002fea0003900000 */
[----:B------:R-:W1:Y:S02]  /*164c0*/  @!P0 SYNCS.PHASECHK.TRANS64 P0, [R5+URZ+0x2d848], R12 ;  /* 0x02d8480c050085a7 */ /* 0x000e64000800007f */
[----:B-1----:R-:W-:Y:S05]  /*164d0*/  @!P0 BRA `(.L_x_10313) ;  /* 0xfffffffc00ec8947 */ /* 0x002fea000383ffff */
[----:B------:R-:W-:Y:S05]  /*164e0*/  BRA `(.L_x_10399) ;  /* 0xffffffd000147947 */ /* 0x000fea000383ffff */
.L_x_10320:
[----:B0-----:R-:W-:-:S04]  /*164f0*/  IMAD.U32 R5, RZ, RZ, UR38 ;  /* 0x00000026ff057e24 */ /* 0x001fc8000f8e00ff */
[----:B------:R0:W1:Y:S03]  /*16500*/  SYNCS.PHASECHK.TRANS64.TRYWAIT P0, [R5+URZ+0x2d860], R12 ;  /* 0x02d8600c050075a7 */ /* 0x000066000800017f */
[----:B-1----:R-:W-:Y:S05]  /*16510*/  @!P0 NANOSLEEP.SYNCS 0x989680 ;  /* 0x009896800000895d */ /* 0x002fea0003900000 */
[----:B------:R-:W1:Y:S02]  /*16520*/  @!P0 SYNCS.PHASECHK.TRANS64 P0, [R5+URZ+0x2d860], R12 ;  /* 0x02d8600c050085a7 */ /* 0x000e64000800007f */
[----:B-1----:R-:W-:Y:S05]  /*16530*/  @!P0 BRA `(.L_x_10320) ;  /* 0xfffffffc00ec8947 */ /* 0x002fea000383ffff */
[----:B------:R-:W-:Y:S05]  /*16540*/  BRA `(.L_x_10400) ;  /* 0xffffffd000ec7947 */ /* 0x000fea000383ffff */
.L_x_10330:
[----:B0-----:R-:W-:-:S04]  /*16550*/  IMAD.U32 R5, RZ, RZ, UR38 ;  /* 0x00000026ff057e24 */ /* 0x001fc8000f8e00ff */
[----:B------:R0:W1:Y:S03]  /*16560*/  SYNCS.PHASECHK.TRANS64.TRYWAIT P0, [R5+URZ+0x2d840], R12 ;  /* 0x02d8400c050075a7 */ /* 0x000066000800017f */
[----:B-1----:R-:W-:Y:S05]  /*16570*/  @!P0 NANOSLEEP.SYNCS 0x989680 ;  /* 0x009896800000895d */ /* 0x002fea0003900000 */
[----:B------:R-:W1:Y:S02]  /*16580*/  @!P0 SYNCS.PHASECHK.TRANS64 P0, [R5+URZ+0x2d840], R12 ;  /* 0x02d8400c050085a7 */ /* 0x000e64000800007f */
[----:B-1----:R-:W-:Y:S05]  /*16590*/  @!P0 BRA `(.L_x_10330) ;  /* 0xfffffffc00ec8947 */ /* 0x002fea000383ffff */
[----:B------:R-:W-:Y:S05]  /*165a0*/  BRA `(.L_x_10401) ;  /* 0xffffffd8003c7947 */ /* 0x000fea000383ffff */
.L_x_10337:
[----:B0-----:R-:W-:-:S04]  /*165b0*/  IMAD.U32 R5, RZ, RZ, UR38 ;  /* 0x00000026ff057e24 */ /* 0x001fc8000f8e00ff */
[----:B------:R0:W1:Y:S03]  /*165c0*/  SYNCS.PHASECHK.TRANS64.TRYWAIT P0, [R5+URZ+0x2d868], R4 ;  /* 0x02d86804050075a7 */ /* 0x000066000800017f */
[----:B-1----:R-:W-:Y:S05]  /*165d0*/  @!P0 NANOSLEEP.SYNCS 0x989680 ;  /* 0x009896800000895d */ /* 0x002fea0003900000 */
[----:B------:R-:W1:Y:S02]  /*165e0*/  @!P0 SYNCS.PHASECHK.TRANS64 P0, [R5+URZ+0x2d868], R4 ;  /* 0x02d86804050085a7 */ /* 0x000e64000800007f */
[----:B-1----:R-:W-:Y:S05]  /*165f0*/  @!P0 BRA `(.L_x_10337) ;  /* 0xfffffffc00ec8947 */ /* 0x002fea000383ffff */
[----:B------:R-:W-:Y:S05]  /*16600*/  BRA `(.L_x_10402) ;  /* 0xffffffdc00147947 */ /* 0x000fea000383ffff */
.L_x_10347:
[----:B0-----:R-:W-:-:S04]  /*16610*/  IMAD.U32 R4, RZ, RZ, UR38 ;  /* 0x00000026ff047e24 */ /* 0x001fc8000f8e00ff */
[----:B------:R0:W1:Y:S03]  /*16620*/  SYNCS.PHASECHK.TRANS64.TRYWAIT P0, [R4+URZ+0x2d848], R9 ;  /* 0x02d84809040075a7 */ /* 0x000066000800017f */
[----:B-1----:R-:W-:Y:S05]  /*16630*/  @!P0 NANOSLEEP.SYNCS 0x989680 ;  /* 0x009896800000895d */ /* 0x002fea0003900000 */
[----:B------:R-:W1:Y:S02]  /*16640*/  @!P0 SYNCS.PHASECHK.TRANS64 P0, [R4+URZ+0x2d848], R9 ;  /* 0x02d84809040085a7 */ /* 0x000e64000800007f */
[----:B-1----:R-:W-:Y:S05]  /*16650*/  @!P0 BRA `(.L_x_10347) ;  /* 0xfffffffc00ec8947 */ /* 0x002fea000383ffff */
[----:B------:R-:W-:Y:S05]  /*16660*/  BRA `(.L_x_10403) ;  /* 0xffffffe000787947 */ /* 0x000fea000383ffff */
.L_x_10354:
[----:B0-----:R-:W-:-:S04]  /*16670*/  IMAD.U32 R4, RZ, RZ, UR38 ;  /* 0x00000026ff047e24 */ /* 0x001fc8000f8e00ff */
[----:B------:R0:W1:Y:S03]  /*16680*/  SYNCS.PHASECHK.TRANS64.TRYWAIT P0, [R4+URZ+0x2d860], R9 ;  /* 0x02d86009040075a7 */ /* 0x000066000800017f */
[----:B-1----:R-:W-:Y:S05]  /*16690*/  @!P0 NANOSLEEP.SYNCS 0x989680 ;  /* 0x009896800000895d */ /* 0x002fea0003900000 */
[----:B------:R-:W1:Y:S02]  /*166a0*/  @!P0 SYNCS.PHASECHK.TRANS64 P0, [R4+URZ+0x2d860], R9 ;  /* 0x02d86009040085a7 */ /* 0x000e64000800007f */
[----:B-1----:R-:W-:Y:S05]  /*166b0*/  @!P0 BRA `(.L_x_10354) ;  /* 0xfffffffc00ec8947 */ /* 0x002fea000383ffff */
[----:B------:R-:W-:Y:S05]  /*166c0*/  BRA `(.L_x_10404) ;  /* 0xffffffe4004c7947 */ /* 0x000fea000383ffff */
.L_x_10363:
[----:B0-----:R0:W1:Y:S02]  /*166d0*/  SYNCS.PHASECHK.TRANS64.TRYWAIT P0, [R4+URZ+0x2d860], R3 ;  /* 0x02d86003040075a7 */ /* 0x001064000800017f */
[----:B-1----:R-:W-:Y:S05]  /*166e0*/  @!P0 NANOSLEEP.SYNCS 0x989680 ;  /* 0x009896800000895d */ /* 0x002fea0003900000 */
[----:B------:R-:W1:Y:S02]  /*166f0*/  @!P0 SYNCS.PHASECHK.TRANS64 P0, [R4+URZ+0x2d860], R3 ;  /* 0x02d86003040085a7 */ /* 0x000e64000800007f */
[----:B-1----:R-:W-:Y:S05]  /*16700*/  @!P0 BRA `(.L_x_10363) ;  /* 0xfffffffc00f08947 */ /* 0x002fea000383ffff */
[----:B------:R-:W-:Y:S05]  /*16710*/  BRA `(.L_x_10405) ;  /* 0xffffffe800447947 */ /* 0x000fea000383ffff */
.L_x_10369:
[----:B0-----:R0:W1:Y:S02]  /*16720*/  SYNCS.PHASECHK.TRANS64.TRYWAIT P0, [R8+URZ+0x2d820], R3 ;  /* 0x02d82003080075a7 */ /* 0x001064000800017f */
[----:B-1----:R-:W-:Y:S05]  /*16730*/  @!P0 NANOSLEEP.SYNCS 0x989680 ;  /* 0x009896800000895d */ /* 0x002fea0003900000 */
[----:B------:R-:W1:Y:S02]  /*16740*/  @!P0 SYNCS.PHASECHK.TRANS64 P0, [R8+URZ+0x2d820], R3 ;  /* 0x02d82003080085a7 */ /* 0x000e64000800007f */
[----:B-1----:R-:W-:Y:S05]  /*16750*/  @!P0 BRA `(.L_x_10369) ;  /* 0xfffffffc00f08947 */ /* 0x002fea000383ffff */
[----:B------:R-:W-:Y:S05]  /*16760*/  BRA `(.L_x_10406) ;  /* 0xffffffec00447947 */ /* 0x000fea000383ffff */
.L_x_10370:
[----:B------:R-:W-:Y:S01]  /*16770*/  BSSY B0, `(.L_x_10407) ;  /* 0x0000008000007945 */ /* 0x000fe20003800000 */
[----:B------:R-:W-:Y:S02]  /*16780*/  IMAD.MOV.U32 R13, RZ, RZ, R17 ;  /* 0x000000ffff0d7224 */ /* 0x000fe400078e0011 */
[----:B------:R-:W-:Y:S02]  /*16790*/  IMAD.MOV.U32 R12, RZ, RZ, RZ ;  /* 0x000000ffff0c7224 */ /* 0x000fe400078e00ff */
[----:B------:R-:W-:Y:S02]  /*167a0*/  IMAD.MOV.U32 R11, RZ, RZ, 0x1f ;  /* 0x0000001fff0b7424 */ /* 0x000fe400078e00ff */
[----:B------:R-:W-:-:S07]  /*167b0*/  IMAD.MOV.U32 R15, RZ, RZ, -0x1 ;  /* 0xffffffffff0f7424 */ /* 0x000fce00078e00ff */
[----:B0-----:R-:W-:Y:S05]  /*167c0*/  WARPSYNC.COLLECTIVE R15, `(.L_x_10408) ;  /* 0x000000000f087348 */ /* 0x001fea0003c00000 */
[----:B------:R1:W2:Y:S02]  /*167d0*/  SHFL.IDX P6, R14, R13, R12, R11 ;  /* 0x0000000c0d0e7389 */ /* 0x0002a400000c000b */
[----:B012---:R-:W-:Y:S01]  /*167e0*/  ENDCOLLECTIVE ;  /* 0x000000000000791b */ /* 0x007fe20003800000 */
.L_x_10408:
[----:B------:R-:W-:Y:S05]  /*167f0*/  BSYNC B0 ;  /* 0x0000000000007941 */ /* 0x000fea0003800000 */
.L_x_10407:
[----:B------:R-:W-:Y:S05]  /*16800*/  BRA `(.L_x_10409) ;  /* 0xffffffec00287947 */ /* 0x000fea000383ffff */
.L_x_10371:
[----:B------:R-:W-:Y:S01]  /*16810*/  BSSY B0, `(.L_x_10410) ;  /* 0x0000006000007945 */ /* 0x000fe20003800000 */
[----:B------:R-:W-:-:S07]  /*16820*/  IMAD.MOV.U32 R15, RZ, RZ, -0x1 ;  /* 0xffffffffff0f7424 */ /* 0x000fce00078e00ff */
[----:B01----:R-:W-:Y:S05]  /*16830*/  WARPSYNC.COLLECTIVE R15, `(.L_x_10411) ;  /* 0x000000000f0c7348 */ /* 0x003fea0003c00000 */
[----:B------:R-:W-:Y:S02]  /*16840*/  ELECT P6, UR62, PT ;  /* 0x00000000003e782f */ /* 0x000fe400038c0000 */
[----:B------:R-:W-:Y:S01]  /*16850*/  MOV R14, UR62 ;  /* 0x0000003e000e7c02 */ /* 0x000fe20008000f00 */
[----:B01----:R-:W-:Y:S10]  /*16860*/  ENDCOLLECTIVE ;  /* 0x000000000000791b */ /* 0x003ff40003800000 */
.L_x_10411:
[----:B------:R-:W-:Y:S05]  /*16870*/  BSYNC B0 ;  /* 0x0000000000007941 */ /* 0x000fea0003800000 */
.L_x_10410:
[----:B------:R-:W-:Y:S05]  /*16880*/  BRA `(.L_x_10412) ;  /* 0xffffffec001c7947 */ /* 0x000fea000383ffff */
.L_x_10373:
[----:B0-----:R0:W2:Y:S02]  /*16890*/  SYNCS.PHASECHK.TRANS64.TRYWAIT P0, [R5+URZ], R4 ;  /* 0x00000004050075a7 */ /* 0x0010a4000800017f */
[----:B--2---:R-:W-:Y:S05]  /*168a0*/  @!P0 NANOSLEEP.SYNCS 0x989680 ;  /* 0x009896800000895d */ /* 0x004fea0003900000 */
[----:B------:R-:W2:Y:S02]  /*168b0*/  @!P0 SYNCS.PHASECHK.TRANS64 P0, [R5+URZ], R4 ;  /* 0x00000004050085a7 */ /* 0x000ea4000800007f */
[----:B--2---:R-:W-:Y:S05]  /*168c0*/  @!P0 BRA `(.L_x_10373) ;  /* 0xfffffffc00f08947 */ /* 0x004fea000383ffff */
[----:B------:R-:W-:Y:S05]  /*168d0*/  BRA `(.L_x_10413) ;  /* 0xffffffec00547947 */ /* 0x000fea000383ffff */
.L_x_10374:
[----:B--2---:R2:W3:Y:S02]  /*168e0*/  SYNCS.PHASECHK.TRANS64.TRYWAIT P0, [R3+URZ], R2 ;  /* 0x00000002030075a7 */ /* 0x0044e4000800017f */
[----:B---3--:R-:W-:Y:S05]  /*168f0*/  @!P0 NANOSLEEP.SYNCS 0x989680 ;  /* 0x009896800000895d */ /* 0x008fea0003900000 */
[----:B------:R-:W3:Y:S02]  /*16900*/  @!P0 SYNCS.PHASECHK.TRANS64 P0, [R3+URZ], R2 ;  /* 0x00000002030085a7 */ /* 0x000ee4000800007f */
[----:B---3--:R-:W-:Y:S05]  /*16910*/  @!P0 BRA `(.L_x_10374) ;  /* 0xfffffffc00f08947 */ /* 0x008fea000383ffff */
[----:B------:R-:W-:Y:S05]  /*16920*/  BRA `(.L_x_10414) ;  /* 0xffffffec00487947 */ /* 0x000fea000383ffff */
.L_x_10376:
[----:B0-----:R0:W2:Y:S02]  /*16930*/  SYNCS.PHASECHK.TRANS64.TRYWAIT P0, [R5+URZ], R4 ;  /* 0x00000004050075a7 */ /* 0x0010a4000800017f */
[----:B--2---:R-:W-:Y:S05]  /*16940*/  @!P0 NANOSLEEP.SYNCS 0x989680 ;  /* 0x009896800000895d */ /* 0x004fea0003900000 */
[----:B------:R-:W2:Y:S02]  /*16950*/  @!P0 SYNCS.PHASECHK.TRANS64 P0, [R5+URZ], R4 ;  /* 0x00000004050085a7 */ /* 0x000ea4000800007f */
[----:B--2---:R-:W-:Y:S05]  /*16960*/  @!P0 BRA `(.L_x_10376) ;  /* 0xfffffffc00f08947 */ /* 0x004fea000383ffff */
[----:B------:R-:W-:Y:S05]  /*16970*/  BRA `(.L_x_10415) ;  /* 0xffffffec004c7947 */ /* 0x000fea000383ffff */
.L_x_10416:
        /* <DEDUP_REMOVED lines=16> */
.L_x_14869:


//--------------------- .text._ZN7cutlass13device_kernelIN5flash11enable_sm90INS1_16FlashAttnFwdSm90INS1_25CollectiveMainloopFwdSm90ILi2EN4cute5tupleIJNS5_1CILi1EEES8_S8_EEENS6_IJNS7_ILi192EEENS7_ILi128EEENS7_ILi96EEEEEELi96ENS_6half_tEfNS_4arch4Sm90ELb0ELb1ELb1ELb1ELb0ELb0ELb0ELb0ELb1ELb1ELb1ELb0EEENS1_21CollectiveEpilogueFwdINS6_IJSA_SC_SB_EEES9_SE_SG_Li384ELb1ELb1ELb1ELb0EEENS1_36VarlenDynamicPersistentTileSchedulerILi192ELi128ELi384ELi128ELb1ELb1ELb1ELb1ELb0ELb1EEEEEEEEEvNT_6ParamsE --------------------------
	.section	.text._ZN7cutlass13device_kernelIN5flash11enable_sm90INS1_16FlashAttnFwdSm90INS1_25CollectiveMainloopFwdSm90ILi2EN4cute5tupleIJNS5_1CILi1EEES8_S8_EEENS6_IJNS7_ILi192EEENS7_ILi128EEENS7_ILi96EEEEEELi96ENS_6half_tEfNS_4arch4Sm90ELb0ELb1ELb1ELb1ELb0ELb0ELb0ELb0ELb1ELb1ELb1ELb0EEENS1_21CollectiveEpilogueFwdINS6_IJSA_SC_SB_EEES9_SE_SG_Li384ELb1ELb1ELb1ELb0EEENS1_36VarlenDynamicPersistentTileSchedulerILi192ELi128ELi384ELi128ELb1ELb1ELb1ELb1ELb0ELb1EEEEEEEEEvNT_6ParamsE,"ax",@progbits
	.align	128
.text._ZN7cutlass13device_kernelIN5flash11enable_sm90INS1_16FlashAttnFwdSm90INS1_25CollectiveMainloopFwdSm90ILi2EN4cute5tupleIJNS5_1CILi1EEES8_S8_EEENS6_IJNS7_ILi192EEENS7_ILi128EEENS7_ILi96EEEEEELi96ENS_6half_tEfNS_4arch4Sm90ELb0ELb1ELb1ELb1ELb0ELb0ELb0ELb0ELb1ELb1ELb1ELb0EEENS1_21CollectiveEpilogueFwdINS6_IJSA_SC_SB_EEES9_SE_SG_Li384ELb1ELb1ELb1ELb0EEENS1_36VarlenDynamicPersistentTileSchedulerILi192ELi128ELi384ELi128ELb1ELb1ELb1ELb1ELb0ELb1EEEEEEEEEvNT_6ParamsE:
        .type           _ZN7cutlass13device_kernelIN5flash11enable_sm90INS1_16FlashAttnFwdSm90INS1_25CollectiveMainloopFwdSm90ILi2EN4cute5tupleIJNS5_1CILi1EEES8_S8_EEENS6_IJNS7_ILi192EEENS7_ILi128EEENS7_ILi96EEEEEELi96ENS_6half_tEfNS_4arch4Sm90ELb0ELb1ELb1ELb1ELb0ELb0ELb0ELb0ELb1ELb1ELb1ELb0EEENS1_21CollectiveEpilogueFwdINS6_IJSA_SC_SB_EEES9_SE_SG_Li384ELb1ELb1ELb1ELb0EEENS1_36VarlenDynamicPersistentTileSchedulerILi192ELi128ELi384ELi128ELb1ELb1ELb1ELb1ELb0ELb1EEEEEEEEEvNT_6ParamsE,@function
        .size           _ZN7cutlass13device_kernelIN5flash11enable_sm90INS1_16FlashAttnFwdSm90INS1_25CollectiveMainloopFwdSm90ILi2EN4cute5tupleIJNS5_1CILi1EEES8_S8_EEENS6_IJNS7_ILi192EEENS7_ILi128EEENS7_ILi96EEEEEELi96ENS_6half_tEfNS_4arch4Sm90ELb0ELb1ELb1ELb1ELb0ELb0ELb0ELb0ELb1ELb1ELb1ELb0EEENS1_21CollectiveEpilogueFwdINS6_IJSA_SC_SB_EEES9_SE_SG_Li384ELb1ELb1ELb1ELb0EEENS1_36VarlenDynamicPersistentTileSchedulerILi192ELi128ELi384ELi128ELb1ELb1ELb1ELb1ELb0ELb1EEEEEEEEEvNT_6ParamsE,(.L_x_14870 - _ZN7cutlass13device_kernelIN5flash11enable_sm90INS1_16FlashAttnFwdSm90INS1_25CollectiveMainloopFwdSm90ILi2EN4cute5tupleIJNS5_1CILi1EEES8_S8_EEENS6_IJNS7_ILi192EEENS7_ILi128EEENS7_ILi96EEEEEELi96ENS_6half_tEfNS_4arch4Sm90ELb0ELb1ELb1ELb1ELb0ELb0ELb0ELb0ELb1ELb1ELb1ELb0EEENS1_21CollectiveEpilogueFwdINS6_IJSA_SC_SB_EEES9_SE_SG_Li384ELb1ELb1ELb1ELb0EEENS1_36VarlenDynamicPersistentTileSchedulerILi192ELi128ELi384ELi128ELb1ELb1ELb1ELb1ELb0ELb1EEEEEEEEEvNT_6ParamsE)
        .other          _ZN7cutlass13device_kernelIN5flash11enable_sm90INS1_16FlashAttnFwdSm90INS1_25CollectiveMainloopFwdSm90ILi2EN4cute5tupleIJNS5_1CILi1EEES8_S8_EEENS6_IJNS7_ILi192EEENS7_ILi128EEENS7_ILi96EEEEEELi96ENS_6half_tEfNS_4arch4Sm90ELb0ELb1ELb1ELb1ELb0ELb0ELb0ELb0ELb1ELb1ELb1ELb0EEENS1_21CollectiveEpilogueFwdINS6_IJSA_SC_SB_EEES9_SE_SG_Li384ELb1ELb1ELb1ELb0EEENS1_36VarlenDynamicPersistentTileSchedulerILi192ELi128ELi384ELi128ELb1ELb1ELb1ELb1ELb0ELb1EEEEEEEEEvNT_6ParamsE,@"STO_CUDA_ENTRY STV_DEFAULT"
_ZN7cutlass13device_kernelIN5flash11enable_sm90INS1_16FlashAttnFwdSm90INS1_25CollectiveMainloopFwdSm90ILi2EN4cute5tupleIJNS5_1CILi1EEES8_S8_EEENS6_IJNS7_ILi192EEENS7_ILi128EEENS7_ILi96EEEEEELi96ENS_6half_tEfNS_4arch4Sm90ELb0ELb1ELb1ELb1ELb0ELb0ELb0ELb0ELb1ELb1ELb1ELb0EEENS1_21CollectiveEpilogueFwdINS6_IJSA_SC_SB_EEES9_SE_SG_Li384ELb1ELb1ELb1ELb0EEENS1_36VarlenDynamicPersistentTileSchedulerILi192ELi128ELi384ELi128ELb1ELb1ELb1ELb1ELb0ELb1EEEEEEEEEvNT_6ParamsE:
        /* <DEDUP_REMOVED lines=18> */
.L_x_10418:
[----:B------:R-:W-:Y:S05]  /*0120*/  BSYNC B0 ;  /* 0x0000000000007941 */ /* 0x000fea0003800000 */
.L_x_10417:
        /* <DEDUP_REMOVED lines=41> */
.L_x_10419:
        /* <DEDUP_REMOVED lines=22> */
.L_x_10420:
        /* <DEDUP_REMOVED lines=18> */
.L_x_10421:
        /* <DEDUP_REMOVED lines=22> */
.L_x_10422:
        /* <DEDUP_REMOVED lines=22> */
.L_x_10423:
[----:B------:R-:W-:Y:S01]  /*0900*/  PLOP3.LUT P0, PT, PT, PT, UP0, 0x80, 0x0 ;  /* 0x000000000000781c */ /* 0x000fe20003f0f008 */
[----:B------:R-:W-:Y:S01]  /*0910*/  UMOV UR36, 0x1 ;  /* 0x0000000100247882 */ /* 0x000fe20000000000 */
[----:B------:R-:W-:Y:S01]  /*0920*/  NOP ;  /* 0x0000000000007918 */ /* 0x000fe20000000000 */
[----:B------:R-:W-:Y:S01]  /*0930*/  USEL UR36, UR36, 0x2, !UP0 ;  /* 0x0000000224247887 */ /* 0x000fe2000c000000 */
[----:B------:R-:W-:Y:S01]  /*0940*/  ULDC.64 UR52, c[0x0][0x208] ;  /* 0x0000820000347ab9 */ /* 0x000fe20000000a00 */
[----:B012-4-:R-:W-:Y:S08]  /*0950*/  BAR.SYNC.DEFER_BLOCKING 0x0 ;  /* 0x0000000000007b1d */ /* 0x017ff00000010000 */
[----:B------:R-:W-:Y:S05]  /*0960*/  @!P0 BRA `(.L_x_10424) ;  /* 0x00000124000c8947 */ /* 0x000fea0003800000 */
.L_x_10425:
        /* <DEDUP_REMOVED lines=18> */
[----:B------:R-:W-:Y:S01]  /*0a90*/  VIADD R13, R2, 0xffffff80 ;  /* 0xffffff80020d7836 */ /* 0x000fe20000000000 */
[----:B------:R-:W-:Y:S01]  /*0aa0*/  R2UR UR5, R9 ;  /* 0x00000000090572ca */ /* 0x000fe200000e0000 */
[----:B------:R-:W-:Y:S01]  /*0ab0*/  IMAD.MOV.U32 R18, RZ, RZ, 0x40 ;  /* 0x00000040ff127424 */ /* 0x000fe200078e00ff */
[----:B------:R-:W-:Y:S01]  /*0ac0*/  R2UR UR7, R10 ;  /* 0x000000000a0772ca */ /* 0x000fe200000e0000 */
[----:B------:R-:W-:Y:S01]  /*0ad0*/  ULOP3.LUT UR50, UR36, 0x1, URZ, 0xfc, !UPT ;  /* 0x0000000124327892 */ /* 0x000fe2000f8efc3f */
[----:B------:R-:W-:Y:S01]  /*0ae0*/  SHF.R.S32.HI R0, RZ, 0x1f, R13 ;  /* 0x0000001fff007819 */ /* 0x000fe2000001140d */
[----:B------:R-:W-:Y:S01]  /*0af0*/  UMOV UR49, URZ ;  /* 0x0000003f00317c82 */ /* 0x000fe20008000000 */
[----:B------:R-:W-:Y:S01]  /*0b00*/  R2UR UR6, R11 ;  /* 0x000000000b0672ca */ /* 0x000fe200000e0000 */
[----:B------:R-:W-:Y:S01]  /*0b10*/  UMOV UR51, URZ ;  /* 0x0000003f00337c82 */ /* 0x000fe20008000000 */
[CC--:B------:R-:W-:Y:S01]  /*0b20*/  LEA.HI R3, R0.reuse, R13.reuse, RZ, 0x4 ;  /* 0x0000000d00037211 */ /* 0x0c0fe200078f20ff */
[----:B------:R-:W-:Y:S01]  /*0b30*/  UMOV UR48, URZ ;  /* 0x0000003f00307c82 */ /* 0x000fe20008000000 */
[----:B------:R-:W-:-:S02]  /*0b40*/  LEA.HI R2, R0, R13, RZ, 0x7 ;  /* 0x0000000d00027211 */ /* 0x000fc400078f38ff */
[----:B------:R-:W-:Y:S02]  /*0b50*/  LOP3.LUT R4, R3, 0xfffffff0, RZ, 0xc0, !PT ;  /* 0xfffffff003047812 */ /* 0x000fe400078ec0ff */
[----:B------:R-:W-:Y:S02]  /*0b60*/  SHF.R.S32.HI R6, RZ, 0x4, R3 ;  /* 0x00000004ff067819 */ /* 0x000fe40000011403 */
[----:B------:R-:W-:Y:S01]  /*0b70*/  LOP3.LUT R152, R2, 0xffffff80, RZ, 0xc0, !PT ;  /* 0xffffff8002987812 */ /* 0x000fe200078ec0ff */
[----:B------:R-:W-:Y:S01]  /*0b80*/  IMAD.IADD R4, R13, 0x1, -R4 ;  /* 0x000000010d047824 */ /* 0x000fe200078e0a04 */
[----:B------:R-:W-:Y:S02]  /*0b90*/  LEA.HI R3, R3, R6, RZ, 0x1 ;  /* 0x0000000603037211 */ /* 0x000fe400078f08ff */
[----:B------:R-:W-:Y:S01]  /*0ba0*/  LEA.HI R7, R0, R13, RZ, 0x5 ;  /* 0x0000000d00077211 */ /* 0x000fe200078f28ff */
[----:B------:R-:W-:Y:S01]  /*0bb0*/  IMAD.IADD R152, R13, 0x1, -R152 ;  /* 0x000000010d987824 */ /* 0x000fe200078e0a98 */
[----:B------:R-:W-:-:S02]  /*0bc0*/  LOP3.LUT R5, R3, 0x1ffffffe, RZ, 0xc0, !PT ;  /* 0x1ffffffe03057812 */ /* 0x000fc400078ec0ff */
[----:B------:R-:W-:Y:S02]  /*0bd0*/  SHF.R.S32.HI R3, RZ, 0x1f, R4 ;  /* 0x0000001fff037819 */ /* 0x000fe40000011404 */
[----:B------:R-:W-:Y:S01]  /*0be0*/  SHF.R.S32.HI R9, RZ, 0x1f, R152 ;  /* 0x0000001fff097819 */ /* 0x000fe20000011498 */
[----:B------:R-:W-:Y:S01]  /*0bf0*/  IMAD.IADD R5, R6, 0x1, -R5 ;  /* 0x0000000106057824 */ /* 0x000fe200078e0a05 */
[----:B------:R-:W-:Y:S02]  /*0c00*/  LEA.HI R3, R3, R4, RZ, 0x3 ;  /* 0x0000000403037211 */ /* 0x000fe400078f18ff */
[----:B------:R-:W-:Y:S01]  /*0c10*/  LEA.HI R8, R9, R152, RZ, 0x2 ;  /* 0x0000009809087211 */ /* 0x000fe200078f10ff */
[----:B------:R-:W-:Y:S01]  /*0c20*/  IMAD.SHL.U32 R5, R5, 0x8, RZ ;  /* 0x0000000805057824 */ /* 0x000fe200078e00ff */
[----:B------:R-:W-:Y:S01]  /*0c30*/  SHF.R.S32.HI R7, RZ, 0x5, R7 ;  /* 0x00000005ff077819 */ /* 0x000fe20000011407 */
[----:B------:R-:W-:Y:S01]  /*0c40*/  IMAD.SHL.U32 R6, R3, 0x40, RZ ;  /* 0x0000004003067824 */ /* 0x000fe200078e00ff */
[----:B------:R-:W-:-:S02]  /*0c50*/  SHF.R.S32.HI R10, RZ, 0x2, R8 ;  /* 0x00000002ff0a7819 */ /* 0x000fc40000011408 */
[----:B------:R-:W-:Y:S01]  /*0c60*/  SHF.R.S32.HI R11, RZ, 0x1f, R8 ;  /* 0x0000001fff0b7819 */ /* 0x000fe20000011408 */
[----:B------:R-:W-:Y:S01]  /*0c70*/  IMAD R12, R7, 0x10, R4 ;  /* 0x00000010070c7824 */ /* 0x000fe200078e0204 */
[----:B------:R-:W-:Y:S02]  /*0c80*/  LOP3.LUT R3, R3, 0xfffffff8, RZ, 0xc0, !PT ;  /* 0xfffffff803037812 */ /* 0x000fe400078ec0ff */
[----:B------:R-:W-:Y:S02]  /*0c90*/  SHF.R.S32.HI R14, RZ, 0x7, R2 ;  /* 0x00000007ff0e7819 */ /* 0x000fe40000011402 */
[----:B------:R-:W-:Y:S01]  /*0ca0*/  LEA.HI R11, R11, R10, RZ, 0x3 ;  /* 0x0000000a0b0b7211 */ /* 0x000fe200078f18ff */
[----:B------:R-:W-:Y:S01]  /*0cb0*/  IMAD.IADD R3, R4, 0x1, -R3 ;  /* 0x0000000104037824 */ /* 0x000fe200078e0a03 */
[----:B------:R-:W-:Y:S01]  /*0cc0*/  LEA.HI R9, R9, R152, RZ, 0x5 ;  /* 0x0000009809097211 */ /* 0x000fe200078f28ff */
[----:B------:R-:W-:Y:S01]  /*0cd0*/  IMAD.HI R4, R14, 0x55555556, RZ ;  /* 0x555555560e047827 */ /* 0x000fe200078e02ff */
[----:B------:R-:W-:-:S02]  /*0ce0*/  LOP3.LUT R11, R11, 0xfffffff8, RZ, 0xc0, !PT ;  /* 0xfffffff80b0b7812 */ /* 0x000fc400078ec0ff */
[----:B------:R-:W-:Y:S01]  /*0cf0*/  LOP3.LUT R6, R6, 0x7ffffe00, RZ, 0xc0, !PT ;  /* 0x7ffffe0006067812 */ /* 0x000fe200078ec0ff */
[----:B------:R-:W-:Y:S01]  /*0d00*/  IMAD.SHL.U32 R2, R3, 0x40, RZ ;  /* 0x0000004003027824 */ /* 0x000fe200078e00ff */
[----:B------:R-:W-:Y:S01]  /*0d10*/  LEA.HI R4, R4, R4, RZ, 0x1 ;  /* 0x0000000404047211 */ /* 0x000fe200078f08ff */
[----:B------:R-:W-:Y:S01]  /*0d20*/  IMAD.IADD R10, R10, 0x1, -R11 ;  /* 0x000000010a0a7824 */ /* 0x000fe200078e0a0b */
[----:B------:R-:W-:Y:S01]  /*0d30*/  SHF.R.S32.HI R9, RZ, 0x5, R9 ;  /* 0x00000005ff097819 */ /* 0x000fe20000011409 */
[----:B------:R-:W-:Y:S01]  /*0d40*/  IMAD R6, R7, 0x400, R6 ;  /* 0x0000040007067824 */ /* 0x000fe200078e0206 */
[----:B------:R-:W-:Y:S01]  /*0d50*/  LOP3.LUT R2, R2, 0x1c0, RZ, 0xc0, !PT ;  /* 0x000001c002027812 */ /* 0x000fe200078ec0ff */
[--C-:B------:R-:W-:Y:S01]  /*0d60*/  IMAD.U32 R7, R12, 0x20, R5.reuse ;  /* 0x000000200c077824 */ /* 0x100fe200078e0005 */
[----:B------:R-:W-:Y:S01]  /*0d70*/  LEA.HI R0, R0, R13, RZ, 0x2 ;  /* 0x0000000d00007211 */ /* 0x000fe200078f10ff */
[----:B------:R-:W-:Y:S01]  /*0d80*/  IMAD R4, R4, -0x3, R14 ;  /* 0xfffffffd04047824 */ /* 0x000fe200078e020e */
[----:B------:R-:W-:Y:S01]  /*0d90*/  LOP3.LUT R5, R2, 0x8, R5, 0xf8, !PT ;  /* 0x0000000802057812 */ /* 0x000fe200078ef805 */
[----:B------:R-:W-:Y:S01]  /*0da0*/  IMAD R9, R9, 0x10, R10 ;  /* 0x0000001009097824 */ /* 0x000fe200078e020a */
[----:B------:R-:W-:Y:S01]  /*0db0*/  SHF.R.U32.HI R2, RZ, 0x3, R2 ;  /* 0x00000003ff027819 */ /* 0x000fe20000011602 */
[----:B------:R0:W-:Y:S01]  /*0dc0*/  STL [R1+0x20], R7 ;  /* 0x0000200701007387 */ /* 0x0001e20000100800 */
[----:B------:R-:W-:Y:S01]  /*0dd0*/  LOP3.LUT R150, R0, 0xfffffffc, RZ, 0xc0, !PT ;  /* 0xfffffffc00967812 */ /* 0x000fe200078ec0ff */
[----:B------:R-:W-:Y:S01]  /*0de0*/  IMAD R11, R4, 0x40, R9 ;  /* 0x00000040040b7824 */ /* 0x000fe200078e0209 */
[----:B------:R-:W-:-:S02]  /*0df0*/  LOP3.LUT R5, R5, R2, RZ, 0x3c, !PT ;  /* 0x0000000205057212 */ /* 0x000fc400078e3cff */
[----:B------:R-:W-:Y:S01]  /*0e00*/  R2P PR, R3, 0x6 ;  /* 0x0000000603007804 */ /* 0x000fe20000000000 */
[----:B------:R-:W-:Y:S01]  /*0e10*/  IMAD.IADD R150, R13, 0x1, -R150 ;  /* 0x000000010d967824 */ /* 0x000fe200078e0a96 */
[----:B------:R1:W-:Y:S01]  /*0e20*/  STL [R1+0x1c], R11 ;  /* 0x00001c0b01007387 */ /* 0x0003e20000100800 */
[----:B------:R-:W-:Y:S01]  /*0e30*/  IMAD.IADD R5, R6, 0x1, R5 ;  /* 0x0000000106057824 */ /* 0x000fe200078e0205 */
[----:B------:R-:W-:Y:S01]  /*0e40*/  SHF.R.S32.HI R151, RZ, 0x2, R0 ;  /* 0x00000002ff977819 */ /* 0x000fe20000011400 */
[----:B------:R-:W-:Y:S01]  /*0e50*/  IMAD.SHL.U32 R137, R150, 0x8, RZ ;  /* 0x0000000896897824 */ /* 0x000fe200078e00ff */
[----:B0-----:R-:W-:Y:S02]  /*0e60*/  LOP3.LUT R7, R8, 0x7ffffffc, RZ, 0xc0, !PT ;  /* 0x7ffffffc08077812 */ /* 0x001fe400078ec0ff */
[----:B------:R-:W-:Y:S01]  /*0e70*/  LEA.HI R2, R150, R150, RZ, 0x1 ;  /* 0x0000009696027211 */ /* 0x000fe200078f08ff */
[----:B------:R-:W-:Y:S01]  /*0e80*/  VIADD R140, R137, 0x40 ;  /* 0x00000040898c7836 */ /* 0x000fe20000000000 */
[----:B------:R-:W-:Y:S01]  /*0e90*/  LEA R17, R5, UR42, 0x1 ;  /* 0x0000002a05117c11 */ /* 0x000fe2000f8e08ff */
[----:B------:R-:W-:Y:S01]  /*0ea0*/  IMAD.IADD R7, R152, 0x1, -R7 ;  /* 0x0000000198077824 */ /* 0x000fe200078e0a07 */
[----:B------:R-:W-:Y:S01]  /*0eb0*/  LOP3.LUT R3, R2, 0x1ffffffe, RZ, 0xc0, !PT ;  /* 0x1ffffffe02037812 */ /* 0x000fe200078ec0ff */
[----:B------:R-:W-:Y:S01]  /*0ec0*/  VIADD R138, R137, 0x20 ;  /* 0x00000020898a7836 */ /* 0x000fe20000000000 */
[----:B------:R-:W-:Y:S01]  /*0ed0*/  SEL R18, R18, 0xffffffc0, !P2 ;  /* 0xffffffc012127807 */ /* 0x000fe20005000000 */
[----:B------:R-:W-:Y:S01]  /*0ee0*/  IMAD.SHL.U32 R16, R7, 0x2, RZ ;  /* 0x0000000207107824 */ /* 0x000fe200078e00ff */
[----:B------:R-:W-:Y:S01]  /*0ef0*/  SHF.R.S32.HI R0, RZ, 0x1f, R140 ;  /* 0x0000001fff007819 */ /* 0x000fe2000001148c */
[----:B------:R-:W-:Y:S01]  /*0f00*/  VIADD R19, R17, 0x21800 ;  /* 0x0002180011137836 */ /* 0x000fe20000000000 */
        /* <DEDUP_REMOVED lines=15> */
[----:B------:R-:W-:Y:S01]  /*1000*/  VIADD R22, R17, 0x21820 ;  /* 0x0002182011167836 */ /* 0x000fe20000000000 */
[----:B------:R-:W-:Y:S01]  /*1010*/  SHF.R.S32.HI R154, RZ, 0x1f, R142 ;  /* 0x0000001fff9a7819 */ /* 0x000fe2000001148e */
[----:B------:R-:W-:Y:S01]  /*1020*/  IMAD.IADD R3, R150, 0x1, -R3 ;  /* 0x0000000196037824 */ /* 0x000fe200078e0a03 */
[----:B------:R-:W-:Y:S01]  /*1030*/  SHF.R.S32.HI R153, RZ, 0x1f, R141 ;  /* 0x0000001fff997819 */ /* 0x000fe2000001148d */
[----:B------:R-:W-:-:S02]  /*1040*/  @P1 VIADD R22, R19, 0xffffffe0 ;  /* 0xffffffe013161836 */ /* 0x000fc40000000000 */
[----:B------:R-:W-:Y:S02]  /*1050*/  IMAD.IADD R19, R19, 0x1, R18 ;  /* 0x0000000113137824 */ /* 0x000fe400078e0212 */
[----:B------:R-:W-:Y:S02]  /*1060*/  VIADD R139, R16, 0x18 ;  /* 0x00000018108b7836 */ /* 0x000fe40000000000 */
[----:B------:R-:W-:Y:S02]  /*1070*/  IMAD R136, R3, 0x8, R11 ;  /* 0x0000000803887824 */ /* 0x000fe400078e020b */
[----:B------:R-:W-:Y:S02]  /*1080*/  IMAD.IADD R18, R18, 0x1, R22 ;  /* 0x0000000112127824 */ /* 0x000fe400078e0216 */
[----:B-1----:R-:W-:-:S07]  /*1090*/  VIADD R23, R22, 0x6000 ;  /* 0x0000600016177836 */ /* 0x002fce0000000000 */
.L_x_10521:
        /* <DEDUP_REMOVED lines=11> */
[----:B012---:R-:W-:Y:S02]  /*1150*/  IMAD.U32 R2, RZ, RZ, UR8 ;  /* 0x00000008ff027e24 */ /* 0x007fe4000f8e00ff */
[----:B----4-:R-:W-:Y:S01]  /*1160*/  IMAD.U32 R3, RZ, RZ, UR9 ;  /* 0x00000009ff037e24 */ /* 0x010fe2000f8e00ff */
[----:B------:R-:W-:Y:S02]  /*1170*/  @UP1 UIMAD.WIDE UR8, UR6, 0x4, UR10 ;  /* 0x00000004060818a5 */ /* 0x000fe4000f8e020a */
[----:B------:R-:W-:Y:S02]  /*1180*/  ULOP3.LUT UR4, UR7, 0xff000000, URZ, 0xc0, !UPT ;  /* 0xff00000007047892 */ /* 0x000fe4000f8ec03f */
[----:B------:R-:W2:Y:S01]  /*1190*/  @P0 LDG.E R2, desc[UR52][R2.64] ;  /* 0x0000003402020981 */ /* 0x000ea2000c1e1900 */
[----:B------:R-:W-:Y:S01]  /*11a0*/  ULDC.64 UR10, c[0x0][0xa20] ;  /* 0x00028800000a7ab9 */ /* 0x000fe20000000a00 */
[----:B------:R-:W-:-:S02]  /*11b0*/  IMAD.U32 R4, RZ, RZ, UR8 ;  /* 0x00000008ff047e24 */ /* 0x000fc4000f8e00ff */
        /* <DEDUP_REMOVED lines=33> */
.L_x_10426:
        /* <DEDUP_REMOVED lines=9> */
.L_x_10427:
        /* <DEDUP_REMOVED lines=13> */
.L_x_10428:
[----:B------:R-:W-:Y:S01]  /*1530*/  ULDC UR6, c[0x0][0x448] ;  /* 0x0001120000067ab9 */ /* 0x000fe20000000800 */
[----:B------:R-:W-:Y:S02]  /*1540*/  UIMAD UR40, UR5, 0xc0, URZ ;  /* 0x000000c0052878a4 */ /* 0x000fe4000f8e023f */
        /* <DEDUP_REMOVED lines=24> */
.L_x_10430:
[----:B------:R-:W-:-:S11]  /*16d0*/  UISETP.NE.AND UP1, UPT, UR5, 0x1, UPT ;  /* 0x000000010500788c */ /* 0x000fd6000bf25270 */
[----:B------:R-:W-:Y:S02]  /*16e0*/  @UP1 ULDC.64 UR10, c[0x0][0x9e8] ;  /* 0x00027a00000a1ab9 */ /* 0x000fe40000000a00 */
[----:B------:R-:W-:-:S04]  /*16f0*/  UIMAD.WIDE.U32 UR6, UR8, UR10, URZ ;  /* 0x0000000a080672a5 */ /* 0x000fc8000f8e003f */
[----:B------:R-:W-:-:S12]  /*1700*/  @UP1 USHF.R.U32.HI UR8, URZ, UR11, UR7 ;  /* 0x0000000b3f081299 */ /* 0x000fd80008011607 */
.L_x_10431:
[----:B------:R-:W-:-:S04]  /*1710*/  UIMAD UR8, UR8, UR5, UR5 ;  /* 0x00000005080872a4 */ /* 0x000fc8000f8e0205 */
[----:B------:R-:W-:-:S04]  /*1720*/  UISETP.LT.AND UP1, UPT, UR4, UR8, UPT ;  /* 0x000000080400728c */ /* 0x000fc8000bf21270 */
[----:B------:R-:W-:-:S12]  /*1730*/  USEL UR4, UR4, UR8, UP1 ;  /* 0x0000000804047287 */ /* 0x000fd80008800000 */
.L_x_10429:
        /* <DEDUP_REMOVED lines=30> */
.L_x_10433:
[----:B------:R-:W-:-:S11]  /*1920*/  UISETP.NE.AND UP0, UPT, UR5, 0x1, UPT ;  /* 0x000000010500788c */ /* 0x000fd6000bf05270 */
[----:B------:R-:W-:Y:S02]  /*1930*/  @UP0 ULDC.64 UR10, c[0x0][0x9e8] ;  /* 0x00027a00000a0ab9 */ /* 0x000fe40000000a00 */
[----:B------:R-:W-:-:S04]  /*1940*/  UIMAD.WIDE.U32 UR8, UR7, UR10, URZ ;  /* 0x0000000a070872a5 */ /* 0x000fc8000f8e003f */
[----:B------:R-:W-:-:S12]  /*1950*/  @UP0 USHF.R.U32.HI UR7, URZ, UR11, UR9 ;  /* 0x0000000b3f070299 */ /* 0x000fd80008011609 */
.L_x_10434:
[----:B------:R-:W-:-:S04]  /*1960*/  UIMAD UR5, UR7, UR5, URZ ;  /* 0x00000005070572a4 */ /* 0x000fc8000f8e023f */
[----:B------:R-:W-:-:S04]  /*1970*/  UISETP.LT.AND UP0, UPT, UR4, UR5, UPT ;  /* 0x000000050400728c */ /* 0x000fc8000bf01270 */
[----:B------:R-:W-:-:S12]  /*1980*/  USEL UR4, UR4, UR5, !UP0 ;  /* 0x0000000504047287 */ /* 0x000fd8000c000000 */
.L_x_10432:
        /* <DEDUP_REMOVED lines=48> */
.L_x_10435:
        /* <DEDUP_REMOVED lines=33> */
[----:B------:R-:W0:Y:S02]  /*1ea0*/  S2R R4, SR_TID.X ;  /* 0x0000000000047919 */ /* 0x000e240000002100 */
[----:B0-----:R-:W-:-:S05]  /*1eb0*/  VIADD R5, R4, 0xffffff80 ;  /* 0xffffff8004057836 */ /* 0x001fca0000000000 */
[----:B------:R-:W-:-:S04]  /*1ec0*/  SHF.R.S32.HI R4, RZ, 0x1f, R5 ;  /* 0x0000001fff047819 */ /* 0x000fc80000011405 */
[----:B------:R-:W-:-:S04]  /*1ed0*/  LEA.HI R4, R4, R5, RZ, 0x7 ;  /* 0x0000000504047211 */ /* 0x000fc800078f38ff */
[----:B------:R-:W-:-:S05]  /*1ee0*/  SHF.R.S32.HI R4, RZ, 0x7, R4 ;  /* 0x00000007ff047819 */ /* 0x000fca0000011404 */
[----:B------:R-:W0:Y:S02]  /*1ef0*/  SHFL.IDX PT, R0, R4, RZ, 0x1f ;  /* 0x00001fff04007589 */ /* 0x000e2400000e0000 */
[----:B0-----:R-:W-:-:S13]  /*1f00*/  R2UR UR45, R0 ;  /* 0x00000000002d72ca */ /* 0x001fda00000e0000 */
[----:B------:R-:W-:-:S04]  /*1f10*/  UIMAD.WIDE UR4, UR45, 0x55555556, URZ ;  /* 0x555555562d0478a5 */ /* 0x000fc8000f8e023f */
[----:B------:R-:W-:Y:S02]  /*1f20*/  ULEA.HI UR54, UR5, UR5, URZ, 0x1 ;  /* 0x0000000505367291 */ /* 0x000fe4000f8f083f */
[----:B------:R-:W-:Y:S02]  /*1f30*/  UIADD3 UR5, UR42, 0x21800, URZ ;  /* 0x000218002a057890 */ /* 0x000fe4000fffe03f */
[----:B------:R-:W-:Y:S02]  /*1f40*/  UIMAD UR54, UR54, -0x3, UR45 ;  /* 0xfffffffd363678a4 */ /* 0x000fe4000f8e022d */
[----:B------:R-:W-:Y:S02]  /*1f50*/  ULOP3.LUT UP0, URZ, UR5, 0x3ff, URZ, 0xc0, !UPT ;  /* 0x000003ff053f7892 */ /* 0x000fe4000f80c03f */
[----:B------:R-:W-:Y:S02]  /*1f60*/  ULEA UR4, UR54, UR42, 0xc ;  /* 0x0000002a36047291 */ /* 0x000fe4000f8e603f */
[----:B------:R-:W-:-:S02]  /*1f70*/  ULEA UR5, UR54, UR5, 0xd ;  /* 0x0000000536057291 */ /* 0x000fc4000f8e683f */
[----:B------:R-:W-:Y:S01]  /*1f80*/  PLOP3.LUT P0, PT, PT, PT, UP0, 0x80, 0x0 ;  /* 0x000000000000781c */ /* 0x000fe20003f0f008 */
[----:B------:R-:W-:Y:S02]  /*1f90*/  UIADD3 UR4, UR4, 0xc400, URZ ;  /* 0x0000c40004047890 */ /* 0x000fe4000fffe03f */
[----:B------:R-:W-:Y:S02]  /*1fa0*/  USHF.R.U32.HI UR5, URZ, 0x4, UR5 ;  /* 0x000000043f057899 */ /* 0x000fe40008011605 */
[----:B------:R-:W-:Y:S02]  /*1fb0*/  USHF.R.U32.HI UR4, URZ, 0x4, UR4 ;  /* 0x000000043f047899 */ /* 0x000fe40008011604 */
[----:B------:R-:W-:Y:S02]  /*1fc0*/  ULOP3.LUT UR44, UR5, 0x3fff, URZ, 0xc0, !UPT ;  /* 0x00003fff052c7892 */ /* 0x000fe4000f8ec03f */
[----:B------:R-:W-:-:S04]  /*1fd0*/  ULOP3.LUT UR56, UR4, 0x3fff, URZ, 0xc0, !UPT ;  /* 0x00003fff04387892 */ /* 0x000fc8000f8ec03f */
[----:B------:R-:W-:Y:S08]  /*1fe0*/  @!P0 BRA `(.L_x_10437) ;  /* 0x0000000000408947 */ /* 0x000ff00003800000 */
        /* <DEDUP_REMOVED lines=16> */
.L_x_10437:
        /* <DEDUP_REMOVED lines=9> */
.L_x_10658:
[----:B------:R-:W-:Y:S05]  /*2180*/  @!P0 BRA `(.L_x_10439) ;  /* 0x0000000000048947 */ /* 0x000fea0003800000 */
[----:B------:R-:W-:Y:S01]  /*2190*/  BPT.TRAP 0x1 ;  /* 0x000000040000795c */ /* 0x000fe20000300000 */
.L_x_10439:
[----:B------:R-:W-:Y:S02]  /*21a0*/  IMAD.U32 R90, RZ, RZ, UR48 ;  /* 0x00000030ff5a7e24 */ /* 0x000fe4000f8e00ff */
[----:B0-----:R-:W-:-:S03]  /*21b0*/  IMAD.U32 R3, RZ, RZ, UR51 ;  /* 0x00000033ff037e24 */ /* 0x001fc6000f8e00ff */
[----:B------:R-:W-:Y:S02]  /*21c0*/  LEA R90, R90, UR42, 0x3 ;  /* 0x0000002a5a5a7c11 */ /* 0x000fe4000f8e18ff */
[----:B------:R-:W-:-:S04]  /*21d0*/  SHF.L.U32 R3, R3, 0x1f, RZ ;  /* 0x0000001f03037819 */ /* 0x000fc800000006ff */
[----:B------:R0:W1:Y:S01]  /*21e0*/  SYNCS.PHASECHK.TRANS64.TRYWAIT P2, [R90+URZ+0x2d830], R3 ;  /* 0x02d830035a0075a7 */ /* 0x000062000804017f */
[----:B------:R-:W-:Y:S05]  /*21f0*/  @!P0 BRA `(.L_x_10440) ;  /* 0x0000000000048947 */ /* 0x000fea0003800000 */
[----:B------:R-:W-:Y:S01]  /*2200*/  BPT.TRAP 0x1 ;  /* 0x000000040000795c */ /* 0x000fe20000300000 */
.L_x_10440:
[----:B------:R-:W2:Y:S02]  /*2210*/  S2R R0, SR_TID.X ;  /* 0x0000000000007919 */ /* 0x000ea40000002100 */
[----:B--2---:R-:W-:Y:S01]  /*2220*/  LOP3.LUT P1, RZ, R0, 0x7f, RZ, 0xc0, !PT ;  /* 0x0000007f00ff7812 */ /* 0x004fe2000782c0ff */
[----:B-1----:R-:W-:-:S12]  /*2230*/  @P2 BRA `(.L_x_10441) ;  /* 0x0000000000082947 */ /* 0x002fd80003800000 */
[----:B------:R-:W1:Y:S02]  /*2240*/  SYNCS.PHASECHK.TRANS64.TRYWAIT P2, [R90+URZ+0x2d830], R3 ;  /* 0x02d830035a0075a7 */ /* 0x000e64000804017f */
[----:B-1----:R-:W-:Y:S05]  /*2250*/  @!P2 BRA `(.L_x_10442) ;  /* 0x0000017c00a0a947 */ /* 0x002fea0003800000 */
.L_x_10441:
[----:B------:R-:W-:Y:S05]  /*2260*/  WARPSYNC.ALL ;  /* 0x0000000000007948 */ /* 0x000fea0003800000 */
[----:B------:R-:W-:Y:S01]  /*2270*/  UIADD3 UR4, UR42, 0x15400, URZ ;  /* 0x000154002a047890 */ /* 0x000fe2000fffe03f */
[----:B------:R-:W-:Y:S01]  /*2280*/  WARPGROUP.ARRIVE ;  /* 0x00000000000079c5 */ /* 0x000fe20000000000 */
[----:B------:R-:W-:Y:S01]  /*2290*/  UMOV UR5, 0x80000020 ;  /* 0x8000002000057882 */ /* 0x000fe20000000000 */
[----:B------:R-:W-:Y:S01]  /*22a0*/  UMOV UR7, 0x80000020 ;  /* 0x8000002000077882 */ /* 0x000fe20000000000 */
        /* <DEDUP_REMOVED lines=9> */
[----:B------:R-:W-:Y:S02]  /*2340*/  ULOP3.LUT UR4, UR56, 0x10000, URZ, 0xfc, !UPT ;  /* 0x0001000038047892 */ /* 0x000fe4000f8efc3f */
[----:B------:R-:W-:Y:S02]  /*2350*/  UIMAD UR6, UR48, 0x600, UR32 ;  /* 0x00000600300678a4 */ /* 0x000fe4000f8e0220 */
[----:B------:R-:W-:Y:S02]  /*2360*/  UIADD3 UR8, UR4, 0x2, URZ ;  /* 0x0000000204087890 */ /* 0x000fe4000fffe03f */
[----:B------:R-:W-:Y:S02]  /*2370*/  UIADD3 UR10, UR6, 0x2, URZ ;  /* 0x00000002060a7890 */ /* 0x000fe4000fffe03f */
[----:B------:R-:W-:-:S02]  /*2380*/  UIADD3 UR12, UR4, 0x300, URZ ;  /* 0x00000300040c7890 */ /* 0x000fc4000fffe03f */
[----:B------:R-:W-:Y:S02]  /*2390*/  UIADD3 UR14, UR6, 0x200, URZ ;  /* 0x00000200060e7890 */ /* 0x000fe4000fffe03f */
[----:B------:R-:W-:Y:S01]  /*23a0*/  HGMMA.64x128x16.F32 R24, gdesc[UR4], RZ, !UPT, gsb0 ;  /* 0x01e00000041879f0 */ /* 0x000fe2000c0008ff */
        /* <DEDUP_REMOVED lines=38> */
[----:B------:R-:W-:Y:S02]  /*2610*/  VIADD R65, R136, UR40 ;  /* 0x0000002888417c36 */ /* 0x000fe40008000000 */
[----:B------:R-:W-:Y:S01]  /*2620*/  FMUL.FTZ R91, R29, UR6 ;  /* 0x000000061d5b7c20 */ /* 0x000fe20008410000 */
[----:B------:R-:W-:Y:S01]  /*2630*/  FMUL.FTZ R12, R46, UR6 ;  /* 0x000000062e0c7c20 */ /* 0x000fe20008410000 */
[----:B------:R-:W-:Y:S01]  /*2640*/  FMUL.FTZ R13, R47, UR6 ;  /* 0x000000062f0d7c20 */ /* 0x000fe20008410000 */
[----:B------:R-:W-:Y:S01]  /*2650*/  @P2 IMAD.HI.U32 R29, R65, UR7, RZ ;  /* 0x00000007411d2c27 */ /* 0x000fe2000f8e00ff */
[----:B------:R-:W-:-:S03]  /*2660*/  @UP0 ULDC UR7, c[0x0][0x450] ;  /* 0x0001140000070ab9 */ /* 0x000fc60000000800 */
        /* <DEDUP_REMOVED lines=58> */
[----:B------:R-:W0:Y:S01]  /*2a10*/  SHFL.IDX PT, R43, R65, RZ, 0x1c1f ;  /* 0x001c1fff412b7589 */ /* 0x000e2200000e0000 */
[----:B------:R-:W-:Y:S01]  /*2a20*/  FMUL.FTZ R30, R86, UR6 ;  /* 0x00000006561e7c20 */ /* 0x000fe20008410000 */
[----:B------:R-:W-:Y:S01]  /*2a30*/  FMUL.FTZ R29, R87, UR6 ;  /* 0x00000006571d7c20 */ /* 0x000fe20008410000 */
[----:B------:R-:W-:Y:S01]  /*2a40*/  IMAD.MOV.U32 R41, RZ, RZ, -0x80 ;  /* 0xffffff80ff297424 */ /* 0x000fe200078e00ff */
[----:B------:R-:W-:Y:S01]  /*2a50*/  ULDC.64 UR6, c[0x0][0x9e0] ;  /* 0x0002780000067ab9 */ /* 0x000fe20000000a00 */
[----:B------:R-:W1:Y:S01]  /*2a60*/  MUFU.TANH R0, R0 ;  /* 0x0000000000007308 */ /* 0x000e620000002400 */
[----:B------:R-:W-:Y:S01]  /*2a70*/  UISETP.GE.AND UP1, UPT, UR7, 0x1, UPT ;  /* 0x000000010700788c */ /* 0x000fe2000bf26270 */
[C---:B------:R-:W-:Y:S01]  /*2a80*/  IMAD R71, R88.reuse, R41, 0x80 ;  /* 0x0000008058477424 */ /* 0x040fe200078e0229 */
[----:B------:R2:W-:Y:S01]  /*2a90*/  @!P1 SYNCS.ARRIVE.TRANS64.RED.A1T0 RZ, [R90+URZ], RZ ;  /* 0x000000ff5aff99a7 */ /* 0x0005e2000810043f */
[----:B------:R-:W-:Y:S01]  /*2aa0*/  IMAD.U32 R41, RZ, RZ, UR47 ;  /* 0x0000002fff297e24 */ /* 0x000fe2000f8e00ff */
[----:B------:R-:W-:-:S02]  /*2ab0*/  LEA R67, R88, 0xffffff80, 0x7 ;  /* 0xffffff8058437811 */ /* 0x000fc400078e38ff */
[----:B------:R-:W-:Y:S01]  /*2ac0*/  PLOP3.LUT P2, PT, PT, PT, UP1, 0x40, 0x0 ;  /* 0x000000000000781c */ /* 0x000fe20003f4e818 */
[----:B------:R-:W3:Y:S01]  /*2ad0*/  MUFU.TANH R89, R89 ;  /* 0x0000005900597308 */ /* 0x000ee20000002400 */
[C-C-:B------:R-:W-:Y:S02]  /*2ae0*/  IADD3 R40, -R16.reuse, 0x1, R71.reuse ;  /* 0x0000000110287810 */ /* 0x140fe40007ffe147 */
[----:B------:R-:W-:Y:S02]  /*2af0*/  IADD3 R76, -R16, UR39, R71 ;  /* 0x00000027104c7c10 */ /* 0x000fe4000fffe147 */
[----:B------:R-:W-:-:S03]  /*2b00*/  IADD3 R40, -R41, UR39, R40 ;  /* 0x0000002729287c10 */ /* 0x000fc6000fffe128 */
[----:B------:R-:W4:Y:S02]  /*2b10*/  MUFU.TANH R2, R2 ;  /* 0x0000000200027308 */ /* 0x000f240000002400 */
[C---:B------:R-:W-:Y:S02]  /*2b20*/  VIADD R73, R40.reuse, UR6 ;  /* 0x0000000628497c36 */ /* 0x040fe40008000000 */
[----:B------:R-:W-:-:S03]  /*2b30*/  VIADD R78, R40, UR33 ;  /* 0x00000021284e7c36 */ /* 0x000fc60008000000 */
[----:B0-----:R-:W-:Y:S01]  /*2b40*/  VIADDMNMX R69, R43, R73, R76, PT ;  /* 0x000000492b457246 */ /* 0x001fe2000380014c */
[----:B------:R-:W0:Y:S01]  /*2b50*/  MUFU.TANH R3, R3 ;  /* 0x0000000300037308 */ /* 0x000e220000002400 */
[----:B------:R-:W-:-:S07]  /*2b60*/  IMAD.IADD R70, R78, 0x1, R43 ;  /* 0x000000014e467824 */ /* 0x000fce00078e022b */
        /* <DEDUP_REMOVED lines=74> */
.L_x_10445:
[----:B------:R-:W-:-:S06]  /*3010*/  UISETP.NE.AND UP2, UPT, UR7, 0x1, UPT ;  /* 0x000000010700788c */ /* 0x000fcc000bf45270 */
[----:B------:R-:W-:-:S05]  /*3020*/  PLOP3.LUT P2, PT, PT, PT, UP2, 0x80, 0x0 ;  /* 0x000000000000781c */ /* 0x000fca0003f4f028 */
[----:B------:R-:W-:-:S08]  /*3030*/  @UP2 ULDC.64 UR10, c[0x0][0x9e8] ;  /* 0x00027a00000a2ab9 */ /* 0x000fd00000000a00 */
[----:B------:R-:W-:-:S05]  /*3040*/  @P2 IMAD.HI.U32 R41, R40, UR10, RZ ;  /* 0x0000000a28292c27 */ /* 0x000fca000f8e00ff */
[----:B------:R-:W-:-:S07]  /*3050*/  @P2 SHF.R.U32.HI R40, RZ, UR11, R41 ;  /* 0x0000000bff282c19 */ /* 0x000fce0008011629 */
.L_x_10446:
[----:B------:R-:W-:Y:S05]  /*3060*/  BSYNC B0 ;  /* 0x0000000000007941 */ /* 0x000fea0003800000 */
.L_x_10444:
[----:B------:R-:W-:-:S04]  /*3070*/  IMAD R41, R40, UR7, -R67 ;  /* 0x0000000728297c24 */ /* 0x000fc8000f8e0a43 */
[----:B------:R-:W-:-:S05]  /*3080*/  IMAD.IADD R41, R41, 0x1, -R16 ;  /* 0x0000000129297824 */ /* 0x000fca00078e0a10 */
[----:B------:R-:W-:Y:S02]  /*3090*/  VIMNMX R70, R70, R41, !PT ;  /* 0x0000002946467248 */ /* 0x000fe40007fe0100 */
[----:B------:R-:W-:-:S07]  /*30a0*/  VIADDMNMX R69, R41, UR7, R69, PT ;  /* 0x0000000729457c46 */ /* 0x000fce000b800145 */
.L_x_10443:
[----:B------:R-:W2:Y:S01]  /*30b0*/  LDL.LU R72, [R1] ;  /* 0x0000000001487983 */ /* 0x000ea20000300800 */
[C---:B------:R-:W-:Y:S02]  /*30c0*/  ISETP.GE.AND P4, PT, R71.reuse, 0x9, PT ;  /* 0x000000094700780c */ /* 0x040fe40003f86270 */
[C---:B------:R-:W-:Y:S01]  /*30d0*/  ISETP.GE.AND P2, PT, R71.reuse, 0x2, PT ;  /* 0x000000024700780c */ /* 0x040fe20003f46270 */
[----:B------:R-:W1:Y:S01]  /*30e0*/  SHFL.IDX PT, R65, R65, 0x1, 0x1c1f ;  /* 0x003c1f0041417f89 */ /* 0x000e6200000e0000 */
[----:B------:R-:W-:Y:S02]  /*30f0*/  ISETP.GE.AND P5, PT, R71, 0xa, PT ;  /* 0x0000000a4700780c */ /* 0x000fe40003fa6270 */
[----:B------:R-:W-:-:S04]  /*3100*/  ISETP.GT.AND P3, PT, R70, 0x1, !P2 ;  /* 0x000000014600780c */ /* 0x000fc80005764270 */
[----:B------:R-:W-:-:S04]  /*3110*/  ISETP.LT.OR P3, PT, R69, 0x2, P3 ;  /* 0x000000024500780c */ /* 0x000fc80001f61670 */
[----:B------:R-:W-:Y:S02]  /*3120*/  FSEL R89, R89, -INF , !P3 ;  /* 0xff80000059597808 */ /* 0x000fe40005800000 */
[----:B------:R-:W-:-:S04]  /*3130*/  ISETP.GT.AND P3, PT, R70, 0x9, !P5 ;  /* 0x000000094600780c */ /* 0x000fc80006f64270 */
[----:B------:R-:W-:-:S04]  /*3140*/  ISETP.LT.OR P3, PT, R69, 0xa, P3 ;  /* 0x0000000a4500780c */ /* 0x000fc80001f61670 */
[----:B0-----:R-:W-:Y:S02]  /*3150*/  FSEL R91, R91, -INF , !P3 ;  /* 0xff8000005b5b7808 */ /* 0x001fe40005800000 */
[----:B-1----:R-:W-:Y:S01]  /*3160*/  VIADDMNMX R76, R65, R73, R76, PT ;  /* 0x00000049414c7246 */ /* 0x002fe2000380014c */
[----:B------:R-:W-:Y:S01]  /*3170*/  IMAD.IADD R78, R78, 0x1, R65 ;  /* 0x000000014e4e7824 */ /* 0x000fe200078e0241 */
[----:B--2---:R-:W-:-:S04]  /*3180*/  LOP3.LUT R72, R72, 0xfffffffd, RZ, 0xc0, !PT ;  /* 0xfffffffd48487812 */ /* 0x004fc800078ec0ff */
[----:B------:R-:W-:Y:S02]  /*3190*/  @P4 LOP3.LUT R72, R72, 0x2, RZ, 0xfc, !PT ;  /* 0x0000000248484812 */ /* 0x000fe400078efcff */
[----:B------:R-:W-:Y:S02]  /*31a0*/  ISETP.GT.AND P4, PT, R70, 0x8, !P4 ;  /* 0x000000084600780c */ /* 0x000fe40006784270 */
[----:B------:R-:W-:Y:S02]  /*31b0*/  LOP3.LUT R72, R72, 0xfffffffb, RZ, 0xc0, !PT ;  /* 0xfffffffb48487812 */ /* 0x000fe400078ec0ff */
[----:B------:R-:W-:Y:S02]  /*31c0*/  ISETP.LT.OR P4, PT, R69, 0x9, P4 ;  /* 0x000000094500780c */ /* 0x000fe40002781670 */
[----:B------:R-:W-:Y:S02]  /*31d0*/  @P5 LOP3.LUT R72, R72, 0x4, RZ, 0xfc, !PT ;  /* 0x0000000448485812 */ /* 0x000fe400078efcff */
[----:B------:R-:W-:-:S02]  /*31e0*/  ISETP.GE.AND P5, PT, R71, 0x11, PT ;  /* 0x000000114700780c */ /* 0x000fc40003fa6270 */
[----:B------:R-:W-:Y:S02]  /*31f0*/  FSEL R92, R92, -INF , !P4 ;  /* 0xff8000005c5c7808 */ /* 0x000fe40006000000 */
[----:B------:R-:W-:Y:S02]  /*3200*/  ISETP.GE.AND P4, PT, R71, 0x12, PT ;  /* 0x000000124700780c */ /* 0x000fe40003f86270 */
[----:B------:R-:W-:Y:S02]  /*3210*/  LOP3.LUT R72, R72, 0xfffffff7, RZ, 0xc0, !PT ;  /* 0xfffffff748487812 */ /* 0x000fe400078ec0ff */
[----:B------:R-:W-:-:S04]  /*3220*/  ISETP.GT.AND P3, PT, R70, 0x10, !P5 ;  /* 0x000000104600780c */ /* 0x000fc80006f64270 */
[----:B------:R-:W-:Y:S02]  /*3230*/  ISETP.LT.OR P3, PT, R69, 0x11, P3 ;  /* 0x000000114500780c */ /* 0x000fe40001f61670 */
[----:B------:R-:W-:Y:S02]  /*3240*/  @P5 LOP3.LUT R72, R72, 0x8, RZ, 0xfc, !PT ;  /* 0x0000000848485812 */ /* 0x000fe400078efcff */
[----:B------:R-:W-:Y:S02]  /*3250*/  FSEL R94, R94, -INF , !P3 ;  /* 0xff8000005e5e7808 */ /* 0x000fe40005800000 */
[----:B------:R-:W-:Y:S02]  /*3260*/  LOP3.LUT R72, R72, 0xfdffffff, RZ, 0xc0, !PT ;  /* 0xfdffffff48487812 */ /* 0x000fe400078ec0ff */
[----:B------:R-:W-:Y:S02]  /*3270*/  ISETP.GT.AND P3, PT, R70, 0x11, !P4 ;  /* 0x000000114600780c */ /* 0x000fe40006764270 */
[----:B------:R-:W-:-:S02]  /*3280*/  @P4 LOP3.LUT R72, R72, 0x2000000, RZ, 0xfc, !PT ;  /* 0x0200000048484812 */ /* 0x000fc400078efcff */
        /* <DEDUP_REMOVED lines=155> */
[----:B------:R-:W-:-:S03]  /*3c40*/  ISETP.GT.AND P6, PT, R70, 0x79, !P6 ;  /* 0x000000794600780c */ /* 0x000fc600077c4270 */
[----:B------:R0:W-:Y:S01]  /*3c50*/  STL [R1], R72 ;  /* 0x0000004801007387 */ /* 0x0001e20000100800 */
[----:B------:R-:W-:-:S04]  /*3c60*/  ISETP.LT.OR P6, PT, R69, 0x7a, P6 ;  /* 0x0000007a4500780c */ /* 0x000fc800037c1670 */
[----:B------:R-:W-:Y:S02]  /*3c70*/  FSEL R0, R66, -INF , !P6 ;  /* 0xff80000042007808 */ /* 0x000fe40007000000 */
[----:B------:R-:W-:-:S13]  /*3c80*/  PLOP3.LUT P6, PT, PT, PT, UP1, 0x40, 0x0 ;  /* 0x000000000000781c */ /* 0x000fda0003fce818 */
[----:B0-----:R-:W-:Y:S05]  /*3c90*/  @P6 BRA `(.L_x_10447) ;  /* 0x0000000000646947 */ /* 0x001fea0003800000 */
        /* <DEDUP_REMOVED lines=14> */
.L_x_10449:
[----:B------:R-:W-:-:S06]  /*3d80*/  UISETP.NE.AND UP2, UPT, UR7, 0x1, UPT ;  /* 0x000000010700788c */ /* 0x000fcc000bf45270 */
[----:B------:R-:W-:-:S05]  /*3d90*/  PLOP3.LUT P6, PT, PT, PT, UP2, 0x80, 0x0 ;  /* 0x000000000000781c */ /* 0x000fca0003fcf028 */
[----:B------:R-:W-:-:S08]  /*3da0*/  @UP2 ULDC.64 UR10, c[0x0][0x9e8] ;  /* 0x00027a00000a2ab9 */ /* 0x000fd00000000a00 */
[----:B------:R-:W-:Y:S01]  /*3db0*/  @P6 IMAD.HI.U32 R65, R66, UR10, RZ ;  /* 0x0000000a42416c27 */ /* 0x000fe2000f8e00ff */
[----:B------:R-:W-:-:S13]  /*3dc0*/  PLOP3.LUT P6, PT, PT, PT, UP2, 0x80, 0x0 ;  /* 0x000000000000781c */ /* 0x000fda0003fcf028 */
[----:B------:R-:W-:-:S07]  /*3dd0*/  @P6 SHF.R.U32.HI R66, RZ, UR11, R65 ;  /* 0x0000000bff426c19 */ /* 0x000fce0008011641 */
.L_x_10450:
[----:B------:R-:W-:Y:S05]  /*3de0*/  BSYNC B0 ;  /* 0x0000000000007941 */ /* 0x000fea0003800000 */
.L_x_10448:
[----:B------:R-:W-:-:S04]  /*3df0*/  IMAD R67, R66, UR7, -R67 ;  /* 0x0000000742437c24 */ /* 0x000fc8000f8e0a43 */
[----:B------:R-:W-:-:S05]  /*3e00*/  IMAD.IADD R67, R67, 0x1, -R16 ;  /* 0x0000000143437824 */ /* 0x000fca00078e0a10 */
[----:B------:R-:W-:Y:S02]  /*3e10*/  VIMNMX R78, R78, R67, !PT ;  /* 0x000000434e4e7248 */ /* 0x000fe40007fe0100 */
[----:B------:R-:W-:-:S07]  /*3e20*/  VIADDMNMX R76, R67, UR7, R76, PT ;  /* 0x00000007434c7c46 */ /* 0x000fce000b80014c */
.L_x_10447:
[----:B------:R-:W-:Y:S01]  /*3e30*/  ISETP.GT.AND P2, PT, R78, 0x1, !P2 ;  /* 0x000000014e00780c */ /* 0x000fe20005744270 */
[----:B------:R-:W-:Y:S01]  /*3e40*/  ULDC UR34, c[0x0][0x988] ;  /* 0x0002620000227ab9 */ /* 0x000fe20000000800 */
[----:B------:R-:W-:Y:S01]  /*3e50*/  LOP3.LUT P6, RZ, R72, 0x8, RZ, 0xc0, !PT ;  /* 0x0000000848ff7812 */ /* 0x000fe200078cc0ff */
[----:B------:R-:W-:Y:S01]  /*3e60*/  @UP0 ULDC UR10, c[0x0][0x44c] ;  /* 0x00011300000a0ab9 */ /* 0x000fe20000000800 */
[----:B------:R-:W-:Y:S01]  /*3e70*/  ISETP.LT.OR P2, PT, R76, 0x2, P2 ;  /* 0x000000024c00780c */ /* 0x000fe20001741670 */
[----:B------:R-:W-:Y:S01]  /*3e80*/  UIMAD.WIDE.U32 UR10, UR40, UR10, URZ ;  /* 0x0000000a280a72a5 */ /* 0x000fe2000f8e003f */
[----:B------:R-:W-:Y:S01]  /*3e90*/  ISETP.GT.AND P3, PT, R78, 0x70, !P3 ;  /* 0x000000704e00780c */ /* 0x000fe20005f64270 */
[----:B------:R-:W-:Y:S01]  /*3ea0*/  @UP0 ULDC UR15, c[0x0][0x450] ;  /* 0x00011400000f0ab9 */ /* 0x000fe20000000800 */
[----:B------:R-:W-:Y:S01]  /*3eb0*/  FSEL R3, R3, -INF , !P2 ;  /* 0xff80000003037808 */ /* 0x000fe20005000000 */
[----:B------:R-:W-:Y:S01]  /*3ec0*/  UMOV UR14, UR40 ;  /* 0x00000028000e7c82 */ /* 0x000fe20008000000 */
[----:B------:R-:W-:Y:S01]  /*3ed0*/  LOP3.LUT P2, RZ, R72, 0x2, RZ, 0xc0, !PT ;  /* 0x0000000248ff7812 */ /* 0x000fe2000784c0ff */
[----:B------:R-:W-:Y:S01]  /*3ee0*/  @UP0 USHF.R.U32.HI UR14, URZ, UR15, UR11 ;  /* 0x0000000f3f0e0299 */ /* 0x000fe2000801160b */
[----:B------:R-:W-:-:S02]  /*3ef0*/  ISETP.GT.AND P4, PT, R78, 0x71, !P4 ;  /* 0x000000714e00780c */ /* 0x000fc40006784270 */
[C---:B------:R-:W-:Y:S01]  /*3f00*/  ISETP.GT.AND P2, PT, R78.reuse, 0x8, !P2 ;  /* 0x000000084e00780c */ /* 0x040fe20005744270 */
[----:B------:R-:W-:Y:S01]  /*3f10*/  UIADD3 UR55, UR55, UR14, URZ ;  /* 0x0000000e37377290 */ /* 0x000fe2000fffe03f */
[----:B------:R-:W-:Y:S02]  /*3f20*/  ISETP.GT.AND P5, PT, R78, 0x78, !P5 ;  /* 0x000000784e00780c */ /* 0x000fe40006fa4270 */
[C---:B------:R-:W-:Y:S01]  /*3f30*/  ISETP.LT.OR P2, PT, R76.reuse, 0x9, P2 ;  /* 0x000000094c00780c */ /* 0x040fe20001741670 */
[----:B------:R-:W-:Y:S01]  /*3f40*/  UIADD3 UR6, UR55, UR6, URZ ;  /* 0x0000000637067290 */ /* 0x000fe2000fffe03f */
[----:B------:R-:W-:Y:S02]  /*3f50*/  ISETP.LT.OR P3, PT, R76, 0x71, P3 ;  /* 0x000000714c00780c */ /* 0x000fe40001f61670 */
[----:B------:R-:W-:Y:S02]  /*3f60*/  FSEL R4, R4, -INF , !P2 ;  /* 0xff80000004047808 */ /* 0x000fe40005000000 */
[----:B------:R-:W-:-:S02]  /*3f70*/  LOP3.LUT P2, RZ, R72, 0x4, RZ, 0xc0, !PT ;  /* 0x0000000448ff7812 */ /* 0x000fc4000784c0ff */
[----:B------:R-:W-:Y:S02]  /*3f80*/  ISETP.LT.OR P4, PT, R76, 0x72, P4 ;  /* 0x000000724c00780c */ /* 0x000fe40002781670 */
[----:B------:R-:W-:Y:S02]  /*3f90*/  ISETP.GT.AND P2, PT, R78, 0x9, !P2 ;  /* 0x000000094e00780c */ /* 0x000fe40005744270 */
[----:B------:R-:W-:Y:S02]  /*3fa0*/  FSEL R81, R25, -INF , !P3 ;  /* 0xff80000019517808 */ /* 0x000fe40005800000 */
[C---:B------:R-:W-:Y:S02]  /*3fb0*/  ISETP.LT.OR P2, PT, R76.reuse, 0xa, P2 ;  /* 0x0000000a4c00780c */ /* 0x040fe40001741670 */
[----:B------:R-:W-:Y:S02]  /*3fc0*/  ISETP.LT.OR P5, PT, R76, 0x79, P5 ;  /* 0x000000794c00780c */ /* 0x000fe40002fa1670 */
[----:B------:R-:W-:-:S02]  /*3fd0*/  FSEL R5, R5, -INF , !P2 ;  /* 0xff80000005057808 */ /* 0x000fc40005000000 */
[----:B------:R-:W-:Y:S02]  /*3fe0*/  ISETP.GT.AND P2, PT, R78, 0x10, !P6 ;  /* 0x000000104e00780c */ /* 0x000fe40007744270 */
[----:B------:R-:W-:Y:S02]  /*3ff0*/  LOP3.LUT P6, RZ, R72, 0x8000, RZ, 0xc0, !PT ;  /* 0x0000800048ff7812 */ /* 0x000fe400078cc0ff */
[----:B------:R-:W-:Y:S02]  /*4000*/  ISETP.LT.OR P2, PT, R76, 0x11, P2 ;  /* 0x000000114c00780c */ /* 0x000fe40001741670 */
[----:B------:R-:W-:Y:S02]  /*4010*/  FSEL R82, R26, -INF , !P4 ;  /* 0xff8000001a527808 */ /* 0x000fe40006000000 */
[----:B------:R-:W-:Y:S02]  /*4020*/  FSEL R6, R6, -INF , !P2 ;  /* 0xff80000006067808 */ /* 0x000fe40005000000 */
[----:B------:R-:W-:-:S04]  /*4030*/  LOP3.LUT P2, RZ, R72, 0x2000000, RZ, 0xc0, !PT ;  /* 0x0200000048ff7812 */ /* 0x000fc8000784c0ff */
[----:B------:R-:W-:-:S04]  /*4040*/  ISETP.GT.AND P2, PT, R78, 0x11, !P2 ;  /* 0x000000114e00780c */ /* 0x000fc80005744270 */
[----:B------:R-:W-:-:S04]  /*4050*/  ISETP.LT.OR P2, PT, R76, 0x12, P2 ;  /* 0x000000124c00780c */ /* 0x000fc80001741670 */
        /* <DEDUP_REMOVED lines=39> */
[----:B------:R-:W-:Y:S02]  /*42d0*/  ISETP.GT.AND P2, PT, R78, 0x30, !P2 ;  /* 0x000000304e00780c */ /* 0x000fe40005744270 */
[----:B------:R-:W-:Y:S02]  /*42e0*/  FMNMX.FTZ R8, R48, R9, !PT ;  /* 0x0000000930087209 */ /* 0x000fe40007810000 */
[----:B------:R-:W-:Y:S02]  /*42f0*/  ISETP.LT.OR P2, PT, R76, 0x31, P2 ;  /* 0x000000314c00780c */ /* 0x000fe40001741670 */
[----:B------:R-:W-:Y:S02]  /*4300*/  FMNMX.FTZ R9, R49, R8, !PT ;  /* 0x0000000831097209 */ /* 0x000fe40007810000 */
        /* <DEDUP_REMOVED lines=39> */
[C---:B------:R-:W-:Y:S01]  /*4580*/  LOP3.LUT P6, RZ, R72.reuse, 0x10, RZ, 0xc0, !PT ;  /* 0x0000001048ff7812 */ /* 0x040fe200078cc0ff */
[----:B------:R-:W0:Y:S01]  /*4590*/  SHFL.BFLY PT, R8, R9, 0x2, 0x1f ;  /* 0x0c401f0009087f89 */ /* 0x000e2200000e0000 */
[----:B------:R-:W-:Y:S02]  /*45a0*/  FSEL R31, R31, -INF , !P2 ;  /* 0xff8000001f1f7808 */ /* 0x000fe40005000000 */
[----:B------:R-:W-:-:S04]  /*45b0*/  LOP3.LUT P2, RZ, R72, 0x800, RZ, 0xc0, !PT ;  /* 0x0000080048ff7812 */ /* 0x000fc8000784c0ff */
[----:B------:R-:W-:-:S04]  /*45c0*/  ISETP.GT.AND P2, PT, R78, 0x49, !P2 ;  /* 0x000000494e00780c */ /* 0x000fc80005744270 */
[----:B------:R-:W-:-:S04]  /*45d0*/  ISETP.LT.OR P2, PT, R76, 0x4a, P2 ;  /* 0x0000004a4c00780c */ /* 0x000fc80001741670 */
[----:B------:R-:W-:Y:S02]  /*45e0*/  FSEL R32, R32, -INF , !P2 ;  /* 0xff80000020207808 */ /* 0x000fe40005000000 */
[----:B------:R-:W-:-:S04]  /*45f0*/  LOP3.LUT P2, RZ, R72, 0x400, RZ, 0xc0, !PT ;  /* 0x0000040048ff7812 */ /* 0x000fc8000784c0ff */
[----:B------:R-:W-:Y:S02]  /*4600*/  ISETP.GT.AND P2, PT, R78, 0x50, !P2 ;  /* 0x000000504e00780c */ /* 0x000fe40005744270 */
[----:B0-----:R-:W-:Y:S02]  /*4610*/  FMNMX.FTZ R67, R9, R8, !PT ;  /* 0x0000000809437209 */ /* 0x001fe40007810000 */
[----:B------:R-:W-:-:S03]  /*4620*/  ISETP.LT.OR P2, PT, R76, 0x51, P2 ;  /* 0x000000514c00780c */ /* 0x000fc60001741670 */
        /* <DEDUP_REMOVED lines=10> */
[----:B------:R-:W-:Y:S01]  /*46d0*/  FMUL.FTZ R79, R8, UR34 ;  /* 0x00000022084f7c20 */ /* 0x000fe20008410000 */
        /* <DEDUP_REMOVED lines=17> */
[----:B------:R-:W-:-:S04]  /*47f0*/  FSETP.NEU.FTZ.AND P2, PT, R8, -INF , PT ;  /* 0xff8000000800780b */ /* 0x000fc80003f5d000 */
[----:B------:R-:W-:Y:S02]  /*4800*/  FSEL R79, R79, RZ, P2 ;  /* 0x000000ff4f4f7208 */ /* 0x000fe40001000000 */
[----:B------:R-:W-:Y:S02]  /*4810*/  ISETP.GT.AND P2, PT, R78, RZ, !P6 ;  /* 0x000000ff4e00720c */ /* 0x000fe40007744270 */
[----:B------:R-:W-:Y:S01]  /*4820*/  LOP3.LUT P6, RZ, R72, 0x8000000, RZ, 0xc0, !PT ;  /* 0x0800000048ff7812 */ /* 0x000fe200078cc0ff */
[--C-:B------:R-:W-:Y:S01]  /*4830*/  FFMA.FTZ R69, R40, UR34, -R79.reuse ;  /* 0x0000002228457c23 */ /* 0x100fe2000801084f */
[----:B------:R-:W-:Y:S01]  /*4840*/  ISETP.LT.OR P2, PT, R76, 0x1, P2 ;  /* 0x000000014c00780c */ /* 0x000fe20001741670 */
[--C-:B------:R-:W-:Y:S01]  /*4850*/  FFMA.FTZ R74, R42, UR34, -R79.reuse ;  /* 0x000000222a4a7c23 */ /* 0x100fe2000801084f */
[--C-:B------:R-:W-:Y:S01]  /*4860*/  FFMA.FTZ R46, R46, UR34, -R79.reuse ;  /* 0x000000222e2e7c23 */ /* 0x100fe2000801084f */
[----:B------:R-:W-:Y:S01]  /*4870*/  ISETP.GT.AND P6, PT, R78, 0x79, !P6 ;  /* 0x000000794e00780c */ /* 0x000fe200077c4270 */
[--C-:B------:R-:W-:Y:S01]  /*4880*/  FFMA.FTZ R71, R89, UR34, -R79.reuse ;  /* 0x0000002259477c23 */ /* 0x100fe2000801084f */
[----:B------:R-:W-:Y:S01]  /*4890*/  FSEL R80, R2, -INF , !P2 ;  /* 0xff80000002507808 */ /* 0x000fe20005000000 */
[--C-:B------:R-:W-:Y:S01]  /*48a0*/  FFMA.FTZ R2, R68, UR34, -R79.reuse ;  /* 0x0000002244027c23 */ /* 0x100fe2000801084f */
[----:B------:R-:W-:Y:S01]  /*48b0*/  LOP3.LUT P2, RZ, R72, 0x4000000, RZ, 0xc0, !PT ;  /* 0x0400000048ff7812 */ /* 0x000fe2000784c0ff */
        /* <DEDUP_REMOVED lines=15> */
[----:B------:R-:W-:Y:S01]  /*49b0*/  ISETP.LT.OR P6, PT, R76, 0x7a, P6 ;  /* 0x0000007a4c00780c */ /* 0x000fe200037c1670 */
[--C-:B------:R-:W-:Y:S01]  /*49c0*/  FFMA.FTZ R48, R48, UR34, -R79.reuse ;  /* 0x0000002230307c23 */ /* 0x100fe2000801084f */
[----:B------:R-:W-:Y:S01]  /*49d0*/  FMNMX.FTZ R72, R7, R72, !PT ;  /* 0x0000004807487209 */ /* 0x000fe20007810000 */
[----:B------:R-:W1:Y:S01]  /*49e0*/  MUFU.EX2 R68, R68 ;  /* 0x0000004400447308 */ /* 0x000e620000000800 */
        /* <DEDUP_REMOVED lines=42> */
[----:B------:R-:W-:Y:S03]  /*4c90*/  MUFU.EX2 R75, R75 ;  /* 0x0000004b004b7308 */ /* 0x000fe60000000800 */
[----:B--2---:R-:W-:-:S04]  /*4ca0*/  FMNMX.FTZ R46, R36, R9, !PT ;  /* 0x00000009242e7209 */ /* 0x004fc80007810000 */
[----:B------:R-:W-:Y:S01]  /*4cb0*/  FMNMX.FTZ R9, R37, R46, !PT ;  /* 0x0000002e25097209 */ /* 0x000fe20007810000 */
[----:B------:R2:W-:Y:S03]  /*4cc0*/  MUFU.EX2 R42, R48 ;  /* 0x00000030002a7308 */ /* 0x0005e60000000800 */
[----:B------:R-:W-:-:S04]  /*4cd0*/  FMNMX.FTZ R46, R38, R9, !PT ;  /* 0x00000009262e7209 */ /* 0x000fc80007810000 */
[----:B------:R-:W-:Y:S01]  /*4ce0*/  FMNMX.FTZ R9, R39, R46, !PT ;  /* 0x0000002e27097209 */ /* 0x000fe20007810000 */
[----:B------:R-:W-:Y:S01]  /*4cf0*/  MUFU.EX2 R44, R44 ;  /* 0x0000002c002c7308 */ /* 0x000fe20000000800 */
[----:B--2---:R-:W-:Y:S02]  /*4d00*/  FFMA.FTZ R48, R63, UR34, -R79 ;  /* 0x000000223f307c23 */ /* 0x004fe4000801084f */
[----:B------:R-:W-:-:S04]  /*4d10*/  FMNMX.FTZ R46, R78, R9, !PT ;  /* 0x000000094e2e7209 */ /* 0x000fc80007810000 */
[----:B------:R-:W-:Y:S01]  /*4d20*/  FMNMX.FTZ R9, R81, R46, !PT ;  /* 0x0000002e51097209 */ /* 0x000fe20007810000 */
[----:B------:R-:W-:Y:S01]  /*4d30*/  FFMA.FTZ R46, R61, UR34, -R79 ;  /* 0x000000223d2e7c23 */ /* 0x000fe2000801084f */
[----:B------:R-:W-:Y:S02]  /*4d40*/  MUFU.EX2 R77, R77 ;  /* 0x0000004d004d7308 */ /* 0x000fe40000000800 */
[----:B------:R-:W-:-:S04]  /*4d50*/  FMNMX.FTZ R9, R82, R9, !PT ;  /* 0x0000000952097209 */ /* 0x000fc80007810000 */
[----:B------:R-:W-:Y:S02]  /*4d60*/  FMNMX.FTZ R30, R76, R9, !PT ;  /* 0x000000094c1e7209 */ /* 0x000fe40007810000 */
[----:B------:R-:W-:Y:S02]  /*4d70*/  MUFU.EX2 R41, R41 ;  /* 0x0000002900297308 */ /* 0x000fe40000000800 */
[----:B------:R-:W-:-:S05]  /*4d80*/  FMNMX.FTZ R30, R83, R30, !PT ;  /* 0x0000001e531e7209 */ /* 0x000fca0007810000 */
[----:B------:R-:W2:Y:S01]  /*4d90*/  SHFL.BFLY PT, R9, R30, 0x2, 0x1f ;  /* 0x0c401f001e097f89 */ /* 0x000ea200000e0000 */
[----:B------:R-:W-:Y:S08]  /*4da0*/  MUFU.EX2 R45, R45 ;  /* 0x0000002d002d7308 */ /* 0x000ff00000000800 */
[----:B------:R-:W-:Y:S08]  /*4db0*/  MUFU.EX2 R24, R24 ;  /* 0x0000001800187308 */ /* 0x000ff00000000800 */
[----:B------:R-:W-:Y:S01]  /*4dc0*/  MUFU.EX2 R25, R25 ;  /* 0x0000001900197308 */ /* 0x000fe20000000800 */
[----:B--2---:R-:W-:Y:S01]  /*4dd0*/  FMNMX.FTZ R47, R30, R9, !PT ;  /* 0x000000091e2f7209 */ /* 0x004fe20007810000 */
[----:B------:R-:W-:-:S06]  /*4de0*/  FFMA.FTZ R30, R64, UR34, -R79 ;  /* 0x00000022401e7c23 */ /* 0x000fcc000801084f */
[----:B------:R-:W-:Y:S01]  /*4df0*/  MUFU.EX2 R26, R26 ;  /* 0x0000001a001a7308 */ /* 0x000fe20000000800 */
[----:B------:R-:W2:Y:S07]  /*4e00*/  SHFL.BFLY PT, R54, R47, 0x1, 0x1f ;  /* 0x0c201f002f367f89 */ /* 0x000eae00000e0000 */
[----:B------:R-:W-:Y:S08]  /*4e10*/  MUFU.EX2 R51, R51 ;  /* 0x0000003300337308 */ /* 0x000ff00000000800 */
[----:B------:R-:W-:Y:S08]  /*4e20*/  MUFU.EX2 R50, R50 ;  /* 0x0000003200327308 */ /* 0x000ff00000000800 */
[----:B------:R-:W-:Y:S01]  /*4e30*/  MUFU.EX2 R53, R53 ;  /* 0x0000003500357308 */ /* 0x000fe20000000800 */
[----:B--2---:R-:W-:Y:S01]  /*4e40*/  FMNMX.FTZ R9, R47, R54, !PT ;  /* 0x000000362f097209 */ /* 0x004fe20007810000 */
        /* <DEDUP_REMOVED lines=23> */
[--C-:B------:R-:W-:Y:S01]  /*4fc0*/  FFMA.FTZ R21, R21, UR34, -R54.reuse ;  /* 0x0000002215157c23 */ /* 0x100fe20008010836 */
[--C-:B------:R-:W-:Y:S01]  /*4fd0*/  FFMA.FTZ R27, R27, UR34, -R54.reuse ;  /* 0x000000221b1b7c23 */ /* 0x100fe20008010836 */
[--C-:B------:R-:W-:Y:S01]  /*4fe0*/  FFMA.FTZ R28, R28, UR34, -R54.reuse ;  /* 0x000000221c1c7c23 */ /* 0x100fe20008010836 */
[--C-:B------:R-:W-:Y:S01]  /*4ff0*/  FFMA.FTZ R31, R31, UR34, -R54.reuse ;  /* 0x000000221f1f7c23 */ /* 0x100fe20008010836 */
[--C-:B------:R-:W-:Y:S01]  /*5000*/  FFMA.FTZ R32, R32, UR34, -R54.reuse ;  /* 0x0000002220207c23 */ /* 0x100fe20008010836 */
[--C-:B------:R-:W-:Y:S01]  /*5010*/  FFMA.FTZ R38, R38, UR34, -R54.reuse ;  /* 0x0000002226267c23 */ /* 0x100fe20008010836 */
[--C-:B------:R-:W-:Y:S01]  /*5020*/  FFMA.FTZ R39, R39, UR34, -R54.reuse ;  /* 0x0000002227277c23 */ /* 0x100fe20008010836 */
[----:B------:R0:W4:Y:S01]  /*5030*/  MUFU.EX2 R64, R4 ;  /* 0x0000000400407308 */ /* 0x0001220000000800 */
[--C-:B--2---:R-:W-:Y:S01]  /*5040*/  FFMA.FTZ R58, R66, UR34, -R54.reuse ;  /* 0x00000022423a7c23 */ /* 0x104fe20008010836 */
[--C-:B------:R-:W-:Y:S01]  /*5050*/  FFMA.FTZ R78, R78, UR34, -R54.reuse ;  /* 0x000000224e4e7c23 */ /* 0x100fe20008010836 */
[--C-:B------:R-:W-:Y:S01]  /*5060*/  FFMA.FTZ R81, R81, UR34, -R54.reuse ;  /* 0x0000002251517c23 */ /* 0x100fe20008010836 */
[--C-:B------:R-:W-:Y:S01]  /*5070*/  FFMA.FTZ R82, R82, UR34, -R54.reuse ;  /* 0x0000002252527c23 */ /* 0x100fe20008010836 */
[----:B------:R-:W-:-:S03]  /*5080*/  FFMA.FTZ R76, R76, UR34, -R54 ;  /* 0x000000224c4c7c23 */ /* 0x000fc60008010836 */
[----:B------:R2:W5:Y:S01]  /*5090*/  MUFU.EX2 R79, R5 ;  /* 0x00000005004f7308 */ /* 0x0005620000000800 */
[----:B0-----:R-:W-:-:S07]  /*50a0*/  F2FP.F16.F32.PACK_AB R4, R71, R2 ;  /* 0x000000024704723e */ /* 0x001fce00000000ff */
[----:B------:R-:W0:Y:S01]  /*50b0*/  MUFU.EX2 R3, R3 ;  /* 0x0000000300037308 */ /* 0x000e220000000800 */
[----:B--2---:R-:W-:Y:S01]  /*50c0*/  FADD.FTZ R5, R2, R71 ;  /* 0x0000004702057221 */ /* 0x004fe20000010000 */
[--C-:B------:R-:W-:Y:S01]  /*50d0*/  FFMA.FTZ R2, R33, UR34, -R54.reuse ;  /* 0x0000002221027c23 */ /* 0x100fe20008010836 */
[--C-:B------:R-:W-:Y:S01]  /*50e0*/  FFMA.FTZ R33, R34, UR34, -R54.reuse ;  /* 0x0000002222217c23 */ /* 0x100fe20008010836 */
[--C-:B------:R-:W-:Y:S01]  /*50f0*/  FFMA.FTZ R34, R35, UR34, -R54.reuse ;  /* 0x0000002223227c23 */ /* 0x100fe20008010836 */
[----:B-1----:R-:W-:Y:S01]  /*5100*/  FADD.FTZ R6, R68, R5 ;  /* 0x0000000544067221 */ /* 0x002fe20000010000 */
[----:B---3--:R-:W-:Y:S01]  /*5110*/  FADD.FTZ R5, R80, R63 ;  /* 0x0000003f50057221 */ /* 0x008fe20000010000 */
[----:B------:R-:W-:Y:S01]  /*5120*/  FFMA.FTZ R35, R36, UR34, -R54 ;  /* 0x0000002224237c23 */ /* 0x000fe20008010836 */
[----:B------:R-:W1:Y:S01]  /*5130*/  MUFU.EX2 R56, R56 ;  /* 0x0000003800387308 */ /* 0x000e620000000800 */
[C---:B------:R-:W-:Y:S01]  /*5140*/  FADD.FTZ R12, R73.reuse, R6 ;  /* 0x00000006490c7221 */ /* 0x040fe20000010000 */
[----:B------:R-:W-:Y:S01]  /*5150*/  F2FP.F16.F32.PACK_AB R6, R73, R68 ;  /* 0x000000444906723e */ /* 0x000fe200000000ff */
[--C-:B------:R-:W-:Y:S01]  /*5160*/  FFMA.FTZ R36, R37, UR34, -R54.reuse ;  /* 0x0000002225247c23 */ /* 0x100fe20008010836 */
[----:B------:R-:W-:Y:S01]  /*5170*/  FFMA.FTZ R54, R83, UR34, -R54 ;  /* 0x0000002253367c23 */ /* 0x000fe20008010836 */
[----:B------:R-:W-:Y:S01]  /*5180*/  FADD.FTZ R7, R67, R12 ;  /* 0x0000000c43077221 */ /* 0x000fe20000010000 */
[----:B----4-:R-:W-:Y:S01]  /*5190*/  FADD.FTZ R12, R64, R5 ;  /* 0x00000005400c7221 */ /* 0x010fe20000010000 */
[----:B------:R-:W-:Y:S01]  /*51a0*/  F2FP.F16.F32.PACK_AB R5, R63, R80 ;  /* 0x000000503f05723e */ /* 0x000fe200000000ff */
[----:B------:R-:W2:Y:S01]  /*51b0*/  MUFU.EX2 R57, R57 ;  /* 0x0000003900397308 */ /* 0x000ea20000000800 */
[----:B------:R-:W-:Y:S01]  /*51c0*/  FADD.FTZ R14, R70, R7 ;  /* 0x00000007460e7221 */ /* 0x000fe20000010000 */
[C---:B-----5:R-:W-:Y:S01]  /*51d0*/  FADD.FTZ R12, R79.reuse, R12 ;  /* 0x0000000c4f0c7221 */ /* 0x060fe20000010000 */
[----:B------:R-:W-:-:S02]  /*51e0*/  F2FP.F16.F32.PACK_AB R7, R79, R64 ;  /* 0x000000404f07723e */ /* 0x000fc400000000ff */
[----:B------:R-:W-:Y:S01]  /*51f0*/  FADD.FTZ R15, R69, R14 ;  /* 0x0000000e450f7221 */ /* 0x000fe20000010000 */
[----:B0-----:R-:W-:Y:S02]  /*5200*/  FADD.FTZ R13, R3, R12 ;  /* 0x0000000c030d7221 */ /* 0x001fe40000010000 */
[----:B------:R-:W0:Y:S01]  /*5210*/  MUFU.EX2 R58, R58 ;  /* 0x0000003a003a7308 */ /* 0x000e220000000800 */
[----:B------:R-:W-:Y:S01]  /*5220*/  FADD.FTZ R15, R72, R15 ;  /* 0x0000000f480f7221 */ /* 0x000fe20000010000 */
[----:B-1----:R-:W-:Y:S01]  /*5230*/  FADD.FTZ R12, R56, R13 ;  /* 0x0000000d380c7221 */ /* 0x002fe20000010000 */
[----:B------:R1:W-:Y:S02]  /*5240*/  STSM.16.M88.4 [R17+0x21800], R4 ;  /* 0x0218000411007844 */ /* 0x0003e40000000200 */
[----:B------:R-:W-:-:S03]  /*5250*/  FADD.FTZ R14, R74, R15 ;  /* 0x0000000f4a0e7221 */ /* 0x000fc60000010000 */
[----:B------:R-:W3:Y:S01]  /*5260*/  MUFU.EX2 R59, R59 ;  /* 0x0000003b003b7308 */ /* 0x000ee20000000800 */
[----:B--2---:R-:W-:Y:S01]  /*5270*/  FADD.FTZ R13, R57, R12 ;  /* 0x0000000c390d7221 */ /* 0x004fe20000010000 */
[----:B------:R-:W-:-:S04]  /*5280*/  FADD.FTZ R15, R75, R14 ;  /* 0x0000000e4b0f7221 */ /* 0x000fc80000010000 */
[----:B------:R-:W-:Y:S02]  /*5290*/  FADD.FTZ R14, R44, R15 ;  /* 0x0000000f2c0e7221 */ /* 0x000fe40000010000 */
[----:B------:R-:W2:Y:S01]  /*52a0*/  MUFU.EX2 R60, R60 ;  /* 0x0000003c003c7308 */ /* 0x000ea20000000800 */
[----:B0-----:R-:W-:Y:S01]  /*52b0*/  FADD.FTZ R12, R58, R13 ;  /* 0x0000000d3a0c7221 */ /* 0x001fe20000010000 */
[----:B------:R-:W-:Y:S01]  /*52c0*/  FADD.FTZ R15, R77, R14 ;  /* 0x0000000e4d0f7221 */ /* 0x000fe20000010000 */
[----:B-1----:R-:W-:Y:S02]  /*52d0*/  F2FP.F16.F32.PACK_AB R5, R56, R3 ;  /* 0x000000033805723e */ /* 0x002fe400000000ff */
[----:B------:R-:W-:Y:S01]  /*52e0*/  F2FP.F16.F32.PACK_AB R4, R70, R67 ;  /* 0x000000434604723e */ /* 0x000fe200000000ff */
[----:B------:R-:W-:Y:S01]  /*52f0*/  FADD.FTZ R14, R40, R15 ;  /* 0x0000000f280e7221 */ /* 0x000fe20000010000 */
[----:B------:R-:W-:Y:S01]  /*5300*/  F2FP.F16.F32.PACK_AB R6, R72, R69 ;  /* 0x000000454806723e */ /* 0x000fe200000000ff */
[----:B------:R-:W0:Y:S01]  /*5310*/  MUFU.EX2 R61, R61 ;  /* 0x0000003d003d7308 */ /* 0x000e220000000800 */
[----:B---3--:R-:W-:Y:S01]  /*5320*/  FADD.FTZ R13, R59, R12 ;  /* 0x0000000c3b0d7221 */ /* 0x008fe20000010000 */
[----:B------:R-:W-:-:S04]  /*5330*/  FADD.FTZ R15, R41, R14 ;  /* 0x0000000e290f7221 */ /* 0x000fc80000010000 */
[----:B------:R-:W-:Y:S02]  /*5340*/  FADD.FTZ R14, R42, R15 ;  /* 0x0000000f2a0e7221 */ /* 0x000fe40000010000 */
[----:B------:R-:W1:Y:S01]  /*5350*/  MUFU.EX2 R62, R62 ;  /* 0x0000003e003e7308 */ /* 0x000e620000000800 */
[----:B--2---:R-:W-:-:S07]  /*5360*/  FADD.FTZ R12, R60, R13 ;  /* 0x0000000d3c0c7221 */ /* 0x004fce0000010000 */
[----:B------:R-:W2:Y:S01]  /*5370*/  MUFU.EX2 R10, R10 ;  /* 0x0000000a000a7308 */ /* 0x000ea20000000800 */
[----:B0-----:R-:W-:Y:S01]  /*5380*/  FADD.FTZ R13, R61, R12 ;  /* 0x0000000c3d0d7221 */ /* 0x001fe20000010000 */
[----:B------:R-:W-:-:S06]  /*5390*/  F2FP.F16.F32.PACK_AB R12, R75, R74 ;  /* 0x0000004a4b0c723e */ /* 0x000fcc00000000ff */
[----:B------:R-:W0:Y:S01]  /*53a0*/  MUFU.EX2 R11, R11 ;  /* 0x0000000b000b7308 */ /* 0x000e220000000800 */
[C---:B-1----:R-:W-:Y:S01]  /*53b0*/  FADD.FTZ R13, R62.reuse, R13 ;  /* 0x0000000d3e0d7221 */ /* 0x042fe20000010000 */
[----:B------:R-:W-:-:S06]  /*53c0*/  F2FP.F16.F32.PACK_AB R15, R62, R61 ;  /* 0x0000003d3e0f723e */ /* 0x000fcc00000000ff */
[----:B------:R-:W1:Y:S01]  /*53d0*/  MUFU.EX2 R20, R20 ;  /* 0x0000001400147308 */ /* 0x000e620000000800 */
[----:B--2---:R-:W-:Y:S01]  /*53e0*/  FADD.FTZ R64, R10, R13 ;  /* 0x0000000d0a407221 */ /* 0x004fe20000010000 */
[----:B------:R-:W-:Y:S01]  /*53f0*/  FADD.FTZ R13, R45, R14 ;  /* 0x0000000e2d0d7221 */ /* 0x000fe20000010000 */
[----:B------:R-:W-:-:S03]  /*5400*/  F2FP.F16.F32.PACK_AB R14, R77, R44 ;  /* 0x0000002c4d0e723e */ /* 0x000fc600000000ff */
[----:B------:R-:W-:Y:S01]  /*5410*/  FADD.FTZ R56, R24, R13 ;  /* 0x0000000d18387221 */ /* 0x000fe20000010000 */
[----:B------:R-:W-:Y:S01]  /*5420*/  F2FP.F16.F32.PACK_AB R13, R60, R59 ;  /* 0x0000003b3c0d723e */ /* 0x000fe200000000ff */
[----:B------:R-:W2:Y:S01]  /*5430*/  MUFU.EX2 R21, R21 ;  /* 0x0000001500157308 */ /* 0x000ea20000000800 */
[----:B0-----:R-:W-:Y:S01]  /*5440*/  FADD.FTZ R7, R11, R64 ;  /* 0x000000400b077221 */ /* 0x001fe20000010000 */
[----:B------:R-:W-:-:S06]  /*5450*/  FADD.FTZ R3, R25, R56 ;  /* 0x0000003819037221 */ /* 0x000fcc0000010000 */
[----:B------:R-:W-:Y:S01]  /*5460*/  MUFU.EX2 R27, R27 ;  /* 0x0000001b001b7308 */ /* 0x000fe20000000800 */
[----:B-1----:R-:W-:Y:S01]  /*5470*/  FADD.FTZ R44, R20, R7 ;  /* 0x00000007142c7221 */ /* 0x002fe20000010000 */
[----:B------:R-:W-:-:S05]  /*5480*/  F2FP.F16.F32.PACK_AB R7, R58, R57 ;  /* 0x000000393a07723e */ /* 0x000fca00000000ff */
[----:B------:R0:W-:Y:S01]  /*5490*/  STSM.16.M88.4 [R22], R4 ;  /* 0x0000000416007844 */ /* 0x0001e20000000200 */
[----:B------:R-:W1:Y:S01]  /*54a0*/  MUFU.EX2 R28, R28 ;  /* 0x0000001c001c7308 */ /* 0x000e620000000800 */
[----:B--2---:R-:W-:Y:S02]  /*54b0*/  FADD.FTZ R44, R21, R44 ;  /* 0x0000002c152c7221 */ /* 0x004fe40000010000 */
[----:B------:R2:W-:Y:S05]  /*54c0*/  STSM.16.M88.4 [R19], R12 ;  /* 0x0000000c13007844 */ /* 0x0005ea0000000200 */
[----:B------:R-:W-:Y:S01]  /*54d0*/  MUFU.EX2 R31, R31 ;  /* 0x0000001f001f7308 */ /* 0x000fe20000000800 */
[----:B0-----:R-:W-:-:S07]  /*54e0*/  F2FP.F16.F32.PACK_AB R4, R41, R40 ;  /* 0x000000282904723e */ /* 0x001fce00000000ff */
[----:B------:R-:W0:Y:S01]  /*54f0*/  MUFU.EX2 R32, R32 ;  /* 0x0000002000207308 */ /* 0x000e220000000800 */
[----:B------:R-:W-:Y:S02]  /*5500*/  F2FP.F16.F32.PACK_AB R5, R11, R10 ;  /* 0x0000000a0b05723e */ /* 0x000fe400000000ff */
[----:B--2---:R-:W-:Y:S02]  /*5510*/  F2FP.F16.F32.PACK_AB R14, R51, R26 ;  /* 0x0000001a330e723e */ /* 0x004fe400000000ff */
[----:B------:R-:W-:Y:S02]  /*5520*/  F2FP.F16.F32.PACK_AB R7, R21, R20 ;  /* 0x000000141507723e */ /* 0x000fe400000000ff */
[----:B------:R-:W-:Y:S01]  /*5530*/  F2FP.F16.F32.PACK_AB R6, R45, R42 ;  /* 0x0000002a2d06723e */ /* 0x000fe200000000ff */
[----:B------:R2:W-:Y:S01]  /*5540*/  MUFU.EX2 R37, R38 ;  /* 0x0000002600257308 */ /* 0x0005e20000000800 */
[----:B------:R-:W-:Y:S02]  /*5550*/  F2FP.F16.F32.PACK_AB R12, R25, R24 ;  /* 0x00000018190c723e */ /* 0x000fe400000000ff */
[----:B-1----:R-:W-:Y:S01]  /*5560*/  F2FP.F16.F32.PACK_AB R13, R28, R27 ;  /* 0x0000001b1c0d723e */ /* 0x002fe200000000ff */
[----:B------:R1:W-:Y:S01]  /*5570*/  STSM.16.M88.4 [R18], R4 ;  /* 0x0000000412007844 */ /* 0x0003e20000000200 */
[----:B------:R-:W-:-:S03]  /*5580*/  F2FP.F16.F32.PACK_AB R24, R53, R50 ;  /* 0x000000323518723e */ /* 0x000fc600000000ff */
[----:B------:R-:W3:Y:S01]  /*5590*/  MUFU.EX2 R2, R2 ;  /* 0x0000000200027308 */ /* 0x000ee20000000800 */
[----:B--2---:R-:W-:Y:S01]  /*55a0*/  FADD.FTZ R38, R26, R3 ;  /* 0x000000031a267221 */ /* 0x004fe20000010000 */
[----:B------:R-:W-:Y:S01]  /*55b0*/  FADD.FTZ R3, R27, R44 ;  /* 0x0000002c1b037221 */ /* 0x000fe20000010000 */
[----:B0-----:R-:W-:Y:S02]  /*55c0*/  F2FP.F16.F32.PACK_AB R15, R32, R31 ;  /* 0x0000001f200f723e */ /* 0x001fe400000000ff */
[----:B------:R-:W-:Y:S01]  /*55d0*/  FADD.FTZ R57, R51, R38 ;  /* 0x0000002633397221 */ /* 0x000fe20000010000 */
[----:B------:R-:W-:Y:S02]  /*55e0*/  FADD.FTZ R38, R28, R3 ;  /* 0x000000031c267221 */ /* 0x000fe40000010000 */
[----:B------:R-:W0:Y:S01]  /*55f0*/  MUFU.EX2 R33, R33 ;  /* 0x0000002100217308 */ /* 0x000e220000000800 */
[----:B------:R-:W-:Y:S01]  /*5600*/  FADD.FTZ R40, R50, R57 ;  /* 0x0000003932287221 */ /* 0x000fe20000010000 */
[----:B------:R-:W-:Y:S01]  /*5610*/  FADD.FTZ R3, R31, R38 ;  /* 0x000000261f037221 */ /* 0x000fe20000010000 */
[----:B------:R2:W-:Y:S02]  /*5620*/  STSM.16.M88.4 [R17+0x27800], R12 ;  /* 0x0278000c11007844 */ /* 0x0005e40000000200 */
[----:B------:R-:W-:Y:S01]  /*5630*/  FADD.FTZ R41, R53, R40 ;  /* 0x0000002835297221 */ /* 0x000fe20000010000 */
[----:B------:R-:W-:-:S02]  /*5640*/  FADD.FTZ R3, R32, R3 ;  /* 0x0000000320037221 */ /* 0x000fc40000010000 */
[----:B------:R-:W4:Y:S01]  /*5650*/  MUFU.EX2 R29, R29 ;  /* 0x0000001d001d7308 */ /* 0x000f220000000800 */
[----:B------:R-:W-:Y:S01]  /*5660*/  FADD.FTZ R26, R52, R41 ;  /* 0x00000029341a7221 */ /* 0x000fe20000010000 */
[----:B---3--:R-:W-:-:S03]  /*5670*/  FADD.FTZ R38, R2, R3 ;  /* 0x0000000302267221 */ /* 0x008fc60000010000 */
[C---:B------:R-:W-:Y:S01]  /*5680*/  FADD.FTZ R40, R55.reuse, R26 ;  /* 0x0000001a37287221 */ /* 0x040fe20000010000 */
[----:B------:R-:W-:Y:S02]  /*5690*/  F2FP.F16.F32.PACK_AB R26, R55, R52 ;  /* 0x00000034371a723e */ /* 0x000fe400000000ff */
[----:B------:R-:W3:Y:S01]  /*56a0*/  MUFU.EX2 R34, R34 ;  /* 0x0000002200227308 */ /* 0x000ee20000000800 */
[C---:B0-----:R-:W-:Y:S01]  /*56b0*/  FADD.FTZ R3, R33.reuse, R38 ;  /* 0x0000002621037221 */ /* 0x041fe20000010000 */
[----:B------:R-:W-:-:S06]  /*56c0*/  F2FP.F16.F32.PACK_AB R25, R33, R2 ;  /* 0x000000022119723e */ /* 0x000fcc00000000ff */
[----:B------:R-:W0:Y:S01]  /*56d0*/  MUFU.EX2 R48, R48 ;  /* 0x0000003000307308 */ /* 0x000e220000000800 */
[----:B----4-:R-:W-:-:S07]  /*56e0*/  FADD.FTZ R21, R29, R40 ;  /* 0x000000281d157221 */ /* 0x010fce0000010000 */
[----:B------:R-:W4:Y:S01]  /*56f0*/  MUFU.EX2 R35, R35 ;  /* 0x0000002300237308 */ /* 0x000f220000000800 */
[----:B---3--:R-:W-:-:S07]  /*5700*/  FADD.FTZ R10, R34, R3 ;  /* 0x00000003220a7221 */ /* 0x008fce0000010000 */
[----:B------:R-:W3:Y:S01]  /*5710*/  MUFU.EX2 R30, R30 ;  /* 0x0000001e001e7308 */ /* 0x000ee20000000800 */
[C---:B0-----:R-:W-:Y:S01]  /*5720*/  FADD.FTZ R21, R48.reuse, R21 ;  /* 0x0000001530157221 */ /* 0x041fe20000010000 */
[----:B------:R-:W-:-:S06]  /*5730*/  F2FP.F16.F32.PACK_AB R28, R48, R29 ;  /* 0x0000001d301c723e */ /* 0x000fcc00000000ff */
[----:B------:R-:W0:Y:S01]  /*5740*/  MUFU.EX2 R49, R49 ;  /* 0x0000003100317308 */ /* 0x000e220000000800 */
[C---:B----4-:R-:W-:Y:S01]  /*5750*/  FADD.FTZ R3, R35.reuse, R10 ;  /* 0x0000000a23037221 */ /* 0x050fe20000010000 */
[----:B------:R-:W-:-:S05]  /*5760*/  F2FP.F16.F32.PACK_AB R27, R35, R34 ;  /* 0x00000022231b723e */ /* 0x000fca00000000ff */
[----:B------:R2:W-:Y:S01]  /*5770*/  STSM.16.M88.4 [R23], R24 ;  /* 0x0000001817007844 */ /* 0x0005e20000000200 */
[----:B------:R-:W4:Y:S01]  /*5780*/  MUFU.EX2 R36, R36 ;  /* 0x0000002400247308 */ /* 0x000f220000000800 */
[----:B---3--:R-:W-:-:S07]  /*5790*/  FADD.FTZ R10, R30, R21 ;  /* 0x000000151e0a7221 */ /* 0x008fce0000010000 */
[----:B------:R-:W3:Y:S01]  /*57a0*/  MUFU.EX2 R39, R39 ;  /* 0x0000002700277308 */ /* 0x000ee20000000800 */
[C---:B0-----:R-:W-:Y:S01]  /*57b0*/  F2FP.F16.F32.PACK_AB R30, R49.reuse, R30 ;  /* 0x0000001e311e723e */ /* 0x041fe200000000ff */
[----:B------:R-:W-:-:S06]  /*57c0*/  FADD.FTZ R10, R49, R10 ;  /* 0x0000000a310a7221 */ /* 0x000fcc0000010000 */
[----:B------:R-:W0:Y:S01]  /*57d0*/  MUFU.EX2 R78, R78 ;  /* 0x0000004e004e7308 */ /* 0x000e220000000800 */
[----:B----4-:R-:W-:Y:S01]  /*57e0*/  F2FP.F16.F32.PACK_AB R29, R37, R36 ;  /* 0x00000024251d723e */ /* 0x010fe200000000ff */
[----:B------:R-:W-:-:S04]  /*57f0*/  FADD.FTZ R2, R36, R3 ;  /* 0x0000000324027221 */ /* 0x000fc80000010000 */
[----:B------:R-:W-:Y:S02]  /*5800*/  FADD.FTZ R2, R37, R2 ;  /* 0x0000000225027221 */ /* 0x000fe40000010000 */
[----:B------:R-:W-:Y:S02]  /*5810*/  MUFU.EX2 R43, R43 ;  /* 0x0000002b002b7308 */ /* 0x000fe40000000800 */
[----:B---3--:R-:W-:-:S06]  /*5820*/  FADD.FTZ R3, R39, R2 ;  /* 0x0000000227037221 */ /* 0x008fcc0000010000 */
[----:B------:R-:W1:Y:S01]  /*5830*/  MUFU.EX2 R46, R46 ;  /* 0x0000002e002e7308 */ /* 0x000e620000000800 */
[C---:B0-----:R-:W-:Y:S01]  /*5840*/  F2FP.F16.F32.PACK_AB R31, R78.reuse, R39 ;  /* 0x000000274e1f723e */ /* 0x041fe200000000ff */
[----:B------:R-:W-:-:S04]  /*5850*/  FADD.FTZ R2, R78, R3 ;  /* 0x000000034e027221 */ /* 0x000fc80000010000 */
[----:B------:R2:W-:Y:S02]  /*5860*/  STSM.16.M88.4 [R19+0x6000], R28 ;  /* 0x0060001c13007844 */ /* 0x0005e40000000200 */
[----:B------:R-:W0:Y:S08]  /*5870*/  MUFU.EX2 R47, R47 ;  /* 0x0000002f002f7308 */ /* 0x000e300000000800 */
[----:B------:R-:W3:Y:S01]  /*5880*/  MUFU.EX2 R0, R0 ;  /* 0x0000000000007308 */ /* 0x000ee20000000800 */
[----:B-1----:R-:W-:Y:S01]  /*5890*/  F2FP.F16.F32.PACK_AB R4, R46, R43 ;  /* 0x0000002b2e04723e */ /* 0x002fe200000000ff */
[----:B------:R-:W-:-:S04]  /*58a0*/  FADD.FTZ R43, R43, R10 ;  /* 0x0000000a2b2b7221 */ /* 0x000fc80000010000 */
[----:B------:R-:W-:Y:S02]  /*58b0*/  FADD.FTZ R46, R46, R43 ;  /* 0x0000002b2e2e7221 */ /* 0x000fe40000010000 */
[----:B------:R-:W-:Y:S02]  /*58c0*/  MUFU.EX2 R81, R81 ;  /* 0x0000005100517308 */ /* 0x000fe40000000800 */
[----:B0-----:R-:W-:-:S06]  /*58d0*/  FADD.FTZ R3, R47, R46 ;  /* 0x0000002e2f037221 */ /* 0x001fcc0000010000 */
[----:B------:R-:W0:Y:S01]  /*58e0*/  MUFU.EX2 R82, R82 ;  /* 0x0000005200527308 */ /* 0x000e220000000800 */
[C---:B---3--:R-:W-:Y:S01]  /*58f0*/  F2FP.F16.F32.PACK_AB R6, R0.reuse, R47 ;  /* 0x0000002f0006723e */ /* 0x048fe200000000ff */
[----:B------:R-:W-:Y:S01]  /*5900*/  FADD.FTZ R3, R0, R3 ;  /* 0x0000000300037221 */ /* 0x000fe20000010000 */
[----:B------:R-:W-:-:S05]  /*5910*/  VIADD R0, R88, 0xfffffffe ;  /* 0xfffffffe58007836 */ /* 0x000fca0000000000 */
[----:B------:R-:W1:Y:S08]  /*5920*/  MUFU.EX2 R76, R76 ;  /* 0x0000004c004c7308 */ /* 0x000e700000000800 */
[----:B------:R-:W3:Y:S01]  /*5930*/  MUFU.EX2 R11, R54 ;  /* 0x00000036000b7308 */ /* 0x000ee20000000800 */
[----:B0-----:R-:W-:Y:S01]  /*5940*/  F2FP.F16.F32.PACK_AB R5, R82, R81 ;  /* 0x000000515205723e */ /* 0x001fe200000000ff */
[----:B------:R-:W-:-:S04]  /*5950*/  FADD.FTZ R81, R81, R2 ;  /* 0x0000000251517221 */ /* 0x000fc80000010000 */
[----:B------:R-:W-:-:S04]  /*5960*/  FADD.FTZ R81, R82, R81 ;  /* 0x0000005152517221 */ /* 0x000fc80000010000 */
[----:B-1----:R-:W-:Y:S01]  /*5970*/  FADD.FTZ R2, R76, R81 ;  /* 0x000000514c027221 */ /* 0x002fe20000010000 */
[----:B---3--:R-:W-:-:S03]  /*5980*/  F2FP.F16.F32.PACK_AB R7, R11, R76 ;  /* 0x0000004c0b07723e */ /* 0x008fc600000000ff */
        /* <DEDUP_REMOVED lines=16> */
.L_x_10452:
[----:B------:R-:W-:-:S11]  /*5a90*/  UISETP.NE.AND UP2, UPT, UR7, 0x1, UPT ;  /* 0x000000010700788c */ /* 0x000fd6000bf45270 */
[----:B------:R-:W-:Y:S02]  /*5aa0*/  @UP2 ULDC.64 UR10, c[0x0][0x9e8] ;  /* 0x00027a00000a2ab9 */ /* 0x000fe40000000a00 */
[----:B------:R-:W-:-:S04]  /*5ab0*/  UIMAD.WIDE.U32 UR14, UR18, UR10, URZ ;  /* 0x0000000a120e72a5 */ /* 0x000fc8000f8e003f */
[----:B------:R-:W-:-:S12]  /*5ac0*/  @UP2 USHF.R.U32.HI UR18, URZ, UR11, UR15 ;  /* 0x0000000b3f122299 */ /* 0x000fd8000801160f */
.L_x_10453:
[----:B------:R-:W-:-:S04]  /*5ad0*/  UIMAD UR7, UR18, UR7, UR7 ;  /* 0x00000007120772a4 */ /* 0x000fc8000f8e0207 */
[----:B------:R-:W-:-:S04]  /*5ae0*/  UISETP.LT.AND UP2, UPT, UR6, UR7, UPT ;  /* 0x000000070600728c */ /* 0x000fc8000bf41270 */
[----:B------:R-:W-:-:S12]  /*5af0*/  USEL UR6, UR6, UR7, UP2 ;  /* 0x0000000706067287 */ /* 0x000fd80009000000 */
.L_x_10451:
        /* <DEDUP_REMOVED lines=36> */
.L_x_10471:
[----:B------:R-:W-:Y:S01]  /*5d40*/  UIADD3 UR58, UR48, 0x1, URZ ;  /* 0x00000001303a7890 */ /* 0x000fe2000fffe03f */
[----:B------:R-:W-:-:S03]  /*5d50*/  ISETP.NE.AND P3, PT, RZ, UR45, PT ;  /* 0x0000002dff007c0c */ /* 0x000fc6000bf65270 */
[----:B------:R-:W-:-:S04]  /*5d60*/  UISETP.NE.AND UP2, UPT, UR58, 0x2, UPT ;  /* 0x000000023a00788c */ /* 0x000fc8000bf45270 */
[----:B------:R-:W-:Y:S02]  /*5d70*/  USEL UR57, URZ, 0x1, UP2 ;  /* 0x000000013f397887 */ /* 0x000fe40009000000 */
[----:B------:R-:W-:Y:S02]  /*5d80*/  USEL UR58, UR58, URZ, UP2 ;  /* 0x0000003f3a3a7287 */ /* 0x000fe40009000000 */
[----:B------:R-:W-:Y:S02]  /*5d90*/  ULOP3.LUT UR57, UR51, UR57, URZ, 0x3c, !UPT ;  /* 0x0000003933397292 */ /* 0x000fe4000f8e3c3f */
[----:B---3--:R-:W-:Y:S10]  /*5da0*/  @P3 BRA `(.L_x_10455) ;  /* 0x00000000002c3947 */ /* 0x008ff40003800000 */
[----:B------:R-:W-:Y:S05]  /*5db0*/  @!P0 BRA `(.L_x_10456) ;  /* 0x0000000000048947 */ /* 0x000fea0003800000 */
[----:B------:R-:W-:Y:S01]  /*5dc0*/  BPT.TRAP 0x1 ;  /* 0x000000040000795c */ /* 0x000fe20000300000 */
.L_x_10456:
[----:B------:R-:W-:Y:S01]  /*5dd0*/  ULEA UR6, UR58, UR42, 0x3 ;  /* 0x0000002a3a067291 */ /* 0x000fe2000f8e183f */
[----:B--2---:R-:W-:-:S05]  /*5de0*/  IMAD.U32 R4, RZ, RZ, UR57 ;  /* 0x00000039ff047e24 */ /* 0x004fca000f8e00ff */
[----:B------:R-:W-:-:S04]  /*5df0*/  SHF.L.U32 R4, R4, 0x1f, RZ ;  /* 0x0000001f04047819 */ /* 0x000fc800000006ff */
[----:B------:R0:W1:Y:S01]  /*5e00*/  SYNCS.PHASECHK.TRANS64.TRYWAIT P2, [UR6+0x2d830], R4 ;  /* 0x02d83004ff0075a7 */ /* 0x0000620008040146 */
[----:B------:R-:W-:Y:S05]  /*5e10*/  @!P0 BRA `(.L_x_10457) ;  /* 0x0000000000048947 */ /* 0x000fea0003800000 */
[----:B------:R-:W-:Y:S01]  /*5e20*/  BPT.TRAP 0x1 ;  /* 0x000000040000795c */ /* 0x000fe20000300000 */
.L_x_10457:
[----:B-1----:R-:W-:Y:S05]  /*5e30*/  @P2 BRA `(.L_x_10455) ;  /* 0x0000000000082947 */ /* 0x002fea0003800000 */
[----:B------:R-:W1:Y:S02]  /*5e40*/  SYNCS.PHASECHK.TRANS64.TRYWAIT P2, [UR6+0x2d830], R4 ;  /* 0x02d83004ff0075a7 */ /* 0x000e640008040146 */
[----:B-1----:R-:W-:Y:S05]  /*5e50*/  @!P2 BRA `(.L_x_10458) ;  /* 0x0000014000b4a947 */ /* 0x002fea0003800000 */
.L_x_10455:
[----:B-12---:R-:W1:Y:S01]  /*5e60*/  S2R R5, SR_TID.X ;  /* 0x0000000000057919 */ /* 0x006e620000002100 */
[----:B------:R-:W-:Y:S01]  /*5e70*/  UIMAD UR6, UR58, 0x600, UR32 ;  /* 0x000006003a0678a4 */ /* 0x000fe2000f8e0220 */
        /* <DEDUP_REMOVED lines=35> */
.L_x_10460:
[----:B------:R-:W-:Y:S01]  /*60b0*/  ULEA UR6, UR48, UR42, 0x3 ;  /* 0x0000002a30067291 */ /* 0x000fe2000f8e183f */
[----:B------:R-:W-:-:S05]  /*60c0*/  IMAD.U32 R4, RZ, RZ, UR51 ;  /* 0x00000033ff047e24 */ /* 0x000fca000f8e00ff */
[----:B------:R-:W-:-:S04]  /*60d0*/  SHF.L.U32 R4, R4, 0x1f, RZ ;  /* 0x0000001f04047819 */ /* 0x000fc800000006ff */
[----:B------:R0:W1:Y:S01]  /*60e0*/  SYNCS.PHASECHK.TRANS64.TRYWAIT P2, [UR6+0x2d850], R4 ;  /* 0x02d85004ff0075a7 */ /* 0x0000620008040146 */
[----:B------:R-:W-:Y:S05]  /*60f0*/  @!P0 BRA `(.L_x_10461) ;  /* 0x0000000000048947 */ /* 0x000fea0003800000 */
[----:B------:R-:W-:Y:S01]  /*6100*/  BPT.TRAP 0x1 ;  /* 0x000000040000795c */ /* 0x000fe20000300000 */
.L_x_10461:
[----:B-1----:R-:W-:Y:S05]  /*6110*/  @P2 BRA `(.L_x_10459) ;  /* 0x0000000000082947 */ /* 0x002fea0003800000 */
[----:B------:R-:W1:Y:S02]  /*6120*/  SYNCS.PHASECHK.TRANS64.TRYWAIT P2, [UR6+0x2d850], R4 ;  /* 0x02d85004ff0075a7 */ /* 0x000e640008040146 */
[----:B-1----:R-:W-:Y:S05]  /*6130*/  @!P2 BRA `(.L_x_10462) ;  /* 0x000001400014a947 */ /* 0x002fea0003800000 */
.L_x_10459:
[----:B------:R-:W-:Y:S01]  /*6140*/  UIADD3 UR6, UR42, 0x400, URZ ;  /* 0x000004002a067890 */ /* 0x000fe2000fffe03f */
[----:B------:R-:W-:Y:S01]  /*6150*/  WARPGROUP.ARRIVE ;  /* 0x00000000000079c5 */ /* 0x000fe20000000000 */
[----:B------:R-:W-:Y:S01]  /*6160*/  ULEA UR7, UR54, UR42, 0xd ;  /* 0x0000002a36077291 */ /* 0x000fe2000f8e683f */
[----:B------:R-:W-:Y:S01]  /*6170*/  FMUL.FTZ R6, R26, UR56 ;  /* 0x000000381a067c20 */ /* 0x000fe20008410000 */
[----:B------:R-:W-:Y:S01]  /*6180*/  USHF.R.U32.HI UR6, URZ, 0x4, UR6 ;  /* 0x000000043f067899 */ /* 0x000fe20008011606 */
[----:B------:R-:W-:Y:S01]  /*6190*/  FMUL.FTZ R26, R38, UR56 ;  /* 0x00000038261a7c20 */ /* 0x000fe20008410000 */
[----:B------:R-:W-:Y:S01]  /*61a0*/  UIADD3 UR7, UR7, 0x21800, URZ ;  /* 0x0002180007077890 */ /* 0x000fe2000fffe03f */
[----:B------:R-:W-:Y:S01]  /*61b0*/  FMUL.FTZ R38, R50, UR56 ;  /* 0x0000003832267c20 */ /* 0x000fe20008410000 */
[----:B------:R-:W-:Y:S01]  /*61c0*/  ULOP3.LUT UR6, UR6, 0x3fff, URZ, 0xc0, !UPT ;  /* 0x00003fff06067892 */ /* 0x000fe2000f8ec03f */
[----:B------:R-:W-:Y:S01]  /*61d0*/  FMUL.FTZ R50, R60, UR56 ;  /* 0x000000383c327c20 */ /* 0x000fe20008410000 */
[----:B------:R-:W-:Y:S01]  /*61e0*/  USHF.R.U32.HI UR7, URZ, 0x4, UR7 ;  /* 0x000000043f077899 */ /* 0x000fe20008011607 */
[----:B------:R-:W-:Y:S01]  /*61f0*/  FMUL.FTZ R60, R70, UR56 ;  /* 0x00000038463c7c20 */ /* 0x000fe20008410000 */
[----:B------:R-:W-:Y:S01]  /*6200*/  ULOP3.LUT UR10, UR6, 0x2000000, URZ, 0xfc, !UPT ;  /* 0x02000000060a7892 */ /* 0x000fe2000f8efc3f */
[----:B------:R-:W2:Y:S01]  /*6210*/  S2R R70, SR_TID.X ;  /* 0x0000000000467919 */ /* 0x000ea20000002100 */
[----:B------:R-:W-:Y:S01]  /*6220*/  ULOP3.LUT UR6, UR7, 0x3fff, URZ, 0xc0, !UPT ;  /* 0x00003fff07067892 */ /* 0x000fe2000f8ec03f */
[----:B------:R-:W-:Y:S01]  /*6230*/  PLOP3.LUT P2, PT, PT, PT, UP0, 0x80, 0x0 ;  /* 0x000000000000781c */ /* 0x000fe20003f4f008 */
[----:B------:R-:W-:Y:S01]  /*6240*/  UIMAD UR7, UR48, 0x600, UR10 ;  /* 0x00000600300778a4 */ /* 0x000fe2000f8e020a */
[----:B------:R-:W-:Y:S01]  /*6250*/  PLOP3.LUT P3, PT, PT, PT, UP0, 0x80, 0x0 ;  /* 0x000000000000781c */ /* 0x000fe20003f6f008 */
[----:B------:R-:W-:Y:S01]  /*6260*/  ULOP3.LUT UR6, UR6, 0x10000, URZ, 0xfc, !UPT ;  /* 0x0001000006067892 */ /* 0x000fe2000f8efc3f */
[----:B------:R-:W-:Y:S01]  /*6270*/  VIADD R149, R136, UR40 ;  /* 0x0000002888957c36 */ /* 0x000fe20008000000 */
[----:B------:R-:W-:Y:S01]  /*6280*/  UMOV UR31, 0x80000020 ;  /* 0x80000020001f7882 */ /* 0x000fe20000000000 */
[----:B------:R-:W-:Y:S01]  /*6290*/  UMOV UR29, 0x40000040 ;  /* 0x40000040001d7882 */ /* 0x000fe20000000000 */
        /* <DEDUP_REMOVED lines=13> */
[----:B------:R-:W-:Y:S01]  /*6370*/  FMUL.FTZ R39, R51, UR56 ;  /* 0x0000003833277c20 */ /* 0x000fe20008410000 */
[----:B------:R-:W-:Y:S01]  /*6380*/  FMUL.FTZ R51, R61, UR56 ;  /* 0x000000383d337c20 */ /* 0x000fe20008410000 */
[----:B------:R-:W-:Y:S01]  /*6390*/  FMUL.FTZ R61, R71, UR56 ;  /* 0x00000038473d7c20 */ /* 0x000fe20008410000 */
[----:B------:R-:W-:Y:S01]  /*63a0*/  FMUL.FTZ R71, R83, UR56 ;  /* 0x0000003853477c20 */ /* 0x000fe20008410000 */
[----:B01----:R-:W-:Y:S01]  /*63b0*/  FMUL.FTZ R4, R24, UR56 ;  /* 0x0000003818047c20 */ /* 0x003fe20008410000 */
        /* <DEDUP_REMOVED lines=51> */
[----:B------:R-:W1:Y:S08]  /*66f0*/  MUFU.TANH R5, R5 ;  /* 0x0000000500057308 */ /* 0x000e700000002400 */
[----:B------:R-:W2:Y:S08]  /*6700*/  MUFU.TANH R6, R6 ;  /* 0x0000000600067308 */ /* 0x000eb00000002400 */
[----:B------:R-:W3:Y:S08]  /*6710*/  MUFU.TANH R7, R7 ;  /* 0x0000000700077308 */ /* 0x000ef00000002400 */
[----:B------:R-:W4:Y:S01]  /*6720*/  MUFU.TANH R10, R10 ;  /* 0x0000000a000a7308 */ /* 0x000f220000002400 */
        /* <DEDUP_REMOVED lines=92> */
[----:B------:R-:W0:Y:S01]  /*6cf0*/  MUFU.TANH R76, R76 ;  /* 0x0000004c004c7308 */ /* 0x000e220000002400 */
[----:B------:R-:W-:Y:S02]  /*6d00*/  WARPGROUP.DEPBAR.LE gsb0, 0x0 ;  /* 0x00008000000079c5 */ /* 0x000fe40000010000 */
        /* <DEDUP_REMOVED lines=9> */
[----:B------:R-:W-:-:S02]  /*6da0*/  ISETP.GE.U32.AND P2, PT, R70, 0x180, PT ;  /* 0x000001804600780c */ /* 0x000fc40003f46070 */
[----:B------:R-:W-:Y:S01]  /*6db0*/  FMUL.FTZ R70, R82, UR56 ;  /* 0x0000003852467c20 */ /* 0x000fe20008410000 */
[----:B------:R-:W-:Y:S01]  /*6dc0*/  @P3 SHF.R.U32.HI R149, RZ, UR6, R42 ;  /* 0x00000006ff953c19 */ /* 0x000fe2000801162a */
[----:B------:R-:W-:-:S04]  /*6dd0*/  VIADD R42, R43, 0x9 ;  /* 0x000000092b2a7836 */ /* 0x000fc80000000000 */
[----:B------:R-:W0:Y:S01]  /*6de0*/  MUFU.TANH R70, R70 ;  /* 0x0000004600467308 */ /* 0x000e220000002400 */
[----:B------:R-:W5:Y:S01]  /*6df0*/  SHFL.IDX PT, R83, R149, RZ, 0x1c1f ;  /* 0x001c1fff95537589 */ /* 0x000f6200000e0000 */
[----:B------:R-:W-:Y:S02]  /*6e00*/  SEL R42, R42, 0x9, !P2 ;  /* 0x000000092a2a7807 */ /* 0x000fe40005000000 */
[----:B------:R-:W-:Y:S01]  /*6e10*/  PLOP3.LUT P2, PT, PT, PT, UP1, 0x40, 0x0 ;  /* 0x000000000000781c */ /* 0x000fe20003f4e818 */
[----:B------:R-:W-:Y:S02]  /*6e20*/  WARPGROUP.DEPBAR.LE gsb0, 0x0 ;  /* 0x00008000000079c5 */ /* 0x000fe40000010000 */
[----:B------:R-:W-:-:S06]  /*6e30*/  WARPGROUP.ARRIVE ;  /* 0x00000000000079c5 */ /* 0x000fcc0000000000 */
[----:B------:R-:W-:Y:S03]  /*6e40*/  HGMMA.64x96x16.F32 R88, gdesc[UR28].tnspB, R88, gsb0 ;  /* 0x416000001c5879f0 */ /* 0x000fe60008000858 */
[----:B------:R-:W-:Y:S02]  /*6e50*/  WARPGROUP.DEPBAR.LE gsb0, 0x0 ;  /* 0x00008000000079c5 */ /* 0x000fe40000010000 */
[----:B------:R1:W-:Y:S06]  /*6e60*/  BAR.ARV R42, 0x100 ;  /* 0x0004002a0000751d */ /* 0x0003ec0000002000 */
[----:B-1----:R-:W-:-:S05]  /*6e70*/  IMAD.U32 R42, RZ, RZ, UR58 ;  /* 0x0000003aff2a7e24 */ /* 0x002fca000f8e00ff */
[----:B------:R-:W-:-:S05]  /*6e80*/  @!P1 LEA R42, R42, UR42, 0x3 ;  /* 0x0000002a2a2a9c11 */ /* 0x000fca000f8e18ff */
[----:B------:R-:W-:-:S05]  /*6e90*/  @!P1 VIADD R42, R42, 0x2d840 ;  /* 0x0002d8402a2a9836 */ /* 0x000fca0000000000 */
[----:B------:R-:W-:-:S04]  /*6ea0*/  @!P1 PRMT R42, RZ, 0x654, R42 ;  /* 0x00000654ff2a9816 */ /* 0x000fc8000000002a */
[----:B------:R1:W-:Y:S02]  /*6eb0*/  @!P1 SYNCS.ARRIVE.TRANS64.RED.A1T0 RZ, [R42+URZ], RZ ;  /* 0x000000ff2aff99a7 */ /* 0x0003e4000810043f */
[----:B-1----:R-:W-:-:S04]  /*6ec0*/  IADD3 R42, -R16, 0x1, -R72 ;  /* 0x00000001102a7810 */ /* 0x002fc80007ffe948 */
[----:B------:R-:W-:-:S05]  /*6ed0*/  IADD3 R81, -R81, UR39, R42 ;  /* 0x0000002751517c10 */ /* 0x000fca000fffe12a */
[C---:B------:R-:W-:Y:S02]  /*6ee0*/  VIADD R82, R81.reuse, UR55 ;  /* 0x0000003751527c36 */ /* 0x040fe40008000000 */
[----:B------:R-:W-:Y:S02]  /*6ef0*/  VIADD R81, R81, UR33 ;  /* 0x0000002151517c36 */ /* 0x000fe40008000000 */
[C---:B-----5:R-:W-:Y:S02]  /*6f00*/  IMAD.IADD R80, R83.reuse, 0x1, R82 ;  /* 0x0000000153507824 */ /* 0x060fe400078e0252 */
        /* <DEDUP_REMOVED lines=15> */
.L_x_10465:
[----:B------:R-:W-:-:S05]  /*7000*/  IMAD.U32 R84, RZ, RZ, UR35 ;  /* 0x00000023ff547e24 */ /* 0x000fca000f8e00ff */
[----:B------:R-:W-:-:S13]  /*7010*/  ISETP.NE.AND P2, PT, R84, 0x1, PT ;  /* 0x000000015400780c */ /* 0x000fda0003f45270 */
[----:B------:R-:W0:Y:S02]  /*7020*/  @P2 LDC.64 R42, c[0x0][0x9e8] ;  /* 0x00027a00ff2a2b82 */ /* 0x000e240000000a00 */
[----:B0-----:R-:W-:-:S05]  /*7030*/  @P2 IMAD.HI.U32 R42, R83, R42, RZ ;  /* 0x0000002a532a2227 */ /* 0x001fca00078e00ff */
[----:B------:R-:W-:-:S07]  /*7040*/  @P2 SHF.R.U32.HI R83, RZ, R43, R42 ;  /* 0x0000002bff532219 */ /* 0x000fce000001162a */
.L_x_10466:
[----:B------:R-:W-:Y:S05]  /*7050*/  BSYNC B0 ;  /* 0x0000000000007941 */ /* 0x000fea0003800000 */
.L_x_10464:
[----:B------:R-:W-:-:S04]  /*7060*/  IMAD R83, R83, R84, -R72 ;  /* 0x0000005453537224 */ /* 0x000fc800078e0a48 */
[----:B------:R-:W-:-:S05]  /*7070*/  IMAD.IADD R83, R83, 0x1, -R16 ;  /* 0x0000000153537824 */ /* 0x000fca00078e0a10 */
[----:B------:R-:W-:Y:S02]  /*7080*/  VIMNMX R79, R79, R83, !PT ;  /* 0x000000534f4f7248 */ /* 0x000fe40007fe0100 */
[----:B------:R-:W-:-:S07]  /*7090*/  VIADDMNMX R80, R83, R84, R80, PT ;  /* 0x0000005453507246 */ /* 0x000fce0003800150 */
.L_x_10463:
        /* <DEDUP_REMOVED lines=23> */
[C---:B------:R-:W-:Y:S02]  /*7210*/  ISETP.GT.AND P3, PT, R79.reuse, 0x19, P2 ;  /* 0x000000194f00780c */ /* 0x040fe40001764270 */
        /* <DEDUP_REMOVED lines=91> */
.L_x_10469:
[----:B------:R-:W-:-:S05]  /*77d0*/  IMAD.U32 R79, RZ, RZ, UR35 ;  /* 0x00000023ff4f7e24 */ /* 0x000fca000f8e00ff */
[----:B------:R-:W-:-:S13]  /*77e0*/  ISETP.NE.AND P3, PT, R79, 0x1, PT ;  /* 0x000000014f00780c */ /* 0x000fda0003f65270 */
[----:B------:R-:W0:Y:S02]  /*77f0*/  @P3 LDC.64 R4, c[0x0][0x9e8] ;  /* 0x00027a00ff043b82 */ /* 0x000e240000000a00 */
[----:B0-----:R-:W-:-:S05]  /*7800*/  @P3 IMAD.HI.U32 R4, R83, R4, RZ ;  /* 0x0000000453043227 */ /* 0x001fca00078e00ff */
[----:B------:R-:W-:-:S07]  /*7810*/  @P3 SHF.R.U32.HI R83, RZ, R5, R4 ;  /* 0x00000005ff533219 */ /* 0x000fce0000011604 */
.L_x_10470:
[----:B------:R-:W-:Y:S05]  /*7820*/  BSYNC B0 ;  /* 0x0000000000007941 */ /* 0x000fea0003800000 */
.L_x_10468:
[----:B------:R-:W-:-:S04]  /*7830*/  IMAD R72, R83, R79, -R72 ;  /* 0x0000004f53487224 */ /* 0x000fc800078e0a48 */
[----:B------:R-:W-:-:S05]  /*7840*/  IMAD.IADD R72, R72, 0x1, -R16 ;  /* 0x0000000148487824 */ /* 0x000fca00078e0a10 */
[----:B------:R-:W-:Y:S02]  /*7850*/  VIMNMX R81, R81, R72, !PT ;  /* 0x0000004851517248 */ /* 0x000fe40007fe0100 */
[----:B------:R-:W-:-:S07]  /*7860*/  VIADDMNMX R82, R72, R79, R82, PT ;  /* 0x0000004f48527246 */ /* 0x000fce0003800152 */
.L_x_10467:
[----:B------:R-:W-:Y:S01]  /*7870*/  FMNMX.FTZ R4, R42, R8, !PT ;  /* 0x000000082a047209 */ /* 0x000fe20007810000 */
[----:B------:R-:W-:Y:S01]  /*7880*/  UMOV UR51, UR57 ;  /* 0x0000003900337c82 */ /* 0x000fe20008000000 */
        /* <DEDUP_REMOVED lines=63> */
[----:B------:R-:W-:Y:S01]  /*7c80*/  FSEL R30, R30, -INF , !P6 ;  /* 0xff8000001e1e7808 */ /* 0x000fe20007000000 */
[----:B------:R-:W0:Y:S01]  /*7c90*/  SHFL.BFLY PT, R5, R4, 0x2, 0x1f ;  /* 0x0c401f0004057f89 */ /* 0x000e2200000e0000 */
[----:B------:R-:W-:-:S02]  /*7ca0*/  ISETP.LT.OR P5, PT, R82, 0x29, P5 ;  /* 0x000000295200780c */ /* 0x000fc40002fa1670 */
[C---:B------:R-:W-:Y:S02]  /*7cb0*/  ISETP.GT.AND P6, PT, R81.reuse, 0x30, P2 ;  /* 0x000000305100780c */ /* 0x040fe400017c4270 */
[----:B------:R-:W-:Y:S02]  /*7cc0*/  FSEL R34, R34, -INF , !P5 ;  /* 0xff80000022227808 */ /* 0x000fe40006800000 */
[----:B------:R-:W-:Y:S02]  /*7cd0*/  ISETP.LT.OR P6, PT, R82, 0x31, P6 ;  /* 0x000000315200780c */ /* 0x000fe400037c1670 */
[----:B------:R-:W-:Y:S02]  /*7ce0*/  ISETP.GT.AND P5, PT, R81, 0x38, P2 ;  /* 0x000000385100780c */ /* 0x000fe400017a4270 */
[----:B------:R-:W-:Y:S02]  /*7cf0*/  FSEL R38, R38, -INF , !P6 ;  /* 0xff80000026267808 */ /* 0x000fe40007000000 */
[----:B------:R-:W-:-:S02]  /*7d00*/  ISETP.LT.OR P5, PT, R82, 0x39, P5 ;  /* 0x000000395200780c */ /* 0x000fc40002fa1670 */
[C---:B------:R-:W-:Y:S02]  /*7d10*/  ISETP.GT.AND P6, PT, R81.reuse, 0x40, P2 ;  /* 0x000000405100780c */ /* 0x040fe400017c4270 */
[----:B------:R-:W-:Y:S02]  /*7d20*/  FSEL R44, R44, -INF , !P5 ;  /* 0xff8000002c2c7808 */ /* 0x000fe40006800000 */
[----:B------:R-:W-:Y:S02]  /*7d30*/  ISETP.LT.OR P6, PT, R82, 0x41, P6 ;  /* 0x000000415200780c */ /* 0x000fe400037c1670 */
[----:B------:R-:W-:Y:S02]  /*7d40*/  ISETP.GT.AND P5, PT, R81, 0x48, P2 ;  /* 0x000000485100780c */ /* 0x000fe400017a4270 */
[----:B------:R-:W-:Y:S02]  /*7d50*/  FSEL R48, R48, -INF , !P6 ;  /* 0xff80000030307808 */ /* 0x000fe40007000000 */
[----:B0-----:R-:W-:-:S02]  /*7d60*/  FMNMX.FTZ R5, R4, R5, !PT ;  /* 0x0000000504057209 */ /* 0x001fc40007810000 */
[----:B------:R-:W-:Y:S02]  /*7d70*/  ISETP.LT.OR P5, PT, R82, 0x49, P5 ;  /* 0x000000495200780c */ /* 0x000fe40002fa1670 */
[C---:B------:R-:W-:Y:S01]  /*7d80*/  ISETP.GT.AND P6, PT, R81.reuse, 0x50, P2 ;  /* 0x000000505100780c */ /* 0x040fe200017c4270 */
[----:B------:R-:W0:Y:S01]  /*7d90*/  SHFL.BFLY PT, R72, R5, 0x1, 0x1f ;  /* 0x0c201f0005487f89 */ /* 0x000e2200000e0000 */
[----:B------:R-:W-:Y:S02]  /*7da0*/  FSEL R52, R52, -INF , !P5 ;  /* 0xff80000034347808 */ /* 0x000fe40006800000 */
[----:B------:R-:W-:Y:S02]  /*7db0*/  ISETP.LT.OR P6, PT, R82, 0x51, P6 ;  /* 0x000000515200780c */ /* 0x000fe400037c1670 */
[----:B------:R-:W-:Y:S02]  /*7dc0*/  ISETP.GT.AND P5, PT, R81, 0x58, P2 ;  /* 0x000000585100780c */ /* 0x000fe400017a4270 */
[----:B------:R-:W-:-:S02]  /*7dd0*/  FSEL R56, R56, -INF , !P6 ;  /* 0xff80000038387808 */ /* 0x000fc40007000000 */
[----:B------:R-:W-:Y:S02]  /*7de0*/  ISETP.LT.OR P5, PT, R82, 0x59, P5 ;  /* 0x000000595200780c */ /* 0x000fe40002fa1670 */
[C---:B------:R-:W-:Y:S02]  /*7df0*/  ISETP.GT.AND P6, PT, R81.reuse, 0x60, P2 ;  /* 0x000000605100780c */ /* 0x040fe400017c4270 */
[----:B------:R-:W-:Y:S02]  /*7e00*/  FSEL R60, R60, -INF , !P5 ;  /* 0xff8000003c3c7808 */ /* 0x000fe40006800000 */
[----:B------:R-:W-:Y:S02]  /*7e10*/  ISETP.LT.OR P6, PT, R82, 0x61, P6 ;  /* 0x000000615200780c */ /* 0x000fe400037c1670 */
[----:B------:R-:W-:Y:S02]  /*7e20*/  ISETP.GT.AND P5, PT, R81, 0x68, P2 ;  /* 0x000000685100780c */ /* 0x000fe400017a4270 */
[----:B------:R-:W-:-:S02]  /*7e30*/  FSEL R64, R64, -INF , !P6 ;  /* 0xff80000040407808 */ /* 0x000fc40007000000 */
[----:B------:R-:W-:Y:S02]  /*7e40*/  ISETP.GT.AND P6, PT, R81, 0x69, P2 ;  /* 0x000000695100780c */ /* 0x000fe400017c4270 */
[----:B------:R-:W-:Y:S02]  /*7e50*/  ISETP.LT.OR P5, PT, R82, 0x69, P5 ;  /* 0x000000695200780c */ /* 0x000fe40002fa1670 */
[----:B0-----:R-:W-:Y:S02]  /*7e60*/  FMNMX.FTZ R72, R5, R72, !PT ;  /* 0x0000004805487209 */ /* 0x001fe40007810000 */
[----:B------:R-:W-:Y:S02]  /*7e70*/  FSEL R68, R68, -INF , !P5 ;  /* 0xff80000044447808 */ /* 0x000fe40006800000 */
[C---:B------:R-:W-:Y:S01]  /*7e80*/  FSETP.NEU.FTZ.AND P3, PT, R72.reuse, -INF , PT ;  /* 0xff8000004800780b */ /* 0x040fe20003f7d000 */
[----:B------:R-:W-:Y:S01]  /*7e90*/  FMUL.FTZ R4, R72, UR34 ;  /* 0x0000002248047c20 */ /* 0x000fe20008410000 */
[----:B------:R-:W-:-:S02]  /*7ea0*/  ISETP.LT.OR P6, PT, R82, 0x6a, P6 ;  /* 0x0000006a5200780c */ /* 0x000fc400037c1670 */
[----:B------:R-:W-:Y:S02]  /*7eb0*/  FSEL R5, R72, RZ, P3 ;  /* 0x000000ff48057208 */ /* 0x000fe40001800000 */
[----:B------:R-:W-:Y:S02]  /*7ec0*/  FSEL R4, R4, RZ, P3 ;  /* 0x000000ff04047208 */ /* 0x000fe40001800000 */
[----:B------:R-:W-:Y:S01]  /*7ed0*/  ISETP.GT.AND P3, PT, R81, 0x1, P2 ;  /* 0x000000015100780c */ /* 0x000fe20001764270 */
[----:B------:R-:W-:Y:S01]  /*7ee0*/  FADD.FTZ R5, -R5, R8 ;  /* 0x0000000805057221 */ /* 0x000fe20000010100 */
[----:B------:R-:W-:Y:S01]  /*7ef0*/  ISETP.GT.AND P5, PT, R81, 0x71, P2 ;  /* 0x000000715100780c */ /* 0x000fe200017a4270 */
[--C-:B------:R-:W-:Y:S01]  /*7f00*/  FFMA.FTZ R42, R42, UR34, -R4.reuse ;  /* 0x000000222a2a7c23 */ /* 0x100fe20008010804 */
[--C-:B------:R-:W-:Y:S01]  /*7f10*/  FFMA.FTZ R43, R43, UR34, -R4.reuse ;  /* 0x000000222b2b7c23 */ /* 0x100fe20008010804 */
[----:B------:R-:W-:Y:S01]  /*7f20*/  FMUL.FTZ R5, R5, UR34 ;  /* 0x0000002205057c20 */ /* 0x000fe20008410000 */
        /* <DEDUP_REMOVED lines=30> */
[----:B------:R0:W1:Y:S01]  /*8110*/  MUFU.EX2 R8, R5 ;  /* 0x0000000500087308 */ /* 0x0000620000000800 */
[----:B------:R-:W-:-:S02]  /*8120*/  ISETP.LT.OR P3, PT, R82, 0x2, P3 ;  /* 0x000000025200780c */ /* 0x000fc40001f61670 */
[----:B------:R-:W-:Y:S02]  /*8130*/  FSEL R69, R69, -INF , !P6 ;  /* 0xff80000045457808 */ /* 0x000fe40007000000 */
[----:B------:R-:W-:Y:S02]  /*8140*/  FSEL R7, R7, -INF , !P3 ;  /* 0xff80000007077808 */ /* 0x000fe40005800000 */
[----:B------:R-:W-:Y:S01]  /*8150*/  ISETP.GT.AND P3, PT, R81, 0x11, P2 ;  /* 0x000000115100780c */ /* 0x000fe20001764270 */
[----:B------:R-:W2:Y:S01]  /*8160*/  MUFU.EX2 R4, R42 ;  /* 0x0000002a00047308 */ /* 0x000ea20000000800 */
[----:B0-----:R-:W-:Y:S02]  /*8170*/  FSEL R5, R6, -INF , !P4 ;  /* 0xff80000006057808 */ /* 0x001fe40006000000 */
[----:B------:R-:W-:Y:S02]  /*8180*/  ISETP.LT.OR P3, PT, R82, 0x12, P3 ;  /* 0x000000125200780c */ /* 0x000fe40001f61670 */
[----:B------:R-:W-:-:S02]  /*8190*/  FMNMX.FTZ R6, R5, R9, !PT ;  /* 0x0000000905067209 */ /* 0x000fc40007810000 */
[----:B------:R-:W-:Y:S01]  /*81a0*/  FSEL R21, R21, -INF , !P3 ;  /* 0xff80000015157808 */ /* 0x000fe20005800000 */
[----:B------:R-:W0:Y:S01]  /*81b0*/  MUFU.EX2 R43, R43 ;  /* 0x0000002b002b7308 */ /* 0x000e220000000800 */
[C---:B------:R-:W-:Y:S01]  /*81c0*/  ISETP.GT.AND P3, PT, R81.reuse, 0x21, P2 ;  /* 0x000000215100780c */ /* 0x040fe20001764270 */
[-C--:B-1----:R-:W-:Y:S01]  /*81d0*/  FMUL.FTZ R88, R88, R8.reuse ;  /* 0x0000000858587220 */ /* 0x082fe20000410000 */
[----:B------:R-:W-:Y:S01]  /*81e0*/  ISETP.GT.AND P4, PT, R81, 0x78, P2 ;  /* 0x000000785100780c */ /* 0x000fe20001784270 */
[-C--:B------:R-:W-:Y:S01]  /*81f0*/  FMUL.FTZ R89, R89, R8.reuse ;  /* 0x0000000859597220 */ /* 0x080fe20000410000 */
[----:B------:R-:W-:Y:S01]  /*8200*/  ISETP.LT.OR P3, PT, R82, 0x22, P3 ;  /* 0x000000225200780c */ /* 0x000fe20001f61670 */
[-C--:B------:R-:W-:Y:S01]  /*8210*/  FMUL.FTZ R92, R92, R8.reuse ;  /* 0x000000085c5c7220 */ /* 0x080fe20000410000 */
[----:B------:R-:W-:Y:S01]  /*8220*/  ISETP.LT.OR P5, PT, R82, 0x72, P5 ;  /* 0x000000725200780c */ /* 0x000fe20002fa1670 */
[----:B------:R-:W-:Y:S01]  /*8230*/  MUFU.EX2 R15, R15 ;  /* 0x0000000f000f7308 */ /* 0x000fe20000000800 */
[----:B--2---:R-:W-:Y:S01]  /*8240*/  FFMA.FTZ R3, R8, R3, R4 ;  /* 0x0000000308037223 */ /* 0x004fe20000010004 */
[----:B------:R-:W-:Y:S01]  /*8250*/  FSEL R31, R31, -INF , !P3 ;  /* 0xff8000001f1f7808 */ /* 0x000fe20005800000 */
[-C--:B------:R-:W-:Y:S01]  /*8260*/  FMUL.FTZ R93, R93, R8.reuse ;  /* 0x000000085d5d7220 */ /* 0x080fe20000410000 */
[----:B------:R-:W-:Y:S01]  /*8270*/  ISETP.GT.AND P3, PT, R81, 0x31, P2 ;  /* 0x000000315100780c */ /* 0x000fe20001764270 */
[-C--:B------:R-:W-:Y:S01]  /*8280*/  FMUL.FTZ R96, R96, R8.reuse ;  /* 0x0000000860607220 */ /* 0x080fe20000410000 */
[C---:B------:R-:W-:Y:S01]  /*8290*/  ISETP.LT.OR P4, PT, R82.reuse, 0x79, P4 ;  /* 0x000000795200780c */ /* 0x040fe20002781670 */
[----:B------:R-:W-:Y:S01]  /*82a0*/  FMUL.FTZ R97, R97, R8 ;  /* 0x0000000861617220 */ /* 0x000fe20000410000 */
[----:B------:R-:W-:Y:S01]  /*82b0*/  ISETP.LT.OR P3, PT, R82, 0x32, P3 ;  /* 0x000000325200780c */ /* 0x000fe20001f61670 */
[C---:B0-----:R-:W-:Y:S01]  /*82c0*/  FADD.FTZ R3, R43.reuse, R3 ;  /* 0x000000032b037221 */ /* 0x041fe20000010000 */
[----:B------:R-:W-:Y:S01]  /*82d0*/  F2FP.F16.F32.PACK_AB R4, R43, R4 ;  /* 0x000000042b04723e */ /* 0x000fe200000000ff */
[----:B------:R-:W-:Y:S01]  /*82e0*/  MUFU.EX2 R25, R25 ;  /* 0x0000001900197308 */ /* 0x000fe20000000800 */
[----:B------:R-:W-:Y:S01]  /*82f0*/  FMNMX.FTZ R43, R7, R6, !PT ;  /* 0x00000006072b7209 */ /* 0x000fe20007810000 */
[-C--:B------:R-:W-:Y:S01]  /*8300*/  FMUL.FTZ R100, R100, R8.reuse ;  /* 0x0000000864647220 */ /* 0x080fe20000410000 */
[----:B------:R-:W-:Y:S01]  /*8310*/  FSEL R39, R39, -INF , !P3 ;  /* 0xff80000027277808 */ /* 0x000fe20005800000 */
[-C--:B------:R-:W-:Y:S01]  /*8320*/  FMUL.FTZ R101, R101, R8.reuse ;  /* 0x0000000865657220 */ /* 0x080fe20000410000 */
[----:B------:R-:W-:Y:S01]  /*8330*/  FMNMX.FTZ R6, R12, R43, !PT ;  /* 0x0000002b0c067209 */ /* 0x000fe20007810000 */
[----:B------:R-:W-:Y:S01]  /*8340*/  FMUL.FTZ R104, R104, R8 ;  /* 0x0000000868687220 */ /* 0x000fe20000410000 */
[----:B------:R-:W-:Y:S01]  /*8350*/  ISETP.GT.AND P3, PT, R81, 0x41, P2 ;  /* 0x000000415100780c */ /* 0x000fe20001764270 */
[----:B------:R-:W-:Y:S01]  /*8360*/  MUFU.EX2 R28, R28 ;  /* 0x0000001c001c7308 */ /* 0x000fe20000000800 */
[----:B------:R-:W-:Y:S01]  /*8370*/  FMNMX.FTZ R43, R13, R6, !PT ;  /* 0x000000060d2b7209 */ /* 0x000fe20007810000 */
[-C--:B------:R-:W-:Y:S01]  /*8380*/  FMUL.FTZ R105, R105, R8.reuse ;  /* 0x0000000869697220 */ /* 0x080fe20000410000 */
[----:B------:R-:W-:Y:S01]  /*8390*/  ISETP.LT.OR P3, PT, R82, 0x42, P3 ;  /* 0x000000425200780c */ /* 0x000fe20001f61670 */
[-C--:B------:R-:W-:Y:S01]  /*83a0*/  FMUL.FTZ R108, R108, R8.reuse ;  /* 0x000000086c6c7220 */ /* 0x080fe20000410000 */
[----:B------:R-:W-:Y:S01]  /*83b0*/  FMNMX.FTZ R6, R20, R43, !PT ;  /* 0x0000002b14067209 */ /* 0x000fe20007810000 */
[----:B------:R-:W-:Y:S01]  /*83c0*/  FMUL.FTZ R109, R109, R8 ;  /* 0x000000086d6d7220 */ /* 0x000fe20000410000 */
[----:B------:R-:W-:Y:S01]  /*83d0*/  FSEL R49, R49, -INF , !P3 ;  /* 0xff80000031317808 */ /* 0x000fe20005800000 */
[----:B------:R-:W-:Y:S01]  /*83e0*/  MUFU.EX2 R29, R29 ;  /* 0x0000001d001d7308 */ /* 0x000fe20000000800 */
[----:B------:R-:W-:Y:S01]  /*83f0*/  FMNMX.FTZ R43, R21, R6, !PT ;  /* 0x00000006152b7209 */ /* 0x000fe20007810000 */
[-C--:B------:R-:W-:Y:S01]  /*8400*/  FMUL.FTZ R112, R112, R8.reuse ;  /* 0x0000000870707220 */ /* 0x080fe20000410000 */
[----:B------:R-:W-:Y:S01]  /*8410*/  ISETP.GT.AND P3, PT, R81, 0x51, P2 ;  /* 0x000000515100780c */ /* 0x000fe20001764270 */
[-C--:B------:R-:W-:Y:S01]  /*8420*/  FMUL.FTZ R113, R113, R8.reuse ;  /* 0x0000000871717220 */ /* 0x080fe20000410000 */
[----:B------:R-:W-:Y:S01]  /*8430*/  FMNMX.FTZ R6, R26, R43, !PT ;  /* 0x0000002b1a067209 */ /* 0x000fe20007810000 */
[----:B------:R-:W-:Y:S01]  /*8440*/  FMUL.FTZ R116, R116, R8 ;  /* 0x0000000874747220 */ /* 0x000fe20000410000 */
[----:B------:R-:W-:Y:S01]  /*8450*/  ISETP.LT.OR P3, PT, R82, 0x52, P3 ;  /* 0x000000525200780c */ /* 0x000fe20001f61670 */
        /* <DEDUP_REMOVED lines=26> */
[----:B------:R-:W-:Y:S01]  /*8600*/  IMAD.MOV.U32 R8, RZ, RZ, R72 ;  /* 0x000000ffff087224 */ /* 0x000fe200078e0048 */
[----:B------:R-:W-:-:S02]  /*8610*/  FSEL R70, R70, -INF , !P3 ;  /* 0xff80000046467808 */ /* 0x000fc40005800000 */
[----:B------:R-:W-:Y:S02]  /*8620*/  FMNMX.FTZ R6, R44, R43, !PT ;  /* 0x0000002b2c067209 */ /* 0x000fe40007810000 */
[----:B------:R-:W-:Y:S01]  /*8630*/  ISETP.GT.AND P2, PT, R81, 0x79, P2 ;  /* 0x000000795100780c */ /* 0x000fe20001744270 */
[----:B------:R-:W-:Y:S01]  /*8640*/  MUFU.EX2 R46, R46 ;  /* 0x0000002e002e7308 */ /* 0x000fe20000000800 */
[----:B------:R-:W-:Y:S02]  /*8650*/  FMNMX.FTZ R43, R45, R6, !PT ;  /* 0x000000062d2b7209 */ /* 0x000fe40007810000 */
[----:B------:R-:W-:Y:S02]  /*8660*/  FSEL R71, R71, -INF , !P5 ;  /* 0xff80000047477808 */ /* 0x000fe40006800000 */
[----:B------:R-:W-:Y:S02]  /*8670*/  FMNMX.FTZ R6, R48, R43, !PT ;  /* 0x0000002b30067209 */ /* 0x000fe40007810000 */
[----:B------:R-:W-:Y:S01]  /*8680*/  ISETP.LT.OR P2, PT, R82, 0x7a, P2 ;  /* 0x0000007a5200780c */ /* 0x000fe20001741670 */
[----:B------:R-:W-:Y:S01]  /*8690*/  MUFU.EX2 R47, R47 ;  /* 0x0000002f002f7308 */ /* 0x000fe20000000800 */
[----:B------:R-:W-:-:S02]  /*86a0*/  FMNMX.FTZ R43, R49, R6, !PT ;  /* 0x00000006312b7209 */ /* 0x000fc40007810000 */
[----:B------:R-:W-:Y:S02]  /*86b0*/  FSEL R74, R74, -INF , !P4 ;  /* 0xff8000004a4a7808 */ /* 0x000fe40006000000 */
[----:B------:R-:W-:Y:S02]  /*86c0*/  FMNMX.FTZ R6, R52, R43, !PT ;  /* 0x0000002b34067209 */ /* 0x000fe40007810000 */
[----:B------:R-:W-:Y:S01]  /*86d0*/  FSEL R76, R76, -INF , !P2 ;  /* 0xff8000004c4c7808 */ /* 0x000fe20005000000 */
        /* <DEDUP_REMOVED lines=25> */
[----:B------:R0:W1:Y:S08]  /*8870*/  MUFU.EX2 R6, R10 ;  /* 0x0000000a00067308 */ /* 0x0000700000000800 */
[----:B------:R-:W-:Y:S01]  /*8880*/  MUFU.EX2 R67, R67 ;  /* 0x0000004300437308 */ /* 0x000fe20000000800 */
[----:B0-----:R-:W0:Y:S07]  /*8890*/  SHFL.BFLY PT, R10, R42, 0x1, 0x1f ;  /* 0x0c201f002a0a7f89 */ /* 0x001e2e00000e0000 */
[----:B------:R-:W-:Y:S01]  /*88a0*/  MUFU.EX2 R73, R73 ;  /* 0x0000004900497308 */ /* 0x000fe20000000800 */
[----:B-1----:R-:W-:Y:S01]  /*88b0*/  FADD.FTZ R3, R6, R3 ;  /* 0x0000000306037221 */ /* 0x002fe20000010000 */
[----:B------:R-:W-:-:S03]  /*88c0*/  F2FP.F16.F32.PACK_AB R6, R43, R6 ;  /* 0x000000062b06723e */ /* 0x000fc600000000ff */
[----:B------:R-:W-:-:S03]  /*88d0*/  FADD.FTZ R11, R43, R3 ;  /* 0x000000032b0b7221 */ /* 0x000fc60000010000 */
        /* <DEDUP_REMOVED lines=11> */
[----:B------:R-:W-:Y:S02]  /*8990*/  IMAD.U32 R5, RZ, RZ, UR48 ;  /* 0x00000030ff057e24 */ /* 0x000fe4000f8e00ff */
[--C-:B------:R-:W-:Y:S01]  /*89a0*/  FFMA.FTZ R34, R34, UR34, -R3.reuse ;  /* 0x0000002222227c23 */ /* 0x100fe20008010803 */
[----:B------:R-:W-:Y:S01]  /*89b0*/  MUFU.EX2 R43, R43 ;  /* 0x0000002b002b7308 */ /* 0x000fe20000000800 */
[--C-:B------:R-:W-:Y:S01]  /*89c0*/  FFMA.FTZ R35, R35, UR34, -R3.reuse ;  /* 0x0000002223237c23 */ /* 0x100fe20008010803 */
[--C-:B------:R-:W-:Y:S01]  /*89d0*/  FFMA.FTZ R56, R56, UR34, -R3.reuse ;  /* 0x0000002238387c23 */ /* 0x100fe20008010803 */
[----:B------:R-:W-:Y:S01]  /*89e0*/  @!P1 LEA R5, R5, UR42, 0x3 ;  /* 0x0000002a05059c11 */ /* 0x000fe2000f8e18ff */
[--C-:B------:R-:W-:Y:S01]  /*89f0*/  FFMA.FTZ R65, R65, UR34, -R3.reuse ;  /* 0x0000002241417c23 */ /* 0x100fe20008010803 */
[--C-:B------:R-:W-:Y:S01]  /*8a00*/  FFMA.FTZ R68, R68, UR34, -R3.reuse ;  /* 0x0000002244447c23 */ /* 0x100fe20008010803 */
[--C-:B------:R-:W-:Y:S01]  /*8a10*/  FFMA.FTZ R69, R69, UR34, -R3.reuse ;  /* 0x0000002245457c23 */ /* 0x100fe20008010803 */
[----:B------:R-:W-:Y:S01]  /*8a20*/  FFMA.FTZ R70, R70, UR34, -R3 ;  /* 0x0000002246467c23 */ /* 0x000fe20008010803 */
[----:B------:R-:W0:Y:S01]  /*8a30*/  MUFU.EX2 R42, R79 ;  /* 0x0000004f002a7308 */ /* 0x000e220000000800 */
[----:B------:R-:W-:-:S02]  /*8a40*/  @!P1 VIADD R5, R5, 0x2d860 ;  /* 0x0002d86005059836 */ /* 0x000fc40000000000 */
[--C-:B------:R-:W-:Y:S01]  /*8a50*/  FFMA.FTZ R71, R71, UR34, -R3.reuse ;  /* 0x0000002247477c23 */ /* 0x100fe20008010803 */
[----:B------:R-:W-:Y:S01]  /*8a60*/  FFMA.FTZ R74, R74, UR34, -R3 ;  /* 0x000000224a4a7c23 */ /* 0x000fe20008010803 */
[----:B------:R-:W-:Y:S01]  /*8a70*/  UMOV UR48, UR58 ;  /* 0x0000003a00307c82 */ /* 0x000fe20008000000 */
[----:B------:R-:W-:Y:S02]  /*8a80*/  @!P1 PRMT R5, RZ, 0x654, R5 ;  /* 0x00000654ff059816 */ /* 0x000fe40000000005 */
[----:B------:R-:W-:Y:S02]  /*8a90*/  MUFU.EX2 R12, R12 ;  /* 0x0000000c000c7308 */ /* 0x000fe40000000800 */
[----:B------:R0:W-:Y:S06]  /*8aa0*/  @!P1 SYNCS.ARRIVE.TRANS64.RED.A1T0 RZ, [R5+URZ], RZ ;  /* 0x000000ff05ff99a7 */ /* 0x0001ec000810043f */
[----:B------:R-:W1:Y:S01]  /*8ab0*/  MUFU.EX2 R13, R13 ;  /* 0x0000000d000d7308 */ /* 0x000e620000000800 */
[----:B0-----:R-:W-:-:S07]  /*8ac0*/  F2FP.F16.F32.PACK_AB R5, R43, R42 ;  /* 0x0000002a2b05723e */ /* 0x001fce00000000ff */
[----:B------:R-:W-:Y:S08]  /*8ad0*/  MUFU.EX2 R34, R34 ;  /* 0x0000002200227308 */ /* 0x000ff00000000800 */
[----:B------:R-:W-:Y:S01]  /*8ae0*/  MUFU.EX2 R35, R35 ;  /* 0x0000002300237308 */ /* 0x000fe20000000800 */
[----:B-1----:R-:W-:-:S05]  /*8af0*/  F2FP.F16.F32.PACK_AB R7, R13, R12 ;  /* 0x0000000c0d07723e */ /* 0x002fca00000000ff */
[----:B------:R0:W-:Y:S02]  /*8b00*/  STSM.16.M88.4 [R17+0x21800], R4 ;  /* 0x0218000411007844 */ /* 0x0001e40000000200 */
[----:B------:R-:W-:Y:S08]  /*8b10*/  MUFU.EX2 R68, R68 ;  /* 0x0000004400447308 */ /* 0x000ff00000000800 */
[----:B------:R-:W-:Y:S01]  /*8b20*/  MUFU.EX2 R69, R69 ;  /* 0x0000004500457308 */ /* 0x000fe20000000800 */
[--C-:B0-----:R-:W-:Y:S01]  /*8b30*/  FFMA.FTZ R5, R20, UR34, -R3.reuse ;  /* 0x0000002214057c23 */ /* 0x101fe20008010803 */
[--C-:B------:R-:W-:Y:S01]  /*8b40*/  FFMA.FTZ R20, R26, UR34, -R3.reuse ;  /* 0x000000221a147c23 */ /* 0x100fe20008010803 */
[--C-:B------:R-:W-:Y:S01]  /*8b50*/  FFMA.FTZ R26, R27, UR34, -R3.reuse ;  /* 0x000000221b1a7c23 */ /* 0x100fe20008010803 */
[----:B------:R-:W-:Y:S01]  /*8b60*/  FFMA.FTZ R27, R30, UR34, -R3 ;  /* 0x000000221e1b7c23 */ /* 0x000fe20008010803 */
[----:B------:R-:W-:-:S03]  /*8b70*/  FSEL R30, R10, RZ, P2 ;  /* 0x000000ff0a1e7208 */ /* 0x000fc60001000000 */
[----:B------:R-:W0:Y:S01]  /*8b80*/  MUFU.EX2 R4, R14 ;  /* 0x0000000e00047308 */ /* 0x000e220000000800 */
[--C-:B------:R-:W-:Y:S01]  /*8b90*/  FFMA.FTZ R7, R21, UR34, -R3.reuse ;  /* 0x0000002215077c23 */ /* 0x100fe20008010803 */
[--C-:B------:R-:W-:Y:S01]  /*8ba0*/  FFMA.FTZ R21, R38, UR34, -R3.reuse ;  /* 0x0000002226157c23 */ /* 0x100fe20008010803 */
[----:B------:R-:W-:Y:S01]  /*8bb0*/  FFMA.FTZ R38, R49, UR34, -R3 ;  /* 0x0000002231267c23 */ /* 0x000fe20008010803 */
[----:B------:R-:W-:Y:S01]  /*8bc0*/  FADD.FTZ R30, -R30, R9 ;  /* 0x000000091e1e7221 */ /* 0x000fe20000010100 */
[C---:B------:R-:W-:Y:S01]  /*8bd0*/  ISETP.GT.AND P2, PT, R0.reuse, UR59, PT ;  /* 0x0000003b00007c0c */ /* 0x040fe2000bf44270 */
[----:B------:R-:W-:Y:S02]  /*8be0*/  VIADD R0, R0, 0xffffffff ;  /* 0xffffffff00007836 */ /* 0x000fe40000000000 */
[----:B------:R-:W-:Y:S01]  /*8bf0*/  FMUL.FTZ R9, R30, UR34 ;  /* 0x000000221e097c20 */ /* 0x000fe20008410000 */
[----:B------:R-:W-:Y:S01]  /*8c00*/  MUFU.EX2 R5, R5 ;  /* 0x0000000500057308 */ /* 0x000fe20000000800 */
[--C-:B------:R-:W-:Y:S01]  /*8c10*/  FFMA.FTZ R30, R39, UR34, -R3.reuse ;  /* 0x00000022271e7c23 */ /* 0x100fe20008010803 */
[----:B------:R-:W-:-:S06]  /*8c20*/  FFMA.FTZ R39, R52, UR34, -R3 ;  /* 0x0000002234277c23 */ /* 0x000fcc0008010803 */
[----:B------:R-:W1:Y:S01]  /*8c30*/  MUFU.EX2 R9, R9 ;  /* 0x0000000900097308 */ /* 0x000e620000000800 */
[----:B0-----:R-:W-:Y:S01]  /*8c40*/  FADD.FTZ R52, R4, R11 ;  /* 0x0000000b04347221 */ /* 0x001fe20000010000 */
[----:B------:R-:W-:-:S03]  /*8c50*/  F2FP.F16.F32.PACK_AB R4, R15, R4 ;  /* 0x000000040f04723e */ /* 0x000fc600000000ff */
[----:B------:R-:W-:-:S03]  /*8c60*/  FADD.FTZ R11, R15, R52 ;  /* 0x000000340f0b7221 */ /* 0x000fc60000010000 */
[----:B------:R-:W0:Y:S08]  /*8c70*/  MUFU.EX2 R6, R24 ;  /* 0x0000001800067308 */ /* 0x000e300000000800 */
[----:B------:R-:W2:Y:S01]  /*8c80*/  MUFU.EX2 R7, R7 ;  /* 0x0000000700077308 */ /* 0x000ea20000000800 */
[----:B-1----:R-:W-:Y:S01]  /*8c90*/  FFMA.FTZ R42, R9, R2, R42 ;  /* 0x00000002092a7223 */ /* 0x002fe2000001002a */
[--C-:B------:R-:W-:Y:S01]  /*8ca0*/  FFMA.FTZ R2, R45, UR34, -R3.reuse ;  /* 0x000000222d027c23 */ /* 0x100fe20008010803 */
[--C-:B------:R-:W-:Y:S01]  /*8cb0*/  FFMA.FTZ R45, R57, UR34, -R3.reuse ;  /* 0x00000022392d7c23 */ /* 0x100fe20008010803 */
[-C--:B------:R-:W-:Y:S01]  /*8cc0*/  FMUL.FTZ R90, R90, R9.reuse ;  /* 0x000000095a5a7220 */ /* 0x080fe20000410000 */
[----:B------:R-:W-:Y:S01]  /*8cd0*/  FADD.FTZ R43, R43, R42 ;  /* 0x0000002a2b2b7221 */ /* 0x000fe20000010000 */
[----:B------:R-:W-:Y:S01]  /*8ce0*/  FFMA.FTZ R42, R64, UR34, -R3 ;  /* 0x00000022402a7c23 */ /* 0x000fe20008010803 */
[-C--:B------:R-:W-:Y:S01]  /*8cf0*/  FMUL.FTZ R91, R91, R9.reuse ;  /* 0x000000095b5b7220 */ /* 0x080fe20000410000 */
[----:B------:R-:W1:Y:S01]  /*8d00*/  MUFU.EX2 R20, R20 ;  /* 0x0000001400147308 */ /* 0x000e620000000800 */
[----:B------:R-:W-:Y:S01]  /*8d10*/  FADD.FTZ R12, R12, R43 ;  /* 0x0000002b0c0c7221 */ /* 0x000fe20000010000 */
[----:B0-----:R-:W-:Y:S01]  /*8d20*/  FADD.FTZ R52, R6, R11 ;  /* 0x0000000b06347221 */ /* 0x001fe20000010000 */
[----:B------:R-:W-:Y:S01]  /*8d30*/  F2FP.F16.F32.PACK_AB R6, R25, R6 ;  /* 0x000000061906723e */ /* 0x000fe200000000ff */
[----:B------:R-:W-:Y:S01]  /*8d40*/  FFMA.FTZ R43, R60, UR34, -R3 ;  /* 0x000000223c2b7c23 */ /* 0x000fe20008010803 */
[----:B------:R-:W-:Y:S01]  /*8d50*/  FADD.FTZ R12, R13, R12 ;  /* 0x0000000c0d0c7221 */ /* 0x000fe20000010000 */
[----:B------:R-:W-:Y:S01]  /*8d60*/  FADD.FTZ R15, R25, R52 ;  /* 0x00000034190f7221 */ /* 0x000fe20000010000 */
[----:B------:R-:W-:Y:S01]  /*8d70*/  FMUL.FTZ R94, R94, R9 ;  /* 0x000000095e5e7220 */ /* 0x000fe20000410000 */
[----:B------:R-:W0:Y:S01]  /*8d80*/  MUFU.EX2 R26, R26 ;  /* 0x0000001a001a7308 */ /* 0x000e220000000800 */
[----:B------:R-:W-:Y:S01]  /*8d90*/  FADD.FTZ R12, R5, R12 ;  /* 0x0000000c050c7221 */ /* 0x000fe20000010000 */
[----:B------:R-:W-:Y:S01]  /*8da0*/  FADD.FTZ R52, R28, R15 ;  /* 0x0000000f1c347221 */ /* 0x000fe20000010000 */
[----:B--2---:R-:W-:Y:S01]  /*8db0*/  F2FP.F16.F32.PACK_AB R5, R7, R5 ;  /* 0x000000050705723e */ /* 0x004fe200000000ff */
[-C--:B------:R-:W-:Y:S01]  /*8dc0*/  FMUL.FTZ R95, R95, R9.reuse ;  /* 0x000000095f5f7220 */ /* 0x080fe20000410000 */
[----:B------:R-:W-:Y:S01]  /*8dd0*/  FADD.FTZ R13, R7, R12 ;  /* 0x0000000c070d7221 */ /* 0x000fe20000010000 */
[----:B------:R-:W-:Y:S01]  /*8de0*/  FADD.FTZ R15, R29, R52 ;  /* 0x000000341d0f7221 */ /* 0x000fe20000010000 */
[-C--:B------:R-:W-:Y:S01]  /*8df0*/  FMUL.FTZ R98, R98, R9.reuse ;  /* 0x0000000962627220 */ /* 0x080fe20000410000 */
[----:B------:R2:W-:Y:S01]  /*8e00*/  MUFU.EX2 R14, R32 ;  /* 0x00000020000e7308 */ /* 0x0005e20000000800 */
        /* <DEDUP_REMOVED lines=8> */
[----:B--2---:R-:W-:Y:S01]  /*8e90*/  FFMA.FTZ R32, R31, UR34, -R3 ;  /* 0x000000221f207c23 */ /* 0x004fe20008010803 */
[----:B0-----:R-:W-:Y:S01]  /*8ea0*/  FADD.FTZ R12, R26, R13 ;  /* 0x0000000d1a0c7221 */ /* 0x001fe20000010000 */
[--C-:B------:R-:W-:Y:S01]  /*8eb0*/  FFMA.FTZ R31, R44, UR34, -R3.reuse ;  /* 0x000000222c1f7c23 */ /* 0x100fe20008010803 */
[----:B------:R-:W-:Y:S01]  /*8ec0*/  F2FP.F16.F32.PACK_AB R7, R26, R20 ;  /* 0x000000141a07723e */ /* 0x000fe200000000ff */
[----:B------:R-:W-:Y:S01]  /*8ed0*/  FFMA.FTZ R44, R61, UR34, -R3 ;  /* 0x000000223d2c7c23 */ /* 0x000fe20008010803 */
[-C--:B------:R-:W-:Y:S01]  /*8ee0*/  FMUL.FTZ R111, R111, R9.reuse ;  /* 0x000000096f6f7220 */ /* 0x080fe20000410000 */
[-C--:B------:R-:W-:Y:S01]  /*8ef0*/  FMUL.FTZ R114, R114, R9.reuse ;  /* 0x0000000972727220 */ /* 0x080fe20000410000 */
[----:B------:R-:W0:Y:S01]  /*8f00*/  MUFU.EX2 R32, R32 ;  /* 0x0000002000207308 */ /* 0x000e220000000800 */
[----:B------:R2:W-:Y:S01]  /*8f10*/  STSM.16.M88.4 [R22], R4 ;  /* 0x0000000416007844 */ /* 0x0005e20000000200 */
[-C--:B------:R-:W-:Y:S01]  /*8f20*/  FMUL.FTZ R115, R115, R9.reuse ;  /* 0x0000000973737220 */ /* 0x080fe20000410000 */
[-C--:B------:R-:W-:Y:S01]  /*8f30*/  FMUL.FTZ R118, R118, R9.reuse ;  /* 0x0000000976767220 */ /* 0x080fe20000410000 */
[-C--:B------:R-:W-:Y:S01]  /*8f40*/  FMUL.FTZ R119, R119, R9.reuse ;  /* 0x0000000977777220 */ /* 0x080fe20000410000 */
[-C--:B------:R-:W-:Y:S01]  /*8f50*/  FMUL.FTZ R122, R122, R9.reuse ;  /* 0x000000097a7a7220 */ /* 0x080fe20000410000 */
[-C--:B------:R-:W-:Y:S01]  /*8f60*/  FMUL.FTZ R123, R123, R9.reuse ;  /* 0x000000097b7b7220 */ /* 0x080fe20000410000 */
[-C--:B------:R-:W-:Y:S01]  /*8f70*/  FMUL.FTZ R126, R126, R9.reuse ;  /* 0x000000097e7e7220 */ /* 0x080fe20000410000 */
[----:B------:R3:W4:Y:S01]  /*8f80*/  MUFU.EX2 R24, R36 ;  /* 0x0000002400187308 */ /* 0x0007220000000800 */
[----:B-1----:R-:W-:Y:S01]  /*8f90*/  FADD.FTZ R13, R27, R12 ;  /* 0x0000000c1b0d7221 */ /* 0x002fe20000010000 */
[----:B------:R-:W-:Y:S01]  /*8fa0*/  FADD.FTZ R12, R14, R15 ;  /* 0x0000000f0e0c7221 */ /* 0x000fe20000010000 */
[----:B------:R-:W-:Y:S01]  /*8fb0*/  F2FP.F16.F32.PACK_AB R14, R33, R14 ;  /* 0x0000000e210e723e */ /* 0x000fe200000000ff */
[-C--:B------:R-:W-:Y:S01]  /*8fc0*/  FMUL.FTZ R127, R127, R9.reuse ;  /* 0x000000097f7f7220 */ /* 0x080fe20000410000 */
[-C--:B------:R-:W-:Y:S01]  /*8fd0*/  FMUL.FTZ R130, R130, R9.reuse ;  /* 0x0000000982827220 */ /* 0x080fe20000410000 */
[----:B------:R-:W-:Y:S01]  /*8fe0*/  FADD.FTZ R15, R33, R12 ;  /* 0x0000000c210f7221 */ /* 0x000fe20000010000 */
[-C--:B------:R-:W-:Y:S01]  /*8ff0*/  FMUL.FTZ R131, R131, R9.reuse ;  /* 0x0000000983837220 */ /* 0x080fe20000410000 */
[----:B------:R-:W1:Y:S01]  /*9000*/  MUFU.EX2 R21, R21 ;  /* 0x0000001500157308 */ /* 0x000e620000000800 */
[----:B0-----:R-:W-:Y:S01]  /*9010*/  FADD.FTZ R13, R32, R13 ;  /* 0x0000000d200d7221 */ /* 0x001fe20000010000 */
[--C-:B---3--:R-:W-:Y:S01]  /*9020*/  FFMA.FTZ R36, R48, UR34, -R3.reuse ;  /* 0x0000002230247c23 */ /* 0x108fe20008010803 */
[--C-:B------:R-:W-:Y:S01]  /*9030*/  FFMA.FTZ R48, R53, UR34, -R3.reuse ;  /* 0x0000002235307c23 */ /* 0x100fe20008010803 */
[----:B------:R-:W-:Y:S01]  /*9040*/  FFMA.FTZ R3, R76, UR34, -R3 ;  /* 0x000000224c037c23 */ /* 0x000fe20008010803 */
[----:B------:R-:W-:Y:S01]  /*9050*/  FADD.FTZ R12, R34, R13 ;  /* 0x0000000d220c7221 */ /* 0x000fe20000010000 */
[----:B--2---:R-:W-:Y:S01]  /*9060*/  F2FP.F16.F32.PACK_AB R4, R47, R46 ;  /* 0x0000002e2f04723e */ /* 0x004fe200000000ff */
[-C--:B------:R-:W-:Y:S01]  /*9070*/  FMUL.FTZ R134, R134, R9.reuse ;  /* 0x0000000986867220 */ /* 0x080fe20000410000 */
[----:B------:R-:W0:Y:S01]  /*9080*/  MUFU.EX2 R30, R30 ;  /* 0x0000001e001e7308 */ /* 0x000e220000000800 */
[----:B----4-:R-:W-:Y:S01]  /*9090*/  FADD.FTZ R52, R24, R15 ;  /* 0x0000000f18347221 */ /* 0x010fe20000010000 */
[----:B------:R-:W-:Y:S01]  /*90a0*/  FADD.FTZ R12, R35, R12 ;  /* 0x0000000c230c7221 */ /* 0x000fe20000010000 */
[----:B------:R-:W-:Y:S01]  /*90b0*/  F2FP.F16.F32.PACK_AB R24, R37, R24 ;  /* 0x000000182518723e */ /* 0x000fe200000000ff */
[----:B------:R-:W-:Y:S01]  /*90c0*/  FMUL.FTZ R135, R135, R9 ;  /* 0x0000000987877220 */ /* 0x000fe20000410000 */
[----:B------:R-:W-:Y:S01]  /*90d0*/  FADD.FTZ R15, R37, R52 ;  /* 0x00000034250f7221 */ /* 0x000fe20000010000 */
[----:B------:R-:W-:Y:S01]  /*90e0*/  F2FP.F16.F32.PACK_AB R6, R51, R50 ;  /* 0x000000323306723e */ /* 0x000fe200000000ff */
[----:B------:R-:W-:Y:S01]  /*90f0*/  IMAD.MOV.U32 R9, RZ, RZ, R10 ;  /* 0x000000ffff097224 */ /* 0x000fe200078e000a */
[----:B------:R-:W2:Y:S01]  /*9100*/  MUFU.EX2 R31, R31 ;  /* 0x0000001f001f7308 */ /* 0x000ea20000000800 */
[----:B-1----:R-:W-:Y:S01]  /*9110*/  FADD.FTZ R13, R21, R12 ;  /* 0x0000000c150d7221 */ /* 0x002fe20000010000 */
[----:B------:R-:W-:-:S06]  /*9120*/  F2FP.F16.F32.PACK_AB R12, R29, R28 ;  /* 0x0000001c1d0c723e */ /* 0x000fcc00000000ff */
[----:B------:R-:W1:Y:S01]  /*9130*/  MUFU.EX2 R2, R2 ;  /* 0x0000000200027308 */ /* 0x000e620000000800 */
[----:B0-----:R-:W-:-:S07]  /*9140*/  FADD.FTZ R52, R30, R13 ;  /* 0x0000000d1e347221 */ /* 0x001fce0000010000 */
[----:B------:R-:W0:Y:S01]  /*9150*/  MUFU.EX2 R36, R36 ;  /* 0x0000002400247308 */ /* 0x000e220000000800 */
[----:B--2---:R-:W-:-:S07]  /*9160*/  FADD.FTZ R13, R31, R52 ;  /* 0x000000341f0d7221 */ /* 0x004fce0000010000 */
[----:B------:R2:W-:Y:S08]  /*9170*/  MUFU.EX2 R11, R56 ;  /* 0x00000038000b7308 */ /* 0x0005f00000000800 */
[----:B------:R-:W3:Y:S01]  /*9180*/  MUFU.EX2 R38, R38 ;  /* 0x0000002600267308 */ /* 0x000ee20000000800 */
[----:B--2---:R-:W-:-:S04]  /*9190*/  FADD.FTZ R56, R40, R15 ;  /* 0x0000000f28387221 */ /* 0x004fc80000010000 */
[----:B------:R-:W-:-:S03]  /*91a0*/  FADD.FTZ R15, R41, R56 ;  /* 0x00000038290f7221 */ /* 0x000fc60000010000 */
[----:B------:R-:W2:Y:S01]  /*91b0*/  MUFU.EX2 R39, R39 ;  /* 0x0000002700277308 */ /* 0x000ea20000000800 */
[----:B------:R-:W-:Y:S01]  /*91c0*/  FADD.FTZ R52, R46, R15 ;  /* 0x0000000f2e347221 */ /* 0x000fe20000010000 */
[----:B-1----:R-:W-:Y:S01]  /*91d0*/  FADD.FTZ R15, R2, R13 ;  /* 0x0000000d020f7221 */ /* 0x002fe20000010000 */
[----:B------:R-:W-:Y:S02]  /*91e0*/  F2FP.F16.F32.PACK_AB R13, R32, R27 ;  /* 0x0000001b200d723e */ /* 0x000fe400000000ff */
[----:B------:R-:W-:Y:S01]  /*91f0*/  FADD.FTZ R29, R47, R52 ;  /* 0x000000342f1d7221 */ /* 0x000fe20000010000 */
[----:B0-----:R-:W-:Y:S01]  /*9200*/  FADD.FTZ R25, R36, R15 ;  /* 0x0000000f24197221 */ /* 0x001fe20000010000 */
[----:B------:R-:W-:Y:S01]  /*9210*/  F2FP.F16.F32.PACK_AB R15, R35, R34 ;  /* 0x00000022230f723e */ /* 0x000fe200000000ff */
[----:B------:R-:W0:Y:S01]  /*9220*/  MUFU.EX2 R48, R48 ;  /* 0x0000003000307308 */ /* 0x000e220000000800 */
[----:B------:R-:W-:Y:S01]  /*9230*/  FADD.FTZ R26, R50, R29 ;  /* 0x0000001d321a7221 */ /* 0x000fe20000010000 */
[----:B---3--:R-:W-:-:S02]  /*9240*/  FADD.FTZ R20, R38, R25 ;  /* 0x0000001926147221 */ /* 0x008fc40000010000 */
[----:B------:R1:W-:Y:S01]  /*9250*/  STSM.16.M88.4 [R19], R12 ;  /* 0x0000000c13007844 */ /* 0x0003e20000000200 */
[----:B------:R-:W-:Y:S01]  /*9260*/  FADD.FTZ R27, R51, R26 ;  /* 0x0000001a331b7221 */ /* 0x000fe20000010000 */
[----:B------:R-:W-:Y:S02]  /*9270*/  F2FP.F16.F32.PACK_AB R26, R41, R40 ;  /* 0x00000028291a723e */ /* 0x000fe400000000ff */
[----:B------:R-:W3:Y:S01]  /*9280*/  MUFU.EX2 R45, R45 ;  /* 0x0000002d002d7308 */ /* 0x000ee20000000800 */
[----:B--2---:R-:W-:Y:S01]  /*9290*/  FADD.FTZ R25, R39, R20 ;  /* 0x0000001427197221 */ /* 0x004fe20000010000 */
[----:B------:R-:W-:Y:S01]  /*92a0*/  FADD.FTZ R32, R54, R27 ;  /* 0x0000001b36207221 */ /* 0x000fe20000010000 */
[----:B------:R-:W-:-:S05]  /*92b0*/  F2FP.F16.F32.PACK_AB R27, R2, R31 ;  /* 0x0000001f021b723e */ /* 0x000fca00000000ff */
[----:B------:R-:W2:Y:S01]  /*92c0*/  MUFU.EX2 R43, R43 ;  /* 0x0000002b002b7308 */ /* 0x000ea20000000800 */
[C---:B0-----:R-:W-:Y:S01]  /*92d0*/  FADD.FTZ R20, R48.reuse, R25 ;  /* 0x0000001930147221 */ /* 0x041fe20000010000 */
[----:B------:R-:W-:Y:S01]  /*92e0*/  FADD.FTZ R25, R55, R32 ;  /* 0x0000002037197221 */ /* 0x000fe20000010000 */
[----:B------:R-:W-:Y:S02]  /*92f0*/  F2FP.F16.F32.PACK_AB R7, R48, R39 ;  /* 0x000000273007723e */ /* 0x000fe400000000ff */
[----:B------:R-:W-:Y:S01]  /*9300*/  FADD.FTZ R20, R11, R20 ;  /* 0x000000140b147221 */ /* 0x000fe20000010000 */
[----:B------:R-:W-:Y:S01]  /*9310*/  FADD.FTZ R32, R58, R25 ;  /* 0x000000193a207221 */ /* 0x000fe20000010000 */
[----:B------:R-:W-:Y:S01]  /*9320*/  F2FP.F16.F32.PACK_AB R25, R30, R21 ;  /* 0x000000151e19723e */ /* 0x000fe200000000ff */
[----:B------:R-:W0:Y:S01]  /*9330*/  MUFU.EX2 R44, R44 ;  /* 0x0000002c002c7308 */ /* 0x000e220000000800 */
[----:B---3--:R-:W-:Y:S01]  /*9340*/  FADD.FTZ R20, R45, R20 ;  /* 0x000000142d147221 */ /* 0x008fe20000010000 */
[----:B------:R-:W-:Y:S01]  /*9350*/  FADD.FTZ R5, R59, R32 ;  /* 0x000000203b057221 */ /* 0x000fe20000010000 */
[----:B-1----:R-:W-:Y:S01]  /*9360*/  F2FP.F16.F32.PACK_AB R14, R67, R66 ;  /* 0x00000042430e723e */ /* 0x002fe200000000ff */
[----:B------:R1:W-:Y:S02]  /*9370*/  STSM.16.M88.4 [R18], R24 ;  /* 0x0000001812007844 */ /* 0x0003e40000000200 */
[----:B------:R-:W-:Y:S01]  /*9380*/  FADD.FTZ R2, R62, R5 ;  /* 0x000000053e027221 */ /* 0x000fe20000010000 */
[----:B------:R-:W-:Y:S01]  /*9390*/  F2FP.F16.F32.PACK_AB R5, R38, R36 ;  /* 0x000000242605723e */ /* 0x000fe200000000ff */
[----:B------:R-:W3:Y:S01]  /*93a0*/  MUFU.EX2 R42, R42 ;  /* 0x0000002a002a7308 */ /* 0x000ee20000000800 */
[----:B--2---:R-:W-:Y:S01]  /*93b0*/  FADD.FTZ R13, R43, R20 ;  /* 0x000000142b0d7221 */ /* 0x004fe20000010000 */
[----:B------:R-:W-:-:S02]  /*93c0*/  FADD.FTZ R15, R63, R2 ;  /* 0x000000023f0f7221 */ /* 0x000fc40000010000 */
[----:B------:R2:W-:Y:S02]  /*93d0*/  STSM.16.M88.4 [R17+0x27800], R4 ;  /* 0x0278000411007844 */ /* 0x0005e40000000200 */
[----:B------:R-:W-:Y:S01]  /*93e0*/  FADD.FTZ R2, R66, R15 ;  /* 0x0000000f42027221 */ /* 0x000fe20000010000 */
[----:B------:R-:W-:Y:S01]  /*93f0*/  F2FP.F16.F32.PACK_AB R15, R69, R68 ;  /* 0x00000044450f723e */ /* 0x000fe200000000ff */
[----:B------:R-:W4:Y:S01]  /*9400*/  MUFU.EX2 R28, R65 ;  /* 0x00000041001c7308 */ /* 0x000f220000000800 */
[----:B0-----:R-:W-:Y:S01]  /*9410*/  FADD.FTZ R13, R44, R13 ;  /* 0x0000000d2c0d7221 */ /* 0x001fe20000010000 */
[----:B------:R-:W-:Y:S01]  /*9420*/  FADD.FTZ R12, R67, R2 ;  /* 0x00000002430c7221 */ /* 0x000fe20000010000 */
[----:B-1----:R-:W-:-:S03]  /*9430*/  F2FP.F16.F32.PACK_AB R24, R75, R73 ;  /* 0x000000494b18723e */ /* 0x002fc600000000ff */
[----:B------:R-:W-:Y:S01]  /*9440*/  FADD.FTZ R20, R73, R12 ;  /* 0x0000000c49147221 */ /* 0x000fe20000010000 */
[----:B------:R-:W-:Y:S01]  /*9450*/  F2FP.F16.F32.PACK_AB R12, R63, R62 ;  /* 0x0000003e3f0c723e */ /* 0x000fe200000000ff */
[----:B------:R-:W0:Y:S01]  /*9460*/  MUFU.EX2 R70, R70 ;  /* 0x0000004600467308 */ /* 0x000e220000000800 */
[----:B---3--:R-:W-:Y:S01]  /*9470*/  FADD.FTZ R13, R42, R13 ;  /* 0x0000000d2a0d7221 */ /* 0x008fe20000010000 */
[----:B------:R-:W-:Y:S01]  /*9480*/  F2FP.F16.F32.PACK_AB R26, R78, R77 ;  /* 0x0000004d4e1a723e */ /* 0x000fe200000000ff */
[----:B------:R-:W-:Y:S01]  /*9490*/  FADD.FTZ R20, R75, R20 ;  /* 0x000000144b147221 */ /* 0x000fe20000010000 */
[----:B--2---:R-:W-:Y:S02]  /*94a0*/  F2FP.F16.F32.PACK_AB R4, R55, R54 ;  /* 0x000000363704723e */ /* 0x004fe400000000ff */
[----:B------:R-:W-:Y:S02]  /*94b0*/  F2FP.F16.F32.PACK_AB R6, R59, R58 ;  /* 0x0000003a3b06723e */ /* 0x000fe400000000ff */
[----:B------:R-:W1:Y:S01]  /*94c0*/  MUFU.EX2 R71, R71 ;  /* 0x0000004700477308 */ /* 0x000e620000000800 */
[----:B----4-:R-:W-:Y:S01]  /*94d0*/  FADD.FTZ R13, R28, R13 ;  /* 0x0000000d1c0d7221 */ /* 0x010fe20000010000 */
[----:B------:R-:W-:-:S02]  /*94e0*/  F2FP.F16.F32.PACK_AB R5, R45, R11 ;  /* 0x0000000b2d05723e */ /* 0x000fc400000000ff */
[----:B------:R-:W-:Y:S01]  /*94f0*/  F2FP.F16.F32.PACK_AB R7, R44, R43 ;  /* 0x0000002b2c07723e */ /* 0x000fe200000000ff */
[----:B------:R-:W-:-:S03]  /*9500*/  FADD.FTZ R2, R68, R13 ;  /* 0x0000000d44027221 */ /* 0x000fc60000010000 */
[----:B------:R-:W2:Y:S01]  /*9510*/  MUFU.EX2 R21, R74 ;  /* 0x0000004a00157308 */ /* 0x000ea20000000800 */
[----:B------:R-:W-:Y:S01]  /*9520*/  FADD.FTZ R13, R69, R2 ;  /* 0x00000002450d7221 */ /* 0x000fe20000010000 */
[----:B------:R3:W-:Y:S03]  /*9530*/  STSM.16.M88.4 [R23], R4 ;  /* 0x0000000417007844 */ /* 0x0007e60000000200 */
[----:B0-----:R-:W-:Y:S01]  /*9540*/  FADD.FTZ R2, R70, R13 ;  /* 0x0000000d46027221 */ /* 0x001fe20000010000 */
[----:B------:R-:W-:Y:S02]  /*9550*/  F2FP.F16.F32.PACK_AB R13, R28, R42 ;  /* 0x0000002a1c0d723e */ /* 0x000fe400000000ff */
[----:B------:R0:W4:Y:S01]  /*9560*/  MUFU.EX2 R29, R3 ;  /* 0x00000003001d7308 */ /* 0x0001220000000800 */
[C---:B-1----:R-:W-:Y:S01]  /*9570*/  F2FP.F16.F32.PACK_AB R25, R71.reuse, R70 ;  /* 0x000000464719723e */ /* 0x042fe200000000ff */
[----:B------:R-:W-:Y:S01]  /*9580*/  FADD.FTZ R2, R71, R2 ;  /* 0x0000000247027221 */ /* 0x000fe20000010000 */
[----:B------:R3:W-:Y:S01]  /*9590*/  STSM.16.M88.4 [R19+0x6000], R12 ;  /* 0x0060000c13007844 */ /* 0x0007e20000000200 */
[----:B0-----:R-:W-:-:S02]  /*95a0*/  FADD.FTZ R3, R77, R20 ;  /* 0x000000144d037221 */ /* 0x001fc40000010000 */
[----:B--2---:R-:W-:Y:S02]  /*95b0*/  FADD.FTZ R2, R21, R2 ;  /* 0x0000000215027221 */ /* 0x004fe40000010000 */
[----:B------:R-:W-:Y:S01]  /*95c0*/  FADD.FTZ R3, R78, R3 ;  /* 0x000000034e037221 */ /* 0x000fe20000010000 */
[C---:B----4-:R-:W-:Y:S01]  /*95d0*/  F2FP.F16.F32.PACK_AB R27, R29.reuse, R21 ;  /* 0x000000151d1b723e */ /* 0x050fe200000000ff */
[----:B------:R-:W-:-:S04]  /*95e0*/  FADD.FTZ R2, R29, R2 ;  /* 0x000000021d027221 */ /* 0x000fc80000010000 */
[----:B------:R3:W-:Y:S01]  /*95f0*/  STSM.16.M88.4 [R18+0x6000], R24 ;  /* 0x0060001812007844 */ /* 0x0007e20000000200 */
[----:B------:R0:W-:Y:S06]  /*9600*/  MEMBAR.ALL.CTA ;  /* 0x0000000000007992 */ /* 0x0001ec0000008000 */
[----:B0-----:R-:W0:Y:S02]  /*9610*/  FENCE.VIEW.ASYNC.S ;  /* 0x00000000000073c6 */ /* 0x001e240000000000 */
[----:B0-----:R-:W-:Y:S01]  /*9620*/  NOP ;  /* 0x0000000000007918 */ /* 0x001fe20000000000 */
[----:B------:R-:W-:Y:S05]  /*9630*/  @P2 BRA `(.L_x_10471) ;  /* 0xffffffc400c02947 */ /* 0x000fea000383ffff */
[----:B------:R-:W-:Y:S01]  /*9640*/  IMAD.MOV.U32 R9, RZ, RZ, R10 ;  /* 0x000000ffff097224 */ /* 0x000fe200078e000a */
[----:B------:R-:W-:Y:S01]  /*9650*/  UMOV UR48, UR58 ;  /* 0x0000003a00307c82 */ /* 0x000fe20008000000 */
[----:B------:R-:W-:Y:S01]  /*9660*/  IMAD.MOV.U32 R8, RZ, RZ, R72 ;  /* 0x000000ffff087224 */ /* 0x000fe200078e0048 */
[----:B------:R-:W-:-:S06]  /*9670*/  UMOV UR51, UR57 ;  /* 0x0000003900337c82 */ /* 0x000fcc0008000000 */
.L_x_10454:
        /* <DEDUP_REMOVED lines=26> */
.L_x_10473:
[----:B------:R-:W-:-:S11]  /*9820*/  UISETP.NE.AND UP1, UPT, UR18, 0x1, UPT ;  /* 0x000000011200788c */ /* 0x000fd6000bf25270 */
[----:B------:R-:W-:Y:S02]  /*9830*/  @UP1 ULDC.64 UR6, c[0x0][0x9e8] ;  /* 0x00027a0000061ab9 */ /* 0x000fe40000000a00 */
[----:B------:R-:W-:-:S04]  /*9840*/  UIMAD.WIDE.U32 UR10, UR14, UR6, URZ ;  /* 0x000000060e0a72a5 */ /* 0x000fc8000f8e003f */
[----:B------:R-:W-:-:S12]  /*9850*/  @UP1 USHF.R.U32.HI UR14, URZ, UR7, UR11 ;  /* 0x000000073f0e1299 */ /* 0x000fd8000801160b */
.L_x_10474:
[----:B------:R-:W-:-:S04]  /*9860*/  UIMAD UR14, UR14, UR18, URZ ;  /* 0x000000120e0e72a4 */ /* 0x000fc8000f8e023f */
[----:B------:R-:W-:-:S04]  /*9870*/  UISETP.LT.AND UP1, UPT, UR15, UR14, UPT ;  /* 0x0000000e0f00728c */ /* 0x000fc8000bf21270 */
[----:B------:R-:W-:-:S12]  /*9880*/  USEL UR15, UR15, UR14, !UP1 ;  /* 0x0000000e0f0f7287 */ /* 0x000fd8000c800000 */
.L_x_10472:
        /* <DEDUP_REMOVED lines=8> */
[----:B--23--:R-:W-:Y:S01]  /*9910*/  IMAD.MOV.U32 R5, RZ, RZ, R9 ;  /* 0x000000ffff057224 */ /* 0x00cfe200078e0009 */
[----:B------:R-:W-:Y:S01]  /*9920*/  UMOV UR28, UR51 ;  /* 0x00000033001c7c82 */ /* 0x000fe20008000000 */
[----:B------:R-:W-:Y:S01]  /*9930*/  IMAD.MOV.U32 R4, RZ, RZ, R8 ;  /* 0x000000ffff047224 */ /* 0x000fe200078e0008 */
[----:B------:R-:W-:Y:S01]  /*9940*/  UMOV UR55, UR48 ;  /* 0x0000003000377c82 */ /* 0x000fe20008000000 */
[----:B------:R-:W-:Y:S01]  /*9950*/  ULDC UR35, c[0x0][0x9d8] ;  /* 0x0002760000237ab9 */ /* 0x000fe20000000800 */
[----:B------:R-:W-:-:S05]  /*9960*/  ULDC UR34, c[0x0][0x988] ;  /* 0x0002620000227ab9 */ /* 0x000fca0000000800 */
.L_x_10484:
        /* <DEDUP_REMOVED lines=9> */
.L_x_10477:
[----:B------:R-:W-:Y:S01]  /*9a00*/  ULEA UR6, UR48, UR42, 0x3 ;  /* 0x0000002a30067291 */ /* 0x000fe2000f8e183f */
[----:B------:R-:W-:-:S05]  /*9a10*/  IMAD.U32 R6, RZ, RZ, UR51 ;  /* 0x00000033ff067e24 */ /* 0x000fca000f8e00ff */
[----:B------:R-:W-:-:S04]  /*9a20*/  SHF.L.U32 R6, R6, 0x1f, RZ ;  /* 0x0000001f06067819 */ /* 0x000fc800000006ff */
[----:B------:R0:W1:Y:S01]  /*9a30*/  SYNCS.PHASECHK.TRANS64.TRYWAIT P2, [UR6+0x2d830], R6 ;  /* 0x02d83006ff0075a7 */ /* 0x0000620008040146 */
[----:B------:R-:W-:Y:S05]  /*9a40*/  @!P0 BRA `(.L_x_10478) ;  /* 0x0000000000048947 */ /* 0x000fea0003800000 */
[----:B------:R-:W-:Y:S01]  /*9a50*/  BPT.TRAP 0x1 ;  /* 0x000000040000795c */ /* 0x000fe20000300000 */
.L_x_10478:
[----:B-1----:R-:W-:Y:S05]  /*9a60*/  @P2 BRA `(.L_x_10476) ;  /* 0x0000000000082947 */ /* 0x002fea0003800000 */
[----:B------:R-:W1:Y:S02]  /*9a70*/  SYNCS.PHASECHK.TRANS64.TRYWAIT P2, [UR6+0x2d830], R6 ;  /* 0x02d83006ff0075a7 */ /* 0x000e640008040146 */
[----:B-1----:R-:W-:Y:S05]  /*9a80*/  @!P2 BRA `(.L_x_10479) ;  /* 0x0000010400d8a947 */ /* 0x002fea0003800000 */
.L_x_10476:
[----:B-1----:R-:W1:Y:S01]  /*9a90*/  S2R R7, SR_TID.X ;  /* 0x0000000000077919 */ /* 0x002e620000002100 */
        /* <DEDUP_REMOVED lines=36> */
.L_x_10481:
[----:B------:R-:W-:Y:S01]  /*9ce0*/  ULEA UR6, UR55, UR42, 0x3 ;  /* 0x0000002a37067291 */ /* 0x000fe2000f8e183f */
[----:B------:R-:W-:-:S05]  /*9cf0*/  IMAD.U32 R6, RZ, RZ, UR28 ;  /* 0x0000001cff067e24 */ /* 0x000fca000f8e00ff */
[----:B------:R-:W-:-:S04]  /*9d00*/  SHF.L.U32 R6, R6, 0x1f, RZ ;  /* 0x0000001f06067819 */ /* 0x000fc800000006ff */
[----:B------:R0:W1:Y:S01]  /*9d10*/  SYNCS.PHASECHK.TRANS64.TRYWAIT P2, [UR6+0x2d850], R6 ;  /* 0x02d85006ff0075a7 */ /* 0x0000620008040146 */
[----:B------:R-:W-:Y:S05]  /*9d20*/  @!P0 BRA `(.L_x_10482) ;  /* 0x0000000000048947 */ /* 0x000fea0003800000 */
[----:B------:R-:W-:Y:S01]  /*9d30*/  BPT.TRAP 0x1 ;  /* 0x000000040000795c */ /* 0x000fe20000300000 */
.L_x_10482:
[----:B-1----:R-:W-:Y:S05]  /*9d40*/  @P2 BRA `(.L_x_10480) ;  /* 0x0000000000082947 */ /* 0x002fea0003800000 */
[----:B------:R-:W1:Y:S02]  /*9d50*/  SYNCS.PHASECHK.TRANS64.TRYWAIT P2, [UR6+0x2d850], R6 ;  /* 0x02d85006ff0075a7 */ /* 0x000e640008040146 */
[----:B-1----:R-:W-:Y:S05]  /*9d60*/  @!P2 BRA `(.L_x_10483) ;  /* 0x000001040038a947 */ /* 0x002fea0003800000 */
.L_x_10480:
[----:B------:R-:W-:Y:S01]  /*9d70*/  UIADD3 UR6, UR42, 0x400, URZ ;  /* 0x000004002a067890 */ /* 0x000fe2000fffe03f */
[----:B------:R-:W-:Y:S01]  /*9d80*/  WARPGROUP.ARRIVE ;  /* 0x00000000000079c5 */ /* 0x000fe20000000000 */
[----:B------:R-:W-:Y:S01]  /*9d90*/  UMOV UR29, 0x40000040 ;  /* 0x40000040001d7882 */ /* 0x000fe20000000000 */
[----:B------:R-:W-:Y:S01]  /*9da0*/  UMOV UR31, 0x80000020 ;  /* 0x80000020001f7882 */ /* 0x000fe20000000000 */
[----:B------:R-:W-:Y:S01]  /*9db0*/  USHF.R.U32.HI UR6, URZ, 0x4, UR6 ;  /* 0x000000043f067899 */ /* 0x000fe20008011606 */
[----:B01----:R-:W-:Y:S01]  /*9dc0*/  FMUL.FTZ R6, R24, UR35 ;  /* 0x0000002318067c20 */ /* 0x003fe20008410000 */
[----:B------:R-:W-:Y:S01]  /*9dd0*/  FMUL.FTZ R7, R25, UR35 ;  /* 0x0000002319077c20 */ /* 0x000fe20008410000 */
[----:B------:R-:W-:Y:S01]  /*9de0*/  FMUL.FTZ R9, R28, UR35 ;  /* 0x000000231c097c20 */ /* 0x000fe20008410000 */
        /* <DEDUP_REMOVED lines=82> */
[----:B0-----:R-:W-:-:S07]  /*a310*/  FMNMX.FTZ R8, R20, R8, !PT ;  /* 0x0000000814087209 */ /* 0x001fce0007810000 */
[----:B------:R-:W0:Y:S01]  /*a320*/  MUFU.TANH R25, R25 ;  /* 0x0000001900197308 */ /* 0x000e220000002400 */
[----:B---3--:R-:W-:-:S07]  /*a330*/  FMNMX.FTZ R8, R21, R8, !PT ;  /* 0x0000000815087209 */ /* 0x008fce0007810000 */
[----:B------:R-:W3:Y:S01]  /*a340*/  MUFU.TANH R28, R28 ;  /* 0x0000001c001c7308 */ /* 0x000ee20000002400 */
[----:B--2---:R-:W-:Y:S02]  /*a350*/  FMNMX.FTZ R8, R24, R8, !PT ;  /* 0x0000000818087209 */ /* 0x004fe40007810000 */
[----:B-1----:R-:W-:Y:S02]  /*a360*/  SHF.R.U32.HI R149, RZ, 0x7, R80 ;  /* 0x00000007ff957819 */ /* 0x002fe40000011650 */
[----:B------:R-:W-:-:S03]  /*a370*/  ISETP.GE.U32.AND P2, PT, R80, 0x180, PT ;  /* 0x000001805000780c */ /* 0x000fc60003f46070 */
[----:B------:R-:W1:Y:S01]  /*a380*/  MUFU.TANH R29, R29 ;  /* 0x0000001d001d7308 */ /* 0x000e620000002400 */
        /* <DEDUP_REMOVED lines=8> */
[----:B------:R-:W2:Y:S01]  /*a410*/  MUFU.TANH R33, R33 ;  /* 0x0000002100217308 */ /* 0x000ea20000002400 */
[----:B------:R-:W-:Y:S01]  /*a420*/  UMOV UR29, 0x40000040 ;  /* 0x40000040001d7882 */ /* 0x000fe20000000000 */
[----:B------:R-:W-:Y:S01]  /*a430*/  UMOV UR31, 0x80000020 ;  /* 0x80000020001f7882 */ /* 0x000fe20000000000 */
[----:B-1----:R-:W-:-:S05]  /*a440*/  FMNMX.FTZ R8, R29, R8, !PT ;  /* 0x000000081d087209 */ /* 0x002fca0007810000 */
        /* <DEDUP_REMOVED lines=39> */
[----:B------:R-:W-:Y:S01]  /*a6c0*/  MUFU.TANH R27, R27 ;  /* 0x0000001b001b7308 */ /* 0x000fe20000002400 */
[----:B--2---:R-:W-:-:S05]  /*a6d0*/  FMNMX.FTZ R8, R64, R8, !PT ;  /* 0x0000000840087209 */ /* 0x004fca0007810000 */
[----:B------:R-:W0:Y:S02]  /*a6e0*/  SHFL.BFLY PT, R65, R8, 0x2, 0x1f ;  /* 0x0c401f0008417f89 */ /* 0x000e2400000e0000 */
[----:B------:R-:W-:Y:S01]  /*a6f0*/  MUFU.TANH R30, R30 ;  /* 0x0000001e001e7308 */ /* 0x000fe20000002400 */
[----:B-1----:R-:W-:-:S07]  /*a700*/  FMNMX.FTZ R62, R26, R5, !PT ;  /* 0x000000051a3e7209 */ /* 0x002fce0007810000 */
[----:B------:R-:W-:Y:S08]  /*a710*/  MUFU.TANH R31, R31 ;  /* 0x0000001f001f7308 */ /* 0x000ff00000002400 */
[----:B------:R-:W-:Y:S01]  /*a720*/  MUFU.TANH R34, R34 ;  /* 0x0000002200227308 */ /* 0x000fe20000002400 */
[----:B0-----:R-:W-:-:S07]  /*a730*/  FMNMX.FTZ R8, R8, R65, !PT ;  /* 0x0000004108087209 */ /* 0x001fce0007810000 */
[----:B------:R-:W-:Y:S01]  /*a740*/  MUFU.TANH R35, R35 ;  /* 0x0000002300237308 */ /* 0x000fe20000002400 */
[----:B------:R-:W0:Y:S07]  /*a750*/  SHFL.BFLY PT, R65, R8, 0x1, 0x1f ;  /* 0x0c201f0008417f89 */ /* 0x000e2e00000e0000 */
[----:B------:R-:W-:Y:S08]  /*a760*/  MUFU.TANH R38, R38 ;  /* 0x0000002600267308 */ /* 0x000ff00000002400 */
[----:B------:R-:W-:Y:S08]  /*a770*/  MUFU.TANH R39, R39 ;  /* 0x0000002700277308 */ /* 0x000ff00000002400 */
[----:B------:R-:W-:Y:S01]  /*a780*/  MUFU.TANH R42, R42 ;  /* 0x0000002a002a7308 */ /* 0x000fe20000002400 */
[----:B0-----:R-:W-:-:S05]  /*a790*/  FMNMX.FTZ R8, R8, R65, !PT ;  /* 0x0000004108087209 */ /* 0x001fca0007810000 */
[C---:B------:R-:W-:Y:S01]  /*a7a0*/  FADD.FTZ R65, -R8.reuse, R4 ;  /* 0x0000000408417221 */ /* 0x040fe20000010100 */
[----:B------:R-:W-:Y:S01]  /*a7b0*/  FMUL.FTZ R4, R8, UR34 ;  /* 0x0000002208047c20 */ /* 0x000fe20008410000 */
[----:B------:R-:W-:Y:S02]  /*a7c0*/  MUFU.TANH R43, R43 ;  /* 0x0000002b002b7308 */ /* 0x000fe40000002400 */
[----:B------:R-:W-:Y:S01]  /*a7d0*/  FMUL.FTZ R65, R65, UR34 ;  /* 0x0000002241417c20 */ /* 0x000fe20008410000 */
[--C-:B------:R-:W-:Y:S01]  /*a7e0*/  FFMA.FTZ R6, R6, UR34, -R4.reuse ;  /* 0x0000002206067c23 */ /* 0x100fe20008010804 */
[--C-:B------:R-:W-:Y:S01]  /*a7f0*/  FFMA.FTZ R7, R7, UR34, -R4.reuse ;  /* 0x0000002207077c23 */ /* 0x100fe20008010804 */
[----:B------:R-:W-:Y:S02]  /*a800*/  WARPGROUP.DEPBAR.LE gsb0, 0x0 ;  /* 0x00008000000079c5 */ /* 0x000fe40000010000 */
[----:B------:R-:W-:Y:S01]  /*a810*/  WARPGROUP.ARRIVE ;  /* 0x00000000000079c5 */ /* 0x000fe20000000000 */
[--C-:B------:R-:W-:Y:S01]  /*a820*/  FFMA.FTZ R9, R9, UR34, -R4.reuse ;  /* 0x0000002209097c23 */ /* 0x100fe20008010804 */
[--C-:B------:R-:W-:Y:S01]  /*a830*/  FFMA.FTZ R68, R10, UR34, -R4.reuse ;  /* 0x000000220a447c23 */ /* 0x100fe20008010804 */
[--C-:B------:R-:W-:Y:S01]  /*a840*/  FFMA.FTZ R11, R11, UR34, -R4.reuse ;  /* 0x000000220b0b7c23 */ /* 0x100fe20008010804 */
[--C-:B------:R-:W-:Y:S01]  /*a850*/  FFMA.FTZ R12, R12, UR34, -R4.reuse ;  /* 0x000000220c0c7c23 */ /* 0x100fe20008010804 */
[--C-:B------:R-:W-:Y:S01]  /*a860*/  FFMA.FTZ R13, R13, UR34, -R4.reuse ;  /* 0x000000220d0d7c23 */ /* 0x100fe20008010804 */
[----:B------:R-:W-:Y:S01]  /*a870*/  HGMMA.64x96x16.F32 R88, gdesc[UR28].tnspB, R88, gsb0 ;  /* 0x416000001c5879f0 */ /* 0x000fe20008000858 */
[----:B------:R-:W-:Y:S01]  /*a880*/  UIADD3 UR28, UR6, 0x600, URZ ;  /* 0x00000600061c7890 */ /* 0x000fe2000fffe03f */
[--C-:B------:R-:W-:Y:S01]  /*a890*/  FFMA.FTZ R14, R14, UR34, -R4.reuse ;  /* 0x000000220e0e7c23 */ /* 0x100fe20008010804 */
[----:B------:R-:W-:Y:S01]  /*a8a0*/  UIADD3 UR30, UR7, 0x100, URZ ;  /* 0x00000100071e7890 */ /* 0x000fe2000fffe03f */
[--C-:B------:R-:W-:Y:S01]  /*a8b0*/  FFMA.FTZ R15, R15, UR34, -R4.reuse ;  /* 0x000000220f0f7c23 */ /* 0x100fe20008010804 */
[----:B------:R-:W-:Y:S01]  /*a8c0*/  UMOV UR29, 0x40000040 ;  /* 0x40000040001d7882 */ /* 0x000fe20000000000 */
[----:B------:R-:W-:Y:S01]  /*a8d0*/  UMOV UR31, 0x80000020 ;  /* 0x80000020001f7882 */ /* 0x000fe20000000000 */
        /* <DEDUP_REMOVED lines=23> */
[----:B------:R0:W-:Y:S08]  /*aa50*/  MUFU.EX2 R10, R65 ;  /* 0x00000041000a7308 */ /* 0x0001f00000000800 */
[----:B------:R-:W1:Y:S01]  /*aa60*/  MUFU.EX2 R4, R6 ;  /* 0x0000000600047308 */ /* 0x000e620000000800 */
[----:B0-----:R-:W-:Y:S01]  /*aa70*/  FMUL.FTZ R65, R67, UR35 ;  /* 0x0000002343417c20 */ /* 0x001fe20008410000 */
[----:B------:R-:W-:Y:S01]  /*aa80*/  FMUL.FTZ R67, R71, UR35 ;  /* 0x0000002347437c20 */ /* 0x000fe20008410000 */
[----:B------:R-:W-:-:S05]  /*aa90*/  FMUL.FTZ R71, R79, UR35 ;  /* 0x000000234f477c20 */ /* 0x000fca0008410000 */
[----:B------:R-:W0:Y:S08]  /*aaa0*/  MUFU.EX2 R6, R7 ;  /* 0x0000000700067308 */ /* 0x000e300000000800 */
[----:B------:R-:W-:Y:S01]  /*aab0*/  MUFU.EX2 R68, R68 ;  /* 0x0000004400447308 */ /* 0x000fe20000000800 */
[----:B-1----:R-:W-:-:S07]  /*aac0*/  FFMA.FTZ R3, R10, R3, R4 ;  /* 0x000000030a037223 */ /* 0x002fce0000010004 */
[----:B------:R-:W-:Y:S01]  /*aad0*/  MUFU.TANH R46, R46 ;  /* 0x0000002e002e7308 */ /* 0x000fe20000002400 */
[C---:B0-----:R-:W-:Y:S01]  /*aae0*/  FADD.FTZ R3, R6.reuse, R3 ;  /* 0x0000000306037221 */ /* 0x041fe20000010000 */
[----:B------:R-:W-:-:S06]  /*aaf0*/  F2FP.F16.F32.PACK_AB R4, R6, R4 ;  /* 0x000000040604723e */ /* 0x000fcc00000000ff */
[----:B------:R0:W1:Y:S08]  /*ab00*/  MUFU.EX2 R6, R9 ;  /* 0x0000000900067308 */ /* 0x0000700000000800 */
[----:B------:R-:W2:Y:S01]  /*ab10*/  MUFU.TANH R47, R47 ;  /* 0x0000002f002f7308 */ /* 0x000ea20000002400 */
[----:B0-----:R-:W-:Y:S01]  /*ab20*/  FMNMX.FTZ R9, R27, R62, !PT ;  /* 0x0000003e1b097209 */ /* 0x001fe20007810000 */
[----:B------:R-:W-:Y:S01]  /*ab30*/  FMUL.FTZ R62, R63, UR35 ;  /* 0x000000233f3e7c20 */ /* 0x000fe20008410000 */
[----:B------:R-:W-:-:S05]  /*ab40*/  FMUL.FTZ R63, R66, UR35 ;  /* 0x00000023423f7c20 */ /* 0x000fca0008410000 */
[----:B------:R-:W0:Y:S01]  /*ab50*/  MUFU.TANH R50, R50 ;  /* 0x0000003200327308 */ /* 0x000e220000002400 */
[----:B-1----:R-:W-:Y:S01]  /*ab60*/  FADD.FTZ R3, R6, R3 ;  /* 0x0000000306037221 */ /* 0x002fe20000010000 */
[----:B------:R-:W-:-:S03]  /*ab70*/  F2FP.F16.F32.PACK_AB R6, R68, R6 ;  /* 0x000000064406723e */ /* 0x000fc600000000ff */
[----:B------:R-:W-:Y:S01]  /*ab80*/  FADD.FTZ R3, R68, R3 ;  /* 0x0000000344037221 */ /* 0x000fe20000010000 */
[----:B------:R-:W-:Y:S02]  /*ab90*/  FMNMX.FTZ R68, R30, R9, !PT ;  /* 0x000000091e447209 */ /* 0x000fe40007810000 */
[----:B------:R1:W3:Y:S02]  /*aba0*/  MUFU.TANH R7, R69 ;  /* 0x0000004500077308 */ /* 0x0002e40000002400 */
[----:B------:R-:W-:-:S04]  /*abb0*/  FMNMX.FTZ R9, R31, R68, !PT ;  /* 0x000000441f097209 */ /* 0x000fc80007810000 */
[----:B------:R-:W-:Y:S01]  /*abc0*/  FMNMX.FTZ R66, R34, R9, !PT ;  /* 0x0000000922427209 */ /* 0x000fe20007810000 */
[----:B------:R-:W-:Y:S02]  /*abd0*/  WARPGROUP.DEPBAR.LE gsb0, 0x0 ;  /* 0x00008000000079c5 */ /* 0x000fe40000010000 */
[----:B------:R-:W-:Y:S01]  /*abe0*/  WARPGROUP.ARRIVE ;  /* 0x00000000000079c5 */ /* 0x000fe20000000000 */
[----:B------:R-:W-:Y:S01]  /*abf0*/  FMNMX.FTZ R9, R35, R66, !PT ;  /* 0x0000004223097209 */ /* 0x000fe20007810000 */
[----:B------:R-:W4:Y:S01]  /*ac00*/  MUFU.TANH R51, R51 ;  /* 0x0000003300337308 */ /* 0x000f220000002400 */
[----:B-1----:R-:W-:Y:S01]  /*ac10*/  FMUL.FTZ R69, R75, UR35 ;  /* 0x000000234b457c20 */ /* 0x002fe20008410000 */
[----:B------:R-:W-:Y:S01]  /*ac20*/  FMUL.FTZ R75, R87, UR35 ;  /* 0x00000023574b7c20 */ /* 0x000fe20008410000 */
[----:B------:R-:W-:Y:S01]  /*ac30*/  FMNMX.FTZ R66, R38, R9, !PT ;  /* 0x0000000926427209 */ /* 0x000fe20007810000 */
[----:B------:R-:W-:Y:S01]  /*ac40*/  HGMMA.64x96x16.F32 R88, gdesc[UR28].tnspB, R88, gsb0 ;  /* 0x416000001c5879f0 */ /* 0x000fe20008000858 */
[----:B------:R-:W-:-:S02]  /*ac50*/  UIADD3 UR28, UR6, 0x602, URZ ;  /* 0x00000602061c7890 */ /* 0x000fc4000fffe03f */
[----:B------:R-:W-:Y:S01]  /*ac60*/  UIADD3 UR30, UR7, 0x140, URZ ;  /* 0x00000140071e7890 */ /* 0x000fe2000fffe03f */
[----:B------:R-:W-:Y:S01]  /*ac70*/  FMNMX.FTZ R9, R39, R66, !PT ;  /* 0x0000004227097209 */ /* 0x000fe20007810000 */
[----:B------:R-:W-:Y:S01]  /*ac80*/  UMOV UR29, 0x40000040 ;  /* 0x40000040001d7882 */ /* 0x000fe20000000000 */
[----:B------:R-:W-:Y:S01]  /*ac90*/  UMOV UR31, 0x80000020 ;  /* 0x80000020001f7882 */ /* 0x000fe20000000000 */
[----:B------:R-:W1:Y:S01]  /*aca0*/  MUFU.TANH R54, R54 ;  /* 0x0000003600367308 */ /* 0x000e620000002400 */
[----:B------:R-:W-:Y:S01]  /*acb0*/  FMNMX.FTZ R68, R42, R9, !PT ;  /* 0x000000092a447209 */ /* 0x000fe20007810000 */
[----:B------:R-:W-:-:S03]  /*acc0*/  FMUL.FTZ R66, R70, UR35 ;  /* 0x0000002346427c20 */ /* 0x000fc60008410000 */
[----:B------:R-:W-:-:S03]  /*acd0*/  FMNMX.FTZ R9, R43, R68, !PT ;  /* 0x000000442b097209 */ /* 0x000fc60007810000 */
[----:B------:R-:W5:Y:S01]  /*ace0*/  MUFU.TANH R55, R55 ;  /* 0x0000003700377308 */ /* 0x000f620000002400 */
[----:B------:R-:W-:-:S04]  /*acf0*/  FMNMX.FTZ R68, R46, R9, !PT ;  /* 0x000000092e447209 */ /* 0x000fc80007810000 */
[----:B--2---:R-:W-:Y:S01]  /*ad00*/  FMNMX.FTZ R9, R47, R68, !PT ;  /* 0x000000442f097209 */ /* 0x004fe20007810000 */
[----:B------:R-:W-:Y:S02]  /*ad10*/  FMUL.FTZ R68, R74, UR35 ;  /* 0x000000234a447c20 */ /* 0x000fe40008410000 */
[----:B------:R-:W2:Y:S01]  /*ad20*/  MUFU.TANH R58, R58 ;  /* 0x0000003a003a7308 */ /* 0x000ea20000002400 */
[----:B0-----:R-:W-:-:S04]  /*ad30*/  FMNMX.FTZ R70, R50, R9, !PT ;  /* 0x0000000932467209 */ /* 0x001fc80007810000 */
[----:B---3--:R-:W-:-:S03]  /*ad40*/  FMNMX.FTZ R70, R7, R70, !PT ;  /* 0x0000004607467209 */ /* 0x008fc60007810000 */
[----:B------:R-:W0:Y:S01]  /*ad50*/  MUFU.TANH R59, R59 ;  /* 0x0000003b003b7308 */ /* 0x000e220000002400 */
[----:B----4-:R-:W-:Y:S01]  /*ad60*/  FMNMX.FTZ R9, R51, R70, !PT ;  /* 0x0000004633097209 */ /* 0x010fe20007810000 */
[----:B------:R-:W-:-:S03]  /*ad70*/  FMUL.FTZ R70, R78, UR35 ;  /* 0x000000234e467c20 */ /* 0x000fc60008410000 */
[----:B-1----:R-:W-:-:S03]  /*ad80*/  FMNMX.FTZ R72, R54, R9, !PT ;  /* 0x0000000936487209 */ /* 0x002fc60007810000 */
[----:B------:R-:W1:Y:S01]  /*ad90*/  MUFU.TANH R62, R62 ;  /* 0x0000003e003e7308 */ /* 0x000e620000002400 */
[----:B-----5:R-:W-:-:S04]  /*ada0*/  FMNMX.FTZ R9, R55, R72, !PT ;  /* 0x0000004837097209 */ /* 0x020fc80007810000 */
[----:B--2---:R-:W-:-:S03]  /*adb0*/  FMNMX.FTZ R72, R58, R9, !PT ;  /* 0x000000093a487209 */ /* 0x004fc60007810000 */
[----:B------:R-:W2:Y:S01]  /*adc0*/  MUFU.TANH R63, R63 ;  /* 0x0000003f003f7308 */ /* 0x000ea20000002400 */
[----:B0-----:R-:W-:Y:S01]  /*add0*/  FMNMX.FTZ R9, R59, R72, !PT ;  /* 0x000000483b097209 */ /* 0x001fe20007810000 */
[----:B------:R-:W-:-:S06]  /*ade0*/  FMUL.FTZ R72, R82, UR35 ;  /* 0x0000002352487c20 */ /* 0x000fcc0008410000 */
        /* <DEDUP_REMOVED lines=19> */
[----:B--2---:R-:W-:Y:S01]  /*af20*/  FMNMX.FTZ R76, R70, R9, !PT ;  /* 0x00000009464c7209 */ /* 0x004fe20007810000 */
[----:B------:R-:W-:Y:S02]  /*af30*/  UIADD3 UR30, UR7, 0x180, URZ ;  /* 0x00000180071e7890 */ /* 0x000fe4000fffe03f */
[----:B------:R-:W1:Y:S01]  /*af40*/  MUFU.TANH R72, R72 ;  /* 0x0000004800487308 */ /* 0x000e620000002400 */
[----:B------:R-:W-:Y:S01]  /*af50*/  UMOV UR29, 0x40000040 ;  /* 0x40000040001d7882 */ /* 0x000fe20000000000 */
[----:B------:R-:W-:-:S06]  /*af60*/  UMOV UR31, 0x80000020 ;  /* 0x80000020001f7882 */ /* 0x000fcc0000000000 */
        /* <DEDUP_REMOVED lines=20> */
[----:B------:R-:W-:-:S02]  /*b0b0*/  WARPGROUP.DEPBAR.LE gsb0, 0x0 ;  /* 0x00008000000079c5 */ /* 0x000fc40000010000 */
[----:B------:R-:W-:Y:S01]  /*b0c0*/  WARPGROUP.ARRIVE ;  /* 0x00000000000079c5 */ /* 0x000fe20000000000 */
[----:B0-----:R-:W-:-:S04]  /*b0d0*/  FMNMX.FTZ R9, R78, R9, !PT ;  /* 0x000000094e097209 */ /* 0x001fc80007810000 */
[----:B------:R-:W-:Y:S01]  /*b0e0*/  MUFU.EX2 R44, R44 ;  /* 0x0000002c002c7308 */ /* 0x000fe20000000800 */
[----:B------:R-:W-:Y:S01]  /*b0f0*/  HGMMA.64x96x16.F32 R88, gdesc[UR28].tnspB, R88, gsb0 ;  /* 0x416000001c5879f0 */ /* 0x000fe20008000858 */
[----:B------:R-:W-:Y:S01]  /*b100*/  UIADD3 UR28, UR6, 0x606, URZ ;  /* 0x00000606061c7890 */ /* 0x000fe2000fffe03f */
[C---:B------:R-:W-:Y:S01]  /*b110*/  FADD.FTZ R5, -R9.reuse, R5 ;  /* 0x0000000509057221 */ /* 0x040fe20000010100 */
[----:B------:R-:W-:Y:S01]  /*b120*/  UIADD3 UR30, UR7, 0x1c0, URZ ;  /* 0x000001c0071e7890 */ /* 0x000fe2000fffe03f */
[----:B------:R-:W-:Y:S01]  /*b130*/  FMUL.FTZ R76, R9, UR34 ;  /* 0x00000022094c7c20 */ /* 0x000fe20008410000 */
[----:B------:R-:W-:Y:S01]  /*b140*/  UMOV UR29, 0x40000040 ;  /* 0x40000040001d7882 */ /* 0x000fe20000000000 */
[----:B------:R-:W-:Y:S01]  /*b150*/  UMOV UR31, 0x80000020 ;  /* 0x80000020001f7882 */ /* 0x000fe20000000000 */
        /* <DEDUP_REMOVED lines=33> */
[----:B------:R-:W-:Y:S08]  /*b370*/  MUFU.EX2 R34, R5 ;  /* 0x0000000500227308 */ /* 0x000ff00000000800 */
[----:B------:R0:W1:Y:S08]  /*b380*/  MUFU.EX2 R7, R26 ;  /* 0x0000001a00077308 */ /* 0x0000700000000800 */
[----:B------:R-:W2:Y:S01]  /*b390*/  MUFU.EX2 R76, R27 ;  /* 0x0000001b004c7308 */ /* 0x000ea20000000800 */
[----:B0-----:R-:W-:-:S05]  /*b3a0*/  IMAD.U32 R26, RZ, RZ, UR48 ;  /* 0x00000030ff1a7e24 */ /* 0x001fca000f8e00ff */
[----:B------:R-:W-:Y:S02]  /*b3b0*/  @!P1 LEA R26, R26, UR42, 0x3 ;  /* 0x0000002a1a1a9c11 */ /* 0x000fe4000f8e18ff */
[----:B------:R-:W-:Y:S01]  /*b3c0*/  MUFU.EX2 R77, R77 ;  /* 0x0000004d004d7308 */ /* 0x000fe20000000800 */
[----:B-1----:R-:W-:Y:S02]  /*b3d0*/  FFMA.FTZ R79, R34, R2, R7 ;  /* 0x00000002224f7223 */ /* 0x002fe40000010007 */
[----:B------:R-:W-:-:S05]  /*b3e0*/  @!P1 VIADD R26, R26, 0x2d840 ;  /* 0x0002d8401a1a9836 */ /* 0x000fca0000000000 */
[----:B------:R-:W-:Y:S01]  /*b3f0*/  @!P1 PRMT R26, RZ, 0x654, R26 ;  /* 0x00000654ff1a9816 */ /* 0x000fe2000000001a */
[C---:B--2---:R-:W-:Y:S01]  /*b400*/  FADD.FTZ R2, R76.reuse, R79 ;  /* 0x0000004f4c027221 */ /* 0x044fe20000010000 */
[----:B------:R-:W-:Y:S01]  /*b410*/  F2FP.F16.F32.PACK_AB R5, R76, R7 ;  /* 0x000000074c05723e */ /* 0x000fe200000000ff */
[----:B------:R-:W-:Y:S01]  /*b420*/  VIADD R7, R149, 0x9 ;  /* 0x0000000995077836 */ /* 0x000fe20000000000 */
[----:B------:R-:W-:Y:S04]  /*b430*/  MUFU.EX2 R27, R12 ;  /* 0x0000000c001b7308 */ /* 0x000fe80000000800 */
[----:B------:R-:W-:Y:S02]  /*b440*/  SEL R76, R7, 0x9, !P2 ;  /* 0x00000009074c7807 */ /* 0x000fe40005000000 */
[C---:B------:R-:W-:Y:S01]  /*b450*/  ISETP.GT.AND P2, PT, R0.reuse, UR54, PT ;  /* 0x0000003600007c0c */ /* 0x040fe2000bf44270 */
[----:B------:R-:W-:Y:S01]  /*b460*/  VIADD R0, R0, 0xffffffff ;  /* 0xffffffff00007836 */ /* 0x000fe20000000000 */
[----:B------:R-:W0:Y:S08]  /*b470*/  MUFU.EX2 R7, R30 ;  /* 0x0000001e00077308 */ /* 0x000e300000000800 */
[----:B------:R-:W1:Y:S08]  /*b480*/  MUFU.EX2 R31, R31 ;  /* 0x0000001f001f7308 */ /* 0x000e700000000800 */
[----:B------:R-:W2:Y:S01]  /*b490*/  MUFU.EX2 R35, R35 ;  /* 0x0000002300237308 */ /* 0x000ea20000000800 */
[----:B0-----:R-:W-:Y:S01]  /*b4a0*/  FADD.FTZ R2, R7, R2 ;  /* 0x0000000207027221 */ /* 0x001fe20000010000 */
[----:B------:R-:W-:-:S02]  /*b4b0*/  WARPGROUP.DEPBAR.LE gsb0, 0x0 ;  /* 0x00008000000079c5 */ /* 0x000fc40000010000 */
[----:B------:R-:W-:Y:S01]  /*b4c0*/  WARPGROUP.ARRIVE ;  /* 0x00000000000079c5 */ /* 0x000fe20000000000 */
[C---:B------:R-:W-:Y:S01]  /*b4d0*/  F2FP.F16.F32.PACK_AB R7, R77.reuse, R7 ;  /* 0x000000074d07723e */ /* 0x040fe200000000ff */
[----:B------:R-:W-:Y:S02]  /*b4e0*/  FADD.FTZ R2, R77, R2 ;  /* 0x000000024d027221 */ /* 0x000fe40000010000 */
[----:B------:R-:W-:Y:S02]  /*b4f0*/  MUFU.EX2 R38, R38 ;  /* 0x0000002600267308 */ /* 0x000fe40000000800 */
[----:B------:R-:W-:Y:S01]  /*b500*/  HGMMA.64x96x16.F32 R88, gdesc[UR28].tnspB, R88, gsb0 ;  /* 0x416000001c5879f0 */ /* 0x000fe20008000858 */
[----:B-1----:R-:W-:Y:S01]  /*b510*/  FADD.FTZ R2, R31, R2 ;  /* 0x000000021f027221 */ /* 0x002fe20000010000 */
[----:B------:R-:W-:-:S04]  /*b520*/  UMOV UR28, UR51 ;  /* 0x00000033001c7c82 */ /* 0x000fc80008000000 */
[----:B------:R-:W0:Y:S08]  /*b530*/  MUFU.EX2 R39, R39 ;  /* 0x0000002700277308 */ /* 0x000e300000000800 */
        /* <DEDUP_REMOVED lines=21> */
[----:B---3--:R-:W-:Y:S01]  /*b690*/  IMAD.U32 R26, RZ, RZ, UR55 ;  /* 0x00000037ff1a7e24 */ /* 0x008fe2000f8e00ff */
[----:B-1----:R-:W-:Y:S01]  /*b6a0*/  MUFU.EX2 R76, R43 ;  /* 0x0000002b004c7308 */ /* 0x002fe20000000800 */
[----:B------:R-:W-:Y:S01]  /*b6b0*/  UMOV UR55, UR48 ;  /* 0x0000003000377c82 */ /* 0x000fe20008000000 */
[-C--:B------:R-:W-:Y:S01]  /*b6c0*/  FMUL.FTZ R100, R100, R10.reuse ;  /* 0x0000000a64647220 */ /* 0x080fe20000410000 */
[-C--:B------:R-:W-:Y:S01]  /*b6d0*/  FMUL.FTZ R101, R101, R10.reuse ;  /* 0x0000000a65657220 */ /* 0x080fe20000410000 */
[----:B------:R-:W-:Y:S01]  /*b6e0*/  @!P1 LEA R26, R26, UR42, 0x3 ;  /* 0x0000002a1a1a9c11 */ /* 0x000fe2000f8e18ff */
[-C--:B------:R-:W-:Y:S01]  /*b6f0*/  FMUL.FTZ R104, R104, R10.reuse ;  /* 0x0000000a68687220 */ /* 0x080fe20000410000 */
[-C--:B------:R-:W-:Y:S01]  /*b700*/  FMUL.FTZ R105, R105, R10.reuse ;  /* 0x0000000a69697220 */ /* 0x080fe20000410000 */
[----:B------:R-:W-:Y:S01]  /*b710*/  FMUL.FTZ R108, R108, R10 ;  /* 0x0000000a6c6c7220 */ /* 0x000fe20000410000 */
[----:B------:R-:W-:Y:S01]  /*b720*/  MUFU.EX2 R66, R66 ;  /* 0x0000004200427308 */ /* 0x000fe20000000800 */
[----:B------:R-:W-:-:S02]  /*b730*/  @!P1 VIADD R26, R26, 0x2d860 ;  /* 0x0002d8601a1a9836 */ /* 0x000fc40000000000 */
[-C--:B------:R-:W-:Y:S01]  /*b740*/  FMUL.FTZ R109, R109, R10.reuse ;  /* 0x0000000a6d6d7220 */ /* 0x080fe20000410000 */
[-C--:B------:R-:W-:Y:S01]  /*b750*/  FMUL.FTZ R112, R112, R10.reuse ;  /* 0x0000000a70707220 */ /* 0x080fe20000410000 */
[-C--:B------:R-:W-:Y:S01]  /*b760*/  FMUL.FTZ R113, R113, R10.reuse ;  /* 0x0000000a71717220 */ /* 0x080fe20000410000 */
[-C--:B------:R-:W-:Y:S01]  /*b770*/  FMUL.FTZ R116, R116, R10.reuse ;  /* 0x0000000a74747220 */ /* 0x080fe20000410000 */
[----:B------:R-:W-:Y:S01]  /*b780*/  @!P1 PRMT R26, RZ, 0x654, R26 ;  /* 0x00000654ff1a9816 */ /* 0x000fe2000000001a */
[-C--:B------:R-:W-:Y:S01]  /*b790*/  FMUL.FTZ R117, R117, R10.reuse ;  /* 0x0000000a75757220 */ /* 0x080fe20000410000 */
[----:B------:R-:W-:Y:S01]  /*b7a0*/  MUFU.EX2 R52, R52 ;  /* 0x0000003400347308 */ /* 0x000fe20000000800 */
[-C--:B------:R-:W-:Y:S01]  /*b7b0*/  FMUL.FTZ R120, R120, R10.reuse ;  /* 0x0000000a78787220 */ /* 0x080fe20000410000 */
[----:B------:R1:W-:Y:S01]  /*b7c0*/  @!P1 SYNCS.ARRIVE.TRANS64.RED.A1T0 RZ, [R26+URZ], RZ ;  /* 0x000000ff1aff99a7 */ /* 0x0003e2000810043f */
[----:B------:R3:W-:Y:S01]  /*b7d0*/  STSM.16.M88.4 [R17+0x21800], R4 ;  /* 0x0218000411007844 */ /* 0x0007e20000000200 */
[-C--:B------:R-:W-:Y:S01]  /*b7e0*/  FMUL.FTZ R121, R121, R10.reuse ;  /* 0x0000000a79797220 */ /* 0x080fe20000410000 */
[-C--:B------:R-:W-:Y:S01]  /*b7f0*/  FMUL.FTZ R124, R124, R10.reuse ;  /* 0x0000000a7c7c7220 */ /* 0x080fe20000410000 */
[-C--:B------:R-:W-:Y:S01]  /*b800*/  FMUL.FTZ R125, R125, R10.reuse ;  /* 0x0000000a7d7d7220 */ /* 0x080fe20000410000 */
[-C--:B------:R-:W-:Y:S01]  /*b810*/  FMUL.FTZ R128, R128, R10.reuse ;  /* 0x0000000a80807220 */ /* 0x080fe20000410000 */
[----:B------:R-:W-:Y:S01]  /*b820*/  MUFU.EX2 R67, R67 ;  /* 0x0000004300437308 */ /* 0x000fe20000000800 */
[-C--:B------:R-:W-:Y:S01]  /*b830*/  FMUL.FTZ R129, R129, R10.reuse ;  /* 0x0000000a81817220 */ /* 0x080fe20000410000 */
[-C--:B------:R-:W-:Y:S01]  /*b840*/  FMUL.FTZ R132, R132, R10.reuse ;  /* 0x0000000a84847220 */ /* 0x080fe20000410000 */
[----:B------:R-:W-:Y:S01]  /*b850*/  FMUL.FTZ R133, R133, R10 ;  /* 0x0000000a85857220 */ /* 0x000fe20000410000 */
[-C--:B------:R-:W-:Y:S01]  /*b860*/  FMUL.FTZ R90, R90, R34.reuse ;  /* 0x000000225a5a7220 */ /* 0x080fe20000410000 */
[-C--:B------:R-:W-:Y:S01]  /*b870*/  FMUL.FTZ R91, R91, R34.reuse ;  /* 0x000000225b5b7220 */ /* 0x080fe20000410000 */
[-C--:B------:R-:W-:Y:S01]  /*b880*/  FMUL.FTZ R94, R94, R34.reuse ;  /* 0x000000225e5e7220 */ /* 0x080fe20000410000 */
[-C--:B------:R-:W-:Y:S01]  /*b890*/  FMUL.FTZ R95, R95, R34.reuse ;  /* 0x000000225f5f7220 */ /* 0x080fe20000410000 */
[----:B-1----:R-:W1:Y:S01]  /*b8a0*/  MUFU.EX2 R26, R11 ;  /* 0x0000000b001a7308 */ /* 0x002e620000000800 */
[-C--:B------:R-:W-:Y:S01]  /*b8b0*/  FMUL.FTZ R98, R98, R34.reuse ;  /* 0x0000002262627220 */ /* 0x080fe20000410000 */
[-C--:B------:R-:W-:Y:S01]  /*b8c0*/  FMUL.FTZ R99, R99, R34.reuse ;  /* 0x0000002263637220 */ /* 0x080fe20000410000 */
[----:B---3--:R-:W-:Y:S01]  /*b8d0*/  F2FP.F16.F32.PACK_AB R6, R14, R13 ;  /* 0x0000000d0e06723e */ /* 0x008fe200000000ff */
[----:B------:R-:W-:Y:S01]  /*b8e0*/  FMUL.FTZ R102, R102, R34 ;  /* 0x0000002266667220 */ /* 0x000fe20000410000 */
[C---:B--2---:R-:W-:Y:S01]  /*b8f0*/  F2FP.F16.F32.PACK_AB R5, R35.reuse, R31 ;  /* 0x0000001f2305723e */ /* 0x044fe200000000ff */
[----:B------:R-:W-:Y:S01]  /*b900*/  FADD.FTZ R35, R35, R2 ;  /* 0x0000000223237221 */ /* 0x000fe20000010000 */
[----:B0-----:R-:W-:Y:S01]  /*b910*/  F2FP.F16.F32.PACK_AB R7, R39, R38 ;  /* 0x000000262707723e */ /* 0x001fe200000000ff */
[----:B------:R-:W-:Y:S01]  /*b920*/  MUFU.EX2 R11, R28 ;  /* 0x0000001c000b7308 */ /* 0x000fe20000000800 */
[-C--:B------:R-:W-:Y:S01]  /*b930*/  FMUL.FTZ R103, R103, R34.reuse ;  /* 0x0000002267677220 */ /* 0x080fe20000410000 */
[----:B------:R-:W-:Y:S01]  /*b940*/  FADD.FTZ R38, R38, R35 ;  /* 0x0000002326267221 */ /* 0x000fe20000010000 */
[-C--:B------:R-:W-:Y:S01]  /*b950*/  FMUL.FTZ R106, R106, R34.reuse ;  /* 0x000000226a6a7220 */ /* 0x080fe20000410000 */
[-C--:B------:R-:W-:Y:S01]  /*b960*/  FMUL.FTZ R107, R107, R34.reuse ;  /* 0x000000226b6b7220 */ /* 0x080fe20000410000 */
[-C--:B------:R-:W-:Y:S01]  /*b970*/  FMUL.FTZ R110, R110, R34.reuse ;  /* 0x000000226e6e7220 */ /* 0x080fe20000410000 */
[----:B------:R-:W-:Y:S01]  /*b980*/  FADD.FTZ R38, R39, R38 ;  /* 0x0000002627267221 */ /* 0x000fe20000010000 */
[----:B------:R-:W-:Y:S01]  /*b990*/  FMUL.FTZ R111, R111, R34 ;  /* 0x000000226f6f7220 */ /* 0x000fe20000410000 */
[----:B------:R-:W-:Y:S01]  /*b9a0*/  MUFU.EX2 R2, R65 ;  /* 0x0000004100027308 */ /* 0x000fe20000000800 */
[----:B-1----:R-:W-:Y:S01]  /*b9b0*/  F2FP.F16.F32.PACK_AB R4, R27, R26 ;  /* 0x0000001a1b04723e */ /* 0x002fe200000000ff */
[----:B------:R-:W-:Y:S01]  /*b9c0*/  FADD.FTZ R30, R26, R3 ;  /* 0x000000031a1e7221 */ /* 0x000fe20000010000 */
[-C--:B------:R-:W-:Y:S01]  /*b9d0*/  FMUL.FTZ R114, R114, R34.reuse ;  /* 0x0000002272727220 */ /* 0x080fe20000410000 */
[-C--:B------:R-:W-:Y:S01]  /*b9e0*/  FMUL.FTZ R115, R115, R34.reuse ;  /* 0x0000002273737220 */ /* 0x080fe20000410000 */
[-C--:B------:R-:W-:Y:S01]  /*b9f0*/  FMUL.FTZ R118, R118, R34.reuse ;  /* 0x0000002276767220 */ /* 0x080fe20000410000 */
[----:B------:R0:W-:Y:S01]  /*ba00*/  STSM.16.M88.4 [R22], R4 ;  /* 0x0000000416007844 */ /* 0x0001e20000000200 */
[----:B------:R-:W-:Y:S01]  /*ba10*/  FADD.FTZ R30, R27, R30 ;  /* 0x0000001e1b1e7221 */ /* 0x000fe20000010000 */
[----:B------:R-:W-:Y:S01]  /*ba20*/  MUFU.EX2 R26, R53 ;  /* 0x00000035001a7308 */ /* 0x000fe20000000800 */
[-C--:B------:R-:W-:Y:S01]  /*ba30*/  FMUL.FTZ R119, R119, R34.reuse ;  /* 0x0000002277777220 */ /* 0x080fe20000410000 */
[-C--:B------:R-:W-:Y:S01]  /*ba40*/  FMUL.FTZ R122, R122, R34.reuse ;  /* 0x000000227a7a7220 */ /* 0x080fe20000410000 */
[----:B------:R-:W-:Y:S01]  /*ba50*/  FADD.FTZ R3, R13, R30 ;  /* 0x0000001e0d037221 */ /* 0x000fe20000010000 */
[-C--:B------:R-:W-:Y:S01]  /*ba60*/  FMUL.FTZ R123, R123, R34.reuse ;  /* 0x000000227b7b7220 */ /* 0x080fe20000410000 */
[-C--:B------:R-:W-:Y:S01]  /*ba70*/  FMUL.FTZ R126, R126, R34.reuse ;  /* 0x000000227e7e7220 */ /* 0x080fe20000410000 */
[-C--:B------:R-:W-:Y:S01]  /*ba80*/  FMUL.FTZ R127, R127, R34.reuse ;  /* 0x000000227f7f7220 */ /* 0x080fe20000410000 */
[----:B------:R-:W-:Y:S01]  /*ba90*/  FADD.FTZ R3, R14, R3 ;  /* 0x000000030e037221 */ /* 0x000fe20000010000 */
[----:B------:R-:W-:Y:S01]  /*baa0*/  MUFU.EX2 R13, R50 ;  /* 0x00000032000d7308 */ /* 0x000fe20000000800 */
[-C--:B------:R-:W-:Y:S01]  /*bab0*/  FMUL.FTZ R130, R130, R34.reuse ;  /* 0x0000002282827220 */ /* 0x080fe20000410000 */
[-C--:B------:R-:W-:Y:S01]  /*bac0*/  FMUL.FTZ R131, R131, R34.reuse ;  /* 0x0000002283837220 */ /* 0x080fe20000410000 */
[-C--:B------:R-:W-:Y:S01]  /*bad0*/  FMUL.FTZ R134, R134, R34.reuse ;  /* 0x0000002286867220 */ /* 0x080fe20000410000 */
[----:B------:R-:W-:-:S04]  /*bae0*/  FMUL.FTZ R135, R135, R34 ;  /* 0x0000002287877220 */ /* 0x000fc80000410000 */
[----:B0-----:R-:W0:Y:S08]  /*baf0*/  MUFU.EX2 R4, R15 ;  /* 0x0000000f00047308 */ /* 0x001e300000000800 */
[----:B------:R-:W1:Y:S08]  /*bb00*/  MUFU.EX2 R5, R42 ;  /* 0x0000002a00057308 */ /* 0x000e700000000800 */
[----:B------:R2:W3:Y:S01]  /*bb10*/  MUFU.EX2 R6, R21 ;  /* 0x0000001500067308 */ /* 0x0004e20000000800 */
[----:B0-----:R-:W-:Y:S01]  /*bb20*/  FADD.FTZ R3, R4, R3 ;  /* 0x0000000304037221 */ /* 0x001fe20000010000 */
[----:B------:R-:W-:-:S06]  /*bb30*/  F2FP.F16.F32.PACK_AB R4, R20, R4 ;  /* 0x000000041404723e */ /* 0x000fcc00000000ff */
[----:B------:R-:W0:Y:S01]  /*bb40*/  MUFU.EX2 R7, R24 ;  /* 0x0000001800077308 */ /* 0x000e220000000800 */
[----:B--2---:R-:W-:Y:S01]  /*bb50*/  FADD.FTZ R21, R20, R3 ;  /* 0x0000000314157221 */ /* 0x004fe20000010000 */
[----:B-1----:R-:W-:Y:S01]  /*bb60*/  FADD.FTZ R3, R5, R38 ;  /* 0x0000002605037221 */ /* 0x002fe20000010000 */
[----:B------:R-:W-:-:S03]  /*bb70*/  F2FP.F16.F32.PACK_AB R5, R76, R5 ;  /* 0x000000054c05723e */ /* 0x000fc600000000ff */
[----:B------:R-:W-:Y:S02]  /*bb80*/  FADD.FTZ R3, R76, R3 ;  /* 0x000000034c037221 */ /* 0x000fe40000010000 */
[----:B------:R-:W1:Y:S01]  /*bb90*/  MUFU.EX2 R14, R29 ;  /* 0x0000001d000e7308 */ /* 0x000e620000000800 */
[----:B---3--:R-:W-:-:S07]  /*bba0*/  FADD.FTZ R38, R6, R21 ;  /* 0x0000001506267221 */ /* 0x008fce0000010000 */
[----:B------:R-:W2:Y:S01]  /*bbb0*/  MUFU.EX2 R15, R51 ;  /* 0x00000033000f7308 */ /* 0x000ea20000000800 */
[C---:B0-----:R-:W-:Y:S01]  /*bbc0*/  FADD.FTZ R21, R7.reuse, R38 ;  /* 0x0000002607157221 */ /* 0x041fe20000010000 */
[----:B------:R-:W-:Y:S01]  /*bbd0*/  FADD.FTZ R38, R46, R3 ;  /* 0x000000032e267221 */ /* 0x000fe20000010000 */
[----:B------:R-:W-:Y:S02]  /*bbe0*/  F2FP.F16.F32.PACK_AB R6, R7, R6 ;  /* 0x000000060706723e */ /* 0x000fe400000000ff */
[----:B------:R-:W-:Y:S01]  /*bbf0*/  FADD.FTZ R42, R12, R21 ;  /* 0x000000150c2a7221 */ /* 0x000fe20000010000 */
[C---:B------:R-:W-:Y:S01]  /*bc00*/  FADD.FTZ R38, R47.reuse, R38 ;  /* 0x000000262f267221 */ /* 0x040fe20000010000 */
[----:B------:R-:W-:Y:S01]  /*bc10*/  F2FP.F16.F32.PACK_AB R7, R47, R46 ;  /* 0x0000002e2f07723e */ /* 0x000fe200000000ff */
[----:B------:R-:W0:Y:S01]  /*bc20*/  MUFU.EX2 R24, R49 ;  /* 0x0000003100187308 */ /* 0x000e220000000800 */
[----:B------:R-:W-:Y:S01]  /*bc30*/  FADD.FTZ R21, R11, R42 ;  /* 0x0000002a0b157221 */ /* 0x000fe20000010000 */
[----:B------:R-:W-:Y:S01]  /*bc40*/  FADD.FTZ R3, R13, R38 ;  /* 0x000000260d037221 */ /* 0x000fe20000010000 */
[----:B------:R-:W-:Y:S01]  /*bc50*/  F2FP.F16.F32.PACK_AB R12, R11, R12 ;  /* 0x0000000c0b0c723e */ /* 0x000fe200000000ff */
[----:B------:R3:W-:Y:S01]  /*bc60*/  STSM.16.M88.4 [R19], R4 ;  /* 0x0000000413007844 */ /* 0x0007e20000000200 */
[----:B-1----:R-:W-:Y:S01]  /*bc70*/  FADD.FTZ R21, R14, R21 ;  /* 0x000000150e157221 */ /* 0x002fe20000010000 */
[----:B------:R-:W-:Y:S01]  /*bc80*/  FADD.FTZ R42, R78, R3 ;  /* 0x000000034e2a7221 */ /* 0x000fe20000010000 */
[C---:B------:R-:W-:Y:S01]  /*bc90*/  F2FP.F16.F32.PACK_AB R14, R32.reuse, R14 ;  /* 0x0000000e200e723e */ /* 0x040fe200000000ff */
[----:B------:R-:W1:Y:S01]  /*bca0*/  MUFU.EX2 R25, R68 ;  /* 0x0000004400197308 */ /* 0x000e620000000800 */
[----:B------:R-:W-:Y:S01]  /*bcb0*/  FADD.FTZ R50, R32, R21 ;  /* 0x0000001520327221 */ /* 0x000fe20000010000 */
[----:B--2---:R-:W-:Y:S01]  /*bcc0*/  FADD.FTZ R3, R15, R42 ;  /* 0x0000002a0f037221 */ /* 0x004fe20000010000 */
[----:B------:R-:W-:-:S02]  /*bcd0*/  F2FP.F16.F32.PACK_AB R13, R78, R13 ;  /* 0x0000000d4e0d723e */ /* 0x000fc400000000ff */
[----:B------:R-:W-:Y:S01]  /*bce0*/  FADD.FTZ R21, R33, R50 ;  /* 0x0000003221157221 */ /* 0x000fe20000010000 */
[C---:B------:R-:W-:Y:S01]  /*bcf0*/  FADD.FTZ R20, R54.reuse, R3 ;  /* 0x0000000336147221 */ /* 0x040fe20000010000 */
[----:B------:R-:W-:Y:S01]  /*bd00*/  F2FP.F16.F32.PACK_AB R15, R54, R15 ;  /* 0x0000000f360f723e */ /* 0x000fe200000000ff */
[----:B------:R-:W-:Y:S01]  /*bd10*/  MUFU.EX2 R56, R56 ;  /* 0x0000003800387308 */ /* 0x000fe20000000800 */
[----:B------:R-:W-:Y:S01]  /*bd20*/  FADD.FTZ R42, R36, R21 ;  /* 0x00000015242a7221 */ /* 0x000fe20000010000 */
[----:B------:R-:W-:Y:S02]  /*bd30*/  FADD.FTZ R3, R55, R20 ;  /* 0x0000001437037221 */ /* 0x000fe40000010000 */
[----:B------:R2:W-:Y:S01]  /*bd40*/  STSM.16.M88.4 [R18], R12 ;  /* 0x0000000c12007844 */ /* 0x0005e20000000200 */
[----:B------:R-:W-:Y:S01]  /*bd50*/  FADD.FTZ R21, R37, R42 ;  /* 0x0000002a25157221 */ /* 0x000fe20000010000 */
[----:B------:R-:W-:Y:S01]  /*bd60*/  FADD.FTZ R42, R58, R3 ;  /* 0x000000033a2a7221 */ /* 0x000fe20000010000 */
[----:B---3--:R-:W-:Y:S01]  /*bd70*/  F2FP.F16.F32.PACK_AB R4, R36, R33 ;  /* 0x000000212404723e */ /* 0x008fe200000000ff */
[----:B------:R-:W3:Y:S01]  /*bd80*/  MUFU.EX2 R38, R69 ;  /* 0x0000004500267308 */ /* 0x000ee20000000800 */
[----:B------:R-:W-:Y:S01]  /*bd90*/  FADD.FTZ R46, R40, R21 ;  /* 0x00000015282e7221 */ /* 0x000fe20000010000 */
[----:B------:R-:W-:Y:S01]  /*bda0*/  FADD.FTZ R3, R59, R42 ;  /* 0x0000002a3b037221 */ /* 0x000fe20000010000 */
[----:B------:R-:W-:-:S02]  /*bdb0*/  F2FP.F16.F32.PACK_AB R5, R58, R55 ;  /* 0x000000373a05723e */ /* 0x000fc400000000ff */
[----:B------:R-:W-:Y:S01]  /*bdc0*/  FADD.FTZ R11, R41, R46 ;  /* 0x0000002e290b7221 */ /* 0x000fe20000010000 */
[----:B------:R-:W-:Y:S01]  /*bdd0*/  FADD.FTZ R32, R62, R3 ;  /* 0x000000033e207221 */ /* 0x000fe20000010000 */
[----:B------:R-:W-:Y:S01]  /*bde0*/  F2FP.F16.F32.PACK_AB R6, R40, R37 ;  /* 0x000000252806723e */ /* 0x000fe200000000ff */
[----:B------:R-:W-:Y:S01]  /*bdf0*/  MUFU.EX2 R28, R57 ;  /* 0x00000039001c7308 */ /* 0x000fe20000000800 */
[----:B------:R-:W-:Y:S01]  /*be00*/  FADD.FTZ R42, R44, R11 ;  /* 0x0000000b2c2a7221 */ /* 0x000fe20000010000 */
[----:B------:R-:W-:Y:S01]  /*be10*/  FADD.FTZ R3, R63, R32 ;  /* 0x000000203f037221 */ /* 0x000fe20000010000 */
[----:B------:R-:W-:Y:S02]  /*be20*/  F2FP.F16.F32.PACK_AB R7, R62, R59 ;  /* 0x0000003b3e07723e */ /* 0x000fe400000000ff */
[----:B------:R-:W-:Y:S01]  /*be30*/  FADD.FTZ R11, R45, R42 ;  /* 0x0000002a2d0b7221 */ /* 0x000fe20000010000 */
[C---:B------:R-:W-:Y:S01]  /*be40*/  FADD.FTZ R3, R2.reuse, R3 ;  /* 0x0000000302037221 */ /* 0x040fe20000010000 */
[----:B--2---:R-:W-:Y:S01]  /*be50*/  F2FP.F16.F32.PACK_AB R13, R2, R63 ;  /* 0x0000003f020d723e */ /* 0x004fe200000000ff */
[----:B------:R-:W2:Y:S01]  /*be60*/  MUFU.EX2 R27, R70 ;  /* 0x00000046001b7308 */ /* 0x000ea20000000800 */
[----:B------:R-:W-:Y:S01]  /*be70*/  FADD.FTZ R11, R48, R11 ;  /* 0x0000000b300b7221 */ /* 0x000fe20000010000 */
[----:B------:R-:W-:Y:S01]  /*be80*/  FADD.FTZ R32, R66, R3 ;  /* 0x0000000342207221 */ /* 0x000fe20000010000 */
[----:B------:R-:W-:Y:S01]  /*be90*/  F2FP.F16.F32.PACK_AB R12, R44, R41 ;  /* 0x000000292c0c723e */ /* 0x000fe200000000ff */
[----:B------:R4:W-:Y:S01]  /*bea0*/  STSM.16.M88.4 [R17+0x27800], R4 ;  /* 0x0278000411007844 */ /* 0x0009e20000000200 */
[----:B0-----:R-:W-:Y:S01]  /*beb0*/  FADD.FTZ R11, R24, R11 ;  /* 0x0000000b180b7221 */ /* 0x001fe20000010000 */
[----:B------:R-:W-:Y:S01]  /*bec0*/  FADD.FTZ R32, R67, R32 ;  /* 0x0000002043207221 */ /* 0x000fe20000010000 */
[----:B------:R-:W-:Y:S01]  /*bed0*/  F2FP.F16.F32.PACK_AB R14, R48, R45 ;  /* 0x0000002d300e723e */ /* 0x000fe200000000ff */
[----:B------:R-:W0:Y:S01]  /*bee0*/  MUFU.EX2 R60, R60 ;  /* 0x0000003c003c7308 */ /* 0x000e220000000800 */
[----:B------:R-:W-:Y:S01]  /*bef0*/  FADD.FTZ R11, R52, R11 ;  /* 0x0000000b340b7221 */ /* 0x000fe20000010000 */
[----:B-1----:R-:W-:Y:S01]  /*bf00*/  FADD.FTZ R3, R25, R32 ;  /* 0x0000002019037221 */ /* 0x002fe20000010000 */
[----:B------:R-:W-:-:S02]  /*bf10*/  F2FP.F16.F32.PACK_AB R15, R67, R66 ;  /* 0x00000042430f723e */ /* 0x000fc400000000ff */
[----:B------:R-:W-:Y:S01]  /*bf20*/  FADD.FTZ R11, R26, R11 ;  /* 0x0000000b1a0b7221 */ /* 0x000fe20000010000 */
[----:B---3--:R-:W-:Y:S01]  /*bf30*/  FADD.FTZ R2, R38, R3 ;  /* 0x0000000326027221 */ /* 0x008fe20000010000 */
[----:B------:R-:W-:Y:S01]  /*bf40*/  F2FP.F16.F32.PACK_AB R24, R52, R24 ;  /* 0x000000183418723e */ /* 0x000fe200000000ff */
[----:B------:R-:W1:Y:S01]  /*bf50*/  MUFU.EX2 R20, R71 ;  /* 0x0000004700147308 */ /* 0x000e620000000800 */
[----:B------:R-:W-:Y:S01]  /*bf60*/  FADD.FTZ R11, R56, R11 ;  /* 0x0000000b380b7221 */ /* 0x000fe20000010000 */
[----:B--2---:R-:W-:Y:S01]  /*bf70*/  FADD.FTZ R3, R27, R2 ;  /* 0x000000021b037221 */ /* 0x004fe20000010000 */
[----:B------:R-:W-:Y:S01]  /*bf80*/  F2FP.F16.F32.PACK_AB R25, R38, R25 ;  /* 0x000000192619723e */ /* 0x000fe200000000ff */
[----:B------:R2:W-:Y:S01]  /*bf90*/  STSM.16.M88.4 [R23], R12 ;  /* 0x0000000c17007844 */ /* 0x0005e20000000200 */
[----:B------:R-:W-:Y:S01]  /*bfa0*/  FADD.FTZ R11, R28, R11 ;  /* 0x0000000b1c0b7221 */ /* 0x000fe20000010000 */
[----:B------:R-:W-:Y:S01]  /*bfb0*/  F2FP.F16.F32.PACK_AB R26, R56, R26 ;  /* 0x0000001a381a723e */ /* 0x000fe200000000ff */
[----:B----4-:R-:W-:Y:S01]  /*bfc0*/  IMAD.MOV.U32 R5, RZ, RZ, R9 ;  /* 0x000000ffff057224 */ /* 0x010fe200078e0009 */
[----:B------:R-:W3:Y:S01]  /*bfd0*/  MUFU.EX2 R30, R61 ;  /* 0x0000003d001e7308 */ /* 0x000ee20000000800 */
[C---:B0-----:R-:W-:Y:S01]  /*bfe0*/  FADD.FTZ R11, R60.reuse, R11 ;  /* 0x0000000b3c0b7221 */ /* 0x041fe20000010000 */
[----:B------:R-:W-:Y:S01]  /*bff0*/  F2FP.F16.F32.PACK_AB R28, R60, R28 ;  /* 0x0000001c3c1c723e */ /* 0x000fe200000000ff */
[----:B------:R-:W-:-:S05]  /*c000*/  IMAD.MOV.U32 R4, RZ, RZ, R8 ;  /* 0x000000ffff047224 */ /* 0x000fca00078e0008 */
[----:B------:R-:W0:Y:S01]  /*c010*/  MUFU.EX2 R29, R72 ;  /* 0x00000048001d7308 */ /* 0x000e220000000800 */
[C---:B-1----:R-:W-:Y:S01]  /*c020*/  FADD.FTZ R2, R20.reuse, R3 ;  /* 0x0000000314027221 */ /* 0x042fe20000010000 */
[----:B------:R-:W-:-:S05]  /*c030*/  F2FP.F16.F32.PACK_AB R27, R20, R27 ;  /* 0x0000001b141b723e */ /* 0x000fca00000000ff */
[----:B------:R2:W-:Y:S01]  /*c040*/  STSM.16.M88.4 [R19+0x6000], R24 ;  /* 0x0060001813007844 */ /* 0x0005e20000000200 */
[----:B------:R-:W1:Y:S01]  /*c050*/  MUFU.EX2 R64, R64 ;  /* 0x0000004000407308 */ /* 0x000e620000000800 */
[----:B---3--:R-:W-:-:S07]  /*c060*/  FADD.FTZ R11, R30, R11 ;  /* 0x0000000b1e0b7221 */ /* 0x008fce0000010000 */
[----:B------:R-:W3:Y:S01]  /*c070*/  MUFU.EX2 R73, R73 ;  /* 0x0000004900497308 */ /* 0x000ee20000000800 */
[----:B0-----:R-:W-:-:S07]  /*c080*/  FADD.FTZ R2, R29, R2 ;  /* 0x000000021d027221 */ /* 0x001fce0000010000 */
[----:B------:R-:W0:Y:S01]  /*c090*/  MUFU.EX2 R21, R74 ;  /* 0x0000004a00157308 */ /* 0x000e220000000800 */
[C---:B-1----:R-:W-:Y:S01]  /*c0a0*/  F2FP.F16.F32.PACK_AB R30, R64.reuse, R30 ;  /* 0x0000001e401e723e */ /* 0x042fe200000000ff */
[----:B------:R-:W-:-:S06]  /*c0b0*/  FADD.FTZ R3, R64, R11 ;  /* 0x0000000b40037221 */ /* 0x000fcc0000010000 */
[----:B------:R-:W1:Y:S01]  /*c0c0*/  MUFU.EX2 R75, R75 ;  /* 0x0000004b004b7308 */ /* 0x000e620000000800 */
[C---:B---3--:R-:W-:Y:S01]  /*c0d0*/  F2FP.F16.F32.PACK_AB R29, R73.reuse, R29 ;  /* 0x0000001d491d723e */ /* 0x048fe200000000ff */
[----:B------:R-:W-:-:S04]  /*c0e0*/  FADD.FTZ R2, R73, R2 ;  /* 0x0000000249027221 */ /* 0x000fc80000010000 */
[----:B0-----:R-:W-:Y:S01]  /*c0f0*/  FADD.FTZ R2, R21, R2 ;  /* 0x0000000215027221 */ /* 0x001fe20000010000 */
[----:B-1----:R-:W-:-:S03]  /*c100*/  F2FP.F16.F32.PACK_AB R31, R75, R21 ;  /* 0x000000154b1f723e */ /* 0x002fc600000000ff */
[----:B------:R-:W-:Y:S02]  /*c110*/  FADD.FTZ R2, R75, R2 ;  /* 0x000000024b027221 */ /* 0x000fe40000010000 */
        /* <DEDUP_REMOVED lines=9> */
.L_x_10475:
[----:B------:R-:W-:-:S13]  /*c1b0*/  ISETP.GE.AND P2, PT, R0, UR37, PT ;  /* 0x0000002500007c0c */ /* 0x000fda000bf46270 */
[----:B------:R-:W-:Y:S05]  /*c1c0*/  @!P2 BRA `(.L_x_10485) ;  /* 0x000000380044a947 */ /* 0x000fea0003800000 */
[----:B--23--:R-:W-:Y:S01]  /*c1d0*/  IMAD.MOV.U32 R5, RZ, RZ, R9 ;  /* 0x000000ffff057224 */ /* 0x00cfe200078e0009 */
[----:B------:R-:W-:Y:S01]  /*c1e0*/  UMOV UR28, UR51 ;  /* 0x00000033001c7c82 */ /* 0x000fe20008000000 */
[----:B------:R-:W-:Y:S01]  /*c1f0*/  IMAD.MOV.U32 R4, RZ, RZ, R8 ;  /* 0x000000ffff047224 */ /* 0x000fe200078e0008 */
[----:B------:R-:W-:Y:S01]  /*c200*/  UMOV UR56, UR48 ;  /* 0x0000003000387c82 */ /* 0x000fe20008000000 */
[----:B------:R-:W-:Y:S01]  /*c210*/  ULDC UR35, c[0x0][0x9e4] ;  /* 0x0002790000237ab9 */ /* 0x000fe20000000800 */
[----:B------:R-:W-:Y:S01]  /*c220*/  ULDC UR55, c[0x0][0x9d8] ;  /* 0x0002760000377ab9 */ /* 0x000fe20000000800 */
[----:B------:R-:W-:Y:S01]  /*c230*/  ULDC UR34, c[0x0][0x988] ;  /* 0x0002620000227ab9 */ /* 0x000fe20000000800 */
[----:B------:R-:W-:-:S05]  /*c240*/  ULDC UR54, c[0x0][0x9e0] ;  /* 0x0002780000367ab9 */ /* 0x000fca0000000800 */
.L_x_10502:
        /* <DEDUP_REMOVED lines=9> */
.L_x_10487:
[----:B------:R-:W-:Y:S01]  /*c2e0*/  ULEA UR6, UR48, UR42, 0x3 ;  /* 0x0000002a30067291 */ /* 0x000fe2000f8e183f */
[----:B------:R-:W-:-:S05]  /*c2f0*/  IMAD.U32 R6, RZ, RZ, UR51 ;  /* 0x00000033ff067e24 */ /* 0x000fca000f8e00ff */
[----:B------:R-:W-:-:S04]  /*c300*/  SHF.L.U32 R6, R6, 0x1f, RZ ;  /* 0x0000001f06067819 */ /* 0x000fc800000006ff */
[----:B------:R0:W1:Y:S01]  /*c310*/  SYNCS.PHASECHK.TRANS64.TRYWAIT P2, [UR6+0x2d830], R6 ;  /* 0x02d83006ff0075a7 */ /* 0x0000620008040146 */
[----:B------:R-:W-:Y:S05]  /*c320*/  @!P0 BRA `(.L_x_10488) ;  /* 0x0000000000048947 */ /* 0x000fea0003800000 */
[----:B------:R-:W-:Y:S01]  /*c330*/  BPT.TRAP 0x1 ;  /* 0x000000040000795c */ /* 0x000fe20000300000 */
.L_x_10488:
[----:B-1----:R-:W-:Y:S05]  /*c340*/  @P2 BRA `(.L_x_10486) ;  /* 0x0000000000082947 */ /* 0x002fea0003800000 */
[----:B------:R-:W1:Y:S02]  /*c350*/  SYNCS.PHASECHK.TRANS64.TRYWAIT P2, [UR6+0x2d830], R6 ;  /* 0x02d83006ff0075a7 */ /* 0x000e640008040146 */
[----:B-1----:R-:W-:Y:S05]  /*c360*/  @!P2 BRA `(.L_x_10489) ;  /* 0x000000dc00d0a947 */ /* 0x002fea0003800000 */
.L_x_10486:
        /* <DEDUP_REMOVED lines=37> */
.L_x_10491:
[----:B------:R-:W-:Y:S01]  /*c5c0*/  ULEA UR6, UR56, UR42, 0x3 ;  /* 0x0000002a38067291 */ /* 0x000fe2000f8e183f */
[----:B------:R-:W-:-:S05]  /*c5d0*/  IMAD.U32 R6, RZ, RZ, UR28 ;  /* 0x0000001cff067e24 */ /* 0x000fca000f8e00ff */
[----:B------:R-:W-:-:S04]  /*c5e0*/  SHF.L.U32 R6, R6, 0x1f, RZ ;  /* 0x0000001f06067819 */ /* 0x000fc800000006ff */
[----:B------:R0:W1:Y:S01]  /*c5f0*/  SYNCS.PHASECHK.TRANS64.TRYWAIT P2, [UR6+0x2d850], R6 ;  /* 0x02d85006ff0075a7 */ /* 0x0000620008040146 */
[----:B------:R-:W-:Y:S05]  /*c600*/  @!P0 BRA `(.L_x_10492) ;  /* 0x0000000000048947 */ /* 0x000fea0003800000 */
[----:B------:R-:W-:Y:S01]  /*c610*/  BPT.TRAP 0x1 ;  /* 0x000000040000795c */ /* 0x000fe20000300000 */
.L_x_10492:
[----:B-1----:R-:W-:Y:S05]  /*c620*/  @P2 BRA `(.L_x_10490) ;  /* 0x0000000000082947 */ /* 0x002fea0003800000 */
[----:B------:R-:W1:Y:S02]  /*c630*/  SYNCS.PHASECHK.TRANS64.TRYWAIT P2, [UR6+0x2d850], R6 ;  /* 0x02d85006ff0075a7 */ /* 0x000e640008040146 */
[----:B-1----:R-:W-:Y:S05]  /*c640*/  @!P2 BRA `(.L_x_10493) ;  /* 0x000000dc0030a947 */ /* 0x002fea0003800000 */
.L_x_10490:
[----:B------:R-:W-:Y:S01]  /*c650*/  UIADD3 UR6, UR42, 0x400, URZ ;  /* 0x000004002a067890 */ /* 0x000fe2000fffe03f */
[----:B------:R-:W-:Y:S01]  /*c660*/  WARPGROUP.ARRIVE ;  /* 0x00000000000079c5 */ /* 0x000fe20000000000 */
[----:B------:R-:W-:Y:S01]  /*c670*/  UMOV UR29, 0x40000040 ;  /* 0x40000040001d7882 */ /* 0x000fe20000000000 */
[----:B------:R-:W-:Y:S01]  /*c680*/  UMOV UR31, 0x80000020 ;  /* 0x80000020001f7882 */ /* 0x000fe20000000000 */
[----:B------:R-:W-:Y:S01]  /*c690*/  USHF.R.U32.HI UR6, URZ, 0x4, UR6 ;  /* 0x000000043f067899 */ /* 0x000fe20008011606 */
[----:B------:R-:W-:Y:S01]  /*c6a0*/  FMUL.FTZ R13, R31, UR55 ;  /* 0x000000371f0d7c20 */ /* 0x000fe20008410000 */
[----:B------:R-:W-:Y:S01]  /*c6b0*/  FMUL.FTZ R31, R43, UR55 ;  /* 0x000000372b1f7c20 */ /* 0x000fe20008410000 */
[----:B------:R-:W-:Y:S01]  /*c6c0*/  PLOP3.LUT P2, PT, PT, PT, UP0, 0x80, 0x0 ;  /* 0x000000000000781c */ /* 0x000fe20003f4f008 */
[----:B------:R-:W-:Y:S01]  /*c6d0*/  ULOP3.LUT UR6, UR6, 0x3fff, URZ, 0xc0, !UPT ;  /* 0x00003fff06067892 */ /* 0x000fe2000f8ec03f */
[----:B------:R-:W2:Y:S01]  /*c6e0*/  S2R R43, SR_TID.X ;  /* 0x00000000002b7919 */ /* 0x000ea20000002100 */
        /* <DEDUP_REMOVED lines=8> */
[----:B------:R-:W-:-:S02]  /*c770*/  VIADD R72, R136, UR40 ;  /* 0x0000002888487c36 */ /* 0x000fc40008000000 */
[----:B------:R-:W-:Y:S01]  /*c780*/  FMUL.FTZ R12, R29, UR55 ;  /* 0x000000371d0c7c20 */ /* 0x000fe20008410000 */
[----:B------:R-:W-:Y:S01]  /*c790*/  FMUL.FTZ R29, R42, UR55 ;  /* 0x000000372a1d7c20 */ /* 0x000fe20008410000 */
[----:B------:R-:W-:Y:S01]  /*c7a0*/  UMOV UR28, UR6 ;  /* 0x00000006001c7c82 */ /* 0x000fe20008000000 */
[----:B01----:R-:W-:Y:S01]  /*c7b0*/  FMUL.FTZ R6, R24, UR55 ;  /* 0x0000003718067c20 */ /* 0x003fe20008410000 */
        /* <DEDUP_REMOVED lines=67> */
[----:B------:R-:W4:Y:S08]  /*cbf0*/  MUFU.TANH R10, R10 ;  /* 0x0000000a000a7308 */ /* 0x000f300000002400 */
        /* <DEDUP_REMOVED lines=103> */
[----:B------:R-:W-:-:S04]  /*d270*/  @UP0 ULDC UR6, c[0x0][0x450] ;  /* 0x0001140000060ab9 */ /* 0x000fc80000000800 */
[----:B------:R-:W-:Y:S01]  /*d280*/  @P2 SHF.R.U32.HI R72, RZ, UR6, R42 ;  /* 0x00000006ff482c19 */ /* 0x000fe2000801162a */
[----:B------:R-:W-:Y:S01]  /*d290*/  VIADD R42, R149, 0x9 ;  /* 0x00000009952a7836 */ /* 0x000fe20000000000 */
[----:B------:R-:W-:-:S03]  /*d2a0*/  ISETP.GE.U32.AND P2, PT, R43, 0x180, PT ;  /* 0x000001802b00780c */ /* 0x000fc60003f46070 */
[----:B------:R-:W5:Y:S01]  /*d2b0*/  SHFL.IDX PT, R84, R72, RZ, 0x1c1f ;  /* 0x001c1fff48547589 */ /* 0x000f6200000e0000 */
[----:B------:R-:W-:Y:S01]  /*d2c0*/  SEL R42, R42, 0x9, !P2 ;  /* 0x000000092a2a7807 */ /* 0x000fe20005000000 */
        /* <DEDUP_REMOVED lines=30> */
.L_x_10496:
[----:B------:R-:W-:-:S05]  /*d4b0*/  IMAD.U32 R85, RZ, RZ, UR35 ;  /* 0x00000023ff557e24 */ /* 0x000fca000f8e00ff */
[----:B------:R-:W-:-:S13]  /*d4c0*/  ISETP.NE.AND P2, PT, R85, 0x1, PT ;  /* 0x000000015500780c */ /* 0x000fda0003f45270 */
[----:B------:R-:W0:Y:S02]  /*d4d0*/  @P2 LDC.64 R42, c[0x0][0x9e8] ;  /* 0x00027a00ff2a2b82 */ /* 0x000e240000000a00 */
[----:B0-----:R-:W-:-:S05]  /*d4e0*/  @P2 IMAD.HI.U32 R42, R84, R42, RZ ;  /* 0x0000002a542a2227 */ /* 0x001fca00078e00ff */
[----:B------:R-:W-:-:S07]  /*d4f0*/  @P2 SHF.R.U32.HI R84, RZ, R43, R42 ;  /* 0x0000002bff542219 */ /* 0x000fce000001162a */
.L_x_10497:
[----:B------:R-:W-:Y:S05]  /*d500*/  BSYNC B0 ;  /* 0x0000000000007941 */ /* 0x000fea0003800000 */
.L_x_10495:
[----:B------:R-:W-:-:S04]  /*d510*/  IMAD R84, R84, R85, -R73 ;  /* 0x0000005554547224 */ /* 0x000fc800078e0a49 */
[----:B------:R-:W-:-:S05]  /*d520*/  IMAD.IADD R84, R84, 0x1, -R16 ;  /* 0x0000000154547824 */ /* 0x000fca00078e0a10 */
[----:B------:R-:W-:Y:S02]  /*d530*/  VIMNMX R80, R80, R84, !PT ;  /* 0x0000005450507248 */ /* 0x000fe40007fe0100 */
[----:B------:R-:W-:-:S07]  /*d540*/  VIADDMNMX R81, R84, R85, R81, PT ;  /* 0x0000005554517246 */ /* 0x000fce0003800151 */
.L_x_10494:
[----:B------:R-:W-:Y:S01]  /*d550*/  ISETP.GT.AND P2, PT, R0, -0x1, PT ;  /* 0xffffffff0000780c */ /* 0x000fe20003f44270 */
[----:B------:R-:W0:Y:S03]  /*d560*/  SHFL.IDX PT, R72, R72, 0x1, 0x1c1f ;  /* 0x003c1f0048487f89 */ /* 0x000e2600000e0000 */
[C---:B------:R-:W-:Y:S02]  /*d570*/  ISETP.GT.AND P4, PT, R80.reuse, RZ, P2 ;  /* 0x000000ff5000720c */ /* 0x040fe40001784270 */
[----:B------:R-:W-:Y:S02]  /*d580*/  ISETP.GT.AND P6, PT, R80, 0x1, P2 ;  /* 0x000000015000780c */ /* 0x000fe400017c4270 */
[C---:B------:R-:W-:Y:S02]  /*d590*/  ISETP.LT.OR P4, PT, R81.reuse, 0x1, P4 ;  /* 0x000000015100780c */ /* 0x040fe40002781670 */
[----:B------:R-:W-:-:S02]  /*d5a0*/  ISETP.LT.OR P6, PT, R81, 0x2, P6 ;  /* 0x000000025100780c */ /* 0x000fc400037c1670 */
[----:B------:R-:W-:Y:S02]  /*d5b0*/  FSEL R6, R6, -INF , !P4 ;  /* 0xff80000006067808 */ /* 0x000fe40006000000 */
[----:B------:R-:W-:Y:S02]  /*d5c0*/  FSEL R42, R8, -INF , !P6 ;  /* 0xff800000082a7808 */ /* 0x000fe40007000000 */
[C---:B------:R-:W-:Y:S02]  /*d5d0*/  ISETP.GT.AND P3, PT, R80.reuse, 0x8, P2 ;  /* 0x000000085000780c */ /* 0x040fe40001764270 */
[C---:B------:R-:W-:Y:S02]  /*d5e0*/  ISETP.GT.AND P4, PT, R80.reuse, 0x9, P2 ;  /* 0x000000095000780c */ /* 0x040fe40001784270 */
[----:B------:R-:W-:Y:S02]  /*d5f0*/  ISETP.GT.AND P6, PT, R80, 0x10, P2 ;  /* 0x000000105000780c */ /* 0x000fe400017c4270 */
[----:B------:R-:W-:-:S02]  /*d600*/  ISETP.LT.OR P3, PT, R81, 0x9, P3 ;  /* 0x000000095100780c */ /* 0x000fc40001f61670 */
[----:B------:R-:W-:Y:S01]  /*d610*/  ISETP.LT.OR P4, PT, R81, 0xa, P4 ;  /* 0x0000000a5100780c */ /* 0x000fe20002781670 */
[--C-:B0-----:R-:W-:Y:S01]  /*d620*/  IMAD.IADD R83, R83, 0x1, R72.reuse ;  /* 0x0000000153537824 */ /* 0x101fe200078e0248 */
[----:B------:R-:W-:Y:S01]  /*d630*/  ISETP.LT.OR P6, PT, R81, 0x11, P6 ;  /* 0x000000115100780c */ /* 0x000fe200037c1670 */
[----:B------:R-:W-:Y:S01]  /*d640*/  IMAD.IADD R82, R82, 0x1, R72 ;  /* 0x0000000152527824 */ /* 0x000fe200078e0248 */
        /* <DEDUP_REMOVED lines=98> */
.L_x_10500:
[----:B------:R-:W-:-:S05]  /*dc70*/  IMAD.U32 R8, RZ, RZ, UR35 ;  /* 0x00000023ff087e24 */ /* 0x000fca000f8e00ff */
[----:B------:R-:W-:-:S13]  /*dc80*/  ISETP.NE.AND P3, PT, R8, 0x1, PT ;  /* 0x000000010800780c */ /* 0x000fda0003f65270 */
[----:B------:R-:W0:Y:S02]  /*dc90*/  @P3 LDC.64 R14, c[0x0][0x9e8] ;  /* 0x00027a00ff0e3b82 */ /* 0x000e240000000a00 */
[----:B0-----:R-:W-:-:S05]  /*dca0*/  @P3 IMAD.HI.U32 R14, R72, R14, RZ ;  /* 0x0000000e480e3227 */ /* 0x001fca00078e00ff */
[----:B------:R-:W-:-:S07]  /*dcb0*/  @P3 SHF.R.U32.HI R72, RZ, R15, R14 ;  /* 0x0000000fff483219 */ /* 0x000fce000001160e */
.L_x_10501:
[----:B------:R-:W-:Y:S05]  /*dcc0*/  BSYNC B0 ;  /* 0x0000000000007941 */ /* 0x000fea0003800000 */
.L_x_10499:
[----:B------:R-:W-:-:S04]  /*dcd0*/  IMAD R72, R72, R8, -R73 ;  /* 0x0000000848487224 */ /* 0x000fc800078e0a49 */
[----:B------:R-:W-:-:S05]  /*dce0*/  IMAD.IADD R72, R72, 0x1, -R16 ;  /* 0x0000000148487824 */ /* 0x000fca00078e0a10 */
[----:B------:R-:W-:Y:S02]  /*dcf0*/  VIMNMX R82, R82, R72, !PT ;  /* 0x0000004852527248 */ /* 0x000fe40007fe0100 */
[----:B------:R-:W-:-:S07]  /*dd00*/  VIADDMNMX R83, R72, R8, R83, PT ;  /* 0x0000000848537246 */ /* 0x000fce0003800153 */
.L_x_10498:
[----:B------:R-:W-:Y:S01]  /*dd10*/  FMNMX.FTZ R8, R6, R4, !PT ;  /* 0x0000000406087209 */ /* 0x000fe20007810000 */
[----:B------:R-:W-:Y:S01]  /*dd20*/  UMOV UR28, UR51 ;  /* 0x00000033001c7c82 */ /* 0x000fe20008000000 */
[----:B------:R-:W-:Y:S02]  /*dd30*/  ISETP.GT.AND P4, PT, R82, 0x8, P2 ;  /* 0x000000085200780c */ /* 0x000fe40001784270 */
        /* <DEDUP_REMOVED lines=63> */
[----:B------:R-:W0:Y:S01]  /*e130*/  SHFL.BFLY PT, R14, R8, 0x2, 0x1f ;  /* 0x0c401f00080e7f89 */ /* 0x000e2200000e0000 */
[----:B------:R-:W-:-:S02]  /*e140*/  ISETP.LT.OR P6, PT, R83, 0x49, P6 ;  /* 0x000000495300780c */ /* 0x000fc400037c1670 */
[----:B------:R-:W-:Y:S02]  /*e150*/  FSEL R49, R49, -INF , !P4 ;  /* 0xff80000031317808 */ /* 0x000fe40006000000 */
[C---:B------:R-:W-:Y:S02]  /*e160*/  ISETP.GT.AND P4, PT, R82.reuse, 0x50, P2 ;  /* 0x000000505200780c */ /* 0x040fe40001784270 */
[----:B------:R-:W-:Y:S02]  /*e170*/  FSEL R51, R51, -INF , !P6 ;  /* 0xff80000033337808 */ /* 0x000fe40007000000 */
[----:B------:R-:W-:Y:S02]  /*e180*/  ISETP.GT.AND P6, PT, R82, 0x51, P2 ;  /* 0x000000515200780c */ /* 0x000fe400017c4270 */
[C---:B------:R-:W-:Y:S02]  /*e190*/  ISETP.LT.OR P4, PT, R83.reuse, 0x51, P4 ;  /* 0x000000515300780c */ /* 0x040fe40002781670 */
[----:B------:R-:W-:-:S02]  /*e1a0*/  ISETP.LT.OR P6, PT, R83, 0x52, P6 ;  /* 0x000000525300780c */ /* 0x000fc400037c1670 */
[----:B------:R-:W-:Y:S02]  /*e1b0*/  FSEL R55, R55, -INF , !P4 ;  /* 0xff80000037377808 */ /* 0x000fe40006000000 */
[C---:B------:R-:W-:Y:S02]  /*e1c0*/  ISETP.GT.AND P4, PT, R82.reuse, 0x59, P2 ;  /* 0x000000595200780c */ /* 0x040fe40001784270 */
[----:B------:R-:W-:Y:S02]  /*e1d0*/  FSEL R57, R57, -INF , !P6 ;  /* 0xff80000039397808 */ /* 0x000fe40007000000 */
[----:B------:R-:W-:Y:S02]  /*e1e0*/  ISETP.GT.AND P6, PT, R82, 0x60, P2 ;  /* 0x000000605200780c */ /* 0x000fe400017c4270 */
[----:B------:R-:W-:Y:S02]  /*e1f0*/  ISETP.LT.OR P4, PT, R83, 0x5a, P4 ;  /* 0x0000005a5300780c */ /* 0x000fe40002781670 */
[----:B0-----:R-:W-:-:S02]  /*e200*/  FMNMX.FTZ R8, R8, R14, !PT ;  /* 0x0000000e08087209 */ /* 0x001fc40007810000 */
[----:B------:R-:W-:Y:S02]  /*e210*/  ISETP.LT.OR P6, PT, R83, 0x61, P6 ;  /* 0x000000615300780c */ /* 0x000fe400037c1670 */
[----:B------:R-:W-:Y:S01]  /*e220*/  FSEL R61, R61, -INF , !P4 ;  /* 0xff8000003d3d7808 */ /* 0x000fe20006000000 */
[----:B------:R-:W0:Y:S01]  /*e230*/  SHFL.BFLY PT, R14, R8, 0x1, 0x1f ;  /* 0x0c201f00080e7f89 */ /* 0x000e2200000e0000 */
[C---:B------:R-:W-:Y:S02]  /*e240*/  ISETP.GT.AND P4, PT, R82.reuse, 0x68, P2 ;  /* 0x000000685200780c */ /* 0x040fe40001784270 */
[----:B------:R-:W-:Y:S02]  /*e250*/  FSEL R63, R63, -INF , !P6 ;  /* 0xff8000003f3f7808 */ /* 0x000fe40007000000 */
[----:B------:R-:W-:Y:S02]  /*e260*/  ISETP.GT.AND P6, PT, R82, 0x69, P2 ;  /* 0x000000695200780c */ /* 0x000fe400017c4270 */
[----:B------:R-:W-:-:S02]  /*e270*/  ISETP.LT.OR P4, PT, R83, 0x69, P4 ;  /* 0x000000695300780c */ /* 0x000fc40002781670 */
[----:B------:R-:W-:Y:S02]  /*e280*/  ISETP.LT.OR P6, PT, R83, 0x6a, P6 ;  /* 0x0000006a5300780c */ /* 0x000fe400037c1670 */
[----:B------:R-:W-:Y:S02]  /*e290*/  FSEL R67, R67, -INF , !P4 ;  /* 0xff80000043437808 */ /* 0x000fe40006000000 */
[----:B------:R-:W-:Y:S02]  /*e2a0*/  ISETP.GT.AND P4, PT, R82, 0x70, P2 ;  /* 0x000000705200780c */ /* 0x000fe40001784270 */
[----:B------:R-:W-:Y:S02]  /*e2b0*/  FSEL R68, R68, -INF , !P6 ;  /* 0xff80000044447808 */ /* 0x000fe40007000000 */
[----:B------:R-:W-:Y:S02]  /*e2c0*/  ISETP.GT.AND P6, PT, R82, 0x71, P2 ;  /* 0x000000715200780c */ /* 0x000fe400017c4270 */
[----:B------:R-:W-:-:S02]  /*e2d0*/  ISETP.LT.OR P4, PT, R83, 0x71, P4 ;  /* 0x000000715300780c */ /* 0x000fc40002781670 */
[----:B------:R-:W-:Y:S02]  /*e2e0*/  ISETP.LT.OR P6, PT, R83, 0x72, P6 ;  /* 0x000000725300780c */ /* 0x000fe400037c1670 */
[----:B------:R-:W-:Y:S02]  /*e2f0*/  FSEL R69, R69, -INF , !P4 ;  /* 0xff80000045457808 */ /* 0x000fe40006000000 */
[----:B0-----:R-:W-:Y:S02]  /*e300*/  FMNMX.FTZ R8, R8, R14, !PT ;  /* 0x0000000e08087209 */ /* 0x001fe40007810000 */
[----:B------:R-:W-:Y:S02]  /*e310*/  FSEL R70, R70, -INF , !P6 ;  /* 0xff80000046467808 */ /* 0x000fe40007000000 */
[C---:B------:R-:W-:Y:S01]  /*e320*/  FSETP.NEU.FTZ.AND P3, PT, R8.reuse, -INF , PT ;  /* 0xff8000000800780b */ /* 0x040fe20003f7d000 */
[----:B------:R-:W-:-:S03]  /*e330*/  FMUL.FTZ R15, R8, UR34 ;  /* 0x00000022080f7c20 */ /* 0x000fc60008410000 */
[----:B------:R-:W-:Y:S02]  /*e340*/  FSEL R14, R8, RZ, P3 ;  /* 0x000000ff080e7208 */ /* 0x000fe40001800000 */
[----:B------:R-:W-:Y:S02]  /*e350*/  FSEL R15, R15, RZ, P3 ;  /* 0x000000ff0f0f7208 */ /* 0x000fe40001800000 */
[----:B------:R-:W-:Y:S01]  /*e360*/  ISETP.GT.AND P3, PT, R82, 0x1, P2 ;  /* 0x000000015200780c */ /* 0x000fe20001764270 */
[----:B------:R-:W-:Y:S02]  /*e370*/  FADD.FTZ R4, -R14, R4 ;  /* 0x000000040e047221 */ /* 0x000fe40000010100 */
[--C-:B------:R-:W-:Y:S01]  /*e380*/  FFMA.FTZ R6, R6, UR34, -R15.reuse ;  /* 0x0000002206067c23 */ /* 0x100fe2000801080f */
[----:B------:R-:W-:Y:S01]  /*e390*/  ISETP.LT.OR P3, PT, R83, 0x2, P3 ;  /* 0x000000025300780c */ /* 0x000fe20001f61670 */
        /* <DEDUP_REMOVED lines=31> */
[----:B------:R-:W-:Y:S01]  /*e590*/  FSEL R15, R9, -INF , !P3 ;  /* 0xff800000090f7808 */ /* 0x000fe20005800000 */
[----:B------:R-:W-:Y:S01]  /*e5a0*/  FMUL.FTZ R4, R4, UR34 ;  /* 0x0000002204047c20 */ /* 0x000fe20008410000 */
[----:B------:R-:W-:Y:S01]  /*e5b0*/  ISETP.GT.AND P3, PT, R82, 0x10, P2 ;  /* 0x000000105200780c */ /* 0x000fe20001764270 */
[----:B------:R-:W-:Y:S03]  /*e5c0*/  MUFU.EX2 R6, R6 ;  /* 0x0000000600067308 */ /* 0x000fe60000000800 */
[----:B------:R-:W-:-:S04]  /*e5d0*/  ISETP.LT.OR P3, PT, R83, 0x11, P3 ;  /* 0x000000115300780c */ /* 0x000fc80001f61670 */
[----:B------:R-:W-:Y:S01]  /*e5e0*/  FSEL R20, R20, -INF , !P3 ;  /* 0xff80000014147808 */ /* 0x000fe20005800000 */
[----:B------:R-:W0:Y:S01]  /*e5f0*/  MUFU.EX2 R4, R4 ;  /* 0x0000000400047308 */ /* 0x000e220000000800 */
[----:B------:R-:W-:-:S04]  /*e600*/  ISETP.GT.AND P3, PT, R82, 0x19, P2 ;  /* 0x000000195200780c */ /* 0x000fc80001764270 */
[----:B------:R-:W-:-:S03]  /*e610*/  ISETP.LT.OR P3, PT, R83, 0x1a, P3 ;  /* 0x0000001a5300780c */ /* 0x000fc60001f61670 */
[----:B------:R-:W1:Y:S01]  /*e620*/  MUFU.EX2 R12, R42 ;  /* 0x0000002a000c7308 */ /* 0x000e620000000800 */
[----:B------:R-:W-:Y:S02]  /*e630*/  FSEL R27, R27, -INF , !P3 ;  /* 0xff8000001b1b7808 */ /* 0x000fe40005800000 */
[----:B------:R-:W-:-:S04]  /*e640*/  ISETP.GT.AND P3, PT, R82, 0x28, P2 ;  /* 0x000000285200780c */ /* 0x000fc80001764270 */
[----:B------:R-:W-:Y:S01]  /*e650*/  ISETP.LT.OR P3, PT, R83, 0x29, P3 ;  /* 0x000000295300780c */ /* 0x000fe20001f61670 */
[----:B------:R-:W2:Y:S01]  /*e660*/  MUFU.EX2 R10, R10 ;  /* 0x0000000a000a7308 */ /* 0x000ea20000000800 */
[----:B0-----:R-:W-:Y:S01]  /*e670*/  FFMA.FTZ R3, R4, R3, R6 ;  /* 0x0000000304037223 */ /* 0x001fe20000010006 */
[-C--:B------:R-:W-:Y:S01]  /*e680*/  FMUL.FTZ R88, R88, R4.reuse ;  /* 0x0000000458587220 */ /* 0x080fe20000410000 */
[----:B------:R-:W-:Y:S01]  /*e690*/  FSEL R33, R33, -INF , !P3 ;  /* 0xff80000021217808 */ /* 0x000fe20005800000 */
[-C--:B------:R-:W-:Y:S01]  /*e6a0*/  FMUL.FTZ R89, R89, R4.reuse ;  /* 0x0000000459597220 */ /* 0x080fe20000410000 */
[----:B------:R-:W-:Y:S01]  /*e6b0*/  ISETP.GT.AND P3, PT, R82, 0x31, P2 ;  /* 0x000000315200780c */ /* 0x000fe20001764270 */
[-C--:B------:R-:W-:Y:S01]  /*e6c0*/  FMUL.FTZ R92, R92, R4.reuse ;  /* 0x000000045c5c7220 */ /* 0x080fe20000410000 */
[----:B------:R-:W-:Y:S01]  /*e6d0*/  FMUL.FTZ R93, R93, R4 ;  /* 0x000000045d5d7220 */ /* 0x000fe20000410000 */
[----:B------:R-:W0:Y:S01]  /*e6e0*/  MUFU.EX2 R14, R14 ;  /* 0x0000000e000e7308 */ /* 0x000e220000000800 */
[----:B------:R-:W-:Y:S01]  /*e6f0*/  ISETP.LT.OR P3, PT, R83, 0x32, P3 ;  /* 0x000000325300780c */ /* 0x000fe20001f61670 */
[C---:B-1----:R-:W-:Y:S01]  /*e700*/  FADD.FTZ R3, R12.reuse, R3 ;  /* 0x000000030c037221 */ /* 0x042fe20000010000 */
[----:B------:R-:W-:Y:S01]  /*e710*/  F2FP.F16.F32.PACK_AB R12, R12, R6 ;  /* 0x000000060c0c723e */ /* 0x000fe200000000ff */
[-C--:B------:R-:W-:Y:S01]  /*e720*/  FMUL.FTZ R96, R96, R4.reuse ;  /* 0x0000000460607220 */ /* 0x080fe20000410000 */
[----:B------:R-:W-:Y:S01]  /*e730*/  FSEL R39, R39, -INF , !P3 ;  /* 0xff80000027277808 */ /* 0x000fe20005800000 */
[-C--:B------:R-:W-:Y:S01]  /*e740*/  FMUL.FTZ R97, R97, R4.reuse ;  /* 0x0000000461617220 */ /* 0x080fe20000410000 */
[----:B------:R-:W-:Y:S01]  /*e750*/  ISETP.GT.AND P3, PT, R82, 0x40, P2 ;  /* 0x000000405200780c */ /* 0x000fe20001764270 */
[----:B------:R-:W-:Y:S01]  /*e760*/  MUFU.EX2 R84, R84 ;  /* 0x0000005400547308 */ /* 0x000fe20000000800 */
[----:B--2---:R-:W-:Y:S01]  /*e770*/  FADD.FTZ R3, R10, R3 ;  /* 0x000000030a037221 */ /* 0x004fe20000010000 */
[-C--:B------:R-:W-:Y:S01]  /*e780*/  FMUL.FTZ R100, R100, R4.reuse ;  /* 0x0000000464647220 */ /* 0x080fe20000410000 */
[----:B------:R-:W-:Y:S01]  /*e790*/  ISETP.LT.OR P3, PT, R83, 0x41, P3 ;  /* 0x000000415300780c */ /* 0x000fe20001f61670 */
[-C--:B------:R-:W-:Y:S01]  /*e7a0*/  FMUL.FTZ R101, R101, R4.reuse ;  /* 0x0000000465657220 */ /* 0x080fe20000410000 */
[-C--:B------:R-:W-:Y:S01]  /*e7b0*/  FMUL.FTZ R104, R104, R4.reuse ;  /* 0x0000000468687220 */ /* 0x080fe20000410000 */
[----:B------:R-:W-:Y:S01]  /*e7c0*/  FMUL.FTZ R105, R105, R4 ;  /* 0x0000000469697220 */ /* 0x000fe20000410000 */
[----:B------:R-:W-:Y:S01]  /*e7d0*/  FSEL R47, R47, -INF , !P3 ;  /* 0xff8000002f2f7808 */ /* 0x000fe20005800000 */
[----:B------:R-:W-:Y:S01]  /*e7e0*/  MUFU.EX2 R26, R26 ;  /* 0x0000001a001a7308 */ /* 0x000fe20000000800 */
[----:B------:R-:W-:Y:S01]  /*e7f0*/  ISETP.GT.AND P3, PT, R82, 0x49, P2 ;  /* 0x000000495200780c */ /* 0x000fe20001764270 */
[C---:B0-----:R-:W-:Y:S01]  /*e800*/  FADD.FTZ R3, R14.reuse, R3 ;  /* 0x000000030e037221 */ /* 0x041fe20000010000 */
[----:B------:R-:W-:Y:S01]  /*e810*/  F2FP.F16.F32.PACK_AB R14, R14, R10 ;  /* 0x0000000a0e0e723e */ /* 0x000fe200000000ff */
[-C--:B------:R-:W-:Y:S01]  /*e820*/  FMUL.FTZ R108, R108, R4.reuse ;  /* 0x000000046c6c7220 */ /* 0x080fe20000410000 */
[----:B------:R-:W-:Y:S01]  /*e830*/  ISETP.LT.OR P3, PT, R83, 0x4a, P3 ;  /* 0x0000004a5300780c */ /* 0x000fe20001f61670 */
[-C--:B------:R-:W-:Y:S01]  /*e840*/  FMUL.FTZ R109, R109, R4.reuse ;  /* 0x000000046d6d7220 */ /* 0x080fe20000410000 */
[-C--:B------:R-:W-:Y:S01]  /*e850*/  FMUL.FTZ R112, R112, R4.reuse ;  /* 0x0000000470707220 */ /* 0x080fe20000410000 */
[----:B------:R-:W-:Y:S01]  /*e860*/  MUFU.EX2 R32, R32 ;  /* 0x0000002000207308 */ /* 0x000fe20000000800 */
[----:B------:R-:W-:Y:S01]  /*e870*/  FSEL R53, R53, -INF , !P3 ;  /* 0xff80000035357808 */ /* 0x000fe20005800000 */
[-C--:B------:R-:W-:Y:S01]  /*e880*/  FMUL.FTZ R113, R113, R4.reuse ;  /* 0x0000000471717220 */ /* 0x080fe20000410000 */
[----:B------:R-:W-:Y:S01]  /*e890*/  ISETP.GT.AND P3, PT, R82, 0x58, P2 ;  /* 0x000000585200780c */ /* 0x000fe20001764270 */
[-C--:B------:R-:W-:Y:S01]  /*e8a0*/  FMUL.FTZ R116, R116, R4.reuse ;  /* 0x0000000474747220 */ /* 0x080fe20000410000 */
[-C--:B------:R-:W-:Y:S01]  /*e8b0*/  FMUL.FTZ R117, R117, R4.reuse ;  /* 0x0000000475757220 */ /* 0x080fe20000410000 */
[-C--:B------:R-:W-:Y:S01]  /*e8c0*/  FMUL.FTZ R120, R120, R4.reuse ;  /* 0x0000000478787220 */ /* 0x080fe20000410000 */
[----:B------:R-:W-:Y:S01]  /*e8d0*/  ISETP.LT.OR P3, PT, R83, 0x59, P3 ;  /* 0x000000595300780c */ /* 0x000fe20001f61670 */
[----:B------:R-:W-:Y:S01]  /*e8e0*/  MUFU.EX2 R34, R34 ;  /* 0x0000002200227308 */ /* 0x000fe20000000800 */
[-C--:B------:R-:W-:Y:S01]  /*e8f0*/  FMUL.FTZ R121, R121, R4.reuse ;  /* 0x0000000479797220 */ /* 0x080fe20000410000 */
[-C--:B------:R-:W-:Y:S01]  /*e900*/  FMUL.FTZ R124, R124, R4.reuse ;  /* 0x000000047c7c7220 */ /* 0x080fe20000410000 */
[----:B------:R-:W-:Y:S01]  /*e910*/  FSEL R59, R59, -INF , !P3 ;  /* 0xff8000003b3b7808 */ /* 0x000fe20005800000 */
[-C--:B------:R-:W-:Y:S01]  /*e920*/  FMUL.FTZ R125, R125, R4.reuse ;  /* 0x000000047d7d7220 */ /* 0x080fe20000410000 */
[----:B------:R-:W-:Y:S01]  /*e930*/  ISETP.GT.AND P3, PT, R82, 0x61, P2 ;  /* 0x000000615200780c */ /* 0x000fe20001764270 */
[-C--:B------:R-:W-:Y:S01]  /*e940*/  FMUL.FTZ R128, R128, R4.reuse ;  /* 0x0000000480807220 */ /* 0x080fe20000410000 */
[-C--:B------:R-:W-:Y:S01]  /*e950*/  FMUL.FTZ R129, R129, R4.reuse ;  /* 0x0000000481817220 */ /* 0x080fe20000410000 */
[----:B------:R-:W-:Y:S01]  /*e960*/  MUFU.EX2 R38, R38 ;  /* 0x0000002600267308 */ /* 0x000fe20000000800 */
[----:B------:R-:W-:Y:S01]  /*e970*/  ISETP.LT.OR P3, PT, R83, 0x62, P3 ;  /* 0x000000625300780c */ /* 0x000fe20001f61670 */
[-C--:B------:R-:W-:Y:S01]  /*e980*/  FMUL.FTZ R132, R132, R4.reuse ;  /* 0x0000000484847220 */ /* 0x080fe20000410000 */
[----:B------:R-:W-:Y:S01]  /*e990*/  FMUL.FTZ R133, R133, R4 ;  /* 0x0000000485857220 */ /* 0x000fe20000410000 */
[----:B------:R-:W-:Y:S01]  /*e9a0*/  IMAD.MOV.U32 R4, RZ, RZ, R8 ;  /* 0x000000ffff047224 */ /* 0x000fe200078e0008 */
[----:B------:R-:W-:-:S02]  /*e9b0*/  FSEL R65, R65, -INF , !P3 ;  /* 0xff80000041417808 */ /* 0x000fc40005800000 */
[----:B------:R-:W-:Y:S01]  /*e9c0*/  ISETP.GT.AND P3, PT, R82, RZ, P2 ;  /* 0x000000ff5200720c */ /* 0x000fe20001764270 */
[----:B------:R-:W-:Y:S03]  /*e9d0*/  MUFU.EX2 R44, R44 ;  /* 0x0000002c002c7308 */ /* 0x000fe60000000800 */
[----:B------:R-:W-:-:S04]  /*e9e0*/  ISETP.LT.OR P3, PT, R83, 0x1, P3 ;  /* 0x000000015300780c */ /* 0x000fc80001f61670 */
[----:B------:R-:W-:Y:S01]  /*e9f0*/  FSEL R7, R7, -INF , !P3 ;  /* 0xff80000007077808 */ /* 0x000fe20005800000 */
[----:B------:R-:W-:Y:S01]  /*ea00*/  MUFU.EX2 R46, R46 ;  /* 0x0000002e002e7308 */ /* 0x000fe20000000800 */
[C---:B------:R-:W-:Y:S02]  /*ea10*/  ISETP.GT.AND P3, PT, R82.reuse, 0x78, P2 ;  /* 0x000000785200780c */ /* 0x040fe40001764270 */
[----:B------:R-:W-:Y:S02]  /*ea20*/  FMNMX.FTZ R6, R7, R5, !PT ;  /* 0x0000000507067209 */ /* 0x000fe40007810000 */
[----:B------:R-:W-:Y:S02]  /*ea30*/  ISETP.GT.AND P2, PT, R82, 0x79, P2 ;  /* 0x000000795200780c */ /* 0x000fe40001744270 */
[----:B------:R-:W-:Y:S01]  /*ea40*/  FMNMX.FTZ R6, R15, R6, !PT ;  /* 0x000000060f067209 */ /* 0x000fe20007810000 */
[----:B------:R-:W-:Y:S01]  /*ea50*/  MUFU.EX2 R48, R48 ;  /* 0x0000003000307308 */ /* 0x000fe20000000800 */
[----:B------:R-:W-:-:S02]  /*ea60*/  ISETP.LT.OR P3, PT, R83, 0x79, P3 ;  /* 0x000000795300780c */ /* 0x000fc40001f61670 */
[----:B------:R-:W-:Y:S02]  /*ea70*/  FMNMX.FTZ R6, R11, R6, !PT ;  /* 0x000000060b067209 */ /* 0x000fe40007810000 */
[----:B------:R-:W-:Y:S02]  /*ea80*/  ISETP.LT.OR P2, PT, R83, 0x7a, P2 ;  /* 0x0000007a5300780c */ /* 0x000fe40001741670 */
[----:B------:R-:W-:Y:S01]  /*ea90*/  FMNMX.FTZ R9, R13, R6, !PT ;  /* 0x000000060d097209 */ /* 0x000fe20007810000 */
[----:B------:R-:W-:Y:S01]  /*eaa0*/  MUFU.EX2 R50, R50 ;  /* 0x0000003200327308 */ /* 0x000fe20000000800 */
[----:B------:R-:W-:Y:S02]  /*eab0*/  FSEL R74, R74, -INF , !P3 ;  /* 0xff8000004a4a7808 */ /* 0x000fe40005800000 */
[----:B------:R-:W-:Y:S02]  /*eac0*/  FMNMX.FTZ R6, R20, R9, !PT ;  /* 0x0000000914067209 */ /* 0x000fe40007810000 */
[----:B------:R-:W-:-:S02]  /*ead0*/  FSEL R76, R76, -INF , !P2 ;  /* 0xff8000004c4c7808 */ /* 0x000fc40005000000 */
        /* <DEDUP_REMOVED lines=39> */
[----:B------:R-:W-:-:S05]  /*ed50*/  FMNMX.FTZ R9, R76, R9, !PT ;  /* 0x000000094c097209 */ /* 0x000fca0007810000 */
[----:B------:R-:W0:Y:S02]  /*ed60*/  SHFL.BFLY PT, R6, R9, 0x2, 0x1f ;  /* 0x0c401f0009067f89 */ /* 0x000e2400000e0000 */
[----:B0-----:R-:W-:-:S05]  /*ed70*/  FMNMX.FTZ R9, R9, R6, !PT ;  /* 0x0000000609097209 */ /* 0x001fca0007810000 */
[----:B------:R-:W0:Y:S02]  /*ed80*/  SHFL.BFLY PT, R6, R9, 0x1, 0x1f ;  /* 0x0c201f0009067f89 */ /* 0x000e2400000e0000 */
[----:B0-----:R-:W-:-:S04]  /*ed90*/  FMNMX.FTZ R9, R9, R6, !PT ;  /* 0x0000000609097209 */ /* 0x001fc80007810000 */
[C---:B------:R-:W-:Y:S01]  /*eda0*/  FSETP.NEU.FTZ.AND P2, PT, R9.reuse, -INF , PT ;  /* 0xff8000000900780b */ /* 0x040fe20003f5d000 */
[----:B------:R-:W-:-:S03]  /*edb0*/  FMUL.FTZ R6, R9, UR34 ;  /* 0x0000002209067c20 */ /* 0x000fc60008410000 */
[----:B------:R-:W-:Y:S02]  /*edc0*/  FSEL R72, R9, RZ, P2 ;  /* 0x000000ff09487208 */ /* 0x000fe40001000000 */
[----:B------:R-:W-:Y:S02]  /*edd0*/  FSEL R6, R6, RZ, P2 ;  /* 0x000000ff06067208 */ /* 0x000fe40001000000 */
[----:B------:R-:W-:Y:S01]  /*ede0*/  ISETP.GT.AND P2, PT, R0, UR37, PT ;  /* 0x0000002500007c0c */ /* 0x000fe2000bf44270 */
[----:B------:R-:W-:Y:S01]  /*edf0*/  FADD.FTZ R72, -R72, R5 ;  /* 0x0000000548487221 */ /* 0x000fe20000010100 */
[----:B------:R-:W-:Y:S02]  /*ee00*/  VIADD R0, R0, 0xffffffff ;  /* 0xffffffff00007836 */ /* 0x000fe40000000000 */
[--C-:B------:R-:W-:Y:S01]  /*ee10*/  FFMA.FTZ R7, R7, UR34, -R6.reuse ;  /* 0x0000002207077c23 */ /* 0x100fe20008010806 */
[--C-:B------:R-:W-:Y:S01]  /*ee20*/  FFMA.FTZ R10, R15, UR34, -R6.reuse ;  /* 0x000000220f0a7c23 */ /* 0x100fe20008010806 */
[--C-:B------:R-:W-:Y:S01]  /*ee30*/  FFMA.FTZ R11, R11, UR34, -R6.reuse ;  /* 0x000000220b0b7c23 */ /* 0x100fe20008010806 */
[----:B------:R-:W-:Y:S01]  /*ee40*/  FFMA.FTZ R42, R13, UR34, -R6 ;  /* 0x000000220d2a7c23 */ /* 0x000fe20008010806 */
[----:B------:R-:W-:-:S02]  /*ee50*/  IMAD.U32 R13, RZ, RZ, UR56 ;  /* 0x00000038ff0d7e24 */ /* 0x000fc4000f8e00ff */
[----:B------:R-:W-:Y:S01]  /*ee60*/  FMUL.FTZ R5, R72, UR34 ;  /* 0x0000002248057c20 */ /* 0x000fe20008410000 */
        /* <DEDUP_REMOVED lines=11> */
[--C-:B------:R-:W-:Y:S01]  /*ef20*/  FFMA.FTZ R70, R70, UR34, -R6.reuse ;  /* 0x0000002246467c23 */ /* 0x100fe20008010806 */
[----:B------:R-:W-:Y:S01]  /*ef30*/  FFMA.FTZ R74, R74, UR34, -R6 ;  /* 0x000000224a4a7c23 */ /* 0x000fe20008010806 */
[----:B------:R-:W-:Y:S01]  /*ef40*/  UMOV UR56, UR48 ;  /* 0x0000003000387c82 */ /* 0x000fe20008000000 */
[----:B------:R-:W-:Y:S01]  /*ef50*/  @!P1 PRMT R13, RZ, 0x654, R13 ;  /* 0x00000654ff0d9816 */ /* 0x000fe2000000000d */
[----:B------:R-:W-:Y:S03]  /*ef60*/  MUFU.EX2 R11, R11 ;  /* 0x0000000b000b7308 */ /* 0x000fe60000000800 */
[----:B------:R0:W-:Y:S05]  /*ef70*/  @!P1 SYNCS.ARRIVE.TRANS64.RED.A1T0 RZ, [R13+URZ], RZ ;  /* 0x000000ff0dff99a7 */ /* 0x0001ea000810043f */
[----:B------:R-:W1:Y:S01]  /*ef80*/  MUFU.EX2 R42, R42 ;  /* 0x0000002a002a7308 */ /* 0x000e620000000800 */
[----:B0-----:R-:W-:-:S07]  /*ef90*/  F2FP.F16.F32.PACK_AB R13, R10, R7 ;  /* 0x000000070a0d723e */ /* 0x001fce00000000ff */
[----:B------:R-:W0:Y:S08]  /*efa0*/  MUFU.EX2 R5, R5 ;  /* 0x0000000500057308 */ /* 0x000e300000000800 */
[----:B------:R-:W-:Y:S01]  /*efb0*/  MUFU.EX2 R35, R35 ;  /* 0x0000002300237308 */ /* 0x000fe20000000800 */
[----:B-1----:R-:W-:-:S05]  /*efc0*/  F2FP.F16.F32.PACK_AB R15, R42, R11 ;  /* 0x0000000b2a0f723e */ /* 0x002fca00000000ff */
[----:B------:R1:W-:Y:S02]  /*efd0*/  STSM.16.M88.4 [R17+0x21800], R12 ;  /* 0x0218000c11007844 */ /* 0x0003e40000000200 */
[----:B------:R-:W-:Y:S01]  /*efe0*/  MUFU.EX2 R67, R67 ;  /* 0x0000004300437308 */ /* 0x000fe20000000800 */
[----:B0-----:R-:W-:Y:S01]  /*eff0*/  FFMA.FTZ R7, R5, R2, R7 ;  /* 0x0000000205077223 */ /* 0x001fe20000010007 */
[--C-:B------:R-:W-:Y:S01]  /*f000*/  FFMA.FTZ R2, R45, UR34, -R6.reuse ;  /* 0x000000222d027c23 */ /* 0x100fe20008010806 */
[--C-:B------:R-:W-:Y:S01]  /*f010*/  FFMA.FTZ R45, R53, UR34, -R6.reuse ;  /* 0x00000022352d7c23 */ /* 0x100fe20008010806 */
[-C--:B------:R-:W-:Y:S01]  /*f020*/  FMUL.FTZ R90, R90, R5.reuse ;  /* 0x000000055a5a7220 */ /* 0x080fe20000410000 */
[----:B------:R-:W-:Y:S01]  /*f030*/  FADD.FTZ R10, R10, R7 ;  /* 0x000000070a0a7221 */ /* 0x000fe20000010000 */
[--C-:B------:R-:W-:Y:S01]  /*f040*/  FFMA.FTZ R7, R47, UR34, -R6.reuse ;  /* 0x000000222f077c23 */ /* 0x100fe20008010806 */
[-C--:B------:R-:W-:Y:S01]  /*f050*/  FMUL.FTZ R91, R91, R5.reuse ;  /* 0x000000055b5b7220 */ /* 0x080fe20000410000 */
[----:B------:R-:W-:Y:S01]  /*f060*/  MUFU.EX2 R2, R2 ;  /* 0x0000000200027308 */ /* 0x000fe20000000800 */
[-C--:B------:R-:W-:Y:S01]  /*f070*/  FMUL.FTZ R94, R94, R5.reuse ;  /* 0x000000055e5e7220 */ /* 0x080fe20000410000 */
[-C--:B------:R-:W-:Y:S01]  /*f080*/  FMUL.FTZ R95, R95, R5.reuse ;  /* 0x000000055f5f7220 */ /* 0x080fe20000410000 */
[-C--:B------:R-:W-:Y:S01]  /*f090*/  FMUL.FTZ R98, R98, R5.reuse ;  /* 0x0000000562627220 */ /* 0x080fe20000410000 */
[-C--:B------:R-:W-:Y:S01]  /*f0a0*/  FMUL.FTZ R99, R99, R5.reuse ;  /* 0x0000000563637220 */ /* 0x080fe20000410000 */
[-C--:B------:R-:W-:Y:S01]  /*f0b0*/  FMUL.FTZ R102, R102, R5.reuse ;  /* 0x0000000566667220 */ /* 0x080fe20000410000 */
[--C-:B-1----:R-:W-:Y:S01]  /*f0c0*/  FFMA.FTZ R15, R20, UR34, -R6.reuse ;  /* 0x00000022140f7c23 */ /* 0x102fe20008010806 */
[--C-:B------:R-:W-:Y:S01]  /*f0d0*/  FFMA.FTZ R20, R21, UR34, -R6.reuse ;  /* 0x0000002215147c23 */ /* 0x100fe20008010806 */
[----:B------:R0:W1:Y:S01]  /*f0e0*/  MUFU.EX2 R12, R43 ;  /* 0x0000002b000c7308 */ /* 0x0000620000000800 */
[--C-:B------:R-:W-:Y:S01]  /*f0f0*/  FFMA.FTZ R21, R25, UR34, -R6.reuse ;  /* 0x0000002219157c23 */ /* 0x100fe20008010806 */
[--C-:B------:R-:W-:Y:S01]  /*f100*/  FFMA.FTZ R25, R27, UR34, -R6.reuse ;  /* 0x000000221b197c23 */ /* 0x100fe20008010806 */
[--C-:B------:R-:W-:Y:S01]  /*f110*/  FFMA.FTZ R27, R29, UR34, -R6.reuse ;  /* 0x000000221d1b7c23 */ /* 0x100fe20008010806 */
[----:B------:R-:W-:Y:S01]  /*f120*/  FFMA.FTZ R29, R37, UR34, -R6 ;  /* 0x00000022251d7c23 */ /* 0x000fe20008010806 */
[----:B------:R-:W-:Y:S01]  /*f130*/  FADD.FTZ R37, R11, R10 ;  /* 0x0000000a0b257221 */ /* 0x000fe20000010000 */
[--C-:B------:R-:W-:Y:S01]  /*f140*/  FFMA.FTZ R10, R49, UR34, -R6.reuse ;  /* 0x00000022310a7c23 */ /* 0x100fe20008010806 */
[--C-:B------:R-:W-:Y:S01]  /*f150*/  FFMA.FTZ R11, R51, UR34, -R6.reuse ;  /* 0x00000022330b7c23 */ /* 0x100fe20008010806 */
[----:B------:R-:W2:Y:S01]  /*f160*/  MUFU.EX2 R14, R24 ;  /* 0x00000018000e7308 */ /* 0x000ea20000000800 */
[----:B------:R-:W-:Y:S01]  /*f170*/  FADD.FTZ R42, R42, R37 ;  /* 0x000000252a2a7221 */ /* 0x000fe20000010000 */
[----:B0-----:R-:W-:Y:S01]  /*f180*/  FFMA.FTZ R43, R65, UR34, -R6 ;  /* 0x00000022412b7c23 */ /* 0x001fe20008010806 */
[-C--:B------:R-:W-:Y:S01]  /*f190*/  FMUL.FTZ R103, R103, R5.reuse ;  /* 0x0000000567677220 */ /* 0x080fe20000410000 */
[-C--:B------:R-:W-:Y:S01]  /*f1a0*/  FMUL.FTZ R106, R106, R5.reuse ;  /* 0x000000056a6a7220 */ /* 0x080fe20000410000 */
[-C--:B------:R-:W-:Y:S01]  /*f1b0*/  FMUL.FTZ R107, R107, R5.reuse ;  /* 0x000000056b6b7220 */ /* 0x080fe20000410000 */
[-C--:B------:R-:W-:Y:S01]  /*f1c0*/  FMUL.FTZ R110, R110, R5.reuse ;  /* 0x000000056e6e7220 */ /* 0x080fe20000410000 */
[-C--:B------:R-:W-:Y:S01]  /*f1d0*/  FMUL.FTZ R111, R111, R5.reuse ;  /* 0x000000056f6f7220 */ /* 0x080fe20000410000 */
[----:B------:R-:W0:Y:S01]  /*f1e0*/  MUFU.EX2 R15, R15 ;  /* 0x0000000f000f7308 */ /* 0x000e220000000800 */
[----:B-1----:R-:W-:Y:S01]  /*f1f0*/  FADD.FTZ R3, R12, R3 ;  /* 0x000000030c037221 */ /* 0x002fe20000010000 */
[----:B------:R-:W-:Y:S01]  /*f200*/  F2FP.F16.F32.PACK_AB R12, R84, R12 ;  /* 0x0000000c540c723e */ /* 0x000fe200000000ff */
[-C--:B------:R-:W-:Y:S01]  /*f210*/  FMUL.FTZ R114, R114, R5.reuse ;  /* 0x0000000572727220 */ /* 0x080fe20000410000 */
[-C--:B------:R-:W-:Y:S01]  /*f220*/  FMUL.FTZ R115, R115, R5.reuse ;  /* 0x0000000573737220 */ /* 0x080fe20000410000 */
[----:B------:R-:W-:Y:S01]  /*f230*/  FADD.FTZ R3, R84, R3 ;  /* 0x0000000354037221 */ /* 0x000fe20000010000 */
[-C--:B------:R-:W-:Y:S01]  /*f240*/  FMUL.FTZ R118, R118, R5.reuse ;  /* 0x0000000576767220 */ /* 0x080fe20000410000 */
[-C--:B------:R-:W-:Y:S01]  /*f250*/  FMUL.FTZ R119, R119, R5.reuse ;  /* 0x0000000577777220 */ /* 0x080fe20000410000 */
[----:B------:R-:W1:Y:S01]  /*f260*/  MUFU.EX2 R20, R20 ;  /* 0x0000001400147308 */ /* 0x000e620000000800 */
[----:B--2---:R-:W-:Y:S01]  /*f270*/  FADD.FTZ R47, R14, R3 ;  /* 0x000000030e2f7221 */ /* 0x004fe20000010000 */
[----:B------:R-:W-:Y:S01]  /*f280*/  F2FP.F16.F32.PACK_AB R14, R26, R14 ;  /* 0x0000000e1a0e723e */ /* 0x000fe200000000ff */
[-C--:B------:R-:W-:Y:S01]  /*f290*/  FMUL.FTZ R122, R122, R5.reuse ;  /* 0x000000057a7a7220 */ /* 0x080fe20000410000 */
[-C--:B------:R-:W-:Y:S01]  /*f2a0*/  FMUL.FTZ R123, R123, R5.reuse ;  /* 0x000000057b7b7220 */ /* 0x080fe20000410000 */
[----:B------:R-:W-:Y:S01]  /*f2b0*/  FADD.FTZ R47, R26, R47 ;  /* 0x0000002f1a2f7221 */ /* 0x000fe20000010000 */
[-C--:B------:R-:W-:Y:S01]  /*f2c0*/  FMUL.FTZ R126, R126, R5.reuse ;  /* 0x000000057e7e7220 */ /* 0x080fe20000410000 */
[-C--:B------:R-:W-:Y:S01]  /*f2d0*/  FMUL.FTZ R127, R127, R5.reuse ;  /* 0x000000057f7f7220 */ /* 0x080fe20000410000 */
[----:B------:R-:W2:Y:S01]  /*f2e0*/  MUFU.EX2 R21, R21 ;  /* 0x0000001500157308 */ /* 0x000ea20000000800 */
[----:B0-----:R-:W-:Y:S01]  /*f2f0*/  FADD.FTZ R37, R15, R42 ;  /* 0x0000002a0f257221 */ /* 0x001fe20000010000 */
[-C--:B------:R-:W-:Y:S01]  /*f300*/  FMUL.FTZ R130, R130, R5.reuse ;  /* 0x0000000582827220 */ /* 0x080fe20000410000 */
[-C--:B------:R-:W-:Y:S01]  /*f310*/  FMUL.FTZ R131, R131, R5.reuse ;  /* 0x0000000583837220 */ /* 0x080fe20000410000 */
[-C--:B------:R-:W-:Y:S01]  /*f320*/  FMUL.FTZ R134, R134, R5.reuse ;  /* 0x0000000586867220 */ /* 0x080fe20000410000 */
[----:B------:R-:W-:Y:S01]  /*f330*/  FMUL.FTZ R135, R135, R5 ;  /* 0x0000000587877220 */ /* 0x000fe20000410000 */
[----:B------:R-:W-:-:S02]  /*f340*/  IMAD.MOV.U32 R5, RZ, RZ, R9 ;  /* 0x000000ffff057224 */ /* 0x000fc400078e0009 */
[----:B------:R-:W0:Y:S01]  /*f350*/  MUFU.EX2 R24, R28 ;  /* 0x0000001c00187308 */ /* 0x000e220000000800 */
[----:B-1----:R-:W-:-:S07]  /*f360*/  FADD.FTZ R26, R20, R37 ;  /* 0x00000025141a7221 */ /* 0x002fce0000010000 */
[----:B------:R-:W1:Y:S01]  /*f370*/  MUFU.EX2 R25, R25 ;  /* 0x0000001900197308 */ /* 0x000e620000000800 */
[----:B--2---:R-:W-:-:S07]  /*f380*/  FADD.FTZ R26, R21, R26 ;  /* 0x0000001a151a7221 */ /* 0x004fce0000010000 */
[----:B------:R2:W-:Y:S01]  /*f390*/  MUFU.EX2 R28, R36 ;  /* 0x00000024001c7308 */ /* 0x0005e20000000800 */
[----:B0-----:R-:W-:-:S07]  /*f3a0*/  FADD.FTZ R72, R24, R47 ;  /* 0x0000002f18487221 */ /* 0x001fce0000010000 */
[----:B------:R-:W0:Y:S01]  /*f3b0*/  MUFU.EX2 R13, R30 ;  /* 0x0000001e000d7308 */ /* 0x000e220000000800 */
[----:B--2---:R-:W-:Y:S01]  /*f3c0*/  FFMA.FTZ R36, R31, UR34, -R6 ;  /* 0x000000221f247c23 */ /* 0x004fe20008010806 */
[----:B-1----:R-:W-:Y:S01]  /*f3d0*/  FADD.FTZ R26, R25, R26 ;  /* 0x0000001a191a7221 */ /* 0x002fe20000010000 */
[--C-:B------:R-:W-:Y:S01]  /*f3e0*/  FFMA.FTZ R31, R39, UR34, -R6.reuse ;  /* 0x00000022271f7c23 */ /* 0x100fe20008010806 */
[----:B------:R-:W-:-:S04]  /*f3f0*/  FFMA.FTZ R39, R59, UR34, -R6 ;  /* 0x000000223b277c23 */ /* 0x000fc80008010806 */
[----:B------:R-:W1:Y:S08]  /*f400*/  MUFU.EX2 R27, R27 ;  /* 0x0000001b001b7308 */ /* 0x000e700000000800 */
[----:B------:R2:W-:Y:S01]  /*f410*/  MUFU.EX2 R30, R40 ;  /* 0x00000028001e7308 */ /* 0x0005e20000000800 */
[C---:B0-----:R-:W-:Y:S01]  /*f420*/  FADD.FTZ R47, R13.reuse, R72 ;  /* 0x000000480d2f7221 */ /* 0x041fe20000010000 */
[----:B------:R-:W-:-:S03]  /*f430*/  F2FP.F16.F32.PACK_AB R24, R13, R24 ;  /* 0x000000180d18723e */ /* 0x000fc600000000ff */
[----:B------:R-:W-:-:S03]  /*f440*/  FADD.FTZ R47, R32, R47 ;  /* 0x0000002f202f7221 */ /* 0x000fc60000010000 */
[----:B------:R-:W0:Y:S01]  /*f450*/  MUFU.EX2 R36, R36 ;  /* 0x0000002400247308 */ /* 0x000e220000000800 */
[----:B--2---:R-:W-:Y:S01]  /*f460*/  FFMA.FTZ R40, R33, UR34, -R6 ;  /* 0x0000002221287c23 */ /* 0x004fe20008010806 */
[----:B-1----:R-:W-:Y:S01]  /*f470*/  FADD.FTZ R37, R27, R26 ;  /* 0x0000001a1b257221 */ /* 0x002fe20000010000 */
[--C-:B------:R-:W-:Y:S01]  /*f480*/  FFMA.FTZ R33, R41, UR34, -R6.reuse ;  /* 0x0000002229217c23 */ /* 0x100fe20008010806 */
[----:B------:R-:W-:Y:S01]  /*f490*/  FADD.FTZ R47, R34, R47 ;  /* 0x0000002f222f7221 */ /* 0x000fe20000010000 */
[--C-:B------:R-:W-:Y:S01]  /*f4a0*/  FFMA.FTZ R41, R61, UR34, -R6.reuse ;  /* 0x000000223d297c23 */ /* 0x100fe20008010806 */
[----:B------:R-:W-:Y:S02]  /*f4b0*/  FFMA.FTZ R6, R76, UR34, -R6 ;  /* 0x000000224c067c23 */ /* 0x000fe40008010806 */
[----:B------:R-:W1:Y:S01]  /*f4c0*/  MUFU.EX2 R40, R40 ;  /* 0x0000002800287308 */ /* 0x000e620000000800 */
[----:B------:R-:W-:Y:S01]  /*f4d0*/  FADD.FTZ R47, R28, R47 ;  /* 0x0000002f1c2f7221 */ /* 0x000fe20000010000 */
[----:B------:R-:W-:-:S03]  /*f4e0*/  F2FP.F16.F32.PACK_AB R28, R38, R28 ;  /* 0x0000001c261c723e */ /* 0x000fc600000000ff */
[----:B------:R-:W-:-:S03]  /*f4f0*/  FADD.FTZ R47, R38, R47 ;  /* 0x0000002f262f7221 */ /* 0x000fc60000010000 */
        /* <DEDUP_REMOVED lines=9> */
[----:B------:R-:W-:Y:S01]  /*f590*/  FADD.FTZ R26, R35, R26 ;  /* 0x0000001a231a7221 */ /* 0x000fe20000010000 */
[----:B------:R-:W-:Y:S01]  /*f5a0*/  F2FP.F16.F32.PACK_AB R15, R25, R21 ;  /* 0x00000015190f723e */ /* 0x000fe200000000ff */
[----:B------:R-:W-:Y:S01]  /*f5b0*/  FADD.FTZ R49, R48, R49 ;  /* 0x0000003130317221 */ /* 0x000fe20000010000 */
[----:B------:R-:W1:Y:S01]  /*f5c0*/  MUFU.EX2 R33, R33 ;  /* 0x0000002100217308 */ /* 0x000e620000000800 */
[----:B--2---:R-:W-:Y:S01]  /*f5d0*/  FADD.FTZ R26, R29, R26 ;  /* 0x0000001a1d1a7221 */ /* 0x004fe20000010000 */
[----:B------:R-:W-:Y:S01]  /*f5e0*/  F2FP.F16.F32.PACK_AB R25, R36, R27 ;  /* 0x0000001b2419723e */ /* 0x000fe200000000ff */
[----:B------:R-:W-:Y:S01]  /*f5f0*/  FADD.FTZ R49, R50, R49 ;  /* 0x0000003132317221 */ /* 0x000fe20000010000 */
[----:B------:R2:W-:Y:S01]  /*f600*/  STSM.16.M88.4 [R22], R12 ;  /* 0x0000000c16007844 */ /* 0x0005e20000000200 */
[----:B------:R-:W-:-:S02]  /*f610*/  F2FP.F16.F32.PACK_AB R27, R35, R40 ;  /* 0x00000028231b723e */ /* 0x000fc400000000ff */
[----:B------:R-:W-:Y:S01]  /*f620*/  FADD.FTZ R49, R52, R49 ;  /* 0x0000003134317221 */ /* 0x000fe20000010000 */
[----:B------:R-:W3:Y:S01]  /*f630*/  MUFU.EX2 R7, R7 ;  /* 0x0000000700077308 */ /* 0x000ee20000000800 */
[C---:B0-----:R-:W-:Y:S01]  /*f640*/  FADD.FTZ R72, R31.reuse, R26 ;  /* 0x0000001a1f487221 */ /* 0x041fe20000010000 */
[----:B------:R-:W-:Y:S01]  /*f650*/  F2FP.F16.F32.PACK_AB R26, R34, R32 ;  /* 0x00000020221a723e */ /* 0x000fe200000000ff */
[----:B------:R-:W-:Y:S01]  /*f660*/  FADD.FTZ R49, R54, R49 ;  /* 0x0000003136317221 */ /* 0x000fe20000010000 */
[----:B------:R-:W-:-:S03]  /*f670*/  F2FP.F16.F32.PACK_AB R29, R31, R29 ;  /* 0x0000001d1f1d723e */ /* 0x000fc600000000ff */
[----:B------:R-:W-:Y:S01]  /*f680*/  FADD.FTZ R49, R56, R49 ;  /* 0x0000003138317221 */ /* 0x000fe20000010000 */
[----:B------:R-:W0:Y:S01]  /*f690*/  MUFU.EX2 R10, R10 ;  /* 0x0000000a000a7308 */ /* 0x000e220000000800 */
[----:B-1----:R-:W-:Y:S01]  /*f6a0*/  FADD.FTZ R47, R33, R72 ;  /* 0x00000048212f7221 */ /* 0x002fe20000010000 */
[----:B------:R-:W-:Y:S01]  /*f6b0*/  F2FP.F16.F32.PACK_AB R31, R2, R33 ;  /* 0x00000021021f723e */ /* 0x000fe200000000ff */
[----:B------:R-:W-:Y:S01]  /*f6c0*/  FADD.FTZ R49, R58, R49 ;  /* 0x000000313a317221 */ /* 0x000fe20000010000 */
[----:B--2---:R-:W-:Y:S01]  /*f6d0*/  F2FP.F16.F32.PACK_AB R12, R48, R46 ;  /* 0x0000002e300c723e */ /* 0x004fe200000000ff */
[----:B------:R-:W-:Y:S01]  /*f6e0*/  FADD.FTZ R20, R2, R47 ;  /* 0x0000002f02147221 */ /* 0x000fe20000010000 */
[----:B------:R-:W-:Y:S01]  /*f6f0*/  F2FP.F16.F32.PACK_AB R14, R52, R50 ;  /* 0x00000032340e723e */ /* 0x000fe200000000ff */
[----:B------:R1:W-:Y:S01]  /*f700*/  STSM.16.M88.4 [R19], R24 ;  /* 0x0000001813007844 */ /* 0x0003e20000000200 */
[----:B------:R-:W2:Y:S01]  /*f710*/  MUFU.EX2 R11, R11 ;  /* 0x0000000b000b7308 */ /* 0x000ea20000000800 */
[----:B---3--:R-:W-:Y:S01]  /*f720*/  FADD.FTZ R21, R7, R20 ;  /* 0x0000001407157221 */ /* 0x008fe20000010000 */
[----:B------:R-:W-:Y:S01]  /*f730*/  FADD.FTZ R49, R60, R49 ;  /* 0x000000313c317221 */ /* 0x000fe20000010000 */
[----:B------:R3:W-:Y:S03]  /*f740*/  STSM.16.M88.4 [R18], R28 ;  /* 0x0000001c12007844 */ /* 0x0007e60000000200 */
[----:B------:R-:W-:-:S02]  /*f750*/  FADD.FTZ R49, R62, R49 ;  /* 0x000000313e317221 */ /* 0x000fc40000010000 */
[----:B------:R-:W4:Y:S01]  /*f760*/  MUFU.EX2 R45, R45 ;  /* 0x0000002d002d7308 */ /* 0x000f220000000800 */
[----:B0-----:R-:W-:Y:S01]  /*f770*/  FADD.FTZ R20, R10, R21 ;  /* 0x000000150a147221 */ /* 0x001fe20000010000 */
[----:B------:R-:W-:-:S04]  /*f780*/  FADD.FTZ R49, R64, R49 ;  /* 0x0000003140317221 */ /* 0x000fc80000010000 */
[----:B------:R-:W-:Y:S01]  /*f790*/  FADD.FTZ R2, R66, R49 ;  /* 0x0000003142027221 */ /* 0x000fe20000010000 */
[----:B-1----:R-:W-:Y:S01]  /*f7a0*/  F2FP.F16.F32.PACK_AB R24, R64, R62 ;  /* 0x0000003e4018723e */ /* 0x002fe200000000ff */
[----:B------:R-:W0:Y:S01]  /*f7b0*/  MUFU.EX2 R3, R55 ;  /* 0x0000003700037308 */ /* 0x000e220000000800 */
[----:B--2---:R-:W-:Y:S01]  /*f7c0*/  FADD.FTZ R20, R11, R20 ;  /* 0x000000140b147221 */ /* 0x004fe20000010000 */
[C---:B------:R-:W-:Y:S01]  /*f7d0*/  F2FP.F16.F32.PACK_AB R26, R71.reuse, R66 ;  /* 0x00000042471a723e */ /* 0x040fe200000000ff */
[----:B------:R-:W-:Y:S01]  /*f7e0*/  FADD.FTZ R2, R71, R2 ;  /* 0x0000000247027221 */ /* 0x000fe20000010000 */
[----:B---3--:R-:W-:Y:S02]  /*f7f0*/  F2FP.F16.F32.PACK_AB R28, R77, R75 ;  /* 0x0000004b4d1c723e */ /* 0x008fe400000000ff */
[----:B------:R-:W-:Y:S02]  /*f800*/  F2FP.F16.F32.PACK_AB R30, R79, R78 ;  /* 0x0000004e4f1e723e */ /* 0x000fe400000000ff */
[----:B------:R-:W1:Y:S01]  /*f810*/  MUFU.EX2 R42, R57 ;  /* 0x00000039002a7308 */ /* 0x000e620000000800 */
[C---:B----4-:R-:W-:Y:S01]  /*f820*/  F2FP.F16.F32.PACK_AB R15, R45.reuse, R11 ;  /* 0x0000000b2d0f723e */ /* 0x050fe200000000ff */
[----:B------:R-:W-:-:S06]  /*f830*/  FADD.FTZ R20, R45, R20 ;  /* 0x000000142d147221 */ /* 0x000fcc0000010000 */
[----:B------:R-:W2:Y:S01]  /*f840*/  MUFU.EX2 R39, R39 ;  /* 0x0000002700277308 */ /* 0x000ea20000000800 */
[----:B0-----:R-:W-:-:S07]  /*f850*/  FADD.FTZ R13, R3, R20 ;  /* 0x00000014030d7221 */ /* 0x001fce0000010000 */
[----:B------:R-:W0:Y:S01]  /*f860*/  MUFU.EX2 R41, R41 ;  /* 0x0000002900297308 */ /* 0x000e220000000800 */
[----:B-1----:R-:W-:Y:S01]  /*f870*/  FADD.FTZ R20, R42, R13 ;  /* 0x0000000d2a147221 */ /* 0x002fe20000010000 */
[----:B------:R-:W-:Y:S01]  /*f880*/  F2FP.F16.F32.PACK_AB R13, R10, R7 ;  /* 0x000000070a0d723e */ /* 0x000fe200000000ff */
[----:B------:R-:W-:-:S04]  /*f890*/  FADD.FTZ R10, R75, R2 ;  /* 0x000000024b0a7221 */ /* 0x000fc80000010000 */
[----:B------:R1:W-:Y:S01]  /*f8a0*/  STSM.16.M88.4 [R17+0x27800], R12 ;  /* 0x0278000c11007844 */ /* 0x0003e20000000200 */
[----:B------:R-:W3:Y:S01]  /*f8b0*/  MUFU.EX2 R37, R63 ;  /* 0x0000003f00257308 */ /* 0x000ee20000000800 */
[----:B--2---:R-:W-:-:S07]  /*f8c0*/  FADD.FTZ R20, R39, R20 ;  /* 0x0000001427147221 */ /* 0x004fce0000010000 */
[----:B------:R-:W2:Y:S01]  /*f8d0*/  MUFU.EX2 R43, R43 ;  /* 0x0000002b002b7308 */ /* 0x000ea20000000800 */
[----:B0-----:R-:W-:Y:S01]  /*f8e0*/  FADD.FTZ R20, R41, R20 ;  /* 0x0000001429147221 */ /* 0x001fe20000010000 */
[----:B-1----:R-:W-:-:S06]  /*f8f0*/  F2FP.F16.F32.PACK_AB R12, R56, R54 ;  /* 0x00000036380c723e */ /* 0x002fcc00000000ff */
[----:B------:R-:W0:Y:S01]  /*f900*/  MUFU.EX2 R68, R68 ;  /* 0x0000004400447308 */ /* 0x000e220000000800 */
[----:B------:R-:W-:Y:S01]  /*f910*/  F2FP.F16.F32.PACK_AB R14, R60, R58 ;  /* 0x0000003a3c0e723e */ /* 0x000fe200000000ff */
[----:B---3--:R-:W-:Y:S01]  /*f920*/  FADD.FTZ R20, R37, R20 ;  /* 0x0000001425147221 */ /* 0x008fe20000010000 */
[----:B------:R-:W-:Y:S02]  /*f930*/  F2FP.F16.F32.PACK_AB R13, R42, R3 ;  /* 0x000000032a0d723e */ /* 0x000fe400000000ff */
[----:B------:R-:W-:-:S03]  /*f940*/  F2FP.F16.F32.PACK_AB R15, R41, R39 ;  /* 0x00000027290f723e */ /* 0x000fc600000000ff */
[----:B------:R-:W1:Y:S01]  /*f950*/  MUFU.EX2 R69, R69 ;  /* 0x0000004500457308 */ /* 0x000e620000000800 */
[C---:B--2---:R-:W-:Y:S01]  /*f960*/  F2FP.F16.F32.PACK_AB R25, R43.reuse, R37 ;  /* 0x000000252b19723e */ /* 0x044fe200000000ff */
[----:B------:R4:W-:Y:S01]  /*f970*/  STSM.16.M88.4 [R23], R12 ;  /* 0x0000000c17007844 */ /* 0x0009e20000000200 */
[----:B------:R-:W-:-:S04]  /*f980*/  FADD.FTZ R20, R43, R20 ;  /* 0x000000142b147221 */ /* 0x000fc80000010000 */
[----:B------:R-:W-:Y:S01]  /*f990*/  FADD.FTZ R7, R67, R20 ;  /* 0x0000001443077221 */ /* 0x000fe20000010000 */
[----:B------:R-:W2:Y:S01]  /*f9a0*/  MUFU.EX2 R70, R70 ;  /* 0x0000004600467308 */ /* 0x000ea20000000800 */
[C---:B0-----:R-:W-:Y:S02]  /*f9b0*/  F2FP.F16.F32.PACK_AB R27, R68.reuse, R67 ;  /* 0x00000043441b723e */ /* 0x041fe400000000ff */
[----:B------:R-:W-:Y:S01]  /*f9c0*/  FADD.FTZ R2, R68, R7 ;  /* 0x0000000744027221 */ /* 0x000fe20000010000 */
[----:B------:R-:W-:Y:S02]  /*f9d0*/  FADD.FTZ R7, R77, R10 ;  /* 0x0000000a4d077221 */ /* 0x000fe40000010000 */
[----:B------:R4:W-:Y:S02]  /*f9e0*/  STSM.16.M88.4 [R19+0x6000], R24 ;  /* 0x0060001813007844 */ /* 0x0009e40000000200 */
[----:B------:R-:W0:Y:S01]  /*f9f0*/  MUFU.EX2 R11, R74 ;  /* 0x0000004a000b7308 */ /* 0x000e220000000800 */
[----:B-1----:R-:W-:Y:S01]  /*fa00*/  FADD.FTZ R2, R69, R2 ;  /* 0x0000000245027221 */ /* 0x002fe20000010000 */
[----:B------:R-:W-:-:S04]  /*fa10*/  FADD.FTZ R78, R78, R7 ;  /* 0x000000074e4e7221 */ /* 0x000fc80000010000 */
[----:B------:R-:W-:Y:S02]  /*fa20*/  FADD.FTZ R3, R79, R78 ;  /* 0x0000004e4f037221 */ /* 0x000fe40000010000 */
[----:B------:R-:W1:Y:S01]  /*fa30*/  MUFU.EX2 R6, R6 ;  /* 0x0000000600067308 */ /* 0x000e620000000800 */
[C---:B--2---:R-:W-:Y:S01]  /*fa40*/  F2FP.F16.F32.PACK_AB R29, R70.reuse, R69 ;  /* 0x00000045461d723e */ /* 0x044fe200000000ff */
[----:B------:R-:W-:-:S04]  /*fa50*/  FADD.FTZ R2, R70, R2 ;  /* 0x0000000246027221 */ /* 0x000fc80000010000 */
[----:B0-----:R-:W-:Y:S01]  /*fa60*/  FADD.FTZ R2, R11, R2 ;  /* 0x000000020b027221 */ /* 0x001fe20000010000 */
[----:B-1----:R-:W-:-:S03]  /*fa70*/  F2FP.F16.F32.PACK_AB R31, R6, R11 ;  /* 0x0000000b061f723e */ /* 0x002fc600000000ff */
[----:B------:R-:W-:Y:S02]  /*fa80*/  FADD.FTZ R2, R6, R2 ;  /* 0x0000000206027221 */ /* 0x000fe40000010000 */
[----:B------:R4:W-:Y:S01]  /*fa90*/  STSM.16.M88.4 [R18+0x6000], R28 ;  /* 0x0060001c12007844 */ /* 0x0009e20000000200 */
[----:B------:R0:W-:Y:S06]  /*faa0*/  MEMBAR.ALL.CTA ;  /* 0x0000000000007992 */ /* 0x0001ec0000008000 */
[----:B0-----:R-:W0:Y:S02]  /*fab0*/  FENCE.VIEW.ASYNC.S ;  /* 0x00000000000073c6 */ /* 0x001e240000000000 */
[----:B0-----:R-:W-:Y:S01]  /*fac0*/  NOP ;  /* 0x0000000000007918 */ /* 0x001fe20000000000 */
[----:B------:R-:W-:Y:S05]  /*fad0*/  @P2 BRA `(.L_x_10502) ;  /* 0xffffffc400dc2947 */ /* 0x000fea000383ffff */
.L_x_10485:
[----:B------:R-:W-:Y:S06]  /*fae0*/  BAR.ARV 0x8, 0x200 ;  /* 0x0208000000007b1d */ /* 0x000fec0000002000 */
[----:B------:R-:W-:Y:S05]  /*faf0*/  @!P0 BRA `(.L_x_10503) ;  /* 0x0000000000048947 */ /* 0x000fea0003800000 */
[----:B------:R-:W-:Y:S01]  /*fb00*/  BPT.TRAP 0x1 ;  /* 0x000000040000795c */ /* 0x000fe20000300000 */
.L_x_10503:
[----:B------:R-:W-:Y:S01]  /*fb10*/  ULEA UR9, UR48, UR42, 0x3 ;  /* 0x0000002a30097291 */ /* 0x000fe2000f8e183f */
[----:B------:R-:W-:-:S05]  /*fb20*/  IMAD.U32 R0, RZ, RZ, UR51 ;  /* 0x00000033ff007e24 */ /* 0x000fca000f8e00ff */
[----:B------:R-:W-:-:S04]  /*fb30*/  SHF.L.U32 R0, R0, 0x1f, RZ ;  /* 0x0000001f00007819 */ /* 0x000fc800000006ff */
[----:B------:R0:W1:Y:S01]  /*fb40*/  SYNCS.PHASECHK.TRANS64.TRYWAIT P2, [UR9+0x2d850], R0 ;  /* 0x02d85000ff0075a7 */ /* 0x0000620008040149 */
[----:B------:R-:W-:Y:S05]  /*fb50*/  @!P0 BRA `(.L_x_10504) ;  /* 0x0000000000048947 */ /* 0x000fea0003800000 */
[----:B------:R-:W-:Y:S01]  /*fb60*/  BPT.TRAP 0x1 ;  /* 0x000000040000795c */ /* 0x000fe20000300000 */
.L_x_10504:
[----:B-1----:R-:W-:Y:S05]  /*fb70*/  @P2 BRA `(.L_x_10505) ;  /* 0x0000000000082947 */ /* 0x002fea0003800000 */
[----:B------:R-:W1:Y:S02]  /*fb80*/  SYNCS.PHASECHK.TRANS64.TRYWAIT P0, [UR9+0x2d850], R0 ;  /* 0x02d85000ff0075a7 */ /* 0x000e640008000149 */
[----:B-1----:R-:W-:Y:S05]  /*fb90*/  @!P0 BRA `(.L_x_10506) ;  /* 0x000000a400f48947 */ /* 0x002fea0003800000 */
.L_x_10505:
[----:B------:R-:W-:Y:S01]  /*fba0*/  UIADD3 UR42, UR42, 0x400, URZ ;  /* 0x000004002a2a7890 */ /* 0x000fe2000fffe03f */
[----:B------:R-:W-:Y:S01]  /*fbb0*/  WARPGROUP.ARRIVE ;  /* 0x00000000000079c5 */ /* 0x000fe20000000000 */
[----:B------:R-:W-:Y:S01]  /*fbc0*/  ULOP3.LUT UR44, UR44, 0x10000, URZ, 0xfc, !UPT ;  /* 0x000100002c2c7892 */ /* 0x000fe2000f8efc3f */
[----:B01----:R-:W0:Y:S01]  /*fbd0*/  SHFL.BFLY PT, R0, R3, 0x2, 0x1f ;  /* 0x0c401f0003007f89 */ /* 0x003e2200000e0000 */
[----:B------:R-:W-:Y:S01]  /*fbe0*/  USHF.R.U32.HI UR42, URZ, 0x4, UR42 ;  /* 0x000000043f2a7899 */ /* 0x000fe2000801162a */
[----:B--234-:R-:W-:Y:S01]  /*fbf0*/  IMAD.U32 R13, RZ, RZ, UR34 ;  /* 0x00000022ff0d7e24 */ /* 0x01cfe2000f8e00ff */
[----:B------:R-:W-:Y:S01]  /*fc00*/  UMOV UR5, 0x40000040 ;  /* 0x4000004000057882 */ /* 0x000fe20000000000 */
[----:B------:R-:W-:Y:S01]  /*fc10*/  UMOV UR7, 0x80000020 ;  /* 0x8000002000077882 */ /* 0x000fe20000000000 */
[----:B------:R-:W-:Y:S01]  /*fc20*/  ULOP3.LUT UR42, UR42, 0x3fff, URZ, 0xc0, !UPT ;  /* 0x00003fff2a2a7892 */ /* 0x000fe2000f8ec03f */
[----:B------:R-:W1:Y:S01]  /*fc30*/  SHFL.BFLY PT, R5, R2, 0x2, 0x1f ;  /* 0x0c401f0002057f89 */ /* 0x000e6200000e0000 */
[----:B------:R-:W-:Y:S01]  /*fc40*/  UMOV UR4, UR44 ;  /* 0x0000002c00047c82 */ /* 0x000fe20008000000 */
[----:B------:R-:W-:-:S02]  /*fc50*/  UIADD3 UR49, UR49, 0x1, URZ ;  /* 0x0000000131317890 */ /* 0x000fc4000fffe03f */
[----:B------:R-:W-:-:S04]  /*fc60*/  ULOP3.LUT UR8, UR42, 0x2000000, URZ, 0xfc, !UPT ;  /* 0x020000002a087892 */ /* 0x000fc8000f8efc3f */
[----:B------:R-:W-:Y:S02]  /*fc70*/  UIMAD UR8, UR48, 0x600, UR8 ;  /* 0x00000600300878a4 */ /* 0x000fe4000f8e0208 */
[----:B------:R-:W-:-:S04]  /*fc80*/  UIADD3 UR48, UR48, 0x1, URZ ;  /* 0x0000000130307890 */ /* 0x000fc8000fffe03f */
[----:B------:R-:W-:Y:S01]  /*fc90*/  UISETP.NE.AND UP0, UPT, UR48, 0x2, UPT ;  /* 0x000000023000788c */ /* 0x000fe2000bf05270 */
[----:B------:R-:W-:Y:S02]  /*fca0*/  UMOV UR6, UR8 ;  /* 0x0000000800067c82 */ /* 0x000fe40008000000 */
[----:B------:R-:W-:Y:S01]  /*fcb0*/  HGMMA.64x96x16.F32 R88, gdesc[UR4].tnspB, R88, gsb0 ;  /* 0x41600000045879f0 */ /* 0x000fe20008000858 */
[----:B------:R-:W-:Y:S01]  /*fcc0*/  UIADD3 UR4, UR44, 0x2, URZ ;  /* 0x000000022c047890 */ /* 0x000fe2000fffe03f */
[----:B0-----:R-:W-:Y:S01]  /*fcd0*/  FADD.FTZ R0, R0, R3 ;  /* 0x0000000300007221 */ /* 0x001fe20000010000 */
[----:B------:R-:W-:Y:S01]  /*fce0*/  UIADD3 UR6, UR8, 0x40, URZ ;  /* 0x0000004008067890 */ /* 0x000fe2000fffe03f */
[----:B------:R-:W-:Y:S01]  /*fcf0*/  IMAD.MOV.U32 R3, RZ, RZ, RZ ;  /* 0x000000ffff037224 */ /* 0x000fe200078e00ff */
[----:B------:R-:W-:Y:S01]  /*fd00*/  UMOV UR5, 0x40000040 ;  /* 0x4000004000057882 */ /* 0x000fe20000000000 */
[----:B------:R-:W-:Y:S01]  /*fd10*/  UMOV UR7, 0x80000020 ;  /* 0x8000002000077882 */ /* 0x000fe20000000000 */
[----:B-1----:R-:W-:Y:S01]  /*fd20*/  FADD.FTZ R4, R5, R2 ;  /* 0x0000000205047221 */ /* 0x002fe20000010000 */
[----:B------:R-:W-:Y:S01]  /*fd30*/  IMAD.MOV.U32 R2, RZ, RZ, -0x800000 ;  /* 0xff800000ff027424 */ /* 0x000fe200078e00ff */
[----:B------:R-:W0:Y:S01]  /*fd40*/  SHFL.BFLY PT, R5, R0, 0x1, 0x1f ;  /* 0x0c201f0000057f89 */ /* 0x000e2200000e0000 */
[----:B------:R-:W-:-:S03]  /*fd50*/  USEL UR48, UR48, URZ, UP0 ;  /* 0x0000003f30307287 */ /* 0x000fc60008000000 */
[----:B------:R-:W1:Y:S01]  /*fd60*/  SHFL.BFLY PT, R7, R4, 0x1, 0x1f ;  /* 0x0c201f0004077f89 */ /* 0x000e6200000e0000 */
[----:B0-----:R-:W-:Y:S01]  /*fd70*/  FADD.FTZ R11, R0, R5 ;  /* 0x00000005000b7221 */ /* 0x001fe20000010000 */
[----:B------:R-:W-:Y:S02]  /*fd80*/  IMAD.U32 R5, RZ, RZ, UR34 ;  /* 0x00000022ff057e24 */ /* 0x000fe4000f8e00ff */
[----:B------:R-:W-:Y:S02]  /*fd90*/  IMAD.MOV.U32 R0, RZ, RZ, -0x800000 ;  /* 0xff800000ff007424 */ /* 0x000fe400078e00ff */
[----:B-1----:R-:W-:Y:S01]  /*fda0*/  FADD.FTZ R12, R4, R7 ;  /* 0x00000007040c7221 */ /* 0x002fe20000010000 */
[----:B------:R-:W-:Y:S01]  /*fdb0*/  FSETP.NE.FTZ.AND P0, PT, R11, RZ, PT ;  /* 0x000000ff0b00720b */ /* 0x000fe20003f15000 */
[----:B------:R-:W-:Y:S02]  /*fdc0*/  IMAD.U32 R4, RZ, RZ, UR9 ;  /* 0x00000009ff047e24 */ /* 0x000fe4000f8e00ff */
[----:B------:R-:W-:Y:S01]  /*fdd0*/  IMAD.MOV.U32 R7, RZ, RZ, RZ ;  /* 0x000000ffff077224 */ /* 0x000fe200078e00ff */
        /* <DEDUP_REMOVED lines=111> */
.L_x_10436:
        /* <DEDUP_REMOVED lines=13> */
[----:B------:R-:W-:-:S07]  /*105a0*/  ULDC.64 UR10, c[0x0][0xc00] ;  /* 0x00030000000a7ab9 */ /* 0x000fce0000000a00 */
[----:B------:R-:W1:Y:S01]  /*105b0*/  LDC R36, c[0x0][0xbe8] ;  /* 0x0002fa00ff247b82 */ /* 0x000e620000000800 */
[----:B------:R-:W-:Y:S01]  /*105c0*/  UMOV UR8, UR42 ;  /* 0x0000002a00087c82 */ /* 0x000fe20008000000 */
[----:B0-----:R-:W-:Y:S01]  /*105d0*/  UMOV UR9, UR4 ;  /* 0x0000000400097c82 */ /* 0x001fe20008000000 */
[----:B------:R-:W-:Y:S02]  /*105e0*/  IMAD.U32 R28, RZ, RZ, UR8 ;  /* 0x00000008ff1c7e24 */ /* 0x000fe4000f8e00ff */
[----:B------:R-:W-:Y:S01]  /*105f0*/  IMAD.U32 R29, RZ, RZ, UR9 ;  /* 0x00000009ff1d7e24 */ /* 0x000fe2000f8e00ff */
[----:B------:R-:W-:Y:S02]  /*10600*/  ULDC.64 UR8, c[0x0][0xc00] ;  /* 0x0003000000087ab9 */ /* 0x000fe40000000a00 */
[----:B------:R-:W-:Y:S01]  /*10610*/  UIMAD.WIDE UR8, UR43, 0x4, UR8 ;  /* 0x000000042b0878a5 */ /* 0x000fe2000f8e0208 */
[----:B------:R-:W-:Y:S01]  /*10620*/  BAR.SYNC.DEFER_BLOCKING 0x1, 0x180 ;  /* 0x0046000000007b1d */ /* 0x000fe20000010000 */
[----:B--2---:R-:W-:-:S03]  /*10630*/  IMAD.WIDE R4, R3, 0x2, R28 ;  /* 0x0000000203047825 */ /* 0x004fc600078e021c */
[C---:B------:R-:W-:Y:S02]  /*10640*/  LOP3.LUT R3, R4.reuse, 0x180, RZ, 0xc0, !PT ;  /* 0x0000018004037812 */ /* 0x040fe400078ec0ff */
[----:B------:R-:W-:Y:S02]  /*10650*/  IADD3 R8, P4, R4, 0x20, RZ ;  /* 0x0000002004087810 */ /* 0x000fe40007f9e0ff */
[----:B------:R-:W-:Y:S02]  /*10660*/  SHF.R.U64 R3, R3, 0x3, RZ ;  /* 0x0000000303037819 */ /* 0x000fe400000012ff */
[----:B------:R-:W-:Y:S01]  /*10670*/  LOP3.LUT R6, R8, 0x180, RZ, 0xc0, !PT ;  /* 0x0000018008067812 */ /* 0x000fe200078ec0ff */
[----:B------:R-:W-:Y:S01]  /*10680*/  IMAD.X R25, RZ, RZ, R5, P4 ;  /* 0x000000ffff197224 */ /* 0x000fe200020e0605 */
[C---:B------:R-:W-:Y:S02]  /*10690*/  IADD3 R27, P3, R4.reuse, 0x3000, RZ ;  /* 0x00003000041b7810 */ /* 0x040fe40007f7e0ff */
[----:B------:R-:W-:-:S02]  /*106a0*/  IADD3 R10, P2, R4, 0x3020, RZ ;  /* 0x00003020040a7810 */ /* 0x000fc40007f5e0ff */
        /* <DEDUP_REMOVED lines=8> */
[----:B------:R-:W-:Y:S02]  /*10730*/  LOP3.LUT R7, R27, 0x180, RZ, 0xc0, !PT ;  /* 0x000001801b077812 */ /* 0x000fe400078ec0ff */
[----:B------:R-:W-:-:S02]  /*10740*/  LOP3.LUT R24, R3, R8, RZ, 0x3c, !PT ;  /* 0x0000000803187212 */ /* 0x000fc400078e3cff */
[----:B------:R-:W-:Y:S02]  /*10750*/  SHF.R.U64 R6, R7, 0x3, RZ ;  /* 0x0000000307067819 */ /* 0x000fe400000012ff */
[----:B------:R-:W-:Y:S02]  /*10760*/  LOP3.LUT R3, R10, 0x180, RZ, 0xc0, !PT ;  /* 0x000001800a037812 */ /* 0x000fe400078ec0ff */
[----:B------:R-:W-:Y:S02]  /*10770*/  LOP3.LUT R14, R6, R27, RZ, 0x3c, !PT ;  /* 0x0000001b060e7212 */ /* 0x000fe400078e3cff */
[----:B------:R-:W-:Y:S02]  /*10780*/  LOP3.LUT R8, R31, 0x180, RZ, 0xc0, !PT ;  /* 0x000001801f087812 */ /* 0x000fe400078ec0ff */
[----:B------:R-:W-:Y:S02]  /*10790*/  SHF.R.U64 R3, R3, 0x3, RZ ;  /* 0x0000000303037819 */ /* 0x000fe400000012ff */
[----:B------:R-:W-:-:S02]  /*107a0*/  LOP3.LUT R27, R30, 0x180, RZ, 0xc0, !PT ;  /* 0x000001801e1b7812 */ /* 0x000fc400078ec0ff */
[----:B------:R-:W-:Y:S02]  /*107b0*/  SHF.R.U64 R8, R8, 0x3, RZ ;  /* 0x0000000308087819 */ /* 0x000fe400000012ff */
[----:B------:R-:W-:Y:S02]  /*107c0*/  LOP3.LUT R12, R3, R10, RZ, 0x3c, !PT ;  /* 0x0000000a030c7212 */ /* 0x000fe400078e3cff */
[----:B------:R-:W-:Y:S02]  /*107d0*/  SHF.R.U64 R27, R27, 0x3, RZ ;  /* 0x000000031b1b7819 */ /* 0x000fe400000012ff */
[----:B------:R-:W-:Y:S02]  /*107e0*/  MOV R26, R4 ;  /* 0x00000004001a7202 */ /* 0x000fe40000000f00 */
[----:B------:R-:W-:Y:S02]  /*107f0*/  F2FP.F16.F32.PACK_AB R4, R21, R20 ;  /* 0x000000141504723e */ /* 0x000fe400000000ff */
[----:B------:R-:W-:-:S02]  /*10800*/  F2FP.F16.F32.PACK_AB R5, R91, R90 ;  /* 0x0000005a5b05723e */ /* 0x000fc400000000ff */
[----:B------:R-:W-:Y:S02]  /*10810*/  F2FP.F16.F32.PACK_AB R6, R93, R92 ;  /* 0x0000005c5d06723e */ /* 0x000fe400000000ff */
[----:B------:R-:W-:Y:S02]  /*10820*/  F2FP.F16.F32.PACK_AB R7, R95, R94 ;  /* 0x0000005e5f07723e */ /* 0x000fe400000000ff */
[----:B------:R-:W-:Y:S01]  /*10830*/  LOP3.LUT R10, R8, R31, RZ, 0x3c, !PT ;  /* 0x0000001f080a7212 */ /* 0x000fe200078e3cff */
[----:B------:R-:W-:Y:S01]  /*10840*/  IMAD.U32 R31, RZ, RZ, UR9 ;  /* 0x00000009ff1f7e24 */ /* 0x000fe2000f8e00ff */
[----:B------:R-:W-:Y:S01]  /*10850*/  MOV R35, R14 ;  /* 0x0000000e00237202 */ /* 0x000fe20000000f00 */
[----:B------:R0:W-:Y:S01]  /*10860*/  STSM.16.M88.4 [R26], R4 ;  /* 0x000000041a007844 */ /* 0x0001e20000000200 */
[----:B------:R-:W-:Y:S02]  /*10870*/  MOV R34, R12 ;  /* 0x0000000c00227202 */ /* 0x000fe40000000f00 */
[----:B------:R-:W-:Y:S01]  /*10880*/  LOP3.LUT R8, R27, R30, RZ, 0x3c, !PT ;  /* 0x0000001e1b087212 */ /* 0x000fe200078e3cff */
[----:B------:R-:W-:Y:S01]  /*10890*/  IMAD.U32 R30, RZ, RZ, UR8 ;  /* 0x00000008ff1e7e24 */ /* 0x000fe2000f8e00ff */
[----:B------:R-:W-:Y:S01]  /*108a0*/  MOV R24, R24 ;  /* 0x0000001800187202 */ /* 0x000fe20000000f00 */
[----:B------:R-:W-:Y:S01]  /*108b0*/  ULDC.64 UR8, c[0x0][0xc08] ;  /* 0x0003020000087ab9 */ /* 0x000fe20000000a00 */
[----:B------:R-:W-:-:S02]  /*108c0*/  F2FP.F16.F32.PACK_AB R12, R97, R96 ;  /* 0x00000060610c723e */ /* 0x000fc400000000ff */
[----:B------:R-:W-:Y:S02]  /*108d0*/  F2FP.F16.F32.PACK_AB R13, R99, R98 ;  /* 0x00000062630d723e */ /* 0x000fe400000000ff */
[----:B------:R-:W-:Y:S02]  /*108e0*/  F2FP.F16.F32.PACK_AB R14, R101, R100 ;  /* 0x00000064650e723e */ /* 0x000fe400000000ff */
[----:B------:R-:W-:Y:S02]  /*108f0*/  F2FP.F16.F32.PACK_AB R15, R103, R102 ;  /* 0x00000066670f723e */ /* 0x000fe400000000ff */
[----:B------:R-:W-:Y:S02]  /*10900*/  MOV R3, R10 ;  /* 0x0000000a00037202 */ /* 0x000fe40000000f00 */
[----:B------:R-:W-:Y:S01]  /*10910*/  MOV R33, R8 ;  /* 0x0000000800217202 */ /* 0x000fe20000000f00 */
[----:B------:R2:W-:Y:S01]  /*10920*/  STSM.16.M88.4 [R24], R12 ;  /* 0x0000000c18007844 */ /* 0x0005e20000000200 */
[----:B0-----:R-:W-:-:S02]  /*10930*/  F2FP.F16.F32.PACK_AB R4, R105, R104 ;  /* 0x000000686904723e */ /* 0x001fc400000000ff */
        /* <DEDUP_REMOVED lines=8> */
[----:B--2---:R-:W-:Y:S02]  /*109c0*/  F2FP.F16.F32.PACK_AB R12, R121, R120 ;  /* 0x00000078790c723e */ /* 0x004fe400000000ff */
[----:B------:R-:W-:Y:S01]  /*109d0*/  F2FP.F16.F32.PACK_AB R13, R123, R122 ;  /* 0x0000007a7b0d723e */ /* 0x000fe200000000ff */
[----:B------:R-:W-:Y:S01]  /*109e0*/  STSM.16.M88.4 [R34], R8 ;  /* 0x0000000822007844 */ /* 0x000fe20000000200 */
[----:B------:R-:W-:Y:S02]  /*109f0*/  F2FP.F16.F32.PACK_AB R14, R125, R124 ;  /* 0x0000007c7d0e723e */ /* 0x000fe400000000ff */
[----:B------:R-:W-:Y:S02]  /*10a00*/  F2FP.F16.F32.PACK_AB R15, R127, R126 ;  /* 0x0000007e7f0f723e */ /* 0x000fe400000000ff */
[----:B------:R-:W-:-:S02]  /*10a10*/  F2FP.F16.F32.PACK_AB R24, R129, R128 ;  /* 0x000000808118723e */ /* 0x000fc400000000ff */
[----:B------:R-:W-:Y:S01]  /*10a20*/  F2FP.F16.F32.PACK_AB R25, R131, R130 ;  /* 0x000000828319723e */ /* 0x000fe200000000ff */
[----:B------:R0:W-:Y:S01]  /*10a30*/  STSM.16.M88.4 [R3], R12 ;  /* 0x0000000c03007844 */ /* 0x0001e20000000200 */
[----:B------:R-:W-:Y:S02]  /*10a40*/  F2FP.F16.F32.PACK_AB R26, R133, R132 ;  /* 0x00000084851a723e */ /* 0x000fe400000000ff */
[----:B------:R-:W-:Y:S02]  /*10a50*/  F2FP.F16.F32.PACK_AB R27, R135, R134 ;  /* 0x00000086871b723e */ /* 0x000fe400000000ff */
[----:B------:R-:W-:-:S03]  /*10a60*/  ISETP.NE.U32.AND P0, PT, RZ, UR10, PT ;  /* 0x0000000aff007c0c */ /* 0x000fc6000bf05070 */
[----:B------:R2:W-:Y:S01]  /*10a70*/  STSM.16.M88.4 [R33], R24 ;  /* 0x0000001821007844 */ /* 0x0005e20000000200 */
[----:B------:R-:W-:Y:S01]  /*10a80*/  BAR.SYNC.DEFER_BLOCKING 0x1, 0x180 ;  /* 0x0046000000007b1d */ /* 0x000fe20000010000 */
[----:B------:R-:W-:-:S13]  /*10a90*/  ISETP.NE.AND.EX P0, PT, RZ, UR11, PT, P0 ;  /* 0x0000000bff007c0c */ /* 0x000fda000bf05300 */
[----:B------:R-:W3:Y:S01]  /*10aa0*/  @P0 LDG.E R32, desc[UR52][R30.64] ;  /* 0x000000341e200981 */ /* 0x000ee2000c1e1900 */
[----:B------:R-:W-:Y:S01]  /*10ab0*/  UISETP.NE.U32.AND UP0, UPT, UR8, URZ, UPT ;  /* 0x0000003f0800728c */ /* 0x000fe2000bf05070 */
[----:B-1----:R-:W-:Y:S01]  /*10ac0*/  ISETP.NE.AND P1, PT, R36, 0x1, PT ;  /* 0x000000012400780c */ /* 0x002fe20003f25270 */
[----:B------:R-:W-:Y:S02]  /*10ad0*/  ULDC UR4, c[0x0][0xa88] ;  /* 0x0002a20000047ab9 */ /* 0x000fe40000000800 */
[----:B------:R-:W-:Y:S01]  /*10ae0*/  UISETP.NE.AND.EX UP0, UPT, UR9, URZ, UPT, UP0 ;  /* 0x0000003f0900728c */ /* 0x000fe2000bf05300 */
[----:B0-----:R-:W-:Y:S01]  /*10af0*/  IMAD.U32 R3, RZ, RZ, UR4 ;  /* 0x00000004ff037e24 */ /* 0x001fe2000f8e00ff */
[----:B------:R-:W-:-:S04]  /*10b00*/  ULDC UR4, c[0x0][0xad4] ;  /* 0x0002b50000047ab9 */ /* 0x000fc80000000800 */
[----:B------:R-:W-:-:S04]  /*10b10*/  PLOP3.LUT P4, PT, PT, PT, UP0, 0x80, 0x0 ;  /* 0x000000000000781c */ /* 0x000fc80003f8f008 */
[----:B------:R-:W0:Y:S01]  /*10b20*/  @P1 LDC R6, c[0x0][0xbec] ;  /* 0x0002fb00ff061b82 */ /* 0x000e220000000800 */
[----:B------:R-:W-:Y:S02]  /*10b30*/  @UP0 ULDC.64 UR8, c[0x0][0xc08] ;  /* 0x0003020000080ab9 */ /* 0x000fe40000000a00 */
[----:B------:R-:W-:Y:S02]  /*10b40*/  @UP0 UIMAD.WIDE UR8, UR43, 0x4, UR8 ;  /* 0x000000042b0808a5 */ /* 0x000fe4000f8e0208 */
[----:B------:R-:W-:-:S03]  /*10b50*/  UISETP.NE.AND UP0, UPT, UR46, URZ, UPT ;  /* 0x0000003f2e00728c */ /* 0x000fc6000bf05270 */
[----:B------:R-:W1:Y:S01]  /*10b60*/  @P1 LDC R9, c[0x0][0xbf0] ;  /* 0x0002fc00ff091b82 */ /* 0x000e620000000800 */
[----:B------:R-:W-:Y:S01]  /*10b70*/  USEL UR4, UR46, UR4, UP0 ;  /* 0x000000042e047287 */ /* 0x000fe20008000000 */
[----:B------:R-:W-:Y:S01]  /*10b80*/  IMAD.U32 R4, RZ, RZ, UR8 ;  /* 0x00000008ff047e24 */ /* 0x000fe2000f8e00ff */
[----:B------:R-:W-:Y:S01]  /*10b90*/  UMOV UR19, 0x9b8 ;  /* 0x000009b800137882 */ /* 0x000fe20000000000 */
[----:B------:R-:W-:Y:S01]  /*10ba0*/  IMAD.U32 R5, RZ, RZ, UR9 ;  /* 0x00000009ff057e24 */ /* 0x000fe2000f8e00ff */
[----:B------:R-:W-:Y:S02]  /*10bb0*/  UISETP.GT.AND UP1, UPT, UR4, 0x1, UPT ;  /* 0x000000010400788c */ /* 0x000fe4000bf24270 */
[----:B------:R-:W-:Y:S02]  /*10bc0*/  UISETP.NE.U32.AND UP0, UPT, UR10, URZ, UPT ;  /* 0x0000003f0a00728c */ /* 0x000fe4000bf05070 */
[----:B------:R-:W-:Y:S01]  /*10bd0*/  USEL UR19, UR19, 0x978, UP1 ;  /* 0x0000097813137887 */ /* 0x000fe20008800000 */
[----:B------:R-:W-:Y:S01]  /*10be0*/  VIADD R11, R136, UR40 ;  /* 0x00000028880b7c36 */ /* 0x000fe20008000000 */
        /* <DEDUP_REMOVED lines=10> */
[----:B0-----:R-:W-:Y:S01]  /*10c90*/  @P1 IMAD.HI.U32 R4, R11, R6, RZ ;  /* 0x000000060b041227 */ /* 0x001fe200078e00ff */
[----:B------:R-:W-:Y:S01]  /*10ca0*/  ULDC.64 UR14, c[0x0][UR19+0x228] ;  /* 0x00008a00130e7abb */ /* 0x000fe20008000a00 */
[----:B------:R-:W-:Y:S02]  /*10cb0*/  UIMAD UR13, UR13, UR8, URZ ;  /* 0x000000080d0d72a4 */ /* 0x000fe4000f8e023f */
[----:B------:R-:W-:Y:S01]  /*10cc0*/  UIMAD.WIDE.U32 UR16, UR10, UR41, URZ ;  /* 0x000000290a1072a5 */ /* 0x000fe2000f8e003f */
[----:B-1----:R-:W-:Y:S01]  /*10cd0*/  @P1 SHF.R.U32.HI R7, RZ, R9, R4 ;  /* 0x00000009ff071219 */ /* 0x002fe20000011604 */
        /* <DEDUP_REMOVED lines=12> */
[----:B---3--:R-:W-:-:S13]  /*10da0*/  @P0 R2UR UR4, R32 ;  /* 0x00000000200402ca */ /* 0x008fda00000e0000 */
        /* <DEDUP_REMOVED lines=18> */
[----:B--2---:R-:W-:Y:S08]  /*10ed0*/  @P4 BRA `(.L_x_10509) ;  /* 0x0000000000104947 */ /* 0x004ff00003800000 */
[----:B------:R-:W-:Y:S05]  /*10ee0*/  @!P0 BRA `(.L_x_10509) ;  /* 0x00000000000c8947 */ /* 0x000fea0003800000 */
[----:B------:R-:W2:Y:S04]  /*10ef0*/  LDG.E R4, desc[UR52][R30.64] ;  /* 0x000000341e047981 */ /* 0x000ea8000c1e1900 */
[----:B-----5:R-:W2:Y:S02]  /*10f00*/  LDG.E R3, desc[UR52][R30.64+0x4] ;  /* 0x000004341e037981 */ /* 0x020ea4000c1e1900 */
[----:B--2---:R-:W-:-:S07]  /*10f10*/  IMAD.IADD R3, R3, 0x1, -R4 ;  /* 0x0000000103037824 */ /* 0x004fce00078e0a04 */
.L_x_10509:
[----:B------:R-:W2:Y:S01]  /*10f20*/  LDL R4, [R1+0x1c] ;  /* 0x00001c0001047983 */ /* 0x000ea20000100800 */
[----:B-----5:R-:W-:Y:S01]  /*10f30*/  IMAD R3, R3, R36, RZ ;  /* 0x0000002403037224 */ /* 0x020fe200078e02ff */
[----:B------:R-:W-:Y:S02]  /*10f40*/  LOP3.LUT P0, RZ, R152, 0x3, RZ, 0xc0, !PT ;  /* 0x0000000398ff7812 */ /* 0x000fe4000780c0ff */
        /* <DEDUP_REMOVED lines=13> */
[----:B------:R-:W0:Y:S01]  /*11020*/  @P1 LDC R21, c[0x0][0xbec] ;  /* 0x0002fb00ff151b82 */ /* 0x000e220000000800 */
[----:B------:R-:W-:Y:S02]  /*11030*/  ULDC.64 UR12, c[0x0][0xaa0] ;  /* 0x0002a800000c7ab9 */ /* 0x000fe40000000a00 */
[----:B------:R-:W-:-:S03]  /*11040*/  IMAD.WIDE R28, R5, 0x2, R28 ;  /* 0x00000002051c7825 */ /* 0x000fc600078e021c */
[C---:B------:R-:W-:Y:S02]  /*11050*/  IADD3 R7, P5, R28.reuse, 0x7800, RZ ;  /* 0x000078001c077810 */ /* 0x040fe40007fbe0ff */
[----:B------:R-:W1:Y:S01]  /*11060*/  @P1 LDC R39, c[0x0][0xbf0] ;  /* 0x0002fc00ff271b82 */ /* 0x000e620000000800 */
[----:B------:R-:W-:Y:S01]  /*11070*/  UIMAD UR9, UR14, UR12, URZ ;  /* 0x0000000c0e0972a4 */ /* 0x000fe2000f8e023f */
[C---:B------:R-:W-:Y:S02]  /*11080*/  IADD3 R9, P0, R28.reuse, 0x1800, RZ ;  /* 0x000018001c097810 */ /* 0x040fe40007f1e0ff */
[----:B------:R-:W-:Y:S01]  /*11090*/  LOP3.LUT R0, R7, 0x180, RZ, 0xc0, !PT ;  /* 0x0000018007007812 */ /* 0x000fe200078ec0ff */
[----:B------:R-:W-:Y:S01]  /*110a0*/  UIMAD.WIDE.U32 UR10, UR4, UR12, URZ ;  /* 0x0000000c040a72a5 */ /* 0x000fe2000f8e003f */
[----:B------:R-:W-:Y:S01]  /*110b0*/  IADD3 R13, P2, R28, 0x3000, RZ ;  /* 0x000030001c0d7810 */ /* 0x000fe20007f5e0ff */
[----:B------:R-:W-:Y:S01]  /*110c0*/  IMAD.X R33, RZ, RZ, R29, P5 ;  /* 0x000000ffff217224 */ /* 0x000fe200028e061d */
[----:B------:R-:W-:Y:S01]  /*110d0*/  SHF.R.U64 R0, R0, 0x3, RZ ;  /* 0x0000000300007819 */ /* 0x000fe200000012ff */
[----:B------:R-:W-:Y:S01]  /*110e0*/  UIMAD UR9, UR4, UR13, UR9 ;  /* 0x0000000d040972a4 */ /* 0x000fe2000f8e0209 */
[----:B------:R-:W-:-:S02]  /*110f0*/  IADD3 R25, P3, R28, 0x4800, RZ ;  /* 0x000048001c197810 */ /* 0x000fc40007f7e0ff */
[----:B------:R-:W-:Y:S01]  /*11100*/  LOP3.LUT R32, R0, R7, RZ, 0x3c, !PT ;  /* 0x0000000700207212 */ /* 0x000fe200078e3cff */
[----:B------:R-:W-:Y:S01]  /*11110*/  IMAD R0, R150, 0x60, R151 ;  /* 0x0000006096007824 */ /* 0x000fe200078e0297 */
[----:B------:R-:W-:Y:S01]  /*11120*/  UIADD3 UR11, UR11, UR9, URZ ;  /* 0x000000090b0b7290 */ /* 0x000fe2000fffe03f */
[----:B------:R-:W-:Y:S01]  /*11130*/  IADD3 R31, P4, R28, 0x6000, RZ ;  /* 0x000060001c1f7810 */ /* 0x000fe20007f9e0ff */
[----:B------:R-:W-:Y:S01]  /*11140*/  ULDC.64 UR12, c[0x0][0xae8] ;  /* 0x0002ba00000c7ab9 */ /* 0x000fe20000000a00 */
[----:B------:R-:W-:Y:S01]  /*11150*/  VIADD R2, R0, UR40 ;  /* 0x0000002800027c36 */ /* 0x000fe20008000000 */
[----:B------:R-:W-:Y:S01]  /*11160*/  UIMAD.WIDE.U32 UR10, UR41, UR12, UR10 ;  /* 0x0000000c290a72a5 */ /* 0x000fe2000f8e000a */
[----:B------:R-:W-:Y:S01]  /*11170*/  LOP3.LUT R8, R9, 0x180, RZ, 0xc0, !PT ;  /* 0x0000018009087812 */ /* 0x000fe200078ec0ff */
[----:B------:R-:W-:Y:S01]  /*11180*/  USHF.R.S32.HI UR4, URZ, 0x1f, UR8 ;  /* 0x0000001f3f047899 */ /* 0x000fe20008011408 */
[----:B0-----:R-:W-:Y:S01]  /*11190*/  @P1 IMAD.HI.U32 R0, R2, R21, RZ ;  /* 0x0000001502001227 */ /* 0x001fe200078e00ff */
[----:B------:R-:W-:Y:S01]  /*111a0*/  UIMAD UR11, UR41, UR13, UR11 ;  /* 0x0000000d290b72a4 */ /* 0x000fe2000f8e020b */
[----:B------:R-:W-:Y:S01]  /*111b0*/  LOP3.LUT R12, R13, 0x180, RZ, 0xc0, !PT ;  /* 0x000001800d0c7812 */ /* 0x000fe200078ec0ff */
[----:B------:R-:W5:Y:S01]  /*111c0*/  LD.E.128 R32, desc[UR52][R32.64] ;  /* 0x0000003420207980 */ /* 0x000f62000c101d00 */
[----:B------:R-:W-:Y:S01]  /*111d0*/  ULDC.64 UR12, c[0x0][0xaf0] ;  /* 0x0002bc00000c7ab9 */ /* 0x000fe20000000a00 */
[----:B------:R-:W-:Y:S01]  /*111e0*/  IMAD.MOV.U32 R37, RZ, RZ, R2 ;  /* 0x000000ffff257224 */ /* 0x000fe200078e0002 */
[----:B------:R-:W-:Y:S01]  /*111f0*/  UIMAD UR4, UR4, UR12, URZ ;  /* 0x0000000c040472a4 */ /* 0x000fe2000f8e023f */
[----:B-1----:R-:W-:-:S02]  /*11200*/  @P1 SHF.R.U32.HI R37, RZ, R39, R0 ;  /* 0x00000027ff251219 */ /* 0x002fc40000011600 */
[----:B------:R-:W-:Y:S02]  /*11210*/  LOP3.LUT R24, R25, 0x180, RZ, 0xc0, !PT ;  /* 0x0000018019187812 */ /* 0x000fe400078ec0ff */
[----:B------:R-:W-:Y:S02]  /*11220*/  LOP3.LUT R30, R31, 0x180, RZ, 0xc0, !PT ;  /* 0x000001801f1e7812 */ /* 0x000fe400078ec0ff */
[----:B------:R-:W-:Y:S01]  /*11230*/  LOP3.LUT R5, R28, 0x180, RZ, 0xc0, !PT ;  /* 0x000001801c057812 */ /* 0x000fe200078ec0ff */
[----:B------:R-:W-:Y:S01]  /*11240*/  UIMAD UR4, UR8, UR13, UR4 ;  /* 0x0000000d080472a4 */ /* 0x000fe2000f8e0204 */
[--C-:B------:R-:W-:Y:S01]  /*11250*/  SHF.R.S32.HI R0, RZ, 0x1f, R37.reuse ;  /* 0x0000001fff007819 */ /* 0x100fe20000011425 */
[----:B------:R-:W-:Y:S01]  /*11260*/  UIMAD.WIDE.U32 UR8, UR8, UR12, UR10 ;  /* 0x0000000c080872a5 */ /* 0x000fe2000f8e000a */
[----:B------:R-:W-:Y:S01]  /*11270*/  SHF.R.U64 R8, R8, 0x3, RZ ;  /* 0x0000000308087819 */ /* 0x000fe200000012ff */
[----:B------:R-:W-:Y:S01]  /*11280*/  IMAD.MOV R39, RZ, RZ, -R37 ;  /* 0x000000ffff277224 */ /* 0x000fe200078e0a25 */
[----:B------:R-:W-:Y:S01]  /*11290*/  SHF.R.U64 R12, R12, 0x3, RZ ;  /* 0x000000030c0c7819 */ /* 0x000fe200000012ff */
[----:B------:R-:W-:Y:S01]  /*112a0*/  ULDC.64 UR10, c[0x0][0xae0] ;  /* 0x0002b800000a7ab9 */ /* 0x000fe20000000a00 */
[----:B------:R-:W-:-:S02]  /*112b0*/  SHF.R.U64 R24, R24, 0x3, RZ ;  /* 0x0000000318187819 */ /* 0x000fc400000012ff */
[----:B------:R-:W-:Y:S02]  /*112c0*/  SHF.R.U64 R30, R30, 0x3, RZ ;  /* 0x000000031e1e7819 */ /* 0x000fe400000012ff */
[----:B------:R-:W-:Y:S01]  /*112d0*/  SHF.R.U64 R5, R5, 0x3, RZ ;  /* 0x0000000305057819 */ /* 0x000fe200000012ff */
[----:B------:R-:W-:Y:S01]  /*112e0*/  UIADD3 UR4, UR9, UR4, URZ ;  /* 0x0000000409047290 */ /* 0x000fe2000fffe03f */
[----:B------:R-:W-:Y:S01]  /*112f0*/  LOP3.LUT R8, R8, R9, RZ, 0x3c, !PT ;  /* 0x0000000908087212 */ /* 0x000fe200078e3cff */
[----:B------:R-:W-:Y:S01]  /*11300*/  IMAD R0, R0, UR10, RZ ;  /* 0x0000000a00007c24 */ /* 0x000fe2000f8e02ff */
[----:B------:R-:W-:Y:S01]  /*11310*/  LOP3.LUT R12, R12, R13, RZ, 0x3c, !PT ;  /* 0x0000000d0c0c7212 */ /* 0x000fe200078e3cff */
[----:B------:R-:W-:Y:S01]  /*11320*/  IMAD R39, R36, R39, R2 ;  /* 0x0000002724277224 */ /* 0x000fe200078e0202 */
[----:B------:R-:W-:Y:S01]  /*11330*/  LOP3.LUT R24, R24, R25, RZ, 0x3c, !PT ;  /* 0x0000001918187212 */ /* 0x000fe200078e3cff */
[--C-:B------:R-:W-:Y:S01]  /*11340*/  IMAD.X R9, RZ, RZ, R29.reuse, P0 ;  /* 0x000000ffff097224 */ /* 0x100fe200000e061d */
[----:B------:R-:W-:Y:S01]  /*11350*/  LOP3.LUT R30, R30, R31, RZ, 0x3c, !PT ;  /* 0x0000001f1e1e7212 */ /* 0x000fe200078e3cff */
[--C-:B------:R-:W-:Y:S01]  /*11360*/  IMAD.X R13, RZ, RZ, R29.reuse, P2 ;  /* 0x000000ffff0d7224 */ /* 0x100fe200010e061d */
[----:B------:R-:W-:Y:S01]  /*11370*/  LOP3.LUT R4, R5, R28, RZ, 0x3c, !PT ;  /* 0x0000001c05047212 */ /* 0x000fe200078e3cff */
[----:B------:R-:W-:-:S02]  /*11380*/  IMAD.X R25, RZ, RZ, R29, P3 ;  /* 0x000000ffff197224 */ /* 0x000fc400018e061d */
[--C-:B------:R-:W-:Y:S01]  /*11390*/  IMAD.X R31, RZ, RZ, R29.reuse, P4 ;  /* 0x000000ffff1f7224 */ /* 0x100fe200020e061d */
[----:B------:R-:W5:Y:S01]  /*113a0*/  LD.E.128 R8, desc[UR52][R8.64] ;  /* 0x0000003408087980 */ /* 0x000f62000c101d00 */
[----:B------:R-:W-:Y:S02]  /*113b0*/  IMAD.MOV.U32 R5, RZ, RZ, R29 ;  /* 0x000000ffff057224 */ /* 0x000fe400078e001d */
[----:B------:R-:W-:Y:S01]  /*113c0*/  IMAD R41, R37, UR11, R0 ;  /* 0x0000000b25297c24 */ /* 0x000fe2000f8e0200 */
[----:B------:R-:W-:Y:S01]  /*113d0*/  SHF.R.S32.HI R0, RZ, 0x1f, R39 ;  /* 0x0000001fff007819 */ /* 0x000fe20000011427 */
[----:B------:R-:W-:Y:S01]  /*113e0*/  IMAD.U32 R21, RZ, RZ, UR9 ;  /* 0x00000009ff157e24 */ /* 0x000fe2000f8e00ff */
[----:B------:R-:W5:Y:S01]  /*113f0*/  LD.E.128 R12, desc[UR52][R12.64] ;  /* 0x000000340c0c7980 */ /* 0x000f62000c101d00 */
[----:B------:R-:W-:Y:S01]  /*11400*/  IMAD.U32 R20, RZ, RZ, UR8 ;  /* 0x00000008ff147e24 */ /* 0x000fe2000f8e00ff */
[----:B------:R-:W-:Y:S01]  /*11410*/  ULDC.64 UR8, c[0x0][0xad8] ;  /* 0x0002b60000087ab9 */ /* 0x000fe20000000a00 */
[----:B------:R-:W-:Y:S01]  /*11420*/  IMAD.U32 R21, RZ, RZ, UR4 ;  /* 0x00000004ff157e24 */ /* 0x000fe2000f8e00ff */
[----:B------:R-:W5:Y:S01]  /*11430*/  LD.E.128 R4, desc[UR52][R4.64] ;  /* 0x0000003404047980 */ /* 0x000f62000c101d00 */
[----:B------:R-:W-:-:S03]  /*11440*/  IMAD R0, R0, UR8, RZ ;  /* 0x0000000800007c24 */ /* 0x000fc6000f8e02ff */
[----:B------:R-:W5:Y:S01]  /*11450*/  LD.E.128 R24, desc[UR52][R24.64] ;  /* 0x0000003418187980 */ /* 0x000f62000c101d00 */
[----:B------:R-:W-:-:S03]  /*11460*/  IMAD.WIDE.U32 R20, R37, UR10, R20 ;  /* 0x0000000a25147c25 */ /* 0x000fc6000f8e0014 */
[----:B------:R-:W5:Y:S01]  /*11470*/  LD.E.128 R28, desc[UR52][R30.64] ;  /* 0x000000341e1c7980 */ /* 0x000f62000c101d00 */
[----:B------:R-:W-:Y:S01]  /*11480*/  @!PT LDS RZ, [RZ] ;  /* 0x00000000fffff984 */ /* 0x000fe20000000800 */
[----:B------:R-:W-:Y:S01]  /*11490*/  @!PT LDS RZ, [RZ] ;  /* 0x00000000fffff984 */ /* 0x000fe20000000800 */
[----:B------:R-:W-:Y:S01]  /*114a0*/  @!PT LDS RZ, [RZ] ;  /* 0x00000000fffff984 */ /* 0x000fe20000000800 */
[----:B------:R-:W-:Y:S01]  /*114b0*/  @!PT LDS RZ, [RZ] ;  /* 0x00000000fffff984 */ /* 0x000fe20000000800 */
[----:B------:R0:W-:Y:S06]  /*114c0*/  MEMBAR.ALL.CTA ;  /* 0x0000000000007992 */ /* 0x0001ec0000008000 */
[----:B0-----:R-:W0:Y:S01]  /*114d0*/  FENCE.VIEW.ASYNC.S ;  /* 0x00000000000073c6 */ /* 0x001e220000000000 */
[----:B------:R-:W-:Y:S02]  /*114e0*/  IMAD.IADD R21, R21, 0x1, R41 ;  /* 0x0000000115157824 */ /* 0x000fe400078e0229 */
[----:B------:R-:W-:-:S02]  /*114f0*/  IMAD R37, R39, UR9, R0 ;  /* 0x0000000927257c24 */ /* 0x000fc4000f8e0200 */
[----:B------:R-:W-:Y:S01]  /*11500*/  VIADD R0, R151, UR40 ;  /* 0x0000002897007c36 */ /* 0x000fe20008000000 */
        /* <DEDUP_REMOVED lines=8> */
[----:B0-----:R0:W1:Y:S01]  /*11590*/  SHFL.IDX PT, R36, R2, RZ, 0x1c1f ;  /* 0x001c1fff02247589 */ /* 0x00106200000e0000 */
[----:B------:R-:W-:Y:S03]  /*115a0*/  BSSY B1, `(.L_x_10511) ;  /* 0x0000012000017945 */ /* 0x000fe60003800000 */
[----:B------:R0:W2:Y:S01]  /*115b0*/  SHFL.IDX PT, R37, R42, RZ, 0x1c1f ;  /* 0x001c1fff2a257589 */ /* 0x0000a200000e0000 */
[----:B------:R-:W-:Y:S01]  /*115c0*/  SYNCS.ARRIVE.TRANS64.RED.A1T0 RZ, [UR4], RZ ;  /* 0x000000ffffff79a7 */ /* 0x000fe20008100404 */
        /* <DEDUP_REMOVED lines=15> */
.L_x_10512:
[----:B------:R-:W-:Y:S05]  /*116c0*/  BSYNC B1 ;  /* 0x0000000000017941 */ /* 0x000fea0003800000 */
.L_x_10511:
[----:B------:R-:W-:Y:S01]  /*116d0*/  VIADD R0, R0, 0x60 ;  /* 0x0000006000007836 */ /* 0x000fe20000000000 */
[----:B---3-5:R3:W4:Y:S04]  /*116e0*/  SHFL.IDX PT, R5, R42, 0x1, 0x1c1f ;  /* 0x003c1f002a057f89 */ /* 0x02872800000e0000 */
[----:B------:R-:W-:Y:S01]  /*116f0*/  ISETP.GE.AND P0, PT, R0, R3, PT ;  /* 0x000000030000720c */ /* 0x000fe20003f06270 */
[----:B------:R3:W0:-:S12]  /*11700*/  SHFL.IDX PT, R4, R2, 0x1, 0x1c1f ;  /* 0x003c1f0002047f89 */ /* 0x00061800000e0000 */
[----:B---3--:R-:W-:Y:S05]  /*11710*/  @P0 BRA `(.L_x_10513) ;  /* 0x0000001400880947 */ /* 0x008fea0003800000 */
[----:B------:R-:W-:Y:S02]  /*11720*/  ULDC UR4, c[0x0][0xac8] ;  /* 0x0002b20000047ab9 */ /* 0x000fe40000000800 */
[----:B------:R-:W-:Y:S02]  /*11730*/  ISETP.GE.AND P2, PT, R138, UR4, PT ;  /* 0x000000048a007c0c */ /* 0x000fe4000bf46270 */
[----:B------:R-:W-:-:S11]  /*11740*/  ISETP.GE.AND P1, PT, R137, UR4, PT ;  /* 0x0000000489007c0c */ /* 0x000fd6000bf26270 */
[C---:B0-----:R-:W-:Y:S02]  /*11750*/  @!P2 LEA R6, P0, R138.reuse, R4, 0x1 ;  /* 0x000000048a06a211 */ /* 0x041fe400078008ff */
[----:B----4-:R-:W-:Y:S02]  /*11760*/  @!P1 IMAD.WIDE R2, R137, 0x2, R4 ;  /* 0x0000000289029825 */ /* 0x010fe400078e0204 */
        /* <DEDUP_REMOVED lines=9> */
.L_x_10510:
[----:B------:R-:W-:Y:S01]  /*11800*/  ULDC.64 UR12, c[0x0][0xb08] ;  /* 0x0002c200000c7ab9 */ /* 0x000fe20000000a00 */
[----:B------:R-:W0:Y:S01]  /*11810*/  @P1 LDC R0, c[0x0][0xbec] ;  /* 0x0002fb00ff001b82 */ /* 0x000e220000000800 */
[----:B------:R-:W-:Y:S01]  /*11820*/  UIMAD UR9, UR14, UR12, URZ ;  /* 0x0000000c0e0972a4 */ /* 0x000fe2000f8e023f */
[----:B------:R-:W-:Y:S01]  /*11830*/  IMAD.MOV.U32 R5, RZ, RZ, R11 ;  /* 0x000000ffff057224 */ /* 0x000fe200078e000b */
[----:B------:R-:W-:Y:S01]  /*11840*/  UIMAD.WIDE.U32 UR10, UR4, UR12, URZ ;  /* 0x0000000c040a72a5 */ /* 0x000fe2000f8e003f */
[----:B------:R-:W-:Y:S01]  /*11850*/  ISETP.GE.AND P0, PT, R12, R3, PT ;  /* 0x000000030c00720c */ /* 0x000fe20003f06270 */
[----:B------:R-:W-:Y:S01]  /*11860*/  UIMAD UR9, UR4, UR13, UR9 ;  /* 0x0000000d040972a4 */ /* 0x000fe2000f8e0209 */
[C---:B------:R-:W-:Y:S01]  /*11870*/  VIADD R29, R16.reuse, 0x8 ;  /* 0x00000008101d7836 */ /* 0x040fe20000000000 */
[----:B------:R-:W-:Y:S01]  /*11880*/  USHF.R.S32.HI UR4, URZ, 0x1f, UR8 ;  /* 0x0000001f3f047899 */ /* 0x000fe20008011408 */
[----:B------:R-:W1:Y:S01]  /*11890*/  @P1 LDC R7, c[0x0][0xbf0] ;  /* 0x0002fc00ff071b82 */ /* 0x000e620000000800 */
[----:B------:R-:W-:Y:S01]  /*118a0*/  UIADD3 UR11, UR11, UR9, URZ ;  /* 0x000000090b0b7290 */ /* 0x000fe2000fffe03f */
[----:B------:R-:W-:Y:S01]  /*118b0*/  VIADD R31, R16, 0x10 ;  /* 0x00000010101f7836 */ /* 0x000fe20000000000 */
        /* <DEDUP_REMOVED lines=10> */
[----:B------:R-:W-:Y:S01]  /*11960*/  SHF.R.S32.HI R33, RZ, 0x1f, R146 ;  /* 0x0000001fff217819 */ /* 0x000fe20000011492 */
[----:B0-----:R-:W-:Y:S01]  /*11970*/  @P1 IMAD.HI.U32 R0, R11, R0, RZ ;  /* 0x000000000b001227 */ /* 0x001fe200078e00ff */
[----:B------:R-:W-:Y:S01]  /*11980*/  SHF.R.S32.HI R34, RZ, 0x1f, R147 ;  /* 0x0000001fff227819 */ /* 0x000fe20000011493 */
[----:B------:R-:W-:Y:S01]  /*11990*/  UIMAD UR4, UR8, UR13, UR4 ;  /* 0x0000000d080472a4 */ /* 0x000fe2000f8e0204 */
[----:B------:R-:W-:Y:S01]  /*119a0*/  SHF.R.S32.HI R35, RZ, 0x1f, R148 ;  /* 0x0000001fff237819 */ /* 0x000fe20000011494 */
[----:B------:R-:W-:-:S03]  /*119b0*/  UIMAD.WIDE.U32 UR8, UR8, UR12, UR10 ;  /* 0x0000000c080872a5 */ /* 0x000fc6000f8e000a */
[----:B------:R-:W-:Y:S01]  /*119c0*/  ULDC.64 UR10, c[0x0][0xb48] ;  /* 0x0002d200000a7ab9 */ /* 0x000fe20000000a00 */
[----:B------:R-:W-:Y:S01]  /*119d0*/  UIADD3 UR9, UR9, UR4, URZ ;  /* 0x0000000409097290 */ /* 0x000fe2000fffe03f */
[----:B-1----:R-:W-:Y:S01]  /*119e0*/  @P1 SHF.R.U32.HI R5, RZ, R7, R0 ;  /* 0x00000007ff051219 */ /* 0x002fe20000011600 */
[----:B------:R-:W-:Y:S02]  /*119f0*/  UIADD3 UR4, UR42, 0x2d820, URZ ;  /* 0x0002d8202a047890 */ /* 0x000fe4000fffe03f */
[----:B------:R-:W-:Y:S01]  /*11a00*/  UIMAD.WIDE.U32 UR8, UR38, UR10, UR8 ;  /* 0x0000000a260872a5 */ /* 0x000fe2000f8e0008 */
[--C-:B------:R-:W-:Y:S01]  /*11a10*/  SHF.R.S32.HI R0, RZ, 0x1f, R5.reuse ;  /* 0x0000001fff007819 */ /* 0x100fe20000011405 */
[----:B------:R-:W-:Y:S01]  /*11a20*/  IMAD.MOV R9, RZ, RZ, -R5 ;  /* 0x000000ffff097224 */ /* 0x000fe200078e0a05 */
[----:B------:R-:W-:Y:S02]  /*11a30*/  UPRMT UR4, URZ, 0x654, UR4 ;  /* 0x000006543f047896 */ /* 0x000fe40008000004 */
[----:B------:R-:W-:Y:S01]  /*11a40*/  UIMAD UR38, UR38, UR11, UR9 ;  /* 0x0000000b262672a4 */ /* 0x000fe2000f8e0209 */
[----:B------:R-:W-:-:S02]  /*11a50*/  IMAD R9, R36, R9, R11 ;  /* 0x0000000924097224 */ /* 0x000fc400078e020b */
[----:B------:R-:W-:Y:S01]  /*11a60*/  ULDC.64 UR10, c[0x0][0xb30] ;  /* 0x0002cc00000a7ab9 */ /* 0x000fe20000000a00 */
[----:B------:R-:W-:Y:S02]  /*11a70*/  IMAD.U32 R7, RZ, RZ, UR9 ;  /* 0x00000009ff077e24 */ /* 0x000fe4000f8e00ff */
[----:B------:R-:W-:Y:S01]  /*11a80*/  IMAD R0, R0, UR10, RZ ;  /* 0x0000000a00007c24 */ /* 0x000fe2000f8e02ff */
[----:B------:R-:W-:Y:S01]  /*11a90*/  SYNCS.ARRIVE.TRANS64.RED.A1T0 RZ, [UR4], RZ ;  /* 0x000000ffffff79a7 */ /* 0x000fe20008100404 */
        /* <DEDUP_REMOVED lines=23> */
[CC--:B-1----:R-:W-:Y:S02]  /*11c10*/  @!P5 LEA R6, P6, R16.reuse, R26.reuse, 0x2 ;  /* 0x0000001a1006d211 */ /* 0x0c2fe400078c10ff */
[C---:B------:R-:W-:Y:S02]  /*11c20*/  @!P4 LEA R8, P2, R29.reuse, R26, 0x2 ;  /* 0x0000001a1d08c211 */ /* 0x040fe400078410ff */
[-C--:B--2---:R-:W-:Y:S02]  /*11c30*/  @!P5 LEA.HI.X R7, R16, R2.reuse, R27, 0x2, P6 ;  /* 0x000000021007d211 */ /* 0x084fe400030f141b */
[----:B------:R-:W-:Y:S02]  /*11c40*/  @!P4 LEA.HI.X R9, R29, R2, R28, 0x2, P2 ;  /* 0x000000021d09c211 */ /* 0x000fe400010f141c */
[----:B------:R-:W-:Y:S01]  /*11c50*/  @!P3 LEA R10, P6, R31, R26, 0x2 ;  /* 0x0000001a1f0ab211 */ /* 0x000fe200078c10ff */
[----:B------:R1:W-:Y:S01]  /*11c60*/  @!P5 ST.E.64 desc[UR52][R6.64], R20 ;  /* 0x000000140600d985 */ /* 0x0003e2000c101b34 */
[----:B------:R-:W-:-:S02]  /*11c70*/  ISETP.GE.AND P2, PT, R147, UR4, PT ;  /* 0x0000000493007c0c */ /* 0x000fc4000bf46270 */
[----:B------:R-:W-:Y:S01]  /*11c80*/  @!P3 LEA.HI.X R11, R31, R2, R30, 0x2, P6 ;  /* 0x000000021f0bb211 */ /* 0x000fe200030f141e */
[----:B------:R2:W-:Y:S01]  /*11c90*/  @!P4 ST.E.64 desc[UR52][R8.64], R92 ;  /* 0x0000005c0800c985 */ /* 0x0005e2000c101b34 */
[CC--:B------:R-:W-:Y:S02]  /*11ca0*/  @!P0 LEA R12, P4, R139.reuse, R26.reuse, 0x2 ;  /* 0x0000001a8b0c8211 */ /* 0x0c0fe400078810ff */
[----:B------:R-:W-:Y:S01]  /*11cb0*/  @!P1 LEA R14, P5, R148, R26, 0x2 ;  /* 0x0000001a940e9211 */ /* 0x000fe200078a10ff */
[----:B------:R3:W-:Y:S01]  /*11cc0*/  @!P3 ST.E.64 desc[UR52][R10.64], R96 ;  /* 0x000000600a00b985 */ /* 0x0007e2000c101b34 */
[----:B------:R-:W-:Y:S02]  /*11cd0*/  ISETP.GE.AND P3, PT, R146, UR4, PT ;  /* 0x0000000492007c0c */ /* 0x000fe4000bf66270 */
[-C--:B------:R-:W-:Y:S02]  /*11ce0*/  @!P0 LEA.HI.X R13, R139, R2.reuse, R32, 0x2, P4 ;  /* 0x000000028b0d8211 */ /* 0x080fe400020f1420 */
[----:B------:R-:W-:-:S02]  /*11cf0*/  @!P1 LEA.HI.X R15, R148, R2, R35, 0x2, P5 ;  /* 0x00000002940f9211 */ /* 0x000fc400028f1423 */
[----:B------:R-:W-:Y:S01]  /*11d00*/  @!P2 LEA R24, P6, R147, R26, 0x2 ;  /* 0x0000001a9318a211 */ /* 0x000fe200078c10ff */
[----:B------:R4:W-:Y:S01]  /*11d10*/  @!P0 ST.E.64 desc[UR52][R12.64], R100 ;  /* 0x000000640c008985 */ /* 0x0009e2000c101b34 */
[----:B------:R-:W-:Y:S02]  /*11d20*/  ISETP.GE.AND P4, PT, R145, UR4, PT ;  /* 0x0000000491007c0c */ /* 0x000fe4000bf86270 */
[----:B------:R-:W-:Y:S01]  /*11d30*/  @!P2 LEA.HI.X R25, R147, R2, R34, 0x2, P6 ;  /* 0x000000029319a211 */ /* 0x000fe200030f1422 */
[----:B------:R5:W-:Y:S01]  /*11d40*/  @!P1 ST.E.64 desc[UR52][R14.64], R104 ;  /* 0x000000680e009985 */ /* 0x000be2000c101b34 */
[----:B------:R-:W-:Y:S02]  /*11d50*/  ISETP.GE.AND P1, PT, R143, UR4, PT ;  /* 0x000000048f007c0c */ /* 0x000fe4000bf26270 */
[----:B-1----:R-:W-:Y:S01]  /*11d60*/  @!P3 LEA R6, P5, R146, R26, 0x2 ;  /* 0x0000001a9206b211 */ /* 0x002fe200078a10ff */
[----:B------:R1:W-:Y:S01]  /*11d70*/  @!P2 ST.E.64 desc[UR52][R24.64], R108 ;  /* 0x0000006c1800a985 */ /* 0x0003e2000c101b34 */
[----:B------:R-:W-:-:S02]  /*11d80*/  ISETP.GE.AND P2, PT, R144, UR4, PT ;  /* 0x0000000490007c0c */ /* 0x000fc4000bf46270 */
[----:B------:R-:W-:Y:S02]  /*11d90*/  ISETP.GE.AND P0, PT, R142, UR4, PT ;  /* 0x000000048e007c0c */ /* 0x000fe4000bf06270 */
[----:B------:R-:W-:Y:S02]  /*11da0*/  @!P3 LEA.HI.X R7, R146, R2, R33, 0x2, P5 ;  /* 0x000000029207b211 */ /* 0x000fe400028f1421 */
[----:B------:R-:W-:Y:S02]  /*11db0*/  ISETP.GE.AND P5, PT, R141, UR4, PT ;  /* 0x000000048d007c0c */ /* 0x000fe4000bfa6270 */
[C---:B--2---:R-:W-:Y:S01]  /*11dc0*/  @!P4 LEA R8, P6, R145.reuse, R26, 0x2 ;  /* 0x0000001a9108c211 */ /* 0x044fe200078c10ff */
[----:B------:R1:W-:Y:S03]  /*11dd0*/  @!P3 ST.E.64 desc[UR52][R6.64], R112 ;  /* 0x000000700600b985 */ /* 0x0003e6000c101b34 */
[----:B------:R-:W-:-:S02]  /*11de0*/  @!P4 LEA.HI.X R9, R145, R2, R157, 0x2, P6 ;  /* 0x000000029109c211 */ /* 0x000fc400030f149d */
[-C--:B---3--:R-:W-:Y:S02]  /*11df0*/  @!P2 LEA R10, P3, R144, R26.reuse, 0x2 ;  /* 0x0000001a900aa211 */ /* 0x088fe400078610ff */
[-C--:B----4-:R-:W-:Y:S01]  /*11e00*/  @!P1 LEA R12, P6, R143, R26.reuse, 0x2 ;  /* 0x0000001a8f0c9211 */ /* 0x090fe200078c10ff */
[----:B------:R1:W-:Y:S01]  /*11e10*/  @!P4 ST.E.64 desc[UR52][R8.64], R116 ;  /* 0x000000740800c985 */ /* 0x0003e2000c101b34 */
[----:B-----5:R-:W-:Y:S02]  /*11e20*/  @!P0 LEA R14, P4, R142, R26, 0x2 ;  /* 0x0000001a8e0e8211 */ /* 0x020fe400078810ff */
[----:B------:R-:W-:Y:S02]  /*11e30*/  @!P2 LEA.HI.X R11, R144, R2, R156, 0x2, P3 ;  /* 0x00000002900ba211 */ /* 0x000fe400018f149c */
        /* <DEDUP_REMOVED lines=8> */
.L_x_10515:
[----:B------:R-:W-:Y:S05]  /*11ec0*/  BSYNC B1 ;  /* 0x0000000000017941 */ /* 0x000fea0003800000 */
.L_x_10514:
[----:B------:R-:W-:Y:S01]  /*11ed0*/  ISETP.GE.AND P0, PT, R4, R3, PT ;  /* 0x000000030400720c */ /* 0x000fe20003f06270 */
[----:B-1----:R1:W3:Y:S04]  /*11ee0*/  SHFL.IDX PT, R14, R5, 0x1, 0x1c1f ;  /* 0x003c1f00050e7f89 */ /* 0x0022e800000e0000 */
[----:B0-----:R-:W0:Y:S08]  /*11ef0*/  SHFL.IDX PT, R0, R0, 0x1, 0x1c1f ;  /* 0x003c1f0000007f89 */ /* 0x001e3000000e0000 */
[----:B-1----:R-:W-:Y:S05]  /*11f00*/  @P0 BRA `(.L_x_10513) ;  /* 0x0000000c008c0947 */ /* 0x002fea0003800000 */
[----:B------:R-:W-:Y:S02]  /*11f10*/  ULDC UR4, c[0x0][0xac8] ;  /* 0x0002b20000047ab9 */ /* 0x000fe40000000800 */
[----:B------:R-:W-:Y:S02]  /*11f20*/  ISETP.GE.AND P1, PT, R16, UR4, PT ;  /* 0x0000000410007c0c */ /* 0x000fe4000bf26270 */
[----:B------:R-:W-:Y:S02]  /*11f30*/  ISETP.GE.AND P0, PT, R29, UR4, PT ;  /* 0x000000041d007c0c */ /* 0x000fe4000bf06270 */
[----:B------:R-:W-:Y:S02]  /*11f40*/  ISETP.GE.AND P3, PT, R31, UR4, PT ;  /* 0x000000041f007c0c */ /* 0x000fe4000bf66270 */
[----:B------:R-:W-:Y:S02]  /*11f50*/  ISETP.GE.AND P2, PT, R139, UR4, PT ;  /* 0x000000048b007c0c */ /* 0x000fe4000bf46270 */
[----:B------:R-:W-:-:S05]  /*11f60*/  ISETP.GE.AND P4, PT, R148, UR4, PT ;  /* 0x0000000494007c0c */ /* 0x000fca000bf86270 */
[CC--:B0-2---:R-:W-:Y:S02]  /*11f70*/  @!P1 LEA R2, P6, R16.reuse, R0.reuse, 0x2 ;  /* 0x0000000010029211 */ /* 0x0c5fe400078c10ff */
[C---:B------:R-:W-:Y:S02]  /*11f80*/  @!P0 LEA R4, P5, R29.reuse, R0, 0x2 ;  /* 0x000000001d048211 */ /* 0x040fe400078a10ff */
[-C--:B---3--:R-:W-:Y:S02]  /*11f90*/  @!P1 LEA.HI.X R3, R16, R14.reuse, R27, 0x2, P6 ;  /* 0x0000000e10039211 */ /* 0x088fe400030f141b */
[----:B------:R-:W-:Y:S02]  /*11fa0*/  @!P0 LEA.HI.X R5, R29, R14, R28, 0x2, P5 ;  /* 0x0000000e1d058211 */ /* 0x000fe400028f141c */
[-C--:B------:R-:W-:Y:S01]  /*11fb0*/  @!P3 LEA R6, P6, R31, R0.reuse, 0x2 ;  /* 0x000000001f06b211 */ /* 0x080fe200078c10ff */
[----:B------:R0:W-:Y:S01]  /*11fc0*/  @!P1 ST.E.64 desc[UR52][R2.64], R90 ;  /* 0x0000005a02009985 */ /* 0x0001e2000c101b34 */
[----:B------:R-:W-:-:S02]  /*11fd0*/  @!P2 LEA R8, P5, R139, R0, 0x2 ;  /* 0x000000008b08a211 */ /* 0x000fc400078a10ff */
[----:B------:R-:W-:Y:S01]  /*11fe0*/  @!P3 LEA.HI.X R7, R31, R14, R30, 0x2, P6 ;  /* 0x0000000e1f07b211 */ /* 0x000fe200030f141e */
[----:B------:R1:W-:Y:S01]  /*11ff0*/  @!P0 ST.E.64 desc[UR52][R4.64], R94 ;  /* 0x0000005e04008985 */ /* 0x0003e2000c101b34 */
[----:B------:R-:W-:Y:S02]  /*12000*/  ISETP.GE.AND P0, PT, R147, UR4, PT ;  /* 0x0000000493007c0c */ /* 0x000fe4000bf06270 */
[----:B------:R-:W-:Y:S01]  /*12010*/  @!P4 LEA R10, P6, R148, R0, 0x2 ;  /* 0x00000000940ac211 */ /* 0x000fe200078c10ff */
[----:B------:R2:W-:Y:S01]  /*12020*/  @!P3 ST.E.64 desc[UR52][R6.64], R98 ;  /* 0x000000620600b985 */ /* 0x0005e2000c101b34 */
[-C--:B------:R-:W-:Y:S02]  /*12030*/  @!P2 LEA.HI.X R9, R139, R14.reuse, R32, 0x2, P5 ;  /* 0x0000000e8b09a211 */ /* 0x080fe400028f1420 */
[----:B------:R-:W-:Y:S02]  /*12040*/  ISETP.GE.AND P1, PT, R146, UR4, PT ;  /* 0x0000000492007c0c */ /* 0x000fe4000bf26270 */
[----:B------:R-:W-:Y:S01]  /*12050*/  @!P4 LEA.HI.X R11, R148, R14, R35, 0x2, P6 ;  /* 0x0000000e940bc211 */ /* 0x000fe200030f1423 */
[----:B------:R3:W-:Y:S01]  /*12060*/  @!P2 ST.E.64 desc[UR52][R8.64], R102 ;  /* 0x000000660800a985 */ /* 0x0007e2000c101b34 */
[----:B------:R-:W-:-:S02]  /*12070*/  ISETP.GE.AND P3, PT, R144, UR4, PT ;  /* 0x0000000490007c0c */ /* 0x000fc4000bf66270 */
[----:B------:R-:W-:Y:S01]  /*12080*/  ISETP.GE.AND P2, PT, R143, UR4, PT ;  /* 0x000000048f007c0c */ /* 0x000fe2000bf46270 */
[----:B------:R4:W-:Y:S01]  /*12090*/  @!P4 ST.E.64 desc[UR52][R10.64], R106 ;  /* 0x0000006a0a00c985 */ /* 0x0009e2000c101b34 */
[----:B------:R-:W-:Y:S02]  /*120a0*/  ISETP.GE.AND P4, PT, R145, UR4, PT ;  /* 0x0000000491007c0c */ /* 0x000fe4000bf86270 */
[----:B0-----:R-:W-:-:S03]  /*120b0*/  @!P0 LEA R2, P5, R147, R0, 0x2 ;  /* 0x0000000093028211 */ /* 0x001fc600078a10ff */
[----:B-1----:R-:W-:Y:S02]  /*120c0*/  @!P1 LEA R4, P6, R146, R0, 0x2 ;  /* 0x0000000092049211 */ /* 0x002fe400078c10ff */
[-C--:B------:R-:W-:Y:S02]  /*120d0*/  @!P0 LEA.HI.X R3, R147, R14.reuse, R34, 0x2, P5 ;  /* 0x0000000e93038211 */ /* 0x080fe400028f1422 */
[----:B------:R-:W-:Y:S02]  /*120e0*/  ISETP.GE.AND P5, PT, R142, UR4, PT ;  /* 0x000000048e007c0c */ /* 0x000fe4000bfa6270 */
[----:B------:R-:W-:Y:S01]  /*120f0*/  @!P1 LEA.HI.X R5, R146, R14, R33, 0x2, P6 ;  /* 0x0000000e92059211 */ /* 0x000fe200030f1421 */
[----:B------:R0:W-:Y:S01]  /*12100*/  @!P0 ST.E.64 desc[UR52][R2.64], R110 ;  /* 0x0000006e02008985 */ /* 0x0001e2000c101b34 */
[-C--:B--2---:R-:W-:Y:S02]  /*12110*/  @!P4 LEA R6, P0, R145, R0.reuse, 0x2 ;  /* 0x000000009106c211 */ /* 0x084fe400078010ff */
[-C--:B---3--:R-:W-:Y:S01]  /*12120*/  @!P3 LEA R8, P6, R144, R0.reuse, 0x2 ;  /* 0x000000009008b211 */ /* 0x088fe200078c10ff */
[----:B------:R0:W-:Y:S01]  /*12130*/  @!P1 ST.E.64 desc[UR52][R4.64], R114 ;  /* 0x0000007204009985 */ /* 0x0001e2000c101b34 */
[----:B----4-:R-:W-:-:S02]  /*12140*/  @!P2 LEA R10, P1, R143, R0, 0x2 ;  /* 0x000000008f0aa211 */ /* 0x010fc400078210ff */
[-C--:B------:R-:W-:Y:S02]  /*12150*/  @!P4 LEA.HI.X R7, R145, R14.reuse, R157, 0x2, P0 ;  /* 0x0000000e9107c211 */ /* 0x080fe400000f149d */
[----:B------:R-:W-:Y:S02]  /*12160*/  @!P3 LEA.HI.X R9, R144, R14, R156, 0x2, P6 ;  /* 0x0000000e9009b211 */ /* 0x000fe400030f149c */
[C---:B------:R-:W-:Y:S01]  /*12170*/  @!P5 LEA R12, P0, R142.reuse, R0, 0x2 ;  /* 0x000000008e0cd211 */ /* 0x040fe200078010ff */
[----:B------:R0:W-:Y:S01]  /*12180*/  @!P4 ST.E.64 desc[UR52][R6.64], R118 ;  /* 0x000000760600c985 */ /* 0x0001e2000c101b34 */
[-C--:B------:R-:W-:Y:S02]  /*12190*/  @!P2 LEA.HI.X R11, R143, R14.reuse, R155, 0x2, P1 ;  /* 0x0000000e8f0ba211 */ /* 0x080fe400008f149b */
[----:B------:R-:W-:Y:S01]  /*121a0*/  @!P5 LEA.HI.X R13, R142, R14, R154, 0x2, P0 ;  /* 0x0000000e8e0dd211 */ /* 0x000fe200000f149a */
[----:B------:R0:W-:Y:S01]  /*121b0*/  @!P3 ST.E.64 desc[UR52][R8.64], R122 ;  /* 0x0000007a0800b985 */ /* 0x0001e2000c101b34 */
[----:B------:R-:W-:-:S03]  /*121c0*/  ISETP.GE.AND P0, PT, R141, UR4, PT ;  /* 0x000000048d007c0c */ /* 0x000fc6000bf06270 */
[----:B------:R0:W-:Y:S04]  /*121d0*/  @!P2 ST.E.64 desc[UR52][R10.64], R126 ;  /* 0x0000007e0a00a985 */ /* 0x0001e8000c101b34 */
[----:B------:R0:W-:Y:S06]  /*121e0*/  @!P5 ST.E.64 desc[UR52][R12.64], R130 ;  /* 0x000000820c00d985 */ /* 0x0001ec000c101b34 */
[----:B------:R-:W-:Y:S05]  /*121f0*/  @P0 BRA `(.L_x_10513) ;  /* 0x0000000800d00947 */ /* 0x000fea0003800000 */
[----:B0-----:R-:W-:-:S04]  /*12200*/  LEA R2, P0, R141, R0, 0x2 ;  /* 0x000000008d027211 */ /* 0x001fc800078010ff */
[----:B------:R-:W-:-:S05]  /*12210*/  LEA.HI.X R3, R141, R14, R153, 0x2, P0 ;  /* 0x0000000e8d037211 */ /* 0x000fca00000f1499 */
[----:B------:R0:W-:Y:S01]  /*12220*/  ST.E.64 desc[UR52][R2.64], R134 ;  /* 0x0000008602007985 */ /* 0x0001e2000c101b34 */
[----:B------:R-:W-:Y:S05]  /*12230*/  BRA `(.L_x_10513) ;  /* 0x0000000800c07947 */ /* 0x000fea0003800000 */
.L_x_10508:
        /* <DEDUP_REMOVED lines=13> */
[----:B------:R-:W-:Y:S01]  /*12310*/  IMAD.U32 R0, RZ, RZ, UR4 ;  /* 0x00000004ff007e24 */ /* 0x000fe2000f8e00ff */
[----:B------:R-:W0:Y:S04]  /*12320*/  S2R R7, SR_TID.X ;  /* 0x0000000000077919 */ /* 0x000e280000002100 */
[----:B------:R-:W-:-:S05]  /*12330*/  PLOP3.LUT P2, PT, PT, PT, UP1, 0x80, 0x0 ;  /* 0x000000000000781c */ /* 0x000fca0003f4f018 */
[----:B------:R-:W-:Y:S02]  /*12340*/  @UP1 ULDC.64 UR8, c[0x0][0xc08] ;  /* 0x0003020000081ab9 */ /* 0x000fe40000000a00 */
[----:B------:R-:W-:-:S06]  /*12350*/  @UP1 UIMAD.WIDE UR8, UR43, 0x4, UR8 ;  /* 0x000000042b0818a5 */ /* 0x000fcc000f8e0208 */
[----:B------:R-:W-:Y:S02]  /*12360*/  IMAD.U32 R4, RZ, RZ, UR8 ;  /* 0x00000008ff047e24 */ /* 0x000fe4000f8e00ff */
[----:B------:R-:W-:-:S05]  /*12370*/  IMAD.U32 R5, RZ, RZ, UR9 ;  /* 0x00000009ff057e24 */ /* 0x000fca000f8e00ff */
[----:B------:R1:W5:Y:S01]  /*12380*/  @P2 LDG.E R0, desc[UR52][R4.64] ;  /* 0x0000003404002981 */ /* 0x000362000c1e1900 */
[----:B------:R-:W-:Y:S01]  /*12390*/  UISETP.NE.AND UP1, UPT, UR46, URZ, UPT ;  /* 0x0000003f2e00728c */ /* 0x000fe2000bf25270 */
[----:B------:R-:W-:Y:S01]  /*123a0*/  UMOV UR4, URZ ;  /* 0x0000003f00047c82 */ /* 0x000fe20008000000 */
[----:B0-----:R-:W-:-:S09]  /*123b0*/  VIADD R7, R7, 0xffffff80 ;  /* 0xffffff8007077836 */ /* 0x001fd20000000000 */
[----:B------:R-:W-:Y:S01]  /*123c0*/  @!UP1 ULDC UR46, c[0x0][0xad4] ;  /* 0x0002b500002e9ab9 */ /* 0x000fe20000000800 */
[----:B------:R-:W-:Y:S02]  /*123d0*/  ISETP.GT.AND P0, PT, R7, 0xbf, PT ;  /* 0x000000bf0700780c */ /* 0x000fe40003f04270 */
[----:B--2---:R-:W-:Y:S01]  /*123e0*/  @P1 R2UR UR4, R6 ;  /* 0x00000000060412ca */ /* 0x004fe200000e0000 */
[----:B-1----:R-:W-:-:S14]  /*123f0*/  @P2 BRA `(.L_x_10516) ;  /* 0x0000000000102947 */ /* 0x002fdc0003800000 */
[----:B------:R-:W-:Y:S05]  /*12400*/  @!P1 BRA `(.L_x_10516) ;  /* 0x00000000000c9947 */ /* 0x000fea0003800000 */
[----:B------:R-:W2:Y:S04]  /*12410*/  LDG.E R5, desc[UR52][R2.64] ;  /* 0x0000003402057981 */ /* 0x000ea8000c1e1900 */
[----:B-----5:R-:W2:Y:S02]  /*12420*/  LDG.E R0, desc[UR52][R2.64+0x4] ;  /* 0x0000043402007981 */ /* 0x020ea4000c1e1900 */
[----:B--2---:R-:W-:-:S07]  /*12430*/  IMAD.IADD R0, R0, 0x1, -R5 ;  /* 0x0000000100007824 */ /* 0x004fce00078e0a05 */
.L_x_10516:
        /* <DEDUP_REMOVED lines=38> */
[----:B------:R-:W-:Y:S01]  /*126a0*/  UIADD3.X UR10, UR10, UR20, UR21, UP1, UP2 ;  /* 0x000000140a0a7290 */ /* 0x000fe20008fe4415 */
[----:B-1----:R-:W-:Y:S01]  /*126b0*/  @P0 SHF.R.U32.HI R5, RZ, R7, R2 ;  /* 0x00000007ff050219 */ /* 0x002fe20000011602 */
[----:B------:R-:W-:-:S04]  /*126c0*/  IMAD.U32 R2, RZ, RZ, UR22 ;  /* 0x00000016ff027e24 */ /* 0x000fc8000f8e00ff */
[--C-:B------:R-:W-:Y:S01]  /*126d0*/  IMAD.MOV R7, RZ, RZ, -R5.reuse ;  /* 0x000000ffff077224 */ /* 0x100fe200078e0a05 */
[----:B------:R-:W-:Y:S01]  /*126e0*/  IADD3 R2, P0, P1, R5, UR8, R2 ;  /* 0x0000000805027c10 */ /* 0x000fe2000f91e002 */
[----:B------:R-:W-:Y:S01]  /*126f0*/  ULDC.64 UR8, c[0x0][UR19+0x210] ;  /* 0x0000840013087abb */ /* 0x000fe20008000a00 */
[----:B------:R-:W-:Y:S01]  /*12700*/  SHF.R.S32.HI R5, RZ, 0x1f, R5 ;  /* 0x0000001fff057819 */ /* 0x000fe20000011405 */
[----:B------:R-:W-:-:S03]  /*12710*/  IMAD R7, R9, R7, R4 ;  /* 0x0000000709077224 */ /* 0x000fc600078e0204 */
        /* <DEDUP_REMOVED lines=13> */
.L_x_10518:
[----:B------:R-:W-:Y:S05]  /*127f0*/  BSYNC B1 ;  /* 0x0000000000017941 */ /* 0x000fea0003800000 */
.L_x_10517:
        /* <DEDUP_REMOVED lines=9> */
[----:B0-----:R-:W-:Y:S01]  /*12890*/  VIADD R4, R2, UR40 ;  /* 0x0000002802047c36 */ /* 0x001fe20008000000 */
[----:B------:R-:W-:Y:S01]  /*128a0*/  UIMAD UR10, UR4, UR13, UR10 ;  /* 0x0000000d040a72a4 */ /* 0x000fe2000f8e020a */
[----:B------:R-:W-:Y:S02]  /*128b0*/  SHF.R.S32.HI R10, RZ, 0x1f, R140 ;  /* 0x0000001fff0a7819 */ /* 0x000fe4000001148c */
[----:B------:R-:W-:Y:S01]  /*128c0*/  IMAD.MOV.U32 R5, RZ, RZ, R4 ;  /* 0x000000ffff057224 */ /* 0x000fe200078e0004 */
[----:B------:R-:W-:Y:S01]  /*128d0*/  UIADD3 UR9, UR9, UR10, URZ ;  /* 0x0000000a09097290 */ /* 0x000fe2000fffe03f */
[----:B------:R-:W-:-:S02]  /*128e0*/  SHF.R.S32.HI R14, RZ, 0x1f, R138 ;  /* 0x0000001fff0e7819 */ /* 0x000fc4000001148a */
        /* <DEDUP_REMOVED lines=28> */
[----:B------:R-:W-:Y:S02]  /*12ab0*/  VIADD R0, R151, UR40 ;  /* 0x0000002897007c36 */ /* 0x000fe40008000000 */
        /* <DEDUP_REMOVED lines=22> */
.L_x_10520:
[----:B------:R-:W-:Y:S05]  /*12c20*/  BSYNC B1 ;  /* 0x0000000000017941 */ /* 0x000fea0003800000 */
.L_x_10519:
[----:B------:R-:W-:Y:S01]  /*12c30*/  VIADD R0, R0, 0x60 ;  /* 0x0000006000007836 */ /* 0x000fe20000000000 */
[----:B--2---:R2:W4:Y:S04]  /*12c40*/  SHFL.IDX PT, R3, R5, 0x1, 0x1c1f ;  /* 0x003c1f0005037f89 */ /* 0x00452800000e0000 */
[----:B------:R-:W-:Y:S01]  /*12c50*/  ISETP.GE.AND P0, PT, R0, R11, PT ;  /* 0x0000000b0000720c */ /* 0x000fe20003f06270 */
[----:B-1----:R2:W1:-:S12]  /*12c60*/  SHFL.IDX PT, R2, R4, 0x1, 0x1c1f ;  /* 0x003c1f0004027f89 */ /* 0x00245800000e0000 */
[----:B--2---:R-:W-:Y:S05]  /*12c70*/  @P0 BRA `(.L_x_10513) ;  /* 0x0000000000300947 */ /* 0x004fea0003800000 */
[----:B------:R-:W-:Y:S02]  /*12c80*/  ULDC UR4, c[0x0][0xac8] ;  /* 0x0002b20000047ab9 */ /* 0x000fe40000000800 */
        /* <DEDUP_REMOVED lines=11> */
.L_x_10513:
[----:B------:R-:W-:Y:S05]  /*12d40*/  BSYNC B0 ;  /* 0x0000000000007941 */ /* 0x000fea0003800000 */
.L_x_10507:
[----:B------:R-:W-:Y:S02]  /*12d50*/  ULDC UR4, c[0x0][0xc3c] ;  /* 0x00030f0000047ab9 */ /* 0x000fe40000000800 */
[----:B------:R-:W-:-:S06]  /*12d60*/  UISETP.GE.AND UP0, UPT, UR6, UR4, UPT ;  /* 0x000000040600728c */ /* 0x000fcc000bf06270 */
[----:B------:R-:W-:-:S13]  /*12d70*/  PLOP3.LUT P0, PT, PT, PT, UP0, 0x80, 0x0 ;  /* 0x000000000000781c */ /* 0x000fda0003f0f008 */
[----:B------:R-:W-:Y:S05]  /*12d80*/  @!P0 BRA `(.L_x_10521) ;  /* 0xfffffee000c48947 */ /* 0x000fea000383ffff */
[----:B------:R-:W-:Y:S05]  /*12d90*/  EXIT ;  /* 0x000000000000794d */ /* 0x000fea0003800000 */
.L_x_10424:
[----:B------:R-:W-:-:S08]  /*12da0*/  NOP ;  /* 0x0000000000007918 */ /* 0x000fd00000000000 */
[----:B------:R-:W0:-:S00]  /*12db0*/  USETMAXREG.DEALLOC.CTAPOOL 0x20 ;  /* 0x00000020000079c8 */ /* 0x000e0000080e0500 */
[----:B0-----:R-:W2:Y:S01]  /*12dc0*/  LDL.LU R2, [R1] ;  /* 0x0000000001027983 */ /* 0x001ea20000300800 */
[----:B------:R-:W-:Y:S01]  /*12dd0*/  LOP3.LUT R0, R0, 0x3, RZ, 0xc0, !PT ;  /* 0x0000000300007812 */ /* 0x000fe200078ec0ff */
[----:B------:R-:W-:-:S05]  /*12de0*/  IMAD.MOV.U32 R25, RZ, RZ, RZ ;  /* 0x000000ffff197224 */ /* 0x000fca00078e00ff */
        /* <DEDUP_REMOVED lines=13> */
.L_x_10522:
[----:B------:R-:W1:Y:S01]  /*12ec0*/  S2R R0, SR_TID.X ;  /* 0x0000000000007919 */ /* 0x000e620000002100 */
[----:B------:R-:W-:Y:S01]  /*12ed0*/  ULDC UR4, c[0x0][0xc3c] ;  /* 0x00030f0000047ab9 */ /* 0x000fe20000000800 */
[----:B------:R-:W-:Y:S01]  /*12ee0*/  IMAD.MOV.U32 R6, RZ, RZ, RZ ;  /* 0x000000ffff067224 */ /* 0x000fe200078e00ff */
[----:B------:R-:W2:Y:S01]  /*12ef0*/  S2UR UR6, SR_CTAID.X ;  /* 0x00000000000679c3 */ /* 0x000ea20000002500 */
[----:B------:R-:W-:Y:S01]  /*12f00*/  ULDC UR5, c[0x0][0xc38] ;  /* 0x00030e0000057ab9 */ /* 0x000fe20000000800 */
[----:B-1----:R-:W-:-:S04]  /*12f10*/  LOP3.LUT R0, R0, 0x1f, RZ, 0xc0, !PT ;  /* 0x0000001f00007812 */ /* 0x002fc800078ec0ff */
[----:B------:R-:W-:-:S04]  /*12f20*/  ISETP.NE.AND P0, PT, R0, 0x1f, PT ;  /* 0x0000001f0000780c */ /* 0x000fc80003f05270 */
[----:B------:R-:W-:-:S13]  /*12f30*/  ISETP.GE.OR P1, PT, R0, UR4, !P0 ;  /* 0x0000000400007c0c */ /* 0x000fda000c726670 */
[----:B------:R-:W1:Y:S08]  /*12f40*/  @!P1 LDC.64 R4, c[0x0][0xc80] ;  /* 0x00032000ff049b82 */ /* 0x000e700000000a00 */
[----:B0-----:R-:W0:Y:S01]  /*12f50*/  @!P1 LDC.64 R2, c[0x0][0xc78] ;  /* 0x00031e00ff029b82 */ /* 0x001e220000000a00 */
[----:B-1----:R-:W-:-:S05]  /*12f60*/  @!P1 IMAD.WIDE.U32 R4, R0, 0x4, R4 ;  /* 0x0000000400049825 */ /* 0x002fca00078e0004 */
[----:B------:R-:W3:Y:S01]  /*12f70*/  @!P1 LDG.E R25, desc[UR52][R4.64] ;  /* 0x0000003404199981 */ /* 0x000ee2000c1e1900 */
[----:B0-----:R-:W-:-:S05]  /*12f80*/  @!P1 IMAD.WIDE.U32 R2, R0, 0x4, R2 ;  /* 0x0000000400029825 */ /* 0x001fca00078e0002 */
        /* <DEDUP_REMOVED lines=25> */
[----:B--2---:R-:W-:Y:S01]  /*13120*/  ISETP.GT.AND P6, PT, R7, UR6, PT ;  /* 0x0000000607007c0c */ /* 0x004fe2000bfc4270 */
[----:B------:R-:W-:-:S12]  /*13130*/  IMAD.MOV.U32 R4, RZ, RZ, R7 ;  /* 0x000000ffff047224 */ /* 0x000fd800078e0007 */
[----:B------:R-:W-:Y:S05]  /*13140*/  @P6 BRA `(.L_x_10524) ;  /* 0x0000000000a06947 */ /* 0x000fea0003800000 */
[----:B------:R-:W-:Y:S01]  /*13150*/  IMAD.MOV.U32 R7, RZ, RZ, R4 ;  /* 0x000000ffff077224 */ /* 0x000fe200078e0004 */
[----:B------:R-:W-:Y:S01]  /*13160*/  UMOV UR4, URZ ;  /* 0x0000003f00047c82 */ /* 0x000fe20008000000 */
[----:B------:R-:W-:-:S05]  /*13170*/  ULDC UR5, c[0x0][0xc38] ;  /* 0x00030e0000057ab9 */ /* 0x000fca0000000800 */
.L_x_10526:
[----:B------:R-:W0:Y:S01]  /*13180*/  LDC R2, c[0x0][0xc3c] ;  /* 0x00030f00ff027b82 */ /* 0x000e220000000800 */
[----:B------:R-:W-:Y:S01]  /*13190*/  UIADD3 UR4, UR4, 0x1f, URZ ;  /* 0x0000001f04047890 */ /* 0x000fe2000fffe03f */
[----:B------:R-:W-:Y:S02]  /*131a0*/  ULDC UR7, c[0x0][0xc3c] ;  /* 0x00030f0000077ab9 */ /* 0x000fe40000000800 */
[----:B------:R-:W-:-:S03]  /*131b0*/  IMAD.U32 R27, RZ, RZ, UR7 ;  /* 0x00000007ff1b7e24 */ /* 0x000fc6000f8e00ff */
[----:B0-----:R-:W-:-:S13]  /*131c0*/  ISETP.LE.AND P6, PT, R2, UR4, PT ;  /* 0x0000000402007c0c */ /* 0x001fda000bfc3270 */
[----:B------:R-:W-:Y:S05]  /*131d0*/  @P6 BRA `(.L_x_10525) ;  /* 0x0000000800ac6947 */ /* 0x000fea0003800000 */
[----:B------:R-:W-:Y:S02]  /*131e0*/  VIADD R9, R0, UR4 ;  /* 0x0000000400097c36 */ /* 0x000fe40008000000 */
[----:B------:R-:W-:Y:S02]  /*131f0*/  IMAD.MOV.U32 R25, RZ, RZ, RZ ;  /* 0x000000ffff197224 */ /* 0x000fe400078e00ff */
[----:B------:R-:W-:Y:S01]  /*13200*/  IMAD.MOV.U32 R6, RZ, RZ, RZ ;  /* 0x000000ffff067224 */ /* 0x000fe200078e00ff */
[----:B------:R-:W-:-:S13]  /*13210*/  ISETP.GE.OR P6, PT, R9, R2, !P0 ;  /* 0x000000020900720c */ /* 0x000fda00047c6670 */
[----:B------:R-:W0:Y:S08]  /*13220*/  @!P6 LDC.64 R4, c[0x0][0xc80] ;  /* 0x00032000ff04eb82 */ /* 0x000e300000000a00 */
[----:B------:R-:W1:Y:S01]  /*13230*/  @!P6 LDC.64 R2, c[0x0][0xc78] ;  /* 0x00031e00ff02eb82 */ /* 0x000e620000000a00 */
[----:B0-----:R-:W-:-:S05]  /*13240*/  @!P6 IMAD.WIDE R4, R9, 0x4, R4 ;  /* 0x000000040904e825 */ /* 0x001fca00078e0204 */
[----:B------:R-:W2:Y:S01]  /*13250*/  @!P6 LDG.E R25, desc[UR52][R4.64] ;  /* 0x000000340419e981 */ /* 0x000ea2000c1e1900 */
        /* <DEDUP_REMOVED lines=23> */
.L_x_10524:
        /* <DEDUP_REMOVED lines=8> */
[----:B------:R1:W2:Y:S01]  /*13450*/  SHFL.IDX PT, R25, R25, R27, 0x1f ;  /* 0x00001f1b19197589 */ /* 0x0002a200000e0000 */
[----:B0-----:R-:W-:-:S07]  /*13460*/  ISETP.NE.AND P1, PT, R6, 0x1, PT ;  /* 0x000000010600780c */ /* 0x001fce0003f25270 */
[----:B-1----:R-:W-:Y:S06]  /*13470*/  @!P0 BRA `(.L_x_10527) ;  /* 0x0000000000088947 */ /* 0x002fec0003800000 */
[----:B------:R-:W-:-:S05]  /*13480*/  VIADD R3, R27, 0xffffffff ;  /* 0xffffffff1b037836 */ /* 0x000fca0000000000 */
[----:B------:R0:W1:Y:S02]  /*13490*/  SHFL.IDX PT, R24, R2, R3, 0x1f ;  /* 0x00001f0302187589 */ /* 0x00006400000e0000 */
.L_x_10527:
[----:B-1----:R-:W-:Y:S02]  /*134a0*/  IMAD R24, R24, UR5, R5 ;  /* 0x0000000518187c24 */ /* 0x002fe4000f8e0205 */
[----:B------:R-:W-:-:S03]  /*134b0*/  VIADD R27, R27, UR4 ;  /* 0x000000041b1b7c36 */ /* 0x000fc60008000000 */
[----:B------:R-:W-:Y:S01]  /*134c0*/  IADD3 R4, -R24, UR6, RZ ;  /* 0x0000000618047c10 */ /* 0x000fe2000fffe1ff */
[----:B------:R-:W-:Y:S06]  /*134d0*/  @!P1 BRA `(.L_x_10528) ;  /* 0x0000000000e89947 */ /* 0x000fec0003800000 */
[----:B--2---:R-:W-:Y:S02]  /*134e0*/  IABS R7, R25 ;  /* 0x0000001900077213 */ /* 0x004fe40000000000 */
[----:B------:R-:W-:Y:S02]  /*134f0*/  IABS R5, R6 ;  /* 0x0000000600057213 */ /* 0x000fe40000000000 */
[----:B------:R-:W1:Y:S08]  /*13500*/  I2F.RP R8, R7 ;  /* 0x0000000700087306 */ /* 0x000e700000209400 */
[----:B-1----:R-:W0:Y:S02]  /*13510*/  MUFU.RCP R8, R8 ;  /* 0x0000000800087308 */ /* 0x002e240000001000 */
[----:B0-----:R-:W-:Y:S01]  /*13520*/  VIADD R2, R8, 0xffffffe ;  /* 0x0ffffffe08027836 */ /* 0x001fe20000000000 */
[----:B------:R-:W-:-:S05]  /*13530*/  IABS R8, R4 ;  /* 0x0000000400087213 */ /* 0x000fca0000000000 */
[----:B------:R0:W1:Y:S02]  /*13540*/  F2I.FTZ.U32.TRUNC.NTZ R3, R2 ;  /* 0x0000000200037305 */ /* 0x000064000021f000 */
[----:B0-----:R-:W-:Y:S02]  /*13550*/  IMAD.MOV.U32 R2, RZ, RZ, RZ ;  /* 0x000000ffff027224 */ /* 0x001fe400078e00ff */
[----:B-1----:R-:W-:-:S04]  /*13560*/  IMAD.MOV R10, RZ, RZ, -R3 ;  /* 0x000000ffff0a7224 */ /* 0x002fc800078e0a03 */
[----:B------:R-:W-:Y:S01]  /*13570*/  IMAD R9, R10, R7, RZ ;  /* 0x000000070a097224 */ /* 0x000fe200078e02ff */
[----:B------:R-:W-:-:S03]  /*13580*/  IABS R10, R25 ;  /* 0x00000019000a7213 */ /* 0x000fc60000000000 */
[----:B------:R-:W-:Y:S02]  /*13590*/  IMAD.HI.U32 R3, R3, R9, R2 ;  /* 0x0000000903037227 */ /* 0x000fe400078e0002 */
[----:B------:R-:W0:Y:S02]  /*135a0*/  I2F.RP R9, R5 ;  /* 0x0000000500097306 */ /* 0x000e240000209400 */
[----:B------:R-:W-:Y:S01]  /*135b0*/  IMAD.MOV R11, RZ, RZ, -R10 ;  /* 0x000000ffff0b7224 */ /* 0x000fe200078e0a0a */
[----:B------:R-:W-:Y:S01]  /*135c0*/  IABS R10, R6 ;  /* 0x00000006000a7213 */ /* 0x000fe20000000000 */
[----:B------:R-:W-:-:S04]  /*135d0*/  IMAD.HI.U32 R2, R3, R8, RZ ;  /* 0x0000000803027227 */ /* 0x000fc800078e00ff */
[----:B------:R-:W-:Y:S02]  /*135e0*/  IMAD R8, R2, R11, R8 ;  /* 0x0000000b02087224 */ /* 0x000fe400078e0208 */
[----:B------:R-:W-:-:S03]  /*135f0*/  IMAD.MOV R10, RZ, RZ, -R10 ;  /* 0x000000ffff0a7224 */ /* 0x000fc600078e0a0a */
[----:B------:R-:W-:Y:S01]  /*13600*/  ISETP.GT.U32.AND P1, PT, R7, R8, PT ;  /* 0x000000080700720c */ /* 0x000fe20003f24070 */
[----:B0-----:R-:W0:-:S12]  /*13610*/  MUFU.RCP R9, R9 ;  /* 0x0000000900097308 */ /* 0x001e180000001000 */
[----:B------:R-:W-:Y:S02]  /*13620*/  @!P1 IMAD.IADD R8, R8, 0x1, -R7 ;  /* 0x0000000108089824 */ /* 0x000fe400078e0a07 */
[----:B------:R-:W-:Y:S01]  /*13630*/  @!P1 VIADD R2, R2, 0x1 ;  /* 0x0000000102029836 */ /* 0x000fe20000000000 */
[----:B------:R-:W-:Y:S02]  /*13640*/  ISETP.NE.AND P1, PT, R25, RZ, PT ;  /* 0x000000ff1900720c */ /* 0x000fe40003f25270 */
[----:B------:R-:W-:Y:S01]  /*13650*/  ISETP.GE.U32.AND P0, PT, R8, R7, PT ;  /* 0x000000070800720c */ /* 0x000fe20003f06070 */
[----:B0-----:R-:W-:Y:S01]  /*13660*/  VIADD R3, R9, 0xffffffe ;  /* 0x0ffffffe09037836 */ /* 0x001fe20000000000 */
[----:B------:R-:W-:-:S04]  /*13670*/  LOP3.LUT R7, R4, R25, RZ, 0x3c, !PT ;  /* 0x0000001904077212 */ /* 0x000fc800078e3cff */
[----:B------:R-:W-:Y:S01]  /*13680*/  ISETP.GE.AND P2, PT, R7, RZ, PT ;  /* 0x000000ff0700720c */ /* 0x000fe20003f46270 */
[----:B------:R-:W0:Y:S06]  /*13690*/  F2I.FTZ.U32.TRUNC.NTZ R3, R3 ;  /* 0x0000000300037305 */ /* 0x000e2c000021f000 */
[----:B------:R-:W-:-:S04]  /*136a0*/  @P0 VIADD R2, R2, 0x1 ;  /* 0x0000000102020836 */ /* 0x000fc80000000000 */
[----:B------:R-:W-:-:S04]  /*136b0*/  IMAD.MOV.U32 R9, RZ, RZ, R2 ;  /* 0x000000ffff097224 */ /* 0x000fc800078e0002 */
[----:B------:R-:W-:Y:S01]  /*136c0*/  @!P2 IMAD.MOV R9, RZ, RZ, -R9 ;  /* 0x000000ffff09a224 */ /* 0x000fe200078e0a09 */
[----:B------:R-:W-:Y:S01]  /*136d0*/  @!P1 LOP3.LUT R9, RZ, R25, RZ, 0x33, !PT ;  /* 0x00000019ff099212 */ /* 0x000fe200078e33ff */
[----:B0-----:R-:W-:-:S03]  /*136e0*/  IMAD.MOV R2, RZ, RZ, -R3 ;  /* 0x000000ffff027224 */ /* 0x001fc600078e0a03 */
[----:B------:R-:W-:Y:S01]  /*136f0*/  IABS R8, R9 ;  /* 0x0000000900087213 */ /* 0x000fe20000000000 */
[----:B------:R-:W-:Y:S02]  /*13700*/  IMAD R7, R2, R5, RZ ;  /* 0x0000000502077224 */ /* 0x000fe400078e02ff */
[----:B------:R-:W-:-:S04]  /*13710*/  IMAD.MOV.U32 R2, RZ, RZ, RZ ;  /* 0x000000ffff027224 */ /* 0x000fc800078e00ff */
[----:B------:R-:W-:-:S04]  /*13720*/  IMAD.HI.U32 R2, R3, R7, R2 ;  /* 0x0000000703027227 */ /* 0x000fc800078e0002 */
[----:B------:R-:W-:Y:S02]  /*13730*/  IMAD.MOV.U32 R3, RZ, RZ, R8 ;  /* 0x000000ffff037224 */ /* 0x000fe400078e0008 */
[----:B------:R-:W-:Y:S02]  /*13740*/  IMAD.MOV.U32 R8, RZ, RZ, R10 ;  /* 0x000000ffff087224 */ /* 0x000fe400078e000a */
        /* <DEDUP_REMOVED lines=8> */
[----:B------:R-:W-:Y:S01]  /*137d0*/  ISETP.GE.U32.AND P0, PT, R8, R5, PT ;  /* 0x000000050800720c */ /* 0x000fe20003f06070 */
[----:B------:R-:W-:-:S12]  /*137e0*/  IMAD.MOV R5, RZ, RZ, -R9 ;  /* 0x000000ffff057224 */ /* 0x000fd800078e0a09 */
[----:B------:R-:W-:-:S04]  /*137f0*/  @P0 VIADD R2, R2, 0x1 ;  /* 0x0000000102020836 */ /* 0x000fc80000000000 */
[----:B------:R-:W-:Y:S01]  /*13800*/  @!P2 IMAD.MOV R2, RZ, RZ, -R2 ;  /* 0x000000ffff02a224 */ /* 0x000fe200078e0a02 */
[----:B------:R-:W-:-:S05]  /*13810*/  @!P1 LOP3.LUT R2, RZ, R6, RZ, 0x33, !PT ;  /* 0x00000006ff029212 */ /* 0x000fca00078e33ff */
[----:B------:R-:W-:-:S04]  /*13820*/  IMAD.MOV R3, RZ, RZ, -R2 ;  /* 0x000000ffff037224 */ /* 0x000fc800078e0a02 */
[C---:B------:R-:W-:Y:S02]  /*13830*/  IMAD R26, R6.reuse, R3, R9 ;  /* 0x00000003061a7224 */ /* 0x040fe400078e0209 */
[----:B------:R-:W-:Y:S02]  /*13840*/  IMAD R3, R6, 0x1000000, R2 ;  /* 0x0100000006037824 */ /* 0x000fe400078e0202 */
[----:B------:R-:W-:Y:S02]  /*13850*/  IMAD R2, R25, R5, R4 ;  /* 0x0000000519027224 */ /* 0x000fe400078e0204 */
[----:B------:R-:W-:Y:S01]  /*13860*/  IMAD R26, R26, 0x10000, R3 ;  /* 0x000100001a1a7824 */ /* 0x000fe200078e0203 */
[----:B------:R-:W-:Y:S06]  /*13870*/  BRA `(.L_x_10529) ;  /* 0x0000000000f87947 */ /* 0x000fec0003800000 */
.L_x_10528:
[----:B0-----:R-:W0:Y:S02]  /*13880*/  LDC.64 R2, c[0x0][0xc90] ;  /* 0x00032400ff027b82 */ /* 0x001e240000000a00 */
[----:B0-----:R-:W-:-:S05]  /*13890*/  IMAD.WIDE R2, R27, 0x4, R2 ;  /* 0x000000041b027825 */ /* 0x001fca00078e0202 */
[----:B------:R0:W2:Y:S01]  /*138a0*/  LDG.E R6, desc[UR52][R2.64] ;  /* 0x0000003402067981 */ /* 0x0000a2000c1e1900 */
[----:B------:R-:W-:Y:S01]  /*138b0*/  IABS R11, R4 ;  /* 0x00000004000b7213 */ /* 0x000fe20000000000 */
[----:B0-----:R-:W-:Y:S02]  /*138c0*/  IMAD.MOV.U32 R2, RZ, RZ, RZ ;  /* 0x000000ffff027224 */ /* 0x001fe400078e00ff */
[----:B--2---:R-:W-:-:S05]  /*138d0*/  IMAD R5, R25, R6, RZ ;  /* 0x0000000619057224 */ /* 0x004fca00078e02ff */
        /* <DEDUP_REMOVED lines=8> */
[----:B------:R-:W-:-:S04]  /*13960*/  IMAD.HI.U32 R2, R3, R9, R2 ;  /* 0x0000000903027227 */ /* 0x000fc800078e0002 */
[----:B------:R-:W-:Y:S02]  /*13970*/  IMAD.MOV.U32 R9, RZ, RZ, R11 ;  /* 0x000000ffff097224 */ /* 0x000fe400078e000b */
        /* <DEDUP_REMOVED lines=19> */
[----:B------:R-:W-:-:S02]  /*13ab0*/  IABS R10, R4 ;  /* 0x00000004000a7213 */ /* 0x000fc40000000000 */
[----:B------:R-:W-:Y:S01]  /*13ac0*/  IABS R8, R6 ;  /* 0x0000000600087213 */ /* 0x000fe20000000000 */
[----:B------:R-:W-:Y:S01]  /*13ad0*/  IMAD.MOV R26, RZ, RZ, -R6 ;  /* 0x000000ffff1a7224 */ /* 0x000fe200078e0a06 */
[----:B------:R-:W-:Y:S02]  /*13ae0*/  IADD3 R7, R7, 0x1000000, R4 ;  /* 0x0100000007077810 */ /* 0x000fe40007ffe004 */
[----:B------:R-:W0:Y:S08]  /*13af0*/  I2F.RP R9, R8 ;  /* 0x0000000800097306 */ /* 0x000e300000209400 */
[----:B0-----:R-:W0:Y:S02]  /*13b00*/  MUFU.RCP R9, R9 ;  /* 0x0000000900097308 */ /* 0x001e240000001000 */
[----:B0-----:R-:W-:-:S06]  /*13b10*/  VIADD R3, R9, 0xffffffe ;  /* 0x0ffffffe09037836 */ /* 0x001fcc0000000000 */
[----:B------:R-:W0:Y:S02]  /*13b20*/  F2I.FTZ.U32.TRUNC.NTZ R3, R3 ;  /* 0x0000000300037305 */ /* 0x000e24000021f000 */
[----:B0-----:R-:W-:-:S04]  /*13b30*/  IMAD.MOV R11, RZ, RZ, -R3 ;  /* 0x000000ffff0b7224 */ /* 0x001fc800078e0a03 */
[----:B------:R-:W-:Y:S01]  /*13b40*/  IMAD R5, R11, R8, RZ ;  /* 0x000000080b057224 */ /* 0x000fe200078e02ff */
[----:B------:R-:W-:-:S03]  /*13b50*/  IABS R11, R6 ;  /* 0x00000006000b7213 */ /* 0x000fc60000000000 */
        /* <DEDUP_REMOVED lines=15> */
[----:B------:R-:W-:-:S07]  /*13c50*/  IMAD R26, R2, R26, R7 ;  /* 0x0000001a021a7224 */ /* 0x000fce00078e0207 */
.L_x_10529:
[----:B------:R-:W-:-:S05]  /*13c60*/  LOP3.LUT R2, RZ, R2, RZ, 0x33, !PT ;  /* 0x00000002ff027212 */ /* 0x000fca00078e33ff */
[----:B------:R-:W-:Y:S01]  /*13c70*/  IMAD.IADD R25, R25, 0x1, R2 ;  /* 0x0000000119197824 */ /* 0x000fe200078e0202 */
[----:B------:R-:W-:Y:S06]  /*13c80*/  BRA `(.L_x_10530) ;  /* 0x00000000000c7947 */ /* 0x000fec0003800000 */
.L_x_10525:
[----:B------:R-:W-:Y:S02]  /*13c90*/  IMAD.MOV.U32 R25, RZ, RZ, RZ ;  /* 0x000000ffff197224 */ /* 0x000fe400078e00ff */
[----:B------:R-:W-:Y:S02]  /*13ca0*/  IMAD.U32 R24, RZ, RZ, UR6 ;  /* 0x00000006ff187e24 */ /* 0x000fe4000f8e00ff */
[----:B------:R-:W-:-:S07]  /*13cb0*/  IMAD.MOV.U32 R26, RZ, RZ, RZ ;  /* 0x000000ffff1a7224 */ /* 0x000fce00078e00ff */
.L_x_10530:
[----:B------:R-:W-:-:S13]  /*13cc0*/  ISETP.NE.AND P0, PT, R0, RZ, PT ;  /* 0x000000ff0000720c */ /* 0x000fda0003f05270 */
[----:B------:R-:W0:Y:S01]  /*13cd0*/  @!P0 S2R R3, SR_CgaCtaId ;  /* 0x0000000000038919 */ /* 0x000e220000008800 */
[----:B------:R-:W-:-:S04]  /*13ce0*/  @!P0 MOV R0, 0x400 ;  /* 0x0000040000008802 */ /* 0x000fc80000000f00 */
[----:B0-----:R-:W-:-:S05]  /*13cf0*/  @!P0 LEA R0, R3, R0, 0x18 ;  /* 0x0000000003008211 */ /* 0x001fca00078ec0ff */
[----:B------:R2:W-:Y:S01]  /*13d00*/  @!P0 STS.128 [R0+0x2d8d0], R24 ;  /* 0x02d8d01800008388 */ /* 0x0005e20000000c00 */
[----:B------:R-:W-:Y:S06]  /*13d10*/  BAR.ARV 0x5, 0x200 ;  /* 0x0148000000007b1d */ /* 0x000fec0000002000 */
.L_x_10523:
        /* <DEDUP_REMOVED lines=18> */
[----:B--2---:R-:W-:-:S04]  /*13e40*/  IMAD.SHL.U32 R0, R6, 0x8, RZ ;  /* 0x0000000806007824 */ /* 0x004fc800078e00ff */
[----:B------:R-:W-:Y:S01]  /*13e50*/  IMAD.SHL.U32 R4, R5, 0x8, RZ ;  /* 0x0000000805047824 */ /* 0x000fe200078e00ff */
[C---:B------:R-:W-:Y:S02]  /*13e60*/  LOP3.LUT R3, R0.reuse, 0x20, RZ, 0xc0, !PT ;  /* 0x0000002000037812 */ /* 0x040fe400078ec0ff */
[----:B0-----:R-:W-:Y:S02]  /*13e70*/  LOP3.LUT R2, R0, 0xd8, RZ, 0xc0, !PT ;  /* 0x000000d800027812 */ /* 0x001fe400078ec0ff */
        /* <DEDUP_REMOVED lines=11> */
.L_x_10645:
[----:B------:R-:W-:Y:S05]  /*13f30*/  YIELD ;  /* 0x0000000000007946 */ /* 0x000fea0003800000 */
[----:B------:R-:W-:Y:S01]  /*13f40*/  ULDC.64 UR4, c[0x0][0xa28] ;  /* 0x00028a0000047ab9 */ /* 0x000fe20000000a00 */
[----:B------:R-:W-:Y:S02]  /*13f50*/  CS2R R8, SRZ ;  /* 0x0000000000087805 */ /* 0x000fe4000001ff00 */
[----:B------:R-:W-:Y:S01]  /*13f60*/  ISETP.NE.U32.AND P0, PT, RZ, UR4, PT ;  /* 0x00000004ff007c0c */ /* 0x000fe2000bf05070 */
[----:B01----:R-:W0:Y:S01]  /*13f70*/  LDC.64 R4, c[0x0][0xa00] ;  /* 0x00028000ff047b82 */ /* 0x003e220000000a00 */
[----:B------:R-:W-:Y:S01]  /*13f80*/  IMAD.MOV.U32 R0, RZ, RZ, RZ ;  /* 0x000000ffff007224 */ /* 0x000fe200078e00ff */
[----:B------:R-:W-:Y:S01]  /*13f90*/  ULDC.64 UR6, c[0x0][0xa08] ;  /* 0x0002820000067ab9 */ /* 0x000fe20000000a00 */
[----:B------:R-:W-:Y:S01]  /*13fa0*/  ISETP.NE.AND.EX P0, PT, RZ, UR5, PT, P0 ;  /* 0x00000005ff007c0c */ /* 0x000fe2000bf05300 */
[----:B------:R-:W-:-:S12]  /*13fb0*/  ULDC.64 UR4, c[0x0][0xa18] ;  /* 0x0002860000047ab9 */ /* 0x000fd80000000a00 */
[----:B----4-:R-:W1:Y:S02]  /*13fc0*/  @P0 LDC.64 R2, c[0x0][0xa28] ;  /* 0x00028a00ff020b82 */ /* 0x010e640000000a00 */
[----:B-1----:R-:W-:-:S05]  /*13fd0*/  @P0 IMAD.WIDE R2, R27, 0x4, R2 ;  /* 0x000000041b020825 */ /* 0x002fca00078e0202 */
[----:B------:R1:W5:Y:S01]  /*13fe0*/  @P0 LDG.E R8, desc[UR52][R2.64] ;  /* 0x0000003402080981 */ /* 0x000362000c1e1900 */
[----:B------:R-:W-:Y:S01]  /*13ff0*/  ISETP.NE.U32.AND P0, PT, RZ, UR4, PT ;  /* 0x00000004ff007c0c */ /* 0x000fe2000bf05070 */
[----:B0-----:R-:W-:Y:S01]  /*14000*/  IMAD.WIDE R4, R27, 0x4, R4 ;  /* 0x000000041b047825 */ /* 0x001fe200078e0204 */
[----:B------:R-:W-:Y:S02]  /*14010*/  ISETP.NE.U32.AND P1, PT, RZ, UR6, PT ;  /* 0x00000006ff007c0c */ /* 0x000fe4000bf25070 */
[----:B------:R-:W-:Y:S01]  /*14020*/  ISETP.NE.AND.EX P2, PT, RZ, UR5, PT, P0 ;  /* 0x00000005ff007c0c */ /* 0x000fe2000bf45300 */
[----:B------:R-:W-:Y:S01]  /*14030*/  ULDC.64 UR4, c[0x0][0xa00] ;  /* 0x0002800000047ab9 */ /* 0x000fe20000000a00 */
[----:B------:R-:W-:Y:S02]  /*14040*/  ISETP.NE.AND.EX P1, PT, RZ, UR7, PT, P1 ;  /* 0x00000007ff007c0c */ /* 0x000fe4000bf25310 */
[----:B------:R-:W-:Y:S01]  /*14050*/  ISETP.NE.U32.AND P0, PT, RZ, UR4, PT ;  /* 0x00000004ff007c0c */ /* 0x000fe2000bf05070 */
[----:B-1----:R-:W0:Y:S03]  /*14060*/  LDC.64 R2, c[0x0][0xa08] ;  /* 0x00028200ff027b82 */ /* 0x002e260000000a00 */
[----:B------:R-:W-:-:S05]  /*14070*/  ISETP.NE.AND.EX P0, PT, RZ, UR5, PT, P0 ;  /* 0x00000005ff007c0c */ /* 0x000fca000bf05300 */
[----:B------:R-:W1:Y:S08]  /*14080*/  @P2 LDC.64 R6, c[0x0][0xa18] ;  /* 0x00028600ff062b82 */ /* 0x000e700000000a00 */
[----:B--2---:R-:W2:Y:S01]  /*14090*/  @P0 LDG.E R0, desc[UR52][R4.64] ;  /* 0x0000003404000981 */ /* 0x004ea2000c1e1900 */
        /* <DEDUP_REMOVED lines=17> */
[----:B---3--:R-:W-:Y:S06]  /*141b0*/  @P2 BRA `(.L_x_10532) ;  /* 0x0000000000142947 */ /* 0x008fec0003800000 */
[----:B------:R-:W-:Y:S05]  /*141c0*/  @!P0 BRA `(.L_x_10532) ;  /* 0x0000000000108947 */ /* 0x000fea0003800000 */
[----:B------:R-:W2:Y:S04]  /*141d0*/  LDG.E R7, desc[UR52][R4.64] ;  /* 0x0000003404077981 */ /* 0x000ea8000c1e1900 */
[----:B0-----:R-:W2:Y:S02]  /*141e0*/  LDG.E R0, desc[UR52][R4.64+0x4] ;  /* 0x0000043404007981 */ /* 0x001ea4000c1e1900 */
[----:B--2---:R-:W-:-:S05]  /*141f0*/  IMAD.IADD R10, R0, 0x1, -R7 ;  /* 0x00000001000a7824 */ /* 0x004fca00078e0a07 */
[----:B------:R1:W-:Y:S02]  /*14200*/  STL [R1+0xc], R10 ;  /* 0x00000c0a01007387 */ /* 0x0003e40000100800 */
.L_x_10532:
[----:B------:R-:W-:Y:S01]  /*14210*/  ULDC.64 UR4, c[0x0][0xa20] ;  /* 0x0002880000047ab9 */ /* 0x000fe20000000a00 */
[C---:B0-----:R-:W-:Y:S02]  /*14220*/  LOP3.LUT R0, R26.reuse, 0xff000000, RZ, 0xc0, !PT ;  /* 0xff0000001a007812 */ /* 0x041fe400078ec0ff */
[----:B------:R-:W-:Y:S02]  /*14230*/  ISETP.NE.U32.AND P0, PT, RZ, UR4, PT ;  /* 0x00000004ff007c0c */ /* 0x000fe4000bf05070 */
[----:B------:R-:W-:Y:S02]  /*14240*/  SHF.R.U32.HI R5, RZ, 0x8, R0 ;  /* 0x00000008ff057819 */ /* 0x000fe40000011600 */
[----:B------:R-:W-:Y:S02]  /*14250*/  ISETP.NE.AND.EX P0, PT, RZ, UR5, PT, P0 ;  /* 0x00000005ff007c0c */ /* 0x000fe4000bf05300 */
[C---:B------:R-:W-:Y:S02]  /*14260*/  LOP3.LUT R0, R26.reuse, 0xff0000, RZ, 0xc0, !PT ;  /* 0x00ff00001a007812 */ /* 0x040fe400078ec0ff */
[----:B------:R-:W-:Y:S01]  /*14270*/  LOP3.LUT R16, R26, 0xffff, RZ, 0xc0, !PT ;  /* 0x0000ffff1a107812 */ /* 0x000fe200078ec0ff */
[----:B-----5:R-:W-:Y:S01]  /*14280*/  IMAD.IADD R26, R9, 0x1, R8 ;  /* 0x00000001091a7824 */ /* 0x020fe200078e0208 */
[----:B------:R-:W-:-:S07]  /*14290*/  LEA.HI R0, R0, R5, RZ, 0x10 ;  /* 0x0000000500007211 */ /* 0x000fce00078f80ff */
[----:B------:R-:W-:Y:S05]  /*142a0*/  @!P0 BRA `(.L_x_10533) ;  /* 0x0000000000108947 */ /* 0x000fea0003800000 */
[----:B------:R-:W0:Y:S02]  /*142b0*/  LDC.64 R2, c[0x0][0xa20] ;  /* 0x00028800ff027b82 */ /* 0x000e240000000a00 */
[----:B0-----:R-:W-:-:S05]  /*142c0*/  IMAD.WIDE R2, R27, 0x4, R2 ;  /* 0x000000041b027825 */ /* 0x001fca00078e0202 */
[----:B------:R0:W5:Y:S01]  /*142d0*/  LDG.E R6, desc[UR52][R2.64] ;  /* 0x0000003402067981 */ /* 0x000162000c1e1900 */
[----:B------:R-:W-:Y:S05]  /*142e0*/  BRA `(.L_x_10534) ;  /* 0x0000000000107947 */ /* 0x000fea0003800000 */
.L_x_10533:
[----:B------:R-:W-:Y:S05]  /*142f0*/  @!P1 BRA `(.L_x_10534) ;  /* 0x00000000000c9947 */ /* 0x000fea0003800000 */
[----:B------:R-:W2:Y:S04]  /*14300*/  LDG.E R5, desc[UR52][R2.64] ;  /* 0x0000003402057981 */ /* 0x000ea8000c1e1900 */
[----:B------:R-:W2:Y:S02]  /*14310*/  LDG.E R6, desc[UR52][R2.64+0x4] ;  /* 0x0000043402067981 */ /* 0x000ea4000c1e1900 */
[----:B--2---:R-:W-:-:S07]  /*14320*/  IMAD.IADD R6, R6, 0x1, -R5 ;  /* 0x0000000106067824 */ /* 0x004fce00078e0a05 */
.L_x_10534:
[----:B0-----:R-:W0:Y:S01]  /*14330*/  LDC R2, c[0x0][0x448] ;  /* 0x00011200ff027b82 */ /* 0x001e220000000800 */
[----:B------:R-:W-:Y:S02]  /*14340*/  IMAD R11, R25, 0xc0, RZ ;  /* 0x000000c0190b7824 */ /* 0x000fe400078e02ff */
[----:B-----5:R-:W-:Y:S02]  /*14350*/  IMAD.IADD R6, R6, 0x1, -R8 ;  /* 0x0000000106067824 */ /* 0x020fe400078e0a08 */
[----:B------:R-:W-:Y:S01]  /*14360*/  VIADD R7, R11, 0xbf ;  /* 0x000000bf0b077836 */ /* 0x000fe20000000000 */
[----:B------:R2:W-:Y:S01]  /*14370*/  STL [R1+0x8], R11 ;  /* 0x0000080b01007387 */ /* 0x0005e20000100800 */
[----:B0-----:R-:W-:-:S13]  /*14380*/  ISETP.NE.AND P1, PT, R2, 0x1, PT ;  /* 0x000000010200780c */ /* 0x001fda0003f25270 */
[----:B------:R-:W0:Y:S08]  /*14390*/  @P1 LDC R4, c[0x0][0x44c] ;  /* 0x00011300ff041b82 */ /* 0x000e300000000800 */
[----:B------:R-:W3:Y:S01]  /*143a0*/  @P1 LDC R2, c[0x0][0x450] ;  /* 0x00011400ff021b82 */ /* 0x000ee20000000800 */
[----:B0-----:R-:W-:-:S05]  /*143b0*/  @P1 IMAD.HI.U32 R3, R7, R4, RZ ;  /* 0x0000000407031227 */ /* 0x001fca00078e00ff */
[----:B---3--:R-:W-:Y:S01]  /*143c0*/  @P1 SHF.R.U32.HI R7, RZ, R2, R3 ;  /* 0x00000002ff071219 */ /* 0x008fe20000011603 */
[----:B------:R-:W-:-:S05]  /*143d0*/  VIADD R2, R6, 0x7f ;  /* 0x0000007f06027836 */ /* 0x000fca0000000000 */
[----:B------:R-:W-:-:S04]  /*143e0*/  SHF.R.S32.HI R3, RZ, 0x1f, R2 ;  /* 0x0000001fff037819 */ /* 0x000fc80000011402 */
[----:B------:R-:W-:Y:S02]  /*143f0*/  LEA.HI R4, R3, R2, RZ, 0x7 ;  /* 0x0000000203047211 */ /* 0x000fe400078f38ff */
[----:B------:R-:W-:Y:S02]  /*14400*/  IADD3 R2, R6, 0x1, -R10 ;  /* 0x0000000106027810 */ /* 0x000fe40007ffe80a */
[----:B------:R-:W-:-:S03]  /*14410*/  SHF.R.S32.HI R9, RZ, 0x7, R4 ;  /* 0x00000007ff097819 */ /* 0x000fc60000011404 */
[----:B------:R-:W-:Y:S02]  /*14420*/  IMAD.IADD R7, R2, 0x1, R7 ;  /* 0x0000000102077824 */ /* 0x000fe400078e0207 */
[----:B------:R-:W0:Y:S01]  /*14430*/  LDC.64 R2, c[0x0][0x9e0] ;  /* 0x00027800ff027b82 */ /* 0x000e220000000a00 */
[----:B------:R2:W-:Y:S01]  /*14440*/  STL [R1+0x40], R9 ;  /* 0x0000400901007387 */ /* 0x0005e20000100800 */
[----:B0-----:R-:W-:Y:S01]  /*14450*/  ISETP.GE.AND P2, PT, R3, 0x1, PT ;  /* 0x000000010300780c */ /* 0x001fe20003f46270 */
        /* <DEDUP_REMOVED lines=13> */
.L_x_10537:
[----:B------:R-:W-:-:S13]  /*14530*/  ISETP.NE.AND P0, PT, R3, 0x1, PT ;  /* 0x000000010300780c */ /* 0x000fda0003f05270 */
[----:B------:R-:W0:Y:S02]  /*14540*/  @P0 LDC.64 R4, c[0x0][0x9e8] ;  /* 0x00027a00ff040b82 */ /* 0x000e240000000a00 */
[----:B0-----:R-:W-:-:S05]  /*14550*/  @P0 IMAD.HI.U32 R4, R8, R4, RZ ;  /* 0x0000000408040227 */ /* 0x001fca00078e00ff */
[----:B------:R-:W-:-:S07]  /*14560*/  @P0 SHF.R.U32.HI R8, RZ, R5, R4 ;  /* 0x00000005ff080219 */ /* 0x000fce0000011604 */
.L_x_10538:
[----:B------:R-:W-:Y:S05]  /*14570*/  BSYNC B0 ;  /* 0x0000000000007941 */ /* 0x000fea0003800000 */
.L_x_10536:
[----:B------:R-:W-:-:S05]  /*14580*/  IMAD R5, R8, R3, R3 ;  /* 0x0000000308057224 */ /* 0x000fca00078e0203 */
[----:B------:R-:W-:-:S07]  /*14590*/  VIMNMX R2, R2, R5, PT ;  /* 0x0000000502027248 */ /* 0x000fce0003fe0100 */
.L_x_10535:
[----:B------:R-:W0:Y:S01]  /*145a0*/  @P1 LDC R7, c[0x0][0x44c] ;  /* 0x00011300ff071b82 */ /* 0x000e220000000800 */
[----:B------:R-:W-:Y:S01]  /*145b0*/  IMAD.MOV.U32 R5, RZ, RZ, R11 ;  /* 0x000000ffff057224 */ /* 0x000fe200078e000b */
[----:B------:R-:W-:Y:S01]  /*145c0*/  ULDC UR4, c[0x0][0x9dc] ;  /* 0x0002770000047ab9 */ /* 0x000fe20000000800 */
[----:B------:R-:W-:-:S05]  /*145d0*/  VIADD R2, R2, 0x7f ;  /* 0x0000007f02027836 */ /* 0x000fca0000000000 */
[----:B------:R-:W2:Y:S01]  /*145e0*/  @P1 LDC R4, c[0x0][0x450] ;  /* 0x00011400ff041b82 */ /* 0x000ea20000000800 */
[----:B0-----:R-:W-:-:S05]  /*145f0*/  @P1 IMAD.HI.U32 R7, R11, R7, RZ ;  /* 0x000000070b071227 */ /* 0x001fca00078e00ff */
[----:B--2---:R-:W-:-:S04]  /*14600*/  @P1 SHF.R.U32.HI R5, RZ, R4, R7 ;  /* 0x00000004ff051219 */ /* 0x004fc80000011607 */
        /* <DEDUP_REMOVED lines=18> */
.L_x_10541:
[----:B------:R-:W-:-:S13]  /*14730*/  ISETP.NE.AND P0, PT, R3, 0x1, PT ;  /* 0x000000010300780c */ /* 0x000fda0003f05270 */
[----:B0-----:R-:W0:Y:S02]  /*14740*/  @P0 LDC.64 R4, c[0x0][0x9e8] ;  /* 0x00027a00ff040b82 */ /* 0x001e240000000a00 */
[----:B0-----:R-:W-:-:S05]  /*14750*/  @P0 IMAD.HI.U32 R4, R7, R4, RZ ;  /* 0x0000000407040227 */ /* 0x001fca00078e00ff */
[----:B------:R-:W-:-:S07]  /*14760*/  @P0 SHF.R.U32.HI R7, RZ, R5, R4 ;  /* 0x00000005ff070219 */ /* 0x000fce0000011604 */
.L_x_10542:
[----:B------:R-:W-:Y:S05]  /*14770*/  BSYNC B0 ;  /* 0x0000000000007941 */ /* 0x000fea0003800000 */
.L_x_10540:
[----:B------:R-:W-:-:S05]  /*14780*/  IMAD R3, R7, R3, RZ ;  /* 0x0000000307037224 */ /* 0x000fca00078e02ff */
[----:B------:R-:W-:-:S07]  /*14790*/  VIMNMX R2, R2, R3, !PT ;  /* 0x0000000302027248 */ /* 0x000fce0007fe0100 */
.L_x_10539:
[----:B------:R-:W-:Y:S01]  /*147a0*/  SHF.R.S32.HI R3, RZ, 0x1f, R2 ;  /* 0x0000001fff037819 */ /* 0x000fe20000011402 */
[----:B------:R-:W-:Y:S01]  /*147b0*/  IMAD.MOV.U32 R5, RZ, RZ, RZ ;  /* 0x000000ffff057224 */ /* 0x000fe200078e00ff */
[----:B0-----:R-:W-:Y:S01]  /*147c0*/  SHF.R.U32.HI R4, RZ, 0x10, R0 ;  /* 0x00000010ff047819 */ /* 0x001fe20000011600 */
[----:B------:R-:W-:Y:S01]  /*147d0*/  BSSY B0, `(.L_x_10543) ;  /* 0x0000029000007945 */ /* 0x000fe20003800000 */
[----:B------:R-:W-:Y:S01]  /*147e0*/  LEA.HI R3, R3, R2, RZ, 0x7 ;  /* 0x0000000203037211 */ /* 0x000fe200078f38ff */
[----:B------:R-:W-:Y:S01]  /*147f0*/  IMAD.MOV.U32 R12, RZ, RZ, R5 ;  /* 0x000000ffff0c7224 */ /* 0x000fe200078e0005 */
[----:B------:R-:W-:Y:S02]  /*14800*/  ISETP.NE.AND P0, PT, R4, RZ, PT ;  /* 0x000000ff0400720c */ /* 0x000fe40003f05270 */
[----:B------:R-:W-:Y:S02]  /*14810*/  SHF.R.S32.HI R3, RZ, 0x7, R3 ;  /* 0x00000007ff037819 */ /* 0x000fe40000011403 */
[----:B-1----:R-:W-:-:S02]  /*14820*/  LOP3.LUT R10, R0, 0xff, RZ, 0xc0, !PT ;  /* 0x000000ff000a7812 */ /* 0x002fc400078ec0ff */
[----:B------:R-:W-:-:S04]  /*14830*/  VIMNMX R11, RZ, R3, !PT ;  /* 0x00000003ff0b7248 */ /* 0x000fc80007fe0100 */
[----:B------:R-:W-:Y:S01]  /*14840*/  ISETP.GT.AND P1, PT, R6, R11, PT ;  /* 0x0000000b0600720c */ /* 0x000fe20003f24270 */
[----:B------:R0:W-:Y:S02]  /*14850*/  STL [R1+0x14], R11 ;  /* 0x0000140b01007387 */ /* 0x0001e40000100800 */
[----:B------:R-:W1:Y:S02]  /*14860*/  @!P0 LDC R4, c[0x0][0x9f0] ;  /* 0x00027c00ff048b82 */ /* 0x000e640000000800 */
[----:B------:R0:W-:Y:S04]  /*14870*/  STL [R1+0x18], R5 ;  /* 0x0000180501007387 */ /* 0x0001e80000100800 */
[----:B------:R0:W-:Y:S04]  /*14880*/  STL [R1+0x30], R10 ;  /* 0x0000300a01007387 */ /* 0x0001e80000100800 */
[----:B------:R-:W-:Y:S05]  /*14890*/  @!P1 BRA `(.L_x_10544) ;  /* 0x0000000000709947 */ /* 0x000fea0003800000 */
[-C--:B-1----:R-:W-:Y:S02]  /*148a0*/  IABS R0, R4.reuse ;  /* 0x0000000400007213 */ /* 0x082fe40000000000 */
[----:B------:R-:W-:Y:S02]  /*148b0*/  IABS R7, R4 ;  /* 0x0000000400077213 */ /* 0x000fe40000000000 */
[----:B------:R-:W1:Y:S03]  /*148c0*/  I2F.RP R8, R0 ;  /* 0x0000000000087306 */ /* 0x000e660000209400 */
[----:B------:R-:W-:-:S05]  /*148d0*/  IMAD.MOV R7, RZ, RZ, -R7 ;  /* 0x000000ffff077224 */ /* 0x000fca00078e0a07 */
[----:B-1----:R-:W1:Y:S02]  /*148e0*/  MUFU.RCP R8, R8 ;  /* 0x0000000800087308 */ /* 0x002e640000001000 */
[----:B-1----:R-:W-:-:S06]  /*148f0*/  VIADD R9, R8, 0xffffffe ;  /* 0x0ffffffe08097836 */ /* 0x002fcc0000000000 */
[----:B------:R-:W1:Y:S02]  /*14900*/  F2I.FTZ.U32.TRUNC.NTZ R3, R9 ;  /* 0x0000000900037305 */ /* 0x000e64000021f000 */
[----:B-1----:R-:W-:-:S04]  /*14910*/  IMAD.MOV R2, RZ, RZ, -R3 ;  /* 0x000000ffff027224 */ /* 0x002fc800078e0a03 */
[----:B0-----:R-:W-:Y:S02]  /*14920*/  IMAD R5, R2, R0, RZ ;  /* 0x0000000002057224 */ /* 0x001fe400078e02ff */
        /* <DEDUP_REMOVED lines=19> */
.L_x_10544:
[----:B------:R-:W-:Y:S05]  /*14a60*/  BSYNC B0 ;  /* 0x0000000000007941 */ /* 0x000fea0003800000 */
.L_x_10543:
[----:B------:R-:W-:Y:S01]  /*14a70*/  IMAD.MOV.U32 R0, RZ, RZ, R12 ;  /* 0x000000ffff007224 */ /* 0x000fe200078e000c */
[----:B------:R-:W-:Y:S03]  /*14a80*/  BSSY B7, `(.L_x_10545) ;  /* 0x0000420000077945 */ /* 0x000fe60003800000 */
[----:B------:R-:W-:-:S05]  /*14a90*/  IMAD R29, R10, R0, R11 ;  /* 0x000000000a1d7224 */ /* 0x000fca00078e020b */
[----:B------:R-:W-:-:S04]  /*14aa0*/  VIADDMNMX R22, R29, R0, R6, PT ;  /* 0x000000001d167246 */ /* 0x000fc80003800106 */
        /* <DEDUP_REMOVED lines=18> */
[----:B0-----:R-:W-:Y:S01]  /*14bd0*/  IADD3 R24, R0, UR37, R7 ;  /* 0x0000002500187c10 */ /* 0x001fe2000fffe007 */
[----:B------:R-:W-:Y:S06]  /*14be0*/  BRA `(.L_x_10547) ;  /* 0x0000004000247947 */ /* 0x000fec0003800000 */
.L_x_10546:
        /* <DEDUP_REMOVED lines=13> */
[----:B------:R-:W-:Y:S02]  /*14cc0*/  IMAD.U32 R10, RZ, RZ, UR4 ;  /* 0x00000004ff0a7e24 */ /* 0x000fe4000f8e00ff */
[----:B------:R-:W-:Y:S02]  /*14cd0*/  IMAD.U32 R11, RZ, RZ, UR5 ;  /* 0x00000005ff0b7e24 */ /* 0x000fe4000f8e00ff */
[----:B------:R-:W-:Y:S02]  /*14ce0*/  IMAD.MOV.U32 R8, RZ, RZ, 0x70 ;  /* 0x00000070ff087424 */ /* 0x000fe400078e00ff */
[----:B--2---:R-:W-:Y:S02]  /*14cf0*/  IMAD.MOV.U32 R12, RZ, RZ, 0x1 ;  /* 0x00000001ff0c7424 */ /* 0x004fe400078e00ff */
[----:B------:R-:W-:-:S07]  /*14d00*/  IMAD.MOV.U32 R13, RZ, RZ, RZ ;  /* 0x000000ffff0d7224 */ /* 0x000fce00078e00ff */
[----:B------:R-:W-:-:S07]  /*14d10*/  LEPC R20, `(.L_x_10549) ;  /* 0x000000001014794e */ /* 0x000fce0000000000 */
[----:B-1----:R-:W-:Y:S05]  /*14d20*/  CALL.ABS.NOINC R2 ;  /* 0x0000000002007343 */ /* 0x002fea0003c00000 */
.L_x_10549:
[----:B------:R-:W-:Y:S05]  /*14d30*/  BSYNC B6 ;  /* 0x0000000000067941 */ /* 0x000fea0003800000 */
.L_x_10548:
        /* <DEDUP_REMOVED lines=13> */
[----:B------:R-:W-:Y:S02]  /*14e10*/  IMAD.U32 R10, RZ, RZ, UR4 ;  /* 0x00000004ff0a7e24 */ /* 0x000fe4000f8e00ff */
[----:B------:R-:W-:Y:S02]  /*14e20*/  IMAD.U32 R11, RZ, RZ, UR5 ;  /* 0x00000005ff0b7e24 */ /* 0x000fe4000f8e00ff */
[----:B------:R-:W-:Y:S02]  /*14e30*/  IMAD.MOV.U32 R8, RZ, RZ, 0x70 ;  /* 0x00000070ff087424 */ /* 0x000fe400078e00ff */
[----:B--2---:R-:W-:Y:S02]  /*14e40*/  IMAD.MOV.U32 R12, RZ, RZ, 0x1 ;  /* 0x00000001ff0c7424 */ /* 0x004fe400078e00ff */
[----:B---3--:R-:W-:-:S07]  /*14e50*/  IMAD.MOV.U32 R13, RZ, RZ, RZ ;  /* 0x000000ffff0d7224 */ /* 0x008fce00078e00ff */
[----:B------:R-:W-:-:S07]  /*14e60*/  LEPC R20, `(.L_x_10552) ;  /* 0x000000001014794e */ /* 0x000fce0000000000 */
[----:B----4-:R-:W-:Y:S05]  /*14e70*/  CALL.ABS.NOINC R2 ;  /* 0x0000000002007343 */ /* 0x010fea0003c00000 */
.L_x_10552:
        /* <DEDUP_REMOVED lines=15> */
.L_x_10551:
[----:B------:R-:W-:Y:S05]  /*14f70*/  BSYNC B6 ;  /* 0x0000000000067941 */ /* 0x000fea0003800000 */
.L_x_10550:
[----:B------:R-:W-:Y:S01]  /*14f80*/  ULDC.64 UR4, c[0x0][0x9f8] ;  /* 0x00027e0000047ab9 */ /* 0x000fe20000000a00 */
[----:B------:R-:W-:Y:S01]  /*14f90*/  IMAD.MOV.U32 R23, RZ, RZ, R27 ;  /* 0x000000ffff177224 */ /* 0x000fe200078e001b */
[----:B------:R-:W-:-:S04]  /*14fa0*/  ISETP.NE.U32.AND P0, PT, RZ, UR4, PT ;  /* 0x00000004ff007c0c */ /* 0x000fc8000bf05070 */
[----:B------:R-:W-:Y:S01]  /*14fb0*/  ISETP.NE.AND.EX P0, PT, RZ, UR5, PT, P0 ;  /* 0x00000005ff007c0c */ /* 0x000fe2000bf05300 */
[----:B------:R-:W-:-:S12]  /*14fc0*/  ULDC.64 UR4, c[0x0][0xa08] ;  /* 0x0002820000047ab9 */ /* 0x000fd80000000a00 */
[----:B------:R-:W3:Y:S02]  /*14fd0*/  @P0 LDC.64 R2, c[0x0][0x9f8] ;  /* 0x00027e00ff020b82 */ /* 0x000ee40000000a00 */
[----:B---3--:R-:W-:-:S05]  /*14fe0*/  @P0 IMAD.WIDE R2, R27, 0x4, R2 ;  /* 0x000000041b020825 */ /* 0x008fca00078e0202 */
[----:B------:R3:W4:Y:S01]  /*14ff0*/  @P0 LDG.E R23, desc[UR52][R2.64] ;  /* 0x0000003402170981 */ /* 0x000722000c1e1900 */
[----:B------:R-:W-:Y:S01]  /*15000*/  VIADD R22, R22, 0xffffffff ;  /* 0xffffffff16167836 */ /* 0x000fe20000000000 */
[----:B---3--:R-:W3:Y:S02]  /*15010*/  LDC.64 R2, c[0x0][0x418] ;  /* 0x00010600ff027b82 */ /* 0x008ee40000000a00 */
[----:B---3--:R-:W-:Y:S01]  /*15020*/  LOP3.LUT P0, RZ, R2, UR4, RZ, 0xfc, !PT ;  /* 0x0000000402ff7c12 */ /* 0x008fe2000f80fcff */
[----:B------:R-:W-:-:S03]  /*15030*/  UMOV UR4, 0xffffffff ;  /* 0xffffffff00047882 */ /* 0x000fc60000000000 */
[----:B------:R-:W-:Y:S02]  /*15040*/  LOP3.LUT P0, RZ, R3, UR5, RZ, 0xfc, P0 ;  /* 0x0000000503ff7c12 */ /* 0x000fe4000800fcff */
[----:B----4-:R-:W-:Y:S02]  /*15050*/  SHF.R.S32.HI R25, RZ, 0x1f, R23 ;  /* 0x0000001fff197819 */ /* 0x010fe40000011417 */
[----:B------:R-:W-:Y:S01]  /*15060*/  SEL R19, R23, RZ, !P0 ;  /* 0x000000ff17137207 */ /* 0x000fe20004000000 */
[----:B------:R-:W-:Y:S08]  /*15070*/  BRA.DIV UR4, `(.L_x_10553) ;  /* 0x0000005204d47947 */ /* 0x000ff0000b800000 */
[----:B------:R-:W3:Y:S02]  /*15080*/  S2R R0, SR_TID.X ;  /* 0x0000000000007919 */ /* 0x000ee40000002100 */
[----:B---3--:R-:W-:-:S04]  /*15090*/  SHF.R.U32.HI R0, RZ, 0x5, R0 ;  /* 0x00000005ff007819 */ /* 0x008fc80000011600 */
[----:B------:R-:W-:-:S05]  /*150a0*/  LOP3.LUT R0, R0, 0x3, RZ, 0xc0, !PT ;  /* 0x0000000300007812 */ /* 0x000fca00078ec0ff */
[----:B------:R3:W4:Y:S02]  /*150b0*/  SHFL.IDX PT, R14, R0, RZ, 0x1f ;  /* 0x00001fff000e7589 */ /* 0x00072400000e0000 */
.L_x_10661:
[----:B---3--:R-:W3:Y:S01]  /*150c0*/  LDL.LU R0, [R1] ;  /* 0x0000000001007983 */ /* 0x008ee20000300800 */
[----:B------:R-:W-:Y:S02]  /*150d0*/  PLOP3.LUT P1, PT, PT, PT, PT, 0x8, 0x0 ;  /* 0x000000000000781c */ /* 0x000fe40003f2e170 */
[----:B----4-:R-:W-:Y:S02]  /*150e0*/  ISETP.NE.AND P0, PT, R14, RZ, PT ;  /* 0x000000ff0e00720c */ /* 0x010fe40003f05270 */
[----:B---3--:R-:W-:-:S09]  /*150f0*/  LOP3.LUT R0, R0, 0xfffffffe, RZ, 0xc0, !PT ;  /* 0xfffffffe00007812 */ /* 0x008fd200078ec0ff */
[----:B------:R-:W-:-:S05]  /*15100*/  @P1 LOP3.LUT R0, R0, 0x1, RZ, 0xfc, !PT ;  /* 0x0000000100001812 */ /* 0x000fca00078efcff */
[----:B------:R3:W-:Y:S01]  /*15110*/  STL [R1], R0 ;  /* 0x0000000001007387 */ /* 0x0007e20000100800 */
[----:B------:R-:W-:Y:S05]  /*15120*/  @P0 BRA `(.L_x_10554) ;  /* 0x0000000400200947 */ /* 0x000fea0003800000 */
[----:B------:R-:W-:-:S03]  /*15130*/  UMOV UR4, 0xffffffff ;  /* 0xffffffff00047882 */ /* 0x000fc60000000000 */
[----:B------:R-:W-:Y:S05]  /*15140*/  BRA.DIV UR4, `(.L_x_10555) ;  /* 0x0000005204d47947 */ /* 0x000fea000b800000 */
[----:B------:R-:W-:-:S13]  /*15150*/  ELECT P6, URZ, PT ;  /* 0x00000000003f782f */ /* 0x000fda00038c0000 */
.L_x_10664:
[----:B------:R-:W-:Y:S05]  /*15160*/  @!P6 BRA `(.L_x_10554) ;  /* 0x000000040010e947 */ /* 0x000fea0003800000 */
[----:B------:R-:W-:-:S04]  /*15170*/  ISETP.NE.U32.AND P0, PT, R2, RZ, PT ;  /* 0x000000ff0200720c */ /* 0x000fc80003f05070 */
[----:B------:R-:W-:-:S13]  /*15180*/  ISETP.NE.AND.EX P0, PT, R3, RZ, PT, P0 ;  /* 0x000000ff0300720c */ /* 0x000fda0003f05300 */
[----:B------:R-:W-:Y:S05]  /*15190*/  @!P0 BRA `(.L_x_10556) ;  /* 0x0000000000448947 */ /* 0x000fea0003800000 */
[----:B------:R-:W4:Y:S01]  /*151a0*/  LDC R6, c[0x0][0x43c] ;  /* 0x00010f00ff067b82 */ /* 0x000f220000000800 */
[----:B------:R-:W-:Y:S01]  /*151b0*/  ULDC.64 UR4, c[0x0][0x428] ;  /* 0x00010a0000047ab9 */ /* 0x000fe20000000a00 */
[----:B----4-:R-:W-:-:S13]  /*151c0*/  ISETP.NE.AND P0, PT, R6, 0x1, PT ;  /* 0x000000010600780c */ /* 0x010fda0003f05270 */
[----:B01----:R-:W3:Y:S02]  /*151d0*/  @P0 LDC.64 R4, c[0x0][0x440] ;  /* 0x00011000ff040b82 */ /* 0x003ee40000000a00 */
[----:B---3--:R-:W-:-:S04]  /*151e0*/  @P0 IMAD.HI.U32 R0, R22, R4, RZ ;  /* 0x0000000416000227 */ /* 0x008fc800078e00ff */
        /* <DEDUP_REMOVED lines=12> */
.L_x_10556:
[----:B---3--:R-:W-:Y:S01]  /*152b0*/  IMAD R0, R18, 0x8, R17 ;  /* 0x0000000812007824 */ /* 0x008fe200078e0211 */
[----:B----4-:R-:W-:-:S04]  /*152c0*/  SHF.L.U32 R2, R28, 0x1f, RZ ;  /* 0x0000001f1c027819 */ /* 0x010fc800000006ff */
[----:B------:R-:W3:Y:S02]  /*152d0*/  SYNCS.PHASECHK.TRANS64.TRYWAIT P0, [R0+URZ+0x2d840], R2 ;  /* 0x02d84002000075a7 */ /* 0x000ee4000800017f */
[----:B---3--:R-:W-:Y:S05]  /*152e0*/  @!P0 BRA `(.L_x_10557) ;  /* 0x00000050008c8947 */ /* 0x008fea0003800000 */
.L_x_10665:
        /* <DEDUP_REMOVED lines=11> */
.L_x_10558:
[----:B---3--:R-:W3:Y:S01]  /*153a0*/  LDL.LU R2, [R1] ;  /* 0x0000000001027983 */ /* 0x008ee20000300800 */
[----:B------:R-:W-:Y:S01]  /*153b0*/  R2UR UR9, R0 ;  /* 0x00000000000972ca */ /* 0x000fe200000e0000 */
[----:B------:R-:W-:Y:S01]  /*153c0*/  IMAD R0, R18, 0x6000, R17 ;  /* 0x0000600012007824 */ /* 0x000fe200078e0211 */
        /* <DEDUP_REMOVED lines=11> */
[----:B------:R-:W-:-:S04]  /*15480*/  UIADD3 UR9, UR9, 0x2d830, URZ ;  /* 0x0002d83009097890 */ /* 0x000fc8000fffe03f */
[----:B------:R-:W-:Y:S02]  /*15490*/  ULEA UR11, UR11, UR5, 0x7 ;  /* 0x000000050b0b7291 */ /* 0x000fe4000f8e383f */
[----:B------:R-:W-:Y:S02]  /*154a0*/  UIADD3 UR14, UR8, 0x15400, URZ ;  /* 0x00015400080e7890 */ /* 0x000fe4000fffe03f */
[----:B------:R-:W-:Y:S02]  /*154b0*/  UIADD3.X UR5, URZ, UR39, URZ, UP0, !UPT ;  /* 0x000000273f057290 */ /* 0x000fe400087fe43f */
[----:B------:R-:W-:Y:S02]  /*154c0*/  UIADD3 UR15, UR8, 0x17400, URZ ;  /* 0x00017400080f7890 */ /* 0x000fe4000fffe03f */
[----:B------:R-:W-:-:S03]  /*154d0*/  UIADD3 UR17, UR8, 0x19400, URZ ;  /* 0x0001940008117890 */ /* 0x000fc6000fffe03f */
[----:B------:R-:W-:Y:S01]  /*154e0*/  UMOV UR8, UR14 ;  /* 0x0000000e00087c82 */ /* 0x000fe20008000000 */
[----:B------:R-:W-:Y:S01]  /*154f0*/  UMOV UR14, 0x40 ;  /* 0x00000040000e7882 */ /* 0x000fe20000000000 */
[----:B------:R4:W-:Y:S02]  /*15500*/  UTMALDG.4D [UR8], [UR4], desc[UR6] ;  /* 0x00000608040075b4 */ /* 0x0009e40008019000 */
[----:B----4-:R-:W-:Y:S01]  /*15510*/  UMOV UR8, UR15 ;  /* 0x0000000f00087c82 */ /* 0x010fe20008000000 */
[----:B------:R-:W-:Y:S02]  /*15520*/  UMOV UR10, UR16 ;  /* 0x00000010000a7c82 */ /* 0x000fe40008000000 */
[----:B------:R4:W-:Y:S02]  /*15530*/  UTMALDG.4D [UR8], [UR4], desc[UR6] ;  /* 0x00000608040075b4 */ /* 0x0009e40008019000 */
[----:B----4-:R-:W-:Y:S01]  /*15540*/  UMOV UR8, UR17 ;  /* 0x0000001100087c82 */ /* 0x010fe20008000000 */
[----:B------:R-:W-:-:S02]  /*15550*/  UMOV UR10, UR14 ;  /* 0x0000000e000a7c82 */ /* 0x000fc40008000000 */
[----:B------:R4:W-:Y:S01]  /*15560*/  UTMALDG.4D [UR8], [UR4], desc[UR6] ;  /* 0x00000608040075b4 */ /* 0x0009e20008019000 */
[----:B---3--:R-:W-:-:S04]  /*15570*/  LOP3.LUT R2, R2, 0xfffffffe, RZ, 0xc0, !PT ;  /* 0xfffffffe02027812 */ /* 0x008fc800078ec0ff */
[----:B------:R-:W-:-:S05]  /*15580*/  @P0 LOP3.LUT R2, R2, 0x1, RZ, 0xfc, !PT ;  /* 0x0000000102020812 */ /* 0x000fca00078efcff */
[----:B------:R4:W-:Y:S01]  /*15590*/  STL [R1], R2 ;  /* 0x0000000201007387 */ /* 0x0009e20000100800 */
[----:B------:R-:W-:Y:S01]  /*155a0*/  NOP ;  /* 0x0000000000007918 */ /* 0x000fe20000000000 */
.L_x_10554:
[----:B------:R-:W5:Y:S01]  /*155b0*/  LDL.LU R3, [R1+0x10] ;  /* 0x0000100001037983 */ /* 0x000f620000300800 */
[----:B------:R-:W-:Y:S05]  /*155c0*/  WARPSYNC.ALL ;  /* 0x0000000000007948 */ /* 0x000fea0003800000 */
[----:B----4-:R-:W-:Y:S01]  /*155d0*/  ULDC.64 UR4, c[0x0][0x298] ;  /* 0x0000a60000047ab9 */ /* 0x010fe20000000a00 */
[----:B---3--:R-:W-:Y:S01]  /*155e0*/  VIADD R0, R17, 0xc400 ;  /* 0x0000c40011007836 */ /* 0x008fe20000000000 */
[----:B------:R-:W-:Y:S01]  /*155f0*/  ULDC.64 UR6, c[0x0][0xa00] ;  /* 0x0002800000067ab9 */ /* 0x000fe20000000a00 */
[----:B------:R-:W-:Y:S01]  /*15600*/  BSSY B6, `(.L_x_10559) ;  /* 0x0000022000067945 */ /* 0x000fe20003800000 */
[----:B------:R-:W-:Y:S01]  /*15610*/  BAR.SYNC.DEFER_BLOCKING 0x8, 0x200 ;  /* 0x0208000000007b1d */ /* 0x000fe20000010000 */
[----:B------:R-:W-:-:S02]  /*15620*/  ISETP.NE.U32.AND P0, PT, RZ, UR6, PT ;  /* 0x00000006ff007c0c */ /* 0x000fc4000bf05070 */
[----:B------:R-:W-:Y:S02]  /*15630*/  LOP3.LUT P1, RZ, R0, 0x1bf, RZ, 0xc0, !PT ;  /* 0x000001bf00ff7812 */ /* 0x000fe4000782c0ff */
[----:B------:R-:W-:Y:S02]  /*15640*/  ISETP.NE.AND.EX P0, PT, RZ, UR7, PT, P0 ;  /* 0x00000007ff007c0c */ /* 0x000fe4000bf05300 */
[----:B-----5:R-:W-:Y:S01]  /*15650*/  SHF.R.S32.HI R2, RZ, 0x1f, R3 ;  /* 0x0000001fff027819 */ /* 0x020fe20000011403 */
[----:B01----:R-:W-:-:S04]  /*15660*/  IMAD.WIDE.U32 R4, R3, UR4, RZ ;  /* 0x0000000403047c25 */ /* 0x003fc8000f8e00ff */
[----:B------:R-:W-:Y:S01]  /*15670*/  IMAD R2, R2, UR4, RZ ;  /* 0x0000000402027c24 */ /* 0x000fe2000f8e02ff */
[----:B------:R0:W-:Y:S03]  /*15680*/  STL.64 [R1+0x28], R4 ;  /* 0x0000280401007387 */ /* 0x0001e60000100a00 */
[----:B------:R-:W-:Y:S01]  /*15690*/  IMAD R0, R3, UR5, R2 ;  /* 0x0000000503007c24 */ /* 0x000fe2000f8e0202 */
[----:B------:R-:W-:-:S03]  /*156a0*/  SHF.R.S32.HI R2, RZ, 0x1f, R27 ;  /* 0x0000001fff027819 */ /* 0x000fc6000001141b */
[----:B------:R-:W-:Y:S01]  /*156b0*/  IMAD.IADD R3, R5, 0x1, R0 ;  /* 0x0000000105037824 */ /* 0x000fe200078e0200 */
[----:B------:R-:W-:Y:S02]  /*156c0*/  SEL R0, R27, RZ, !P0 ;  /* 0x000000ff1b007207 */ /* 0x000fe40004000000 */
[----:B------:R-:W-:Y:S02]  /*156d0*/  SEL R2, R2, RZ, !P0 ;  /* 0x000000ff02027207 */ /* 0x000fe40004000000 */
        /* <DEDUP_REMOVED lines=19> */
[----:B0-----:R-:W-:Y:S05]  /*15810*/  CALL.ABS.NOINC R2 ;  /* 0x0000000002007343 */ /* 0x001fea0003c00000 */
.L_x_10560:
[----:B------:R-:W-:Y:S05]  /*15820*/  BSYNC B6 ;  /* 0x0000000000067941 */ /* 0x000fea0003800000 */
.L_x_10559:
[----:B------:R-:W3:Y:S01]  /*15830*/  LDL.LU R20, [R1+0x34] ;  /* 0x0000340001147983 */ /* 0x000ee20000300800 */
[----:B------:R-:W-:Y:S01]  /*15840*/  ULDC.64 UR6, c[0x0][0x2e0] ;  /* 0x0000b80000067ab9 */ /* 0x000fe20000000a00 */
[----:B------:R-:W-:Y:S01]  /*15850*/  ULDC.64 UR4, c[0x0][0x2d8] ;  /* 0x0000b60000047ab9 */ /* 0x000fe20000000a00 */
[----:B------:R-:W1:Y:S01]  /*15860*/  LDC R9, c[0x0][0x448] ;  /* 0x00011200ff097b82 */ /* 0x000e620000000800 */
[----:B0-----:R-:W3:Y:S01]  /*15870*/  LDL.LU.64 R2, [R1+0x28] ;  /* 0x0000280001027983 */ /* 0x001ee20000300a00 */
[----:B------:R-:W-:-:S03]  /*15880*/  ULDC.64 UR8, c[0x0][0x280] ;  /* 0x0000a00000087ab9 */ /* 0x000fc60000000a00 */
[----:B------:R-:W4:Y:S04]  /*15890*/  LDL.LU R21, [R1+0x38] ;  /* 0x0000380001157983 */ /* 0x000f280000300800 */
[----:B------:R-:W2:Y:S04]  /*158a0*/  LDL.LU R4, [R1+0x10] ;  /* 0x0000100001047983 */ /* 0x000ea80000300800 */
[----:B------:R-:W2:Y:S01]  /*158b0*/  LDL R10, [R1+0x8] ;  /* 0x00000800010a7983 */ /* 0x000ea20000100800 */
[----:B------:R-:W0:Y:S01]  /*158c0*/  S2R R11, SR_TID.X ;  /* 0x00000000000b7919 */ /* 0x000e220000002100 */
[----:B-1----:R-:W-:-:S13]  /*158d0*/  ISETP.NE.AND P1, PT, R9, 0x1, PT ;  /* 0x000000010900780c */ /* 0x002fda0003f25270 */
[----:B------:R-:W1:Y:S08]  /*158e0*/  @P1 LDC R6, c[0x0][0x450] ;  /* 0x00011400ff061b82 */ /* 0x000e700000000800 */
[----:B------:R-:W1:Y:S01]  /*158f0*/  @P1 LDC R8, c[0x0][0x450] ;  /* 0x00011400ff081b82 */ /* 0x000e620000000800 */
[----:B---3--:R-:W-:Y:S02]  /*15900*/  IMAD.MOV.U32 R3, RZ, RZ, R20 ;  /* 0x000000ffff037224 */ /* 0x008fe400078e0014 */
[----:B------:R-:W3:Y:S01]  /*15910*/  S2R R20, SR_TID.X ;  /* 0x0000000000147919 */ /* 0x000ee20000002100 */
[----:B----4-:R-:W-:-:S02]  /*15920*/  IMAD R0, R21, UR6, RZ ;  /* 0x0000000615007c24 */ /* 0x010fc4000f8e02ff */
[----:B------:R-:W-:-:S04]  /*15930*/  IMAD.WIDE.U32 R2, R16, UR4, R2 ;  /* 0x0000000410027c25 */ /* 0x000fc8000f8e0002 */
[----:B------:R-:W-:Y:S01]  /*15940*/  IMAD R3, R16, UR5, R3 ;  /* 0x0000000510037c24 */ /* 0x000fe2000f8e0203 */
[----:B------:R-:W-:Y:S01]  /*15950*/  ULDC.64 UR4, c[0x0][0x2d0] ;  /* 0x0000b40000047ab9 */ /* 0x000fe20000000a00 */
[C---:B--2---:R-:W-:Y:S02]  /*15960*/  IMAD R0, R4.reuse, UR7, R0 ;  /* 0x0000000704007c24 */ /* 0x044fe4000f8e0200 */
[----:B------:R-:W-:Y:S01]  /*15970*/  IMAD.WIDE.U32 R2, R4, UR6, R2 ;  /* 0x0000000604027c25 */ /* 0x000fe2000f8e0002 */
        /* <DEDUP_REMOVED lines=8> */
[----:B------:R-:W-:Y:S01]  /*15a00*/  IMAD.IADD R0, R20, 0x1, R10 ;  /* 0x0000000114007824 */ /* 0x000fe200078e020a */
[----:B------:R-:W-:Y:S01]  /*15a10*/  LOP3.LUT R21, R21, 0x18, RZ, 0xc0, !PT ;  /* 0x0000001815157812 */ /* 0x000fe200078ec0ff */
[----:B------:R-:W-:Y:S02]  /*15a20*/  IMAD.SHL.U32 R20, R11, 0x8, RZ ;  /* 0x000000080b147824 */ /* 0x000fe400078e00ff */
[----:B--2---:R-:W-:-:S03]  /*15a30*/  @P1 IMAD.HI.U32 R5, R0, R4, RZ ;  /* 0x0000000400051227 */ /* 0x004fc600078e00ff */
[----:B------:R-:W-:Y:S01]  /*15a40*/  LOP3.LUT R20, R20, 0x18, RZ, 0xc0, !PT ;  /* 0x0000001814147812 */ /* 0x000fe200078ec0ff */
[----:B------:R-:W-:Y:S01]  /*15a50*/  IMAD.MOV.U32 R4, RZ, RZ, R0 ;  /* 0x000000ffff047224 */ /* 0x000fe200078e0000 */
[----:B-1----:R-:W-:Y:S02]  /*15a60*/  @P1 SHF.R.U32.HI R4, RZ, R6, R5 ;  /* 0x00000006ff041219 */ /* 0x002fe40000011605 */
[C---:B------:R-:W-:Y:S02]  /*15a70*/  LOP3.LUT R12, R20.reuse, 0x20, RZ, 0xfc, !PT ;  /* 0x00000020140c7812 */ /* 0x040fe400078efcff */
[----:B------:R-:W-:Y:S01]  /*15a80*/  LOP3.LUT R11, R20, 0x40, RZ, 0xfc, !PT ;  /* 0x00000040140b7812 */ /* 0x000fe200078efcff */
[--C-:B------:R-:W-:Y:S01]  /*15a90*/  IMAD.MOV R6, RZ, RZ, -R4.reuse ;  /* 0x000000ffff067224 */ /* 0x100fe200078e0a04 */
[----:B------:R0:W5:Y:S01]  /*15aa0*/  LDL R20, [R1+0x4] ;  /* 0x0000040001147983 */ /* 0x0001620000100800 */
[----:B------:R-:W-:Y:S02]  /*15ab0*/  SHF.R.S32.HI R5, RZ, 0x1f, R4 ;  /* 0x0000001fff057819 */ /* 0x000fe40000011404 */
[----:B------:R-:W-:-:S02]  /*15ac0*/  IMAD R6, R9, R6, R0 ;  /* 0x0000000609067224 */ /* 0x000fc400078e0200 */
[----:B------:R-:W-:Y:S02]  /*15ad0*/  VIADD R0, R0, 0x80 ;  /* 0x0000008000007836 */ /* 0x000fe40000000000 */
[----:B------:R-:W-:-:S04]  /*15ae0*/  IMAD R5, R5, UR4, RZ ;  /* 0x0000000405057c24 */ /* 0x000fc8000f8e02ff */
[C---:B------:R-:W-:Y:S02]  /*15af0*/  IMAD R7, R4.reuse, UR5, R5 ;  /* 0x0000000504077c24 */ /* 0x040fe4000f8e0205 */
[----:B------:R-:W-:-:S04]  /*15b00*/  IMAD.WIDE.U32 R4, R4, UR4, R2 ;  /* 0x0000000404047c25 */ /* 0x000fc8000f8e0002 */
[----:B------:R-:W-:Y:S01]  /*15b10*/  IMAD.IADD R5, R5, 0x1, R7 ;  /* 0x0000000105057824 */ /* 0x000fe200078e0207 */
[----:B------:R-:W-:Y:S01]  /*15b20*/  SHF.R.S32.HI R7, RZ, 0x1f, R6 ;  /* 0x0000001fff077819 */ /* 0x000fe20000011406 */
[----:B------:R-:W-:-:S04]  /*15b30*/  IMAD.WIDE.U32 R4, R6, UR6, R4 ;  /* 0x0000000606047c25 */ /* 0x000fc8000f8e0004 */
[----:B------:R-:W-:-:S04]  /*15b40*/  IMAD R7, R7, UR6, RZ ;  /* 0x0000000607077c24 */ /* 0x000fc8000f8e02ff */
[----:B------:R-:W-:Y:S01]  /*15b50*/  IMAD R7, R6, UR7, R7 ;  /* 0x0000000706077c24 */ /* 0x000fe2000f8e0207 */
[----:B------:R-:W-:-:S03]  /*15b60*/  LEA R6, P0, R4, UR8, 0x1 ;  /* 0x0000000804067c11 */ /* 0x000fc6000f8008ff */
[----:B------:R-:W-:Y:S02]  /*15b70*/  IMAD.IADD R5, R5, 0x1, R7 ;  /* 0x0000000105057824 */ /* 0x000fe400078e0207 */
[----:B------:R-:W1:Y:S03]  /*15b80*/  @P1 LDC R7, c[0x0][0x44c] ;  /* 0x00011300ff071b82 */ /* 0x000e660000000800 */
[----:B------:R-:W-:Y:S01]  /*15b90*/  LEA.HI.X R4, R4, UR9, R5, 0x1, P0 ;  /* 0x0000000904047c11 */ /* 0x000fe200080f0c05 */
[----:B------:R-:W-:Y:S02]  /*15ba0*/  IMAD.MOV.U32 R5, RZ, RZ, R0 ;  /* 0x000000ffff057224 */ /* 0x000fe400078e0000 */
[----:B-1----:R-:W-:-:S05]  /*15bb0*/  @P1 IMAD.HI.U32 R7, R0, R7, RZ ;  /* 0x0000000700071227 */ /* 0x002fca00078e00ff */
        /* <DEDUP_REMOVED lines=9> */
[----:B------:R-:W-:Y:S02]  /*15c50*/  SHF.R.S32.HI R5, RZ, 0x1f, R0 ;  /* 0x0000001fff057819 */ /* 0x000fe40000011400 */
[----:B------:R-:W-:Y:S01]  /*15c60*/  ISETP.GE.AND P1, PT, R12, UR4, PT ;  /* 0x000000040c007c0c */ /* 0x000fe2000bf26270 */
[----:B------:R-:W-:Y:S01]  /*15c70*/  IMAD.IADD R3, R3, 0x1, R7 ;  /* 0x0000000103037824 */ /* 0x000fe200078e0207 */
[----:B------:R-:W-:Y:S01]  /*15c80*/  ISETP.GE.AND P0, PT, R11, UR4, PT ;  /* 0x000000040b007c0c */ /* 0x000fe2000bf06270 */
[----:B------:R-:W-:-:S02]  /*15c90*/  IMAD R5, R5, UR6, RZ ;  /* 0x0000000605057c24 */ /* 0x000fc4000f8e02ff */
[----:B------:R-:W-:-:S04]  /*15ca0*/  IMAD.WIDE.U32 R2, R0, UR6, R2 ;  /* 0x0000000600027c25 */ /* 0x000fc8000f8e0002 */
[----:B------:R-:W-:Y:S01]  /*15cb0*/  IMAD R5, R0, UR7, R5 ;  /* 0x0000000700057c24 */ /* 0x000fe2000f8e0205 */
[----:B------:R-:W-:-:S03]  /*15cc0*/  LEA R8, P3, R2, UR8, 0x1 ;  /* 0x0000000802087c11 */ /* 0x000fc6000f8608ff */
[----:B------:R-:W-:Y:S01]  /*15cd0*/  IMAD.IADD R5, R3, 0x1, R5 ;  /* 0x0000000103057824 */ /* 0x000fe200078e0205 */
[----:B------:R-:W-:-:S04]  /*15ce0*/  UMOV UR4, 0xffffffff ;  /* 0xffffffff00047882 */ /* 0x000fc80000000000 */
[----:B------:R-:W-:Y:S01]  /*15cf0*/  LEA.HI.X R7, R2, UR9, R5, 0x1, P3 ;  /* 0x0000000902077c11 */ /* 0x000fe200098f0c05 */
[----:B0-----:R-:W-:Y:S06]  /*15d00*/  BRA.DIV UR4, `(.L_x_10561) ;  /* 0x0000004a04187947 */ /* 0x001fec000b800000 */
[----:B------:R-:W0:Y:S02]  /*15d10*/  S2R R3, SR_TID.X ;  /* 0x0000000000037919 */ /* 0x000e240000002100 */
[----:B0-----:R-:W-:Y:S02]  /*15d20*/  LOP3.LUT R10, R3, 0x7f, RZ, 0xc0, !PT ;  /* 0x0000007f030a7812 */ /* 0x001fe400078ec0ff */
[----:B------:R-:W2:Y:S04]  /*15d30*/  LDL.LU R3, [R1+0xc] ;  /* 0x00000c0001037983 */ /* 0x000ea80000300800 */
[----:B------:R-:W3:Y:S01]  /*15d40*/  LDL.LU R11, [R1+0x8] ;  /* 0x00000800010b7983 */ /* 0x000ee20000300800 */
[----:B------:R-:W-:-:S03]  /*15d50*/  SHF.R.U32.HI R10, RZ, 0x2, R10 ;  /* 0x00000002ff0a7819 */ /* 0x000fc6000001160a */
[----:B------:R-:W-:Y:S01]  /*15d60*/  SHFL.IDX PT, R2, R4, RZ, 0x1c1f ;  /* 0x001c1fff04027589 */ /* 0x000fe200000e0000 */
[----:B--2---:R-:W-:-:S03]  /*15d70*/  IMAD R5, R3, R9, RZ ;  /* 0x0000000903057224 */ /* 0x004fc600078e02ff */
[----:B------:R-:W0:Y:S01]  /*15d80*/  SHFL.IDX PT, R3, R6, RZ, 0x1c1f ;  /* 0x001c1fff06037589 */ /* 0x000e2200000e0000 */
[----:B---3--:R-:W-:-:S05]  /*15d90*/  IMAD.IADD R0, R10, 0x1, R11 ;  /* 0x000000010a007824 */ /* 0x008fca00078e020b */
        /* <DEDUP_REMOVED lines=35> */
[----:B0-----:R-:W0:Y:S01]  /*15fd0*/  SHFL.IDX PT, R3, R6, 0x3, 0x1c1f ;  /* 0x007c1f0006037f89 */ /* 0x001e2200000e0000 */
[----:B------:R-:W-:-:S05]  /*15fe0*/  VIADD R2, R0, 0x80 ;  /* 0x0000008000027836 */ /* 0x000fca0000000000 */
[----:B------:R-:W-:Y:S01]  /*15ff0*/  ISETP.GE.AND P3, PT, R2, R5, PT ;  /* 0x000000050200720c */ /* 0x000fe20003f66270 */
[----:B------:R-:W-:-:S05]  /*16000*/  VIADD R2, R0, 0x60 ;  /* 0x0000006000027836 */ /* 0x000fca0000000000 */
[----:B------:R-:W-:Y:S02]  /*16010*/  ISETP.GE.AND P4, PT, R2, R5, PT ;  /* 0x000000050200720c */ /* 0x000fe40003f86270 */
[----:B------:R-:W-:Y:S04]  /*16020*/  SHFL.IDX PT, R2, R7, RZ, 0x1c1f ;  /* 0x001c1fff07027589 */ /* 0x000fe800000e0000 */
[----:B------:R-:W-:Y:S07]  /*16030*/  SHFL.IDX PT, R7, R7, 0x1, 0x1c1f ;  /* 0x003c1f0007077f89 */ /* 0x000fee00000e0000 */
[----:B0-----:R-:W-:-:S05]  /*16040*/  @!P4 LEA R3, P5, R21, R3, 0x1 ;  /* 0x000000031503c211 */ /* 0x001fca00078a08ff */
[----:B------:R-:W-:Y:S02]  /*16050*/  @!P4 IMAD.X R9, RZ, RZ, R4, P5 ;  /* 0x000000ffff09c224 */ /* 0x000fe400028e0604 */
[----:B------:R-:W0:Y:S02]  /*16060*/  SHFL.IDX PT, R4, R8, RZ, 0x1c1f ;  /* 0x001c1fff08047589 */ /* 0x000e2400000e0000 */
[----:B0-----:R-:W-:-:S05]  /*16070*/  @!P3 LEA R4, P5, R21, R4, 0x1 ;  /* 0x000000041504b211 */ /* 0x001fca00078a08ff */
[----:B------:R-:W-:Y:S02]  /*16080*/  @!P3 IMAD.X R6, RZ, RZ, R2, P5 ;  /* 0x000000ffff06b224 */ /* 0x000fe400028e0602 */
[----:B------:R-:W-:Y:S02]  /*16090*/  @!P4 IMAD.MOV.U32 R2, RZ, RZ, R3 ;  /* 0x000000ffff02c224 */ /* 0x000fe400078e0003 */
[----:B------:R-:W-:-:S05]  /*160a0*/  @!P4 IMAD.MOV.U32 R3, RZ, RZ, R9 ;  /* 0x000000ffff03c224 */ /* 0x000fca00078e0009 */
[----:B------:R-:W-:Y:S04]  /*160b0*/  @!P4 LDGSTS.E.BYPASS.LTC128B.128 [R20+0xdc00], desc[UR52][R2.64], !P2 ;  /* 0x0dc000000214cfae */ /* 0x000fe8000d101d74 */
[----:B------:R-:W-:Y:S04]  /*160c0*/  @!P4 LDGSTS.E.BYPASS.LTC128B.128 [R20+0x10c00], desc[UR52][R2.64+0x40], !P1 ;  /* 0x10c000400214cfae */ /* 0x000fe8000c901d74 */
[----:B------:R0:W-:Y:S02]  /*160d0*/  @!P4 LDGSTS.E.BYPASS.LTC128B.128 [R20+0x13c00], desc[UR52][R2.64+0x80], !P0 ;  /* 0x13c000800214cfae */ /* 0x0001e4000c101d74 */
[----:B0-----:R-:W-:-:S02]  /*160e0*/  @!P3 IMAD.MOV.U32 R2, RZ, RZ, R4 ;  /* 0x000000ffff02b224 */ /* 0x001fc400078e0004 */
[----:B------:R-:W-:-:S05]  /*160f0*/  @!P3 IMAD.MOV.U32 R3, RZ, RZ, R6 ;  /* 0x000000ffff03b224 */ /* 0x000fca00078e0006 */
[----:B------:R-:W-:Y:S04]  /*16100*/  @!P3 LDGSTS.E.BYPASS.LTC128B.128 [R20+0xe400], desc[UR52][R2.64], !P2 ;  /* 0x0e4000000214bfae */ /* 0x000fe8000d101d74 */
[----:B------:R-:W-:Y:S04]  /*16110*/  @!P3 LDGSTS.E.BYPASS.LTC128B.128 [R20+0x11400], desc[UR52][R2.64+0x40], !P1 ;  /* 0x114000400214bfae */ /* 0x000fe8000c901d74 */
[----:B------:R0:W-:Y:S04]  /*16120*/  @!P3 LDGSTS.E.BYPASS.LTC128B.128 [R20+0x14400], desc[UR52][R2.64+0x80], !P0 ;  /* 0x144000800214bfae */ /* 0x0001e8000c101d74 */
[----:B0-----:R0:W1:Y:S02]  /*16130*/  SHFL.IDX PT, R2, R8, 0x1, 0x1c1f ;  /* 0x003c1f0008027f89 */ /* 0x00106400000e0000 */
.L_x_10678:
[----:B------:R-:W-:Y:S02]  /*16140*/  VIADD R0, R0, 0xa0 ;  /* 0x000000a000007836 */ /* 0x000fe40000000000 */
[----:B0-----:R-:W-:-:S03]  /*16150*/  VIADD R8, R17, 0x2d800 ;  /* 0x0002d80011087836 */ /* 0x001fc60000000000 */
        /* <DEDUP_REMOVED lines=11> */
.L_x_10562:
[----:B------:R-:W-:Y:S02]  /*16210*/  PLOP3.LUT P1, PT, P1, P0, PT, 0xa2, 0x0 ;  /* 0x000000000000781c */ /* 0x000fe40000f21472 */
[----:B------:R-:W-:-:S08]  /*16220*/  @P0 R2UR P1, UR4, R17 ;  /* 0x00000000110402ca */ /* 0x000fd00000020000 */
[----:B------:R-:W-:-:S05]  /*16230*/  @P0 PLOP3.LUT P0, PT, P1, PT, PT, 0x80, 0x0 ;  /* 0x000000000000081c */ /* 0x000fca0000f0f070 */
[----:B------:R-:W-:Y:S01]  /*16240*/  @!P1 SYNCS.ARRIVE.TRANS64.RED.A0T1 RZ, [UR4+0x2d800], RZ ;  /* 0x02d800ffffff99a7 */ /* 0x000fe20008200404 */
[----:B------:R-:W-:Y:S07]  /*16250*/  @!P1 ARRIVES.LDGSTSBAR.64.TRANSCNT [UR4+0x2d800] ;  /* 0x02d80000ff0099b0 */ /* 0x000fee0008000a84 */
[----:B------:R-:W-:Y:S05]  /*16260*/  @P0 BRA.U.ANY `(.L_x_10562) ;  /* 0xfffffffd00e80947 */ /* 0x000fea000393ffff */
[----:B0-----:R-:W2:Y:S02]  /*16270*/  LDL.LU R2, [R1+0x24] ;  /* 0x0000240001027983 */ /* 0x001ea40000300800 */
        /* <DEDUP_REMOVED lines=9> */
[----:B------:R-:W1:Y:S03]  /*16310*/  SYNCS.PHASECHK.TRANS64.TRYWAIT P0, [R17+URZ+0x2d820], R0 ;  /* 0x02d82000110075a7 */ /* 0x000e66000800017f */
[----:B01----:R-:W-:Y:S05]  /*16320*/  @!P0 BRA `(.L_x_10564) ;  /* 0x0000004800b48947 */ /* 0x003fea0003800000 */
.L_x_10679:
[----:B------:R-:W-:Y:S05]  /*16330*/  BSYNC B0 ;  /* 0x0000000000007941 */ /* 0x000fea0003800000 */
.L_x_10563:
[----:B------:R-:W0:Y:S01]  /*16340*/  LDL R2, [R1+0x1c] ;  /* 0x00001c0001027983 */ /* 0x000e220000100800 */
[----:B------:R-:W-:Y:S01]  /*16350*/  BSSY B0, `(.L_x_10565) ;  /* 0x0000233000007945 */ /* 0x000fe20003800000 */
[----:B0-----:R-:W-:-:S05]  /*16360*/  VIADD R0, R2, 0xfffffffe ;  /* 0xfffffffe02007836 */ /* 0x001fca0000000000 */
[----:B------:R-:W-:-:S13]  /*16370*/  ISETP.GE.AND P0, PT, R0, R29, PT ;  /* 0x0000001d0000720c */ /* 0x000fda0003f06270 */
[----:B------:R-:W-:Y:S05]  /*16380*/  @!P0 BRA `(.L_x_10566) ;  /* 0x0000002000bc8947 */ /* 0x000fea0003800000 */
[----:B------:R-:W2:Y:S04]  /*16390*/  LDL.LU R2, [R1+0x30] ;  /* 0x0000300001027983 */ /* 0x000ea80000300800 */
[----:B------:R-:W3:Y:S04]  /*163a0*/  LDL.LU R6, [R1+0x18] ;  /* 0x0000180001067983 */ /* 0x000ee80000300800 */
[----:B------:R-:W4:Y:S04]  /*163b0*/  LDL.LU R3, [R1+0x3c] ;  /* 0x00003c0001037983 */ /* 0x000f280000300800 */
[----:B------:R-:W5:Y:S04]  /*163c0*/  LDL.LU R5, [R1+0x14] ;  /* 0x0000140001057983 */ /* 0x000f680000300800 */
[----:B------:R-:W5:Y:S01]  /*163d0*/  LDL.LU R4, [R1+0x40] ;  /* 0x0000400001047983 */ /* 0x000f620000300800 */
[----:B------:R-:W-:Y:S01]  /*163e0*/  BSSY B2, `(.L_x_10567) ;  /* 0x00000c3000027945 */ /* 0x000fe20003800000 */
[----:B--2---:R-:W-:-:S04]  /*163f0*/  VIADD R2, R2, 0x1 ;  /* 0x0000000102027836 */ /* 0x004fc80000000000 */
[----:B---3--:R-:W-:Y:S01]  /*16400*/  IMAD R2, R2, R6, RZ ;  /* 0x0000000602027224 */ /* 0x008fe200078e02ff */
[----:B----4-:R-:W-:-:S04]  /*16410*/  LOP3.LUT R3, RZ, R3, RZ, 0x33, !PT ;  /* 0x00000003ff037212 */ /* 0x010fc800078e33ff */
[----:B------:R-:W-:-:S04]  /*16420*/  LOP3.LUT R2, RZ, R2, RZ, 0x33, !PT ;  /* 0x00000002ff027212 */ /* 0x000fc800078e33ff */
[----:B-----5:R-:W-:Y:S02]  /*16430*/  VIADDMNMX R2, R2, -R5, R3, !PT ;  /* 0x8000000502027246 */ /* 0x020fe40007800103 */
[----:B------:R-:W-:-:S04]  /*16440*/  LOP3.LUT R3, RZ, R4, RZ, 0x33, !PT ;  /* 0x00000004ff037212 */ /* 0x000fc800078e33ff */
[----:B------:R-:W-:Y:S02]  /*16450*/  VIMNMX R6, R2, R3, !PT ;  /* 0x0000000302067248 */ /* 0x000fe40007fe0100 */
[----:B------:R-:W-:-:S04]  /*16460*/  LOP3.LUT R3, RZ, R29, RZ, 0x33, !PT ;  /* 0x0000001dff037212 */ /* 0x000fc800078e33ff */
[----:B------:R-:W-:Y:S02]  /*16470*/  VIADDMNMX R10, R6, 0x2, R3, !PT ;  /* 0x00000002060a7846 */ /* 0x000fe40007800103 */
[----:B------:R-:W-:-:S05]  /*16480*/  LOP3.LUT R3, RZ, R6, RZ, 0x33, !PT ;  /* 0x00000006ff037212 */ /* 0x000fca00078e33ff */
        /* <DEDUP_REMOVED lines=11> */
[----:B--2---:R-:W-:-:S13]  /*16540*/  LOP3.LUT P1, RZ, R4, 0x1, RZ, 0xc0, !PT ;  /* 0x0000000104ff7812 */ /* 0x004fda000782c0ff */
        /* <DEDUP_REMOVED lines=23> */
.L_x_10571:
[----:B------:R-:W-:Y:S01]  /*166c0*/  IMAD R3, R7, 0x8, R17 ;  /* 0x0000000807037824 */ /* 0x000fe200078e0211 */
[----:B------:R-:W-:Y:S01]  /*166d0*/  SHF.L.U32 R2, R9, 0x1f, RZ ;  /* 0x0000001f09027819 */ /* 0x000fe200000006ff */
[----:B------:R-:W-:Y:S03]  /*166e0*/  BSSY B3, `(.L_x_10572) ;  /* 0x0000003000037945 */ /* 0x000fe60003800000 */
[----:B------:R-:W1:Y:S02]  /*166f0*/  SYNCS.PHASECHK.TRANS64.TRYWAIT P0, [R3+URZ+0x2d840], R2 ;  /* 0x02d84002030075a7 */ /* 0x000e64000800017f */
[----:B-1----:R-:W-:Y:S05]  /*16700*/  @!P0 BRA `(.L_x_10573) ;  /* 0x0000004400d08947 */ /* 0x002fea0003800000 */
.L_x_10680:
[----:B------:R-:W-:Y:S05]  /*16710*/  BSYNC B3 ;  /* 0x0000000000037941 */ /* 0x000fea0003800000 */
.L_x_10572:
        /* <DEDUP_REMOVED lines=12> */
.L_x_10575:
[----:B------:R-:W-:Y:S05]  /*167e0*/  BSYNC B3 ;  /* 0x0000000000037941 */ /* 0x000fea0003800000 */
.L_x_10574:
        /* <DEDUP_REMOVED lines=11> */
.L_x_10576:
        /* <DEDUP_REMOVED lines=16> */
.L_x_10577:
        /* <DEDUP_REMOVED lines=16> */
.L_x_10578:
        /* <DEDUP_REMOVED lines=15> */
.L_x_10681:
[----:B------:R-:W-:Y:S05]  /*16b90*/  BSYNC B3 ;  /* 0x0000000000037941 */ /* 0x000fea0003800000 */
.L_x_10579:
        /* <DEDUP_REMOVED lines=12> */
.L_x_10582:
[----:B------:R-:W-:Y:S05]  /*16c60*/  BSYNC B3 ;  /* 0x0000000000037941 */ /* 0x000fea0003800000 */
.L_x_10581:
        /* <DEDUP_REMOVED lines=11> */
.L_x_10583:
        /* <DEDUP_REMOVED lines=15> */
.L_x_10584:
        /* <DEDUP_REMOVED lines=15> */
.L_x_10585:
        /* <DEDUP_REMOVED lines=12> */
.L_x_10570:
[----:B------:R-:W-:Y:S05]  /*16fc0*/  BSYNC B1 ;  /* 0x0000000000017941 */ /* 0x000fea0003800000 */
.L_x_10569:
[----:B------:R-:W2:Y:S01]  /*16fd0*/  LDL.LU R0, [R1+0x1c] ;  /* 0x00001c0001007983 */ /* 0x000ea20000300800 */
[----:B------:R-:W-:Y:S02]  /*16fe0*/  IMAD.MOV.U32 R18, RZ, RZ, R7 ;  /* 0x000000ffff127224 */ /* 0x000fe400078e0007 */
[----:B------:R-:W-:Y:S02]  /*16ff0*/  IMAD.MOV.U32 R28, RZ, RZ, R9 ;  /* 0x000000ffff1c7224 */ /* 0x000fe400078e0009 */
[----:B--2---:R-:W-:-:S07]  /*17000*/  VIADD R0, R0, 0xfffffffd ;  /* 0xfffffffd00007836 */ /* 0x004fce0000000000 */
.L_x_10568:
[----:B------:R-:W-:Y:S05]  /*17010*/  BSYNC B2 ;  /* 0x0000000000027941 */ /* 0x000fea0003800000 */
.L_x_10567:
[----:B------:R-:W-:-:S05]  /*17020*/  VIADD R3, R10, 0xfffffffe ;  /* 0xfffffffe0a037836 */ /* 0x000fca0000000000 */
[----:B------:R-:W-:-:S13]  /*17030*/  ISETP.NE.AND P0, PT, R3, R6, PT ;  /* 0x000000060300720c */ /* 0x000fda0003f05270 */
[----:B------:R-:W-:Y:S05]  /*17040*/  @!P0 BRA `(.L_x_10566) ;  /* 0x00000014008c8947 */ /* 0x000fea0003800000 */
[----:B------:R-:W-:-:S07]  /*17050*/  IMAD.MOV.U32 R4, RZ, RZ, R19 ;  /* 0x000000ffff047224 */ /* 0x000fce00078e0013 */
.L_x_10620:
        /* <DEDUP_REMOVED lines=32> */
.L_x_10588:
[----:B------:R-:W-:Y:S01]  /*17260*/  IMAD R3, R6, 0x8, R17 ;  /* 0x0000000806037824 */ /* 0x000fe200078e0211 */
[----:B------:R-:W-:Y:S01]  /*17270*/  SHF.L.U32 R2, R7, 0x1f, RZ ;  /* 0x0000001f07027819 */ /* 0x000fe200000006ff */
[----:B------:R-:W-:Y:S03]  /*17280*/  BSSY B2, `(.L_x_10589) ;  /* 0x0000003000027945 */ /* 0x000fe60003800000 */
[----:B------:R-:W1:Y:S02]  /*17290*/  SYNCS.PHASECHK.TRANS64.TRYWAIT P0, [R3+URZ+0x2d840], R2 ;  /* 0x02d84002030075a7 */ /* 0x000e64000800017f */
[----:B-1----:R-:W-:Y:S05]  /*172a0*/  @!P0 BRA `(.L_x_10590) ;  /* 0x0000003c00108947 */ /* 0x002fea0003800000 */
.L_x_10682:
[----:B------:R-:W-:Y:S05]  /*172b0*/  BSYNC B2 ;  /* 0x0000000000027941 */ /* 0x000fea0003800000 */
.L_x_10589:
        /* <DEDUP_REMOVED lines=12> */
.L_x_10592:
[----:B------:R-:W-:Y:S05]  /*17380*/  BSYNC B2 ;  /* 0x0000000000027941 */ /* 0x000fea0003800000 */
.L_x_10591:
        /* <DEDUP_REMOVED lines=11> */
.L_x_10593:
        /* <DEDUP_REMOVED lines=16> */
.L_x_10594:
        /* <DEDUP_REMOVED lines=16> */
.L_x_10595:
        /* <DEDUP_REMOVED lines=15> */
.L_x_10683:
[----:B------:R-:W-:Y:S05]  /*17730*/  BSYNC B2 ;  /* 0x0000000000027941 */ /* 0x000fea0003800000 */
.L_x_10596:
        /* <DEDUP_REMOVED lines=11> */
.L_x_10599:
[----:B------:R-:W-:Y:S05]  /*177f0*/  BSYNC B2 ;  /* 0x0000000000027941 */ /* 0x000fea0003800000 */
.L_x_10598:
        /* <DEDUP_REMOVED lines=10> */
.L_x_10600:
        /* <DEDUP_REMOVED lines=15> */
.L_x_10601:
        /* <DEDUP_REMOVED lines=15> */
.L_x_10602:
        /* <DEDUP_REMOVED lines=12> */
.L_x_10587:
[----:B------:R-:W-:Y:S05]  /*17b40*/  BSYNC B1 ;  /* 0x0000000000017941 */ /* 0x000fea0003800000 */
.L_x_10586:
        /* <DEDUP_REMOVED lines=32> */
.L_x_10605:
[----:B------:R-:W-:Y:S01]  /*17d50*/  IMAD R2, R18, 0x8, R17 ;  /* 0x0000000812027824 */ /* 0x000fe200078e0211 */
[----:B------:R-:W-:Y:S01]  /*17d60*/  SHF.L.U32 R3, R28, 0x1f, RZ ;  /* 0x0000001f1c037819 */ /* 0x000fe200000006ff */
[----:B------:R-:W-:Y:S03]  /*17d70*/  BSSY B2, `(.L_x_10606) ;  /* 0x0000003000027945 */ /* 0x000fe60003800000 */
[----:B------:R-:W1:Y:S02]  /*17d80*/  SYNCS.PHASECHK.TRANS64.TRYWAIT P0, [R2+URZ+0x2d840], R3 ;  /* 0x02d84003020075a7 */ /* 0x000e64000800017f */
[----:B-1----:R-:W-:Y:S05]  /*17d90*/  @!P0 BRA `(.L_x_10607) ;  /* 0x00000030007c8947 */ /* 0x002fea0003800000 */
.L_x_10684:
[----:B------:R-:W-:Y:S05]  /*17da0*/  BSYNC B2 ;  /* 0x0000000000027941 */ /* 0x000fea0003800000 */
.L_x_10606:
        /* <DEDUP_REMOVED lines=12> */
.L_x_10609:
[----:B------:R-:W-:Y:S05]  /*17e70*/  BSYNC B2 ;  /* 0x0000000000027941 */ /* 0x000fea0003800000 */
.L_x_10608:
        /* <DEDUP_REMOVED lines=12> */
.L_x_10610:
        /* <DEDUP_REMOVED lines=16> */
.L_x_10611:
        /* <DEDUP_REMOVED lines=16> */
.L_x_10612:
        /* <DEDUP_REMOVED lines=15> */
.L_x_10685:
[----:B------:R-:W-:Y:S05]  /*18230*/  BSYNC B2 ;  /* 0x0000000000027941 */ /* 0x000fea0003800000 */
.L_x_10613:
        /* <DEDUP_REMOVED lines=11> */
.L_x_10616:
[----:B------:R-:W-:Y:S05]  /*182f0*/  BSYNC B2 ;  /* 0x0000000000027941 */ /* 0x000fea0003800000 */
.L_x_10615:
        /* <DEDUP_REMOVED lines=10> */
.L_x_10617:
        /* <DEDUP_REMOVED lines=15> */
.L_x_10618:
        /* <DEDUP_REMOVED lines=15> */
.L_x_10619:
        /* <DEDUP_REMOVED lines=12> */
.L_x_10604:
[----:B------:R-:W-:Y:S05]  /*18640*/  BSYNC B1 ;  /* 0x0000000000017941 */ /* 0x000fea0003800000 */
.L_x_10603:
[----:B------:R-:W-:Y:S01]  /*18650*/  ISETP.GT.AND P0, PT, R9, R29, PT ;  /* 0x0000001d0900720c */ /* 0x000fe20003f04270 */
[----:B------:R-:W-:-:S12]  /*18660*/  VIADD R0, R0, 0xfffffffe ;  /* 0xfffffffe00007836 */ /* 0x000fd80000000000 */
[----:B------:R-:W-:Y:S05]  /*18670*/  @P0 BRA `(.L_x_10620) ;  /* 0xffffffe800780947 */ /* 0x000fea000383ffff */
.L_x_10566:
[----:B------:R-:W-:Y:S05]  /*18680*/  BSYNC B0 ;  /* 0x0000000000007941 */ /* 0x000fea0003800000 */
.L_x_10565:
[----:B------:R-:W0:Y:S01]  /*18690*/  S2R R2, SR_TID.X ;  /* 0x0000000000027919 */ /* 0x000e220000002100 */
[----:B------:R-:W-:Y:S01]  /*186a0*/  BSSY B0, `(.L_x_10621) ;  /* 0x0000010000007945 */ /* 0x000fe20003800000 */
[----:B0-----:R-:W-:-:S04]  /*186b0*/  LOP3.LUT R6, R2, 0x7f, RZ, 0xc0, !PT ;  /* 0x0000007f02067812 */ /* 0x001fc800078ec0ff */
[----:B------:R-:W-:-:S13]  /*186c0*/  ISETP.NE.AND P0, PT, R6, RZ, PT ;  /* 0x000000ff0600720c */ /* 0x000fda0003f05270 */
[----:B------:R-:W-:Y:S05]  /*186d0*/  @P0 BRA `(.L_x_10622) ;  /* 0x0000000000300947 */ /* 0x000fea0003800000 */
[----:B------:R-:W0:Y:S01]  /*186e0*/  S2R R5, SR_LANEID ;  /* 0x0000000000057919 */ /* 0x000e220000000000 */
        /* <DEDUP_REMOVED lines=11> */
.L_x_10622:
[----:B------:R-:W-:Y:S05]  /*187a0*/  BSYNC B0 ;  /* 0x0000000000007941 */ /* 0x000fea0003800000 */
.L_x_10621:
[----:B------:R-:W2:Y:S01]  /*187b0*/  LDL R0, [R1] ;  /* 0x0000000001007983 */ /* 0x000ea20000100800 */
[----:B------:R-:W-:Y:S01]  /*187c0*/  BSSY B0, `(.L_x_10623) ;  /* 0x0000046000007945 */ /* 0x000fe20003800000 */
[----:B--2---:R-:W-:-:S13]  /*187d0*/  LOP3.LUT P0, RZ, R0, 0x1, RZ, 0xc0, !PT ;  /* 0x0000000100ff7812 */ /* 0x004fda000780c0ff */
[----:B------:R-:W-:Y:S05]  /*187e0*/  @!P0 BRA `(.L_x_10624) ;  /* 0x00000004000c8947 */ /* 0x000fea0003800000 */
[----:B------:R-:W-:Y:S01]  /*187f0*/  IMAD R3, R18, 0x8, R17 ;  /* 0x0000000812037824 */ /* 0x000fe200078e0211 */
[----:B------:R-:W-:Y:S01]  /*18800*/  SHF.L.U32 R0, R28, 0x1f, RZ ;  /* 0x0000001f1c007819 */ /* 0x000fe200000006ff */
[----:B------:R-:W-:Y:S01]  /*18810*/  BSSY B1, `(.L_x_10625) ;  /* 0x0000004000017945 */ /* 0x000fe20003800000 */
[----:B------:R-:W-:Y:S02]  /*18820*/  ISETP.NE.AND P1, PT, R6, RZ, PT ;  /* 0x000000ff0600720c */ /* 0x000fe40003f25270 */
[----:B------:R-:W0:Y:S02]  /*18830*/  SYNCS.PHASECHK.TRANS64.TRYWAIT P0, [R3+URZ+0x2d860], R0 ;  /* 0x02d86000030075a7 */ /* 0x000e24000800017f */
[----:B0-----:R-:W-:Y:S09]  /*18840*/  @!P0 BRA `(.L_x_10626) ;  /* 0x0000002400f88947 */ /* 0x001ff20003800000 */
.L_x_10686:
[----:B------:R-:W-:Y:S05]  /*18850*/  BSYNC B1 ;  /* 0x0000000000017941 */ /* 0x000fea0003800000 */
.L_x_10625:
[----:B------:R-:W-:Y:S04]  /*18860*/  BSSY B1, `(.L_x_10627) ;  /* 0x0000009000017945 */ /* 0x000fe80003800000 */
[----:B------:R-:W-:Y:S05]  /*18870*/  @P1 BRA `(.L_x_10628) ;  /* 0x00000000001c1947 */ /* 0x000fea0003800000 */
[----:B------:R-:W1:Y:S01]  /*18880*/  S2R R2, SR_TID.X ;  /* 0x0000000000027919 */ /* 0x000e620000002100 */
[----:B0-----:R-:W-:-:S04]  /*18890*/  IMAD.MOV.U32 R0, RZ, RZ, 0x6000 ;  /* 0x00006000ff007424 */ /* 0x001fc800078e00ff */
[----:B------:R2:W-:Y:S01]  /*188a0*/  SYNCS.ARRIVE.TRANS64 RZ, [R3+URZ+0x2d850], R0 ;  /* 0x02d8500003ff79a7 */ /* 0x0005e2000800003f */
[----:B-1----:R-:W-:-:S04]  /*188b0*/  LOP3.LUT R2, R2, 0x1f, RZ, 0xc0, !PT ;  /* 0x0000001f02027812 */ /* 0x002fc800078ec0ff */
[----:B------:R-:W-:-:S13]  /*188c0*/  ISETP.NE.AND P0, PT, R2, RZ, PT ;  /* 0x000000ff0200720c */ /* 0x000fda0003f05270 */
[----:B--2---:R-:W-:Y:S05]  /*188d0*/  @!P0 BRA `(.L_x_10628) ;  /* 0x0000000000048947 */ /* 0x004fea0003800000 */
[----:B------:R-:W-:Y:S01]  /*188e0*/  BPT.TRAP 0x1 ;  /* 0x000000040000795c */ /* 0x000fe20000300000 */
.L_x_10628:
[----:B------:R-:W-:Y:S05]  /*188f0*/  BSYNC B1 ;  /* 0x0000000000017941 */ /* 0x000fea0003800000 */
.L_x_10627:
[----:B0-----:R-:W-:Y:S01]  /*18900*/  IMAD R0, R18, 0x6000, R17 ;  /* 0x0000600012007824 */ /* 0x001fe200078e0211 */
        /* <DEDUP_REMOVED lines=9> */
.L_x_10629:
        /* <DEDUP_REMOVED lines=15> */
.L_x_10630:
        /* <DEDUP_REMOVED lines=15> */
.L_x_10631:
        /* <DEDUP_REMOVED lines=10> */
.L_x_10624:
[----:B------:R-:W-:Y:S05]  /*18c20*/  BSYNC B0 ;  /* 0x0000000000007941 */ /* 0x000fea0003800000 */
.L_x_10623:
[----:B------:R-:W-:-:S05]  /*18c30*/  VIADD R18, R18, 0x1 ;  /* 0x0000000112127836 */ /* 0x000fca0000000000 */
[----:B------:R-:W-:-:S04]  /*18c40*/  ISETP.NE.AND P0, PT, R18, 0x2, PT ;  /* 0x000000021200780c */ /* 0x000fc80003f05270 */
[----:B------:R-:W-:Y:S02]  /*18c50*/  SEL R3, RZ, 0x1, P0 ;  /* 0x00000001ff037807 */ /* 0x000fe40000000000 */
[----:B------:R-:W-:Y:S02]  /*18c60*/  SEL R18, R18, RZ, P0 ;  /* 0x000000ff12127207 */ /* 0x000fe40000000000 */
[----:B------:R-:W-:-:S07]  /*18c70*/  LOP3.LUT R28, R28, R3, RZ, 0x3c, !PT ;  /* 0x000000031c1c7212 */ /* 0x000fce00078e3cff */
.L_x_10547:
[----:B------:R-:W-:Y:S05]  /*18c80*/  BSYNC B7 ;  /* 0x0000000000077941 */ /* 0x000fea0003800000 */
.L_x_10545:
[----:B------:R-:W3:Y:S02]  /*18c90*/  LDL R0, [R1] ;  /* 0x0000000001007983 */ /* 0x000ee40000100800 */
        /* <DEDUP_REMOVED lines=11> */
.L_x_10632:
[----:B------:R-:W3:Y:S01]  /*18d50*/  S2R R0, SR_TID.X ;  /* 0x0000000000007919 */ /* 0x000ee20000002100 */
[----:B------:R-:W-:Y:S01]  /*18d60*/  UMOV UR4, 0xffffffff ;  /* 0xffffffff00047882 */ /* 0x000fe20000000000 */
[----:B---3--:R-:W-:-:S04]  /*18d70*/  LOP3.LUT R8, R0, 0x1f, RZ, 0xc0, !PT ;  /* 0x0000001f00087812 */ /* 0x008fc800078ec0ff */
[----:B------:R-:W-:Y:S01]  /*18d80*/  ISETP.NE.AND P0, PT, R8, 0x1f, PT ;  /* 0x0000001f0800780c */ /* 0x000fe20003f05270 */
[----:B------:R-:W-:-:S12]  /*18d90*/  BRA.DIV UR4, `(.L_x_10634) ;  /* 0x0000002204b87947 */ /* 0x000fd8000b800000 */
[----:B------:R-:W-:Y:S01]  /*18da0*/  IMAD.IADD R9, R27, 0x1, R8 ;  /* 0x000000011b097824 */ /* 0x000fe200078e0208 */
[----:B------:R-:W-:-:S04]  /*18db0*/  ULDC UR4, c[0x0][0xc3c] ;  /* 0x00030f0000047ab9 */ /* 0x000fc80000000800 */
[----:B------:R-:W-:-:S13]  /*18dc0*/  ISETP.GE.OR P1, PT, R9, UR4, !P0 ;  /* 0x0000000409007c0c */ /* 0x000fda000c726670 */
[----:B------:R-:W3:Y:S08]  /*18dd0*/  @!P1 LDC.64 R2, c[0x0][0xc80] ;  /* 0x00032000ff029b82 */ /* 0x000ef00000000a00 */
[----:B01----:R-:W0:Y:S01]  /*18de0*/  @!P1 LDC.64 R4, c[0x0][0xc78] ;  /* 0x00031e00ff049b82 */ /* 0x003e220000000a00 */
[----:B---3--:R-:W-:-:S05]  /*18df0*/  @!P1 IMAD.WIDE R2, R9, 0x4, R2 ;  /* 0x0000000409029825 */ /* 0x008fca00078e0202 */
[----:B------:R0:W3:Y:S02]  /*18e00*/  @!P1 LDG.E R7, desc[UR52][R2.64] ;  /* 0x0000003402079981 */ /* 0x0000e4000c1e1900 */
[----:B0-----:R-:W-:-:S05]  /*18e10*/  @!P1 IMAD.WIDE R2, R9, 0x4, R4 ;  /* 0x0000000409029825 */ /* 0x001fca00078e0204 */
[----:B------:R-:W4:Y:S01]  /*18e20*/  @!P1 LDG.E R4, desc[UR52][R2.64] ;  /* 0x0000003402049981 */ /* 0x000f22000c1e1900 */
        /* <DEDUP_REMOVED lines=9> */
[----:B---3--:R-:W-:Y:S02]  /*18ec0*/  @!P1 IMAD.MOV.U32 R25, RZ, RZ, R7 ;  /* 0x000000ffff199224 */ /* 0x008fe400078e0007 */
[----:B----4-:R-:W-:Y:S01]  /*18ed0*/  @!P1 IMAD.MOV.U32 R5, RZ, RZ, R4 ;  /* 0x000000ffff059224 */ /* 0x010fe200078e0004 */
        /* <DEDUP_REMOVED lines=18> */
.L_x_10696:
[----:B------:R-:W-:Y:S02]  /*19000*/  ULDC UR4, c[0x0][0xc38] ;  /* 0x00030e0000047ab9 */ /* 0x000fe40000000800 */
[----:B------:R-:W-:-:S04]  /*19010*/  IMAD.U32 R4, RZ, RZ, UR4 ;  /* 0x00000004ff047e24 */ /* 0x000fc8000f8e00ff */
[----:B-1----:R-:W-:-:S04]  /*19020*/  IMAD R3, R14, R4, RZ ;  /* 0x000000040e037224 */ /* 0x002fc800078e02ff */
[----:B------:R-:W-:-:S05]  /*19030*/  IMAD.IADD R6, R6, 0x1, R3 ;  /* 0x0000000106067824 */ /* 0x000fca00078e0203 */
[----:B------:R-:W-:-:S13]  /*19040*/  ISETP.GT.AND P6, PT, R6, R0, PT ;  /* 0x000000000600720c */ /* 0x000fda0003fc4270 */
[----:B------:R-:W-:Y:S05]  /*19050*/  @P6 BRA `(.L_x_10635) ;  /* 0x0000000000a46947 */ /* 0x000fea0003800000 */
.L_x_10638:
[----:B0-----:R-:W0:Y:S01]  /*19060*/  LDC R2, c[0x0][0xc3c] ;  /* 0x00030f00ff027b82 */ /* 0x001e220000000800 */
[----:B------:R-:W-:-:S05]  /*19070*/  VIADD R27, R27, 0x1f ;  /* 0x0000001f1b1b7836 */ /* 0x000fca0000000000 */
[----:B0-----:R-:W-:-:S13]  /*19080*/  ISETP.GE.AND P6, PT, R27, R2, PT ;  /* 0x000000021b00720c */ /* 0x001fda0003fc6270 */
[----:B------:R-:W-:Y:S05]  /*19090*/  @P6 BRA `(.L_x_10636) ;  /* 0x0000000800bc6947 */ /* 0x000fea0003800000 */
[----:B------:R-:W0:Y:S01]  /*190a0*/  S2R R3, SR_TID.X ;  /* 0x0000000000037919 */ /* 0x000e220000002100 */
[----:B------:R-:W-:Y:S01]  /*190b0*/  IMAD.MOV.U32 R25, RZ, RZ, RZ ;  /* 0x000000ffff197224 */ /* 0x000fe200078e00ff */
[----:B0-----:R-:W-:-:S05]  /*190c0*/  LOP3.LUT R3, R3, 0x1f, RZ, 0xc0, !PT ;  /* 0x0000001f03037812 */ /* 0x001fca00078ec0ff */
[----:B------:R-:W-:-:S05]  /*190d0*/  IMAD.IADD R7, R27, 0x1, R3 ;  /* 0x000000011b077824 */ /* 0x000fca00078e0203 */
[----:B------:R-:W-:-:S13]  /*190e0*/  ISETP.GE.OR P6, PT, R7, R2, !P0 ;  /* 0x000000020700720c */ /* 0x000fda00047c6670 */
[----:B------:R-:W0:Y:S08]  /*190f0*/  @!P6 LDC.64 R2, c[0x0][0xc80] ;  /* 0x00032000ff02eb82 */ /* 0x000e300000000a00 */
[----:B------:R-:W1:Y:S01]  /*19100*/  @!P6 LDC.64 R4, c[0x0][0xc78] ;  /* 0x00031e00ff04eb82 */ /* 0x000e620000000a00 */
[----:B0-----:R-:W-:-:S05]  /*19110*/  @!P6 IMAD.WIDE R2, R7, 0x4, R2 ;  /* 0x000000040702e825 */ /* 0x001fca00078e0202 */
[----:B------:R1:W3:Y:S02]  /*19120*/  @!P6 LDG.E R25, desc[UR52][R2.64] ;  /* 0x000000340219e981 */ /* 0x0002e4000c1e1900 */
[----:B-1----:R-:W-:-:S04]  /*19130*/  @!P6 IMAD.WIDE R2, R7, 0x4, R4 ;  /* 0x000000040702e825 */ /* 0x002fc800078e0204 */
[----:B------:R-:W-:-:S06]  /*19140*/  IMAD.MOV.U32 R5, RZ, RZ, RZ ;  /* 0x000000ffff057224 */ /* 0x000fcc00078e00ff */
[----:B------:R-:W3:Y:S01]  /*19150*/  @!P6 LDG.E R5, desc[UR52][R2.64] ;  /* 0x000000340205e981 */ /* 0x000ee2000c1e1900 */
[----:B------:R-:W-:Y:S01]  /*19160*/  UMOV UR4, 0xffffffff ;  /* 0xffffffff00047882 */ /* 0x000fe20000000000 */
[----:B---3--:R-:W-:Y:S02]  /*19170*/  IMAD R13, R5, R25, RZ ;  /* 0x00000019050d7224 */ /* 0x008fe400078e02ff */
        /* <DEDUP_REMOVED lines=17> */
.L_x_10704:
[----:B------:R-:W-:Y:S02]  /*19290*/  ULDC UR4, c[0x0][0xc38] ;  /* 0x00030e0000047ab9 */ /* 0x000fe40000000800 */
[----:B------:R-:W-:-:S04]  /*192a0*/  IMAD.U32 R4, RZ, RZ, UR4 ;  /* 0x00000004ff047e24 */ /* 0x000fc8000f8e00ff */
[----:B-1----:R-:W-:-:S04]  /*192b0*/  IMAD R3, R14, R4, RZ ;  /* 0x000000040e037224 */ /* 0x002fc800078e02ff */
[----:B------:R-:W-:-:S05]  /*192c0*/  IMAD.IADD R6, R3, 0x1, R6 ;  /* 0x0000000103067824 */ /* 0x000fca00078e0206 */
[----:B------:R-:W-:-:S13]  /*192d0*/  ISETP.GT.AND P6, PT, R6, R0, PT ;  /* 0x000000000600720c */ /* 0x000fda0003fc4270 */
[----:B------:R-:W-:Y:S05]  /*192e0*/  @!P6 BRA `(.L_x_10638) ;  /* 0xfffffffc005ce947 */ /* 0x000fea000383ffff */
.L_x_10635:
[----:B------:R-:W-:Y:S01]  /*192f0*/  IMAD.IADD R6, R6, 0x1, -R3 ;  /* 0x0000000106067824 */ /* 0x000fe200078e0a03 */
[----:B------:R-:W-:-:S03]  /*19300*/  UMOV UR4, 0xffffffff ;  /* 0xffffffff00047882 */ /* 0x000fc60000000000 */
[----:B------:R-:W-:-:S05]  /*19310*/  IMAD R3, R2, R4, R6 ;  /* 0x0000000402037224 */ /* 0x000fca00078e0206 */
[----:B------:R-:W-:Y:S01]  /*19320*/  ISETP.GT.AND P6, PT, R3, R0, PT ;  /* 0x000000000300720c */ /* 0x000fe20003fc4270 */
[----:B------:R-:W-:-:S12]  /*19330*/  BRA.DIV UR4, `(.L_x_10639) ;  /* 0x0000002604407947 */ /* 0x000fd8000b800000 */
[----:B------:R-:W-:-:S04]  /*19340*/  VOTE.ANY R3, PT, !P6 ;  /* 0x0000000000037806 */ /* 0x000fc800070e0100 */
[----:B------:R-:W1:Y:S02]  /*19350*/  POPC R7, R3 ;  /* 0x0000000300077309 */ /* 0x000e640000000000 */
[----:B-1----:R1:W3:Y:S01]  /*19360*/  SHFL.IDX PT, R25, R25, R7, 0x1f ;  /* 0x00001f0719197589 */ /* 0x0022e200000e0000 */
[----:B------:R-:W-:-:S03]  /*19370*/  IMAD.IADD R27, R7, 0x1, R27 ;  /* 0x00000001071b7824 */ /* 0x000fc600078e021b */
[----:B------:R1:W4:Y:S04]  /*19380*/  SHFL.IDX PT, R5, R5, R7, 0x1f ;  /* 0x00001f0705057589 */ /* 0x00032800000e0000 */
.L_x_10709:
[----:B------:R-:W-:-:S13]  /*19390*/  ISETP.NE.AND P0, PT, R3, RZ, PT ;  /* 0x000000ff0300720c */ /* 0x000fda0003f05270 */
[----:B------:R-:W-:Y:S05]  /*193a0*/  @!P0 BRA `(.L_x_10640) ;  /* 0x0000000000108947 */ /* 0x000fea0003800000 */
[----:B------:R-:W-:Y:S01]  /*193b0*/  UMOV UR4, 0xffffffff ;  /* 0xffffffff00047882 */ /* 0x000fe20000000000 */
[----:B--2---:R-:W-:Y:S02]  /*193c0*/  VIADD R12, R7, 0xffffffff ;  /* 0xffffffff070c7836 */ /* 0x004fe40000000000 */
[----:B------:R-:W-:Y:S05]  /*193d0*/  BRA.DIV UR4, `(.L_x_10641) ;  /* 0x0000002604787947 */ /* 0x000fea000b800000 */
[----:B------:R2:W0:Y:S02]  /*193e0*/  SHFL.IDX PT, R24, R2, R12, 0x1f ;  /* 0x00001f0c02187589 */ /* 0x00042400000e0000 */
.L_x_10640:
[----:B----4-:R-:W-:Y:S01]  /*193f0*/  ISETP.NE.AND P0, PT, R5, 0x1, PT ;  /* 0x000000010500780c */ /* 0x010fe20003f05270 */
[----:B0-----:R-:W-:-:S04]  /*19400*/  IMAD R24, R24, R4, R6 ;  /* 0x0000000418187224 */ /* 0x001fc800078e0206 */
[----:B------:R-:W-:-:S08]  /*19410*/  IMAD.IADD R0, R0, 0x1, -R24 ;  /* 0x0000000100007824 */ /* 0x000fd000078e0a18 */
[----:B------:R-:W-:Y:S05]  /*19420*/  @!P0 BRA `(.L_x_10642) ;  /* 0x0000000000dc8947 */ /* 0x000fea0003800000 */
[----:B---3--:R-:W-:Y:S01]  /*19430*/  IABS R4, R25 ;  /* 0x0000001900047213 */ /* 0x008fe20000000000 */
[----:B--2---:R-:W-:Y:S01]  /*19440*/  IMAD.MOV.U32 R2, RZ, RZ, RZ ;  /* 0x000000ffff027224 */ /* 0x004fe200078e00ff */
[----:B------:R-:W-:Y:S02]  /*19450*/  IABS R6, R5 ;  /* 0x0000000500067213 */ /* 0x000fe40000000000 */
[----:B-1----:R-:W0:Y:S08]  /*19460*/  I2F.RP R7, R4 ;  /* 0x0000000400077306 */ /* 0x002e300000209400 */
[----:B------:R-:W-:Y:S08]  /*19470*/  I2F.RP R10, R6 ;  /* 0x00000006000a7306 */ /* 0x000ff00000209400 */
[----:B0-----:R-:W0:Y:S02]  /*19480*/  MUFU.RCP R7, R7 ;  /* 0x0000000700077308 */ /* 0x001e240000001000 */
[----:B0-----:R-:W-:-:S06]  /*19490*/  VIADD R3, R7, 0xffffffe ;  /* 0x0ffffffe07037836 */ /* 0x001fcc0000000000 */
        /* <DEDUP_REMOVED lines=38> */
[----:B------:R-:W-:-:S04]  /*19700*/  IMAD.MOV R3, RZ, RZ, -R7 ;  /* 0x000000ffff037224 */ /* 0x000fc800078e0a07 */
[----:B------:R-:W-:-:S08]  /*19710*/  IMAD R3, R25, R3, R0 ;  /* 0x0000000319037224 */ /* 0x000fd000078e0200 */
[----:B------:R-:W-:-:S04]  /*19720*/  @P0 VIADD R4, R4, 0x1 ;  /* 0x0000000104040836 */ /* 0x000fc80000000000 */
[----:B------:R-:W-:Y:S01]  /*19730*/  @!P2 IMAD.MOV R4, RZ, RZ, -R4 ;  /* 0x000000ffff04a224 */ /* 0x000fe200078e0a04 */
[----:B------:R-:W-:-:S05]  /*19740*/  @!P1 LOP3.LUT R4, RZ, R5, RZ, 0x33, !PT ;  /* 0x00000005ff049212 */ /* 0x000fca00078e33ff */
[--C-:B------:R-:W-:Y:S02]  /*19750*/  IMAD.MOV R2, RZ, RZ, -R4.reuse ;  /* 0x000000ffff027224 */ /* 0x100fe400078e0a04 */
[C---:B------:R-:W-:Y:S02]  /*19760*/  IMAD R4, R5.reuse, 0x1000000, R4 ;  /* 0x0100000005047824 */ /* 0x040fe400078e0204 */
[----:B------:R-:W-:-:S04]  /*19770*/  IMAD R5, R5, R2, R7 ;  /* 0x0000000205057224 */ /* 0x000fc800078e0207 */
[----:B------:R-:W-:Y:S01]  /*19780*/  IMAD R26, R5, 0x10000, R4 ;  /* 0x00010000051a7824 */ /* 0x000fe200078e0204 */
[----:B------:R-:W-:Y:S06]  /*19790*/  BRA `(.L_x_10643) ;  /* 0x0000000000f07947 */ /* 0x000fec0003800000 */
.L_x_10642:
[----:B--2---:R-:W0:Y:S02]  /*197a0*/  LDC.64 R2, c[0x0][0xc90] ;  /* 0x00032400ff027b82 */ /* 0x004e240000000a00 */
[----:B0-----:R-:W-:-:S05]  /*197b0*/  IMAD.WIDE R2, R27, 0x4, R2 ;  /* 0x000000041b027825 */ /* 0x001fca00078e0202 */
[----:B------:R0:W3:Y:S02]  /*197c0*/  LDG.E R6, desc[UR52][R2.64] ;  /* 0x0000003402067981 */ /* 0x0000e4000c1e1900 */
[----:B0-----:R-:W-:Y:S02]  /*197d0*/  IMAD.MOV.U32 R2, RZ, RZ, RZ ;  /* 0x000000ffff027224 */ /* 0x001fe400078e00ff */
[----:B---3--:R-:W-:-:S05]  /*197e0*/  IMAD R5, R25, R6, RZ ;  /* 0x0000000619057224 */ /* 0x008fca00078e02ff */
[----:B-1----:R-:W-:-:S04]  /*197f0*/  IABS R7, R5 ;  /* 0x0000000500077213 */ /* 0x002fc80000000000 */
[----:B------:R-:W0:Y:S08]  /*19800*/  I2F.RP R8, R7 ;  /* 0x0000000700087306 */ /* 0x000e300000209400 */
[----:B0-----:R-:W0:Y:S02]  /*19810*/  MUFU.RCP R8, R8 ;  /* 0x0000000800087308 */ /* 0x001e240000001000 */
[----:B0-----:R-:W-:-:S06]  /*19820*/  VIADD R9, R8, 0xffffffe ;  /* 0x0ffffffe08097836 */ /* 0x001fcc0000000000 */
[----:B------:R-:W0:Y:S02]  /*19830*/  F2I.FTZ.U32.TRUNC.NTZ R3, R9 ;  /* 0x0000000900037305 */ /* 0x000e24000021f000 */
[----:B0-----:R-:W-:-:S04]  /*19840*/  IMAD.MOV R10, RZ, RZ, -R3 ;  /* 0x000000ffff0a7224 */ /* 0x001fc800078e0a03 */
[----:B------:R-:W-:Y:S01]  /*19850*/  IMAD R11, R10, R7, RZ ;  /* 0x000000070a0b7224 */ /* 0x000fe200078e02ff */
[----:B------:R-:W-:-:S03]  /*19860*/  IABS R10, R5 ;  /* 0x00000005000a7213 */ /* 0x000fc60000000000 */
        /* <DEDUP_REMOVED lines=23> */
[----:B0-----:R-:W-:Y:S01]  /*199e0*/  VIADD R2, R8, 0xffffffe ;  /* 0x0ffffffe08027836 */ /* 0x001fe20000000000 */
[----:B------:R-:W-:-:S05]  /*199f0*/  IABS R8, R0 ;  /* 0x0000000000087213 */ /* 0x000fca0000000000 */
[----:B------:R0:W1:Y:S02]  /*19a00*/  F2I.FTZ.U32.TRUNC.NTZ R3, R2 ;  /* 0x0000000200037305 */ /* 0x000064000021f000 */
[----:B0-----:R-:W-:Y:S02]  /*19a10*/  IMAD.MOV.U32 R2, RZ, RZ, RZ ;  /* 0x000000ffff027224 */ /* 0x001fe400078e00ff */
[----:B-1----:R-:W-:-:S04]  /*19a20*/  IMAD.MOV R5, RZ, RZ, -R3 ;  /* 0x000000ffff057224 */ /* 0x002fc800078e0a03 */
[----:B------:R-:W-:-:S04]  /*19a30*/  IMAD R5, R5, R6, RZ ;  /* 0x0000000605057224 */ /* 0x000fc800078e02ff */
[----:B------:R-:W-:Y:S01]  /*19a40*/  IMAD.HI.U32 R3, R3, R5, R2 ;  /* 0x0000000503037227 */ /* 0x000fe200078e0002 */
[-C--:B------:R-:W-:Y:S02]  /*19a50*/  IABS R5, R4.reuse ;  /* 0x0000000400057213 */ /* 0x080fe40000000000 */
[----:B------:R-:W-:Y:S02]  /*19a60*/  LOP3.LUT R2, R0, R4, RZ, 0x3c, !PT ;  /* 0x0000000400027212 */ /* 0x000fe400078e3cff */
[----:B------:R-:W-:Y:S01]  /*19a70*/  IADD3 R0, R7, 0x1000000, R0 ;  /* 0x0100000007007810 */ /* 0x000fe20007ffe000 */
[----:B------:R-:W-:Y:S01]  /*19a80*/  IMAD.MOV R5, RZ, RZ, -R5 ;  /* 0x000000ffff057224 */ /* 0x000fe200078e0a05 */
[----:B------:R-:W-:Y:S01]  /*19a90*/  ISETP.GE.AND P2, PT, R2, RZ, PT ;  /* 0x000000ff0200720c */ /* 0x000fe20003f46270 */
        /* <DEDUP_REMOVED lines=11> */
[----:B------:R-:W-:-:S07]  /*19b50*/  IMAD R26, R3, R4, R0 ;  /* 0x00000004031a7224 */ /* 0x000fce00078e0200 */
.L_x_10643:
[----:B------:R-:W-:-:S05]  /*19b60*/  LOP3.LUT R0, RZ, R3, RZ, 0x33, !PT ;  /* 0x00000003ff007212 */ /* 0x000fca00078e33ff */
[----:B------:R-:W-:Y:S01]  /*19b70*/  IMAD.IADD R25, R25, 0x1, R0 ;  /* 0x0000000119197824 */ /* 0x000fe200078e0200 */
[----:B------:R-:W-:Y:S06]  /*19b80*/  BRA `(.L_x_10644) ;  /* 0x00000000001c7947 */ /* 0x000fec0003800000 */
.L_x_10636:
[----:B------:R-:W-:Y:S01]  /*19b90*/  UMOV UR4, URZ ;  /* 0x0000003f00047c82 */ /* 0x000fe20008000000 */
[----:B------:R-:W-:Y:S01]  /*19ba0*/  UMOV UR5, URZ ;  /* 0x0000003f00057c82 */ /* 0x000fe20008000000 */
[----:B------:R-:W-:Y:S01]  /*19bb0*/  ULDC UR6, c[0x0][0xc3c] ;  /* 0x00030f0000067ab9 */ /* 0x000fe20000000800 */
[----:B------:R-:W-:Y:S02]  /*19bc0*/  IMAD.MOV.U32 R24, RZ, RZ, R0 ;  /* 0x000000ffff187224 */ /* 0x000fe400078e0000 */
[----:B------:R-:W-:Y:S02]  /*19bd0*/  IMAD.U32 R25, RZ, RZ, UR4 ;  /* 0x00000004ff197e24 */ /* 0x000fe4000f8e00ff */
[----:B------:R-:W-:Y:S02]  /*19be0*/  IMAD.U32 R26, RZ, RZ, UR5 ;  /* 0x00000005ff1a7e24 */ /* 0x000fe4000f8e00ff */
[----:B------:R-:W-:-:S07]  /*19bf0*/  IMAD.U32 R27, RZ, RZ, UR6 ;  /* 0x00000006ff1b7e24 */ /* 0x000fce000f8e00ff */
.L_x_10644:
[----:B------:R-:W0:Y:S01]  /*19c00*/  S2R R0, SR_TID.X ;  /* 0x0000000000007919 */ /* 0x000e220000002100 */
[----:B------:R-:W-:Y:S05]  /*19c10*/  WARPSYNC.ALL ;  /* 0x0000000000007948 */ /* 0x000fea0003800000 */
[----:B------:R-:W-:Y:S01]  /*19c20*/  BAR.SYNC.DEFER_BLOCKING 0x4, 0x200 ;  /* 0x0108000000007b1d */ /* 0x000fe20000010000 */
[----:B0-----:R-:W-:-:S04]  /*19c30*/  LOP3.LUT R0, R0, 0x1f, RZ, 0xc0, !PT ;  /* 0x0000001f00007812 */ /* 0x001fc800078ec0ff */
[----:B------:R-:W-:-:S13]  /*19c40*/  ISETP.NE.AND P0, PT, R0, RZ, PT ;  /* 0x000000ff0000720c */ /* 0x000fda0003f05270 */
[----:B------:R-:W0:Y:S01]  /*19c50*/  @!P0 S2R R3, SR_CgaCtaId ;  /* 0x0000000000038919 */ /* 0x000e220000008800 */
[----:B------:R-:W-:-:S04]  /*19c60*/  @!P0 MOV R0, 0x400 ;  /* 0x0000040000008802 */ /* 0x000fc80000000f00 */
[----:B0-----:R-:W-:-:S05]  /*19c70*/  @!P0 LEA R17, R3, R0, 0x18 ;  /* 0x0000000003118211 */ /* 0x001fca00078ec0ff */
[----:B------:R0:W-:Y:S01]  /*19c80*/  @!P0 STS.128 [R17+0x2d8d0], R24 ;  /* 0x02d8d01811008388 */ /* 0x0001e20000000c00 */
[----:B------:R-:W-:Y:S06]  /*19c90*/  BAR.ARV 0x5, 0x200 ;  /* 0x0148000000007b1d */ /* 0x000fec0000002000 */
.L_x_10633:
[----:B------:R-:W-:Y:S02]  /*19ca0*/  ULDC UR4, c[0x0][0xc3c] ;  /* 0x00030f0000047ab9 */ /* 0x000fe40000000800 */
[----:B----4-:R-:W-:-:S13]  /*19cb0*/  ISETP.GE.AND P0, PT, R27, UR4, PT ;  /* 0x000000041b007c0c */ /* 0x010fda000bf06270 */
[----:B------:R-:W-:Y:S05]  /*19cc0*/  @!P0 BRA `(.L_x_10645) ;  /* 0xffffffa000988947 */ /* 0x000fea000383ffff */
[----:B------:R-:W-:Y:S05]  /*19cd0*/  BSYNC B8 ;  /* 0x0000000000087941 */ /* 0x000fea0003800000 */
.L_x_10531:
[----:B--2---:R-:W2:Y:S01]  /*19ce0*/  LDL.LU R0, [R1+0x24] ;  /* 0x0000240001007983 */ /* 0x004ea20000300800 */
[----:B------:R-:W-:Y:S01]  /*19cf0*/  BSSY B0, `(.L_x_10646) ;  /* 0x000000b000007945 */ /* 0x000fe20003800000 */
[----:B0-----:R-:W0:Y:S01]  /*19d00*/  S2R R5, SR_CgaCtaId ;  /* 0x0000000000057919 */ /* 0x001e220000008800 */
        /* <DEDUP_REMOVED lines=9> */
.L_x_10712:
[----:B------:R-:W-:Y:S05]  /*19da0*/  BSYNC B0 ;  /* 0x0000000000007941 */ /* 0x000fea0003800000 */
.L_x_10646:
[----:B------:R-:W-:-:S03]  /*19db0*/  UMOV UR4, 0xffffffff ;  /* 0xffffffff00047882 */ /* 0x000fc60000000000 */
[----:B------:R-:W-:Y:S05]  /*19dc0*/  BRA.DIV UR4, `(.L_x_10648) ;  /* 0x0000001e04387947 */ /* 0x000fea000b800000 */
[----:B0-----:R-:W0:Y:S02]  /*19dd0*/  S2R R0, SR_TID.X ;  /* 0x0000000000007919 */ /* 0x001e240000002100 */
[----:B0-----:R-:W-:-:S04]  /*19de0*/  SHF.R.U32.HI R0, RZ, 0x5, R0 ;  /* 0x00000005ff007819 */ /* 0x001fc80000011600 */
[----:B------:R-:W-:-:S05]  /*19df0*/  LOP3.LUT R0, R0, 0x3, RZ, 0xc0, !PT ;  /* 0x0000000300007812 */ /* 0x000fca00078ec0ff */
[----:B------:R0:W2:Y:S02]  /*19e00*/  SHFL.IDX PT, R14, R0, RZ, 0x1f ;  /* 0x00001fff000e7589 */ /* 0x0000a400000e0000 */
.L_x_10715:
[----:B--2---:R-:W-:Y:S01]  /*19e10*/  ISETP.NE.AND P0, PT, R14, RZ, PT ;  /* 0x000000ff0e00720c */ /* 0x004fe20003f05270 */
[----:B------:R-:W-:-:S12]  /*19e20*/  BSSY B0, `(.L_x_10649) ;  /* 0x0000024000007945 */ /* 0x000fd80003800000 */
[----:B------:R-:W-:Y:S05]  /*19e30*/  @P0 BRA `(.L_x_10650) ;  /* 0x0000000000880947 */ /* 0x000fea0003800000 */
[----:B------:R-:W-:-:S03]  /*19e40*/  UMOV UR4, 0xffffffff ;  /* 0xffffffff00047882 */ /* 0x000fc60000000000 */
[----:B------:R-:W-:Y:S05]  /*19e50*/  BRA.DIV UR4, `(.L_x_10651) ;  /* 0x0000001e04487947 */ /* 0x000fea000b800000 */
[----:B------:R-:W-:-:S13]  /*19e60*/  ELECT P6, URZ, PT ;  /* 0x00000000003f782f */ /* 0x000fda00038c0000 */
.L_x_10718:
[----:B------:R-:W-:Y:S05]  /*19e70*/  @!P6 BRA `(.L_x_10650) ;  /* 0x000000000078e947 */ /* 0x000fea0003800000 */
[----:B------:R-:W-:-:S06]  /*19e80*/  ULOP3.LUT UR4, UR36, 0x2, URZ, 0xfc, !UPT ;  /* 0x0000000224047892 */ /* 0x000fcc000f8efc3f */
[----:B0-----:R-:W-:-:S05]  /*19e90*/  IMAD.U32 R0, RZ, RZ, UR4 ;  /* 0x00000004ff007e24 */ /* 0x001fca000f8e00ff */
[----:B------:R-:W-:-:S13]  /*19ea0*/  ISETP.NE.AND P2, PT, R0, 0x3, PT ;  /* 0x000000030000780c */ /* 0x000fda0003f45270 */
[----:B------:R-:W-:Y:S05]  /*19eb0*/  @!P2 BRA `(.L_x_10652) ;  /* 0x000000000004a947 */ /* 0x000fea0003800000 */
[----:B------:R-:W-:Y:S01]  /*19ec0*/  BPT.TRAP 0x1 ;  /* 0x000000040000795c */ /* 0x000fe20000300000 */
.L_x_10652:
[----:B------:R-:W-:Y:S01]  /*19ed0*/  VIADD R3, R9, 0x2d840 ;  /* 0x0002d84009037836 */ /* 0x000fe20000000000 */
[----:B------:R-:W-:Y:S01]  /*19ee0*/  SHF.L.U32 R2, R28, 0x1f, RZ ;  /* 0x0000001f1c027819 */ /* 0x000fe200000006ff */
[C---:B------:R-:W-:Y:S02]  /*19ef0*/  VIADD R0, R18.reuse, 0x1 ;  /* 0x0000000112007836 */ /* 0x040fe40000000000 */
[----:B------:R-:W-:-:S03]  /*19f00*/  IMAD R7, R18, 0x8, R3 ;  /* 0x0000000812077824 */ /* 0x000fc600078e0203 */
[C---:B------:R-:W-:Y:S01]  /*19f10*/  ISETP.NE.AND P1, PT, R0.reuse, 0x2, PT ;  /* 0x000000020000780c */ /* 0x040fe20003f25270 */
[----:B------:R-:W0:Y:S03]  /*19f20*/  SYNCS.PHASECHK.TRANS64.TRYWAIT P0, [R7+URZ], R2 ;  /* 0x00000002070075a7 */ /* 0x000e26000800017f */
[----:B------:R-:W-:Y:S02]  /*19f30*/  SEL R5, RZ, 0x1, P1 ;  /* 0x00000001ff057807 */ /* 0x000fe40000800000 */
[----:B-1----:R-:W-:Y:S02]  /*19f40*/  SEL R4, R0, RZ, P1 ;  /* 0x000000ff00047207 */ /* 0x002fe40000800000 */
[----:B------:R-:W-:-:S03]  /*19f50*/  LOP3.LUT R0, R28, R5, RZ, 0x3c, !PT ;  /* 0x000000051c007212 */ /* 0x000fc600078e3cff */
[----:B------:R-:W-:Y:S01]  /*19f60*/  IMAD R3, R4, 0x8, R3 ;  /* 0x0000000804037824 */ /* 0x000fe200078e0203 */
[----:B------:R-:W-:Y:S01]  /*19f70*/  SHF.L.U32 R0, R0, 0x1f, RZ ;  /* 0x0000001f00007819 */ /* 0x000fe200000006ff */
[----:B0-----:R-:W-:Y:S06]  /*19f80*/  @!P0 BRA `(.L_x_10653) ;  /* 0x0000001c001c8947 */ /* 0x001fec0003800000 */
.L_x_10719:
[----:B------:R-:W1:Y:S02]  /*19f90*/  SYNCS.PHASECHK.TRANS64.TRYWAIT P0, [R3+URZ], R0 ;  /* 0x00000000030075a7 */ /* 0x000e64000800017f */
[----:B-1----:R-:W-:Y:S05]  /*19fa0*/  @!P0 BRA `(.L_x_10654) ;  /* 0x0000001c00288947 */ /* 0x002fea0003800000 */
.L_x_10720:
[----:B------:R-:W-:Y:S05]  /*19fb0*/  @!P2 BRA `(.L_x_10655) ;  /* 0x000000000004a947 */ /* 0x000fea0003800000 */
[----:B------:R-:W-:Y:S01]  /*19fc0*/  BPT.TRAP 0x1 ;  /* 0x000000040000795c */ /* 0x000fe20000300000 */
.L_x_10655:
[----:B-1----:R-:W-:-:S04]  /*19fd0*/  VIADD R3, R9, 0x2d860 ;  /* 0x0002d86009037836 */ /* 0x002fc80000000000 */
[----:B------:R-:W-:-:S04]  /*19fe0*/  IMAD R5, R18, 0x8, R3 ;  /* 0x0000000812057824 */ /* 0x000fc800078e0203 */
[----:B------:R-:W1:Y:S02]  /*19ff0*/  SYNCS.PHASECHK.TRANS64.TRYWAIT P0, [R5+URZ], R2 ;  /* 0x00000002050075a7 */ /* 0x000e64000800017f */
[----:B-1----:R-:W-:Y:S05]  /*1a000*/  @!P0 BRA `(.L_x_10656) ;  /* 0x0000001c00248947 */ /* 0x002fea0003800000 */
.L_x_10721:
[----:B------:R-:W-:-:S07]  /*1a010*/  IMAD R3, R4, 0x8, R3 ;  /* 0x0000000804037824 */ /* 0x000fce00078e0203 */
.L_x_10657:
[----:B--2---:R2:W4:Y:S02]  /*1a020*/  SYNCS.PHASECHK.TRANS64.TRYWAIT P0, [R3+URZ], R0 ;  /* 0x00000000030075a7 */ /* 0x004524000800017f */
[----:B----4-:R-:W-:Y:S05]  /*1a030*/  @!P0 NANOSLEEP.SYNCS 0x989680 ;  /* 0x009896800000895d */ /* 0x010fea0003900000 */
[----:B------:R-:W4:Y:S02]  /*1a040*/  @!P0 SYNCS.PHASECHK.TRANS64 P0, [R3+URZ], R0 ;  /* 0x00000000030085a7 */ /* 0x000f24000800007f */
[----:B----4-:R-:W-:Y:S05]  /*1a050*/  @!P0 BRA `(.L_x_10657) ;  /* 0xfffffffc00f08947 */ /* 0x010fea000383ffff */
.L_x_10650:
[----:B------:R-:W-:Y:S05]  /*1a060*/  BSYNC B0 ;  /* 0x0000000000007941 */ /* 0x000fea0003800000 */
.L_x_10649:
[----:B------:R-:W-:Y:S05]  /*1a070*/  EXIT ;  /* 0x000000000000794d */ /* 0x000fea0003800000 */
.L_x_10438:
[----:B0-----:R-:W-:-:S04]  /*1a080*/  IMAD.U32 R3, RZ, RZ, UR42 ;  /* 0x0000002aff037e24 */ /* 0x001fc8000f8e00ff */
[----:B------:R0:W1:Y:S03]  /*1a090*/  SYNCS.PHASECHK.TRANS64.TRYWAIT P1, [R3+URZ+0x2d800], R0 ;  /* 0x02d80000030075a7 */ /* 0x000066000802017f */
[----:B-1----:R-:W-:Y:S05]  /*1a0a0*/  @!P1 NANOSLEEP.SYNCS 0x989680 ;  /* 0x009896800000995d */ /* 0x002fea0003900000 */
[----:B------:R-:W1:Y:S02]  /*1a0b0*/  @!P1 SYNCS.PHASECHK.TRANS64 P1, [R3+URZ+0x2d800], R0 ;  /* 0x02d80000030095a7 */ /* 0x000e64000802007f */
[----:B-1----:R-:W-:Y:S05]  /*1a0c0*/  @!P1 BRA `(.L_x_10438) ;  /* 0xfffffffc00ec9947 */ /* 0x002fea000383ffff */
[----:B------:R-:W-:Y:S05]  /*1a0d0*/  BRA `(.L_x_10658) ;  /* 0xfffffe8000287947 */ /* 0x000fea000383ffff */
.L_x_10442:
[----:B-1----:R1:W2:Y:S02]  /*1a0e0*/  SYNCS.PHASECHK.TRANS64.TRYWAIT P2, [R90+URZ+0x2d830], R3 ;  /* 0x02d830035a0075a7 */ /* 0x0022a4000804017f */
[----:B--2---:R-:W-:Y:S05]  /*1a0f0*/  @!P2 NANOSLEEP.SYNCS 0x989680 ;  /* 0x009896800000a95d */ /* 0x004fea0003900000 */
[----:B------:R-:W2:Y:S02]  /*1a100*/  @!P2 SYNCS.PHASECHK.TRANS64 P2, [R90+URZ+0x2d830], R3 ;  /* 0x02d830035a00a5a7 */ /* 0x000ea4000804007f */
[----:B--2---:R-:W-:Y:S05]  /*1a110*/  @!P2 BRA `(.L_x_10442) ;  /* 0xfffffffc00f0a947 */ /* 0x004fea000383ffff */
[----:B------:R-:W-:Y:S05]  /*1a120*/  BRA `(.L_x_10441) ;  /* 0xfffffe80004c7947 */ /* 0x000fea000383ffff */
.L_x_10458:
[----:B-1----:R-:W-:-:S04]  /*1a130*/  IMAD.U32 R5, RZ, RZ, UR6 ;  /* 0x00000006ff057e24 */ /* 0x002fc8000f8e00ff */
[----:B------:R1:W2:Y:S03]  /*1a140*/  SYNCS.PHASECHK.TRANS64.TRYWAIT P2, [R5+URZ+0x2d830], R4 ;  /* 0x02d83004050075a7 */ /* 0x0002a6000804017f */
[----:B--2---:R-:W-:Y:S05]  /*1a150*/  @!P2 NANOSLEEP.SYNCS 0x989680 ;  /* 0x009896800000a95d */ /* 0x004fea0003900000 */
[----:B------:R-:W2:Y:S02]  /*1a160*/  @!P2 SYNCS.PHASECHK.TRANS64 P2, [R5+URZ+0x2d830], R4 ;  /* 0x02d830040500a5a7 */ /* 0x000ea4000804007f */
[----:B--2---:R-:W-:Y:S05]  /*1a170*/  @!P2 BRA `(.L_x_10458) ;  /* 0xfffffffc00eca947 */ /* 0x004fea000383ffff */
[----:B------:R-:W-:Y:S05]  /*1a180*/  BRA `(.L_x_10455) ;  /* 0xfffffebc00347947 */ /* 0x000fea000383ffff */
.L_x_10462:
[----:B-1----:R-:W-:-:S04]  /*1a190*/  IMAD.U32 R5, RZ, RZ, UR6 ;  /* 0x00000006ff057e24 */ /* 0x002fc8000f8e00ff */
[----:B------:R1:W2:Y:S03]  /*1a1a0*/  SYNCS.PHASECHK.TRANS64.TRYWAIT P2, [R5+URZ+0x2d850], R4 ;  /* 0x02d85004050075a7 */ /* 0x0002a6000804017f */
[----:B--2---:R-:W-:Y:S05]  /*1a1b0*/  @!P2 NANOSLEEP.SYNCS 0x989680 ;  /* 0x009896800000a95d */ /* 0x004fea0003900000 */
[----:B------:R-:W2:Y:S02]  /*1a1c0*/  @!P2 SYNCS.PHASECHK.TRANS64 P2, [R5+URZ+0x2d850], R4 ;  /* 0x02d850040500a5a7 */ /* 0x000ea4000804007f */
[----:B--2---:R-:W-:Y:S05]  /*1a1d0*/  @!P2 BRA `(.L_x_10462) ;  /* 0xfffffffc00eca947 */ /* 0x004fea000383ffff */
[----:B------:R-:W-:Y:S05]  /*1a1e0*/  BRA `(.L_x_10459) ;  /* 0xfffffebc00d47947 */ /* 0x000fea000383ffff */
.L_x_10479:
[----:B-1----:R-:W-:-:S04]  /*1a1f0*/  IMAD.U32 R7, RZ, RZ, UR6 ;  /* 0x00000006ff077e24 */ /* 0x002fc8000f8e00ff */
[----:B------:R1:W2:Y:S03]  /*1a200*/  SYNCS.PHASECHK.TRANS64.TRYWAIT P2, [R7+URZ+0x2d830], R6 ;  /* 0x02d83006070075a7 */ /* 0x0002a6000804017f */
[----:B--2---:R-:W-:Y:S05]  /*1a210*/  @!P2 NANOSLEEP.SYNCS 0x989680 ;  /* 0x009896800000a95d */ /* 0x004fea0003900000 */
[----:B------:R-:W2:Y:S02]  /*1a220*/  @!P2 SYNCS.PHASECHK.TRANS64 P2, [R7+URZ+0x2d830], R6 ;  /* 0x02d830060700a5a7 */ /* 0x000ea4000804007f */
[----:B--2---:R-:W-:Y:S05]  /*1a230*/  @!P2 BRA `(.L_x_10479) ;  /* 0xfffffffc00eca947 */ /* 0x004fea000383ffff */
[----:B------:R-:W-:Y:S05]  /*1a240*/  BRA `(.L_x_10476) ;  /* 0xfffffef800107947 */ /* 0x000fea000383ffff */
.L_x_10483:
[----:B-1----:R-:W-:-:S04]  /*1a250*/  IMAD.U32 R7, RZ, RZ, UR6 ;  /* 0x00000006ff077e24 */ /* 0x002fc8000f8e00ff */
[----:B------:R1:W2:Y:S03]  /*1a260*/  SYNCS.PHASECHK.TRANS64.TRYWAIT P2, [R7+URZ+0x2d850], R6 ;  /* 0x02d85006070075a7 */ /* 0x0002a6000804017f */
[----:B--2---:R-:W-:Y:S05]  /*1a270*/  @!P2 NANOSLEEP.SYNCS 0x989680 ;  /* 0x009896800000a95d */ /* 0x004fea0003900000 */
[----:B------:R-:W2:Y:S02]  /*1a280*/  @!P2 SYNCS.PHASECHK.TRANS64 P2, [R7+URZ+0x2d850], R6 ;  /* 0x02d850060700a5a7 */ /* 0x000ea4000804007f */
[----:B--2---:R-:W-:Y:S05]  /*1a290*/  @!P2 BRA `(.L_x_10483) ;  /* 0xfffffffc00eca947 */ /* 0x004fea000383ffff */
[----:B------:R-:W-:Y:S05]  /*1a2a0*/  BRA `(.L_x_10480) ;  /* 0xfffffef800b07947 */ /* 0x000fea000383ffff */
.L_x_10489:
[----:B-1----:R-:W-:-:S04]  /*1a2b0*/  IMAD.U32 R7, RZ, RZ, UR6 ;  /* 0x00000006ff077e24 */ /* 0x002fc8000f8e00ff */
[----:B------:R1:W2:Y:S03]  /*1a2c0*/  SYNCS.PHASECHK.TRANS64.TRYWAIT P2, [R7+URZ+0x2d830], R6 ;  /* 0x02d83006070075a7 */ /* 0x0002a6000804017f */
[----:B--2---:R-:W-:Y:S05]  /*1a2d0*/  @!P2 NANOSLEEP.SYNCS 0x989680 ;  /* 0x009896800000a95d */ /* 0x004fea0003900000 */
[----:B------:R-:W2:Y:S02]  /*1a2e0*/  @!P2 SYNCS.PHASECHK.TRANS64 P2, [R7+URZ+0x2d830], R6 ;  /* 0x02d830060700a5a7 */ /* 0x000ea4000804007f */
[----:B--2---:R-:W-:Y:S05]  /*1a2f0*/  @!P2 BRA `(.L_x_10489) ;  /* 0xfffffffc00eca947 */ /* 0x004fea000383ffff */
[----:B------:R-:W-:Y:S05]  /*1a300*/  BRA `(.L_x_10486) ;  /* 0xffffff2000187947 */ /* 0x000fea000383ffff */
.L_x_10493:
[----:B-1----:R-:W-:-:S04]  /*1a310*/  IMAD.U32 R7, RZ, RZ, UR6 ;  /* 0x00000006ff077e24 */ /* 0x002fc8000f8e00ff */
[----:B------:R1:W2:Y:S03]  /*1a320*/  SYNCS.PHASECHK.TRANS64.TRYWAIT P2, [R7+URZ+0x2d850], R6 ;  /* 0x02d85006070075a7 */ /* 0x0002a6000804017f */
[----:B--2---:R-:W-:Y:S05]  /*1a330*/  @!P2 NANOSLEEP.SYNCS 0x989680 ;  /* 0x009896800000a95d */ /* 0x004fea0003900000 */
[----:B------:R-:W2:Y:S02]  /*1a340*/  @!P2 SYNCS.PHASECHK.TRANS64 P2, [R7+URZ+0x2d850], R6 ;  /* 0x02d850060700a5a7 */ /* 0x000ea4000804007f */
[----:B--2---:R-:W-:Y:S05]  /*1a350*/  @!P2 BRA `(.L_x_10493) ;  /* 0xfffffffc00eca947 */ /* 0x004fea000383ffff */
[----:B------:R-:W-:Y:S05]  /*1a360*/  BRA `(.L_x_10490) ;  /* 0xffffff2000b87947 */ /* 0x000fea000383ffff */
.L_x_10506:
[----:B-123--:R-:W-:-:S04]  /*1a370*/  IMAD.U32 R5, RZ, RZ, UR9 ;  /* 0x00000009ff057e24 */ /* 0x00efc8000f8e00ff */
[----:B------:R1:W2:Y:S03]  /*1a380*/  SYNCS.PHASECHK.TRANS64.TRYWAIT P0, [R5+URZ+0x2d850], R0 ;  /* 0x02d85000050075a7 */ /* 0x0002a6000800017f */
[----:B--2---:R-:W-:Y:S05]  /*1a390*/  @!P0 NANOSLEEP.SYNCS 0x989680 ;  /* 0x009896800000895d */ /* 0x004fea0003900000 */
[----:B------:R-:W2:Y:S02]  /*1a3a0*/  @!P0 SYNCS.PHASECHK.TRANS64 P0, [R5+URZ+0x2d850], R0 ;  /* 0x02d85000050085a7 */ /* 0x000ea4000800007f */
[----:B--2---:R-:W-:Y:S05]  /*1a3b0*/  @!P0 BRA `(.L_x_10506) ;  /* 0xfffffffc00ec8947 */ /* 0x004fea000383ffff */
[----:B------:R-:W-:Y:S05]  /*1a3c0*/  BRA `(.L_x_10505) ;  /* 0xffffff5400f47947 */ /* 0x000fea000383ffff */
.L_x_10553:
[----:B------:R-:W3:Y:S01]  /*1a3d0*/  S2R R20, SR_TID.X ;  /* 0x0000000000147919 */ /* 0x000ee20000002100 */
[----:B------:R-:W-:Y:S01]  /*1a3e0*/  BSSY B0, `(.L_x_10659) ;  /* 0x000000a000007945 */ /* 0x000fe20003800000 */
[----:B--2---:R-:W-:Y:S02]  /*1a3f0*/  IMAD.MOV.U32 R12, RZ, RZ, RZ ;  /* 0x000000ffff0c7224 */ /* 0x004fe400078e00ff */
[----:B0-----:R-:W-:Y:S02]  /*1a400*/  IMAD.MOV.U32 R11, RZ, RZ, 0x1f ;  /* 0x0000001fff0b7424 */ /* 0x001fe400078e00ff */
[----:B------:R-:W-:Y:S01]  /*1a410*/  IMAD.MOV.U32 R15, RZ, RZ, -0x1 ;  /* 0xffffffffff0f7424 */ /* 0x000fe200078e00ff */
[----:B---3--:R-:W-:-:S04]  /*1a420*/  SHF.R.U32.HI R20, RZ, 0x5, R20 ;  /* 0x00000005ff147819 */ /* 0x008fc80000011614 */
[----:B------:R-:W-:-:S05]  /*1a430*/  LOP3.LUT R20, R20, 0x3, RZ, 0xc0, !PT ;  /* 0x0000000314147812 */ /* 0x000fca00078ec0ff */
[----:B------:R-:W-:-:S07]  /*1a440*/  IMAD.MOV.U32 R13, RZ, RZ, R20 ;  /* 0x000000ffff0d7224 */ /* 0x000fce00078e0014 */
[----:B-1----:R-:W-:Y:S05]  /*1a450*/  WARPSYNC.COLLECTIVE R15, `(.L_x_10660) ;  /* 0x000000000f087348 */ /* 0x002fea0003c00000 */
[----:B------:R0:W2:Y:S02]  /*1a460*/  SHFL.IDX P6, R14, R13, R12, R11 ;  /* 0x0000000c0d0e7389 */ /* 0x0000a400000c000b */
[----:B012---:R-:W-:Y:S01]  /*1a470*/  ENDCOLLECTIVE ;  /* 0x000000000000791b */ /* 0x007fe20003800000 */
.L_x_10660:
[----:B------:R-:W-:Y:S05]  /*1a480*/  BSYNC B0 ;  /* 0x0000000000007941 */ /* 0x000fea0003800000 */
.L_x_10659:
[----:B------:R-:W-:Y:S05]  /*1a490*/  BRA `(.L_x_10661) ;  /* 0xffffffac00087947 */ /* 0x000fea000383ffff */
.L_x_10555:
[----:B------:R-:W-:Y:S01]  /*1a4a0*/  BSSY B0, `(.L_x_10662) ;  /* 0x0000006000007945 */ /* 0x000fe20003800000 */
[----:B------:R-:W-:-:S07]  /*1a4b0*/  IMAD.MOV.U32 R15, RZ, RZ, -0x1 ;  /* 0xffffffffff0f7424 */ /* 0x000fce00078e00ff */
[----:B0123--:R-:W-:Y:S05]  /*1a4c0*/  WARPSYNC.COLLECTIVE R15, `(.L_x_10663) ;  /* 0x000000000f0c7348 */ /* 0x00ffea0003c00000 */
[----:B------:R-:W-:Y:S02]  /*1a4d0*/  ELECT P6, UR62, PT ;  /* 0x00000000003e782f */ /* 0x000fe400038c0000 */
[----:B------:R-:W-:Y:S01]  /*1a4e0*/  MOV R14, UR62 ;  /* 0x0000003e000e7c02 */ /* 0x000fe20008000f00 */
[----:B0123--:R-:W-:Y:S10]  /*1a4f0*/  ENDCOLLECTIVE ;  /* 0x000000000000791b */ /* 0x00fff40003800000 */
.L_x_10663:
[----:B------:R-:W-:Y:S05]  /*1a500*/  BSYNC B0 ;  /* 0x0000000000007941 */ /* 0x000fea0003800000 */
.L_x_10662:
[----:B------:R-:W-:Y:S05]  /*1a510*/  BRA `(.L_x_10664) ;  /* 0xffffffac00107947 */ /* 0x000fea000383ffff */
.L_x_10557:
[----:B---3--:R3:W4:Y:S02]  /*1a520*/  SYNCS.PHASECHK.TRANS64.TRYWAIT P0, [R0+URZ+0x2d840], R2 ;  /* 0x02d84002000075a7 */ /* 0x008724000800017f */
[----:B----4-:R-:W-:Y:S05]  /*1a530*/  @!P0 NANOSLEEP.SYNCS 0x989680 ;  /* 0x009896800000895d */ /* 0x010fea0003900000 */
[----:B------:R-:W4:Y:S02]  /*1a540*/  @!P0 SYNCS.PHASECHK.TRANS64 P0, [R0+URZ+0x2d840], R2 ;  /* 0x02d84002000085a7 */ /* 0x000f24000800007f */
[----:B----4-:R-:W-:Y:S05]  /*1a550*/  @!P0 BRA `(.L_x_10557) ;  /* 0xfffffffc00f08947 */ /* 0x010fea000383ffff */
[----:B------:R-:W-:Y:S05]  /*1a560*/  BRA `(.L_x_10665) ;  /* 0xffffffac00607947 */ /* 0x000fea000383ffff */
.L_x_10561:
        /* <DEDUP_REMOVED lines=15> */
.L_x_10666:
[----:B------:R-:W-:Y:S02]  /*1a660*/  IMAD.MOV.U32 R13, RZ, RZ, R6 ;  /* 0x000000ffff0d7224 */ /* 0x000fe400078e0006 */
[----:B------:R-:W-:-:S07]  /*1a670*/  IMAD.MOV.U32 R2, RZ, RZ, R14 ;  /* 0x000000ffff027224 */ /* 0x000fce00078e000e */
[----:B------:R-:W-:Y:S05]  /*1a680*/  WARPSYNC.COLLECTIVE R15, `(.L_x_10667) ;  /* 0x000000000f087348 */ /* 0x000fea0003c00000 */
[----:B------:R0:W1:Y:S02]  /*1a690*/  SHFL.IDX P6, R14, R13, R12, R11 ;  /* 0x0000000c0d0e7389 */ /* 0x00006400000c000b */
[----:B01----:R-:W-:Y:S01]  /*1a6a0*/  ENDCOLLECTIVE ;  /* 0x000000000000791b */ /* 0x003fe20003800000 */
.L_x_10667:
[----:B------:R-:W-:Y:S02]  /*1a6b0*/  IMAD.MOV.U32 R13, RZ, RZ, R4 ;  /* 0x000000ffff0d7224 */ /* 0x000fe400078e0004 */
[----:B------:R-:W-:Y:S02]  /*1a6c0*/  IMAD.MOV.U32 R12, RZ, RZ, 0x1 ;  /* 0x00000001ff0c7424 */ /* 0x000fe400078e00ff */
[----:B------:R-:W-:-:S07]  /*1a6d0*/  IMAD.MOV.U32 R3, RZ, RZ, R14 ;  /* 0x000000ffff037224 */ /* 0x000fce00078e000e */
[----:B------:R-:W-:Y:S05]  /*1a6e0*/  WARPSYNC.COLLECTIVE R15, `(.L_x_10668) ;  /* 0x000000000f087348 */ /* 0x000fea0003c00000 */
[----:B------:R0:W1:Y:S02]  /*1a6f0*/  SHFL.IDX P6, R14, R13, R12, R11 ;  /* 0x0000000c0d0e7389 */ /* 0x00006400000c000b */
[----:B01----:R-:W-:Y:S01]  /*1a700*/  ENDCOLLECTIVE ;  /* 0x000000000000791b */ /* 0x003fe20003800000 */
.L_x_10668:
[----:B------:R-:W-:-:S05]  /*1a710*/  @!P4 LEA R3, P3, R21, R3, 0x1 ;  /* 0x000000031503c211 */ /* 0x000fca00078608ff */
[----:B------:R-:W-:Y:S01]  /*1a720*/  @!P4 IMAD.X R2, RZ, RZ, R2, P3 ;  /* 0x000000ffff02c224 */ /* 0x000fe200018e0602 */
[----:B------:R-:W-:-:S04]  /*1a730*/  ISETP.GE.AND P3, PT, R10, R5, PT ;  /* 0x000000050a00720c */ /* 0x000fc80003f66270 */
        /* <DEDUP_REMOVED lines=14> */
.L_x_10669:
[----:B------:R-:W-:Y:S02]  /*1a820*/  IMAD.MOV.U32 R13, RZ, RZ, R4 ;  /* 0x000000ffff0d7224 */ /* 0x000fe400078e0004 */
[----:B------:R-:W-:Y:S02]  /*1a830*/  IMAD.MOV.U32 R12, RZ, RZ, 0x2 ;  /* 0x00000002ff0c7424 */ /* 0x000fe400078e00ff */
[----:B------:R-:W-:-:S07]  /*1a840*/  IMAD.MOV.U32 R3, RZ, RZ, R14 ;  /* 0x000000ffff037224 */ /* 0x000fce00078e000e */
[----:B------:R-:W-:Y:S05]  /*1a850*/  WARPSYNC.COLLECTIVE R15, `(.L_x_10670) ;  /* 0x000000000f087348 */ /* 0x000fea0003c00000 */
[----:B------:R0:W1:Y:S02]  /*1a860*/  SHFL.IDX P6, R14, R13, R12, R11 ;  /* 0x0000000c0d0e7389 */ /* 0x00006400000c000b */
[----:B01----:R-:W-:Y:S01]  /*1a870*/  ENDCOLLECTIVE ;  /* 0x000000000000791b */ /* 0x003fe20003800000 */
.L_x_10670:
        /* <DEDUP_REMOVED lines=12> */
[----:B0-----:R-:W-:-:S05]  /*1a940*/  VIADD R2, R0, 0x40 ;  /* 0x0000004000027836 */ /* 0x001fca0000000000 */
[----:B------:R-:W-:Y:S01]  /*1a950*/  ISETP.GE.AND P3, PT, R2, R5, PT ;  /* 0x000000050200720c */ /* 0x000fe20003f66270 */
[----:B------:R-:W-:-:S12]  /*1a960*/  IMAD.MOV.U32 R2, RZ, RZ, R14 ;  /* 0x000000ffff027224 */ /* 0x000fd800078e000e */
[----:B------:R-:W-:Y:S05]  /*1a970*/  WARPSYNC.COLLECTIVE R15, `(.L_x_10671) ;  /* 0x000000000f087348 */ /* 0x000fea0003c00000 */
[----:B------:R0:W1:Y:S02]  /*1a980*/  SHFL.IDX P6, R14, R13, R12, R11 ;  /* 0x0000000c0d0e7389 */ /* 0x00006400000c000b */
[----:B01----:R-:W-:Y:S01]  /*1a990*/  ENDCOLLECTIVE ;  /* 0x000000000000791b */ /* 0x003fe20003800000 */
.L_x_10671:
[----:B------:R-:W-:Y:S02]  /*1a9a0*/  IMAD.MOV.U32 R13, RZ, RZ, R4 ;  /* 0x000000ffff0d7224 */ /* 0x000fe400078e0004 */
[----:B------:R-:W-:Y:S02]  /*1a9b0*/  IMAD.MOV.U32 R12, RZ, RZ, 0x3 ;  /* 0x00000003ff0c7424 */ /* 0x000fe400078e00ff */
[----:B------:R-:W-:-:S07]  /*1a9c0*/  IMAD.MOV.U32 R3, RZ, RZ, R14 ;  /* 0x000000ffff037224 */ /* 0x000fce00078e000e */
[----:B------:R-:W-:Y:S05]  /*1a9d0*/  WARPSYNC.COLLECTIVE R15, `(.L_x_10672) ;  /* 0x000000000f087348 */ /* 0x000fea0003c00000 */
[----:B------:R0:W1:Y:S02]  /*1a9e0*/  SHFL.IDX P6, R14, R13, R12, R11 ;  /* 0x0000000c0d0e7389 */ /* 0x00006400000c000b */
[----:B01----:R-:W-:Y:S01]  /*1a9f0*/  ENDCOLLECTIVE ;  /* 0x000000000000791b */ /* 0x003fe20003800000 */
.L_x_10672:
        /* <DEDUP_REMOVED lines=10> */
.L_x_10673:
[----:B------:R-:W-:Y:S01]  /*1aaa0*/  @!PT LDS RZ, [RZ] ;  /* 0x00000000fffff984 */ /* 0x000fe20000000800 */
[----:B------:R-:W-:Y:S01]  /*1aab0*/  @!PT LDS RZ, [RZ] ;  /* 0x00000000fffff984 */ /* 0x000fe20000000800 */
[----:B------:R-:W-:Y:S01]  /*1aac0*/  @!PT LDS RZ, [RZ] ;  /* 0x00000000fffff984 */ /* 0x000fe20000000800 */
[----:B------:R-:W-:Y:S04]  /*1aad0*/  @!P3 LDGSTS.E.BYPASS.LTC128B.128 [R20+0xd400], desc[UR52][R2.64], !P2 ;  /* 0x0d4000000214bfae */ /* 0x000fe8000d101d74 */
[----:B------:R-:W-:Y:S04]  /*1aae0*/  @!P3 LDGSTS.E.BYPASS.LTC128B.128 [R20+0x10400], desc[UR52][R2.64+0x40], !P1 ;  /* 0x104000400214bfae */ /* 0x000fe8000c901d74 */
[----:B------:R0:W-:Y:S01]  /*1aaf0*/  @!P3 LDGSTS.E.BYPASS.LTC128B.128 [R20+0x13400], desc[UR52][R2.64+0x80], !P0 ;  /* 0x134000800214bfae */ /* 0x0001e2000c101d74 */
[----:B------:R-:W-:Y:S02]  /*1ab00*/  IMAD.MOV.U32 R13, RZ, RZ, R7 ;  /* 0x000000ffff0d7224 */ /* 0x000fe400078e0007 */
[----:B------:R-:W-:-:S02]  /*1ab10*/  IMAD.MOV.U32 R12, RZ, RZ, RZ ;  /* 0x000000ffff0c7224 */ /* 0x000fc400078e00ff */
[----:B0-----:R-:W-:Y:S02]  /*1ab20*/  VIADD R2, R0, 0x60 ;  /* 0x0000006000027836 */ /* 0x001fe40000000000 */
[----:B------:R-:W-:-:S07]  /*1ab30*/  IMAD.MOV.U32 R3, RZ, RZ, R14 ;  /* 0x000000ffff037224 */ /* 0x000fce00078e000e */
[----:B------:R-:W-:Y:S05]  /*1ab40*/  WARPSYNC.COLLECTIVE R15, `(.L_x_10674) ;  /* 0x000000000f087348 */ /* 0x000fea0003c00000 */
[----:B------:R0:W1:Y:S02]  /*1ab50*/  SHFL.IDX P6, R14, R13, R12, R11 ;  /* 0x0000000c0d0e7389 */ /* 0x00006400000c000b */
[----:B01----:R-:W-:Y:S01]  /*1ab60*/  ENDCOLLECTIVE ;  /* 0x000000000000791b */ /* 0x003fe20003800000 */
.L_x_10674:
[----:B------:R-:W-:-:S13]  /*1ab70*/  ISETP.GE.AND P3, PT, R2, R5, PT ;  /* 0x000000050200720c */ /* 0x000fda0003f66270 */
[----:B------:R-:W-:Y:S01]  /*1ab80*/  @!P3 LEA R3, P5, R21, R3, 0x1 ;  /* 0x000000031503b211 */ /* 0x000fe200078a08ff */
[----:B------:R-:W-:-:S04]  /*1ab90*/  IMAD.MOV.U32 R13, RZ, RZ, R8 ;  /* 0x000000ffff0d7224 */ /* 0x000fc800078e0008 */
[----:B------:R-:W-:Y:S02]  /*1aba0*/  @!P3 IMAD.X R9, RZ, RZ, R4, P5 ;  /* 0x000000ffff09b224 */ /* 0x000fe400028e0604 */
[----:B------:R-:W-:Y:S02]  /*1abb0*/  @!P3 IMAD.MOV.U32 R2, RZ, RZ, R3 ;  /* 0x000000ffff02b224 */ /* 0x000fe400078e0003 */
[----:B------:R-:W-:-:S05]  /*1abc0*/  @!P3 IMAD.MOV.U32 R3, RZ, RZ, R9 ;  /* 0x000000ffff03b224 */ /* 0x000fca00078e0009 */
        /* <DEDUP_REMOVED lines=10> */
.L_x_10675:
        /* <DEDUP_REMOVED lines=8> */
.L_x_10676:
[----:B------:R-:W-:-:S05]  /*1acf0*/  @!P3 LEA R4, P5, R21, R4, 0x1 ;  /* 0x000000041504b211 */ /* 0x000fca00078a08ff */
[----:B------:R-:W-:Y:S02]  /*1ad00*/  @!P3 IMAD.X R6, RZ, RZ, R2, P5 ;  /* 0x000000ffff06b224 */ /* 0x000fe400028e0602 */
[----:B------:R-:W-:Y:S02]  /*1ad10*/  @!P3 IMAD.MOV.U32 R2, RZ, RZ, R4 ;  /* 0x000000ffff02b224 */ /* 0x000fe400078e0004 */
        /* <DEDUP_REMOVED lines=12> */
.L_x_10677:
[----:B------:R-:W-:Y:S01]  /*1ade0*/  IMAD.MOV.U32 R2, RZ, RZ, R14 ;  /* 0x000000ffff027224 */ /* 0x000fe200078e000e */
[----:B------:R-:W-:Y:S06]  /*1adf0*/  BRA `(.L_x_10678) ;  /* 0xffffffb000d07947 */ /* 0x000fec000383ffff */
.L_x_10564:
[----:B0-----:R0:W1:Y:S02]  /*1ae00*/  SYNCS.PHASECHK.TRANS64.TRYWAIT P0, [R17+URZ+0x2d820], R0 ;  /* 0x02d82000110075a7 */ /* 0x001064000800017f */
[----:B-1----:R-:W-:Y:S05]  /*1ae10*/  @!P0 NANOSLEEP.SYNCS 0x989680 ;  /* 0x009896800000895d */ /* 0x002fea0003900000 */
[----:B------:R-:W1:Y:S02]  /*1ae20*/  @!P0 SYNCS.PHASECHK.TRANS64 P0, [R17+URZ+0x2d820], R0 ;  /* 0x02d82000110085a7 */ /* 0x000e64000800007f */
[----:B-1----:R-:W-:Y:S05]  /*1ae30*/  @!P0 BRA `(.L_x_10564) ;  /* 0xfffffffc00f08947 */ /* 0x002fea000383ffff */
[----:B------:R-:W-:Y:S05]  /*1ae40*/  BRA `(.L_x_10679) ;  /* 0xffffffb400387947 */ /* 0x000fea000383ffff */
.L_x_10573:
[----:B-1----:R1:W2:Y:S02]  /*1ae50*/  SYNCS.PHASECHK.TRANS64.TRYWAIT P0, [R3+URZ+0x2d840], R2 ;  /* 0x02d84002030075a7 */ /* 0x0022a4000800017f */
[----:B--2---:R-:W-:Y:S05]  /*1ae60*/  @!P0 NANOSLEEP.SYNCS 0x989680 ;  /* 0x009896800000895d */ /* 0x004fea0003900000 */
[----:B------:R-:W2:Y:S02]  /*1ae70*/  @!P0 SYNCS.PHASECHK.TRANS64 P0, [R3+URZ+0x2d840], R2 ;  /* 0x02d84002030085a7 */ /* 0x000ea4000800007f */
[----:B--2---:R-:W-:Y:S05]  /*1ae80*/  @!P0 BRA `(.L_x_10573) ;  /* 0xfffffffc00f08947 */ /* 0x004fea000383ffff */
[----:B------:R-:W-:Y:S05]  /*1ae90*/  BRA `(.L_x_10680) ;  /* 0xffffffb8001c7947 */ /* 0x000fea000383ffff */
.L_x_10580:
[----:B0-----:R0:W1:Y:S02]  /*1aea0*/  SYNCS.PHASECHK.TRANS64.TRYWAIT P0, [R3+URZ+0x60], R2 ;  /* 0x00006002030075a7 */ /* 0x001064000800017f */
[----:B-1----:R-:W-:Y:S05]  /*1aeb0*/  @!P0 NANOSLEEP.SYNCS 0x989680 ;  /* 0x009896800000895d */ /* 0x002fea0003900000 */
[----:B------:R-:W1:Y:S02]  /*1aec0*/  @!P0 SYNCS.PHASECHK.TRANS64 P0, [R3+URZ+0x60], R2 ;  /* 0x00006002030085a7 */ /* 0x000e64000800007f */
[----:B-1----:R-:W-:Y:S05]  /*1aed0*/  @!P0 BRA `(.L_x_10580) ;  /* 0xfffffffc00f08947 */ /* 0x002fea000383ffff */
[----:B------:R-:W-:Y:S05]  /*1aee0*/  BRA `(.L_x_10681) ;  /* 0xffffffbc00287947 */ /* 0x000fea000383ffff */
.L_x_10590:
[----:B-1----:R1:W2:Y:S02]  /*1aef0*/  SYNCS.PHASECHK.TRANS64.TRYWAIT P0, [R3+URZ+0x2d840], R2 ;  /* 0x02d84002030075a7 */ /* 0x0022a4000800017f */
[----:B--2---:R-:W-:Y:S05]  /*1af00*/  @!P0 NANOSLEEP.SYNCS 0x989680 ;  /* 0x009896800000895d */ /* 0x004fea0003900000 */
[----:B------:R-:W2:Y:S02]  /*1af10*/  @!P0 SYNCS.PHASECHK.TRANS64 P0, [R3+URZ+0x2d840], R2 ;  /* 0x02d84002030085a7 */ /* 0x000ea4000800007f */
[----:B--2---:R-:W-:Y:S05]  /*1af20*/  @!P0 BRA `(.L_x_10590) ;  /* 0xfffffffc00f08947 */ /* 0x004fea000383ffff */
[----:B------:R-:W-:Y:S05]  /*1af30*/  BRA `(.L_x_10682) ;  /* 0xffffffc000dc7947 */ /* 0x000fea000383ffff */
.L_x_10597:
[----:B0-----:R0:W1:Y:S02]  /*1af40*/  SYNCS.PHASECHK.TRANS64.TRYWAIT P0, [R12+URZ+0x60], R28 ;  /* 0x0000601c0c0075a7 */ /* 0x001064000800017f */
[----:B-1----:R-:W-:Y:S05]  /*1af50*/  @!P0 NANOSLEEP.SYNCS 0x989680 ;  /* 0x009896800000895d */ /* 0x002fea0003900000 */
[----:B------:R-:W1:Y:S02]  /*1af60*/  @!P0 SYNCS.PHASECHK.TRANS64 P0, [R12+URZ+0x60], R28 ;  /* 0x0000601c0c0085a7 */ /* 0x000e64000800007f */
[----:B-1----:R-:W-:Y:S05]  /*1af70*/  @!P0 BRA `(.L_x_10597) ;  /* 0xfffffffc00f08947 */ /* 0x002fea000383ffff */
[----:B------:R-:W-:Y:S05]  /*1af80*/  BRA `(.L_x_10683) ;  /* 0xffffffc400e87947 */ /* 0x000fea000383ffff */
.L_x_10607:
[----:B-1----:R1:W2:Y:S02]  /*1af90*/  SYNCS.PHASECHK.TRANS64.TRYWAIT P0, [R2+URZ+0x2d840], R3 ;  /* 0x02d84003020075a7 */ /* 0x0022a4000800017f */
[----:B--2---:R-:W-:Y:S05]  /*1afa0*/  @!P0 NANOSLEEP.SYNCS 0x989680 ;  /* 0x009896800000895d */ /* 0x004fea0003900000 */
[----:B------:R-:W2:Y:S02]  /*1afb0*/  @!P0 SYNCS.PHASECHK.TRANS64 P0, [R2+URZ+0x2d840], R3 ;  /* 0x02d84003020085a7 */ /* 0x000ea4000800007f */
[----:B--2---:R-:W-:Y:S05]  /*1afc0*/  @!P0 BRA `(.L_x_10607) ;  /* 0xfffffffc00f08947 */ /* 0x004fea000383ffff */
[----:B------:R-:W-:Y:S05]  /*1afd0*/  BRA `(.L_x_10684) ;  /* 0xffffffcc00707947 */ /* 0x000fea000383ffff */
.L_x_10614:
[----:B0-----:R0:W1:Y:S02]  /*1afe0*/  SYNCS.PHASECHK.TRANS64.TRYWAIT P0, [R7+URZ+0x60], R2 ;  /* 0x00006002070075a7 */ /* 0x001064000800017f */
[----:B-1----:R-:W-:Y:S05]  /*1aff0*/  @!P0 NANOSLEEP.SYNCS 0x989680 ;  /* 0x009896800000895d */ /* 0x002fea0003900000 */
[----:B------:R-:W1:Y:S02]  /*1b000*/  @!P0 SYNCS.PHASECHK.TRANS64 P0, [R7+URZ+0x60], R2 ;  /* 0x00006002070085a7 */ /* 0x000e64000800007f */
[----:B-1----:R-:W-:Y:S05]  /*1b010*/  @!P0 BRA `(.L_x_10614) ;  /* 0xfffffffc00f08947 */ /* 0x002fea000383ffff */
[----:B------:R-:W-:Y:S05]  /*1b020*/  BRA `(.L_x_10685) ;  /* 0xffffffd000807947 */ /* 0x000fea000383ffff */
.L_x_10626:
[----:B0-----:R0:W1:Y:S02]  /*1b030*/  SYNCS.PHASECHK.TRANS64.TRYWAIT P0, [R3+URZ+0x2d860], R0 ;  /* 0x02d86000030075a7 */ /* 0x001064000800017f */
[----:B-1----:R-:W-:Y:S05]  /*1b040*/  @!P0 NANOSLEEP.SYNCS 0x989680 ;  /* 0x009896800000895d */ /* 0x002fea0003900000 */
[----:B------:R-:W1:Y:S02]  /*1b050*/  @!P0 SYNCS.PHASECHK.TRANS64 P0, [R3+URZ+0x2d860], R0 ;  /* 0x02d86000030085a7 */ /* 0x000e64000800007f */
[----:B-1----:R-:W-:Y:S05]  /*1b060*/  @!P0 BRA `(.L_x_10626) ;  /* 0xfffffffc00f08947 */ /* 0x002fea000383ffff */
[----:B------:R-:W-:Y:S05]  /*1b070*/  BRA `(.L_x_10686) ;  /* 0xffffffd400f47947 */ /* 0x000fea000383ffff */
.L_x_10634:
[----:B------:R-:W-:Y:S01]  /*1b080*/  BSSY B0, `(.L_x_10687) ;  /* 0x0000008000007945 */ /* 0x000fe20003800000 */
[----:B------:R-:W-:Y:S02]  /*1b090*/  IMAD.MOV.U32 R13, RZ, RZ, R24 ;  /* 0x000000ffff0d7224 */ /* 0x000fe400078e0018 */
[----:B--2---:R-:W-:Y:S02]  /*1b0a0*/  IMAD.MOV.U32 R12, RZ, RZ, RZ ;  /* 0x000000ffff0c7224 */ /* 0x004fe400078e00ff */
[----:B0-----:R-:W-:Y:S02]  /*1b0b0*/  IMAD.MOV.U32 R11, RZ, RZ, 0x1f ;  /* 0x0000001fff0b7424 */ /* 0x001fe400078e00ff */
[----:B------:R-:W-:-:S07]  /*1b0c0*/  IMAD.MOV.U32 R15, RZ, RZ, -0x1 ;  /* 0xffffffffff0f7424 */ /* 0x000fce00078e00ff */
[----:B-1----:R-:W-:Y:S05]  /*1b0d0*/  WARPSYNC.COLLECTIVE R15, `(.L_x_10688) ;  /* 0x000000000f087348 */ /* 0x002fea0003c00000 */
[----:B------:R0:W2:Y:S02]  /*1b0e0*/  SHFL.IDX P6, R14, R13, R12, R11 ;  /* 0x0000000c0d0e7389 */ /* 0x0000a400000c000b */
[----:B012---:R-:W-:Y:S01]  /*1b0f0*/  ENDCOLLECTIVE ;  /* 0x000000000000791b */ /* 0x007fe20003800000 */
.L_x_10688:
[----:B------:R-:W-:Y:S05]  /*1b100*/  BSYNC B0 ;  /* 0x0000000000007941 */ /* 0x000fea0003800000 */
.L_x_10687:
        /* <DEDUP_REMOVED lines=9> */
.L_x_10689:
[----:B------:R-:W-:Y:S02]  /*1b1a0*/  ULDC UR4, c[0x0][0xc3c] ;  /* 0x00030f0000047ab9 */ /* 0x000fe40000000800 */
[----:B------:R-:W-:-:S13]  /*1b1b0*/  ISETP.GE.OR P1, PT, R9, UR4, !P0 ;  /* 0x0000000409007c0c */ /* 0x000fda000c726670 */
[----:B------:R-:W0:Y:S08]  /*1b1c0*/  @!P1 LDC.64 R2, c[0x0][0xc80] ;  /* 0x00032000ff029b82 */ /* 0x000e300000000a00 */
[----:B------:R-:W1:Y:S01]  /*1b1d0*/  @!P1 LDC.64 R4, c[0x0][0xc78] ;  /* 0x00031e00ff049b82 */ /* 0x000e620000000a00 */
[----:B------:R-:W-:Y:S01]  /*1b1e0*/  CS2R R24, SRZ ;  /* 0x0000000000187805 */ /* 0x000fe2000001ff00 */
[----:B------:R-:W-:-:S02]  /*1b1f0*/  IMAD.MOV.U32 R11, RZ, RZ, RZ ;  /* 0x000000ffff0b7224 */ /* 0x000fc400078e00ff */
[----:B------:R-:W-:Y:S02]  /*1b200*/  IMAD.MOV.U32 R6, RZ, RZ, R14 ;  /* 0x000000ffff067224 */ /* 0x000fe400078e000e */
        /* <DEDUP_REMOVED lines=16> */
.L_x_10690:
[----:B------:R-:W-:Y:S01]  /*1b310*/  IMAD.MOV.U32 R12, RZ, RZ, 0x2 ;  /* 0x00000002ff0c7424 */ /* 0x000fe200078e00ff */
[----:B------:R-:W-:-:S05]  /*1b320*/  SEL R4, R14, RZ, P1 ;  /* 0x000000ff0e047207 */ /* 0x000fca0000800000 */
[----:B------:R-:W-:-:S04]  /*1b330*/  IMAD.IADD R4, R13, 0x1, R4 ;  /* 0x000000010d047824 */ /* 0x000fc800078e0204 */
[----:B------:R-:W-:-:S07]  /*1b340*/  IMAD.MOV.U32 R13, RZ, RZ, R4 ;  /* 0x000000ffff0d7224 */ /* 0x000fce00078e0004 */
[----:B------:R-:W-:Y:S05]  /*1b350*/  WARPSYNC.COLLECTIVE R15, `(.L_x_10691) ;  /* 0x000000000f087348 */ /* 0x000fea0003c00000 */
[----:B------:R0:W1:Y:S02]  /*1b360*/  SHFL.UP P6, R14, R13, R12, R11 ;  /* 0x0400000c0d0e7389 */ /* 0x00006400000c000b */
[----:B01----:R-:W-:Y:S01]  /*1b370*/  ENDCOLLECTIVE ;  /* 0x000000000000791b */ /* 0x003fe20003800000 */
.L_x_10691:
[----:B------:R-:W-:Y:S01]  /*1b380*/  IMAD.MOV.U32 R12, RZ, RZ, 0x4 ;  /* 0x00000004ff0c7424 */ /* 0x000fe200078e00ff */
[----:B------:R-:W-:-:S05]  /*1b390*/  SEL R3, R14, RZ, P2 ;  /* 0x000000ff0e037207 */ /* 0x000fca0001000000 */
[----:B------:R-:W-:-:S04]  /*1b3a0*/  IMAD.IADD R2, R4, 0x1, R3 ;  /* 0x0000000104027824 */ /* 0x000fc800078e0203 */
[----:B------:R-:W-:-:S07]  /*1b3b0*/  IMAD.MOV.U32 R13, RZ, RZ, R2 ;  /* 0x000000ffff0d7224 */ /* 0x000fce00078e0002 */
[----:B------:R-:W-:Y:S05]  /*1b3c0*/  WARPSYNC.COLLECTIVE R15, `(.L_x_10692) ;  /* 0x000000000f087348 */ /* 0x000fea0003c00000 */
[----:B------:R0:W1:Y:S02]  /*1b3d0*/  SHFL.UP P6, R14, R13, R12, R11 ;  /* 0x0400000c0d0e7389 */ /* 0x00006400000c000b */
[----:B01----:R-:W-:Y:S01]  /*1b3e0*/  ENDCOLLECTIVE ;  /* 0x000000000000791b */ /* 0x003fe20003800000 */
.L_x_10692:
[----:B------:R-:W-:Y:S01]  /*1b3f0*/  IMAD.MOV.U32 R12, RZ, RZ, 0x8 ;  /* 0x00000008ff0c7424 */ /* 0x000fe200078e00ff */
[----:B------:R-:W-:-:S05]  /*1b400*/  SEL R3, R14, RZ, P3 ;  /* 0x000000ff0e037207 */ /* 0x000fca0001800000 */
[----:B------:R-:W-:-:S04]  /*1b410*/  IMAD.IADD R3, R2, 0x1, R3 ;  /* 0x0000000102037824 */ /* 0x000fc800078e0203 */
[----:B------:R-:W-:-:S07]  /*1b420*/  IMAD.MOV.U32 R13, RZ, RZ, R3 ;  /* 0x000000ffff0d7224 */ /* 0x000fce00078e0003 */
[----:B------:R-:W-:Y:S05]  /*1b430*/  WARPSYNC.COLLECTIVE R15, `(.L_x_10693) ;  /* 0x000000000f087348 */ /* 0x000fea0003c00000 */
[----:B------:R0:W1:Y:S02]  /*1b440*/  SHFL.UP P6, R14, R13, R12, R11 ;  /* 0x0400000c0d0e7389 */ /* 0x00006400000c000b */
[----:B01----:R-:W-:Y:S01]  /*1b450*/  ENDCOLLECTIVE ;  /* 0x000000000000791b */ /* 0x003fe20003800000 */
.L_x_10693:
[----:B------:R-:W-:Y:S01]  /*1b460*/  IMAD.MOV.U32 R12, RZ, RZ, 0x10 ;  /* 0x00000010ff0c7424 */ /* 0x000fe200078e00ff */
[----:B------:R-:W-:-:S05]  /*1b470*/  SEL R4, R14, RZ, P4 ;  /* 0x000000ff0e047207 */ /* 0x000fca0002000000 */
[----:B------:R-:W-:-:S04]  /*1b480*/  IMAD.IADD R4, R3, 0x1, R4 ;  /* 0x0000000103047824 */ /* 0x000fc800078e0204 */
[----:B------:R-:W-:-:S07]  /*1b490*/  IMAD.MOV.U32 R13, RZ, RZ, R4 ;  /* 0x000000ffff0d7224 */ /* 0x000fce00078e0004 */
[----:B------:R-:W-:Y:S05]  /*1b4a0*/  WARPSYNC.COLLECTIVE R15, `(.L_x_10694) ;  /* 0x000000000f087348 */ /* 0x000fea0003c00000 */
[----:B------:R0:W1:Y:S02]  /*1b4b0*/  SHFL.UP P6, R14, R13, R12, R11 ;  /* 0x0400000c0d0e7389 */ /* 0x00006400000c000b */
[----:B01----:R-:W-:Y:S01]  /*1b4c0*/  ENDCOLLECTIVE ;  /* 0x000000000000791b */ /* 0x003fe20003800000 */
.L_x_10694:
        /* <DEDUP_REMOVED lines=8> */
.L_x_10695:
[----:B------:R-:W-:Y:S05]  /*1b550*/  BRA `(.L_x_10696) ;  /* 0xffffffd800a87947 */ /* 0x000fea000383ffff */
.L_x_10637:
[----:B------:R-:W-:Y:S01]  /*1b560*/  BSSY B0, `(.L_x_10697) ;  /* 0x0000007000007945 */ /* 0x000fe20003800000 */
[----:B--2---:R-:W-:Y:S02]  /*1b570*/  IMAD.MOV.U32 R12, RZ, RZ, 0x1 ;  /* 0x00000001ff0c7424 */ /* 0x004fe400078e00ff */
[----:B------:R-:W-:Y:S02]  /*1b580*/  IMAD.MOV.U32 R11, RZ, RZ, RZ ;  /* 0x000000ffff0b7224 */ /* 0x000fe400078e00ff */
[----:B------:R-:W-:-:S07]  /*1b590*/  IMAD.MOV.U32 R15, RZ, RZ, -0x1 ;  /* 0xffffffffff0f7424 */ /* 0x000fce00078e00ff */
[----:B------:R-:W-:Y:S05]  /*1b5a0*/  WARPSYNC.COLLECTIVE R15, `(.L_x_10698) ;  /* 0x000000000f087348 */ /* 0x000fea0003c00000 */
[----:B------:R0:W1:Y:S02]  /*1b5b0*/  SHFL.UP P6, R14, R13, R12, R11 ;  /* 0x0400000c0d0e7389 */ /* 0x00006400000c000b */
[----:B01----:R-:W-:Y:S01]  /*1b5c0*/  ENDCOLLECTIVE ;  /* 0x000000000000791b */ /* 0x003fe20003800000 */
.L_x_10698:
[----:B------:R-:W-:Y:S05]  /*1b5d0*/  BSYNC B0 ;  /* 0x0000000000007941 */ /* 0x000fea0003800000 */
.L_x_10697:
        /* <DEDUP_REMOVED lines=8> */
.L_x_10699:
[----:B------:R-:W-:Y:S01]  /*1b660*/  IMAD.MOV.U32 R12, RZ, RZ, 0x4 ;  /* 0x00000004ff0c7424 */ /* 0x000fe200078e00ff */
[----:B------:R-:W-:-:S05]  /*1b670*/  SEL R2, R14, RZ, P2 ;  /* 0x000000ff0e027207 */ /* 0x000fca0001000000 */
[----:B------:R-:W-:-:S04]  /*1b680*/  IMAD.IADD R2, R13, 0x1, R2 ;  /* 0x000000010d027824 */ /* 0x000fc800078e0202 */
[----:B------:R-:W-:-:S07]  /*1b690*/  IMAD.MOV.U32 R13, RZ, RZ, R2 ;  /* 0x000000ffff0d7224 */ /* 0x000fce00078e0002 */
[----:B------:R-:W-:Y:S05]  /*1b6a0*/  WARPSYNC.COLLECTIVE R15, `(.L_x_10700) ;  /* 0x000000000f087348 */ /* 0x000fea0003c00000 */
[----:B------:R0:W1:Y:S02]  /*1b6b0*/  SHFL.UP P6, R14, R13, R12, R11 ;  /* 0x0400000c0d0e7389 */ /* 0x00006400000c000b */
[----:B01----:R-:W-:Y:S01]  /*1b6c0*/  ENDCOLLECTIVE ;  /* 0x000000000000791b */ /* 0x003fe20003800000 */
.L_x_10700:
[----:B------:R-:W-:Y:S01]  /*1b6d0*/  IMAD.MOV.U32 R12, RZ, RZ, 0x8 ;  /* 0x00000008ff0c7424 */ /* 0x000fe200078e00ff */
[----:B------:R-:W-:-:S05]  /*1b6e0*/  SEL R3, R14, RZ, P3 ;  /* 0x000000ff0e037207 */ /* 0x000fca0001800000 */
[----:B------:R-:W-:-:S04]  /*1b6f0*/  IMAD.IADD R3, R2, 0x1, R3 ;  /* 0x0000000102037824 */ /* 0x000fc800078e0203 */
[----:B------:R-:W-:-:S07]  /*1b700*/  IMAD.MOV.U32 R13, RZ, RZ, R3 ;  /* 0x000000ffff0d7224 */ /* 0x000fce00078e0003 */
[----:B------:R-:W-:Y:S05]  /*1b710*/  WARPSYNC.COLLECTIVE R15, `(.L_x_10701) ;  /* 0x000000000f087348 */ /* 0x000fea0003c00000 */
[----:B------:R0:W1:Y:S02]  /*1b720*/  SHFL.UP P6, R14, R13, R12, R11 ;  /* 0x0400000c0d0e7389 */ /* 0x00006400000c000b */
[----:B01----:R-:W-:Y:S01]  /*1b730*/  ENDCOLLECTIVE ;  /* 0x000000000000791b */ /* 0x003fe20003800000 */
.L_x_10701:
[----:B------:R-:W-:Y:S01]  /*1b740*/  IMAD.MOV.U32 R12, RZ, RZ, 0x10 ;  /* 0x00000010ff0c7424 */ /* 0x000fe200078e00ff */
[----:B------:R-:W-:-:S05]  /*1b750*/  SEL R4, R14, RZ, P4 ;  /* 0x000000ff0e047207 */ /* 0x000fca0002000000 */
[----:B------:R-:W-:-:S04]  /*1b760*/  IMAD.IADD R4, R3, 0x1, R4 ;  /* 0x0000000103047824 */ /* 0x000fc800078e0204 */
[----:B------:R-:W-:-:S07]  /*1b770*/  IMAD.MOV.U32 R13, RZ, RZ, R4 ;  /* 0x000000ffff0d7224 */ /* 0x000fce00078e0004 */
[----:B------:R-:W-:Y:S05]  /*1b780*/  WARPSYNC.COLLECTIVE R15, `(.L_x_10702) ;  /* 0x000000000f087348 */ /* 0x000fea0003c00000 */
[----:B------:R0:W1:Y:S02]  /*1b790*/  SHFL.UP P6, R14, R13, R12, R11 ;  /* 0x0400000c0d0e7389 */ /* 0x00006400000c000b */
[----:B01----:R-:W-:Y:S01]  /*1b7a0*/  ENDCOLLECTIVE ;  /* 0x000000000000791b */ /* 0x003fe20003800000 */
.L_x_10702:
        /* <DEDUP_REMOVED lines=8> */
.L_x_10703:
[----:B------:R-:W-:Y:S05]  /*1b830*/  BRA `(.L_x_10704) ;  /* 0xffffffd800947947 */ /* 0x000fea000383ffff */
.L_x_10639:
[----:B------:R-:W-:Y:S01]  /*1b840*/  BSSY B0, `(.L_x_10705) ;  /* 0x0000006000007945 */ /* 0x000fe20003800000 */
[----:B------:R-:W-:Y:S01]  /*1b850*/  PLOP3.LUT P6, PT, P6, PT, PT, 0x8, 0x0 ;  /* 0x000000000000781c */ /* 0x000fe200037ce170 */
[----:B------:R-:W-:-:S12]  /*1b860*/  IMAD.MOV.U32 R15, RZ, RZ, -0x1 ;  /* 0xffffffffff0f7424 */ /* 0x000fd800078e00ff */
[----:B0-2---:R-:W-:Y:S05]  /*1b870*/  WARPSYNC.COLLECTIVE R15, `(.L_x_10706) ;  /* 0x000000000f087348 */ /* 0x005fea0003c00000 */
[----:B------:R-:W-:Y:S01]  /*1b880*/  VOTE.ANY R14, PT, P6 ;  /* 0x00000000000e7806 */ /* 0x000fe200030e0100 */
[----:B0-2---:R-:W-:Y:S06]  /*1b890*/  ENDCOLLECTIVE ;  /* 0x000000000000791b */ /* 0x005fec0003800000 */
.L_x_10706:
[----:B------:R-:W-:Y:S05]  /*1b8a0*/  BSYNC B0 ;  /* 0x0000000000007941 */ /* 0x000fea0003800000 */
.L_x_10705:
[----:B------:R-:W-:Y:S02]  /*1b8b0*/  IMAD.MOV.U32 R3, RZ, RZ, R14 ;  /* 0x000000ffff037224 */ /* 0x000fe400078e000e */
[----:B------:R-:W-:Y:S02]  /*1b8c0*/  IMAD.MOV.U32 R13, RZ, RZ, R25 ;  /* 0x000000ffff0d7224 */ /* 0x000fe400078e0019 */
[----:B------:R-:W0:Y:S01]  /*1b8d0*/  POPC R7, R3 ;  /* 0x0000000300077309 */ /* 0x000e220000000000 */
[----:B------:R-:W-:Y:S02]  /*1b8e0*/  IMAD.MOV.U32 R11, RZ, RZ, 0x1f ;  /* 0x0000001fff0b7424 */ /* 0x000fe400078e00ff */
[----:B------:R-:W-:Y:S02]  /*1b8f0*/  IMAD.MOV.U32 R15, RZ, RZ, -0x1 ;  /* 0xffffffffff0f7424 */ /* 0x000fe400078e00ff */
[----:B0-----:R-:W-:Y:S02]  /*1b900*/  IMAD.MOV.U32 R12, RZ, RZ, R7 ;  /* 0x000000ffff0c7224 */ /* 0x001fe400078e0007 */
[----:B------:R-:W-:-:S07]  /*1b910*/  IMAD.IADD R27, R7, 0x1, R27 ;  /* 0x00000001071b7824 */ /* 0x000fce00078e021b */
[----:B------:R-:W-:Y:S05]  /*1b920*/  WARPSYNC.COLLECTIVE R15, `(.L_x_10707) ;  /* 0x000000000f087348 */ /* 0x000fea0003c00000 */
[----:B------:R0:W1:Y:S02]  /*1b930*/  SHFL.IDX P6, R14, R13, R12, R11 ;  /* 0x0000000c0d0e7389 */ /* 0x00006400000c000b */
[----:B01----:R-:W-:Y:S01]  /*1b940*/  ENDCOLLECTIVE ;  /* 0x000000000000791b */ /* 0x003fe20003800000 */
.L_x_10707:
[----:B------:R-:W-:Y:S02]  /*1b950*/  IMAD.MOV.U32 R13, RZ, RZ, R5 ;  /* 0x000000ffff0d7224 */ /* 0x000fe400078e0005 */
[----:B------:R-:W-:-:S07]  /*1b960*/  IMAD.MOV.U32 R25, RZ, RZ, R14 ;  /* 0x000000ffff197224 */ /* 0x000fce00078e000e */
[----:B------:R-:W-:Y:S05]  /*1b970*/  WARPSYNC.COLLECTIVE R15, `(.L_x_10708) ;  /* 0x000000000f087348 */ /* 0x000fea0003c00000 */
[----:B------:R0:W1:Y:S02]  /*1b980*/  SHFL.IDX P6, R14, R13, R12, R11 ;  /* 0x0000000c0d0e7389 */ /* 0x00006400000c000b */
[----:B01----:R-:W-:Y:S01]  /*1b990*/  ENDCOLLECTIVE ;  /* 0x000000000000791b */ /* 0x003fe20003800000 */
.L_x_10708:
[----:B------:R-:W-:Y:S01]  /*1b9a0*/  IMAD.MOV.U32 R5, RZ, RZ, R14 ;  /* 0x000000ffff057224 */ /* 0x000fe200078e000e */
[----:B------:R-:W-:Y:S06]  /*1b9b0*/  BRA `(.L_x_10709) ;  /* 0xffffffd800747947 */ /* 0x000fec000383ffff */
.L_x_10641:
[----:B------:R-:W-:Y:S01]  /*1b9c0*/  BSSY B0, `(.L_x_10710) ;  /* 0x0000007000007945 */ /* 0x000fe20003800000 */
[----:B------:R-:W-:Y:S02]  /*1b9d0*/  IMAD.MOV.U32 R13, RZ, RZ, R2 ;  /* 0x000000ffff0d7224 */ /* 0x000fe400078e0002 */
[----:B------:R-:W-:Y:S02]  /*1b9e0*/  IMAD.MOV.U32 R11, RZ, RZ, 0x1f ;  /* 0x0000001fff0b7424 */ /* 0x000fe400078e00ff */
[----:B------:R-:W-:-:S07]  /*1b9f0*/  IMAD.MOV.U32 R15, RZ, RZ, -0x1 ;  /* 0xffffffffff0f7424 */ /* 0x000fce00078e00ff */
[----:B01-34-:R-:W-:Y:S05]  /*1ba00*/  WARPSYNC.COLLECTIVE R15, `(.L_x_10711) ;  /* 0x000000000f087348 */ /* 0x01bfea0003c00000 */
[----:B------:R2:W0:Y:S02]  /*1ba10*/  SHFL.IDX P6, R14, R13, R12, R11 ;  /* 0x0000000c0d0e7389 */ /* 0x00042400000c000b */
[----:B01234-:R-:W-:Y:S01]  /*1ba20*/  ENDCOLLECTIVE ;  /* 0x000000000000791b */ /* 0x01ffe20003800000 */
.L_x_10711:
[----:B------:R-:W-:Y:S05]  /*1ba30*/  BSYNC B0 ;  /* 0x0000000000007941 */ /* 0x000fea0003800000 */
.L_x_10710:
[----:B------:R-:W-:Y:S01]  /*1ba40*/  IMAD.MOV.U32 R24, RZ, RZ, R14 ;  /* 0x000000ffff187224 */ /* 0x000fe200078e000e */
[----:B------:R-:W-:Y:S06]  /*1ba50*/  BRA `(.L_x_10640) ;  /* 0xffffffd800647947 */ /* 0x000fec000383ffff */
.L_x_10647:
[----:B0-----:R0:W2:Y:S02]  /*1ba60*/  SYNCS.PHASECHK.TRANS64.TRYWAIT P0, [R9+URZ+0x2d820], R0 ;  /* 0x02d82000090075a7 */ /* 0x0010a4000800017f */
[----:B--2---:R-:W-:Y:S05]  /*1ba70*/  @!P0 NANOSLEEP.SYNCS 0x989680 ;  /* 0x009896800000895d */ /* 0x004fea0003900000 */
[----:B------:R-:W2:Y:S02]  /*1ba80*/  @!P0 SYNCS.PHASECHK.TRANS64 P0, [R9+URZ+0x2d820], R0 ;  /* 0x02d82000090085a7 */ /* 0x000ea4000800007f */
[----:B--2---:R-:W-:Y:S05]  /*1ba90*/  @!P0 BRA `(.L_x_10647) ;  /* 0xfffffffc00f08947 */ /* 0x004fea000383ffff */
[----:B------:R-:W-:Y:S05]  /*1baa0*/  BRA `(.L_x_10712) ;  /* 0xffffffe000bc7947 */ /* 0x000fea000383ffff */
.L_x_10648:
[----:B------:R-:W2:Y:S01]  /*1bab0*/  S2R R2, SR_TID.X ;  /* 0x0000000000027919 */ /* 0x000ea20000002100 */
[----:B------:R-:W-:Y:S01]  /*1bac0*/  BSSY B0, `(.L_x_10713) ;  /* 0x000000a000007945 */ /* 0x000fe20003800000 */
[----:B------:R-:W-:Y:S02]  /*1bad0*/  IMAD.MOV.U32 R12, RZ, RZ, RZ ;  /* 0x000000ffff0c7224 */ /* 0x000fe400078e00ff */
[----:B------:R-:W-:Y:S02]  /*1bae0*/  IMAD.MOV.U32 R11, RZ, RZ, 0x1f ;  /* 0x0000001fff0b7424 */ /* 0x000fe400078e00ff */
[----:B------:R-:W-:Y:S01]  /*1baf0*/  IMAD.MOV.U32 R15, RZ, RZ, -0x1 ;  /* 0xffffffffff0f7424 */ /* 0x000fe200078e00ff */
[----:B--2---:R-:W-:-:S04]  /*1bb00*/  SHF.R.U32.HI R2, RZ, 0x5, R2 ;  /* 0x00000005ff027819 */ /* 0x004fc80000011602 */
[----:B------:R-:W-:-:S05]  /*1bb10*/  LOP3.LUT R2, R2, 0x3, RZ, 0xc0, !PT ;  /* 0x0000000302027812 */ /* 0x000fca00078ec0ff */
[----:B------:R-:W-:-:S07]  /*1bb20*/  IMAD.MOV.U32 R13, RZ, RZ, R2 ;  /* 0x000000ffff0d7224 */ /* 0x000fce00078e0002 */
[----:B01-3--:R-:W-:Y:S05]  /*1bb30*/  WARPSYNC.COLLECTIVE R15, `(.L_x_10714) ;  /* 0x000000000f087348 */ /* 0x00bfea0003c00000 */
[----:B------:R2:W4:Y:S02]  /*1bb40*/  SHFL.IDX P6, R14, R13, R12, R11 ;  /* 0x0000000c0d0e7389 */ /* 0x00052400000c000b */
[----:B01234-:R-:W-:Y:S01]  /*1bb50*/  ENDCOLLECTIVE ;  /* 0x000000000000791b */ /* 0x01ffe20003800000 */
.L_x_10714:
[----:B------:R-:W-:Y:S05]  /*1bb60*/  BSYNC B0 ;  /* 0x0000000000007941 */ /* 0x000fea0003800000 */
.L_x_10713:
[----:B------:R-:W-:Y:S05]  /*1bb70*/  BRA `(.L_x_10715) ;  /* 0xffffffe000a47947 */ /* 0x000fea000383ffff */
.L_x_10651:
[----:B------:R-:W-:Y:S01]  /*1bb80*/  BSSY B1, `(.L_x_10716) ;  /* 0x0000006000017945 */ /* 0x000fe20003800000 */
[----:B------:R-:W-:-:S07]  /*1bb90*/  IMAD.MOV.U32 R15, RZ, RZ, -0x1 ;  /* 0xffffffffff0f7424 */ /* 0x000fce00078e00ff */
[----:B01-3--:R-:W-:Y:S05]  /*1bba0*/  WARPSYNC.COLLECTIVE R15, `(.L_x_10717) ;  /* 0x000000000f0c7348 */ /* 0x00bfea0003c00000 */
[----:B------:R-:W-:Y:S02]  /*1bbb0*/  ELECT P6, UR62, PT ;  /* 0x00000000003e782f */ /* 0x000fe400038c0000 */
[----:B------:R-:W-:Y:S01]  /*1bbc0*/  MOV R14, UR62 ;  /* 0x0000003e000e7c02 */ /* 0x000fe20008000f00 */
[----:B01-3--:R-:W-:Y:S10]  /*1bbd0*/  ENDCOLLECTIVE ;  /* 0x000000000000791b */ /* 0x00bff40003800000 */
.L_x_10717:
[----:B------:R-:W-:Y:S05]  /*1bbe0*/  BSYNC B1 ;  /* 0x0000000000017941 */ /* 0x000fea0003800000 */
.L_x_10716:
[----:B------:R-:W-:Y:S05]  /*1bbf0*/  BRA `(.L_x_10718) ;  /* 0xffffffe0009c7947 */ /* 0x000fea000383ffff */
.L_x_10653:
[----:B0-----:R0:W1:Y:S02]  /*1bc00*/  SYNCS.PHASECHK.TRANS64.TRYWAIT P0, [R7+URZ], R2 ;  /* 0x00000002070075a7 */ /* 0x001064000800017f */
[----:B-1----:R-:W-:Y:S05]  /*1bc10*/  @!P0 NANOSLEEP.SYNCS 0x989680 ;  /* 0x009896800000895d */ /* 0x002fea0003900000 */
[----:B------:R-:W1:Y:S02]  /*1bc20*/  @!P0 SYNCS.PHASECHK.TRANS64 P0, [R7+URZ], R2 ;  /* 0x00000002070085a7 */ /* 0x000e64000800007f */
[----:B-1----:R-:W-:Y:S05]  /*1bc30*/  @!P0 BRA `(.L_x_10653) ;  /* 0xfffffffc00f08947 */ /* 0x002fea000383ffff */
[----:B------:R-:W-:Y:S05]  /*1bc40*/  BRA `(.L_x_10719) ;  /* 0xffffffe000d07947 */ /* 0x000fea000383ffff */
.L_x_10654:
[----:B-1----:R1:W2:Y:S02]  /*1bc50*/  SYNCS.PHASECHK.TRANS64.TRYWAIT P0, [R3+URZ], R0 ;  /* 0x00000000030075a7 */ /* 0x0022a4000800017f */
[----:B--2---:R-:W-:Y:S05]  /*1bc60*/  @!P0 NANOSLEEP.SYNCS 0x989680 ;  /* 0x009896800000895d */ /* 0x004fea0003900000 */
[----:B------:R-:W2:Y:S02]  /*1bc70*/  @!P0 SYNCS.PHASECHK.TRANS64 P0, [R3+URZ], R0 ;  /* 0x00000000030085a7 */ /* 0x000ea4000800007f */
[----:B--2---:R-:W-:Y:S05]  /*1bc80*/  @!P0 BRA `(.L_x_10654) ;  /* 0xfffffffc00f08947 */ /* 0x004fea000383ffff */
[----:B------:R-:W-:Y:S05]  /*1bc90*/  BRA `(.L_x_10720) ;  /* 0xffffffe000c47947 */ /* 0x000fea000383ffff */
.L_x_10656:
[----:B-1----:R1:W2:Y:S02]  /*1bca0*/  SYNCS.PHASECHK.TRANS64.TRYWAIT P0, [R5+URZ], R2 ;  /* 0x00000002050075a7 */ /* 0x0022a4000800017f */
[----:B--2---:R-:W-:Y:S05]  /*1bcb0*/  @!P0 NANOSLEEP.SYNCS 0x989680 ;  /* 0x009896800000895d */ /* 0x004fea0003900000 */
[----:B------:R-:W2:Y:S02]  /*1bcc0*/  @!P0 SYNCS.PHASECHK.TRANS64 P0, [R5+URZ], R2 ;  /* 0x00000002050085a7 */ /* 0x000ea4000800007f */
[----:B--2---:R-:W-:Y:S05]  /*1bcd0*/  @!P0 BRA `(.L_x_10656) ;  /* 0xfffffffc00f08947 */ /* 0x004fea000383ffff */
[----:B------:R-:W-:Y:S05]  /*1bce0*/  BRA `(.L_x_10721) ;  /* 0xffffffe000c87947 */ /* 0x000fea000383ffff */
.L_x_10722:
        /* <DEDUP_REMOVED lines=9> */
.L_x_14870:


//--------------------- .text._ZN7cutlass13device_kernelIN5flash11enable_sm90INS1_16FlashAttnFwdSm90INS1_25CollectiveMainloopFwdSm90ILi2EN4cute5tupleIJNS5_1CILi1EEES8_S8_EEENS6_IJNS7_ILi192EEENS7_ILi128EEENS7_ILi96EEEEEELi96ENS_6half_tEfNS_4arch4Sm90ELb0ELb1ELb1ELb1ELb0ELb1ELb0ELb0ELb1ELb1ELb1ELb0EEENS1_21CollectiveEpilogueFwdINS6_IJSA_SC_SB_EEES9_SE_SG_Li384ELb1ELb1ELb1ELb0EEENS1_36VarlenDynamicPersistentTileSchedulerILi192ELi128ELi384ELi128ELb1ELb1ELb1ELb1ELb0ELb1EEEEEEEEEvNT_6ParamsE --------------------------
	.section	.text._ZN7cutlass13device_kernelIN5flash11enable_sm90INS1_16FlashAttnFwdSm90INS1_25CollectiveMainloopFwdSm90ILi2EN4cute5tupleIJNS5_1CILi1EEES8_S8_EEENS6_IJNS7_ILi192EEENS7_ILi128EEENS7_ILi96EEEEEELi96ENS_6half_tEfNS_4arch4Sm90ELb0ELb1ELb1ELb1ELb0ELb1ELb0ELb0ELb1ELb1ELb1ELb0EEENS1_21CollectiveEpilogueFwdINS6_IJSA_SC_SB_EEES9_SE_SG_Li384ELb1ELb1ELb1ELb0EEENS1_36VarlenDynamicPersistentTileSchedulerILi192ELi128ELi384ELi128ELb1ELb1ELb1ELb1ELb0ELb1EEEEEEEEEvNT_6ParamsE,"ax",@progbits
	.align	128
.text._ZN7cutlass13device_kernelIN5flash11enable_sm90INS1_16FlashAttnFwdSm90INS1_25CollectiveMainloopFwdSm90ILi2EN4cute5tupleIJNS5_1CILi1EEES8_S8_EEENS6_IJNS7_ILi192EEENS7_ILi128EEENS7_ILi96EEEEEELi96ENS_6half_tEfNS_4arch4Sm90ELb0ELb1ELb1ELb1ELb0ELb1ELb0ELb0ELb1ELb1ELb1ELb0EEENS1_21CollectiveEpilogueFwdINS6_IJSA_SC_SB_EEES9_SE_SG_Li384ELb1ELb1ELb1ELb0EEENS1_36VarlenDynamicPersistentTileSchedulerILi192ELi128ELi384ELi128ELb1ELb1ELb1ELb1ELb0ELb1EEEEEEEEEvNT_6ParamsE:
        .type           _ZN7cutlass13device_kernelIN5flash11enable_sm90INS1_16FlashAttnFwdSm90INS1_25CollectiveMainloopFwdSm90ILi2EN4cute5tupleIJNS5_1CILi1EEES8_S8_EEENS6_IJNS7_ILi192EEENS7_ILi128EEENS7_ILi96EEEEEELi96ENS_6half_tEfNS_4arch4Sm90ELb0ELb1ELb1ELb1ELb0ELb1ELb0ELb0ELb1ELb1ELb1ELb0EEENS1_21CollectiveEpilogueFwdINS6_IJSA_SC_SB_EEES9_SE_SG_Li384ELb1ELb1ELb1ELb0EEENS1_36VarlenDynamicPersistentTileSchedulerILi192ELi128ELi384ELi128ELb1ELb1ELb1ELb1ELb0ELb1EEEEEEEEEvNT_6ParamsE,@function
        .size           _ZN7cutlass13device_kernelIN5flash11enable_sm90INS1_16FlashAttnFwdSm90INS1_25CollectiveMainloopFwdSm90ILi2EN4cute5tupleIJNS5_1CILi1EEES8_S8_EEENS6_IJNS7_ILi192EEENS7_ILi128EEENS7_ILi96EEEEEELi96ENS_6half_tEfNS_4arch4Sm90ELb0ELb1ELb1ELb1ELb0ELb1ELb0ELb0ELb1ELb1ELb1ELb0EEENS1_21CollectiveEpilogueFwdINS6_IJSA_SC_SB_EEES9_SE_SG_Li384ELb1ELb1ELb1ELb0EEENS1_36VarlenDynamicPersistentTileSchedulerILi192ELi128ELi384ELi128ELb1ELb1ELb1ELb1ELb0ELb1EEEEEEEEEvNT_6ParamsE,(.L_x_14871 - _ZN7cutlass13device_kernelIN5flash11enable_sm90INS1_16FlashAttnFwdSm90INS1_25CollectiveMainloopFwdSm90ILi2EN4cute5tupleIJNS5_1CILi1EEES8_S8_EEENS6_IJNS7_ILi192EEENS7_ILi128EEENS7_ILi96EEEEEELi96ENS_6half_tEfNS_4arch4Sm90ELb0ELb1ELb1ELb1ELb0ELb1ELb0ELb0ELb1ELb1ELb1ELb0EEENS1_21CollectiveEpilogueFwdINS6_IJSA_SC_SB_EEES9_SE_SG_Li384ELb1ELb1ELb1ELb0EEENS1_36VarlenDynamicPersistentTileSchedulerILi192ELi128ELi384ELi128ELb1ELb1ELb1ELb1ELb0ELb1EEEEEEEEEvNT_6ParamsE)
        .other          _ZN7cutlass13device_kernelIN5flash11enable_sm90INS1_16FlashAttnFwdSm90INS1_25CollectiveMainloopFwdSm90ILi2EN4cute5tupleIJNS5_1CILi1EEES8_S8_EEENS6_IJNS7_ILi192EEENS7_ILi128EEENS7_ILi96EEEEEELi96ENS_6half_tEfNS_4arch4Sm90ELb0ELb1ELb1ELb1ELb0ELb1ELb0ELb0ELb1ELb1ELb1ELb0EEENS1_21CollectiveEpilogueFwdINS6_IJSA_SC_SB_EEES9_SE_SG_Li384ELb1ELb1ELb1ELb0EEENS1_36VarlenDynamicPersistentTileSchedulerILi192ELi128ELi384ELi128ELb1ELb1ELb1ELb1ELb0ELb1EEEEEEEEEvNT_6ParamsE,@"STO_CUDA_ENTRY STV_DEFAULT"
_ZN7cutlass13device_kernelIN5flash11enable_sm90INS1_16FlashAttnFwdSm90INS1_25CollectiveMainloopFwdSm90ILi2EN4cute5tupleIJNS5_1CILi1EEES8_S8_EEENS6_IJNS7_ILi192EEENS7_ILi128EEENS7_ILi96EEEEEELi96ENS_6half_tEfNS_4arch4Sm90ELb0ELb1ELb1ELb1ELb0ELb1ELb0ELb0ELb1ELb1ELb1ELb0EEENS1_21CollectiveEpilogueFwdINS6_IJSA_SC_SB_EEES9_SE_SG_Li384ELb1ELb1ELb1ELb0EEENS1_36VarlenDynamicPersistentTileSchedulerILi192ELi128ELi384ELi128ELb1ELb1ELb1ELb1ELb0ELb1EEEEEEEEEvNT_6ParamsE:
        /* <DEDUP_REMOVED lines=24> */
.L_x_10724:
[----:B------:R-:W-:Y:S05]  /*0180*/  BSYNC B0 ;  /* 0x0000000000007941 */ /* 0x000fea0003800000 */
.L_x_10723:
        /* <DEDUP_REMOVED lines=41> */
.L_x_10725:
        /* <DEDUP_REMOVED lines=22> */
.L_x_10726:
        /* <DEDUP_REMOVED lines=18> */
.L_x_10727:
        /* <DEDUP_REMOVED lines=22> */
.L_x_10728:
        /* <DEDUP_REMOVED lines=22> */
.L_x_10729:
        /* <DEDUP_REMOVED lines=8> */
.L_x_10732:
        /* <DEDUP_REMOVED lines=21> */
[----:B------:R-:W0:Y:S01]  /*0b30*/  S2R R0, SR_TID.X ;  /* 0x0000000000007919 */ /* 0x000e220000002100 */
[----:B------:R-:W-:Y:S01]  /*0b40*/  IMAD.MOV.U32 R141, RZ, RZ, 0x40 ;  /* 0x00000040ff8d7424 */ /* 0x000fe200078e00ff */
[----:B------:R-:W-:Y:S01]  /*0b50*/  R2UR UR38, R2 ;  /* 0x00000000022672ca */ /* 0x000fe200000e0000 */
[----:B------:R-:W-:Y:S01]  /*0b60*/  IMAD.MOV.U32 R154, RZ, RZ, RZ ;  /* 0x000000ffff9a7224 */ /* 0x000fe200078e00ff */
[----:B------:R-:W-:Y:S01]  /*0b70*/  ULOP3.LUT UR37, UR36, 0x1, URZ, 0xfc, !UPT ;  /* 0x0000000124257892 */ /* 0x000fe2000f8efc3f */
[----:B------:R-:W-:-:S10]  /*0b80*/  IMAD.MOV.U32 R19, RZ, RZ, RZ ;  /* 0x000000ffff137224 */ /* 0x000fd400078e00ff */
[----:B------:R-:W-:Y:S01]  /*0b90*/  UIADD3 UR38, UR38, 0xc400, URZ ;  /* 0x0000c40026267890 */ /* 0x000fe2000fffe03f */
[----:B0-----:R-:W-:-:S05]  /*0ba0*/  VIADD R0, R0, 0xffffff80 ;  /* 0xffffff8000007836 */ /* 0x001fca0000000000 */
[----:B------:R-:W-:Y:S02]  /*0bb0*/  SHF.R.S32.HI R3, RZ, 0x1f, R0 ;  /* 0x0000001fff037819 */ /* 0x000fe40000011400 */
[-C--:B------:R-:W-:Y:S02]  /*0bc0*/  LEA.HI R9, R0, R0.reuse, RZ, 0x1 ;  /* 0x0000000000097211 */ /* 0x080fe400078f08ff */
[CC--:B------:R-:W-:Y:S02]  /*0bd0*/  LEA.HI R4, R3.reuse, R0.reuse, RZ, 0x2 ;  /* 0x0000000003047211 */ /* 0x0c0fe400078f10ff */
[CC--:B------:R-:W-:Y:S02]  /*0be0*/  LEA.HI R5, R3.reuse, R0.reuse, RZ, 0x4 ;  /* 0x0000000003057211 */ /* 0x0c0fe400078f20ff */
[CC--:B------:R-:W-:Y:S02]  /*0bf0*/  LEA.HI R8, R3.reuse, R0.reuse, RZ, 0x5 ;  /* 0x0000000003087211 */ /* 0x0c0fe400078f28ff */
[----:B------:R-:W-:-:S02]  /*0c00*/  LEA.HI R3, R3, R0, RZ, 0x7 ;  /* 0x0000000003037211 */ /* 0x000fc400078f38ff */
[--C-:B------:R-:W-:Y:S02]  /*0c10*/  SHF.R.S32.HI R10, RZ, 0x2, R4.reuse ;  /* 0x00000002ff0a7819 */ /* 0x100fe40000011404 */
[----:B------:R-:W-:Y:S02]  /*0c20*/  SHF.R.S32.HI R13, RZ, 0x1f, R4 ;  /* 0x0000001fff0d7819 */ /* 0x000fe40000011404 */
[----:B------:R-:W-:Y:S02]  /*0c30*/  LOP3.LUT R15, R4, 0xfffffffc, RZ, 0xc0, !PT ;  /* 0xfffffffc040f7812 */ /* 0x000fe400078ec0ff */
[----:B------:R-:W-:Y:S02]  /*0c40*/  SHF.R.S32.HI R4, RZ, 0x7, R3 ;  /* 0x00000007ff047819 */ /* 0x000fe40000011403 */
[----:B------:R-:W-:Y:S01]  /*0c50*/  LOP3.LUT R3, R3, 0xffffff80, RZ, 0xc0, !PT ;  /* 0xffffff8003037812 */ /* 0x000fe200078ec0ff */
[----:B------:R-:W-:Y:S01]  /*0c60*/  IMAD.IADD R15, R0, 0x1, -R15 ;  /* 0x00000001000f7824 */ /* 0x000fe200078e0a0f */
[----:B------:R-:W-:Y:S01]  /*0c70*/  LEA.HI R13, R13, R10, RZ, 0x2 ;  /* 0x0000000a0d0d7211 */ /* 0x000fe200078f10ff */
[----:B------:R-:W-:Y:S01]  /*0c80*/  IMAD.HI R12, R4, 0x55555556, RZ ;  /* 0x55555556040c7827 */ /* 0x000fe200078e02ff */
[----:B------:R-:W-:-:S02]  /*0c90*/  LOP3.LUT R7, R5, 0xfffffff0, RZ, 0xc0, !PT ;  /* 0xfffffff005077812 */ /* 0x000fc400078ec0ff */
[----:B------:R-:W-:Y:S01]  /*0ca0*/  LOP3.LUT R13, R13, 0xfffffffc, RZ, 0xc0, !PT ;  /* 0xfffffffc0d0d7812 */ /* 0x000fe200078ec0ff */
[C---:B------:R-:W-:Y:S01]  /*0cb0*/  IMAD.IADD R24, R0.reuse, 0x1, -R3 ;  /* 0x0000000100187824 */ /* 0x040fe200078e0a03 */
[----:B------:R-:W-:Y:S01]  /*0cc0*/  LOP3.LUT R11, R9, 0xfffffffe, RZ, 0xc0, !PT ;  /* 0xfffffffe090b7812 */ /* 0x000fe200078ec0ff */
[----:B------:R-:W-:Y:S01]  /*0cd0*/  IMAD.IADD R7, R0, 0x1, -R7 ;  /* 0x0000000100077824 */ /* 0x000fe200078e0a07 */
[----:B------:R-:W-:Y:S01]  /*0ce0*/  LEA.HI R3, R12, R12, RZ, 0x1 ;  /* 0x0000000c0c037211 */ /* 0x000fe200078f08ff */
[----:B------:R-:W-:Y:S01]  /*0cf0*/  IMAD.IADD R13, R10, 0x1, -R13 ;  /* 0x000000010a0d7824 */ /* 0x000fe200078e0a0d */
[----:B------:R-:W-:Y:S01]  /*0d00*/  SHF.R.S32.HI R10, RZ, 0x1f, R24 ;  /* 0x0000001fff0a7819 */ /* 0x000fe20000011418 */
[----:B------:R-:W-:Y:S01]  /*0d10*/  IMAD.IADD R11, R0, 0x1, -R11 ;  /* 0x00000001000b7824 */ /* 0x000fe200078e0a0b */
[----:B------:R-:W-:Y:S01]  /*0d20*/  SHF.R.S32.HI R0, RZ, 0x1f, R7 ;  /* 0x0000001fff007819 */ /* 0x000fe20000011407 */
[----:B------:R-:W-:Y:S01]  /*0d30*/  IMAD R12, R3, -0x3, R4 ;  /* 0xfffffffd030c7824 */ /* 0x000fe200078e0204 */
[----:B------:R-:W-:Y:S01]  /*0d40*/  LEA.HI R14, R10, R24, RZ, 0x2 ;  /* 0x000000180a0e7211 */ /* 0x000fe200078f10ff */
[----:B------:R-:W-:Y:S01]  /*0d50*/  IMAD.SHL.U32 R156, R11, 0x4, RZ ;  /* 0x000000040b9c7824 */ /* 0x000fe200078e00ff */
[----:B------:R-:W-:Y:S01]  /*0d60*/  SHF.R.S32.HI R136, RZ, 0x1, R9 ;  /* 0x00000001ff887819 */ /* 0x000fe20000011409 */
[----:B------:R-:W-:Y:S01]  /*0d70*/  STL [R1+0x60], R24 ;  /* 0x0000601801007387 */ /* 0x000fe20000100800 */
[--C-:B------:R-:W-:Y:S01]  /*0d80*/  SHF.R.S32.HI R3, RZ, 0x2, R14.reuse ;  /* 0x00000002ff037819 */ /* 0x100fe2000001140e */
[----:B------:R-:W-:Y:S01]  /*0d90*/  IMAD.SHL.U32 R13, R13, 0x40, RZ ;  /* 0x000000400d0d7824 */ /* 0x000fe200078e00ff */
[----:B------:R-:W-:Y:S01]  /*0da0*/  SHF.R.S32.HI R4, RZ, 0x1f, R14 ;  /* 0x0000001fff047819 */ /* 0x000fe2000001140e */
[----:B------:R-:W-:Y:S01]  /*0db0*/  IMAD.SHL.U32 R22, R11, 0x8, RZ ;  /* 0x000000080b167824 */ /* 0x000fe200078e00ff */
[----:B------:R-:W-:-:S02]  /*0dc0*/  SHF.R.S32.HI R6, RZ, 0x4, R5 ;  /* 0x00000004ff067819 */ /* 0x000fc40000011405 */
[----:B------:R-:W-:Y:S02]  /*0dd0*/  LEA.HI R0, R0, R7, RZ, 0x3 ;  /* 0x0000000700007211 */ /* 0x000fe400078f18ff */
[----:B------:R-:W-:Y:S02]  /*0de0*/  LEA.HI R9, R9, R136, RZ, 0x1 ;  /* 0x0000008809097211 */ /* 0x000fe400078f08ff */
[----:B------:R-:W-:Y:S02]  /*0df0*/  LEA.HI R16, R4, R3, RZ, 0x3 ;  /* 0x0000000304107211 */ /* 0x000fe400078f18ff */
[----:B------:R-:W-:Y:S02]  /*0e00*/  LEA.HI R5, R5, R6, RZ, 0x1 ;  /* 0x0000000605057211 */ /* 0x000fe400078f08ff */
[----:B------:R-:W-:Y:S02]  /*0e10*/  LOP3.LUT R4, R0, 0xfffffff8, RZ, 0xc0, !PT ;  /* 0xfffffff800047812 */ /* 0x000fe400078ec0ff */
[----:B------:R-:W-:-:S02]  /*0e20*/  LOP3.LUT R9, R9, 0x7fffffe, RZ, 0xc0, !PT ;  /* 0x07fffffe09097812 */ /* 0x000fc400078ec0ff */
[----:B------:R-:W-:Y:S01]  /*0e30*/  LOP3.LUT R16, R16, 0xfffffff8, RZ, 0xc0, !PT ;  /* 0xfffffff810107812 */ /* 0x000fe200078ec0ff */
[----:B------:R-:W-:Y:S01]  /*0e40*/  IMAD.IADD R4, R7, 0x1, -R4 ;  /* 0x0000000107047824 */ /* 0x000fe200078e0a04 */
[----:B------:R-:W-:Y:S01]  /*0e50*/  LOP3.LUT R5, R5, 0x1ffffffe, RZ, 0xc0, !PT ;  /* 0x1ffffffe05057812 */ /* 0x000fe200078ec0ff */
[----:B------:R-:W-:Y:S01]  /*0e60*/  IMAD.IADD R9, R136, 0x1, -R9 ;  /* 0x0000000188097824 */ /* 0x000fe200078e0a09 */
[----:B------:R-:W-:Y:S01]  /*0e70*/  SHF.R.S32.HI R8, RZ, 0x5, R8 ;  /* 0x00000005ff087819 */ /* 0x000fe20000011408 */
[----:B------:R-:W-:Y:S01]  /*0e80*/  IMAD.IADD R16, R3, 0x1, -R16 ;  /* 0x0000000103107824 */ /* 0x000fe200078e0a10 */
[----:B------:R-:W-:Y:S01]  /*0e90*/  LEA.HI R10, R10, R24, RZ, 0x5 ;  /* 0x000000180a0a7211 */ /* 0x000fe200078f28ff */
[----:B------:R-:W-:Y:S01]  /*0ea0*/  IMAD.IADD R5, R6, 0x1, -R5 ;  /* 0x0000000106057824 */ /* 0x000fe200078e0a05 */
[C---:B------:R-:W-:Y:S01]  /*0eb0*/  R2P PR, R4.reuse, 0x6 ;  /* 0x0000000604007804 */ /* 0x040fe20000000000 */
[----:B------:R-:W-:Y:S01]  /*0ec0*/  IMAD.SHL.U32 R3, R4, 0x40, RZ ;  /* 0x0000004004037824 */ /* 0x000fe200078e00ff */
[----:B------:R-:W-:Y:S01]  /*0ed0*/  LOP3.LUT R14, R14, 0x7ffffffc, RZ, 0xc0, !PT ;  /* 0x7ffffffc0e0e7812 */ /* 0x000fe200078ec0ff */
[----:B------:R-:W-:Y:S01]  /*0ee0*/  IMAD R21, R6, 0x8, R9 ;  /* 0x0000000806157824 */ /* 0x000fe200078e0209 */
[----:B------:R-:W-:Y:S01]  /*0ef0*/  LEA.HI R17, R15, R15, RZ, 0x1 ;  /* 0x0000000f0f117211 */ /* 0x000fe200078f08ff */
[----:B------:R-:W-:Y:S01]  /*0f00*/  IMAD.SHL.U32 R6, R0, 0x40, RZ ;  /* 0x0000004000067824 */ /* 0x000fe200078e00ff */
[----:B------:R-:W-:Y:S01]  /*0f10*/  LOP3.LUT R3, R3, 0x1c0, RZ, 0xc0, !PT ;  /* 0x000001c003037812 */ /* 0x000fe200078ec0ff */
[----:B------:R-:W-:Y:S01]  /*0f20*/  IMAD.SHL.U32 R0, R5, 0x8, RZ ;  /* 0x0000000805007824 */ /* 0x000fe200078e00ff */
[----:B------:R-:W-:Y:S01]  /*0f30*/  LOP3.LUT R20, R17, 0x1ffffffe, RZ, 0xc0, !PT ;  /* 0x1ffffffe11147812 */ /* 0x000fe200078ec0ff */
[----:B------:R-:W-:Y:S01]  /*0f40*/  IMAD R9, R8, 0x10, R7 ;  /* 0x0000001008097824 */ /* 0x000fe200078e0207 */
[----:B------:R-:W-:Y:S01]  /*0f50*/  SHF.R.S32.HI R7, RZ, 0x5, R10 ;  /* 0x00000005ff077819 */ /* 0x000fe2000001140a */
[----:B------:R-:W-:Y:S01]  /*0f60*/  VIADD R4, R156, 0x10 ;  /* 0x000000109c047836 */ /* 0x000fe20000000000 */
[--C-:B------:R-:W-:Y:S01]  /*0f70*/  LOP3.LUT R5, R3, 0x8, R0.reuse, 0xf8, !PT ;  /* 0x0000000803057812 */ /* 0x100fe200078ef800 */
[----:B------:R-:W-:Y:S01]  /*0f80*/  IMAD.U32 R0, R9, 0x20, R0 ;  /* 0x0000002009007824 */ /* 0x000fe200078e0000 */
[----:B------:R-:W-:Y:S01]  /*0f90*/  LOP3.LUT R6, R6, 0x7ffffe00, RZ, 0xc0, !PT ;  /* 0x7ffffe0006067812 */ /* 0x000fe200078ec0ff */
[----:B------:R-:W-:Y:S01]  /*0fa0*/  IMAD R7, R7, 0x10, R16 ;  /* 0x0000001007077824 */ /* 0x000fe200078e0210 */
[----:B------:R-:W-:Y:S01]  /*0fb0*/  SHF.R.U32.HI R10, RZ, 0x3, R3 ;  /* 0x00000003ff0a7819 */ /* 0x000fe20000011603 */
[----:B------:R-:W-:Y:S01]  /*0fc0*/  IMAD.IADD R14, R24, 0x1, -R14 ;  /* 0x00000001180e7824 */ /* 0x000fe200078e0a0e */
[----:B------:R0:W-:Y:S01]  /*0fd0*/  STL [R1+0x68], R0 ;  /* 0x0000680001007387 */ /* 0x0001e20000100800 */
[----:B------:R-:W-:Y:S01]  /*0fe0*/  IMAD R3, R12, 0x40, R7 ;  /* 0x000000400c037824 */ /* 0x000fe200078e0207 */
[----:B------:R-:W-:Y:S01]  /*0ff0*/  LOP3.LUT R5, R5, R10, RZ, 0x3c, !PT ;  /* 0x0000000a05057212 */ /* 0x000fe200078e3cff */
[----:B------:R-:W-:Y:S01]  /*1000*/  IMAD R6, R8, 0x400, R6 ;  /* 0x0000040008067824 */ /* 0x000fe200078e0206 */
[----:B------:R-:W-:Y:S01]  /*1010*/  SEL R141, R141, 0xffffffc0, !P2 ;  /* 0xffffffc08d8d7807 */ /* 0x000fe20005000000 */
[----:B------:R-:W-:Y:S01]  /*1020*/  IMAD.SHL.U32 R12, R21, 0x20, RZ ;  /* 0x00000020150c7824 */ /* 0x000fe200078e00ff */
[----:B------:R1:W-:Y:S01]  /*1030*/  STL [R1+0x64], R3 ;  /* 0x0000640301007387 */ /* 0x0003e20000100800 */
[----:B------:R-:W-:Y:S01]  /*1040*/  IMAD.IADD R5, R6, 0x1, R5 ;  /* 0x0000000106057824 */ /* 0x000fe200078e0205 */
[----:B------:R-:W-:Y:S01]  /*1050*/  CS2R R16, SRZ ;  /* 0x0000000000107805 */ /* 0x000fe2000001ff00 */
[C---:B------:R-:W-:Y:S01]  /*1060*/  VIADD R6, R156.reuse, 0x8 ;  /* 0x000000089c067836 */ /* 0x040fe20000000000 */
[----:B0-----:R-:W-:Y:S01]  /*1070*/  SHF.R.S32.HI R0, RZ, 0x1f, R136 ;  /* 0x0000001fff007819 */ /* 0x001fe20000011488 */
[----:B------:R-:W-:Y:S01]  /*1080*/  VIADD R0, R156, 0x20 ;  /* 0x000000209c007836 */ /* 0x000fe20000000000 */
[----:B------:R-:W-:Y:S01]  /*1090*/  STL [R1+0x58], RZ ;  /* 0x000058ff01007387 */ /* 0x000fe20000100800 */
[----:B------:R-:W-:-:S02]  /*10a0*/  IMAD.SHL.U32 R137, R14, 0x2, RZ ;  /* 0x000000020e897824 */ /* 0x000fc400078e00ff */
[----:B------:R-:W-:Y:S01]  /*10b0*/  IMAD R140, R5, 0x2, R2 ;  /* 0x00000002058c7824 */ /* 0x000fe200078e0202 */
[----:B------:R0:W-:Y:S01]  /*10c0*/  STL [R1+0x2c], R4 ;  /* 0x00002c0401007387 */ /* 0x0001e20000100800 */
[----:B------:R-:W-:Y:S02]  /*10d0*/  VIADD R10, R137, 0x10 ;  /* 0x00000010890a7836 */ /* 0x000fe40000000000 */
[----:B------:R-:W-:Y:S01]  /*10e0*/  VIADD R142, R140, 0x21800 ;  /* 0x000218008c8e7836 */ /* 0x000fe20000000000 */
[----:B------:R2:W-:Y:S01]  /*10f0*/  STL [R1+0x28], R0 ;  /* 0x0000280001007387 */ /* 0x0005e20000100800 */
[----:B------:R-:W-:Y:S02]  /*1100*/  IMAD.IADD R20, R15, 0x1, -R20 ;  /* 0x000000010f147824 */ /* 0x000fe400078e0a14 */
[----:B------:R-:W-:Y:S01]  /*1110*/  VIADD R9, R137, 0x18 ;  /* 0x0000001889097836 */ /* 0x000fe20000000000 */
[----:B------:R3:W-:Y:S01]  /*1120*/  STL [R1+0x30], R6 ;  /* 0x0000300601007387 */ /* 0x0007e20000100800 */
[----:B-1----:R-:W-:Y:S01]  /*1130*/  IMAD R3, R20, 0x8, R3 ;  /* 0x0000000814037824 */ /* 0x002fe200078e0203 */
[----:B0-----:R-:W-:Y:S01]  /*1140*/  LOP3.LUT R4, R13, 0xc0, RZ, 0xc0, !PT ;  /* 0x000000c00d047812 */ /* 0x001fe200078ec0ff */
[C---:B------:R-:W-:Y:S01]  /*1150*/  VIADD R11, R137.reuse, 0x8 ;  /* 0x00000008890b7836 */ /* 0x040fe20000000000 */
[----:B------:R-:W-:Y:S01]  /*1160*/  SHF.R.S32.HI R5, RZ, 0x1f, R9 ;  /* 0x0000001fff057819 */ /* 0x000fe20000011409 */
[----:B------:R-:W-:-:S02]  /*1170*/  VIADD R8, R137, 0x20 ;  /* 0x0000002089087836 */ /* 0x000fc40000000000 */
[C---:B--2---:R-:W-:Y:S01]  /*1180*/  VIADD R0, R156.reuse, 0x18 ;  /* 0x000000189c007836 */ /* 0x044fe20000000000 */
[----:B------:R-:W-:Y:S01]  /*1190*/  STL [R1+0x8], R4 ;  /* 0x0000080401007387 */ /* 0x000fe20000100800 */
[C---:B------:R-:W-:Y:S01]  /*11a0*/  VIADD R7, R137.reuse, 0x28 ;  /* 0x0000002889077836 */ /* 0x040fe20000000000 */
[----:B------:R-:W-:Y:S01]  /*11b0*/  SHF.R.S32.HI R11, RZ, 0x1f, R11 ;  /* 0x0000001fff0b7819 */ /* 0x000fe2000001140b */
[----:B---3--:R-:W-:Y:S01]  /*11c0*/  VIADD R6, R156, 0x28 ;  /* 0x000000289c067836 */ /* 0x008fe20000000000 */
[----:B------:R0:W-:Y:S01]  /*11d0*/  STL [R1+0x34], R0 ;  /* 0x0000340001007387 */ /* 0x0001e20000100800 */
[----:B------:R-:W-:Y:S01]  /*11e0*/  VIADD R13, R137, 0x40 ;  /* 0x00000040890d7836 */ /* 0x000fe20000000000 */
[----:B------:R-:W-:Y:S02]  /*11f0*/  SHF.R.S32.HI R8, RZ, 0x1f, R8 ;  /* 0x0000001fff087819 */ /* 0x000fe40000011408 */
[----:B------:R1:W-:Y:S01]  /*1200*/  STL [R1+0x38], R6 ;  /* 0x0000380601007387 */ /* 0x0003e20000100800 */
[----:B------:R-:W-:-:S02]  /*1210*/  SHF.R.S32.HI R7, RZ, 0x1f, R7 ;  /* 0x0000001fff077819 */ /* 0x000fc40000011407 */
[----:B0-----:R-:W-:Y:S02]  /*1220*/  LOP3.LUT R0, R4, 0x8, R22, 0xf8, !PT ;  /* 0x0000000804007812 */ /* 0x001fe400078ef816 */
[----:B------:R-:W-:Y:S01]  /*1230*/  SHF.R.U32.HI R4, RZ, 0x3, R4 ;  /* 0x00000003ff047819 */ /* 0x000fe20000011604 */
[----:B-1----:R-:W-:-:S03]  /*1240*/  VIADD R6, R137, 0x30 ;  /* 0x0000003089067836 */ /* 0x002fc60000000000 */
[----:B------:R-:W-:Y:S01]  /*1250*/  LOP3.LUT R0, R0, R4, RZ, 0x3c, !PT ;  /* 0x0000000400007212 */ /* 0x000fe200078e3cff */
[----:B------:R0:W-:Y:S01]  /*1260*/  STL [R1+0x10], R4 ;  /* 0x0000100401007387 */ /* 0x0001e20000100800 */
[----:B------:R-:W-:-:S03]  /*1270*/  SHF.R.S32.HI R5, RZ, 0x1f, R6 ;  /* 0x0000001fff057819 */ /* 0x000fc60000011406 */
[----:B------:R-:W-:Y:S01]  /*1280*/  IMAD.IADD R0, R12, 0x1, R0 ;  /* 0x000000010c007824 */ /* 0x000fe200078e0200 */
[----:B------:R-:W-:Y:S04]  /*1290*/  STL [R1+0x14], R12 ;  /* 0x0000140c01007387 */ /* 0x000fe80000100800 */
[----:B------:R1:W-:Y:S01]  /*12a0*/  STL [R1+0x48], R0 ;  /* 0x0000480001007387 */ /* 0x0003e20000100800 */
[----:B0-----:R-:W-:Y:S01]  /*12b0*/  SHF.R.S32.HI R4, RZ, 0x1f, R137 ;  /* 0x0000001fff047819 */ /* 0x001fe20000011489 */
[----:B------:R-:W-:-:S05]  /*12c0*/  VIADD R4, R137, 0x38 ;  /* 0x0000003889047836 */ /* 0x000fca0000000000 */
[----:B------:R-:W-:Y:S02]  /*12d0*/  SHF.R.S32.HI R4, RZ, 0x1f, R4 ;  /* 0x0000001fff047819 */ /* 0x000fe40000011404 */
[----:B-1----:R-:W-:Y:S01]  /*12e0*/  SHF.R.S32.HI R0, RZ, 0x1f, R10 ;  /* 0x0000001fff007819 */ /* 0x002fe2000001140a */
[----:B------:R-:W-:Y:S02]  /*12f0*/  VIADD R0, R140, 0x21820 ;  /* 0x000218208c007836 */ /* 0x000fe40000000000 */
[C---:B------:R-:W-:Y:S02]  /*1300*/  @P1 VIADD R0, R142.reuse, 0xffffffe0 ;  /* 0xffffffe08e001836 */ /* 0x040fe40000000000 */
[----:B------:R-:W-:Y:S02]  /*1310*/  IMAD.IADD R142, R142, 0x1, R141 ;  /* 0x000000018e8e7824 */ /* 0x000fe400078e028d */
[----:B------:R-:W-:Y:S01]  /*1320*/  IMAD.IADD R141, R141, 0x1, R0 ;  /* 0x000000018d8d7824 */ /* 0x000fe200078e0200 */
[----:B------:R0:W-:Y:S04]  /*1330*/  STL [R1+0x20], R0 ;  /* 0x0000200001007387 */ /* 0x0001e80000100800 */
[----:B------:R1:W-:Y:S01]  /*1340*/  STL [R1+0x40], R3 ;  /* 0x0000400301007387 */ /* 0x0003e20000100800 */
[----:B0-----:R-:W-:-:S05]  /*1350*/  VIADD R0, R0, 0x6000 ;  /* 0x0000600000007836 */ /* 0x001fca0000000000 */
[----:B------:R1:W-:Y:S02]  /*1360*/  STL [R1+0x24], R0 ;  /* 0x0000240001007387 */ /* 0x0003e40000100800 */
.L_x_10949:
[----:B------:R-:W-:Y:S05]  /*1370*/  YIELD ;  /* 0x0000000000007946 */ /* 0x000fea0003800000 */
[----:B------:R-:W-:Y:S01]  /*1380*/  ULDC.64 UR4, c[0x0][0xa28] ;  /* 0x00028a0000047ab9 */ /* 0x000fe20000000a00 */
[----:B0-23-5:R-:W0:Y:S01]  /*1390*/  LDC.64 R6, c[0x0][0xa08] ;  /* 0x00028200ff067b82 */ /* 0x02de220000000a00 */
[----:B------:R-:W-:Y:S01]  /*13a0*/  ISETP.NE.U32.AND P1, PT, RZ, UR4, PT ;  /* 0x00000004ff007c0c */ /* 0x000fe2000bf25070 */
[----:B----4-:R-:W-:Y:S02]  /*13b0*/  IMAD.MOV.U32 R13, RZ, RZ, RZ ;  /* 0x000000ffff0d7224 */ /* 0x010fe400078e00ff */
[----:B------:R-:W-:Y:S01]  /*13c0*/  IMAD.MOV.U32 R27, RZ, RZ, RZ ;  /* 0x000000ffff1b7224 */ /* 0x000fe200078e00ff */
[----:B------:R-:W-:Y:S01]  /*13d0*/  ISETP.NE.AND.EX P1, PT, RZ, UR5, PT, P1 ;  /* 0x00000005ff007c0c */ /* 0x000fe2000bf25310 */
[----:B------:R-:W-:-:S02]  /*13e0*/  ULDC.64 UR4, c[0x0][0xa18] ;  /* 0x0002860000047ab9 */ /* 0x000fc40000000a00 */
[----:B------:R-:W-:-:S04]  /*13f0*/  ISETP.NE.U32.AND P2, PT, RZ, UR4, PT ;  /* 0x00000004ff007c0c */ /* 0x000fc8000bf45070 */
[----:B------:R-:W-:Y:S01]  /*1400*/  ISETP.NE.AND.EX P2, PT, RZ, UR5, PT, P2 ;  /* 0x00000005ff007c0c */ /* 0x000fe2000bf45320 */
[----:B------:R-:W-:Y:S02]  /*1410*/  ULDC.64 UR4, c[0x0][0xa08] ;  /* 0x0002820000047ab9 */ /* 0x000fe40000000a00 */
[----:B------:R-:W-:-:S03]  /*1420*/  ISETP.NE.U32.AND P0, PT, RZ, UR4, PT ;  /* 0x00000004ff007c0c */ /* 0x000fc6000bf05070 */
[----:B------:R-:W2:Y:S01]  /*1430*/  @P1 LDC.64 R4, c[0x0][0xa28] ;  /* 0x00028a00ff041b82 */ /* 0x000ea20000000a00 */
[----:B------:R-:W-:Y:S01]  /*1440*/  ISETP.NE.AND.EX P0, PT, RZ, UR5, PT, P0 ;  /* 0x00000005ff007c0c */ /* 0x000fe2000bf05300 */
[----:B0-----:R-:W-:-:S06]  /*1450*/  IMAD.WIDE R10, R75, 0x4, R6 ;  /* 0x000000044b0a7825 */ /* 0x001fcc00078e0206 */
[----:B------:R-:W0:Y:S01]  /*1460*/  @P2 LDC.64 R8, c[0x0][0xa18] ;  /* 0x00028600ff082b82 */ /* 0x000e220000000a00 */
[----:B------:R-:W-:Y:S02]  /*1470*/  ULDC UR4, c[0x0][0x288] ;  /* 0x0000a20000047ab9 */ /* 0x000fe40000000800 */
[----:B------:R-:W-:Y:S01]  /*1480*/  IMAD.U32 R138, RZ, RZ, UR4 ;  /* 0x00000004ff8a7e24 */ /* 0x000fe2000f8e00ff */
[----:B------:R-:W-:Y:S02]  /*1490*/  ULDC.64 UR4, c[0x0][0x418] ;  /* 0x0001060000047ab9 */ /* 0x000fe40000000a00 */
[----:B------:R3:W5:Y:S01]  /*14a0*/  @P0 LDG.E R27, desc[UR40][R10.64] ;  /* 0x000000280a1b0981 */ /* 0x000762000c1e1900 */
[----:B--2---:R-:W-:-:S05]  /*14b0*/  @P1 IMAD.WIDE R4, R75, 0x4, R4 ;  /* 0x000000044b041825 */ /* 0x004fca00078e0204 */
        /* <DEDUP_REMOVED lines=12> */
[----:B---3--:R-:W-:Y:S06]  /*1580*/  @P2 BRA `(.L_x_10734) ;  /* 0x0000000000242947 */ /* 0x008fec0003800000 */
[----:B------:R-:W-:Y:S02]  /*1590*/  ULDC.64 UR4, c[0x0][0xa00] ;  /* 0x0002800000047ab9 */ /* 0x000fe40000000a00 */
[----:B------:R-:W-:-:S04]  /*15a0*/  ISETP.NE.U32.AND P1, PT, RZ, UR4, PT ;  /* 0x00000004ff007c0c */ /* 0x000fc8000bf25070 */
[----:B------:R-:W-:-:S13]  /*15b0*/  ISETP.NE.AND.EX P1, PT, RZ, UR5, PT, P1 ;  /* 0x00000005ff007c0c */ /* 0x000fda000bf25310 */
[----:B------:R-:W-:Y:S05]  /*15c0*/  @!P1 BRA `(.L_x_10734) ;  /* 0x0000000000149947 */ /* 0x000fea0003800000 */
[----:B------:R-:W0:Y:S02]  /*15d0*/  LDC.64 R4, c[0x0][0xa00] ;  /* 0x00028000ff047b82 */ /* 0x000e240000000a00 */
[----:B0-----:R-:W-:-:S05]  /*15e0*/  IMAD.WIDE R4, R75, 0x4, R4 ;  /* 0x000000044b047825 */ /* 0x001fca00078e0204 */
[----:B-----5:R-:W2:Y:S04]  /*15f0*/  LDG.E R138, desc[UR40][R4.64] ;  /* 0x00000028048a7981 */ /* 0x020ea8000c1e1900 */
[----:B-1----:R-:W2:Y:S02]  /*1600*/  LDG.E R3, desc[UR40][R4.64+0x4] ;  /* 0x0000042804037981 */ /* 0x002ea4000c1e1900 */
[----:B--2---:R-:W-:-:S07]  /*1610*/  IMAD.IADD R138, R3, 0x1, -R138 ;  /* 0x00000001038a7824 */ /* 0x004fce00078e0a8a */
.L_x_10734:
[C---:B------:R-:W-:Y:S01]  /*1620*/  LOP3.LUT R30, R74.reuse, 0xffff, RZ, 0xc0, !PT ;  /* 0x0000ffff4a1e7812 */ /* 0x040fe200078ec0ff */
[----:B------:R-:W-:Y:S01]  /*1630*/  ULDC.64 UR4, c[0x0][0xa20] ;  /* 0x0002880000047ab9 */ /* 0x000fe20000000a00 */
[----:B------:R0:W-:Y:S01]  /*1640*/  STL [R1+0x54], R75 ;  /* 0x0000544b01007387 */ /* 0x0001e20000100800 */
[----:B------:R-:W-:Y:S02]  /*1650*/  ISETP.NE.U32.AND P1, PT, RZ, UR4, PT ;  /* 0x00000004ff007c0c */ /* 0x000fe4000bf25070 */
[C---:B-1----:R-:W-:Y:S01]  /*1660*/  LOP3.LUT R3, R74.reuse, 0xff000000, RZ, 0xc0, !PT ;  /* 0xff0000004a037812 */ /* 0x042fe200078ec0ff */
[----:B------:R0:W-:Y:S01]  /*1670*/  STL [R1+0x4c], R30 ;  /* 0x00004c1e01007387 */ /* 0x0001e20000100800 */
[----:B------:R-:W-:Y:S02]  /*1680*/  ISETP.NE.AND.EX P1, PT, RZ, UR5, PT, P1 ;  /* 0x00000005ff007c0c */ /* 0x000fe4000bf25310 */
[----:B------:R-:W-:Y:S02]  /*1690*/  LOP3.LUT R0, R74, 0xff0000, RZ, 0xc0, !PT ;  /* 0x00ff00004a007812 */ /* 0x000fe400078ec0ff */
[----:B------:R-:W-:-:S04]  /*16a0*/  SHF.R.U32.HI R3, RZ, 0x8, R3 ;  /* 0x00000008ff037819 */ /* 0x000fc80000011603 */
[----:B------:R-:W-:-:S05]  /*16b0*/  LEA.HI R12, R0, R3, RZ, 0x10 ;  /* 0x00000003000c7211 */ /* 0x000fca00078f80ff */
[----:B0-----:R-:W-:Y:S05]  /*16c0*/  @!P1 BRA `(.L_x_10735) ;  /* 0x0000000000109947 */ /* 0x001fea0003800000 */
[----:B------:R-:W0:Y:S02]  /*16d0*/  LDC.64 R28, c[0x0][0xa20] ;  /* 0x00028800ff1c7b82 */ /* 0x000e240000000a00 */
[----:B0-----:R-:W-:-:S06]  /*16e0*/  IMAD.WIDE R28, R75, 0x4, R28 ;  /* 0x000000044b1c7825 */ /* 0x001fcc00078e021c */
[----:B------:R0:W5:Y:S01]  /*16f0*/  LDG.E R28, desc[UR40][R28.64] ;  /* 0x000000281c1c7981 */ /* 0x000162000c1e1900 */
[----:B------:R-:W-:Y:S05]  /*1700*/  BRA `(.L_x_10736) ;  /* 0x0000000000107947 */ /* 0x000fea0003800000 */
.L_x_10735:
[----:B------:R-:W-:Y:S05]  /*1710*/  @!P0 BRA `(.L_x_10736) ;  /* 0x00000000000c8947 */ /* 0x000fea0003800000 */
[----:B------:R-:W2:Y:S04]  /*1720*/  LDG.E R3, desc[UR40][R10.64] ;  /* 0x000000280a037981 */ /* 0x000ea8000c1e1900 */
[----:B------:R-:W2:Y:S02]  /*1730*/  LDG.E R28, desc[UR40][R10.64+0x4] ;  /* 0x000004280a1c7981 */ /* 0x000ea4000c1e1900 */
[----:B--2---:R-:W-:-:S07]  /*1740*/  IMAD.IADD R28, R28, 0x1, -R3 ;  /* 0x000000011c1c7824 */ /* 0x004fce00078e0a03 */
.L_x_10736:
[----:B------:R-:W-:Y:S01]  /*1750*/  ULDC.64 UR4, c[0x0][0xa10] ;  /* 0x0002840000047ab9 */ /* 0x000fe20000000a00 */
[----:B------:R-:W1:Y:S01]  /*1760*/  LDC R4, c[0x0][0x448] ;  /* 0x00011200ff047b82 */ /* 0x000e620000000800 */
[----:B------:R-:W-:-:S04]  /*1770*/  ISETP.NE.U32.AND P0, PT, RZ, UR4, PT ;  /* 0x00000004ff007c0c */ /* 0x000fc8000bf05070 */
[----:B------:R-:W-:Y:S01]  /*1780*/  ISETP.NE.AND.EX P0, PT, RZ, UR5, PT, P0 ;  /* 0x00000005ff007c0c */ /* 0x000fe2000bf05300 */
[----:B------:R-:W-:Y:S02]  /*1790*/  ULDC.64 UR4, c[0x0][0xa30] ;  /* 0x00028c0000047ab9 */ /* 0x000fe40000000a00 */
[----:B------:R-:W-:-:S04]  /*17a0*/  ISETP.NE.U32.AND P1, PT, RZ, UR4, PT ;  /* 0x00000004ff007c0c */ /* 0x000fc8000bf25070 */
[----:B------:R-:W-:-:S06]  /*17b0*/  ISETP.NE.AND.EX P1, PT, RZ, UR5, PT, P1 ;  /* 0x00000005ff007c0c */ /* 0x000fcc000bf25310 */
[----:B------:R-:W2:Y:S08]  /*17c0*/  @P0 LDC.64 R6, c[0x0][0xa10] ;  /* 0x00028400ff060b82 */ /* 0x000eb00000000a00 */
[----:B------:R-:W3:Y:S01]  /*17d0*/  @P1 LDC.64 R8, c[0x0][0xa30] ;  /* 0x00028c00ff081b82 */ /* 0x000ee20000000a00 */
[----:B--2---:R-:W-:-:S05]  /*17e0*/  @P0 IMAD.WIDE R6, R75, 0x4, R6 ;  /* 0x000000044b060825 */ /* 0x004fca00078e0206 */
[----:B------:R-:W2:Y:S04]  /*17f0*/  @P0 LDG.E R0, desc[UR40][R6.64] ;  /* 0x0000002806000981 */ /* 0x000ea8000c1e1900 */
[----:B------:R-:W2:Y:S01]  /*1800*/  @P0 LDG.E R3, desc[UR40][R6.64+0x4] ;  /* 0x0000042806030981 */ /* 0x000ea2000c1e1900 */
[----:B-----5:R-:W-:Y:S02]  /*1810*/  IMAD.MOV.U32 R106, RZ, RZ, R28 ;  /* 0x000000ffff6a7224 */ /* 0x020fe400078e001c */
[----:B---3--:R-:W-:-:S05]  /*1820*/  @P1 IMAD.WIDE R8, R75, 0x4, R8 ;  /* 0x000000044b081825 */ /* 0x008fca00078e0208 */
[----:B------:R3:W5:Y:S01]  /*1830*/  @P1 LDG.E R106, desc[UR40][R8.64] ;  /* 0x00000028086a1981 */ /* 0x000762000c1e1900 */
[----:B-1----:R-:W-:Y:S01]  /*1840*/  ISETP.NE.AND P1, PT, R4, 0x1, PT ;  /* 0x000000010400780c */ /* 0x002fe20003f25270 */
[----:B------:R-:W-:Y:S01]  /*1850*/  IMAD R14, R73, 0xc0, RZ ;  /* 0x000000c0490e7824 */ /* 0x000fe200078e02ff */
[----:B------:R-:W1:Y:S01]  /*1860*/  LDC.64 R4, c[0x0][0x9e0] ;  /* 0x00027800ff047b82 */ /* 0x000e620000000a00 */
[----:B------:R-:W-:-:S03]  /*1870*/  IMAD.IADD R13, R28, 0x1, -R13 ;  /* 0x000000011c0d7824 */ /* 0x000fc600078e0a0d */
[----:B------:R4:W-:Y:S07]  /*1880*/  STL [R1+0x18], R14 ;  /* 0x0000180e01007387 */ /* 0x0009ee0000100800 */
[----:B------:R-:W0:Y:S08]  /*1890*/  @P1 LDC R11, c[0x0][0x44c] ;  /* 0x00011300ff0b1b82 */ /* 0x000e300000000800 */
[----:B------:R-:W3:Y:S01]  /*18a0*/  @P1 LDC R10, c[0x0][0x450] ;  /* 0x00011400ff0a1b82 */ /* 0x000ee20000000800 */
[----:B-1----:R-:W-:Y:S01]  /*18b0*/  ISETP.GE.AND P2, PT, R5, 0x1, PT ;  /* 0x000000010500780c */ /* 0x002fe20003f46270 */
[----:B--2---:R-:W-:-:S02]  /*18c0*/  @P0 IMAD.IADD R24, R3, 0x1, -R0 ;  /* 0x0000000103180824 */ /* 0x004fc400078e0a00 */
[----:B------:R-:W-:Y:S02]  /*18d0*/  VIADD R0, R14, 0xbf ;  /* 0x000000bf0e007836 */ /* 0x000fe40000000000 */
[----:B------:R-:W-:Y:S02]  /*18e0*/  IMAD.IADD R139, R13, 0x1, R24 ;  /* 0x000000010d8b7824 */ /* 0x000fe400078e0218 */
[----:B0-----:R-:W-:-:S03]  /*18f0*/  @P1 IMAD.HI.U32 R3, R0, R11, RZ ;  /* 0x0000000b00031227 */ /* 0x001fc600078e00ff */
[C---:B------:R-:W-:Y:S01]  /*1900*/  IADD3 R7, R139.reuse, 0x1, -R138 ;  /* 0x000000018b077810 */ /* 0x040fe20007ffe88a */
[----:B------:R-:W-:Y:S01]  /*1910*/  IMAD.MOV.U32 R6, RZ, RZ, R0 ;  /* 0x000000ffff067224 */ /* 0x000fe200078e0000 */
[----:B---3--:R-:W-:Y:S01]  /*1920*/  @P1 SHF.R.U32.HI R6, RZ, R10, R3 ;  /* 0x0000000aff061219 */ /* 0x008fe20000011603 */
[----:B------:R-:W-:-:S04]  /*1930*/  VIADD R0, R139, 0x7f ;  /* 0x0000007f8b007836 */ /* 0x000fc80000000000 */
[----:B------:R-:W-:Y:S01]  /*1940*/  IMAD.IADD R9, R7, 0x1, R6 ;  /* 0x0000000107097824 */ /* 0x000fe200078e0206 */
[----:B------:R-:W-:-:S03]  /*1950*/  SHF.R.S32.HI R3, RZ, 0x1f, R0 ;  /* 0x0000001fff037819 */ /* 0x000fc60000011400 */
[----:B------:R-:W-:Y:S01]  /*1960*/  IMAD.IADD R4, R9, 0x1, R4 ;  /* 0x0000000109047824 */ /* 0x000fe200078e0204 */
[----:B------:R-:W-:-:S04]  /*1970*/  LEA.HI R3, R3, R0, RZ, 0x7 ;  /* 0x0000000003037211 */ /* 0x000fc800078f38ff */
[----:B------:R-:W-:Y:S01]  /*1980*/  SHF.R.S32.HI R112, RZ, 0x7, R3 ;  /* 0x00000007ff707819 */ /* 0x000fe20000011403 */
[----:B----4-:R-:W-:Y:S06]  /*1990*/  @!P2 BRA `(.L_x_10737) ;  /* 0x000000000048a947 */ /* 0x010fec0003800000 */
        /* <DEDUP_REMOVED lines=11> */
.L_x_10739:
[----:B------:R-:W-:-:S13]  /*1a50*/  ISETP.NE.AND P0, PT, R5, 0x1, PT ;  /* 0x000000010500780c */ /* 0x000fda0003f05270 */
[----:B------:R-:W0:Y:S02]  /*1a60*/  @P0 LDC.64 R6, c[0x0][0x9e8] ;  /* 0x00027a00ff060b82 */ /* 0x000e240000000a00 */
[----:B0-----:R-:W-:-:S05]  /*1a70*/  @P0 IMAD.HI.U32 R6, R0, R6, RZ ;  /* 0x0000000600060227 */ /* 0x001fca00078e00ff */
[----:B------:R-:W-:-:S07]  /*1a80*/  @P0 SHF.R.U32.HI R0, RZ, R7, R6 ;  /* 0x00000007ff000219 */ /* 0x000fce0000011606 */
.L_x_10740:
[----:B------:R-:W-:Y:S05]  /*1a90*/  BSYNC B0 ;  /* 0x0000000000007941 */ /* 0x000fea0003800000 */
.L_x_10738:
[----:B------:R-:W-:-:S05]  /*1aa0*/  IMAD R3, R0, R5, R5 ;  /* 0x0000000500037224 */ /* 0x000fca00078e0205 */
[----:B------:R-:W-:-:S07]  /*1ab0*/  VIMNMX R4, R4, R3, PT ;  /* 0x0000000304047248 */ /* 0x000fce0003fe0100 */
.L_x_10737:
        /* <DEDUP_REMOVED lines=25> */
.L_x_10743:
[----:B------:R-:W-:-:S13]  /*1c50*/  ISETP.NE.AND P0, PT, R5, 0x1, PT ;  /* 0x000000010500780c */ /* 0x000fda0003f05270 */
[----:B------:R-:W0:Y:S02]  /*1c60*/  @P0 LDC.64 R6, c[0x0][0x9e8] ;  /* 0x00027a00ff060b82 */ /* 0x000e240000000a00 */
[----:B0-----:R-:W-:-:S05]  /*1c70*/  @P0 IMAD.HI.U32 R4, R0, R6, RZ ;  /* 0x0000000600040227 */ /* 0x001fca00078e00ff */
[----:B------:R-:W-:-:S07]  /*1c80*/  @P0 SHF.R.U32.HI R0, RZ, R7, R4 ;  /* 0x00000007ff000219 */ /* 0x000fce0000011604 */
.L_x_10744:
[----:B------:R-:W-:Y:S05]  /*1c90*/  BSYNC B0 ;  /* 0x0000000000007941 */ /* 0x000fea0003800000 */
.L_x_10742:
[----:B------:R-:W-:-:S05]  /*1ca0*/  IMAD R0, R0, R5, RZ ;  /* 0x0000000500007224 */ /* 0x000fca00078e02ff */
[----:B------:R-:W-:-:S07]  /*1cb0*/  VIMNMX R3, R3, R0, !PT ;  /* 0x0000000003037248 */ /* 0x000fce0007fe0100 */
.L_x_10741:
        /* <DEDUP_REMOVED lines=43> */
.L_x_10746:
[----:B------:R-:W-:Y:S05]  /*1f70*/  BSYNC B0 ;  /* 0x0000000000007941 */ /* 0x000fea0003800000 */
.L_x_10745:
        /* <DEDUP_REMOVED lines=35> */
[----:B0----5:R-:W-:Y:S05]  /*21b0*/  CALL.ABS.NOINC R14 ;  /* 0x000000000e007343 */ /* 0x021fea0003c00000 */
.L_x_10749:
[----:B------:R-:W-:Y:S05]  /*21c0*/  BSYNC B6 ;  /* 0x0000000000067941 */ /* 0x000fea0003800000 */
.L_x_10748:
        /* <DEDUP_REMOVED lines=20> */
.L_x_10751:
[----:B------:R-:W-:Y:S05]  /*2310*/  BSYNC B6 ;  /* 0x0000000000067941 */ /* 0x000fea0003800000 */
.L_x_10750:
[----:B------:R-:W-:Y:S01]  /*2320*/  ULDC.64 UR4, c[0x0][0x9f8] ;  /* 0x00027e0000047ab9 */ /* 0x000fe20000000a00 */
[----:B------:R-:W2:Y:S01]  /*2330*/  LDL R32, [R1+0x8] ;  /* 0x0000080001207983 */ /* 0x000ea20000100800 */
[----:B------:R-:W-:Y:S01]  /*2340*/  ISETP.NE.U32.AND P0, PT, RZ, UR4, PT ;  /* 0x00000004ff007c0c */ /* 0x000fe2000bf05070 */
[----:B------:R-:W0:Y:S02]  /*2350*/  LDC.64 R10, c[0x0][0x300] ;  /* 0x0000c000ff0a7b82 */ /* 0x000e240000000a00 */
[----:B------:R-:W3:Y:S01]  /*2360*/  LDL R38, [R1+0x10] ;  /* 0x0000100001267983 */ /* 0x000ee20000100800 */
[----:B------:R-:W-:Y:S01]  /*2370*/  ISETP.NE.AND.EX P0, PT, RZ, UR5, PT, P0 ;  /* 0x00000005ff007c0c */ /* 0x000fe2000bf05300 */
[----:B------:R-:W1:Y:S01]  /*2380*/  S2R R20, SR_TID.X ;  /* 0x0000000000147919 */ /* 0x000e620000002100 */
[----:B------:R-:W-:Y:S01]  /*2390*/  IMAD.IADD R71, R27, 0x1, R28 ;  /* 0x000000011b477824 */ /* 0x000fe200078e021c */
[----:B------:R-:W-:Y:S01]  /*23a0*/  ULDC.64 UR4, c[0x0][0xa08] ;  /* 0x0002820000047ab9 */ /* 0x000fe20000000a00 */
[----:B------:R-:W-:Y:S01]  /*23b0*/  SHF.R.S32.HI R23, RZ, 0x1f, R22 ;  /* 0x0000001fff177819 */ /* 0x000fe20000011416 */
[----:B------:R-:W4:Y:S01]  /*23c0*/  LDL R37, [R1+0x14] ;  /* 0x0000140001257983 */ /* 0x000f220000100800 */
[----:B------:R-:W-:Y:S01]  /*23d0*/  SHF.R.S32.HI R34, RZ, 0x1f, R136 ;  /* 0x0000001fff227819 */ /* 0x000fe20000011488 */
[----:B------:R-:W0:Y:S08]  /*23e0*/  LDC R29, c[0x0][0x3f4] ;  /* 0x0000fd00ff1d7b82 */ /* 0x000e300000000800 */
[----:B------:R-:W1:Y:S02]  /*23f0*/  @P0 LDC.64 R4, c[0x0][0x9f8] ;  /* 0x00027e00ff040b82 */ /* 0x000e640000000a00 */
[----:B-1----:R-:W-:-:S05]  /*2400*/  @P0 IMAD.WIDE R4, R75, 0x4, R4 ;  /* 0x000000044b040825 */ /* 0x002fca00078e0204 */
[----:B------:R1:W2:Y:S01]  /*2410*/  @P0 LDG.E R75, desc[UR40][R4.64] ;  /* 0x00000028044b0981 */ /* 0x0002a2000c1e1900 */
[----:B------:R-:W-:Y:S01]  /*2420*/  SHF.R.S32.HI R13, RZ, 0x1f, R71 ;  /* 0x0000001fff0d7819 */ /* 0x000fe20000011447 */
[----:B------:R-:W-:Y:S01]  /*2430*/  VIADD R8, R20, 0xffffff80 ;  /* 0xffffff8014087836 */ /* 0x000fe20000000000 */
[----:B------:R-:W-:Y:S01]  /*2440*/  ISETP.NE.U32.AND P0, PT, RZ, UR4, PT ;  /* 0x00000004ff007c0c */ /* 0x000fe2000bf05070 */
[-C--:B0-----:R-:W-:Y:S01]  /*2450*/  IMAD.WIDE.U32 R6, R71, R10.reuse, RZ ;  /* 0x0000000a47067225 */ /* 0x081fe200078e00ff */
[----:B------:R-:W-:Y:S02]  /*2460*/  SHF.R.U32.HI R36, RZ, 0x7, R20 ;  /* 0x00000007ff247819 */ /* 0x000fe40000011614 */
[----:B------:R-:W-:Y:S01]  /*2470*/  SHF.R.S32.HI R9, RZ, 0x1f, R8 ;  /* 0x0000001fff097819 */ /* 0x000fe20000011408 */
[----:B------:R-:W-:Y:S01]  /*2480*/  IMAD R0, R13, R10, RZ ;  /* 0x0000000a0d007224 */ /* 0x000fe200078e02ff */
[----:B------:R-:W-:Y:S01]  /*2490*/  ISETP.NE.AND.EX P0, PT, RZ, UR5, PT, P0 ;  /* 0x00000005ff007c0c */ /* 0x000fe2000bf05300 */
[----:B------:R-:W-:Y:S01]  /*24a0*/  ULDC.64 UR4, c[0x0][0x308] ;  /* 0x0000c20000047ab9 */ /* 0x000fe20000000a00 */
[----:B------:R-:W-:Y:S01]  /*24b0*/  LEA.HI R9, R9, R8, RZ, 0x2 ;  /* 0x0000000809097211 */ /* 0x000fe200078f10ff */
[----:B------:R-:W-:Y:S01]  /*24c0*/  IMAD R3, R71, R11, R0 ;  /* 0x0000000b47037224 */ /* 0x000fe200078e0200 */
[----:B------:R-:W-:-:S02]  /*24d0*/  ISETP.NE.AND P6, PT, R36, 0x1, PT ;  /* 0x000000012400780c */ /* 0x000fc40003fc5270 */
[----:B------:R-:W-:Y:S01]  /*24e0*/  SHF.R.S32.HI R77, RZ, 0x2, R9 ;  /* 0x00000002ff4d7819 */ /* 0x000fe20000011409 */
[----:B------:R-:W-:Y:S01]  /*24f0*/  IMAD.IADD R7, R7, 0x1, R3 ;  /* 0x0000000107077824 */ /* 0x000fe200078e0203 */
[----:B------:R-:W-:Y:S01]  /*2500*/  SHF.R.S32.HI R8, RZ, 0x1f, R9 ;  /* 0x0000001fff087819 */ /* 0x000fe20000011409 */
[----:B-1----:R-:W-:-:S03]  /*2510*/  IMAD.WIDE.U32 R4, R30, UR4, R6 ;  /* 0x000000041e047c25 */ /* 0x002fc6000f8e0006 */
[----:B------:R-:W-:Y:S01]  /*2520*/  LEA.HI R8, R8, R77, RZ, 0x2 ;  /* 0x0000004d08087211 */ /* 0x000fe200078f10ff */
[----:B------:R-:W0:Y:S01]  /*2530*/  LDC.64 R6, c[0x0][0x408] ;  /* 0x00010200ff067b82 */ /* 0x000e220000000a00 */
[----:B------:R-:W-:Y:S01]  /*2540*/  IMAD R5, R30, UR5, R5 ;  /* 0x000000051e057c24 */ /* 0x000fe2000f8e0205 */
[----:B------:R-:W-:Y:S01]  /*2550*/  ULDC.64 UR4, c[0x0][0x310] ;  /* 0x0000c40000047ab9 */ /* 0x000fe20000000a00 */
[----:B------:R-:W-:-:S05]  /*2560*/  LOP3.LUT R8, R8, 0xfffffffc, RZ, 0xc0, !PT ;  /* 0xfffffffc08087812 */ /* 0x000fca00078ec0ff */
[----:B------:R-:W-:Y:S02]  /*2570*/  IMAD.IADD R77, R77, 0x1, -R8 ;  /* 0x000000014d4d7824 */ /* 0x000fe400078e0a08 */
[----:B------:R-:W-:-:S04]  /*2580*/  IMAD R8, R34, R10, RZ ;  /* 0x0000000a22087224 */ /* 0x000fc800078e02ff */
[----:B------:R-:W-:Y:S01]  /*2590*/  IMAD R95, R136, R11, R8 ;  /* 0x0000000b885f7224 */ /* 0x000fe200078e0208 */
[----:B------:R-:W-:Y:S01]  /*25a0*/  LOP3.LUT R18, R18, 0xfffffffd, RZ, 0xc0, !PT ;  /* 0xfffffffd12127812 */ /* 0x000fe200078ec0ff */
[C---:B------:R-:W-:Y:S02]  /*25b0*/  VIADD R72, R22.reuse, 0x30 ;  /* 0x0000003016487836 */ /* 0x040fe40000000000 */
[----:B------:R-:W-:Y:S02]  /*25c0*/  VIADD R27, R22, 0x40 ;  /* 0x00000040161b7836 */ /* 0x000fe40000000000 */
[----:B0-----:R-:W-:-:S04]  /*25d0*/  IMAD R12, R34, R6, RZ ;  /* 0x00000006220c7224 */ /* 0x001fc800078e02ff */
[C---:B------:R-:W-:Y:S01]  /*25e0*/  IMAD R31, R136.reuse, R7, R12 ;  /* 0x00000007881f7224 */ /* 0x040fe200078e020c */
[----:B------:R-:W-:Y:S01]  /*25f0*/  SHF.R.S32.HI R157, RZ, 0x1f, R156 ;  /* 0x0000001fff9d7819 */ /* 0x000fe2000001149c */
[----:B------:R-:W-:-:S04]  /*2600*/  IMAD.WIDE.U32 R62, R136, R6, R22 ;  /* 0x00000006883e7225 */ /* 0x000fc800078e0016 */
[----:B------:R-:W-:-:S04]  /*2610*/  IMAD.WIDE.U32 R64, R136, R6, R156 ;  /* 0x0000000688407225 */ /* 0x000fc800078e009c */
[----:B------:R-:W-:Y:S02]  /*2620*/  IMAD.IADD R63, R63, 0x1, R31 ;  /* 0x000000013f3f7824 */ /* 0x000fe400078e021f */
[----:B------:R-:W-:Y:S02]  /*2630*/  IMAD.IADD R65, R31, 0x1, R65 ;  /* 0x000000011f417824 */ /* 0x000fe400078e0241 */
[----:B------:R-:W-:Y:S01]  /*2640*/  VIADD R82, R22, 0x50 ;  /* 0x0000005016527836 */ /* 0x000fe20000000000 */
[----:B------:R-:W-:Y:S01]  /*2650*/  SHF.L.U64.HI R98, R6, 0x7, R7 ;  /* 0x0000000706627819 */ /* 0x000fe20000010207 */
[----:B-----5:R-:W-:Y:S01]  /*2660*/  IMAD.WIDE.U32 R62, R106, R6, R62 ;  /* 0x000000066a3e7225 */ /* 0x020fe200078e003e */
[----:B------:R-:W-:-:S03]  /*2670*/  SHF.L.U64.HI R97, R10, 0x7, R11 ;  /* 0x000000070a617819 */ /* 0x000fc6000001020b */
[----:B------:R-:W-:-:S04]  /*2680*/  IMAD.WIDE.U32 R64, R106, R6, R64 ;  /* 0x000000066a407225 */ /* 0x000fc800078e0040 */
[----:B------:R-:W-:Y:S02]  /*2690*/  VIADD R111, R36, 0x8 ;  /* 0x00000008246f7836 */ /* 0x000fe40000000000 */
[----:B------:R-:W-:Y:S01]  /*26a0*/  IMAD.SHL.U32 R108, R29, 0x2, RZ ;  /* 0x000000021d6c7824 */ /* 0x000fe200078e00ff */
        /* <DEDUP_REMOVED lines=8> */
[----:B------:R-:W-:Y:S01]  /*2730*/  VIADD R0, R22, 0x10 ;  /* 0x0000001016007836 */ /* 0x000fe20000000000 */
[----:B------:R-:W-:Y:S01]  /*2740*/  ULDC.64 UR6, c[0x0][0x338] ;  /* 0x0000ce0000067ab9 */ /* 0x000fe20000000a00 */
[--C-:B------:R-:W-:Y:S01]  /*2750*/  IMAD.WIDE.U32 R60, R30, UR4, R22.reuse ;  /* 0x000000041e3c7c25 */ /* 0x100fe2000f8e0016 */
[----:B------:R-:W-:Y:S01]  /*2760*/  ULDC UR4, c[0x0][0x2f4] ;  /* 0x0000bd0000047ab9 */ /* 0x000fe20000000800 */
[----:B------:R-:W-:Y:S01]  /*2770*/  @!P6 BAR.SYNC.DEFER_BLOCKING 0x9, 0x100 ;  /* 0x024400000000eb1d */ /* 0x000fe20000010000 */
[----:B------:R-:W-:Y:S01]  /*2780*/  ISETP.GE.AND P1, PT, R0, UR4, PT ;  /* 0x0000000400007c0c */ /* 0x000fe2000bf26270 */
[----:B------:R-:W-:Y:S01]  /*2790*/  IMAD.WIDE.U32 R4, R136, R10, R22 ;  /* 0x0000000a88047225 */ /* 0x000fe200078e0016 */
[----:B------:R-:W-:-:S02]  /*27a0*/  ISETP.GE.AND P0, PT, R22, UR4, PT ;  /* 0x0000000416007c0c */ /* 0x000fc4000bf06270 */
[----:B------:R-:W-:Y:S01]  /*27b0*/  SEL R8, RZ, 0xffffffff, P1 ;  /* 0xffffffffff087807 */ /* 0x000fe20000800000 */
[----:B------:R-:W-:Y:S01]  /*27c0*/  IMAD.IADD R3, R21, 0x1, R3 ;  /* 0x0000000115037824 */ /* 0x000fe200078e0203 */
[----:B------:R-:W-:Y:S01]  /*27d0*/  IADD3 R96, P1, R20, R4, RZ ;  /* 0x0000000414607210 */ /* 0x000fe20007f3e0ff */
[----:B------:R-:W-:Y:S01]  /*27e0*/  IMAD R61, R30, UR5, R61 ;  /* 0x000000051e3d7c24 */ /* 0x000fe2000f8e023d */
[----:B------:R-:W-:Y:S01]  /*27f0*/  SEL R4, RZ, 0x1, P0 ;  /* 0x00000001ff047807 */ /* 0x000fe20000000000 */
[----:B------:R-:W-:Y:S01]  /*2800*/  IMAD.SHL.U32 R9, R8, 0x2, RZ ;  /* 0x0000000208097824 */ /* 0x000fe200078e00ff */
[----:B------:R-:W-:Y:S02]  /*2810*/  LOP3.LUT P0, RZ, R77, 0x2, RZ, 0xc0, !PT ;  /* 0x000000024dff7812 */ /* 0x000fe4000780c0ff */
[----:B------:R-:W-:Y:S02]  /*2820*/  IADD3.X R95, R3, R5, R95, P1, !PT ;  /* 0x00000005035f7210 */ /* 0x000fe40000ffe45f */
[----:B------:R-:W-:-:S02]  /*2830*/  LOP3.LUT R5, R9, 0x2, R4, 0xe2, !PT ;  /* 0x0000000209057812 */ /* 0x000fc400078ee204 */
[----:B------:R-:W0:Y:S01]  /*2840*/  LDC.64 R8, c[0x0][0x3f8] ;  /* 0x0000fe00ff087b82 */ /* 0x000e220000000a00 */
[----:B------:R-:W-:Y:S01]  /*2850*/  VIADD R4, R22, 0x20 ;  /* 0x0000002016047836 */ /* 0x000fe20000000000 */
[----:B------:R-:W-:-:S05]  /*2860*/  ISETP.GE.AND P1, PT, R72, UR4, PT ;  /* 0x0000000448007c0c */ /* 0x000fca000bf26270 */
[----:B------:R-:W-:Y:S02]  /*2870*/  @P0 LOP3.LUT R18, R18, 0x2, RZ, 0xfc, !PT ;  /* 0x0000000212120812 */ /* 0x000fe400078efcff */
[----:B------:R-:W-:Y:S02]  /*2880*/  ISETP.GE.AND P0, PT, R4, UR4, PT ;  /* 0x0000000404007c0c */ /* 0x000fe4000bf06270 */
[----:B------:R-:W-:Y:S02]  /*2890*/  SEL R14, RZ, 0x8, P1 ;  /* 0x00000008ff0e7807 */ /* 0x000fe40000800000 */
[----:B------:R-:W-:Y:S02]  /*28a0*/  SEL R12, RZ, 0x4, P0 ;  /* 0x00000004ff0c7807 */ /* 0x000fe40000000000 */
[----:B------:R-:W-:Y:S02]  /*28b0*/  ISETP.GE.AND P0, PT, R27, UR4, PT ;  /* 0x000000041b007c0c */ /* 0x000fe4000bf06270 */
[----:B------:R-:W-:-:S02]  /*28c0*/  LOP3.LUT R12, R14, R5, R12, 0xfe, !PT ;  /* 0x000000050e0c7212 */ /* 0x000fc400078efe0c */
[----:B------:R-:W-:Y:S02]  /*28d0*/  SEL R5, RZ, 0x10, P0 ;  /* 0x00000010ff057807 */ /* 0x000fe40000000000 */
[----:B------:R-:W-:Y:S02]  /*28e0*/  ISETP.GE.AND P0, PT, R22, R29, PT ;  /* 0x0000001d1600720c */ /* 0x000fe40003f06270 */
[----:B------:R-:W-:Y:S01]  /*28f0*/  LOP3.LUT R12, R12, R5, RZ, 0xfc, !PT ;  /* 0x000000050c0c7212 */ /* 0x000fe200078efcff */
[----:B0-----:R-:W-:-:S04]  /*2900*/  IMAD R5, R34, R8, RZ ;  /* 0x0000000822057224 */ /* 0x001fc800078e02ff */
[----:B------:R-:W-:Y:S01]  /*2910*/  IMAD R35, R136, R9, R5 ;  /* 0x0000000988237224 */ /* 0x000fe200078e0205 */
[----:B------:R-:W-:-:S05]  /*2920*/  SEL R5, R29, RZ, P0 ;  /* 0x000000ff1d057207 */ /* 0x000fca0000000000 */
[----:B------:R-:W-:Y:S01]  /*2930*/  IMAD.IADD R5, R22, 0x1, R5 ;  /* 0x0000000116057824 */ /* 0x000fe200078e0205 */
[-C--:B------:R-:W-:Y:S02]  /*2940*/  ISETP.GE.AND P1, PT, R0, R29.reuse, PT ;  /* 0x0000001d0000720c */ /* 0x080fe40003f26270 */
[----:B------:R-:W-:Y:S02]  /*2950*/  ISETP.GE.AND P2, PT, R4, R29, PT ;  /* 0x0000001d0400720c */ /* 0x000fe40003f46270 */
[----:B------:R-:W-:Y:S02]  /*2960*/  SHF.R.S32.HI R14, RZ, 0x1f, R5 ;  /* 0x0000001fff0e7819 */ /* 0x000fe40000011405 */
[----:B------:R-:W-:Y:S02]  /*2970*/  SEL R31, R29, RZ, P1 ;  /* 0x000000ff1d1f7207 */ /* 0x000fe40000800000 */
[CC--:B------:R-:W-:Y:S02]  /*2980*/  LEA.HI R76, R14.reuse, R5.reuse, RZ, 0x3 ;  /* 0x000000050e4c7211 */ /* 0x0c0fe400078f18ff */
[----:B------:R-:W-:-:S02]  /*2990*/  LEA.HI R5, R14, R5, RZ, 0x5 ;  /* 0x000000050e057211 */ /* 0x000fc400078f28ff */
[----:B------:R-:W-:Y:S01]  /*29a0*/  SEL R33, R29, RZ, P2 ;  /* 0x000000ff1d217207 */ /* 0x000fe20001000000 */
[----:B------:R-:W-:Y:S01]  /*29b0*/  IMAD.WIDE.U32 R66, R136, R8, R22 ;  /* 0x0000000888427225 */ /* 0x000fe200078e0016 */
[----:B------:R-:W-:-:S03]  /*29c0*/  LOP3.LUT R18, R18, 0xfffffffe, RZ, 0xc0, !PT ;  /* 0xfffffffe12127812 */ /* 0x000fc600078ec0ff */
[----:B------:R-:W-:-:S04]  /*29d0*/  IMAD.WIDE.U32 R68, R136, R8, R156 ;  /* 0x0000000888447225 */ /* 0x000fc800078e009c */
[----:B------:R-:W-:Y:S02]  /*29e0*/  IMAD.IADD R31, R0, 0x1, R31 ;  /* 0x00000001001f7824 */ /* 0x000fe400078e021f */
[----:B------:R-:W-:Y:S01]  /*29f0*/  IMAD.SHL.U32 R14, R5, 0x80, RZ ;  /* 0x00000080050e7824 */ /* 0x000fe200078e00ff */
[----:B------:R-:W-:Y:S01]  /*2a00*/  LOP3.LUT R5, R32, 0x18, R76, 0xf8, !PT ;  /* 0x0000001820057812 */ /* 0x000fe200078ef84c */
[----:B------:R-:W-:Y:S01]  /*2a10*/  IMAD.IADD R33, R4, 0x1, R33 ;  /* 0x0000000104217824 */ /* 0x000fe200078e0221 */
[----:B------:R-:W-:Y:S01]  /*2a20*/  @P2 LOP3.LUT R18, R18, 0x1, RZ, 0xfc, !PT ;  /* 0x0000000112122812 */ /* 0x000fe200078efcff */
[----:B------:R-:W-:Y:S01]  /*2a30*/  IMAD R15, R15, UR6, RZ ;  /* 0x000000060f0f7c24 */ /* 0x000fe2000f8e02ff */
[----:B------:R-:W-:Y:S01]  /*2a40*/  SHF.R.S32.HI R28, RZ, 0x1f, R31 ;  /* 0x0000001fff1c7819 */ /* 0x000fe2000001141f */
[----:B------:R-:W-:Y:S01]  /*2a50*/  IMAD.IADD R67, R67, 0x1, R35 ;  /* 0x0000000143437824 */ /* 0x000fe200078e0223 */
[----:B------:R-:W-:Y:S01]  /*2a60*/  LOP3.LUT R14, R14, 0xfffff000, RZ, 0xc0, !PT ;  /* 0xfffff0000e0e7812 */ /* 0x000fe200078ec0ff */
[----:B------:R-:W-:Y:S01]  /*2a70*/  IMAD.IADD R69, R35, 0x1, R69 ;  /* 0x0000000123457824 */ /* 0x000fe200078e0245 */
[----:B------:R-:W-:-:S02]  /*2a80*/  SHF.R.S32.HI R35, RZ, 0x1f, R106 ;  /* 0x0000001fff237819 */ /* 0x000fc4000001146a */
[----:B---3--:R-:W-:Y:S02]  /*2a90*/  LOP3.LUT R5, R5, R38, RZ, 0x3c, !PT ;  /* 0x0000002605057212 */ /* 0x008fe400078e3cff */
[----:B------:R-:W-:Y:S02]  /*2aa0*/  SHF.R.S32.HI R30, RZ, 0x1f, R33 ;  /* 0x0000001fff1e7819 */ /* 0x000fe40000011421 */
[----:B------:R-:W-:Y:S01]  /*2ab0*/  IADD3 R70, P2, R136, R71, RZ ;  /* 0x0000004788467210 */ /* 0x000fe20007f5e0ff */
[----:B------:R-:W-:Y:S01]  /*2ac0*/  IMAD R15, R75, UR7, R15 ;  /* 0x000000074b0f7c24 */ /* 0x000fe2000f8e020f */
[----:B----4-:R-:W-:Y:S01]  /*2ad0*/  IADD3 R105, R5, R14, R37 ;  /* 0x0000000e05697210 */ /* 0x010fe20007ffe025 */
[----:B------:R-:W-:Y:S01]  /*2ae0*/  IMAD.WIDE.U32 R60, R75, UR6, R60 ;  /* 0x000000064b3c7c25 */ /* 0x000fe2000f8e003c */
[CC--:B------:R-:W-:Y:S02]  /*2af0*/  LEA.HI R75, R28.reuse, R31.reuse, RZ, 0x3 ;  /* 0x0000001f1c4b7211 */ /* 0x0c0fe400078f18ff */
[----:B------:R-:W-:Y:S01]  /*2b00*/  LEA.HI R28, R28, R31, RZ, 0x5 ;  /* 0x0000001f1c1c7211 */ /* 0x000fe200078f28ff */
[C---:B------:R-:W-:Y:S01]  /*2b10*/  IMAD R14, R35.reuse, R6, RZ ;  /* 0x00000006230e7224 */ /* 0x040fe200078e02ff */
[CC--:B------:R-:W-:Y:S01]  /*2b20*/  LEA.HI R74, R30.reuse, R33.reuse, RZ, 0x3 ;  /* 0x000000211e4a7211 */ /* 0x0c0fe200078f18ff */
[----:B------:R-:W-:Y:S01]  /*2b30*/  IMAD R35, R35, R8, RZ ;  /* 0x0000000823237224 */ /* 0x000fe200078e02ff */
[----:B------:R-:W-:Y:S01]  /*2b40*/  LEA.HI R33, R30, R33, RZ, 0x5 ;  /* 0x000000211e217211 */ /* 0x000fe200078f28ff */
[----:B------:R-:W-:Y:S01]  /*2b50*/  IMAD.X R71, R34, 0x1, R13, P2 ;  /* 0x0000000122477824 */ /* 0x000fe200010e060d */
[----:B------:R-:W-:Y:S01]  /*2b60*/  ISETP.GE.AND P2, PT, R82, UR4, PT ;  /* 0x0000000452007c0c */ /* 0x000fe2000bf46270 */
[----:B------:R-:W-:Y:S01]  /*2b70*/  IMAD.SHL.U32 R30, R28, 0x80, RZ ;  /* 0x000000801c1e7824 */ /* 0x000fe200078e00ff */
[----:B------:R-:W-:Y:S01]  /*2b80*/  SHF.L.U64.HI R99, R8, 0x7, R9 ;  /* 0x0000000708637819 */ /* 0x000fe20000010209 */
[----:B------:R-:W-:Y:S01]  /*2b90*/  IMAD R35, R106, R9, R35 ;  /* 0x000000096a237224 */ /* 0x000fe200078e0223 */
[----:B------:R-:W-:Y:S01]  /*2ba0*/  LOP3.LUT R28, R32, 0x18, R75, 0xf8, !PT ;  /* 0x00000018201c7812 */ /* 0x000fe200078ef84b */
[----:B------:R-:W-:Y:S01]  /*2bb0*/  IMAD.SHL.U32 R33, R33, 0x80, RZ ;  /* 0x0000008021217824 */ /* 0x000fe200078e00ff */
[----:B------:R-:W-:-:S02]  /*2bc0*/  SEL R9, RZ, 0x20, P2 ;  /* 0x00000020ff097807 */ /* 0x000fc40001000000 */
[----:B------:R-:W-:Y:S01]  /*2bd0*/  LOP3.LUT R32, R32, 0x18, R74, 0xf8, !PT ;  /* 0x0000001820207812 */ /* 0x000fe200078ef84a */
[----:B------:R-:W-:Y:S01]  /*2be0*/  IMAD R91, R106, R7, R14 ;  /* 0x000000076a5b7224 */ /* 0x000fe200078e020e */
[----:B------:R-:W-:Y:S01]  /*2bf0*/  LOP3.LUT R13, R12, R9, RZ, 0xfc, !PT ;  /* 0x000000090c0d7212 */ /* 0x000fe200078efcff */
[----:B------:R-:W-:Y:S01]  /*2c00*/  IMAD.WIDE.U32 R66, R106, R8, R66 ;  /* 0x000000086a427225 */ /* 0x000fe200078e0042 */
[----:B------:R-:W-:Y:S02]  /*2c10*/  LOP3.LUT R30, R30, 0xfffff000, RZ, 0xc0, !PT ;  /* 0xfffff0001e1e7812 */ /* 0x000fe400078ec0ff */
[----:B------:R-:W-:Y:S01]  /*2c20*/  LOP3.LUT R31, R28, R38, RZ, 0x3c, !PT ;  /* 0x000000261c1f7212 */ /* 0x000fe200078e3cff */
[----:B------:R-:W-:Y:S01]  /*2c30*/  IMAD.WIDE.U32 R68, R106, R8, R68 ;  /* 0x000000086a447225 */ /* 0x000fe200078e0044 */
[----:B------:R-:W-:Y:S02]  /*2c40*/  LOP3.LUT R33, R33, 0xfffff000, RZ, 0xc0, !PT ;  /* 0xfffff00021217812 */ /* 0x000fe400078ec0ff */
[----:B------:R-:W-:Y:S01]  /*2c50*/  LOP3.LUT R32, R32, R38, RZ, 0x3c, !PT ;  /* 0x0000002620207212 */ /* 0x000fe200078e3cff */
[----:B------:R-:W-:Y:S01]  /*2c60*/  IMAD.SHL.U32 R7, R8, 0x80, RZ ;  /* 0x0000008008077824 */ /* 0x000fe200078e00ff */
[----:B------:R-:W-:-:S02]  /*2c70*/  LOP3.LUT R81, R76, 0xfffffff8, RZ, 0xc0, !PT ;  /* 0xfffffff84c517812 */ /* 0x000fc400078ec0ff */
[----:B------:R-:W-:Y:S02]  /*2c80*/  LOP3.LUT R80, R75, 0xfffffff8, RZ, 0xc0, !PT ;  /* 0xfffffff84b507812 */ /* 0x000fe400078ec0ff */
[----:B------:R-:W-:Y:S01]  /*2c90*/  LOP3.LUT R79, R74, 0xfffffff8, RZ, 0xc0, !PT ;  /* 0xfffffff84a4f7812 */ /* 0x000fe200078ec0ff */
[----:B------:R-:W-:Y:S01]  /*2ca0*/  IMAD.SHL.U32 R5, R10, 0x80, RZ ;  /* 0x000000800a057824 */ /* 0x000fe200078e00ff */
[----:B------:R-:W-:Y:S01]  /*2cb0*/  LOP3.LUT R8, R12, 0x1, RZ, 0xc0, !PT ;  /* 0x000000010c087812 */ /* 0x000fe200078ec0ff */
[----:B------:R-:W-:Y:S01]  /*2cc0*/  IMAD.IADD R93, R63, 0x1, R91 ;  /* 0x000000013f5d7824 */ /* 0x000fe200078e025b */
[C---:B------:R-:W-:Y:S01]  /*2cd0*/  LOP3.LUT R9, R13.reuse, 0x2, RZ, 0xc0, !PT ;  /* 0x000000020d097812 */ /* 0x040fe200078ec0ff */
[----:B------:R-:W-:Y:S01]  /*2ce0*/  IMAD.SHL.U32 R6, R6, 0x80, RZ ;  /* 0x0000008006067824 */ /* 0x000fe200078e00ff */
[----:B------:R-:W-:Y:S01]  /*2cf0*/  LOP3.LUT R10, R13, 0x4, RZ, 0xc0, !PT ;  /* 0x000000040d0a7812 */ /* 0x000fe200078ec0ff */
[----:B------:R-:W-:Y:S01]  /*2d00*/  IMAD.IADD R91, R91, 0x1, R65 ;  /* 0x000000015b5b7824 */ /* 0x000fe200078e0241 */
[----:B------:R-:W-:Y:S01]  /*2d10*/  LOP3.LUT R11, R13, 0x8, RZ, 0xc0, !PT ;  /* 0x000000080d0b7812 */ /* 0x000fe200078ec0ff */
[----:B------:R-:W-:Y:S01]  /*2d20*/  IMAD.IADD R92, R67, 0x1, R35 ;  /* 0x00000001435c7824 */ /* 0x000fe200078e0223 */
[----:B------:R-:W-:Y:S01]  /*2d30*/  LOP3.LUT R12, R13, 0x10, RZ, 0xc0, !PT ;  /* 0x000000100d0c7812 */ /* 0x000fe200078ec0ff */
[----:B------:R-:W-:Y:S01]  /*2d40*/  IMAD.IADD R90, R35, 0x1, R69 ;  /* 0x00000001235a7824 */ /* 0x000fe200078e0245 */
[----:B------:R-:W-:Y:S01]  /*2d50*/  IADD3 R104, R31, R30, R37 ;  /* 0x0000001e1f687210 */ /* 0x000fe20007ffe025 */
[----:B------:R-:W-:Y:S01]  /*2d60*/  IMAD.IADD R94, R61, 0x1, R15 ;  /* 0x000000013d5e7824 */ /* 0x000fe200078e020f */
[----:B------:R-:W-:-:S02]  /*2d70*/  IADD3 R103, R32, R33, R37 ;  /* 0x0000002120677210 */ /* 0x000fc40007ffe025 */
[----:B------:R-:W-:Y:S02]  /*2d80*/  SHF.R.S32.HI R102, RZ, 0x1f, R81 ;  /* 0x0000001fff667819 */ /* 0x000fe40000011451 */
[----:B------:R-:W-:Y:S02]  /*2d90*/  SHF.R.S32.HI R101, RZ, 0x1f, R80 ;  /* 0x0000001fff657819 */ /* 0x000fe40000011450 */
[----:B------:R-:W-:Y:S02]  /*2da0*/  SHF.R.S32.HI R100, RZ, 0x1f, R79 ;  /* 0x0000001fff647819 */ /* 0x000fe4000001144f */
[----:B------:R-:W-:-:S07]  /*2db0*/  LOP3.LUT R13, R13, 0x20, RZ, 0xc0, !PT ;  /* 0x000000200d0d7812 */ /* 0x000fce00078ec0ff */
.L_x_10807:
[----:B---3--:R-:W2:Y:S01]  /*2dc0*/  LDL R29, [R1+0x48] ;  /* 0x00004800011d7983 */ /* 0x008ea20000100800 */
[----:B0-----:R-:W0:Y:S01]  /*2dd0*/  LDC.64 R86, c[0x0][0x2e8] ;  /* 0x0000ba00ff567b82 */ /* 0x001e220000000a00 */
[----:B-1----:R-:W-:Y:S01]  /*2de0*/  VIADD R28, R25, 0xffffffff ;  /* 0xffffffff191c7836 */ /* 0x002fe20000000000 */
[----:B------:R-:W-:Y:S01]  /*2df0*/  LOP3.LUT P4, RZ, R77, 0x2, RZ, 0xc0, !PT ;  /* 0x000000024dff7812 */ /* 0x000fe2000788c0ff */
[----:B------:R-:W-:Y:S05]  /*2e00*/  YIELD ;  /* 0x0000000000007946 */ /* 0x000fea0003800000 */
[----:B------:R-:W1:Y:S01]  /*2e10*/  LDC R107, c[0x0][0x3f4] ;  /* 0x0000fd00ff6b7b82 */ /* 0x000e620000000800 */
[----:B------:R-:W-:Y:S01]  /*2e20*/  SHF.R.S32.HI R30, RZ, 0x1f, R28 ;  /* 0x0000001fff1e7819 */ /* 0x000fe2000001141c */
[-C--:B------:R-:W-:Y:S01]  /*2e30*/  IMAD R14, R97, R28.reuse, RZ ;  /* 0x0000001c610e7224 */ /* 0x080fe200078e02ff */
[----:B------:R-:W-:Y:S01]  /*2e40*/  BSSY B0, `(.L_x_10752) ;  /* 0x00003e2000007945 */ /* 0x000fe20003800000 */
[----:B------:R-:W-:-:S04]  /*2e50*/  IMAD.WIDE.U32 R56, R5, R28, RZ ;  /* 0x0000001c05387225 */ /* 0x000fc800078e00ff */
[----:B------:R-:W-:Y:S01]  /*2e60*/  IMAD R15, R30, R5, R14 ;  /* 0x000000051e0f7224 */ /* 0x000fe200078e020e */
[----:B------:R-:W-:-:S03]  /*2e70*/  IADD3 R14, P2, R96, R56, RZ ;  /* 0x00000038600e7210 */ /* 0x000fc60007f5e0ff */
[----:B------:R-:W-:-:S04]  /*2e80*/  IMAD.IADD R88, R57, 0x1, R15 ;  /* 0x0000000139587824 */ /* 0x000fc800078e020f */
[----:B------:R-:W-:Y:S01]  /*2e90*/  IMAD.X R25, R88, 0x1, R95, P2 ;  /* 0x0000000158197824 */ /* 0x000fe200010e065f */
[----:B0-----:R-:W-:Y:S02]  /*2ea0*/  LEA R32, P3, R14, R86, 0x1 ;  /* 0x000000560e207211 */ /* 0x001fe400078608ff */
[----:B------:R-:W-:Y:S02]  /*2eb0*/  ISETP.GT.AND P2, PT, R28, R83, PT ;  /* 0x000000531c00720c */ /* 0x000fe40003f44270 */
[----:B------:R-:W-:Y:S01]  /*2ec0*/  LEA.HI.X R33, R14, R87, R25, 0x1, P3 ;  /* 0x000000570e217211 */ /* 0x000fe200018f0c19 */
[----:B------:R-:W-:Y:S01]  /*2ed0*/  IMAD.MOV.U32 R25, RZ, RZ, R28 ;  /* 0x000000ffff197224 */ /* 0x000fe200078e001c */
[----:B-1----:R-:W-:Y:S01]  /*2ee0*/  ISETP.GE.AND P3, PT, R107, 0x1, PT ;  /* 0x000000016b00780c */ /* 0x002fe20003f66270 */
[----:B--2---:R-:W-:-:S04]  /*2ef0*/  IMAD R15, R17, 0x3000, R29 ;  /* 0x00003000110f7824 */ /* 0x004fc800078e021d */
[C---:B------:R-:W-:Y:S02]  /*2f00*/  VIADD R29, R15.reuse, 0x10 ;  /* 0x000000100f1d7836 */ /* 0x040fe40000000000 */
[C---:B------:R-:W-:Y:S02]  /*2f10*/  @P4 VIADD R29, R15.reuse, 0xfffffff0 ;  /* 0xfffffff00f1d4836 */ /* 0x040fe40000000000 */
[--C-:B------:R-:W-:Y:S02]  /*2f20*/  IMAD R78, R15, 0x2, R26.reuse ;  /* 0x000000020f4e7824 */ /* 0x100fe400078e021a */
[----:B------:R-:W-:Y:S02]  /*2f30*/  IMAD R15, R29, 0x2, R26 ;  /* 0x000000021d0f7824 */ /* 0x000fe400078e021a */
[----:B------:R-:W-:Y:S05]  /*2f40*/  @!P3 BRA `(.L_x_10753) ;  /* 0x0000003800c4b947 */ /* 0x000fea0003800000 */
[----:B------:R-:W-:Y:S01]  /*2f50*/  ULDC.U8 UR4, c[0x0][0x410] ;  /* 0x0001040000047ab9 */ /* 0x000fe20000000000 */
[-C--:B------:R-:W-:Y:S01]  /*2f60*/  IMAD R14, R99, R28.reuse, RZ ;  /* 0x0000001c630e7224 */ /* 0x080fe200078e02ff */
[----:B------:R-:W-:Y:S01]  /*2f70*/  ISETP.NE.AND P3, PT, RZ, UR4, PT ;  /* 0x00000004ff007c0c */ /* 0x000fe2000bf65270 */
[----:B------:R-:W-:Y:S02]  /*2f80*/  IMAD R31, R98, R28, RZ ;  /* 0x0000001c621f7224 */ /* 0x000fe400078e02ff */
        /* <DEDUP_REMOVED lines=24> */
[----:B------:R-:W2:Y:S04]  /*3110*/  LDL R115, [R1+0x30] ;  /* 0x0000300001737983 */ /* 0x000ea80000100800 */
[----:B------:R-:W3:Y:S04]  /*3120*/  LDL R114, [R1+0x2c] ;  /* 0x00002c0001727983 */ /* 0x000ee80000100800 */
        /* <DEDUP_REMOVED lines=43> */
.L_x_10756:
[----:B------:R-:W-:Y:S05]  /*33e0*/  BSYNC B1 ;  /* 0x0000000000017941 */ /* 0x000fea0003800000 */
.L_x_10755:
[----:B-----5:R-:W-:Y:S01]  /*33f0*/  IMAD.MOV.U32 R14, RZ, RZ, R34 ;  /* 0x000000ffff0e7224 */ /* 0x020fe200078e0022 */
[----:B------:R-:W-:Y:S01]  /*3400*/  UISETP.NE.AND UP0, UPT, UR37, 0x3, UPT ;  /* 0x000000032500788c */ /* 0x000fe2000bf05270 */
[----:B0-----:R-:W-:-:S05]  /*3410*/  IMAD.MOV.U32 R28, RZ, RZ, R35 ;  /* 0x000000ffff1c7224 */ /* 0x001fca00078e0023 */
[----:B------:R-:W-:Y:S01]  /*3420*/  PRMT R88, R14, 0x5410, R28 ;  /* 0x000054100e587816 */ /* 0x000fe2000000001c */
[----:B------:R-:W-:Y:S01]  /*3430*/  IMAD.MOV.U32 R14, RZ, RZ, R38 ;  /* 0x000000ffff0e7224 */ /* 0x000fe200078e0026 */
[----:B------:R-:W-:Y:S01]  /*3440*/  PLOP3.LUT P3, PT, PT, PT, UP0, 0x80, 0x0 ;  /* 0x000000000000781c */ /* 0x000fe20003f6f008 */
        /* <DEDUP_REMOVED lines=37> */
.L_x_10757:
[----:B------:R-:W-:Y:S01]  /*36a0*/  IMAD R14, R17, 0x8, R2 ;  /* 0x00000008110e7824 */ /* 0x000fe200078e0202 */
[----:B------:R-:W-:Y:S01]  /*36b0*/  SHF.L.U32 R85, R154, 0x1f, RZ ;  /* 0x0000001f9a557819 */ /* 0x000fe200000006ff */
[----:B------:R-:W-:Y:S03]  /*36c0*/  BSSY B1, `(.L_x_10758) ;  /* 0x0000003000017945 */ /* 0x000fe60003800000 */
[----:B------:R-:W0:Y:S02]  /*36d0*/  SYNCS.PHASECHK.TRANS64.TRYWAIT P5, [R14+URZ+0x2d890], R85 ;  /* 0x02d890550e0075a7 */ /* 0x000e2400080a017f */
[----:B0-----:R-:W-:Y:S05]  /*36e0*/  @!P5 BRA `(.L_x_10759) ;  /* 0x00000230006cd947 */ /* 0x001fea0003800000 */
.L_x_11138:
[----:B------:R-:W-:Y:S05]  /*36f0*/  BSYNC B1 ;  /* 0x0000000000017941 */ /* 0x000fea0003800000 */
.L_x_10758:
        /* <DEDUP_REMOVED lines=24> */
[----:B------:R-:W-:Y:S02]  /*3880*/  IMAD.MOV.U32 R59, RZ, RZ, R28 ;  /* 0x000000ffff3b7224 */ /* 0x000fe400078e001c */
[----:B------:R-:W-:Y:S01]  /*3890*/  FMUL.FTZ R31, R53, R86 ;  /* 0x00000056351f7220 */ /* 0x000fe20000410000 */
[----:B------:R-:W-:-:S03]  /*38a0*/  F2FP.F16.F32.PACK_AB R29, R52, R29 ;  /* 0x0000001d341d723e */ /* 0x000fc600000000ff */
[C---:B------:R-:W-:Y:S01]  /*38b0*/  FFMA.FTZ R31, R54.reuse, R58, -R31 ;  /* 0x0000003a361f7223 */ /* 0x040fe2000001081f */
[----:B------:R-:W-:Y:S01]  /*38c0*/  FMUL.FTZ R54, R54, R86 ;  /* 0x0000005636367220 */ /* 0x000fe20000410000 */
[--C-:B------:R-:W-:Y:S02]  /*38d0*/  HADD2.F32 R28, -RZ, R59.reuse.H1_H1 ;  /* 0x3000003bff1c7230 */ /* 0x100fe40000004100 */
[----:B------:R-:W-:Y:S02]  /*38e0*/  HADD2.F32 R59, -RZ, R59.H0_H0 ;  /* 0x2000003bff3b7230 */ /* 0x000fe40000004100 */
        /* <DEDUP_REMOVED lines=8> */
[----:B------:R-:W-:Y:S02]  /*3970*/  HADD2.F32 R54, -RZ, R121.H0_H0 ;  /* 0x20000079ff367230 */ /* 0x000fe40000004100 */
        /* <DEDUP_REMOVED lines=9> */
.L_x_10764:
[----:B------:R-:W-:Y:S05]  /*3a10*/  BSYNC B2 ;  /* 0x0000000000027941 */ /* 0x000fea0003800000 */
.L_x_10763:
[----:B--2---:R1:W-:Y:S02]  /*3a20*/  STG.E.128 desc[UR40][R32.64], R28 ;  /* 0x0000001c20007986 */ /* 0x0043e4000c101d28 */
.L_x_10762:
[----:B------:R-:W-:Y:S05]  /*3a30*/  BSYNC B1 ;  /* 0x0000000000017941 */ /* 0x000fea0003800000 */
.L_x_10761:
        /* <DEDUP_REMOVED lines=51> */
.L_x_10768:
[----:B------:R-:W-:Y:S05]  /*3d70*/  BSYNC B2 ;  /* 0x0000000000027941 */ /* 0x000fea0003800000 */
.L_x_10767:
[----:B------:R2:W-:Y:S02]  /*3d80*/  STG.E.128 desc[UR40][R32.64+0x20], R28 ;  /* 0x0000201c20007986 */ /* 0x0005e4000c101d28 */
.L_x_10766:
[----:B------:R-:W-:Y:S05]  /*3d90*/  BSYNC B1 ;  /* 0x0000000000017941 */ /* 0x000fea0003800000 */
.L_x_10765:
        /* <DEDUP_REMOVED lines=8> */
[--C-:B------:R-:W-:Y:S01]  /*3e20*/  SHF.R.U64 R50, R46, 0x10, R47.reuse ;  /* 0x000000102e327819 */ /* 0x100fe2000000122f */
[----:B------:R-:W-:Y:S01]  /*3e30*/  HADD2.F32 R51, -RZ, R29.H0_H0 ;  /* 0x2000001dff337230 */ /* 0x000fe20000004100 */
[----:B------:R-:W-:Y:S01]  /*3e40*/  SHF.R.U32.HI R46, RZ, 0x10, R47 ;  /* 0x00000010ff2e7819 */ /* 0x000fe2000001162f */
[----:B------:R-:W-:Y:S01]  /*3e50*/  HADD2.F32 R52, -RZ, R119.H1_H1 ;  /* 0x30000077ff347230 */ /* 0x000fe20000004100 */
        /* <DEDUP_REMOVED lines=17> */
[----:B------:R-:W-:Y:S02]  /*3f70*/  HADD2.F32 R50, -RZ, R119.H0_H0 ;  /* 0x20000077ff327230 */ /* 0x000fe40000004100 */
[----:B------:R-:W-:Y:S01]  /*3f80*/  FFMA.FTZ R46, R48, R46, R49 ;  /* 0x0000002e302e7223 */ /* 0x000fe20000010031 */
[----:B------:R-:W-:Y:S02]  /*3f90*/  IMAD.MOV.U32 R48, RZ, RZ, R30 ;  /* 0x000000ffff307224 */ /* 0x000fe400078e001e */
[--C-:B------:R-:W-:Y:S02]  /*3fa0*/  HADD2.F32 R30, -RZ, R28.reuse.H0_H0 ;  /* 0x2000001cff1e7230 */ /* 0x100fe40000004100 */
[----:B------:R-:W-:Y:S01]  /*3fb0*/  HADD2.F32 R28, -RZ, R28.H1_H1 ;  /* 0x3000001cff1c7230 */ /* 0x000fe20000004100 */
        /* <DEDUP_REMOVED lines=16> */
.L_x_10772:
[----:B------:R-:W-:Y:S05]  /*40c0*/  BSYNC B2 ;  /* 0x0000000000027941 */ /* 0x000fea0003800000 */
.L_x_10771:
[----:B------:R3:W-:Y:S02]  /*40d0*/  STG.E.128 desc[UR40][R32.64+0x40], R28 ;  /* 0x0000401c20007986 */ /* 0x0007e4000c101d28 */
.L_x_10770:
[----:B------:R-:W-:Y:S05]  /*40e0*/  BSYNC B1 ;  /* 0x0000000000017941 */ /* 0x000fea0003800000 */
.L_x_10769:
        /* <DEDUP_REMOVED lines=19> */
[----:B------:R-:W-:Y:S01]  /*4220*/  SHF.R.U32.HI R42, RZ, 0x10, R43 ;  /* 0x00000010ff2a7819 */ /* 0x000fe2000001162b */
[--C-:B------:R-:W-:Y:S01]  /*4230*/  HADD2.F32 R29, -RZ, R31.reuse.H1_H1 ;  /* 0x3000001fff1d7230 */ /* 0x100fe20000004100 */
[----:B------:R-:W-:Y:S01]  /*4240*/  SHF.R.U32.HI R43, RZ, 0x10, R45 ;  /* 0x00000010ff2b7819 */ /* 0x000fe2000001162d */
[----:B------:R-:W-:Y:S01]  /*4250*/  HADD2.F32 R31, -RZ, R31.H0_H0 ;  /* 0x2000001fff1f7230 */ /* 0x000fe20000004100 */
[----:B------:R-:W-:Y:S01]  /*4260*/  F2FP.F16.F32.PACK_AB R46, R47, R46 ;  /* 0x0000002e2f2e723e */ /* 0x000fe200000000ff */
[----:B------:R-:W-:Y:S02]  /*4270*/  HADD2.F32 R42, -RZ, R42.H0_H0 ;  /* 0x2000002aff2a7230 */ /* 0x000fe40000004100 */
        /* <DEDUP_REMOVED lines=9> */
[----:B------:R-:W-:Y:S02]  /*4310*/  HADD2.F32 R42, -RZ, R114.H1_H1 ;  /* 0x30000072ff2a7230 */ /* 0x000fe40000004100 */
[----:B------:R-:W-:-:S02]  /*4320*/  HADD2.F32 R115, -RZ, R115.H1_H1 ;  /* 0x30000073ff737230 */ /* 0x000fc40000004100 */
[-C--:B------:R-:W-:Y:S01]  /*4330*/  FMUL.FTZ R48, R29, R28.reuse ;  /* 0x0000001c1d307220 */ /* 0x080fe20000410000 */
[C---:B------:R-:W-:Y:S01]  /*4340*/  FMUL.FTZ R50, R31.reuse, R28 ;  /* 0x0000001c1f327220 */ /* 0x040fe20000410000 */
[----:B------:R-:W-:Y:S02]  /*4350*/  HADD2.F32 R114, -RZ, R114.H0_H0 ;  /* 0x20000072ff727230 */ /* 0x000fe40000004100 */
[-C--:B------:R-:W-:Y:S01]  /*4360*/  FFMA.FTZ R28, R31, R42.reuse, -R48 ;  /* 0x0000002a1f1c7223 */ /* 0x080fe20000010830 */
[--C-:B------:R-:W-:Y:S02]  /*4370*/  HADD2.F32 R31, -RZ, R30.reuse.H0_H0 ;  /* 0x2000001eff1f7230 */ /* 0x100fe40000004100 */
[----:B------:R-:W-:Y:S01]  /*4380*/  FFMA.FTZ R29, R29, R42, R50 ;  /* 0x0000002a1d1d7223 */ /* 0x000fe20000010032 */
[----:B------:R-:W-:-:S04]  /*4390*/  HADD2.F32 R30, -RZ, R30.H1_H1 ;  /* 0x3000001eff1e7230 */ /* 0x000fc80000004100 */
[----:B------:R-:W-:Y:S01]  /*43a0*/  F2FP.F16.F32.PACK_AB R28, R29, R28 ;  /* 0x0000001c1d1c723e */ /* 0x000fe200000000ff */
[CC--:B------:R-:W-:Y:S01]  /*43b0*/  FMUL.FTZ R42, R30.reuse, R115.reuse ;  /* 0x000000731e2a7220 */ /* 0x0c0fe20000410000 */
[C---:B------:R-:W-:Y:S01]  /*43c0*/  FMUL.FTZ R115, R31.reuse, R115 ;  /* 0x000000731f737220 */ /* 0x040fe20000410000 */
[----:B------:R-:W-:Y:S02]  /*43d0*/  IMAD.MOV.U32 R29, RZ, RZ, R46 ;  /* 0x000000ffff1d7224 */ /* 0x000fe400078e002e */
[-C--:B------:R-:W-:Y:S01]  /*43e0*/  FFMA.FTZ R31, R31, R114.reuse, -R42 ;  /* 0x000000721f1f7223 */ /* 0x080fe2000001082a */
[----:B------:R-:W-:-:S05]  /*43f0*/  FFMA.FTZ R30, R30, R114, R115 ;  /* 0x000000721e1e7223 */ /* 0x000fca0000010073 */
[----:B------:R-:W-:Y:S01]  /*4400*/  F2FP.F16.F32.PACK_AB R30, R30, R31 ;  /* 0x0000001f1e1e723e */ /* 0x000fe200000000ff */
[----:B------:R-:W-:-:S07]  /*4410*/  IMAD.MOV.U32 R31, RZ, RZ, R43 ;  /* 0x000000ffff1f7224 */ /* 0x000fce00078e002b */
.L_x_10776:
[----:B------:R-:W-:Y:S05]  /*4420*/  BSYNC B2 ;  /* 0x0000000000027941 */ /* 0x000fea0003800000 */
.L_x_10775:
[----:B------:R4:W-:Y:S02]  /*4430*/  STG.E.128 desc[UR40][R32.64+0x60], R28 ;  /* 0x0000601c20007986 */ /* 0x0009e4000c101d28 */
.L_x_10774:
[----:B------:R-:W-:Y:S05]  /*4440*/  BSYNC B1 ;  /* 0x0000000000017941 */ /* 0x000fea0003800000 */
.L_x_10773:
        /* <DEDUP_REMOVED lines=8> */
[--C-:B------:R-:W-:Y:S02]  /*44d0*/  SHF.R.U64 R42, R38, 0x10, R39.reuse ;  /* 0x00000010262a7819 */ /* 0x100fe40000001227 */
        /* <DEDUP_REMOVED lines=40> */
.L_x_10780:
[----:B------:R-:W-:Y:S05]  /*4760*/  BSYNC B2 ;  /* 0x0000000000027941 */ /* 0x000fea0003800000 */
.L_x_10779:
[----:B------:R1:W-:Y:S02]  /*4770*/  STG.E.128 desc[UR40][R32.64+0x80], R28 ;  /* 0x0000801c20007986 */ /* 0x0003e4000c101d28 */
.L_x_10778:
[----:B------:R-:W-:Y:S05]  /*4780*/  BSYNC B1 ;  /* 0x0000000000017941 */ /* 0x000fea0003800000 */
.L_x_10777:
[----:B------:R-:W-:-:S13]  /*4790*/  ISETP.NE.AND P4, PT, R13, RZ, PT ;  /* 0x000000ff0d00720c */ /* 0x000fda0003f85270 */
[----:B------:R-:W-:Y:S05]  /*47a0*/  @!P4 BRA `(.L_x_10760) ;  /* 0x00000024002cc947 */ /* 0x000fea0003800000 */
[----:B------:R-:W5:Y:S01]  /*47b0*/  LDL R38, [R1+0x38] ;  /* 0x0000380001267983 */ /* 0x000f620000100800 */
[----:B------:R-:W-:Y:S03]  /*47c0*/  BSSY B1, `(.L_x_10781) ;  /* 0x000002e000017945 */ /* 0x000fe60003800000 */
[----:B-1234-:R1:W2:Y:S01]  /*47d0*/  LDS.128 R28, [R15+0x19000] ;  /* 0x019000000f1c7984 */ /* 0x01e2a20000000c00 */
[----:B-----5:R-:W-:-:S13]  /*47e0*/  ISETP.GE.AND P4, PT, R38, R107, PT ;  /* 0x0000006b2600720c */ /* 0x020fda0003f86270 */
[----:B-12---:R-:W-:Y:S05]  /*47f0*/  @P4 BRA `(.L_x_10782) ;  /* 0x0000000000a84947 */ /* 0x006fea0003800000 */
[----:B------:R-:W-:Y:S02]  /*4800*/  SHF.R.U64 R39, R36, 0x10, R37 ;  /* 0x0000001024277819 */ /* 0x000fe40000001225 */
[--C-:B------:R-:W-:Y:S01]  /*4810*/  SHF.R.U64 R41, R34, 0x10, R35.reuse ;  /* 0x0000001022297819 */ /* 0x100fe20000001223 */
[----:B------:R-:W-:Y:S01]  /*4820*/  IMAD.MOV.U32 R34, RZ, RZ, R28 ;  /* 0x000000ffff227224 */ /* 0x000fe200078e001c */
[----:B------:R-:W-:Y:S01]  /*4830*/  SHF.R.U32.HI R38, RZ, 0x10, R35 ;  /* 0x00000010ff267819 */ /* 0x000fe20000011623 */
[----:B------:R-:W-:Y:S01]  /*4840*/  IMAD.MOV.U32 R35, RZ, RZ, R31 ;  /* 0x000000ffff237224 */ /* 0x000fe200078e001f */
[----:B------:R-:W-:Y:S01]  /*4850*/  SHF.R.U32.HI R40, RZ, 0x10, R37 ;  /* 0x00000010ff287819 */ /* 0x000fe20000011625 */
[----:B------:R-:W-:Y:S02]  /*4860*/  HADD2.F32 R39, -RZ, R39.H0_H0 ;  /* 0x20000027ff277230 */ /* 0x000fe40000004100 */
[--C-:B------:R-:W-:Y:S02]  /*4870*/  HADD2.F32 R31, -RZ, R29.reuse.H1_H1 ;  /* 0x3000001dff1f7230 */ /* 0x100fe40000004100 */
[----:B------:R-:W-:-:S02]  /*4880*/  HADD2.F32 R28, -RZ, R29.H0_H0 ;  /* 0x2000001dff1c7230 */ /* 0x000fc40000004100 */
[----:B------:R-:W-:Y:S02]  /*4890*/  HADD2.F32 R40, -RZ, R40.H0_H0 ;  /* 0x20000028ff287230 */ /* 0x000fe40000004100 */
[-C--:B------:R-:W-:Y:S01]  /*48a0*/  FMUL.FTZ R29, R31, R39.reuse ;  /* 0x000000271f1d7220 */ /* 0x080fe20000410000 */
[----:B------:R-:W-:Y:S02]  /*48b0*/  HADD2.F32 R36, -RZ, R35.H1_H1 ;  /* 0x30000023ff247230 */ /* 0x000fe40000004100 */
[----:B------:R-:W-:Y:S01]  /*48c0*/  FMUL.FTZ R42, R28, R39 ;  /* 0x000000271c2a7220 */ /* 0x000fe20000410000 */
[----:B------:R-:W-:Y:S02]  /*48d0*/  HADD2.F32 R37, -RZ, R41.H0_H0 ;  /* 0x20000029ff257230 */ /* 0x000fe40000004100 */
[----:B------:R-:W-:Y:S02]  /*48e0*/  HADD2.F32 R35, -RZ, R35.H0_H0 ;  /* 0x20000023ff237230 */ /* 0x000fe40000004100 */
[----:B------:R-:W-:Y:S01]  /*48f0*/  FMUL.FTZ R44, R36, R40 ;  /* 0x00000028242c7220 */ /* 0x000fe20000410000 */
[----:B------:R-:W-:-:S02]  /*4900*/  HADD2.F32 R38, -RZ, R38.H0_H0 ;  /* 0x20000026ff267230 */ /* 0x000fc40000004100 */
[-C--:B------:R-:W-:Y:S01]  /*4910*/  FFMA.FTZ R28, R28, R37.reuse, -R29 ;  /* 0x000000251c1c7223 */ /* 0x080fe2000001081d */
[----:B------:R-:W-:Y:S01]  /*4920*/  FFMA.FTZ R29, R31, R37, R42 ;  /* 0x000000251f1d7223 */ /* 0x000fe2000001002a */
[C---:B------:R-:W-:Y:S01]  /*4930*/  FMUL.FTZ R39, R35.reuse, R40 ;  /* 0x0000002823277220 */ /* 0x040fe20000410000 */
[--C-:B------:R-:W-:Y:S02]  /*4940*/  HADD2.F32 R31, -RZ, R34.reuse.H1_H1 ;  /* 0x30000022ff1f7230 */ /* 0x100fe40000004100 */
[-C--:B------:R-:W-:Y:S01]  /*4950*/  FFMA.FTZ R44, R35, R38.reuse, -R44 ;  /* 0x00000026232c7223 */ /* 0x080fe2000001082c */
        /* <DEDUP_REMOVED lines=19> */
[----:B------:R-:W-:-:S07]  /*4a90*/  F2FP.F16.F32.PACK_AB R30, R40, R37 ;  /* 0x00000025281e723e */ /* 0x000fce00000000ff */
.L_x_10782:
[----:B------:R-:W-:Y:S05]  /*4aa0*/  BSYNC B1 ;  /* 0x0000000000017941 */ /* 0x000fea0003800000 */
.L_x_10781:
[----:B------:R1:W-:Y:S01]  /*4ab0*/  STG.E.128 desc[UR40][R32.64+0xa0], R28 ;  /* 0x0000a01c20007986 */ /* 0x0003e2000c101d28 */
[----:B------:R-:W-:Y:S05]  /*4ac0*/  BRA `(.L_x_10760) ;  /* 0x0000002000647947 */ /* 0x000fea0003800000 */
.L_x_10754:
        /* <DEDUP_REMOVED lines=46> */
.L_x_10784:
[----:B------:R-:W-:Y:S05]  /*4db0*/  BSYNC B1 ;  /* 0x0000000000017941 */ /* 0x000fea0003800000 */
.L_x_10783:
        /* <DEDUP_REMOVED lines=47> */
.L_x_10785:
[----:B------:R-:W-:Y:S01]  /*50b0*/  IMAD R14, R17, 0x8, R2 ;  /* 0x00000008110e7824 */ /* 0x000fe200078e0202 */
[----:B------:R-:W-:Y:S01]  /*50c0*/  SHF.L.U32 R85, R154, 0x1f, RZ ;  /* 0x0000001f9a557819 */ /* 0x000fe200000006ff */
[----:B------:R-:W-:Y:S03]  /*50d0*/  BSSY B1, `(.L_x_10786) ;  /* 0x0000003000017945 */ /* 0x000fe60003800000 */
[----:B------:R-:W0:Y:S02]  /*50e0*/  SYNCS.PHASECHK.TRANS64.TRYWAIT P5, [R14+URZ+0x2d890], R85 ;  /* 0x02d890550e0075a7 */ /* 0x000e2400080a017f */
[----:B0-----:R-:W-:Y:S05]  /*50f0*/  @!P5 BRA `(.L_x_10787) ;  /* 0x0000021400fcd947 */ /* 0x001fea0003800000 */
.L_x_11139:
[----:B------:R-:W-:Y:S05]  /*5100*/  BSYNC B1 ;  /* 0x0000000000017941 */ /* 0x000fea0003800000 */
.L_x_10786:
        /* <DEDUP_REMOVED lines=17> */
[----:B------:R-:W-:Y:S01]  /*5220*/  SEL R52, R108, R114, !P0 ;  /* 0x000000726c347207 */ /* 0x000fe20004000000 */
[----:B------:R-:W-:Y:S01]  /*5230*/  BSSY B2, `(.L_x_10790) ;  /* 0x000006f000027945 */ /* 0x000fe20003800000 */
[----:B------:R-:W-:-:S02]  /*5240*/  ISETP.GE.AND P4, PT, R22, R107, PT ;  /* 0x0000006b1600720c */ /* 0x000fc40003f86270 */
[----:B------:R-:W-:-:S04]  /*5250*/  SHF.R.S32.HI R53, RZ, 0x1f, R52 ;  /* 0x0000001fff357819 */ /* 0x000fc80000011434 */
[----:B------:R-:W-:-:S04]  /*5260*/  LEA.HI R53, R53, R52, RZ, 0x4 ;  /* 0x0000003435357211 */ /* 0x000fc800078f20ff */
[----:B------:R-:W-:-:S04]  /*5270*/  SHF.R.S32.HI R53, RZ, 0x4, R53 ;  /* 0x00000004ff357819 */ /* 0x000fc80000011435 */
[----:B------:R-:W-:-:S04]  /*5280*/  LEA.HI.SX32 R115, R76, R53, 0x1d ;  /* 0x000000354c737211 */ /* 0x000fc800078feaff */
[----:B------:R-:W-:-:S04]  /*5290*/  SHF.R.S32.HI R52, RZ, 0x1f, R115 ;  /* 0x0000001fff347819 */ /* 0x000fc80000011473 */
[----:B------:R-:W-:Y:S01]  /*52a0*/  LEA.HI R52, R52, R115, RZ, 0x2 ;  /* 0x0000007334347211 */ /* 0x000fe200078f10ff */
[----:B------:R-:W-:-:S04]  /*52b0*/  IMAD.SHL.U32 R115, R115, 0x8, RZ ;  /* 0x0000000873737824 */ /* 0x000fc800078e00ff */
[----:B------:R-:W-:-:S05]  /*52c0*/  IMAD.SHL.U32 R52, R52, 0x400, RZ ;  /* 0x0000040034347824 */ /* 0x000fca00078e00ff */
[----:B------:R-:W-:Y:S02]  /*52d0*/  LOP3.LUT R52, R52, 0x7ffff000, RZ, 0xc0, !PT ;  /* 0x7ffff00034347812 */ /* 0x000fe400078ec0ff */
[----:B--2---:R-:W-:-:S04]  /*52e0*/  LOP3.LUT R53, R58, 0x18, R115, 0xf8, !PT ;  /* 0x000000183a357812 */ /* 0x004fc800078ef873 */
[----:B---3--:R-:W-:-:S04]  /*52f0*/  LOP3.LUT R53, R53, R55, RZ, 0x3c, !PT ;  /* 0x0000003735357212 */ /* 0x008fc800078e3cff */
[----:B----4-:R-:W-:-:S05]  /*5300*/  IADD3 R52, R53, R52, R54 ;  /* 0x0000003435347210 */ /* 0x010fca0007ffe036 */
        /* <DEDUP_REMOVED lines=38> */
[--C-:B------:R-:W-:Y:S01]  /*5570*/  HADD2.F32 R120, -RZ, R48.reuse.H0_H0 ;  /* 0x20000030ff787230 */ /* 0x100fe20000004100 */
[----:B------:R-:W-:Y:S01]  /*5580*/  F2FP.F16.F32.PACK_AB R37, R37, R53 ;  /* 0x000000352525723e */ /* 0x000fe200000000ff */
[----:B------:R-:W-:Y:S02]  /*5590*/  HADD2.F32 R48, -RZ, R48.H1_H1 ;  /* 0x30000030ff307230 */ /* 0x000fe40000004100 */
[----:B------:R-:W-:-:S02]  /*55a0*/  IMAD.MOV.U32 R53, RZ, RZ, R49 ;  /* 0x000000ffff357224 */ /* 0x000fc400078e0031 */
        /* <DEDUP_REMOVED lines=9> */
[----:B------:R-:W-:-:S02]  /*5640*/  HADD2.F32 R117, -RZ, R117.H0_H0 ;  /* 0x20000075ff757230 */ /* 0x000fc40000004100 */
[----:B------:R-:W-:Y:S02]  /*5650*/  HADD2.F32 R39, -RZ, R39.H0_H0 ;  /* 0x20000027ff277230 */ /* 0x000fe40000004100 */
        /* <DEDUP_REMOVED lines=8> */
[--C-:B------:R-:W-:Y:S02]  /*56e0*/  HADD2.F32 R117, -RZ, R52.reuse.H0_H0 ;  /* 0x20000034ff757230 */ /* 0x100fe40000004100 */
[----:B------:R-:W-:Y:S02]  /*56f0*/  HADD2.F32 R52, -RZ, R52.H1_H1 ;  /* 0x30000034ff347230 */ /* 0x000fe40000004100 */
[----:B------:R-:W-:Y:S01]  /*5700*/  FMUL.FTZ R119, R50, R120 ;  /* 0x0000007832777220 */ /* 0x000fe20000410000 */
[----:B------:R-:W-:Y:S01]  /*5710*/  F2FP.F16.F32.PACK_AB R48, R48, R118 ;  /* 0x000000763030723e */ /* 0x000fe200000000ff */
[C---:B------:R-:W-:Y:S02]  /*5720*/  FMUL.FTZ R120, R117.reuse, R120 ;  /* 0x0000007875787220 */ /* 0x040fe40000410000 */
[----:B------:R-:W-:Y:S01]  /*5730*/  FFMA.FTZ R119, R117, R51, -R119 ;  /* 0x0000003375777223 */ /* 0x000fe20000010877 */
[----:B------:R-:W-:-:S02]  /*5740*/  HADD2.F32 R117, -RZ, R130.H1_H1 ;  /* 0x30000082ff757230 */ /* 0x000fc40000004100 */
        /* <DEDUP_REMOVED lines=12> */
[----:B------:R-:W-:Y:S02]  /*5810*/  HADD2.F32 R58, -RZ, R58.H1_H1 ;  /* 0x3000003aff3a7230 */ /* 0x000fe40000004100 */
[CC--:B------:R-:W-:Y:S01]  /*5820*/  FMUL.FTZ R116, R51.reuse, R117.reuse ;  /* 0x0000007533747220 */ /* 0x0c0fe20000410000 */
[----:B------:R-:W-:Y:S01]  /*5830*/  FMUL.FTZ R117, R56, R117 ;  /* 0x0000007538757220 */ /* 0x000fe20000410000 */
[----:B------:R-:W-:Y:S01]  /*5840*/  F2FP.F16.F32.PACK_AB R50, R50, R120 ;  /* 0x000000783232723e */ /* 0x000fe200000000ff */
[----:B------:R-:W-:Y:S02]  /*5850*/  IMAD.MOV.U32 R59, RZ, RZ, R48 ;  /* 0x000000ffff3b7224 */ /* 0x000fe400078e0030 */
[-C--:B------:R-:W-:Y:S01]  /*5860*/  FFMA.FTZ R116, R56, R52.reuse, -R116 ;  /* 0x0000003438747223 */ /* 0x080fe20000010874 */
[----:B------:R-:W-:Y:S01]  /*5870*/  FFMA.FTZ R117, R51, R52, R117 ;  /* 0x0000003433757223 */ /* 0x000fe20000010075 */
[-C--:B------:R-:W-:Y:S01]  /*5880*/  FMUL.FTZ R51, R58, R39.reuse ;  /* 0x000000273a337220 */ /* 0x080fe20000410000 */
[----:B------:R-:W-:Y:S01]  /*5890*/  FMUL.FTZ R39, R54, R39 ;  /* 0x0000002736277220 */ /* 0x000fe20000410000 */
[----:B------:R-:W-:-:S02]  /*58a0*/  IMAD.MOV.U32 R52, RZ, RZ, R36 ;  /* 0x000000ffff347224 */ /* 0x000fc400078e0024 */
[-C--:B------:R-:W-:Y:S01]  /*58b0*/  FFMA.FTZ R51, R54, R38.reuse, -R51 ;  /* 0x0000002636337223 */ /* 0x080fe20000010833 */
[----:B------:R-:W-:Y:S01]  /*58c0*/  FFMA.FTZ R39, R58, R38, R39 ;  /* 0x000000263a277223 */ /* 0x000fe20000010027 */
[----:B------:R-:W-:-:S03]  /*58d0*/  IMAD.MOV.U32 R56, RZ, RZ, R50 ;  /* 0x000000ffff387224 */ /* 0x000fc600078e0032 */
[----:B------:R-:W-:Y:S02]  /*58e0*/  F2FP.F16.F32.PACK_AB R51, R51, R116 ;  /* 0x000000743333723e */ /* 0x000fe400000000ff */
[----:B------:R-:W-:-:S03]  /*58f0*/  F2FP.F16.F32.PACK_AB R39, R39, R117 ;  /* 0x000000752727723e */ /* 0x000fc600000000ff */
[----:B------:R-:W-:Y:S02]  /*5900*/  IMAD.MOV.U32 R54, RZ, RZ, R51 ;  /* 0x000000ffff367224 */ /* 0x000fe400078e0033 */
[----:B------:R-:W-:-:S07]  /*5910*/  IMAD.MOV.U32 R58, RZ, RZ, R39 ;  /* 0x000000ffff3a7224 */ /* 0x000fce00078e0027 */
.L_x_10791:
[----:B------:R-:W-:Y:S05]  /*5920*/  BSYNC B2 ;  /* 0x0000000000027941 */ /* 0x000fea0003800000 */
.L_x_10790:
        /* <DEDUP_REMOVED lines=12> */
.L_x_10789:
[----:B------:R-:W-:Y:S05]  /*59f0*/  BSYNC B1 ;  /* 0x0000000000017941 */ /* 0x000fea0003800000 */
.L_x_10788:
[----:B------:R-:W-:Y:S01]  /*5a00*/  ISETP.NE.AND P4, PT, R9, RZ, PT ;  /* 0x000000ff0900720c */ /* 0x000fe20003f85270 */
[----:B------:R-:W-:-:S12]  /*5a10*/  BSSY B1, `(.L_x_10792) ;  /* 0x0000082000017945 */ /* 0x000fd80003800000 */
[----:B------:R-:W-:Y:S05]  /*5a20*/  @!P4 BRA `(.L_x_10793) ;  /* 0x000000080000c947 */ /* 0x000fea0003800000 */
[----:B------:R-:W3:Y:S04]  /*5a30*/  LDL R48, [R1+0x8] ;  /* 0x0000080001307983 */ /* 0x000ee80000100800 */
[----:B--2---:R-:W2:Y:S04]  /*5a40*/  LDL R39, [R1+0x10] ;  /* 0x0000100001277983 */ /* 0x004ea80000100800 */
        /* <DEDUP_REMOVED lines=13> */
[----:B---3--:R-:W-:-:S04]  /*5b20*/  LOP3.LUT R37, R48, 0x18, R52, 0xf8, !PT ;  /* 0x0000001830257812 */ /* 0x008fc800078ef834 */
[----:B--2---:R-:W-:-:S04]  /*5b30*/  LOP3.LUT R37, R37, R39, RZ, 0x3c, !PT ;  /* 0x0000002725257212 */ /* 0x004fc800078e3cff */
        /* <DEDUP_REMOVED lines=46> */
[----:B------:R-:W-:Y:S01]  /*5e20*/  SHF.R.U32.HI R53, RZ, 0x10, R35 ;  /* 0x00000010ff357819 */ /* 0x000fe20000011623 */
[----:B------:R-:W-:Y:S01]  /*5e30*/  IMAD.MOV.U32 R49, RZ, RZ, R33 ;  /* 0x000000ffff317224 */ /* 0x000fe200078e0021 */
[--C-:B------:R-:W-:Y:S02]  /*5e40*/  SHF.R.U64 R35, R46, 0x10, R47.reuse ;  /* 0x000000102e237819 */ /* 0x100fe4000000122f */
[----:B------:R-:W-:Y:S01]  /*5e50*/  SHF.R.U32.HI R46, RZ, 0x10, R47 ;  /* 0x00000010ff2e7819 */ /* 0x000fe2000001162f */
[----:B------:R-:W-:-:S02]  /*5e60*/  HADD2.F32 R47, -RZ, R51.H1_H1 ;  /* 0x30000033ff2f7230 */ /* 0x000fc40000004100 */
        /* <DEDUP_REMOVED lines=9> */
[----:B------:R-:W-:Y:S01]  /*5f00*/  HADD2.F32 R53, -RZ, R126.H1_H1 ;  /* 0x3000007eff357230 */ /* 0x000fe20000004100 */
        /* <DEDUP_REMOVED lines=37> */
.L_x_10795:
[----:B------:R-:W-:Y:S05]  /*6160*/  BSYNC B2 ;  /* 0x0000000000027941 */ /* 0x000fea0003800000 */
.L_x_10794:
        /* <DEDUP_REMOVED lines=12> */
.L_x_10793:
[----:B------:R-:W-:Y:S05]  /*6230*/  BSYNC B1 ;  /* 0x0000000000017941 */ /* 0x000fea0003800000 */
.L_x_10792:
[----:B------:R-:W-:-:S13]  /*6240*/  ISETP.NE.AND P4, PT, R10, RZ, PT ;  /* 0x000000ff0a00720c */ /* 0x000fda0003f85270 */
[----:B------:R-:W-:Y:S05]  /*6250*/  @!P4 BRA `(.L_x_10760) ;  /* 0x000000080080c947 */ /* 0x000fea0003800000 */
[----:B--23--:R-:W2:Y:S04]  /*6260*/  LDL R36, [R1+0x8] ;  /* 0x0000080001247983 */ /* 0x00cea80000100800 */
[----:B------:R-:W3:Y:S04]  /*6270*/  LDL R35, [R1+0x10] ;  /* 0x0000100001237983 */ /* 0x000ee80000100800 */
[----:B------:R-:W4:Y:S01]  /*6280*/  LDL R34, [R1+0x14] ;  /* 0x0000140001227983 */ /* 0x000f220000100800 */
[----:B------:R-:W-:Y:S01]  /*6290*/  LOP3.LUT P5, RZ, R18, 0x1, RZ, 0xc0, !PT ;  /* 0x0000000112ff7812 */ /* 0x000fe200078ac0ff */
[----:B------:R-:W-:Y:S01]  /*62a0*/  BSSY B1, `(.L_x_10796) ;  /* 0x000006d000017945 */ /* 0x000fe20003800000 */
[----:B------:R-:W-:-:S02]  /*62b0*/  ISETP.GE.AND P4, PT, R4, R107, PT ;  /* 0x0000006b0400720c */ /* 0x000fc40003f86270 */
[----:B------:R-:W-:-:S04]  /*62c0*/  SEL R114, R108, R114, !P5 ;  /* 0x000000726c727207 */ /* 0x000fc80006800000 */
[----:B------:R-:W-:-:S04]  /*62d0*/  SHF.R.S32.HI R33, RZ, 0x1f, R114 ;  /* 0x0000001fff217819 */ /* 0x000fc80000011472 */
[----:B------:R-:W-:-:S04]  /*62e0*/  LEA.HI R33, R33, R114, RZ, 0x4 ;  /* 0x0000007221217211 */ /* 0x000fc800078f20ff */
[----:B------:R-:W-:-:S04]  /*62f0*/  SHF.R.S32.HI R33, RZ, 0x4, R33 ;  /* 0x00000004ff217819 */ /* 0x000fc80000011421 */
[----:B------:R-:W-:-:S04]  /*6300*/  LEA.HI.SX32 R33, R74, R33, 0x1d ;  /* 0x000000214a217211 */ /* 0x000fc800078feaff */
[----:B------:R-:W-:Y:S01]  /*6310*/  SHF.R.S32.HI R32, RZ, 0x1f, R33 ;  /* 0x0000001fff207819 */ /* 0x000fe20000011421 */
[----:B------:R-:W-:-:S03]  /*6320*/  IMAD.SHL.U32 R44, R33, 0x8, RZ ;  /* 0x00000008212c7824 */ /* 0x000fc600078e00ff */
[----:B------:R-:W-:-:S05]  /*6330*/  LEA.HI R33, R32, R33, RZ, 0x2 ;  /* 0x0000002120217211 */ /* 0x000fca00078f10ff */
[----:B------:R-:W-:-:S05]  /*6340*/  IMAD.SHL.U32 R33, R33, 0x400, RZ ;  /* 0x0000040021217824 */ /* 0x000fca00078e00ff */
[----:B------:R-:W-:Y:S02]  /*6350*/  LOP3.LUT R33, R33, 0x7ffff000, RZ, 0xc0, !PT ;  /* 0x7ffff00021217812 */ /* 0x000fe400078ec0ff */
[----:B--2---:R-:W-:-:S04]  /*6360*/  LOP3.LUT R32, R36, 0x18, R44, 0xf8, !PT ;  /* 0x0000001824207812 */ /* 0x004fc800078ef82c */
[----:B---3--:R-:W-:-:S04]  /*6370*/  LOP3.LUT R32, R32, R35, RZ, 0x3c, !PT ;  /* 0x0000002320207212 */ /* 0x008fc800078e3cff */
[----:B----4-:R-:W-:Y:S01]  /*6380*/  IADD3 R32, R32, R33, R34 ;  /* 0x0000002120207210 */ /* 0x010fe20007ffe022 */
[----:B------:R-:W-:-:S04]  /*6390*/  IMAD R33, R17, 0x3000, R103 ;  /* 0x0000300011217824 */ /* 0x000fc800078e0267 */
        /* <DEDUP_REMOVED lines=21> */
[----:B------:R-:W-:Y:S01]  /*64f0*/  HADD2.F32 R122, -RZ, R122.H0_H0 ;  /* 0x2000007aff7a7230 */ /* 0x000fe20000004100 */
        /* <DEDUP_REMOVED lines=25> */
[----:B------:R-:W-:Y:S01]  /*6690*/  HADD2.F32 R39, -RZ, R33.H1_H1 ;  /* 0x30000021ff277230 */ /* 0x000fe20000004100 */
[----:B------:R-:W-:Y:S01]  /*66a0*/  SHF.R.U64 R31, R30, 0x10, R31 ;  /* 0x000000101e1f7819 */ /* 0x000fe2000000121f */
[----:B------:R-:W-:-:S02]  /*66b0*/  HADD2.F32 R33, -RZ, R41.H0_H0 ;  /* 0x20000029ff217230 */ /* 0x000fc40000004100 */
[----:B------:R-:W-:Y:S02]  /*66c0*/  HADD2.F32 R35, -RZ, R35.H0_H0 ;  /* 0x20000023ff237230 */ /* 0x000fe40000004100 */
[----:B------:R-:W-:-:S03]  /*66d0*/  HADD2.F32 R31, -RZ, R31.H0_H0 ;  /* 0x2000001fff1f7230 */ /* 0x000fc60000004100 */
[-C--:B------:R-:W-:Y:S01]  /*66e0*/  FMUL.FTZ R41, R29, R35.reuse ;  /* 0x000000231d297220 */ /* 0x080fe20000410000 */
[----:B------:R-:W-:-:S03]  /*66f0*/  FMUL.FTZ R35, R39, R35 ;  /* 0x0000002327237220 */ /* 0x000fc60000410000 */
[-C--:B------:R-:W-:Y:S01]  /*6700*/  FFMA.FTZ R41, R39, R33.reuse, -R41 ;  /* 0x0000002127297223 */ /* 0x080fe20000010829 */
[----:B------:R-:W-:Y:S01]  /*6710*/  FFMA.FTZ R35, R29, R33, R35 ;  /* 0x000000211d237223 */ /* 0x000fe20000010023 */
[----:B------:R-:W-:Y:S02]  /*6720*/  HADD2.F32 R29, -RZ, R36.H0_H0 ;  /* 0x20000024ff1d7230 */ /* 0x000fe40000004100 */
[--C-:B------:R-:W-:Y:S01]  /*6730*/  HADD2.F32 R33, -RZ, R32.reuse.H0_H0 ;  /* 0x20000020ff217230 */ /* 0x100fe20000004100 */
[----:B------:R-:W-:Y:S01]  /*6740*/  F2FP.F16.F32.PACK_AB R41, R41, R46 ;  /* 0x0000002e2929723e */ /* 0x000fe200000000ff */
[----:B------:R-:W-:Y:S02]  /*6750*/  HADD2.F32 R32, -RZ, R32.H1_H1 ;  /* 0x30000020ff207230 */ /* 0x000fe40000004100 */
[-C--:B------:R-:W-:Y:S01]  /*6760*/  FMUL.FTZ R39, R29, R124.reuse ;  /* 0x0000007c1d277220 */ /* 0x080fe20000410000 */
[----:B------:R-:W-:Y:S01]  /*6770*/  F2FP.F16.F32.PACK_AB R30, R35, R37 ;  /* 0x00000025231e723e */ /* 0x000fe200000000ff */
[----:B------:R-:W-:Y:S01]  /*6780*/  FMUL.FTZ R124, R33, R124 ;  /* 0x0000007c217c7220 */ /* 0x000fe20000410000 */
[----:B------:R-:W-:-:S02]  /*6790*/  IMAD.MOV.U32 R37, RZ, RZ, R45 ;  /* 0x000000ffff257224 */ /* 0x000fc400078e002d */
[-C--:B------:R-:W-:Y:S01]  /*67a0*/  FFMA.FTZ R39, R33, R122.reuse, -R39 ;  /* 0x0000007a21277223 */ /* 0x080fe20000010827 */
[----:B------:R-:W-:Y:S02]  /*67b0*/  HADD2.F32 R33, -RZ, R28.H0_H0 ;  /* 0x2000001cff217230 */ /* 0x000fe40000004100 */
[----:B------:R-:W-:Y:S01]  /*67c0*/  FFMA.FTZ R124, R29, R122, R124 ;  /* 0x0000007a1d7c7223 */ /* 0x000fe2000001007c */
[----:B------:R-:W-:Y:S02]  /*67d0*/  HADD2.F32 R29, -RZ, R36.H1_H1 ;  /* 0x30000024ff1d7230 */ /* 0x000fe40000004100 */
[----:B------:R-:W-:-:S03]  /*67e0*/  IMAD.MOV.U32 R35, RZ, RZ, R41 ;  /* 0x000000ffff237224 */ /* 0x000fc600078e0029 */
        /* <DEDUP_REMOVED lines=11> */
[----:B------:R-:W-:Y:S01]  /*68a0*/  FFMA.FTZ R32, R32, R121, -R43 ;  /* 0x0000007920207223 */ /* 0x000fe2000001082b */
[----:B------:R-:W-:-:S02]  /*68b0*/  HADD2.F32 R43, -RZ, R42.H0_H0 ;  /* 0x2000002aff2b7230 */ /* 0x000fc40000004100 */
[----:B------:R-:W-:Y:S01]  /*68c0*/  FFMA.FTZ R33, R33, R121, R36 ;  /* 0x0000007921217223 */ /* 0x000fe20000010024 */
[----:B------:R-:W-:Y:S02]  /*68d0*/  F2FP.F16.F32.PACK_AB R36, R29, R124 ;  /* 0x0000007c1d24723e */ /* 0x000fe400000000ff */
[-C--:B------:R-:W-:Y:S01]  /*68e0*/  FMUL.FTZ R51, R38, R43.reuse ;  /* 0x0000002b26337220 */ /* 0x080fe20000410000 */
[----:B------:R-:W-:-:S03]  /*68f0*/  FMUL.FTZ R43, R34, R43 ;  /* 0x0000002b222b7220 */ /* 0x000fc60000410000 */
[-C--:B------:R-:W-:Y:S01]  /*6900*/  FFMA.FTZ R51, R34, R31.reuse, -R51 ;  /* 0x0000001f22337223 */ /* 0x080fe20000010833 */
[----:B------:R-:W-:-:S04]  /*6910*/  FFMA.FTZ R38, R38, R31, R43 ;  /* 0x0000001f26267223 */ /* 0x000fc8000001002b */
[----:B------:R-:W-:Y:S01]  /*6920*/  F2FP.F16.F32.PACK_AB R34, R51, R32 ;  /* 0x000000203322723e */ /* 0x000fe200000000ff */
[----:B------:R-:W-:Y:S01]  /*6930*/  IMAD.MOV.U32 R32, RZ, RZ, R39 ;  /* 0x000000ffff207224 */ /* 0x000fe200078e0027 */
[----:B------:R-:W-:Y:S01]  /*6940*/  F2FP.F16.F32.PACK_AB R38, R38, R33 ;  /* 0x000000212626723e */ /* 0x000fe200000000ff */
[----:B------:R-:W-:Y:S02]  /*6950*/  IMAD.MOV.U32 R33, RZ, RZ, R48 ;  /* 0x000000ffff217224 */ /* 0x000fe400078e0030 */
[----:B------:R-:W-:-:S07]  /*6960*/  IMAD.MOV.U32 R39, RZ, RZ, R30 ;  /* 0x000000ffff277224 */ /* 0x000fce00078e001e */
.L_x_10797:
[----:B------:R-:W-:Y:S05]  /*6970*/  BSYNC B1 ;  /* 0x0000000000017941 */ /* 0x000fea0003800000 */
.L_x_10796:
[----:B------:R-:W-:-:S04]  /*6980*/  IADD3 R29, P4, P5, R20, R88, R79 ;  /* 0x00000058141d7210 */ /* 0x000fc80007d9e04f */
[----:B------:R-:W-:Y:S02]  /*6990*/  IADD3.X R30, R3, R110, R100, P4, P5 ;  /* 0x0000006e031e7210 */ /* 0x000fe400027ea464 */
[----:B------:R-:W-:-:S04]  /*69a0*/  LEA R28, P4, R29, R86, 0x1 ;  /* 0x000000561d1c7211 */ /* 0x000fc800078808ff */
[----:B------:R-:W-:Y:S02]  /*69b0*/  LEA.HI.X R29, R29, R87, R30, 0x1, P4 ;  /* 0x000000571d1d7211 */ /* 0x000fe400020f0c1e */
[----:B------:R-:W-:-:S03]  /*69c0*/  ISETP.GE.AND P4, PT, R44, R109, PT ;  /* 0x0000006d2c00720c */ /* 0x000fc60003f86270 */
[----:B-1----:R4:W-:Y:S10]  /*69d0*/  STG.E.128 desc[UR40][R28.64], R32 ;  /* 0x000000201c007986 */ /* 0x0029f4000c101d28 */
[----:B------:R-:W-:Y:S05]  /*69e0*/  @P4 BRA `(.L_x_10760) ;  /* 0x00000000009c4947 */ /* 0x000fea0003800000 */
[--C-:B----4-:R-:W-:Y:S02]  /*69f0*/  SHF.R.S32.HI R28, RZ, 0x1f, R44.reuse ;  /* 0x0000001fff1c7819 */ /* 0x110fe4000001142c */
[----:B------:R-:W-:-:S04]  /*6a00*/  IADD3 R44, P4, P5, R20, R88, R44 ;  /* 0x00000058142c7210 */ /* 0x000fc80007d9e02c */
[----:B------:R-:W-:Y:S02]  /*6a10*/  IADD3.X R28, R3, R110, R28, P4, P5 ;  /* 0x0000006e031c7210 */ /* 0x000fe400027ea41c */
[----:B------:R-:W-:-:S04]  /*6a20*/  LEA R86, P4, R44, R86, 0x1 ;  /* 0x000000562c567211 */ /* 0x000fc800078808ff */
[----:B------:R-:W-:-:S05]  /*6a30*/  LEA.HI.X R87, R44, R87, R28, 0x1, P4 ;  /* 0x000000572c577211 */ /* 0x000fca00020f0c1c */
[----:B--2---:R1:W-:Y:S01]  /*6a40*/  STG.E.128 desc[UR40][R86.64], R36 ;  /* 0x0000002456007986 */ /* 0x0043e2000c101d28 */
[----:B------:R-:W-:Y:S05]  /*6a50*/  BRA `(.L_x_10760) ;  /* 0x0000000000807947 */ /* 0x000fea0003800000 */
.L_x_10753:
[----:B------:R-:W-:-:S06]  /*6a60*/  UISETP.NE.AND UP0, UPT, UR37, 0x3, UPT ;  /* 0x000000032500788c */ /* 0x000fcc000bf05270 */
[----:B------:R-:W-:-:S13]  /*6a70*/  PLOP3.LUT P3, PT, PT, PT, UP0, 0x80, 0x0 ;  /* 0x000000000000781c */ /* 0x000fda0003f6f008 */
[----:B------:R-:W-:Y:S05]  /*6a80*/  @!P3 BRA `(.L_x_10798) ;  /* 0x000000000004b947 */ /* 0x000fea0003800000 */
[----:B------:R-:W-:Y:S01]  /*6a90*/  BPT.TRAP 0x1 ;  /* 0x000000040000795c */ /* 0x000fe20000300000 */
.L_x_10798:
[----:B------:R-:W-:Y:S01]  /*6aa0*/  IMAD R14, R17, 0x8, R2 ;  /* 0x00000008110e7824 */ /* 0x000fe200078e0202 */
[----:B------:R-:W-:Y:S01]  /*6ab0*/  SHF.L.U32 R85, R154, 0x1f, RZ ;  /* 0x0000001f9a557819 */ /* 0x000fe200000006ff */
[----:B------:R-:W-:Y:S01]  /*6ac0*/  IMAD R84, R25, -0x80, R24 ;  /* 0xffffff8019547824 */ /* 0x000fe200078e0218 */
[----:B------:R-:W-:Y:S02]  /*6ad0*/  BSSY B1, `(.L_x_10799) ;  /* 0x0000004000017945 */ /* 0x000fe40003800000 */
[----:B------:R-:W0:Y:S02]  /*6ae0*/  SYNCS.PHASECHK.TRANS64.TRYWAIT P4, [R14+URZ+0x2d890], R85 ;  /* 0x02d890550e0075a7 */ /* 0x000e24000808017f */
[----:B------:R-:W-:Y:S01]  /*6af0*/  VIMNMX R84, R84, 0x80, PT ;  /* 0x0000008054547848 */ /* 0x000fe20003fe0100 */
[----:B0-----:R-:W-:Y:S06]  /*6b00*/  @!P4 BRA `(.L_x_10800) ;  /* 0x000001fc008cc947 */ /* 0x001fec0003800000 */
.L_x_11140:
[----:B------:R-:W-:Y:S05]  /*6b10*/  BSYNC B1 ;  /* 0x0000000000017941 */ /* 0x000fea0003800000 */
.L_x_10799:
        /* <DEDUP_REMOVED lines=20> */
.L_x_10760:
[----:B------:R-:W-:Y:S05]  /*6c60*/  BSYNC B0 ;  /* 0x0000000000007941 */ /* 0x000fea0003800000 */
.L_x_10752:
        /* <DEDUP_REMOVED lines=17> */
.L_x_10802:
[----:B------:R-:W-:Y:S05]  /*6d80*/  BSYNC B0 ;  /* 0x0000000000007941 */ /* 0x000fea0003800000 */
.L_x_10801:
[----:B------:R-:W2:Y:S01]  /*6d90*/  SYNCS.PHASECHK.TRANS64.TRYWAIT P3, [R14+URZ+0x2d8b0], R85 ;  /* 0x02d8b0550e0075a7 */ /* 0x000ea2000806017f */
[----:B------:R-:W-:Y:S04]  /*6da0*/  BSSY B0, `(.L_x_10803) ;  /* 0x0000002000007945 */ /* 0x000fe80003800000 */
[----:B--2---:R-:W-:Y:S05]  /*6db0*/  @!P3 BRA `(.L_x_10804) ;  /* 0x000001f800f4b947 */ /* 0x004fea0003800000 */
.L_x_11141:
[----:B------:R-:W-:Y:S05]  /*6dc0*/  BSYNC B0 ;  /* 0x0000000000007941 */ /* 0x000fea0003800000 */
.L_x_10803:
        /* <DEDUP_REMOVED lines=33> */
.L_x_10806:
[----:B------:R-:W-:Y:S05]  /*6fe0*/  BSYNC B0 ;  /* 0x0000000000007941 */ /* 0x000fea0003800000 */
.L_x_10805:
        /* <DEDUP_REMOVED lines=21> */
.L_x_10747:
[----:B------:R-:W2:Y:S01]  /*7140*/  LDL R8, [R1+0x18] ;  /* 0x0000180001087983 */ /* 0x000ea20000100800 */
[----:B------:R-:W1:Y:S01]  /*7150*/  LDC R0, c[0x0][0x448] ;  /* 0x00011200ff007b82 */ /* 0x000e620000000800 */
[----:B------:R-:W-:-:S07]  /*7160*/  IADD3 R7, R139, 0x1, -R138 ;  /* 0x000000018b077810 */ /* 0x000fce0007ffe88a */
[----:B------:R-:W3:Y:S01]  /*7170*/  LDC.64 R4, c[0x0][0x9e0] ;  /* 0x00027800ff047b82 */ /* 0x000ee20000000a00 */
[----:B-1----:R-:W-:Y:S02]  /*7180*/  ISETP.NE.AND P1, PT, R0, 0x1, PT ;  /* 0x000000010000780c */ /* 0x002fe40003f25270 */
[----:B---3--:R-:W-:-:S11]  /*7190*/  ISETP.GE.AND P2, PT, R5, 0x1, PT ;  /* 0x000000010500780c */ /* 0x008fd60003f46270 */
[----:B------:R-:W1:Y:S08]  /*71a0*/  @P1 LDC R3, c[0x0][0x44c] ;  /* 0x00011300ff031b82 */ /* 0x000e700000000800 */
[----:B------:R-:W3:Y:S01]  /*71b0*/  @P1 LDC R6, c[0x0][0x450] ;  /* 0x00011400ff061b82 */ /* 0x000ee20000000800 */
[----:B--2---:R-:W-:-:S04]  /*71c0*/  VIADD R0, R8, 0xbf ;  /* 0x000000bf08007836 */ /* 0x004fc80000000000 */
[----:B-1----:R-:W-:-:S05]  /*71d0*/  @P1 IMAD.HI.U32 R3, R0, R3, RZ ;  /* 0x0000000300031227 */ /* 0x002fca00078e00ff */
[----:B---3--:R-:W-:-:S05]  /*71e0*/  @P1 SHF.R.U32.HI R0, RZ, R6, R3 ;  /* 0x00000006ff001219 */ /* 0x008fca0000011603 */
[----:B------:R-:W-:Y:S01]  /*71f0*/  IMAD.IADD R3, R7, 0x1, R0 ;  /* 0x0000000107037824 */ /* 0x000fe200078e0200 */
[----:B------:R-:W-:Y:S06]  /*7200*/  @P0 BRA `(.L_x_10808) ;  /* 0x00000000000c0947 */ /* 0x000fec0003800000 */
[----:B------:R-:W1:Y:S01]  /*7210*/  FENCE.VIEW.ASYNC.G ;  /* 0x00000000000073c6 */ /* 0x000e620000000100 */
[----:B------:R-:W-:Y:S05]  /*7220*/  WARPSYNC.ALL ;  /* 0x0000000000007948 */ /* 0x000fea0003800000 */
[----:B-1----:R-:W-:Y:S06]  /*7230*/  BAR.ARV 0xc, 0x200 ;  /* 0x0308000000007b1d */ /* 0x002fec0000002000 */
.L_x_10808:
        /* <DEDUP_REMOVED lines=13> */
.L_x_10811:
[----:B------:R-:W-:-:S13]  /*7310*/  ISETP.NE.AND P0, PT, R5, 0x1, PT ;  /* 0x000000010500780c */ /* 0x000fda0003f05270 */
[----:B------:R-:W1:Y:S02]  /*7320*/  @P0 LDC.64 R6, c[0x0][0x9e8] ;  /* 0x00027a00ff060b82 */ /* 0x000e640000000a00 */
[----:B-1----:R-:W-:-:S05]  /*7330*/  @P0 IMAD.HI.U32 R6, R0, R6, RZ ;  /* 0x0000000600060227 */ /* 0x002fca00078e00ff */
[----:B------:R-:W-:-:S07]  /*7340*/  @P0 SHF.R.U32.HI R0, RZ, R7, R6 ;  /* 0x00000007ff000219 */ /* 0x000fce0000011606 */
.L_x_10812:
[----:B------:R-:W-:Y:S05]  /*7350*/  BSYNC B0 ;  /* 0x0000000000007941 */ /* 0x000fea0003800000 */
.L_x_10810:
[----:B------:R-:W-:-:S05]  /*7360*/  IMAD R3, R0, R5, R5 ;  /* 0x0000000500037224 */ /* 0x000fca00078e0205 */
[----:B------:R-:W-:-:S07]  /*7370*/  VIMNMX R4, R4, R3, PT ;  /* 0x0000000304047248 */ /* 0x000fce0003fe0100 */
.L_x_10809:
[----:B------:R-:W1:Y:S01]  /*7380*/  @P1 LDC R0, c[0x0][0x44c] ;  /* 0x00011300ff001b82 */ /* 0x000e620000000800 */
[----:B------:R-:W-:Y:S01]  /*7390*/  VIADD R4, R4, 0x7f ;  /* 0x0000007f04047836 */ /* 0x000fe20000000000 */
[----:B------:R-:W-:-:S04]  /*73a0*/  ULDC UR4, c[0x0][0x9dc] ;  /* 0x0002770000047ab9 */ /* 0x000fc80000000800 */
[----:B------:R-:W-:Y:S02]  /*73b0*/  SHF.R.S32.HI R3, RZ, 0x1f, R4 ;  /* 0x0000001fff037819 */ /* 0x000fe40000011404 */
[----:B------:R-:W2:Y:S02]  /*73c0*/  @P1 LDC R7, c[0x0][0x450] ;  /* 0x00011400ff071b82 */ /* 0x000ea40000000800 */
[----:B------:R-:W-:-:S04]  /*73d0*/  LEA.HI R3, R3, R4, RZ, 0x7 ;  /* 0x0000000403037211 */ /* 0x000fc800078f38ff */
[----:B------:R-:W-:-:S04]  /*73e0*/  SHF.R.S32.HI R3, RZ, 0x7, R3 ;  /* 0x00000007ff037819 */ /* 0x000fc80000011403 */
[----:B------:R-:W-:Y:S01]  /*73f0*/  VIMNMX R9, R112, R3, PT ;  /* 0x0000000370097248 */ /* 0x000fe20003fe0100 */
[----:B-1----:R-:W-:-:S04]  /*7400*/  @P1 IMAD.HI.U32 R6, R8, R0, RZ ;  /* 0x0000000008061227 */ /* 0x002fc800078e00ff */
[----:B------:R-:W-:Y:S01]  /*7410*/  IMAD.MOV.U32 R0, RZ, RZ, R8 ;  /* 0x000000ffff007224 */ /* 0x000fe200078e0008 */
        /* <DEDUP_REMOVED lines=14> */
.L_x_10815:
[----:B------:R-:W-:-:S13]  /*7500*/  ISETP.NE.AND P0, PT, R5, 0x1, PT ;  /* 0x000000010500780c */ /* 0x000fda0003f05270 */
[----:B------:R-:W1:Y:S02]  /*7510*/  @P0 LDC.64 R6, c[0x0][0x9e8] ;  /* 0x00027a00ff060b82 */ /* 0x000e640000000a00 */
[----:B-1----:R-:W-:-:S05]  /*7520*/  @P0 IMAD.HI.U32 R4, R0, R6, RZ ;  /* 0x0000000600040227 */ /* 0x002fca00078e00ff */
[----:B------:R-:W-:-:S07]  /*7530*/  @P0 SHF.R.U32.HI R0, RZ, R7, R4 ;  /* 0x00000007ff000219 */ /* 0x000fce0000011604 */
.L_x_10816:
[----:B------:R-:W-:Y:S05]  /*7540*/  BSYNC B0 ;  /* 0x0000000000007941 */ /* 0x000fea0003800000 */
.L_x_10814:
[----:B------:R-:W-:-:S05]  /*7550*/  IMAD R0, R0, R5, RZ ;  /* 0x0000000500007224 */ /* 0x000fca00078e02ff */
[----:B------:R-:W-:-:S07]  /*7560*/  VIMNMX R3, R3, R0, !PT ;  /* 0x0000000003037248 */ /* 0x000fce0007fe0100 */
.L_x_10813:
        /* <DEDUP_REMOVED lines=21> */
[----:B-1----:R-:W-:Y:S02]  /*76c0*/  VIADD R4, R3, 0xffffffe ;  /* 0x0ffffffe03047836 */ /* 0x002fe40000000000 */
[----:B------:R-:W-:-:S04]  /*76d0*/  IMAD.MOV R3, RZ, RZ, -R12 ;  /* 0x000000ffff037224 */ /* 0x000fc800078e0a0c */
[----:B------:R1:W2:Y:S02]  /*76e0*/  F2I.FTZ.U32.TRUNC.NTZ R5, R4 ;  /* 0x0000000400057305 */ /* 0x0002a4000021f000 */
[----:B-1----:R-:W-:Y:S02]  /*76f0*/  IMAD.MOV.U32 R4, RZ, RZ, RZ ;  /* 0x000000ffff047224 */ /* 0x002fe400078e00ff */
[----:B--2---:R-:W-:-:S04]  /*7700*/  IMAD.MOV R7, RZ, RZ, -R5 ;  /* 0x000000ffff077224 */ /* 0x004fc800078e0a05 */
        /* <DEDUP_REMOVED lines=14> */
.L_x_10818:
[----:B------:R-:W-:Y:S05]  /*77f0*/  BSYNC B0 ;  /* 0x0000000000007941 */ /* 0x000fea0003800000 */
.L_x_10817:
[----:B------:R-:W2:Y:S01]  /*7800*/  LDL R0, [R1+0x5c] ;  /* 0x00005c0001007983 */ /* 0x000ea20000100800 */
        /* <DEDUP_REMOVED lines=25> */
[----:B--2---:R-:W-:-:S02]  /*79a0*/  IMAD R4, R0, R88, R11 ;  /* 0x0000005800047224 */ /* 0x004fc400078e020b */
[----:B------:R-:W-:-:S03]  /*79b0*/  IMAD.MOV.U32 R0, RZ, RZ, RZ ;  /* 0x000000ffff007224 */ /* 0x000fc600078e00ff */
[----:B------:R-:W-:Y:S01]  /*79c0*/  VIADDMNMX R88, R4, R88, R9, PT ;  /* 0x0000005804587246 */ /* 0x000fe20003800109 */
[----:B------:R0:W-:Y:S03]  /*79d0*/  STL [R1+0x44], R4 ;  /* 0x0000440401007387 */ /* 0x0001e60000100800 */
[----:B------:R-:W-:Y:S02]  /*79e0*/  ISETP.GT.AND P1, PT, R88, R4, PT ;  /* 0x000000045800720c */ /* 0x000fe40003f24270 */
[----:B0-----:R-:W-:-:S11]  /*79f0*/  CS2R R4, SRZ ;  /* 0x0000000000047805 */ /* 0x001fd6000001ff00 */
[----:B------:R-:W-:Y:S05]  /*7a00*/  @!P1 BRA `(.L_x_10819) ;  /* 0x0000013000909947 */ /* 0x000fea0003800000 */
        /* <DEDUP_REMOVED lines=8> */
[----:B0-----:R1:W-:Y:S02]  /*7a90*/  STL [R1], R0 ;  /* 0x0000000001007387 */ /* 0x0013e40000100800 */
.L_x_11144:
[----:B------:R-:W1:Y:S01]  /*7aa0*/  LDL R3, [R1] ;  /* 0x0000000001037983 */ /* 0x000e620000100800 */
[----:B------:R-:W-:Y:S01]  /*7ab0*/  BSSY B6, `(.L_x_10821) ;  /* 0x0000020000067945 */ /* 0x000fe20003800000 */
[----:B-1----:R-:W-:-:S05]  /*7ac0*/  IMAD.HI R0, R3, 0x55555556, RZ ;  /* 0x5555555603007827 */ /* 0x002fca00078e02ff */
[----:B------:R-:W-:-:S05]  /*7ad0*/  LEA.HI R0, R0, R0, RZ, 0x1 ;  /* 0x0000000000007211 */ /* 0x000fca00078f08ff */
[----:B------:R-:W-:Y:S02]  /*7ae0*/  IMAD R4, R0, -0x3, R3 ;  /* 0xfffffffd00047824 */ /* 0x000fe400078e0203 */
[----:B------:R-:W-:Y:S02]  /*7af0*/  VIADD R3, R2, 0x21800 ;  /* 0x0002180002037836 */ /* 0x000fe40000000000 */
[----:B------:R-:W-:Y:S01]  /*7b00*/  IMAD R0, R4, 0x1000, R2 ;  /* 0x0000100004007824 */ /* 0x000fe200078e0202 */
[----:B------:R1:W-:Y:S02]  /*7b10*/  STL [R1+0x1c], R4 ;  /* 0x00001c0401007387 */ /* 0x0003e40000100800 */
[----:B------:R-:W-:Y:S01]  /*7b20*/  LOP3.LUT P0, RZ, R3, 0x3ff, RZ, 0xc0, !PT ;  /* 0x000003ff03ff7812 */ /* 0x000fe2000780c0ff */
[----:B------:R-:W-:-:S05]  /*7b30*/  VIADD R0, R0, 0xc400 ;  /* 0x0000c40000007836 */ /* 0x000fca0000000000 */
[----:B------:R-:W-:Y:S01]  /*7b40*/  SHF.R.U32.HI R0, RZ, 0x4, R0 ;  /* 0x00000004ff007819 */ /* 0x000fe20000011600 */
[----:B-1----:R-:W-:-:S03]  /*7b50*/  IMAD R4, R4, 0x2000, R3 ;  /* 0x0000200004047824 */ /* 0x002fc600078e0203 */
[----:B------:R-:W-:Y:S02]  /*7b60*/  LOP3.LUT R44, R0, 0x3fff, RZ, 0xc0, !PT ;  /* 0x00003fff002c7812 */ /* 0x000fe400078ec0ff */
[----:B------:R-:W-:-:S04]  /*7b70*/  SHF.R.U32.HI R4, RZ, 0x4, R4 ;  /* 0x00000004ff047819 */ /* 0x000fc80000011604 */
[----:B------:R-:W-:-:S05]  /*7b80*/  LOP3.LUT R3, R4, 0x3fff, RZ, 0xc0, !PT ;  /* 0x00003fff04037812 */ /* 0x000fca00078ec0ff */
[----:B------:R1:W-:Y:S01]  /*7b90*/  STL [R1+0x3c], R3 ;  /* 0x00003c0301007387 */ /* 0x0003e20000100800 */
[----:B------:R-:W-:Y:S05]  /*7ba0*/  @!P0 BRA `(.L_x_10822) ;  /* 0x0000000000408947 */ /* 0x000fea0003800000 */
[----:B0-----:R-:W-:Y:S01]  /*7bb0*/  MOV R14, 0x0 ;  /* 0x00000000000e7802 */ /* 0x001fe20000000f00 */
        /* <DEDUP_REMOVED lines=14> */
[----:B01---5:R-:W-:Y:S05]  /*7ca0*/  CALL.ABS.NOINC R14 ;  /* 0x000000000e007343 */ /* 0x023fea0003c00000 */
.L_x_10822:
[----:B------:R-:W-:Y:S05]  /*7cb0*/  BSYNC B6 ;  /* 0x0000000000067941 */ /* 0x000fea0003800000 */
.L_x_10821:
[----:B------:R-:W-:Y:S02]  /*7cc0*/  ULDC UR4, c[0x0][0x3f4] ;  /* 0x0000fd0000047ab9 */ /* 0x000fe40000000800 */
[----:B------:R-:W-:-:S13]  /*7cd0*/  ISETP.LT.AND P0, PT, RZ, UR4, PT ;  /* 0x00000004ff007c0c */ /* 0x000fda000bf01270 */
[----:B------:R-:W-:Y:S05]  /*7ce0*/  @P0 BRA `(.L_x_10823) ;  /* 0x0000000000400947 */ /* 0x000fea0003800000 */
[----:B------:R-:W2:Y:S02]  /*7cf0*/  LDL R20, [R1+0x58] ;  /* 0x0000580001147983 */ /* 0x000ea40000100800 */
[----:B--2---:R-:W-:-:S04]  /*7d00*/  LEA.HI R0, R20, R20, RZ, 0x1 ;  /* 0x0000001414007211 */ /* 0x004fc800078f08ff */
[----:B------:R-:W-:-:S05]  /*7d10*/  LOP3.LUT R0, R0, 0xfffffffe, RZ, 0xc0, !PT ;  /* 0xfffffffe00007812 */ /* 0x000fca00078ec0ff */
[----:B------:R-:W-:-:S05]  /*7d20*/  IMAD.IADD R0, R20, 0x1, -R0 ;  /* 0x0000000114007824 */ /* 0x000fca00078e0a00 */
[----:B-1----:R-:W-:-:S04]  /*7d30*/  SHF.L.U32 R3, R0, 0x1f, RZ ;  /* 0x0000001f00037819 */ /* 0x002fc800000006ff */
[----:B------:R1:W2:Y:S03]  /*7d40*/  SYNCS.PHASECHK.TRANS64.TRYWAIT P0, [R2+URZ+0x2d800], R3 ;  /* 0x02d80003020075a7 */ /* 0x0002a6000800017f */
[----:B--2---:R-:W-:Y:S05]  /*7d50*/  @!P0 NANOSLEEP.SYNCS 0x989680 ;  /* 0x009896800000895d */ /* 0x004fea0003900000 */
[----:B------:R-:W2:Y:S01]  /*7d60*/  @!P0 SYNCS.PHASECHK.TRANS64 P0, [R2+URZ+0x2d800], R3 ;  /* 0x02d80003020085a7 */ /* 0x000ea2000800007f */
[----:B------:R-:W-:Y:S04]  /*7d70*/  BSSY B0, `(.L_x_10824) ;  /* 0x0000006000007945 */ /* 0x000fe80003800000 */
[----:B--2---:R-:W-:Y:S05]  /*7d80*/  @P0 BRA `(.L_x_10825) ;  /* 0x0000000000100947 */ /* 0x004fea0003800000 */
.L_x_10826:
[----:B--2---:R2:W3:Y:S02]  /*7d90*/  SYNCS.PHASECHK.TRANS64.TRYWAIT P0, [R2+URZ+0x2d800], R3 ;  /* 0x02d80003020075a7 */ /* 0x0044e4000800017f */
[----:B---3--:R-:W-:Y:S05]  /*7da0*/  @!P0 NANOSLEEP.SYNCS 0x989680 ;  /* 0x009896800000895d */ /* 0x008fea0003900000 */
[----:B------:R-:W3:Y:S02]  /*7db0*/  @!P0 SYNCS.PHASECHK.TRANS64 P0, [R2+URZ+0x2d800], R3 ;  /* 0x02d80003020085a7 */ /* 0x000ee4000800007f */
[----:B---3--:R-:W-:Y:S05]  /*7dc0*/  @!P0 BRA `(.L_x_10826) ;  /* 0xfffffffc00f08947 */ /* 0x008fea000383ffff */
.L_x_10825:
[----:B------:R-:W-:Y:S05]  /*7dd0*/  BSYNC B0 ;  /* 0x0000000000007941 */ /* 0x000fea0003800000 */
.L_x_10824:
[----:B------:R-:W-:Y:S05]  /*7de0*/  BRA `(.L_x_10827) ;  /* 0x0000003c008c7947 */ /* 0x000fea0003800000 */
.L_x_10823:
[----:B------:R-:W-:Y:S01]  /*7df0*/  ULOP3.LUT UP0, URZ, UR38, 0x1bf, URZ, 0xc0, !UPT ;  /* 0x000001bf263f7892 */ /* 0x000fe2000f80c03f */
[----:B-----5:R-:W-:Y:S01]  /*7e00*/  SHF.R.S32.HI R0, RZ, 0x1f, R106 ;  /* 0x0000001fff007819 */ /* 0x020fe2000001146a */
[----:B------:R-:W-:Y:S01]  /*7e10*/  ULDC.64 UR4, c[0x0][0x3f8] ;  /* 0x0000fe0000047ab9 */ /* 0x000fe20000000a00 */
[----:B------:R-:W-:Y:S01]  /*7e20*/  ULDC.64 UR6, c[0x0][0x408] ;  /* 0x0001020000067ab9 */ /* 0x000fe20000000a00 */
[----:B------:R-:W-:Y:S02]  /*7e30*/  IMAD.WIDE.U32 R24, R106, UR4, RZ ;  /* 0x000000046a187c25 */ /* 0x000fe4000f8e00ff */
[----:B------:R-:W-:Y:S02]  /*7e40*/  PLOP3.LUT P0, PT, PT, PT, UP0, 0x80, 0x0 ;  /* 0x000000000000781c */ /* 0x000fe40003f0f008 */
[C---:B-1----:R-:W-:Y:S02]  /*7e50*/  IMAD R3, R0.reuse, UR4, RZ ;  /* 0x0000000400037c24 */ /* 0x042fe4000f8e02ff */
[----:B------:R-:W-:-:S02]  /*7e60*/  IMAD R5, R0, UR6, RZ ;  /* 0x0000000600057c24 */ /* 0x000fc4000f8e02ff */
[C---:B------:R-:W-:Y:S02]  /*7e70*/  IMAD R3, R106.reuse, UR5, R3 ;  /* 0x000000056a037c24 */ /* 0x040fe4000f8e0203 */
[C---:B------:R-:W-:Y:S02]  /*7e80*/  IMAD R5, R106.reuse, UR7, R5 ;  /* 0x000000076a057c24 */ /* 0x040fe4000f8e0205 */
[----:B------:R-:W-:-:S04]  /*7e90*/  IMAD.WIDE.U32 R106, R106, UR6, RZ ;  /* 0x000000066a6a7c25 */ /* 0x000fc8000f8e00ff */
[----:B------:R-:W-:Y:S02]  /*7ea0*/  IMAD.IADD R27, R3, 0x1, R25 ;  /* 0x00000001031b7824 */ /* 0x000fe400078e0219 */
[----:B------:R-:W-:Y:S01]  /*7eb0*/  IMAD.IADD R29, R5, 0x1, R107 ;  /* 0x00000001051d7824 */ /* 0x000fe200078e026b */
[----:B------:R-:W-:Y:S06]  /*7ec0*/  @!P0 BRA `(.L_x_10828) ;  /* 0x0000000000408947 */ /* 0x000fec0003800000 */
        /* <DEDUP_REMOVED lines=16> */
.L_x_10828:
[----:B------:R-:W2:Y:S01]  /*7fd0*/  LDL R20, [R1+0x18] ;  /* 0x0000180001147983 */ /* 0x000ea20000100800 */
[----:B------:R-:W-:Y:S01]  /*7fe0*/  ULDC.U8 UR4, c[0x0][0x410] ;  /* 0x0001040000047ab9 */ /* 0x000fe20000000000 */
[----:B------:R-:W-:Y:S01]  /*7ff0*/  BSSY B0, `(.L_x_10829) ;  /* 0x00003ba000007945 */ /* 0x000fe20003800000 */
[----:B------:R-:W-:Y:S01]  /*8000*/  ISETP.NE.AND P0, PT, RZ, UR4, PT ;  /* 0x00000004ff007c0c */ /* 0x000fe2000bf05270 */
[----:B--2---:R-:W-:-:S12]  /*8010*/  IMAD.IADD R10, R136, 0x1, R20 ;  /* 0x00000001880a7824 */ /* 0x004fd800078e0214 */
[----:B------:R-:W-:Y:S05]  /*8020*/  @!P0 BRA `(.L_x_10830) ;  /* 0x0000001c00648947 */ /* 0x000fea0003800000 */
[----:B------:R-:W1:Y:S01]  /*8030*/  LDC R7, c[0x0][0x448] ;  /* 0x00011200ff077b82 */ /* 0x000e620000000800 */
[----:B------:R-:W-:Y:S01]  /*8040*/  ULDC.64 UR4, c[0x0][0x3f8] ;  /* 0x0000fe0000047ab9 */ /* 0x000fe20000000a00 */
[----:B------:R-:W-:Y:S01]  /*8050*/  ULDC.64 UR6, c[0x0][0x408] ;  /* 0x0001020000067ab9 */ /* 0x000fe20000000a00 */
[----:B------:R-:W-:Y:S02]  /*8060*/  IMAD.MOV.U32 R4, RZ, RZ, R24 ;  /* 0x000000ffff047224 */ /* 0x000fe400078e0018 */
[----:B------:R-:W-:Y:S02]  /*8070*/  IMAD.MOV.U32 R8, RZ, RZ, R106 ;  /* 0x000000ffff087224 */ /* 0x000fe400078e006a */
[----:B------:R-:W-:Y:S01]  /*8080*/  IMAD.MOV.U32 R9, RZ, RZ, R29 ;  /* 0x000000ffff097224 */ /* 0x000fe200078e001d */
[----:B-1----:R-:W-:-:S13]  /*8090*/  ISETP.NE.AND P0, PT, R7, 0x1, PT ;  /* 0x000000010700780c */ /* 0x002fda0003f05270 */
[----:B------:R-:W1:Y:S08]  /*80a0*/  @P0 LDC R3, c[0x0][0x44c] ;  /* 0x00011300ff030b82 */ /* 0x000e700000000800 */
[----:B------:R-:W2:Y:S01]  /*80b0*/  @P0 LDC R5, c[0x0][0x450] ;  /* 0x00011400ff050b82 */ /* 0x000ea20000000800 */
[----:B-1----:R-:W-:-:S04]  /*80c0*/  @P0 IMAD.HI.U32 R0, R10, R3, RZ ;  /* 0x000000030a000227 */ /* 0x002fc800078e00ff */
[----:B------:R-:W-:Y:S01]  /*80d0*/  IMAD.MOV.U32 R3, RZ, RZ, R10 ;  /* 0x000000ffff037224 */ /* 0x000fe200078e000a */
[----:B--2---:R-:W-:Y:S01]  /*80e0*/  @P0 SHF.R.U32.HI R3, RZ, R5, R0 ;  /* 0x00000005ff030219 */ /* 0x004fe20000011600 */
        /* <DEDUP_REMOVED lines=18> */
[----:B------:R1:W2:Y:S04]  /*8210*/  SHFL.IDX PT, R3, R13, RZ, 0x1e1f ;  /* 0x001e1fff0d037589 */ /* 0x0002a800000e0000 */
[----:B------:R-:W3:Y:S04]  /*8220*/  SHFL.IDX PT, R6, R6, RZ, 0x1e1f ;  /* 0x001e1fff06067589 */ /* 0x000ee800000e0000 */
[----:B------:R-:W4:Y:S04]  /*8230*/  SHFL.IDX PT, R0, R0, RZ, 0x1e1f ;  /* 0x001e1fff00007589 */ /* 0x000f2800000e0000 */
[----:B-1----:R-:W0:Y:S02]  /*8240*/  SHFL.IDX PT, R39, R39, RZ, 0x1e1f ;  /* 0x001e1fff27277589 */ /* 0x002e2400000e0000 */
.L_x_11150:
[----:B------:R-:W5:Y:S01]  /*8250*/  LDL R54, [R1+0x58] ;  /* 0x0000580001367983 */ /* 0x000f620000100800 */
[----:B------:R-:W-:Y:S01]  /*8260*/  IMAD R4, R138, R7, RZ ;  /* 0x000000078a047224 */ /* 0x000fe200078e02ff */
[----:B------:R-:W-:Y:S01]  /*8270*/  BSSY B1, `(.L_x_10832) ;  /* 0x000005f000017945 */ /* 0x000fe20003800000 */
[----:B------:R-:W-:Y:S02]  /*8280*/  CS2R R34, SRZ ;  /* 0x0000000000227805 */ /* 0x000fe4000001ff00 */
[----:B------:R-:W-:Y:S01]  /*8290*/  CS2R R30, SRZ ;  /* 0x00000000001e7805 */ /* 0x000fe2000001ff00 */
[----:B------:R-:W-:Y:S01]  /*82a0*/  IMAD R73, R73, -0xc0, R4 ;  /* 0xffffff4049497824 */ /* 0x000fe200078e0204 */
[----:B------:R-:W-:Y:S02]  /*82b0*/  ISETP.GE.AND P1, PT, R10, R4, PT ;  /* 0x000000040a00720c */ /* 0x000fe40003f26270 */
[----:B------:R-:W-:Y:S02]  /*82c0*/  CS2R R26, SRZ ;  /* 0x00000000001a7805 */ /* 0x000fe4000001ff00 */
        /* <DEDUP_REMOVED lines=9> */
[----:B0-----:R-:W-:Y:S02]  /*8360*/  CS2R R14, SRZ ;  /* 0x00000000000e7805 */ /* 0x001fe4000001ff00 */
        /* <DEDUP_REMOVED lines=18> */
[C---:B--2---:R-:W-:Y:S01]  /*8490*/  ISETP.GE.AND P4, PT, R5.reuse, UR4, PT ;  /* 0x0000000405007c0c */ /* 0x044fe2000bf86270 */
[----:B------:R-:W-:Y:S01]  /*84a0*/  IMAD.SHL.U32 R8, R5, 0x2, RZ ;  /* 0x0000000205087824 */ /* 0x000fe200078e00ff */
[----:B------:R-:W-:Y:S02]  /*84b0*/  SHF.R.S32.HI R4, RZ, 0x1f, R5 ;  /* 0x0000001fff047819 */ /* 0x000fe40000011405 */
[----:B---3--:R-:W-:Y:S02]  /*84c0*/  ISETP.GE.AND P3, PT, R41, UR4, PT ;  /* 0x0000000429007c0c */ /* 0x008fe4000bf66270 */
[----:B------:R-:W-:-:S07]  /*84d0*/  SHF.L.U64.HI R7, R5, 0x1, R4 ;  /* 0x0000000105077819 */ /* 0x000fce0000010204 */
[-C--:B------:R-:W-:Y:S02]  /*84e0*/  @!P4 IADD3 R4, P1, R6, R8.reuse, RZ ;  /* 0x000000080604c210 */ /* 0x080fe40007f3e0ff */
[----:B------:R-:W-:Y:S01]  /*84f0*/  @!P4 IADD3 R8, P2, R39, R8, RZ ;  /* 0x000000082708c210 */ /* 0x000fe20007f5e0ff */
[----:B------:R-:W-:-:S04]  /*8500*/  IMAD.SHL.U32 R48, R41, 0x2, RZ ;  /* 0x0000000229307824 */ /* 0x000fc800078e00ff */
[--C-:B----4-:R-:W-:Y:S01]  /*8510*/  @!P4 IMAD.X R9, R0, 0x1, R7.reuse, P2 ;  /* 0x000000010009c824 */ /* 0x110fe200010e0607 */
[C---:B------:R-:W-:Y:S01]  /*8520*/  ISETP.GE.AND P2, PT, R40.reuse, UR4, PT ;  /* 0x0000000428007c0c */ /* 0x040fe2000bf46270 */
[----:B------:R-:W-:Y:S01]  /*8530*/  @!P4 IMAD.X R5, R3, 0x1, R7, P1 ;  /* 0x000000010305c824 */ /* 0x000fe200008e0607 */
[----:B------:R-:W-:Y:S01]  /*8540*/  SHF.R.S32.HI R7, RZ, 0x1f, R41 ;  /* 0x0000001fff077819 */ /* 0x000fe20000011429 */
[----:B------:R-:W-:Y:S01]  /*8550*/  IMAD.SHL.U32 R42, R40, 0x2, RZ ;  /* 0x00000002282a7824 */ /* 0x000fe200078e00ff */
[----:B------:R-:W5:Y:S01]  /*8560*/  @!P4 LD.E.64 R30, desc[UR40][R8.64] ;  /* 0x00000028081ec980 */ /* 0x000f62000c101b00 */
[----:B------:R-:W-:Y:S02]  /*8570*/  ISETP.GE.AND P1, PT, R38, UR4, PT ;  /* 0x0000000426007c0c */ /* 0x000fe4000bf26270 */
[----:B------:R-:W-:Y:S01]  /*8580*/  SHF.L.U64.HI R7, R41, 0x1, R7 ;  /* 0x0000000129077819 */ /* 0x000fe20000010207 */
[----:B------:R0:W5:Y:S01]  /*8590*/  @!P4 LD.E.64 R32, desc[UR40][R4.64] ;  /* 0x000000280420c980 */ /* 0x000162000c101b00 */
[----:B------:R-:W-:-:S02]  /*85a0*/  @!P3 IADD3 R50, P5, R6, R48, RZ ;  /* 0x000000300632b210 */ /* 0x000fc40007fbe0ff */
[----:B------:R-:W-:Y:S02]  /*85b0*/  @!P3 IADD3 R48, P4, R39, R48, RZ ;  /* 0x000000302730b210 */ /* 0x000fe40007f9e0ff */
[----:B------:R-:W-:Y:S01]  /*85c0*/  SHF.R.S32.HI R11, RZ, 0x1f, R40 ;  /* 0x0000001fff0b7819 */ /* 0x000fe20000011428 */
[--C-:B------:R-:W-:Y:S01]  /*85d0*/  @!P3 IMAD.X R51, R3, 0x1, R7.reuse, P5 ;  /* 0x000000010333b824 */ /* 0x100fe200028e0607 */
[-C--:B------:R-:W-:Y:S01]  /*85e0*/  @!P2 IADD3 R46, P5, R6, R42.reuse, RZ ;  /* 0x0000002a062ea210 */ /* 0x080fe20007fbe0ff */
[----:B------:R-:W-:Y:S01]  /*85f0*/  @!P3 IMAD.X R49, R0, 0x1, R7, P4 ;  /* 0x000000010031b824 */ /* 0x000fe200020e0607 */
[----:B------:R-:W-:Y:S01]  /*8600*/  SHF.L.U64.HI R11, R40, 0x1, R11 ;  /* 0x00000001280b7819 */ /* 0x000fe2000001020b */
[----:B0-----:R-:W-:Y:S01]  /*8610*/  IMAD.SHL.U32 R4, R38, 0x2, RZ ;  /* 0x0000000226047824 */ /* 0x001fe200078e00ff */
[----:B------:R-:W-:Y:S01]  /*8620*/  @!P2 IADD3 R42, P4, R39, R42, RZ ;  /* 0x0000002a272aa210 */ /* 0x000fe20007f9e0ff */
[----:B------:R-:W5:Y:S01]  /*8630*/  @!P3 LD.E.64 R28, desc[UR40][R50.64] ;  /* 0x00000028321cb980 */ /* 0x000f62000c101b00 */
[----:B------:R-:W-:Y:S01]  /*8640*/  SHF.R.S32.HI R10, RZ, 0x1f, R38 ;  /* 0x0000001fff0a7819 */ /* 0x000fe20000011426 */
[----:B------:R-:W-:-:S02]  /*8650*/  @!P2 IMAD.X R47, R3, 0x1, R11, P5 ;  /* 0x00000001032fa824 */ /* 0x000fc400028e060b */
[----:B------:R-:W-:Y:S01]  /*8660*/  @!P2 IMAD.X R43, R0, 0x1, R11, P4 ;  /* 0x00000001002ba824 */ /* 0x000fe200020e060b */
[----:B------:R-:W-:Y:S01]  /*8670*/  SHF.L.U64.HI R10, R38, 0x1, R10 ;  /* 0x00000001260a7819 */ /* 0x000fe2000001020a */
[----:B------:R-:W5:Y:S01]  /*8680*/  @!P3 LD.E.64 R26, desc[UR40][R48.64] ;  /* 0x00000028301ab980 */ /* 0x000f62000c101b00 */
[-C--:B------:R-:W-:Y:S02]  /*8690*/  @!P1 IADD3 R40, P4, R6, R4.reuse, RZ ;  /* 0x0000000406289210 */ /* 0x080fe40007f9e0ff */
[----:B------:R-:W-:Y:S01]  /*86a0*/  ISETP.GE.AND P5, PT, R156, UR4, PT ;  /* 0x000000049c007c0c */ /* 0x000fe2000bfa6270 */
[----:B------:R-:W5:Y:S02]  /*86b0*/  @!P2 LD.E.64 R24, desc[UR40][R46.64] ;  /* 0x000000282e18a980 */ /* 0x000f64000c101b00 */
[--C-:B------:R-:W-:Y:S01]  /*86c0*/  @!P1 IMAD.X R41, R3, 0x1, R10.reuse, P4 ;  /* 0x0000000103299824 */ /* 0x100fe200020e060a */
[----:B------:R-:W-:Y:S01]  /*86d0*/  @!P1 IADD3 R4, P4, R39, R4, RZ ;  /* 0x0000000427049210 */ /* 0x000fe20007f9e0ff */
[----:B------:R-:W-:Y:S01]  /*86e0*/  IMAD.SHL.U32 R38, R12, 0x2, RZ ;  /* 0x000000020c267824 */ /* 0x000fe200078e00ff */
[----:B------:R-:W5:Y:S03]  /*86f0*/  @!P2 LD.E.64 R20, desc[UR40][R42.64] ;  /* 0x000000282a14a980 */ /* 0x000f66000c101b00 */
[----:B------:R-:W-:Y:S01]  /*8700*/  @!P1 IMAD.X R5, R0, 0x1, R10, P4 ;  /* 0x0000000100059824 */ /* 0x000fe200020e060a */
[----:B------:R-:W-:Y:S01]  /*8710*/  ISETP.GE.AND P4, PT, R12, UR4, PT ;  /* 0x000000040c007c0c */ /* 0x000fe2000bf86270 */
[----:B------:R-:W5:Y:S02]  /*8720*/  @!P1 LD.E.64 R14, desc[UR40][R40.64] ;  /* 0x00000028280e9980 */ /* 0x000f64000c101b00 */
[----:B------:R-:W-:-:S02]  /*8730*/  @!P5 IMAD.MOV.U32 R7, RZ, RZ, R3 ;  /* 0x000000ffff07d224 */ /* 0x000fc400078e0003 */
[----:B------:R-:W-:Y:S02]  /*8740*/  @!P5 IMAD.MOV.U32 R8, RZ, RZ, R39 ;  /* 0x000000ffff08d224 */ /* 0x000fe400078e0027 */
[----:B------:R-:W-:Y:S02]  /*8750*/  @!P5 IMAD.MOV.U32 R9, RZ, RZ, R0 ;  /* 0x000000ffff09d224 */ /* 0x000fe400078e0000 */
        /* <DEDUP_REMOVED lines=9> */
[----:B0-----:R-:W-:Y:S02]  /*87f0*/  CS2R R10, SRZ ;  /* 0x00000000000a7805 */ /* 0x001fe4000001ff00 */
[----:B-1----:R-:W-:Y:S01]  /*8800*/  CS2R R8, SRZ ;  /* 0x0000000000087805 */ /* 0x002fe2000001ff00 */
[----:B------:R-:W-:Y:S01]  /*8810*/  @!P4 IMAD.X R39, R0, 0x1, R12, P5 ;  /* 0x000000010027c824 */ /* 0x000fe200028e060c */
[----:B------:R-:W-:Y:S02]  /*8820*/  CS2R R12, SRZ ;  /* 0x00000000000c7805 */ /* 0x000fe4000001ff00 */
[----:B------:R0:W5:Y:S04]  /*8830*/  @!P4 LD.E.64 R10, desc[UR40][R6.64] ;  /* 0x00000028060ac980 */ /* 0x000168000c101b00 */
[----:B------:R0:W5:Y:S04]  /*8840*/  @!P4 LD.E.64 R8, desc[UR40][R38.64] ;  /* 0x000000282608c980 */ /* 0x000168000c101b00 */
[----:B------:R0:W5:Y:S02]  /*8850*/  @!P1 LD.E.64 R12, desc[UR40][R4.64] ;  /* 0x00000028040c9980 */ /* 0x000164000c101b00 */
.L_x_10833:
[----:B------:R-:W-:Y:S05]  /*8860*/  BSYNC B1 ;  /* 0x0000000000017941 */ /* 0x000fea0003800000 */
.L_x_10832:
[----:B--2--5:R-:W-:Y:S01]  /*8870*/  IMAD.MOV.U32 R3, RZ, RZ, R35 ;  /* 0x000000ffff037224 */ /* 0x024fe200078e0023 */
[----:B------:R-:W-:Y:S01]  /*8880*/  LOP3.LUT R53, R53, 0xfffffffe, RZ, 0xc0, !PT ;  /* 0xfffffffe35357812 */ /* 0x000fe200078ec0ff */
[----:B----4-:R-:W-:Y:S01]  /*8890*/  IMAD.MOV.U32 R0, RZ, RZ, R34 ;  /* 0x000000ffff007224 */ /* 0x010fe200078e0022 */
        /* <DEDUP_REMOVED lines=13> */
[----:B------:R-:W-:Y:S01]  /*8970*/  PRMT R47, R4, 0x7610, R47 ;  /* 0x00007610042f7816 */ /* 0x000fe2000000002f */
[----:B------:R-:W-:Y:S01]  /*8980*/  IMAD.MOV.U32 R4, RZ, RZ, R21 ;  /* 0x000000ffff047224 */ /* 0x000fe200078e0015 */
[----:B------:R-:W-:Y:S01]  /*8990*/  PRMT R46, R46, 0x5410, R5 ;  /* 0x000054102e2e7816 */ /* 0x000fe20000000005 */
[----:B------:R-:W-:-:S02]  /*89a0*/  IMAD.MOV.U32 R5, RZ, RZ, R12 ;  /* 0x000000ffff057224 */ /* 0x000fc400078e000c */
[----:B---3--:R-:W-:Y:S01]  /*89b0*/  IMAD.MOV.U32 R6, RZ, RZ, R13 ;  /* 0x000000ffff067224 */ /* 0x008fe200078e000d */
        /* <DEDUP_REMOVED lines=25> */
.L_x_11151:
[----:B------:R-:W-:Y:S05]  /*8b50*/  BSYNC B1 ;  /* 0x0000000000017941 */ /* 0x000fea0003800000 */
.L_x_10834:
[----:B------:R-:W-:Y:S01]  /*8b60*/  PRMT R39, R0, 0x5410, R4 ;  /* 0x0000541000277816 */ /* 0x000fe20000000004 */
[----:B------:R-:W-:Y:S06]  /*8b70*/  @P0 BRA `(.L_x_10836) ;  /* 0x0000003000040947 */ /* 0x000fec0003800000 */
[----:B------:R-:W0:Y:S01]  /*8b80*/  LDL R54, [R1+0x48] ;  /* 0x0000480001367983 */ /* 0x000e220000100800 */
[----:B------:R-:W1:Y:S03]  /*8b90*/  LDC R5, c[0x0][0x3f4] ;  /* 0x0000fd00ff057b82 */ /* 0x000e660000000800 */
[----:B------:R-:W2:Y:S04]  /*8ba0*/  LDL R53, [R1+0x30] ;  /* 0x0000300001357983 */ /* 0x000ea80000100800 */
[----:B------:R-:W3:Y:S04]  /*8bb0*/  LDL R51, [R1+0x2c] ;  /* 0x00002c0001337983 */ /* 0x000ee80000100800 */
[----:B------:R-:W4:Y:S04]  /*8bc0*/  LDL R49, [R1+0x34] ;  /* 0x0000340001317983 */ /* 0x000f280000100800 */
[----:B------:R-:W5:Y:S04]  /*8bd0*/  LDL R7, [R1+0x28] ;  /* 0x0000280001077983 */ /* 0x000f680000100800 */
[----:B------:R-:W5:Y:S01]  /*8be0*/  LDL R6, [R1+0x38] ;  /* 0x0000380001067983 */ /* 0x000f620000100800 */
[----:B------:R-:W-:Y:S01]  /*8bf0*/  LEA.HI R45, R52, R45, RZ, 0x2 ;  /* 0x0000002d342d7211 */ /* 0x000fe200078f10ff */
[----:B------:R-:W-:Y:S03]  /*8c00*/  BSSY B1, `(.L_x_10837) ;  /* 0x000003a000017945 */ /* 0x000fe60003800000 */
[----:B------:R-:W-:-:S02]  /*8c10*/  SHF.R.S32.HI R0, RZ, 0x2, R45 ;  /* 0x00000002ff007819 */ /* 0x000fc4000001142d */
[----:B------:R-:W-:Y:S02]  /*8c20*/  SHF.R.S32.HI R45, RZ, 0x1f, R45 ;  /* 0x0000001fff2d7819 */ /* 0x000fe4000001142d */
[----:B-1----:R-:W-:Y:S02]  /*8c30*/  ISETP.GE.AND P6, PT, R156, R5, PT ;  /* 0x000000059c00720c */ /* 0x002fe40003fc6270 */
[----:B------:R-:W-:-:S04]  /*8c40*/  LEA.HI R45, R45, R0, RZ, 0x2 ;  /* 0x000000002d2d7211 */ /* 0x000fc800078f10ff */
[----:B------:R-:W-:-:S05]  /*8c50*/  LOP3.LUT R45, R45, 0xfffffffc, RZ, 0xc0, !PT ;  /* 0xfffffffc2d2d7812 */ /* 0x000fca00078ec0ff */
[----:B------:R-:W-:-:S05]  /*8c60*/  IMAD.IADD R45, R0, 0x1, -R45 ;  /* 0x00000001002d7824 */ /* 0x000fca00078e0a2d */
[----:B------:R-:W-:Y:S01]  /*8c70*/  LOP3.LUT P0, RZ, R45, 0x2, RZ, 0xc0, !PT ;  /* 0x000000022dff7812 */ /* 0x000fe2000780c0ff */
[----:B0-----:R-:W-:-:S04]  /*8c80*/  IMAD R3, R54, 0x2, R2 ;  /* 0x0000000236037824 */ /* 0x001fc800078e0202 */
[----:B------:R-:W-:Y:S01]  /*8c90*/  VIADD R0, R3, 0x20 ;  /* 0x0000002003007836 */ /* 0x000fe20000000000 */
[-C--:B--2---:R-:W-:Y:S02]  /*8ca0*/  ISETP.GE.AND P1, PT, R53, R5.reuse, PT ;  /* 0x000000053500720c */ /* 0x084fe40003f26270 */
[-C--:B---3--:R-:W-:Y:S02]  /*8cb0*/  ISETP.GE.AND P2, PT, R51, R5.reuse, PT ;  /* 0x000000053300720c */ /* 0x088fe40003f46270 */
[-C--:B----4-:R-:W-:Y:S02]  /*8cc0*/  ISETP.GE.AND P3, PT, R49, R5.reuse, PT ;  /* 0x000000053100720c */ /* 0x090fe40003f66270 */
[-C--:B-----5:R-:W-:Y:S02]  /*8cd0*/  ISETP.GE.AND P4, PT, R7, R5.reuse, PT ;  /* 0x000000050700720c */ /* 0x0a0fe40003f86270 */
        /* <DEDUP_REMOVED lines=16> */
[----:B------:R-:W-:Y:S01]  /*8de0*/  FMUL.FTZ R53, R37, R51 ;  /* 0x0000003325357220 */ /* 0x000fe20000410000 */
[--C-:B------:R-:W-:Y:S02]  /*8df0*/  HADD2.F32 R34, -RZ, R6.reuse.H0_H0 ;  /* 0x20000006ff227230 */ /* 0x100fe40000004100 */
[----:B------:R-:W-:Y:S01]  /*8e00*/  FMUL.FTZ R52, R4, R50 ;  /* 0x0000003204347220 */ /* 0x000fe20000410000 */
[----:B------:R-:W-:-:S02]  /*8e10*/  HADD2.F32 R35, -RZ, R6.H1_H1 ;  /* 0x30000006ff237230 */ /* 0x000fc40000004100 */
[C---:B------:R-:W-:Y:S01]  /*8e20*/  FFMA.FTZ R56, R36.reuse, R51, R54 ;  /* 0x0000003324387223 */ /* 0x040fe20000010036 */
[--C-:B------:R-:W-:Y:S02]  /*8e30*/  HADD2.F32 R6, -RZ, R5.reuse.H0_H0 ;  /* 0x20000005ff067230 */ /* 0x100fe40000004100 */
[----:B------:R-:W-:Y:S01]  /*8e40*/  FFMA.FTZ R53, R36, R49, -R53 ;  /* 0x0000003124357223 */ /* 0x000fe20000010835 */
[-C--:B------:R-:W-:Y:S01]  /*8e50*/  FMUL.FTZ R54, R4, R45.reuse ;  /* 0x0000002d04367220 */ /* 0x080fe20000410000 */
[C---:B------:R-:W-:Y:S01]  /*8e60*/  FFMA.FTZ R52, R7.reuse, R45, -R52 ;  /* 0x0000002d07347223 */ /* 0x040fe20000010834 */
[----:B------:R-:W-:Y:S02]  /*8e70*/  HADD2.F32 R5, -RZ, R5.H1_H1 ;  /* 0x30000005ff057230 */ /* 0x000fe40000004100 */
[----:B------:R-:W-:Y:S02]  /*8e80*/  HADD2.F32 R45, -RZ, R48.H1_H1 ;  /* 0x30000030ff2d7230 */ /* 0x000fe40000004100 */
[----:B------:R-:W-:Y:S01]  /*8e90*/  FFMA.FTZ R49, R7, R50, R54 ;  /* 0x0000003207317223 */ /* 0x000fe20000010036 */
[----:B------:R-:W-:-:S02]  /*8ea0*/  HADD2.F32 R36, -RZ, R58.H1_H1 ;  /* 0x3000003aff247230 */ /* 0x000fc40000004100 */
[----:B------:R-:W-:Y:S02]  /*8eb0*/  HADD2.F32 R37, -RZ, R55.H0_H0 ;  /* 0x20000037ff257230 */ /* 0x000fe40000004100 */
[C---:B------:R-:W-:Y:S01]  /*8ec0*/  FMUL.FTZ R51, R35.reuse, R45 ;  /* 0x0000002d23337220 */ /* 0x040fe20000410000 */
[----:B------:R-:W-:Y:S02]  /*8ed0*/  HADD2.F32 R4, -RZ, R57.H0_H0 ;  /* 0x20000039ff047230 */ /* 0x000fe40000004100 */
        /* <DEDUP_REMOVED lines=12> */
.L_x_10838:
[----:B------:R-:W-:Y:S05]  /*8fa0*/  BSYNC B1 ;  /* 0x0000000000017941 */ /* 0x000fea0003800000 */
.L_x_10837:
[----:B------:R-:W-:Y:S01]  /*8fb0*/  BSSY B1, `(.L_x_10839) ;  /* 0x000002d000017945 */ /* 0x000fe20003800000 */
[----:B------:R-:W-:-:S03]  /*8fc0*/  @P0 VIADD R0, R3, 0xffffffe0 ;  /* 0xffffffe003000836 */ /* 0x000fc60000000000 */
[----:B------:R-:W-:Y:S05]  /*8fd0*/  @P1 BRA `(.L_x_10840) ;  /* 0x0000000000a81947 */ /* 0x000fea0003800000 */
[----:B0-----:R-:W0:Y:S01]  /*8fe0*/  LDS.128 R4, [R0+0xc400] ;  /* 0x00c4000000047984 */ /* 0x001e220000000c00 */
        /* <DEDUP_REMOVED lines=8> */
[----:B------:R-:W-:-:S02]  /*9070*/  HADD2.F32 R48, -RZ, R48.H0_H0 ;  /* 0x20000030ff307230 */ /* 0x000fc40000004100 */
        /* <DEDUP_REMOVED lines=15> */
[----:B------:R-:W-:-:S02]  /*9170*/  HADD2.F32 R32, -RZ, R59.H1_H1 ;  /* 0x3000003bff207230 */ /* 0x000fc40000004100 */
[----:B------:R-:W-:Y:S01]  /*9180*/  FFMA.FTZ R35, R7, R36, R52 ;  /* 0x0000002407237223 */ /* 0x000fe20000010034 */
[----:B------:R-:W-:Y:S02]  /*9190*/  HADD2.F32 R33, -RZ, R49.H0_H0 ;  /* 0x20000031ff217230 */ /* 0x000fe40000004100 */
[C---:B------:R-:W-:Y:S01]  /*91a0*/  FMUL.FTZ R37, R31.reuse, R48 ;  /* 0x000000301f257220 */ /* 0x040fe20000410000 */
[----:B------:R-:W-:Y:S02]  /*91b0*/  HADD2.F32 R4, -RZ, R51.H0_H0 ;  /* 0x20000033ff047230 */ /* 0x000fe40000004100 */
[-C--:B------:R-:W-:Y:S01]  /*91c0*/  FMUL.FTZ R31, R31, R32.reuse ;  /* 0x000000201f1f7220 */ /* 0x080fe20000410000 */
[C---:B------:R-:W-:Y:S01]  /*91d0*/  FMUL.FTZ R7, R5.reuse, R33 ;  /* 0x0000002105077220 */ /* 0x040fe20000410000 */
[C---:B------:R-:W-:Y:S01]  /*91e0*/  FFMA.FTZ R37, R30.reuse, R32, -R37 ;  /* 0x000000201e257223 */ /* 0x040fe20000010825 */
[----:B------:R-:W-:Y:S01]  /*91f0*/  FMUL.FTZ R34, R5, R4 ;  /* 0x0000000405227220 */ /* 0x000fe20000410000 */
        /* <DEDUP_REMOVED lines=8> */
.L_x_10840:
[----:B------:R-:W-:Y:S05]  /*9280*/  BSYNC B1 ;  /* 0x0000000000017941 */ /* 0x000fea0003800000 */
.L_x_10839:
[----:B------:R-:W-:Y:S04]  /*9290*/  BSSY B1, `(.L_x_10841) ;  /* 0x000002c000017945 */ /* 0x000fe80003800000 */
[----:B------:R-:W-:Y:S05]  /*92a0*/  @P2 BRA `(.L_x_10842) ;  /* 0x0000000000a82947 */ /* 0x000fea0003800000 */
[----:B01----:R-:W0:Y:S01]  /*92b0*/  LDS.128 R4, [R3+0xf400] ;  /* 0x00f4000003047984 */ /* 0x003e220000000c00 */
        /* <DEDUP_REMOVED lines=41> */
.L_x_10842:
[----:B------:R-:W-:Y:S05]  /*9550*/  BSYNC B1 ;  /* 0x0000000000017941 */ /* 0x000fea0003800000 */
.L_x_10841:
        /* <DEDUP_REMOVED lines=44> */
.L_x_10844:
[----:B------:R-:W-:Y:S05]  /*9820*/  BSYNC B1 ;  /* 0x0000000000017941 */ /* 0x000fea0003800000 */
.L_x_10843:
        /* <DEDUP_REMOVED lines=44> */
.L_x_10846:
[----:B------:R-:W-:Y:S05]  /*9af0*/  BSYNC B1 ;  /* 0x0000000000017941 */ /* 0x000fea0003800000 */
.L_x_10845:
        /* <DEDUP_REMOVED lines=44> */
.L_x_10830:
        /* <DEDUP_REMOVED lines=34> */
.L_x_11157:
        /* <DEDUP_REMOVED lines=11> */
[----:B0-----:R-:W-:Y:S02]  /*a090*/  CS2R R14, SRZ ;  /* 0x00000000000e7805 */ /* 0x001fe4000001ff00 */
[----:B------:R-:W-:Y:S02]  /*a0a0*/  CS2R R24, SRZ ;  /* 0x0000000000187805 */ /* 0x000fe4000001ff00 */
[----:B------:R-:W-:Y:S02]  /*a0b0*/  CS2R R26, SRZ ;  /* 0x00000000001a7805 */ /* 0x000fe4000001ff00 */
[----:B------:R-:W-:-:S02]  /*a0c0*/  ISETP.GE.AND P0, PT, R136, R73, PT ;  /* 0x000000498800720c */ /* 0x000fc40003f06270 */
[----:B------:R-:W-:Y:S02]  /*a0d0*/  CS2R R28, SRZ ;  /* 0x00000000001c7805 */ /* 0x000fe4000001ff00 */
[----:B------:R-:W-:Y:S02]  /*a0e0*/  CS2R R30, SRZ ;  /* 0x00000000001e7805 */ /* 0x000fe4000001ff00 */
[----:B------:R-:W-:Y:S02]  /*a0f0*/  CS2R R32, SRZ ;  /* 0x0000000000207805 */ /* 0x000fe4000001ff00 */
[----:B------:R-:W-:Y:S02]  /*a100*/  CS2R R34, SRZ ;  /* 0x0000000000227805 */ /* 0x000fe4000001ff00 */
[----:B-----5:R-:W-:Y:S01]  /*a110*/  LEA.HI R0, R48, R48, RZ, 0x1 ;  /* 0x0000003030007211 */ /* 0x020fe200078f08ff */
[----:B------:R-:W-:Y:S06]  /*a120*/  @P1 BRA `(.L_x_10849) ;  /* 0x0000000000a81947 */ /* 0x000fec0003800000 */
[----:B------:R-:W4:Y:S04]  /*a130*/  LDL R21, [R1+0x2c] ;  /* 0x00002c0001157983 */ /* 0x000f280000100800 */
[----:B------:R-:W4:Y:S01]  /*a140*/  LDL R20, [R1+0x28] ;  /* 0x0000280001147983 */ /* 0x000f220000100800 */
[C---:B------:R-:W-:Y:S01]  /*a150*/  VIADD R3, R22.reuse, 0x10 ;  /* 0x0000001016037836 */ /* 0x040fe20000000000 */
[----:B------:R-:W-:Y:S01]  /*a160*/  ULDC UR4, c[0x0][0x3f4] ;  /* 0x0000fd0000047ab9 */ /* 0x000fe20000000800 */
[C---:B------:R-:W-:Y:S01]  /*a170*/  VIADD R4, R22.reuse, 0x20 ;  /* 0x0000002016047836 */ /* 0x040fe20000000000 */
[----:B------:R-:W-:Y:S02]  /*a180*/  ISETP.GE.AND P1, PT, R22, UR4, PT ;  /* 0x0000000416007c0c */ /* 0x000fe4000bf26270 */
[----:B------:R-:W-:-:S02]  /*a190*/  CS2R R24, SRZ ;  /* 0x0000000000187805 */ /* 0x000fc4000001ff00 */
[----:B------:R-:W-:Y:S02]  /*a1a0*/  ISETP.GE.AND P2, PT, R3, UR4, PT ;  /* 0x0000000403007c0c */ /* 0x000fe4000bf46270 */
[----:B------:R-:W-:Y:S02]  /*a1b0*/  CS2R R26, SRZ ;  /* 0x00000000001a7805 */ /* 0x000fe4000001ff00 */
[----:B------:R-:W-:Y:S02]  /*a1c0*/  ISETP.GE.AND P3, PT, R4, UR4, PT ;  /* 0x0000000404007c0c */ /* 0x000fe4000bf66270 */
[----:B------:R-:W-:Y:S02]  /*a1d0*/  CS2R R28, SRZ ;  /* 0x00000000001c7805 */ /* 0x000fe4000001ff00 */
[----:B------:R-:W-:Y:S02]  /*a1e0*/  CS2R R30, SRZ ;  /* 0x00000000001e7805 */ /* 0x000fe4000001ff00 */
[----:B------:R-:W-:Y:S01]  /*a1f0*/  CS2R R8, SRZ ;  /* 0x0000000000087805 */ /* 0x000fe2000001ff00 */
[----:B--23--:R-:W-:Y:S01]  /*a200*/  @!P1 IMAD.WIDE R12, R22, 0x2, R36 ;  /* 0x00000002160c9825 */ /* 0x00cfe200078e0224 */
[----:B------:R-:W-:-:S02]  /*a210*/  CS2R R10, SRZ ;  /* 0x00000000000a7805 */ /* 0x000fc4000001ff00 */
[----:B------:R-:W-:Y:S02]  /*a220*/  CS2R R32, SRZ ;  /* 0x0000000000207805 */ /* 0x000fe4000001ff00 */
[----:B------:R-:W-:Y:S02]  /*a230*/  CS2R R34, SRZ ;  /* 0x0000000000227805 */ /* 0x000fe4000001ff00 */
[----:B------:R-:W-:Y:S01]  /*a240*/  CS2R R14, SRZ ;  /* 0x00000000000e7805 */ /* 0x000fe2000001ff00 */
[----:B------:R0:W5:Y:S02]  /*a250*/  @!P1 LD.E.128 R24, desc[UR40][R12.64] ;  /* 0x000000280c189980 */ /* 0x000164000c101d00 */
[----:B0-----:R-:W-:Y:S01]  /*a260*/  CS2R R12, SRZ ;  /* 0x00000000000c7805 */ /* 0x001fe2000001ff00 */
[C---:B----4-:R-:W-:Y:S02]  /*a270*/  IMAD.IADD R3, R156.reuse, 0x1, R21 ;  /* 0x000000019c037824 */ /* 0x050fe400078e0215 */
[----:B------:R-:W-:-:S03]  /*a280*/  IMAD.IADD R5, R156, 0x1, R20 ;  /* 0x000000019c057824 */ /* 0x000fc600078e0214 */
[----:B------:R-:W-:Y:S02]  /*a290*/  SHF.R.S32.HI R4, RZ, 0x1f, R3 ;  /* 0x0000001fff047819 */ /* 0x000fe40000011403 */
[----:B------:R-:W-:Y:S02]  /*a2a0*/  SHF.R.S32.HI R6, RZ, 0x1f, R5 ;  /* 0x0000001fff067819 */ /* 0x000fe40000011405 */
[----:B------:R-:W-:Y:S02]  /*a2b0*/  LEA.HI R3, R4, R3, RZ, 0x3 ;  /* 0x0000000304037211 */ /* 0x000fe400078f18ff */
[----:B------:R-:W-:Y:S02]  /*a2c0*/  LEA.HI R6, R6, R5, RZ, 0x3 ;  /* 0x0000000506067211 */ /* 0x000fe400078f18ff */
[----:B------:R-:W-:Y:S02]  /*a2d0*/  SHF.R.S32.HI R3, RZ, 0x3, R3 ;  /* 0x00000003ff037819 */ /* 0x000fe40000011403 */
[----:B------:R-:W-:-:S03]  /*a2e0*/  SHF.R.S32.HI R41, RZ, 0x3, R6 ;  /* 0x00000003ff297819 */ /* 0x000fc60000011406 */
[----:B------:R-:W-:Y:S02]  /*a2f0*/  @!P2 IMAD.SHL.U32 R39, R3, 0x8, RZ ;  /* 0x000000080327a824 */ /* 0x000fe400078e00ff */
[----:B------:R-:W-:Y:S02]  /*a300*/  @!P3 IMAD.SHL.U32 R41, R41, 0x8, RZ ;  /* 0x000000082929b824 */ /* 0x000fe400078e00ff */
        /* <DEDUP_REMOVED lines=12> */
.L_x_10849:
[----:B------:R-:W-:Y:S05]  /*a3d0*/  BSYNC B1 ;  /* 0x0000000000017941 */ /* 0x000fea0003800000 */
.L_x_10848:
[----:B------:R-:W-:Y:S01]  /*a3e0*/  LOP3.LUT R0, R0, 0xfffffffe, RZ, 0xc0, !PT ;  /* 0xfffffffe00007812 */ /* 0x000fe200078ec0ff */
[----:B-----5:R-:W-:Y:S01]  /*a3f0*/  IMAD.MOV.U32 R3, RZ, RZ, R4 ;  /* 0x000000ffff037224 */ /* 0x020fe200078e0004 */
[----:B------:R-:W-:Y:S01]  /*a400*/  BSSY B1, `(.L_x_10850) ;  /* 0x000002d000017945 */ /* 0x000fe20003800000 */
[----:B0-----:R-:W-:Y:S02]  /*a410*/  IMAD.MOV.U32 R20, RZ, RZ, R5 ;  /* 0x000000ffff147224 */ /* 0x001fe400078e0005 */
[----:B------:R-:W-:Y:S01]  /*a420*/  IMAD.IADD R0, R48, 0x1, -R0 ;  /* 0x0000000130007824 */ /* 0x000fe200078e0a00 */
[----:B------:R-:W-:Y:S01]  /*a430*/  PRMT R58, R58, 0x5410, R3 ;  /* 0x000054103a3a7816 */ /* 0x000fe20000000003 */
[----:B------:R-:W-:Y:S01]  /*a440*/  IMAD.MOV.U32 R21, RZ, RZ, R6 ;  /* 0x000000ffff157224 */ /* 0x000fe200078e0006 */
[----:B------:R-:W-:Y:S01]  /*a450*/  PRMT R61, R20, 0x7610, R61 ;  /* 0x00007610143d7816 */ /* 0x000fe2000000003d */
[----:B------:R-:W-:Y:S01]  /*a460*/  IMAD.MOV.U32 R20, RZ, RZ, R7 ;  /* 0x000000ffff147224 */ /* 0x000fe200078e0007 */
[----:B------:R-:W-:Y:S01]  /*a470*/  SHF.L.U32 R3, R0, 0x1f, RZ ;  /* 0x0000001f00037819 */ /* 0x000fe200000006ff */
[----:B---3--:R-:W-:Y:S01]  /*a480*/  IMAD.MOV.U32 R36, RZ, RZ, R9 ;  /* 0x000000ffff247224 */ /* 0x008fe200078e0009 */
[----:B------:R-:W-:Y:S01]  /*a490*/  PRMT R67, R21, 0x7610, R67 ;  /* 0x0000761015437816 */ /* 0x000fe20000000043 */
[----:B------:R-:W-:Y:S01]  /*a4a0*/  IMAD.MOV.U32 R21, RZ, RZ, R8 ;  /* 0x000000ffff157224 */ /* 0x000fe200078e0008 */
[----:B------:R-:W0:Y:S01]  /*a4b0*/  SYNCS.PHASECHK.TRANS64.TRYWAIT P1, [R2+URZ+0x2d800], R3 ;  /* 0x02d80003020075a7 */ /* 0x000e22000802017f */
        /* <DEDUP_REMOVED lines=13> */
[----:B--2---:R-:W-:Y:S01]  /*a590*/  IMAD.MOV.U32 R37, RZ, RZ, R25 ;  /* 0x000000ffff257224 */ /* 0x004fe200078e0019 */
        /* <DEDUP_REMOVED lines=19> */
.L_x_11158:
[----:B------:R-:W-:Y:S05]  /*a6d0*/  BSYNC B1 ;  /* 0x0000000000017941 */ /* 0x000fea0003800000 */
.L_x_10850:
        /* <DEDUP_REMOVED lines=13> */
[----:B------:R-:W-:Y:S01]  /*a7b0*/  LEA.HI R0, R45, R45, RZ, 0x1 ;  /* 0x0000002d2d007211 */ /* 0x000fe200078f08ff */
[----:B------:R-:W-:Y:S01]  /*a7c0*/  HADD2.F32 R61, -RZ, R61.H0_H0 ;  /* 0x2000003dff3d7230 */ /* 0x000fe20000004100 */
[----:B-----5:R-:W-:Y:S02]  /*a7d0*/  LOP3.LUT R20, R71, 0x18, R22, 0xf8, !PT ;  /* 0x0000001847147812 */ /* 0x020fe400078ef816 */
[----:B------:R-:W-:Y:S02]  /*a7e0*/  LOP3.LUT R0, R0, 0xfffffffe, RZ, 0xc0, !PT ;  /* 0xfffffffe00007812 */ /* 0x000fe400078ec0ff */
[----:B------:R-:W-:Y:S02]  /*a7f0*/  LOP3.LUT R20, R20, R69, RZ, 0x3c, !PT ;  /* 0x0000004514147212 */ /* 0x000fe400078e3cff */
[--C-:B------:R-:W-:Y:S01]  /*a800*/  SHF.R.U64 R24, R24, 0x10, R25.reuse ;  /* 0x0000001018187819 */ /* 0x100fe20000001219 */
[----:B------:R-:W-:Y:S01]  /*a810*/  IMAD.IADD R0, R45, 0x1, -R0 ;  /* 0x000000012d007824 */ /* 0x000fe200078e0a00 */
[----:B------:R-:W-:Y:S01]  /*a820*/  SHF.R.U32.HI R64, RZ, 0x10, R25 ;  /* 0x00000010ff407819 */ /* 0x000fe20000011619 */
[----:B------:R-:W-:Y:S01]  /*a830*/  IMAD.IADD R36, R70, 0x1, R20 ;  /* 0x0000000146247824 */ /* 0x000fe200078e0214 */
[----:B------:R-:W-:-:S02]  /*a840*/  SHF.R.U64 R25, R4, 0x10, R5 ;  /* 0x0000001004197819 */ /* 0x000fc40000001205 */
[----:B------:R-:W-:Y:S02]  /*a850*/  LEA.HI R0, R3, R0, RZ, 0x1d ;  /* 0x0000000003007211 */ /* 0x000fe400078fe8ff */
[----:B------:R-:W-:Y:S01]  /*a860*/  SHF.R.U32.HI R63, RZ, 0x10, R5 ;  /* 0x00000010ff3f7819 */ /* 0x000fe20000011605 */
[----:B------:R-:W-:Y:S01]  /*a870*/  HADD2.F32 R25, -RZ, R25.H0_H0 ;  /* 0x20000019ff197230 */ /* 0x000fe20000004100 */
[----:B------:R-:W-:Y:S02]  /*a880*/  SHF.R.S32.HI R37, RZ, 0x1f, R0 ;  /* 0x0000001fff257819 */ /* 0x000fe40000011400 */
[----:B------:R-:W-:Y:S01]  /*a890*/  SHF.R.U64 R5, R6, 0x10, R7 ;  /* 0x0000001006057819 */ /* 0x000fe20000001207 */
[----:B------:R-:W-:Y:S01]  /*a8a0*/  HADD2.F32 R63, -RZ, R63.H0_H0 ;  /* 0x2000003fff3f7230 */ /* 0x000fe20000004100 */
[----:B------:R-:W-:Y:S01]  /*a8b0*/  LEA.HI R37, R37, R0, RZ, 0x2 ;  /* 0x0000000025257211 */ /* 0x000fe200078f10ff */
[----:B------:R-:W-:Y:S01]  /*a8c0*/  IMAD.SHL.U32 R0, R0, 0x8, RZ ;  /* 0x0000000800007824 */ /* 0x000fe200078e00ff */
[----:B------:R-:W-:-:S02]  /*a8d0*/  SHF.R.U64 R4, R26, 0x10, R27 ;  /* 0x000000101a047819 */ /* 0x000fc4000000121b */
[----:B------:R-:W-:Y:S02]  /*a8e0*/  SHF.R.S32.HI R37, RZ, 0x2, R37 ;  /* 0x00000002ff257819 */ /* 0x000fe40000011425 */
[----:B------:R-:W-:Y:S02]  /*a8f0*/  LOP3.LUT R20, R71, 0x18, R0, 0xf8, !PT ;  /* 0x0000001847147812 */ /* 0x000fe400078ef800 */
[----:B------:R-:W-:Y:S01]  /*a900*/  LEA R0, R36, UR38, 0x1 ;  /* 0x0000002624007c11 */ /* 0x000fe2000f8e08ff */
[----:B------:R-:W-:Y:S01]  /*a910*/  IMAD R40, R37, 0x1800, R70 ;  /* 0x0000180025287824 */ /* 0x000fe200078e0246 */
[----:B------:R-:W-:Y:S02]  /*a920*/  LOP3.LUT R41, R20, R69, RZ, 0x3c, !PT ;  /* 0x0000004514297212 */ /* 0x000fe400078e3cff */
[----:B------:R-:W-:Y:S01]  /*a930*/  SHF.R.U32.HI R26, RZ, 0x10, R27 ;  /* 0x00000010ff1a7819 */ /* 0x000fe2000001161b */
[----:B------:R-:W0:Y:S01]  /*a940*/  LDS.128 R36, [R0] ;  /* 0x0000000000247984 */ /* 0x000e220000000c00 */
[----:B------:R-:W-:Y:S01]  /*a950*/  SHF.R.U32.HI R53, RZ, 0x10, R7 ;  /* 0x00000010ff357819 */ /* 0x000fe20000011607 */
[----:B------:R-:W-:-:S02]  /*a960*/  IMAD.IADD R41, R40, 0x1, R41 ;  /* 0x0000000128297824 */ /* 0x000fc400078e0229 */
[----:B------:R-:W-:Y:S02]  /*a970*/  HADD2.F32 R26, -RZ, R26.H0_H0 ;  /* 0x2000001aff1a7230 */ /* 0x000fe40000004100 */
[----:B------:R-:W-:-:S05]  /*a980*/  IMAD R20, R41, 0x2, R2 ;  /* 0x0000000229147824 */ /* 0x000fca00078e0202 */
[----:B----4-:R-:W1:Y:S01]  /*a990*/  LDS.128 R40, [R20+0xc400] ;  /* 0x00c4000014287984 */ /* 0x010e620000000c00 */
[--C-:B0-----:R-:W-:Y:S02]  /*a9a0*/  HADD2.F32 R27, -RZ, R37.reuse.H0_H0 ;  /* 0x20000025ff1b7230 */ /* 0x101fe40000004100 */
[----:B------:R-:W-:Y:S02]  /*a9b0*/  HADD2.F32 R54, -RZ, R37.H1_H1 ;  /* 0x30000025ff367230 */ /* 0x000fe40000004100 */
[----:B------:R-:W-:Y:S02]  /*a9c0*/  HADD2.F32 R37, -RZ, R55.H0_H0 ;  /* 0x20000037ff257230 */ /* 0x000fe40000004100 */
[----:B------:R-:W-:Y:S02]  /*a9d0*/  HADD2.F32 R57, -RZ, R36.H0_H0 ;  /* 0x20000024ff397230 */ /* 0x000fe40000004100 */
[----:B------:R-:W-:Y:S02]  /*a9e0*/  HADD2.F32 R45, -RZ, R38.H0_H0 ;  /* 0x20000026ff2d7230 */ /* 0x000fe40000004100 */
[----:B------:R-:W-:-:S02]  /*a9f0*/  HADD2.F32 R7, -RZ, R39.H0_H0 ;  /* 0x20000027ff077230 */ /* 0x000fc40000004100 */
[--C-:B-1----:R-:W-:Y:S02]  /*aa00*/  HADD2.F32 R6, -RZ, R41.reuse.H0_H0 ;  /* 0x20000029ff067230 */ /* 0x102fe40000004100 */
[----:B------:R-:W-:Y:S02]  /*aa10*/  HADD2.F32 R59, -RZ, R41.H1_H1 ;  /* 0x30000029ff3b7230 */ /* 0x000fe40000004100 */
[--C-:B------:R-:W-:Y:S02]  /*aa20*/  HADD2.F32 R56, -RZ, R43.reuse.H0_H0 ;  /* 0x2000002bff387230 */ /* 0x100fe40000004100 */
[C---:B------:R-:W-:Y:S01]  /*aa30*/  FMUL.FTZ R62, R6.reuse, R61 ;  /* 0x0000003d063e7220 */ /* 0x040fe20000410000 */
[----:B------:R-:W-:Y:S02]  /*aa40*/  HADD2.F32 R55, -RZ, R43.H1_H1 ;  /* 0x3000002bff377230 */ /* 0x000fe40000004100 */
[----:B------:R-:W-:Y:S01]  /*aa50*/  FMUL.FTZ R66, R6, R37 ;  /* 0x0000002506427220 */ /* 0x000fe20000410000 */
[----:B------:R-:W-:-:S02]  /*aa60*/  HADD2.F32 R43, -RZ, R64.H0_H0 ;  /* 0x20000040ff2b7230 */ /* 0x000fc40000004100 */
[----:B------:R-:W-:Y:S01]  /*aa70*/  FFMA.FTZ R6, R27, R37, -R62 ;  /* 0x000000251b067223 */ /* 0x000fe2000001083e */
[----:B------:R-:W-:Y:S02]  /*aa80*/  HADD2.F32 R41, -RZ, R40.H0_H0 ;  /* 0x20000028ff297230 */ /* 0x000fe40000004100 */
[----:B------:R-:W-:Y:S01]  /*aa90*/  FMUL.FTZ R65, R59, R63 ;  /* 0x0000003f3b417220 */ /* 0x000fe20000410000 */
[----:B------:R-:W-:Y:S02]  /*aaa0*/  HADD2.F32 R64, -RZ, R58.H1_H1 ;  /* 0x3000003aff407230 */ /* 0x000fe40000004100 */
[----:B------:R-:W-:Y:S01]  /*aab0*/  FFMA.FTZ R37, R27, R61, R66 ;  /* 0x0000003d1b257223 */ /* 0x000fe20000010042 */
[----:B------:R-:W-:Y:S02]  /*aac0*/  HADD2.F32 R62, -RZ, R67.H1_H1 ;  /* 0x30000043ff3e7230 */ /* 0x000fe40000004100 */
[-C--:B------:R-:W-:Y:S01]  /*aad0*/  FMUL.FTZ R59, R59, R43.reuse ;  /* 0x0000002b3b3b7220 */ /* 0x080fe20000410000 */
[----:B------:R-:W-:Y:S01]  /*aae0*/  FFMA.FTZ R27, R54, R43, -R65 ;  /* 0x0000002b361b7223 */ /* 0x000fe20000010841 */
[----:B------:R-:W-:Y:S01]  /*aaf0*/  FMUL.FTZ R66, R41, R64 ;  /* 0x0000004029427220 */ /* 0x000fe20000410000 */
[----:B------:R-:W-:-:S02]  /*ab00*/  HADD2.F32 R60, -RZ, R42.H0_H0 ;  /* 0x2000002aff3c7230 */ /* 0x000fc40000004100 */
[-C--:B------:R-:W-:Y:S01]  /*ab10*/  FMUL.FTZ R43, R41, R62.reuse ;  /* 0x0000003e292b7220 */ /* 0x080fe20000410000 */
[----:B------:R-:W-:Y:S01]  /*ab20*/  FFMA.FTZ R54, R54, R63, R59 ;  /* 0x0000003f36367223 */ /* 0x000fe2000001003b */
[----:B------:R-:W-:Y:S02]  /*ab30*/  HADD2.F32 R61, -RZ, R67.H0_H0 ;  /* 0x20000043ff3d7230 */ /* 0x000fe40000004100 */
[C---:B------:R-:W-:Y:S01]  /*ab40*/  FFMA.FTZ R41, R57.reuse, R62, -R66 ;  /* 0x0000003e39297223 */ /* 0x040fe20000010842 */
[--C-:B------:R-:W-:Y:S02]  /*ab50*/  HADD2.F32 R59, -RZ, R68.reuse.H0_H0 ;  /* 0x20000044ff3b7230 */ /* 0x100fe40000004100 */
[----:B------:R-:W-:Y:S01]  /*ab60*/  FFMA.FTZ R43, R57, R64, R43 ;  /* 0x00000040392b7223 */ /* 0x000fe2000001002b */
[----:B------:R-:W-:Y:S02]  /*ab70*/  HADD2.F32 R57, -RZ, R68.H1_H1 ;  /* 0x30000044ff397230 */ /* 0x000fe40000004100 */
[----:B------:R-:W-:Y:S01]  /*ab80*/  FMUL.FTZ R62, R60, R61 ;  /* 0x0000003d3c3e7220 */ /* 0x000fe20000410000 */
[----:B------:R-:W-:-:S02]  /*ab90*/  HADD2.F32 R58, -RZ, R58.H0_H0 ;  /* 0x2000003aff3a7230 */ /* 0x000fc40000004100 */
[----:B------:R-:W-:Y:S01]  /*aba0*/  FMUL.FTZ R64, R60, R59 ;  /* 0x0000003b3c407220 */ /* 0x000fe20000410000 */
[----:B------:R-:W-:Y:S02]  /*abb0*/  HADD2.F32 R60, -RZ, R53.H0_H0 ;  /* 0x20000035ff3c7230 */ /* 0x000fe40000004100 */
[C---:B------:R-:W-:Y:S01]  /*abc0*/  FMUL.FTZ R53, R56.reuse, R57 ;  /* 0x0000003938357220 */ /* 0x040fe20000410000 */
[----:B------:R-:W-:Y:S02]  /*abd0*/  HADD2.F32 R39, -RZ, R39.H1_H1 ;  /* 0x30000027ff277230 */ /* 0x000fe40000004100 */
[----:B------:R-:W-:Y:S01]  /*abe0*/  FMUL.FTZ R66, R56, R58 ;  /* 0x0000003a38427220 */ /* 0x000fe20000410000 */
[C---:B------:R-:W-:Y:S01]  /*abf0*/  FFMA.FTZ R62, R45.reuse, R59, -R62 ;  /* 0x0000003b2d3e7223 */ /* 0x040fe2000001083e */
        /* <DEDUP_REMOVED lines=13> */
[----:B------:R-:W-:-:S02]  /*acd0*/  HADD2.F32 R36, -RZ, R36.H1_H1 ;  /* 0x30000024ff247230 */ /* 0x000fc40000004100 */
        /* <DEDUP_REMOVED lines=18> */
.L_x_10853:
[----:B------:R-:W-:Y:S05]  /*ae00*/  BSYNC B1 ;  /* 0x0000000000017941 */ /* 0x000fea0003800000 */
.L_x_10852:
[----:B------:R-:W-:Y:S04]  /*ae10*/  BSSY B1, `(.L_x_10854) ;  /* 0x000006c000017945 */ /* 0x000fe80003800000 */
[----:B------:R-:W-:Y:S05]  /*ae20*/  @P1 BRA `(.L_x_10855) ;  /* 0x0000000400a81947 */ /* 0x000fea0003800000 */
[----:B0-----:R-:W2:Y:S01]  /*ae30*/  LDL R0, [R1+0x2c] ;  /* 0x00002c0001007983 */ /* 0x001ea20000100800 */
[--C-:B------:R-:W-:Y:S01]  /*ae40*/  SHF.R.U64 R28, R28, 0x10, R29.reuse ;  /* 0x000000101c1c7819 */ /* 0x100fe2000000121d */
[--C-:B------:R-:W-:Y:S01]  /*ae50*/  HADD2.F32 R40, -RZ, R52.reuse.H1_H1 ;  /* 0x30000034ff287230 */ /* 0x100fe20000004100 */
[----:B----4-:R-:W-:Y:S01]  /*ae60*/  SHF.R.U32.HI R43, RZ, 0x10, R29 ;  /* 0x00000010ff2b7819 */ /* 0x010fe2000001161d */
[----:B------:R-:W-:Y:S01]  /*ae70*/  HADD2.F32 R52, -RZ, R52.H0_H0 ;  /* 0x20000034ff347230 */ /* 0x000fe20000004100 */
[----:B------:R-:W-:Y:S02]  /*ae80*/  SHF.R.U64 R29, R8, 0x10, R9 ;  /* 0x00000010081d7819 */ /* 0x000fe40000001209 */
[--C-:B------:R-:W-:Y:S02]  /*ae90*/  SHF.R.U64 R8, R30, 0x10, R31.reuse ;  /* 0x000000101e087819 */ /* 0x100fe4000000121f */
[----:B------:R-:W-:Y:S01]  /*aea0*/  SHF.R.U32.HI R55, RZ, 0x10, R31 ;  /* 0x00000010ff377819 */ /* 0x000fe2000001161f */
[----:B------:R-:W-:Y:S01]  /*aeb0*/  HADD2.F32 R29, -RZ, R29.H0_H0 ;  /* 0x2000001dff1d7230 */ /* 0x000fe20000004100 */
[----:B------:R-:W-:-:S02]  /*aec0*/  SHF.R.U32.HI R41, RZ, 0x10, R9 ;  /* 0x00000010ff297819 */ /* 0x000fc40000011609 */
[--C-:B------:R-:W-:Y:S02]  /*aed0*/  SHF.R.U64 R9, R10, 0x10, R11.reuse ;  /* 0x000000100a097819 */ /* 0x100fe4000000120b */
[----:B------:R-:W-:Y:S01]  /*aee0*/  SHF.R.U32.HI R53, RZ, 0x10, R11 ;  /* 0x00000010ff357819 */ /* 0x000fe2000001160b */
[----:B------:R-:W-:Y:S02]  /*aef0*/  HADD2.F32 R41, -RZ, R41.H0_H0 ;  /* 0x20000029ff297230 */ /* 0x000fe40000004100 */
[----:B--2---:R-:W-:-:S05]  /*af00*/  IMAD.IADD R0, R156, 0x1, R0 ;  /* 0x000000019c007824 */ /* 0x004fca00078e0200 */
[----:B------:R-:W-:-:S04]  /*af10*/  SHF.R.S32.HI R5, RZ, 0x1f, R0 ;  /* 0x0000001fff057819 */ /* 0x000fc80000011400 */
[CC--:B------:R-:W-:Y:S02]  /*af20*/  LEA.HI R4, R5.reuse, R0.reuse, RZ, 0x3 ;  /* 0x0000000005047211 */ /* 0x0c0fe400078f18ff */
[----:B------:R-:W-:Y:S02]  /*af30*/  LEA.HI R5, R5, R0, RZ, 0x5 ;  /* 0x0000000005057211 */ /* 0x000fe400078f28ff */
[--C-:B------:R-:W-:Y:S02]  /*af40*/  SHF.R.S32.HI R6, RZ, 0x3, R4.reuse ;  /* 0x00000003ff067819 */ /* 0x100fe40000011404 */
[----:B-----5:R-:W-:Y:S02]  /*af50*/  LOP3.LUT R4, R71, 0x18, R4, 0xf8, !PT ;  /* 0x0000001847047812 */ /* 0x020fe400078ef804 */
[----:B------:R-:W-:Y:S02]  /*af60*/  LEA.HI R0, R3, R6, RZ, 0x1d ;  /* 0x0000000603007211 */ /* 0x000fe400078fe8ff */
[----:B------:R-:W-:-:S02]  /*af70*/  SHF.R.S32.HI R6, RZ, 0x5, R5 ;  /* 0x00000005ff067819 */ /* 0x000fc40000011405 */
[----:B------:R-:W-:Y:S02]  /*af80*/  SHF.R.S32.HI R5, RZ, 0x1f, R0 ;  /* 0x0000001fff057819 */ /* 0x000fe40000011400 */
[----:B------:R-:W-:Y:S01]  /*af90*/  LOP3.LUT R7, R4, R69, RZ, 0x3c, !PT ;  /* 0x0000004504077212 */ /* 0x000fe200078e3cff */
[----:B------:R-:W-:Y:S01]  /*afa0*/  IMAD R6, R6, 0x1800, R70 ;  /* 0x0000180006067824 */ /* 0x000fe200078e0246 */
[----:B------:R-:W-:Y:S01]  /*afb0*/  LEA.HI R5, R5, R0, RZ, 0x2 ;  /* 0x0000000005057211 */ /* 0x000fe200078f10ff */
[----:B------:R-:W-:Y:S02]  /*afc0*/  IMAD.SHL.U32 R0, R0, 0x8, RZ ;  /* 0x0000000800007824 */ /* 0x000fe400078e00ff */
[----:B------:R-:W-:Y:S01]  /*afd0*/  IMAD.IADD R6, R6, 0x1, R7 ;  /* 0x0000000106067824 */ /* 0x000fe200078e0207 */
[----:B------:R-:W-:Y:S02]  /*afe0*/  SHF.R.S32.HI R5, RZ, 0x2, R5 ;  /* 0x00000002ff057819 */ /* 0x000fe40000011405 */
[----:B------:R-:W-:-:S02]  /*aff0*/  LOP3.LUT R4, R71, 0x18, R0, 0xf8, !PT ;  /* 0x0000001847047812 */ /* 0x000fc400078ef800 */
[----:B------:R-:W-:Y:S01]  /*b000*/  LEA R0, R6, UR38, 0x1 ;  /* 0x0000002606007c11 */ /* 0x000fe2000f8e08ff */
[----:B------:R-:W-:Y:S01]  /*b010*/  IMAD R20, R5, 0x1800, R70 ;  /* 0x0000180005147824 */ /* 0x000fe200078e0246 */
[----:B------:R-:W-:-:S03]  /*b020*/  LOP3.LUT R25, R4, R69, RZ, 0x3c, !PT ;  /* 0x0000004504197212 */ /* 0x000fc600078e3cff */
[----:B------:R-:W0:Y:S02]  /*b030*/  LDS.128 R4, [R0] ;  /* 0x0000000000047984 */ /* 0x000e240000000c00 */
[----:B------:R-:W-:-:S04]  /*b040*/  IMAD.IADD R25, R20, 0x1, R25 ;  /* 0x0000000114197824 */ /* 0x000fc800078e0219 */
        /* <DEDUP_REMOVED lines=10> */
[--C-:B------:R-:W-:Y:S02]  /*b0f0*/  HADD2.F32 R38, -RZ, R27.reuse.H0_H0 ;  /* 0x2000001bff267230 */ /* 0x100fe40000004100 */
[C---:B------:R-:W-:Y:S01]  /*b100*/  FMUL.FTZ R42, R7.reuse, R52 ;  /* 0x00000034072a7220 */ /* 0x040fe20000410000 */
[-C--:B------:R-:W-:Y:S01]  /*b110*/  FMUL.FTZ R54, R7, R40.reuse ;  /* 0x0000002807367220 */ /* 0x080fe20000410000 */
[----:B------:R-:W-:Y:S02]  /*b120*/  HADD2.F32 R39, -RZ, R27.H1_H1 ;  /* 0x3000001bff277230 */ /* 0x000fe40000004100 */
[----:B------:R-:W-:Y:S01]  /*b130*/  FFMA.FTZ R7, R11, R40, -R42 ;  /* 0x000000280b077223 */ /* 0x000fe2000001082a */
[----:B------:R-:W-:-:S02]  /*b140*/  HADD2.F32 R40, -RZ, R43.H0_H0 ;  /* 0x2000002bff287230 */ /* 0x000fc40000004100 */
[----:B------:R-:W-:Y:S01]  /*b150*/  FMUL.FTZ R43, R37, R41 ;  /* 0x00000029252b7220 */ /* 0x000fe20000410000 */
[----:B------:R-:W-:Y:S02]  /*b160*/  HADD2.F32 R42, -RZ, R50.H0_H0 ;  /* 0x20000032ff2a7230 */ /* 0x000fe40000004100 */
[----:B------:R-:W-:Y:S01]  /*b170*/  FFMA.FTZ R54, R11, R52, R54 ;  /* 0x000000340b367223 */ /* 0x000fe20000010036 */
[----:B------:R-:W-:Y:S02]  /*b180*/  HADD2.F32 R11, -RZ, R51.H1_H1 ;  /* 0x30000033ff0b7230 */ /* 0x000fe40000004100 */
[-C--:B------:R-:W-:Y:S01]  /*b190*/  FMUL.FTZ R45, R37, R40.reuse ;  /* 0x00000028252d7220 */ /* 0x080fe20000410000 */
[----:B------:R-:W-:Y:S01]  /*b1a0*/  FFMA.FTZ R52, R30, R40, -R43 ;  /* 0x000000281e347223 */ /* 0x000fe2000001082b */
[C---:B------:R-:W-:Y:S01]  /*b1b0*/  FMUL.FTZ R40, R38.reuse, R42 ;  /* 0x0000002a26287220 */ /* 0x040fe20000410000 */
[----:B------:R-:W-:Y:S02]  /*b1c0*/  HADD2.F32 R37, -RZ, R53.H0_H0 ;  /* 0x20000035ff257230 */ /* 0x000fe40000004100 */
[----:B------:R-:W-:Y:S01]  /*b1d0*/  FMUL.FTZ R43, R38, R11 ;  /* 0x0000000b262b7220 */ /* 0x000fe20000410000 */
[----:B------:R-:W-:Y:S01]  /*b1e0*/  FFMA.FTZ R45, R30, R41, R45 ;  /* 0x000000291e2d7223 */ /* 0x000fe2000001002d */
[----:B------:R-:W-:Y:S01]  /*b1f0*/  FFMA.FTZ R41, R31, R11, -R40 ;  /* 0x0000000b1f297223 */ /* 0x000fe20000010828 */
[----:B------:R-:W-:-:S02]  /*b200*/  HADD2.F32 R11, -RZ, R55.H0_H0 ;  /* 0x20000037ff0b7230 */ /* 0x000fc40000004100 */
[----:B------:R-:W-:Y:S01]  /*b210*/  FFMA.FTZ R43, R31, R42, R43 ;  /* 0x0000002a1f2b7223 */ /* 0x000fe2000001002b */
[----:B------:R-:W-:Y:S02]  /*b220*/  HADD2.F32 R25, -RZ, R24.H0_H0 ;  /* 0x20000018ff197230 */ /* 0x000fe40000004100 */
[C---:B------:R-:W-:Y:S01]  /*b230*/  FMUL.FTZ R53, R39.reuse, R37 ;  /* 0x0000002527357220 */ /* 0x040fe20000410000 */
[----:B------:R-:W-:Y:S02]  /*b240*/  HADD2.F32 R50, -RZ, R50.H1_H1 ;  /* 0x30000032ff327230 */ /* 0x000fe40000004100 */
[-C--:B------:R-:W-:Y:S01]  /*b250*/  FMUL.FTZ R39, R39, R11.reuse ;  /* 0x0000000b27277220 */ /* 0x080fe20000410000 */
[----:B------:R-:W-:Y:S02]  /*b260*/  HADD2.F32 R31, -RZ, R49.H0_H0 ;  /* 0x20000031ff1f7230 */ /* 0x000fe40000004100 */
[----:B------:R-:W-:Y:S01]  /*b270*/  FFMA.FTZ R42, R36, R11, -R53 ;  /* 0x0000000b242a7223 */ /* 0x000fe20000010835 */
[----:B------:R-:W-:-:S02]  /*b280*/  HADD2.F32 R27, -RZ, R26.H0_H0 ;  /* 0x2000001aff1b7230 */ /* 0x000fc40000004100 */
[CC--:B------:R-:W-:Y:S01]  /*b290*/  FMUL.FTZ R40, R25.reuse, R50.reuse ;  /* 0x0000003219287220 */ /* 0x0c0fe20000410000 */
[----:B------:R-:W-:Y:S02]  /*b2a0*/  HADD2.F32 R38, -RZ, R49.H1_H1 ;  /* 0x30000031ff267230 */ /* 0x000fe40000004100 */
[----:B------:R-:W-:Y:S01]  /*b2b0*/  FMUL.FTZ R11, R25, R31 ;  /* 0x0000001f190b7220 */ /* 0x000fe20000410000 */
[----:B------:R-:W-:Y:S02]  /*b2c0*/  HADD2.F32 R30, -RZ, R51.H0_H0 ;  /* 0x20000033ff1e7230 */ /* 0x000fe40000004100 */
[----:B------:R-:W-:Y:S01]  /*b2d0*/  FFMA.FTZ R56, R36, R37, R39 ;  /* 0x0000002524387223 */ /* 0x000fe20000010027 */
[C---:B------:R-:W-:Y:S01]  /*b2e0*/  FFMA.FTZ R40, R10.reuse, R31, R40 ;  /* 0x0000001f0a287223 */ /* 0x040fe20000010028 */
[----:B------:R-:W-:Y:S01]  /*b2f0*/  FFMA.FTZ R50, R10, R50, -R11 ;  /* 0x000000320a327223 */ /* 0x000fe2000001080b */
[----:B------:R-:W-:Y:S02]  /*b300*/  HADD2.F32 R24, -RZ, R24.H1_H1 ;  /* 0x30000018ff187230 */ /* 0x000fe40000004100 */
[----:B------:R-:W-:Y:S01]  /*b310*/  FMUL.FTZ R36, R27, R38 ;  /* 0x000000261b247220 */ /* 0x000fe20000410000 */
[----:B------:R-:W-:-:S02]  /*b320*/  HADD2.F32 R26, -RZ, R26.H1_H1 ;  /* 0x3000001aff1a7230 */ /* 0x000fc40000004100 */
        /* <DEDUP_REMOVED lines=26> */
.L_x_10855:
[----:B------:R-:W-:Y:S05]  /*b4d0*/  BSYNC B1 ;  /* 0x0000000000017941 */ /* 0x000fea0003800000 */
.L_x_10854:
[----:B------:R-:W-:Y:S05]  /*b4e0*/  @P2 BRA `(.L_x_10836) ;  /* 0x0000000400a82947 */ /* 0x000fea0003800000 */
[----:B01----:R-:W2:Y:S01]  /*b4f0*/  LDL R0, [R1+0x28] ;  /* 0x0000280001007983 */ /* 0x003ea20000100800 */
[----:B------:R-:W-:Y:S01]  /*b500*/  SHF.R.U32.HI R28, RZ, 0x10, R13 ;  /* 0x00000010ff1c7819 */ /* 0x000fe2000001160d */
[----:B------:R-:W-:Y:S01]  /*b510*/  HADD2.F32 R27, -RZ, R47.H1_H1 ;  /* 0x3000002fff1b7230 */ /* 0x000fe20000004100 */
[----:B------:R-:W-:Y:S01]  /*b520*/  SHF.R.U32.HI R30, RZ, 0x10, R33 ;  /* 0x00000010ff1e7819 */ /* 0x000fe20000011621 */
[----:B------:R-:W-:Y:S01]  /*b530*/  HADD2.F32 R29, -RZ, R21.H1_H1 ;  /* 0x30000015ff1d7230 */ /* 0x000fe20000004100 */
[----:B------:R-:W-:Y:S01]  /*b540*/  SHF.R.U64 R36, R12, 0x10, R13 ;  /* 0x000000100c247819 */ /* 0x000fe2000000120d */
[----:B------:R-:W-:Y:S01]  /*b550*/  HADD2.F32 R28, -RZ, R28.H0_H0 ;  /* 0x2000001cff1c7230 */ /* 0x000fe20000004100 */
[----:B------:R-:W-:Y:S02]  /*b560*/  SHF.R.U64 R38, R32, 0x10, R33 ;  /* 0x0000001020267819 */ /* 0x000fe40000001221 */
[----:B------:R-:W-:Y:S02]  /*b570*/  SHF.R.U32.HI R32, RZ, 0x10, R15 ;  /* 0x00000010ff207819 */ /* 0x000fe4000001160f */
[----:B------:R-:W-:-:S02]  /*b580*/  SHF.R.U64 R37, R34, 0x10, R35 ;  /* 0x0000001022257819 */ /* 0x000fc40000001223 */
[----:B------:R-:W-:Y:S02]  /*b590*/  SHF.R.U32.HI R34, RZ, 0x10, R35 ;  /* 0x00000010ff227819 */ /* 0x000fe40000011623 */
[----:B------:R-:W-:Y:S01]  /*b5a0*/  SHF.R.U64 R35, R14, 0x10, R15 ;  /* 0x000000100e237819 */ /* 0x000fe2000000120f */
[----:B--2---:R-:W-:-:S05]  /*b5b0*/  IMAD.IADD R0, R156, 0x1, R0 ;  /* 0x000000019c007824 */ /* 0x004fca00078e0200 */
[----:B------:R-:W-:-:S04]  /*b5c0*/  SHF.R.S32.HI R5, RZ, 0x1f, R0 ;  /* 0x0000001fff057819 */ /* 0x000fc80000011400 */
[CC--:B------:R-:W-:Y:S02]  /*b5d0*/  LEA.HI R4, R5.reuse, R0.reuse, RZ, 0x3 ;  /* 0x0000000005047211 */ /* 0x0c0fe400078f18ff */
[----:B------:R-:W-:Y:S02]  /*b5e0*/  LEA.HI R0, R5, R0, RZ, 0x5 ;  /* 0x0000000005007211 */ /* 0x000fe400078f28ff */
[----:B------:R-:W-:Y:S02]  /*b5f0*/  SHF.R.S32.HI R6, RZ, 0x3, R4 ;  /* 0x00000003ff067819 */ /* 0x000fe40000011404 */
[----:B------:R-:W-:Y:S02]  /*b600*/  SHF.R.S32.HI R5, RZ, 0x5, R0 ;  /* 0x00000005ff057819 */ /* 0x000fe40000011400 */
[----:B------:R-:W-:Y:S02]  /*b610*/  LEA.HI R3, R3, R6, RZ, 0x1d ;  /* 0x0000000603037211 */ /* 0x000fe400078fe8ff */
[----:B-----5:R-:W-:Y:S01]  /*b620*/  LOP3.LUT R4, R71, 0x18, R4, 0xf8, !PT ;  /* 0x0000001847047812 */ /* 0x020fe200078ef804 */
[----:B------:R-:W-:Y:S01]  /*b630*/  IMAD R5, R5, 0x1800, R70 ;  /* 0x0000180005057824 */ /* 0x000fe200078e0246 */
[----:B------:R-:W-:-:S02]  /*b640*/  SHF.R.S32.HI R0, RZ, 0x1f, R3 ;  /* 0x0000001fff007819 */ /* 0x000fc40000011403 */
[----:B------:R-:W-:Y:S02]  /*b650*/  LOP3.LUT R4, R4, R69, RZ, 0x3c, !PT ;  /* 0x0000004504047212 */ /* 0x000fe400078e3cff */
[----:B------:R-:W-:Y:S01]  /*b660*/  LEA.HI R0, R0, R3, RZ, 0x2 ;  /* 0x0000000300007211 */ /* 0x000fe200078f10ff */
[----:B------:R-:W-:Y:S02]  /*b670*/  IMAD.SHL.U32 R3, R3, 0x8, RZ ;  /* 0x0000000803037824 */ /* 0x000fe400078e00ff */
[----:B------:R-:W-:Y:S01]  /*b680*/  IMAD.IADD R5, R5, 0x1, R4 ;  /* 0x0000000105057824 */ /* 0x000fe200078e0204 */
[----:B------:R-:W-:Y:S02]  /*b690*/  SHF.R.S32.HI R4, RZ, 0x2, R0 ;  /* 0x00000002ff047819 */ /* 0x000fe40000011400 */
[----:B------:R-:W-:Y:S02]  /*b6a0*/  LOP3.LUT R3, R71, 0x18, R3, 0xf8, !PT ;  /* 0x0000001847037812 */ /* 0x000fe400078ef803 */
        /* <DEDUP_REMOVED lines=28> */
[----:B------:R-:W-:Y:S02]  /*b870*/  HADD2.F32 R26, -RZ, R11.H1_H1 ;  /* 0x3000000bff1a7230 */ /* 0x000fe40000004100 */
[----:B------:R-:W-:Y:S01]  /*b880*/  FMUL.FTZ R32, R25, R12 ;  /* 0x0000000c19207220 */ /* 0x000fe20000410000 */
[----:B------:R-:W-:Y:S01]  /*b890*/  FFMA.FTZ R28, R13, R28, R24 ;  /* 0x0000001c0d1c7223 */ /* 0x000fe20000010018 */
[----:B------:R-:W-:-:S02]  /*b8a0*/  HADD2.F32 R13, -RZ, R34.H0_H0 ;  /* 0x20000022ff0d7230 */ /* 0x000fc40000004100 */
[C---:B------:R-:W-:Y:S01]  /*b8b0*/  FFMA.FTZ R29, R14.reuse, R12, -R29 ;  /* 0x0000000c0e1d7223 */ /* 0x040fe2000001081d */
[----:B------:R-:W-:Y:S01]  /*b8c0*/  FFMA.FTZ R32, R14, R27, R32 ;  /* 0x0000001b0e207223 */ /* 0x000fe20000010020 */
[----:B------:R-:W-:Y:S02]  /*b8d0*/  HADD2.F32 R9, -RZ, R8.H0_H0 ;  /* 0x20000008ff097230 */ /* 0x000fe40000004100 */
[C---:B------:R-:W-:Y:S01]  /*b8e0*/  FMUL.FTZ R24, R26.reuse, R20 ;  /* 0x000000141a187220 */ /* 0x040fe20000410000 */
[----:B------:R-:W-:Y:S02]  /*b8f0*/  HADD2.F32 R14, -RZ, R21.H0_H0 ;  /* 0x20000015ff0e7230 */ /* 0x000fe40000004100 */
[-C--:B------:R-:W-:Y:S01]  /*b900*/  FMUL.FTZ R34, R26, R13.reuse ;  /* 0x0000000d1a227220 */ /* 0x080fe20000410000 */
[----:B------:R-:W-:Y:S02]  /*b910*/  HADD2.F32 R12, -RZ, R47.H0_H0 ;  /* 0x2000002fff0c7230 */ /* 0x000fe40000004100 */
[----:B------:R-:W-:Y:S01]  /*b920*/  FFMA.FTZ R26, R15, R13, -R24 ;  /* 0x0000000d0f1a7223 */ /* 0x000fe20000010818 */
[----:B------:R-:W-:-:S02]  /*b930*/  HADD2.F32 R11, -RZ, R10.H0_H0 ;  /* 0x2000000aff0b7230 */ /* 0x000fc40000004100 */
[C---:B------:R-:W-:Y:S01]  /*b940*/  FMUL.FTZ R24, R9.reuse, R14 ;  /* 0x0000000e09187220 */ /* 0x040fe20000410000 */
[----:B------:R-:W-:Y:S02]  /*b950*/  HADD2.F32 R46, -RZ, R46.H0_H0 ;  /* 0x2000002eff2e7230 */ /* 0x000fe40000004100 */
[----:B------:R-:W-:Y:S01]  /*b960*/  FMUL.FTZ R9, R9, R12 ;  /* 0x0000000c09097220 */ /* 0x000fe20000410000 */
[----:B------:R-:W-:Y:S02]  /*b970*/  HADD2.F32 R48, -RZ, R48.H0_H0 ;  /* 0x20000030ff307230 */ /* 0x000fe40000004100 */
[----:B------:R-:W-:Y:S01]  /*b980*/  FFMA.FTZ R27, R15, R20, R34 ;  /* 0x000000140f1b7223 */ /* 0x000fe20000010022 */
[----:B------:R-:W-:Y:S01]  /*b990*/  FFMA.FTZ R24, R5, R12, -R24 ;  /* 0x0000000c05187223 */ /* 0x000fe20000010818 */
[C---:B------:R-:W-:Y:S01]  /*b9a0*/  FMUL.FTZ R20, R11.reuse, R46 ;  /* 0x0000002e0b147220 */ /* 0x040fe20000410000 */
[----:B------:R-:W-:Y:S02]  /*b9b0*/  HADD2.F32 R8, -RZ, R8.H1_H1 ;  /* 0x30000008ff087230 */ /* 0x000fe40000004100 */
[----:B------:R-:W-:Y:S01]  /*b9c0*/  FMUL.FTZ R12, R11, R48 ;  /* 0x000000300b0c7220 */ /* 0x000fe20000410000 */
[----:B------:R-:W-:-:S02]  /*b9d0*/  HADD2.F32 R10, -RZ, R10.H1_H1 ;  /* 0x3000000aff0a7230 */ /* 0x000fc40000004100 */
[----:B------:R-:W-:Y:S01]  /*b9e0*/  FFMA.FTZ R14, R5, R14, R9 ;  /* 0x0000000e050e7223 */ /* 0x000fe20000010009 */
        /* <DEDUP_REMOVED lines=26> */
.L_x_10836:
[----:B------:R-:W-:Y:S05]  /*bb90*/  BSYNC B0 ;  /* 0x0000000000007941 */ /* 0x000fea0003800000 */
.L_x_10829:
        /* <DEDUP_REMOVED lines=8> */
.L_x_10827:
[----:B0--3--:R-:W-:-:S05]  /*bc20*/  IMAD.U32 R0, RZ, RZ, UR37 ;  /* 0x00000025ff007e24 */ /* 0x009fca000f8e00ff */
[----:B------:R-:W-:-:S13]  /*bc30*/  ISETP.NE.AND P0, PT, R0, 0x3, PT ;  /* 0x000000030000780c */ /* 0x000fda0003f05270 */
[----:B------:R-:W-:Y:S05]  /*bc40*/  @!P0 BRA `(.L_x_10856) ;  /* 0x0000000000048947 */ /* 0x000fea0003800000 */
[----:B------:R-:W-:Y:S01]  /*bc50*/  BPT.TRAP 0x1 ;  /* 0x000000040000795c */ /* 0x000fe20000300000 */
.L_x_10856:
[----:B------:R-:W-:Y:S01]  /*bc60*/  IMAD R0, R16, 0x8, R2 ;  /* 0x0000000810007824 */ /* 0x000fe200078e0202 */
[----:B-12-4-:R-:W-:-:S04]  /*bc70*/  SHF.L.U32 R3, R19, 0x1f, RZ ;  /* 0x0000001f13037819 */ /* 0x016fc800000006ff */
[----:B------:R0:W1:Y:S01]  /*bc80*/  SYNCS.PHASECHK.TRANS64.TRYWAIT P2, [R0+URZ+0x2d830], R3 ;  /* 0x02d83003000075a7 */ /* 0x000062000804017f */
[----:B------:R-:W-:Y:S05]  /*bc90*/  @!P0 BRA `(.L_x_10857) ;  /* 0x0000000000048947 */ /* 0x000fea0003800000 */
[----:B------:R-:W-:Y:S01]  /*bca0*/  BPT.TRAP 0x1 ;  /* 0x000000040000795c */ /* 0x000fe20000300000 */
.L_x_10857:
[----:B------:R-:W2:Y:S02]  /*bcb0*/  S2R R4, SR_TID.X ;  /* 0x0000000000047919 */ /* 0x000ea40000002100 */
[----:B--2---:R-:W-:-:S04]  /*bcc0*/  LOP3.LUT R4, R4, 0x7f, RZ, 0xc0, !PT ;  /* 0x0000007f04047812 */ /* 0x004fc800078ec0ff */
[----:B------:R-:W-:Y:S01]  /*bcd0*/  ISETP.NE.AND P1, PT, R4, RZ, PT ;  /* 0x000000ff0400720c */ /* 0x000fe20003f25270 */
[----:B-1----:R-:W-:-:S12]  /*bce0*/  @P2 BRA `(.L_x_10858) ;  /* 0x0000000000082947 */ /* 0x002fd80003800000 */
[----:B------:R-:W1:Y:S02]  /*bcf0*/  SYNCS.PHASECHK.TRANS64.TRYWAIT P2, [R0+URZ+0x2d830], R3 ;  /* 0x02d83003000075a7 */ /* 0x000e64000804017f */
[----:B-1----:R-:W-:Y:S05]  /*bd00*/  @!P2 BRA `(.L_x_10859) ;  /* 0x000001b00064a947 */ /* 0x002fea0003800000 */
.L_x_10858:
[----:B------:R-:W-:Y:S05]  /*bd10*/  WARPSYNC.ALL ;  /* 0x0000000000007948 */ /* 0x000fea0003800000 */
[----:B01----:R-:W-:Y:S01]  /*bd20*/  VIADD R3, R2, 0x15400 ;  /* 0x0001540002037836 */ /* 0x003fe20000000000 */
[----:B------:R-:W-:Y:S01]  /*bd30*/  LOP3.LUT R6, R44, 0x10000, RZ, 0xfc, !PT ;  /* 0x000100002c067812 */ /* 0x000fe200078efcff */
[----:B------:R-:W-:Y:S01]  /*bd40*/  IMAD.MOV.U32 R7, RZ, RZ, -0x7fffffe0 ;  /* 0x80000020ff077424 */ /* 0x000fe200078e00ff */
[----:B------:R-:W-:Y:S02]  /*bd50*/  ULDC UR52, c[0x0][0x9dc] ;  /* 0x0002770000347ab9 */ /* 0x000fe40000000800 */
[----:B------:R-:W-:-:S04]  /*bd60*/  SHF.R.U32.HI R3, RZ, 0x4, R3 ;  /* 0x00000004ff037819 */ /* 0x000fc80000011603 */
[----:B------:R-:W-:-:S04]  /*bd70*/  LOP3.LUT R3, R3, 0x3fff, RZ, 0xc0, !PT ;  /* 0x00003fff03037812 */ /* 0x000fc800078ec0ff */
[----:B------:R-:W-:Y:S01]  /*bd80*/  LOP3.LUT R4, R3, 0x10000, RZ, 0xfc, !PT ;  /* 0x0001000003047812 */ /* 0x000fe200078efcff */
[----:B------:R-:W-:-:S04]  /*bd90*/  IMAD.MOV.U32 R5, RZ, RZ, -0x7fffffe0 ;  /* 0x80000020ff057424 */ /* 0x000fc800078e00ff */
[----:B------:R0:W-:Y:S01]  /*bda0*/  STL [R1+0x4], R4 ;  /* 0x0000040401007387 */ /* 0x0001e20000100800 */
[C---:B------:R-:W-:Y:S02]  /*bdb0*/  R2UR UR4, R6.reuse ;  /* 0x00000000060472ca */ /* 0x040fe400000e0000 */
[----:B------:R-:W-:Y:S01]  /*bdc0*/  R2UR UR5, R7 ;  /* 0x00000000070572ca */ /* 0x000fe200000e0000 */
[----:B-----5:R-:W-:Y:S01]  /*bdd0*/  WARPGROUP.ARRIVE ;  /* 0x00000000000079c5 */ /* 0x020fe20000000000 */
[----:B------:R-:W-:Y:S01]  /*bde0*/  R2UR UR7, R5 ;  /* 0x00000000050772ca */ /* 0x000fe200000e0000 */
[----:B------:R-:W-:Y:S01]  /*bdf0*/  VIADD R152, R6, 0x2 ;  /* 0x0000000206987836 */ /* 0x000fe20000000000 */
[----:B------:R-:W2:Y:S01]  /*be00*/  LDL R90, [R1+0x40] ;  /* 0x00004000015a7983 */ /* 0x000ea20000100800 */
[----:B0-----:R-:W-:-:S03]  /*be10*/  IMAD R4, R16, 0x600, R4 ;  /* 0x0000060010047824 */ /* 0x001fc600078e0204 */
[----:B------:R-:W2:Y:S02]  /*be20*/  LDL R89, [R1+0x18] ;  /* 0x0000180001597983 */ /* 0x000ea40000100800 */
[----:B------:R-:W-:-:S13]  /*be30*/  R2UR UR6, R4 ;  /* 0x00000000040672ca */ /* 0x000fda00000e0000 */
[----:B------:R-:W-:Y:S01]  /*be40*/  HGMMA.64x128x16.F32 R24, gdesc[UR4], RZ, !UPT, gsb0 ;  /* 0x01e00000041879f0 */ /* 0x000fe2000c0008ff */
[----:B------:R-:W-:Y:S02]  /*be50*/  VIADD R8, R4, 0x2 ;  /* 0x0000000204087836 */ /* 0x000fe40000000000 */
[----:B------:R-:W-:Y:S02]  /*be60*/  IMAD.MOV.U32 R153, RZ, RZ, -0x7fffffe0 ;  /* 0x80000020ff997424 */ /* 0x000fe400078e00ff */
[----:B------:R-:W-:Y:S01]  /*be70*/  IMAD.MOV.U32 R9, RZ, RZ, -0x7fffffe0 ;  /* 0x80000020ff097424 */ /* 0x000fe200078e00ff */
[----:B------:R-:W-:Y:S02]  /*be80*/  R2UR UR4, R152 ;  /* 0x00000000980472ca */ /* 0x000fe400000e0000 */
[----:B------:R-:W-:Y:S02]  /*be90*/  R2UR UR5, R153 ;  /* 0x00000000990572ca */ /* 0x000fe400000e0000 */
[----:B------:R-:W-:-:S02]  /*bea0*/  R2UR UR6, R8 ;  /* 0x00000000080672ca */ /* 0x000fc400000e0000 */
[----:B------:R-:W-:Y:S01]  /*beb0*/  R2UR UR7, R9 ;  /* 0x00000000090772ca */ /* 0x000fe200000e0000 */
[----:B------:R-:W-:Y:S02]  /*bec0*/  VIADD R150, R6, 0x300 ;  /* 0x0000030006967836 */ /* 0x000fe40000000000 */
[----:B------:R-:W-:Y:S02]  /*bed0*/  VIADD R8, R4, 0x200 ;  /* 0x0000020004087836 */ /* 0x000fe40000000000 */
[----:B------:R-:W-:Y:S02]  /*bee0*/  IMAD.MOV.U32 R151, RZ, RZ, -0x7fffffe0 ;  /* 0x80000020ff977424 */ /* 0x000fe400078e00ff */
[----:B------:R-:W-:Y:S01]  /*bef0*/  IMAD.MOV.U32 R9, RZ, RZ, -0x7fffffe0 ;  /* 0x80000020ff097424 */ /* 0x000fe200078e00ff */
[----:B------:R-:W-:Y:S02]  /*bf00*/  WARPGROUP.DEPBAR.LE gsb0, 0x0 ;  /* 0x00008000000079c5 */ /* 0x000fe40000010000 */
[----:B------:R-:W-:-:S06]  /*bf10*/  WARPGROUP.ARRIVE ;  /* 0x00000000000079c5 */ /* 0x000fcc0000000000 */
[----:B------:R-:W-:Y:S01]  /*bf20*/  HGMMA.64x128x16.F32 R24, gdesc[UR4], R24, gsb0 ;  /* 0x01e00000041879f0 */ /* 0x000fe20008000818 */
[----:B------:R-:W-:Y:S02]  /*bf30*/  R2UR UR4, R150 ;  /* 0x00000000960472ca */ /* 0x000fe400000e0000 */
[----:B------:R-:W-:Y:S02]  /*bf40*/  R2UR UR5, R151 ;  /* 0x00000000970572ca */ /* 0x000fe400000e0000 */
[----:B------:R-:W-:Y:S02]  /*bf50*/  R2UR UR6, R8 ;  /* 0x00000000080672ca */ /* 0x000fe400000e0000 */
[----:B------:R-:W-:Y:S01]  /*bf60*/  R2UR UR7, R9 ;  /* 0x00000000090772ca */ /* 0x000fe200000e0000 */
[----:B------:R-:W-:Y:S02]  /*bf70*/  VIADD R148, R6, 0x302 ;  /* 0x0000030206947836 */ /* 0x000fe40000000000 */
[----:B------:R-:W-:-:S02]  /*bf80*/  VIADD R8, R4, 0x202 ;  /* 0x0000020204087836 */ /* 0x000fc40000000000 */
        /* <DEDUP_REMOVED lines=31> */
[----:B------:R-:W-:Y:S02]  /*c180*/  WARPGROUP.DEPBAR.LE gsb0, 0x0 ;  /* 0x00008000000079c5 */ /* 0x000fe40000010000 */
[----:B------:R-:W-:-:S10]  /*c190*/  WARPGROUP.ARRIVE ;  /* 0x00000000000079c5 */ /* 0x000fd40000000000 */
[----:B------:R-:W-:Y:S01]  /*c1a0*/  HGMMA.64x128x16.F32 R24, gdesc[UR4], R24, gsb0 ;  /* 0x01e00000041879f0 */ /* 0x000fe20008000818 */
[----:B------:R-:W-:Y:S01]  /*c1b0*/  ULDC UR4, c[0x0][0x9d8] ;  /* 0x0002760000047ab9 */ /* 0x000fe20000000800 */
[----:B------:R-:W-:Y:S01]  /*c1c0*/  @!P1 VIADD R0, R0, 0x2d840 ;  /* 0x0002d84000009836 */ /* 0x000fe20000000000 */
[----:B------:R-:W-:Y:S02]  /*c1d0*/  ULDC.64 UR6, c[0x0][0x9e0] ;  /* 0x0002780000067ab9 */ /* 0x000fe40000000a00 */
[----:B------:R-:W-:Y:S02]  /*c1e0*/  UISETP.GE.AND UP0, UPT, UR7, 0x1, UPT ;  /* 0x000000010700788c */ /* 0x000fe4000bf06270 */
[----:B------:R-:W-:-:S04]  /*c1f0*/  @!P1 PRMT R0, RZ, 0x654, R0 ;  /* 0x00000654ff009816 */ /* 0x000fc80000000000 */
[----:B------:R-:W-:Y:S01]  /*c200*/  PLOP3.LUT P3, PT, PT, PT, UP0, 0x40, 0x0 ;  /* 0x000000000000781c */ /* 0x000fe20003f6e808 */
[----:B------:R-:W-:Y:S01]  /*c210*/  ULOP3.LUT UR52, URZ, UR52, URZ, 0x33, !UPT ;  /* 0x000000343f347292 */ /* 0x000fe2000f8e333f */
[----:B------:R-:W-:Y:S02]  /*c220*/  WARPGROUP.DEPBAR.LE gsb0, 0x0 ;  /* 0x00008000000079c5 */ /* 0x000fe40000010000 */
[----:B------:R-:W-:Y:S01]  /*c230*/  FMUL.FTZ R21, R34, UR4 ;  /* 0x0000000422157c20 */ /* 0x000fe20008410000 */
[----:B------:R-:W-:Y:S01]  /*c240*/  FMUL.FTZ R34, R45, UR4 ;  /* 0x000000042d227c20 */ /* 0x000fe20008410000 */
[----:B------:R-:W-:Y:S01]  /*c250*/  FMUL.FTZ R45, R56, UR4 ;  /* 0x00000004382d7c20 */ /* 0x000fe20008410000 */
[----:B------:R-:W-:Y:S01]  /*c260*/  FMUL.FTZ R56, R67, UR4 ;  /* 0x0000000443387c20 */ /* 0x000fe20008410000 */
[----:B------:R0:W-:Y:S01]  /*c270*/  @!P1 SYNCS.ARRIVE.TRANS64.RED.A1T0 RZ, [R0+URZ], RZ ;  /* 0x000000ff00ff99a7 */ /* 0x0001e2000810043f */
[----:B------:R-:W1:Y:S01]  /*c280*/  LDC R67, c[0x0][0x448] ;  /* 0x00011200ff437b82 */ /* 0x000e620000000800 */
        /* <DEDUP_REMOVED lines=8> */
[----:B-1----:R-:W-:Y:S01]  /*c310*/  ISETP.NE.AND P2, PT, R67, 0x1, PT ;  /* 0x000000014300780c */ /* 0x002fe20003f45270 */
[----:B------:R-:W-:Y:S01]  /*c320*/  FMUL.FTZ R54, R65, UR4 ;  /* 0x0000000441367c20 */ /* 0x000fe20008410000 */
[----:B------:R-:W-:-:S11]  /*c330*/  FMUL.FTZ R65, R76, UR4 ;  /* 0x000000044c417c20 */ /* 0x000fd60008410000 */
[----:B------:R-:W1:Y:S08]  /*c340*/  @P2 LDC R75, c[0x0][0x44c] ;  /* 0x00011300ff4b2b82 */ /* 0x000e700000000800 */
[----:B------:R-:W3:Y:S01]  /*c350*/  @P2 LDC R76, c[0x0][0x450] ;  /* 0x00011400ff4c2b82 */ /* 0x000ee20000000800 */
[----:B------:R-:W-:Y:S01]  /*c360*/  FMUL.FTZ R11, R28, UR4 ;  /* 0x000000041c0b7c20 */ /* 0x000fe20008410000 */
[----:B------:R-:W-:Y:S01]  /*c370*/  FMUL.FTZ R28, R39, UR4 ;  /* 0x00000004271c7c20 */ /* 0x000fe20008410000 */
[----:B------:R-:W-:Y:S01]  /*c380*/  FMUL.FTZ R39, R50, UR4 ;  /* 0x0000000432277c20 */ /* 0x000fe20008410000 */
[----:B------:R-:W-:Y:S01]  /*c390*/  FMUL.FTZ R50, R61, UR4 ;  /* 0x000000043d327c20 */ /* 0x000fe20008410000 */
[----:B------:R-:W-:Y:S01]  /*c3a0*/  FMUL.FTZ R61, R72, UR4 ;  /* 0x00000004483d7c20 */ /* 0x000fe20008410000 */
[----:B--2---:R-:W-:-:S02]  /*c3b0*/  IMAD.IADD R72, R90, 0x1, R89 ;  /* 0x000000015a487824 */ /* 0x004fc400078e0259 */
        /* <DEDUP_REMOVED lines=9> */
[----:B---3--:R-:W-:Y:S01]  /*c450*/  @P2 SHF.R.U32.HI R72, RZ, R76, R75 ;  /* 0x0000004cff482219 */ /* 0x008fe2000001164b */
[----:B------:R-:W-:Y:S01]  /*c460*/  FMUL.FTZ R55, R66, UR4 ;  /* 0x0000000442377c20 */ /* 0x000fe20008410000 */
[----:B------:R-:W-:Y:S01]  /*c470*/  FMUL.FTZ R74, R84, UR4 ;  /* 0x00000004544a7c20 */ /* 0x000fe20008410000 */
[----:B------:R-:W-:Y:S01]  /*c480*/  FMUL.FTZ R66, R77, UR4 ;  /* 0x000000044d427c20 */ /* 0x000fe20008410000 */
[----:B------:R-:W-:Y:S01]  /*c490*/  FMUL.FTZ R3, R24, UR4 ;  /* 0x0000000418037c20 */ /* 0x000fe20008410000 */
[----:B------:R-:W1:Y:S01]  /*c4a0*/  SHFL.IDX PT, R84, R72, RZ, 0x1c1f ;  /* 0x001c1fff48547589 */ /* 0x000e6200000e0000 */
[----:B------:R-:W-:Y:S01]  /*c4b0*/  FMUL.FTZ R5, R25, UR4 ;  /* 0x0000000419057c20 */ /* 0x000fe20008410000 */
[----:B------:R-:W-:Y:S01]  /*c4c0*/  FMUL.FTZ R4, R26, UR4 ;  /* 0x000000041a047c20 */ /* 0x000fe20008410000 */
[----:B------:R-:W-:Y:S01]  /*c4d0*/  FMUL.FTZ R10, R27, UR4 ;  /* 0x000000041b0a7c20 */ /* 0x000fe20008410000 */
[----:B------:R-:W-:Y:S01]  /*c4e0*/  FMUL.FTZ R12, R29, UR4 ;  /* 0x000000041d0c7c20 */ /* 0x000fe20008410000 */
[----:B------:R-:W-:-:S02]  /*c4f0*/  IMAD.MOV.U32 R77, RZ, RZ, -0x80 ;  /* 0xffffff80ff4d7424 */ /* 0x000fc400078e00ff */
        /* <DEDUP_REMOVED lines=31> */
[----:B------:R-:W2:Y:S03]  /*c6f0*/  MUFU.TANH R3, R3 ;  /* 0x0000000300037308 */ /* 0x000ea60000002400 */
[----:B------:R-:W-:-:S05]  /*c700*/  IADD3 R78, -R138, R78, R139 ;  /* 0x0000004e8a4e7210 */ /* 0x000fca0007ffe18b */
[----:B------:R-:W3:Y:S01]  /*c710*/  MUFU.TANH R5, R5 ;  /* 0x0000000500057308 */ /* 0x000ee20000002400 */
[----:B------:R-:W-:-:S07]  /*c720*/  VIADD R82, R78, UR6 ;  /* 0x000000064e527c36 */ /* 0x000fce0008000000 */
        /* <DEDUP_REMOVED lines=59> */
[----:B------:R-:W1:Y:S08]  /*cae0*/  MUFU.TANH R75, R75 ;  /* 0x0000004b004b7308 */ /* 0x000e700000002400 */
[----:B0-----:R0:W0:Y:S08]  /*caf0*/  MUFU.TANH R0, R86 ;  /* 0x0000005600007308 */ /* 0x0010300000002400 */
[----:B------:R-:W0:Y:S01]  /*cb00*/  MUFU.TANH R76, R76 ;  /* 0x0000004c004c7308 */ /* 0x000e220000002400 */
[----:B------:R-:W-:Y:S01]  /*cb10*/  IADD3 R83, -R137, R139, R77 ;  /* 0x0000008b89537210 */ /* 0x000fe20007ffe14d */
[----:B------:R-:W-:Y:S01]  /*cb20*/  VIADD R81, R78, UR52 ;  /* 0x000000344e517c36 */ /* 0x000fe20008000000 */
[----:B------:R-:W-:-:S02]  /*cb30*/  LEA R80, R88, 0xffffff80, 0x7 ;  /* 0xffffff8058507811 */ /* 0x000fc400078e38ff */
[----:B-1----:R-:W-:Y:S01]  /*cb40*/  VIADDMNMX R79, R84, R82, R83, PT ;  /* 0x00000052544f7246 */ /* 0x002fe20003800153 */
[----:B------:R-:W-:Y:S01]  /*cb50*/  IMAD.IADD R78, R81, 0x1, R84 ;  /* 0x00000001514e7824 */ /* 0x000fe200078e0254 */
[----:B--234-:R-:W-:Y:S06]  /*cb60*/  @P3 BRA `(.L_x_10860) ;  /* 0x0000000000583947 */ /* 0x01cfec0003800000 */
        /* <DEDUP_REMOVED lines=12> */
.L_x_10862:
[----:B------:R-:W-:-:S06]  /*cc30*/  UISETP.NE.AND UP1, UPT, UR7, 0x1, UPT ;  /* 0x000000010700788c */ /* 0x000fcc000bf25270 */
[----:B------:R-:W-:-:S05]  /*cc40*/  PLOP3.LUT P3, PT, PT, PT, UP1, 0x80, 0x0 ;  /* 0x000000000000781c */ /* 0x000fca0003f6f018 */
[----:B------:R-:W-:-:S08]  /*cc50*/  @UP1 ULDC.64 UR4, c[0x0][0x9e8] ;  /* 0x00027a0000041ab9 */ /* 0x000fd00000000a00 */
[----:B------:R-:W-:-:S05]  /*cc60*/  @P3 IMAD.HI.U32 R84, R85, UR4, RZ ;  /* 0x0000000455543c27 */ /* 0x000fca000f8e00ff */
[----:B------:R-:W-:-:S07]  /*cc70*/  @P3 SHF.R.U32.HI R85, RZ, UR5, R84 ;  /* 0x00000005ff553c19 */ /* 0x000fce0008011654 */
.L_x_10863:
[----:B------:R-:W-:Y:S05]  /*cc80*/  BSYNC B0 ;  /* 0x0000000000007941 */ /* 0x000fea0003800000 */
.L_x_10861:
[----:B------:R-:W-:-:S04]  /*cc90*/  IMAD R84, R85, UR7, -R80 ;  /* 0x0000000755547c24 */ /* 0x000fc8000f8e0a50 */
[----:B------:R-:W-:-:S05]  /*cca0*/  IMAD.IADD R84, R84, 0x1, -R137 ;  /* 0x0000000154547824 */ /* 0x000fca00078e0a89 */
[----:B------:R-:W-:Y:S02]  /*ccb0*/  VIMNMX R78, R78, R84, !PT ;  /* 0x000000544e4e7248 */ /* 0x000fe40007fe0100 */
[----:B------:R-:W-:-:S07]  /*ccc0*/  VIADDMNMX R79, R84, UR7, R79, PT ;  /* 0x00000007544f7c46 */ /* 0x000fce000b80014f */
.L_x_10860:
[C---:B------:R-:W-:Y:S01]  /*ccd0*/  ISETP.GE.AND P3, PT, R77.reuse, 0x2, PT ;  /* 0x000000024d00780c */ /* 0x040fe20003f66270 */
[----:B------:R-:W1:Y:S01]  /*cce0*/  SHFL.IDX PT, R72, R72, 0x1, 0x1c1f ;  /* 0x003c1f0048487f89 */ /* 0x000e6200000e0000 */
[----:B------:R-:W-:Y:S02]  /*ccf0*/  ISETP.GE.AND P5, PT, R77, 0x9, PT ;  /* 0x000000094d00780c */ /* 0x000fe40003fa6270 */
[----:B------:R-:W-:Y:S02]  /*cd00*/  ISETP.GT.AND P4, PT, R78, 0x1, !P3 ;  /* 0x000000014e00780c */ /* 0x000fe40005f84270 */
[----:B------:R-:W-:Y:S02]  /*cd10*/  LOP3.LUT R18, R18, 0xfffffffd, RZ, 0xc0, !PT ;  /* 0xfffffffd12127812 */ /* 0x000fe400078ec0ff */
[----:B------:R-:W-:-:S04]  /*cd20*/  ISETP.LT.OR P4, PT, R79, 0x2, P4 ;  /* 0x000000024f00780c */ /* 0x000fc80002781670 */
[----:B------:R-:W-:Y:S02]  /*cd30*/  FSEL R5, R5, -INF , !P4 ;  /* 0xff80000005057808 */ /* 0x000fe40006000000 */
[----:B------:R-:W-:Y:S02]  /*cd40*/  ISETP.GT.AND P4, PT, R78, 0x8, !P5 ;  /* 0x000000084e00780c */ /* 0x000fe40006f84270 */
[----:B------:R-:W-:Y:S02]  /*cd50*/  @P5 LOP3.LUT R18, R18, 0x2, RZ, 0xfc, !PT ;  /* 0x0000000212125812 */ /* 0x000fe400078efcff */
[----:B------:R-:W-:Y:S02]  /*cd60*/  ISETP.GE.AND P5, PT, R77, 0xa, PT ;  /* 0x0000000a4d00780c */ /* 0x000fe40003fa6270 */
[----:B------:R-:W-:Y:S02]  /*cd70*/  ISETP.LT.OR P4, PT, R79, 0x9, P4 ;  /* 0x000000094f00780c */ /* 0x000fe40002781670 */
[----:B------:R-:W-:-:S02]  /*cd80*/  LOP3.LUT R18, R18, 0xfffffffb, RZ, 0xc0, !PT ;  /* 0xfffffffb12127812 */ /* 0x000fc400078ec0ff */
[----:B------:R-:W-:Y:S01]  /*cd90*/  FSEL R11, R11, -INF , !P4 ;  /* 0xff8000000b0b7808 */ /* 0x000fe20006000000 */
[----:B-1----:R-:W-:Y:S01]  /*cda0*/  IMAD.IADD R81, R81, 0x1, R72 ;  /* 0x0000000151517824 */ /* 0x002fe200078e0248 */
[----:B------:R-:W-:Y:S02]  /*cdb0*/  ISETP.GT.AND P4, PT, R78, 0x9, !P5 ;  /* 0x000000094e00780c */ /* 0x000fe40006f84270 */
[----:B------:R-:W-:Y:S02]  /*cdc0*/  VIADDMNMX R82, R72, R82, R83, PT ;  /* 0x0000005248527246 */ /* 0x000fe40003800153 */
[----:B------:R-:W-:Y:S02]  /*cdd0*/  ISETP.LT.OR P4, PT, R79, 0xa, P4 ;  /* 0x0000000a4f00780c */ /* 0x000fe40002781670 */
[----:B------:R-:W-:Y:S02]  /*cde0*/  @P5 LOP3.LUT R18, R18, 0x4, RZ, 0xfc, !PT ;  /* 0x0000000412125812 */ /* 0x000fe400078efcff */
[----:B------:R-:W-:-:S02]  /*cdf0*/  ISETP.GE.AND P5, PT, R77, 0x11, PT ;  /* 0x000000114d00780c */ /* 0x000fc40003fa6270 */
        /* <DEDUP_REMOVED lines=185> */
.L_x_10866:
[----:B------:R-:W-:-:S06]  /*d990*/  UISETP.NE.AND UP1, UPT, UR7, 0x1, UPT ;  /* 0x000000010700788c */ /* 0x000fcc000bf25270 */
[----:B------:R-:W-:-:S05]  /*d9a0*/  PLOP3.LUT P6, PT, PT, PT, UP1, 0x80, 0x0 ;  /* 0x000000000000781c */ /* 0x000fca0003fcf018 */
[----:B------:R-:W-:-:S08]  /*d9b0*/  @UP1 ULDC.64 UR4, c[0x0][0x9e8] ;  /* 0x00027a0000041ab9 */ /* 0x000fd00000000a00 */
[----:B------:R-:W-:Y:S01]  /*d9c0*/  @P6 IMAD.HI.U32 R12, R77, UR4, RZ ;  /* 0x000000044d0c6c27 */ /* 0x000fe2000f8e00ff */
[----:B------:R-:W-:-:S13]  /*d9d0*/  PLOP3.LUT P6, PT, PT, PT, UP1, 0x80, 0x0 ;  /* 0x000000000000781c */ /* 0x000fda0003fcf018 */
[----:B------:R-:W-:-:S07]  /*d9e0*/  @P6 SHF.R.U32.HI R77, RZ, UR5, R12 ;  /* 0x00000005ff4d6c19 */ /* 0x000fce000801160c */
.L_x_10867:
[----:B------:R-:W-:Y:S05]  /*d9f0*/  BSYNC B0 ;  /* 0x0000000000007941 */ /* 0x000fea0003800000 */
.L_x_10865:
[----:B------:R-:W-:-:S04]  /*da00*/  IMAD R80, R77, UR7, -R80 ;  /* 0x000000074d507c24 */ /* 0x000fc8000f8e0a50 */
[----:B------:R-:W-:-:S05]  /*da10*/  IMAD.IADD R80, R80, 0x1, -R137 ;  /* 0x0000000150507824 */ /* 0x000fca00078e0a89 */
[----:B------:R-:W-:Y:S02]  /*da20*/  VIMNMX R81, R81, R80, !PT ;  /* 0x0000005051517248 */ /* 0x000fe40007fe0100 */
[----:B------:R-:W-:-:S07]  /*da30*/  VIADDMNMX R82, R80, UR7, R82, PT ;  /* 0x0000000750527c46 */ /* 0x000fce000b800152 */
.L_x_10864:
[----:B------:R-:W-:Y:S01]  /*da40*/  ISETP.GT.AND P3, PT, R81, 0x1, !P3 ;  /* 0x000000015100780c */ /* 0x000fe20005f64270 */
[----:B------:R-:W-:Y:S01]  /*da50*/  ULDC UR39, c[0x0][0x988] ;  /* 0x0002620000277ab9 */ /* 0x000fe20000000800 */
[----:B------:R-:W2:Y:S01]  /*da60*/  LDL R87, [R1+0x20] ;  /* 0x0000200001577983 */ /* 0x000ea20000100800 */
[----:B------:R-:W-:Y:S02]  /*da70*/  LOP3.LUT P6, RZ, R18, 0x2000000, RZ, 0xc0, !PT ;  /* 0x0200000012ff7812 */ /* 0x000fe400078cc0ff */
[----:B------:R-:W-:Y:S02]  /*da80*/  ISETP.LT.OR P3, PT, R82, 0x2, P3 ;  /* 0x000000025200780c */ /* 0x000fe40001f61670 */
[----:B------:R-:W-:Y:S02]  /*da90*/  FMNMX.FTZ R12, R3, R5, !PT ;  /* 0x00000005030c7209 */ /* 0x000fe40007810000 */
[----:B------:R-:W-:Y:S02]  /*daa0*/  FSEL R10, R10, -INF , !P3 ;  /* 0xff8000000a0a7808 */ /* 0x000fe40005800000 */
[----:B------:R-:W-:-:S02]  /*dab0*/  LOP3.LUT P3, RZ, R18, 0x2, RZ, 0xc0, !PT ;  /* 0x0000000212ff7812 */ /* 0x000fc4000786c0ff */
[C---:B------:R-:W-:Y:S02]  /*dac0*/  ISETP.GT.AND P4, PT, R81.reuse, 0x71, !P4 ;  /* 0x000000715100780c */ /* 0x040fe40006784270 */
[C---:B------:R-:W-:Y:S02]  /*dad0*/  ISETP.GT.AND P3, PT, R81.reuse, 0x8, !P3 ;  /* 0x000000085100780c */ /* 0x040fe40005f64270 */
[----:B------:R-:W-:Y:S02]  /*dae0*/  ISETP.GT.AND P5, PT, R81, 0x78, !P5 ;  /* 0x000000785100780c */ /* 0x000fe40006fa4270 */
[C---:B------:R-:W-:Y:S02]  /*daf0*/  ISETP.LT.OR P3, PT, R82.reuse, 0x9, P3 ;  /* 0x000000095200780c */ /* 0x040fe40001f61670 */
[----:B------:R-:W-:Y:S02]  /*db00*/  ISETP.LT.OR P4, PT, R82, 0x72, P4 ;  /* 0x000000725200780c */ /* 0x000fe40002781670 */
        /* <DEDUP_REMOVED lines=22> */
[----:B------:R-:W-:Y:S02]  /*dc70*/  ISETP.GT.AND P3, PT, R81, 0x18, !P6 ;  /* 0x000000185100780c */ /* 0x000fe40007764270 */
[----:B------:R-:W-:Y:S02]  /*dc80*/  LOP3.LUT P6, RZ, R18, 0x4000, RZ, 0xc0, !PT ;  /* 0x0000400012ff7812 */ /* 0x000fe400078cc0ff */
        /* <DEDUP_REMOVED lines=49> */
[C---:B------:R-:W-:Y:S02]  /*dfa0*/  ISETP.LT.OR P3, PT, R82.reuse, 0x32, P3 ;  /* 0x000000325200780c */ /* 0x040fe40001f61670 */
[----:B------:R-:W-:Y:S01]  /*dfb0*/  ISETP.LT.OR P5, PT, R82, 0x79, P5 ;  /* 0x000000795200780c */ /* 0x000fe20002fa1670 */
[----:B------:R-:W1:Y:S01]  /*dfc0*/  SHFL.BFLY PT, R12, R13, 0x2, 0x1f ;  /* 0x0c401f000d0c7f89 */ /* 0x000e6200000e0000 */
[----:B------:R-:W-:Y:S02]  /*dfd0*/  FSEL R40, R40, -INF , !P3 ;  /* 0xff80000028287808 */ /* 0x000fe40005800000 */
[----:B------:R-:W-:-:S04]  /*dfe0*/  LOP3.LUT P3, RZ, R18, 0x20000, RZ, 0xc0, !PT ;  /* 0x0002000012ff7812 */ /* 0x000fc8000786c0ff */
[----:B------:R-:W-:-:S04]  /*dff0*/  ISETP.GT.AND P3, PT, R81, 0x38, !P3 ;  /* 0x000000385100780c */ /* 0x000fc80005f64270 */
[----:B------:R-:W-:-:S04]  /*e000*/  ISETP.LT.OR P3, PT, R82, 0x39, P3 ;  /* 0x000000395200780c */ /* 0x000fc80001f61670 */
[----:B------:R-:W-:Y:S02]  /*e010*/  FSEL R43, R43, -INF , !P3 ;  /* 0xff8000002b2b7808 */ /* 0x000fe40005800000 */
[----:B------:R-:W-:-:S04]  /*e020*/  LOP3.LUT P3, RZ, R18, 0x10000, RZ, 0xc0, !PT ;  /* 0x0001000012ff7812 */ /* 0x000fc8000786c0ff */
[----:B------:R-:W-:Y:S02]  /*e030*/  ISETP.GT.AND P3, PT, R81, 0x39, !P3 ;  /* 0x000000395100780c */ /* 0x000fe40005f64270 */
[----:B-1----:R-:W-:Y:S02]  /*e040*/  FMNMX.FTZ R77, R13, R12, !PT ;  /* 0x0000000c0d4d7209 */ /* 0x002fe40007810000 */
[----:B------:R-:W-:-:S03]  /*e050*/  ISETP.LT.OR P3, PT, R82, 0x3a, P3 ;  /* 0x0000003a5200780c */ /* 0x000fc60001f61670 */
[----:B------:R-:W1:Y:S01]  /*e060*/  SHFL.BFLY PT, R12, R77, 0x1, 0x1f ;  /* 0x0c201f004d0c7f89 */ /* 0x000e6200000e0000 */
[----:B------:R-:W-:Y:S02]  /*e070*/  FSEL R44, R44, -INF , !P3 ;  /* 0xff8000002c2c7808 */ /* 0x000fe40005800000 */
[----:B------:R-:W-:-:S04]  /*e080*/  LOP3.LUT P3, RZ, R18, 0x8000, RZ, 0xc0, !PT ;  /* 0x0000800012ff7812 */ /* 0x000fc8000786c0ff */
[----:B------:R-:W-:-:S04]  /*e090*/  ISETP.GT.AND P3, PT, R81, 0x40, !P3 ;  /* 0x000000405100780c */ /* 0x000fc80005f64270 */
[----:B------:R-:W-:-:S04]  /*e0a0*/  ISETP.LT.OR P3, PT, R82, 0x41, P3 ;  /* 0x000000415200780c */ /* 0x000fc80001f61670 */
[----:B------:R-:W-:Y:S02]  /*e0b0*/  FSEL R47, R47, -INF , !P3 ;  /* 0xff8000002f2f7808 */ /* 0x000fe40005800000 */
[----:B------:R-:W-:Y:S02]  /*e0c0*/  ISETP.GT.AND P3, PT, R81, 0x41, !P6 ;  /* 0x000000415100780c */ /* 0x000fe40007764270 */
[----:B------:R-:W-:Y:S02]  /*e0d0*/  LOP3.LUT P6, RZ, R18, 0x8, RZ, 0xc0, !PT ;  /* 0x0000000812ff7812 */ /* 0x000fe400078cc0ff */
[----:B------:R-:W-:Y:S02]  /*e0e0*/  ISETP.LT.OR P3, PT, R82, 0x42, P3 ;  /* 0x000000425200780c */ /* 0x000fe40001f61670 */
[----:B-1----:R-:W-:Y:S02]  /*e0f0*/  FMNMX.FTZ R12, R77, R12, !PT ;  /* 0x0000000c4d0c7209 */ /* 0x002fe40007810000 */
[----:B------:R-:W-:-:S02]  /*e100*/  FSEL R48, R48, -INF , !P3 ;  /* 0xff80000030307808 */ /* 0x000fc40005800000 */
[----:B------:R-:W-:Y:S01]  /*e110*/  LOP3.LUT P3, RZ, R18, 0x2000, RZ, 0xc0, !PT ;  /* 0x0000200012ff7812 */ /* 0x000fe2000786c0ff */
[----:B------:R-:W-:-:S03]  /*e120*/  FMUL.FTZ R78, R12, UR39 ;  /* 0x000000270c4e7c20 */ /* 0x000fc60008410000 */
        /* <DEDUP_REMOVED lines=55> */
[--C-:B0-----:R-:W-:Y:S01]  /*e4a0*/  FFMA.FTZ R86, R30, UR39, -R78.reuse ;  /* 0x000000271e567c23 */ /* 0x101fe2000801084e */
[----:B------:R-:W-:Y:S01]  /*e4b0*/  FMNMX.FTZ R5, R4, R10, !PT ;  /* 0x0000000a04057209 */ /* 0x000fe20007810000 */
[--C-:B------:R-:W-:Y:S01]  /*e4c0*/  FFMA.FTZ R83, R15, UR39, -R78.reuse ;  /* 0x000000270f537c23 */ /* 0x100fe2000801084e */
[----:B------:R-:W-:Y:S01]  /*e4d0*/  FSEL R26, R71, -INF , !P4 ;  /* 0xff800000471a7808 */ /* 0x000fe20006000000 */
        /* <DEDUP_REMOVED lines=11> */
[----:B------:R0:W-:Y:S01]  /*e590*/  MUFU.EX2 R84, R11 ;  /* 0x0000000b00547308 */ /* 0x0001e20000000800 */
[----:B------:R-:W-:Y:S01]  /*e5a0*/  FSEL R82, R76, -INF , !P3 ;  /* 0xff8000004c527808 */ /* 0x000fe20005800000 */
        /* <DEDUP_REMOVED lines=16> */
[----:B------:R-:W-:Y:S01]  /*e6b0*/  FFMA.FTZ R34, R34, UR39, -R78 ;  /* 0x0000002722227c23 */ /* 0x000fe2000801084e */
[----:B------:R-:W-:-:S04]  /*e6c0*/  FMNMX.FTZ R20, R32, R5, !PT ;  /* 0x0000000520147209 */ /* 0x000fc80007810000 */
[----:B------:R-:W-:Y:S01]  /*e6d0*/  FMNMX.FTZ R5, R35, R20, !PT ;  /* 0x0000001423057209 */ /* 0x000fe20007810000 */
[----:B------:R-:W3:Y:S03]  /*e6e0*/  MUFU.EX2 R79, R79 ;  /* 0x0000004f004f7308 */ /* 0x000ee60000000800 */
[----:B------:R-:W-:-:S04]  /*e6f0*/  FMNMX.FTZ R20, R36, R5, !PT ;  /* 0x0000000524147209 */ /* 0x000fc80007810000 */
[----:B------:R-:W-:Y:S01]  /*e700*/  FMNMX.FTZ R5, R39, R20, !PT ;  /* 0x0000001427057209 */ /* 0x000fe20007810000 */
[----:B------:R-:W4:Y:S03]  /*e710*/  MUFU.EX2 R80, R80 ;  /* 0x0000005000507308 */ /* 0x000f260000000800 */
[----:B------:R-:W-:-:S04]  /*e720*/  FMNMX.FTZ R20, R40, R5, !PT ;  /* 0x0000000528147209 */ /* 0x000fc80007810000 */
[----:B------:R-:W-:Y:S01]  /*e730*/  FMNMX.FTZ R5, R43, R20, !PT ;  /* 0x000000142b057209 */ /* 0x000fe20007810000 */
[----:B------:R-:W5:Y:S03]  /*e740*/  MUFU.EX2 R83, R83 ;  /* 0x0000005300537308 */ /* 0x000f660000000800 */
[----:B------:R-:W-:-:S04]  /*e750*/  FMNMX.FTZ R20, R44, R5, !PT ;  /* 0x000000052c147209 */ /* 0x000fc80007810000 */
[----:B------:R-:W-:Y:S01]  /*e760*/  FMNMX.FTZ R5, R47, R20, !PT ;  /* 0x000000142f057209 */ /* 0x000fe20007810000 */
[----:B------:R-:W2:Y:S03]  /*e770*/  MUFU.EX2 R25, R25 ;  /* 0x0000001900197308 */ /* 0x000ea60000000800 */
[----:B------:R-:W-:Y:S01]  /*e780*/  FMNMX.FTZ R20, R48, R5, !PT ;  /* 0x0000000530147209 */ /* 0x000fe20007810000 */
[--C-:B------:R-:W-:Y:S01]  /*e790*/  FFMA.FTZ R5, R37, UR39, -R78.reuse ;  /* 0x0000002725057c23 */ /* 0x100fe2000801084e */
[--C-:B------:R-:W-:Y:S01]  /*e7a0*/  FFMA.FTZ R37, R45, UR39, -R78.reuse ;  /* 0x000000272d257c23 */ /* 0x100fe2000801084e */
[--C-:B------:R-:W-:Y:S01]  /*e7b0*/  FFMA.FTZ R45, R75, UR39, -R78.reuse ;  /* 0x000000274b2d7c23 */ /* 0x100fe2000801084e */
[----:B0-----:R-:W-:Y:S01]  /*e7c0*/  FMNMX.FTZ R11, R51, R20, !PT ;  /* 0x00000014330b7209 */ /* 0x001fe20007810000 */
[----:B------:R-:W0:Y:S03]  /*e7d0*/  MUFU.EX2 R85, R85 ;  /* 0x0000005500557308 */ /* 0x000e260000000800 */
[----:B------:R-:W-:Y:S01]  /*e7e0*/  FMNMX.FTZ R20, R52, R11, !PT ;  /* 0x0000000b34147209 */ /* 0x000fe20007810000 */
[--C-:B------:R-:W-:Y:S01]  /*e7f0*/  FFMA.FTZ R11, R38, UR39, -R78.reuse ;  /* 0x00000027260b7c23 */ /* 0x100fe2000801084e */
[----:B------:R-:W-:-:S02]  /*e800*/  FFMA.FTZ R38, R41, UR39, -R78 ;  /* 0x0000002729267c23 */ /* 0x000fc4000801084e */
        /* <DEDUP_REMOVED lines=19> */
[----:B------:R-:W1:Y:S01]  /*e940*/  SHFL.BFLY PT, R0, R13, 0x2, 0x1f ;  /* 0x0c401f000d007f89 */ /* 0x000e6200000e0000 */
[----:B------:R-:W-:Y:S08]  /*e950*/  MUFU.EX2 R38, R38 ;  /* 0x0000002600267308 */ /* 0x000ff00000000800 */
[----:B------:R-:W-:Y:S08]  /*e960*/  MUFU.EX2 R15, R15 ;  /* 0x0000000f000f7308 */ /* 0x000ff00000000800 */
[----:B------:R-:W-:Y:S01]  /*e970*/  MUFU.EX2 R37, R37 ;  /* 0x0000002500257308 */ /* 0x000fe20000000800 */
[----:B-1----:R-:W-:Y:S01]  /*e980*/  FMNMX.FTZ R41, R13, R0, !PT ;  /* 0x000000000d297209 */ /* 0x002fe20007810000 */
[----:B------:R-:W-:-:S06]  /*e990*/  FFMA.FTZ R0, R69, UR39, -R78 ;  /* 0x0000002745007c23 */ /* 0x000fcc000801084e */
[----:B------:R-:W-:Y:S01]  /*e9a0*/  MUFU.EX2 R71, R71 ;  /* 0x0000004700477308 */ /* 0x000fe20000000800 */
[----:B------:R-:W1:Y:S07]  /*e9b0*/  SHFL.BFLY PT, R62, R41, 0x1, 0x1f ;  /* 0x0c201f00293e7f89 */ /* 0x000e6e00000e0000 */
[----:B------:R-:W-:Y:S08]  /*e9c0*/  MUFU.EX2 R76, R76 ;  /* 0x0000004c004c7308 */ /* 0x000ff00000000800 */
[----:B------:R-:W-:Y:S08]  /*e9d0*/  MUFU.EX2 R81, R81 ;  /* 0x0000005100517308 */ /* 0x000ff00000000800 */
[----:B------:R-:W-:Y:S01]  /*e9e0*/  MUFU.EX2 R42, R42 ;  /* 0x0000002a002a7308 */ /* 0x000fe20000000800 */
[----:B-1----:R-:W-:Y:S01]  /*e9f0*/  FMNMX.FTZ R13, R41, R62, !PT ;  /* 0x0000003e290d7209 */ /* 0x002fe20007810000 */
[----:B------:R-:W-:-:S03]  /*ea00*/  FFMA.FTZ R41, R74, UR39, -R78 ;  /* 0x000000274a297c23 */ /* 0x000fc6000801084e */
[C---:B------:R-:W-:Y:S01]  /*ea10*/  FSETP.NEU.FTZ.AND P3, PT, R13.reuse, -INF , PT ;  /* 0xff8000000d00780b */ /* 0x040fe20003f7d000 */
[----:B------:R-:W-:Y:S02]  /*ea20*/  FMUL.FTZ R61, R13, UR39 ;  /* 0x000000270d3d7c20 */ /* 0x000fe40008410000 */
[----:B------:R-:W-:Y:S03]  /*ea30*/  MUFU.EX2 R46, R46 ;  /* 0x0000002e002e7308 */ /* 0x000fe60000000800 */
[----:B------:R-:W-:-:S05]  /*ea40*/  FSEL R75, R61, RZ, P3 ;  /* 0x000000ff3d4b7208 */ /* 0x000fca0001800000 */
[----:B------:R-:W-:Y:S01]  /*ea50*/  MUFU.EX2 R49, R49 ;  /* 0x0000003100317308 */ /* 0x000fe20000000800 */
[--C-:B------:R-:W-:Y:S01]  /*ea60*/  FFMA.FTZ R4, R4, UR39, -R75.reuse ;  /* 0x0000002704047c23 */ /* 0x100fe2000801084b */
[--C-:B------:R-:W-:Y:S01]  /*ea70*/  FFMA.FTZ R10, R10, UR39, -R75.reuse ;  /* 0x000000270a0a7c23 */ /* 0x100fe2000801084b */
[--C-:B------:R-:W-:Y:S01]  /*ea80*/  FFMA.FTZ R61, R72, UR39, -R75.reuse ;  /* 0x00000027483d7c23 */ /* 0x100fe2000801084b */
[--C-:B------:R-:W-:Y:S01]  /*ea90*/  FFMA.FTZ R62, R14, UR39, -R75.reuse ;  /* 0x000000270e3e7c23 */ /* 0x100fe2000801084b */
[----:B------:R-:W-:Y:S01]  /*eaa0*/  FFMA.FTZ R65, R24, UR39, -R75 ;  /* 0x0000002718417c23 */ /* 0x000fe2000801084b */
[----:B------:R-:W-:Y:S01]  /*eab0*/  FADD.FTZ R24, R3, R77 ;  /* 0x0000004d03187221 */ /* 0x000fe20000010000 */
[--C-:B------:R-:W-:Y:S01]  /*eac0*/  FFMA.FTZ R21, R21, UR39, -R75.reuse ;  /* 0x0000002715157c23 */ /* 0x100fe2000801084b */
[----:B------:R-:W-:Y:S01]  /*ead0*/  MUFU.EX2 R4, R4 ;  /* 0x0000000400047308 */ /* 0x000fe20000000800 */
[--C-:B------:R-:W-:Y:S01]  /*eae0*/  FFMA.FTZ R70, R31, UR39, -R75.reuse ;  /* 0x000000271f467c23 */ /* 0x100fe2000801084b */
[----:B---3--:R-:W-:Y:S01]  /*eaf0*/  FADD.FTZ R31, R79, R24 ;  /* 0x000000184f1f7221 */ /* 0x008fe20000010000 */
[--C-:B------:R-:W-:Y:S01]  /*eb00*/  FFMA.FTZ R66, R27, UR39, -R75.reuse ;  /* 0x000000271b427c23 */ /* 0x100fe2000801084b */
[--C-:B------:R-:W-:Y:S01]  /*eb10*/  FFMA.FTZ R69, R28, UR39, -R75.reuse ;  /* 0x000000271c457c23 */ /* 0x100fe2000801084b */
[----:B------:R-:W-:Y:S01]  /*eb20*/  FFMA.FTZ R27, R60, UR39, -R75 ;  /* 0x000000273c1b7c23 */ /* 0x000fe2000801084b */
[----:B----4-:R-:W-:Y:S01]  /*eb30*/  FADD.FTZ R24, R80, R31 ;  /* 0x0000001f50187221 */ /* 0x010fe20000010000 */
[--C-:B------:R-:W-:Y:S01]  /*eb40*/  FFMA.FTZ R60, R26, UR39, -R75.reuse ;  /* 0x000000271a3c7c23 */ /* 0x100fe2000801084b */
[----:B------:R-:W1:Y:S01]  /*eb50*/  MUFU.EX2 R10, R10 ;  /* 0x0000000a000a7308 */ /* 0x000e620000000800 */
[--C-:B------:R-:W-:Y:S01]  /*eb60*/  FFMA.FTZ R72, R32, UR39, -R75.reuse ;  /* 0x0000002720487c23 */ /* 0x100fe2000801084b */
[----:B-----5:R-:W-:Y:S01]  /*eb70*/  FADD.FTZ R31, R83, R24 ;  /* 0x00000018531f7221 */ /* 0x020fe20000010000 */
[--C-:B------:R-:W-:Y:S01]  /*eb80*/  FFMA.FTZ R14, R39, UR39, -R75.reuse ;  /* 0x00000027270e7c23 */ /* 0x100fe2000801084b */
[--C-:B------:R-:W-:Y:S01]  /*eb90*/  FFMA.FTZ R39, R40, UR39, -R75.reuse ;  /* 0x0000002728277c23 */ /* 0x100fe2000801084b */
[----:B------:R-:W-:Y:S01]  /*eba0*/  FFMA.FTZ R40, R43, UR39, -R75 ;  /* 0x000000272b287c23 */ /* 0x000fe2000801084b */
[----:B------:R-:W-:Y:S01]  /*ebb0*/  FADD.FTZ R28, R84, R31 ;  /* 0x0000001f541c7221 */ /* 0x000fe20000010000 */
[--C-:B------:R-:W-:Y:S01]  /*ebc0*/  FFMA.FTZ R43, R44, UR39, -R75.reuse ;  /* 0x000000272c2b7c23 */ /* 0x100fe2000801084b */
[----:B------:R-:W3:Y:S01]  /*ebd0*/  MUFU.EX2 R61, R61 ;  /* 0x0000003d003d7308 */ /* 0x000ee20000000800 */
[--C-:B------:R-:W-:Y:S01]  /*ebe0*/  FFMA.FTZ R44, R47, UR39, -R75.reuse ;  /* 0x000000272f2c7c23 */ /* 0x100fe2000801084b */
[----:B--2---:R-:W-:Y:S01]  /*ebf0*/  FADD.FTZ R28, R25, R28 ;  /* 0x0000001c191c7221 */ /* 0x004fe20000010000 */
[--C-:B------:R-:W-:Y:S01]  /*ec00*/  FFMA.FTZ R47, R48, UR39, -R75.reuse ;  /* 0x00000027302f7c23 */ /* 0x100fe2000801084b */
[--C-:B------:R-:W-:Y:S01]  /*ec10*/  FFMA.FTZ R48, R51, UR39, -R75.reuse ;  /* 0x0000002733307c23 */ /* 0x100fe2000801084b */
[--C-:B------:R-:W-:Y:S01]  /*ec20*/  FFMA.FTZ R51, R52, UR39, -R75.reuse ;  /* 0x0000002734337c23 */ /* 0x100fe2000801084b */
[----:B0-----:R-:W-:Y:S01]  /*ec30*/  FADD.FTZ R28, R85, R28 ;  /* 0x0000001c551c7221 */ /* 0x001fe20000010000 */
        /* <DEDUP_REMOVED lines=8> */
[--C-:B------:R-:W-:Y:S01]  /*ecc0*/  FFMA.FTZ R63, R63, UR39, -R75.reuse ;  /* 0x000000273f3f7c23 */ /* 0x100fe2000801084b */
[----:B------:R-:W1:Y:S01]  /*ecd0*/  MUFU.EX2 R21, R21 ;  /* 0x0000001500157308 */ /* 0x000e620000000800 */
[----:B---3--:R-:W-:Y:S01]  /*ece0*/  FADD.FTZ R31, R61, R24 ;  /* 0x000000183d1f7221 */ /* 0x008fe20000010000 */
[--C-:B------:R-:W-:Y:S01]  /*ecf0*/  FFMA.FTZ R64, R64, UR39, -R75.reuse ;  /* 0x0000002740407c23 */ /* 0x100fe2000801084b */
[--C-:B------:R-:W-:Y:S01]  /*ed00*/  FFMA.FTZ R67, R67, UR39, -R75.reuse ;  /* 0x0000002743437c23 */ /* 0x100fe2000801084b */
[--C-:B------:R-:W-:Y:S01]  /*ed10*/  FFMA.FTZ R68, R68, UR39, -R75.reuse ;  /* 0x0000002744447c23 */ /* 0x100fe2000801084b */
[--C-:B------:R-:W-:Y:S01]  /*ed20*/  FFMA.FTZ R73, R73, UR39, -R75.reuse ;  /* 0x0000002749497c23 */ /* 0x100fe2000801084b */
[----:B------:R-:W-:-:S02]  /*ed30*/  FFMA.FTZ R75, R82, UR39, -R75 ;  /* 0x00000027524b7c23 */ /* 0x000fc4000801084b */
[----:B------:R-:W2:Y:S01]  /*ed40*/  MUFU.EX2 R65, R65 ;  /* 0x0000004100417308 */ /* 0x000ea20000000800 */
[----:B0-----:R-:W-:Y:S01]  /*ed50*/  FADD.FTZ R24, R62, R31 ;  /* 0x0000001f3e187221 */ /* 0x001fe20000010000 */
[----:B------:R-:W-:Y:S01]  /*ed60*/  FADD.FTZ R31, R29, R28 ;  /* 0x0000001c1d1f7221 */ /* 0x000fe20000010000 */
[----:B------:R-:W-:-:S03]  /*ed70*/  F2FP.F16.F32.PACK_AB R28, R84, R83 ;  /* 0x00000053541c723e */ /* 0x000fc600000000ff */
[----:B------:R-:W-:Y:S02]  /*ed80*/  FADD.FTZ R30, R86, R31 ;  /* 0x0000001f561e7221 */ /* 0x000fe40000010000 */
[----:B------:R-:W0:Y:S01]  /*ed90*/  MUFU.EX2 R66, R66 ;  /* 0x0000004200427308 */ /* 0x000e220000000800 */
[----:B-1----:R-:W-:Y:S01]  /*eda0*/  FADD.FTZ R26, R21, R24 ;  /* 0x00000018151a7221 */ /* 0x002fe20000010000 */
[----:B------:R-:W-:Y:S01]  /*edb0*/  F2FP.F16.F32.PACK_AB R24, R77, R3 ;  /* 0x000000034d18723e */ /* 0x000fe200000000ff */
[----:B------:R-:W-:Y:S01]  /*edc0*/  FADD.FTZ R31, R33, R30 ;  /* 0x0000001e211f7221 */ /* 0x000fe20000010000 */
[----:B------:R-:W-:-:S03]  /*edd0*/  F2FP.F16.F32.PACK_AB R30, R85, R25 ;  /* 0x00000019551e723e */ /* 0x000fc600000000ff */
[----:B------:R-:W-:Y:S01]  /*ede0*/  FADD.FTZ R74, R34, R31 ;  /* 0x0000001f224a7221 */ /* 0x000fe20000010000 */
[----:B------:R-:W1:Y:S01]  /*edf0*/  MUFU.EX2 R69, R69 ;  /* 0x0000004500457308 */ /* 0x000e620000000800 */
[----:B--2---:R-:W-:Y:S01]  /*ee00*/  FADD.FTZ R3, R65, R26 ;  /* 0x0000001a41037221 */ /* 0x004fe20000010000 */
[----:B------:R-:W-:Y:S01]  /*ee10*/  F2FP.F16.F32.PACK_AB R26, R80, R79 ;  /* 0x0000004f501a723e */ /* 0x000fe200000000ff */
[----:B------:R-:W-:Y:S01]  /*ee20*/  FADD.FTZ R74, R5, R74 ;  /* 0x0000004a054a7221 */ /* 0x000fe20000010000 */
[----:B------:R-:W-:-:S03]  /*ee30*/  F2FP.F16.F32.PACK_AB R34, R34, R33 ;  /* 0x000000212222723e */ /* 0x000fc600000000ff */
[----:B------:R-:W-:Y:S01]  /*ee40*/  FADD.FTZ R31, R11, R74 ;  /* 0x0000004a0b1f7221 */ /* 0x000fe20000010000 */
[----:B------:R-:W2:Y:S01]  /*ee50*/  MUFU.EX2 R70, R70 ;  /* 0x0000004600467308 */ /* 0x000ea20000000800 */
[----:B0-----:R-:W-:-:S07]  /*ee60*/  FADD.FTZ R32, R66, R3 ;  /* 0x0000000342207221 */ /* 0x001fce0000010000 */
[----:B------:R0:W-:Y:S01]  /*ee70*/  MUFU.EX2 R3, R27 ;  /* 0x0000001b00037308 */ /* 0x0001e20000000800 */
[----:B-1----:R-:W-:Y:S01]  /*ee80*/  FADD.FTZ R25, R69, R32 ;  /* 0x0000002045197221 */ /* 0x002fe20000010000 */
[----:B------:R-:W-:-:S06]  /*ee90*/  F2FP.F16.F32.PACK_AB R32, R86, R29 ;  /* 0x0000001d5620723e */ /* 0x000fcc00000000ff */
[----:B------:R-:W1:Y:S01]  /*eea0*/  MUFU.EX2 R72, R72 ;  /* 0x0000004800487308 */ /* 0x000e620000000800 */
[----:B0-----:R-:W-:Y:S01]  /*eeb0*/  F2FP.F16.F32.PACK_AB R27, R62, R61 ;  /* 0x0000003d3e1b723e */ /* 0x001fe200000000ff */
[----:B--2---:R-:W-:Y:S01]  /*eec0*/  FADD.FTZ R29, R70, R25 ;  /* 0x00000019461d7221 */ /* 0x004fe20000010000 */
[----:B------:R-:W2:Y:S01]  /*eed0*/  LDL R62, [R1+0x24] ;  /* 0x00002400013e7983 */ /* 0x000ea20000100800 */
[----:B------:R-:W-:-:S04]  /*eee0*/  F2FP.F16.F32.PACK_AB R25, R10, R4 ;  /* 0x000000040a19723e */ /* 0x000fc800000000ff */
[----:B------:R-:W0:Y:S01]  /*eef0*/  MUFU.EX2 R35, R35 ;  /* 0x0000002300237308 */ /* 0x000e220000000800 */
[----:B------:R3:W-:Y:S07]  /*ef00*/  STSM.16.M88.4 [R140+0x21800], R24 ;  /* 0x021800188c007844 */ /* 0x0007ee0000000200 */
[----:B------:R-:W4:Y:S01]  /*ef10*/  MUFU.EX2 R36, R36 ;  /* 0x0000002400247308 */ /* 0x000f220000000800 */
[----:B-1----:R-:W-:Y:S01]  /*ef20*/  FADD.FTZ R4, R72, R29 ;  /* 0x0000001d48047221 */ /* 0x002fe20000010000 */
[----:B------:R-:W-:-:S02]  /*ef30*/  F2FP.F16.F32.PACK_AB R29, R65, R21 ;  /* 0x00000015411d723e */ /* 0x000fc400000000ff */
[----:B------:R-:W-:-:S04]  /*ef40*/  F2FP.F16.F32.PACK_AB R33, R72, R70 ;  /* 0x000000464821723e */ /* 0x000fc800000000ff */
[----:B------:R-:W1:Y:S01]  /*ef50*/  MUFU.EX2 R14, R14 ;  /* 0x0000000e000e7308 */ /* 0x000e620000000800 */
[----:B0-----:R-:W-:Y:S01]  /*ef60*/  FADD.FTZ R21, R35, R4 ;  /* 0x0000000423157221 */ /* 0x001fe20000010000 */
[----:B------:R-:W-:-:S06]  /*ef70*/  FADD.FTZ R4, R38, R31 ;  /* 0x0000001f26047221 */ /* 0x000fcc0000010000 */
[----:B------:R-:W0:Y:S01]  /*ef80*/  MUFU.EX2 R39, R39 ;  /* 0x0000002700277308 */ /* 0x000e220000000800 */
[----:B------:R-:W-:Y:S01]  /*ef90*/  FADD.FTZ R10, R15, R4 ;  /* 0x000000040f0a7221 */ /* 0x000fe20000010000 */
[C---:B----4-:R-:W-:Y:S01]  /*efa0*/  FADD.FTZ R21, R36.reuse, R21 ;  /* 0x0000001524157221 */ /* 0x050fe20000010000 */
[----:B------:R-:W-:Y:S02]  /*efb0*/  F2FP.F16.F32.PACK_AB R35, R36, R35 ;  /* 0x000000232423723e */ /* 0x000fe400000000ff */
[----:B------:R-:W-:-:S03]  /*efc0*/  FADD.FTZ R10, R37, R10 ;  /* 0x0000000a250a7221 */ /* 0x000fc60000010000 */
[----:B------:R-:W4:Y:S01]  /*efd0*/  MUFU.EX2 R40, R40 ;  /* 0x0000002800287308 */ /* 0x000f220000000800 */
[----:B-1----:R-:W-:Y:S01]  /*efe0*/  FADD.FTZ R4, R14, R21 ;  /* 0x000000150e047221 */ /* 0x002fe20000010000 */
[----:B------:R-:W-:-:S06]  /*eff0*/  FADD.FTZ R61, R71, R10 ;  /* 0x0000000a473d7221 */ /* 0x000fcc0000010000 */
[----:B------:R-:W1:Y:S01]  /*f000*/  MUFU.EX2 R43, R43 ;  /* 0x0000002b002b7308 */ /* 0x000e620000000800 */
[----:B0-----:R-:W-:Y:S01]  /*f010*/  FADD.FTZ R21, R39, R4 ;  /* 0x0000000427157221 */ /* 0x001fe20000010000 */
[----:B------:R-:W-:-:S06]  /*f020*/  FADD.FTZ R10, R76, R61 ;  /* 0x0000003d4c0a7221 */ /* 0x000fcc0000010000 */
[----:B------:R-:W0:Y:S01]  /*f030*/  MUFU.EX2 R44, R44 ;  /* 0x0000002c002c7308 */ /* 0x000e220000000800 */
[----:B------:R-:W-:Y:S01]  /*f040*/  F2FP.F16.F32.PACK_AB R36, R11, R5 ;  /* 0x000000050b24723e */ /* 0x000fe200000000ff */
[----:B----4-:R-:W-:Y:S01]  /*f050*/  FADD.FTZ R4, R40, R21 ;  /* 0x0000001528047221 */ /* 0x010fe20000010000 */
[----:B------:R-:W-:-:S05]  /*f060*/  FADD.FTZ R11, R81, R10 ;  /* 0x0000000a510b7221 */ /* 0x000fca0000010000 */
[----:B------:R-:W4:Y:S01]  /*f070*/  MUFU.EX2 R47, R47 ;  /* 0x0000002f002f7308 */ /* 0x000f220000000800 */
[----:B-1----:R-:W-:Y:S01]  /*f080*/  FADD.FTZ R5, R43, R4 ;  /* 0x000000042b057221 */ /* 0x002fe20000010000 */
[----:B------:R-:W-:-:S06]  /*f090*/  FADD.FTZ R11, R42, R11 ;  /* 0x0000000b2a0b7221 */ /* 0x000fcc0000010000 */
[----:B------:R-:W-:Y:S08]  /*f0a0*/  MUFU.EX2 R50, R50 ;  /* 0x0000003200327308 */ /* 0x000ff00000000800 */
[----:B------:R-:W1:Y:S01]  /*f0b0*/  MUFU.EX2 R48, R48 ;  /* 0x0000003000307308 */ /* 0x000e620000000800 */
[----:B0-----:R-:W-:Y:S01]  /*f0c0*/  FADD.FTZ R4, R44, R5 ;  /* 0x000000052c047221 */ /* 0x001fe20000010000 */
[----:B------:R-:W-:-:S06]  /*f0d0*/  FADD.FTZ R10, R46, R11 ;  /* 0x0000000b2e0a7221 */ /* 0x000fcc0000010000 */
[----:B------:R-:W0:Y:S08]  /*f0e0*/  MUFU.EX2 R51, R51 ;  /* 0x0000003300337308 */ /* 0x000e300000000800 */
[----:B------:R-:W5:Y:S01]  /*f0f0*/  MUFU.EX2 R53, R53 ;  /* 0x0000003500357308 */ /* 0x000f620000000800 */
[----:B----4-:R-:W-:Y:S01]  /*f100*/  FADD.FTZ R5, R47, R4 ;  /* 0x000000042f057221 */ /* 0x010fe20000010000 */
[----:B------:R-:W-:-:S06]  /*f110*/  FADD.FTZ R11, R49, R10 ;  /* 0x0000000a310b7221 */ /* 0x000fcc0000010000 */
[----:B------:R-:W4:Y:S01]  /*f120*/  MUFU.EX2 R52, R52 ;  /* 0x0000003400347308 */ /* 0x000f220000000800 */
[----:B-1----:R-:W-:Y:S01]  /*f130*/  FADD.FTZ R4, R48, R5 ;  /* 0x0000000530047221 */ /* 0x002fe20000010000 */
[----:B------:R-:W-:-:S06]  /*f140*/  FADD.FTZ R10, R50, R11 ;  /* 0x0000000b320a7221 */ /* 0x000fcc0000010000 */
[----:B------:R-:W-:Y:S08]  /*f150*/  MUFU.EX2 R54, R54 ;  /* 0x0000003600367308 */ /* 0x000ff00000000800 */
[----:B------:R-:W1:Y:S01]  /*f160*/  MUFU.EX2 R55, R55 ;  /* 0x0000003700377308 */ /* 0x000e620000000800 */
[----:B0-----:R-:W-:Y:S01]  /*f170*/  FADD.FTZ R5, R51, R4 ;  /* 0x0000000433057221 */ /* 0x001fe20000010000 */
[----:B-----5:R-:W-:-:S06]  /*f180*/  FADD.FTZ R11, R53, R10 ;  /* 0x0000000a350b7221 */ /* 0x020fcc0000010000 */
[----:B------:R-:W0:Y:S08]  /*f190*/  MUFU.EX2 R56, R56 ;  /* 0x0000003800387308 */ /* 0x000e300000000800 */
[----:B------:R-:W5:Y:S01]  /*f1a0*/  MUFU.EX2 R57, R57 ;  /* 0x0000003900397308 */ /* 0x000f620000000800 */
[----:B----4-:R-:W-:Y:S01]  /*f1b0*/  FADD.FTZ R4, R52, R5 ;  /* 0x0000000534047221 */ /* 0x010fe20000010000 */
[----:B---3--:R-:W-:-:S02]  /*f1c0*/  F2FP.F16.F32.PACK_AB R24, R71, R37 ;  /* 0x000000254718723e */ /* 0x008fc400000000ff */
[----:B------:R-:W-:-:S04]  /*f1d0*/  F2FP.F16.F32.PACK_AB R31, R69, R66 ;  /* 0x00000042451f723e */ /* 0x000fc800000000ff */
[----:B------:R-:W3:Y:S01]  /*f1e0*/  MUFU.EX2 R58, R58 ;  /* 0x0000003a003a7308 */ /* 0x000ee20000000800 */
[----:B------:R-:W-:-:S07]  /*f1f0*/  F2FP.F16.F32.PACK_AB R37, R39, R14 ;  /* 0x0000000e2725723e */ /* 0x000fce00000000ff */
[----:B------:R-:W-:Y:S01]  /*f200*/  MUFU.EX2 R63, R63 ;  /* 0x0000003f003f7308 */ /* 0x000fe20000000800 */
[----:B-1----:R-:W-:-:S07]  /*f210*/  FADD.FTZ R5, R55, R4 ;  /* 0x0000000437057221 */ /* 0x002fce0000010000 */
[----:B------:R-:W1:Y:S01]  /*f220*/  MUFU.EX2 R64, R64 ;  /* 0x0000004000407308 */ /* 0x000e620000000800 */
[----:B------:R-:W-:-:S07]  /*f230*/  FADD.FTZ R14, R54, R11 ;  /* 0x0000000b360e7221 */ /* 0x000fce0000010000 */
[----:B------:R-:W-:Y:S08]  /*f240*/  MUFU.EX2 R67, R67 ;  /* 0x0000004300437308 */ /* 0x000ff00000000800 */
[----:B------:R-:W4:Y:S08]  /*f250*/  MUFU.EX2 R68, R68 ;  /* 0x0000004400447308 */ /* 0x000f300000000800 */
[----:B------:R-:W-:Y:S08]  /*f260*/  MUFU.EX2 R0, R0 ;  /* 0x0000000000007308 */ /* 0x000ff00000000800 */
[----:B------:R-:W4:Y:S08]  /*f270*/  MUFU.EX2 R20, R20 ;  /* 0x0000001400147308 */ /* 0x000f300000000800 */
[----:B------:R-:W-:Y:S08]  /*f280*/  MUFU.EX2 R41, R41 ;  /* 0x0000002900297308 */ /* 0x000ff00000000800 */
[----:B------:R-:W4:Y:S08]  /*f290*/  MUFU.EX2 R45, R45 ;  /* 0x0000002d002d7308 */ /* 0x000f300000000800 */
[----:B------:R-:W-:Y:S08]  /*f2a0*/  MUFU.EX2 R73, R73 ;  /* 0x0000004900497308 */ /* 0x000ff00000000800 */
[----:B------:R-:W4:Y:S08]  /*f2b0*/  MUFU.EX2 R60, R60 ;  /* 0x0000003c003c7308 */ /* 0x000f300000000800 */
[----:B------:R-:W-:Y:S08]  /*f2c0*/  MUFU.EX2 R59, R59 ;  /* 0x0000003b003b7308 */ /* 0x000ff00000000800 */
[----:B------:R-:W4:Y:S01]  /*f2d0*/  MUFU.EX2 R10, R75 ;  /* 0x0000004b000a7308 */ /* 0x000f220000000800 */
[----:B------:R-:W-:Y:S01]  /*f2e0*/  F2FP.F16.F32.PACK_AB R38, R15, R38 ;  /* 0x000000260f26723e */ /* 0x000fe200000000ff */
[----:B------:R3:W-:Y:S01]  /*f2f0*/  STSM.16.M88.4 [R87], R28 ;  /* 0x0000001c57007844 */ /* 0x0007e20000000200 */
[----:B------:R-:W-:Y:S01]  /*f300*/  F2FP.F16.F32.PACK_AB R39, R43, R40 ;  /* 0x000000282b27723e */ /* 0x000fe200000000ff */
[----:B0-----:R-:W-:Y:S01]  /*f310*/  FADD.FTZ R4, R56, R5 ;  /* 0x0000000538047221 */ /* 0x001fe20000010000 */
[----:B------:R-:W-:-:S02]  /*f320*/  F2FP.F16.F32.PACK_AB R26, R81, R76 ;  /* 0x0000004c511a723e */ /* 0x000fc400000000ff */
[----:B------:R-:W-:Y:S02]  /*f330*/  F2FP.F16.F32.PACK_AB R25, R47, R44 ;  /* 0x0000002c2f19723e */ /* 0x000fe400000000ff */
[----:B------:R-:W-:Y:S01]  /*f340*/  F2FP.F16.F32.PACK_AB R27, R51, R48 ;  /* 0x00000030331b723e */ /* 0x000fe200000000ff */
[----:B-----5:R-:W-:Y:S01]  /*f350*/  FADD.FTZ R5, R57, R14 ;  /* 0x0000000e39057221 */ /* 0x020fe20000010000 */
[----:B------:R0:W-:Y:S01]  /*f360*/  STSM.16.M88.4 [R142], R32 ;  /* 0x000000208e007844 */ /* 0x0001e20000000200 */
[----:B------:R-:W5:Y:S03]  /*f370*/  @P2 LDC R14, c[0x0][0x44c] ;  /* 0x00011300ff0e2b82 */ /* 0x000f660000000800 */
[----:B------:R-:W-:Y:S04]  /*f380*/  STSM.16.M88.4 [R141], R36 ;  /* 0x000000248d007844 */ /* 0x000fe80000000200 */
[----:B------:R0:W-:Y:S01]  /*f390*/  STSM.16.M88.4 [R140+0x27800], R24 ;  /* 0x027800188c007844 */ /* 0x0001e20000000200 */
[----:B---3--:R-:W-:Y:S01]  /*f3a0*/  F2FP.F16.F32.PACK_AB R28, R54, R53 ;  /* 0x00000035361c723e */ /* 0x008fe200000000ff */
[----:B------:R-:W3:Y:S01]  /*f3b0*/  @P2 LDC R15, c[0x0][0x450] ;  /* 0x00011400ff0f2b82 */ /* 0x000ee20000000800 */
[----:B------:R-:W-:-:S02]  /*f3c0*/  F2FP.F16.F32.PACK_AB R30, R58, R57 ;  /* 0x000000393a1e723e */ /* 0x000fc400000000ff */
[----:B-1----:R-:W-:Y:S02]  /*f3d0*/  F2FP.F16.F32.PACK_AB R29, R64, R63 ;  /* 0x0000003f401d723e */ /* 0x002fe400000000ff */
[----:B----4-:R-:W-:Y:S01]  /*f3e0*/  F2FP.F16.F32.PACK_AB R31, R68, R67 ;  /* 0x00000043441f723e */ /* 0x010fe200000000ff */
[----:B------:R-:W-:Y:S01]  /*f3f0*/  FADD.FTZ R4, R3, R4 ;  /* 0x0000000403047221 */ /* 0x000fe20000010000 */
[----:B0-----:R-:W-:Y:S02]  /*f400*/  F2FP.F16.F32.PACK_AB R32, R20, R0 ;  /* 0x000000001420723e */ /* 0x001fe400000000ff */
[----:B------:R-:W-:Y:S02]  /*f410*/  F2FP.F16.F32.PACK_AB R34, R45, R41 ;  /* 0x000000292d22723e */ /* 0x000fe400000000ff */
[----:B------:R-:W-:Y:S02]  /*f420*/  F2FP.F16.F32.PACK_AB R33, R60, R73 ;  /* 0x000000493c21723e */ /* 0x000fe400000000ff */
[----:B------:R-:W-:-:S02]  /*f430*/  F2FP.F16.F32.PACK_AB R24, R46, R42 ;  /* 0x0000002a2e18723e */ /* 0x000fc400000000ff */
[----:B------:R-:W-:Y:S02]  /*f440*/  F2FP.F16.F32.PACK_AB R26, R50, R49 ;  /* 0x00000031321a723e */ /* 0x000fe400000000ff */
[----:B------:R-:W-:Y:S02]  /*f450*/  F2FP.F16.F32.PACK_AB R25, R55, R52 ;  /* 0x000000343719723e */ /* 0x000fe400000000ff */
[----:B------:R-:W-:Y:S02]  /*f460*/  F2FP.F16.F32.PACK_AB R27, R3, R56 ;  /* 0x00000038031b723e */ /* 0x000fe400000000ff */
[----:B------:R-:W-:Y:S01]  /*f470*/  F2FP.F16.F32.PACK_AB R35, R10, R59 ;  /* 0x0000003b0a23723e */ /* 0x000fe200000000ff */
[----:B------:R-:W-:Y:S01]  /*f480*/  FADD.FTZ R11, R58, R5 ;  /* 0x000000053a0b7221 */ /* 0x000fe20000010000 */
[----:B------:R-:W-:-:S04]  /*f490*/  FADD.FTZ R5, R63, R4 ;  /* 0x000000043f057221 */ /* 0x000fc80000010000 */
[----:B------:R-:W-:-:S04]  /*f4a0*/  FADD.FTZ R4, R64, R5 ;  /* 0x0000000540047221 */ /* 0x000fc80000010000 */
[----:B------:R-:W-:Y:S01]  /*f4b0*/  FADD.FTZ R3, R67, R4 ;  /* 0x0000000443037221 */ /* 0x000fe20000010000 */
[----:B--2---:R0:W-:Y:S04]  /*f4c0*/  STSM.16.M88.4 [R62], R24 ;  /* 0x000000183e007844 */ /* 0x0041e80000000200 */
[----:B------:R0:W-:Y:S04]  /*f4d0*/  STSM.16.M88.4 [R142+0x6000], R28 ;  /* 0x0060001c8e007844 */ /* 0x0001e80000000200 */
[----:B------:R0:W-:Y:S01]  /*f4e0*/  STSM.16.M88.4 [R141+0x6000], R32 ;  /* 0x006000208d007844 */ /* 0x0001e20000000200 */
[----:B------:R1:W-:Y:S06]  /*f4f0*/  MEMBAR.ALL.CTA ;  /* 0x0000000000007992 */ /* 0x0003ec0000008000 */
[----:B-1----:R-:W1:Y:S01]  /*f500*/  FENCE.VIEW.ASYNC.S ;  /* 0x00000000000073c6 */ /* 0x002e620000000000 */
[----:B------:R-:W-:Y:S01]  /*f510*/  FADD.FTZ R68, R68, R3 ;  /* 0x0000000344447221 */ /* 0x000fe20000010000 */
[----:B------:R-:W-:Y:S01]  /*f520*/  PLOP3.LUT P3, PT, PT, PT, UP0, 0x40, 0x0 ;  /* 0x000000000000781c */ /* 0x000fe20003f6e808 */
[----:B-----5:R-:W-:-:S04]  /*f530*/  @P2 IMAD.HI.U32 R14, R89, R14, RZ ;  /* 0x0000000e590e2227 */ /* 0x020fc800078e00ff */
[----:B------:R-:W-:Y:S01]  /*f540*/  FADD.FTZ R11, R0, R11 ;  /* 0x0000000b000b7221 */ /* 0x000fe20000010000 */
[----:B------:R-:W-:Y:S01]  /*f550*/  FADD.FTZ R73, R73, R68 ;  /* 0x0000004449497221 */ /* 0x000fe20000010000 */
[----:B------:R-:W-:Y:S01]  /*f560*/  IMAD.MOV.U32 R0, RZ, RZ, R89 ;  /* 0x000000ffff007224 */ /* 0x000fe200078e0059 */
[----:B---3--:R-:W-:Y:S01]  /*f570*/  @P2 SHF.R.U32.HI R0, RZ, R15, R14 ;  /* 0x0000000fff002219 */ /* 0x008fe2000001160e */
[----:B------:R-:W-:Y:S01]  /*f580*/  FADD.FTZ R20, R20, R11 ;  /* 0x0000000b14147221 */ /* 0x000fe20000010000 */
[----:B------:R-:W-:-:S03]  /*f590*/  FADD.FTZ R60, R60, R73 ;  /* 0x000000493c3c7221 */ /* 0x000fc60000010000 */
[----:B------:R-:W-:Y:S01]  /*f5a0*/  FADD.FTZ R20, R41, R20 ;  /* 0x0000001429147221 */ /* 0x000fe20000010000 */
[----:B------:R-:W-:Y:S01]  /*f5b0*/  FADD.FTZ R3, R59, R60 ;  /* 0x0000003c3b037221 */ /* 0x000fe20000010000 */
[----:B------:R-:W-:Y:S02]  /*f5c0*/  IMAD.IADD R113, R113, 0x1, R0 ;  /* 0x0000000171717824 */ /* 0x000fe400078e0200 */
[----:B------:R-:W-:Y:S01]  /*f5d0*/  FADD.FTZ R4, R45, R20 ;  /* 0x000000142d047221 */ /* 0x000fe20000010000 */
[----:B------:R-:W-:Y:S01]  /*f5e0*/  FADD.FTZ R3, R10, R3 ;  /* 0x000000030a037221 */ /* 0x000fe20000010000 */
[----:B------:R-:W-:Y:S02]  /*f5f0*/  VIADD R0, R88, 0xfffffffe ;  /* 0xfffffffe58007836 */ /* 0x000fe40000000000 */
[----:B------:R-:W-:Y:S01]  /*f600*/  VIADD R5, R113, UR6 ;  /* 0x0000000671057c36 */ /* 0x000fe20008000000 */
[----:B-1----:R-:W-:Y:S01]  /*f610*/  NOP ;  /* 0x0000000000007918 */ /* 0x002fe20000000000 */
[----:B0-----:R-:W-:Y:S05]  /*f620*/  @P3 BRA `(.L_x_10868) ;  /* 0x0000000000543947 */ /* 0x001fea0003800000 */
[C---:B------:R-:W-:Y:S01]  /*f630*/  ISETP.GT.AND P3, PT, R113.reuse, RZ, PT ;  /* 0x000000ff7100720c */ /* 0x040fe20003f64270 */
[----:B------:R-:W-:Y:S01]  /*f640*/  BSSY B0, `(.L_x_10869) ;  /* 0x0000010000007945 */ /* 0x000fe20003800000 */
[----:B------:R-:W-:-:S11]  /*f650*/  VIADD R10, R113, 0xffffffff ;  /* 0xffffffff710a7836 */ /* 0x000fd60000000000 */
[----:B------:R-:W-:Y:S05]  /*f660*/  @P3 BRA `(.L_x_10870) ;  /* 0x0000000000203947 */ /* 0x000fea0003800000 */
[----:B------:R-:W-:Y:S01]  /*f670*/  UISETP.NE.AND UP1, UPT, UR7, 0x1, UPT ;  /* 0x000000010700788c */ /* 0x000fe2000bf25270 */
[----:B------:R-:W-:-:S05]  /*f680*/  IMAD.MOV R10, RZ, RZ, -R113 ;  /* 0x000000ffff0a7224 */ /* 0x000fca00078e0a71 */
[----:B------:R-:W-:-:S05]  /*f690*/  PLOP3.LUT P3, PT, PT, PT, UP1, 0x80, 0x0 ;  /* 0x000000000000781c */ /* 0x000fca0003f6f018 */
[----:B------:R-:W-:-:S08]  /*f6a0*/  @UP1 ULDC.64 UR4, c[0x0][0x9e8] ;  /* 0x00027a0000041ab9 */ /* 0x000fd00000000a00 */
[----:B------:R-:W-:-:S05]  /*f6b0*/  @P3 IMAD.HI.U32 R11, R10, UR4, RZ ;  /* 0x000000040a0b3c27 */ /* 0x000fca000f8e00ff */
[----:B------:R-:W-:-:S04]  /*f6c0*/  @P3 SHF.R.U32.HI R10, RZ, UR5, R11 ;  /* 0x00000005ff0a3c19 */ /* 0x000fc8000801160b */
[----:B------:R-:W-:Y:S01]  /*f6d0*/  LOP3.LUT R10, RZ, R10, RZ, 0x33, !PT ;  /* 0x0000000aff0a7212 */ /* 0x000fe200078e33ff */
[----:B------:R-:W-:Y:S06]  /*f6e0*/  BRA `(.L_x_10871) ;  /* 0x0000000000147947 */ /* 0x000fec0003800000 */
.L_x_10870:
[----:B------:R-:W-:-:S06]  /*f6f0*/  UISETP.NE.AND UP1, UPT, UR7, 0x1, UPT ;  /* 0x000000010700788c */ /* 0x000fcc000bf25270 */
[----:B------:R-:W-:-:S05]  /*f700*/  PLOP3.LUT P3, PT, PT, PT, UP1, 0x80, 0x0 ;  /* 0x000000000000781c */ /* 0x000fca0003f6f018 */
[----:B------:R-:W-:-:S08]  /*f710*/  @UP1 ULDC.64 UR4, c[0x0][0x9e8] ;  /* 0x00027a0000041ab9 */ /* 0x000fd00000000a00 */
[----:B------:R-:W-:-:S05]  /*f720*/  @P3 IMAD.HI.U32 R11, R10, UR4, RZ ;  /* 0x000000040a0b3c27 */ /* 0x000fca000f8e00ff */
[----:B------:R-:W-:-:S07]  /*f730*/  @P3 SHF.R.U32.HI R10, RZ, UR5, R11 ;  /* 0x00000005ff0a3c19 */ /* 0x000fce000801160b */
.L_x_10871:
[----:B------:R-:W-:Y:S05]  /*f740*/  BSYNC B0 ;  /* 0x0000000000007941 */ /* 0x000fea0003800000 */
.L_x_10869:
[----:B------:R-:W-:-:S04]  /*f750*/  IMAD.U32 R11, RZ, RZ, UR7 ;  /* 0x00000007ff0b7e24 */ /* 0x000fc8000f8e00ff */
[----:B------:R-:W-:-:S05]  /*f760*/  IMAD R10, R10, R11, UR7 ;  /* 0x000000070a0a7e24 */ /* 0x000fca000f8e020b */
[----:B------:R-:W-:-:S07]  /*f770*/  VIMNMX R5, R5, R10, PT ;  /* 0x0000000a05057248 */ /* 0x000fce0003fe0100 */
.L_x_10868:
[----:B------:R-:W2:Y:S01]  /*f780*/  LDL R11, [R1+0x44] ;  /* 0x00004400010b7983 */ /* 0x000ea20000100800 */
        /* <DEDUP_REMOVED lines=12> */
[----:B------:R-:W-:Y:S01]  /*f850*/  ULDC UR43, c[0x0][0x9e0] ;  /* 0x00027800002b7ab9 */ /* 0x000fe20000000800 */
        /* <DEDUP_REMOVED lines=24> */
[----:B--2---:R-:W-:-:S04]  /*f9e0*/  VIMNMX R11, R11, R10, !PT ;  /* 0x0000000a0b0b7248 */ /* 0x004fc80007fe0100 */
[----:B------:R-:W-:Y:S01]  /*f9f0*/  ISETP.GE.AND P3, PT, R0, R11, PT ;  /* 0x0000000b0000720c */ /* 0x000fe20003f66270 */
[----:B------:R0:W-:-:S12]  /*fa00*/  STL [R1+0xc], R11 ;  /* 0x00000c0b01007387 */ /* 0x0001d80000100800 */
[----:B0-----:R-:W-:Y:S05]  /*fa10*/  @!P3 BRA `(.L_x_10872) ;  /* 0x0000003800e8b947 */ /* 0x001fea0003800000 */
[----:B------:R-:W-:-:S07]  /*fa20*/  IMAD.MOV.U32 R135, RZ, RZ, RZ ;  /* 0x000000ffff877224 */ /* 0x000fce00078e00ff */
.L_x_10890:
[----:B------:R-:W2:Y:S01]  /*fa30*/  LDL R5, [R1] ;  /* 0x0000000001057983 */ /* 0x000ea20000100800 */
[----:B------:R-:W-:Y:S01]  /*fa40*/  VIADD R20, R16, 0x1 ;  /* 0x0000000110147836 */ /* 0x000fe20000000000 */
[----:B------:R-:W-:Y:S05]  /*fa50*/  YIELD ;  /* 0x0000000000007946 */ /* 0x000fea0003800000 */
[----:B------:R-:W-:-:S04]  /*fa60*/  ISETP.NE.AND P4, PT, R20, 0x2, PT ;  /* 0x000000021400780c */ /* 0x000fc80003f85270 */
[----:B------:R-:W-:Y:S02]  /*fa70*/  SEL R10, RZ, 0x1, P4 ;  /* 0x00000001ff0a7807 */ /* 0x000fe40002000000 */
[----:B------:R-:W-:Y:S02]  /*fa80*/  SEL R20, R20, RZ, P4 ;  /* 0x000000ff14147207 */ /* 0x000fe40002000000 */
[----:B--2---:R-:W-:Y:S02]  /*fa90*/  ISETP.NE.AND P3, PT, R5, RZ, PT ;  /* 0x000000ff0500720c */ /* 0x004fe40003f65270 */
[----:B------:R-:W-:-:S11]  /*faa0*/  LOP3.LUT R5, R19, R10, RZ, 0x3c, !PT ;  /* 0x0000000a13057212 */ /* 0x000fd600078e3cff */
[----:B------:R-:W-:Y:S05]  /*fab0*/  @P3 BRA `(.L_x_10873) ;  /* 0x0000000000303947 */ /* 0x000fea0003800000 */
[----:B------:R-:W-:Y:S05]  /*fac0*/  @!P0 BRA `(.L_x_10874) ;  /* 0x0000000000048947 */ /* 0x000fea0003800000 */
[----:B------:R-:W-:Y:S01]  /*fad0*/  BPT.TRAP 0x1 ;  /* 0x000000040000795c */ /* 0x000fe20000300000 */
.L_x_10874:
[----:B------:R-:W-:Y:S01]  /*fae0*/  IMAD R11, R20, 0x8, R2 ;  /* 0x00000008140b7824 */ /* 0x000fe200078e0202 */
[----:B------:R-:W-:-:S04]  /*faf0*/  SHF.L.U32 R10, R5, 0x1f, RZ ;  /* 0x0000001f050a7819 */ /* 0x000fc800000006ff */
[----:B------:R0:W1:Y:S01]  /*fb00*/  SYNCS.PHASECHK.TRANS64.TRYWAIT P4, [R11+URZ+0x2d830], R10 ;  /* 0x02d8300a0b0075a7 */ /* 0x000062000808017f */
[----:B------:R-:W-:Y:S05]  /*fb10*/  @!P0 BRA `(.L_x_10875) ;  /* 0x0000000000048947 */ /* 0x000fea0003800000 */
[----:B------:R-:W-:Y:S01]  /*fb20*/  BPT.TRAP 0x1 ;  /* 0x000000040000795c */ /* 0x000fe20000300000 */
.L_x_10875:
[----:B------:R-:W-:Y:S04]  /*fb30*/  BSSY B0, `(.L_x_10873) ;  /* 0x0000004000007945 */ /* 0x000fe80003800000 */
[----:B-1----:R-:W-:Y:S05]  /*fb40*/  @P4 BRA `(.L_x_10876) ;  /* 0x0000000000084947 */ /* 0x002fea0003800000 */
[----:B------:R-:W1:Y:S02]  /*fb50*/  SYNCS.PHASECHK.TRANS64.TRYWAIT P4, [R11+URZ+0x2d830], R10 ;  /* 0x02d8300a0b0075a7 */ /* 0x000e64000808017f */
[----:B-1----:R-:W-:Y:S05]  /*fb60*/  @!P4 BRA `(.L_x_10877) ;  /* 0x0000017000e0c947 */ /* 0x002fea0003800000 */
.L_x_10876:
[----:B------:R-:W-:Y:S05]  /*fb70*/  BSYNC B0 ;  /* 0x0000000000007941 */ /* 0x000fea0003800000 */
.L_x_10873:
[----:B01----:R-:W2:Y:S01]  /*fb80*/  LDL R10, [R1+0x4] ;  /* 0x00000400010a7983 */ /* 0x003ea20000100800 */
[----:B------:R-:W0:Y:S01]  /*fb90*/  S2R R14, SR_TID.X ;  /* 0x00000000000e7919 */ /* 0x000e220000002100 */
[----:B------:R-:W-:Y:S05]  /*fba0*/  WARPSYNC.ALL ;  /* 0x0000000000007948 */ /* 0x000fea0003800000 */
[----:B------:R-:W-:Y:S01]  /*fbb0*/  IMAD.MOV.U32 R11, RZ, RZ, -0x7fffffe0 ;  /* 0x80000020ff0b7424 */ /* 0x000fe200078e00ff */
[----:B0-----:R-:W-:-:S05]  /*fbc0*/  SHF.R.U32.HI R14, RZ, 0x7, R14 ;  /* 0x00000007ff0e7819 */ /* 0x001fca000001160e */
[----:B------:R-:W-:Y:S01]  /*fbd0*/  VIADD R21, R14, 0x8 ;  /* 0x000000080e157836 */ /* 0x000fe20000000000 */
[----:B------:R-:W-:Y:S01]  /*fbe0*/  R2UR UR11, R11 ;  /* 0x000000000b0b72ca */ /* 0x000fe200000e0000 */
[----:B------:R-:W-:Y:S01]  /*fbf0*/  IMAD.MOV.U32 R25, RZ, RZ, -0x7fffffe0 ;  /* 0x80000020ff197424 */ /* 0x000fe200078e00ff */
[----:B------:R-:W-:Y:S01]  /*fc00*/  R2UR UR8, R6 ;  /* 0x00000000060872ca */ /* 0x000fe200000e0000 */
[----:B------:R-:W-:Y:S01]  /*fc10*/  IMAD.MOV.U32 R27, RZ, RZ, -0x7fffffe0 ;  /* 0x80000020ff1b7424 */ /* 0x000fe200078e00ff */
[----:B------:R-:W-:Y:S02]  /*fc20*/  R2UR UR9, R7 ;  /* 0x00000000070972ca */ /* 0x000fe400000e0000 */
[C---:B------:R-:W-:Y:S02]  /*fc30*/  R2UR UR15, R25.reuse ;  /* 0x00000000190f72ca */ /* 0x040fe400000e0000 */
[----:B------:R-:W-:Y:S02]  /*fc40*/  R2UR UR23, R25 ;  /* 0x00000000191772ca */ /* 0x000fe400000e0000 */
[----:B------:R-:W-:-:S02]  /*fc50*/  R2UR UR27, R27 ;  /* 0x000000001b1b72ca */ /* 0x000fc400000e0000 */
[----:B------:R-:W-:Y:S02]  /*fc60*/  R2UR UR12, R152 ;  /* 0x00000000980c72ca */ /* 0x000fe400000e0000 */
[----:B------:R-:W-:Y:S01]  /*fc70*/  R2UR UR13, R153 ;  /* 0x00000000990d72ca */ /* 0x000fe200000e0000 */
[----:B------:R0:W-:Y:S01]  /*fc80*/  BAR.SYNC.DEFER_BLOCKING R21, 0x100 ;  /* 0x000400150000751d */ /* 0x0001e20000010000 */
[----:B------:R-:W-:Y:S01]  /*fc90*/  IMAD.MOV.U32 R15, RZ, RZ, -0x7fffffe0 ;  /* 0x80000020ff0f7424 */ /* 0x000fe200078e00ff */
[----:B------:R-:W-:Y:S02]  /*fca0*/  R2UR UR16, R150 ;  /* 0x00000000961072ca */ /* 0x000fe400000e0000 */
[----:B------:R-:W-:Y:S01]  /*fcb0*/  R2UR UR17, R151 ;  /* 0x00000000971172ca */ /* 0x000fe200000e0000 */
[----:B--2---:R-:W-:-:S04]  /*fcc0*/  IMAD R10, R20, 0x600, R10 ;  /* 0x00000600140a7824 */ /* 0x004fc800078e020a */
[C---:B------:R-:W-:Y:S01]  /*fcd0*/  VIADD R24, R10.reuse, 0x2 ;  /* 0x000000020a187836 */ /* 0x040fe20000000000 */
[C---:B------:R-:W-:Y:S01]  /*fce0*/  R2UR UR10, R10.reuse ;  /* 0x000000000a0a72ca */ /* 0x040fe200000e0000 */
[----:B------:R-:W-:-:S03]  /*fcf0*/  VIADD R26, R10, 0x400 ;  /* 0x000004000a1a7836 */ /* 0x000fc60000000000 */
[----:B------:R-:W-:Y:S01]  /*fd00*/  R2UR UR14, R24 ;  /* 0x00000000180e72ca */ /* 0x000fe200000e0000 */
[----:B------:R-:W-:Y:S01]  /*fd10*/  VIADD R24, R10, 0x202 ;  /* 0x000002020a187836 */ /* 0x000fe20000000000 */
[----:B------:R-:W-:-:S04]  /*fd20*/  R2UR UR26, R26 ;  /* 0x000000001a1a72ca */ /* 0x000fc800000e0000 */
[----:B------:R-:W-:Y:S02]  /*fd30*/  R2UR UR22, R24 ;  /* 0x00000000181672ca */ /* 0x000fe400000e0000 */
[----:B------:R-:W-:-:S06]  /*fd40*/  WARPGROUP.ARRIVE ;  /* 0x00000000000079c5 */ /* 0x000fcc0000000000 */
[----:B------:R-:W-:Y:S01]  /*fd50*/  HGMMA.64x128x16.F32 R24, gdesc[UR8], RZ, !UPT, gsb0 ;  /* 0x01e00000081879f0 */ /* 0x000fe2000c0008ff */
[----:B------:R-:W-:Y:S01]  /*fd60*/  VIADD R14, R10, 0x200 ;  /* 0x000002000a0e7836 */ /* 0x000fe20000000000 */
[----:B------:R-:W-:-:S04]  /*fd70*/  R2UR UR19, R15 ;  /* 0x000000000f1372ca */ /* 0x000fc800000e0000 */
[----:B------:R-:W-:Y:S01]  /*fd80*/  R2UR UR18, R14 ;  /* 0x000000000e1272ca */ /* 0x000fe200000e0000 */
[----:B------:R-:W-:Y:S02]  /*fd90*/  WARPGROUP.DEPBAR.LE gsb0, 0x0 ;  /* 0x00008000000079c5 */ /* 0x000fe40000010000 */
[----:B------:R-:W-:-:S06]  /*fda0*/  WARPGROUP.ARRIVE ;  /* 0x00000000000079c5 */ /* 0x000fcc0000000000 */
[----:B------:R-:W-:Y:S01]  /*fdb0*/  HGMMA.64x128x16.F32 R24, gdesc[UR12], R24, gsb0 ;  /* 0x01e000000c1879f0 */ /* 0x000fe20008000818 */
[----:B------:R-:W-:Y:S02]  /*fdc0*/  R2UR UR20, R148 ;  /* 0x00000000941472ca */ /* 0x000fe400000e0000 */
        /* <DEDUP_REMOVED lines=9> */
[----:B------:R-:W-:Y:S01]  /*fe60*/  VIADD R10, R10, 0x402 ;  /* 0x000004020a0a7836 */ /* 0x000fe20000000000 */
[----:B------:R-:W-:Y:S02]  /*fe70*/  R2UR UR31, R11 ;  /* 0x000000000b1f72ca */ /* 0x000fe400000e0000 */
[----:B------:R-:W-:Y:S02]  /*fe80*/  R2UR UR28, R8 ;  /* 0x00000000081c72ca */ /* 0x000fe400000e0000 */
[----:B------:R-:W-:Y:S02]  /*fe90*/  R2UR UR30, R10 ;  /* 0x000000000a1e72ca */ /* 0x000fe400000e0000 */
[----:B------:R-:W-:Y:S01]  /*fea0*/  R2UR UR29, R9 ;  /* 0x00000000091d72ca */ /* 0x000fe200000e0000 */
[----:B------:R-:W-:Y:S02]  /*feb0*/  WARPGROUP.DEPBAR.LE gsb0, 0x0 ;  /* 0x00008000000079c5 */ /* 0x000fe40000010000 */
[----:B------:R-:W-:-:S06]  /*fec0*/  WARPGROUP.ARRIVE ;  /* 0x00000000000079c5 */ /* 0x000fcc0000000000 */
        /* <DEDUP_REMOVED lines=8> */
.L_x_10879:
[----:B------:R-:W-:Y:S01]  /*ff50*/  SHF.L.U32 R10, R19, 0x1f, RZ ;  /* 0x0000001f130a7819 */ /* 0x000fe200000006ff */
[----:B------:R-:W-:-:S04]  /*ff60*/  IMAD R11, R16, 0x8, R2 ;  /* 0x00000008100b7824 */ /* 0x000fc800078e0202 */
[----:B------:R0:W1:Y:S01]  /*ff70*/  SYNCS.PHASECHK.TRANS64.TRYWAIT P3, [R11+URZ+0x2d850], R10 ;  /* 0x02d8500a0b0075a7 */ /* 0x000062000806017f */
[----:B------:R-:W-:Y:S05]  /*ff80*/  @!P0 BRA `(.L_x_10880) ;  /* 0x0000000000048947 */ /* 0x000fea0003800000 */
[----:B------:R-:W-:Y:S01]  /*ff90*/  BPT.TRAP 0x1 ;  /* 0x000000040000795c */ /* 0x000fe20000300000 */
.L_x_10880:
[----:B-1----:R-:W-:Y:S05]  /*ffa0*/  @P3 BRA `(.L_x_10878) ;  /* 0x0000000000083947 */ /* 0x002fea0003800000 */
[----:B------:R-:W1:Y:S02]  /*ffb0*/  SYNCS.PHASECHK.TRANS64.TRYWAIT P3, [R11+URZ+0x2d850], R10 ;  /* 0x02d8500a0b0075a7 */ /* 0x000e64000806017f */
[----:B-1----:R-:W-:Y:S05]  /*ffc0*/  @!P3 BRA `(.L_x_10881) ;  /* 0x0000016c00dcb947 */ /* 0x002fea0003800000 */
.L_x_10878:
[----:B------:R-:W2:Y:S01]  /*ffd0*/  LDL R19, [R1+0x18] ;  /* 0x0000180001137983 */ /* 0x000ea20000100800 */
[----:B01----:R-:W0:Y:S03]  /*ffe0*/  @P2 LDC R11, c[0x0][0x44c] ;  /* 0x00011300ff0b2b82 */ /* 0x003e260000000800 */
[----:B------:R-:W2:Y:S04]  /*fff0*/  LDL R14, [R1+0x40] ;  /* 0x00004000010e7983 */ /* 0x000ea80000100800 */
[----:B------:R-:W3:Y:S01]  /*10000*/  LDL R21, [R1+0x1c] ;  /* 0x00001c0001157983 */ /* 0x000ee20000100800 */
[----:B------:R-:W1:Y:S01]  /*10010*/  @P2 LDC R10, c[0x0][0x450] ;  /* 0x00011400ff0a2b82 */ /* 0x000e620000000800 */
[----:B------:R-:W-:Y:S05]  /*10020*/  WARPSYNC.ALL ;  /* 0x0000000000007948 */ /* 0x000fea0003800000 */
[----:B------:R-:W-:Y:S01]  /*10030*/  WARPGROUP.ARRIVE ;  /* 0x00000000000079c5 */ /* 0x000fe20000000000 */
[----:B------:R-:W-:Y:S01]  /*10040*/  UMOV UR9, 0x40000040 ;  /* 0x4000004000097882 */ /* 0x000fe20000000000 */
[----:B------:R-:W-:Y:S01]  /*10050*/  IMAD.MOV.U32 R15, RZ, RZ, -0x7fffffe0 ;  /* 0x80000020ff0f7424 */ /* 0x000fe200078e00ff */
[----:B------:R-:W-:Y:S01]  /*10060*/  UMOV UR13, 0x40000040 ;  /* 0x40000040000d7882 */ /* 0x000fe20000000000 */
[----:B------:R-:W-:Y:S01]  /*10070*/  UMOV UR17, 0x40000040 ;  /* 0x4000004000117882 */ /* 0x000fe20000000000 */
[----:B------:R-:W-:Y:S01]  /*10080*/  UMOV UR21, 0x40000040 ;  /* 0x4000004000157882 */ /* 0x000fe20000000000 */
[----:B------:R-:W-:Y:S01]  /*10090*/  UMOV UR25, 0x40000040 ;  /* 0x4000004000197882 */ /* 0x000fe20000000000 */
[C---:B------:R-:W-:Y:S01]  /*100a0*/  R2UR UR15, R15.reuse ;  /* 0x000000000f0f72ca */ /* 0x040fe200000e0000 */
[----:B------:R-:W-:Y:S01]  /*100b0*/  UMOV UR29, 0x40000040 ;  /* 0x40000040001d7882 */ /* 0x000fe20000000000 */
[C---:B------:R-:W-:Y:S01]  /*100c0*/  R2UR UR19, R15.reuse ;  /* 0x000000000f1372ca */ /* 0x040fe200000e0000 */
[----:B------:R-:W-:Y:S01]  /*100d0*/  UMOV UR33, 0x40000040 ;  /* 0x4000004000217882 */ /* 0x000fe20000000000 */
[C---:B------:R-:W-:Y:S01]  /*100e0*/  R2UR UR23, R15.reuse ;  /* 0x000000000f1772ca */ /* 0x040fe200000e0000 */
[----:B------:R-:W4:Y:S01]  /*100f0*/  S2R R144, SR_TID.X ;  /* 0x0000000000907919 */ /* 0x000f220000002100 */
[C---:B------:R-:W-:Y:S01]  /*10100*/  R2UR UR27, R15.reuse ;  /* 0x000000000f1b72ca */ /* 0x040fe200000e0000 */
[----:B------:R-:W-:Y:S01]  /*10110*/  FMUL.FTZ R84, R84, UR51 ;  /* 0x0000003354547c20 */ /* 0x000fe20008410000 */
        /* <DEDUP_REMOVED lines=21> */
[----:B------:R-:W0:Y:S01]  /*10270*/  MUFU.TANH R27, R27 ;  /* 0x0000001b001b7308 */ /* 0x000e220000002400 */
[----:B----4-:R-:W-:-:S02]  /*10280*/  SHF.R.U32.HI R143, RZ, 0x7, R144 ;  /* 0x00000007ff8f7819 */ /* 0x010fc40000011690 */
[----:B------:R-:W-:-:S05]  /*10290*/  ISETP.GE.U32.AND P3, PT, R144, 0x180, PT ;  /* 0x000001809000780c */ /* 0x000fca0003f66070 */
        /* <DEDUP_REMOVED lines=17> */
[----:B--2---:R-:W-:-:S04]  /*103b0*/  IMAD.IADD R19, R14, 0x1, R19 ;  /* 0x000000010e137824 */ /* 0x004fc800078e0213 */
[----:B0-----:R-:W-:-:S05]  /*103c0*/  @P2 IMAD.HI.U32 R11, R19, R11, RZ ;  /* 0x0000000b130b2227 */ /* 0x001fca00078e00ff */
[----:B-1----:R-:W-:Y:S01]  /*103d0*/  @P2 SHF.R.U32.HI R19, RZ, R10, R11 ;  /* 0x0000000aff132219 */ /* 0x002fe2000001160b */
[----:B------:R-:W-:Y:S02]  /*103e0*/  IMAD.MOV.U32 R11, RZ, RZ, -0x7fffffe0 ;  /* 0x80000020ff0b7424 */ /* 0x000fe400078e00ff */
[----:B------:R-:W-:Y:S02]  /*103f0*/  VIADD R10, R2, 0x400 ;  /* 0x00000400020a7836 */ /* 0x000fe40000000000 */
[----:B------:R-:W0:Y:S01]  /*10400*/  SHFL.IDX PT, R145, R19, RZ, 0x1c1f ;  /* 0x001c1fff13917589 */ /* 0x000e2200000e0000 */
[----:B------:R-:W-:Y:S01]  /*10410*/  R2UR UR11, R11 ;  /* 0x000000000b0b72ca */ /* 0x000fe200000e0000 */
[----:B---3--:R-:W-:Y:S01]  /*10420*/  IMAD R11, R21, 0x2000, R2 ;  /* 0x00002000150b7824 */ /* 0x008fe200078e0202 */
[----:B------:R-:W-:Y:S01]  /*10430*/  SHF.R.U32.HI R10, RZ, 0x4, R10 ;  /* 0x00000004ff0a7819 */ /* 0x000fe2000001160a */
[----:B------:R-:W-:Y:S01]  /*10440*/  FMUL.FTZ R21, R28, UR51 ;  /* 0x000000331c157c20 */ /* 0x000fe20008410000 */
[----:B------:R-:W-:Y:S01]  /*10450*/  FMUL.FTZ R28, R33, UR51 ;  /* 0x00000033211c7c20 */ /* 0x000fe20008410000 */
[----:B------:R-:W-:Y:S01]  /*10460*/  FMUL.FTZ R33, R38, UR51 ;  /* 0x0000003326217c20 */ /* 0x000fe20008410000 */
[----:B------:R-:W-:Y:S01]  /*10470*/  R2UR UR8, R11 ;  /* 0x000000000b0872ca */ /* 0x000fe200000e0000 */
[----:B------:R-:W-:Y:S01]  /*10480*/  IMAD.MOV.U32 R11, RZ, RZ, -0x7fffffe0 ;  /* 0x80000020ff0b7424 */ /* 0x000fe200078e00ff */
        /* <DEDUP_REMOVED lines=11> */
[----:B------:R-:W-:Y:S01]  /*10540*/  UIADD3 UR8, UR8, 0x21800, URZ ;  /* 0x0002180008087890 */ /* 0x000fe2000fffe03f */
[----:B------:R-:W-:Y:S01]  /*10550*/  FMUL.FTZ R68, R71, UR51 ;  /* 0x0000003347447c20 */ /* 0x000fe20008410000 */
[C---:B------:R-:W-:Y:S01]  /*10560*/  VIADD R14, R10.reuse, 0x40 ;  /* 0x000000400a0e7836 */ /* 0x040fe20000000000 */
[----:B------:R-:W-:Y:S01]  /*10570*/  R2UR UR10, R10 ;  /* 0x000000000a0a72ca */ /* 0x000fe200000e0000 */
[----:B------:R-:W-:Y:S01]  /*10580*/  USHF.R.U32.HI UR8, URZ, 0x4, UR8 ;  /* 0x000000043f087899 */ /* 0x000fe20008011608 */
[----:B------:R-:W-:Y:S01]  /*10590*/  FMUL.FTZ R71, R74, UR51 ;  /* 0x000000334a477c20 */ /* 0x000fe20008410000 */
[----:B------:R-:W-:Y:S01]  /*105a0*/  FMUL.FTZ R74, R77, UR51 ;  /* 0x000000334d4a7c20 */ /* 0x000fe20008410000 */
[----:B------:R-:W-:Y:S01]  /*105b0*/  R2UR UR14, R14 ;  /* 0x000000000e0e72ca */ /* 0x000fe200000e0000 */
[----:B------:R-:W-:Y:S01]  /*105c0*/  ULOP3.LUT UR8, UR8, 0x3fff, URZ, 0xc0, !UPT ;  /* 0x00003fff08087892 */ /* 0x000fe2000f8ec03f */
[----:B------:R-:W-:-:S02]  /*105d0*/  VIADD R14, R10, 0x80 ;  /* 0x000000800a0e7836 */ /* 0x000fc40000000000 */
[----:B------:R-:W-:Y:S01]  /*105e0*/  FMUL.FTZ R77, R80, UR51 ;  /* 0x00000033504d7c20 */ /* 0x000fe20008410000 */
[----:B------:R-:W-:Y:S01]  /*105f0*/  FMUL.FTZ R80, R83, UR51 ;  /* 0x0000003353507c20 */ /* 0x000fe20008410000 */
[----:B------:R-:W-:Y:S01]  /*10600*/  ULOP3.LUT UR8, UR8, 0x10000, URZ, 0xfc, !UPT ;  /* 0x0001000008087892 */ /* 0x000fe2000f8efc3f */
[----:B------:R-:W-:Y:S01]  /*10610*/  FMUL.FTZ R83, R87, UR51 ;  /* 0x0000003357537c20 */ /* 0x000fe20008410000 */
[----:B------:R-:W-:Y:S01]  /*10620*/  R2UR UR18, R14 ;  /* 0x000000000e1272ca */ /* 0x000fe200000e0000 */
[----:B------:R-:W-:Y:S01]  /*10630*/  VIADD R14, R10, 0xc0 ;  /* 0x000000c00a0e7836 */ /* 0x000fe20000000000 */
[----:B------:R-:W-:Y:S01]  /*10640*/  UIADD3 UR12, UR8, 0x2, URZ ;  /* 0x00000002080c7890 */ /* 0x000fe2000fffe03f */
[----:B------:R-:W1:Y:S01]  /*10650*/  MUFU.TANH R21, R21 ;  /* 0x0000001500157308 */ /* 0x000e620000002400 */
[----:B------:R-:W-:Y:S02]  /*10660*/  UIADD3 UR16, UR8, 0x4, URZ ;  /* 0x0000000408107890 */ /* 0x000fe4000fffe03f */
[----:B------:R-:W-:Y:S01]  /*10670*/  R2UR UR22, R14 ;  /* 0x000000000e1672ca */ /* 0x000fe200000e0000 */
[----:B------:R-:W-:Y:S01]  /*10680*/  HGMMA.64x96x16.F32 R88, gdesc[UR8].tnspB, R88, gsb0 ;  /* 0x41600000085879f0 */ /* 0x000fe20008000858 */
[----:B------:R-:W-:Y:S01]  /*10690*/  UIADD3 UR20, UR8, 0x6, URZ ;  /* 0x0000000608147890 */ /* 0x000fe2000fffe03f */
[----:B------:R-:W-:Y:S01]  /*106a0*/  VIADD R14, R10, 0x100 ;  /* 0x000001000a0e7836 */ /* 0x000fe20000000000 */
[----:B------:R-:W-:Y:S01]  /*106b0*/  UIADD3 UR24, UR8, 0x600, URZ ;  /* 0x0000060008187890 */ /* 0x000fe2000fffe03f */
[----:B------:R-:W-:Y:S01]  /*106c0*/  R2UR UR11, R11 ;  /* 0x000000000b0b72ca */ /* 0x000fe200000e0000 */
[----:B------:R-:W-:Y:S01]  /*106d0*/  UIADD3 UR28, UR8, 0x602, URZ ;  /* 0x00000602081c7890 */ /* 0x000fe2000fffe03f */
[----:B------:R-:W-:Y:S01]  /*106e0*/  FMUL.FTZ R11, R25, UR51 ;  /* 0x00000033190b7c20 */ /* 0x000fe20008410000 */
[----:B------:R-:W-:Y:S01]  /*106f0*/  R2UR UR26, R14 ;  /* 0x000000000e1a72ca */ /* 0x000fe200000e0000 */
[----:B------:R-:W-:Y:S01]  /*10700*/  VIADD R14, R10, 0x140 ;  /* 0x000001400a0e7836 */ /* 0x000fe20000000000 */
[----:B------:R-:W-:Y:S01]  /*10710*/  UIADD3 UR32, UR8, 0x604, URZ ;  /* 0x0000060408207890 */ /* 0x000fe2000fffe03f */
[----:B------:R-:W-:Y:S01]  /*10720*/  FMUL.FTZ R25, R30, UR51 ;  /* 0x000000331e197c20 */ /* 0x000fe20008410000 */
[----:B------:R-:W-:Y:S01]  /*10730*/  UIADD3 UR8, UR8, 0x606, URZ ;  /* 0x0000060608087890 */ /* 0x000fe2000fffe03f */
[----:B------:R-:W-:Y:S01]  /*10740*/  FMUL.FTZ R30, R35, UR51 ;  /* 0x00000033231e7c20 */ /* 0x000fe20008410000 */
[----:B------:R-:W-:Y:S01]  /*10750*/  R2UR UR30, R14 ;  /* 0x000000000e1e72ca */ /* 0x000fe200000e0000 */
[C---:B------:R-:W-:Y:S01]  /*10760*/  VIADD R14, R10.reuse, 0x180 ;  /* 0x000001800a0e7836 */ /* 0x040fe20000000000 */
[----:B------:R-:W-:Y:S01]  /*10770*/  UMOV UR9, 0x40000040 ;  /* 0x4000004000097882 */ /* 0x000fe20000000000 */
[----:B------:R-:W-:-:S02]  /*10780*/  VIADD R10, R10, 0x1c0 ;  /* 0x000001c00a0a7836 */ /* 0x000fc40000000000 */
[----:B------:R-:W-:Y:S01]  /*10790*/  FMUL.FTZ R35, R40, UR51 ;  /* 0x0000003328237c20 */ /* 0x000fe20008410000 */
        /* <DEDUP_REMOVED lines=13> */
[----:B------:R-:W-:-:S02]  /*10870*/  VIADD R50, R143, 0x9 ;  /* 0x000000098f327836 */ /* 0x000fc40000000000 */
[----:B------:R-:W-:Y:S01]  /*10880*/  FMUL.FTZ R60, R63, UR51 ;  /* 0x000000333f3c7c20 */ /* 0x000fe20008410000 */
[----:B------:R-:W-:Y:S01]  /*10890*/  FMUL.FTZ R63, R66, UR51 ;  /* 0x00000033423f7c20 */ /* 0x000fe20008410000 */
[----:B------:R-:W-:Y:S01]  /*108a0*/  FMUL.FTZ R66, R69, UR51 ;  /* 0x0000003345427c20 */ /* 0x000fe20008410000 */
[----:B------:R-:W-:Y:S01]  /*108b0*/  FMUL.FTZ R14, R26, UR51 ;  /* 0x000000331a0e7c20 */ /* 0x000fe20008410000 */
[----:B------:R-:W-:Y:S01]  /*108c0*/  FMUL.FTZ R69, R72, UR51 ;  /* 0x0000003348457c20 */ /* 0x000fe20008410000 */
[----:B------:R-:W-:Y:S01]  /*108d0*/  FMUL.FTZ R26, R31, UR51 ;  /* 0x000000331f1a7c20 */ /* 0x000fe20008410000 */
[----:B------:R-:W-:Y:S01]  /*108e0*/  FMUL.FTZ R72, R75, UR51 ;  /* 0x000000334b487c20 */ /* 0x000fe20008410000 */
[----:B------:R-:W-:Y:S01]  /*108f0*/  SEL R50, R50, 0x9, !P3 ;  /* 0x0000000932327807 */ /* 0x000fe20005800000 */
[----:B------:R-:W-:Y:S01]  /*10900*/  FMUL.FTZ R31, R36, UR51 ;  /* 0x00000033241f7c20 */ /* 0x000fe20008410000 */
[----:B------:R-:W-:Y:S01]  /*10910*/  FMUL.FTZ R75, R78, UR51 ;  /* 0x000000334e4b7c20 */ /* 0x000fe20008410000 */
[----:B------:R-:W-:Y:S01]  /*10920*/  FMUL.FTZ R36, R41, UR51 ;  /* 0x0000003329247c20 */ /* 0x000fe20008410000 */
[----:B------:R-:W-:Y:S01]  /*10930*/  FMUL.FTZ R78, R81, UR51 ;  /* 0x00000033514e7c20 */ /* 0x000fe20008410000 */
[----:B------:R-:W-:Y:S01]  /*10940*/  FMUL.FTZ R41, R46, UR51 ;  /* 0x000000332e297c20 */ /* 0x000fe20008410000 */
[----:B------:R-:W-:-:S02]  /*10950*/  IMAD.SHL.U32 R81, R0, 0x80, RZ ;  /* 0x0000008000517824 */ /* 0x000fc400078e00ff */
[----:B------:R-:W-:Y:S01]  /*10960*/  FMUL.FTZ R46, R51, UR51 ;  /* 0x00000033332e7c20 */ /* 0x000fe20008410000 */
[----:B------:R-:W-:Y:S01]  /*10970*/  PLOP3.LUT P3, PT, PT, PT, UP0, 0x40, 0x0 ;  /* 0x000000000000781c */ /* 0x000fe20003f6e808 */
[----:B------:R-:W2:Y:S01]  /*10980*/  MUFU.TANH R10, R10 ;  /* 0x0000000a000a7308 */ /* 0x000ea20000002400 */
[----:B------:R-:W-:-:S04]  /*10990*/  IADD3 R143, -R137, 0x1, -R81 ;  /* 0x00000001898f7810 */ /* 0x000fc80007ffe951 */
[----:B------:R-:W-:-:S03]  /*109a0*/  IADD3 R143, -R138, R143, R139 ;  /* 0x0000008f8a8f7210 */ /* 0x000fc60007ffe18b */
[----:B------:R-:W3:Y:S02]  /*109b0*/  MUFU.TANH R11, R11 ;  /* 0x0000000b000b7308 */ /* 0x000ee40000002400 */
[C---:B------:R-:W-:Y:S02]  /*109c0*/  VIADD R144, R143.reuse, UR50 ;  /* 0x000000328f907c36 */ /* 0x040fe40008000000 */
[----:B------:R-:W-:Y:S02]  /*109d0*/  VIADD R143, R143, UR52 ;  /* 0x000000348f8f7c36 */ /* 0x000fe40008000000 */
[C---:B0-----:R-:W-:Y:S02]  /*109e0*/  IMAD.IADD R87, R145.reuse, 0x1, R144 ;  /* 0x0000000191577824 */ /* 0x041fe400078e0290 */
[----:B------:R-:W0:Y:S01]  /*109f0*/  MUFU.TANH R14, R14 ;  /* 0x0000000e000e7308 */ /* 0x000e220000002400 */
[----:B------:R-:W-:-:S07]  /*10a00*/  IMAD.IADD R86, R145, 0x1, R143 ;  /* 0x0000000191567824 */ /* 0x000fce00078e028f */
        /* <DEDUP_REMOVED lines=63> */
[----:B------:R5:W-:Y:S06]  /*10e00*/  BAR.ARV R50, 0x100 ;  /* 0x000400320000751d */ /* 0x000bec0000002000 */
[----:B-----5:R-:W-:-:S04]  /*10e10*/  @!P1 IMAD R50, R20, 0x8, R2 ;  /* 0x0000000814329824 */ /* 0x020fc800078e0202 */
[----:B------:R-:W-:-:S05]  /*10e20*/  @!P1 VIADD R50, R50, 0x2d840 ;  /* 0x0002d84032329836 */ /* 0x000fca0000000000 */
[----:B------:R-:W-:-:S04]  /*10e30*/  @!P1 PRMT R50, RZ, 0x654, R50 ;  /* 0x00000654ff329816 */ /* 0x000fc80000000032 */
[----:B------:R0:W-:Y:S01]  /*10e40*/  @!P1 SYNCS.ARRIVE.TRANS64.RED.A1T0 RZ, [R50+URZ], RZ ;  /* 0x000000ff32ff99a7 */ /* 0x0001e2000810043f */
[----:B-1234-:R-:W-:Y:S05]  /*10e50*/  @P3 BRA `(.L_x_10882) ;  /* 0x0000000000583947 */ /* 0x01efea0003800000 */
[----:B------:R-:W-:Y:S01]  /*10e60*/  IADD3 R145, -R138, R139, R145 ;  /* 0x0000008b8a917210 */ /* 0x000fe20007ffe191 */
[----:B------:R-:W-:Y:S03]  /*10e70*/  BSSY B0, `(.L_x_10883) ;  /* 0x0000010000007945 */ /* 0x000fe60003800000 */
[----:B------:R-:W-:-:S13]  /*10e80*/  ISETP.GT.AND P3, PT, R145, -0x1, PT ;  /* 0xffffffff9100780c */ /* 0x000fda0003f64270 */
[----:B------:R-:W-:Y:S05]  /*10e90*/  @P3 BRA `(.L_x_10884) ;  /* 0x0000000000203947 */ /* 0x000fea0003800000 */
[----:B------:R-:W-:Y:S01]  /*10ea0*/  IMAD.U32 R155, RZ, RZ, UR42 ;  /* 0x0000002aff9b7e24 */ /* 0x000fe2000f8e00ff */
[----:B------:R-:W-:-:S04]  /*10eb0*/  LOP3.LUT R145, RZ, R145, RZ, 0x33, !PT ;  /* 0x00000091ff917212 */ /* 0x000fc800078e33ff */
[----:B------:R-:W-:-:S13]  /*10ec0*/  ISETP.NE.AND P3, PT, R155, 0x1, PT ;  /* 0x000000019b00780c */ /* 0x000fda0003f65270 */
[----:B0-----:R-:W0:Y:S02]  /*10ed0*/  @P3 LDC.64 R50, c[0x0][0x9e8] ;  /* 0x00027a00ff323b82 */ /* 0x001e240000000a00 */
[----:B0-----:R-:W-:-:S05]  /*10ee0*/  @P3 IMAD.HI.U32 R50, R145, R50, RZ ;  /* 0x0000003291323227 */ /* 0x001fca00078e00ff */
[----:B------:R-:W-:-:S04]  /*10ef0*/  @P3 SHF.R.U32.HI R145, RZ, R51, R50 ;  /* 0x00000033ff913219 */ /* 0x000fc80000011632 */
[----:B------:R-:W-:Y:S01]  /*10f00*/  LOP3.LUT R145, RZ, R145, RZ, 0x33, !PT ;  /* 0x00000091ff917212 */ /* 0x000fe200078e33ff */
[----:B------:R-:W-:Y:S06]  /*10f10*/  BRA `(.L_x_10885) ;  /* 0x0000000000147947 */ /* 0x000fec0003800000 */
.L_x_10884:
[----:B------:R-:W-:-:S05]  /*10f20*/  IMAD.U32 R155, RZ, RZ, UR42 ;  /* 0x0000002aff9b7e24 */ /* 0x000fca000f8e00ff */
[----:B------:R-:W-:-:S13]  /*10f30*/  ISETP.NE.AND P3, PT, R155, 0x1, PT ;  /* 0x000000019b00780c */ /* 0x000fda0003f65270 */
[----:B0-----:R-:W0:Y:S02]  /*10f40*/  @P3 LDC.64 R50, c[0x0][0x9e8] ;  /* 0x00027a00ff323b82 */ /* 0x001e240000000a00 */
[----:B0-----:R-:W-:-:S05]  /*10f50*/  @P3 IMAD.HI.U32 R50, R145, R50, RZ ;  /* 0x0000003291323227 */ /* 0x001fca00078e00ff */
[----:B------:R-:W-:-:S07]  /*10f60*/  @P3 SHF.R.U32.HI R145, RZ, R51, R50 ;  /* 0x00000033ff913219 */ /* 0x000fce0000011632 */
.L_x_10885:
[----:B------:R-:W-:Y:S05]  /*10f70*/  BSYNC B0 ;  /* 0x0000000000007941 */ /* 0x000fea0003800000 */
.L_x_10883:
[----:B------:R-:W-:-:S04]  /*10f80*/  IMAD R145, R145, R155, -R81 ;  /* 0x0000009b91917224 */ /* 0x000fc800078e0a51 */
[----:B------:R-:W-:-:S05]  /*10f90*/  IMAD.IADD R145, R145, 0x1, -R137 ;  /* 0x0000000191917824 */ /* 0x000fca00078e0a89 */
[----:B------:R-:W-:Y:S02]  /*10fa0*/  VIMNMX R86, R86, R145, !PT ;  /* 0x0000009156567248 */ /* 0x000fe40007fe0100 */
[----:B------:R-:W-:-:S07]  /*10fb0*/  VIADDMNMX R87, R145, R155, R87, PT ;  /* 0x0000009b91577246 */ /* 0x000fce0003800157 */
.L_x_10882:
[----:B------:R-:W-:Y:S01]  /*10fc0*/  ISETP.GT.AND P3, PT, R0, -0x1, PT ;  /* 0xffffffff0000780c */ /* 0x000fe20003f64270 */
[----:B------:R-:W1:Y:S03]  /*10fd0*/  SHFL.IDX PT, R19, R19, 0x1, 0x1c1f ;  /* 0x003c1f0013137f89 */ /* 0x000e6600000e0000 */
[C---:B------:R-:W-:Y:S02]  /*10fe0*/  ISETP.GT.AND P4, PT, R86.reuse, RZ, P3 ;  /* 0x000000ff5600720c */ /* 0x040fe40001f84270 */
[----:B------:R-:W-:Y:S02]  /*10ff0*/  ISETP.GT.AND P5, PT, R86, 0x1, P3 ;  /* 0x000000015600780c */ /* 0x000fe40001fa4270 */
[C---:B------:R-:W-:Y:S02]  /*11000*/  ISETP.LT.OR P4, PT, R87.reuse, 0x1, P4 ;  /* 0x000000015700780c */ /* 0x040fe40002781670 */
[----:B------:R-:W-:-:S02]  /*11010*/  ISETP.LT.OR P5, PT, R87, 0x2, P5 ;  /* 0x000000025700780c */ /* 0x000fc40002fa1670 */
[----:B0-----:R-:W-:Y:S02]  /*11020*/  FSEL R50, R10, -INF , !P4 ;  /* 0xff8000000a327808 */ /* 0x001fe40006000000 */
[C---:B------:R-:W-:Y:S02]  /*11030*/  ISETP.GT.AND P4, PT, R86.reuse, 0x8, P3 ;  /* 0x000000085600780c */ /* 0x040fe40001f84270 */
[----:B------:R-:W-:Y:S02]  /*11040*/  FSEL R51, R11, -INF , !P5 ;  /* 0xff8000000b337808 */ /* 0x000fe40006800000 */
[----:B------:R-:W-:Y:S02]  /*11050*/  ISETP.LT.OR P4, PT, R87, 0x9, P4 ;  /* 0x000000095700780c */ /* 0x000fe40002781670 */
[----:B------:R-:W-:Y:S02]  /*11060*/  ISETP.GT.AND P5, PT, R86, 0x9, P3 ;  /* 0x000000095600780c */ /* 0x000fe40001fa4270 */
[----:B------:R-:W-:-:S02]  /*11070*/  FSEL R21, R21, -INF , !P4 ;  /* 0xff80000015157808 */ /* 0x000fc40006000000 */
[----:B------:R-:W-:Y:S01]  /*11080*/  ISETP.GT.AND P4, PT, R86, 0x10, P3 ;  /* 0x000000105600780c */ /* 0x000fe20001f84270 */
[--C-:B-1----:R-:W-:Y:S01]  /*11090*/  IMAD.IADD R144, R144, 0x1, R19.reuse ;  /* 0x0000000190907824 */ /* 0x102fe200078e0213 */
[----:B------:R-:W-:Y:S01]  /*110a0*/  ISETP.LT.OR P5, PT, R87, 0xa, P5 ;  /* 0x0000000a5700780c */ /* 0x000fe20002fa1670 */
[----:B------:R-:W-:Y:S01]  /*110b0*/  IMAD.IADD R143, R143, 0x1, R19 ;  /* 0x000000018f8f7824 */ /* 0x000fe200078e0213 */
[----:B------:R-:W-:Y:S02]  /*110c0*/  ISETP.LT.OR P4, PT, R87, 0x11, P4 ;  /* 0x000000115700780c */ /* 0x000fe40002781670 */
[----:B------:R-:W-:Y:S02]  /*110d0*/  FSEL R24, R24, -INF , !P5 ;  /* 0xff80000018187808 */ /* 0x000fe40006800000 */
[----:B------:R-:W-:Y:S02]  /*110e0*/  FSEL R27, R27, -INF , !P4 ;  /* 0xff8000001b1b7808 */ /* 0x000fe40006000000 */
[----:B------:R-:W-:-:S02]  /*110f0*/  ISETP.GT.AND P4, PT, R86, 0x18, P3 ;  /* 0x000000185600780c */ /* 0x000fc40001f84270 */
[C---:B------:R-:W-:Y:S02]  /*11100*/  ISETP.GT.AND P5, PT, R86.reuse, 0x11, P3 ;  /* 0x000000115600780c */ /* 0x040fe40001fa4270 */
[C---:B------:R-:W-:Y:S02]  /*11110*/  ISETP.LT.OR P4, PT, R87.reuse, 0x19, P4 ;  /* 0x000000195700780c */ /* 0x040fe40002781670 */
[----:B------:R-:W-:Y:S02]  /*11120*/  ISETP.LT.OR P5, PT, R87, 0x12, P5 ;  /* 0x000000125700780c */ /* 0x000fe40002fa1670 */
[----:B------:R-:W-:Y:S02]  /*11130*/  FSEL R31, R31, -INF , !P4 ;  /* 0xff8000001f1f7808 */ /* 0x000fe40006000000 */
[----:B------:R-:W-:Y:S02]  /*11140*/  ISETP.GT.AND P4, PT, R86, 0x20, P3 ;  /* 0x000000205600780c */ /* 0x000fe40001f84270 */
[----:B------:R-:W-:-:S02]  /*11150*/  FSEL R28, R28, -INF , !P5 ;  /* 0xff8000001c1c7808 */ /* 0x000fc40006800000 */
[----:B------:R-:W-:Y:S02]  /*11160*/  ISETP.LT.OR P4, PT, R87, 0x21, P4 ;  /* 0x000000215700780c */ /* 0x000fe40002781670 */
        /* <DEDUP_REMOVED lines=66> */
[----:B------:R-:W-:Y:S02]  /*11590*/  ISETP.GT.AND P5, PT, R86, 0x71, P3 ;  /* 0x000000715600780c */ /* 0x000fe40001fa4270 */
[----:B------:R-:W-:Y:S02]  /*115a0*/  FSEL R84, R84, -INF , !P4 ;  /* 0xff80000054547808 */ /* 0x000fe40006000000 */
[----:B------:R-:W-:Y:S02]  /*115b0*/  PLOP3.LUT P4, PT, PT, PT, UP0, 0x40, 0x0 ;  /* 0x000000000000781c */ /* 0x000fe40003f8e808 */
[----:B------:R-:W-:-:S04]  /*115c0*/  ISETP.LT.OR P5, PT, R87, 0x72, P5 ;  /* 0x000000725700780c */ /* 0x000fc80002fa1670 */
[----:B------:R-:W-:Y:S02]  /*115d0*/  FSEL R78, R78, -INF , !P5 ;  /* 0xff8000004e4e7808 */ /* 0x000fe40006800000 */
[----:B------:R-:W-:-:S04]  /*115e0*/  ISETP.GT.AND P5, PT, R86, 0x79, P3 ;  /* 0x000000795600780c */ /* 0x000fc80001fa4270 */
[----:B------:R-:W-:-:S04]  /*115f0*/  ISETP.LT.OR P5, PT, R87, 0x7a, P5 ;  /* 0x0000007a5700780c */ /* 0x000fc80002fa1670 */
[----:B------:R-:W-:Y:S01]  /*11600*/  FSEL R85, R85, -INF , !P5 ;  /* 0xff80000055557808 */ /* 0x000fe20006800000 */
[----:B------:R-:W-:Y:S08]  /*11610*/  @P4 BRA `(.L_x_10886) ;  /* 0x0000000000584947 */ /* 0x000ff00003800000 */
        /* <DEDUP_REMOVED lines=12> */
.L_x_10888:
[----:B------:R-:W-:-:S05]  /*116e0*/  IMAD.U32 R86, RZ, RZ, UR42 ;  /* 0x0000002aff567e24 */ /* 0x000fca000f8e00ff */
[----:B------:R-:W-:-:S13]  /*116f0*/  ISETP.NE.AND P4, PT, R86, 0x1, PT ;  /* 0x000000015600780c */ /* 0x000fda0003f85270 */
[----:B------:R-:W0:Y:S02]  /*11700*/  @P4 LDC.64 R10, c[0x0][0x9e8] ;  /* 0x00027a00ff0a4b82 */ /* 0x000e240000000a00 */
[----:B0-----:R-:W-:-:S05]  /*11710*/  @P4 IMAD.HI.U32 R10, R19, R10, RZ ;  /* 0x0000000a130a4227 */ /* 0x001fca00078e00ff */
[----:B------:R-:W-:-:S07]  /*11720*/  @P4 SHF.R.U32.HI R19, RZ, R11, R10 ;  /* 0x0000000bff134219 */ /* 0x000fce000001160a */
.L_x_10889:
[----:B------:R-:W-:Y:S05]  /*11730*/  BSYNC B0 ;  /* 0x0000000000007941 */ /* 0x000fea0003800000 */
.L_x_10887:
[----:B------:R-:W-:-:S04]  /*11740*/  IMAD R19, R19, R86, -R81 ;  /* 0x0000005613137224 */ /* 0x000fc800078e0a51 */
[----:B------:R-:W-:-:S05]  /*11750*/  IMAD.IADD R19, R19, 0x1, -R137 ;  /* 0x0000000113137824 */ /* 0x000fca00078e0a89 */
[----:B------:R-:W-:Y:S02]  /*11760*/  VIMNMX R143, R143, R19, !PT ;  /* 0x000000138f8f7248 */ /* 0x000fe40007fe0100 */
[----:B------:R-:W-:-:S07]  /*11770*/  VIADDMNMX R144, R19, R86, R144, PT ;  /* 0x0000005613907246 */ /* 0x000fce0003800190 */
.L_x_10886:
[----:B------:R-:W-:Y:S01]  /*11780*/  @!P1 IMAD R10, R16, 0x8, R2 ;  /* 0x00000008100a9824 */ /* 0x000fe200078e0202 */
[----:B------:R-:W2:Y:S01]  /*11790*/  LDL R86, [R1+0x20] ;  /* 0x0000200001567983 */ /* 0x000ea20000100800 */
[----:B------:R-:W-:Y:S02]  /*117a0*/  UMOV UR39, UR7 ;  /* 0x0000000700277c82 */ /* 0x000fe40008000000 */
[----:B------:R-:W-:-:S05]  /*117b0*/  @!P1 VIADD R10, R10, 0x2d860 ;  /* 0x0002d8600a0a9836 */ /* 0x000fca0000000000 */
[----:B------:R-:W-:-:S04]  /*117c0*/  @!P1 PRMT R10, RZ, 0x654, R10 ;  /* 0x00000654ff0a9816 */ /* 0x000fc8000000000a */
[----:B------:R0:W-:Y:S02]  /*117d0*/  @!P1 SYNCS.ARRIVE.TRANS64.RED.A1T0 RZ, [R10+URZ], RZ ;  /* 0x000000ff0aff99a7 */ /* 0x0001e4000810043f */
[----:B0-----:R-:W-:-:S04]  /*117e0*/  FMNMX.FTZ R10, R50, R12, !PT ;  /* 0x0000000c320a7209 */ /* 0x001fc80007810000 */
        /* <DEDUP_REMOVED lines=34> */
[----:B0-----:R-:W-:-:S04]  /*11a10*/  FMNMX.FTZ R10, R10, R11, !PT ;  /* 0x0000000b0a0a7209 */ /* 0x001fc80007810000 */
[----:B------:R-:W-:-:S04]  /*11a20*/  FSETP.NEU.FTZ.AND P4, PT, R10, -INF , PT ;  /* 0xff8000000a00780b */ /* 0x000fc80003f9d000 */
[----:B------:R-:W-:-:S05]  /*11a30*/  FSEL R11, R10, RZ, P4 ;  /* 0x000000ff0a0b7208 */ /* 0x000fca0002000000 */
[----:B------:R-:W-:Y:S01]  /*11a40*/  FADD.FTZ R12, -R11, R12 ;  /* 0x0000000c0b0c7221 */ /* 0x000fe20000010100 */
[----:B------:R-:W-:-:S03]  /*11a50*/  FMUL.FTZ R11, R10, UR39 ;  /* 0x000000270a0b7c20 */ /* 0x000fc60008410000 */
[----:B------:R-:W-:Y:S02]  /*11a60*/  FMUL.FTZ R12, R12, UR39 ;  /* 0x000000270c0c7c20 */ /* 0x000fe40008410000 */
[----:B------:R-:W-:Y:S02]  /*11a70*/  FSEL R11, R11, RZ, P4 ;  /* 0x000000ff0b0b7208 */ /* 0x000fe40002000000 */
[----:B------:R-:W-:Y:S02]  /*11a80*/  ISETP.GT.AND P4, PT, R143, 0x1, P3 ;  /* 0x000000018f00780c */ /* 0x000fe40001f84270 */
[----:B------:R-:W-:Y:S01]  /*11a90*/  MUFU.EX2 R12, R12 ;  /* 0x0000000c000c7308 */ /* 0x000fe20000000800 */
[--C-:B------:R-:W-:Y:S01]  /*11aa0*/  FFMA.FTZ R50, R50, UR39, -R11.reuse ;  /* 0x0000002732327c23 */ /* 0x100fe2000801080b */
[----:B------:R-:W-:Y:S01]  /*11ab0*/  ISETP.LT.OR P5, PT, R144, 0x2, P4 ;  /* 0x000000029000780c */ /* 0x000fe200027a1670 */
[--C-:B------:R-:W-:Y:S01]  /*11ac0*/  FFMA.FTZ R51, R51, UR39, -R11.reuse ;  /* 0x0000002733337c23 */ /* 0x100fe2000801080b */
        /* <DEDUP_REMOVED lines=40> */
[----:B------:R-:W0:Y:S01]  /*11d50*/  MUFU.EX2 R32, R50 ;  /* 0x0000003200207308 */ /* 0x000e220000000800 */
[----:B------:R-:W-:-:S02]  /*11d60*/  ISETP.GT.AND P5, PT, R143, 0x21, P3 ;  /* 0x000000218f00780c */ /* 0x000fc40001fa4270 */
[C---:B------:R-:W-:Y:S02]  /*11d70*/  ISETP.GT.AND P4, PT, R143.reuse, 0x8, P3 ;  /* 0x000000088f00780c */ /* 0x040fe40001f84270 */
[C---:B------:R-:W-:Y:S02]  /*11d80*/  ISETP.LT.OR P5, PT, R144.reuse, 0x22, P5 ;  /* 0x000000229000780c */ /* 0x040fe40002fa1670 */
[----:B------:R-:W-:Y:S01]  /*11d90*/  ISETP.LT.OR P4, PT, R144, 0x9, P4 ;  /* 0x000000099000780c */ /* 0x000fe20002781670 */
[----:B------:R-:W1:Y:S01]  /*11da0*/  MUFU.EX2 R51, R51 ;  /* 0x0000003300337308 */ /* 0x000e620000000800 */
[----:B------:R-:W-:Y:S02]  /*11db0*/  FSEL R38, R38, -INF , !P5 ;  /* 0xff80000026267808 */ /* 0x000fe40006800000 */
[----:B------:R-:W-:Y:S02]  /*11dc0*/  ISETP.GT.AND P5, PT, R143, 0x29, P3 ;  /* 0x000000298f00780c */ /* 0x000fe40001fa4270 */
[----:B------:R-:W-:-:S02]  /*11dd0*/  FSEL R25, R25, -INF , !P4 ;  /* 0xff80000019197808 */ /* 0x000fc40006000000 */
[----:B------:R-:W-:Y:S01]  /*11de0*/  ISETP.LT.OR P5, PT, R144, 0x2a, P5 ;  /* 0x0000002a9000780c */ /* 0x000fe20002fa1670 */
[----:B------:R-:W-:Y:S01]  /*11df0*/  MUFU.EX2 R24, R24 ;  /* 0x0000001800187308 */ /* 0x000fe20000000800 */
[C---:B------:R-:W-:Y:S01]  /*11e00*/  ISETP.GT.AND P4, PT, R143.reuse, 0x10, P3 ;  /* 0x000000108f00780c */ /* 0x040fe20001f84270 */
[----:B0-----:R-:W-:Y:S01]  /*11e10*/  FFMA.FTZ R4, R12, R4, R32 ;  /* 0x000000040c047223 */ /* 0x001fe20000010020 */
[----:B------:R-:W-:Y:S02]  /*11e20*/  FSEL R42, R42, -INF , !P5 ;  /* 0xff8000002a2a7808 */ /* 0x000fe40006800000 */
[----:B------:R-:W-:Y:S02]  /*11e30*/  ISETP.GT.AND P5, PT, R143, 0x31, P3 ;  /* 0x000000318f00780c */ /* 0x000fe40001fa4270 */
[C---:B------:R-:W-:Y:S01]  /*11e40*/  ISETP.LT.OR P4, PT, R144.reuse, 0x11, P4 ;  /* 0x000000119000780c */ /* 0x040fe20002781670 */
[----:B------:R-:W-:Y:S01]  /*11e50*/  MUFU.EX2 R27, R27 ;  /* 0x0000001b001b7308 */ /* 0x000fe20000000800 */
[----:B------:R-:W-:Y:S01]  /*11e60*/  ISETP.LT.OR P5, PT, R144, 0x32, P5 ;  /* 0x000000329000780c */ /* 0x000fe20002fa1670 */
[----:B-1----:R-:W-:Y:S01]  /*11e70*/  FADD.FTZ R4, R51, R4 ;  /* 0x0000000433047221 */ /* 0x002fe20000010000 */
[----:B------:R-:W-:-:S02]  /*11e80*/  FSEL R29, R29, -INF , !P4 ;  /* 0xff8000001d1d7808 */ /* 0x000fc40006000000 */
[----:B------:R-:W-:Y:S02]  /*11e90*/  FSEL R46, R46, -INF , !P5 ;  /* 0xff8000002e2e7808 */ /* 0x000fe40006800000 */
[C---:B------:R-:W-:Y:S01]  /*11ea0*/  ISETP.GT.AND P5, PT, R143.reuse, 0x39, P3 ;  /* 0x000000398f00780c */ /* 0x040fe20001fa4270 */
[----:B------:R-:W-:Y:S01]  /*11eb0*/  MUFU.EX2 R28, R28 ;  /* 0x0000001c001c7308 */ /* 0x000fe20000000800 */
[C---:B------:R-:W-:Y:S02]  /*11ec0*/  ISETP.GT.AND P4, PT, R143.reuse, 0x18, P3 ;  /* 0x000000188f00780c */ /* 0x040fe40001f84270 */
[C---:B------:R-:W-:Y:S02]  /*11ed0*/  ISETP.LT.OR P5, PT, R144.reuse, 0x3a, P5 ;  /* 0x0000003a9000780c */ /* 0x040fe40002fa1670 */
[----:B------:R-:W-:Y:S02]  /*11ee0*/  ISETP.LT.OR P4, PT, R144, 0x19, P4 ;  /* 0x000000199000780c */ /* 0x000fe40002781670 */
[----:B------:R-:W-:Y:S01]  /*11ef0*/  FSEL R52, R52, -INF , !P5 ;  /* 0xff80000034347808 */ /* 0x000fe20006800000 */
[----:B------:R-:W-:Y:S01]  /*11f00*/  MUFU.EX2 R31, R31 ;  /* 0x0000001f001f7308 */ /* 0x000fe20000000800 */
[----:B------:R-:W-:-:S02]  /*11f10*/  ISETP.GT.AND P5, PT, R143, 0x41, P3 ;  /* 0x000000418f00780c */ /* 0x000fc40001fa4270 */
[----:B------:R-:W-:Y:S02]  /*11f20*/  FSEL R81, R33, -INF , !P4 ;  /* 0xff80000021517808 */ /* 0x000fe40006000000 */
[----:B------:R-:W-:Y:S02]  /*11f30*/  ISETP.LT.OR P5, PT, R144, 0x42, P5 ;  /* 0x000000429000780c */ /* 0x000fe40002fa1670 */
[C---:B------:R-:W-:Y:S01]  /*11f40*/  ISETP.GT.AND P4, PT, R143.reuse, 0x20, P3 ;  /* 0x000000208f00780c */ /* 0x040fe20001f84270 */
[----:B------:R-:W-:Y:S01]  /*11f50*/  MUFU.EX2 R16, R16 ;  /* 0x0000001000107308 */ /* 0x000fe20000000800 */
[----:B------:R-:W-:Y:S02]  /*11f60*/  FSEL R56, R56, -INF , !P5 ;  /* 0xff80000038387808 */ /* 0x000fe40006800000 */
[----:B------:R-:W-:Y:S02]  /*11f70*/  ISETP.GT.AND P5, PT, R143, 0x49, P3 ;  /* 0x000000498f00780c */ /* 0x000fe40001fa4270 */
[----:B------:R-:W-:-:S02]  /*11f80*/  ISETP.LT.OR P4, PT, R144, 0x21, P4 ;  /* 0x000000219000780c */ /* 0x000fc40002781670 */
[----:B------:R-:W-:Y:S01]  /*11f90*/  ISETP.LT.OR P5, PT, R144, 0x4a, P5 ;  /* 0x0000004a9000780c */ /* 0x000fe20002fa1670 */
[----:B------:R-:W-:Y:S01]  /*11fa0*/  MUFU.EX2 R19, R19 ;  /* 0x0000001300137308 */ /* 0x000fe20000000800 */
[----:B------:R-:W-:Y:S02]  /*11fb0*/  FSEL R37, R37, -INF , !P4 ;  /* 0xff80000025257808 */ /* 0x000fe40006000000 */
[----:B------:R-:W-:Y:S02]  /*11fc0*/  FSEL R60, R60, -INF , !P5 ;  /* 0xff8000003c3c7808 */ /* 0x000fe40006800000 */
[C---:B------:R-:W-:Y:S02]  /*11fd0*/  ISETP.GT.AND P5, PT, R143.reuse, 0x51, P3 ;  /* 0x000000518f00780c */ /* 0x040fe40001fa4270 */
[----:B------:R-:W-:Y:S01]  /*11fe0*/  ISETP.GT.AND P4, PT, R143, 0x28, P3 ;  /* 0x000000288f00780c */ /* 0x000fe20001f84270 */
[----:B------:R-:W-:Y:S01]  /*11ff0*/  MUFU.EX2 R36, R36 ;  /* 0x0000002400247308 */ /* 0x000fe20000000800 */
[----:B------:R-:W-:-:S02]  /*12000*/  ISETP.LT.OR P5, PT, R144, 0x52, P5 ;  /* 0x000000529000780c */ /* 0x000fc40002fa1670 */
[----:B------:R-:W-:Y:S02]  /*12010*/  ISETP.LT.OR P4, PT, R144, 0x29, P4 ;  /* 0x000000299000780c */ /* 0x000fe40002781670 */
[----:B------:R-:W-:Y:S02]  /*12020*/  FSEL R64, R64, -INF , !P5 ;  /* 0xff80000040407808 */ /* 0x000fe40006800000 */
[----:B------:R-:W-:Y:S01]  /*12030*/  ISETP.GT.AND P5, PT, R143, 0x59, P3 ;  /* 0x000000598f00780c */ /* 0x000fe20001fa4270 */
[----:B------:R-:W-:Y:S01]  /*12040*/  MUFU.EX2 R39, R39 ;  /* 0x0000002700277308 */ /* 0x000fe20000000800 */
[----:B------:R-:W-:Y:S02]  /*12050*/  FSEL R41, R41, -INF , !P4 ;  /* 0xff80000029297808 */ /* 0x000fe40006000000 */
[----:B------:R-:W-:Y:S02]  /*12060*/  ISETP.LT.OR P5, PT, R144, 0x5a, P5 ;  /* 0x0000005a9000780c */ /* 0x000fe40002fa1670 */
[----:B------:R-:W-:-:S02]  /*12070*/  ISETP.GT.AND P4, PT, R143, 0x30, P3 ;  /* 0x000000308f00780c */ /* 0x000fc40001f84270 */
[----:B------:R-:W-:Y:S01]  /*12080*/  FSEL R68, R68, -INF , !P5 ;  /* 0xff80000044447808 */ /* 0x000fe20006800000 */
[----:B------:R-:W-:Y:S01]  /*12090*/  MUFU.EX2 R40, R40 ;  /* 0x0000002800287308 */ /* 0x000fe20000000800 */
[----:B------:R-:W-:Y:S02]  /*120a0*/  ISETP.GT.AND P5, PT, R143, 0x61, P3 ;  /* 0x000000618f00780c */ /* 0x000fe40001fa4270 */
[C---:B------:R-:W-:Y:S02]  /*120b0*/  ISETP.LT.OR P4, PT, R144.reuse, 0x31, P4 ;  /* 0x000000319000780c */ /* 0x040fe40002781670 */
[----:B------:R-:W-:Y:S02]  /*120c0*/  ISETP.LT.OR P5, PT, R144, 0x62, P5 ;  /* 0x000000629000780c */ /* 0x000fe40002fa1670 */
[----:B------:R-:W-:Y:S01]  /*120d0*/  FSEL R45, R45, -INF , !P4 ;  /* 0xff8000002d2d7808 */ /* 0x000fe20006000000 */
[----:B------:R-:W-:Y:S01]  /*120e0*/  MUFU.EX2 R43, R43 ;  /* 0x0000002b002b7308 */ /* 0x000fe20000000800 */
[----:B------:R-:W-:-:S02]  /*120f0*/  FSEL R72, R72, -INF , !P5 ;  /* 0xff80000048487808 */ /* 0x000fc40006800000 */
[C---:B------:R-:W-:Y:S02]  /*12100*/  ISETP.GT.AND P5, PT, R143.reuse, 0x69, P3 ;  /* 0x000000698f00780c */ /* 0x040fe40001fa4270 */
[C---:B------:R-:W-:Y:S02]  /*12110*/  ISETP.GT.AND P4, PT, R143.reuse, 0x38, P3 ;  /* 0x000000388f00780c */ /* 0x040fe40001f84270 */
[C---:B------:R-:W-:Y:S01]  /*12120*/  ISETP.LT.OR P5, PT, R144.reuse, 0x6a, P5 ;  /* 0x0000006a9000780c */ /* 0x040fe20002fa1670 */
[----:B------:R-:W-:Y:S01]  /*12130*/  MUFU.EX2 R44, R44 ;  /* 0x0000002c002c7308 */ /* 0x000fe20000000800 */
[----:B------:R-:W-:Y:S02]  /*12140*/  ISETP.LT.OR P4, PT, R144, 0x39, P4 ;  /* 0x000000399000780c */ /* 0x000fe40002781670 */
[----:B------:R-:W-:Y:S02]  /*12150*/  FSEL R76, R76, -INF , !P5 ;  /* 0xff8000004c4c7808 */ /* 0x000fe40006800000 */
[----:B------:R-:W-:-:S02]  /*12160*/  ISETP.GT.AND P5, PT, R143, RZ, P3 ;  /* 0x000000ff8f00720c */ /* 0x000fc40001fa4270 */
[----:B------:R-:W-:Y:S01]  /*12170*/  FSEL R49, R49, -INF , !P4 ;  /* 0xff80000031317808 */ /* 0x000fe20006000000 */
[----:B------:R-:W-:Y:S01]  /*12180*/  MUFU.EX2 R47, R47 ;  /* 0x0000002f002f7308 */ /* 0x000fe20000000800 */
[----:B------:R-:W-:Y:S02]  /*12190*/  ISETP.LT.OR P5, PT, R144, 0x1, P5 ;  /* 0x000000019000780c */ /* 0x000fe40002fa1670 */
[----:B------:R-:W-:Y:S02]  /*121a0*/  ISETP.GT.AND P4, PT, R143, 0x40, P3 ;  /* 0x000000408f00780c */ /* 0x000fe40001f84270 */
[----:B------:R-:W-:Y:S02]  /*121b0*/  FSEL R33, R14, -INF , !P5 ;  /* 0xff8000000e217808 */ /* 0x000fe40006800000 */
[----:B------:R-:W-:Y:S01]  /*121c0*/  ISETP.LT.OR P4, PT, R144, 0x41, P4 ;  /* 0x000000419000780c */ /* 0x000fe20002781670 */
        /* <DEDUP_REMOVED lines=52> */
[----:B------:R-:W-:Y:S02]  /*12510*/  ISETP.GT.AND P5, PT, R143, 0x78, P3 ;  /* 0x000000788f00780c */ /* 0x000fe40001fa4270 */
[----:B------:R-:W-:-:S02]  /*12520*/  FMNMX.FTZ R14, R64, R14, !PT ;  /* 0x0000000e400e7209 */ /* 0x000fc40007810000 */
[----:B------:R-:W-:Y:S01]  /*12530*/  ISETP.LT.OR P4, PT, R144, 0x72, P4 ;  /* 0x000000729000780c */ /* 0x000fe20002781670 */
        /* <DEDUP_REMOVED lines=9> */
[----:B------:R-:W-:Y:S01]  /*125d0*/  ISETP.LT.OR P3, PT, R144, 0x7a, P3 ;  /* 0x0000007a9000780c */ /* 0x000fe20001f61670 */
[----:B------:R-:W-:Y:S01]  /*125e0*/  MUFU.EX2 R77, R77 ;  /* 0x0000004d004d7308 */ /* 0x000fe20000000800 */
[----:B------:R-:W-:Y:S02]  /*125f0*/  FMNMX.FTZ R14, R75, R14, !PT ;  /* 0x0000000e4b0e7209 */ /* 0x000fe40007810000 */
[----:B------:R-:W-:Y:S02]  /*12600*/  FSEL R82, R82, -INF , !P5 ;  /* 0xff80000052527808 */ /* 0x000fe40006800000 */
[----:B------:R-:W-:-:S02]  /*12610*/  FMNMX.FTZ R14, R76, R14, !PT ;  /* 0x0000000e4c0e7209 */ /* 0x000fc40007810000 */
[----:B------:R-:W-:Y:S01]  /*12620*/  FSEL R83, R83, -INF , !P3 ;  /* 0xff80000053537808 */ /* 0x000fe20005800000 */
[----:B------:R-:W-:Y:S01]  /*12630*/  MUFU.EX2 R78, R78 ;  /* 0x0000004e004e7308 */ /* 0x000fe20000000800 */
[----:B------:R-:W-:Y:S02]  /*12640*/  FMNMX.FTZ R14, R79, R14, !PT ;  /* 0x0000000e4f0e7209 */ /* 0x000fe40007810000 */
[----:B------:R-:W-:Y:S02]  /*12650*/  F2FP.F16.F32.PACK_AB R32, R51, R32 ;  /* 0x000000203320723e */ /* 0x000fe400000000ff */
[----:B------:R-:W-:-:S03]  /*12660*/  FMNMX.FTZ R14, R80, R14, !PT ;  /* 0x0000000e500e7209 */ /* 0x000fc60007810000 */
[----:B------:R-:W-:Y:S01]  /*12670*/  MUFU.EX2 R84, R84 ;  /* 0x0000005400547308 */ /* 0x000fe20000000800 */
[----:B------:R-:W-:-:S04]  /*12680*/  FMNMX.FTZ R14, R82, R14, !PT ;  /* 0x0000000e520e7209 */ /* 0x000fc80007810000 */
[----:B------:R-:W-:-:S03]  /*12690*/  FMNMX.FTZ R14, R83, R14, !PT ;  /* 0x0000000e530e7209 */ /* 0x000fc60007810000 */
[----:B------:R-:W-:Y:S02]  /*126a0*/  MUFU.EX2 R11, R11 ;  /* 0x0000000b000b7308 */ /* 0x000fe40000000800 */
[----:B------:R-:W0:Y:S02]  /*126b0*/  SHFL.BFLY PT, R34, R14, 0x2, 0x1f ;  /* 0x0c401f000e227f89 */ /* 0x000e2400000e0000 */
[----:B0-----:R-:W-:-:S04]  /*126c0*/  FMNMX.FTZ R14, R14, R34, !PT ;  /* 0x000000220e0e7209 */ /* 0x001fc80007810000 */
[----:B------:R0:W1:Y:S02]  /*126d0*/  MUFU.EX2 R34, R21 ;  /* 0x0000001500227308 */ /* 0x0000640000000800 */
[----:B0-----:R-:W0:Y:S01]  /*126e0*/  SHFL.BFLY PT, R21, R14, 0x1, 0x1f ;  /* 0x0c201f000e157f89 */ /* 0x001e2200000e0000 */
[----:B-1----:R-:W-:Y:S01]  /*126f0*/  FADD.FTZ R4, R34, R4 ;  /* 0x0000000422047221 */ /* 0x002fe20000010000 */
[----:B------:R-:W-:Y:S02]  /*12700*/  F2FP.F16.F32.PACK_AB R34, R24, R34 ;  /* 0x000000221822723e */ /* 0x000fe400000000ff */
[----:B0-----:R-:W-:Y:S01]  /*12710*/  FMNMX.FTZ R14, R14, R21, !PT ;  /* 0x000000150e0e7209 */ /* 0x001fe20007810000 */
[----:B------:R-:W-:-:S03]  /*12720*/  FADD.FTZ R21, R24, R4 ;  /* 0x0000000418157221 */ /* 0x000fc60000010000 */
[C---:B------:R-:W-:Y:S01]  /*12730*/  FSETP.NEU.FTZ.AND P3, PT, R14.reuse, -INF , PT ;  /* 0xff8000000e00780b */ /* 0x040fe20003f7d000 */
[----:B------:R-:W-:Y:S01]  /*12740*/  FMUL.FTZ R4, R14, UR39 ;  /* 0x000000270e047c20 */ /* 0x000fe20008410000 */
[----:B------:R-:W-:-:S04]  /*12750*/  FADD.FTZ R21, R27, R21 ;  /* 0x000000151b157221 */ /* 0x000fc80000010000 */
[----:B------:R-:W-:Y:S01]  /*12760*/  FSEL R4, R4, RZ, P3 ;  /* 0x000000ff04047208 */ /* 0x000fe20001800000 */
[C---:B------:R-:W-:Y:S01]  /*12770*/  FADD.FTZ R21, R28.reuse, R21 ;  /* 0x000000151c157221 */ /* 0x040fe20000010000 */
[----:B------:R-:W-:-:S03]  /*12780*/  F2FP.F16.F32.PACK_AB R28, R28, R27 ;  /* 0x0000001b1c1c723e */ /* 0x000fc600000000ff */
        /* <DEDUP_REMOVED lines=8> */
[----:B------:R-:W-:Y:S01]  /*12810*/  FADD.FTZ R21, R31, R21 ;  /* 0x000000151f157221 */ /* 0x000fe20000010000 */
[--C-:B------:R-:W-:Y:S01]  /*12820*/  FFMA.FTZ R41, R41, UR39, -R4.reuse ;  /* 0x0000002729297c23 */ /* 0x100fe20008010804 */
[--C-:B------:R-:W-:Y:S01]  /*12830*/  FFMA.FTZ R42, R42, UR39, -R4.reuse ;  /* 0x000000272a2a7c23 */ /* 0x100fe20008010804 */
[--C-:B------:R-:W-:Y:S01]  /*12840*/  FFMA.FTZ R45, R45, UR39, -R4.reuse ;  /* 0x000000272d2d7c23 */ /* 0x100fe20008010804 */
[----:B------:R-:W-:Y:S01]  /*12850*/  FADD.FTZ R21, R16, R21 ;  /* 0x0000001510157221 */ /* 0x000fe20000010000 */
[--C-:B------:R-:W-:Y:S01]  /*12860*/  FFMA.FTZ R59, R59, UR39, -R4.reuse ;  /* 0x000000273b3b7c23 */ /* 0x100fe20008010804 */
[----:B------:R-:W0:Y:S01]  /*12870*/  MUFU.EX2 R15, R15 ;  /* 0x0000000f000f7308 */ /* 0x000e220000000800 */
[--C-:B------:R-:W-:Y:S01]  /*12880*/  FFMA.FTZ R60, R60, UR39, -R4.reuse ;  /* 0x000000273c3c7c23 */ /* 0x100fe20008010804 */
[----:B------:R-:W-:Y:S01]  /*12890*/  FADD.FTZ R21, R19, R21 ;  /* 0x0000001513157221 */ /* 0x000fe20000010000 */
[--C-:B------:R-:W-:Y:S01]  /*128a0*/  FFMA.FTZ R63, R63, UR39, -R4.reuse ;  /* 0x000000273f3f7c23 */ /* 0x100fe20008010804 */
[--C-:B------:R-:W-:Y:S01]  /*128b0*/  FFMA.FTZ R64, R64, UR39, -R4.reuse ;  /* 0x0000002740407c23 */ /* 0x100fe20008010804 */
[--C-:B------:R-:W-:Y:S01]  /*128c0*/  FFMA.FTZ R67, R67, UR39, -R4.reuse ;  /* 0x0000002743437c23 */ /* 0x100fe20008010804 */
[C---:B------:R-:W-:Y:S01]  /*128d0*/  FADD.FTZ R21, R36.reuse, R21 ;  /* 0x0000001524157221 */ /* 0x040fe20000010000 */
[----:B------:R-:W-:Y:S01]  /*128e0*/  F2FP.F16.F32.PACK_AB R36, R36, R19 ;  /* 0x000000132424723e */ /* 0x000fe200000000ff */
        /* <DEDUP_REMOVED lines=8> */
[----:B------:R-:W1:Y:S01]  /*12970*/  MUFU.EX2 R26, R26 ;  /* 0x0000001a001a7308 */ /* 0x000e620000000800 */
[----:B0-----:R-:W-:Y:S01]  /*12980*/  F2FP.F16.F32.PACK_AB R33, R15, R24 ;  /* 0x000000180f21723e */ /* 0x001fe200000000ff */
[----:B------:R-:W-:Y:S01]  /*12990*/  FADD.FTZ R21, R43, R19 ;  /* 0x000000132b157221 */ /* 0x000fe20000010000 */
[--C-:B------:R-:W-:Y:S01]  /*129a0*/  FFMA.FTZ R79, R79, UR39, -R4.reuse ;  /* 0x000000274f4f7c23 */ /* 0x100fe20008010804 */
[--C-:B------:R-:W-:Y:S01]  /*129b0*/  FFMA.FTZ R80, R80, UR39, -R4.reuse ;  /* 0x0000002750507c23 */ /* 0x100fe20008010804 */
[----:B------:R-:W-:Y:S01]  /*129c0*/  FFMA.FTZ R82, R82, UR39, -R4 ;  /* 0x0000002752527c23 */ /* 0x000fe20008010804 */
[----:B------:R-:W-:Y:S01]  /*129d0*/  FADD.FTZ R21, R44, R21 ;  /* 0x000000152c157221 */ /* 0x000fe20000010000 */
[----:B------:R-:W-:Y:S01]  /*129e0*/  F2FP.F16.F32.PACK_AB R38, R40, R39 ;  /* 0x000000272826723e */ /* 0x000fe200000000ff */
[----:B------:R-:W-:Y:S08]  /*129f0*/  MUFU.EX2 R29, R29 ;  /* 0x0000001d001d7308 */ /* 0x000ff00000000800 */
[----:B------:R-:W-:Y:S01]  /*12a00*/  MUFU.EX2 R37, R37 ;  /* 0x0000002500257308 */ /* 0x000fe20000000800 */
[----:B-1----:R-:W-:-:S05]  /*12a10*/  F2FP.F16.F32.PACK_AB R35, R26, R25 ;  /* 0x000000191a23723e */ /* 0x002fca00000000ff */
[----:B------:R0:W-:Y:S02]  /*12a20*/  STSM.16.M88.4 [R140+0x21800], R32 ;  /* 0x021800208c007844 */ /* 0x0001e40000000200 */
[----:B------:R-:W-:Y:S08]  /*12a30*/  MUFU.EX2 R50, R50 ;  /* 0x0000003200327308 */ /* 0x000ff00000000800 */
[----:B------:R-:W-:Y:S01]  /*12a40*/  MUFU.EX2 R41, R41 ;  /* 0x0000002900297308 */ /* 0x000fe20000000800 */
[--C-:B0-----:R-:W-:Y:S01]  /*12a50*/  FFMA.FTZ R32, R30, UR39, -R4.reuse ;  /* 0x000000271e207c23 */ /* 0x101fe20008010804 */
[----:B------:R-:W-:Y:S01]  /*12a60*/  FSEL R30, R14, RZ, P3 ;  /* 0x000000ff0e1e7208 */ /* 0x000fe20001800000 */
[--C-:B------:R-:W-:Y:S01]  /*12a70*/  FFMA.FTZ R33, R81, UR39, -R4.reuse ;  /* 0x0000002751217c23 */ /* 0x100fe20008010804 */
[----:B------:R-:W-:-:S04]  /*12a80*/  FFMA.FTZ R34, R85, UR39, -R4 ;  /* 0x0000002755227c23 */ /* 0x000fc80008010804 */
[----:B------:R-:W0:Y:S01]  /*12a90*/  MUFU.EX2 R42, R42 ;  /* 0x0000002a002a7308 */ /* 0x000e220000000800 */
[----:B------:R-:W-:Y:S01]  /*12aa0*/  FFMA.FTZ R35, R46, UR39, -R4 ;  /* 0x000000272e237c23 */ /* 0x000fe20008010804 */
[----:B------:R-:W-:-:S04]  /*12ab0*/  FADD.FTZ R30, -R30, R13 ;  /* 0x0000000d1e1e7221 */ /* 0x000fc80000010100 */
[----:B------:R-:W-:Y:S01]  /*12ac0*/  FMUL.FTZ R13, R30, UR39 ;  /* 0x000000271e0d7c20 */ /* 0x000fe20008410000 */
[----:B------:R-:W-:Y:S01]  /*12ad0*/  F2FP.F16.F32.PACK_AB R30, R16, R31 ;  /* 0x0000001f101e723e */ /* 0x000fe200000000ff */
[----:B------:R-:W-:Y:S08]  /*12ae0*/  MUFU.EX2 R32, R32 ;  /* 0x0000002000207308 */ /* 0x000ff00000000800 */
[----:B------:R-:W1:Y:S01]  /*12af0*/  MUFU.EX2 R13, R13 ;  /* 0x0000000d000d7308 */ /* 0x000e620000000800 */
[----:B0-----:R-:W-:-:S07]  /*12b00*/  F2FP.F16.F32.PACK_AB R39, R42, R41 ;  /* 0x000000292a27723e */ /* 0x001fce00000000ff */
[----:B------:R-:W-:Y:S08]  /*12b10*/  MUFU.EX2 R33, R33 ;  /* 0x0000002100217308 */ /* 0x000ff00000000800 */
[----:B------:R-:W0:Y:S01]  /*12b20*/  MUFU.EX2 R34, R34 ;  /* 0x0000002200227308 */ /* 0x000e220000000800 */
[----:B-1----:R-:W-:Y:S01]  /*12b30*/  FFMA.FTZ R24, R13, R3, R24 ;  /* 0x000000030d187223 */ /* 0x002fe20000010018 */
[--C-:B------:R-:W-:Y:S01]  /*12b40*/  FFMA.FTZ R3, R49, UR39, -R4.reuse ;  /* 0x0000002731037c23 */ /* 0x100fe20008010804 */
[----:B------:R-:W-:-:S02]  /*12b50*/  FFMA.FTZ R49, R56, UR39, -R4 ;  /* 0x0000002738317c23 */ /* 0x000fc40008010804 */
[----:B------:R-:W-:Y:S01]  /*12b60*/  FADD.FTZ R24, R15, R24 ;  /* 0x000000180f187221 */ /* 0x000fe20000010000 */
[----:B------:R-:W-:Y:S02]  /*12b70*/  FFMA.FTZ R15, R52, UR39, -R4 ;  /* 0x00000027340f7c23 */ /* 0x000fe40008010804 */
[----:B------:R-:W1:Y:S01]  /*12b80*/  MUFU.EX2 R45, R45 ;  /* 0x0000002d002d7308 */ /* 0x000e620000000800 */
[----:B------:R-:W-:Y:S01]  /*12b90*/  FADD.FTZ R24, R25, R24 ;  /* 0x0000001819187221 */ /* 0x000fe20000010000 */
[--C-:B------:R-:W-:Y:S01]  /*12ba0*/  FFMA.FTZ R25, R55, UR39, -R4.reuse ;  /* 0x0000002737197c23 */ /* 0x100fe20008010804 */
[----:B------:R-:W-:Y:S02]  /*12bb0*/  FFMA.FTZ R4, R83, UR39, -R4 ;  /* 0x0000002753047c23 */ /* 0x000fe40008010804 */
[----:B------:R-:W-:-:S03]  /*12bc0*/  FADD.FTZ R24, R26, R24 ;  /* 0x000000181a187221 */ /* 0x000fc60000010000 */
[----:B------:R-:W3:Y:S01]  /*12bd0*/  MUFU.EX2 R35, R35 ;  /* 0x0000002300237308 */ /* 0x000ee20000000800 */
[----:B------:R-:W-:Y:S01]  /*12be0*/  FADD.FTZ R24, R29, R24 ;  /* 0x000000181d187221 */ /* 0x000fe20000010000 */
[----:B------:R-:W-:Y:S02]  /*12bf0*/  F2FP.F16.F32.PACK_AB R29, R32, R29 ;  /* 0x0000001d201d723e */ /* 0x000fe400000000ff */
[----:B0-----:R-:W-:Y:S01]  /*12c00*/  F2FP.F16.F32.PACK_AB R31, R34, R33 ;  /* 0x00000021221f723e */ /* 0x001fe200000000ff */
[----:B------:R-:W-:Y:S02]  /*12c10*/  FADD.FTZ R24, R32, R24 ;  /* 0x0000001820187221 */ /* 0x000fe40000010000 */
[----:B------:R-:W4:Y:S01]  /*12c20*/  LDL R32, [R1+0x24] ;  /* 0x0000240001207983 */ /* 0x000f220000100800 */
[----:B------:R-:W0:Y:S01]  /*12c30*/  MUFU.EX2 R3, R3 ;  /* 0x0000000300037308 */ /* 0x000e220000000800 */
[----:B------:R-:W-:Y:S02]  /*12c40*/  FADD.FTZ R24, R33, R24 ;  /* 0x0000001821187221 */ /* 0x000fe40000010000 */
[----:B--2---:R2:W-:Y:S02]  /*12c50*/  STSM.16.M88.4 [R86], R28 ;  /* 0x0000001c56007844 */ /* 0x0045e40000000200 */
[----:B------:R-:W-:-:S03]  /*12c60*/  FADD.FTZ R24, R34, R24 ;  /* 0x0000001822187221 */ /* 0x000fc60000010000 */
[----:B------:R-:W5:Y:S01]  /*12c70*/  MUFU.EX2 R15, R15 ;  /* 0x0000000f000f7308 */ /* 0x000f620000000800 */
[----:B------:R-:W-:-:S07]  /*12c80*/  FADD.FTZ R24, R37, R24 ;  /* 0x0000001825187221 */ /* 0x000fce0000010000 */
[----:B------:R-:W-:Y:S01]  /*12c90*/  MUFU.EX2 R59, R59 ;  /* 0x0000003b003b7308 */ /* 0x000fe20000000800 */
[----:B------:R-:W-:-:S07]  /*12ca0*/  FADD.FTZ R24, R50, R24 ;  /* 0x0000001832187221 */ /* 0x000fce0000010000 */
[----:B------:R-:W-:Y:S01]  /*12cb0*/  MUFU.EX2 R27, R60 ;  /* 0x0000003c001b7308 */ /* 0x000fe20000000800 */
[----:B------:R-:W-:-:S07]  /*12cc0*/  FADD.FTZ R24, R41, R24 ;  /* 0x0000001829187221 */ /* 0x000fce0000010000 */
[----:B------:R-:W-:Y:S01]  /*12cd0*/  MUFU.EX2 R63, R63 ;  /* 0x0000003f003f7308 */ /* 0x000fe20000000800 */
[----:B------:R-:W-:Y:S01]  /*12ce0*/  FADD.FTZ R19, R42, R24 ;  /* 0x000000182a137221 */ /* 0x000fe20000010000 */
[----:B------:R-:W-:-:S06]  /*12cf0*/  FADD.FTZ R24, R47, R21 ;  /* 0x000000152f187221 */ /* 0x000fcc0000010000 */
[----:B------:R-:W-:Y:S01]  /*12d00*/  MUFU.EX2 R67, R67 ;  /* 0x0000004300437308 */ /* 0x000fe20000000800 */
[----:B-1----:R-:W-:Y:S01]  /*12d10*/  FADD.FTZ R19, R45, R19 ;  /* 0x000000132d137221 */ /* 0x002fe20000010000 */
[----:B------:R-:W-:-:S06]  /*12d20*/  FADD.FTZ R24, R48, R24 ;  /* 0x0000001830187221 */ /* 0x000fcc0000010000 */
[----:B------:R-:W-:Y:S01]  /*12d30*/  MUFU.EX2 R68, R68 ;  /* 0x0000004400447308 */ /* 0x000fe20000000800 */
[----:B---3--:R-:W-:Y:S01]  /*12d40*/  FADD.FTZ R21, R35, R19 ;  /* 0x0000001323157221 */ /* 0x008fe20000010000 */
[----:B------:R-:W-:-:S06]  /*12d50*/  FADD.FTZ R24, R53, R24 ;  /* 0x0000001835187221 */ /* 0x000fcc0000010000 */
[----:B------:R-:W-:Y:S01]  /*12d60*/  MUFU.EX2 R71, R71 ;  /* 0x0000004700477308 */ /* 0x000fe20000000800 */
[----:B0-----:R-:W-:Y:S01]  /*12d70*/  FADD.FTZ R21, R3, R21 ;  /* 0x0000001503157221 */ /* 0x001fe20000010000 */
[----:B------:R-:W-:Y:S01]  /*12d80*/  FADD.FTZ R24, R54, R24 ;  /* 0x0000001836187221 */ /* 0x000fe20000010000 */
[----:B------:R-:W-:Y:S02]  /*12d90*/  F2FP.F16.F32.PACK_AB R46, R48, R47 ;  /* 0x0000002f302e723e */ /* 0x000fe400000000ff */
[----:B-----5:R-:W-:Y:S01]  /*12da0*/  FADD.FTZ R21, R15, R21 ;  /* 0x000000150f157221 */ /* 0x020fe20000010000 */
[----:B------:R-:W-:Y:S01]  /*12db0*/  FADD.FTZ R24, R57, R24 ;  /* 0x0000001839187221 */ /* 0x000fe20000010000 */
[----:B------:R-:W-:Y:S01]  /*12dc0*/  F2FP.F16.F32.PACK_AB R37, R50, R37 ;  /* 0x000000253225723e */ /* 0x000fe200000000ff */
[----:B------:R-:W0:Y:S08]  /*12dd0*/  MUFU.EX2 R25, R25 ;  /* 0x0000001900197308 */ /* 0x000e300000000800 */
[----:B------:R-:W1:Y:S01]  /*12de0*/  MUFU.EX2 R49, R49 ;  /* 0x0000003100317308 */ /* 0x000e620000000800 */
[----:B------:R-:W-:-:S07]  /*12df0*/  FADD.FTZ R24, R58, R24 ;  /* 0x000000183a187221 */ /* 0x000fce0000010000 */
[----:B------:R-:W3:Y:S01]  /*12e00*/  MUFU.EX2 R16, R64 ;  /* 0x0000004000107308 */ /* 0x000ee20000000800 */
[----:B0-----:R-:W-:Y:S01]  /*12e10*/  FADD.FTZ R21, R25, R21 ;  /* 0x0000001519157221 */ /* 0x001fe20000010000 */
[----:B------:R-:W-:-:S06]  /*12e20*/  FADD.FTZ R24, R61, R24 ;  /* 0x000000183d187221 */ /* 0x000fcc0000010000 */
[----:B------:R-:W0:Y:S01]  /*12e30*/  MUFU.EX2 R19, R72 ;  /* 0x0000004800137308 */ /* 0x000e220000000800 */
[----:B-1----:R-:W-:Y:S01]  /*12e40*/  FADD.FTZ R21, R49, R21 ;  /* 0x0000001531157221 */ /* 0x002fe20000010000 */
[----:B------:R-:W-:-:S03]  /*12e50*/  FADD.FTZ R26, R62, R24 ;  /* 0x000000183e1a7221 */ /* 0x000fc60000010000 */
[----:B------:R-:W-:Y:S01]  /*12e60*/  FADD.FTZ R21, R59, R21 ;  /* 0x000000153b157221 */ /* 0x000fe20000010000 */
[----:B--2---:R-:W-:Y:S02]  /*12e70*/  FADD.FTZ R28, R65, R26 ;  /* 0x0000001a411c7221 */ /* 0x004fe40000010000 */
[----:B------:R-:W1:Y:S01]  /*12e80*/  MUFU.EX2 R75, R75 ;  /* 0x0000004b004b7308 */ /* 0x000e620000000800 */
[----:B------:R-:W-:Y:S01]  /*12e90*/  FADD.FTZ R21, R27, R21 ;  /* 0x000000151b157221 */ /* 0x000fe20000010000 */
[----:B------:R-:W-:-:S03]  /*12ea0*/  FADD.FTZ R28, R66, R28 ;  /* 0x0000001c421c7221 */ /* 0x000fc60000010000 */
[----:B------:R-:W-:Y:S01]  /*12eb0*/  FADD.FTZ R21, R63, R21 ;  /* 0x000000153f157221 */ /* 0x000fe20000010000 */
[----:B------:R-:W-:Y:S02]  /*12ec0*/  F2FP.F16.F32.PACK_AB R66, R66, R65 ;  /* 0x000000414242723e */ /* 0x000fe400000000ff */
[C---:B---3--:R-:W-:Y:S01]  /*12ed0*/  F2FP.F16.F32.PACK_AB R65, R16.reuse, R63 ;  /* 0x0000003f1041723e */ /* 0x048fe200000000ff */
[----:B------:R-:W-:Y:S02]  /*12ee0*/  FADD.FTZ R21, R16, R21 ;  /* 0x0000001510157221 */ /* 0x000fe40000010000 */
[----:B------:R-:W2:Y:S01]  /*12ef0*/  LDL R16, [R1+0xc] ;  /* 0x00000c0001107983 */ /* 0x000ea20000100800 */
[----:B------:R-:W3:Y:S01]  /*12f00*/  MUFU.EX2 R76, R76 ;  /* 0x0000004c004c7308 */ /* 0x000ee20000000800 */
[----:B------:R-:W-:Y:S01]  /*12f10*/  F2FP.F16.F32.PACK_AB R47, R15, R3 ;  /* 0x000000030f2f723e */ /* 0x000fe200000000ff */
[----:B------:R-:W-:Y:S01]  /*12f20*/  FADD.FTZ R21, R67, R21 ;  /* 0x0000001543157221 */ /* 0x000fe20000010000 */
[----:B------:R-:W-:-:S05]  /*12f30*/  FADD.FTZ R28, R69, R28 ;  /* 0x0000001c451c7221 */ /* 0x000fca0000010000 */
[----:B------:R-:W-:Y:S01]  /*12f40*/  MUFU.EX2 R79, R79 ;  /* 0x0000004f004f7308 */ /* 0x000fe20000000800 */
[----:B------:R-:W-:Y:S01]  /*12f50*/  FADD.FTZ R21, R68, R21 ;  /* 0x0000001544157221 */ /* 0x000fe20000010000 */
[----:B------:R-:W-:-:S06]  /*12f60*/  FADD.FTZ R28, R70, R28 ;  /* 0x0000001c461c7221 */ /* 0x000fcc0000010000 */
[----:B------:R-:W5:Y:S01]  /*12f70*/  MUFU.EX2 R80, R80 ;  /* 0x0000005000507308 */ /* 0x000f620000000800 */
[----:B------:R-:W-:-:S07]  /*12f80*/  FADD.FTZ R21, R71, R21 ;  /* 0x0000001547157221 */ /* 0x000fce0000010000 */
[----:B------:R-:W-:Y:S08]  /*12f90*/  MUFU.EX2 R82, R82 ;  /* 0x0000005200527308 */ /* 0x000ff00000000800 */
[----:B------:R-:W5:Y:S01]  /*12fa0*/  MUFU.EX2 R3, R4 ;  /* 0x0000000400037308 */ /* 0x000f620000000800 */
[----:B------:R-:W-:Y:S01]  /*12fb0*/  F2FP.F16.F32.PACK_AB R44, R44, R43 ;  /* 0x0000002b2c2c723e */ /* 0x000fe200000000ff */
[----:B------:R-:W-:Y:S01]  /*12fc0*/  FADD.FTZ R28, R73, R28 ;  /* 0x0000001c491c7221 */ /* 0x000fe20000010000 */
[----:B------:R-:W-:Y:S01]  /*12fd0*/  F2FP.F16.F32.PACK_AB R45, R35, R45 ;  /* 0x0000002d232d723e */ /* 0x000fe200000000ff */
[----:B0-----:R-:W-:Y:S01]  /*12fe0*/  FADD.FTZ R30, R19, R21 ;  /* 0x00000015131e7221 */ /* 0x001fe20000010000 */
[----:B------:R-:W-:-:S02]  /*12ff0*/  F2FP.F16.F32.PACK_AB R24, R54, R53 ;  /* 0x000000353618723e */ /* 0x000fc400000000ff */
[----:B------:R-:W-:Y:S02]  /*13000*/  F2FP.F16.F32.PACK_AB R26, R58, R57 ;  /* 0x000000393a1a723e */ /* 0x000fe400000000ff */
[----:B------:R-:W-:Y:S02]  /*13010*/  F2FP.F16.F32.PACK_AB R25, R49, R25 ;  /* 0x000000193119723e */ /* 0x000fe400000000ff */
[----:B------:R-:W-:Y:S01]  /*13020*/  F2FP.F16.F32.PACK_AB R27, R27, R59 ;  /* 0x0000003b1b1b723e */ /* 0x000fe200000000ff */
[----:B------:R-:W-:Y:S01]  /*13030*/  STSM.16.M88.4 [R142], R36 ;  /* 0x000000248e007844 */ /* 0x000fe20000000200 */
[----:B------:R-:W-:Y:S01]  /*13040*/  FADD.FTZ R28, R74, R28 ;  /* 0x0000001c4a1c7221 */ /* 0x000fe20000010000 */
[----:B------:R-:W-:Y:S01]  /*13050*/  F2FP.F16.F32.PACK_AB R64, R62, R61 ;  /* 0x0000003d3e40723e */ /* 0x000fe200000000ff */
[----:B-1----:R-:W-:Y:S01]  /*13060*/  FADD.FTZ R15, R75, R30 ;  /* 0x0000001e4b0f7221 */ /* 0x002fe20000010000 */
[----:B------:R-:W-:Y:S01]  /*13070*/  STSM.16.M88.4 [R141], R44 ;  /* 0x0000002c8d007844 */ /* 0x000fe20000000200 */
[----:B------:R-:W-:-:S02]  /*13080*/  F2FP.F16.F32.PACK_AB R74, R74, R73 ;  /* 0x000000494a4a723e */ /* 0x000fc400000000ff */
[----:B------:R-:W-:Y:S01]  /*13090*/  F2FP.F16.F32.PACK_AB R67, R68, R67 ;  /* 0x000000434443723e */ /* 0x000fe200000000ff */
[----:B------:R0:W-:Y:S01]  /*130a0*/  STSM.16.M88.4 [R140+0x27800], R24 ;  /* 0x027800188c007844 */ /* 0x0001e20000000200 */
[----:B------:R-:W-:Y:S02]  /*130b0*/  F2FP.F16.F32.PACK_AB R72, R70, R69 ;  /* 0x000000454648723e */ /* 0x000fe400000000ff */
[----:B------:R-:W-:Y:S02]  /*130c0*/  F2FP.F16.F32.PACK_AB R73, R19, R71 ;  /* 0x000000471349723e */ /* 0x000fe400000000ff */
[----:B---3--:R-:W-:Y:S02]  /*130d0*/  F2FP.F16.F32.PACK_AB R75, R76, R75 ;  /* 0x0000004b4c4b723e */ /* 0x008fe400000000ff */
[----:B0-----:R-:W-:Y:S02]  /*130e0*/  F2FP.F16.F32.PACK_AB R24, R78, R77 ;  /* 0x0000004d4e18723e */ /* 0x001fe400000000ff */
[----:B-----5:R-:W-:-:S02]  /*130f0*/  F2FP.F16.F32.PACK_AB R25, R80, R79 ;  /* 0x0000004f5019723e */ /* 0x020fc400000000ff */
[----:B------:R-:W-:Y:S02]  /*13100*/  F2FP.F16.F32.PACK_AB R26, R11, R84 ;  /* 0x000000540b1a723e */ /* 0x000fe400000000ff */
[----:B------:R-:W-:Y:S01]  /*13110*/  F2FP.F16.F32.PACK_AB R27, R3, R82 ;  /* 0x00000052031b723e */ /* 0x000fe200000000ff */
[----:B------:R-:W-:Y:S01]  /*13120*/  FADD.FTZ R21, R77, R28 ;  /* 0x0000001c4d157221 */ /* 0x000fe20000010000 */
[----:B------:R-:W-:-:S04]  /*13130*/  FADD.FTZ R28, R76, R15 ;  /* 0x0000000f4c1c7221 */ /* 0x000fc80000010000 */
[----:B------:R-:W-:Y:S01]  /*13140*/  FADD.FTZ R15, R79, R28 ;  /* 0x0000001c4f0f7221 */ /* 0x000fe20000010000 */
[----:B------:R-:W-:-:S03]  /*13150*/  FADD.FTZ R4, R78, R21 ;  /* 0x000000154e047221 */ /* 0x000fc60000010000 */
[----:B------:R-:W-:Y:S01]  /*13160*/  FADD.FTZ R15, R80, R15 ;  /* 0x0000000f500f7221 */ /* 0x000fe20000010000 */
[----:B------:R-:W-:-:S03]  /*13170*/  FADD.FTZ R4, R84, R4 ;  /* 0x0000000454047221 */ /* 0x000fc60000010000 */
        /* <DEDUP_REMOVED lines=49> */
[----:B------:R-:W-:Y:S01]  /*13490*/  FADD.FTZ R4, R11, R4 ;  /* 0x000000040b047221 */ /* 0x000fe20000010000 */
[----:B------:R-:W-:Y:S01]  /*134a0*/  FADD.FTZ R3, R3, R82 ;  /* 0x0000005203037221 */ /* 0x000fe20000010000 */
[----:B------:R-:W-:-:S02]  /*134b0*/  IMAD.MOV.U32 R19, RZ, RZ, R5 ;  /* 0x000000ffff137224 */ /* 0x000fc400078e0005 */
[----:B------:R-:W-:Y:S02]  /*134c0*/  IMAD.MOV.U32 R12, RZ, RZ, R10 ;  /* 0x000000ffff0c7224 */ /* 0x000fe400078e000a */
[----:B------:R-:W-:Y:S01]  /*134d0*/  IMAD.MOV.U32 R13, RZ, RZ, R14 ;  /* 0x000000ffff0d7224 */ /* 0x000fe200078e000e */
[----:B----4-:R0:W-:Y:S04]  /*134e0*/  STSM.16.M88.4 [R32], R64 ;  /* 0x0000004020007844 */ /* 0x0101e80000000200 */
[----:B------:R0:W-:Y:S04]  /*134f0*/  STSM.16.M88.4 [R142+0x6000], R72 ;  /* 0x006000488e007844 */ /* 0x0001e80000000200 */
[----:B------:R0:W-:Y:S01]  /*13500*/  STSM.16.M88.4 [R141+0x6000], R24 ;  /* 0x006000188d007844 */ /* 0x0001e20000000200 */
[----:B------:R1:W-:Y:S06]  /*13510*/  MEMBAR.ALL.CTA ;  /* 0x0000000000007992 */ /* 0x0003ec0000008000 */
[----:B-1----:R-:W1:Y:S01]  /*13520*/  FENCE.VIEW.ASYNC.S ;  /* 0x00000000000073c6 */ /* 0x002e620000000000 */
[C---:B--2---:R-:W-:Y:S01]  /*13530*/  ISETP.GT.AND P3, PT, R0.reuse, R16, PT ;  /* 0x000000100000720c */ /* 0x044fe20003f64270 */
[----:B------:R-:W-:-:S02]  /*13540*/  VIADD R0, R0, 0xffffffff ;  /* 0xffffffff00007836 */ /* 0x000fc40000000000 */
[----:B------:R-:W-:Y:S01]  /*13550*/  IMAD.MOV.U32 R16, RZ, RZ, R20 ;  /* 0x000000ffff107224 */ /* 0x000fe200078e0014 */
[----:B-1----:R-:W-:-:S09]  /*13560*/  NOP ;  /* 0x0000000000007918 */ /* 0x002fd20000000000 */
[----:B0-----:R-:W-:Y:S05]  /*13570*/  @P3 BRA `(.L_x_10890) ;  /* 0xffffffc4002c3947 */ /* 0x001fea000383ffff */
[----:B------:R-:W-:Y:S02]  /*13580*/  IMAD.MOV.U32 R13, RZ, RZ, R14 ;  /* 0x000000ffff0d7224 */ /* 0x000fe400078e000e */
[----:B------:R-:W-:Y:S02]  /*13590*/  IMAD.MOV.U32 R12, RZ, RZ, R10 ;  /* 0x000000ffff0c7224 */ /* 0x000fe400078e000a */
[----:B------:R-:W-:Y:S02]  /*135a0*/  IMAD.MOV.U32 R16, RZ, RZ, R20 ;  /* 0x000000ffff107224 */ /* 0x000fe400078e0014 */
[----:B------:R-:W-:-:S07]  /*135b0*/  IMAD.MOV.U32 R19, RZ, RZ, R5 ;  /* 0x000000ffff137224 */ /* 0x000fce00078e0005 */
.L_x_10872:
        /* <DEDUP_REMOVED lines=8> */
[----:B--2---:R-:W-:Y:S01]  /*13640*/  VIADD R5, R14, 0xbf ;  /* 0x000000bf0e057836 */ /* 0x004fe20000000000 */
[----:B------:R-:W-:-:S03]  /*13650*/  IADD3 R14, R139, 0x1, -R138 ;  /* 0x000000018b0e7810 */ /* 0x000fc60007ffe88a */
        /* <DEDUP_REMOVED lines=15> */
.L_x_10893:
[----:B------:R-:W-:-:S13]  /*13750*/  ISETP.NE.AND P2, PT, R20, 0x1, PT ;  /* 0x000000011400780c */ /* 0x000fda0003f45270 */
[----:B------:R-:W0:Y:S02]  /*13760*/  @P2 LDC.64 R10, c[0x0][0x9e8] ;  /* 0x00027a00ff0a2b82 */ /* 0x000e240000000a00 */
[----:B0-----:R-:W-:-:S05]  /*13770*/  @P2 IMAD.HI.U32 R10, R5, R10, RZ ;  /* 0x0000000a050a2227 */ /* 0x001fca00078e00ff */
[----:B------:R-:W-:-:S07]  /*13780*/  @P2 SHF.R.U32.HI R5, RZ, R11, R10 ;  /* 0x0000000bff052219 */ /* 0x000fce000001160a */
.L_x_10894:
[----:B------:R-:W-:Y:S05]  /*13790*/  BSYNC B0 ;  /* 0x0000000000007941 */ /* 0x000fea0003800000 */
.L_x_10892:
[----:B------:R-:W-:-:S05]  /*137a0*/  IMAD R5, R5, R20, RZ ;  /* 0x0000001405057224 */ /* 0x000fca00078e02ff */
[----:B------:R-:W-:-:S07]  /*137b0*/  VIMNMX R14, R14, R5, !PT ;  /* 0x000000050e0e7248 */ /* 0x000fce0007fe0100 */
.L_x_10891:
[----:B------:R-:W2:Y:S01]  /*137c0*/  LDL R10, [R1+0x44] ;  /* 0x00004400010a7983 */ /* 0x000ea20000100800 */
[----:B------:R-:W-:-:S05]  /*137d0*/  VIADD R14, R14, 0x7f ;  /* 0x0000007f0e0e7836 */ /* 0x000fca0000000000 */
[----:B------:R-:W-:-:S04]  /*137e0*/  SHF.R.S32.HI R5, RZ, 0x1f, R14 ;  /* 0x0000001fff057819 */ /* 0x000fc8000001140e */
[----:B------:R-:W-:-:S04]  /*137f0*/  LEA.HI R5, R5, R14, RZ, 0x7 ;  /* 0x0000000e05057211 */ /* 0x000fc800078f38ff */
[----:B------:R-:W-:-:S04]  /*13800*/  SHF.R.S32.HI R5, RZ, 0x7, R5 ;  /* 0x00000007ff057819 */ /* 0x000fc80000011405 */
[----:B--2---:R-:W-:-:S04]  /*13810*/  VIMNMX R155, R10, R5, !PT ;  /* 0x000000050a9b7248 */ /* 0x004fc80007fe0100 */
[----:B------:R-:W-:-:S13]  /*13820*/  ISETP.GE.AND P2, PT, R0, R155, PT ;  /* 0x0000009b0000720c */ /* 0x000fda0003f46270 */
[----:B------:R-:W-:Y:S05]  /*13830*/  @!P2 BRA `(.L_x_10895) ;  /* 0x0000002800f4a947 */ /* 0x000fea0003800000 */
[----:B------:R-:W-:Y:S02]  /*13840*/  IMAD.MOV.U32 R5, RZ, RZ, R13 ;  /* 0x000000ffff057224 */ /* 0x000fe400078e000d */
[----:B------:R-:W-:Y:S02]  /*13850*/  IMAD.MOV.U32 R11, RZ, RZ, R12 ;  /* 0x000000ffff0b7224 */ /* 0x000fe400078e000c */
[----:B------:R-:W-:Y:S02]  /*13860*/  IMAD.MOV.U32 R14, RZ, RZ, R19 ;  /* 0x000000ffff0e7224 */ /* 0x000fe400078e0013 */
[----:B------:R-:W-:-:S07]  /*13870*/  IMAD.MOV.U32 R10, RZ, RZ, R16 ;  /* 0x000000ffff0a7224 */ /* 0x000fce00078e0010 */
.L_x_10905:
[----:B------:R-:W2:Y:S01]  /*13880*/  LDL R12, [R1] ;  /* 0x00000000010c7983 */ /* 0x000ea20000100800 */
[----:B------:R-:W-:Y:S01]  /*13890*/  VIADD R16, R10, 0x1 ;  /* 0x000000010a107836 */ /* 0x000fe20000000000 */
        /* <DEDUP_REMOVED lines=9> */
.L_x_10897:
[----:B------:R-:W-:Y:S01]  /*13930*/  IMAD R12, R16, 0x8, R2 ;  /* 0x00000008100c7824 */ /* 0x000fe200078e0202 */
[----:B------:R-:W-:-:S04]  /*13940*/  SHF.L.U32 R13, R19, 0x1f, RZ ;  /* 0x0000001f130d7819 */ /* 0x000fc800000006ff */
[----:B------:R0:W1:Y:S01]  /*13950*/  SYNCS.PHASECHK.TRANS64.TRYWAIT P3, [R12+URZ+0x2d830], R13 ;  /* 0x02d8300d0c0075a7 */ /* 0x000062000806017f */
[----:B------:R-:W-:Y:S05]  /*13960*/  @!P0 BRA `(.L_x_10898) ;  /* 0x0000000000048947 */ /* 0x000fea0003800000 */
[----:B------:R-:W-:Y:S01]  /*13970*/  BPT.TRAP 0x1 ;  /* 0x000000040000795c */ /* 0x000fe20000300000 */
.L_x_10898:
[----:B------:R-:W-:Y:S04]  /*13980*/  BSSY B0, `(.L_x_10896) ;  /* 0x0000004000007945 */ /* 0x000fe80003800000 */
[----:B-1----:R-:W-:Y:S05]  /*13990*/  @P3 BRA `(.L_x_10899) ;  /* 0x0000000000083947 */ /* 0x002fea0003800000 */
[----:B------:R-:W1:Y:S02]  /*139a0*/  SYNCS.PHASECHK.TRANS64.TRYWAIT P3, [R12+URZ+0x2d830], R13 ;  /* 0x02d8300d0c0075a7 */ /* 0x000e64000806017f */
[----:B-1----:R-:W-:Y:S05]  /*139b0*/  @!P3 BRA `(.L_x_10900) ;  /* 0x000001340074b947 */ /* 0x002fea0003800000 */
.L_x_10899:
[----:B------:R-:W-:Y:S05]  /*139c0*/  BSYNC B0 ;  /* 0x0000000000007941 */ /* 0x000fea0003800000 */
.L_x_10896:
        /* <DEDUP_REMOVED lines=61> */
.L_x_10902:
[----:B------:R-:W-:Y:S01]  /*13da0*/  SHF.L.U32 R12, R14, 0x1f, RZ ;  /* 0x0000001f0e0c7819 */ /* 0x000fe200000006ff */
[----:B------:R-:W-:-:S04]  /*13db0*/  IMAD R13, R10, 0x8, R2 ;  /* 0x000000080a0d7824 */ /* 0x000fc800078e0202 */
[----:B------:R0:W1:Y:S01]  /*13dc0*/  SYNCS.PHASECHK.TRANS64.TRYWAIT P2, [R13+URZ+0x2d850], R12 ;  /* 0x02d8500c0d0075a7 */ /* 0x000062000804017f */
[----:B------:R-:W-:Y:S05]  /*13dd0*/  @!P0 BRA `(.L_x_10903) ;  /* 0x0000000000048947 */ /* 0x000fea0003800000 */
[----:B------:R-:W-:Y:S01]  /*13de0*/  BPT.TRAP 0x1 ;  /* 0x000000040000795c */ /* 0x000fe20000300000 */
.L_x_10903:
[----:B-1----:R-:W-:Y:S05]  /*13df0*/  @P2 BRA `(.L_x_10901) ;  /* 0x0000000000082947 */ /* 0x002fea0003800000 */
[----:B------:R-:W1:Y:S02]  /*13e00*/  SYNCS.PHASECHK.TRANS64.TRYWAIT P2, [R13+URZ+0x2d850], R12 ;  /* 0x02d8500c0d0075a7 */ /* 0x000e64000804017f */
[----:B-1----:R-:W-:Y:S05]  /*13e10*/  @!P2 BRA `(.L_x_10904) ;  /* 0x000001300070a947 */ /* 0x002fea0003800000 */
.L_x_10901:
[----:B01----:R-:W-:Y:S01]  /*13e20*/  VIADD R12, R2, 0x400 ;  /* 0x00000400020c7836 */ /* 0x003fe20000000000 */
[----:B------:R-:W-:Y:S05]  /*13e30*/  WARPSYNC.ALL ;  /* 0x0000000000007948 */ /* 0x000fea0003800000 */
[----:B------:R-:W-:-:S04]  /*13e40*/  SHF.R.U32.HI R12, RZ, 0x4, R12 ;  /* 0x00000004ff0c7819 */ /* 0x000fc8000001160c */
[----:B------:R-:W-:-:S04]  /*13e50*/  LOP3.LUT R12, R12, 0x3fff, RZ, 0xc0, !PT ;  /* 0x00003fff0c0c7812 */ /* 0x000fc800078ec0ff */
[----:B------:R-:W-:-:S05]  /*13e60*/  LOP3.LUT R12, R12, 0x2000000, RZ, 0xfc, !PT ;  /* 0x020000000c0c7812 */ /* 0x000fca00078efcff */
[----:B------:R-:W-:Y:S02]  /*13e70*/  IMAD R12, R10, 0x600, R12 ;  /* 0x000006000a0c7824 */ /* 0x000fe400078e020c */
[----:B------:R-:W-:Y:S01]  /*13e80*/  FMUL.FTZ R20, R29, UR49 ;  /* 0x000000311d147c20 */ /* 0x000fe20008410000 */
[----:B------:R-:W-:Y:S02]  /*13e90*/  IMAD.MOV.U32 R13, RZ, RZ, -0x7fffffe0 ;  /* 0x80000020ff0d7424 */ /* 0x000fe400078e00ff */
[----:B------:R-:W-:Y:S01]  /*13ea0*/  FMUL.FTZ R21, R32, UR49 ;  /* 0x0000003120157c20 */ /* 0x000fe20008410000 */
[C---:B------:R-:W-:Y:S01]  /*13eb0*/  VIADD R14, R12.reuse, 0x40 ;  /* 0x000000400c0e7836 */ /* 0x040fe20000000000 */
[----:B------:R-:W-:Y:S01]  /*13ec0*/  R2UR UR10, R12 ;  /* 0x000000000c0a72ca */ /* 0x000fe200000e0000 */
[----:B------:R-:W-:Y:S01]  /*13ed0*/  IMAD.MOV.U32 R15, RZ, RZ, -0x7fffffe0 ;  /* 0x80000020ff0f7424 */ /* 0x000fe200078e00ff */
[C---:B------:R-:W-:Y:S01]  /*13ee0*/  R2UR UR11, R13.reuse ;  /* 0x000000000d0b72ca */ /* 0x040fe200000e0000 */
[----:B------:R-:W-:Y:S01]  /*13ef0*/  MUFU.TANH R20, R20 ;  /* 0x0000001400147308 */ /* 0x000fe20000002400 */
[----:B------:R-:W-:Y:S01]  /*13f00*/  R2UR UR14, R14 ;  /* 0x000000000e0e72ca */ /* 0x000fe200000e0000 */
[----:B------:R-:W-:Y:S01]  /*13f10*/  VIADD R14, R12, 0x80 ;  /* 0x000000800c0e7836 */ /* 0x000fe20000000000 */
[----:B------:R-:W-:Y:S01]  /*13f20*/  R2UR UR47, R13 ;  /* 0x000000000d2f72ca */ /* 0x000fe200000e0000 */
[----:B------:R-:W-:Y:S01]  /*13f30*/  FMUL.FTZ R13, R24, UR49 ;  /* 0x00000031180d7c20 */ /* 0x000fe20008410000 */
[----:B------:R-:W-:Y:S01]  /*13f40*/  R2UR UR15, R15 ;  /* 0x000000000f0f72ca */ /* 0x000fe200000e0000 */
[----:B------:R-:W-:Y:S01]  /*13f50*/  FMUL.FTZ R24, R33, UR49 ;  /* 0x0000003121187c20 */ /* 0x000fe20008410000 */
[----:B------:R-:W-:Y:S01]  /*13f60*/  R2UR UR18, R14 ;  /* 0x000000000e1272ca */ /* 0x000fe200000e0000 */
[----:B------:R-:W-:Y:S01]  /*13f70*/  VIADD R14, R12, 0xc0 ;  /* 0x000000c00c0e7836 */ /* 0x000fe20000000000 */
[C---:B------:R-:W-:Y:S01]  /*13f80*/  R2UR UR19, R15.reuse ;  /* 0x000000000f1372ca */ /* 0x040fe200000e0000 */
[----:B------:R-:W0:Y:S01]  /*13f90*/  MUFU.TANH R13, R13 ;  /* 0x0000000d000d7308 */ /* 0x000e220000002400 */
[C---:B------:R-:W-:Y:S01]  /*13fa0*/  R2UR UR23, R15.reuse ;  /* 0x000000000f1772ca */ /* 0x040fe200000e0000 */
[----:B------:R-:W-:Y:S01]  /*13fb0*/  FMUL.FTZ R29, R40, UR49 ;  /* 0x00000031281d7c20 */ /* 0x000fe20008410000 */
[----:B------:R-:W-:Y:S01]  /*13fc0*/  R2UR UR22, R14 ;  /* 0x000000000e1672ca */ /* 0x000fe200000e0000 */
[----:B------:R-:W-:Y:S01]  /*13fd0*/  VIADD R14, R12, 0x100 ;  /* 0x000001000c0e7836 */ /* 0x000fe20000000000 */
[----:B------:R-:W-:Y:S01]  /*13fe0*/  R2UR UR27, R15 ;  /* 0x000000000f1b72ca */ /* 0x000fe200000e0000 */
[----:B------:R-:W-:Y:S01]  /*13ff0*/  FMUL.FTZ R32, R41, UR49 ;  /* 0x0000003129207c20 */ /* 0x000fe20008410000 */
[C---:B------:R-:W-:Y:S01]  /*14000*/  R2UR UR31, R15.reuse ;  /* 0x000000000f1f72ca */ /* 0x040fe200000e0000 */
[----:B------:R-:W-:Y:S01]  /*14010*/  MUFU.TANH R21, R21 ;  /* 0x0000001500157308 */ /* 0x000fe20000002400 */
[----:B------:R-:W-:Y:S01]  /*14020*/  R2UR UR26, R14 ;  /* 0x000000000e1a72ca */ /* 0x000fe200000e0000 */
[----:B------:R-:W-:Y:S01]  /*14030*/  VIADD R14, R12, 0x140 ;  /* 0x000001400c0e7836 */ /* 0x000fe20000000000 */
[----:B------:R-:W-:Y:S01]  /*14040*/  R2UR UR35, R15 ;  /* 0x000000000f2372ca */ /* 0x000fe200000e0000 */
[----:B------:R-:W-:Y:S01]  /*14050*/  FMUL.FTZ R15, R28, UR49 ;  /* 0x000000311c0f7c20 */ /* 0x000fe20008410000 */
[----:B------:R-:W-:Y:S01]  /*14060*/  FMUL.FTZ R28, R37, UR49 ;  /* 0x00000031251c7c20 */ /* 0x000fe20008410000 */
[----:B------:R-:W-:Y:S01]  /*14070*/  FMUL.FTZ R33, R44, UR49 ;  /* 0x000000312c217c20 */ /* 0x000fe20008410000 */
[----:B------:R-:W-:Y:S01]  /*14080*/  R2UR UR30, R14 ;  /* 0x000000000e1e72ca */ /* 0x000fe200000e0000 */
[C---:B------:R-:W-:Y:S01]  /*14090*/  VIADD R14, R12.reuse, 0x180 ;  /* 0x000001800c0e7836 */ /* 0x040fe20000000000 */
[----:B------:R-:W-:Y:S01]  /*140a0*/  MUFU.TANH R24, R24 ;  /* 0x0000001800187308 */ /* 0x000fe20000002400 */
[----:B------:R-:W-:-:S02]  /*140b0*/  VIADD R12, R12, 0x1c0 ;  /* 0x000001c00c0c7836 */ /* 0x000fc40000000000 */
[----:B------:R-:W-:Y:S01]  /*140c0*/  FMUL.FTZ R37, R48, UR49 ;  /* 0x0000003130257c20 */ /* 0x000fe20008410000 */
[----:B------:R-:W-:Y:S01]  /*140d0*/  FMUL.FTZ R40, R49, UR49 ;  /* 0x0000003131287c20 */ /* 0x000fe20008410000 */
[----:B------:R-:W-:Y:S01]  /*140e0*/  R2UR UR34, R14 ;  /* 0x000000000e2272ca */ /* 0x000fe200000e0000 */
[----:B------:R-:W-:Y:S01]  /*140f0*/  FMUL.FTZ R14, R25, UR49 ;  /* 0x00000031190e7c20 */ /* 0x000fe20008410000 */
[----:B------:R-:W-:Y:S01]  /*14100*/  R2UR UR46, R12 ;  /* 0x000000000c2e72ca */ /* 0x000fe200000e0000 */
        /* <DEDUP_REMOVED lines=29> */
[----:B------:R-:W-:Y:S01]  /*142e0*/  UMOV UR39, UR6 ;  /* 0x0000000600277c82 */ /* 0x000fe20008000000 */
[----:B------:R-:W-:Y:S01]  /*142f0*/  FMNMX.FTZ R12, R15, R12, !PT ;  /* 0x0000000c0f0c7209 */ /* 0x000fe20007810000 */
[----:B------:R-:W-:Y:S01]  /*14300*/  FMUL.FTZ R144, R31, UR49 ;  /* 0x000000311f907c20 */ /* 0x000fe20008410000 */
[----:B------:R-:W-:Y:S01]  /*14310*/  FMUL.FTZ R84, R27, UR49 ;  /* 0x000000311b547c20 */ /* 0x000fe20008410000 */
[----:B------:R-:W0:Y:S01]  /*14320*/  MUFU.TANH R29, R29 ;  /* 0x0000001d001d7308 */ /* 0x000e220000002400 */
[----:B------:R-:W-:Y:S01]  /*14330*/  FMNMX.FTZ R12, R20, R12, !PT ;  /* 0x0000000c140c7209 */ /* 0x000fe20007810000 */
[----:B------:R-:W-:Y:S01]  /*14340*/  FMUL.FTZ R85, R30, UR49 ;  /* 0x000000311e557c20 */ /* 0x000fe20008410000 */
[----:B------:R-:W-:Y:S01]  /*14350*/  FMUL.FTZ R81, R35, UR49 ;  /* 0x0000003123517c20 */ /* 0x000fe20008410000 */
[----:B------:R-:W-:Y:S01]  /*14360*/  FMUL.FTZ R143, R38, UR49 ;  /* 0x00000031268f7c20 */ /* 0x000fe20008410000 */
[----:B------:R-:W-:Y:S01]  /*14370*/  FMNMX.FTZ R12, R21, R12, !PT ;  /* 0x0000000c150c7209 */ /* 0x000fe20007810000 */
[----:B------:R-:W-:Y:S01]  /*14380*/  FMUL.FTZ R39, R39, UR49 ;  /* 0x0000003127277c20 */ /* 0x000fe20008410000 */
[----:B------:R-:W-:Y:S01]  /*14390*/  FMUL.FTZ R38, R42, UR49 ;  /* 0x000000312a267c20 */ /* 0x000fe20008410000 */
[----:B------:R-:W3:Y:S01]  /*143a0*/  MUFU.TANH R32, R32 ;  /* 0x0000002000207308 */ /* 0x000ee20000002400 */
[----:B------:R-:W-:Y:S01]  /*143b0*/  FMNMX.FTZ R12, R24, R12, !PT ;  /* 0x0000000c180c7209 */ /* 0x000fe20007810000 */
[----:B------:R-:W-:Y:S01]  /*143c0*/  FMUL.FTZ R35, R43, UR49 ;  /* 0x000000312b237c20 */ /* 0x000fe20008410000 */
[----:B------:R-:W-:Y:S01]  /*143d0*/  FMUL.FTZ R42, R46, UR49 ;  /* 0x000000312e2a7c20 */ /* 0x000fe20008410000 */
[----:B------:R-:W-:Y:S01]  /*143e0*/  FMUL.FTZ R27, R47, UR49 ;  /* 0x000000312f1b7c20 */ /* 0x000fe20008410000 */
[----:B-1----:R-:W-:Y:S01]  /*143f0*/  FMNMX.FTZ R12, R25, R12, !PT ;  /* 0x0000000c190c7209 */ /* 0x002fe20007810000 */
[----:B------:R-:W-:Y:S01]  /*14400*/  FMUL.FTZ R46, R51, UR49 ;  /* 0x00000031332e7c20 */ /* 0x000fe20008410000 */
[----:B------:R-:W-:Y:S01]  /*14410*/  FMUL.FTZ R47, R54, UR49 ;  /* 0x00000031362f7c20 */ /* 0x000fe20008410000 */
[----:B------:R-:W1:Y:S01]  /*14420*/  MUFU.TANH R33, R33 ;  /* 0x0000002100217308 */ /* 0x000e620000002400 */
[----:B--2---:R-:W-:Y:S01]  /*14430*/  FMNMX.FTZ R12, R28, R12, !PT ;  /* 0x0000000c1c0c7209 */ /* 0x004fe20007810000 */
[----:B------:R-:W-:Y:S01]  /*14440*/  FMUL.FTZ R51, R58, UR49 ;  /* 0x000000313a337c20 */ /* 0x000fe20008410000 */
[----:B------:R-:W-:Y:S01]  /*14450*/  FMUL.FTZ R54, R59, UR49 ;  /* 0x000000313b367c20 */ /* 0x000fe20008410000 */
[----:B------:R-:W-:Y:S01]  /*14460*/  FMUL.FTZ R58, R63, UR49 ;  /* 0x000000313f3a7c20 */ /* 0x000fe20008410000 */
[----:B0-----:R-:W-:Y:S01]  /*14470*/  FMNMX.FTZ R12, R29, R12, !PT ;  /* 0x0000000c1d0c7209 */ /* 0x001fe20007810000 */
[----:B------:R-:W-:Y:S01]  /*14480*/  FMUL.FTZ R59, R66, UR49 ;  /* 0x00000031423b7c20 */ /* 0x000fe20008410000 */
[----:B------:R-:W-:Y:S01]  /*14490*/  FMUL.FTZ R63, R70, UR49 ;  /* 0x00000031463f7c20 */ /* 0x000fe20008410000 */
[----:B------:R-:W0:Y:S01]  /*144a0*/  MUFU.TANH R36, R36 ;  /* 0x0000002400247308 */ /* 0x000e220000002400 */
        /* <DEDUP_REMOVED lines=47> */
[----:B------:R-:W-:Y:S01]  /*147a0*/  MUFU.TANH R145, R145 ;  /* 0x0000009100917308 */ /* 0x000fe20000002400 */
[----:B--2---:R-:W-:-:S07]  /*147b0*/  FMNMX.FTZ R12, R73, R12, !PT ;  /* 0x0000000c490c7209 */ /* 0x004fce0007810000 */
[----:B------:R-:W-:Y:S01]  /*147c0*/  MUFU.TANH R84, R84 ;  /* 0x0000005400547308 */ /* 0x000fe20000002400 */
[----:B-1----:R-:W-:-:S05]  /*147d0*/  FMNMX.FTZ R12, R76, R12, !PT ;  /* 0x0000000c4c0c7209 */ /* 0x002fca0007810000 */
[----:B------:R-:W0:Y:S02]  /*147e0*/  SHFL.BFLY PT, R26, R12, 0x2, 0x1f ;  /* 0x0c401f000c1a7f89 */ /* 0x000e2400000e0000 */
[----:B------:R-:W-:Y:S08]  /*147f0*/  MUFU.TANH R85, R85 ;  /* 0x0000005500557308 */ /* 0x000ff00000002400 */
        /* <DEDUP_REMOVED lines=11> */
[----:B------:R0:W-:Y:S02]  /*148b0*/  MUFU.TANH R11, R50 ;  /* 0x00000032000b7308 */ /* 0x0001e40000002400 */
[----:B------:R-:W-:Y:S01]  /*148c0*/  FMUL.FTZ R34, R34, UR39 ;  /* 0x0000002722227c20 */ /* 0x000fe20008410000 */
[--C-:B------:R-:W-:Y:S01]  /*148d0*/  FFMA.FTZ R13, R13, UR39, -R26.reuse ;  /* 0x000000270d0d7c23 */ /* 0x100fe2000801081a */
[--C-:B------:R-:W-:Y:S01]  /*148e0*/  FFMA.FTZ R31, R14, UR39, -R26.reuse ;  /* 0x000000270e1f7c23 */ /* 0x100fe2000801081a */
[--C-:B------:R-:W-:Y:S01]  /*148f0*/  FFMA.FTZ R14, R24, UR39, -R26.reuse ;  /* 0x00000027180e7c23 */ /* 0x100fe2000801081a */
[--C-:B------:R-:W-:Y:S01]  /*14900*/  FFMA.FTZ R30, R15, UR39, -R26.reuse ;  /* 0x000000270f1e7c23 */ /* 0x100fe2000801081a */
[--C-:B------:R-:W-:Y:S01]  /*14910*/  FFMA.FTZ R20, R20, UR39, -R26.reuse ;  /* 0x0000002714147c23 */ /* 0x100fe2000801081a */
[----:B------:R-:W-:Y:S01]  /*14920*/  MUFU.EX2 R34, R34 ;  /* 0x0000002200227308 */ /* 0x000fe20000000800 */
[----:B0-----:R-:W-:Y:S01]  /*14930*/  FMUL.FTZ R50, R55, UR49 ;  /* 0x0000003137327c20 */ /* 0x001fe20008410000 */
[----:B------:R-:W-:Y:S01]  /*14940*/  FMUL.FTZ R55, R62, UR49 ;  /* 0x000000313e377c20 */ /* 0x000fe20008410000 */
[----:B------:R-:W-:Y:S01]  /*14950*/  FMUL.FTZ R62, R67, UR49 ;  /* 0x00000031433e7c20 */ /* 0x000fe20008410000 */
[----:B------:R-:W-:Y:S01]  /*14960*/  FMUL.FTZ R67, R74, UR49 ;  /* 0x000000314a437c20 */ /* 0x000fe20008410000 */
[----:B------:R-:W-:Y:S01]  /*14970*/  FMUL.FTZ R74, R79, UR49 ;  /* 0x000000314f4a7c20 */ /* 0x000fe20008410000 */
[----:B------:R-:W-:Y:S01]  /*14980*/  FMUL.FTZ R79, R87, UR49 ;  /* 0x00000031574f7c20 */ /* 0x000fe20008410000 */
[--C-:B------:R-:W-:Y:S01]  /*14990*/  FFMA.FTZ R21, R21, UR39, -R26.reuse ;  /* 0x0000002715157c23 */ /* 0x100fe2000801081a */
[----:B------:R-:W2:Y:S01]  /*149a0*/  LDL R87, [R1+0x3c] ;  /* 0x00003c0001577983 */ /* 0x000ea20000100800 */
        /* <DEDUP_REMOVED lines=16> */
[----:B------:R-:W3:Y:S01]  /*14ab0*/  MUFU.TANH R35, R35 ;  /* 0x0000002300237308 */ /* 0x000ee20000002400 */
[----:B0-----:R-:W-:Y:S01]  /*14ac0*/  FFMA.FTZ R4, R34, R4, R13 ;  /* 0x0000000422047223 */ /* 0x001fe2000001000d */
[--C-:B------:R-:W-:Y:S01]  /*14ad0*/  FFMA.FTZ R53, R53, UR39, -R26.reuse ;  /* 0x0000002735357c23 */ /* 0x100fe2000801081a */
[--C-:B------:R-:W-:Y:S01]  /*14ae0*/  FFMA.FTZ R56, R56, UR39, -R26.reuse ;  /* 0x0000002738387c23 */ /* 0x100fe2000801081a */
[--C-:B------:R-:W-:Y:S01]  /*14af0*/  FFMA.FTZ R57, R57, UR39, -R26.reuse ;  /* 0x0000002739397c23 */ /* 0x100fe2000801081a */
[--C-:B------:R-:W-:Y:S01]  /*14b00*/  FFMA.FTZ R60, R60, UR39, -R26.reuse ;  /* 0x000000273c3c7c23 */ /* 0x100fe2000801081a */
[--C-:B------:R-:W-:Y:S01]  /*14b10*/  FFMA.FTZ R61, R61, UR39, -R26.reuse ;  /* 0x000000273d3d7c23 */ /* 0x100fe2000801081a */
[----:B------:R-:W-:Y:S01]  /*14b20*/  FFMA.FTZ R64, R64, UR39, -R26 ;  /* 0x0000002740407c23 */ /* 0x000fe2000801081a */
[----:B------:R-:W0:Y:S01]  /*14b30*/  MUFU.TANH R42, R42 ;  /* 0x0000002a002a7308 */ /* 0x000e220000002400 */
[C---:B-1----:R-:W-:Y:S01]  /*14b40*/  FADD.FTZ R4, R24.reuse, R4 ;  /* 0x0000000418047221 */ /* 0x042fe20000010000 */
[----:B------:R-:W-:Y:S01]  /*14b50*/  F2FP.F16.F32.PACK_AB R24, R24, R13 ;  /* 0x0000000d1818723e */ /* 0x000fe200000000ff */
[--C-:B------:R-:W-:Y:S01]  /*14b60*/  FFMA.FTZ R65, R65, UR39, -R26.reuse ;  /* 0x0000002741417c23 */ /* 0x100fe2000801081a */
[----:B------:R-:W-:Y:S01]  /*14b70*/  FMNMX.FTZ R13, R145, R5, !PT ;  /* 0x00000005910d7209 */ /* 0x000fe20007810000 */
[--C-:B------:R-:W-:Y:S01]  /*14b80*/  FFMA.FTZ R68, R68, UR39, -R26.reuse ;  /* 0x0000002744447c23 */ /* 0x100fe2000801081a */
[--C-:B------:R-:W-:Y:S01]  /*14b90*/  FFMA.FTZ R69, R69, UR39, -R26.reuse ;  /* 0x0000002745457c23 */ /* 0x100fe2000801081a */
[--C-:B------:R-:W-:Y:S01]  /*14ba0*/  FFMA.FTZ R72, R72, UR39, -R26.reuse ;  /* 0x0000002748487c23 */ /* 0x100fe2000801081a */
[----:B------:R-:W-:Y:S01]  /*14bb0*/  FMNMX.FTZ R13, R84, R13, !PT ;  /* 0x0000000d540d7209 */ /* 0x000fe20007810000 */
[----:B------:R-:W1:Y:S01]  /*14bc0*/  MUFU.TANH R27, R27 ;  /* 0x0000001b001b7308 */ /* 0x000e620000002400 */
[--C-:B------:R-:W-:Y:S01]  /*14bd0*/  FFMA.FTZ R73, R73, UR39, -R26.reuse ;  /* 0x0000002749497c23 */ /* 0x100fe2000801081a */
[----:B------:R-:W-:Y:S01]  /*14be0*/  FFMA.FTZ R76, R76, UR39, -R26 ;  /* 0x000000274c4c7c23 */ /* 0x000fe2000801081a */
[----:B------:R-:W-:-:S04]  /*14bf0*/  FMNMX.FTZ R13, R85, R13, !PT ;  /* 0x0000000d550d7209 */ /* 0x000fc80007810000 */
[----:B------:R-:W-:Y:S01]  /*14c00*/  FMNMX.FTZ R13, R144, R13, !PT ;  /* 0x0000000d900d7209 */ /* 0x000fe20007810000 */
[----:B------:R-:W4:Y:S03]  /*14c10*/  MUFU.TANH R46, R46 ;  /* 0x0000002e002e7308 */ /* 0x000f260000002400 */
[----:B------:R-:W-:-:S04]  /*14c20*/  FMNMX.FTZ R13, R80, R13, !PT ;  /* 0x0000000d500d7209 */ /* 0x000fc80007810000 */
[----:B------:R-:W-:Y:S01]  /*14c30*/  FMNMX.FTZ R13, R81, R13, !PT ;  /* 0x0000000d510d7209 */ /* 0x000fe20007810000 */
[----:B------:R-:W5:Y:S03]  /*14c40*/  MUFU.TANH R47, R47 ;  /* 0x0000002f002f7308 */ /* 0x000f660000002400 */
[----:B------:R-:W-:-:S04]  /*14c50*/  FMNMX.FTZ R13, R143, R13, !PT ;  /* 0x0000000d8f0d7209 */ /* 0x000fc80007810000 */
[----:B------:R-:W-:Y:S01]  /*14c60*/  FMNMX.FTZ R13, R39, R13, !PT ;  /* 0x0000000d270d7209 */ /* 0x000fe20007810000 */
[----:B------:R-:W5:Y:S03]  /*14c70*/  MUFU.TANH R50, R50 ;  /* 0x0000003200327308 */ /* 0x000f660000002400 */
[----:B------:R-:W-:-:S04]  /*14c80*/  FMNMX.FTZ R13, R38, R13, !PT ;  /* 0x0000000d260d7209 */ /* 0x000fc80007810000 */
[----:B---3--:R-:W-:Y:S01]  /*14c90*/  FMNMX.FTZ R13, R35, R13, !PT ;  /* 0x0000000d230d7209 */ /* 0x008fe20007810000 */
[----:B------:R-:W3:Y:S03]  /*14ca0*/  MUFU.TANH R51, R51 ;  /* 0x0000003300337308 */ /* 0x000ee60000002400 */
[----:B0-----:R-:W-:-:S04]  /*14cb0*/  FMNMX.FTZ R13, R42, R13, !PT ;  /* 0x0000000d2a0d7209 */ /* 0x001fc80007810000 */
[----:B-1----:R-:W-:Y:S01]  /*14cc0*/  FMNMX.FTZ R13, R27, R13, !PT ;  /* 0x0000000d1b0d7209 */ /* 0x002fe20007810000 */
[----:B------:R-:W0:Y:S03]  /*14cd0*/  MUFU.TANH R54, R54 ;  /* 0x0000003600367308 */ /* 0x000e260000002400 */
[----:B------:R-:W-:-:S04]  /*14ce0*/  FMNMX.FTZ R13, R11, R13, !PT ;  /* 0x0000000d0b0d7209 */ /* 0x000fc80007810000 */
[----:B----4-:R-:W-:Y:S01]  /*14cf0*/  FMNMX.FTZ R13, R46, R13, !PT ;  /* 0x0000000d2e0d7209 */ /* 0x010fe20007810000 */
[----:B------:R-:W1:Y:S03]  /*14d00*/  MUFU.TANH R55, R55 ;  /* 0x0000003700377308 */ /* 0x000e660000002400 */
[----:B-----5:R-:W-:-:S04]  /*14d10*/  FMNMX.FTZ R13, R47, R13, !PT ;  /* 0x0000000d2f0d7209 */ /* 0x020fc80007810000 */
[----:B------:R-:W-:Y:S01]  /*14d20*/  FMNMX.FTZ R13, R50, R13, !PT ;  /* 0x0000000d320d7209 */ /* 0x000fe20007810000 */
[----:B------:R-:W4:Y:S03]  /*14d30*/  MUFU.TANH R58, R58 ;  /* 0x0000003a003a7308 */ /* 0x000f260000002400 */
[----:B---3--:R-:W-:-:S04]  /*14d40*/  FMNMX.FTZ R13, R51, R13, !PT ;  /* 0x0000000d330d7209 */ /* 0x008fc80007810000 */
[----:B0-----:R-:W-:Y:S01]  /*14d50*/  FMNMX.FTZ R13, R54, R13, !PT ;  /* 0x0000000d360d7209 */ /* 0x001fe20007810000 */
[----:B------:R-:W0:Y:S03]  /*14d60*/  MUFU.TANH R59, R59 ;  /* 0x0000003b003b7308 */ /* 0x000e260000002400 */
[----:B-1----:R-:W-:-:S05]  /*14d70*/  FMNMX.FTZ R13, R55, R13, !PT ;  /* 0x0000000d370d7209 */ /* 0x002fca0007810000 */
[----:B------:R-:W1:Y:S01]  /*14d80*/  MUFU.TANH R62, R62 ;  /* 0x0000003e003e7308 */ /* 0x000e620000002400 */
[----:B----4-:R-:W-:-:S07]  /*14d90*/  FMNMX.FTZ R13, R58, R13, !PT ;  /* 0x0000000d3a0d7209 */ /* 0x010fce0007810000 */
[----:B------:R-:W3:Y:S01]  /*14da0*/  MUFU.TANH R63, R63 ;  /* 0x0000003f003f7308 */ /* 0x000ee20000002400 */
[----:B0-----:R-:W-:-:S07]  /*14db0*/  FMNMX.FTZ R13, R59, R13, !PT ;  /* 0x0000000d3b0d7209 */ /* 0x001fce0007810000 */
[----:B------:R-:W0:Y:S01]  /*14dc0*/  MUFU.TANH R66, R66 ;  /* 0x0000004200427308 */ /* 0x000e220000002400 */
[----:B-1----:R-:W-:-:S07]  /*14dd0*/  FMNMX.FTZ R13, R62, R13, !PT ;  /* 0x0000000d3e0d7209 */ /* 0x002fce0007810000 */
[----:B------:R-:W1:Y:S01]  /*14de0*/  MUFU.TANH R67, R67 ;  /* 0x0000004300437308 */ /* 0x000e620000002400 */
[----:B---3--:R-:W-:-:S07]  /*14df0*/  FMNMX.FTZ R13, R63, R13, !PT ;  /* 0x0000000d3f0d7209 */ /* 0x008fce0007810000 */
        /* <DEDUP_REMOVED lines=12> */
[----:B------:R-:W3:Y:S08]  /*14ec0*/  MUFU.EX2 R26, R30 ;  /* 0x0000001e001a7308 */ /* 0x000ef00000000800 */
[----:B------:R-:W4:Y:S01]  /*14ed0*/  MUFU.TANH R79, R79 ;  /* 0x0000004f004f7308 */ /* 0x000f220000002400 */
[----:B0-----:R-:W-:-:S07]  /*14ee0*/  FMNMX.FTZ R13, R77, R13, !PT ;  /* 0x0000000d4d0d7209 */ /* 0x001fce0007810000 */
[----:B------:R-:W0:Y:S01]  /*14ef0*/  MUFU.EX2 R20, R20 ;  /* 0x0000001400147308 */ /* 0x000e220000000800 */
[----:B-1----:R-:W-:Y:S01]  /*14f00*/  FMNMX.FTZ R13, R78, R13, !PT ;  /* 0x0000000d4e0d7209 */ /* 0x002fe20007810000 */
[----:B---3--:R-:W-:-:S03]  /*14f10*/  FADD.FTZ R4, R26, R4 ;  /* 0x000000041a047221 */ /* 0x008fc60000010000 */
[----:B----4-:R-:W-:Y:S01]  /*14f20*/  FMNMX.FTZ R13, R79, R13, !PT ;  /* 0x0000000d4f0d7209 */ /* 0x010fe20007810000 */
[C---:B0-----:R-:W-:Y:S01]  /*14f30*/  FADD.FTZ R4, R20.reuse, R4 ;  /* 0x0000000414047221 */ /* 0x041fe20000010000 */
[----:B------:R-:W-:-:S03]  /*14f40*/  F2FP.F16.F32.PACK_AB R26, R20, R26 ;  /* 0x0000001a141a723e */ /* 0x000fc600000000ff */
[----:B------:R-:W0:Y:S02]  /*14f50*/  SHFL.BFLY PT, R20, R13, 0x2, 0x1f ;  /* 0x0c401f000d147f89 */ /* 0x000e2400000e0000 */
[----:B0-----:R-:W-:-:S05]  /*14f60*/  FMNMX.FTZ R13, R13, R20, !PT ;  /* 0x000000140d0d7209 */ /* 0x001fca0007810000 */
[----:B------:R-:W0:Y:S01]  /*14f70*/  SHFL.BFLY PT, R20, R13, 0x1, 0x1f ;  /* 0x0c201f000d147f89 */ /* 0x000e2200000e0000 */
[----:B------:R-:W-:-:S05]  /*14f80*/  IMAD.MOV.U32 R31, RZ, RZ, 0x40000040 ;  /* 0x40000040ff1f7424 */ /* 0x000fca00078e00ff */
[----:B------:R-:W-:Y:S02]  /*14f90*/  R2UR UR9, R31 ;  /* 0x000000001f0972ca */ /* 0x000fe400000e0000 */
[----:B0-----:R-:W-:-:S05]  /*14fa0*/  FMNMX.FTZ R13, R13, R20, !PT ;  /* 0x000000140d0d7209 */ /* 0x001fca0007810000 */
[----:B------:R-:W-:-:S04]  /*14fb0*/  FMUL.FTZ R30, R13, UR39 ;  /* 0x000000270d1e7c20 */ /* 0x000fc80008410000 */
        /* <DEDUP_REMOVED lines=32> */
[----:B--2---:R-:W-:-:S04]  /*151c0*/  LOP3.LUT R30, R87, 0x10000, RZ, 0xfc, !PT ;  /* 0x00010000571e7812 */ /* 0x004fc800078efcff */
[----:B------:R-:W-:Y:S01]  /*151d0*/  R2UR UR8, R30 ;  /* 0x000000001e0872ca */ /* 0x000fe200000e0000 */
[----:B------:R-:W-:-:S12]  /*151e0*/  WARPGROUP.ARRIVE ;  /* 0x00000000000079c5 */ /* 0x000fd80000000000 */
[----:B------:R-:W-:Y:S01]  /*151f0*/  HGMMA.64x96x16.F32 R88, gdesc[UR8].tnspB, R88, gsb0 ;  /* 0x41600000085879f0 */ /* 0x000fe20008000858 */
[----:B------:R-:W-:Y:S02]  /*15200*/  VIADD R38, R30, 0x2 ;  /* 0x000000021e267836 */ /* 0x000fe40000000000 */
[----:B------:R-:W-:-:S03]  /*15210*/  IMAD.MOV.U32 R39, RZ, RZ, 0x40000040 ;  /* 0x40000040ff277424 */ /* 0x000fc600078e00ff */
[----:B------:R-:W-:Y:S02]  /*15220*/  R2UR UR12, R38 ;  /* 0x00000000260c72ca */ /* 0x000fe400000e0000 */
[----:B------:R-:W-:Y:S01]  /*15230*/  R2UR UR13, R39 ;  /* 0x00000000270d72ca */ /* 0x000fe200000e0000 */
[----:B------:R-:W-:Y:S02]  /*15240*/  VIADD R38, R30, 0x4 ;  /* 0x000000041e267836 */ /* 0x000fe40000000000 */
[----:B------:R-:W-:Y:S01]  /*15250*/  IMAD.MOV.U32 R39, RZ, RZ, 0x40000040 ;  /* 0x40000040ff277424 */ /* 0x000fe200078e00ff */
[----:B------:R-:W-:Y:S02]  /*15260*/  WARPGROUP.DEPBAR.LE gsb0, 0x0 ;  /* 0x00008000000079c5 */ /* 0x000fe40000010000 */
[----:B------:R-:W-:-:S07]  /*15270*/  WARPGROUP.ARRIVE ;  /* 0x00000000000079c5 */ /* 0x000fce0000000000 */
[----:B------:R-:W-:Y:S01]  /*15280*/  HGMMA.64x96x16.F32 R88, gdesc[UR12].tnspB, R88, gsb0 ;  /* 0x416000000c5879f0 */ /* 0x000fe20008000858 */
[----:B------:R-:W-:Y:S02]  /*15290*/  R2UR UR16, R38 ;  /* 0x00000000261072ca */ /* 0x000fe400000e0000 */
[----:B------:R-:W-:Y:S01]  /*152a0*/  R2UR UR17, R39 ;  /* 0x00000000271172ca */ /* 0x000fe200000e0000 */
[----:B------:R-:W-:Y:S02]  /*152b0*/  VIADD R38, R30, 0x6 ;  /* 0x000000061e267836 */ /* 0x000fe40000000000 */
[----:B------:R-:W-:-:S03]  /*152c0*/  IMAD.MOV.U32 R39, RZ, RZ, 0x40000040 ;  /* 0x40000040ff277424 */ /* 0x000fc600078e00ff */
[----:B------:R-:W-:Y:S01]  /*152d0*/  R2UR UR20, R38 ;  /* 0x00000000261472ca */ /* 0x000fe200000e0000 */
[----:B------:R-:W-:Y:S02]  /*152e0*/  WARPGROUP.DEPBAR.LE gsb0, 0x0 ;  /* 0x00008000000079c5 */ /* 0x000fe40000010000 */
[----:B------:R-:W-:-:S06]  /*152f0*/  WARPGROUP.ARRIVE ;  /* 0x00000000000079c5 */ /* 0x000fcc0000000000 */
[----:B------:R-:W-:Y:S01]  /*15300*/  HGMMA.64x96x16.F32 R88, gdesc[UR16].tnspB, R88, gsb0 ;  /* 0x41600000105879f0 */ /* 0x000fe20008000858 */
[----:B------:R-:W-:Y:S01]  /*15310*/  R2UR UR21, R39 ;  /* 0x00000000271572ca */ /* 0x000fe200000e0000 */
[----:B------:R-:W-:Y:S02]  /*15320*/  VIADD R38, R30, 0x600 ;  /* 0x000006001e267836 */ /* 0x000fe40000000000 */
[----:B------:R-:W-:-:S03]  /*15330*/  IMAD.MOV.U32 R39, RZ, RZ, 0x40000040 ;  /* 0x40000040ff277424 */ /* 0x000fc600078e00ff */
[----:B------:R-:W-:Y:S02]  /*15340*/  R2UR UR24, R38 ;  /* 0x00000000261872ca */ /* 0x000fe400000e0000 */
[----:B------:R-:W-:Y:S01]  /*15350*/  R2UR UR25, R39 ;  /* 0x00000000271972ca */ /* 0x000fe200000e0000 */
[----:B------:R-:W-:Y:S02]  /*15360*/  WARPGROUP.DEPBAR.LE gsb0, 0x0 ;  /* 0x00008000000079c5 */ /* 0x000fe40000010000 */
[----:B------:R-:W-:-:S06]  /*15370*/  WARPGROUP.ARRIVE ;  /* 0x00000000000079c5 */ /* 0x000fcc0000000000 */
[----:B------:R-:W-:Y:S01]  /*15380*/  HGMMA.64x96x16.F32 R88, gdesc[UR20].tnspB, R88, gsb0 ;  /* 0x41600000145879f0 */ /* 0x000fe20008000858 */
        /* <DEDUP_REMOVED lines=18> */
[----:B------:R-:W2:Y:S01]  /*154b0*/  LDL R30, [R1+0x20] ;  /* 0x00002000011e7983 */ /* 0x000ea20000100800 */
[----:B------:R-:W-:Y:S02]  /*154c0*/  WARPGROUP.DEPBAR.LE gsb0, 0x0 ;  /* 0x00008000000079c5 */ /* 0x000fe40000010000 */
[----:B------:R-:W-:-:S06]  /*154d0*/  WARPGROUP.ARRIVE ;  /* 0x00000000000079c5 */ /* 0x000fcc0000000000 */
[----:B------:R-:W-:Y:S03]  /*154e0*/  HGMMA.64x96x16.F32 R88, gdesc[UR32].tnspB, R88, gsb0 ;  /* 0x41600000205879f0 */ /* 0x000fe60008000858 */
[----:B------:R-:W0:Y:S01]  /*154f0*/  S2R R87, SR_TID.X ;  /* 0x0000000000577919 */ /* 0x000e220000002100 */
[----:B------:R-:W-:-:S04]  /*15500*/  FADD.FTZ R5, -R13, R5 ;  /* 0x000000050d057221 */ /* 0x000fc80000010100 */
[----:B------:R-:W-:Y:S01]  /*15510*/  FMUL.FTZ R5, R5, UR39 ;  /* 0x0000002705057c20 */ /* 0x000fe20008410000 */
[----:B------:R-:W-:Y:S02]  /*15520*/  WARPGROUP.DEPBAR.LE gsb0, 0x0 ;  /* 0x00008000000079c5 */ /* 0x000fe40000010000 */
[----:B------:R-:W-:-:S06]  /*15530*/  WARPGROUP.ARRIVE ;  /* 0x00000000000079c5 */ /* 0x000fcc0000000000 */
[----:B------:R-:W-:Y:S01]  /*15540*/  HGMMA.64x96x16.F32 R88, gdesc[UR44].tnspB, R88, gsb0 ;  /* 0x416000002c5879f0 */ /* 0x000fe20008000858 */
[----:B0-----:R-:W-:Y:S02]  /*15550*/  SHF.R.U32.HI R27, RZ, 0x7, R87 ;  /* 0x00000007ff1b7819 */ /* 0x001fe40000011657 */
[----:B------:R-:W-:-:S03]  /*15560*/  ISETP.GE.U32.AND P2, PT, R87, 0x180, PT ;  /* 0x000001805700780c */ /* 0x000fc60003f46070 */
[----:B------:R-:W-:Y:S01]  /*15570*/  VIADD R27, R27, 0x9 ;  /* 0x000000091b1b7836 */ /* 0x000fe20000000000 */
[----:B------:R-:W-:Y:S04]  /*15580*/  MUFU.EX2 R5, R5 ;  /* 0x0000000500057308 */ /* 0x000fe80000000800 */
[----:B------:R-:W-:-:S04]  /*15590*/  SEL R27, R27, 0x9, !P2 ;  /* 0x000000091b1b7807 */ /* 0x000fc80005000000 */
[----:B------:R-:W0:Y:S08]  /*155a0*/  MUFU.EX2 R25, R25 ;  /* 0x0000001900197308 */ /* 0x000e300000000800 */
[----:B------:R-:W1:Y:S08]  /*155b0*/  MUFU.EX2 R84, R84 ;  /* 0x0000005400547308 */ /* 0x000e700000000800 */
[----:B------:R-:W-:Y:S08]  /*155c0*/  MUFU.EX2 R85, R85 ;  /* 0x0000005500557308 */ /* 0x000ff00000000800 */
[----:B------:R-:W-:Y:S01]  /*155d0*/  MUFU.EX2 R86, R86 ;  /* 0x0000005600567308 */ /* 0x000fe20000000800 */
[----:B------:R-:W-:-:S07]  /*155e0*/  @!P1 IMAD R10, R10, 0x8, R2 ;  /* 0x000000080a0a9824 */ /* 0x000fce00078e0202 */
[----:B------:R-:W3:Y:S01]  /*155f0*/  MUFU.EX2 R21, R21 ;  /* 0x0000001500157308 */ /* 0x000ee20000000800 */
[----:B------:R-:W-:-:S07]  /*15600*/  @!P1 VIADD R10, R10, 0x2d860 ;  /* 0x0002d8600a0a9836 */ /* 0x000fce0000000000 */
[----:B------:R-:W4:Y:S01]  /*15610*/  MUFU.EX2 R14, R14 ;  /* 0x0000000e000e7308 */ /* 0x000f220000000800 */
[----:B0-----:R-:W-:Y:S01]  /*15620*/  FFMA.FTZ R3, R5, R3, R25 ;  /* 0x0000000305037223 */ /* 0x001fe20000010019 */
[----:B------:R-:W-:Y:S02]  /*15630*/  @!P1 PRMT R10, RZ, 0x654, R10 ;  /* 0x00000654ff0a9816 */ /* 0x000fe4000000000a */
[----:B-1----:R-:W-:Y:S01]  /*15640*/  F2FP.F16.F32.PACK_AB R25, R84, R25 ;  /* 0x000000195419723e */ /* 0x002fe200000000ff */
[----:B---3--:R-:W-:Y:S01]  /*15650*/  FADD.FTZ R4, R21, R4 ;  /* 0x0000000415047221 */ /* 0x008fe20000010000 */
[----:B------:R-:W-:Y:S02]  /*15660*/  WARPGROUP.DEPBAR.LE gsb0, 0x0 ;  /* 0x00008000000079c5 */ /* 0x000fe40000010000 */
[----:B------:R0:W-:Y:S06]  /*15670*/  BAR.ARV R27, 0x100 ;  /* 0x0004001b0000751d */ /* 0x0001ec0000002000 */
[----:B0-----:R-:W-:-:S04]  /*15680*/  @!P1 IMAD R27, R16, 0x8, R2 ;  /* 0x00000008101b9824 */ /* 0x001fc800078e0202 */
[----:B------:R-:W-:-:S05]  /*15690*/  @!P1 VIADD R27, R27, 0x2d840 ;  /* 0x0002d8401b1b9836 */ /* 0x000fca0000000000 */
[----:B------:R-:W-:-:S04]  /*156a0*/  @!P1 PRMT R27, RZ, 0x654, R27 ;  /* 0x00000654ff1b9816 */ /* 0x000fc8000000001b */
[----:B------:R0:W-:Y:S02]  /*156b0*/  @!P1 SYNCS.ARRIVE.TRANS64.RED.A1T0 RZ, [R27+URZ], RZ ;  /* 0x000000ff1bff99a7 */ /* 0x0001e4000810043f */
[----:B0-----:R-:W-:Y:S01]  /*156c0*/  F2FP.F16.F32.PACK_AB R27, R86, R85 ;  /* 0x00000055561b723e */ /* 0x001fe200000000ff */
[----:B------:R0:W-:Y:S04]  /*156d0*/  @!P1 SYNCS.ARRIVE.TRANS64.RED.A1T0 RZ, [R10+URZ], RZ ;  /* 0x000000ff0aff99a7 */ /* 0x0001e8000810043f */
[----:B------:R4:W-:Y:S02]  /*156e0*/  STSM.16.M88.4 [R140+0x21800], R24 ;  /* 0x021800188c007844 */ /* 0x0009e40000000200 */
[C---:B----4-:R-:W-:Y:S02]  /*156f0*/  F2FP.F16.F32.PACK_AB R24, R14.reuse, R21 ;  /* 0x000000150e18723e */ /* 0x050fe400000000ff */
[----:B------:R-:W3:Y:S01]  /*15700*/  LDL R21, [R1+0x24] ;  /* 0x0000240001157983 */ /* 0x000ee20000100800 */
[----:B------:R-:W1:Y:S08]  /*15710*/  MUFU.EX2 R15, R15 ;  /* 0x0000000f000f7308 */ /* 0x000e700000000800 */
[----:B------:R-:W-:Y:S08]  /*15720*/  MUFU.EX2 R26, R28 ;  /* 0x0000001c001a7308 */ /* 0x000ff00000000800 */
[----:B------:R-:W-:Y:S08]  /*15730*/  MUFU.EX2 R80, R80 ;  /* 0x0000005000507308 */ /* 0x000ff00000000800 */
[----:B------:R-:W4:Y:S08]  /*15740*/  MUFU.EX2 R81, R81 ;  /* 0x0000005100517308 */ /* 0x000f300000000800 */
[----:B------:R-:W-:Y:S08]  /*15750*/  MUFU.EX2 R82, R82 ;  /* 0x0000005200527308 */ /* 0x000ff00000000800 */
[----:B------:R-:W5:Y:S01]  /*15760*/  MUFU.EX2 R83, R83 ;  /* 0x0000005300537308 */ /* 0x000f620000000800 */
[----:B------:R-:W-:-:S04]  /*15770*/  FADD.FTZ R4, R14, R4 ;  /* 0x000000040e047221 */ /* 0x000fc80000010000 */
[----:B-1----:R-:W-:Y:S01]  /*15780*/  FADD.FTZ R4, R15, R4 ;  /* 0x000000040f047221 */ /* 0x002fe20000010000 */
[----:B------:R-:W-:Y:S01]  /*15790*/  FADD.FTZ R3, R84, R3 ;  /* 0x0000000354037221 */ /* 0x000fe20000010000 */
[----:B----4-:R-:W-:Y:S02]  /*157a0*/  F2FP.F16.F32.PACK_AB R25, R81, R80 ;  /* 0x000000505119723e */ /* 0x010fe400000000ff */
[C---:B------:R-:W-:Y:S01]  /*157b0*/  FADD.FTZ R4, R26.reuse, R4 ;  /* 0x000000041a047221 */ /* 0x040fe20000010000 */
[----:B------:R-:W-:Y:S01]  /*157c0*/  F2FP.F16.F32.PACK_AB R26, R26, R15 ;  /* 0x0000000f1a1a723e */ /* 0x000fe200000000ff */
[----:B------:R-:W-:Y:S01]  /*157d0*/  FADD.FTZ R3, R85, R3 ;  /* 0x0000000355037221 */ /* 0x000fe20000010000 */
[----:B-----5:R-:W-:-:S03]  /*157e0*/  F2FP.F16.F32.PACK_AB R27, R83, R82 ;  /* 0x00000052531b723e */ /* 0x020fc600000000ff */
[----:B------:R-:W-:Y:S02]  /*157f0*/  FADD.FTZ R3, R86, R3 ;  /* 0x0000000356037221 */ /* 0x000fe40000010000 */
[----:B--2---:R1:W-:Y:S01]  /*15800*/  STSM.16.M88.4 [R30], R24 ;  /* 0x000000181e007844 */ /* 0x0043e20000000200 */
[----:B------:R-:W-:Y:S01]  /*15810*/  MUFU.EX2 R32, R32 ;  /* 0x0000002000207308 */ /* 0x000fe20000000800 */
[----:B------:R-:W-:-:S07]  /*15820*/  FADD.FTZ R3, R80, R3 ;  /* 0x0000000350037221 */ /* 0x000fce0000010000 */
[----:B------:R-:W-:Y:S08]  /*15830*/  MUFU.EX2 R20, R20 ;  /* 0x0000001400147308 */ /* 0x000ff00000000800 */
[----:B-1----:R-:W1:Y:S01]  /*15840*/  MUFU.EX2 R24, R29 ;  /* 0x0000001d00187308 */ /* 0x002e620000000800 */
[----:B------:R-:W-:-:S07]  /*15850*/  FADD.FTZ R3, R81, R3 ;  /* 0x0000000351037221 */ /* 0x000fce0000010000 */
[----:B------:R-:W2:Y:S01]  /*15860*/  MUFU.EX2 R26, R33 ;  /* 0x00000021001a7308 */ /* 0x000ea20000000800 */
[----:B------:R-:W-:-:S07]  /*15870*/  FADD.FTZ R3, R82, R3 ;  /* 0x0000000352037221 */ /* 0x000fce0000010000 */
[----:B------:R-:W4:Y:S01]  /*15880*/  MUFU.EX2 R25, R35 ;  /* 0x0000002300197308 */ /* 0x000f220000000800 */
[----:B-1----:R-:W-:Y:S01]  /*15890*/  FADD.FTZ R4, R24, R4 ;  /* 0x0000000418047221 */ /* 0x002fe20000010000 */
[----:B------:R-:W-:-:S06]  /*158a0*/  FADD.FTZ R3, R83, R3 ;  /* 0x0000000353037221 */ /* 0x000fcc0000010000 */
[----:B0-----:R-:W0:Y:S08]  /*158b0*/  MUFU.EX2 R10, R36 ;  /* 0x00000024000a7308 */ /* 0x001e300000000800 */
[----:B------:R-:W1:Y:S01]  /*158c0*/  MUFU.EX2 R27, R42 ;  /* 0x0000002a001b7308 */ /* 0x000e620000000800 */
[----:B------:R-:W-:Y:S01]  /*158d0*/  FADD.FTZ R4, R32, R4 ;  /* 0x0000000420047221 */ /* 0x000fe20000010000 */
[----:B------:R-:W-:-:S06]  /*158e0*/  FADD.FTZ R3, R20, R3 ;  /* 0x0000000314037221 */ /* 0x000fcc0000010000 */
[----:B------:R-:W5:Y:S08]  /*158f0*/  MUFU.EX2 R28, R37 ;  /* 0x00000025001c7308 */ /* 0x000f700000000800 */
[----:B------:R-:W5:Y:S01]  /*15900*/  MUFU.EX2 R43, R43 ;  /* 0x0000002b002b7308 */ /* 0x000f620000000800 */
[----:B--2---:R-:W-:Y:S01]  /*15910*/  FADD.FTZ R4, R26, R4 ;  /* 0x000000041a047221 */ /* 0x004fe20000010000 */
[----:B----4-:R-:W-:-:S06]  /*15920*/  FADD.FTZ R3, R25, R3 ;  /* 0x0000000319037221 */ /* 0x010fcc0000010000 */
[----:B------:R-:W2:Y:S08]  /*15930*/  MUFU.EX2 R14, R40 ;  /* 0x00000028000e7308 */ /* 0x000eb00000000800 */
[----:B------:R-:W4:Y:S01]  /*15940*/  MUFU.EX2 R11, R11 ;  /* 0x0000000b000b7308 */ /* 0x000f220000000800 */
[----:B0-----:R-:W-:Y:S01]  /*15950*/  FADD.FTZ R4, R10, R4 ;  /* 0x000000040a047221 */ /* 0x001fe20000010000 */
[----:B-1----:R-:W-:-:S06]  /*15960*/  FADD.FTZ R3, R27, R3 ;  /* 0x000000031b037221 */ /* 0x002fcc0000010000 */
[----:B------:R-:W0:Y:S08]  /*15970*/  MUFU.EX2 R30, R41 ;  /* 0x00000029001e7308 */ /* 0x000e300000000800 */
[----:B------:R-:W1:Y:S01]  /*15980*/  MUFU.EX2 R29, R46 ;  /* 0x0000002e001d7308 */ /* 0x000e620000000800 */
[----:B-----5:R-:W-:Y:S01]  /*15990*/  FADD.FTZ R4, R28, R4 ;  /* 0x000000041c047221 */ /* 0x020fe20000010000 */
[----:B------:R-:W-:-:S06]  /*159a0*/  FADD.FTZ R3, R43, R3 ;  /* 0x000000032b037221 */ /* 0x000fcc0000010000 */
        /* <DEDUP_REMOVED lines=9> */
[----:B-----5:R-:W-:-:S07]  /*15a40*/  FADD.FTZ R4, R31, R4 ;  /* 0x000000041f047221 */ /* 0x020fce0000010000 */
[----:B------:R-:W5:Y:S08]  /*15a50*/  MUFU.EX2 R48, R48 ;  /* 0x0000003000307308 */ /* 0x000f700000000800 */
[----:B------:R-:W3:Y:S01]  /*15a60*/  MUFU.EX2 R54, R54 ;  /* 0x0000003600367308 */ /* 0x000ee20000000800 */
        /* <DEDUP_REMOVED lines=9> */
[----:B---3--:R-:W-:-:S06]  /*15b00*/  FADD.FTZ R4, R54, R4 ;  /* 0x0000000436047221 */ /* 0x008fcc0000010000 */
[----:B------:R-:W3:Y:S08]  /*15b10*/  MUFU.EX2 R53, R53 ;  /* 0x0000003500357308 */ /* 0x000ef00000000800 */
        /* <DEDUP_REMOVED lines=9> */
[----:B---3--:R-:W-:Y:S01]  /*15bb0*/  FADD.FTZ R3, R53, R3 ;  /* 0x0000000335037221 */ /* 0x008fe20000010000 */
[----:B-----5:R-:W-:-:S06]  /*15bc0*/  FADD.FTZ R4, R59, R4 ;  /* 0x000000043b047221 */ /* 0x020fcc0000010000 */
        /* <DEDUP_REMOVED lines=22> */
[----:B------:R-:W-:-:S07]  /*15d30*/  F2FP.F16.F32.PACK_AB R29, R29, R11 ;  /* 0x0000000b1d1d723e */ /* 0x000fce00000000ff */
[----:B------:R-:W1:Y:S08]  /*15d40*/  MUFU.EX2 R72, R72 ;  /* 0x0000004800487308 */ /* 0x000e700000000800 */
[----:B------:R-:W-:Y:S08]  /*15d50*/  MUFU.EX2 R73, R73 ;  /* 0x0000004900497308 */ /* 0x000ff00000000800 */
[----:B------:R-:W-:Y:S08]  /*15d60*/  MUFU.EX2 R76, R76 ;  /* 0x0000004c004c7308 */ /* 0x000ff00000000800 */
[----:B------:R-:W1:Y:S08]  /*15d70*/  MUFU.EX2 R77, R77 ;  /* 0x0000004d004d7308 */ /* 0x000e700000000800 */
[----:B------:R-:W-:Y:S08]  /*15d80*/  MUFU.EX2 R78, R78 ;  /* 0x0000004e004e7308 */ /* 0x000ff00000000800 */
[----:B------:R-:W1:Y:S01]  /*15d90*/  MUFU.EX2 R79, R79 ;  /* 0x0000004f004f7308 */ /* 0x000e620000000800 */
[----:B---3--:R-:W-:Y:S01]  /*15da0*/  FADD.FTZ R3, R65, R3 ;  /* 0x0000000341037221 */ /* 0x008fe20000010000 */
[----:B-----5:R-:W-:Y:S01]  /*15db0*/  FADD.FTZ R11, R71, R4 ;  /* 0x00000004470b7221 */ /* 0x020fe20000010000 */
[----:B------:R-:W-:-:S02]  /*15dc0*/  F2FP.F16.F32.PACK_AB R24, R32, R24 ;  /* 0x000000182018723e */ /* 0x000fc400000000ff */
[----:B------:R-:W-:Y:S02]  /*15dd0*/  F2FP.F16.F32.PACK_AB R25, R25, R20 ;  /* 0x000000141919723e */ /* 0x000fe400000000ff */
[----:B------:R-:W-:Y:S02]  /*15de0*/  F2FP.F16.F32.PACK_AB R26, R10, R26 ;  /* 0x0000001a0a1a723e */ /* 0x000fe400000000ff */
[----:B------:R-:W-:Y:S02]  /*15df0*/  F2FP.F16.F32.PACK_AB R27, R43, R27 ;  /* 0x0000001b2b1b723e */ /* 0x000fe400000000ff */
[----:B------:R-:W-:Y:S02]  /*15e00*/  F2FP.F16.F32.PACK_AB R28, R14, R28 ;  /* 0x0000001c0e1c723e */ /* 0x000fe400000000ff */
[----:B------:R-:W-:Y:S02]  /*15e10*/  F2FP.F16.F32.PACK_AB R30, R44, R30 ;  /* 0x0000001e2c1e723e */ /* 0x000fe400000000ff */
[----:B------:R-:W-:Y:S01]  /*15e20*/  F2FP.F16.F32.PACK_AB R31, R50, R31 ;  /* 0x0000001f321f723e */ /* 0x000fe200000000ff */
[----:B--2---:R-:W-:Y:S01]  /*15e30*/  FADD.FTZ R3, R68, R3 ;  /* 0x0000000344037221 */ /* 0x004fe20000010000 */
[----:B----4-:R-:W-:Y:S01]  /*15e40*/  FADD.FTZ R4, R74, R11 ;  /* 0x0000000b4a047221 */ /* 0x010fe20000010000 */
[----:B------:R2:W-:Y:S01]  /*15e50*/  STSM.16.M88.4 [R142], R24 ;  /* 0x000000188e007844 */ /* 0x0005e20000000200 */
[----:B------:R-:W-:-:S02]  /*15e60*/  F2FP.F16.F32.PACK_AB R36, R48, R36 ;  /* 0x000000243024723e */ /* 0x000fc400000000ff */
[----:B------:R-:W-:Y:S01]  /*15e70*/  F2FP.F16.F32.PACK_AB R37, R54, R37 ;  /* 0x000000253625723e */ /* 0x000fe200000000ff */
[----:B------:R3:W-:Y:S01]  /*15e80*/  STSM.16.M88.4 [R141], R28 ;  /* 0x0000001c8d007844 */ /* 0x0007e20000000200 */
[----:B------:R-:W-:Y:S02]  /*15e90*/  F2FP.F16.F32.PACK_AB R38, R52, R38 ;  /* 0x000000263426723e */ /* 0x000fe400000000ff */
[----:B------:R-:W-:Y:S01]  /*15ea0*/  F2FP.F16.F32.PACK_AB R39, R58, R39 ;  /* 0x000000273a27723e */ /* 0x000fe200000000ff */
[----:B0-----:R-:W-:Y:S01]  /*15eb0*/  FADD.FTZ R3, R40, R3 ;  /* 0x0000000328037221 */ /* 0x001fe20000010000 */
[----:B-1----:R-:W-:Y:S01]  /*15ec0*/  FADD.FTZ R4, R41, R4 ;  /* 0x0000000429047221 */ /* 0x002fe20000010000 */
[----:B------:R-:W-:Y:S02]  /*15ed0*/  F2FP.F16.F32.PACK_AB R40, R72, R40 ;  /* 0x000000284828723e */ /* 0x000fe400000000ff */
[----:B------:R-:W-:Y:S02]  /*15ee0*/  F2FP.F16.F32.PACK_AB R41, R77, R41 ;  /* 0x000000294d29723e */ /* 0x000fe400000000ff */
[----:B------:R-:W-:-:S02]  /*15ef0*/  F2FP.F16.F32.PACK_AB R42, R76, R73 ;  /* 0x000000494c2a723e */ /* 0x000fc400000000ff */
[----:B--2---:R-:W-:Y:S02]  /*15f00*/  F2FP.F16.F32.PACK_AB R24, R56, R53 ;  /* 0x000000353818723e */ /* 0x004fe400000000ff */
[----:B------:R-:W-:Y:S02]  /*15f10*/  F2FP.F16.F32.PACK_AB R25, R62, R59 ;  /* 0x0000003b3e19723e */ /* 0x000fe400000000ff */
[----:B------:R-:W-:Y:S02]  /*15f20*/  F2FP.F16.F32.PACK_AB R26, R60, R57 ;  /* 0x000000393c1a723e */ /* 0x000fe400000000ff */
[----:B------:R-:W-:Y:S02]  /*15f30*/  F2FP.F16.F32.PACK_AB R27, R66, R63 ;  /* 0x0000003f421b723e */ /* 0x000fe400000000ff */
[----:B---3--:R-:W-:Y:S02]  /*15f40*/  F2FP.F16.F32.PACK_AB R28, R64, R61 ;  /* 0x0000003d401c723e */ /* 0x008fe400000000ff */
[----:B------:R-:W-:-:S02]  /*15f50*/  F2FP.F16.F32.PACK_AB R29, R70, R67 ;  /* 0x00000043461d723e */ /* 0x000fc400000000ff */
[----:B------:R-:W-:Y:S02]  /*15f60*/  F2FP.F16.F32.PACK_AB R30, R68, R65 ;  /* 0x00000041441e723e */ /* 0x000fe400000000ff */
[----:B------:R-:W-:Y:S02]  /*15f70*/  F2FP.F16.F32.PACK_AB R31, R74, R71 ;  /* 0x000000474a1f723e */ /* 0x000fe400000000ff */
[----:B------:R-:W-:Y:S01]  /*15f80*/  F2FP.F16.F32.PACK_AB R43, R79, R78 ;  /* 0x0000004e4f2b723e */ /* 0x000fe200000000ff */
[----:B------:R0:W-:Y:S04]  /*15f90*/  STSM.16.M88.4 [R140+0x27800], R36 ;  /* 0x027800248c007844 */ /* 0x0001e80000000200 */
[----:B------:R0:W-:Y:S04]  /*15fa0*/  STSM.16.M88.4 [R21], R24 ;  /* 0x0000001815007844 */ /* 0x0001e80000000200 */
[----:B------:R0:W-:Y:S04]  /*15fb0*/  STSM.16.M88.4 [R142+0x6000], R28 ;  /* 0x0060001c8e007844 */ /* 0x0001e80000000200 */
[----:B------:R0:W-:Y:S01]  /*15fc0*/  STSM.16.M88.4 [R141+0x6000], R40 ;  /* 0x006000288d007844 */ /* 0x0001e20000000200 */
[----:B------:R-:W-:Y:S01]  /*15fd0*/  @!PT LDS RZ, [RZ] ;  /* 0x00000000fffff984 */ /* 0x000fe20000000800 */
[----:B------:R-:W-:Y:S01]  /*15fe0*/  @!PT LDS RZ, [RZ] ;  /* 0x00000000fffff984 */ /* 0x000fe20000000800 */
[----:B------:R-:W-:Y:S01]  /*15ff0*/  @!PT LDS RZ, [RZ] ;  /* 0x00000000fffff984 */ /* 0x000fe20000000800 */
[----:B------:R-:W-:Y:S01]  /*16000*/  @!PT LDS RZ, [RZ] ;  /* 0x00000000fffff984 */ /* 0x000fe20000000800 */
[----:B------:R1:W-:Y:S06]  /*16010*/  MEMBAR.ALL.CTA ;  /* 0x0000000000007992 */ /* 0x0003ec0000008000 */
[----:B-1----:R-:W1:Y:S01]  /*16020*/  FENCE.VIEW.ASYNC.S ;  /* 0x00000000000073c6 */ /* 0x002e620000000000 */
[----:B------:R-:W-:Y:S01]  /*16030*/  ISETP.GT.AND P2, PT, R0, R155, PT ;  /* 0x0000009b0000720c */ /* 0x000fe20003f44270 */
[----:B------:R-:W-:Y:S01]  /*16040*/  FADD.FTZ R10, R72, R3 ;  /* 0x00000003480a7221 */ /* 0x000fe20000010000 */
[----:B------:R-:W-:-:S03]  /*16050*/  FADD.FTZ R3, R77, R4 ;  /* 0x000000044d037221 */ /* 0x000fc60000010000 */
[----:B------:R-:W-:Y:S01]  /*16060*/  FADD.FTZ R11, R73, R10 ;  /* 0x0000000a490b7221 */ /* 0x000fe20000010000 */
[----:B------:R-:W-:Y:S01]  /*16070*/  FADD.FTZ R78, R78, R3 ;  /* 0x000000034e4e7221 */ /* 0x000fe20000010000 */
[-C--:B------:R-:W-:Y:S01]  /*16080*/  FMUL.FTZ R90, R90, R5.reuse ;  /* 0x000000055a5a7220 */ /* 0x080fe20000410000 */
        /* <DEDUP_REMOVED lines=49> */
[----:B------:R-:W-:-:S02]  /*163a0*/  VIADD R0, R0, 0xffffffff ;  /* 0xffffffff00007836 */ /* 0x000fc40000000000 */
[----:B------:R-:W-:Y:S02]  /*163b0*/  IMAD.MOV.U32 R14, RZ, RZ, R19 ;  /* 0x000000ffff0e7224 */ /* 0x000fe400078e0013 */
[----:B------:R-:W-:Y:S02]  /*163c0*/  IMAD.MOV.U32 R10, RZ, RZ, R16 ;  /* 0x000000ffff0a7224 */ /* 0x000fe400078e0010 */
[----:B------:R-:W-:Y:S02]  /*163d0*/  IMAD.MOV.U32 R5, RZ, RZ, R13 ;  /* 0x000000ffff057224 */ /* 0x000fe400078e000d */
[----:B------:R-:W-:Y:S01]  /*163e0*/  IMAD.MOV.U32 R11, RZ, RZ, R12 ;  /* 0x000000ffff0b7224 */ /* 0x000fe200078e000c */
[----:B-1----:R-:W-:Y:S01]  /*163f0*/  NOP ;  /* 0x0000000000007918 */ /* 0x002fe20000000000 */
[----:B0-----:R-:W-:Y:S05]  /*16400*/  @P2 BRA `(.L_x_10905) ;  /* 0xffffffd4001c2947 */ /* 0x001fea000383ffff */
.L_x_10895:
[----:B------:R-:W2:Y:S02]  /*16410*/  LDL R5, [R1+0x44] ;  /* 0x0000440001057983 */ /* 0x000ea40000100800 */
[----:B--2---:R-:W-:-:S13]  /*16420*/  ISETP.GE.AND P2, PT, R0, R5, PT ;  /* 0x000000050000720c */ /* 0x004fda0003f46270 */
[----:B------:R-:W-:Y:S05]  /*16430*/  @!P2 BRA `(.L_x_10906) ;  /* 0x0000003c0004a947 */ /* 0x000fea0003800000 */
[----:B------:R-:W-:Y:S02]  /*16440*/  IMAD.MOV.U32 R5, RZ, RZ, R13 ;  /* 0x000000ffff057224 */ /* 0x000fe400078e000d */
[----:B------:R-:W-:Y:S02]  /*16450*/  IMAD.MOV.U32 R10, RZ, RZ, R12 ;  /* 0x000000ffff0a7224 */ /* 0x000fe400078e000c */
[----:B------:R-:W-:Y:S02]  /*16460*/  IMAD.MOV.U32 R14, RZ, RZ, R19 ;  /* 0x000000ffff0e7224 */ /* 0x000fe400078e0013 */
[----:B------:R-:W-:-:S07]  /*16470*/  IMAD.MOV.U32 R11, RZ, RZ, R16 ;  /* 0x000000ffff0b7224 */ /* 0x000fce00078e0010 */
.L_x_10924:
        /* <DEDUP_REMOVED lines=11> */
.L_x_10908:
[----:B------:R-:W-:Y:S01]  /*16530*/  IMAD R12, R16, 0x8, R2 ;  /* 0x00000008100c7824 */ /* 0x000fe200078e0202 */
[----:B------:R-:W-:-:S04]  /*16540*/  SHF.L.U32 R13, R19, 0x1f, RZ ;  /* 0x0000001f130d7819 */ /* 0x000fc800000006ff */
[----:B------:R0:W1:Y:S01]  /*16550*/  SYNCS.PHASECHK.TRANS64.TRYWAIT P3, [R12+URZ+0x2d830], R13 ;  /* 0x02d8300d0c0075a7 */ /* 0x000062000806017f */
[----:B------:R-:W-:Y:S05]  /*16560*/  @!P0 BRA `(.L_x_10909) ;  /* 0x0000000000048947 */ /* 0x000fea0003800000 */
[----:B------:R-:W-:Y:S01]  /*16570*/  BPT.TRAP 0x1 ;  /* 0x000000040000795c */ /* 0x000fe20000300000 */
.L_x_10909:
[----:B------:R-:W-:Y:S04]  /*16580*/  BSSY B0, `(.L_x_10907) ;  /* 0x0000004000007945 */ /* 0x000fe80003800000 */
[----:B-1----:R-:W-:Y:S05]  /*16590*/  @P3 BRA `(.L_x_10910) ;  /* 0x0000000000083947 */ /* 0x002fea0003800000 */
[----:B------:R-:W1:Y:S02]  /*165a0*/  SYNCS.PHASECHK.TRANS64.TRYWAIT P3, [R12+URZ+0x2d830], R13 ;  /* 0x02d8300d0c0075a7 */ /* 0x000e64000806017f */
[----:B-1----:R-:W-:Y:S05]  /*165b0*/  @!P3 BRA `(.L_x_10911) ;  /* 0x00000108009cb947 */ /* 0x002fea0003800000 */
.L_x_10910:
[----:B------:R-:W-:Y:S05]  /*165c0*/  BSYNC B0 ;  /* 0x0000000000007941 */ /* 0x000fea0003800000 */
.L_x_10907:
        /* <DEDUP_REMOVED lines=61> */
.L_x_10913:
[----:B------:R-:W-:Y:S01]  /*169a0*/  SHF.L.U32 R12, R14, 0x1f, RZ ;  /* 0x0000001f0e0c7819 */ /* 0x000fe200000006ff */
[----:B------:R-:W-:-:S04]  /*169b0*/  IMAD R13, R11, 0x8, R2 ;  /* 0x000000080b0d7824 */ /* 0x000fc800078e0202 */
[----:B------:R0:W1:Y:S01]  /*169c0*/  SYNCS.PHASECHK.TRANS64.TRYWAIT P2, [R13+URZ+0x2d850], R12 ;  /* 0x02d8500c0d0075a7 */ /* 0x000062000804017f */
[----:B------:R-:W-:Y:S05]  /*169d0*/  @!P0 BRA `(.L_x_10914) ;  /* 0x0000000000048947 */ /* 0x000fea0003800000 */
[----:B------:R-:W-:Y:S01]  /*169e0*/  BPT.TRAP 0x1 ;  /* 0x000000040000795c */ /* 0x000fe20000300000 */
.L_x_10914:
[----:B-1----:R-:W-:Y:S05]  /*169f0*/  @P2 BRA `(.L_x_10912) ;  /* 0x0000000000082947 */ /* 0x002fea0003800000 */
[----:B------:R-:W1:Y:S02]  /*16a00*/  SYNCS.PHASECHK.TRANS64.TRYWAIT P2, [R13+URZ+0x2d850], R12 ;  /* 0x02d8500c0d0075a7 */ /* 0x000e64000804017f */
[----:B-1----:R-:W-:Y:S05]  /*16a10*/  @!P2 BRA `(.L_x_10915) ;  /* 0x000001040098a947 */ /* 0x002fea0003800000 */
.L_x_10912:
[----:B------:R-:W2:Y:S01]  /*16a20*/  LDL R143, [R1+0x18] ;  /* 0x00001800018f7983 */ /* 0x000ea20000100800 */
[----:B------:R-:W3:Y:S03]  /*16a30*/  @P5 LDC R14, c[0x0][0x44c] ;  /* 0x00011300ff0e5b82 */ /* 0x000ee60000000800 */
[----:B------:R-:W2:Y:S05]  /*16a40*/  LDL R20, [R1+0x40] ;  /* 0x0000400001147983 */ /* 0x000eaa0000100800 */
[----:B01----:R-:W0:Y:S01]  /*16a50*/  @P5 LDC R13, c[0x0][0x450] ;  /* 0x00011400ff0d5b82 */ /* 0x003e220000000800 */
[----:B------:R-:W-:Y:S05]  /*16a60*/  WARPSYNC.ALL ;  /* 0x0000000000007948 */ /* 0x000fea0003800000 */
[----:B--2---:R-:W-:-:S02]  /*16a70*/  IMAD.IADD R12, R20, 0x1, R143 ;  /* 0x00000001140c7824 */ /* 0x004fc400078e028f */
[----:B------:R-:W2:Y:S01]  /*16a80*/  LDL R143, [R1+0x3c] ;  /* 0x00003c00018f7983 */ /* 0x000ea20000100800 */
[----:B------:R-:W-:Y:S01]  /*16a90*/  IMAD.MOV.U32 R15, RZ, RZ, -0x7fffffe0 ;  /* 0x80000020ff0f7424 */ /* 0x000fe200078e00ff */
[----:B------:R-:W-:Y:S01]  /*16aa0*/  WARPGROUP.ARRIVE ;  /* 0x00000000000079c5 */ /* 0x000fe20000000000 */
[----:B---3--:R-:W-:-:S05]  /*16ab0*/  @P5 IMAD.HI.U32 R14, R12, R14, RZ ;  /* 0x0000000e0c0e5227 */ /* 0x008fca00078e00ff */
[----:B------:R-:W1:Y:S01]  /*16ac0*/  S2R R144, SR_TID.X ;  /* 0x0000000000907919 */ /* 0x000e620000002100 */
[----:B------:R-:W-:Y:S01]  /*16ad0*/  FMUL.FTZ R84, R84, UR48 ;  /* 0x0000003054547c20 */ /* 0x000fe20008410000 */
[C---:B------:R-:W-:Y:S01]  /*16ae0*/  R2UR UR11, R15.reuse ;  /* 0x000000000f0b72ca */ /* 0x040fe200000e0000 */
[----:B------:R-:W-:Y:S01]  /*16af0*/  IMAD.MOV.U32 R21, RZ, RZ, -0x7fffffe0 ;  /* 0x80000020ff157424 */ /* 0x000fe200078e00ff */
[----:B0-----:R-:W-:Y:S01]  /*16b00*/  @P5 SHF.R.U32.HI R12, RZ, R13, R14 ;  /* 0x0000000dff0c5219 */ /* 0x001fe2000001160e */
[----:B------:R-:W-:Y:S01]  /*16b10*/  VIADD R13, R2, 0x400 ;  /* 0x00000400020d7836 */ /* 0x000fe20000000000 */
[----:B------:R-:W-:Y:S01]  /*16b20*/  R2UR UR47, R15 ;  /* 0x000000000f2f72ca */ /* 0x000fe200000e0000 */
[----:B------:R-:W-:Y:S01]  /*16b30*/  IMAD.MOV.U32 R15, RZ, RZ, 0x40000040 ;  /* 0x40000040ff0f7424 */ /* 0x000fe200078e00ff */
[----:B------:R-:W-:Y:S01]  /*16b40*/  R2UR UR15, R21 ;  /* 0x00000000150f72ca */ /* 0x000fe200000e0000 */
[----:B------:R-:W0:Y:S01]  /*16b50*/  SHFL.IDX PT, R145, R12, RZ, 0x1c1f ;  /* 0x001c1fff0c917589 */ /* 0x000e2200000e0000 */
[----:B------:R-:W-:Y:S01]  /*16b60*/  SHF.R.U32.HI R13, RZ, 0x4, R13 ;  /* 0x00000004ff0d7819 */ /* 0x000fe2000001160d */
[----:B------:R-:W-:Y:S01]  /*16b70*/  FMUL.FTZ R85, R85, UR48 ;  /* 0x0000003055557c20 */ /* 0x000fe20008410000 */
[----:B------:R-:W-:Y:S01]  /*16b80*/  R2UR UR9, R15 ;  /* 0x000000000f0972ca */ /* 0x000fe200000e0000 */
[----:B------:R-:W-:Y:S01]  /*16b90*/  IMAD.MOV.U32 R15, RZ, RZ, 0x40000040 ;  /* 0x40000040ff0f7424 */ /* 0x000fe200078e00ff */
[----:B------:R-:W-:Y:S01]  /*16ba0*/  LOP3.LUT R13, R13, 0x3fff, RZ, 0xc0, !PT ;  /* 0x00003fff0d0d7812 */ /* 0x000fe200078ec0ff */
[----:B------:R-:W3:Y:S01]  /*16bb0*/  MUFU.TANH R84, R84 ;  /* 0x0000005400547308 */ /* 0x000ee20000002400 */
[----:B------:R-:W-:-:S02]  /*16bc0*/  R2UR UR19, R21 ;  /* 0x00000000151372ca */ /* 0x000fc400000e0000 */
[----:B------:R-:W-:Y:S02]  /*16bd0*/  LOP3.LUT R13, R13, 0x2000000, RZ, 0xfc, !PT ;  /* 0x020000000d0d7812 */ /* 0x000fe400078efcff */
[C---:B------:R-:W-:Y:S02]  /*16be0*/  R2UR UR23, R21.reuse ;  /* 0x00000000151772ca */ /* 0x040fe400000e0000 */
[----:B------:R-:W-:Y:S01]  /*16bf0*/  R2UR UR27, R21 ;  /* 0x00000000151b72ca */ /* 0x000fe200000e0000 */
[----:B------:R-:W-:Y:S01]  /*16c00*/  IMAD R14, R11, 0x600, R13 ;  /* 0x000006000b0e7824 */ /* 0x000fe200078e020d */
[C---:B------:R-:W-:Y:S01]  /*16c10*/  R2UR UR31, R21.reuse ;  /* 0x00000000151f72ca */ /* 0x040fe200000e0000 */
[----:B------:R-:W-:Y:S01]  /*16c20*/  FMUL.FTZ R13, R24, UR48 ;  /* 0x00000030180d7c20 */ /* 0x000fe20008410000 */
[----:B------:R-:W-:Y:S01]  /*16c30*/  R2UR UR35, R21 ;  /* 0x00000000152372ca */ /* 0x000fe200000e0000 */
[C---:B------:R-:W-:Y:S01]  /*16c40*/  VIADD R20, R14.reuse, 0x40 ;  /* 0x000000400e147836 */ /* 0x040fe20000000000 */
[----:B------:R-:W-:Y:S01]  /*16c50*/  R2UR UR10, R14 ;  /* 0x000000000e0a72ca */ /* 0x000fe200000e0000 */
[----:B------:R-:W-:Y:S01]  /*16c60*/  IMAD.MOV.U32 R21, RZ, RZ, 0x40000040 ;  /* 0x40000040ff157424 */ /* 0x000fe200078e00ff */
[----:B------:R-:W-:Y:S01]  /*16c70*/  R2UR UR45, R15 ;  /* 0x000000000f2d72ca */ /* 0x000fe200000e0000 */
[----:B------:R-:W-:Y:S01]  /*16c80*/  FMUL.FTZ R15, R25, UR48 ;  /* 0x00000030190f7c20 */ /* 0x000fe20008410000 */
[----:B------:R-:W-:Y:S01]  /*16c90*/  R2UR UR14, R20 ;  /* 0x00000000140e72ca */ /* 0x000fe200000e0000 */
[----:B------:R-:W-:Y:S01]  /*16ca0*/  VIADD R20, R14, 0x80 ;  /* 0x000000800e147836 */ /* 0x000fe20000000000 */
[----:B------:R-:W-:Y:S01]  /*16cb0*/  R2UR UR13, R21 ;  /* 0x00000000150d72ca */ /* 0x000fe200000e0000 */
[----:B------:R-:W-:-:S02]  /*16cc0*/  IMAD.MOV.U32 R21, RZ, RZ, 0x40000040 ;  /* 0x40000040ff157424 */ /* 0x000fc400078e00ff */
[----:B------:R-:W-:Y:S01]  /*16cd0*/  FMUL.FTZ R25, R29, UR48 ;  /* 0x000000301d197c20 */ /* 0x000fe20008410000 */
[----:B------:R-:W-:Y:S01]  /*16ce0*/  FMUL.FTZ R29, R33, UR48 ;  /* 0x00000030211d7c20 */ /* 0x000fe20008410000 */
[----:B------:R-:W-:Y:S01]  /*16cf0*/  R2UR UR18, R20 ;  /* 0x00000000141272ca */ /* 0x000fe200000e0000 */
[----:B------:R-:W-:Y:S01]  /*16d00*/  VIADD R20, R14, 0xc0 ;  /* 0x000000c00e147836 */ /* 0x000fe20000000000 */
[----:B------:R-:W-:Y:S01]  /*16d10*/  R2UR UR17, R21 ;  /* 0x00000000151172ca */ /* 0x000fe200000e0000 */
[----:B------:R-:W-:Y:S02]  /*16d20*/  IMAD.MOV.U32 R21, RZ, RZ, 0x40000040 ;  /* 0x40000040ff157424 */ /* 0x000fe400078e00ff */
[----:B------:R-:W-:Y:S01]  /*16d30*/  FMUL.FTZ R33, R38, UR48 ;  /* 0x0000003026217c20 */ /* 0x000fe20008410000 */
        /* <DEDUP_REMOVED lines=10> */
[----:B------:R-:W-:Y:S01]  /*16de0*/  IMAD.MOV.U32 R21, RZ, RZ, 0x40000040 ;  /* 0x40000040ff157424 */ /* 0x000fe200078e00ff */
[----:B-1----:R-:W-:Y:S01]  /*16df0*/  ISETP.GE.U32.AND P2, PT, R144, 0x180, PT ;  /* 0x000001809000780c */ /* 0x002fe20003f46070 */
[----:B------:R-:W-:Y:S01]  /*16e00*/  FMUL.FTZ R54, R58, UR48 ;  /* 0x000000303a367c20 */ /* 0x000fe20008410000 */
[----:B------:R-:W-:Y:S01]  /*16e10*/  R2UR UR30, R20 ;  /* 0x00000000141e72ca */ /* 0x000fe200000e0000 */
[C---:B------:R-:W-:Y:S01]  /*16e20*/  VIADD R20, R14.reuse, 0x180 ;  /* 0x000001800e147836 */ /* 0x040fe20000000000 */
[----:B------:R-:W-:Y:S01]  /*16e30*/  R2UR UR29, R21 ;  /* 0x00000000151d72ca */ /* 0x000fe200000e0000 */
[----:B------:R-:W-:-:S02]  /*16e40*/  VIADD R14, R14, 0x1c0 ;  /* 0x000001c00e0e7836 */ /* 0x000fc40000000000 */
[----:B------:R-:W-:Y:S01]  /*16e50*/  FMUL.FTZ R58, R62, UR48 ;  /* 0x000000303e3a7c20 */ /* 0x000fe20008410000 */
[----:B------:R-:W-:Y:S01]  /*16e60*/  IMAD.MOV.U32 R21, RZ, RZ, 0x40000040 ;  /* 0x40000040ff157424 */ /* 0x000fe200078e00ff */
[----:B------:R-:W-:Y:S01]  /*16e70*/  R2UR UR34, R20 ;  /* 0x00000000142272ca */ /* 0x000fe200000e0000 */
        /* <DEDUP_REMOVED lines=18> */
[----:B------:R-:W1:Y:S08]  /*16fa0*/  MUFU.TANH R13, R13 ;  /* 0x0000000d000d7308 */ /* 0x000e700000002400 */
        /* <DEDUP_REMOVED lines=26> */
[----:B--2---:R-:W-:-:S02]  /*17150*/  LOP3.LUT R14, R143, 0x10000, RZ, 0xfc, !PT ;  /* 0x000100008f0e7812 */ /* 0x004fc400078efcff */
[----:B------:R-:W-:Y:S02]  /*17160*/  SHF.R.U32.HI R143, RZ, 0x7, R144 ;  /* 0x00000007ff8f7819 */ /* 0x000fe40000011690 */
[C---:B------:R-:W-:Y:S01]  /*17170*/  R2UR UR8, R14.reuse ;  /* 0x000000000e0872ca */ /* 0x040fe200000e0000 */
[----:B------:R-:W-:Y:S02]  /*17180*/  VIADD R20, R14, 0x2 ;  /* 0x000000020e147836 */ /* 0x000fe40000000000 */
[----:B------:R-:W-:-:S03]  /*17190*/  VIADD R50, R143, 0x9 ;  /* 0x000000098f327836 */ /* 0x000fc60000000000 */
[----:B------:R-:W-:Y:S01]  /*171a0*/  R2UR UR12, R20 ;  /* 0x00000000140c72ca */ /* 0x000fe200000e0000 */
[----:B------:R-:W-:Y:S01]  /*171b0*/  VIADD R20, R14, 0x4 ;  /* 0x000000040e147836 */ /* 0x000fe20000000000 */
[----:B------:R-:W-:-:S04]  /*171c0*/  SEL R50, R50, 0x9, !P2 ;  /* 0x0000000932327807 */ /* 0x000fc80005000000 */
[----:B------:R-:W-:Y:S01]  /*171d0*/  R2UR UR16, R20 ;  /* 0x00000000141072ca */ /* 0x000fe200000e0000 */
[----:B------:R-:W-:Y:S01]  /*171e0*/  HGMMA.64x96x16.F32 R88, gdesc[UR8].tnspB, R88, gsb0 ;  /* 0x41600000085879f0 */ /* 0x000fe20008000858 */
[----:B------:R-:W-:-:S05]  /*171f0*/  VIADD R20, R14, 0x6 ;  /* 0x000000060e147836 */ /* 0x000fca0000000000 */
[----:B------:R-:W-:Y:S01]  /*17200*/  R2UR UR20, R20 ;  /* 0x00000000141472ca */ /* 0x000fe200000e0000 */
[----:B------:R-:W-:-:S05]  /*17210*/  VIADD R20, R14, 0x600 ;  /* 0x000006000e147836 */ /* 0x000fca0000000000 */
[----:B------:R-:W-:Y:S01]  /*17220*/  R2UR UR24, R20 ;  /* 0x00000000141872ca */ /* 0x000fe200000e0000 */
[----:B------:R-:W-:-:S05]  /*17230*/  VIADD R20, R14, 0x602 ;  /* 0x000006020e147836 */ /* 0x000fca0000000000 */
[----:B------:R-:W-:Y:S01]  /*17240*/  R2UR UR28, R20 ;  /* 0x00000000141c72ca */ /* 0x000fe200000e0000 */
[C---:B------:R-:W-:Y:S02]  /*17250*/  VIADD R20, R14.reuse, 0x604 ;  /* 0x000006040e147836 */ /* 0x040fe40000000000 */
[----:B------:R-:W-:-:S03]  /*17260*/  VIADD R14, R14, 0x606 ;  /* 0x000006060e0e7836 */ /* 0x000fc60000000000 */
        /* <DEDUP_REMOVED lines=39> */
[----:B------:R-:W2:Y:S02]  /*174e0*/  MUFU.TANH R14, R14 ;  /* 0x0000000e000e7308 */ /* 0x000ea40000002400 */
[----:B------:R-:W-:-:S04]  /*174f0*/  IADD3 R143, -R137, 0x1, -R82 ;  /* 0x00000001898f7810 */ /* 0x000fc80007ffe952 */
[----:B------:R-:W-:Y:S02]  /*17500*/  IADD3 R143, -R138, R143, R139 ;  /* 0x0000008f8a8f7210 */ /* 0x000fe40007ffe18b */
[----:B------:R-:W1:Y:S03]  /*17510*/  MUFU.TANH R20, R20 ;  /* 0x0000001400147308 */ /* 0x000e660000002400 */
[C---:B------:R-:W-:Y:S02]  /*17520*/  VIADD R144, R143.reuse, UR43 ;  /* 0x0000002b8f907c36 */ /* 0x040fe40008000000 */
[----:B------:R-:W-:-:S03]  /*17530*/  VIADD R143, R143, UR52 ;  /* 0x000000348f8f7c36 */ /* 0x000fc60008000000 */
[----:B------:R-:W1:Y:S01]  /*17540*/  MUFU.TANH R26, R26 ;  /* 0x0000001a001a7308 */ /* 0x000e620000002400 */
[C---:B0-----:R-:W-:Y:S02]  /*17550*/  IMAD.IADD R87, R145.reuse, 0x1, R144 ;  /* 0x0000000191577824 */ /* 0x041fe400078e0290 */
[----:B------:R-:W-:-:S05]  /*17560*/  IMAD.IADD R86, R145, 0x1, R143 ;  /* 0x0000000191567824 */ /* 0x000fca00078e028f */
[----:B------:R-:W0:Y:S08]  /*17570*/  MUFU.TANH R27, R27 ;  /* 0x0000001b001b7308 */ /* 0x000e300000002400 */
[----:B------:R-:W0:Y:S01]  /*17580*/  MUFU.TANH R31, R31 ;  /* 0x0000001f001f7308 */ /* 0x000e220000002400 */
[----:B------:R-:W-:Y:S02]  /*17590*/  WARPGROUP.DEPBAR.LE gsb0, 0x0 ;  /* 0x00008000000079c5 */ /* 0x000fe40000010000 */
        /* <DEDUP_REMOVED lines=57> */
[----:B-1234-:R-:W-:Y:S05]  /*17930*/  @!P4 BRA `(.L_x_10916) ;  /* 0x000000000058c947 */ /* 0x01efea0003800000 */
        /* <DEDUP_REMOVED lines=12> */
.L_x_10918:
[----:B------:R-:W-:-:S05]  /*17a00*/  IMAD.U32 R155, RZ, RZ, UR5 ;  /* 0x00000005ff9b7e24 */ /* 0x000fca000f8e00ff */
[----:B------:R-:W-:-:S13]  /*17a10*/  ISETP.NE.AND P2, PT, R155, 0x1, PT ;  /* 0x000000019b00780c */ /* 0x000fda0003f45270 */
[----:B0-----:R-:W0:Y:S02]  /*17a20*/  @P2 LDC.64 R50, c[0x0][0x9e8] ;  /* 0x00027a00ff322b82 */ /* 0x001e240000000a00 */
[----:B0-----:R-:W-:-:S05]  /*17a30*/  @P2 IMAD.HI.U32 R50, R145, R50, RZ ;  /* 0x0000003291322227 */ /* 0x001fca00078e00ff */
[----:B------:R-:W-:-:S07]  /*17a40*/  @P2 SHF.R.U32.HI R145, RZ, R51, R50 ;  /* 0x00000033ff912219 */ /* 0x000fce0000011632 */
.L_x_10919:
[----:B------:R-:W-:Y:S05]  /*17a50*/  BSYNC B0 ;  /* 0x0000000000007941 */ /* 0x000fea0003800000 */
.L_x_10917:
[----:B------:R-:W-:-:S04]  /*17a60*/  IMAD R145, R145, R155, -R82 ;  /* 0x0000009b91917224 */ /* 0x000fc800078e0a52 */
[----:B------:R-:W-:-:S05]  /*17a70*/  IMAD.IADD R145, R145, 0x1, -R137 ;  /* 0x0000000191917824 */ /* 0x000fca00078e0a89 */
[----:B------:R-:W-:Y:S02]  /*17a80*/  VIMNMX R86, R86, R145, !PT ;  /* 0x0000009156567248 */ /* 0x000fe40007fe0100 */
[----:B------:R-:W-:-:S07]  /*17a90*/  VIADDMNMX R87, R145, R155, R87, PT ;  /* 0x0000009b91577246 */ /* 0x000fce0003800157 */
.L_x_10916:
[----:B------:R-:W-:Y:S01]  /*17aa0*/  ISETP.GT.AND P3, PT, R0, -0x1, PT ;  /* 0xffffffff0000780c */ /* 0x000fe20003f64270 */
[----:B------:R-:W1:Y:S03]  /*17ab0*/  SHFL.IDX PT, R12, R12, 0x1, 0x1c1f ;  /* 0x003c1f000c0c7f89 */ /* 0x000e6600000e0000 */
[----:B------:R-:W-:-:S04]  /*17ac0*/  ISETP.GT.AND P2, PT, R86, RZ, P3 ;  /* 0x000000ff5600720c */ /* 0x000fc80001f44270 */
[----:B------:R-:W-:-:S04]  /*17ad0*/  ISETP.LT.OR P2, PT, R87, 0x1, P2 ;  /* 0x000000015700780c */ /* 0x000fc80001741670 */
[----:B0-----:R-:W-:Y:S02]  /*17ae0*/  FSEL R50, R13, -INF , !P2 ;  /* 0xff8000000d327808 */ /* 0x001fe40005000000 */
[----:B------:R-:W-:-:S04]  /*17af0*/  ISETP.GT.AND P2, PT, R86, 0x1, P3 ;  /* 0x000000015600780c */ /* 0x000fc80001f44270 */
[----:B------:R-:W-:-:S04]  /*17b00*/  ISETP.LT.OR P2, PT, R87, 0x2, P2 ;  /* 0x000000025700780c */ /* 0x000fc80001741670 */
[----:B------:R-:W-:Y:S02]  /*17b10*/  FSEL R15, R15, -INF , !P2 ;  /* 0xff8000000f0f7808 */ /* 0x000fe40005000000 */
[----:B------:R-:W-:Y:S01]  /*17b20*/  ISETP.GT.AND P2, PT, R86, 0x8, P3 ;  /* 0x000000085600780c */ /* 0x000fe20001f44270 */
[--C-:B-1----:R-:W-:Y:S02]  /*17b30*/  IMAD.IADD R144, R144, 0x1, R12.reuse ;  /* 0x0000000190907824 */ /* 0x102fe400078e020c */
        /* <DEDUP_REMOVED lines=103> */
.L_x_10922:
[----:B------:R-:W-:-:S05]  /*181b0*/  IMAD.U32 R86, RZ, RZ, UR5 ;  /* 0x00000005ff567e24 */ /* 0x000fca000f8e00ff */
[----:B------:R-:W-:-:S13]  /*181c0*/  ISETP.NE.AND P2, PT, R86, 0x1, PT ;  /* 0x000000015600780c */ /* 0x000fda0003f45270 */
[----:B------:R-:W0:Y:S02]  /*181d0*/  @P2 LDC.64 R12, c[0x0][0x9e8] ;  /* 0x00027a00ff0c2b82 */ /* 0x000e240000000a00 */
[----:B0-----:R-:W-:-:S05]  /*181e0*/  @P2 IMAD.HI.U32 R12, R51, R12, RZ ;  /* 0x0000000c330c2227 */ /* 0x001fca00078e00ff */
[----:B------:R-:W-:-:S07]  /*181f0*/  @P2 SHF.R.U32.HI R51, RZ, R13, R12 ;  /* 0x0000000dff332219 */ /* 0x000fce000001160c */
.L_x_10923:
[----:B------:R-:W-:Y:S05]  /*18200*/  BSYNC B0 ;  /* 0x0000000000007941 */ /* 0x000fea0003800000 */
.L_x_10921:
[----:B------:R-:W-:-:S04]  /*18210*/  IMAD R51, R51, R86, -R82 ;  /* 0x0000005633337224 */ /* 0x000fc800078e0a52 */
[----:B------:R-:W-:-:S05]  /*18220*/  IMAD.IADD R51, R51, 0x1, -R137 ;  /* 0x0000000133337824 */ /* 0x000fca00078e0a89 */
[----:B------:R-:W-:Y:S02]  /*18230*/  VIMNMX R143, R143, R51, !PT ;  /* 0x000000338f8f7248 */ /* 0x000fe40007fe0100 */
[----:B------:R-:W-:-:S07]  /*18240*/  VIADDMNMX R144, R51, R86, R144, PT ;  /* 0x0000005633907246 */ /* 0x000fce0003800190 */
.L_x_10920:
        /* <DEDUP_REMOVED lines=94> */
[----:B------:R-:W-:Y:S01]  /*18830*/  FFMA.FTZ R10, R85, UR39, -R10 ;  /* 0x00000027550a7c23 */ /* 0x000fe2000801080a */
        /* <DEDUP_REMOVED lines=8> */
[----:B------:R-:W3:Y:S01]  /*188c0*/  MUFU.EX2 R21, R21 ;  /* 0x0000001500157308 */ /* 0x000ee20000000800 */
[----:B0-----:R-:W-:Y:S02]  /*188d0*/  FFMA.FTZ R4, R11, R4, R32 ;  /* 0x000000040b047223 */ /* 0x001fe40000010020 */
[----:B------:R-:W-:Y:S02]  /*188e0*/  FSEL R86, R34, -INF , !P2 ;  /* 0xff80000022567808 */ /* 0x000fe40005000000 */
[----:B------:R-:W-:-:S03]  /*188f0*/  ISETP.GT.AND P2, PT, R143, 0x20, P3 ;  /* 0x000000208f00780c */ /* 0x000fc60001f44270 */
[----:B------:R-:W0:Y:S01]  /*18900*/  MUFU.EX2 R25, R25 ;  /* 0x0000001900197308 */ /* 0x000e220000000800 */
[----:B------:R-:W-:Y:S01]  /*18910*/  ISETP.LT.OR P2, PT, R144, 0x21, P2 ;  /* 0x000000219000780c */ /* 0x000fe20001741670 */
[C---:B-1----:R-:W-:Y:S01]  /*18920*/  FADD.FTZ R4, R15.reuse, R4 ;  /* 0x000000040f047221 */ /* 0x042fe20000010000 */
[----:B------:R-:W-:Y:S02]  /*18930*/  F2FP.F16.F32.PACK_AB R32, R15, R32 ;  /* 0x000000200f20723e */ /* 0x000fe400000000ff */
[----:B------:R-:W-:Y:S02]  /*18940*/  FSEL R36, R36, -INF , !P2 ;  /* 0xff80000024247808 */ /* 0x000fe40005000000 */
[----:B------:R-:W-:Y:S01]  /*18950*/  ISETP.GT.AND P2, PT, R143, 0x21, P3 ;  /* 0x000000218f00780c */ /* 0x000fe20001f44270 */
[----:B------:R-:W1:Y:S01]  /*18960*/  MUFU.EX2 R27, R27 ;  /* 0x0000001b001b7308 */ /* 0x000e620000000800 */
[----:B---3--:R-:W-:Y:S02]  /*18970*/  FADD.FTZ R4, R21, R4 ;  /* 0x0000000415047221 */ /* 0x008fe40000010000 */
[----:B------:R-:W-:-:S04]  /*18980*/  ISETP.LT.OR P2, PT, R144, 0x22, P2 ;  /* 0x000000229000780c */ /* 0x000fc80001741670 */
[----:B------:R-:W-:Y:S01]  /*18990*/  FSEL R38, R38, -INF , !P2 ;  /* 0xff80000026267808 */ /* 0x000fe20005000000 */
[----:B------:R-:W3:Y:S01]  /*189a0*/  MUFU.EX2 R29, R29 ;  /* 0x0000001d001d7308 */ /* 0x000ee20000000800 */
[----:B------:R-:W-:Y:S01]  /*189b0*/  ISETP.GT.AND P2, PT, R143, 0x28, P3 ;  /* 0x000000288f00780c */ /* 0x000fe20001f44270 */
[C---:B0-----:R-:W-:Y:S01]  /*189c0*/  FADD.FTZ R4, R25.reuse, R4 ;  /* 0x0000000419047221 */ /* 0x041fe20000010000 */
[----:B------:R-:W-:Y:S02]  /*189d0*/  F2FP.F16.F32.PACK_AB R34, R25, R21 ;  /* 0x000000151922723e */ /* 0x000fe400000000ff */
[----:B------:R-:W-:-:S03]  /*189e0*/  ISETP.LT.OR P2, PT, R144, 0x29, P2 ;  /* 0x000000299000780c */ /* 0x000fc60001741670 */
[----:B------:R-:W0:Y:S01]  /*189f0*/  MUFU.EX2 R31, R31 ;  /* 0x0000001f001f7308 */ /* 0x000e220000000800 */
[----:B------:R-:W-:Y:S01]  /*18a00*/  FSEL R40, R40, -INF , !P2 ;  /* 0xff80000028287808 */ /* 0x000fe20005000000 */
[----:B-1----:R-:W-:Y:S01]  /*18a10*/  FADD.FTZ R4, R27, R4 ;  /* 0x000000041b047221 */ /* 0x002fe20000010000 */
[----:B------:R-:W-:-:S04]  /*18a20*/  ISETP.GT.AND P2, PT, R143, 0x29, P3 ;  /* 0x000000298f00780c */ /* 0x000fc80001f44270 */
[----:B------:R-:W-:Y:S01]  /*18a30*/  ISETP.LT.OR P2, PT, R144, 0x2a, P2 ;  /* 0x0000002a9000780c */ /* 0x000fe20001741670 */
[----:B------:R-:W1:Y:S01]  /*18a40*/  MUFU.EX2 R51, R51 ;  /* 0x0000003300337308 */ /* 0x000e620000000800 */
[----:B---3--:R-:W-:Y:S02]  /*18a50*/  FADD.FTZ R4, R29, R4 ;  /* 0x000000041d047221 */ /* 0x008fe40000010000 */
[----:B------:R-:W-:Y:S02]  /*18a60*/  FSEL R42, R42, -INF , !P2 ;  /* 0xff8000002a2a7808 */ /* 0x000fe40005000000 */
[----:B------:R-:W-:-:S03]  /*18a70*/  ISETP.GT.AND P2, PT, R143, 0x30, P3 ;  /* 0x000000308f00780c */ /* 0x000fc60001f44270 */
[----:B------:R-:W3:Y:S01]  /*18a80*/  MUFU.EX2 R82, R82 ;  /* 0x0000005200527308 */ /* 0x000ee20000000800 */
[----:B------:R-:W-:Y:S01]  /*18a90*/  ISETP.LT.OR P2, PT, R144, 0x31, P2 ;  /* 0x000000319000780c */ /* 0x000fe20001741670 */
[----:B0-----:R-:W-:-:S03]  /*18aa0*/  FADD.FTZ R4, R31, R4 ;  /* 0x000000041f047221 */ /* 0x001fc60000010000 */
[----:B------:R-:W-:Y:S02]  /*18ab0*/  FSEL R44, R44, -INF , !P2 ;  /* 0xff8000002c2c7808 */ /* 0x000fe40005000000 */
[----:B------:R-:W-:Y:S01]  /*18ac0*/  ISETP.GT.AND P2, PT, R143, 0x31, P3 ;  /* 0x000000318f00780c */ /* 0x000fe20001f44270 */
[----:B------:R-:W0:Y:S01]  /*18ad0*/  MUFU.EX2 R37, R37 ;  /* 0x0000002500257308 */ /* 0x000e220000000800 */
[----:B-1----:R-:W-:Y:S02]  /*18ae0*/  FADD.FTZ R4, R51, R4 ;  /* 0x0000000433047221 */ /* 0x002fe40000010000 */
[----:B------:R-:W-:-:S04]  /*18af0*/  ISETP.LT.OR P2, PT, R144, 0x32, P2 ;  /* 0x000000329000780c */ /* 0x000fc80001741670 */
[----:B------:R-:W-:Y:S01]  /*18b00*/  FSEL R46, R46, -INF , !P2 ;  /* 0xff8000002e2e7808 */ /* 0x000fe20005000000 */
[----:B------:R-:W1:Y:S01]  /*18b10*/  MUFU.EX2 R39, R39 ;  /* 0x0000002700277308 */ /* 0x000e620000000800 */
[----:B------:R-:W-:Y:S01]  /*18b20*/  ISETP.GT.AND P2, PT, R143, 0x38, P3 ;  /* 0x000000388f00780c */ /* 0x000fe20001f44270 */
[----:B---3--:R-:W-:-:S03]  /*18b30*/  FADD.FTZ R4, R82, R4 ;  /* 0x0000000452047221 */ /* 0x008fc60000010000 */
[----:B------:R-:W-:-:S03]  /*18b40*/  ISETP.LT.OR P2, PT, R144, 0x39, P2 ;  /* 0x000000399000780c */ /* 0x000fc60001741670 */
[----:B------:R-:W3:Y:S01]  /*18b50*/  MUFU.EX2 R41, R41 ;  /* 0x0000002900297308 */ /* 0x000ee20000000800 */
[----:B------:R-:W-:Y:S01]  /*18b60*/  FSEL R48, R48, -INF , !P2 ;  /* 0xff80000030307808 */ /* 0x000fe20005000000 */
[----:B0-----:R-:W-:Y:S01]  /*18b70*/  FADD.FTZ R4, R37, R4 ;  /* 0x0000000425047221 */ /* 0x001fe20000010000 */
[----:B------:R-:W-:-:S04]  /*18b80*/  ISETP.GT.AND P2, PT, R143, 0x39, P3 ;  /* 0x000000398f00780c */ /* 0x000fc80001f44270 */
[----:B------:R-:W-:Y:S01]  /*18b90*/  ISETP.LT.OR P2, PT, R144, 0x3a, P2 ;  /* 0x0000003a9000780c */ /* 0x000fe20001741670 */
[----:B------:R-:W-:Y:S01]  /*18ba0*/  MUFU.EX2 R43, R43 ;  /* 0x0000002b002b7308 */ /* 0x000fe20000000800 */
[----:B-1----:R-:W-:Y:S02]  /*18bb0*/  FADD.FTZ R4, R39, R4 ;  /* 0x0000000427047221 */ /* 0x002fe40000010000 */
[----:B------:R-:W-:Y:S02]  /*18bc0*/  FSEL R52, R52, -INF , !P2 ;  /* 0xff80000034347808 */ /* 0x000fe40005000000 */
[----:B------:R-:W-:-:S03]  /*18bd0*/  ISETP.GT.AND P2, PT, R143, 0x40, P3 ;  /* 0x000000408f00780c */ /* 0x000fc60001f44270 */
[----:B------:R-:W-:Y:S01]  /*18be0*/  MUFU.EX2 R45, R45 ;  /* 0x0000002d002d7308 */ /* 0x000fe20000000800 */
[----:B------:R-:W-:Y:S01]  /*18bf0*/  ISETP.LT.OR P2, PT, R144, 0x41, P2 ;  /* 0x000000419000780c */ /* 0x000fe20001741670 */
[----:B---3--:R-:W-:-:S03]  /*18c00*/  FADD.FTZ R4, R41, R4 ;  /* 0x0000000429047221 */ /* 0x008fc60000010000 */
[----:B------:R-:W-:Y:S02]  /*18c10*/  FSEL R54, R54, -INF , !P2 ;  /* 0xff80000036367808 */ /* 0x000fe40005000000 */
[----:B------:R-:W-:Y:S01]  /*18c20*/  ISETP.GT.AND P2, PT, R143, 0x41, P3 ;  /* 0x000000418f00780c */ /* 0x000fe20001f44270 */
[----:B------:R-:W-:Y:S03]  /*18c30*/  MUFU.EX2 R47, R47 ;  /* 0x0000002f002f7308 */ /* 0x000fe60000000800 */
[----:B------:R-:W-:-:S04]  /*18c40*/  ISETP.LT.OR P2, PT, R144, 0x42, P2 ;  /* 0x000000429000780c */ /* 0x000fc80001741670 */
[----:B------:R-:W-:Y:S01]  /*18c50*/  FSEL R56, R56, -INF , !P2 ;  /* 0xff80000038387808 */ /* 0x000fe20005000000 */
[----:B------:R-:W-:Y:S01]  /*18c60*/  MUFU.EX2 R49, R49 ;  /* 0x0000003100317308 */ /* 0x000fe20000000800 */
[----:B------:R-:W-:-:S04]  /*18c70*/  ISETP.GT.AND P2, PT, R143, 0x48, P3 ;  /* 0x000000488f00780c */ /* 0x000fc80001f44270 */
[----:B------:R-:W-:-:S03]  /*18c80*/  ISETP.LT.OR P2, PT, R144, 0x49, P2 ;  /* 0x000000499000780c */ /* 0x000fc60001741670 */
[----:B------:R-:W-:Y:S01]  /*18c90*/  MUFU.EX2 R53, R53 ;  /* 0x0000003500357308 */ /* 0x000fe20000000800 */
[----:B------:R-:W-:Y:S02]  /*18ca0*/  FSEL R58, R58, -INF , !P2 ;  /* 0xff8000003a3a7808 */ /* 0x000fe40005000000 */
[----:B------:R-:W-:-:S04]  /*18cb0*/  ISETP.GT.AND P2, PT, R143, 0x49, P3 ;  /* 0x000000498f00780c */ /* 0x000fc80001f44270 */
[----:B------:R-:W-:Y:S01]  /*18cc0*/  ISETP.LT.OR P2, PT, R144, 0x4a, P2 ;  /* 0x0000004a9000780c */ /* 0x000fe20001741670 */
[----:B------:R-:W-:Y:S03]  /*18cd0*/  MUFU.EX2 R55, R55 ;  /* 0x0000003700377308 */ /* 0x000fe60000000800 */
[----:B------:R-:W-:Y:S02]  /*18ce0*/  FSEL R60, R60, -INF , !P2 ;  /* 0xff8000003c3c7808 */ /* 0x000fe40005000000 */
[----:B------:R-:W-:-:S03]  /*18cf0*/  ISETP.GT.AND P2, PT, R143, 0x50, P3 ;  /* 0x000000508f00780c */ /* 0x000fc60001f44270 */
[----:B------:R-:W-:Y:S01]  /*18d00*/  MUFU.EX2 R57, R57 ;  /* 0x0000003900397308 */ /* 0x000fe20000000800 */
[----:B------:R-:W-:-:S04]  /*18d10*/  ISETP.LT.OR P2, PT, R144, 0x51, P2 ;  /* 0x000000519000780c */ /* 0x000fc80001741670 */
        /* <DEDUP_REMOVED lines=40> */
[----:B------:R-:W-:-:S04]  /*18fa0*/  ISETP.GT.AND P2, PT, R143, RZ, P3 ;  /* 0x000000ff8f00720c */ /* 0x000fc80001f44270 */
[----:B------:R-:W-:-:S03]  /*18fb0*/  ISETP.LT.OR P2, PT, R144, 0x1, P2 ;  /* 0x000000019000780c */ /* 0x000fc60001741670 */
[----:B------:R-:W-:Y:S01]  /*18fc0*/  MUFU.EX2 R10, R10 ;  /* 0x0000000a000a7308 */ /* 0x000fe20000000800 */
[----:B------:R-:W-:Y:S02]  /*18fd0*/  FSEL R14, R14, -INF , !P2 ;  /* 0xff8000000e0e7808 */ /* 0x000fe40005000000 */
        /* <DEDUP_REMOVED lines=42> */
[C---:B------:R-:W-:Y:S01]  /*19280*/  FSETP.NEU.FTZ.AND P2, PT, R13.reuse, -INF , PT ;  /* 0xff8000000d00780b */ /* 0x040fe20003f5d000 */
[----:B------:R-:W-:-:S05]  /*19290*/  FMUL.FTZ R15, R13, UR39 ;  /* 0x000000270d0f7c20 */ /* 0x000fca0008410000 */
[----:B------:R-:W-:-:S05]  /*192a0*/  FSEL R15, R15, RZ, P2 ;  /* 0x000000ff0f0f7208 */ /* 0x000fca0001000000 */
[--C-:B------:R-:W-:Y:S01]  /*192b0*/  FFMA.FTZ R21, R24, UR39, -R15.reuse ;  /* 0x0000002718157c23 */ /* 0x100fe2000801080f */
[--C-:B------:R-:W-:Y:S01]  /*192c0*/  FFMA.FTZ R24, R26, UR39, -R15.reuse ;  /* 0x000000271a187c23 */ /* 0x100fe2000801080f */
[--C-:B------:R-:W-:Y:S01]  /*192d0*/  FFMA.FTZ R14, R14, UR39, -R15.reuse ;  /* 0x000000270e0e7c23 */ /* 0x100fe2000801080f */
[--C-:B------:R-:W-:Y:S01]  /*192e0*/  FFMA.FTZ R20, R20, UR39, -R15.reuse ;  /* 0x0000002714147c23 */ /* 0x100fe2000801080f */
[----:B------:R-:W-:Y:S01]  /*192f0*/  FSEL R26, R13, RZ, P2 ;  /* 0x000000ff0d1a7208 */ /* 0x000fe20001000000 */
[--C-:B------:R-:W-:Y:S01]  /*19300*/  FFMA.FTZ R25, R28, UR39, -R15.reuse ;  /* 0x000000271c197c23 */ /* 0x100fe2000801080f */
[----:B------:R-:W-:Y:S01]  /*19310*/  MUFU.EX2 R21, R21 ;  /* 0x0000001500157308 */ /* 0x000fe20000000800 */
[--C-:B------:R-:W-:Y:S01]  /*19320*/  FFMA.FTZ R36, R36, UR39, -R15.reuse ;  /* 0x0000002724247c23 */ /* 0x100fe2000801080f */
[----:B------:R-:W-:Y:S01]  /*19330*/  FFMA.FTZ R50, R38, UR39, -R15 ;  /* 0x0000002726327c23 */ /* 0x000fe2000801080f */
[----:B------:R-:W-:Y:S01]  /*19340*/  FADD.FTZ R26, -R26, R5 ;  /* 0x000000051a1a7221 */ /* 0x000fe20000010100 */
[--C-:B------:R-:W-:Y:S01]  /*19350*/  FFMA.FTZ R40, R40, UR39, -R15.reuse ;  /* 0x0000002728287c23 */ /* 0x100fe2000801080f */
[--C-:B------:R-:W-:Y:S01]  /*19360*/  FFMA.FTZ R42, R42, UR39, -R15.reuse ;  /* 0x000000272a2a7c23 */ /* 0x100fe2000801080f */
[--C-:B------:R-:W-:Y:S01]  /*19370*/  FFMA.FTZ R38, R46, UR39, -R15.reuse ;  /* 0x000000272e267c23 */ /* 0x100fe2000801080f */
[----:B------:R-:W-:Y:S01]  /*19380*/  FMUL.FTZ R5, R26, UR39 ;  /* 0x000000271a057c20 */ /* 0x000fe20008410000 */
        /* <DEDUP_REMOVED lines=15> */
[----:B------:R-:W-:Y:S01]  /*19480*/  FFMA.FTZ R81, R81, UR39, -R15 ;  /* 0x0000002751517c23 */ /* 0x000fe2000801080f */
[----:B------:R-:W1:Y:S08]  /*19490*/  MUFU.EX2 R24, R24 ;  /* 0x0000001800187308 */ /* 0x000e700000000800 */
[----:B------:R-:W3:Y:S01]  /*194a0*/  MUFU.EX2 R5, R5 ;  /* 0x0000000500057308 */ /* 0x000ee20000000800 */
[----:B0-----:R-:W-:-:S07]  /*194b0*/  F2FP.F16.F32.PACK_AB R33, R20, R14 ;  /* 0x0000000e1421723e */ /* 0x001fce00000000ff */
[----:B------:R-:W0:Y:S01]  /*194c0*/  MUFU.EX2 R25, R25 ;  /* 0x0000001900197308 */ /* 0x000e220000000800 */
[----:B-1----:R-:W-:-:S05]  /*194d0*/  F2FP.F16.F32.PACK_AB R35, R24, R21 ;  /* 0x000000151823723e */ /* 0x002fca00000000ff */
[----:B------:R1:W-:Y:S02]  /*194e0*/  STSM.16.M88.4 [R140+0x21800], R32 ;  /* 0x021800208c007844 */ /* 0x0003e40000000200 */
[----:B------:R-:W-:Y:S01]  /*194f0*/  MUFU.EX2 R36, R36 ;  /* 0x0000002400247308 */ /* 0x000fe20000000800 */
[----:B---3--:R-:W-:Y:S01]  /*19500*/  FFMA.FTZ R14, R5, R3, R14 ;  /* 0x00000003050e7223 */ /* 0x008fe2000001000e */
[----:B------:R-:W-:-:S03]  /*19510*/  FFMA.FTZ R3, R48, UR39, -R15 ;  /* 0x0000002730037c23 */ /* 0x000fc6000801080f */
[----:B------:R-:W-:Y:S01]  /*19520*/  FADD.FTZ R14, R20, R14 ;  /* 0x0000000e140e7221 */ /* 0x000fe20000010000 */
[--C-:B------:R-:W-:Y:S02]  /*19530*/  FFMA.FTZ R20, R54, UR39, -R15.reuse ;  /* 0x0000002736147c23 */ /* 0x100fe4000801080f */
[----:B------:R-:W-:Y:S01]  /*19540*/  MUFU.EX2 R50, R50 ;  /* 0x0000003200327308 */ /* 0x000fe20000000800 */
[----:B------:R-:W-:Y:S01]  /*19550*/  FADD.FTZ R26, R21, R14 ;  /* 0x0000000e151a7221 */ /* 0x000fe20000010000 */
[----:B------:R-:W-:-:S03]  /*19560*/  FFMA.FTZ R21, R56, UR39, -R15 ;  /* 0x0000002738157c23 */ /* 0x000fc6000801080f */
[----:B------:R-:W-:Y:S01]  /*19570*/  FADD.FTZ R28, R24, R26 ;  /* 0x0000001a181c7221 */ /* 0x000fe20000010000 */
[--C-:B-1----:R-:W-:Y:S01]  /*19580*/  FFMA.FTZ R32, R30, UR39, -R15.reuse ;  /* 0x000000271e207c23 */ /* 0x102fe2000801080f */
[--C-:B------:R-:W-:Y:S01]  /*19590*/  FFMA.FTZ R33, R85, UR39, -R15.reuse ;  /* 0x0000002755217c23 */ /* 0x100fe2000801080f */
[--C-:B------:R-:W-:Y:S01]  /*195a0*/  FFMA.FTZ R35, R86, UR39, -R15.reuse ;  /* 0x0000002756237c23 */ /* 0x100fe2000801080f */
[----:B------:R-:W-:Y:S01]  /*195b0*/  F2FP.F16.F32.PACK_AB R24, R29, R27 ;  /* 0x0000001b1d18723e */ /* 0x000fe200000000ff */
[----:B0-----:R-:W-:Y:S01]  /*195c0*/  FADD.FTZ R27, R25, R28 ;  /* 0x0000001c191b7221 */ /* 0x001fe20000010000 */
[----:B------:R-:W-:Y:S01]  /*195d0*/  MUFU.EX2 R40, R40 ;  /* 0x0000002800287308 */ /* 0x000fe20000000800 */
[--C-:B------:R-:W-:Y:S01]  /*195e0*/  FFMA.FTZ R34, R44, UR39, -R15.reuse ;  /* 0x000000272c227c23 */ /* 0x100fe2000801080f */
[----:B------:R-:W-:Y:S01]  /*195f0*/  FADD.FTZ R29, R43, R4 ;  /* 0x000000042b1d7221 */ /* 0x000fe20000010000 */
[----:B------:R-:W-:Y:S01]  /*19600*/  F2FP.F16.F32.PACK_AB R26, R51, R31 ;  /* 0x0000001f331a723e */ /* 0x000fe200000000ff */
[----:B------:R-:W-:Y:S01]  /*19610*/  FFMA.FTZ R15, R83, UR39, -R15 ;  /* 0x00000027530f7c23 */ /* 0x000fe2000801080f */
[----:B------:R-:W-:-:S02]  /*19620*/  F2FP.F16.F32.PACK_AB R28, R37, R82 ;  /* 0x00000052251c723e */ /* 0x000fc400000000ff */
[----:B------:R-:W-:Y:S01]  /*19630*/  F2FP.F16.F32.PACK_AB R30, R41, R39 ;  /* 0x00000027291e723e */ /* 0x000fe200000000ff */
[----:B------:R-:W0:Y:S08]  /*19640*/  MUFU.EX2 R32, R32 ;  /* 0x0000002000207308 */ /* 0x000e300000000800 */
[----:B------:R-:W1:Y:S08]  /*19650*/  MUFU.EX2 R33, R33 ;  /* 0x0000002100217308 */ /* 0x000e700000000800 */
[----:B------:R-:W3:Y:S01]  /*19660*/  MUFU.EX2 R35, R35 ;  /* 0x0000002300237308 */ /* 0x000ee20000000800 */
[C---:B0-----:R-:W-:Y:S01]  /*19670*/  FADD.FTZ R27, R32.reuse, R27 ;  /* 0x0000001b201b7221 */ /* 0x041fe20000010000 */
[----:B------:R-:W-:-:S06]  /*19680*/  F2FP.F16.F32.PACK_AB R25, R32, R25 ;  /* 0x000000192019723e */ /* 0x000fcc00000000ff */
[----:B------:R-:W0:Y:S01]  /*19690*/  MUFU.EX2 R42, R42 ;  /* 0x0000002a002a7308 */ /* 0x000e220000000800 */
[----:B-1----:R-:W-:-:S07]  /*196a0*/  FADD.FTZ R27, R33, R27 ;  /* 0x0000001b211b7221 */ /* 0x002fce0000010000 */
[----:B------:R-:W1:Y:S01]  /*196b0*/  MUFU.EX2 R34, R34 ;  /* 0x0000002200227308 */ /* 0x000e620000000800 */
[----:B---3--:R-:W-:-:S04]  /*196c0*/  FADD.FTZ R27, R35, R27 ;  /* 0x0000001b231b7221 */ /* 0x008fc80000010000 */
[----:B------:R-:W-:-:S03]  /*196d0*/  FADD.FTZ R27, R36, R27 ;  /* 0x0000001b241b7221 */ /* 0x000fc60000010000 */
[----:B------:R-:W3:Y:S01]  /*196e0*/  MUFU.EX2 R38, R38 ;  /* 0x0000002600267308 */ /* 0x000ee20000000800 */
[----:B------:R-:W-:-:S04]  /*196f0*/  FADD.FTZ R27, R50, R27 ;  /* 0x0000001b321b7221 */ /* 0x000fc80000010000 */
[----:B------:R-:W-:-:S03]  /*19700*/  FADD.FTZ R27, R40, R27 ;  /* 0x0000001b281b7221 */ /* 0x000fc60000010000 */
[----:B------:R-:W4:Y:S01]  /*19710*/  MUFU.EX2 R3, R3 ;  /* 0x0000000300037308 */ /* 0x000f220000000800 */
[----:B0-----:R-:W-:Y:S01]  /*19720*/  FADD.FTZ R4, R42, R27 ;  /* 0x0000001b2a047221 */ /* 0x001fe20000010000 */
[----:B------:R-:W-:-:S03]  /*19730*/  FADD.FTZ R27, R45, R29 ;  /* 0x0000001d2d1b7221 */ /* 0x000fc60000010000 */
[----:B-1----:R-:W-:Y:S01]  /*19740*/  FADD.FTZ R4, R34, R4 ;  /* 0x0000000422047221 */ /* 0x002fe20000010000 */
[----:B------:R-:W-:Y:S02]  /*19750*/  FADD.FTZ R27, R47, R27 ;  /* 0x0000001b2f1b7221 */ /* 0x000fe40000010000 */
[----:B------:R-:W0:Y:S01]  /*19760*/  MUFU.EX2 R14, R52 ;  /* 0x00000034000e7308 */ /* 0x000e220000000800 */
[----:B---3--:R-:W-:Y:S01]  /*19770*/  FADD.FTZ R4, R38, R4 ;  /* 0x0000000426047221 */ /* 0x008fe20000010000 */
[----:B------:R-:W-:-:S04]  /*19780*/  FADD.FTZ R27, R49, R27 ;  /* 0x0000001b311b7221 */ /* 0x000fc80000010000 */
[----:B------:R-:W-:Y:S01]  /*19790*/  FADD.FTZ R29, R53, R27 ;  /* 0x0000001b351d7221 */ /* 0x000fe20000010000 */
[----:B------:R-:W-:Y:S01]  /*197a0*/  F2FP.F16.F32.PACK_AB R27, R35, R33 ;  /* 0x00000021231b723e */ /* 0x000fe200000000ff */
[----:B------:R-:W1:Y:S01]  /*197b0*/  MUFU.EX2 R20, R20 ;  /* 0x0000001400147308 */ /* 0x000e620000000800 */
[----:B----4-:R-:W-:Y:S01]  /*197c0*/  FADD.FTZ R4, R3, R4 ;  /* 0x0000000403047221 */ /* 0x010fe20000010000 */
[----:B------:R-:W-:Y:S01]  /*197d0*/  FADD.FTZ R31, R55, R29 ;  /* 0x0000001d371f7221 */ /* 0x000fe20000010000 */
[----:B------:R-:W-:Y:S01]  /*197e0*/  F2FP.F16.F32.PACK_AB R29, R50, R36 ;  /* 0x00000024321d723e */ /* 0x000fe200000000ff */
[----:B--2---:R-:W-:Y:S02]  /*197f0*/  STSM.16.M88.4 [R87], R24 ;  /* 0x0000001857007844 */ /* 0x004fe40000000200 */
[----:B------:R-:W-:Y:S01]  /*19800*/  FADD.FTZ R32, R57, R31 ;  /* 0x0000001f39207221 */ /* 0x000fe20000010000 */
[----:B------:R-:W-:Y:S01]  /*19810*/  F2FP.F16.F32.PACK_AB R31, R42, R40 ;  /* 0x000000282a1f723e */ /* 0x000fe200000000ff */
[----:B------:R-:W2:Y:S01]  /*19820*/  MUFU.EX2 R21, R21 ;  /* 0x0000001500157308 */ /* 0x000ea20000000800 */
[----:B------:R-:W3:Y:S01]  /*19830*/  LDL R36, [R1+0x24] ;  /* 0x0000240001247983 */ /* 0x000ee20000100800 */
[----:B0-----:R-:W-:-:S03]  /*19840*/  FADD.FTZ R4, R14, R4 ;  /* 0x000000040e047221 */ /* 0x001fc60000010000 */
[----:B------:R2:W-:Y:S03]  /*19850*/  STSM.16.M88.4 [R142], R28 ;  /* 0x0000001c8e007844 */ /* 0x0005e60000000200 */
[----:B------:R-:W0:Y:S01]  /*19860*/  MUFU.EX2 R58, R58 ;  /* 0x0000003a003a7308 */ /* 0x000e220000000800 */
[----:B-1----:R-:W-:-:S07]  /*19870*/  FADD.FTZ R4, R20, R4 ;  /* 0x0000000414047221 */ /* 0x002fce0000010000 */
[----:B------:R-:W1:Y:S01]  /*19880*/  MUFU.EX2 R60, R60 ;  /* 0x0000003c003c7308 */ /* 0x000e620000000800 */
[C---:B--2---:R-:W-:Y:S02]  /*19890*/  F2FP.F16.F32.PACK_AB R29, R21.reuse, R20 ;  /* 0x00000014151d723e */ /* 0x044fe400000000ff */
[----:B------:R-:W2:Y:S05]  /*198a0*/  LDL R20, [R1+0x44] ;  /* 0x0000440001147983 */ /* 0x000eaa0000100800 */
[----:B------:R-:W4:Y:S01]  /*198b0*/  MUFU.EX2 R62, R62 ;  /* 0x0000003e003e7308 */ /* 0x000f220000000800 */
[----:B------:R-:W-:-:S07]  /*198c0*/  FADD.FTZ R4, R21, R4 ;  /* 0x0000000415047221 */ /* 0x000fce0000010000 */
[----:B------:R-:W5:Y:S01]  /*198d0*/  MUFU.EX2 R64, R64 ;  /* 0x0000004000407308 */ /* 0x000f620000000800 */
[----:B0-----:R-:W-:Y:S01]  /*198e0*/  FADD.FTZ R4, R58, R4 ;  /* 0x000000043a047221 */ /* 0x001fe20000010000 */
[----:B------:R-:W-:-:S06]  /*198f0*/  FADD.FTZ R32, R59, R32 ;  /* 0x000000203b207221 */ /* 0x000fcc0000010000 */
[----:B------:R-:W0:Y:S01]  /*19900*/  MUFU.EX2 R66, R66 ;  /* 0x0000004200427308 */ /* 0x000e220000000800 */
[----:B-1----:R-:W-:Y:S01]  /*19910*/  FADD.FTZ R4, R60, R4 ;  /* 0x000000043c047221 */ /* 0x002fe20000010000 */
[----:B------:R-:W-:-:S06]  /*19920*/  FADD.FTZ R32, R61, R32 ;  /* 0x000000203d207221 */ /* 0x000fcc0000010000 */
[----:B------:R-:W1:Y:S01]  /*19930*/  MUFU.EX2 R68, R68 ;  /* 0x0000004400447308 */ /* 0x000e620000000800 */
[----:B----4-:R-:W-:Y:S01]  /*19940*/  FADD.FTZ R4, R62, R4 ;  /* 0x000000043e047221 */ /* 0x010fe20000010000 */
[----:B------:R-:W-:-:S06]  /*19950*/  FADD.FTZ R32, R63, R32 ;  /* 0x000000203f207221 */ /* 0x000fcc0000010000 */
[----:B------:R-:W4:Y:S01]  /*19960*/  MUFU.EX2 R70, R70 ;  /* 0x0000004600467308 */ /* 0x000f220000000800 */
[----:B-----5:R-:W-:Y:S01]  /*19970*/  FADD.FTZ R4, R64, R4 ;  /* 0x0000000440047221 */ /* 0x020fe20000010000 */
[----:B------:R-:W-:-:S06]  /*19980*/  FADD.FTZ R32, R65, R32 ;  /* 0x0000002041207221 */ /* 0x000fcc0000010000 */
        /* <DEDUP_REMOVED lines=8> */
[----:B------:R-:W-:Y:S01]  /*19a10*/  F2FP.F16.F32.PACK_AB R27, R14, R3 ;  /* 0x000000030e1b723e */ /* 0x000fe200000000ff */
[----:B------:R-:W-:-:S05]  /*19a20*/  FADD.FTZ R32, R71, R32 ;  /* 0x0000002047207221 */ /* 0x000fca0000010000 */
[----:B------:R-:W4:Y:S01]  /*19a30*/  MUFU.EX2 R33, R80 ;  /* 0x0000005000217308 */ /* 0x000f220000000800 */
[----:B-----5:R-:W-:-:S07]  /*19a40*/  FADD.FTZ R3, R72, R4 ;  /* 0x0000000448037221 */ /* 0x020fce0000010000 */
[----:B------:R-:W5:Y:S08]  /*19a50*/  MUFU.EX2 R79, R79 ;  /* 0x0000004f004f7308 */ /* 0x000f700000000800 */
[----:B------:R-:W-:Y:S08]  /*19a60*/  MUFU.EX2 R81, R81 ;  /* 0x0000005100517308 */ /* 0x000ff00000000800 */
[----:B------:R-:W5:Y:S01]  /*19a70*/  MUFU.EX2 R15, R15 ;  /* 0x0000000f000f7308 */ /* 0x000f620000000800 */
[----:B------:R-:W-:Y:S01]  /*19a80*/  FADD.FTZ R32, R73, R32 ;  /* 0x0000002049207221 */ /* 0x000fe20000010000 */
[----:B0-----:R-:W-:Y:S01]  /*19a90*/  FADD.FTZ R3, R74, R3 ;  /* 0x000000034a037221 */ /* 0x001fe20000010000 */
[----:B------:R-:W-:-:S02]  /*19aa0*/  F2FP.F16.F32.PACK_AB R24, R45, R43 ;  /* 0x0000002b2d18723e */ /* 0x000fc400000000ff */
[----:B------:R-:W-:Y:S02]  /*19ab0*/  F2FP.F16.F32.PACK_AB R26, R49, R47 ;  /* 0x0000002f311a723e */ /* 0x000fe400000000ff */
[----:B------:R-:W-:Y:S02]  /*19ac0*/  F2FP.F16.F32.PACK_AB R25, R38, R34 ;  /* 0x000000222619723e */ /* 0x000fe400000000ff */
[----:B------:R-:W-:Y:S02]  /*19ad0*/  F2FP.F16.F32.PACK_AB R28, R55, R53 ;  /* 0x00000035371c723e */ /* 0x000fe400000000ff */
[----:B------:R-:W-:Y:S02]  /*19ae0*/  F2FP.F16.F32.PACK_AB R30, R59, R57 ;  /* 0x000000393b1e723e */ /* 0x000fe400000000ff */
[----:B------:R-:W-:Y:S01]  /*19af0*/  F2FP.F16.F32.PACK_AB R31, R60, R58 ;  /* 0x0000003a3c1f723e */ /* 0x000fe200000000ff */
[----:B------:R-:W-:Y:S01]  /*19b00*/  FADD.FTZ R32, R75, R32 ;  /* 0x000000204b207221 */ /* 0x000fe20000010000 */
[----:B-1----:R-:W-:Y:S01]  /*19b10*/  FADD.FTZ R4, R76, R3 ;  /* 0x000000034c047221 */ /* 0x002fe20000010000 */
[----:B------:R0:W-:Y:S01]  /*19b20*/  STSM.16.M88.4 [R141], R24 ;  /* 0x000000188d007844 */ /* 0x0001e20000000200 */
[----:B------:R-:W-:Y:S01]  /*19b30*/  F2FP.F16.F32.PACK_AB R34, R10, R84 ;  /* 0x000000540a22723e */ /* 0x000fe200000000ff */
[----:B------:R-:W-:Y:S01]  /*19b40*/  FADD.FTZ R21, R77, R32 ;  /* 0x000000204d157221 */ /* 0x000fe20000010000 */
[----:B----4-:R-:W-:Y:S01]  /*19b50*/  FADD.FTZ R4, R33, R4 ;  /* 0x0000000421047221 */ /* 0x010fe20000010000 */
[----:B------:R1:W-:Y:S01]  /*19b60*/  STSM.16.M88.4 [R140+0x27800], R28 ;  /* 0x0278001c8c007844 */ /* 0x0003e20000000200 */
[----:B------:R-:W-:-:S02]  /*19b70*/  F2FP.F16.F32.PACK_AB R32, R78, R77 ;  /* 0x0000004d4e20723e */ /* 0x000fc400000000ff */
[----:B-----5:R-:W-:Y:S02]  /*19b80*/  F2FP.F16.F32.PACK_AB R33, R79, R33 ;  /* 0x000000214f21723e */ /* 0x020fe400000000ff */
[----:B------:R-:W-:Y:S02]  /*19b90*/  F2FP.F16.F32.PACK_AB R35, R15, R81 ;  /* 0x000000510f23723e */ /* 0x000fe400000000ff */
[----:B0-----:R-:W-:Y:S02]  /*19ba0*/  F2FP.F16.F32.PACK_AB R24, R63, R61 ;  /* 0x0000003d3f18723e */ /* 0x001fe400000000ff */
[----:B------:R-:W-:Y:S02]  /*19bb0*/  F2FP.F16.F32.PACK_AB R26, R67, R65 ;  /* 0x00000041431a723e */ /* 0x000fe400000000ff */
[----:B------:R-:W-:Y:S02]  /*19bc0*/  F2FP.F16.F32.PACK_AB R25, R64, R62 ;  /* 0x0000003e4019723e */ /* 0x000fe400000000ff */
[----:B------:R-:W-:-:S02]  /*19bd0*/  F2FP.F16.F32.PACK_AB R27, R68, R66 ;  /* 0x00000042441b723e */ /* 0x000fc400000000ff */
[----:B-1----:R-:W-:Y:S02]  /*19be0*/  F2FP.F16.F32.PACK_AB R28, R71, R69 ;  /* 0x00000045471c723e */ /* 0x002fe400000000ff */
[----:B------:R-:W-:Y:S02]  /*19bf0*/  F2FP.F16.F32.PACK_AB R30, R75, R73 ;  /* 0x000000494b1e723e */ /* 0x000fe400000000ff */
[----:B------:R-:W-:Y:S02]  /*19c00*/  F2FP.F16.F32.PACK_AB R29, R72, R70 ;  /* 0x00000046481d723e */ /* 0x000fe400000000ff */
[----:B------:R-:W-:Y:S01]  /*19c10*/  F2FP.F16.F32.PACK_AB R31, R76, R74 ;  /* 0x0000004a4c1f723e */ /* 0x000fe200000000ff */
[----:B------:R-:W-:Y:S01]  /*19c20*/  FADD.FTZ R3, R78, R21 ;  /* 0x000000154e037221 */ /* 0x000fe20000010000 */
[----:B------:R-:W-:-:S03]  /*19c30*/  FADD.FTZ R4, R79, R4 ;  /* 0x000000044f047221 */ /* 0x000fc60000010000 */
        /* <DEDUP_REMOVED lines=56> */
[----:B---3--:R0:W-:Y:S04]  /*19fc0*/  STSM.16.M88.4 [R36], R24 ;  /* 0x0000001824007844 */ /* 0x0081e80000000200 */
[----:B------:R0:W-:Y:S04]  /*19fd0*/  STSM.16.M88.4 [R142+0x6000], R28 ;  /* 0x0060001c8e007844 */ /* 0x0001e80000000200 */
[----:B------:R0:W-:Y:S01]  /*19fe0*/  STSM.16.M88.4 [R141+0x6000], R32 ;  /* 0x006000208d007844 */ /* 0x0001e20000000200 */
[----:B------:R1:W-:Y:S06]  /*19ff0*/  MEMBAR.ALL.CTA ;  /* 0x0000000000007992 */ /* 0x0003ec0000008000 */
[----:B-1----:R-:W1:Y:S01]  /*1a000*/  FENCE.VIEW.ASYNC.S ;  /* 0x00000000000073c6 */ /* 0x002e620000000000 */
[C---:B--2---:R-:W-:Y:S01]  /*1a010*/  ISETP.GT.AND P2, PT, R0.reuse, R20, PT ;  /* 0x000000140000720c */ /* 0x044fe20003f44270 */
[----:B------:R-:W-:Y:S01]  /*1a020*/  VIADD R0, R0, 0xffffffff ;  /* 0xffffffff00007836 */ /* 0x000fe20000000000 */
[----:B-1----:R-:W-:-:S11]  /*1a030*/  NOP ;  /* 0x0000000000007918 */ /* 0x002fd60000000000 */
[----:B0-----:R-:W-:Y:S05]  /*1a040*/  @P2 BRA `(.L_x_10924) ;  /* 0xffffffc4000c2947 */ /* 0x001fea000383ffff */
.L_x_10906:
[----:B------:R-:W-:Y:S05]  /*1a050*/  WARPSYNC.ALL ;  /* 0x0000000000007948 */ /* 0x000fea0003800000 */
[----:B------:R-:W-:Y:S06]  /*1a060*/  BAR.ARV 0x8, 0x200 ;  /* 0x0208000000007b1d */ /* 0x000fec0000002000 */
[----:B------:R-:W-:Y:S05]  /*1a070*/  @!P0 BRA `(.L_x_10925) ;  /* 0x0000000000048947 */ /* 0x000fea0003800000 */
[----:B------:R-:W-:Y:S01]  /*1a080*/  BPT.TRAP 0x1 ;  /* 0x000000040000795c */ /* 0x000fe20000300000 */
.L_x_10925:
[----:B------:R-:W-:Y:S01]  /*1a090*/  IMAD R0, R16, 0x8, R2 ;  /* 0x0000000810007824 */ /* 0x000fe200078e0202 */
[----:B------:R-:W-:-:S04]  /*1a0a0*/  SHF.L.U32 R5, R19, 0x1f, RZ ;  /* 0x0000001f13057819 */ /* 0x000fc800000006ff */
[----:B------:R0:W1:Y:S01]  /*1a0b0*/  SYNCS.PHASECHK.TRANS64.TRYWAIT P2, [R0+URZ+0x2d850], R5 ;  /* 0x02d85005000075a7 */ /* 0x000062000804017f */
[----:B------:R-:W-:Y:S05]  /*1a0c0*/  @!P0 BRA `(.L_x_10926) ;  /* 0x0000000000048947 */ /* 0x000fea0003800000 */
[----:B------:R-:W-:Y:S01]  /*1a0d0*/  BPT.TRAP 0x1 ;  /* 0x000000040000795c */ /* 0x000fe20000300000 */
.L_x_10926:
[----:B------:R-:W2:Y:S01]  /*1a0e0*/  LDL.LU R6, [R1+0x3c] ;  /* 0x00003c0001067983 */ /* 0x000ea20000300800 */
[----:B------:R-:W-:Y:S02]  /*1a0f0*/  VIADD R2, R2, 0x400 ;  /* 0x0000040002027836 */ /* 0x000fe40000000000 */
[----:B------:R-:W-:-:S03]  /*1a100*/  IMAD.MOV.U32 R9, RZ, RZ, 0x40000040 ;  /* 0x40000040ff097424 */ /* 0x000fc600078e00ff */
[----:B------:R-:W-:-:S04]  /*1a110*/  SHF.R.U32.HI R2, RZ, 0x4, R2 ;  /* 0x00000004ff027819 */ /* 0x000fc80000011602 */
[----:B------:R-:W-:-:S04]  /*1a120*/  LOP3.LUT R2, R2, 0x3fff, RZ, 0xc0, !PT ;  /* 0x00003fff02027812 */ /* 0x000fc800078ec0ff */
[----:B------:R-:W-:Y:S02]  /*1a130*/  LOP3.LUT R7, R2, 0x2000000, RZ, 0xfc, !PT ;  /* 0x0200000002077812 */ /* 0x000fe400078efcff */
[----:B--2---:R-:W-:Y:S01]  /*1a140*/  LOP3.LUT R8, R6, 0x10000, RZ, 0xfc, !PT ;  /* 0x0001000006087812 */ /* 0x004fe200078efcff */
[----:B-1----:R-:W-:Y:S06]  /*1a150*/  @P2 BRA `(.L_x_10927) ;  /* 0x0000000000082947 */ /* 0x002fec0003800000 */
[----:B------:R-:W1:Y:S02]  /*1a160*/  SYNCS.PHASECHK.TRANS64.TRYWAIT P0, [R0+URZ+0x2d850], R5 ;  /* 0x02d85005000075a7 */ /* 0x000e64000800017f */
[----:B-1----:R-:W-:Y:S05]  /*1a170*/  @!P0 BRA `(.L_x_10928) ;  /* 0x000000cc00d48947 */ /* 0x002fea0003800000 */
.L_x_10927:
[----:B------:R-:W-:Y:S01]  /*1a180*/  IMAD R6, R16, 0x600, R7 ;  /* 0x0000060010067824 */ /* 0x000fe200078e0207 */
[----:B------:R-:W2:Y:S01]  /*1a190*/  LDL.LU R24, [R1+0x58] ;  /* 0x0000580001187983 */ /* 0x000ea20000300800 */
[----:B------:R-:W-:Y:S01]  /*1a1a0*/  IMAD.MOV.U32 R7, RZ, RZ, -0x7fffffe0 ;  /* 0x80000020ff077424 */ /* 0x000fe200078e00ff */
[----:B------:R-:W-:Y:S05]  /*1a1b0*/  WARPSYNC.ALL ;  /* 0x0000000000007948 */ /* 0x000fea0003800000 */
[C---:B------:R-:W-:Y:S01]  /*1a1c0*/  R2UR UR4, R8.reuse ;  /* 0x00000000080472ca */ /* 0x040fe200000e0000 */
[----:B------:R-:W-:Y:S01]  /*1a1d0*/  WARPGROUP.ARRIVE ;  /* 0x00000000000079c5 */ /* 0x000fe20000000000 */
[----:B------:R-:W-:Y:S01]  /*1a1e0*/  R2UR UR5, R9 ;  /* 0x00000000090572ca */ /* 0x000fe200000e0000 */
[----:B------:R-:W-:Y:S01]  /*1a1f0*/  VIADD R10, R8, 0x2 ;  /* 0x00000002080a7836 */ /* 0x000fe20000000000 */
[C---:B------:R-:W-:Y:S01]  /*1a200*/  R2UR UR6, R6.reuse ;  /* 0x00000000060672ca */ /* 0x040fe200000e0000 */
[----:B------:R-:W-:Y:S01]  /*1a210*/  VIADD R14, R6, 0x40 ;  /* 0x00000040060e7836 */ /* 0x000fe20000000000 */
[----:B------:R-:W-:Y:S01]  /*1a220*/  R2UR UR7, R7 ;  /* 0x00000000070772ca */ /* 0x000fe200000e0000 */
[----:B------:R-:W-:Y:S01]  /*1a230*/  IMAD.MOV.U32 R11, RZ, RZ, 0x40000040 ;  /* 0x40000040ff0b7424 */ /* 0x000fe200078e00ff */
[----:B01----:R-:W0:Y:S01]  /*1a240*/  SHFL.BFLY PT, R5, R4, 0x2, 0x1f ;  /* 0x0c401f0004057f89 */ /* 0x003e2200000e0000 */
[----:B------:R-:W-:-:S02]  /*1a250*/  IMAD.MOV.U32 R15, RZ, RZ, -0x7fffffe0 ;  /* 0x80000020ff0f7424 */ /* 0x000fc400078e00ff */
[----:B------:R-:W-:Y:S01]  /*1a260*/  IMAD.MOV.U32 R9, RZ, RZ, 0x40000040 ;  /* 0x40000040ff097424 */ /* 0x000fe200078e00ff */
[----:B------:R-:W1:Y:S01]  /*1a270*/  SHFL.BFLY PT, R2, R3, 0x2, 0x1f ;  /* 0x0c401f0003027f89 */ /* 0x000e6200000e0000 */
[----:B------:R-:W-:Y:S02]  /*1a280*/  IMAD.MOV.U32 R7, RZ, RZ, -0x7fffffe0 ;  /* 0x80000020ff077424 */ /* 0x000fe400078e00ff */
[----:B------:R-:W-:-:S04]  /*1a290*/  VIADD R16, R16, 0x1 ;  /* 0x0000000110107836 */ /* 0x000fc80000000000 */
[----:B------:R-:W-:Y:S01]  /*1a2a0*/  HGMMA.64x96x16.F32 R88, gdesc[UR4].tnspB, R88, gsb0 ;  /* 0x41600000045879f0 */ /* 0x000fe20008000858 */
[----:B------:R-:W-:Y:S01]  /*1a2b0*/  R2UR UR4, R10 ;  /* 0x000000000a0472ca */ /* 0x000fe200000e0000 */
[----:B------:R-:W-:Y:S01]  /*1a2c0*/  VIADD R10, R8, 0x4 ;  /* 0x00000004080a7836 */ /* 0x000fe20000000000 */
[----:B------:R-:W-:Y:S01]  /*1a2d0*/  R2UR UR5, R11 ;  /* 0x000000000b0572ca */ /* 0x000fe200000e0000 */
[----:B------:R-:W-:Y:S01]  /*1a2e0*/  IMAD.MOV.U32 R11, RZ, RZ, 0x40000040 ;  /* 0x40000040ff0b7424 */ /* 0x000fe200078e00ff */
[----:B------:R-:W-:Y:S01]  /*1a2f0*/  R2UR UR6, R14 ;  /* 0x000000000e0672ca */ /* 0x000fe200000e0000 */
[----:B------:R-:W-:Y:S01]  /*1a300*/  VIADD R14, R6, 0x80 ;  /* 0x00000080060e7836 */ /* 0x000fe20000000000 */
[----:B------:R-:W-:Y:S01]  /*1a310*/  R2UR UR7, R15 ;  /* 0x000000000f0772ca */ /* 0x000fe200000e0000 */
[----:B------:R-:W-:Y:S01]  /*1a320*/  IMAD.MOV.U32 R15, RZ, RZ, -0x7fffffe0 ;  /* 0x80000020ff0f7424 */ /* 0x000fe200078e00ff */
[----:B------:R-:W-:Y:S01]  /*1a330*/  ISETP.NE.AND P2, PT, R16, 0x2, PT ;  /* 0x000000021000780c */ /* 0x000fe20003f45270 */
[----:B0-----:R-:W-:-:S03]  /*1a340*/  FADD.FTZ R5, R5, R4 ;  /* 0x0000000405057221 */ /* 0x001fc60000010000 */
[----:B------:R-:W-:Y:S01]  /*1a350*/  SEL R16, R16, RZ, P2 ;  /* 0x000000ff10107207 */ /* 0x000fe20001000000 */
[----:B------:R-:W-:Y:S02]  /*1a360*/  WARPGROUP.DEPBAR.LE gsb0, 0x0 ;  /* 0x00008000000079c5 */ /* 0x000fe40000010000 */
[----:B------:R-:W-:-:S06]  /*1a370*/  WARPGROUP.ARRIVE ;  /* 0x00000000000079c5 */ /* 0x000fcc0000000000 */
        /* <DEDUP_REMOVED lines=19> */
[----:B------:R-:W-:Y:S02]  /*1a4b0*/  IMAD.MOV.U32 R15, RZ, RZ, -0x7fffffe0 ;  /* 0x80000020ff0f7424 */ /* 0x000fe400078e00ff */
[----:B--2---:R-:W-:-:S05]  /*1a4c0*/  VIADD R24, R24, 0x1 ;  /* 0x0000000118187836 */ /* 0x004fca0000000000 */
[----:B------:R-:W-:Y:S01]  /*1a4d0*/  STL [R1+0x58], R24 ;  /* 0x0000581801007387 */ /* 0x000fe20000100800 */
        /* <DEDUP_REMOVED lines=31> */
[----:B------:R-:W-:Y:S01]  /*1a6d0*/  IMAD.U32 R15, RZ, RZ, UR39 ;  /* 0x00000027ff0f7e24 */ /* 0x000fe2000f8e00ff */
[----:B------:R-:W-:Y:S02]  /*1a6e0*/  WARPGROUP.DEPBAR.LE gsb0, 0x0 ;  /* 0x00008000000079c5 */ /* 0x000fe40000010000 */
[----:B------:R-:W-:-:S09]  /*1a6f0*/  WARPGROUP.ARRIVE ;  /* 0x00000000000079c5 */ /* 0x000fd20000000000 */
[----:B------:R-:W-:Y:S01]  /*1a700*/  HGMMA.64x96x16.F32 R88, gdesc[UR4].tnspB, R88, gsb0 ;  /* 0x41600000045879f0 */ /* 0x000fe20008000858 */
[----:B------:R-:W-:Y:S01]  /*1a710*/  R2UR UR4, R8 ;  /* 0x00000000080472ca */ /* 0x000fe200000e0000 */
[----:B------:R-:W-:Y:S01]  /*1a720*/  IMAD.MOV.U32 R8, RZ, RZ, RZ ;  /* 0x000000ffff087224 */ /* 0x000fe200078e00ff */
[----:B------:R-:W-:Y:S01]  /*1a730*/  R2UR UR5, R9 ;  /* 0x00000000090572ca */ /* 0x000fe200000e0000 */
[----:B------:R-:W-:Y:S01]  /*1a740*/  @!P1 VIADD R9, R0, 0x2d860 ;  /* 0x0002d86000099836 */ /* 0x000fe20000000000 */
[----:B------:R-:W-:Y:S01]  /*1a750*/  R2UR UR6, R6 ;  /* 0x00000000060672ca */ /* 0x000fe200000e0000 */
[----:B-1----:R-:W-:Y:S01]  /*1a760*/  FADD.FTZ R6, R2, R3 ;  /* 0x0000000302067221 */ /* 0x002fe20000010000 */
[----:B------:R-:W-:Y:S01]  /*1a770*/  R2UR UR7, R7 ;  /* 0x00000000070772ca */ /* 0x000fe200000e0000 */
[----:B------:R-:W0:Y:S01]  /*1a780*/  SHFL.BFLY PT, R2, R5, 0x1, 0x1f ;  /* 0x0c201f0005027f89 */ /* 0x000e2200000e0000 */
[----:B------:R-:W-:Y:S01]  /*1a790*/  @!P1 PRMT R9, RZ, 0x654, R9 ;  /* 0x00000654ff099816 */ /* 0x000fe20000000009 */
[----:B------:R-:W-:-:S02]  /*1a7a0*/  IMAD.MOV.U32 R0, RZ, RZ, -0x800000 ;  /* 0xff800000ff007424 */ /* 0x000fc400078e00ff */
[----:B------:R-:W1:Y:S01]  /*1a7b0*/  SHFL.BFLY PT, R7, R6, 0x1, 0x1f ;  /* 0x0c201f0006077f89 */ /* 0x000e6200000e0000 */
[----:B------:R-:W-:Y:S02]  /*1a7c0*/  IMAD.MOV.U32 R3, RZ, RZ, -0x800000 ;  /* 0xff800000ff037424 */ /* 0x000fe400078e00ff */
[----:B0-----:R-:W-:Y:S01]  /*1a7d0*/  FADD.FTZ R10, R5, R2 ;  /* 0x00000002050a7221 */ /* 0x001fe20000010000 */
[----:B------:R-:W-:Y:S01]  /*1a7e0*/  SEL R2, RZ, 0x1, P2 ;  /* 0x00000001ff027807 */ /* 0x000fe20001000000 */
[----:B------:R-:W-:Y:S02]  /*1a7f0*/  IMAD.U32 R5, RZ, RZ, UR39 ;  /* 0x00000027ff057e24 */ /* 0x000fe4000f8e00ff */
[----:B-1----:R-:W-:Y:S01]  /*1a800*/  FADD.FTZ R11, R6, R7 ;  /* 0x00000007060b7221 */ /* 0x002fe20000010000 */
[----:B------:R-:W-:Y:S02]  /*1a810*/  FSETP.NE.FTZ.AND P0, PT, R10, RZ, PT ;  /* 0x000000ff0a00720b */ /* 0x000fe40003f15000 */
[----:B------:R-:W-:Y:S01]  /*1a820*/  LOP3.LUT R19, R19, R2, RZ, 0x3c, !PT ;  /* 0x0000000213137212 */ /* 0x000fe200078e3cff */
[----:B------:R-:W-:Y:S01]  /*1a830*/  IMAD.MOV.U32 R2, RZ, RZ, RZ ;  /* 0x000000ffff027224 */ /* 0x000fe200078e00ff */
        /* <DEDUP_REMOVED lines=65> */
.L_x_10819:
        /* <DEDUP_REMOVED lines=12> */
[----:B------:R-:W3:Y:S01]  /*1ad10*/  S2R R9, SR_SWINHI ;  /* 0x0000000000097919 */ /* 0x000ee20000002f00 */
[----:B------:R-:W-:Y:S01]  /*1ad20*/  IMAD.MOV.U32 R44, RZ, RZ, RZ ;  /* 0x000000ffff2c7224 */ /* 0x000fe200078e00ff */
[----:B------:R-:W4:Y:S01]  /*1ad30*/  LDC R45, c[0x0][0xbe8] ;  /* 0x0002fa00ff2d7b82 */ /* 0x000f220000000800 */
[----:B------:R-:W4:Y:S04]  /*1ad40*/  LDL.LU R34, [R1+0x50] ;  /* 0x0000500001227983 */ /* 0x000f280000300800 */
[----:B------:R-:W4:Y:S01]  /*1ad50*/  LDL R42, [R1+0x54] ;  /* 0x00005400012a7983 */ /* 0x000f220000100800 */
[----:B------:R-:W-:-:S02]  /*1ad60*/  MOV R32, R2 ;  /* 0x0000000200207202 */ /* 0x000fc40000000f00 */
[----:B---3--:R-:W-:-:S03]  /*1ad70*/  MOV R33, R9 ;  /* 0x0000000900217202 */ /* 0x008fc60000000f00 */
[----:B--2---:R-:W-:-:S03]  /*1ad80*/  IMAD.WIDE R8, R8, 0x2, R32 ;  /* 0x0000000208087825 */ /* 0x004fc600078e0220 */
[C---:B------:R-:W-:Y:S02]  /*1ad90*/  IADD3 R39, P0, R8.reuse, 0x6020, RZ ;  /* 0x0000602008277810 */ /* 0x040fe40007f1e0ff */
[----:B------:R-:W-:-:S03]  /*1ada0*/  IADD3 R31, P4, R8, 0x20, RZ ;  /* 0x00000020081f7810 */ /* 0x000fc60007f9e0ff */
[----:B------:R-:W-:Y:S01]  /*1adb0*/  IMAD.X R15, RZ, RZ, R9, P0 ;  /* 0x000000ffff0f7224 */ /* 0x000fe200000e0609 */
[----:B----4-:R-:W-:Y:S02]  /*1adc0*/  ISETP.NE.AND P0, PT, R34, RZ, PT ;  /* 0x000000ff2200720c */ /* 0x010fe40003f05270 */
[----:B------:R-:W-:Y:S02]  /*1add0*/  LOP3.LUT R11, R8, 0x180, RZ, 0xc0, !PT ;  /* 0x00000180080b7812 */ /* 0x000fe400078ec0ff */
[----:B------:R-:W-:Y:S01]  /*1ade0*/  SEL R36, R34, UR4, P0 ;  /* 0x0000000422247c07 */ /* 0x000fe20008000000 */
[----:B------:R-:W-:Y:S05]  /*1adf0*/  WARPSYNC.ALL ;  /* 0x0000000000007948 */ /* 0x000fea0003800000 */
[----:B------:R-:W-:-:S02]  /*1ae00*/  LOP3.LUT R10, R31, 0x180, RZ, 0xc0, !PT ;  /* 0x000001801f0a7812 */ /* 0x000fc400078ec0ff */
[C---:B------:R-:W-:Y:S02]  /*1ae10*/  IADD3 R12, P2, R8.reuse, 0x3020, RZ ;  /* 0x00003020080c7810 */ /* 0x040fe40007f5e0ff */
[C---:B------:R-:W-:Y:S02]  /*1ae20*/  IADD3 R37, P1, R8.reuse, 0x6000, RZ ;  /* 0x0000600008257810 */ /* 0x040fe40007f3e0ff */
[----:B------:R-:W-:Y:S02]  /*1ae30*/  IADD3 R35, P3, R8, 0x3000, RZ ;  /* 0x0000300008237810 */ /* 0x000fe40007f7e0ff */
[----:B------:R-:W-:Y:S01]  /*1ae40*/  LOP3.LUT R30, R39, 0x180, RZ, 0xc0, !PT ;  /* 0x00000180271e7812 */ /* 0x000fe200078ec0ff */
[----:B------:R-:W-:Y:S01]  /*1ae50*/  IMAD.X R25, RZ, RZ, R9, P4 ;  /* 0x000000ffff197224 */ /* 0x000fe200020e0609 */
[----:B------:R-:W-:Y:S01]  /*1ae60*/  SHF.R.U64 R11, R11, 0x3, RZ ;  /* 0x000000030b0b7819 */ /* 0x000fe200000012ff */
[----:B------:R-:W-:Y:S01]  /*1ae70*/  ULDC.64 UR4, c[0x0][0xc00] ;  /* 0x0003000000047ab9 */ /* 0x000fe20000000a00 */
[----:B------:R-:W-:Y:S01]  /*1ae80*/  SHF.R.U64 R10, R10, 0x3, RZ ;  /* 0x000000030a0a7819 */ /* 0x000fe200000012ff */
[----:B------:R-:W-:Y:S01]  /*1ae90*/  ULDC.64 UR6, c[0x0][0xc08] ;  /* 0x0003020000067ab9 */ /* 0x000fe20000000a00 */
[----:B------:R-:W-:-:S02]  /*1aea0*/  LOP3.LUT R8, R11, R8, RZ, 0x3c, !PT ;  /* 0x000000080b087212 */ /* 0x000fc400078e3cff */
[----:B------:R-:W-:Y:S02]  /*1aeb0*/  LOP3.LUT R11, R12, 0x180, RZ, 0xc0, !PT ;  /* 0x000001800c0b7812 */ /* 0x000fe400078ec0ff */
[----:B------:R-:W-:Y:S02]  /*1aec0*/  LOP3.LUT R24, R10, R31, RZ, 0x3c, !PT ;  /* 0x0000001f0a187212 */ /* 0x000fe400078e3cff */
[----:B------:R-:W-:Y:S02]  /*1aed0*/  LOP3.LUT R14, R37, 0x180, RZ, 0xc0, !PT ;  /* 0x00000180250e7812 */ /* 0x000fe400078ec0ff */
[----:B------:R-:W-:Y:S02]  /*1aee0*/  LOP3.LUT R10, R35, 0x180, RZ, 0xc0, !PT ;  /* 0x00000180230a7812 */ /* 0x000fe400078ec0ff */
[----:B------:R-:W-:Y:S02]  /*1aef0*/  SHF.R.U64 R11, R11, 0x3, RZ ;  /* 0x000000030b0b7819 */ /* 0x000fe400000012ff */
[----:B------:R-:W-:-:S02]  /*1af00*/  SHF.R.U64 R14, R14, 0x3, RZ ;  /* 0x000000030e0e7819 */ /* 0x000fc400000012ff */
[----:B------:R-:W-:Y:S02]  /*1af10*/  SHF.R.U64 R10, R10, 0x3, RZ ;  /* 0x000000030a0a7819 */ /* 0x000fe400000012ff */
[----:B------:R-:W-:Y:S01]  /*1af20*/  SHF.R.U64 R30, R30, 0x3, RZ ;  /* 0x000000031e1e7819 */ /* 0x000fe200000012ff */
[--C-:B------:R-:W-:Y:S01]  /*1af30*/  IMAD.X R27, RZ, RZ, R9.reuse, P3 ;  /* 0x000000ffff1b7224 */ /* 0x100fe200018e0609 */
[----:B------:R-:W-:Y:S02]  /*1af40*/  LOP3.LUT R28, R11, R12, RZ, 0x3c, !PT ;  /* 0x0000000c0b1c7212 */ /* 0x000fe400078e3cff */
[----:B------:R-:W-:Y:S01]  /*1af50*/  LOP3.LUT R12, R14, R37, RZ, 0x3c, !PT ;  /* 0x000000250e0c7212 */ /* 0x000fe200078e3cff */
[--C-:B------:R-:W-:Y:S01]  /*1af60*/  IMAD.X R29, RZ, RZ, R9.reuse, P2 ;  /* 0x000000ffff1d7224 */ /* 0x100fe200010e0609 */
[----:B------:R-:W-:Y:S01]  /*1af70*/  LOP3.LUT R26, R10, R35, RZ, 0x3c, !PT ;  /* 0x000000230a1a7212 */ /* 0x000fe200078e3cff */
[----:B------:R-:W-:Y:S01]  /*1af80*/  IMAD.X R13, RZ, RZ, R9, P1 ;  /* 0x000000ffff0d7224 */ /* 0x000fe200008e0609 */
[----:B------:R-:W-:Y:S01]  /*1af90*/  LOP3.LUT R14, R30, R39, RZ, 0x3c, !PT ;  /* 0x000000271e0e7212 */ /* 0x000fe200078e3cff */
[----:B------:R-:W2:Y:S01]  /*1afa0*/  LDC.64 R34, c[0x0][0xc00] ;  /* 0x00030000ff227b82 */ /* 0x000ea20000000a00 */
[----:B------:R-:W-:-:S02]  /*1afb0*/  MOV R30, R8 ;  /* 0x00000008001e7202 */ /* 0x000fc40000000f00 */
[----:B------:R-:W-:Y:S02]  /*1afc0*/  F2FP.F16.F32.PACK_AB R8, R5, R4 ;  /* 0x000000040508723e */ /* 0x000fe400000000ff */
[----:B------:R-:W-:Y:S02]  /*1afd0*/  F2FP.F16.F32.PACK_AB R9, R91, R90 ;  /* 0x0000005a5b09723e */ /* 0x000fe400000000ff */
[----:B------:R-:W-:Y:S02]  /*1afe0*/  F2FP.F16.F32.PACK_AB R10, R93, R92 ;  /* 0x0000005c5d0a723e */ /* 0x000fe400000000ff */
[----:B------:R-:W-:Y:S01]  /*1aff0*/  F2FP.F16.F32.PACK_AB R11, R95, R94 ;  /* 0x0000005e5f0b723e */ /* 0x000fe200000000ff */
[----:B------:R-:W-:Y:S01]  /*1b000*/  BAR.SYNC.DEFER_BLOCKING 0x1, 0x180 ;  /* 0x0046000000007b1d */ /* 0x000fe20000010000 */
[----:B------:R-:W-:Y:S02]  /*1b010*/  MOV R41, R24 ;  /* 0x0000001800297202 */ /* 0x000fe40000000f00 */
        /* <DEDUP_REMOVED lines=9> */
[----:B------:R-:W-:Y:S01]  /*1b0b0*/  MOV R38, R12 ;  /* 0x0000000c00267202 */ /* 0x000fe20000000f00 */
[----:B------:R3:W-:Y:S01]  /*1b0c0*/  STSM.16.M88.4 [R30], R8 ;  /* 0x000000081e007844 */ /* 0x0007e20000000200 */
[----:B------:R-:W-:Y:S02]  /*1b0d0*/  MOV R37, R14 ;  /* 0x0000000e00257202 */ /* 0x000fe40000000f00 */
[----:B------:R-:W-:Y:S01]  /*1b0e0*/  F2FP.F16.F32.PACK_AB R12, R121, R120 ;  /* 0x00000078790c723e */ /* 0x000fe200000000ff */
[----:B------:R4:W-:Y:S01]  /*1b0f0*/  STSM.16.M88.4 [R41], R24 ;  /* 0x0000001829007844 */ /* 0x0009e20000000200 */
[----:B------:R-:W-:-:S02]  /*1b100*/  F2FP.F16.F32.PACK_AB R13, R123, R122 ;  /* 0x0000007a7b0d723e */ /* 0x000fc400000000ff */
[----:B------:R-:W-:Y:S02]  /*1b110*/  F2FP.F16.F32.PACK_AB R14, R125, R124 ;  /* 0x0000007c7d0e723e */ /* 0x000fe400000000ff */
[----:B------:R-:W-:Y:S02]  /*1b120*/  F2FP.F16.F32.PACK_AB R15, R127, R126 ;  /* 0x0000007e7f0f723e */ /* 0x000fe400000000ff */
[----:B---3--:R-:W-:Y:S02]  /*1b130*/  F2FP.F16.F32.PACK_AB R30, R109, R108 ;  /* 0x0000006c6d1e723e */ /* 0x008fe400000000ff */
[----:B------:R-:W-:Y:S02]  /*1b140*/  F2FP.F16.F32.PACK_AB R8, R7, R6 ;  /* 0x000000060708723e */ /* 0x000fe400000000ff */
[----:B------:R-:W-:Y:S02]  /*1b150*/  F2FP.F16.F32.PACK_AB R9, R115, R114 ;  /* 0x000000727309723e */ /* 0x000fe400000000ff */
[----:B------:R-:W-:-:S02]  /*1b160*/  F2FP.F16.F32.PACK_AB R10, R117, R116 ;  /* 0x00000074750a723e */ /* 0x000fc400000000ff */
[----:B------:R-:W-:Y:S02]  /*1b170*/  F2FP.F16.F32.PACK_AB R11, R119, R118 ;  /* 0x00000076770b723e */ /* 0x000fe400000000ff */
[----:B----4-:R-:W-:Y:S02]  /*1b180*/  F2FP.F16.F32.PACK_AB R24, R129, R128 ;  /* 0x000000808118723e */ /* 0x010fe400000000ff */
[----:B------:R-:W-:Y:S02]  /*1b190*/  F2FP.F16.F32.PACK_AB R25, R131, R130 ;  /* 0x000000828319723e */ /* 0x000fe400000000ff */
[----:B------:R-:W-:Y:S02]  /*1b1a0*/  F2FP.F16.F32.PACK_AB R26, R133, R132 ;  /* 0x00000084851a723e */ /* 0x000fe400000000ff */
[----:B------:R-:W-:Y:S01]  /*1b1b0*/  F2FP.F16.F32.PACK_AB R27, R135, R134 ;  /* 0x00000086871b723e */ /* 0x000fe200000000ff */
[----:B------:R2:W-:Y:S04]  /*1b1c0*/  STSM.16.M88.4 [R40], R28 ;  /* 0x0000001c28007844 */ /* 0x0005e80000000200 */
[----:B------:R3:W-:Y:S04]  /*1b1d0*/  STSM.16.M88.4 [R39], R8 ;  /* 0x0000000827007844 */ /* 0x0007e80000000200 */
[----:B------:R4:W-:Y:S04]  /*1b1e0*/  STSM.16.M88.4 [R38], R12 ;  /* 0x0000000c26007844 */ /* 0x0009e80000000200 */
[----:B------:R0:W-:Y:S01]  /*1b1f0*/  STSM.16.M88.4 [R37], R24 ;  /* 0x0000001825007844 */ /* 0x0001e20000000200 */
[----:B------:R-:W-:Y:S01]  /*1b200*/  BAR.SYNC.DEFER_BLOCKING 0x1, 0x180 ;  /* 0x0046000000007b1d */ /* 0x000fe20000010000 */
[----:B------:R-:W-:-:S04]  /*1b210*/  ISETP.NE.U32.AND P3, PT, RZ, UR4, PT ;  /* 0x00000004ff007c0c */ /* 0x000fc8000bf65070 */
[----:B------:R-:W-:Y:S01]  /*1b220*/  ISETP.NE.AND.EX P3, PT, RZ, UR5, PT, P3 ;  /* 0x00000005ff007c0c */ /* 0x000fe2000bf65330 */
[----:B--2---:R-:W-:-:S12]  /*1b230*/  IMAD.WIDE R28, R42, 0x4, R34 ;  /* 0x000000042a1c7825 */ /* 0x004fd800078e0222 */
[----:B------:R-:W5:Y:S01]  /*1b240*/  @P3 LDG.E R44, desc[UR40][R28.64] ;  /* 0x000000281c2c3981 */ /* 0x000f62000c1e1900 */
[----:B------:R-:W-:-:S04]  /*1b250*/  ISETP.NE.U32.AND P0, PT, RZ, UR6, PT ;  /* 0x00000006ff007c0c */ /* 0x000fc8000bf05070 */
[----:B------:R-:W-:-:S13]  /*1b260*/  ISETP.NE.AND.EX P0, PT, RZ, UR7, PT, P0 ;  /* 0x00000007ff007c0c */ /* 0x000fda000bf05300 */
[----:B---3--:R-:W2:Y:S01]  /*1b270*/  @P0 LDC.64 R8, c[0x0][0xc08] ;  /* 0x00030200ff080b82 */ /* 0x008ea20000000a00 */
[----:B------:R-:W-:Y:S01]  /*1b280*/  ULDC UR6, c[0x0][0xa88] ;  /* 0x0002a20000067ab9 */ /* 0x000fe20000000800 */
[----:B----4-:R-:W-:Y:S01]  /*1b290*/  IMAD.MOV.U32 R14, RZ, RZ, 0x9b8 ;  /* 0x000009b8ff0e7424 */ /* 0x010fe200078e00ff */
[----:B------:R-:W-:Y:S01]  /*1b2a0*/  ISETP.GT.AND P1, PT, R36, 0x1, PT ;  /* 0x000000012400780c */ /* 0x000fe20003f24270 */
[----:B------:R-:W-:-:S03]  /*1b2b0*/  IMAD.U32 R30, RZ, RZ, UR6 ;  /* 0x00000006ff1e7e24 */ /* 0x000fc6000f8e00ff */
[----:B------:R-:W-:-:S04]  /*1b2c0*/  SEL R14, R14, 0x978, P1 ;  /* 0x000009780e0e7807 */ /* 0x000fc80000800000 */
[----:B------:R0:W3:Y:S01]  /*1b2d0*/  LDC.64 R10, c[0x0][R14+0x218] ;  /* 0x000086000e0a7b82 */ /* 0x0000e20000000a00 */
[----:B--2---:R-:W-:-:S07]  /*1b2e0*/  @P0 IMAD.WIDE R8, R42, 0x4, R8 ;  /* 0x000000042a080825 */ /* 0x004fce00078e0208 */
[----:B------:R0:W2:Y:S01]  /*1b2f0*/  LDC.64 R12, c[0x0][R14+0x228] ;  /* 0x00008a000e0c7b82 */ /* 0x0000a20000000a00 */
[----:B------:R4:W5:Y:S07]  /*1b300*/  @P0 LDG.E R30, desc[UR40][R8.64] ;  /* 0x00000028081e0981 */ /* 0x00096e000c1e1900 */
[----:B----4-:R0:W4:Y:S01]  /*1b310*/  LDC.64 R8, c[0x0][R14+0x220] ;  /* 0x000088000e087b82 */ /* 0x0101220000000a00 */
[----:B------:R-:W-:Y:S01]  /*1b320*/  ISETP.NE.AND P2, PT, R45, 0x1, PT ;  /* 0x000000012d00780c */ /* 0x000fe20003f45270 */
[----:B---3--:R-:W-:-:S12]  /*1b330*/  @P0 BRA `(.L_x_10931) ;  /* 0x0000000000100947 */ /* 0x008fd80003800000 */
[----:B------:R-:W-:Y:S05]  /*1b340*/  @!P3 BRA `(.L_x_10931) ;  /* 0x00000000000cb947 */ /* 0x000fea0003800000 */
[----:B------:R-:W3:Y:S04]  /*1b350*/  LDG.E R15, desc[UR40][R28.64] ;  /* 0x000000281c0f7981 */ /* 0x000ee8000c1e1900 */
[----:B-----5:R-:W3:Y:S02]  /*1b360*/  LDG.E R30, desc[UR40][R28.64+0x4] ;  /* 0x000004281c1e7981 */ /* 0x020ee4000c1e1900 */
[----:B---3--:R-:W-:-:S07]  /*1b370*/  IMAD.IADD R30, R30, 0x1, -R15 ;  /* 0x000000011e1e7824 */ /* 0x008fce00078e0a0f */
.L_x_10931:
[----:B------:R-:W3:Y:S04]  /*1b380*/  LDL R28, [R1+0x40] ;  /* 0x00004000011c7983 */ /* 0x000ee80000100800 */
[----:B------:R-:W3:Y:S04]  /*1b390*/  LDL R52, [R1+0x18] ;  /* 0x0000180001347983 */ /* 0x000ee80000100800 */
[----:B------:R-:W2:Y:S04]  /*1b3a0*/  LDL R51, [R1+0x4c] ;  /* 0x00004c0001337983 */ /* 0x000ea80000100800 */
[----:B------:R-:W2:Y:S01]  /*1b3b0*/  LDL R49, [R1+0x5c] ;  /* 0x00005c0001317983 */ /* 0x000ea20000100800 */
[----:B------:R-:W-:Y:S01]  /*1b3c0*/  ISETP.NE.U32.AND P0, PT, RZ, UR4, PT ;  /* 0x00000004ff007c0c */ /* 0x000fe2000bf05070 */
[----:B0-----:R-:W0:Y:S01]  /*1b3d0*/  LDC.64 R14, c[0x0][R14+0x210] ;  /* 0x000084000e0e7b82 */ /* 0x001e220000000a00 */
[----:B------:R-:W-:Y:S01]  /*1b3e0*/  SHF.R.S32.HI R26, RZ, 0x1f, R42 ;  /* 0x0000001fff1a7819 */ /* 0x000fe2000001142a */
[----:B------:R-:W2:Y:S01]  /*1b3f0*/  LDL R34, [R1+0x64] ;  /* 0x0000640001227983 */ /* 0x000ea20000100800 */
[----:B------:R-:W-:-:S04]  /*1b400*/  ISETP.NE.AND.EX P0, PT, RZ, UR5, PT, P0 ;  /* 0x00000005ff007c0c */ /* 0x000fc8000bf05300 */
[----:B------:R-:W-:Y:S01]  /*1b410*/  SEL R27, R26, RZ, !P0 ;  /* 0x000000ff1a1b7207 */ /* 0x000fe20004000000 */
[----:B------:R-:W1:Y:S01]  /*1b420*/  @P2 LDC R35, c[0x0][0xbec] ;  /* 0x0002fb00ff232b82 */ /* 0x000e620000000800 */
[----:B------:R-:W-:-:S05]  /*1b430*/  SEL R46, R42, RZ, !P0 ;  /* 0x000000ff2a2e7207 */ /* 0x000fca0004000000 */
[-C--:B----4-:R-:W-:Y:S02]  /*1b440*/  IMAD R9, R9, R46.reuse, RZ ;  /* 0x0000002e09097224 */ /* 0x090fe400078e02ff */
[----:B------:R-:W4:Y:S02]  /*1b450*/  @P2 LDC R37, c[0x0][0xbf0] ;  /* 0x0002fc00ff252b82 */ /* 0x000f240000000800 */
[C---:B------:R-:W-:Y:S02]  /*1b460*/  IMAD R31, R8.reuse, R27, R9 ;  /* 0x0000001b081f7224 */ /* 0x040fe400078e0209 */
[----:B------:R-:W-:-:S04]  /*1b470*/  IMAD.WIDE.U32 R8, R8, R46, RZ ;  /* 0x0000002e08087225 */ /* 0x000fc800078e00ff */
[----:B------:R-:W0:Y:S01]  /*1b480*/  LDC.64 R24, c[0x0][0xba8] ;  /* 0x0002ea00ff187b82 */ /* 0x000e220000000a00 */
[----:B------:R-:W-:Y:S01]  /*1b490*/  IMAD.IADD R31, R9, 0x1, R31 ;  /* 0x00000001091f7824 */ /* 0x000fe200078e021f */
[----:B-----5:R-:W-:-:S06]  /*1b4a0*/  SHF.R.S32.HI R48, RZ, 0x1f, R44 ;  /* 0x0000001fff307819 */ /* 0x020fcc000001142c */
[----:B0-----:R-:W0:Y:S08]  /*1b4b0*/  @!P1 LDC R24, c[0x0][0xb50] ;  /* 0x0002d400ff189b82 */ /* 0x001e300000000800 */
[----:B------:R-:W0:Y:S01]  /*1b4c0*/  @!P1 LDC R25, c[0x0][0xb54] ;  /* 0x0002d500ff199b82 */ /* 0x000e220000000800 */
[----:B---3--:R-:W-:Y:S02]  /*1b4d0*/  IMAD.IADD R26, R28, 0x1, R52 ;  /* 0x000000011c1a7824 */ /* 0x008fe400078e0234 */
[----:B------:R-:W3:Y:S01]  /*1b4e0*/  LDL R28, [R1+0x60] ;  /* 0x00006000011c7983 */ /* 0x000ee20000100800 */
[----:B--2---:R-:W-:-:S02]  /*1b4f0*/  IMAD R29, R11, R51, RZ ;  /* 0x000000330b1d7224 */ /* 0x004fc400078e02ff */
[----:B------:R-:W-:Y:S01]  /*1b500*/  IMAD.WIDE.U32 R10, R10, R51, RZ ;  /* 0x000000330a0a7225 */ /* 0x000fe200078e00ff */
[----:B------:R-:W-:Y:S02]  /*1b510*/  SEL R27, R49, RZ, P1 ;  /* 0x000000ff311b7207 */ /* 0x000fe40000800000 */
[----:B------:R-:W-:Y:S01]  /*1b520*/  IADD3 R10, P0, P3, R8, R10, R44 ;  /* 0x0000000a080a7210 */ /* 0x000fe20007b1e02c */
[----:B-1----:R-:W-:-:S04]  /*1b530*/  @P2 IMAD.HI.U32 R8, R26, R35, RZ ;  /* 0x000000231a082227 */ /* 0x002fc800078e00ff */
[----:B------:R-:W-:Y:S01]  /*1b540*/  IMAD.MOV.U32 R9, RZ, RZ, R26 ;  /* 0x000000ffff097224 */ /* 0x000fe200078e001a */
[----:B----4-:R-:W-:Y:S01]  /*1b550*/  @P2 SHF.R.U32.HI R9, RZ, R37, R8 ;  /* 0x00000025ff092219 */ /* 0x010fe20000011608 */
[----:B------:R-:W-:Y:S02]  /*1b560*/  IMAD.IADD R11, R11, 0x1, R29 ;  /* 0x000000010b0b7824 */ /* 0x000fe400078e021d */
[-C--:B------:R-:W-:Y:S02]  /*1b570*/  IMAD R29, R13, R27.reuse, RZ ;  /* 0x0000001b0d1d7224 */ /* 0x080fe400078e02ff */
[----:B------:R-:W-:Y:S01]  /*1b580*/  IMAD.WIDE.U32 R12, R12, R27, RZ ;  /* 0x0000001b0c0c7225 */ /* 0x000fe200078e00ff */
[----:B------:R-:W-:-:S03]  /*1b590*/  IADD3.X R11, R31, R11, R48, P0, P3 ;  /* 0x0000000b1f0b7210 */ /* 0x000fc600007e6430 */
[----:B------:R-:W-:Y:S01]  /*1b5a0*/  IMAD.MOV R27, RZ, RZ, -R9 ;  /* 0x000000ffff1b7224 */ /* 0x000fe200078e0a09 */
[----:B------:R-:W-:Y:S01]  /*1b5b0*/  IADD3 R12, P0, P3, R9, R10, R12 ;  /* 0x0000000a090c7210 */ /* 0x000fe20007b1e00c */
[----:B------:R-:W-:Y:S01]  /*1b5c0*/  IMAD.IADD R29, R13, 0x1, R29 ;  /* 0x000000010d1d7824 */ /* 0x000fe200078e021d */
[----:B------:R-:W-:Y:S01]  /*1b5d0*/  SHF.R.S32.HI R8, RZ, 0x1f, R9 ;  /* 0x0000001fff087819 */ /* 0x000fe20000011409 */
[----:B------:R-:W-:-:S03]  /*1b5e0*/  IMAD R9, R45, R27, R26 ;  /* 0x0000001b2d097224 */ /* 0x000fc600078e021a */
[----:B------:R-:W-:Y:S01]  /*1b5f0*/  IADD3.X R13, R8, R11, R29, P0, P3 ;  /* 0x0000000b080d7210 */ /* 0x000fe200007e641d */
[-C--:B------:R-:W-:Y:S01]  /*1b600*/  IMAD R8, R15, R9.reuse, RZ ;  /* 0x000000090f087224 */ /* 0x080fe200078e02ff */
[----:B------:R-:W-:Y:S01]  /*1b610*/  SHF.R.S32.HI R11, RZ, 0x1f, R9 ;  /* 0x0000001fff0b7819 */ /* 0x000fe20000011409 */
[----:B------:R-:W-:-:S04]  /*1b620*/  IMAD.WIDE.U32 R12, R14, R9, R12 ;  /* 0x000000090e0c7225 */ /* 0x000fc800078e000c */
[----:B------:R-:W-:-:S04]  /*1b630*/  IMAD R11, R14, R11, R8 ;  /* 0x0000000b0e0b7224 */ /* 0x000fc800078e0208 */
[----:B------:R-:W-:Y:S01]  /*1b640*/  IMAD.IADD R8, R13, 0x1, R11 ;  /* 0x000000010d087824 */ /* 0x000fe200078e020b */
[----:B0-----:R-:W-:-:S04]  /*1b650*/  LEA R13, P0, R12, R24, 0x2 ;  /* 0x000000180c0d7211 */ /* 0x001fc800078010ff */
[----:B------:R-:W-:Y:S01]  /*1b660*/  LEA.HI.X R25, R12, R25, R8, 0x2, P0 ;  /* 0x000000190c197211 */ /* 0x000fe200000f1408 */
[----:B------:R-:W-:Y:S01]  /*1b670*/  SHFL.IDX PT, R10, R13, 0x1, 0x1c1f ;  /* 0x003c1f000d0a7f89 */ /* 0x000fe200000e0000 */
[----:B------:R-:W-:-:S03]  /*1b680*/  IMAD.IADD R24, R34, 0x1, R52 ;  /* 0x0000000122187824 */ /* 0x000fc600078e0234 */
[----:B------:R-:W-:Y:S04]  /*1b690*/  SHFL.IDX PT, R8, R13, RZ, 0x1c1f ;  /* 0x001c1fff0d087589 */ /* 0x000fe800000e0000 */
[----:B------:R-:W0:Y:S04]  /*1b6a0*/  SHFL.IDX PT, R9, R25, RZ, 0x1c1f ;  /* 0x001c1fff19097589 */ /* 0x000e2800000e0000 */
[----:B------:R-:W1:Y:S01]  /*1b6b0*/  SHFL.IDX PT, R11, R25, 0x1, 0x1c1f ;  /* 0x003c1f00190b7f89 */ /* 0x000e6200000e0000 */
[----:B------:R-:W-:Y:S01]  /*1b6c0*/  IMAD R47, R30, R45, RZ ;  /* 0x0000002d1e2f7224 */ /* 0x000fe200078e02ff */
[----:B---3--:R-:W-:Y:S01]  /*1b6d0*/  LOP3.LUT P0, RZ, R28, 0x3, RZ, 0xc0, !PT ;  /* 0x000000031cff7812 */ /* 0x008fe2000780c0ff */
[----:B------:R-:W-:-:S03]  /*1b6e0*/  VIADD R28, R24, 0x8 ;  /* 0x00000008181c7836 */ /* 0x000fc60000000000 */
[-C--:B------:R-:W-:Y:S02]  /*1b6f0*/  ISETP.GE.OR P3, PT, R24, R47.reuse, P0 ;  /* 0x0000002f1800720c */ /* 0x080fe40000766670 */
[----:B------:R-:W-:-:S11]  /*1b700*/  ISETP.GE.OR P0, PT, R28, R47, P0 ;  /* 0x0000002f1c00720c */ /* 0x000fd60000706670 */
[----:B0-----:R0:W-:Y:S04]  /*1b710*/  @!P3 ST.E desc[UR40][R8.64], R0 ;  /* 0x000000000800b985 */ /* 0x0011e8000c101928 */
[----:B-1----:R0:W-:Y:S01]  /*1b720*/  @!P0 ST.E desc[UR40][R10.64], R3 ;  /* 0x000000030a008985 */ /* 0x0021e2000c101928 */
[----:B------:R-:W-:Y:S05]  /*1b730*/  @P1 BRA `(.L_x_10932) ;  /* 0x0000000800301947 */ /* 0x000fea0003800000 */
[----:B------:R-:W0:Y:S01]  /*1b740*/  S2R R34, SR_TID.X ;  /* 0x0000000000227919 */ /* 0x000e220000002100 */
[----:B------:R-:W1:Y:S01]  /*1b750*/  @P2 LDC R15, c[0x0][0xbec] ;  /* 0x0002fb00ff0f2b82 */ /* 0x000e620000000800 */
[----:B------:R-:W-:-:S07]  /*1b760*/  ULDC.64 UR4, c[0x0][0xaa0] ;  /* 0x0002a80000047ab9 */ /* 0x000fce0000000a00 */
        /* <DEDUP_REMOVED lines=11> */
[----:B------:R-:W-:Y:S02]  /*1b820*/  IADD3 R25, P0, R32, 0x1800, RZ ;  /* 0x0000180020197810 */ /* 0x000fe40007f1e0ff */
[----:B------:R-:W-:Y:S01]  /*1b830*/  LOP3.LUT R0, R3, 0x180, RZ, 0xc0, !PT ;  /* 0x0000018003007812 */ /* 0x000fe200078ec0ff */
[----:B------:R-:W-:Y:S01]  /*1b840*/  IMAD.WIDE.U32 R12, R44, UR4, RZ ;  /* 0x000000042c0c7c25 */ /* 0x000fe2000f8e00ff */
[----:B------:R-:W-:Y:S02]  /*1b850*/  IADD3 R29, P1, R32, 0x3000, RZ ;  /* 0x00003000201d7810 */ /* 0x000fe40007f3e0ff */
[----:B------:R-:W-:Y:S01]  /*1b860*/  SHF.R.U64 R0, R0, 0x3, RZ ;  /* 0x0000000300007819 */ /* 0x000fe200000012ff */
[----:B------:R-:W-:Y:S01]  /*1b870*/  IMAD.X R41, RZ, RZ, R33, P5 ;  /* 0x000000ffff297224 */ /* 0x000fe200028e0621 */
[----:B------:R-:W-:-:S02]  /*1b880*/  IADD3 R35, P3, R32, 0x4800, RZ ;  /* 0x0000480020237810 */ /* 0x000fc40007f7e0ff */
[----:B------:R-:W-:Y:S01]  /*1b890*/  LOP3.LUT R40, R0, R3, RZ, 0x3c, !PT ;  /* 0x0000000300287212 */ /* 0x000fe200078e3cff */
[----:B------:R-:W-:Y:S01]  /*1b8a0*/  IMAD R3, R48, UR4, RZ ;  /* 0x0000000430037c24 */ /* 0x000fe2000f8e02ff */
[----:B------:R-:W-:Y:S01]  /*1b8b0*/  IADD3 R37, P4, R32, 0x6000, RZ ;  /* 0x0000600020257810 */ /* 0x000fe20007f9e0ff */
[----:B------:R-:W-:Y:S01]  /*1b8c0*/  IMAD R0, R11, 0x60, R10 ;  /* 0x000000600b007824 */ /* 0x000fe200078e020a */
[----:B------:R-:W-:Y:S01]  /*1b8d0*/  LOP3.LUT R24, R25, 0x180, RZ, 0xc0, !PT ;  /* 0x0000018019187812 */ /* 0x000fe200078ec0ff */
[----:B------:R-:W-:Y:S01]  /*1b8e0*/  IMAD R3, R44, UR5, R3 ;  /* 0x000000052c037c24 */ /* 0x000fe2000f8e0203 */
[----:B------:R-:W-:Y:S01]  /*1b8f0*/  LOP3.LUT R28, R29, 0x180, RZ, 0xc0, !PT ;  /* 0x000001801d1c7812 */ /* 0x000fe200078ec0ff */
[----:B------:R-:W5:Y:S01]  /*1b900*/  LD.E.128 R40, desc[UR40][R40.64] ;  /* 0x0000002828287980 */ /* 0x000f62000c101d00 */
[----:B------:R-:W-:Y:S02]  /*1b910*/  LOP3.LUT R34, R35, 0x180, RZ, 0xc0, !PT ;  /* 0x0000018023227812 */ /* 0x000fe400078ec0ff */
[----:B------:R-:W-:-:S02]  /*1b920*/  LOP3.LUT R36, R37, 0x180, RZ, 0xc0, !PT ;  /* 0x0000018025247812 */ /* 0x000fc400078ec0ff */
[----:B------:R-:W-:Y:S01]  /*1b930*/  LOP3.LUT R5, R32, 0x180, RZ, 0xc0, !PT ;  /* 0x0000018020057812 */ /* 0x000fe200078ec0ff */
[----:B------:R-:W-:Y:S01]  /*1b940*/  IMAD.IADD R13, R13, 0x1, R3 ;  /* 0x000000010d0d7824 */ /* 0x000fe200078e0203 */
[----:B------:R-:W-:Y:S01]  /*1b950*/  SHF.R.U64 R24, R24, 0x3, RZ ;  /* 0x0000000318187819 */ /* 0x000fe200000012ff */
[----:B------:R-:W-:Y:S01]  /*1b960*/  IMAD.IADD R14, R52, 0x1, R0 ;  /* 0x00000001340e7824 */ /* 0x000fe200078e0200 */
[----:B------:R-:W-:Y:S01]  /*1b970*/  SHF.R.U64 R28, R28, 0x3, RZ ;  /* 0x000000031c1c7819 */ /* 0x000fe200000012ff */
[----:B------:R-:W-:Y:S01]  /*1b980*/  ULDC.64 UR4, c[0x0][0xae8] ;  /* 0x0002ba0000047ab9 */ /* 0x000fe20000000a00 */
[----:B------:R-:W-:Y:S02]  /*1b990*/  SHF.R.U64 R34, R34, 0x3, RZ ;  /* 0x0000000322227819 */ /* 0x000fe400000012ff */
[----:B------:R-:W-:Y:S02]  /*1b9a0*/  SHF.R.U64 R36, R36, 0x3, RZ ;  /* 0x0000000324247819 */ /* 0x000fe400000012ff */
[----:B------:R-:W-:Y:S01]  /*1b9b0*/  SHF.R.U64 R5, R5, 0x3, RZ ;  /* 0x0000000305057819 */ /* 0x000fe200000012ff */
[----:B------:R-:W-:Y:S01]  /*1b9c0*/  IMAD.WIDE.U32 R12, R51, UR4, R12 ;  /* 0x00000004330c7c25 */ /* 0x000fe2000f8e000c */
[----:B------:R-:W-:-:S02]  /*1b9d0*/  LOP3.LUT R24, R24, R25, RZ, 0x3c, !PT ;  /* 0x0000001918187212 */ /* 0x000fc400078e3cff */
[----:B------:R-:W-:Y:S01]  /*1b9e0*/  LOP3.LUT R28, R28, R29, RZ, 0x3c, !PT ;  /* 0x0000001d1c1c7212 */ /* 0x000fe200078e3cff */
[----:B-1----:R-:W-:Y:S01]  /*1b9f0*/  @P2 IMAD.HI.U32 R0, R14, R15, RZ ;  /* 0x0000000f0e002227 */ /* 0x002fe200078e00ff */
[----:B------:R-:W-:Y:S02]  /*1ba00*/  LOP3.LUT R34, R34, R35, RZ, 0x3c, !PT ;  /* 0x0000002322227212 */ /* 0x000fe400078e3cff */
[----:B------:R-:W-:Y:S01]  /*1ba10*/  LOP3.LUT R36, R36, R37, RZ, 0x3c, !PT ;  /* 0x0000002524247212 */ /* 0x000fe200078e3cff */
[--C-:B------:R-:W-:Y:S01]  /*1ba20*/  IMAD.X R25, RZ, RZ, R33.reuse, P0 ;  /* 0x000000ffff197224 */ /* 0x100fe200000e0621 */
[----:B------:R-:W-:Y:S01]  /*1ba30*/  LOP3.LUT R4, R5, R32, RZ, 0x3c, !PT ;  /* 0x0000002005047212 */ /* 0x000fe200078e3cff */
[--C-:B------:R-:W-:Y:S01]  /*1ba40*/  IMAD.X R29, RZ, RZ, R33.reuse, P1 ;  /* 0x000000ffff1d7224 */ /* 0x100fe200008e0621 */
[----:B------:R-:W-:Y:S01]  /*1ba50*/  SHF.R.S32.HI R11, RZ, 0x1f, R46 ;  /* 0x0000001fff0b7819 */ /* 0x000fe2000001142e */
[--C-:B------:R-:W-:Y:S02]  /*1ba60*/  IMAD.X R35, RZ, RZ, R33.reuse, P3 ;  /* 0x000000ffff237224 */ /* 0x100fe400018e0621 */
[--C-:B------:R-:W-:Y:S01]  /*1ba70*/  IMAD.X R37, RZ, RZ, R33.reuse, P4 ;  /* 0x000000ffff257224 */ /* 0x100fe200020e0621 */
[----:B------:R-:W5:Y:S01]  /*1ba80*/  LD.E.128 R24, desc[UR40][R24.64] ;  /* 0x0000002818187980 */ /* 0x000f62000c101d00 */
[----:B------:R-:W-:-:S02]  /*1ba90*/  IMAD.MOV.U32 R5, RZ, RZ, R33 ;  /* 0x000000ffff057224 */ /* 0x000fc400078e0021 */
[----:B------:R-:W-:Y:S01]  /*1baa0*/  IMAD R13, R51, UR5, R13 ;  /* 0x00000005330d7c24 */ /* 0x000fe2000f8e020d */
[----:B------:R-:W-:Y:S01]  /*1bab0*/  ULDC.64 UR4, c[0x0][0xaf0] ;  /* 0x0002bc0000047ab9 */ /* 0x000fe20000000a00 */
[----:B------:R-:W-:Y:S01]  /*1bac0*/  IMAD.MOV.U32 R3, RZ, RZ, R14 ;  /* 0x000000ffff037224 */ /* 0x000fe200078e000e */
[----:B--2---:R-:W-:Y:S01]  /*1bad0*/  @P2 SHF.R.U32.HI R3, RZ, R21, R0 ;  /* 0x00000015ff032219 */ /* 0x004fe20000011600 */
[----:B------:R-:W-:Y:S01]  /*1bae0*/  IMAD R11, R11, UR4, RZ ;  /* 0x000000040b0b7c24 */ /* 0x000fe2000f8e02ff */
[----:B------:R-:W5:Y:S01]  /*1baf0*/  LD.E.128 R4, desc[UR40][R4.64] ;  /* 0x0000002804047980 */ /* 0x000f62000c101d00 */
[C---:B------:R-:W-:Y:S01]  /*1bb00*/  IMAD.WIDE.U32 R12, R46.reuse, UR4, R12 ;  /* 0x000000042e0c7c25 */ /* 0x040fe2000f8e000c */
[----:B------:R-:W-:Y:S02]  /*1bb10*/  SHF.R.S32.HI R0, RZ, 0x1f, R3 ;  /* 0x0000001fff007819 */ /* 0x000fe40000011403 */
[----:B------:R-:W5:Y:S01]  /*1bb20*/  LD.E.128 R28, desc[UR40][R28.64] ;  /* 0x000000281c1c7980 */ /* 0x000f62000c101d00 */
[----:B------:R-:W-:Y:S01]  /*1bb30*/  IMAD R11, R46, UR5, R11 ;  /* 0x000000052e0b7c24 */ /* 0x000fe2000f8e020b */
[----:B------:R-:W-:-:S02]  /*1bb40*/  ULDC.64 UR4, c[0x0][0xae0] ;  /* 0x0002b80000047ab9 */ /* 0x000fc40000000a00 */
[----:B------:R-:W5:Y:S01]  /*1bb50*/  LD.E.128 R32, desc[UR40][R34.64] ;  /* 0x0000002822207980 */ /* 0x000f62000c101d00 */
[----:B------:R-:W-:-:S03]  /*1bb60*/  IMAD.MOV R8, RZ, RZ, -R3 ;  /* 0x000000ffff087224 */ /* 0x000fc600078e0a03 */
        /* <DEDUP_REMOVED lines=9> */
[----:B------:R-:W-:Y:S02]  /*1bc00*/  IMAD R45, R45, R8, R14 ;  /* 0x000000082d2d7224 */ /* 0x000fe400078e020e */
[----:B------:R-:W-:-:S04]  /*1bc10*/  IMAD.WIDE.U32 R12, R3, UR4, R12 ;  /* 0x00000004030c7c25 */ /* 0x000fc8000f8e000c */
[----:B------:R-:W-:Y:S01]  /*1bc20*/  IMAD R11, R3, UR5, R0 ;  /* 0x00000005030b7c24 */ /* 0x000fe2000f8e0200 */
[----:B------:R-:W-:Y:S01]  /*1bc30*/  SHF.R.S32.HI R3, RZ, 0x1f, R45 ;  /* 0x0000001fff037819 */ /* 0x000fe2000001142d */
        /* <DEDUP_REMOVED lines=20> */
.L_x_11161:
[----:B------:R-:W-:Y:S01]  /*1bd80*/  IMAD.IADD R44, R10, 0x1, R52 ;  /* 0x000000010a2c7824 */ /* 0x000fe200078e0234 */
        /* <DEDUP_REMOVED lines=8> */
[CC--:B--2---:R-:W-:Y:S02]  /*1be10*/  @!P1 LEA R12, P3, R46.reuse, R14.reuse, 0x1 ;  /* 0x0000000e2e0c9211 */ /* 0x0c4fe400078608ff */
[----:B------:R-:W-:Y:S01]  /*1be20*/  @!P2 LEA R20, P4, R45, R14, 0x1 ;  /* 0x0000000e2d14a211 */ /* 0x000fe200078808ff */
[----:B------:R-:W-:Y:S01]  /*1be30*/  @!P0 IMAD.WIDE R10, R9, 0x2, R14 ;  /* 0x00000002090a8825 */ /* 0x000fe200078e020e */
[-C--:B------:R-:W-:Y:S02]  /*1be40*/  @!P1 LEA.HI.X R13, R46, R3.reuse, R48, 0x1, P3 ;  /* 0x000000032e0d9211 */ /* 0x080fe400018f0c30 */
[----:B------:R-:W-:Y:S02]  /*1be50*/  @!P2 LEA.HI.X R21, R45, R3, R50, 0x1, P4 ;  /* 0x000000032d15a211 */ /* 0x000fe400020f0c32 */
[----:B-----5:R3:W-:Y:S04]  /*1be60*/  @!P0 ST.E.128 desc[UR40][R10.64], R4 ;  /* 0x000000040a008985 */ /* 0x0207e8000c101d28 */
[----:B------:R3:W-:Y:S04]  /*1be70*/  @!P1 ST.E.128 desc[UR40][R12.64], R28 ;  /* 0x0000001c0c009985 */ /* 0x0007e8000c101d28 */
[----:B------:R3:W-:Y:S02]  /*1be80*/  @!P2 ST.E.128 desc[UR40][R20.64], R36 ;  /* 0x000000241400a985 */ /* 0x0007e4000c101d28 */
.L_x_10935:
[----:B------:R-:W-:Y:S05]  /*1be90*/  BSYNC B1 ;  /* 0x0000000000017941 */ /* 0x000fea0003800000 */
.L_x_10934:
[----:B------:R-:W-:-:S03]  /*1bea0*/  UMOV UR4, 0xffffffff ;  /* 0xffffffff00047882 */ /* 0x000fc60000000000 */
[----:B------:R-:W-:Y:S05]  /*1beb0*/  BRA.DIV UR4, `(.L_x_10936) ;  /* 0x000000b204cc7947 */ /* 0x000fea000b800000 */
[----:B-1----:R1:W4:Y:S04]  /*1bec0*/  SHFL.IDX PT, R3, R8, 0x1, 0x1c1f ;  /* 0x003c1f0008037f89 */ /* 0x00232800000e0000 */
[----:B--2---:R1:W2:Y:S02]  /*1bed0*/  SHFL.IDX PT, R14, R0, 0x1, 0x1c1f ;  /* 0x003c1f00000e7f89 */ /* 0x0042a400000e0000 */
.L_x_11165:
[----:B01----:R-:W-:-:S05]  /*1bee0*/  VIADD R0, R44, 0x60 ;  /* 0x000000602c007836 */ /* 0x003fca0000000000 */
[----:B------:R-:W-:-:S13]  /*1bef0*/  ISETP.GE.AND P0, PT, R0, R47, PT ;  /* 0x0000002f0000720c */ /* 0x000fda0003f06270 */
[----:B------:R-:W-:Y:S05]  /*1bf00*/  @P0 BRA `(.L_x_10937) ;  /* 0x0000001800780947 */ /* 0x000fea0003800000 */
[----:B------:R-:W-:Y:S02]  /*1bf10*/  ULDC UR4, c[0x0][0xac8] ;  /* 0x0002b20000047ab9 */ /* 0x000fe40000000800 */
[----:B------:R-:W-:Y:S02]  /*1bf20*/  ISETP.GE.AND P1, PT, R9, UR4, PT ;  /* 0x0000000409007c0c */ /* 0x000fe4000bf26270 */
[----:B------:R-:W-:-:S11]  /*1bf30*/  ISETP.GE.AND P2, PT, R46, UR4, PT ;  /* 0x000000042e007c0c */ /* 0x000fd6000bf46270 */
[----:B----4-:R-:W-:Y:S02]  /*1bf40*/  @!P1 IMAD.MOV.U32 R15, RZ, RZ, R3 ;  /* 0x000000ffff0f9224 */ /* 0x010fe400078e0003 */
[----:B--23-5:R-:W-:Y:S01]  /*1bf50*/  @!P2 LEA R6, P0, R46, R14, 0x1 ;  /* 0x0000000e2e06a211 */ /* 0x02cfe200078008ff */
[----:B------:R-:W-:-:S03]  /*1bf60*/  @!P1 IMAD.WIDE R4, R9, 0x2, R14 ;  /* 0x0000000209049825 */ /* 0x000fc600078e020e */
        /* <DEDUP_REMOVED lines=9> */
.L_x_10932:
[----:B------:R-:W-:Y:S01]  /*1c000*/  ULDC.64 UR4, c[0x0][0xb08] ;  /* 0x0002c20000047ab9 */ /* 0x000fe20000000a00 */
[----:B------:R-:W1:Y:S01]  /*1c010*/  @P2 LDC R13, c[0x0][0xbec] ;  /* 0x0002fb00ff0d2b82 */ /* 0x000e620000000800 */
[----:B0-----:R-:W-:Y:S02]  /*1c020*/  IMAD R3, R48, UR4, RZ ;  /* 0x0000000430037c24 */ /* 0x001fe4000f8e02ff */
[----:B------:R-:W-:-:S04]  /*1c030*/  IMAD.WIDE.U32 R8, R44, UR4, RZ ;  /* 0x000000042c087c25 */ /* 0x000fc8000f8e00ff */
[----:B------:R-:W-:Y:S01]  /*1c040*/  IMAD R3, R44, UR5, R3 ;  /* 0x000000052c037c24 */ /* 0x000fe2000f8e0203 */
[----:B------:R-:W0:Y:S01]  /*1c050*/  @P2 LDC R0, c[0x0][0xbf0] ;  /* 0x0002fc00ff002b82 */ /* 0x000e220000000800 */
[----:B------:R-:W-:Y:S02]  /*1c060*/  ULDC.64 UR4, c[0x0][0xb38] ;  /* 0x0002ce0000047ab9 */ /* 0x000fe40000000a00 */
[----:B------:R-:W-:Y:S01]  /*1c070*/  IMAD.IADD R9, R9, 0x1, R3 ;  /* 0x0000000109097824 */ /* 0x000fe200078e0203 */
[----:B------:R-:W-:Y:S01]  /*1c080*/  SHF.R.S32.HI R3, RZ, 0x1f, R46 ;  /* 0x0000001fff037819 */ /* 0x000fe2000001142e */
[----:B------:R-:W-:-:S04]  /*1c090*/  IMAD.WIDE.U32 R8, R51, UR4, R8 ;  /* 0x0000000433087c25 */ /* 0x000fc8000f8e0008 */
[----:B------:R-:W-:Y:S01]  /*1c0a0*/  IMAD R9, R51, UR5, R9 ;  /* 0x0000000533097c24 */ /* 0x000fe2000f8e0209 */
[----:B------:R-:W-:Y:S02]  /*1c0b0*/  ULDC.64 UR4, c[0x0][0xb40] ;  /* 0x0002d00000047ab9 */ /* 0x000fe40000000a00 */
[----:B------:R-:W-:Y:S02]  /*1c0c0*/  IMAD R3, R3, UR4, RZ ;  /* 0x0000000403037c24 */ /* 0x000fe4000f8e02ff */
[----:B------:R-:W-:-:S04]  /*1c0d0*/  IMAD.WIDE.U32 R8, R46, UR4, R8 ;  /* 0x000000042e087c25 */ /* 0x000fc8000f8e0008 */
[----:B------:R-:W-:Y:S01]  /*1c0e0*/  IMAD R11, R46, UR5, R3 ;  /* 0x000000052e0b7c24 */ /* 0x000fe2000f8e0203 */
[----:B------:R-:W-:Y:S01]  /*1c0f0*/  ULDC.64 UR4, c[0x0][0xb48] ;  /* 0x0002d20000047ab9 */ /* 0x000fe20000000a00 */
[----:B-1----:R-:W-:-:S04]  /*1c100*/  @P2 IMAD.HI.U32 R13, R26, R13, RZ ;  /* 0x0000000d1a0d2227 */ /* 0x002fc800078e00ff */
[----:B------:R-:W-:Y:S02]  /*1c110*/  IMAD.IADD R9, R9, 0x1, R11 ;  /* 0x0000000109097824 */ /* 0x000fe400078e020b */
[----:B------:R-:W-:Y:S01]  /*1c120*/  IMAD.MOV.U32 R3, RZ, RZ, R26 ;  /* 0x000000ffff037224 */ /* 0x000fe200078e001a */
[----:B0-----:R-:W-:Y:S01]  /*1c130*/  @P2 SHF.R.U32.HI R3, RZ, R0, R13 ;  /* 0x00000000ff032219 */ /* 0x001fe2000001160d */
[----:B------:R-:W-:-:S03]  /*1c140*/  IMAD.WIDE.U32 R8, R49, UR4, R8 ;  /* 0x0000000431087c25 */ /* 0x000fc6000f8e0008 */
[--C-:B------:R-:W-:Y:S01]  /*1c150*/  SHF.R.S32.HI R0, RZ, 0x1f, R3.reuse ;  /* 0x0000001fff007819 */ /* 0x100fe20000011403 */
[----:B------:R-:W-:Y:S02]  /*1c160*/  IMAD.MOV R10, RZ, RZ, -R3 ;  /* 0x000000ffff0a7224 */ /* 0x000fe400078e0a03 */
[----:B------:R-:W-:Y:S01]  /*1c170*/  IMAD R9, R49, UR5, R9 ;  /* 0x0000000531097c24 */ /* 0x000fe2000f8e0209 */
[----:B------:R-:W-:Y:S01]  /*1c180*/  ULDC.64 UR4, c[0x0][0xb30] ;  /* 0x0002cc0000047ab9 */ /* 0x000fe20000000a00 */
[----:B------:R-:W-:Y:S02]  /*1c190*/  VIADD R11, R2, 0x2d820 ;  /* 0x0002d820020b7836 */ /* 0x000fe40000000000 */
[----:B------:R-:W-:Y:S02]  /*1c1a0*/  IMAD R0, R0, UR4, RZ ;  /* 0x0000000400007c24 */ /* 0x000fe4000f8e02ff */
[----:B------:R-:W-:Y:S01]  /*1c1b0*/  IMAD R45, R45, R10, R26 ;  /* 0x0000000a2d2d7224 */ /* 0x000fe200078e021a */
[----:B------:R-:W-:Y:S01]  /*1c1c0*/  PRMT R10, RZ, 0x654, R11 ;  /* 0x00000654ff0a7816 */ /* 0x000fe2000000000b */
[----:B------:R-:W-:-:S02]  /*1c1d0*/  IMAD R11, R3, UR5, R0 ;  /* 0x00000005030b7c24 */ /* 0x000fc4000f8e0200 */
[----:B------:R-:W-:Y:S01]  /*1c1e0*/  IMAD.WIDE.U32 R8, R3, UR4, R8 ;  /* 0x0000000403087c25 */ /* 0x000fe2000f8e0008 */
[----:B------:R-:W-:Y:S01]  /*1c1f0*/  SHF.R.S32.HI R0, RZ, 0x1f, R45 ;  /* 0x0000001fff007819 */ /* 0x000fe2000001142d */
[----:B------:R-:W-:Y:S01]  /*1c200*/  ULDC.64 UR4, c[0x0][0xb28] ;  /* 0x0002ca0000047ab9 */ /* 0x000fe20000000a00 */
[----:B------:R0:W-:Y:S01]  /*1c210*/  SYNCS.ARRIVE.TRANS64.RED.A1T0 RZ, [R10+URZ], RZ ;  /* 0x000000ff0aff79a7 */ /* 0x0001e2000810043f */
        /* <DEDUP_REMOVED lines=12> */
.L_x_11168:
[----:B------:R-:W-:Y:S01]  /*1c2e0*/  ISETP.GE.AND P0, PT, R24, R47, PT ;  /* 0x0000002f1800720c */ /* 0x000fe20003f06270 */
[----:B------:R-:W-:-:S12]  /*1c2f0*/  BSSY B1, `(.L_x_10939) ;  /* 0x0000051000017945 */ /* 0x000fd80003800000 */
[----:B------:R-:W-:Y:S05]  /*1c300*/  @P0 BRA `(.L_x_10940) ;  /* 0x00000004003c0947 */ /* 0x000fea0003800000 */
[----:B------:R-:W-:Y:S01]  /*1c310*/  ULDC UR4, c[0x0][0xac8] ;  /* 0x0002b20000047ab9 */ /* 0x000fe20000000800 */
[C---:B------:R-:W-:Y:S01]  /*1c320*/  VIADD R15, R137.reuse, 0x8 ;  /* 0x00000008890f7836 */ /* 0x040fe20000000000 */
[C---:B------:R-:W-:Y:S01]  /*1c330*/  ISETP.GE.AND P0, PT, R137.reuse, UR4, PT ;  /* 0x0000000489007c0c */ /* 0x040fe2000bf06270 */
[C---:B------:R-:W-:Y:S01]  /*1c340*/  VIADD R25, R137.reuse, 0x10 ;  /* 0x0000001089197836 */ /* 0x040fe20000000000 */
[----:B------:R-:W-:Y:S01]  /*1c350*/  SHF.R.S32.HI R10, RZ, 0x1f, R137 ;  /* 0x0000001fff0a7819 */ /* 0x000fe20000011489 */
[----:B------:R-:W-:Y:S01]  /*1c360*/  VIADD R30, R137, 0x20 ;  /* 0x00000020891e7836 */ /* 0x000fe20000000000 */
[----:B------:R-:W-:Y:S01]  /*1c370*/  ISETP.GE.AND P1, PT, R15, UR4, PT ;  /* 0x000000040f007c0c */ /* 0x000fe2000bf26270 */
[----:B------:R-:W-:Y:S01]  /*1c380*/  VIADD R27, R137, 0x8 ;  /* 0x00000008891b7836 */ /* 0x000fe20000000000 */
[----:B------:R-:W-:Y:S01]  /*1c390*/  ISETP.GE.AND P4, PT, R25, UR4, PT ;  /* 0x0000000419007c0c */ /* 0x000fe2000bf86270 */
[C---:B------:R-:W-:Y:S02]  /*1c3a0*/  VIADD R26, R137.reuse, 0x10 ;  /* 0x00000010891a7836 */ /* 0x040fe40000000000 */
[C---:B------:R-:W-:Y:S01]  /*1c3b0*/  VIADD R32, R137.reuse, 0x18 ;  /* 0x0000001889207836 */ /* 0x040fe20000000000 */
[----:B------:R-:W-:Y:S01]  /*1c3c0*/  SHF.R.S32.HI R27, RZ, 0x1f, R27 ;  /* 0x0000001fff1b7819 */ /* 0x000fe2000001141b */
[C---:B------:R-:W-:Y:S01]  /*1c3d0*/  VIADD R31, R137.reuse, 0x28 ;  /* 0x00000028891f7836 */ /* 0x040fe20000000000 */
[----:B------:R-:W-:Y:S01]  /*1c3e0*/  SHF.R.S32.HI R26, RZ, 0x1f, R26 ;  /* 0x0000001fff1a7819 */ /* 0x000fe2000001141a */
[C---:B------:R-:W-:Y:S01]  /*1c3f0*/  VIADD R33, R137.reuse, 0x20 ;  /* 0x0000002089217836 */ /* 0x040fe20000000000 */
[C---:B--2---:R-:W-:Y:S01]  /*1c400*/  @!P0 LEA R8, P2, R137.reuse, R14, 0x2 ;  /* 0x0000000e89088211 */ /* 0x044fe200078410ff */
[----:B------:R-:W-:Y:S01]  /*1c410*/  VIADD R34, R137, 0x18 ;  /* 0x0000001889227836 */ /* 0x000fe20000000000 */
[----:B------:R-:W-:-:S02]  /*1c420*/  ISETP.GE.AND P3, PT, R32, UR4, PT ;  /* 0x0000000420007c0c */ /* 0x000fc4000bf66270 */
[----:B-1----:R-:W-:Y:S02]  /*1c430*/  @!P0 LEA.HI.X R9, R137, R0, R10, 0x2, P2 ;  /* 0x0000000089098211 */ /* 0x002fe400010f140a */
[-C--:B------:R-:W-:Y:S02]  /*1c440*/  @!P1 LEA R10, P2, R15, R14.reuse, 0x2 ;  /* 0x0000000e0f0a9211 */ /* 0x080fe400078410ff */
[----:B------:R-:W-:Y:S01]  /*1c450*/  @!P4 LEA R12, P5, R25, R14, 0x2 ;  /* 0x0000000e190cc211 */ /* 0x000fe200078a10ff */
[----:B------:R1:W-:Y:S01]  /*1c460*/  @!P0 ST.E.64 desc[UR40][R8.64], R4 ;  /* 0x0000000408008985 */ /* 0x0003e2000c101b28 */
[----:B------:R-:W-:Y:S02]  /*1c470*/  ISETP.GE.AND P0, PT, R30, UR4, PT ;  /* 0x000000041e007c0c */ /* 0x000fe4000bf06270 */
[-C--:B------:R-:W-:Y:S01]  /*1c480*/  @!P1 LEA.HI.X R11, R15, R0.reuse, R27, 0x2, P2 ;  /* 0x000000000f0b9211 */ /* 0x080fe200010f141b */
[----:B------:R-:W-:Y:S01]  /*1c490*/  VIADD R15, R137, 0x30 ;  /* 0x00000030890f7836 */ /* 0x000fe20000000000 */
[----:B------:R-:W-:-:S02]  /*1c4a0*/  @!P4 LEA.HI.X R13, R25, R0, R26, 0x2, P5 ;  /* 0x00000000190dc211 */ /* 0x000fc400028f141a */
[----:B------:R-:W-:Y:S01]  /*1c4b0*/  ISETP.GE.AND P2, PT, R31, UR4, PT ;  /* 0x000000041f007c0c */ /* 0x000fe2000bf46270 */
[----:B------:R2:W-:Y:S01]  /*1c4c0*/  @!P1 ST.E.64 desc[UR40][R10.64], R92 ;  /* 0x0000005c0a009985 */ /* 0x0005e2000c101b28 */
[----:B------:R-:W-:Y:S02]  /*1c4d0*/  SHF.R.S32.HI R33, RZ, 0x1f, R33 ;  /* 0x0000001fff217819 */ /* 0x000fe40000011421 */
[-C--:B------:R-:W-:Y:S01]  /*1c4e0*/  @!P3 LEA R24, P5, R32, R14.reuse, 0x2 ;  /* 0x0000000e2018b211 */ /* 0x080fe200078a10ff */
[----:B------:R-:W-:Y:S01]  /*1c4f0*/  @!P4 ST.E.64 desc[UR40][R12.64], R96 ;  /* 0x000000600c00c985 */ /* 0x000fe2000c101b28 */
[----:B------:R-:W-:Y:S02]  /*1c500*/  SHF.R.S32.HI R34, RZ, 0x1f, R34 ;  /* 0x0000001fff227819 */ /* 0x000fe40000011422 */
[----:B------:R-:W-:Y:S02]  /*1c510*/  @!P0 LEA R26, P4, R30, R14, 0x2 ;  /* 0x0000000e1e1a8211 */ /* 0x000fe400078810ff */
[----:B------:R-:W-:-:S02]  /*1c520*/  ISETP.GE.AND P1, PT, R15, UR4, PT ;  /* 0x000000040f007c0c */ /* 0x000fc4000bf26270 */
[-C--:B------:R-:W-:Y:S01]  /*1c530*/  @!P0 LEA.HI.X R27, R30, R0.reuse, R33, 0x2, P4 ;  /* 0x000000001e1b8211 */ /* 0x080fe200020f1421 */
[C---:B------:R-:W-:Y:S01]  /*1c540*/  VIADD R33, R137.reuse, 0x28 ;  /* 0x0000002889217836 */ /* 0x040fe20000000000 */
[----:B------:R-:W-:Y:S01]  /*1c550*/  @!P3 LEA.HI.X R25, R32, R0, R34, 0x2, P5 ;  /* 0x000000002019b211 */ /* 0x000fe200028f1422 */
[----:B------:R-:W-:Y:S01]  /*1c560*/  VIADD R32, R137, 0x38 ;  /* 0x0000003889207836 */ /* 0x000fe20000000000 */
[----:B-1----:R-:W-:Y:S01]  /*1c570*/  @!P2 LEA R4, P5, R31, R14, 0x2 ;  /* 0x0000000e1f04a211 */ /* 0x002fe200078a10ff */
[C---:B------:R-:W-:Y:S01]  /*1c580*/  VIADD R30, R137.reuse, 0x40 ;  /* 0x00000040891e7836 */ /* 0x040fe20000000000 */
[----:B------:R-:W-:Y:S01]  /*1c590*/  SHF.R.S32.HI R33, RZ, 0x1f, R33 ;  /* 0x0000001fff217819 */ /* 0x000fe20000011421 */
[----:B------:R1:W-:Y:S01]  /*1c5a0*/  @!P3 ST.E.64 desc[UR40][R24.64], R100 ;  /* 0x000000641800b985 */ /* 0x0003e2000c101b28 */
[----:B------:R-:W-:Y:S01]  /*1c5b0*/  ISETP.GE.AND P3, PT, R32, UR4, PT ;  /* 0x0000000420007c0c */ /* 0x000fe2000bf66270 */
[----:B--2---:R-:W-:Y:S01]  /*1c5c0*/  VIADD R11, R137, 0x48 ;  /* 0x00000048890b7836 */ /* 0x004fe20000000000 */
[----:B------:R-:W-:Y:S01]  /*1c5d0*/  @!P2 LEA.HI.X R5, R31, R0, R33, 0x2, P5 ;  /* 0x000000001f05a211 */ /* 0x000fe200028f1421 */
[----:B------:R-:W-:Y:S01]  /*1c5e0*/  VIADD R31, R137, 0x30 ;  /* 0x00000030891f7836 */ /* 0x000fe20000000000 */
[----:B------:R-:W-:Y:S01]  /*1c5f0*/  @!P0 ST.E.64 desc[UR40][R26.64], R104 ;  /* 0x000000681a008985 */ /* 0x000fe2000c101b28 */
[----:B------:R-:W-:Y:S01]  /*1c600*/  @!P1 LEA R8, P4, R15, R14, 0x2 ;  /* 0x0000000e0f089211 */ /* 0x000fe200078810ff */
[----:B------:R-:W-:Y:S01]  /*1c610*/  VIADD R33, R137, 0x38 ;  /* 0x0000003889217836 */ /* 0x000fe20000000000 */
[----:B------:R-:W-:Y:S01]  /*1c620*/  ISETP.GE.AND P0, PT, R30, UR4, PT ;  /* 0x000000041e007c0c */ /* 0x000fe2000bf06270 */
[----:B------:R2:W-:Y:S01]  /*1c630*/  @!P2 ST.E.64 desc[UR40][R4.64], R108 ;  /* 0x0000006c0400a985 */ /* 0x0005e2000c101b28 */
[----:B------:R-:W-:-:S02]  /*1c640*/  SHF.R.S32.HI R31, RZ, 0x1f, R31 ;  /* 0x0000001fff1f7819 */ /* 0x000fc4000001141f */
[----:B------:R-:W-:Y:S02]  /*1c650*/  ISETP.GE.AND P2, PT, R11, UR4, PT ;  /* 0x000000040b007c0c */ /* 0x000fe4000bf46270 */
[----:B------:R-:W-:Y:S01]  /*1c660*/  @!P1 LEA.HI.X R9, R15, R0, R31, 0x2, P4 ;  /* 0x000000000f099211 */ /* 0x000fe200020f141f */
[C---:B------:R-:W-:Y:S01]  /*1c670*/  VIADD R15, R137.reuse, 0x50 ;  /* 0x00000050890f7836 */ /* 0x040fe20000000000 */
[----:B-1----:R-:W-:Y:S01]  /*1c680*/  @!P3 LEA R24, P5, R32, R14, 0x2 ;  /* 0x0000000e2018b211 */ /* 0x002fe200078a10ff */
[----:B------:R-:W-:Y:S01]  /*1c690*/  VIADD R31, R137, 0x58 ;  /* 0x00000058891f7836 */ /* 0x000fe20000000000 */
[----:B------:R-:W-:Y:S01]  /*1c6a0*/  SHF.R.S32.HI R33, RZ, 0x1f, R33 ;  /* 0x0000001fff217819 */ /* 0x000fe20000011421 */
[----:B------:R1:W-:Y:S01]  /*1c6b0*/  @!P1 ST.E.64 desc[UR40][R8.64], R6 ;  /* 0x0000000608009985 */ /* 0x0003e2000c101b28 */
[----:B------:R-:W-:Y:S02]  /*1c6c0*/  ISETP.GE.AND P1, PT, R15, UR4, PT ;  /* 0x000000040f007c0c */ /* 0x000fe4000bf26270 */
[----:B------:R-:W-:-:S02]  /*1c6d0*/  SHF.R.S32.HI R13, RZ, 0x1f, R30 ;  /* 0x0000001fff0d7819 */ /* 0x000fc4000001141e */
[----:B------:R-:W-:Y:S02]  /*1c6e0*/  @!P0 LEA R12, P4, R30, R14, 0x2 ;  /* 0x0000000e1e0c8211 */ /* 0x000fe400078810ff */
[-C--:B------:R-:W-:Y:S02]  /*1c6f0*/  @!P3 LEA.HI.X R25, R32, R0.reuse, R33, 0x2, P5 ;  /* 0x000000002019b211 */ /* 0x080fe400028f1421 */
[----:B------:R-:W-:Y:S02]  /*1c700*/  ISETP.GE.AND P5, PT, R31, UR4, PT ;  /* 0x000000041f007c0c */ /* 0x000fe4000bfa6270 */
[----:B------:R-:W-:Y:S01]  /*1c710*/  @!P0 LEA.HI.X R13, R30, R0, R13, 0x2, P4 ;  /* 0x000000001e0d8211 */ /* 0x000fe200020f140d */
[----:B------:R3:W-:Y:S01]  /*1c720*/  @!P3 ST.E.64 desc[UR40][R24.64], R116 ;  /* 0x000000741800b985 */ /* 0x0007e2000c101b28 */
[----:B--2---:R-:W-:Y:S02]  /*1c730*/  SHF.R.S32.HI R4, RZ, 0x1f, R11 ;  /* 0x0000001fff047819 */ /* 0x004fe4000001140b */
[----:B------:R-:W-:Y:S01]  /*1c740*/  @!P2 LEA R10, P4, R11, R14, 0x2 ;  /* 0x0000000e0b0aa211 */ /* 0x000fe200078810ff */
[----:B------:R3:W-:Y:S01]  /*1c750*/  @!P0 ST.E.64 desc[UR40][R12.64], R120 ;  /* 0x000000780c008985 */ /* 0x0007e2000c101b28 */
[----:B------:R-:W-:-:S02]  /*1c760*/  SHF.R.S32.HI R5, RZ, 0x1f, R15 ;  /* 0x0000001fff057819 */ /* 0x000fc4000001140f */
[----:B------:R-:W-:Y:S02]  /*1c770*/  @!P2 LEA.HI.X R11, R11, R0, R4, 0x2, P4 ;  /* 0x000000000b0ba211 */ /* 0x000fe400020f1404 */
[C---:B------:R-:W-:Y:S02]  /*1c780*/  @!P1 LEA R4, P4, R15.reuse, R14, 0x2 ;  /* 0x0000000e0f049211 */ /* 0x040fe400078810ff */
[----:B-1----:R-:W-:Y:S01]  /*1c790*/  SHF.R.S32.HI R6, RZ, 0x1f, R31 ;  /* 0x0000001fff067819 */ /* 0x002fe2000001141f */
[----:B------:R3:W-:Y:S01]  /*1c7a0*/  @!P2 ST.E.64 desc[UR40][R10.64], R124 ;  /* 0x0000007c0a00a985 */ /* 0x0007e2000c101b28 */
[----:B------:R-:W-:Y:S02]  /*1c7b0*/  @!P1 LEA.HI.X R5, R15, R0, R5, 0x2, P4 ;  /* 0x000000000f059211 */ /* 0x000fe400020f1405 */
[----:B------:R-:W-:-:S03]  /*1c7c0*/  @!P5 LEA R14, P4, R31, R14, 0x2 ;  /* 0x0000000e1f0ed211 */ /* 0x000fc600078810ff */
[----:B------:R3:W-:Y:S01]  /*1c7d0*/  @!P1 ST.E.64 desc[UR40][R4.64], R128 ;  /* 0x0000008004009985 */ /* 0x0007e2000c101b28 */
[----:B------:R-:W-:-:S05]  /*1c7e0*/  @!P5 LEA.HI.X R15, R31, R0, R6, 0x2, P4 ;  /* 0x000000001f0fd211 */ /* 0x000fca00020f1406 */
[----:B------:R3:W-:Y:S04]  /*1c7f0*/  @!P5 ST.E.64 desc[UR40][R14.64], R132 ;  /* 0x000000840e00d985 */ /* 0x0007e8000c101b28 */
.L_x_10940:
[----:B------:R-:W-:Y:S05]  /*1c800*/  BSYNC B1 ;  /* 0x0000000000017941 */ /* 0x000fea0003800000 */
.L_x_10939:
[----:B------:R-:W-:-:S03]  /*1c810*/  UMOV UR4, 0xffffffff ;  /* 0xffffffff00047882 */ /* 0x000fc60000000000 */
[----:B------:R-:W-:Y:S05]  /*1c820*/  BRA.DIV UR4, `(.L_x_10941) ;  /* 0x000000aa04ec7947 */ /* 0x000fea000b800000 */
[----:B-1----:R1:W4:Y:S04]  /*1c830*/  SHFL.IDX PT, R0, R29, 0x1, 0x1c1f ;  /* 0x003c1f001d007f89 */ /* 0x00232800000e0000 */
[----:B--23--:R1:W2:Y:S02]  /*1c840*/  SHFL.IDX PT, R14, R3, 0x1, 0x1c1f ;  /* 0x003c1f00030e7f89 */ /* 0x00c2a400000e0000 */
.L_x_11172:
[----:B------:R-:W-:-:S13]  /*1c850*/  ISETP.GE.AND P0, PT, R28, R47, PT ;  /* 0x0000002f1c00720c */ /* 0x000fda0003f06270 */
[----:B------:R-:W-:Y:S05]  /*1c860*/  @P0 BRA `(.L_x_10937) ;  /* 0x0000001000200947 */ /* 0x000fea0003800000 */
[C---:B------:R-:W-:Y:S01]  /*1c870*/  VIADD R11, R137.reuse, 0x8 ;  /* 0x00000008890b7836 */ /* 0x040fe20000000000 */
[----:B------:R-:W-:Y:S01]  /*1c880*/  ULDC UR4, c[0x0][0xac8] ;  /* 0x0002b20000047ab9 */ /* 0x000fe20000000800 */
[C---:B------:R-:W-:Y:S01]  /*1c890*/  VIADD R10, R137.reuse, 0x10 ;  /* 0x00000010890a7836 */ /* 0x040fe20000000000 */
[C---:B------:R-:W-:Y:S01]  /*1c8a0*/  ISETP.GE.AND P5, PT, R137.reuse, UR4, PT ;  /* 0x0000000489007c0c */ /* 0x040fe2000bfa6270 */
[----:B------:R-:W-:Y:S01]  /*1c8b0*/  VIADD R13, R137, 0x8 ;  /* 0x00000008890d7836 */ /* 0x000fe20000000000 */
[----:B------:R-:W-:Y:S01]  /*1c8c0*/  ISETP.GE.AND P3, PT, R11, UR4, PT ;  /* 0x000000040b007c0c */ /* 0x000fe2000bf66270 */
[C---:B------:R-:W-:Y:S01]  /*1c8d0*/  VIADD R12, R137.reuse, 0x18 ;  /* 0x00000018890c7836 */ /* 0x040fe20000000000 */
[----:B------:R-:W-:Y:S01]  /*1c8e0*/  ISETP.GE.AND P4, PT, R10, UR4, PT ;  /* 0x000000040a007c0c */ /* 0x000fe2000bf86270 */
[C---:B------:R-:W-:Y:S01]  /*1c8f0*/  VIADD R25, R137.reuse, 0x20 ;  /* 0x0000002089197836 */ /* 0x040fe20000000000 */
[----:B01----:R-:W-:Y:S01]  /*1c900*/  SHF.R.S32.HI R3, RZ, 0x1f, R137 ;  /* 0x0000001fff037819 */ /* 0x003fe20000011489 */
[C---:B------:R-:W-:Y:S01]  /*1c910*/  VIADD R29, R137.reuse, 0x30 ;  /* 0x00000030891d7836 */ /* 0x040fe20000000000 */
[----:B------:R-:W-:Y:S01]  /*1c920*/  SHF.R.S32.HI R13, RZ, 0x1f, R13 ;  /* 0x0000001fff0d7819 */ /* 0x000fe2000001140d */
[C---:B------:R-:W-:Y:S01]  /*1c930*/  VIADD R26, R137.reuse, 0x38 ;  /* 0x00000038891a7836 */ /* 0x040fe20000000000 */
[----:B------:R-:W-:Y:S01]  /*1c940*/  ISETP.GE.AND P2, PT, R12, UR4, PT ;  /* 0x000000040c007c0c */ /* 0x000fe2000bf46270 */
[----:B------:R-:W-:-:S02]  /*1c950*/  VIADD R15, R137, 0x28 ;  /* 0x00000028890f7836 */ /* 0x000fc40000000000 */
[CC--:B--2---:R-:W-:Y:S01]  /*1c960*/  @!P5 LEA R4, P0, R137.reuse, R14.reuse, 0x2 ;  /* 0x0000000e8904d211 */ /* 0x0c4fe200078010ff */
[----:B------:R-:W-:Y:S01]  /*1c970*/  VIADD R27, R137, 0x20 ;  /* 0x00000020891b7836 */ /* 0x000fe20000000000 */
[----:B------:R-:W-:Y:S01]  /*1c980*/  @!P3 LEA R6, P1, R11, R14, 0x2 ;  /* 0x0000000e0b06b211 */ /* 0x000fe200078210ff */
[C---:B------:R-:W-:Y:S01]  /*1c990*/  VIADD R24, R137.reuse, 0x40 ;  /* 0x0000004089187836 */ /* 0x040fe20000000000 */
[CC--:B----4-:R-:W-:Y:S01]  /*1c9a0*/  @!P5 LEA.HI.X R5, R137.reuse, R0.reuse, R3, 0x2, P0 ;  /* 0x000000008905d211 */ /* 0x0d0fe200000f1403 */
[----:B------:R-:W-:Y:S01]  /*1c9b0*/  VIADD R3, R137, 0x28 ;  /* 0x0000002889037836 */ /* 0x000fe20000000000 */
[----:B------:R-:W-:Y:S01]  /*1c9c0*/  @!P3 LEA.HI.X R7, R11, R0, R13, 0x2, P1 ;  /* 0x000000000b07b211 */ /* 0x000fe200008f140d */
[----:B------:R-:W-:Y:S01]  /*1c9d0*/  VIADD R11, R137, 0x10 ;  /* 0x00000010890b7836 */ /* 0x000fe20000000000 */
[----:B------:R-:W-:Y:S01]  /*1c9e0*/  ISETP.GE.AND P0, PT, R25, UR4, PT ;  /* 0x0000000419007c0c */ /* 0x000fe2000bf06270 */
[----:B------:R0:W-:Y:S01]  /*1c9f0*/  @!P5 ST.E.64 desc[UR40][R4.64], R90 ;  /* 0x0000005a0400d985 */ /* 0x0001e2000c101b28 */
[C---:B------:R-:W-:Y:S01]  /*1ca00*/  @!P4 LEA R8, P5, R10.reuse, R14, 0x2 ;  /* 0x0000000e0a08c211 */ /* 0x040fe200078a10ff */
[----:B------:R-:W-:Y:S01]  /*1ca10*/  VIADD R13, R137, 0x18 ;  /* 0x00000018890d7836 */ /* 0x000fe20000000000 */
[----:B------:R-:W-:Y:S01]  /*1ca20*/  SHF.R.S32.HI R11, RZ, 0x1f, R11 ;  /* 0x0000001fff0b7819 */ /* 0x000fe2000001140b */
[----:B------:R1:W-:Y:S01]  /*1ca30*/  @!P3 ST.E.64 desc[UR40][R6.64], R94 ;  /* 0x0000005e0600b985 */ /* 0x0003e2000c101b28 */
[----:B------:R-:W-:Y:S01]  /*1ca40*/  ISETP.GE.AND P1, PT, R3, UR4, PT ;  /* 0x0000000403007c0c */ /* 0x000fe2000bf26270 */
[----:B------:R-:W-:Y:S01]  /*1ca50*/  VIADD R30, R137, 0x30 ;  /* 0x00000030891e7836 */ /* 0x000fe20000000000 */
[----:B------:R-:W-:-:S02]  /*1ca60*/  @!P4 LEA.HI.X R9, R10, R0, R11, 0x2, P5 ;  /* 0x000000000a09c211 */ /* 0x000fc400028f140b */
[----:B------:R-:W-:Y:S02]  /*1ca70*/  SHF.R.S32.HI R13, RZ, 0x1f, R13 ;  /* 0x0000001fff0d7819 */ /* 0x000fe4000001140d */
[C---:B------:R-:W-:Y:S01]  /*1ca80*/  @!P2 LEA R10, P5, R12.reuse, R14, 0x2 ;  /* 0x0000000e0c0aa211 */ /* 0x040fe200078a10ff */
[----:B------:R2:W-:Y:S01]  /*1ca90*/  @!P4 ST.E.64 desc[UR40][R8.64], R98 ;  /* 0x000000620800c985 */ /* 0x0005e2000c101b28 */
[----:B------:R-:W-:Y:S02]  /*1caa0*/  SHF.R.S32.HI R27, RZ, 0x1f, R27 ;  /* 0x0000001fff1b7819 */ /* 0x000fe4000001141b */
[----:B------:R-:W-:Y:S02]  /*1cab0*/  @!P2 LEA.HI.X R11, R12, R0, R13, 0x2, P5 ;  /* 0x000000000c0ba211 */ /* 0x000fe400028f140d */
[-C--:B------:R-:W-:Y:S02]  /*1cac0*/  @!P0 LEA R12, P4, R25, R14.reuse, 0x2 ;  /* 0x0000000e190c8211 */ /* 0x080fe400078810ff */
[----:B0-----:R-:W-:Y:S01]  /*1cad0*/  @!P1 LEA R4, P5, R3, R14, 0x2 ;  /* 0x0000000e03049211 */ /* 0x001fe200078a10ff */
[----:B------:R0:W-:Y:S01]  /*1cae0*/  @!P2 ST.E.64 desc[UR40][R10.64], R102 ;  /* 0x000000660a00a985 */ /* 0x0001e2000c101b28 */
[----:B------:R-:W-:-:S02]  /*1caf0*/  ISETP.GE.AND P2, PT, R29, UR4, PT ;  /* 0x000000041d007c0c */ /* 0x000fc4000bf46270 */
[----:B------:R-:W-:Y:S02]  /*1cb00*/  SHF.R.S32.HI R15, RZ, 0x1f, R15 ;  /* 0x0000001fff0f7819 */ /* 0x000fe4000001140f */
[----:B------:R-:W-:Y:S02]  /*1cb10*/  ISETP.GE.AND P3, PT, R26, UR4, PT ;  /* 0x000000041a007c0c */ /* 0x000fe4000bf66270 */
[-C--:B------:R-:W-:Y:S01]  /*1cb20*/  @!P0 LEA.HI.X R13, R25, R0.reuse, R27, 0x2, P4 ;  /* 0x00000000190d8211 */ /* 0x080fe200020f141b */
[----:B------:R-:W-:Y:S01]  /*1cb30*/  VIADD R27, R137, 0x38 ;  /* 0x00000038891b7836 */ /* 0x000fe20000000000 */
[----:B------:R-:W-:Y:S01]  /*1cb40*/  @!P1 LEA.HI.X R5, R3, R0, R15, 0x2, P5 ;  /* 0x0000000003059211 */ /* 0x000fe200028f140f */
[C---:B------:R-:W-:Y:S01]  /*1cb50*/  VIADD R15, R137.reuse, 0x48 ;  /* 0x00000048890f7836 */ /* 0x040fe20000000000 */
[----:B------:R-:W-:Y:S01]  /*1cb60*/  ISETP.GE.AND P4, PT, R24, UR4, PT ;  /* 0x0000000418007c0c */ /* 0x000fe2000bf86270 */
[----:B------:R3:W-:Y:S01]  /*1cb70*/  @!P0 ST.E.64 desc[UR40][R12.64], R20 ;  /* 0x000000140c008985 */ /* 0x0007e2000c101b28 */
[----:B------:R-:W-:Y:S01]  /*1cb80*/  VIADD R25, R137, 0x50 ;  /* 0x0000005089197836 */ /* 0x000fe20000000000 */
[----:B-1----:R-:W-:-:S02]  /*1cb90*/  @!P2 LEA R6, P5, R29, R14, 0x2 ;  /* 0x0000000e1d06a211 */ /* 0x002fc400078a10ff */
[----:B------:R-:W-:Y:S01]  /*1cba0*/  ISETP.GE.AND P0, PT, R15, UR4, PT ;  /* 0x000000040f007c0c */ /* 0x000fe2000bf06270 */
[----:B------:R1:W-:Y:S01]  /*1cbb0*/  @!P1 ST.E.64 desc[UR40][R4.64], R110 ;  /* 0x0000006e04009985 */ /* 0x0003e2000c101b28 */
[----:B------:R-:W-:Y:S02]  /*1cbc0*/  SHF.R.S32.HI R30, RZ, 0x1f, R30 ;  /* 0x0000001fff1e7819 */ /* 0x000fe4000001141e */
[----:B--2---:R-:W-:Y:S02]  /*1cbd0*/  @!P3 LEA R8, P1, R26, R14, 0x2 ;  /* 0x0000000e1a08b211 */ /* 0x004fe400078210ff */
[----:B------:R-:W-:Y:S02]  /*1cbe0*/  SHF.R.S32.HI R27, RZ, 0x1f, R27 ;  /* 0x0000001fff1b7819 */ /* 0x000fe4000001141b */
[----:B------:R-:W-:Y:S02]  /*1cbf0*/  @!P2 LEA.HI.X R7, R29, R0, R30, 0x2, P5 ;  /* 0x000000001d07a211 */ /* 0x000fe400028f141e */
[----:B------:R-:W-:-:S02]  /*1cc00*/  ISETP.GE.AND P5, PT, R25, UR4, PT ;  /* 0x0000000419007c0c */ /* 0x000fc4000bfa6270 */
[----:B------:R-:W-:Y:S01]  /*1cc10*/  @!P3 LEA.HI.X R9, R26, R0, R27, 0x2, P1 ;  /* 0x000000001a09b211 */ /* 0x000fe200008f141b */
[----:B------:R2:W-:Y:S01]  /*1cc20*/  @!P2 ST.E.64 desc[UR40][R6.64], R114 ;  /* 0x000000720600a985 */ /* 0x0005e2000c101b28 */
[----:B------:R-:W-:Y:S02]  /*1cc30*/  SHF.R.S32.HI R3, RZ, 0x1f, R24 ;  /* 0x0000001fff037819 */ /* 0x000fe40000011418 */
[C---:B0-----:R-:W-:Y:S01]  /*1cc40*/  @!P4 LEA R10, P1, R24.reuse, R14, 0x2 ;  /* 0x0000000e180ac211 */ /* 0x041fe200078210ff */
[----:B------:R2:W-:Y:S01]  /*1cc50*/  @!P3 ST.E.64 desc[UR40][R8.64], R118 ;  /* 0x000000760800b985 */ /* 0x0005e2000c101b28 */
[----:B---3--:R-:W-:Y:S02]  /*1cc60*/  SHF.R.S32.HI R12, RZ, 0x1f, R15 ;  /* 0x0000001fff0c7819 */ /* 0x008fe4000001140f */
[----:B------:R-:W-:Y:S02]  /*1cc70*/  @!P4 LEA.HI.X R11, R24, R0, R3, 0x2, P1 ;  /* 0x00000000180bc211 */ /* 0x000fe400008f1403 */
[----:B-1----:R-:W-:-:S02]  /*1cc80*/  @!P0 LEA R4, P1, R15, R14, 0x2 ;  /* 0x0000000e0f048211 */ /* 0x002fc400078210ff */
[----:B------:R-:W-:Y:S01]  /*1cc90*/  SHF.R.S32.HI R3, RZ, 0x1f, R25 ;  /* 0x0000001fff037819 */ /* 0x000fe20000011419 */
[----:B------:R2:W-:Y:S01]  /*1cca0*/  @!P4 ST.E.64 desc[UR40][R10.64], R122 ;  /* 0x0000007a0a00c985 */ /* 0x0005e2000c101b28 */
[----:B------:R-:W-:Y:S02]  /*1ccb0*/  @!P0 LEA.HI.X R5, R15, R0, R12, 0x2, P1 ;  /* 0x000000000f058211 */ /* 0x000fe400008f140c */
[----:B------:R-:W-:-:S03]  /*1ccc0*/  @!P5 LEA R12, P1, R25, R14, 0x2 ;  /* 0x0000000e190cd211 */ /* 0x000fc600078210ff */
[----:B------:R2:W-:Y:S01]  /*1ccd0*/  @!P0 ST.E.64 desc[UR40][R4.64], R126 ;  /* 0x0000007e04008985 */ /* 0x0005e2000c101b28 */
        /* <DEDUP_REMOVED lines=10> */
.L_x_10930:
[----:B------:R-:W2:Y:S01]  /*1cd80*/  LDL R3, [R1+0x50] ;  /* 0x0000500001037983 */ /* 0x000ea20000100800 */
[----:B------:R-:W-:Y:S01]  /*1cd90*/  ULDC.64 UR4, c[0x0][0xc08] ;  /* 0x0003020000047ab9 */ /* 0x000fe20000000a00 */
[----:B------:R-:W3:Y:S02]  /*1cda0*/  LDC.64 R4, c[0x0][0xc00] ;  /* 0x00030000ff047b82 */ /* 0x000ee40000000a00 */
[----:B------:R-:W3:Y:S01]  /*1cdb0*/  LDL R0, [R1+0x54] ;  /* 0x0000540001007983 */ /* 0x000ee20000100800 */
[----:B------:R-:W-:-:S04]  /*1cdc0*/  ISETP.NE.U32.AND P0, PT, RZ, UR4, PT ;  /* 0x00000004ff007c0c */ /* 0x000fc8000bf05070 */
[----:B------:R-:W-:Y:S01]  /*1cdd0*/  ISETP.NE.AND.EX P1, PT, RZ, UR5, PT, P0 ;  /* 0x00000005ff007c0c */ /* 0x000fe2000bf25300 */
[----:B------:R-:W-:Y:S02]  /*1cde0*/  ULDC.64 UR4, c[0x0][0xc00] ;  /* 0x0003000000047ab9 */ /* 0x000fe40000000a00 */
[----:B------:R-:W-:-:S04]  /*1cdf0*/  ISETP.NE.U32.AND P0, PT, RZ, UR4, PT ;  /* 0x00000004ff007c0c */ /* 0x000fc8000bf05070 */
[----:B------:R-:W-:-:S06]  /*1ce00*/  ISETP.NE.AND.EX P0, PT, RZ, UR5, PT, P0 ;  /* 0x00000005ff007c0c */ /* 0x000fcc000bf05300 */
[----:B------:R-:W4:Y:S01]  /*1ce10*/  @P1 LDC.64 R6, c[0x0][0xc08] ;  /* 0x00030200ff061b82 */ /* 0x000f220000000a00 */
[----:B------:R-:W-:Y:S02]  /*1ce20*/  ULDC UR4, c[0x0][0xa88] ;  /* 0x0002a20000047ab9 */ /* 0x000fe40000000800 */
[----:B------:R-:W-:Y:S01]  /*1ce30*/  IMAD.U32 R10, RZ, RZ, UR4 ;  /* 0x00000004ff0a7e24 */ /* 0x000fe2000f8e00ff */
[----:B------:R-:W0:Y:S01]  /*1ce40*/  S2R R9, SR_TID.X ;  /* 0x0000000000097919 */ /* 0x000e220000002100 */
[----:B--2---:R-:W-:Y:S02]  /*1ce50*/  IMAD.MOV.U32 R8, RZ, RZ, R3 ;  /* 0x000000ffff087224 */ /* 0x004fe400078e0003 */
[----:B------:R-:W-:Y:S02]  /*1ce60*/  IMAD.MOV.U32 R3, RZ, RZ, RZ ;  /* 0x000000ffff037224 */ /* 0x000fe400078e00ff */
[----:B---3--:R-:W-:-:S04]  /*1ce70*/  IMAD.WIDE R4, R0, 0x4, R4 ;  /* 0x0000000400047825 */ /* 0x008fc800078e0204 */
[----:B----4-:R-:W-:Y:S01]  /*1ce80*/  @P1 IMAD.WIDE R6, R0, 0x4, R6 ;  /* 0x0000000400061825 */ /* 0x010fe200078e0206 */
[----:B------:R2:W5:Y:S04]  /*1ce90*/  @P0 LDG.E R3, desc[UR40][R4.64] ;  /* 0x0000002804030981 */ /* 0x000568000c1e1900 */
[----:B------:R2:W5:Y:S01]  /*1cea0*/  @P1 LDG.E R10, desc[UR40][R6.64] ;  /* 0x00000028060a1981 */ /* 0x000562000c1e1900 */
[----:B------:R-:W-:Y:S01]  /*1ceb0*/  ISETP.NE.AND P2, PT, R8, RZ, PT ;  /* 0x000000ff0800720c */ /* 0x000fe20003f45270 */
[----:B0-----:R-:W-:Y:S01]  /*1cec0*/  VIADD R30, R9, 0xffffff80 ;  /* 0xffffff80091e7836 */ /* 0x001fe20000000000 */
[----:B------:R-:W-:-:S04]  /*1ced0*/  SHF.R.S32.HI R28, RZ, 0x1f, R0 ;  /* 0x0000001fff1c7819 */ /* 0x000fc80000011400 */
        /* <DEDUP_REMOVED lines=9> */
.L_x_10942:
[----:B------:R-:W-:Y:S01]  /*1cf70*/  BSSY B1, `(.L_x_10943) ;  /* 0x0000038000017945 */ /* 0x000fe20003800000 */
[----:B------:R-:W-:Y:S02]  /*1cf80*/  SEL R29, R0, RZ, !P0 ;  /* 0x000000ff001d7207 */ /* 0x000fe40004000000 */
[----:B------:R-:W-:Y:S02]  /*1cf90*/  SEL R28, R28, RZ, !P0 ;  /* 0x000000ff1c1c7207 */ /* 0x000fe40004000000 */
[----:B-----5:R-:W-:Y:S01]  /*1cfa0*/  SHF.R.S32.HI R26, RZ, 0x1f, R3 ;  /* 0x0000001fff1a7819 */ /* 0x020fe20000011403 */
[----:B------:R-:W-:Y:S06]  /*1cfb0*/  @P3 BRA `(.L_x_10944) ;  /* 0x0000000000cc3947 */ /* 0x000fec0003800000 */
[----:B--2---:R-:W2:Y:S01]  /*1cfc0*/  LDL R4, [R1+0x18] ;  /* 0x0000180001047983 */ /* 0x004ea20000100800 */
        /* <DEDUP_REMOVED lines=16> */
[----:B------:R-:W1:Y:S08]  /*1d0d0*/  LDC.64 R6, c[0x0][R24+0x210] ;  /* 0x0000840018067b82 */ /* 0x000e700000000a00 */
[----:B------:R-:W5:Y:S08]  /*1d0e0*/  @P1 LDC R0, c[0x0][0xbec] ;  /* 0x0002fb00ff001b82 */ /* 0x000f700000000800 */
[----:B------:R-:W1:Y:S01]  /*1d0f0*/  @P1 LDC R35, c[0x0][0xbf0] ;  /* 0x0002fc00ff231b82 */ /* 0x000e620000000800 */
[----:B----4-:R-:W-:-:S07]  /*1d100*/  IMAD R11, R15, R29, RZ ;  /* 0x0000001d0f0b7224 */ /* 0x010fce00078e02ff */
[----:B0-----:R-:W0:Y:S01]  /*1d110*/  @!P0 LDC R4, c[0x0][0xb50] ;  /* 0x0002d400ff048b82 */ /* 0x001e220000000800 */
[----:B------:R-:W-:Y:S02]  /*1d120*/  IMAD R15, R14, R28, R11 ;  /* 0x0000001c0e0f7224 */ /* 0x000fe400078e020b */
[----:B-----5:R-:W-:-:S05]  /*1d130*/  @P1 IMAD.HI.U32 R0, R31, R0, RZ ;  /* 0x000000001f001227 */ /* 0x020fca00078e00ff */
[----:B------:R-:W4:Y:S01]  /*1d140*/  @!P0 LDC R5, c[0x0][0xb54] ;  /* 0x0002d500ff058b82 */ /* 0x000f220000000800 */
[----:B-1----:R-:W-:-:S05]  /*1d150*/  @P1 SHF.R.U32.HI R25, RZ, R35, R0 ;  /* 0x00000023ff191219 */ /* 0x002fca0000011600 */
[----:B------:R-:W-:Y:S02]  /*1d160*/  IMAD.MOV R0, RZ, RZ, -R25 ;  /* 0x000000ffff007224 */ /* 0x000fe400078e0a19 */
[-C--:B--2---:R-:W-:Y:S02]  /*1d170*/  IMAD R27, R13, R20.reuse, RZ ;  /* 0x000000140d1b7224 */ /* 0x084fe400078e02ff */
[----:B------:R-:W-:Y:S01]  /*1d180*/  IMAD.WIDE.U32 R12, R12, R20, RZ ;  /* 0x000000140c0c7225 */ /* 0x000fe200078e00ff */
[----:B---3--:R-:W-:-:S03]  /*1d190*/  SEL R11, R32, RZ, P0 ;  /* 0x000000ff200b7207 */ /* 0x008fc60000000000 */
[----:B------:R-:W-:-:S04]  /*1d1a0*/  IMAD.WIDE.U32 R20, R14, R29, RZ ;  /* 0x0000001d0e147225 */ /* 0x000fc800078e00ff */
[----:B------:R-:W-:Y:S01]  /*1d1b0*/  IMAD.IADD R27, R13, 0x1, R27 ;  /* 0x000000010d1b7824 */ /* 0x000fe200078e021b */
[----:B------:R-:W-:Y:S01]  /*1d1c0*/  IADD3 R12, P1, P3, R20, R12, R3 ;  /* 0x0000000c140c7210 */ /* 0x000fe20007b3e003 */
[----:B------:R-:W-:Y:S02]  /*1d1d0*/  IMAD.IADD R15, R21, 0x1, R15 ;  /* 0x00000001150f7824 */ /* 0x000fe400078e020f */
        /* <DEDUP_REMOVED lines=8> */
[----:B------:R-:W-:Y:S01]  /*1d260*/  IMAD R0, R7, R11, RZ ;  /* 0x0000000b07007224 */ /* 0x000fe200078e02ff */
[----:B------:R-:W-:-:S05]  /*1d270*/  SHF.R.S32.HI R13, RZ, 0x1f, R11 ;  /* 0x0000001fff0d7819 */ /* 0x000fca000001140b */
[C---:B------:R-:W-:Y:S02]  /*1d280*/  IMAD R13, R6.reuse, R13, R0 ;  /* 0x0000000d060d7224 */ /* 0x040fe400078e0200 */
[----:B------:R-:W-:-:S04]  /*1d290*/  IMAD.WIDE.U32 R6, R6, R11, R8 ;  /* 0x0000000b06067225 */ /* 0x000fc800078e0008 */
[----:B------:R-:W-:Y:S01]  /*1d2a0*/  IMAD.IADD R0, R7, 0x1, R13 ;  /* 0x0000000107007824 */ /* 0x000fe200078e020d */
[----:B0-----:R-:W-:Y:S01]  /*1d2b0*/  LEA R4, P0, R6, R4, 0x2 ;  /* 0x0000000406047211 */ /* 0x001fe200078010ff */
[----:B------:R-:W-:-:S03]  /*1d2c0*/  IMAD.MOV.U32 R7, RZ, RZ, -0x800000 ;  /* 0xff800000ff077424 */ /* 0x000fc600078e00ff */
[----:B----4-:R-:W-:-:S05]  /*1d2d0*/  LEA.HI.X R5, R6, R5, R0, 0x2, P0 ;  /* 0x0000000506057211 */ /* 0x010fca00000f1400 */
[----:B------:R0:W-:Y:S04]  /*1d2e0*/  STG.E desc[UR40][R4.64], R7 ;  /* 0x0000000704007986 */ /* 0x0001e8000c101928 */
.L_x_10944:
[----:B------:R-:W-:Y:S05]  /*1d2f0*/  BSYNC B1 ;  /* 0x0000000000017941 */ /* 0x000fea0003800000 */
.L_x_10943:
[----:B------:R-:W-:Y:S05]  /*1d300*/  @P2 BRA `(.L_x_10937) ;  /* 0x0000000400782947 */ /* 0x000fea0003800000 */
[----:B------:R-:W3:Y:S01]  /*1d310*/  LDL.LU R12, [R1+0x4c] ;  /* 0x00004c00010c7983 */ /* 0x000ee20000300800 */
[----:B------:R-:W4:Y:S01]  /*1d320*/  LDC R21, c[0x0][0xbe8] ;  /* 0x0002fa00ff157b82 */ /* 0x000f220000000800 */
[----:B0-2---:R-:W-:Y:S01]  /*1d330*/  SHF.R.S32.HI R5, RZ, 0x1f, R30 ;  /* 0x0000001fff057819 */ /* 0x005fe2000001141e */
[----:B------:R-:W-:Y:S01]  /*1d340*/  ULDC.64 UR4, c[0x0][0xaa0] ;  /* 0x0002a80000047ab9 */ /* 0x000fe20000000a00 */
[----:B------:R-:W2:Y:S01]  /*1d350*/  LDL R27, [R1+0x18] ;  /* 0x00001800011b7983 */ /* 0x000ea20000100800 */
        /* <DEDUP_REMOVED lines=13> */
[----:B----4-:R-:W-:-:S13]  /*1d430*/  ISETP.NE.AND P0, PT, R21, 0x1, PT ;  /* 0x000000011500780c */ /* 0x010fda0003f05270 */
[----:B------:R-:W0:Y:S08]  /*1d440*/  @P0 LDC R8, c[0x0][0xbec] ;  /* 0x0002fb00ff080b82 */ /* 0x000e300000000800 */
[----:B------:R-:W4:Y:S01]  /*1d450*/  @P0 LDC R11, c[0x0][0xbf0] ;  /* 0x0002fc00ff0b0b82 */ /* 0x000f220000000800 */
[----:B---3--:R-:W-:-:S04]  /*1d460*/  IMAD.WIDE.U32 R4, R12, UR4, R4 ;  /* 0x000000040c047c25 */ /* 0x008fc8000f8e0004 */
[----:B--2---:R-:W-:Y:S02]  /*1d470*/  IMAD.IADD R9, R27, 0x1, R0 ;  /* 0x000000011b097824 */ /* 0x004fe400078e0200 */
[----:B------:R-:W-:Y:S01]  /*1d480*/  IMAD R5, R12, UR5, R5 ;  /* 0x000000050c057c24 */ /* 0x000fe2000f8e0205 */
[----:B------:R-:W-:Y:S01]  /*1d490*/  ULDC.64 UR4, c[0x0][0xae0] ;  /* 0x0002b80000047ab9 */ /* 0x000fe20000000a00 */
[----:B0-----:R-:W-:-:S04]  /*1d4a0*/  @P0 IMAD.HI.U32 R0, R9, R8, RZ ;  /* 0x0000000809000227 */ /* 0x001fc800078e00ff */
[----:B------:R-:W-:Y:S01]  /*1d4b0*/  IMAD.MOV.U32 R3, RZ, RZ, R9 ;  /* 0x000000ffff037224 */ /* 0x000fe200078e0009 */
[----:B----4-:R-:W-:Y:S01]  /*1d4c0*/  @P0 SHF.R.U32.HI R3, RZ, R11, R0 ;  /* 0x0000000bff030219 */ /* 0x010fe20000011600 */
        /* <DEDUP_REMOVED lines=27> */
.L_x_11175:
[----:B------:R-:W-:Y:S01]  /*1d680*/  IMAD R21, R10, R21, RZ ;  /* 0x000000150a157224 */ /* 0x000fe200078e02ff */
[----:B------:R-:W-:Y:S01]  /*1d690*/  BSSY B1, `(.L_x_10946) ;  /* 0x0000011000017945 */ /* 0x000fe20003800000 */
[----:B------:R-:W-:-:S05]  /*1d6a0*/  IMAD.IADD R6, R25, 0x1, R27 ;  /* 0x0000000119067824 */ /* 0x000fca00078e021b */
        /* <DEDUP_REMOVED lines=15> */
.L_x_10947:
[----:B------:R-:W-:Y:S05]  /*1d7a0*/  BSYNC B1 ;  /* 0x0000000000017941 */ /* 0x000fea0003800000 */
.L_x_10946:
[----:B------:R-:W-:-:S03]  /*1d7b0*/  UMOV UR4, 0xffffffff ;  /* 0xffffffff00047882 */ /* 0x000fc60000000000 */
[----:B------:R-:W-:Y:S05]  /*1d7c0*/  BRA.DIV UR4, `(.L_x_10948) ;  /* 0x0000009e04807947 */ /* 0x000fea000b800000 */
[----:B--2---:R2:W0:Y:S04]  /*1d7d0*/  SHFL.IDX PT, R3, R4, 0x1, 0x1c1f ;  /* 0x003c1f0004037f89 */ /* 0x00442800000e0000 */
[----:B---3--:R2:W3:Y:S02]  /*1d7e0*/  SHFL.IDX PT, R14, R0, 0x1, 0x1c1f ;  /* 0x003c1f00000e7f89 */ /* 0x0084e400000e0000 */
.L_x_11179:
[----:B0-2---:R-:W-:-:S05]  /*1d7f0*/  VIADD R0, R6, 0x60 ;  /* 0x0000006006007836 */ /* 0x005fca0000000000 */
[----:B------:R-:W-:-:S13]  /*1d800*/  ISETP.GE.AND P0, PT, R0, R21, PT ;  /* 0x000000150000720c */ /* 0x000fda0003f06270 */
[----:B------:R-:W-:Y:S05]  /*1d810*/  @P0 BRA `(.L_x_10937) ;  /* 0x0000000000340947 */ /* 0x000fea0003800000 */
[----:B------:R-:W-:Y:S02]  /*1d820*/  ULDC UR4, c[0x0][0xac8] ;  /* 0x0002b20000047ab9 */ /* 0x000fe40000000800 */
[----:B------:R-:W-:Y:S02]  /*1d830*/  ISETP.GE.AND P2, PT, R9, UR4, PT ;  /* 0x0000000409007c0c */ /* 0x000fe4000bf46270 */
[----:B------:R-:W-:Y:S02]  /*1d840*/  ISETP.GE.AND P3, PT, R7, UR4, PT ;  /* 0x0000000407007c0c */ /* 0x000fe4000bf66270 */
[----:B------:R-:W-:-:S09]  /*1d850*/  ISETP.GE.AND P4, PT, R20, UR4, PT ;  /* 0x0000000414007c0c */ /* 0x000fd2000bf86270 */
[----:B------:R-:W-:Y:S02]  /*1d860*/  @!P2 IMAD.MOV.U32 R15, RZ, RZ, R3 ;  /* 0x000000ffff0fa224 */ /* 0x000fe400078e0003 */
[-C--:B---3--:R-:W-:Y:S02]  /*1d870*/  @!P3 LEA R6, P0, R7, R14.reuse, 0x1 ;  /* 0x0000000e0706b211 */ /* 0x088fe400078008ff */
[C---:B----4-:R-:W-:Y:S01]  /*1d880*/  @!P4 LEA R10, P1, R20.reuse, R14, 0x1 ;  /* 0x0000000e140ac211 */ /* 0x050fe200078208ff */
[----:B------:R-:W-:Y:S01]  /*1d890*/  @!P2 IMAD.WIDE R4, R9, 0x2, R14 ;  /* 0x000000020904a825 */ /* 0x000fe200078e020e */
[-C--:B------:R-:W-:Y:S02]  /*1d8a0*/  @!P3 LEA.HI.X R7, R7, R3.reuse, R8, 0x1, P0 ;  /* 0x000000030707b211 */ /* 0x080fe400000f0c08 */
[----:B------:R-:W-:Y:S02]  /*1d8b0*/  @!P4 LEA.HI.X R11, R20, R3, R24, 0x1, P1 ;  /* 0x00000003140bc211 */ /* 0x000fe400008f0c18 */
[----:B------:R0:W-:Y:S04]  /*1d8c0*/  @!P2 ST.E.128 desc[UR40][R4.64], RZ ;  /* 0x000000ff0400a985 */ /* 0x0001e8000c101d28 */
[----:B------:R0:W-:Y:S04]  /*1d8d0*/  @!P3 ST.E.128 desc[UR40][R6.64], RZ ;  /* 0x000000ff0600b985 */ /* 0x0001e8000c101d28 */
[----:B------:R0:W-:Y:S02]  /*1d8e0*/  @!P4 ST.E.128 desc[UR40][R10.64], RZ ;  /* 0x000000ff0a00c985 */ /* 0x0001e4000c101d28 */
.L_x_10937:
[----:B------:R-:W-:Y:S05]  /*1d8f0*/  BSYNC B0 ;  /* 0x0000000000007941 */ /* 0x000fea0003800000 */
.L_x_10929:
[----:B------:R-:W-:Y:S02]  /*1d900*/  ULDC UR4, c[0x0][0xc3c] ;  /* 0x00030f0000047ab9 */ /* 0x000fe40000000800 */
[----:B-1----:R-:W-:-:S13]  /*1d910*/  ISETP.GE.AND P0, PT, R75, UR4, PT ;  /* 0x000000044b007c0c */ /* 0x002fda000bf06270 */
[----:B------:R-:W-:Y:S05]  /*1d920*/  @!P0 BRA `(.L_x_10949) ;  /* 0xfffffe3800908947 */ /* 0x000fea000383ffff */
[----:B------:R-:W-:Y:S05]  /*1d930*/  BRA `(.L_x_10733) ;  /* 0x0000008c00d07947 */ /* 0x000fea0003800000 */
.L_x_10731:
[----:B------:R-:W-:-:S08]  /*1d940*/  NOP ;  /* 0x0000000000007918 */ /* 0x000fd00000000000 */
[----:B------:R-:W0:-:S00]  /*1d950*/  USETMAXREG.DEALLOC.CTAPOOL 0x20 ;  /* 0x00000020000079c8 */ /* 0x000e0000080e0500 */
        /* <DEDUP_REMOVED lines=11> */
[----:B------:R-:W0:Y:S01]  /*1da10*/  LDS.128 R24, [UR4+0x2d8d0] ;  /* 0x02d8d004ff187984 */ /* 0x000e220008000c00 */
[----:B------:R-:W-:Y:S06]  /*1da20*/  BAR.ARV 0x4, 0x200 ;  /* 0x0108000000007b1d */ /* 0x000fec0000002000 */
[----:B------:R-:W-:Y:S05]  /*1da30*/  BRA `(.L_x_10951) ;  /* 0x0000000c00987947 */ /* 0x000fea0003800000 */
.L_x_10950:
        /* <DEDUP_REMOVED lines=44> */
.L_x_10954:
        /* <DEDUP_REMOVED lines=37> */
.L_x_10952:
        /* <DEDUP_REMOVED lines=13> */
.L_x_10955:
        /* <DEDUP_REMOVED lines=62> */
.L_x_10956:
        /* <DEDUP_REMOVED lines=62> */
.L_x_10957:
[----:B------:R-:W-:-:S05]  /*1e7e0*/  LOP3.LUT R2, RZ, R2, RZ, 0x33, !PT ;  /* 0x00000002ff027212 */ /* 0x000fca00078e33ff */
[----:B------:R-:W-:Y:S01]  /*1e7f0*/  IMAD.IADD R25, R25, 0x1, R2 ;  /* 0x0000000119197824 */ /* 0x000fe200078e0202 */
[----:B------:R-:W-:Y:S06]  /*1e800*/  BRA `(.L_x_10958) ;  /* 0x00000000000c7947 */ /* 0x000fec0003800000 */
.L_x_10953:
[----:B------:R-:W-:Y:S02]  /*1e810*/  IMAD.MOV.U32 R25, RZ, RZ, RZ ;  /* 0x000000ffff197224 */ /* 0x000fe400078e00ff */
[----:B------:R-:W-:Y:S02]  /*1e820*/  IMAD.U32 R24, RZ, RZ, UR6 ;  /* 0x00000006ff187e24 */ /* 0x000fe4000f8e00ff */
[----:B------:R-:W-:-:S07]  /*1e830*/  IMAD.MOV.U32 R26, RZ, RZ, RZ ;  /* 0x000000ffff1a7224 */ /* 0x000fce00078e00ff */
.L_x_10958:
[----:B------:R-:W-:-:S13]  /*1e840*/  ISETP.NE.AND P0, PT, R0, RZ, PT ;  /* 0x000000ff0000720c */ /* 0x000fda0003f05270 */
[----:B------:R-:W0:Y:S01]  /*1e850*/  @!P0 S2R R3, SR_CgaCtaId ;  /* 0x0000000000038919 */ /* 0x000e220000008800 */
[----:B------:R-:W-:-:S04]  /*1e860*/  @!P0 MOV R0, 0x400 ;  /* 0x0000040000008802 */ /* 0x000fc80000000f00 */
[----:B0-----:R-:W-:-:S05]  /*1e870*/  @!P0 LEA R0, R3, R0, 0x18 ;  /* 0x0000000003008211 */ /* 0x001fca00078ec0ff */
[----:B------:R1:W-:Y:S01]  /*1e880*/  @!P0 STS.128 [R0+0x2d8d0], R24 ;  /* 0x02d8d01800008388 */ /* 0x0003e20000000c00 */
[----:B------:R-:W-:Y:S06]  /*1e890*/  BAR.ARV 0x5, 0x200 ;  /* 0x0148000000007b1d */ /* 0x000fec0000002000 */
.L_x_10951:
[----:B------:R2:W-:Y:S01]  /*1e8a0*/  STL [R1+0x2c], RZ ;  /* 0x00002cff01007387 */ /* 0x0005e20000100800 */
[----:B------:R-:W-:Y:S01]  /*1e8b0*/  ULDC UR4, c[0x0][0xc3c] ;  /* 0x00030f0000047ab9 */ /* 0x000fe20000000800 */
[----:B------:R-:W-:Y:S01]  /*1e8c0*/  IMAD.MOV.U32 R28, RZ, RZ, 0x1 ;  /* 0x00000001ff1c7424 */ /* 0x000fe200078e00ff */
[----:B0-----:R-:W-:Y:S01]  /*1e8d0*/  ISETP.GE.AND P0, PT, R27, UR4, PT ;  /* 0x000000041b007c0c */ /* 0x001fe2000bf06270 */
[----:B------:R-:W-:-:S12]  /*1e8e0*/  IMAD.MOV.U32 R19, RZ, RZ, RZ ;  /* 0x000000ffff137224 */ /* 0x000fd800078e00ff */
[----:B--2---:R-:W-:Y:S05]  /*1e8f0*/  @P0 BRA `(.L_x_10959) ;  /* 0x0000007c00040947 */ /* 0x004fea0003800000 */
[----:B------:R-:W0:Y:S01]  /*1e900*/  S2R R6, SR_TID.X ;  /* 0x0000000000067919 */ /* 0x000e220000002100 */
[----:B------:R-:W2:Y:S01]  /*1e910*/  S2UR UR5, SR_CgaCtaId ;  /* 0x00000000000579c3 */ /* 0x000ea20000008800 */
[----:B------:R-:W-:Y:S01]  /*1e920*/  UMOV UR4, 0x400 ;  /* 0x0000040000047882 */ /* 0x000fe20000000000 */
[----:B------:R-:W-:Y:S01]  /*1e930*/  LOP3.LUT R18, R18, 0xfffffffd, RZ, 0xc0, !PT ;  /* 0xfffffffd12127812 */ /* 0x000fe200078ec0ff */
[----:B------:R-:W-:Y:S01]  /*1e940*/  BSSY B8, `(.L_x_10959) ;  /* 0x00007bc000087945 */ /* 0x000fe20003800000 */
[----:B------:R-:W-:Y:S01]  /*1e950*/  IMAD.MOV.U32 R29, RZ, RZ, RZ ;  /* 0x000000ffff1d7224 */ /* 0x000fe200078e00ff */
[----:B------:R-:W-:Y:S01]  /*1e960*/  ULDC.64 UR42, c[0x0][0x198] ;  /* 0x00006600002a7ab9 */ /* 0x000fe20000000a00 */
[----:B------:R-:W-:Y:S01]  /*1e970*/  IMAD.MOV.U32 R19, RZ, RZ, RZ ;  /* 0x000000ffff137224 */ /* 0x000fe200078e00ff */
[----:B------:R-:W-:Y:S01]  /*1e980*/  ULOP3.LUT UR38, UR36, 0x2, URZ, 0xfc, !UPT ;  /* 0x0000000224267892 */ /* 0x000fe2000f8efc3f */
[----:B------:R-:W-:Y:S01]  /*1e990*/  IMAD.MOV.U32 R28, RZ, RZ, 0x1 ;  /* 0x00000001ff1c7424 */ /* 0x000fe200078e00ff */
[----:B------:R-:W-:Y:S01]  /*1e9a0*/  ULDC UR37, c[0x0][0xc] ;  /* 0x0000030000257ab9 */ /* 0x000fe20000000800 */
[----:B--2---:R-:W-:-:S06]  /*1e9b0*/  ULEA UR4, UR5, UR4, 0x18 ;  /* 0x0000000405047291 */ /* 0x004fcc000f8ec03f */
[----:B------:R-:W-:Y:S01]  /*1e9c0*/  IMAD.U32 R16, RZ, RZ, UR4 ;  /* 0x00000004ff107e24 */ /* 0x000fe2000f8e00ff */
[C---:B0-----:R-:W-:Y:S01]  /*1e9d0*/  LOP3.LUT R5, R6.reuse, 0x7f, RZ, 0xc0, !PT ;  /* 0x0000007f06057812 */ /* 0x041fe200078ec0ff */
[----:B-1----:R-:W-:-:S03]  /*1e9e0*/  IMAD.SHL.U32 R0, R6, 0x8, RZ ;  /* 0x0000000806007824 */ /* 0x002fc600078e00ff */
[C---:B------:R-:W-:Y:S01]  /*1e9f0*/  ISETP.NE.AND P1, PT, R5.reuse, RZ, PT ;  /* 0x000000ff0500720c */ /* 0x040fe20003f25270 */
[----:B------:R-:W-:Y:S01]  /*1ea00*/  IMAD.SHL.U32 R4, R5, 0x8, RZ ;  /* 0x0000000805047824 */ /* 0x000fe200078e00ff */
[C---:B------:R-:W-:Y:S02]  /*1ea10*/  LOP3.LUT R3, R0.reuse, 0x20, RZ, 0xc0, !PT ;  /* 0x0000002000037812 */ /* 0x040fe400078ec0ff */
[----:B------:R-:W-:Y:S02]  /*1ea20*/  LOP3.LUT R2, R0, 0xd8, RZ, 0xc0, !PT ;  /* 0x000000d800027812 */ /* 0x000fe400078ec0ff */
[----:B------:R-:W-:Y:S02]  /*1ea30*/  LOP3.LUT R3, R3, 0x300, R4, 0xf8, !PT ;  /* 0x0000030003037812 */ /* 0x000fe400078ef804 */
[----:B------:R-:W-:Y:S02]  /*1ea40*/  LOP3.LUT R2, R2, 0x18, R6, 0x78, !PT ;  /* 0x0000001802027812 */ /* 0x000fe400078e7806 */
[----:B------:R-:W-:-:S02]  /*1ea50*/  SHF.R.U32.HI R4, RZ, 0x2, R5 ;  /* 0x00000002ff047819 */ /* 0x000fc40000011605 */
[----:B------:R-:W-:Y:S02]  /*1ea60*/  LOP3.LUT R3, R3, R2, RZ, 0xfc, !PT ;  /* 0x0000000203037212 */ /* 0x000fe400078efcff */
[----:B------:R-:W-:Y:S02]  /*1ea70*/  LOP3.LUT P0, R2, R6, 0x1f, RZ, 0xc0, !PT ;  /* 0x0000001f06027812 */ /* 0x000fe4000780c0ff */
[----:B------:R-:W-:Y:S01]  /*1ea80*/  @P1 LOP3.LUT R18, R18, 0x2, RZ, 0xfc, !PT ;  /* 0x0000000212121812 */ /* 0x000fe200078efcff */
[----:B------:R-:W-:Y:S01]  /*1ea90*/  IMAD R3, R3, 0x2, R16 ;  /* 0x0000000203037824 */ /* 0x000fe200078e0210 */
[----:B------:R-:W-:Y:S01]  /*1eaa0*/  LOP3.LUT R0, R0, 0x18, RZ, 0xc0, !PT ;  /* 0x0000001800007812 */ /* 0x000fe200078ec0ff */
[----:B------:R0:W-:Y:S01]  /*1eab0*/  STL [R1+0x8], R2 ;  /* 0x0000080201007387 */ /* 0x0001e20000100800 */
[----:B------:R-:W-:-:S03]  /*1eac0*/  LOP3.LUT R18, R18, 0xfffffffe, RZ, 0xc0, !PT ;  /* 0xfffffffe12127812 */ /* 0x000fc600078ec0ff */
[----:B------:R1:W-:Y:S04]  /*1ead0*/  STL [R1+0x2c], RZ ;  /* 0x00002cff01007387 */ /* 0x0003e80000100800 */
[----:B------:R-:W-:Y:S01]  /*1eae0*/  @P0 LOP3.LUT R18, R18, 0x1, RZ, 0xfc, !PT ;  /* 0x0000000112120812 */ /* 0x000fe200078efcff */
[----:B0-----:R-:W-:Y:S01]  /*1eaf0*/  IMAD.SHL.U32 R2, R6, 0x20, RZ ;  /* 0x0000002006027824 */ /* 0x001fe200078e00ff */
[----:B------:R-:W-:Y:S01]  /*1eb00*/  ISETP.NE.OR P0, PT, R5, RZ, !P0 ;  /* 0x000000ff0500720c */ /* 0x000fe20004705670 */
[----:B------:R-:W-:Y:S01]  /*1eb10*/  IMAD.MOV.U32 R6, RZ, RZ, 0x1 ;  /* 0x00000001ff067424 */ /* 0x000fe200078e00ff */
[----:B------:R-:W-:Y:S02]  /*1eb20*/  LOP3.LUT R18, R18, 0xfffffff7, RZ, 0xc0, !PT ;  /* 0xfffffff712127812 */ /* 0x000fe400078ec0ff */
[----:B------:R-:W-:-:S02]  /*1eb30*/  LOP3.LUT R2, R4, 0x60, R2, 0xf8, !PT ;  /* 0x0000006004027812 */ /* 0x000fc400078ef802 */
[----:B------:R1:W-:Y:S01]  /*1eb40*/  STL [R1], R6 ;  /* 0x0000000601007387 */ /* 0x0003e20000100800 */
[C---:B------:R-:W-:Y:S02]  /*1eb50*/  LOP3.LUT R2, R0.reuse, 0x20, RZ, 0xfc, !PT ;  /* 0x0000002000027812 */ /* 0x040fe400078efcff */
[----:B------:R-:W-:Y:S01]  /*1eb60*/  LOP3.LUT R0, R0, 0x40, RZ, 0xfc, !PT ;  /* 0x0000004000007812 */ /* 0x000fe200078efcff */
[----:B------:R1:W-:Y:S03]  /*1eb70*/  STL [R1+0x10], R3 ;  /* 0x0000100301007387 */ /* 0x0003e60000100800 */
[----:B------:R-:W-:-:S07]  /*1eb80*/  @P0 LOP3.LUT R18, R18, 0x8, RZ, 0xfc, !PT ;  /* 0x0000000812120812 */ /* 0x000fce00078efcff */
.L_x_11127:
[----:B0-----:R-:W0:Y:S01]  /*1eb90*/  LDC.64 R10, c[0x0][0xa00] ;  /* 0x00028000ff0a7b82 */ /* 0x001e220000000a00 */
[----:B------:R-:W-:Y:S05]  /*1eba0*/  YIELD ;  /* 0x0000000000007946 */ /* 0x000fea0003800000 */
[----:B------:R-:W-:Y:S01]  /*1ebb0*/  ULDC.64 UR4, c[0x0][0xa28] ;  /* 0x00028a0000047ab9 */ /* 0x000fe20000000a00 */
[----:B------:R-:W-:Y:S01]  /*1ebc0*/  IMAD.MOV.U32 R0, RZ, RZ, RZ ;  /* 0x000000ffff007224 */ /* 0x000fe200078e00ff */
[----:B------:R-:W-:Y:S01]  /*1ebd0*/  ISETP.NE.U32.AND P0, PT, RZ, UR4, PT ;  /* 0x00000004ff007c0c */ /* 0x000fe2000bf05070 */
[----:B------:R-:W-:Y:S01]  /*1ebe0*/  ULDC.64 UR8, c[0x0][0xa18] ;  /* 0x0002860000087ab9 */ /* 0x000fe20000000a00 */
[----:B-1----:R-:W-:Y:S01]  /*1ebf0*/  CS2R R6, SRZ ;  /* 0x0000000000067805 */ /* 0x002fe2000001ff00 */
[----:B--2---:R-:W1:Y:S01]  /*1ec00*/  LDC.64 R4, c[0x0][0xa08] ;  /* 0x00028200ff047b82 */ /* 0x004e620000000a00 */
[----:B------:R-:W-:Y:S01]  /*1ec10*/  ISETP.NE.AND.EX P0, PT, RZ, UR5, PT, P0 ;  /* 0x00000005ff007c0c */ /* 0x000fe2000bf05300 */
[----:B------:R-:W-:Y:S01]  /*1ec20*/  ULDC.64 UR4, c[0x0][0xa00] ;  /* 0x0002800000047ab9 */ /* 0x000fe20000000a00 */
[----:B------:R-:W-:Y:S01]  /*1ec30*/  ULDC.64 UR6, c[0x0][0xa08] ;  /* 0x0002820000067ab9 */ /* 0x000fe20000000a00 */
[----:B------:R-:W-:-:S04]  /*1ec40*/  ISETP.NE.U32.AND P1, PT, RZ, UR4, PT ;  /* 0x00000004ff007c0c */ /* 0x000fc8000bf25070 */
[----:B------:R-:W-:Y:S01]  /*1ec50*/  ISETP.NE.AND.EX P1, PT, RZ, UR5, PT, P1 ;  /* 0x00000005ff007c0c */ /* 0x000fe2000bf25310 */
[----:B------:R-:W-:Y:S01]  /*1ec60*/  ULDC.64 UR4, c[0x0][0xa10] ;  /* 0x0002840000047ab9 */ /* 0x000fe20000000a00 */
[----:B0-----:R-:W-:Y:S01]  /*1ec70*/  IMAD.WIDE R10, R27, 0x4, R10 ;  /* 0x000000041b0a7825 */ /* 0x001fe200078e020a */
[----:B------:R-:W-:-:S03]  /*1ec80*/  ISETP.NE.U32.AND P3, PT, RZ, UR8, PT ;  /* 0x00000008ff007c0c */ /* 0x000fc6000bf65070 */
[----:B------:R-:W0:Y:S07]  /*1ec90*/  @P0 LDC.64 R2, c[0x0][0xa28] ;  /* 0x00028a00ff020b82 */ /* 0x000e2e0000000a00 */
[----:B------:R-:W2:Y:S01]  /*1eca0*/  @P1 LDG.E R0, desc[UR40][R10.64] ;  /* 0x000000280a001981 */ /* 0x000ea2000c1e1900 */
[----:B------:R-:W-:-:S13]  /*1ecb0*/  ISETP.NE.AND.EX P3, PT, RZ, UR9, PT, P3 ;  /* 0x00000009ff007c0c */ /* 0x000fda000bf65330 */
[----:B------:R-:W3:Y:S01]  /*1ecc0*/  @P3 LDC.64 R8, c[0x0][0xa18] ;  /* 0x00028600ff083b82 */ /* 0x000ee20000000a00 */
[----:B0-----:R-:W-:-:S05]  /*1ecd0*/  @P0 IMAD.WIDE R2, R27, 0x4, R2 ;  /* 0x000000041b020825 */ /* 0x001fca00078e0202 */
[----:B------:R0:W5:Y:S01]  /*1ece0*/  @P0 LDG.E R7, desc[UR40][R2.64] ;  /* 0x0000002802070981 */ /* 0x000162000c1e1900 */
[----:B------:R-:W-:Y:S01]  /*1ecf0*/  ISETP.NE.U32.AND P0, PT, RZ, UR4, PT ;  /* 0x00000004ff007c0c */ /* 0x000fe2000bf05070 */
[----:B------:R-:W-:Y:S01]  /*1ed00*/  ULDC UR4, c[0x0][0x288] ;  /* 0x0000a20000047ab9 */ /* 0x000fe20000000800 */
[----:B------:R-:W-:Y:S01]  /*1ed10*/  ISETP.NE.U32.AND P2, PT, RZ, UR6, PT ;  /* 0x00000006ff007c0c */ /* 0x000fe2000bf45070 */
[----:B------:R-:W-:Y:S01]  /*1ed20*/  IMAD.MOV.U32 R12, RZ, RZ, RZ ;  /* 0x000000ffff0c7224 */ /* 0x000fe200078e00ff */
[----:B------:R-:W-:Y:S01]  /*1ed30*/  ISETP.NE.AND.EX P0, PT, RZ, UR5, PT, P0 ;  /* 0x00000005ff007c0c */ /* 0x000fe2000bf05300 */
[C---:B-1----:R-:W-:Y:S01]  /*1ed40*/  IMAD.WIDE R4, R27.reuse, 0x4, R4 ;  /* 0x000000041b047825 */ /* 0x042fe200078e0204 */
[----:B------:R-:W-:Y:S01]  /*1ed50*/  ISETP.NE.AND.EX P2, PT, RZ, UR7, PT, P2 ;  /* 0x00000007ff007c0c */ /* 0x000fe2000bf45320 */
[----:B0-----:R-:W0:Y:S02]  /*1ed60*/  LDC.64 R2, c[0x0][0xa10] ;  /* 0x00028400ff027b82 */ /* 0x001e240000000a00 */
[----:B---3--:R-:W-:-:S10]  /*1ed70*/  @P3 IMAD.WIDE R8, R27, 0x4, R8 ;  /* 0x000000041b083825 */ /* 0x008fd400078e0208 */
[----:B------:R-:W5:Y:S01]  /*1ed80*/  @P2 LDG.E R12, desc[UR40][R4.64] ;  /* 0x00000028040c2981 */ /* 0x000f62000c1e1900 */
[----:B0-----:R-:W-:-:S05]  /*1ed90*/  IMAD.WIDE R2, R27, 0x4, R2 ;  /* 0x000000041b027825 */ /* 0x001fca00078e0202 */
        /* <DEDUP_REMOVED lines=15> */
[----:B------:R-:W-:Y:S01]  /*1ee90*/  IMAD.MOV.U32 R13, RZ, RZ, R0 ;  /* 0x000000ffff0d7224 */ /* 0x000fe200078e0000 */
[----:B------:R-:W-:Y:S06]  /*1eea0*/  @P3 BRA `(.L_x_10960) ;  /* 0x0000000000143947 */ /* 0x000fec0003800000 */
[----:B------:R-:W-:Y:S05]  /*1eeb0*/  @!P1 BRA `(.L_x_10960) ;  /* 0x0000000000109947 */ /* 0x000fea0003800000 */
[----:B0-----:R-:W2:Y:S04]  /*1eec0*/  LDG.E R0, desc[UR40][R10.64] ;  /* 0x000000280a007981 */ /* 0x001ea8000c1e1900 */
[----:B------:R-:W2:Y:S02]  /*1eed0*/  LDG.E R10, desc[UR40][R10.64+0x4] ;  /* 0x000004280a0a7981 */ /* 0x000ea4000c1e1900 */
[----:B--2---:R-:W-:-:S05]  /*1eee0*/  IMAD.IADD R13, R10, 0x1, -R0 ;  /* 0x000000010a0d7824 */ /* 0x004fca00078e0a00 */
[----:B------:R1:W-:Y:S02]  /*1eef0*/  STL [R1+0x18], R13 ;  /* 0x0000180d01007387 */ /* 0x0003e40000100800 */
.L_x_10960:
        /* <DEDUP_REMOVED lines=14> */
.L_x_10961:
[----:B------:R-:W-:Y:S05]  /*1efe0*/  @!P2 BRA `(.L_x_10962) ;  /* 0x00000000000ca947 */ /* 0x000fea0003800000 */
[----:B------:R-:W2:Y:S04]  /*1eff0*/  LDG.E R9, desc[UR40][R4.64] ;  /* 0x0000002804097981 */ /* 0x000ea8000c1e1900 */
[----:B------:R-:W2:Y:S02]  /*1f000*/  LDG.E R4, desc[UR40][R4.64+0x4] ;  /* 0x0000042804047981 */ /* 0x000ea4000c1e1900 */
[----:B--2---:R-:W-:-:S07]  /*1f010*/  IMAD.IADD R9, R4, 0x1, -R9 ;  /* 0x0000000104097824 */ /* 0x004fce00078e0a09 */
.L_x_10962:
[----:B0-----:R-:W2:Y:S04]  /*1f020*/  @P0 LDG.E R4, desc[UR40][R2.64] ;  /* 0x0000002802040981 */ /* 0x001ea8000c1e1900 */
[----:B------:R0:W2:Y:S01]  /*1f030*/  @P0 LDG.E R5, desc[UR40][R2.64+0x4] ;  /* 0x0000042802050981 */ /* 0x0000a2000c1e1900 */
[----:B------:R-:W-:Y:S02]  /*1f040*/  IMAD R14, R25, 0xc0, RZ ;  /* 0x000000c0190e7824 */ /* 0x000fe400078e02ff */
[----:B-----5:R-:W-:Y:S02]  /*1f050*/  IMAD.IADD R7, R9, 0x1, -R7 ;  /* 0x0000000109077824 */ /* 0x020fe400078e0a07 */
[----:B------:R-:W-:Y:S01]  /*1f060*/  VIADD R10, R14, 0xbf ;  /* 0x000000bf0e0a7836 */ /* 0x000fe20000000000 */
[----:B------:R3:W-:Y:S01]  /*1f070*/  STL [R1+0x14], R14 ;  /* 0x0000140e01007387 */ /* 0x0007e20000100800 */
[----:B0-----:R-:W0:Y:S02]  /*1f080*/  LDC R2, c[0x0][0x448] ;  /* 0x00011200ff027b82 */ /* 0x001e240000000800 */
[----:B0-----:R-:W-:-:S13]  /*1f090*/  ISETP.NE.AND P1, PT, R2, 0x1, PT ;  /* 0x000000010200780c */ /* 0x001fda0003f25270 */
[----:B------:R-:W0:Y:S08]  /*1f0a0*/  @P1 LDC R3, c[0x0][0x44c] ;  /* 0x00011300ff031b82 */ /* 0x000e300000000800 */
[----:B------:R-:W4:Y:S01]  /*1f0b0*/  @P1 LDC R2, c[0x0][0x450] ;  /* 0x00011400ff021b82 */ /* 0x000f220000000800 */
[----:B0-----:R-:W-:-:S05]  /*1f0c0*/  @P1 IMAD.HI.U32 R3, R10, R3, RZ ;  /* 0x000000030a031227 */ /* 0x001fca00078e00ff */
[----:B----4-:R-:W-:Y:S01]  /*1f0d0*/  @P1 SHF.R.U32.HI R10, RZ, R2, R3 ;  /* 0x00000002ff0a1219 */ /* 0x010fe20000011603 */
[----:B--2---:R-:W-:-:S04]  /*1f0e0*/  @P0 IMAD.IADD R8, R5, 0x1, -R4 ;  /* 0x0000000105080824 */ /* 0x004fc800078e0a04 */
[----:B------:R-:W-:-:S04]  /*1f0f0*/  IMAD.IADD R20, R7, 0x1, R8 ;  /* 0x0000000107147824 */ /* 0x000fc800078e0208 */
[C---:B------:R-:W-:Y:S01]  /*1f100*/  VIADD R4, R20.reuse, 0x7f ;  /* 0x0000007f14047836 */ /* 0x040fe20000000000 */
[----:B------:R-:W-:-:S04]  /*1f110*/  IADD3 R9, R20, 0x1, -R13 ;  /* 0x0000000114097810 */ /* 0x000fc80007ffe80d */
[----:B------:R-:W-:Y:S01]  /*1f120*/  SHF.R.S32.HI R2, RZ, 0x1f, R4 ;  /* 0x0000001fff027819 */ /* 0x000fe20000011404 */
[----:B------:R-:W-:-:S03]  /*1f130*/  IMAD.IADD R10, R9, 0x1, R10 ;  /* 0x00000001090a7824 */ /* 0x000fc600078e020a */
[----:B------:R-:W-:Y:S02]  /*1f140*/  LEA.HI R4, R2, R4, RZ, 0x7 ;  /* 0x0000000402047211 */ /* 0x000fe400078f38ff */
[----:B------:R-:W0:Y:S02]  /*1f150*/  LDC.64 R2, c[0x0][0x9e0] ;  /* 0x00027800ff027b82 */ /* 0x000e240000000a00 */
[----:B------:R-:W-:-:S05]  /*1f160*/  SHF.R.S32.HI R12, RZ, 0x7, R4 ;  /* 0x00000007ff0c7819 */ /* 0x000fca0000011404 */
[----:B------:R3:W-:Y:S01]  /*1f170*/  STL [R1+0x40], R12 ;  /* 0x0000400c01007387 */ /* 0x0007e20000100800 */
[----:B0-----:R-:W-:Y:S01]  /*1f180*/  ISETP.GE.AND P2, PT, R3, 0x1, PT ;  /* 0x000000010300780c */ /* 0x001fe20003f46270 */
[----:B------:R-:W-:-:S12]  /*1f190*/  IMAD.IADD R2, R10, 0x1, R2 ;  /* 0x000000010a027824 */ /* 0x000fd800078e0202 */
[----:B---3--:R-:W-:Y:S05]  /*1f1a0*/  @!P2 BRA `(.L_x_10963) ;  /* 0x000000000048a947 */ /* 0x008fea0003800000 */
        /* <DEDUP_REMOVED lines=11> */
.L_x_10965:
[----:B------:R-:W-:-:S13]  /*1f260*/  ISETP.NE.AND P3, PT, R3, 0x1, PT ;  /* 0x000000010300780c */ /* 0x000fda0003f65270 */
[----:B------:R-:W0:Y:S02]  /*1f270*/  @P3 LDC.64 R4, c[0x0][0x9e8] ;  /* 0x00027a00ff043b82 */ /* 0x000e240000000a00 */
[----:B0-----:R-:W-:-:S05]  /*1f280*/  @P3 IMAD.HI.U32 R4, R11, R4, RZ ;  /* 0x000000040b043227 */ /* 0x001fca00078e00ff */
[----:B------:R-:W-:-:S07]  /*1f290*/  @P3 SHF.R.U32.HI R11, RZ, R5, R4 ;  /* 0x00000005ff0b3219 */ /* 0x000fce0000011604 */
.L_x_10966:
[----:B------:R-:W-:Y:S05]  /*1f2a0*/  BSYNC B0 ;  /* 0x0000000000007941 */ /* 0x000fea0003800000 */
.L_x_10964:
[----:B------:R-:W-:-:S05]  /*1f2b0*/  IMAD R11, R11, R3, R3 ;  /* 0x000000030b0b7224 */ /* 0x000fca00078e0203 */
[----:B------:R-:W-:-:S07]  /*1f2c0*/  VIMNMX R2, R2, R11, PT ;  /* 0x0000000b02027248 */ /* 0x000fce0003fe0100 */
.L_x_10963:
[----:B------:R-:W0:Y:S01]  /*1f2d0*/  @P1 LDC R10, c[0x0][0x44c] ;  /* 0x00011300ff0a1b82 */ /* 0x000e220000000800 */
[----:B------:R-:W-:Y:S01]  /*1f2e0*/  VIADD R2, R2, 0x7f ;  /* 0x0000007f02027836 */ /* 0x000fe20000000000 */
[----:B------:R-:W-:Y:S01]  /*1f2f0*/  ULDC UR4, c[0x0][0x9dc] ;  /* 0x0002770000047ab9 */ /* 0x000fe20000000800 */
[----:B------:R-:W-:Y:S02]  /*1f300*/  IMAD.MOV.U32 R4, RZ, RZ, R14 ;  /* 0x000000ffff047224 */ /* 0x000fe400078e000e */
[----:B------:R-:W-:-:S03]  /*1f310*/  IMAD.IADD R20, R20, 0x1, -R13 ;  /* 0x0000000114147824 */ /* 0x000fc600078e0a0d */
[----:B------:R-:W2:Y:S01]  /*1f320*/  @P1 LDC R5, c[0x0][0x450] ;  /* 0x00011400ff051b82 */ /* 0x000ea20000000800 */
[----:B0-----:R-:W-:-:S05]  /*1f330*/  @P1 IMAD.HI.U32 R10, R14, R10, RZ ;  /* 0x0000000a0e0a1227 */ /* 0x001fca00078e00ff */
[----:B--2---:R-:W-:Y:S02]  /*1f340*/  @P1 SHF.R.U32.HI R4, RZ, R5, R10 ;  /* 0x00000005ff041219 */ /* 0x004fe4000001160a */
[----:B------:R-:W-:-:S03]  /*1f350*/  SHF.R.S32.HI R5, RZ, 0x1f, R2 ;  /* 0x0000001fff057819 */ /* 0x000fc60000011402 */
[----:B------:R-:W-:Y:S01]  /*1f360*/  IMAD.IADD R11, R20, 0x1, R4 ;  /* 0x00000001140b7824 */ /* 0x000fe200078e0204 */
[----:B------:R-:W-:-:S03]  /*1f370*/  LEA.HI R5, R5, R2, RZ, 0x7 ;  /* 0x0000000205057211 */ /* 0x000fc600078f38ff */
[----:B------:R-:W-:Y:S01]  /*1f380*/  VIADD R2, R11, -UR4 ;  /* 0x800000040b027c36 */ /* 0x000fe20008000000 */
[----:B------:R-:W-:-:S04]  /*1f390*/  SHF.R.S32.HI R5, RZ, 0x7, R5 ;  /* 0x00000007ff057819 */ /* 0x000fc80000011405 */
[----:B------:R-:W-:Y:S01]  /*1f3a0*/  VIMNMX R10, R12, R5, PT ;  /* 0x000000050c0a7248 */ /* 0x000fe20003fe0100 */
        /* <DEDUP_REMOVED lines=11> */
.L_x_10969:
[----:B------:R-:W-:-:S13]  /*1f460*/  ISETP.NE.AND P1, PT, R3, 0x1, PT ;  /* 0x000000010300780c */ /* 0x000fda0003f25270 */
[----:B------:R-:W0:Y:S02]  /*1f470*/  @P1 LDC.64 R4, c[0x0][0x9e8] ;  /* 0x00027a00ff041b82 */ /* 0x000e240000000a00 */
[----:B0-----:R-:W-:-:S05]  /*1f480*/  @P1 IMAD.HI.U32 R4, R11, R4, RZ ;  /* 0x000000040b041227 */ /* 0x001fca00078e00ff */
[----:B------:R-:W-:-:S07]  /*1f490*/  @P1 SHF.R.U32.HI R11, RZ, R5, R4 ;  /* 0x00000005ff0b1219 */ /* 0x000fce0000011604 */
.L_x_10970:
[----:B------:R-:W-:Y:S05]  /*1f4a0*/  BSYNC B0 ;  /* 0x0000000000007941 */ /* 0x000fea0003800000 */
.L_x_10968:
[----:B------:R-:W-:-:S05]  /*1f4b0*/  IMAD R3, R11, R3, RZ ;  /* 0x000000030b037224 */ /* 0x000fca00078e02ff */
[----:B------:R-:W-:-:S07]  /*1f4c0*/  VIMNMX R2, R2, R3, !PT ;  /* 0x0000000302027248 */ /* 0x000fce0007fe0100 */
.L_x_10967:
[----:B------:R-:W-:Y:S01]  /*1f4d0*/  SHF.R.S32.HI R3, RZ, 0x1f, R2 ;  /* 0x0000001fff037819 */ /* 0x000fe20000011402 */
[----:B------:R-:W-:Y:S01]  /*1f4e0*/  BSSY B0, `(.L_x_10971) ;  /* 0x0000027000007945 */ /* 0x000fe20003800000 */
[----:B------:R-:W-:Y:S01]  /*1f4f0*/  LOP3.LUT R14, R0, 0xff, RZ, 0xc0, !PT ;  /* 0x000000ff000e7812 */ /* 0x000fe200078ec0ff */
[----:B-1----:R-:W-:Y:S01]  /*1f500*/  IMAD.MOV.U32 R13, RZ, RZ, RZ ;  /* 0x000000ffff0d7224 */ /* 0x002fe200078e00ff */
[----:B------:R-:W-:Y:S02]  /*1f510*/  LEA.HI R3, R3, R2, RZ, 0x7 ;  /* 0x0000000203037211 */ /* 0x000fe400078f38ff */
[----:B------:R-:W-:Y:S01]  /*1f520*/  SHF.R.U32.HI R0, RZ, 0x10, R0 ;  /* 0x00000010ff007819 */ /* 0x000fe20000011600 */
[----:B------:R0:W-:Y:S01]  /*1f530*/  STL [R1+0x38], R14 ;  /* 0x0000380e01007387 */ /* 0x0001e20000100800 */
[----:B------:R-:W-:-:S04]  /*1f540*/  SHF.R.S32.HI R3, RZ, 0x7, R3 ;  /* 0x00000007ff037819 */ /* 0x000fc80000011403 */
[----:B------:R-:W-:-:S04]  /*1f550*/  VIMNMX R4, RZ, R3, !PT ;  /* 0x00000003ff047248 */ /* 0x000fc80007fe0100 */
[----:B------:R-:W-:-:S13]  /*1f560*/  ISETP.GT.AND P1, PT, R10, R4, PT ;  /* 0x000000040a00720c */ /* 0x000fda0003f24270 */
[----:B0-----:R-:W-:Y:S05]  /*1f570*/  @!P1 BRA `(.L_x_10972) ;  /* 0x0000000000749947 */ /* 0x001fea0003800000 */
[----:B------:R-:W-:Y:S01]  /*1f580*/  ISETP.NE.AND P1, PT, R0, RZ, PT ;  /* 0x000000ff0000720c */ /* 0x000fe20003f25270 */
[----:B------:R-:W-:-:S03]  /*1f590*/  ULDC UR4, c[0x0][0x9f0] ;  /* 0x00027c0000047ab9 */ /* 0x000fc60000000800 */
[----:B------:R-:W-:-:S04]  /*1f5a0*/  SEL R5, R0, UR4, P1 ;  /* 0x0000000400057c07 */ /* 0x000fc80008800000 */
[----:B------:R-:W-:Y:S02]  /*1f5b0*/  IABS R12, R5 ;  /* 0x00000005000c7213 */ /* 0x000fe40000000000 */
[----:B------:R-:W-:Y:S02]  /*1f5c0*/  IADD3 R11, R5, -0x1, R10 ;  /* 0xffffffff050b7810 */ /* 0x000fe40007ffe00a */
[----:B------:R-:W0:Y:S03]  /*1f5d0*/  I2F.RP R2, R12 ;  /* 0x0000000c00027306 */ /* 0x000e260000209400 */
[----:B------:R-:W-:-:S05]  /*1f5e0*/  IMAD.IADD R11, R11, 0x1, -R4 ;  /* 0x000000010b0b7824 */ /* 0x000fca00078e0a04 */
[----:B0-----:R-:W0:Y:S02]  /*1f5f0*/  MUFU.RCP R2, R2 ;  /* 0x0000000200027308 */ /* 0x001e240000001000 */
[----:B0-----:R-:W-:-:S06]  /*1f600*/  VIADD R2, R2, 0xffffffe ;  /* 0x0ffffffe02027836 */ /* 0x001fcc0000000000 */
[----:B------:R0:W1:Y:S02]  /*1f610*/  F2I.FTZ.U32.TRUNC.NTZ R3, R2 ;  /* 0x0000000200037305 */ /* 0x000064000021f000 */
[----:B0-----:R-:W-:-:S04]  /*1f620*/  LOP3.LUT R2, R11, R5, RZ, 0x3c, !PT ;  /* 0x000000050b027212 */ /* 0x001fc800078e3cff */
[----:B------:R-:W-:Y:S01]  /*1f630*/  ISETP.GE.AND P1, PT, R2, RZ, PT ;  /* 0x000000ff0200720c */ /* 0x000fe20003f26270 */
        /* <DEDUP_REMOVED lines=17> */
.L_x_10972:
[----:B------:R-:W-:Y:S05]  /*1f750*/  BSYNC B0 ;  /* 0x0000000000007941 */ /* 0x000fea0003800000 */
.L_x_10971:
[----:B------:R-:W-:Y:S01]  /*1f760*/  IMAD R4, R14, R13, R4 ;  /* 0x0000000d0e047224 */ /* 0x000fe200078e0204 */
[----:B------:R-:W-:Y:S01]  /*1f770*/  BSSY B0, `(.L_x_10973) ;  /* 0x000014e000007945 */ /* 0x000fe20003800000 */
[----:B------:R-:W-:-:S03]  /*1f780*/  PLOP3.LUT P5, PT, PT, PT, PT, 0x80, 0x0 ;  /* 0x000000000000781c */ /* 0x000fc60003faf070 */
[C---:B------:R-:W-:Y:S01]  /*1f790*/  VIADDMNMX R10, R4.reuse, R13, R10, PT ;  /* 0x0000000d040a7246 */ /* 0x040fe2000380010a */
[----:B------:R-:W-:-:S04]  /*1f7a0*/  IMAD R4, R4, 0x80, -R7 ;  /* 0x0000008004047824 */ /* 0x000fc800078e0a07 */
[----:B------:R-:W-:Y:S01]  /*1f7b0*/  IMAD R10, R10, 0x80, -R7 ;  /* 0x000000800a0a7824 */ /* 0x000fe200078e0a07 */
[----:B------:R-:W-:-:S04]  /*1f7c0*/  VIMNMX R4, RZ, R4, !PT ;  /* 0x00000004ff047248 */ /* 0x000fc80007fe0100 */
[----:B------:R-:W-:-:S04]  /*1f7d0*/  VIMNMX R10, R10, R8, PT ;  /* 0x000000080a0a7248 */ /* 0x000fc80003fe0100 */
[----:B------:R-:W-:Y:S02]  /*1f7e0*/  ISETP.GT.AND P1, PT, R10, R4, PT ;  /* 0x000000040a00720c */ /* 0x000fe40003f24270 */
[----:B------:R-:W-:-:S11]  /*1f7f0*/  SHF.R.U32.HI R4, RZ, 0x7, R4 ;  /* 0x00000007ff047819 */ /* 0x000fd60000011604 */
[----:B------:R-:W-:-:S05]  /*1f800*/  @P1 VIADD R2, R10, 0x7f ;  /* 0x0000007f0a021836 */ /* 0x000fca0000000000 */
[----:B------:R-:W-:-:S04]  /*1f810*/  @P1 SHF.R.S32.HI R3, RZ, 0x1f, R2 ;  /* 0x0000001fff031819 */ /* 0x000fc80000011402 */
[----:B------:R-:W-:Y:S01]  /*1f820*/  @P1 LEA.HI R2, R3, R2, RZ, 0x7 ;  /* 0x0000000203021211 */ /* 0x000fe200078f38ff */
[----:B------:R-:W-:-:S03]  /*1f830*/  IMAD.MOV.U32 R3, RZ, RZ, R4 ;  /* 0x000000ffff037224 */ /* 0x000fc600078e0004 */
        /* <DEDUP_REMOVED lines=10> */
.L_x_11182:
[----:B-1----:R-:W-:Y:S02]  /*1f8e0*/  ISETP.NE.AND P0, PT, R14, RZ, PT ;  /* 0x000000ff0e00720c */ /* 0x002fe40003f05270 */
[----:B------:R-:W-:-:S11]  /*1f8f0*/  PLOP3.LUT P2, PT, PT, PT, PT, 0x8, 0x0 ;  /* 0x000000000000781c */ /* 0x000fd60003f4e170 */
[----:B------:R-:W-:Y:S05]  /*1f900*/  @P0 BRA `(.L_x_10976) ;  /* 0x00000000000c0947 */ /* 0x000fea0003800000 */
[----:B------:R-:W-:-:S03]  /*1f910*/  UMOV UR4, 0xffffffff ;  /* 0xffffffff00047882 */ /* 0x000fc60000000000 */
[----:B------:R-:W-:Y:S05]  /*1f920*/  BRA.DIV UR4, `(.L_x_10977) ;  /* 0x0000007e04a47947 */ /* 0x000fea000b800000 */
[----:B------:R-:W-:-:S13]  /*1f930*/  ELECT P2, URZ, PT ;  /* 0x00000000003f782f */ /* 0x000fda0003840000 */
.L_x_10976:
        /* <DEDUP_REMOVED lines=9> */
.L_x_11185:
[----:B------:R-:W-:Y:S05]  /*1f9d0*/  BSYNC B1 ;  /* 0x0000000000017941 */ /* 0x000fea0003800000 */
.L_x_10978:
[----:B------:R-:W-:Y:S04]  /*1f9e0*/  BSSY B1, `(.L_x_10980) ;  /* 0x0000088000017945 */ /* 0x000fe80003800000 */
[----:B------:R-:W-:Y:S05]  /*1f9f0*/  @!P2 BRA `(.L_x_10981) ;  /* 0x000000080018a947 */ /* 0x000fea0003800000 */
[----:B------:R-:W2:Y:S01]  /*1fa00*/  LDL R8, [R1] ;  /* 0x0000000001087983 */ /* 0x000ea20000100800 */
[----:B------:R-:W-:Y:S01]  /*1fa10*/  IMAD R11, R29, 0x8, R16 ;  /* 0x000000081d0b7824 */ /* 0x000fe200078e0210 */
[----:B------:R-:W1:Y:S01]  /*1fa20*/  S2R R7, SR_TID.X ;  /* 0x0000000000077919 */ /* 0x000e620000002100 */
[----:B------:R-:W-:Y:S01]  /*1fa30*/  BSSY B2, `(.L_x_10982) ;  /* 0x0000006000027945 */ /* 0x000fe20003800000 */
[----:B-1----:R-:W-:-:S04]  /*1fa40*/  LOP3.LUT R7, R7, 0x7f, RZ, 0xc0, !PT ;  /* 0x0000007f07077812 */ /* 0x002fc800078ec0ff */
[----:B------:R-:W-:Y:S02]  /*1fa50*/  ISETP.NE.AND P4, PT, R7, RZ, PT ;  /* 0x000000ff0700720c */ /* 0x000fe40003f85270 */
[----:B--2---:R-:W-:-:S04]  /*1fa60*/  SHF.L.U32 R10, R8, 0x1f, RZ ;  /* 0x0000001f080a7819 */ /* 0x004fc800000006ff */
[----:B------:R-:W1:Y:S02]  /*1fa70*/  SYNCS.PHASECHK.TRANS64.TRYWAIT P0, [R11+URZ+0x2d8a0], R10 ;  /* 0x02d8a00a0b0075a7 */ /* 0x000e64000800017f */
[----:B-1----:R-:W-:Y:S05]  /*1fa80*/  @!P0 BRA `(.L_x_10983) ;  /* 0x0000007c00848947 */ /* 0x002fea0003800000 */
.L_x_11186:
[----:B------:R-:W-:Y:S05]  /*1fa90*/  BSYNC B2 ;  /* 0x0000000000027941 */ /* 0x000fea0003800000 */
.L_x_10982:
[----:B------:R-:W-:Y:S04]  /*1faa0*/  BSSY B2, `(.L_x_10984) ;  /* 0x0000007000027945 */ /* 0x000fe80003800000 */
[----:B------:R-:W-:Y:S05]  /*1fab0*/  @P4 BRA `(.L_x_10985) ;  /* 0x0000000000144947 */ /* 0x000fea0003800000 */
[----:B------:R-:W-:Y:S01]  /*1fac0*/  LOP3.LUT P0, RZ, R18, 0x1, RZ, 0xc0, !PT ;  /* 0x0000000112ff7812 */ /* 0x000fe2000780c0ff */
[----:B0-----:R-:W-:-:S04]  /*1fad0*/  IMAD.MOV.U32 R5, RZ, RZ, 0x6000 ;  /* 0x00006000ff057424 */ /* 0x001fc800078e00ff */
[----:B------:R2:W-:Y:S08]  /*1fae0*/  SYNCS.ARRIVE.TRANS64 RZ, [R11+URZ+0x2d890], R5 ;  /* 0x02d890050bff79a7 */ /* 0x0005f0000800003f */
[----:B------:R-:W-:Y:S05]  /*1faf0*/  @!P0 BRA `(.L_x_10985) ;  /* 0x0000000000048947 */ /* 0x000fea0003800000 */
[----:B------:R-:W-:Y:S01]  /*1fb00*/  BPT.TRAP 0x1 ;  /* 0x000000040000795c */ /* 0x000fe20000300000 */
.L_x_10985:
[----:B------:R-:W-:Y:S05]  /*1fb10*/  BSYNC B2 ;  /* 0x0000000000027941 */ /* 0x000fea0003800000 */
.L_x_10984:
[----:B------:R-:W-:Y:S01]  /*1fb20*/  IMAD.MOV.U32 R21, RZ, RZ, RZ ;  /* 0x000000ffff157224 */ /* 0x000fe200078e00ff */
[----:B------:R-:W-:Y:S01]  /*1fb30*/  UIADD3 UR4, UP0, UR42, 0x570, URZ ;  /* 0x000005702a047890 */ /* 0x000fe2000ff1e03f */
[----:B------:R-:W-:Y:S01]  /*1fb40*/  IMAD R7, R3, 0x80, R6 ;  /* 0x0000008003077824 */ /* 0x000fe200078e0206 */
[----:B------:R-:W-:Y:S01]  /*1fb50*/  PLOP3.LUT P0, PT, PT, PT, PT, 0x80, 0x0 ;  /* 0x000000000000781c */ /* 0x000fe20003f0f070 */
[----:B------:R-:W-:Y:S01]  /*1fb60*/  IMAD R8, R29, 0x6000, R16 ;  /* 0x000060001d087824 */ /* 0x000fe200078e0210 */
[----:B------:R-:W-:Y:S01]  /*1fb70*/  R2UR UR10, R21 ;  /* 0x00000000150a72ca */ /* 0x000fe200000e0000 */
[----:B------:R-:W-:Y:S01]  /*1fb80*/  VIADD R7, R7, 0xffffff80 ;  /* 0xffffff8007077836 */ /* 0x000fe20000000000 */
[----:B------:R-:W-:Y:S01]  /*1fb90*/  UIADD3.X UR5, URZ, UR43, URZ, UP0, !UPT ;  /* 0x0000002b3f057290 */ /* 0x000fe200087fe43f */
[----:B0-2---:R-:W-:Y:S01]  /*1fba0*/  VIADD R5, R11, 0x2d890 ;  /* 0x0002d8900b057836 */ /* 0x005fe20000000000 */
[----:B------:R-:W-:Y:S01]  /*1fbb0*/  UMOV UR6, 0x0 ;  /* 0x0000000000067882 */ /* 0x000fe20000000000 */
[----:B------:R-:W-:Y:S01]  /*1fbc0*/  VIADD R12, R8, 0x15400 ;  /* 0x00015400080c7836 */ /* 0x000fe20000000000 */
[----:B------:R-:W-:-:S09]  /*1fbd0*/  UMOV UR7, 0x12f00000 ;  /* 0x12f0000000077882 */ /* 0x000fd20000000000 */
.L_x_10986:
        /* <DEDUP_REMOVED lines=16> */
.L_x_10987:
        /* <DEDUP_REMOVED lines=16> */
.L_x_10988:
        /* <DEDUP_REMOVED lines=13> */
.L_x_11187:
[----:B------:R-:W-:Y:S05]  /*1feb0*/  BSYNC B2 ;  /* 0x0000000000027941 */ /* 0x000fea0003800000 */
.L_x_10989:
        /* <DEDUP_REMOVED lines=9> */
.L_x_10992:
[----:B------:R-:W-:Y:S05]  /*1ff50*/  BSYNC B2 ;  /* 0x0000000000027941 */ /* 0x000fea0003800000 */
.L_x_10991:
        /* <DEDUP_REMOVED lines=8> */
.L_x_10993:
        /* <DEDUP_REMOVED lines=15> */
.L_x_10994:
        /* <DEDUP_REMOVED lines=15> */
.L_x_10995:
        /* <DEDUP_REMOVED lines=10> */
.L_x_10981:
[----:B------:R-:W-:Y:S05]  /*20260*/  BSYNC B1 ;  /* 0x0000000000017941 */ /* 0x000fea0003800000 */
.L_x_10980:
[----:B------:R-:W2:Y:S01]  /*20270*/  LDL.LU R10, [R1] ;  /* 0x00000000010a7983 */ /* 0x000ea20000300800 */
[----:B------:R-:W-:Y:S01]  /*20280*/  VIADD R29, R29, 0x1 ;  /* 0x000000011d1d7836 */ /* 0x000fe20000000000 */
[----:B------:R-:W-:Y:S01]  /*20290*/  PLOP3.LUT P5, PT, PT, PT, PT, 0x8, 0x0 ;  /* 0x000000000000781c */ /* 0x000fe20003fae170 */
[----:B------:R-:W-:-:S03]  /*202a0*/  VIADD R11, R3, 0xfffffffe ;  /* 0xfffffffe030b7836 */ /* 0x000fc60000000000 */
[----:B------:R-:W-:-:S04]  /*202b0*/  ISETP.NE.AND P0, PT, R29, 0x2, PT ;  /* 0x000000021d00780c */ /* 0x000fc80003f05270 */
[----:B0-----:R-:W-:Y:S02]  /*202c0*/  SEL R5, RZ, 0x1, P0 ;  /* 0x00000001ff057807 */ /* 0x001fe40000000000 */
[----:B------:R-:W-:Y:S02]  /*202d0*/  SEL R29, R29, RZ, P0 ;  /* 0x000000ff1d1d7207 */ /* 0x000fe40000000000 */
[----:B------:R-:W-:Y:S02]  /*202e0*/  ISETP.GE.AND P0, PT, R11, R4, PT ;  /* 0x000000040b00720c */ /* 0x000fe40003f06270 */
[----:B--2---:R-:W-:-:S05]  /*202f0*/  LOP3.LUT R10, R10, R5, RZ, 0x3c, !PT ;  /* 0x000000050a0a7212 */ /* 0x004fca00078e3cff */
[----:B------:R0:W-:Y:S06]  /*20300*/  STL [R1], R10 ;  /* 0x0000000a01007387 */ /* 0x0001ec0000100800 */
[----:B------:R-:W-:Y:S05]  /*20310*/  @!P0 BRA `(.L_x_10974) ;  /* 0x00000008004c8947 */ /* 0x000fea0003800000 */
.L_x_11012:
[----:B------:R-:W-:Y:S05]  /*20320*/  YIELD ;  /* 0x0000000000007946 */ /* 0x000fea0003800000 */
[----:B------:R-:W-:Y:S04]  /*20330*/  BSSY B1, `(.L_x_10996) ;  /* 0x0000087000017945 */ /* 0x000fe80003800000 */
[----:B-1----:R-:W-:Y:S05]  /*20340*/  @!P2 BRA `(.L_x_10997) ;  /* 0x000000080014a947 */ /* 0x002fea0003800000 */
[----:B------:R-:W2:Y:S01]  /*20350*/  LDL R5, [R1] ;  /* 0x0000000001057983 */ /* 0x000ea20000100800 */
[----:B0-----:R-:W-:Y:S01]  /*20360*/  IMAD R10, R29, 0x8, R16 ;  /* 0x000000081d0a7824 */ /* 0x001fe200078e0210 */
[----:B------:R-:W0:Y:S01]  /*20370*/  S2R R3, SR_TID.X ;  /* 0x0000000000037919 */ /* 0x000e220000002100 */
[----:B------:R-:W-:Y:S01]  /*20380*/  BSSY B2, `(.L_x_10998) ;  /* 0x0000006000027945 */ /* 0x000fe20003800000 */
[----:B0-----:R-:W-:-:S04]  /*20390*/  LOP3.LUT R3, R3, 0x7f, RZ, 0xc0, !PT ;  /* 0x0000007f03037812 */ /* 0x001fc800078ec0ff */
[----:B------:R-:W-:Y:S02]  /*203a0*/  ISETP.NE.AND P1, PT, R3, RZ, PT ;  /* 0x000000ff0300720c */ /* 0x000fe40003f25270 */
[----:B--2---:R-:W-:-:S04]  /*203b0*/  SHF.L.U32 R8, R5, 0x1f, RZ ;  /* 0x0000001f05087819 */ /* 0x004fc800000006ff */
[----:B------:R-:W0:Y:S02]  /*203c0*/  SYNCS.PHASECHK.TRANS64.TRYWAIT P0, [R10+URZ+0x2d8a0], R8 ;  /* 0x02d8a0080a0075a7 */ /* 0x000e24000800017f */
[----:B0-----:R-:W-:Y:S05]  /*203d0*/  @!P0 BRA `(.L_x_10999) ;  /* 0x0000007400588947 */ /* 0x001fea0003800000 */
.L_x_11188:
[----:B------:R-:W-:Y:S05]  /*203e0*/  BSYNC B2 ;  /* 0x0000000000027941 */ /* 0x000fea0003800000 */
.L_x_10998:
[----:B------:R-:W-:Y:S04]  /*203f0*/  BSSY B2, `(.L_x_11000) ;  /* 0x0000007000027945 */ /* 0x000fe80003800000 */
[----:B------:R-:W-:Y:S05]  /*20400*/  @P1 BRA `(.L_x_11001) ;  /* 0x0000000000141947 */ /* 0x000fea0003800000 */
[----:B------:R-:W-:Y:S01]  /*20410*/  LOP3.LUT P0, RZ, R18, 0x1, RZ, 0xc0, !PT ;  /* 0x0000000112ff7812 */ /* 0x000fe2000780c0ff */
[----:B------:R-:W-:-:S04]  /*20420*/  IMAD.MOV.U32 R3, RZ, RZ, 0x6000 ;  /* 0x00006000ff037424 */ /* 0x000fc800078e00ff */
[----:B------:R1:W-:Y:S08]  /*20430*/  SYNCS.ARRIVE.TRANS64 RZ, [R10+URZ+0x2d890], R3 ;  /* 0x02d890030aff79a7 */ /* 0x0003f0000800003f */
[----:B------:R-:W-:Y:S05]  /*20440*/  @!P0 BRA `(.L_x_11001) ;  /* 0x0000000000048947 */ /* 0x000fea0003800000 */
[----:B------:R-:W-:Y:S01]  /*20450*/  BPT.TRAP 0x1 ;  /* 0x000000040000795c */ /* 0x000fe20000300000 */
.L_x_11001:
[----:B------:R-:W-:Y:S05]  /*20460*/  BSYNC B2 ;  /* 0x0000000000027941 */ /* 0x000fea0003800000 */
.L_x_11000:
[----:B------:R-:W-:Y:S01]  /*20470*/  IMAD.MOV.U32 R14, RZ, RZ, RZ ;  /* 0x000000ffff0e7224 */ /* 0x000fe200078e00ff */
[----:B------:R-:W-:Y:S01]  /*20480*/  UIADD3 UR4, UP0, UR42, 0x570, URZ ;  /* 0x000005702a047890 */ /* 0x000fe2000ff1e03f */
[----:B------:R-:W-:Y:S01]  /*20490*/  IMAD R7, R29, 0x6000, R16 ;  /* 0x000060001d077824 */ /* 0x000fe200078e0210 */
[----:B------:R-:W-:Y:S01]  /*204a0*/  PLOP3.LUT P0, PT, PT, PT, PT, 0x80, 0x0 ;  /* 0x000000000000781c */ /* 0x000fe20003f0f070 */
[----:B------:R-:W-:Y:S01]  /*204b0*/  IMAD R5, R11, 0x80, R6 ;  /* 0x000000800b057824 */ /* 0x000fe200078e0206 */
[----:B------:R-:W-:Y:S01]  /*204c0*/  R2UR UR10, R14 ;  /* 0x000000000e0a72ca */ /* 0x000fe200000e0000 */
[----:B-1----:R-:W-:Y:S01]  /*204d0*/  VIADD R3, R10, 0x2d890 ;  /* 0x0002d8900a037836 */ /* 0x002fe20000000000 */
[----:B------:R-:W-:Y:S01]  /*204e0*/  UIADD3.X UR5, URZ, UR43, URZ, UP0, !UPT ;  /* 0x0000002b3f057290 */ /* 0x000fe200087fe43f */
[----:B------:R-:W-:Y:S01]  /*204f0*/  VIADD R12, R7, 0x15400 ;  /* 0x00015400070c7836 */ /* 0x000fe20000000000 */
[----:B------:R-:W-:Y:S01]  /*20500*/  UMOV UR6, 0x0 ;  /* 0x0000000000067882 */ /* 0x000fe20000000000 */
[----:B------:R-:W-:-:S10]  /*20510*/  UMOV UR7, 0x12f00000 ;  /* 0x12f0000000077882 */ /* 0x000fd40000000000 */
.L_x_11002:
        /* <DEDUP_REMOVED lines=16> */
.L_x_11003:
        /* <DEDUP_REMOVED lines=16> */
.L_x_11004:
        /* <DEDUP_REMOVED lines=13> */
.L_x_11189:
[----:B------:R-:W-:Y:S05]  /*207f0*/  BSYNC B2 ;  /* 0x0000000000027941 */ /* 0x000fea0003800000 */
.L_x_11005:
        /* <DEDUP_REMOVED lines=9> */
.L_x_11008:
[----:B------:R-:W-:Y:S05]  /*20890*/  BSYNC B2 ;  /* 0x0000000000027941 */ /* 0x000fea0003800000 */
.L_x_11007:
        /* <DEDUP_REMOVED lines=8> */
.L_x_11009:
        /* <DEDUP_REMOVED lines=15> */
.L_x_11010:
        /* <DEDUP_REMOVED lines=15> */
.L_x_11011:
        /* <DEDUP_REMOVED lines=10> */
.L_x_10997:
[----:B------:R-:W-:Y:S05]  /*20ba0*/  BSYNC B1 ;  /* 0x0000000000017941 */ /* 0x000fea0003800000 */
.L_x_10996:
[----:B------:R-:W2:Y:S01]  /*20bb0*/  LDL.LU R8, [R1] ;  /* 0x0000000001087983 */ /* 0x000ea20000300800 */
[----:B------:R-:W-:-:S05]  /*20bc0*/  VIADD R29, R29, 0x1 ;  /* 0x000000011d1d7836 */ /* 0x000fca0000000000 */
[----:B------:R-:W-:-:S04]  /*20bd0*/  ISETP.NE.AND P0, PT, R29, 0x2, PT ;  /* 0x000000021d00780c */ /* 0x000fc80003f05270 */
[----:B------:R-:W-:Y:S02]  /*20be0*/  SEL R3, RZ, 0x1, P0 ;  /* 0x00000001ff037807 */ /* 0x000fe40000000000 */
[----:B------:R-:W-:Y:S02]  /*20bf0*/  SEL R29, R29, RZ, P0 ;  /* 0x000000ff1d1d7207 */ /* 0x000fe40000000000 */
[C---:B------:R-:W-:Y:S01]  /*20c00*/  ISETP.GT.AND P0, PT, R11.reuse, R4, PT ;  /* 0x000000040b00720c */ /* 0x040fe20003f04270 */
[----:B------:R-:W-:Y:S01]  /*20c10*/  VIADD R11, R11, 0xffffffff ;  /* 0xffffffff0b0b7836 */ /* 0x000fe20000000000 */
[----:B--2---:R-:W-:-:S05]  /*20c20*/  LOP3.LUT R8, R8, R3, RZ, 0x3c, !PT ;  /* 0x0000000308087212 */ /* 0x004fca00078e3cff */
[----:B------:R1:W-:Y:S06]  /*20c30*/  STL [R1], R8 ;  /* 0x0000000801007387 */ /* 0x0003ec0000100800 */
[----:B------:R-:W-:Y:S05]  /*20c40*/  @P0 BRA `(.L_x_11012) ;  /* 0xfffffff400b40947 */ /* 0x000fea000383ffff */
.L_x_10974:
[----:B------:R-:W-:Y:S05]  /*20c50*/  BSYNC B0 ;  /* 0x0000000000007941 */ /* 0x000fea0003800000 */
.L_x_10973:
[----:B------:R-:W2:Y:S01]  /*20c60*/  LDL R7, [R1+0x14] ;  /* 0x0000140001077983 */ /* 0x000ea20000100800 */
[----:B------:R-:W3:Y:S01]  /*20c70*/  LDC R2, c[0x0][0x448] ;  /* 0x00011200ff027b82 */ /* 0x000ee20000000800 */
[----:B------:R-:W-:Y:S07]  /*20c80*/  @!P5 WARPSYNC.ALL ;  /* 0x000000000000d948 */ /* 0x000fee0003800000 */
[----:B------:R-:W-:Y:S01]  /*20c90*/  @!P5 BAR.SYNC.DEFER_BLOCKING 0xc, 0x200 ;  /* 0x030800000000db1d */ /* 0x000fe20000010000 */
[----:B---3--:R-:W-:-:S13]  /*20ca0*/  ISETP.NE.AND P0, PT, R2, 0x1, PT ;  /* 0x000000010200780c */ /* 0x008fda0003f05270 */
[----:B------:R-:W3:Y:S08]  /*20cb0*/  @P0 LDC R4, c[0x0][0x44c] ;  /* 0x00011300ff040b82 */ /* 0x000ef00000000800 */
[----:B------:R-:W4:Y:S01]  /*20cc0*/  @P0 LDC R2, c[0x0][0x450] ;  /* 0x00011400ff020b82 */ /* 0x000f220000000800 */
[----:B--2---:R-:W-:-:S04]  /*20cd0*/  VIADD R3, R7, 0xbf ;  /* 0x000000bf07037836 */ /* 0x004fc80000000000 */
[----:B---3--:R-:W-:-:S05]  /*20ce0*/  @P0 IMAD.HI.U32 R4, R3, R4, RZ ;  /* 0x0000000403040227 */ /* 0x008fca00078e00ff */
[----:B----4-:R-:W-:-:S05]  /*20cf0*/  @P0 SHF.R.U32.HI R3, RZ, R2, R4 ;  /* 0x00000002ff030219 */ /* 0x010fca0000011604 */
[----:B------:R-:W-:Y:S02]  /*20d00*/  IMAD.IADD R9, R9, 0x1, R3 ;  /* 0x0000000109097824 */ /* 0x000fe400078e0203 */
[----:B------:R-:W2:Y:S02]  /*20d10*/  LDC.64 R2, c[0x0][0x9e0] ;  /* 0x00027800ff027b82 */ /* 0x000ea40000000a00 */
[----:B--2---:R-:W-:Y:S01]  /*20d20*/  ISETP.GE.AND P1, PT, R3, 0x1, PT ;  /* 0x000000010300780c */ /* 0x004fe20003f26270 */
        /* <DEDUP_REMOVED lines=13> */
.L_x_11015:
[----:B------:R-:W-:-:S13]  /*20e00*/  ISETP.NE.AND P2, PT, R3, 0x1, PT ;  /* 0x000000010300780c */ /* 0x000fda0003f45270 */
[----:B------:R-:W2:Y:S02]  /*20e10*/  @P2 LDC.64 R4, c[0x0][0x9e8] ;  /* 0x00027a00ff042b82 */ /* 0x000ea40000000a00 */
[----:B--2---:R-:W-:-:S05]  /*20e20*/  @P2 IMAD.HI.U32 R4, R6, R4, RZ ;  /* 0x0000000406042227 */ /* 0x004fca00078e00ff */
[----:B------:R-:W-:-:S07]  /*20e30*/  @P2 SHF.R.U32.HI R6, RZ, R5, R4 ;  /* 0x00000005ff062219 */ /* 0x000fce0000011604 */
.L_x_11016:
[----:B------:R-:W-:Y:S05]  /*20e40*/  BSYNC B0 ;  /* 0x0000000000007941 */ /* 0x000fea0003800000 */
.L_x_11014:
[----:B------:R-:W-:-:S05]  /*20e50*/  IMAD R6, R6, R3, R3 ;  /* 0x0000000306067224 */ /* 0x000fca00078e0203 */
[----:B------:R-:W-:-:S07]  /*20e60*/  VIMNMX R2, R2, R6, PT ;  /* 0x0000000602027248 */ /* 0x000fce0003fe0100 */
.L_x_11013:
[----:B-1----:R-:W2:Y:S01]  /*20e70*/  LDL R8, [R1+0x40] ;  /* 0x0000400001087983 */ /* 0x002ea20000100800 */
[----:B------:R-:W1:Y:S01]  /*20e80*/  @P0 LDC R5, c[0x0][0x44c] ;  /* 0x00011300ff050b82 */ /* 0x000e620000000800 */
[----:B------:R-:W-:Y:S01]  /*20e90*/  VIADD R2, R2, 0x7f ;  /* 0x0000007f02027836 */ /* 0x000fe20000000000 */
[----:B------:R-:W-:Y:S01]  /*20ea0*/  ULDC UR4, c[0x0][0x9dc] ;  /* 0x0002770000047ab9 */ /* 0x000fe20000000800 */
[----:B------:R-:W-:-:S05]  /*20eb0*/  IMAD.MOV.U32 R6, RZ, RZ, R7 ;  /* 0x000000ffff067224 */ /* 0x000fca00078e0007 */
[----:B------:R-:W3:Y:S01]  /*20ec0*/  @P0 LDC R4, c[0x0][0x450] ;  /* 0x00011400ff040b82 */ /* 0x000ee20000000800 */
[----:B-1----:R-:W-:-:S05]  /*20ed0*/  @P0 IMAD.HI.U32 R5, R7, R5, RZ ;  /* 0x0000000507050227 */ /* 0x002fca00078e00ff */
[----:B---3--:R-:W-:Y:S02]  /*20ee0*/  @P0 SHF.R.U32.HI R6, RZ, R4, R5 ;  /* 0x00000004ff060219 */ /* 0x008fe40000011605 */
[----:B------:R-:W-:-:S03]  /*20ef0*/  SHF.R.S32.HI R4, RZ, 0x1f, R2 ;  /* 0x0000001fff047819 */ /* 0x000fc60000011402 */
[----:B------:R-:W-:Y:S01]  /*20f00*/  IMAD.IADD R7, R20, 0x1, R6 ;  /* 0x0000000114077824 */ /* 0x000fe200078e0206 */
[----:B------:R-:W-:-:S03]  /*20f10*/  LEA.HI R4, R4, R2, RZ, 0x7 ;  /* 0x0000000204047211 */ /* 0x000fc600078f38ff */
[----:B------:R-:W-:Y:S01]  /*20f20*/  VIADD R2, R7, -UR4 ;  /* 0x8000000407027c36 */ /* 0x000fe20008000000 */
[----:B------:R-:W-:-:S05]  /*20f30*/  SHF.R.S32.HI R9, RZ, 0x7, R4 ;  /* 0x00000007ff097819 */ /* 0x000fca0000011404 */
        /* <DEDUP_REMOVED lines=13> */
.L_x_11019:
[----:B------:R-:W-:-:S13]  /*21010*/  ISETP.NE.AND P0, PT, R3, 0x1, PT ;  /* 0x000000010300780c */ /* 0x000fda0003f05270 */
[----:B------:R-:W1:Y:S02]  /*21020*/  @P0 LDC.64 R4, c[0x0][0x9e8] ;  /* 0x00027a00ff040b82 */ /* 0x000e640000000a00 */
[----:B-1----:R-:W-:-:S05]  /*21030*/  @P0 IMAD.HI.U32 R4, R7, R4, RZ ;  /* 0x0000000407040227 */ /* 0x002fca00078e00ff */
[----:B------:R-:W-:-:S07]  /*21040*/  @P0 SHF.R.U32.HI R7, RZ, R5, R4 ;  /* 0x00000005ff070219 */ /* 0x000fce0000011604 */
.L_x_11020:
[----:B------:R-:W-:Y:S05]  /*21050*/  BSYNC B0 ;  /* 0x0000000000007941 */ /* 0x000fea0003800000 */
.L_x_11018:
[----:B------:R-:W-:-:S05]  /*21060*/  IMAD R3, R7, R3, RZ ;  /* 0x0000000307037224 */ /* 0x000fca00078e02ff */
[----:B------:R-:W-:-:S07]  /*21070*/  VIMNMX R2, R2, R3, !PT ;  /* 0x0000000302027248 */ /* 0x000fce0007fe0100 */
.L_x_11017:
        /* <DEDUP_REMOVED lines=38> */
.L_x_11022:
[----:B------:R-:W-:Y:S05]  /*212e0*/  BSYNC B0 ;  /* 0x0000000000007941 */ /* 0x000fea0003800000 */
.L_x_11021:
[----:B------:R-:W3:Y:S04]  /*212f0*/  LDL R2, [R1+0x28] ;  /* 0x0000280001027983 */ /* 0x000ee80000100800 */
[----:B-1----:R-:W3:Y:S01]  /*21300*/  LDL R0, [R1+0x38] ;  /* 0x0000380001007983 */ /* 0x002ee20000100800 */
[----:B------:R-:W-:Y:S01]  /*21310*/  BSSY B7, `(.L_x_11023) ;  /* 0x000041c000077945 */ /* 0x000fe20003800000 */
[----:B---3--:R-:W-:-:S05]  /*21320*/  IMAD R0, R0, R2, R8 ;  /* 0x0000000200007224 */ /* 0x008fca00078e0208 */
[----:B------:R-:W-:Y:S01]  /*21330*/  VIADDMNMX R23, R0, R2, R6, PT ;  /* 0x0000000200177246 */ /* 0x000fe20003800106 */
[----:B------:R1:W-:Y:S03]  /*21340*/  STL [R1+0xc], R0 ;  /* 0x00000c0001007387 */ /* 0x0003e60000100800 */
[----:B------:R-:W-:Y:S01]  /*21350*/  ISETP.GT.AND P0, PT, R23, R0, PT ;  /* 0x000000001700720c */ /* 0x000fe20003f04270 */
[----:B------:R1:W-:-:S12]  /*21360*/  STL [R1+0x1c], R23 ;  /* 0x00001c1701007387 */ /* 0x0003d80000100800 */
[----:B-1----:R-:W-:Y:S05]  /*21370*/  @P0 BRA `(.L_x_11024) ;  /* 0x0000000000440947 */ /* 0x002fea0003800000 */
[----:B------:R-:W1:Y:S02]  /*21380*/  S2R R0, SR_TID.X ;  /* 0x0000000000007919 */ /* 0x000e640000002100 */
[----:B-1----:R-:W-:-:S04]  /*21390*/  LOP3.LUT R0, R0, 0x7f, RZ, 0xc0, !PT ;  /* 0x0000007f00007812 */ /* 0x002fc800078ec0ff */
[----:B------:R-:W-:-:S13]  /*213a0*/  ISETP.NE.AND P1, PT, R0, RZ, PT ;  /* 0x000000ff0000720c */ /* 0x000fda0003f25270 */
[----:B------:R-:W-:Y:S05]  /*213b0*/  @P1 BRA `(.L_x_11025) ;  /* 0x0000004000441947 */ /* 0x000fea0003800000 */
[----:B--2---:R-:W1:Y:S01]  /*213c0*/  S2R R5, SR_LANEID ;  /* 0x0000000000057919 */ /* 0x004e620000000000 */
[----:B------:R-:W-:Y:S01]  /*213d0*/  VOTEU.ANY UR4, UPT, PT ;  /* 0x0000000000047886 */ /* 0x000fe200038e0100 */
[----:B------:R-:W2:Y:S01]  /*213e0*/  LDC.64 R2, c[0x0][0xc60] ;  /* 0x00031800ff027b82 */ /* 0x000ea20000000a00 */
[----:B------:R-:W1:Y:S02]  /*213f0*/  FLO.U32 R0, UR4 ;  /* 0x0000000400007d00 */ /* 0x000e6400080e0000 */
[----:B-1----:R-:W-:-:S06]  /*21400*/  ISETP.EQ.U32.AND P0, PT, R0, R5, PT ;  /* 0x000000050000720c */ /* 0x002fcc0003f02070 */
[----:B------:R-:W2:Y:S07]  /*21410*/  POPC R5, UR4 ;  /* 0x0000000400057d09 */ /* 0x000eae0008000000 */
[----:B--2---:R-:W2:Y:S01]  /*21420*/  @P0 ATOMG.E.ADD.STRONG.GPU PT, R3, desc[UR40][R2.64], R5 ;  /* 0x00000005020309a8 */ /* 0x004ea200081ee1e8 */
[----:B------:R-:W1:Y:S02]  /*21430*/  S2R R4, SR_LTMASK ;  /* 0x0000000000047919 */ /* 0x000e640000003900 */
[----:B-1----:R-:W-:-:S04]  /*21440*/  LOP3.LUT R4, R4, UR4, RZ, 0xc0, !PT ;  /* 0x0000000404047c12 */ /* 0x002fc8000f8ec0ff */
[----:B------:R-:W1:Y:S01]  /*21450*/  POPC R7, R4 ;  /* 0x0000000400077309 */ /* 0x000e620000000000 */
[----:B--2---:R-:W1:Y:S02]  /*21460*/  SHFL.IDX PT, R0, R3, R0, 0x1f ;  /* 0x00001f0003007589 */ /* 0x004e6400000e0000 */
[----:B-1----:R-:W-:Y:S01]  /*21470*/  IADD3 R24, R0, UR37, R7 ;  /* 0x0000002500187c10 */ /* 0x002fe2000fffe007 */
[----:B------:R-:W-:Y:S06]  /*21480*/  BRA `(.L_x_11025) ;  /* 0x0000004000107947 */ /* 0x000fec0003800000 */
.L_x_11024:
        /* <DEDUP_REMOVED lines=10> */
[----:B--2---:R-:W-:Y:S02]  /*21530*/  IMAD.U32 R5, RZ, RZ, UR7 ;  /* 0x00000007ff057e24 */ /* 0x004fe4000f8e00ff */
[----:B------:R-:W-:Y:S02]  /*21540*/  IMAD.U32 R6, RZ, RZ, UR8 ;  /* 0x00000008ff067e24 */ /* 0x000fe4000f8e00ff */
[----:B------:R-:W-:-:S02]  /*21550*/  IMAD.U32 R7, RZ, RZ, UR9 ;  /* 0x00000009ff077e24 */ /* 0x000fc4000f8e00ff */
[----:B0-----:R-:W-:Y:S02]  /*21560*/  IMAD.U32 R10, RZ, RZ, UR4 ;  /* 0x00000004ff0a7e24 */ /* 0x001fe4000f8e00ff */
[----:B------:R-:W-:Y:S02]  /*21570*/  IMAD.U32 R11, RZ, RZ, UR5 ;  /* 0x00000005ff0b7e24 */ /* 0x000fe4000f8e00ff */
[----:B------:R-:W-:Y:S02]  /*21580*/  IMAD.MOV.U32 R8, RZ, RZ, 0x70 ;  /* 0x00000070ff087424 */ /* 0x000fe400078e00ff */
[----:B------:R-:W-:Y:S02]  /*21590*/  IMAD.MOV.U32 R12, RZ, RZ, 0x1 ;  /* 0x00000001ff0c7424 */ /* 0x000fe400078e00ff */
[----:B------:R-:W-:-:S07]  /*215a0*/  IMAD.MOV.U32 R13, RZ, RZ, RZ ;  /* 0x000000ffff0d7224 */ /* 0x000fce00078e00ff */
[----:B------:R-:W-:-:S07]  /*215b0*/  LEPC R20, `(.L_x_11027) ;  /* 0x000000001014794e */ /* 0x000fce0000000000 */
[----:B-1----:R-:W-:Y:S05]  /*215c0*/  CALL.ABS.NOINC R2 ;  /* 0x0000000002007343 */ /* 0x002fea0003c00000 */
.L_x_11027:
[----:B------:R-:W-:Y:S05]  /*215d0*/  BSYNC B6 ;  /* 0x0000000000067941 */ /* 0x000fea0003800000 */
.L_x_11026:
        /* <DEDUP_REMOVED lines=10> */
[----:B--2---:R-:W-:Y:S02]  /*21680*/  IMAD.U32 R5, RZ, RZ, UR7 ;  /* 0x00000007ff057e24 */ /* 0x004fe4000f8e00ff */
[----:B------:R-:W-:Y:S02]  /*21690*/  IMAD.U32 R6, RZ, RZ, UR8 ;  /* 0x00000008ff067e24 */ /* 0x000fe4000f8e00ff */
[----:B------:R-:W-:-:S02]  /*216a0*/  IMAD.U32 R7, RZ, RZ, UR9 ;  /* 0x00000009ff077e24 */ /* 0x000fc4000f8e00ff */
[----:B0-----:R-:W-:Y:S02]  /*216b0*/  IMAD.U32 R10, RZ, RZ, UR4 ;  /* 0x00000004ff0a7e24 */ /* 0x001fe4000f8e00ff */
[----:B------:R-:W-:Y:S02]  /*216c0*/  IMAD.U32 R11, RZ, RZ, UR5 ;  /* 0x00000005ff0b7e24 */ /* 0x000fe4000f8e00ff */
[----:B------:R-:W-:Y:S02]  /*216d0*/  IMAD.MOV.U32 R8, RZ, RZ, 0x70 ;  /* 0x00000070ff087424 */ /* 0x000fe400078e00ff */
[----:B------:R-:W-:Y:S02]  /*216e0*/  IMAD.MOV.U32 R12, RZ, RZ, 0x1 ;  /* 0x00000001ff0c7424 */ /* 0x000fe400078e00ff */
[----:B-1----:R-:W-:-:S07]  /*216f0*/  IMAD.MOV.U32 R13, RZ, RZ, RZ ;  /* 0x000000ffff0d7224 */ /* 0x002fce00078e00ff */
[----:B------:R-:W-:-:S07]  /*21700*/  LEPC R20, `(.L_x_11030) ;  /* 0x000000001014794e */ /* 0x000fce0000000000 */
[----:B---3--:R-:W-:Y:S05]  /*21710*/  CALL.ABS.NOINC R2 ;  /* 0x0000000002007343 */ /* 0x008fea0003c00000 */
.L_x_11030:
        /* <DEDUP_REMOVED lines=15> */
.L_x_11029:
[----:B------:R-:W-:Y:S05]  /*21810*/  BSYNC B6 ;  /* 0x0000000000067941 */ /* 0x000fea0003800000 */
.L_x_11028:
[----:B------:R-:W-:Y:S01]  /*21820*/  ULDC.64 UR4, c[0x0][0x9f8] ;  /* 0x00027e0000047ab9 */ /* 0x000fe20000000a00 */
[----:B------:R-:W-:Y:S01]  /*21830*/  IMAD.MOV.U32 R25, RZ, RZ, R27 ;  /* 0x000000ffff197224 */ /* 0x000fe200078e001b */
[----:B------:R-:W-:-:S04]  /*21840*/  ISETP.NE.U32.AND P0, PT, RZ, UR4, PT ;  /* 0x00000004ff007c0c */ /* 0x000fc8000bf05070 */
[----:B------:R-:W-:Y:S01]  /*21850*/  ISETP.NE.AND.EX P0, PT, RZ, UR5, PT, P0 ;  /* 0x00000005ff007c0c */ /* 0x000fe2000bf05300 */
[----:B------:R-:W-:-:S12]  /*21860*/  ULDC.64 UR4, c[0x0][0xa08] ;  /* 0x0002820000047ab9 */ /* 0x000fd80000000a00 */
[----:B------:R-:W1:Y:S02]  /*21870*/  @P0 LDC.64 R2, c[0x0][0x9f8] ;  /* 0x00027e00ff020b82 */ /* 0x000e640000000a00 */
[----:B-1----:R-:W-:-:S05]  /*21880*/  @P0 IMAD.WIDE R2, R27, 0x4, R2 ;  /* 0x000000041b020825 */ /* 0x002fca00078e0202 */
[----:B------:R1:W3:Y:S01]  /*21890*/  @P0 LDG.E R25, desc[UR40][R2.64] ;  /* 0x0000002802190981 */ /* 0x0002e2000c1e1900 */
[----:B------:R-:W-:Y:S01]  /*218a0*/  VIADD R23, R23, 0xffffffff ;  /* 0xffffffff17177836 */ /* 0x000fe20000000000 */
[----:B-1----:R-:W1:Y:S02]  /*218b0*/  LDC.64 R2, c[0x0][0x418] ;  /* 0x00010600ff027b82 */ /* 0x002e640000000a00 */
[----:B-1----:R-:W-:Y:S01]  /*218c0*/  LOP3.LUT P0, RZ, R2, UR4, RZ, 0xfc, !PT ;  /* 0x0000000402ff7c12 */ /* 0x002fe2000f80fcff */
[----:B------:R-:W-:-:S03]  /*218d0*/  UMOV UR4, 0xffffffff ;  /* 0xffffffff00047882 */ /* 0x000fc60000000000 */
[----:B------:R-:W-:Y:S02]  /*218e0*/  LOP3.LUT P0, RZ, R3, UR5, RZ, 0xfc, P0 ;  /* 0x0000000503ff7c12 */ /* 0x000fe4000800fcff */
[----:B---3--:R-:W-:Y:S02]  /*218f0*/  SHF.R.S32.HI R7, RZ, 0x1f, R25 ;  /* 0x0000001fff077819 */ /* 0x008fe40000011419 */
[----:B------:R-:W-:-:S03]  /*21900*/  SEL R22, R25, RZ, !P0 ;  /* 0x000000ff19167207 */ /* 0x000fc60004000000 */
[----:B------:R1:W-:Y:S01]  /*21910*/  STL [R1+0x4], R7 ;  /* 0x0000040701007387 */ /* 0x0003e20000100800 */
[----:B------:R-:W-:Y:S05]  /*21920*/  BRA.DIV UR4, `(.L_x_11031) ;  /* 0x00000062042c7947 */ /* 0x000fea000b800000 */
[----:B------:R-:W3:Y:S02]  /*21930*/  S2R R0, SR_TID.X ;  /* 0x0000000000007919 */ /* 0x000ee40000002100 */
[----:B---3--:R-:W-:-:S04]  /*21940*/  SHF.R.U32.HI R0, RZ, 0x5, R0 ;  /* 0x00000005ff007819 */ /* 0x008fc80000011600 */
[----:B------:R-:W-:-:S05]  /*21950*/  LOP3.LUT R0, R0, 0x3, RZ, 0xc0, !PT ;  /* 0x0000000300007812 */ /* 0x000fca00078ec0ff */
[----:B------:R3:W4:Y:S02]  /*21960*/  SHFL.IDX PT, R14, R0, RZ, 0x1f ;  /* 0x00001fff000e7589 */ /* 0x00072400000e0000 */
.L_x_11192:
[----:B----4-:R-:W-:Y:S02]  /*21970*/  ISETP.NE.AND P0, PT, R14, RZ, PT ;  /* 0x000000ff0e00720c */ /* 0x010fe40003f05270 */
[----:B------:R-:W-:Y:S02]  /*21980*/  PLOP3.LUT P1, PT, PT, PT, PT, 0x8, 0x0 ;  /* 0x000000000000781c */ /* 0x000fe40003f2e170 */
[----:B------:R-:W-:-:S11]  /*21990*/  LOP3.LUT R18, R18, 0xfffffffb, RZ, 0xc0, !PT ;  /* 0xfffffffb12127812 */ /* 0x000fd600078ec0ff */
[----:B------:R-:W-:Y:S01]  /*219a0*/  @P1 LOP3.LUT R18, R18, 0x4, RZ, 0xfc, !PT ;  /* 0x0000000412121812 */ /* 0x000fe200078efcff */
[----:B------:R-:W-:Y:S06]  /*219b0*/  @P0 BRA `(.L_x_11032) ;  /* 0x0000000400140947 */ /* 0x000fec0003800000 */
[----:B------:R-:W-:-:S03]  /*219c0*/  UMOV UR4, 0xffffffff ;  /* 0xffffffff00047882 */ /* 0x000fc60000000000 */
[----:B------:R-:W-:Y:S05]  /*219d0*/  BRA.DIV UR4, `(.L_x_11033) ;  /* 0x0000006204347947 */ /* 0x000fea000b800000 */
[----:B------:R-:W-:-:S13]  /*219e0*/  ELECT P6, URZ, PT ;  /* 0x00000000003f782f */ /* 0x000fda00038c0000 */
.L_x_11195:
[----:B------:R-:W-:Y:S05]  /*219f0*/  @!P6 BRA `(.L_x_11032) ;  /* 0x000000040004e947 */ /* 0x000fea0003800000 */
[----:B------:R-:W-:-:S04]  /*21a00*/  ISETP.NE.U32.AND P0, PT, R2, RZ, PT ;  /* 0x000000ff0200720c */ /* 0x000fc80003f05070 */
[----:B------:R-:W-:-:S13]  /*21a10*/  ISETP.NE.AND.EX P0, PT, R3, RZ, PT, P0 ;  /* 0x000000ff0300720c */ /* 0x000fda0003f05300 */
[----:B------:R-:W-:Y:S05]  /*21a20*/  @!P0 BRA `(.L_x_11034) ;  /* 0x0000000000488947 */ /* 0x000fea0003800000 */
[----:B------:R-:W4:Y:S01]  /*21a30*/  LDC R6, c[0x0][0x43c] ;  /* 0x00010f00ff067b82 */ /* 0x000f220000000800 */
[----:B---3--:R-:W-:Y:S01]  /*21a40*/  IMAD.MOV.U32 R0, RZ, RZ, R23 ;  /* 0x000000ffff007224 */ /* 0x008fe200078e0017 */
[----:B------:R-:W-:Y:S01]  /*21a50*/  ULDC.64 UR4, c[0x0][0x428] ;  /* 0x00010a0000047ab9 */ /* 0x000fe20000000a00 */
[----:B----4-:R-:W-:-:S13]  /*21a60*/  ISETP.NE.AND P0, PT, R6, 0x1, PT ;  /* 0x000000010600780c */ /* 0x010fda0003f05270 */
[----:B--2---:R-:W2:Y:S02]  /*21a70*/  @P0 LDC.64 R4, c[0x0][0x440] ;  /* 0x00011000ff040b82 */ /* 0x004ea40000000a00 */
[----:B--2---:R-:W-:-:S05]  /*21a80*/  @P0 IMAD.HI.U32 R4, R23, R4, RZ ;  /* 0x0000000417040227 */ /* 0x004fca00078e00ff */
        /* <DEDUP_REMOVED lines=12> */
.L_x_11034:
[----:B---3--:R-:W-:Y:S01]  /*21b50*/  IMAD R0, R19, 0x8, R16 ;  /* 0x0000000813007824 */ /* 0x008fe200078e0210 */
[----:B----4-:R-:W-:-:S04]  /*21b60*/  SHF.L.U32 R2, R28, 0x1f, RZ ;  /* 0x0000001f1c027819 */ /* 0x010fc800000006ff */
[----:B------:R-:W3:Y:S02]  /*21b70*/  SYNCS.PHASECHK.TRANS64.TRYWAIT P0, [R0+URZ+0x2d840], R2 ;  /* 0x02d84002000075a7 */ /* 0x000ee4000800017f */
[----:B---3--:R-:W-:Y:S05]  /*21b80*/  @!P0 BRA `(.L_x_11035) ;  /* 0x0000005c00e88947 */ /* 0x008fea0003800000 */
.L_x_11196:
        /* <DEDUP_REMOVED lines=9> */
.L_x_11036:
[----:B------:R-:W-:Y:S01]  /*21c20*/  R2UR UR9, R0 ;  /* 0x00000000000972ca */ /* 0x000fe200000e0000 */
[----:B---34-:R-:W-:Y:S01]  /*21c30*/  IMAD R0, R19, 0x6000, R16 ;  /* 0x0000600013007824 */ /* 0x018fe200078e0210 */
        /* <DEDUP_REMOVED lines=13> */
[----:B------:R-:W-:Y:S02]  /*21d10*/  ULEA UR11, UR11, UR5, 0x7 ;  /* 0x000000050b0b7291 */ /* 0x000fe4000f8e383f */
        /* <DEDUP_REMOVED lines=8> */
[----:B---3--:R-:W-:Y:S01]  /*21da0*/  UMOV UR8, UR15 ;  /* 0x0000000f00087c82 */ /* 0x008fe20008000000 */
[----:B------:R-:W-:-:S02]  /*21db0*/  UMOV UR10, UR17 ;  /* 0x00000011000a7c82 */ /* 0x000fc40008000000 */
[----:B------:R3:W-:Y:S02]  /*21dc0*/  UTMALDG.4D [UR8], [UR4], desc[UR6] ;  /* 0x00000608040075b4 */ /* 0x0007e40008019000 */
[----:B---3--:R-:W-:Y:S01]  /*21dd0*/  UMOV UR8, UR16 ;  /* 0x0000001000087c82 */ /* 0x008fe20008000000 */
[----:B------:R-:W-:Y:S02]  /*21de0*/  UMOV UR10, UR14 ;  /* 0x0000000e000a7c82 */ /* 0x000fe40008000000 */
[----:B------:R4:W-:Y:S02]  /*21df0*/  UTMALDG.4D [UR8], [UR4], desc[UR6] ;  /* 0x00000608040075b4 */ /* 0x0009e40008019000 */
[----:B----4-:R-:W-:Y:S01]  /*21e00*/  NOP ;  /* 0x0000000000007918 */ /* 0x010fe20000000000 */
.L_x_11032:
[----:B------:R-:W4:Y:S01]  /*21e10*/  LDL.LU R3, [R1+0x20] ;  /* 0x0000200001037983 */ /* 0x000f220000300800 */
[----:B------:R-:W-:Y:S05]  /*21e20*/  WARPSYNC.ALL ;  /* 0x0000000000007948 */ /* 0x000fea0003800000 */
[----:B------:R-:W-:Y:S01]  /*21e30*/  ULDC.64 UR4, c[0x0][0x298] ;  /* 0x0000a60000047ab9 */ /* 0x000fe20000000a00 */
[----:B---3--:R-:W-:Y:S01]  /*21e40*/  VIADD R0, R16, 0xc400 ;  /* 0x0000c40010007836 */ /* 0x008fe20000000000 */
[----:B------:R-:W-:Y:S01]  /*21e50*/  ULDC.64 UR6, c[0x0][0xa00] ;  /* 0x0002800000067ab9 */ /* 0x000fe20000000a00 */
[----:B------:R-:W-:Y:S01]  /*21e60*/  BSSY B6, `(.L_x_11037) ;  /* 0x0000022000067945 */ /* 0x000fe20003800000 */
[----:B------:R-:W-:Y:S01]  /*21e70*/  BAR.SYNC.DEFER_BLOCKING 0x8, 0x200 ;  /* 0x0208000000007b1d */ /* 0x000fe20000010000 */
[----:B------:R-:W-:-:S02]  /*21e80*/  ISETP.NE.U32.AND P0, PT, RZ, UR6, PT ;  /* 0x00000006ff007c0c */ /* 0x000fc4000bf05070 */
[----:B------:R-:W-:Y:S02]  /*21e90*/  LOP3.LUT P1, RZ, R0, 0x1bf, RZ, 0xc0, !PT ;  /* 0x000001bf00ff7812 */ /* 0x000fe4000782c0ff */
[----:B------:R-:W-:Y:S02]  /*21ea0*/  ISETP.NE.AND.EX P0, PT, RZ, UR7, PT, P0 ;  /* 0x00000007ff007c0c */ /* 0x000fe4000bf05300 */
[----:B----4-:R-:W-:Y:S01]  /*21eb0*/  SHF.R.S32.HI R2, RZ, 0x1f, R3 ;  /* 0x0000001fff027819 */ /* 0x010fe20000011403 */
[----:B--2---:R-:W-:-:S04]  /*21ec0*/  IMAD.WIDE.U32 R4, R3, UR4, RZ ;  /* 0x0000000403047c25 */ /* 0x004fc8000f8e00ff */
        /* <DEDUP_REMOVED lines=19> */
[----:B-1----:R-:W-:-:S02]  /*22000*/  IMAD.U32 R7, RZ, RZ, UR7 ;  /* 0x00000007ff077e24 */ /* 0x002fc4000f8e00ff */
[----:B0-----:R-:W-:Y:S02]  /*22010*/  IMAD.U32 R10, RZ, RZ, UR8 ;  /* 0x00000008ff0a7e24 */ /* 0x001fe4000f8e00ff */
[----:B------:R-:W-:Y:S02]  /*22020*/  IMAD.U32 R11, RZ, RZ, UR9 ;  /* 0x00000009ff0b7e24 */ /* 0x000fe4000f8e00ff */
[----:B------:R-:W-:Y:S02]  /*22030*/  IMAD.MOV.U32 R8, RZ, RZ, 0x70 ;  /* 0x00000070ff087424 */ /* 0x000fe400078e00ff */
[----:B------:R-:W-:Y:S02]  /*22040*/  IMAD.MOV.U32 R12, RZ, RZ, 0x1 ;  /* 0x00000001ff0c7424 */ /* 0x000fe400078e00ff */
[----:B------:R-:W-:-:S07]  /*22050*/  IMAD.MOV.U32 R13, RZ, RZ, RZ ;  /* 0x000000ffff0d7224 */ /* 0x000fce00078e00ff */
[----:B------:R-:W-:-:S07]  /*22060*/  LEPC R20, `(.L_x_11038) ;  /* 0x000000001014794e */ /* 0x000fce0000000000 */
[----:B--2---:R-:W-:Y:S05]  /*22070*/  CALL.ABS.NOINC R2 ;  /* 0x0000000002007343 */ /* 0x004fea0003c00000 */
.L_x_11038:
[----:B------:R-:W-:Y:S05]  /*22080*/  BSYNC B6 ;  /* 0x0000000000067941 */ /* 0x000fea0003800000 */
.L_x_11037:
[----:B------:R-:W3:Y:S01]  /*22090*/  LDL.LU R20, [R1+0x3c] ;  /* 0x00003c0001147983 */ /* 0x000ee20000300800 */
[----:B------:R-:W4:Y:S01]  /*220a0*/  LDC R9, c[0x0][0x448] ;  /* 0x00011200ff097b82 */ /* 0x000f220000000800 */
[----:B------:R-:W-:Y:S01]  /*220b0*/  ULDC.64 UR4, c[0x0][0x2d8] ;  /* 0x0000b60000047ab9 */ /* 0x000fe20000000a00 */
[----:B------:R-:W-:Y:S01]  /*220c0*/  ULDC.64 UR6, c[0x0][0x2e0] ;  /* 0x0000b80000067ab9 */ /* 0x000fe20000000a00 */
[----:B--2---:R-:W3:Y:S01]  /*220d0*/  LDL.LU.64 R2, [R1+0x30] ;  /* 0x0000300001027983 */ /* 0x004ee20000300a00 */
[----:B------:R-:W-:-:S03]  /*220e0*/  ULDC.64 UR8, c[0x0][0x280] ;  /* 0x0000a00000087ab9 */ /* 0x000fc60000000a00 */
[----:B------:R-:W2:Y:S04]  /*220f0*/  LDL.LU R0, [R1+0x44] ;  /* 0x0000440001007983 */ /* 0x000ea80000300800 */
[----:B------:R-:W5:Y:S04]  /*22100*/  LDL.LU R5, [R1+0x20] ;  /* 0x0000200001057983 */ /* 0x000f680000300800 */
[----:B------:R-:W5:Y:S01]  /*22110*/  LDL R21, [R1+0x14] ;  /* 0x0000140001157983 */ /* 0x000f620000100800 */
[----:B------:R-:W0:Y:S01]  /*22120*/  S2R R13, SR_TID.X ;  /* 0x00000000000d7919 */ /* 0x000e220000002100 */
[----:B----4-:R-:W-:-:S13]  /*22130*/  ISETP.NE.AND P1, PT, R9, 0x1, PT ;  /* 0x000000010900780c */ /* 0x010fda0003f25270 */
[----:B------:R-:W4:Y:S08]  /*22140*/  @P1 LDC R6, c[0x0][0x450] ;  /* 0x00011400ff061b82 */ /* 0x000f300000000800 */
[----:B------:R-:W1:Y:S01]  /*22150*/  @P1 LDC R8, c[0x0][0x450] ;  /* 0x00011400ff081b82 */ /* 0x000e620000000800 */
[C---:B0-----:R-:W-:Y:S02]  /*22160*/  IMAD.SHL.U32 R11, R13.reuse, 0x8, RZ ;  /* 0x000000080d0b7824 */ /* 0x041fe400078e00ff */
[----:B------:R-:W-:-:S03]  /*22170*/  IMAD.SHL.U32 R10, R13, 0x8, RZ ;  /* 0x000000080d0a7824 */ /* 0x000fc600078e00ff */
[----:B------:R-:W-:Y:S02]  /*22180*/  LOP3.LUT R11, R11, 0x18, RZ, 0xc0, !PT ;  /* 0x000000180b0b7812 */ /* 0x000fe400078ec0ff */
[----:B------:R-:W-:Y:S02]  /*22190*/  LOP3.LUT R10, R10, 0x18, RZ, 0xc0, !PT ;  /* 0x000000180a0a7812 */ /* 0x000fe400078ec0ff */
[C---:B------:R-:W-:Y:S02]  /*221a0*/  LOP3.LUT R12, R11.reuse, 0x20, RZ, 0xfc, !PT ;  /* 0x000000200b0c7812 */ /* 0x040fe400078efcff */
[----:B------:R-:W-:Y:S01]  /*221b0*/  LOP3.LUT R11, R11, 0x40, RZ, 0xfc, !PT ;  /* 0x000000400b0b7812 */ /* 0x000fe200078efcff */
[----:B---3--:R-:W-:Y:S02]  /*221c0*/  IMAD.MOV.U32 R3, RZ, RZ, R20 ;  /* 0x000000ffff037224 */ /* 0x008fe400078e0014 */
[----:B------:R-:W0:Y:S01]  /*221d0*/  S2R R20, SR_TID.X ;  /* 0x0000000000147919 */ /* 0x000e220000002100 */
[----:B------:R-:W-:-:S04]  /*221e0*/  IMAD.WIDE.U32 R2, R17, UR4, R2 ;  /* 0x0000000411027c25 */ /* 0x000fc8000f8e0002 */
[----:B------:R-:W-:Y:S01]  /*221f0*/  IMAD R3, R17, UR5, R3 ;  /* 0x0000000511037c24 */ /* 0x000fe2000f8e0203 */
[----:B------:R-:W-:Y:S01]  /*22200*/  ULDC.64 UR4, c[0x0][0x2d0] ;  /* 0x0000b40000047ab9 */ /* 0x000fe20000000a00 */
[----:B--2---:R-:W-:Y:S02]  /*22210*/  IMAD R0, R0, UR6, RZ ;  /* 0x0000000600007c24 */ /* 0x004fe4000f8e02ff */
        /* <DEDUP_REMOVED lines=8> */
[----:B------:R-:W-:-:S05]  /*222a0*/  LOP3.LUT R20, R4, 0x60, R20, 0xf8, !PT ;  /* 0x0000006004147812 */ /* 0x000fca00078ef814 */
[----:B------:R-:W-:Y:S01]  /*222b0*/  IMAD.IADD R0, R20, 0x1, R21 ;  /* 0x0000000114007824 */ /* 0x000fe200078e0215 */
[----:B------:R-:W-:-:S03]  /*222c0*/  LOP3.LUT R20, R13, 0x7f, RZ, 0xc0, !PT ;  /* 0x0000007f0d147812 */ /* 0x000fc600078ec0ff */
[----:B--2---:R-:W-:Y:S01]  /*222d0*/  @P1 IMAD.HI.U32 R5, R0, R5, RZ ;  /* 0x0000000500051227 */ /* 0x004fe200078e00ff */
[----:B------:R-:W-:-:S03]  /*222e0*/  SHF.R.U32.HI R20, RZ, 0x2, R20 ;  /* 0x00000002ff147819 */ /* 0x000fc60000011614 */
[----:B------:R-:W-:Y:S01]  /*222f0*/  IMAD.MOV.U32 R4, RZ, RZ, R0 ;  /* 0x000000ffff047224 */ /* 0x000fe200078e0000 */
[----:B----4-:R-:W-:-:S04]  /*22300*/  @P1 SHF.R.U32.HI R4, RZ, R6, R5 ;  /* 0x00000006ff041219 */ /* 0x010fc80000011605 */
[--C-:B------:R-:W-:Y:S01]  /*22310*/  SHF.R.S32.HI R5, RZ, 0x1f, R4.reuse ;  /* 0x0000001fff057819 */ /* 0x100fe20000011404 */
[----:B-1----:R-:W-:-:S04]  /*22320*/  IMAD.MOV R7, RZ, RZ, -R4 ;  /* 0x000000ffff077224 */ /* 0x002fc800078e0a04 */
[----:B------:R-:W-:-:S04]  /*22330*/  IMAD R5, R5, UR4, RZ ;  /* 0x0000000405057c24 */ /* 0x000fc8000f8e02ff */
[C---:B------:R-:W-:Y:S02]  /*22340*/  IMAD R6, R4.reuse, UR5, R5 ;  /* 0x0000000504067c24 */ /* 0x040fe4000f8e0205 */
[----:B------:R-:W-:-:S04]  /*22350*/  IMAD.WIDE.U32 R4, R4, UR4, R2 ;  /* 0x0000000404047c25 */ /* 0x000fc8000f8e0002 */
[----:B------:R-:W-:Y:S02]  /*22360*/  IMAD.IADD R5, R5, 0x1, R6 ;  /* 0x0000000105057824 */ /* 0x000fe400078e0206 */
[----:B------:R-:W-:Y:S02]  /*22370*/  IMAD R6, R9, R7, R0 ;  /* 0x0000000709067224 */ /* 0x000fe400078e0200 */
[----:B------:R-:W-:Y:S02]  /*22380*/  VIADD R0, R0, 0x80 ;  /* 0x0000008000007836 */ /* 0x000fe40000000000 */
[----:B------:R-:W-:Y:S01]  /*22390*/  IMAD.WIDE.U32 R4, R6, UR6, R4 ;  /* 0x0000000606047c25 */ /* 0x000fe2000f8e0004 */
[----:B------:R-:W-:-:S05]  /*223a0*/  SHF.R.S32.HI R7, RZ, 0x1f, R6 ;  /* 0x0000001fff077819 */ /* 0x000fca0000011406 */
[----:B------:R-:W-:-:S04]  /*223b0*/  IMAD R7, R7, UR6, RZ ;  /* 0x0000000607077c24 */ /* 0x000fc8000f8e02ff */
[----:B------:R-:W-:Y:S02]  /*223c0*/  IMAD R6, R6, UR7, R7 ;  /* 0x0000000706067c24 */ /* 0x000fe4000f8e0207 */
[----:B------:R-:W0:Y:S02]  /*223d0*/  @P1 LDC R7, c[0x0][0x44c] ;  /* 0x00011300ff071b82 */ /* 0x000e240000000800 */
[----:B------:R-:W-:Y:S01]  /*223e0*/  IMAD.IADD R6, R5, 0x1, R6 ;  /* 0x0000000105067824 */ /* 0x000fe200078e0206 */
[----:B------:R-:W-:-:S04]  /*223f0*/  LEA R5, P0, R4, UR8, 0x1 ;  /* 0x0000000804057c11 */ /* 0x000fc8000f8008ff */
[----:B------:R-:W-:Y:S01]  /*22400*/  LEA.HI.X R6, R4, UR9, R6, 0x1, P0 ;  /* 0x0000000904067c11 */ /* 0x000fe200080f0c06 */
        /* <DEDUP_REMOVED lines=11> */
[----:B------:R-:W-:Y:S01]  /*224c0*/  SHF.R.S32.HI R4, RZ, 0x1f, R0 ;  /* 0x0000001fff047819 */ /* 0x000fe20000011400 */
[----:B------:R-:W-:Y:S01]  /*224d0*/  UMOV UR5, 0xffffffff ;  /* 0xffffffff00057882 */ /* 0x000fe20000000000 */
[----:B------:R-:W-:Y:S01]  /*224e0*/  ISETP.GE.AND P1, PT, R11, UR4, PT ;  /* 0x000000040b007c0c */ /* 0x000fe2000bf26270 */
[----:B------:R-:W-:Y:S02]  /*224f0*/  IMAD.IADD R3, R3, 0x1, R7 ;  /* 0x0000000103037824 */ /* 0x000fe400078e0207 */
[----:B------:R-:W-:-:S02]  /*22500*/  IMAD R4, R4, UR6, RZ ;  /* 0x0000000604047c24 */ /* 0x000fc4000f8e02ff */
        /* <DEDUP_REMOVED lines=9> */
[----:B------:R-:W-:-:S03]  /*225a0*/  IMAD.IADD R0, R20, 0x1, R21 ;  /* 0x0000000114007824 */ /* 0x000fc600078e0215 */
[----:B------:R-:W0:Y:S01]  /*225b0*/  SHFL.IDX PT, R2, R5, RZ, 0x1c1f ;  /* 0x001c1fff05027589 */ /* 0x000e2200000e0000 */
[----:B--2---:R-:W-:-:S03]  /*225c0*/  IMAD R4, R3, R9, RZ ;  /* 0x0000000903047224 */ /* 0x004fc600078e02ff */
[----:B------:R-:W1:Y:S02]  /*225d0*/  SHFL.IDX PT, R3, R6, RZ, 0x1c1f ;  /* 0x001c1fff06037589 */ /* 0x000e6400000e0000 */
[----:B------:R-:W-:-:S13]  /*225e0*/  ISETP.GE.AND P2, PT, R0, R4, PT ;  /* 0x000000040000720c */ /* 0x000fda0003f46270 */
[----:B0-----:R-:W-:-:S05]  /*225f0*/  @!P2 LEA R2, P4, R10, R2, 0x1 ;  /* 0x000000020a02a211 */ /* 0x001fca00078808ff */
[----:B-1----:R-:W-:-:S05]  /*22600*/  @!P2 IMAD.X R3, RZ, RZ, R3, P4 ;  /* 0x000000ffff03a224 */ /* 0x002fca00020e0603 */
[----:B------:R-:W-:Y:S01]  /*22610*/  @!PT LDS RZ, [RZ] ;  /* 0x00000000fffff984 */ /* 0x000fe20000000800 */
[----:B---3--:R-:W-:Y:S04]  /*22620*/  @!P2 LDGSTS.E.BYPASS.LTC128B.128 [R11+0xc400], desc[UR40][R2.64], !P3 ;  /* 0x0c400000020bafae */ /* 0x008fe8000d901d68 */
        /* <DEDUP_REMOVED lines=16> */
[----:B------:R-:W-:Y:S01]  /*22730*/  ISETP.GE.AND P2, PT, R2, R4, PT ;  /* 0x000000040200720c */ /* 0x000fe20003f46270 */
[----:B------:R-:W-:Y:S04]  /*22740*/  SHFL.IDX PT, R5, R5, 0x3, 0x1c1f ;  /* 0x007c1f0005057f89 */ /* 0x000fe800000e0000 */
[----:B------:R-:W1:Y:S04]  /*22750*/  SHFL.IDX PT, R2, R6, 0x2, 0x1c1f ;  /* 0x005c1f0006027f89 */ /* 0x000e6800000e0000 */
[----:B------:R-:W2:Y:S04]  /*22760*/  SHFL.IDX PT, R6, R6, 0x3, 0x1c1f ;  /* 0x007c1f0006067f89 */ /* 0x000ea800000e0000 */
        /* <DEDUP_REMOVED lines=8> */
[----:B0-----:R-:W-:-:S05]  /*227f0*/  VIADD R2, R0, 0x60 ;  /* 0x0000006000027836 */ /* 0x001fca0000000000 */
[----:B------:R-:W-:-:S13]  /*22800*/  ISETP.GE.AND P2, PT, R2, R4, PT ;  /* 0x000000040200720c */ /* 0x000fda0003f46270 */
[----:B------:R-:W-:Y:S01]  /*22810*/  @!P2 LEA R2, P4, R10, R5, 0x1 ;  /* 0x000000050a02a211 */ /* 0x000fe200078808ff */
[----:B------:R-:W-:-:S04]  /*22820*/  VIADD R5, R0, 0x80 ;  /* 0x0000008000057836 */ /* 0x000fc80000000000 */
[----:B--2---:R-:W-:-:S05]  /*22830*/  @!P2 IMAD.X R3, RZ, RZ, R6, P4 ;  /* 0x000000ffff03a224 */ /* 0x004fca00020e0606 */
[----:B------:R-:W-:Y:S04]  /*22840*/  @!P2 LDGSTS.E.BYPASS.LTC128B.128 [R11+0xdc00], desc[UR40][R2.64], !P3 ;  /* 0x0dc00000020bafae */ /* 0x000fe8000d901d68 */
[----:B------:R-:W-:Y:S04]  /*22850*/  @!P2 LDGSTS.E.BYPASS.LTC128B.128 [R11+0x10c00], desc[UR40][R2.64+0x40], !P0 ;  /* 0x10c00040020bafae */ /* 0x000fe8000c101d68 */
[----:B------:R0:W-:Y:S01]  /*22860*/  @!P2 LDGSTS.E.BYPASS.LTC128B.128 [R11+0x13c00], desc[UR40][R2.64+0x80], !P1 ;  /* 0x13c00080020bafae */ /* 0x0001e2000c901d68 */
[----:B------:R-:W-:-:S03]  /*22870*/  ISETP.GE.AND P2, PT, R5, R4, PT ;  /* 0x000000040500720c */ /* 0x000fc60003f46270 */
[----:B0-----:R-:W0:Y:S04]  /*22880*/  SHFL.IDX PT, R3, R8, RZ, 0x1c1f ;  /* 0x001c1fff08037589 */ /* 0x001e2800000e0000 */
[----:B------:R-:W1:Y:S04]  /*22890*/  SHFL.IDX PT, R2, R7, RZ, 0x1c1f ;  /* 0x001c1fff07027589 */ /* 0x000e6800000e0000 */
[----:B------:R-:W2:Y:S02]  /*228a0*/  SHFL.IDX PT, R7, R7, 0x1, 0x1c1f ;  /* 0x003c1f0007077f89 */ /* 0x000ea400000e0000 */
        /* <DEDUP_REMOVED lines=8> */
[----:B0-2---:R0:W1:Y:S02]  /*22930*/  SHFL.IDX PT, R2, R8, 0x1, 0x1c1f ;  /* 0x003c1f0008027f89 */ /* 0x00506400000e0000 */
.L_x_11209:
[----:B------:R-:W2:Y:S01]  /*22940*/  LDL R5, [R1+0x10] ;  /* 0x0000100001057983 */ /* 0x000ea20000100800 */
[----:B------:R-:W-:-:S05]  /*22950*/  VIADD R0, R0, 0xa0 ;  /* 0x000000a000007836 */ /* 0x000fca0000000000 */
[----:B------:R-:W-:-:S13]  /*22960*/  ISETP.GE.AND P2, PT, R0, R4, PT ;  /* 0x000000040000720c */ /* 0x000fda0003f46270 */
[----:B-1----:R-:W-:-:S05]  /*22970*/  @!P2 LEA R2, P4, R10, R2, 0x1 ;  /* 0x000000020a02a211 */ /* 0x002fca00078808ff */
        /* <DEDUP_REMOVED lines=9> */
.L_x_11040:
        /* <DEDUP_REMOVED lines=18> */
.L_x_11210:
[----:B------:R-:W-:Y:S05]  /*22b30*/  BSYNC B0 ;  /* 0x0000000000007941 */ /* 0x000fea0003800000 */
.L_x_11041:
        /* <DEDUP_REMOVED lines=30> */
[----:B0-----:R-:W-:Y:S02]  /*22d20*/  SEL R8, RZ, 0x1, P0 ;  /* 0x00000001ff087807 */ /* 0x001fe40000000000 */
        /* <DEDUP_REMOVED lines=26> */
.L_x_11049:
[----:B------:R-:W-:Y:S01]  /*22ed0*/  IMAD R3, R6, 0x8, R16 ;  /* 0x0000000806037824 */ /* 0x000fe200078e0210 */
[----:B------:R-:W-:Y:S01]  /*22ee0*/  SHF.L.U32 R2, R8, 0x1f, RZ ;  /* 0x0000001f08027819 */ /* 0x000fe200000006ff */
[----:B------:R-:W-:Y:S03]  /*22ef0*/  BSSY B3, `(.L_x_11050) ;  /* 0x0000003000037945 */ /* 0x000fe60003800000 */
[----:B------:R-:W1:Y:S02]  /*22f00*/  SYNCS.PHASECHK.TRANS64.TRYWAIT P0, [R3+URZ+0x2d840], R2 ;  /* 0x02d84002030075a7 */ /* 0x000e64000800017f */
[----:B-1----:R-:W-:Y:S05]  /*22f10*/  @!P0 BRA `(.L_x_11051) ;  /* 0x0000005400388947 */ /* 0x002fea0003800000 */
.L_x_11211:
[----:B------:R-:W-:Y:S05]  /*22f20*/  BSYNC B3 ;  /* 0x0000000000037941 */ /* 0x000fea0003800000 */
.L_x_11050:
        /* <DEDUP_REMOVED lines=10> */
.L_x_11053:
[----:B------:R-:W-:Y:S05]  /*22fd0*/  BSYNC B3 ;  /* 0x0000000000037941 */ /* 0x000fea0003800000 */
.L_x_11052:
        /* <DEDUP_REMOVED lines=11> */
.L_x_11054:
        /* <DEDUP_REMOVED lines=16> */
.L_x_11055:
        /* <DEDUP_REMOVED lines=16> */
.L_x_11056:
        /* <DEDUP_REMOVED lines=15> */
.L_x_11212:
[----:B------:R-:W-:Y:S05]  /*23380*/  BSYNC B3 ;  /* 0x0000000000037941 */ /* 0x000fea0003800000 */
.L_x_11057:
        /* <DEDUP_REMOVED lines=10> */
.L_x_11059:
[----:B------:R-:W-:Y:S01]  /*23430*/  LOP3.LUT P0, RZ, R18, 0x8, RZ, 0xc0, !PT ;  /* 0x0000000812ff7812 */ /* 0x000fe2000780c0ff */
[----:B------:R-:W-:-:S12]  /*23440*/  BSSY B3, `(.L_x_11060) ;  /* 0x0000003000037945 */ /* 0x000fd80003800000 */
[----:B------:R-:W-:Y:S05]  /*23450*/  @P0 BRA `(.L_x_11061) ;  /* 0x0000000000040947 */ /* 0x000fea0003800000 */
[----:B------:R-:W-:Y:S01]  /*23460*/  BPT.TRAP 0x1 ;  /* 0x000000040000795c */ /* 0x000fe20000300000 */
.L_x_11061:
[----:B------:R-:W-:Y:S05]  /*23470*/  BSYNC B3 ;  /* 0x0000000000037941 */ /* 0x000fea0003800000 */
.L_x_11060:
        /* <DEDUP_REMOVED lines=10> */
.L_x_11062:
        /* <DEDUP_REMOVED lines=15> */
.L_x_11063:
        /* <DEDUP_REMOVED lines=15> */
.L_x_11064:
        /* <DEDUP_REMOVED lines=12> */
.L_x_11048:
[----:B------:R-:W-:Y:S05]  /*237c0*/  BSYNC B1 ;  /* 0x0000000000017941 */ /* 0x000fea0003800000 */
.L_x_11047:
[----:B------:R-:W2:Y:S01]  /*237d0*/  LDL.LU R0, [R1+0x1c] ;  /* 0x00001c0001007983 */ /* 0x000ea20000300800 */
[----:B------:R-:W-:Y:S02]  /*237e0*/  IMAD.MOV.U32 R19, RZ, RZ, R6 ;  /* 0x000000ffff137224 */ /* 0x000fe400078e0006 */
[----:B------:R-:W-:Y:S02]  /*237f0*/  IMAD.MOV.U32 R28, RZ, RZ, R8 ;  /* 0x000000ffff1c7224 */ /* 0x000fe400078e0008 */
[----:B--2---:R-:W-:-:S07]  /*23800*/  VIADD R0, R0, 0xfffffffd ;  /* 0xfffffffd00007836 */ /* 0x004fce0000000000 */
.L_x_11046:
[----:B------:R-:W-:Y:S05]  /*23810*/  BSYNC B2 ;  /* 0x0000000000027941 */ /* 0x000fea0003800000 */
.L_x_11045:
[----:B------:R-:W-:-:S05]  /*23820*/  VIADD R2, R9, 0xfffffffe ;  /* 0xfffffffe09027836 */ /* 0x000fca0000000000 */
[----:B------:R-:W-:-:S13]  /*23830*/  ISETP.NE.AND P0, PT, R2, R7, PT ;  /* 0x000000070200720c */ /* 0x000fda0003f05270 */
[----:B------:R-:W-:Y:S05]  /*23840*/  @!P0 BRA `(.L_x_11044) ;  /* 0x0000001400948947 */ /* 0x000fea0003800000 */
[----:B------:R-:W-:-:S07]  /*23850*/  IMAD.MOV.U32 R10, RZ, RZ, R22 ;  /* 0x000000ffff0a7224 */ /* 0x000fce00078e0016 */
.L_x_11101:
        /* <DEDUP_REMOVED lines=10> */
[----:B0-----:R-:W-:Y:S01]  /*23900*/  IMAD.MOV.U32 R8, RZ, RZ, R0 ;  /* 0x000000ffff087224 */ /* 0x001fe200078e0000 */
        /* <DEDUP_REMOVED lines=21> */
.L_x_11067:
[----:B0-----:R-:W-:Y:S01]  /*23a60*/  IMAD R4, R6, 0x8, R16 ;  /* 0x0000000806047824 */ /* 0x001fe200078e0210 */
[----:B------:R-:W-:Y:S01]  /*23a70*/  SHF.L.U32 R2, R7, 0x1f, RZ ;  /* 0x0000001f07027819 */ /* 0x000fe200000006ff */
[----:B------:R-:W-:Y:S03]  /*23a80*/  BSSY B2, `(.L_x_11068) ;  /* 0x0000003000027945 */ /* 0x000fe60003800000 */
[----:B------:R-:W0:Y:S02]  /*23a90*/  SYNCS.PHASECHK.TRANS64.TRYWAIT P0, [R4+URZ+0x2d840], R2 ;  /* 0x02d84002040075a7 */ /* 0x000e24000800017f */
[----:B0-----:R-:W-:Y:S05]  /*23aa0*/  @!P0 BRA `(.L_x_11069) ;  /* 0x00000048007c8947 */ /* 0x001fea0003800000 */
.L_x_11213:
[----:B------:R-:W-:Y:S05]  /*23ab0*/  BSYNC B2 ;  /* 0x0000000000027941 */ /* 0x000fea0003800000 */
.L_x_11068:
[----:B------:R-:W1:Y:S01]  /*23ac0*/  S2R R3, SR_TID.X ;  /* 0x0000000000037919 */ /* 0x000e620000002100 */
[----:B------:R-:W-:Y:S01]  /*23ad0*/  BSSY B2, `(.L_x_11070) ;  /* 0x0000009000027945 */ /* 0x000fe20003800000 */
[----:B-1----:R-:W-:-:S04]  /*23ae0*/  LOP3.LUT R3, R3, 0x7f, RZ, 0xc0, !PT ;  /* 0x0000007f03037812 */ /* 0x002fc800078ec0ff */
[----:B------:R-:W-:-:S13]  /*23af0*/  ISETP.NE.AND P0, PT, R3, RZ, PT ;  /* 0x000000ff0300720c */ /* 0x000fda0003f05270 */
[----:B------:R-:W-:Y:S05]  /*23b00*/  @P0 BRA `(.L_x_11071) ;  /* 0x0000000000140947 */ /* 0x000fea0003800000 */
[----:B------:R-:W-:Y:S01]  /*23b10*/  LOP3.LUT P1, RZ, R18, 0x1, RZ, 0xc0, !PT ;  /* 0x0000000112ff7812 */ /* 0x000fe2000782c0ff */
[----:B0-----:R-:W-:-:S04]  /*23b20*/  IMAD.MOV.U32 R2, RZ, RZ, 0x6000 ;  /* 0x00006000ff027424 */ /* 0x001fc800078e00ff */
[----:B------:R1:W-:Y:S08]  /*23b30*/  SYNCS.ARRIVE.TRANS64 RZ, [R4+URZ+0x2d830], R2 ;  /* 0x02d8300204ff79a7 */ /* 0x0003f0000800003f */
[----:B------:R-:W-:Y:S05]  /*23b40*/  @!P1 BRA `(.L_x_11071) ;  /* 0x0000000000049947 */ /* 0x000fea0003800000 */
[----:B------:R-:W-:Y:S01]  /*23b50*/  BPT.TRAP 0x1 ;  /* 0x000000040000795c */ /* 0x000fe20000300000 */
.L_x_11071:
[----:B------:R-:W-:Y:S05]  /*23b60*/  BSYNC B2 ;  /* 0x0000000000027941 */ /* 0x000fea0003800000 */
.L_x_11070:
        /* <DEDUP_REMOVED lines=11> */
.L_x_11072:
        /* <DEDUP_REMOVED lines=16> */
.L_x_11073:
        /* <DEDUP_REMOVED lines=16> */
.L_x_11074:
        /* <DEDUP_REMOVED lines=15> */
.L_x_11214:
[----:B------:R-:W-:Y:S05]  /*23f10*/  BSYNC B2 ;  /* 0x0000000000027941 */ /* 0x000fea0003800000 */
.L_x_11075:
        /* <DEDUP_REMOVED lines=10> */
.L_x_11077:
[----:B------:R-:W-:Y:S01]  /*23fc0*/  LOP3.LUT P0, RZ, R18, 0x8, RZ, 0xc0, !PT ;  /* 0x0000000812ff7812 */ /* 0x000fe2000780c0ff */
[----:B------:R-:W-:-:S12]  /*23fd0*/  BSSY B2, `(.L_x_11078) ;  /* 0x0000003000027945 */ /* 0x000fd80003800000 */
[----:B------:R-:W-:Y:S05]  /*23fe0*/  @P0 BRA `(.L_x_11079) ;  /* 0x0000000000040947 */ /* 0x000fea0003800000 */
[----:B------:R-:W-:Y:S01]  /*23ff0*/  BPT.TRAP 0x1 ;  /* 0x000000040000795c */ /* 0x000fe20000300000 */
.L_x_11079:
[----:B------:R-:W-:Y:S05]  /*24000*/  BSYNC B2 ;  /* 0x0000000000027941 */ /* 0x000fea0003800000 */
.L_x_11078:
        /* <DEDUP_REMOVED lines=10> */
.L_x_11080:
        /* <DEDUP_REMOVED lines=15> */
.L_x_11081:
        /* <DEDUP_REMOVED lines=15> */
.L_x_11082:
        /* <DEDUP_REMOVED lines=12> */
.L_x_11066:
[----:B------:R-:W-:Y:S05]  /*24350*/  BSYNC B1 ;  /* 0x0000000000017941 */ /* 0x000fea0003800000 */
.L_x_11065:
[----:B------:R-:W-:Y:S01]  /*24360*/  LOP3.LUT P1, RZ, R18, 0x4, RZ, 0xc0, !PT ;  /* 0x0000000412ff7812 */ /* 0x000fe2000782c0ff */
[----:B------:R-:W-:Y:S01]  /*24370*/  VIADD R19, R6, 0x1 ;  /* 0x0000000106137836 */ /* 0x000fe20000000000 */
[----:B------:R-:W-:Y:S01]  /*24380*/  BSSY B1, `(.L_x_11083) ;  /* 0x00000ad000017945 */ /* 0x000fe20003800000 */
[----:B0-----:R-:W-:-:S03]  /*24390*/  VIADD R8, R0, 0xffffffff ;  /* 0xffffffff00087836 */ /* 0x001fc60000000000 */
        /* <DEDUP_REMOVED lines=28> */
.L_x_11085:
[----:B0-----:R-:W-:Y:S01]  /*24560*/  IMAD R4, R19, 0x8, R16 ;  /* 0x0000000813047824 */ /* 0x001fe200078e0210 */
[----:B------:R-:W-:Y:S01]  /*24570*/  SHF.L.U32 R2, R28, 0x1f, RZ ;  /* 0x0000001f1c027819 */ /* 0x000fe200000006ff */
[----:B------:R-:W-:Y:S03]  /*24580*/  BSSY B2, `(.L_x_11086) ;  /* 0x0000003000027945 */ /* 0x000fe60003800000 */
[----:B------:R-:W0:Y:S02]  /*24590*/  SYNCS.PHASECHK.TRANS64.TRYWAIT P0, [R4+URZ+0x2d840], R2 ;  /* 0x02d84002040075a7 */ /* 0x000e24000800017f */
[----:B0-----:R-:W-:Y:S05]  /*245a0*/  @!P0 BRA `(.L_x_11087) ;  /* 0x0000003c00e48947 */ /* 0x001fea0003800000 */
.L_x_11215:
[----:B------:R-:W-:Y:S05]  /*245b0*/  BSYNC B2 ;  /* 0x0000000000027941 */ /* 0x000fea0003800000 */
.L_x_11086:
        /* <DEDUP_REMOVED lines=10> */
.L_x_11089:
[----:B------:R-:W-:Y:S05]  /*24660*/  BSYNC B2 ;  /* 0x0000000000027941 */ /* 0x000fea0003800000 */
.L_x_11088:
        /* <DEDUP_REMOVED lines=11> */
.L_x_11090:
        /* <DEDUP_REMOVED lines=16> */
.L_x_11091:
        /* <DEDUP_REMOVED lines=16> */
.L_x_11092:
        /* <DEDUP_REMOVED lines=15> */
.L_x_11216:
[----:B------:R-:W-:Y:S05]  /*24a10*/  BSYNC B2 ;  /* 0x0000000000027941 */ /* 0x000fea0003800000 */
.L_x_11093:
        /* <DEDUP_REMOVED lines=10> */
.L_x_11095:
[----:B------:R-:W-:Y:S01]  /*24ac0*/  LOP3.LUT P0, RZ, R18, 0x8, RZ, 0xc0, !PT ;  /* 0x0000000812ff7812 */ /* 0x000fe2000780c0ff */
[----:B------:R-:W-:-:S12]  /*24ad0*/  BSSY B2, `(.L_x_11096) ;  /* 0x0000003000027945 */ /* 0x000fd80003800000 */
[----:B------:R-:W-:Y:S05]  /*24ae0*/  @P0 BRA `(.L_x_11097) ;  /* 0x0000000000040947 */ /* 0x000fea0003800000 */
[----:B------:R-:W-:Y:S01]  /*24af0*/  BPT.TRAP 0x1 ;  /* 0x000000040000795c */ /* 0x000fe20000300000 */
.L_x_11097:
[----:B------:R-:W-:Y:S05]  /*24b00*/  BSYNC B2 ;  /* 0x0000000000027941 */ /* 0x000fea0003800000 */
.L_x_11096:
        /* <DEDUP_REMOVED lines=10> */
.L_x_11098:
        /* <DEDUP_REMOVED lines=15> */
.L_x_11099:
        /* <DEDUP_REMOVED lines=15> */
.L_x_11100:
        /* <DEDUP_REMOVED lines=12> */
.L_x_11084:
[----:B------:R-:W-:Y:S05]  /*24e50*/  BSYNC B1 ;  /* 0x0000000000017941 */ /* 0x000fea0003800000 */
.L_x_11083:
[----:B------:R-:W2:Y:S01]  /*24e60*/  LDL R2, [R1+0xc] ;  /* 0x00000c0001027983 */ /* 0x000ea20000100800 */
[----:B------:R-:W-:Y:S01]  /*24e70*/  VIADD R0, R0, 0xfffffffe ;  /* 0xfffffffe00007836 */ /* 0x000fe20000000000 */
[----:B--2---:R-:W-:-:S13]  /*24e80*/  ISETP.GT.AND P0, PT, R8, R2, PT ;  /* 0x000000020800720c */ /* 0x004fda0003f04270 */
[----:B------:R-:W-:Y:S05]  /*24e90*/  @P0 BRA `(.L_x_11101) ;  /* 0xffffffe800700947 */ /* 0x000fea000383ffff */
.L_x_11044:
[----:B------:R-:W-:Y:S05]  /*24ea0*/  BSYNC B0 ;  /* 0x0000000000007941 */ /* 0x000fea0003800000 */
.L_x_11043:
        /* <DEDUP_REMOVED lines=16> */
[----:B-1----:R-:W-:-:S07]  /*24fb0*/  IADD3 R24, R0, UR37, R7 ;  /* 0x0000002500187c10 */ /* 0x002fce000fffe007 */
.L_x_11103:
[----:B------:R-:W-:Y:S05]  /*24fc0*/  BSYNC B0 ;  /* 0x0000000000007941 */ /* 0x000fea0003800000 */
.L_x_11102:
        /* <DEDUP_REMOVED lines=8> */
.L_x_11217:
[----:B------:R-:W-:Y:S05]  /*25050*/  BSYNC B1 ;  /* 0x0000000000017941 */ /* 0x000fea0003800000 */
.L_x_11106:
        /* <DEDUP_REMOVED lines=10> */
.L_x_11108:
[----:B------:R-:W-:Y:S01]  /*25100*/  LOP3.LUT P0, RZ, R18, 0x8, RZ, 0xc0, !PT ;  /* 0x0000000812ff7812 */ /* 0x000fe2000780c0ff */
[----:B------:R-:W-:-:S12]  /*25110*/  BSSY B1, `(.L_x_11109) ;  /* 0x0000003000017945 */ /* 0x000fd80003800000 */
[----:B------:R-:W-:Y:S05]  /*25120*/  @P0 BRA `(.L_x_11110) ;  /* 0x0000000000040947 */ /* 0x000fea0003800000 */
[----:B------:R-:W-:Y:S01]  /*25130*/  BPT.TRAP 0x1 ;  /* 0x000000040000795c */ /* 0x000fe20000300000 */
.L_x_11110:
[----:B------:R-:W-:Y:S05]  /*25140*/  BSYNC B1 ;  /* 0x0000000000017941 */ /* 0x000fea0003800000 */
.L_x_11109:
[----:B------:R-:W-:Y:S01]  /*25150*/  IMAD R0, R19, 0x6000, R16 ;  /* 0x0000600013007824 */ /* 0x000fe200078e0210 */
        /* <DEDUP_REMOVED lines=9> */
.L_x_11111:
        /* <DEDUP_REMOVED lines=15> */
.L_x_11112:
        /* <DEDUP_REMOVED lines=15> */
.L_x_11113:
        /* <DEDUP_REMOVED lines=10> */
.L_x_11105:
[----:B------:R-:W-:Y:S05]  /*25470*/  BSYNC B0 ;  /* 0x0000000000007941 */ /* 0x000fea0003800000 */
.L_x_11104:
[----:B------:R-:W-:-:S05]  /*25480*/  VIADD R19, R19, 0x1 ;  /* 0x0000000113137836 */ /* 0x000fca0000000000 */
[----:B------:R-:W-:-:S04]  /*25490*/  ISETP.NE.AND P0, PT, R19, 0x2, PT ;  /* 0x000000021300780c */ /* 0x000fc80003f05270 */
[----:B------:R-:W-:Y:S02]  /*254a0*/  SEL R3, RZ, 0x1, P0 ;  /* 0x00000001ff037807 */ /* 0x000fe40000000000 */
[----:B------:R-:W-:Y:S02]  /*254b0*/  SEL R19, R19, RZ, P0 ;  /* 0x000000ff13137207 */ /* 0x000fe40000000000 */
[----:B------:R-:W-:-:S07]  /*254c0*/  LOP3.LUT R28, R28, R3, RZ, 0x3c, !PT ;  /* 0x000000031c1c7212 */ /* 0x000fce00078e3cff */
.L_x_11025:
[----:B------:R-:W-:Y:S05]  /*254d0*/  BSYNC B7 ;  /* 0x0000000000077941 */ /* 0x000fea0003800000 */
.L_x_11023:
[----:B------:R-:W-:-:S13]  /*254e0*/  LOP3.LUT P0, RZ, R18, 0x10, RZ, 0xc0, !PT ;  /* 0x0000001012ff7812 */ /* 0x000fda000780c0ff */
[----:B------:R-:W-:Y:S05]  /*254f0*/  @!P0 BRA `(.L_x_11114) ;  /* 0x0000000000248947 */ /* 0x000fea0003800000 */
[----:B------:R-:W-:Y:S05]  /*25500*/  WARPSYNC.ALL ;  /* 0x0000000000007948 */ /* 0x000fea0003800000 */
[----:B------:R-:W1:Y:S08]  /*25510*/  S2UR UR5, SR_CgaCtaId ;  /* 0x00000000000579c3 */ /* 0x000e700000008800 */
[----:B------:R-:W-:Y:S06]  /*25520*/  BAR.SYNC.DEFER_BLOCKING 0x5, 0x200 ;  /* 0x0148000000007b1d */ /* 0x000fec0000010000 */
[----:B------:R-:W-:-:S02]  /*25530*/  UMOV UR4, 0x400 ;  /* 0x0000040000047882 */ /* 0x000fc40000000000 */
[----:B-1----:R-:W-:-:S06]  /*25540*/  ULEA UR4, UR5, UR4, 0x18 ;  /* 0x0000000405047291 */ /* 0x002fcc000f8ec03f */
[----:B------:R-:W-:-:S05]  /*25550*/  IMAD.U32 R16, RZ, RZ, UR4 ;  /* 0x00000004ff107e24 */ /* 0x000fca000f8e00ff */
[----:B------:R1:W3:Y:S01]  /*25560*/  LDS.128 R24, [R16+0x2d8d0] ;  /* 0x02d8d00010187984 */ /* 0x0002e20000000c00 */
[----:B------:R-:W-:Y:S06]  /*25570*/  BAR.ARV 0x4, 0x200 ;  /* 0x0108000000007b1d */ /* 0x000fec0000002000 */
[----:B------:R-:W-:Y:S05]  /*25580*/  BRA `(.L_x_11115) ;  /* 0x0000000c00d07947 */ /* 0x000fea0003800000 */
.L_x_11114:
[----:B0-----:R-:W3:Y:S01]  /*25590*/  LDL R8, [R1+0x8] ;  /* 0x0000080001087983 */ /* 0x001ee20000100800 */
[----:B------:R-:W-:Y:S01]  /*255a0*/  UMOV UR4, 0xffffffff ;  /* 0xffffffff00047882 */ /* 0x000fe20000000000 */
[----:B---3--:R-:W-:Y:S02]  /*255b0*/  ISETP.NE.AND P5, PT, R8, 0x1f, PT ;  /* 0x0000001f0800780c */ /* 0x008fe40003fa5270 */
[----:B------:R-:W-:Y:S11]  /*255c0*/  BRA.DIV UR4, `(.L_x_11116) ;  /* 0x0000003204187947 */ /* 0x000ff6000b800000 */
[----:B------:R-:W-:Y:S01]  /*255d0*/  IMAD.IADD R9, R27, 0x1, R8 ;  /* 0x000000011b097824 */ /* 0x000fe200078e0208 */
[----:B------:R-:W-:Y:S01]  /*255e0*/  ULDC UR4, c[0x0][0xc3c] ;  /* 0x00030f0000047ab9 */ /* 0x000fe20000000800 */
[----:B------:R-:W-:-:S03]  /*255f0*/  LOP3.LUT P4, RZ, R18, 0x1, RZ, 0xc0, !PT ;  /* 0x0000000112ff7812 */ /* 0x000fc6000788c0ff */
[----:B------:R-:W-:-:S13]  /*25600*/  ISETP.GE.OR P0, PT, R9, UR4, !P5 ;  /* 0x0000000409007c0c */ /* 0x000fda000ef06670 */
[----:B------:R-:W0:Y:S08]  /*25610*/  @!P0 LDC.64 R2, c[0x0][0xc80] ;  /* 0x00032000ff028b82 */ /* 0x000e300000000a00 */
[----:B--2---:R-:W1:Y:S01]  /*25620*/  @!P0 LDC.64 R4, c[0x0][0xc78] ;  /* 0x00031e00ff048b82 */ /* 0x004e620000000a00 */
        /* <DEDUP_REMOVED lines=9> */
[----:B------:R-:W-:-:S03]  /*256c0*/  ISETP.GE.U32.AND P3, PT, R8, 0x10, PT ;  /* 0x000000100800780c */ /* 0x000fc60003f66070 */
[----:B------:R0:W-:Y:S02]  /*256d0*/  SHFL.IDX PT, R6, R24, 0x1, 0x1f ;  /* 0x00201f0018067f89 */ /* 0x0001e400000e0000 */
[----:B0-----:R-:W-:Y:S02]  /*256e0*/  IMAD.MOV.U32 R24, RZ, RZ, RZ ;  /* 0x000000ffff187224 */ /* 0x001fe400078e00ff */
[----:B--2---:R-:W-:Y:S02]  /*256f0*/  @!P0 IMAD.MOV.U32 R25, RZ, RZ, R7 ;  /* 0x000000ffff198224 */ /* 0x004fe400078e0007 */
        /* <DEDUP_REMOVED lines=19> */
.L_x_11227:
[----:B------:R-:W-:Y:S02]  /*25830*/  ULDC UR4, c[0x0][0xc38] ;  /* 0x00030e0000047ab9 */ /* 0x000fe40000000800 */
[----:B------:R-:W-:-:S04]  /*25840*/  IMAD.U32 R4, RZ, RZ, UR4 ;  /* 0x00000004ff047e24 */ /* 0x000fc8000f8e00ff */
[----:B-1----:R-:W-:-:S04]  /*25850*/  IMAD R3, R14, R4, RZ ;  /* 0x000000040e037224 */ /* 0x002fc800078e02ff */
[----:B------:R-:W-:-:S05]  /*25860*/  IMAD.IADD R6, R6, 0x1, R3 ;  /* 0x0000000106067824 */ /* 0x000fca00078e0203 */
[----:B------:R-:W-:-:S13]  /*25870*/  ISETP.GT.AND P4, PT, R6, R0, PT ;  /* 0x000000000600720c */ /* 0x000fda0003f84270 */
[----:B------:R-:W-:Y:S05]  /*25880*/  @P4 BRA `(.L_x_11117) ;  /* 0x0000000000a44947 */ /* 0x000fea0003800000 */
.L_x_11120:
        /* <DEDUP_REMOVED lines=35> */
.L_x_11235:
[----:B------:R-:W-:Y:S02]  /*25ac0*/  ULDC UR4, c[0x0][0xc38] ;  /* 0x00030e0000047ab9 */ /* 0x000fe40000000800 */
[----:B------:R-:W-:-:S04]  /*25ad0*/  IMAD.U32 R4, RZ, RZ, UR4 ;  /* 0x00000004ff047e24 */ /* 0x000fc8000f8e00ff */
[----:B-1----:R-:W-:-:S04]  /*25ae0*/  IMAD R3, R14, R4, RZ ;  /* 0x000000040e037224 */ /* 0x002fc800078e02ff */
[----:B------:R-:W-:-:S05]  /*25af0*/  IMAD.IADD R6, R3, 0x1, R6 ;  /* 0x0000000103067824 */ /* 0x000fca00078e0206 */
[----:B------:R-:W-:-:S13]  /*25b00*/  ISETP.GT.AND P4, PT, R6, R0, PT ;  /* 0x000000000600720c */ /* 0x000fda0003f84270 */
[----:B------:R-:W-:Y:S05]  /*25b10*/  @!P4 BRA `(.L_x_11120) ;  /* 0xfffffffc005cc947 */ /* 0x000fea000383ffff */
.L_x_11117:
[----:B------:R-:W-:Y:S01]  /*25b20*/  IMAD.IADD R6, R6, 0x1, -R3 ;  /* 0x0000000106067824 */ /* 0x000fe200078e0a03 */
[----:B------:R-:W-:-:S03]  /*25b30*/  UMOV UR4, 0xffffffff ;  /* 0xffffffff00047882 */ /* 0x000fc60000000000 */
[----:B------:R-:W-:-:S05]  /*25b40*/  IMAD R3, R2, R4, R6 ;  /* 0x0000000402037224 */ /* 0x000fca00078e0206 */
[----:B------:R-:W-:Y:S01]  /*25b50*/  ISETP.GT.AND P6, PT, R3, R0, PT ;  /* 0x000000000300720c */ /* 0x000fe20003fc4270 */
[----:B------:R-:W-:-:S12]  /*25b60*/  BRA.DIV UR4, `(.L_x_11121) ;  /* 0x0000003204a47947 */ /* 0x000fd8000b800000 */
[----:B------:R-:W-:-:S04]  /*25b70*/  VOTE.ANY R3, PT, !P6 ;  /* 0x0000000000037806 */ /* 0x000fc800070e0100 */
[----:B------:R-:W1:Y:S02]  /*25b80*/  POPC R7, R3 ;  /* 0x0000000300077309 */ /* 0x000e640000000000 */
[----:B-1----:R1:W2:Y:S01]  /*25b90*/  SHFL.IDX PT, R25, R25, R7, 0x1f ;  /* 0x00001f0719197589 */ /* 0x0022a200000e0000 */
[----:B------:R-:W-:-:S03]  /*25ba0*/  IMAD.IADD R27, R7, 0x1, R27 ;  /* 0x00000001071b7824 */ /* 0x000fc600078e021b */
[----:B------:R1:W3:Y:S04]  /*25bb0*/  SHFL.IDX PT, R5, R5, R7, 0x1f ;  /* 0x00001f0705057589 */ /* 0x0002e800000e0000 */
.L_x_11240:
[----:B------:R-:W-:-:S13]  /*25bc0*/  ISETP.NE.AND P0, PT, R3, RZ, PT ;  /* 0x000000ff0300720c */ /* 0x000fda0003f05270 */
[----:B------:R-:W-:Y:S05]  /*25bd0*/  @!P0 BRA `(.L_x_11122) ;  /* 0x0000000000108947 */ /* 0x000fea0003800000 */
[----:B------:R-:W-:Y:S01]  /*25be0*/  UMOV UR4, 0xffffffff ;  /* 0xffffffff00047882 */ /* 0x000fe20000000000 */
[----:B------:R-:W-:Y:S02]  /*25bf0*/  VIADD R12, R7, 0xffffffff ;  /* 0xffffffff070c7836 */ /* 0x000fe40000000000 */
[----:B------:R-:W-:Y:S05]  /*25c00*/  BRA.DIV UR4, `(.L_x_11123) ;  /* 0x0000003204dc7947 */ /* 0x000fea000b800000 */
[----:B------:R4:W0:Y:S02]  /*25c10*/  SHFL.IDX PT, R24, R2, R12, 0x1f ;  /* 0x00001f0c02187589 */ /* 0x00082400000e0000 */
.L_x_11122:
[----:B---3--:R-:W-:Y:S01]  /*25c20*/  ISETP.NE.AND P0, PT, R5, 0x1, PT ;  /* 0x000000010500780c */ /* 0x008fe20003f05270 */
[----:B0-----:R-:W-:-:S04]  /*25c30*/  IMAD R24, R24, R4, R6 ;  /* 0x0000000418187224 */ /* 0x001fc800078e0206 */
[----:B------:R-:W-:-:S08]  /*25c40*/  IMAD.IADD R0, R0, 0x1, -R24 ;  /* 0x0000000100007824 */ /* 0x000fd000078e0a18 */
[----:B------:R-:W-:Y:S05]  /*25c50*/  @!P0 BRA `(.L_x_11124) ;  /* 0x0000000000dc8947 */ /* 0x000fea0003800000 */
[----:B--2---:R-:W-:Y:S01]  /*25c60*/  IABS R4, R25 ;  /* 0x0000001900047213 */ /* 0x004fe20000000000 */
[----:B----4-:R-:W-:Y:S01]  /*25c70*/  IMAD.MOV.U32 R2, RZ, RZ, RZ ;  /* 0x000000ffff027224 */ /* 0x010fe200078e00ff */
[----:B------:R-:W-:Y:S02]  /*25c80*/  IABS R6, R5 ;  /* 0x0000000500067213 */ /* 0x000fe40000000000 */
[----:B-1----:R-:W0:Y:S08]  /*25c90*/  I2F.RP R7, R4 ;  /* 0x0000000400077306 */ /* 0x002e300000209400 */
[----:B------:R-:W-:Y:S08]  /*25ca0*/  I2F.RP R10, R6 ;  /* 0x00000006000a7306 */ /* 0x000ff00000209400 */
[----:B0-----:R-:W0:Y:S02]  /*25cb0*/  MUFU.RCP R7, R7 ;  /* 0x0000000700077308 */ /* 0x001e240000001000 */
[----:B0-----:R-:W-:Y:S01]  /*25cc0*/  VIADD R8, R7, 0xffffffe ;  /* 0x0ffffffe07087836 */ /* 0x001fe20000000000 */
[----:B------:R-:W-:-:S05]  /*25cd0*/  IABS R7, R25 ;  /* 0x0000001900077213 */ /* 0x000fca0000000000 */
[----:B------:R0:W1:Y:S02]  /*25ce0*/  F2I.FTZ.U32.TRUNC.NTZ R3, R8 ;  /* 0x0000000800037305 */ /* 0x000064000021f000 */
[----:B0-----:R-:W-:Y:S01]  /*25cf0*/  IABS R8, R0 ;  /* 0x0000000000087213 */ /* 0x001fe20000000000 */
[----:B-1----:R-:W-:-:S04]  /*25d00*/  IMAD.MOV R9, RZ, RZ, -R3 ;  /* 0x000000ffff097224 */ /* 0x002fc800078e0a03 */
[----:B------:R-:W-:-:S04]  /*25d10*/  IMAD R9, R9, R4, RZ ;  /* 0x0000000409097224 */ /* 0x000fc800078e02ff */
[----:B------:R-:W-:Y:S02]  /*25d20*/  IMAD.HI.U32 R3, R3, R9, R2 ;  /* 0x0000000903037227 */ /* 0x000fe400078e0002 */
[----:B------:R-:W0:Y:S02]  /*25d30*/  MUFU.RCP R2, R10 ;  /* 0x0000000a00027308 */ /* 0x000e240000001000 */
[----:B------:R-:W-:Y:S02]  /*25d40*/  IMAD.MOV R9, RZ, RZ, -R7 ;  /* 0x000000ffff097224 */ /* 0x000fe400078e0a07 */
[----:B------:R-:W-:-:S04]  /*25d50*/  IMAD.HI.U32 R7, R3, R8, RZ ;  /* 0x0000000803077227 */ /* 0x000fc800078e00ff */
[----:B------:R-:W-:-:S05]  /*25d60*/  IMAD R9, R7, R9, R8 ;  /* 0x0000000907097224 */ /* 0x000fca00078e0208 */
[----:B------:R-:W-:Y:S01]  /*25d70*/  ISETP.GT.U32.AND P2, PT, R4, R9, PT ;  /* 0x000000090400720c */ /* 0x000fe20003f44070 */
[----:B0-----:R-:W-:Y:S02]  /*25d80*/  VIADD R8, R2, 0xffffffe ;  /* 0x0ffffffe02087836 */ /* 0x001fe40000000000 */
[----:B------:R-:W-:Y:S02]  /*25d90*/  IMAD.MOV.U32 R2, RZ, RZ, RZ ;  /* 0x000000ffff027224 */ /* 0x000fe400078e00ff */
[----:B------:R-:W0:Y:S08]  /*25da0*/  F2I.FTZ.U32.TRUNC.NTZ R3, R8 ;  /* 0x0000000800037305 */ /* 0x000e30000021f000 */
[----:B------:R-:W-:-:S02]  /*25db0*/  @!P2 IMAD.IADD R9, R9, 0x1, -R4 ;  /* 0x000000010909a824 */ /* 0x000fc400078e0a04 */
[----:B------:R-:W-:Y:S01]  /*25dc0*/  @!P2 VIADD R7, R7, 0x1 ;  /* 0x000000010707a836 */ /* 0x000fe20000000000 */
[----:B------:R-:W-:Y:S02]  /*25dd0*/  ISETP.NE.AND P2, PT, R25, RZ, PT ;  /* 0x000000ff1900720c */ /* 0x000fe40003f45270 */
[----:B------:R-:W-:Y:S02]  /*25de0*/  ISETP.GE.U32.AND P0, PT, R9, R4, PT ;  /* 0x000000040900720c */ /* 0x000fe40003f06070 */
[----:B------:R-:W-:Y:S01]  /*25df0*/  IABS R4, R5 ;  /* 0x0000000500047213 */ /* 0x000fe20000000000 */
[----:B0-----:R-:W-:-:S04]  /*25e00*/  IMAD.MOV R9, RZ, RZ, -R3 ;  /* 0x000000ffff097224 */ /* 0x001fc800078e0a03 */
[----:B------:R-:W-:Y:S02]  /*25e10*/  IMAD.MOV R4, RZ, RZ, -R4 ;  /* 0x000000ffff047224 */ /* 0x000fe400078e0a04 */
[----:B------:R-:W-:-:S04]  /*25e20*/  IMAD R9, R9, R6, RZ ;  /* 0x0000000609097224 */ /* 0x000fc800078e02ff */
[----:B------:R-:W-:Y:S01]  /*25e30*/  IMAD.HI.U32 R2, R3, R9, R2 ;  /* 0x0000000903027227 */ /* 0x000fe200078e0002 */
[----:B------:R-:W-:-:S03]  /*25e40*/  LOP3.LUT R3, R0, R25, RZ, 0x3c, !PT ;  /* 0x0000001900037212 */ /* 0x000fc600078e3cff */
[----:B------:R-:W-:Y:S01]  /*25e50*/  @P0 VIADD R7, R7, 0x1 ;  /* 0x0000000107070836 */ /* 0x000fe20000000000 */
[----:B------:R-:W-:-:S13]  /*25e60*/  ISETP.GE.AND P1, PT, R3, RZ, PT ;  /* 0x000000ff0300720c */ /* 0x000fda0003f26270 */
        /* <DEDUP_REMOVED lines=17> */
[--C-:B------:R-:W-:Y:S02]  /*25f80*/  IMAD R5, R5, R4, R7.reuse ;  /* 0x0000000405057224 */ /* 0x100fe400078e0207 */
[----:B------:R-:W-:Y:S02]  /*25f90*/  IMAD.MOV R2, RZ, RZ, -R7 ;  /* 0x000000ffff027224 */ /* 0x000fe400078e0a07 */
[----:B------:R-:W-:Y:S02]  /*25fa0*/  IMAD R26, R5, 0x10000, R26 ;  /* 0x00010000051a7824 */ /* 0x000fe400078e021a */
[----:B------:R-:W-:Y:S01]  /*25fb0*/  IMAD R2, R25, R2, R0 ;  /* 0x0000000219027224 */ /* 0x000fe200078e0200 */
[----:B------:R-:W-:Y:S06]  /*25fc0*/  BRA `(.L_x_11125) ;  /* 0x0000000000f47947 */ /* 0x000fec0003800000 */
.L_x_11124:
[----:B----4-:R-:W0:Y:S02]  /*25fd0*/  LDC.64 R2, c[0x0][0xc90] ;  /* 0x00032400ff027b82 */ /* 0x010e240000000a00 */
[----:B0-----:R-:W-:-:S05]  /*25fe0*/  IMAD.WIDE R2, R27, 0x4, R2 ;  /* 0x000000041b027825 */ /* 0x001fca00078e0202 */
[----:B-1----:R0:W2:Y:S02]  /*25ff0*/  LDG.E R7, desc[UR40][R2.64] ;  /* 0x0000002802077981 */ /* 0x0020a4000c1e1900 */
[----:B0-----:R-:W-:Y:S02]  /*26000*/  IMAD.MOV.U32 R2, RZ, RZ, RZ ;  /* 0x000000ffff027224 */ /* 0x001fe400078e00ff */
[----:B--2---:R-:W-:-:S05]  /*26010*/  IMAD R5, R25, R7, RZ ;  /* 0x0000000719057224 */ /* 0x004fca00078e02ff */
[-C--:B------:R-:W-:Y:S02]  /*26020*/  IABS R6, R5.reuse ;  /* 0x0000000500067213 */ /* 0x080fe40000000000 */
[----:B------:R-:W-:Y:S02]  /*26030*/  IABS R10, R5 ;  /* 0x00000005000a7213 */ /* 0x000fe40000000000 */
[----:B------:R-:W0:Y:S08]  /*26040*/  I2F.RP R8, R6 ;  /* 0x0000000600087306 */ /* 0x000e300000209400 */
[----:B0-----:R-:W0:Y:S02]  /*26050*/  MUFU.RCP R8, R8 ;  /* 0x0000000800087308 */ /* 0x001e240000001000 */
[----:B0-----:R-:W-:-:S02]  /*26060*/  VIADD R9, R8, 0xffffffe ;  /* 0x0ffffffe08097836 */ /* 0x001fc40000000000 */
[----:B------:R-:W-:-:S04]  /*26070*/  IMAD.MOV R8, RZ, RZ, -R10 ;  /* 0x000000ffff087224 */ /* 0x000fc800078e0a0a */
[----:B------:R-:W0:Y:S02]  /*26080*/  F2I.FTZ.U32.TRUNC.NTZ R3, R9 ;  /* 0x0000000900037305 */ /* 0x000e24000021f000 */
[----:B0-----:R-:W-:-:S04]  /*26090*/  IMAD.MOV R11, RZ, RZ, -R3 ;  /* 0x000000ffff0b7224 */ /* 0x001fc800078e0a03 */
[----:B------:R-:W-:-:S04]  /*260a0*/  IMAD R11, R11, R6, RZ ;  /* 0x000000060b0b7224 */ /* 0x000fc800078e02ff */
[----:B------:R-:W-:Y:S01]  /*260b0*/  IMAD.HI.U32 R3, R3, R11, R2 ;  /* 0x0000000b03037227 */ /* 0x000fe200078e0002 */
        /* <DEDUP_REMOVED lines=11> */
[----:B------:R-:W-:-:S04]  /*26170*/  IMAD.MOV.U32 R2, RZ, RZ, R3 ;  /* 0x000000ffff027224 */ /* 0x000fc800078e0003 */
[----:B------:R-:W-:Y:S01]  /*26180*/  @!P1 IMAD.MOV R2, RZ, RZ, -R2 ;  /* 0x000000ffff029224 */ /* 0x000fe200078e0a02 */
[----:B------:R-:W-:-:S05]  /*26190*/  @!P2 LOP3.LUT R2, RZ, R5, RZ, 0x33, !PT ;  /* 0x00000005ff02a212 */ /* 0x000fca00078e33ff */
[----:B------:R-:W-:Y:S02]  /*261a0*/  IMAD R6, R7, R2, RZ ;  /* 0x0000000207067224 */ /* 0x000fe400078e02ff */
[----:B------:R-:W-:Y:S02]  /*261b0*/  IMAD.MOV R2, RZ, RZ, -R2 ;  /* 0x000000ffff027224 */ /* 0x000fe400078e0a02 */
[----:B------:R-:W-:Y:S02]  /*261c0*/  IMAD.MOV R3, RZ, RZ, -R6 ;  /* 0x000000ffff037224 */ /* 0x000fe400078e0a06 */
[----:B------:R-:W-:Y:S02]  /*261d0*/  IMAD R5, R5, R2, R0 ;  /* 0x0000000205057224 */ /* 0x000fe400078e0200 */
[----:B------:R-:W-:Y:S01]  /*261e0*/  IMAD.MOV.U32 R2, RZ, RZ, RZ ;  /* 0x000000ffff027224 */ /* 0x000fe200078e00ff */
[----:B------:R-:W-:-:S04]  /*261f0*/  VIADDMNMX R4, R3, R4, R7, PT ;  /* 0x0000000403047246 */ /* 0x000fc80003800107 */
[----:B------:R-:W-:-:S04]  /*26200*/  IABS R7, R4 ;  /* 0x0000000400077213 */ /* 0x000fc80000000000 */
        /* <DEDUP_REMOVED lines=24> */
[----:B------:R-:W-:-:S07]  /*26390*/  IMAD R26, R2, R4, R5 ;  /* 0x00000004021a7224 */ /* 0x000fce00078e0205 */
.L_x_11125:
[----:B------:R-:W-:-:S05]  /*263a0*/  LOP3.LUT R2, RZ, R2, RZ, 0x33, !PT ;  /* 0x00000002ff027212 */ /* 0x000fca00078e33ff */
[----:B------:R-:W-:Y:S01]  /*263b0*/  IMAD.IADD R25, R25, 0x1, R2 ;  /* 0x0000000119197824 */ /* 0x000fe200078e0202 */
[----:B------:R-:W-:Y:S06]  /*263c0*/  BRA `(.L_x_11126) ;  /* 0x00000000001c7947 */ /* 0x000fec0003800000 */
.L_x_11118:
[----:B------:R-:W-:Y:S01]  /*263d0*/  UMOV UR4, URZ ;  /* 0x0000003f00047c82 */ /* 0x000fe20008000000 */
[----:B------:R-:W-:Y:S01]  /*263e0*/  UMOV UR5, URZ ;  /* 0x0000003f00057c82 */ /* 0x000fe20008000000 */
[----:B------:R-:W-:Y:S01]  /*263f0*/  ULDC UR6, c[0x0][0xc3c] ;  /* 0x00030f0000067ab9 */ /* 0x000fe20000000800 */
[----:B------:R-:W-:Y:S02]  /*26400*/  IMAD.MOV.U32 R24, RZ, RZ, R0 ;  /* 0x000000ffff187224 */ /* 0x000fe400078e0000 */
[----:B------:R-:W-:Y:S02]  /*26410*/  IMAD.U32 R25, RZ, RZ, UR4 ;  /* 0x00000004ff197e24 */ /* 0x000fe4000f8e00ff */
[----:B------:R-:W-:Y:S02]  /*26420*/  IMAD.U32 R26, RZ, RZ, UR5 ;  /* 0x00000005ff1a7e24 */ /* 0x000fe4000f8e00ff */
[----:B------:R-:W-:-:S07]  /*26430*/  IMAD.U32 R27, RZ, RZ, UR6 ;  /* 0x00000006ff1b7e24 */ /* 0x000fce000f8e00ff */
.L_x_11126:
        /* <DEDUP_REMOVED lines=9> */
.L_x_11115:
[----:B------:R-:W-:Y:S02]  /*264d0*/  ULDC UR4, c[0x0][0xc3c] ;  /* 0x00030f0000047ab9 */ /* 0x000fe40000000800 */
[----:B---3--:R-:W-:-:S13]  /*264e0*/  ISETP.GE.AND P0, PT, R27, UR4, PT ;  /* 0x000000041b007c0c */ /* 0x008fda000bf06270 */
[----:B------:R-:W-:Y:S05]  /*264f0*/  @!P0 BRA `(.L_x_11127) ;  /* 0xffffff8400a48947 */ /* 0x000fea000383ffff */
[----:B------:R-:W-:Y:S05]  /*26500*/  BSYNC B8 ;  /* 0x0000000000087941 */ /* 0x000fea0003800000 */
.L_x_10959:
[----:B-1----:R-:W3:Y:S01]  /*26510*/  LDL.LU R0, [R1+0x2c] ;  /* 0x00002c0001007983 */ /* 0x002ee20000300800 */
[----:B------:R-:W-:Y:S01]  /*26520*/  BSSY B0, `(.L_x_11128) ;  /* 0x000000b000007945 */ /* 0x000fe20003800000 */
[----:B--2---:R-:W1:Y:S01]  /*26530*/  S2R R5, SR_CgaCtaId ;  /* 0x0000000000057919 */ /* 0x004e620000008800 */
[----:B---3--:R-:W-:-:S05]  /*26540*/  VIADD R0, R0, 0x1 ;  /* 0x0000000100007836 */ /* 0x008fca0000000000 */
[----:B------:R-:W-:-:S04]  /*26550*/  LEA.HI R2, R0, R0, RZ, 0x1 ;  /* 0x0000000000027211 */ /* 0x000fc800078f08ff */
[----:B------:R-:W-:Y:S02]  /*26560*/  LOP3.LUT R3, R2, 0xfffffffe, RZ, 0xc0, !PT ;  /* 0xfffffffe02037812 */ /* 0x000fe400078ec0ff */
[----:B------:R-:W-:-:S03]  /*26570*/  MOV R2, 0x400 ;  /* 0x0000040000027802 */ /* 0x000fc60000000f00 */
[----:B------:R-:W-:Y:S01]  /*26580*/  IMAD.IADD R0, R0, 0x1, -R3 ;  /* 0x0000000100007824 */ /* 0x000fe200078e0a03 */
[----:B-1----:R-:W-:-:S04]  /*26590*/  LEA R9, R5, R2, 0x18 ;  /* 0x0000000205097211 */ /* 0x002fc800078ec0ff */
[----:B------:R-:W-:-:S04]  /*265a0*/  SHF.L.U32 R0, R0, 0x1f, RZ ;  /* 0x0000001f00007819 */ /* 0x000fc800000006ff */
[----:B------:R-:W1:Y:S02]  /*265b0*/  SYNCS.PHASECHK.TRANS64.TRYWAIT P0, [R9+URZ+0x2d820], R0 ;  /* 0x02d82000090075a7 */ /* 0x000e64000800017f */
[----:B-1----:R-:W-:Y:S05]  /*265c0*/  @!P0 BRA `(.L_x_11129) ;  /* 0x0000002800948947 */ /* 0x002fea0003800000 */
.L_x_11243:
[----:B------:R-:W-:Y:S05]  /*265d0*/  BSYNC B0 ;  /* 0x0000000000007941 */ /* 0x000fea0003800000 */
.L_x_11128:
[----:B------:R-:W-:-:S03]  /*265e0*/  UMOV UR4, 0xffffffff ;  /* 0xffffffff00047882 */ /* 0x000fc60000000000 */
[----:B------:R-:W-:Y:S05]  /*265f0*/  BRA.DIV UR4, `(.L_x_11130) ;  /* 0x0000002a049c7947 */ /* 0x000fea000b800000 */
[----:B-1----:R-:W1:Y:S02]  /*26600*/  S2R R0, SR_TID.X ;  /* 0x0000000000007919 */ /* 0x002e640000002100 */
[----:B-1----:R-:W-:-:S04]  /*26610*/  SHF.R.U32.HI R0, RZ, 0x5, R0 ;  /* 0x00000005ff007819 */ /* 0x002fc80000011600 */
[----:B------:R-:W-:-:S05]  /*26620*/  LOP3.LUT R0, R0, 0x3, RZ, 0xc0, !PT ;  /* 0x0000000300007812 */ /* 0x000fca00078ec0ff */
[----:B------:R1:W2:Y:S02]  /*26630*/  SHFL.IDX PT, R14, R0, RZ, 0x1f ;  /* 0x00001fff000e7589 */ /* 0x0002a400000e0000 */
.L_x_11246:
[----:B--2---:R-:W-:-:S13]  /*26640*/  ISETP.NE.AND P0, PT, R14, RZ, PT ;  /* 0x000000ff0e00720c */ /* 0x004fda0003f05270 */
[----:B------:R-:W-:Y:S05]  /*26650*/  @P0 BRA `(.L_x_10733) ;  /* 0x0000000000880947 */ /* 0x000fea0003800000 */
[----:B------:R-:W-:-:S03]  /*26660*/  UMOV UR4, 0xffffffff ;  /* 0xffffffff00047882 */ /* 0x000fc60000000000 */
[----:B------:R-:W-:Y:S05]  /*26670*/  BRA.DIV UR4, `(.L_x_11131) ;  /* 0x0000002a04b07947 */ /* 0x000fea000b800000 */
[----:B------:R-:W-:-:S13]  /*26680*/  ELECT P6, URZ, PT ;  /* 0x00000000003f782f */ /* 0x000fda00038c0000 */
.L_x_11249:
[----:B------:R-:W-:Y:S05]  /*26690*/  @!P6 BRA `(.L_x_10733) ;  /* 0x000000000078e947 */ /* 0x000fea0003800000 */
[----:B------:R-:W-:-:S06]  /*266a0*/  ULOP3.LUT UR4, UR36, 0x2, URZ, 0xfc, !UPT ;  /* 0x0000000224047892 */ /* 0x000fcc000f8efc3f */
[----:B-1----:R-:W-:-:S05]  /*266b0*/  IMAD.U32 R0, RZ, RZ, UR4 ;  /* 0x00000004ff007e24 */ /* 0x002fca000f8e00ff */
[----:B------:R-:W-:-:S13]  /*266c0*/  ISETP.NE.AND P2, PT, R0, 0x3, PT ;  /* 0x000000030000780c */ /* 0x000fda0003f45270 */
[----:B------:R-:W-:Y:S05]  /*266d0*/  @!P2 BRA `(.L_x_11132) ;  /* 0x000000000004a947 */ /* 0x000fea0003800000 */
[----:B------:R-:W-:Y:S01]  /*266e0*/  BPT.TRAP 0x1 ;  /* 0x000000040000795c */ /* 0x000fe20000300000 */
.L_x_11132:
[----:B------:R-:W-:Y:S01]  /*266f0*/  VIADD R0, R9, 0x2d840 ;  /* 0x0002d84009007836 */ /* 0x000fe20000000000 */
[----:B------:R-:W-:Y:S01]  /*26700*/  SHF.L.U32 R4, R28, 0x1f, RZ ;  /* 0x0000001f1c047819 */ /* 0x000fe200000006ff */
[C---:B------:R-:W-:Y:S02]  /*26710*/  VIADD R2, R19.reuse, 0x1 ;  /* 0x0000000113027836 */ /* 0x040fe40000000000 */
        /* <DEDUP_REMOVED lines=9> */
.L_x_11250:
[----:B------:R-:W2:Y:S02]  /*267b0*/  SYNCS.PHASECHK.TRANS64.TRYWAIT P0, [R3+URZ], R2 ;  /* 0x00000002030075a7 */ /* 0x000ea4000800017f */
[----:B--2---:R-:W-:Y:S05]  /*267c0*/  @!P0 BRA `(.L_x_11134) ;  /* 0x0000002800908947 */ /* 0x004fea0003800000 */
.L_x_11251:
[----:B------:R-:W-:Y:S05]  /*267d0*/  @!P2 BRA `(.L_x_11135) ;  /* 0x000000000004a947 */ /* 0x000fea0003800000 */
[----:B------:R-:W-:Y:S01]  /*267e0*/  BPT.TRAP 0x1 ;  /* 0x000000040000795c */ /* 0x000fe20000300000 */
.L_x_11135:
[----:B------:R-:W-:-:S04]  /*267f0*/  VIADD R0, R9, 0x2d860 ;  /* 0x0002d86009007836 */ /* 0x000fc80000000000 */
[----:B------:R-:W-:-:S04]  /*26800*/  IMAD R19, R19, 0x8, R0 ;  /* 0x0000000813137824 */ /* 0x000fc800078e0200 */
[----:B------:R-:W3:Y:S02]  /*26810*/  SYNCS.PHASECHK.TRANS64.TRYWAIT P0, [R19+URZ], R4 ;  /* 0x00000004130075a7 */ /* 0x000ee4000800017f */
[----:B---3--:R-:W-:Y:S05]  /*26820*/  @!P0 BRA `(.L_x_11136) ;  /* 0x00000028008c8947 */ /* 0x008fea0003800000 */
.L_x_11252:
[----:B------:R-:W-:-:S07]  /*26830*/  IMAD R7, R7, 0x8, R0 ;  /* 0x0000000807077824 */ /* 0x000fce00078e0200 */
.L_x_11137:
[----:B----4-:R4:W0:Y:S02]  /*26840*/  SYNCS.PHASECHK.TRANS64.TRYWAIT P0, [R7+URZ], R2 ;  /* 0x00000002070075a7 */ /* 0x010824000800017f */
[----:B0-----:R-:W-:Y:S05]  /*26850*/  @!P0 NANOSLEEP.SYNCS 0x989680 ;  /* 0x009896800000895d */ /* 0x001fea0003900000 */
[----:B------:R-:W0:Y:S02]  /*26860*/  @!P0 SYNCS.PHASECHK.TRANS64 P0, [R7+URZ], R2 ;  /* 0x00000002070085a7 */ /* 0x000e24000800007f */
[----:B0-----:R-:W-:Y:S05]  /*26870*/  @!P0 BRA `(.L_x_11137) ;  /* 0xfffffffc00f08947 */ /* 0x001fea000383ffff */
.L_x_10733:
[----:B------:R-:W-:Y:S05]  /*26880*/  BSYNC B9 ;  /* 0x0000000000097941 */ /* 0x000fea0003800000 */
.L_x_10730:
[----:B------:R-:W-:Y:S05]  /*26890*/  EXIT ;  /* 0x000000000000794d */ /* 0x000fea0003800000 */
.L_x_10759:
[----:B0-----:R0:W1:Y:S02]  /*268a0*/  SYNCS.PHASECHK.TRANS64.TRYWAIT P5, [R14+URZ+0x2d890], R85 ;  /* 0x02d890550e0075a7 */ /* 0x00106400080a017f */
[----:B-1----:R-:W-:Y:S05]  /*268b0*/  @!P5 NANOSLEEP.SYNCS 0x989680 ;  /* 0x009896800000d95d */ /* 0x002fea0003900000 */
[----:B------:R-:W1:Y:S02]  /*268c0*/  @!P5 SYNCS.PHASECHK.TRANS64 P5, [R14+URZ+0x2d890], R85 ;  /* 0x02d890550e00d5a7 */ /* 0x000e6400080a007f */
[----:B-1----:R-:W-:Y:S05]  /*268d0*/  @!P5 BRA `(.L_x_10759) ;  /* 0xfffffffc00f0d947 */ /* 0x002fea000383ffff */
[----:B------:R-:W-:Y:S05]  /*268e0*/  BRA `(.L_x_11138) ;  /* 0xfffffdcc00807947 */ /* 0x000fea000383ffff */
.L_x_10787:
[----:B0-----:R0:W1:Y:S02]  /*268f0*/  SYNCS.PHASECHK.TRANS64.TRYWAIT P5, [R14+URZ+0x2d890], R85 ;  /* 0x02d890550e0075a7 */ /* 0x00106400080a017f */
[----:B-1----:R-:W-:Y:S05]  /*26900*/  @!P5 NANOSLEEP.SYNCS 0x989680 ;  /* 0x009896800000d95d */ /* 0x002fea0003900000 */
[----:B------:R-:W1:Y:S02]  /*26910*/  @!P5 SYNCS.PHASECHK.TRANS64 P5, [R14+URZ+0x2d890], R85 ;  /* 0x02d890550e00d5a7 */ /* 0x000e6400080a007f */
[----:B-1----:R-:W-:Y:S05]  /*26920*/  @!P5 BRA `(.L_x_10787) ;  /* 0xfffffffc00f0d947 */ /* 0x002fea000383ffff */
[----:B------:R-:W-:Y:S05]  /*26930*/  BRA `(.L_x_11139) ;  /* 0xfffffde400f07947 */ /* 0x000fea000383ffff */
.L_x_10800:
[----:B0-----:R0:W1:Y:S02]  /*26940*/  SYNCS.PHASECHK.TRANS64.TRYWAIT P4, [R14+URZ+0x2d890], R85 ;  /* 0x02d890550e0075a7 */ /* 0x001064000808017f */
[----:B-1----:R-:W-:Y:S05]  /*26950*/  @!P4 NANOSLEEP.SYNCS 0x989680 ;  /* 0x009896800000c95d */ /* 0x002fea0003900000 */
[----:B------:R-:W1:Y:S02]  /*26960*/  @!P4 SYNCS.PHASECHK.TRANS64 P4, [R14+URZ+0x2d890], R85 ;  /* 0x02d890550e00c5a7 */ /* 0x000e64000808007f */
[----:B-1----:R-:W-:Y:S05]  /*26970*/  @!P4 BRA `(.L_x_10800) ;  /* 0xfffffffc00f0c947 */ /* 0x002fea000383ffff */
[----:B------:R-:W-:Y:S05]  /*26980*/  BRA `(.L_x_11140) ;  /* 0xfffffe0000607947 */ /* 0x000fea000383ffff */
.L_x_10804:
[----:B--2---:R2:W3:Y:S02]  /*26990*/  SYNCS.PHASECHK.TRANS64.TRYWAIT P3, [R14+URZ+0x2d8b0], R85 ;  /* 0x02d8b0550e0075a7 */ /* 0x0044e4000806017f */
[----:B---3--:R-:W-:Y:S05]  /*269a0*/  @!P3 NANOSLEEP.SYNCS 0x989680 ;  /* 0x009896800000b95d */ /* 0x008fea0003900000 */
[----:B------:R-:W3:Y:S02]  /*269b0*/  @!P3 SYNCS.PHASECHK.TRANS64 P3, [R14+URZ+0x2d8b0], R85 ;  /* 0x02d8b0550e00b5a7 */ /* 0x000ee4000806007f */
[----:B---3--:R-:W-:Y:S05]  /*269c0*/  @!P3 BRA `(.L_x_10804) ;  /* 0xfffffffc00f0b947 */ /* 0x008fea000383ffff */
[----:B------:R-:W-:Y:S05]  /*269d0*/  BRA `(.L_x_11141) ;  /* 0xfffffe0000f87947 */ /* 0x000fea000383ffff */
.L_x_10820:
[----:B------:R-:W-:Y:S01]  /*269e0*/  BSSY B0, `(.L_x_11142) ;  /* 0x0000007000007945 */ /* 0x000fe20003800000 */
[----:B------:R-:W-:Y:S02]  /*269f0*/  IMAD.MOV.U32 R12, RZ, RZ, RZ ;  /* 0x000000ffff0c7224 */ /* 0x000fe400078e00ff */
[----:B------:R-:W-:Y:S02]  /*26a00*/  IMAD.MOV.U32 R11, RZ, RZ, 0x1f ;  /* 0x0000001fff0b7424 */ /* 0x000fe400078e00ff */
[----:B------:R-:W-:-:S07]  /*26a10*/  IMAD.MOV.U32 R15, RZ, RZ, -0x1 ;  /* 0xffffffffff0f7424 */ /* 0x000fce00078e00ff */
[----:B-----5:R-:W-:Y:S05]  /*26a20*/  WARPSYNC.COLLECTIVE R15, `(.L_x_11143) ;  /* 0x000000000f087348 */ /* 0x020fea0003c00000 */
[----:B------:R0:W1:Y:S02]  /*26a30*/  SHFL.IDX P6, R14, R13, R12, R11 ;  /* 0x0000000c0d0e7389 */ /* 0x00006400000c000b */
[----:B01---5:R-:W-:Y:S01]  /*26a40*/  ENDCOLLECTIVE ;  /* 0x000000000000791b */ /* 0x023fe20003800000 */
.L_x_11143:
[----:B------:R-:W-:Y:S05]  /*26a50*/  BSYNC B0 ;  /* 0x0000000000007941 */ /* 0x000fea0003800000 */
.L_x_11142:
[----:B------:R0:W-:Y:S01]  /*26a60*/  STL [R1], R14 ;  /* 0x0000000e01007387 */ /* 0x0001e20000100800 */
[----:B------:R-:W-:Y:S05]  /*26a70*/  BRA `(.L_x_11144) ;  /* 0xfffffe1000087947 */ /* 0x000fea000383ffff */
.L_x_10831:
[----:B------:R-:W-:Y:S01]  /*26a80*/  BSSY B1, `(.L_x_11145) ;  /* 0x0000007000017945 */ /* 0x000fe20003800000 */
[----:B------:R-:W-:Y:S02]  /*26a90*/  IMAD.MOV.U32 R12, RZ, RZ, RZ ;  /* 0x000000ffff0c7224 */ /* 0x000fe400078e00ff */
[----:B------:R-:W-:Y:S02]  /*26aa0*/  IMAD.MOV.U32 R11, RZ, RZ, 0x1e1f ;  /* 0x00001e1fff0b7424 */ /* 0x000fe400078e00ff */
[----:B------:R-:W-:-:S07]  /*26ab0*/  IMAD.MOV.U32 R15, RZ, RZ, -0x1 ;  /* 0xffffffffff0f7424 */ /* 0x000fce00078e00ff */
[----:B0-----:R-:W-:Y:S05]  /*26ac0*/  WARPSYNC.COLLECTIVE R15, `(.L_x_11146) ;  /* 0x000000000f087348 */ /* 0x001fea0003c00000 */
[----:B0-----:R0:W1:Y:S02]  /*26ad0*/  SHFL.IDX P6, R14, R13, R12, R11 ;  /* 0x0000000c0d0e7389 */ /* 0x00106400000c000b */
[----:B01----:R-:W-:Y:S01]  /*26ae0*/  ENDCOLLECTIVE ;  /* 0x000000000000791b */ /* 0x003fe20003800000 */
.L_x_11146:
[----:B------:R-:W-:Y:S05]  /*26af0*/  BSYNC B1 ;  /* 0x0000000000017941 */ /* 0x000fea0003800000 */
.L_x_11145:
        /* <DEDUP_REMOVED lines=8> */
.L_x_11147:
[----:B------:R-:W-:Y:S02]  /*26b80*/  IMAD.MOV.U32 R13, RZ, RZ, R0 ;  /* 0x000000ffff0d7224 */ /* 0x000fe400078e0000 */
[----:B------:R-:W-:-:S07]  /*26b90*/  IMAD.MOV.U32 R6, RZ, RZ, R14 ;  /* 0x000000ffff067224 */ /* 0x000fce00078e000e */
[----:B------:R-:W-:Y:S05]  /*26ba0*/  WARPSYNC.COLLECTIVE R15, `(.L_x_11148) ;  /* 0x000000000f087348 */ /* 0x000fea0003c00000 */
[----:B------:R0:W1:Y:S02]  /*26bb0*/  SHFL.IDX P6, R14, R13, R12, R11 ;  /* 0x0000000c0d0e7389 */ /* 0x00006400000c000b */
[----:B01----:R-:W-:Y:S01]  /*26bc0*/  ENDCOLLECTIVE ;  /* 0x000000000000791b */ /* 0x003fe20003800000 */
.L_x_11148:
[----:B------:R-:W-:Y:S02]  /*26bd0*/  IMAD.MOV.U32 R13, RZ, RZ, R39 ;  /* 0x000000ffff0d7224 */ /* 0x000fe400078e0027 */
[----:B------:R-:W-:-:S07]  /*26be0*/  IMAD.MOV.U32 R0, RZ, RZ, R14 ;  /* 0x000000ffff007224 */ /* 0x000fce00078e000e */
[----:B------:R-:W-:Y:S05]  /*26bf0*/  WARPSYNC.COLLECTIVE R15, `(.L_x_11149) ;  /* 0x000000000f087348 */ /* 0x000fea0003c00000 */
[----:B------:R0:W1:Y:S02]  /*26c00*/  SHFL.IDX P6, R14, R13, R12, R11 ;  /* 0x0000000c0d0e7389 */ /* 0x00006400000c000b */
[----:B01----:R-:W-:Y:S01]  /*26c10*/  ENDCOLLECTIVE ;  /* 0x000000000000791b */ /* 0x003fe20003800000 */
.L_x_11149:
[----:B------:R-:W-:Y:S01]  /*26c20*/  IMAD.MOV.U32 R39, RZ, RZ, R14 ;  /* 0x000000ffff277224 */ /* 0x000fe200078e000e */
[----:B------:R-:W-:Y:S06]  /*26c30*/  BRA `(.L_x_11150) ;  /* 0xfffffe1400847947 */ /* 0x000fec000383ffff */
.L_x_10835:
[----:B0-----:R0:W1:Y:S02]  /*26c40*/  SYNCS.PHASECHK.TRANS64.TRYWAIT P1, [R2+URZ+0x2d800], R3 ;  /* 0x02d80003020075a7 */ /* 0x001064000802017f */
[----:B-1----:R-:W-:Y:S05]  /*26c50*/  @!P1 NANOSLEEP.SYNCS 0x989680 ;  /* 0x009896800000995d */ /* 0x002fea0003900000 */
[----:B------:R-:W1:Y:S02]  /*26c60*/  @!P1 SYNCS.PHASECHK.TRANS64 P1, [R2+URZ+0x2d800], R3 ;  /* 0x02d80003020095a7 */ /* 0x000e64000802007f */
[----:B-1----:R-:W-:Y:S05]  /*26c70*/  @!P1 BRA `(.L_x_10835) ;  /* 0xfffffffc00f09947 */ /* 0x002fea000383ffff */
[----:B------:R-:W-:Y:S05]  /*26c80*/  BRA `(.L_x_11151) ;  /* 0xfffffe1c00b07947 */ /* 0x000fea000383ffff */
.L_x_10847:
[----:B------:R-:W-:Y:S01]  /*26c90*/  BSSY B1, `(.L_x_11152) ;  /* 0x0000007000017945 */ /* 0x000fe20003800000 */
[----:B------:R-:W-:Y:S02]  /*26ca0*/  IMAD.MOV.U32 R12, RZ, RZ, RZ ;  /* 0x000000ffff0c7224 */ /* 0x000fe400078e00ff */
[----:B------:R-:W-:Y:S02]  /*26cb0*/  IMAD.MOV.U32 R11, RZ, RZ, 0x1e1f ;  /* 0x00001e1fff0b7424 */ /* 0x000fe400078e00ff */
[----:B------:R-:W-:-:S07]  /*26cc0*/  IMAD.MOV.U32 R15, RZ, RZ, -0x1 ;  /* 0xffffffffff0f7424 */ /* 0x000fce00078e00ff */
[----:B0-----:R-:W-:Y:S05]  /*26cd0*/  WARPSYNC.COLLECTIVE R15, `(.L_x_11153) ;  /* 0x000000000f087348 */ /* 0x001fea0003c00000 */
[----:B0-----:R0:W1:Y:S02]  /*26ce0*/  SHFL.IDX P6, R14, R13, R12, R11 ;  /* 0x0000000c0d0e7389 */ /* 0x00106400000c000b */
[----:B01----:R-:W-:Y:S01]  /*26cf0*/  ENDCOLLECTIVE ;  /* 0x000000000000791b */ /* 0x003fe20003800000 */
.L_x_11153:
[----:B------:R-:W-:Y:S05]  /*26d00*/  BSYNC B1 ;  /* 0x0000000000017941 */ /* 0x000fea0003800000 */
.L_x_11152:
        /* <DEDUP_REMOVED lines=8> */
.L_x_11154:
[----:B------:R-:W-:Y:S02]  /*26d90*/  IMAD.MOV.U32 R13, RZ, RZ, R43 ;  /* 0x000000ffff0d7224 */ /* 0x000fe400078e002b */
[----:B------:R-:W-:-:S07]  /*26da0*/  IMAD.MOV.U32 R36, RZ, RZ, R14 ;  /* 0x000000ffff247224 */ /* 0x000fce00078e000e */
[----:B------:R-:W-:Y:S05]  /*26db0*/  WARPSYNC.COLLECTIVE R15, `(.L_x_11155) ;  /* 0x000000000f087348 */ /* 0x000fea0003c00000 */
[----:B------:R0:W1:Y:S02]  /*26dc0*/  SHFL.IDX P6, R14, R13, R12, R11 ;  /* 0x0000000c0d0e7389 */ /* 0x00006400000c000b */
[----:B01----:R-:W-:Y:S01]  /*26dd0*/  ENDCOLLECTIVE ;  /* 0x000000000000791b */ /* 0x003fe20003800000 */
.L_x_11155:
[----:B------:R-:W-:Y:S02]  /*26de0*/  IMAD.MOV.U32 R13, RZ, RZ, R42 ;  /* 0x000000ffff0d7224 */ /* 0x000fe400078e002a */
[----:B------:R-:W-:-:S07]  /*26df0*/  IMAD.MOV.U32 R43, RZ, RZ, R14 ;  /* 0x000000ffff2b7224 */ /* 0x000fce00078e000e */
[----:B------:R-:W-:Y:S05]  /*26e00*/  WARPSYNC.COLLECTIVE R15, `(.L_x_11156) ;  /* 0x000000000f087348 */ /* 0x000fea0003c00000 */
[----:B------:R0:W1:Y:S02]  /*26e10*/  SHFL.IDX P6, R14, R13, R12, R11 ;  /* 0x0000000c0d0e7389 */ /* 0x00006400000c000b */
[----:B01----:R-:W-:Y:S01]  /*26e20*/  ENDCOLLECTIVE ;  /* 0x000000000000791b */ /* 0x003fe20003800000 */
.L_x_11156:
[----:B------:R-:W-:Y:S01]  /*26e30*/  IMAD.MOV.U32 R42, RZ, RZ, R14 ;  /* 0x000000ffff2a7224 */ /* 0x000fe200078e000e */
[----:B------:R-:W-:Y:S06]  /*26e40*/  BRA `(.L_x_11157) ;  /* 0xfffffe3000647947 */ /* 0x000fec000383ffff */
.L_x_10851:
[----:B0-----:R0:W1:Y:S02]  /*26e50*/  SYNCS.PHASECHK.TRANS64.TRYWAIT P1, [R2+URZ+0x2d800], R3 ;  /* 0x02d80003020075a7 */ /* 0x001064000802017f */
[----:B-1----:R-:W-:Y:S05]  /*26e60*/  @!P1 NANOSLEEP.SYNCS 0x989680 ;  /* 0x009896800000995d */ /* 0x002fea0003900000 */
[----:B------:R-:W1:Y:S02]  /*26e70*/  @!P1 SYNCS.PHASECHK.TRANS64 P1, [R2+URZ+0x2d800], R3 ;  /* 0x02d80003020095a7 */ /* 0x000e64000802007f */
[----:B-1----:R-:W-:Y:S05]  /*26e80*/  @!P1 BRA `(.L_x_10851) ;  /* 0xfffffffc00f09947 */ /* 0x002fea000383ffff */
[----:B------:R-:W-:Y:S05]  /*26e90*/  BRA `(.L_x_11158) ;  /* 0xfffffe38000c7947 */ /* 0x000fea000383ffff */
.L_x_10859:
[----:B-1----:R1:W2:Y:S02]  /*26ea0*/  SYNCS.PHASECHK.TRANS64.TRYWAIT P2, [R0+URZ+0x2d830], R3 ;  /* 0x02d83003000075a7 */ /* 0x0022a4000804017f */
[----:B--2---:R-:W-:Y:S05]  /*26eb0*/  @!P2 NANOSLEEP.SYNCS 0x989680 ;  /* 0x009896800000a95d */ /* 0x004fea0003900000 */
[----:B------:R-:W2:Y:S02]  /*26ec0*/  @!P2 SYNCS.PHASECHK.TRANS64 P2, [R0+URZ+0x2d830], R3 ;  /* 0x02d830030000a5a7 */ /* 0x000ea4000804007f */
[----:B--2---:R-:W-:Y:S05]  /*26ed0*/  @!P2 BRA `(.L_x_10859) ;  /* 0xfffffffc00f0a947 */ /* 0x004fea000383ffff */
[----:B------:R-:W-:Y:S05]  /*26ee0*/  BRA `(.L_x_10858) ;  /* 0xfffffe4c00887947 */ /* 0x000fea000383ffff */
.L_x_10877:
[----:B-1----:R1:W2:Y:S02]  /*26ef0*/  SYNCS.PHASECHK.TRANS64.TRYWAIT P4, [R11+URZ+0x2d830], R10 ;  /* 0x02d8300a0b0075a7 */ /* 0x0022a4000808017f */
[----:B--2---:R-:W-:Y:S05]  /*26f00*/  @!P4 NANOSLEEP.SYNCS 0x989680 ;  /* 0x009896800000c95d */ /* 0x004fea0003900000 */
[----:B------:R-:W2:Y:S02]  /*26f10*/  @!P4 SYNCS.PHASECHK.TRANS64 P4, [R11+URZ+0x2d830], R10 ;  /* 0x02d8300a0b00c5a7 */ /* 0x000ea4000808007f */
[----:B--2---:R-:W-:Y:S05]  /*26f20*/  @!P4 BRA `(.L_x_10877) ;  /* 0xfffffffc00f0c947 */ /* 0x004fea000383ffff */
[----:B------:R-:W-:Y:S05]  /*26f30*/  BRA `(.L_x_10876) ;  /* 0xfffffe8c000c7947 */ /* 0x000fea000383ffff */
.L_x_10881:
[----:B-1----:R1:W2:Y:S02]  /*26f40*/  SYNCS.PHASECHK.TRANS64.TRYWAIT P3, [R11+URZ+0x2d850], R10 ;  /* 0x02d8500a0b0075a7 */ /* 0x0022a4000806017f */
[----:B--2---:R-:W-:Y:S05]  /*26f50*/  @!P3 NANOSLEEP.SYNCS 0x989680 ;  /* 0x009896800000b95d */ /* 0x004fea0003900000 */
[----:B------:R-:W2:Y:S02]  /*26f60*/  @!P3 SYNCS.PHASECHK.TRANS64 P3, [R11+URZ+0x2d850], R10 ;  /* 0x02d8500a0b00b5a7 */ /* 0x000ea4000806007f */
[----:B--2---:R-:W-:Y:S05]  /*26f70*/  @!P3 BRA `(.L_x_10881) ;  /* 0xfffffffc00f0b947 */ /* 0x004fea000383ffff */
[----:B------:R-:W-:Y:S05]  /*26f80*/  BRA `(.L_x_10878) ;  /* 0xfffffe9000107947 */ /* 0x000fea000383ffff */
.L_x_10900:
[----:B-1----:R1:W2:Y:S02]  /*26f90*/  SYNCS.PHASECHK.TRANS64.TRYWAIT P3, [R12+URZ+0x2d830], R13 ;  /* 0x02d8300d0c0075a7 */ /* 0x0022a4000806017f */
[----:B--2---:R-:W-:Y:S05]  /*26fa0*/  @!P3 NANOSLEEP.SYNCS 0x989680 ;  /* 0x009896800000b95d */ /* 0x004fea0003900000 */
[----:B------:R-:W2:Y:S02]  /*26fb0*/  @!P3 SYNCS.PHASECHK.TRANS64 P3, [R12+URZ+0x2d830], R13 ;  /* 0x02d8300d0c00b5a7 */ /* 0x000ea4000806007f */
[----:B--2---:R-:W-:Y:S05]  /*26fc0*/  @!P3 BRA `(.L_x_10900) ;  /* 0xfffffffc00f0b947 */ /* 0x004fea000383ffff */
[----:B------:R-:W-:Y:S05]  /*26fd0*/  BRA `(.L_x_10899) ;  /* 0xfffffec800787947 */ /* 0x000fea000383ffff */
.L_x_10904:
[----:B-1----:R1:W2:Y:S02]  /*26fe0*/  SYNCS.PHASECHK.TRANS64.TRYWAIT P2, [R13+URZ+0x2d850], R12 ;  /* 0x02d8500c0d0075a7 */ /* 0x0022a4000804017f */
[----:B--2---:R-:W-:Y:S05]  /*26ff0*/  @!P2 NANOSLEEP.SYNCS 0x989680 ;  /* 0x009896800000a95d */ /* 0x004fea0003900000 */
[----:B------:R-:W2:Y:S02]  /*27000*/  @!P2 SYNCS.PHASECHK.TRANS64 P2, [R13+URZ+0x2d850], R12 ;  /* 0x02d8500c0d00a5a7 */ /* 0x000ea4000804007f */
[----:B--2---:R-:W-:Y:S05]  /*27010*/  @!P2 BRA `(.L_x_10904) ;  /* 0xfffffffc00f0a947 */ /* 0x004fea000383ffff */
[----:B------:R-:W-:Y:S05]  /*27020*/  BRA `(.L_x_10901) ;  /* 0xfffffecc007c7947 */ /* 0x000fea000383ffff */
.L_x_10911:
[----:B-1----:R1:W2:Y:S02]  /*27030*/  SYNCS.PHASECHK.TRANS64.TRYWAIT P3, [R12+URZ+0x2d830], R13 ;  /* 0x02d8300d0c0075a7 */ /* 0x0022a4000806017f */
[----:B--2---:R-:W-:Y:S05]  /*27040*/  @!P3 NANOSLEEP.SYNCS 0x989680 ;  /* 0x009896800000b95d */ /* 0x004fea0003900000 */
[----:B------:R-:W2:Y:S02]  /*27050*/  @!P3 SYNCS.PHASECHK.TRANS64 P3, [R12+URZ+0x2d830], R13 ;  /* 0x02d8300d0c00b5a7 */ /* 0x000ea4000806007f */
[----:B--2---:R-:W-:Y:S05]  /*27060*/  @!P3 BRA `(.L_x_10911) ;  /* 0xfffffffc00f0b947 */ /* 0x004fea000383ffff */
[----:B------:R-:W-:Y:S05]  /*27070*/  BRA `(.L_x_10910) ;  /* 0xfffffef400507947 */ /* 0x000fea000383ffff */
.L_x_10915:
[----:B-1----:R1:W2:Y:S02]  /*27080*/  SYNCS.PHASECHK.TRANS64.TRYWAIT P2, [R13+URZ+0x2d850], R12 ;  /* 0x02d8500c0d0075a7 */ /* 0x0022a4000804017f */
[----:B--2---:R-:W-:Y:S05]  /*27090*/  @!P2 NANOSLEEP.SYNCS 0x989680 ;  /* 0x009896800000a95d */ /* 0x004fea0003900000 */
[----:B------:R-:W2:Y:S02]  /*270a0*/  @!P2 SYNCS.PHASECHK.TRANS64 P2, [R13+URZ+0x2d850], R12 ;  /* 0x02d8500c0d00a5a7 */ /* 0x000ea4000804007f */
[----:B--2---:R-:W-:Y:S05]  /*270b0*/  @!P2 BRA `(.L_x_10915) ;  /* 0xfffffffc00f0a947 */ /* 0x004fea000383ffff */
[----:B------:R-:W-:Y:S05]  /*270c0*/  BRA `(.L_x_10912) ;  /* 0xfffffef800547947 */ /* 0x000fea000383ffff */
.L_x_10928:
[----:B-1----:R1:W2:Y:S02]  /*270d0*/  SYNCS.PHASECHK.TRANS64.TRYWAIT P0, [R0+URZ+0x2d850], R5 ;  /* 0x02d85005000075a7 */ /* 0x0022a4000800017f */
[----:B--2---:R-:W-:Y:S05]  /*270e0*/  @!P0 NANOSLEEP.SYNCS 0x989680 ;  /* 0x009896800000895d */ /* 0x004fea0003900000 */
[----:B------:R-:W2:Y:S02]  /*270f0*/  @!P0 SYNCS.PHASECHK.TRANS64 P0, [R0+URZ+0x2d850], R5 ;  /* 0x02d85005000085a7 */ /* 0x000ea4000800007f */
[----:B--2---:R-:W-:Y:S05]  /*27100*/  @!P0 BRA `(.L_x_10928) ;  /* 0xfffffffc00f08947 */ /* 0x004fea000383ffff */
[----:B------:R-:W-:Y:S05]  /*27110*/  BRA `(.L_x_10927) ;  /* 0xffffff3000187947 */ /* 0x000fea000383ffff */
.L_x_10933:
[----:B------:R-:W-:Y:S02]  /*27120*/  IMAD.MOV.U32 R13, RZ, RZ, R8 ;  /* 0x000000ffff0d7224 */ /* 0x000fe400078e0008 */
[----:B------:R-:W-:Y:S02]  /*27130*/  IMAD.MOV.U32 R12, RZ, RZ, RZ ;  /* 0x000000ffff0c7224 */ /* 0x000fe400078e00ff */
[----:B------:R-:W-:Y:S02]  /*27140*/  IMAD.MOV.U32 R11, RZ, RZ, 0x1c1f ;  /* 0x00001c1fff0b7424 */ /* 0x000fe400078e00ff */
[----:B------:R-:W-:-:S07]  /*27150*/  IMAD.MOV.U32 R15, RZ, RZ, -0x1 ;  /* 0xffffffffff0f7424 */ /* 0x000fce00078e00ff */
[----:B-----5:R-:W-:Y:S05]  /*27160*/  WARPSYNC.COLLECTIVE R15, `(.L_x_11159) ;  /* 0x000000000f087348 */ /* 0x020fea0003c00000 */
[----:B------:R0:W1:Y:S02]  /*27170*/  SHFL.IDX P6, R14, R13, R12, R11 ;  /* 0x0000000c0d0e7389 */ /* 0x00006400000c000b */
[----:B01---5:R-:W-:Y:S01]  /*27180*/  ENDCOLLECTIVE ;  /* 0x000000000000791b */ /* 0x023fe20003800000 */
.L_x_11159:
[----:B------:R-:W-:Y:S02]  /*27190*/  IMAD.MOV.U32 R13, RZ, RZ, R0 ;  /* 0x000000ffff0d7224 */ /* 0x000fe400078e0000 */
[----:B------:R-:W-:-:S07]  /*271a0*/  IMAD.MOV.U32 R3, RZ, RZ, R14 ;  /* 0x000000ffff037224 */ /* 0x000fce00078e000e */
[----:B------:R-:W-:Y:S05]  /*271b0*/  WARPSYNC.COLLECTIVE R15, `(.L_x_11160) ;  /* 0x000000000f087348 */ /* 0x000fea0003c00000 */
[----:B------:R0:W1:Y:S02]  /*271c0*/  SHFL.IDX P6, R14, R13, R12, R11 ;  /* 0x0000000c0d0e7389 */ /* 0x00006400000c000b */
[----:B01----:R-:W-:Y:S01]  /*271d0*/  ENDCOLLECTIVE ;  /* 0x000000000000791b */ /* 0x003fe20003800000 */
.L_x_11160:
[----:B------:R-:W-:Y:S05]  /*271e0*/  BRA `(.L_x_11161) ;  /* 0xffffff4800e47947 */ /* 0x000fea000383ffff */
.L_x_10936:
        /* <DEDUP_REMOVED lines=8> */
.L_x_11163:
[----:B------:R-:W-:Y:S05]  /*27270*/  BSYNC B1 ;  /* 0x0000000000017941 */ /* 0x000fea0003800000 */
.L_x_11162:
        /* <DEDUP_REMOVED lines=8> */
.L_x_11164:
[----:B------:R-:W-:Y:S05]  /*27300*/  BRA `(.L_x_11165) ;  /* 0xffffff4800f47947 */ /* 0x000fea000383ffff */
.L_x_10938:
[----:B------:R-:W-:Y:S02]  /*27310*/  IMAD.MOV.U32 R13, RZ, RZ, R29 ;  /* 0x000000ffff0d7224 */ /* 0x000fe400078e001d */
[----:B------:R-:W-:Y:S02]  /*27320*/  IMAD.MOV.U32 R12, RZ, RZ, RZ ;  /* 0x000000ffff0c7224 */ /* 0x000fe400078e00ff */
[----:B------:R-:W-:Y:S02]  /*27330*/  IMAD.MOV.U32 R11, RZ, RZ, 0x1c1f ;  /* 0x00001c1fff0b7424 */ /* 0x000fe400078e00ff */
[----:B------:R-:W-:-:S07]  /*27340*/  IMAD.MOV.U32 R15, RZ, RZ, -0x1 ;  /* 0xffffffffff0f7424 */ /* 0x000fce00078e00ff */
[----:B------:R-:W-:Y:S05]  /*27350*/  WARPSYNC.COLLECTIVE R15, `(.L_x_11166) ;  /* 0x000000000f087348 */ /* 0x000fea0003c00000 */
[----:B------:R0:W1:Y:S02]  /*27360*/  SHFL.IDX P6, R14, R13, R12, R11 ;  /* 0x0000000c0d0e7389 */ /* 0x00006400000c000b */
[----:B01----:R-:W-:Y:S01]  /*27370*/  ENDCOLLECTIVE ;  /* 0x000000000000791b */ /* 0x003fe20003800000 */
.L_x_11166:
[----:B------:R-:W-:Y:S02]  /*27380*/  IMAD.MOV.U32 R13, RZ, RZ, R3 ;  /* 0x000000ffff0d7224 */ /* 0x000fe400078e0003 */
[----:B------:R-:W-:-:S07]  /*27390*/  IMAD.MOV.U32 R0, RZ, RZ, R14 ;  /* 0x000000ffff007224 */ /* 0x000fce00078e000e */
[----:B------:R-:W-:Y:S05]  /*273a0*/  WARPSYNC.COLLECTIVE R15, `(.L_x_11167) ;  /* 0x000000000f087348 */ /* 0x000fea0003c00000 */
[----:B------:R0:W1:Y:S02]  /*273b0*/  SHFL.IDX P6, R14, R13, R12, R11 ;  /* 0x0000000c0d0e7389 */ /* 0x00006400000c000b */
[----:B01----:R-:W-:Y:S01]  /*273c0*/  ENDCOLLECTIVE ;  /* 0x000000000000791b */ /* 0x003fe20003800000 */
.L_x_11167:
[----:B------:R-:W-:Y:S05]  /*273d0*/  BRA `(.L_x_11168) ;  /* 0xffffff4c00c07947 */ /* 0x000fea000383ffff */
.L_x_10941:
[----:B------:R-:W-:Y:S01]  /*273e0*/  BSSY B1, `(.L_x_11169) ;  /* 0x0000008000017945 */ /* 0x000fe20003800000 */
[----:B---3--:R-:W-:Y:S02]  /*273f0*/  IMAD.MOV.U32 R13, RZ, RZ, R29 ;  /* 0x000000ffff0d7224 */ /* 0x008fe400078e001d */
[----:B------:R-:W-:Y:S02]  /*27400*/  IMAD.MOV.U32 R12, RZ, RZ, 0x1 ;  /* 0x00000001ff0c7424 */ /* 0x000fe400078e00ff */
[----:B------:R-:W-:Y:S02]  /*27410*/  IMAD.MOV.U32 R11, RZ, RZ, 0x1c1f ;  /* 0x00001c1fff0b7424 */ /* 0x000fe400078e00ff */
[----:B------:R-:W-:-:S07]  /*27420*/  IMAD.MOV.U32 R15, RZ, RZ, -0x1 ;  /* 0xffffffffff0f7424 */ /* 0x000fce00078e00ff */
[----:B012---:R-:W-:Y:S05]  /*27430*/  WARPSYNC.COLLECTIVE R15, `(.L_x_11170) ;  /* 0x000000000f087348 */ /* 0x007fea0003c00000 */
[----:B--2---:R2:W3:Y:S02]  /*27440*/  SHFL.IDX P6, R14, R13, R12, R11 ;  /* 0x0000000c0d0e7389 */ /* 0x0044e400000c000b */
[----:B0123--:R-:W-:Y:S01]  /*27450*/  ENDCOLLECTIVE ;  /* 0x000000000000791b */ /* 0x00ffe20003800000 */
.L_x_11170:
[----:B------:R-:W-:Y:S05]  /*27460*/  BSYNC B1 ;  /* 0x0000000000017941 */ /* 0x000fea0003800000 */
.L_x_11169:
        /* <DEDUP_REMOVED lines=8> */
.L_x_11171:
[----:B------:R-:W-:Y:S05]  /*274f0*/  BRA `(.L_x_11172) ;  /* 0xffffff5000d47947 */ /* 0x000fea000383ffff */
.L_x_10945:
[----:B------:R-:W-:Y:S02]  /*27500*/  IMAD.MOV.U32 R13, RZ, RZ, R4 ;  /* 0x000000ffff0d7224 */ /* 0x000fe400078e0004 */
[----:B------:R-:W-:Y:S02]  /*27510*/  IMAD.MOV.U32 R12, RZ, RZ, RZ ;  /* 0x000000ffff0c7224 */ /* 0x000fe400078e00ff */
[----:B------:R-:W-:Y:S02]  /*27520*/  IMAD.MOV.U32 R11, RZ, RZ, 0x1c1f ;  /* 0x00001c1fff0b7424 */ /* 0x000fe400078e00ff */
[----:B------:R-:W-:-:S07]  /*27530*/  IMAD.MOV.U32 R15, RZ, RZ, -0x1 ;  /* 0xffffffffff0f7424 */ /* 0x000fce00078e00ff */
[----:B-1----:R-:W-:Y:S05]  /*27540*/  WARPSYNC.COLLECTIVE R15, `(.L_x_11173) ;  /* 0x000000000f087348 */ /* 0x002fea0003c00000 */
[----:B------:R0:W2:Y:S02]  /*27550*/  SHFL.IDX P6, R14, R13, R12, R11 ;  /* 0x0000000c0d0e7389 */ /* 0x0000a400000c000b */
[----:B012---:R-:W-:Y:S01]  /*27560*/  ENDCOLLECTIVE ;  /* 0x000000000000791b */ /* 0x007fe20003800000 */
.L_x_11173:
[----:B------:R-:W-:Y:S02]  /*27570*/  IMAD.MOV.U32 R13, RZ, RZ, R0 ;  /* 0x000000ffff0d7224 */ /* 0x000fe400078e0000 */
[----:B------:R-:W-:-:S07]  /*27580*/  IMAD.MOV.U32 R3, RZ, RZ, R14 ;  /* 0x000000ffff037224 */ /* 0x000fce00078e000e */
[----:B------:R-:W-:Y:S05]  /*27590*/  WARPSYNC.COLLECTIVE R15, `(.L_x_11174) ;  /* 0x000000000f087348 */ /* 0x000fea0003c00000 */
[----:B------:R0:W1:Y:S02]  /*275a0*/  SHFL.IDX P6, R14, R13, R12, R11 ;  /* 0x0000000c0d0e7389 */ /* 0x00006400000c000b */
[----:B01----:R-:W-:Y:S01]  /*275b0*/  ENDCOLLECTIVE ;  /* 0x000000000000791b */ /* 0x003fe20003800000 */
.L_x_11174:
[----:B------:R-:W-:Y:S05]  /*275c0*/  BRA `(.L_x_11175) ;  /* 0xffffff60002c7947 */ /* 0x000fea000383ffff */
.L_x_10948:
        /* <DEDUP_REMOVED lines=8> */
.L_x_11177:
[----:B------:R-:W-:Y:S05]  /*27650*/  BSYNC B1 ;  /* 0x0000000000017941 */ /* 0x000fea0003800000 */
.L_x_11176:
        /* <DEDUP_REMOVED lines=8> */
.L_x_11178:
[----:B------:R-:W-:Y:S05]  /*276e0*/  BRA `(.L_x_11179) ;  /* 0xffffff6000407947 */ /* 0x000fea000383ffff */
.L_x_10975:
        /* <DEDUP_REMOVED lines=11> */
.L_x_11181:
[----:B------:R-:W-:Y:S05]  /*277a0*/  BSYNC B1 ;  /* 0x0000000000017941 */ /* 0x000fea0003800000 */
.L_x_11180:
[----:B------:R-:W-:Y:S05]  /*277b0*/  BRA `(.L_x_11182) ;  /* 0xffffff8000487947 */ /* 0x000fea000383ffff */
.L_x_10977:
[----:B------:R-:W-:Y:S01]  /*277c0*/  BSSY B1, `(.L_x_11183) ;  /* 0x0000006000017945 */ /* 0x000fe20003800000 */
[----:B------:R-:W-:-:S07]  /*277d0*/  IMAD.MOV.U32 R15, RZ, RZ, -0x1 ;  /* 0xffffffffff0f7424 */ /* 0x000fce00078e00ff */
[----:B0-----:R-:W-:Y:S05]  /*277e0*/  WARPSYNC.COLLECTIVE R15, `(.L_x_11184) ;  /* 0x000000000f0c7348 */ /* 0x001fea0003c00000 */
[----:B------:R-:W-:Y:S02]  /*277f0*/  ELECT P6, UR62, PT ;  /* 0x00000000003e782f */ /* 0x000fe400038c0000 */
[----:B------:R-:W-:Y:S01]  /*27800*/  MOV R14, UR62 ;  /* 0x0000003e000e7c02 */ /* 0x000fe20008000f00 */
[----:B0-----:R-:W-:Y:S10]  /*27810*/  ENDCOLLECTIVE ;  /* 0x000000000000791b */ /* 0x001ff40003800000 */
.L_x_11184:
[----:B------:R-:W-:Y:S05]  /*27820*/  BSYNC B1 ;  /* 0x0000000000017941 */ /* 0x000fea0003800000 */
.L_x_11183:
[----:B------:R-:W-:Y:S01]  /*27830*/  PLOP3.LUT P2, PT, P6, PT, PT, 0x80, 0x0 ;  /* 0x000000000000781c */ /* 0x000fe2000374f070 */
[----:B------:R-:W-:-:S12]  /*27840*/  BRA `(.L_x_10976) ;  /* 0xffffff80003c7947 */ /* 0x000fd8000383ffff */
.L_x_10979:
[----:B0-----:R0:W1:Y:S02]  /*27850*/  SYNCS.PHASECHK.TRANS64.TRYWAIT P0, [R16+URZ+0x2d820], R5 ;  /* 0x02d82005100075a7 */ /* 0x001064000800017f */
[----:B-1----:R-:W-:Y:S05]  /*27860*/  @!P0 NANOSLEEP.SYNCS 0x989680 ;  /* 0x009896800000895d */ /* 0x002fea0003900000 */
[----:B------:R-:W1:Y:S02]  /*27870*/  @!P0 SYNCS.PHASECHK.TRANS64 P0, [R16+URZ+0x2d820], R5 ;  /* 0x02d82005100085a7 */ /* 0x000e64000800007f */
[----:B-1----:R-:W-:Y:S05]  /*27880*/  @!P0 BRA `(.L_x_10979) ;  /* 0xfffffffc00f08947 */ /* 0x002fea000383ffff */
[----:B------:R-:W-:Y:S05]  /*27890*/  BRA `(.L_x_11185) ;  /* 0xffffff80004c7947 */ /* 0x000fea000383ffff */
.L_x_10983:
[----:B-1----:R1:W2:Y:S02]  /*278a0*/  SYNCS.PHASECHK.TRANS64.TRYWAIT P0, [R11+URZ+0x2d8a0], R10 ;  /* 0x02d8a00a0b0075a7 */ /* 0x0022a4000800017f */
[----:B--2---:R-:W-:Y:S05]  /*278b0*/  @!P0 NANOSLEEP.SYNCS 0x989680 ;  /* 0x009896800000895d */ /* 0x004fea0003900000 */
[----:B------:R-:W2:Y:S02]  /*278c0*/  @!P0 SYNCS.PHASECHK.TRANS64 P0, [R11+URZ+0x2d8a0], R10 ;  /* 0x02d8a00a0b0085a7 */ /* 0x000ea4000800007f */
[----:B--2---:R-:W-:Y:S05]  /*278d0*/  @!P0 BRA `(.L_x_10983) ;  /* 0xfffffffc00f08947 */ /* 0x004fea000383ffff */
[----:B------:R-:W-:Y:S05]  /*278e0*/  BRA `(.L_x_11186) ;  /* 0xffffff8000687947 */ /* 0x000fea000383ffff */
.L_x_10990:
[----:B0-----:R0:W2:Y:S02]  /*278f0*/  SYNCS.PHASECHK.TRANS64.TRYWAIT P0, [R11+URZ+0x2d8c0], R10 ;  /* 0x02d8c00a0b0075a7 */ /* 0x0010a4000800017f */
[----:B--2---:R-:W-:Y:S05]  /*27900*/  @!P0 NANOSLEEP.SYNCS 0x989680 ;  /* 0x009896800000895d */ /* 0x004fea0003900000 */
[----:B------:R-:W2:Y:S02]  /*27910*/  @!P0 SYNCS.PHASECHK.TRANS64 P0, [R11+URZ+0x2d8c0], R10 ;  /* 0x02d8c00a0b0085a7 */ /* 0x000ea4000800007f */
[----:B--2---:R-:W-:Y:S05]  /*27920*/  @!P0 BRA `(.L_x_10990) ;  /* 0xfffffffc00f08947 */ /* 0x004fea000383ffff */
[----:B------:R-:W-:Y:S05]  /*27930*/  BRA `(.L_x_11187) ;  /* 0xffffff84005c7947 */ /* 0x000fea000383ffff */
.L_x_10999:
[----:B0-----:R0:W1:Y:S02]  /*27940*/  SYNCS.PHASECHK.TRANS64.TRYWAIT P0, [R10+URZ+0x2d8a0], R8 ;  /* 0x02d8a0080a0075a7 */ /* 0x001064000800017f */
[----:B-1----:R-:W-:Y:S05]  /*27950*/  @!P0 NANOSLEEP.SYNCS 0x989680 ;  /* 0x009896800000895d */ /* 0x002fea0003900000 */
[----:B------:R-:W1:Y:S02]  /*27960*/  @!P0 SYNCS.PHASECHK.TRANS64 P0, [R10+URZ+0x2d8a0], R8 ;  /* 0x02d8a0080a0085a7 */ /* 0x000e64000800007f */
[----:B-1----:R-:W-:Y:S05]  /*27970*/  @!P0 BRA `(.L_x_10999) ;  /* 0xfffffffc00f08947 */ /* 0x002fea000383ffff */
[----:B------:R-:W-:Y:S05]  /*27980*/  BRA `(.L_x_11188) ;  /* 0xffffff8800947947 */ /* 0x000fea000383ffff */
.L_x_11006:
[----:B-1----:R1:W2:Y:S02]  /*27990*/  SYNCS.PHASECHK.TRANS64.TRYWAIT P0, [R10+URZ+0x2d8c0], R8 ;  /* 0x02d8c0080a0075a7 */ /* 0x0022a4000800017f */
[----:B--2---:R-:W-:Y:S05]  /*279a0*/  @!P0 NANOSLEEP.SYNCS 0x989680 ;  /* 0x009896800000895d */ /* 0x004fea0003900000 */
[----:B------:R-:W2:Y:S02]  /*279b0*/  @!P0 SYNCS.PHASECHK.TRANS64 P0, [R10+URZ+0x2d8c0], R8 ;  /* 0x02d8c0080a0085a7 */ /* 0x000ea4000800007f */
[----:B--2---:R-:W-:Y:S05]  /*279c0*/  @!P0 BRA `(.L_x_11006) ;  /* 0xfffffffc00f08947 */ /* 0x004fea000383ffff */
[----:B------:R-:W-:Y:S05]  /*279d0*/  BRA `(.L_x_11189) ;  /* 0xffffff8c00847947 */ /* 0x000fea000383ffff */
.L_x_11031:
[----:B------:R-:W3:Y:S01]  /*279e0*/  S2R R20, SR_TID.X ;  /* 0x0000000000147919 */ /* 0x000ee20000002100 */
[----:B------:R-:W-:Y:S01]  /*279f0*/  BSSY B0, `(.L_x_11190) ;  /* 0x000000a000007945 */ /* 0x000fe20003800000 */
[----:B------:R-:W-:Y:S02]  /*27a00*/  IMAD.MOV.U32 R12, RZ, RZ, RZ ;  /* 0x000000ffff0c7224 */ /* 0x000fe400078e00ff */
[----:B------:R-:W-:Y:S02]  /*27a10*/  IMAD.MOV.U32 R11, RZ, RZ, 0x1f ;  /* 0x0000001fff0b7424 */ /* 0x000fe400078e00ff */
[----:B------:R-:W-:Y:S01]  /*27a20*/  IMAD.MOV.U32 R15, RZ, RZ, -0x1 ;  /* 0xffffffffff0f7424 */ /* 0x000fe200078e00ff */
[----:B---3--:R-:W-:-:S04]  /*27a30*/  SHF.R.U32.HI R20, RZ, 0x5, R20 ;  /* 0x00000005ff147819 */ /* 0x008fc80000011614 */
[----:B------:R-:W-:-:S05]  /*27a40*/  LOP3.LUT R20, R20, 0x3, RZ, 0xc0, !PT ;  /* 0x0000000314147812 */ /* 0x000fca00078ec0ff */
[----:B------:R-:W-:-:S07]  /*27a50*/  IMAD.MOV.U32 R13, RZ, RZ, R20 ;  /* 0x000000ffff0d7224 */ /* 0x000fce00078e0014 */
[----:B012---:R-:W-:Y:S05]  /*27a60*/  WARPSYNC.COLLECTIVE R15, `(.L_x_11191) ;  /* 0x000000000f087348 */ /* 0x007fea0003c00000 */
[----:B------:R3:W4:Y:S02]  /*27a70*/  SHFL.IDX P6, R14, R13, R12, R11 ;  /* 0x0000000c0d0e7389 */ /* 0x00072400000c000b */
[----:B01234-:R-:W-:Y:S01]  /*27a80*/  ENDCOLLECTIVE ;  /* 0x000000000000791b */ /* 0x01ffe20003800000 */
.L_x_11191:
[----:B------:R-:W-:Y:S05]  /*27a90*/  BSYNC B0 ;  /* 0x0000000000007941 */ /* 0x000fea0003800000 */
.L_x_11190:
[----:B------:R-:W-:Y:S05]  /*27aa0*/  BRA `(.L_x_11192) ;  /* 0xffffff9c00b07947 */ /* 0x000fea000383ffff */
.L_x_11033:
[----:B------:R-:W-:Y:S01]  /*27ab0*/  BSSY B0, `(.L_x_11193) ;  /* 0x0000006000007945 */ /* 0x000fe20003800000 */
[----:B------:R-:W-:-:S07]  /*27ac0*/  IMAD.MOV.U32 R15, RZ, RZ, -0x1 ;  /* 0xffffffffff0f7424 */ /* 0x000fce00078e00ff */
[----:B0123--:R-:W-:Y:S05]  /*27ad0*/  WARPSYNC.COLLECTIVE R15, `(.L_x_11194) ;  /* 0x000000000f0c7348 */ /* 0x00ffea0003c00000 */
[----:B------:R-:W-:Y:S02]  /*27ae0*/  ELECT P6, UR62, PT ;  /* 0x00000000003e782f */ /* 0x000fe400038c0000 */
[----:B------:R-:W-:Y:S01]  /*27af0*/  MOV R14, UR62 ;  /* 0x0000003e000e7c02 */ /* 0x000fe20008000f00 */
[----:B0123--:R-:W-:Y:S10]  /*27b00*/  ENDCOLLECTIVE ;  /* 0x000000000000791b */ /* 0x00fff40003800000 */
.L_x_11194:
[----:B------:R-:W-:Y:S05]  /*27b10*/  BSYNC B0 ;  /* 0x0000000000007941 */ /* 0x000fea0003800000 */
.L_x_11193:
[----:B------:R-:W-:Y:S05]  /*27b20*/  BRA `(.L_x_11195) ;  /* 0xffffff9c00b07947 */ /* 0x000fea000383ffff */
.L_x_11035:
[----:B---3--:R3:W4:Y:S02]  /*27b30*/  SYNCS.PHASECHK.TRANS64.TRYWAIT P0, [R0+URZ+0x2d840], R2 ;  /* 0x02d84002000075a7 */ /* 0x008724000800017f */
[----:B----4-:R-:W-:Y:S05]  /*27b40*/  @!P0 NANOSLEEP.SYNCS 0x989680 ;  /* 0x009896800000895d */ /* 0x010fea0003900000 */
[----:B------:R-:W4:Y:S02]  /*27b50*/  @!P0 SYNCS.PHASECHK.TRANS64 P0, [R0+URZ+0x2d840], R2 ;  /* 0x02d84002000085a7 */ /* 0x000f24000800007f */
[----:B----4-:R-:W-:Y:S05]  /*27b60*/  @!P0 BRA `(.L_x_11035) ;  /* 0xfffffffc00f08947 */ /* 0x010fea000383ffff */
[----:B------:R-:W-:Y:S05]  /*27b70*/  BRA `(.L_x_11196) ;  /* 0xffffffa000047947 */ /* 0x000fea000383ffff */
.L_x_11039:
[----:B------:R-:W2:Y:S01]  /*27b80*/  LDL.LU R11, [R1+0x18] ;  /* 0x00001800010b7983 */ /* 0x000ea20000300800 */
[----:B------:R-:W-:Y:S02]  /*27b90*/  IMAD.IADD R0, R20, 0x1, R21 ;  /* 0x0000000114007824 */ /* 0x000fe400078e0215 */
[----:B------:R-:W-:Y:S01]  /*27ba0*/  IMAD.MOV.U32 R13, RZ, RZ, R6 ;  /* 0x000000ffff0d7224 */ /* 0x000fe200078e0006 */
[----:B------:R0:W5:Y:S01]  /*27bb0*/  LDL R21, [R1+0x10] ;  /* 0x0000100001157983 */ /* 0x0001620000100800 */
[----:B------:R-:W-:Y:S02]  /*27bc0*/  IMAD.MOV.U32 R12, RZ, RZ, RZ ;  /* 0x000000ffff0c7224 */ /* 0x000fe400078e00ff */
[----:B------:R-:W-:Y:S02]  /*27bd0*/  IMAD.MOV.U32 R15, RZ, RZ, -0x1 ;  /* 0xffffffffff0f7424 */ /* 0x000fe400078e00ff */
[----:B--2---:R-:W-:Y:S02]  /*27be0*/  IMAD R4, R11, R9, RZ ;  /* 0x000000090b047224 */ /* 0x004fe400078e02ff */
[----:B0-----:R-:W-:-:S07]  /*27bf0*/  IMAD.MOV.U32 R11, RZ, RZ, 0x1c1f ;  /* 0x00001c1fff0b7424 */ /* 0x001fce00078e00ff */
[----:B-----5:R-:W-:Y:S05]  /*27c00*/  WARPSYNC.COLLECTIVE R15, `(.L_x_11197) ;  /* 0x000000000f087348 */ /* 0x020fea0003c00000 */
[----:B------:R0:W1:Y:S02]  /*27c10*/  SHFL.IDX P6, R14, R13, R12, R11 ;  /* 0x0000000c0d0e7389 */ /* 0x00006400000c000b */
[----:B01---5:R-:W-:Y:S01]  /*27c20*/  ENDCOLLECTIVE ;  /* 0x000000000000791b */ /* 0x023fe20003800000 */
.L_x_11197:
[----:B------:R-:W-:Y:S02]  /*27c30*/  IMAD.MOV.U32 R13, RZ, RZ, R5 ;  /* 0x000000ffff0d7224 */ /* 0x000fe400078e0005 */
[----:B------:R-:W-:-:S07]  /*27c40*/  IMAD.MOV.U32 R3, RZ, RZ, R14 ;  /* 0x000000ffff037224 */ /* 0x000fce00078e000e */
[----:B------:R-:W-:Y:S05]  /*27c50*/  WARPSYNC.COLLECTIVE R15, `(.L_x_11198) ;  /* 0x000000000f087348 */ /* 0x000fea0003c00000 */
[----:B------:R0:W1:Y:S02]  /*27c60*/  SHFL.IDX P6, R14, R13, R12, R11 ;  /* 0x0000000c0d0e7389 */ /* 0x00006400000c000b */
[----:B01----:R-:W-:Y:S01]  /*27c70*/  ENDCOLLECTIVE ;  /* 0x000000000000791b */ /* 0x003fe20003800000 */
.L_x_11198:
[----:B------:R-:W-:Y:S01]  /*27c80*/  ISETP.GE.AND P2, PT, R0, R4, PT ;  /* 0x000000040000720c */ /* 0x000fe20003f46270 */
[----:B------:R-:W-:Y:S02]  /*27c90*/  IMAD.MOV.U32 R13, RZ, RZ, R6 ;  /* 0x000000ffff0d7224 */ /* 0x000fe400078e0006 */
[----:B------:R-:W-:Y:S02]  /*27ca0*/  IMAD.MOV.U32 R12, RZ, RZ, 0x1 ;  /* 0x00000001ff0c7424 */ /* 0x000fe400078e00ff */
[----:B------:R-:W-:-:S08]  /*27cb0*/  IMAD.MOV.U32 R2, RZ, RZ, R14 ;  /* 0x000000ffff027224 */ /* 0x000fd000078e000e */
[----:B------:R-:W-:Y:S05]  /*27cc0*/  WARPSYNC.COLLECTIVE R15, `(.L_x_11199) ;  /* 0x000000000f087348 */ /* 0x000fea0003c00000 */
[----:B------:R0:W1:Y:S02]  /*27cd0*/  SHFL.IDX P6, R14, R13, R12, R11 ;  /* 0x0000000c0d0e7389 */ /* 0x00006400000c000b */
[----:B01----:R-:W-:Y:S01]  /*27ce0*/  ENDCOLLECTIVE ;  /* 0x000000000000791b */ /* 0x003fe20003800000 */
.L_x_11199:
[----:B------:R-:W-:-:S05]  /*27cf0*/  @!P2 LEA R2, P4, R10, R2, 0x1 ;  /* 0x000000020a02a211 */ /* 0x000fca00078808ff */
[----:B------:R-:W-:-:S05]  /*27d00*/  @!P2 IMAD.X R3, RZ, RZ, R3, P4 ;  /* 0x000000ffff03a224 */ /* 0x000fca00020e0603 */
[----:B------:R-:W-:Y:S01]  /*27d10*/  @!PT LDS RZ, [RZ] ;  /* 0x00000000fffff984 */ /* 0x000fe20000000800 */
[----:B------:R-:W-:Y:S01]  /*27d20*/  @!PT LDS RZ, [RZ] ;  /* 0x00000000fffff984 */ /* 0x000fe20000000800 */
[----:B------:R-:W-:Y:S01]  /*27d30*/  @!PT LDS RZ, [RZ] ;  /* 0x00000000fffff984 */ /* 0x000fe20000000800 */
[----:B------:R-:W-:Y:S01]  /*27d40*/  @!P2 LDGSTS.E.BYPASS.LTC128B.128 [R21+0xc400], desc[UR40][R2.64], !P3 ;  /* 0x0c4000000215afae */ /* 0x000fe2000d901d68 */
[----:B------:R-:W-:-:S03]  /*27d50*/  IMAD.MOV.U32 R13, RZ, RZ, R5 ;  /* 0x000000ffff0d7224 */ /* 0x000fc600078e0005 */
[----:B------:R-:W-:Y:S04]  /*27d60*/  @!P2 LDGSTS.E.BYPASS.LTC128B.128 [R21+0xf400], desc[UR40][R2.64+0x40], !P0 ;  /* 0x0f4000400215afae */ /* 0x000fe8000c101d68 */
[----:B------:R0:W-:Y:S02]  /*27d70*/  @!P2 LDGSTS.E.BYPASS.LTC128B.128 [R21+0x12400], desc[UR40][R2.64+0x80], !P1 ;  /* 0x124000800215afae */ /* 0x0001e4000c901d68 */
[----:B0-----:R-:W-:-:S07]  /*27d80*/  IMAD.MOV.U32 R2, RZ, RZ, R14 ;  /* 0x000000ffff027224 */ /* 0x001fce00078e000e */
[----:B------:R-:W-:Y:S05]  /*27d90*/  WARPSYNC.COLLECTIVE R15, `(.L_x_11200) ;  /* 0x000000000f087348 */ /* 0x000fea0003c00000 */
[----:B------:R0:W1:Y:S02]  /*27da0*/  SHFL.IDX P6, R14, R13, R12, R11 ;  /* 0x0000000c0d0e7389 */ /* 0x00006400000c000b */
[----:B01----:R-:W-:Y:S01]  /*27db0*/  ENDCOLLECTIVE ;  /* 0x000000000000791b */ /* 0x003fe20003800000 */
.L_x_11200:
[----:B------:R-:W-:-:S05]  /*27dc0*/  VIADD R9, R0, 0x20 ;  /* 0x0000002000097836 */ /* 0x000fca0000000000 */
[----:B------:R-:W-:Y:S01]  /*27dd0*/  ISETP.GE.AND P2, PT, R9, R4, PT ;  /* 0x000000040900720c */ /* 0x000fe20003f46270 */
[----:B------:R-:W-:Y:S02]  /*27de0*/  IMAD.MOV.U32 R13, RZ, RZ, R6 ;  /* 0x000000ffff0d7224 */ /* 0x000fe400078e0006 */
[----:B------:R-:W-:Y:S02]  /*27df0*/  IMAD.MOV.U32 R12, RZ, RZ, 0x2 ;  /* 0x00000002ff0c7424 */ /* 0x000fe400078e00ff */
[----:B------:R-:W-:-:S08]  /*27e00*/  IMAD.MOV.U32 R3, RZ, RZ, R14 ;  /* 0x000000ffff037224 */ /* 0x000fd000078e000e */
[----:B------:R-:W-:-:S13]  /*27e10*/  @!P2 LEA R3, P4, R10, R3, 0x1 ;  /* 0x000000030a03a211 */ /* 0x000fda00078808ff */
[----:B------:R-:W-:Y:S05]  /*27e20*/  WARPSYNC.COLLECTIVE R15, `(.L_x_11201) ;  /* 0x000000000f087348 */ /* 0x000fea0003c00000 */
[----:B------:R0:W1:Y:S02]  /*27e30*/  SHFL.IDX P6, R14, R13, R12, R11 ;  /* 0x0000000c0d0e7389 */ /* 0x00006400000c000b */
[----:B01----:R-:W-:Y:S01]  /*27e40*/  ENDCOLLECTIVE ;  /* 0x000000000000791b */ /* 0x003fe20003800000 */
.L_x_11201:
[----:B------:R-:W-:-:S05]  /*27e50*/  @!P2 IMAD.X R2, RZ, RZ, R2, P4 ;  /* 0x000000ffff02a224 */ /* 0x000fca00020e0602 */
[----:B------:R-:W-:-:S04]  /*27e60*/  @!P2 LOP3.LUT R3, R3, R2, RZ, 0x3c, !PT ;  /* 0x000000020303a212 */ /* 0x000fc800078e3cff */
[----:B------:R-:W-:-:S04]  /*27e70*/  @!P2 LOP3.LUT R2, R3, R2, RZ, 0x3c, !PT ;  /* 0x000000020302a212 */ /* 0x000fc800078e3cff */
[----:B------:R-:W-:-:S05]  /*27e80*/  @!P2 LOP3.LUT R3, R3, R2, RZ, 0x3c, !PT ;  /* 0x000000020303a212 */ /* 0x000fca00078e3cff */
[----:B------:R-:W-:Y:S01]  /*27e90*/  @!PT LDS RZ, [RZ] ;  /* 0x00000000fffff984 */ /* 0x000fe20000000800 */
[----:B------:R-:W-:Y:S01]  /*27ea0*/  @!PT LDS RZ, [RZ] ;  /* 0x00000000fffff984 */ /* 0x000fe20000000800 */
[----:B------:R-:W-:Y:S01]  /*27eb0*/  @!PT LDS RZ, [RZ] ;  /* 0x00000000fffff984 */ /* 0x000fe20000000800 */
[----:B------:R-:W-:Y:S04]  /*27ec0*/  @!P2 LDGSTS.E.BYPASS.LTC128B.128 [R21+0xcc00], desc[UR40][R2.64], !P3 ;  /* 0x0cc000000215afae */ /* 0x000fe8000d901d68 */
[----:B------:R-:W-:Y:S01]  /*27ed0*/  @!P2 LDGSTS.E.BYPASS.LTC128B.128 [R21+0xfc00], desc[UR40][R2.64+0x40], !P0 ;  /* 0x0fc000400215afae */ /* 0x000fe2000c101d68 */
[----:B------:R-:W-:-:S03]  /*27ee0*/  IMAD.MOV.U32 R13, RZ, RZ, R5 ;  /* 0x000000ffff0d7224 */ /* 0x000fc600078e0005 */
[----:B------:R0:W-:Y:S02]  /*27ef0*/  @!P2 LDGSTS.E.BYPASS.LTC128B.128 [R21+0x12c00], desc[UR40][R2.64+0x80], !P1 ;  /* 0x12c000800215afae */ /* 0x0001e4000c901d68 */
[----:B0-----:R-:W-:-:S05]  /*27f00*/  VIADD R2, R0, 0x40 ;  /* 0x0000004000027836 */ /* 0x001fca0000000000 */
[----:B------:R-:W-:Y:S01]  /*27f10*/  ISETP.GE.AND P2, PT, R2, R4, PT ;  /* 0x000000040200720c */ /* 0x000fe20003f46270 */
[----:B------:R-:W-:-:S12]  /*27f20*/  IMAD.MOV.U32 R2, RZ, RZ, R14 ;  /* 0x000000ffff027224 */ /* 0x000fd800078e000e */
[----:B------:R-:W-:Y:S05]  /*27f30*/  WARPSYNC.COLLECTIVE R15, `(.L_x_11202) ;  /* 0x000000000f087348 */ /* 0x000fea0003c00000 */
[----:B------:R0:W1:Y:S02]  /*27f40*/  SHFL.IDX P6, R14, R13, R12, R11 ;  /* 0x0000000c0d0e7389 */ /* 0x00006400000c000b */
[----:B01----:R-:W-:Y:S01]  /*27f50*/  ENDCOLLECTIVE ;  /* 0x000000000000791b */ /* 0x003fe20003800000 */
.L_x_11202:
[----:B------:R-:W-:Y:S02]  /*27f60*/  IMAD.MOV.U32 R13, RZ, RZ, R6 ;  /* 0x000000ffff0d7224 */ /* 0x000fe400078e0006 */
[----:B------:R-:W-:Y:S02]  /*27f70*/  IMAD.MOV.U32 R12, RZ, RZ, 0x3 ;  /* 0x00000003ff0c7424 */ /* 0x000fe400078e00ff */
[----:B------:R-:W-:-:S07]  /*27f80*/  IMAD.MOV.U32 R3, RZ, RZ, R14 ;  /* 0x000000ffff037224 */ /* 0x000fce00078e000e */
[----:B------:R-:W-:Y:S05]  /*27f90*/  WARPSYNC.COLLECTIVE R15, `(.L_x_11203) ;  /* 0x000000000f087348 */ /* 0x000fea0003c00000 */
[----:B------:R0:W1:Y:S02]  /*27fa0*/  SHFL.IDX P6, R14, R13, R12, R11 ;  /* 0x0000000c0d0e7389 */ /* 0x00006400000c000b */
[----:B01----:R-:W-:Y:S01]  /*27fb0*/  ENDCOLLECTIVE ;  /* 0x000000000000791b */ /* 0x003fe20003800000 */
.L_x_11203:
[----:B------:R-:W-:-:S05]  /*27fc0*/  @!P2 LEA R3, P4, R10, R3, 0x1 ;  /* 0x000000030a03a211 */ /* 0x000fca00078808ff */
[----:B------:R-:W-:-:S05]  /*27fd0*/  @!P2 IMAD.X R2, RZ, RZ, R2, P4 ;  /* 0x000000ffff02a224 */ /* 0x000fca00020e0602 */
[----:B------:R-:W-:Y:S01]  /*27fe0*/  @!P2 LOP3.LUT R3, R3, R2, RZ, 0x3c, !PT ;  /* 0x000000020303a212 */ /* 0x000fe200078e3cff */
[----:B------:R-:W-:-:S03]  /*27ff0*/  IMAD.MOV.U32 R13, RZ, RZ, R5 ;  /* 0x000000ffff0d7224 */ /* 0x000fc600078e0005 */
[----:B------:R-:W-:Y:S01]  /*28000*/  @!P2 LOP3.LUT R2, R3, R2, RZ, 0x3c, !PT ;  /* 0x000000020302a212 */ /* 0x000fe200078e3cff */
[----:B------:R-:W-:-:S07]  /*28010*/  IMAD.MOV.U32 R6, RZ, RZ, R14 ;  /* 0x000000ffff067224 */ /* 0x000fce00078e000e */
[----:B------:R-:W-:Y:S05]  /*28020*/  WARPSYNC.COLLECTIVE R15, `(.L_x_11204) ;  /* 0x000000000f087348 */ /* 0x000fea0003c00000 */
[----:B------:R0:W1:Y:S02]  /*28030*/  SHFL.IDX P6, R14, R13, R12, R11 ;  /* 0x0000000c0d0e7389 */ /* 0x00006400000c000b */
[----:B01----:R-:W-:Y:S01]  /*28040*/  ENDCOLLECTIVE ;  /* 0x000000000000791b */ /* 0x003fe20003800000 */
.L_x_11204:
[----:B------:R-:W-:-:S05]  /*28050*/  @!P2 LOP3.LUT R3, R3, R2, RZ, 0x3c, !PT ;  /* 0x000000020303a212 */ /* 0x000fca00078e3cff */
        /* <DEDUP_REMOVED lines=8> */
[----:B0-----:R-:W-:-:S05]  /*280e0*/  VIADD R2, R0, 0x60 ;  /* 0x0000006000027836 */ /* 0x001fca0000000000 */
[----:B------:R-:W-:Y:S01]  /*280f0*/  ISETP.GE.AND P2, PT, R2, R4, PT ;  /* 0x000000040200720c */ /* 0x000fe20003f46270 */
[----:B------:R-:W-:-:S12]  /*28100*/  IMAD.MOV.U32 R5, RZ, RZ, R14 ;  /* 0x000000ffff057224 */ /* 0x000fd800078e000e */
[----:B------:R-:W-:Y:S05]  /*28110*/  WARPSYNC.COLLECTIVE R15, `(.L_x_11205) ;  /* 0x000000000f087348 */ /* 0x000fea0003c00000 */
[----:B------:R0:W1:Y:S02]  /*28120*/  SHFL.IDX P6, R14, R13, R12, R11 ;  /* 0x0000000c0d0e7389 */ /* 0x00006400000c000b */
[----:B01----:R-:W-:Y:S01]  /*28130*/  ENDCOLLECTIVE ;  /* 0x000000000000791b */ /* 0x003fe20003800000 */
.L_x_11205:
[----:B------:R-:W-:-:S05]  /*28140*/  @!P2 LEA R2, P4, R10, R5, 0x1 ;  /* 0x000000050a02a211 */ /* 0x000fca00078808ff */
[----:B------:R-:W-:-:S05]  /*28150*/  @!P2 IMAD.X R3, RZ, RZ, R6, P4 ;  /* 0x000000ffff03a224 */ /* 0x000fca00020e0606 */
        /* <DEDUP_REMOVED lines=13> */
.L_x_11206:
[----:B------:R-:W-:Y:S02]  /*28230*/  IMAD.MOV.U32 R13, RZ, RZ, R7 ;  /* 0x000000ffff0d7224 */ /* 0x000fe400078e0007 */
[----:B------:R-:W-:Y:S02]  /*28240*/  IMAD.MOV.U32 R12, RZ, RZ, 0x1 ;  /* 0x00000001ff0c7424 */ /* 0x000fe400078e00ff */
[----:B------:R-:W-:-:S07]  /*28250*/  IMAD.MOV.U32 R3, RZ, RZ, R14 ;  /* 0x000000ffff037224 */ /* 0x000fce00078e000e */
[----:B------:R-:W-:Y:S05]  /*28260*/  WARPSYNC.COLLECTIVE R15, `(.L_x_11207) ;  /* 0x000000000f087348 */ /* 0x000fea0003c00000 */
[----:B------:R0:W1:Y:S02]  /*28270*/  SHFL.IDX P6, R14, R13, R12, R11 ;  /* 0x0000000c0d0e7389 */ /* 0x00006400000c000b */
[----:B01----:R-:W-:Y:S01]  /*28280*/  ENDCOLLECTIVE ;  /* 0x000000000000791b */ /* 0x003fe20003800000 */
.L_x_11207:
[----:B------:R-:W-:Y:S01]  /*28290*/  @!P2 LEA R3, P4, R10, R3, 0x1 ;  /* 0x000000030a03a211 */ /* 0x000fe200078808ff */
[----:B------:R-:W-:-:S04]  /*282a0*/  IMAD.MOV.U32 R13, RZ, RZ, R8 ;  /* 0x000000ffff0d7224 */ /* 0x000fc800078e0008 */
[----:B------:R-:W-:Y:S02]  /*282b0*/  @!P2 IMAD.X R2, RZ, RZ, R2, P4 ;  /* 0x000000ffff02a224 */ /* 0x000fe400020e0602 */
[----:B------:R-:W-:-:S07]  /*282c0*/  IMAD.MOV.U32 R7, RZ, RZ, R14 ;  /* 0x000000ffff077224 */ /* 0x000fce00078e000e */
[----:B------:R-:W-:Y:S05]  /*282d0*/  WARPSYNC.COLLECTIVE R15, `(.L_x_11208) ;  /* 0x000000000f087348 */ /* 0x000fea0003c00000 */
[----:B------:R0:W1:Y:S02]  /*282e0*/  SHFL.IDX P6, R14, R13, R12, R11 ;  /* 0x0000000c0d0e7389 */ /* 0x00006400000c000b */
[----:B01----:R-:W-:Y:S01]  /*282f0*/  ENDCOLLECTIVE ;  /* 0x000000000000791b */ /* 0x003fe20003800000 */
.L_x_11208:
        /* <DEDUP_REMOVED lines=9> */
[----:B0-----:R-:W-:Y:S01]  /*28390*/  IMAD.MOV.U32 R2, RZ, RZ, R14 ;  /* 0x000000ffff027224 */ /* 0x001fe200078e000e */
[----:B------:R-:W-:Y:S06]  /*283a0*/  BRA `(.L_x_11209) ;  /* 0xffffffa400647947 */ /* 0x000fec000383ffff */
.L_x_11042:
[----:B-1----:R1:W2:Y:S02]  /*283b0*/  SYNCS.PHASECHK.TRANS64.TRYWAIT P0, [R16+URZ+0x2d820], R0 ;  /* 0x02d82000100075a7 */ /* 0x0022a4000800017f */
[----:B--2---:R-:W-:Y:S05]  /*283c0*/  @!P0 NANOSLEEP.SYNCS 0x989680 ;  /* 0x009896800000895d */ /* 0x004fea0003900000 */
[----:B------:R-:W2:Y:S02]  /*283d0*/  @!P0 SYNCS.PHASECHK.TRANS64 P0, [R16+URZ+0x2d820], R0 ;  /* 0x02d82000100085a7 */ /* 0x000ea4000800007f */
[----:B--2---:R-:W-:Y:S05]  /*283e0*/  @!P0 BRA `(.L_x_11042) ;  /* 0xfffffffc00f08947 */ /* 0x004fea000383ffff */
[----:B------:R-:W-:Y:S05]  /*283f0*/  BRA `(.L_x_11210) ;  /* 0xffffffa400cc7947 */ /* 0x000fea000383ffff */
.L_x_11051:
[----:B-1----:R1:W2:Y:S02]  /*28400*/  SYNCS.PHASECHK.TRANS64.TRYWAIT P0, [R3+URZ+0x2d840], R2 ;  /* 0x02d84002030075a7 */ /* 0x0022a4000800017f */
[----:B--2---:R-:W-:Y:S05]  /*28410*/  @!P0 NANOSLEEP.SYNCS 0x989680 ;  /* 0x009896800000895d */ /* 0x004fea0003900000 */
[----:B------:R-:W2:Y:S02]  /*28420*/  @!P0 SYNCS.PHASECHK.TRANS64 P0, [R3+URZ+0x2d840], R2 ;  /* 0x02d84002030085a7 */ /* 0x000ea4000800007f */
[----:B--2---:R-:W-:Y:S05]  /*28430*/  @!P0 BRA `(.L_x_11051) ;  /* 0xfffffffc00f08947 */ /* 0x004fea000383ffff */
[----:B------:R-:W-:Y:S05]  /*28440*/  BRA `(.L_x_11211) ;  /* 0xffffffa800b47947 */ /* 0x000fea000383ffff */
.L_x_11058:
[----:B0-----:R0:W1:Y:S02]  /*28450*/  SYNCS.PHASECHK.TRANS64.TRYWAIT P0, [R2+URZ+0x2d860], R3 ;  /* 0x02d86003020075a7 */ /* 0x001064000800017f */
[----:B-1----:R-:W-:Y:S05]  /*28460*/  @!P0 NANOSLEEP.SYNCS 0x989680 ;  /* 0x009896800000895d */ /* 0x002fea0003900000 */
[----:B------:R-:W1:Y:S02]  /*28470*/  @!P0 SYNCS.PHASECHK.TRANS64 P0, [R2+URZ+0x2d860], R3 ;  /* 0x02d86003020085a7 */ /* 0x000e64000800007f */
[----:B-1----:R-:W-:Y:S05]  /*28480*/  @!P0 BRA `(.L_x_11058) ;  /* 0xfffffffc00f08947 */ /* 0x002fea000383ffff */
[----:B------:R-:W-:Y:S05]  /*28490*/  BRA `(.L_x_11212) ;  /* 0xffffffac00b87947 */ /* 0x000fea000383ffff */
.L_x_11069:
[----:B0-----:R0:W1:Y:S02]  /*284a0*/  SYNCS.PHASECHK.TRANS64.TRYWAIT P0, [R4+URZ+0x2d840], R2 ;  /* 0x02d84002040075a7 */ /* 0x001064000800017f */
[----:B-1----:R-:W-:Y:S05]  /*284b0*/  @!P0 NANOSLEEP.SYNCS 0x989680 ;  /* 0x009896800000895d */ /* 0x002fea0003900000 */
[----:B------:R-:W1:Y:S02]  /*284c0*/  @!P0 SYNCS.PHASECHK.TRANS64 P0, [R4+URZ+0x2d840], R2 ;  /* 0x02d84002040085a7 */ /* 0x000e64000800007f */
[----:B-1----:R-:W-:Y:S05]  /*284d0*/  @!P0 BRA `(.L_x_11069) ;  /* 0xfffffffc00f08947 */ /* 0x002fea000383ffff */
[----:B------:R-:W-:Y:S05]  /*284e0*/  BRA `(.L_x_11213) ;  /* 0xffffffb400707947 */ /* 0x000fea000383ffff */
.L_x_11076:
[----:B0-----:R0:W1:Y:S02]  /*284f0*/  SYNCS.PHASECHK.TRANS64.TRYWAIT P0, [R3+URZ+0x2d860], R28 ;  /* 0x02d8601c030075a7 */ /* 0x001064000800017f */
[----:B-1----:R-:W-:Y:S05]  /*28500*/  @!P0 NANOSLEEP.SYNCS 0x989680 ;  /* 0x009896800000895d */ /* 0x002fea0003900000 */
[----:B------:R-:W1:Y:S02]  /*28510*/  @!P0 SYNCS.PHASECHK.TRANS64 P0, [R3+URZ+0x2d860], R28 ;  /* 0x02d8601c030085a7 */ /* 0x000e64000800007f */
[----:B-1----:R-:W-:Y:S05]  /*28520*/  @!P0 BRA `(.L_x_11076) ;  /* 0xfffffffc00f08947 */ /* 0x002fea000383ffff */
[----:B------:R-:W-:Y:S05]  /*28530*/  BRA `(.L_x_11214) ;  /* 0xffffffb800747947 */ /* 0x000fea000383ffff */
.L_x_11087:
[----:B0-----:R0:W1:Y:S02]  /*28540*/  SYNCS.PHASECHK.TRANS64.TRYWAIT P0, [R4+URZ+0x2d840], R2 ;  /* 0x02d84002040075a7 */ /* 0x001064000800017f */
[----:B-1----:R-:W-:Y:S05]  /*28550*/  @!P0 NANOSLEEP.SYNCS 0x989680 ;  /* 0x009896800000895d */ /* 0x002fea0003900000 */
[----:B------:R-:W1:Y:S02]  /*28560*/  @!P0 SYNCS.PHASECHK.TRANS64 P0, [R4+URZ+0x2d840], R2 ;  /* 0x02d84002040085a7 */ /* 0x000e64000800007f */
[----:B-1----:R-:W-:Y:S05]  /*28570*/  @!P0 BRA `(.L_x_11087) ;  /* 0xfffffffc00f08947 */ /* 0x002fea000383ffff */
[----:B------:R-:W-:Y:S05]  /*28580*/  BRA `(.L_x_11215) ;  /* 0xffffffc000087947 */ /* 0x000fea000383ffff */
.L_x_11094:
[----:B0-----:R0:W1:Y:S02]  /*28590*/  SYNCS.PHASECHK.TRANS64.TRYWAIT P0, [R3+URZ+0x2d860], R7 ;  /* 0x02d86007030075a7 */ /* 0x001064000800017f */
[----:B-1----:R-:W-:Y:S05]  /*285a0*/  @!P0 NANOSLEEP.SYNCS 0x989680 ;  /* 0x009896800000895d */ /* 0x002fea0003900000 */
[----:B------:R-:W1:Y:S02]  /*285b0*/  @!P0 SYNCS.PHASECHK.TRANS64 P0, [R3+URZ+0x2d860], R7 ;  /* 0x02d86007030085a7 */ /* 0x000e64000800007f */
[----:B-1----:R-:W-:Y:S05]  /*285c0*/  @!P0 BRA `(.L_x_11094) ;  /* 0xfffffffc00f08947 */ /* 0x002fea000383ffff */
[----:B------:R-:W-:Y:S05]  /*285d0*/  BRA `(.L_x_11216) ;  /* 0xffffffc4000c7947 */ /* 0x000fea000383ffff */
.L_x_11107:
[----:B-1----:R1:W2:Y:S02]  /*285e0*/  SYNCS.PHASECHK.TRANS64.TRYWAIT P0, [R3+URZ+0x2d860], R0 ;  /* 0x02d86000030075a7 */ /* 0x0022a4000800017f */
[----:B--2---:R-:W-:Y:S05]  /*285f0*/  @!P0 NANOSLEEP.SYNCS 0x989680 ;  /* 0x009896800000895d */ /* 0x004fea0003900000 */
[----:B------:R-:W2:Y:S02]  /*28600*/  @!P0 SYNCS.PHASECHK.TRANS64 P0, [R3+URZ+0x2d860], R0 ;  /* 0x02d86000030085a7 */ /* 0x000ea4000800007f */
[----:B--2---:R-:W-:Y:S05]  /*28610*/  @!P0 BRA `(.L_x_11107) ;  /* 0xfffffffc00f08947 */ /* 0x004fea000383ffff */
[----:B------:R-:W-:Y:S05]  /*28620*/  BRA `(.L_x_11217) ;  /* 0xffffffc800887947 */ /* 0x000fea000383ffff */
.L_x_11116:
[----:B------:R-:W-:Y:S01]  /*28630*/  BSSY B0, `(.L_x_11218) ;  /* 0x0000008000007945 */ /* 0x000fe20003800000 */
[----:B------:R-:W-:Y:S02]  /*28640*/  IMAD.MOV.U32 R13, RZ, RZ, R24 ;  /* 0x000000ffff0d7224 */ /* 0x000fe400078e0018 */
[----:B------:R-:W-:Y:S02]  /*28650*/  IMAD.MOV.U32 R12, RZ, RZ, RZ ;  /* 0x000000ffff0c7224 */ /* 0x000fe400078e00ff */
[----:B------:R-:W-:Y:S02]  /*28660*/  IMAD.MOV.U32 R11, RZ, RZ, 0x1f ;  /* 0x0000001fff0b7424 */ /* 0x000fe400078e00ff */
[----:B------:R-:W-:-:S07]  /*28670*/  IMAD.MOV.U32 R15, RZ, RZ, -0x1 ;  /* 0xffffffffff0f7424 */ /* 0x000fce00078e00ff */
[----:B--2---:R-:W-:Y:S05]  /*28680*/  WARPSYNC.COLLECTIVE R15, `(.L_x_11219) ;  /* 0x000000000f087348 */ /* 0x004fea0003c00000 */
[----:B------:R0:W1:Y:S02]  /*28690*/  SHFL.IDX P6, R14, R13, R12, R11 ;  /* 0x0000000c0d0e7389 */ /* 0x00006400000c000b */
[----:B012---:R-:W-:Y:S01]  /*286a0*/  ENDCOLLECTIVE ;  /* 0x000000000000791b */ /* 0x007fe20003800000 */
.L_x_11219:
[----:B------:R-:W-:Y:S05]  /*286b0*/  BSYNC B0 ;  /* 0x0000000000007941 */ /* 0x000fea0003800000 */
.L_x_11218:
        /* <DEDUP_REMOVED lines=10> */
.L_x_11220:
        /* <DEDUP_REMOVED lines=13> */
[C---:B------:R-:W-:Y:S01]  /*28830*/  ISETP.GE.U32.AND P3, PT, R8.reuse, 0x10, PT ;  /* 0x000000100800780c */ /* 0x040fe20003f66070 */
[----:B--2---:R-:W-:Y:S02]  /*28840*/  @!P0 IMAD.MOV.U32 R25, RZ, RZ, R7 ;  /* 0x000000ffff198224 */ /* 0x004fe400078e0007 */
[----:B---3--:R-:W-:Y:S01]  /*28850*/  @!P0 IMAD.MOV.U32 R5, RZ, RZ, R4 ;  /* 0x000000ffff058224 */ /* 0x008fe200078e0004 */
[----:B------:R-:W-:-:S03]  /*28860*/  ISETP.GE.U32.AND P0, PT, R8, 0x2, PT ;  /* 0x000000020800780c */ /* 0x000fc60003f06070 */
[----:B------:R-:W-:-:S10]  /*28870*/  IMAD R13, R5, R25, RZ ;  /* 0x00000019050d7224 */ /* 0x000fd400078e02ff */
[----:B------:R-:W-:Y:S05]  /*28880*/  WARPSYNC.COLLECTIVE R15, `(.L_x_11221) ;  /* 0x000000000f087348 */ /* 0x000fea0003c00000 */
[----:B------:R0:W1:Y:S02]  /*28890*/  SHFL.UP P6, R14, R13, R12, R11 ;  /* 0x0400000c0d0e7389 */ /* 0x00006400000c000b */
[----:B01----:R-:W-:Y:S01]  /*288a0*/  ENDCOLLECTIVE ;  /* 0x000000000000791b */ /* 0x003fe20003800000 */
.L_x_11221:
        /* <DEDUP_REMOVED lines=8> */
.L_x_11222:
[----:B------:R-:W-:Y:S01]  /*28930*/  IMAD.MOV.U32 R12, RZ, RZ, 0x4 ;  /* 0x00000004ff0c7424 */ /* 0x000fe200078e00ff */
[----:B------:R-:W-:-:S05]  /*28940*/  SEL R3, R14, RZ, P0 ;  /* 0x000000ff0e037207 */ /* 0x000fca0000000000 */
[----:B------:R-:W-:-:S04]  /*28950*/  IMAD.IADD R2, R4, 0x1, R3 ;  /* 0x0000000104027824 */ /* 0x000fc800078e0203 */
[----:B------:R-:W-:-:S07]  /*28960*/  IMAD.MOV.U32 R13, RZ, RZ, R2 ;  /* 0x000000ffff0d7224 */ /* 0x000fce00078e0002 */
[----:B------:R-:W-:Y:S05]  /*28970*/  WARPSYNC.COLLECTIVE R15, `(.L_x_11223) ;  /* 0x000000000f087348 */ /* 0x000fea0003c00000 */
[----:B------:R0:W1:Y:S02]  /*28980*/  SHFL.UP P6, R14, R13, R12, R11 ;  /* 0x0400000c0d0e7389 */ /* 0x00006400000c000b */
[----:B01----:R-:W-:Y:S01]  /*28990*/  ENDCOLLECTIVE ;  /* 0x000000000000791b */ /* 0x003fe20003800000 */
.L_x_11223:
[----:B------:R-:W-:Y:S01]  /*289a0*/  IMAD.MOV.U32 R12, RZ, RZ, 0x8 ;  /* 0x00000008ff0c7424 */ /* 0x000fe200078e00ff */
[----:B------:R-:W-:-:S05]  /*289b0*/  SEL R3, R14, RZ, P1 ;  /* 0x000000ff0e037207 */ /* 0x000fca0000800000 */
[----:B------:R-:W-:-:S04]  /*289c0*/  IMAD.IADD R3, R2, 0x1, R3 ;  /* 0x0000000102037824 */ /* 0x000fc800078e0203 */
[----:B------:R-:W-:-:S07]  /*289d0*/  IMAD.MOV.U32 R13, RZ, RZ, R3 ;  /* 0x000000ffff0d7224 */ /* 0x000fce00078e0003 */
[----:B------:R-:W-:Y:S05]  /*289e0*/  WARPSYNC.COLLECTIVE R15, `(.L_x_11224) ;  /* 0x000000000f087348 */ /* 0x000fea0003c00000 */
[----:B------:R0:W1:Y:S02]  /*289f0*/  SHFL.UP P6, R14, R13, R12, R11 ;  /* 0x0400000c0d0e7389 */ /* 0x00006400000c000b */
[----:B01----:R-:W-:Y:S01]  /*28a00*/  ENDCOLLECTIVE ;  /* 0x000000000000791b */ /* 0x003fe20003800000 */
.L_x_11224:
[----:B------:R-:W-:Y:S01]  /*28a10*/  IMAD.MOV.U32 R12, RZ, RZ, 0x10 ;  /* 0x00000010ff0c7424 */ /* 0x000fe200078e00ff */
[----:B------:R-:W-:-:S05]  /*28a20*/  SEL R4, R14, RZ, P2 ;  /* 0x000000ff0e047207 */ /* 0x000fca0001000000 */
[----:B------:R-:W-:-:S04]  /*28a30*/  IMAD.IADD R4, R3, 0x1, R4 ;  /* 0x0000000103047824 */ /* 0x000fc800078e0204 */
[----:B------:R-:W-:-:S07]  /*28a40*/  IMAD.MOV.U32 R13, RZ, RZ, R4 ;  /* 0x000000ffff0d7224 */ /* 0x000fce00078e0004 */
[----:B------:R-:W-:Y:S05]  /*28a50*/  WARPSYNC.COLLECTIVE R15, `(.L_x_11225) ;  /* 0x000000000f087348 */ /* 0x000fea0003c00000 */
[----:B------:R0:W1:Y:S02]  /*28a60*/  SHFL.UP P6, R14, R13, R12, R11 ;  /* 0x0400000c0d0e7389 */ /* 0x00006400000c000b */
[----:B01----:R-:W-:Y:S01]  /*28a70*/  ENDCOLLECTIVE ;  /* 0x000000000000791b */ /* 0x003fe20003800000 */
.L_x_11225:
        /* <DEDUP_REMOVED lines=8> */
.L_x_11226:
[----:B------:R-:W-:Y:S05]  /*28b00*/  BRA `(.L_x_11227) ;  /* 0xffffffcc00487947 */ /* 0x000fea000383ffff */
.L_x_11119:
[----:B------:R-:W-:Y:S01]  /*28b10*/  BSSY B0, `(.L_x_11228) ;  /* 0x0000007000007945 */ /* 0x000fe20003800000 */
[----:B------:R-:W-:Y:S02]  /*28b20*/  IMAD.MOV.U32 R12, RZ, RZ, 0x1 ;  /* 0x00000001ff0c7424 */ /* 0x000fe400078e00ff */
[----:B------:R-:W-:Y:S02]  /*28b30*/  IMAD.MOV.U32 R11, RZ, RZ, RZ ;  /* 0x000000ffff0b7224 */ /* 0x000fe400078e00ff */
[----:B------:R-:W-:-:S07]  /*28b40*/  IMAD.MOV.U32 R15, RZ, RZ, -0x1 ;  /* 0xffffffffff0f7424 */ /* 0x000fce00078e00ff */
[----:B------:R-:W-:Y:S05]  /*28b50*/  WARPSYNC.COLLECTIVE R15, `(.L_x_11229) ;  /* 0x000000000f087348 */ /* 0x000fea0003c00000 */
[----:B------:R0:W1:Y:S02]  /*28b60*/  SHFL.UP P6, R14, R13, R12, R11 ;  /* 0x0400000c0d0e7389 */ /* 0x00006400000c000b */
[----:B01----:R-:W-:Y:S01]  /*28b70*/  ENDCOLLECTIVE ;  /* 0x000000000000791b */ /* 0x003fe20003800000 */
.L_x_11229:
[----:B------:R-:W-:Y:S05]  /*28b80*/  BSYNC B0 ;  /* 0x0000000000007941 */ /* 0x000fea0003800000 */
.L_x_11228:
        /* <DEDUP_REMOVED lines=9> */
.L_x_11230:
[----:B------:R-:W-:Y:S01]  /*28c20*/  IMAD.MOV.U32 R12, RZ, RZ, 0x4 ;  /* 0x00000004ff0c7424 */ /* 0x000fe200078e00ff */
[----:B------:R-:W-:-:S05]  /*28c30*/  SEL R2, R14, RZ, P0 ;  /* 0x000000ff0e027207 */ /* 0x000fca0000000000 */
[----:B------:R-:W-:-:S04]  /*28c40*/  IMAD.IADD R2, R13, 0x1, R2 ;  /* 0x000000010d027824 */ /* 0x000fc800078e0202 */
[----:B------:R-:W-:-:S07]  /*28c50*/  IMAD.MOV.U32 R13, RZ, RZ, R2 ;  /* 0x000000ffff0d7224 */ /* 0x000fce00078e0002 */
[----:B------:R-:W-:Y:S05]  /*28c60*/  WARPSYNC.COLLECTIVE R15, `(.L_x_11231) ;  /* 0x000000000f087348 */ /* 0x000fea0003c00000 */
[----:B------:R0:W1:Y:S02]  /*28c70*/  SHFL.UP P6, R14, R13, R12, R11 ;  /* 0x0400000c0d0e7389 */ /* 0x00006400000c000b */
[----:B01----:R-:W-:Y:S01]  /*28c80*/  ENDCOLLECTIVE ;  /* 0x000000000000791b */ /* 0x003fe20003800000 */
.L_x_11231:
[----:B------:R-:W-:Y:S01]  /*28c90*/  IMAD.MOV.U32 R12, RZ, RZ, 0x8 ;  /* 0x00000008ff0c7424 */ /* 0x000fe200078e00ff */
[----:B------:R-:W-:-:S05]  /*28ca0*/  SEL R3, R14, RZ, P1 ;  /* 0x000000ff0e037207 */ /* 0x000fca0000800000 */
[----:B------:R-:W-:-:S04]  /*28cb0*/  IMAD.IADD R3, R2, 0x1, R3 ;  /* 0x0000000102037824 */ /* 0x000fc800078e0203 */
[----:B------:R-:W-:-:S07]  /*28cc0*/  IMAD.MOV.U32 R13, RZ, RZ, R3 ;  /* 0x000000ffff0d7224 */ /* 0x000fce00078e0003 */
[----:B------:R-:W-:Y:S05]  /*28cd0*/  WARPSYNC.COLLECTIVE R15, `(.L_x_11232) ;  /* 0x000000000f087348 */ /* 0x000fea0003c00000 */
[----:B------:R0:W1:Y:S02]  /*28ce0*/  SHFL.UP P6, R14, R13, R12, R11 ;  /* 0x0400000c0d0e7389 */ /* 0x00006400000c000b */
[----:B01----:R-:W-:Y:S01]  /*28cf0*/  ENDCOLLECTIVE ;  /* 0x000000000000791b */ /* 0x003fe20003800000 */
.L_x_11232:
[----:B------:R-:W-:Y:S01]  /*28d00*/  IMAD.MOV.U32 R12, RZ, RZ, 0x10 ;  /* 0x00000010ff0c7424 */ /* 0x000fe200078e00ff */
[----:B------:R-:W-:-:S05]  /*28d10*/  SEL R4, R14, RZ, P2 ;  /* 0x000000ff0e047207 */ /* 0x000fca0001000000 */
[----:B------:R-:W-:-:S04]  /*28d20*/  IMAD.IADD R4, R3, 0x1, R4 ;  /* 0x0000000103047824 */ /* 0x000fc800078e0204 */
[----:B------:R-:W-:-:S07]  /*28d30*/  IMAD.MOV.U32 R13, RZ, RZ, R4 ;  /* 0x000000ffff0d7224 */ /* 0x000fce00078e0004 */
[----:B------:R-:W-:Y:S05]  /*28d40*/  WARPSYNC.COLLECTIVE R15, `(.L_x_11233) ;  /* 0x000000000f087348 */ /* 0x000fea0003c00000 */
[----:B------:R0:W1:Y:S02]  /*28d50*/  SHFL.UP P6, R14, R13, R12, R11 ;  /* 0x0400000c0d0e7389 */ /* 0x00006400000c000b */
[----:B01----:R-:W-:Y:S01]  /*28d60*/  ENDCOLLECTIVE ;  /* 0x000000000000791b */ /* 0x003fe20003800000 */
.L_x_11233:
        /* <DEDUP_REMOVED lines=8> */
.L_x_11234:
[----:B------:R-:W-:Y:S05]  /*28df0*/  BRA `(.L_x_11235) ;  /* 0xffffffcc00307947 */ /* 0x000fea000383ffff */
.L_x_11121:
[----:B------:R-:W-:Y:S01]  /*28e00*/  BSSY B0, `(.L_x_11236) ;  /* 0x0000006000007945 */ /* 0x000fe20003800000 */
[----:B------:R-:W-:Y:S01]  /*28e10*/  PLOP3.LUT P6, PT, P6, PT, PT, 0x8, 0x0 ;  /* 0x000000000000781c */ /* 0x000fe200037ce170 */
[----:B------:R-:W-:-:S12]  /*28e20*/  IMAD.MOV.U32 R15, RZ, RZ, -0x1 ;  /* 0xffffffffff0f7424 */ /* 0x000fd800078e00ff */
[----:B0-----:R-:W-:Y:S05]  /*28e30*/  WARPSYNC.COLLECTIVE R15, `(.L_x_11237) ;  /* 0x000000000f087348 */ /* 0x001fea0003c00000 */
[----:B------:R-:W-:Y:S01]  /*28e40*/  VOTE.ANY R14, PT, P6 ;  /* 0x00000000000e7806 */ /* 0x000fe200030e0100 */
[----:B0-----:R-:W-:Y:S06]  /*28e50*/  ENDCOLLECTIVE ;  /* 0x000000000000791b */ /* 0x001fec0003800000 */
.L_x_11237:
[----:B------:R-:W-:Y:S05]  /*28e60*/  BSYNC B0 ;  /* 0x0000000000007941 */ /* 0x000fea0003800000 */
.L_x_11236:
        /* <DEDUP_REMOVED lines=10> */
.L_x_11238:
[----:B------:R-:W-:Y:S02]  /*28f10*/  IMAD.MOV.U32 R13, RZ, RZ, R5 ;  /* 0x000000ffff0d7224 */ /* 0x000fe400078e0005 */
[----:B------:R-:W-:-:S07]  /*28f20*/  IMAD.MOV.U32 R25, RZ, RZ, R14 ;  /* 0x000000ffff197224 */ /* 0x000fce00078e000e */
[----:B------:R-:W-:Y:S05]  /*28f30*/  WARPSYNC.COLLECTIVE R15, `(.L_x_11239) ;  /* 0x000000000f087348 */ /* 0x000fea0003c00000 */
[----:B------:R0:W1:Y:S02]  /*28f40*/  SHFL.IDX P6, R14, R13, R12, R11 ;  /* 0x0000000c0d0e7389 */ /* 0x00006400000c000b */
[----:B01----:R-:W-:Y:S01]  /*28f50*/  ENDCOLLECTIVE ;  /* 0x000000000000791b */ /* 0x003fe20003800000 */
.L_x_11239:
[----:B------:R-:W-:Y:S01]  /*28f60*/  IMAD.MOV.U32 R5, RZ, RZ, R14 ;  /* 0x000000ffff057224 */ /* 0x000fe200078e000e */
[----:B------:R-:W-:Y:S06]  /*28f70*/  BRA `(.L_x_11240) ;  /* 0xffffffcc00107947 */ /* 0x000fec000383ffff */
.L_x_11123:
[----:B------:R-:W-:Y:S01]  /*28f80*/  BSSY B0, `(.L_x_11241) ;  /* 0x0000007000007945 */ /* 0x000fe20003800000 */
[----:B------:R-:W-:Y:S02]  /*28f90*/  IMAD.MOV.U32 R13, RZ, RZ, R2 ;  /* 0x000000ffff0d7224 */ /* 0x000fe400078e0002 */
[----:B------:R-:W-:Y:S02]  /*28fa0*/  IMAD.MOV.U32 R11, RZ, RZ, 0x1f ;  /* 0x0000001fff0b7424 */ /* 0x000fe400078e00ff */
[----:B------:R-:W-:-:S07]  /*28fb0*/  IMAD.MOV.U32 R15, RZ, RZ, -0x1 ;  /* 0xffffffffff0f7424 */ /* 0x000fce00078e00ff */
[----:B0123--:R-:W-:Y:S05]  /*28fc0*/  WARPSYNC.COLLECTIVE R15, `(.L_x_11242) ;  /* 0x000000000f087348 */ /* 0x00ffea0003c00000 */
[----:B------:R4:W0:Y:S02]  /*28fd0*/  SHFL.IDX P6, R14, R13, R12, R11 ;  /* 0x0000000c0d0e7389 */ /* 0x00082400000c000b */
[----:B01234-:R-:W-:Y:S01]  /*28fe0*/  ENDCOLLECTIVE ;  /* 0x000000000000791b */ /* 0x01ffe20003800000 */
.L_x_11242:
[----:B------:R-:W-:Y:S05]  /*28ff0*/  BSYNC B0 ;  /* 0x0000000000007941 */ /* 0x000fea0003800000 */
.L_x_11241:
[----:B------:R-:W-:Y:S01]  /*29000*/  IMAD.MOV.U32 R24, RZ, RZ, R14 ;  /* 0x000000ffff187224 */ /* 0x000fe200078e000e */
[----:B------:R-:W-:Y:S06]  /*29010*/  BRA `(.L_x_11122) ;  /* 0xffffffcc00007947 */ /* 0x000fec000383ffff */
.L_x_11129:
[----:B-1----:R1:W2:Y:S02]  /*29020*/  SYNCS.PHASECHK.TRANS64.TRYWAIT P0, [R9+URZ+0x2d820], R0 ;  /* 0x02d82000090075a7 */ /* 0x0022a4000800017f */
[----:B--2---:R-:W-:Y:S05]  /*29030*/  @!P0 NANOSLEEP.SYNCS 0x989680 ;  /* 0x009896800000895d */ /* 0x004fea0003900000 */
[----:B------:R-:W2:Y:S02]  /*29040*/  @!P0 SYNCS.PHASECHK.TRANS64 P0, [R9+URZ+0x2d820], R0 ;  /* 0x02d82000090085a7 */ /* 0x000ea4000800007f */
[----:B--2---:R-:W-:Y:S05]  /*29050*/  @!P0 BRA `(.L_x_11129) ;  /* 0xfffffffc00f08947 */ /* 0x004fea000383ffff */
[----:B------:R-:W-:Y:S05]  /*29060*/  BRA `(.L_x_11243) ;  /* 0xffffffd400587947 */ /* 0x000fea000383ffff */
.L_x_11130:
        /* <DEDUP_REMOVED lines=8> */
[----:B01----:R-:W-:Y:S05]  /*290f0*/  WARPSYNC.COLLECTIVE R15, `(.L_x_11245) ;  /* 0x000000000f087348 */ /* 0x003fea0003c00000 */
[----:B------:R2:W3:Y:S02]  /*29100*/  SHFL.IDX P6, R14, R13, R12, R11 ;  /* 0x0000000c0d0e7389 */ /* 0x0004e400000c000b */
[----:B0123--:R-:W-:Y:S01]  /*29110*/  ENDCOLLECTIVE ;  /* 0x000000000000791b */ /* 0x00ffe20003800000 */
.L_x_11245:
[----:B------:R-:W-:Y:S05]  /*29120*/  BSYNC B0 ;  /* 0x0000000000007941 */ /* 0x000fea0003800000 */
.L_x_11244:
[----:B------:R-:W-:Y:S05]  /*29130*/  BRA `(.L_x_11246) ;  /* 0xffffffd400407947 */ /* 0x000fea000383ffff */
.L_x_11131:
[----:B------:R-:W-:Y:S01]  /*29140*/  BSSY B0, `(.L_x_11247) ;  /* 0x0000006000007945 */ /* 0x000fe20003800000 */
[----:B------:R-:W-:-:S07]  /*29150*/  IMAD.MOV.U32 R15, RZ, RZ, -0x1 ;  /* 0xffffffffff0f7424 */ /* 0x000fce00078e00ff */
[----:B01----:R-:W-:Y:S05]  /*29160*/  WARPSYNC.COLLECTIVE R15, `(.L_x_11248) ;  /* 0x000000000f0c7348 */ /* 0x003fea0003c00000 */
[----:B------:R-:W-:Y:S02]  /*29170*/  ELECT P6, UR62, PT ;  /* 0x00000000003e782f */ /* 0x000fe400038c0000 */
[----:B------:R-:W-:Y:S01]  /*29180*/  MOV R14, UR62 ;  /* 0x0000003e000e7c02 */ /* 0x000fe20008000f00 */
[----:B01----:R-:W-:Y:S10]  /*29190*/  ENDCOLLECTIVE ;  /* 0x000000000000791b */ /* 0x003ff40003800000 */
.L_x_11248:
[----:B------:R-:W-:Y:S05]  /*291a0*/  BSYNC B0 ;  /* 0x0000000000007941 */ /* 0x000fea0003800000 */
.L_x_11247:
[----:B------:R-:W-:Y:S05]  /*291b0*/  BRA `(.L_x_11249) ;  /* 0xffffffd400347947 */ /* 0x000fea000383ffff */
.L_x_11133:
[----:B-1----:R1:W2:Y:S02]  /*291c0*/  SYNCS.PHASECHK.TRANS64.TRYWAIT P0, [R5+URZ], R4 ;  /* 0x00000004050075a7 */ /* 0x0022a4000800017f */
[----:B--2---:R-:W-:Y:S05]  /*291d0*/  @!P0 NANOSLEEP.SYNCS 0x989680 ;  /* 0x009896800000895d */ /* 0x004fea0003900000 */
[----:B------:R-:W2:Y:S02]  /*291e0*/  @!P0 SYNCS.PHASECHK.TRANS64 P0, [R5+URZ], R4 ;  /* 0x00000004050085a7 */ /* 0x000ea4000800007f */
[----:B--2---:R-:W-:Y:S05]  /*291f0*/  @!P0 BRA `(.L_x_11133) ;  /* 0xfffffffc00f08947 */ /* 0x004fea000383ffff */
[----:B------:R-:W-:Y:S05]  /*29200*/  BRA `(.L_x_11250) ;  /* 0xffffffd400687947 */ /* 0x000fea000383ffff */
.L_x_11134:
[----:B--2---:R2:W3:Y:S02]  /*29210*/  SYNCS.PHASECHK.TRANS64.TRYWAIT P0, [R3+URZ], R2 ;  /* 0x00000002030075a7 */ /* 0x0044e4000800017f */
[----:B---3--:R-:W-:Y:S05]  /*29220*/  @!P0 NANOSLEEP.SYNCS 0x989680 ;  /* 0x009896800000895d */ /* 0x008fea0003900000 */
[----:B------:R-:W3:Y:S02]  /*29230*/  @!P0 SYNCS.PHASECHK.TRANS64 P0, [R3+URZ], R2 ;  /* 0x00000002030085a7 */ /* 0x000ee4000800007f */
[----:B---3--:R-:W-:Y:S05]  /*29240*/  @!P0 BRA `(.L_x_11134) ;  /* 0xfffffffc00f08947 */ /* 0x008fea000383ffff */
[----:B------:R-:W-:Y:S05]  /*29250*/  BRA `(.L_x_11251) ;  /* 0xffffffd4005c7947 */ /* 0x000fea000383ffff */
.L_x_11136:
[----:B---3--:R3:W4:Y:S02]  /*29260*/  SYNCS.PHASECHK.TRANS64.TRYWAIT P0, [R19+URZ], R4 ;  /* 0x00000004130075a7 */ /* 0x008724000800017f */
[----:B----4-:R-:W-:Y:S05]  /*29270*/  @!P0 NANOSLEEP.SYNCS 0x989680 ;  /* 0x009896800000895d */ /* 0x010fea0003900000 */
[----:B------:R-:W4:Y:S02]  /*29280*/  @!P0 SYNCS.PHASECHK.TRANS64 P0, [R19+URZ], R4 ;  /* 0x00000004130085a7 */ /* 0x000f24000800007f */
[----:B----4-:R-:W-:Y:S05]  /*29290*/  @!P0 BRA `(.L_x_11136) ;  /* 0xfffffffc00f08947 */ /* 0x010fea000383ffff */
[----:B------:R-:W-:Y:S05]  /*292a0*/  BRA `(.L_x_11252) ;  /* 0xffffffd400607947 */ /* 0x000fea000383ffff */
.L_x_11253:
        /* <DEDUP_REMOVED lines=13> */
.L_x_14871:


//--------------------- .text._ZN7cutlass13device_kernelIN5flash11enable_sm90INS1_16FlashAttnFwdSm90INS1_25CollectiveMainloopFwdSm90ILi2EN4cute5tupleIJNS5_1CILi1EEES8_S8_EEENS6_IJNS7_ILi192EEENS7_ILi144EEENS7_ILi96EEEEEELi96ENS_6half_tEfNS_4arch4Sm90ELb1ELb0ELb1ELb0ELb0ELb0ELb0ELb0ELb1ELb1ELb1ELb0EEENS1_21CollectiveEpilogueFwdINS6_IJSA_SC_SB_EEES9_SE_SG_Li384ELb0ELb1ELb1ELb0EEENS1_19SingleTileSchedulerILb0ELb1ELb1ELi192EEEEEEEEEvNT_6ParamsE --------------------------
	.section	.text._ZN7cutlass13device_kernelIN5flash11enable_sm90INS1_16FlashAttnFwdSm90INS1_25CollectiveMainloopFwdSm90ILi2EN4cute5tupleIJNS5_1CILi1EEES8_S8_EEENS6_IJNS7_ILi192EEENS7_ILi144EEENS7_ILi96EEEEEELi96ENS_6half_tEfNS_4arch4Sm90ELb1ELb0ELb1ELb0ELb0ELb0ELb0ELb0ELb1ELb1ELb1ELb0EEENS1_21CollectiveEpilogueFwdINS6_IJSA_SC_SB_EEES9_SE_SG_Li384ELb0ELb1ELb1ELb0EEENS1_19SingleTileSchedulerILb0ELb1ELb1ELi192EEEEEEEEEvNT_6ParamsE,"ax",@progbits
	.align	128
.text._ZN7cutlass13device_kernelIN5flash11enable_sm90INS1_16FlashAttnFwdSm90INS1_25CollectiveMainloopFwdSm90ILi2EN4cute5tupleIJNS5_1CILi1EEES8_S8_EEENS6_IJNS7_ILi192EEENS7_ILi144EEENS7_ILi96EEEEEELi96ENS_6half_tEfNS_4arch4Sm90ELb1ELb0ELb1ELb0ELb0ELb0ELb0ELb0ELb1ELb1ELb1ELb0EEENS1_21CollectiveEpilogueFwdINS6_IJSA_SC_SB_EEES9_SE_SG_Li384ELb0ELb1ELb1ELb0EEENS1_19SingleTileSchedulerILb0ELb1ELb1ELi192EEEEEEEEEvNT_6ParamsE:
        .type           _ZN7cutlass13device_kernelIN5flash11enable_sm90INS1_16FlashAttnFwdSm90INS1_25CollectiveMainloopFwdSm90ILi2EN4cute5tupleIJNS5_1CILi1EEES8_S8_EEENS6_IJNS7_ILi192EEENS7_ILi144EEENS7_ILi96EEEEEELi96ENS_6half_tEfNS_4arch4Sm90ELb1ELb0ELb1ELb0ELb0ELb0ELb0ELb0ELb1ELb1ELb1ELb0EEENS1_21CollectiveEpilogueFwdINS6_IJSA_SC_SB_EEES9_SE_SG_Li384ELb0ELb1ELb1ELb0EEENS1_19SingleTileSchedulerILb0ELb1ELb1ELi192EEEEEEEEEvNT_6ParamsE,@function
        .size           _ZN7cutlass13device_kernelIN5flash11enable_sm90INS1_16FlashAttnFwdSm90INS1_25CollectiveMainloopFwdSm90ILi2EN4cute5tupleIJNS5_1CILi1EEES8_S8_EEENS6_IJNS7_ILi192EEENS7_ILi144EEENS7_ILi96EEEEEELi96ENS_6half_tEfNS_4arch4Sm90ELb1ELb0ELb1ELb0ELb0ELb0ELb0ELb0ELb1ELb1ELb1ELb0EEENS1_21CollectiveEpilogueFwdINS6_IJSA_SC_SB_EEES9_SE_SG_Li384ELb0ELb1ELb1ELb0EEENS1_19SingleTileSchedulerILb0ELb1ELb1ELi192EEEEEEEEEvNT_6ParamsE,(.L_x_14872 - _ZN7cutlass13device_kernelIN5flash11enable_sm90INS1_16FlashAttnFwdSm90INS1_25CollectiveMainloopFwdSm90ILi2EN4cute5tupleIJNS5_1CILi1EEES8_S8_EEENS6_IJNS7_ILi192EEENS7_ILi144EEENS7_ILi96EEEEEELi96ENS_6half_tEfNS_4arch4Sm90ELb1ELb0ELb1ELb0ELb0ELb0ELb0ELb0ELb1ELb1ELb1ELb0EEENS1_21CollectiveEpilogueFwdINS6_IJSA_SC_SB_EEES9_SE_SG_Li384ELb0ELb1ELb1ELb0EEENS1_19SingleTileSchedulerILb0ELb1ELb1ELi192EEEEEEEEEvNT_6ParamsE)
        .other          _ZN7cutlass13device_kernelIN5flash11enable_sm90INS1_16FlashAttnFwdSm90INS1_25CollectiveMainloopFwdSm90ILi2EN4cute5tupleIJNS5_1CILi1EEES8_S8_EEENS6_IJNS7_ILi192EEENS7_ILi144EEENS7_ILi96EEEEEELi96ENS_6half_tEfNS_4arch4Sm90ELb1ELb0ELb1ELb0ELb0ELb0ELb0ELb0ELb1ELb1ELb1ELb0EEENS1_21CollectiveEpilogueFwdINS6_IJSA_SC_SB_EEES9_SE_SG_Li384ELb0ELb1ELb1ELb0EEENS1_19SingleTileSchedulerILb0ELb1ELb1ELi192EEEEEEEEEvNT_6ParamsE,@"STO_CUDA_ENTRY STV_DEFAULT"
_ZN7cutlass13device_kernelIN5flash11enable_sm90INS1_16FlashAttnFwdSm90INS1_25CollectiveMainloopFwdSm90ILi2EN4cute5tupleIJNS5_1CILi1EEES8_S8_EEENS6_IJNS7_ILi192EEENS7_ILi144EEENS7_ILi96EEEEEELi96ENS_6half_tEfNS_4arch4Sm90ELb1ELb0ELb1ELb0ELb0ELb0ELb0ELb0ELb1ELb1ELb1ELb0EEENS1_21CollectiveEpilogueFwdINS6_IJSA_SC_SB_EEES9_SE_SG_Li384ELb0ELb1ELb1ELb0EEENS1_19SingleTileSchedulerILb0ELb1ELb1ELi192EEEEEEEEEvNT_6ParamsE:
        /* <DEDUP_REMOVED lines=17> */
.L_x_11255:
[----:B------:R-:W-:Y:S05]  /*0110*/  BSYNC B0 ;  /* 0x0000000000007941 */ /* 0x000fea0003800000 */
.L_x_11254:
        /* <DEDUP_REMOVED lines=40> */
.L_x_11256:
        /* <DEDUP_REMOVED lines=22> */
.L_x_11257:
        /* <DEDUP_REMOVED lines=18> */
.L_x_11258:
        /* <DEDUP_REMOVED lines=22> */
.L_x_11259:
        /* <DEDUP_REMOVED lines=22> */
.L_x_11260:
[----:B--2---:R-:W-:Y:S01]  /*08e0*/  ISETP.NE.AND P0, PT, R2, RZ, PT ;  /* 0x000000ff0200720c */ /* 0x004fe20003f05270 */
[----:B------:R-:W-:Y:S01]  /*08f0*/  IMAD.MOV.U32 R27, RZ, RZ, 0x1 ;  /* 0x00000001ff1b7424 */ /* 0x000fe200078e00ff */
[----:B------:R-:W-:Y:S01]  /*0900*/  NOP ;  /* 0x0000000000007918 */ /* 0x000fe20000000000 */
[----:B------:R-:W-:Y:S01]  /*0910*/  BSSY B6, `(.L_x_11261) ;  /* 0x00013db000067945 */ /* 0x000fe20003800000 */
[----:B------:R-:W-:Y:S02]  /*0920*/  LOP3.LUT R28, R4, 0x7f, RZ, 0xc0, !PT ;  /* 0x0000007f041c7812 */ /* 0x000fe400078ec0ff */
[----:B------:R-:W-:Y:S01]  /*0930*/  SEL R27, R27, 0x2, !P0 ;  /* 0x000000021b1b7807 */ /* 0x000fe20004000000 */
[----:B01-34-:R-:W-:Y:S06]  /*0940*/  BAR.SYNC.DEFER_BLOCKING 0x0 ;  /* 0x0000000000007b1d */ /* 0x01bfec0000010000 */
[----:B------:R-:W-:Y:S05]  /*0950*/  @!P0 BRA `(.L_x_11262) ;  /* 0x000000fc001c8947 */ /* 0x000fea0003800000 */
.L_x_11263:
        /* <DEDUP_REMOVED lines=19> */
[----:B------:R2:W-:Y:S01]  /*0a90*/  STL [R1], R5 ;  /* 0x0000000501007387 */ /* 0x0005e20000100800 */
        /* <DEDUP_REMOVED lines=8> */
[----:B------:R-:W3:Y:S08]  /*0b20*/  LDC.64 R8, c[0x0][0x418] ;  /* 0x00010600ff087b82 */ /* 0x000ef00000000a00 */
[----:B------:R-:W4:Y:S01]  /*0b30*/  LDC R3, c[0x0][0x288] ;  /* 0x0000a200ff037b82 */ /* 0x000f220000000800 */
[----:B0-----:R-:W-:-:S07]  /*0b40*/  ISETP.NE.AND P1, PT, R0, 0x1, PT ;  /* 0x000000010000780c */ /* 0x001fce0003f25270 */
[----:B------:R-:W0:Y:S01]  /*0b50*/  LDC R16, c[0x0][0x424] ;  /* 0x00010900ff107b82 */ /* 0x000e220000000800 */
[----:B---3--:R-:W-:-:S07]  /*0b60*/  ISETP.NE.U32.AND P0, PT, R8, RZ, PT ;  /* 0x000000ff0800720c */ /* 0x008fce0003f05070 */
[----:B------:R-:W3:Y:S01]  /*0b70*/  LDC R19, c[0x0][0x2f0] ;  /* 0x0000bc00ff137b82 */ /* 0x000ee20000000800 */
[----:B-1----:R-:W-:Y:S01]  /*0b80*/  IMAD R18, R18, 0xc0, RZ ;  /* 0x000000c012127824 */ /* 0x002fe200078e02ff */
[----:B------:R-:W-:-:S03]  /*0b90*/  ISETP.NE.AND.EX P0, PT, R9, RZ, PT, P0 ;  /* 0x000000ff0900720c */ /* 0x000fc60003f05300 */
[----:B------:R-:W-:Y:S01]  /*0ba0*/  @P1 VIADD R0, R18, 0xbf ;  /* 0x000000bf12001836 */ /* 0x000fe20000000000 */
[----:B----4-:R-:W-:Y:S02]  /*0bb0*/  IADD3 R3, -R3, 0x90, RZ ;  /* 0x0000009003037810 */ /* 0x010fe40007ffe1ff */
[----:B--2---:R-:W1:Y:S08]  /*0bc0*/  @P1 LDC R5, c[0x0][0x44c] ;  /* 0x00011300ff051b82 */ /* 0x004e700000000800 */
[----:B------:R-:W2:Y:S01]  /*0bd0*/  @P1 LDC R7, c[0x0][0x450] ;  /* 0x00011400ff071b82 */ /* 0x000ea20000000800 */
[----:B0-----:R-:W-:-:S02]  /*0be0*/  SEL R16, R16, 0x1, P0 ;  /* 0x0000000110107807 */ /* 0x001fc40000000000 */
[----:B------:R-:W-:-:S03]  /*0bf0*/  ISETP.NE.AND P0, PT, R4, RZ, PT ;  /* 0x000000ff0400720c */ /* 0x000fc60003f05270 */
[----:B---3--:R-:W-:Y:S02]  /*0c00*/  IMAD R3, R16, R19, R3 ;  /* 0x0000001310037224 */ /* 0x008fe400078e0203 */
[----:B-1----:R-:W-:-:S08]  /*0c10*/  @P1 IMAD.HI.U32 R2, R0, R5, RZ ;  /* 0x0000000500021227 */ /* 0x002fd000078e00ff */
[----:B------:R-:W0:Y:S01]  /*0c20*/  @!P0 LDC R4, c[0x0][0x9f0] ;  /* 0x00027c00ff048b82 */ /* 0x000e220000000800 */
[----:B------:R-:W-:Y:S01]  /*0c30*/  VIADD R0, R18, 0xbf ;  /* 0x000000bf12007836 */ /* 0x000fe20000000000 */
[----:B--2---:R-:W-:Y:S01]  /*0c40*/  @P1 SHF.R.U32.HI R0, RZ, R7, R2 ;  /* 0x00000007ff001219 */ /* 0x004fe20000011602 */
[----:B------:R-:W-:-:S04]  /*0c50*/  IMAD R2, R16, R19, 0x8f ;  /* 0x0000008f10027424 */ /* 0x000fc800078e0213 */
[----:B------:R-:W-:Y:S02]  /*0c60*/  IMAD.IADD R0, R3, 0x1, R0 ;  /* 0x0000000103007824 */ /* 0x000fe400078e0200 */
[----:B------:R-:W-:-:S04]  /*0c70*/  IMAD.HI R2, R2, 0x38e38e39, RZ ;  /* 0x38e38e3902027827 */ /* 0x000fc800078e02ff */
[----:B------:R-:W-:Y:S01]  /*0c80*/  IMAD.HI R0, R0, 0x38e38e39, RZ ;  /* 0x38e38e3900007827 */ /* 0x000fe200078e02ff */
[----:B------:R-:W-:-:S04]  /*0c90*/  SHF.R.U32.HI R3, RZ, 0x1f, R2 ;  /* 0x0000001fff037819 */ /* 0x000fc80000011602 */
[----:B------:R-:W-:Y:S02]  /*0ca0*/  SHF.R.U32.HI R5, RZ, 0x1f, R0 ;  /* 0x0000001fff057819 */ /* 0x000fe40000011600 */
[----:B------:R-:W-:Y:S02]  /*0cb0*/  LEA.HI.SX32 R3, R2, R3, 0x1b ;  /* 0x0000000302037211 */ /* 0x000fe400078fdaff */
[----:B------:R-:W-:-:S04]  /*0cc0*/  LEA.HI.SX32 R0, R0, R5, 0x1b ;  /* 0x0000000500007211 */ /* 0x000fc800078fdaff */
[----:B------:R-:W-:-:S04]  /*0cd0*/  VIMNMX R11, R3, R0, PT ;  /* 0x00000000030b7248 */ /* 0x000fc80003fe0100 */
[----:B------:R-:W-:-:S13]  /*0ce0*/  ISETP.GE.AND P1, PT, R11, 0x1, PT ;  /* 0x000000010b00780c */ /* 0x000fda0003f26270 */
[----:B0-----:R-:W-:Y:S05]  /*0cf0*/  @!P1 BRA `(.L_x_11265) ;  /* 0x00000000006c9947 */ /* 0x001fea0003800000 */
        /* <DEDUP_REMOVED lines=27> */
.L_x_11265:
        /* <DEDUP_REMOVED lines=44> */
[----:B------:R-:W-:Y:S02]  /*1170*/  UIMAD.WIDE UR4, UR7, 0x55555556, URZ ;  /* 0x55555556070478a5 */ /* 0x000fe4000f8e023f */
[----:B------:R-:W-:Y:S02]  /*1180*/  IMAD.U32 R145, RZ, RZ, UR7 ;  /* 0x00000007ff917e24 */ /* 0x000fe4000f8e00ff */
        /* <DEDUP_REMOVED lines=8> */
[----:B------:R-:W-:-:S04]  /*1210*/  ULOP3.LUT UR36, UR4, 0x3fff, URZ, 0xc0, !UPT ;  /* 0x00003fff04247892 */ /* 0x000fc8000f8ec03f */
[----:B------:R-:W-:Y:S01]  /*1220*/  IMAD.U32 R157, RZ, RZ, UR5 ;  /* 0x00000005ff9d7e24 */ /* 0x000fe2000f8e00ff */
[----:B------:R-:W-:Y:S07]  /*1230*/  @!P0 BRA `(.L_x_11267) ;  /* 0x0000000000408947 */ /* 0x000fee0003800000 */
        /* <DEDUP_REMOVED lines=16> */
.L_x_11267:
[----:B------:R-:W-:Y:S02]  /*1340*/  SHF.L.U32 R0, RZ, 0x1f, RZ ;  /* 0x0000001fff007819 */ /* 0x000fe400000006ff */
[----:B------:R-:W-:Y:S02]  /*1350*/  LOP3.LUT R27, R27, 0x1, RZ, 0xfc, !PT ;  /* 0x000000011b1b7812 */ /* 0x000fe400078efcff */
[----:B------:R-:W0:Y:S02]  /*1360*/  SYNCS.PHASECHK.TRANS64.TRYWAIT P1, [UR60+0x31c00], R0 ;  /* 0x031c0000ff0075a7 */ /* 0x000e24000802017c */
[----:B------:R-:W-:Y:S01]  /*1370*/  ISETP.NE.AND P0, PT, R27, 0x3, PT ;  /* 0x000000031b00780c */ /* 0x000fe20003f05270 */
[----:B0-----:R-:W-:-:S12]  /*1380*/  @!P1 BRA `(.L_x_11268) ;  /* 0x0000013000d49947 */ /* 0x001fd80003800000 */
.L_x_11389:
[----:B------:R-:W-:Y:S05]  /*1390*/  @!P0 BRA `(.L_x_11269) ;  /* 0x0000000000048947 */ /* 0x000fea0003800000 */
[----:B------:R-:W-:Y:S01]  /*13a0*/  BPT.TRAP 0x1 ;  /* 0x000000040000795c */ /* 0x000fe20000300000 */
.L_x_11269:
[----:B------:R1:W2:Y:S01]  /*13b0*/  SYNCS.PHASECHK.TRANS64.TRYWAIT P2, [UR60+0x31c30], R0 ;  /* 0x031c3000ff0075a7 */ /* 0x0002a2000804017c */
[----:B------:R-:W-:Y:S05]  /*13c0*/  @!P0 BRA `(.L_x_11270) ;  /* 0x0000000000048947 */ /* 0x000fea0003800000 */
[----:B------:R-:W-:Y:S01]  /*13d0*/  BPT.TRAP 0x1 ;  /* 0x000000040000795c */ /* 0x000fe20000300000 */
.L_x_11270:
[----:B------:R-:W-:Y:S01]  /*13e0*/  IMAD.U32 R2, RZ, RZ, UR36 ;  /* 0x00000024ff027e24 */ /* 0x000fe2000f8e00ff */
[----:B------:R-:W-:-:S04]  /*13f0*/  ISETP.NE.AND P1, PT, R28, RZ, PT ;  /* 0x000000ff1c00720c */ /* 0x000fc80003f25270 */
[----:B------:R-:W-:Y:S01]  /*1400*/  LOP3.LUT R2, R2, 0x10000, RZ, 0xfc, !PT ;  /* 0x0001000002027812 */ /* 0x000fe200078efcff */
[----:B--2---:R-:W-:Y:S08]  /*1410*/  @P2 BRA `(.L_x_11271) ;  /* 0x0000000000082947 */ /* 0x004ff00003800000 */
[----:B------:R-:W2:Y:S02]  /*1420*/  SYNCS.PHASECHK.TRANS64.TRYWAIT P2, [UR60+0x31c30], R0 ;  /* 0x031c3000ff0075a7 */ /* 0x000ea4000804017c */
[----:B--2---:R-:W-:Y:S05]  /*1430*/  @!P2 BRA `(.L_x_11272) ;  /* 0x0000013000c0a947 */ /* 0x004fea0003800000 */
.L_x_11271:
[----:B------:R-:W-:Y:S05]  /*1440*/  WARPSYNC.ALL ;  /* 0x0000000000007948 */ /* 0x000fea0003800000 */
[----:B0-----:R-:W-:Y:S01]  /*1450*/  IMAD.MOV.U32 R3, RZ, RZ, -0x7fffffe0 ;  /* 0x80000020ff037424 */ /* 0x001fe200078e00ff */
[----:B------:R-:W-:Y:S01]  /*1460*/  UIADD3 UR4, UR60, 0x16a00, URZ ;  /* 0x00016a003c047890 */ /* 0x000fe2000fffe03f */
[C---:B------:R-:W-:Y:S01]  /*1470*/  R2UR UR8, R2.reuse ;  /* 0x00000000020872ca */ /* 0x040fe200000e0000 */
[----:B------:R-:W-:Y:S02]  /*1480*/  WARPGROUP.ARRIVE ;  /* 0x00000000000079c5 */ /* 0x000fe40000000000 */
        /* <DEDUP_REMOVED lines=23> */
[----:B------:R-:W0:Y:S01]  /*1600*/  LDC R4, c[0x0][0x448] ;  /* 0x00011200ff047b82 */ /* 0x000e220000000800 */
[----:B------:R-:W-:Y:S01]  /*1610*/  UIADD3 UR6, UR61, 0x100, URZ ;  /* 0x000001003d067890 */ /* 0x000fe2000fffe03f */
[----:B------:R-:W-:Y:S01]  /*1620*/  LOP3.LUT R97, R97, 0xffffff80, RZ, 0xc0, !PT ;  /* 0xffffff8061617812 */ /* 0x000fe200078ec0ff */
[----:B------:R-:W-:Y:S01]  /*1630*/  UMOV UR26, UR8 ;  /* 0x00000008001a7c82 */ /* 0x000fe20008000000 */
[----:B------:R-:W-:Y:S01]  /*1640*/  UMOV UR15, 0x80000020 ;  /* 0x80000020000f7882 */ /* 0x000fe20000000000 */
[----:B------:R-:W-:Y:S01]  /*1650*/  UIADD3 UR8, UR61, 0x140, URZ ;  /* 0x000001403d087890 */ /* 0x000fe2000fffe03f */
[----:B------:R-:W-:Y:S01]  /*1660*/  LEA.HI R7, R23, R22, RZ, 0x2 ;  /* 0x0000001617077211 */ /* 0x000fe200078f10ff */
[----:B------:R-:W-:Y:S01]  /*1670*/  UMOV UR22, UR10 ;  /* 0x0000000a00167c82 */ /* 0x000fe20008000000 */
[----:B------:R-:W-:Y:S01]  /*1680*/  UMOV UR14, UR6 ;  /* 0x00000006000e7c82 */ /* 0x000fe20008000000 */
[----:B------:R-:W-:Y:S01]  /*1690*/  UIADD3 UR10, UR61, 0x180, URZ ;  /* 0x000001803d0a7890 */ /* 0x000fe2000fffe03f */
[----:B------:R-:W-:Y:S01]  /*16a0*/  IMAD.IADD R97, R22, 0x1, -R97 ;  /* 0x0000000116617824 */ /* 0x000fe200078e0a61 */
[----:B------:R-:W-:Y:S01]  /*16b0*/  UIADD3 UR6, UR61, 0x1c0, URZ ;  /* 0x000001c03d067890 */ /* 0x000fe2000fffe03f */
[----:B------:R-:W-:Y:S01]  /*16c0*/  LOP3.LUT R7, R7, 0xfffffffc, RZ, 0xc0, !PT ;  /* 0xfffffffc07077812 */ /* 0x000fe200078ec0ff */
[----:B------:R-:W-:Y:S01]  /*16d0*/  UIADD3 UR5, UR61, 0x82, URZ ;  /* 0x000000823d057890 */ /* 0x000fe2000fffe03f */
[----:B------:R-:W-:Y:S01]  /*16e0*/  UMOV UR9, 0x80000020 ;  /* 0x8000002000097882 */ /* 0x000fe20000000000 */
[----:B------:R-:W-:Y:S01]  /*16f0*/  UMOV UR11, 0x80000020 ;  /* 0x80000020000b7882 */ /* 0x000fe20000000000 */
[----:B------:R-:W-:Y:S01]  /*1700*/  UMOV UR7, 0x80000020 ;  /* 0x8000002000077882 */ /* 0x000fe20000000000 */
[----:B0-----:R-:W-:Y:S01]  /*1710*/  ISETP.NE.AND P2, PT, R4, 0x1, PT ;  /* 0x000000010400780c */ /* 0x001fe20003f45270 */
[----:B------:R-:W-:Y:S01]  /*1720*/  IMAD.HI R4, R96, 0x55555556, RZ ;  /* 0x5555555660047827 */ /* 0x000fe200078e02ff */
        /* <DEDUP_REMOVED lines=269> */
[----:B--2---:R-:W-:Y:S01]  /*2800*/  FMUL.FTZ R5, R88, UR10 ;  /* 0x0000000a58057c20 */ /* 0x004fe20008410000 */
[----:B-1----:R-:W-:Y:S01]  /*2810*/  FMUL.FTZ R0, R89, UR10 ;  /* 0x0000000a59007c20 */ /* 0x002fe20008410000 */
[----:B------:R-:W-:Y:S01]  /*2820*/  FMUL.FTZ R88, R90, UR10 ;  /* 0x0000000a5a587c20 */ /* 0x000fe20008410000 */
[----:B------:R-:W-:Y:S01]  /*2830*/  FMUL.FTZ R89, R91, UR10 ;  /* 0x0000000a5b597c20 */ /* 0x000fe20008410000 */
[----:B------:R-:W-:Y:S01]  /*2840*/  FMUL.FTZ R90, R94, UR10 ;  /* 0x0000000a5e5a7c20 */ /* 0x000fe20008410000 */
[----:B------:R-:W-:Y:S01]  /*2850*/  HGMMA.64x16x16.F32 R80, gdesc[UR20], R80, gsb0 ;  /* 0x00200000145079f0 */ /* 0x000fe20008000850 */
[----:B------:R-:W-:Y:S01]  /*2860*/  UIADD3 UR22, UR61, 0x502, URZ ;  /* 0x000005023d167890 */ /* 0x000fe2000fffe03f */
[----:B------:R-:W-:Y:S01]  /*2870*/  FMUL.FTZ R91, R95, UR10 ;  /* 0x0000000a5f5b7c20 */ /* 0x000fe20008410000 */
[----:B------:R-:W-:Y:S01]  /*2880*/  UMOV UR23, 0x80000020 ;  /* 0x8000002000177882 */ /* 0x000fe20000000000 */
[----:B------:R-:W0:Y:S01]  /*2890*/  MUFU.TANH R88, R88 ;  /* 0x0000005800587308 */ /* 0x000e220000002400 */
[----:B------:R-:W-:Y:S01]  /*28a0*/  FMUL.FTZ R9, R93, UR10 ;  /* 0x0000000a5d097c20 */ /* 0x000fe20008410000 */
[----:B------:R-:W-:-:S06]  /*28b0*/  FMUL.FTZ R6, R92, UR10 ;  /* 0x0000000a5c067c20 */ /* 0x000fcc0008410000 */
[----:B------:R-:W1:Y:S08]  /*28c0*/  MUFU.TANH R89, R89 ;  /* 0x0000005900597308 */ /* 0x000e700000002400 */
        /* <DEDUP_REMOVED lines=16> */
[----:B------:R-:W-:Y:S01]  /*29d0*/  MUFU.TANH R81, R81 ;  /* 0x0000005100517308 */ /* 0x000fe20000002400 */
[----:B------:R-:W-:-:S07]  /*29e0*/  FMUL.FTZ R13, R84, UR10 ;  /* 0x0000000a540d7c20 */ /* 0x000fce0008410000 */
[----:B------:R-:W4:Y:S08]  /*29f0*/  MUFU.TANH R80, R80 ;  /* 0x0000005000507308 */ /* 0x000f300000002400 */
        /* <DEDUP_REMOVED lines=8> */
[----:B------:R-:W0:Y:S01]  /*2a80*/  @P2 LDC R74, c[0x0][0x44c] ;  /* 0x00011300ff4a2b82 */ /* 0x000e220000000800 */
[----:B------:R-:W-:Y:S01]  /*2a90*/  FMUL.FTZ R14, R72, UR10 ;  /* 0x0000000a480e7c20 */ /* 0x000fe20008410000 */
[----:B------:R-:W-:Y:S01]  /*2aa0*/  FMUL.FTZ R21, R77, UR10 ;  /* 0x0000000a4d157c20 */ /* 0x000fe20008410000 */
[----:B------:R-:W-:Y:S01]  /*2ab0*/  HGMMA.64x16x16.F32 R64, gdesc[UR20], R64, gsb0 ;  /* 0x00200000144079f0 */ /* 0x000fe20008000840 */
[----:B------:R-:W-:Y:S01]  /*2ac0*/  UIADD3 UR22, UR61, 0x582, URZ ;  /* 0x000005823d167890 */ /* 0x000fe2000fffe03f */
[----:B------:R-:W-:Y:S01]  /*2ad0*/  FMUL.FTZ R109, R75, UR10 ;  /* 0x0000000a4b6d7c20 */ /* 0x000fe20008410000 */
[----:B------:R-:W-:Y:S01]  /*2ae0*/  UMOV UR23, 0x80000020 ;  /* 0x8000002000177882 */ /* 0x000fe20000000000 */
[----:B------:R-:W5:Y:S01]  /*2af0*/  MUFU.TANH R111, R111 ;  /* 0x0000006f006f7308 */ /* 0x000f620000002400 */
[----:B------:R-:W1:Y:S01]  /*2b00*/  @P2 LDC R73, c[0x0][0x450] ;  /* 0x00011400ff492b82 */ /* 0x000e620000000800 */
[----:B------:R-:W-:Y:S01]  /*2b10*/  FMUL.FTZ R107, R78, UR10 ;  /* 0x0000000a4e6b7c20 */ /* 0x000fe20008410000 */
[----:B------:R-:W-:Y:S01]  /*2b20*/  FMUL.FTZ R105, R79, UR10 ;  /* 0x0000000a4f697c20 */ /* 0x000fe20008410000 */
[----:B------:R-:W-:-:S04]  /*2b30*/  FMUL.FTZ R20, R76, UR10 ;  /* 0x0000000a4c147c20 */ /* 0x000fc80008410000 */
        /* <DEDUP_REMOVED lines=8> */
[----:B------:R-:W-:Y:S01]  /*2bc0*/  LEA.HI R71, R4, R4, RZ, 0x1 ;  /* 0x0000000404477211 */ /* 0x000fe200078f08ff */
[----:B------:R-:W-:Y:S01]  /*2bd0*/  FMUL.FTZ R103, R66, UR10 ;  /* 0x0000000a42677c20 */ /* 0x000fe20008410000 */
[----:B------:R-:W-:Y:S01]  /*2be0*/  SHF.R.S32.HI R4, RZ, 0x1f, R97 ;  /* 0x0000001fff047819 */ /* 0x000fe20000011461 */
[----:B------:R-:W-:Y:S01]  /*2bf0*/  FMUL.FTZ R66, R68, UR10 ;  /* 0x0000000a44427c20 */ /* 0x000fe20008410000 */
[----:B------:R-:W-:Y:S01]  /*2c00*/  HGMMA.64x16x16.F32 R56, gdesc[UR20], R56, gsb0 ;  /* 0x00200000143879f0 */ /* 0x000fe20008000838 */
[----:B------:R-:W-:Y:S01]  /*2c10*/  UIADD3 UR22, UR61, 0x5c2, URZ ;  /* 0x000005c23d167890 */ /* 0x000fe2000fffe03f */
[----:B------:R-:W-:Y:S01]  /*2c20*/  LEA.HI R8, R4, R97, RZ, 0x2 ;  /* 0x0000006104087211 */ /* 0x000fe200078f10ff */
[----:B------:R-:W-:Y:S01]  /*2c30*/  UMOV UR23, 0x80000020 ;  /* 0x8000002000177882 */ /* 0x000fe20000000000 */
[----:B------:R-:W-:-:S02]  /*2c40*/  IMAD.IADD R68, R22, 0x1, -R7 ;  /* 0x0000000116447824 */ /* 0x000fc400078e0a07 */
[----:B------:R-:W-:Y:S01]  /*2c50*/  FMUL.FTZ R101, R67, UR10 ;  /* 0x0000000a43657c20 */ /* 0x000fe20008410000 */
[----:B------:R-:W-:Y:S01]  /*2c60*/  LEA.HI R7, R4, R97, RZ, 0x5 ;  /* 0x0000006104077211 */ /* 0x000fe200078f28ff */
[----:B------:R-:W-:Y:S01]  /*2c70*/  FMUL.FTZ R67, R69, UR10 ;  /* 0x0000000a45437c20 */ /* 0x000fe20008410000 */
[--C-:B------:R-:W-:Y:S01]  /*2c80*/  SHF.R.S32.HI R4, RZ, 0x2, R8.reuse ;  /* 0x00000002ff047819 */ /* 0x100fe20000011408 */
[----:B------:R-:W-:Y:S01]  /*2c90*/  FMUL.FTZ R99, R70, UR10 ;  /* 0x0000000a46637c20 */ /* 0x000fe20008410000 */
[----:B------:R-:W-:Y:S01]  /*2ca0*/  SHF.R.S32.HI R69, RZ, 0x1f, R8 ;  /* 0x0000001fff457819 */ /* 0x000fe20000011408 */
[----:B------:R-:W-:Y:S01]  /*2cb0*/  IMAD R71, R71, -0x3, R96 ;  /* 0xfffffffd47477824 */ /* 0x000fe200078e0260 */
[----:B------:R-:W-:Y:S01]  /*2cc0*/  SHF.R.S32.HI R7, RZ, 0x5, R7 ;  /* 0x00000005ff077819 */ /* 0x000fe20000011407 */
[----:B------:R-:W5:Y:S01]  /*2cd0*/  MUFU.TANH R103, R103 ;  /* 0x0000006700677308 */ /* 0x000f620000002400 */
[----:B------:R-:W-:Y:S01]  /*2ce0*/  LEA.HI R69, R69, R4, RZ, 0x3 ;  /* 0x0000000445457211 */ /* 0x000fe200078f18ff */
[----:B------:R-:W-:Y:S01]  /*2cf0*/  FMUL.FTZ R64, R64, UR10 ;  /* 0x0000000a40407c20 */ /* 0x000fe20008410000 */
[----:B------:R-:W-:Y:S01]  /*2d00*/  LEA.HI R70, R68, R68, RZ, 0x1 ;  /* 0x0000004444467211 */ /* 0x000fe200078f08ff */
[----:B------:R-:W-:Y:S01]  /*2d10*/  IMAD R72, R7, 0x10, R18 ;  /* 0x0000001007487824 */ /* 0x000fe200078e0212 */
[----:B------:R-:W-:Y:S01]  /*2d20*/  LOP3.LUT R69, R69, 0xfffffff8, RZ, 0xc0, !PT ;  /* 0xfffffff845457812 */ /* 0x000fe200078ec0ff */
[----:B------:R-:W-:Y:S01]  /*2d30*/  FMUL.FTZ R65, R65, UR10 ;  /* 0x0000000a41417c20 */ /* 0x000fe20008410000 */
[----:B------:R-:W-:Y:S01]  /*2d40*/  LOP3.LUT R7, R70, 0x1ffffffe, RZ, 0xc0, !PT ;  /* 0x1ffffffe46077812 */ /* 0x000fe200078ec0ff */
[----:B------:R-:W5:Y:S01]  /*2d50*/  MUFU.TANH R101, R101 ;  /* 0x0000006500657308 */ /* 0x000f620000002400 */
[----:B------:R-:W-:-:S02]  /*2d60*/  IADD3 R72, R72, R4, -R69 ;  /* 0x0000000448487210 */ /* 0x000fc40007ffe845 */
[----:B------:R-:W-:Y:S01]  /*2d70*/  LOP3.LUT R8, R8, 0x7ffffffc, RZ, 0xc0, !PT ;  /* 0x7ffffffc08087812 */ /* 0x000fe200078ec0ff */
[----:B------:R-:W-:Y:S02]  /*2d80*/  IMAD.IADD R7, R68, 0x1, -R7 ;  /* 0x0000000144077824 */ /* 0x000fe400078e0a07 */
[----:B------:R-:W-:Y:S02]  /*2d90*/  IMAD R72, R71, 0x40, R72 ;  /* 0x0000004047487824 */ /* 0x000fe400078e0248 */
[----:B------:R-:W-:Y:S01]  /*2da0*/  IMAD.IADD R8, R97, 0x1, -R8 ;  /* 0x0000000161087824 */ /* 0x000fe200078e0a08 */
[----:B------:R-:W5:Y:S01]  /*2db0*/  MUFU.TANH R99, R99 ;  /* 0x0000006300637308 */ /* 0x000f620000002400 */
[----:B------:R-:W-:-:S04]  /*2dc0*/  IMAD R7, R7, 0x8, R72 ;  /* 0x0000000807077824 */ /* 0x000fc800078e0248 */
[----:B0-----:R-:W-:-:S03]  /*2dd0*/  @P2 IMAD.HI.U32 R4, R7, R74, RZ ;  /* 0x0000004a07042227 */ /* 0x001fc600078e00ff */
[----:B------:R-:W0:Y:S01]  /*2de0*/  MUFU.TANH R87, R87 ;  /* 0x0000005700577308 */ /* 0x000e220000002400 */
[----:B------:R-:W-:Y:S01]  /*2df0*/  IMAD.MOV.U32 R68, RZ, RZ, R7 ;  /* 0x000000ffff447224 */ /* 0x000fe200078e0007 */
[----:B-1----:R-:W-:Y:S02]  /*2e00*/  @P2 SHF.R.U32.HI R68, RZ, R73, R4 ;  /* 0x00000049ff442219 */ /* 0x002fe40000011604 */
[----:B------:R-:W1:Y:S03]  /*2e10*/  LDC R4, c[0x0][0x288] ;  /* 0x0000a200ff047b82 */ /* 0x000e660000000800 */
[----:B------:R-:W2:Y:S01]  /*2e20*/  SHFL.IDX PT, R70, R68, 0x1, 0x1c1f ;  /* 0x003c1f0044467f89 */ /* 0x000ea200000e0000 */
[----:B------:R-:W-:Y:S01]  /*2e30*/  MUFU.TANH R13, R13 ;  /* 0x0000000d000d7308 */ /* 0x000fe20000002400 */
[----:B------:R-:W-:Y:S02]  /*2e40*/  WARPGROUP.DEPBAR.LE gsb0, 0x0 ;  /* 0x00008000000079c5 */ /* 0x000fe40000010000 */
[----:B------:R-:W-:Y:S01]  /*2e50*/  WARPGROUP.ARRIVE ;  /* 0x00000000000079c5 */ /* 0x000fe20000000000 */
[----:B------:R-:W-:Y:S01]  /*2e60*/  FMUL.FTZ R69, R59, UR10 ;  /* 0x0000000a3b457c20 */ /* 0x000fe20008410000 */
[----:B------:R-:W-:Y:S01]  /*2e70*/  FMUL.FTZ R59, R61, UR10 ;  /* 0x0000000a3d3b7c20 */ /* 0x000fe20008410000 */
[----:B------:R-:W-:Y:S01]  /*2e80*/  FMUL.FTZ R61, R62, UR10 ;  /* 0x0000000a3e3d7c20 */ /* 0x000fe20008410000 */
[----:B------:R-:W-:-:S02]  /*2e90*/  IMAD.MOV.U32 R62, RZ, RZ, -0x90 ;  /* 0xffffff70ff3e7424 */ /* 0x000fc400078e00ff */
[----:B------:R-:W-:Y:S01]  /*2ea0*/  FMUL.FTZ R85, R58, UR10 ;  /* 0x0000000a3a557c20 */ /* 0x000fe20008410000 */
[----:B------:R-:W-:Y:S01]  /*2eb0*/  HGMMA.64x16x16.F32 R48, gdesc[UR20], R48, gsb0 ;  /* 0x00200000143079f0 */ /* 0x000fe20008000830 */
[----:B------:R-:W-:Y:S01]  /*2ec0*/  UIADD3 UR22, UR61, 0x602, URZ ;  /* 0x000006023d167890 */ /* 0x000fe2000fffe03f */
[----:B------:R-:W-:Y:S01]  /*2ed0*/  FMUL.FTZ R58, R60, UR10 ;  /* 0x0000000a3c3a7c20 */ /* 0x000fe20008410000 */
[----:B------:R-:W-:Y:S01]  /*2ee0*/  UMOV UR23, 0x80000020 ;  /* 0x8000002000177882 */ /* 0x000fe20000000000 */
[----:B------:R-:W-:Y:S02]  /*2ef0*/  IMAD R60, R17, -0x90, R19 ;  /* 0xffffff70113c7824 */ /* 0x000fe400078e0213 */
[----:B------:R-:W-:Y:S01]  /*2f00*/  FMUL.FTZ R77, R63, UR10 ;  /* 0x0000000a3f4d7c20 */ /* 0x000fe20008410000 */
[----:B------:R-:W-:Y:S01]  /*2f10*/  IMAD R71, R17, R62, 0x91 ;  /* 0x0000009111477424 */ /* 0x000fe200078e023e */
[----:B------:R-:W0:Y:S01]  /*2f20*/  MUFU.TANH R85, R85 ;  /* 0x0000005500557308 */ /* 0x000e220000002400 */
[----:B------:R-:W-:-:S02]  /*2f30*/  VIADD R63, R60, 0x90 ;  /* 0x000000903c3f7836 */ /* 0x000fc40000000000 */
[----:B------:R-:W-:Y:S01]  /*2f40*/  FMUL.FTZ R56, R56, UR10 ;  /* 0x0000000a38387c20 */ /* 0x000fe20008410000 */
[C---:B------:R-:W-:Y:S02]  /*2f50*/  IMAD R71, R8.reuse, -0x2, R71 ;  /* 0xfffffffe08477824 */ /* 0x040fe400078e0247 */
[----:B------:R-:W-:Y:S01]  /*2f60*/  FMUL.FTZ R57, R57, UR10 ;  /* 0x0000000a39397c20 */ /* 0x000fe20008410000 */
[----:B------:R-:W-:Y:S02]  /*2f70*/  IMAD R62, R8, -0x2, R63 ;  /* 0xfffffffe083e7824 */ /* 0x000fe400078e023f */
[----:B-1----:R-:W-:Y:S01]  /*2f80*/  IADD3 R93, R71, -R4, R19 ;  /* 0x80000004475d7210 */ /* 0x002fe20007ffe013 */
[----:B------:R-:W1:Y:S03]  /*2f90*/  MUFU.TANH R69, R69 ;  /* 0x0000004500457308 */ /* 0x000e660000002400 */
[----:B--2---:R-:W-:-:S04]  /*2fa0*/  VIADDMNMX R70, R70, R93, R62, PT ;  /* 0x0000005d46467246 */ /* 0x004fc8000380013e */
[C---:B------:R-:W-:Y:S01]  /*2fb0*/  ISETP.GT.AND P3, PT, R70.reuse, RZ, PT ;  /* 0x000000ff4600720c */ /* 0x040fe20003f64270 */
[----:B------:R-:W2:Y:S01]  /*2fc0*/  MUFU.TANH R61, R61 ;  /* 0x0000003d003d7308 */ /* 0x000ea20000002400 */
[C---:B------:R-:W-:Y:S02]  /*2fd0*/  ISETP.GT.AND P4, PT, R70.reuse, 0x1, PT ;  /* 0x000000014600780c */ /* 0x040fe40003f84270 */
[----:B------:R-:W-:Y:S02]  /*2fe0*/  ISETP.GT.AND P5, PT, R70, 0x8, PT ;  /* 0x000000084600780c */ /* 0x000fe40003fa4270 */
[----:B------:R-:W-:Y:S02]  /*2ff0*/  FSEL R97, R88, -INF , P3 ;  /* 0xff80000058617808 */ /* 0x000fe40001800000 */
[----:B------:R-:W-:Y:S01]  /*3000*/  FSEL R89, R89, -INF , P4 ;  /* 0xff80000059597808 */ /* 0x000fe20002000000 */
[----:B------:R-:W2:Y:S01]  /*3010*/  MUFU.TANH R77, R77 ;  /* 0x0000004d004d7308 */ /* 0x000ea20000002400 */
[----:B------:R-:W-:-:S02]  /*3020*/  ISETP.GT.AND P6, PT, R70, 0x9, PT ;  /* 0x000000094600780c */ /* 0x000fc40003fc4270 */
[----:B------:R-:W-:Y:S02]  /*3030*/  FSEL R115, R90, -INF , P5 ;  /* 0xff8000005a737808 */ /* 0x000fe40002800000 */
[----:B------:R-:W-:Y:S02]  /*3040*/  FMNMX.FTZ R72, R97, R89, !PT ;  /* 0x0000005961487209 */ /* 0x000fe40007810000 */
[C---:B------:R-:W-:Y:S01]  /*3050*/  ISETP.GT.AND P3, PT, R70.reuse, 0x10, PT ;  /* 0x000000104600780c */ /* 0x040fe20003f64270 */
[----:B------:R-:W-:Y:S01]  /*3060*/  MUFU.TANH R12, R12 ;  /* 0x0000000c000c7308 */ /* 0x000fe20000002400 */
[----:B---3--:R-:W-:Y:S02]  /*3070*/  FSEL R119, R91, -INF , P6 ;  /* 0xff8000005b777808 */ /* 0x008fe40003000000 */
[----:B------:R-:W-:Y:S02]  /*3080*/  FMNMX.FTZ R72, R115, R72, !PT ;  /* 0x0000004873487209 */ /* 0x000fe40007810000 */
[----:B------:R-:W-:-:S02]  /*3090*/  ISETP.GT.AND P4, PT, R70, 0x11, PT ;  /* 0x000000114600780c */ /* 0x000fc40003f84270 */
[----:B----4-:R-:W-:Y:S01]  /*30a0*/  FSEL R117, R80, -INF , P3 ;  /* 0xff80000050757808 */ /* 0x010fe20001800000 */
[----:B------:R-:W-:Y:S01]  /*30b0*/  MUFU.TANH R14, R14 ;  /* 0x0000000e000e7308 */ /* 0x000fe20000002400 */
[----:B------:R-:W-:Y:S02]  /*30c0*/  FMNMX.FTZ R72, R119, R72, !PT ;  /* 0x0000004877487209 */ /* 0x000fe40007810000 */
[----:B------:R-:W-:Y:S01]  /*30d0*/  ISETP.GT.AND P5, PT, R70, 0x18, PT ;  /* 0x000000184600780c */ /* 0x000fe20003fa4270 */
[----:B------:R-:W-:Y:S02]  /*30e0*/  WARPGROUP.DEPBAR.LE gsb0, 0x0 ;  /* 0x00008000000079c5 */ /* 0x000fe40000010000 */
[----:B------:R-:W-:Y:S01]  /*30f0*/  WARPGROUP.ARRIVE ;  /* 0x00000000000079c5 */ /* 0x000fe20000000000 */
[----:B------:R-:W-:Y:S01]  /*3100*/  FSEL R91, R81, -INF , P4 ;  /* 0xff800000515b7808 */ /* 0x000fe20002000000 */
[----:B------:R-:W-:Y:S01]  /*3110*/  FMUL.FTZ R50, R50, UR10 ;  /* 0x0000000a32327c20 */ /* 0x000fe20008410000 */
[----:B------:R-:W-:Y:S01]  /*3120*/  FMNMX.FTZ R72, R117, R72, !PT ;  /* 0x0000004875487209 */ /* 0x000fe20007810000 */
[----:B------:R-:W-:Y:S01]  /*3130*/  FMUL.FTZ R51, R51, UR10 ;  /* 0x0000000a33337c20 */ /* 0x000fe20008410000 */
[----:B------:R-:W-:Y:S01]  /*3140*/  ISETP.GT.AND P3, PT, R70, 0x19, PT ;  /* 0x000000194600780c */ /* 0x000fe20003f64270 */
[----:B------:R-:W-:Y:S01]  /*3150*/  HGMMA.64x16x16.F32 R40, gdesc[UR20], R40, gsb0 ;  /* 0x00200000142879f0 */ /* 0x000fe20008000828 */
[----:B------:R-:W-:Y:S01]  /*3160*/  UIADD3 UR22, UR61, 0x642, URZ ;  /* 0x000006423d167890 */ /* 0x000fe2000fffe03f */
[----:B-----5:R-:W-:Y:S01]  /*3170*/  FSEL R113, R82, -INF , P5 ;  /* 0xff80000052717808 */ /* 0x020fe20002800000 */
[----:B------:R-:W-:Y:S01]  /*3180*/  UMOV UR23, 0x80000020 ;  /* 0x8000002000177882 */ /* 0x000fe20000000000 */
[----:B------:R-:W-:Y:S01]  /*3190*/  FMNMX.FTZ R72, R91, R72, !PT ;  /* 0x000000485b487209 */ /* 0x000fe20007810000 */
[----:B------:R-:W3:Y:S01]  /*31a0*/  MUFU.TANH R50, R50 ;  /* 0x0000003200327308 */ /* 0x000ee20000002400 */
[----:B------:R-:W-:Y:S01]  /*31b0*/  ISETP.GT.AND P4, PT, R70, 0x20, PT ;  /* 0x000000204600780c */ /* 0x000fe20003f84270 */
[----:B------:R-:W-:Y:S01]  /*31c0*/  FMUL.FTZ R54, R54, UR10 ;  /* 0x0000000a36367c20 */ /* 0x000fe20008410000 */
[----:B------:R-:W-:Y:S01]  /*31d0*/  FSEL R95, R83, -INF , P3 ;  /* 0xff800000535f7808 */ /* 0x000fe20001800000 */
[----:B------:R-:W-:Y:S01]  /*31e0*/  FMUL.FTZ R55, R55, UR10 ;  /* 0x0000000a37377c20 */ /* 0x000fe20008410000 */
[----:B------:R-:W-:Y:S01]  /*31f0*/  FMNMX.FTZ R72, R113, R72, !PT ;  /* 0x0000004871487209 */ /* 0x000fe20007810000 */
[----:B------:R-:W-:Y:S01]  /*3200*/  FMUL.FTZ R60, R48, UR10 ;  /* 0x0000000a303c7c20 */ /* 0x000fe20008410000 */
[----:B------:R-:W-:Y:S01]  /*3210*/  ISETP.GT.AND P5, PT, R70, 0x21, PT ;  /* 0x000000214600780c */ /* 0x000fe20003fa4270 */
[----:B------:R-:W4:Y:S01]  /*3220*/  MUFU.TANH R51, R51 ;  /* 0x0000003300337308 */ /* 0x000f220000002400 */
[----:B------:R-:W-:Y:S01]  /*3230*/  FSEL R111, R111, -INF , P4 ;  /* 0xff8000006f6f7808 */ /* 0x000fe20002000000 */
[----:B------:R-:W-:Y:S01]  /*3240*/  FMUL.FTZ R48, R49, UR10 ;  /* 0x0000000a31307c20 */ /* 0x000fe20008410000 */
[----:B------:R-:W-:-:S02]  /*3250*/  FMNMX.FTZ R72, R95, R72, !PT ;  /* 0x000000485f487209 */ /* 0x000fc40007810000 */
[C---:B------:R-:W-:Y:S02]  /*3260*/  ISETP.GT.AND P3, PT, R70.reuse, 0x28, PT ;  /* 0x000000284600780c */ /* 0x040fe40003f64270 */
[----:B------:R-:W-:Y:S01]  /*3270*/  FSEL R109, R109, -INF , P5 ;  /* 0xff8000006d6d7808 */ /* 0x000fe20002800000 */
[----:B------:R-:W5:Y:S01]  /*3280*/  MUFU.TANH R54, R54 ;  /* 0x0000003600367308 */ /* 0x000f620000002400 */
[----:B------:R-:W-:Y:S02]  /*3290*/  FMNMX.FTZ R72, R111, R72, !PT ;  /* 0x000000486f487209 */ /* 0x000fe40007810000 */
[C---:B------:R-:W-:Y:S02]  /*32a0*/  ISETP.GT.AND P4, PT, R70.reuse, 0x29, PT ;  /* 0x000000294600780c */ /* 0x040fe40003f84270 */
[----:B------:R-:W-:Y:S02]  /*32b0*/  FSEL R107, R107, -INF , P3 ;  /* 0xff8000006b6b7808 */ /* 0x000fe40001800000 */
[----:B------:R-:W-:Y:S01]  /*32c0*/  FMNMX.FTZ R72, R109, R72, !PT ;  /* 0x000000486d487209 */ /* 0x000fe20007810000 */
[----:B------:R-:W5:Y:S01]  /*32d0*/  MUFU.TANH R55, R55 ;  /* 0x0000003700377308 */ /* 0x000f620000002400 */
[----:B------:R-:W-:-:S02]  /*32e0*/  ISETP.GT.AND P5, PT, R70, 0x30, PT ;  /* 0x000000304600780c */ /* 0x000fc40003fa4270 */
[----:B------:R-:W-:Y:S02]  /*32f0*/  FSEL R105, R105, -INF , P4 ;  /* 0xff80000069697808 */ /* 0x000fe40002000000 */
[----:B------:R-:W-:Y:S02]  /*3300*/  FMNMX.FTZ R72, R107, R72, !PT ;  /* 0x000000486b487209 */ /* 0x000fe40007810000 */
[C---:B------:R-:W-:Y:S01]  /*3310*/  ISETP.GT.AND P3, PT, R70.reuse, 0x31, PT ;  /* 0x000000314600780c */ /* 0x040fe20003f64270 */
[----:B------:R-:W-:Y:S01]  /*3320*/  MUFU.TANH R15, R15 ;  /* 0x0000000f000f7308 */ /* 0x000fe20000002400 */
[----:B------:R-:W-:Y:S02]  /*3330*/  FSEL R103, R103, -INF , P5 ;  /* 0xff80000067677808 */ /* 0x000fe40002800000 */
[----:B------:R-:W-:Y:S02]  /*3340*/  FMNMX.FTZ R72, R105, R72, !PT ;  /* 0x0000004869487209 */ /* 0x000fe40007810000 */
[----:B------:R-:W-:-:S02]  /*3350*/  ISETP.GT.AND P4, PT, R70, 0x38, PT ;  /* 0x000000384600780c */ /* 0x000fc40003f84270 */
[----:B------:R-:W-:Y:S01]  /*3360*/  FSEL R101, R101, -INF , P3 ;  /* 0xff80000065657808 */ /* 0x000fe20001800000 */
[----:B------:R-:W-:Y:S01]  /*3370*/  MUFU.TANH R20, R20 ;  /* 0x0000001400147308 */ /* 0x000fe20000002400 */
[----:B------:R-:W-:Y:S02]  /*3380*/  FMNMX.FTZ R72, R103, R72, !PT ;  /* 0x0000004867487209 */ /* 0x000fe40007810000 */
[----:B------:R-:W-:Y:S02]  /*3390*/  ISETP.GT.AND P3, PT, R70, 0x39, PT ;  /* 0x000000394600780c */ /* 0x000fe40003f64270 */
[----:B------:R-:W-:Y:S01]  /*33a0*/  FSEL R99, R99, -INF , P4 ;  /* 0xff80000063637808 */ /* 0x000fe20002000000 */
[----:B------:R-:W-:Y:S02]  /*33b0*/  WARPGROUP.DEPBAR.LE gsb0, 0x0 ;  /* 0x00008000000079c5 */ /* 0x000fe40000010000 */
[----:B------:R-:W-:Y:S01]  /*33c0*/  WARPGROUP.ARRIVE ;  /* 0x00000000000079c5 */ /* 0x000fe20000000000 */
[----:B------:R-:W-:Y:S01]  /*33d0*/  FMNMX.FTZ R72, R101, R72, !PT ;  /* 0x0000004865487209 */ /* 0x000fe20007810000 */
[----:B------:R-:W-:Y:S01]  /*33e0*/  FMUL.FTZ R42, R42, UR10 ;  /* 0x0000000a2a2a7c20 */ /* 0x000fe20008410000 */
[C---:B------:R-:W-:Y:S01]  /*33f0*/  ISETP.GT.AND P4, PT, R70.reuse, 0x40, PT ;  /* 0x000000404600780c */ /* 0x040fe20003f84270 */
[----:B------:R-:W-:Y:S01]  /*3400*/  FMUL.FTZ R43, R43, UR10 ;  /* 0x0000000a2b2b7c20 */ /* 0x000fe20008410000 */
[----:B0-----:R-:W-:Y:S01]  /*3410*/  FSEL R87, R87, -INF , P3 ;  /* 0xff80000057577808 */ /* 0x001fe20001800000 */
[----:B------:R-:W-:Y:S01]  /*3420*/  HGMMA.64x16x16.F32 R32, gdesc[UR20], R32, gsb0 ;  /* 0x00200000142079f0 */ /* 0x000fe20008000820 */
[----:B------:R-:W-:Y:S01]  /*3430*/  FMNMX.FTZ R72, R99, R72, !PT ;  /* 0x0000004863487209 */ /* 0x000fe20007810000 */
[----:B------:R-:W0:Y:S01]  /*3440*/  MUFU.TANH R42, R42 ;  /* 0x0000002a002a7308 */ /* 0x000e220000002400 */
[----:B------:R-:W-:Y:S01]  /*3450*/  ISETP.GT.AND P3, PT, R70, 0x41, PT ;  /* 0x000000414600780c */ /* 0x000fe20003f64270 */
[----:B------:R-:W-:Y:S01]  /*3460*/  FMUL.FTZ R46, R46, UR10 ;  /* 0x0000000a2e2e7c20 */ /* 0x000fe20008410000 */
[----:B------:R-:W-:Y:S01]  /*3470*/  FSEL R85, R85, -INF , P4 ;  /* 0xff80000055557808 */ /* 0x000fe20002000000 */
[----:B------:R-:W-:Y:S01]  /*3480*/  FMUL.FTZ R47, R47, UR10 ;  /* 0x0000000a2f2f7c20 */ /* 0x000fe20008410000 */
[----:B------:R-:W-:Y:S01]  /*3490*/  FMNMX.FTZ R72, R87, R72, !PT ;  /* 0x0000004857487209 */ /* 0x000fe20007810000 */
[----:B------:R-:W-:Y:S01]  /*34a0*/  FMUL.FTZ R40, R40, UR10 ;  /* 0x0000000a28287c20 */ /* 0x000fe20008410000 */
[----:B------:R-:W-:Y:S01]  /*34b0*/  ISETP.GT.AND P4, PT, R70, 0x48, PT ;  /* 0x000000484600780c */ /* 0x000fe20003f84270 */
[----:B------:R-:W0:Y:S01]  /*34c0*/  MUFU.TANH R43, R43 ;  /* 0x0000002b002b7308 */ /* 0x000e220000002400 */
[----:B-1----:R-:W-:Y:S01]  /*34d0*/  FSEL R83, R69, -INF , P3 ;  /* 0xff80000045537808 */ /* 0x002fe20001800000 */
[----:B------:R-:W-:Y:S01]  /*34e0*/  FMUL.FTZ R44, R44, UR10 ;  /* 0x0000000a2c2c7c20 */ /* 0x000fe20008410000 */
[----:B------:R-:W-:-:S02]  /*34f0*/  FMNMX.FTZ R72, R85, R72, !PT ;  /* 0x0000004855487209 */ /* 0x000fc40007810000 */
[C---:B------:R-:W-:Y:S02]  /*3500*/  ISETP.GT.AND P3, PT, R70.reuse, 0x49, PT ;  /* 0x000000494600780c */ /* 0x040fe40003f64270 */
[----:B--2---:R-:W-:Y:S01]  /*3510*/  FSEL R81, R61, -INF , P4 ;  /* 0xff8000003d517808 */ /* 0x004fe20002000000 */
[----:B------:R-:W1:Y:S01]  /*3520*/  MUFU.TANH R46, R46 ;  /* 0x0000002e002e7308 */ /* 0x000e620000002400 */
[----:B------:R-:W-:Y:S02]  /*3530*/  FMNMX.FTZ R72, R83, R72, !PT ;  /* 0x0000004853487209 */ /* 0x000fe40007810000 */
[C---:B------:R-:W-:Y:S02]  /*3540*/  ISETP.GT.AND P4, PT, R70.reuse, 0x50, PT ;  /* 0x000000504600780c */ /* 0x040fe40003f84270 */
[----:B------:R-:W-:Y:S02]  /*3550*/  FSEL R77, R77, -INF , P3 ;  /* 0xff8000004d4d7808 */ /* 0x000fe40001800000 */
[----:B------:R-:W-:Y:S01]  /*3560*/  FMNMX.FTZ R72, R81, R72, !PT ;  /* 0x0000004851487209 */ /* 0x000fe20007810000 */
[----:B------:R-:W2:Y:S01]  /*3570*/  MUFU.TANH R47, R47 ;  /* 0x0000002f002f7308 */ /* 0x000ea20000002400 */
[----:B------:R-:W-:-:S02]  /*3580*/  ISETP.GT.AND P3, PT, R70, 0x51, PT ;  /* 0x000000514600780c */ /* 0x000fc40003f64270 */
[----:B---3--:R-:W-:Y:S01]  /*3590*/  FSEL R79, R50, -INF , P4 ;  /* 0xff800000324f7808 */ /* 0x008fe20002000000 */
[----:B------:R-:W-:Y:S01]  /*35a0*/  FMUL.FTZ R50, R45, UR10 ;  /* 0x0000000a2d327c20 */ /* 0x000fe20008410000 */
[----:B------:R-:W-:Y:S02]  /*35b0*/  FMNMX.FTZ R72, R77, R72, !PT ;  /* 0x000000484d487209 */ /* 0x000fe40007810000 */
[C---:B------:R-:W-:Y:S01]  /*35c0*/  ISETP.GT.AND P4, PT, R70.reuse, 0x58, PT ;  /* 0x000000584600780c */ /* 0x040fe20003f84270 */
[----:B------:R-:W-:Y:S01]  /*35d0*/  MUFU.TANH R21, R21 ;  /* 0x0000001500157308 */ /* 0x000fe20000002400 */
[----:B----4-:R-:W-:Y:S02]  /*35e0*/  FSEL R73, R51, -INF , P3 ;  /* 0xff80000033497808 */ /* 0x010fe40001800000 */
[----:B------:R-:W-:Y:S02]  /*35f0*/  FMNMX.FTZ R72, R79, R72, !PT ;  /* 0x000000484f487209 */ /* 0x000fe40007810000 */
[----:B------:R-:W-:-:S02]  /*3600*/  ISETP.GT.AND P3, PT, R70, 0x59, PT ;  /* 0x000000594600780c */ /* 0x000fc40003f64270 */
[----:B-----5:R-:W-:Y:S01]  /*3610*/  FSEL R75, R54, -INF , P4 ;  /* 0xff800000364b7808 */ /* 0x020fe20002000000 */
[----:B------:R-:W-:Y:S01]  /*3620*/  MUFU.TANH R64, R64 ;  /* 0x0000004000407308 */ /* 0x000fe20000002400 */
[----:B------:R-:W-:Y:S02]  /*3630*/  FMNMX.FTZ R72, R73, R72, !PT ;  /* 0x0000004849487209 */ /* 0x000fe40007810000 */
[C---:B------:R-:W-:Y:S02]  /*3640*/  ISETP.GT.AND P4, PT, R70.reuse, 0x60, PT ;  /* 0x000000604600780c */ /* 0x040fe40003f84270 */
[----:B------:R-:W-:Y:S02]  /*3650*/  FSEL R71, R55, -INF , P3 ;  /* 0xff80000037477808 */ /* 0x000fe40001800000 */
[----:B------:R-:W-:Y:S01]  /*3660*/  FMNMX.FTZ R72, R75, R72, !PT ;  /* 0x000000484b487209 */ /* 0x000fe20007810000 */
[----:B------:R-:W-:Y:S01]  /*3670*/  MUFU.TANH R65, R65 ;  /* 0x0000004100417308 */ /* 0x000fe20000002400 */
[----:B------:R-:W-:Y:S01]  /*3680*/  ISETP.GT.AND P3, PT, R70, 0x61, PT ;  /* 0x000000614600780c */ /* 0x000fe20003f64270 */
[----:B------:R-:W-:-:S02]  /*3690*/  WARPGROUP.DEPBAR.LE gsb0, 0x0 ;  /* 0x00008000000079c5 */ /* 0x000fc40000010000 */
[----:B------:R-:W-:Y:S01]  /*36a0*/  WARPGROUP.ARRIVE ;  /* 0x00000000000079c5 */ /* 0x000fe20000000000 */
[----:B------:R-:W-:Y:S01]  /*36b0*/  FMUL.FTZ R34, R34, UR10 ;  /* 0x0000000a22227c20 */ /* 0x000fe20008410000 */
[----:B------:R-:W-:Y:S01]  /*36c0*/  FMUL.FTZ R35, R35, UR10 ;  /* 0x0000000a23237c20 */ /* 0x000fe20008410000 */
[----:B0-----:R-:W-:Y:S01]  /*36d0*/  FSEL R69, R42, -INF , P4 ;  /* 0xff8000002a457808 */ /* 0x001fe20002000000 */
[----:B------:R-:W-:Y:S01]  /*36e0*/  FMUL.FTZ R38, R38, UR10 ;  /* 0x0000000a26267c20 */ /* 0x000fe20008410000 */
[----:B------:R-:W-:Y:S01]  /*36f0*/  FMNMX.FTZ R72, R71, R72, !PT ;  /* 0x0000004847487209 */ /* 0x000fe20007810000 */
[----:B------:R-:W-:Y:S01]  /*3700*/  HGMMA.64x16x16.F32 R24, gdesc[UR4], R24, gsb0 ;  /* 0x00200000041879f0 */ /* 0x000fe20008000818 */
[----:B------:R-:W0:Y:S01]  /*3710*/  MUFU.TANH R34, R34 ;  /* 0x0000002200227308 */ /* 0x000e220000002400 */
[C---:B------:R-:W-:Y:S01]  /*3720*/  ISETP.GT.AND P4, PT, R70.reuse, 0x68, PT ;  /* 0x000000684600780c */ /* 0x040fe20003f84270 */
[----:B------:R-:W-:Y:S01]  /*3730*/  FMUL.FTZ R39, R39, UR10 ;  /* 0x0000000a27277c20 */ /* 0x000fe20008410000 */
[----:B------:R-:W-:Y:S01]  /*3740*/  FSEL R63, R43, -INF , P3 ;  /* 0xff8000002b3f7808 */ /* 0x000fe20001800000 */
[----:B------:R-:W-:Y:S01]  /*3750*/  FMUL.FTZ R42, R53, UR10 ;  /* 0x0000000a352a7c20 */ /* 0x000fe20008410000 */
[----:B------:R-:W-:Y:S01]  /*3760*/  FMNMX.FTZ R72, R69, R72, !PT ;  /* 0x0000004845487209 */ /* 0x000fe20007810000 */
[----:B------:R-:W-:Y:S01]  /*3770*/  ULDC UR4, c[0x0][0x988] ;  /* 0x0002620000047ab9 */ /* 0x000fe20000000800 */
[----:B------:R-:W-:Y:S01]  /*3780*/  ISETP.GT.AND P3, PT, R70, 0x69, PT ;  /* 0x000000694600780c */ /* 0x000fe20003f64270 */
[----:B------:R-:W3:Y:S01]  /*3790*/  MUFU.TANH R35, R35 ;  /* 0x0000002300237308 */ /* 0x000ee20000002400 */
[----:B-1----:R-:W-:Y:S01]  /*37a0*/  FSEL R61, R46, -INF , P4 ;  /* 0xff8000002e3d7808 */ /* 0x002fe20002000000 */
[----:B------:R-:W-:Y:S01]  /*37b0*/  IMAD.U32 R74, RZ, RZ, UR4 ;  /* 0x00000004ff4a7e24 */ /* 0x000fe2000f8e00ff */
[----:B------:R-:W-:Y:S01]  /*37c0*/  FMNMX.FTZ R72, R63, R72, !PT ;  /* 0x000000483f487209 */ /* 0x000fe20007810000 */
[----:B------:R-:W-:Y:S01]  /*37d0*/  FMUL.FTZ R78, R37, UR10 ;  /* 0x0000000a254e7c20 */ /* 0x000fe20008410000 */
[----:B------:R-:W-:Y:S01]  /*37e0*/  ISETP.GT.AND P4, PT, R70, 0x70, PT ;  /* 0x000000704600780c */ /* 0x000fe20003f84270 */
[----:B------:R-:W-:Y:S01]  /*37f0*/  FMUL.FTZ R46, R41, UR10 ;  /* 0x0000000a292e7c20 */ /* 0x000fe20008410000 */
[----:B--2---:R-:W-:Y:S01]  /*3800*/  FSEL R55, R47, -INF , P3 ;  /* 0xff8000002f377808 */ /* 0x004fe20001800000 */
[----:B------:R-:W1:Y:S01]  /*3810*/  MUFU.TANH R38, R38 ;  /* 0x0000002600267308 */ /* 0x000e620000002400 */
[----:B------:R-:W-:Y:S01]  /*3820*/  FMNMX.FTZ R72, R61, R72, !PT ;  /* 0x000000483d487209 */ /* 0x000fe20007810000 */
[----:B------:R-:W-:Y:S01]  /*3830*/  FMUL.FTZ R54, R36, UR10 ;  /* 0x0000000a24367c20 */ /* 0x000fe20008410000 */
[----:B------:R-:W-:Y:S01]  /*3840*/  ISETP.GT.AND P3, PT, R70, 0x71, PT ;  /* 0x000000714600780c */ /* 0x000fe20003f64270 */
[----:B------:R-:W-:Y:S01]  /*3850*/  UMOV UR4, URZ ;  /* 0x0000003f00047c82 */ /* 0x000fe20008000000 */
[----:B0-----:R-:W-:-:S02]  /*3860*/  FSEL R51, R34, -INF , P4 ;  /* 0xff80000022337808 */ /* 0x001fc40002000000 */
[----:B------:R-:W-:Y:S01]  /*3870*/  FMNMX.FTZ R72, R55, R72, !PT ;  /* 0x0000004837487209 */ /* 0x000fe20007810000 */
[----:B------:R-:W0:Y:S01]  /*3880*/  MUFU.TANH R39, R39 ;  /* 0x0000002700277308 */ /* 0x000e220000002400 */
[C---:B------:R-:W-:Y:S02]  /*3890*/  ISETP.GT.AND P4, PT, R70.reuse, 0x78, PT ;  /* 0x000000784600780c */ /* 0x040fe40003f84270 */
[----:B---3--:R-:W-:Y:S02]  /*38a0*/  FSEL R47, R35, -INF , P3 ;  /* 0xff800000232f7808 */ /* 0x008fe40001800000 */
[----:B------:R-:W-:Y:S02]  /*38b0*/  FMNMX.FTZ R72, R51, R72, !PT ;  /* 0x0000004833487209 */ /* 0x000fe40007810000 */
[----:B------:R-:W-:Y:S01]  /*38c0*/  ISETP.GT.AND P3, PT, R70, 0x79, PT ;  /* 0x000000794600780c */ /* 0x000fe20003f64270 */
[----:B------:R-:W-:Y:S01]  /*38d0*/  MUFU.TANH R66, R66 ;  /* 0x0000004200427308 */ /* 0x000fe20000002400 */
[----:B-1----:R-:W-:Y:S01]  /*38e0*/  FSEL R49, R38, -INF , P4 ;  /* 0xff80000026317808 */ /* 0x002fe20002000000 */
[----:B------:R-:W-:Y:S01]  /*38f0*/  FMUL.FTZ R38, R52, UR10 ;  /* 0x0000000a34267c20 */ /* 0x000fe20008410000 */
[----:B------:R-:W-:Y:S01]  /*3900*/  FMNMX.FTZ R72, R47, R72, !PT ;  /* 0x000000482f487209 */ /* 0x000fe20007810000 */
[----:B------:R-:W-:Y:S01]  /*3910*/  FMUL.FTZ R52, R32, UR10 ;  /* 0x0000000a20347c20 */ /* 0x000fe20008410000 */
[----:B------:R-:W-:-:S02]  /*3920*/  ISETP.GT.AND P4, PT, R70, 0x80, PT ;  /* 0x000000804600780c */ /* 0x000fc40003f84270 */
[----:B------:R-:W-:Y:S01]  /*3930*/  FMNMX.FTZ R72, R49, R72, !PT ;  /* 0x0000004831487209 */ /* 0x000fe20007810000 */
        /* <DEDUP_REMOVED lines=14> */
[----:B------:R-:W-:-:S06]  /*3a20*/  FMUL.FTZ R84, R29, UR10 ;  /* 0x0000000a1d547c20 */ /* 0x000fcc0008410000 */
[----:B------:R-:W1:Y:S08]  /*3a30*/  MUFU.TANH R27, R27 ;  /* 0x0000001b001b7308 */ /* 0x000e700000002400 */
[----:B------:R-:W2:Y:S01]  /*3a40*/  MUFU.TANH R30, R30 ;  /* 0x0000001e001e7308 */ /* 0x000ea20000002400 */
[----:B0-----:R-:W-:Y:S02]  /*3a50*/  FSEL R39, R26, -INF , P4 ;  /* 0xff8000001a277808 */ /* 0x001fe40002000000 */
[----:B------:R-:W-:-:S02]  /*3a60*/  ISETP.GT.AND P4, PT, R70, 0x88, PT ;  /* 0x000000884600780c */ /* 0x000fc40003f84270 */
[----:B------:R-:W-:-:S03]  /*3a70*/  FMNMX.FTZ R72, R39, R72, !PT ;  /* 0x0000004827487209 */ /* 0x000fc60007810000 */
[----:B------:R2:W0:Y:S01]  /*3a80*/  MUFU.TANH R34, R31 ;  /* 0x0000001f00227308 */ /* 0x0004220000002400 */
[----:B-1----:R-:W-:Y:S02]  /*3a90*/  FSEL R35, R27, -INF , P3 ;  /* 0xff8000001b237808 */ /* 0x002fe40001800000 */
[----:B------:R-:W-:Y:S01]  /*3aa0*/  ISETP.GT.AND P3, PT, R70, 0x89, PT ;  /* 0x000000894600780c */ /* 0x000fe20003f64270 */
[----:B------:R-:W-:Y:S01]  /*3ab0*/  FMUL.FTZ R70, R33, UR10 ;  /* 0x0000000a21467c20 */ /* 0x000fe20008410000 */
[----:B------:R-:W-:-:S03]  /*3ac0*/  FMNMX.FTZ R72, R35, R72, !PT ;  /* 0x0000004823487209 */ /* 0x000fc60007810000 */
[----:B------:R-:W1:Y:S01]  /*3ad0*/  MUFU.TANH R57, R57 ;  /* 0x0000003900397308 */ /* 0x000e620000002400 */
[----:B--2---:R-:W-:Y:S02]  /*3ae0*/  FSEL R31, R30, -INF , P4 ;  /* 0xff8000001e1f7808 */ /* 0x004fe40002000000 */
[----:B------:R-:W2:Y:S02]  /*3af0*/  SHFL.IDX PT, R30, R68, RZ, 0x1c1f ;  /* 0x001c1fff441e7589 */ /* 0x000ea400000e0000 */
[----:B------:R-:W-:-:S03]  /*3b00*/  FMNMX.FTZ R72, R31, R72, !PT ;  /* 0x000000481f487209 */ /* 0x000fc60007810000 */
[----:B------:R-:W3:Y:S01]  /*3b10*/  MUFU.TANH R58, R58 ;  /* 0x0000003a003a7308 */ /* 0x000ee20000002400 */
[----:B0-----:R-:W-:-:S04]  /*3b20*/  FSEL R27, R34, -INF , P3 ;  /* 0xff800000221b7808 */ /* 0x001fc80001800000 */
[----:B------:R-:W-:-:S03]  /*3b30*/  FMNMX.FTZ R72, R27, R72, !PT ;  /* 0x000000481b487209 */ /* 0x000fc60007810000 */
[----:B------:R-:W0:Y:S02]  /*3b40*/  MUFU.TANH R59, R59 ;  /* 0x0000003b003b7308 */ /* 0x000e240000002400 */
[----:B------:R-:W4:Y:S06]  /*3b50*/  SHFL.BFLY PT, R53, R72, 0x2, 0x1f ;  /* 0x0c401f0048357f89 */ /* 0x000f2c00000e0000 */
[----:B------:R-:W5:Y:S01]  /*3b60*/  MUFU.TANH R60, R60 ;  /* 0x0000003c003c7308 */ /* 0x000f620000002400 */
[----:B--2---:R-:W-:-:S04]  /*3b70*/  VIADDMNMX R62, R30, R93, R62, PT ;  /* 0x0000005d1e3e7246 */ /* 0x004fc8000380013e */
[----:B------:R-:W-:-:S03]  /*3b80*/  ISETP.GT.AND P4, PT, R62, 0x1, PT ;  /* 0x000000013e00780c */ /* 0x000fc60003f84270 */
[----:B------:R-:W2:Y:S01]  /*3b90*/  MUFU.TANH R48, R48 ;  /* 0x0000003000307308 */ /* 0x000ea20000002400 */
[----:B------:R-:W-:Y:S02]  /*3ba0*/  ISETP.GT.AND P5, PT, R62, 0x8, PT ;  /* 0x000000083e00780c */ /* 0x000fe40003fa4270 */
[----:B------:R-:W-:Y:S02]  /*3bb0*/  FSEL R0, R0, -INF , P4 ;  /* 0xff80000000007808 */ /* 0x000fe40002000000 */
[----:B------:R-:W-:Y:S02]  /*3bc0*/  FSEL R37, R6, -INF , P5 ;  /* 0xff80000006257808 */ /* 0x000fe40002800000 */
[----:B------:R-:W-:Y:S01]  /*3bd0*/  ISETP.GT.AND P4, PT, R62, 0x10, PT ;  /* 0x000000103e00780c */ /* 0x000fe20003f84270 */
[----:B------:R-:W2:Y:S01]  /*3be0*/  MUFU.TANH R38, R38 ;  /* 0x0000002600267308 */ /* 0x000ea20000002400 */
[----:B----4-:R-:W-:-:S05]  /*3bf0*/  FMNMX.FTZ R53, R72, R53, !PT ;  /* 0x0000003548357209 */ /* 0x010fca0007810000 */
[----:B------:R-:W4:Y:S02]  /*3c00*/  SHFL.BFLY PT, R72, R53, 0x1, 0x1f ;  /* 0x0c201f0035487f89 */ /* 0x000f2400000e0000 */
[----:B------:R-:W2:Y:S08]  /*3c10*/  MUFU.TANH R42, R42 ;  /* 0x0000002a002a7308 */ /* 0x000eb00000002400 */
[----:B------:R-:W2:Y:S08]  /*3c20*/  MUFU.TANH R40, R40 ;  /* 0x0000002800287308 */ /* 0x000eb00000002400 */
[----:B------:R-:W2:Y:S01]  /*3c30*/  MUFU.TANH R46, R46 ;  /* 0x0000002e002e7308 */ /* 0x000ea20000002400 */
[----:B----4-:R-:W-:-:S07]  /*3c40*/  FMNMX.FTZ R72, R53, R72, !PT ;  /* 0x0000004835487209 */ /* 0x010fce0007810000 */
[----:B------:R-:W4:Y:S01]  /*3c50*/  MUFU.TANH R44, R44 ;  /* 0x0000002c002c7308 */ /* 0x000f220000002400 */
[C---:B------:R-:W-:Y:S01]  /*3c60*/  FSETP.NEU.FTZ.AND P3, PT, R72.reuse, -INF , PT ;  /* 0xff8000004800780b */ /* 0x040fe20003f7d000 */
[----:B------:R-:W-:-:S06]  /*3c70*/  FMUL.FTZ R24, R72, R74 ;  /* 0x0000004a48187220 */ /* 0x000fcc0000410000 */
[----:B------:R-:W4:Y:S01]  /*3c80*/  MUFU.TANH R50, R50 ;  /* 0x0000003200327308 */ /* 0x000f220000002400 */
[----:B------:R-:W-:Y:S02]  /*3c90*/  FSEL R24, R24, RZ, P3 ;  /* 0x000000ff18187208 */ /* 0x000fe40001800000 */
[----:B------:R-:W-:-:S03]  /*3ca0*/  ISETP.GT.AND P3, PT, R62, RZ, PT ;  /* 0x000000ff3e00720c */ /* 0x000fc60003f64270 */
[-CC-:B------:R-:W-:Y:S01]  /*3cb0*/  FFMA.FTZ R26, R89, R74.reuse, -R24.reuse ;  /* 0x0000004a591a7223 */ /* 0x180fe20000010818 */
[----:B------:R-:W-:Y:S01]  /*3cc0*/  FSEL R33, R5, -INF , P3 ;  /* 0xff80000005217808 */ /* 0x000fe20001800000 */
[-CC-:B------:R-:W-:Y:S01]  /*3cd0*/  FFMA.FTZ R6, R91, R74.reuse, -R24.reuse ;  /* 0x0000004a5b067223 */ /* 0x180fe20000010818 */
[C---:B------:R-:W-:Y:S01]  /*3ce0*/  ISETP.GT.AND P3, PT, R62.reuse, 0x9, PT ;  /* 0x000000093e00780c */ /* 0x040fe20003f64270 */
        /* <DEDUP_REMOVED lines=13> */
[C---:B------:R-:W-:Y:S01]  /*3dc0*/  ISETP.GT.AND P4, PT, R62.reuse, 0x18, PT ;  /* 0x000000183e00780c */ /* 0x040fe20003f84270 */
[-CC-:B------:R-:W-:Y:S01]  /*3dd0*/  FFMA.FTZ R32, R103, R74.reuse, -R24.reuse ;  /* 0x0000004a67207223 */ /* 0x180fe20000010818 */
[----:B------:R-:W-:Y:S01]  /*3de0*/  FSEL R93, R11, -INF , P3 ;  /* 0xff8000000b5d7808 */ /* 0x000fe20001800000 */
[--C-:B------:R-:W-:Y:S01]  /*3df0*/  FFMA.FTZ R11, R111, R74, -R24.reuse ;  /* 0x0000004a6f0b7223 */ /* 0x100fe20000010818 */
[----:B------:R-:W-:Y:S01]  /*3e00*/  FMNMX.FTZ R30, R91, R30, !PT ;  /* 0x0000001e5b1e7209 */ /* 0x000fe20007810000 */
[-CC-:B------:R-:W-:Y:S01]  /*3e10*/  FFMA.FTZ R45, R101, R74.reuse, -R24.reuse ;  /* 0x0000004a652d7223 */ /* 0x180fe20000010818 */
[C---:B------:R-:W-:Y:S01]  /*3e20*/  ISETP.GT.AND P3, PT, R62.reuse, 0x19, PT ;  /* 0x000000193e00780c */ /* 0x040fe20003f64270 */
        /* <DEDUP_REMOVED lines=13> */
[----:B------:R-:W-:Y:S01]  /*3f00*/  FSEL R95, R14, -INF , P4 ;  /* 0xff8000000e5f7808 */ /* 0x000fe20002000000 */
[--C-:B------:R-:W-:Y:S01]  /*3f10*/  FFMA.FTZ R14, R107, R74, -R24.reuse ;  /* 0x0000004a6b0e7223 */ /* 0x100fe20000010818 */
[----:B------:R-:W-:Y:S01]  /*3f20*/  FMNMX.FTZ R30, R97, R30, !PT ;  /* 0x0000001e611e7209 */ /* 0x000fe20007810000 */
[----:B------:R-:W4:Y:S01]  /*3f30*/  MUFU.TANH R54, R54 ;  /* 0x0000003600367308 */ /* 0x000f220000002400 */
[C---:B------:R-:W-:Y:S01]  /*3f40*/  ISETP.GT.AND P4, PT, R62.reuse, 0x28, PT ;  /* 0x000000283e00780c */ /* 0x040fe20003f84270 */
[-CC-:B------:R-:W-:Y:S01]  /*3f50*/  FFMA.FTZ R71, R71, R74.reuse, -R24.reuse ;  /* 0x0000004a47477223 */ /* 0x180fe20000010818 */
[----:B------:R-:W-:Y:S01]  /*3f60*/  FSEL R115, R15, -INF , P3 ;  /* 0xff8000000f737808 */ /* 0x000fe20001800000 */
[--C-:B------:R-:W-:Y:S01]  /*3f70*/  FFMA.FTZ R63, R63, R74, -R24.reuse ;  /* 0x0000004a3f3f7223 */ /* 0x100fe20000010818 */
[----:B------:R-:W-:Y:S01]  /*3f80*/  FMNMX.FTZ R30, R95, R30, !PT ;  /* 0x0000001e5f1e7209 */ /* 0x000fe20007810000 */
[-CC-:B------:R-:W-:Y:S01]  /*3f90*/  FFMA.FTZ R55, R55, R74.reuse, -R24.reuse ;  /* 0x0000004a37377223 */ /* 0x180fe20000010818 */
[----:B------:R-:W-:Y:S01]  /*3fa0*/  ISETP.GT.AND P3, PT, R62, 0x29, PT ;  /* 0x000000293e00780c */ /* 0x000fe20003f64270 */
[----:B------:R-:W4:Y:S01]  /*3fb0*/  MUFU.TANH R78, R78 ;  /* 0x0000004e004e7308 */ /* 0x000f220000002400 */
[----:B-1----:R-:W-:Y:S01]  /*3fc0*/  FSEL R117, R20, -INF , P4 ;  /* 0xff80000014757808 */ /* 0x002fe20002000000 */
[--C-:B------:R-:W-:Y:S01]  /*3fd0*/  FFMA.FTZ R20, R109, R74, -R24.reuse ;  /* 0x0000004a6d147223 */ /* 0x100fe20000010818 */
[----:B------:R-:W-:Y:S01]  /*3fe0*/  FMNMX.FTZ R30, R115, R30, !PT ;  /* 0x0000001e731e7209 */ /* 0x000fe20007810000 */
[-CC-:B------:R-:W-:Y:S01]  /*3ff0*/  FFMA.FTZ R47, R47, R74.reuse, -R24.reuse ;  /* 0x0000004a2f2f7223 */ /* 0x180fe20000010818 */
[C---:B------:R-:W-:Y:S01]  /*4000*/  ISETP.GT.AND P4, PT, R62.reuse, 0x30, PT ;  /* 0x000000303e00780c */ /* 0x040fe20003f84270 */
[--C-:B------:R-:W-:Y:S01]  /*4010*/  FFMA.FTZ R43, R43, R74, -R24.reuse ;  /* 0x0000004a2b2b7223 */ /* 0x100fe20000010818 */
[----:B------:R-:W-:Y:S01]  /*4020*/  FSEL R119, R21, -INF , P3 ;  /* 0xff80000015777808 */ /* 0x000fe20001800000 */
[----:B------:R-:W1:Y:S01]  /*4030*/  MUFU.TANH R76, R76 ;  /* 0x0000004c004c7308 */ /* 0x000e620000002400 */
[----:B------:R-:W-:Y:S01]  /*4040*/  FMNMX.FTZ R30, R117, R30, !PT ;  /* 0x0000001e751e7209 */ /* 0x000fe20007810000 */
[-CC-:B------:R-:W-:Y:S01]  /*4050*/  FFMA.FTZ R39, R39, R74.reuse, -R24.reuse ;  /* 0x0000004a27277223 */ /* 0x180fe20000010818 */
[----:B------:R-:W-:Y:S01]  /*4060*/  ISETP.GT.AND P3, PT, R62, 0x31, PT ;  /* 0x000000313e00780c */ /* 0x000fe20003f64270 */
[----:B------:R-:W-:Y:S01]  /*4070*/  FFMA.FTZ R31, R31, R74, -R24 ;  /* 0x0000004a1f1f7223 */ /* 0x000fe20000010818 */
[----:B------:R-:W-:-:S02]  /*4080*/  FSEL R121, R64, -INF , P4 ;  /* 0xff80000040797808 */ /* 0x000fc40002000000 */
[----:B------:R-:W-:Y:S01]  /*4090*/  FMNMX.FTZ R12, R119, R30, !PT ;  /* 0x0000001e770c7209 */ /* 0x000fe20007810000 */
[----:B------:R-:W1:Y:S01]  /*40a0*/  MUFU.TANH R80, R80 ;  /* 0x0000005000507308 */ /* 0x000e620000002400 */
[C---:B------:R-:W-:Y:S02]  /*40b0*/  ISETP.GT.AND P4, PT, R62.reuse, 0x38, PT ;  /* 0x000000383e00780c */ /* 0x040fe40003f84270 */
[----:B------:R-:W-:Y:S02]  /*40c0*/  FSEL R123, R65, -INF , P3 ;  /* 0xff800000417b7808 */ /* 0x000fe40001800000 */
[----:B------:R-:W-:Y:S02]  /*40d0*/  FMNMX.FTZ R12, R121, R12, !PT ;  /* 0x0000000c790c7209 */ /* 0x000fe40007810000 */
[----:B------:R-:W-:Y:S01]  /*40e0*/  ISETP.GT.AND P3, PT, R62, 0x39, PT ;  /* 0x000000393e00780c */ /* 0x000fe20003f64270 */
[----:B------:R-:W1:Y:S01]  /*40f0*/  MUFU.TANH R82, R82 ;  /* 0x0000005200527308 */ /* 0x000e620000002400 */
[----:B------:R-:W-:-:S02]  /*4100*/  FSEL R107, R66, -INF , P4 ;  /* 0xff800000426b7808 */ /* 0x000fc40002000000 */
[----:B------:R-:W-:Y:S02]  /*4110*/  FMNMX.FTZ R12, R123, R12, !PT ;  /* 0x0000000c7b0c7209 */ /* 0x000fe40007810000 */
[C---:B------:R-:W-:Y:S02]  /*4120*/  ISETP.GT.AND P4, PT, R62.reuse, 0x40, PT ;  /* 0x000000403e00780c */ /* 0x040fe40003f84270 */
[----:B------:R-:W-:Y:S01]  /*4130*/  FSEL R105, R67, -INF , P3 ;  /* 0xff80000043697808 */ /* 0x000fe20001800000 */
[----:B------:R-:W1:Y:S01]  /*4140*/  MUFU.TANH R84, R84 ;  /* 0x0000005400547308 */ /* 0x000e620000002400 */
[----:B------:R-:W-:Y:S02]  /*4150*/  FMNMX.FTZ R12, R107, R12, !PT ;  /* 0x0000000c6b0c7209 */ /* 0x000fe40007810000 */
[----:B------:R-:W-:Y:S02]  /*4160*/  ISETP.GT.AND P3, PT, R62, 0x41, PT ;  /* 0x000000413e00780c */ /* 0x000fe40003f64270 */
[----:B------:R-:W-:-:S02]  /*4170*/  FSEL R109, R56, -INF , P4 ;  /* 0xff800000386d7808 */ /* 0x000fc40002000000 */
[----:B------:R-:W-:Y:S01]  /*4180*/  FMNMX.FTZ R12, R105, R12, !PT ;  /* 0x0000000c690c7209 */ /* 0x000fe20007810000 */
[----:B------:R1:W-:Y:S01]  /*4190*/  MUFU.EX2 R30, R14 ;  /* 0x0000000e001e7308 */ /* 0x0003e20000000800 */
[C---:B------:R-:W-:Y:S02]  /*41a0*/  ISETP.GT.AND P4, PT, R62.reuse, 0x48, PT ;  /* 0x000000483e00780c */ /* 0x040fe40003f84270 */
[----:B------:R-:W-:Y:S01]  /*41b0*/  FSEL R103, R57, -INF , P3 ;  /* 0xff80000039677808 */ /* 0x000fe20001800000 */
[----:B------:R-:W-:Y:S01]  /*41c0*/  FFMA.FTZ R57, R83, R74, -R24 ;  /* 0x0000004a53397223 */ /* 0x000fe20000010818 */
[----:B------:R-:W-:Y:S02]  /*41d0*/  FMNMX.FTZ R12, R109, R12, !PT ;  /* 0x0000000c6d0c7209 */ /* 0x000fe40007810000 */
[----:B------:R-:W-:Y:S01]  /*41e0*/  ISETP.GT.AND P3, PT, R62, 0x49, PT ;  /* 0x000000493e00780c */ /* 0x000fe20003f64270 */
[----:B------:R-:W-:Y:S01]  /*41f0*/  MUFU.EX2 R25, R25 ;  /* 0x0000001900197308 */ /* 0x000fe20000000800 */
[----:B---3--:R-:W-:-:S02]  /*4200*/  FSEL R111, R58, -INF , P4 ;  /* 0xff8000003a6f7808 */ /* 0x008fc40002000000 */
[----:B------:R-:W-:Y:S02]  /*4210*/  FMNMX.FTZ R12, R103, R12, !PT ;  /* 0x0000000c670c7209 */ /* 0x000fe40007810000 */
[C---:B------:R-:W-:Y:S02]  /*4220*/  ISETP.GT.AND P4, PT, R62.reuse, 0x50, PT ;  /* 0x000000503e00780c */ /* 0x040fe40003f84270 */
[----:B0-----:R-:W-:Y:S01]  /*4230*/  FSEL R101, R59, -INF , P3 ;  /* 0xff8000003b657808 */ /* 0x001fe20001800000 */
[----:B------:R-:W-:Y:S01]  /*4240*/  FFMA.FTZ R59, R77, R74, -R24 ;  /* 0x0000004a4d3b7223 */ /* 0x000fe20000010818 */
[----:B------:R-:W-:Y:S01]  /*4250*/  FMNMX.FTZ R12, R111, R12, !PT ;  /* 0x0000000c6f0c7209 */ /* 0x000fe20007810000 */
[----:B------:R-:W-:Y:S01]  /*4260*/  MUFU.EX2 R26, R26 ;  /* 0x0000001a001a7308 */ /* 0x000fe20000000800 */
[----:B------:R-:W-:Y:S02]  /*4270*/  ISETP.GT.AND P3, PT, R62, 0x51, PT ;  /* 0x000000513e00780c */ /* 0x000fe40003f64270 */
[----:B-----5:R-:W-:-:S02]  /*4280*/  FSEL R15, R60, -INF , P4 ;  /* 0xff8000003c0f7808 */ /* 0x020fc40002000000 */
[----:B------:R-:W-:Y:S02]  /*4290*/  FMNMX.FTZ R12, R101, R12, !PT ;  /* 0x0000000c650c7209 */ /* 0x000fe40007810000 */
[----:B------:R-:W-:Y:S01]  /*42a0*/  ISETP.GT.AND P4, PT, R62, 0x58, PT ;  /* 0x000000583e00780c */ /* 0x000fe20003f84270 */
[----:B------:R-:W-:Y:S01]  /*42b0*/  MUFU.EX2 R28, R28 ;  /* 0x0000001c001c7308 */ /* 0x000fe20000000800 */
[----:B--2---:R-:W-:Y:S01]  /*42c0*/  FSEL R65, R48, -INF , P3 ;  /* 0xff80000030417808 */ /* 0x004fe20001800000 */
[--C-:B------:R-:W-:Y:S01]  /*42d0*/  FFMA.FTZ R48, R49, R74, -R24.reuse ;  /* 0x0000004a31307223 */ /* 0x100fe20000010818 */
[----:B------:R-:W-:Y:S02]  /*42e0*/  FMNMX.FTZ R12, R15, R12, !PT ;  /* 0x0000000c0f0c7209 */ /* 0x000fe40007810000 */
[----:B------:R-:W-:Y:S02]  /*42f0*/  ISETP.GT.AND P3, PT, R62, 0x59, PT ;  /* 0x000000593e00780c */ /* 0x000fe40003f64270 */
[----:B------:R-:W-:Y:S01]  /*4300*/  FSEL R21, R38, -INF , P4 ;  /* 0xff80000026157808 */ /* 0x000fe20002000000 */
[----:B------:R-:W-:Y:S01]  /*4310*/  FFMA.FTZ R38, R81, R74, -R24 ;  /* 0x0000004a51267223 */ /* 0x000fe20000010818 */
        /* <DEDUP_REMOVED lines=9> */
[----:B------:R-:W-:Y:S01]  /*43b0*/  FFMA.FTZ R40, R51, R74, -R24 ;  /* 0x0000004a33287223 */ /* 0x000fe20000010818 */
[----:B------:R-:W-:Y:S02]  /*43c0*/  FMNMX.FTZ R12, R67, R12, !PT ;  /* 0x0000000c430c7209 */ /* 0x000fe40007810000 */
[----:B------:R-:W-:-:S02]  /*43d0*/  ISETP.GT.AND P4, PT, R62, 0x68, PT ;  /* 0x000000683e00780c */ /* 0x000fc40003f84270 */
[----:B------:R-:W-:Y:S01]  /*43e0*/  FSEL R85, R46, -INF , P3 ;  /* 0xff8000002e557808 */ /* 0x000fe20001800000 */
[--C-:B------:R-:W-:Y:S01]  /*43f0*/  FFMA.FTZ R46, R79, R74, -R24.reuse ;  /* 0x0000004a4f2e7223 */ /* 0x100fe20000010818 */
[----:B------:R-:W-:Y:S01]  /*4400*/  FMNMX.FTZ R12, R87, R12, !PT ;  /* 0x0000000c570c7209 */ /* 0x000fe20007810000 */
[----:B------:R-:W-:Y:S01]  /*4410*/  MUFU.EX2 R9, R9 ;  /* 0x0000000900097308 */ /* 0x000fe20000000800 */
[----:B------:R-:W-:Y:S02]  /*4420*/  ISETP.GT.AND P3, PT, R62, 0x69, PT ;  /* 0x000000693e00780c */ /* 0x000fe40003f64270 */
[----:B----4-:R-:W-:Y:S01]  /*4430*/  FSEL R99, R44, -INF , P4 ;  /* 0xff8000002c637808 */ /* 0x010fe20002000000 */
[--C-:B------:R-:W-:Y:S01]  /*4440*/  FFMA.FTZ R44, R61, R74, -R24.reuse ;  /* 0x0000004a3d2c7223 */ /* 0x100fe20000010818 */
        /* <DEDUP_REMOVED lines=16> */
[----:B------:R-:W-:Y:S01]  /*4550*/  FSEL R125, R54, -INF , P4 ;  /* 0xff800000367d7808 */ /* 0x000fe20002000000 */
[----:B------:R-:W-:Y:S01]  /*4560*/  FFMA.FTZ R54, R27, R74, -R24 ;  /* 0x0000004a1b367223 */ /* 0x000fe20000010818 */
[----:B------:R-:W-:Y:S02]  /*4570*/  FMNMX.FTZ R12, R81, R12, !PT ;  /* 0x0000000c510c7209 */ /* 0x000fe40007810000 */
[----:B------:R-:W-:Y:S02]  /*4580*/  ISETP.GT.AND P4, PT, R62, 0x80, PT ;  /* 0x000000803e00780c */ /* 0x000fe40003f84270 */
[----:B------:R-:W-:Y:S01]  /*4590*/  FSEL R77, R78, -INF , P3 ;  /* 0xff8000004e4d7808 */ /* 0x000fe20001800000 */
[----:B------:R-:W-:Y:S01]  /*45a0*/  IMAD.U32 R78, RZ, RZ, UR60 ;  /* 0x0000003cff4e7e24 */ /* 0x000fe2000f8e00ff */
[----:B------:R-:W-:Y:S01]  /*45b0*/  FMNMX.FTZ R12, R125, R12, !PT ;  /* 0x0000000c7d0c7209 */ /* 0x000fe20007810000 */
[----:B------:R-:W-:Y:S01]  /*45c0*/  MUFU.EX2 R41, R41 ;  /* 0x0000002900297308 */ /* 0x000fe20000000800 */
[----:B------:R-:W-:-:S02]  /*45d0*/  ISETP.GT.AND P3, PT, R62, 0x81, PT ;  /* 0x000000813e00780c */ /* 0x000fc40003f64270 */
[----:B-1----:R-:W-:Y:S02]  /*45e0*/  FSEL R127, R76, -INF , P4 ;  /* 0xff8000004c7f7808 */ /* 0x002fe40002000000 */
        /* <DEDUP_REMOVED lines=9> */
[----:B------:R-:W-:Y:S02]  /*4680*/  FSEL R131, R84, -INF , P3 ;  /* 0xff80000054837808 */ /* 0x000fe40001800000 */
        /* <DEDUP_REMOVED lines=19> */
[--C-:B------:R-:W-:Y:S01]  /*47c0*/  FFMA.FTZ R27, R0, R74, -R24.reuse ;  /* 0x0000004a001b7223 */ /* 0x100fe20000010818 */
[----:B------:R-:W-:Y:S01]  /*47d0*/  LEA.HI R0, R23, R22, RZ, 0x4 ;  /* 0x0000001617007211 */ /* 0x000fe200078f20ff */
[-CC-:B------:R-:W-:Y:S01]  /*47e0*/  FFMA.FTZ R35, R13, R74.reuse, -R24.reuse ;  /* 0x0000004a0d237223 */ /* 0x180fe20000010818 */
[-CC-:B------:R-:W-:Y:S01]  /*47f0*/  FFMA.FTZ R12, R33, R74.reuse, -R24.reuse ;  /* 0x0000004a210c7223 */ /* 0x180fe20000010818 */
[-CC-:B------:R-:W-:Y:S01]  /*4800*/  FFMA.FTZ R133, R89, R74.reuse, -R24.reuse ;  /* 0x0000004a59857223 */ /* 0x180fe20000010818 */
[----:B------:R-:W-:Y:S01]  /*4810*/  LOP3.LUT R13, R0, 0xfffffff0, RZ, 0xc0, !PT ;  /* 0xfffffff0000d7812 */ /* 0x000fe200078ec0ff */
[-C--:B------:R-:W-:Y:S01]  /*4820*/  FFMA.FTZ R14, R37, R74.reuse, -R24 ;  /* 0x0000004a250e7223 */ /* 0x080fe20000010818 */
[----:B------:R-:W-:Y:S01]  /*4830*/  SHF.R.S32.HI R0, RZ, 0x4, R0 ;  /* 0x00000004ff007819 */ /* 0x000fe20000011400 */
[----:B------:R-:W-:Y:S01]  /*4840*/  MUFU.EX2 R27, R27 ;  /* 0x0000001b001b7308 */ /* 0x000fe20000000800 */
[----:B------:R-:W-:Y:S01]  /*4850*/  FFMA.FTZ R33, R91, R74, -R24 ;  /* 0x0000004a5b217223 */ /* 0x000fe20000010818 */
[----:B------:R-:W-:Y:S01]  /*4860*/  IMAD.IADD R13, R22, 0x1, -R13 ;  /* 0x00000001160d7824 */ /* 0x000fe200078e0a0d */
[----:B------:R-:W-:Y:S01]  /*4870*/  LEA.HI R22, R23, R22, RZ, 0x5 ;  /* 0x0000001617167211 */ /* 0x000fe200078f28ff */
[----:B------:R-:W-:-:S02]  /*4880*/  IMAD.SHL.U32 R89, R0, 0x8, RZ ;  /* 0x0000000800597824 */ /* 0x000fc400078e00ff */
[-CC-:B------:R-:W-:Y:S01]  /*4890*/  FFMA.FTZ R56, R93, R74.reuse, -R24.reuse ;  /* 0x0000004a5d387223 */ /* 0x180fe20000010818 */
[-CC-:B------:R-:W-:Y:S01]  /*48a0*/  FFMA.FTZ R60, R97, R74.reuse, -R24.reuse ;  /* 0x0000004a613c7223 */ /* 0x180fe20000010818 */
[----:B------:R-:W-:Y:S01]  /*48b0*/  SHF.R.S32.HI R68, RZ, 0x1f, R13 ;  /* 0x0000001fff447819 */ /* 0x000fe2000001140d */
[----:B------:R-:W-:Y:S01]  /*48c0*/  IMAD.SHL.U32 R22, R22, 0x8, RZ ;  /* 0x0000000816167824 */ /* 0x000fe200078e00ff */
[----:B------:R-:W0:Y:S01]  /*48d0*/  MUFU.EX2 R12, R12 ;  /* 0x0000000c000c7308 */ /* 0x000e220000000800 */
[-CC-:B------:R-:W-:Y:S01]  /*48e0*/  FFMA.FTZ R49, R95, R74.reuse, -R24.reuse ;  /* 0x0000004a5f317223 */ /* 0x180fe20000010818 */
[CC--:B------:R-:W-:Y:S01]  /*48f0*/  LEA.HI R69, R68.reuse, R13.reuse, RZ, 0x2 ;  /* 0x0000000d44457211 */ /* 0x0c0fe200078f10ff */
[-CC-:B------:R-:W-:Y:S01]  /*4900*/  FFMA.FTZ R62, R115, R74.reuse, -R24.reuse ;  /* 0x0000004a733e7223 */ /* 0x180fe20000010818 */
[----:B------:R-:W-:Y:S01]  /*4910*/  LEA.HI R23, R68, R13, RZ, 0x3 ;  /* 0x0000000d44177211 */ /* 0x000fe200078f18ff */
[-CC-:B------:R-:W-:Y:S01]  /*4920*/  FFMA.FTZ R61, R117, R74.reuse, -R24.reuse ;  /* 0x0000004a753d7223 */ /* 0x180fe20000010818 */
[----:B------:R-:W-:Y:S01]  /*4930*/  LOP3.LUT R70, R69, 0x7fffffc, RZ, 0xc0, !PT ;  /* 0x07fffffc45467812 */ /* 0x000fe200078ec0ff */
[-C--:B------:R-:W-:Y:S01]  /*4940*/  FFMA.FTZ R66, R119, R74.reuse, -R24 ;  /* 0x0000004a77427223 */ /* 0x080fe20000010818 */
[----:B------:R-:W-:Y:S01]  /*4950*/  SHF.R.S32.HI R69, RZ, 0x2, R69 ;  /* 0x00000002ff457819 */ /* 0x000fe20000011445 */
[----:B------:R-:W-:Y:S01]  /*4960*/  IMAD.SHL.U32 R23, R23, 0x10, RZ ;  /* 0x0000001017177824 */ /* 0x000fe200078e00ff */
[----:B------:R-:W-:Y:S01]  /*4970*/  LOP3.LUT R22, R22, 0x7fffff00, RZ, 0xc0, !PT ;  /* 0x7fffff0016167812 */ /* 0x000fe200078ec0ff */
[----:B------:R-:W-:Y:S01]  /*4980*/  IMAD.IADD R13, R13, 0x1, -R70 ;  /* 0x000000010d0d7824 */ /* 0x000fe200078e0a46 */
[----:B------:R-:W1:Y:S01]  /*4990*/  MUFU.EX2 R14, R14 ;  /* 0x0000000e000e7308 */ /* 0x000e620000000800 */
[----:B------:R-:W-:Y:S01]  /*49a0*/  IMAD.SHL.U32 R69, R69, 0x40, RZ ;  /* 0x0000004045457824 */ /* 0x000fe200078e00ff */
[----:B------:R-:W-:Y:S01]  /*49b0*/  LOP3.LUT R23, R23, 0x7fffff80, RZ, 0xc0, !PT ;  /* 0x7fffff8017177812 */ /* 0x000fe200078ec0ff */
[-CC-:B------:R-:W-:Y:S01]  /*49c0*/  FFMA.FTZ R37, R121, R74.reuse, -R24.reuse ;  /* 0x0000004a79257223 */ /* 0x180fe20000010818 */
[-CC-:B------:R-:W-:Y:S01]  /*49d0*/  FFMA.FTZ R58, R123, R74.reuse, -R24.reuse ;  /* 0x0000004a7b3a7223 */ /* 0x180fe20000010818 */
[-CC-:B------:R-:W-:Y:S01]  /*49e0*/  FFMA.FTZ R51, R107, R74.reuse, -R24.reuse ;  /* 0x0000004a6b337223 */ /* 0x180fe20000010818 */
[----:B------:R-:W-:Y:S01]  /*49f0*/  LOP3.LUT R0, R69, 0x40, RZ, 0xc0, !PT ;  /* 0x0000004045007812 */ /* 0x000fe200078ec0ff */
[----:B------:R-:W-:Y:S01]  /*4a00*/  IMAD.IADD R22, R22, 0x1, R23 ;  /* 0x0000000116167824 */ /* 0x000fe200078e0217 */
[----:B------:R-:W2:Y:S01]  /*4a10*/  MUFU.EX2 R133, R133 ;  /* 0x0000008500857308 */ /* 0x000ea20000000800 */
[-CC-:B------:R-:W-:Y:S01]  /*4a20*/  FFMA.FTZ R64, R105, R74.reuse, -R24.reuse ;  /* 0x0000004a69407223 */ /* 0x180fe20000010818 */
[----:B------:R-:W-:Y:S01]  /*4a30*/  LOP3.LUT R76, R0, 0x8, R89, 0xf8, !PT ;  /* 0x00000008004c7812 */ /* 0x000fe200078ef859 */
[----:B------:R-:W-:Y:S01]  /*4a40*/  FFMA.FTZ R68, R109, R74, -R24 ;  /* 0x0000004a6d447223 */ /* 0x000fe20000010818 */
[----:B------:R-:W-:Y:S01]  /*4a50*/  SHF.R.U32.HI R23, RZ, 0x3, R0 ;  /* 0x00000003ff177819 */ /* 0x000fe20000011600 */
[----:B------:R-:W-:Y:S01]  /*4a60*/  @!P1 VIADD R0, R78, 0x31c40 ;  /* 0x00031c404e009836 */ /* 0x000fe20000000000 */
[----:B------:R-:W-:Y:S01]  /*4a70*/  LEA R13, R13, R22, 0x4 ;  /* 0x000000160d0d7211 */ /* 0x000fe200078e20ff */
[----:B------:R-:W-:Y:S01]  /*4a80*/  FFMA.FTZ R22, R15, R74, -R24 ;  /* 0x0000004a0f167223 */ /* 0x000fe20000010818 */
[----:B------:R-:W-:Y:S01]  /*4a90*/  LOP3.LUT R76, R76, R23, RZ, 0x3c, !PT ;  /* 0x000000174c4c7212 */ /* 0x000fe200078e3cff */
[----:B------:R-:W3:Y:S01]  /*4aa0*/  MUFU.EX2 R33, R33 ;  /* 0x0000002100217308 */ /* 0x000ee20000000800 */
[----:B------:R-:W-:Y:S01]  /*4ab0*/  @!P1 PRMT R0, RZ, 0x654, R0 ;  /* 0x00000654ff009816 */ /* 0x000fe20000000000 */
[----:B0-----:R-:W-:Y:S01]  /*4ac0*/  FADD.FTZ R23, R12, R27 ;  /* 0x0000001b0c177221 */ /* 0x001fe20000010000 */
[----:B------:R-:W-:Y:S01]  /*4ad0*/  F2FP.F16.F32.PACK_AB R15, R29, R28 ;  /* 0x0000001c1d0f723e */ /* 0x000fe200000000ff */
[----:B------:R-:W-:-:S02]  /*4ae0*/  IMAD.IADD R78, R13, 0x1, R76 ;  /* 0x000000010d4e7824 */ /* 0x000fc400078e024c */
[----:B------:R-:W-:Y:S01]  /*4af0*/  FADD.FTZ R13, R25, R26 ;  /* 0x0000001a190d7221 */ /* 0x000fe20000010000 */
[----:B------:R1:W-:Y:S01]  /*4b00*/  @!P1 SYNCS.ARRIVE.TRANS64.RED.A1T0 RZ, [R0+URZ], RZ ;  /* 0x000000ff00ff99a7 */ /* 0x0003e2000810043f */
[-CC-:B------:R-:W-:Y:S01]  /*4b10*/  FFMA.FTZ R103, R103, R74.reuse, -R24.reuse ;  /* 0x0000004a67677223 */ /* 0x180fe20000010818 */
[----:B------:R-:W0:Y:S01]  /*4b20*/  MUFU.EX2 R56, R56 ;  /* 0x0000003800387308 */ /* 0x000e220000000800 */
[----:B------:R-:W-:Y:S01]  /*4b30*/  FADD.FTZ R76, R28, R13 ;  /* 0x0000000d1c4c7221 */ /* 0x000fe20000010000 */
[----:B------:R-:W-:Y:S01]  /*4b40*/  F2FP.F16.F32.PACK_AB R13, R26, R25 ;  /* 0x000000191a0d723e */ /* 0x000fe200000000ff */
[-CC-:B------:R-:W-:Y:S01]  /*4b50*/  FFMA.FTZ R70, R111, R74.reuse, -R24.reuse ;  /* 0x0000004a6f467223 */ /* 0x180fe20000010818 */
[-C--:B------:R-:W-:Y:S01]  /*4b60*/  FFMA.FTZ R89, R101, R74.reuse, -R24 ;  /* 0x0000004a65597223 */ /* 0x080fe20000010818 */
[----:B------:R-:W-:Y:S01]  /*4b70*/  FADD.FTZ R76, R29, R76 ;  /* 0x0000004c1d4c7221 */ /* 0x000fe20000010000 */
[----:B-1----:R-:W-:Y:S01]  /*4b80*/  FADD.FTZ R0, R14, R23 ;  /* 0x000000170e007221 */ /* 0x002fe20000010000 */
[-C--:B------:R-:W-:Y:S01]  /*4b90*/  FFMA.FTZ R29, R65, R74.reuse, -R24 ;  /* 0x0000004a411d7223 */ /* 0x080fe20000010818 */
[----:B------:R-:W-:Y:S01]  /*4ba0*/  MUFU.EX2 R35, R35 ;  /* 0x0000002300237308 */ /* 0x000fe20000000800 */
[----:B------:R-:W-:Y:S01]  /*4bb0*/  FADD.FTZ R23, R5, R76 ;  /* 0x0000004c05177221 */ /* 0x000fe20000010000 */
[----:B--2---:R-:W-:Y:S01]  /*4bc0*/  FADD.FTZ R26, R133, R0 ;  /* 0x00000000851a7221 */ /* 0x004fe20000010000 */
[-CC-:B------:R-:W-:Y:S01]  /*4bd0*/  FFMA.FTZ R65, R21, R74.reuse, -R24.reuse ;  /* 0x0000004a15417223 */ /* 0x180fe20000010818 */
[-C--:B------:R-:W-:Y:S01]  /*4be0*/  FFMA.FTZ R21, R67, R74.reuse, -R24 ;  /* 0x0000004a43157223 */ /* 0x080fe20000010818 */
[----:B------:R-:W-:Y:S01]  /*4bf0*/  FADD.FTZ R76, R6, R23 ;  /* 0x00000017064c7221 */ /* 0x000fe20000010000 */
[----:B---3--:R-:W-:Y:S01]  /*4c00*/  FADD.FTZ R23, R33, R26 ;  /* 0x0000001a21177221 */ /* 0x008fe20000010000 */
        /* <DEDUP_REMOVED lines=16> */
[-CC-:B------:R-:W-:Y:S01]  /*4d10*/  FFMA.FTZ R129, R129, R74.reuse, -R24.reuse ;  /* 0x0000004a81817223 */ /* 0x180fe20000010818 */
[----:B------:R-:W1:Y:S01]  /*4d20*/  MUFU.EX2 R62, R62 ;  /* 0x0000003e003e7308 */ /* 0x000e620000000800 */
[----:B------:R-:W-:Y:S01]  /*4d30*/  FADD.FTZ R26, R30, R25 ;  /* 0x000000191e1a7221 */ /* 0x000fe20000010000 */
[----:B------:R-:W-:Y:S01]  /*4d40*/  FFMA.FTZ R131, R131, R74, -R24 ;  /* 0x0000004a83837223 */ /* 0x000fe20000010818 */
[----:B------:R-:W-:-:S02]  /*4d50*/  F2FP.F16.F32.PACK_AB R12, R27, R12 ;  /* 0x0000000c1b0c723e */ /* 0x000fc400000000ff */
[----:B------:R-:W-:Y:S01]  /*4d60*/  FADD.FTZ R25, R41, R26 ;  /* 0x0000001a29197221 */ /* 0x000fe20000010000 */
[----:B------:R-:W-:Y:S02]  /*4d70*/  F2FP.F16.F32.PACK_AB R14, R133, R14 ;  /* 0x0000000e850e723e */ /* 0x000fe400000000ff */
[----:B------:R0:W-:Y:S01]  /*4d80*/  MUFU.EX2 R28, R22 ;  /* 0x00000016001c7308 */ /* 0x0001e20000000800 */
[----:B------:R-:W-:Y:S01]  /*4d90*/  FADD.FTZ R24, R32, R25 ;  /* 0x0000001920187221 */ /* 0x000fe20000010000 */
[----:B------:R-:W-:-:S03]  /*4da0*/  LEA R0, R78, UR60, 0x1 ;  /* 0x0000003c4e007c11 */ /* 0x000fc6000f8e08ff */
[----:B------:R-:W-:Y:S02]  /*4db0*/  FADD.FTZ R27, R45, R24 ;  /* 0x000000182d1b7221 */ /* 0x000fe40000010000 */
[----:B------:R2:W-:Y:S01]  /*4dc0*/  STSM.16.M88.4 [R0+0x24300], R12 ;  /* 0x0243000c00007844 */ /* 0x0005e20000000200 */
[----:B------:R-:W3:Y:S01]  /*4dd0*/  MUFU.EX2 R61, R61 ;  /* 0x0000003d003d7308 */ /* 0x000ee20000000800 */
[----:B0-----:R-:W-:Y:S01]  /*4de0*/  FADD.FTZ R22, R56, R23 ;  /* 0x0000001738167221 */ /* 0x001fe20000010000 */
[----:B-1----:R-:W-:-:S03]  /*4df0*/  F2FP.F16.F32.PACK_AB R24, R62, R49 ;  /* 0x000000313e18723e */ /* 0x002fc600000000ff */
[----:B------:R-:W-:-:S03]  /*4e00*/  FADD.FTZ R23, R35, R22 ;  /* 0x0000001623177221 */ /* 0x000fc60000010000 */
[----:B------:R-:W0:Y:S01]  /*4e10*/  MUFU.EX2 R66, R66 ;  /* 0x0000004200427308 */ /* 0x000e220000000800 */
[----:B------:R-:W-:-:S04]  /*4e20*/  FADD.FTZ R22, R60, R23 ;  /* 0x000000173c167221 */ /* 0x000fc80000010000 */
[----:B------:R-:W-:Y:S01]  /*4e30*/  FADD.FTZ R23, R49, R22 ;  /* 0x0000001631177221 */ /* 0x000fe20000010000 */
[----:B--2---:R-:W-:Y:S02]  /*4e40*/  F2FP.F16.F32.PACK_AB R13, R45, R32 ;  /* 0x000000202d0d723e */ /* 0x004fe400000000ff */
[----:B------:R-:W1:Y:S01]  /*4e50*/  MUFU.EX2 R37, R37 ;  /* 0x0000002500257308 */ /* 0x000e620000000800 */
[----:B------:R-:W-:Y:S01]  /*4e60*/  FADD.FTZ R22, R62, R23 ;  /* 0x000000173e167221 */ /* 0x000fe20000010000 */
[----:B------:R-:W-:Y:S01]  /*4e70*/  F2FP.F16.F32.PACK_AB R23, R10, R9 ;  /* 0x000000090a17723e */ /* 0x000fe200000000ff */
[----:B------:R-:W-:Y:S01]  /*4e80*/  FADD.FTZ R10, R34, R27 ;  /* 0x0000001b220a7221 */ /* 0x000fe20000010000 */
[----:B------:R-:W-:Y:S01]  /*4e90*/  F2FP.F16.F32.PACK_AB R27, R41, R30 ;  /* 0x0000001e291b723e */ /* 0x000fe200000000ff */
[----:B---3--:R-:W-:Y:S01]  /*4ea0*/  FADD.FTZ R25, R61, R22 ;  /* 0x000000163d197221 */ /* 0x008fe20000010000 */
[----:B------:R-:W-:Y:S01]  /*4eb0*/  F2FP.F16.F32.PACK_AB R22, R60, R35 ;  /* 0x000000233c16723e */ /* 0x000fe200000000ff */
[----:B------:R-:W-:Y:S01]  /*4ec0*/  FADD.FTZ R9, R53, R10 ;  /* 0x0000000a35097221 */ /* 0x000fe20000010000 */
[----:B------:R-:W2:Y:S01]  /*4ed0*/  MUFU.EX2 R58, R58 ;  /* 0x0000003a003a7308 */ /* 0x000ea20000000800 */
[----:B0-----:R-:W-:-:S02]  /*4ee0*/  F2FP.F16.F32.PACK_AB R26, R66, R61 ;  /* 0x0000003d421a723e */ /* 0x001fc400000000ff */
[----:B------:R-:W-:Y:S01]  /*4ef0*/  CS2R R60, SRZ ;  /* 0x00000000003c7805 */ /* 0x000fe2000001ff00 */
[----:B------:R-:W-:Y:S01]  /*4f00*/  FADD.FTZ R12, R36, R9 ;  /* 0x00000009240c7221 */ /* 0x000fe20000010000 */
[----:B------:R-:W-:-:S03]  /*4f10*/  F2FP.F16.F32.PACK_AB R15, R53, R34 ;  /* 0x00000022350f723e */ /* 0x000fc600000000ff */
[----:B------:R-:W-:Y:S01]  /*4f20*/  FADD.FTZ R9, R57, R12 ;  /* 0x0000000c39097221 */ /* 0x000fe20000010000 */
[----:B------:R-:W0:Y:S03]  /*4f30*/  MUFU.EX2 R51, R51 ;  /* 0x0000003300337308 */ /* 0x000e260000000800 */
[----:B------:R-:W-:-:S04]  /*4f40*/  FADD.FTZ R12, R38, R9 ;  /* 0x00000009260c7221 */ /* 0x000fc80000010000 */
[----:B------:R-:W-:Y:S01]  /*4f50*/  FADD.FTZ R9, R59, R12 ;  /* 0x0000000c3b097221 */ /* 0x000fe20000010000 */
[----:B------:R3:W-:Y:S03]  /*4f60*/  MUFU.EX2 R76, R21 ;  /* 0x00000015004c7308 */ /* 0x0007e60000000800 */
[----:B------:R-:W-:-:S04]  /*4f70*/  FADD.FTZ R14, R46, R9 ;  /* 0x000000092e0e7221 */ /* 0x000fc80000010000 */
[----:B------:R-:W-:Y:S01]  /*4f80*/  FADD.FTZ R9, R73, R14 ;  /* 0x0000000e49097221 */ /* 0x000fe20000010000 */
[----:B------:R-:W4:Y:S01]  /*4f90*/  MUFU.EX2 R64, R64 ;  /* 0x0000004000407308 */ /* 0x000f220000000800 */
[----:B---3--:R-:W-:Y:S01]  /*4fa0*/  F2FP.F16.F32.PACK_AB R21, R6, R5 ;  /* 0x000000050615723e */ /* 0x008fe200000000ff */
[----:B------:R-:W-:Y:S01]  /*4fb0*/  FADD.FTZ R6, R66, R25 ;  /* 0x0000001942067221 */ /* 0x000fe20000010000 */
[----:B------:R-:W-:Y:S02]  /*4fc0*/  F2FP.F16.F32.PACK_AB R25, R20, R11 ;  /* 0x0000000b1419723e */ /* 0x000fe400000000ff */
[----:B------:R-:W-:Y:S01]  /*4fd0*/  F2FP.F16.F32.PACK_AB R20, R56, R33 ;  /* 0x000000213814723e */ /* 0x000fe200000000ff */
[----:B-1----:R-:W-:Y:S01]  /*4fe0*/  FADD.FTZ R5, R37, R6 ;  /* 0x0000000625057221 */ /* 0x002fe20000010000 */
[----:B------:R-:W1:Y:S01]  /*4ff0*/  @P2 LDC R11, c[0x0][0x44c] ;  /* 0x00011300ff0b2b82 */ /* 0x000e620000000800 */
[----:B------:R-:W3:Y:S02]  /*5000*/  MUFU.EX2 R68, R68 ;  /* 0x0000004400447308 */ /* 0x000ee40000000800 */
[----:B--2---:R-:W-:Y:S01]  /*5010*/  FADD.FTZ R10, R58, R5 ;  /* 0x000000053a0a7221 */ /* 0x004fe20000010000 */
[----:B------:R2:W-:Y:S03]  /*5020*/  STSM.16.M88.4 [R0+0x25b00], R20 ;  /* 0x025b001400007844 */ /* 0x0005e60000000200 */
[----:B0-----:R-:W-:Y:S01]  /*5030*/  FADD.FTZ R5, R51, R10 ;  /* 0x0000000a33057221 */ /* 0x001fe20000010000 */
[----:B------:R0:W-:Y:S01]  /*5040*/  STSM.16.M88.4 [R0+0x27300], R24 ;  /* 0x0273001800007844 */ /* 0x0001e20000000200 */
[----:B------:R-:W5:Y:S02]  /*5050*/  MUFU.EX2 R69, R103 ;  /* 0x0000006700457308 */ /* 0x000f640000000800 */
[----:B----4-:R-:W-:-:S06]  /*5060*/  FADD.FTZ R5, R64, R5 ;  /* 0x0000000540057221 */ /* 0x010fcc0000010000 */
[----:B------:R-:W4:Y:S01]  /*5070*/  MUFU.EX2 R70, R70 ;  /* 0x0000004600467308 */ /* 0x000f220000000800 */
[----:B---3--:R-:W-:Y:S01]  /*5080*/  FADD.FTZ R10, R68, R5 ;  /* 0x00000005440a7221 */ /* 0x008fe20000010000 */
[----:B--2---:R-:W-:Y:S02]  /*5090*/  F2FP.F16.F32.PACK_AB R21, R57, R36 ;  /* 0x000000243915723e */ /* 0x004fe400000000ff */
[----:B------:R-:W-:Y:S01]  /*50a0*/  CS2R R56, SRZ ;  /* 0x0000000000387805 */ /* 0x000fe2000001ff00 */
[----:B------:R-:W2:Y:S01]  /*50b0*/  @P2 LDC R36, c[0x0][0x450] ;  /* 0x00011400ff242b82 */ /* 0x000ea20000000800 */
[----:B------:R-:W-:Y:S01]  /*50c0*/  F2FP.F16.F32.PACK_AB R23, R59, R38 ;  /* 0x000000263b17723e */ /* 0x000fe200000000ff */
[----:B-1----:R-:W-:Y:S01]  /*50d0*/  @P2 IMAD.HI.U32 R11, R18, R11, RZ ;  /* 0x0000000b120b2227 */ /* 0x002fe200078e00ff */
[----:B------:R-:W1:Y:S03]  /*50e0*/  MUFU.EX2 R89, R89 ;  /* 0x0000005900597308 */ /* 0x000e660000000800 */
[----:B-----5:R-:W-:Y:S01]  /*50f0*/  FADD.FTZ R5, R69, R10 ;  /* 0x0000000a45057221 */ /* 0x020fe20000010000 */
[----:B0-----:R-:W-:-:S02]  /*5100*/  F2FP.F16.F32.PACK_AB R25, R73, R46 ;  /* 0x0000002e4919723e */ /* 0x001fc400000000ff */
[----:B------:R-:W-:Y:S02]  /*5110*/  F2FP.F16.F32.PACK_AB R27, R71, R52 ;  /* 0x00000034471b723e */ /* 0x000fe400000000ff */
[----:B------:R-:W0:Y:S01]  /*5120*/  MUFU.EX2 R29, R29 ;  /* 0x0000001d001d7308 */ /* 0x000e220000000800 */
[----:B----4-:R-:W-:-:S07]  /*5130*/  FADD.FTZ R12, R70, R5 ;  /* 0x00000005460c7221 */ /* 0x010fce0000010000 */
[----:B------:R-:W3:Y:S01]  /*5140*/  MUFU.EX2 R65, R65 ;  /* 0x0000004100417308 */ /* 0x000ee20000000800 */
[C---:B-1----:R-:W-:Y:S01]  /*5150*/  FADD.FTZ R5, R89.reuse, R12 ;  /* 0x0000000c59057221 */ /* 0x042fe20000010000 */
[----:B------:R-:W-:Y:S01]  /*5160*/  FADD.FTZ R12, R52, R9 ;  /* 0x00000009340c7221 */ /* 0x000fe20000010000 */
[----:B------:R-:W-:Y:S02]  /*5170*/  F2FP.F16.F32.PACK_AB R22, R89, R70 ;  /* 0x000000465916723e */ /* 0x000fe400000000ff */
[----:B------:R-:W-:Y:S01]  /*5180*/  CS2R R52, SRZ ;  /* 0x0000000000347805 */ /* 0x000fe2000001ff00 */
[----:B------:R-:W-:Y:S01]  /*5190*/  FADD.FTZ R14, R28, R5 ;  /* 0x000000051c0e7221 */ /* 0x000fe20000010000 */
[----:B------:R-:W-:Y:S01]  /*51a0*/  FADD.FTZ R9, R71, R12 ;  /* 0x0000000c47097221 */ /* 0x000fe20000010000 */
[----:B------:R-:W-:Y:S01]  /*51b0*/  F2FP.F16.F32.PACK_AB R12, R58, R37 ;  /* 0x000000253a0c723e */ /* 0x000fe200000000ff */
[----:B------:R-:W1:Y:S01]  /*51c0*/  MUFU.EX2 R42, R42 ;  /* 0x0000002a002a7308 */ /* 0x000e620000000800 */
[C---:B0-----:R-:W-:Y:S01]  /*51d0*/  FADD.FTZ R20, R29.reuse, R14 ;  /* 0x0000000e1d147221 */ /* 0x041fe20000010000 */
[----:B------:R-:W-:-:S02]  /*51e0*/  F2FP.F16.F32.PACK_AB R24, R29, R28 ;  /* 0x0000001c1d18723e */ /* 0x000fc400000000ff */
[----:B------:R-:W-:Y:S02]  /*51f0*/  CS2R R70, SRZ ;  /* 0x0000000000467805 */ /* 0x000fe4000001ff00 */
[----:B------:R-:W-:Y:S02]  /*5200*/  F2FP.F16.F32.PACK_AB R14, R64, R51 ;  /* 0x00000033400e723e */ /* 0x000fe400000000ff */
[----:B------:R-:W-:Y:S02]  /*5210*/  CS2R R58, SRZ ;  /* 0x00000000003a7805 */ /* 0x000fe4000001ff00 */
[----:B--2---:R-:W-:Y:S02]  /*5220*/  @P2 SHF.R.U32.HI R18, RZ, R36, R11 ;  /* 0x00000024ff122219 */ /* 0x004fe4000001160b */
[----:B------:R-:W-:Y:S01]  /*5230*/  CS2R R36, SRZ ;  /* 0x0000000000247805 */ /* 0x000fe2000001ff00 */
[----:B------:R-:W0:Y:S01]  /*5240*/  MUFU.EX2 R67, R67 ;  /* 0x0000004300437308 */ /* 0x000e220000000800 */
[----:B---3--:R-:W-:Y:S01]  /*5250*/  FADD.FTZ R5, R65, R20 ;  /* 0x0000001441057221 */ /* 0x008fe20000010000 */
[----:B------:R-:W-:Y:S01]  /*5260*/  STSM.16.M88.4 [R0+0x28b00], R12 ;  /* 0x028b000c00007844 */ /* 0x000fe20000000200 */
[----:B------:R-:W-:-:S02]  /*5270*/  F2FP.F16.F32.PACK_AB R20, R69, R68 ;  /* 0x000000444514723e */ /* 0x000fc400000000ff */
[----:B------:R-:W-:Y:S01]  /*5280*/  CS2R R68, SRZ ;  /* 0x0000000000447805 */ /* 0x000fe2000001ff00 */
[----:B------:R-:W-:Y:S01]  /*5290*/  FADD.FTZ R28, R76, R5 ;  /* 0x000000054c1c7221 */ /* 0x000fe20000010000 */
[----:B------:R-:W-:Y:S01]  /*52a0*/  IADD3 R18, R18, -R4, R19 ;  /* 0x8000000412127210 */ /* 0x000fe20007ffe013 */
[----:B------:R-:W2:Y:S01]  /*52b0*/  MUFU.EX2 R63, R63 ;  /* 0x0000003f003f7308 */ /* 0x000ea20000000800 */
[----:B-1----:R-:W-:Y:S01]  /*52c0*/  FADD.FTZ R32, R42, R9 ;  /* 0x000000092a207221 */ /* 0x002fe20000010000 */
[----:B------:R-:W-:Y:S01]  /*52d0*/  F2FP.F16.F32.PACK_AB R26, R76, R65 ;  /* 0x000000414c1a723e */ /* 0x000fe200000000ff */
[----:B------:R-:W-:Y:S01]  /*52e0*/  STSM.16.M88.4 [R0+0x2a300], R20 ;  /* 0x02a3001400007844 */ /* 0x000fe20000000200 */
[----:B------:R-:W-:Y:S01]  /*52f0*/  IMAD.HI R18, R18, 0x38e38e39, RZ ;  /* 0x38e38e3912127827 */ /* 0x000fe200078e02ff */
[----:B------:R-:W-:Y:S02]  /*5300*/  CS2R R64, SRZ ;  /* 0x0000000000407805 */ /* 0x000fe4000001ff00 */
[----:B------:R1:W-:Y:S01]  /*5310*/  STSM.16.M88.4 [R0+0x2bb00], R24 ;  /* 0x02bb001800007844 */ /* 0x0003e20000000200 */
[----:B------:R-:W3:Y:S01]  /*5320*/  MUFU.EX2 R78, R85 ;  /* 0x00000055004e7308 */ /* 0x000ee20000000800 */
[----:B0-----:R-:W-:-:S07]  /*5330*/  FADD.FTZ R5, R67, R28 ;  /* 0x0000001c43057221 */ /* 0x001fce0000010000 */
[----:B------:R-:W0:Y:S01]  /*5340*/  MUFU.EX2 R44, R44 ;  /* 0x0000002c002c7308 */ /* 0x000e220000000800 */
[C---:B--2---:R-:W-:Y:S01]  /*5350*/  FADD.FTZ R9, R63.reuse, R32 ;  /* 0x000000203f097221 */ /* 0x044fe20000010000 */
[----:B------:R-:W-:Y:S02]  /*5360*/  F2FP.F16.F32.PACK_AB R33, R63, R42 ;  /* 0x0000002a3f21723e */ /* 0x000fe400000000ff */
[----:B------:R-:W-:Y:S02]  /*5370*/  CS2R R62, SRZ ;  /* 0x00000000003e7805 */ /* 0x000fe4000001ff00 */
[----:B-1----:R-:W-:Y:S02]  /*5380*/  CS2R R26, SRZ ;  /* 0x00000000001a7805 */ /* 0x002fe4000001ff00 */
[----:B------:R-:W1:Y:S01]  /*5390*/  MUFU.EX2 R99, R99 ;  /* 0x0000006300637308 */ /* 0x000e620000000800 */
[----:B---3--:R-:W-:Y:S01]  /*53a0*/  FADD.FTZ R32, R78, R5 ;  /* 0x000000054e207221 */ /* 0x008fe20000010000 */
[----:B------:R-:W-:-:S06]  /*53b0*/  CS2R R24, SRZ ;  /* 0x0000000000187805 */ /* 0x000fcc000001ff00 */
[----:B------:R-:W2:Y:S01]  /*53c0*/  MUFU.EX2 R55, R55 ;  /* 0x0000003700377308 */ /* 0x000ea20000000800 */
[----:B0-----:R-:W-:-:S07]  /*53d0*/  FADD.FTZ R34, R44, R9 ;  /* 0x000000092c227221 */ /* 0x001fce0000010000 */
        /* <DEDUP_REMOVED lines=12> */
[C---:B--2---:R-:W-:Y:S01]  /*54a0*/  FADD.FTZ R9, R47.reuse, R12 ;  /* 0x0000000c2f097221 */ /* 0x044fe20000010000 */
[----:B------:R-:W-:Y:S02]  /*54b0*/  F2FP.F16.F32.PACK_AB R41, R47, R40 ;  /* 0x000000282f29723e */ /* 0x000fe400000000ff */
[----:B------:R-:W-:-:S04]  /*54c0*/  CS2R R46, SRZ ;  /* 0x00000000002e7805 */ /* 0x000fc8000001ff00 */
[----:B------:R-:W2:Y:S01]  /*54d0*/  MUFU.EX2 R10, R81 ;  /* 0x00000051000a7308 */ /* 0x000ea20000000800 */
[----:B0-----:R-:W-:Y:S01]  /*54e0*/  FADD.FTZ R5, R113, R32 ;  /* 0x0000002071057221 */ /* 0x001fe20000010000 */
[----:B------:R-:W-:Y:S02]  /*54f0*/  F2FP.F16.F32.PACK_AB R32, R78, R67 ;  /* 0x000000434e20723e */ /* 0x000fe400000000ff */
[----:B------:R-:W-:-:S03]  /*5500*/  CS2R R66, SRZ ;  /* 0x0000000000427805 */ /* 0x000fc6000001ff00 */
[----:B------:R0:W-:Y:S01]  /*5510*/  STSM.16.M88.4 [R0+0x2d300], R32 ;  /* 0x02d3002000007844 */ /* 0x0001e20000000200 */
[----:B------:R-:W3:Y:S01]  /*5520*/  MUFU.EX2 R43, R43 ;  /* 0x0000002b002b7308 */ /* 0x000ee20000000800 */
[----:B-1----:R-:W-:-:S07]  /*5530*/  FADD.FTZ R14, R48, R9 ;  /* 0x00000009300e7221 */ /* 0x002fce0000010000 */
[----:B------:R-:W1:Y:S01]  /*5540*/  MUFU.EX2 R125, R125 ;  /* 0x0000007d007d7308 */ /* 0x000e620000000800 */
[C---:B--2---:R-:W-:Y:S01]  /*5550*/  FADD.FTZ R12, R10.reuse, R5 ;  /* 0x000000050a0c7221 */ /* 0x044fe20000010000 */
[----:B------:R-:W-:Y:S02]  /*5560*/  F2FP.F16.F32.PACK_AB R40, R10, R113 ;  /* 0x000000710a28723e */ /* 0x000fe400000000ff */
[----:B0-----:R-:W-:-:S04]  /*5570*/  CS2R R34, SRZ ;  /* 0x0000000000227805 */ /* 0x001fc8000001ff00 */
[----:B------:R-:W0:Y:S01]  /*5580*/  MUFU.EX2 R30, R77 ;  /* 0x0000004d001e7308 */ /* 0x000e220000000800 */
[C---:B---3--:R-:W-:Y:S01]  /*5590*/  FADD.FTZ R14, R43.reuse, R14 ;  /* 0x0000000e2b0e7221 */ /* 0x048fe20000010000 */
[----:B------:R-:W-:Y:S02]  /*55a0*/  F2FP.F16.F32.PACK_AB R43, R43, R48 ;  /* 0x000000302b2b723e */ /* 0x000fe400000000ff */
[----:B------:R-:W-:Y:S02]  /*55b0*/  CS2R R48, SRZ ;  /* 0x0000000000307805 */ /* 0x000fe4000001ff00 */
[----:B------:R-:W-:Y:S02]  /*55c0*/  CS2R R32, SRZ ;  /* 0x0000000000207805 */ /* 0x000fe4000001ff00 */
[----:B------:R-:W2:Y:S01]  /*55d0*/  MUFU.EX2 R39, R39 ;  /* 0x0000002700277308 */ /* 0x000ea20000000800 */
[----:B-1----:R-:W-:-:S07]  /*55e0*/  FADD.FTZ R5, R125, R12 ;  /* 0x0000000c7d057221 */ /* 0x002fce0000010000 */
[----:B------:R-:W1:Y:S01]  /*55f0*/  MUFU.EX2 R50, R50 ;  /* 0x0000003200327308 */ /* 0x000e620000000800 */
[C---:B0-----:R-:W-:Y:S01]  /*5600*/  F2FP.F16.F32.PACK_AB R42, R30.reuse, R125 ;  /* 0x0000007d1e2a723e */ /* 0x041fe200000000ff */
[----:B------:R-:W-:-:S04]  /*5610*/  FADD.FTZ R4, R30, R5 ;  /* 0x000000051e047221 */ /* 0x000fc80000010000 */
[----:B------:R0:W-:Y:S02]  /*5620*/  STSM.16.M88.4 [R0+0x2eb00], R40 ;  /* 0x02eb002800007844 */ /* 0x0001e40000000200 */
[----:B------:R-:W-:Y:S01]  /*5630*/  MUFU.EX2 R31, R31 ;  /* 0x0000001f001f7308 */ /* 0x000fe20000000800 */
[----:B--2---:R-:W-:-:S07]  /*5640*/  FADD.FTZ R9, R39, R14 ;  /* 0x0000000e27097221 */ /* 0x004fce0000010000 */
[----:B------:R-:W2:Y:S01]  /*5650*/  MUFU.EX2 R54, R54 ;  /* 0x0000003600367308 */ /* 0x000ea20000000800 */
[C---:B-1----:R-:W-:Y:S01]  /*5660*/  F2FP.F16.F32.PACK_AB R21, R50.reuse, R39 ;  /* 0x000000273215723e */ /* 0x042fe200000000ff */
[----:B------:R-:W-:Y:S01]  /*5670*/  FADD.FTZ R12, R50, R9 ;  /* 0x00000009320c7221 */ /* 0x000fe20000010000 */
[----:B------:R-:W-:Y:S02]  /*5680*/  SHF.R.U32.HI R9, RZ, 0x1f, R18 ;  /* 0x0000001fff097819 */ /* 0x000fe40000011612 */
[----:B------:R-:W-:Y:S02]  /*5690*/  CS2R R50, SRZ ;  /* 0x0000000000327805 */ /* 0x000fe4000001ff00 */
[----:B------:R-:W-:Y:S02]  /*56a0*/  CS2R R38, SRZ ;  /* 0x0000000000267805 */ /* 0x000fe4000001ff00 */
[----:B0-----:R-:W-:Y:S02]  /*56b0*/  CS2R R42, SRZ ;  /* 0x00000000002a7805 */ /* 0x001fe4000001ff00 */
[----:B------:R-:W-:Y:S01]  /*56c0*/  LEA.HI.SX32 R11, R18, R9, 0x1b ;  /* 0x00000009120b7211 */ /* 0x000fe200078fdaff */
[----:B------:R-:W0:Y:S01]  /*56d0*/  MUFU.EX2 R127, R127 ;  /* 0x0000007f007f7308 */ /* 0x000e220000000800 */
[----:B------:R-:W-:Y:S01]  /*56e0*/  VIADD R9, R17, 0xfffffffe ;  /* 0xfffffffe11097836 */ /* 0x000fe20000000000 */
[----:B------:R-:W-:-:S06]  /*56f0*/  CS2R R40, SRZ ;  /* 0x0000000000287805 */ /* 0x000fcc000001ff00 */
[----:B------:R-:W1:Y:S01]  /*5700*/  MUFU.EX2 R28, R79 ;  /* 0x0000004f001c7308 */ /* 0x000e620000000800 */
[----:B--2---:R-:W-:-:S07]  /*5710*/  F2FP.F16.F32.PACK_AB R23, R54, R31 ;  /* 0x0000001f3617723e */ /* 0x004fce00000000ff */
[----:B------:R-:W-:Y:S01]  /*5720*/  MUFU.EX2 R129, R129 ;  /* 0x0000008100817308 */ /* 0x000fe20000000800 */
[----:B0-----:R-:W-:-:S07]  /*5730*/  FADD.FTZ R5, R127, R4 ;  /* 0x000000047f057221 */ /* 0x001fce0000010000 */
[----:B------:R-:W0:Y:S01]  /*5740*/  MUFU.EX2 R6, R131 ;  /* 0x0000008300067308 */ /* 0x000e220000000800 */
[C---:B-1----:R-:W-:Y:S01]  /*5750*/  F2FP.F16.F32.PACK_AB R20, R28.reuse, R127 ;  /* 0x0000007f1c14723e */ /* 0x042fe200000000ff */
[----:B------:R-:W-:Y:S01]  /*5760*/  FADD.FTZ R4, R28, R5 ;  /* 0x000000051c047221 */ /* 0x000fe20000010000 */
[----:B------:R-:W-:Y:S01]  /*5770*/  FADD.FTZ R5, R31, R12 ;  /* 0x0000000c1f057221 */ /* 0x000fe20000010000 */
[----:B------:R-:W-:Y:S02]  /*5780*/  VIMNMX R12, R156, R11, !PT ;  /* 0x0000000b9c0c7248 */ /* 0x000fe40007fe0100 */
[----:B------:R-:W-:Y:S02]  /*5790*/  CS2R R30, SRZ ;  /* 0x00000000001e7805 */ /* 0x000fe4000001ff00 */
[----:B------:R-:W-:Y:S01]  /*57a0*/  CS2R R28, SRZ ;  /* 0x00000000001c7805 */ /* 0x000fe2000001ff00 */
[----:B------:R-:W-:Y:S01]  /*57b0*/  FADD.FTZ R5, R54, R5 ;  /* 0x0000000536057221 */ /* 0x000fe20000010000 */
[----:B------:R-:W-:-:S02]  /*57c0*/  ISETP.GE.AND P3, PT, R9, R12, PT ;  /* 0x0000000c0900720c */ /* 0x000fc40003f66270 */
[----:B------:R-:W-:Y:S02]  /*57d0*/  CS2R R54, SRZ ;  /* 0x0000000000367805 */ /* 0x000fe4000001ff00 */
[----:B0-----:R-:W-:Y:S01]  /*57e0*/  F2FP.F16.F32.PACK_AB R22, R6, R129 ;  /* 0x000000810616723e */ /* 0x001fe200000000ff */
[----:B------:R-:W-:Y:S01]  /*57f0*/  FADD.FTZ R129, R129, R4 ;  /* 0x0000000481817221 */ /* 0x000fe20000010000 */
[----:B------:R-:W-:-:S03]  /*5800*/  IMAD.MOV.U32 R4, RZ, RZ, RZ ;  /* 0x000000ffff047224 */ /* 0x000fc600078e00ff */
[----:B------:R0:W-:Y:S01]  /*5810*/  STSM.16.M88.4 [R0+0x30300], R20 ;  /* 0x0303001400007844 */ /* 0x0001e20000000200 */
[----:B------:R-:W-:Y:S01]  /*5820*/  FADD.FTZ R6, R6, R129 ;  /* 0x0000008106067221 */ /* 0x000fe20000010000 */
[----:B------:R1:W-:Y:S06]  /*5830*/  MEMBAR.ALL.CTA ;  /* 0x0000000000007992 */ /* 0x0003ec0000008000 */
[----:B-1----:R-:W1:Y:S02]  /*5840*/  FENCE.VIEW.ASYNC.S ;  /* 0x00000000000073c6 */ /* 0x002e640000000000 */
[----:B-1----:R-:W-:Y:S01]  /*5850*/  NOP ;  /* 0x0000000000007918 */ /* 0x002fe20000000000 */
[----:B------:R-:W-:Y:S05]  /*5860*/  @!P3 BRA `(.L_x_11273) ;  /* 0x0000004800acb947 */ /* 0x000fea0003800000 */
[----:B------:R-:W-:Y:S01]  /*5870*/  IMAD.MOV.U32 R11, RZ, RZ, R72 ;  /* 0x000000ffff0b7224 */ /* 0x000fe200078e0048 */
[----:B------:R-:W-:Y:S01]  /*5880*/  UMOV UR5, URZ ;  /* 0x0000003f00057c82 */ /* 0x000fe20008000000 */
[----:B------:R-:W-:Y:S01]  /*5890*/  IMAD.MOV.U32 R10, RZ, RZ, R75 ;  /* 0x000000ffff0a7224 */ /* 0x000fe200078e004b */
[----:B------:R-:W-:Y:S01]  /*58a0*/  ULDC UR48, c[0x0][0x288] ;  /* 0x0000a20000307ab9 */ /* 0x000fe20000000800 */
[----:B------:R-:W-:Y:S01]  /*58b0*/  IMAD.MOV.U32 R13, RZ, RZ, RZ ;  /* 0x000000ffff0d7224 */ /* 0x000fe200078e00ff */
[----:B------:R-:W-:Y:S01]  /*58c0*/  ULDC UR49, c[0x0][0x2f0] ;  /* 0x0000bc0000317ab9 */ /* 0x000fe20000000800 */
[----:B------:R-:W-:Y:S01]  /*58d0*/  IMAD.MOV.U32 R71, RZ, RZ, RZ ;  /* 0x000000ffff477224 */ /* 0x000fe200078e00ff */
[----:B------:R-:W-:-:S06]  /*58e0*/  ULDC UR6, c[0x0][0x9d8] ;  /* 0x0002760000067ab9 */ /* 0x000fcc0000000800 */
.L_x_11282:
[----:B------:R-:W-:Y:S01]  /*58f0*/  R2UR UR10, R145 ;  /* 0x00000000910a72ca */ /* 0x000fe200000e0000 */
[----:B------:R-:W-:-:S04]  /*5900*/  UIADD3 UR4, UR5, 0x1, URZ ;  /* 0x0000000105047890 */ /* 0x000fc8000fffe03f */
[----:B------:R-:W-:-:S04]  /*5910*/  UISETP.NE.AND UP0, UPT, UR4, 0x2, UPT ;  /* 0x000000020400788c */ /* 0x000fc8000bf05270 */
[----:B------:R-:W-:Y:S02]  /*5920*/  USEL UR7, URZ, 0x1, UP0 ;  /* 0x000000013f077887 */ /* 0x000fe40008000000 */
[----:B------:R-:W-:Y:S02]  /*5930*/  USEL UR4, UR4, URZ, UP0 ;  /* 0x0000003f04047287 */ /* 0x000fe40008000000 */
[----:B------:R-:W-:Y:S02]  /*5940*/  ISETP.NE.AND P4, PT, RZ, UR10, PT ;  /* 0x0000000aff007c0c */ /* 0x000fe4000bf85270 */
[----:B------:R-:W-:-:S11]  /*5950*/  LOP3.LUT R4, R13, UR7, RZ, 0x3c, !PT ;  /* 0x000000070d047c12 */ /* 0x000fd6000f8e3cff */
[----:B--2---:R-:W-:Y:S05]  /*5960*/  @P4 BRA `(.L_x_11274) ;  /* 0x0000000000284947 */ /* 0x004fea0003800000 */
[----:B------:R-:W-:Y:S05]  /*5970*/  @!P0 BRA `(.L_x_11275) ;  /* 0x0000000000048947 */ /* 0x000fea0003800000 */
[----:B------:R-:W-:Y:S01]  /*5980*/  BPT.TRAP 0x1 ;  /* 0x000000040000795c */ /* 0x000fe20000300000 */
.L_x_11275:
[----:B------:R-:W-:Y:S01]  /*5990*/  ULEA UR7, UR4, UR60, 0x3 ;  /* 0x0000003c04077291 */ /* 0x000fe2000f8e183f */
[----:B------:R-:W-:-:S08]  /*59a0*/  SHF.L.U32 R14, R4, 0x1f, RZ ;  /* 0x0000001f040e7819 */ /* 0x000fd000000006ff */
[----:B------:R1:W2:Y:S01]  /*59b0*/  SYNCS.PHASECHK.TRANS64.TRYWAIT P3, [UR7+0x31c30], R14 ;  /* 0x031c300eff0075a7 */ /* 0x0002a20008060147 */
[----:B------:R-:W-:Y:S05]  /*59c0*/  @!P0 BRA `(.L_x_11276) ;  /* 0x0000000000048947 */ /* 0x000fea0003800000 */
[----:B------:R-:W-:Y:S01]  /*59d0*/  BPT.TRAP 0x1 ;  /* 0x000000040000795c */ /* 0x000fe20000300000 */
.L_x_11276:
[----:B--2---:R-:W-:Y:S05]  /*59e0*/  @P3 BRA `(.L_x_11274) ;  /* 0x0000000000083947 */ /* 0x004fea0003800000 */
[----:B------:R-:W2:Y:S02]  /*59f0*/  SYNCS.PHASECHK.TRANS64.TRYWAIT P3, [UR7+0x31c30], R14 ;  /* 0x031c300eff0075a7 */ /* 0x000ea40008060147 */
[----:B--2---:R-:W-:Y:S05]  /*5a00*/  @!P3 BRA `(.L_x_11277) ;  /* 0x000000ec0064b947 */ /* 0x004fea0003800000 */
.L_x_11274:
[----:B--2---:R-:W2:Y:S01]  /*5a10*/  S2R R15, SR_TID.X ;  /* 0x00000000000f7919 */ /* 0x004ea20000002100 */
[C---:B------:R-:W-:Y:S01]  /*5a20*/  R2UR UR40, R2.reuse ;  /* 0x00000000022872ca */ /* 0x040fe200000e0000 */
[----:B------:R-:W-:Y:S01]  /*5a30*/  UIMAD UR7, UR4, 0x6c0, UR61 ;  /* 0x000006c0040778a4 */ /* 0x000fe2000f8e023d */
[C---:B------:R-:W-:Y:S01]  /*5a40*/  R2UR UR41, R3.reuse ;  /* 0x00000000032972ca */ /* 0x040fe200000e0000 */
[----:B------:R-:W-:Y:S01]  /*5a50*/  UMOV UR43, 0x80000020 ;  /* 0x80000020002b7882 */ /* 0x000fe20000000000 */
[C---:B------:R-:W-:Y:S01]  /*5a60*/  R2UR UR44, R2.reuse ;  /* 0x00000000022c72ca */ /* 0x040fe200000e0000 */
[----:B------:R-:W-:Y:S01]  /*5a70*/  UIADD3 UR46, UR7, 0x40, URZ ;  /* 0x00000040072e7890 */ /* 0x000fe2000fffe03f */
[C---:B------:R-:W-:Y:S01]  /*5a80*/  R2UR UR45, R3.reuse ;  /* 0x00000000032d72ca */ /* 0x040fe200000e0000 */
[----:B------:R-:W-:Y:S01]  /*5a90*/  UMOV UR47, 0x80000020 ;  /* 0x80000020002f7882 */ /* 0x000fe20000000000 */
[----:B------:R-:W-:Y:S01]  /*5aa0*/  UMOV UR42, UR7 ;  /* 0x00000007002a7c82 */ /* 0x000fe20008000000 */
[C---:B------:R-:W-:Y:S01]  /*5ab0*/  R2UR UR28, R2.reuse ;  /* 0x00000000021c72ca */ /* 0x040fe200000e0000 */
[----:B------:R-:W-:Y:S01]  /*5ac0*/  UIADD3 UR30, UR7, 0x80, URZ ;  /* 0x00000080071e7890 */ /* 0x000fe2000fffe03f */
[C---:B------:R-:W-:Y:S01]  /*5ad0*/  R2UR UR29, R3.reuse ;  /* 0x00000000031d72ca */ /* 0x040fe200000e0000 */
[----:B------:R-:W-:Y:S01]  /*5ae0*/  UMOV UR31, 0x80000020 ;  /* 0x80000020001f7882 */ /* 0x000fe20000000000 */
[C---:B------:R-:W-:Y:S01]  /*5af0*/  R2UR UR32, R2.reuse ;  /* 0x00000000022072ca */ /* 0x040fe200000e0000 */
[----:B------:R-:W-:Y:S01]  /*5b00*/  UIADD3 UR34, UR7, 0xc0, URZ ;  /* 0x000000c007227890 */ /* 0x000fe2000fffe03f */
[C---:B------:R-:W-:Y:S01]  /*5b10*/  R2UR UR33, R3.reuse ;  /* 0x00000000032172ca */ /* 0x040fe200000e0000 */
[----:B------:R-:W-:Y:S01]  /*5b20*/  UMOV UR35, 0x80000020 ;  /* 0x8000002000237882 */ /* 0x000fe20000000000 */
[----:B------:R-:W-:Y:S01]  /*5b30*/  R2UR UR36, R2 ;  /* 0x00000000022472ca */ /* 0x000fe200000e0000 */
[----:B------:R-:W-:Y:S01]  /*5b40*/  UIADD3 UR38, UR7, 0x100, URZ ;  /* 0x0000010007267890 */ /* 0x000fe2000fffe03f */
[----:B------:R-:W-:Y:S01]  /*5b50*/  R2UR UR37, R3 ;  /* 0x00000000032572ca */ /* 0x000fe200000e0000 */
        /* <DEDUP_REMOVED lines=8> */
[----:B--2---:R-:W-:Y:S01]  /*5be0*/  SHF.R.U32.HI R15, RZ, 0x7, R15 ;  /* 0x00000007ff0f7819 */ /* 0x004fe2000001160f */
[----:B------:R-:W-:Y:S01]  /*5bf0*/  UMOV UR19, 0x80000020 ;  /* 0x8000002000137882 */ /* 0x000fe20000000000 */
[----:B------:R-:W-:Y:S01]  /*5c00*/  UIADD3 UR22, UR7, 0x482, URZ ;  /* 0x0000048207167890 */ /* 0x000fe2000fffe03f */
[----:B------:R-:W-:-:S02]  /*5c10*/  UMOV UR23, 0x80000020 ;  /* 0x8000002000177882 */ /* 0x000fc40000000000 */
[----:B-1----:R-:W-:-:S05]  /*5c20*/  VIADD R14, R15, 0x8 ;  /* 0x000000080f0e7836 */ /* 0x002fca0000000000 */
        /* <DEDUP_REMOVED lines=319> */
[----:B-1----:R-:W-:Y:S05]  /*7020*/  @P4 BRA `(.L_x_11278) ;  /* 0x0000000000284947 */ /* 0x002fea0003800000 */
[----:B------:R-:W-:Y:S05]  /*7030*/  @!P0 BRA `(.L_x_11279) ;  /* 0x0000000000048947 */ /* 0x000fea0003800000 */
[----:B------:R-:W-:Y:S01]  /*7040*/  BPT.TRAP 0x1 ;  /* 0x000000040000795c */ /* 0x000fe20000300000 */
.L_x_11279:
[----:B------:R-:W-:Y:S01]  /*7050*/  ULEA UR7, UR5, UR60, 0x3 ;  /* 0x0000003c05077291 */ /* 0x000fe2000f8e183f */
[----:B------:R-:W-:-:S08]  /*7060*/  SHF.L.U32 R13, R13, 0x1f, RZ ;  /* 0x0000001f0d0d7819 */ /* 0x000fd000000006ff */
[----:B------:R1:W2:Y:S01]  /*7070*/  SYNCS.PHASECHK.TRANS64.TRYWAIT P3, [UR7+0x31c50], R13 ;  /* 0x031c500dff0075a7 */ /* 0x0002a20008060147 */
[----:B------:R-:W-:Y:S05]  /*7080*/  @!P0 BRA `(.L_x_11280) ;  /* 0x0000000000048947 */ /* 0x000fea0003800000 */
[----:B------:R-:W-:Y:S01]  /*7090*/  BPT.TRAP 0x1 ;  /* 0x000000040000795c */ /* 0x000fe20000300000 */
.L_x_11280:
[----:B--2---:R-:W-:Y:S05]  /*70a0*/  @P3 BRA `(.L_x_11278) ;  /* 0x0000000000083947 */ /* 0x004fea0003800000 */
[----:B------:R-:W2:Y:S02]  /*70b0*/  SYNCS.PHASECHK.TRANS64.TRYWAIT P3, [UR7+0x31c50], R13 ;  /* 0x031c500dff0075a7 */ /* 0x000ea40008060147 */
[----:B--2---:R-:W-:Y:S05]  /*70c0*/  @!P3 BRA `(.L_x_11281) ;  /* 0x000000d400ccb947 */ /* 0x004fea0003800000 */
.L_x_11278:
[----:B------:R-:W-:Y:S01]  /*70d0*/  UIADD3 UR7, UR60, 0x200, URZ ;  /* 0x000002003c077890 */ /* 0x000fe2000fffe03f */
[----:B------:R-:W-:Y:S01]  /*70e0*/  R2UR UR10, R157 ;  /* 0x000000009d0a72ca */ /* 0x000fe200000e0000 */
[----:B------:R-:W-:Y:S01]  /*70f0*/  WARPGROUP.ARRIVE ;  /* 0x00000000000079c5 */ /* 0x000fe20000000000 */
[----:B------:R-:W-:Y:S01]  /*7100*/  UMOV UR29, 0xc0000010 ;  /* 0xc0000010001d7882 */ /* 0x000fe20000000000 */
[----:B------:R-:W-:Y:S01]  /*7110*/  USHF.R.U32.HI UR7, URZ, 0x4, UR7 ;  /* 0x000000043f077899 */ /* 0x000fe20008011607 */
[----:B0-----:R-:W-:Y:S01]  /*7120*/  FMUL.FTZ R22, R129, UR6 ;  /* 0x0000000681167c20 */ /* 0x001fe20008410000 */
[----:B------:R-:W-:Y:S01]  /*7130*/  UMOV UR31, 0x80000020 ;  /* 0x80000020001f7882 */ /* 0x000fe20000000000 */
[----:B-12---:R-:W-:Y:S01]  /*7140*/  FMUL.FTZ R13, R136, UR6 ;  /* 0x00000006880d7c20 */ /* 0x006fe20008410000 */
[----:B------:R-:W-:Y:S01]  /*7150*/  ULOP3.LUT UR7, UR7, 0x3fff, URZ, 0xc0, !UPT ;  /* 0x00003fff07077892 */ /* 0x000fe2000f8ec03f */
[----:B------:R-:W-:Y:S01]  /*7160*/  FMUL.FTZ R129, R130, UR6 ;  /* 0x0000000682817c20 */ /* 0x000fe20008410000 */
[----:B------:R-:W-:Y:S01]  /*7170*/  FMUL.FTZ R130, R133, UR6 ;  /* 0x0000000685827c20 */ /* 0x000fe20008410000 */
[----:B------:R-:W0:Y:S01]  /*7180*/  @P2 LDC R136, c[0x0][0x44c] ;  /* 0x00011300ff882b82 */ /* 0x000e220000000800 */
        /* <DEDUP_REMOVED lines=8> */
[----:B------:R-:W1:Y:S01]  /*7210*/  @P2 LDC R119, c[0x0][0x450] ;  /* 0x00011400ff772b82 */ /* 0x000e620000000800 */
        /* <DEDUP_REMOVED lines=24> */
[----:B------:R-:W-:Y:S01]  /*73a0*/  FMUL.FTZ R119, R98, UR6 ;  /* 0x0000000662777c20 */ /* 0x000fe20008410000 */
[----:B------:R-:W-:Y:S02]  /*73b0*/  IMAD.MOV.U32 R98, RZ, RZ, -0x90 ;  /* 0xffffff70ff627424 */ /* 0x000fe400078e00ff */
[----:B------:R-:W-:Y:S01]  /*73c0*/  FMUL.FTZ R15, R138, UR6 ;  /* 0x000000068a0f7c20 */ /* 0x000fe20008410000 */
[----:B------:R-:W-:Y:S01]  /*73d0*/  FMUL.FTZ R14, R137, UR6 ;  /* 0x00000006890e7c20 */ /* 0x000fe20008410000 */
[----:B------:R-:W0:Y:S01]  /*73e0*/  SHFL.IDX PT, R139, R109, 0x1, 0x1c1f ;  /* 0x003c1f006d8b7f89 */ /* 0x000e2200000e0000 */
[----:B------:R-:W-:-:S02]  /*73f0*/  IMAD R137, R9, R98, 0x1 ;  /* 0x0000000109897424 */ /* 0x000fc400078e0262 */
[----:B------:R-:W-:Y:S01]  /*7400*/  FMUL.FTZ R21, R142, UR6 ;  /* 0x000000068e157c20 */ /* 0x000fe20008410000 */
[----:B------:R-:W-:Y:S01]  /*7410*/  MUFU.TANH R19, R19 ;  /* 0x0000001300137308 */ /* 0x000fe20000002400 */
[----:B------:R-:W-:Y:S01]  /*7420*/  FMUL.FTZ R23, R143, UR6 ;  /* 0x000000068f177c20 */ /* 0x000fe20008410000 */
[----:B------:R-:W-:Y:S02]  /*7430*/  IMAD R137, R8, -0x2, R137 ;  /* 0xfffffffe08897824 */ /* 0x000fe400078e0289 */
[----:B------:R-:W-:Y:S01]  /*7440*/  FMUL.FTZ R136, R100, UR6 ;  /* 0x0000000664887c20 */ /* 0x000fe20008410000 */
[----:B------:R-:W-:Y:S01]  /*7450*/  FMUL.FTZ R131, R131, UR6 ;  /* 0x0000000683837c20 */ /* 0x000fe20008410000 */
[----:B------:R-:W-:Y:S01]  /*7460*/  FMUL.FTZ R122, R122, UR6 ;  /* 0x000000067a7a7c20 */ /* 0x000fe20008410000 */
[----:B------:R-:W-:Y:S02]  /*7470*/  IMAD R98, R16, UR49, R137 ;  /* 0x0000003110627c24 */ /* 0x000fe4000f8e0289 */
        /* <DEDUP_REMOVED lines=14> */
[--C-:B0-----:R-:W-:Y:S01]  /*7560*/  IADD3 R100, R139, -UR48, R98.reuse ;  /* 0x800000308b647c10 */ /* 0x101fe2000fffe062 */
[----:B------:R-:W-:Y:S01]  /*7570*/  FMUL.FTZ R139, R90, UR6 ;  /* 0x000000065a8b7c20 */ /* 0x000fe20008410000 */
[----:B------:R-:W0:Y:S01]  /*7580*/  SHFL.IDX PT, R109, R109, RZ, 0x1c1f ;  /* 0x001c1fff6d6d7589 */ /* 0x000e2200000e0000 */
[----:B------:R-:W3:Y:S01]  /*7590*/  MUFU.TANH R23, R23 ;  /* 0x0000001700177308 */ /* 0x000ee20000002400 */
[----:B------:R-:W-:Y:S01]  /*75a0*/  ISETP.GT.AND P3, PT, R100, RZ, PT ;  /* 0x000000ff6400720c */ /* 0x000fe20003f64270 */
[----:B------:R-:W-:Y:S01]  /*75b0*/  FMUL.FTZ R120, R120, UR6 ;  /* 0x0000000678787c20 */ /* 0x000fe20008410000 */
[----:B------:R-:W-:Y:S01]  /*75c0*/  ISETP.GT.AND P4, PT, R100, 0x1, PT ;  /* 0x000000016400780c */ /* 0x000fe20003f84270 */
[----:B------:R-:W-:Y:S01]  /*75d0*/  FMUL.FTZ R121, R121, UR6 ;  /* 0x0000000679797c20 */ /* 0x000fe20008410000 */
[----:B-1----:R-:W-:Y:S01]  /*75e0*/  FSEL R15, R15, -INF , P3 ;  /* 0xff8000000f0f7808 */ /* 0x002fe20001800000 */
[----:B------:R-:W-:Y:S01]  /*75f0*/  FMUL.FTZ R112, R112, UR6 ;  /* 0x0000000670707c20 */ /* 0x000fe20008410000 */
[----:B------:R-:W-:Y:S01]  /*7600*/  ISETP.GT.AND P3, PT, R100, 0x8, PT ;  /* 0x000000086400780c */ /* 0x000fe20003f64270 */
[----:B------:R-:W1:Y:S01]  /*7610*/  MUFU.TANH R129, R129 ;  /* 0x0000008100817308 */ /* 0x000e620000002400 */
[----:B------:R-:W-:Y:S01]  /*7620*/  FSEL R19, R19, -INF , P4 ;  /* 0xff80000013137808 */ /* 0x000fe20002000000 */
[----:B------:R-:W-:Y:S01]  /*7630*/  FMUL.FTZ R113, R113, UR6 ;  /* 0x0000000671717c20 */ /* 0x000fe20008410000 */
[----:B------:R-:W-:Y:S01]  /*7640*/  FMNMX.FTZ R94, R15, R11, !PT ;  /* 0x0000000b0f5e7209 */ /* 0x000fe20007810000 */
[----:B------:R-:W-:Y:S01]  /*7650*/  FMUL.FTZ R104, R104, UR6 ;  /* 0x0000000668687c20 */ /* 0x000fe20008410000 */
[----:B------:R-:W-:Y:S01]  /*7660*/  ISETP.GT.AND P4, PT, R100, 0x9, PT ;  /* 0x000000096400780c */ /* 0x000fe20003f84270 */
[----:B------:R-:W-:Y:S01]  /*7670*/  FMUL.FTZ R105, R105, UR6 ;  /* 0x0000000669697c20 */ /* 0x000fe20008410000 */
[----:B--2---:R-:W-:Y:S01]  /*7680*/  FSEL R21, R21, -INF , P3 ;  /* 0xff80000015157808 */ /* 0x004fe20001800000 */
[----:B------:R-:W2:Y:S01]  /*7690*/  MUFU.TANH R131, R131 ;  /* 0x0000008300837308 */ /* 0x000ea20000002400 */
[----:B------:R-:W-:Y:S01]  /*76a0*/  FMNMX.FTZ R94, R19, R94, !PT ;  /* 0x0000005e135e7209 */ /* 0x000fe20007810000 */
[----:B------:R-:W-:Y:S01]  /*76b0*/  FMUL.FTZ R96, R96, UR6 ;  /* 0x0000000660607c20 */ /* 0x000fe20008410000 */
[----:B------:R-:W-:Y:S01]  /*76c0*/  ISETP.GT.AND P3, PT, R100, 0x10, PT ;  /* 0x000000106400780c */ /* 0x000fe20003f64270 */
[----:B------:R-:W-:Y:S01]  /*76d0*/  FMUL.FTZ R97, R97, UR6 ;  /* 0x0000000661617c20 */ /* 0x000fe20008410000 */
[----:B---3--:R-:W-:Y:S01]  /*76e0*/  FSEL R23, R23, -INF , P4 ;  /* 0xff80000017177808 */ /* 0x008fe20002000000 */
[----:B------:R-:W-:Y:S01]  /*76f0*/  FMUL.FTZ R88, R88, UR6 ;  /* 0x0000000658587c20 */ /* 0x000fe20008410000 */
[----:B------:R-:W-:Y:S01]  /*7700*/  FMNMX.FTZ R94, R21, R94, !PT ;  /* 0x0000005e155e7209 */ /* 0x000fe20007810000 */
[----:B------:R-:W3:Y:S01]  /*7710*/  MUFU.TANH R132, R132 ;  /* 0x0000008400847308 */ /* 0x000ee20000002400 */
[----:B------:R-:W-:Y:S01]  /*7720*/  ISETP.GT.AND P4, PT, R100, 0x11, PT ;  /* 0x000000116400780c */ /* 0x000fe20003f84270 */
[----:B------:R-:W-:Y:S01]  /*7730*/  FMUL.FTZ R89, R89, UR6 ;  /* 0x0000000659597c20 */ /* 0x000fe20008410000 */
[----:B-1----:R-:W-:Y:S01]  /*7740*/  FSEL R129, R129, -INF , P3 ;  /* 0xff80000081817808 */ /* 0x002fe20001800000 */
[----:B------:R-:W-:Y:S01]  /*7750*/  FMUL.FTZ R92, R92, UR6 ;  /* 0x000000065c5c7c20 */ /* 0x000fe20008410000 */
[C---:B------:R-:W-:Y:S01]  /*7760*/  ISETP.GT.AND P3, PT, R100.reuse, 0x18, PT ;  /* 0x000000186400780c */ /* 0x040fe20003f64270 */
[----:B------:R-:W-:Y:S01]  /*7770*/  FMUL.FTZ R93, R93, UR6 ;  /* 0x000000065d5d7c20 */ /* 0x000fe20008410000 */
[----:B------:R-:W-:Y:S01]  /*7780*/  ISETP.GT.AND P5, PT, R100, 0x28, PT ;  /* 0x000000286400780c */ /* 0x000fe20003fa4270 */
[----:B------:R-:W1:Y:S01]  /*7790*/  MUFU.TANH R133, R133 ;  /* 0x0000008500857308 */ /* 0x000e620000002400 */
[----:B--2---:R-:W-:Y:S01]  /*77a0*/  FSEL R131, R131, -INF , P4 ;  /* 0xff80000083837808 */ /* 0x004fe20002000000 */
[----:B------:R-:W-:Y:S01]  /*77b0*/  FMUL.FTZ R80, R80, UR6 ;  /* 0x0000000650507c20 */ /* 0x000fe20008410000 */
[----:B------:R-:W-:Y:S01]  /*77c0*/  ISETP.GT.AND P4, PT, R100, 0x19, PT ;  /* 0x000000196400780c */ /* 0x000fe20003f84270 */
[----:B------:R-:W-:Y:S01]  /*77d0*/  FMUL.FTZ R81, R81, UR6 ;  /* 0x0000000651517c20 */ /* 0x000fe20008410000 */
[----:B0-----:R-:W-:Y:S01]  /*77e0*/  IADD3 R109, R109, -UR48, R98 ;  /* 0x800000306d6d7c10 */ /* 0x001fe2000fffe062 */
[----:B------:R-:W-:Y:S01]  /*77f0*/  FMUL.FTZ R84, R84, UR6 ;  /* 0x0000000654547c20 */ /* 0x000fe20008410000 */
[----:B------:R-:W-:Y:S01]  /*7800*/  FMUL.FTZ R85, R85, UR6 ;  /* 0x0000000655557c20 */ /* 0x000fe20008410000 */
[----:B------:R-:W0:Y:S01]  /*7810*/  MUFU.TANH R122, R122 ;  /* 0x0000007a007a7308 */ /* 0x000e220000002400 */
[----:B---3--:R-:W-:Y:S01]  /*7820*/  FSEL R132, R132, -INF , P3 ;  /* 0xff80000084847808 */ /* 0x008fe20001800000 */
[----:B------:R-:W-:Y:S01]  /*7830*/  FMUL.FTZ R73, R73, UR6 ;  /* 0x0000000649497c20 */ /* 0x000fe20008410000 */
[----:B------:R-:W-:Y:S01]  /*7840*/  ISETP.GT.AND P3, PT, R100, 0x20, PT ;  /* 0x000000206400780c */ /* 0x000fe20003f64270 */
[----:B------:R-:W-:Y:S01]  /*7850*/  FMUL.FTZ R76, R76, UR6 ;  /* 0x000000064c4c7c20 */ /* 0x000fe20008410000 */
[----:B------:R-:W-:Y:S01]  /*7860*/  ISETP.GT.AND P6, PT, R109, 0x1, PT ;  /* 0x000000016d00780c */ /* 0x000fe20003fc4270 */
[----:B------:R-:W2:Y:S02]  /*7870*/  S2R R146, SR_TID.X ;  /* 0x0000000000927919 */ /* 0x000ea40000002100 */
[----:B------:R3:W-:Y:S01]  /*7880*/  MUFU.TANH R90, R138 ;  /* 0x0000008a005a7308 */ /* 0x0007e20000002400 */
[----:B-1----:R-:W-:Y:S01]  /*7890*/  FSEL R133, R133, -INF , P4 ;  /* 0xff80000085857808 */ /* 0x002fe20002000000 */
[----:B------:R-:W-:-:S02]  /*78a0*/  WARPGROUP.DEPBAR.LE gsb0, 0x0 ;  /* 0x00008000000079c5 */ /* 0x000fc40000010000 */
[----:B------:R-:W-:Y:S01]  /*78b0*/  WARPGROUP.ARRIVE ;  /* 0x00000000000079c5 */ /* 0x000fe20000000000 */
[----:B------:R-:W-:-:S03]  /*78c0*/  ISETP.GT.AND P4, PT, R100, 0x21, PT ;  /* 0x000000216400780c */ /* 0x000fc60003f84270 */
[----:B------:R-:W1:Y:S01]  /*78d0*/  MUFU.TANH R134, R134 ;  /* 0x0000008600867308 */ /* 0x000e620000002400 */
[----:B---3--:R-:W-:Y:S01]  /*78e0*/  FMNMX.FTZ R138, R23, R94, !PT ;  /* 0x0000005e178a7209 */ /* 0x008fe20007810000 */
[----:B------:R-:W-:Y:S01]  /*78f0*/  HGMMA.64x96x16.F32 R24, gdesc[UR28].tnspB, R24, gsb0 ;  /* 0x416000001c1879f0 */ /* 0x000fe20008000818 */
[----:B------:R-:W-:Y:S02]  /*7900*/  UIADD3 UR28, UR10, 0x300, URZ ;  /* 0x000003000a1c7890 */ /* 0x000fe4000fffe03f */
[----:B------:R-:W-:Y:S01]  /*7910*/  FMNMX.FTZ R138, R129, R138, !PT ;  /* 0x0000008a818a7209 */ /* 0x000fe20007810000 */
[----:B------:R-:W-:Y:S01]  /*7920*/  UIADD3 UR30, UR7, 0x80, URZ ;  /* 0x00000080071e7890 */ /* 0x000fe2000fffe03f */
[----:B0-----:R-:W-:Y:S01]  /*7930*/  FSEL R122, R122, -INF , P3 ;  /* 0xff8000007a7a7808 */ /* 0x001fe20001800000 */
[----:B------:R-:W-:Y:S01]  /*7940*/  UMOV UR29, 0xc0000010 ;  /* 0xc0000010001d7882 */ /* 0x000fe20000000000 */
[----:B------:R-:W-:Y:S01]  /*7950*/  UMOV UR31, 0x80000020 ;  /* 0x80000020001f7882 */ /* 0x000fe20000000000 */
[----:B------:R-:W0:Y:S01]  /*7960*/  MUFU.TANH R125, R125 ;  /* 0x0000007d007d7308 */ /* 0x000e220000002400 */
[----:B------:R-:W-:-:S02]  /*7970*/  FMNMX.FTZ R95, R131, R138, !PT ;  /* 0x0000008a835f7209 */ /* 0x000fc40007810000 */
[----:B------:R-:W-:Y:S02]  /*7980*/  ISETP.GT.AND P3, PT, R100, 0x29, PT ;  /* 0x000000296400780c */ /* 0x000fe40003f64270 */
[----:B------:R-:W-:Y:S02]  /*7990*/  FMNMX.FTZ R138, R132, R95, !PT ;  /* 0x0000005f848a7209 */ /* 0x000fe40007810000 */
[----:B-1----:R-:W-:Y:S01]  /*79a0*/  FSEL R134, R134, -INF , P4 ;  /* 0xff80000086867808 */ /* 0x002fe20002000000 */
[----:B------:R-:W1:Y:S01]  /*79b0*/  MUFU.TANH R126, R126 ;  /* 0x0000007e007e7308 */ /* 0x000e620000002400 */
[----:B------:R-:W-:Y:S02]  /*79c0*/  FMNMX.FTZ R95, R133, R138, !PT ;  /* 0x0000008a855f7209 */ /* 0x000fe40007810000 */
[----:B------:R-:W-:Y:S02]  /*79d0*/  ISETP.GT.AND P4, PT, R100, 0x30, PT ;  /* 0x000000306400780c */ /* 0x000fe40003f84270 */
[----:B--2---:R-:W-:-:S03]  /*79e0*/  SHF.R.U32.HI R144, RZ, 0x7, R146 ;  /* 0x00000007ff907819 */ /* 0x004fc60000011692 */
[----:B------:R-:W2:Y:S01]  /*79f0*/  MUFU.TANH R127, R127 ;  /* 0x0000007f007f7308 */ /* 0x000ea20000002400 */
[----:B0-----:R-:W-:Y:S02]  /*7a00*/  FSEL R125, R125, -INF , P5 ;  /* 0xff8000007d7d7808 */ /* 0x001fe40002800000 */
[----:B------:R-:W-:-:S05]  /*7a10*/  ISETP.GT.AND P5, PT, R100, 0x81, PT ;  /* 0x000000816400780c */ /* 0x000fca0003fa4270 */
[----:B------:R-:W0:Y:S01]  /*7a20*/  MUFU.TANH R135, R135 ;  /* 0x0000008700877308 */ /* 0x000e220000002400 */
[----:B-1----:R-:W-:Y:S02]  /*7a30*/  FSEL R126, R126, -INF , P3 ;  /* 0xff8000007e7e7808 */ /* 0x002fe40001800000 */
[----:B------:R-:W-:-:S05]  /*7a40*/  ISETP.GT.AND P3, PT, R100, 0x31, PT ;  /* 0x000000316400780c */ /* 0x000fca0003f64270 */
[----:B------:R1:W-:Y:S01]  /*7a50*/  MUFU.TANH R91, R139 ;  /* 0x0000008b005b7308 */ /* 0x0003e20000002400 */
[----:B--2---:R-:W-:Y:S02]  /*7a60*/  FSEL R127, R127, -INF , P4 ;  /* 0xff8000007f7f7808 */ /* 0x004fe40002000000 */
[----:B------:R-:W-:-:S05]  /*7a70*/  ISETP.GT.AND P4, PT, R100, 0x38, PT ;  /* 0x000000386400780c */ /* 0x000fca0003f84270 */
[----:B------:R-:W2:Y:S01]  /*7a80*/  MUFU.TANH R116, R116 ;  /* 0x0000007400747308 */ /* 0x000ea20000002400 */
[----:B-1----:R-:W-:Y:S02]  /*7a90*/  FMNMX.FTZ R139, R122, R95, !PT ;  /* 0x0000005f7a8b7209 */ /* 0x002fe40007810000 */
[----:B0-----:R-:W-:Y:S02]  /*7aa0*/  FSEL R135, R135, -INF , P3 ;  /* 0xff80000087877808 */ /* 0x001fe40001800000 */
[----:B------:R-:W-:Y:S02]  /*7ab0*/  FMNMX.FTZ R138, R134, R139, !PT ;  /* 0x0000008b868a7209 */ /* 0x000fe40007810000 */
[----:B------:R-:W-:Y:S01]  /*7ac0*/  ISETP.GT.AND P3, PT, R100, 0x39, PT ;  /* 0x000000396400780c */ /* 0x000fe20003f64270 */
[----:B------:R-:W0:Y:S01]  /*7ad0*/  MUFU.TANH R117, R117 ;  /* 0x0000007500757308 */ /* 0x000e220000002400 */
[----:B------:R-:W-:-:S04]  /*7ae0*/  FMNMX.FTZ R139, R125, R138, !PT ;  /* 0x0000008a7d8b7209 */ /* 0x000fc80007810000 */
[----:B------:R-:W-:-:S03]  /*7af0*/  FMNMX.FTZ R138, R126, R139, !PT ;  /* 0x0000008b7e8a7209 */ /* 0x000fc60007810000 */
[----:B------:R-:W1:Y:S01]  /*7b00*/  MUFU.TANH R106, R106 ;  /* 0x0000006a006a7308 */ /* 0x000e620000002400 */
[----:B------:R-:W-:Y:S02]  /*7b10*/  FMNMX.FTZ R138, R127, R138, !PT ;  /* 0x0000008a7f8a7209 */ /* 0x000fe40007810000 */
[----:B--2---:R-:W-:Y:S02]  /*7b20*/  FSEL R116, R116, -INF , P4 ;  /* 0xff80000074747808 */ /* 0x004fe40002000000 */
[----:B------:R-:W-:Y:S01]  /*7b30*/  FMNMX.FTZ R139, R135, R138, !PT ;  /* 0x0000008a878b7209 */ /* 0x000fe20007810000 */
[----:B------:R-:W-:Y:S01]  /*7b40*/  FMUL.FTZ R138, R86, UR6 ;  /* 0x00000006568a7c20 */ /* 0x000fe20008410000 */
[C---:B------:R-:W-:Y:S01]  /*7b50*/  ISETP.GT.AND P4, PT, R100.reuse, 0x40, PT ;  /* 0x000000406400780c */ /* 0x040fe20003f84270 */
[----:B------:R-:W2:Y:S01]  /*7b60*/  MUFU.TANH R118, R118 ;  /* 0x0000007600767308 */ /* 0x000ea20000002400 */
[----:B0-----:R-:W-:Y:S02]  /*7b70*/  FSEL R117, R117, -INF , P3 ;  /* 0xff80000075757808 */ /* 0x001fe40001800000 */
[----:B------:R-:W-:-:S05]  /*7b80*/  ISETP.GT.AND P3, PT, R100, 0x41, PT ;  /* 0x000000416400780c */ /* 0x000fca0003f64270 */
[----:B------:R-:W0:Y:S01]  /*7b90*/  MUFU.TANH R110, R110 ;  /* 0x0000006e006e7308 */ /* 0x000e220000002400 */
[----:B-1----:R-:W-:Y:S02]  /*7ba0*/  FSEL R106, R106, -INF , P4 ;  /* 0xff8000006a6a7808 */ /* 0x002fe40002000000 */
[----:B------:R-:W-:-:S05]  /*7bb0*/  ISETP.GT.AND P4, PT, R100, 0x48, PT ;  /* 0x000000486400780c */ /* 0x000fca0003f84270 */
[----:B------:R-:W1:Y:S01]  /*7bc0*/  MUFU.TANH R111, R111 ;  /* 0x0000006f006f7308 */ /* 0x000e620000002400 */
[----:B--2---:R-:W-:Y:S02]  /*7bd0*/  FSEL R118, R118, -INF , P3 ;  /* 0xff80000076767808 */ /* 0x004fe40001800000 */
[----:B------:R-:W-:-:S05]  /*7be0*/  ISETP.GT.AND P3, PT, R100, 0x49, PT ;  /* 0x000000496400780c */ /* 0x000fca0003f64270 */
[----:B------:R2:W-:Y:S01]  /*7bf0*/  MUFU.TANH R94, R140 ;  /* 0x0000008c005e7308 */ /* 0x0005e20000002400 */
[----:B0-----:R-:W-:Y:S02]  /*7c00*/  FSEL R110, R110, -INF , P4 ;  /* 0xff8000006e6e7808 */ /* 0x001fe40002000000 */
[----:B------:R-:W-:Y:S01]  /*7c10*/  ISETP.GT.AND P4, PT, R100, 0x50, PT ;  /* 0x000000506400780c */ /* 0x000fe20003f84270 */
[----:B------:R-:W-:Y:S02]  /*7c20*/  WARPGROUP.DEPBAR.LE gsb0, 0x0 ;  /* 0x00008000000079c5 */ /* 0x000fe40000010000 */
[----:B------:R-:W-:Y:S01]  /*7c30*/  WARPGROUP.ARRIVE ;  /* 0x00000000000079c5 */ /* 0x000fe20000000000 */
[----:B--2---:R-:W-:Y:S01]  /*7c40*/  FMNMX.FTZ R140, R116, R139, !PT ;  /* 0x0000008b748c7209 */ /* 0x004fe20007810000 */
[----:B------:R-:W0:Y:S01]  /*7c50*/  MUFU.TANH R119, R119 ;  /* 0x0000007700777308 */ /* 0x000e220000002400 */
[----:B-1----:R-:W-:Y:S02]  /*7c60*/  FSEL R111, R111, -INF , P3 ;  /* 0xff8000006f6f7808 */ /* 0x002fe40001800000 */
[----:B------:R-:W-:Y:S01]  /*7c70*/  FMNMX.FTZ R139, R117, R140, !PT ;  /* 0x0000008c758b7209 */ /* 0x000fe20007810000 */
[----:B------:R-:W-:Y:S01]  /*7c80*/  HGMMA.64x96x16.F32 R24, gdesc[UR28].tnspB, R24, gsb0 ;  /* 0x416000001c1879f0 */ /* 0x000fe20008000818 */
[----:B------:R-:W-:Y:S01]  /*7c90*/  UIADD3 UR28, UR10, 0x480, URZ ;  /* 0x000004800a1c7890 */ /* 0x000fe2000fffe03f */
[----:B------:R-:W-:Y:S01]  /*7ca0*/  ISETP.GT.AND P3, PT, R100, 0x51, PT ;  /* 0x000000516400780c */ /* 0x000fe20003f64270 */
[----:B------:R-:W-:Y:S01]  /*7cb0*/  UIADD3 UR30, UR7, 0xc0, URZ ;  /* 0x000000c0071e7890 */ /* 0x000fe2000fffe03f */
[----:B------:R-:W1:Y:S01]  /*7cc0*/  MUFU.TANH R99, R99 ;  /* 0x0000006300637308 */ /* 0x000e620000002400 */
[----:B------:R-:W-:Y:S01]  /*7cd0*/  UMOV UR29, 0xc0000010 ;  /* 0xc0000010001d7882 */ /* 0x000fe20000000000 */
[----:B------:R-:W-:Y:S01]  /*7ce0*/  UMOV UR31, 0x80000020 ;  /* 0x80000020001f7882 */ /* 0x000fe20000000000 */
[----:B------:R-:W-:-:S04]  /*7cf0*/  FMNMX.FTZ R139, R106, R139, !PT ;  /* 0x0000008b6a8b7209 */ /* 0x000fc80007810000 */
[----:B------:R-:W-:Y:S01]  /*7d00*/  FMNMX.FTZ R139, R118, R139, !PT ;  /* 0x0000008b768b7209 */ /* 0x000fe20007810000 */
[----:B------:R-:W2:Y:S01]  /*7d10*/  MUFU.TANH R102, R102 ;  /* 0x0000006600667308 */ /* 0x000ea20000002400 */
[----:B0-----:R-:W-:Y:S02]  /*7d20*/  FSEL R119, R119, -INF , P4 ;  /* 0xff80000077777808 */ /* 0x001fe40002000000 */
[----:B------:R-:W-:Y:S01]  /*7d30*/  FMNMX.FTZ R140, R110, R139, !PT ;  /* 0x0000008b6e8c7209 */ /* 0x000fe20007810000 */
[----:B------:R-:W-:Y:S01]  /*7d40*/  FMUL.FTZ R139, R78, UR6 ;  /* 0x000000064e8b7c20 */ /* 0x000fe20008410000 */
[----:B------:R-:W-:Y:S02]  /*7d50*/  ISETP.GT.AND P4, PT, R100, 0x58, PT ;  /* 0x000000586400780c */ /* 0x000fe40003f84270 */
[----:B------:R-:W-:Y:S01]  /*7d60*/  FMNMX.FTZ R140, R111, R140, !PT ;  /* 0x0000008c6f8c7209 */ /* 0x000fe20007810000 */
[----:B------:R0:W3:Y:S01]  /*7d70*/  MUFU.TANH R95, R137 ;  /* 0x00000089005f7308 */ /* 0x0000e20000002400 */
[----:B-1----:R-:W-:-:S02]  /*7d80*/  FSEL R99, R99, -INF , P3 ;  /* 0xff80000063637808 */ /* 0x002fc40001800000 */
[----:B------:R-:W-:Y:S02]  /*7d90*/  FMNMX.FTZ R140, R119, R140, !PT ;  /* 0x0000008c778c7209 */ /* 0x000fe40007810000 */
[----:B------:R-:W-:Y:S02]  /*7da0*/  ISETP.GT.AND P3, PT, R100, 0x59, PT ;  /* 0x000000596400780c */ /* 0x000fe40003f64270 */
[----:B------:R-:W-:Y:S01]  /*7db0*/  FMNMX.FTZ R141, R99, R140, !PT ;  /* 0x0000008c638d7209 */ /* 0x000fe20007810000 */
[----:B------:R-:W1:Y:S01]  /*7dc0*/  MUFU.TANH R103, R103 ;  /* 0x0000006700677308 */ /* 0x000e620000002400 */
[----:B0-----:R-:W-:Y:S01]  /*7dd0*/  FMUL.FTZ R137, R83, UR6 ;  /* 0x0000000653897c20 */ /* 0x001fe20008410000 */
[----:B--2---:R-:W-:Y:S01]  /*7de0*/  FSEL R102, R102, -INF , P4 ;  /* 0xff80000066667808 */ /* 0x004fe20002000000 */
[----:B------:R-:W-:Y:S01]  /*7df0*/  FMUL.FTZ R140, R79, UR6 ;  /* 0x000000064f8c7c20 */ /* 0x000fe20008410000 */
[----:B------:R-:W-:-:S04]  /*7e00*/  ISETP.GT.AND P4, PT, R100, 0x60, PT ;  /* 0x000000606400780c */ /* 0x000fc80003f84270 */
[----:B------:R0:W2:Y:S01]  /*7e10*/  MUFU.TANH R83, R82 ;  /* 0x0000005200537308 */ /* 0x0000a20000002400 */
[----:B------:R-:W-:Y:S02]  /*7e20*/  FSEL R78, R91, -INF , P4 ;  /* 0xff8000005b4e7808 */ /* 0x000fe40002000000 */
[----:B------:R-:W-:-:S05]  /*7e30*/  ISETP.GT.AND P4, PT, R100, 0x68, PT ;  /* 0x000000686400780c */ /* 0x000fca0003f84270 */
[----:B------:R4:W5:Y:S01]  /*7e40*/  MUFU.TANH R86, R137 ;  /* 0x0000008900567308 */ /* 0x0009620000002400 */
[----:B0-----:R-:W-:-:S07]  /*7e50*/  FMUL.FTZ R82, R87, UR6 ;  /* 0x0000000657527c20 */ /* 0x001fce0008410000 */
[----:B------:R0:W5:Y:S01]  /*7e60*/  MUFU.TANH R87, R138 ;  /* 0x0000008a00577308 */ /* 0x0001620000002400 */
[----:B----4-:R-:W-:-:S07]  /*7e70*/  FMUL.FTZ R137, R74, UR6 ;  /* 0x000000064a897c20 */ /* 0x010fce0008410000 */
[----:B------:R4:W5:Y:S01]  /*7e80*/  MUFU.TANH R74, R82 ;  /* 0x00000052004a7308 */ /* 0x0009620000002400 */
[----:B0-----:R-:W-:Y:S01]  /*7e90*/  FMUL.FTZ R138, R75, UR6 ;  /* 0x000000064b8a7c20 */ /* 0x001fe20008410000 */
[----:B------:R-:W-:Y:S02]  /*7ea0*/  FSEL R75, R90, -INF , P3 ;  /* 0xff8000005a4b7808 */ /* 0x000fe40001800000 */
[----:B------:R-:W-:-:S04]  /*7eb0*/  ISETP.GT.AND P3, PT, R100, 0x61, PT ;  /* 0x000000616400780c */ /* 0x000fc80003f64270 */
[----:B------:R-:W-:Y:S01]  /*7ec0*/  FSEL R94, R94, -INF , P3 ;  /* 0xff8000005e5e7808 */ /* 0x000fe20001800000 */
[----:B------:R-:W0:Y:S01]  /*7ed0*/  MUFU.TANH R137, R137 ;  /* 0x0000008900897308 */ /* 0x000e220000002400 */
[----:B----4-:R-:W-:Y:S02]  /*7ee0*/  FMNMX.FTZ R82, R102, R141, !PT ;  /* 0x0000008d66527209 */ /* 0x010fe40007810000 */
[----:B------:R-:W-:Y:S02]  /*7ef0*/  ISETP.GT.AND P3, PT, R100, 0x69, PT ;  /* 0x000000696400780c */ /* 0x000fe40003f64270 */
[----:B------:R-:W-:Y:S02]  /*7f00*/  FMNMX.FTZ R91, R75, R82, !PT ;  /* 0x000000524b5b7209 */ /* 0x000fe40007810000 */
[----:B---3--:R-:W-:Y:S01]  /*7f10*/  FSEL R82, R95, -INF , P4 ;  /* 0xff8000005f527808 */ /* 0x008fe20002000000 */
[----:B------:R-:W3:Y:S01]  /*7f20*/  MUFU.TANH R138, R138 ;  /* 0x0000008a008a7308 */ /* 0x000ee20000002400 */
[----:B------:R-:W-:-:S02]  /*7f30*/  FMNMX.FTZ R91, R78, R91, !PT ;  /* 0x0000005b4e5b7209 */ /* 0x000fc40007810000 */
[----:B------:R-:W-:Y:S02]  /*7f40*/  ISETP.GT.AND P4, PT, R100, 0x70, PT ;  /* 0x000000706400780c */ /* 0x000fe40003f84270 */
[----:B------:R-:W-:Y:S02]  /*7f50*/  FMNMX.FTZ R79, R94, R91, !PT ;  /* 0x0000005b5e4f7209 */ /* 0x000fe40007810000 */
[----:B-1----:R-:W-:Y:S01]  /*7f60*/  FSEL R91, R103, -INF , P3 ;  /* 0xff800000675b7808 */ /* 0x002fe20001800000 */
[----:B------:R-:W1:Y:S01]  /*7f70*/  MUFU.TANH R139, R139 ;  /* 0x0000008b008b7308 */ /* 0x000e620000002400 */
[----:B------:R-:W-:Y:S01]  /*7f80*/  FMNMX.FTZ R142, R82, R79, !PT ;  /* 0x0000004f528e7209 */ /* 0x000fe20007810000 */
[----:B------:R-:W-:Y:S01]  /*7f90*/  FMUL.FTZ R103, R101, UR6 ;  /* 0x0000000665677c20 */ /* 0x000fe20008410000 */
[----:B--2---:R-:W-:Y:S02]  /*7fa0*/  FSEL R90, R83, -INF , P4 ;  /* 0xff800000535a7808 */ /* 0x004fe40002000000 */
[----:B------:R-:W-:-:S02]  /*7fb0*/  ISETP.GT.AND P3, PT, R100, 0x71, PT ;  /* 0x000000716400780c */ /* 0x000fc40003f64270 */
[----:B------:R-:W-:Y:S01]  /*7fc0*/  FMNMX.FTZ R83, R91, R142, !PT ;  /* 0x0000008e5b537209 */ /* 0x000fe20007810000 */
[----:B------:R-:W2:Y:S01]  /*7fd0*/  MUFU.TANH R140, R140 ;  /* 0x0000008c008c7308 */ /* 0x000ea20000002400 */
[----:B------:R-:W-:Y:S02]  /*7fe0*/  ISETP.GT.AND P4, PT, R100, 0x78, PT ;  /* 0x000000786400780c */ /* 0x000fe40003f84270 */
[----:B-----5:R-:W-:Y:S02]  /*7ff0*/  FSEL R79, R86, -INF , P3 ;  /* 0xff800000564f7808 */ /* 0x020fe40001800000 */
[----:B------:R-:W-:Y:S02]  /*8000*/  FMNMX.FTZ R142, R90, R83, !PT ;  /* 0x000000535a8e7209 */ /* 0x000fe40007810000 */
[----:B------:R-:W-:Y:S01]  /*8010*/  ISETP.GT.AND P3, PT, R100, 0x79, PT ;  /* 0x000000796400780c */ /* 0x000fe20003f64270 */
[----:B------:R-:W4:Y:S01]  /*8020*/  MUFU.TANH R13, R13 ;  /* 0x0000000d000d7308 */ /* 0x000f220000002400 */
[----:B------:R-:W-:-:S02]  /*8030*/  WARPGROUP.DEPBAR.LE gsb0, 0x0 ;  /* 0x00008000000079c5 */ /* 0x000fc40000010000 */
[----:B------:R-:W-:Y:S01]  /*8040*/  WARPGROUP.ARRIVE ;  /* 0x00000000000079c5 */ /* 0x000fe20000000000 */
[----:B------:R-:W-:Y:S02]  /*8050*/  FSEL R86, R87, -INF , P4 ;  /* 0xff80000057567808 */ /* 0x000fe40002000000 */
[----:B------:R-:W-:Y:S02]  /*8060*/  FMNMX.FTZ R83, R79, R142, !PT ;  /* 0x0000008e4f537209 */ /* 0x000fe40007810000 */
[----:B------:R-:W-:Y:S01]  /*8070*/  FSEL R87, R74, -INF , P3 ;  /* 0xff8000004a577808 */ /* 0x000fe20001800000 */
[----:B------:R-:W-:Y:S01]  /*8080*/  HGMMA.64x96x16.F32 R24, gdesc[UR28].tnspB, R24, gsb0 ;  /* 0x416000001c1879f0 */ /* 0x000fe20008000818 */
[----:B------:R-:W-:Y:S01]  /*8090*/  UIADD3 UR28, UR10, 0x600, URZ ;  /* 0x000006000a1c7890 */ /* 0x000fe2000fffe03f */
[----:B------:R-:W-:Y:S01]  /*80a0*/  ISETP.GT.AND P4, PT, R100, 0x80, PT ;  /* 0x000000806400780c */ /* 0x000fe20003f84270 */
[----:B------:R-:W-:Y:S01]  /*80b0*/  UIADD3 UR30, UR7, 0x100, URZ ;  /* 0x00000100071e7890 */ /* 0x000fe2000fffe03f */
[----:B------:R-:W-:Y:S01]  /*80c0*/  FMNMX.FTZ R74, R86, R83, !PT ;  /* 0x00000053564a7209 */ /* 0x000fe20007810000 */
[----:B------:R-:W-:Y:S01]  /*80d0*/  UMOV UR29, 0xc0000010 ;  /* 0xc0000010001d7882 */ /* 0x000fe20000000000 */
[----:B------:R-:W-:Y:S01]  /*80e0*/  UMOV UR31, 0x80000020 ;  /* 0x80000020001f7882 */ /* 0x000fe20000000000 */
[----:B0-----:R-:W-:Y:S01]  /*80f0*/  FSEL R83, R137, -INF , P4 ;  /* 0xff80000089537808 */ /* 0x001fe20002000000 */
[----:B------:R-:W-:Y:S01]  /*8100*/  MUFU.TANH R14, R14 ;  /* 0x0000000e000e7308 */ /* 0x000fe20000002400 */
[----:B------:R-:W-:-:S02]  /*8110*/  FMNMX.FTZ R74, R87, R74, !PT ;  /* 0x0000004a574a7209 */ /* 0x000fc40007810000 */
[----:B------:R-:W-:Y:S02]  /*8120*/  ISETP.GT.AND P3, PT, R100, 0x88, PT ;  /* 0x000000886400780c */ /* 0x000fe40003f64270 */
[----:B---3--:R-:W-:Y:S02]  /*8130*/  FSEL R95, R138, -INF , P5 ;  /* 0xff8000008a5f7808 */ /* 0x008fe40002800000 */
[----:B------:R-:W-:Y:S01]  /*8140*/  FMNMX.FTZ R74, R83, R74, !PT ;  /* 0x0000004a534a7209 */ /* 0x000fe20007810000 */
[----:B------:R-:W0:Y:S01]  /*8150*/  MUFU.TANH R17, R17 ;  /* 0x0000001100117308 */ /* 0x000e220000002400 */
[----:B------:R-:W-:Y:S02]  /*8160*/  ISETP.GT.AND P4, PT, R100, 0x89, PT ;  /* 0x000000896400780c */ /* 0x000fe40003f84270 */
[----:B-1----:R-:W-:Y:S02]  /*8170*/  FSEL R101, R139, -INF , P3 ;  /* 0xff8000008b657808 */ /* 0x002fe40001800000 */
[----:B------:R-:W-:-:S02]  /*8180*/  FMNMX.FTZ R74, R95, R74, !PT ;  /* 0x0000004a5f4a7209 */ /* 0x000fc40007810000 */
[----:B--2---:R-:W-:Y:S01]  /*8190*/  FSEL R100, R140, -INF , P4 ;  /* 0xff8000008c647808 */ /* 0x004fe20002000000 */
[----:B------:R-:W-:Y:S01]  /*81a0*/  MUFU.TANH R18, R18 ;  /* 0x0000001200127308 */ /* 0x000fe20000002400 */
[----:B------:R-:W-:Y:S02]  /*81b0*/  FMNMX.FTZ R137, R101, R74, !PT ;  /* 0x0000004a65897209 */ /* 0x000fe40007810000 */
[----:B------:R-:W-:Y:S02]  /*81c0*/  ISETP.GT.AND P5, PT, R109, RZ, PT ;  /* 0x000000ff6d00720c */ /* 0x000fe40003fa4270 */
[----:B------:R-:W-:Y:S02]  /*81d0*/  FMNMX.FTZ R137, R100, R137, !PT ;  /* 0x0000008964897209 */ /* 0x000fe40007810000 */
[----:B----4-:R-:W-:Y:S01]  /*81e0*/  FSEL R13, R13, -INF , P5 ;  /* 0xff8000000d0d7808 */ /* 0x010fe20002800000 */
[----:B------:R-:W-:Y:S01]  /*81f0*/  MUFU.TANH R20, R20 ;  /* 0x0000001400147308 */ /* 0x000fe20000002400 */
[----:B------:R-:W-:Y:S01]  /*8200*/  ISETP.GT.AND P4, PT, R109, 0x8, PT ;  /* 0x000000086d00780c */ /* 0x000fe20003f84270 */
[----:B------:R-:W1:Y:S01]  /*8210*/  SHFL.BFLY PT, R74, R137, 0x2, 0x1f ;  /* 0x0c401f00894a7f89 */ /* 0x000e6200000e0000 */
[----:B------:R-:W-:-:S02]  /*8220*/  FMNMX.FTZ R140, R13, R10, !PT ;  /* 0x0000000a0d8c7209 */ /* 0x000fc40007810000 */
[----:B------:R-:W-:Y:S02]  /*8230*/  ISETP.GT.AND P5, PT, R109, 0x9, PT ;  /* 0x000000096d00780c */ /* 0x000fe40003fa4270 */
[----:B0-----:R-:W-:Y:S01]  /*8240*/  FSEL R17, R17, -INF , P4 ;  /* 0xff80000011117808 */ /* 0x001fe20002000000 */
[----:B------:R-:W0:Y:S01]  /*8250*/  MUFU.TANH R22, R22 ;  /* 0x0000001600167308 */ /* 0x000e220000002400 */
[----:B------:R-:W-:-:S07]  /*8260*/  ISETP.GT.AND P4, PT, R109, 0x11, PT ;  /* 0x000000116d00780c */ /* 0x000fce0003f84270 */
[----:B------:R-:W-:Y:S08]  /*8270*/  MUFU.TANH R128, R128 ;  /* 0x0000008000807308 */ /* 0x000ff00000002400 */
[----:B------:R-:W-:Y:S01]  /*8280*/  MUFU.TANH R130, R130 ;  /* 0x0000008200827308 */ /* 0x000fe20000002400 */
[----:B0-----:R-:W-:Y:S02]  /*8290*/  FSEL R22, R22, -INF , P4 ;  /* 0xff80000016167808 */ /* 0x001fe40002000000 */
[----:B-1----:R-:W-:Y:S01]  /*82a0*/  FMNMX.FTZ R138, R137, R74, !PT ;  /* 0x0000004a898a7209 */ /* 0x002fe20007810000 */
[----:B------:R-:W-:Y:S01]  /*82b0*/  FMUL.FTZ R137, R72, UR6 ;  /* 0x0000000648897c20 */ /* 0x000fe20008410000 */
[----:B------:R-:W0:Y:S01]  /*82c0*/  LDC R74, c[0x0][0x988] ;  /* 0x00026200ff4a7b82 */ /* 0x000e220000000800 */
[----:B------:R-:W-:-:S02]  /*82d0*/  ISETP.GT.AND P4, PT, R109, 0x20, PT ;  /* 0x000000206d00780c */ /* 0x000fc40003f84270 */
[----:B------:R-:W1:Y:S01]  /*82e0*/  SHFL.BFLY PT, R139, R138, 0x1, 0x1f ;  /* 0x0c201f008a8b7f89 */ /* 0x000e6200000e0000 */
[----:B------:R-:W2:Y:S08]  /*82f0*/  MUFU.TANH R120, R120 ;  /* 0x0000007800787308 */ /* 0x000eb00000002400 */
[----:B------:R-:W3:Y:S08]  /*8300*/  MUFU.TANH R121, R121 ;  /* 0x0000007900797308 */ /* 0x000ef00000002400 */
[----:B------:R-:W4:Y:S01]  /*8310*/  MUFU.TANH R123, R123 ;  /* 0x0000007b007b7308 */ /* 0x000f220000002400 */
[----:B--2---:R-:W-:-:S02]  /*8320*/  FSEL R120, R120, -INF , P4 ;  /* 0xff80000078787808 */ /* 0x004fc40002000000 */
[----:B------:R-:W-:Y:S02]  /*8330*/  ISETP.GT.AND P4, PT, R109, 0x29, PT ;  /* 0x000000296d00780c */ /* 0x000fe40003f84270 */
[----:B-1----:R-:W-:Y:S01]  /*8340*/  FMNMX.FTZ R72, R138, R139, !PT ;  /* 0x0000008b8a487209 */ /* 0x002fe20007810000 */
[----:B------:R-:W-:Y:S02]  /*8350*/  FMUL.FTZ R138, R77, UR6 ;  /* 0x000000064d8a7c20 */ /* 0x000fe40008410000 */
[----:B------:R-:W1:Y:S01]  /*8360*/  MUFU.TANH R124, R124 ;  /* 0x0000007c007c7308 */ /* 0x000e620000002400 */
[C---:B------:R-:W-:Y:S01]  /*8370*/  FSETP.NEU.FTZ.AND P3, PT, R72.reuse, -INF , PT ;  /* 0xff8000004800780b */ /* 0x040fe20003f7d000 */
[----:B0-----:R-:W-:-:S05]  /*8380*/  FMUL.FTZ R139, R72, R74 ;  /* 0x0000004a488b7220 */ /* 0x001fca0000410000 */
[----:B------:R-:W-:Y:S01]  /*8390*/  FSEL R77, R139, RZ, P3 ;  /* 0x000000ff8b4d7208 */ /* 0x000fe20001800000 */
[----:B------:R-:W0:Y:S01]  /*83a0*/  MUFU.TANH R112, R112 ;  /* 0x0000007000707308 */ /* 0x000e220000002400 */
[----:B------:R-:W-:Y:S02]  /*83b0*/  WARPGROUP.DEPBAR.LE gsb0, 0x0 ;  /* 0x00008000000079c5 */ /* 0x000fe40000010000 */
[----:B------:R-:W-:Y:S01]  /*83c0*/  WARPGROUP.ARRIVE ;  /* 0x00000000000079c5 */ /* 0x000fe20000000000 */
[-CC-:B------:R-:W-:Y:S01]  /*83d0*/  FFMA.FTZ R139, R129, R74.reuse, -R77.reuse ;  /* 0x0000004a818b7223 */ /* 0x180fe2000001084d */
[----:B------:R-:W-:Y:S01]  /*83e0*/  FSEL R129, R14, -INF , P6 ;  /* 0xff8000000e817808 */ /* 0x000fe20003000000 */
[--C-:B------:R-:W-:Y:S01]  /*83f0*/  FFMA.FTZ R141, R131, R74, -R77.reuse ;  /* 0x0000004a838d7223 */ /* 0x100fe2000001084d */
[----:B------:R-:W-:Y:S01]  /*8400*/  ISETP.GT.AND P6, PT, R109, 0x10, PT ;  /* 0x000000106d00780c */ /* 0x000fe20003fc4270 */
[----:B------:R2:W-:Y:S01]  /*8410*/  MUFU.EX2 R98, R139 ;  /* 0x0000008b00627308 */ /* 0x0005e20000000800 */
[----:B------:R-:W-:Y:S01]  /*8420*/  HGMMA.64x96x16.F32 R24, gdesc[UR28].tnspB, R24, gsb0 ;  /* 0x416000001c1879f0 */ /* 0x000fe20008000818 */
[----:B------:R-:W-:Y:S01]  /*8430*/  UIADD3 UR28, UR10, 0x780, URZ ;  /* 0x000007800a1c7890 */ /* 0x000fe2000fffe03f */
[----:B------:R-:W-:Y:S01]  /*8440*/  FMNMX.FTZ R140, R129, R140, !PT ;  /* 0x0000008c818c7209 */ /* 0x000fe20007810000 */
[----:B------:R-:W-:Y:S01]  /*8450*/  UIADD3 UR30, UR7, 0x140, URZ ;  /* 0x00000140071e7890 */ /* 0x000fe2000fffe03f */
[----:B------:R-:W-:Y:S01]  /*8460*/  FSEL R131, R18, -INF , P5 ;  /* 0xff80000012837808 */ /* 0x000fe20002800000 */
[----:B------:R-:W-:Y:S01]  /*8470*/  UMOV UR29, 0xc0000010 ;  /* 0xc0000010001d7882 */ /* 0x000fe20000000000 */
[----:B------:R-:W-:Y:S01]  /*8480*/  UMOV UR31, 0x80000020 ;  /* 0x80000020001f7882 */ /* 0x000fe20000000000 */
[----:B------:R-:W-:Y:S01]  /*8490*/  FMNMX.FTZ R140, R17, R140, !PT ;  /* 0x0000008c118c7209 */ /* 0x000fe20007810000 */
[-CC-:B--2---:R-:W-:Y:S01]  /*84a0*/  FFMA.FTZ R139, R132, R74.reuse, -R77.reuse ;  /* 0x0000004a848b7223 */ /* 0x184fe2000001084d */
[--C-:B------:R-:W-:Y:S01]  /*84b0*/  FFMA.FTZ R132, R133, R74, -R77.reuse ;  /* 0x0000004a85847223 */ /* 0x100fe2000001084d */
[----:B------:R-:W-:Y:S01]  /*84c0*/  FSEL R20, R20, -INF , P6 ;  /* 0xff80000014147808 */ /* 0x000fe20003000000 */
[----:B------:R-:W-:Y:S01]  /*84d0*/  MUFU.TANH R113, R113 ;  /* 0x0000007100717308 */ /* 0x000fe20000002400 */
[----:B------:R-:W-:Y:S01]  /*84e0*/  FMNMX.FTZ R133, R131, R140, !PT ;  /* 0x0000008c83857209 */ /* 0x000fe20007810000 */
[-CC-:B------:R-:W-:Y:S01]  /*84f0*/  FFMA.FTZ R140, R134, R74.reuse, -R77.reuse ;  /* 0x0000004a868c7223 */ /* 0x180fe2000001084d */
[----:B------:R-:W-:Y:S01]  /*8500*/  ISETP.GT.AND P5, PT, R109, 0x18, PT ;  /* 0x000000186d00780c */ /* 0x000fe20003fa4270 */
[-CC-:B------:R-:W-:Y:S01]  /*8510*/  FFMA.FTZ R142, R117, R74.reuse, -R77.reuse ;  /* 0x0000004a758e7223 */ /* 0x180fe2000001084d */
[----:B------:R-:W-:Y:S01]  /*8520*/  FMNMX.FTZ R133, R20, R133, !PT ;  /* 0x0000008514857209 */ /* 0x000fe20007810000 */
[-CC-:B------:R-:W-:Y:S01]  /*8530*/  FFMA.FTZ R102, R102, R74.reuse, -R77.reuse ;  /* 0x0000004a66667223 */ /* 0x180fe2000001084d */
[----:B------:R-:W-:Y:S01]  /*8540*/  ISETP.GT.AND P6, PT, R109, 0x19, PT ;  /* 0x000000196d00780c */ /* 0x000fe20003fc4270 */
[----:B------:R2:W-:Y:S01]  /*8550*/  MUFU.EX2 R18, R139 ;  /* 0x0000008b00127308 */ /* 0x0005e20000000800 */
[----:B------:R-:W-:Y:S01]  /*8560*/  FSEL R128, R128, -INF , P5 ;  /* 0xff80000080807808 */ /* 0x000fe20002800000 */
[-CC-:B------:R-:W-:Y:S01]  /*8570*/  FFMA.FTZ R15, R15, R74.reuse, -R77.reuse ;  /* 0x0000004a0f0f7223 */ /* 0x180fe2000001084d */
[----:B------:R-:W-:Y:S01]  /*8580*/  FMNMX.FTZ R133, R22, R133, !PT ;  /* 0x0000008516857209 */ /* 0x000fe20007810000 */
[-CC-:B------:R-:W-:Y:S01]  /*8590*/  FFMA.FTZ R19, R19, R74.reuse, -R77.reuse ;  /* 0x0000004a13137223 */ /* 0x180fe2000001084d */
[----:B------:R-:W-:Y:S01]  /*85a0*/  FSEL R130, R130, -INF , P6 ;  /* 0xff80000082827808 */ /* 0x000fe20003000000 */
[-CC-:B------:R-:W-:Y:S01]  /*85b0*/  FFMA.FTZ R21, R21, R74.reuse, -R77.reuse ;  /* 0x0000004a15157223 */ /* 0x180fe2000001084d */
[----:B------:R-:W-:Y:S01]  /*85c0*/  FMNMX.FTZ R133, R128, R133, !PT ;  /* 0x0000008580857209 */ /* 0x000fe20007810000 */
[----:B------:R-:W5:Y:S01]  /*85d0*/  MUFU.TANH R114, R114 ;  /* 0x0000007200727308 */ /* 0x000f620000002400 */
[----:B------:R-:W-:Y:S01]  /*85e0*/  ISETP.GT.AND P5, PT, R109, 0x21, PT ;  /* 0x000000216d00780c */ /* 0x000fe20003fa4270 */
[-CC-:B------:R-:W-:Y:S01]  /*85f0*/  FFMA.FTZ R23, R23, R74.reuse, -R77.reuse ;  /* 0x0000004a17177223 */ /* 0x180fe2000001084d */
[----:B--2---:R-:W-:Y:S01]  /*8600*/  FMNMX.FTZ R139, R130, R133, !PT ;  /* 0x00000085828b7209 */ /* 0x004fe20007810000 */
[-CC-:B------:R-:W-:Y:S01]  /*8610*/  FFMA.FTZ R122, R122, R74.reuse, -R77.reuse ;  /* 0x0000004a7a7a7223 */ /* 0x180fe2000001084d */
[----:B------:R-:W-:Y:S01]  /*8620*/  ISETP.GT.AND P6, PT, R109, 0x28, PT ;  /* 0x000000286d00780c */ /* 0x000fe20003fc4270 */
[-CC-:B------:R-:W-:Y:S01]  /*8630*/  FFMA.FTZ R94, R94, R74.reuse, -R77.reuse ;  /* 0x0000004a5e5e7223 */ /* 0x180fe2000001084d */
[----:B---3--:R-:W-:Y:S01]  /*8640*/  FSEL R133, R121, -INF , P5 ;  /* 0xff80000079857808 */ /* 0x008fe20002800000 */
[----:B------:R2:W-:Y:S01]  /*8650*/  MUFU.EX2 R14, R141 ;  /* 0x0000008d000e7308 */ /* 0x0005e20000000800 */
[----:B------:R-:W-:Y:S01]  /*8660*/  FMNMX.FTZ R134, R120, R139, !PT ;  /* 0x0000008b78867209 */ /* 0x000fe20007810000 */
[-CC-:B------:R-:W-:Y:S01]  /*8670*/  FFMA.FTZ R82, R82, R74.reuse, -R77.reuse ;  /* 0x0000004a52527223 */ /* 0x180fe2000001084d */
[----:B----4-:R-:W-:Y:S01]  /*8680*/  FSEL R123, R123, -INF , P6 ;  /* 0xff8000007b7b7808 */ /* 0x010fe20003000000 */
[--C-:B------:R-:W-:Y:S01]  /*8690*/  FFMA.FTZ R91, R91, R74, -R77.reuse ;  /* 0x0000004a5b5b7223 */ /* 0x100fe2000001084d */
[----:B------:R-:W-:Y:S01]  /*86a0*/  FMNMX.FTZ R134, R133, R134, !PT ;  /* 0x0000008685867209 */ /* 0x000fe20007810000 */
[-CC-:B------:R-:W-:Y:S01]  /*86b0*/  FFMA.FTZ R90, R90, R74.reuse, -R77.reuse ;  /* 0x0000004a5a5a7223 */ /* 0x180fe2000001084d */
[----:B------:R-:W-:Y:S01]  /*86c0*/  ISETP.GT.AND P5, PT, R109, 0x30, PT ;  /* 0x000000306d00780c */ /* 0x000fe20003fa4270 */
[----:B------:R-:W-:Y:S01]  /*86d0*/  MUFU.TANH R115, R115 ;  /* 0x0000007300737308 */ /* 0x000fe20000002400 */
[-CC-:B--2---:R-:W-:Y:S01]  /*86e0*/  FFMA.FTZ R141, R125, R74.reuse, -R77.reuse ;  /* 0x0000004a7d8d7223 */ /* 0x184fe2000001084d */
[----:B-1----:R-:W-:Y:S01]  /*86f0*/  FSEL R125, R124, -INF , P4 ;  /* 0xff8000007c7d7808 */ /* 0x002fe20002000000 */
[--C-:B------:R-:W-:Y:S01]  /*8700*/  FFMA.FTZ R86, R86, R74, -R77.reuse ;  /* 0x0000004a56567223 */ /* 0x100fe2000001084d */
[----:B------:R-:W-:Y:S01]  /*8710*/  FMNMX.FTZ R134, R123, R134, !PT ;  /* 0x000000867b867209 */ /* 0x000fe20007810000 */
[-CC-:B------:R-:W-:Y:S01]  /*8720*/  FFMA.FTZ R87, R87, R74.reuse, -R77.reuse ;  /* 0x0000004a57577223 */ /* 0x180fe2000001084d */
[----:B------:R-:W-:Y:S01]  /*8730*/  ISETP.GT.AND P6, PT, R109, 0x31, PT ;  /* 0x000000316d00780c */ /* 0x000fe20003fc4270 */
[-CC-:B------:R-:W-:Y:S01]  /*8740*/  FFMA.FTZ R83, R83, R74.reuse, -R77.reuse ;  /* 0x0000004a53537223 */ /* 0x180fe2000001084d */
[----:B------:R-:W1:Y:S01]  /*8750*/  MUFU.TANH R104, R104 ;  /* 0x0000006800687308 */ /* 0x000e620000002400 */
[----:B0-----:R-:W-:Y:S01]  /*8760*/  FSEL R112, R112, -INF , P5 ;  /* 0xff80000070707808 */ /* 0x001fe20002800000 */
[--C-:B------:R-:W-:Y:S01]  /*8770*/  FFMA.FTZ R95, R95, R74, -R77.reuse ;  /* 0x0000004a5f5f7223 */ /* 0x100fe2000001084d */
[----:B------:R-:W-:Y:S01]  /*8780*/  FMNMX.FTZ R139, R125, R134, !PT ;  /* 0x000000867d8b7209 */ /* 0x000fe20007810000 */
[-CC-:B------:R-:W-:Y:S01]  /*8790*/  FFMA.FTZ R101, R101, R74.reuse, -R77.reuse ;  /* 0x0000004a65657223 */ /* 0x180fe2000001084d */
[C---:B------:R-:W-:Y:S01]  /*87a0*/  ISETP.GT.AND P4, PT, R109.reuse, 0x38, PT ;  /* 0x000000386d00780c */ /* 0x040fe20003f84270 */
[----:B------:R-:W-:Y:S01]  /*87b0*/  FFMA.FTZ R100, R100, R74, -R77 ;  /* 0x0000004a64647223 */ /* 0x000fe2000001084d */
[----:B------:R-:W-:Y:S01]  /*87c0*/  FMNMX.FTZ R139, R112, R139, !PT ;  /* 0x0000008b708b7209 */ /* 0x000fe20007810000 */
[----:B------:R0:W-:Y:S01]  /*87d0*/  MUFU.EX2 R121, R140 ;  /* 0x0000008c00797308 */ /* 0x0001e20000000800 */
[----:B------:R-:W-:-:S02]  /*87e0*/  ISETP.GT.AND P5, PT, R109, 0x39, PT ;  /* 0x000000396d00780c */ /* 0x000fc40003fa4270 */
[----:B-----5:R-:W-:Y:S02]  /*87f0*/  FSEL R114, R114, -INF , P4 ;  /* 0xff80000072727808 */ /* 0x020fe40002000000 */
[----:B------:R-:W-:-:S03]  /*8800*/  ISETP.GT.AND P4, PT, R109, 0x41, PT ;  /* 0x000000416d00780c */ /* 0x000fc60003f84270 */
[----:B------:R-:W2:Y:S01]  /*8810*/  MUFU.TANH R105, R105 ;  /* 0x0000006900697308 */ /* 0x000ea20000002400 */
[-CC-:B0-----:R-:W-:Y:S01]  /*8820*/  FFMA.FTZ R140, R126, R74.reuse, -R77.reuse ;  /* 0x0000004a7e8c7223 */ /* 0x181fe2000001084d */
[----:B------:R-:W-:Y:S02]  /*8830*/  FSEL R126, R113, -INF , P6 ;  /* 0xff800000717e7808 */ /* 0x000fe40003000000 */
[----:B------:R-:W-:Y:S02]  /*8840*/  ISETP.GT.AND P6, PT, R109, 0x40, PT ;  /* 0x000000406d00780c */ /* 0x000fe40003fc4270 */
[----:B------:R-:W-:Y:S02]  /*8850*/  FMNMX.FTZ R139, R126, R139, !PT ;  /* 0x0000008b7e8b7209 */ /* 0x000fe40007810000 */
[----:B------:R-:W-:Y:S01]  /*8860*/  MUFU.TANH R107, R107 ;  /* 0x0000006b006b7308 */ /* 0x000fe20000002400 */
[----:B-1----:R-:W-:Y:S02]  /*8870*/  FSEL R104, R104, -INF , P6 ;  /* 0xff80000068687808 */ /* 0x002fe40003000000 */
[----:B------:R-:W-:Y:S01]  /*8880*/  FMNMX.FTZ R134, R114, R139, !PT ;  /* 0x0000008b72867209 */ /* 0x000fe20007810000 */
[----:B------:R-:W-:-:S04]  /*8890*/  FFMA.FTZ R139, R135, R74, -R77 ;  /* 0x0000004a878b7223 */ /* 0x000fc8000001084d */
[----:B------:R0:W-:Y:S01]  /*88a0*/  MUFU.EX2 R124, R141 ;  /* 0x0000008d007c7308 */ /* 0x0001e20000000800 */
[----:B--2---:R-:W-:Y:S02]  /*88b0*/  FSEL R105, R105, -INF , P4 ;  /* 0xff80000069697808 */ /* 0x004fe40002000000 */
[----:B------:R-:W-:-:S05]  /*88c0*/  ISETP.GT.AND P4, PT, R109, 0x49, PT ;  /* 0x000000496d00780c */ /* 0x000fca0003f84270 */
[----:B------:R-:W1:Y:S01]  /*88d0*/  MUFU.TANH R108, R108 ;  /* 0x0000006c006c7308 */ /* 0x000e620000002400 */
[----:B0-----:R-:W-:Y:S01]  /*88e0*/  FFMA.FTZ R141, R127, R74, -R77 ;  /* 0x0000004a7f8d7223 */ /* 0x001fe2000001084d */
[----:B------:R-:W-:Y:S02]  /*88f0*/  FSEL R127, R115, -INF , P5 ;  /* 0xff800000737f7808 */ /* 0x000fe40002800000 */
[----:B------:R-:W-:Y:S02]  /*8900*/  ISETP.GT.AND P5, PT, R109, 0x48, PT ;  /* 0x000000486d00780c */ /* 0x000fe40003fa4270 */
[----:B------:R-:W-:Y:S02]  /*8910*/  FMNMX.FTZ R135, R127, R134, !PT ;  /* 0x000000867f877209 */ /* 0x000fe40007810000 */
[----:B------:R-:W0:Y:S01]  /*8920*/  MUFU.TANH R96, R96 ;  /* 0x0000006000607308 */ /* 0x000e220000002400 */
[----:B------:R-:W-:Y:S02]  /*8930*/  WARPGROUP.DEPBAR.LE gsb0, 0x0 ;  /* 0x00008000000079c5 */ /* 0x000fe40000010000 */
[----:B------:R-:W-:-:S05]  /*8940*/  WARPGROUP.ARRIVE ;  /* 0x00000000000079c5 */ /* 0x000fca0000000000 */
[----:B------:R-:W2:Y:S01]  /*8950*/  MUFU.TANH R97, R97 ;  /* 0x0000006100617308 */ /* 0x000ea20000002400 */
[----:B-1----:R-:W-:Y:S01]  /*8960*/  FSEL R108, R108, -INF , P4 ;  /* 0xff8000006c6c7808 */ /* 0x002fe20002000000 */
[----:B------:R-:W-:Y:S01]  /*8970*/  HGMMA.64x96x16.F32 R24, gdesc[UR28].tnspB, R24, gsb0 ;  /* 0x416000001c1879f0 */ /* 0x000fe20008000818 */
[----:B------:R-:W-:Y:S01]  /*8980*/  UIADD3 UR28, UR10, 0x900, URZ ;  /* 0x000009000a1c7890 */ /* 0x000fe2000fffe03f */
[----:B------:R-:W-:Y:S01]  /*8990*/  ISETP.GT.AND P4, PT, R109, 0x51, PT ;  /* 0x000000516d00780c */ /* 0x000fe20003f84270 */
[----:B------:R-:W-:Y:S01]  /*89a0*/  UIADD3 UR30, UR7, 0x180, URZ ;  /* 0x00000180071e7890 */ /* 0x000fe2000fffe03f */
[----:B------:R-:W-:Y:S01]  /*89b0*/  UMOV UR29, 0xc0000010 ;  /* 0xc0000010001d7882 */ /* 0x000fe20000000000 */
[----:B------:R-:W-:Y:S01]  /*89c0*/  UMOV UR31, 0x80000020 ;  /* 0x80000020001f7882 */ /* 0x000fe20000000000 */
[----:B------:R1:W-:Y:S08]  /*89d0*/  MUFU.EX2 R113, R140 ;  /* 0x0000008c00717308 */ /* 0x0003f00000000800 */
[----:B------:R3:W-:Y:S01]  /*89e0*/  MUFU.EX2 R115, R141 ;  /* 0x0000008d00737308 */ /* 0x0007e20000000800 */
[----:B-1----:R-:W-:-:S04]  /*89f0*/  FMNMX.FTZ R140, R104, R135, !PT ;  /* 0x00000087688c7209 */ /* 0x002fc80007810000 */
[----:B------:R-:W-:-:S03]  /*8a00*/  FMNMX.FTZ R135, R105, R140, !PT ;  /* 0x0000008c69877209 */ /* 0x000fc60007810000 */
[----:B------:R-:W1:Y:S01]  /*8a10*/  MUFU.TANH R136, R136 ;  /* 0x0000008800887308 */ /* 0x000e620000002400 */
[----:B---3--:R-:W-:Y:S01]  /*8a20*/  FFMA.FTZ R141, R116, R74, -R77 ;  /* 0x0000004a748d7223 */ /* 0x008fe2000001084d */
[----:B------:R-:W-:Y:S02]  /*8a30*/  FSEL R116, R107, -INF , P5 ;  /* 0xff8000006b747808 */ /* 0x000fe40002800000 */
[----:B------:R-:W-:Y:S02]  /*8a40*/  ISETP.GT.AND P5, PT, R109, 0x50, PT ;  /* 0x000000506d00780c */ /* 0x000fe40003fa4270 */
[----:B------:R-:W-:Y:S02]  /*8a50*/  FMNMX.FTZ R135, R116, R135, !PT ;  /* 0x0000008774877209 */ /* 0x000fe40007810000 */
[----:B------:R-:W3:Y:S01]  /*8a60*/  MUFU.TANH R103, R103 ;  /* 0x0000006700677308 */ /* 0x000ee20000002400 */
[----:B0-----:R-:W-:Y:S02]  /*8a70*/  FSEL R117, R96, -INF , P5 ;  /* 0xff80000060757808 */ /* 0x001fe40002800000 */
[----:B------:R-:W-:-:S02]  /*8a80*/  FMNMX.FTZ R140, R108, R135, !PT ;  /* 0x000000876c8c7209 */ /* 0x000fc40007810000 */
[----:B------:R-:W-:Y:S02]  /*8a90*/  ISETP.GT.AND P5, PT, R109, 0x58, PT ;  /* 0x000000586d00780c */ /* 0x000fe40003fa4270 */
[----:B--2---:R-:W-:Y:S01]  /*8aa0*/  FSEL R135, R97, -INF , P4 ;  /* 0xff80000061877808 */ /* 0x004fe20002000000 */
[----:B------:R-:W0:Y:S01]  /*8ab0*/  MUFU.TANH R88, R88 ;  /* 0x0000005800587308 */ /* 0x000e220000002400 */
[----:B------:R-:W-:Y:S01]  /*8ac0*/  FMNMX.FTZ R140, R117, R140, !PT ;  /* 0x0000008c758c7209 */ /* 0x000fe20007810000 */
[----:B------:R-:W-:Y:S01]  /*8ad0*/  FFMA.FTZ R97, R106, R74, -R77 ;  /* 0x0000004a6a617223 */ /* 0x000fe2000001084d */
[C---:B------:R-:W-:Y:S02]  /*8ae0*/  ISETP.GT.AND P4, PT, R109.reuse, 0x59, PT ;  /* 0x000000596d00780c */ /* 0x040fe40003f84270 */
[----:B-1----:R-:W-:Y:S02]  /*8af0*/  FSEL R136, R136, -INF , P5 ;  /* 0xff80000088887808 */ /* 0x002fe40002800000 */
[----:B------:R-:W-:Y:S01]  /*8b00*/  ISETP.GT.AND P5, PT, R109, 0x60, PT ;  /* 0x000000606d00780c */ /* 0x000fe20003fa4270 */
[----:B------:R-:W-:Y:S01]  /*8b10*/  MUFU.TANH R89, R89 ;  /* 0x0000005900597308 */ /* 0x000fe20000002400 */
[----:B---3--:R-:W-:-:S02]  /*8b20*/  FSEL R103, R103, -INF , P4 ;  /* 0xff80000067677808 */ /* 0x008fc40002000000 */
[----:B------:R-:W-:-:S05]  /*8b30*/  ISETP.GT.AND P4, PT, R109, 0x61, PT ;  /* 0x000000616d00780c */ /* 0x000fca0003f84270 */
[----:B------:R-:W1:Y:S01]  /*8b40*/  MUFU.TANH R92, R92 ;  /* 0x0000005c005c7308 */ /* 0x000e620000002400 */
[----:B0-----:R-:W-:Y:S02]  /*8b50*/  FSEL R106, R88, -INF , P5 ;  /* 0xff800000586a7808 */ /* 0x001fe40002800000 */
[----:B------:R-:W-:-:S05]  /*8b60*/  ISETP.GT.AND P5, PT, R109, 0x68, PT ;  /* 0x000000686d00780c */ /* 0x000fca0003fa4270 */
[----:B------:R0:W-:Y:S08]  /*8b70*/  MUFU.EX2 R134, R139 ;  /* 0x0000008b00867308 */ /* 0x0001f00000000800 */
[----:B------:R-:W2:Y:S01]  /*8b80*/  MUFU.TANH R93, R93 ;  /* 0x0000005d005d7308 */ /* 0x000ea20000002400 */
[----:B0-----:R-:W-:Y:S02]  /*8b90*/  FMNMX.FTZ R139, R135, R140, !PT ;  /* 0x0000008c878b7209 */ /* 0x001fe40007810000 */
[----:B-1----:R-:W-:-:S02]  /*8ba0*/  FSEL R92, R92, -INF , P5 ;  /* 0xff8000005c5c7808 */ /* 0x002fc40002800000 */
[----:B------:R-:W-:Y:S02]  /*8bb0*/  FMNMX.FTZ R140, R136, R139, !PT ;  /* 0x0000008b888c7209 */ /* 0x000fe40007810000 */
[----:B------:R-:W-:Y:S01]  /*8bc0*/  ISETP.GT.AND P5, PT, R109, 0x70, PT ;  /* 0x000000706d00780c */ /* 0x000fe20003fa4270 */
[----:B------:R-:W0:Y:S01]  /*8bd0*/  MUFU.TANH R80, R80 ;  /* 0x0000005000507308 */ /* 0x000e220000002400 */
[----:B------:R-:W-:-:S04]  /*8be0*/  FMNMX.FTZ R139, R103, R140, !PT ;  /* 0x0000008c678b7209 */ /* 0x000fc80007810000 */
[----:B------:R-:W-:-:S03]  /*8bf0*/  FMNMX.FTZ R139, R106, R139, !PT ;  /* 0x0000008b6a8b7209 */ /* 0x000fc60007810000 */
[----:B------:R1:W-:Y:S08]  /*8c00*/  MUFU.EX2 R107, R141 ;  /* 0x0000008d006b7308 */ /* 0x0003f00000000800 */
[----:B------:R-:W3:Y:S01]  /*8c10*/  MUFU.TANH R81, R81 ;  /* 0x0000005100517308 */ /* 0x000ee20000002400 */
[-CC-:B-1----:R-:W-:Y:S01]  /*8c20*/  FFMA.FTZ R141, R118, R74.reuse, -R77.reuse ;  /* 0x0000004a768d7223 */ /* 0x182fe2000001084d */
[----:B------:R-:W-:Y:S01]  /*8c30*/  FSEL R118, R89, -INF , P4 ;  /* 0xff80000059767808 */ /* 0x000fe20002000000 */
[----:B------:R-:W-:Y:S01]  /*8c40*/  FFMA.FTZ R89, R110, R74, -R77 ;  /* 0x0000004a6e597223 */ /* 0x000fe2000001084d */
[----:B------:R-:W-:-:S02]  /*8c50*/  ISETP.GT.AND P4, PT, R109, 0x69, PT ;  /* 0x000000696d00780c */ /* 0x000fc40003f84270 */
[----:B------:R-:W-:Y:S01]  /*8c60*/  FMNMX.FTZ R139, R118, R139, !PT ;  /* 0x0000008b768b7209 */ /* 0x000fe20007810000 */
[----:B------:R-:W-:Y:S02]  /*8c70*/  WARPGROUP.DEPBAR.LE gsb0, 0x0 ;  /* 0x00008000000079c5 */ /* 0x000fe40000010000 */
[----:B------:R-:W-:Y:S01]  /*8c80*/  WARPGROUP.ARRIVE ;  /* 0x00000000000079c5 */ /* 0x000fe20000000000 */
[----:B------:R-:W1:Y:S01]  /*8c90*/  MUFU.TANH R84, R84 ;  /* 0x0000005400547308 */ /* 0x000e620000002400 */
[----:B--2---:R-:W-:Y:S02]  /*8ca0*/  FSEL R93, R93, -INF , P4 ;  /* 0xff8000005d5d7808 */ /* 0x004fe40002000000 */
[----:B------:R-:W-:Y:S02]  /*8cb0*/  FMNMX.FTZ R140, R92, R139, !PT ;  /* 0x0000008b5c8c7209 */ /* 0x000fe40007810000 */
[----:B------:R-:W-:Y:S01]  /*8cc0*/  HGMMA.64x96x16.F32 R24, gdesc[UR28].tnspB, R24, gsb0 ;  /* 0x416000001c1879f0 */ /* 0x000fe20008000818 */
[----:B------:R-:W-:Y:S01]  /*8cd0*/  UIADD3 UR28, UR10, 0xa80, URZ ;  /* 0x00000a800a1c7890 */ /* 0x000fe2000fffe03f */
[----:B------:R-:W-:Y:S01]  /*8ce0*/  ISETP.GT.AND P4, PT, R109, 0x71, PT ;  /* 0x000000716d00780c */ /* 0x000fe20003f84270 */
[----:B------:R-:W-:Y:S01]  /*8cf0*/  UIADD3 UR30, UR7, 0x1c0, URZ ;  /* 0x000001c0071e7890 */ /* 0x000fe2000fffe03f */
[----:B------:R-:W2:Y:S01]  /*8d00*/  MUFU.TANH R85, R85 ;  /* 0x0000005500557308 */ /* 0x000ea20000002400 */
[----:B------:R-:W-:Y:S01]  /*8d10*/  UMOV UR29, 0xc0000010 ;  /* 0xc0000010001d7882 */ /* 0x000fe20000000000 */
[----:B------:R-:W-:Y:S01]  /*8d20*/  UMOV UR31, 0x80000020 ;  /* 0x80000020001f7882 */ /* 0x000fe20000000000 */
[----:B0-----:R-:W-:-:S02]  /*8d30*/  FSEL R110, R80, -INF , P5 ;  /* 0xff800000506e7808 */ /* 0x001fc40002800000 */
[----:B------:R-:W-:Y:S02]  /*8d40*/  FMNMX.FTZ R139, R93, R140, !PT ;  /* 0x0000008c5d8b7209 */ /* 0x000fe40007810000 */
[----:B------:R-:W-:Y:S01]  /*8d50*/  ISETP.GT.AND P5, PT, R109, 0x78, PT ;  /* 0x000000786d00780c */ /* 0x000fe20003fa4270 */
[----:B------:R-:W0:Y:S01]  /*8d60*/  MUFU.TANH R137, R137 ;  /* 0x0000008900897308 */ /* 0x000e220000002400 */
[----:B------:R-:W-:-:S07]  /*8d70*/  FMNMX.FTZ R140, R110, R139, !PT ;  /* 0x0000008b6e8c7209 */ /* 0x000fce0007810000 */
[----:B------:R-:W4:Y:S08]  /*8d80*/  MUFU.TANH R73, R73 ;  /* 0x0000004900497308 */ /* 0x000f300000002400 */
[----:B------:R5:W-:Y:S08]  /*8d90*/  MUFU.EX2 R88, R141 ;  /* 0x0000008d00587308 */ /* 0x000bf00000000800 */
[----:B------:R-:W4:Y:S01]  /*8da0*/  MUFU.TANH R76, R76 ;  /* 0x0000004c004c7308 */ /* 0x000f220000002400 */
[-CC-:B-----5:R-:W-:Y:S01]  /*8db0*/  FFMA.FTZ R141, R111, R74.reuse, -R77.reuse ;  /* 0x0000004a6f8d7223 */ /* 0x1a0fe2000001084d */
[----:B---3--:R-:W-:Y:S01]  /*8dc0*/  FSEL R111, R81, -INF , P4 ;  /* 0xff800000516f7808 */ /* 0x008fe20002000000 */
[----:B------:R-:W-:Y:S01]  /*8dd0*/  FFMA.FTZ R81, R119, R74, -R77 ;  /* 0x0000004a77517223 */ /* 0x000fe2000001084d */
[----:B------:R-:W-:-:S02]  /*8de0*/  ISETP.GT.AND P4, PT, R109, 0x79, PT ;  /* 0x000000796d00780c */ /* 0x000fc40003f84270 */
[----:B-1----:R-:W-:Y:S01]  /*8df0*/  FSEL R119, R84, -INF , P5 ;  /* 0xff80000054777808 */ /* 0x002fe20002800000 */
[--C-:B------:R-:W-:Y:S01]  /*8e00*/  FFMA.FTZ R84, R99, R74, -R77.reuse ;  /* 0x0000004a63547223 */ /* 0x100fe2000001084d */
[----:B------:R-:W-:Y:S01]  /*8e10*/  FMNMX.FTZ R140, R111, R140, !PT ;  /* 0x0000008c6f8c7209 */ /* 0x000fe20007810000 */
[----:B------:R-:W1:Y:S01]  /*8e20*/  MUFU.TANH R138, R138 ;  /* 0x0000008a008a7308 */ /* 0x000e620000002400 */
[----:B------:R-:W-:Y:S01]  /*8e30*/  ISETP.GT.AND P5, PT, R109, 0x80, PT ;  /* 0x000000806d00780c */ /* 0x000fe20003fa4270 */
[----:B------:R-:W-:Y:S01]  /*8e40*/  FFMA.FTZ R99, R78, R74, -R77 ;  /* 0x0000004a4e637223 */ /* 0x000fe2000001084d */
[----:B--2---:R-:W-:Y:S02]  /*8e50*/  FSEL R139, R85, -INF , P4 ;  /* 0xff800000558b7808 */ /* 0x004fe40002000000 */
[----:B------:R-:W-:Y:S02]  /*8e60*/  FMNMX.FTZ R140, R119, R140, !PT ;  /* 0x0000008c778c7209 */ /* 0x000fe40007810000 */
[----:B------:R-:W-:Y:S01]  /*8e70*/  ISETP.GT.AND P4, PT, R109, 0x81, PT ;  /* 0x000000816d00780c */ /* 0x000fe20003f84270 */
[----:B------:R2:W-:Y:S01]  /*8e80*/  MUFU.EX2 R96, R142 ;  /* 0x0000008e00607308 */ /* 0x0005e20000000800 */
[----:B0-----:R-:W-:-:S02]  /*8e90*/  FSEL R137, R137, -INF , P5 ;  /* 0xff80000089897808 */ /* 0x001fc40002800000 */
[----:B------:R-:W-:-:S05]  /*8ea0*/  ISETP.GT.AND P5, PT, R109, 0x88, PT ;  /* 0x000000886d00780c */ /* 0x000fca0003fa4270 */
[----:B------:R0:W-:Y:S01]  /*8eb0*/  MUFU.EX2 R80, R141 ;  /* 0x0000008d00507308 */ /* 0x0001e20000000800 */
[----:B--2---:R-:W-:Y:S02]  /*8ec0*/  FMNMX.FTZ R142, R139, R140, !PT ;  /* 0x0000008c8b8e7209 */ /* 0x004fe40007810000 */
[----:B----4-:R-:W-:Y:S02]  /*8ed0*/  FSEL R140, R73, -INF , P4 ;  /* 0xff800000498c7808 */ /* 0x010fe40002000000 */
[----:B------:R-:W-:Y:S01]  /*8ee0*/  FMNMX.FTZ R73, R137, R142, !PT ;  /* 0x0000008e89497209 */ /* 0x000fe20007810000 */
[----:B------:R-:W-:Y:S01]  /*8ef0*/  IMAD.U32 R142, RZ, RZ, UR5 ;  /* 0x00000005ff8e7e24 */ /* 0x000fe2000f8e00ff */
[----:B------:R-:W-:Y:S01]  /*8f00*/  ISETP.GT.AND P4, PT, R109, 0x89, PT ;  /* 0x000000896d00780c */ /* 0x000fe20003f84270 */
[----:B------:R-:W-:Y:S01]  /*8f10*/  MUFU.EX2 R15, R15 ;  /* 0x0000000f000f7308 */ /* 0x000fe20000000800 */
[----:B------:R-:W-:Y:S01]  /*8f20*/  FSEL R109, R76, -INF , P5 ;  /* 0xff8000004c6d7808 */ /* 0x000fe20002800000 */
[----:B0-----:R-:W-:Y:S01]  /*8f30*/  FFMA.FTZ R141, R75, R74, -R77 ;  /* 0x0000004a4b8d7223 */ /* 0x001fe2000001084d */
[----:B------:R-:W-:Y:S01]  /*8f40*/  FMNMX.FTZ R76, R140, R73, !PT ;  /* 0x000000498c4c7209 */ /* 0x000fe20007810000 */
[----:B------:R-:W-:Y:S01]  /*8f50*/  UMOV UR5, UR4 ;  /* 0x0000000400057c82 */ /* 0x000fe20008000000 */
[----:B-1----:R-:W-:-:S02]  /*8f60*/  FSEL R138, R138, -INF , P4 ;  /* 0xff8000008a8a7808 */ /* 0x002fc40002000000 */
[----:B------:R-:W-:Y:S01]  /*8f70*/  FMNMX.FTZ R85, R109, R76, !PT ;  /* 0x0000004c6d557209 */ /* 0x000fe20007810000 */
[----:B------:R0:W-:Y:S01]  /*8f80*/  MUFU.EX2 R73, R102 ;  /* 0x0000006600497308 */ /* 0x0001e20000000800 */
[----:B------:R-:W-:Y:S02]  /*8f90*/  @!P1 LEA R142, R142, UR60, 0x3 ;  /* 0x0000003c8e8e9c11 */ /* 0x000fe4000f8e18ff */
[----:B------:R-:W-:-:S05]  /*8fa0*/  FMNMX.FTZ R75, R138, R85, !PT ;  /* 0x000000558a4b7209 */ /* 0x000fca0007810000 */
[----:B------:R-:W1:Y:S01]  /*8fb0*/  SHFL.BFLY PT, R76, R75, 0x2, 0x1f ;  /* 0x0c401f004b4c7f89 */ /* 0x000e6200000e0000 */
[----:B------:R2:W-:Y:S01]  /*8fc0*/  MUFU.EX2 R85, R141 ;  /* 0x0000008d00557308 */ /* 0x0005e20000000800 */
[----:B0-----:R-:W-:Y:S01]  /*8fd0*/  FFMA.FTZ R102, R79, R74, -R77 ;  /* 0x0000004a4f667223 */ /* 0x001fe2000001084d */
[----:B------:R-:W-:-:S05]  /*8fe0*/  IMAD.U32 R79, RZ, RZ, UR4 ;  /* 0x00000004ff4f7e24 */ /* 0x000fca000f8e00ff */
[----:B------:R-:W-:Y:S01]  /*8ff0*/  @!P1 LEA R79, R79, UR60, 0x3 ;  /* 0x0000003c4f4f9c11 */ /* 0x000fe2000f8e18ff */
[----:B------:R-:W-:Y:S04]  /*9000*/  MUFU.EX2 R19, R19 ;  /* 0x0000001300137308 */ /* 0x000fe80000000800 */
[----:B------:R-:W-:Y:S01]  /*9010*/  @!P1 VIADD R79, R79, 0x31c40 ;  /* 0x00031c404f4f9836 */ /* 0x000fe20000000000 */
[----:B------:R-:W-:Y:S02]  /*9020*/  WARPGROUP.DEPBAR.LE gsb0, 0x0 ;  /* 0x00008000000079c5 */ /* 0x000fe40000010000 */
[----:B------:R-:W-:Y:S01]  /*9030*/  WARPGROUP.ARRIVE ;  /* 0x00000000000079c5 */ /* 0x000fe20000000000 */
[----:B------:R-:W-:Y:S01]  /*9040*/  MUFU.EX2 R21, R21 ;  /* 0x0000001500157308 */ /* 0x000fe20000000800 */
[----:B------:R-:W-:-:S02]  /*9050*/  @!P1 PRMT R79, RZ, 0x654, R79 ;  /* 0x00000654ff4f9816 */ /* 0x000fc4000000004f */
[----:B-1----:R-:W-:Y:S02]  /*9060*/  FMNMX.FTZ R76, R75, R76, !PT ;  /* 0x0000004c4b4c7209 */ /* 0x002fe40007810000 */
[----:B------:R-:W-:Y:S01]  /*9070*/  HGMMA.64x96x16.F32 R24, gdesc[UR28].tnspB, R24, gsb0 ;  /* 0x416000001c1879f0 */ /* 0x000fe20008000818 */
[----:B------:R-:W-:Y:S02]  /*9080*/  UIADD3 UR28, UR10, 0xc00, URZ ;  /* 0x00000c000a1c7890 */ /* 0x000fe4000fffe03f */
[----:B------:R-:W-:Y:S01]  /*9090*/  UIADD3 UR30, UR7, 0x200, URZ ;  /* 0x00000200071e7890 */ /* 0x000fe2000fffe03f */
[----:B------:R-:W0:Y:S01]  /*90a0*/  SHFL.BFLY PT, R75, R76, 0x1, 0x1f ;  /* 0x0c201f004c4b7f89 */ /* 0x000e2200000e0000 */
[----:B------:R-:W-:Y:S01]  /*90b0*/  UMOV UR29, 0xc0000010 ;  /* 0xc0000010001d7882 */ /* 0x000fe20000000000 */
[----:B------:R-:W-:Y:S01]  /*90c0*/  UMOV UR31, 0x80000020 ;  /* 0x80000020001f7882 */ /* 0x000fe20000000000 */
[----:B------:R-:W-:Y:S08]  /*90d0*/  MUFU.EX2 R23, R23 ;  /* 0x0000001700177308 */ /* 0x000ff00000000800 */
[----:B------:R-:W-:Y:S08]  /*90e0*/  MUFU.EX2 R132, R132 ;  /* 0x0000008400847308 */ /* 0x000ff00000000800 */
[----:B------:R-:W-:Y:S01]  /*90f0*/  MUFU.EX2 R122, R122 ;  /* 0x0000007a007a7308 */ /* 0x000fe20000000800 */
[----:B0-----:R-:W-:-:S07]  /*9100*/  FMNMX.FTZ R75, R76, R75, !PT ;  /* 0x0000004b4c4b7209 */ /* 0x001fce0007810000 */
[----:B------:R-:W-:Y:S01]  /*9110*/  MUFU.EX2 R97, R97 ;  /* 0x0000006100617308 */ /* 0x000fe20000000800 */
[C---:B------:R-:W-:Y:S01]  /*9120*/  FSETP.NEU.FTZ.AND P4, PT, R75.reuse, -INF , PT ;  /* 0xff8000004b00780b */ /* 0x040fe20003f9d000 */
[----:B--2---:R-:W-:-:S05]  /*9130*/  FMUL.FTZ R141, R75, R74 ;  /* 0x0000004a4b8d7220 */ /* 0x004fca0000410000 */
[----:B------:R-:W-:Y:S01]  /*9140*/  FSEL R141, R141, RZ, P4 ;  /* 0x000000ff8d8d7208 */ /* 0x000fe20002000000 */
[----:B------:R-:W-:Y:S04]  /*9150*/  MUFU.EX2 R89, R89 ;  /* 0x0000005900597308 */ /* 0x000fe80000000800 */
[-CC-:B------:R-:W-:Y:S01]  /*9160*/  FFMA.FTZ R78, R17, R74.reuse, -R141.reuse ;  /* 0x0000004a114e7223 */ /* 0x180fe2000001088d */
[-CC-:B------:R-:W-:Y:S01]  /*9170*/  FFMA.FTZ R17, R131, R74.reuse, -R141.reuse ;  /* 0x0000004a83117223 */ /* 0x180fe2000001088d */
[-CC-:B------:R-:W-:Y:S01]  /*9180*/  FFMA.FTZ R131, R125, R74.reuse, -R141.reuse ;  /* 0x0000004a7d837223 */ /* 0x180fe2000001088d */
[-CC-:B------:R-:W-:Y:S01]  /*9190*/  FFMA.FTZ R125, R104, R74.reuse, -R141.reuse ;  /* 0x0000004a687d7223 */ /* 0x180fe2000001088d */
[----:B------:R-:W-:Y:S01]  /*91a0*/  FSEL R104, R72, RZ, P3 ;  /* 0x000000ff48687208 */ /* 0x000fe20001800000 */
[-CC-:B------:R-:W-:Y:S01]  /*91b0*/  FFMA.FTZ R76, R13, R74.reuse, -R141.reuse ;  /* 0x0000004a0d4c7223 */ /* 0x180fe2000001088d */
[-CC-:B------:R-:W-:Y:S01]  /*91c0*/  FFMA.FTZ R13, R129, R74.reuse, -R141.reuse ;  /* 0x0000004a810d7223 */ /* 0x180fe2000001088d */
[-CC-:B------:R-:W-:Y:S01]  /*91d0*/  FFMA.FTZ R129, R130, R74.reuse, -R141.reuse ;  /* 0x0000004a82817223 */ /* 0x180fe2000001088d */
[-C--:B------:R-:W-:Y:S01]  /*91e0*/  FFMA.FTZ R130, R126, R74.reuse, -R141 ;  /* 0x0000004a7e827223 */ /* 0x080fe2000001088d */
[----:B------:R-:W-:Y:S01]  /*91f0*/  FADD.FTZ R77, -R104, R11 ;  /* 0x0000000b684d7221 */ /* 0x000fe20000010100 */
[----:B------:R-:W-:Y:S01]  /*9200*/  FSEL R11, R75, RZ, P4 ;  /* 0x000000ff4b0b7208 */ /* 0x000fe20002000000 */
[-CC-:B------:R-:W-:Y:S01]  /*9210*/  FFMA.FTZ R126, R127, R74.reuse, -R141.reuse ;  /* 0x0000004a7f7e7223 */ /* 0x180fe2000001088d */
[-CC-:B------:R-:W-:Y:S01]  /*9220*/  FFMA.FTZ R127, R105, R74.reuse, -R141.reuse ;  /* 0x0000004a697f7223 */ /* 0x180fe2000001088d */
[-C--:B------:R-:W-:Y:S01]  /*9230*/  FMUL.FTZ R105, R77, R74.reuse ;  /* 0x0000004a4d697220 */ /* 0x080fe20000410000 */
[----:B------:R-:W-:Y:S01]  /*9240*/  ISETP.GE.U32.AND P3, PT, R146, 0x180, PT ;  /* 0x000001809200780c */ /* 0x000fe20003f66070 */
[----:B------:R-:W-:Y:S01]  /*9250*/  FADD.FTZ R77, -R11, R10 ;  /* 0x0000000a0b4d7221 */ /* 0x000fe20000010100 */
[----:B------:R-:W-:Y:S01]  /*9260*/  VIADD R11, R144, 0x9 ;  /* 0x00000009900b7836 */ /* 0x000fe20000000000 */
[----:B------:R-:W-:Y:S01]  /*9270*/  MUFU.EX2 R76, R76 ;  /* 0x0000004c004c7308 */ /* 0x000fe20000000800 */
[-CC-:B------:R-:W-:Y:S01]  /*9280*/  FFMA.FTZ R20, R20, R74.reuse, -R141.reuse ;  /* 0x0000004a14147223 */ /* 0x180fe2000001088d */
[-C--:B------:R-:W-:Y:S01]  /*9290*/  FMUL.FTZ R104, R77, R74.reuse ;  /* 0x0000004a4d687220 */ /* 0x080fe20000410000 */
[-CC-:B------:R-:W-:Y:S01]  /*92a0*/  FFMA.FTZ R22, R22, R74.reuse, -R141.reuse ;  /* 0x0000004a16167223 */ /* 0x180fe2000001088d */
[----:B------:R-:W-:Y:S01]  /*92b0*/  SEL R77, R11, 0x9, !P3 ;  /* 0x000000090b4d7807 */ /* 0x000fe20005800000 */
        /* <DEDUP_REMOVED lines=18> */
[----:B------:R-:W-:Y:S01]  /*93e0*/  FFMA.FTZ R109, R109, R74, -R141 ;  /* 0x0000004a6d6d7223 */ /* 0x000fe2000001088d */
[----:B------:R-:W3:Y:S01]  /*93f0*/  MUFU.EX2 R13, R13 ;  /* 0x0000000d000d7308 */ /* 0x000ee20000000800 */
[----:B-1----:R-:W-:-:S02]  /*9400*/  @!P1 VIADD R105, R142, 0x31c60 ;  /* 0x00031c608e699836 */ /* 0x002fc40000000000 */
[----:B0-----:R-:W-:Y:S01]  /*9410*/  FFMA.FTZ R104, R11, R6, R76 ;  /* 0x000000060b687223 */ /* 0x001fe2000001004c */
[-CC-:B------:R-:W-:Y:S01]  /*9420*/  FFMA.FTZ R6, R135, R74.reuse, -R141.reuse ;  /* 0x0000004a87067223 */ /* 0x180fe2000001088d */
[-CC-:B------:R-:W-:Y:S01]  /*9430*/  FFMA.FTZ R138, R138, R74.reuse, -R141.reuse ;  /* 0x0000004a8a8a7223 */ /* 0x180fe2000001088d */
[----:B------:R-:W-:Y:S01]  /*9440*/  FFMA.FTZ R111, R111, R74, -R141 ;  /* 0x0000004a6f6f7223 */ /* 0x000fe2000001088d */
[----:B------:R-:W-:Y:S01]  /*9450*/  @!P1 PRMT R105, RZ, 0x654, R105 ;  /* 0x00000654ff699816 */ /* 0x000fe20000000069 */
[----:B------:R-:W0:Y:S01]  /*9460*/  MUFU.EX2 R78, R78 ;  /* 0x0000004e004e7308 */ /* 0x000e220000000800 */
[----:B--2---:R-:W-:Y:S01]  /*9470*/  FFMA.FTZ R142, R10, R5, R15 ;  /* 0x000000050a8e7223 */ /* 0x004fe2000001000f */
[C---:B------:R-:W-:Y:S01]  /*9480*/  ISETP.GT.AND P3, PT, R9.reuse, R12, PT ;  /* 0x0000000c0900720c */ /* 0x040fe20003f64270 */
[----:B------:R-:W-:Y:S02]  /*9490*/  VIADD R9, R9, 0xffffffff ;  /* 0xffffffff09097836 */ /* 0x000fe40000000000 */
[----:B------:R-:W-:-:S03]  /*94a0*/  FADD.FTZ R142, R19, R142 ;  /* 0x0000008e138e7221 */ /* 0x000fc60000010000 */
[----:B------:R-:W1:Y:S01]  /*94b0*/  MUFU.EX2 R17, R17 ;  /* 0x0000001100117308 */ /* 0x000e620000000800 */
[----:B------:R-:W-:Y:S01]  /*94c0*/  FADD.FTZ R142, R21, R142 ;  /* 0x0000008e158e7221 */ /* 0x000fe20000010000 */
[----:B------:R-:W-:Y:S02]  /*94d0*/  WARPGROUP.DEPBAR.LE gsb0, 0x0 ;  /* 0x00008000000079c5 */ /* 0x000fe40000010000 */
[----:B------:R-:W-:Y:S01]  /*94e0*/  WARPGROUP.ARRIVE ;  /* 0x00000000000079c5 */ /* 0x000fe20000000000 */
[----:B---3--:R-:W-:-:S03]  /*94f0*/  F2FP.F16.F32.PACK_AB R76, R13, R76 ;  /* 0x0000004c0d4c723e */ /* 0x008fc600000000ff */
[----:B------:R-:W2:Y:S02]  /*9500*/  MUFU.EX2 R20, R20 ;  /* 0x0000001400147308 */ /* 0x000ea40000000800 */
[----:B------:R-:W-:Y:S06]  /*9510*/  HGMMA.64x96x16.F32 R24, gdesc[UR28].tnspB, R24, gsb0 ;  /* 0x416000001c1879f0 */ /* 0x000fec0008000818 */
[----:B------:R-:W3:Y:S08]  /*9520*/  MUFU.EX2 R22, R22 ;  /* 0x0000001600167308 */ /* 0x000ef00000000800 */
[----:B------:R-:W-:Y:S08]  /*9530*/  MUFU.EX2 R128, R128 ;  /* 0x0000008000807308 */ /* 0x000ff00000000800 */
        /* <DEDUP_REMOVED lines=14> */
[----:B0-----:R-:W-:Y:S01]  /*9620*/  F2FP.F16.F32.PACK_AB R77, R19, R15 ;  /* 0x0000000f134d723e */ /* 0x001fe200000000ff */
[-CC-:B------:R-:W-:Y:S01]  /*9630*/  FFMA.FTZ R15, R106, R74.reuse, -R141.reuse ;  /* 0x0000004a6a0f7223 */ /* 0x180fe2000001088d */
[-C--:B------:R-:W-:Y:S01]  /*9640*/  FMUL.FTZ R24, R24, R11.reuse ;  /* 0x0000000b18187220 */ /* 0x080fe20000410000 */
[-C--:B------:R-:W-:Y:S01]  /*9650*/  FMUL.FTZ R25, R25, R11.reuse ;  /* 0x0000000b19197220 */ /* 0x080fe20000410000 */
[-C--:B------:R-:W-:Y:S01]  /*9660*/  FMUL.FTZ R28, R28, R11.reuse ;  /* 0x0000000b1c1c7220 */ /* 0x080fe20000410000 */
[----:B------:R-:W-:Y:S01]  /*9670*/  FMUL.FTZ R29, R29, R11 ;  /* 0x0000000b1d1d7220 */ /* 0x000fe20000410000 */
[----:B-1----:R-:W-:Y:S01]  /*9680*/  FADD.FTZ R79, R13, R104 ;  /* 0x000000680d4f7221 */ /* 0x002fe20000010000 */
[----:B------:R0:W-:Y:S01]  /*9690*/  @!P1 SYNCS.ARRIVE.TRANS64.RED.A1T0 RZ, [R105+URZ], RZ ;  /* 0x000000ff69ff99a7 */ /* 0x0001e2000810043f */
[----:B------:R-:W1:Y:S01]  /*96a0*/  MUFU.EX2 R116, R116 ;  /* 0x0000007400747308 */ /* 0x000e620000000800 */
[----:B------:R-:W-:Y:S01]  /*96b0*/  FFMA.FTZ R13, R136, R74, -R141 ;  /* 0x0000004a880d7223 */ /* 0x000fe2000001088d */
[----:B------:R-:W-:Y:S01]  /*96c0*/  FADD.FTZ R104, R78, R79 ;  /* 0x0000004f4e687221 */ /* 0x000fe20000010000 */
[----:B------:R-:W-:Y:S01]  /*96d0*/  F2FP.F16.F32.PACK_AB R79, R23, R21 ;  /* 0x00000015174f723e */ /* 0x000fe200000000ff */
[-C--:B------:R-:W-:Y:S01]  /*96e0*/  FMUL.FTZ R32, R32, R11.reuse ;  /* 0x0000000b20207220 */ /* 0x080fe20000410000 */
[C---:B------:R-:W-:Y:S01]  /*96f0*/  F2FP.F16.F32.PACK_AB R78, R17.reuse, R78 ;  /* 0x0000004e114e723e */ /* 0x040fe200000000ff */
[----:B------:R-:W-:Y:S01]  /*9700*/  FADD.FTZ R19, R17, R104 ;  /* 0x0000006811137221 */ /* 0x000fe20000010000 */
[----:B0-----:R-:W-:Y:S01]  /*9710*/  FADD.FTZ R105, R23, R142 ;  /* 0x0000008e17697221 */ /* 0x001fe20000010000 */
[----:B------:R-:W-:Y:S01]  /*9720*/  FFMA.FTZ R17, R92, R74, -R141 ;  /* 0x0000004a5c117223 */ /* 0x000fe2000001088d */
[----:B------:R-:W0:Y:S01]  /*9730*/  MUFU.EX2 R108, R108 ;  /* 0x0000006c006c7308 */ /* 0x000e220000000800 */
[----:B--2---:R-:W-:Y:S01]  /*9740*/  FADD.FTZ R19, R20, R19 ;  /* 0x0000001314137221 */ /* 0x004fe20000010000 */
[----:B------:R-:W-:Y:S01]  /*9750*/  FADD.FTZ R105, R98, R105 ;  /* 0x0000006962697221 */ /* 0x000fe20000010000 */
[----:B------:R2:W-:Y:S01]  /*9760*/  STSM.16.M88.4 [R0+0x24300], R76 ;  /* 0x0243004c00007844 */ /* 0x0005e20000000200 */
[C---:B---3--:R-:W-:Y:S01]  /*9770*/  F2FP.F16.F32.PACK_AB R20, R22.reuse, R20 ;  /* 0x000000141614723e */ /* 0x048fe200000000ff */
[----:B------:R-:W-:Y:S01]  /*9780*/  FADD.FTZ R19, R22, R19 ;  /* 0x0000001316137221 */ /* 0x000fe20000010000 */
[----:B------:R-:W-:Y:S01]  /*9790*/  FADD.FTZ R105, R14, R105 ;  /* 0x000000690e697221 */ /* 0x000fe20000010000 */
[----:B----4-:R-:W-:Y:S01]  /*97a0*/  F2FP.F16.F32.PACK_AB R22, R129, R128 ;  /* 0x000000808116723e */ /* 0x010fe200000000ff */
[----:B------:R3:W-:Y:S01]  /*97b0*/  MUFU.EX2 R92, R103 ;  /* 0x00000067005c7308 */ /* 0x0007e20000000800 */
[----:B------:R-:W-:Y:S01]  /*97c0*/  FADD.FTZ R104, R128, R19 ;  /* 0x0000001380687221 */ /* 0x000fe20000010000 */
[----:B------:R-:W-:Y:S01]  /*97d0*/  FADD.FTZ R105, R18, R105 ;  /* 0x0000006912697221 */ /* 0x000fe20000010000 */
[----:B------:R-:W-:Y:S01]  /*97e0*/  FFMA.FTZ R19, R110, R74, -R141 ;  /* 0x0000004a6e137223 */ /* 0x000fe2000001088d */
[-C--:B------:R-:W-:Y:S01]  /*97f0*/  FMUL.FTZ R33, R33, R11.reuse ;  /* 0x0000000b21217220 */ /* 0x080fe20000410000 */
[----:B------:R-:W-:Y:S01]  /*9800*/  FADD.FTZ R21, R129, R104 ;  /* 0x0000006881157221 */ /* 0x000fe20000010000 */
[----:B------:R-:W-:Y:S01]  /*9810*/  FADD.FTZ R105, R132, R105 ;  /* 0x0000006984697221 */ /* 0x000fe20000010000 */
[-C--:B------:R-:W-:Y:S01]  /*9820*/  FMUL.FTZ R36, R36, R11.reuse ;  /* 0x0000000b24247220 */ /* 0x080fe20000410000 */
[----:B------:R-:W4:Y:S01]  /*9830*/  MUFU.EX2 R5, R117 ;  /* 0x0000007500057308 */ /* 0x000f220000000800 */
[----:B-----5:R-:W-:Y:S01]  /*9840*/  FADD.FTZ R104, R120, R21 ;  /* 0x0000001578687221 */ /* 0x020fe20000010000 */
[----:B------:R-:W-:Y:S01]  /*9850*/  FADD.FTZ R106, R122, R105 ;  /* 0x000000697a6a7221 */ /* 0x000fe20000010000 */
[----:B------:R-:W-:Y:S01]  /*9860*/  F2FP.F16.F32.PACK_AB R120, R133, R120 ;  /* 0x000000788578723e */ /* 0x000fe200000000ff */
[----:B------:R-:W-:Y:S01]  /*9870*/  FMUL.FTZ R37, R37, R11 ;  /* 0x0000000b25257220 */ /* 0x000fe20000410000 */
[----:B------:R-:W-:Y:S01]  /*9880*/  FADD.FTZ R104, R133, R104 ;  /* 0x0000006885687221 */ /* 0x000fe20000010000 */
[C---:B------:R-:W-:Y:S01]  /*9890*/  FADD.FTZ R21, R121.reuse, R106 ;  /* 0x0000006a79157221 */ /* 0x040fe20000010000 */
[----:B------:R-:W-:Y:S01]  /*98a0*/  F2FP.F16.F32.PACK_AB R121, R121, R122 ;  /* 0x0000007a7979723e */ /* 0x000fe200000000ff */
[----:B------:R-:W5:Y:S01]  /*98b0*/  MUFU.EX2 R81, R81 ;  /* 0x0000005100517308 */ /* 0x000f620000000800 */
[----:B------:R-:W-:Y:S01]  /*98c0*/  FADD.FTZ R104, R123, R104 ;  /* 0x000000687b687221 */ /* 0x000fe20000010000 */
[----:B------:R-:W-:Y:S01]  /*98d0*/  FADD.FTZ R106, R124, R21 ;  /* 0x000000157c6a7221 */ /* 0x000fe20000010000 */
[C---:B------:R-:W-:Y:S01]  /*98e0*/  F2FP.F16.F32.PACK_AB R122, R131.reuse, R123 ;  /* 0x0000007b837a723e */ /* 0x040fe200000000ff */
[-C--:B------:R-:W-:Y:S01]  /*98f0*/  FMUL.FTZ R40, R40, R11.reuse ;  /* 0x0000000b28287220 */ /* 0x080fe20000410000 */
[----:B------:R-:W-:Y:S01]  /*9900*/  FADD.FTZ R21, R131, R104 ;  /* 0x0000006883157221 */ /* 0x000fe20000010000 */
[C---:B------:R-:W-:Y:S01]  /*9910*/  FADD.FTZ R106, R113.reuse, R106 ;  /* 0x0000006a716a7221 */ /* 0x040fe20000010000 */
[----:B------:R-:W-:Y:S01]  /*9920*/  F2FP.F16.F32.PACK_AB R123, R113, R124 ;  /* 0x0000007c717b723e */ /* 0x000fe200000000ff */
[----:B------:R-:W-:Y:S01]  /*9930*/  MUFU.EX2 R6, R6 ;  /* 0x0000000600067308 */ /* 0x000fe20000000800 */
[----:B------:R-:W-:Y:S01]  /*9940*/  FADD.FTZ R23, R112, R21 ;  /* 0x0000001570177221 */ /* 0x000fe20000010000 */
[----:B---3--:R-:W-:Y:S01]  /*9950*/  FADD.FTZ R103, R115, R106 ;  /* 0x0000006a73677221 */ /* 0x008fe20000010000 */
[----:B------:R-:W-:Y:S01]  /*9960*/  F2FP.F16.F32.PACK_AB R21, R14, R98 ;  /* 0x000000620e15723e */ /* 0x000fe200000000ff */
[-C--:B------:R-:W-:Y:S01]  /*9970*/  FMUL.FTZ R41, R41, R11.reuse ;  /* 0x0000000b29297220 */ /* 0x080fe20000410000 */
[----:B------:R-:W-:Y:S01]  /*9980*/  FADD.FTZ R23, R130, R23 ;  /* 0x0000001782177221 */ /* 0x000fe20000010000 */
[----:B------:R-:W-:Y:S01]  /*9990*/  FADD.FTZ R14, R134, R103 ;  /* 0x00000067860e7221 */ /* 0x000fe20000010000 */
[----:B------:R-:W-:Y:S01]  /*99a0*/  F2FP.F16.F32.PACK_AB R104, R130, R112 ;  /* 0x000000708268723e */ /* 0x000fe200000000ff */
[----:B------:R-:W-:Y:S01]  /*99b0*/  MUFU.EX2 R84, R84 ;  /* 0x0000005400547308 */ /* 0x000fe20000000800 */
[----:B--2---:R-:W-:Y:S01]  /*99c0*/  FADD.FTZ R77, R114, R23 ;  /* 0x00000017724d7221 */ /* 0x004fe20000010000 */
[----:B------:R-:W-:Y:S01]  /*99d0*/  FADD.FTZ R79, R107, R14 ;  /* 0x0000000e6b4f7221 */ /* 0x000fe20000010000 */
[----:B------:R-:W-:Y:S01]  /*99e0*/  F2FP.F16.F32.PACK_AB R23, R132, R18 ;  /* 0x000000128417723e */ /* 0x000fe200000000ff */
[----:B------:R-:W-:Y:S01]  /*99f0*/  FMUL.FTZ R44, R44, R11 ;  /* 0x0000000b2c2c7220 */ /* 0x000fe20000410000 */
[----:B------:R-:W-:Y:S01]  /*9a00*/  FADD.FTZ R14, R126, R77 ;  /* 0x0000004d7e0e7221 */ /* 0x000fe20000010000 */
[----:B------:R-:W-:Y:S01]  /*9a10*/  FADD.FTZ R18, R96, R79 ;  /* 0x0000004f60127221 */ /* 0x000fe20000010000 */
[----:B------:R-:W-:Y:S01]  /*9a20*/  F2FP.F16.F32.PACK_AB R105, R134, R115 ;  /* 0x000000738669723e */ /* 0x000fe200000000ff */
[----:B------:R-:W2:Y:S01]  /*9a30*/  MUFU.EX2 R13, R13 ;  /* 0x0000000d000d7308 */ /* 0x000ea20000000800 */
[----:B------:R-:W-:Y:S01]  /*9a40*/  FADD.FTZ R14, R125, R14 ;  /* 0x0000000e7d0e7221 */ /* 0x000fe20000010000 */
[----:B------:R-:W-:Y:S01]  /*9a50*/  FADD.FTZ R77, R97, R18 ;  /* 0x00000012614d7221 */ /* 0x000fe20000010000 */
[----:B------:R-:W-:Y:S01]  /*9a60*/  F2FP.F16.F32.PACK_AB R106, R126, R114 ;  /* 0x000000727e6a723e */ /* 0x000fe200000000ff */
[----:B------:R3:W-:Y:S01]  /*9a70*/  STSM.16.M88.4 [R0+0x25b00], R20 ;  /* 0x025b001400007844 */ /* 0x0007e20000000200 */
[----:B------:R-:W-:Y:S01]  /*9a80*/  FADD.FTZ R79, R127, R14 ;  /* 0x0000000e7f4f7221 */ /* 0x000fe20000010000 */
[----:B------:R-:W-:Y:S01]  /*9a90*/  FADD.FTZ R18, R88, R77 ;  /* 0x0000004d58127221 */ /* 0x000fe20000010000 */
[----:B------:R-:W-:Y:S01]  /*9aa0*/  F2FP.F16.F32.PACK_AB R107, R96, R107 ;  /* 0x0000006b606b723e */ /* 0x000fe200000000ff */
[----:B------:R-:W3:Y:S01]  /*9ab0*/  MUFU.EX2 R15, R15 ;  /* 0x0000000f000f7308 */ /* 0x000ee20000000800 */
[----:B-1----:R-:W-:Y:S01]  /*9ac0*/  FADD.FTZ R79, R116, R79 ;  /* 0x0000004f744f7221 */ /* 0x002fe20000010000 */
[----:B------:R-:W-:Y:S01]  /*9ad0*/  FADD.FTZ R77, R89, R18 ;  /* 0x00000012594d7221 */ /* 0x000fe20000010000 */
[----:B------:R-:W-:Y:S01]  /*9ae0*/  STSM.16.M88.4 [R0+0x27300], R120 ;  /* 0x0273007800007844 */ /* 0x000fe20000000200 */
[----:B------:R-:W-:Y:S01]  /*9af0*/  FMUL.FTZ R45, R45, R11 ;  /* 0x0000000b2d2d7220 */ /* 0x000fe20000410000 */
[----:B0-----:R-:W-:Y:S01]  /*9b00*/  FADD.FTZ R18, R108, R79 ;  /* 0x0000004f6c127221 */ /* 0x001fe20000010000 */
[----:B------:R-:W-:Y:S01]  /*9b10*/  FADD.FTZ R76, R80, R77 ;  /* 0x0000004d504c7221 */ /* 0x000fe20000010000 */
[----:B------:R-:W-:Y:S01]  /*9b20*/  STSM.16.M88.4 [R0+0x28b00], R104 ;  /* 0x028b006800007844 */ /* 0x000fe20000000200 */
[----:B------:R-:W0:Y:S01]  /*9b30*/  MUFU.EX2 R99, R99 ;  /* 0x0000006300637308 */ /* 0x000e220000000800 */
[----:B----4-:R-:W-:Y:S01]  /*9b40*/  FADD.FTZ R77, R5, R18 ;  /* 0x00000012054d7221 */ /* 0x010fe20000010000 */
[----:B-----5:R-:W-:Y:S01]  /*9b50*/  FADD.FTZ R79, R81, R76 ;  /* 0x0000004c514f7221 */ /* 0x020fe20000010000 */
[----:B--2---:R-:W-:Y:S01]  /*9b60*/  F2FP.F16.F32.PACK_AB R78, R92, R13 ;  /* 0x0000000d5c4e723e */ /* 0x004fe200000000ff */
[----:B------:R-:W-:Y:S01]  /*9b70*/  FMUL.FTZ R48, R48, R11 ;  /* 0x0000000b30307220 */ /* 0x000fe20000410000 */
[----:B------:R-:W-:Y:S01]  /*9b80*/  FADD.FTZ R18, R6, R77 ;  /* 0x0000004d06127221 */ /* 0x000fe20000010000 */
[----:B------:R-:W-:Y:S01]  /*9b90*/  FADD.FTZ R76, R84, R79 ;  /* 0x0000004f544c7221 */ /* 0x000fe20000010000 */
[----:B---3--:R-:W-:Y:S01]  /*9ba0*/  F2FP.F16.F32.PACK_AB R20, R127, R125 ;  /* 0x0000007d7f14723e */ /* 0x008fe200000000ff */
[----:B------:R-:W1:Y:S01]  /*9bb0*/  MUFU.EX2 R110, R118 ;  /* 0x00000076006e7308 */ /* 0x000e620000000800 */
[----:B------:R-:W-:Y:S01]  /*9bc0*/  FADD.FTZ R77, R13, R18 ;  /* 0x000000120d4d7221 */ /* 0x000fe20000010000 */
        /* <DEDUP_REMOVED lines=8> */
[----:B0-----:R-:W-:Y:S01]  /*9c50*/  FADD.FTZ R79, R99, R76 ;  /* 0x0000004c634f7221 */ /* 0x001fe20000010000 */
[----:B------:R-:W-:Y:S01]  /*9c60*/  F2FP.F16.F32.PACK_AB R76, R6, R5 ;  /* 0x00000005064c723e */ /* 0x000fe200000000ff */
[----:B------:R-:W-:Y:S01]  /*9c70*/  FMUL.FTZ R52, R52, R11 ;  /* 0x0000000b34347220 */ /* 0x000fe20000410000 */
[----:B------:R-:W-:Y:S01]  /*9c80*/  F2FP.F16.F32.PACK_AB R23, R80, R89 ;  /* 0x000000595017723e */ /* 0x000fe200000000ff */
[-C--:B------:R-:W-:Y:S01]  /*9c90*/  FMUL.FTZ R53, R53, R11.reuse ;  /* 0x0000000b35357220 */ /* 0x080fe20000410000 */
[----:B------:R-:W-:Y:S01]  /*9ca0*/  FMUL.FTZ R56, R56, R11 ;  /* 0x0000000b38387220 */ /* 0x000fe20000410000 */
[----:B------:R-:W0:Y:S01]  /*9cb0*/  MUFU.EX2 R17, R17 ;  /* 0x0000001100117308 */ /* 0x000e220000000800 */
[----:B-1----:R-:W-:Y:S01]  /*9cc0*/  FADD.FTZ R6, R110, R77 ;  /* 0x0000004d6e067221 */ /* 0x002fe20000010000 */
[----:B------:R-:W-:Y:S01]  /*9cd0*/  F2FP.F16.F32.PACK_AB R77, R84, R81 ;  /* 0x00000051544d723e */ /* 0x000fe200000000ff */
[----:B------:R1:W-:Y:S01]  /*9ce0*/  STSM.16.M88.4 [R0+0x2a300], R20 ;  /* 0x02a3001400007844 */ /* 0x0003e20000000200 */
[----:B------:R-:W-:Y:S01]  /*9cf0*/  F2FP.F16.F32.PACK_AB R96, R110, R15 ;  /* 0x0000000f6e60723e */ /* 0x000fe200000000ff */
[-C--:B------:R-:W-:Y:S01]  /*9d00*/  FMUL.FTZ R57, R57, R11.reuse ;  /* 0x0000000b39397220 */ /* 0x080fe20000410000 */
[-C--:B------:R-:W-:Y:S01]  /*9d10*/  FMUL.FTZ R60, R60, R11.reuse ;  /* 0x0000000b3c3c7220 */ /* 0x080fe20000410000 */
[----:B------:R-:W-:Y:S01]  /*9d20*/  FMUL.FTZ R61, R61, R11 ;  /* 0x0000000b3d3d7220 */ /* 0x000fe20000410000 */
[----:B------:R-:W3:Y:S01]  /*9d30*/  MUFU.EX2 R82, R82 ;  /* 0x0000005200527308 */ /* 0x000ee20000000800 */
[C---:B--2---:R-:W-:Y:S01]  /*9d40*/  FADD.FTZ R79, R94.reuse, R79 ;  /* 0x0000004f5e4f7221 */ /* 0x044fe20000010000 */
[----:B------:R-:W-:Y:S01]  /*9d50*/  F2FP.F16.F32.PACK_AB R97, R94, R99 ;  /* 0x000000635e61723e */ /* 0x000fe200000000ff */
[-C--:B------:R-:W-:Y:S01]  /*9d60*/  FMUL.FTZ R64, R64, R11.reuse ;  /* 0x0000000b40407220 */ /* 0x080fe20000410000 */
[-C--:B------:R-:W-:Y:S01]  /*9d70*/  FMUL.FTZ R65, R65, R11.reuse ;  /* 0x0000000b41417220 */ /* 0x080fe20000410000 */
[-C--:B------:R-:W-:Y:S01]  /*9d80*/  FMUL.FTZ R68, R68, R11.reuse ;  /* 0x0000000b44447220 */ /* 0x080fe20000410000 */
[----:B------:R-:W-:Y:S01]  /*9d90*/  FMUL.FTZ R69, R69, R11 ;  /* 0x0000000b45457220 */ /* 0x000fe20000410000 */
        /* <DEDUP_REMOVED lines=10> */
[----:B---3--:R-:W-:Y:S01]  /*9e40*/  FADD.FTZ R6, R82, R79 ;  /* 0x0000004f52067221 */ /* 0x008fe20000010000 */
[----:B------:R-:W-:Y:S01]  /*9e50*/  F2FP.F16.F32.PACK_AB R79, R85, R73 ;  /* 0x00000049554f723e */ /* 0x000fe200000000ff */
[-C--:B------:R-:W-:Y:S01]  /*9e60*/  FMUL.FTZ R39, R39, R10.reuse ;  /* 0x0000000a27277220 */ /* 0x080fe20000410000 */
[-C--:B------:R-:W-:Y:S01]  /*9e70*/  FMUL.FTZ R42, R42, R10.reuse ;  /* 0x0000000a2a2a7220 */ /* 0x080fe20000410000 */
[-C--:B------:R-:W-:Y:S01]  /*9e80*/  FMUL.FTZ R43, R43, R10.reuse ;  /* 0x0000000a2b2b7220 */ /* 0x080fe20000410000 */
[-C--:B------:R-:W-:Y:S01]  /*9e90*/  FMUL.FTZ R46, R46, R10.reuse ;  /* 0x0000000a2e2e7220 */ /* 0x080fe20000410000 */
[----:B------:R3:W-:Y:S01]  /*9ea0*/  STSM.16.M88.4 [R0+0x2bb00], R76 ;  /* 0x02bb004c00007844 */ /* 0x0007e20000000200 */
[----:B------:R-:W4:Y:S01]  /*9eb0*/  MUFU.EX2 R90, R90 ;  /* 0x0000005a005a7308 */ /* 0x000f220000000800 */
[C---:B--2---:R-:W-:Y:S01]  /*9ec0*/  FADD.FTZ R18, R98.reuse, R5 ;  /* 0x0000000562127221 */ /* 0x044fe20000010000 */
[----:B------:R-:W-:Y:S01]  /*9ed0*/  F2FP.F16.F32.PACK_AB R98, R98, R17 ;  /* 0x000000116262723e */ /* 0x000fe200000000ff */
[-C--:B------:R-:W-:Y:S01]  /*9ee0*/  FMUL.FTZ R47, R47, R10.reuse ;  /* 0x0000000a2f2f7220 */ /* 0x080fe20000410000 */
[-C--:B------:R-:W-:Y:S01]  /*9ef0*/  FMUL.FTZ R50, R50, R10.reuse ;  /* 0x0000000a32327220 */ /* 0x080fe20000410000 */
[-C--:B------:R-:W-:Y:S01]  /*9f00*/  FMUL.FTZ R51, R51, R10.reuse ;  /* 0x0000000a33337220 */ /* 0x080fe20000410000 */
[-C--:B------:R-:W-:Y:S01]  /*9f10*/  FMUL.FTZ R54, R54, R10.reuse ;  /* 0x0000000a36367220 */ /* 0x080fe20000410000 */
[----:B------:R-:W-:Y:S01]  /*9f20*/  FMUL.FTZ R55, R55, R10 ;  /* 0x0000000a37377220 */ /* 0x000fe20000410000 */
[----:B------:R-:W1:Y:S01]  /*9f30*/  MUFU.EX2 R102, R102 ;  /* 0x0000006600667308 */ /* 0x000e620000000800 */
[C---:B0-----:R-:W-:Y:S01]  /*9f40*/  F2FP.F16.F32.PACK_AB R99, R91.reuse, R82 ;  /* 0x000000525b63723e */ /* 0x041fe200000000ff */
[----:B------:R-:W-:Y:S01]  /*9f50*/  FADD.FTZ R5, R91, R6 ;  /* 0x000000065b057221 */ /* 0x000fe20000010000 */
[-C--:B------:R-:W-:Y:S01]  /*9f60*/  FMUL.FTZ R58, R58, R10.reuse ;  /* 0x0000000a3a3a7220 */ /* 0x080fe20000410000 */
[-C--:B------:R-:W-:Y:S01]  /*9f70*/  FMUL.FTZ R59, R59, R10.reuse ;  /* 0x0000000a3b3b7220 */ /* 0x080fe20000410000 */
[-C--:B------:R-:W-:Y:S01]  /*9f80*/  FMUL.FTZ R62, R62, R10.reuse ;  /* 0x0000000a3e3e7220 */ /* 0x080fe20000410000 */
[----:B------:R2:W-:Y:S01]  /*9f90*/  STSM.16.M88.4 [R0+0x2d300], R96 ;  /* 0x02d3006000007844 */ /* 0x0005e20000000200 */
[-C--:B------:R-:W-:Y:S01]  /*9fa0*/  FMUL.FTZ R63, R63, R10.reuse ;  /* 0x0000000a3f3f7220 */ /* 0x080fe20000410000 */
[----:B------:R-:W-:Y:S01]  /*9fb0*/  MUFU.EX2 R86, R86 ;  /* 0x0000005600567308 */ /* 0x000fe20000000800 */
[----:B----4-:R-:W-:Y:S01]  /*9fc0*/  FADD.FTZ R5, R90, R5 ;  /* 0x000000055a057221 */ /* 0x010fe20000010000 */
[-C--:B------:R-:W-:Y:S01]  /*9fd0*/  FMUL.FTZ R66, R66, R10.reuse ;  /* 0x0000000a42427220 */ /* 0x080fe20000410000 */
[-C--:B------:R-:W-:Y:S01]  /*9fe0*/  FMUL.FTZ R67, R67, R10.reuse ;  /* 0x0000000a43437220 */ /* 0x080fe20000410000 */
[-C--:B------:R-:W-:Y:S01]  /*9ff0*/  FMUL.FTZ R70, R70, R10.reuse ;  /* 0x0000000a46467220 */ /* 0x080fe20000410000 */
[----:B------:R-:W-:Y:S01]  /*a000*/  FMUL.FTZ R71, R71, R10 ;  /* 0x0000000a47477220 */ /* 0x000fe20000410000 */
[----:B------:R-:W-:-:S02]  /*a010*/  IMAD.MOV.U32 R11, RZ, RZ, R72 ;  /* 0x000000ffff0b7224 */ /* 0x000fc400078e0048 */
[----:B------:R-:W0:Y:S01]  /*a020*/  MUFU.EX2 R87, R87 ;  /* 0x0000005700577308 */ /* 0x000e220000000800 */
[C---:B-1----:R-:W-:Y:S01]  /*a030*/  F2FP.F16.F32.PACK_AB R21, R102.reuse, R90 ;  /* 0x0000005a6615723e */ /* 0x042fe200000000ff */
[----:B------:R-:W-:Y:S01]  /*a040*/  FADD.FTZ R5, R102, R5 ;  /* 0x0000000566057221 */ /* 0x000fe20000010000 */
[----:B------:R-:W-:-:S05]  /*a050*/  IMAD.MOV.U32 R10, RZ, RZ, R75 ;  /* 0x000000ffff0a7224 */ /* 0x000fca00078e004b */
[----:B------:R-:W1:Y:S08]  /*a060*/  MUFU.EX2 R19, R19 ;  /* 0x0000001300137308 */ /* 0x000e700000000800 */
[----:B------:R-:W4:Y:S01]  /*a070*/  MUFU.EX2 R14, R111 ;  /* 0x0000006f000e7308 */ /* 0x000f220000000800 */
[----:B0-----:R-:W-:-:S07]  /*a080*/  F2FP.F16.F32.PACK_AB R23, R87, R86 ;  /* 0x000000565717723e */ /* 0x001fce00000000ff */
[----:B------:R-:W0:Y:S01]  /*a090*/  MUFU.EX2 R119, R119 ;  /* 0x0000007700777308 */ /* 0x000e220000000800 */
[----:B-1----:R-:W-:Y:S01]  /*a0a0*/  FADD.FTZ R13, R19, R18 ;  /* 0x00000012130d7221 */ /* 0x002fe20000010000 */
[----:B------:R-:W-:-:S04]  /*a0b0*/  FADD.FTZ R18, R86, R5 ;  /* 0x0000000556127221 */ /* 0x000fc80000010000 */
[----:B------:R-:W-:Y:S02]  /*a0c0*/  FADD.FTZ R18, R87, R18 ;  /* 0x0000001257127221 */ /* 0x000fe40000010000 */
[----:B------:R-:W1:Y:S01]  /*a0d0*/  MUFU.EX2 R139, R139 ;  /* 0x0000008b008b7308 */ /* 0x000e620000000800 */
[C---:B----4-:R-:W-:Y:S01]  /*a0e0*/  F2FP.F16.F32.PACK_AB R20, R14.reuse, R19 ;  /* 0x000000130e14723e */ /* 0x050fe200000000ff */
[----:B------:R-:W-:Y:S01]  /*a0f0*/  FADD.FTZ R6, R14, R13 ;  /* 0x0000000d0e067221 */ /* 0x000fe20000010000 */
[----:B------:R-:W-:-:S05]  /*a100*/  IMAD.MOV.U32 R13, RZ, RZ, R4 ;  /* 0x000000ffff0d7224 */ /* 0x000fca00078e0004 */
[----:B------:R-:W4:Y:S01]  /*a110*/  MUFU.EX2 R83, R83 ;  /* 0x0000005300537308 */ /* 0x000f220000000800 */
[----:B0-----:R-:W-:-:S07]  /*a120*/  FADD.FTZ R6, R119, R6 ;  /* 0x0000000677067221 */ /* 0x001fce0000010000 */
[----:B------:R-:W3:Y:S01]  /*a130*/  MUFU.EX2 R95, R95 ;  /* 0x0000005f005f7308 */ /* 0x000ee20000000800 */
[C---:B-1----:R-:W-:Y:S01]  /*a140*/  F2FP.F16.F32.PACK_AB R22, R139.reuse, R119 ;  /* 0x000000778b16723e */ /* 0x042fe200000000ff */
[----:B------:R-:W-:-:S04]  /*a150*/  FADD.FTZ R6, R139, R6 ;  /* 0x000000068b067221 */ /* 0x000fc80000010000 */
[----:B------:R2:W-:Y:S02]  /*a160*/  STSM.16.M88.4 [R0+0x2eb00], R20 ;  /* 0x02eb001400007844 */ /* 0x0005e40000000200 */
[----:B------:R-:W0:Y:S01]  /*a170*/  MUFU.EX2 R101, R101 ;  /* 0x0000006500657308 */ /* 0x000e220000000800 */
[----:B----4-:R-:W-:-:S07]  /*a180*/  FADD.FTZ R18, R83, R18 ;  /* 0x0000001253127221 */ /* 0x010fce0000010000 */
[----:B------:R-:W1:Y:S01]  /*a190*/  MUFU.EX2 R100, R100 ;  /* 0x0000006400647308 */ /* 0x000e620000000800 */
[C---:B---3--:R-:W-:Y:S01]  /*a1a0*/  F2FP.F16.F32.PACK_AB R77, R95.reuse, R83 ;  /* 0x000000535f4d723e */ /* 0x048fe200000000ff */
[----:B------:R-:W-:-:S06]  /*a1b0*/  FADD.FTZ R18, R95, R18 ;  /* 0x000000125f127221 */ /* 0x000fcc0000010000 */
[----:B------:R-:W3:Y:S01]  /*a1c0*/  MUFU.EX2 R137, R137 ;  /* 0x0000008900897308 */ /* 0x000ee20000000800 */
[----:B0-----:R-:W-:-:S07]  /*a1d0*/  FADD.FTZ R5, R101, R18 ;  /* 0x0000001265057221 */ /* 0x001fce0000010000 */
[----:B------:R-:W0:Y:S01]  /*a1e0*/  MUFU.EX2 R140, R140 ;  /* 0x0000008c008c7308 */ /* 0x000e220000000800 */
[C---:B-1----:R-:W-:Y:S01]  /*a1f0*/  F2FP.F16.F32.PACK_AB R79, R100.reuse, R101 ;  /* 0x00000065644f723e */ /* 0x042fe200000000ff */
[----:B------:R-:W-:-:S06]  /*a200*/  FADD.FTZ R5, R100, R5 ;  /* 0x0000000564057221 */ /* 0x000fcc0000010000 */
[----:B------:R-:W1:Y:S01]  /*a210*/  MUFU.EX2 R109, R109 ;  /* 0x0000006d006d7308 */ /* 0x000e620000000800 */
[----:B---3--:R-:W-:-:S07]  /*a220*/  FADD.FTZ R6, R137, R6 ;  /* 0x0000000689067221 */ /* 0x008fce0000010000 */
[----:B------:R-:W3:Y:S01]  /*a230*/  MUFU.EX2 R138, R138 ;  /* 0x0000008a008a7308 */ /* 0x000ee20000000800 */
[C---:B0-----:R-:W-:Y:S01]  /*a240*/  F2FP.F16.F32.PACK_AB R76, R140.reuse, R137 ;  /* 0x000000898c4c723e */ /* 0x041fe200000000ff */
[----:B------:R-:W-:-:S04]  /*a250*/  FADD.FTZ R6, R140, R6 ;  /* 0x000000068c067221 */ /* 0x000fc80000010000 */
[----:B-1----:R-:W-:Y:S01]  /*a260*/  FADD.FTZ R6, R109, R6 ;  /* 0x000000066d067221 */ /* 0x002fe20000010000 */
[----:B---3--:R-:W-:-:S03]  /*a270*/  F2FP.F16.F32.PACK_AB R78, R138, R109 ;  /* 0x0000006d8a4e723e */ /* 0x008fc600000000ff */
        /* <DEDUP_REMOVED lines=10> */
.L_x_11273:
[----:B------:R-:W-:-:S13]  /*a320*/  ISETP.GE.AND P2, PT, R9, R156, PT ;  /* 0x0000009c0900720c */ /* 0x000fda0003f46270 */
[----:B------:R-:W-:Y:S05]  /*a330*/  @!P2 BRA `(.L_x_11283) ;  /* 0x0000004000b4a947 */ /* 0x000fea0003800000 */
[----:B------:R-:W1:Y:S01]  /*a340*/  S2R R10, SR_TID.X ;  /* 0x00000000000a7919 */ /* 0x000e620000002100 */
[----:B------:R-:W-:Y:S01]  /*a350*/  R2UR UR5, R157 ;  /* 0x000000009d0572ca */ /* 0x000fe200000e0000 */
[----:B------:R-:W-:Y:S01]  /*a360*/  UMOV UR23, 0xc0000010 ;  /* 0xc000001000177882 */ /* 0x000fe20000000000 */
[----:B------:R-:W-:Y:S01]  /*a370*/  UMOV UR27, 0xc0000010 ;  /* 0xc0000010001b7882 */ /* 0x000fe20000000000 */
[----:B------:R-:W-:Y:S01]  /*a380*/  IMAD.MOV.U32 R8, RZ, RZ, R72 ;  /* 0x000000ffff087224 */ /* 0x000fe200078e0048 */
[----:B------:R-:W-:Y:S01]  /*a390*/  UMOV UR7, UR4 ;  /* 0x0000000400077c82 */ /* 0x000fe20008000000 */
[----:B------:R-:W-:Y:S01]  /*a3a0*/  IMAD.MOV.U32 R7, RZ, RZ, R75 ;  /* 0x000000ffff077224 */ /* 0x000fe200078e004b */
[----:B------:R-:W-:Y:S01]  /*a3b0*/  UMOV UR57, 0xc0000010 ;  /* 0xc000001000397882 */ /* 0x000fe20000000000 */
[----:B------:R-:W-:Y:S01]  /*a3c0*/  IMAD.U32 R153, RZ, RZ, UR23 ;  /* 0x00000017ff997e24 */ /* 0x000fe2000f8e00ff */
[----:B------:R-:W-:Y:S01]  /*a3d0*/  UMOV UR53, 0xc0000010 ;  /* 0xc000001000357882 */ /* 0x000fe20000000000 */
[----:B------:R-:W-:-:S02]  /*a3e0*/  IMAD.U32 R151, RZ, RZ, UR27 ;  /* 0x0000001bff977e24 */ /* 0x000fc4000f8e00ff */
[----:B------:R-:W-:Y:S02]  /*a3f0*/  IMAD.U32 R147, RZ, RZ, UR23 ;  /* 0x00000017ff937e24 */ /* 0x000fe4000f8e00ff */
[----:B------:R-:W-:-:S04]  /*a400*/  ULOP3.LUT UR5, UR5, 0x10000, URZ, 0xfc, !UPT ;  /* 0x0001000005057892 */ /* 0x000fc8000f8efc3f */
[----:B------:R-:W-:Y:S02]  /*a410*/  UIADD3 UR6, UR5, 0x180, URZ ;  /* 0x0000018005067890 */ /* 0x000fe4000fffe03f */
[----:B------:R-:W-:Y:S02]  /*a420*/  UIADD3 UR10, UR5, 0x300, URZ ;  /* 0x00000300050a7890 */ /* 0x000fe4000fffe03f */
[----:B------:R-:W-:Y:S01]  /*a430*/  IMAD.U32 R155, RZ, RZ, UR5 ;  /* 0x00000005ff9b7e24 */ /* 0x000fe2000f8e00ff */
[----:B------:R-:W-:Y:S02]  /*a440*/  UIADD3 UR11, UR5, 0x480, URZ ;  /* 0x00000480050b7890 */ /* 0x000fe4000fffe03f */
[----:B------:R-:W-:Y:S02]  /*a450*/  UIADD3 UR14, UR5, 0x600, URZ ;  /* 0x00000600050e7890 */ /* 0x000fe4000fffe03f */
[----:B------:R-:W-:Y:S02]  /*a460*/  UIADD3 UR15, UR5, 0x780, URZ ;  /* 0x00000780050f7890 */ /* 0x000fe4000fffe03f */
[----:B------:R-:W-:Y:S01]  /*a470*/  UIADD3 UR18, UR5, 0x900, URZ ;  /* 0x0000090005127890 */ /* 0x000fe2000fffe03f */
[----:B------:R-:W-:Y:S01]  /*a480*/  UMOV UR22, UR6 ;  /* 0x0000000600167c82 */ /* 0x000fe20008000000 */
[----:B------:R-:W-:Y:S01]  /*a490*/  UMOV UR26, UR10 ;  /* 0x0000000a001a7c82 */ /* 0x000fe20008000000 */
[----:B-1----:R-:W-:Y:S01]  /*a4a0*/  SHF.R.U32.HI R11, RZ, 0x7, R10 ;  /* 0x00000007ff0b7819 */ /* 0x002fe2000001160a */
[----:B------:R-:W-:Y:S01]  /*a4b0*/  UMOV UR10, UR11 ;  /* 0x0000000b000a7c82 */ /* 0x000fe20008000000 */
[----:B------:R-:W-:Y:S01]  /*a4c0*/  MOV R152, UR22 ;  /* 0x0000001600987c02 */ /* 0x000fe20008000f00 */
[----:B------:R-:W-:Y:S01]  /*a4d0*/  UMOV UR22, UR14 ;  /* 0x0000000e00167c82 */ /* 0x000fe20008000000 */
[----:B------:R-:W-:Y:S01]  /*a4e0*/  ISETP.GE.U32.AND P2, PT, R10, 0x180, PT ;  /* 0x000001800a00780c */ /* 0x000fe20003f46070 */
[----:B------:R-:W-:Y:S01]  /*a4f0*/  VIADD R154, R11, 0x9 ;  /* 0x000000090b9a7836 */ /* 0x000fe20000000000 */
[----:B------:R-:W-:Y:S01]  /*a500*/  UMOV UR14, UR15 ;  /* 0x0000000f000e7c82 */ /* 0x000fe20008000000 */
[----:B------:R-:W-:Y:S01]  /*a510*/  IMAD.U32 R148, RZ, RZ, UR10 ;  /* 0x0000000aff947e24 */ /* 0x000fe2000f8e00ff */
[----:B------:R-:W-:Y:S01]  /*a520*/  UMOV UR11, 0xc0000010 ;  /* 0xc0000010000b7882 */ /* 0x000fe20000000000 */
[----:B------:R-:W-:Y:S01]  /*a530*/  UMOV UR15, 0xc0000010 ;  /* 0xc0000010000f7882 */ /* 0x000fe20000000000 */
[----:B------:R-:W-:Y:S01]  /*a540*/  UMOV UR10, UR18 ;  /* 0x00000012000a7c82 */ /* 0x000fe20008000000 */
[----:B------:R-:W-:Y:S01]  /*a550*/  IMAD.MOV.U32 R10, RZ, RZ, R4 ;  /* 0x000000ffff0a7224 */ /* 0x000fe200078e0004 */
[----:B------:R-:W-:Y:S01]  /*a560*/  SEL R154, R154, 0x9, !P2 ;  /* 0x000000099a9a7807 */ /* 0x000fe20005000000 */
[----:B------:R-:W-:Y:S01]  /*a570*/  IMAD.U32 R150, RZ, RZ, UR26 ;  /* 0x0000001aff967e24 */ /* 0x000fe2000f8e00ff */
[----:B------:R-:W-:Y:S01]  /*a580*/  UIADD3 UR56, UR5, 0xa80, URZ ;  /* 0x00000a8005387890 */ /* 0x000fe2000fffe03f */
[----:B------:R-:W-:Y:S01]  /*a590*/  IMAD.U32 R149, RZ, RZ, UR11 ;  /* 0x0000000bff957e24 */ /* 0x000fe2000f8e00ff */
[----:B------:R-:W-:Y:S01]  /*a5a0*/  UIADD3 UR52, UR5, 0xc00, URZ ;  /* 0x00000c0005347890 */ /* 0x000fe2000fffe03f */
[----:B------:R-:W-:-:S02]  /*a5b0*/  IMAD.U32 R146, RZ, RZ, UR22 ;  /* 0x00000016ff927e24 */ /* 0x000fc4000f8e00ff */
[----:B------:R-:W-:Y:S01]  /*a5c0*/  IMAD.U32 R18, RZ, RZ, UR14 ;  /* 0x0000000eff127e24 */ /* 0x000fe2000f8e00ff */
[----:B------:R-:W-:Y:S01]  /*a5d0*/  ULDC UR5, c[0x0][0x9d8] ;  /* 0x0002760000057ab9 */ /* 0x000fe20000000800 */
[----:B------:R-:W-:Y:S02]  /*a5e0*/  IMAD.U32 R19, RZ, RZ, UR15 ;  /* 0x0000000fff137e24 */ /* 0x000fe4000f8e00ff */
[----:B0-2---:R-:W-:Y:S02]  /*a5f0*/  IMAD.U32 R20, RZ, RZ, UR10 ;  /* 0x0000000aff147e24 */ /* 0x005fe4000f8e00ff */
[----:B------:R-:W-:-:S07]  /*a600*/  IMAD.U32 R21, RZ, RZ, UR11 ;  /* 0x0000000bff157e24 */ /* 0x000fce000f8e00ff */
.L_x_11292:
[----:B------:R-:W-:Y:S01]  /*a610*/  R2UR UR10, R145 ;  /* 0x00000000910a72ca */ /* 0x000fe200000e0000 */
[----:B------:R-:W-:-:S04]  /*a620*/  UIADD3 UR4, UR7, 0x1, URZ ;  /* 0x0000000107047890 */ /* 0x000fc8000fffe03f */
[----:B------:R-:W-:-:S04]  /*a630*/  UISETP.NE.AND UP0, UPT, UR4, 0x2, UPT ;  /* 0x000000020400788c */ /* 0x000fc8000bf05270 */
[----:B------:R-:W-:Y:S02]  /*a640*/  USEL UR6, URZ, 0x1, UP0 ;  /* 0x000000013f067887 */ /* 0x000fe40008000000 */
[----:B------:R-:W-:Y:S02]  /*a650*/  USEL UR4, UR4, URZ, UP0 ;  /* 0x0000003f04047287 */ /* 0x000fe40008000000 */
[----:B------:R-:W-:Y:S02]  /*a660*/  ISETP.NE.AND P3, PT, RZ, UR10, PT ;  /* 0x0000000aff007c0c */ /* 0x000fe4000bf65270 */
[----:B------:R-:W-:-:S11]  /*a670*/  LOP3.LUT R4, R10, UR6, RZ, 0x3c, !PT ;  /* 0x000000060a047c12 */ /* 0x000fd6000f8e3cff */
[----:B----4-:R-:W-:Y:S05]  /*a680*/  @P3 BRA `(.L_x_11284) ;  /* 0x0000000000283947 */ /* 0x010fea0003800000 */
[----:B------:R-:W-:Y:S05]  /*a690*/  @!P0 BRA `(.L_x_11285) ;  /* 0x0000000000048947 */ /* 0x000fea0003800000 */
[----:B------:R-:W-:Y:S01]  /*a6a0*/  BPT.TRAP 0x1 ;  /* 0x000000040000795c */ /* 0x000fe20000300000 */
.L_x_11285:
[----:B------:R-:W-:Y:S01]  /*a6b0*/  ULEA UR6, UR4, UR60, 0x3 ;  /* 0x0000003c04067291 */ /* 0x000fe2000f8e183f */
[----:B------:R-:W-:-:S08]  /*a6c0*/  SHF.L.U32 R11, R4, 0x1f, RZ ;  /* 0x0000001f040b7819 */ /* 0x000fd000000006ff */
[----:B------:R0:W1:Y:S01]  /*a6d0*/  SYNCS.PHASECHK.TRANS64.TRYWAIT P2, [UR6+0x31c30], R11 ;  /* 0x031c300bff0075a7 */ /* 0x0000620008040146 */
[----:B------:R-:W-:Y:S05]  /*a6e0*/  @!P0 BRA `(.L_x_11286) ;  /* 0x0000000000048947 */ /* 0x000fea0003800000 */
[----:B------:R-:W-:Y:S01]  /*a6f0*/  BPT.TRAP 0x1 ;  /* 0x000000040000795c */ /* 0x000fe20000300000 */
.L_x_11286:
[----:B-1----:R-:W-:Y:S05]  /*a700*/  @P2 BRA `(.L_x_11284) ;  /* 0x0000000000082947 */ /* 0x002fea0003800000 */
[----:B------:R-:W1:Y:S02]  /*a710*/  SYNCS.PHASECHK.TRANS64.TRYWAIT P2, [UR6+0x31c30], R11 ;  /* 0x031c300bff0075a7 */ /* 0x000e640008040146 */
[----:B-1----:R-:W-:Y:S05]  /*a720*/  @!P2 BRA `(.L_x_11287) ;  /* 0x000000a0004ca947 */ /* 0x002fea0003800000 */
.L_x_11284:
[----:B-1----:R-:W1:Y:S01]  /*a730*/  S2R R12, SR_TID.X ;  /* 0x00000000000c7919 */ /* 0x002e620000002100 */
        /* <DEDUP_REMOVED lines=24> */
[----:B------:R-:W-:Y:S01]  /*a8c0*/  UMOV UR48, UR24 ;  /* 0x0000001800307c82 */ /* 0x000fe20008000000 */
[----:B------:R-:W-:Y:S01]  /*a8d0*/  UMOV UR49, UR25 ;  /* 0x0000001900317c82 */ /* 0x000fe20008000000 */
[----:B------:R-:W-:Y:S01]  /*a8e0*/  UMOV UR51, 0x80000020 ;  /* 0x8000002000337882 */ /* 0x000fe20000000000 */
[----:B------:R-:W-:Y:S01]  /*a8f0*/  UIADD3 UR10, UR6, 0x202, URZ ;  /* 0x00000202060a7890 */ /* 0x000fe2000fffe03f */
[----:B-1----:R-:W-:Y:S01]  /*a900*/  SHF.R.U32.HI R12, RZ, 0x7, R12 ;  /* 0x00000007ff0c7819 */ /* 0x002fe2000001160c */
[----:B------:R-:W-:Y:S01]  /*a910*/  UMOV UR11, 0x80000020 ;  /* 0x80000020000b7882 */ /* 0x000fe20000000000 */
[----:B------:R-:W-:Y:S01]  /*a920*/  UIADD3 UR14, UR6, 0x440, URZ ;  /* 0x00000440060e7890 */ /* 0x000fe2000fffe03f */
[----:B------:R-:W-:-:S02]  /*a930*/  UMOV UR15, 0x80000020 ;  /* 0x80000020000f7882 */ /* 0x000fc40000000000 */
[----:B------:R-:W-:Y:S01]  /*a940*/  VIADD R12, R12, 0x8 ;  /* 0x000000080c0c7836 */ /* 0x000fe20000000000 */
[----:B------:R-:W-:Y:S01]  /*a950*/  UIADD3 UR18, UR6, 0x480, URZ ;  /* 0x0000048006127890 */ /* 0x000fe2000fffe03f */
[----:B------:R-:W-:Y:S01]  /*a960*/  UMOV UR19, 0x80000020 ;  /* 0x8000002000137882 */ /* 0x000fe20000000000 */
[----:B------:R-:W-:Y:S02]  /*a970*/  UIADD3 UR22, UR6, 0x482, URZ ;  /* 0x0000048206167890 */ /* 0x000fe4000fffe03f */
[----:B------:R1:W-:Y:S06]  /*a980*/  BAR.SYNC.DEFER_BLOCKING R12, 0x100 ;  /* 0x0004000c0000751d */ /* 0x0003ec0000010000 */
[----:B------:R-:W-:Y:S01]  /*a990*/  UMOV UR23, 0x80000020 ;  /* 0x8000002000177882 */ /* 0x000fe20000000000 */
        /* <DEDUP_REMOVED lines=322> */
.L_x_11289:
[----:B------:R-:W-:Y:S01]  /*bdc0*/  ULEA UR6, UR7, UR60, 0x3 ;  /* 0x0000003c07067291 */ /* 0x000fe2000f8e183f */
[----:B------:R-:W-:-:S08]  /*bdd0*/  SHF.L.U32 R10, R10, 0x1f, RZ ;  /* 0x0000001f0a0a7819 */ /* 0x000fd000000006ff */
[----:B------:R1:W2:Y:S01]  /*bde0*/  SYNCS.PHASECHK.TRANS64.TRYWAIT P2, [UR6+0x31c50], R10 ;  /* 0x031c500aff0075a7 */ /* 0x0002a20008040146 */
[----:B------:R-:W-:Y:S05]  /*bdf0*/  @!P0 BRA `(.L_x_11290) ;  /* 0x0000000000048947 */ /* 0x000fea0003800000 */
[----:B------:R-:W-:Y:S01]  /*be00*/  BPT.TRAP 0x1 ;  /* 0x000000040000795c */ /* 0x000fe20000300000 */
.L_x_11290:
[----:B--2---:R-:W-:Y:S05]  /*be10*/  @P2 BRA `(.L_x_11288) ;  /* 0x0000000000082947 */ /* 0x004fea0003800000 */
[----:B------:R-:W2:Y:S02]  /*be20*/  SYNCS.PHASECHK.TRANS64.TRYWAIT P2, [UR6+0x31c50], R10 ;  /* 0x031c500aff0075a7 */ /* 0x000ea40008040146 */
[----:B--2---:R-:W-:Y:S05]  /*be30*/  @!P2 BRA `(.L_x_11291) ;  /* 0x0000008800a0a947 */ /* 0x004fea0003800000 */
.L_x_11288:
[----:B------:R-:W-:Y:S01]  /*be40*/  UIADD3 UR6, UR60, 0x200, URZ ;  /* 0x000002003c067890 */ /* 0x000fe2000fffe03f */
[----:B------:R-:W-:Y:S01]  /*be50*/  R2UR UR10, R155 ;  /* 0x000000009b0a72ca */ /* 0x000fe200000e0000 */
[----:B------:R-:W-:Y:S01]  /*be60*/  WARPGROUP.ARRIVE ;  /* 0x00000000000079c5 */ /* 0x000fe20000000000 */
[----:B------:R-:W-:Y:S01]  /*be70*/  UMOV UR29, 0xc0000010 ;  /* 0xc0000010001d7882 */ /* 0x000fe20000000000 */
[----:B------:R-:W-:Y:S01]  /*be80*/  USHF.R.U32.HI UR6, URZ, 0x4, UR6 ;  /* 0x000000043f067899 */ /* 0x000fe20008011606 */
[----:B------:R-:W-:Y:S01]  /*be90*/  R2UR UR32, R152 ;  /* 0x00000000982072ca */ /* 0x000fe200000e0000 */
[----:B------:R-:W-:Y:S01]  /*bea0*/  UMOV UR31, 0x80000020 ;  /* 0x80000020001f7882 */ /* 0x000fe20000000000 */
[----:B------:R-:W-:Y:S01]  /*beb0*/  R2UR UR33, R153 ;  /* 0x00000000992172ca */ /* 0x000fe200000e0000 */
[----:B------:R-:W-:Y:S01]  /*bec0*/  ULOP3.LUT UR6, UR6, 0x3fff, URZ, 0xc0, !UPT ;  /* 0x00003fff06067892 */ /* 0x000fe2000f8ec03f */
[----:B01----:R-:W-:Y:S01]  /*bed0*/  FMUL.FTZ R10, R136, UR5 ;  /* 0x00000005880a7c20 */ /* 0x003fe20008410000 */
[----:B------:R-:W-:Y:S01]  /*bee0*/  UMOV UR35, 0x80000020 ;  /* 0x8000002000237882 */ /* 0x000fe20000000000 */
[----:B------:R-:W-:Y:S01]  /*bef0*/  FMUL.FTZ R11, R137, UR5 ;  /* 0x00000005890b7c20 */ /* 0x000fe20008410000 */
[----:B------:R-:W-:Y:S01]  /*bf00*/  ULOP3.LUT UR6, UR6, 0x2400000, URZ, 0xfc, !UPT ;  /* 0x0240000006067892 */ /* 0x000fe2000f8efc3f */
[----:B------:R-:W-:Y:S01]  /*bf10*/  FMUL.FTZ R12, R140, UR5 ;  /* 0x000000058c0c7c20 */ /* 0x000fe20008410000 */
[----:B------:R-:W-:Y:S01]  /*bf20*/  UMOV UR28, UR10 ;  /* 0x0000000a001c7c82 */ /* 0x000fe20008000000 */
[----:B------:R-:W0:Y:S01]  /*bf30*/  MUFU.TANH R10, R10 ;  /* 0x0000000a000a7308 */ /* 0x000e220000002400 */
[----:B------:R-:W-:Y:S01]  /*bf40*/  UIMAD UR30, UR7, 0x6c0, UR6 ;  /* 0x000006c0071e78a4 */ /* 0x000fe2000f8e0206 */
[----:B------:R-:W-:Y:S01]  /*bf50*/  FMUL.FTZ R13, R141, UR5 ;  /* 0x000000058d0d7c20 */ /* 0x000fe20008410000 */
[----:B------:R-:W-:Y:S01]  /*bf60*/  FMUL.FTZ R15, R128, UR5 ;  /* 0x00000005800f7c20 */ /* 0x000fe20008410000 */
[----:B------:R-:W-:Y:S01]  /*bf70*/  FMUL.FTZ R16, R129, UR5 ;  /* 0x0000000581107c20 */ /* 0x000fe20008410000 */
[----:B------:R-:W-:Y:S01]  /*bf80*/  UIADD3 UR6, UR30, 0x40, URZ ;  /* 0x000000401e067890 */ /* 0x000fe2000fffe03f */
[----:B------:R-:W-:Y:S01]  /*bf90*/  FMUL.FTZ R23, R132, UR5 ;  /* 0x0000000584177c20 */ /* 0x000fe20008410000 */
[----:B------:R-:W-:Y:S01]  /*bfa0*/  FMUL.FTZ R22, R131, UR5 ;  /* 0x0000000583167c20 */ /* 0x000fe20008410000 */
[----:B------:R-:W1:Y:S01]  /*bfb0*/  MUFU.TANH R11, R11 ;  /* 0x0000000b000b7308 */ /* 0x000e620000002400 */
[----:B------:R-:W-:Y:S01]  /*bfc0*/  FMUL.FTZ R128, R133, UR5 ;  /* 0x0000000585807c20 */ /* 0x000fe20008410000 */
[----:B------:R-:W-:Y:S01]  /*bfd0*/  HGMMA.64x96x16.F32 R24, gdesc[UR28].tnspB, R24, gsb0 ;  /* 0x416000001c1879f0 */ /* 0x000fe20008000818 */
[----:B------:R-:W-:Y:S01]  /*bfe0*/  FMUL.FTZ R120, R120, UR5 ;  /* 0x0000000578787c20 */ /* 0x000fe20008410000 */
[----:B------:R-:W-:Y:S01]  /*bff0*/  UMOV UR34, UR6 ;  /* 0x0000000600227c82 */ /* 0x000fe20008000000 */
[----:B------:R-:W-:Y:S01]  /*c000*/  UIADD3 UR6, UR30, 0x80, URZ ;  /* 0x000000801e067890 */ /* 0x000fe2000fffe03f */
        /* <DEDUP_REMOVED lines=54> */
[----:B------:R-:W-:Y:S01]  /*c370*/  UIADD3 UR58, UR30, 0x1c0, URZ ;  /* 0x000001c01e3a7890 */ /* 0x000fe2000fffe03f */
[----:B------:R-:W-:Y:S01]  /*c380*/  FMUL.FTZ R118, R118, UR5 ;  /* 0x0000000576767c20 */ /* 0x000fe20008410000 */
[----:B------:R-:W-:Y:S01]  /*c390*/  FMUL.FTZ R119, R119, UR5 ;  /* 0x0000000577777c20 */ /* 0x000fe20008410000 */
[----:B------:R-:W-:Y:S01]  /*c3a0*/  UMOV UR59, 0x80000020 ;  /* 0x80000020003b7882 */ /* 0x000fe20000000000 */
        /* <DEDUP_REMOVED lines=26> */
[----:B------:R-:W-:Y:S01]  /*c550*/  UIADD3 UR54, UR30, 0x200, URZ ;  /* 0x000002001e367890 */ /* 0x000fe2000fffe03f */
[C---:B------:R-:W-:Y:S01]  /*c560*/  ISETP.GT.AND P2, PT, R9.reuse, R156, PT ;  /* 0x0000009c0900720c */ /* 0x040fe20003f44270 */
[----:B------:R-:W-:Y:S01]  /*c570*/  UMOV UR55, 0x80000020 ;  /* 0x8000002000377882 */ /* 0x000fe20000000000 */
[----:B------:R-:W-:-:S03]  /*c580*/  VIADD R9, R9, 0xffffffff ;  /* 0xffffffff09097836 */ /* 0x000fc60000000000 */
[----:B------:R-:W1:Y:S01]  /*c590*/  MUFU.TANH R113, R113 ;  /* 0x0000007100717308 */ /* 0x000e620000002400 */
[----:B--2---:R-:W-:Y:S01]  /*c5a0*/  FMNMX.FTZ R131, R125, R132, !PT ;  /* 0x000000847d837209 */ /* 0x004fe20007810000 */
[----:B------:R-:W-:Y:S02]  /*c5b0*/  WARPGROUP.DEPBAR.LE gsb0, 0x0 ;  /* 0x00008000000079c5 */ /* 0x000fe40000010000 */
[----:B------:R-:W-:-:S04]  /*c5c0*/  WARPGROUP.ARRIVE ;  /* 0x00000000000079c5 */ /* 0x000fc80000000000 */
[----:B------:R-:W2:Y:S01]  /*c5d0*/  MUFU.TANH R116, R116 ;  /* 0x0000007400747308 */ /* 0x000ea20000002400 */
[----:B0-----:R-:W-:Y:S01]  /*c5e0*/  FMNMX.FTZ R132, R112, R131, !PT ;  /* 0x0000008370847209 */ /* 0x001fe20007810000 */
[----:B------:R-:W-:Y:S01]  /*c5f0*/  HGMMA.64x96x16.F32 R24, gdesc[UR32].tnspB, R24, gsb0 ;  /* 0x41600000201879f0 */ /* 0x000fe20008000818 */
[----:B------:R-:W-:Y:S01]  /*c600*/  R2UR UR32, R150 ;  /* 0x00000000962072ca */ /* 0x000fe200000e0000 */
[----:B------:R-:W-:Y:S01]  /*c610*/  UMOV UR34, UR6 ;  /* 0x0000000600227c82 */ /* 0x000fe20008000000 */
[----:B------:R-:W-:Y:S01]  /*c620*/  R2UR UR33, R151 ;  /* 0x00000000972172ca */ /* 0x000fe200000e0000 */
[----:B------:R-:W-:Y:S01]  /*c630*/  UMOV UR35, 0x80000020 ;  /* 0x8000002000237882 */ /* 0x000fe20000000000 */
[----:B------:R-:W-:Y:S01]  /*c640*/  UIADD3 UR6, UR30, 0xc0, URZ ;  /* 0x000000c01e067890 */ /* 0x000fe2000fffe03f */
[----:B------:R-:W0:Y:S01]  /*c650*/  MUFU.TANH R117, R117 ;  /* 0x0000007500757308 */ /* 0x000e220000002400 */
[----:B-1----:R-:W-:-:S04]  /*c660*/  FMNMX.FTZ R131, R113, R132, !PT ;  /* 0x0000008471837209 */ /* 0x002fc80007810000 */
[----:B--2---:R-:W-:-:S03]  /*c670*/  FMNMX.FTZ R132, R116, R131, !PT ;  /* 0x0000008374847209 */ /* 0x004fc60007810000 */
[----:B------:R-:W1:Y:S08]  /*c680*/  MUFU.TANH R104, R104 ;  /* 0x0000006800687308 */ /* 0x000e700000002400 */
        /* <DEDUP_REMOVED lines=25> */
[----:B------:R-:W-:Y:S01]  /*c820*/  R2UR UR32, R148 ;  /* 0x00000000942072ca */ /* 0x000fe200000e0000 */
[----:B------:R-:W-:Y:S01]  /*c830*/  UMOV UR34, UR6 ;  /* 0x0000000600227c82 */ /* 0x000fe20008000000 */
[----:B------:R-:W-:Y:S01]  /*c840*/  R2UR UR33, R149 ;  /* 0x00000000952172ca */ /* 0x000fe200000e0000 */
[----:B------:R-:W-:Y:S01]  /*c850*/  UMOV UR35, 0x80000020 ;  /* 0x8000002000237882 */ /* 0x000fe20000000000 */
[----:B------:R-:W-:Y:S01]  /*c860*/  UIADD3 UR6, UR30, 0x100, URZ ;  /* 0x000001001e067890 */ /* 0x000fe2000fffe03f */
        /* <DEDUP_REMOVED lines=19> */
[----:B0-----:R-:W-:-:S05]  /*c9a0*/  FMNMX.FTZ R131, R77, R132, !PT ;  /* 0x000000844d837209 */ /* 0x001fca0007810000 */
[----:B------:R-:W0:Y:S02]  /*c9b0*/  SHFL.BFLY PT, R132, R131, 0x2, 0x1f ;  /* 0x0c401f0083847f89 */ /* 0x000e2400000e0000 */
[----:B------:R-:W3:Y:S08]  /*c9c0*/  MUFU.TANH R138, R138 ;  /* 0x0000008a008a7308 */ /* 0x000ef00000002400 */
[----:B------:R-:W4:Y:S01]  /*c9d0*/  MUFU.TANH R14, R14 ;  /* 0x0000000e000e7308 */ /* 0x000f220000002400 */
[----:B------:R-:W-:-:S02]  /*c9e0*/  WARPGROUP.DEPBAR.LE gsb0, 0x0 ;  /* 0x00008000000079c5 */ /* 0x000fc40000010000 */
[----:B------:R-:W-:-:S05]  /*c9f0*/  WARPGROUP.ARRIVE ;  /* 0x00000000000079c5 */ /* 0x000fca0000000000 */
[----:B------:R-:W5:Y:S01]  /*ca00*/  MUFU.TANH R17, R17 ;  /* 0x0000001100117308 */ /* 0x000f620000002400 */
[----:B0-----:R-:W-:Y:S01]  /*ca10*/  FMNMX.FTZ R133, R131, R132, !PT ;  /* 0x0000008483857209 */ /* 0x001fe20007810000 */
[----:B------:R-:W-:Y:S01]  /*ca20*/  FMUL.FTZ R131, R74, UR5 ;  /* 0x000000054a837c20 */ /* 0x000fe20008410000 */
[----:B------:R-:W-:Y:S01]  /*ca30*/  HGMMA.64x96x16.F32 R24, gdesc[UR32].tnspB, R24, gsb0 ;  /* 0x41600000201879f0 */ /* 0x000fe20008000818 */
[----:B------:R-:W-:Y:S01]  /*ca40*/  R2UR UR32, R146 ;  /* 0x00000000922072ca */ /* 0x000fe200000e0000 */
[----:B------:R-:W-:Y:S01]  /*ca50*/  UMOV UR34, UR6 ;  /* 0x0000000600227c82 */ /* 0x000fe20008000000 */
[----:B------:R-:W-:Y:S01]  /*ca60*/  R2UR UR33, R147 ;  /* 0x00000000932172ca */ /* 0x000fe200000e0000 */
[----:B------:R-:W-:Y:S01]  /*ca70*/  UMOV UR35, 0x80000020 ;  /* 0x8000002000237882 */ /* 0x000fe20000000000 */
[----:B------:R-:W-:Y:S01]  /*ca80*/  UIADD3 UR6, UR30, 0x140, URZ ;  /* 0x000001401e067890 */ /* 0x000fe2000fffe03f */
[----:B------:R-:W0:Y:S01]  /*ca90*/  SHFL.BFLY PT, R134, R133, 0x1, 0x1f ;  /* 0x0c201f0085867f89 */ /* 0x000e2200000e0000 */
[----:B------:R-:W2:Y:S01]  /*caa0*/  LDC R74, c[0x0][0x988] ;  /* 0x00026200ff4a7b82 */ /* 0x000ea20000000800 */
[----:B------:R-:W-:Y:S01]  /*cab0*/  FMUL.FTZ R132, R75, UR5 ;  /* 0x000000054b847c20 */ /* 0x000fe20008410000 */
[----:B------:R-:W5:Y:S08]  /*cac0*/  MUFU.TANH R22, R22 ;  /* 0x0000001600167308 */ /* 0x000f700000002400 */
[----:B------:R-:W5:Y:S08]  /*cad0*/  MUFU.TANH R129, R129 ;  /* 0x0000008100817308 */ /* 0x000f700000002400 */
[----:B------:R-:W5:Y:S01]  /*cae0*/  MUFU.TANH R130, R130 ;  /* 0x0000008200827308 */ /* 0x000f620000002400 */
[----:B0-----:R-:W-:-:S07]  /*caf0*/  FMNMX.FTZ R75, R133, R134, !PT ;  /* 0x00000086854b7209 */ /* 0x001fce0007810000 */
[----:B------:R-:W0:Y:S01]  /*cb00*/  MUFU.TANH R122, R122 ;  /* 0x0000007a007a7308 */ /* 0x000e220000002400 */
[C---:B--2---:R-:W-:Y:S01]  /*cb10*/  FMUL.FTZ R133, R75.reuse, R74 ;  /* 0x0000004a4b857220 */ /* 0x044fe20000410000 */
[----:B------:R-:W-:-:S03]  /*cb20*/  FADD.FTZ R7, -R75, R7 ;  /* 0x000000074b077221 */ /* 0x000fc60000010100 */
[-CC-:B------:R-:W-:Y:S01]  /*cb30*/  FFMA.FTZ R135, R13, R74.reuse, -R133.reuse ;  /* 0x0000004a0d877223 */ /* 0x180fe20000010885 */
[--C-:B------:R-:W-:Y:S01]  /*cb40*/  FFMA.FTZ R13, R16, R74, -R133.reuse ;  /* 0x0000004a100d7223 */ /* 0x100fe20000010885 */
[----:B------:R-:W-:Y:S01]  /*cb50*/  FMNMX.FTZ R16, R144, R8, !PT ;  /* 0x0000000890107209 */ /* 0x000fe20007810000 */
[-CC-:B------:R-:W-:Y:S01]  /*cb60*/  FFMA.FTZ R134, R12, R74.reuse, -R133.reuse ;  /* 0x0000004a0c867223 */ /* 0x180fe20000010885 */
[-CC-:B------:R-:W-:Y:S01]  /*cb70*/  FFMA.FTZ R12, R15, R74.reuse, -R133.reuse ;  /* 0x0000004a0f0c7223 */ /* 0x180fe20000010885 */
[--C-:B------:R-:W-:Y:S01]  /*cb80*/  FFMA.FTZ R15, R23, R74, -R133.reuse ;  /* 0x0000004a170f7223 */ /* 0x100fe20000010885 */
[----:B-1----:R-:W-:Y:S01]  /*cb90*/  FMNMX.FTZ R23, R139, R16, !PT ;  /* 0x000000108b177209 */ /* 0x002fe20007810000 */
[-CC-:B------:R-:W-:Y:S01]  /*cba0*/  FFMA.FTZ R16, R128, R74.reuse, -R133.reuse ;  /* 0x0000004a80107223 */ /* 0x180fe20000010885 */
[----:B------:R-:W1:Y:S01]  /*cbb0*/  MUFU.TANH R123, R123 ;  /* 0x0000007b007b7308 */ /* 0x000e620000002400 */
[-CC-:B------:R-:W-:Y:S01]  /*cbc0*/  FFMA.FTZ R136, R120, R74.reuse, -R133.reuse ;  /* 0x0000004a78887223 */ /* 0x180fe20000010885 */
[----:B---3--:R-:W-:Y:S01]  /*cbd0*/  FMNMX.FTZ R23, R138, R23, !PT ;  /* 0x000000178a177209 */ /* 0x008fe20007810000 */
[-CC-:B------:R-:W-:Y:S01]  /*cbe0*/  FFMA.FTZ R10, R10, R74.reuse, -R133.reuse ;  /* 0x0000004a0a0a7223 */ /* 0x180fe20000010885 */
[-CC-:B------:R-:W-:Y:S01]  /*cbf0*/  FFMA.FTZ R11, R11, R74.reuse, -R133.reuse ;  /* 0x0000004a0b0b7223 */ /* 0x180fe20000010885 */
[-CC-:B------:R-:W-:Y:S01]  /*cc00*/  FFMA.FTZ R112, R112, R74.reuse, -R133.reuse ;  /* 0x0000004a70707223 */ /* 0x180fe20000010885 */
[----:B----4-:R-:W-:Y:S01]  /*cc10*/  FMNMX.FTZ R128, R14, R23, !PT ;  /* 0x000000170e807209 */ /* 0x010fe20007810000 */
[-CC-:B------:R-:W-:Y:S01]  /*cc20*/  FFMA.FTZ R113, R113, R74.reuse, -R133.reuse ;  /* 0x0000004a71717223 */ /* 0x180fe20000010885 */
[----:B------:R-:W2:Y:S01]  /*cc30*/  MUFU.TANH R126, R126 ;  /* 0x0000007e007e7308 */ /* 0x000ea20000002400 */
[--C-:B------:R-:W-:Y:S01]  /*cc40*/  FFMA.FTZ R116, R116, R74, -R133.reuse ;  /* 0x0000004a74747223 */ /* 0x100fe20000010885 */
[----:B-----5:R-:W-:Y:S01]  /*cc50*/  FMNMX.FTZ R23, R17, R128, !PT ;  /* 0x0000008011177209 */ /* 0x020fe20007810000 */
[-CC-:B------:R-:W-:Y:S01]  /*cc60*/  FFMA.FTZ R117, R117, R74.reuse, -R133.reuse ;  /* 0x0000004a75757223 */ /* 0x180fe20000010885 */
[-CC-:B------:R-:W-:Y:S01]  /*cc70*/  FFMA.FTZ R104, R104, R74.reuse, -R133.reuse ;  /* 0x0000004a68687223 */ /* 0x180fe20000010885 */
[-CC-:B------:R-:W-:Y:S01]  /*cc80*/  FFMA.FTZ R105, R105, R74.reuse, -R133.reuse ;  /* 0x0000004a69697223 */ /* 0x180fe20000010885 */
[----:B------:R-:W-:Y:S01]  /*cc90*/  FMNMX.FTZ R120, R22, R23, !PT ;  /* 0x0000001716787209 */ /* 0x000fe20007810000 */
[-CC-:B------:R-:W-:Y:S01]  /*cca0*/  FFMA.FTZ R108, R108, R74.reuse, -R133.reuse ;  /* 0x0000004a6c6c7223 */ /* 0x180fe20000010885 */
[----:B------:R-:W3:Y:S01]  /*ccb0*/  MUFU.TANH R127, R127 ;  /* 0x0000007f007f7308 */ /* 0x000ee20000002400 */
[--C-:B------:R-:W-:Y:S01]  /*ccc0*/  FFMA.FTZ R109, R109, R74, -R133.reuse ;  /* 0x0000004a6d6d7223 */ /* 0x100fe20000010885 */
[----:B------:R-:W-:Y:S01]  /*ccd0*/  FMNMX.FTZ R137, R129, R120, !PT ;  /* 0x0000007881897209 */ /* 0x000fe20007810000 */
[-CC-:B------:R-:W-:Y:S01]  /*cce0*/  FFMA.FTZ R120, R121, R74.reuse, -R133.reuse ;  /* 0x0000004a79787223 */ /* 0x180fe20000010885 */
[-CC-:B------:R-:W-:Y:S01]  /*ccf0*/  FFMA.FTZ R121, R124, R74.reuse, -R133.reuse ;  /* 0x0000004a7c797223 */ /* 0x180fe20000010885 */
[-CC-:B------:R-:W-:Y:S01]  /*cd00*/  FFMA.FTZ R100, R100, R74.reuse, -R133.reuse ;  /* 0x0000004a64647223 */ /* 0x180fe20000010885 */
[----:B------:R-:W-:Y:S01]  /*cd10*/  FMNMX.FTZ R137, R130, R137, !PT ;  /* 0x0000008982897209 */ /* 0x000fe20007810000 */
[-CC-:B------:R-:W-:Y:S01]  /*cd20*/  FFMA.FTZ R101, R101, R74.reuse, -R133.reuse ;  /* 0x0000004a65657223 */ /* 0x180fe20000010885 */
[----:B------:R-:W4:Y:S01]  /*cd30*/  MUFU.TANH R114, R114 ;  /* 0x0000007200727308 */ /* 0x000f220000002400 */
[-CC-:B------:R-:W-:Y:S01]  /*cd40*/  FFMA.FTZ R88, R88, R74.reuse, -R133.reuse ;  /* 0x0000004a58587223 */ /* 0x180fe20000010885 */
[----:B0-----:R-:W-:Y:S01]  /*cd50*/  FMNMX.FTZ R128, R122, R137, !PT ;  /* 0x000000897a807209 */ /* 0x001fe20007810000 */
[-CC-:B------:R-:W-:Y:S01]  /*cd60*/  FFMA.FTZ R89, R89, R74.reuse, -R133.reuse ;  /* 0x0000004a59597223 */ /* 0x180fe20000010885 */
[-CC-:B------:R-:W-:Y:S01]  /*cd70*/  FFMA.FTZ R92, R92, R74.reuse, -R133.reuse ;  /* 0x0000004a5c5c7223 */ /* 0x180fe20000010885 */
[--C-:B------:R-:W-:Y:S01]  /*cd80*/  FFMA.FTZ R93, R93, R74, -R133.reuse ;  /* 0x0000004a5d5d7223 */ /* 0x100fe20000010885 */
[----:B-1----:R-:W-:Y:S01]  /*cd90*/  FMNMX.FTZ R137, R123, R128, !PT ;  /* 0x000000807b897209 */ /* 0x002fe20007810000 */
[-CC-:B------:R-:W-:Y:S01]  /*cda0*/  FFMA.FTZ R80, R80, R74.reuse, -R133.reuse ;  /* 0x0000004a50507223 */ /* 0x180fe20000010885 */
[----:B------:R-:W0:Y:S01]  /*cdb0*/  MUFU.TANH R115, R115 ;  /* 0x0000007300737308 */ /* 0x000e220000002400 */
[-CC-:B------:R-:W-:Y:S01]  /*cdc0*/  FFMA.FTZ R81, R81, R74.reuse, -R133.reuse ;  /* 0x0000004a51517223 */ /* 0x180fe20000010885 */
[----:B--2---:R-:W-:Y:S01]  /*cdd0*/  FMNMX.FTZ R124, R126, R137, !PT ;  /* 0x000000897e7c7209 */ /* 0x004fe20007810000 */
[-CC-:B------:R-:W-:Y:S01]  /*cde0*/  FFMA.FTZ R84, R84, R74.reuse, -R133.reuse ;  /* 0x0000004a54547223 */ /* 0x180fe20000010885 */
[-CC-:B------:R-:W-:Y:S01]  /*cdf0*/  FFMA.FTZ R85, R85, R74.reuse, -R133.reuse ;  /* 0x0000004a55557223 */ /* 0x180fe20000010885 */
[-C--:B------:R-:W-:Y:S01]  /*ce00*/  FFMA.FTZ R73, R73, R74.reuse, -R133 ;  /* 0x0000004a49497223 */ /* 0x080fe20000010885 */
[----:B------:R-:W-:-:S02]  /*ce10*/  FMUL.FTZ R7, R7, R74 ;  /* 0x0000004a07077220 */ /* 0x000fc40000410000 */
[----:B------:R-:W1:Y:S08]  /*ce20*/  MUFU.TANH R118, R118 ;  /* 0x0000007600767308 */ /* 0x000e700000002400 */
[----:B------:R2:W-:Y:S01]  /*ce30*/  MUFU.EX2 R23, R136 ;  /* 0x0000008800177308 */ /* 0x0005e20000000800 */
[----:B------:R-:W-:Y:S02]  /*ce40*/  WARPGROUP.DEPBAR.LE gsb0, 0x0 ;  /* 0x00008000000079c5 */ /* 0x000fe40000010000 */
[----:B------:R-:W-:-:S05]  /*ce50*/  WARPGROUP.ARRIVE ;  /* 0x00000000000079c5 */ /* 0x000fca0000000000 */
[----:B------:R-:W5:Y:S01]  /*ce60*/  MUFU.TANH R119, R119 ;  /* 0x0000007700777308 */ /* 0x000f620000002400 */
[----:B--2---:R-:W-:Y:S01]  /*ce70*/  FFMA.FTZ R136, R125, R74, -R133 ;  /* 0x0000004a7d887223 */ /* 0x004fe20000010885 */
[----:B---3--:R-:W-:Y:S01]  /*ce80*/  FMNMX.FTZ R125, R127, R124, !PT ;  /* 0x0000007c7f7d7209 */ /* 0x008fe20007810000 */
[----:B------:R-:W-:Y:S01]  /*ce90*/  HGMMA.64x96x16.F32 R24, gdesc[UR32].tnspB, R24, gsb0 ;  /* 0x41600000201879f0 */ /* 0x000fe20008000818 */
[----:B------:R-:W-:Y:S01]  /*cea0*/  R2UR UR32, R18 ;  /* 0x00000000122072ca */ /* 0x000fe200000e0000 */
[----:B------:R-:W-:Y:S01]  /*ceb0*/  UMOV UR34, UR6 ;  /* 0x0000000600227c82 */ /* 0x000fe20008000000 */
[----:B------:R-:W-:Y:S01]  /*cec0*/  R2UR UR33, R19 ;  /* 0x00000000132172ca */ /* 0x000fe200000e0000 */
[----:B------:R-:W-:Y:S01]  /*ced0*/  UMOV UR35, 0x80000020 ;  /* 0x8000002000237882 */ /* 0x000fe20000000000 */
[----:B------:R-:W-:Y:S01]  /*cee0*/  UIADD3 UR6, UR30, 0x180, URZ ;  /* 0x000001801e067890 */ /* 0x000fe2000fffe03f */
        /* <DEDUP_REMOVED lines=34> */
[----:B------:R-:W-:Y:S02]  /*d110*/  UMOV UR35, 0x80000020 ;  /* 0x8000002000237882 */ /* 0x000fe40000000000 */
[----:B------:R-:W0:Y:S01]  /*d120*/  MUFU.TANH R83, R83 ;  /* 0x0000005300537308 */ /* 0x000e220000002400 */
[----:B-1----:R-:W-:-:S04]  /*d130*/  FMNMX.FTZ R125, R95, R128, !PT ;  /* 0x000000805f7d7209 */ /* 0x002fc80007810000 */
[----:B--2---:R-:W-:-:S03]  /*d140*/  FMNMX.FTZ R128, R82, R125, !PT ;  /* 0x0000007d52807209 */ /* 0x004fc60007810000 */
[----:B------:R-:W1:Y:S01]  /*d150*/  MUFU.TANH R86, R86 ;  /* 0x0000005600567308 */ /* 0x000e620000002400 */
[----:B------:R-:W-:-:S07]  /*d160*/  FFMA.FTZ R125, R96, R74, -R133 ;  /* 0x0000004a607d7223 */ /* 0x000fce0000010885 */
[----:B------:R-:W2:Y:S01]  /*d170*/  MUFU.TANH R87, R87 ;  /* 0x0000005700577308 */ /* 0x000ea20000002400 */
[----:B0-----:R-:W-:Y:S01]  /*d180*/  FMNMX.FTZ R137, R83, R128, !PT ;  /* 0x0000008053897209 */ /* 0x001fe20007810000 */
[----:B------:R-:W-:-:S06]  /*d190*/  FFMA.FTZ R128, R97, R74, -R133 ;  /* 0x0000004a61807223 */ /* 0x000fcc0000010885 */
[----:B------:R-:W0:Y:S01]  /*d1a0*/  MUFU.TANH R131, R131 ;  /* 0x0000008300837308 */ /* 0x000e220000002400 */
[----:B-1----:R-:W-:Y:S01]  /*d1b0*/  FMNMX.FTZ R96, R86, R137, !PT ;  /* 0x0000008956607209 */ /* 0x002fe20007810000 */
[-CC-:B------:R-:W-:Y:S01]  /*d1c0*/  FFMA.FTZ R137, R76, R74.reuse, -R133.reuse ;  /* 0x0000004a4c897223 */ /* 0x180fe20000010885 */
[----:B------:R-:W-:-:S05]  /*d1d0*/  FFMA.FTZ R76, R77, R74, -R133 ;  /* 0x0000004a4d4c7223 */ /* 0x000fca0000010885 */
[----:B------:R-:W1:Y:S01]  /*d1e0*/  MUFU.TANH R132, R132 ;  /* 0x0000008400847308 */ /* 0x000e620000002400 */
[----:B--2---:R-:W-:-:S07]  /*d1f0*/  FMNMX.FTZ R96, R87, R96, !PT ;  /* 0x0000006057607209 */ /* 0x004fce0007810000 */
[----:B------:R-:W2:Y:S01]  /*d200*/  MUFU.TANH R78, R78 ;  /* 0x0000004e004e7308 */ /* 0x000ea20000002400 */
[----:B0-----:R-:W-:-:S07]  /*d210*/  FMNMX.FTZ R97, R131, R96, !PT ;  /* 0x0000006083617209 */ /* 0x001fce0007810000 */
[----:B------:R-:W0:Y:S01]  /*d220*/  MUFU.TANH R79, R79 ;  /* 0x0000004f004f7308 */ /* 0x000e220000002400 */
[----:B-1----:R-:W-:-:S07]  /*d230*/  FMNMX.FTZ R97, R132, R97, !PT ;  /* 0x0000006184617209 */ /* 0x002fce0007810000 */
[----:B------:R1:W-:Y:S01]  /*d240*/  MUFU.EX2 R124, R136 ;  /* 0x00000088007c7308 */ /* 0x0003e20000000800 */
[----:B--2---:R-:W-:-:S07]  /*d250*/  FMNMX.FTZ R96, R78, R97, !PT ;  /* 0x000000614e607209 */ /* 0x004fce0007810000 */
[----:B------:R-:W-:Y:S01]  /*d260*/  MUFU.EX2 R7, R7 ;  /* 0x0000000700077308 */ /* 0x000fe20000000800 */
[----:B0-----:R-:W-:Y:S01]  /*d270*/  FMNMX.FTZ R96, R79, R96, !PT ;  /* 0x000000604f607209 */ /* 0x001fe20007810000 */
[----:B-1----:R-:W-:-:S04]  /*d280*/  FFMA.FTZ R136, R72, R74, -R133 ;  /* 0x0000004a48887223 */ /* 0x002fc80000010885 */
[----:B------:R-:W0:Y:S02]  /*d290*/  SHFL.BFLY PT, R97, R96, 0x2, 0x1f ;  /* 0x0c401f0060617f89 */ /* 0x000e2400000e0000 */
[----:B------:R-:W1:Y:S08]  /*d2a0*/  MUFU.EX2 R10, R10 ;  /* 0x0000000a000a7308 */ /* 0x000e700000000800 */
[----:B------:R-:W2:Y:S08]  /*d2b0*/  MUFU.EX2 R11, R11 ;  /* 0x0000000b000b7308 */ /* 0x000eb00000000800 */
[----:B------:R-:W3:Y:S01]  /*d2c0*/  MUFU.EX2 R134, R134 ;  /* 0x0000008600867308 */ /* 0x000ee20000000800 */
[----:B-1----:R-:W-:Y:S01]  /*d2d0*/  FFMA.FTZ R142, R7, R6, R10 ;  /* 0x00000006078e7223 */ /* 0x002fe2000001000a */
[----:B0-----:R-:W-:-:S06]  /*d2e0*/  FMNMX.FTZ R96, R96, R97, !PT ;  /* 0x0000006160607209 */ /* 0x001fcc0007810000 */
[----:B------:R-:W0:Y:S01]  /*d2f0*/  MUFU.EX2 R135, R135 ;  /* 0x0000008700877308 */ /* 0x000e220000000800 */
[----:B------:R-:W-:Y:S02]  /*d300*/  WARPGROUP.DEPBAR.LE gsb0, 0x0 ;  /* 0x00008000000079c5 */ /* 0x000fe40000010000 */
[----:B------:R-:W-:Y:S01]  /*d310*/  WARPGROUP.ARRIVE ;  /* 0x00000000000079c5 */ /* 0x000fe20000000000 */
[----:B------:R-:W1:Y:S04]  /*d320*/  SHFL.BFLY PT, R97, R96, 0x1, 0x1f ;  /* 0x0c201f0060617f89 */ /* 0x000e6800000e0000 */
[----:B------:R-:W-:Y:S01]  /*d330*/  MUFU.EX2 R12, R12 ;  /* 0x0000000c000c7308 */ /* 0x000fe20000000800 */
[----:B------:R-:W-:Y:S07]  /*d340*/  HGMMA.64x96x16.F32 R24, gdesc[UR32].tnspB, R24, gsb0 ;  /* 0x41600000201879f0 */ /* 0x000fee0008000818 */
[----:B------:R-:W-:Y:S08]  /*d350*/  MUFU.EX2 R13, R13 ;  /* 0x0000000d000d7308 */ /* 0x000ff00000000800 */
[----:B------:R-:W-:Y:S01]  /*d360*/  MUFU.EX2 R15, R15 ;  /* 0x0000000f000f7308 */ /* 0x000fe20000000800 */
[----:B-1----:R-:W-:Y:S01]  /*d370*/  FMNMX.FTZ R72, R96, R97, !PT ;  /* 0x0000006160487209 */ /* 0x002fe20007810000 */
[----:B------:R-:W-:-:S06]  /*d380*/  IMAD.U32 R96, RZ, RZ, UR4 ;  /* 0x00000004ff607e24 */ /* 0x000fcc000f8e00ff */
[----:B------:R-:W-:Y:S01]  /*d390*/  MUFU.EX2 R16, R16 ;  /* 0x0000001000107308 */ /* 0x000fe20000000800 */
[----:B------:R-:W-:Y:S01]  /*d3a0*/  FADD.FTZ R77, -R72, R8 ;  /* 0x00000008484d7221 */ /* 0x000fe20000010100 */
[----:B------:R-:W-:-:S03]  /*d3b0*/  @!P1 LEA R96, R96, UR60, 0x3 ;  /* 0x0000003c60609c11 */ /* 0x000fc6000f8e18ff */
[-C--:B------:R-:W-:Y:S01]  /*d3c0*/  FMUL.FTZ R133, R77, R74.reuse ;  /* 0x0000004a4d857220 */ /* 0x080fe20000410000 */
[-C--:B------:R-:W-:Y:S02]  /*d3d0*/  FMUL.FTZ R77, R72, R74.reuse ;  /* 0x0000004a484d7220 */ /* 0x080fe40000410000 */
[----:B------:R1:W-:Y:S02]  /*d3e0*/  MUFU.EX2 R8, R76 ;  /* 0x0000004c00087308 */ /* 0x0003e40000000800 */
        /* <DEDUP_REMOVED lines=9> */
[----:B------:R-:W-:-:S02]  /*d480*/  IMAD.U32 R119, RZ, RZ, UR7 ;  /* 0x00000007ff777e24 */ /* 0x000fc4000f8e00ff */
[-CC-:B------:R-:W-:Y:S01]  /*d490*/  FFMA.FTZ R14, R17, R74.reuse, -R77.reuse ;  /* 0x0000004a110e7223 */ /* 0x180fe2000001084d */
[-CC-:B------:R-:W-:Y:S01]  /*d4a0*/  FFMA.FTZ R138, R138, R74.reuse, -R77.reuse ;  /* 0x0000004a8a8a7223 */ /* 0x180fe2000001084d */
[-CC-:B------:R-:W-:Y:S01]  /*d4b0*/  FFMA.FTZ R17, R106, R74.reuse, -R77.reuse ;  /* 0x0000004a6a117223 */ /* 0x180fe2000001084d */
[-CC-:B------:R-:W-:Y:S01]  /*d4c0*/  FFMA.FTZ R106, R107, R74.reuse, -R77.reuse ;  /* 0x0000004a6b6a7223 */ /* 0x180fe2000001084d */
[-CC-:B------:R-:W-:Y:S01]  /*d4d0*/  FFMA.FTZ R107, R110, R74.reuse, -R77.reuse ;  /* 0x0000004a6e6b7223 */ /* 0x180fe2000001084d */
[----:B------:R-:W4:Y:S01]  /*d4e0*/  MUFU.EX2 R97, R97 ;  /* 0x0000006100617308 */ /* 0x000f220000000800 */
[----:B------:R-:W-:Y:S01]  /*d4f0*/  @!P1 LEA R110, R119, UR60, 0x3 ;  /* 0x0000003c776e9c11 */ /* 0x000fe2000f8e18ff */
[----:B------:R-:W-:Y:S02]  /*d500*/  @!P1 VIADD R119, R96, 0x31c40 ;  /* 0x00031c4060779836 */ /* 0x000fe40000000000 */
[-CC-:B-1----:R-:W-:Y:S01]  /*d510*/  FFMA.FTZ R76, R129, R74.reuse, -R77.reuse ;  /* 0x0000004a814c7223 */ /* 0x182fe2000001084d */
[-CC-:B------:R-:W-:Y:S01]  /*d520*/  FFMA.FTZ R130, R130, R74.reuse, -R77.reuse ;  /* 0x0000004a82827223 */ /* 0x180fe2000001084d */
[-C--:B------:R-:W-:Y:S01]  /*d530*/  FFMA.FTZ R98, R98, R74.reuse, -R77 ;  /* 0x0000004a62627223 */ /* 0x080fe2000001084d */
[----:B------:R-:W-:Y:S01]  /*d540*/  @!P1 VIADD R96, R110, 0x31c60 ;  /* 0x00031c606e609836 */ /* 0x000fe20000000000 */
[----:B------:R-:W-:Y:S01]  /*d550*/  @!P1 PRMT R119, RZ, 0x654, R119 ;  /* 0x00000654ff779816 */ /* 0x000fe20000000077 */
[----:B------:R-:W1:Y:S01]  /*d560*/  MUFU.EX2 R139, R139 ;  /* 0x0000008b008b7308 */ /* 0x000e620000000800 */
[-CC-:B------:R-:W-:Y:S01]  /*d570*/  FFMA.FTZ R110, R111, R74.reuse, -R77.reuse ;  /* 0x0000004a6f6e7223 */ /* 0x180fe2000001084d */
[----:B--2---:R-:W-:Y:S01]  /*d580*/  FADD.FTZ R111, R11, R142 ;  /* 0x0000008e0b6f7221 */ /* 0x004fe20000010000 */
[-CC-:B------:R-:W-:Y:S01]  /*d590*/  FFMA.FTZ R129, R122, R74.reuse, -R77.reuse ;  /* 0x0000004a7a817223 */ /* 0x180fe2000001084d */
[-CC-:B------:R-:W-:Y:S01]  /*d5a0*/  FFMA.FTZ R123, R123, R74.reuse, -R77.reuse ;  /* 0x0000004a7b7b7223 */ /* 0x180fe2000001084d */
[-C--:B------:R-:W-:Y:S01]  /*d5b0*/  FFMA.FTZ R122, R126, R74.reuse, -R77 ;  /* 0x0000004a7e7a7223 */ /* 0x080fe2000001084d */
[----:B---3--:R-:W-:Y:S01]  /*d5c0*/  FADD.FTZ R142, R134, R111 ;  /* 0x0000006f868e7221 */ /* 0x008fe20000010000 */
[-CC-:B------:R-:W-:Y:S01]  /*d5d0*/  FFMA.FTZ R126, R127, R74.reuse, -R77.reuse ;  /* 0x0000004a7f7e7223 */ /* 0x180fe2000001084d */
[----:B------:R-:W2:Y:S01]  /*d5e0*/  MUFU.EX2 R138, R138 ;  /* 0x0000008a008a7308 */ /* 0x000ea20000000800 */
[-CC-:B------:R-:W-:Y:S01]  /*d5f0*/  FFMA.FTZ R127, R103, R74.reuse, -R77.reuse ;  /* 0x0000004a677f7223 */ /* 0x180fe2000001084d */
[-CC-:B------:R-:W-:Y:S01]  /*d600*/  FFMA.FTZ R103, R95, R74.reuse, -R77.reuse ;  /* 0x0000004a5f677223 */ /* 0x180fe2000001084d */
[-CC-:B------:R-:W-:Y:S01]  /*d610*/  FFMA.FTZ R111, R91, R74.reuse, -R77.reuse ;  /* 0x0000004a5b6f7223 */ /* 0x180fe2000001084d */
[-CC-:B------:R-:W-:Y:S01]  /*d620*/  FFMA.FTZ R91, R94, R74.reuse, -R77.reuse ;  /* 0x0000004a5e5b7223 */ /* 0x180fe2000001084d */
[-CC-:B------:R-:W-:Y:S01]  /*d630*/  FFMA.FTZ R131, R131, R74.reuse, -R77.reuse ;  /* 0x0000004a83837223 */ /* 0x180fe2000001084d */
[----:B------:R-:W-:Y:S01]  /*d640*/  FFMA.FTZ R132, R132, R74, -R77 ;  /* 0x0000004a84847223 */ /* 0x000fe2000001084d */
[----:B------:R-:W-:Y:S01]  /*d650*/  UMOV UR7, UR4 ;  /* 0x0000000400077c82 */ /* 0x000fe20008000000 */
[----:B------:R-:W3:Y:S08]  /*d660*/  MUFU.EX2 R140, R140 ;  /* 0x0000008c008c7308 */ /* 0x000ef00000000800 */
[----:B------:R-:W5:Y:S08]  /*d670*/  MUFU.EX2 R14, R14 ;  /* 0x0000000e000e7308 */ /* 0x000f700000000800 */
[----:B------:R-:W5:Y:S08]  /*d680*/  MUFU.EX2 R141, R141 ;  /* 0x0000008d008d7308 */ /* 0x000f700000000800 */
[----:B------:R-:W5:Y:S01]  /*d690*/  MUFU.EX2 R76, R76 ;  /* 0x0000004c004c7308 */ /* 0x000f620000000800 */
[----:B------:R-:W-:-:S02]  /*d6a0*/  WARPGROUP.DEPBAR.LE gsb0, 0x0 ;  /* 0x00008000000079c5 */ /* 0x000fc40000010000 */
[----:B------:R-:W-:-:S05]  /*d6b0*/  WARPGROUP.ARRIVE ;  /* 0x00000000000079c5 */ /* 0x000fca0000000000 */
[----:B------:R0:W-:Y:S01]  /*d6c0*/  MUFU.EX2 R6, R98 ;  /* 0x0000006200067308 */ /* 0x0001e20000000800 */
[----:B------:R-:W-:Y:S07]  /*d6d0*/  HGMMA.64x96x16.F32 R24, gdesc[UR56].tnspB, R24, gsb0 ;  /* 0x41600000381879f0 */ /* 0x000fee0008000818 */
[----:B------:R-:W5:Y:S01]  /*d6e0*/  MUFU.EX2 R130, R130 ;  /* 0x0000008200827308 */ /* 0x000f620000000800 */
[----:B0-----:R-:W-:-:S07]  /*d6f0*/  F2FP.F16.F32.PACK_AB R98, R135, R134 ;  /* 0x000000868762723e */ /* 0x001fce00000000ff */
[----:B------:R-:W0:Y:S08]  /*d700*/  MUFU.EX2 R129, R129 ;  /* 0x0000008100817308 */ /* 0x000e300000000800 */
        /* <DEDUP_REMOVED lines=10> */
[----:B------:R-:W0:Y:S01]  /*d7b0*/  MUFU.EX2 R115, R115 ;  /* 0x0000007300737308 */ /* 0x000e220000000800 */
[----:B------:R-:W-:-:S02]  /*d7c0*/  WARPGROUP.DEPBAR.LE gsb0, 0x0 ;  /* 0x00008000000079c5 */ /* 0x000fc40000010000 */
[----:B------:R-:W-:-:S05]  /*d7d0*/  WARPGROUP.ARRIVE ;  /* 0x00000000000079c5 */ /* 0x000fca0000000000 */
[----:B------:R-:W0:Y:S01]  /*d7e0*/  MUFU.EX2 R117, R117 ;  /* 0x0000007500757308 */ /* 0x000e220000000800 */
[----:B------:R-:W-:Y:S07]  /*d7f0*/  HGMMA.64x96x16.F32 R24, gdesc[UR52].tnspB, R24, gsb0 ;  /* 0x41600000341879f0 */ /* 0x000fee0008000818 */
        /* <DEDUP_REMOVED lines=22> */
[----:B------:R-:W-:Y:S01]  /*d960*/  FMUL.FTZ R33, R33, R7 ;  /* 0x0000000721217220 */ /* 0x000fe20000410000 */
[----:B----4-:R-:W-:Y:S01]  /*d970*/  @!P1 PRMT R119, RZ, 0x654, R96 ;  /* 0x00000654ff779816 */ /* 0x010fe20000000060 */
[----:B------:R-:W-:Y:S01]  /*d980*/  FFMA.FTZ R96, R133, R5, R97 ;  /* 0x0000000585607223 */ /* 0x000fe20000010061 */
[--C-:B------:R-:W-:Y:S01]  /*d990*/  FFMA.FTZ R5, R99, R74, -R77.reuse ;  /* 0x0000004a63057223 */ /* 0x100fe2000001084d */
[C---:B-1----:R-:W-:Y:S01]  /*d9a0*/  F2FP.F16.F32.PACK_AB R97, R139.reuse, R97 ;  /* 0x000000618b61723e */ /* 0x042fe200000000ff */
[----:B------:R1:W-:Y:S01]  /*d9b0*/  @!P1 SYNCS.ARRIVE.TRANS64.RED.A1T0 RZ, [R119+URZ], RZ ;  /* 0x000000ff77ff99a7 */ /* 0x0003e2000810043f */
[----:B------:R-:W-:Y:S01]  /*d9c0*/  FADD.FTZ R99, R139, R96 ;  /* 0x000000608b637221 */ /* 0x000fe20000010000 */
[----:B------:R-:W-:Y:S01]  /*d9d0*/  F2FP.F16.F32.PACK_AB R96, R11, R10 ;  /* 0x0000000a0b60723e */ /* 0x000fe200000000ff */
[----:B------:R-:W-:Y:S01]  /*d9e0*/  FADD.FTZ R11, R135, R142 ;  /* 0x0000008e870b7221 */ /* 0x000fe20000010000 */
[-C--:B------:R-:W-:Y:S01]  /*d9f0*/  FFMA.FTZ R10, R102, R74.reuse, -R77 ;  /* 0x0000004a660a7223 */ /* 0x080fe2000001084d */
[----:B--2---:R-:W-:Y:S01]  /*da00*/  FADD.FTZ R99, R138, R99 ;  /* 0x000000638a637221 */ /* 0x004fe20000010000 */
[----:B------:R-:W2:Y:S01]  /*da10*/  MUFU.EX2 R5, R5 ;  /* 0x0000000500057308 */ /* 0x000ea20000000800 */
[-C--:B------:R-:W-:Y:S01]  /*da20*/  FMUL.FTZ R36, R36, R7.reuse ;  /* 0x0000000724247220 */ /* 0x080fe20000410000 */
[----:B-1----:R-:W-:Y:S01]  /*da30*/  FFMA.FTZ R119, R90, R74, -R77 ;  /* 0x0000004a5a777223 */ /* 0x002fe2000001084d */
[----:B---3--:R-:W-:Y:S01]  /*da40*/  FADD.FTZ R135, R140, R99 ;  /* 0x000000638c877221 */ /* 0x008fe20000010000 */
[----:B------:R-:W-:Y:S01]  /*da50*/  FADD.FTZ R90, R12, R11 ;  /* 0x0000000b0c5a7221 */ /* 0x000fe20000010000 */
[----:B------:R-:W-:Y:S01]  /*da60*/  F2FP.F16.F32.PACK_AB R99, R140, R138 ;  /* 0x0000008a8c63723e */ /* 0x000fe200000000ff */
[----:B------:R-:W-:Y:S01]  /*da70*/  FMUL.FTZ R37, R37, R7 ;  /* 0x0000000725257220 */ /* 0x000fe20000410000 */
[----:B-----5:R-:W-:Y:S01]  /*da80*/  FADD.FTZ R102, R14, R135 ;  /* 0x000000870e667221 */ /* 0x020fe20000010000 */
[----:B------:R-:W-:Y:S01]  /*da90*/  FADD.FTZ R90, R13, R90 ;  /* 0x0000005a0d5a7221 */ /* 0x000fe20000010000 */
[----:B------:R1:W-:Y:S01]  /*daa0*/  MUFU.EX2 R11, R127 ;  /* 0x0000007f000b7308 */ /* 0x0003e20000000800 */
[----:B------:R3:W-:Y:S01]  /*dab0*/  STSM.16.M88.4 [R0+0x24300], R96 ;  /* 0x0243006000007844 */ /* 0x0007e20000000200 */
[----:B------:R-:W-:Y:S01]  /*dac0*/  FADD.FTZ R95, R141, R102 ;  /* 0x000000668d5f7221 */ /* 0x000fe20000010000 */
[----:B------:R-:W-:Y:S01]  /*dad0*/  FADD.FTZ R135, R15, R90 ;  /* 0x0000005a0f877221 */ /* 0x000fe20000010000 */
[-CC-:B------:R-:W-:Y:S01]  /*dae0*/  FFMA.FTZ R90, R86, R74.reuse, -R77.reuse ;  /* 0x0000004a565a7223 */ /* 0x180fe2000001084d */
[-C--:B------:R-:W-:Y:S01]  /*daf0*/  FFMA.FTZ R102, R82, R74.reuse, -R77 ;  /* 0x0000004a52667223 */ /* 0x080fe2000001084d */
[----:B------:R-:W-:Y:S01]  /*db00*/  FADD.FTZ R139, R76, R95 ;  /* 0x0000005f4c8b7221 */ /* 0x000fe20000010000 */
[----:B------:R-:W-:Y:S01]  /*db10*/  FADD.FTZ R94, R16, R135 ;  /* 0x00000087105e7221 */ /* 0x000fe20000010000 */
[-C--:B------:R-:W-:Y:S01]  /*db20*/  FFMA.FTZ R95, R83, R74.reuse, -R77 ;  /* 0x0000004a535f7223 */ /* 0x080fe2000001084d */
[----:B------:R4:W-:Y:S01]  /*db30*/  MUFU.EX2 R82, R119 ;  /* 0x0000007700527308 */ /* 0x0009e20000000800 */
[----:B------:R-:W-:Y:S01]  /*db40*/  FADD.FTZ R86, R130, R139 ;  /* 0x0000008b82567221 */ /* 0x000fe20000010000 */
[----:B------:R-:W-:Y:S01]  /*db50*/  FADD.FTZ R83, R23, R94 ;  /* 0x0000005e17537221 */ /* 0x000fe20000010000 */
[----:B------:R-:W-:Y:S01]  /*db60*/  FFMA.FTZ R94, R87, R74, -R77 ;  /* 0x0000004a575e7223 */ /* 0x000fe2000001084d */
[----:B------:R-:W-:Y:S01]  /*db70*/  F2FP.F16.F32.PACK_AB R12, R13, R12 ;  /* 0x0000000c0d0c723e */ /* 0x000fe200000000ff */
[----:B0-----:R-:W-:Y:S01]  /*db80*/  FADD.FTZ R86, R129, R86 ;  /* 0x0000005681567221 */ /* 0x001fe20000010000 */
[----:B------:R-:W-:Y:S01]  /*db90*/  FADD.FTZ R134, R120, R83 ;  /* 0x0000005378867221 */ /* 0x000fe20000010000 */
[----:B------:R-:W-:Y:S01]  /*dba0*/  F2FP.F16.F32.PACK_AB R13, R141, R14 ;  /* 0x0000000e8d0d723e */ /* 0x000fe200000000ff */
[----:B------:R-:W0:Y:S01]  /*dbb0*/  MUFU.EX2 R10, R10 ;  /* 0x0000000a000a7308 */ /* 0x000e220000000800 */
[----:B------:R-:W-:Y:S01]  /*dbc0*/  FADD.FTZ R87, R123, R86 ;  /* 0x000000567b577221 */ /* 0x000fe20000010000 */
[----:B-1----:R-:W-:Y:S01]  /*dbd0*/  FADD.FTZ R127, R121, R134 ;  /* 0x00000086797f7221 */ /* 0x002fe20000010000 */
[-C--:B------:R-:W-:Y:S01]  /*dbe0*/  FFMA.FTZ R86, R78, R74.reuse, -R77 ;  /* 0x0000004a4e567223 */ /* 0x080fe2000001084d */
[----:B------:R-:W-:Y:S01]  /*dbf0*/  F2FP.F16.F32.PACK_AB R14, R16, R15 ;  /* 0x0000000f100e723e */ /* 0x000fe200000000ff */
[----:B----4-:R-:W-:Y:S01]  /*dc00*/  FADD.FTZ R119, R122, R87 ;  /* 0x000000577a777221 */ /* 0x010fe20000010000 */
[----:B------:R-:W-:Y:S01]  /*dc10*/  FADD.FTZ R127, R124, R127 ;  /* 0x0000007f7c7f7221 */ /* 0x000fe20000010000 */
[----:B------:R-:W-:Y:S01]  /*dc20*/  FFMA.FTZ R87, R79, R74, -R77 ;  /* 0x0000004a4f577223 */ /* 0x000fe2000001084d */
[----:B------:R-:W-:Y:S01]  /*dc30*/  F2FP.F16.F32.PACK_AB R15, R130, R76 ;  /* 0x0000004c820f723e */ /* 0x000fe200000000ff */
[----:B------:R-:W-:Y:S01]  /*dc40*/  FADD.FTZ R119, R126, R119 ;  /* 0x000000777e777221 */ /* 0x000fe20000010000 */
[----:B------:R-:W-:Y:S01]  /*dc50*/  FADD.FTZ R78, R112, R127 ;  /* 0x0000007f704e7221 */ /* 0x000fe20000010000 */
[----:B------:R-:W-:Y:S01]  /*dc60*/  F2FP.F16.F32.PACK_AB R76, R120, R23 ;  /* 0x00000017784c723e */ /* 0x000fe200000000ff */
[----:B------:R-:W1:Y:S01]  /*dc70*/  MUFU.EX2 R89, R89 ;  /* 0x0000005900597308 */ /* 0x000e620000000800 */
[----:B------:R-:W-:Y:S01]  /*dc80*/  FADD.FTZ R119, R22, R119 ;  /* 0x0000007716777221 */ /* 0x000fe20000010000 */
[C---:B------:R-:W-:Y:S01]  /*dc90*/  FADD.FTZ R77, R113.reuse, R78 ;  /* 0x0000004e714d7221 */ /* 0x040fe20000010000 */
[----:B------:R-:W-:Y:S01]  /*dca0*/  F2FP.F16.F32.PACK_AB R112, R113, R112 ;  /* 0x000000707170723e */ /* 0x000fe200000000ff */
[----:B------:R4:W-:Y:S01]  /*dcb0*/  STSM.16.M88.4 [R0+0x25b00], R12 ;  /* 0x025b000c00007844 */ /* 0x0009e20000000200 */
[----:B------:R-:W-:Y:S01]  /*dcc0*/  FADD.FTZ R78, R114, R119 ;  /* 0x00000077724e7221 */ /* 0x000fe20000010000 */
[----:B---3--:R-:W-:Y:S01]  /*dcd0*/  FADD.FTZ R96, R116, R77 ;  /* 0x0000004d74607221 */ /* 0x008fe20000010000 */
        /* <DEDUP_REMOVED lines=20> */
[----:B------:R5:W-:Y:S01]  /*de20*/  STSM.16.M88.4 [R0+0x27300], R76 ;  /* 0x0273004c00007844 */ /* 0x000be20000000200 */
[----:B------:R-:W-:Y:S01]  /*de30*/  F2FP.F16.F32.PACK_AB R105, R106, R17 ;  /* 0x000000116a69723e */ /* 0x000fe200000000ff */
[----:B------:R-:W-:Y:S01]  /*de40*/  FADD.FTZ R23, R110, R23 ;  /* 0x000000176e177221 */ /* 0x000fe20000010000 */
[----:B------:R-:W-:Y:S01]  /*de50*/  FADD.FTZ R97, R125, R98 ;  /* 0x000000627d617221 */ /* 0x000fe20000010000 */
[----:B--2---:R-:W-:Y:S01]  /*de60*/  F2FP.F16.F32.PACK_AB R129, R5, R6 ;  /* 0x000000060581723e */ /* 0x004fe200000000ff */
[----:B------:R0:W-:Y:S01]  /*de70*/  MUFU.EX2 R22, R90 ;  /* 0x0000005a00167308 */ /* 0x0001e20000000800 */
        /* <DEDUP_REMOVED lines=8> */
[----:B0-----:R-:W-:Y:S01]  /*df00*/  FADD.FTZ R90, R10, R99 ;  /* 0x000000630a5a7221 */ /* 0x001fe20000010000 */
[----:B----4-:R-:W-:Y:S01]  /*df10*/  FADD.FTZ R13, R101, R96 ;  /* 0x00000060650d7221 */ /* 0x010fe20000010000 */
[----:B------:R-:W-:Y:S01]  /*df20*/  F2FP.F16.F32.PACK_AB R106, R109, R108 ;  /* 0x0000006c6d6a723e */ /* 0x000fe200000000ff */
[----:B------:R4:W-:Y:S01]  /*df30*/  STSM.16.M88.4 [R0+0x28b00], R112 ;  /* 0x028b007000007844 */ /* 0x0009e20000000200 */
[----:B------:R-:W-:Y:S01]  /*df40*/  FADD.FTZ R15, R11, R90 ;  /* 0x0000005a0b0f7221 */ /* 0x000fe20000010000 */
[----:B------:R-:W-:Y:S01]  /*df50*/  FADD.FTZ R12, R88, R13 ;  /* 0x0000000d580c7221 */ /* 0x000fe20000010000 */
[----:B------:R-:W-:Y:S01]  /*df60*/  F2FP.F16.F32.PACK_AB R107, R110, R107 ;  /* 0x0000006b6e6b723e */ /* 0x000fe200000000ff */
[----:B------:R-:W0:Y:S01]  /*df70*/  MUFU.EX2 R16, R103 ;  /* 0x0000006700107308 */ /* 0x000e220000000800 */
[----:B------:R-:W-:Y:S01]  /*df80*/  FADD.FTZ R14, R82, R15 ;  /* 0x0000000f520e7221 */ /* 0x000fe20000010000 */
[----:B-1----:R-:W-:Y:S01]  /*df90*/  FADD.FTZ R13, R89, R12 ;  /* 0x0000000c590d7221 */ /* 0x002fe20000010000 */
[----:B------:R-:W-:Y:S01]  /*dfa0*/  F2FP.F16.F32.PACK_AB R128, R128, R125 ;  /* 0x0000007d8080723e */ /* 0x000fe200000000ff */
[----:B------:R4:W-:Y:S01]  /*dfb0*/  STSM.16.M88.4 [R0+0x2a300], R104 ;  /* 0x02a3006800007844 */ /* 0x0009e20000000200 */
[----:B---3--:R-:W-:Y:S01]  /*dfc0*/  FADD.FTZ R14, R83, R14 ;  /* 0x0000000e530e7221 */ /* 0x008fe20000010000 */
[----:B-----5:R-:W-:Y:S01]  /*dfd0*/  FADD.FTZ R6, R92, R13 ;  /* 0x0000000d5c067221 */ /* 0x020fe20000010000 */
[----:B------:R-:W-:Y:S01]  /*dfe0*/  F2FP.F16.F32.PACK_AB R130, R101, R100 ;  /* 0x000000646582723e */ /* 0x000fe200000000ff */
[----:B------:R-:W-:Y:S01]  /*dff0*/  MUFU.EX2 R80, R80 ;  /* 0x0000005000507308 */ /* 0x000fe20000000800 */
[----:B------:R-:W-:Y:S01]  /*e000*/  FADD.FTZ R5, R91, R14 ;  /* 0x0000000e5b057221 */ /* 0x000fe20000010000 */
[----:B------:R-:W-:Y:S01]  /*e010*/  F2FP.F16.F32.PACK_AB R88, R89, R88 ;  /* 0x000000585958723e */ /* 0x000fe200000000ff */
[-C--:B------:R-:W-:Y:S01]  /*e020*/  FMUL.FTZ R45, R45, R7.reuse ;  /* 0x000000072d2d7220 */ /* 0x080fe20000410000 */
[----:B------:R-:W-:Y:S01]  /*e030*/  F2FP.F16.F32.PACK_AB R89, R83, R82 ;  /* 0x000000525359723e */ /* 0x000fe200000000ff */
[-C--:B------:R-:W-:Y:S01]  /*e040*/  FMUL.FTZ R48, R48, R7.reuse ;  /* 0x0000000730307220 */ /* 0x080fe20000410000 */
[----:B--2---:R-:W-:Y:S01]  /*e050*/  F2FP.F16.F32.PACK_AB R90, R93, R92 ;  /* 0x0000005c5d5a723e */ /* 0x004fe200000000ff */
[----:B------:R-:W-:Y:S01]  /*e060*/  FMUL.FTZ R49, R49, R7 ;  /* 0x0000000731317220 */ /* 0x000fe20000410000 */
[----:B------:R-:W-:Y:S01]  /*e070*/  MUFU.EX2 R102, R102 ;  /* 0x0000006600667308 */ /* 0x000fe20000000800 */
[C---:B0-----:R-:W-:Y:S01]  /*e080*/  FADD.FTZ R5, R16.reuse, R5 ;  /* 0x0000000510057221 */ /* 0x041fe20000010000 */
[----:B------:R-:W-:Y:S01]  /*e090*/  F2FP.F16.F32.PACK_AB R91, R16, R91 ;  /* 0x0000005b105b723e */ /* 0x000fe200000000ff */
        /* <DEDUP_REMOVED lines=11> */
[-C--:B------:R-:W-:Y:S01]  /*e150*/  FMUL.FTZ R26, R26, R133.reuse ;  /* 0x000000851a1a7220 */ /* 0x080fe20000410000 */
[-C--:B------:R-:W-:Y:S01]  /*e160*/  FMUL.FTZ R27, R27, R133.reuse ;  /* 0x000000851b1b7220 */ /* 0x080fe20000410000 */
        /* <DEDUP_REMOVED lines=8> */
[----:B------:R-:W0:Y:S01]  /*e1f0*/  MUFU.EX2 R85, R85 ;  /* 0x0000005500557308 */ /* 0x000e220000000800 */
[-C--:B------:R-:W-:Y:S01]  /*e200*/  FMUL.FTZ R43, R43, R133.reuse ;  /* 0x000000852b2b7220 */ /* 0x080fe20000410000 */
        /* <DEDUP_REMOVED lines=14> */
[----:B------:R-:W1:Y:S01]  /*e2f0*/  MUFU.EX2 R23, R94 ;  /* 0x0000005e00177308 */ /* 0x000e620000000800 */
[----:B0-----:R-:W-:Y:S01]  /*e300*/  F2FP.F16.F32.PACK_AB R82, R85, R84 ;  /* 0x000000545552723e */ /* 0x001fe200000000ff */
[----:B------:R-:W-:Y:S01]  /*e310*/  FMUL.FTZ R71, R71, R133 ;  /* 0x0000008547477220 */ /* 0x000fe20000410000 */
[----:B------:R-:W-:-:S05]  /*e320*/  IMAD.MOV.U32 R7, RZ, RZ, R75 ;  /* 0x000000ffff077224 */ /* 0x000fca00078e004b */
[----:B------:R-:W-:Y:S08]  /*e330*/  MUFU.EX2 R136, R136 ;  /* 0x0000008800887308 */ /* 0x000ff00000000800 */
[----:B------:R-:W0:Y:S01]  /*e340*/  MUFU.EX2 R73, R73 ;  /* 0x0000004900497308 */ /* 0x000e220000000800 */
[----:B-1----:R-:W-:-:S07]  /*e350*/  F2FP.F16.F32.PACK_AB R83, R23, R22 ;  /* 0x000000161753723e */ /* 0x002fce00000000ff */
[----:B------:R-:W1:Y:S08]  /*e360*/  MUFU.EX2 R137, R137 ;  /* 0x0000008900897308 */ /* 0x000e700000000800 */
[----:B------:R2:W-:Y:S01]  /*e370*/  MUFU.EX2 R17, R131 ;  /* 0x0000008300117308 */ /* 0x0005e20000000800 */
[----:B0-----:R-:W-:-:S07]  /*e380*/  F2FP.F16.F32.PACK_AB R12, R73, R136 ;  /* 0x00000088490c723e */ /* 0x001fce00000000ff */
[----:B------:R-:W0:Y:S01]  /*e390*/  MUFU.EX2 R132, R132 ;  /* 0x0000008400847308 */ /* 0x000e220000000800 */
[----:B--2---:R-:W-:Y:S01]  /*e3a0*/  F2FP.F16.F32.PACK_AB R131, R11, R10 ;  /* 0x0000000a0b83723e */ /* 0x004fe200000000ff */
[----:B------:R-:W-:Y:S01]  /*e3b0*/  FADD.FTZ R11, R93, R6 ;  /* 0x000000065d0b7221 */ /* 0x000fe20000010000 */
[----:B------:R-:W-:Y:S01]  /*e3c0*/  FADD.FTZ R10, R102, R5 ;  /* 0x00000005660a7221 */ /* 0x000fe20000010000 */
[----:B-1----:R-:W-:Y:S02]  /*e3d0*/  F2FP.F16.F32.PACK_AB R14, R8, R137 ;  /* 0x00000089080e723e */ /* 0x002fe400000000ff */
[----:B------:R-:W-:Y:S01]  /*e3e0*/  FADD.FTZ R6, R80, R11 ;  /* 0x0000000b50067221 */ /* 0x000fe20000010000 */
[C---:B------:R-:W-:Y:S01]  /*e3f0*/  F2FP.F16.F32.PACK_AB R80, R81.reuse, R80 ;  /* 0x000000505150723e */ /* 0x040fe200000000ff */
[----:B------:R-:W-:Y:S01]  /*e400*/  MUFU.EX2 R77, R86 ;  /* 0x00000056004d7308 */ /* 0x000fe20000000800 */
[----:B------:R4:W-:Y:S01]  /*e410*/  STSM.16.M88.4 [R0+0x2bb00], R128 ;  /* 0x02bb008000007844 */ /* 0x0009e20000000200 */
[----:B------:R-:W-:Y:S01]  /*e420*/  FADD.FTZ R5, R81, R6 ;  /* 0x0000000651057221 */ /* 0x000fe20000010000 */
[C---:B------:R-:W-:Y:S01]  /*e430*/  F2FP.F16.F32.PACK_AB R81, R95.reuse, R102 ;  /* 0x000000665f51723e */ /* 0x040fe200000000ff */
[----:B------:R-:W-:Y:S01]  /*e440*/  FADD.FTZ R11, R95, R10 ;  /* 0x0000000a5f0b7221 */ /* 0x000fe20000010000 */
[----:B------:R4:W-:Y:S01]  /*e450*/  STSM.16.M88.4 [R0+0x2d300], R88 ;  /* 0x02d3005800007844 */ /* 0x0009e20000000200 */
[----:B------:R-:W-:-:S02]  /*e460*/  FADD.FTZ R6, R84, R5 ;  /* 0x0000000554067221 */ /* 0x000fc40000010000 */
[----:B------:R-:W1:Y:S01]  /*e470*/  MUFU.EX2 R87, R87 ;  /* 0x0000005700577308 */ /* 0x000e620000000800 */
[----:B0-----:R-:W-:Y:S01]  /*e480*/  F2FP.F16.F32.PACK_AB R13, R132, R17 ;  /* 0x00000011840d723e */ /* 0x001fe200000000ff */
[----:B------:R4:W-:Y:S01]  /*e490*/  STSM.16.M88.4 [R0+0x2eb00], R80 ;  /* 0x02eb005000007844 */ /* 0x0009e20000000200 */
        /* <DEDUP_REMOVED lines=8> */
[----:B-1----:R-:W-:Y:S02]  /*e520*/  F2FP.F16.F32.PACK_AB R15, R87, R77 ;  /* 0x0000004d570f723e */ /* 0x002fe400000000ff */
[----:B------:R-:W-:Y:S01]  /*e530*/  FADD.FTZ R10, R77, R10 ;  /* 0x0000000a4d0a7221 */ /* 0x000fe20000010000 */
[----:B------:R-:W-:Y:S01]  /*e540*/  FADD.FTZ R6, R8, R137 ;  /* 0x0000008908067221 */ /* 0x000fe20000010000 */
[----:B------:R-:W-:Y:S01]  /*e550*/  IMAD.MOV.U32 R8, RZ, RZ, R72 ;  /* 0x000000ffff087224 */ /* 0x000fe200078e0048 */
[----:B------:R4:W-:Y:S01]  /*e560*/  STSM.16.M88.4 [R0+0x30300], R12 ;  /* 0x0303000c00007844 */ /* 0x0009e20000000200 */
[----:B------:R-:W-:Y:S01]  /*e570*/  FADD.FTZ R5, R87, R10 ;  /* 0x0000000a57057221 */ /* 0x000fe20000010000 */
[----:B------:R-:W-:Y:S01]  /*e580*/  IMAD.MOV.U32 R10, RZ, RZ, R4 ;  /* 0x000000ffff0a7224 */ /* 0x000fe200078e0004 */
        /* <DEDUP_REMOVED lines=8> */
.L_x_11283:
[----:B------:R-:W-:Y:S06]  /*e610*/  BAR.ARV 0x8, 0x200 ;  /* 0x0208000000007b1d */ /* 0x000fec0000002000 */
[----:B------:R-:W-:Y:S05]  /*e620*/  @!P0 BRA `(.L_x_11293) ;  /* 0x0000000000048947 */ /* 0x000fea0003800000 */
[----:B------:R-:W-:Y:S01]  /*e630*/  BPT.TRAP 0x1 ;  /* 0x000000040000795c */ /* 0x000fe20000300000 */
.L_x_11293:
[----:B------:R-:W-:Y:S01]  /*e640*/  ULEA UR10, UR4, UR60, 0x3 ;  /* 0x0000003c040a7291 */ /* 0x000fe2000f8e183f */
[----:B------:R-:W-:-:S08]  /*e650*/  SHF.L.U32 R4, R4, 0x1f, RZ ;  /* 0x0000001f04047819 */ /* 0x000fd000000006ff */
[----:B------:R1:W3:Y:S01]  /*e660*/  SYNCS.PHASECHK.TRANS64.TRYWAIT P2, [UR10+0x31c50], R4 ;  /* 0x031c5004ff0075a7 */ /* 0x0002e2000804014a */
[----:B------:R-:W-:Y:S05]  /*e670*/  @!P0 BRA `(.L_x_11294) ;  /* 0x0000000000048947 */ /* 0x000fea0003800000 */
[----:B------:R-:W-:Y:S01]  /*e680*/  BPT.TRAP 0x1 ;  /* 0x000000040000795c */ /* 0x000fe20000300000 */
.L_x_11294:
[----:B---3--:R-:W-:Y:S05]  /*e690*/  @P2 BRA `(.L_x_11295) ;  /* 0x0000000000082947 */ /* 0x008fea0003800000 */
[----:B------:R-:W3:Y:S02]  /*e6a0*/  SYNCS.PHASECHK.TRANS64.TRYWAIT P0, [UR10+0x31c50], R4 ;  /* 0x031c5004ff0075a7 */ /* 0x000ee4000800014a */
[----:B---3--:R-:W-:Y:S05]  /*e6b0*/  @!P0 BRA `(.L_x_11296) ;  /* 0x0000006000988947 */ /* 0x008fea0003800000 */
.L_x_11295:
[----:B------:R-:W-:Y:S01]  /*e6c0*/  UIADD3 UR60, UR60, 0x200, URZ ;  /* 0x000002003c3c7890 */ /* 0x000fe2000fffe03f */
[----:B------:R-:W-:Y:S01]  /*e6d0*/  R2UR UR5, R157 ;  /* 0x000000009d0572ca */ /* 0x000fe200000e0000 */
[----:B------:R-:W-:Y:S01]  /*e6e0*/  WARPGROUP.ARRIVE ;  /* 0x00000000000079c5 */ /* 0x000fe20000000000 */
[----:B------:R-:W-:Y:S01]  /*e6f0*/  UMOV UR7, 0x80000020 ;  /* 0x8000002000077882 */ /* 0x000fe20000000000 */
[----:B------:R-:W-:Y:S01]  /*e700*/  USHF.R.U32.HI UR60, URZ, 0x4, UR60 ;  /* 0x000000043f3c7899 */ /* 0x000fe2000801163c */
[----:B---3--:R-:W3:Y:S01]  /*e710*/  SHFL.BFLY PT, R3, R6, 0x2, 0x1f ;  /* 0x0c401f0006037f89 */ /* 0x008ee200000e0000 */
[----:B------:R-:W-:Y:S02]  /*e720*/  IMAD.U32 R9, RZ, RZ, UR10 ;  /* 0x0000000aff097e24 */ /* 0x000fe4000f8e00ff */
[----:B------:R-:W-:Y:S01]  /*e730*/  ULOP3.LUT UR60, UR60, 0x3fff, URZ, 0xc0, !UPT ;  /* 0x00003fff3c3c7892 */ /* 0x000fe2000f8ec03f */
[----:B0-2-4-:R-:W0:Y:S01]  /*e740*/  SHFL.BFLY PT, R0, R5, 0x2, 0x1f ;  /* 0x0c401f0005007f89 */ /* 0x015e2200000e0000 */
[----:B------:R-:W-:Y:S01]  /*e750*/  IMAD.MOV.U32 R8, RZ, RZ, RZ ;  /* 0x000000ffff087224 */ /* 0x000fe200078e00ff */
[----:B------:R-:W-:Y:S01]  /*e760*/  @!P1 IADD3 R9, R9, 0x31c60, RZ ;  /* 0x00031c6009099810 */ /* 0x000fe20007ffe0ff */
[----:B------:R-:W-:-:S02]  /*e770*/  ULOP3.LUT UR8, UR60, 0x2400000, URZ, 0xfc, !UPT ;  /* 0x024000003c087892 */ /* 0x000fc4000f8efc3f */
[----:B------:R-:W-:Y:S01]  /*e780*/  ULOP3.LUT UR9, UR5, 0x10000, URZ, 0xfc, !UPT ;  /* 0x0001000005097892 */ /* 0x000fe2000f8efc3f */
[----:B------:R-:W-:Y:S01]  /*e790*/  @!P1 PRMT R9, RZ, 0x654, R9 ;  /* 0x00000654ff099816 */ /* 0x000fe20000000009 */
[----:B------:R-:W-:Y:S01]  /*e7a0*/  UIMAD UR8, UR4, 0x6c0, UR8 ;  /* 0x000006c0040878a4 */ /* 0x000fe2000f8e0208 */
[----:B------:R-:W-:-:S04]  /*e7b0*/  UMOV UR5, 0xc0000010 ;  /* 0xc000001000057882 */ /* 0x000fc80000000000 */
[----:B------:R-:W-:Y:S02]  /*e7c0*/  UMOV UR4, UR9 ;  /* 0x0000000900047c82 */ /* 0x000fe40008000000 */
[----:B------:R-:W-:Y:S02]  /*e7d0*/  UMOV UR6, UR8 ;  /* 0x0000000800067c82 */ /* 0x000fe40008000000 */
[----:B------:R-:W-:Y:S01]  /*e7e0*/  HGMMA.64x96x16.F32 R24, gdesc[UR4].tnspB, R24, gsb0 ;  /* 0x41600000041879f0 */ /* 0x000fe20008000818 */
[----:B------:R-:W-:Y:S02]  /*e7f0*/  UIADD3 UR4, UR9, 0x180, URZ ;  /* 0x0000018009047890 */ /* 0x000fe4000fffe03f */
[----:B------:R-:W-:Y:S01]  /*e800*/  UIADD3 UR6, UR8, 0x40, URZ ;  /* 0x0000004008067890 */ /* 0x000fe2000fffe03f */
[----:B---3--:R-:W-:Y:S01]  /*e810*/  FADD.FTZ R3, R3, R6 ;  /* 0x0000000603037221 */ /* 0x008fe20000010000 */
[----:B------:R-:W-:Y:S01]  /*e820*/  UMOV UR5, 0xc0000010 ;  /* 0xc000001000057882 */ /* 0x000fe20000000000 */
[----:B------:R-:W-:Y:S01]  /*e830*/  UMOV UR7, 0x80000020 ;  /* 0x8000002000077882 */ /* 0x000fe20000000000 */
[----:B------:R-:W-:-:S02]  /*e840*/  IMAD.MOV.U32 R6, RZ, RZ, -0x800000 ;  /* 0xff800000ff067424 */ /* 0x000fc400078e00ff */
[----:B0-----:R-:W-:Y:S02]  /*e850*/  FADD.FTZ R2, R0, R5 ;  /* 0x0000000500027221 */ /* 0x001fe40000010000 */
[----:B------:R-:W0:Y:S04]  /*e860*/  SHFL.BFLY PT, R0, R3, 0x1, 0x1f ;  /* 0x0c201f0003007f89 */ /* 0x000e2800000e0000 */
[----:B------:R-:W2:Y:S01]  /*e870*/  SHFL.BFLY PT, R7, R2, 0x1, 0x1f ;  /* 0x0c201f0002077f89 */ /* 0x000ea200000e0000 */
[----:B0-----:R-:W-:Y:S01]  /*e880*/  FADD.FTZ R10, R3, R0 ;  /* 0x00000000030a7221 */ /* 0x001fe20000010000 */
[----:B------:R-:W-:Y:S02]  /*e890*/  IMAD.MOV.U32 R0, RZ, RZ, -0x800000 ;  /* 0xff800000ff007424 */ /* 0x000fe400078e00ff */
[----:B--2---:R-:W-:-:S02]  /*e8a0*/  FADD.FTZ R11, R2, R7 ;  /* 0x00000007020b7221 */ /* 0x004fc40000010000 */
[----:B------:R-:W-:Y:S01]  /*e8b0*/  FSETP.NE.FTZ.AND P0, PT, R10, RZ, PT ;  /* 0x000000ff0a00720b */ /* 0x000fe20003f15000 */
[----:B------:R-:W-:Y:S02]  /*e8c0*/  IMAD.MOV.U32 R7, RZ, RZ, RZ ;  /* 0x000000ffff077224 */ /* 0x000fe400078e00ff */
[----:B------:R-:W-:-:S10]  /*e8d0*/  FSETP.NE.FTZ.AND P2, PT, R11, RZ, PT ;  /* 0x000000ff0b00720b */ /* 0x000fd40003f55000 */
[----:B-1----:R-:W0:Y:S01]  /*e8e0*/  @P0 MUFU.LG2 R4, R10 ;  /* 0x0000000a00040308 */ /* 0x002e220000000c00 */
        /* <DEDUP_REMOVED lines=112> */
.L_x_11266:
[----:B------:R-:W-:Y:S05]  /*eff0*/  @P0 BRA `(.L_x_11297) ;  /* 0x0000001000880947 */ /* 0x000fea0003800000 */
[----:B------:R-:W2:Y:S01]  /*f000*/  LDL.LU R26, [R1] ;  /* 0x00000000011a7983 */ /* 0x000ea20000300800 */
[----:B------:R-:W0:Y:S01]  /*f010*/  LDC R11, c[0x0][0xbe8] ;  /* 0x0002fa00ff0b7b82 */ /* 0x000e220000000800 */
[----:B------:R-:W-:Y:S01]  /*f020*/  ULDC.64 UR4, c[0x0][0xbd0] ;  /* 0x0002f40000047ab9 */ /* 0x000fe20000000a00 */
[----:B------:R-:W-:Y:S01]  /*f030*/  ULDC.64 UR6, c[0x0][0xb38] ;  /* 0x0002ce0000067ab9 */ /* 0x000fe20000000a00 */
[----:B------:R-:W1:Y:S05]  /*f040*/  S2R R7, SR_TID.X ;  /* 0x0000000000077919 */ /* 0x000e6a0000002100 */
[----:B------:R-:W3:Y:S01]  /*f050*/  S2UR UR9, SR_CTAID.Z ;  /* 0x00000000000979c3 */ /* 0x000ee20000002700 */
[----:B------:R-:W4:Y:S07]  /*f060*/  S2R R27, SR_CTAID.X ;  /* 0x00000000001b7919 */ /* 0x000f2e0000002500 */
[----:B------:R-:W5:Y:S08]  /*f070*/  LDC.64 R18, c[0x0][0xbd8] ;  /* 0x0002f600ff127b82 */ /* 0x000f700000000a00 */
[----:B------:R-:W4:Y:S08]  /*f080*/  S2UR UR8, SR_CTAID.Y ;  /* 0x00000000000879c3 */ /* 0x000f300000002600 */
[----:B------:R-:W4:Y:S01]  /*f090*/  LDC R29, c[0x0][0xc50] ;  /* 0x00031400ff1d7b82 */ /* 0x000f220000000800 */
[----:B-1----:R-:W-:-:S05]  /*f0a0*/  VIADD R8, R7, 0xffffff80 ;  /* 0xffffff8007087836 */ /* 0x002fca0000000000 */
[----:B------:R-:W-:Y:S02]  /*f0b0*/  SHF.R.S32.HI R9, RZ, 0x1f, R8 ;  /* 0x0000001fff097819 */ /* 0x000fe40000011408 */
[----:B------:R-:W1:Y:S02]  /*f0c0*/  LDC.64 R22, c[0x0][0xb40] ;  /* 0x0002d000ff167b82 */ /* 0x000e640000000a00 */
[----:B------:R-:W-:-:S04]  /*f0d0*/  LEA.HI R12, R9, R8, RZ, 0x7 ;  /* 0x00000008090c7211 */ /* 0x000fc800078f38ff */
[----:B------:R-:W-:-:S05]  /*f0e0*/  LOP3.LUT R7, R12, 0xffffff80, RZ, 0xc0, !PT ;  /* 0xffffff800c077812 */ /* 0x000fca00078ec0ff */
[----:B------:R-:W-:-:S05]  /*f0f0*/  IMAD.IADD R7, R8, 0x1, -R7 ;  /* 0x0000000108077824 */ /* 0x000fca00078e0a07 */
[----:B------:R-:W-:-:S04]  /*f100*/  SHF.R.S32.HI R14, RZ, 0x1f, R7 ;  /* 0x0000001fff0e7819 */ /* 0x000fc80000011407 */
[----:B------:R-:W-:Y:S02]  /*f110*/  LEA.HI R10, R14, R7, RZ, 0x2 ;  /* 0x000000070e0a7211 */ /* 0x000fe400078f10ff */
[----:B------:R-:W-:Y:S02]  /*f120*/  LEA.HI R9, R9, R8, RZ, 0x2 ;  /* 0x0000000809097211 */ /* 0x000fe400078f10ff */
[--C-:B------:R-:W-:Y:S02]  /*f130*/  SHF.R.S32.HI R13, RZ, 0x2, R10.reuse ;  /* 0x00000002ff0d7819 */ /* 0x100fe4000001140a */
[----:B------:R-:W-:Y:S02]  /*f140*/  SHF.R.S32.HI R16, RZ, 0x1f, R10 ;  /* 0x0000001fff107819 */ /* 0x000fe4000001140a */
[----:B------:R-:W-:Y:S02]  /*f150*/  LOP3.LUT R9, R9, 0xfffffffc, RZ, 0xc0, !PT ;  /* 0xfffffffc09097812 */ /* 0x000fe400078ec0ff */
[----:B------:R-:W-:-:S02]  /*f160*/  LEA.HI R16, R16, R13, RZ, 0x3 ;  /* 0x0000000d10107211 */ /* 0x000fc400078f18ff */
[----:B0-----:R-:W-:Y:S01]  /*f170*/  ISETP.NE.AND P0, PT, R11, 0x1, PT ;  /* 0x000000010b00780c */ /* 0x001fe20003f05270 */
[----:B------:R-:W-:Y:S01]  /*f180*/  IMAD.IADD R15, R8, 0x1, -R9 ;  /* 0x00000001080f7824 */ /* 0x000fe200078e0a09 */
[----:B------:R-:W-:Y:S02]  /*f190*/  LOP3.LUT R16, R16, 0xfffffff8, RZ, 0xc0, !PT ;  /* 0xfffffff810107812 */ /* 0x000fe400078ec0ff */
[----:B------:R-:W-:-:S03]  /*f1a0*/  SHF.R.S32.HI R12, RZ, 0x7, R12 ;  /* 0x00000007ff0c7819 */ /* 0x000fc6000001140c */
[----:B------:R-:W-:Y:S01]  /*f1b0*/  IMAD.IADD R8, R13, 0x1, -R16 ;  /* 0x000000010d087824 */ /* 0x000fe200078e0a10 */
[----:B------:R-:W-:Y:S01]  /*f1c0*/  LEA.HI R13, R15, R15, RZ, 0x1 ;  /* 0x0000000f0f0d7211 */ /* 0x000fe200078f08ff */
[----:B------:R-:W-:Y:S01]  /*f1d0*/  IMAD.HI R9, R12, 0x55555556, RZ ;  /* 0x555555560c097827 */ /* 0x000fe200078e02ff */
[----:B------:R-:W-:Y:S02]  /*f1e0*/  LEA.HI R14, R14, R7, RZ, 0x5 ;  /* 0x000000070e0e7211 */ /* 0x000fe400078f28ff */
[----:B------:R-:W-:Y:S01]  /*f1f0*/  LOP3.LUT R16, R13, 0x1ffffffe, RZ, 0xc0, !PT ;  /* 0x1ffffffe0d107812 */ /* 0x000fe200078ec0ff */
[----:B------:R-:W0:Y:S01]  /*f200*/  @P0 LDC R21, c[0x0][0xbec] ;  /* 0x0002fb00ff150b82 */ /* 0x000e220000000800 */
[----:B------:R-:W-:Y:S02]  /*f210*/  LEA.HI R9, R9, R9, RZ, 0x1 ;  /* 0x0000000909097211 */ /* 0x000fe400078f08ff */
[----:B------:R-:W-:-:S03]  /*f220*/  SHF.R.S32.HI R13, RZ, 0x5, R14 ;  /* 0x00000005ff0d7819 */ /* 0x000fc6000001140e */
[----:B------:R-:W-:Y:S02]  /*f230*/  IMAD R73, R9, -0x3, R12 ;  /* 0xfffffffd09497824 */ /* 0x000fe400078e020c */
[----:B------:R-:W-:Y:S01]  /*f240*/  IMAD R12, R13, 0x10, R8 ;  /* 0x000000100d0c7824 */ /* 0x000fe200078e0208 */
[----:B------:R-:W1:Y:S01]  /*f250*/  @P0 LDC R20, c[0x0][0xbf0] ;  /* 0x0002fc00ff140b82 */ /* 0x000e620000000800 */
[----:B------:R-:W-:Y:S02]  /*f260*/  IMAD.IADD R75, R15, 0x1, -R16 ;  /* 0x000000010f4b7824 */ /* 0x000fe400078e0a10 */
[----:B------:R-:W-:-:S05]  /*f270*/  IMAD R14, R73, 0x40, R12 ;  /* 0x00000040490e7824 */ /* 0x000fca00078e020c */
[----:B------:R-:W1:Y:S08]  /*f280*/  @P0 LDC R73, c[0x0][0xbec] ;  /* 0x0002fb00ff490b82 */ /* 0x000e700000000800 */
[----:B------:R-:W1:Y:S01]  /*f290*/  @P0 LDC R28, c[0x0][0xbf0] ;  /* 0x0002fc00ff1c0b82 */ /* 0x000e620000000800 */
[----:B------:R-:W-:Y:S01]  /*f2a0*/  LOP3.LUT R10, R10, 0x7ffffffc, RZ, 0xc0, !PT ;  /* 0x7ffffffc0a0a7812 */ /* 0x000fe200078ec0ff */
[----:B------:R-:W-:Y:S01]  /*f2b0*/  ULDC.64 UR10, c[0x0][0x208] ;  /* 0x00008200000a7ab9 */ /* 0x000fe20000000a00 */
[----:B------:R-:W-:Y:S01]  /*f2c0*/  BSSY B0, `(.L_x_11298) ;  /* 0x00000a7000007945 */ /* 0x000fe20003800000 */
[----:B--2---:R-:W-:Y:S01]  /*f2d0*/  SHF.R.S32.HI R17, RZ, 0x1f, R26 ;  /* 0x0000001fff117819 */ /* 0x004fe2000001141a */
[----:B------:R-:W-:-:S04]  /*f2e0*/  IMAD.WIDE.U32 R8, R26, UR4, RZ ;  /* 0x000000041a087c25 */ /* 0x000fc8000f8e00ff */
[----:B------:R-:W-:Y:S01]  /*f2f0*/  IMAD R13, R17, UR4, RZ ;  /* 0x00000004110d7c24 */ /* 0x000fe2000f8e02ff */
[----:B---3--:R-:W-:-:S03]  /*f300*/  USHF.R.S32.HI UR4, URZ, 0x1f, UR9 ;  /* 0x0000001f3f047899 */ /* 0x008fc60008011409 */
[----:B------:R-:W-:Y:S02]  /*f310*/  IMAD R15, R26, UR5, R13 ;  /* 0x000000051a0f7c24 */ /* 0x000fe4000f8e020d */
[----:B------:R-:W-:Y:S02]  /*f320*/  IMAD R17, R17, UR6, RZ ;  /* 0x0000000611117c24 */ /* 0x000fe4000f8e02ff */
[----:B------:R-:W-:Y:S02]  /*f330*/  IMAD.IADD R9, R9, 0x1, R15 ;  /* 0x0000000109097824 */ /* 0x000fe400078e020f */
[----:B-----5:R-:W-:Y:S02]  /*f340*/  IMAD R16, R18, UR4, RZ ;  /* 0x0000000412107c24 */ /* 0x020fe4000f8e02ff */
[----:B------:R-:W-:Y:S02]  /*f350*/  IMAD R15, R75, 0x8, R14 ;  /* 0x000000084b0f7824 */ /* 0x000fe400078e020e */
[----:B------:R-:W-:-:S04]  /*f360*/  IMAD.WIDE.U32 R12, R26, UR6, RZ ;  /* 0x000000061a0c7c25 */ /* 0x000fc8000f8e00ff */
[----:B------:R-:W-:Y:S01]  /*f370*/  IMAD R17, R26, UR7, R17 ;  /* 0x000000071a117c24 */ /* 0x000fe2000f8e0211 */
[----:B------:R-:W-:Y:S01]  /*f380*/  ULDC.64 UR6, c[0x0][0xb48] ;  /* 0x0002d20000067ab9 */ /* 0x000fe20000000a00 */
[----:B------:R-:W-:Y:S02]  /*f390*/  IMAD R19, R19, UR9, R16 ;  /* 0x0000000913137c24 */ /* 0x000fe4000f8e0210 */
[----:B----4-:R-:W-:Y:S02]  /*f3a0*/  IMAD R16, R27, 0xc0, R15 ;  /* 0x000000c01b107824 */ /* 0x010fe400078e020f */
[----:B------:R-:W-:Y:S02]  /*f3b0*/  IMAD.MOV R26, RZ, RZ, -R26 ;  /* 0x000000ffff1a7224 */ /* 0x000fe400078e0a1a */
[----:B------:R-:W-:Y:S02]  /*f3c0*/  IMAD.IADD R13, R13, 0x1, R17 ;  /* 0x000000010d0d7824 */ /* 0x000fe400078e0211 */
[----:B0-----:R-:W-:-:S04]  /*f3d0*/  @P0 IMAD.HI.U32 R17, R16, R21, RZ ;  /* 0x0000001510110227 */ /* 0x001fc800078e00ff */
[----:B------:R-:W-:-:S04]  /*f3e0*/  IMAD.WIDE.U32 R8, R18, UR9, R8 ;  /* 0x0000000912087c25 */ /* 0x000fc8000f8e0008 */
[----:B------:R-:W-:Y:S02]  /*f3f0*/  IMAD R29, R29, R26, UR8 ;  /* 0x000000081d1d7e24 */ /* 0x000fe4000f8e021a */
[C---:B-1----:R-:W-:Y:S01]  /*f400*/  IMAD R18, R22.reuse, UR4, RZ ;  /* 0x0000000416127c24 */ /* 0x042fe2000f8e02ff */
[----:B------:R-:W-:Y:S01]  /*f410*/  ULDC.64 UR4, c[0x0][0xbe0] ;  /* 0x0002f80000047ab9 */ /* 0x000fe20000000a00 */
[----:B------:R-:W-:Y:S01]  /*f420*/  IMAD.MOV.U32 R15, RZ, RZ, R16 ;  /* 0x000000ffff0f7224 */ /* 0x000fe200078e0010 */
[----:B------:R-:W-:Y:S01]  /*f430*/  @P0 SHF.R.U32.HI R15, RZ, R20, R17 ;  /* 0x00000014ff0f0219 */ /* 0x000fe20000011611 */
[----:B------:R-:W-:Y:S01]  /*f440*/  IMAD.IADD R9, R9, 0x1, R19 ;  /* 0x0000000109097824 */ /* 0x000fe200078e0213 */
[----:B------:R-:W-:Y:S01]  /*f450*/  SHF.R.S32.HI R20, RZ, 0x1f, R29 ;  /* 0x0000001fff147819 */ /* 0x000fe2000001141d */
[----:B------:R-:W-:Y:S02]  /*f460*/  IMAD R19, R23, UR9, R18 ;  /* 0x0000000917137c24 */ /* 0x000fe4000f8e0212 */
[----:B------:R-:W-:Y:S01]  /*f470*/  IMAD.WIDE.U32 R12, R22, UR9, R12 ;  /* 0x00000009160c7c25 */ /* 0x000fe2000f8e000c */
[----:B------:R-:W-:-:S03]  /*f480*/  ULDC.64 UR8, c[0x0][0xb28] ;  /* 0x0002ca0000087ab9 */ /* 0x000fc60000000a00 */
[----:B------:R-:W-:-:S04]  /*f490*/  @P0 IMAD.HI.U32 R73, R16, R73, RZ ;  /* 0x0000004910490227 */ /* 0x000fc800078e00ff */
[----:B------:R-:W-:Y:S02]  /*f4a0*/  IMAD.IADD R13, R13, 0x1, R19 ;  /* 0x000000010d0d7824 */ /* 0x000fe400078e0213 */
[----:B------:R-:W-:Y:S02]  /*f4b0*/  IMAD R19, R20, UR6, RZ ;  /* 0x0000000614137c24 */ /* 0x000fe4000f8e02ff */
[----:B------:R-:W-:-:S04]  /*f4c0*/  IMAD.WIDE.U32 R8, R29, UR4, R8 ;  /* 0x000000041d087c25 */ /* 0x000fc8000f8e0008 */
[----:B------:R-:W-:Y:S01]  /*f4d0*/  IMAD.MOV.U32 R17, RZ, RZ, R16 ;  /* 0x000000ffff117224 */ /* 0x000fe200078e0010 */
[----:B------:R-:W-:Y:S01]  /*f4e0*/  @P0 SHF.R.U32.HI R17, RZ, R28, R73 ;  /* 0x0000001cff110219 */ /* 0x000fe20000011649 */
[----:B------:R-:W-:Y:S01]  /*f4f0*/  IMAD R18, R20, UR4, RZ ;  /* 0x0000000414127c24 */ /* 0x000fe2000f8e02ff */
[----:B------:R-:W-:Y:S01]  /*f500*/  BAR.SYNC.DEFER_BLOCKING 0x1, 0x180 ;  /* 0x0046000000007b1d */ /* 0x000fe20000010000 */
[----:B------:R-:W-:Y:S01]  /*f510*/  IMAD R21, R29, UR7, R19 ;  /* 0x000000071d157c24 */ /* 0x000fe2000f8e0213 */
[--C-:B------:R-:W-:Y:S02]  /*f520*/  SHF.R.S32.HI R19, RZ, 0x1f, R15.reuse ;  /* 0x0000001fff137819 */ /* 0x100fe4000001140f */
[----:B------:R-:W-:Y:S01]  /*f530*/  IADD3 R8, P0, R15, R8, RZ ;  /* 0x000000080f087210 */ /* 0x000fe20007f1e0ff */
[----:B------:R-:W-:Y:S02]  /*f540*/  IMAD.MOV R15, RZ, RZ, -R15 ;  /* 0x000000ffff0f7224 */ /* 0x000fe400078e0a0f */
[C---:B------:R-:W-:Y:S01]  /*f550*/  IMAD R20, R29.reuse, UR5, R18 ;  /* 0x000000051d147c24 */ /* 0x040fe2000f8e0212 */
[----:B------:R-:W-:Y:S01]  /*f560*/  SHF.R.S32.HI R18, RZ, 0x1f, R17 ;  /* 0x0000001fff127819 */ /* 0x000fe20000011411 */
[----:B------:R-:W-:Y:S01]  /*f570*/  IMAD.WIDE.U32 R12, R29, UR6, R12 ;  /* 0x000000061d0c7c25 */ /* 0x000fe2000f8e000c */
[----:B------:R-:W-:Y:S01]  /*f580*/  ULDC.64 UR4, c[0x0][0xb30] ;  /* 0x0002cc0000047ab9 */ /* 0x000fe20000000a00 */
[----:B------:R-:W-:-:S02]  /*f590*/  ULDC.64 UR6, c[0x0][0xbc8] ;  /* 0x0002f20000067ab9 */ /* 0x000fc40000000a00 */
[----:B------:R-:W-:Y:S02]  /*f5a0*/  IMAD.MOV R22, RZ, RZ, -R17 ;  /* 0x000000ffff167224 */ /* 0x000fe400078e0a11 */
[----:B------:R-:W-:Y:S01]  /*f5b0*/  IMAD R15, R11, R15, R16 ;  /* 0x0000000f0b0f7224 */ /* 0x000fe200078e0210 */
[----:B------:R-:W-:Y:S01]  /*f5c0*/  IADD3.X R9, R19, R9, R20, P0, !PT ;  /* 0x0000000913097210 */ /* 0x000fe200007fe414 */
[----:B------:R-:W-:Y:S02]  /*f5d0*/  IMAD.IADD R13, R13, 0x1, R21 ;  /* 0x000000010d0d7824 */ /* 0x000fe400078e0215 */
[----:B------:R-:W-:Y:S02]  /*f5e0*/  IMAD R18, R18, UR4, RZ ;  /* 0x0000000412127c24 */ /* 0x000fe4000f8e02ff */
[----:B------:R-:W-:Y:S01]  /*f5f0*/  IMAD R19, R11, R22, R16 ;  /* 0x000000160b137224 */ /* 0x000fe200078e0210 */
[----:B------:R-:W-:Y:S01]  /*f600*/  SHF.R.S32.HI R16, RZ, 0x1f, R15 ;  /* 0x0000001fff107819 */ /* 0x000fe2000001140f */
[----:B------:R-:W-:-:S02]  /*f610*/  IMAD R21, R17, UR5, R18 ;  /* 0x0000000511157c24 */ /* 0x000fc4000f8e0212 */
[----:B------:R-:W-:Y:S01]  /*f620*/  IMAD.WIDE.U32 R12, R17, UR4, R12 ;  /* 0x00000004110c7c25 */ /* 0x000fe2000f8e000c */
[----:B------:R-:W-:Y:S01]  /*f630*/  SHF.R.S32.HI R17, RZ, 0x1f, R19 ;  /* 0x0000001fff117819 */ /* 0x000fe20000011413 */
[----:B------:R-:W0:Y:S02]  /*f640*/  S2UR UR5, SR_CgaCtaId ;  /* 0x00000000000579c3 */ /* 0x000e240000008800 */
[----:B------:R-:W-:Y:S02]  /*f650*/  IMAD R16, R16, UR6, RZ ;  /* 0x0000000610107c24 */ /* 0x000fe4000f8e02ff */
[----:B------:R-:W-:Y:S02]  /*f660*/  IMAD R18, R17, UR8, RZ ;  /* 0x0000000811127c24 */ /* 0x000fe4000f8e02ff */
[----:B------:R-:W-:Y:S02]  /*f670*/  IMAD.IADD R13, R13, 0x1, R21 ;  /* 0x000000010d0d7824 */ /* 0x000fe400078e0215 */
[----:B------:R-:W-:-:S02]  /*f680*/  IMAD R17, R15, UR7, R16 ;  /* 0x000000070f117c24 */ /* 0x000fc4000f8e0210 */
[----:B------:R-:W-:Y:S01]  /*f690*/  IMAD.WIDE.U32 R8, R15, UR6, R8 ;  /* 0x000000060f087c25 */ /* 0x000fe2000f8e0008 */
[----:B------:R-:W-:-:S03]  /*f6a0*/  ULDC.64 UR6, c[0x0][0xba8] ;  /* 0x0002ea0000067ab9 */ /* 0x000fc60000000a00 */
[C---:B------:R-:W-:Y:S01]  /*f6b0*/  IMAD R21, R19.reuse, UR9, R18 ;  /* 0x0000000913157c24 */ /* 0x040fe2000f8e0212 */
[----:B------:R-:W-:Y:S01]  /*f6c0*/  LEA R18, P0, R8, UR6, 0x2 ;  /* 0x0000000608127c11 */ /* 0x000fe2000f8010ff */
[----:B------:R-:W-:Y:S01]  /*f6d0*/  IMAD.WIDE.U32 R12, R19, UR8, R12 ;  /* 0x00000008130c7c25 */ /* 0x000fe2000f8e000c */
[----:B------:R-:W-:Y:S01]  /*f6e0*/  ULDC.64 UR8, c[0x0][0xb00] ;  /* 0x0002c00000087ab9 */ /* 0x000fe20000000a00 */
[----:B------:R-:W-:Y:S01]  /*f6f0*/  UMOV UR4, 0x400 ;  /* 0x0000040000047882 */ /* 0x000fe20000000000 */
[----:B------:R-:W-:Y:S01]  /*f700*/  ULDC UR6, c[0x0][0xa88] ;  /* 0x0002a20000067ab9 */ /* 0x000fe20000000800 */
[----:B------:R-:W-:Y:S01]  /*f710*/  IMAD.IADD R15, R9, 0x1, R17 ;  /* 0x00000001090f7824 */ /* 0x000fe200078e0211 */
[----:B------:R-:W-:Y:S01]  /*f720*/  LEA R26, P1, R12, UR8, 0x2 ;  /* 0x000000080c1a7c11 */ /* 0x000fe2000f8210ff */
[----:B------:R-:W-:-:S03]  /*f730*/  IMAD.IADD R9, R13, 0x1, R21 ;  /* 0x000000010d097824 */ /* 0x000fc600078e0215 */
[----:B------:R-:W-:Y:S01]  /*f740*/  LEA.HI.X R17, R8, UR7, R15, 0x2, P0 ;  /* 0x0000000708117c11 */ /* 0x000fe200080f140f */
[----:B------:R-:W-:Y:S01]  /*f750*/  IMAD R16, R27, 0xc0, R14 ;  /* 0x000000c01b107824 */ /* 0x000fe200078e020e */
[----:B------:R-:W-:Y:S01]  /*f760*/  LEA.HI.X R27, R12, UR9, R9, 0x2, P1 ;  /* 0x000000090c1b7c11 */ /* 0x000fe200088f1409 */
[----:B------:R-:W-:Y:S04]  /*f770*/  SHFL.IDX PT, R14, R18, 0x1, 0x1c1f ;  /* 0x003c1f00120e7f89 */ /* 0x000fe800000e0000 */
[----:B------:R-:W-:Y:S04]  /*f780*/  SHFL.IDX PT, R12, R18, RZ, 0x1c1f ;  /* 0x001c1fff120c7589 */ /* 0x000fe800000e0000 */
[----:B------:R-:W1:Y:S04]  /*f790*/  SHFL.IDX PT, R13, R17, RZ, 0x1c1f ;  /* 0x001c1fff110d7589 */ /* 0x000e6800000e0000 */
[----:B------:R-:W2:Y:S01]  /*f7a0*/  SHFL.IDX PT, R15, R17, 0x1, 0x1c1f ;  /* 0x003c1f00110f7f89 */ /* 0x000ea200000e0000 */
[----:B0-----:R-:W-:Y:S01]  /*f7b0*/  ULEA UR4, UR5, UR4, 0x18 ;  /* 0x0000000405047291 */ /* 0x001fe2000f8ec03f */
[----:B------:R-:W-:Y:S01]  /*f7c0*/  IMAD R21, R11, UR6, RZ ;  /* 0x000000060b157c24 */ /* 0x000fe2000f8e02ff */
[----:B------:R-:W-:Y:S01]  /*f7d0*/  LOP3.LUT P0, RZ, R7, 0x3, RZ, 0xc0, !PT ;  /* 0x0000000307ff7812 */ /* 0x000fe2000780c0ff */
[----:B------:R-:W-:Y:S01]  /*f7e0*/  VIADD R20, R16, 0x8 ;  /* 0x0000000810147836 */ /* 0x000fe20000000000 */
[----:B------:R-:W-:-:S02]  /*f7f0*/  UIADD3 UR4, UR4, 0x31c20, URZ ;  /* 0x00031c2004047890 */ /* 0x000fc4000fffe03f */
[-C--:B------:R-:W-:Y:S02]  /*f800*/  ISETP.GE.OR P1, PT, R16, R21.reuse, P0 ;  /* 0x000000151000720c */ /* 0x080fe40000726670 */
[-C--:B------:R-:W-:Y:S01]  /*f810*/  ISETP.GE.OR P0, PT, R20, R21.reuse, P0 ;  /* 0x000000151400720c */ /* 0x080fe20000706670 */
[----:B------:R-:W-:Y:S01]  /*f820*/  UPRMT UR4, URZ, 0x654, UR4 ;  /* 0x000006543f047896 */ /* 0x000fe20008000004 */
[----:B------:R-:W-:Y:S01]  /*f830*/  ISETP.GE.AND P2, PT, R16, R21, PT ;  /* 0x000000151000720c */ /* 0x000fe20003f46270 */
[----:B------:R-:W-:Y:S01]  /*f840*/  IMAD.IADD R7, R7, 0x1, -R10 ;  /* 0x0000000107077824 */ /* 0x000fe200078e0a0a */
[----:B------:R0:W3:Y:S04]  /*f850*/  SHFL.IDX PT, R8, R26, RZ, 0x1c1f ;  /* 0x001c1fff1a087589 */ /* 0x0000e800000e0000 */
[----:B------:R0:W4:Y:S02]  /*f860*/  SHFL.IDX PT, R9, R27, RZ, 0x1c1f ;  /* 0x001c1fff1b097589 */ /* 0x00012400000e0000 */
[----:B------:R-:W-:Y:S02]  /*f870*/  SYNCS.ARRIVE.TRANS64.RED.A1T0 RZ, [UR4], RZ ;  /* 0x000000ffffff79a7 */ /* 0x000fe40008100404 */
[----:B-1----:R0:W-:Y:S01]  /*f880*/  @!P1 ST.E desc[UR10][R12.64], R6 ;  /* 0x000000060c009985 */ /* 0x0021e2000c10190a */
[----:B------:R-:W-:-:S03]  /*f890*/  IMAD.SHL.U32 R7, R7, 0x2, RZ ;  /* 0x0000000207077824 */ /* 0x000fc600078e00ff */
[----:B--2---:R0:W-:Y:S01]  /*f8a0*/  @!P0 ST.E desc[UR10][R14.64], R0 ;  /* 0x000000000e008985 */ /* 0x0041e2000c10190a */
[----:B------:R-:W-:Y:S05]  /*f8b0*/  @P2 BRA `(.L_x_11299) ;  /* 0x00000004001c2947 */ /* 0x000fea0003800000 */
[C---:B0-----:R-:W-:Y:S01]  /*f8c0*/  VIADD R0, R7.reuse, 0x8 ;  /* 0x0000000807007836 */ /* 0x041fe20000000000 */
[----:B------:R-:W-:Y:S01]  /*f8d0*/  ULDC UR4, c[0x0][0xac8] ;  /* 0x0002b20000047ab9 */ /* 0x000fe20000000800 */
[C---:B------:R-:W-:Y:S01]  /*f8e0*/  VIADD R10, R7.reuse, 0x18 ;  /* 0x00000018070a7836 */ /* 0x040fe20000000000 */
[C---:B------:R-:W-:Y:S01]  /*f8f0*/  IADD3 R6, R7.reuse, 0x10, RZ ;  /* 0x0000001007067810 */ /* 0x040fe20007ffe0ff */
[C---:B------:R-:W-:Y:S01]  /*f900*/  VIADD R11, R7.reuse, 0x20 ;  /* 0x00000020070b7836 */ /* 0x040fe20000000000 */
[----:B------:R-:W-:Y:S01]  /*f910*/  ISETP.GE.AND P1, PT, R0, UR4, PT ;  /* 0x0000000400007c0c */ /* 0x000fe2000bf26270 */
[----:B------:R-:W-:Y:S01]  /*f920*/  ULDC.64 UR6, c[0x0][0x208] ;  /* 0x0000820000067ab9 */ /* 0x000fe20000000a00 */
[----:B------:R-:W-:Y:S01]  /*f930*/  ISETP.GE.AND P2, PT, R6, UR4, PT ;  /* 0x0000000406007c0c */ /* 0x000fe2000bf46270 */
[C---:B------:R-:W-:Y:S01]  /*f940*/  VIADD R22, R7.reuse, 0x38 ;  /* 0x0000003807167836 */ /* 0x040fe20000000000 */
[----:B------:R-:W-:Y:S01]  /*f950*/  ISETP.GE.AND P3, PT, R10, UR4, PT ;  /* 0x000000040a007c0c */ /* 0x000fe2000bf66270 */
[----:B------:R-:W-:Y:S01]  /*f960*/  VIADD R23, R7, 0x40 ;  /* 0x0000004007177836 */ /* 0x000fe20000000000 */
[----:B------:R-:W-:-:S02]  /*f970*/  ISETP.GE.AND P4, PT, R11, UR4, PT ;  /* 0x000000040b007c0c */ /* 0x000fc4000bf86270 */
[----:B------:R-:W-:-:S05]  /*f980*/  ISETP.GE.AND P0, PT, R7, UR4, PT ;  /* 0x0000000407007c0c */ /* 0x000fca000bf06270 */
[----:B------:R-:W-:Y:S02]  /*f990*/  @!P1 LEA.HI R0, R0, R0, RZ, 0x1 ;  /* 0x0000000000009211 */ /* 0x000fe400078f08ff */
[----:B------:R-:W-:Y:S02]  /*f9a0*/  @!P2 LEA.HI R6, R6, R6, RZ, 0x1 ;  /* 0x000000060606a211 */ /* 0x000fe400078f08ff */
[----:B------:R-:W-:Y:S02]  /*f9b0*/  @!P3 LEA.HI R12, R10, R10, RZ, 0x1 ;  /* 0x0000000a0a0cb211 */ /* 0x000fe400078f08ff */
[----:B------:R-:W-:Y:S02]  /*f9c0*/  @!P1 LOP3.LUT R13, R0, 0xfffffffe, RZ, 0xc0, !PT ;  /* 0xfffffffe000d9812 */ /* 0x000fe400078ec0ff */
[----:B------:R-:W-:Y:S01]  /*f9d0*/  @!P4 LEA.HI R0, R11, R11, RZ, 0x1 ;  /* 0x0000000b0b00c211 */ /* 0x000fe200078f08ff */
[----:B---34-:R-:W-:Y:S01]  /*f9e0*/  @!P0 IMAD.WIDE R10, R7, 0x4, R8 ;  /* 0x00000004070a8825 */ /* 0x018fe200078e0208 */
[----:B------:R-:W-:-:S02]  /*f9f0*/  @!P2 LOP3.LUT R15, R6, 0xfffffffe, RZ, 0xc0, !PT ;  /* 0xfffffffe060fa812 */ /* 0x000fc400078ec0ff */
[----:B------:R-:W-:Y:S01]  /*fa00*/  @!P3 LOP3.LUT R17, R12, 0xfffffffe, RZ, 0xc0, !PT ;  /* 0xfffffffe0c11b812 */ /* 0x000fe200078ec0ff */
[--C-:B------:R-:W-:Y:S01]  /*fa10*/  @!P1 IMAD.WIDE R12, R13, 0x4, R8.reuse ;  /* 0x000000040d0c9825 */ /* 0x100fe200078e0208 */
[----:B------:R-:W-:Y:S01]  /*fa20*/  @!P4 LOP3.LUT R19, R0, 0xfffffffe, RZ, 0xc0, !PT ;  /* 0xfffffffe0013c812 */ /* 0x000fe200078ec0ff */
[----:B------:R0:W-:Y:S02]  /*fa30*/  @!P0 ST.E.64 desc[UR6][R10.64], R24 ;  /* 0x000000180a008985 */ /* 0x0001e4000c101b06 */
[----:B------:R-:W-:Y:S02]  /*fa40*/  VIADD R0, R7, 0x28 ;  /* 0x0000002807007836 */ /* 0x000fe40000000000 */
[--C-:B------:R-:W-:Y:S01]  /*fa50*/  @!P2 IMAD.WIDE R14, R15, 0x4, R8.reuse ;  /* 0x000000040f0ea825 */ /* 0x100fe200078e0208 */
[----:B------:R1:W-:Y:S02]  /*fa60*/  @!P1 ST.E.64 desc[UR6][R12.64], R4 ;  /* 0x000000040c009985 */ /* 0x0003e4000c101b06 */
[----:B------:R-:W-:Y:S01]  /*fa70*/  ISETP.GE.AND P0, PT, R0, UR4, PT ;  /* 0x0000000400007c0c */ /* 0x000fe2000bf06270 */
[----:B------:R-:W-:Y:S01]  /*fa80*/  VIADD R6, R7, 0x30 ;  /* 0x0000003007067836 */ /* 0x000fe20000000000 */
[----:B------:R2:W-:Y:S01]  /*fa90*/  @!P2 ST.E.64 desc[UR6][R14.64], R32 ;  /* 0x000000200e00a985 */ /* 0x0005e2000c101b06 */
[----:B------:R-:W-:Y:S01]  /*faa0*/  @!P3 IMAD.WIDE R16, R17, 0x4, R8 ;  /* 0x000000041110b825 */ /* 0x000fe200078e0208 */
[----:B------:R-:W-:-:S02]  /*fab0*/  ISETP.GE.AND P2, PT, R22, UR4, PT ;  /* 0x0000000416007c0c */ /* 0x000fc4000bf46270 */
[----:B------:R-:W-:Y:S01]  /*fac0*/  ISETP.GE.AND P1, PT, R6, UR4, PT ;  /* 0x0000000406007c0c */ /* 0x000fe2000bf26270 */
[----:B------:R-:W-:Y:S01]  /*fad0*/  @!P4 IMAD.WIDE R18, R19, 0x4, R8 ;  /* 0x000000041312c825 */ /* 0x000fe200078e0208 */
[----:B------:R3:W-:Y:S01]  /*fae0*/  @!P3 ST.E.64 desc[UR6][R16.64], R36 ;  /* 0x000000241000b985 */ /* 0x0007e2000c101b06 */
[----:B------:R-:W-:Y:S02]  /*faf0*/  ISETP.GE.AND P3, PT, R23, UR4, PT ;  /* 0x0000000417007c0c */ /* 0x000fe4000bf66270 */
[C---:B0-----:R-:W-:Y:S01]  /*fb00*/  VIADD R10, R7.reuse, 0x48 ;  /* 0x00000048070a7836 */ /* 0x041fe20000000000 */
[----:B------:R0:W-:Y:S01]  /*fb10*/  @!P4 ST.E.64 desc[UR6][R18.64], R40 ;  /* 0x000000281200c985 */ /* 0x0001e2000c101b06 */
[C---:B-1----:R-:W-:Y:S01]  /*fb20*/  VIADD R5, R7.reuse, 0x58 ;  /* 0x0000005807057836 */ /* 0x042fe20000000000 */
        /* <DEDUP_REMOVED lines=32> */
.L_x_11299:
[----:B------:R-:W-:Y:S05]  /*fd30*/  BSYNC B0 ;  /* 0x0000000000007941 */ /* 0x000fea0003800000 */
.L_x_11298:
[----:B------:R-:W-:Y:S01]  /*fd40*/  ISETP.GE.AND P0, PT, R20, R21, PT ;  /* 0x000000151400720c */ /* 0x000fe20003f06270 */
[----:B01----:R0:W1:Y:S04]  /*fd50*/  SHFL.IDX PT, R15, R27, 0x1, 0x1c1f ;  /* 0x003c1f001b0f7f89 */ /* 0x00306800000e0000 */
        /* <DEDUP_REMOVED lines=22> */
[----:B----4-:R-:W-:Y:S01]  /*fec0*/  @!P3 LOP3.LUT R9, R0, 0xfffffffe, RZ, 0xc0, !PT ;  /* 0xfffffffe0009b812 */ /* 0x010fe200078ec0ff */
[----:B------:R-:W-:Y:S01]  /*fed0*/  VIADD R0, R7, 0x30 ;  /* 0x0000003007007836 */ /* 0x000fe20000000000 */
[----:B------:R-:W-:-:S02]  /*fee0*/  @!P4 LOP3.LUT R11, R4, 0xfffffffe, RZ, 0xc0, !PT ;  /* 0xfffffffe040bc812 */ /* 0x000fc400078ec0ff */
[----:B------:R-:W-:Y:S01]  /*fef0*/  @!P5 LOP3.LUT R13, R5, 0xfffffffe, RZ, 0xc0, !PT ;  /* 0xfffffffe050dd812 */ /* 0x000fe200078ec0ff */
[--C-:B-12---:R-:W-:Y:S01]  /*ff00*/  @!P2 IMAD.WIDE R4, R7, 0x4, R14.reuse ;  /* 0x000000040704a825 */ /* 0x106fe200078e020e */
[----:B------:R-:W-:Y:S02]  /*ff10*/  @!P0 LEA.HI R6, R6, R6, RZ, 0x1 ;  /* 0x0000000606068211 */ /* 0x000fe400078f08ff */
[----:B------:R-:W-:Y:S01]  /*ff20*/  ISETP.GE.AND P6, PT, R20, UR4, PT ;  /* 0x0000000414007c0c */ /* 0x000fe2000bfc6270 */
[--C-:B---3--:R-:W-:Y:S01]  /*ff30*/  @!P3 IMAD.WIDE R8, R9, 0x4, R14.reuse ;  /* 0x000000040908b825 */ /* 0x108fe200078e020e */
        /* <DEDUP_REMOVED lines=46> */
.L_x_11297:
[----:B------:R-:W0:Y:S02]  /*10220*/  S2R R2, SR_TID.X ;  /* 0x0000000000027919 */ /* 0x000e240000002100 */
[----:B0-----:R-:W-:-:S05]  /*10230*/  VIADD R0, R2, 0xffffff80 ;  /* 0xffffff8002007836 */ /* 0x001fca0000000000 */
        /* <DEDUP_REMOVED lines=10> */
[----:B------:R-:W2:Y:S01]  /*102e0*/  LDL.LU R7, [R1] ;  /* 0x0000000001077983 */ /* 0x000ea20000300800 */
[----:B------:R-:W-:Y:S01]  /*102f0*/  ISETP.NE.AND P0, PT, R6, 0x1, PT ;  /* 0x000000010600780c */ /* 0x000fe20003f05270 */
[----:B------:R-:W0:Y:S01]  /*10300*/  S2UR UR4, SR_CTAID.Z ;  /* 0x00000000000479c3 */ /* 0x000e220000002700 */
[----:B------:R-:W-:Y:S01]  /*10310*/  ULDC.64 UR6, c[0x0][0xbd0] ;  /* 0x0002f40000067ab9 */ /* 0x000fe20000000a00 */
[----:B------:R-:W-:-:S06]  /*10320*/  ULDC.64 UR10, c[0x0][0x208] ;  /* 0x00008200000a7ab9 */ /* 0x000fcc0000000a00 */
[----:B------:R-:W1:Y:S08]  /*10330*/  LDC.64 R12, c[0x0][0xbd8] ;  /* 0x0002f600ff0c7b82 */ /* 0x000e700000000a00 */
[----:B------:R-:W3:Y:S08]  /*10340*/  @P0 LDC R9, c[0x0][0xbec] ;  /* 0x0002fb00ff090b82 */ /* 0x000ef00000000800 */
[----:B------:R-:W4:Y:S01]  /*10350*/  S2UR UR8, SR_CTAID.Y ;  /* 0x00000000000879c3 */ /* 0x000f220000002600 */
[----:B0-----:R-:W-:-:S07]  /*10360*/  USHF.R.S32.HI UR5, URZ, 0x1f, UR4 ;  /* 0x0000001f3f057899 */ /* 0x001fce0008011404 */
[----:B------:R-:W4:Y:S01]  /*10370*/  LDC R8, c[0x0][0xc50] ;  /* 0x00031400ff087b82 */ /* 0x000f220000000800 */
[----:B-1----:R-:W-:-:S04]  /*10380*/  IMAD R10, R12, UR5, RZ ;  /* 0x000000050c0a7c24 */ /* 0x002fc8000f8e02ff */
[----:B------:R-:W-:-:S03]  /*10390*/  IMAD R13, R13, UR4, R10 ;  /* 0x000000040d0d7c24 */ /* 0x000fc6000f8e020a */
[----:B------:R-:W0:Y:S01]  /*103a0*/  @P0 LDC R11, c[0x0][0xbf0] ;  /* 0x0002fc00ff0b0b82 */ /* 0x000e220000000800 */
[----:B--2---:R-:W-:Y:S01]  /*103b0*/  SHF.R.S32.HI R4, RZ, 0x1f, R7 ;  /* 0x0000001fff047819 */ /* 0x004fe20000011407 */
[----:B------:R-:W-:-:S04]  /*103c0*/  IMAD.WIDE.U32 R2, R7, UR6, RZ ;  /* 0x0000000607027c25 */ /* 0x000fc8000f8e00ff */
[----:B------:R-:W-:-:S04]  /*103d0*/  IMAD R4, R4, UR6, RZ ;  /* 0x0000000604047c24 */ /* 0x000fc8000f8e02ff */
[----:B------:R-:W-:Y:S02]  /*103e0*/  IMAD R5, R7, UR7, R4 ;  /* 0x0000000707057c24 */ /* 0x000fe4000f8e0204 */
[----:B------:R-:W-:Y:S02]  /*103f0*/  IMAD.MOV R7, RZ, RZ, -R7 ;  /* 0x000000ffff077224 */ /* 0x000fe400078e0a07 */
[----:B---3--:R-:W-:-:S04]  /*10400*/  @P0 IMAD.HI.U32 R4, R0, R9, RZ ;  /* 0x0000000900040227 */ /* 0x008fc800078e00ff */
[----:B------:R-:W-:Y:S02]  /*10410*/  IMAD.IADD R3, R3, 0x1, R5 ;  /* 0x0000000103037824 */ /* 0x000fe400078e0205 */
[----:B------:R-:W-:Y:S01]  /*10420*/  IMAD.MOV.U32 R5, RZ, RZ, R0 ;  /* 0x000000ffff057224 */ /* 0x000fe200078e0000 */
[----:B0-----:R-:W-:Y:S01]  /*10430*/  @P0 SHF.R.U32.HI R5, RZ, R11, R4 ;  /* 0x0000000bff050219 */ /* 0x001fe20000011604 */
[----:B----4-:R-:W-:Y:S02]  /*10440*/  IMAD R9, R8, R7, UR8 ;  /* 0x0000000808097e24 */ /* 0x010fe4000f8e0207 */
[----:B------:R-:W-:Y:S01]  /*10450*/  IMAD.WIDE.U32 R2, R12, UR4, R2 ;  /* 0x000000040c027c25 */ /* 0x000fe2000f8e0002 */
[----:B------:R-:W-:Y:S01]  /*10460*/  IADD3 R7, -R5, RZ, RZ ;  /* 0x000000ff05077210 */ /* 0x000fe20007ffe1ff */
[----:B------:R-:W-:Y:S01]  /*10470*/  ULDC.64 UR4, c[0x0][0xbe0] ;  /* 0x0002f80000047ab9 */ /* 0x000fe20000000a00 */
[----:B------:R-:W-:Y:S01]  /*10480*/  SHF.R.S32.HI R4, RZ, 0x1f, R9 ;  /* 0x0000001fff047819 */ /* 0x000fe20000011409 */
[----:B------:R-:W-:-:S02]  /*10490*/  IMAD.IADD R3, R13, 0x1, R3 ;  /* 0x000000010d037824 */ /* 0x000fc400078e0203 */
[----:B------:R-:W-:Y:S02]  /*104a0*/  IMAD R7, R6, R7, R0 ;  /* 0x0000000706077224 */ /* 0x000fe400078e0200 */
[----:B------:R-:W-:Y:S02]  /*104b0*/  IMAD R4, R4, UR4, RZ ;  /* 0x0000000404047c24 */ /* 0x000fe4000f8e02ff */
[----:B------:R-:W-:Y:S01]  /*104c0*/  IMAD.WIDE.U32 R2, R9, UR4, R2 ;  /* 0x0000000409027c25 */ /* 0x000fe2000f8e0002 */
[----:B------:R-:W-:-:S03]  /*104d0*/  SHF.R.S32.HI R0, RZ, 0x1f, R7 ;  /* 0x0000001fff007819 */ /* 0x000fc60000011407 */
        /* <DEDUP_REMOVED lines=15> */
.L_x_11262:
        /* <DEDUP_REMOVED lines=18> */
.L_x_11300:
[----:B------:R-:W-:Y:S01]  /*106f0*/  ULDC UR43, c[0x0][0xc50] ;  /* 0x00031400002b7ab9 */ /* 0x000fe20000000800 */
[----:B------:R-:W-:Y:S01]  /*10700*/  UMOV UR36, UR6 ;  /* 0x0000000600247c82 */ /* 0x000fe20008000000 */
[----:B------:R-:W-:-:S11]  /*10710*/  UISETP.NE.AND UP0, UPT, UR43, 0x1, UPT ;  /* 0x000000012b00788c */ /* 0x000fd6000bf05270 */
[----:B------:R-:W-:Y:S01]  /*10720*/  @UP0 ULDC UR4, c[0x0][0xc54] ;  /* 0x0003150000040ab9 */ /* 0x000fe20000000800 */
[----:B------:R-:W-:Y:S01]  /*10730*/  @UP0 ULDC UR7, c[0x0][0xc58] ;  /* 0x0003160000070ab9 */ /* 0x000fe20000000800 */
[----:B------:R-:W-:-:S04]  /*10740*/  UIMAD.WIDE.U32 UR4, UR6, UR4, URZ ;  /* 0x00000004060472a5 */ /* 0x000fc8000f8e003f */
[----:B------:R-:W-:-:S12]  /*10750*/  @UP0 USHF.R.U32.HI UR36, URZ, UR7, UR5 ;  /* 0x000000073f240299 */ /* 0x000fd80008011605 */
.L_x_11301:
        /* <DEDUP_REMOVED lines=11> */
[----:B------:R-:W-:Y:S01]  /*10810*/  IMAD.MOV.U32 R25, RZ, RZ, RZ ;  /* 0x000000ffff197224 */ /* 0x000fe200078e00ff */
[----:B------:R-:W-:Y:S01]  /*10820*/  UISETP.NE.U32.AND UP0, UPT, UR6, URZ, UPT ;  /* 0x0000003f0600728c */ /* 0x000fe2000bf05070 */
[----:B------:R-:W-:Y:S01]  /*10830*/  UMOV UR8, 0xc0 ;  /* 0x000000c000087882 */ /* 0x000fe20000000000 */
[----:B------:R-:W-:Y:S02]  /*10840*/  ULDC UR5, c[0x0][0x288] ;  /* 0x0000a20000057ab9 */ /* 0x000fe40000000800 */
[----:B------:R-:W-:Y:S01]  /*10850*/  UISETP.NE.AND.EX UP0, UPT, UR7, URZ, UPT, UP0 ;  /* 0x0000003f0700728c */ /* 0x000fe2000bf05300 */
[----:B------:R-:W-:Y:S01]  /*10860*/  ULDC UR6, c[0x0][0x424] ;  /* 0x0001090000067ab9 */ /* 0x000fe20000000800 */
[----:B------:R-:W-:-:S02]  /*10870*/  UIADD3 UR10, -UR5, 0x90, URZ ;  /* 0x00000090050a7890 */ /* 0x000fc4000fffe13f */
[----:B------:R-:W-:Y:S01]  /*10880*/  USEL UR7, UR6, 0x1, UP0 ;  /* 0x0000000106077887 */ /* 0x000fe20008000000 */
[----:B------:R-:W-:-:S03]  /*10890*/  ULDC UR9, c[0x0][0x2f0] ;  /* 0x0000bc0000097ab9 */ /* 0x000fc60000000800 */
[----:B------:R-:W-:Y:S02]  /*108a0*/  UIMAD UR10, UR7, UR9, UR10 ;  /* 0x00000009070a72a4 */ /* 0x000fe4000f8e020a */
[----:B0-----:R-:W-:-:S03]  /*108b0*/  UIMAD UR8, UR4, UR8, 0xbf ;  /* 0x000000bf040874a4 */ /* 0x001fc6000f8e0208 */
        /* <DEDUP_REMOVED lines=21> */
[----:B------:R-:W-:Y:S05]  /*10a10*/  @!P0 BRA `(.L_x_11303) ;  /* 0x0000000000748947 */ /* 0x000fea0003800000 */
        /* <DEDUP_REMOVED lines=10> */
[----:B0-----:R-:W-:Y:S01]  /*10ac0*/  VIADD R2, R0, 0xffffffe ;  /* 0x0ffffffe00027836 */ /* 0x001fe20000000000 */
[----:B------:R-:W-:-:S05]  /*10ad0*/  IABS R0, R8 ;  /* 0x0000000800007213 */ /* 0x000fca0000000000 */
        /* <DEDUP_REMOVED lines=16> */
[----:B------:R-:W-:-:S07]  /*10be0*/  IMAD.MOV.U32 R25, RZ, RZ, R3 ;  /* 0x000000ffff197224 */ /* 0x000fce00078e0003 */
.L_x_11303:
        /* <DEDUP_REMOVED lines=29> */
.L_x_11304:
        /* <DEDUP_REMOVED lines=20> */
.L_x_11306:
        /* <DEDUP_REMOVED lines=15> */
.L_x_11305:
[----:B------:R-:W0:Y:S01]  /*10ff0*/  LDC.64 R2, c[0x0][0x9f8] ;  /* 0x00027e00ff027b82 */ /* 0x000e220000000a00 */
[----:B------:R-:W-:Y:S01]  /*11000*/  IMAD.MOV.U32 R18, RZ, RZ, R17 ;  /* 0x000000ffff127224 */ /* 0x000fe200078e0011 */
[----:B------:R-:W-:-:S06]  /*11010*/  ULDC.64 UR4, c[0x0][0x208] ;  /* 0x0000820000047ab9 */ /* 0x000fcc0000000a00 */
        /* <DEDUP_REMOVED lines=8> */
[----:B------:R-:W-:Y:S02]  /*110a0*/  VIADD R17, R26, 0xffffffff ;  /* 0xffffffff1a117836 */ /* 0x000fe40000000000 */
[----:B------:R-:W-:-:S04]  /*110b0*/  ISETP.NE.AND.EX P1, PT, R5, RZ, PT, P0 ;  /* 0x000000ff0500720c */ /* 0x000fc80003f25300 */
[----:B------:R-:W-:Y:S02]  /*110c0*/  P2R R23, PR, RZ, 0x2 ;  /* 0x00000002ff177803 */ /* 0x000fe40000000000 */
[----:B--2---:R-:W-:Y:S02]  /*110d0*/  SHF.R.S32.HI R19, RZ, 0x1f, R18 ;  /* 0x0000001fff137819 */ /* 0x004fe40000011412 */
[----:B------:R-:W-:Y:S01]  /*110e0*/  SEL R16, R18, RZ, !P1 ;  /* 0x000000ff12107207 */ /* 0x000fe20004800000 */
[----:B------:R-:W-:Y:S06]  /*110f0*/  BRA.DIV UR4, `(.L_x_11307) ;  /* 0x0000003a04207947 */ /* 0x000fec000b800000 */
[----:B------:R0:W1:Y:S02]  /*11100*/  SHFL.IDX PT, R14, R22, RZ, 0x1f ;  /* 0x00001fff160e7589 */ /* 0x00006400000e0000 */
.L_x_11391:
[----:B-1----:R-:W-:Y:S02]  /*11110*/  ISETP.NE.AND P0, PT, R14, RZ, PT ;  /* 0x000000ff0e00720c */ /* 0x002fe40003f05270 */
[----:B------:R-:W-:-:S04]  /*11120*/  PLOP3.LUT P2, PT, PT, PT, PT, 0x8, 0x0 ;  /* 0x000000000000781c */ /* 0x000fc80003f4e170 */
[----:B0-----:R-:W-:-:S07]  /*11130*/  P2R R22, PR, RZ, 0x4 ;  /* 0x00000004ff167803 */ /* 0x001fce0000000000 */
[----:B------:R-:W-:Y:S05]  /*11140*/  @P0 BRA `(.L_x_11308) ;  /* 0x00000004000c0947 */ /* 0x000fea0003800000 */
[----:B------:R-:W-:-:S03]  /*11150*/  UMOV UR4, 0xffffffff ;  /* 0xffffffff00047882 */ /* 0x000fc60000000000 */
[----:B------:R-:W-:Y:S05]  /*11160*/  BRA.DIV UR4, `(.L_x_11309) ;  /* 0x0000003a04247947 */ /* 0x000fea000b800000 */
[----:B------:R-:W-:-:S13]  /*11170*/  ELECT P6, URZ, PT ;  /* 0x00000000003f782f */ /* 0x000fda00038c0000 */
.L_x_11394:
[----:B------:R-:W-:Y:S05]  /*11180*/  @!P6 BRA `(.L_x_11308) ;  /* 0x0000000000fce947 */ /* 0x000fea0003800000 */
[----:B------:R-:W-:Y:S01]  /*11190*/  IMAD.MOV.U32 R0, RZ, RZ, 0x1 ;  /* 0x00000001ff007424 */ /* 0x000fe200078e00ff */
[----:B------:R-:W-:-:S04]  /*111a0*/  MOV R16, R18 ;  /* 0x0000001200107202 */ /* 0x000fc80000000f00 */
[----:B------:R-:W-:Y:S01]  /*111b0*/  SHF.L.U32 R0, R0, 0x1f, RZ ;  /* 0x0000001f00007819 */ /* 0x000fe200000006ff */
[----:B------:R-:W-:Y:S06]  /*111c0*/  @!P1 BRA `(.L_x_11310) ;  /* 0x00000000004c9947 */ /* 0x000fec0003800000 */
        /* <DEDUP_REMOVED lines=19> */
.L_x_11310:
[----:B------:R-:W1:Y:S01]  /*11300*/  SYNCS.PHASECHK.TRANS64.TRYWAIT P0, [UR38+0x31c40], R0 ;  /* 0x031c4000ff0075a7 */ /* 0x000e620008000166 */
[----:B------:R-:W-:Y:S01]  /*11310*/  ISETP.NE.AND P1, PT, R28, RZ, PT ;  /* 0x000000ff1c00720c */ /* 0x000fe20003f25270 */
[----:B-1----:R-:W-:-:S12]  /*11320*/  @!P0 BRA `(.L_x_11311) ;  /* 0x0000003400d48947 */ /* 0x002fd80003800000 */
.L_x_11395:
[----:B------:R-:W-:Y:S05]  /*11330*/  @P1 BRA `(.L_x_11312) ;  /* 0x0000000000181947 */ /* 0x000fea0003800000 */
[----:B------:R-:W2:Y:S01]  /*11340*/  S2R R2, SR_TID.X ;  /* 0x0000000000027919 */ /* 0x000ea20000002100 */
[----:B-1----:R-:W-:-:S04]  /*11350*/  IMAD.MOV.U32 R0, RZ, RZ, 0x6c00 ;  /* 0x00006c00ff007424 */ /* 0x002fc800078e00ff */
[----:B------:R3:W-:Y:S01]  /*11360*/  SYNCS.ARRIVE.TRANS64 RZ, [UR38+0x31c30], R0 ;  /* 0x031c3000ffff79a7 */ /* 0x0007e20008000026 */
[----:B--2---:R-:W-:-:S13]  /*11370*/  LOP3.LUT P0, RZ, R2, 0x1f, RZ, 0xc0, !PT ;  /* 0x0000001f02ff7812 */ /* 0x004fda000780c0ff */
[----:B---3--:R-:W-:Y:S05]  /*11380*/  @!P0 BRA `(.L_x_11312) ;  /* 0x0000000000048947 */ /* 0x008fea0003800000 */
[----:B------:R-:W-:Y:S01]  /*11390*/  BPT.TRAP 0x1 ;  /* 0x000000040000795c */ /* 0x000fe20000300000 */
.L_x_11312:
        /* <DEDUP_REMOVED lines=29> */
[----:B--2---:R-:W-:Y:S01]  /*11570*/  NOP ;  /* 0x0000000000007918 */ /* 0x004fe20000000000 */
.L_x_11308:
        /* <DEDUP_REMOVED lines=30> */
.L_x_11313:
        /* <DEDUP_REMOVED lines=8> */
[----:B------:R-:W4:Y:S01]  /*117e0*/  S2R R21, SR_CTAID.Z ;  /* 0x0000000000157919 */ /* 0x000f220000002700 */
        /* <DEDUP_REMOVED lines=9> */
[----:B0-----:R-:W-:-:S04]  /*11880*/  @P0 IMAD.HI.U32 R6, R0, R5, RZ ;  /* 0x0000000500060227 */ /* 0x001fc800078e00ff */
[----:B------:R-:W-:-:S03]  /*11890*/  IMAD.MOV.U32 R5, RZ, RZ, R0 ;  /* 0x000000ffff057224 */ /* 0x000fc600078e0000 */
[----:B------:R-:W0:Y:S01]  /*118a0*/  LDC.64 R2, c[0x0][0x2e0] ;  /* 0x0000b800ff027b82 */ /* 0x000e220000000a00 */
[----:B-1----:R-:W-:Y:S02]  /*118b0*/  @P0 SHF.R.U32.HI R5, RZ, R7, R6 ;  /* 0x00000007ff050219 */ /* 0x002fe40000011606 */
[----:B------:R-:W-:-:S03]  /*118c0*/  SHF.R.U32.HI R6, RZ, 0x3, R20 ;  /* 0x00000003ff067819 */ /* 0x000fc60000011614 */
[----:B------:R-:W-:Y:S01]  /*118d0*/  IMAD.MOV R13, RZ, RZ, -R5 ;  /* 0x000000ffff0d7224 */ /* 0x000fe200078e0a05 */
[----:B------:R-:W-:Y:S01]  /*118e0*/  LOP3.LUT R6, R6, 0x3, RZ, 0xc0, !PT ;  /* 0x0000000306067812 */ /* 0x000fe200078ec0ff */
[----:B--2---:R-:W-:-:S04]  /*118f0*/  @P0 IMAD.HI.U32 R7, R9, R8, RZ ;  /* 0x0000000809070227 */ /* 0x004fc800078e00ff */
[----:B------:R-:W-:Y:S02]  /*11900*/  IMAD.MOV.U32 R8, RZ, RZ, R9 ;  /* 0x000000ffff087224 */ /* 0x000fe400078e0009 */
[----:B------:R-:W-:Y:S01]  /*11910*/  IMAD R13, R14, R13, R0 ;  /* 0x0000000d0e0d7224 */ /* 0x000fe200078e0200 */
[----:B---3--:R-:W-:-:S04]  /*11920*/  @P0 SHF.R.U32.HI R8, RZ, R4, R7 ;  /* 0x00000004ff080219 */ /* 0x008fc80000011607 */
[----:B------:R-:W-:Y:S01]  /*11930*/  SHF.R.S32.HI R0, RZ, 0x1f, R13 ;  /* 0x0000001fff007819 */ /* 0x000fe2000001140d */
[----:B------:R-:W-:Y:S02]  /*11940*/  IMAD.MOV R10, RZ, RZ, -R8 ;  /* 0x000000ffff0a7224 */ /* 0x000fe400078e0a08 */
[-C--:B0-----:R-:W-:Y:S02]  /*11950*/  IMAD R4, R29, R2.reuse, RZ ;  /* 0x000000021d047224 */ /* 0x081fe400078e02ff */
[----:B------:R-:W-:Y:S02]  /*11960*/  IMAD R0, R0, UR6, RZ ;  /* 0x0000000600007c24 */ /* 0x000fe4000f8e02ff */
[C---:B----4-:R-:W-:Y:S01]  /*11970*/  IMAD R7, R21.reuse, R3, R4 ;  /* 0x0000000315077224 */ /* 0x050fe200078e0204 */
[----:B------:R-:W-:Y:S01]  /*11980*/  SHF.R.S32.HI R4, RZ, 0x1f, R5 ;  /* 0x0000001fff047819 */ /* 0x000fe20000011405 */
[----:B------:R-:W-:Y:S01]  /*11990*/  IMAD.WIDE.U32 R2, R21, R2, UR4 ;  /* 0x0000000415027e25 */ /* 0x000fe2000f8e0002 */
[----:B------:R-:W-:-:S03]  /*119a0*/  ULDC.64 UR4, c[0x0][0x2d0] ;  /* 0x0000b40000047ab9 */ /* 0x000fc60000000a00 */
[----:B------:R-:W-:Y:S02]  /*119b0*/  IMAD R4, R4, UR4, RZ ;  /* 0x0000000404047c24 */ /* 0x000fe4000f8e02ff */
[----:B------:R-:W-:Y:S02]  /*119c0*/  IMAD.IADD R3, R3, 0x1, R7 ;  /* 0x0000000103037824 */ /* 0x000fe400078e0207 */
[C---:B------:R-:W-:Y:S02]  /*119d0*/  IMAD R7, R5.reuse, UR5, R4 ;  /* 0x0000000505077c24 */ /* 0x040fe4000f8e0204 */
[----:B------:R-:W-:-:S04]  /*119e0*/  IMAD.WIDE.U32 R4, R5, UR4, R2 ;  /* 0x0000000405047c25 */ /* 0x000fc8000f8e0002 */
[----:B------:R-:W-:Y:S02]  /*119f0*/  IMAD.IADD R5, R5, 0x1, R7 ;  /* 0x0000000105057824 */ /* 0x000fe400078e0207 */
[C---:B------:R-:W-:Y:S02]  /*11a00*/  IMAD R7, R13.reuse, UR7, R0 ;  /* 0x000000070d077c24 */ /* 0x040fe4000f8e0200 */
[----:B------:R-:W-:Y:S02]  /*11a10*/  IMAD.SHL.U32 R0, R20, 0x8, RZ ;  /* 0x0000000814007824 */ /* 0x000fe400078e00ff */
[----:B------:R-:W-:-:S03]  /*11a20*/  IMAD.WIDE.U32 R4, R13, UR6, R4 ;  /* 0x000000060d047c25 */ /* 0x000fc6000f8e0004 */
[----:B------:R-:W-:Y:S01]  /*11a30*/  LOP3.LUT R21, R0, 0x18, RZ, 0xc0, !PT ;  /* 0x0000001800157812 */ /* 0x000fe200078ec0ff */
[----:B------:R-:W-:Y:S01]  /*11a40*/  IMAD.SHL.U32 R13, R28, 0x8, RZ ;  /* 0x000000081c0d7824 */ /* 0x000fe200078e00ff */
[----:B------:R-:W-:Y:S01]  /*11a50*/  LOP3.LUT R0, R0, 0x20, RZ, 0xc0, !PT ;  /* 0x0000002000007812 */ /* 0x000fe200078ec0ff */
[----:B------:R-:W-:Y:S01]  /*11a60*/  IMAD.WIDE.U32 R2, R8, UR4, R2 ;  /* 0x0000000408027c25 */ /* 0x000fe2000f8e0002 */
[----:B------:R-:W-:Y:S02]  /*11a70*/  IADD3 R7, R5, R7, RZ ;  /* 0x0000000705077210 */ /* 0x000fe40007ffe0ff */
[----:B------:R-:W-:Y:S01]  /*11a80*/  LOP3.LUT R0, R0, 0x300, R13, 0xf8, !PT ;  /* 0x0000030000007812 */ /* 0x000fe200078ef80d */
[C---:B------:R-:W-:Y:S02]  /*11a90*/  IMAD R13, R6.reuse, 0x40, R21 ;  /* 0x00000040060d7824 */ /* 0x040fe400078e0215 */
[----:B------:R-:W-:Y:S02]  /*11aa0*/  IMAD.SHL.U32 R6, R6, 0x8, RZ ;  /* 0x0000000806067824 */ /* 0x000fe400078e00ff */
[----:B------:R-:W-:-:S03]  /*11ab0*/  IMAD R5, R14, R10, R9 ;  /* 0x0000000a0e057224 */ /* 0x000fc600078e0209 */
        /* <DEDUP_REMOVED lines=9> */
[----:B------:R-:W-:Y:S02]  /*11b50*/  IMAD R4, R4, UR6, RZ ;  /* 0x0000000604047c24 */ /* 0x000fe4000f8e02ff */
[----:B------:R-:W-:Y:S02]  /*11b60*/  IMAD.IADD R3, R3, 0x1, R9 ;  /* 0x0000000103037824 */ /* 0x000fe400078e0209 */
[----:B------:R-:W-:Y:S01]  /*11b70*/  IMAD R9, R5, UR7, R4 ;  /* 0x0000000705097c24 */ /* 0x000fe2000f8e0204 */
[----:B------:R-:W-:Y:S01]  /*11b80*/  LOP3.LUT R4, R21, 0x20, RZ, 0xfc, !PT ;  /* 0x0000002015047812 */ /* 0x000fe200078efcff */
[----:B------:R-:W-:-:S03]  /*11b90*/  IMAD.WIDE.U32 R2, R5, UR6, R2 ;  /* 0x0000000605027c25 */ /* 0x000fc6000f8e0002 */
[----:B------:R-:W-:Y:S01]  /*11ba0*/  ISETP.GE.AND P0, PT, R4, UR4, PT ;  /* 0x0000000404007c0c */ /* 0x000fe2000bf06270 */
[----:B------:R-:W-:Y:S01]  /*11bb0*/  IMAD.IADD R3, R3, 0x1, R9 ;  /* 0x0000000103037824 */ /* 0x000fe200078e0209 */
[----:B------:R-:W-:Y:S02]  /*11bc0*/  LOP3.LUT R4, R21, 0x40, RZ, 0xfc, !PT ;  /* 0x0000004015047812 */ /* 0x000fe400078efcff */
[----:B------:R-:W-:Y:S02]  /*11bd0*/  LEA R20, P3, R2, UR8, 0x1 ;  /* 0x0000000802147c11 */ /* 0x000fe4000f8608ff */
[----:B------:R-:W-:Y:S01]  /*11be0*/  ISETP.GE.AND P1, PT, R4, UR4, PT ;  /* 0x0000000404007c0c */ /* 0x000fe2000bf26270 */
[----:B------:R-:W-:Y:S01]  /*11bf0*/  UMOV UR4, 0xffffffff ;  /* 0xffffffff00047882 */ /* 0x000fe20000000000 */
[----:B------:R-:W-:Y:S02]  /*11c00*/  LEA.HI.X R10, R2, UR9, R3, 0x1, P3 ;  /* 0x00000009020a7c11 */ /* 0x000fe400098f0c03 */
[----:B------:R-:W-:Y:S09]  /*11c10*/  BRA.DIV UR4, `(.L_x_11314) ;  /* 0x0000002e04b07947 */ /* 0x000ff2000b800000 */
[----:B------:R-:W0:Y:S01]  /*11c20*/  LDC R4, c[0x0][0x448] ;  /* 0x00011200ff047b82 */ /* 0x000e220000000800 */
[----:B------:R-:W-:Y:S01]  /*11c30*/  SHFL.IDX PT, R3, R7, RZ, 0x1c1f ;  /* 0x001c1fff07037589 */ /* 0x000fe200000e0000 */
[----:B------:R-:W-:Y:S01]  /*11c40*/  ULDC UR4, c[0x0][0x288] ;  /* 0x0000a20000047ab9 */ /* 0x000fe20000000800 */
[----:B------:R-:W-:Y:S01]  /*11c50*/  IMAD R8, R12, 0xc0, R11 ;  /* 0x000000c00c087824 */ /* 0x000fe200078e020b */
[----:B------:R-:W-:Y:S01]  /*11c60*/  ULDC.64 UR6, c[0x0][0x208] ;  /* 0x0000820000067ab9 */ /* 0x000fe20000000a00 */
[----:B------:R-:W1:Y:S02]  /*11c70*/  SHFL.IDX PT, R2, R6, RZ, 0x1c1f ;  /* 0x001c1fff06027589 */ /* 0x000e6400000e0000 */
[----:B------:R-:W-:Y:S02]  /*11c80*/  VIADD R12, R8, 0x20 ;  /* 0x00000020080c7836 */ /* 0x000fe40000000000 */
[----:B------:R-:W-:Y:S04]  /*11c90*/  SHFL.IDX PT, R5, R7, 0x1, 0x1c1f ;  /* 0x003c1f0007057f89 */ /* 0x000fe800000e0000 */
[----:B------:R-:W-:Y:S01]  /*11ca0*/  SHFL.IDX PT, R14, R6, 0x2, 0x1c1f ;  /* 0x005c1f00060e7f89 */ /* 0x000fe200000e0000 */
[----:B0-----:R-:W-:-:S03]  /*11cb0*/  IMAD R9, R4, UR4, RZ ;  /* 0x0000000404097c24 */ /* 0x001fc6000f8e02ff */
[----:B------:R-:W0:Y:S02]  /*11cc0*/  SHFL.IDX PT, R4, R6, 0x1, 0x1c1f ;  /* 0x003c1f0006047f89 */ /* 0x000e2400000e0000 */
[----:B------:R-:W-:-:S13]  /*11cd0*/  ISETP.GE.AND P3, PT, R8, R9, PT ;  /* 0x000000090800720c */ /* 0x000fda0003f66270 */
[----:B-1----:R-:W-:Y:S01]  /*11ce0*/  @!P3 IMAD.WIDE.U32 R2, R21, 0x2, R2 ;  /* 0x000000021502b825 */ /* 0x002fe200078e0002 */
[----:B------:R-:W-:-:S05]  /*11cf0*/  @!P3 LEA R29, R0, UR38, 0x1 ;  /* 0x00000026001dbc11 */ /* 0x000fca000f8e08ff */
[----:B------:R-:W-:Y:S04]  /*11d00*/  @!P3 LDGSTS.E.BYPASS.LTC128B.128 [R29+0xda00], desc[UR6][R2.64], !P2 ;  /* 0x0da00000021dbfae */ /* 0x000fe8000d101d46 */
[----:B------:R-:W-:Y:S04]  /*11d10*/  @!P3 LDGSTS.E.BYPASS.LTC128B.128 [R29+0x10a00], desc[UR6][R2.64+0x40], !P0 ;  /* 0x10a00040021dbfae */ /* 0x000fe8000c101d46 */
[----:B------:R1:W-:Y:S01]  /*11d20*/  @!P3 LDGSTS.E.BYPASS.LTC128B.128 [R29+0x13a00], desc[UR6][R2.64+0x80], !P1 ;  /* 0x13a00080021dbfae */ /* 0x0003e2000c901d46 */
[----:B------:R-:W-:Y:S01]  /*11d30*/  ISETP.GE.AND P3, PT, R12, R9, PT ;  /* 0x000000090c00720c */ /* 0x000fe20003f66270 */
[----:B------:R-:W-:-:S05]  /*11d40*/  VIADD R12, R8, 0x40 ;  /* 0x00000040080c7836 */ /* 0x000fca0000000000 */
[-C--:B------:R-:W-:Y:S01]  /*11d50*/  ISETP.GE.AND P4, PT, R12, R9.reuse, PT ;  /* 0x000000090c00720c */ /* 0x080fe20003f86270 */
[----:B------:R-:W-:Y:S01]  /*11d60*/  VIADD R12, R8, 0x60 ;  /* 0x00000060080c7836 */ /* 0x000fe20000000000 */
[----:B-1----:R-:W1:Y:S05]  /*11d70*/  SHFL.IDX PT, R2, R7, 0x2, 0x1c1f ;  /* 0x005c1f0007027f89 */ /* 0x002e6a00000e0000 */
[----:B0-----:R-:W-:Y:S01]  /*11d80*/  @!P3 IMAD.WIDE.U32 R4, R21, 0x2, R4 ;  /* 0x000000021504b825 */ /* 0x001fe200078e0004 */
[----:B------:R-:W-:Y:S01]  /*11d90*/  @!P3 LEA R29, R0, UR38, 0x1 ;  /* 0x00000026001dbc11 */ /* 0x000fe2000f8e08ff */
[----:B------:R-:W-:Y:S04]  /*11da0*/  SHFL.IDX PT, R7, R7, 0x3, 0x1c1f ;  /* 0x007c1f0007077f89 */ /* 0x000fe800000e0000 */
[----:B------:R-:W-:Y:S04]  /*11db0*/  @!P3 LDGSTS.E.BYPASS.LTC128B.128 [R29+0xe200], desc[UR6][R4.64], !P2 ;  /* 0x0e200000041dbfae */ /* 0x000fe8000d101d46 */
[----:B------:R-:W-:Y:S04]  /*11dc0*/  @!P3 LDGSTS.E.BYPASS.LTC128B.128 [R29+0x11200], desc[UR6][R4.64+0x40], !P0 ;  /* 0x11200040041dbfae */ /* 0x000fe8000c101d46 */
[----:B------:R0:W-:Y:S01]  /*11dd0*/  @!P3 LDGSTS.E.BYPASS.LTC128B.128 [R29+0x14200], desc[UR6][R4.64+0x80], !P1 ;  /* 0x14200080041dbfae */ /* 0x0001e2000c901d46 */
[----:B------:R-:W-:Y:S01]  /*11de0*/  ISETP.GE.AND P3, PT, R12, R9, PT ;  /* 0x000000090c00720c */ /* 0x000fe20003f66270 */
[----:B-1----:R-:W-:-:S02]  /*11df0*/  IMAD.MOV.U32 R3, RZ, RZ, R2 ;  /* 0x000000ffff037224 */ /* 0x002fc400078e0002 */
[----:B------:R-:W-:Y:S02]  /*11e00*/  IMAD.MOV.U32 R2, RZ, RZ, R14 ;  /* 0x000000ffff027224 */ /* 0x000fe400078e000e */
[----:B------:R-:W1:Y:S01]  /*11e10*/  SHFL.IDX PT, R14, R6, 0x3, 0x1c1f ;  /* 0x007c1f00060e7f89 */ /* 0x000e6200000e0000 */
[----:B0-----:R-:W-:Y:S01]  /*11e20*/  @!P4 LEA R5, R0, UR38, 0x1 ;  /* 0x000000260005cc11 */ /* 0x001fe2000f8e08ff */
[----:B------:R-:W-:Y:S02]  /*11e30*/  @!P4 IMAD.WIDE.U32 R2, R21, 0x2, R2 ;  /* 0x000000021502c825 */ /* 0x000fe400078e0002 */
[----:B------:R-:W-:Y:S02]  /*11e40*/  SHFL.IDX PT, R29, R10, RZ, 0x1c1f ;  /* 0x001c1fff0a1d7589 */ /* 0x000fe400000e0000 */
[----:B------:R-:W-:Y:S02]  /*11e50*/  VIADD R4, R8, 0x80 ;  /* 0x0000008008047836 */ /* 0x000fe40000000000 */
[----:B------:R-:W0:Y:S04]  /*11e60*/  SHFL.IDX PT, R6, R20, RZ, 0x1c1f ;  /* 0x001c1fff14067589 */ /* 0x000e2800000e0000 */
[----:B------:R-:W-:Y:S04]  /*11e70*/  @!P4 LDGSTS.E.BYPASS.LTC128B.128 [R5+0xea00], desc[UR6][R2.64], !P2 ;  /* 0x0ea000000205cfae */ /* 0x000fe8000d101d46 */
[----:B------:R-:W-:Y:S04]  /*11e80*/  @!P4 LDGSTS.E.BYPASS.LTC128B.128 [R5+0x11a00], desc[UR6][R2.64+0x40], !P0 ;  /* 0x11a000400205cfae */ /* 0x000fe8000c101d46 */
[----:B------:R2:W-:Y:S01]  /*11e90*/  @!P4 LDGSTS.E.BYPASS.LTC128B.128 [R5+0x14a00], desc[UR6][R2.64+0x80], !P1 ;  /* 0x14a000800205cfae */ /* 0x0005e2000c901d46 */
[----:B------:R-:W-:Y:S01]  /*11ea0*/  ISETP.GE.AND P4, PT, R4, R9, PT ;  /* 0x000000090400720c */ /* 0x000fe20003f86270 */
[----:B-1----:R-:W-:-:S02]  /*11eb0*/  IMAD.MOV.U32 R4, RZ, RZ, R14 ;  /* 0x000000ffff047224 */ /* 0x002fc400078e000e */
[----:B------:R-:W1:Y:S04]  /*11ec0*/  SHFL.IDX PT, R10, R10, 0x1, 0x1c1f ;  /* 0x003c1f000a0a7f89 */ /* 0x000e6800000e0000 */
[----:B------:R3:W4:Y:S01]  /*11ed0*/  SHFL.IDX PT, R14, R20, 0x1, 0x1c1f ;  /* 0x003c1f00140e7f89 */ /* 0x00072200000e0000 */
[----:B--2---:R-:W-:Y:S01]  /*11ee0*/  IMAD.MOV.U32 R5, RZ, RZ, R7 ;  /* 0x000000ffff057224 */ /* 0x004fe200078e0007 */
[C---:B------:R-:W-:Y:S01]  /*11ef0*/  @!P3 LEA R7, R0.reuse, UR38, 0x1 ;  /* 0x000000260007bc11 */ /* 0x040fe2000f8e08ff */
[----:B0-----:R-:W-:Y:S02]  /*11f00*/  IMAD.MOV.U32 R2, RZ, RZ, R6 ;  /* 0x000000ffff027224 */ /* 0x001fe400078e0006 */
[----:B------:R-:W-:Y:S01]  /*11f10*/  IMAD.MOV.U32 R3, RZ, RZ, R29 ;  /* 0x000000ffff037224 */ /* 0x000fe200078e001d */
[----:B------:R-:W-:Y:S01]  /*11f20*/  @!P4 LEA R29, R0, UR38, 0x1 ;  /* 0x00000026001dcc11 */ /* 0x000fe2000f8e08ff */
[----:B------:R-:W-:-:S04]  /*11f30*/  @!P3 IMAD.WIDE.U32 R4, R21, 0x2, R4 ;  /* 0x000000021504b825 */ /* 0x000fc800078e0004 */
[----:B------:R-:W-:Y:S01]  /*11f40*/  @!P4 IMAD.WIDE.U32 R2, R21, 0x2, R2 ;  /* 0x000000021502c825 */ /* 0x000fe200078e0002 */
[----:B------:R3:W-:Y:S03]  /*11f50*/  @!P3 LDGSTS.E.BYPASS.LTC128B.128 [R7+0xf200], desc[UR6][R4.64], !P2 ;  /* 0x0f2000000407bfae */ /* 0x0007e6000d101d46 */
[----:B------:R-:W-:Y:S01]  /*11f60*/  IMAD.MOV.U32 R6, RZ, RZ, 0x1 ;  /* 0x00000001ff067424 */ /* 0x000fe200078e00ff */
[----:B------:R3:W-:Y:S04]  /*11f70*/  @!P3 LDGSTS.E.BYPASS.LTC128B.128 [R7+0x12200], desc[UR6][R4.64+0x40], !P0 ;  /* 0x122000400407bfae */ /* 0x0007e8000c101d46 */
[----:B------:R3:W-:Y:S04]  /*11f80*/  @!P3 LDGSTS.E.BYPASS.LTC128B.128 [R7+0x15200], desc[UR6][R4.64+0x80], !P1 ;  /* 0x152000800407bfae */ /* 0x0007e8000c901d46 */
[----:B------:R3:W-:Y:S04]  /*11f90*/  @!P4 LDGSTS.E.BYPASS.LTC128B.128 [R29+0xfa00], desc[UR6][R2.64], !P2 ;  /* 0x0fa00000021dcfae */ /* 0x0007e8000d101d46 */
[----:B------:R3:W-:Y:S04]  /*11fa0*/  @!P4 LDGSTS.E.BYPASS.LTC128B.128 [R29+0x12a00], desc[UR6][R2.64+0x40], !P0 ;  /* 0x12a00040021dcfae */ /* 0x0007e8000c101d46 */
[----:B-1--4-:R3:W-:Y:S02]  /*11fb0*/  @!P4 LDGSTS.E.BYPASS.LTC128B.128 [R29+0x15a00], desc[UR6][R2.64+0x80], !P1 ;  /* 0x15a00080021dcfae */ /* 0x0127e4000c901d46 */
.L_x_11408:
        /* <DEDUP_REMOVED lines=16> */
.L_x_11316:
[----:B------:R-:W-:Y:S05]  /*120c0*/  BSYNC B0 ;  /* 0x0000000000007941 */ /* 0x000fea0003800000 */
.L_x_11315:
        /* <DEDUP_REMOVED lines=10> */
.L_x_11409:
[----:B0-----:R-:W-:Y:S01]  /*12170*/  IMAD.MOV.U32 R0, RZ, RZ, RZ ;  /* 0x000000ffff007224 */ /* 0x001fe200078e00ff */
        /* <DEDUP_REMOVED lines=13> */
[----:B0-----:R-:W-:Y:S02]  /*12250*/  LOP3.LUT R7, R4, 0x1f, RZ, 0xc0, !PT ;  /* 0x0000001f04077812 */ /* 0x001fe400078ec0ff */
[----:B------:R-:W-:Y:S02]  /*12260*/  MOV R4, R16 ;  /* 0x0000001000047202 */ /* 0x000fe40000000f00 */
[----:B------:R-:W-:-:S07]  /*12270*/  LOP3.LUT R10, R9, 0x1, RZ, 0xc0, !PT ;  /* 0x00000001090a7812 */ /* 0x000fce00078ec0ff */
[----:B------:R-:W-:Y:S05]  /*12280*/  @!P0 BRA `(.L_x_11319) ;  /* 0x0000001000d48947 */ /* 0x000fea0003800000 */
[----:B------:R-:W-:Y:S01]  /*12290*/  BSSY B0, `(.L_x_11319) ;  /* 0x0000134000007945 */ /* 0x000fe20003800000 */
[----:B------:R-:W-:Y:S02]  /*122a0*/  IMAD.IADD R9, R9, 0x1, -R10 ;  /* 0x0000000109097824 */ /* 0x000fe400078e0a0a */
[----:B------:R-:W-:Y:S02]  /*122b0*/  IMAD.MOV.U32 R11, RZ, RZ, 0x1 ;  /* 0x00000001ff0b7424 */ /* 0x000fe400078e00ff */
[----:B------:R-:W-:-:S07]  /*122c0*/  IMAD.MOV.U32 R4, RZ, RZ, R16 ;  /* 0x000000ffff047224 */ /* 0x000fce00078e0010 */
.L_x_11354:
        /* <DEDUP_REMOVED lines=29> */
.L_x_11322:
[----:B------:R-:W1:Y:S01]  /*124a0*/  SYNCS.PHASECHK.TRANS64.TRYWAIT P0, [UR38+0x31c48], R6 ;  /* 0x031c4806ff0075a7 */ /* 0x000e620008000166 */
[----:B------:R-:W-:Y:S01]  /*124b0*/  BSSY B2, `(.L_x_11323) ;  /* 0x0000003000027945 */ /* 0x000fe20003800000 */
[----:B------:R-:W-:-:S03]  /*124c0*/  ISETP.NE.AND P2, PT, R28, RZ, PT ;  /* 0x000000ff1c00720c */ /* 0x000fc60003f45270 */
[----:B-1----:R-:W-:Y:S10]  /*124d0*/  @!P0 BRA `(.L_x_11324) ;  /* 0x0000002c00a48947 */ /* 0x002ff40003800000 */
.L_x_11410:
[----:B------:R-:W-:Y:S05]  /*124e0*/  BSYNC B2 ;  /* 0x0000000000027941 */ /* 0x000fea0003800000 */
.L_x_11323:
[----:B------:R-:W-:Y:S04]  /*124f0*/  BSSY B2, `(.L_x_11325) ;  /* 0x0000007000027945 */ /* 0x000fe80003800000 */
[----:B------:R-:W-:Y:S05]  /*12500*/  @P2 BRA `(.L_x_11326) ;  /* 0x0000000000142947 */ /* 0x000fea0003800000 */
[----:B------:R-:W-:Y:S01]  /*12510*/  ISETP.NE.AND P0, PT, R7, RZ, PT ;  /* 0x000000ff0700720c */ /* 0x000fe20003f05270 */
[----:B------:R-:W-:-:S04]  /*12520*/  IMAD.MOV.U32 R2, RZ, RZ, 0x6c00 ;  /* 0x00006c00ff027424 */ /* 0x000fc800078e00ff */
[----:B------:R2:W-:Y:S08]  /*12530*/  SYNCS.ARRIVE.TRANS64 RZ, [UR38+0x31c38], R2 ;  /* 0x031c3802ffff79a7 */ /* 0x0005f00008000026 */
[----:B--2---:R-:W-:Y:S05]  /*12540*/  @!P0 BRA `(.L_x_11326) ;  /* 0x0000000000048947 */ /* 0x004fea0003800000 */
[----:B------:R-:W-:Y:S01]  /*12550*/  BPT.TRAP 0x1 ;  /* 0x000000040000795c */ /* 0x000fe20000300000 */
.L_x_11326:
[----:B------:R-:W-:Y:S05]  /*12560*/  BSYNC B2 ;  /* 0x0000000000027941 */ /* 0x000fea0003800000 */
.L_x_11325:
        /* <DEDUP_REMOVED lines=11> */
.L_x_11327:
        /* <DEDUP_REMOVED lines=13> */
.L_x_11328:
        /* <DEDUP_REMOVED lines=15> */
.L_x_11329:
        /* <DEDUP_REMOVED lines=12> */
.L_x_11411:
[----:B------:R-:W-:Y:S05]  /*128a0*/  BSYNC B2 ;  /* 0x0000000000027941 */ /* 0x000fea0003800000 */
.L_x_11330:
        /* <DEDUP_REMOVED lines=9> */
.L_x_11333:
[----:B------:R-:W-:Y:S05]  /*12940*/  BSYNC B2 ;  /* 0x0000000000027941 */ /* 0x000fea0003800000 */
.L_x_11332:
        /* <DEDUP_REMOVED lines=10> */
.L_x_11334:
        /* <DEDUP_REMOVED lines=13> */
.L_x_11335:
        /* <DEDUP_REMOVED lines=13> */
.L_x_11336:
        /* <DEDUP_REMOVED lines=10> */
.L_x_11321:
[----:B------:R-:W-:Y:S05]  /*12c30*/  BSYNC B1 ;  /* 0x0000000000017941 */ /* 0x000fea0003800000 */
.L_x_11320:
[----:B------:R-:W-:Y:S01]  /*12c40*/  ISETP.NE.AND P0, PT, R22, RZ, PT ;  /* 0x000000ff1600720c */ /* 0x000fe20003f05270 */
[----:B------:R-:W-:Y:S01]  /*12c50*/  BSSY B1, `(.L_x_11337) ;  /* 0x0000094000017945 */ /* 0x000fe20003800000 */
[----:B------:R-:W-:-:S11]  /*12c60*/  LOP3.LUT R6, R11, 0x1, RZ, 0x3c, !PT ;  /* 0x000000010b067812 */ /* 0x000fd600078e3cff */
[----:B------:R-:W-:Y:S05]  /*12c70*/  @!P0 BRA `(.L_x_11338) ;  /* 0x0000000800448947 */ /* 0x000fea0003800000 */
[----:B------:R-:W-:Y:S01]  /*12c80*/  ISETP.NE.AND P0, PT, R23, RZ, PT ;  /* 0x000000ff1700720c */ /* 0x000fe20003f05270 */
        /* <DEDUP_REMOVED lines=23> */
.L_x_11339:
[----:B------:R-:W1:Y:S01]  /*12e00*/  SYNCS.PHASECHK.TRANS64.TRYWAIT P0, [UR38+0x31c40], R12 ;  /* 0x031c400cff0075a7 */ /* 0x000e620008000166 */
[----:B------:R-:W-:Y:S01]  /*12e10*/  BSSY B2, `(.L_x_11340) ;  /* 0x0000003000027945 */ /* 0x000fe20003800000 */
[----:B------:R-:W-:-:S03]  /*12e20*/  ISETP.NE.AND P2, PT, R28, RZ, PT ;  /* 0x000000ff1c00720c */ /* 0x000fc60003f45270 */
[----:B-1----:R-:W-:Y:S10]  /*12e30*/  @!P0 BRA `(.L_x_11341) ;  /* 0x00000024007c8947 */ /* 0x002ff40003800000 */
.L_x_11412:
[----:B------:R-:W-:Y:S05]  /*12e40*/  BSYNC B2 ;  /* 0x0000000000027941 */ /* 0x000fea0003800000 */
.L_x_11340:
[----:B------:R-:W-:Y:S04]  /*12e50*/  BSSY B2, `(.L_x_11342) ;  /* 0x0000007000027945 */ /* 0x000fe80003800000 */
[----:B------:R-:W-:Y:S05]  /*12e60*/  @P2 BRA `(.L_x_11343) ;  /* 0x0000000000142947 */ /* 0x000fea0003800000 */
[----:B------:R-:W-:Y:S01]  /*12e70*/  ISETP.NE.AND P0, PT, R7, RZ, PT ;  /* 0x000000ff0700720c */ /* 0x000fe20003f05270 */
[----:B------:R-:W-:-:S04]  /*12e80*/  IMAD.MOV.U32 R2, RZ, RZ, 0x6c00 ;  /* 0x00006c00ff027424 */ /* 0x000fc800078e00ff */
[----:B------:R2:W-:Y:S08]  /*12e90*/  SYNCS.ARRIVE.TRANS64 RZ, [UR38+0x31c30], R2 ;  /* 0x031c3002ffff79a7 */ /* 0x0005f00008000026 */
[----:B--2---:R-:W-:Y:S05]  /*12ea0*/  @!P0 BRA `(.L_x_11343) ;  /* 0x0000000000048947 */ /* 0x004fea0003800000 */
[----:B------:R-:W-:Y:S01]  /*12eb0*/  BPT.TRAP 0x1 ;  /* 0x000000040000795c */ /* 0x000fe20000300000 */
.L_x_11343:
[----:B------:R-:W-:Y:S05]  /*12ec0*/  BSYNC B2 ;  /* 0x0000000000027941 */ /* 0x000fea0003800000 */
.L_x_11342:
        /* <DEDUP_REMOVED lines=11> */
.L_x_11344:
        /* <DEDUP_REMOVED lines=14> */
.L_x_11345:
        /* <DEDUP_REMOVED lines=14> */
.L_x_11346:
        /* <DEDUP_REMOVED lines=12> */
.L_x_11413:
[----:B------:R-:W-:Y:S05]  /*13200*/  BSYNC B2 ;  /* 0x0000000000027941 */ /* 0x000fea0003800000 */
.L_x_11347:
        /* <DEDUP_REMOVED lines=9> */
.L_x_11350:
[----:B------:R-:W-:Y:S05]  /*132a0*/  BSYNC B2 ;  /* 0x0000000000027941 */ /* 0x000fea0003800000 */
.L_x_11349:
        /* <DEDUP_REMOVED lines=10> */
.L_x_11351:
        /* <DEDUP_REMOVED lines=13> */
.L_x_11352:
        /* <DEDUP_REMOVED lines=13> */
.L_x_11353:
        /* <DEDUP_REMOVED lines=10> */
.L_x_11338:
[----:B------:R-:W-:Y:S05]  /*13590*/  BSYNC B1 ;  /* 0x0000000000017941 */ /* 0x000fea0003800000 */
.L_x_11337:
[----:B------:R-:W-:Y:S02]  /*135a0*/  VIADD R8, R8, 0xfffffffe ;  /* 0xfffffffe08087836 */ /* 0x000fe40000000000 */
[----:B------:R-:W-:Y:S01]  /*135b0*/  IMAD.MOV.U32 R11, RZ, RZ, R6 ;  /* 0x000000ffff0b7224 */ /* 0x000fe200078e0006 */
[----:B------:R-:W-:Y:S06]  /*135c0*/  @P1 BRA `(.L_x_11354) ;  /* 0xffffffec00401947 */ /* 0x000fec000383ffff */
[----:B------:R-:W-:Y:S05]  /*135d0*/  BSYNC B0 ;  /* 0x0000000000007941 */ /* 0x000fea0003800000 */
.L_x_11319:
        /* <DEDUP_REMOVED lines=29> */
.L_x_11356:
[----:B------:R-:W1:Y:S01]  /*137b0*/  SYNCS.PHASECHK.TRANS64.TRYWAIT P0, [UR38+0x31c48], R9 ;  /* 0x031c4809ff0075a7 */ /* 0x000e620008000166 */
[----:B------:R-:W-:Y:S01]  /*137c0*/  BSSY B1, `(.L_x_11357) ;  /* 0x0000003000017945 */ /* 0x000fe20003800000 */
[----:B------:R-:W-:-:S03]  /*137d0*/  ISETP.NE.AND P1, PT, R28, RZ, PT ;  /* 0x000000ff1c00720c */ /* 0x000fc60003f25270 */
[----:B-1----:R-:W-:Y:S10]  /*137e0*/  @!P0 BRA `(.L_x_11358) ;  /* 0x0000001c00408947 */ /* 0x002ff40003800000 */
.L_x_11414:
[----:B------:R-:W-:Y:S05]  /*137f0*/  BSYNC B1 ;  /* 0x0000000000017941 */ /* 0x000fea0003800000 */
.L_x_11357:
[----:B------:R-:W-:Y:S04]  /*13800*/  BSSY B1, `(.L_x_11359) ;  /* 0x0000007000017945 */ /* 0x000fe80003800000 */
[----:B------:R-:W-:Y:S05]  /*13810*/  @P1 BRA `(.L_x_11360) ;  /* 0x0000000000141947 */ /* 0x000fea0003800000 */
[----:B------:R-:W-:Y:S01]  /*13820*/  ISETP.NE.AND P0, PT, R7, RZ, PT ;  /* 0x000000ff0700720c */ /* 0x000fe20003f05270 */
[----:B-1----:R-:W-:-:S04]  /*13830*/  IMAD.MOV.U32 R2, RZ, RZ, 0x6c00 ;  /* 0x00006c00ff027424 */ /* 0x002fc800078e00ff */
[----:B------:R2:W-:Y:S08]  /*13840*/  SYNCS.ARRIVE.TRANS64 RZ, [UR38+0x31c38], R2 ;  /* 0x031c3802ffff79a7 */ /* 0x0005f00008000026 */
[----:B--2---:R-:W-:Y:S05]  /*13850*/  @!P0 BRA `(.L_x_11360) ;  /* 0x0000000000048947 */ /* 0x004fea0003800000 */
[----:B------:R-:W-:Y:S01]  /*13860*/  BPT.TRAP 0x1 ;  /* 0x000000040000795c */ /* 0x000fe20000300000 */
.L_x_11360:
[----:B------:R-:W-:Y:S05]  /*13870*/  BSYNC B1 ;  /* 0x0000000000017941 */ /* 0x000fea0003800000 */
.L_x_11359:
        /* <DEDUP_REMOVED lines=11> */
.L_x_11361:
        /* <DEDUP_REMOVED lines=14> */
.L_x_11362:
        /* <DEDUP_REMOVED lines=14> */
.L_x_11363:
        /* <DEDUP_REMOVED lines=11> */
.L_x_11415:
[----:B------:R-:W-:Y:S05]  /*13ba0*/  BSYNC B1 ;  /* 0x0000000000017941 */ /* 0x000fea0003800000 */
.L_x_11364:
        /* <DEDUP_REMOVED lines=9> */
.L_x_11367:
[----:B------:R-:W-:Y:S05]  /*13c40*/  BSYNC B1 ;  /* 0x0000000000017941 */ /* 0x000fea0003800000 */
.L_x_11366:
        /* <DEDUP_REMOVED lines=10> */
.L_x_11368:
        /* <DEDUP_REMOVED lines=13> */
.L_x_11369:
        /* <DEDUP_REMOVED lines=13> */
.L_x_11370:
        /* <DEDUP_REMOVED lines=10> */
.L_x_11355:
[----:B------:R-:W-:Y:S05]  /*13f30*/  BSYNC B0 ;  /* 0x0000000000007941 */ /* 0x000fea0003800000 */
.L_x_11318:
        /* <DEDUP_REMOVED lines=9> */
.L_x_11416:
[----:B------:R-:W-:Y:S05]  /*13fd0*/  BSYNC B1 ;  /* 0x0000000000017941 */ /* 0x000fea0003800000 */
.L_x_11373:
        /* <DEDUP_REMOVED lines=8> */
.L_x_11376:
[----:B------:R-:W-:Y:S05]  /*14060*/  BSYNC B1 ;  /* 0x0000000000017941 */ /* 0x000fea0003800000 */
.L_x_11375:
        /* <DEDUP_REMOVED lines=13> */
.L_x_11377:
        /* <DEDUP_REMOVED lines=13> */
.L_x_11378:
        /* <DEDUP_REMOVED lines=13> */
.L_x_11379:
        /* <DEDUP_REMOVED lines=8> */
.L_x_11372:
[----:B------:R-:W-:Y:S05]  /*14360*/  BSYNC B0 ;  /* 0x0000000000007941 */ /* 0x000fea0003800000 */
.L_x_11371:
[----:B------:R-:W-:Y:S01]  /*14370*/  IADD3 R0, R0, 0x1, RZ ;  /* 0x0000000100007810 */ /* 0x000fe20007ffe0ff */
[----:B0-----:R-:W-:-:S03]  /*14380*/  IMAD.MOV.U32 R2, RZ, RZ, RZ ;  /* 0x000000ffff027224 */ /* 0x001fc600078e00ff */
[----:B------:R-:W-:-:S04]  /*14390*/  ISETP.NE.AND P0, PT, R0, 0x2, PT ;  /* 0x000000020000780c */ /* 0x000fc80003f05270 */
[----:B------:R-:W-:Y:S02]  /*143a0*/  SEL R3, RZ, 0x1, P0 ;  /* 0x00000001ff037807 */ /* 0x000fe40000000000 */
[----:B------:R-:W-:Y:S02]  /*143b0*/  SEL R0, R0, RZ, P0 ;  /* 0x000000ff00007207 */ /* 0x000fe40000000000 */
[----:B------:R-:W-:-:S07]  /*143c0*/  LOP3.LUT R6, R6, R3, RZ, 0x3c, !PT ;  /* 0x0000000306067212 */ /* 0x000fce00078e3cff */
.L_x_11302:
[----:B------:R-:W0:Y:S01]  /*143d0*/  S2R R4, SR_CgaCtaId ;  /* 0x0000000000047919 */ /* 0x000e220000008800 */
[----:B------:R-:W-:Y:S02]  /*143e0*/  MOV R3, 0x400 ;  /* 0x0000040000037802 */ /* 0x000fe40000000f00 */
[----:B------:R-:W-:Y:S02]  /*143f0*/  SHF.L.U32 R2, R2, 0x1f, RZ ;  /* 0x0000001f02027819 */ /* 0x000fe400000006ff */
[----:B0-----:R-:W-:-:S04]  /*14400*/  LEA R7, R4, R3, 0x18 ;  /* 0x0000000304077211 */ /* 0x001fc800078ec0ff */
[----:B------:R-:W0:Y:S02]  /*14410*/  SYNCS.PHASECHK.TRANS64.TRYWAIT P0, [R7+URZ+0x31c20], R2 ;  /* 0x031c2002070075a7 */ /* 0x000e24000800017f */
[----:B0-----:R-:W-:Y:S05]  /*14420*/  @!P0 BRA `(.L_x_11380) ;  /* 0x0000001000748947 */ /* 0x001fea0003800000 */
.L_x_11417:
[----:B------:R-:W-:-:S03]  /*14430*/  UMOV UR4, 0xffffffff ;  /* 0xffffffff00047882 */ /* 0x000fc60000000000 */
[----:B------:R-:W-:Y:S05]  /*14440*/  BRA.DIV UR4, `(.L_x_11381) ;  /* 0x0000001204807947 */ /* 0x000fea000b800000 */
[----:B0-----:R-:W0:Y:S02]  /*14450*/  S2R R2, SR_TID.X ;  /* 0x0000000000027919 */ /* 0x001e240000002100 */
[----:B0-----:R-:W-:-:S04]  /*14460*/  SHF.R.U32.HI R2, RZ, 0x5, R2 ;  /* 0x00000005ff027819 */ /* 0x001fc80000011602 */
[----:B------:R-:W-:-:S05]  /*14470*/  LOP3.LUT R2, R2, 0x3, RZ, 0xc0, !PT ;  /* 0x0000000302027812 */ /* 0x000fca00078ec0ff */
[----:B------:R0:W1:Y:S02]  /*14480*/  SHFL.IDX PT, R14, R2, RZ, 0x1f ;  /* 0x00001fff020e7589 */ /* 0x00006400000e0000 */
.L_x_11420:
[----:B-1----:R-:W-:-:S13]  /*14490*/  ISETP.NE.AND P0, PT, R14, RZ, PT ;  /* 0x000000ff0e00720c */ /* 0x002fda0003f05270 */
[----:B------:R-:W-:Y:S05]  /*144a0*/  @P0 BRA `(.L_x_11264) ;  /* 0x0000000000840947 */ /* 0x000fea0003800000 */
[----:B------:R-:W-:-:S03]  /*144b0*/  UMOV UR4, 0xffffffff ;  /* 0xffffffff00047882 */ /* 0x000fc60000000000 */
[----:B------:R-:W-:Y:S05]  /*144c0*/  BRA.DIV UR4, `(.L_x_11382) ;  /* 0x0000001204947947 */ /* 0x000fea000b800000 */
[----:B------:R-:W-:-:S13]  /*144d0*/  ELECT P6, URZ, PT ;  /* 0x00000000003f782f */ /* 0x000fda00038c0000 */
.L_x_11423:
[----:B------:R-:W-:Y:S05]  /*144e0*/  @!P6 BRA `(.L_x_11264) ;  /* 0x000000000074e947 */ /* 0x000fea0003800000 */
[----:B------:R-:W-:-:S04]  /*144f0*/  LOP3.LUT R27, R27, 0x2, RZ, 0xfc, !PT ;  /* 0x000000021b1b7812 */ /* 0x000fc800078efcff */
[----:B------:R-:W-:-:S13]  /*14500*/  ISETP.NE.AND P2, PT, R27, 0x3, PT ;  /* 0x000000031b00780c */ /* 0x000fda0003f45270 */
[----:B------:R-:W-:Y:S05]  /*14510*/  @!P2 BRA `(.L_x_11383) ;  /* 0x000000000004a947 */ /* 0x000fea0003800000 */
[----:B------:R-:W-:Y:S01]  /*14520*/  BPT.TRAP 0x1 ;  /* 0x000000040000795c */ /* 0x000fe20000300000 */
.L_x_11383:
        /* <DEDUP_REMOVED lines=12> */
.L_x_11424:
[----:B------:R-:W1:Y:S02]  /*145f0*/  SYNCS.PHASECHK.TRANS64.TRYWAIT P0, [R3+URZ], R2 ;  /* 0x00000002030075a7 */ /* 0x000e64000800017f */
[----:B-1----:R-:W-:Y:S05]  /*14600*/  @!P0 BRA `(.L_x_11385) ;  /* 0x0000001000788947 */ /* 0x002fea0003800000 */
.L_x_11425:
[----:B------:R-:W-:Y:S05]  /*14610*/  @!P2 BRA `(.L_x_11386) ;  /* 0x000000000004a947 */ /* 0x000fea0003800000 */
[----:B------:R-:W-:Y:S01]  /*14620*/  BPT.TRAP 0x1 ;  /* 0x000000040000795c */ /* 0x000fe20000300000 */
.L_x_11386:
[----:B-1----:R-:W-:-:S04]  /*14630*/  VIADD R3, R7, 0x31c60 ;  /* 0x00031c6007037836 */ /* 0x002fc80000000000 */
[----:B0-----:R-:W-:-:S04]  /*14640*/  IMAD R5, R0, 0x8, R3 ;  /* 0x0000000800057824 */ /* 0x001fc800078e0203 */
[----:B------:R-:W0:Y:S02]  /*14650*/  SYNCS.PHASECHK.TRANS64.TRYWAIT P0, [R5+URZ], R4 ;  /* 0x00000004050075a7 */ /* 0x000e24000800017f */
[----:B0-----:R-:W-:Y:S05]  /*14660*/  @!P0 BRA `(.L_x_11387) ;  /* 0x0000001000748947 */ /* 0x001fea0003800000 */
.L_x_11426:
[----:B------:R-:W-:-:S07]  /*14670*/  IMAD R3, R8, 0x8, R3 ;  /* 0x0000000808037824 */ /* 0x000fce00078e0203 */
.L_x_11388:
[----:B-1----:R1:W2:Y:S02]  /*14680*/  SYNCS.PHASECHK.TRANS64.TRYWAIT P0, [R3+URZ], R2 ;  /* 0x00000002030075a7 */ /* 0x0022a4000800017f */
[----:B--2---:R-:W-:Y:S05]  /*14690*/  @!P0 NANOSLEEP.SYNCS 0x989680 ;  /* 0x009896800000895d */ /* 0x004fea0003900000 */
[----:B------:R-:W2:Y:S02]  /*146a0*/  @!P0 SYNCS.PHASECHK.TRANS64 P0, [R3+URZ], R2 ;  /* 0x00000002030085a7 */ /* 0x000ea4000800007f */
[----:B--2---:R-:W-:Y:S05]  /*146b0*/  @!P0 BRA `(.L_x_11388) ;  /* 0xfffffffc00f08947 */ /* 0x004fea000383ffff */
.L_x_11264:
[----:B------:R-:W-:Y:S05]  /*146c0*/  BSYNC B6 ;  /* 0x0000000000067941 */ /* 0x000fea0003800000 */
.L_x_11261:
[----:B------:R-:W-:Y:S05]  /*146d0*/  EXIT ;  /* 0x000000000000794d */ /* 0x000fea0003800000 */
.L_x_11268:
[----:B0-----:R-:W-:-:S04]  /*146e0*/  IMAD.U32 R3, RZ, RZ, UR60 ;  /* 0x0000003cff037e24 */ /* 0x001fc8000f8e00ff */
[----:B------:R0:W1:Y:S03]  /*146f0*/  SYNCS.PHASECHK.TRANS64.TRYWAIT P1, [R3+URZ+0x31c00], R0 ;  /* 0x031c0000030075a7 */ /* 0x000066000802017f */
[----:B-1----:R-:W-:Y:S05]  /*14700*/  @!P1 NANOSLEEP.SYNCS 0x989680 ;  /* 0x009896800000995d */ /* 0x002fea0003900000 */
[----:B------:R-:W1:Y:S02]  /*14710*/  @!P1 SYNCS.PHASECHK.TRANS64 P1, [R3+URZ+0x31c00], R0 ;  /* 0x031c0000030095a7 */ /* 0x000e64000802007f */
[----:B-1----:R-:W-:Y:S05]  /*14720*/  @!P1 BRA `(.L_x_11268) ;  /* 0xfffffffc00ec9947 */ /* 0x002fea000383ffff */
[----:B------:R-:W-:Y:S05]  /*14730*/  BRA `(.L_x_11389) ;  /* 0xfffffecc00147947 */ /* 0x000fea000383ffff */
.L_x_11272:
[----:B--2---:R-:W-:-:S04]  /*14740*/  IMAD.U32 R5, RZ, RZ, UR60 ;  /* 0x0000003cff057e24 */ /* 0x004fc8000f8e00ff */
[----:B------:R2:W3:Y:S03]  /*14750*/  SYNCS.PHASECHK.TRANS64.TRYWAIT P2, [R5+URZ+0x31c30], R0 ;  /* 0x031c3000050075a7 */ /* 0x0004e6000804017f */
[----:B---3--:R-:W-:Y:S05]  /*14760*/  @!P2 NANOSLEEP.SYNCS 0x989680 ;  /* 0x009896800000a95d */ /* 0x008fea0003900000 */
[----:B------:R-:W3:Y:S02]  /*14770*/  @!P2 SYNCS.PHASECHK.TRANS64 P2, [R5+URZ+0x31c30], R0 ;  /* 0x031c30000500a5a7 */ /* 0x000ee4000804007f */
[----:B---3--:R-:W-:Y:S05]  /*14780*/  @!P2 BRA `(.L_x_11272) ;  /* 0xfffffffc00eca947 */ /* 0x008fea000383ffff */
[----:B------:R-:W-:Y:S05]  /*14790*/  BRA `(.L_x_11271) ;  /* 0xfffffecc00287947 */ /* 0x000fea000383ffff */
.L_x_11277:
[----:B--2---:R-:W-:-:S04]  /*147a0*/  IMAD.U32 R15, RZ, RZ, UR7 ;  /* 0x00000007ff0f7e24 */ /* 0x004fc8000f8e00ff */
[----:B------:R2:W3:Y:S03]  /*147b0*/  SYNCS.PHASECHK.TRANS64.TRYWAIT P3, [R15+URZ+0x31c30], R14 ;  /* 0x031c300e0f0075a7 */ /* 0x0004e6000806017f */
[----:B---3--:R-:W-:Y:S05]  /*147c0*/  @!P3 NANOSLEEP.SYNCS 0x989680 ;  /* 0x009896800000b95d */ /* 0x008fea0003900000 */
[----:B------:R-:W3:Y:S02]  /*147d0*/  @!P3 SYNCS.PHASECHK.TRANS64 P3, [R15+URZ+0x31c30], R14 ;  /* 0x031c300e0f00b5a7 */ /* 0x000ee4000806007f */
[----:B---3--:R-:W-:Y:S05]  /*147e0*/  @!P3 BRA `(.L_x_11277) ;  /* 0xfffffffc00ecb947 */ /* 0x008fea000383ffff */
[----:B------:R-:W-:Y:S05]  /*147f0*/  BRA `(.L_x_11274) ;  /* 0xffffff1000847947 */ /* 0x000fea000383ffff */
.L_x_11281:
[----:B--2---:R-:W-:-:S04]  /*14800*/  IMAD.U32 R14, RZ, RZ, UR7 ;  /* 0x00000007ff0e7e24 */ /* 0x004fc8000f8e00ff */
[----:B------:R2:W3:Y:S03]  /*14810*/  SYNCS.PHASECHK.TRANS64.TRYWAIT P3, [R14+URZ+0x31c50], R13 ;  /* 0x031c500d0e0075a7 */ /* 0x0004e6000806017f */
[----:B---3--:R-:W-:Y:S05]  /*14820*/  @!P3 NANOSLEEP.SYNCS 0x989680 ;  /* 0x009896800000b95d */ /* 0x008fea0003900000 */
[----:B------:R-:W3:Y:S02]  /*14830*/  @!P3 SYNCS.PHASECHK.TRANS64 P3, [R14+URZ+0x31c50], R13 ;  /* 0x031c500d0e00b5a7 */ /* 0x000ee4000806007f */
[----:B---3--:R-:W-:Y:S05]  /*14840*/  @!P3 BRA `(.L_x_11281) ;  /* 0xfffffffc00ecb947 */ /* 0x008fea000383ffff */
[----:B------:R-:W-:Y:S05]  /*14850*/  BRA `(.L_x_11278) ;  /* 0xffffff28001c7947 */ /* 0x000fea000383ffff */
.L_x_11287:
[----:B-1----:R-:W-:-:S04]  /*14860*/  IMAD.U32 R12, RZ, RZ, UR6 ;  /* 0x00000006ff0c7e24 */ /* 0x002fc8000f8e00ff */
[----:B------:R1:W2:Y:S03]  /*14870*/  SYNCS.PHASECHK.TRANS64.TRYWAIT P2, [R12+URZ+0x31c30], R11 ;  /* 0x031c300b0c0075a7 */ /* 0x0002a6000804017f */
[----:B--2---:R-:W-:Y:S05]  /*14880*/  @!P2 NANOSLEEP.SYNCS 0x989680 ;  /* 0x009896800000a95d */ /* 0x004fea0003900000 */
[----:B------:R-:W2:Y:S02]  /*14890*/  @!P2 SYNCS.PHASECHK.TRANS64 P2, [R12+URZ+0x31c30], R11 ;  /* 0x031c300b0c00a5a7 */ /* 0x000ea4000804007f */
[----:B--2---:R-:W-:Y:S05]  /*148a0*/  @!P2 BRA `(.L_x_11287) ;  /* 0xfffffffc00eca947 */ /* 0x004fea000383ffff */
[----:B------:R-:W-:Y:S05]  /*148b0*/  BRA `(.L_x_11284) ;  /* 0xffffff5c009c7947 */ /* 0x000fea000383ffff */
.L_x_11291:
[----:B0-----:R-:W-:-:S04]  /*148c0*/  IMAD.U32 R11, RZ, RZ, UR6 ;  /* 0x00000006ff0b7e24 */ /* 0x001fc8000f8e00ff */
[----:B------:R0:W2:Y:S03]  /*148d0*/  SYNCS.PHASECHK.TRANS64.TRYWAIT P2, [R11+URZ+0x31c50], R10 ;  /* 0x031c500a0b0075a7 */ /* 0x0000a6000804017f */
[----:B--2---:R-:W-:Y:S05]  /*148e0*/  @!P2 NANOSLEEP.SYNCS 0x989680 ;  /* 0x009896800000a95d */ /* 0x004fea0003900000 */
[----:B------:R-:W2:Y:S02]  /*148f0*/  @!P2 SYNCS.PHASECHK.TRANS64 P2, [R11+URZ+0x31c50], R10 ;  /* 0x031c500a0b00a5a7 */ /* 0x000ea4000804007f */
[----:B--2---:R-:W-:Y:S05]  /*14900*/  @!P2 BRA `(.L_x_11291) ;  /* 0xfffffffc00eca947 */ /* 0x004fea000383ffff */
[----:B------:R-:W-:Y:S05]  /*14910*/  BRA `(.L_x_11288) ;  /* 0xffffff7400487947 */ /* 0x000fea000383ffff */
.L_x_11296:
[----:B---3--:R-:W-:-:S04]  /*14920*/  IMAD.U32 R3, RZ, RZ, UR10 ;  /* 0x0000000aff037e24 */ /* 0x008fc8000f8e00ff */
[----:B------:R3:W0:Y:S03]  /*14930*/  SYNCS.PHASECHK.TRANS64.TRYWAIT P0, [R3+URZ+0x31c50], R4 ;  /* 0x031c5004030075a7 */ /* 0x000626000800017f */
[----:B0-----:R-:W-:Y:S05]  /*14940*/  @!P0 NANOSLEEP.SYNCS 0x989680 ;  /* 0x009896800000895d */ /* 0x001fea0003900000 */
[----:B------:R-:W0:Y:S02]  /*14950*/  @!P0 SYNCS.PHASECHK.TRANS64 P0, [R3+URZ+0x31c50], R4 ;  /* 0x031c5004030085a7 */ /* 0x000e24000800007f */
[----:B0-----:R-:W-:Y:S05]  /*14960*/  @!P0 BRA `(.L_x_11296) ;  /* 0xfffffffc00ec8947 */ /* 0x001fea000383ffff */
[----:B------:R-:W-:Y:S05]  /*14970*/  BRA `(.L_x_11295) ;  /* 0xffffff9c00507947 */ /* 0x000fea000383ffff */
.L_x_11307:
[----:B------:R-:W-:Y:S02]  /*14980*/  IMAD.MOV.U32 R13, RZ, RZ, R22 ;  /* 0x000000ffff0d7224 */ /* 0x000fe400078e0016 */
[----:B------:R-:W-:Y:S02]  /*14990*/  IMAD.MOV.U32 R12, RZ, RZ, RZ ;  /* 0x000000ffff0c7224 */ /* 0x000fe400078e00ff */
[----:B------:R-:W-:Y:S02]  /*149a0*/  IMAD.MOV.U32 R11, RZ, RZ, 0x1f ;  /* 0x0000001fff0b7424 */ /* 0x000fe400078e00ff */
[----:B------:R-:W-:-:S07]  /*149b0*/  IMAD.MOV.U32 R15, RZ, RZ, -0x1 ;  /* 0xffffffffff0f7424 */ /* 0x000fce00078e00ff */
[----:B------:R-:W-:Y:S05]  /*149c0*/  WARPSYNC.COLLECTIVE R15, `(.L_x_11390) ;  /* 0x000000000f087348 */ /* 0x000fea0003c00000 */
[----:B------:R0:W1:Y:S02]  /*149d0*/  SHFL.IDX P6, R14, R13, R12, R11 ;  /* 0x0000000c0d0e7389 */ /* 0x00006400000c000b */
[----:B01----:R-:W-:Y:S01]  /*149e0*/  ENDCOLLECTIVE ;  /* 0x000000000000791b */ /* 0x003fe20003800000 */
.L_x_11390:
[----:B------:R-:W-:Y:S05]  /*149f0*/  BRA `(.L_x_11391) ;  /* 0xffffffc400c47947 */ /* 0x000fea000383ffff */
.L_x_11309:
[----:B------:R-:W-:Y:S01]  /*14a00*/  BSSY B0, `(.L_x_11392) ;  /* 0x0000006000007945 */ /* 0x000fe20003800000 */
[----:B------:R-:W-:-:S07]  /*14a10*/  IMAD.MOV.U32 R15, RZ, RZ, -0x1 ;  /* 0xffffffffff0f7424 */ /* 0x000fce00078e00ff */
[----:B------:R-:W-:Y:S05]  /*14a20*/  WARPSYNC.COLLECTIVE R15, `(.L_x_11393) ;  /* 0x000000000f0c7348 */ /* 0x000fea0003c00000 */
[----:B------:R-:W-:Y:S02]  /*14a30*/  ELECT P6, UR62, PT ;  /* 0x00000000003e782f */ /* 0x000fe400038c0000 */
[----:B------:R-:W-:Y:S01]  /*14a40*/  MOV R14, UR62 ;  /* 0x0000003e000e7c02 */ /* 0x000fe20008000f00 */
[----:B------:R-:W-:Y:S10]  /*14a50*/  ENDCOLLECTIVE ;  /* 0x000000000000791b */ /* 0x000ff40003800000 */
.L_x_11393:
[----:B------:R-:W-:Y:S05]  /*14a60*/  BSYNC B0 ;  /* 0x0000000000007941 */ /* 0x000fea0003800000 */
.L_x_11392:
[----:B------:R-:W-:Y:S05]  /*14a70*/  BRA `(.L_x_11394) ;  /* 0xffffffc400c07947 */ /* 0x000fea000383ffff */
.L_x_11311:
[----:B-1----:R-:W-:-:S04]  /*14a80*/  IMAD.U32 R3, RZ, RZ, UR38 ;  /* 0x00000026ff037e24 */ /* 0x002fc8000f8e00ff */
[----:B------:R1:W2:Y:S03]  /*14a90*/  SYNCS.PHASECHK.TRANS64.TRYWAIT P0, [R3+URZ+0x31c40], R0 ;  /* 0x031c4000030075a7 */ /* 0x0002a6000800017f */
[----:B--2---:R-:W-:Y:S05]  /*14aa0*/  @!P0 NANOSLEEP.SYNCS 0x989680 ;  /* 0x009896800000895d */ /* 0x004fea0003900000 */
[----:B------:R-:W2:Y:S02]  /*14ab0*/  @!P0 SYNCS.PHASECHK.TRANS64 P0, [R3+URZ+0x31c40], R0 ;  /* 0x031c4000030085a7 */ /* 0x000ea4000800007f */
[----:B--2---:R-:W-:Y:S05]  /*14ac0*/  @!P0 BRA `(.L_x_11311) ;  /* 0xfffffffc00ec8947 */ /* 0x004fea000383ffff */
[----:B------:R-:W-:Y:S05]  /*14ad0*/  BRA `(.L_x_11395) ;  /* 0xffffffc800147947 */ /* 0x000fea000383ffff */
.L_x_11314:
[----:B------:R-:W-:Y:S01]  /*14ae0*/  IMAD R8, R12, 0xc0, R11 ;  /* 0x000000c00c087824 */ /* 0x000fe200078e020b */
[----:B------:R-:W-:Y:S01]  /*14af0*/  MOV R15, 0xffffffff ;  /* 0xffffffff000f7802 */ /* 0x000fe20000000f00 */
[----:B------:R-:W-:Y:S01]  /*14b00*/  IMAD.MOV.U32 R13, RZ, RZ, R7 ;  /* 0x000000ffff0d7224 */ /* 0x000fe200078e0007 */
[----:B------:R-:W0:Y:S01]  /*14b10*/  LDC R5, c[0x0][0x448] ;  /* 0x00011200ff057b82 */ /* 0x000e220000000800 */
[----:B------:R-:W-:Y:S02]  /*14b20*/  IMAD.MOV.U32 R12, RZ, RZ, RZ ;  /* 0x000000ffff0c7224 */ /* 0x000fe400078e00ff */
[----:B------:R-:W-:Y:S02]  /*14b30*/  IMAD.MOV.U32 R11, RZ, RZ, 0x1c1f ;  /* 0x00001c1fff0b7424 */ /* 0x000fe400078e00ff */
[----:B------:R-:W-:-:S07]  /*14b40*/  VIADD R4, R8, 0x20 ;  /* 0x0000002008047836 */ /* 0x000fce0000000000 */
[----:B0-----:R-:W-:Y:S05]  /*14b50*/  WARPSYNC.COLLECTIVE R15, `(.L_x_11396) ;  /* 0x000000000f087348 */ /* 0x001fea0003c00000 */
[----:B------:R1:W2:Y:S02]  /*14b60*/  SHFL.IDX P6, R14, R13, R12, R11 ;  /* 0x0000000c0d0e7389 */ /* 0x0002a400000c000b */
[----:B012---:R-:W-:Y:S01]  /*14b70*/  ENDCOLLECTIVE ;  /* 0x000000000000791b */ /* 0x007fe20003800000 */
.L_x_11396:
[----:B------:R-:W-:Y:S02]  /*14b80*/  IMAD.MOV.U32 R13, RZ, RZ, R6 ;  /* 0x000000ffff0d7224 */ /* 0x000fe400078e0006 */
[----:B------:R-:W-:-:S07]  /*14b90*/  IMAD.MOV.U32 R3, RZ, RZ, R14 ;  /* 0x000000ffff037224 */ /* 0x000fce00078e000e */
[----:B------:R-:W-:Y:S05]  /*14ba0*/  WARPSYNC.COLLECTIVE R15, `(.L_x_11397) ;  /* 0x000000000f087348 */ /* 0x000fea0003c00000 */
[----:B------:R0:W1:Y:S02]  /*14bb0*/  SHFL.IDX P6, R14, R13, R12, R11 ;  /* 0x0000000c0d0e7389 */ /* 0x00006400000c000b */
[----:B01----:R-:W-:Y:S01]  /*14bc0*/  ENDCOLLECTIVE ;  /* 0x000000000000791b */ /* 0x003fe20003800000 */
.L_x_11397:
[----:B------:R-:W-:Y:S01]  /*14bd0*/  ULDC UR4, c[0x0][0x288] ;  /* 0x0000a20000047ab9 */ /* 0x000fe20000000800 */
        /* <DEDUP_REMOVED lines=18> */
.L_x_11398:
[----:B------:R-:W-:Y:S01]  /*14d00*/  VIADD R2, R8, 0x40 ;  /* 0x0000004008027836 */ /* 0x000fe20000000000 */
[----:B------:R-:W-:Y:S01]  /*14d10*/  @!P3 LEA R29, R0, UR38, 0x1 ;  /* 0x00000026001dbc11 */ /* 0x000fe2000f8e08ff */
[----:B------:R-:W-:Y:S02]  /*14d20*/  IMAD.MOV.U32 R13, RZ, RZ, R6 ;  /* 0x000000ffff0d7224 */ /* 0x000fe400078e0006 */
[----:B------:R-:W-:-:S07]  /*14d30*/  IMAD.MOV.U32 R5, RZ, RZ, R14 ;  /* 0x000000ffff057224 */ /* 0x000fce00078e000e */
[----:B------:R-:W-:Y:S05]  /*14d40*/  WARPSYNC.COLLECTIVE R15, `(.L_x_11399) ;  /* 0x000000000f087348 */ /* 0x000fea0003c00000 */
[----:B------:R0:W1:Y:S02]  /*14d50*/  SHFL.IDX P6, R14, R13, R12, R11 ;  /* 0x0000000c0d0e7389 */ /* 0x00006400000c000b */
[----:B01----:R-:W-:Y:S01]  /*14d60*/  ENDCOLLECTIVE ;  /* 0x000000000000791b */ /* 0x003fe20003800000 */
.L_x_11399:
        /* <DEDUP_REMOVED lines=15> */
.L_x_11400:
[----:B------:R-:W-:Y:S01]  /*14e60*/  @!P3 LEA R5, R0, UR38, 0x1 ;  /* 0x000000260005bc11 */ /* 0x000fe2000f8e08ff */
[----:B------:R-:W-:Y:S02]  /*14e70*/  IMAD.MOV.U32 R13, RZ, RZ, R6 ;  /* 0x000000ffff0d7224 */ /* 0x000fe400078e0006 */
[----:B------:R-:W-:-:S07]  /*14e80*/  IMAD.MOV.U32 R2, RZ, RZ, R14 ;  /* 0x000000ffff027224 */ /* 0x000fce00078e000e */
[----:B------:R-:W-:Y:S05]  /*14e90*/  WARPSYNC.COLLECTIVE R15, `(.L_x_11401) ;  /* 0x000000000f087348 */ /* 0x000fea0003c00000 */
[----:B------:R0:W1:Y:S02]  /*14ea0*/  SHFL.IDX P6, R14, R13, R12, R11 ;  /* 0x0000000c0d0e7389 */ /* 0x00006400000c000b */
[----:B01----:R-:W-:Y:S01]  /*14eb0*/  ENDCOLLECTIVE ;  /* 0x000000000000791b */ /* 0x003fe20003800000 */
.L_x_11401:
        /* <DEDUP_REMOVED lines=15> */
.L_x_11402:
[----:B------:R-:W-:-:S05]  /*14fb0*/  VIADD R2, R8, 0x60 ;  /* 0x0000006008027836 */ /* 0x000fca0000000000 */
[----:B------:R-:W-:Y:S01]  /*14fc0*/  ISETP.GE.AND P3, PT, R2, R9, PT ;  /* 0x000000090200720c */ /* 0x000fe20003f66270 */
[----:B------:R-:W-:Y:S02]  /*14fd0*/  IMAD.MOV.U32 R13, RZ, RZ, R6 ;  /* 0x000000ffff0d7224 */ /* 0x000fe400078e0006 */
[----:B------:R-:W-:Y:S02]  /*14fe0*/  VIADD R2, R8, 0x80 ;  /* 0x0000008008027836 */ /* 0x000fe40000000000 */
[----:B------:R-:W-:-:S08]  /*14ff0*/  IMAD.MOV.U32 R7, RZ, RZ, R14 ;  /* 0x000000ffff077224 */ /* 0x000fd000078e000e */
[----:B------:R-:W-:Y:S05]  /*15000*/  WARPSYNC.COLLECTIVE R15, `(.L_x_11403) ;  /* 0x000000000f087348 */ /* 0x000fea0003c00000 */
[----:B------:R0:W1:Y:S02]  /*15010*/  SHFL.IDX P6, R14, R13, R12, R11 ;  /* 0x0000000c0d0e7389 */ /* 0x00006400000c000b */
[----:B01----:R-:W-:Y:S01]  /*15020*/  ENDCOLLECTIVE ;  /* 0x000000000000791b */ /* 0x003fe20003800000 */
.L_x_11403:
[----:B------:R-:W-:Y:S01]  /*15030*/  ULDC.64 UR4, c[0x0][0x208] ;  /* 0x0000820000047ab9 */ /* 0x000fe20000000a00 */
[----:B------:R-:W-:Y:S01]  /*15040*/  IMAD.MOV.U32 R5, RZ, RZ, R7 ;  /* 0x000000ffff057224 */ /* 0x000fe200078e0007 */
[----:B------:R-:W-:Y:S02]  /*15050*/  @!P3 LEA R7, R0, UR38, 0x1 ;  /* 0x000000260007bc11 */ /* 0x000fe4000f8e08ff */
[----:B------:R-:W-:Y:S01]  /*15060*/  MOV R13, R10 ;  /* 0x0000000a000d7202 */ /* 0x000fe20000000f00 */
[----:B------:R-:W-:Y:S02]  /*15070*/  IMAD.MOV.U32 R12, RZ, RZ, RZ ;  /* 0x000000ffff0c7224 */ /* 0x000fe400078e00ff */
        /* <DEDUP_REMOVED lines=12> */
.L_x_11404:
[----:B------:R-:W-:Y:S02]  /*15140*/  IMAD.MOV.U32 R13, RZ, RZ, R20 ;  /* 0x000000ffff0d7224 */ /* 0x000fe400078e0014 */
[----:B------:R-:W-:-:S07]  /*15150*/  IMAD.MOV.U32 R29, RZ, RZ, R14 ;  /* 0x000000ffff1d7224 */ /* 0x000fce00078e000e */
[----:B------:R-:W-:Y:S05]  /*15160*/  WARPSYNC.COLLECTIVE R15, `(.L_x_11405) ;  /* 0x000000000f087348 */ /* 0x000fea0003c00000 */
[----:B------:R0:W1:Y:S02]  /*15170*/  SHFL.IDX P6, R14, R13, R12, R11 ;  /* 0x0000000c0d0e7389 */ /* 0x00006400000c000b */
[----:B01----:R-:W-:Y:S01]  /*15180*/  ENDCOLLECTIVE ;  /* 0x000000000000791b */ /* 0x003fe20003800000 */
.L_x_11405:
[----:B------:R-:W-:Y:S01]  /*15190*/  ULDC.64 UR4, c[0x0][0x208] ;  /* 0x0000820000047ab9 */ /* 0x000fe20000000a00 */
[----:B------:R-:W-:Y:S01]  /*151a0*/  IMAD.MOV.U32 R3, RZ, RZ, R29 ;  /* 0x000000ffff037224 */ /* 0x000fe200078e001d */
[----:B------:R-:W-:Y:S01]  /*151b0*/  @!P3 LEA R29, R0, UR38, 0x1 ;  /* 0x00000026001dbc11 */ /* 0x000fe2000f8e08ff */
[----:B------:R-:W-:Y:S02]  /*151c0*/  IMAD.MOV.U32 R13, RZ, RZ, R10 ;  /* 0x000000ffff0d7224 */ /* 0x000fe400078e000a */
[----:B------:R-:W-:Y:S02]  /*151d0*/  IMAD.MOV.U32 R12, RZ, RZ, 0x1 ;  /* 0x00000001ff0c7424 */ /* 0x000fe400078e00ff */
        /* <DEDUP_REMOVED lines=13> */
.L_x_11406:
[----:B------:R-:W-:Y:S02]  /*152b0*/  IMAD.MOV.U32 R13, RZ, RZ, R20 ;  /* 0x000000ffff0d7224 */ /* 0x000fe400078e0014 */
[----:B------:R-:W-:-:S07]  /*152c0*/  IMAD.MOV.U32 R10, RZ, RZ, R14 ;  /* 0x000000ffff0a7224 */ /* 0x000fce00078e000e */
[----:B------:R-:W-:Y:S05]  /*152d0*/  WARPSYNC.COLLECTIVE R15, `(.L_x_11407) ;  /* 0x000000000f087348 */ /* 0x000fea0003c00000 */
[----:B------:R0:W1:Y:S02]  /*152e0*/  SHFL.IDX P6, R14, R13, R12, R11 ;  /* 0x0000000c0d0e7389 */ /* 0x00006400000c000b */
[----:B01----:R-:W-:Y:S01]  /*152f0*/  ENDCOLLECTIVE ;  /* 0x000000000000791b */ /* 0x003fe20003800000 */
.L_x_11407:
[----:B------:R-:W-:Y:S05]  /*15300*/  BRA `(.L_x_11408) ;  /* 0xffffffcc002c7947 */ /* 0x000fea000383ffff */
.L_x_11317:
[----:B0-----:R-:W-:-:S04]  /*15310*/  IMAD.U32 R3, RZ, RZ, UR38 ;  /* 0x00000026ff037e24 */ /* 0x001fc8000f8e00ff */
[----:B------:R0:W1:Y:S03]  /*15320*/  SYNCS.PHASECHK.TRANS64.TRYWAIT P0, [R3+URZ+0x31c20], R0 ;  /* 0x031c2000030075a7 */ /* 0x000066000800017f */
[----:B-1----:R-:W-:Y:S05]  /*15330*/  @!P0 NANOSLEEP.SYNCS 0x989680 ;  /* 0x009896800000895d */ /* 0x002fea0003900000 */
[----:B------:R-:W1:Y:S02]  /*15340*/  @!P0 SYNCS.PHASECHK.TRANS64 P0, [R3+URZ+0x31c20], R0 ;  /* 0x031c2000030085a7 */ /* 0x000e64000800007f */
[----:B-1----:R-:W-:Y:S05]  /*15350*/  @!P0 BRA `(.L_x_11317) ;  /* 0xfffffffc00ec8947 */ /* 0x002fea000383ffff */
[----:B------:R-:W-:Y:S05]  /*15360*/  BRA `(.L_x_11409) ;  /* 0xffffffcc00807947 */ /* 0x000fea000383ffff */
.L_x_11324:
[----:B-1----:R-:W-:-:S04]  /*15370*/  IMAD.U32 R3, RZ, RZ, UR38 ;  /* 0x00000026ff037e24 */ /* 0x002fc8000f8e00ff */
[----:B------:R1:W2:Y:S03]  /*15380*/  SYNCS.PHASECHK.TRANS64.TRYWAIT P0, [R3+URZ+0x31c48], R6 ;  /* 0x031c4806030075a7 */ /* 0x0002a6000800017f */
[----:B--2---:R-:W-:Y:S05]  /*15390*/  @!P0 NANOSLEEP.SYNCS 0x989680 ;  /* 0x009896800000895d */ /* 0x004fea0003900000 */
[----:B------:R-:W2:Y:S02]  /*153a0*/  @!P0 SYNCS.PHASECHK.TRANS64 P0, [R3+URZ+0x31c48], R6 ;  /* 0x031c4806030085a7 */ /* 0x000ea4000800007f */
[----:B--2---:R-:W-:Y:S05]  /*153b0*/  @!P0 BRA `(.L_x_11324) ;  /* 0xfffffffc00ec8947 */ /* 0x004fea000383ffff */
[----:B------:R-:W-:Y:S05]  /*153c0*/  BRA `(.L_x_11410) ;  /* 0xffffffd000447947 */ /* 0x000fea000383ffff */
.L_x_11331:
[----:B01----:R-:W-:-:S04]  /*153d0*/  IMAD.U32 R3, RZ, RZ, UR38 ;  /* 0x00000026ff037e24 */ /* 0x003fc8000f8e00ff */
[----:B------:R0:W1:Y:S03]  /*153e0*/  SYNCS.PHASECHK.TRANS64.TRYWAIT P0, [R3+URZ+0x31c60], R6 ;  /* 0x031c6006030075a7 */ /* 0x000066000800017f */
[----:B-1----:R-:W-:Y:S05]  /*153f0*/  @!P0 NANOSLEEP.SYNCS 0x989680 ;  /* 0x009896800000895d */ /* 0x002fea0003900000 */
[----:B------:R-:W1:Y:S02]  /*15400*/  @!P0 SYNCS.PHASECHK.TRANS64 P0, [R3+URZ+0x31c60], R6 ;  /* 0x031c6006030085a7 */ /* 0x000e64000800007f */
[----:B-1----:R-:W-:Y:S05]  /*15410*/  @!P0 BRA `(.L_x_11331) ;  /* 0xfffffffc00ec8947 */ /* 0x002fea000383ffff */
[----:B------:R-:W-:Y:S05]  /*15420*/  BRA `(.L_x_11411) ;  /* 0xffffffd4001c7947 */ /* 0x000fea000383ffff */
.L_x_11341:
[----:B-1----:R-:W-:-:S04]  /*15430*/  IMAD.U32 R3, RZ, RZ, UR38 ;  /* 0x00000026ff037e24 */ /* 0x002fc8000f8e00ff */
[----:B------:R1:W2:Y:S03]  /*15440*/  SYNCS.PHASECHK.TRANS64.TRYWAIT P0, [R3+URZ+0x31c40], R12 ;  /* 0x031c400c030075a7 */ /* 0x0002a6000800017f */
[----:B--2---:R-:W-:Y:S05]  /*15450*/  @!P0 NANOSLEEP.SYNCS 0x989680 ;  /* 0x009896800000895d */ /* 0x004fea0003900000 */
[----:B------:R-:W2:Y:S02]  /*15460*/  @!P0 SYNCS.PHASECHK.TRANS64 P0, [R3+URZ+0x31c40], R12 ;  /* 0x031c400c030085a7 */ /* 0x000ea4000800007f */
[----:B--2---:R-:W-:Y:S05]  /*15470*/  @!P0 BRA `(.L_x_11341) ;  /* 0xfffffffc00ec8947 */ /* 0x004fea000383ffff */
[----:B------:R-:W-:Y:S05]  /*15480*/  BRA `(.L_x_11412) ;  /* 0xffffffd8006c7947 */ /* 0x000fea000383ffff */
.L_x_11348:
[----:B0-----:R-:W-:-:S04]  /*15490*/  IMAD.U32 R3, RZ, RZ, UR38 ;  /* 0x00000026ff037e24 */ /* 0x001fc8000f8e00ff */
[----:B------:R0:W1:Y:S03]  /*154a0*/  SYNCS.PHASECHK.TRANS64.TRYWAIT P0, [R3+URZ+0x31c68], R2 ;  /* 0x031c6802030075a7 */ /* 0x000066000800017f */
[----:B-1----:R-:W-:Y:S05]  /*154b0*/  @!P0 NANOSLEEP.SYNCS 0x989680 ;  /* 0x009896800000895d */ /* 0x002fea0003900000 */
[----:B------:R-:W1:Y:S02]  /*154c0*/  @!P0 SYNCS.PHASECHK.TRANS64 P0, [R3+URZ+0x31c68], R2 ;  /* 0x031c6802030085a7 */ /* 0x000e64000800007f */
[----:B-1----:R-:W-:Y:S05]  /*154d0*/  @!P0 BRA `(.L_x_11348) ;  /* 0xfffffffc00ec8947 */ /* 0x002fea000383ffff */
[----:B------:R-:W-:Y:S05]  /*154e0*/  BRA `(.L_x_11413) ;  /* 0xffffffdc00447947 */ /* 0x000fea000383ffff */
.L_x_11358:
[----:B-1----:R-:W-:-:S04]  /*154f0*/  IMAD.U32 R2, RZ, RZ, UR38 ;  /* 0x00000026ff027e24 */ /* 0x002fc8000f8e00ff */
[----:B------:R1:W2:Y:S03]  /*15500*/  SYNCS.PHASECHK.TRANS64.TRYWAIT P0, [R2+URZ+0x31c48], R9 ;  /* 0x031c4809020075a7 */ /* 0x0002a6000800017f */
[----:B--2---:R-:W-:Y:S05]  /*15510*/  @!P0 NANOSLEEP.SYNCS 0x989680 ;  /* 0x009896800000895d */ /* 0x004fea0003900000 */
[----:B------:R-:W2:Y:S02]  /*15520*/  @!P0 SYNCS.PHASECHK.TRANS64 P0, [R2+URZ+0x31c48], R9 ;  /* 0x031c4809020085a7 */ /* 0x000ea4000800007f */
[----:B--2---:R-:W-:Y:S05]  /*15530*/  @!P0 BRA `(.L_x_11358) ;  /* 0xfffffffc00ec8947 */ /* 0x004fea000383ffff */
[----:B------:R-:W-:Y:S05]  /*15540*/  BRA `(.L_x_11414) ;  /* 0xffffffe000a87947 */ /* 0x000fea000383ffff */
.L_x_11365:
[----:B0-----:R-:W-:-:S04]  /*15550*/  IMAD.U32 R2, RZ, RZ, UR38 ;  /* 0x00000026ff027e24 */ /* 0x001fc8000f8e00ff */
[----:B------:R0:W1:Y:S03]  /*15560*/  SYNCS.PHASECHK.TRANS64.TRYWAIT P0, [R2+URZ+0x31c60], R9 ;  /* 0x031c6009020075a7 */ /* 0x000066000800017f */
[----:B-1----:R-:W-:Y:S05]  /*15570*/  @!P0 NANOSLEEP.SYNCS 0x989680 ;  /* 0x009896800000895d */ /* 0x002fea0003900000 */
[----:B------:R-:W1:Y:S02]  /*15580*/  @!P0 SYNCS.PHASECHK.TRANS64 P0, [R2+URZ+0x31c60], R9 ;  /* 0x031c6009020085a7 */ /* 0x000e64000800007f */
[----:B-1----:R-:W-:Y:S05]  /*15590*/  @!P0 BRA `(.L_x_11365) ;  /* 0xfffffffc00ec8947 */ /* 0x002fea000383ffff */
[----:B------:R-:W-:Y:S05]  /*155a0*/  BRA `(.L_x_11415) ;  /* 0xffffffe4007c7947 */ /* 0x000fea000383ffff */
.L_x_11374:
[----:B0-----:R0:W1:Y:S02]  /*155b0*/  SYNCS.PHASECHK.TRANS64.TRYWAIT P0, [R3+URZ+0x31c60], R2 ;  /* 0x031c6002030075a7 */ /* 0x001064000800017f */
[----:B-1----:R-:W-:Y:S05]  /*155c0*/  @!P0 NANOSLEEP.SYNCS 0x989680 ;  /* 0x009896800000895d */ /* 0x002fea0003900000 */
[----:B------:R-:W1:Y:S02]  /*155d0*/  @!P0 SYNCS.PHASECHK.TRANS64 P0, [R3+URZ+0x31c60], R2 ;  /* 0x031c6002030085a7 */ /* 0x000e64000800007f */
[----:B-1----:R-:W-:Y:S05]  /*155e0*/  @!P0 BRA `(.L_x_11374) ;  /* 0xfffffffc00f08947 */ /* 0x002fea000383ffff */
[----:B------:R-:W-:Y:S05]  /*155f0*/  BRA `(.L_x_11416) ;  /* 0xffffffe800747947 */ /* 0x000fea000383ffff */
.L_x_11380:
[----:B0-----:R0:W1:Y:S02]  /*15600*/  SYNCS.PHASECHK.TRANS64.TRYWAIT P0, [R7+URZ+0x31c20], R2 ;  /* 0x031c2002070075a7 */ /* 0x001064000800017f */
[----:B-1----:R-:W-:Y:S05]  /*15610*/  @!P0 NANOSLEEP.SYNCS 0x989680 ;  /* 0x009896800000895d */ /* 0x002fea0003900000 */
[----:B------:R-:W1:Y:S02]  /*15620*/  @!P0 SYNCS.PHASECHK.TRANS64 P0, [R7+URZ+0x31c20], R2 ;  /* 0x031c2002070085a7 */ /* 0x000e64000800007f */
[----:B-1----:R-:W-:Y:S05]  /*15630*/  @!P0 BRA `(.L_x_11380) ;  /* 0xfffffffc00f08947 */ /* 0x002fea000383ffff */
[----:B------:R-:W-:Y:S05]  /*15640*/  BRA `(.L_x_11417) ;  /* 0xffffffec00787947 */ /* 0x000fea000383ffff */
.L_x_11381:
        /* <DEDUP_REMOVED lines=11> */
.L_x_11419:
[----:B------:R-:W-:Y:S05]  /*15700*/  BSYNC B0 ;  /* 0x0000000000007941 */ /* 0x000fea0003800000 */
.L_x_11418:
[----:B------:R-:W-:Y:S05]  /*15710*/  BRA `(.L_x_11420) ;  /* 0xffffffec005c7947 */ /* 0x000fea000383ffff */
.L_x_11382:
[----:B------:R-:W-:Y:S01]  /*15720*/  BSSY B0, `(.L_x_11421) ;  /* 0x0000006000007945 */ /* 0x000fe20003800000 */
[----:B------:R-:W-:-:S07]  /*15730*/  IMAD.MOV.U32 R15, RZ, RZ, -0x1 ;  /* 0xffffffffff0f7424 */ /* 0x000fce00078e00ff */
[----:B0-----:R-:W-:Y:S05]  /*15740*/  WARPSYNC.COLLECTIVE R15, `(.L_x_11422) ;  /* 0x000000000f0c7348 */ /* 0x001fea0003c00000 */
[----:B------:R-:W-:Y:S02]  /*15750*/  ELECT P6, UR62, PT ;  /* 0x00000000003e782f */ /* 0x000fe400038c0000 */
[----:B------:R-:W-:Y:S01]  /*15760*/  MOV R14, UR62 ;  /* 0x0000003e000e7c02 */ /* 0x000fe20008000f00 */
[----:B0-----:R-:W-:Y:S10]  /*15770*/  ENDCOLLECTIVE ;  /* 0x000000000000791b */ /* 0x001ff40003800000 */
.L_x_11422:
[----:B------:R-:W-:Y:S05]  /*15780*/  BSYNC B0 ;  /* 0x0000000000007941 */ /* 0x000fea0003800000 */
.L_x_11421:
[----:B------:R-:W-:Y:S05]  /*15790*/  BRA `(.L_x_11423) ;  /* 0xffffffec00507947 */ /* 0x000fea000383ffff */
.L_x_11384:
[----:B0-----:R0:W1:Y:S02]  /*157a0*/  SYNCS.PHASECHK.TRANS64.TRYWAIT P0, [R5+URZ], R4 ;  /* 0x00000004050075a7 */ /* 0x001064000800017f */
[----:B-1----:R-:W-:Y:S05]  /*157b0*/  @!P0 NANOSLEEP.SYNCS 0x989680 ;  /* 0x009896800000895d */ /* 0x002fea0003900000 */
[----:B------:R-:W1:Y:S02]  /*157c0*/  @!P0 SYNCS.PHASECHK.TRANS64 P0, [R5+URZ], R4 ;  /* 0x00000004050085a7 */ /* 0x000e64000800007f */
[----:B-1----:R-:W-:Y:S05]  /*157d0*/  @!P0 BRA `(.L_x_11384) ;  /* 0xfffffffc00f08947 */ /* 0x002fea000383ffff */
[----:B------:R-:W-:Y:S05]  /*157e0*/  BRA `(.L_x_11424) ;  /* 0xffffffec00807947 */ /* 0x000fea000383ffff */
.L_x_11385:
[----:B-1----:R1:W2:Y:S02]  /*157f0*/  SYNCS.PHASECHK.TRANS64.TRYWAIT P0, [R3+URZ], R2 ;  /* 0x00000002030075a7 */ /* 0x0022a4000800017f */
[----:B--2---:R-:W-:Y:S05]  /*15800*/  @!P0 NANOSLEEP.SYNCS 0x989680 ;  /* 0x009896800000895d */ /* 0x004fea0003900000 */
[----:B------:R-:W2:Y:S02]  /*15810*/  @!P0 SYNCS.PHASECHK.TRANS64 P0, [R3+URZ], R2 ;  /* 0x00000002030085a7 */ /* 0x000ea4000800007f */
[----:B--2---:R-:W-:Y:S05]  /*15820*/  @!P0 BRA `(.L_x_11385) ;  /* 0xfffffffc00f08947 */ /* 0x004fea000383ffff */
[----:B------:R-:W-:Y:S05]  /*15830*/  BRA `(.L_x_11425) ;  /* 0xffffffec00747947 */ /* 0x000fea000383ffff */
.L_x_11387:
[----:B0-----:R0:W1:Y:S02]  /*15840*/  SYNCS.PHASECHK.TRANS64.TRYWAIT P0, [R5+URZ], R4 ;  /* 0x00000004050075a7 */ /* 0x001064000800017f */
[----:B-1----:R-:W-:Y:S05]  /*15850*/  @!P0 NANOSLEEP.SYNCS 0x989680 ;  /* 0x009896800000895d */ /* 0x002fea0003900000 */
[----:B------:R-:W1:Y:S02]  /*15860*/  @!P0 SYNCS.PHASECHK.TRANS64 P0, [R5+URZ], R4 ;  /* 0x00000004050085a7 */ /* 0x000e64000800007f */
[----:B-1----:R-:W-:Y:S05]  /*15870*/  @!P0 BRA `(.L_x_11387) ;  /* 0xfffffffc00f08947 */ /* 0x002fea000383ffff */
[----:B------:R-:W-:Y:S05]  /*15880*/  BRA `(.L_x_11426) ;  /* 0xffffffec00787947 */ /* 0x000fea000383ffff */
.L_x_11427:
        /* <DEDUP_REMOVED lines=15> */
.L_x_14872:


//--------------------- .text._ZN7cutlass13device_kernelIN5flash11enable_sm90INS1_16FlashAttnFwdSm90INS1_25CollectiveMainloopFwdSm90ILi2EN4cute5tupleIJNS5_1CILi1EEES8_S8_EEENS6_IJNS7_ILi192EEENS7_ILi144EEENS7_ILi96EEEEEELi96ENS_6half_tEfNS_4arch4Sm90ELb1ELb0ELb1ELb1ELb0ELb0ELb0ELb0ELb1ELb1ELb1ELb0EEENS1_21CollectiveEpilogueFwdINS6_IJSA_SC_SB_EEES9_SE_SG_Li384ELb1ELb1ELb1ELb0EEENS1_36VarlenDynamicPersistentTileSchedulerILi192ELi144ELi384ELi128ELb1ELb1ELb1ELb1ELb1ELb1EEEEEEEEEvNT_6ParamsE --------------------------
	.section	.text._ZN7cutlass13device_kernelIN5flash11enable_sm90INS1_16FlashAttnFwdSm90INS1_25CollectiveMainloopFwdSm90ILi2EN4cute5tupleIJNS5_1CILi1EEES8_S8_EEENS6_IJNS7_ILi192EEENS7_ILi144EEENS7_ILi96EEEEEELi96ENS_6half_tEfNS_4arch4Sm90ELb1ELb0ELb1ELb1ELb0ELb0ELb0ELb0ELb1ELb1ELb1ELb0EEENS1_21CollectiveEpilogueFwdINS6_IJSA_SC_SB_EEES9_SE_SG_Li384ELb1ELb1ELb1ELb0EEENS1_36VarlenDynamicPersistentTileSchedulerILi192ELi144ELi384ELi128ELb1ELb1ELb1ELb1ELb1ELb1EEEEEEEEEvNT_6ParamsE,"ax",@progbits
	.align	128
.text._ZN7cutlass13device_kernelIN5flash11enable_sm90INS1_16FlashAttnFwdSm90INS1_25CollectiveMainloopFwdSm90ILi2EN4cute5tupleIJNS5_1CILi1EEES8_S8_EEENS6_IJNS7_ILi192EEENS7_ILi144EEENS7_ILi96EEEEEELi96ENS_6half_tEfNS_4arch4Sm90ELb1ELb0ELb1ELb1ELb0ELb0ELb0ELb0ELb1ELb1ELb1ELb0EEENS1_21CollectiveEpilogueFwdINS6_IJSA_SC_SB_EEES9_SE_SG_Li384ELb1ELb1ELb1ELb0EEENS1_36VarlenDynamicPersistentTileSchedulerILi192ELi144ELi384ELi128ELb1ELb1ELb1ELb1ELb1ELb1EEEEEEEEEvNT_6ParamsE:
        .type           _ZN7cutlass13device_kernelIN5flash11enable_sm90INS1_16FlashAttnFwdSm90INS1_25CollectiveMainloopFwdSm90ILi2EN4cute5tupleIJNS5_1CILi1EEES8_S8_EEENS6_IJNS7_ILi192EEENS7_ILi144EEENS7_ILi96EEEEEELi96ENS_6half_tEfNS_4arch4Sm90ELb1ELb0ELb1ELb1ELb0ELb0ELb0ELb0ELb1ELb1ELb1ELb0EEENS1_21CollectiveEpilogueFwdINS6_IJSA_SC_SB_EEES9_SE_SG_Li384ELb1ELb1ELb1ELb0EEENS1_36VarlenDynamicPersistentTileSchedulerILi192ELi144ELi384ELi128ELb1ELb1ELb1ELb1ELb1ELb1EEEEEEEEEvNT_6ParamsE,@function
        .size           _ZN7cutlass13device_kernelIN5flash11enable_sm90INS1_16FlashAttnFwdSm90INS1_25CollectiveMainloopFwdSm90ILi2EN4cute5tupleIJNS5_1CILi1EEES8_S8_EEENS6_IJNS7_ILi192EEENS7_ILi144EEENS7_ILi96EEEEEELi96ENS_6half_tEfNS_4arch4Sm90ELb1ELb0ELb1ELb1ELb0ELb0ELb0ELb0ELb1ELb1ELb1ELb0EEENS1_21CollectiveEpilogueFwdINS6_IJSA_SC_SB_EEES9_SE_SG_Li384ELb1ELb1ELb1ELb0EEENS1_36VarlenDynamicPersistentTileSchedulerILi192ELi144ELi384ELi128ELb1ELb1ELb1ELb1ELb1ELb1EEEEEEEEEvNT_6ParamsE,(.L_x_14873 - _ZN7cutlass13device_kernelIN5flash11enable_sm90INS1_16FlashAttnFwdSm90INS1_25CollectiveMainloopFwdSm90ILi2EN4cute5tupleIJNS5_1CILi1EEES8_S8_EEENS6_IJNS7_ILi192EEENS7_ILi144EEENS7_ILi96EEEEEELi96ENS_6half_tEfNS_4arch4Sm90ELb1ELb0ELb1ELb1ELb0ELb0ELb0ELb0ELb1ELb1ELb1ELb0EEENS1_21CollectiveEpilogueFwdINS6_IJSA_SC_SB_EEES9_SE_SG_Li384ELb1ELb1ELb1ELb0EEENS1_36VarlenDynamicPersistentTileSchedulerILi192ELi144ELi384ELi128ELb1ELb1ELb1ELb1ELb1ELb1EEEEEEEEEvNT_6ParamsE)
        .other          _ZN7cutlass13device_kernelIN5flash11enable_sm90INS1_16FlashAttnFwdSm90INS1_25CollectiveMainloopFwdSm90ILi2EN4cute5tupleIJNS5_1CILi1EEES8_S8_EEENS6_IJNS7_ILi192EEENS7_ILi144EEENS7_ILi96EEEEEELi96ENS_6half_tEfNS_4arch4Sm90ELb1ELb0ELb1ELb1ELb0ELb0ELb0ELb0ELb1ELb1ELb1ELb0EEENS1_21CollectiveEpilogueFwdINS6_IJSA_SC_SB_EEES9_SE_SG_Li384ELb1ELb1ELb1ELb0EEENS1_36VarlenDynamicPersistentTileSchedulerILi192ELi144ELi384ELi128ELb1ELb1ELb1ELb1ELb1ELb1EEEEEEEEEvNT_6ParamsE,@"STO_CUDA_ENTRY STV_DEFAULT"
_ZN7cutlass13device_kernelIN5flash11enable_sm90INS1_16FlashAttnFwdSm90INS1_25CollectiveMainloopFwdSm90ILi2EN4cute5tupleIJNS5_1CILi1EEES8_S8_EEENS6_IJNS7_ILi192EEENS7_ILi144EEENS7_ILi96EEEEEELi96ENS_6half_tEfNS_4arch4Sm90ELb1ELb0ELb1ELb1ELb0ELb0ELb0ELb0ELb1ELb1ELb1ELb0EEENS1_21CollectiveEpilogueFwdINS6_IJSA_SC_SB_EEES9_SE_SG_Li384ELb1ELb1ELb1ELb0EEENS1_36VarlenDynamicPersistentTileSchedulerILi192ELi144ELi384ELi128ELb1ELb1ELb1ELb1ELb1ELb1EEEEEEEEEvNT_6ParamsE:
        /* <DEDUP_REMOVED lines=18> */
.L_x_11429:
[----:B------:R-:W-:Y:S05]  /*0120*/  BSYNC B0 ;  /* 0x0000000000007941 */ /* 0x000fea0003800000 */
.L_x_11428:
        /* <DEDUP_REMOVED lines=41> */
.L_x_11430:
        /* <DEDUP_REMOVED lines=22> */
.L_x_11431:
        /* <DEDUP_REMOVED lines=18> */
.L_x_11432:
        /* <DEDUP_REMOVED lines=22> */
.L_x_11433:
        /* <DEDUP_REMOVED lines=22> */
.L_x_11434:
        /* <DEDUP_REMOVED lines=8> */
.L_x_11436:
        /* <DEDUP_REMOVED lines=24> */
[----:B------:R-:W-:-:S04]  /*0b00*/  SHF.R.S32.HI R0, RZ, 0x1f, R16 ;  /* 0x0000001fff007819 */ /* 0x000fc80000011410 */
[CC--:B------:R-:W-:Y:S02]  /*0b10*/  LEA.HI R2, R0.reuse, R16.reuse, RZ, 0x4 ;  /* 0x0000001000027211 */ /* 0x0c0fe400078f20ff */
[----:B------:R-:W-:Y:S02]  /*0b20*/  LEA.HI R7, R0, R16, RZ, 0x5 ;  /* 0x0000001000077211 */ /* 0x000fe400078f28ff */
[----:B------:R-:W-:Y:S02]  /*0b30*/  SHF.R.S32.HI R5, RZ, 0x4, R2 ;  /* 0x00000004ff057819 */ /* 0x000fe40000011402 */
[----:B------:R-:W-:Y:S02]  /*0b40*/  SHF.R.S32.HI R10, RZ, 0x5, R7 ;  /* 0x00000005ff0a7819 */ /* 0x000fe40000011407 */
[----:B--2---:R-:W-:Y:S02]  /*0b50*/  R2UR UR4, R3 ;  /* 0x00000000030472ca */ /* 0x004fe400000e0000 */
[----:B------:R-:W-:-:S02]  /*0b60*/  LOP3.LUT R3, R2, 0xfffffff0, RZ, 0xc0, !PT ;  /* 0xfffffff002037812 */ /* 0x000fc400078ec0ff */
[----:B------:R-:W-:-:S03]  /*0b70*/  LEA.HI R2, R2, R5, RZ, 0x1 ;  /* 0x0000000502027211 */ /* 0x000fc600078f08ff */
[----:B------:R-:W-:Y:S01]  /*0b80*/  IMAD.IADD R3, R16, 0x1, -R3 ;  /* 0x0000000110037824 */ /* 0x000fe200078e0a03 */
[----:B------:R-:W-:Y:S02]  /*0b90*/  LOP3.LUT R6, R2, 0x1ffffffe, RZ, 0xc0, !PT ;  /* 0x1ffffffe02067812 */ /* 0x000fe400078ec0ff */
[-C--:B------:R-:W-:Y:S01]  /*0ba0*/  LEA.HI R2, R0, R16.reuse, RZ, 0x7 ;  /* 0x0000001000027211 */ /* 0x080fe200078f38ff */
[--C-:B------:R-:W-:Y:S01]  /*0bb0*/  IMAD R14, R10, 0x10, R3.reuse ;  /* 0x000000100a0e7824 */ /* 0x100fe200078e0203 */
[----:B------:R-:W-:Y:S01]  /*0bc0*/  SHF.R.S32.HI R4, RZ, 0x1f, R3 ;  /* 0x0000001fff047819 */ /* 0x000fe20000011403 */
[----:B------:R-:W-:Y:S01]  /*0bd0*/  IMAD.IADD R6, R5, 0x1, -R6 ;  /* 0x0000000105067824 */ /* 0x000fe200078e0a06 */
[----:B------:R-:W-:Y:S01]  /*0be0*/  LOP3.LUT R8, R2, 0xffffff80, RZ, 0xc0, !PT ;  /* 0xffffff8002087812 */ /* 0x000fe200078ec0ff */
[----:B------:R-:W-:Y:S01]  /*0bf0*/  ULOP3.LUT UR7, UR4, 0x1, URZ, 0xfc, !UPT ;  /* 0x0000000104077892 */ /* 0x000fe2000f8efc3f */
[CC--:B------:R-:W-:Y:S02]  /*0c00*/  LEA.HI R5, R4.reuse, R3.reuse, RZ, 0x3 ;  /* 0x0000000304057211 */ /* 0x0c0fe400078f18ff */
[----:B------:R-:W-:Y:S01]  /*0c10*/  LEA.HI R4, R4, R3, RZ, 0x2 ;  /* 0x0000000304047211 */ /* 0x000fe200078f10ff */
[----:B------:R-:W-:Y:S01]  /*0c20*/  IMAD.IADD R15, R16, 0x1, -R8 ;  /* 0x00000001100f7824 */ /* 0x000fe200078e0a08 */
[----:B------:R-:W-:Y:S01]  /*0c30*/  LEA.HI R0, R0, R16, RZ, 0x2 ;  /* 0x0000001000007211 */ /* 0x000fe200078f10ff */
[----:B------:R-:W-:Y:S01]  /*0c40*/  IMAD.SHL.U32 R5, R5, 0x10, RZ ;  /* 0x0000001005057824 */ /* 0x000fe200078e00ff */
[----:B------:R-:W-:Y:S01]  /*0c50*/  LOP3.LUT R8, R4, 0x7fffffc, RZ, 0xc0, !PT ;  /* 0x07fffffc04087812 */ /* 0x000fe200078ec0ff */
[----:B------:R-:W-:Y:S01]  /*0c60*/  UMOV UR4, URZ ;  /* 0x0000003f00047c82 */ /* 0x000fe20008000000 */
[----:B------:R-:W-:-:S02]  /*0c70*/  SHF.R.S32.HI R4, RZ, 0x2, R4 ;  /* 0x00000002ff047819 */ /* 0x000fc40000011404 */
[----:B------:R-:W-:Y:S01]  /*0c80*/  SHF.R.S32.HI R9, RZ, 0x1f, R15 ;  /* 0x0000001fff097819 */ /* 0x000fe2000001140f */
[----:B------:R-:W-:Y:S01]  /*0c90*/  IMAD.IADD R8, R3, 0x1, -R8 ;  /* 0x0000000103087824 */ /* 0x000fe200078e0a08 */
[----:B------:R-:W-:Y:S01]  /*0ca0*/  LOP3.LUT R5, R5, 0x7fffff80, RZ, 0xc0, !PT ;  /* 0x7fffff8005057812 */ /* 0x000fe200078ec0ff */
[----:B------:R-:W-:Y:S01]  /*0cb0*/  IMAD.SHL.U32 R4, R4, 0x40, RZ ;  /* 0x0000004004047824 */ /* 0x000fe200078e00ff */
[----:B------:R-:W-:Y:S01]  /*0cc0*/  LEA.HI R12, R9, R15, RZ, 0x2 ;  /* 0x0000000f090c7211 */ /* 0x000fe200078f10ff */
[----:B------:R-:W-:Y:S01]  /*0cd0*/  IMAD.SHL.U32 R3, R6, 0x8, RZ ;  /* 0x0000000806037824 */ /* 0x000fe200078e00ff */
[----:B------:R-:W-:Y:S01]  /*0ce0*/  SHF.R.S32.HI R17, RZ, 0x7, R2 ;  /* 0x00000007ff117819 */ /* 0x000fe20000011402 */
[----:B------:R-:W-:Y:S01]  /*0cf0*/  IMAD R5, R10, 0x100, R5 ;  /* 0x000001000a057824 */ /* 0x000fe200078e0205 */
[----:B------:R-:W-:Y:S02]  /*0d00*/  LOP3.LUT R4, R4, 0x40, RZ, 0xc0, !PT ;  /* 0x0000004004047812 */ /* 0x000fe400078ec0ff */
[--C-:B------:R-:W-:Y:S01]  /*0d10*/  SHF.R.S32.HI R10, RZ, 0x2, R12.reuse ;  /* 0x00000002ff0a7819 */ /* 0x100fe2000001140c */
[----:B------:R-:W-:Y:S01]  /*0d20*/  IMAD R7, R8, 0x10, R5 ;  /* 0x0000001008077824 */ /* 0x000fe200078e0205 */
[----:B------:R-:W-:Y:S01]  /*0d30*/  SHF.R.S32.HI R13, RZ, 0x1f, R12 ;  /* 0x0000001fff0d7819 */ /* 0x000fe2000001140c */
[----:B------:R-:W-:Y:S01]  /*0d40*/  IMAD.HI R6, R17, 0x55555556, RZ ;  /* 0x5555555611067827 */ /* 0x000fe200078e02ff */
[----:B------:R-:W-:-:S02]  /*0d50*/  LOP3.LUT R2, R4, 0x8, R3, 0xf8, !PT ;  /* 0x0000000804027812 */ /* 0x000fc400078ef803 */
[----:B------:R-:W-:Y:S01]  /*0d60*/  SHF.R.U32.HI R5, RZ, 0x3, R4 ;  /* 0x00000003ff057819 */ /* 0x000fe20000011604 */
[----:B------:R-:W-:Y:S01]  /*0d70*/  IMAD.U32 R4, R14, 0x20, R3 ;  /* 0x000000200e047824 */ /* 0x000fe200078e0003 */
[----:B------:R-:W-:Y:S01]  /*0d80*/  LEA.HI R13, R13, R10, RZ, 0x3 ;  /* 0x0000000a0d0d7211 */ /* 0x000fe200078f18ff */
[----:B------:R-:W-:Y:S01]  /*0d90*/  IMAD.U32 R8, RZ, RZ, UR7 ;  /* 0x00000007ff087e24 */ /* 0x000fe2000f8e00ff */
[----:B------:R-:W-:Y:S02]  /*0da0*/  LOP3.LUT R3, R0, 0xfffffffc, RZ, 0xc0, !PT ;  /* 0xfffffffc00037812 */ /* 0x000fe400078ec0ff */
[----:B------:R-:W-:Y:S01]  /*0db0*/  LEA.HI R9, R9, R15, RZ, 0x5 ;  /* 0x0000000f09097211 */ /* 0x000fe200078f28ff */
[----:B------:R0:W-:Y:S01]  /*0dc0*/  STL [R1+0x40], R4 ;  /* 0x0000400401007387 */ /* 0x0001e20000100800 */
[----:B------:R-:W-:Y:S02]  /*0dd0*/  LOP3.LUT R13, R13, 0xfffffff8, RZ, 0xc0, !PT ;  /* 0xfffffff80d0d7812 */ /* 0x000fe400078ec0ff */
[----:B------:R-:W-:Y:S01]  /*0de0*/  LOP3.LUT R2, R2, R5, RZ, 0x3c, !PT ;  /* 0x0000000502027212 */ /* 0x000fe200078e3cff */
[----:B------:R-:W-:Y:S01]  /*0df0*/  IMAD.IADD R5, R16, 0x1, -R3 ;  /* 0x0000000110057824 */ /* 0x000fe200078e0a03 */
[----:B------:R-:W-:Y:S01]  /*0e00*/  LOP3.LUT R12, R12, 0x7ffffffc, RZ, 0xc0, !PT ;  /* 0x7ffffffc0c0c7812 */ /* 0x000fe200078ec0ff */
[----:B------:R-:W-:Y:S01]  /*0e10*/  IMAD.IADD R10, R10, 0x1, -R13 ;  /* 0x000000010a0a7824 */ /* 0x000fe200078e0a0d */
[----:B------:R-:W-:Y:S01]  /*0e20*/  LEA.HI R6, R6, R6, RZ, 0x1 ;  /* 0x0000000606067211 */ /* 0x000fe200078f08ff */
[----:B------:R-:W-:Y:S01]  /*0e30*/  IMAD.SHL.U32 R146, R5, 0x8, RZ ;  /* 0x0000000805927824 */ /* 0x000fe200078e00ff */
[----:B------:R-:W-:Y:S01]  /*0e40*/  SHF.R.S32.HI R9, RZ, 0x5, R9 ;  /* 0x00000005ff097819 */ /* 0x000fe20000011409 */
[----:B------:R-:W-:Y:S01]  /*0e50*/  IMAD.IADD R12, R15, 0x1, -R12 ;  /* 0x000000010f0c7824 */ /* 0x000fe200078e0a0c */
[----:B------:R-:W-:Y:S01]  /*0e60*/  LEA.HI R3, R5, R5, RZ, 0x1 ;  /* 0x0000000505037211 */ /* 0x000fe200078f08ff */
[----:B------:R-:W-:Y:S01]  /*0e70*/  IMAD R6, R6, -0x3, R17 ;  /* 0xfffffffd06067824 */ /* 0x000fe200078e0211 */
[----:B------:R-:W-:Y:S01]  /*0e80*/  SHF.R.S32.HI R0, RZ, 0x2, R0 ;  /* 0x00000002ff007819 */ /* 0x000fe20000011400 */
[----:B------:R-:W-:Y:S01]  /*0e90*/  IMAD R9, R9, 0x10, R10 ;  /* 0x0000001009097824 */ /* 0x000fe200078e020a */
[----:B------:R-:W-:Y:S01]  /*0ea0*/  LOP3.LUT R3, R3, 0x1ffffffe, RZ, 0xc0, !PT ;  /* 0x1ffffffe03037812 */ /* 0x000fe200078ec0ff */
[----:B------:R-:W-:-:S02]  /*0eb0*/  VIADD R148, R146, 0x20 ;  /* 0x0000002092947836 */ /* 0x000fc40000000000 */
[----:B------:R-:W-:Y:S02]  /*0ec0*/  IMAD.SHL.U32 R18, R12, 0x2, RZ ;  /* 0x000000020c127824 */ /* 0x000fe400078e00ff */
[----:B0-----:R-:W-:Y:S01]  /*0ed0*/  IMAD R4, R6, 0x40, R9 ;  /* 0x0000004006047824 */ /* 0x001fe200078e0209 */
[----:B------:R-:W-:Y:S01]  /*0ee0*/  SHF.R.S32.HI R0, RZ, 0x1f, R148 ;  /* 0x0000001fff007819 */ /* 0x000fe20000011494 */
[----:B------:R-:W-:Y:S02]  /*0ef0*/  IMAD.U32 R6, RZ, RZ, UR4 ;  /* 0x00000004ff067e24 */ /* 0x000fe4000f8e00ff */
[----:B------:R-:W-:Y:S01]  /*0f00*/  IMAD.IADD R3, R5, 0x1, -R3 ;  /* 0x0000000105037824 */ /* 0x000fe200078e0a03 */
[----:B------:R-:W-:Y:S01]  /*0f10*/  STL [R1+0x3c], R4 ;  /* 0x00003c0401007387 */ /* 0x000fe20000100800 */
[----:B------:R-:W-:Y:S02]  /*0f20*/  VIADD R151, R146, 0x40 ;  /* 0x0000004092977836 */ /* 0x000fe40000000000 */
[C---:B------:R-:W-:Y:S01]  /*0f30*/  VIADD R5, R18.reuse, 0x20 ;  /* 0x0000002012057836 */ /* 0x040fe20000000000 */
[----:B------:R-:W-:Y:S01]  /*0f40*/  STL [R1+0x44], R8 ;  /* 0x0000440801007387 */ /* 0x000fe20000100800 */
[----:B------:R-:W-:-:S02]  /*0f50*/  VIADD R0, R18, 0x28 ;  /* 0x0000002812007836 */ /* 0x000fc40000000000 */
[C---:B------:R-:W-:Y:S01]  /*0f60*/  VIADD R157, R18.reuse, 0x30 ;  /* 0x00000030129d7836 */ /* 0x040fe20000000000 */
[----:B------:R0:W-:Y:S01]  /*0f70*/  STL [R1+0x18], R6 ;  /* 0x0000180601007387 */ /* 0x0001e20000100800 */
[C---:B------:R-:W-:Y:S01]  /*0f80*/  VIADD R156, R18.reuse, 0x38 ;  /* 0x00000038129c7836 */ /* 0x040fe20000000000 */
[----:B------:R-:W-:Y:S01]  /*0f90*/  SHF.R.S32.HI R5, RZ, 0x1f, R5 ;  /* 0x0000001fff057819 */ /* 0x000fe20000011405 */
[----:B------:R-:W-:Y:S01]  /*0fa0*/  VIADD R155, R18, 0x40 ;  /* 0x00000040129b7836 */ /* 0x000fe20000000000 */
[----:B------:R-:W-:Y:S01]  /*0fb0*/  SHF.R.S32.HI R0, RZ, 0x1f, R0 ;  /* 0x0000001fff007819 */ /* 0x000fe20000011400 */
[----:B------:R-:W-:Y:S01]  /*0fc0*/  IMAD.IADD R2, R2, 0x1, R7 ;  /* 0x0000000102027824 */ /* 0x000fe200078e0207 */
[----:B------:R-:W-:Y:S01]  /*0fd0*/  SHF.R.S32.HI R5, RZ, 0x1f, R156 ;  /* 0x0000001fff057819 */ /* 0x000fe2000001149c */
[C---:B------:R-:W-:Y:S01]  /*0fe0*/  VIADD R154, R18.reuse, 0x48 ;  /* 0x00000048129a7836 */ /* 0x040fe20000000000 */
[----:B------:R-:W-:Y:S01]  /*0ff0*/  SHF.R.S32.HI R0, RZ, 0x1f, R155 ;  /* 0x0000001fff007819 */ /* 0x000fe2000001149b */
[C---:B------:R-:W-:Y:S01]  /*1000*/  VIADD R153, R18.reuse, 0x50 ;  /* 0x0000005012997836 */ /* 0x040fe20000000000 */
[----:B0-----:R-:W-:Y:S01]  /*1010*/  SHF.R.S32.HI R6, RZ, 0x1f, R151 ;  /* 0x0000001fff067819 */ /* 0x001fe20000011497 */
[----:B------:R-:W-:Y:S01]  /*1020*/  VIADD R152, R18, 0x58 ;  /* 0x0000005812987836 */ /* 0x000fe20000000000 */
[----:B------:R-:W-:Y:S01]  /*1030*/  SHF.R.S32.HI R6, RZ, 0x1f, R157 ;  /* 0x0000001fff067819 */ /* 0x000fe2000001149d */
[----:B------:R-:W-:Y:S01]  /*1040*/  IMAD.MOV.U32 R7, RZ, RZ, R11 ;  /* 0x000000ffff077224 */ /* 0x000fe200078e000b */
[----:B------:R-:W-:Y:S01]  /*1050*/  SHF.R.S32.HI R6, RZ, 0x1f, R154 ;  /* 0x0000001fff067819 */ /* 0x000fe2000001149a */
[----:B------:R-:W-:Y:S01]  /*1060*/  IMAD R145, R3, 0x8, R4 ;  /* 0x0000000803917824 */ /* 0x000fe200078e0204 */
[----:B------:R-:W-:-:S02]  /*1070*/  SHF.R.S32.HI R5, RZ, 0x1f, R153 ;  /* 0x0000001fff057819 */ /* 0x000fc40000011499 */
[----:B------:R-:W-:Y:S02]  /*1080*/  SHF.R.S32.HI R0, RZ, 0x1f, R152 ;  /* 0x0000001fff007819 */ /* 0x000fe40000011498 */
[----:B------:R-:W-:-:S07]  /*1090*/  LEA R2, R2, UR37, 0x1 ;  /* 0x0000002502027c11 */ /* 0x000fce000f8e08ff */
.L_x_11486:
[----:B012-4-:R-:W0:Y:S01]  /*10a0*/  LDC.64 R4, c[0x0][0xc88] ;  /* 0x00032200ff047b82 */ /* 0x017e220000000a00 */
        /* <DEDUP_REMOVED lines=16> */
[----:B---3--:R-:W-:Y:S01]  /*11b0*/  IMAD.U32 R8, RZ, RZ, UR7 ;  /* 0x00000007ff087e24 */ /* 0x008fe2000f8e00ff */
[----:B------:R-:W-:Y:S01]  /*11c0*/  @UP1 ULEA UR10, UP0, UR4, UR10, 0x2 ;  /* 0x0000000a040a1291 */ /* 0x000fe2000f80103f */
[----:B------:R-:W-:-:S03]  /*11d0*/  IMAD.U32 R4, RZ, RZ, UR8 ;  /* 0x00000008ff047e24 */ /* 0x000fc6000f8e00ff */
[----:B------:R-:W-:Y:S01]  /*11e0*/  @UP1 ULEA.HI.X UR11, UR4, UR11, UR7, 0x2, UP0 ;  /* 0x0000000b040b1291 */ /* 0x000fe200080f1407 */
[----:B------:R-:W-:Y:S01]  /*11f0*/  IMAD.U32 R5, RZ, RZ, UR9 ;  /* 0x00000009ff057e24 */ /* 0x000fe2000f8e00ff */
[----:B------:R-:W-:Y:S01]  /*1200*/  ULDC.64 UR8, c[0x0][0x418] ;  /* 0x0001060000087ab9 */ /* 0x000fe20000000a00 */
[----:B------:R-:W-:Y:S01]  /*1210*/  IMAD.U32 R6, RZ, RZ, UR10 ;  /* 0x0000000aff067e24 */ /* 0x000fe2000f8e00ff */
[----:B------:R0:W-:Y:S02]  /*1220*/  STL [R1+0x14], R8 ;  /* 0x0000140801007387 */ /* 0x0001e40000100800 */
[----:B------:R-:W-:Y:S02]  /*1230*/  IMAD.U32 R7, RZ, RZ, UR11 ;  /* 0x0000000bff077e24 */ /* 0x000fe4000f8e00ff */
[----:B------:R-:W2:Y:S01]  /*1240*/  @P0 LDG.E R4, desc[UR12][R4.64] ;  /* 0x0000000c04040981 */ /* 0x000ea2000c1e1900 */
[----:B------:R-:W-:Y:S02]  /*1250*/  UISETP.NE.U32.AND UP0, UPT, UR8, URZ, UPT ;  /* 0x0000003f0800728c */ /* 0x000fe4000bf05070 */
[----:B------:R-:W-:Y:S01]  /*1260*/  ULOP3.LUT UR7, UR6, 0xff0000, URZ, 0xc0, !UPT ;  /* 0x00ff000006077892 */ /* 0x000fe2000f8ec03f */
[----:B------:R-:W3:Y:S01]  /*1270*/  @P2 LDG.E R6, desc[UR12][R6.64] ;  /* 0x0000000c06062981 */ /* 0x000ee2000c1e1900 */
[----:B------:R-:W-:-:S02]  /*1280*/  ULOP3.LUT UR8, UR6, 0xff000000, URZ, 0xc0, !UPT ;  /* 0xff00000006087892 */ /* 0x000fc4000f8ec03f */
        /* <DEDUP_REMOVED lines=10> */
[----:B------:R-:W-:Y:S01]  /*1330*/  ULDC UR10, c[0x0][0x2f0] ;  /* 0x0000bc00000a7ab9 */ /* 0x000fe20000000800 */
        /* <DEDUP_REMOVED lines=24> */
.L_x_11437:
        /* <DEDUP_REMOVED lines=11> */
.L_x_11438:
        /* <DEDUP_REMOVED lines=15> */
.L_x_11439:
[----:B------:R-:W-:Y:S01]  /*1660*/  ULDC UR6, c[0x0][0x448] ;  /* 0x0001120000067ab9 */ /* 0x000fe20000000800 */
[----:B------:R-:W-:Y:S01]  /*1670*/  R2UR UR8, R17 ;  /* 0x00000000110872ca */ /* 0x000fe200000e0000 */
[----:B------:R-:W-:Y:S02]  /*1680*/  UISETP.NE.AND UP0, UPT, UR6, 0x1, UPT ;  /* 0x000000010600788c */ /* 0x000fe4000bf05270 */
[----:B------:R-:W-:Y:S02]  /*1690*/  UIMAD UR5, UR5, 0xc0, URZ ;  /* 0x000000c0050578a4 */ /* 0x000fe4000f8e023f */
        /* <DEDUP_REMOVED lines=64> */
.L_x_11440:
        /* <DEDUP_REMOVED lines=37> */
[----:B------:R-:W0:Y:S01]  /*1cf0*/  S2R R4, SR_TID.X ;  /* 0x0000000000047919 */ /* 0x000e220000002100 */
[----:B------:R-:W-:-:S04]  /*1d00*/  UIADD3 UR6, UR37, 0x24300, URZ ;  /* 0x0002430025067890 */ /* 0x000fc8000fffe03f */
[----:B------:R-:W-:-:S06]  /*1d10*/  ULOP3.LUT UP0, URZ, UR6, 0x9f, URZ, 0xc0, !UPT ;  /* 0x0000009f063f7892 */ /* 0x000fcc000f80c03f */
[----:B------:R-:W-:Y:S01]  /*1d20*/  PLOP3.LUT P0, PT, PT, PT, UP0, 0x80, 0x0 ;  /* 0x000000000000781c */ /* 0x000fe20003f0f008 */
        /* <DEDUP_REMOVED lines=34> */
.L_x_11442:
        /* <DEDUP_REMOVED lines=13> */
.L_x_11615:
[----:B------:R-:W-:Y:S05]  /*2020*/  @!P0 BRA `(.L_x_11444) ;  /* 0x0000000000048947 */ /* 0x000fea0003800000 */
[----:B------:R-:W-:Y:S01]  /*2030*/  BPT.TRAP 0x1 ;  /* 0x000000040000795c */ /* 0x000fe20000300000 */
.L_x_11444:
[----:B0-----:R-:W-:Y:S02]  /*2040*/  IMAD.U32 R0, RZ, RZ, UR36 ;  /* 0x00000024ff007e24 */ /* 0x001fe4000f8e00ff */
[----:B------:R-:W-:-:S03]  /*2050*/  IMAD.U32 R3, RZ, RZ, UR60 ;  /* 0x0000003cff037e24 */ /* 0x000fc6000f8e00ff */
[----:B------:R-:W-:Y:S02]  /*2060*/  LEA R0, R0, UR37, 0x3 ;  /* 0x0000002500007c11 */ /* 0x000fe4000f8e18ff */
[----:B------:R-:W-:-:S04]  /*2070*/  SHF.L.U32 R3, R3, 0x1f, RZ ;  /* 0x0000001f03037819 */ /* 0x000fc800000006ff */
[----:B------:R0:W1:Y:S01]  /*2080*/  SYNCS.PHASECHK.TRANS64.TRYWAIT P2, [R0+URZ+0x31c30], R3 ;  /* 0x031c3003000075a7 */ /* 0x000062000804017f */
[----:B------:R-:W-:Y:S05]  /*2090*/  @!P0 BRA `(.L_x_11445) ;  /* 0x0000000000048947 */ /* 0x000fea0003800000 */
[----:B------:R-:W-:Y:S01]  /*20a0*/  BPT.TRAP 0x1 ;  /* 0x000000040000795c */ /* 0x000fe20000300000 */
.L_x_11445:
[----:B------:R-:W2:Y:S02]  /*20b0*/  S2R R4, SR_TID.X ;  /* 0x0000000000047919 */ /* 0x000ea40000002100 */
[----:B--2---:R-:W-:Y:S01]  /*20c0*/  LOP3.LUT P1, RZ, R4, 0x7f, RZ, 0xc0, !PT ;  /* 0x0000007f04ff7812 */ /* 0x004fe2000782c0ff */
[----:B-1----:R-:W-:-:S12]  /*20d0*/  @P2 BRA `(.L_x_11446) ;  /* 0x0000000000082947 */ /* 0x002fd80003800000 */
[----:B------:R-:W1:Y:S02]  /*20e0*/  SYNCS.PHASECHK.TRANS64.TRYWAIT P2, [R0+URZ+0x31c30], R3 ;  /* 0x031c3003000075a7 */ /* 0x000e64000804017f */
[----:B-1----:R-:W-:Y:S05]  /*20f0*/  @!P2 BRA `(.L_x_11447) ;  /* 0x0000017400e0a947 */ /* 0x002fea0003800000 */
.L_x_11446:
[----:B------:R-:W-:Y:S05]  /*2100*/  WARPSYNC.ALL ;  /* 0x0000000000007948 */ /* 0x000fea0003800000 */
[----:B------:R-:W-:Y:S01]  /*2110*/  UIADD3 UR4, UR37, 0x16a00, URZ ;  /* 0x00016a0025047890 */ /* 0x000fe2000fffe03f */
[----:B------:R-:W-:Y:S01]  /*2120*/  WARPGROUP.ARRIVE ;  /* 0x00000000000079c5 */ /* 0x000fe20000000000 */
[----:B------:R-:W-:Y:S01]  /*2130*/  ULOP3.LUT UR5, UR39, 0x10000, URZ, 0xfc, !UPT ;  /* 0x0001000027057892 */ /* 0x000fe2000f8efc3f */
[----:B------:R-:W-:Y:S01]  /*2140*/  R2UR UR58, R23 ;  /* 0x00000000173a72ca */ /* 0x000fe200000e0000 */
[----:B------:R-:W-:Y:S01]  /*2150*/  USHF.R.U32.HI UR4, URZ, 0x4, UR4 ;  /* 0x000000043f047899 */ /* 0x000fe20008011604 */
[----:B------:R-:W-:Y:S01]  /*2160*/  R2UR UR56, R19 ;  /* 0x00000000133872ca */ /* 0x000fe200000e0000 */
[----:B------:R-:W-:Y:S01]  /*2170*/  UMOV UR29, 0x80000020 ;  /* 0x80000020001d7882 */ /* 0x000fe20000000000 */
[----:B------:R-:W-:Y:S01]  /*2180*/  UMOV UR31, 0x80000020 ;  /* 0x80000020001f7882 */ /* 0x000fe20000000000 */
[----:B------:R-:W-:Y:S01]  /*2190*/  ULOP3.LUT UR4, UR4, 0x3fff, URZ, 0xc0, !UPT ;  /* 0x00003fff04047892 */ /* 0x000fe2000f8ec03f */
[----:B------:R-:W-:Y:S01]  /*21a0*/  R2UR UR57, R17 ;  /* 0x00000000113972ca */ /* 0x000fe200000e0000 */
[----:B------:R-:W-:Y:S01]  /*21b0*/  UMOV UR28, UR5 ;  /* 0x00000005001c7c82 */ /* 0x000fe20008000000 */
[----:B------:R-:W-:Y:S01]  /*21c0*/  UMOV UR9, UR29 ;  /* 0x0000001d00097c82 */ /* 0x000fe20008000000 */
[----:B------:R-:W-:Y:S01]  /*21d0*/  ULOP3.LUT UR6, UR4, 0x10000, URZ, 0xfc, !UPT ;  /* 0x0001000004067892 */ /* 0x000fe2000f8efc3f */
[----:B01----:R-:W-:Y:S01]  /*21e0*/  @!P1 VIADD R0, R0, 0x31c40 ;  /* 0x00031c4000009836 */ /* 0x003fe20000000000 */
[----:B------:R-:W-:Y:S01]  /*21f0*/  UMOV UR8, UR28 ;  /* 0x0000001c00087c82 */ /* 0x000fe20008000000 */
[----:B------:R-:W-:Y:S01]  /*2200*/  UMOV UR11, 0x80000020 ;  /* 0x80000020000b7882 */ /* 0x000fe20000000000 */
[----:B------:R-:W-:Y:S01]  /*2210*/  UIMAD UR4, UR36, 0x6c0, UR6 ;  /* 0x000006c0240478a4 */ /* 0x000fe2000f8e0206 */
[----:B------:R-:W-:Y:S01]  /*2220*/  UMOV UR12, UR28 ;  /* 0x0000001c000c7c82 */ /* 0x000fe20008000000 */
[----:B------:R-:W-:-:S02]  /*2230*/  UMOV UR13, UR29 ;  /* 0x0000001d000d7c82 */ /* 0x000fc40008000000 */
[----:B------:R-:W-:Y:S02]  /*2240*/  UIADD3 UR10, UR4, 0x40, URZ ;  /* 0x00000040040a7890 */ /* 0x000fe4000fffe03f */
[----:B------:R-:W-:Y:S02]  /*2250*/  UIADD3 UR14, UR4, 0x80, URZ ;  /* 0x00000080040e7890 */ /* 0x000fe4000fffe03f */
[----:B------:R-:W-:Y:S01]  /*2260*/  UMOV UR30, UR4 ;  /* 0x00000004001e7c82 */ /* 0x000fe20008000000 */
[----:B------:R-:W-:Y:S01]  /*2270*/  UMOV UR15, 0x80000020 ;  /* 0x80000020000f7882 */ /* 0x000fe20000000000 */
[----:B------:R-:W-:Y:S01]  /*2280*/  HGMMA.64x16x16.F32 R88, gdesc[UR28], RZ, !UPT, gsb0 ;  /* 0x002000001c5879f0 */ /* 0x000fe2000c0008ff */
        /* <DEDUP_REMOVED lines=13> */
[----:B------:R-:W-:Y:S01]  /*2360*/  UMOV UR31, 0x80000020 ;  /* 0x80000020001f7882 */ /* 0x000fe20000000000 */
        /* <DEDUP_REMOVED lines=127> */
[----:B------:R-:W-:Y:S02]  /*2b60*/  UIMAD UR10, UR38, -0x90, UR56 ;  /* 0xffffff70260a78a4 */ /* 0x000fe4000f8e0238 */
        /* <DEDUP_REMOVED lines=79> */
[----:B------:R-:W-:Y:S02]  /*3060*/  ULDC UR7, c[0x0][0x448] ;  /* 0x0001120000077ab9 */ /* 0x000fe40000000800 */
[----:B------:R-:W-:-:S06]  /*3070*/  UISETP.NE.AND UP0, UPT, UR7, 0x1, UPT ;  /* 0x000000010700788c */ /* 0x000fcc000bf05270 */
[----:B------:R-:W-:-:S05]  /*3080*/  PLOP3.LUT P2, PT, PT, PT, UP0, 0x80, 0x0 ;  /* 0x000000000000781c */ /* 0x000fca0003f4f008 */
[----:B------:R-:W-:Y:S01]  /*3090*/  @UP0 ULDC UR7, c[0x0][0x44c] ;  /* 0x0001130000070ab9 */ /* 0x000fe20000000800 */
        /* <DEDUP_REMOVED lines=108> */
[----:B------:R-:W-:Y:S02]  /*3760*/  IMAD.U32 R83, RZ, RZ, UR10 ;  /* 0x0000000aff537e24 */ /* 0x000fe4000f8e00ff */
[----:B------:R-:W-:Y:S01]  /*3770*/  FMUL.FTZ R93, R80, UR5 ;  /* 0x00000005505d7c20 */ /* 0x000fe20008410000 */
[----:B------:R-:W-:Y:S01]  /*3780*/  HGMMA.64x16x16.F32 R72, gdesc[UR24], R72, gsb0 ;  /* 0x00200000184879f0 */ /* 0x000fe20008000848 */
[----:B------:R-:W-:Y:S01]  /*3790*/  UIADD3 UR26, UR4, 0x542, URZ ;  /* 0x00000542041a7890 */ /* 0x000fe2000fffe03f */
[----:B------:R-:W-:Y:S01]  /*37a0*/  FMUL.FTZ R80, R81, UR5 ;  /* 0x0000000551507c20 */ /* 0x000fe20008410000 */
[----:B------:R-:W-:Y:S01]  /*37b0*/  UMOV UR27, 0x80000020 ;  /* 0x80000020001b7882 */ /* 0x000fe20000000000 */
[----:B------:R-:W-:Y:S01]  /*37c0*/  IADD3 R83, -R18, 0x90, R83 ;  /* 0x0000009012537810 */ /* 0x000fe20007ffe153 */
[----:B------:R-:W4:Y:S01]  /*37d0*/  MUFU.TANH R93, R93 ;  /* 0x0000005d005d7308 */ /* 0x000f220000002400 */
[----:B------:R-:W-:Y:S01]  /*37e0*/  FMUL.FTZ R90, R84, UR5 ;  /* 0x00000005545a7c20 */ /* 0x000fe20008410000 */
[----:B------:R-:W-:Y:S01]  /*37f0*/  FMUL.FTZ R11, R87, UR5 ;  /* 0x00000005570b7c20 */ /* 0x000fe20008410000 */
[----:B------:R-:W-:Y:S01]  /*3800*/  FMUL.FTZ R84, R85, UR5 ;  /* 0x0000000555547c20 */ /* 0x000fe20008410000 */
[----:B------:R-:W-:-:S02]  /*3810*/  @UP0 ULDC UR10, c[0x0][0x44c] ;  /* 0x00011300000a0ab9 */ /* 0x000fc40000000800 */
[----:B------:R-:W-:Y:S02]  /*3820*/  UIMAD.WIDE.U32 UR10, UR58, UR10, URZ ;  /* 0x0000000a3a0a72a5 */ /* 0x000fe4000f8e003f */
        /* <DEDUP_REMOVED lines=18> */
[----:B------:R-:W-:Y:S01]  /*3950*/  MUFU.TANH R75, R75 ;  /* 0x0000004b004b7308 */ /* 0x000fe20000002400 */
[----:B------:R-:W-:-:S07]  /*3960*/  FMUL.FTZ R14, R78, UR5 ;  /* 0x000000054e0e7c20 */ /* 0x000fce0008410000 */
[----:B------:R-:W5:Y:S08]  /*3970*/  MUFU.TANH R72, R72 ;  /* 0x0000004800487308 */ /* 0x000f700000002400 */
[----:B------:R-:W-:Y:S08]  /*3980*/  MUFU.TANH R73, R73 ;  /* 0x0000004900497308 */ /* 0x000ff00000002400 */
        /* <DEDUP_REMOVED lines=9> */
[----:B------:R-:W-:Y:S01]  /*3a20*/  IMAD.U32 R71, RZ, RZ, UR57 ;  /* 0x00000039ff477e24 */ /* 0x000fe2000f8e00ff */
        /* <DEDUP_REMOVED lines=17> */
[----:B------:R-:W-:Y:S01]  /*3b40*/  @P2 IMAD.HI.U32 R58, R79, UR7, RZ ;  /* 0x000000074f3a2c27 */ /* 0x000fe2000f8e00ff */
[----:B------:R-:W-:-:S03]  /*3b50*/  @UP0 ULDC UR7, c[0x0][0x450] ;  /* 0x0001140000070ab9 */ /* 0x000fc60000000800 */
[----:B------:R-:W-:Y:S01]  /*3b60*/  FMUL.FTZ R86, R61, UR5 ;  /* 0x000000053d567c20 */ /* 0x000fe20008410000 */
[----:B------:R-:W-:Y:S01]  /*3b70*/  HGMMA.64x16x16.F32 R48, gdesc[UR24], R48, gsb0 ;  /* 0x00200000183079f0 */ /* 0x000fe20008000830 */
[----:B------:R-:W-:Y:S01]  /*3b80*/  UIADD3 UR26, UR4, 0x602, URZ ;  /* 0x00000602041a7890 */ /* 0x000fe2000fffe03f */
[----:B------:R-:W-:Y:S01]  /*3b90*/  @P2 SHF.R.U32.HI R79, RZ, UR7, R58 ;  /* 0x00000007ff4f2c19 */ /* 0x000fe2000801163a */
[----:B------:R-:W-:Y:S01]  /*3ba0*/  UMOV UR27, 0x80000020 ;  /* 0x80000020001b7882 */ /* 0x000fe20000000000 */
[----:B------:R-:W-:Y:S01]  /*3bb0*/  UIMAD UR7, UR38, -0x90, URZ ;  /* 0xffffff70260778a4 */ /* 0x000fe2000f8e023f */
[----:B------:R-:W-:Y:S01]  /*3bc0*/  FMUL.FTZ R68, R57, UR5 ;  /* 0x0000000539447c20 */ /* 0x000fe20008410000 */
[----:B------:R-:W-:Y:S01]  /*3bd0*/  FMUL.FTZ R57, R59, UR5 ;  /* 0x000000053b397c20 */ /* 0x000fe20008410000 */
[----:B------:R-:W0:Y:S01]  /*3be0*/  SHFL.IDX PT, R74, R79, RZ, 0x1c1f ;  /* 0x001c1fff4f4a7589 */ /* 0x000e2200000e0000 */
[----:B------:R-:W-:Y:S01]  /*3bf0*/  FMUL.FTZ R59, R63, UR5 ;  /* 0x000000053f3b7c20 */ /* 0x000fe20008410000 */
[----:B------:R-:W-:Y:S01]  /*3c00*/  FMUL.FTZ R70, R60, UR5 ;  /* 0x000000053c467c20 */ /* 0x000fe20008410000 */
[----:B------:R-:W-:Y:S01]  /*3c10*/  IMAD.U32 R61, RZ, RZ, UR7 ;  /* 0x00000007ff3d7e24 */ /* 0x000fe2000f8e00ff */
[----:B------:R-:W5:Y:S01]  /*3c20*/  MUFU.TANH R69, R69 ;  /* 0x0000004500457308 */ /* 0x000f620000002400 */
[----:B------:R-:W-:Y:S01]  /*3c30*/  FMUL.FTZ R58, R62, UR5 ;  /* 0x000000053e3a7c20 */ /* 0x000fe20008410000 */
[----:B------:R-:W5:Y:S01]  /*3c40*/  SHFL.IDX PT, R79, R79, 0x1, 0x1c1f ;  /* 0x003c1f004f4f7f89 */ /* 0x000f6200000e0000 */
[----:B------:R-:W-:Y:S01]  /*3c50*/  @UP0 ULDC UR7, c[0x0][0x450] ;  /* 0x0001140000070ab9 */ /* 0x000fe20000000800 */
[----:B------:R-:W-:Y:S01]  /*3c60*/  IADD3 R82, -R18, 0x91, R61 ;  /* 0x0000009112527810 */ /* 0x000fe20007ffe13d */
[----:B------:R-:W-:-:S03]  /*3c70*/  UIADD3 UR38, UR38, -0x2, URZ ;  /* 0xfffffffe26267890 */ /* 0x000fc6000fffe03f */
[----:B------:R-:W-:Y:S01]  /*3c80*/  IADD3 R82, -R71, UR56, R82 ;  /* 0x0000003847527c10 */ /* 0x000fe2000fffe152 */
[----:B------:R-:W-:Y:S08]  /*3c90*/  MUFU.TANH R68, R68 ;  /* 0x0000004400447308 */ /* 0x000ff00000002400 */
[----:B------:R-:W5:Y:S01]  /*3ca0*/  MUFU.TANH R70, R70 ;  /* 0x0000004600467308 */ /* 0x000f620000002400 */
[----:B0-----:R-:W-:-:S04]  /*3cb0*/  VIADDMNMX R74, R74, R82, R83, PT ;  /* 0x000000524a4a7246 */ /* 0x001fc80003800153 */
[----:B------:R-:W-:-:S03]  /*3cc0*/  ISETP.GT.AND P3, PT, R74, RZ, PT ;  /* 0x000000ff4a00720c */ /* 0x000fc60003f64270 */
[----:B------:R-:W-:Y:S01]  /*3cd0*/  MUFU.TANH R86, R86 ;  /* 0x0000005600567308 */ /* 0x000fe20000002400 */
[C---:B------:R-:W-:Y:S02]  /*3ce0*/  ISETP.GT.AND P4, PT, R74.reuse, 0x1, PT ;  /* 0x000000014a00780c */ /* 0x040fe40003f84270 */
[----:B------:R-:W-:Y:S02]  /*3cf0*/  ISETP.GT.AND P5, PT, R74, 0x8, PT ;  /* 0x000000084a00780c */ /* 0x000fe40003fa4270 */
[----:B------:R-:W-:Y:S02]  /*3d00*/  FSEL R81, R88, -INF , P3 ;  /* 0xff80000058517808 */ /* 0x000fe40001800000 */
[----:B-1----:R-:W-:Y:S01]  /*3d10*/  FSEL R87, R9, -INF , P4 ;  /* 0xff80000009577808 */ /* 0x002fe20002000000 */
[----:B------:R-:W-:Y:S01]  /*3d20*/  MUFU.TANH R13, R13 ;  /* 0x0000000d000d7308 */ /* 0x000fe20000002400 */
[----:B------:R-:W-:Y:S02]  /*3d30*/  ISETP.GT.AND P6, PT, R74, 0x9, PT ;  /* 0x000000094a00780c */ /* 0x000fe40003fc4270 */
[----:B--2---:R-:W-:-:S02]  /*3d40*/  FSEL R89, R89, -INF , P5 ;  /* 0xff80000059597808 */ /* 0x004fc40002800000 */
[----:B------:R-:W-:Y:S02]  /*3d50*/  ISETP.GT.AND P3, PT, R74, 0x10, PT ;  /* 0x000000104a00780c */ /* 0x000fe40003f64270 */
[----:B---3--:R-:W-:Y:S01]  /*3d60*/  FSEL R91, R91, -INF , P6 ;  /* 0xff8000005b5b7808 */ /* 0x008fe20003000000 */
[----:B------:R-:W-:Y:S02]  /*3d70*/  WARPGROUP.DEPBAR.LE gsb0, 0x0 ;  /* 0x00008000000079c5 */ /* 0x000fe40000010000 */
[----:B------:R-:W-:Y:S01]  /*3d80*/  WARPGROUP.ARRIVE ;  /* 0x00000000000079c5 */ /* 0x000fe20000000000 */
[----:B------:R-:W-:Y:S01]  /*3d90*/  FMUL.FTZ R63, R48, UR5 ;  /* 0x00000005303f7c20 */ /* 0x000fe20008410000 */
[----:B------:R-:W-:Y:S01]  /*3da0*/  FMUL.FTZ R48, R50, UR5 ;  /* 0x0000000532307c20 */ /* 0x000fe20008410000 */
[----:B------:R-:W-:Y:S01]  /*3db0*/  FMNMX.FTZ R50, R81, R87, !PT ;  /* 0x0000005751327209 */ /* 0x000fe20007810000 */
[----:B------:R-:W-:Y:S01]  /*3dc0*/  FMUL.FTZ R9, R52, UR5 ;  /* 0x0000000534097c20 */ /* 0x000fe20008410000 */
[C---:B------:R-:W-:Y:S01]  /*3dd0*/  ISETP.GT.AND P4, PT, R74.reuse, 0x11, PT ;  /* 0x000000114a00780c */ /* 0x040fe20003f84270 */
[----:B------:R-:W-:Y:S01]  /*3de0*/  HGMMA.64x16x16.F32 R40, gdesc[UR24], R40, gsb0 ;  /* 0x00200000182879f0 */ /* 0x000fe20008000828 */
[----:B------:R-:W-:Y:S01]  /*3df0*/  UIADD3 UR26, UR4, 0x642, URZ ;  /* 0x00000642041a7890 */ /* 0x000fe2000fffe03f */
[----:B------:R-:W-:Y:S01]  /*3e00*/  FMNMX.FTZ R50, R89, R50, !PT ;  /* 0x0000003259327209 */ /* 0x000fe20007810000 */
[----:B------:R-:W-:Y:S01]  /*3e10*/  UMOV UR27, 0x80000020 ;  /* 0x80000020001b7882 */ /* 0x000fe20000000000 */
[----:B----4-:R-:W-:Y:S01]  /*3e20*/  FSEL R93, R93, -INF , P3 ;  /* 0xff8000005d5d7808 */ /* 0x010fe20001800000 */
[----:B------:R-:W-:Y:S01]  /*3e30*/  FMUL.FTZ R92, R49, UR5 ;  /* 0x00000005315c7c20 */ /* 0x000fe20008410000 */
[----:B------:R-:W-:Y:S01]  /*3e40*/  FMNMX.FTZ R50, R91, R50, !PT ;  /* 0x000000325b327209 */ /* 0x000fe20007810000 */
[----:B------:R-:W-:Y:S01]  /*3e50*/  FMUL.FTZ R49, R51, UR5 ;  /* 0x0000000533317c20 */ /* 0x000fe20008410000 */
[----:B------:R-:W-:Y:S01]  /*3e60*/  ISETP.GT.AND P5, PT, R74, 0x18, PT ;  /* 0x000000184a00780c */ /* 0x000fe20003fa4270 */
[----:B------:R-:W0:Y:S01]  /*3e70*/  MUFU.TANH R63, R63 ;  /* 0x0000003f003f7308 */ /* 0x000e220000002400 */
[----:B-----5:R-:W-:Y:S01]  /*3e80*/  FSEL R85, R80, -INF , P4 ;  /* 0xff80000050557808 */ /* 0x020fe20002000000 */
[----:B------:R-:W-:Y:S01]  /*3e90*/  FMUL.FTZ R80, R53, UR5 ;  /* 0x0000000535507c20 */ /* 0x000fe20008410000 */
[----:B------:R-:W-:Y:S01]  /*3ea0*/  FMNMX.FTZ R50, R93, R50, !PT ;  /* 0x000000325d327209 */ /* 0x000fe20007810000 */
[----:B------:R-:W-:Y:S01]  /*3eb0*/  ULDC UR4, c[0x0][0x988] ;  /* 0x0002620000047ab9 */ /* 0x000fe20000000800 */
[----:B------:R-:W-:-:S02]  /*3ec0*/  ISETP.GT.AND P3, PT, R74, 0x19, PT ;  /* 0x000000194a00780c */ /* 0x000fc40003f64270 */
[----:B------:R-:W-:Y:S01]  /*3ed0*/  FSEL R71, R90, -INF , P5 ;  /* 0xff8000005a477808 */ /* 0x000fe20002800000 */
[----:B------:R-:W1:Y:S01]  /*3ee0*/  MUFU.TANH R92, R92 ;  /* 0x0000005c005c7308 */ /* 0x000e620000002400 */
        /* <DEDUP_REMOVED lines=8> */
[C---:B------:R-:W-:Y:S01]  /*3f70*/  ISETP.GT.AND P3, PT, R74.reuse, 0x28, PT ;  /* 0x000000284a00780c */ /* 0x040fe20003f64270 */
[----:B------:R-:W3:Y:S01]  /*3f80*/  MUFU.TANH R80, R80 ;  /* 0x0000005000507308 */ /* 0x000ee20000002400 */
[----:B------:R-:W-:Y:S02]  /*3f90*/  FMNMX.FTZ R61, R51, R52, !PT ;  /* 0x00000034333d7209 */ /* 0x000fe40007810000 */
[----:B------:R-:W-:Y:S02]  /*3fa0*/  ISETP.GT.AND P4, PT, R74, 0x29, PT ;  /* 0x000000294a00780c */ /* 0x000fe40003f84270 */
[----:B------:R-:W-:-:S02]  /*3fb0*/  VIADDMNMX R83, R79, R82, R83, PT ;  /* 0x000000524f537246 */ /* 0x000fc40003800153 */
[----:B------:R-:W-:Y:S01]  /*3fc0*/  FSEL R52, R76, -INF , P4 ;  /* 0xff8000004c347808 */ /* 0x000fe20002000000 */
        /* <DEDUP_REMOVED lines=8> */
[----:B------:R-:W-:Y:S01]  /*4050*/  FSEL R41, R75, -INF , P3 ;  /* 0xff8000004b297808 */ /* 0x000fe20001800000 */
[----:B------:R-:W-:Y:S01]  /*4060*/  FMUL.FTZ R75, R44, UR5 ;  /* 0x000000052c4b7c20 */ /* 0x000fe20008410000 */
[----:B------:R-:W-:Y:S01]  /*4070*/  HGMMA.64x16x16.F32 R32, gdesc[UR24], R32, gsb0 ;  /* 0x00200000182079f0 */ /* 0x000fe20008000820 */
[----:B------:R-:W-:Y:S01]  /*4080*/  FMNMX.FTZ R60, R40, R61, !PT ;  /* 0x0000003d283c7209 */ /* 0x000fe20007810000 */
[----:B------:R4:W-:Y:S01]  /*4090*/  MUFU.TANH R72, R53 ;  /* 0x0000003500487308 */ /* 0x0009e20000002400 */
[----:B------:R-:W-:Y:S01]  /*40a0*/  ISETP.GT.AND P5, PT, R74, 0x30, PT ;  /* 0x000000304a00780c */ /* 0x000fe20003fa4270 */
[----:B------:R-:W-:Y:S01]  /*40b0*/  FMUL.FTZ R76, R45, UR5 ;  /* 0x000000052d4c7c20 */ /* 0x000fe20008410000 */
[----:B------:R-:W-:Y:S01]  /*40c0*/  FMNMX.FTZ R61, R41, R60, !PT ;  /* 0x0000003c293d7209 */ /* 0x000fe20007810000 */
[----:B------:R-:W-:Y:S01]  /*40d0*/  FMUL.FTZ R42, R42, UR5 ;  /* 0x000000052a2a7c20 */ /* 0x000fe20008410000 */
[----:B------:R-:W-:Y:S01]  /*40e0*/  ISETP.GT.AND P3, PT, R74, 0x31, PT ;  /* 0x000000314a00780c */ /* 0x000fe20003f64270 */
[----:B------:R-:W-:Y:S01]  /*40f0*/  FMUL.FTZ R43, R43, UR5 ;  /* 0x000000052b2b7c20 */ /* 0x000fe20008410000 */
[----:B------:R-:W-:Y:S01]  /*4100*/  FSEL R44, R78, -INF , P5 ;  /* 0xff8000004e2c7808 */ /* 0x000fe20002800000 */
[----:B------:R-:W5:Y:S01]  /*4110*/  MUFU.TANH R73, R73 ;  /* 0x0000004900497308 */ /* 0x000f620000002400 */
[----:B------:R-:W-:Y:S01]  /*4120*/  FMNMX.FTZ R61, R52, R61, !PT ;  /* 0x0000003d343d7209 */ /* 0x000fe20007810000 */
[----:B------:R-:W-:Y:S01]  /*4130*/  FMUL.FTZ R46, R46, UR5 ;  /* 0x000000052e2e7c20 */ /* 0x000fe20008410000 */
[----:B----4-:R-:W-:Y:S01]  /*4140*/  FSEL R53, R77, -INF , P3 ;  /* 0xff8000004d357808 */ /* 0x010fe20001800000 */
[----:B------:R-:W-:Y:S01]  /*4150*/  FMUL.FTZ R47, R47, UR5 ;  /* 0x000000052f2f7c20 */ /* 0x000fe20008410000 */
[----:B------:R-:W-:-:S02]  /*4160*/  FMNMX.FTZ R60, R44, R61, !PT ;  /* 0x0000003d2c3c7209 */ /* 0x000fc40007810000 */
[C---:B------:R-:W-:Y:S01]  /*4170*/  ISETP.GT.AND P3, PT, R74.reuse, 0x39, PT ;  /* 0x000000394a00780c */ /* 0x040fe20003f64270 */
[----:B------:R-:W4:Y:S01]  /*4180*/  MUFU.TANH R75, R75 ;  /* 0x0000004b004b7308 */ /* 0x000f220000002400 */
[----:B------:R-:W-:Y:S02]  /*4190*/  FSEL R45, R67, -INF , P4 ;  /* 0xff800000432d7808 */ /* 0x000fe40002000000 */
[----:B------:R-:W-:Y:S02]  /*41a0*/  FMNMX.FTZ R62, R53, R60, !PT ;  /* 0x0000003c353e7209 */ /* 0x000fe40007810000 */
[----:B------:R-:W-:Y:S02]  /*41b0*/  ISETP.GT.AND P4, PT, R74, 0x40, PT ;  /* 0x000000404a00780c */ /* 0x000fe40003f84270 */
[----:B------:R-:W-:Y:S01]  /*41c0*/  FSEL R60, R66, -INF , P3 ;  /* 0xff800000423c7808 */ /* 0x000fe20001800000 */
[----:B------:R-:W4:Y:S01]  /*41d0*/  MUFU.TANH R76, R76 ;  /* 0x0000004c004c7308 */ /* 0x000f220000002400 */
[----:B------:R-:W-:-:S02]  /*41e0*/  FMNMX.FTZ R67, R45, R62, !PT ;  /* 0x0000003e2d437209 */ /* 0x000fc40007810000 */
[----:B------:R-:W-:Y:S02]  /*41f0*/  ISETP.GT.AND P3, PT, R74, 0x41, PT ;  /* 0x000000414a00780c */ /* 0x000fe40003f64270 */
[----:B------:R-:W-:Y:S02]  /*4200*/  FSEL R61, R69, -INF , P4 ;  /* 0xff800000453d7808 */ /* 0x000fe40002000000 */
[----:B------:R-:W-:Y:S01]  /*4210*/  FMNMX.FTZ R62, R60, R67, !PT ;  /* 0x000000433c3e7209 */ /* 0x000fe20007810000 */
[----:B------:R-:W-:Y:S01]  /*4220*/  MUFU.TANH R20, R20 ;  /* 0x0000001400147308 */ /* 0x000fe20000002400 */
[----:B------:R-:W-:Y:S02]  /*4230*/  ISETP.GT.AND P4, PT, R74, 0x48, PT ;  /* 0x000000484a00780c */ /* 0x000fe40003f84270 */
[----:B------:R-:W-:Y:S02]  /*4240*/  FMNMX.FTZ R77, R61, R62, !PT ;  /* 0x0000003e3d4d7209 */ /* 0x000fe40007810000 */
[----:B------:R-:W-:-:S02]  /*4250*/  FSEL R62, R70, -INF , P4 ;  /* 0xff800000463e7808 */ /* 0x000fc40002000000 */
[C---:B------:R-:W-:Y:S01]  /*4260*/  ISETP.GT.AND P4, PT, R74.reuse, 0x50, PT ;  /* 0x000000504a00780c */ /* 0x040fe20003f84270 */
[----:B------:R-:W-:Y:S01]  /*4270*/  MUFU.TANH R21, R21 ;  /* 0x0000001500157308 */ /* 0x000fe20000002400 */
[----:B------:R-:W-:Y:S02]  /*4280*/  ISETP.GT.AND P5, PT, R83, 0x8, PT ;  /* 0x000000085300780c */ /* 0x000fe40003fa4270 */
[----:B0-----:R-:W-:Y:S02]  /*4290*/  FSEL R63, R63, -INF , P4 ;  /* 0xff8000003f3f7808 */ /* 0x001fe40002000000 */
[----:B------:R-:W-:Y:S02]  /*42a0*/  ISETP.GT.AND P4, PT, R74, 0x58, PT ;  /* 0x000000584a00780c */ /* 0x000fe40003f84270 */
[----:B------:R-:W-:Y:S01]  /*42b0*/  FSEL R5, R5, -INF , P5 ;  /* 0xff80000005057808 */ /* 0x000fe20002800000 */
[----:B------:R-:W-:Y:S01]  /*42c0*/  MUFU.TANH R64, R64 ;  /* 0x0000004000407308 */ /* 0x000fe20000002400 */
[----:B------:R-:W-:-:S02]  /*42d0*/  WARPGROUP.DEPBAR.LE gsb0, 0x0 ;  /* 0x00008000000079c5 */ /* 0x000fc40000010000 */
[----:B------:R-:W-:Y:S01]  /*42e0*/  WARPGROUP.ARRIVE ;  /* 0x00000000000079c5 */ /* 0x000fe20000000000 */
[----:B------:R-:W-:Y:S01]  /*42f0*/  FMUL.FTZ R66, R32, UR5 ;  /* 0x0000000520427c20 */ /* 0x000fe20008410000 */
[----:B------:R-:W-:Y:S01]  /*4300*/  FSEL R32, R68, -INF , P3 ;  /* 0xff80000044207808 */ /* 0x000fe20001800000 */
[----:B------:R-:W-:Y:S01]  /*4310*/  FMUL.FTZ R67, R33, UR5 ;  /* 0x0000000521437c20 */ /* 0x000fe20008410000 */
[----:B------:R-:W-:Y:S01]  /*4320*/  ISETP.GT.AND P3, PT, R74, 0x49, PT ;  /* 0x000000494a00780c */ /* 0x000fe20003f64270 */
[----:B------:R-:W-:Y:S01]  /*4330*/  FMUL.FTZ R68, R36, UR5 ;  /* 0x0000000524447c20 */ /* 0x000fe20008410000 */
[----:B------:R-:W-:Y:S01]  /*4340*/  HGMMA.64x16x16.F32 R24, gdesc[UR32], R24, gsb0 ;  /* 0x00200000201879f0 */ /* 0x000fe20008000818 */
[----:B------:R-:W-:Y:S01]  /*4350*/  FMNMX.FTZ R77, R32, R77, !PT ;  /* 0x0000004d204d7209 */ /* 0x000fe20007810000 */
[----:B------:R3:W0:Y:S01]  /*4360*/  MUFU.TANH R69, R66 ;  /* 0x0000004200457308 */ /* 0x0006220000002400 */
[----:B------:R-:W-:Y:S01]  /*4370*/  FSEL R33, R86, -INF , P3 ;  /* 0xff80000056217808 */ /* 0x000fe20001800000 */
[----:B------:R-:W-:Y:S01]  /*4380*/  FMUL.FTZ R34, R34, UR5 ;  /* 0x0000000522227c20 */ /* 0x000fe20008410000 */
[----:B------:R-:W-:Y:S01]  /*4390*/  FMNMX.FTZ R70, R62, R77, !PT ;  /* 0x0000004d3e467209 */ /* 0x000fe20007810000 */
[----:B------:R-:W-:Y:S01]  /*43a0*/  FMUL.FTZ R35, R35, UR5 ;  /* 0x0000000523237c20 */ /* 0x000fe20008410000 */
[----:B------:R-:W-:Y:S01]  /*43b0*/  ISETP.GT.AND P3, PT, R74, 0x51, PT ;  /* 0x000000514a00780c */ /* 0x000fe20003f64270 */
[----:B------:R-:W-:Y:S01]  /*43c0*/  FMUL.FTZ R38, R38, UR5 ;  /* 0x0000000526267c20 */ /* 0x000fe20008410000 */
[----:B------:R-:W-:Y:S01]  /*43d0*/  FMNMX.FTZ R70, R33, R70, !PT ;  /* 0x0000004621467209 */ /* 0x000fe20007810000 */
[----:B------:R5:W0:Y:S01]  /*43e0*/  MUFU.TANH R84, R67 ;  /* 0x0000004300547308 */ /* 0x000a220000002400 */
[----:B-1----:R-:W-:Y:S01]  /*43f0*/  FSEL R36, R92, -INF , P3 ;  /* 0xff8000005c247808 */ /* 0x002fe20001800000 */
[----:B------:R-:W-:Y:S01]  /*4400*/  FMUL.FTZ R39, R39, UR5 ;  /* 0x0000000527277c20 */ /* 0x000fe20008410000 */
[----:B------:R-:W-:Y:S01]  /*4410*/  FMNMX.FTZ R77, R63, R70, !PT ;  /* 0x000000463f4d7209 */ /* 0x000fe20007810000 */
[----:B------:R-:W-:Y:S01]  /*4420*/  FMUL.FTZ R70, R37, UR5 ;  /* 0x0000000525467c20 */ /* 0x000fe20008410000 */
[----:B------:R-:W-:-:S02]  /*4430*/  ISETP.GT.AND P3, PT, R74, 0x59, PT ;  /* 0x000000594a00780c */ /* 0x000fc40003f64270 */
[----:B--2---:R-:W-:Y:S01]  /*4440*/  FSEL R37, R9, -INF , P4 ;  /* 0xff80000009257808 */ /* 0x004fe20002000000 */
[----:B------:R-:W1:Y:S01]  /*4450*/  MUFU.TANH R86, R68 ;  /* 0x0000004400567308 */ /* 0x000e620000002400 */
[----:B------:R-:W-:Y:S02]  /*4460*/  FMNMX.FTZ R78, R36, R77, !PT ;  /* 0x0000004d244e7209 */ /* 0x000fe40007810000 */
[----:B------:R-:W-:Y:S02]  /*4470*/  ISETP.GT.AND P4, PT, R74, 0x60, PT ;  /* 0x000000604a00780c */ /* 0x000fe40003f84270 */
[----:B---3--:R-:W-:Y:S02]  /*4480*/  FSEL R66, R80, -INF , P3 ;  /* 0xff80000050427808 */ /* 0x008fe40001800000 */
[----:B-----5:R-:W-:Y:S01]  /*4490*/  FMNMX.FTZ R67, R37, R78, !PT ;  /* 0x0000004e25437209 */ /* 0x020fe20007810000 */
[----:B------:R2:W3:Y:S01]  /*44a0*/  MUFU.TANH R88, R70 ;  /* 0x0000004600587308 */ /* 0x0004e20000002400 */
[----:B------:R-:W-:-:S02]  /*44b0*/  ISETP.GT.AND P3, PT, R74, 0x61, PT ;  /* 0x000000614a00780c */ /* 0x000fc40003f64270 */
[----:B------:R-:W-:Y:S02]  /*44c0*/  FMNMX.FTZ R77, R66, R67, !PT ;  /* 0x00000043424d7209 */ /* 0x000fe40007810000 */
[----:B------:R-:W-:Y:S02]  /*44d0*/  FSEL R67, R73, -INF , P3 ;  /* 0xff80000049437808 */ /* 0x000fe40001800000 */
[----:B------:R-:W-:Y:S01]  /*44e0*/  ISETP.GT.AND P3, PT, R74, 0x69, PT ;  /* 0x000000694a00780c */ /* 0x000fe20003f64270 */
[----:B------:R-:W-:Y:S08]  /*44f0*/  MUFU.TANH R65, R65 ;  /* 0x0000004100417308 */ /* 0x000ff00000002400 */
[----:B------:R-:W-:Y:S08]  /*4500*/  MUFU.TANH R56, R56 ;  /* 0x0000003800387308 */ /* 0x000ff00000002400 */
[----:B------:R-:W-:Y:S01]  /*4510*/  MUFU.TANH R57, R57 ;  /* 0x0000003900397308 */ /* 0x000fe20000002400 */
[----:B------:R-:W-:-:S02]  /*4520*/  WARPGROUP.DEPBAR.LE gsb0, 0x0 ;  /* 0x00008000000079c5 */ /* 0x000fc40000010000 */
[----:B------:R-:W-:Y:S01]  /*4530*/  FMUL.FTZ R9, R24, UR5 ;  /* 0x0000000518097c20 */ /* 0x000fe20008410000 */
[----:B------:R-:W-:Y:S01]  /*4540*/  FSEL R24, R72, -INF , P4 ;  /* 0xff80000048187808 */ /* 0x000fe20002000000 */
[----:B--2---:R-:W-:Y:S01]  /*4550*/  FMUL.FTZ R70, R25, UR5 ;  /* 0x0000000519467c20 */ /* 0x004fe20008410000 */
[----:B------:R-:W-:Y:S02]  /*4560*/  ISETP.GT.AND P4, PT, R74, 0x68, PT ;  /* 0x000000684a00780c */ /* 0x000fe40003f84270 */
[----:B------:R2:W5:Y:S01]  /*4570*/  MUFU.TANH R78, R9 ;  /* 0x00000009004e7308 */ /* 0x0005620000002400 */
[----:B------:R-:W-:Y:S01]  /*4580*/  FMNMX.FTZ R68, R24, R77, !PT ;  /* 0x0000004d18447209 */ /* 0x000fe20007810000 */
[----:B------:R-:W-:Y:S01]  /*4590*/  FMUL.FTZ R26, R26, UR5 ;  /* 0x000000051a1a7c20 */ /* 0x000fe20008410000 */
[----:B----4-:R-:W-:Y:S01]  /*45a0*/  FSEL R25, R75, -INF , P4 ;  /* 0xff8000004b197808 */ /* 0x010fe20002000000 */
[----:B------:R-:W-:Y:S01]  /*45b0*/  FMUL.FTZ R75, R29, UR5 ;  /* 0x000000051d4b7c20 */ /* 0x000fe20008410000 */
[----:B------:R-:W-:Y:S01]  /*45c0*/  FMNMX.FTZ R72, R67, R68, !PT ;  /* 0x0000004443487209 */ /* 0x000fe20007810000 */
[----:B------:R-:W-:Y:S01]  /*45d0*/  FMUL.FTZ R27, R27, UR5 ;  /* 0x000000051b1b7c20 */ /* 0x000fe20008410000 */
[----:B------:R-:W-:Y:S01]  /*45e0*/  ISETP.GT.AND P4, PT, R74, 0x70, PT ;  /* 0x000000704a00780c */ /* 0x000fe20003f84270 */
[----:B------:R3:W4:Y:S01]  /*45f0*/  MUFU.TANH R77, R70 ;  /* 0x00000046004d7308 */ /* 0x0007220000002400 */
[----:B------:R-:W-:Y:S01]  /*4600*/  FSEL R68, R76, -INF , P3 ;  /* 0xff8000004c447808 */ /* 0x000fe20001800000 */
[----:B--2---:R-:W-:Y:S01]  /*4610*/  FMUL.FTZ R9, R28, UR5 ;  /* 0x000000051c097c20 */ /* 0x004fe20008410000 */
[----:B------:R-:W-:-:S02]  /*4620*/  FMNMX.FTZ R73, R25, R72, !PT ;  /* 0x0000004819497209 */ /* 0x000fc40007810000 */
[----:B------:R-:W-:Y:S02]  /*4630*/  ISETP.GT.AND P3, PT, R74, 0x71, PT ;  /* 0x000000714a00780c */ /* 0x000fe40003f64270 */
[----:B0-----:R-:W-:Y:S01]  /*4640*/  FSEL R69, R69, -INF , P4 ;  /* 0xff80000045457808 */ /* 0x001fe20002000000 */
[----:B------:R0:W2:Y:S01]  /*4650*/  MUFU.TANH R80, R9 ;  /* 0x0000000900507308 */ /* 0x0000a20000002400 */
[----:B------:R-:W-:Y:S02]  /*4660*/  FMNMX.FTZ R72, R68, R73, !PT ;  /* 0x0000004944487209 */ /* 0x000fe40007810000 */
[----:B------:R-:W-:Y:S02]  /*4670*/  ISETP.GT.AND P4, PT, R74, 0x78, PT ;  /* 0x000000784a00780c */ /* 0x000fe40003f84270 */
[----:B------:R-:W-:Y:S02]  /*4680*/  FSEL R28, R84, -INF , P3 ;  /* 0xff800000541c7808 */ /* 0x000fe40001800000 */
[----:B------:R-:W-:Y:S01]  /*4690*/  FMNMX.FTZ R73, R69, R72, !PT ;  /* 0x0000004845497209 */ /* 0x000fe20007810000 */
[----:B------:R-:W2:Y:S01]  /*46a0*/  MUFU.TANH R75, R75 ;  /* 0x0000004b004b7308 */ /* 0x000ea20000002400 */
[----:B------:R-:W-:-:S02]  /*46b0*/  ISETP.GT.AND P3, PT, R74, 0x79, PT ;  /* 0x000000794a00780c */ /* 0x000fc40003f64270 */
[----:B-1----:R-:W-:Y:S02]  /*46c0*/  FSEL R29, R86, -INF , P4 ;  /* 0xff800000561d7808 */ /* 0x002fe40002000000 */
[----:B------:R-:W-:Y:S02]  /*46d0*/  FMNMX.FTZ R72, R28, R73, !PT ;  /* 0x000000491c487209 */ /* 0x000fe40007810000 */
[----:B------:R-:W-:Y:S01]  /*46e0*/  ISETP.GT.AND P4, PT, R74, 0x80, PT ;  /* 0x000000804a00780c */ /* 0x000fe20003f84270 */
[----:B------:R-:W1:Y:S01]  /*46f0*/  MUFU.TANH R58, R58 ;  /* 0x0000003a003a7308 */ /* 0x000e620000002400 */
[----:B---3--:R-:W-:Y:S02]  /*4700*/  FSEL R70, R88, -INF , P3 ;  /* 0xff80000058467808 */ /* 0x008fe40001800000 */
[----:B------:R-:W-:Y:S01]  /*4710*/  FMNMX.FTZ R73, R29, R72, !PT ;  /* 0x000000481d497209 */ /* 0x000fe20007810000 */
[----:B------:R-:W-:Y:S01]  /*4720*/  FMUL.FTZ R72, R54, UR5 ;  /* 0x0000000536487c20 */ /* 0x000fe20008410000 */
[----:B------:R-:W-:-:S02]  /*4730*/  ISETP.GT.AND P3, PT, R74, 0x81, PT ;  /* 0x000000814a00780c */ /* 0x000fc40003f64270 */
[----:B-----5:R-:W-:Y:S01]  /*4740*/  FSEL R54, R78, -INF , P4 ;  /* 0xff8000004e367808 */ /* 0x020fe20002000000 */
[----:B------:R-:W3:Y:S01]  /*4750*/  MUFU.TANH R59, R59 ;  /* 0x0000003b003b7308 */ /* 0x000ee20000002400 */
[----:B0-----:R-:W-:Y:S02]  /*4760*/  FMNMX.FTZ R9, R70, R73, !PT ;  /* 0x0000004946097209 */ /* 0x001fe40007810000 */
[----:B------:R-:W-:Y:S02]  /*4770*/  ISETP.GT.AND P4, PT, R74, 0x88, PT ;  /* 0x000000884a00780c */ /* 0x000fe40003f84270 */
[----:B----4-:R-:W-:Y:S02]  /*4780*/  FSEL R73, R77, -INF , P3 ;  /* 0xff8000004d497808 */ /* 0x010fe40001800000 */
[----:B------:R-:W-:Y:S01]  /*4790*/  FMNMX.FTZ R76, R54, R9, !PT ;  /* 0x00000009364c7209 */ /* 0x000fe20007810000 */
[----:B------:R-:W0:Y:S01]  /*47a0*/  MUFU.TANH R48, R48 ;  /* 0x0000003000307308 */ /* 0x000e220000002400 */
[----:B------:R-:W-:Y:S01]  /*47b0*/  ISETP.GT.AND P3, PT, R74, 0x89, PT ;  /* 0x000000894a00780c */ /* 0x000fe20003f64270 */
[----:B------:R-:W-:Y:S01]  /*47c0*/  FMUL.FTZ R74, R55, UR5 ;  /* 0x00000005374a7c20 */ /* 0x000fe20008410000 */
[----:B--2---:R-:W-:-:S02]  /*47d0*/  FSEL R55, R80, -INF , P4 ;  /* 0xff80000050377808 */ /* 0x004fc40002000000 */
[----:B------:R-:W-:Y:S02]  /*47e0*/  FMNMX.FTZ R76, R73, R76, !PT ;  /* 0x0000004c494c7209 */ /* 0x000fe40007810000 */
[----:B------:R-:W-:Y:S01]  /*47f0*/  FSEL R75, R75, -INF , P3 ;  /* 0xff8000004b4b7808 */ /* 0x000fe20001800000 */
[----:B------:R-:W2:Y:S01]  /*4800*/  MUFU.TANH R49, R49 ;  /* 0x0000003100317308 */ /* 0x000ea20000002400 */
[----:B------:R-:W-:Y:S02]  /*4810*/  FMNMX.FTZ R76, R55, R76, !PT ;  /* 0x0000004c374c7209 */ /* 0x000fe40007810000 */
[----:B------:R-:W-:Y:S02]  /*4820*/  ISETP.GT.AND P4, PT, R83, 0x1, PT ;  /* 0x000000015300780c */ /* 0x000fe40003f84270 */
[----:B------:R-:W-:Y:S02]  /*4830*/  FMNMX.FTZ R76, R75, R76, !PT ;  /* 0x0000004c4b4c7209 */ /* 0x000fe40007810000 */
[----:B------:R-:W-:Y:S01]  /*4840*/  FSEL R4, R4, -INF , P4 ;  /* 0xff80000004047808 */ /* 0x000fe20002000000 */
[----:B------:R-:W4:Y:S01]  /*4850*/  MUFU.TANH R72, R72 ;  /* 0x0000004800487308 */ /* 0x000f220000002400 */
[----:B------:R-:W-:Y:S01]  /*4860*/  ISETP.GT.AND P4, PT, R83, 0x10, PT ;  /* 0x000000105300780c */ /* 0x000fe20003f84270 */
[----:B------:R-:W5:Y:S03]  /*4870*/  SHFL.BFLY PT, R9, R76, 0x2, 0x1f ;  /* 0x0c401f004c097f89 */ /* 0x000f6600000e0000 */
[----:B------:R-:W-:-:S02]  /*4880*/  FSEL R7, R7, -INF , P4 ;  /* 0xff80000007077808 */ /* 0x000fc40002000000 */
[C---:B------:R-:W-:Y:S01]  /*4890*/  ISETP.GT.AND P4, PT, R83.reuse, 0x18, PT ;  /* 0x000000185300780c */ /* 0x040fe20003f84270 */
[----:B------:R-:W4:Y:S03]  /*48a0*/  MUFU.TANH R74, R74 ;  /* 0x0000004a004a7308 */ /* 0x000f260000002400 */
[----:B------:R-:W-:Y:S02]  /*48b0*/  FSEL R10, R10, -INF , P4 ;  /* 0xff8000000a0a7808 */ /* 0x000fe40002000000 */
[----:B------:R-:W-:-:S03]  /*48c0*/  ISETP.GT.AND P4, PT, R83, 0x20, PT ;  /* 0x000000205300780c */ /* 0x000fc60003f84270 */
[----:B------:R-:W4:Y:S08]  /*48d0*/  MUFU.TANH R42, R42 ;  /* 0x0000002a002a7308 */ /* 0x000f300000002400 */
[----:B------:R-:W4:Y:S01]  /*48e0*/  MUFU.TANH R43, R43 ;  /* 0x0000002b002b7308 */ /* 0x000f220000002400 */
[----:B-----5:R-:W-:-:S05]  /*48f0*/  FMNMX.FTZ R77, R76, R9, !PT ;  /* 0x000000094c4d7209 */ /* 0x020fca0007810000 */
[----:B------:R-:W5:Y:S02]  /*4900*/  SHFL.BFLY PT, R76, R77, 0x1, 0x1f ;  /* 0x0c201f004d4c7f89 */ /* 0x000f6400000e0000 */
[----:B------:R-:W4:Y:S08]  /*4910*/  MUFU.TANH R46, R46 ;  /* 0x0000002e002e7308 */ /* 0x000f300000002400 */
[----:B------:R-:W4:Y:S08]  /*4920*/  MUFU.TANH R47, R47 ;  /* 0x0000002f002f7308 */ /* 0x000f300000002400 */
[----:B------:R-:W4:Y:S01]  /*4930*/  MUFU.TANH R34, R34 ;  /* 0x0000002200227308 */ /* 0x000f220000002400 */
[----:B-----5:R-:W-:Y:S01]  /*4940*/  FMNMX.FTZ R9, R77, R76, !PT ;  /* 0x0000004c4d097209 */ /* 0x020fe20007810000 */
[----:B------:R-:W-:Y:S01]  /*4950*/  FMUL.FTZ R77, R31, UR5 ;  /* 0x000000051f4d7c20 */ /* 0x000fe20008410000 */
[----:B------:R-:W-:-:S05]  /*4960*/  FMUL.FTZ R76, R30, UR5 ;  /* 0x000000051e4c7c20 */ /* 0x000fca0008410000 */
[----:B------:R-:W5:Y:S01]  /*4970*/  MUFU.TANH R35, R35 ;  /* 0x0000002300237308 */ /* 0x000f620000002400 */
[C---:B------:R-:W-:Y:S01]  /*4980*/  FSETP.NEU.FTZ.AND P3, PT, R9.reuse, -INF , PT ;  /* 0xff8000000900780b */ /* 0x040fe20003f7d000 */
[----:B------:R-:W-:Y:S01]  /*4990*/  FMUL.FTZ R78, R9, UR4 ;  /* 0x00000004094e7c20 */ /* 0x000fe20008410000 */
[----:B------:R-:W-:Y:S01]  /*49a0*/  UMOV UR5, UR58 ;  /* 0x0000003a00057c82 */ /* 0x000fe20008000000 */
[----:B------:R-:W-:-:S03]  /*49b0*/  @UP0 USHF.R.U32.HI UR5, URZ, UR7, UR11 ;  /* 0x000000073f050299 */ /* 0x000fc6000801160b */
[----:B------:R-:W-:Y:S01]  /*49c0*/  FSEL R78, R78, RZ, P3 ;  /* 0x000000ff4e4e7208 */ /* 0x000fe20001800000 */
[----:B------:R-:W5:Y:S01]  /*49d0*/  MUFU.TANH R38, R38 ;  /* 0x0000002600267308 */ /* 0x000f620000002400 */
[----:B------:R-:W-:Y:S01]  /*49e0*/  ISETP.GT.AND P3, PT, R83, RZ, PT ;  /* 0x000000ff5300720c */ /* 0x000fe20003f64270 */
[----:B------:R-:W-:Y:S02]  /*49f0*/  UIADD3 UR10, UR5, UR56, -UR57 ;  /* 0x00000038050a7290 */ /* 0x000fe4000fffe839 */
        /* <DEDUP_REMOVED lines=16> */
[----:B------:R-:W5:Y:S01]  /*4b00*/  MUFU.TANH R39, R39 ;  /* 0x0000002700277308 */ /* 0x000f620000002400 */
[----:B------:R-:W-:Y:S01]  /*4b10*/  FMNMX.FTZ R84, R7, R84, !PT ;  /* 0x0000005407547209 */ /* 0x000fe20007810000 */
[--C-:B------:R-:W-:Y:S01]  /*4b20*/  FFMA.FTZ R93, R93, UR4, -R78.reuse ;  /* 0x000000045d5d7c23 */ /* 0x100fe2000801084e */
[----:B------:R-:W-:Y:S01]  /*4b30*/  ISETP.GT.AND P3, PT, R83, 0x19, PT ;  /* 0x000000195300780c */ /* 0x000fe20003f64270 */
[----:B------:R-:W-:Y:S01]  /*4b40*/  FFMA.FTZ R33, R33, UR4, -R78 ;  /* 0x0000000421217c23 */ /* 0x000fe2000801084e */
[----:B------:R-:W-:Y:S01]  /*4b50*/  FMNMX.FTZ R85, R71, R84, !PT ;  /* 0x0000005447557209 */ /* 0x000fe20007810000 */
[----:B------:R-:W-:Y:S01]  /*4b60*/  UIMAD.WIDE UR10, UR10, 0x38e38e39, URZ ;  /* 0x38e38e390a0a78a5 */ /* 0x000fe2000f8e023f */
[----:B------:R-:W-:Y:S01]  /*4b70*/  FSEL R50, R11, -INF , P3 ;  /* 0xff8000000b327808 */ /* 0x000fe20001800000 */
[----:B------:R1:W-:Y:S01]  /*4b80*/  MUFU.EX2 R8, R86 ;  /* 0x0000005600087308 */ /* 0x0003e20000000800 */
[----:B------:R-:W-:Y:S01]  /*4b90*/  FMNMX.FTZ R85, R10, R85, !PT ;  /* 0x000000550a557209 */ /* 0x000fe20007810000 */
[----:B------:R-:W-:Y:S01]  /*4ba0*/  USHF.R.U32.HI UR5, URZ, 0x1f, UR11 ;  /* 0x0000001f3f057899 */ /* 0x000fe2000801160b */
[----:B------:R-:W-:-:S02]  /*4bb0*/  ISETP.GT.AND P3, PT, R83, 0x21, PT ;  /* 0x000000215300780c */ /* 0x000fc40003f64270 */
[----:B------:R-:W-:Y:S01]  /*4bc0*/  FSEL R84, R12, -INF , P4 ;  /* 0xff8000000c547808 */ /* 0x000fe20002000000 */
[--C-:B------:R-:W-:Y:S01]  /*4bd0*/  FFMA.FTZ R12, R51, UR4, -R78.reuse ;  /* 0x00000004330c7c23 */ /* 0x100fe2000801084e */
[----:B------:R-:W-:Y:S01]  /*4be0*/  FMNMX.FTZ R85, R50, R85, !PT ;  /* 0x0000005532557209 */ /* 0x000fe20007810000 */
[----:B------:R3:W-:Y:S01]  /*4bf0*/  MUFU.EX2 R11, R87 ;  /* 0x00000057000b7308 */ /* 0x0007e20000000800 */
[----:B------:R-:W-:Y:S01]  /*4c00*/  ISETP.GT.AND P4, PT, R83, 0x28, PT ;  /* 0x000000285300780c */ /* 0x000fe20003f84270 */
[----:B------:R-:W-:Y:S01]  /*4c10*/  ULEA.HI.SX32 UR5, UR11, UR5, 0x1b ;  /* 0x000000050b057291 */ /* 0x000fe2000f8fda3f */
[----:B------:R-:W-:Y:S01]  /*4c20*/  FSEL R51, R13, -INF , P3 ;  /* 0xff8000000d337808 */ /* 0x000fe20001800000 */
[--C-:B------:R-:W-:Y:S01]  /*4c30*/  FFMA.FTZ R13, R40, UR4, -R78.reuse ;  /* 0x00000004280d7c23 */ /* 0x100fe2000801084e */
[----:B-1----:R-:W-:Y:S01]  /*4c40*/  FMNMX.FTZ R86, R84, R85, !PT ;  /* 0x0000005554567209 */ /* 0x002fe20007810000 */
[----:B------:R-:W-:Y:S01]  /*4c50*/  UISETP.LT.AND UP1, UPT, UR14, UR5, UPT ;  /* 0x000000050e00728c */ /* 0x000fe2000bf21270 */
[----:B------:R-:W-:Y:S01]  /*4c60*/  ISETP.GT.AND P3, PT, R83, 0x29, PT ;  /* 0x000000295300780c */ /* 0x000fe20003f64270 */
[----:B------:R-:W-:Y:S01]  /*4c70*/  MUFU.EX2 R79, R91 ;  /* 0x0000005b004f7308 */ /* 0x000fe20000000800 */
[----:B------:R-:W-:Y:S01]  /*4c80*/  FSEL R85, R14, -INF , P4 ;  /* 0xff8000000e557808 */ /* 0x000fe20002000000 */
[----:B------:R-:W-:Y:S01]  /*4c90*/  FFMA.FTZ R14, R41, UR4, -R78 ;  /* 0x00000004290e7c23 */ /* 0x000fe2000801084e */
[----:B------:R-:W-:Y:S01]  /*4ca0*/  FMNMX.FTZ R86, R51, R86, !PT ;  /* 0x0000005633567209 */ /* 0x000fe20007810000 */
[----:B------:R-:W-:Y:S01]  /*4cb0*/  USEL UR7, UR14, UR5, !UP1 ;  /* 0x000000050e077287 */ /* 0x000fe2000c800000 */
[----:B------:R-:W-:-:S02]  /*4cc0*/  FSEL R40, R15, -INF , P3 ;  /* 0xff8000000f287808 */ /* 0x000fc40001800000 */
[----:B------:R-:W-:Y:S01]  /*4cd0*/  ISETP.GT.AND P4, PT, R83, 0x30, PT ;  /* 0x000000305300780c */ /* 0x000fe20003f84270 */
[----:B------:R-:W1:Y:S01]  /*4ce0*/  MUFU.TANH R26, R26 ;  /* 0x0000001a001a7308 */ /* 0x000e620000002400 */
[----:B------:R-:W-:Y:S01]  /*4cf0*/  FMNMX.FTZ R15, R85, R86, !PT ;  /* 0x00000056550f7209 */ /* 0x000fe20007810000 */
[----:B------:R-:W-:Y:S01]  /*4d00*/  UISETP.GE.AND UP1, UPT, UR38, UR7, UPT ;  /* 0x000000072600728c */ /* 0x000fe2000bf26270 */
[C---:B------:R-:W-:Y:S02]  /*4d10*/  ISETP.GT.AND P3, PT, R83.reuse, 0x31, PT ;  /* 0x000000315300780c */ /* 0x040fe40003f64270 */
[----:B------:R-:W-:Y:S02]  /*4d20*/  FSEL R86, R20, -INF , P4 ;  /* 0xff80000014567808 */ /* 0x000fe40002000000 */
[----:B------:R-:W-:Y:S01]  /*4d30*/  FMNMX.FTZ R15, R40, R15, !PT ;  /* 0x0000000f280f7209 */ /* 0x000fe20007810000 */
[----:B------:R-:W1:Y:S01]  /*4d40*/  MUFU.TANH R27, R27 ;  /* 0x0000001b001b7308 */ /* 0x000e620000002400 */
[----:B------:R-:W-:-:S02]  /*4d50*/  ISETP.GT.AND P4, PT, R83, 0x38, PT ;  /* 0x000000385300780c */ /* 0x000fc40003f84270 */
[----:B---3--:R-:W-:Y:S02]  /*4d60*/  FSEL R87, R21, -INF , P3 ;  /* 0xff80000015577808 */ /* 0x008fe40001800000 */
[----:B------:R-:W-:Y:S01]  /*4d70*/  FMNMX.FTZ R20, R86, R15, !PT ;  /* 0x0000000f56147209 */ /* 0x000fe20007810000 */
[--C-:B------:R-:W-:Y:S01]  /*4d80*/  FFMA.FTZ R15, R52, UR4, -R78.reuse ;  /* 0x00000004340f7c23 */ /* 0x100fe2000801084e */
[----:B------:R-:W-:Y:S01]  /*4d90*/  ISETP.GT.AND P3, PT, R83, 0x39, PT ;  /* 0x000000395300780c */ /* 0x000fe20003f64270 */
[----:B------:R-:W-:Y:S01]  /*4da0*/  FFMA.FTZ R52, R44, UR4, -R78 ;  /* 0x000000042c347c23 */ /* 0x000fe2000801084e */
[----:B------:R-:W-:Y:S01]  /*4db0*/  FSEL R64, R64, -INF , P4 ;  /* 0xff80000040407808 */ /* 0x000fe20002000000 */
[----:B------:R-:W3:Y:S01]  /*4dc0*/  MUFU.TANH R76, R76 ;  /* 0x0000004c004c7308 */ /* 0x000ee20000002400 */
[----:B------:R-:W-:Y:S02]  /*4dd0*/  FMNMX.FTZ R21, R87, R20, !PT ;  /* 0x0000001457157209 */ /* 0x000fe40007810000 */
        /* <DEDUP_REMOVED lines=8> */
[----:B------:R5:W-:Y:S01]  /*4e60*/  MUFU.EX2 R20, R52 ;  /* 0x0000003400147308 */ /* 0x000be20000000800 */
[----:B------:R-:W-:-:S02]  /*4e70*/  FSEL R57, R57, -INF , P3 ;  /* 0xff80000039397808 */ /* 0x000fc40001800000 */
[----:B------:R-:W-:Y:S01]  /*4e80*/  FMNMX.FTZ R44, R56, R21, !PT ;  /* 0x00000015382c7209 */ /* 0x000fe20007810000 */
[----:B------:R-:W-:Y:S01]  /*4e90*/  FFMA.FTZ R21, R53, UR4, -R78 ;  /* 0x0000000435157c23 */ /* 0x000fe2000801084e */
[----:B------:R-:W-:Y:S02]  /*4ea0*/  ISETP.GT.AND P3, PT, R83, 0x49, PT ;  /* 0x000000495300780c */ /* 0x000fe40003f64270 */
[----:B------:R-:W-:Y:S01]  /*4eb0*/  FSEL R58, R58, -INF , P4 ;  /* 0xff8000003a3a7808 */ /* 0x000fe20002000000 */
[----:B------:R-:W3:Y:S01]  /*4ec0*/  MUFU.TANH R77, R77 ;  /* 0x0000004d004d7308 */ /* 0x000ee20000002400 */
[----:B------:R-:W-:Y:S02]  /*4ed0*/  FMNMX.FTZ R41, R57, R44, !PT ;  /* 0x0000002c39297209 */ /* 0x000fe40007810000 */
[----:B------:R-:W-:Y:S02]  /*4ee0*/  ISETP.GT.AND P4, PT, R83, 0x50, PT ;  /* 0x000000505300780c */ /* 0x000fe40003f84270 */
[----:B------:R-:W-:-:S02]  /*4ef0*/  FSEL R59, R59, -INF , P3 ;  /* 0xff8000003b3b7808 */ /* 0x000fc40001800000 */
[----:B------:R-:W-:Y:S01]  /*4f00*/  FMNMX.FTZ R44, R58, R41, !PT ;  /* 0x000000293a2c7209 */ /* 0x000fe20007810000 */
[----:B------:R-:W-:Y:S01]  /*4f10*/  FFMA.FTZ R41, R45, UR4, -R78 ;  /* 0x000000042d297c23 */ /* 0x000fe2000801084e */
[----:B------:R-:W-:Y:S01]  /*4f20*/  ISETP.GT.AND P3, PT, R83, 0x51, PT ;  /* 0x000000515300780c */ /* 0x000fe20003f64270 */
[----:B------:R-:W-:Y:S01]  /*4f30*/  MUFU.EX2 R80, R80 ;  /* 0x0000005000507308 */ /* 0x000fe20000000800 */
[----:B0-----:R-:W-:Y:S02]  /*4f40*/  FSEL R48, R48, -INF , P4 ;  /* 0xff80000030307808 */ /* 0x001fe40002000000 */
[----:B------:R-:W-:Y:S02]  /*4f50*/  FMNMX.FTZ R45, R59, R44, !PT ;  /* 0x0000002c3b2d7209 */ /* 0x000fe40007810000 */
[----:B------:R-:W-:Y:S02]  /*4f60*/  ISETP.GT.AND P4, PT, R83, 0x58, PT ;  /* 0x000000585300780c */ /* 0x000fe40003f84270 */
[----:B--2---:R-:W-:Y:S01]  /*4f70*/  FSEL R49, R49, -INF , P3 ;  /* 0xff80000031317808 */ /* 0x004fe20001800000 */
[----:B------:R-:W0:Y:S01]  /*4f80*/  MUFU.EX2 R31, R31 ;  /* 0x0000001f001f7308 */ /* 0x000e220000000800 */
[----:B------:R-:W-:-:S02]  /*4f90*/  FMNMX.FTZ R44, R48, R45, !PT ;  /* 0x0000002d302c7209 */ /* 0x000fc40007810000 */
[----:B------:R-:W-:Y:S02]  /*4fa0*/  ISETP.GT.AND P3, PT, R83, 0x59, PT ;  /* 0x000000595300780c */ /* 0x000fe40003f64270 */
[----:B----4-:R-:W-:Y:S02]  /*4fb0*/  FSEL R72, R72, -INF , P4 ;  /* 0xff80000048487808 */ /* 0x010fe40002000000 */
[----:B------:R-:W-:Y:S01]  /*4fc0*/  FMNMX.FTZ R53, R49, R44, !PT ;  /* 0x0000002c31357209 */ /* 0x000fe20007810000 */
[----:B------:R-:W2:Y:S01]  /*4fd0*/  MUFU.EX2 R30, R30 ;  /* 0x0000001e001e7308 */ /* 0x000ea20000000800 */
[----:B------:R-:W-:Y:S02]  /*4fe0*/  ISETP.GT.AND P4, PT, R83, 0x60, PT ;  /* 0x000000605300780c */ /* 0x000fe40003f84270 */
[----:B------:R-:W-:Y:S02]  /*4ff0*/  FSEL R45, R74, -INF , P3 ;  /* 0xff8000004a2d7808 */ /* 0x000fe40001800000 */
[----:B------:R-:W-:-:S02]  /*5000*/  FMNMX.FTZ R60, R72, R53, !PT ;  /* 0x00000035483c7209 */ /* 0x000fc40007810000 */
[----:B------:R-:W-:Y:S01]  /*5010*/  ISETP.GT.AND P3, PT, R83, 0x61, PT ;  /* 0x000000615300780c */ /* 0x000fe20003f64270 */
[----:B------:R4:W-:Y:S01]  /*5020*/  MUFU.EX2 R44, R89 ;  /* 0x00000059002c7308 */ /* 0x0009e20000000800 */
[----:B-----5:R-:W-:Y:S01]  /*5030*/  FSEL R52, R42, -INF , P4 ;  /* 0xff8000002a347808 */ /* 0x020fe20002000000 */
[--C-:B------:R-:W-:Y:S01]  /*5040*/  FFMA.FTZ R42, R61, UR4, -R78.reuse ;  /* 0x000000043d2a7c23 */ /* 0x100fe2000801084e */
[----:B------:R-:W-:Y:S01]  /*5050*/  FMNMX.FTZ R53, R45, R60, !PT ;  /* 0x0000003c2d357209 */ /* 0x000fe20007810000 */
[--C-:B------:R-:W-:Y:S01]  /*5060*/  FFMA.FTZ R60, R67, UR4, -R78.reuse ;  /* 0x00000004433c7c23 */ /* 0x100fe2000801084e */
[----:B------:R-:W-:Y:S01]  /*5070*/  ISETP.GT.AND P4, PT, R83, 0x68, PT ;  /* 0x000000685300780c */ /* 0x000fe20003f84270 */
[--C-:B------:R-:W-:Y:S01]  /*5080*/  FFMA.FTZ R61, R68, UR4, -R78.reuse ;  /* 0x00000004443d7c23 */ /* 0x100fe2000801084e */
[----:B------:R-:W-:Y:S01]  /*5090*/  FSEL R88, R43, -INF , P3 ;  /* 0xff8000002b587808 */ /* 0x000fe20001800000 */
[----:B------:R-:W-:Y:S01]  /*50a0*/  FFMA.FTZ R43, R32, UR4, -R78 ;  /* 0x00000004202b7c23 */ /* 0x000fe2000801084e */
[----:B------:R-:W-:Y:S01]  /*50b0*/  FMNMX.FTZ R53, R52, R53, !PT ;  /* 0x0000003534357209 */ /* 0x000fe20007810000 */
[----:B------:R-:W-:Y:S01]  /*50c0*/  MUFU.EX2 R82, R82 ;  /* 0x0000005200527308 */ /* 0x000fe20000000800 */
[----:B------:R-:W-:-:S02]  /*50d0*/  ISETP.GT.AND P3, PT, R83, 0x69, PT ;  /* 0x000000695300780c */ /* 0x000fc40003f64270 */
[----:B----4-:R-:W-:Y:S02]  /*50e0*/  FSEL R89, R46, -INF , P4 ;  /* 0xff8000002e597808 */ /* 0x010fe40002000000 */
[----:B------:R-:W-:Y:S01]  /*50f0*/  FMNMX.FTZ R32, R88, R53, !PT ;  /* 0x0000003558207209 */ /* 0x000fe20007810000 */
[--C-:B------:R-:W-:Y:S01]  /*5100*/  FFMA.FTZ R53, R70, UR4, -R78.reuse ;  /* 0x0000000446357c23 */ /* 0x100fe2000801084e */
[----:B------:R-:W-:Y:S01]  /*5110*/  ISETP.GT.AND P4, PT, R83, 0x70, PT ;  /* 0x000000705300780c */ /* 0x000fe20003f84270 */
[----:B------:R-:W-:Y:S01]  /*5120*/  MUFU.EX2 R12, R12 ;  /* 0x0000000c000c7308 */ /* 0x000fe20000000800 */
[----:B------:R-:W-:Y:S02]  /*5130*/  FSEL R90, R47, -INF , P3 ;  /* 0xff8000002f5a7808 */ /* 0x000fe40001800000 */
        /* <DEDUP_REMOVED lines=8> */
[----:B------:R-:W-:Y:S01]  /*51c0*/  FSEL R92, R35, -INF , P3 ;  /* 0xff800000235c7808 */ /* 0x000fe20001800000 */
[----:B------:R-:W-:Y:S01]  /*51d0*/  FFMA.FTZ R37, R24, UR4, -R78 ;  /* 0x0000000418257c23 */ /* 0x000fe2000801084e */
[----:B------:R-:W-:-:S02]  /*51e0*/  ISETP.GT.AND P4, PT, R83, 0x78, PT ;  /* 0x000000785300780c */ /* 0x000fc40003f84270 */
        /* <DEDUP_REMOVED lines=13> */
[----:B-1----:R-:W-:Y:S01]  /*52c0*/  FSEL R26, R26, -INF , P4 ;  /* 0xff8000001a1a7808 */ /* 0x002fe20002000000 */
[----:B------:R-:W-:Y:S01]  /*52d0*/  FFMA.FTZ R66, R73, UR4, -R78 ;  /* 0x0000000449427c23 */ /* 0x000fe2000801084e */
[----:B------:R-:W-:Y:S01]  /*52e0*/  FMNMX.FTZ R35, R94, R35, !PT ;  /* 0x000000235e237209 */ /* 0x000fe20007810000 */
[----:B------:R-:W-:Y:S01]  /*52f0*/  MUFU.EX2 R21, R21 ;  /* 0x0000001500157308 */ /* 0x000fe20000000800 */
[----:B------:R-:W-:-:S02]  /*5300*/  ISETP.GT.AND P4, PT, R83, 0x88, PT ;  /* 0x000000885300780c */ /* 0x000fc40003f84270 */
[----:B------:R-:W-:Y:S02]  /*5310*/  FSEL R27, R27, -INF , P3 ;  /* 0xff8000001b1b7808 */ /* 0x000fe40001800000 */
[----:B------:R-:W-:Y:S02]  /*5320*/  FMNMX.FTZ R38, R26, R35, !PT ;  /* 0x000000231a267209 */ /* 0x000fe40007810000 */
[----:B------:R-:W-:Y:S01]  /*5330*/  ISETP.GT.AND P3, PT, R83, 0x89, PT ;  /* 0x000000895300780c */ /* 0x000fe20003f64270 */
[----:B------:R-:W-:Y:S01]  /*5340*/  MUFU.EX2 R41, R41 ;  /* 0x0000002900297308 */ /* 0x000fe20000000800 */
[----:B---3--:R-:W-:Y:S02]  /*5350*/  FSEL R76, R76, -INF , P4 ;  /* 0xff8000004c4c7808 */ /* 0x008fe40002000000 */
[----:B------:R-:W-:Y:S01]  /*5360*/  FMNMX.FTZ R35, R27, R38, !PT ;  /* 0x000000261b237209 */ /* 0x000fe20007810000 */
[----:B------:R-:W-:Y:S01]  /*5370*/  FFMA.FTZ R38, R25, UR4, -R78 ;  /* 0x0000000419267c23 */ /* 0x000fe2000801084e */
[----:B------:R-:W-:-:S02]  /*5380*/  FSEL R83, R77, -INF , P3 ;  /* 0xff8000004d537808 */ /* 0x000fc40001800000 */
[----:B------:R-:W-:Y:S01]  /*5390*/  FMNMX.FTZ R36, R76, R35, !PT ;  /* 0x000000234c247209 */ /* 0x000fe20007810000 */
[----:B------:R1:W-:Y:S03]  /*53a0*/  MUFU.EX2 R77, R39 ;  /* 0x00000027004d7308 */ /* 0x0003e60000000800 */
[----:B------:R-:W-:-:S05]  /*53b0*/  FMNMX.FTZ R35, R83, R36, !PT ;  /* 0x0000002453237209 */ /* 0x000fca0007810000 */
[----:B------:R-:W3:Y:S01]  /*53c0*/  SHFL.BFLY PT, R46, R35, 0x2, 0x1f ;  /* 0x0c401f00232e7f89 */ /* 0x000ee200000e0000 */
[----:B------:R4:W-:Y:S01]  /*53d0*/  MUFU.EX2 R36, R47 ;  /* 0x0000002f00247308 */ /* 0x0009e20000000800 */
[----:B-1----:R-:W-:-:S07]  /*53e0*/  FFMA.FTZ R39, R69, UR4, -R78 ;  /* 0x0000000445277c23 */ /* 0x002fce000801084e */
[----:B------:R-:W-:Y:S01]  /*53f0*/  MUFU.EX2 R42, R42 ;  /* 0x0000002a002a7308 */ /* 0x000fe20000000800 */
[--C-:B----4-:R-:W-:Y:S01]  /*5400*/  FFMA.FTZ R47, R54, UR4, -R78.reuse ;  /* 0x00000004362f7c23 */ /* 0x110fe2000801084e */
[----:B------:R-:W-:-:S06]  /*5410*/  FFMA.FTZ R54, R75, UR4, -R78 ;  /* 0x000000044b367c23 */ /* 0x000fcc000801084e */
[----:B------:R-:W-:Y:S01]  /*5420*/  MUFU.EX2 R43, R43 ;  /* 0x0000002b002b7308 */ /* 0x000fe20000000800 */
[----:B---3--:R-:W-:Y:S01]  /*5430*/  FMNMX.FTZ R24, R35, R46, !PT ;  /* 0x0000002e23187209 */ /* 0x008fe20007810000 */
[--C-:B------:R-:W-:Y:S01]  /*5440*/  FFMA.FTZ R46, R29, UR4, -R78.reuse ;  /* 0x000000041d2e7c23 */ /* 0x100fe2000801084e */
[----:B------:R-:W-:-:S05]  /*5450*/  FFMA.FTZ R35, R55, UR4, -R78 ;  /* 0x0000000437237c23 */ /* 0x000fca000801084e */
[----:B------:R-:W-:Y:S01]  /*5460*/  MUFU.EX2 R32, R32 ;  /* 0x0000002000207308 */ /* 0x000fe20000000800 */
        /* <DEDUP_REMOVED lines=17> */
[----:B------:R-:W-:Y:S01]  /*5580*/  FFMA.FTZ R55, R10, UR4, -R25 ;  /* 0x000000040a377c23 */ /* 0x000fe20008010819 */
[----:B------:R-:W-:Y:S01]  /*5590*/  MUFU.EX2 R75, R75 ;  /* 0x0000004b004b7308 */ /* 0x000fe20000000800 */
[----:B0-----:R-:W-:Y:S01]  /*55a0*/  FADD.FTZ R5, R80, R31 ;  /* 0x0000001f50057221 */ /* 0x001fe20000010000 */
[--C-:B------:R-:W-:Y:S01]  /*55b0*/  FFMA.FTZ R68, R50, UR4, -R25.reuse ;  /* 0x0000000432447c23 */ /* 0x100fe20008010819 */
[----:B------:R-:W-:Y:S01]  /*55c0*/  FFMA.FTZ R10, R58, UR4, -R25 ;  /* 0x000000043a0a7c23 */ /* 0x000fe20008010819 */
[----:B------:R-:W-:Y:S01]  /*55d0*/  @!P1 PRMT R4, RZ, 0x654, R0 ;  /* 0x00000654ff049816 */ /* 0x000fe20000000000 */
[----:B--2---:R-:W-:Y:S01]  /*55e0*/  FADD.FTZ R58, R30, R5 ;  /* 0x000000051e3a7221 */ /* 0x004fe20000010000 */
[--C-:B------:R-:W-:Y:S01]  /*55f0*/  FFMA.FTZ R50, R84, UR4, -R25.reuse ;  /* 0x0000000454327c23 */ /* 0x100fe20008010819 */
[--C-:B------:R-:W-:Y:S01]  /*5600*/  FFMA.FTZ R71, R51, UR4, -R25.reuse ;  /* 0x0000000433477c23 */ /* 0x100fe20008010819 */
[----:B------:R-:W0:Y:S01]  /*5610*/  MUFU.EX2 R78, R78 ;  /* 0x0000004e004e7308 */ /* 0x000e220000000800 */
[----:B------:R1:W-:Y:S01]  /*5620*/  @!P1 SYNCS.ARRIVE.TRANS64.RED.A1T0 RZ, [R4+URZ], RZ ;  /* 0x000000ff04ff99a7 */ /* 0x0003e2000810043f */
[----:B------:R-:W-:Y:S01]  /*5630*/  FADD.FTZ R58, R79, R58 ;  /* 0x0000003a4f3a7221 */ /* 0x000fe20000010000 */
[--C-:B------:R-:W-:Y:S01]  /*5640*/  FFMA.FTZ R24, R85, UR4, -R25.reuse ;  /* 0x0000000455187c23 */ /* 0x100fe20008010819 */
[--C-:B------:R-:W-:Y:S01]  /*5650*/  FFMA.FTZ R67, R40, UR4, -R25.reuse ;  /* 0x0000000428437c23 */ /* 0x100fe20008010819 */
[--C-:B------:R-:W-:Y:S01]  /*5660*/  FFMA.FTZ R40, R86, UR4, -R25.reuse ;  /* 0x0000000456287c23 */ /* 0x100fe20008010819 */
[--C-:B------:R-:W-:Y:S01]  /*5670*/  FFMA.FTZ R48, R48, UR4, -R25.reuse ;  /* 0x0000000430307c23 */ /* 0x100fe20008010819 */
[--C-:B------:R-:W-:Y:S01]  /*5680*/  FFMA.FTZ R72, R72, UR4, -R25.reuse ;  /* 0x0000000448487c23 */ /* 0x100fe20008010819 */
[----:B------:R-:W2:Y:S01]  /*5690*/  MUFU.EX2 R81, R81 ;  /* 0x0000005100517308 */ /* 0x000ea20000000800 */
[----:B-1----:R-:W-:Y:S01]  /*56a0*/  F2FP.F16.F32.PACK_AB R4, R31, R80 ;  /* 0x000000501f04723e */ /* 0x002fe200000000ff */
[--C-:B------:R-:W-:Y:S01]  /*56b0*/  FFMA.FTZ R69, R87, UR4, -R25.reuse ;  /* 0x0000000457457c23 */ /* 0x100fe20008010819 */
[--C-:B------:R-:W-:Y:S01]  /*56c0*/  FFMA.FTZ R28, R64, UR4, -R25.reuse ;  /* 0x00000004401c7c23 */ /* 0x100fe20008010819 */
[--C-:B------:R-:W-:Y:S01]  /*56d0*/  FFMA.FTZ R51, R65, UR4, -R25.reuse ;  /* 0x0000000441337c23 */ /* 0x100fe20008010819 */
[--C-:B------:R-:W-:Y:S01]  /*56e0*/  FFMA.FTZ R64, R26, UR4, -R25.reuse ;  /* 0x000000041a407c23 */ /* 0x100fe20008010819 */
[--C-:B------:R-:W-:Y:S01]  /*56f0*/  FFMA.FTZ R29, R56, UR4, -R25.reuse ;  /* 0x00000004381d7c23 */ /* 0x100fe20008010819 */
[--C-:B------:R-:W-:Y:S01]  /*5700*/  FFMA.FTZ R56, R57, UR4, -R25.reuse ;  /* 0x0000000439387c23 */ /* 0x100fe20008010819 */
[----:B------:R-:W1:Y:S01]  /*5710*/  MUFU.EX2 R96, R96 ;  /* 0x0000006000607308 */ /* 0x000e620000000800 */
[----:B0-----:R-:W-:Y:S01]  /*5720*/  FADD.FTZ R6, R75, R78 ;  /* 0x0000004e4b067221 */ /* 0x001fe20000010000 */
[----:B------:R-:W-:Y:S01]  /*5730*/  F2FP.F16.F32.PACK_AB R5, R78, R75 ;  /* 0x0000004b4e05723e */ /* 0x000fe200000000ff */
[----:B------:R-:W-:Y:S01]  /*5740*/  FADD.FTZ R75, R3, R58 ;  /* 0x0000003a034b7221 */ /* 0x000fe20000010000 */
[--C-:B------:R-:W-:Y:S01]  /*5750*/  FFMA.FTZ R57, R59, UR4, -R25.reuse ;  /* 0x000000043b397c23 */ /* 0x100fe20008010819 */
[--C-:B------:R-:W-:Y:S01]  /*5760*/  FFMA.FTZ R49, R49, UR4, -R25.reuse ;  /* 0x0000000431317c23 */ /* 0x100fe20008010819 */
[----:B------:R-:W-:Y:S01]  /*5770*/  FFMA.FTZ R52, R52, UR4, -R25 ;  /* 0x0000000434347c23 */ /* 0x000fe20008010819 */
[----:B------:R-:W-:Y:S01]  /*5780*/  FADD.FTZ R75, R82, R75 ;  /* 0x0000004b524b7221 */ /* 0x000fe20000010000 */
[----:B------:R-:W0:Y:S01]  /*5790*/  MUFU.EX2 R70, R70 ;  /* 0x0000004600467308 */ /* 0x000e220000000800 */
[----:B--2---:R-:W-:Y:S01]  /*57a0*/  FADD.FTZ R7, R81, R6 ;  /* 0x0000000651077221 */ /* 0x004fe20000010000 */
[----:B------:R-:W-:Y:S01]  /*57b0*/  F2FP.F16.F32.PACK_AB R6, R79, R30 ;  /* 0x0000001e4f06723e */ /* 0x000fe200000000ff */
[----:B------:R-:W-:Y:S01]  /*57c0*/  FADD.FTZ R58, R8, R75 ;  /* 0x0000004b083a7221 */ /* 0x000fe20000010000 */
[--C-:B------:R-:W-:Y:S01]  /*57d0*/  FFMA.FTZ R59, R88, UR4, -R25.reuse ;  /* 0x00000004583b7c23 */ /* 0x100fe20008010819 */
[--C-:B------:R-:W-:Y:S01]  /*57e0*/  FFMA.FTZ R65, R89, UR4, -R25.reuse ;  /* 0x0000000459417c23 */ /* 0x100fe20008010819 */
[----:B------:R-:W-:Y:S01]  /*57f0*/  FFMA.FTZ R90, R90, UR4, -R25 ;  /* 0x000000045a5a7c23 */ /* 0x000fe20008010819 */
[----:B------:R-:W-:Y:S01]  /*5800*/  FADD.FTZ R75, R11, R58 ;  /* 0x0000003a0b4b7221 */ /* 0x000fe20000010000 */
[----:B------:R-:W2:Y:S01]  /*5810*/  MUFU.EX2 R73, R73 ;  /* 0x0000004900497308 */ /* 0x000ea20000000800 */
        /* <DEDUP_REMOVED lines=9> */
[----:B------:R-:W-:Y:S01]  /*58b0*/  FFMA.FTZ R83, R83, UR4, -R25 ;  /* 0x0000000453537c23 */ /* 0x000fe20008010819 */
[----:B------:R-:W-:-:S05]  /*58c0*/  F2FP.F16.F32.PACK_AB R7, R96, R81 ;  /* 0x000000516007723e */ /* 0x000fca00000000ff */
[----:B------:R-:W0:Y:S01]  /*58d0*/  MUFU.EX2 R68, R68 ;  /* 0x0000004400447308 */ /* 0x000e220000000800 */
[----:B--2---:R-:W-:Y:S01]  /*58e0*/  FADD.FTZ R30, R73, R30 ;  /* 0x0000001e491e7221 */ /* 0x004fe20000010000 */
[----:B------:R2:W-:Y:S06]  /*58f0*/  STSM.16.M88.4 [R2+0x24300], R4 ;  /* 0x0243000402007844 */ /* 0x0005ec0000000200 */
[----:B------:R-:W3:Y:S01]  /*5900*/  MUFU.EX2 R50, R50 ;  /* 0x0000003200327308 */ /* 0x000ee20000000800 */
[----:B-1----:R-:W-:Y:S01]  /*5910*/  FADD.FTZ R31, R55, R30 ;  /* 0x0000001e371f7221 */ /* 0x002fe20000010000 */
[----:B------:R-:W-:Y:S01]  /*5920*/  FADD.FTZ R30, R12, R75 ;  /* 0x0000004b0c1e7221 */ /* 0x000fe20000010000 */
[----:B------:R-:W-:-:S05]  /*5930*/  F2FP.F16.F32.PACK_AB R12, R13, R12 ;  /* 0x0000000c0d0c723e */ /* 0x000fca00000000ff */
[----:B------:R-:W1:Y:S01]  /*5940*/  MUFU.EX2 R71, R71 ;  /* 0x0000004700477308 */ /* 0x000e620000000800 */
[----:B0-----:R-:W-:Y:S01]  /*5950*/  FADD.FTZ R31, R68, R31 ;  /* 0x0000001f441f7221 */ /* 0x001fe20000010000 */
[----:B--2---:R-:W-:Y:S02]  /*5960*/  F2FP.F16.F32.PACK_AB R4, R82, R3 ;  /* 0x000000035204723e */ /* 0x004fe400000000ff */
[----:B------:R-:W-:Y:S02]  /*5970*/  F2FP.F16.F32.PACK_AB R6, R11, R8 ;  /* 0x000000080b06723e */ /* 0x000fe400000000ff */
[----:B------:R-:W-:Y:S02]  /*5980*/  F2FP.F16.F32.PACK_AB R5, R73, R70 ;  /* 0x000000464905723e */ /* 0x000fe400000000ff */
[----:B------:R-:W0:Y:S01]  /*5990*/  MUFU.EX2 R24, R24 ;  /* 0x0000001800187308 */ /* 0x000e220000000800 */
[----:B------:R-:W-:-:S05]  /*59a0*/  F2FP.F16.F32.PACK_AB R7, R68, R55 ;  /* 0x000000374407723e */ /* 0x000fca00000000ff */
[----:B------:R-:W-:Y:S02]  /*59b0*/  STSM.16.M88.4 [R2+0x25b00], R4 ;  /* 0x025b000402007844 */ /* 0x000fe40000000200 */
[----:B------:R-:W2:Y:S08]  /*59c0*/  MUFU.EX2 R67, R67 ;  /* 0x0000004300437308 */ /* 0x000eb00000000800 */
[----:B------:R4:W-:Y:S08]  /*59d0*/  MUFU.EX2 R0, R48 ;  /* 0x0000003000007308 */ /* 0x0009f00000000800 */
[----:B------:R-:W5:Y:S01]  /*59e0*/  MUFU.EX2 R40, R40 ;  /* 0x0000002800287308 */ /* 0x000f620000000800 */
[----:B----4-:R-:W-:-:S07]  /*59f0*/  FFMA.FTZ R48, R45, UR4, -R25 ;  /* 0x000000042d307c23 */ /* 0x010fce0008010819 */
[----:B------:R3:W-:Y:S08]  /*5a00*/  MUFU.EX2 R45, R72 ;  /* 0x00000048002d7308 */ /* 0x0007f00000000800 */
[----:B------:R-:W4:Y:S01]  /*5a10*/  MUFU.EX2 R69, R69 ;  /* 0x0000004500457308 */ /* 0x000f220000000800 */
[----:B---3--:R-:W-:Y:S01]  /*5a20*/  FADD.FTZ R72, R50, R31 ;  /* 0x0000001f32487221 */ /* 0x008fe20000010000 */
[----:B------:R-:W-:Y:S01]  /*5a30*/  FADD.FTZ R31, R13, R30 ;  /* 0x0000001e0d1f7221 */ /* 0x000fe20000010000 */
[----:B-1----:R-:W-:-:S02]  /*5a40*/  F2FP.F16.F32.PACK_AB R13, R71, R50 ;  /* 0x00000032470d723e */ /* 0x002fc400000000ff */
[----:B------:R-:W-:Y:S01]  /*5a50*/  FADD.FTZ R27, R71, R72 ;  /* 0x00000048471b7221 */ /* 0x000fe20000010000 */
[----:B------:R-:W-:Y:S01]  /*5a60*/  FADD.FTZ R26, R14, R31 ;  /* 0x0000001f0e1a7221 */ /* 0x000fe20000010000 */
[C---:B------:R-:W-:Y:S01]  /*5a70*/  F2FP.F16.F32.PACK_AB R14, R15.reuse, R14 ;  /* 0x0000000e0f0e723e */ /* 0x040fe200000000ff */
[----:B------:R-:W1:Y:S01]  /*5a80*/  MUFU.EX2 R28, R28 ;  /* 0x0000001c001c7308 */ /* 0x000e620000000800 */
[----:B0-----:R-:W-:Y:S01]  /*5a90*/  FADD.FTZ R30, R24, R27 ;  /* 0x0000001b181e7221 */ /* 0x001fe20000010000 */
[----:B------:R-:W-:Y:S01]  /*5aa0*/  FADD.FTZ R25, R15, R26 ;  /* 0x0000001a0f197221 */ /* 0x000fe20000010000 */
[C---:B--2---:R-:W-:Y:S02]  /*5ab0*/  F2FP.F16.F32.PACK_AB R15, R67.reuse, R24 ;  /* 0x00000018430f723e */ /* 0x044fe400000000ff */
[----:B------:R-:W-:Y:S01]  /*5ac0*/  CS2R R70, SRZ ;  /* 0x0000000000467805 */ /* 0x000fe2000001ff00 */
[----:B------:R-:W-:Y:S01]  /*5ad0*/  FADD.FTZ R27, R67, R30 ;  /* 0x0000001e431b7221 */ /* 0x000fe20000010000 */
[----:B------:R-:W-:Y:S01]  /*5ae0*/  FADD.FTZ R26, R20, R25 ;  /* 0x00000019141a7221 */ /* 0x000fe20000010000 */
[C---:B------:R-:W-:Y:S01]  /*5af0*/  F2FP.F16.F32.PACK_AB R24, R21.reuse, R20 ;  /* 0x000000141518723e */ /* 0x040fe200000000ff */
[----:B------:R-:W0:Y:S01]  /*5b00*/  MUFU.EX2 R51, R51 ;  /* 0x0000003300337308 */ /* 0x000e220000000800 */
[----:B-----5:R-:W-:Y:S01]  /*5b10*/  FADD.FTZ R30, R40, R27 ;  /* 0x0000001b281e7221 */ /* 0x020fe20000010000 */
[----:B------:R-:W-:Y:S01]  /*5b20*/  FADD.FTZ R26, R21, R26 ;  /* 0x0000001a151a7221 */ /* 0x000fe20000010000 */
[----:B------:R2:W-:Y:S02]  /*5b30*/  STSM.16.M88.4 [R2+0x27300], R12 ;  /* 0x0273000c02007844 */ /* 0x0005e40000000200 */
[----:B----4-:R-:W-:Y:S01]  /*5b40*/  FADD.FTZ R3, R69, R30 ;  /* 0x0000001e45037221 */ /* 0x010fe20000010000 */
[----:B------:R-:W-:-:S02]  /*5b50*/  FADD.FTZ R11, R41, R26 ;  /* 0x0000001a290b7221 */ /* 0x000fc40000010000 */
[----:B------:R-:W3:Y:S01]  /*5b60*/  MUFU.EX2 R29, R29 ;  /* 0x0000001d001d7308 */ /* 0x000ee20000000800 */
[----:B-1----:R-:W-:Y:S01]  /*5b70*/  FADD.FTZ R26, R28, R3 ;  /* 0x000000031c1a7221 */ /* 0x002fe20000010000 */
[----:B------:R-:W-:-:S04]  /*5b80*/  FADD.FTZ R11, R44, R11 ;  /* 0x0000000b2c0b7221 */ /* 0x000fc80000010000 */
[----:B------:R-:W-:Y:S02]  /*5b90*/  FADD.FTZ R30, R42, R11 ;  /* 0x0000000b2a1e7221 */ /* 0x000fe40000010000 */
[----:B------:R-:W1:Y:S01]  /*5ba0*/  MUFU.EX2 R56, R56 ;  /* 0x0000003800387308 */ /* 0x000e620000000800 */
[----:B0-----:R-:W-:Y:S01]  /*5bb0*/  FADD.FTZ R26, R51, R26 ;  /* 0x0000001a331a7221 */ /* 0x001fe20000010000 */
[----:B------:R-:W-:Y:S01]  /*5bc0*/  FADD.FTZ R25, R43, R30 ;  /* 0x0000001e2b197221 */ /* 0x000fe20000010000 */
[----:B------:R-:W-:Y:S02]  /*5bd0*/  F2FP.F16.F32.PACK_AB R27, R51, R28 ;  /* 0x0000001c331b723e */ /* 0x000fe400000000ff */
[----:B------:R-:W-:Y:S02]  /*5be0*/  CS2R R50, SRZ ;  /* 0x0000000000327805 */ /* 0x000fe4000001ff00 */
[----:B--2---:R-:W-:Y:S01]  /*5bf0*/  F2FP.F16.F32.PACK_AB R12, R77, R34 ;  /* 0x000000224d0c723e */ /* 0x004fe200000000ff */
[----:B------:R-:W-:Y:S01]  /*5c00*/  FADD.FTZ R20, R32, R25 ;  /* 0x0000001920147221 */ /* 0x000fe20000010000 */
[----:B------:R-:W-:Y:S01]  /*5c10*/  F2FP.F16.F32.PACK_AB R25, R69, R40 ;  /* 0x000000284519723e */ /* 0x000fe200000000ff */
[----:B------:R-:W0:Y:S01]  /*5c20*/  MUFU.EX2 R10, R10 ;  /* 0x0000000a000a7308 */ /* 0x000e220000000800 */
[----:B---3--:R-:W-:Y:S01]  /*5c30*/  FADD.FTZ R11, R29, R26 ;  /* 0x0000001a1d0b7221 */ /* 0x008fe20000010000 */
[----:B------:R-:W-:-:S02]  /*5c40*/  F2FP.F16.F32.PACK_AB R26, R44, R41 ;  /* 0x000000292c1a723e */ /* 0x000fc400000000ff */
[----:B------:R-:W-:Y:S02]  /*5c50*/  CS2R R68, SRZ ;  /* 0x0000000000447805 */ /* 0x000fe4000001ff00 */
[----:B------:R-:W-:Y:S02]  /*5c60*/  F2FP.F16.F32.PACK_AB R14, R63, R36 ;  /* 0x000000243f0e723e */ /* 0x000fe400000000ff */
[----:B------:R-:W-:Y:S01]  /*5c70*/  CS2R R40, SRZ ;  /* 0x0000000000287805 */ /* 0x000fe2000001ff00 */
[----:B------:R-:W-:Y:S01]  /*5c80*/  STSM.16.M88.4 [R2+0x28b00], R24 ;  /* 0x028b001802007844 */ /* 0x000fe20000000200 */
[----:B------:R-:W2:Y:S01]  /*5c90*/  MUFU.EX2 R57, R57 ;  /* 0x0000003900397308 */ /* 0x000ea20000000800 */
[C---:B-1----:R-:W-:Y:S01]  /*5ca0*/  FADD.FTZ R11, R56.reuse, R11 ;  /* 0x0000000b380b7221 */ /* 0x042fe20000010000 */
[----:B------:R-:W-:-:S06]  /*5cb0*/  F2FP.F16.F32.PACK_AB R29, R56, R29 ;  /* 0x0000001d381d723e */ /* 0x000fcc00000000ff */
[----:B------:R-:W1:Y:S01]  /*5cc0*/  MUFU.EX2 R49, R49 ;  /* 0x0000003100317308 */ /* 0x000e620000000800 */
[----:B0-----:R-:W-:Y:S01]  /*5cd0*/  FADD.FTZ R30, R10, R11 ;  /* 0x0000000b0a1e7221 */ /* 0x001fe20000010000 */
[----:B------:R-:W-:-:S04]  /*5ce0*/  FADD.FTZ R11, R33, R20 ;  /* 0x00000014210b7221 */ /* 0x000fc80000010000 */
[----:B------:R-:W-:Y:S02]  /*5cf0*/  FADD.FTZ R20, R34, R11 ;  /* 0x0000000b22147221 */ /* 0x000fe40000010000 */
[----:B------:R-:W0:Y:S01]  /*5d00*/  MUFU.EX2 R48, R48 ;  /* 0x0000003000307308 */ /* 0x000e220000000800 */
[----:B--2---:R-:W-:Y:S01]  /*5d10*/  FADD.FTZ R21, R57, R30 ;  /* 0x0000001e39157221 */ /* 0x004fe20000010000 */
[----:B------:R-:W-:Y:S01]  /*5d20*/  FADD.FTZ R11, R77, R20 ;  /* 0x000000144d0b7221 */ /* 0x000fe20000010000 */
[----:B------:R-:W-:Y:S02]  /*5d30*/  F2FP.F16.F32.PACK_AB R31, R57, R10 ;  /* 0x0000000a391f723e */ /* 0x000fe400000000ff */
[----:B------:R-:W-:Y:S01]  /*5d40*/  CS2R R56, SRZ ;  /* 0x0000000000387805 */ /* 0x000fe2000001ff00 */
[----:B------:R-:W-:Y:S01]  /*5d50*/  FADD.FTZ R28, R0, R21 ;  /* 0x00000015001c7221 */ /* 0x000fe20000010000 */
[----:B------:R-:W-:Y:S01]  /*5d60*/  FADD.FTZ R30, R36, R11 ;  /* 0x0000000b241e7221 */ /* 0x000fe20000010000 */
[----:B------:R-:W2:Y:S02]  /*5d70*/  MUFU.EX2 R52, R52 ;  /* 0x0000003400347308 */ /* 0x000ea40000000800 */
[----:B-1----:R-:W-:Y:S01]  /*5d80*/  FADD.FTZ R20, R49, R28 ;  /* 0x0000001c31147221 */ /* 0x002fe20000010000 */
[----:B------:R-:W-:Y:S01]  /*5d90*/  FADD.FTZ R4, R63, R30 ;  /* 0x0000001e3f047221 */ /* 0x000fe20000010000 */
[----:B------:R-:W-:-:S02]  /*5da0*/  F2FP.F16.F32.PACK_AB R13, R49, R0 ;  /* 0x00000000310d723e */ /* 0x000fc400000000ff */
[----:B------:R-:W-:Y:S01]  /*5db0*/  FADD.FTZ R11, R45, R20 ;  /* 0x000000142d0b7221 */ /* 0x000fe20000010000 */
[----:B------:R-:W-:Y:S01]  /*5dc0*/  FADD.FTZ R5, R37, R4 ;  /* 0x0000000425057221 */ /* 0x000fe20000010000 */
[----:B------:R-:W-:Y:S01]  /*5dd0*/  F2FP.F16.F32.PACK_AB R28, R43, R42 ;  /* 0x0000002a2b1c723e */ /* 0x000fe200000000ff */
[----:B------:R-:W1:Y:S01]  /*5de0*/  MUFU.EX2 R59, R59 ;  /* 0x0000003b003b7308 */ /* 0x000e620000000800 */
[----:B0-----:R-:W-:Y:S01]  /*5df0*/  FADD.FTZ R11, R48, R11 ;  /* 0x0000000b300b7221 */ /* 0x001fe20000010000 */
[----:B------:R-:W-:Y:S01]  /*5e00*/  FADD.FTZ R5, R60, R5 ;  /* 0x000000053c057221 */ /* 0x000fe20000010000 */
[----:B------:R-:W-:Y:S02]  /*5e10*/  F2FP.F16.F32.PACK_AB R30, R33, R32 ;  /* 0x00000020211e723e */ /* 0x000fe400000000ff */
[----:B------:R-:W-:Y:S02]  /*5e20*/  CS2R R42, SRZ ;  /* 0x00000000002a7805 */ /* 0x000fe4000001ff00 */
[----:B------:R-:W-:-:S02]  /*5e30*/  F2FP.F16.F32.PACK_AB R15, R48, R45 ;  /* 0x0000002d300f723e */ /* 0x000fc400000000ff */
[----:B------:R-:W-:Y:S02]  /*5e40*/  CS2R R48, SRZ ;  /* 0x0000000000307805 */ /* 0x000fe4000001ff00 */
[----:B------:R-:W-:Y:S01]  /*5e50*/  CS2R R44, SRZ ;  /* 0x00000000002c7805 */ /* 0x000fe2000001ff00 */
[----:B------:R-:W0:Y:S01]  /*5e60*/  MUFU.EX2 R38, R38 ;  /* 0x0000002600267308 */ /* 0x000e220000000800 */
[----:B--2---:R-:W-:Y:S01]  /*5e70*/  FADD.FTZ R4, R52, R11 ;  /* 0x0000000b34047221 */ /* 0x004fe20000010000 */
[----:B------:R2:W-:Y:S01]  /*5e80*/  STSM.16.M88.4 [R2+0x2a300], R28 ;  /* 0x02a3001c02007844 */ /* 0x0005e20000000200 */
[----:B------:R-:W-:-:S03]  /*5e90*/  CS2R R32, SRZ ;  /* 0x0000000000207805 */ /* 0x000fc6000001ff00 */
[----:B------:R3:W-:Y:S02]  /*5ea0*/  STSM.16.M88.4 [R2+0x2bb00], R12 ;  /* 0x02bb000c02007844 */ /* 0x0007e40000000200 */
[----:B------:R-:W4:Y:S01]  /*5eb0*/  MUFU.EX2 R65, R65 ;  /* 0x0000004100417308 */ /* 0x000f220000000800 */
[----:B-1----:R-:W-:-:S07]  /*5ec0*/  FADD.FTZ R4, R59, R4 ;  /* 0x000000043b047221 */ /* 0x002fce0000010000 */
[----:B------:R-:W1:Y:S01]  /*5ed0*/  MUFU.EX2 R61, R61 ;  /* 0x0000003d003d7308 */ /* 0x000e620000000800 */
[----:B0-----:R-:W-:Y:S01]  /*5ee0*/  FADD.FTZ R0, R38, R5 ;  /* 0x0000000526007221 */ /* 0x001fe20000010000 */
[----:B--2---:R-:W-:Y:S02]  /*5ef0*/  CS2R R30, SRZ ;  /* 0x00000000001e7805 */ /* 0x004fe4000001ff00 */
[----:B------:R-:W-:-:S04]  /*5f00*/  CS2R R28, SRZ ;  /* 0x00000000001c7805 */ /* 0x000fc8000001ff00 */
[----:B------:R-:W0:Y:S01]  /*5f10*/  MUFU.EX2 R8, R90 ;  /* 0x0000005a00087308 */ /* 0x000e220000000800 */
[----:B----4-:R-:W-:-:S07]  /*5f20*/  FADD.FTZ R5, R65, R4 ;  /* 0x0000000441057221 */ /* 0x010fce0000010000 */
        /* <DEDUP_REMOVED lines=8> */
[----:B-1----:R-:W-:Y:S01]  /*5fb0*/  FADD.FTZ R7, R3, R4 ;  /* 0x0000000403077221 */ /* 0x002fe20000010000 */
[----:B------:R-:W-:Y:S02]  /*5fc0*/  F2FP.F16.F32.PACK_AB R4, R60, R37 ;  /* 0x000000253c04723e */ /* 0x000fe400000000ff */
[----:B------:R-:W-:Y:S02]  /*5fd0*/  CS2R R60, SRZ ;  /* 0x00000000003c7805 */ /* 0x000fe4000001ff00 */
[----:B------:R-:W-:Y:S02]  /*5fe0*/  CS2R R36, SRZ ;  /* 0x0000000000247805 */ /* 0x000fe4000001ff00 */
[----:B------:R-:W1:Y:S01]  /*5ff0*/  MUFU.EX2 R46, R46 ;  /* 0x0000002e002e7308 */ /* 0x000e620000000800 */
[----:B0-----:R-:W-:Y:S01]  /*6000*/  FADD.FTZ R11, R62, R5 ;  /* 0x000000053e0b7221 */ /* 0x001fe20000010000 */
[----:B------:R-:W-:-:S02]  /*6010*/  F2FP.F16.F32.PACK_AB R5, R59, R52 ;  /* 0x000000343b05723e */ /* 0x000fc400000000ff */
[----:B---3--:R-:W-:Y:S02]  /*6020*/  F2FP.F16.F32.PACK_AB R12, R62, R39 ;  /* 0x000000273e0c723e */ /* 0x008fe400000000ff */
[----:B------:R-:W-:Y:S02]  /*6030*/  CS2R R62, SRZ ;  /* 0x00000000003e7805 */ /* 0x000fe4000001ff00 */
[----:B------:R-:W-:Y:S01]  /*6040*/  CS2R R38, SRZ ;  /* 0x0000000000267805 */ /* 0x000fe2000001ff00 */
[----:B------:R-:W0:Y:S01]  /*6050*/  MUFU.EX2 R93, R93 ;  /* 0x0000005d005d7308 */ /* 0x000e220000000800 */
[C---:B--2---:R-:W-:Y:S01]  /*6060*/  FADD.FTZ R0, R92.reuse, R7 ;  /* 0x000000075c007221 */ /* 0x044fe20000010000 */
[----:B------:R-:W-:Y:S02]  /*6070*/  F2FP.F16.F32.PACK_AB R13, R92, R3 ;  /* 0x000000035c0d723e */ /* 0x000fe400000000ff */
[----:B------:R-:W-:-:S04]  /*6080*/  F2FP.F16.F32.PACK_AB R7, R8, R65 ;  /* 0x000000410807723e */ /* 0x000fc800000000ff */
[----:B------:R-:W2:Y:S01]  /*6090*/  MUFU.EX2 R53, R53 ;  /* 0x0000003500357308 */ /* 0x000ea20000000800 */
[----:B-1----:R-:W-:Y:S01]  /*60a0*/  FADD.FTZ R10, R46, R11 ;  /* 0x0000000b2e0a7221 */ /* 0x002fe20000010000 */
[----:B------:R1:W-:Y:S06]  /*60b0*/  STSM.16.M88.4 [R2+0x2d300], R4 ;  /* 0x02d3000402007844 */ /* 0x0003ec0000000200 */
[----:B------:R-:W3:Y:S01]  /*60c0*/  MUFU.EX2 R94, R94 ;  /* 0x0000005e005e7308 */ /* 0x000ee20000000800 */
[----:B0-----:R-:W-:-:S07]  /*60d0*/  FADD.FTZ R11, R93, R0 ;  /* 0x000000005d0b7221 */ /* 0x001fce0000010000 */
[----:B------:R-:W0:Y:S01]  /*60e0*/  MUFU.EX2 R47, R47 ;  /* 0x0000002f002f7308 */ /* 0x000e220000000800 */
[C---:B--2---:R-:W-:Y:S01]  /*60f0*/  FADD.FTZ R10, R53.reuse, R10 ;  /* 0x0000000a350a7221 */ /* 0x044fe20000010000 */
[----:B------:R-:W-:Y:S01]  /*6100*/  F2FP.F16.F32.PACK_AB R14, R53, R46 ;  /* 0x0000002e350e723e */ /* 0x000fe200000000ff */
[----:B-1----:R-:W-:Y:S01]  /*6110*/  IMAD.U32 R6, RZ, RZ, UR7 ;  /* 0x00000007ff067e24 */ /* 0x002fe2000f8e00ff */
[----:B------:R-:W-:-:S04]  /*6120*/  CS2R R52, SRZ ;  /* 0x0000000000347805 */ /* 0x000fc8000001ff00 */
[----:B------:R-:W1:Y:S01]  /*6130*/  MUFU.EX2 R64, R64 ;  /* 0x0000004000407308 */ /* 0x000e620000000800 */
[C---:B---3--:R-:W-:Y:S01]  /*6140*/  FADD.FTZ R11, R94.reuse, R11 ;  /* 0x0000000b5e0b7221 */ /* 0x048fe20000010000 */
[----:B------:R-:W-:-:S05]  /*6150*/  F2FP.F16.F32.PACK_AB R15, R94, R93 ;  /* 0x0000005d5e0f723e */ /* 0x000fca00000000ff */
[----:B------:R-:W-:Y:S01]  /*6160*/  STSM.16.M88.4 [R2+0x2eb00], R12 ;  /* 0x02eb000c02007844 */ /* 0x000fe20000000200 */
[----:B------:R-:W2:Y:S01]  /*6170*/  MUFU.EX2 R66, R66 ;  /* 0x0000004200427308 */ /* 0x000ea20000000800 */
[----:B0-----:R-:W-:-:S07]  /*6180*/  FADD.FTZ R3, R47, R10 ;  /* 0x0000000a2f037221 */ /* 0x001fce0000010000 */
[----:B------:R0:W3:Y:S01]  /*6190*/  MUFU.EX2 R25, R58 ;  /* 0x0000003a00197308 */ /* 0x0000e20000000800 */
[----:B-1----:R-:W-:-:S07]  /*61a0*/  FADD.FTZ R0, R64, R11 ;  /* 0x0000000b40007221 */ /* 0x002fce0000010000 */
[----:B------:R-:W-:Y:S01]  /*61b0*/  MUFU.EX2 R35, R35 ;  /* 0x0000002300237308 */ /* 0x000fe20000000800 */
[C---:B--2---:R-:W-:Y:S01]  /*61c0*/  FADD.FTZ R8, R66.reuse, R3 ;  /* 0x0000000342087221 */ /* 0x044fe20000010000 */
[----:B------:R-:W-:Y:S02]  /*61d0*/  F2FP.F16.F32.PACK_AB R24, R66, R47 ;  /* 0x0000002f4218723e */ /* 0x000fe400000000ff */
[----:B------:R-:W-:Y:S02]  /*61e0*/  CS2R R66, SRZ ;  /* 0x0000000000427805 */ /* 0x000fe4000001ff00 */
[----:B0-----:R-:W-:Y:S02]  /*61f0*/  CS2R R58, SRZ ;  /* 0x00000000003a7805 */ /* 0x001fe4000001ff00 */
[----:B------:R-:W-:Y:S01]  /*6200*/  CS2R R46, SRZ ;  /* 0x00000000002e7805 */ /* 0x000fe2000001ff00 */
[----:B------:R-:W0:Y:S01]  /*6210*/  MUFU.EX2 R54, R54 ;  /* 0x0000003600367308 */ /* 0x000e220000000800 */
[C---:B---3--:R-:W-:Y:S01]  /*6220*/  FADD.FTZ R3, R25.reuse, R0 ;  /* 0x0000000019037221 */ /* 0x048fe20000010000 */
[----:B------:R-:W-:-:S02]  /*6230*/  F2FP.F16.F32.PACK_AB R25, R25, R64 ;  /* 0x000000401919723e */ /* 0x000fc400000000ff */
[----:B------:R-:W-:-:S04]  /*6240*/  CS2R R64, SRZ ;  /* 0x0000000000407805 */ /* 0x000fc8000001ff00 */
[----:B------:R-:W1:Y:S08]  /*6250*/  MUFU.EX2 R76, R76 ;  /* 0x0000004c004c7308 */ /* 0x000e700000000800 */
[----:B------:R-:W2:Y:S01]  /*6260*/  MUFU.EX2 R83, R83 ;  /* 0x0000005300537308 */ /* 0x000ea20000000800 */
[----:B0-----:R-:W-:Y:S01]  /*6270*/  F2FP.F16.F32.PACK_AB R26, R54, R35 ;  /* 0x00000023361a723e */ /* 0x001fe200000000ff */
[----:B------:R-:W-:Y:S01]  /*6280*/  FADD.FTZ R35, R35, R8 ;  /* 0x0000000823237221 */ /* 0x000fe20000010000 */
[----:B-1----:R-:W-:-:S03]  /*6290*/  FADD.FTZ R0, R76, R3 ;  /* 0x000000034c007221 */ /* 0x002fc60000010000 */
[----:B------:R-:W-:Y:S01]  /*62a0*/  FADD.FTZ R3, R54, R35 ;  /* 0x0000002336037221 */ /* 0x000fe20000010000 */
[----:B------:R-:W-:Y:S02]  /*62b0*/  CS2R R54, SRZ ;  /* 0x0000000000367805 */ /* 0x000fe4000001ff00 */
[----:B------:R-:W-:Y:S02]  /*62c0*/  CS2R R34, SRZ ;  /* 0x0000000000227805 */ /* 0x000fe4000001ff00 */
[C---:B--2---:R-:W-:Y:S01]  /*62d0*/  F2FP.F16.F32.PACK_AB R27, R83.reuse, R76 ;  /* 0x0000004c531b723e */ /* 0x044fe200000000ff */
[----:B------:R-:W-:-:S04]  /*62e0*/  FADD.FTZ R0, R83, R0 ;  /* 0x0000000053007221 */ /* 0x000fc80000010000 */
[----:B------:R0:W-:Y:S01]  /*62f0*/  STSM.16.M88.4 [R2+0x30300], R24 ;  /* 0x0303001802007844 */ /* 0x0001e20000000200 */
[----:B------:R1:W-:Y:S06]  /*6300*/  MEMBAR.ALL.CTA ;  /* 0x0000000000007992 */ /* 0x0003ec0000008000 */
[----:B-1----:R-:W1:Y:S01]  /*6310*/  FENCE.VIEW.ASYNC.S ;  /* 0x00000000000073c6 */ /* 0x002e620000000000 */
[----:B0-----:R-:W-:Y:S02]  /*6320*/  CS2R R26, SRZ ;  /* 0x00000000001a7805 */ /* 0x001fe4000001ff00 */
[----:B------:R-:W-:Y:S01]  /*6330*/  CS2R R24, SRZ ;  /* 0x0000000000187805 */ /* 0x000fe2000001ff00 */
[----:B-1----:R-:W-:Y:S01]  /*6340*/  NOP ;  /* 0x0000000000007918 */ /* 0x002fe20000000000 */
[----:B------:R-:W-:Y:S05]  /*6350*/  @!P3 BRA `(.L_x_11448) ;  /* 0x0000004800e4b947 */ /* 0x000fea0003800000 */
[----:B------:R-:W-:Y:S01]  /*6360*/  IMAD.MOV.U32 R5, RZ, RZ, R74 ;  /* 0x000000ffff057224 */ /* 0x000fe200078e004a */
[----:B------:R-:W-:Y:S01]  /*6370*/  UMOV UR39, UR60 ;  /* 0x0000003c00277c82 */ /* 0x000fe20008000000 */
[----:B------:R-:W-:Y:S01]  /*6380*/  IMAD.MOV.U32 R4, RZ, RZ, R9 ;  /* 0x000000ffff047224 */ /* 0x000fe200078e0009 */
[----:B------:R-:W-:Y:S01]  /*6390*/  UMOV UR7, UR36 ;  /* 0x0000002400077c82 */ /* 0x000fe20008000000 */
[----:B------:R-:W-:Y:S01]  /*63a0*/  IMAD.MOV.U32 R71, RZ, RZ, RZ ;  /* 0x000000ffff477224 */ /* 0x000fe200078e00ff */
[----:B------:R-:W-:-:S06]  /*63b0*/  ULDC UR5, c[0x0][0x9d8] ;  /* 0x0002760000057ab9 */ /* 0x000fcc0000000800 */
.L_x_11457:
        /* <DEDUP_REMOVED lines=10> */
.L_x_11450:
[----:B------:R-:W-:Y:S01]  /*6460*/  ULEA UR4, UR36, UR37, 0x3 ;  /* 0x0000002524047291 */ /* 0x000fe2000f8e183f */
[----:B------:R-:W-:-:S05]  /*6470*/  IMAD.U32 R7, RZ, RZ, UR60 ;  /* 0x0000003cff077e24 */ /* 0x000fca000f8e00ff */
[----:B------:R-:W-:-:S04]  /*6480*/  SHF.L.U32 R7, R7, 0x1f, RZ ;  /* 0x0000001f07077819 */ /* 0x000fc800000006ff */
[----:B------:R0:W1:Y:S01]  /*6490*/  SYNCS.PHASECHK.TRANS64.TRYWAIT P3, [UR4+0x31c30], R7 ;  /* 0x031c3007ff0075a7 */ /* 0x0000620008060144 */
[----:B------:R-:W-:Y:S05]  /*64a0*/  @!P0 BRA `(.L_x_11451) ;  /* 0x0000000000048947 */ /* 0x000fea0003800000 */
[----:B------:R-:W-:Y:S01]  /*64b0*/  BPT.TRAP 0x1 ;  /* 0x000000040000795c */ /* 0x000fe20000300000 */
.L_x_11451:
[----:B-1----:R-:W-:Y:S05]  /*64c0*/  @P3 BRA `(.L_x_11449) ;  /* 0x0000000000083947 */ /* 0x002fea0003800000 */
[----:B------:R-:W1:Y:S02]  /*64d0*/  SYNCS.PHASECHK.TRANS64.TRYWAIT P3, [UR4+0x31c30], R7 ;  /* 0x031c3007ff0075a7 */ /* 0x000e640008060144 */
[----:B-1----:R-:W-:Y:S05]  /*64e0*/  @!P3 BRA `(.L_x_11452) ;  /* 0x0000013000f8b947 */ /* 0x002fea0003800000 */
.L_x_11449:
[----:B-1----:R-:W1:Y:S01]  /*64f0*/  S2R R8, SR_TID.X ;  /* 0x0000000000087919 */ /* 0x002e620000002100 */
        /* <DEDUP_REMOVED lines=24> */
[----:B-1----:R-:W-:Y:S01]  /*6680*/  SHF.R.U32.HI R8, RZ, 0x7, R8 ;  /* 0x00000007ff087819 */ /* 0x002fe20000011608 */
        /* <DEDUP_REMOVED lines=331> */
.L_x_11454:
[----:B------:R-:W-:Y:S01]  /*7b40*/  ULEA UR4, UR7, UR37, 0x3 ;  /* 0x0000002507047291 */ /* 0x000fe2000f8e183f */
[----:B------:R-:W-:-:S05]  /*7b50*/  IMAD.U32 R7, RZ, RZ, UR39 ;  /* 0x00000027ff077e24 */ /* 0x000fca000f8e00ff */
[----:B------:R-:W-:-:S04]  /*7b60*/  SHF.L.U32 R7, R7, 0x1f, RZ ;  /* 0x0000001f07077819 */ /* 0x000fc800000006ff */
[----:B------:R0:W1:Y:S01]  /*7b70*/  SYNCS.PHASECHK.TRANS64.TRYWAIT P3, [UR4+0x31c50], R7 ;  /* 0x031c5007ff0075a7 */ /* 0x0000620008060144 */
[----:B------:R-:W-:Y:S05]  /*7b80*/  @!P0 BRA `(.L_x_11455) ;  /* 0x0000000000048947 */ /* 0x000fea0003800000 */
[----:B------:R-:W-:Y:S01]  /*7b90*/  BPT.TRAP 0x1 ;  /* 0x000000040000795c */ /* 0x000fe20000300000 */
.L_x_11455:
[----:B-1----:R-:W-:Y:S05]  /*7ba0*/  @P3 BRA `(.L_x_11453) ;  /* 0x0000000000083947 */ /* 0x002fea0003800000 */
[----:B------:R-:W1:Y:S02]  /*7bb0*/  SYNCS.PHASECHK.TRANS64.TRYWAIT P3, [UR4+0x31c50], R7 ;  /* 0x031c5007ff0075a7 */ /* 0x000e640008060144 */
[----:B-1----:R-:W-:Y:S05]  /*7bc0*/  @!P3 BRA `(.L_x_11456) ;  /* 0x0000011c0058b947 */ /* 0x002fea0003800000 */
.L_x_11453:
[----:B------:R-:W-:Y:S01]  /*7bd0*/  R2UR UR4, R23 ;  /* 0x00000000170472ca */ /* 0x000fe200000e0000 */
[----:B------:R-:W-:Y:S01]  /*7be0*/  FMUL.FTZ R12, R128, UR5 ;  /* 0x00000005800c7c20 */ /* 0x000fe20008410000 */
[----:B------:R-:W-:Y:S01]  /*7bf0*/  FMUL.FTZ R20, R120, UR5 ;  /* 0x0000000578147c20 */ /* 0x000fe20008410000 */
[----:B------:R-:W-:Y:S01]  /*7c00*/  @UP0 ULDC UR10, c[0x0][0x44c] ;  /* 0x00011300000a0ab9 */ /* 0x000fe20000000800 */
[----:B------:R-:W-:Y:S01]  /*7c10*/  R2UR UR14, R17 ;  /* 0x00000000110e72ca */ /* 0x000fe200000e0000 */
[----:B------:R-:W-:Y:S01]  /*7c20*/  FMUL.FTZ R120, R124, UR5 ;  /* 0x000000057c787c20 */ /* 0x000fe20008410000 */
[----:B------:R-:W-:Y:S01]  /*7c30*/  R2UR UR11, R19 ;  /* 0x00000000130b72ca */ /* 0x000fe200000e0000 */
[----:B------:R-:W-:Y:S01]  /*7c40*/  FMUL.FTZ R21, R121, UR5 ;  /* 0x0000000579157c20 */ /* 0x000fe20008410000 */
[----:B------:R-:W-:Y:S01]  /*7c50*/  FMUL.FTZ R121, R125, UR5 ;  /* 0x000000057d797c20 */ /* 0x000fe20008410000 */
[----:B------:R-:W-:Y:S01]  /*7c60*/  WARPGROUP.ARRIVE ;  /* 0x00000000000079c5 */ /* 0x000fe20000000000 */
[----:B------:R-:W-:Y:S01]  /*7c70*/  UMOV UR33, 0xc0000010 ;  /* 0xc000001000217882 */ /* 0x000fe20000000000 */
[----:B------:R-:W-:Y:S01]  /*7c80*/  UMOV UR35, 0x80000020 ;  /* 0x8000002000237882 */ /* 0x000fe20000000000 */
[----:B------:R-:W-:Y:S01]  /*7c90*/  FMUL.FTZ R11, R141, UR5 ;  /* 0x000000058d0b7c20 */ /* 0x000fe20008410000 */
[----:B------:R-:W-:Y:S01]  /*7ca0*/  VIADD R128, R145, UR4 ;  /* 0x0000000491807c36 */ /* 0x000fe20008000000 */
[----:B------:R-:W-:Y:S01]  /*7cb0*/  UIMAD UR4, UR38, -0x90, URZ ;  /* 0xffffff70260478a4 */ /* 0x000fe2000f8e023f */
[----:B-1----:R-:W-:Y:S01]  /*7cc0*/  FMUL.FTZ R8, R137, UR5 ;  /* 0x0000000589087c20 */ /* 0x002fe20008410000 */
[----:B0-----:R-:W-:Y:S01]  /*7cd0*/  FMUL.FTZ R7, R136, UR5 ;  /* 0x0000000588077c20 */ /* 0x001fe20008410000 */
[----:B------:R-:W-:Y:S01]  /*7ce0*/  @P2 IMAD.HI.U32 R124, R128, UR10, RZ ;  /* 0x0000000a807c2c27 */ /* 0x000fe2000f8e00ff */
[----:B------:R-:W-:-:S03]  /*7cf0*/  @UP0 ULDC UR10, c[0x0][0x450] ;  /* 0x00011400000a0ab9 */ /* 0x000fc60000000800 */
[----:B------:R-:W-:Y:S01]  /*7d00*/  FMUL.FTZ R10, R140, UR5 ;  /* 0x000000058c0a7c20 */ /* 0x000fe20008410000 */
[----:B------:R-:W-:Y:S01]  /*7d10*/  FMUL.FTZ R15, R133, UR5 ;  /* 0x00000005850f7c20 */ /* 0x000fe20008410000 */
[----:B------:R-:W-:Y:S01]  /*7d20*/  IMAD.U32 R125, RZ, RZ, UR14 ;  /* 0x0000000eff7d7e24 */ /* 0x000fe2000f8e00ff */
[----:B------:R-:W-:Y:S01]  /*7d30*/  @P2 SHF.R.U32.HI R128, RZ, UR10, R124 ;  /* 0x0000000aff802c19 */ /* 0x000fe2000801167c */
[----:B------:R-:W-:Y:S01]  /*7d40*/  UIADD3 UR10, UR37, 0x200, URZ ;  /* 0x00000200250a7890 */ /* 0x000fe2000fffe03f */
[----:B------:R-:W-:Y:S01]  /*7d50*/  IMAD.U32 R124, RZ, RZ, UR4 ;  /* 0x00000004ff7c7e24 */ /* 0x000fe2000f8e00ff */
[----:B------:R-:W0:Y:S01]  /*7d60*/  MUFU.TANH R11, R11 ;  /* 0x0000000b000b7308 */ /* 0x000e220000002400 */
[----:B------:R-:W-:Y:S01]  /*7d70*/  FMUL.FTZ R13, R129, UR5 ;  /* 0x00000005810d7c20 */ /* 0x000fe20008410000 */
[----:B------:R-:W-:Y:S01]  /*7d80*/  USHF.R.U32.HI UR10, URZ, 0x4, UR10 ;  /* 0x000000043f0a7899 */ /* 0x000fe2000801160a */
[----:B------:R-:W-:Y:S01]  /*7d90*/  FMUL.FTZ R14, R132, UR5 ;  /* 0x00000005840e7c20 */ /* 0x000fe20008410000 */
[----:B------:R-:W-:Y:S01]  /*7da0*/  IADD3 R124, -R18, 0x1, R124 ;  /* 0x00000001127c7810 */ /* 0x000fe20007ffe17c */
[----:B------:R-:W-:Y:S01]  /*7db0*/  FMUL.FTZ R117, R117, UR5 ;  /* 0x0000000575757c20 */ /* 0x000fe20008410000 */
[----:B------:R-:W-:Y:S01]  /*7dc0*/  ULOP3.LUT UR10, UR10, 0x3fff, URZ, 0xc0, !UPT ;  /* 0x00003fff0a0a7892 */ /* 0x000fe2000f8ec03f */
[----:B------:R-:W-:Y:S01]  /*7dd0*/  FMUL.FTZ R113, R113, UR5 ;  /* 0x0000000571717c20 */ /* 0x000fe20008410000 */
[----:B------:R-:W-:Y:S01]  /*7de0*/  IADD3 R125, -R125, UR11, R124 ;  /* 0x0000000b7d7d7c10 */ /* 0x000fe2000fffe17c */
[----:B------:R-:W1:Y:S01]  /*7df0*/  MUFU.TANH R8, R8 ;  /* 0x0000000800087308 */ /* 0x000e620000002400 */
[----:B------:R-:W-:Y:S01]  /*7e00*/  ULOP3.LUT UR11, UR10, 0x2400000, URZ, 0xfc, !UPT ;  /* 0x024000000a0b7892 */ /* 0x000fe2000f8efc3f */
[----:B------:R-:W2:Y:S01]  /*7e10*/  SHFL.IDX PT, R124, R128, RZ, 0x1c1f ;  /* 0x001c1fff807c7589 */ /* 0x000ea200000e0000 */
[----:B------:R-:W-:Y:S01]  /*7e20*/  ULOP3.LUT UR10, UR61, 0x10000, URZ, 0xfc, !UPT ;  /* 0x000100003d0a7892 */ /* 0x000fe2000f8efc3f */
[----:B------:R-:W-:Y:S01]  /*7e30*/  FMUL.FTZ R112, R112, UR5 ;  /* 0x0000000570707c20 */ /* 0x000fe20008410000 */
[----:B------:R-:W-:Y:S01]  /*7e40*/  UIMAD UR11, UR7, 0x6c0, UR11 ;  /* 0x000006c0070b78a4 */ /* 0x000fe2000f8e020b */
[----:B------:R-:W-:Y:S01]  /*7e50*/  FMUL.FTZ R116, R116, UR5 ;  /* 0x0000000574747c20 */ /* 0x000fe20008410000 */
[----:B------:R-:W-:Y:S01]  /*7e60*/  FMUL.FTZ R109, R109, UR5 ;  /* 0x000000056d6d7c20 */ /* 0x000fe20008410000 */
[----:B------:R-:W3:Y:S01]  /*7e70*/  MUFU.TANH R7, R7 ;  /* 0x0000000700077308 */ /* 0x000ee20000002400 */
[----:B------:R-:W-:Y:S01]  /*7e80*/  FMUL.FTZ R105, R105, UR5 ;  /* 0x0000000569697c20 */ /* 0x000fe20008410000 */
[----:B------:R-:W-:Y:S01]  /*7e90*/  UMOV UR32, UR10 ;  /* 0x0000000a00207c82 */ /* 0x000fe20008000000 */
[----:B------:R-:W-:Y:S01]  /*7ea0*/  FMUL.FTZ R104, R104, UR5 ;  /* 0x0000000568687c20 */ /* 0x000fe20008410000 */
[----:B------:R-:W-:Y:S01]  /*7eb0*/  UMOV UR34, UR11 ;  /* 0x0000000b00227c82 */ /* 0x000fe20008000000 */
[----:B------:R-:W-:Y:S01]  /*7ec0*/  FMUL.FTZ R108, R108, UR5 ;  /* 0x000000056c6c7c20 */ /* 0x000fe20008410000 */
[----:B------:R-:W-:Y:S01]  /*7ed0*/  HGMMA.64x96x16.F32 R24, gdesc[UR32].tnspB, R24, gsb0 ;  /* 0x41600000201879f0 */ /* 0x000fe20008000818 */
[----:B------:R-:W-:Y:S01]  /*7ee0*/  UIADD3 UR32, UR10, 0x180, URZ ;  /* 0x000001800a207890 */ /* 0x000fe2000fffe03f */
[----:B------:R-:W4:Y:S01]  /*7ef0*/  MUFU.TANH R10, R10 ;  /* 0x0000000a000a7308 */ /* 0x000f220000002400 */
[----:B------:R-:W-:Y:S01]  /*7f00*/  UIADD3 UR34, UR11, 0x40, URZ ;  /* 0x000000400b227890 */ /* 0x000fe2000fffe03f */
[----:B------:R-:W-:Y:S01]  /*7f10*/  FMUL.FTZ R101, R101, UR5 ;  /* 0x0000000565657c20 */ /* 0x000fe20008410000 */
[----:B------:R-:W-:Y:S01]  /*7f20*/  UMOV UR33, 0xc0000010 ;  /* 0xc000001000217882 */ /* 0x000fe20000000000 */
[----:B------:R-:W-:Y:S01]  /*7f30*/  UMOV UR35, 0x80000020 ;  /* 0x8000002000237882 */ /* 0x000fe20000000000 */
[----:B------:R-:W-:Y:S01]  /*7f40*/  FMUL.FTZ R97, R97, UR5 ;  /* 0x0000000561617c20 */ /* 0x000fe20008410000 */
[----:B------:R-:W-:Y:S01]  /*7f50*/  FMUL.FTZ R96, R96, UR5 ;  /* 0x0000000560607c20 */ /* 0x000fe20008410000 */
[----:B------:R-:W-:Y:S01]  /*7f60*/  FMUL.FTZ R100, R100, UR5 ;  /* 0x0000000564647c20 */ /* 0x000fe20008410000 */
[----:B------:R-:W5:Y:S01]  /*7f70*/  MUFU.TANH R15, R15 ;  /* 0x0000000f000f7308 */ /* 0x000f620000002400 */
[----:B------:R-:W-:Y:S01]  /*7f80*/  FMUL.FTZ R93, R93, UR5 ;  /* 0x000000055d5d7c20 */ /* 0x000fe20008410000 */
[----:B--2---:R-:W-:-:S02]  /*7f90*/  IMAD.IADD R124, R125, 0x1, R124 ;  /* 0x000000017d7c7824 */ /* 0x004fc400078e027c */
[----:B------:R-:W-:Y:S01]  /*7fa0*/  FMUL.FTZ R89, R89, UR5 ;  /* 0x0000000559597c20 */ /* 0x000fe20008410000 */
[----:B------:R-:W2:Y:S01]  /*7fb0*/  SHFL.IDX PT, R128, R128, 0x1, 0x1c1f ;  /* 0x003c1f0080807f89 */ /* 0x000ea200000e0000 */
[----:B------:R-:W-:Y:S01]  /*7fc0*/  FMUL.FTZ R88, R88, UR5 ;  /* 0x0000000558587c20 */ /* 0x000fe20008410000 */
[----:B------:R-:W-:Y:S01]  /*7fd0*/  FMUL.FTZ R92, R92, UR5 ;  /* 0x000000055c5c7c20 */ /* 0x000fe20008410000 */
[C---:B------:R-:W-:Y:S01]  /*7fe0*/  ISETP.GT.AND P6, PT, R124.reuse, 0x9, PT ;  /* 0x000000097c00780c */ /* 0x040fe20003fc4270 */
[----:B------:R-:W2:Y:S01]  /*7ff0*/  MUFU.TANH R13, R13 ;  /* 0x0000000d000d7308 */ /* 0x000ea20000002400 */
[----:B------:R-:W-:Y:S01]  /*8000*/  ISETP.GT.AND P4, PT, R124, 0x1, PT ;  /* 0x000000017c00780c */ /* 0x000fe20003f84270 */
[----:B------:R-:W-:Y:S01]  /*8010*/  FMUL.FTZ R81, R81, UR5 ;  /* 0x0000000551517c20 */ /* 0x000fe20008410000 */
[----:B0-----:R-:W-:Y:S01]  /*8020*/  FSEL R11, R11, -INF , P6 ;  /* 0xff8000000b0b7808 */ /* 0x001fe20003000000 */
[----:B------:R-:W-:Y:S01]  /*8030*/  FMUL.FTZ R80, R80, UR5 ;  /* 0x0000000550507c20 */ /* 0x000fe20008410000 */
[----:B------:R-:W-:Y:S01]  /*8040*/  ISETP.GT.AND P5, PT, R124, RZ, PT ;  /* 0x000000ff7c00720c */ /* 0x000fe20003fa4270 */
[----:B------:R-:W-:Y:S01]  /*8050*/  FMUL.FTZ R84, R84, UR5 ;  /* 0x0000000554547c20 */ /* 0x000fe20008410000 */
[----:B------:R-:W-:Y:S01]  /*8060*/  ISETP.GT.AND P3, PT, R124, 0x8, PT ;  /* 0x000000087c00780c */ /* 0x000fe20003f64270 */
[----:B------:R-:W0:Y:S01]  /*8070*/  MUFU.TANH R12, R12 ;  /* 0x0000000c000c7308 */ /* 0x000e220000002400 */
[----:B-1----:R-:W-:Y:S01]  /*8080*/  FSEL R8, R8, -INF , P4 ;  /* 0xff80000008087808 */ /* 0x002fe20002000000 */
[----:B------:R-:W-:Y:S01]  /*8090*/  FMUL.FTZ R9, R138, UR5 ;  /* 0x000000058a097c20 */ /* 0x000fe20008410000 */
[C---:B------:R-:W-:Y:S01]  /*80a0*/  ISETP.GT.AND P6, PT, R124.reuse, 0x19, PT ;  /* 0x000000197c00780c */ /* 0x040fe20003fc4270 */
[----:B------:R-:W-:Y:S01]  /*80b0*/  FMUL.FTZ R139, R139, UR5 ;  /* 0x000000058b8b7c20 */ /* 0x000fe20008410000 */
[----:B------:R-:W-:Y:S01]  /*80c0*/  ISETP.GT.AND P4, PT, R124, 0x11, PT ;  /* 0x000000117c00780c */ /* 0x000fe20003f84270 */
[----:B------:R-:W-:Y:S01]  /*80d0*/  FMUL.FTZ R142, R142, UR5 ;  /* 0x000000058e8e7c20 */ /* 0x000fe20008410000 */
[----:B---3--:R-:W-:Y:S01]  /*80e0*/  FSEL R7, R7, -INF , P5 ;  /* 0xff80000007077808 */ /* 0x008fe20002800000 */
[----:B------:R-:W1:Y:S01]  /*80f0*/  MUFU.TANH R14, R14 ;  /* 0x0000000e000e7308 */ /* 0x000e620000002400 */
[----:B----4-:R-:W-:Y:S01]  /*8100*/  FSEL R10, R10, -INF , P3 ;  /* 0xff8000000a0a7808 */ /* 0x010fe20001800000 */
[----:B------:R-:W-:Y:S01]  /*8110*/  FMUL.FTZ R143, R143, UR5 ;  /* 0x000000058f8f7c20 */ /* 0x000fe20008410000 */
[----:B-----5:R-:W-:Y:S01]  /*8120*/  FSEL R15, R15, -INF , P6 ;  /* 0xff8000000f0f7808 */ /* 0x020fe20003000000 */
[----:B--2---:R-:W-:Y:S01]  /*8130*/  IMAD.IADD R125, R125, 0x1, R128 ;  /* 0x000000017d7d7824 */ /* 0x004fe200078e0280 */
[----:B------:R-:W-:Y:S01]  /*8140*/  ISETP.GT.AND P5, PT, R124, 0x10, PT ;  /* 0x000000107c00780c */ /* 0x000fe20003fa4270 */
[----:B------:R-:W-:Y:S01]  /*8150*/  FMUL.FTZ R130, R130, UR5 ;  /* 0x0000000582827c20 */ /* 0x000fe20008410000 */
[C---:B------:R-:W-:Y:S01]  /*8160*/  ISETP.GT.AND P3, PT, R124.reuse, 0x18, PT ;  /* 0x000000187c00780c */ /* 0x040fe20003f64270 */
[----:B------:R-:W2:Y:S01]  /*8170*/  MUFU.TANH R121, R121 ;  /* 0x0000007900797308 */ /* 0x000ea20000002400 */
[----:B------:R-:W-:Y:S01]  /*8180*/  FSEL R13, R13, -INF , P4 ;  /* 0xff8000000d0d7808 */ /* 0x000fe20002000000 */
[----:B------:R-:W-:Y:S01]  /*8190*/  FMUL.FTZ R131, R131, UR5 ;  /* 0x0000000583837c20 */ /* 0x000fe20008410000 */
[----:B------:R-:W-:Y:S01]  /*81a0*/  ISETP.GT.AND P6, PT, R124, 0x29, PT ;  /* 0x000000297c00780c */ /* 0x000fe20003fc4270 */
[----:B------:R-:W-:Y:S01]  /*81b0*/  FMUL.FTZ R134, R134, UR5 ;  /* 0x0000000586867c20 */ /* 0x000fe20008410000 */
[----:B------:R-:W-:Y:S01]  /*81c0*/  ISETP.GT.AND P4, PT, R124, 0x21, PT ;  /* 0x000000217c00780c */ /* 0x000fe20003f84270 */
[----:B------:R-:W-:Y:S01]  /*81d0*/  FMUL.FTZ R135, R135, UR5 ;  /* 0x0000000587877c20 */ /* 0x000fe20008410000 */
[----:B0-----:R-:W-:Y:S01]  /*81e0*/  FSEL R12, R12, -INF , P5 ;  /* 0xff8000000c0c7808 */ /* 0x001fe20002800000 */
[----:B------:R-:W0:Y:S01]  /*81f0*/  MUFU.TANH R21, R21 ;  /* 0x0000001500157308 */ /* 0x000e220000002400 */
[----:B-1----:R-:W-:Y:S01]  /*8200*/  FSEL R14, R14, -INF , P3 ;  /* 0xff8000000e0e7808 */ /* 0x002fe20001800000 */
[----:B------:R-:W-:Y:S01]  /*8210*/  FMUL.FTZ R122, R122, UR5 ;  /* 0x000000057a7a7c20 */ /* 0x000fe20008410000 */
[C---:B------:R-:W-:Y:S01]  /*8220*/  ISETP.GT.AND P5, PT, R124.reuse, 0x20, PT ;  /* 0x000000207c00780c */ /* 0x040fe20003fa4270 */
[----:B------:R-:W-:Y:S01]  /*8230*/  FMUL.FTZ R123, R123, UR5 ;  /* 0x000000057b7b7c20 */ /* 0x000fe20008410000 */
[----:B------:R-:W-:Y:S01]  /*8240*/  ISETP.GT.AND P3, PT, R124, 0x28, PT ;  /* 0x000000287c00780c */ /* 0x000fe20003f64270 */
[----:B------:R-:W-:Y:S01]  /*8250*/  FMUL.FTZ R126, R126, UR5 ;  /* 0x000000057e7e7c20 */ /* 0x000fe20008410000 */
[----:B------:R-:W-:Y:S01]  /*8260*/  LOP3.LUT R22, R22, 0xfffffffb, RZ, 0xc0, !PT ;  /* 0xfffffffb16167812 */ /* 0x000fe200078ec0ff */
[----:B------:R-:W1:Y:S01]  /*8270*/  MUFU.TANH R20, R20 ;  /* 0x0000001400147308 */ /* 0x000e620000002400 */
[----:B--2---:R-:W-:Y:S01]  /*8280*/  FSEL R121, R121, -INF , P6 ;  /* 0xff80000079797808 */ /* 0x004fe20003000000 */
[----:B------:R-:W-:Y:S01]  /*8290*/  FMUL.FTZ R127, R127, UR5 ;  /* 0x000000057f7f7c20 */ /* 0x000fe20008410000 */
[----:B------:R-:W-:Y:S01]  /*82a0*/  ISETP.GT.AND P6, PT, R124, 0x39, PT ;  /* 0x000000397c00780c */ /* 0x000fe20003fc4270 */
[----:B------:R-:W-:Y:S01]  /*82b0*/  FMUL.FTZ R114, R114, UR5 ;  /* 0x0000000572727c20 */ /* 0x000fe20008410000 */
[----:B------:R-:W-:Y:S01]  /*82c0*/  @P0 LOP3.LUT R22, R22, 0x4, RZ, 0xfc, !PT ;  /* 0x0000000416160812 */ /* 0x000fe200078efcff */
[----:B------:R-:W-:Y:S01]  /*82d0*/  FMUL.FTZ R115, R115, UR5 ;  /* 0x0000000573737c20 */ /* 0x000fe20008410000 */
[----:B------:R-:W-:Y:S01]  /*82e0*/  ISETP.GT.AND P0, PT, R124, 0x80, PT ;  /* 0x000000807c00780c */ /* 0x000fe20003f04270 */
[----:B------:R-:W2:Y:S01]  /*82f0*/  MUFU.TANH R120, R120 ;  /* 0x0000007800787308 */ /* 0x000ea20000002400 */
[----:B0-----:R-:W-:Y:S01]  /*8300*/  FSEL R21, R21, -INF , P4 ;  /* 0xff80000015157808 */ /* 0x001fe20002000000 */
[----:B------:R-:W-:Y:S01]  /*8310*/  FMUL.FTZ R118, R118, UR5 ;  /* 0x0000000576767c20 */ /* 0x000fe20008410000 */
[----:B------:R-:W-:Y:S01]  /*8320*/  ISETP.GT.AND P4, PT, R124, 0x31, PT ;  /* 0x000000317c00780c */ /* 0x000fe20003f84270 */
[----:B------:R-:W-:Y:S01]  /*8330*/  FMUL.FTZ R119, R119, UR5 ;  /* 0x0000000577777c20 */ /* 0x000fe20008410000 */
[----:B------:R-:W-:Y:S01]  /*8340*/  LOP3.LUT R22, R22, 0xfffffffd, RZ, 0xc0, !PT ;  /* 0xfffffffd16167812 */ /* 0x000fe200078ec0ff */
[----:B------:R-:W-:Y:S01]  /*8350*/  FMUL.FTZ R106, R106, UR5 ;  /* 0x000000056a6a7c20 */ /* 0x000fe20008410000 */
[----:B------:R-:W-:Y:S01]  /*8360*/  FMUL.FTZ R107, R107, UR5 ;  /* 0x000000056b6b7c20 */ /* 0x000fe20008410000 */
[----:B------:R-:W0:Y:S01]  /*8370*/  MUFU.TANH R117, R117 ;  /* 0x0000007500757308 */ /* 0x000e220000002400 */
[----:B-1----:R-:W-:Y:S01]  /*8380*/  FSEL R20, R20, -INF , P5 ;  /* 0xff80000014147808 */ /* 0x002fe20002800000 */
[----:B------:R-:W-:Y:S01]  /*8390*/  FMUL.FTZ R110, R110, UR5 ;  /* 0x000000056e6e7c20 */ /* 0x000fe20008410000 */
[----:B------:R-:W-:Y:S01]  /*83a0*/  ISETP.GT.AND P5, PT, R124, 0x30, PT ;  /* 0x000000307c00780c */ /* 0x000fe20003fa4270 */
[----:B------:R-:W-:Y:S01]  /*83b0*/  FMUL.FTZ R111, R111, UR5 ;  /* 0x000000056f6f7c20 */ /* 0x000fe20008410000 */
[----:B------:R-:W-:Y:S01]  /*83c0*/  FMUL.FTZ R98, R98, UR5 ;  /* 0x0000000562627c20 */ /* 0x000fe20008410000 */
[----:B------:R-:W-:Y:S01]  /*83d0*/  FMUL.FTZ R99, R99, UR5 ;  /* 0x0000000563637c20 */ /* 0x000fe20008410000 */
[----:B------:R-:W-:Y:S01]  /*83e0*/  FMUL.FTZ R102, R102, UR5 ;  /* 0x0000000566667c20 */ /* 0x000fe20008410000 */
[----:B------:R-:W1:Y:S01]  /*83f0*/  MUFU.TANH R113, R113 ;  /* 0x0000007100717308 */ /* 0x000e620000002400 */
[----:B--2---:R-:W-:Y:S01]  /*8400*/  FSEL R120, R120, -INF , P3 ;  /* 0xff80000078787808 */ /* 0x004fe20001800000 */
[----:B------:R-:W-:Y:S01]  /*8410*/  FMUL.FTZ R103, R103, UR5 ;  /* 0x0000000567677c20 */ /* 0x000fe20008410000 */
[----:B------:R-:W-:Y:S01]  /*8420*/  ISETP.GT.AND P3, PT, R124, 0x38, PT ;  /* 0x000000387c00780c */ /* 0x000fe20003f64270 */
[----:B------:R-:W-:Y:S01]  /*8430*/  FMUL.FTZ R90, R90, UR5 ;  /* 0x000000055a5a7c20 */ /* 0x000fe20008410000 */
[----:B------:R-:W-:Y:S01]  /*8440*/  FMUL.FTZ R91, R91, UR5 ;  /* 0x000000055b5b7c20 */ /* 0x000fe20008410000 */
[----:B------:R-:W-:Y:S01]  /*8450*/  FMUL.FTZ R94, R94, UR5 ;  /* 0x000000055e5e7c20 */ /* 0x000fe20008410000 */
[----:B------:R-:W-:Y:S01]  /*8460*/  FMUL.FTZ R95, R95, UR5 ;  /* 0x000000055f5f7c20 */ /* 0x000fe20008410000 */
[----:B------:R-:W2:Y:S01]  /*8470*/  MUFU.TANH R112, R112 ;  /* 0x0000007000707308 */ /* 0x000ea20000002400 */
[----:B0-----:R-:W-:Y:S01]  /*8480*/  FSEL R117, R117, -INF , P6 ;  /* 0xff80000075757808 */ /* 0x001fe20003000000 */
[----:B------:R-:W-:Y:S01]  /*8490*/  FMUL.FTZ R82, R82, UR5 ;  /* 0x0000000552527c20 */ /* 0x000fe20008410000 */
[----:B------:R-:W-:Y:S01]  /*84a0*/  ISETP.GT.AND P6, PT, R124, 0x49, PT ;  /* 0x000000497c00780c */ /* 0x000fe20003fc4270 */
[----:B------:R-:W-:Y:S01]  /*84b0*/  FMUL.FTZ R83, R83, UR5 ;  /* 0x0000000553537c20 */ /* 0x000fe20008410000 */
[----:B------:R-:W-:Y:S01]  /*84c0*/  FMUL.FTZ R86, R86, UR5 ;  /* 0x0000000556567c20 */ /* 0x000fe20008410000 */
[----:B------:R-:W-:Y:S01]  /*84d0*/  FMUL.FTZ R87, R87, UR5 ;  /* 0x0000000557577c20 */ /* 0x000fe20008410000 */
[----:B------:R-:W-:Y:S01]  /*84e0*/  FMUL.FTZ R74, R74, UR5 ;  /* 0x000000054a4a7c20 */ /* 0x000fe20008410000 */
[----:B------:R-:W0:Y:S01]  /*84f0*/  MUFU.TANH R116, R116 ;  /* 0x0000007400747308 */ /* 0x000e220000002400 */
[----:B-1----:R-:W-:Y:S01]  /*8500*/  FSEL R113, R113, -INF , P4 ;  /* 0xff80000071717808 */ /* 0x002fe20002000000 */
[----:B------:R-:W-:Y:S01]  /*8510*/  FMUL.FTZ R75, R75, UR5 ;  /* 0x000000054b4b7c20 */ /* 0x000fe20008410000 */
[----:B------:R-:W-:Y:S01]  /*8520*/  ISETP.GT.AND P4, PT, R124, 0x41, PT ;  /* 0x000000417c00780c */ /* 0x000fe20003f84270 */
[----:B------:R-:W-:-:S02]  /*8530*/  WARPGROUP.DEPBAR.LE gsb0, 0x0 ;  /* 0x00008000000079c5 */ /* 0x000fc40000010000 */
[----:B------:R-:W-:Y:S01]  /*8540*/  WARPGROUP.ARRIVE ;  /* 0x00000000000079c5 */ /* 0x000fe20000000000 */
[----:B------:R-:W-:Y:S01]  /*8550*/  FMUL.FTZ R78, R78, UR5 ;  /* 0x000000054e4e7c20 */ /* 0x000fe20008410000 */
[----:B------:R-:W1:Y:S01]  /*8560*/  MUFU.TANH R109, R109 ;  /* 0x0000006d006d7308 */ /* 0x000e620000002400 */
[----:B--2---:R-:W-:Y:S01]  /*8570*/  FSEL R112, R112, -INF , P5 ;  /* 0xff80000070707808 */ /* 0x004fe20002800000 */
[----:B------:R-:W-:Y:S01]  /*8580*/  FMUL.FTZ R79, R79, UR5 ;  /* 0x000000054f4f7c20 */ /* 0x000fe20008410000 */
[----:B------:R-:W-:Y:S01]  /*8590*/  ISETP.GT.AND P5, PT, R124, 0x40, PT ;  /* 0x000000407c00780c */ /* 0x000fe20003fa4270 */
[----:B------:R-:W-:Y:S01]  /*85a0*/  HGMMA.64x96x16.F32 R24, gdesc[UR32].tnspB, R24, gsb0 ;  /* 0x41600000201879f0 */ /* 0x000fe20008000818 */
[----:B------:R-:W-:Y:S01]  /*85b0*/  UIADD3 UR32, UR10, 0x300, URZ ;  /* 0x000003000a207890 */ /* 0x000fe2000fffe03f */
[----:B------:R-:W-:Y:S01]  /*85c0*/  FMUL.FTZ R85, R85, UR5 ;  /* 0x0000000555557c20 */ /* 0x000fe20008410000 */
[----:B------:R-:W-:Y:S01]  /*85d0*/  UIADD3 UR34, UR11, 0x80, URZ ;  /* 0x000000800b227890 */ /* 0x000fe2000fffe03f */
[----:B------:R-:W2:Y:S01]  /*85e0*/  MUFU.TANH R105, R105 ;  /* 0x0000006900697308 */ /* 0x000ea20000002400 */
[----:B------:R-:W-:Y:S01]  /*85f0*/  UMOV UR33, 0xc0000010 ;  /* 0xc000001000217882 */ /* 0x000fe20000000000 */
[----:B------:R-:W-:Y:S01]  /*8600*/  UMOV UR35, 0x80000020 ;  /* 0x8000002000237882 */ /* 0x000fe20000000000 */
[----:B0-----:R-:W-:Y:S01]  /*8610*/  FSEL R116, R116, -INF , P3 ;  /* 0xff80000074747808 */ /* 0x001fe20001800000 */
[----:B------:R-:W-:Y:S01]  /*8620*/  ULDC UR4, c[0x0][0x988] ;  /* 0x0002620000047ab9 */ /* 0x000fe20000000800 */
[----:B------:R-:W-:Y:S01]  /*8630*/  ISETP.GT.AND P3, PT, R124, 0x48, PT ;  /* 0x000000487c00780c */ /* 0x000fe20003f64270 */
[----:B------:R-:W-:Y:S01]  /*8640*/  FMUL.FTZ R72, R72, UR5 ;  /* 0x0000000548487c20 */ /* 0x000fe20008410000 */
[----:B------:R-:W-:Y:S01]  /*8650*/  FMUL.FTZ R76, R76, UR5 ;  /* 0x000000054c4c7c20 */ /* 0x000fe20008410000 */
[----:B------:R-:W0:Y:S01]  /*8660*/  MUFU.TANH R104, R104 ;  /* 0x0000006800687308 */ /* 0x000e220000002400 */
[----:B-1----:R-:W-:Y:S01]  /*8670*/  FSEL R109, R109, -INF , P6 ;  /* 0xff8000006d6d7808 */ /* 0x002fe20003000000 */
[----:B------:R-:W-:Y:S01]  /*8680*/  FMUL.FTZ R77, R77, UR5 ;  /* 0x000000054d4d7c20 */ /* 0x000fe20008410000 */
[----:B------:R-:W-:Y:S01]  /*8690*/  ISETP.GT.AND P6, PT, R124, 0x59, PT ;  /* 0x000000597c00780c */ /* 0x000fe20003fc4270 */
[----:B------:R-:W1:Y:S01]  /*86a0*/  S2R R138, SR_TID.X ;  /* 0x00000000008a7919 */ /* 0x000e620000002100 */
[----:B------:R-:W-:Y:S01]  /*86b0*/  R2UR UR14, R6 ;  /* 0x00000000060e72ca */ /* 0x000fe200000e0000 */
[----:B------:R-:W-:-:S02]  /*86c0*/  UMOV UR39, UR60 ;  /* 0x0000003c00277c82 */ /* 0x000fc40008000000 */
[----:B------:R-:W3:Y:S01]  /*86d0*/  MUFU.TANH R108, R108 ;  /* 0x0000006c006c7308 */ /* 0x000ee20000002400 */
[----:B--2---:R-:W-:Y:S02]  /*86e0*/  FSEL R105, R105, -INF , P4 ;  /* 0xff80000069697808 */ /* 0x004fe40002000000 */
[----:B------:R-:W-:-:S05]  /*86f0*/  ISETP.GT.AND P4, PT, R124, 0x51, PT ;  /* 0x000000517c00780c */ /* 0x000fca0003f84270 */
[----:B------:R-:W2:Y:S01]  /*8700*/  MUFU.TANH R101, R101 ;  /* 0x0000006500657308 */ /* 0x000ea20000002400 */
[----:B0-----:R-:W-:Y:S01]  /*8710*/  FSEL R104, R104, -INF , P5 ;  /* 0xff80000068687808 */ /* 0x001fe20002800000 */
[----:B------:R-:W-:Y:S01]  /*8720*/  UISETP.GT.AND UP1, UPT, UR38, UR14, UPT ;  /* 0x0000000e2600728c */ /* 0x000fe2000bf24270 */
[----:B------:R-:W-:-:S05]  /*8730*/  ISETP.GT.AND P5, PT, R124, 0x50, PT ;  /* 0x000000507c00780c */ /* 0x000fca0003fa4270 */
[----:B------:R-:W0:Y:S01]  /*8740*/  MUFU.TANH R97, R97 ;  /* 0x0000006100617308 */ /* 0x000e220000002400 */
[----:B---3--:R-:W-:Y:S02]  /*8750*/  FSEL R108, R108, -INF , P3 ;  /* 0xff8000006c6c7808 */ /* 0x008fe40001800000 */
[----:B------:R-:W-:-:S05]  /*8760*/  ISETP.GT.AND P3, PT, R124, 0x58, PT ;  /* 0x000000587c00780c */ /* 0x000fca0003f64270 */
[----:B------:R-:W3:Y:S01]  /*8770*/  MUFU.TANH R96, R96 ;  /* 0x0000006000607308 */ /* 0x000ee20000002400 */
[----:B--2---:R-:W-:Y:S02]  /*8780*/  FSEL R101, R101, -INF , P6 ;  /* 0xff80000065657808 */ /* 0x004fe40003000000 */
[----:B------:R-:W-:Y:S02]  /*8790*/  ISETP.GT.AND P6, PT, R124, 0x69, PT ;  /* 0x000000697c00780c */ /* 0x000fe40003fc4270 */
[----:B-1----:R-:W-:-:S03]  /*87a0*/  SHF.R.U32.HI R137, RZ, 0x7, R138 ;  /* 0x00000007ff897819 */ /* 0x002fc6000001168a */
[----:B------:R-:W1:Y:S01]  /*87b0*/  MUFU.TANH R100, R100 ;  /* 0x0000006400647308 */ /* 0x000e620000002400 */
[----:B0-----:R-:W-:Y:S02]  /*87c0*/  FSEL R97, R97, -INF , P4 ;  /* 0xff80000061617808 */ /* 0x001fe40002000000 */
[----:B------:R-:W-:-:S05]  /*87d0*/  ISETP.GT.AND P4, PT, R124, 0x61, PT ;  /* 0x000000617c00780c */ /* 0x000fca0003f84270 */
[----:B------:R-:W0:Y:S01]  /*87e0*/  MUFU.TANH R93, R93 ;  /* 0x0000005d005d7308 */ /* 0x000e220000002400 */
[----:B---3--:R-:W-:Y:S02]  /*87f0*/  FSEL R96, R96, -INF , P5 ;  /* 0xff80000060607808 */ /* 0x008fe40002800000 */
[----:B------:R-:W-:-:S05]  /*8800*/  ISETP.GT.AND P5, PT, R124, 0x60, PT ;  /* 0x000000607c00780c */ /* 0x000fca0003fa4270 */
[----:B------:R-:W2:Y:S01]  /*8810*/  MUFU.TANH R89, R89 ;  /* 0x0000005900597308 */ /* 0x000ea20000002400 */
[----:B-1----:R-:W-:Y:S02]  /*8820*/  FSEL R100, R100, -INF , P3 ;  /* 0xff80000064647808 */ /* 0x002fe40001800000 */
[----:B------:R-:W-:-:S05]  /*8830*/  ISETP.GT.AND P3, PT, R124, 0x68, PT ;  /* 0x000000687c00780c */ /* 0x000fca0003f64270 */
[----:B------:R-:W1:Y:S01]  /*8840*/  MUFU.TANH R88, R88 ;  /* 0x0000005800587308 */ /* 0x000e620000002400 */
[----:B0-----:R-:W-:Y:S02]  /*8850*/  FSEL R93, R93, -INF , P6 ;  /* 0xff8000005d5d7808 */ /* 0x001fe40003000000 */
[----:B------:R-:W-:-:S05]  /*8860*/  ISETP.GT.AND P6, PT, R124, 0x79, PT ;  /* 0x000000797c00780c */ /* 0x000fca0003fc4270 */
[----:B------:R-:W0:Y:S01]  /*8870*/  MUFU.TANH R92, R92 ;  /* 0x0000005c005c7308 */ /* 0x000e220000002400 */
[----:B--2---:R-:W-:Y:S02]  /*8880*/  FSEL R89, R89, -INF , P4 ;  /* 0xff80000059597808 */ /* 0x004fe40002000000 */
[----:B------:R-:W-:-:S05]  /*8890*/  ISETP.GT.AND P4, PT, R124, 0x71, PT ;  /* 0x000000717c00780c */ /* 0x000fca0003f84270 */
[----:B------:R-:W2:Y:S01]  /*88a0*/  MUFU.TANH R81, R81 ;  /* 0x0000005100517308 */ /* 0x000ea20000002400 */
[----:B-1----:R-:W-:Y:S02]  /*88b0*/  FSEL R88, R88, -INF , P5 ;  /* 0xff80000058587808 */ /* 0x002fe40002800000 */
[----:B------:R-:W-:Y:S02]  /*88c0*/  ISETP.GT.AND P5, PT, R124, 0x70, PT ;  /* 0x000000707c00780c */ /* 0x000fe40003fa4270 */
[----:B------:R-:W-:Y:S02]  /*88d0*/  @P6 LOP3.LUT R22, R22, 0x2, RZ, 0xfc, !PT ;  /* 0x0000000216166812 */ /* 0x000fe400078efcff */
[----:B------:R-:W-:Y:S01]  /*88e0*/  ISETP.GT.AND P6, PT, R125, RZ, PT ;  /* 0x000000ff7d00720c */ /* 0x000fe20003fc4270 */
[----:B------:R-:W1:Y:S01]  /*88f0*/  MUFU.TANH R80, R80 ;  /* 0x0000005000507308 */ /* 0x000e620000002400 */
[----:B0-----:R-:W-:Y:S01]  /*8900*/  FSEL R92, R92, -INF , P3 ;  /* 0xff8000005c5c7808 */ /* 0x001fe20001800000 */
[----:B------:R-:W-:-:S02]  /*8910*/  WARPGROUP.DEPBAR.LE gsb0, 0x0 ;  /* 0x00008000000079c5 */ /* 0x000fc40000010000 */
[----:B------:R-:W-:Y:S01]  /*8920*/  WARPGROUP.ARRIVE ;  /* 0x00000000000079c5 */ /* 0x000fe20000000000 */
[----:B------:R-:W-:-:S03]  /*8930*/  ISETP.GT.AND P3, PT, R124, 0x78, PT ;  /* 0x000000787c00780c */ /* 0x000fc60003f64270 */
[----:B------:R-:W0:Y:S01]  /*8940*/  MUFU.TANH R84, R84 ;  /* 0x0000005400547308 */ /* 0x000e220000002400 */
[----:B--2---:R-:W-:Y:S01]  /*8950*/  FSEL R128, R81, -INF , P4 ;  /* 0xff80000051807808 */ /* 0x004fe20002000000 */
[----:B------:R-:W-:Y:S01]  /*8960*/  HGMMA.64x96x16.F32 R24, gdesc[UR32].tnspB, R24, gsb0 ;  /* 0x41600000201879f0 */ /* 0x000fe20008000818 */
[----:B------:R-:W-:Y:S01]  /*8970*/  ISETP.GT.AND P4, PT, R124, 0x88, PT ;  /* 0x000000887c00780c */ /* 0x000fe20003f84270 */
[----:B------:R-:W-:Y:S02]  /*8980*/  UIADD3 UR32, UR10, 0x480, URZ ;  /* 0x000004800a207890 */ /* 0x000fe4000fffe03f */
[----:B------:R-:W-:Y:S02]  /*8990*/  UIADD3 UR34, UR11, 0xc0, URZ ;  /* 0x000000c00b227890 */ /* 0x000fe4000fffe03f */
[----:B------:R-:W2:Y:S01]  /*89a0*/  MUFU.TANH R9, R9 ;  /* 0x0000000900097308 */ /* 0x000ea20000002400 */
[----:B-1----:R-:W-:Y:S01]  /*89b0*/  FSEL R80, R80, -INF , P5 ;  /* 0xff80000050507808 */ /* 0x002fe20002800000 */
[----:B------:R-:W-:Y:S01]  /*89c0*/  UMOV UR33, 0xc0000010 ;  /* 0xc000001000217882 */ /* 0x000fe20000000000 */
[----:B------:R-:W-:Y:S01]  /*89d0*/  ISETP.GT.AND P5, PT, R124, 0x81, PT ;  /* 0x000000817c00780c */ /* 0x000fe20003fa4270 */
[----:B------:R-:W-:-:S04]  /*89e0*/  UMOV UR35, 0x80000020 ;  /* 0x8000002000237882 */ /* 0x000fc80000000000 */
        /* <DEDUP_REMOVED lines=32> */
[C---:B------:R-:W-:Y:S01]  /*8bf0*/  ISETP.GT.AND P6, PT, R125.reuse, 0x28, PT ;  /* 0x000000287d00780c */ /* 0x040fe20003fc4270 */
[----:B------:R-:W-:Y:S02]  /*8c00*/  WARPGROUP.DEPBAR.LE gsb0, 0x0 ;  /* 0x00008000000079c5 */ /* 0x000fe40000010000 */
[----:B------:R-:W-:Y:S02]  /*8c10*/  WARPGROUP.ARRIVE ;  /* 0x00000000000079c5 */ /* 0x000fe40000000000 */
[----:B------:R-:W2:Y:S01]  /*8c20*/  MUFU.TANH R114, R114 ;  /* 0x0000007200727308 */ /* 0x000ea20000002400 */
[----:B-1----:R-:W-:Y:S02]  /*8c30*/  FSEL R126, R126, -INF , P6 ;  /* 0xff8000007e7e7808 */ /* 0x002fe40003000000 */
[----:B------:R-:W-:Y:S01]  /*8c40*/  ISETP.GT.AND P6, PT, R125, 0x29, PT ;  /* 0x000000297d00780c */ /* 0x000fe20003fc4270 */
[----:B------:R-:W-:Y:S01]  /*8c50*/  HGMMA.64x96x16.F32 R24, gdesc[UR32].tnspB, R24, gsb0 ;  /* 0x41600000201879f0 */ /* 0x000fe20008000818 */
[----:B------:R-:W-:-:S02]  /*8c60*/  UIADD3 UR32, UR10, 0x600, URZ ;  /* 0x000006000a207890 */ /* 0x000fc4000fffe03f */
[----:B0-----:R-:W-:Y:S01]  /*8c70*/  FSEL R127, R127, -INF , P6 ;  /* 0xff8000007f7f7808 */ /* 0x001fe20003000000 */
[----:B------:R-:W0:Y:S01]  /*8c80*/  MUFU.TANH R115, R115 ;  /* 0x0000007300737308 */ /* 0x000e220000002400 */
[----:B------:R-:W-:Y:S01]  /*8c90*/  ISETP.GT.AND P6, PT, R125, 0x30, PT ;  /* 0x000000307d00780c */ /* 0x000fe20003fc4270 */
[----:B------:R-:W-:Y:S01]  /*8ca0*/  UIADD3 UR34, UR11, 0x100, URZ ;  /* 0x000001000b227890 */ /* 0x000fe2000fffe03f */
[----:B------:R-:W-:Y:S01]  /*8cb0*/  UMOV UR33, 0xc0000010 ;  /* 0xc000001000217882 */ /* 0x000fe20000000000 */
[----:B------:R-:W-:-:S04]  /*8cc0*/  UMOV UR35, 0x80000020 ;  /* 0x8000002000237882 */ /* 0x000fc80000000000 */
[----:B------:R-:W1:Y:S01]  /*8cd0*/  MUFU.TANH R118, R118 ;  /* 0x0000007600767308 */ /* 0x000e620000002400 */
[----:B--2---:R-:W-:Y:S02]  /*8ce0*/  FSEL R114, R114, -INF , P6 ;  /* 0xff80000072727808 */ /* 0x004fe40003000000 */
[----:B------:R-:W-:-:S05]  /*8cf0*/  ISETP.GT.AND P6, PT, R125, 0x31, PT ;  /* 0x000000317d00780c */ /* 0x000fca0003fc4270 */
        /* <DEDUP_REMOVED lines=32> */
[C---:B------:R-:W-:Y:S01]  /*8f00*/  ISETP.GT.AND P6, PT, R125.reuse, 0x60, PT ;  /* 0x000000607d00780c */ /* 0x040fe20003fc4270 */
[----:B------:R-:W-:Y:S02]  /*8f10*/  WARPGROUP.DEPBAR.LE gsb0, 0x0 ;  /* 0x00008000000079c5 */ /* 0x000fe40000010000 */
[----:B------:R-:W-:Y:S02]  /*8f20*/  WARPGROUP.ARRIVE ;  /* 0x00000000000079c5 */ /* 0x000fe40000000000 */
[----:B------:R-:W1:Y:S01]  /*8f30*/  MUFU.TANH R94, R94 ;  /* 0x0000005e005e7308 */ /* 0x000e620000002400 */
[----:B--2---:R-:W-:Y:S02]  /*8f40*/  FSEL R90, R90, -INF , P6 ;  /* 0xff8000005a5a7808 */ /* 0x004fe40003000000 */
[----:B------:R-:W-:Y:S01]  /*8f50*/  ISETP.GT.AND P6, PT, R125, 0x61, PT ;  /* 0x000000617d00780c */ /* 0x000fe20003fc4270 */
[----:B------:R-:W-:Y:S01]  /*8f60*/  HGMMA.64x96x16.F32 R24, gdesc[UR32].tnspB, R24, gsb0 ;  /* 0x41600000201879f0 */ /* 0x000fe20008000818 */
[----:B------:R-:W-:-:S02]  /*8f70*/  UIADD3 UR32, UR10, 0x780, URZ ;  /* 0x000007800a207890 */ /* 0x000fc4000fffe03f */
[----:B------:R-:W-:Y:S01]  /*8f80*/  UIADD3 UR34, UR11, 0x140, URZ ;  /* 0x000001400b227890 */ /* 0x000fe2000fffe03f */
[----:B------:R-:W2:Y:S01]  /*8f90*/  MUFU.TANH R95, R95 ;  /* 0x0000005f005f7308 */ /* 0x000ea20000002400 */
[----:B0-----:R-:W-:Y:S01]  /*8fa0*/  FSEL R91, R91, -INF , P6 ;  /* 0xff8000005b5b7808 */ /* 0x001fe20003000000 */
[----:B------:R-:W-:Y:S01]  /*8fb0*/  UMOV UR33, 0xc0000010 ;  /* 0xc000001000217882 */ /* 0x000fe20000000000 */
[----:B------:R-:W-:Y:S01]  /*8fc0*/  ISETP.GT.AND P6, PT, R125, 0x68, PT ;  /* 0x000000687d00780c */ /* 0x000fe20003fc4270 */
[----:B------:R-:W-:-:S04]  /*8fd0*/  UMOV UR35, 0x80000020 ;  /* 0x8000002000237882 */ /* 0x000fc80000000000 */
        /* <DEDUP_REMOVED lines=20> */
[----:B------:R-:W-:Y:S02]  /*9120*/  FMNMX.FTZ R74, R9, R5, !PT ;  /* 0x00000005094a7209 */ /* 0x000fe40007810000 */
[----:B------:R-:W-:Y:S02]  /*9130*/  ISETP.GT.AND P6, PT, R125, 0x81, PT ;  /* 0x000000817d00780c */ /* 0x000fe40003fc4270 */
[----:B------:R-:W-:Y:S01]  /*9140*/  FMNMX.FTZ R74, R81, R74, !PT ;  /* 0x0000004a514a7209 */ /* 0x000fe20007810000 */
[----:B------:R-:W1:Y:S01]  /*9150*/  MUFU.TANH R79, R79 ;  /* 0x0000004f004f7308 */ /* 0x000e620000002400 */
[----:B--2---:R-:W-:Y:S02]  /*9160*/  FSEL R75, R75, -INF , P6 ;  /* 0xff8000004b4b7808 */ /* 0x004fe40003000000 */
[----:B------:R-:W-:-:S02]  /*9170*/  FMNMX.FTZ R74, R124, R74, !PT ;  /* 0x0000004a7c4a7209 */ /* 0x000fc40007810000 */
[----:B------:R-:W-:Y:S02]  /*9180*/  ISETP.GT.AND P6, PT, R125, 0x88, PT ;  /* 0x000000887d00780c */ /* 0x000fe40003fc4270 */
[----:B------:R-:W-:Y:S01]  /*9190*/  FMNMX.FTZ R74, R129, R74, !PT ;  /* 0x0000004a814a7209 */ /* 0x000fe20007810000 */
[----:B------:R-:W2:Y:S01]  /*91a0*/  MUFU.TANH R77, R77 ;  /* 0x0000004d004d7308 */ /* 0x000ea20000002400 */
[----:B0-----:R-:W-:Y:S02]  /*91b0*/  FSEL R78, R78, -INF , P6 ;  /* 0xff8000004e4e7808 */ /* 0x001fe40003000000 */
[----:B------:R-:W-:Y:S02]  /*91c0*/  FMNMX.FTZ R74, R130, R74, !PT ;  /* 0x0000004a824a7209 */ /* 0x000fe40007810000 */
[----:B------:R-:W-:Y:S02]  /*91d0*/  ISETP.GT.AND P6, PT, R125, 0x89, PT ;  /* 0x000000897d00780c */ /* 0x000fe40003fc4270 */
[----:B------:R-:W-:-:S02]  /*91e0*/  FMNMX.FTZ R74, R131, R74, !PT ;  /* 0x0000004a834a7209 */ /* 0x000fc40007810000 */
[----:B-1----:R-:W-:Y:S02]  /*91f0*/  FSEL R79, R79, -INF , P6 ;  /* 0xff8000004f4f7808 */ /* 0x002fe40003000000 */
[----:B------:R-:W-:-:S04]  /*9200*/  FMNMX.FTZ R74, R132, R74, !PT ;  /* 0x0000004a844a7209 */ /* 0x000fc80007810000 */
[----:B------:R-:W-:Y:S02]  /*9210*/  FMNMX.FTZ R74, R133, R74, !PT ;  /* 0x0000004a854a7209 */ /* 0x000fe40007810000 */
[----:B--2---:R-:W-:Y:S02]  /*9220*/  FSEL R77, R77, -INF , P3 ;  /* 0xff8000004d4d7808 */ /* 0x004fe40001800000 */
[----:B------:R-:W-:-:S04]  /*9230*/  FMNMX.FTZ R74, R122, R74, !PT ;  /* 0x0000004a7a4a7209 */ /* 0x000fc80007810000 */
[----:B------:R-:W-:Y:S01]  /*9240*/  FMNMX.FTZ R74, R123, R74, !PT ;  /* 0x0000004a7b4a7209 */ /* 0x000fe20007810000 */
[----:B------:R-:W-:-:S03]  /*9250*/  WARPGROUP.DEPBAR.LE gsb0, 0x0 ;  /* 0x00008000000079c5 */ /* 0x000fc60000010000 */
[----:B------:R-:W-:Y:S01]  /*9260*/  FMNMX.FTZ R74, R126, R74, !PT ;  /* 0x0000004a7e4a7209 */ /* 0x000fe20007810000 */
[----:B------:R-:W-:-:S03]  /*9270*/  WARPGROUP.ARRIVE ;  /* 0x00000000000079c5 */ /* 0x000fc60000000000 */
[----:B------:R-:W-:-:S03]  /*9280*/  FMNMX.FTZ R74, R127, R74, !PT ;  /* 0x0000004a7f4a7209 */ /* 0x000fc60007810000 */
[----:B------:R-:W-:Y:S01]  /*9290*/  HGMMA.64x96x16.F32 R24, gdesc[UR32].tnspB, R24, gsb0 ;  /* 0x41600000201879f0 */ /* 0x000fe20008000818 */
[----:B------:R-:W-:Y:S01]  /*92a0*/  FMNMX.FTZ R74, R114, R74, !PT ;  /* 0x0000004a724a7209 */ /* 0x000fe20007810000 */
[----:B------:R-:W-:Y:S02]  /*92b0*/  UIADD3 UR32, UR10, 0x900, URZ ;  /* 0x000009000a207890 */ /* 0x000fe4000fffe03f */
[----:B------:R-:W-:Y:S01]  /*92c0*/  UIADD3 UR34, UR11, 0x180, URZ ;  /* 0x000001800b227890 */ /* 0x000fe2000fffe03f */
[----:B------:R-:W-:Y:S01]  /*92d0*/  FMNMX.FTZ R74, R115, R74, !PT ;  /* 0x0000004a734a7209 */ /* 0x000fe20007810000 */
[----:B------:R-:W-:Y:S01]  /*92e0*/  UMOV UR33, 0xc0000010 ;  /* 0xc000001000217882 */ /* 0x000fe20000000000 */
[----:B------:R-:W-:Y:S02]  /*92f0*/  UMOV UR35, 0x80000020 ;  /* 0x8000002000237882 */ /* 0x000fe40000000000 */
        /* <DEDUP_REMOVED lines=22> */
[----:B------:R-:W0:Y:S01]  /*9460*/  SHFL.BFLY PT, R125, R74, 0x2, 0x1f ;  /* 0x0c401f004a7d7f89 */ /* 0x000e2200000e0000 */
[----:B------:R-:W-:Y:S02]  /*9470*/  WARPGROUP.DEPBAR.LE gsb0, 0x0 ;  /* 0x00008000000079c5 */ /* 0x000fe40000010000 */
[----:B------:R-:W-:-:S06]  /*9480*/  WARPGROUP.ARRIVE ;  /* 0x00000000000079c5 */ /* 0x000fcc0000000000 */
[----:B------:R-:W-:Y:S01]  /*9490*/  HGMMA.64x96x16.F32 R24, gdesc[UR32].tnspB, R24, gsb0 ;  /* 0x41600000201879f0 */ /* 0x000fe20008000818 */
[----:B------:R-:W-:Y:S02]  /*94a0*/  UIADD3 UR32, UR10, 0xa80, URZ ;  /* 0x00000a800a207890 */ /* 0x000fe4000fffe03f */
[----:B------:R-:W-:Y:S01]  /*94b0*/  UIADD3 UR34, UR11, 0x1c0, URZ ;  /* 0x000001c00b227890 */ /* 0x000fe2000fffe03f */
[----:B------:R-:W-:Y:S01]  /*94c0*/  UMOV UR33, 0xc0000010 ;  /* 0xc000001000217882 */ /* 0x000fe20000000000 */
[----:B------:R-:W-:Y:S01]  /*94d0*/  UMOV UR35, 0x80000020 ;  /* 0x8000002000237882 */ /* 0x000fe20000000000 */
[----:B0-----:R-:W-:-:S05]  /*94e0*/  FMNMX.FTZ R74, R74, R125, !PT ;  /* 0x0000007d4a4a7209 */ /* 0x001fca0007810000 */
[----:B------:R-:W0:Y:S02]  /*94f0*/  SHFL.BFLY PT, R125, R74, 0x1, 0x1f ;  /* 0x0c201f004a7d7f89 */ /* 0x000e2400000e0000 */
[----:B0-----:R-:W-:-:S04]  /*9500*/  FMNMX.FTZ R74, R74, R125, !PT ;  /* 0x0000007d4a4a7209 */ /* 0x001fc80007810000 */
[C---:B------:R-:W-:Y:S01]  /*9510*/  FSETP.NEU.FTZ.AND P6, PT, R74.reuse, -INF , PT ;  /* 0xff8000004a00780b */ /* 0x040fe20003fdd000 */
[----:B------:R-:W-:-:S03]  /*9520*/  FMUL.FTZ R136, R74, UR4 ;  /* 0x000000044a887c20 */ /* 0x000fc60008410000 */
[----:B------:R-:W-:Y:S02]  /*9530*/  FSEL R125, R74, RZ, P6 ;  /* 0x000000ff4a7d7208 */ /* 0x000fe40003000000 */
[----:B------:R-:W-:Y:S02]  /*9540*/  FSEL R136, R136, RZ, P6 ;  /* 0x000000ff88887208 */ /* 0x000fe40003000000 */
[----:B------:R-:W-:Y:S01]  /*9550*/  LOP3.LUT P6, RZ, R22, 0x2, RZ, 0xc0, !PT ;  /* 0x0000000216ff7812 */ /* 0x000fe200078cc0ff */
[----:B------:R-:W-:Y:S02]  /*9560*/  FADD.FTZ R125, -R125, R5 ;  /* 0x000000057d7d7221 */ /* 0x000fe40000010100 */
[--C-:B------:R-:W-:Y:S01]  /*9570*/  FFMA.FTZ R9, R9, UR4, -R136.reuse ;  /* 0x0000000409097c23 */ /* 0x100fe20008010888 */
[--C-:B------:R-:W-:Y:S01]  /*9580*/  FFMA.FTZ R81, R81, UR4, -R136.reuse ;  /* 0x0000000451517c23 */ /* 0x100fe20008010888 */
[----:B------:R-:W-:Y:S01]  /*9590*/  FMUL.FTZ R125, R125, UR4 ;  /* 0x000000047d7d7c20 */ /* 0x000fe20008410000 */
[----:B------:R0:W1:Y:S01]  /*95a0*/  MUFU.TANH R5, R85 ;  /* 0x0000005500057308 */ /* 0x0000620000002400 */
        /* <DEDUP_REMOVED lines=8> */
[--C-:B0-----:R-:W-:Y:S01]  /*9630*/  FFMA.FTZ R85, R82, UR4, -R136.reuse ;  /* 0x0000000452557c23 */ /* 0x101fe20008010888 */
[--C-:B------:R-:W-:Y:S01]  /*9640*/  FFMA.FTZ R122, R122, UR4, -R136.reuse ;  /* 0x000000047a7a7c23 */ /* 0x100fe20008010888 */
[--C-:B------:R-:W-:Y:S01]  /*9650*/  FFMA.FTZ R123, R123, UR4, -R136.reuse ;  /* 0x000000047b7b7c23 */ /* 0x100fe20008010888 */
[--C-:B------:R-:W-:Y:S01]  /*9660*/  FFMA.FTZ R126, R126, UR4, -R136.reuse ;  /* 0x000000047e7e7c23 */ /* 0x100fe20008010888 */
[--C-:B------:R-:W-:Y:S01]  /*9670*/  FFMA.FTZ R127, R127, UR4, -R136.reuse ;  /* 0x000000047f7f7c23 */ /* 0x100fe20008010888 */
[--C-:B------:R-:W-:Y:S01]  /*9680*/  FFMA.FTZ R114, R114, UR4, -R136.reuse ;  /* 0x0000000472727c23 */ /* 0x100fe20008010888 */
[--C-:B------:R-:W-:Y:S01]  /*9690*/  FFMA.FTZ R115, R115, UR4, -R136.reuse ;  /* 0x0000000473737c23 */ /* 0x100fe20008010888 */
[----:B------:R-:W0:Y:S01]  /*96a0*/  MUFU.EX2 R125, R125 ;  /* 0x0000007d007d7308 */ /* 0x000e220000000800 */
[----:B-1----:R-:W-:Y:S01]  /*96b0*/  FSEL R5, R5, -INF , P6 ;  /* 0xff80000005057808 */ /* 0x002fe20003000000 */
        /* <DEDUP_REMOVED lines=23> */
[C---:B-1----:R-:W-:Y:S01]  /*9830*/  FADD.FTZ R0, R81.reuse, R0 ;  /* 0x0000000051007221 */ /* 0x042fe20000010000 */
[----:B------:R-:W-:Y:S01]  /*9840*/  F2FP.F16.F32.PACK_AB R81, R81, R9 ;  /* 0x000000095151723e */ /* 0x000fe200000000ff */
[----:B------:R-:W-:-:S02]  /*9850*/  WARPGROUP.DEPBAR.LE gsb0, 0x0 ;  /* 0x00008000000079c5 */ /* 0x000fc40000010000 */
[----:B------:R-:W-:Y:S01]  /*9860*/  FMNMX.FTZ R9, R7, R4, !PT ;  /* 0x0000000407097209 */ /* 0x000fe20007810000 */
[----:B------:R-:W-:Y:S01]  /*9870*/  WARPGROUP.ARRIVE ;  /* 0x00000000000079c5 */ /* 0x000fe20000000000 */
[----:B------:R-:W-:Y:S01]  /*9880*/  FFMA.FTZ R79, R79, UR4, -R136 ;  /* 0x000000044f4f7c23 */ /* 0x000fe20008010888 */
[----:B------:R-:W1:Y:S01]  /*9890*/  MUFU.EX2 R130, R130 ;  /* 0x0000008200827308 */ /* 0x000e620000000800 */
[----:B------:R-:W-:Y:S01]  /*98a0*/  FMNMX.FTZ R9, R8, R9, !PT ;  /* 0x0000000908097209 */ /* 0x000fe20007810000 */
[----:B--2---:R-:W-:Y:S02]  /*98b0*/  FADD.FTZ R0, R83, R0 ;  /* 0x0000000053007221 */ /* 0x004fe40000010000 */
[----:B------:R-:W-:Y:S01]  /*98c0*/  HGMMA.64x96x16.F32 R24, gdesc[UR32].tnspB, R24, gsb0 ;  /* 0x41600000201879f0 */ /* 0x000fe20008000818 */
[----:B------:R-:W-:Y:S01]  /*98d0*/  FMNMX.FTZ R9, R10, R9, !PT ;  /* 0x000000090a097209 */ /* 0x000fe20007810000 */
[----:B------:R-:W-:Y:S02]  /*98e0*/  UIADD3 UR32, UR10, 0xc00, URZ ;  /* 0x00000c000a207890 */ /* 0x000fe4000fffe03f */
[----:B------:R-:W-:Y:S01]  /*98f0*/  UIADD3 UR34, UR11, 0x200, URZ ;  /* 0x000002000b227890 */ /* 0x000fe2000fffe03f */
[----:B------:R-:W-:Y:S01]  /*9900*/  FMNMX.FTZ R9, R11, R9, !PT ;  /* 0x000000090b097209 */ /* 0x000fe20007810000 */
[----:B------:R-:W-:Y:S01]  /*9910*/  UMOV UR33, 0xc0000010 ;  /* 0xc000001000217882 */ /* 0x000fe20000000000 */
[----:B------:R-:W-:Y:S01]  /*9920*/  UMOV UR35, 0x80000020 ;  /* 0x8000002000237882 */ /* 0x000fe20000000000 */
[C---:B0-----:R-:W-:Y:S01]  /*9930*/  FADD.FTZ R0, R129.reuse, R0 ;  /* 0x0000000081007221 */ /* 0x041fe20000010000 */
[----:B------:R-:W-:Y:S01]  /*9940*/  FMNMX.FTZ R9, R12, R9, !PT ;  /* 0x000000090c097209 */ /* 0x000fe20007810000 */
[----:B------:R-:W0:Y:S01]  /*9950*/  MUFU.EX2 R131, R131 ;  /* 0x0000008300837308 */ /* 0x000e220000000800 */
[----:B------:R-:W-:Y:S01]  /*9960*/  F2FP.F16.F32.PACK_AB R83, R129, R83 ;  /* 0x000000538153723e */ /* 0x000fe200000000ff */
[----:B------:R-:W-:Y:S01]  /*9970*/  UIADD3 UR10, UR38, -0x1, URZ ;  /* 0xffffffff260a7890 */ /* 0x000fe2000fffe03f */
[----:B------:R-:W-:Y:S01]  /*9980*/  FMNMX.FTZ R9, R13, R9, !PT ;  /* 0x000000090d097209 */ /* 0x000fe20007810000 */
[----:B-1----:R-:W-:-:S03]  /*9990*/  FADD.FTZ R0, R130, R0 ;  /* 0x0000000082007221 */ /* 0x002fc60000010000 */
[----:B------:R-:W-:Y:S01]  /*99a0*/  FMNMX.FTZ R9, R14, R9, !PT ;  /* 0x000000090e097209 */ /* 0x000fe20007810000 */
[----:B------:R-:W1:Y:S01]  /*99b0*/  MUFU.EX2 R132, R132 ;  /* 0x0000008400847308 */ /* 0x000e620000000800 */
[----:B------:R-:W-:Y:S02]  /*99c0*/  UMOV UR38, UR10 ;  /* 0x0000000a00267c82 */ /* 0x000fe40008000000 */
[----:B------:R-:W-:-:S04]  /*99d0*/  FMNMX.FTZ R9, R15, R9, !PT ;  /* 0x000000090f097209 */ /* 0x000fc80007810000 */
[----:B------:R-:W-:Y:S01]  /*99e0*/  FMNMX.FTZ R9, R20, R9, !PT ;  /* 0x0000000914097209 */ /* 0x000fe20007810000 */
[----:B------:R-:W2:Y:S01]  /*99f0*/  MUFU.EX2 R133, R133 ;  /* 0x0000008500857308 */ /* 0x000ea20000000800 */
[----:B0-----:R-:W-:Y:S02]  /*9a00*/  FADD.FTZ R0, R131, R0 ;  /* 0x0000000083007221 */ /* 0x001fe40000010000 */
[----:B------:R-:W-:-:S04]  /*9a10*/  FMNMX.FTZ R9, R21, R9, !PT ;  /* 0x0000000915097209 */ /* 0x000fc80007810000 */
[----:B------:R-:W-:Y:S01]  /*9a20*/  FMNMX.FTZ R9, R120, R9, !PT ;  /* 0x0000000978097209 */ /* 0x000fe20007810000 */
[----:B------:R-:W0:Y:S01]  /*9a30*/  MUFU.EX2 R122, R122 ;  /* 0x0000007a007a7308 */ /* 0x000e220000000800 */
[----:B-1----:R-:W-:Y:S02]  /*9a40*/  FADD.FTZ R0, R132, R0 ;  /* 0x0000000084007221 */ /* 0x002fe40000010000 */
[----:B------:R-:W-:-:S04]  /*9a50*/  FMNMX.FTZ R9, R121, R9, !PT ;  /* 0x0000000979097209 */ /* 0x000fc80007810000 */
[----:B------:R-:W-:Y:S01]  /*9a60*/  FMNMX.FTZ R9, R112, R9, !PT ;  /* 0x0000000970097209 */ /* 0x000fe20007810000 */
[----:B------:R-:W1:Y:S01]  /*9a70*/  MUFU.EX2 R123, R123 ;  /* 0x0000007b007b7308 */ /* 0x000e620000000800 */
[----:B--2---:R-:W-:Y:S02]  /*9a80*/  FADD.FTZ R0, R133, R0 ;  /* 0x0000000085007221 */ /* 0x004fe40000010000 */
        /* <DEDUP_REMOVED lines=14> */
[----:B------:R-:W-:Y:S01]  /*9b70*/  MUFU.EX2 R118, R118 ;  /* 0x0000007600767308 */ /* 0x000fe20000000800 */
[----:B0-----:R-:W-:Y:S02]  /*9b80*/  FADD.FTZ R0, R127, R0 ;  /* 0x000000007f007221 */ /* 0x001fe40000010000 */
[----:B------:R-:W-:-:S04]  /*9b90*/  FMNMX.FTZ R9, R97, R9, !PT ;  /* 0x0000000961097209 */ /* 0x000fc80007810000 */
[----:B------:R-:W-:Y:S01]  /*9ba0*/  FMNMX.FTZ R9, R100, R9, !PT ;  /* 0x0000000964097209 */ /* 0x000fe20007810000 */
[----:B------:R-:W-:Y:S01]  /*9bb0*/  MUFU.EX2 R106, R106 ;  /* 0x0000006a006a7308 */ /* 0x000fe20000000800 */
[----:B-1----:R-:W-:Y:S02]  /*9bc0*/  FADD.FTZ R0, R114, R0 ;  /* 0x0000000072007221 */ /* 0x002fe40000010000 */
[----:B------:R-:W-:-:S04]  /*9bd0*/  FMNMX.FTZ R82, R101, R9, !PT ;  /* 0x0000000965527209 */ /* 0x000fc80007810000 */
[----:B------:R-:W-:Y:S01]  /*9be0*/  FMNMX.FTZ R82, R88, R82, !PT ;  /* 0x0000005258527209 */ /* 0x000fe20007810000 */
[----:B------:R0:W1:Y:S03]  /*9bf0*/  MUFU.TANH R9, R72 ;  /* 0x0000004800097308 */ /* 0x0000660000002400 */
[----:B------:R-:W-:-:S04]  /*9c00*/  FMNMX.FTZ R82, R89, R82, !PT ;  /* 0x0000005259527209 */ /* 0x000fc80007810000 */
[----:B------:R-:W-:Y:S01]  /*9c10*/  FMNMX.FTZ R82, R92, R82, !PT ;  /* 0x000000525c527209 */ /* 0x000fe20007810000 */
[----:B------:R-:W-:Y:S01]  /*9c20*/  MUFU.EX2 R107, R107 ;  /* 0x0000006b006b7308 */ /* 0x000fe20000000800 */
[----:B0-----:R-:W-:Y:S02]  /*9c30*/  FMUL.FTZ R72, R73, UR5 ;  /* 0x0000000549487c20 */ /* 0x001fe40008410000 */
[----:B------:R-:W-:Y:S01]  /*9c40*/  FMNMX.FTZ R73, R93, R82, !PT ;  /* 0x000000525d497209 */ /* 0x000fe20007810000 */
[----:B------:R-:W-:Y:S02]  /*9c50*/  WARPGROUP.DEPBAR.LE gsb0, 0x0 ;  /* 0x00008000000079c5 */ /* 0x000fe40000010000 */
[----:B------:R-:W-:Y:S01]  /*9c60*/  WARPGROUP.ARRIVE ;  /* 0x00000000000079c5 */ /* 0x000fe20000000000 */
[----:B------:R-:W-:Y:S01]  /*9c70*/  FMNMX.FTZ R73, R80, R73, !PT ;  /* 0x0000004950497209 */ /* 0x000fe20007810000 */
[----:B------:R-:W0:Y:S03]  /*9c80*/  MUFU.TANH R72, R72 ;  /* 0x0000004800487308 */ /* 0x000e260000002400 */
[----:B------:R-:W-:Y:S01]  /*9c90*/  FMNMX.FTZ R73, R128, R73, !PT ;  /* 0x0000004980497209 */ /* 0x000fe20007810000 */
[----:B------:R-:W-:Y:S04]  /*9ca0*/  HGMMA.64x96x16.F32 R24, gdesc[UR32].tnspB, R24, gsb0 ;  /* 0x41600000201879f0 */ /* 0x000fe80008000818 */
[----:B------:R2:W3:Y:S08]  /*9cb0*/  MUFU.TANH R82, R76 ;  /* 0x0000004c00527308 */ /* 0x0004f00000002400 */
[----:B------:R-:W-:Y:S01]  /*9cc0*/  MUFU.EX2 R110, R110 ;  /* 0x0000006e006e7308 */ /* 0x000fe20000000800 */
[----:B--2---:R-:W-:-:S02]  /*9cd0*/  FMNMX.FTZ R76, R84, R73, !PT ;  /* 0x00000049544c7209 */ /* 0x004fc40007810000 */
[----:B-1----:R-:W-:Y:S02]  /*9ce0*/  FSEL R73, R9, -INF , P0 ;  /* 0xff80000009497808 */ /* 0x002fe40000000000 */
[----:B------:R-:W-:Y:S02]  /*9cf0*/  FMNMX.FTZ R9, R5, R76, !PT ;  /* 0x0000004c05097209 */ /* 0x000fe40007810000 */
[----:B0-----:R-:W-:Y:S01]  /*9d00*/  FSEL R76, R72, -INF , P5 ;  /* 0xff800000484c7808 */ /* 0x001fe20002800000 */
[----:B------:R-:W-:Y:S01]  /*9d10*/  MUFU.EX2 R111, R111 ;  /* 0x0000006f006f7308 */ /* 0x000fe20000000800 */
[----:B------:R-:W-:Y:S02]  /*9d20*/  FMNMX.FTZ R9, R73, R9, !PT ;  /* 0x0000000949097209 */ /* 0x000fe40007810000 */
[----:B---3--:R-:W-:Y:S02]  /*9d30*/  FSEL R72, R82, -INF , P4 ;  /* 0xff80000052487808 */ /* 0x008fe40002000000 */
[----:B------:R-:W-:-:S02]  /*9d40*/  FMNMX.FTZ R9, R76, R9, !PT ;  /* 0x000000094c097209 */ /* 0x000fc40007810000 */
[----:B------:R-:W-:Y:S01]  /*9d50*/  LOP3.LUT P0, RZ, R22, 0x4, RZ, 0xc0, !PT ;  /* 0x0000000416ff7812 */ /* 0x000fe2000780c0ff */
        /* <DEDUP_REMOVED lines=16> */
[----:B------:R-:W-:-:S03]  /*9e60*/  FMUL.FTZ R129, R9, UR4 ;  /* 0x0000000409817c20 */ /* 0x000fc60008410000 */
[----:B------:R-:W-:-:S03]  /*9e70*/  FSEL R82, R9, RZ, P3 ;  /* 0x000000ff09527208 */ /* 0x000fc60001800000 */
[----:B------:R-:W-:Y:S01]  /*9e80*/  MUFU.EX2 R134, R134 ;  /* 0x0000008600867308 */ /* 0x000fe20000000800 */
[----:B------:R-:W-:Y:S01]  /*9e90*/  FSEL R129, R129, RZ, P3 ;  /* 0x000000ff81817208 */ /* 0x000fe20001800000 */
[----:B------:R-:W-:Y:S02]  /*9ea0*/  WARPGROUP.DEPBAR.LE gsb0, 0x0 ;  /* 0x00008000000079c5 */ /* 0x000fe40000010000 */
[----:B------:R-:W-:Y:S01]  /*9eb0*/  ISETP.GE.U32.AND P3, PT, R138, 0x180, PT ;  /* 0x000001808a00780c */ /* 0x000fe20003f66070 */
[----:B------:R-:W-:Y:S01]  /*9ec0*/  FADD.FTZ R4, -R82, R4 ;  /* 0x0000000452047221 */ /* 0x000fe20000010100 */
[--C-:B------:R-:W-:Y:S01]  /*9ed0*/  FFMA.FTZ R124, R80, UR4, -R129.reuse ;  /* 0x00000004507c7c23 */ /* 0x100fe20008010881 */
[----:B------:R-:W-:Y:S02]  /*9ee0*/  VIADD R80, R137, 0x9 ;  /* 0x0000000989507836 */ /* 0x000fe40000000000 */
[--C-:B------:R-:W-:Y:S01]  /*9ef0*/  FFMA.FTZ R7, R7, UR4, -R129.reuse ;  /* 0x0000000407077c23 */ /* 0x100fe20008010881 */
[----:B------:R-:W-:Y:S01]  /*9f00*/  FMUL.FTZ R4, R4, UR4 ;  /* 0x0000000404047c20 */ /* 0x000fe20008410000 */
[--C-:B------:R-:W-:Y:S01]  /*9f10*/  FFMA.FTZ R8, R8, UR4, -R129.reuse ;  /* 0x0000000408087c23 */ /* 0x100fe20008010881 */
[--C-:B------:R-:W-:Y:S01]  /*9f20*/  FFMA.FTZ R10, R10, UR4, -R129.reuse ;  /* 0x000000040a0a7c23 */ /* 0x100fe20008010881 */
[----:B------:R-:W-:Y:S01]  /*9f30*/  SEL R80, R80, 0x9, !P3 ;  /* 0x0000000950507807 */ /* 0x000fe20005800000 */
[--C-:B------:R-:W-:Y:S01]  /*9f40*/  FFMA.FTZ R11, R11, UR4, -R129.reuse ;  /* 0x000000040b0b7c23 */ /* 0x100fe20008010881 */
[----:B------:R-:W-:Y:S01]  /*9f50*/  MUFU.EX2 R7, R7 ;  /* 0x0000000700077308 */ /* 0x000fe20000000800 */
[--C-:B------:R-:W-:Y:S01]  /*9f60*/  FFMA.FTZ R12, R12, UR4, -R129.reuse ;  /* 0x000000040c0c7c23 */ /* 0x100fe20008010881 */
[--C-:B------:R-:W-:Y:S01]  /*9f70*/  FFMA.FTZ R13, R13, UR4, -R129.reuse ;  /* 0x000000040d0d7c23 */ /* 0x100fe20008010881 */
[----:B------:R0:W-:Y:S06]  /*9f80*/  BAR.ARV R80, 0x100 ;  /* 0x000400500000751d */ /* 0x0001ec0000002000 */
[----:B------:R-:W1:Y:S01]  /*9f90*/  MUFU.EX2 R4, R4 ;  /* 0x0000000400047308 */ /* 0x000e620000000800 */
[----:B------:R-:W-:Y:S01]  /*9fa0*/  FFMA.FTZ R14, R14, UR4, -R129 ;  /* 0x000000040e0e7c23 */ /* 0x000fe20008010881 */
[----:B0-----:R-:W-:-:S02]  /*9fb0*/  IMAD.U32 R80, RZ, RZ, UR36 ;  /* 0x00000024ff507e24 */ /* 0x001fc4000f8e00ff */
[--C-:B------:R-:W-:Y:S01]  /*9fc0*/  FFMA.FTZ R15, R15, UR4, -R129.reuse ;  /* 0x000000040f0f7c23 */ /* 0x100fe20008010881 */
[--C-:B------:R-:W-:Y:S01]  /*9fd0*/  FFMA.FTZ R20, R20, UR4, -R129.reuse ;  /* 0x0000000414147c23 */ /* 0x100fe20008010881 */
[--C-:B------:R-:W-:Y:S01]  /*9fe0*/  FFMA.FTZ R21, R21, UR4, -R129.reuse ;  /* 0x0000000415157c23 */ /* 0x100fe20008010881 */
[--C-:B------:R-:W-:Y:S01]  /*9ff0*/  FFMA.FTZ R120, R120, UR4, -R129.reuse ;  /* 0x0000000478787c23 */ /* 0x100fe20008010881 */
[----:B------:R-:W-:Y:S01]  /*a000*/  @!P1 LEA R80, R80, UR37, 0x3 ;  /* 0x0000002550509c11 */ /* 0x000fe2000f8e18ff */
[----:B------:R-:W0:Y:S01]  /*a010*/  MUFU.EX2 R8, R8 ;  /* 0x0000000800087308 */ /* 0x000e220000000800 */
[--C-:B------:R-:W-:Y:S01]  /*a020*/  FFMA.FTZ R121, R121, UR4, -R129.reuse ;  /* 0x0000000479797c23 */ /* 0x100fe20008010881 */
[--C-:B------:R-:W-:Y:S01]  /*a030*/  FFMA.FTZ R112, R112, UR4, -R129.reuse ;  /* 0x0000000470707c23 */ /* 0x100fe20008010881 */
[--C-:B------:R-:W-:Y:S01]  /*a040*/  FFMA.FTZ R113, R113, UR4, -R129.reuse ;  /* 0x0000000471717c23 */ /* 0x100fe20008010881 */
[----:B------:R-:W-:Y:S02]  /*a050*/  @!P1 VIADD R80, R80, 0x31c40 ;  /* 0x00031c4050509836 */ /* 0x000fe40000000000 */
[--C-:B------:R-:W-:Y:S01]  /*a060*/  FFMA.FTZ R116, R116, UR4, -R129.reuse ;  /* 0x0000000474747c23 */ /* 0x100fe20008010881 */
[--C-:B------:R-:W-:Y:S01]  /*a070*/  FFMA.FTZ R117, R117, UR4, -R129.reuse ;  /* 0x0000000475757c23 */ /* 0x100fe20008010881 */
[----:B------:R-:W-:Y:S01]  /*a080*/  FFMA.FTZ R104, R104, UR4, -R129 ;  /* 0x0000000468687c23 */ /* 0x000fe20008010881 */
[----:B------:R-:W2:Y:S01]  /*a090*/  MUFU.EX2 R10, R10 ;  /* 0x0000000a000a7308 */ /* 0x000ea20000000800 */
[----:B------:R-:W-:Y:S01]  /*a0a0*/  @!P1 PRMT R80, RZ, 0x654, R80 ;  /* 0x00000654ff509816 */ /* 0x000fe20000000050 */
[----:B-1----:R-:W-:Y:S01]  /*a0b0*/  FFMA.FTZ R3, R4, R3, R7 ;  /* 0x0000000304037223 */ /* 0x002fe20000010007 */
[--C-:B------:R-:W-:Y:S01]  /*a0c0*/  FFMA.FTZ R105, R105, UR4, -R129.reuse ;  /* 0x0000000469697c23 */ /* 0x100fe20008010881 */
[--C-:B------:R-:W-:Y:S01]  /*a0d0*/  FFMA.FTZ R108, R108, UR4, -R129.reuse ;  /* 0x000000046c6c7c23 */ /* 0x100fe20008010881 */
[----:B------:R1:W-:Y:S01]  /*a0e0*/  @!P1 SYNCS.ARRIVE.TRANS64.RED.A1T0 RZ, [R80+URZ], RZ ;  /* 0x000000ff50ff99a7 */ /* 0x0003e2000810043f */
[--C-:B------:R-:W-:Y:S01]  /*a0f0*/  FFMA.FTZ R109, R109, UR4, -R129.reuse ;  /* 0x000000046d6d7c23 */ /* 0x100fe20008010881 */
[----:B------:R-:W-:Y:S01]  /*a100*/  FFMA.FTZ R96, R96, UR4, -R129 ;  /* 0x0000000460607c23 */ /* 0x000fe20008010881 */
[----:B------:R-:W3:Y:S01]  /*a110*/  MUFU.EX2 R11, R11 ;  /* 0x0000000b000b7308 */ /* 0x000ee20000000800 */
[----:B0-----:R-:W-:Y:S01]  /*a120*/  FADD.FTZ R3, R8, R3 ;  /* 0x0000000308037221 */ /* 0x001fe20000010000 */
[--C-:B------:R-:W-:Y:S01]  /*a130*/  FFMA.FTZ R97, R97, UR4, -R129.reuse ;  /* 0x0000000461617c23 */ /* 0x100fe20008010881 */
[--C-:B------:R-:W-:Y:S01]  /*a140*/  FFMA.FTZ R100, R100, UR4, -R129.reuse ;  /* 0x0000000464647c23 */ /* 0x100fe20008010881 */
[----:B------:R-:W-:Y:S01]  /*a150*/  FFMA.FTZ R101, R101, UR4, -R129 ;  /* 0x0000000465657c23 */ /* 0x000fe20008010881 */
[----:B-1----:R-:W-:-:S02]  /*a160*/  IMAD.U32 R80, RZ, RZ, UR7 ;  /* 0x00000007ff507e24 */ /* 0x002fc4000f8e00ff */
[--C-:B------:R-:W-:Y:S01]  /*a170*/  FFMA.FTZ R88, R88, UR4, -R129.reuse ;  /* 0x0000000458587c23 */ /* 0x100fe20008010881 */
[----:B------:R-:W-:Y:S01]  /*a180*/  FFMA.FTZ R89, R89, UR4, -R129 ;  /* 0x0000000459597c23 */ /* 0x000fe20008010881 */
[----:B------:R-:W0:Y:S01]  /*a190*/  MUFU.EX2 R12, R12 ;  /* 0x0000000c000c7308 */ /* 0x000e220000000800 */
[----:B--2---:R-:W-:Y:S01]  /*a1a0*/  FADD.FTZ R3, R10, R3 ;  /* 0x000000030a037221 */ /* 0x004fe20000010000 */
[----:B------:R-:W-:Y:S01]  /*a1b0*/  @!P1 LEA R80, R80, UR37, 0x3 ;  /* 0x0000002550509c11 */ /* 0x000fe2000f8e18ff */
[--C-:B------:R-:W-:Y:S01]  /*a1c0*/  FFMA.FTZ R92, R92, UR4, -R129.reuse ;  /* 0x000000045c5c7c23 */ /* 0x100fe20008010881 */
[--C-:B------:R-:W-:Y:S01]  /*a1d0*/  FFMA.FTZ R93, R93, UR4, -R129.reuse ;  /* 0x000000045d5d7c23 */ /* 0x100fe20008010881 */
[--C-:B------:R-:W-:Y:S01]  /*a1e0*/  FFMA.FTZ R128, R128, UR4, -R129.reuse ;  /* 0x0000000480807c23 */ /* 0x100fe20008010881 */
[----:B------:R-:W-:Y:S01]  /*a1f0*/  FFMA.FTZ R84, R84, UR4, -R129 ;  /* 0x0000000454547c23 */ /* 0x000fe20008010881 */
[----:B------:R-:W-:Y:S01]  /*a200*/  @!P1 VIADD R80, R80, 0x31c60 ;  /* 0x00031c6050509836 */ /* 0x000fe20000000000 */
[----:B------:R-:W1:Y:S01]  /*a210*/  MUFU.EX2 R13, R13 ;  /* 0x0000000d000d7308 */ /* 0x000e620000000800 */
[C---:B---3--:R-:W-:Y:S01]  /*a220*/  FADD.FTZ R3, R11.reuse, R3 ;  /* 0x000000030b037221 */ /* 0x048fe20000010000 */
[----:B------:R-:W-:Y:S01]  /*a230*/  F2FP.F16.F32.PACK_AB R82, R11, R10 ;  /* 0x0000000a0b52723e */ /* 0x000fe200000000ff */
[--C-:B------:R-:W-:Y:S01]  /*a240*/  FFMA.FTZ R5, R5, UR4, -R129.reuse ;  /* 0x0000000405057c23 */ /* 0x100fe20008010881 */
[----:B------:R-:W-:Y:S01]  /*a250*/  @!P1 PRMT R80, RZ, 0x654, R80 ;  /* 0x00000654ff509816 */ /* 0x000fe20000000050 */
[--C-:B------:R-:W-:Y:S01]  /*a260*/  FFMA.FTZ R73, R73, UR4, -R129.reuse ;  /* 0x0000000449497c23 */ /* 0x100fe20008010881 */
[--C-:B------:R-:W-:Y:S01]  /*a270*/  FFMA.FTZ R76, R76, UR4, -R129.reuse ;  /* 0x000000044c4c7c23 */ /* 0x100fe20008010881 */
[----:B------:R-:W-:Y:S01]  /*a280*/  FFMA.FTZ R72, R72, UR4, -R129 ;  /* 0x0000000448487c23 */ /* 0x000fe20008010881 */
[----:B------:R-:W2:Y:S01]  /*a290*/  MUFU.EX2 R14, R14 ;  /* 0x0000000e000e7308 */ /* 0x000ea20000000800 */
[----:B0-----:R-:W-:Y:S01]  /*a2a0*/  FADD.FTZ R3, R12, R3 ;  /* 0x000000030c037221 */ /* 0x001fe20000010000 */
[----:B------:R0:W-:Y:S01]  /*a2b0*/  @!P1 SYNCS.ARRIVE.TRANS64.RED.A1T0 RZ, [R80+URZ], RZ ;  /* 0x000000ff50ff99a7 */ /* 0x0001e2000810043f */
[----:B------:R-:W-:Y:S01]  /*a2c0*/  FFMA.FTZ R77, R77, UR4, -R129 ;  /* 0x000000044d4d7c23 */ /* 0x000fe20008010881 */
[----:B------:R-:W-:Y:S01]  /*a2d0*/  PLOP3.LUT P3, PT, PT, PT, UP1, 0x80, 0x0 ;  /* 0x000000000000781c */ /* 0x000fe20003f6f018 */
[----:B------:R-:W-:Y:S01]  /*a2e0*/  UMOV UR7, UR36 ;  /* 0x0000002400077c82 */ /* 0x000fe20008000000 */
[-C--:B------:R-:W-:Y:S01]  /*a2f0*/  FMUL.FTZ R24, R24, R4.reuse ;  /* 0x0000000418187220 */ /* 0x080fe20000410000 */
[-C--:B------:R-:W-:Y:S01]  /*a300*/  FMUL.FTZ R25, R25, R4.reuse ;  /* 0x0000000419197220 */ /* 0x080fe20000410000 */
[----:B------:R-:W3:Y:S01]  /*a310*/  MUFU.EX2 R15, R15 ;  /* 0x0000000f000f7308 */ /* 0x000ee20000000800 */
[C---:B-1----:R-:W-:Y:S01]  /*a320*/  FADD.FTZ R3, R13.reuse, R3 ;  /* 0x000000030d037221 */ /* 0x042fe20000010000 */
[----:B0-----:R-:W-:Y:S01]  /*a330*/  F2FP.F16.F32.PACK_AB R80, R8, R7 ;  /* 0x000000070850723e */ /* 0x001fe200000000ff */
[----:B------:R-:W-:Y:S01]  /*a340*/  FMUL.FTZ R28, R28, R4 ;  /* 0x000000041c1c7220 */ /* 0x000fe20000410000 */
[----:B------:R-:W-:Y:S01]  /*a350*/  F2FP.F16.F32.PACK_AB R12, R13, R12 ;  /* 0x0000000c0d0c723e */ /* 0x000fe200000000ff */
[----:B------:R-:W-:Y:S01]  /*a360*/  FMUL.FTZ R29, R29, R4 ;  /* 0x000000041d1d7220 */ /* 0x000fe20000410000 */
[----:B------:R-:W-:Y:S01]  /*a370*/  F2FP.F16.F32.PACK_AB R13, R131, R130 ;  /* 0x00000082830d723e */ /* 0x000fe200000000ff */
[----:B------:R0:W-:Y:S01]  /*a380*/  STSM.16.M88.4 [R2+0x24300], R80 ;  /* 0x0243005002007844 */ /* 0x0001e20000000200 */
        /* <DEDUP_REMOVED lines=11> */
[----:B------:R-:W-:Y:S01]  /*a440*/  FMUL.FTZ R44, R44, R4 ;  /* 0x000000042c2c7220 */ /* 0x000fe20000410000 */
[----:B------:R-:W-:Y:S01]  /*a450*/  F2FP.F16.F32.PACK_AB R15, R133, R132 ;  /* 0x00000084850f723e */ /* 0x000fe200000000ff */
[-C--:B------:R-:W-:Y:S01]  /*a460*/  FMUL.FTZ R45, R45, R4.reuse ;  /* 0x000000042d2d7220 */ /* 0x080fe20000410000 */
[-C--:B------:R-:W-:Y:S01]  /*a470*/  FMUL.FTZ R48, R48, R4.reuse ;  /* 0x0000000430307220 */ /* 0x080fe20000410000 */
[-C--:B------:R-:W-:Y:S01]  /*a480*/  FMUL.FTZ R49, R49, R4.reuse ;  /* 0x0000000431317220 */ /* 0x080fe20000410000 */
[----:B------:R-:W3:Y:S01]  /*a490*/  MUFU.EX2 R120, R120 ;  /* 0x0000007800787308 */ /* 0x000ee20000000800 */
[----:B-1----:R-:W-:Y:S01]  /*a4a0*/  FADD.FTZ R3, R20, R3 ;  /* 0x0000000314037221 */ /* 0x002fe20000010000 */
[----:B------:R1:W-:Y:S01]  /*a4b0*/  STSM.16.M88.4 [R2+0x25b00], R12 ;  /* 0x025b000c02007844 */ /* 0x0003e20000000200 */
[-C--:B------:R-:W-:Y:S01]  /*a4c0*/  FMUL.FTZ R52, R52, R4.reuse ;  /* 0x0000000434347220 */ /* 0x080fe20000410000 */
[-C--:B------:R-:W-:Y:S01]  /*a4d0*/  FMUL.FTZ R53, R53, R4.reuse ;  /* 0x0000000435357220 */ /* 0x080fe20000410000 */
[-C--:B------:R-:W-:Y:S01]  /*a4e0*/  FMUL.FTZ R56, R56, R4.reuse ;  /* 0x0000000438387220 */ /* 0x080fe20000410000 */
[-C--:B------:R-:W-:Y:S01]  /*a4f0*/  FMUL.FTZ R57, R57, R4.reuse ;  /* 0x0000000439397220 */ /* 0x080fe20000410000 */
[-C--:B------:R-:W-:Y:S01]  /*a500*/  FMUL.FTZ R60, R60, R4.reuse ;  /* 0x000000043c3c7220 */ /* 0x080fe20000410000 */
[----:B------:R-:W4:Y:S01]  /*a510*/  MUFU.EX2 R121, R121 ;  /* 0x0000007900797308 */ /* 0x000f220000000800 */
[----:B--2---:R-:W-:Y:S01]  /*a520*/  FADD.FTZ R3, R21, R3 ;  /* 0x0000000315037221 */ /* 0x004fe20000010000 */
[-C--:B------:R-:W-:Y:S01]  /*a530*/  FMUL.FTZ R61, R61, R4.reuse ;  /* 0x000000043d3d7220 */ /* 0x080fe20000410000 */
[-C--:B------:R-:W-:Y:S01]  /*a540*/  FMUL.FTZ R64, R64, R4.reuse ;  /* 0x0000000440407220 */ /* 0x080fe20000410000 */
[-C--:B------:R-:W-:Y:S01]  /*a550*/  FMUL.FTZ R65, R65, R4.reuse ;  /* 0x0000000441417220 */ /* 0x080fe20000410000 */
[-C--:B------:R-:W-:Y:S01]  /*a560*/  FMUL.FTZ R68, R68, R4.reuse ;  /* 0x0000000444447220 */ /* 0x080fe20000410000 */
[----:B------:R-:W-:Y:S01]  /*a570*/  FMUL.FTZ R69, R69, R4 ;  /* 0x0000000445457220 */ /* 0x000fe20000410000 */
[-C--:B------:R-:W-:Y:S01]  /*a580*/  FMUL.FTZ R26, R26, R125.reuse ;  /* 0x0000007d1a1a7220 */ /* 0x080fe20000410000 */
[----:B0-----:R-:W0:Y:S01]  /*a590*/  MUFU.EX2 R81, R115 ;  /* 0x0000007300517308 */ /* 0x001e220000000800 */
[----:B---3--:R-:W-:Y:S01]  /*a5a0*/  FADD.FTZ R3, R120, R3 ;  /* 0x0000000378037221 */ /* 0x008fe20000010000 */
[----:B-1----:R-:W-:Y:S01]  /*a5b0*/  F2FP.F16.F32.PACK_AB R12, R21, R20 ;  /* 0x00000014150c723e */ /* 0x002fe200000000ff */
[-C--:B------:R-:W-:Y:S01]  /*a5c0*/  FMUL.FTZ R27, R27, R125.reuse ;  /* 0x0000007d1b1b7220 */ /* 0x080fe20000410000 */
[----:B------:R-:W-:Y:S01]  /*a5d0*/  F2FP.F16.F32.PACK_AB R13, R123, R122 ;  /* 0x0000007a7b0d723e */ /* 0x000fe200000000ff */
[-C--:B------:R-:W-:Y:S01]  /*a5e0*/  FMUL.FTZ R30, R30, R125.reuse ;  /* 0x0000007d1e1e7220 */ /* 0x080fe20000410000 */
[----:B------:R-:W-:Y:S01]  /*a5f0*/  F2FP.F16.F32.PACK_AB R15, R127, R126 ;  /* 0x0000007e7f0f723e */ /* 0x000fe200000000ff */
        /* <DEDUP_REMOVED lines=8> */
[----:B------:R2:W-:Y:S01]  /*a680*/  STSM.16.M88.4 [R2+0x27300], R12 ;  /* 0x0273000c02007844 */ /* 0x0005e20000000200 */
[----:B------:R-:W3:Y:S01]  /*a690*/  MUFU.EX2 R113, R113 ;  /* 0x0000007100717308 */ /* 0x000ee20000000800 */
[C---:B0-----:R-:W-:Y:S01]  /*a6a0*/  FADD.FTZ R0, R81.reuse, R0 ;  /* 0x0000000051007221 */ /* 0x041fe20000010000 */
[----:B------:R-:W-:Y:S01]  /*a6b0*/  F2FP.F16.F32.PACK_AB R81, R81, R114 ;  /* 0x000000725151723e */ /* 0x000fe200000000ff */
[-C--:B------:R-:W-:Y:S01]  /*a6c0*/  FMUL.FTZ R42, R42, R125.reuse ;  /* 0x0000007d2a2a7220 */ /* 0x080fe20000410000 */
[-C--:B------:R-:W-:Y:S01]  /*a6d0*/  FMUL.FTZ R43, R43, R125.reuse ;  /* 0x0000007d2b2b7220 */ /* 0x080fe20000410000 */
[----:B------:R-:W-:Y:S01]  /*a6e0*/  FADD.FTZ R0, R118, R0 ;  /* 0x0000000076007221 */ /* 0x000fe20000010000 */
        /* <DEDUP_REMOVED lines=9> */
[----:B--2---:R-:W-:Y:S01]  /*a780*/  F2FP.F16.F32.PACK_AB R13, R99, R98 ;  /* 0x00000062630d723e */ /* 0x004fe200000000ff */
[----:B------:R-:W1:Y:S01]  /*a790*/  MUFU.EX2 R82, R116 ;  /* 0x0000007400527308 */ /* 0x000e620000000800 */
[C---:B---3--:R-:W-:Y:S01]  /*a7a0*/  FADD.FTZ R3, R113.reuse, R3 ;  /* 0x0000000371037221 */ /* 0x048fe20000010000 */
[----:B------:R-:W-:Y:S01]  /*a7b0*/  F2FP.F16.F32.PACK_AB R80, R113, R80 ;  /* 0x000000507150723e */ /* 0x000fe200000000ff */
[-C--:B------:R-:W-:Y:S01]  /*a7c0*/  FMUL.FTZ R59, R59, R125.reuse ;  /* 0x0000007d3b3b7220 */ /* 0x080fe20000410000 */
[----:B------:R-:W-:Y:S01]  /*a7d0*/  F2FP.F16.F32.PACK_AB R15, R103, R102 ;  /* 0x00000066670f723e */ /* 0x000fe200000000ff */
        /* <DEDUP_REMOVED lines=8> */
[----:B------:R-:W-:Y:S01]  /*a860*/  FADD.FTZ R0, R106, R0 ;  /* 0x000000006a007221 */ /* 0x000fe20000010000 */
[----:B------:R-:W-:Y:S01]  /*a870*/  FMUL.FTZ R71, R71, R125 ;  /* 0x0000007d47477220 */ /* 0x000fe20000410000 */
[----:B------:R-:W-:Y:S01]  /*a880*/  IMAD.MOV.U32 R4, RZ, RZ, R9 ;  /* 0x000000ffff047224 */ /* 0x000fe200078e0009 */
[----:B------:R-:W0:Y:S01]  /*a890*/  MUFU.EX2 R104, R104 ;  /* 0x0000006800687308 */ /* 0x000e220000000800 */
[----:B-1----:R-:W-:Y:S01]  /*a8a0*/  FADD.FTZ R3, R82, R3 ;  /* 0x0000000352037221 */ /* 0x002fe20000010000 */
[----:B------:R-:W-:-:S04]  /*a8b0*/  FADD.FTZ R0, R107, R0 ;  /* 0x000000006b007221 */ /* 0x000fc80000010000 */
[----:B------:R-:W-:Y:S02]  /*a8c0*/  FADD.FTZ R0, R110, R0 ;  /* 0x000000006e007221 */ /* 0x000fe40000010000 */
[----:B------:R-:W1:Y:S01]  /*a8d0*/  MUFU.EX2 R105, R105 ;  /* 0x0000006900697308 */ /* 0x000e620000000800 */
[----:B--2---:R-:W-:Y:S01]  /*a8e0*/  FADD.FTZ R3, R117, R3 ;  /* 0x0000000375037221 */ /* 0x004fe20000010000 */
[----:B------:R-:W-:Y:S01]  /*a8f0*/  FADD.FTZ R11, R111, R0 ;  /* 0x000000006f0b7221 */ /* 0x000fe20000010000 */
[----:B------:R-:W-:-:S03]  /*a900*/  F2FP.F16.F32.PACK_AB R82, R117, R82 ;  /* 0x000000527552723e */ /* 0x000fc600000000ff */
[----:B------:R-:W-:Y:S02]  /*a910*/  FADD.FTZ R10, R98, R11 ;  /* 0x0000000b620a7221 */ /* 0x000fe40000010000 */
[----:B------:R-:W-:Y:S01]  /*a920*/  MUFU.EX2 R8, R86 ;  /* 0x0000005600087308 */ /* 0x000fe20000000800 */
[----:B0-----:R-:W-:Y:S01]  /*a930*/  FADD.FTZ R3, R104, R3 ;  /* 0x0000000368037221 */ /* 0x001fe20000010000 */
[----:B------:R-:W-:Y:S01]  /*a940*/  FADD.FTZ R11, R99, R10 ;  /* 0x0000000a630b7221 */ /* 0x000fe20000010000 */
[----:B------:R0:W-:Y:S03]  /*a950*/  STSM.16.M88.4 [R2+0x28b00], R80 ;  /* 0x028b005002007844 */ /* 0x0001e60000000200 */
[----:B------:R-:W-:Y:S02]  /*a960*/  FADD.FTZ R10, R102, R11 ;  /* 0x0000000b660a7221 */ /* 0x000fe40000010000 */
[----:B------:R-:W2:Y:S01]  /*a970*/  MUFU.EX2 R86, R108 ;  /* 0x0000006c00567308 */ /* 0x000ea20000000800 */
[----:B-1----:R-:W-:Y:S01]  /*a980*/  FADD.FTZ R3, R105, R3 ;  /* 0x0000000369037221 */ /* 0x002fe20000010000 */
[----:B------:R-:W-:-:S04]  /*a990*/  FADD.FTZ R11, R103, R10 ;  /* 0x0000000a670b7221 */ /* 0x000fc80000010000 */
[----:B------:R-:W-:Y:S02]  /*a9a0*/  FADD.FTZ R10, R90, R11 ;  /* 0x0000000b5a0a7221 */ /* 0x000fe40000010000 */
[----:B------:R-:W1:Y:S02]  /*a9b0*/  MUFU.EX2 R109, R109 ;  /* 0x0000006d006d7308 */ /* 0x000e640000000800 */
[C---:B------:R-:W-:Y:S01]  /*a9c0*/  FADD.FTZ R11, R91.reuse, R10 ;  /* 0x0000000a5b0b7221 */ /* 0x040fe20000010000 */
[----:B0-----:R-:W-:Y:S02]  /*a9d0*/  F2FP.F16.F32.PACK_AB R81, R91, R90 ;  /* 0x0000005a5b51723e */ /* 0x001fe400000000ff */
[C---:B------:R-:W-:Y:S01]  /*a9e0*/  F2FP.F16.F32.PACK_AB R83, R95.reuse, R94 ;  /* 0x0000005e5f53723e */ /* 0x040fe200000000ff */
[----:B------:R-:W-:Y:S02]  /*a9f0*/  FADD.FTZ R10, R94, R11 ;  /* 0x0000000b5e0a7221 */ /* 0x000fe40000010000 */
[----:B------:R-:W0:Y:S01]  /*aa00*/  MUFU.EX2 R96, R96 ;  /* 0x0000006000607308 */ /* 0x000e220000000800 */
[----:B--2---:R-:W-:Y:S01]  /*aa10*/  FADD.FTZ R0, R86, R3 ;  /* 0x0000000356007221 */ /* 0x004fe20000010000 */
[----:B------:R-:W-:-:S06]  /*aa20*/  FADD.FTZ R10, R95, R10 ;  /* 0x0000000a5f0a7221 */ /* 0x000fcc0000010000 */
        /* <DEDUP_REMOVED lines=15> */
[----:B------:R2:W3:Y:S01]  /*ab20*/  MUFU.EX2 R7, R85 ;  /* 0x0000005500077308 */ /* 0x0004e20000000800 */
[C---:B-1----:R-:W-:Y:S01]  /*ab30*/  FADD.FTZ R3, R89.reuse, R0 ;  /* 0x0000000059037221 */ /* 0x042fe20000010000 */
[----:B------:R-:W-:-:S06]  /*ab40*/  F2FP.F16.F32.PACK_AB R80, R89, R88 ;  /* 0x000000585950723e */ /* 0x000fcc00000000ff */
[----:B------:R-:W1:Y:S01]  /*ab50*/  MUFU.EX2 R93, R93 ;  /* 0x0000005d005d7308 */ /* 0x000e620000000800 */
[----:B0-----:R-:W-:Y:S01]  /*ab60*/  FADD.FTZ R0, R92, R3 ;  /* 0x000000035c007221 */ /* 0x001fe20000010000 */
[----:B--2---:R-:W-:-:S06]  /*ab70*/  F2FP.F16.F32.PACK_AB R85, R107, R106 ;  /* 0x0000006a6b55723e */ /* 0x004fcc00000000ff */
[----:B------:R-:W0:Y:S01]  /*ab80*/  MUFU.EX2 R112, R124 ;  /* 0x0000007c00707308 */ /* 0x000e220000000800 */
[----:B---3--:R-:W-:Y:S01]  /*ab90*/  FADD.FTZ R10, R7, R10 ;  /* 0x0000000a070a7221 */ /* 0x008fe20000010000 */
[----:B------:R-:W-:-:S03]  /*aba0*/  F2FP.F16.F32.PACK_AB R113, R135, R7 ;  /* 0x000000078771723e */ /* 0x000fc600000000ff */
[----:B------:R-:W-:-:S03]  /*abb0*/  FADD.FTZ R11, R135, R10 ;  /* 0x0000000a870b7221 */ /* 0x000fc60000010000 */
[----:B------:R-:W2:Y:S01]  /*abc0*/  MUFU.EX2 R128, R128 ;  /* 0x0000008000807308 */ /* 0x000ea20000000800 */
[C---:B-1----:R-:W-:Y:S01]  /*abd0*/  FADD.FTZ R3, R93.reuse, R0 ;  /* 0x000000005d037221 */ /* 0x042fe20000010000 */
[----:B------:R-:W-:Y:S01]  /*abe0*/  FADD.FTZ R0, R8, R11 ;  /* 0x0000000b08007221 */ /* 0x000fe20000010000 */
[----:B------:R-:W-:-:S05]  /*abf0*/  F2FP.F16.F32.PACK_AB R82, R93, R92 ;  /* 0x0000005c5d52723e */ /* 0x000fca00000000ff */
[----:B------:R1:W3:Y:S01]  /*ac00*/  MUFU.EX2 R115, R87 ;  /* 0x0000005700737308 */ /* 0x0002e20000000800 */
[----:B0-----:R-:W-:-:S07]  /*ac10*/  FADD.FTZ R3, R112, R3 ;  /* 0x0000000370037221 */ /* 0x001fce0000010000 */
[----:B------:R0:W4:Y:S01]  /*ac20*/  MUFU.EX2 R114, R84 ;  /* 0x0000005400727308 */ /* 0x0001220000000800 */
[C---:B--2---:R-:W-:Y:S01]  /*ac30*/  FADD.FTZ R3, R128.reuse, R3 ;  /* 0x0000000380037221 */ /* 0x044fe20000010000 */
[----:B-1----:R-:W-:Y:S02]  /*ac40*/  F2FP.F16.F32.PACK_AB R87, R111, R110 ;  /* 0x0000006e6f57723e */ /* 0x002fe400000000ff */
[----:B------:R-:W-:-:S04]  /*ac50*/  F2FP.F16.F32.PACK_AB R112, R128, R112 ;  /* 0x000000708070723e */ /* 0x000fc800000000ff */
[----:B------:R-:W1:Y:S01]  /*ac60*/  MUFU.EX2 R5, R5 ;  /* 0x0000000500057308 */ /* 0x000e620000000800 */
[----:B---3--:R-:W-:Y:S01]  /*ac70*/  FADD.FTZ R11, R115, R0 ;  /* 0x00000000730b7221 */ /* 0x008fe20000010000 */
[----:B0-----:R-:W-:Y:S02]  /*ac80*/  F2FP.F16.F32.PACK_AB R84, R105, R104 ;  /* 0x000000686954723e */ /* 0x001fe400000000ff */
[----:B------:R-:W-:Y:S01]  /*ac90*/  F2FP.F16.F32.PACK_AB R115, R115, R8 ;  /* 0x000000087373723e */ /* 0x000fe200000000ff */
[----:B------:R-:W-:Y:S02]  /*aca0*/  FADD.FTZ R10, R134, R11 ;  /* 0x0000000b860a7221 */ /* 0x000fe40000010000 */
[----:B------:R0:W-:Y:S01]  /*acb0*/  STSM.16.M88.4 [R2+0x2a300], R84 ;  /* 0x02a3005402007844 */ /* 0x0001e20000000200 */
[----:B------:R-:W2:Y:S01]  /*acc0*/  MUFU.EX2 R75, R75 ;  /* 0x0000004b004b7308 */ /* 0x000ea20000000800 */
[----:B----4-:R-:W-:Y:S02]  /*acd0*/  FADD.FTZ R0, R114, R3 ;  /* 0x0000000372007221 */ /* 0x010fe40000010000 */
[----:B------:R0:W-:Y:S04]  /*ace0*/  STSM.16.M88.4 [R2+0x2bb00], R12 ;  /* 0x02bb000c02007844 */ /* 0x0001e80000000200 */
[----:B------:R0:W-:Y:S01]  /*acf0*/  STSM.16.M88.4 [R2+0x2d300], R80 ;  /* 0x02d3005002007844 */ /* 0x0001e20000000200 */
[----:B------:R-:W3:Y:S01]  /*ad00*/  MUFU.EX2 R73, R73 ;  /* 0x0000004900497308 */ /* 0x000ee20000000800 */
[C---:B-1----:R-:W-:Y:S01]  /*ad10*/  FADD.FTZ R0, R5.reuse, R0 ;  /* 0x0000000005007221 */ /* 0x042fe20000010000 */
[----:B------:R-:W-:Y:S01]  /*ad20*/  F2FP.F16.F32.PACK_AB R114, R5, R114 ;  /* 0x000000720572723e */ /* 0x000fe200000000ff */
[----:B------:R-:W-:-:S04]  /*ad30*/  IMAD.MOV.U32 R5, RZ, RZ, R74 ;  /* 0x000000ffff057224 */ /* 0x000fc800078e004a */
[----:B------:R0:W-:Y:S01]  /*ad40*/  STSM.16.M88.4 [R2+0x2eb00], R112 ;  /* 0x02eb007002007844 */ /* 0x0001e20000000200 */
        /* <DEDUP_REMOVED lines=10> */
[C---:B---3--:R-:W-:Y:S01]  /*adf0*/  FADD.FTZ R3, R76.reuse, R3 ;  /* 0x000000034c037221 */ /* 0x048fe20000010000 */
[----:B------:R-:W-:Y:S02]  /*ae00*/  F2FP.F16.F32.PACK_AB R76, R76, R73 ;  /* 0x000000494c4c723e */ /* 0x000fe400000000ff */
[----:B--2---:R-:W-:Y:S01]  /*ae10*/  F2FP.F16.F32.PACK_AB R77, R75, R134 ;  /* 0x000000864b4d723e */ /* 0x004fe200000000ff */
[----:B-1----:R-:W-:Y:S01]  /*ae20*/  FADD.FTZ R3, R72, R3 ;  /* 0x0000000348037221 */ /* 0x002fe20000010000 */
[----:B----4-:R-:W-:-:S03]  /*ae30*/  F2FP.F16.F32.PACK_AB R78, R20, R72 ;  /* 0x00000048144e723e */ /* 0x010fc600000000ff */
        /* <DEDUP_REMOVED lines=10> */
[----:B------:R-:W-:-:S05]  /*aee0*/  UMOV UR38, UR10 ;  /* 0x0000000a00267c82 */ /* 0x000fca0008000000 */
.L_x_11448:
[----:B------:R-:W-:-:S13]  /*aef0*/  R2UR UR5, R144 ;  /* 0x00000000900572ca */ /* 0x000fda00000e0000 */
[----:B------:R-:W-:-:S06]  /*af00*/  UISETP.GE.AND UP0, UPT, UR38, UR5, UPT ;  /* 0x000000052600728c */ /* 0x000fcc000bf06270 */
[----:B------:R-:W-:-:S13]  /*af10*/  PLOP3.LUT P2, PT, PT, PT, UP0, 0x80, 0x0 ;  /* 0x000000000000781c */ /* 0x000fda0003f4f008 */
[----:B------:R-:W-:Y:S05]  /*af20*/  @!P2 BRA `(.L_x_11458) ;  /* 0x00000040002ca947 */ /* 0x000fea0003800000 */
[----:B------:R-:W-:Y:S01]  /*af30*/  IMAD.MOV.U32 R4, RZ, RZ, R74 ;  /* 0x000000ffff047224 */ /* 0x000fe200078e004a */
[----:B------:R-:W-:Y:S01]  /*af40*/  UMOV UR39, UR60 ;  /* 0x0000003c00277c82 */ /* 0x000fe20008000000 */
[----:B------:R-:W-:Y:S01]  /*af50*/  IMAD.MOV.U32 R5, RZ, RZ, R9 ;  /* 0x000000ffff057224 */ /* 0x000fe200078e0009 */
[----:B------:R-:W-:Y:S01]  /*af60*/  UMOV UR7, UR36 ;  /* 0x0000002400077c82 */ /* 0x000fe20008000000 */
[----:B------:R-:W-:-:S05]  /*af70*/  ULDC UR5, c[0x0][0x9d8] ;  /* 0x0002760000057ab9 */ /* 0x000fca0000000800 */
.L_x_11467:
[----:B------:R-:W-:Y:S01]  /*af80*/  R2UR UR4, R16 ;  /* 0x00000000100472ca */ /* 0x000fe200000e0000 */
[----:B------:R-:W-:-:S04]  /*af90*/  UIADD3 UR36, UR7, 0x1, URZ ;  /* 0x0000000107247890 */ /* 0x000fc8000fffe03f */
[----:B------:R-:W-:-:S04]  /*afa0*/  UISETP.NE.AND UP0, UPT, UR36, 0x2, UPT ;  /* 0x000000022400788c */ /* 0x000fc8000bf05270 */
[----:B------:R-:W-:Y:S02]  /*afb0*/  USEL UR60, URZ, 0x1, UP0 ;  /* 0x000000013f3c7887 */ /* 0x000fe40008000000 */
[----:B------:R-:W-:Y:S02]  /*afc0*/  USEL UR36, UR36, URZ, UP0 ;  /* 0x0000003f24247287 */ /* 0x000fe40008000000 */
[----:B------:R-:W-:Y:S01]  /*afd0*/  ISETP.NE.AND P3, PT, RZ, UR4, PT ;  /* 0x00000004ff007c0c */ /* 0x000fe2000bf65270 */
[----:B------:R-:W-:-:S12]  /*afe0*/  ULOP3.LUT UR60, UR39, UR60, URZ, 0x3c, !UPT ;  /* 0x0000003c273c7292 */ /* 0x000fd8000f8e3c3f */
[----:B----4-:R-:W-:Y:S05]  /*aff0*/  @P3 BRA `(.L_x_11459) ;  /* 0x00000000002c3947 */ /* 0x010fea0003800000 */
[----:B------:R-:W-:Y:S05]  /*b000*/  @!P0 BRA `(.L_x_11460) ;  /* 0x0000000000048947 */ /* 0x000fea0003800000 */
[----:B------:R-:W-:Y:S01]  /*b010*/  BPT.TRAP 0x1 ;  /* 0x000000040000795c */ /* 0x000fe20000300000 */
.L_x_11460:
[----:B------:R-:W-:Y:S01]  /*b020*/  ULEA UR4, UR36, UR37, 0x3 ;  /* 0x0000002524047291 */ /* 0x000fe2000f8e183f */
[----:B------:R-:W-:-:S05]  /*b030*/  IMAD.U32 R6, RZ, RZ, UR60 ;  /* 0x0000003cff067e24 */ /* 0x000fca000f8e00ff */
[----:B------:R-:W-:-:S04]  /*b040*/  SHF.L.U32 R6, R6, 0x1f, RZ ;  /* 0x0000001f06067819 */ /* 0x000fc800000006ff */
[----:B------:R1:W2:Y:S01]  /*b050*/  SYNCS.PHASECHK.TRANS64.TRYWAIT P2, [UR4+0x31c30], R6 ;  /* 0x031c3006ff0075a7 */ /* 0x0002a20008040144 */
[----:B------:R-:W-:Y:S05]  /*b060*/  @!P0 BRA `(.L_x_11461) ;  /* 0x0000000000048947 */ /* 0x000fea0003800000 */
[----:B------:R-:W-:Y:S01]  /*b070*/  BPT.TRAP 0x1 ;  /* 0x000000040000795c */ /* 0x000fe20000300000 */
.L_x_11461:
[----:B--2---:R-:W-:Y:S05]  /*b080*/  @P2 BRA `(.L_x_11459) ;  /* 0x0000000000082947 */ /* 0x004fea0003800000 */
[----:B------:R-:W2:Y:S02]  /*b090*/  SYNCS.PHASECHK.TRANS64.TRYWAIT P2, [UR4+0x31c30], R6 ;  /* 0x031c3006ff0075a7 */ /* 0x000ea40008040144 */
[----:B--2---:R-:W-:Y:S05]  /*b0a0*/  @!P2 BRA `(.L_x_11462) ;  /* 0x000000e80038a947 */ /* 0x004fea0003800000 */
.L_x_11459:
        /* <DEDUP_REMOVED lines=30> */
[----:B-1----:R-:W-:Y:S01]  /*b290*/  VIADD R6, R7, 0x8 ;  /* 0x0000000807067836 */ /* 0x002fe20000000000 */
        /* <DEDUP_REMOVED lines=29> */
[----:B0-----:R-:W-:-:S06]  /*b470*/  WARPGROUP.ARRIVE ;  /* 0x00000000000079c5 */ /* 0x001fcc0000000000 */
        /* <DEDUP_REMOVED lines=296> */
.L_x_11464:
[----:B------:R-:W-:Y:S01]  /*c700*/  ULEA UR4, UR7, UR37, 0x3 ;  /* 0x0000002507047291 */ /* 0x000fe2000f8e183f */
[----:B------:R-:W-:-:S05]  /*c710*/  IMAD.U32 R6, RZ, RZ, UR39 ;  /* 0x00000027ff067e24 */ /* 0x000fca000f8e00ff */
[----:B------:R-:W-:-:S04]  /*c720*/  SHF.L.U32 R6, R6, 0x1f, RZ ;  /* 0x0000001f06067819 */ /* 0x000fc800000006ff */
[----:B------:R0:W1:Y:S01]  /*c730*/  SYNCS.PHASECHK.TRANS64.TRYWAIT P2, [UR4+0x31c50], R6 ;  /* 0x031c5006ff0075a7 */ /* 0x0000620008040144 */
[----:B------:R-:W-:Y:S05]  /*c740*/  @!P0 BRA `(.L_x_11465) ;  /* 0x0000000000048947 */ /* 0x000fea0003800000 */
[----:B------:R-:W-:Y:S01]  /*c750*/  BPT.TRAP 0x1 ;  /* 0x000000040000795c */ /* 0x000fe20000300000 */
.L_x_11465:
[----:B-1----:R-:W-:Y:S05]  /*c760*/  @P2 BRA `(.L_x_11463) ;  /* 0x0000000000082947 */ /* 0x002fea0003800000 */
[----:B------:R-:W1:Y:S02]  /*c770*/  SYNCS.PHASECHK.TRANS64.TRYWAIT P2, [UR4+0x31c50], R6 ;  /* 0x031c5006ff0075a7 */ /* 0x000e640008040144 */
[----:B-1----:R-:W-:Y:S05]  /*c780*/  @!P2 BRA `(.L_x_11466) ;  /* 0x000000d00098a947 */ /* 0x002fea0003800000 */
.L_x_11463:
        /* <DEDUP_REMOVED lines=65> */
[----:B------:R-:W-:Y:S01]  /*cba0*/  ULDC UR14, c[0x0][0x988] ;  /* 0x00026200000e7ab9 */ /* 0x000fe20000000800 */
[----:B------:R-:W-:Y:S01]  /*cbb0*/  FMUL.FTZ R77, R130, UR5 ;  /* 0x00000005824d7c20 */ /* 0x000fe20008410000 */
[----:B------:R-:W1:Y:S01]  /*cbc0*/  MUFU.TANH R17, R17 ;  /* 0x0000001100117308 */ /* 0x000e620000002400 */
[----:B--2---:R-:W-:Y:S01]  /*cbd0*/  FMNMX.FTZ R9, R14, R9, !PT ;  /* 0x000000090e097209 */ /* 0x004fe20007810000 */
[----:B------:R-:W-:Y:S01]  /*cbe0*/  UMOV UR4, UR14 ;  /* 0x0000000e00047c82 */ /* 0x000fe20008000000 */
        /* <DEDUP_REMOVED lines=39> */
[----:B------:R-:W-:Y:S01]  /*ce60*/  UMOV UR39, UR60 ;  /* 0x0000003c00277c82 */ /* 0x000fe20008000000 */
[----:B------:R-:W-:-:S05]  /*ce70*/  R2UR UR14, R144 ;  /* 0x00000000900e72ca */ /* 0x000fca00000e0000 */
[----:B------:R-:W1:Y:S01]  /*ce80*/  MUFU.TANH R113, R113 ;  /* 0x0000007100717308 */ /* 0x000e620000002400 */
[----:B--2---:R-:W-:-:S07]  /*ce90*/  FMNMX.FTZ R9, R120, R9, !PT ;  /* 0x0000000978097209 */ /* 0x004fce0007810000 */
[----:B------:R-:W2:Y:S01]  /*cea0*/  MUFU.TANH R116, R116 ;  /* 0x0000007400747308 */ /* 0x000ea20000002400 */
[----:B---3--:R-:W-:Y:S01]  /*ceb0*/  FMNMX.FTZ R9, R112, R9, !PT ;  /* 0x0000000970097209 */ /* 0x008fe20007810000 */
[----:B------:R-:W-:Y:S01]  /*cec0*/  UISETP.GT.AND UP0, UPT, UR38, UR14, UPT ;  /* 0x0000000e2600728c */ /* 0x000fe2000bf04270 */
[----:B------:R-:W-:Y:S02]  /*ced0*/  WARPGROUP.DEPBAR.LE gsb0, 0x0 ;  /* 0x00008000000079c5 */ /* 0x000fe40000010000 */
[----:B------:R-:W-:-:S03]  /*cee0*/  WARPGROUP.ARRIVE ;  /* 0x00000000000079c5 */ /* 0x000fc60000000000 */
[----:B------:R-:W3:Y:S01]  /*cef0*/  MUFU.TANH R117, R117 ;  /* 0x0000007500757308 */ /* 0x000ee20000002400 */
[----:B-1----:R-:W-:Y:S02]  /*cf00*/  FMNMX.FTZ R9, R113, R9, !PT ;  /* 0x0000000971097209 */ /* 0x002fe40007810000 */
[----:B------:R-:W-:Y:S01]  /*cf10*/  HGMMA.64x96x16.F32 R24, gdesc[UR32].tnspB, R24, gsb0 ;  /* 0x41600000201879f0 */ /* 0x000fe20008000818 */
[----:B------:R-:W-:Y:S02]  /*cf20*/  UIADD3 UR32, UR10, 0x300, URZ ;  /* 0x000003000a207890 */ /* 0x000fe4000fffe03f */
[----:B------:R-:W-:Y:S02]  /*cf30*/  UIADD3 UR34, UR11, 0x80, URZ ;  /* 0x000000800b227890 */ /* 0x000fe4000fffe03f */
[----:B------:R-:W1:Y:S01]  /*cf40*/  MUFU.TANH R104, R104 ;  /* 0x0000006800687308 */ /* 0x000e620000002400 */
[----:B------:R-:W-:Y:S01]  /*cf50*/  UMOV UR33, 0xc0000010 ;  /* 0xc000001000217882 */ /* 0x000fe20000000000 */
[----:B------:R-:W-:Y:S01]  /*cf60*/  UMOV UR35, 0x80000020 ;  /* 0x8000002000237882 */ /* 0x000fe20000000000 */
[----:B--2---:R-:W-:-:S02]  /*cf70*/  FMNMX.FTZ R9, R116, R9, !PT ;  /* 0x0000000974097209 */ /* 0x004fc40007810000 */
[----:B0-----:R-:W-:Y:S02]  /*cf80*/  SHF.R.U32.HI R136, RZ, 0x7, R137 ;  /* 0x00000007ff887819 */ /* 0x001fe40000011689 */
[----:B------:R-:W-:Y:S01]  /*cf90*/  ISETP.GE.U32.AND P2, PT, R137, 0x180, PT ;  /* 0x000001808900780c */ /* 0x000fe20003f46070 */
        /* <DEDUP_REMOVED lines=28> */
[----:B------:R-:W-:Y:S01]  /*d160*/  HGMMA.64x96x16.F32 R24, gdesc[UR32].tnspB, R24, gsb0 ;  /* 0x41600000201879f0 */ /* 0x000fe20008000818 */
[----:B------:R-:W-:Y:S02]  /*d170*/  UIADD3 UR32, UR10, 0x480, URZ ;  /* 0x000004800a207890 */ /* 0x000fe4000fffe03f */
[----:B------:R-:W-:Y:S01]  /*d180*/  UIADD3 UR34, UR11, 0xc0, URZ ;  /* 0x000000c00b227890 */ /* 0x000fe2000fffe03f */
[----:B------:R-:W-:Y:S01]  /*d190*/  UMOV UR33, 0xc0000010 ;  /* 0xc000001000217882 */ /* 0x000fe20000000000 */
[----:B------:R-:W-:Y:S01]  /*d1a0*/  UMOV UR35, 0x80000020 ;  /* 0x8000002000237882 */ /* 0x000fe20000000000 */
        /* <DEDUP_REMOVED lines=12> */
[----:B------:R-:W-:Y:S01]  /*d270*/  MUFU.TANH R7, R7 ;  /* 0x0000000700077308 */ /* 0x000fe20000002400 */
[----:B-1----:R-:W-:-:S07]  /*d280*/  FMNMX.FTZ R9, R124, R9, !PT ;  /* 0x000000097c097209 */ /* 0x002fce0007810000 */
[----:B------:R-:W-:Y:S01]  /*d290*/  MUFU.TANH R8, R8 ;  /* 0x0000000800087308 */ /* 0x000fe20000002400 */
[----:B0-----:R-:W-:-:S05]  /*d2a0*/  FMNMX.FTZ R9, R125, R9, !PT ;  /* 0x000000097d097209 */ /* 0x001fca0007810000 */
[----:B------:R-:W0:Y:S02]  /*d2b0*/  SHFL.BFLY PT, R132, R9, 0x2, 0x1f ;  /* 0x0c401f0009847f89 */ /* 0x000e2400000e0000 */
[----:B------:R-:W-:Y:S08]  /*d2c0*/  MUFU.TANH R73, R73 ;  /* 0x0000004900497308 */ /* 0x000ff00000002400 */
[----:B------:R-:W-:Y:S08]  /*d2d0*/  MUFU.TANH R76, R76 ;  /* 0x0000004c004c7308 */ /* 0x000ff00000002400 */
[----:B------:R-:W-:Y:S01]  /*d2e0*/  MUFU.TANH R77, R77 ;  /* 0x0000004d004d7308 */ /* 0x000fe20000002400 */
[----:B0-----:R-:W-:-:S07]  /*d2f0*/  FMNMX.FTZ R9, R9, R132, !PT ;  /* 0x0000008409097209 */ /* 0x001fce0007810000 */
        /* <DEDUP_REMOVED lines=19> */
[----:B------:R-:W-:Y:S01]  /*d430*/  MUFU.TANH R123, R123 ;  /* 0x0000007b007b7308 */ /* 0x000fe20000002400 */
[--C-:B------:R-:W-:Y:S01]  /*d440*/  FFMA.FTZ R5, R13, UR4, -R132.reuse ;  /* 0x000000040d057c23 */ /* 0x100fe20008010884 */
[----:B------:R-:W-:Y:S01]  /*d450*/  FMUL.FTZ R13, R118, UR5 ;  /* 0x00000005760d7c20 */ /* 0x000fe20008410000 */
[--C-:B------:R-:W-:Y:S01]  /*d460*/  FFMA.FTZ R134, R10, UR4, -R132.reuse ;  /* 0x000000040a867c23 */ /* 0x100fe20008010884 */
[--C-:B------:R-:W-:Y:S01]  /*d470*/  FFMA.FTZ R10, R15, UR4, -R132.reuse ;  /* 0x000000040f0a7c23 */ /* 0x100fe20008010884 */
[----:B------:R-:W-:Y:S01]  /*d480*/  FMUL.FTZ R15, R119, UR5 ;  /* 0x00000005770f7c20 */ /* 0x000fe20008410000 */
        /* <DEDUP_REMOVED lines=25> */
[----:B------:R-:W-:Y:S01]  /*d620*/  FFMA.FTZ R80, R80, UR4, -R132 ;  /* 0x0000000450507c23 */ /* 0x000fe20008010884 */
        /* <DEDUP_REMOVED lines=17> */
[----:B------:R-:W-:Y:S01]  /*d740*/  FFMA.FTZ R125, R125, UR4, -R132 ;  /* 0x000000047d7d7c23 */ /* 0x000fe20008010884 */
[----:B------:R-:W-:-:S04]  /*d750*/  FMNMX.FTZ R111, R76, R111, !PT ;  /* 0x0000006f4c6f7209 */ /* 0x000fc80007810000 */
[----:B------:R-:W-:Y:S02]  /*d760*/  FMNMX.FTZ R111, R77, R111, !PT ;  /* 0x0000006f4d6f7209 */ /* 0x000fe40007810000 */
[----:B------:R-:W4:Y:S02]  /*d770*/  MUFU.TANH R13, R13 ;  /* 0x0000000d000d7308 */ /* 0x000f240000002400 */
[----:B------:R-:W-:-:S04]  /*d780*/  FMNMX.FTZ R111, R128, R111, !PT ;  /* 0x0000006f806f7209 */ /* 0x000fc80007810000 */
[----:B------:R-:W-:Y:S02]  /*d790*/  FMNMX.FTZ R111, R129, R111, !PT ;  /* 0x0000006f816f7209 */ /* 0x000fe40007810000 */
[----:B------:R-:W5:Y:S02]  /*d7a0*/  MUFU.TANH R15, R15 ;  /* 0x0000000f000f7308 */ /* 0x000f640000002400 */
[----:B------:R-:W-:-:S04]  /*d7b0*/  FMNMX.FTZ R111, R130, R111, !PT ;  /* 0x0000006f826f7209 */ /* 0x000fc80007810000 */
[----:B------:R-:W-:Y:S02]  /*d7c0*/  FMNMX.FTZ R111, R122, R111, !PT ;  /* 0x0000006f7a6f7209 */ /* 0x000fe40007810000 */
[----:B------:R-:W5:Y:S02]  /*d7d0*/  MUFU.TANH R3, R3 ;  /* 0x0000000300037308 */ /* 0x000f640000002400 */
[----:B------:R-:W-:Y:S01]  /*d7e0*/  FMNMX.FTZ R111, R123, R111, !PT ;  /* 0x0000006f7b6f7209 */ /* 0x000fe20007810000 */
[----:B------:R-:W-:Y:S02]  /*d7f0*/  WARPGROUP.DEPBAR.LE gsb0, 0x0 ;  /* 0x00008000000079c5 */ /* 0x000fe40000010000 */
[----:B------:R-:W-:Y:S01]  /*d800*/  WARPGROUP.ARRIVE ;  /* 0x00000000000079c5 */ /* 0x000fe20000000000 */
[----:B-1----:R-:W-:Y:S02]  /*d810*/  FMNMX.FTZ R111, R126, R111, !PT ;  /* 0x0000006f7e6f7209 */ /* 0x002fe40007810000 */
[----:B------:R-:W1:Y:S02]  /*d820*/  MUFU.TANH R106, R106 ;  /* 0x0000006a006a7308 */ /* 0x000e640000002400 */
[----:B--2---:R-:W-:Y:S01]  /*d830*/  FMNMX.FTZ R111, R127, R111, !PT ;  /* 0x0000006f7f6f7209 */ /* 0x004fe20007810000 */
[----:B------:R-:W-:Y:S01]  /*d840*/  HGMMA.64x96x16.F32 R24, gdesc[UR32].tnspB, R24, gsb0 ;  /* 0x41600000201879f0 */ /* 0x000fe20008000818 */
[----:B------:R-:W-:-:S02]  /*d850*/  UIADD3 UR32, UR10, 0x780, URZ ;  /* 0x000007800a207890 */ /* 0x000fc4000fffe03f */
[----:B------:R-:W-:Y:S01]  /*d860*/  UIADD3 UR34, UR11, 0x140, URZ ;  /* 0x000001400b227890 */ /* 0x000fe2000fffe03f */
[----:B0-----:R-:W-:Y:S01]  /*d870*/  FMNMX.FTZ R111, R114, R111, !PT ;  /* 0x0000006f726f7209 */ /* 0x001fe20007810000 */
[----:B------:R-:W-:Y:S01]  /*d880*/  UMOV UR33, 0xc0000010 ;  /* 0xc000001000217882 */ /* 0x000fe20000000000 */
[----:B------:R-:W-:Y:S01]  /*d890*/  UMOV UR35, 0x80000020 ;  /* 0x8000002000237882 */ /* 0x000fe20000000000 */
[----:B------:R-:W0:Y:S01]  /*d8a0*/  MUFU.TANH R107, R107 ;  /* 0x0000006b006b7308 */ /* 0x000e220000002400 */
[----:B---3--:R-:W-:-:S04]  /*d8b0*/  FMNMX.FTZ R111, R115, R111, !PT ;  /* 0x0000006f736f7209 */ /* 0x008fc80007810000 */
[----:B----4-:R-:W-:-:S03]  /*d8c0*/  FMNMX.FTZ R111, R13, R111, !PT ;  /* 0x0000006f0d6f7209 */ /* 0x010fc60007810000 */
[----:B------:R-:W2:Y:S01]  /*d8d0*/  MUFU.TANH R110, R110 ;  /* 0x0000006e006e7308 */ /* 0x000ea20000002400 */
[----:B-----5:R-:W-:-:S04]  /*d8e0*/  FMNMX.FTZ R111, R15, R111, !PT ;  /* 0x0000006f0f6f7209 */ /* 0x020fc80007810000 */
[----:B------:R-:W-:-:S03]  /*d8f0*/  FMNMX.FTZ R111, R3, R111, !PT ;  /* 0x0000006f036f7209 */ /* 0x000fc60007810000 */
[----:B------:R-:W3:Y:S01]  /*d900*/  MUFU.TANH R98, R98 ;  /* 0x0000006200627308 */ /* 0x000ee20000002400 */
[----:B-1----:R-:W-:-:S04]  /*d910*/  FMNMX.FTZ R111, R106, R111, !PT ;  /* 0x0000006f6a6f7209 */ /* 0x002fc80007810000 */
[----:B0-----:R-:W-:-:S03]  /*d920*/  FMNMX.FTZ R111, R107, R111, !PT ;  /* 0x0000006f6b6f7209 */ /* 0x001fc60007810000 */
[----:B------:R-:W0:Y:S01]  /*d930*/  MUFU.TANH R99, R99 ;  /* 0x0000006300637308 */ /* 0x000e220000002400 */
[----:B--2---:R-:W-:-:S07]  /*d940*/  FMNMX.FTZ R111, R110, R111, !PT ;  /* 0x0000006f6e6f7209 */ /* 0x004fce0007810000 */
[----:B------:R-:W1:Y:S01]  /*d950*/  MUFU.TANH R102, R102 ;  /* 0x0000006600667308 */ /* 0x000e620000002400 */
[----:B---3--:R-:W-:-:S07]  /*d960*/  FMNMX.FTZ R111, R98, R111, !PT ;  /* 0x0000006f626f7209 */ /* 0x008fce0007810000 */
[----:B------:R-:W2:Y:S01]  /*d970*/  MUFU.EX2 R134, R134 ;  /* 0x0000008600867308 */ /* 0x000ea20000000800 */
[----:B0-----:R-:W-:-:S07]  /*d980*/  FMNMX.FTZ R111, R99, R111, !PT ;  /* 0x0000006f636f7209 */ /* 0x001fce0007810000 */
[----:B------:R-:W0:Y:S01]  /*d990*/  MUFU.TANH R103, R103 ;  /* 0x0000006700677308 */ /* 0x000e220000002400 */
[----:B-1----:R-:W-:-:S07]  /*d9a0*/  FMNMX.FTZ R111, R102, R111, !PT ;  /* 0x0000006f666f7209 */ /* 0x002fce0007810000 */
[----:B------:R-:W1:Y:S01]  /*d9b0*/  MUFU.EX2 R118, R11 ;  /* 0x0000000b00767308 */ /* 0x000e620000000800 */
[C---:B--2---:R-:W-:Y:S01]  /*d9c0*/  FADD.FTZ R14, R134.reuse, R14 ;  /* 0x0000000e860e7221 */ /* 0x044fe20000010000 */
[----:B------:R-:W-:-:S06]  /*d9d0*/  F2FP.F16.F32.PACK_AB R12, R134, R12 ;  /* 0x0000000c860c723e */ /* 0x000fcc00000000ff */
[----:B------:R-:W2:Y:S01]  /*d9e0*/  MUFU.EX2 R135, R135 ;  /* 0x0000008700877308 */ /* 0x000ea20000000800 */
[----:B0-----:R-:W-:-:S07]  /*d9f0*/  FMNMX.FTZ R111, R103, R111, !PT ;  /* 0x0000006f676f7209 */ /* 0x001fce0007810000 */
[----:B------:R-:W0:Y:S01]  /*da00*/  MUFU.TANH R90, R90 ;  /* 0x0000005a005a7308 */ /* 0x000e220000002400 */
[----:B-1----:R-:W-:-:S07]  /*da10*/  FADD.FTZ R11, R118, R14 ;  /* 0x0000000e760b7221 */ /* 0x002fce0000010000 */
[----:B------:R-:W1:Y:S01]  /*da20*/  MUFU.TANH R91, R91 ;  /* 0x0000005b005b7308 */ /* 0x000e620000002400 */
[C---:B--2---:R-:W-:Y:S01]  /*da30*/  F2FP.F16.F32.PACK_AB R14, R135.reuse, R118 ;  /* 0x00000076870e723e */ /* 0x044fe200000000ff */
[----:B------:R-:W-:-:S06]  /*da40*/  FADD.FTZ R11, R135, R11 ;  /* 0x0000000b870b7221 */ /* 0x000fcc0000010000 */
        /* <DEDUP_REMOVED lines=27> */
[----:B------:R-:W0:Y:S01]  /*dc00*/  MUFU.EX2 R5, R5 ;  /* 0x0000000500057308 */ /* 0x000e220000000800 */
[----:B-1----:R-:W-:-:S07]  /*dc10*/  FMNMX.FTZ R74, R78, R118, !PT ;  /* 0x000000764e4a7209 */ /* 0x002fce0007810000 */
[----:B------:R-:W1:Y:S01]  /*dc20*/  MUFU.EX2 R6, R6 ;  /* 0x0000000600067308 */ /* 0x000e620000000800 */
[----:B--2---:R-:W-:-:S05]  /*dc30*/  FMNMX.FTZ R74, R79, R74, !PT ;  /* 0x0000004a4f4a7209 */ /* 0x004fca0007810000 */
[----:B------:R-:W2:Y:S02]  /*dc40*/  SHFL.BFLY PT, R118, R74, 0x2, 0x1f ;  /* 0x0c401f004a767f89 */ /* 0x000ea400000e0000 */
[----:B------:R-:W3:Y:S01]  /*dc50*/  MUFU.EX2 R10, R10 ;  /* 0x0000000a000a7308 */ /* 0x000ee20000000800 */
[----:B0-----:R-:W-:-:S07]  /*dc60*/  FADD.FTZ R11, R5, R11 ;  /* 0x0000000b050b7221 */ /* 0x001fce0000010000 */
[----:B------:R-:W-:Y:S01]  /*dc70*/  MUFU.EX2 R19, R19 ;  /* 0x0000001300137308 */ /* 0x000fe20000000800 */
[----:B-1----:R-:W-:-:S07]  /*dc80*/  FADD.FTZ R11, R6, R11 ;  /* 0x0000000b060b7221 */ /* 0x002fce0000010000 */
[----:B------:R-:W-:Y:S01]  /*dc90*/  MUFU.EX2 R20, R20 ;  /* 0x0000001400147308 */ /* 0x000fe20000000800 */
[----:B---3--:R-:W-:Y:S01]  /*dca0*/  FADD.FTZ R11, R10, R11 ;  /* 0x0000000b0a0b7221 */ /* 0x008fe20000010000 */
[----:B------:R-:W-:Y:S02]  /*dcb0*/  WARPGROUP.DEPBAR.LE gsb0, 0x0 ;  /* 0x00008000000079c5 */ /* 0x000fe40000010000 */
[----:B------:R-:W-:Y:S01]  /*dcc0*/  WARPGROUP.ARRIVE ;  /* 0x00000000000079c5 */ /* 0x000fe20000000000 */
[----:B--2---:R-:W-:-:S03]  /*dcd0*/  FMNMX.FTZ R74, R74, R118, !PT ;  /* 0x000000764a4a7209 */ /* 0x004fc60007810000 */
[----:B------:R-:W-:Y:S02]  /*dce0*/  MUFU.EX2 R21, R21 ;  /* 0x0000001500157308 */ /* 0x000fe40000000800 */
[----:B------:R-:W-:Y:S01]  /*dcf0*/  HGMMA.64x96x16.F32 R24, gdesc[UR32].tnspB, R24, gsb0 ;  /* 0x41600000201879f0 */ /* 0x000fe20008000818 */
[----:B------:R-:W-:Y:S01]  /*dd00*/  UIADD3 UR32, UR10, 0xa80, URZ ;  /* 0x00000a800a207890 */ /* 0x000fe2000fffe03f */
[----:B------:R-:W0:Y:S01]  /*dd10*/  SHFL.BFLY PT, R118, R74, 0x1, 0x1f ;  /* 0x0c201f004a767f89 */ /* 0x000e2200000e0000 */
[----:B------:R-:W-:Y:S01]  /*dd20*/  UIADD3 UR34, UR11, 0x1c0, URZ ;  /* 0x000001c00b227890 */ /* 0x000fe2000fffe03f */
[----:B------:R-:W-:Y:S01]  /*dd30*/  UMOV UR33, 0xc0000010 ;  /* 0xc000001000217882 */ /* 0x000fe20000000000 */
[----:B------:R-:W-:Y:S01]  /*dd40*/  UMOV UR35, 0x80000020 ;  /* 0x8000002000237882 */ /* 0x000fe20000000000 */
        /* <DEDUP_REMOVED lines=53> */
[----:B------:R-:W-:Y:S01]  /*e0a0*/  MUFU.EX2 R128, R128 ;  /* 0x0000008000807308 */ /* 0x000fe20000000800 */
[----:B--2---:R-:W-:Y:S01]  /*e0b0*/  FADD.FTZ R0, R15, R0 ;  /* 0x000000000f007221 */ /* 0x004fe20000010000 */
[----:B------:R-:W-:Y:S01]  /*e0c0*/  FFMA.FTZ R118, R79, UR4, -R118 ;  /* 0x000000044f767c23 */ /* 0x000fe20008010876 */
[----:B------:R-:W-:-:S05]  /*e0d0*/  PLOP3.LUT P2, PT, PT, PT, UP0, 0x80, 0x0 ;  /* 0x000000000000781c */ /* 0x000fca0003f4f008 */
[----:B------:R-:W-:Y:S01]  /*e0e0*/  MUFU.EX2 R130, R130 ;  /* 0x0000008200827308 */ /* 0x000fe20000000800 */
[C---:B0-----:R-:W-:Y:S01]  /*e0f0*/  F2FP.F16.F32.PACK_AB R15, R76.reuse, R15 ;  /* 0x0000000f4c0f723e */ /* 0x041fe200000000ff */
[----:B------:R-:W-:Y:S01]  /*e100*/  FADD.FTZ R0, R76, R0 ;  /* 0x000000004c007221 */ /* 0x000fe20000010000 */
[----:B------:R-:W-:-:S05]  /*e110*/  F2FP.F16.F32.PACK_AB R76, R20, R19 ;  /* 0x00000013144c723e */ /* 0x000fca00000000ff */
[----:B------:R-:W-:Y:S01]  /*e120*/  MUFU.EX2 R123, R123 ;  /* 0x0000007b007b7308 */ /* 0x000fe20000000800 */
[----:B------:R-:W-:Y:S02]  /*e130*/  WARPGROUP.DEPBAR.LE gsb0, 0x0 ;  /* 0x00008000000079c5 */ /* 0x000fe40000010000 */
[----:B------:R-:W-:-:S05]  /*e140*/  WARPGROUP.ARRIVE ;  /* 0x00000000000079c5 */ /* 0x000fca0000000000 */
[----:B------:R-:W-:Y:S01]  /*e150*/  MUFU.EX2 R78, R120 ;  /* 0x00000078004e7308 */ /* 0x000fe20000000800 */
[----:B------:R-:W-:Y:S01]  /*e160*/  HGMMA.64x96x16.F32 R24, gdesc[UR32].tnspB, R24, gsb0 ;  /* 0x41600000201879f0 */ /* 0x000fe20008000818 */
[----:B------:R-:W-:Y:S02]  /*e170*/  UIADD3 UR32, UR10, 0xc00, URZ ;  /* 0x00000c000a207890 */ /* 0x000fe4000fffe03f */
[----:B------:R-:W-:-:S04]  /*e180*/  UIADD3 UR34, UR11, 0x200, URZ ;  /* 0x000002000b227890 */ /* 0x000fc8000fffe03f */
        /* <DEDUP_REMOVED lines=63> */
[----:B------:R-:W-:Y:S01]  /*e580*/  UIADD3 UR7, UR38, -0x1, URZ ;  /* 0xffffffff26077890 */ /* 0x000fe2000fffe03f */
[-C--:B------:R-:W-:Y:S01]  /*e590*/  FMUL.FTZ R66, R66, R4.reuse ;  /* 0x0000000442427220 */ /* 0x080fe20000410000 */
[----:B------:R-:W-:Y:S01]  /*e5a0*/  MUFU.EX2 R87, R87 ;  /* 0x0000005700577308 */ /* 0x000fe20000000800 */
[-C--:B------:R-:W-:Y:S01]  /*e5b0*/  FMUL.FTZ R67, R67, R4.reuse ;  /* 0x0000000443437220 */ /* 0x080fe20000410000 */
[----:B------:R-:W-:Y:S01]  /*e5c0*/  @!P1 LEA R7, R7, UR37, 0x3 ;  /* 0x0000002507079c11 */ /* 0x000fe2000f8e18ff */
[-C--:B------:R-:W-:Y:S01]  /*e5d0*/  FMUL.FTZ R70, R70, R4.reuse ;  /* 0x0000000446467220 */ /* 0x080fe20000410000 */
[----:B------:R-:W-:Y:S01]  /*e5e0*/  FMUL.FTZ R71, R71, R4 ;  /* 0x0000000447477220 */ /* 0x000fe20000410000 */
[----:B------:R-:W-:Y:S01]  /*e5f0*/  UMOV UR38, UR7 ;  /* 0x0000000700267c82 */ /* 0x000fe20008000000 */
[----:B------:R-:W-:Y:S01]  /*e600*/  UMOV UR7, UR36 ;  /* 0x0000002400077c82 */ /* 0x000fe20008000000 */
        /* <DEDUP_REMOVED lines=19> */
[----:B0-----:R-:W-:Y:S01]  /*e740*/  MUFU.EX2 R7, R115 ;  /* 0x0000007300077308 */ /* 0x001fe20000000800 */
[-C--:B------:R-:W-:Y:S01]  /*e750*/  FMUL.FTZ R49, R49, R131.reuse ;  /* 0x0000008331317220 */ /* 0x080fe20000410000 */
[-C--:B------:R-:W-:Y:S01]  /*e760*/  FMUL.FTZ R52, R52, R131.reuse ;  /* 0x0000008334347220 */ /* 0x080fe20000410000 */
[-C--:B------:R-:W-:Y:S01]  /*e770*/  FMUL.FTZ R53, R53, R131.reuse ;  /* 0x0000008335357220 */ /* 0x080fe20000410000 */
[-C--:B------:R-:W-:Y:S01]  /*e780*/  FMUL.FTZ R56, R56, R131.reuse ;  /* 0x0000008338387220 */ /* 0x080fe20000410000 */
[-C--:B------:R-:W-:Y:S01]  /*e790*/  FMUL.FTZ R57, R57, R131.reuse ;  /* 0x0000008339397220 */ /* 0x080fe20000410000 */
[----:B------:R-:W-:Y:S01]  /*e7a0*/  FMUL.FTZ R60, R60, R131 ;  /* 0x000000833c3c7220 */ /* 0x000fe20000410000 */
[----:B-1----:R-:W-:Y:S01]  /*e7b0*/  F2FP.F16.F32.PACK_AB R12, R6, R5 ;  /* 0x00000005060c723e */ /* 0x002fe200000000ff */
[----:B------:R-:W0:Y:S01]  /*e7c0*/  MUFU.EX2 R13, R77 ;  /* 0x0000004d000d7308 */ /* 0x000e220000000800 */
[-C--:B------:R-:W-:Y:S01]  /*e7d0*/  FMUL.FTZ R61, R61, R131.reuse ;  /* 0x000000833d3d7220 */ /* 0x080fe20000410000 */
[-C--:B------:R-:W-:Y:S01]  /*e7e0*/  FMUL.FTZ R64, R64, R131.reuse ;  /* 0x0000008340407220 */ /* 0x080fe20000410000 */
[-C--:B------:R-:W-:Y:S01]  /*e7f0*/  FMUL.FTZ R65, R65, R131.reuse ;  /* 0x0000008341417220 */ /* 0x080fe20000410000 */
[-C--:B------:R-:W-:Y:S01]  /*e800*/  FMUL.FTZ R68, R68, R131.reuse ;  /* 0x0000008344447220 */ /* 0x080fe20000410000 */
[----:B------:R-:W-:Y:S01]  /*e810*/  FMUL.FTZ R69, R69, R131 ;  /* 0x0000008345457220 */ /* 0x000fe20000410000 */
[----:B------:R-:W-:-:S02]  /*e820*/  IMAD.MOV.U32 R4, RZ, RZ, R74 ;  /* 0x000000ffff047224 */ /* 0x000fc400078e004a */
[----:B------:R-:W1:Y:S08]  /*e830*/  MUFU.EX2 R14, R17 ;  /* 0x00000011000e7308 */ /* 0x000e700000000800 */
[----:B------:R-:W2:Y:S01]  /*e840*/  MUFU.EX2 R15, R129 ;  /* 0x00000081000f7308 */ /* 0x000ea20000000800 */
[----:B0-----:R-:W-:Y:S01]  /*e850*/  FADD.FTZ R0, R13, R0 ;  /* 0x000000000d007221 */ /* 0x001fe20000010000 */
[----:B------:R-:W-:-:S03]  /*e860*/  F2FP.F16.F32.PACK_AB R13, R128, R13 ;  /* 0x0000000d800d723e */ /* 0x000fc600000000ff */
[----:B------:R-:W-:-:S03]  /*e870*/  FADD.FTZ R0, R128, R0 ;  /* 0x0000000080007221 */ /* 0x000fc60000010000 */
[----:B------:R-:W0:Y:S01]  /*e880*/  MUFU.EX2 R77, R122 ;  /* 0x0000007a004d7308 */ /* 0x000e220000000800 */
[C---:B-1----:R-:W-:Y:S01]  /*e890*/  FADD.FTZ R11, R14.reuse, R11 ;  /* 0x0000000b0e0b7221 */ /* 0x042fe20000010000 */
[----:B------:R-:W-:-:S03]  /*e8a0*/  F2FP.F16.F32.PACK_AB R14, R14, R10 ;  /* 0x0000000a0e0e723e */ /* 0x000fc600000000ff */
[----:B------:R-:W-:-:S03]  /*e8b0*/  FADD.FTZ R11, R19, R11 ;  /* 0x0000000b130b7221 */ /* 0x000fc60000010000 */
[----:B------:R-:W1:Y:S01]  /*e8c0*/  MUFU.EX2 R115, R119 ;  /* 0x0000007700737308 */ /* 0x000e620000000800 */
[----:B--2---:R-:W-:Y:S01]  /*e8d0*/  FADD.FTZ R0, R15, R0 ;  /* 0x000000000f007221 */ /* 0x004fe20000010000 */
[----:B------:R-:W-:Y:S01]  /*e8e0*/  FADD.FTZ R11, R20, R11 ;  /* 0x0000000b140b7221 */ /* 0x000fe20000010000 */
[C---:B------:R-:W-:Y:S02]  /*e8f0*/  F2FP.F16.F32.PACK_AB R15, R130.reuse, R15 ;  /* 0x0000000f820f723e */ /* 0x040fe400000000ff */
[----:B------:R-:W-:Y:S01]  /*e900*/  FADD.FTZ R0, R130, R0 ;  /* 0x0000000082007221 */ /* 0x000fe20000010000 */
[----:B------:R-:W-:Y:S02]  /*e910*/  FADD.FTZ R6, R21, R11 ;  /* 0x0000000b15067221 */ /* 0x000fe40000010000 */
[----:B------:R2:W-:Y:S01]  /*e920*/  STSM.16.M88.4 [R2+0x25b00], R12 ;  /* 0x025b000c02007844 */ /* 0x0005e20000000200 */
[----:B0-----:R-:W-:Y:S01]  /*e930*/  FADD.FTZ R0, R77, R0 ;  /* 0x000000004d007221 */ /* 0x001fe20000010000 */
[----:B------:R-:W-:Y:S01]  /*e940*/  FADD.FTZ R6, R78, R6 ;  /* 0x000000064e067221 */ /* 0x000fe20000010000 */
[----:B------:R-:W-:Y:S01]  /*e950*/  MUFU.EX2 R85, R85 ;  /* 0x0000005500557308 */ /* 0x000fe20000000800 */
[C---:B------:R-:W-:Y:S01]  /*e960*/  F2FP.F16.F32.PACK_AB R77, R123.reuse, R77 ;  /* 0x0000004d7b4d723e */ /* 0x040fe200000000ff */
[----:B------:R-:W-:Y:S01]  /*e970*/  FADD.FTZ R5, R123, R0 ;  /* 0x000000007b057221 */ /* 0x000fe20000010000 */
[----:B------:R-:W-:Y:S01]  /*e980*/  FADD.FTZ R6, R112, R6 ;  /* 0x0000000670067221 */ /* 0x000fe20000010000 */
[----:B------:R-:W-:-:S02]  /*e990*/  F2FP.F16.F32.PACK_AB R112, R113, R112 ;  /* 0x000000707170723e */ /* 0x000fc400000000ff */
        /* <DEDUP_REMOVED lines=8> */
[----:B------:R-:W-:Y:S01]  /*ea20*/  FADD.FTZ R6, R117, R6 ;  /* 0x0000000675067221 */ /* 0x000fe20000010000 */
[----:B------:R-:W-:Y:S01]  /*ea30*/  F2FP.F16.F32.PACK_AB R79, R127, R79 ;  /* 0x0000004f7f4f723e */ /* 0x000fe200000000ff */
[----:B------:R-:W3:Y:S01]  /*ea40*/  MUFU.EX2 R91, R94 ;  /* 0x0000005e005b7308 */ /* 0x000ee20000000800 */
[----:B------:R-:W-:Y:S01]  /*ea50*/  FADD.FTZ R5, R7, R5 ;  /* 0x0000000507057221 */ /* 0x000fe20000010000 */
[----:B------:R-:W-:Y:S01]  /*ea60*/  FADD.FTZ R6, R104, R6 ;  /* 0x0000000668067221 */ /* 0x000fe20000010000 */
[----:B------:R-:W-:Y:S01]  /*ea70*/  F2FP.F16.F32.PACK_AB R104, R105, R104 ;  /* 0x000000686968723e */ /* 0x000fe200000000ff */
[----:B------:R4:W-:Y:S01]  /*ea80*/  STSM.16.M88.4 [R2+0x27300], R76 ;  /* 0x0273004c02007844 */ /* 0x0009e20000000200 */
[----:B-1----:R-:W-:Y:S01]  /*ea90*/  FADD.FTZ R5, R115, R5 ;  /* 0x0000000573057221 */ /* 0x002fe20000010000 */
[----:B------:R-:W-:Y:S01]  /*eaa0*/  FADD.FTZ R6, R105, R6 ;  /* 0x0000000669067221 */ /* 0x000fe20000010000 */
[----:B------:R-:W-:Y:S01]  /*eab0*/  F2FP.F16.F32.PACK_AB R105, R106, R3 ;  /* 0x000000036a69723e */ /* 0x000fe200000000ff */
[----:B--2---:R-:W-:Y:S01]  /*eac0*/  MUFU.EX2 R13, R111 ;  /* 0x0000006f000d7308 */ /* 0x004fe20000000800 */
        /* <DEDUP_REMOVED lines=9> */
[----:B------:R-:W-:Y:S01]  /*eb60*/  F2FP.F16.F32.PACK_AB R96, R97, R96 ;  /* 0x000000606160723e */ /* 0x000fe200000000ff */
[----:B------:R4:W-:Y:S01]  /*eb70*/  STSM.16.M88.4 [R2+0x28b00], R112 ;  /* 0x028b007002007844 */ /* 0x0009e20000000200 */
[----:B------:R-:W-:Y:S01]  /*eb80*/  FADD.FTZ R5, R107, R8 ;  /* 0x000000086b057221 */ /* 0x000fe20000010000 */
[----:B------:R-:W-:Y:S01]  /*eb90*/  FADD.FTZ R7, R97, R6 ;  /* 0x0000000661077221 */ /* 0x000fe20000010000 */
[----:B------:R-:W-:Y:S01]  /*eba0*/  F2FP.F16.F32.PACK_AB R106, R109, R108 ;  /* 0x0000006c6d6a723e */ /* 0x000fe200000000ff */
[----:B------:R-:W1:Y:S01]  /*ebb0*/  MUFU.EX2 R121, R121 ;  /* 0x0000007900797308 */ /* 0x000e620000000800 */
[----:B------:R-:W-:Y:S01]  /*ebc0*/  FADD.FTZ R5, R110, R5 ;  /* 0x000000056e057221 */ /* 0x000fe20000010000 */
[----:B------:R-:W-:Y:S01]  /*ebd0*/  FADD.FTZ R8, R100, R7 ;  /* 0x0000000764087221 */ /* 0x000fe20000010000 */
[----:B------:R-:W-:-:S02]  /*ebe0*/  F2FP.F16.F32.PACK_AB R107, R110, R107 ;  /* 0x0000006b6e6b723e */ /* 0x000fc400000000ff */
[----:B------:R-:W-:Y:S01]  /*ebf0*/  FADD.FTZ R6, R98, R5 ;  /* 0x0000000562067221 */ /* 0x000fe20000010000 */
[----:B------:R-:W-:Y:S01]  /*ec00*/  FADD.FTZ R7, R101, R8 ;  /* 0x0000000865077221 */ /* 0x000fe20000010000 */
[C---:B------:R-:W-:Y:S01]  /*ec10*/  F2FP.F16.F32.PACK_AB R97, R99.reuse, R98 ;  /* 0x000000626361723e */ /* 0x040fe200000000ff */
[----:B------:R-:W-:Y:S01]  /*ec20*/  MUFU.EX2 R124, R124 ;  /* 0x0000007c007c7308 */ /* 0x000fe20000000800 */
[----:B------:R-:W-:Y:S01]  /*ec30*/  FADD.FTZ R5, R99, R6 ;  /* 0x0000000663057221 */ /* 0x000fe20000010000 */
[----:B------:R-:W-:Y:S01]  /*ec40*/  FADD.FTZ R8, R88, R7 ;  /* 0x0000000758087221 */ /* 0x000fe20000010000 */
[C---:B------:R-:W-:Y:S01]  /*ec50*/  F2FP.F16.F32.PACK_AB R88, R89.reuse, R88 ;  /* 0x000000585958723e */ /* 0x040fe200000000ff */
[----:B------:R4:W-:Y:S01]  /*ec60*/  STSM.16.M88.4 [R2+0x2a300], R104 ;  /* 0x02a3006802007844 */ /* 0x0009e20000000200 */
[----:B------:R-:W-:Y:S01]  /*ec70*/  FADD.FTZ R6, R102, R5 ;  /* 0x0000000566067221 */ /* 0x000fe20000010000 */
[----:B------:R-:W-:Y:S01]  /*ec80*/  FADD.FTZ R5, R89, R8 ;  /* 0x0000000859057221 */ /* 0x000fe20000010000 */
[----:B0-----:R-:W-:Y:S01]  /*ec90*/  F2FP.F16.F32.PACK_AB R89, R0, R90 ;  /* 0x0000005a0059723e */ /* 0x001fe200000000ff */
[----:B------:R-:W0:Y:S01]  /*eca0*/  MUFU.EX2 R125, R125 ;  /* 0x0000007d007d7308 */ /* 0x000e220000000800 */
[----:B------:R-:W-:Y:S01]  /*ecb0*/  FADD.FTZ R3, R103, R6 ;  /* 0x0000000667037221 */ /* 0x000fe20000010000 */
[----:B------:R-:W-:Y:S01]  /*ecc0*/  FADD.FTZ R6, R92, R5 ;  /* 0x000000055c067221 */ /* 0x000fe20000010000 */
[----:B------:R-:W-:-:S02]  /*ecd0*/  F2FP.F16.F32.PACK_AB R98, R101, R100 ;  /* 0x000000646562723e */ /* 0x000fc400000000ff */
[----:B------:R-:W-:Y:S01]  /*ece0*/  FADD.FTZ R3, R90, R3 ;  /* 0x000000035a037221 */ /* 0x000fe20000010000 */
[----:B------:R-:W-:Y:S02]  /*ecf0*/  F2FP.F16.F32.PACK_AB R99, R103, R102 ;  /* 0x000000666763723e */ /* 0x000fe400000000ff */
[----:B------:R-:W-:Y:S01]  /*ed00*/  MUFU.EX2 R133, R133 ;  /* 0x0000008500857308 */ /* 0x000fe20000000800 */
[----:B------:R-:W-:Y:S01]  /*ed10*/  FADD.FTZ R8, R0, R3 ;  /* 0x0000000300087221 */ /* 0x000fe20000010000 */
[C---:B------:R-:W-:Y:S01]  /*ed20*/  FADD.FTZ R3, R93.reuse, R6 ;  /* 0x000000065d037221 */ /* 0x040fe20000010000 */
[----:B------:R-:W-:Y:S01]  /*ed30*/  F2FP.F16.F32.PACK_AB R90, R93, R92 ;  /* 0x0000005c5d5a723e */ /* 0x000fe200000000ff */
[----:B------:R4:W-:Y:S01]  /*ed40*/  STSM.16.M88.4 [R2+0x2bb00], R96 ;  /* 0x02bb006002007844 */ /* 0x0009e20000000200 */
[----:B---3--:R-:W-:Y:S01]  /*ed50*/  FADD.FTZ R8, R91, R8 ;  /* 0x000000085b087221 */ /* 0x008fe20000010000 */
[----:B------:R-:W-:Y:S01]  /*ed60*/  FADD.FTZ R10, R80, R3 ;  /* 0x00000003500a7221 */ /* 0x000fe20000010000 */
[----:B------:R-:W-:Y:S01]  /*ed70*/  F2FP.F16.F32.PACK_AB R80, R81, R80 ;  /* 0x000000505150723e */ /* 0x000fe200000000ff */
[----:B------:R-:W2:Y:S01]  /*ed80*/  MUFU.EX2 R6, R75 ;  /* 0x0000004b00067308 */ /* 0x000ea20000000800 */
[----:B------:R-:W-:Y:S01]  /*ed90*/  FADD.FTZ R3, R95, R8 ;  /* 0x000000085f037221 */ /* 0x000fe20000010000 */
[----:B------:R-:W-:Y:S01]  /*eda0*/  FADD.FTZ R5, R81, R10 ;  /* 0x0000000a51057221 */ /* 0x000fe20000010000 */
[----:B------:R-:W-:-:S02]  /*edb0*/  F2FP.F16.F32.PACK_AB R91, R95, R91 ;  /* 0x0000005b5f5b723e */ /* 0x000fc400000000ff */
[----:B------:R-:W-:Y:S01]  /*edc0*/  FADD.FTZ R8, R82, R3 ;  /* 0x0000000352087221 */ /* 0x000fe20000010000 */
[C---:B------:R-:W-:Y:S01]  /*edd0*/  F2FP.F16.F32.PACK_AB R81, R83.reuse, R82 ;  /* 0x000000525351723e */ /* 0x040fe200000000ff */
[----:B------:R-:W-:Y:S01]  /*ede0*/  FADD.FTZ R10, R84, R5 ;  /* 0x00000005540a7221 */ /* 0x000fe20000010000 */
[----:B------:R-:W3:Y:S01]  /*edf0*/  MUFU.EX2 R118, R118 ;  /* 0x0000007600767308 */ /* 0x000ee20000000800 */
[----:B------:R-:W-:Y:S01]  /*ee00*/  FADD.FTZ R3, R83, R8 ;  /* 0x0000000853037221 */ /* 0x000fe20000010000 */
[----:B------:R-:W-:Y:S01]  /*ee10*/  F2FP.F16.F32.PACK_AB R82, R85, R84 ;  /* 0x000000545552723e */ /* 0x000fe200000000ff */
[----:B------:R4:W-:Y:S01]  /*ee20*/  STSM.16.M88.4 [R2+0x2d300], R88 ;  /* 0x02d3005802007844 */ /* 0x0009e20000000200 */
[----:B------:R-:W-:Y:S01]  /*ee30*/  F2FP.F16.F32.PACK_AB R83, R87, R86 ;  /* 0x000000565753723e */ /* 0x000fe200000000ff */
[----:B------:R-:W-:Y:S01]  /*ee40*/  FADD.FTZ R0, R86, R3 ;  /* 0x0000000356007221 */ /* 0x000fe20000010000 */
[----:B-1----:R-:W-:Y:S01]  /*ee50*/  F2FP.F16.F32.PACK_AB R12, R121, R72 ;  /* 0x00000048790c723e */ /* 0x002fe200000000ff */
[----:B------:R-:W-:Y:S01]  /*ee60*/  FADD.FTZ R5, R85, R10 ;  /* 0x0000000a55057221 */ /* 0x000fe20000010000 */
[----:B0-----:R-:W-:Y:S01]  /*ee70*/  F2FP.F16.F32.PACK_AB R14, R125, R124 ;  /* 0x0000007c7d0e723e */ /* 0x001fe200000000ff */
[----:B------:R-:W-:Y:S01]  /*ee80*/  FADD.FTZ R0, R87, R0 ;  /* 0x0000000057007221 */ /* 0x000fe20000010000 */
[----:B------:R4:W-:Y:S01]  /*ee90*/  STSM.16.M88.4 [R2+0x2eb00], R80 ;  /* 0x02eb005002007844 */ /* 0x0009e20000000200 */
[----:B------:R-:W-:-:S02]  /*eea0*/  FADD.FTZ R8, R72, R5 ;  /* 0x0000000548087221 */ /* 0x000fc40000010000 */
[----:B------:R-:W-:Y:S01]  /*eeb0*/  FADD.FTZ R3, R13, R0 ;  /* 0x000000000d037221 */ /* 0x000fe20000010000 */
[----:B--2---:R-:W-:Y:S01]  /*eec0*/  F2FP.F16.F32.PACK_AB R13, R6, R13 ;  /* 0x0000000d060d723e */ /* 0x004fe200000000ff */
[----:B------:R-:W-:Y:S01]  /*eed0*/  FADD.FTZ R5, R121, R8 ;  /* 0x0000000879057221 */ /* 0x000fe20000010000 */
[----:B---3--:R-:W-:Y:S01]  /*eee0*/  F2FP.F16.F32.PACK_AB R15, R118, R133 ;  /* 0x00000085760f723e */ /* 0x008fe200000000ff */
[----:B------:R-:W-:Y:S02]  /*eef0*/  FADD.FTZ R0, R6, R3 ;  /* 0x0000000306007221 */ /* 0x000fe40000010000 */
[----:B------:R-:W-:Y:S01]  /*ef00*/  FADD.FTZ R8, R124, R5 ;  /* 0x000000057c087221 */ /* 0x000fe20000010000 */
[----:B------:R-:W-:Y:S01]  /*ef10*/  IMAD.MOV.U32 R5, RZ, RZ, R9 ;  /* 0x000000ffff057224 */ /* 0x000fe200078e0009 */
[----:B------:R4:W-:Y:S01]  /*ef20*/  STSM.16.M88.4 [R2+0x30300], R12 ;  /* 0x0303000c02007844 */ /* 0x0009e20000000200 */
[----:B------:R-:W-:Y:S01]  /*ef30*/  FADD.FTZ R0, R133, R0 ;  /* 0x0000000085007221 */ /* 0x000fe20000010000 */
[----:B------:R-:W-:Y:S01]  /*ef40*/  FADD.FTZ R3, R125, R8 ;  /* 0x000000087d037221 */ /* 0x000fe20000010000 */
[----:B------:R-:W-:Y:S01]  /*ef50*/  @!PT LDS RZ, [RZ] ;  /* 0x00000000fffff984 */ /* 0x000fe20000000800 */
[----:B------:R-:W-:Y:S01]  /*ef60*/  @!PT LDS RZ, [RZ] ;  /* 0x00000000fffff984 */ /* 0x000fe20000000800 */
[----:B------:R-:W-:Y:S01]  /*ef70*/  @!PT LDS RZ, [RZ] ;  /* 0x00000000fffff984 */ /* 0x000fe20000000800 */
[----:B------:R-:W-:Y:S01]  /*ef80*/  @!PT LDS RZ, [RZ] ;  /* 0x00000000fffff984 */ /* 0x000fe20000000800 */
[----:B------:R0:W-:Y:S06]  /*ef90*/  MEMBAR.ALL.CTA ;  /* 0x0000000000007992 */ /* 0x0001ec0000008000 */
[----:B0-----:R-:W0:Y:S01]  /*efa0*/  FENCE.VIEW.ASYNC.S ;  /* 0x00000000000073c6 */ /* 0x001e220000000000 */
[----:B------:R-:W-:Y:S01]  /*efb0*/  FADD.FTZ R0, R118, R0 ;  /* 0x0000000076007221 */ /* 0x000fe20000010000 */
[----:B0-----:R-:W-:Y:S01]  /*efc0*/  NOP ;  /* 0x0000000000007918 */ /* 0x001fe20000000000 */
[----:B------:R-:W-:Y:S05]  /*efd0*/  @P2 BRA `(.L_x_11467) ;  /* 0xffffffbc00e82947 */ /* 0x000fea000383ffff */
.L_x_11458:
[----:B------:R-:W-:Y:S06]  /*efe0*/  BAR.ARV 0x8, 0x200 ;  /* 0x0208000000007b1d */ /* 0x000fec0000002000 */
[----:B------:R-:W-:Y:S05]  /*eff0*/  @!P0 BRA `(.L_x_11468) ;  /* 0x0000000000048947 */ /* 0x000fea0003800000 */
[----:B------:R-:W-:Y:S01]  /*f000*/  BPT.TRAP 0x1 ;  /* 0x000000040000795c */ /* 0x000fe20000300000 */
.L_x_11468:
[----:B------:R-:W-:Y:S01]  /*f010*/  ULEA UR6, UR36, UR37, 0x3 ;  /* 0x0000002524067291 */ /* 0x000fe2000f8e183f */
[----:B------:R-:W-:-:S05]  /*f020*/  IMAD.U32 R4, RZ, RZ, UR60 ;  /* 0x0000003cff047e24 */ /* 0x000fca000f8e00ff */
[----:B------:R-:W-:-:S04]  /*f030*/  SHF.L.U32 R4, R4, 0x1f, RZ ;  /* 0x0000001f04047819 */ /* 0x000fc800000006ff */
[----:B------:R1:W2:Y:S01]  /*f040*/  SYNCS.PHASECHK.TRANS64.TRYWAIT P2, [UR6+0x31c50], R4 ;  /* 0x031c5004ff0075a7 */ /* 0x0002a20008040146 */
[----:B------:R-:W-:Y:S05]  /*f050*/  @!P0 BRA `(.L_x_11469) ;  /* 0x0000000000048947 */ /* 0x000fea0003800000 */
[----:B------:R-:W-:Y:S01]  /*f060*/  BPT.TRAP 0x1 ;  /* 0x000000040000795c */ /* 0x000fe20000300000 */
.L_x_11469:
[----:B--2---:R-:W-:Y:S05]  /*f070*/  @P2 BRA `(.L_x_11470) ;  /* 0x0000000000082947 */ /* 0x004fea0003800000 */
[----:B------:R-:W2:Y:S02]  /*f080*/  SYNCS.PHASECHK.TRANS64.TRYWAIT P0, [UR6+0x31c50], R4 ;  /* 0x031c5004ff0075a7 */ /* 0x000ea40008000146 */
[----:B--2---:R-:W-:Y:S05]  /*f090*/  @!P0 BRA `(.L_x_11471) ;  /* 0x000000a8006c8947 */ /* 0x004fea0003800000 */
.L_x_11470:
[----:B------:R-:W-:Y:S01]  /*f0a0*/  UIADD3 UR37, UR37, 0x200, URZ ;  /* 0x0000020025257890 */ /* 0x000fe2000fffe03f */
[----:B--2---:R-:W2:Y:S01]  /*f0b0*/  LDL.LU R5, [R1+0x18] ;  /* 0x0000180001057983 */ /* 0x004ea20000300800 */
[----:B------:R-:W-:Y:S01]  /*f0c0*/  ULOP3.LUT UR61, UR61, 0x10000, URZ, 0xfc, !UPT ;  /* 0x000100003d3d7892 */ /* 0x000fe2000f8efc3f */
[----:B------:R-:W-:Y:S01]  /*f0d0*/  WARPGROUP.ARRIVE ;  /* 0x00000000000079c5 */ /* 0x000fe20000000000 */
[----:B------:R-:W-:Y:S01]  /*f0e0*/  USHF.R.U32.HI UR37, URZ, 0x4, UR37 ;  /* 0x000000043f257899 */ /* 0x000fe20008011625 */
[----:B-1----:R-:W1:Y:S01]  /*f0f0*/  SHFL.BFLY PT, R4, R3, 0x2, 0x1f ;  /* 0x0c401f0003047f89 */ /* 0x002e6200000e0000 */
[----:B------:R-:W-:Y:S01]  /*f100*/  UMOV UR9, 0xc0000010 ;  /* 0xc000001000097882 */ /* 0x000fe20000000000 */
[----:B------:R-:W-:Y:S01]  /*f110*/  UMOV UR11, 0x80000020 ;  /* 0x80000020000b7882 */ /* 0x000fe20000000000 */
[----:B------:R-:W-:Y:S01]  /*f120*/  ULOP3.LUT UR37, UR37, 0x3fff, URZ, 0xc0, !UPT ;  /* 0x00003fff25257892 */ /* 0x000fe2000f8ec03f */
[----:B------:R-:W-:Y:S01]  /*f130*/  IMAD.MOV.U32 R8, RZ, RZ, RZ ;  /* 0x000000ffff087224 */ /* 0x000fe200078e00ff */
[----:B------:R-:W-:Y:S01]  /*f140*/  UMOV UR8, UR61 ;  /* 0x0000003d00087c82 */ /* 0x000fe20008000000 */
[----:B0---4-:R-:W-:Y:S01]  /*f150*/  IMAD.U32 R14, RZ, RZ, UR4 ;  /* 0x00000004ff0e7e24 */ /* 0x011fe2000f8e00ff */
        /* <DEDUP_REMOVED lines=8> */
[----:B-1----:R-:W-:Y:S01]  /*f1e0*/  FADD.FTZ R4, R4, R3 ;  /* 0x0000000304047221 */ /* 0x002fe20000010000 */
[----:B------:R-:W-:Y:S01]  /*f1f0*/  UMOV UR9, 0xc0000010 ;  /* 0xc000001000097882 */ /* 0x000fe20000000000 */
[----:B------:R-:W-:Y:S01]  /*f200*/  UMOV UR11, 0x80000020 ;  /* 0x80000020000b7882 */ /* 0x000fe20000000000 */
[----:B------:R-:W-:Y:S01]  /*f210*/  IMAD.MOV.U32 R3, RZ, RZ, -0x800000 ;  /* 0xff800000ff037424 */ /* 0x000fe200078e00ff */
        /* <DEDUP_REMOVED lines=15> */
[----:B--2---:R-:W-:Y:S02]  /*f310*/  R2UR UR7, R5 ;  /* 0x00000000050772ca */ /* 0x004fe400000e0000 */
[----:B------:R-:W0:Y:S11]  /*f320*/  SHFL.BFLY PT, R5, R0, 0x2, 0x1f ;  /* 0x0c401f0000057f89 */ /* 0x000e3600000e0000 */
[----:B------:R-:W-:Y:S01]  /*f330*/  UIADD3 UR7, UR7, 0x1, URZ ;  /* 0x0000000107077890 */ /* 0x000fe2000fffe03f */
[----:B0-----:R-:W-:Y:S01]  /*f340*/  FADD.FTZ R6, R5, R0 ;  /* 0x0000000005067221 */ /* 0x001fe20000010000 */
[----:B------:R-:W-:Y:S01]  /*f350*/  IMAD.MOV.U32 R0, RZ, RZ, -0x800000 ;  /* 0xff800000ff007424 */ /* 0x000fe200078e00ff */
[----:B------:R-:W0:Y:S04]  /*f360*/  SHFL.BFLY PT, R5, R4, 0x1, 0x1f ;  /* 0x0c201f0004057f89 */ /* 0x000e2800000e0000 */
[----:B------:R-:W1:Y:S01]  /*f370*/  SHFL.BFLY PT, R7, R6, 0x1, 0x1f ;  /* 0x0c201f0006077f89 */ /* 0x000e6200000e0000 */
[----:B------:R-:W-:-:S02]  /*f380*/  WARPGROUP.DEPBAR.LE gsb0, 0x0 ;  /* 0x00008000000079c5 */ /* 0x000fc40000010000 */
[----:B------:R-:W-:Y:S01]  /*f390*/  WARPGROUP.ARRIVE ;  /* 0x00000000000079c5 */ /* 0x000fe20000000000 */
[----:B0-----:R-:W-:Y:S01]  /*f3a0*/  FADD.FTZ R11, R4, R5 ;  /* 0x00000005040b7221 */ /* 0x001fe20000010000 */
[----:B------:R-:W-:Y:S01]  /*f3b0*/  IMAD.U32 R4, RZ, RZ, UR4 ;  /* 0x00000004ff047e24 */ /* 0x000fe2000f8e00ff */
[----:B------:R-:W-:-:S03]  /*f3c0*/  USEL UR4, URZ, 0x1, UP0 ;  /* 0x000000013f047887 */ /* 0x000fc60008000000 */
[----:B------:R-:W-:Y:S01]  /*f3d0*/  HGMMA.64x96x16.F32 R24, gdesc[UR8].tnspB, R24, gsb0 ;  /* 0x41600000081879f0 */ /* 0x000fe20008000818 */
[----:B------:R-:W-:Y:S01]  /*f3e0*/  UIADD3 UR8, UR61, 0x600, URZ ;  /* 0x000006003d087890 */ /* 0x000fe2000fffe03f */
[----:B------:R-:W-:Y:S01]  /*f3f0*/  FSETP.NE.FTZ.AND P0, PT, R11, RZ, PT ;  /* 0x000000ff0b00720b */ /* 0x000fe20003f15000 */
[----:B------:R-:W-:Y:S01]  /*f400*/  UIADD3 UR10, UR5, 0x100, URZ ;  /* 0x00000100050a7890 */ /* 0x000fe2000fffe03f */
[----:B-1----:R-:W-:Y:S01]  /*f410*/  FADD.FTZ R12, R6, R7 ;  /* 0x00000007060c7221 */ /* 0x002fe20000010000 */
[----:B------:R-:W-:Y:S01]  /*f420*/  UMOV UR9, 0xc0000010 ;  /* 0xc000001000097882 */ /* 0x000fe20000000000 */
[----:B------:R-:W-:Y:S01]  /*f430*/  UMOV UR11, 0x80000020 ;  /* 0x80000020000b7882 */ /* 0x000fe20000000000 */
[----:B------:R-:W-:Y:S01]  /*f440*/  IMAD.U32 R6, RZ, RZ, UR6 ;  /* 0x00000006ff067e24 */ /* 0x000fe2000f8e00ff */
[----:B------:R-:W-:Y:S01]  /*f450*/  ULOP3.LUT UR60, UR60, UR4, URZ, 0x3c, !UPT ;  /* 0x000000043c3c7292 */ /* 0x000fe2000f8e3c3f */
[----:B------:R-:W-:Y:S01]  /*f460*/  FSETP.NE.FTZ.AND P2, PT, R12, RZ, PT ;  /* 0x000000ff0c00720b */ /* 0x000fe20003f55000 */
[----:B------:R-:W-:-:S02]  /*f470*/  IMAD.MOV.U32 R5, RZ, RZ, RZ ;  /* 0x000000ffff057224 */ /* 0x000fc400078e00ff */
[----:B------:R-:W-:-:S03]  /*f480*/  @!P1 VIADD R6, R6, 0x31c60 ;  /* 0x00031c6006069836 */ /* 0x000fc60000000000 */
[----:B------:R-:W0:Y:S01]  /*f490*/  @P0 MUFU.LG2 R7, R11 ;  /* 0x0000000b00070308 */ /* 0x000e220000000c00 */
[----:B------:R-:W-:Y:S01]  /*f4a0*/  @P0 FMUL.FTZ R4, R4, 0.69314718246459960938 ;  /* 0x3f31721804040820 */ /* 0x000fe20000410000 */
[----:B------:R-:W-:-:S05]  /*f4b0*/  @!P1 PRMT R6, RZ, 0x654, R6 ;  /* 0x00000654ff069816 */ /* 0x000fca0000000006 */
[----:B------:R-:W-:Y:S01]  /*f4c0*/  @P2 FMUL.FTZ R14, R14, 0.69314718246459960938 ;  /* 0x3f3172180e0e2820 */ /* 0x000fe20000410000 */
[----:B------:R-:W1:Y:S08]  /*f4d0*/  @P2 MUFU.LG2 R10, R12 ;  /* 0x0000000c000a2308 */ /* 0x000e700000000c00 */
[----:B------:R1:W2:Y:S01]  /*f4e0*/  @P0 MUFU.RCP R5, R11 ;  /* 0x0000000b00050308 */ /* 0x0002a20000001000 */
[----:B0-----:R-:W-:-:S04]  /*f4f0*/  @P0 FMUL.FTZ R7, R7, 0.69314718246459960938 ;  /* 0x3f31721807070820 */ /* 0x001fc80000410000 */
[----:B------:R-:W-:Y:S01]  /*f500*/  @P0 FFMA.FTZ R0, R4, R9, R7 ;  /* 0x0000000904000223 */ /* 0x000fe20000010007 */
[----:B------:R-:W-:Y:S01]  /*f510*/  IMAD.U32 R4, RZ, RZ, UR7 ;  /* 0x00000007ff047e24 */ /* 0x000fe2000f8e00ff */
[----:B------:R-:W-:Y:S01]  /*f520*/  PLOP3.LUT P0, PT, PT, PT, PT, 0x8, 0x0 ;  /* 0x000000000000781c */ /* 0x000fe20003f0e170 */
[----:B------:R-:W0:Y:S01]  /*f530*/  @P2 MUFU.RCP R8, R12 ;  /* 0x0000000c00082308 */ /* 0x000e220000001000 */
[----:B-1----:R-:W-:Y:S02]  /*f540*/  @P2 FMUL.FTZ R11, R10, 0.69314718246459960938 ;  /* 0x3f3172180a0b2820 */ /* 0x002fe40000410000 */
[----:B------:R1:W-:Y:S02]  /*f550*/  STL [R1+0x18], R4 ;  /* 0x0000180401007387 */ /* 0x0003e40000100800 */
        /* <DEDUP_REMOVED lines=82> */
.L_x_11441:
[----:B------:R-:W0:Y:S08]  /*fa80*/  S2UR UR4, SR_CgaCtaId ;  /* 0x00000000000479c3 */ /* 0x000e300000008800 */
[----:B------:R-:W-:Y:S06]  /*fa90*/  BAR.SYNC.DEFER_BLOCKING 0x5, 0x200 ;  /* 0x0148000000007b1d */ /* 0x000fec0000010000 */
[----:B------:R-:W-:Y:S01]  /*faa0*/  UMOV UR37, 0x400 ;  /* 0x0000040000257882 */ /* 0x000fe20000000000 */
[----:B------:R-:W-:Y:S01]  /*fab0*/  BSSY B0, `(.L_x_11472) ;  /* 0x00002c8000007945 */ /* 0x000fe20003800000 */
[----:B0-----:R-:W-:-:S09]  /*fac0*/  ULEA UR37, UR4, UR37, 0x18 ;  /* 0x0000002504257291 */ /* 0x001fd2000f8ec03f */
[----:B------:R-:W0:Y:S02]  /*fad0*/  LDS.128 R4, [UR37+0x31cd0] ;  /* 0x031cd025ff047984 */ /* 0x000e240008000c00 */
[----:B0-----:R-:W-:Y:S02]  /*fae0*/  R2UR UR5, R5 ;  /* 0x00000000050572ca */ /* 0x001fe400000e0000 */
[----:B------:R-:W-:Y:S01]  /*faf0*/  R2UR UR6, R6 ;  /* 0x00000000060672ca */ /* 0x000fe200000e0000 */
[----:B------:R-:W-:Y:S06]  /*fb00*/  BAR.ARV 0x4, 0x200 ;  /* 0x0108000000007b1d */ /* 0x000fec0000002000 */
[----:B------:R-:W-:Y:S08]  /*fb10*/  @P0 BRA `(.L_x_11473) ;  /* 0x0000001c00dc0947 */ /* 0x000ff00003800000 */
[----:B------:R-:W2:Y:S01]  /*fb20*/  LDL.LU R9, [R1+0x14] ;  /* 0x0000140001097983 */ /* 0x000ea20000300800 */
[----:B------:R-:W0:Y:S01]  /*fb30*/  S2UR UR4, SR_SWINHI ;  /* 0x00000000000479c3 */ /* 0x000e220000002f00 */
[----:B------:R-:W-:Y:S01]  /*fb40*/  R2UR UR7, R150 ;  /* 0x00000000960772ca */ /* 0x000fe200000e0000 */
[----:B------:R-:W-:Y:S01]  /*fb50*/  ULDC.64 UR10, c[0x0][0xc00] ;  /* 0x00030000000a7ab9 */ /* 0x000fe20000000a00 */
[----:B------:R-:W3:Y:S01]  /*fb60*/  LDL R8, [R1+0x40] ;  /* 0x0000400001087983 */ /* 0x000ee20000100800 */
[----:B------:R-:W-:-:S03]  /*fb70*/  F2FP.F16.F32.PACK_AB R30, R69, R68 ;  /* 0x00000044451e723e */ /* 0x000fc600000000ff */
[----:B------:R-:W4:Y:S01]  /*fb80*/  LDL R82, [R1+0x8] ;  /* 0x0000080001527983 */ /* 0x000f220000100800 */
[----:B------:R-:W-:Y:S01]  /*fb90*/  ULDC.64 UR16, c[0x0][0x208] ;  /* 0x0000820000107ab9 */ /* 0x000fe20000000a00 */
[----:B------:R-:W-:Y:S02]  /*fba0*/  R2UR UR15, R147 ;  /* 0x00000000930f72ca */ /* 0x000fe400000e0000 */
[----:B------:R-:W-:Y:S02]  /*fbb0*/  R2UR UR13, R23 ;  /* 0x00000000170d72ca */ /* 0x000fe400000e0000 */
[----:B------:R-:W-:Y:S01]  /*fbc0*/  R2UR UR14, R149 ;  /* 0x00000000950e72ca */ /* 0x000fe200000e0000 */
[----:B------:R-:W-:Y:S01]  /*fbd0*/  UMOV UR8, UR37 ;  /* 0x0000002500087c82 */ /* 0x000fe20008000000 */
[----:B0-----:R-:W-:Y:S01]  /*fbe0*/  UMOV UR9, UR4 ;  /* 0x0000000400097c82 */ /* 0x001fe20008000000 */
[----:B------:R-:W-:Y:S02]  /*fbf0*/  IMAD.U32 R4, RZ, RZ, UR8 ;  /* 0x00000008ff047e24 */ /* 0x000fe4000f8e00ff */
[----:B------:R-:W-:Y:S01]  /*fc00*/  IMAD.U32 R5, RZ, RZ, UR9 ;  /* 0x00000009ff057e24 */ /* 0x000fe2000f8e00ff */
[----:B------:R-:W-:-:S02]  /*fc10*/  ULDC.64 UR8, c[0x0][0xc00] ;  /* 0x0003000000087ab9 */ /* 0x000fc40000000a00 */
[----:B------:R-:W-:Y:S01]  /*fc20*/  UIMAD.WIDE UR8, UR7, 0x4, UR8 ;  /* 0x00000004070878a5 */ /* 0x000fe2000f8e0208 */
[----:B------:R-:W-:Y:S01]  /*fc30*/  BAR.SYNC.DEFER_BLOCKING 0x1, 0x180 ;  /* 0x0046000000007b1d */ /* 0x000fe20000010000 */
[----:B--2---:R-:W-:Y:S01]  /*fc40*/  R2UR UR12, R9 ;  /* 0x00000000090c72ca */ /* 0x004fe200000e0000 */
[----:B---3--:R-:W-:-:S04]  /*fc50*/  IMAD.WIDE R8, R8, 0x2, R4 ;  /* 0x0000000208087825 */ /* 0x008fc800078e0204 */
[----:B------:R-:W-:Y:S01]  /*fc60*/  UMOV UR18, 0x9b8 ;  /* 0x000009b800127882 */ /* 0x000fe20000000000 */
[----:B----4-:R-:W-:Y:S02]  /*fc70*/  R2UR UR19, R82 ;  /* 0x00000000521372ca */ /* 0x010fe400000e0000 */
[C---:B------:R-:W-:Y:S02]  /*fc80*/  IADD3 R19, P4, R8.reuse, 0x20, RZ ;  /* 0x0000002008137810 */ /* 0x040fe40007f9e0ff */
[C---:B------:R-:W-:Y:S02]  /*fc90*/  IADD3 R29, P3, R8.reuse, 0x3000, RZ ;  /* 0x00003000081d7810 */ /* 0x040fe40007f7e0ff */
[----:B------:R-:W-:Y:S01]  /*fca0*/  LOP3.LUT R6, R19, 0x180, RZ, 0xc0, !PT ;  /* 0x0000018013067812 */ /* 0x000fe200078ec0ff */
[--C-:B------:R-:W-:Y:S01]  /*fcb0*/  IMAD.X R27, RZ, RZ, R9.reuse, P4 ;  /* 0x000000ffff1b7224 */ /* 0x100fe200020e0609 */
[----:B------:R-:W-:Y:S01]  /*fcc0*/  LOP3.LUT R11, R8, 0x180, RZ, 0xc0, !PT ;  /* 0x00000180080b7812 */ /* 0x000fe200078ec0ff */
[----:B------:R-:W-:Y:S01]  /*fcd0*/  IMAD.X R25, RZ, RZ, R9, P3 ;  /* 0x000000ffff197224 */ /* 0x000fe200018e0609 */
[----:B------:R-:W-:-:S02]  /*fce0*/  LOP3.LUT R10, R29, 0x180, RZ, 0xc0, !PT ;  /* 0x000001801d0a7812 */ /* 0x000fc400078ec0ff */
[C---:B------:R-:W-:Y:S02]  /*fcf0*/  IADD3 R79, P1, R8.reuse, 0x6000, RZ ;  /* 0x00006000084f7810 */ /* 0x040fe40007f3e0ff */
[----:B------:R-:W-:Y:S02]  /*fd00*/  IADD3 R81, P0, R8, 0x6020, RZ ;  /* 0x0000602008517810 */ /* 0x000fe40007f1e0ff */
[----:B------:R-:W-:Y:S01]  /*fd10*/  SHF.R.U64 R6, R6, 0x3, RZ ;  /* 0x0000000306067819 */ /* 0x000fe200000012ff */
[--C-:B------:R-:W-:Y:S01]  /*fd20*/  IMAD.X R13, RZ, RZ, R9.reuse, P1 ;  /* 0x000000ffff0d7224 */ /* 0x100fe200008e0609 */
[----:B------:R-:W-:Y:S01]  /*fd30*/  IADD3 R31, P2, R8, 0x3020, RZ ;  /* 0x00003020081f7810 */ /* 0x000fe20007f5e0ff */
[--C-:B------:R-:W-:Y:S01]  /*fd40*/  IMAD.X R15, RZ, RZ, R9.reuse, P0 ;  /* 0x000000ffff0f7224 */ /* 0x100fe200000e0609 */
[----:B------:R-:W-:Y:S02]  /*fd50*/  SHF.R.U64 R11, R11, 0x3, RZ ;  /* 0x000000030b0b7819 */ /* 0x000fe400000012ff */
[----:B------:R-:W-:Y:S01]  /*fd60*/  SHF.R.U64 R10, R10, 0x3, RZ ;  /* 0x000000030a0a7819 */ /* 0x000fe200000012ff */
[----:B------:R-:W-:Y:S01]  /*fd70*/  IMAD.X R17, RZ, RZ, R9, P2 ;  /* 0x000000ffff117224 */ /* 0x000fe200010e0609 */
[----:B------:R-:W-:-:S02]  /*fd80*/  LOP3.LUT R26, R6, R19, RZ, 0x3c, !PT ;  /* 0x00000013061a7212 */ /* 0x000fc400078e3cff */
[----:B------:R-:W-:Y:S02]  /*fd90*/  LOP3.LUT R12, R79, 0x180, RZ, 0xc0, !PT ;  /* 0x000001804f0c7812 */ /* 0x000fe400078ec0ff */
[----:B------:R-:W-:Y:S02]  /*fda0*/  LOP3.LUT R14, R81, 0x180, RZ, 0xc0, !PT ;  /* 0x00000180510e7812 */ /* 0x000fe400078ec0ff */
[----:B------:R-:W-:Y:S02]  /*fdb0*/  LOP3.LUT R8, R11, R8, RZ, 0x3c, !PT ;  /* 0x000000080b087212 */ /* 0x000fe400078e3cff */
[----:B------:R-:W-:Y:S02]  /*fdc0*/  LOP3.LUT R6, R31, 0x180, RZ, 0xc0, !PT ;  /* 0x000001801f067812 */ /* 0x000fe400078ec0ff */
[----:B------:R-:W-:Y:S02]  /*fdd0*/  LOP3.LUT R24, R10, R29, RZ, 0x3c, !PT ;  /* 0x0000001d0a187212 */ /* 0x000fe400078e3cff */
[----:B------:R-:W-:-:S02]  /*fde0*/  SHF.R.U64 R12, R12, 0x3, RZ ;  /* 0x000000030c0c7819 */ /* 0x000fc400000012ff */
[----:B------:R-:W-:Y:S02]  /*fdf0*/  SHF.R.U64 R14, R14, 0x3, RZ ;  /* 0x000000030e0e7819 */ /* 0x000fe400000012ff */
[----:B------:R-:W-:Y:S02]  /*fe00*/  MOV R29, R8 ;  /* 0x00000008001d7202 */ /* 0x000fe40000000f00 */
[----:B------:R-:W-:Y:S02]  /*fe10*/  SHF.R.U64 R6, R6, 0x3, RZ ;  /* 0x0000000306067819 */ /* 0x000fe400000012ff */
[----:B------:R-:W-:Y:S02]  /*fe20*/  F2FP.F16.F32.PACK_AB R8, R21, R20 ;  /* 0x000000141508723e */ /* 0x000fe400000000ff */
[----:B------:R-:W-:Y:S02]  /*fe30*/  F2FP.F16.F32.PACK_AB R9, R75, R74 ;  /* 0x0000004a4b09723e */ /* 0x000fe400000000ff */
[----:B------:R-:W-:-:S02]  /*fe40*/  F2FP.F16.F32.PACK_AB R10, R73, R72 ;  /* 0x00000048490a723e */ /* 0x000fc400000000ff */
[----:B------:R-:W-:Y:S02]  /*fe50*/  F2FP.F16.F32.PACK_AB R11, R77, R76 ;  /* 0x0000004c4d0b723e */ /* 0x000fe400000000ff */
[----:B------:R-:W-:Y:S02]  /*fe60*/  MOV R28, R26 ;  /* 0x0000001a001c7202 */ /* 0x000fe40000000f00 */
[----:B------:R-:W-:Y:S01]  /*fe70*/  MOV R80, R24 ;  /* 0x0000001800507202 */ /* 0x000fe20000000f00 */
[----:B------:R0:W-:Y:S01]  /*fe80*/  STSM.16.M88.4 [R29], R8 ;  /* 0x000000081d007844 */ /* 0x0001e20000000200 */
[----:B------:R-:W-:Y:S02]  /*fe90*/  LOP3.LUT R12, R12, R79, RZ, 0x3c, !PT ;  /* 0x0000004f0c0c7212 */ /* 0x000fe400078e3cff */
[----:B------:R-:W-:Y:S02]  /*fea0*/  LOP3.LUT R14, R14, R81, RZ, 0x3c, !PT ;  /* 0x000000510e0e7212 */ /* 0x000fe400078e3cff */
[----:B------:R-:W-:-:S02]  /*feb0*/  F2FP.F16.F32.PACK_AB R24, R33, R32 ;  /* 0x000000202118723e */ /* 0x000fc400000000ff */
[----:B------:R-:W-:Y:S02]  /*fec0*/  F2FP.F16.F32.PACK_AB R25, R35, R34 ;  /* 0x000000222319723e */ /* 0x000fe400000000ff */
[----:B------:R-:W-:Y:S02]  /*fed0*/  F2FP.F16.F32.PACK_AB R26, R37, R36 ;  /* 0x00000024251a723e */ /* 0x000fe400000000ff */
[----:B------:R-:W-:Y:S02]  /*fee0*/  F2FP.F16.F32.PACK_AB R27, R39, R38 ;  /* 0x00000026271b723e */ /* 0x000fe400000000ff */
[----:B------:R-:W-:Y:S02]  /*fef0*/  LOP3.LUT R16, R6, R31, RZ, 0x3c, !PT ;  /* 0x0000001f06107212 */ /* 0x000fe400078e3cff */
[----:B------:R-:W-:Y:S01]  /*ff00*/  MOV R6, R12 ;  /* 0x0000000c00067202 */ /* 0x000fe20000000f00 */
[----:B------:R1:W-:Y:S01]  /*ff10*/  STSM.16.M88.4 [R28], R24 ;  /* 0x000000181c007844 */ /* 0x0003e20000000200 */
[----:B------:R-:W-:-:S02]  /*ff20*/  MOV R19, R14 ;  /* 0x0000000e00137202 */ /* 0x000fc40000000f00 */
[----:B0-----:R-:W-:Y:S02]  /*ff30*/  F2FP.F16.F32.PACK_AB R8, R41, R40 ;  /* 0x000000282908723e */ /* 0x001fe400000000ff */
[----:B------:R-:W-:Y:S02]  /*ff40*/  F2FP.F16.F32.PACK_AB R9, R43, R42 ;  /* 0x0000002a2b09723e */ /* 0x000fe400000000ff */
[----:B------:R-:W-:Y:S02]  /*ff50*/  F2FP.F16.F32.PACK_AB R10, R45, R44 ;  /* 0x0000002c2d0a723e */ /* 0x000fe400000000ff */
[----:B------:R-:W-:Y:S02]  /*ff60*/  F2FP.F16.F32.PACK_AB R11, R47, R46 ;  /* 0x0000002e2f0b723e */ /* 0x000fe400000000ff */
[----:B------:R-:W-:Y:S01]  /*ff70*/  MOV R79, R16 ;  /* 0x00000010004f7202 */ /* 0x000fe20000000f00 */
[----:B------:R-:W-:Y:S01]  /*ff80*/  IMAD.U32 R16, RZ, RZ, UR8 ;  /* 0x00000008ff107e24 */ /* 0x000fe2000f8e00ff */
[----:B------:R-:W-:Y:S01]  /*ff90*/  F2FP.F16.F32.PACK_AB R12, R49, R48 ;  /* 0x00000030310c723e */ /* 0x000fe200000000ff */
[----:B------:R-:W-:Y:S01]  /*ffa0*/  STSM.16.M88.4 [R80], R8 ;  /* 0x0000000850007844 */ /* 0x000fe20000000200 */
[----:B------:R-:W-:Y:S01]  /*ffb0*/  F2FP.F16.F32.PACK_AB R13, R51, R50 ;  /* 0x00000032330d723e */ /* 0x000fe200000000ff */
[----:B------:R-:W-:Y:S01]  /*ffc0*/  IMAD.U32 R17, RZ, RZ, UR9 ;  /* 0x00000009ff117e24 */ /* 0x000fe2000f8e00ff */
[----:B------:R-:W-:Y:S01]  /*ffd0*/  F2FP.F16.F32.PACK_AB R14, R53, R52 ;  /* 0x00000034350e723e */ /* 0x000fe200000000ff */
[----:B------:R-:W-:Y:S01]  /*ffe0*/  ULDC.64 UR8, c[0x0][0xc08] ;  /* 0x0003020000087ab9 */ /* 0x000fe20000000a00 */
[----:B------:R-:W-:-:S02]  /*fff0*/  F2FP.F16.F32.PACK_AB R15, R55, R54 ;  /* 0x00000036370f723e */ /* 0x000fc400000000ff */
[----:B-1----:R-:W-:Y:S02]  /*10000*/  F2FP.F16.F32.PACK_AB R24, R57, R56 ;  /* 0x000000383918723e */ /* 0x002fe400000000ff */
        /* <DEDUP_REMOVED lines=27> */
[----:B------:R-:W-:-:S03]  /*101c0*/  IMAD.U32 R9, RZ, RZ, UR9 ;  /* 0x00000009ff097e24 */ /* 0x000fc6000f8e00ff */
        /* <DEDUP_REMOVED lines=12> */
[----:B------:R-:W-:Y:S01]  /*10290*/  USEL UR17, UR12, URZ, !UP0 ;  /* 0x0000003f0c117287 */ /* 0x000fe2000c000000 */
[----:B0-----:R-:W-:Y:S01]  /*102a0*/  @P1 IMAD.HI.U32 R8, R25, R10, RZ ;  /* 0x0000000a19081227 */ /* 0x001fe200078e00ff */
[----:B------:R-:W-:Y:S01]  /*102b0*/  ULDC.64 UR8, c[0x0][UR18+0x218] ;  /* 0x0000860012087abb */ /* 0x000fe20008000a00 */
[----:B------:R-:W-:Y:S01]  /*102c0*/  UIMAD UR11, UR11, UR7, URZ ;  /* 0x000000070b0b72a4 */ /* 0x000fe2000f8e023f */
[----:B------:R-:W-:Y:S01]  /*102d0*/  ULDC.64 UR12, c[0x0][UR18+0x228] ;  /* 0x00008a00120c7abb */ /* 0x000fe20008000a00 */
[----:B------:R-:W-:Y:S02]  /*102e0*/  UIMAD.WIDE.U32 UR14, UR8, UR19, URZ ;  /* 0x00000013080e72a5 */ /* 0x000fe4000f8e003f */
[----:B------:R-:W-:Y:S01]  /*102f0*/  UIMAD UR19, UR9, UR19, URZ ;  /* 0x00000013091372a4 */ /* 0x000fe2000f8e023f */
[----:B-1----:R-:W-:Y:S01]  /*10300*/  @P1 SHF.R.U32.HI R11, RZ, R13, R8 ;  /* 0x0000000dff0b1219 */ /* 0x002fe20000011608 */
[----:B------:R-:W-:-:S02]  /*10310*/  UIMAD.WIDE.U32 UR20, UR12, UR16, URZ ;  /* 0x000000100c1472a5 */ /* 0x000fc4000f8e003f */
[----:B------:R-:W-:Y:S02]  /*10320*/  UIMAD.WIDE.U32 UR8, UR10, UR7, URZ ;  /* 0x000000070a0872a5 */ /* 0x000fe4000f8e003f */
[----:B------:R-:W-:Y:S01]  /*10330*/  UIMAD UR12, UR13, UR16, URZ ;  /* 0x000000100d0c72a4 */ /* 0x000fe2000f8e023f */
[----:B------:R-:W-:Y:S01]  /*10340*/  IMAD.MOV R10, RZ, RZ, -R11 ;  /* 0x000000ffff0a7224 */ /* 0x000fe200078e0a0b */
[----:B------:R-:W-:Y:S01]  /*10350*/  UIMAD UR11, UR10, UR17, UR11 ;  /* 0x000000110a0b72a4 */ /* 0x000fe2000f8e020b */
[----:B------:R-:W-:Y:S01]  /*10360*/  IMAD.U32 R8, RZ, RZ, UR20 ;  /* 0x00000014ff087e24 */ /* 0x000fe2000f8e00ff */
[----:B------:R-:W-:Y:S02]  /*10370*/  UIADD3 UR12, UR21, UR12, URZ ;  /* 0x0000000c150c7290 */ /* 0x000fe4000fffe03f */
[----:B------:R-:W-:Y:S01]  /*10380*/  IMAD.U32 R9, RZ, RZ, UR21 ;  /* 0x00000015ff097e24 */ /* 0x000fe2000f8e00ff */
[----:B------:R-:W-:Y:S01]  /*10390*/  UIADD3 UR10, UR9, UR11, URZ ;  /* 0x0000000b090a7290 */ /* 0x000fe2000fffe03f */
[----:B------:R-:W-:Y:S01]  /*103a0*/  IMAD R13, R19, R10, R25 ;  /* 0x0000000a130d7224 */ /* 0x000fe200078e0219 */
[----:B------:R-:W-:Y:S01]  /*103b0*/  UIADD3 UR19, UR15, UR19, URZ ;  /* 0x000000130f137290 */ /* 0x000fe2000fffe03f */
[----:B------:R-:W-:Y:S01]  /*103c0*/  SHF.R.S32.HI R9, RZ, 0x1f, R11 ;  /* 0x0000001fff097819 */ /* 0x000fe2000001140b */
[----:B------:R-:W-:Y:S01]  /*103d0*/  IMAD.U32 R12, RZ, RZ, UR12 ;  /* 0x0000000cff0c7e24 */ /* 0x000fe2000f8e00ff */
[----:B------:R-:W-:Y:S01]  /*103e0*/  ULDC.64 UR12, c[0x0][0xba8] ;  /* 0x0002ea00000c7ab9 */ /* 0x000fe20000000a00 */
[----:B------:R-:W-:Y:S01]  /*103f0*/  SHF.R.S32.HI R10, RZ, 0x1f, R13 ;  /* 0x0000001fff0a7819 */ /* 0x000fe2000001140d */
[----:B------:R-:W-:Y:S01]  /*10400*/  @!UP1 ULDC UR12, c[0x0][0xb50] ;  /* 0x0002d400000c9ab9 */ /* 0x000fe20000000800 */
[----:B------:R-:W-:Y:S01]  /*10410*/  @!UP1 ULDC UR13, c[0x0][0xb54] ;  /* 0x0002d500000d9ab9 */ /* 0x000fe20000000800 */
[----:B--2---:R-:W-:-:S13]  /*10420*/  @P0 R2UR UR4, R78 ;  /* 0x000000004e0402ca */ /* 0x004fda00000e0000 */
[----:B------:R-:W-:Y:S02]  /*10430*/  UIADD3 UR14, UP0, UP2, UR8, UR14, UR4 ;  /* 0x0000000e080e7290 */ /* 0x000fe4000fa1e004 */
[----:B------:R-:W-:Y:S01]  /*10440*/  USHF.R.S32.HI UR11, URZ, 0x1f, UR4 ;  /* 0x0000001f3f0b7899 */ /* 0x000fe20008011404 */
[----:B------:R-:W-:-:S03]  /*10450*/  ULDC.64 UR8, c[0x0][UR18+0x210] ;  /* 0x0000840012087abb */ /* 0x000fc60008000a00 */
[----:B------:R-:W-:Y:S01]  /*10460*/  UIADD3.X UR10, UR10, UR19, UR11, UP0, UP2 ;  /* 0x000000130a0a7290 */ /* 0x000fe200087e440b */
[----:B------:R-:W-:Y:S01]  /*10470*/  IADD3 R8, P2, P3, R11, UR14, R8 ;  /* 0x0000000e0b087c10 */ /* 0x000fe2000fb5e008 */
[----:B------:R-:W-:-:S04]  /*10480*/  IMAD R11, R13, UR9, RZ ;  /* 0x000000090d0b7c24 */ /* 0x000fc8000f8e02ff */
        /* <DEDUP_REMOVED lines=12> */
.L_x_11474:
[----:B------:R-:W2:Y:S01]  /*10550*/  LDL R15, [R1+0x3c] ;  /* 0x00003c00010f7983 */ /* 0x000ea20000100800 */
[----:B------:R-:W0:Y:S01]  /*10560*/  S2R R9, SR_TID.X ;  /* 0x0000000000097919 */ /* 0x000e220000002100 */
[----:B------:R-:W-:Y:S02]  /*10570*/  R2UR UR8, R23 ;  /* 0x00000000170872ca */ /* 0x000fe400000e0000 */
[----:B------:R-:W-:Y:S04]  /*10580*/  SHFL.IDX PT, R10, R14, RZ, 0x1c1f ;  /* 0x001c1fff0e0a7589 */ /* 0x000fe800000e0000 */
[----:B------:R-:W1:Y:S04]  /*10590*/  SHFL.IDX PT, R11, R8, RZ, 0x1c1f ;  /* 0x001c1fff080b7589 */ /* 0x000e6800000e0000 */
[----:B------:R-:W-:Y:S01]  /*105a0*/  SHFL.IDX PT, R12, R14, 0x1, 0x1c1f ;  /* 0x003c1f000e0c7f89 */ /* 0x000fe200000e0000 */
[----:B0-----:R-:W-:-:S05]  /*105b0*/  VIADD R16, R9, 0xffffff80 ;  /* 0xffffff8009107836 */ /* 0x001fca0000000000 */
[----:B------:R-:W-:-:S04]  /*105c0*/  SHF.R.S32.HI R9, RZ, 0x1f, R16 ;  /* 0x0000001fff097819 */ /* 0x000fc80000011410 */
[----:B------:R-:W-:-:S04]  /*105d0*/  LEA.HI R9, R9, R16, RZ, 0x7 ;  /* 0x0000001009097211 */ /* 0x000fc800078f38ff */
[----:B------:R-:W-:Y:S01]  /*105e0*/  LOP3.LUT R9, R9, 0xffffff80, RZ, 0xc0, !PT ;  /* 0xffffff8009097812 */ /* 0x000fe200078ec0ff */
[----:B------:R-:W0:Y:S04]  /*105f0*/  SHFL.IDX PT, R13, R8, 0x1, 0x1c1f ;  /* 0x003c1f00080d7f89 */ /* 0x000e2800000e0000 */
[----:B------:R-:W-:Y:S02]  /*10600*/  IMAD.IADD R9, R16, 0x1, -R9 ;  /* 0x0000000110097824 */ /* 0x000fe400078e0a09 */
[----:B-----5:R-:W-:-:S03]  /*10610*/  IMAD R6, R6, R19, RZ ;  /* 0x0000001306067224 */ /* 0x020fc600078e02ff */
[----:B------:R-:W-:Y:S01]  /*10620*/  LOP3.LUT P0, RZ, R9, 0x3, RZ, 0xc0, !PT ;  /* 0x0000000309ff7812 */ /* 0x000fe2000780c0ff */
[----:B--2---:R-:W-:-:S04]  /*10630*/  VIADD R15, R15, UR8 ;  /* 0x000000080f0f7c36 */ /* 0x004fc80008000000 */
[C---:B------:R-:W-:Y:S01]  /*10640*/  VIADD R9, R15.reuse, 0x8 ;  /* 0x000000080f097836 */ /* 0x040fe20000000000 */
[----:B------:R-:W-:-:S04]  /*10650*/  ISETP.GE.OR P2, PT, R15, R6, P0 ;  /* 0x000000060f00720c */ /* 0x000fc80000746670 */
[----:B------:R-:W-:Y:S01]  /*10660*/  ISETP.GE.OR P0, PT, R9, R6, P0 ;  /* 0x000000060900720c */ /* 0x000fe20000706670 */
[----:B------:R-:W-:-:S08]  /*10670*/  ULDC.64 UR8, c[0x0][0x208] ;  /* 0x0000820000087ab9 */ /* 0x000fd00000000a00 */
[----:B-1----:R1:W-:Y:S04]  /*10680*/  @!P2 ST.E desc[UR8][R10.64], R0 ;  /* 0x000000000a00a985 */ /* 0x0023e8000c101908 */
[----:B0-----:R1:W-:Y:S01]  /*10690*/  @!P0 ST.E desc[UR8][R12.64], R3 ;  /* 0x000000030c008985 */ /* 0x0013e2000c101908 */
[----:B------:R-:W-:-:S13]  /*106a0*/  PLOP3.LUT P0, PT, PT, PT, UP1, 0x80, 0x0 ;  /* 0x000000000000781c */ /* 0x000fda0003f0f018 */
[----:B-1----:R-:W-:Y:S05]  /*106b0*/  @P0 BRA `(.L_x_11475) ;  /* 0x0000000800340947 */ /* 0x002fea0003800000 */
[----:B------:R-:W0:Y:S01]  /*106c0*/  S2R R16, SR_TID.X ;  /* 0x0000000000107919 */ /* 0x000e220000002100 */
[----:B------:R-:W-:Y:S01]  /*106d0*/  ULDC.64 UR8, c[0x0][0x208] ;  /* 0x0000820000087ab9 */ /* 0x000fe20000000a00 */
[----:B------:R-:W-:Y:S01]  /*106e0*/  ULDC.64 UR12, c[0x0][0xaa0] ;  /* 0x0002a800000c7ab9 */ /* 0x000fe20000000a00 */
[----:B------:R-:W-:Y:S02]  /*106f0*/  R2UR UR15, R82 ;  /* 0x00000000520f72ca */ /* 0x000fe400000e0000 */
[----:B------:R-:W-:Y:S01]  /*10700*/  R2UR UR14, R23 ;  /* 0x00000000170e72ca */ /* 0x000fe200000e0000 */
[----:B0-----:R-:W-:Y:S02]  /*10710*/  VIADD R79, R16, 0xffffff80 ;  /* 0xffffff80104f7836 */ /* 0x001fe40000000000 */
[----:B------:R-:W0:Y:S03]  /*10720*/  @P1 LDC R16, c[0x0][0xbec] ;  /* 0x0002fb00ff101b82 */ /* 0x000e260000000800 */
        /* <DEDUP_REMOVED lines=9> */
[C---:B------:R-:W-:Y:S02]  /*107c0*/  LOP3.LUT R9, R4.reuse, 0x180, RZ, 0xc0, !PT ;  /* 0x0000018004097812 */ /* 0x040fe400078ec0ff */
[----:B------:R-:W-:-:S02]  /*107d0*/  IADD3 R3, P5, R4, 0x7800, RZ ;  /* 0x0000780004037810 */ /* 0x000fc40007fbe0ff */
[----:B------:R-:W-:Y:S02]  /*107e0*/  LOP3.LUT R12, R13, 0x180, RZ, 0xc0, !PT ;  /* 0x000001800d0c7812 */ /* 0x000fe400078ec0ff */
[----:B------:R-:W-:Y:S01]  /*107f0*/  LOP3.LUT R24, R25, 0x180, RZ, 0xc0, !PT ;  /* 0x0000018019187812 */ /* 0x000fe200078ec0ff */
[----:B------:R-:W-:Y:S01]  /*10800*/  IMAD.X R37, RZ, RZ, R5, P5 ;  /* 0x000000ffff257224 */ /* 0x000fe200028e0605 */
        /* <DEDUP_REMOVED lines=8> */
[----:B------:R-:W-:Y:S02]  /*10890*/  LOP3.LUT R4, R9, R4, RZ, 0x3c, !PT ;  /* 0x0000000409047212 */ /* 0x000fe400078e3cff */
[----:B------:R-:W-:-:S02]  /*108a0*/  SHF.R.S32.HI R17, RZ, 0x1f, R79 ;  /* 0x0000001fff117819 */ /* 0x000fc4000001144f */
[----:B------:R-:W-:Y:S01]  /*108b0*/  SHF.R.U64 R0, R0, 0x3, RZ ;  /* 0x0000000300007819 */ /* 0x000fe200000012ff */
        /* <DEDUP_REMOVED lines=10> */
[----:B-1----:R-:W1:Y:S01]  /*10960*/  @P1 LDC R5, c[0x0][0xbf0] ;  /* 0x0002fc00ff051b82 */ /* 0x002e620000000800 */
[----:B------:R-:W-:Y:S01]  /*10970*/  LOP3.LUT R36, R0, R3, RZ, 0x3c, !PT ;  /* 0x0000000300247212 */ /* 0x000fe200078e3cff */
[----:B------:R-:W-:Y:S01]  /*10980*/  UIMAD UR10, UR11, UR12, URZ ;  /* 0x0000000c0b0a72a4 */ /* 0x000fe2000f8e023f */
[----:B------:R-:W-:Y:S01]  /*10990*/  LOP3.LUT R17, R17, 0xfffffffc, RZ, 0xc0, !PT ;  /* 0xfffffffc11117812 */ /* 0x000fe200078ec0ff */
[----:B------:R-:W5:Y:S02]  /*109a0*/  LD.E.128 R12, desc[UR8][R12.64] ;  /* 0x000000080c0c7980 */ /* 0x000f64000c101d00 */
[----:B------:R-:W-:-:S02]  /*109b0*/  UIMAD UR10, UR4, UR13, UR10 ;  /* 0x0000000d040a72a4 */ /* 0x000fc4000f8e020a */
[----:B------:R-:W5:Y:S01]  /*109c0*/  LD.E.128 R24, desc[UR8][R24.64] ;  /* 0x0000000818187980 */ /* 0x000f62000c101d00 */
[----:B------:R-:W-:-:S03]  /*109d0*/  IMAD.IADD R17, R79, 0x1, -R17 ;  /* 0x000000014f117824 */ /* 0x000fc600078e0a11 */
[----:B------:R-:W5:Y:S04]  /*109e0*/  LD.E.128 R28, desc[UR8][R28.64] ;  /* 0x000000081c1c7980 */ /* 0x000f68000c101d00 */
[----:B------:R-:W5:Y:S04]  /*109f0*/  LD.E.128 R32, desc[UR8][R32.64] ;  /* 0x0000000820207980 */ /* 0x000f68000c101d00 */
[----:B------:R-:W5:Y:S01]  /*10a00*/  LD.E.128 R36, desc[UR8][R36.64] ;  /* 0x0000000824247980 */ /* 0x000f62000c101d00 */
[----:B------:R-:W-:Y:S01]  /*10a10*/  UIMAD.WIDE.U32 UR8, UR4, UR12, URZ ;  /* 0x0000000c040872a5 */ /* 0x000fe2000f8e003f */
[----:B------:R-:W-:Y:S01]  /*10a20*/  IMAD R0, R17, 0x60, R78 ;  /* 0x0000006011007824 */ /* 0x000fe200078e024e */
        /* <DEDUP_REMOVED lines=11> */
[----:B0-----:R-:W-:Y:S01]  /*10ae0*/  @P1 IMAD.HI.U32 R0, R17, R16, RZ ;  /* 0x0000001011001227 */ /* 0x001fe200078e00ff */
[----:B------:R-:W-:-:S03]  /*10af0*/  UIMAD UR9, UR15, UR11, UR9 ;  /* 0x0000000b0f0972a4 */ /* 0x000fc6000f8e0209 */
[----:B------:R-:W-:Y:S02]  /*10b00*/  ULDC.64 UR10, c[0x0][0xaf0] ;  /* 0x0002bc00000a7ab9 */ /* 0x000fe40000000a00 */
[----:B------:R-:W-:Y:S01]  /*10b10*/  UIMAD UR4, UR4, UR10, URZ ;  /* 0x0000000a040472a4 */ /* 0x000fe2000f8e023f */
[----:B------:R-:W-:Y:S01]  /*10b20*/  IMAD.MOV.U32 R3, RZ, RZ, R17 ;  /* 0x000000ffff037224 */ /* 0x000fe200078e0011 */
[----:B-1----:R-:W-:Y:S01]  /*10b30*/  @P1 SHF.R.U32.HI R3, RZ, R5, R0 ;  /* 0x00000005ff031219 */ /* 0x002fe20000011600 */
        /* <DEDUP_REMOVED lines=15> */
[----:B------:R-:W-:Y:S02]  /*10c30*/  IMAD.IADD R5, R5, 0x1, R17 ;  /* 0x0000000105057824 */ /* 0x000fe400078e0211 */
[----:B------:R-:W-:Y:S02]  /*10c40*/  IMAD R0, R0, UR8, RZ ;  /* 0x0000000800007c24 */ /* 0x000fe4000f8e02ff */
[----:B------:R-:W-:Y:S01]  /*10c50*/  VIADD R23, R78, UR14 ;  /* 0x0000000e4e177c36 */ /* 0x000fe20008000000 */
[----:B------:R-:W-:Y:S01]  /*10c60*/  UIADD3 UR4, UR37, 0x31c20, URZ ;  /* 0x00031c2025047890 */ /* 0x000fe2000fffe03f */
[C---:B------:R-:W-:Y:S02]  /*10c70*/  IMAD R3, R19.reuse, UR9, R0 ;  /* 0x0000000913037c24 */ /* 0x040fe4000f8e0200 */
[----:B------:R-:W-:Y:S01]  /*10c80*/  IMAD.WIDE.U32 R4, R19, UR8, R4 ;  /* 0x0000000813047c25 */ /* 0x000fe2000f8e0004 */
[----:B------:R-:W-:Y:S01]  /*10c90*/  ISETP.GE.AND P0, PT, R23, R6, PT ;  /* 0x000000061700720c */ /* 0x000fe20003f06270 */
[----:B------:R-:W-:Y:S01]  /*10ca0*/  ULDC.64 UR8, c[0x0][0xa80] ;  /* 0x0002a00000087ab9 */ /* 0x000fe20000000a00 */
[----:B------:R-:W-:Y:S01]  /*10cb0*/  UPRMT UR4, URZ, 0x654, UR4 ;  /* 0x000006543f047896 */ /* 0x000fe20008000004 */
[----:B------:R-:W-:Y:S01]  /*10cc0*/  IMAD.IADD R3, R5, 0x1, R3 ;  /* 0x0000000105037824 */ /* 0x000fe200078e0203 */
[----:B------:R-:W-:-:S04]  /*10cd0*/  LEA R0, P1, R4, UR8, 0x1 ;  /* 0x0000000804007c11 */ /* 0x000fc8000f8208ff */
[----:B------:R-:W-:Y:S01]  /*10ce0*/  LEA.HI.X R19, R4, UR9, R3, 0x1, P1 ;  /* 0x0000000904137c11 */ /* 0x000fe200088f0c03 */
[----:B--2---:R0:W1:Y:S01]  /*10cf0*/  SHFL.IDX PT, R16, R0, RZ, 0x1c1f ;  /* 0x001c1fff00107589 */ /* 0x00406200000e0000 */
[----:B------:R-:W-:Y:S01]  /*10d00*/  BSSY B1, `(.L_x_11476) ;  /* 0x0000013000017945 */ /* 0x000fe20003800000 */
[----:B------:R-:W-:Y:S02]  /*10d10*/  SYNCS.ARRIVE.TRANS64.RED.A1T0 RZ, [UR4], RZ ;  /* 0x000000ffffff79a7 */ /* 0x000fe40008100404 */
        /* <DEDUP_REMOVED lines=10> */
[C---:B------:R-:W-:Y:S02]  /*10dc0*/  @!P2 LEA R40, P4, R151.reuse, R16, 0x1 ;  /* 0x000000109728a211 */ /* 0x040fe400078808ff */
[----:B--2---:R-:W-:Y:S01]  /*10dd0*/  @!P0 IMAD.WIDE R4, R146, 0x2, R16 ;  /* 0x0000000292048825 */ /* 0x004fe200078e0210 */
[-C--:B------:R-:W-:Y:S02]  /*10de0*/  @!P1 LEA.HI.X R21, R148, R17.reuse, R43, 0x1, P3 ;  /* 0x0000001194159211 */ /* 0x080fe400018f0c2b */
[----:B------:R-:W-:Y:S02]  /*10df0*/  @!P2 LEA.HI.X R41, R151, R17, R42, 0x1, P4 ;  /* 0x000000119729a211 */ /* 0x000fe400020f0c2a */
[----:B-----5:R3:W-:Y:S04]  /*10e00*/  @!P0 ST.E.128 desc[UR8][R4.64], R8 ;  /* 0x0000000804008985 */ /* 0x0207e8000c101d08 */
[----:B------:R3:W-:Y:S04]  /*10e10*/  @!P1 ST.E.128 desc[UR8][R20.64], R24 ;  /* 0x0000001814009985 */ /* 0x0007e8000c101d08 */
[----:B------:R3:W-:Y:S02]  /*10e20*/  @!P2 ST.E.128 desc[UR8][R40.64], R32 ;  /* 0x000000202800a985 */ /* 0x0007e4000c101d08 */
.L_x_11477:
[----:B------:R-:W-:Y:S05]  /*10e30*/  BSYNC B1 ;  /* 0x0000000000017941 */ /* 0x000fea0003800000 */
.L_x_11476:
        /* <DEDUP_REMOVED lines=21> */
.L_x_11475:
        /* <DEDUP_REMOVED lines=12> */
[C---:B------:R-:W-:Y:S01]  /*11050*/  VIADD R29, R18.reuse, 0x10 ;  /* 0x00000010121d7836 */ /* 0x040fe20000000000 */
[----:B------:R-:W-:Y:S01]  /*11060*/  ULDC.64 UR10, c[0x0][0xb38] ;  /* 0x0002ce00000a7ab9 */ /* 0x000fe20000000a00 */
[C---:B------:R-:W-:Y:S01]  /*11070*/  VIADD R31, R18.reuse, 0x18 ;  /* 0x00000018121f7836 */ /* 0x040fe20000000000 */
[----:B------:R-:W-:Y:S01]  /*11080*/  UIMAD.WIDE.U32 UR8, UR15, UR10, UR8 ;  /* 0x0000000a0f0872a5 */ /* 0x000fe2000f8e0008 */
[C---:B------:R-:W-:Y:S01]  /*11090*/  VIADD R85, R18.reuse, 0x28 ;  /* 0x0000002812557836 */ /* 0x040fe20000000000 */
[----:B------:R-:W-:Y:S01]  /*110a0*/  BSSY B1, `(.L_x_11479) ;  /* 0x0000066000017945 */ /* 0x000fe20003800000 */
[C---:B------:R-:W-:Y:S01]  /*110b0*/  VIADD R87, R18.reuse, 0x20 ;  /* 0x0000002012577836 */ /* 0x040fe20000000000 */
[----:B------:R-:W-:Y:S01]  /*110c0*/  UIMAD UR9, UR15, UR11, UR9 ;  /* 0x0000000b0f0972a4 */ /* 0x000fe2000f8e0209 */
[----:B------:R-:W-:Y:S01]  /*110d0*/  SHF.R.S32.HI R28, RZ, 0x1f, R29 ;  /* 0x0000001fff1c7819 */ /* 0x000fe2000001141d */
[----:B------:R-:W-:Y:S01]  /*110e0*/  VIADD R84, R18, 0x28 ;  /* 0x0000002812547836 */ /* 0x000fe20000000000 */
[----:B------:R-:W-:Y:S01]  /*110f0*/  ULDC.64 UR10, c[0x0][0xb40] ;  /* 0x0002d000000a7ab9 */ /* 0x000fe20000000a00 */
[----:B------:R-:W-:Y:S01]  /*11100*/  SHF.R.S32.HI R30, RZ, 0x1f, R31 ;  /* 0x0000001fff1e7819 */ /* 0x000fe2000001141f */
[----:B------:R-:W-:Y:S01]  /*11110*/  UIMAD UR4, UR4, UR10, URZ ;  /* 0x0000000a040472a4 */ /* 0x000fe2000f8e023f */
[----:B------:R-:W-:Y:S01]  /*11120*/  SHF.R.S32.HI R78, RZ, 0x1f, R152 ;  /* 0x0000001fff4e7819 */ /* 0x000fe20000011498 */
[----:B------:R-:W-:Y:S01]  /*11130*/  UIMAD.WIDE.U32 UR8, UR7, UR10, UR8 ;  /* 0x0000000a070872a5 */ /* 0x000fe2000f8e0008 */
[----:B0-----:R-:W-:Y:S01]  /*11140*/  @P1 IMAD.HI.U32 R0, R25, R0, RZ ;  /* 0x0000000019001227 */ /* 0x001fe200078e00ff */
[----:B------:R-:W-:Y:S01]  /*11150*/  UIMAD UR4, UR7, UR11, UR4 ;  /* 0x0000000b070472a4 */ /* 0x000fe2000f8e0204 */
[----:B------:R-:W-:-:S02]  /*11160*/  SHF.R.S32.HI R79, RZ, 0x1f, R153 ;  /* 0x0000001fff4f7819 */ /* 0x000fc40000011499 */
[----:B------:R-:W-:Y:S01]  /*11170*/  ULDC.64 UR10, c[0x0][0xb48] ;  /* 0x0002d200000a7ab9 */ /* 0x000fe20000000a00 */
[----:B------:R-:W-:Y:S01]  /*11180*/  UIADD3 UR9, UR9, UR4, URZ ;  /* 0x0000000409097290 */ /* 0x000fe2000fffe03f */
[----:B------:R-:W-:Y:S01]  /*11190*/  SHF.R.S32.HI R80, RZ, 0x1f, R154 ;  /* 0x0000001fff507819 */ /* 0x000fe2000001149a */
[----:B------:R-:W-:Y:S01]  /*111a0*/  VIADD R86, R18, 0x20 ;  /* 0x0000002012567836 */ /* 0x000fe20000000000 */
        /* <DEDUP_REMOVED lines=16> */
[----:B------:R-:W-:Y:S01]  /*112b0*/  UIADD3 UR4, UR37, 0x31c20, URZ ;  /* 0x00031c2025047890 */ /* 0x000fe2000fffe03f */
[C---:B------:R-:W-:Y:S01]  /*112c0*/  IMAD R11, R3.reuse, UR11, R0 ;  /* 0x0000000b030b7c24 */ /* 0x040fe2000f8e0200 */
[----:B------:R-:W-:Y:S01]  /*112d0*/  SHF.R.S32.HI R0, RZ, 0x1f, R19 ;  /* 0x0000001fff007819 */ /* 0x000fe20000011413 */
[----:B------:R-:W-:Y:S01]  /*112e0*/  IMAD.WIDE.U32 R4, R3, UR10, R4 ;  /* 0x0000000a03047c25 */ /* 0x000fe2000f8e0004 */
[----:B------:R-:W-:Y:S01]  /*112f0*/  UPRMT UR4, URZ, 0x654, UR4 ;  /* 0x000006543f047896 */ /* 0x000fe20008000004 */
[----:B------:R-:W-:-:S02]  /*11300*/  SHF.R.S32.HI R87, RZ, 0x1f, R87 ;  /* 0x0000001fff577819 */ /* 0x000fc40000011457 */
[----:B------:R-:W-:Y:S02]  /*11310*/  IMAD R0, R0, UR8, RZ ;  /* 0x0000000800007c24 */ /* 0x000fe4000f8e02ff */
[----:B------:R-:W-:Y:S02]  /*11320*/  IMAD.IADD R5, R5, 0x1, R11 ;  /* 0x0000000105057824 */ /* 0x000fe400078e020b */
[C---:B------:R-:W-:Y:S02]  /*11330*/  IMAD R3, R19.reuse, UR9, R0 ;  /* 0x0000000913037c24 */ /* 0x040fe4000f8e0200 */
[----:B------:R-:W-:Y:S01]  /*11340*/  IMAD.WIDE.U32 R4, R19, UR8, R4 ;  /* 0x0000000813047c25 */ /* 0x000fe2000f8e0004 */
[----:B------:R-:W-:Y:S01]  /*11350*/  ULDC.64 UR8, c[0x0][0xb00] ;  /* 0x0002c00000087ab9 */ /* 0x000fe20000000a00 */
[----:B------:R-:W-:Y:S02]  /*11360*/  SYNCS.ARRIVE.TRANS64.RED.A1T0 RZ, [UR4], RZ ;  /* 0x000000ffffff79a7 */ /* 0x000fe40008100404 */
[----:B------:R-:W-:Y:S01]  /*11370*/  IMAD.IADD R3, R5, 0x1, R3 ;  /* 0x0000000105037824 */ /* 0x000fe200078e0203 */
[----:B------:R-:W-:Y:S01]  /*11380*/  LEA R0, P1, R4, UR8, 0x2 ;  /* 0x0000000804007c11 */ /* 0x000fe2000f8210ff */
[----:B------:R-:W-:-:S03]  /*11390*/  VIADD R19, R18, 0x8 ;  /* 0x0000000812137836 */ /* 0x000fc60000000000 */
[----:B------:R-:W-:Y:S02]  /*113a0*/  LEA.HI.X R3, R4, UR9, R3, 0x2, P1 ;  /* 0x0000000904037c11 */ /* 0x000fe400088f1403 */
[----:B------:R0:W1:Y:S01]  /*113b0*/  SHFL.IDX PT, R4, R0, RZ, 0x1c1f ;  /* 0x001c1fff00047589 */ /* 0x00006200000e0000 */
[----:B------:R-:W-:-:S03]  /*113c0*/  SHF.R.S32.HI R23, RZ, 0x1f, R19 ;  /* 0x0000001fff177819 */ /* 0x000fc60000011413 */
        /* <DEDUP_REMOVED lines=16> */
[-C--:B------:R-:W-:Y:S02]  /*114d0*/  @!P3 LEA R24, P5, R86, R4.reuse, 0x2 ;  /* 0x000000045618b211 */ /* 0x080fe400078a10ff */
        /* <DEDUP_REMOVED lines=24> */
[-C--:B------:R-:W-:Y:S02]  /*11660*/  @!P2 LEA R20, P1, R153, R4.reuse, 0x2 ;  /* 0x000000049914a211 */ /* 0x080fe400078210ff */
        /* <DEDUP_REMOVED lines=9> */
.L_x_11480:
[----:B------:R-:W-:Y:S05]  /*11700*/  BSYNC B1 ;  /* 0x0000000000017941 */ /* 0x000fea0003800000 */
.L_x_11479:
[----:B------:R-:W-:Y:S01]  /*11710*/  ISETP.GE.AND P0, PT, R9, R6, PT ;  /* 0x000000060900720c */ /* 0x000fe20003f06270 */
[----:B----4-:R3:W4:Y:S04]  /*11720*/  SHFL.IDX PT, R11, R3, 0x1, 0x1c1f ;  /* 0x003c1f00030b7f89 */ /* 0x01072800000e0000 */
        /* <DEDUP_REMOVED lines=12> */
[-C--:B------:R-:W-:Y:S01]  /*117f0*/  @!P2 LEA R12, P5, R29, R10.reuse, 0x2 ;  /* 0x0000000a1d0ca211 */ /* 0x080fe200078a10ff */
[----:B------:R0:W-:Y:S01]  /*11800*/  @!P1 ST.E.64 desc[UR8][R4.64], R74 ;  /* 0x0000004a04009985 */ /* 0x0001e2000c101b08 */
[----:B------:R-:W-:Y:S02]  /*11810*/  ISETP.GE.AND P1, PT, R84, UR4, PT ;  /* 0x0000000454007c0c */ /* 0x000fe4000bf26270 */
[----:B------:R-:W-:Y:S01]  /*11820*/  @!P3 LEA R14, P6, R31, R10, 0x2 ;  /* 0x0000000a1f0eb211 */ /* 0x000fe200078c10ff */
[----:B------:R-:W-:Y:S01]  /*11830*/  @!P0 ST.E.64 desc[UR8][R8.64], R76 ;  /* 0x0000004c08008985 */ /* 0x000fe2000c101b08 */
[----:B------:R-:W-:-:S02]  /*11840*/  ISETP.GE.AND P0, PT, R157, UR4, PT ;  /* 0x000000049d007c0c */ /* 0x000fc4000bf06270 */
[-C--:B------:R-:W-:Y:S02]  /*11850*/  @!P2 LEA.HI.X R13, R29, R11.reuse, R28, 0x2, P5 ;  /* 0x0000000b1d0da211 */ /* 0x080fe400028f141c */
[CC--:B------:R-:W-:Y:S02]  /*11860*/  @!P4 LEA R16, P5, R86.reuse, R10.reuse, 0x2 ;  /* 0x0000000a5610c211 */ /* 0x0c0fe400078a10ff */
[-C--:B------:R-:W-:Y:S01]  /*11870*/  @!P3 LEA.HI.X R15, R31, R11.reuse, R30, 0x2, P6 ;  /* 0x0000000b1f0fb211 */ /* 0x080fe200030f141e */
[----:B------:R-:W-:Y:S01]  /*11880*/  @!P2 ST.E.64 desc[UR8][R12.64], R34 ;  /* 0x000000220c00a985 */ /* 0x000fe2000c101b08 */
[----:B------:R-:W-:Y:S02]  /*11890*/  @!P4 LEA.HI.X R17, R86, R11, R87, 0x2, P5 ;  /* 0x0000000b5611c211 */ /* 0x000fe400028f1457 */
[----:B------:R-:W-:Y:S01]  /*118a0*/  ISETP.GE.AND P2, PT, R154, UR4, PT ;  /* 0x000000049a007c0c */ /* 0x000fe2000bf46270 */
[----:B------:R1:W-:Y:S01]  /*118b0*/  @!P3 ST.E.64 desc[UR8][R14.64], R38 ;  /* 0x000000260e00b985 */ /* 0x0003e2000c101b08 */
[----:B------:R-:W-:-:S02]  /*118c0*/  @!P1 LEA R20, P5, R84, R10, 0x2 ;  /* 0x0000000a54149211 */ /* 0x000fc400078a10ff */
[-C--:B0-----:R-:W-:Y:S01]  /*118d0*/  @!P0 LEA R4, P6, R157, R10.reuse, 0x2 ;  /* 0x0000000a9d048211 */ /* 0x081fe200078c10ff */
[----:B------:R0:W-:Y:S01]  /*118e0*/  @!P4 ST.E.64 desc[UR8][R16.64], R42 ;  /* 0x0000002a1000c985 */ /* 0x0001e2000c101b08 */
[----:B------:R-:W-:Y:S02]  /*118f0*/  ISETP.GE.AND P4, PT, R156, UR4, PT ;  /* 0x000000049c007c0c */ /* 0x000fe4000bf86270 */
[----:B------:R-:W-:Y:S02]  /*11900*/  ISETP.GE.AND P3, PT, R155, UR4, PT ;  /* 0x000000049b007c0c */ /* 0x000fe4000bf66270 */
[-C--:B------:R-:W-:Y:S02]  /*11910*/  @!P1 LEA.HI.X R21, R84, R11.reuse, R85, 0x2, P5 ;  /* 0x0000000b54159211 */ /* 0x080fe400028f1455 */
[----:B------:R-:W-:Y:S02]  /*11920*/  @!P0 LEA.HI.X R5, R157, R11, R83, 0x2, P6 ;  /* 0x0000000b9d058211 */ /* 0x000fe400030f1453 */
[----:B------:R-:W-:Y:S01]  /*11930*/  ISETP.GE.AND P5, PT, R153, UR4, PT ;  /* 0x0000000499007c0c */ /* 0x000fe2000bfa6270 */
[----:B------:R2:W-:Y:S04]  /*11940*/  @!P1 ST.E.64 desc[UR8][R20.64], R46 ;  /* 0x0000002e14009985 */ /* 0x0005e8000c101b08 */
[----:B------:R2:W-:Y:S01]  /*11950*/  @!P0 ST.E.64 desc[UR8][R4.64], R50 ;  /* 0x0000003204008985 */ /* 0x0005e2000c101b08 */
[----:B-1----:R-:W-:-:S02]  /*11960*/  @!P2 LEA R14, P0, R154, R10, 0x2 ;  /* 0x0000000a9a0ea211 */ /* 0x002fc400078010ff */
[-C--:B------:R-:W-:Y:S02]  /*11970*/  @!P4 LEA R8, P1, R156, R10.reuse, 0x2 ;  /* 0x0000000a9c08c211 */ /* 0x080fe400078210ff */
[-C--:B------:R-:W-:Y:S02]  /*11980*/  @!P2 LEA.HI.X R15, R154, R11.reuse, R80, 0x2, P0 ;  /* 0x0000000b9a0fa211 */ /* 0x080fe400000f1450 */
[----:B------:R-:W-:Y:S02]  /*11990*/  ISETP.GE.AND P0, PT, R152, UR4, PT ;  /* 0x0000000498007c0c */ /* 0x000fe4000bf06270 */
[-C--:B------:R-:W-:Y:S02]  /*119a0*/  @!P3 LEA R12, P6, R155, R10.reuse, 0x2 ;  /* 0x0000000a9b0cb211 */ /* 0x080fe400078c10ff */
[----:B------:R-:W-:Y:S02]  /*119b0*/  @!P4 LEA.HI.X R9, R156, R11, R82, 0x2, P1 ;  /* 0x0000000b9c09c211 */ /* 0x000fe400008f1452 */
[----:B0-----:R-:W-:-:S02]  /*119c0*/  @!P5 LEA R16, P1, R153, R10, 0x2 ;  /* 0x0000000a9910d211 */ /* 0x001fc400078210ff */
        /* <DEDUP_REMOVED lines=12> */
.L_x_11473:
        /* <DEDUP_REMOVED lines=37> */
[----:B------:R-:W2:Y:S04]  /*11ce0*/  LDG.E R3, desc[UR8][R4.64] ;  /* 0x0000000804037981 */ /* 0x000ea8000c1e1900 */
[----:B-----5:R-:W2:Y:S02]  /*11cf0*/  LDG.E R0, desc[UR8][R4.64+0x4] ;  /* 0x0000040804007981 */ /* 0x020ea4000c1e1900 */
[----:B--2---:R-:W-:-:S07]  /*11d00*/  IMAD.IADD R0, R0, 0x1, -R3 ;  /* 0x0000000100007824 */ /* 0x004fce00078e0a03 */
.L_x_11481:
[----:B------:R-:W-:Y:S01]  /*11d10*/  R2UR UR7, R150 ;  /* 0x00000000960772ca */ /* 0x000fe200000e0000 */
[----:B------:R-:W-:Y:S01]  /*11d20*/  BSSY B1, `(.L_x_11482) ;  /* 0x000003f000017945 */ /* 0x000fe20003800000 */
[----:B------:R-:W-:-:S11]  /*11d30*/  R2UR UR8, R6 ;  /* 0x00000000060872ca */ /* 0x000fd600000e0000 */
[----:B------:R-:W-:Y:S02]  /*11d40*/  USEL UR7, UR7, URZ, !UP0 ;  /* 0x0000003f07077287 */ /* 0x000fe4000c000000 */
[----:B------:R-:W-:Y:S01]  /*11d50*/  USEL UR12, UR8, URZ, !UP0 ;  /* 0x0000003f080c7287 */ /* 0x000fe2000c000000 */
[----:B------:R-:W-:Y:S11]  /*11d60*/  @P0 BRA `(.L_x_11483) ;  /* 0x0000000000e80947 */ /* 0x000ff60003800000 */
[----:B------:R-:W1:Y:S01]  /*11d70*/  LDC R11, c[0x0][0xbe8] ;  /* 0x0002fa00ff0b7b82 */ /* 0x000e620000000800 */
[----:B------:R-:W-:-:S13]  /*11d80*/  R2UR UR8, R23 ;  /* 0x00000000170872ca */ /* 0x000fda00000e0000 */
[----:B------:R-:W-:-:S05]  /*11d90*/  IMAD.U32 R6, RZ, RZ, UR8 ;  /* 0x00000008ff067e24 */ /* 0x000fca000f8e00ff */
[----:B------:R-:W-:Y:S01]  /*11da0*/  IADD3 R6, R6, -0x80, R12 ;  /* 0xffffff8006067810 */ /* 0x000fe20007ffe00c */
[----:B-1---5:R-:W-:-:S05]  /*11db0*/  IMAD R3, R0, R11, RZ ;  /* 0x0000000b00037224 */ /* 0x022fca00078e02ff */
        /* <DEDUP_REMOVED lines=8> */
[----:B------:R-:W1:Y:S02]  /*11e40*/  @P0 LDC R3, c[0x0][0xbec] ;  /* 0x0002fb00ff030b82 */ /* 0x000e640000000800 */
[----:B------:R-:W-:-:S04]  /*11e50*/  UISETP.GT.AND UP0, UPT, UR9, 0x1, UPT ;  /* 0x000000010900788c */ /* 0x000fc8000bf04270 */
[----:B------:R-:W-:Y:S02]  /*11e60*/  USEL UR18, UR18, 0x978, UP0 ;  /* 0x0000097812127887 */ /* 0x000fe40008000000 */
[----:B------:R-:W3:Y:S01]  /*11e70*/  @P0 LDC R5, c[0x0][0xbf0] ;  /* 0x0002fc00ff050b82 */ /* 0x000ee20000000800 */
[----:B------:R-:W-:-:S09]  /*11e80*/  USEL UR13, UR8, URZ, UP0 ;  /* 0x0000003f080d7287 */ /* 0x000fd20008000000 */
[----:B------:R-:W-:Y:S01]  /*11e90*/  ULDC.64 UR8, c[0x0][UR18+0x218] ;  /* 0x0000860012087abb */ /* 0x000fe20008000a00 */
[----:B------:R-:W-:Y:S01]  /*11ea0*/  ULDC.64 UR14, c[0x0][UR18+0x220] ;  /* 0x00008800120e7abb */ /* 0x000fe20008000a00 */
[----:B------:R-:W-:Y:S01]  /*11eb0*/  ULDC.64 UR16, c[0x0][UR18+0x228] ;  /* 0x00008a0012107abb */ /* 0x000fe20008000a00 */
[----:B------:R-:W-:Y:S02]  /*11ec0*/  UIMAD UR15, UR15, UR7, URZ ;  /* 0x000000070f0f72a4 */ /* 0x000fe4000f8e023f */
[----:B------:R-:W-:Y:S02]  /*11ed0*/  UIMAD.WIDE.U32 UR22, UR16, UR13, URZ ;  /* 0x0000000d101672a5 */ /* 0x000fe4000f8e003f */
[----:B------:R-:W-:Y:S02]  /*11ee0*/  UIMAD UR13, UR17, UR13, URZ ;  /* 0x0000000d110d72a4 */ /* 0x000fe4000f8e023f */
[----:B------:R-:W-:Y:S02]  /*11ef0*/  UIMAD UR15, UR14, UR12, UR15 ;  /* 0x0000000c0e0f72a4 */ /* 0x000fe4000f8e020f */
[----:B------:R-:W-:-:S06]  /*11f00*/  UIADD3 UR13, UR23, UR13, URZ ;  /* 0x0000000d170d7290 */ /* 0x000fcc000fffe03f */
[----:B0-----:R-:W-:Y:S01]  /*11f10*/  IMAD.U32 R8, RZ, RZ, UR13 ;  /* 0x0000000dff087e24 */ /* 0x001fe2000f8e00ff */
[----:B--2---:R-:W-:Y:S01]  /*11f20*/  R2UR UR19, R4 ;  /* 0x00000000041372ca */ /* 0x004fe200000e0000 */
[----:B-1----:R-:W-:-:S04]  /*11f30*/  @P0 IMAD.HI.U32 R4, R6, R3, RZ ;  /* 0x0000000306040227 */ /* 0x002fc800078e00ff */
[----:B------:R-:W-:Y:S01]  /*11f40*/  IMAD.MOV.U32 R3, RZ, RZ, R6 ;  /* 0x000000ffff037224 */ /* 0x000fe200078e0006 */
[----:B---3--:R-:W-:Y:S01]  /*11f50*/  @P0 SHF.R.U32.HI R3, RZ, R5, R4 ;  /* 0x00000005ff030219 */ /* 0x008fe20000011604 */
[----:B------:R-:W-:Y:S02]  /*11f60*/  IMAD.U32 R4, RZ, RZ, UR22 ;  /* 0x00000016ff047e24 */ /* 0x000fe4000f8e00ff */
[----:B------:R-:W-:Y:S01]  /*11f70*/  IMAD.U32 R5, RZ, RZ, UR23 ;  /* 0x00000017ff057e24 */ /* 0x000fe2000f8e00ff */
[--C-:B------:R-:W-:Y:S01]  /*11f80*/  SHF.R.S32.HI R5, RZ, 0x1f, R3.reuse ;  /* 0x0000001fff057819 */ /* 0x100fe20000011403 */
[----:B------:R-:W-:Y:S02]  /*11f90*/  IMAD.MOV R9, RZ, RZ, -R3 ;  /* 0x000000ffff097224 */ /* 0x000fe400078e0a03 */
[----:B------:R-:W-:Y:S02]  /*11fa0*/  UIMAD.WIDE.U32 UR10, UR8, UR19, URZ ;  /* 0x00000013080a72a5 */ /* 0x000fe4000f8e003f */
[----:B------:R-:W-:Y:S01]  /*11fb0*/  UIMAD UR19, UR9, UR19, URZ ;  /* 0x00000013091372a4 */ /* 0x000fe2000f8e023f */
[----:B------:R-:W-:Y:S01]  /*11fc0*/  IMAD R9, R11, R9, R6 ;  /* 0x000000090b097224 */ /* 0x000fe200078e0206 */
[----:B------:R-:W-:-:S02]  /*11fd0*/  UIMAD.WIDE.U32 UR8, UR14, UR7, URZ ;  /* 0x000000070e0872a5 */ /* 0x000fc4000f8e003f */
[----:B------:R-:W-:Y:S02]  /*11fe0*/  UIADD3 UR19, UR11, UR19, URZ ;  /* 0x000000130b137290 */ /* 0x000fe4000fffe03f */
[----:B------:R-:W-:Y:S02]  /*11ff0*/  UIADD3 UR10, UP1, UP2, UR8, UR10, UR4 ;  /* 0x0000000a080a7290 */ /* 0x000fe4000fa3e004 */
        /* <DEDUP_REMOVED lines=17> */
.L_x_11483:
[----:B------:R-:W-:Y:S05]  /*12110*/  BSYNC B1 ;  /* 0x0000000000017941 */ /* 0x000fea0003800000 */
.L_x_11482:
[----:B------:R-:W-:-:S13]  /*12120*/  R2UR UR8, R147 ;  /* 0x00000000930872ca */ /* 0x000fda00000e0000 */
[----:B------:R-:W-:-:S06]  /*12130*/  UISETP.GT.AND UP0, UPT, UR8, 0x1, UPT ;  /* 0x000000010800788c */ /* 0x000fcc000bf04270 */
[----:B------:R-:W-:-:S13]  /*12140*/  PLOP3.LUT P0, PT, PT, PT, UP0, 0x80, 0x0 ;  /* 0x000000000000781c */ /* 0x000fda0003f0f008 */
[----:B------:R-:W-:Y:S05]  /*12150*/  @P0 BRA `(.L_x_11478) ;  /* 0x0000000400740947 */ /* 0x000fea0003800000 */
[----:B-1----:R-:W2:Y:S01]  /*12160*/  LDL.LU R3, [R1+0x8] ;  /* 0x0000080001037983 */ /* 0x002ea20000300800 */
[----:B------:R-:W1:Y:S01]  /*12170*/  LDC R13, c[0x0][0xbe8] ;  /* 0x0002fa00ff0d7b82 */ /* 0x000e620000000800 */
[----:B0-----:R-:W-:Y:S01]  /*12180*/  SHF.R.S32.HI R8, RZ, 0x1f, R10 ;  /* 0x0000001fff087819 */ /* 0x001fe2000001140a */
        /* <DEDUP_REMOVED lines=11> */
[----:B------:R-:W-:Y:S01]  /*12240*/  ULDC.64 UR10, c[0x0][0xae8] ;  /* 0x0002ba00000a7ab9 */ /* 0x000fe20000000a00 */
[----:B-1----:R-:W-:-:S13]  /*12250*/  ISETP.NE.AND P0, PT, R13, 0x1, PT ;  /* 0x000000010d00780c */ /* 0x002fda0003f05270 */
[----:B------:R-:W0:Y:S08]  /*12260*/  @P0 LDC R5, c[0x0][0xbec] ;  /* 0x0002fb00ff050b82 */ /* 0x000e300000000800 */
[----:B------:R-:W1:Y:S01]  /*12270*/  @P0 LDC R9, c[0x0][0xbf0] ;  /* 0x0002fc00ff090b82 */ /* 0x000e620000000800 */
[----:B--2---:R-:W-:Y:S02]  /*12280*/  R2UR UR16, R3 ;  /* 0x00000000031072ca */ /* 0x004fe400000e0000 */
[----:B------:R-:W-:-:S04]  /*12290*/  SHF.R.S32.HI R3, RZ, 0x1f, R10 ;  /* 0x0000001fff037819 */ /* 0x000fc8000001140a */
[----:B------:R-:W-:-:S04]  /*122a0*/  LEA.HI R3, R3, R10, RZ, 0x2 ;  /* 0x0000000a03037211 */ /* 0x000fc800078f10ff */
[----:B------:R-:W-:-:S03]  /*122b0*/  LOP3.LUT R3, R3, 0xfffffffc, RZ, 0xc0, !PT ;  /* 0xfffffffc03037812 */ /* 0x000fc600078ec0ff */
[----:B------:R-:W-:Y:S02]  /*122c0*/  UIMAD.WIDE.U32 UR8, UR16, UR10, UR8 ;  /* 0x0000000a100872a5 */ /* 0x000fe4000f8e0008 */
[----:B------:R-:W-:Y:S02]  /*122d0*/  IMAD.IADD R3, R10, 0x1, -R3 ;  /* 0x000000010a037824 */ /* 0x000fe400078e0a03 */
[----:B------:R-:W-:Y:S02]  /*122e0*/  UIMAD UR9, UR16, UR11, UR9 ;  /* 0x0000000b100972a4 */ /* 0x000fe4000f8e0209 */
[----:B------:R-:W-:Y:S01]  /*122f0*/  IMAD R3, R3, 0x60, R8 ;  /* 0x0000006003037824 */ /* 0x000fe200078e0208 */
[----:B------:R-:W-:Y:S02]  /*12300*/  ULDC.64 UR10, c[0x0][0xaf0] ;  /* 0x0002bc00000a7ab9 */ /* 0x000fe40000000a00 */
[----:B------:R-:W-:Y:S01]  /*12310*/  UIMAD UR12, UR12, UR10, URZ ;  /* 0x0000000a0c0c72a4 */ /* 0x000fe2000f8e023f */
[----:B------:R-:W-:Y:S01]  /*12320*/  VIADD R6, R3, UR13 ;  /* 0x0000000d03067c36 */ /* 0x000fe20008000000 */
[----:B------:R-:W-:-:S02]  /*12330*/  UIMAD.WIDE.U32 UR8, UR7, UR10, UR8 ;  /* 0x0000000a070872a5 */ /* 0x000fc4000f8e0008 */
[----:B------:R-:W-:Y:S01]  /*12340*/  UIMAD UR4, UR7, UR11, UR12 ;  /* 0x0000000b070472a4 */ /* 0x000fe2000f8e020c */
[----:B0-----:R-:W-:Y:S02]  /*12350*/  @P0 IMAD.HI.U32 R4, R6, R5, RZ ;  /* 0x0000000506040227 */ /* 0x001fe400078e00ff */
[----:B------:R-:W-:Y:S01]  /*12360*/  ULDC.64 UR10, c[0x0][0xae0] ;  /* 0x0002b800000a7ab9 */ /* 0x000fe20000000a00 */
[----:B------:R-:W-:Y:S01]  /*12370*/  UIADD3 UR4, UR9, UR4, URZ ;  /* 0x0000000409047290 */ /* 0x000fe2000fffe03f */
[----:B------:R-:W-:Y:S01]  /*12380*/  IMAD.MOV.U32 R3, RZ, RZ, R6 ;  /* 0x000000ffff037224 */ /* 0x000fe200078e0006 */
[----:B-1----:R-:W-:Y:S01]  /*12390*/  @P0 SHF.R.U32.HI R3, RZ, R9, R4 ;  /* 0x00000009ff030219 */ /* 0x002fe20000011604 */
[----:B------:R-:W-:-:S03]  /*123a0*/  IMAD.U32 R5, RZ, RZ, UR9 ;  /* 0x00000009ff057e24 */ /* 0x000fc6000f8e00ff */
[--C-:B------:R-:W-:Y:S01]  /*123b0*/  SHF.R.S32.HI R4, RZ, 0x1f, R3.reuse ;  /* 0x0000001fff047819 */ /* 0x100fe20000011403 */
[----:B------:R-:W-:Y:S02]  /*123c0*/  IMAD.MOV R9, RZ, RZ, -R3 ;  /* 0x000000ffff097224 */ /* 0x000fe400078e0a03 */
[----:B------:R-:W-:Y:S02]  /*123d0*/  IMAD.U32 R5, RZ, RZ, UR4 ;  /* 0x00000004ff057e24 */ /* 0x000fe4000f8e00ff */
[----:B------:R-:W-:Y:S02]  /*123e0*/  IMAD R9, R13, R9, R6 ;  /* 0x000000090d097224 */ /* 0x000fe400078e0206 */
[----:B------:R-:W-:Y:S02]  /*123f0*/  IMAD R6, R4, UR10, RZ ;  /* 0x0000000a04067c24 */ /* 0x000fe4000f8e02ff */
[----:B------:R-:W-:Y:S01]  /*12400*/  IMAD.U32 R4, RZ, RZ, UR8 ;  /* 0x00000008ff047e24 */ /* 0x000fe2000f8e00ff */
[----:B------:R-:W-:Y:S01]  /*12410*/  ULDC.64 UR8, c[0x0][0xad8] ;  /* 0x0002b60000087ab9 */ /* 0x000fe20000000a00 */
[C---:B------:R-:W-:Y:S01]  /*12420*/  IMAD R11, R3.reuse, UR11, R6 ;  /* 0x0000000b030b7c24 */ /* 0x040fe2000f8e0206 */
[----:B------:R-:W-:Y:S01]  /*12430*/  SHF.R.S32.HI R6, RZ, 0x1f, R9 ;  /* 0x0000001fff067819 */ /* 0x000fe20000011409 */
[----:B------:R-:W-:-:S04]  /*12440*/  IMAD.WIDE.U32 R4, R3, UR10, R4 ;  /* 0x0000000a03047c25 */ /* 0x000fc8000f8e0004 */
        /* <DEDUP_REMOVED lines=24> */
[----:B------:R3:W-:Y:S04]  /*125d0*/  @!P2 ST.E.128 desc[UR8][R8.64], RZ ;  /* 0x000000ff0800a985 */ /* 0x0007e8000c101d08 */
[----:B------:R3:W-:Y:S04]  /*125e0*/  @!P3 ST.E.128 desc[UR8][R10.64], RZ ;  /* 0x000000ff0a00b985 */ /* 0x0007e8000c101d08 */
[----:B------:R3:W-:Y:S02]  /*125f0*/  @!P4 ST.E.128 desc[UR8][R14.64], RZ ;  /* 0x000000ff0e00c985 */ /* 0x0007e4000c101d08 */
.L_x_11485:
[----:B------:R-:W-:Y:S05]  /*12600*/  BSYNC B1 ;  /* 0x0000000000017941 */ /* 0x000fea0003800000 */
.L_x_11484:
        /* <DEDUP_REMOVED lines=11> */
[C---:B------:R-:W-:Y:S02]  /*126c0*/  @!P4 LEA R12, P1, R151.reuse, R4, 0x1 ;  /* 0x00000004970cc211 */ /* 0x040fe400078208ff */
[----:B----4-:R-:W-:Y:S01]  /*126d0*/  @!P2 IMAD.WIDE R8, R146, 0x2, R4 ;  /* 0x000000029208a825 */ /* 0x010fe200078e0204 */
[-C--:B------:R-:W-:Y:S02]  /*126e0*/  @!P3 LEA.HI.X R11, R148, R5.reuse, R17, 0x1, P0 ;  /* 0x00000005940bb211 */ /* 0x080fe400000f0c11 */
[----:B------:R-:W-:Y:S02]  /*126f0*/  @!P4 LEA.HI.X R13, R151, R5, R16, 0x1, P1 ;  /* 0x00000005970dc211 */ /* 0x000fe400008f0c10 */
[----:B------:R2:W-:Y:S04]  /*12700*/  @!P2 ST.E.128 desc[UR8][R8.64], RZ ;  /* 0x000000ff0800a985 */ /* 0x0005e8000c101d08 */
[----:B------:R2:W-:Y:S04]  /*12710*/  @!P3 ST.E.128 desc[UR8][R10.64], RZ ;  /* 0x000000ff0a00b985 */ /* 0x0005e8000c101d08 */
[----:B------:R2:W-:Y:S02]  /*12720*/  @!P4 ST.E.128 desc[UR8][R12.64], RZ ;  /* 0x000000ff0c00c985 */ /* 0x0005e4000c101d08 */
.L_x_11478:
[----:B------:R-:W-:Y:S05]  /*12730*/  BSYNC B0 ;  /* 0x0000000000007941 */ /* 0x000fea0003800000 */
.L_x_11472:
[----:B------:R-:W-:Y:S02]  /*12740*/  ULDC UR4, c[0x0][0xc3c] ;  /* 0x00030f0000047ab9 */ /* 0x000fe40000000800 */
[----:B------:R-:W-:-:S13]  /*12750*/  ISETP.GE.AND P0, PT, R7, UR4, PT ;  /* 0x0000000407007c0c */ /* 0x000fda000bf06270 */
[----:B------:R-:W-:Y:S05]  /*12760*/  @!P0 BRA `(.L_x_11486) ;  /* 0xfffffee8004c8947 */ /* 0x000fea000383ffff */
[----:B------:R-:W-:Y:S05]  /*12770*/  EXIT ;  /* 0x000000000000794d */ /* 0x000fea0003800000 */
.L_x_11435:
        /* <DEDUP_REMOVED lines=16> */
.L_x_11487:
[----:B------:R-:W0:Y:S01]  /*12880*/  S2R R0, SR_TID.X ;  /* 0x0000000000007919 */ /* 0x000e220000002100 */
        /* <DEDUP_REMOVED lines=44> */
.L_x_11491:
[----:B------:R-:W0:Y:S01]  /*12b50*/  LDC R2, c[0x0][0xc3c] ;  /* 0x00030f00ff027b82 */ /* 0x000e220000000800 */
[----:B------:R-:W-:Y:S01]  /*12b60*/  UIADD3 UR4, UR4, 0x1f, URZ ;  /* 0x0000001f04047890 */ /* 0x000fe2000fffe03f */
[----:B------:R-:W-:Y:S02]  /*12b70*/  ULDC UR7, c[0x0][0xc3c] ;  /* 0x00030f0000077ab9 */ /* 0x000fe40000000800 */
[----:B------:R-:W-:-:S03]  /*12b80*/  IMAD.U32 R27, RZ, RZ, UR7 ;  /* 0x00000007ff1b7e24 */ /* 0x000fc6000f8e00ff */
[----:B0-----:R-:W-:-:S13]  /*12b90*/  ISETP.LE.AND P6, PT, R2, UR4, PT ;  /* 0x0000000402007c0c */ /* 0x001fda000bfc3270 */
[----:B------:R-:W-:Y:S05]  /*12ba0*/  @P6 BRA `(.L_x_11490) ;  /* 0x0000000800b46947 */ /* 0x000fea0003800000 */
[----:B------:R-:W-:Y:S01]  /*12bb0*/  VIADD R9, R0, UR4 ;  /* 0x0000000400097c36 */ /* 0x000fe20008000000 */
[----:B------:R-:W-:Y:S01]  /*12bc0*/  ULDC.64 UR8, c[0x0][0x208] ;  /* 0x0000820000087ab9 */ /* 0x000fe20000000a00 */
        /* <DEDUP_REMOVED lines=30> */
.L_x_11489:
        /* <DEDUP_REMOVED lines=13> */
.L_x_11492:
        /* <DEDUP_REMOVED lines=47> */
[----:B------:R-:W-:Y:S01]  /*13170*/  ISETP.GE.AND P2, PT, R3, RZ, PT ;  /* 0x000000ff0300720c */ /* 0x000fe20003f46270 */
[----:B------:R-:W-:-:S10]  /*13180*/  IMAD.MOV R3, RZ, RZ, -R7 ;  /* 0x000000ffff037224 */ /* 0x000fd400078e0a07 */
        /* <DEDUP_REMOVED lines=13> */
.L_x_11493:
[----:B0-----:R-:W0:Y:S01]  /*13260*/  LDC.64 R2, c[0x0][0xc90] ;  /* 0x00032400ff027b82 */ /* 0x001e220000000a00 */
[----:B------:R-:W-:Y:S01]  /*13270*/  ULDC.64 UR6, c[0x0][0x208] ;  /* 0x0000820000067ab9 */ /* 0x000fe20000000a00 */
        /* <DEDUP_REMOVED lines=36> */
[----:B------:R-:W-:-:S03]  /*134c0*/  IMAD.MOV R26, RZ, RZ, -R7 ;  /* 0x000000ffff1a7224 */ /* 0x000fc600078e0a07 */
        /* <DEDUP_REMOVED lines=18> */
[----:B------:R-:W-:Y:S02]  /*135f0*/  ISETP.GE.AND P2, PT, R3, RZ, PT ;  /* 0x000000ff0300720c */ /* 0x000fe40003f46270 */
[----:B------:R-:W-:-:S05]  /*13600*/  IADD3 R3, R6, 0x1000000, R4 ;  /* 0x0100000006037810 */ /* 0x000fca0007ffe004 */
[----:B------:R-:W-:-:S06]  /*13610*/  @P0 VIADD R2, R2, 0x1 ;  /* 0x0000000102020836 */ /* 0x000fcc0000000000 */
[----:B------:R-:W-:Y:S01]  /*13620*/  @!P2 IMAD.MOV R2, RZ, RZ, -R2 ;  /* 0x000000ffff02a224 */ /* 0x000fe200078e0a02 */
[----:B------:R-:W-:-:S05]  /*13630*/  @!P1 LOP3.LUT R2, RZ, R7, RZ, 0x33, !PT ;  /* 0x00000007ff029212 */ /* 0x000fca00078e33ff */
[----:B------:R-:W-:-:S07]  /*13640*/  IMAD R26, R2, R26, R3 ;  /* 0x0000001a021a7224 */ /* 0x000fce00078e0203 */
.L_x_11494:
[----:B------:R-:W-:-:S05]  /*13650*/  LOP3.LUT R2, RZ, R2, RZ, 0x33, !PT ;  /* 0x00000002ff027212 */ /* 0x000fca00078e33ff */
[----:B------:R-:W-:Y:S01]  /*13660*/  IMAD.IADD R25, R25, 0x1, R2 ;  /* 0x0000000119197824 */ /* 0x000fe200078e0202 */
[----:B------:R-:W-:Y:S06]  /*13670*/  BRA `(.L_x_11495) ;  /* 0x00000000000c7947 */ /* 0x000fec0003800000 */
.L_x_11490:
[----:B------:R-:W-:Y:S02]  /*13680*/  IMAD.MOV.U32 R25, RZ, RZ, RZ ;  /* 0x000000ffff197224 */ /* 0x000fe400078e00ff */
[----:B------:R-:W-:Y:S02]  /*13690*/  IMAD.U32 R24, RZ, RZ, UR6 ;  /* 0x00000006ff187e24 */ /* 0x000fe4000f8e00ff */
[----:B------:R-:W-:-:S07]  /*136a0*/  IMAD.MOV.U32 R26, RZ, RZ, RZ ;  /* 0x000000ffff1a7224 */ /* 0x000fce00078e00ff */
.L_x_11495:
[----:B------:R-:W-:-:S13]  /*136b0*/  ISETP.NE.AND P0, PT, R0, RZ, PT ;  /* 0x000000ff0000720c */ /* 0x000fda0003f05270 */
[----:B------:R-:W0:Y:S01]  /*136c0*/  @!P0 S2R R3, SR_CgaCtaId ;  /* 0x0000000000038919 */ /* 0x000e220000008800 */
[----:B------:R-:W-:-:S04]  /*136d0*/  @!P0 MOV R0, 0x400 ;  /* 0x0000040000008802 */ /* 0x000fc80000000f00 */
[----:B0-----:R-:W-:-:S05]  /*136e0*/  @!P0 LEA R0, R3, R0, 0x18 ;  /* 0x0000000003008211 */ /* 0x001fca00078ec0ff */
[----:B------:R1:W-:Y:S01]  /*136f0*/  @!P0 STS.128 [R0+0x31cd0], R24 ;  /* 0x031cd01800008388 */ /* 0x0003e20000000c00 */
[----:B------:R-:W-:Y:S06]  /*13700*/  BAR.ARV 0x5, 0x200 ;  /* 0x0148000000007b1d */ /* 0x000fec0000002000 */
.L_x_11488:
        /* <DEDUP_REMOVED lines=9> */
[----:B------:R-:W-:Y:S01]  /*137a0*/  BSSY B8, `(.L_x_11496) ;  /* 0x00005cb000087945 */ /* 0x000fe20003800000 */
[----:B------:R3:W-:Y:S01]  /*137b0*/  STL [R1+0x28], RZ ;  /* 0x000028ff01007387 */ /* 0x0007e20000100800 */
[----:B------:R-:W-:Y:S01]  /*137c0*/  IMAD.MOV.U32 R28, RZ, RZ, 0x1 ;  /* 0x00000001ff1c7424 */ /* 0x000fe200078e00ff */
[----:B------:R-:W-:Y:S01]  /*137d0*/  ULDC UR38, c[0x0][0xc] ;  /* 0x0000030000267ab9 */ /* 0x000fe20000000800 */
[----:B------:R-:W-:Y:S01]  /*137e0*/  IMAD.MOV.U32 R18, RZ, RZ, RZ ;  /* 0x000000ffff127224 */ /* 0x000fe200078e00ff */
[----:B------:R-:W-:Y:S01]  /*137f0*/  ULDC.64 UR36, c[0x0][0x198] ;  /* 0x0000660000247ab9 */ /* 0x000fe20000000a00 */
[----:B--2---:R-:W-:-:S06]  /*13800*/  ULEA UR4, UR5, UR4, 0x18 ;  /* 0x0000000405047291 */ /* 0x004fcc000f8ec03f */
[----:B------:R-:W-:Y:S01]  /*13810*/  IMAD.U32 R17, RZ, RZ, UR4 ;  /* 0x00000004ff117e24 */ /* 0x000fe2000f8e00ff */
[C---:B0-----:R-:W-:Y:S01]  /*13820*/  LOP3.LUT R5, R6.reuse, 0x7f, RZ, 0xc0, !PT ;  /* 0x0000007f06057812 */ /* 0x041fe200078ec0ff */
[----:B-1----:R-:W-:-:S04]  /*13830*/  IMAD.SHL.U32 R0, R6, 0x8, RZ ;  /* 0x0000000806007824 */ /* 0x002fc800078e00ff */
        /* <DEDUP_REMOVED lines=14> */
.L_x_11602:
[----:B0--3--:R-:W0:Y:S01]  /*13920*/  LDC.64 R2, c[0x0][0xc88] ;  /* 0x00032200ff027b82 */ /* 0x009e220000000a00 */
        /* <DEDUP_REMOVED lines=22> */
[----:B-1----:R1:W5:Y:S01]  /*13a90*/  @P0 LDG.E R0, desc[UR10][R2.64] ;  /* 0x0000000a02000981 */ /* 0x002362000c1e1900 */
        /* <DEDUP_REMOVED lines=33> */
.L_x_11497:
[----:B------:R-:W-:Y:S01]  /*13cb0*/  ULDC.64 UR4, c[0x0][0xa20] ;  /* 0x0002880000047ab9 */ /* 0x000fe20000000a00 */
[C---:B------:R-:W-:Y:S01]  /*13cc0*/  LOP3.LUT R6, R26.reuse, 0xff000000, RZ, 0xc0, !PT ;  /* 0xff0000001a067812 */ /* 0x040fe200078ec0ff */
        /* <DEDUP_REMOVED lines=9> */
[----:B------:R-:W-:Y:S01]  /*13d60*/  IADD3 R2, P0, R19, UR4, RZ ;  /* 0x0000000413027c10 */ /* 0x000fe2000ff1e0ff */
[----:B------:R-:W-:-:S03]  /*13d70*/  ULDC.64 UR6, c[0x0][0x208] ;  /* 0x0000820000067ab9 */ /* 0x000fc60000000a00 */
[----:B------:R-:W-:-:S05]  /*13d80*/  IADD3.X R3, R23, UR5, RZ, P0, !PT ;  /* 0x0000000517037c10 */ /* 0x000fca00087fe4ff */
[----:B------:R2:W5:Y:S01]  /*13d90*/  LDG.E R7, desc[UR6][R2.64] ;  /* 0x0000000602077981 */ /* 0x000562000c1e1900 */
[----:B------:R-:W-:Y:S05]  /*13da0*/  BRA `(.L_x_11499) ;  /* 0x0000000000147947 */ /* 0x000fea0003800000 */
.L_x_11498:
[----:B------:R-:W-:Y:S05]  /*13db0*/  @!P0 BRA `(.L_x_11499) ;  /* 0x0000000000108947 */ /* 0x000fea0003800000 */
[----:B------:R-:W-:Y:S02]  /*13dc0*/  ULDC.64 UR4, c[0x0][0x208] ;  /* 0x0000820000047ab9 */ /* 0x000fe40000000a00 */
[----:B------:R-:W2:Y:S04]  /*13dd0*/  LDG.E R7, desc[UR4][R4.64] ;  /* 0x0000000404077981 */ /* 0x000ea8000c1e1900 */
[----:B------:R-:W2:Y:S02]  /*13de0*/  LDG.E R4, desc[UR4][R4.64+0x4] ;  /* 0x0000040404047981 */ /* 0x000ea4000c1e1900 */
[----:B--2---:R-:W-:-:S07]  /*13df0*/  IMAD.IADD R7, R4, 0x1, -R7 ;  /* 0x0000000104077824 */ /* 0x004fce00078e0a07 */
.L_x_11499:
[----:B-----5:R-:W-:Y:S01]  /*13e00*/  IMAD.IADD R7, R7, 0x1, -R0 ;  /* 0x0000000107077824 */ /* 0x020fe200078e0a00 */
[----:B------:R-:W-:Y:S01]  /*13e10*/  LOP3.LUT R9, R6, 0xff, RZ, 0xc0, !PT ;  /* 0x000000ff06097812 */ /* 0x000fe200078ec0ff */
[----:B------:R-:W3:Y:S01]  /*13e20*/  LDC R0, c[0x0][0x448] ;  /* 0x00011200ff007b82 */ /* 0x000ee20000000800 */
[----:B--2---:R-:W-:Y:S01]  /*13e30*/  IMAD R2, R25, 0xc0, RZ ;  /* 0x000000c019027824 */ /* 0x004fe200078e02ff */
[----:B------:R-:W-:Y:S01]  /*13e40*/  BSSY B0, `(.L_x_11500) ;  /* 0x0000036000007945 */ /* 0x000fe20003800000 */
[----:B------:R-:W-:Y:S02]  /*13e50*/  IMAD.MOV.U32 R4, RZ, RZ, RZ ;  /* 0x000000ffff047224 */ /* 0x000fe400078e00ff */
[----:B------:R-:W-:Y:S01]  /*13e60*/  VIADD R2, R2, 0xbf ;  /* 0x000000bf02027836 */ /* 0x000fe20000000000 */
[----:B---3--:R-:W-:-:S13]  /*13e70*/  ISETP.NE.AND P0, PT, R0, 0x1, PT ;  /* 0x000000010000780c */ /* 0x008fda0003f05270 */
[----:B------:R-:W2:Y:S08]  /*13e80*/  @P0 LDC R3, c[0x0][0x44c] ;  /* 0x00011300ff030b82 */ /* 0x000eb00000000800 */
[----:B------:R-:W3:Y:S01]  /*13e90*/  @P0 LDC R0, c[0x0][0x450] ;  /* 0x00011400ff000b82 */ /* 0x000ee20000000800 */
[----:B--2---:R-:W-:-:S05]  /*13ea0*/  @P0 IMAD.HI.U32 R3, R2, R3, RZ ;  /* 0x0000000302030227 */ /* 0x004fca00078e00ff */
[----:B---3--:R-:W-:Y:S01]  /*13eb0*/  @P0 SHF.R.U32.HI R2, RZ, R0, R3 ;  /* 0x00000000ff020219 */ /* 0x008fe20000011603 */
[C---:B------:R-:W-:Y:S01]  /*13ec0*/  VIADD R0, R7.reuse, 0x8f ;  /* 0x0000008f07007836 */ /* 0x040fe20000000000 */
[----:B------:R-:W-:-:S03]  /*13ed0*/  IADD3 R7, R7, 0x90, -R8 ;  /* 0x0000009007077810 */ /* 0x000fc60007ffe808 */
[----:B------:R-:W-:-:S04]  /*13ee0*/  IMAD.HI R0, R0, 0x38e38e39, RZ ;  /* 0x38e38e3900007827 */ /* 0x000fc800078e02ff */
[----:B------:R-:W-:Y:S01]  /*13ef0*/  IMAD.IADD R2, R7, 0x1, R2 ;  /* 0x0000000107027824 */ /* 0x000fe200078e0202 */
[----:B------:R-:W-:Y:S01]  /*13f00*/  SHF.R.U32.HI R3, RZ, 0x1f, R0 ;  /* 0x0000001fff037819 */ /* 0x000fe20000011600 */
[----:B------:R-:W-:Y:S02]  /*13f10*/  IMAD.MOV.U32 R7, RZ, RZ, R4 ;  /* 0x000000ffff077224 */ /* 0x000fe400078e0004 */
[----:B------:R-:W-:Y:S01]  /*13f20*/  IMAD.HI R2, R2, 0x38e38e39, RZ ;  /* 0x38e38e3902027827 */ /* 0x000fe200078e02ff */
[----:B------:R-:W-:-:S04]  /*13f30*/  LEA.HI.SX32 R3, R0, R3, 0x1b ;  /* 0x0000000300037211 */ /* 0x000fc800078fdaff */
[----:B------:R-:W-:-:S04]  /*13f40*/  SHF.R.U32.HI R0, RZ, 0x1f, R2 ;  /* 0x0000001fff007819 */ /* 0x000fc80000011602 */
[----:B------:R-:W-:-:S04]  /*13f50*/  LEA.HI.SX32 R0, R2, R0, 0x1b ;  /* 0x0000000002007211 */ /* 0x000fc800078fdaff */
[----:B01----:R-:W-:Y:S02]  /*13f60*/  VIMNMX R8, R3, R0, PT ;  /* 0x0000000003087248 */ /* 0x003fe40003fe0100 */
[----:B------:R-:W-:Y:S02]  /*13f70*/  SHF.R.U32.HI R0, RZ, 0x10, R6 ;  /* 0x00000010ff007819 */ /* 0x000fe40000011606 */
[----:B------:R-:W-:Y:S01]  /*13f80*/  ISETP.GE.AND P1, PT, R8, 0x1, PT ;  /* 0x000000010800780c */ /* 0x000fe20003f26270 */
[----:B------:R0:W-:Y:S01]  /*13f90*/  STL [R1+0x18], R8 ;  /* 0x0000180801007387 */ /* 0x0001e20000100800 */
[----:B------:R-:W-:-:S03]  /*13fa0*/  ISETP.NE.AND P0, PT, R0, RZ, PT ;  /* 0x000000ff0000720c */ /* 0x000fc60003f05270 */
[----:B------:R0:W-:Y:S04]  /*13fb0*/  STL [R1+0x1c], R4 ;  /* 0x00001c0401007387 */ /* 0x0001e80000100800 */
[----:B------:R0:W-:Y:S06]  /*13fc0*/  STL [R1+0x38], R9 ;  /* 0x0000380901007387 */ /* 0x0001ec0000100800 */
[----:B------:R-:W1:Y:S01]  /*13fd0*/  @!P0 LDC R0, c[0x0][0x9f0] ;  /* 0x00027c00ff008b82 */ /* 0x000e620000000800 */
        /* <DEDUP_REMOVED lines=28> */
.L_x_11501:
[----:B------:R-:W-:Y:S05]  /*141a0*/  BSYNC B0 ;  /* 0x0000000000007941 */ /* 0x000fea0003800000 */
.L_x_11500:
        /* <DEDUP_REMOVED lines=20> */
[----:B0-----:R-:W0:Y:S02]  /*142f0*/  S2R R4, SR_LTMASK ;  /* 0x0000000000047919 */ /* 0x001e240000003900 */
[----:B0-----:R-:W-:-:S04]  /*14300*/  LOP3.LUT R4, R4, UR4, RZ, 0xc0, !PT ;  /* 0x0000000404047c12 */ /* 0x001fc8000f8ec0ff */
[----:B--2---:R-:W0:Y:S01]  /*14310*/  POPC R7, R4 ;  /* 0x0000000400077309 */ /* 0x004e220000000000 */
[----:B---3--:R-:W0:Y:S02]  /*14320*/  SHFL.IDX PT, R0, R3, R0, 0x1f ;  /* 0x00001f0003007589 */ /* 0x008e2400000e0000 */
[----:B0-----:R-:W-:Y:S01]  /*14330*/  IADD3 R24, R0, UR38, R7 ;  /* 0x0000002600187c10 */ /* 0x001fe2000fffe007 */
[----:B------:R-:W-:Y:S06]  /*14340*/  BRA `(.L_x_11504) ;  /* 0x0000004000247947 */ /* 0x000fec0003800000 */
.L_x_11503:
        /* <DEDUP_REMOVED lines=12> */
[----:B--2---:R-:W-:-:S02]  /*14410*/  IMAD.U32 R7, RZ, RZ, UR9 ;  /* 0x00000009ff077e24 */ /* 0x004fc4000f8e00ff */
[----:B------:R-:W-:Y:S02]  /*14420*/  IMAD.U32 R10, RZ, RZ, UR4 ;  /* 0x00000004ff0a7e24 */ /* 0x000fe4000f8e00ff */
[----:B------:R-:W-:Y:S02]  /*14430*/  IMAD.U32 R11, RZ, RZ, UR5 ;  /* 0x00000005ff0b7e24 */ /* 0x000fe4000f8e00ff */
[----:B------:R-:W-:Y:S02]  /*14440*/  IMAD.MOV.U32 R8, RZ, RZ, 0x70 ;  /* 0x00000070ff087424 */ /* 0x000fe400078e00ff */
[----:B------:R-:W-:Y:S02]  /*14450*/  IMAD.MOV.U32 R12, RZ, RZ, 0x1 ;  /* 0x00000001ff0c7424 */ /* 0x000fe400078e00ff */
[----:B------:R-:W-:-:S07]  /*14460*/  IMAD.MOV.U32 R13, RZ, RZ, RZ ;  /* 0x000000ffff0d7224 */ /* 0x000fce00078e00ff */
[----:B------:R-:W-:-:S07]  /*14470*/  LEPC R20, `(.L_x_11506) ;  /* 0x000000001014794e */ /* 0x000fce0000000000 */
[----:B0-----:R-:W-:Y:S05]  /*14480*/  CALL.ABS.NOINC R2 ;  /* 0x0000000002007343 */ /* 0x001fea0003c00000 */
.L_x_11506:
[----:B------:R-:W-:Y:S05]  /*14490*/  BSYNC B6 ;  /* 0x0000000000067941 */ /* 0x000fea0003800000 */
.L_x_11505:
        /* <DEDUP_REMOVED lines=9> */
[----:B0-----:R-:W-:Y:S02]  /*14530*/  IMAD.U32 R4, RZ, RZ, UR6 ;  /* 0x00000006ff047e24 */ /* 0x001fe4000f8e00ff */
[----:B------:R-:W-:Y:S02]  /*14540*/  IMAD.U32 R5, RZ, RZ, UR7 ;  /* 0x00000007ff057e24 */ /* 0x000fe4000f8e00ff */
[----:B------:R-:W-:Y:S02]  /*14550*/  IMAD.U32 R6, RZ, RZ, UR8 ;  /* 0x00000008ff067e24 */ /* 0x000fe4000f8e00ff */
[----:B--2---:R-:W-:-:S02]  /*14560*/  IMAD.U32 R7, RZ, RZ, UR9 ;  /* 0x00000009ff077e24 */ /* 0x004fc4000f8e00ff */
[----:B------:R-:W-:Y:S02]  /*14570*/  IMAD.U32 R10, RZ, RZ, UR4 ;  /* 0x00000004ff0a7e24 */ /* 0x000fe4000f8e00ff */
[----:B------:R-:W-:Y:S02]  /*14580*/  IMAD.U32 R11, RZ, RZ, UR5 ;  /* 0x00000005ff0b7e24 */ /* 0x000fe4000f8e00ff */
[----:B------:R-:W-:Y:S02]  /*14590*/  IMAD.MOV.U32 R8, RZ, RZ, 0x70 ;  /* 0x00000070ff087424 */ /* 0x000fe400078e00ff */
[----:B------:R-:W-:Y:S02]  /*145a0*/  IMAD.MOV.U32 R12, RZ, RZ, 0x1 ;  /* 0x00000001ff0c7424 */ /* 0x000fe400078e00ff */
[----:B-1----:R-:W-:-:S07]  /*145b0*/  IMAD.MOV.U32 R13, RZ, RZ, RZ ;  /* 0x000000ffff0d7224 */ /* 0x002fce00078e00ff */
[----:B------:R-:W-:-:S07]  /*145c0*/  LEPC R20, `(.L_x_11509) ;  /* 0x000000001014794e */ /* 0x000fce0000000000 */
[----:B---3--:R-:W-:Y:S05]  /*145d0*/  CALL.ABS.NOINC R2 ;  /* 0x0000000002007343 */ /* 0x008fea0003c00000 */
.L_x_11509:
        /* <DEDUP_REMOVED lines=16> */
.L_x_11508:
[----:B------:R-:W-:Y:S05]  /*146e0*/  BSYNC B6 ;  /* 0x0000000000067941 */ /* 0x000fea0003800000 */
.L_x_11507:
[----:B------:R-:W-:Y:S01]  /*146f0*/  ULDC.64 UR4, c[0x0][0x9f8] ;  /* 0x00027e0000047ab9 */ /* 0x000fe20000000a00 */
[----:B------:R-:W3:Y:S01]  /*14700*/  LDL R20, [R1+0x20] ;  /* 0x0000200001147983 */ /* 0x000ee20000100800 */
[----:B------:R-:W-:Y:S01]  /*14710*/  ISETP.NE.U32.AND P0, PT, RZ, UR4, PT ;  /* 0x00000004ff007c0c */ /* 0x000fe2000bf05070 */
[----:B------:R-:W-:-:S03]  /*14720*/  ULDC.64 UR6, c[0x0][0x208] ;  /* 0x0000820000067ab9 */ /* 0x000fc60000000a00 */
[----:B------:R-:W-:-:S13]  /*14730*/  ISETP.NE.AND.EX P0, PT, RZ, UR5, PT, P0 ;  /* 0x00000005ff007c0c */ /* 0x000fda000bf05300 */
[----:B------:R-:W-:-:S04]  /*14740*/  @P0 IADD3 R2, P1, R19, UR4, RZ ;  /* 0x0000000413020c10 */ /* 0x000fc8000ff3e0ff */
[----:B------:R-:W-:Y:S01]  /*14750*/  @P0 IADD3.X R3, R23, UR5, RZ, P1, !PT ;  /* 0x0000000517030c10 */ /* 0x000fe20008ffe4ff */
[----:B------:R-:W-:-:S04]  /*14760*/  ULDC.64 UR4, c[0x0][0xa08] ;  /* 0x0002820000047ab9 */ /* 0x000fc80000000a00 */
[----:B------:R1:W2:Y:S02]  /*14770*/  @P0 LDG.E R26, desc[UR6][R2.64] ;  /* 0x00000006021a0981 */ /* 0x0002a4000c1e1900 */
[----:B-1----:R-:W1:Y:S02]  /*14780*/  LDC.64 R2, c[0x0][0x418] ;  /* 0x00010600ff027b82 */ /* 0x002e640000000a00 */
[----:B-1----:R-:W-:Y:S01]  /*14790*/  LOP3.LUT P0, RZ, R2, UR4, RZ, 0xfc, !PT ;  /* 0x0000000402ff7c12 */ /* 0x002fe2000f80fcff */
[----:B------:R-:W-:-:S03]  /*147a0*/  UMOV UR4, 0xffffffff ;  /* 0xffffffff00047882 */ /* 0x000fc60000000000 */
[----:B------:R-:W-:Y:S01]  /*147b0*/  LOP3.LUT P0, RZ, R3, UR5, RZ, 0xfc, P0 ;  /* 0x0000000503ff7c12 */ /* 0x000fe2000800fcff */
[----:B---3--:R-:W-:Y:S01]  /*147c0*/  VIADD R23, R20, 0xffffffff ;  /* 0xffffffff14177836 */ /* 0x008fe20000000000 */
[----:B--2---:R-:W-:Y:S02]  /*147d0*/  SHF.R.S32.HI R7, RZ, 0x1f, R26 ;  /* 0x0000001fff077819 */ /* 0x004fe4000001141a */
[----:B------:R-:W-:-:S03]  /*147e0*/  SEL R19, R26, RZ, !P0 ;  /* 0x000000ff1a137207 */ /* 0x000fc60004000000 */
[----:B------:R1:W-:Y:S01]  /*147f0*/  STL [R1], R7 ;  /* 0x0000000701007387 */ /* 0x0003e20000100800 */
[----:B------:R-:W-:Y:S05]  /*14800*/  BRA.DIV UR4, `(.L_x_11510) ;  /* 0x0000005204a87947 */ /* 0x000fea000b800000 */
[----:B------:R-:W2:Y:S02]  /*14810*/  S2R R0, SR_TID.X ;  /* 0x0000000000007919 */ /* 0x000ea40000002100 */
[----:B--2---:R-:W-:-:S04]  /*14820*/  SHF.R.U32.HI R0, RZ, 0x5, R0 ;  /* 0x00000005ff007819 */ /* 0x004fc80000011600 */
[----:B------:R-:W-:-:S05]  /*14830*/  LOP3.LUT R0, R0, 0x3, RZ, 0xc0, !PT ;  /* 0x0000000300007812 */ /* 0x000fca00078ec0ff */
[----:B------:R2:W3:Y:S02]  /*14840*/  SHFL.IDX PT, R14, R0, RZ, 0x1f ;  /* 0x00001fff000e7589 */ /* 0x0004e400000e0000 */
.L_x_11618:
        /* <DEDUP_REMOVED lines=8> */
.L_x_11621:
[----:B------:R-:W-:Y:S05]  /*148d0*/  @!P6 BRA `(.L_x_11511) ;  /* 0x000000040010e947 */ /* 0x000fea0003800000 */
[----:B------:R-:W-:-:S04]  /*148e0*/  ISETP.NE.U32.AND P0, PT, R2, RZ, PT ;  /* 0x000000ff0200720c */ /* 0x000fc80003f05070 */
[----:B------:R-:W-:-:S13]  /*148f0*/  ISETP.NE.AND.EX P0, PT, R3, RZ, PT, P0 ;  /* 0x000000ff0300720c */ /* 0x000fda0003f05300 */
[----:B------:R-:W-:Y:S05]  /*14900*/  @!P0 BRA `(.L_x_11513) ;  /* 0x00000000004c8947 */ /* 0x000fea0003800000 */
[----:B------:R-:W3:Y:S01]  /*14910*/  LDC R6, c[0x0][0x43c] ;  /* 0x00010f00ff067b82 */ /* 0x000ee20000000800 */
[----:B--2---:R-:W-:Y:S01]  /*14920*/  IMAD.MOV.U32 R0, RZ, RZ, R23 ;  /* 0x000000ffff007224 */ /* 0x004fe200078e0017 */
[----:B------:R-:W-:Y:S01]  /*14930*/  ULDC.64 UR4, c[0x0][0x428] ;  /* 0x00010a0000047ab9 */ /* 0x000fe20000000a00 */
[----:B------:R-:W-:Y:S01]  /*14940*/  ULDC.64 UR6, c[0x0][0x208] ;  /* 0x0000820000067ab9 */ /* 0x000fe20000000a00 */
[----:B---3--:R-:W-:-:S13]  /*14950*/  ISETP.NE.AND P0, PT, R6, 0x1, PT ;  /* 0x000000010600780c */ /* 0x008fda0003f05270 */
[----:B0-----:R-:W0:Y:S02]  /*14960*/  @P0 LDC.64 R4, c[0x0][0x440] ;  /* 0x00011000ff040b82 */ /* 0x001e240000000a00 */
        /* <DEDUP_REMOVED lines=13> */
.L_x_11513:
[----:B--2---:R-:W-:Y:S01]  /*14a40*/  IMAD R0, R18, 0x8, R17 ;  /* 0x0000000812007824 */ /* 0x004fe200078e0211 */
[----:B---3--:R-:W-:-:S04]  /*14a50*/  SHF.L.U32 R2, R28, 0x1f, RZ ;  /* 0x0000001f1c027819 */ /* 0x008fc800000006ff */
[----:B------:R-:W2:Y:S02]  /*14a60*/  SYNCS.PHASECHK.TRANS64.TRYWAIT P0, [R0+URZ+0x31c40], R2 ;  /* 0x031c4002000075a7 */ /* 0x000ea4000800017f */
[----:B--2---:R-:W-:Y:S05]  /*14a70*/  @!P0 BRA `(.L_x_11514) ;  /* 0x0000005000608947 */ /* 0x004fea0003800000 */
.L_x_11622:
        /* <DEDUP_REMOVED lines=11> */
.L_x_11515:
[----:B------:R-:W-:Y:S01]  /*14b30*/  R2UR UR9, R0 ;  /* 0x00000000000972ca */ /* 0x000fe200000e0000 */
[----:B--2---:R-:W-:Y:S01]  /*14b40*/  IMAD R0, R18, 0x6c00, R17 ;  /* 0x00006c0012007824 */ /* 0x004fe200078e0211 */
        /* <DEDUP_REMOVED lines=22> */
[----:B--2---:R-:W-:Y:S01]  /*14cb0*/  UMOV UR8, UR15 ;  /* 0x0000000f00087c82 */ /* 0x004fe20008000000 */
[----:B------:R-:W-:-:S02]  /*14cc0*/  UMOV UR10, UR16 ;  /* 0x00000010000a7c82 */ /* 0x000fc40008000000 */
[----:B------:R2:W-:Y:S02]  /*14cd0*/  UTMALDG.4D [UR8], [UR4], desc[UR6] ;  /* 0x00000608040075b4 */ /* 0x0005e40008019000 */
[----:B--2---:R-:W-:Y:S01]  /*14ce0*/  UMOV UR8, UR17 ;  /* 0x0000001100087c82 */ /* 0x004fe20008000000 */
[----:B------:R-:W-:Y:S02]  /*14cf0*/  UMOV UR10, UR14 ;  /* 0x0000000e000a7c82 */ /* 0x000fe40008000000 */
[----:B------:R3:W-:Y:S02]  /*14d00*/  UTMALDG.4D [UR8], [UR4], desc[UR6] ;  /* 0x00000608040075b4 */ /* 0x0007e40008019000 */
[----:B---3--:R-:W-:Y:S01]  /*14d10*/  NOP ;  /* 0x0000000000007918 */ /* 0x008fe20000000000 */
.L_x_11511:
[----:B0-----:R-:W3:Y:S04]  /*14d20*/  LDL.LU R4, [R1+0x10] ;  /* 0x0000100001047983 */ /* 0x001ee80000300800 */
[----:B------:R-:W4:Y:S04]  /*14d30*/  LDL.LU R6, [R1+0xc] ;  /* 0x00000c0001067983 */ /* 0x000f280000300800 */
[----:B------:R-:W5:Y:S01]  /*14d40*/  LDL.LU R3, [R1+0x24] ;  /* 0x0000240001037983 */ /* 0x000f620000300800 */
[----:B------:R-:W-:Y:S05]  /*14d50*/  WARPSYNC.ALL ;  /* 0x0000000000007948 */ /* 0x000fea0003800000 */
[----:B------:R-:W-:Y:S01]  /*14d60*/  ULDC.64 UR6, c[0x0][0xa00] ;  /* 0x0002800000067ab9 */ /* 0x000fe20000000a00 */
[----:B------:R-:W-:Y:S01]  /*14d70*/  ULDC.64 UR4, c[0x0][0x298] ;  /* 0x0000a60000047ab9 */ /* 0x000fe20000000a00 */
[----:B--2---:R-:W-:Y:S01]  /*14d80*/  VIADD R0, R17, 0xda00 ;  /* 0x0000da0011007836 */ /* 0x004fe20000000000 */
        /* <DEDUP_REMOVED lines=25> */
[----:B-1----:R-:W-:-:S02]  /*14f20*/  IMAD.U32 R7, RZ, RZ, UR9 ;  /* 0x00000009ff077e24 */ /* 0x002fc4000f8e00ff */
[----:B------:R-:W-:Y:S02]  /*14f30*/  IMAD.U32 R10, RZ, RZ, UR4 ;  /* 0x00000004ff0a7e24 */ /* 0x000fe4000f8e00ff */
[----:B------:R-:W-:Y:S02]  /*14f40*/  IMAD.U32 R11, RZ, RZ, UR5 ;  /* 0x00000005ff0b7e24 */ /* 0x000fe4000f8e00ff */
[----:B------:R-:W-:Y:S02]  /*14f50*/  IMAD.MOV.U32 R8, RZ, RZ, 0x70 ;  /* 0x00000070ff087424 */ /* 0x000fe400078e00ff */
[----:B------:R-:W-:Y:S02]  /*14f60*/  IMAD.MOV.U32 R12, RZ, RZ, 0x1 ;  /* 0x00000001ff0c7424 */ /* 0x000fe400078e00ff */
[----:B------:R-:W-:-:S07]  /*14f70*/  IMAD.MOV.U32 R13, RZ, RZ, RZ ;  /* 0x000000ffff0d7224 */ /* 0x000fce00078e00ff */
[----:B------:R-:W-:-:S07]  /*14f80*/  LEPC R20, `(.L_x_11517) ;  /* 0x000000001014794e */ /* 0x000fce0000000000 */
[----:B0-----:R-:W-:Y:S05]  /*14f90*/  CALL.ABS.NOINC R2 ;  /* 0x0000000002007343 */ /* 0x001fea0003c00000 */
.L_x_11517:
[----:B------:R-:W-:Y:S05]  /*14fa0*/  BSYNC B6 ;  /* 0x0000000000067941 */ /* 0x000fea0003800000 */
.L_x_11516:
[----:B------:R-:W2:Y:S01]  /*14fb0*/  LDL.LU R20, [R1+0x10] ;  /* 0x0000100001147983 */ /* 0x000ea20000300800 */
[----:B------:R-:W3:Y:S01]  /*14fc0*/  LDC R9, c[0x0][0x448] ;  /* 0x00011200ff097b82 */ /* 0x000ee20000000800 */
[----:B------:R-:W-:Y:S01]  /*14fd0*/  ULDC.64 UR4, c[0x0][0x2d8] ;  /* 0x0000b60000047ab9 */ /* 0x000fe20000000a00 */
[----:B------:R-:W-:Y:S01]  /*14fe0*/  ULDC.64 UR6, c[0x0][0x2e0] ;  /* 0x0000b80000067ab9 */ /* 0x000fe20000000a00 */
[----:B0-----:R-:W2:Y:S01]  /*14ff0*/  LDL.LU.64 R2, [R1+0x30] ;  /* 0x0000300001027983 */ /* 0x001ea20000300a00 */
[----:B------:R-:W-:-:S03]  /*15000*/  ULDC.64 UR8, c[0x0][0x280] ;  /* 0x0000a00000087ab9 */ /* 0x000fc60000000a00 */
[----:B------:R-:W4:Y:S04]  /*15010*/  LDL.LU R21, [R1+0x24] ;  /* 0x0000240001157983 */ /* 0x000f280000300800 */
[----:B------:R-:W4:Y:S01]  /*15020*/  LDL.LU R4, [R1+0xc] ;  /* 0x00000c0001047983 */ /* 0x000f220000300800 */
[----:B------:R-:W0:Y:S01]  /*15030*/  S2R R10, SR_TID.X ;  /* 0x00000000000a7919 */ /* 0x000e220000002100 */
[----:B------:R-:W1:Y:S01]  /*15040*/  S2R R11, SR_TID.X ;  /* 0x00000000000b7919 */ /* 0x000e620000002100 */
[----:B---3--:R-:W-:-:S13]  /*15050*/  ISETP.NE.AND P1, PT, R9, 0x1, PT ;  /* 0x000000010900780c */ /* 0x008fda0003f25270 */
[----:B------:R-:W3:Y:S08]  /*15060*/  @P1 LDC R5, c[0x0][0x450] ;  /* 0x00011400ff051b82 */ /* 0x000ef00000000800 */
[----:B------:R-:W3:Y:S01]  /*15070*/  @P1 LDC R8, c[0x0][0x450] ;  /* 0x00011400ff081b82 */ /* 0x000ee20000000800 */
[----:B--2---:R-:W-:Y:S02]  /*15080*/  IMAD.MOV.U32 R3, RZ, RZ, R20 ;  /* 0x000000ffff037224 */ /* 0x004fe400078e0014 */
[----:B------:R-:W2:Y:S01]  /*15090*/  S2R R20, SR_TID.X ;  /* 0x0000000000147919 */ /* 0x000ea20000002100 */
[----:B------:R-:W-:-:S04]  /*150a0*/  IMAD.WIDE.U32 R2, R16, UR4, R2 ;  /* 0x0000000410027c25 */ /* 0x000fc8000f8e0002 */
[----:B------:R-:W-:Y:S01]  /*150b0*/  IMAD R3, R16, UR5, R3 ;  /* 0x0000000510037c24 */ /* 0x000fe2000f8e0203 */
[----:B------:R-:W-:Y:S01]  /*150c0*/  ULDC.64 UR4, c[0x0][0x2d0] ;  /* 0x0000b40000047ab9 */ /* 0x000fe20000000a00 */
[----:B----4-:R-:W-:Y:S02]  /*150d0*/  IMAD R0, R21, UR6, RZ ;  /* 0x0000000615007c24 */ /* 0x010fe4000f8e02ff */
[----:B------:R-:W-:-:S04]  /*150e0*/  IMAD.WIDE.U32 R2, R4, UR6, R2 ;  /* 0x0000000604027c25 */ /* 0x000fc8000f8e0002 */
[----:B------:R-:W-:Y:S01]  /*150f0*/  IMAD R0, R4, UR7, R0 ;  /* 0x0000000704007c24 */ /* 0x000fe2000f8e0200 */
[----:B------:R-:W-:Y:S01]  /*15100*/  ULDC.64 UR6, c[0x0][0x2c8] ;  /* 0x0000b20000067ab9 */ /* 0x000fe20000000a00 */
[----:B------:R-:W4:Y:S02]  /*15110*/  @P1 LDC R4, c[0x0][0x44c] ;  /* 0x00011300ff041b82 */ /* 0x000f240000000800 */
[----:B------:R-:W-:Y:S01]  /*15120*/  IMAD.IADD R3, R3, 0x1, R0 ;  /* 0x0000000103037824 */ /* 0x000fe200078e0200 */
[C---:B--2---:R-:W-:Y:S01]  /*15130*/  LOP3.LUT R21, R20.reuse, 0x7f, RZ, 0xc0, !PT ;  /* 0x0000007f14157812 */ /* 0x044fe200078ec0ff */
[----:B------:R-:W-:-:S03]  /*15140*/  IMAD.SHL.U32 R20, R20, 0x20, RZ ;  /* 0x0000002014147824 */ /* 0x000fc600078e00ff */
[----:B------:R-:W-:-:S04]  /*15150*/  SHF.R.U32.HI R21, RZ, 0x2, R21 ;  /* 0x00000002ff157819 */ /* 0x000fc80000011615 */
[----:B------:R-:W-:Y:S01]  /*15160*/  LOP3.LUT R20, R21, 0x60, R20, 0xf8, !PT ;  /* 0x0000006015147812 */ /* 0x000fe200078ef814 */
[----:B0-----:R-:W-:-:S04]  /*15170*/  IMAD.SHL.U32 R21, R10, 0x8, RZ ;  /* 0x000000080a157824 */ /* 0x001fc800078e00ff */
[----:B------:R-:W-:Y:S01]  /*15180*/  IMAD R6, R25, 0xc0, R20 ;  /* 0x000000c019067824 */ /* 0x000fe200078e0214 */
[----:B------:R-:W-:Y:S01]  /*15190*/  LOP3.LUT R21, R21, 0x18, RZ, 0xc0, !PT ;  /* 0x0000001815157812 */ /* 0x000fe200078ec0ff */
[----:B-1----:R-:W-:Y:S02]  /*151a0*/  IMAD.SHL.U32 R20, R11, 0x8, RZ ;  /* 0x000000080b147824 */ /* 0x002fe400078e00ff */
[----:B----4-:R-:W-:Y:S01]  /*151b0*/  @P1 IMAD.HI.U32 R0, R6, R4, RZ ;  /* 0x0000000406001227 */ /* 0x010fe200078e00ff */
[C---:B------:R-:W-:Y:S02]  /*151c0*/  LOP3.LUT R10, R21.reuse, 0x40, RZ, 0xfc, !PT ;  /* 0x00000040150a7812 */ /* 0x040fe400078efcff */
[----:B------:R-:W-:Y:S01]  /*151d0*/  LOP3.LUT R20, R20, 0x18, RZ, 0xc0, !PT ;  /* 0x0000001814147812 */ /* 0x000fe200078ec0ff */
[----:B------:R-:W-:Y:S01]  /*151e0*/  IMAD.MOV.U32 R4, RZ, RZ, R6 ;  /* 0x000000ffff047224 */ /* 0x000fe200078e0006 */
[----:B---3--:R-:W-:Y:S02]  /*151f0*/  @P1 SHF.R.U32.HI R4, RZ, R5, R0 ;  /* 0x00000005ff041219 */ /* 0x008fe40000011600 */
        /* <DEDUP_REMOVED lines=105> */
.L_x_11635:
        /* <DEDUP_REMOVED lines=14> */
.L_x_11519:
        /* <DEDUP_REMOVED lines=18> */
.L_x_11636:
[----:B------:R-:W-:Y:S05]  /*15a90*/  BSYNC B0 ;  /* 0x0000000000007941 */ /* 0x000fea0003800000 */
.L_x_11520:
        /* <DEDUP_REMOVED lines=52> */
.L_x_11528:
[----:B------:R-:W-:Y:S01]  /*15de0*/  IMAD R3, R6, 0x8, R17 ;  /* 0x0000000806037824 */ /* 0x000fe200078e0211 */
[----:B------:R-:W-:Y:S01]  /*15df0*/  SHF.L.U32 R2, R10, 0x1f, RZ ;  /* 0x0000001f0a027819 */ /* 0x000fe200000006ff */
[----:B------:R-:W-:Y:S03]  /*15e00*/  BSSY B3, `(.L_x_11529) ;  /* 0x0000003000037945 */ /* 0x000fe60003800000 */
[----:B------:R-:W1:Y:S02]  /*15e10*/  SYNCS.PHASECHK.TRANS64.TRYWAIT P0, [R3+URZ+0x31c40], R2 ;  /* 0x031c4002030075a7 */ /* 0x000e64000800017f */
[----:B-1----:R-:W-:Y:S05]  /*15e20*/  @!P0 BRA `(.L_x_11530) ;  /* 0x0000004400c08947 */ /* 0x002fea0003800000 */
.L_x_11637:
[----:B------:R-:W-:Y:S05]  /*15e30*/  BSYNC B3 ;  /* 0x0000000000037941 */ /* 0x000fea0003800000 */
.L_x_11529:
        /* <DEDUP_REMOVED lines=12> */
.L_x_11532:
[----:B------:R-:W-:Y:S05]  /*15f00*/  BSYNC B3 ;  /* 0x0000000000037941 */ /* 0x000fea0003800000 */
.L_x_11531:
        /* <DEDUP_REMOVED lines=11> */
.L_x_11533:
        /* <DEDUP_REMOVED lines=16> */
.L_x_11534:
        /* <DEDUP_REMOVED lines=16> */
.L_x_11535:
        /* <DEDUP_REMOVED lines=15> */
.L_x_11638:
[----:B------:R-:W-:Y:S05]  /*162b0*/  BSYNC B3 ;  /* 0x0000000000037941 */ /* 0x000fea0003800000 */
.L_x_11536:
        /* <DEDUP_REMOVED lines=12> */
.L_x_11539:
[----:B------:R-:W-:Y:S05]  /*16380*/  BSYNC B3 ;  /* 0x0000000000037941 */ /* 0x000fea0003800000 */
.L_x_11538:
        /* <DEDUP_REMOVED lines=11> */
.L_x_11540:
        /* <DEDUP_REMOVED lines=15> */
.L_x_11541:
        /* <DEDUP_REMOVED lines=15> */
.L_x_11542:
        /* <DEDUP_REMOVED lines=12> */
.L_x_11527:
[----:B------:R-:W-:Y:S05]  /*166e0*/  BSYNC B1 ;  /* 0x0000000000017941 */ /* 0x000fea0003800000 */
.L_x_11526:
[----:B------:R-:W2:Y:S01]  /*166f0*/  LDL.LU R0, [R1+0x20] ;  /* 0x0000200001007983 */ /* 0x000ea20000300800 */
[----:B------:R-:W-:Y:S02]  /*16700*/  IMAD.MOV.U32 R28, RZ, RZ, R10 ;  /* 0x000000ffff1c7224 */ /* 0x000fe400078e000a */
[----:B------:R-:W-:Y:S02]  /*16710*/  IMAD.MOV.U32 R18, RZ, RZ, R6 ;  /* 0x000000ffff127224 */ /* 0x000fe400078e0006 */
[----:B--2---:R-:W-:-:S07]  /*16720*/  VIADD R0, R0, 0xfffffffd ;  /* 0xfffffffd00007836 */ /* 0x004fce0000000000 */
.L_x_11525:
[----:B------:R-:W-:Y:S05]  /*16730*/  BSYNC B2 ;  /* 0x0000000000027941 */ /* 0x000fea0003800000 */
.L_x_11524:
[----:B------:R-:W-:Y:S01]  /*16740*/  VIADD R7, R7, 0xfffffffe ;  /* 0xfffffffe07077836 */ /* 0x000fe20000000000 */
[----:B------:R-:W-:-:S04]  /*16750*/  LOP3.LUT R2, RZ, R9, RZ, 0x33, !PT ;  /* 0x00000009ff027212 */ /* 0x000fc800078e33ff */
[----:B------:R-:W-:-:S13]  /*16760*/  ISETP.NE.AND P0, PT, R7, R2, PT ;  /* 0x000000020700720c */ /* 0x000fda0003f05270 */
[----:B------:R-:W-:Y:S05]  /*16770*/  @!P0 BRA `(.L_x_11523) ;  /* 0x0000001400988947 */ /* 0x000fea0003800000 */
[----:B------:R-:W-:-:S07]  /*16780*/  IMAD.MOV.U32 R4, RZ, RZ, R19 ;  /* 0x000000ffff047224 */ /* 0x000fce00078e0013 */
.L_x_11577:
        /* <DEDUP_REMOVED lines=33> */
.L_x_11545:
[----:B------:R-:W-:Y:S01]  /*169a0*/  IMAD R3, R6, 0x8, R17 ;  /* 0x0000000806037824 */ /* 0x000fe200078e0211 */
[----:B------:R-:W-:Y:S01]  /*169b0*/  SHF.L.U32 R2, R7, 0x1f, RZ ;  /* 0x0000001f07027819 */ /* 0x000fe200000006ff */
[----:B------:R-:W-:Y:S03]  /*169c0*/  BSSY B2, `(.L_x_11546) ;  /* 0x0000003000027945 */ /* 0x000fe60003800000 */
[----:B------:R-:W1:Y:S02]  /*169d0*/  SYNCS.PHASECHK.TRANS64.TRYWAIT P0, [R3+URZ+0x31c40], R2 ;  /* 0x031c4002030075a7 */ /* 0x000e64000800017f */
[----:B-1----:R-:W-:Y:S05]  /*169e0*/  @!P0 BRA `(.L_x_11547) ;  /* 0x0000003800f88947 */ /* 0x002fea0003800000 */
.L_x_11639:
[----:B------:R-:W-:Y:S05]  /*169f0*/  BSYNC B2 ;  /* 0x0000000000027941 */ /* 0x000fea0003800000 */
.L_x_11546:
        /* <DEDUP_REMOVED lines=12> */
.L_x_11549:
[----:B------:R-:W-:Y:S05]  /*16ac0*/  BSYNC B2 ;  /* 0x0000000000027941 */ /* 0x000fea0003800000 */
.L_x_11548:
        /* <DEDUP_REMOVED lines=11> */
.L_x_11550:
        /* <DEDUP_REMOVED lines=16> */
.L_x_11551:
        /* <DEDUP_REMOVED lines=16> */
.L_x_11552:
        /* <DEDUP_REMOVED lines=15> */
.L_x_11640:
[----:B------:R-:W-:Y:S05]  /*16e70*/  BSYNC B2 ;  /* 0x0000000000027941 */ /* 0x000fea0003800000 */
.L_x_11553:
        /* <DEDUP_REMOVED lines=11> */
.L_x_11556:
[----:B------:R-:W-:Y:S05]  /*16f30*/  BSYNC B2 ;  /* 0x0000000000027941 */ /* 0x000fea0003800000 */
.L_x_11555:
        /* <DEDUP_REMOVED lines=10> */
.L_x_11557:
        /* <DEDUP_REMOVED lines=15> */
.L_x_11558:
        /* <DEDUP_REMOVED lines=15> */
.L_x_11559:
        /* <DEDUP_REMOVED lines=12> */
.L_x_11544:
[----:B------:R-:W-:Y:S05]  /*17280*/  BSYNC B1 ;  /* 0x0000000000017941 */ /* 0x000fea0003800000 */
.L_x_11543:
[----:B------:R-:W-:Y:S01]  /*17290*/  LOP3.LUT P1, RZ, R22, 0x1, RZ, 0xc0, !PT ;  /* 0x0000000116ff7812 */ /* 0x000fe2000782c0ff */
[----:B------:R-:W-:Y:S01]  /*172a0*/  VIADD R18, R6, 0x1 ;  /* 0x0000000106127836 */ /* 0x000fe20000000000 */
[----:B------:R-:W-:Y:S01]  /*172b0*/  BSSY B1, `(.L_x_11560) ;  /* 0x00000ae000017945 */ /* 0x000fe20003800000 */
        /* <DEDUP_REMOVED lines=30> */
.L_x_11562:
[----:B------:R-:W-:Y:S01]  /*174a0*/  IMAD R2, R18, 0x8, R17 ;  /* 0x0000000812027824 */ /* 0x000fe200078e0211 */
[----:B------:R-:W-:Y:S01]  /*174b0*/  SHF.L.U32 R3, R28, 0x1f, RZ ;  /* 0x0000001f1c037819 */ /* 0x000fe200000006ff */
[----:B------:R-:W-:Y:S03]  /*174c0*/  BSSY B2, `(.L_x_11563) ;  /* 0x0000003000027945 */ /* 0x000fe60003800000 */
[----:B------:R-:W1:Y:S02]  /*174d0*/  SYNCS.PHASECHK.TRANS64.TRYWAIT P0, [R2+URZ+0x31c40], R3 ;  /* 0x031c4003020075a7 */ /* 0x000e64000800017f */
[----:B-1----:R-:W-:Y:S05]  /*174e0*/  @!P0 BRA `(.L_x_11564) ;  /* 0x0000003000608947 */ /* 0x002fea0003800000 */
.L_x_11641:
[----:B------:R-:W-:Y:S05]  /*174f0*/  BSYNC B2 ;  /* 0x0000000000027941 */ /* 0x000fea0003800000 */
.L_x_11563:
        /* <DEDUP_REMOVED lines=12> */
.L_x_11566:
[----:B------:R-:W-:Y:S05]  /*175c0*/  BSYNC B2 ;  /* 0x0000000000027941 */ /* 0x000fea0003800000 */
.L_x_11565:
        /* <DEDUP_REMOVED lines=12> */
.L_x_11567:
        /* <DEDUP_REMOVED lines=16> */
.L_x_11568:
        /* <DEDUP_REMOVED lines=16> */
.L_x_11569:
        /* <DEDUP_REMOVED lines=15> */
.L_x_11642:
[----:B------:R-:W-:Y:S05]  /*17980*/  BSYNC B2 ;  /* 0x0000000000027941 */ /* 0x000fea0003800000 */
.L_x_11570:
        /* <DEDUP_REMOVED lines=11> */
.L_x_11573:
[----:B------:R-:W-:Y:S05]  /*17a40*/  BSYNC B2 ;  /* 0x0000000000027941 */ /* 0x000fea0003800000 */
.L_x_11572:
        /* <DEDUP_REMOVED lines=10> */
.L_x_11574:
        /* <DEDUP_REMOVED lines=15> */
.L_x_11575:
        /* <DEDUP_REMOVED lines=15> */
.L_x_11576:
        /* <DEDUP_REMOVED lines=12> */
.L_x_11561:
[----:B------:R-:W-:Y:S05]  /*17d90*/  BSYNC B1 ;  /* 0x0000000000017941 */ /* 0x000fea0003800000 */
.L_x_11560:
[----:B------:R-:W2:Y:S01]  /*17da0*/  LDL R2, [R1+0x4] ;  /* 0x0000040001027983 */ /* 0x000ea20000100800 */
[----:B------:R-:W-:Y:S01]  /*17db0*/  VIADD R0, R0, 0xfffffffe ;  /* 0xfffffffe00007836 */ /* 0x000fe20000000000 */
[----:B--2---:R-:W-:-:S13]  /*17dc0*/  ISETP.GT.AND P0, PT, R9, R2, PT ;  /* 0x000000020900720c */ /* 0x004fda0003f04270 */
[----:B------:R-:W-:Y:S05]  /*17dd0*/  @P0 BRA `(.L_x_11577) ;  /* 0xffffffe8006c0947 */ /* 0x000fea000383ffff */
.L_x_11523:
[----:B------:R-:W-:Y:S05]  /*17de0*/  BSYNC B0 ;  /* 0x0000000000007941 */ /* 0x000fea0003800000 */
.L_x_11522:
        /* <DEDUP_REMOVED lines=18> */
.L_x_11579:
[----:B------:R-:W-:Y:S05]  /*17f10*/  BSYNC B0 ;  /* 0x0000000000007941 */ /* 0x000fea0003800000 */
.L_x_11578:
[----:B------:R-:W-:Y:S01]  /*17f20*/  LOP3.LUT P0, RZ, R22, 0x1, RZ, 0xc0, !PT ;  /* 0x0000000116ff7812 */ /* 0x000fe2000780c0ff */
[----:B------:R-:W-:-:S12]  /*17f30*/  BSSY B0, `(.L_x_11580) ;  /* 0x0000045000007945 */ /* 0x000fd80003800000 */
[----:B------:R-:W-:Y:S05]  /*17f40*/  @!P0 BRA `(.L_x_11581) ;  /* 0x00000004000c8947 */ /* 0x000fea0003800000 */
[----:B------:R-:W-:Y:S01]  /*17f50*/  IMAD R3, R18, 0x8, R17 ;  /* 0x0000000812037824 */ /* 0x000fe200078e0211 */
[----:B------:R-:W-:Y:S01]  /*17f60*/  SHF.L.U32 R0, R28, 0x1f, RZ ;  /* 0x0000001f1c007819 */ /* 0x000fe200000006ff */
[----:B------:R-:W-:Y:S01]  /*17f70*/  BSSY B1, `(.L_x_11582) ;  /* 0x0000004000017945 */ /* 0x000fe20003800000 */
[----:B------:R-:W-:Y:S02]  /*17f80*/  ISETP.NE.AND P1, PT, R6, RZ, PT ;  /* 0x000000ff0600720c */ /* 0x000fe40003f25270 */
[----:B------:R-:W1:Y:S02]  /*17f90*/  SYNCS.PHASECHK.TRANS64.TRYWAIT P0, [R3+URZ+0x31c60], R0 ;  /* 0x031c6000030075a7 */ /* 0x000e64000800017f */
[----:B-1----:R-:W-:Y:S09]  /*17fa0*/  @!P0 BRA `(.L_x_11583) ;  /* 0x0000002400d88947 */ /* 0x002ff20003800000 */
.L_x_11643:
[----:B------:R-:W-:Y:S05]  /*17fb0*/  BSYNC B1 ;  /* 0x0000000000017941 */ /* 0x000fea0003800000 */
.L_x_11582:
        /* <DEDUP_REMOVED lines=9> */
.L_x_11585:
[----:B------:R-:W-:Y:S05]  /*18050*/  BSYNC B1 ;  /* 0x0000000000017941 */ /* 0x000fea0003800000 */
.L_x_11584:
        /* <DEDUP_REMOVED lines=10> */
.L_x_11586:
        /* <DEDUP_REMOVED lines=15> */
.L_x_11587:
        /* <DEDUP_REMOVED lines=15> */
.L_x_11588:
        /* <DEDUP_REMOVED lines=10> */
.L_x_11581:
[----:B------:R-:W-:Y:S05]  /*18380*/  BSYNC B0 ;  /* 0x0000000000007941 */ /* 0x000fea0003800000 */
.L_x_11580:
[----:B------:R-:W-:-:S05]  /*18390*/  VIADD R18, R18, 0x1 ;  /* 0x0000000112127836 */ /* 0x000fca0000000000 */
[----:B------:R-:W-:-:S04]  /*183a0*/  ISETP.NE.AND P0, PT, R18, 0x2, PT ;  /* 0x000000021200780c */ /* 0x000fc80003f05270 */
[----:B------:R-:W-:Y:S02]  /*183b0*/  SEL R3, RZ, 0x1, P0 ;  /* 0x00000001ff037807 */ /* 0x000fe40000000000 */
[----:B------:R-:W-:Y:S02]  /*183c0*/  SEL R18, R18, RZ, P0 ;  /* 0x000000ff12127207 */ /* 0x000fe40000000000 */
[----:B------:R-:W-:-:S07]  /*183d0*/  LOP3.LUT R28, R28, R3, RZ, 0x3c, !PT ;  /* 0x000000031c1c7212 */ /* 0x000fce00078e3cff */
.L_x_11504:
[----:B------:R-:W-:Y:S05]  /*183e0*/  BSYNC B7 ;  /* 0x0000000000077941 */ /* 0x000fea0003800000 */
.L_x_11502:
        /* <DEDUP_REMOVED lines=11> */
.L_x_11589:
[----:B------:R-:W0:Y:S01]  /*184a0*/  S2R R0, SR_TID.X ;  /* 0x0000000000007919 */ /* 0x000e220000002100 */
[----:B------:R-:W-:Y:S01]  /*184b0*/  UMOV UR4, 0xffffffff ;  /* 0xffffffff00047882 */ /* 0x000fe20000000000 */
[----:B0-----:R-:W-:-:S04]  /*184c0*/  LOP3.LUT R8, R0, 0x1f, RZ, 0xc0, !PT ;  /* 0x0000001f00087812 */ /* 0x001fc800078ec0ff */
[----:B------:R-:W-:Y:S01]  /*184d0*/  ISETP.NE.AND P0, PT, R8, 0x1f, PT ;  /* 0x0000001f0800780c */ /* 0x000fe20003f05270 */
[----:B------:R-:W-:-:S12]  /*184e0*/  BRA.DIV UR4, `(.L_x_11591) ;  /* 0x00000022049c7947 */ /* 0x000fd8000b800000 */
[----:B------:R-:W-:Y:S01]  /*184f0*/  IMAD.IADD R9, R27, 0x1, R8 ;  /* 0x000000011b097824 */ /* 0x000fe200078e0208 */
[----:B------:R-:W-:Y:S01]  /*18500*/  ULDC UR4, c[0x0][0xc3c] ;  /* 0x00030f0000047ab9 */ /* 0x000fe20000000800 */
[----:B------:R-:W-:-:S03]  /*18510*/  ULDC.64 UR6, c[0x0][0x208] ;  /* 0x0000820000067ab9 */ /* 0x000fc60000000a00 */
[----:B------:R-:W-:-:S13]  /*18520*/  ISETP.GE.OR P1, PT, R9, UR4, !P0 ;  /* 0x0000000409007c0c */ /* 0x000fda000c726670 */
[----:B------:R-:W0:Y:S08]  /*18530*/  @!P1 LDC.64 R2, c[0x0][0xc80] ;  /* 0x00032000ff029b82 */ /* 0x000e300000000a00 */
[----:B------:R-:W1:Y:S01]  /*18540*/  @!P1 LDC.64 R4, c[0x0][0xc78] ;  /* 0x00031e00ff049b82 */ /* 0x000e620000000a00 */
[----:B0-----:R-:W-:-:S05]  /*18550*/  @!P1 IMAD.WIDE R2, R9, 0x4, R2 ;  /* 0x0000000409029825 */ /* 0x001fca00078e0202 */
[----:B--2---:R1:W2:Y:S02]  /*18560*/  @!P1 LDG.E R7, desc[UR6][R2.64] ;  /* 0x0000000602079981 */ /* 0x0042a4000c1e1900 */
        /* <DEDUP_REMOVED lines=31> */
.L_x_11653:
[----:B------:R-:W-:Y:S02]  /*18760*/  ULDC UR4, c[0x0][0xc38] ;  /* 0x00030e0000047ab9 */ /* 0x000fe40000000800 */
[----:B------:R-:W-:-:S04]  /*18770*/  IMAD.U32 R4, RZ, RZ, UR4 ;  /* 0x00000004ff047e24 */ /* 0x000fc8000f8e00ff */
[----:B-1----:R-:W-:-:S04]  /*18780*/  IMAD R3, R14, R4, RZ ;  /* 0x000000040e037224 */ /* 0x002fc800078e02ff */
[----:B------:R-:W-:-:S05]  /*18790*/  IMAD.IADD R6, R6, 0x1, R3 ;  /* 0x0000000106067824 */ /* 0x000fca00078e0203 */
[----:B------:R-:W-:-:S13]  /*187a0*/  ISETP.GT.AND P6, PT, R6, R0, PT ;  /* 0x000000000600720c */ /* 0x000fda0003fc4270 */
[----:B------:R-:W-:Y:S05]  /*187b0*/  @P6 BRA `(.L_x_11592) ;  /* 0x0000000000a86947 */ /* 0x000fea0003800000 */
.L_x_11595:
[----:B0-----:R-:W0:Y:S01]  /*187c0*/  LDC R2, c[0x0][0xc3c] ;  /* 0x00030f00ff027b82 */ /* 0x001e220000000800 */
[----:B------:R-:W-:-:S05]  /*187d0*/  VIADD R27, R27, 0x1f ;  /* 0x0000001f1b1b7836 */ /* 0x000fca0000000000 */
[----:B0-----:R-:W-:-:S13]  /*187e0*/  ISETP.GE.AND P6, PT, R27, R2, PT ;  /* 0x000000021b00720c */ /* 0x001fda0003fc6270 */
[----:B------:R-:W-:Y:S05]  /*187f0*/  @P6 BRA `(.L_x_11593) ;  /* 0x0000000800c46947 */ /* 0x000fea0003800000 */
[----:B------:R-:W0:Y:S01]  /*18800*/  S2R R3, SR_TID.X ;  /* 0x0000000000037919 */ /* 0x000e220000002100 */
        /* <DEDUP_REMOVED lines=31> */
.L_x_11661:
[----:B------:R-:W-:Y:S02]  /*18a00*/  ULDC UR4, c[0x0][0xc38] ;  /* 0x00030e0000047ab9 */ /* 0x000fe40000000800 */
[----:B------:R-:W-:-:S04]  /*18a10*/  IMAD.U32 R4, RZ, RZ, UR4 ;  /* 0x00000004ff047e24 */ /* 0x000fc8000f8e00ff */
[----:B-1----:R-:W-:-:S04]  /*18a20*/  IMAD R3, R14, R4, RZ ;  /* 0x000000040e037224 */ /* 0x002fc800078e02ff */
[----:B------:R-:W-:-:S05]  /*18a30*/  IMAD.IADD R6, R3, 0x1, R6 ;  /* 0x0000000103067824 */ /* 0x000fca00078e0206 */
[----:B------:R-:W-:-:S13]  /*18a40*/  ISETP.GT.AND P6, PT, R6, R0, PT ;  /* 0x000000000600720c */ /* 0x000fda0003fc4270 */
[----:B------:R-:W-:Y:S05]  /*18a50*/  @!P6 BRA `(.L_x_11595) ;  /* 0xfffffffc0058e947 */ /* 0x000fea000383ffff */
.L_x_11592:
        /* <DEDUP_REMOVED lines=10> */
.L_x_11666:
[----:B------:R-:W-:-:S13]  /*18b00*/  ISETP.NE.AND P0, PT, R3, RZ, PT ;  /* 0x000000ff0300720c */ /* 0x000fda0003f05270 */
[----:B------:R-:W-:Y:S05]  /*18b10*/  @!P0 BRA `(.L_x_11597) ;  /* 0x0000000000108947 */ /* 0x000fea0003800000 */
[----:B------:R-:W-:Y:S01]  /*18b20*/  UMOV UR4, 0xffffffff ;  /* 0xffffffff00047882 */ /* 0x000fe20000000000 */
[----:B------:R-:W-:Y:S02]  /*18b30*/  VIADD R12, R7, 0xffffffff ;  /* 0xffffffff070c7836 */ /* 0x000fe40000000000 */
[----:B------:R-:W-:Y:S05]  /*18b40*/  BRA.DIV UR4, `(.L_x_11598) ;  /* 0x0000002604587947 */ /* 0x000fea000b800000 */
[----:B------:R4:W0:Y:S02]  /*18b50*/  SHFL.IDX PT, R24, R2, R12, 0x1f ;  /* 0x00001f0c02187589 */ /* 0x00082400000e0000 */
.L_x_11597:
        /* <DEDUP_REMOVED lines=59> */
.L_x_11599:
[----:B----4-:R-:W0:Y:S01]  /*18f10*/  LDC.64 R2, c[0x0][0xc90] ;  /* 0x00032400ff027b82 */ /* 0x010e220000000a00 */
[----:B------:R-:W-:Y:S01]  /*18f20*/  ULDC.64 UR4, c[0x0][0x208] ;  /* 0x0000820000047ab9 */ /* 0x000fe20000000a00 */
[----:B0-----:R-:W-:-:S05]  /*18f30*/  IMAD.WIDE R2, R27, 0x4, R2 ;  /* 0x000000041b027825 */ /* 0x001fca00078e0202 */
[----:B------:R0:W2:Y:S02]  /*18f40*/  LDG.E R6, desc[UR4][R2.64] ;  /* 0x0000000402067981 */ /* 0x0000a4000c1e1900 */
[----:B0-----:R-:W-:Y:S02]  /*18f50*/  IMAD.MOV.U32 R2, RZ, RZ, RZ ;  /* 0x000000ffff027224 */ /* 0x001fe400078e00ff */
[----:B--2---:R-:W-:-:S05]  /*18f60*/  IMAD R5, R25, R6, RZ ;  /* 0x0000000619057224 */ /* 0x004fca00078e02ff */
        /* <DEDUP_REMOVED lines=55> */
.L_x_11600:
[----:B------:R-:W-:-:S05]  /*192e0*/  LOP3.LUT R0, RZ, R3, RZ, 0x33, !PT ;  /* 0x00000003ff007212 */ /* 0x000fca00078e33ff */
[----:B------:R-:W-:Y:S01]  /*192f0*/  IMAD.IADD R25, R25, 0x1, R0 ;  /* 0x0000000119197824 */ /* 0x000fe200078e0200 */
[----:B------:R-:W-:Y:S06]  /*19300*/  BRA `(.L_x_11601) ;  /* 0x00000000001c7947 */ /* 0x000fec0003800000 */
.L_x_11593:
[----:B------:R-:W-:Y:S01]  /*19310*/  UMOV UR4, URZ ;  /* 0x0000003f00047c82 */ /* 0x000fe20008000000 */
[----:B------:R-:W-:Y:S01]  /*19320*/  UMOV UR5, URZ ;  /* 0x0000003f00057c82 */ /* 0x000fe20008000000 */
[----:B------:R-:W-:Y:S01]  /*19330*/  ULDC UR6, c[0x0][0xc3c] ;  /* 0x00030f0000067ab9 */ /* 0x000fe20000000800 */
[----:B------:R-:W-:Y:S02]  /*19340*/  IMAD.MOV.U32 R24, RZ, RZ, R0 ;  /* 0x000000ffff187224 */ /* 0x000fe400078e0000 */
[----:B------:R-:W-:Y:S02]  /*19350*/  IMAD.U32 R25, RZ, RZ, UR4 ;  /* 0x00000004ff197e24 */ /* 0x000fe4000f8e00ff */
[----:B------:R-:W-:Y:S02]  /*19360*/  IMAD.U32 R26, RZ, RZ, UR5 ;  /* 0x00000005ff1a7e24 */ /* 0x000fe4000f8e00ff */
[----:B------:R-:W-:-:S07]  /*19370*/  IMAD.U32 R27, RZ, RZ, UR6 ;  /* 0x00000006ff1b7e24 */ /* 0x000fce000f8e00ff */
.L_x_11601:
        /* <DEDUP_REMOVED lines=10> */
.L_x_11590:
[----:B------:R-:W-:Y:S02]  /*19420*/  ULDC UR4, c[0x0][0xc3c] ;  /* 0x00030f0000047ab9 */ /* 0x000fe40000000800 */
[----:B---3--:R-:W-:-:S13]  /*19430*/  ISETP.GE.AND P0, PT, R27, UR4, PT ;  /* 0x000000041b007c0c */ /* 0x008fda000bf06270 */
[----:B------:R-:W-:Y:S05]  /*19440*/  @!P0 BRA `(.L_x_11602) ;  /* 0xffffffa400348947 */ /* 0x000fea000383ffff */
[----:B------:R-:W-:Y:S05]  /*19450*/  BSYNC B8 ;  /* 0x0000000000087941 */ /* 0x000fea0003800000 */
.L_x_11496:
[----:B-1----:R-:W3:Y:S01]  /*19460*/  LDL.LU R0, [R1+0x28] ;  /* 0x0000280001007983 */ /* 0x002ee20000300800 */
[----:B------:R-:W-:Y:S01]  /*19470*/  BSSY B0, `(.L_x_11603) ;  /* 0x000000b000007945 */ /* 0x000fe20003800000 */
[----:B------:R-:W0:Y:S01]  /*19480*/  S2R R5, SR_CgaCtaId ;  /* 0x0000000000057919 */ /* 0x000e220000008800 */
[----:B---3--:R-:W-:-:S05]  /*19490*/  VIADD R0, R0, 0x1 ;  /* 0x0000000100007836 */ /* 0x008fca0000000000 */
        /* <DEDUP_REMOVED lines=8> */
.L_x_11669:
[----:B------:R-:W-:Y:S05]  /*19520*/  BSYNC B0 ;  /* 0x0000000000007941 */ /* 0x000fea0003800000 */
.L_x_11603:
[----:B------:R-:W-:-:S03]  /*19530*/  UMOV UR4, 0xffffffff ;  /* 0xffffffff00047882 */ /* 0x000fc60000000000 */
[----:B------:R-:W-:Y:S05]  /*19540*/  BRA.DIV UR4, `(.L_x_11605) ;  /* 0x0000001e04147947 */ /* 0x000fea000b800000 */
[----:B0-----:R-:W0:Y:S02]  /*19550*/  S2R R0, SR_TID.X ;  /* 0x0000000000007919 */ /* 0x001e240000002100 */
[----:B0-----:R-:W-:-:S04]  /*19560*/  SHF.R.U32.HI R0, RZ, 0x5, R0 ;  /* 0x00000005ff007819 */ /* 0x001fc80000011600 */
[----:B------:R-:W-:-:S05]  /*19570*/  LOP3.LUT R0, R0, 0x3, RZ, 0xc0, !PT ;  /* 0x0000000300007812 */ /* 0x000fca00078ec0ff */
[----:B------:R0:W1:Y:S02]  /*19580*/  SHFL.IDX PT, R14, R0, RZ, 0x1f ;  /* 0x00001fff000e7589 */ /* 0x00006400000e0000 */
.L_x_11672:
[----:B-1----:R-:W-:Y:S01]  /*19590*/  ISETP.NE.AND P0, PT, R14, RZ, PT ;  /* 0x000000ff0e00720c */ /* 0x002fe20003f05270 */
[----:B------:R-:W-:-:S12]  /*195a0*/  BSSY B0, `(.L_x_11606) ;  /* 0x0000026000007945 */ /* 0x000fd80003800000 */
[----:B------:R-:W-:Y:S05]  /*195b0*/  @P0 BRA `(.L_x_11607) ;  /* 0x0000000000900947 */ /* 0x000fea0003800000 */
[----:B------:R-:W-:-:S03]  /*195c0*/  UMOV UR4, 0xffffffff ;  /* 0xffffffff00047882 */ /* 0x000fc60000000000 */
[----:B------:R-:W-:Y:S05]  /*195d0*/  BRA.DIV UR4, `(.L_x_11608) ;  /* 0x0000001e04247947 */ /* 0x000fea000b800000 */
[----:B------:R-:W-:-:S13]  /*195e0*/  ELECT P6, URZ, PT ;  /* 0x00000000003f782f */ /* 0x000fda00038c0000 */
.L_x_11675:
[----:B------:R-:W-:Y:S05]  /*195f0*/  @!P6 BRA `(.L_x_11607) ;  /* 0x000000000080e947 */ /* 0x000fea0003800000 */
[----:B0-----:R-:W3:Y:S02]  /*19600*/  LDL R0, [R1+0x48] ;  /* 0x0000480001007983 */ /* 0x001ee40000100800 */
[----:B---3--:R-:W-:-:S13]  /*19610*/  R2UR UR4, R0 ;  /* 0x00000000000472ca */ /* 0x008fda00000e0000 */
[----:B------:R-:W-:-:S06]  /*19620*/  ULOP3.LUT UR4, UR4, 0x2, URZ, 0xfc, !UPT ;  /* 0x0000000204047892 */ /* 0x000fcc000f8efc3f */
[----:B------:R-:W-:-:S05]  /*19630*/  IMAD.U32 R0, RZ, RZ, UR4 ;  /* 0x00000004ff007e24 */ /* 0x000fca000f8e00ff */
[----:B------:R-:W-:-:S13]  /*19640*/  ISETP.NE.AND P2, PT, R0, 0x3, PT ;  /* 0x000000030000780c */ /* 0x000fda0003f45270 */
[----:B------:R-:W-:Y:S05]  /*19650*/  @!P2 BRA `(.L_x_11609) ;  /* 0x000000000004a947 */ /* 0x000fea0003800000 */
[----:B------:R-:W-:Y:S01]  /*19660*/  BPT.TRAP 0x1 ;  /* 0x000000040000795c */ /* 0x000fe20000300000 */
.L_x_11609:
[----:B------:R-:W-:Y:S01]  /*19670*/  VIADD R3, R9, 0x31c40 ;  /* 0x00031c4009037836 */ /* 0x000fe20000000000 */
[----:B------:R-:W-:Y:S01]  /*19680*/  SHF.L.U32 R2, R28, 0x1f, RZ ;  /* 0x0000001f1c027819 */ /* 0x000fe200000006ff */
[C---:B------:R-:W-:Y:S02]  /*19690*/  VIADD R0, R18.reuse, 0x1 ;  /* 0x0000000112007836 */ /* 0x040fe40000000000 */
[----:B--2---:R-:W-:-:S03]  /*196a0*/  IMAD R7, R18, 0x8, R3 ;  /* 0x0000000812077824 */ /* 0x004fc600078e0203 */
        /* <DEDUP_REMOVED lines=8> */
.L_x_11676:
[----:B------:R-:W1:Y:S02]  /*19730*/  SYNCS.PHASECHK.TRANS64.TRYWAIT P0, [R3+URZ], R0 ;  /* 0x00000000030075a7 */ /* 0x000e64000800017f */
[----:B-1----:R-:W-:Y:S05]  /*19740*/  @!P0 BRA `(.L_x_11611) ;  /* 0x0000001800fc8947 */ /* 0x002fea0003800000 */
.L_x_11677:
[----:B------:R-:W-:Y:S05]  /*19750*/  @!P2 BRA `(.L_x_11612) ;  /* 0x000000000004a947 */ /* 0x000fea0003800000 */
[----:B------:R-:W-:Y:S01]  /*19760*/  BPT.TRAP 0x1 ;  /* 0x000000040000795c */ /* 0x000fe20000300000 */
.L_x_11612:
[----:B-1----:R-:W-:-:S04]  /*19770*/  VIADD R3, R9, 0x31c60 ;  /* 0x00031c6009037836 */ /* 0x002fc80000000000 */
[----:B------:R-:W-:-:S04]  /*19780*/  IMAD R5, R18, 0x8, R3 ;  /* 0x0000000812057824 */ /* 0x000fc800078e0203 */
[----:B------:R-:W1:Y:S02]  /*19790*/  SYNCS.PHASECHK.TRANS64.TRYWAIT P0, [R5+URZ], R2 ;  /* 0x00000002050075a7 */ /* 0x000e64000800017f */
[----:B-1----:R-:W-:Y:S05]  /*197a0*/  @!P0 BRA `(.L_x_11613) ;  /* 0x0000001800f88947 */ /* 0x002fea0003800000 */
.L_x_11678:
[----:B------:R-:W-:-:S07]  /*197b0*/  IMAD R3, R4, 0x8, R3 ;  /* 0x0000000804037824 */ /* 0x000fce00078e0203 */
.L_x_11614:
[----:B--2---:R2:W3:Y:S02]  /*197c0*/  SYNCS.PHASECHK.TRANS64.TRYWAIT P0, [R3+URZ], R0 ;  /* 0x00000000030075a7 */ /* 0x0044e4000800017f */
[----:B---3--:R-:W-:Y:S05]  /*197d0*/  @!P0 NANOSLEEP.SYNCS 0x989680 ;  /* 0x009896800000895d */ /* 0x008fea0003900000 */
[----:B------:R-:W3:Y:S02]  /*197e0*/  @!P0 SYNCS.PHASECHK.TRANS64 P0, [R3+URZ], R0 ;  /* 0x00000000030085a7 */ /* 0x000ee4000800007f */
[----:B---3--:R-:W-:Y:S05]  /*197f0*/  @!P0 BRA `(.L_x_11614) ;  /* 0xfffffffc00f08947 */ /* 0x008fea000383ffff */
.L_x_11607:
[----:B------:R-:W-:Y:S05]  /*19800*/  BSYNC B0 ;  /* 0x0000000000007941 */ /* 0x000fea0003800000 */
.L_x_11606:
[----:B------:R-:W-:Y:S05]  /*19810*/  EXIT ;  /* 0x000000000000794d */ /* 0x000fea0003800000 */
.L_x_11443:
[----:B0-----:R-:W-:-:S04]  /*19820*/  IMAD.U32 R3, RZ, RZ, UR37 ;  /* 0x00000025ff037e24 */ /* 0x001fc8000f8e00ff */
[----:B------:R0:W1:Y:S03]  /*19830*/  SYNCS.PHASECHK.TRANS64.TRYWAIT P1, [R3+URZ+0x31c00], R0 ;  /* 0x031c0000030075a7 */ /* 0x000066000802017f */
[----:B-1----:R-:W-:Y:S05]  /*19840*/  @!P1 NANOSLEEP.SYNCS 0x989680 ;  /* 0x009896800000995d */ /* 0x002fea0003900000 */
[----:B------:R-:W1:Y:S02]  /*19850*/  @!P1 SYNCS.PHASECHK.TRANS64 P1, [R3+URZ+0x31c00], R0 ;  /* 0x031c0000030095a7 */ /* 0x000e64000802007f */
[----:B-1----:R-:W-:Y:S05]  /*19860*/  @!P1 BRA `(.L_x_11443) ;  /* 0xfffffffc00ec9947 */ /* 0x002fea000383ffff */
[----:B------:R-:W-:Y:S05]  /*19870*/  BRA `(.L_x_11615) ;  /* 0xfffffe8400e87947 */ /* 0x000fea000383ffff */
.L_x_11447:
[----:B-1----:R1:W2:Y:S02]  /*19880*/  SYNCS.PHASECHK.TRANS64.TRYWAIT P2, [R0+URZ+0x31c30], R3 ;  /* 0x031c3003000075a7 */ /* 0x0022a4000804017f */
[----:B--2---:R-:W-:Y:S05]  /*19890*/  @!P2 NANOSLEEP.SYNCS 0x989680 ;  /* 0x009896800000a95d */ /* 0x004fea0003900000 */
[----:B------:R-:W2:Y:S02]  /*198a0*/  @!P2 SYNCS.PHASECHK.TRANS64 P2, [R0+URZ+0x31c30], R3 ;  /* 0x031c30030000a5a7 */ /* 0x000ea4000804007f */
[----:B--2---:R-:W-:Y:S05]  /*198b0*/  @!P2 BRA `(.L_x_11447) ;  /* 0xfffffffc00f0a947 */ /* 0x004fea000383ffff */
[----:B------:R-:W-:Y:S05]  /*198c0*/  BRA `(.L_x_11446) ;  /* 0xfffffe88000c7947 */ /* 0x000fea000383ffff */
.L_x_11452:
[----:B-1----:R-:W-:-:S04]  /*198d0*/  IMAD.U32 R8, RZ, RZ, UR4 ;  /* 0x00000004ff087e24 */ /* 0x002fc8000f8e00ff */
[----:B------:R1:W2:Y:S03]  /*198e0*/  SYNCS.PHASECHK.TRANS64.TRYWAIT P3, [R8+URZ+0x31c30], R7 ;  /* 0x031c3007080075a7 */ /* 0x0002a6000806017f */
[----:B--2---:R-:W-:Y:S05]  /*198f0*/  @!P3 NANOSLEEP.SYNCS 0x989680 ;  /* 0x009896800000b95d */ /* 0x004fea0003900000 */
[----:B------:R-:W2:Y:S02]  /*19900*/  @!P3 SYNCS.PHASECHK.TRANS64 P3, [R8+URZ+0x31c30], R7 ;  /* 0x031c30070800b5a7 */ /* 0x000ea4000806007f */
[----:B--2---:R-:W-:Y:S05]  /*19910*/  @!P3 BRA `(.L_x_11452) ;  /* 0xfffffffc00ecb947 */ /* 0x004fea000383ffff */
[----:B------:R-:W-:Y:S05]  /*19920*/  BRA `(.L_x_11449) ;  /* 0xfffffec800f07947 */ /* 0x000fea000383ffff */
.L_x_11456:
[----:B-1----:R-:W-:-:S04]  /*19930*/  IMAD.U32 R8, RZ, RZ, UR4 ;  /* 0x00000004ff087e24 */ /* 0x002fc8000f8e00ff */
[----:B------:R1:W2:Y:S03]  /*19940*/  SYNCS.PHASECHK.TRANS64.TRYWAIT P3, [R8+URZ+0x31c50], R7 ;  /* 0x031c5007080075a7 */ /* 0x0002a6000806017f */
[----:B--2---:R-:W-:Y:S05]  /*19950*/  @!P3 NANOSLEEP.SYNCS 0x989680 ;  /* 0x009896800000b95d */ /* 0x004fea0003900000 */
[----:B------:R-:W2:Y:S02]  /*19960*/  @!P3 SYNCS.PHASECHK.TRANS64 P3, [R8+URZ+0x31c50], R7 ;  /* 0x031c50070800b5a7 */ /* 0x000ea4000806007f */
[----:B--2---:R-:W-:Y:S05]  /*19970*/  @!P3 BRA `(.L_x_11456) ;  /* 0xfffffffc00ecb947 */ /* 0x004fea000383ffff */
[----:B------:R-:W-:Y:S05]  /*19980*/  BRA `(.L_x_11453) ;  /* 0xfffffee000907947 */ /* 0x000fea000383ffff */
.L_x_11462:
[----:B--2---:R-:W-:-:S04]  /*19990*/  IMAD.U32 R7, RZ, RZ, UR4 ;  /* 0x00000004ff077e24 */ /* 0x004fc8000f8e00ff */
[----:B------:R2:W3:Y:S03]  /*199a0*/  SYNCS.PHASECHK.TRANS64.TRYWAIT P2, [R7+URZ+0x31c30], R6 ;  /* 0x031c3006070075a7 */ /* 0x0004e6000804017f */
[----:B---3--:R-:W-:Y:S05]  /*199b0*/  @!P2 NANOSLEEP.SYNCS 0x989680 ;  /* 0x009896800000a95d */ /* 0x008fea0003900000 */
[----:B------:R-:W3:Y:S02]  /*199c0*/  @!P2 SYNCS.PHASECHK.TRANS64 P2, [R7+URZ+0x31c30], R6 ;  /* 0x031c30060700a5a7 */ /* 0x000ee4000804007f */
[----:B---3--:R-:W-:Y:S05]  /*199d0*/  @!P2 BRA `(.L_x_11462) ;  /* 0xfffffffc00eca947 */ /* 0x008fea000383ffff */
[----:B------:R-:W-:Y:S05]  /*199e0*/  BRA `(.L_x_11459) ;  /* 0xffffff1400b07947 */ /* 0x000fea000383ffff */
.L_x_11466:
[----:B-1----:R-:W-:-:S04]  /*199f0*/  IMAD.U32 R7, RZ, RZ, UR4 ;  /* 0x00000004ff077e24 */ /* 0x002fc8000f8e00ff */
[----:B------:R1:W2:Y:S03]  /*19a00*/  SYNCS.PHASECHK.TRANS64.TRYWAIT P2, [R7+URZ+0x31c50], R6 ;  /* 0x031c5006070075a7 */ /* 0x0002a6000804017f */
[----:B--2---:R-:W-:Y:S05]  /*19a10*/  @!P2 NANOSLEEP.SYNCS 0x989680 ;  /* 0x009896800000a95d */ /* 0x004fea0003900000 */
[----:B------:R-:W2:Y:S02]  /*19a20*/  @!P2 SYNCS.PHASECHK.TRANS64 P2, [R7+URZ+0x31c50], R6 ;  /* 0x031c50060700a5a7 */ /* 0x000ea4000804007f */
[----:B--2---:R-:W-:Y:S05]  /*19a30*/  @!P2 BRA `(.L_x_11466) ;  /* 0xfffffffc00eca947 */ /* 0x004fea000383ffff */
[----:B------:R-:W-:Y:S05]  /*19a40*/  BRA `(.L_x_11463) ;  /* 0xffffff2c00507947 */ /* 0x000fea000383ffff */
.L_x_11471:
[----:B--2---:R-:W-:-:S04]  /*19a50*/  IMAD.U32 R5, RZ, RZ, UR6 ;  /* 0x00000006ff057e24 */ /* 0x004fc8000f8e00ff */
[----:B------:R2:W3:Y:S03]  /*19a60*/  SYNCS.PHASECHK.TRANS64.TRYWAIT P0, [R5+URZ+0x31c50], R4 ;  /* 0x031c5004050075a7 */ /* 0x0004e6000800017f */
[----:B---3--:R-:W-:Y:S05]  /*19a70*/  @!P0 NANOSLEEP.SYNCS 0x989680 ;  /* 0x009896800000895d */ /* 0x008fea0003900000 */
[----:B------:R-:W3:Y:S02]  /*19a80*/  @!P0 SYNCS.PHASECHK.TRANS64 P0, [R5+URZ+0x31c50], R4 ;  /* 0x031c5004050085a7 */ /* 0x000ee4000800007f */
[----:B---3--:R-:W-:Y:S05]  /*19a90*/  @!P0 BRA `(.L_x_11471) ;  /* 0xfffffffc00ec8947 */ /* 0x008fea000383ffff */
[----:B------:R-:W-:Y:S05]  /*19aa0*/  BRA `(.L_x_11470) ;  /* 0xffffff54007c7947 */ /* 0x000fea000383ffff */
.L_x_11510:
        /* <DEDUP_REMOVED lines=11> */
.L_x_11617:
[----:B------:R-:W-:Y:S05]  /*19b60*/  BSYNC B0 ;  /* 0x0000000000007941 */ /* 0x000fea0003800000 */
.L_x_11616:
[----:B------:R-:W-:Y:S05]  /*19b70*/  BRA `(.L_x_11618) ;  /* 0xffffffac00347947 */ /* 0x000fea000383ffff */
.L_x_11512:
[----:B------:R-:W-:Y:S01]  /*19b80*/  BSSY B0, `(.L_x_11619) ;  /* 0x0000006000007945 */ /* 0x000fe20003800000 */
[----:B------:R-:W-:-:S07]  /*19b90*/  IMAD.MOV.U32 R15, RZ, RZ, -0x1 ;  /* 0xffffffffff0f7424 */ /* 0x000fce00078e00ff */
[----:B012---:R-:W-:Y:S05]  /*19ba0*/  WARPSYNC.COLLECTIVE R15, `(.L_x_11620) ;  /* 0x000000000f0c7348 */ /* 0x007fea0003c00000 */
[----:B------:R-:W-:Y:S02]  /*19bb0*/  ELECT P6, UR62, PT ;  /* 0x00000000003e782f */ /* 0x000fe400038c0000 */
[----:B------:R-:W-:Y:S01]  /*19bc0*/  MOV R14, UR62 ;  /* 0x0000003e000e7c02 */ /* 0x000fe20008000f00 */
[----:B012---:R-:W-:Y:S10]  /*19bd0*/  ENDCOLLECTIVE ;  /* 0x000000000000791b */ /* 0x007ff40003800000 */
.L_x_11620:
[----:B------:R-:W-:Y:S05]  /*19be0*/  BSYNC B0 ;  /* 0x0000000000007941 */ /* 0x000fea0003800000 */
.L_x_11619:
[----:B------:R-:W-:Y:S05]  /*19bf0*/  BRA `(.L_x_11621) ;  /* 0xffffffac00347947 */ /* 0x000fea000383ffff */
.L_x_11514:
[----:B--2---:R2:W3:Y:S02]  /*19c00*/  SYNCS.PHASECHK.TRANS64.TRYWAIT P0, [R0+URZ+0x31c40], R2 ;  /* 0x031c4002000075a7 */ /* 0x0044e4000800017f */
[----:B---3--:R-:W-:Y:S05]  /*19c10*/  @!P0 NANOSLEEP.SYNCS 0x989680 ;  /* 0x009896800000895d */ /* 0x008fea0003900000 */
[----:B------:R-:W3:Y:S02]  /*19c20*/  @!P0 SYNCS.PHASECHK.TRANS64 P0, [R0+URZ+0x31c40], R2 ;  /* 0x031c4002000085a7 */ /* 0x000ee4000800007f */
[----:B---3--:R-:W-:Y:S05]  /*19c30*/  @!P0 BRA `(.L_x_11514) ;  /* 0xfffffffc00f08947 */ /* 0x008fea000383ffff */
[----:B------:R-:W-:Y:S05]  /*19c40*/  BRA `(.L_x_11622) ;  /* 0xffffffac008c7947 */ /* 0x000fea000383ffff */
.L_x_11518:
        /* <DEDUP_REMOVED lines=12> */
.L_x_11623:
[----:B------:R-:W-:Y:S02]  /*19d10*/  IMAD.MOV.U32 R13, RZ, RZ, R0 ;  /* 0x000000ffff0d7224 */ /* 0x000fe400078e0000 */
[----:B------:R-:W-:-:S07]  /*19d20*/  IMAD.MOV.U32 R2, RZ, RZ, R14 ;  /* 0x000000ffff027224 */ /* 0x000fce00078e000e */
[----:B------:R-:W-:Y:S05]  /*19d30*/  WARPSYNC.COLLECTIVE R15, `(.L_x_11624) ;  /* 0x000000000f087348 */ /* 0x000fea0003c00000 */
[----:B------:R0:W1:Y:S02]  /*19d40*/  SHFL.IDX P6, R14, R13, R12, R11 ;  /* 0x0000000c0d0e7389 */ /* 0x00006400000c000b */
[----:B01----:R-:W-:Y:S01]  /*19d50*/  ENDCOLLECTIVE ;  /* 0x000000000000791b */ /* 0x003fe20003800000 */
.L_x_11624:
        /* <DEDUP_REMOVED lines=19> */
.L_x_11625:
[----:B------:R-:W-:Y:S02]  /*19e90*/  IMAD.MOV.U32 R13, RZ, RZ, R0 ;  /* 0x000000ffff0d7224 */ /* 0x000fe400078e0000 */
[----:B------:R-:W-:-:S07]  /*19ea0*/  IMAD.MOV.U32 R2, RZ, RZ, R14 ;  /* 0x000000ffff027224 */ /* 0x000fce00078e000e */
[----:B------:R-:W-:Y:S05]  /*19eb0*/  WARPSYNC.COLLECTIVE R15, `(.L_x_11626) ;  /* 0x000000000f087348 */ /* 0x000fea0003c00000 */
[----:B------:R0:W1:Y:S02]  /*19ec0*/  SHFL.IDX P6, R14, R13, R12, R11 ;  /* 0x0000000c0d0e7389 */ /* 0x00006400000c000b */
[----:B01----:R-:W-:Y:S01]  /*19ed0*/  ENDCOLLECTIVE ;  /* 0x000000000000791b */ /* 0x003fe20003800000 */
.L_x_11626:
        /* <DEDUP_REMOVED lines=18> */
.L_x_11627:
[----:B------:R-:W-:-:S05]  /*1a000*/  VIADD R2, R25, 0x40 ;  /* 0x0000004019027836 */ /* 0x000fca0000000000 */
[----:B------:R-:W-:Y:S01]  /*1a010*/  ISETP.GE.AND P3, PT, R2, R5, PT ;  /* 0x000000050200720c */ /* 0x000fe20003f66270 */
[----:B------:R-:W-:Y:S02]  /*1a020*/  IMAD.MOV.U32 R13, RZ, RZ, R0 ;  /* 0x000000ffff0d7224 */ /* 0x000fe400078e0000 */
[----:B------:R-:W-:-:S10]  /*1a030*/  IMAD.MOV.U32 R2, RZ, RZ, R14 ;  /* 0x000000ffff027224 */ /* 0x000fd400078e000e */
[----:B------:R-:W-:Y:S05]  /*1a040*/  WARPSYNC.COLLECTIVE R15, `(.L_x_11628) ;  /* 0x000000000f087348 */ /* 0x000fea0003c00000 */
[----:B------:R0:W1:Y:S02]  /*1a050*/  SHFL.IDX P6, R14, R13, R12, R11 ;  /* 0x0000000c0d0e7389 */ /* 0x00006400000c000b */
[----:B01----:R-:W-:Y:S01]  /*1a060*/  ENDCOLLECTIVE ;  /* 0x000000000000791b */ /* 0x003fe20003800000 */
.L_x_11628:
        /* <DEDUP_REMOVED lines=18> */
.L_x_11629:
[----:B------:R-:W-:Y:S02]  /*1a190*/  IMAD.MOV.U32 R13, RZ, RZ, R0 ;  /* 0x000000ffff0d7224 */ /* 0x000fe400078e0000 */
[----:B------:R-:W-:-:S05]  /*1a1a0*/  VIADD R0, R25, 0x60 ;  /* 0x0000006019007836 */ /* 0x000fca0000000000 */
[----:B------:R-:W-:Y:S01]  /*1a1b0*/  ISETP.GE.AND P3, PT, R0, R5, PT ;  /* 0x000000050000720c */ /* 0x000fe20003f66270 */
[----:B------:R-:W-:-:S12]  /*1a1c0*/  IMAD.MOV.U32 R4, RZ, RZ, R14 ;  /* 0x000000ffff047224 */ /* 0x000fd800078e000e */
[----:B------:R-:W-:Y:S05]  /*1a1d0*/  WARPSYNC.COLLECTIVE R15, `(.L_x_11630) ;  /* 0x000000000f087348 */ /* 0x000fea0003c00000 */
[----:B------:R0:W1:Y:S02]  /*1a1e0*/  SHFL.IDX P6, R14, R13, R12, R11 ;  /* 0x0000000c0d0e7389 */ /* 0x00006400000c000b */
[----:B01----:R-:W-:Y:S01]  /*1a1f0*/  ENDCOLLECTIVE ;  /* 0x000000000000791b */ /* 0x003fe20003800000 */
.L_x_11630:
        /* <DEDUP_REMOVED lines=15> */
.L_x_11631:
[----:B------:R-:W-:-:S05]  /*1a2f0*/  VIADD R2, R25, 0x80 ;  /* 0x0000008019027836 */ /* 0x000fca0000000000 */
[----:B------:R-:W-:Y:S01]  /*1a300*/  ISETP.GE.AND P3, PT, R2, R5, PT ;  /* 0x000000050200720c */ /* 0x000fe20003f66270 */
[----:B------:R-:W-:Y:S02]  /*1a310*/  IMAD.MOV.U32 R13, RZ, RZ, R7 ;  /* 0x000000ffff0d7224 */ /* 0x000fe400078e0007 */
[----:B------:R-:W-:-:S10]  /*1a320*/  IMAD.MOV.U32 R0, RZ, RZ, R14 ;  /* 0x000000ffff007224 */ /* 0x000fd400078e000e */
[----:B------:R-:W-:Y:S05]  /*1a330*/  WARPSYNC.COLLECTIVE R15, `(.L_x_11632) ;  /* 0x000000000f087348 */ /* 0x000fea0003c00000 */
[----:B------:R0:W1:Y:S02]  /*1a340*/  SHFL.IDX P6, R14, R13, R12, R11 ;  /* 0x0000000c0d0e7389 */ /* 0x00006400000c000b */
[----:B01----:R-:W-:Y:S01]  /*1a350*/  ENDCOLLECTIVE ;  /* 0x000000000000791b */ /* 0x003fe20003800000 */
.L_x_11632:
        /* <DEDUP_REMOVED lines=17> */
.L_x_11633:
[----:B------:R-:W-:Y:S02]  /*1a470*/  IMAD.MOV.U32 R13, RZ, RZ, R7 ;  /* 0x000000ffff0d7224 */ /* 0x000fe400078e0007 */
[----:B------:R-:W-:-:S07]  /*1a480*/  IMAD.MOV.U32 R6, RZ, RZ, R14 ;  /* 0x000000ffff067224 */ /* 0x000fce00078e000e */
[----:B------:R-:W-:Y:S05]  /*1a490*/  WARPSYNC.COLLECTIVE R15, `(.L_x_11634) ;  /* 0x000000000f087348 */ /* 0x000fea0003c00000 */
[----:B------:R0:W1:Y:S02]  /*1a4a0*/  SHFL.IDX P6, R14, R13, R12, R11 ;  /* 0x0000000c0d0e7389 */ /* 0x00006400000c000b */
[----:B01----:R-:W-:Y:S01]  /*1a4b0*/  ENDCOLLECTIVE ;  /* 0x000000000000791b */ /* 0x003fe20003800000 */
.L_x_11634:
[----:B------:R-:W-:Y:S01]  /*1a4c0*/  IMAD.MOV.U32 R2, RZ, RZ, R14 ;  /* 0x000000ffff027224 */ /* 0x000fe200078e000e */
[----:B------:R-:W-:Y:S06]  /*1a4d0*/  BRA `(.L_x_11635) ;  /* 0xffffffb000ec7947 */ /* 0x000fec000383ffff */
.L_x_11521:
[----:B-1----:R1:W2:Y:S02]  /*1a4e0*/  SYNCS.PHASECHK.TRANS64.TRYWAIT P0, [R17+URZ+0x31c20], R0 ;  /* 0x031c2000110075a7 */ /* 0x0022a4000800017f */
[----:B--2---:R-:W-:Y:S05]  /*1a4f0*/  @!P0 NANOSLEEP.SYNCS 0x989680 ;  /* 0x009896800000895d */ /* 0x004fea0003900000 */
[----:B------:R-:W2:Y:S02]  /*1a500*/  @!P0 SYNCS.PHASECHK.TRANS64 P0, [R17+URZ+0x31c20], R0 ;  /* 0x031c2000110085a7 */ /* 0x000ea4000800007f */
[----:B--2---:R-:W-:Y:S05]  /*1a510*/  @!P0 BRA `(.L_x_11521) ;  /* 0xfffffffc00f08947 */ /* 0x004fea000383ffff */
[----:B------:R-:W-:Y:S05]  /*1a520*/  BRA `(.L_x_11636) ;  /* 0xffffffb400587947 */ /* 0x000fea000383ffff */
.L_x_11530:
[----:B-1----:R1:W2:Y:S02]  /*1a530*/  SYNCS.PHASECHK.TRANS64.TRYWAIT P0, [R3+URZ+0x31c40], R2 ;  /* 0x031c4002030075a7 */ /* 0x0022a4000800017f */
[----:B--2---:R-:W-:Y:S05]  /*1a540*/  @!P0 NANOSLEEP.SYNCS 0x989680 ;  /* 0x009896800000895d */ /* 0x004fea0003900000 */
[----:B------:R-:W2:Y:S02]  /*1a550*/  @!P0 SYNCS.PHASECHK.TRANS64 P0, [R3+URZ+0x31c40], R2 ;  /* 0x031c4002030085a7 */ /* 0x000ea4000800007f */
[----:B--2---:R-:W-:Y:S05]  /*1a560*/  @!P0 BRA `(.L_x_11530) ;  /* 0xfffffffc00f08947 */ /* 0x004fea000383ffff */
[----:B------:R-:W-:Y:S05]  /*1a570*/  BRA `(.L_x_11637) ;  /* 0xffffffb8002c7947 */ /* 0x000fea000383ffff */
.L_x_11537:
[----:B0-----:R0:W1:Y:S02]  /*1a580*/  SYNCS.PHASECHK.TRANS64.TRYWAIT P0, [R3+URZ+0x60], R2 ;  /* 0x00006002030075a7 */ /* 0x001064000800017f */
[----:B-1----:R-:W-:Y:S05]  /*1a590*/  @!P0 NANOSLEEP.SYNCS 0x989680 ;  /* 0x009896800000895d */ /* 0x002fea0003900000 */
[----:B------:R-:W1:Y:S02]  /*1a5a0*/  @!P0 SYNCS.PHASECHK.TRANS64 P0, [R3+URZ+0x60], R2 ;  /* 0x00006002030085a7 */ /* 0x000e64000800007f */
[----:B-1----:R-:W-:Y:S05]  /*1a5b0*/  @!P0 BRA `(.L_x_11537) ;  /* 0xfffffffc00f08947 */ /* 0x002fea000383ffff */
[----:B------:R-:W-:Y:S05]  /*1a5c0*/  BRA `(.L_x_11638) ;  /* 0xffffffbc00387947 */ /* 0x000fea000383ffff */
.L_x_11547:
[----:B-1----:R1:W2:Y:S02]  /*1a5d0*/  SYNCS.PHASECHK.TRANS64.TRYWAIT P0, [R3+URZ+0x31c40], R2 ;  /* 0x031c4002030075a7 */ /* 0x0022a4000800017f */
[----:B--2---:R-:W-:Y:S05]  /*1a5e0*/  @!P0 NANOSLEEP.SYNCS 0x989680 ;  /* 0x009896800000895d */ /* 0x004fea0003900000 */
[----:B------:R-:W2:Y:S02]  /*1a5f0*/  @!P0 SYNCS.PHASECHK.TRANS64 P0, [R3+URZ+0x31c40], R2 ;  /* 0x031c4002030085a7 */ /* 0x000ea4000800007f */
[----:B--2---:R-:W-:Y:S05]  /*1a600*/  @!P0 BRA `(.L_x_11547) ;  /* 0xfffffffc00f08947 */ /* 0x004fea000383ffff */
[----:B------:R-:W-:Y:S05]  /*1a610*/  BRA `(.L_x_11639) ;  /* 0xffffffc000f47947 */ /* 0x000fea000383ffff */
.L_x_11554:
[----:B0-----:R0:W1:Y:S02]  /*1a620*/  SYNCS.PHASECHK.TRANS64.TRYWAIT P0, [R12+URZ+0x60], R28 ;  /* 0x0000601c0c0075a7 */ /* 0x001064000800017f */
[----:B-1----:R-:W-:Y:S05]  /*1a630*/  @!P0 NANOSLEEP.SYNCS 0x989680 ;  /* 0x009896800000895d */ /* 0x002fea0003900000 */
[----:B------:R-:W1:Y:S02]  /*1a640*/  @!P0 SYNCS.PHASECHK.TRANS64 P0, [R12+URZ+0x60], R28 ;  /* 0x0000601c0c0085a7 */ /* 0x000e64000800007f */
[----:B-1----:R-:W-:Y:S05]  /*1a650*/  @!P0 BRA `(.L_x_11554) ;  /* 0xfffffffc00f08947 */ /* 0x002fea000383ffff */
[----:B------:R-:W-:Y:S05]  /*1a660*/  BRA `(.L_x_11640) ;  /* 0xffffffc800007947 */ /* 0x000fea000383ffff */
.L_x_11564:
[----:B-1----:R1:W2:Y:S02]  /*1a670*/  SYNCS.PHASECHK.TRANS64.TRYWAIT P0, [R2+URZ+0x31c40], R3 ;  /* 0x031c4003020075a7 */ /* 0x0022a4000800017f */
[----:B--2---:R-:W-:Y:S05]  /*1a680*/  @!P0 NANOSLEEP.SYNCS 0x989680 ;  /* 0x009896800000895d */ /* 0x004fea0003900000 */
[----:B------:R-:W2:Y:S02]  /*1a690*/  @!P0 SYNCS.PHASECHK.TRANS64 P0, [R2+URZ+0x31c40], R3 ;  /* 0x031c4003020085a7 */ /* 0x000ea4000800007f */
[----:B--2---:R-:W-:Y:S05]  /*1a6a0*/  @!P0 BRA `(.L_x_11564) ;  /* 0xfffffffc00f08947 */ /* 0x004fea000383ffff */
[----:B------:R-:W-:Y:S05]  /*1a6b0*/  BRA `(.L_x_11641) ;  /* 0xffffffcc008c7947 */ /* 0x000fea000383ffff */
.L_x_11571:
[----:B0-----:R0:W1:Y:S02]  /*1a6c0*/  SYNCS.PHASECHK.TRANS64.TRYWAIT P0, [R7+URZ+0x60], R2 ;  /* 0x00006002070075a7 */ /* 0x001064000800017f */
[----:B-1----:R-:W-:Y:S05]  /*1a6d0*/  @!P0 NANOSLEEP.SYNCS 0x989680 ;  /* 0x009896800000895d */ /* 0x002fea0003900000 */
[----:B------:R-:W1:Y:S02]  /*1a6e0*/  @!P0 SYNCS.PHASECHK.TRANS64 P0, [R7+URZ+0x60], R2 ;  /* 0x00006002070085a7 */ /* 0x000e64000800007f */
[----:B-1----:R-:W-:Y:S05]  /*1a6f0*/  @!P0 BRA `(.L_x_11571) ;  /* 0xfffffffc00f08947 */ /* 0x002fea000383ffff */
[----:B------:R-:W-:Y:S05]  /*1a700*/  BRA `(.L_x_11642) ;  /* 0xffffffd0009c7947 */ /* 0x000fea000383ffff */
.L_x_11583:
[----:B-1----:R1:W2:Y:S02]  /*1a710*/  SYNCS.PHASECHK.TRANS64.TRYWAIT P0, [R3+URZ+0x31c60], R0 ;  /* 0x031c6000030075a7 */ /* 0x0022a4000800017f */
[----:B--2---:R-:W-:Y:S05]  /*1a720*/  @!P0 NANOSLEEP.SYNCS 0x989680 ;  /* 0x009896800000895d */ /* 0x004fea0003900000 */
[----:B------:R-:W2:Y:S02]  /*1a730*/  @!P0 SYNCS.PHASECHK.TRANS64 P0, [R3+URZ+0x31c60], R0 ;  /* 0x031c6000030085a7 */ /* 0x000ea4000800007f */
[----:B--2---:R-:W-:Y:S05]  /*1a740*/  @!P0 BRA `(.L_x_11583) ;  /* 0xfffffffc00f08947 */ /* 0x004fea000383ffff */
[----:B------:R-:W-:Y:S05]  /*1a750*/  BRA `(.L_x_11643) ;  /* 0xffffffd800147947 */ /* 0x000fea000383ffff */
.L_x_11591:
        /* <DEDUP_REMOVED lines=8> */
.L_x_11645:
[----:B------:R-:W-:Y:S05]  /*1a7e0*/  BSYNC B0 ;  /* 0x0000000000007941 */ /* 0x000fea0003800000 */
.L_x_11644:
        /* <DEDUP_REMOVED lines=9> */
.L_x_11646:
[----:B------:R-:W-:Y:S01]  /*1a880*/  ULDC UR4, c[0x0][0xc3c] ;  /* 0x00030f0000047ab9 */ /* 0x000fe20000000800 */
[----:B------:R-:W-:Y:S01]  /*1a890*/  ULDC.64 UR6, c[0x0][0x208] ;  /* 0x0000820000067ab9 */ /* 0x000fe20000000a00 */
        /* <DEDUP_REMOVED lines=22> */
.L_x_11647:
[----:B------:R-:W-:Y:S01]  /*1aa00*/  IMAD.MOV.U32 R12, RZ, RZ, 0x2 ;  /* 0x00000002ff0c7424 */ /* 0x000fe200078e00ff */
[----:B------:R-:W-:-:S05]  /*1aa10*/  SEL R4, R14, RZ, P1 ;  /* 0x000000ff0e047207 */ /* 0x000fca0000800000 */
[----:B------:R-:W-:-:S04]  /*1aa20*/  IMAD.IADD R4, R13, 0x1, R4 ;  /* 0x000000010d047824 */ /* 0x000fc800078e0204 */
[----:B------:R-:W-:-:S07]  /*1aa30*/  IMAD.MOV.U32 R13, RZ, RZ, R4 ;  /* 0x000000ffff0d7224 */ /* 0x000fce00078e0004 */
[----:B------:R-:W-:Y:S05]  /*1aa40*/  WARPSYNC.COLLECTIVE R15, `(.L_x_11648) ;  /* 0x000000000f087348 */ /* 0x000fea0003c00000 */
[----:B------:R0:W1:Y:S02]  /*1aa50*/  SHFL.UP P6, R14, R13, R12, R11 ;  /* 0x0400000c0d0e7389 */ /* 0x00006400000c000b */
[----:B01----:R-:W-:Y:S01]  /*1aa60*/  ENDCOLLECTIVE ;  /* 0x000000000000791b */ /* 0x003fe20003800000 */
.L_x_11648:
[----:B------:R-:W-:Y:S01]  /*1aa70*/  IMAD.MOV.U32 R12, RZ, RZ, 0x4 ;  /* 0x00000004ff0c7424 */ /* 0x000fe200078e00ff */
[----:B------:R-:W-:-:S05]  /*1aa80*/  SEL R3, R14, RZ, P2 ;  /* 0x000000ff0e037207 */ /* 0x000fca0001000000 */
[----:B------:R-:W-:-:S04]  /*1aa90*/  IMAD.IADD R2, R4, 0x1, R3 ;  /* 0x0000000104027824 */ /* 0x000fc800078e0203 */
[----:B------:R-:W-:-:S07]  /*1aaa0*/  IMAD.MOV.U32 R13, RZ, RZ, R2 ;  /* 0x000000ffff0d7224 */ /* 0x000fce00078e0002 */
[----:B------:R-:W-:Y:S05]  /*1aab0*/  WARPSYNC.COLLECTIVE R15, `(.L_x_11649) ;  /* 0x000000000f087348 */ /* 0x000fea0003c00000 */
[----:B------:R0:W1:Y:S02]  /*1aac0*/  SHFL.UP P6, R14, R13, R12, R11 ;  /* 0x0400000c0d0e7389 */ /* 0x00006400000c000b */
[----:B01----:R-:W-:Y:S01]  /*1aad0*/  ENDCOLLECTIVE ;  /* 0x000000000000791b */ /* 0x003fe20003800000 */
.L_x_11649:
[----:B------:R-:W-:Y:S01]  /*1aae0*/  IMAD.MOV.U32 R12, RZ, RZ, 0x8 ;  /* 0x00000008ff0c7424 */ /* 0x000fe200078e00ff */
[----:B------:R-:W-:-:S05]  /*1aaf0*/  SEL R3, R14, RZ, P3 ;  /* 0x000000ff0e037207 */ /* 0x000fca0001800000 */
[----:B------:R-:W-:-:S04]  /*1ab00*/  IMAD.IADD R3, R2, 0x1, R3 ;  /* 0x0000000102037824 */ /* 0x000fc800078e0203 */
[----:B------:R-:W-:-:S07]  /*1ab10*/  IMAD.MOV.U32 R13, RZ, RZ, R3 ;  /* 0x000000ffff0d7224 */ /* 0x000fce00078e0003 */
[----:B------:R-:W-:Y:S05]  /*1ab20*/  WARPSYNC.COLLECTIVE R15, `(.L_x_11650) ;  /* 0x000000000f087348 */ /* 0x000fea0003c00000 */
[----:B------:R0:W1:Y:S02]  /*1ab30*/  SHFL.UP P6, R14, R13, R12, R11 ;  /* 0x0400000c0d0e7389 */ /* 0x00006400000c000b */
[----:B01----:R-:W-:Y:S01]  /*1ab40*/  ENDCOLLECTIVE ;  /* 0x000000000000791b */ /* 0x003fe20003800000 */
.L_x_11650:
[----:B------:R-:W-:Y:S01]  /*1ab50*/  IMAD.MOV.U32 R12, RZ, RZ, 0x10 ;  /* 0x00000010ff0c7424 */ /* 0x000fe200078e00ff */
[----:B------:R-:W-:-:S05]  /*1ab60*/  SEL R4, R14, RZ, P4 ;  /* 0x000000ff0e047207 */ /* 0x000fca0002000000 */
[----:B------:R-:W-:-:S04]  /*1ab70*/  IMAD.IADD R4, R3, 0x1, R4 ;  /* 0x0000000103047824 */ /* 0x000fc800078e0204 */
[----:B------:R-:W-:-:S07]  /*1ab80*/  IMAD.MOV.U32 R13, RZ, RZ, R4 ;  /* 0x000000ffff0d7224 */ /* 0x000fce00078e0004 */
[----:B------:R-:W-:Y:S05]  /*1ab90*/  WARPSYNC.COLLECTIVE R15, `(.L_x_11651) ;  /* 0x000000000f087348 */ /* 0x000fea0003c00000 */
[----:B------:R0:W1:Y:S02]  /*1aba0*/  SHFL.UP P6, R14, R13, R12, R11 ;  /* 0x0400000c0d0e7389 */ /* 0x00006400000c000b */
[----:B01----:R-:W-:Y:S01]  /*1abb0*/  ENDCOLLECTIVE ;  /* 0x000000000000791b */ /* 0x003fe20003800000 */
.L_x_11651:
        /* <DEDUP_REMOVED lines=8> */
.L_x_11652:
[----:B------:R-:W-:Y:S05]  /*1ac40*/  BRA `(.L_x_11653) ;  /* 0xffffffd800c47947 */ /* 0x000fea000383ffff */
.L_x_11594:
[----:B------:R-:W-:Y:S01]  /*1ac50*/  BSSY B0, `(.L_x_11654) ;  /* 0x0000007000007945 */ /* 0x000fe20003800000 */
[----:B------:R-:W-:Y:S02]  /*1ac60*/  IMAD.MOV.U32 R12, RZ, RZ, 0x1 ;  /* 0x00000001ff0c7424 */ /* 0x000fe400078e00ff */
[----:B------:R-:W-:Y:S02]  /*1ac70*/  IMAD.MOV.U32 R11, RZ, RZ, RZ ;  /* 0x000000ffff0b7224 */ /* 0x000fe400078e00ff */
[----:B------:R-:W-:-:S07]  /*1ac80*/  IMAD.MOV.U32 R15, RZ, RZ, -0x1 ;  /* 0xffffffffff0f7424 */ /* 0x000fce00078e00ff */
[----:B------:R-:W-:Y:S05]  /*1ac90*/  WARPSYNC.COLLECTIVE R15, `(.L_x_11655) ;  /* 0x000000000f087348 */ /* 0x000fea0003c00000 */
[----:B------:R0:W1:Y:S02]  /*1aca0*/  SHFL.UP P6, R14, R13, R12, R11 ;  /* 0x0400000c0d0e7389 */ /* 0x00006400000c000b */
[----:B01----:R-:W-:Y:S01]  /*1acb0*/  ENDCOLLECTIVE ;  /* 0x000000000000791b */ /* 0x003fe20003800000 */
.L_x_11655:
[----:B------:R-:W-:Y:S05]  /*1acc0*/  BSYNC B0 ;  /* 0x0000000000007941 */ /* 0x000fea0003800000 */
.L_x_11654:
        /* <DEDUP_REMOVED lines=8> */
.L_x_11656:
[----:B------:R-:W-:Y:S01]  /*1ad50*/  IMAD.MOV.U32 R12, RZ, RZ, 0x4 ;  /* 0x00000004ff0c7424 */ /* 0x000fe200078e00ff */
[----:B------:R-:W-:-:S05]  /*1ad60*/  SEL R2, R14, RZ, P2 ;  /* 0x000000ff0e027207 */ /* 0x000fca0001000000 */
[----:B------:R-:W-:-:S04]  /*1ad70*/  IMAD.IADD R2, R13, 0x1, R2 ;  /* 0x000000010d027824 */ /* 0x000fc800078e0202 */
[----:B------:R-:W-:-:S07]  /*1ad80*/  IMAD.MOV.U32 R13, RZ, RZ, R2 ;  /* 0x000000ffff0d7224 */ /* 0x000fce00078e0002 */
[----:B------:R-:W-:Y:S05]  /*1ad90*/  WARPSYNC.COLLECTIVE R15, `(.L_x_11657) ;  /* 0x000000000f087348 */ /* 0x000fea0003c00000 */
[----:B------:R0:W1:Y:S02]  /*1ada0*/  SHFL.UP P6, R14, R13, R12, R11 ;  /* 0x0400000c0d0e7389 */ /* 0x00006400000c000b */
[----:B01----:R-:W-:Y:S01]  /*1adb0*/  ENDCOLLECTIVE ;  /* 0x000000000000791b */ /* 0x003fe20003800000 */
.L_x_11657:
[----:B------:R-:W-:Y:S01]  /*1adc0*/  IMAD.MOV.U32 R12, RZ, RZ, 0x8 ;  /* 0x00000008ff0c7424 */ /* 0x000fe200078e00ff */
[----:B------:R-:W-:-:S05]  /*1add0*/  SEL R3, R14, RZ, P3 ;  /* 0x000000ff0e037207 */ /* 0x000fca0001800000 */
[----:B------:R-:W-:-:S04]  /*1ade0*/  IMAD.IADD R3, R2, 0x1, R3 ;  /* 0x0000000102037824 */ /* 0x000fc800078e0203 */
[----:B------:R-:W-:-:S07]  /*1adf0*/  IMAD.MOV.U32 R13, RZ, RZ, R3 ;  /* 0x000000ffff0d7224 */ /* 0x000fce00078e0003 */
[----:B------:R-:W-:Y:S05]  /*1ae00*/  WARPSYNC.COLLECTIVE R15, `(.L_x_11658) ;  /* 0x000000000f087348 */ /* 0x000fea0003c00000 */
[----:B------:R0:W1:Y:S02]  /*1ae10*/  SHFL.UP P6, R14, R13, R12, R11 ;  /* 0x0400000c0d0e7389 */ /* 0x00006400000c000b */
[----:B01----:R-:W-:Y:S01]  /*1ae20*/  ENDCOLLECTIVE ;  /* 0x000000000000791b */ /* 0x003fe20003800000 */
.L_x_11658:
[----:B------:R-:W-:Y:S01]  /*1ae30*/  IMAD.MOV.U32 R12, RZ, RZ, 0x10 ;  /* 0x00000010ff0c7424 */ /* 0x000fe200078e00ff */
[----:B------:R-:W-:-:S05]  /*1ae40*/  SEL R4, R14, RZ, P4 ;  /* 0x000000ff0e047207 */ /* 0x000fca0002000000 */
[----:B------:R-:W-:-:S04]  /*1ae50*/  IMAD.IADD R4, R3, 0x1, R4 ;  /* 0x0000000103047824 */ /* 0x000fc800078e0204 */
[----:B------:R-:W-:-:S07]  /*1ae60*/  IMAD.MOV.U32 R13, RZ, RZ, R4 ;  /* 0x000000ffff0d7224 */ /* 0x000fce00078e0004 */
[----:B------:R-:W-:Y:S05]  /*1ae70*/  WARPSYNC.COLLECTIVE R15, `(.L_x_11659) ;  /* 0x000000000f087348 */ /* 0x000fea0003c00000 */
[----:B------:R0:W1:Y:S02]  /*1ae80*/  SHFL.UP P6, R14, R13, R12, R11 ;  /* 0x0400000c0d0e7389 */ /* 0x00006400000c000b */
[----:B01----:R-:W-:Y:S01]  /*1ae90*/  ENDCOLLECTIVE ;  /* 0x000000000000791b */ /* 0x003fe20003800000 */
.L_x_11659:
        /* <DEDUP_REMOVED lines=8> */
.L_x_11660:
[----:B------:R-:W-:Y:S05]  /*1af20*/  BRA `(.L_x_11661) ;  /* 0xffffffd800b47947 */ /* 0x000fea000383ffff */
.L_x_11596:
[----:B------:R-:W-:Y:S01]  /*1af30*/  BSSY B0, `(.L_x_11662) ;  /* 0x0000006000007945 */ /* 0x000fe20003800000 */
[----:B------:R-:W-:Y:S01]  /*1af40*/  PLOP3.LUT P6, PT, P6, PT, PT, 0x8, 0x0 ;  /* 0x000000000000781c */ /* 0x000fe200037ce170 */
[----:B------:R-:W-:-:S12]  /*1af50*/  IMAD.MOV.U32 R15, RZ, RZ, -0x1 ;  /* 0xffffffffff0f7424 */ /* 0x000fd800078e00ff */
[----:B0-----:R-:W-:Y:S05]  /*1af60*/  WARPSYNC.COLLECTIVE R15, `(.L_x_11663) ;  /* 0x000000000f087348 */ /* 0x001fea0003c00000 */
[----:B------:R-:W-:Y:S01]  /*1af70*/  VOTE.ANY R14, PT, P6 ;  /* 0x00000000000e7806 */ /* 0x000fe200030e0100 */
[----:B0-----:R-:W-:Y:S06]  /*1af80*/  ENDCOLLECTIVE ;  /* 0x000000000000791b */ /* 0x001fec0003800000 */
.L_x_11663:
[----:B------:R-:W-:Y:S05]  /*1af90*/  BSYNC B0 ;  /* 0x0000000000007941 */ /* 0x000fea0003800000 */
.L_x_11662:
        /* <DEDUP_REMOVED lines=10> */
.L_x_11664:
[----:B------:R-:W-:Y:S02]  /*1b040*/  IMAD.MOV.U32 R13, RZ, RZ, R5 ;  /* 0x000000ffff0d7224 */ /* 0x000fe400078e0005 */
[----:B------:R-:W-:-:S07]  /*1b050*/  IMAD.MOV.U32 R25, RZ, RZ, R14 ;  /* 0x000000ffff197224 */ /* 0x000fce00078e000e */
[----:B------:R-:W-:Y:S05]  /*1b060*/  WARPSYNC.COLLECTIVE R15, `(.L_x_11665) ;  /* 0x000000000f087348 */ /* 0x000fea0003c00000 */
[----:B------:R0:W1:Y:S02]  /*1b070*/  SHFL.IDX P6, R14, R13, R12, R11 ;  /* 0x0000000c0d0e7389 */ /* 0x00006400000c000b */
[----:B01----:R-:W-:Y:S01]  /*1b080*/  ENDCOLLECTIVE ;  /* 0x000000000000791b */ /* 0x003fe20003800000 */
.L_x_11665:
[----:B------:R-:W-:Y:S01]  /*1b090*/  IMAD.MOV.U32 R5, RZ, RZ, R14 ;  /* 0x000000ffff057224 */ /* 0x000fe200078e000e */
[----:B------:R-:W-:Y:S06]  /*1b0a0*/  BRA `(.L_x_11666) ;  /* 0xffffffd800947947 */ /* 0x000fec000383ffff */
.L_x_11598:
[----:B------:R-:W-:Y:S01]  /*1b0b0*/  BSSY B0, `(.L_x_11667) ;  /* 0x0000007000007945 */ /* 0x000fe20003800000 */
[----:B------:R-:W-:Y:S02]  /*1b0c0*/  IMAD.MOV.U32 R13, RZ, RZ, R2 ;  /* 0x000000ffff0d7224 */ /* 0x000fe400078e0002 */
[----:B------:R-:W-:Y:S02]  /*1b0d0*/  IMAD.MOV.U32 R11, RZ, RZ, 0x1f ;  /* 0x0000001fff0b7424 */ /* 0x000fe400078e00ff */
[----:B------:R-:W-:-:S07]  /*1b0e0*/  IMAD.MOV.U32 R15, RZ, RZ, -0x1 ;  /* 0xffffffffff0f7424 */ /* 0x000fce00078e00ff */
[----:B0123--:R-:W-:Y:S05]  /*1b0f0*/  WARPSYNC.COLLECTIVE R15, `(.L_x_11668) ;  /* 0x000000000f087348 */ /* 0x00ffea0003c00000 */
[----:B------:R4:W0:Y:S02]  /*1b100*/  SHFL.IDX P6, R14, R13, R12, R11 ;  /* 0x0000000c0d0e7389 */ /* 0x00082400000c000b */
[----:B01234-:R-:W-:Y:S01]  /*1b110*/  ENDCOLLECTIVE ;  /* 0x000000000000791b */ /* 0x01ffe20003800000 */
.L_x_11668:
[----:B------:R-:W-:Y:S05]  /*1b120*/  BSYNC B0 ;  /* 0x0000000000007941 */ /* 0x000fea0003800000 */
.L_x_11667:
[----:B------:R-:W-:Y:S01]  /*1b130*/  IMAD.MOV.U32 R24, RZ, RZ, R14 ;  /* 0x000000ffff187224 */ /* 0x000fe200078e000e */
[----:B------:R-:W-:Y:S06]  /*1b140*/  BRA `(.L_x_11597) ;  /* 0xffffffd800847947 */ /* 0x000fec000383ffff */
.L_x_11604:
[----:B0-----:R0:W1:Y:S02]  /*1b150*/  SYNCS.PHASECHK.TRANS64.TRYWAIT P0, [R9+URZ+0x31c20], R0 ;  /* 0x031c2000090075a7 */ /* 0x001064000800017f */
[----:B-1----:R-:W-:Y:S05]  /*1b160*/  @!P0 NANOSLEEP.SYNCS 0x989680 ;  /* 0x009896800000895d */ /* 0x002fea0003900000 */
[----:B------:R-:W1:Y:S02]  /*1b170*/  @!P0 SYNCS.PHASECHK.TRANS64 P0, [R9+URZ+0x31c20], R0 ;  /* 0x031c2000090085a7 */ /* 0x000e64000800007f */
[----:B-1----:R-:W-:Y:S05]  /*1b180*/  @!P0 BRA `(.L_x_11604) ;  /* 0xfffffffc00f08947 */ /* 0x002fea000383ffff */
[----:B------:R-:W-:Y:S05]  /*1b190*/  BRA `(.L_x_11669) ;  /* 0xffffffe000e07947 */ /* 0x000fea000383ffff */
.L_x_11605:
        /* <DEDUP_REMOVED lines=11> */
.L_x_11671:
[----:B------:R-:W-:Y:S05]  /*1b250*/  BSYNC B0 ;  /* 0x0000000000007941 */ /* 0x000fea0003800000 */
.L_x_11670:
[----:B------:R-:W-:Y:S05]  /*1b260*/  BRA `(.L_x_11672) ;  /* 0xffffffe000c87947 */ /* 0x000fea000383ffff */
.L_x_11608:
[----:B------:R-:W-:Y:S01]  /*1b270*/  BSSY B1, `(.L_x_11673) ;  /* 0x0000006000017945 */ /* 0x000fe20003800000 */
[----:B------:R-:W-:-:S07]  /*1b280*/  IMAD.MOV.U32 R15, RZ, RZ, -0x1 ;  /* 0xffffffffff0f7424 */ /* 0x000fce00078e00ff */
[----:B0-2---:R-:W-:Y:S05]  /*1b290*/  WARPSYNC.COLLECTIVE R15, `(.L_x_11674) ;  /* 0x000000000f0c7348 */ /* 0x005fea0003c00000 */
[----:B------:R-:W-:Y:S02]  /*1b2a0*/  ELECT P6, UR62, PT ;  /* 0x00000000003e782f */ /* 0x000fe400038c0000 */
[----:B------:R-:W-:Y:S01]  /*1b2b0*/  MOV R14, UR62 ;  /* 0x0000003e000e7c02 */ /* 0x000fe20008000f00 */
[----:B0-2---:R-:W-:Y:S10]  /*1b2c0*/  ENDCOLLECTIVE ;  /* 0x000000000000791b */ /* 0x005ff40003800000 */
.L_x_11674:
[----:B------:R-:W-:Y:S05]  /*1b2d0*/  BSYNC B1 ;  /* 0x0000000000017941 */ /* 0x000fea0003800000 */
.L_x_11673:
[----:B------:R-:W-:Y:S05]  /*1b2e0*/  BRA `(.L_x_11675) ;  /* 0xffffffe000c07947 */ /* 0x000fea000383ffff */
.L_x_11610:
[----:B0-----:R0:W1:Y:S02]  /*1b2f0*/  SYNCS.PHASECHK.TRANS64.TRYWAIT P0, [R7+URZ], R2 ;  /* 0x00000002070075a7 */ /* 0x001064000800017f */
[----:B-1----:R-:W-:Y:S05]  /*1b300*/  @!P0 NANOSLEEP.SYNCS 0x989680 ;  /* 0x009896800000895d */ /* 0x002fea0003900000 */
[----:B------:R-:W1:Y:S02]  /*1b310*/  @!P0 SYNCS.PHASECHK.TRANS64 P0, [R7+URZ], R2 ;  /* 0x00000002070085a7 */ /* 0x000e64000800007f */
[----:B-1----:R-:W-:Y:S05]  /*1b320*/  @!P0 BRA `(.L_x_11610) ;  /* 0xfffffffc00f08947 */ /* 0x002fea000383ffff */
[----:B------:R-:W-:Y:S05]  /*1b330*/  BRA `(.L_x_11676) ;  /* 0xffffffe000fc7947 */ /* 0x000fea000383ffff */
.L_x_11611:
[----:B-1----:R1:W2:Y:S02]  /*1b340*/  SYNCS.PHASECHK.TRANS64.TRYWAIT P0, [R3+URZ], R0 ;  /* 0x00000000030075a7 */ /* 0x0022a4000800017f */
[----:B--2---:R-:W-:Y:S05]  /*1b350*/  @!P0 NANOSLEEP.SYNCS 0x989680 ;  /* 0x009896800000895d */ /* 0x004fea0003900000 */
[----:B------:R-:W2:Y:S02]  /*1b360*/  @!P0 SYNCS.PHASECHK.TRANS64 P0, [R3+URZ], R0 ;  /* 0x00000000030085a7 */ /* 0x000ea4000800007f */
[----:B--2---:R-:W-:Y:S05]  /*1b370*/  @!P0 BRA `(.L_x_11611) ;  /* 0xfffffffc00f08947 */ /* 0x004fea000383ffff */
[----:B------:R-:W-:Y:S05]  /*1b380*/  BRA `(.L_x_11677) ;  /* 0xffffffe000f07947 */ /* 0x000fea000383ffff */
.L_x_11613:
[----:B-1----:R1:W2:Y:S02]  /*1b390*/  SYNCS.PHASECHK.TRANS64.TRYWAIT P0, [R5+URZ], R2 ;  /* 0x00000002050075a7 */ /* 0x0022a4000800017f */
[----:B--2---:R-:W-:Y:S05]  /*1b3a0*/  @!P0 NANOSLEEP.SYNCS 0x989680 ;  /* 0x009896800000895d */ /* 0x004fea0003900000 */
[----:B------:R-:W2:Y:S02]  /*1b3b0*/  @!P0 SYNCS.PHASECHK.TRANS64 P0, [R5+URZ], R2 ;  /* 0x00000002050085a7 */ /* 0x000ea4000800007f */
[----:B--2---:R-:W-:Y:S05]  /*1b3c0*/  @!P0 BRA `(.L_x_11613) ;  /* 0xfffffffc00f08947 */ /* 0x004fea000383ffff */
[----:B------:R-:W-:Y:S05]  /*1b3d0*/  BRA `(.L_x_11678) ;  /* 0xffffffe000f47947 */ /* 0x000fea000383ffff */
.L_x_11679:
        /* <DEDUP_REMOVED lines=10> */
.L_x_14873:


//--------------------- .text._ZN7cutlass13device_kernelIN5flash11enable_sm90INS1_16FlashAttnFwdSm90INS1_25CollectiveMainloopFwdSm90ILi2EN4cute5tupleIJNS5_1CILi1EEES8_S8_EEENS6_IJNS7_ILi192EEENS7_ILi144EEENS7_ILi96EEEEEELi96ENS_6half_tEfNS_4arch4Sm90ELb1ELb0ELb1ELb1ELb0ELb1ELb0ELb0ELb1ELb1ELb1ELb0EEENS1_21CollectiveEpilogueFwdINS6_IJSA_SC_SB_EEES9_SE_SG_Li384ELb1ELb1ELb1ELb0EEENS1_36VarlenDynamicPersistentTileSchedulerILi192ELi144ELi384ELi128ELb1ELb1ELb1ELb1ELb1ELb1EEEEEEEEEvNT_6ParamsE --------------------------
	.section	.text._ZN7cutlass13device_kernelIN5flash11enable_sm90INS1_16FlashAttnFwdSm90INS1_25CollectiveMainloopFwdSm90ILi2EN4cute5tupleIJNS5_1CILi1EEES8_S8_EEENS6_IJNS7_ILi192EEENS7_ILi144EEENS7_ILi96EEEEEELi96ENS_6half_tEfNS_4arch4Sm90ELb1ELb0ELb1ELb1ELb0ELb1ELb0ELb0ELb1ELb1ELb1ELb0EEENS1_21CollectiveEpilogueFwdINS6_IJSA_SC_SB_EEES9_SE_SG_Li384ELb1ELb1ELb1ELb0EEENS1_36VarlenDynamicPersistentTileSchedulerILi192ELi144ELi384ELi128ELb1ELb1ELb1ELb1ELb1ELb1EEEEEEEEEvNT_6ParamsE,"ax",@progbits
	.align	128
.text._ZN7cutlass13device_kernelIN5flash11enable_sm90INS1_16FlashAttnFwdSm90INS1_25CollectiveMainloopFwdSm90ILi2EN4cute5tupleIJNS5_1CILi1EEES8_S8_EEENS6_IJNS7_ILi192EEENS7_ILi144EEENS7_ILi96EEEEEELi96ENS_6half_tEfNS_4arch4Sm90ELb1ELb0ELb1ELb1ELb0ELb1ELb0ELb0ELb1ELb1ELb1ELb0EEENS1_21CollectiveEpilogueFwdINS6_IJSA_SC_SB_EEES9_SE_SG_Li384ELb1ELb1ELb1ELb0EEENS1_36VarlenDynamicPersistentTileSchedulerILi192ELi144ELi384ELi128ELb1ELb1ELb1ELb1ELb1ELb1EEEEEEEEEvNT_6ParamsE:
        .type           _ZN7cutlass13device_kernelIN5flash11enable_sm90INS1_16FlashAttnFwdSm90INS1_25CollectiveMainloopFwdSm90ILi2EN4cute5tupleIJNS5_1CILi1EEES8_S8_EEENS6_IJNS7_ILi192EEENS7_ILi144EEENS7_ILi96EEEEEELi96ENS_6half_tEfNS_4arch4Sm90ELb1ELb0ELb1ELb1ELb0ELb1ELb0ELb0ELb1ELb1ELb1ELb0EEENS1_21CollectiveEpilogueFwdINS6_IJSA_SC_SB_EEES9_SE_SG_Li384ELb1ELb1ELb1ELb0EEENS1_36VarlenDynamicPersistentTileSchedulerILi192ELi144ELi384ELi128ELb1ELb1ELb1ELb1ELb1ELb1EEEEEEEEEvNT_6ParamsE,@function
        .size           _ZN7cutlass13device_kernelIN5flash11enable_sm90INS1_16FlashAttnFwdSm90INS1_25CollectiveMainloopFwdSm90ILi2EN4cute5tupleIJNS5_1CILi1EEES8_S8_EEENS6_IJNS7_ILi192EEENS7_ILi144EEENS7_ILi96EEEEEELi96ENS_6half_tEfNS_4arch4Sm90ELb1ELb0ELb1ELb1ELb0ELb1ELb0ELb0ELb1ELb1ELb1ELb0EEENS1_21CollectiveEpilogueFwdINS6_IJSA_SC_SB_EEES9_SE_SG_Li384ELb1ELb1ELb1ELb0EEENS1_36VarlenDynamicPersistentTileSchedulerILi192ELi144ELi384ELi128ELb1ELb1ELb1ELb1ELb1ELb1EEEEEEEEEvNT_6ParamsE,(.L_x_14874 - _ZN7cutlass13device_kernelIN5flash11enable_sm90INS1_16FlashAttnFwdSm90INS1_25CollectiveMainloopFwdSm90ILi2EN4cute5tupleIJNS5_1CILi1EEES8_S8_EEENS6_IJNS7_ILi192EEENS7_ILi144EEENS7_ILi96EEEEEELi96ENS_6half_tEfNS_4arch4Sm90ELb1ELb0ELb1ELb1ELb0ELb1ELb0ELb0ELb1ELb1ELb1ELb0EEENS1_21CollectiveEpilogueFwdINS6_IJSA_SC_SB_EEES9_SE_SG_Li384ELb1ELb1ELb1ELb0EEENS1_36VarlenDynamicPersistentTileSchedulerILi192ELi144ELi384ELi128ELb1ELb1ELb1ELb1ELb1ELb1EEEEEEEEEvNT_6ParamsE)
        .other          _ZN7cutlass13device_kernelIN5flash11enable_sm90INS1_16FlashAttnFwdSm90INS1_25CollectiveMainloopFwdSm90ILi2EN4cute5tupleIJNS5_1CILi1EEES8_S8_EEENS6_IJNS7_ILi192EEENS7_ILi144EEENS7_ILi96EEEEEELi96ENS_6half_tEfNS_4arch4Sm90ELb1ELb0ELb1ELb1ELb0ELb1ELb0ELb0ELb1ELb1ELb1ELb0EEENS1_21CollectiveEpilogueFwdINS6_IJSA_SC_SB_EEES9_SE_SG_Li384ELb1ELb1ELb1ELb0EEENS1_36VarlenDynamicPersistentTileSchedulerILi192ELi144ELi384ELi128ELb1ELb1ELb1ELb1ELb1ELb1EEEEEEEEEvNT_6ParamsE,@"STO_CUDA_ENTRY STV_DEFAULT"
_ZN7cutlass13device_kernelIN5flash11enable_sm90INS1_16FlashAttnFwdSm90INS1_25CollectiveMainloopFwdSm90ILi2EN4cute5tupleIJNS5_1CILi1EEES8_S8_EEENS6_IJNS7_ILi192EEENS7_ILi144EEENS7_ILi96EEEEEELi96ENS_6half_tEfNS_4arch4Sm90ELb1ELb0ELb1ELb1ELb0ELb1ELb0ELb0ELb1ELb1ELb1ELb0EEENS1_21CollectiveEpilogueFwdINS6_IJSA_SC_SB_EEES9_SE_SG_Li384ELb1ELb1ELb1ELb0EEENS1_36VarlenDynamicPersistentTileSchedulerILi192ELi144ELi384ELi128ELb1ELb1ELb1ELb1ELb1ELb1EEEEEEEEEvNT_6ParamsE:
        /* <DEDUP_REMOVED lines=23> */
.L_x_11681:
[----:B------:R-:W-:Y:S05]  /*0170*/  BSYNC B0 ;  /* 0x0000000000007941 */ /* 0x000fea0003800000 */
.L_x_11680:
        /* <DEDUP_REMOVED lines=40> */
.L_x_11682:
        /* <DEDUP_REMOVED lines=22> */
.L_x_11683:
        /* <DEDUP_REMOVED lines=18> */
.L_x_11684:
        /* <DEDUP_REMOVED lines=22> */
.L_x_11685:
        /* <DEDUP_REMOVED lines=22> */
.L_x_11686:
[----:B--2---:R-:W-:Y:S01]  /*0940*/  ISETP.NE.AND P0, PT, R2, RZ, PT ;  /* 0x000000ff0200720c */ /* 0x004fe20003f05270 */
[----:B------:R-:W-:Y:S01]  /*0950*/  IMAD.MOV.U32 R2, RZ, RZ, 0x1 ;  /* 0x00000001ff027424 */ /* 0x000fe200078e00ff */
[----:B------:R-:W-:Y:S01]  /*0960*/  NOP ;  /* 0x0000000000007918 */ /* 0x000fe20000000000 */
[----:B------:R-:W-:Y:S03]  /*0970*/  BSSY B9, `(.L_x_11687) ;  /* 0x00026f3000097945 */ /* 0x000fe60003800000 */
[----:B------:R-:W-:-:S05]  /*0980*/  SEL R2, R2, 0x2, !P0 ;  /* 0x0000000202027807 */ /* 0x000fca0004000000 */
[----:B------:R2:W-:Y:S01]  /*0990*/  STL [R1+0x34], R2 ;  /* 0x0000340201007387 */ /* 0x0005e20000100800 */
[----:B01-34-:R-:W-:Y:S06]  /*09a0*/  BAR.SYNC.DEFER_BLOCKING 0x0 ;  /* 0x0000000000007b1d */ /* 0x01bfec0000010000 */
[----:B------:R-:W-:Y:S05]  /*09b0*/  @!P0 BRA `(.L_x_11688) ;  /* 0x000001e400108947 */ /* 0x000fea0003800000 */
.L_x_11689:
        /* <DEDUP_REMOVED lines=21> */
[----:B------:R-:W3:Y:S01]  /*0b10*/  LDL R19, [R1+0x34] ;  /* 0x0000340001137983 */ /* 0x000ee20000100800 */
[----:B------:R-:W0:Y:S02]  /*0b20*/  S2R R0, SR_TID.X ;  /* 0x0000000000007919 */ /* 0x000e240000002100 */
[----:B0-----:R-:W-:-:S05]  /*0b30*/  VIADD R0, R0, 0xffffff80 ;  /* 0xffffff8000007836 */ /* 0x001fca0000000000 */
[----:B------:R-:W-:Y:S02]  /*0b40*/  SHF.R.S32.HI R3, RZ, 0x1f, R0 ;  /* 0x0000001fff037819 */ /* 0x000fe40000011400 */
[-C--:B------:R-:W-:Y:S02]  /*0b50*/  LEA.HI R8, R0, R0.reuse, RZ, 0x1 ;  /* 0x0000000000087211 */ /* 0x080fe400078f08ff */
[CC--:B------:R-:W-:Y:S02]  /*0b60*/  LEA.HI R4, R3.reuse, R0.reuse, RZ, 0x4 ;  /* 0x0000000003047211 */ /* 0x0c0fe400078f20ff */
[CC--:B------:R-:W-:Y:S02]  /*0b70*/  LEA.HI R6, R3.reuse, R0.reuse, RZ, 0x5 ;  /* 0x0000000003067211 */ /* 0x0c0fe400078f28ff */
[CC--:B--2---:R-:W-:Y:S02]  /*0b80*/  LEA.HI R2, R3.reuse, R0.reuse, RZ, 0x2 ;  /* 0x0000000003027211 */ /* 0x0c4fe400078f10ff */
[----:B------:R-:W-:-:S02]  /*0b90*/  LEA.HI R3, R3, R0, RZ, 0x7 ;  /* 0x0000000003037211 */ /* 0x000fc400078f38ff */
[--C-:B------:R-:W-:Y:S02]  /*0ba0*/  SHF.R.S32.HI R7, RZ, 0x2, R2.reuse ;  /* 0x00000002ff077819 */ /* 0x100fe40000011402 */
[----:B------:R-:W-:Y:S02]  /*0bb0*/  SHF.R.S32.HI R10, RZ, 0x1f, R2 ;  /* 0x0000001fff0a7819 */ /* 0x000fe40000011402 */
[----:B------:R-:W-:Y:S02]  /*0bc0*/  LOP3.LUT R11, R2, 0xfffffffc, RZ, 0xc0, !PT ;  /* 0xfffffffc020b7812 */ /* 0x000fe400078ec0ff */
[----:B------:R-:W-:Y:S02]  /*0bd0*/  SHF.R.S32.HI R2, RZ, 0x7, R3 ;  /* 0x00000007ff027819 */ /* 0x000fe40000011403 */
[----:B------:R-:W-:Y:S02]  /*0be0*/  LOP3.LUT R5, R8, 0xfffffffe, RZ, 0xc0, !PT ;  /* 0xfffffffe08057812 */ /* 0x000fe400078ec0ff */
[----:B------:R-:W-:-:S02]  /*0bf0*/  LOP3.LUT R13, R3, 0xffffff80, RZ, 0xc0, !PT ;  /* 0xffffff80030d7812 */ /* 0x000fc400078ec0ff */
[----:B------:R-:W-:Y:S02]  /*0c00*/  LOP3.LUT R3, R4, 0xfffffff0, RZ, 0xc0, !PT ;  /* 0xfffffff004037812 */ /* 0x000fe400078ec0ff */
[----:B------:R-:W-:Y:S01]  /*0c10*/  SHF.R.S32.HI R23, RZ, 0x1, R8 ;  /* 0x00000001ff177819 */ /* 0x000fe20000011408 */
[----:B------:R-:W-:-:S03]  /*0c20*/  IMAD.HI R12, R2, 0x55555556, RZ ;  /* 0x55555556020c7827 */ /* 0x000fc600078e02ff */
[----:B------:R-:W-:Y:S01]  /*0c30*/  LEA.HI R8, R8, R23, RZ, 0x1 ;  /* 0x0000001708087211 */ /* 0x000fe200078f08ff */
[C---:B------:R-:W-:Y:S01]  /*0c40*/  IMAD.IADD R9, R0.reuse, 0x1, -R5 ;  /* 0x0000000100097824 */ /* 0x040fe200078e0a05 */
[----:B------:R-:W-:Y:S01]  /*0c50*/  SHF.R.S32.HI R5, RZ, 0x4, R4 ;  /* 0x00000004ff057819 */ /* 0x000fe20000011404 */
[----:B------:R-:W-:Y:S01]  /*0c60*/  IMAD.IADD R3, R0, 0x1, -R3 ;  /* 0x0000000100037824 */ /* 0x000fe200078e0a03 */
[----:B------:R-:W-:Y:S01]  /*0c70*/  LEA.HI R15, R12, R12, RZ, 0x1 ;  /* 0x0000000c0c0f7211 */ /* 0x000fe200078f08ff */
[----:B------:R-:W-:Y:S01]  /*0c80*/  IMAD.IADD R11, R0, 0x1, -R11 ;  /* 0x00000001000b7824 */ /* 0x000fe200078e0a0b */
[----:B------:R-:W-:Y:S01]  /*0c90*/  LEA.HI R4, R4, R5, RZ, 0x1 ;  /* 0x0000000504047211 */ /* 0x000fe200078f08ff */
[----:B------:R-:W-:Y:S01]  /*0ca0*/  IMAD.IADD R20, R0, 0x1, -R13 ;  /* 0x0000000100147824 */ /* 0x000fe200078e0a0d */
[----:B------:R-:W-:Y:S02]  /*0cb0*/  LOP3.LUT R8, R8, 0x7fffffe, RZ, 0xc0, !PT ;  /* 0x07fffffe08087812 */ /* 0x000fe400078ec0ff */
[----:B------:R-:W-:Y:S01]  /*0cc0*/  SHF.R.S32.HI R0, RZ, 0x1f, R3 ;  /* 0x0000001fff007819 */ /* 0x000fe20000011403 */
[----:B------:R-:W-:Y:S01]  /*0cd0*/  IMAD R15, R15, -0x3, R2 ;  /* 0xfffffffd0f0f7824 */ /* 0x000fe200078e0202 */
[----:B------:R-:W-:Y:S01]  /*0ce0*/  LOP3.LUT R4, R4, 0x1ffffffe, RZ, 0xc0, !PT ;  /* 0x1ffffffe04047812 */ /* 0x000fe200078ec0ff */
[----:B------:R-:W-:Y:S01]  /*0cf0*/  IMAD.IADD R8, R23, 0x1, -R8 ;  /* 0x0000000117087824 */ /* 0x000fe200078e0a08 */
[----:B------:R-:W-:-:S02]  /*0d00*/  LEA.HI R10, R10, R7, RZ, 0x2 ;  /* 0x000000070a0a7211 */ /* 0x000fc400078f10ff */
[CC--:B------:R-:W-:Y:S02]  /*0d10*/  LEA.HI R2, R0.reuse, R3.reuse, RZ, 0x3 ;  /* 0x0000000300027211 */ /* 0x0c0fe400078f18ff */
[----:B------:R-:W-:Y:S02]  /*0d20*/  SHF.R.S32.HI R12, RZ, 0x1f, R20 ;  /* 0x0000001fff0c7819 */ /* 0x000fe40000011414 */
[----:B------:R-:W-:Y:S01]  /*0d30*/  LEA.HI R0, R0, R3, RZ, 0x2 ;  /* 0x0000000300007211 */ /* 0x000fe200078f10ff */
[C---:B------:R-:W-:Y:S01]  /*0d40*/  IMAD.IADD R4, R5.reuse, 0x1, -R4 ;  /* 0x0000000105047824 */ /* 0x040fe200078e0a04 */
[----:B------:R-:W-:Y:S01]  /*0d50*/  LOP3.LUT R10, R10, 0xfffffffc, RZ, 0xc0, !PT ;  /* 0xfffffffc0a0a7812 */ /* 0x000fe200078ec0ff */
[----:B------:R-:W-:Y:S01]  /*0d60*/  IMAD R17, R5, 0x8, R8 ;  /* 0x0000000805117824 */ /* 0x000fe200078e0208 */
[----:B------:R-:W-:Y:S01]  /*0d70*/  LEA.HI R8, R12, R20, RZ, 0x2 ;  /* 0x000000140c087211 */ /* 0x000fe200078f10ff */
[----:B------:R-:W-:Y:S01]  /*0d80*/  IMAD.SHL.U32 R5, R2, 0x10, RZ ;  /* 0x0000001002057824 */ /* 0x000fe200078e00ff */
[----:B------:R-:W-:-:S02]  /*0d90*/  LOP3.LUT R2, R0, 0x7fffffc, RZ, 0xc0, !PT ;  /* 0x07fffffc00027812 */ /* 0x000fc400078ec0ff */
[----:B------:R-:W-:Y:S01]  /*0da0*/  SHF.R.S32.HI R0, RZ, 0x2, R0 ;  /* 0x00000002ff007819 */ /* 0x000fe20000011400 */
[----:B------:R-:W-:Y:S01]  /*0db0*/  IMAD.IADD R10, R7, 0x1, -R10 ;  /* 0x00000001070a7824 */ /* 0x000fe200078e0a0a */
[--C-:B------:R-:W-:Y:S02]  /*0dc0*/  SHF.R.S32.HI R13, RZ, 0x2, R8.reuse ;  /* 0x00000002ff0d7819 */ /* 0x100fe40000011408 */
[----:B------:R-:W-:Y:S02]  /*0dd0*/  SHF.R.S32.HI R14, RZ, 0x1f, R8 ;  /* 0x0000001fff0e7819 */ /* 0x000fe40000011408 */
[----:B------:R-:W-:Y:S01]  /*0de0*/  SHF.R.S32.HI R7, RZ, 0x5, R6 ;  /* 0x00000005ff077819 */ /* 0x000fe20000011406 */
[----:B------:R-:W-:Y:S01]  /*0df0*/  IMAD.SHL.U32 R0, R0, 0x40, RZ ;  /* 0x0000004000007824 */ /* 0x000fe200078e00ff */
[----:B------:R-:W-:Y:S02]  /*0e00*/  LEA.HI R14, R14, R13, RZ, 0x3 ;  /* 0x0000000d0e0e7211 */ /* 0x000fe400078f18ff */
[----:B------:R-:W-:Y:S01]  /*0e10*/  LOP3.LUT R6, R5, 0x7fffff80, RZ, 0xc0, !PT ;  /* 0x7fffff8005067812 */ /* 0x000fe200078ec0ff */
[----:B------:R-:W-:-:S02]  /*0e20*/  IMAD.IADD R5, R3, 0x1, -R2 ;  /* 0x0000000103057824 */ /* 0x000fc400078e0a02 */
[C---:B------:R-:W-:Y:S01]  /*0e30*/  IMAD R18, R7.reuse, 0x10, R3 ;  /* 0x0000001007127824 */ /* 0x040fe200078e0203 */
[----:B------:R-:W-:Y:S01]  /*0e40*/  LOP3.LUT R14, R14, 0xfffffff8, RZ, 0xc0, !PT ;  /* 0xfffffff80e0e7812 */ /* 0x000fe200078ec0ff */
[----:B------:R-:W-:Y:S01]  /*0e50*/  IMAD.SHL.U32 R3, R4, 0x8, RZ ;  /* 0x0000000804037824 */ /* 0x000fe200078e00ff */
[----:B------:R-:W-:Y:S02]  /*0e60*/  LOP3.LUT R0, R0, 0x40, RZ, 0xc0, !PT ;  /* 0x0000004000007812 */ /* 0x000fe400078ec0ff */
[----:B------:R-:W-:Y:S01]  /*0e70*/  LEA.HI R12, R12, R20, RZ, 0x5 ;  /* 0x000000140c0c7211 */ /* 0x000fe200078f28ff */
[----:B------:R-:W-:Y:S01]  /*0e80*/  IMAD R6, R7, 0x100, R6 ;  /* 0x0000010007067824 */ /* 0x000fe200078e0206 */
[--C-:B------:R-:W-:Y:S01]  /*0e90*/  LOP3.LUT R2, R0, 0x8, R3.reuse, 0xf8, !PT ;  /* 0x0000000800027812 */ /* 0x100fe200078ef803 */
[----:B------:R-:W-:Y:S01]  /*0ea0*/  IMAD.IADD R13, R13, 0x1, -R14 ;  /* 0x000000010d0d7824 */ /* 0x000fe200078e0a0e */
[----:B------:R-:W-:Y:S02]  /*0eb0*/  SHF.R.U32.HI R7, RZ, 0x3, R0 ;  /* 0x00000003ff077819 */ /* 0x000fe40000011600 */
[----:B------:R-:W-:Y:S01]  /*0ec0*/  SHF.R.S32.HI R12, RZ, 0x5, R12 ;  /* 0x00000005ff0c7819 */ /* 0x000fe2000001140c */
[----:B------:R-:W-:Y:S01]  /*0ed0*/  IMAD R5, R5, 0x10, R6 ;  /* 0x0000001005057824 */ /* 0x000fe200078e0206 */
[----:B------:R-:W-:Y:S01]  /*0ee0*/  LOP3.LUT R2, R2, R7, RZ, 0x3c, !PT ;  /* 0x0000000702027212 */ /* 0x000fe200078e3cff */
[----:B------:R-:W-:-:S02]  /*0ef0*/  IMAD.U32 R0, R18, 0x20, R3 ;  /* 0x0000002012007824 */ /* 0x000fc400078e0003 */
[----:B------:R-:W-:Y:S01]  /*0f00*/  IMAD R12, R12, 0x10, R13 ;  /* 0x000000100c0c7824 */ /* 0x000fe200078e020d */
[----:B------:R-:W-:Y:S01]  /*0f10*/  STL [R1+0xc8], R20 ;  /* 0x0000c81401007387 */ /* 0x000fe20000100800 */
[----:B------:R-:W-:Y:S02]  /*0f20*/  IMAD.IADD R5, R2, 0x1, R5 ;  /* 0x0000000102057824 */ /* 0x000fe400078e0205 */
[----:B------:R-:W-:Y:S01]  /*0f30*/  IMAD R6, R15, 0x40, R12 ;  /* 0x000000400f067824 */ /* 0x000fe200078e020c */
[----:B------:R0:W-:Y:S01]  /*0f40*/  STL [R1+0xe0], R0 ;  /* 0x0000e00001007387 */ /* 0x0001e20000100800 */
[----:B------:R-:W-:-:S03]  /*0f50*/  IMAD.SHL.U32 R12, R9, 0x4, RZ ;  /* 0x00000004090c7824 */ /* 0x000fc600078e00ff */
[----:B------:R-:W-:Y:S01]  /*0f60*/  STL [R1+0xdc], R6 ;  /* 0x0000dc0601007387 */ /* 0x000fe20000100800 */
[----:B0-----:R-:W-:Y:S02]  /*0f70*/  VIADD R0, R16, 0xda00 ;  /* 0x0000da0010007836 */ /* 0x001fe40000000000 */
[----:B------:R-:W-:Y:S02]  /*0f80*/  IMAD.SHL.U32 R14, R9, 0x8, RZ ;  /* 0x00000008090e7824 */ /* 0x000fe400078e00ff */
[----:B------:R-:W-:Y:S02]  /*0f90*/  IMAD.SHL.U32 R10, R10, 0x40, RZ ;  /* 0x000000400a0a7824 */ /* 0x000fe400078e00ff */
[----:B------:R-:W-:Y:S01]  /*0fa0*/  VIADD R3, R12, 0x20 ;  /* 0x000000200c037836 */ /* 0x000fe20000000000 */
[----:B------:R-:W-:-:S05]  /*0fb0*/  LOP3.LUT R8, R8, 0x7ffffffc, RZ, 0xc0, !PT ;  /* 0x7ffffffc08087812 */ /* 0x000fca00078ec0ff */
[----:B------:R-:W-:Y:S02]  /*0fc0*/  IMAD.IADD R8, R20, 0x1, -R8 ;  /* 0x0000000114087824 */ /* 0x000fe400078e0a08 */
[----:B------:R-:W-:Y:S01]  /*0fd0*/  IMAD.SHL.U32 R9, R17, 0x20, RZ ;  /* 0x0000002011097824 */ /* 0x000fe200078e00ff */
[----:B------:R-:W-:-:S04]  /*0fe0*/  LEA.HI R4, R11, R11, RZ, 0x1 ;  /* 0x0000000b0b047211 */ /* 0x000fc800078f08ff */
[----:B------:R-:W-:-:S05]  /*0ff0*/  LOP3.LUT R4, R4, 0x1ffffffe, RZ, 0xc0, !PT ;  /* 0x1ffffffe04047812 */ /* 0x000fca00078ec0ff */
[----:B------:R-:W-:Y:S02]  /*1000*/  IMAD.IADD R4, R11, 0x1, -R4 ;  /* 0x000000010b047824 */ /* 0x000fe400078e0a04 */
[----:B------:R-:W-:Y:S01]  /*1010*/  IMAD R17, R5, 0x2, R16 ;  /* 0x0000000205117824 */ /* 0x000fe200078e0210 */
[----:B---3--:R-:W-:-:S05]  /*1020*/  LOP3.LUT R2, R19, 0x1, RZ, 0xfc, !PT ;  /* 0x0000000113027812 */ /* 0x008fca00078efcff */
[----:B------:R-:W-:Y:S04]  /*1030*/  STL [R1+0x44], R2 ;  /* 0x0000440201007387 */ /* 0x000fe80000100800 */
[----:B------:R-:W-:Y:S04]  /*1040*/  STL [R1+0xa4], RZ ;  /* 0x0000a4ff01007387 */ /* 0x000fe80000100800 */
[----:B------:R0:W-:Y:S04]  /*1050*/  STL [R1+0xc4], R0 ;  /* 0x0000c40001007387 */ /* 0x0001e80000100800 */
[----:B------:R-:W-:Y:S01]  /*1060*/  STL [R1+0x40], RZ ;  /* 0x000040ff01007387 */ /* 0x000fe20000100800 */
[----:B0-----:R-:W-:Y:S01]  /*1070*/  SHF.R.S32.HI R0, RZ, 0x1f, R23 ;  /* 0x0000001fff007819 */ /* 0x001fe20000011417 */
[----:B------:R-:W-:-:S02]  /*1080*/  VIADD R0, R12, 0x10 ;  /* 0x000000100c007836 */ /* 0x000fc40000000000 */
[----:B------:R-:W-:Y:S04]  /*1090*/  STL [R1+0x38], RZ ;  /* 0x000038ff01007387 */ /* 0x000fe80000100800 */
[----:B------:R-:W-:Y:S01]  /*10a0*/  STL [R1+0x48], R12 ;  /* 0x0000480c01007387 */ /* 0x000fe20000100800 */
[----:B------:R-:W-:-:S03]  /*10b0*/  LOP3.LUT R2, R10, 0xc0, RZ, 0xc0, !PT ;  /* 0x000000c00a027812 */ /* 0x000fc600078ec0ff */
[----:B------:R-:W-:Y:S04]  /*10c0*/  STL [R1+0x30], R14 ;  /* 0x0000300e01007387 */ /* 0x000fe80000100800 */
[----:B------:R0:W-:Y:S04]  /*10d0*/  STL [R1+0x64], R0 ;  /* 0x0000640001007387 */ /* 0x0001e80000100800 */
[----:B------:R1:W-:Y:S01]  /*10e0*/  STL [R1+0x60], R3 ;  /* 0x0000600301007387 */ /* 0x0003e20000100800 */
[C---:B0-----:R-:W-:Y:S02]  /*10f0*/  VIADD R0, R12.reuse, 0x8 ;  /* 0x000000080c007836 */ /* 0x041fe40000000000 */
[----:B-1----:R-:W-:-:S03]  /*1100*/  VIADD R3, R12, 0x18 ;  /* 0x000000180c037836 */ /* 0x002fc60000000000 */
[----:B------:R0:W-:Y:S01]  /*1110*/  STL [R1+0x6c], R0 ;  /* 0x00006c0001007387 */ /* 0x0001e20000100800 */
[----:B------:R-:W-:-:S03]  /*1120*/  IMAD.SHL.U32 R10, R8, 0x2, RZ ;  /* 0x00000002080a7824 */ /* 0x000fc600078e00ff */
[----:B------:R1:W-:Y:S04]  /*1130*/  STL [R1+0x50], R2 ;  /* 0x0000500201007387 */ /* 0x0003e80000100800 */
[----:B------:R2:W-:Y:S01]  /*1140*/  STL [R1+0x70], R3 ;  /* 0x0000700301007387 */ /* 0x0005e20000100800 */
[----:B0-----:R-:W-:Y:S02]  /*1150*/  LOP3.LUT R0, R2, 0x8, R14, 0xf8, !PT ;  /* 0x0000000802007812 */ /* 0x001fe400078ef80e */
[----:B-1----:R-:W-:Y:S01]  /*1160*/  SHF.R.U32.HI R2, RZ, 0x3, R2 ;  /* 0x00000003ff027819 */ /* 0x002fe20000011602 */
[----:B--2---:R-:W-:-:S04]  /*1170*/  VIADD R3, R12, 0x28 ;  /* 0x000000280c037836 */ /* 0x004fc80000000000 */
[----:B------:R0:W-:Y:S01]  /*1180*/  STL [R1+0x54], R2 ;  /* 0x0000540201007387 */ /* 0x0001e20000100800 */
[----:B------:R-:W-:Y:S01]  /*1190*/  LOP3.LUT R0, R0, R2, RZ, 0x3c, !PT ;  /* 0x0000000200007212 */ /* 0x000fe200078e3cff */
[C---:B------:R-:W-:Y:S02]  /*11a0*/  VIADD R8, R10.reuse, 0x8 ;  /* 0x000000080a087836 */ /* 0x040fe40000000000 */
[----:B------:R1:W-:Y:S01]  /*11b0*/  STL [R1+0x78], R3 ;  /* 0x0000780301007387 */ /* 0x0003e20000100800 */
[----:B------:R-:W-:-:S03]  /*11c0*/  VIADD R7, R10, 0x10 ;  /* 0x000000100a077836 */ /* 0x000fc60000000000 */
[----:B------:R2:W-:Y:S01]  /*11d0*/  STL [R1+0x7c], R10 ;  /* 0x00007c0a01007387 */ /* 0x0005e20000100800 */
[----:B0-----:R-:W-:-:S03]  /*11e0*/  VIADD R2, R10, 0x20 ;  /* 0x000000200a027836 */ /* 0x001fc60000000000 */
[----:B------:R0:W-:Y:S01]  /*11f0*/  STL [R1+0x58], R9 ;  /* 0x0000580901007387 */ /* 0x0001e20000100800 */
[C---:B-1----:R-:W-:Y:S02]  /*1200*/  VIADD R3, R10.reuse, 0x18 ;  /* 0x000000180a037836 */ /* 0x042fe40000000000 */
[----:B--2---:R-:W-:Y:S01]  /*1210*/  VIADD R10, R10, 0x28 ;  /* 0x000000280a0a7836 */ /* 0x004fe20000000000 */
[----:B------:R-:W-:Y:S01]  /*1220*/  STL [R1+0xbc], R8 ;  /* 0x0000bc0801007387 */ /* 0x000fe20000100800 */
[----:B0-----:R-:W-:-:S03]  /*1230*/  IMAD.IADD R9, R9, 0x1, R0 ;  /* 0x0000000109097824 */ /* 0x001fc600078e0200 */
[----:B------:R0:W-:Y:S01]  /*1240*/  STL [R1+0xb8], R7 ;  /* 0x0000b80701007387 */ /* 0x0001e20000100800 */
[----:B------:R-:W-:-:S03]  /*1250*/  SHF.R.S32.HI R0, RZ, 0x1f, R8 ;  /* 0x0000001fff007819 */ /* 0x000fc60000011408 */
[----:B------:R-:W-:Y:S04]  /*1260*/  STL [R1+0xa8], R10 ;  /* 0x0000a80a01007387 */ /* 0x000fe80000100800 */
[----:B------:R-:W-:Y:S01]  /*1270*/  STL [R1+0xb4], R3 ;  /* 0x0000b40301007387 */ /* 0x000fe20000100800 */
[----:B0-----:R-:W-:-:S03]  /*1280*/  SHF.R.S32.HI R7, RZ, 0x1f, R7 ;  /* 0x0000001fff077819 */ /* 0x001fc60000011407 */
[----:B------:R-:W-:Y:S04]  /*1290*/  STL [R1+0x88], R9 ;  /* 0x0000880901007387 */ /* 0x000fe80000100800 */
[----:B------:R-:W-:Y:S04]  /*12a0*/  STL [R1+0xb0], R2 ;  /* 0x0000b00201007387 */ /* 0x000fe80000100800 */
[----:B------:R0:W-:Y:S04]  /*12b0*/  STL [R1+0xd8], R0 ;  /* 0x0000d80001007387 */ /* 0x0001e80000100800 */
[----:B------:R-:W-:Y:S01]  /*12c0*/  STL [R1+0xd4], R7 ;  /* 0x0000d40701007387 */ /* 0x000fe20000100800 */
[----:B0-----:R-:W-:-:S02]  /*12d0*/  SHF.R.S32.HI R0, RZ, 0x1f, R3 ;  /* 0x0000001fff007819 */ /* 0x001fc40000011403 */
[----:B------:R-:W-:-:S03]  /*12e0*/  SHF.R.S32.HI R2, RZ, 0x1f, R2 ;  /* 0x0000001fff027819 */ /* 0x000fc60000011402 */
[----:B------:R0:W-:Y:S04]  /*12f0*/  STL [R1+0xd0], R0 ;  /* 0x0000d00001007387 */ /* 0x0001e80000100800 */
[----:B------:R1:W-:Y:S01]  /*1300*/  STL [R1+0xcc], R2 ;  /* 0x0000cc0201007387 */ /* 0x0003e20000100800 */
[----:B0-----:R-:W-:-:S05]  /*1310*/  IMAD R0, R4, 0x8, R6 ;  /* 0x0000000804007824 */ /* 0x001fca00078e0206 */
[----:B------:R1:W-:Y:S01]  /*1320*/  STL [R1+0x8c], R0 ;  /* 0x00008c0001007387 */ /* 0x0003e20000100800 */
[----:B------:R-:W-:-:S07]  /*1330*/  CS2R R18, SRZ ;  /* 0x0000000000127805 */ /* 0x000fce000001ff00 */
.L_x_11849:
[----:B01--4-:R-:W0:Y:S01]  /*1340*/  LDC.64 R2, c[0x0][0xc88] ;  /* 0x00032200ff027b82 */ /* 0x013e220000000a00 */
[----:B------:R-:W-:Y:S01]  /*1350*/  ULDC.64 UR4, c[0x0][0x208] ;  /* 0x0000820000047ab9 */ /* 0x000fe20000000a00 */
[----:B0-----:R-:W-:-:S05]  /*1360*/  IMAD.WIDE R2, R111, 0x4, R2 ;  /* 0x000000046f027825 */ /* 0x001fca00078e0202 */
[----:B--2---:R-:W2:Y:S01]  /*1370*/  LDG.E R28, desc[UR4][R2.64] ;  /* 0x00000004021c7981 */ /* 0x004ea2000c1e1900 */
[----:B------:R-:W-:Y:S05]  /*1380*/  YIELD ;  /* 0x0000000000007946 */ /* 0x000fea0003800000 */
[----:B------:R-:W-:Y:S01]  /*1390*/  ULDC.64 UR4, c[0x0][0xa28] ;  /* 0x00028a0000047ab9 */ /* 0x000fe20000000a00 */
[----:B------:R-:W-:Y:S01]  /*13a0*/  ULDC.64 UR8, c[0x0][0xa18] ;  /* 0x0002860000087ab9 */ /* 0x000fe20000000a00 */
[----:B------:R-:W-:Y:S01]  /*13b0*/  ISETP.NE.U32.AND P1, PT, RZ, UR4, PT ;  /* 0x00000004ff007c0c */ /* 0x000fe2000bf25070 */
[----:B------:R-:W-:Y:S01]  /*13c0*/  IMAD.MOV.U32 R10, RZ, RZ, RZ ;  /* 0x000000ffff0a7224 */ /* 0x000fe200078e00ff */
[----:B------:R-:W-:Y:S01]  /*13d0*/  ULDC.64 UR10, c[0x0][0x208] ;  /* 0x00008200000a7ab9 */ /* 0x000fe20000000a00 */
[----:B------:R-:W-:Y:S01]  /*13e0*/  ULDC.64 UR6, c[0x0][0xa08] ;  /* 0x0002820000067ab9 */ /* 0x000fe20000000a00 */
[----:B------:R-:W-:Y:S01]  /*13f0*/  ISETP.NE.AND.EX P1, PT, RZ, UR5, PT, P1 ;  /* 0x00000005ff007c0c */ /* 0x000fe2000bf25310 */
[----:B------:R-:W-:Y:S01]  /*1400*/  IMAD.MOV.U32 R78, RZ, RZ, RZ ;  /* 0x000000ffff4e7224 */ /* 0x000fe200078e00ff */
[----:B------:R-:W-:-:S04]  /*1410*/  ISETP.NE.U32.AND P0, PT, RZ, UR6, PT ;  /* 0x00000006ff007c0c */ /* 0x000fc8000bf05070 */
[----:B------:R-:W-:Y:S02]  /*1420*/  ISETP.NE.AND.EX P0, PT, RZ, UR7, PT, P0 ;  /* 0x00000007ff007c0c */ /* 0x000fe4000bf05300 */
[----:B--2---:R-:W-:Y:S01]  /*1430*/  SHF.R.S32.HI R0, RZ, 0x1f, R28 ;  /* 0x0000001fff007819 */ /* 0x004fe2000001141c */
[----:B------:R-:W-:-:S04]  /*1440*/  IMAD.SHL.U32 R30, R28, 0x4, RZ ;  /* 0x000000041c1e7824 */ /* 0x000fc800078e00ff */
[C---:B---3--:R-:W-:Y:S01]  /*1450*/  @P1 LEA R4, P2, R28.reuse, UR4, 0x2 ;  /* 0x000000041c041c11 */ /* 0x048fe2000f8410ff */
[----:B------:R-:W-:Y:S01]  /*1460*/  STL [R1+0x98], R28 ;  /* 0x0000981c01007387 */ /* 0x000fe20000100800 */
[C-C-:B------:R-:W-:Y:S02]  /*1470*/  SHF.L.U64.HI R29, R28.reuse, 0x2, R0.reuse ;  /* 0x000000021c1d7819 */ /* 0x140fe40000010200 */
[----:B------:R-:W-:Y:S01]  /*1480*/  @P1 LEA.HI.X R5, R28, UR5, R0, 0x2, P2 ;  /* 0x000000051c051c11 */ /* 0x000fe200090f1400 */
[----:B------:R-:W-:Y:S01]  /*1490*/  ULDC UR4, c[0x0][0x288] ;  /* 0x0000a20000047ab9 */ /* 0x000fe20000000800 */
[----:B------:R-:W-:Y:S01]  /*14a0*/  ISETP.NE.U32.AND P2, PT, RZ, UR8, PT ;  /* 0x00000008ff007c0c */ /* 0x000fe2000bf45070 */
[----:B------:R0:W-:Y:S01]  /*14b0*/  STL [R1+0xc0], R0 ;  /* 0x0000c00001007387 */ /* 0x0001e20000100800 */
[----:B------:R-:W-:Y:S02]  /*14c0*/  IADD3 R8, P3, R30, UR6, RZ ;  /* 0x000000061e087c10 */ /* 0x000fe4000ff7e0ff */
[----:B------:R-:W-:Y:S01]  /*14d0*/  ISETP.NE.AND.EX P2, PT, RZ, UR9, PT, P2 ;  /* 0x00000009ff007c0c */ /* 0x000fe2000bf45320 */
[----:B------:R1:W5:Y:S01]  /*14e0*/  @P1 LDG.E R10, desc[UR10][R4.64] ;  /* 0x0000000a040a1981 */ /* 0x000362000c1e1900 */
[----:B------:R-:W-:-:S03]  /*14f0*/  IADD3.X R9, R29, UR7, RZ, P3, !PT ;  /* 0x000000071d097c10 */ /* 0x000fc60009ffe4ff */
[----:B------:R1:W-:Y:S01]  /*1500*/  STL [R1+0x9c], R30 ;  /* 0x00009c1e01007387 */ /* 0x0003e20000100800 */
[----:B0-----:R-:W-:Y:S01]  /*1510*/  IMAD.U32 R0, RZ, RZ, UR4 ;  /* 0x00000004ff007e24 */ /* 0x001fe2000f8e00ff */
[----:B------:R-:W-:Y:S02]  /*1520*/  ULDC.64 UR4, c[0x0][0x418] ;  /* 0x0001060000047ab9 */ /* 0x000fe40000000a00 */
[----:B------:R1:W-:Y:S04]  /*1530*/  STL [R1+0xa0], R29 ;  /* 0x0000a01d01007387 */ /* 0x0003e80000100800 */
[----:B------:R-:W-:Y:S01]  /*1540*/  @P2 IADD3 R6, P1, R30, UR8, RZ ;  /* 0x000000081e062c10 */ /* 0x000fe2000ff3e0ff */
[----:B------:R1:W5:Y:S03]  /*1550*/  @P0 LDG.E R78, desc[UR10][R8.64] ;  /* 0x0000000a084e0981 */ /* 0x000366000c1e1900 */
[----:B------:R-:W-:-:S05]  /*1560*/  @P2 IADD3.X R7, R29, UR9, RZ, P1, !PT ;  /* 0x000000091d072c10 */ /* 0x000fca0008ffe4ff */
[----:B------:R-:W2:Y:S01]  /*1570*/  @P2 LDG.E R0, desc[UR10][R6.64] ;  /* 0x0000000a06002981 */ /* 0x000ea2000c1e1900 */
        /* <DEDUP_REMOVED lines=9> */
[----:B--2---:R1:W-:Y:S01]  /*1610*/  STL [R1+0x28], R0 ;  /* 0x0000280001007387 */ /* 0x0043e20000100800 */
[----:B------:R-:W-:Y:S01]  /*1620*/  IMAD.MOV.U32 R12, RZ, RZ, R0 ;  /* 0x000000ffff0c7224 */ /* 0x000fe200078e0000 */
[----:B------:R-:W-:Y:S06]  /*1630*/  @P2 BRA `(.L_x_11691) ;  /* 0x00000000002c2947 */ /* 0x000fec0003800000 */
[----:B------:R-:W-:Y:S02]  /*1640*/  ULDC.64 UR4, c[0x0][0xa00] ;  /* 0x0002800000047ab9 */ /* 0x000fe40000000a00 */
[----:B------:R-:W-:-:S04]  /*1650*/  ISETP.NE.U32.AND P1, PT, RZ, UR4, PT ;  /* 0x00000004ff007c0c */ /* 0x000fc8000bf25070 */
[----:B------:R-:W-:-:S13]  /*1660*/  ISETP.NE.AND.EX P1, PT, RZ, UR5, PT, P1 ;  /* 0x00000005ff007c0c */ /* 0x000fda000bf25310 */
[----:B------:R-:W-:Y:S05]  /*1670*/  @!P1 BRA `(.L_x_11691) ;  /* 0x00000000001c9947 */ /* 0x000fea0003800000 */
[----:B-1----:R-:W0:Y:S01]  /*1680*/  LDC.64 R4, c[0x0][0xa00] ;  /* 0x00028000ff047b82 */ /* 0x002e220000000a00 */
[----:B------:R-:W-:Y:S01]  /*1690*/  ULDC.64 UR4, c[0x0][0x208] ;  /* 0x0000820000047ab9 */ /* 0x000fe20000000a00 */
[----:B0-----:R-:W-:-:S05]  /*16a0*/  IMAD.WIDE R4, R28, 0x4, R4 ;  /* 0x000000041c047825 */ /* 0x001fca00078e0204 */
[----:B------:R-:W2:Y:S04]  /*16b0*/  LDG.E R0, desc[UR4][R4.64] ;  /* 0x0000000404007981 */ /* 0x000ea8000c1e1900 */
[----:B------:R-:W2:Y:S02]  /*16c0*/  LDG.E R3, desc[UR4][R4.64+0x4] ;  /* 0x0000040404037981 */ /* 0x000ea4000c1e1900 */
[----:B--2---:R-:W-:-:S05]  /*16d0*/  IMAD.IADD R12, R3, 0x1, -R0 ;  /* 0x00000001030c7824 */ /* 0x004fca00078e0a00 */
[----:B------:R0:W-:Y:S02]  /*16e0*/  STL [R1+0x28], R12 ;  /* 0x0000280c01007387 */ /* 0x0001e40000100800 */
.L_x_11691:
[C---:B------:R-:W-:Y:S01]  /*16f0*/  LOP3.LUT R26, R110.reuse, 0xffff, RZ, 0xc0, !PT ;  /* 0x0000ffff6e1a7812 */ /* 0x040fe200078ec0ff */
[----:B------:R-:W-:Y:S01]  /*1700*/  ULDC.64 UR4, c[0x0][0xa20] ;  /* 0x0002880000047ab9 */ /* 0x000fe20000000a00 */
[C---:B------:R-:W-:Y:S02]  /*1710*/  LOP3.LUT R3, R110.reuse, 0xff000000, RZ, 0xc0, !PT ;  /* 0xff0000006e037812 */ /* 0x040fe400078ec0ff */
[----:B------:R-:W-:Y:S01]  /*1720*/  ISETP.NE.U32.AND P1, PT, RZ, UR4, PT ;  /* 0x00000004ff007c0c */ /* 0x000fe2000bf25070 */
[----:B------:R2:W-:Y:S01]  /*1730*/  STL [R1+0x90], R26 ;  /* 0x0000901a01007387 */ /* 0x0005e20000100800 */
[----:B-1----:R-:W-:Y:S02]  /*1740*/  LOP3.LUT R0, R110, 0xff0000, RZ, 0xc0, !PT ;  /* 0x00ff00006e007812 */ /* 0x002fe400078ec0ff */
[----:B------:R-:W-:Y:S02]  /*1750*/  ISETP.NE.AND.EX P1, PT, RZ, UR5, PT, P1 ;  /* 0x00000005ff007c0c */ /* 0x000fe4000bf25310 */
[----:B------:R-:W-:-:S04]  /*1760*/  SHF.R.U32.HI R3, RZ, 0x8, R3 ;  /* 0x00000008ff037819 */ /* 0x000fc80000011603 */
[----:B------:R-:W-:-:S07]  /*1770*/  LEA.HI R11, R0, R3, RZ, 0x10 ;  /* 0x00000003000b7211 */ /* 0x000fce00078f80ff */
[----:B--2---:R-:W-:Y:S05]  /*1780*/  @!P1 BRA `(.L_x_11692) ;  /* 0x0000000000149947 */ /* 0x004fea0003800000 */
[----:B------:R-:W-:Y:S01]  /*1790*/  IADD3 R4, P0, R30, UR4, RZ ;  /* 0x000000041e047c10 */ /* 0x000fe2000ff1e0ff */
[----:B------:R-:W-:-:S03]  /*17a0*/  ULDC.64 UR6, c[0x0][0x208] ;  /* 0x0000820000067ab9 */ /* 0x000fc60000000a00 */
[----:B------:R-:W-:-:S05]  /*17b0*/  IADD3.X R5, R29, UR5, RZ, P0, !PT ;  /* 0x000000051d057c10 */ /* 0x000fca00087fe4ff */
[----:B------:R1:W5:Y:S01]  /*17c0*/  LDG.E R27, desc[UR6][R4.64] ;  /* 0x00000006041b7981 */ /* 0x000362000c1e1900 */
[----:B------:R-:W-:Y:S05]  /*17d0*/  BRA `(.L_x_11693) ;  /* 0x0000000000147947 */ /* 0x000fea0003800000 */
.L_x_11692:
[----:B------:R-:W-:Y:S05]  /*17e0*/  @!P0 BRA `(.L_x_11693) ;  /* 0x0000000000108947 */ /* 0x000fea0003800000 */
[----:B------:R-:W-:Y:S02]  /*17f0*/  ULDC.64 UR4, c[0x0][0x208] ;  /* 0x0000820000047ab9 */ /* 0x000fe40000000a00 */
[----:B------:R-:W2:Y:S04]  /*1800*/  LDG.E R0, desc[UR4][R8.64] ;  /* 0x0000000408007981 */ /* 0x000ea8000c1e1900 */
[----:B------:R-:W2:Y:S02]  /*1810*/  LDG.E R27, desc[UR4][R8.64+0x4] ;  /* 0x00000404081b7981 */ /* 0x000ea4000c1e1900 */
[----:B--2---:R-:W-:-:S07]  /*1820*/  IMAD.IADD R27, R27, 0x1, -R0 ;  /* 0x000000011b1b7824 */ /* 0x004fce00078e0a00 */
.L_x_11693:
[----:B------:R-:W-:Y:S01]  /*1830*/  ULDC.64 UR4, c[0x0][0xa10] ;  /* 0x0002840000047ab9 */ /* 0x000fe20000000a00 */
[----:B------:R-:W-:Y:S01]  /*1840*/  ULDC.64 UR6, c[0x0][0x208] ;  /* 0x0000820000067ab9 */ /* 0x000fe20000000a00 */
[----:B------:R-:W-:Y:S01]  /*1850*/  ISETP.NE.U32.AND P0, PT, RZ, UR4, PT ;  /* 0x00000004ff007c0c */ /* 0x000fe2000bf05070 */
[----:B------:R-:W2:Y:S03]  /*1860*/  LDC R8, c[0x0][0x448] ;  /* 0x00011200ff087b82 */ /* 0x000ea60000000800 */
[----:B------:R-:W-:Y:S01]  /*1870*/  ISETP.NE.AND.EX P0, PT, RZ, UR5, PT, P0 ;  /* 0x00000005ff007c0c */ /* 0x000fe2000bf05300 */
[----:B------:R-:W-:-:S12]  /*1880*/  ULDC.64 UR4, c[0x0][0xa30] ;  /* 0x00028c0000047ab9 */ /* 0x000fd80000000a00 */
[----:B-1----:R-:W1:Y:S02]  /*1890*/  @P0 LDC.64 R4, c[0x0][0xa10] ;  /* 0x00028400ff040b82 */ /* 0x002e640000000a00 */
[----:B-1----:R-:W-:-:S05]  /*18a0*/  @P0 IMAD.WIDE R4, R28, 0x4, R4 ;  /* 0x000000041c040825 */ /* 0x002fca00078e0204 */
        /* <DEDUP_REMOVED lines=8> */
[----:B--2---:R-:W-:Y:S01]  /*1930*/  ISETP.NE.AND P1, PT, R8, 0x1, PT ;  /* 0x000000010800780c */ /* 0x004fe20003f25270 */
[----:B------:R-:W-:Y:S01]  /*1940*/  IMAD R13, R109, 0xc0, RZ ;  /* 0x000000c06d0d7824 */ /* 0x000fe200078e02ff */
[----:B------:R-:W-:Y:S03]  /*1950*/  BSSY B0, `(.L_x_11694) ;  /* 0x0000039000007945 */ /* 0x000fe60003800000 */
[----:B-1----:R-:W-:Y:S01]  /*1960*/  VIADD R4, R13, 0xbf ;  /* 0x000000bf0d047836 */ /* 0x002fe20000000000 */
[----:B------:R1:W-:Y:S07]  /*1970*/  STL [R1+0x80], R13 ;  /* 0x0000800d01007387 */ /* 0x0003ee0000100800 */
[----:B------:R-:W2:Y:S01]  /*1980*/  @P1 LDC R9, c[0x0][0x44c] ;  /* 0x00011300ff091b82 */ /* 0x000ea20000000800 */
[----:B-1----:R-:W-:-:S07]  /*1990*/  IMAD.IADD R13, R27, 0x1, -R10 ;  /* 0x000000011b0d7824 */ /* 0x002fce00078e0a0a */
[----:B------:R-:W1:Y:S01]  /*19a0*/  @P1 LDC R5, c[0x0][0x450] ;  /* 0x00011400ff051b82 */ /* 0x000e620000000800 */
[----:B---3--:R-:W-:Y:S02]  /*19b0*/  @P0 IMAD.IADD R2, R3, 0x1, -R0 ;  /* 0x0000000103020824 */ /* 0x008fe400078e0a00 */
[----:B--2---:R-:W-:-:S04]  /*19c0*/  @P1 IMAD.HI.U32 R0, R4, R9, RZ ;  /* 0x0000000904001227 */ /* 0x004fc800078e00ff */
[----:B----4-:R-:W-:Y:S01]  /*19d0*/  IMAD.IADD R6, R13, 0x1, R2 ;  /* 0x000000010d067824 */ /* 0x010fe200078e0202 */
[----:B-1----:R-:W-:-:S03]  /*19e0*/  @P1 SHF.R.U32.HI R4, RZ, R5, R0 ;  /* 0x00000005ff041219 */ /* 0x002fc60000011600 */
[C---:B------:R-:W-:Y:S01]  /*19f0*/  VIADD R0, R6.reuse, 0x8f ;  /* 0x0000008f06007836 */ /* 0x040fe20000000000 */
[----:B------:R-:W-:Y:S01]  /*1a00*/  IADD3 R3, R6, 0x90, -R12 ;  /* 0x0000009006037810 */ /* 0x000fe20007ffe80c */
[----:B------:R1:W-:Y:S01]  /*1a10*/  STL [R1+0x3c], R6 ;  /* 0x00003c0601007387 */ /* 0x0003e20000100800 */
[----:B0-----:R-:W-:Y:S01]  /*1a20*/  LOP3.LUT R12, R11, 0xff, RZ, 0xc0, !PT ;  /* 0x000000ff0b0c7812 */ /* 0x001fe200078ec0ff */
[----:B------:R-:W-:-:S04]  /*1a30*/  IMAD.HI R0, R0, 0x38e38e39, RZ ;  /* 0x38e38e3900007827 */ /* 0x000fc800078e02ff */
[----:B------:R-:W-:Y:S01]  /*1a40*/  IMAD.IADD R4, R3, 0x1, R4 ;  /* 0x0000000103047824 */ /* 0x000fe200078e0204 */
[----:B------:R-:W-:Y:S01]  /*1a50*/  SHF.R.U32.HI R3, RZ, 0x1f, R0 ;  /* 0x0000001fff037819 */ /* 0x000fe20000011600 */
[----:B------:R0:W-:Y:S02]  /*1a60*/  STL [R1+0xac], R12 ;  /* 0x0000ac0c01007387 */ /* 0x0001e40000100800 */
[----:B------:R-:W-:Y:S01]  /*1a70*/  IMAD.HI R4, R4, 0x38e38e39, RZ ;  /* 0x38e38e3904047827 */ /* 0x000fe200078e02ff */
[----:B-1----:R-:W-:Y:S02]  /*1a80*/  SHF.R.U32.HI R6, RZ, 0x10, R11 ;  /* 0x00000010ff067819 */ /* 0x002fe4000001160b */
[----:B------:R-:W-:Y:S01]  /*1a90*/  LEA.HI.SX32 R114, R0, R3, 0x1b ;  /* 0x0000000300727211 */ /* 0x000fe200078fdaff */
[----:B------:R-:W-:Y:S01]  /*1aa0*/  IMAD.MOV.U32 R0, RZ, RZ, RZ ;  /* 0x000000ffff007224 */ /* 0x000fe200078e00ff */
[----:B------:R-:W-:Y:S01]  /*1ab0*/  SHF.R.U32.HI R5, RZ, 0x1f, R4 ;  /* 0x0000001fff057819 */ /* 0x000fe20000011604 */
[----:B------:R0:W-:Y:S03]  /*1ac0*/  STL [R1+0x94], R6 ;  /* 0x0000940601007387 */ /* 0x0001e60000100800 */
        /* <DEDUP_REMOVED lines=33> */
.L_x_11695:
[----:B------:R-:W-:Y:S05]  /*1ce0*/  BSYNC B0 ;  /* 0x0000000000007941 */ /* 0x000fea0003800000 */
.L_x_11694:
        /* <DEDUP_REMOVED lines=37> */
.L_x_11698:
[----:B------:R-:W-:Y:S05]  /*1f40*/  BSYNC B6 ;  /* 0x0000000000067941 */ /* 0x000fea0003800000 */
.L_x_11697:
        /* <DEDUP_REMOVED lines=20> */
.L_x_11700:
[----:B------:R-:W-:Y:S05]  /*2090*/  BSYNC B6 ;  /* 0x0000000000067941 */ /* 0x000fea0003800000 */
.L_x_11699:
[----:B------:R-:W0:Y:S01]  /*20a0*/  S2R R20, SR_TID.X ;  /* 0x0000000000147919 */ /* 0x000e220000002100 */
[----:B------:R-:W-:Y:S01]  /*20b0*/  ULDC.64 UR4, c[0x0][0x9f8] ;  /* 0x00027e0000047ab9 */ /* 0x000fe20000000a00 */
[----:B------:R-:W-:Y:S01]  /*20c0*/  IMAD.MOV.U32 R0, RZ, RZ, R28 ;  /* 0x000000ffff007224 */ /* 0x000fe200078e001c */
[----:B------:R-:W-:Y:S01]  /*20d0*/  ISETP.NE.U32.AND P0, PT, RZ, UR4, PT ;  /* 0x00000004ff007c0c */ /* 0x000fe2000bf05070 */
[----:B------:R-:W-:Y:S01]  /*20e0*/  ULDC.64 UR6, c[0x0][0x208] ;  /* 0x0000820000067ab9 */ /* 0x000fe20000000a00 */
[----:B------:R-:W2:Y:S01]  /*20f0*/  LDL.64 R12, [R1+0x30] ;  /* 0x00003000010c7983 */ /* 0x000ea20000100a00 */
[----:B------:R-:W1:Y:S01]  /*2100*/  LDC.64 R32, c[0x0][0x300] ;  /* 0x0000c000ff207b82 */ /* 0x000e620000000a00 */
[----:B------:R-:W-:Y:S02]  /*2110*/  ISETP.NE.AND.EX P0, PT, RZ, UR5, PT, P0 ;  /* 0x00000005ff007c0c */ /* 0x000fe4000bf05300 */
[----:B------:R-:W3:Y:S04]  /*2120*/  LDL.64 R42, [R1+0x30] ;  /* 0x00003000012a7983 */ /* 0x000ee80000100a00 */
[----:B------:R-:W4:Y:S01]  /*2130*/  LDL.64 R36, [R1+0x48] ;  /* 0x0000480001247983 */ /* 0x000f220000100a00 */
[----:B------:R-:W-:Y:S01]  /*2140*/  IMAD.IADD R78, R78, 0x1, R27 ;  /* 0x000000014e4e7824 */ /* 0x000fe200078e021b */
[----:B------:R-:W-:Y:S01]  /*2150*/  SHF.R.S32.HI R38, RZ, 0x1f, R23 ;  /* 0x0000001fff267819 */ /* 0x000fe20000011417 */
[----:B------:R-:W4:Y:S04]  /*2160*/  LDC.64 R70, c[0x0][0x408] ;  /* 0x00010200ff467b82 */ /* 0x000f280000000a00 */
[----:B------:R-:W-:-:S04]  /*2170*/  @P0 IADD3 R4, P1, R30, UR4, RZ ;  /* 0x000000041e040c10 */ /* 0x000fc8000ff3e0ff */
[----:B------:R-:W-:Y:S01]  /*2180*/  @P0 IADD3.X R5, R29, UR5, RZ, P1, !PT ;  /* 0x000000051d050c10 */ /* 0x000fe20008ffe4ff */
[----:B------:R-:W-:Y:S01]  /*2190*/  ULDC.64 UR4, c[0x0][0xa08] ;  /* 0x0002820000047ab9 */ /* 0x000fe20000000a00 */
[----:B------:R-:W4:Y:S03]  /*21a0*/  LDC.64 R76, c[0x0][0x3f8] ;  /* 0x0000fe00ff4c7b82 */ /* 0x000f260000000a00 */
[----:B------:R0:W4:Y:S02]  /*21b0*/  @P0 LDG.E R0, desc[UR6][R4.64] ;  /* 0x0000000604000981 */ /* 0x000124000c1e1900 */
[----:B0-----:R-:W-:-:S05]  /*21c0*/  VIADD R8, R20, 0xffffff80 ;  /* 0xffffff8014087836 */ /* 0x001fca0000000000 */
[----:B------:R-:W-:-:S04]  /*21d0*/  SHF.R.S32.HI R9, RZ, 0x1f, R8 ;  /* 0x0000001fff097819 */ /* 0x000fc80000011408 */
[----:B------:R-:W-:-:S04]  /*21e0*/  LEA.HI R9, R9, R8, RZ, 0x2 ;  /* 0x0000000809097211 */ /* 0x000fc800078f10ff */
[--C-:B------:R-:W-:Y:S02]  /*21f0*/  SHF.R.S32.HI R21, RZ, 0x2, R9.reuse ;  /* 0x00000002ff157819 */ /* 0x100fe40000011409 */
[----:B------:R-:W-:-:S04]  /*2200*/  SHF.R.S32.HI R4, RZ, 0x1f, R9 ;  /* 0x0000001fff047819 */ /* 0x000fc80000011409 */
[----:B------:R-:W-:-:S04]  /*2210*/  LEA.HI R8, R4, R21, RZ, 0x2 ;  /* 0x0000001504087211 */ /* 0x000fc800078f10ff */
[----:B------:R-:W-:-:S05]  /*2220*/  LOP3.LUT R8, R8, 0xfffffffc, RZ, 0xc0, !PT ;  /* 0xfffffffc08087812 */ /* 0x000fca00078ec0ff */
[----:B------:R-:W-:Y:S02]  /*2230*/  IMAD.IADD R21, R21, 0x1, -R8 ;  /* 0x0000000115157824 */ /* 0x000fe400078e0a08 */
[----:B------:R-:W4:Y:S01]  /*2240*/  LDL.64 R8, [R1+0x48] ;  /* 0x0000480001087983 */ /* 0x000f220000100a00 */
[----:B------:R-:W-:Y:S01]  /*2250*/  SHF.R.S32.HI R11, RZ, 0x1f, R78 ;  /* 0x0000001fff0b7819 */ /* 0x000fe2000001144e */
[----:B-1----:R-:W-:-:S04]  /*2260*/  IMAD.WIDE.U32 R6, R78, R32, RZ ;  /* 0x000000204e067225 */ /* 0x002fc800078e00ff */
[----:B------:R-:W-:Y:S01]  /*2270*/  IMAD R3, R11, R32, RZ ;  /* 0x000000200b037224 */ /* 0x000fe200078e02ff */
[----:B------:R-:W-:-:S03]  /*2280*/  ISETP.NE.U32.AND P0, PT, RZ, UR4, PT ;  /* 0x00000004ff007c0c */ /* 0x000fc6000bf05070 */
[----:B------:R-:W-:Y:S01]  /*2290*/  IMAD R3, R78, R33, R3 ;  /* 0x000000214e037224 */ /* 0x000fe200078e0203 */
[----:B------:R-:W-:Y:S02]  /*22a0*/  SHF.R.U32.HI R40, RZ, 0x7, R20 ;  /* 0x00000007ff287819 */ /* 0x000fe40000011614 */
[----:B------:R-:W-:Y:S01]  /*22b0*/  LOP3.LUT R22, R22, 0xfffffffd, RZ, 0xc0, !PT ;  /* 0xfffffffd16167812 */ /* 0x000fe200078ec0ff */
[----:B--2---:R-:W0:Y:S01]  /*22c0*/  LDC R13, c[0x0][0x3f4] ;  /* 0x0000fd00ff0d7b82 */ /* 0x004e220000000800 */
[----:B---3--:R-:W-:-:S05]  /*22d0*/  IMAD.MOV.U32 R42, RZ, RZ, R12 ;  /* 0x000000ffff2a7224 */ /* 0x008fca00078e000c */
[----:B------:R-:W-:-:S05]  /*22e0*/  SHF.R.S32.HI R43, RZ, 0x1f, R42 ;  /* 0x0000001fff2b7819 */ /* 0x000fca000001142a */
[----:B------:R-:W-:Y:S04]  /*22f0*/  STL [R1+0x34], R43 ;  /* 0x0000342b01007387 */ /* 0x000fe80000100800 */
[----:B------:R-:W2:Y:S01]  /*2300*/  LDL R44, [R1+0x50] ;  /* 0x00005000012c7983 */ /* 0x000ea20000100800 */
[----:B----4-:R-:W-:-:S05]  /*2310*/  IMAD.MOV.U32 R36, RZ, RZ, R8 ;  /* 0x000000ffff247224 */ /* 0x010fca00078e0008 */
[----:B------:R-:W-:-:S05]  /*2320*/  SHF.R.S32.HI R37, RZ, 0x1f, R36 ;  /* 0x0000001fff257819 */ /* 0x000fca0000011424 */
[----:B------:R1:W-:Y:S04]  /*2330*/  STL [R1+0x4c], R37 ;  /* 0x00004c2501007387 */ /* 0x0003e80000100800 */
[----:B------:R-:W3:Y:S04]  /*2340*/  LDL R39, [R1+0x54] ;  /* 0x0000540001277983 */ /* 0x000ee80000100800 */
[----:B------:R-:W4:Y:S01]  /*2350*/  LDL R41, [R1+0x58] ;  /* 0x0000580001297983 */ /* 0x000f220000100800 */
[----:B------:R-:W-:Y:S01]  /*2360*/  IMAD.IADD R7, R7, 0x1, R3 ;  /* 0x0000000107077824 */ /* 0x000fe200078e0203 */
[----:B------:R-:W-:Y:S01]  /*2370*/  ISETP.NE.AND.EX P0, PT, RZ, UR5, PT, P0 ;  /* 0x00000005ff007c0c */ /* 0x000fe2000bf05300 */
[----:B------:R-:W-:Y:S01]  /*2380*/  ULDC.64 UR4, c[0x0][0x308] ;  /* 0x0000c20000047ab9 */ /* 0x000fe20000000a00 */
[----:B------:R-:W-:Y:S01]  /*2390*/  SHF.R.S32.HI R3, RZ, 0x1f, R0 ;  /* 0x0000001fff037819 */ /* 0x000fe20000011400 */
[----:B------:R-:W-:Y:S01]  /*23a0*/  IMAD.WIDE.U32 R4, R26, UR4, R6 ;  /* 0x000000041a047c25 */ /* 0x000fe2000f8e0006 */
[----:B------:R-:W-:-:S02]  /*23b0*/  ISETP.NE.AND P6, PT, R40, 0x1, PT ;  /* 0x000000012800780c */ /* 0x000fc40003fc5270 */
[----:B------:R-:W-:Y:S01]  /*23c0*/  SEL R89, R3, RZ, !P0 ;  /* 0x000000ff03597207 */ /* 0x000fe20004000000 */
[----:B------:R-:W-:Y:S01]  /*23d0*/  IMAD R5, R26, UR5, R5 ;  /* 0x000000051a057c24 */ /* 0x000fe2000f8e0205 */
[----:B------:R-:W-:Y:S01]  /*23e0*/  ULDC.64 UR4, c[0x0][0x310] ;  /* 0x0000c40000047ab9 */ /* 0x000fe20000000a00 */
[----:B------:R-:W-:Y:S02]  /*23f0*/  SEL R27, R0, RZ, !P0 ;  /* 0x000000ff001b7207 */ /* 0x000fe40004000000 */
[----:B------:R-:W-:-:S03]  /*2400*/  IMAD R0, R89, UR4, RZ ;  /* 0x0000000459007c24 */ /* 0x000fc6000f8e02ff */
[----:B------:R-:W-:-:S04]  /*2410*/  IMAD.WIDE.U32 R28, R27, UR4, R4 ;  /* 0x000000041b1c7c25 */ /* 0x000fc8000f8e0004 */
[----:B------:R-:W-:Y:S01]  /*2420*/  IMAD R3, R27, UR5, R0 ;  /* 0x000000051b037c24 */ /* 0x000fe2000f8e0200 */
[----:B------:R-:W-:Y:S05]  /*2430*/  @!P6 WARPSYNC.ALL ;  /* 0x000000000000e948 */ /* 0x000fea0003800000 */
[----:B------:R-:W-:Y:S01]  /*2440*/  VIADD R0, R42, 0x10 ;  /* 0x000000102a007836 */ /* 0x000fe20000000000 */
[----:B------:R-:W-:Y:S01]  /*2450*/  ULDC.64 UR4, c[0x0][0x330] ;  /* 0x0000cc0000047ab9 */ /* 0x000fe20000000a00 */
[----:B------:R-:W-:Y:S01]  /*2460*/  IMAD R6, R38, R32, RZ ;  /* 0x0000002026067224 */ /* 0x000fe200078e02ff */
[----:B------:R-:W-:Y:S01]  /*2470*/  ULDC.64 UR6, c[0x0][0x338] ;  /* 0x0000ce0000067ab9 */ /* 0x000fe20000000a00 */
[----:B------:R-:W-:Y:S01]  /*2480*/  IMAD.WIDE.U32 R30, R26, UR4, R42 ;  /* 0x000000041a1e7c25 */ /* 0x000fe2000f8e002a */
[----:B------:R-:W-:-:S02]  /*2490*/  ULDC UR4, c[0x0][0x2f4] ;  /* 0x0000bd0000047ab9 */ /* 0x000fc40000000800 */
[----:B------:R-:W-:Y:S01]  /*24a0*/  ISETP.GE.AND P1, PT, R0, UR4, PT ;  /* 0x0000000400007c0c */ /* 0x000fe2000bf26270 */
[----:B------:R-:W-:Y:S01]  /*24b0*/  IMAD.WIDE.U32 R4, R23, R32, R42 ;  /* 0x0000002017047225 */ /* 0x000fe200078e002a */
[----:B------:R-:W-:-:S03]  /*24c0*/  ISETP.GE.AND P0, PT, R42, UR4, PT ;  /* 0x000000042a007c0c */ /* 0x000fc6000bf06270 */
[----:B------:R-:W-:Y:S01]  /*24d0*/  IMAD R90, R23, R33, R6 ;  /* 0x00000021175a7224 */ /* 0x000fe200078e0206 */
[----:B------:R-:W-:Y:S02]  /*24e0*/  SEL R6, RZ, 0xffffffff, P1 ;  /* 0xffffffffff067807 */ /* 0x000fe40000800000 */
[----:B------:R-:W-:Y:S02]  /*24f0*/  IADD3 R91, P1, R28, R4, RZ ;  /* 0x000000041c5b7210 */ /* 0x000fe40007f3e0ff */
[----:B------:R-:W-:Y:S02]  /*2500*/  SEL R4, RZ, 0x1, P0 ;  /* 0x00000001ff047807 */ /* 0x000fe40000000000 */
[----:B------:R-:W-:Y:S01]  /*2510*/  LOP3.LUT P0, RZ, R21, 0x2, RZ, 0xc0, !PT ;  /* 0x0000000215ff7812 */ /* 0x000fe2000780c0ff */
[----:B------:R-:W-:Y:S02]  /*2520*/  IMAD.SHL.U32 R7, R6, 0x2, RZ ;  /* 0x0000000206077824 */ /* 0x000fe400078e00ff */
[----:B------:R-:W-:-:S03]  /*2530*/  IMAD.IADD R3, R29, 0x1, R3 ;  /* 0x000000011d037824 */ /* 0x000fc600078e0203 */
[----:B------:R-:W-:Y:S01]  /*2540*/  LOP3.LUT R7, R7, 0x2, R4, 0xe2, !PT ;  /* 0x0000000207077812 */ /* 0x000fe200078ee204 */
[C---:B------:R-:W-:Y:S01]  /*2550*/  VIADD R4, R42.reuse, 0x20 ;  /* 0x000000202a047836 */ /* 0x040fe20000000000 */
[----:B------:R-:W-:Y:S01]  /*2560*/  IADD3.X R90, R3, R5, R90, P1, !PT ;  /* 0x00000005035a7210 */ /* 0x000fe20000ffe45a */
[----:B------:R-:W-:Y:S02]  /*2570*/  VIADD R5, R42, 0x30 ;  /* 0x000000302a057836 */ /* 0x000fe40000000000 */
[----:B------:R-:W-:Y:S02]  /*2580*/  IMAD R8, R38, R70, RZ ;  /* 0x0000004626087224 */ /* 0x000fe400078e02ff */
[----:B------:R-:W-:Y:S01]  /*2590*/  @P0 LOP3.LUT R22, R22, 0x2, RZ, 0xfc, !PT ;  /* 0x0000000216160812 */ /* 0x000fe200078efcff */
[----:B------:R-:W-:Y:S01]  /*25a0*/  VIADD R6, R42, 0x40 ;  /* 0x000000402a067836 */ /* 0x000fe20000000000 */
[----:B------:R-:W-:Y:S02]  /*25b0*/  ISETP.GE.AND P0, PT, R4, UR4, PT ;  /* 0x0000000404007c0c */ /* 0x000fe4000bf06270 */
[----:B------:R-:W-:Y:S01]  /*25c0*/  ISETP.GE.AND P1, PT, R5, UR4, PT ;  /* 0x0000000405007c0c */ /* 0x000fe2000bf26270 */
[----:B------:R-:W-:Y:S01]  /*25d0*/  IMAD R15, R23, R71, R8 ;  /* 0x00000047170f7224 */ /* 0x000fe200078e0208 */
[----:B------:R-:W-:-:S02]  /*25e0*/  SEL R8, RZ, 0x4, P0 ;  /* 0x00000004ff087807 */ /* 0x000fc40000000000 */
[----:B------:R-:W-:Y:S02]  /*25f0*/  SEL R9, RZ, 0x8, P1 ;  /* 0x00000008ff097807 */ /* 0x000fe40000800000 */
[----:B------:R-:W-:Y:S01]  /*2600*/  ISETP.GE.AND P0, PT, R6, UR4, PT ;  /* 0x0000000406007c0c */ /* 0x000fe2000bf06270 */
[-C--:B------:R-:W-:Y:S01]  /*2610*/  IMAD.WIDE.U32 R34, R23, R70.reuse, R42 ;  /* 0x0000004617227225 */ /* 0x080fe200078e002a */
[----:B------:R-:W-:Y:S02]  /*2620*/  LOP3.LUT R7, R9, R7, R8, 0xfe, !PT ;  /* 0x0000000709077212 */ /* 0x000fe400078efe08 */
[----:B------:R-:W-:Y:S01]  /*2630*/  SEL R12, RZ, 0x10, P0 ;  /* 0x00000010ff0c7807 */ /* 0x000fe20000000000 */
[----:B------:R-:W-:Y:S01]  /*2640*/  IMAD.WIDE.U32 R68, R23, R70, R36 ;  /* 0x0000004617447225 */ /* 0x000fe200078e0024 */
[-C--:B0-----:R-:W-:Y:S02]  /*2650*/  ISETP.GE.AND P0, PT, R42, R13.reuse, PT ;  /* 0x0000000d2a00720c */ /* 0x081fe40003f06270 */
[-C--:B------:R-:W-:Y:S01]  /*2660*/  ISETP.GE.AND P2, PT, R4, R13.reuse, PT ;  /* 0x0000000d0400720c */ /* 0x080fe20003f46270 */
[----:B------:R-:W-:Y:S01]  /*2670*/  IMAD R31, R26, UR5, R31 ;  /* 0x000000051a1f7c24 */ /* 0x000fe2000f8e021f */
[----:B------:R-:W-:Y:S01]  /*2680*/  LOP3.LUT R12, R7, R12, RZ, 0xfc, !PT ;  /* 0x0000000c070c7212 */ /* 0x000fe200078efcff */
[----:B------:R-:W-:Y:S01]  /*2690*/  IMAD R89, R89, UR6, RZ ;  /* 0x0000000659597c24 */ /* 0x000fe2000f8e02ff */
[----:B------:R-:W-:Y:S01]  /*26a0*/  ISETP.GE.AND P1, PT, R0, R13, PT ;  /* 0x0000000d0000720c */ /* 0x000fe20003f26270 */
[----:B------:R-:W-:Y:S01]  /*26b0*/  IMAD.IADD R35, R35, 0x1, R15 ;  /* 0x0000000123237824 */ /* 0x000fe200078e020f */
[----:B------:R-:W-:Y:S01]  /*26c0*/  SEL R7, R13, RZ, P0 ;  /* 0x000000ff0d077207 */ /* 0x000fe20000000000 */
[----:B------:R-:W-:Y:S01]  /*26d0*/  IMAD.IADD R69, R15, 0x1, R69 ;  /* 0x000000010f457824 */ /* 0x000fe200078e0245 */
[C---:B------:R-:W-:Y:S01]  /*26e0*/  SEL R15, R13.reuse, RZ, P2 ;  /* 0x000000ff0d0f7207 */ /* 0x040fe20001000000 */
[----:B------:R-:W-:Y:S01]  /*26f0*/  IMAD R8, R38, R76, RZ ;  /* 0x0000004c26087224 */ /* 0x000fe200078e02ff */
[----:B------:R-:W-:Y:S01]  /*2700*/  SEL R9, R13, RZ, P1 ;  /* 0x000000ff0d097207 */ /* 0x000fe20000800000 */
[----:B------:R-:W-:-:S02]  /*2710*/  IMAD R89, R27, UR7, R89 ;  /* 0x000000071b597c24 */ /* 0x000fc4000f8e0259 */
[----:B------:R-:W-:-:S04]  /*2720*/  IMAD.WIDE.U32 R30, R27, UR6, R30 ;  /* 0x000000061b1e7c25 */ /* 0x000fc8000f8e001e */
[C---:B------:R-:W-:Y:S02]  /*2730*/  IMAD R27, R23.reuse, R77, R8 ;  /* 0x0000004d171b7224 */ /* 0x040fe400078e0208 */
[----:B------:R-:W-:Y:S02]  /*2740*/  IMAD.IADD R8, R42, 0x1, R7 ;  /* 0x000000012a087824 */ /* 0x000fe400078e0207 */
[----:B------:R-:W-:-:S04]  /*2750*/  IMAD.WIDE.U32 R72, R23, R76, R42 ;  /* 0x0000004c17487225 */ /* 0x000fc800078e002a */
[----:B------:R-:W-:-:S04]  /*2760*/  IMAD.WIDE.U32 R74, R23, R76, R36 ;  /* 0x0000004c174a7225 */ /* 0x000fc800078e0024 */
[----:B------:R-:W-:Y:S02]  /*2770*/  IMAD.IADD R20, R4, 0x1, R15 ;  /* 0x0000000104147824 */ /* 0x000fe400078e020f */
[----:B------:R-:W-:Y:S01]  /*2780*/  IMAD.IADD R14, R0, 0x1, R9 ;  /* 0x00000001000e7824 */ /* 0x000fe200078e0209 */
[----:B------:R-:W-:Y:S01]  /*2790*/  SHF.R.S32.HI R9, RZ, 0x1f, R8 ;  /* 0x0000001fff097819 */ /* 0x000fe20000011408 */
[----:B------:R-:W-:Y:S02]  /*27a0*/  IMAD.IADD R73, R73, 0x1, R27 ;  /* 0x0000000149497824 */ /* 0x000fe400078e021b */
[----:B------:R-:W-:Y:S01]  /*27b0*/  IMAD.IADD R75, R27, 0x1, R75 ;  /* 0x000000011b4b7824 */ /* 0x000fe200078e024b */
[----:B------:R-:W-:Y:S02]  /*27c0*/  SHF.R.S32.HI R27, RZ, 0x1f, R20 ;  /* 0x0000001fff1b7819 */ /* 0x000fe40000011414 */
[----:B------:R-:W-:Y:S02]  /*27d0*/  SHF.R.S32.HI R15, RZ, 0x1f, R14 ;  /* 0x0000001fff0f7819 */ /* 0x000fe4000001140e */
[----:B------:R-:W-:-:S02]  /*27e0*/  LEA.HI R7, R9, R8, RZ, 0x3 ;  /* 0x0000000809077211 */ /* 0x000fc400078f18ff */
[----:B------:R-:W-:Y:S02]  /*27f0*/  LEA.HI R10, R9, R8, RZ, 0x5 ;  /* 0x00000008090a7211 */ /* 0x000fe400078f28ff */
[CC--:B------:R-:W-:Y:S02]  /*2800*/  LEA.HI R9, R27.reuse, R20.reuse, RZ, 0x3 ;  /* 0x000000141b097211 */ /* 0x0c0fe400078f18ff */
[----:B------:R-:W-:Y:S02]  /*2810*/  LOP3.LUT R22, R22, 0xfffffffe, RZ, 0xc0, !PT ;  /* 0xfffffffe16167812 */ /* 0x000fe400078ec0ff */
[----:B------:R-:W-:Y:S02]  /*2820*/  LEA.HI R20, R27, R20, RZ, 0x5 ;  /* 0x000000141b147211 */ /* 0x000fe400078f28ff */
[CC--:B------:R-:W-:Y:S02]  /*2830*/  LEA.HI R8, R15.reuse, R14.reuse, RZ, 0x3 ;  /* 0x0000000e0f087211 */ /* 0x0c0fe400078f18ff */
[----:B------:R-:W-:-:S02]  /*2840*/  LEA.HI R15, R15, R14, RZ, 0x5 ;  /* 0x0000000e0f0f7211 */ /* 0x000fc400078f28ff */
[----:B------:R-:W-:Y:S02]  /*2850*/  @P2 LOP3.LUT R22, R22, 0x1, RZ, 0xfc, !PT ;  /* 0x0000000116162812 */ /* 0x000fe400078efcff */
[----:B------:R-:W-:Y:S02]  /*2860*/  SHF.R.S32.HI R14, RZ, 0x5, R10 ;  /* 0x00000005ff0e7819 */ /* 0x000fe4000001140a */
[----:B------:R-:W-:Y:S01]  /*2870*/  SHF.R.S32.HI R36, RZ, 0x5, R20 ;  /* 0x00000005ff247819 */ /* 0x000fe20000011414 */
[----:B------:R-:W-:Y:S01]  /*2880*/  VIADD R82, R42, 0x50 ;  /* 0x000000502a527836 */ /* 0x000fe20000000000 */
[----:B-1---5:R-:W-:Y:S02]  /*2890*/  SHF.R.S32.HI R37, RZ, 0x1f, R107 ;  /* 0x0000001fff257819 */ /* 0x022fe4000001146b */
[----:B------:R-:W-:Y:S02]  /*28a0*/  IADD3 R78, P2, R23, R78, RZ ;  /* 0x0000004e174e7210 */ /* 0x000fe40007f5e0ff */
[----:B------:R-:W-:-:S03]  /*28b0*/  SHF.R.S32.HI R26, RZ, 0x5, R15 ;  /* 0x00000005ff1a7819 */ /* 0x000fc6000001140f */
[----:B------:R-:W-:Y:S01]  /*28c0*/  IMAD.X R79, R38, 0x1, R11, P2 ;  /* 0x00000001264f7824 */ /* 0x000fe200010e060b */
[----:B------:R-:W-:-:S04]  /*28d0*/  ISETP.GE.AND P2, PT, R82, UR4, PT ;  /* 0x0000000452007c0c */ /* 0x000fc8000bf46270 */
[----:B------:R-:W-:Y:S01]  /*28e0*/  SEL R11, RZ, 0x20, P2 ;  /* 0x00000020ff0b7807 */ /* 0x000fe20001000000 */
[----:B------:R-:W-:Y:S01]  /*28f0*/  IMAD R95, R71, 0x90, RZ ;  /* 0x00000090475f7824 */ /* 0x000fe200078e02ff */
[----:B------:R-:W-:Y:S01]  /*2900*/  LOP3.LUT R81, R7, 0xfffffff8, RZ, 0xc0, !PT ;  /* 0xfffffff807517812 */ /* 0x000fe200078ec0ff */
[----:B------:R-:W-:Y:S01]  /*2910*/  IMAD.WIDE.U32 R34, R107, R70, R34 ;  /* 0x000000466b227225 */ /* 0x000fe200078e0022 */
[----:B------:R-:W-:-:S03]  /*2920*/  LOP3.LUT R80, R8, 0xfffffff8, RZ, 0xc0, !PT ;  /* 0xfffffff808507812 */ /* 0x000fc600078ec0ff */
[----:B------:R-:W-:-:S04]  /*2930*/  IMAD.WIDE.U32 R68, R107, R70, R68 ;  /* 0x000000466b447225 */ /* 0x000fc800078e0044 */
[----:B------:R-:W-:-:S04]  /*2940*/  IMAD.WIDE.U32 R72, R107, R76, R72 ;  /* 0x0000004c6b487225 */ /* 0x000fc800078e0048 */
[----:B------:R-:W-:Y:S01]  /*2950*/  IMAD.WIDE.U32 R74, R107, R76, R74 ;  /* 0x0000004c6b4a7225 */ /* 0x000fe200078e004a */
[----:B------:R-:W-:-:S03]  /*2960*/  SHF.R.S32.HI R103, RZ, 0x1f, R81 ;  /* 0x0000001fff677819 */ /* 0x000fc60000011451 */
[----:B------:R-:W-:Y:S01]  /*2970*/  IMAD.SHL.U32 R110, R13, 0x2, RZ ;  /* 0x000000020d6e7824 */ /* 0x000fe200078e00ff */
[----:B------:R-:W-:Y:S01]  /*2980*/  SHF.R.S32.HI R102, RZ, 0x1f, R80 ;  /* 0x0000001fff667819 */ /* 0x000fe20000011450 */
[----:B------:R-:W-:Y:S02]  /*2990*/  VIADD R113, R40, 0x8 ;  /* 0x0000000828717836 */ /* 0x000fe40000000000 */
[----:B------:R-:W-:Y:S01]  /*29a0*/  IMAD.IADD R89, R31, 0x1, R89 ;  /* 0x000000011f597824 */ /* 0x000fe200078e0259 */
[C---:B--2---:R-:W-:Y:S02]  /*29b0*/  LOP3.LUT R27, R44.reuse, 0x18, R9, 0xf8, !PT ;  /* 0x000000182c1b7812 */ /* 0x044fe400078ef809 */
[C---:B------:R-:W-:Y:S02]  /*29c0*/  LOP3.LUT R10, R44.reuse, 0x18, R7, 0xf8, !PT ;  /* 0x000000182c0a7812 */ /* 0x040fe400078ef807 */
[----:B------:R-:W-:Y:S02]  /*29d0*/  LOP3.LUT R20, R44, 0x18, R8, 0xf8, !PT ;  /* 0x000000182c147812 */ /* 0x000fe400078ef808 */
[----:B---3--:R-:W-:-:S02]  /*29e0*/  LOP3.LUT R27, R27, R39, RZ, 0x3c, !PT ;  /* 0x000000271b1b7212 */ /* 0x008fc400078e3cff */
[----:B------:R-:W-:Y:S01]  /*29f0*/  LOP3.LUT R15, R10, R39, RZ, 0x3c, !PT ;  /* 0x000000270a0f7212 */ /* 0x000fe200078e3cff */
[----:B------:R-:W-:Y:S02]  /*2a00*/  IMAD R10, R37, R70, RZ ;  /* 0x00000046250a7224 */ /* 0x000fe400078e02ff */
[--C-:B----4-:R-:W-:Y:S02]  /*2a10*/  IMAD R36, R36, 0x1200, R41.reuse ;  /* 0x0000120024247824 */ /* 0x110fe400078e0229 */
[----:B------:R-:W-:Y:S02]  /*2a20*/  IMAD R14, R14, 0x1200, R41 ;  /* 0x000012000e0e7824 */ /* 0x000fe400078e0229 */
[----:B------:R-:W-:Y:S02]  /*2a30*/  IMAD.IADD R104, R36, 0x1, R27 ;  /* 0x0000000124687824 */ /* 0x000fe400078e021b */
[----:B------:R-:W-:Y:S02]  /*2a40*/  IMAD R27, R107, R71, R10 ;  /* 0x000000476b1b7224 */ /* 0x000fe400078e020a */
[----:B------:R-:W-:-:S02]  /*2a50*/  IMAD R10, R37, R76, RZ ;  /* 0x0000004c250a7224 */ /* 0x000fc400078e02ff */
[----:B------:R-:W-:Y:S01]  /*2a60*/  IMAD.IADD R106, R14, 0x1, R15 ;  /* 0x000000010e6a7824 */ /* 0x000fe200078e020f */
[----:B------:R-:W-:Y:S01]  /*2a70*/  LOP3.LUT R105, R20, R39, RZ, 0x3c, !PT ;  /* 0x0000002714697212 */ /* 0x000fe200078e3cff */
[----:B------:R-:W-:Y:S01]  /*2a80*/  IMAD R15, R33, 0x90, RZ ;  /* 0x00000090210f7824 */ /* 0x000fe200078e02ff */
[----:B------:R-:W-:Y:S01]  /*2a90*/  LOP3.LUT R20, R12, R11, RZ, 0xfc, !PT ;  /* 0x0000000b0c147212 */ /* 0x000fe200078efcff */
[----:B------:R-:W-:Y:S01]  /*2aa0*/  IMAD.WIDE.U32 R32, R32, 0x90, RZ ;  /* 0x0000009020207825 */ /* 0x000fe200078e00ff */
[----:B------:R-:W-:-:S03]  /*2ab0*/  LOP3.LUT R11, R12, 0x1, RZ, 0xc0, !PT ;  /* 0x000000010c0b7812 */ /* 0x000fc600078ec0ff */
[----:B------:R-:W-:Y:S01]  /*2ac0*/  IMAD R37, R107, R77, R10 ;  /* 0x0000004d6b257224 */ /* 0x000fe200078e020a */
[----:B------:R-:W-:Y:S01]  /*2ad0*/  LOP3.LUT R10, R9, 0xfffffff8, RZ, 0xc0, !PT ;  /* 0xfffffff8090a7812 */ /* 0x000fe200078ec0ff */
[----:B------:R-:W-:Y:S02]  /*2ae0*/  IMAD R39, R77, 0x90, RZ ;  /* 0x000000904d277824 */ /* 0x000fe400078e02ff */
[----:B------:R-:W-:Y:S02]  /*2af0*/  IMAD R26, R26, 0x1200, R41 ;  /* 0x000012001a1a7824 */ /* 0x000fe400078e0229 */
[----:B------:R-:W-:Y:S01]  /*2b00*/  IMAD.WIDE.U32 R70, R70, 0x90, RZ ;  /* 0x0000009046467825 */ /* 0x000fe200078e00ff */
[----:B------:R-:W-:-:S03]  /*2b10*/  LOP3.LUT R12, R20, 0x2, RZ, 0xc0, !PT ;  /* 0x00000002140c7812 */ /* 0x000fc600078ec0ff */
[----:B------:R-:W-:Y:S01]  /*2b20*/  IMAD.WIDE.U32 R76, R76, 0x90, RZ ;  /* 0x000000904c4c7825 */ /* 0x000fe200078e00ff */
[C---:B------:R-:W-:Y:S02]  /*2b30*/  LOP3.LUT R13, R20.reuse, 0x4, RZ, 0xc0, !PT ;  /* 0x00000004140d7812 */ /* 0x040fe400078ec0ff */
[C---:B------:R-:W-:Y:S01]  /*2b40*/  LOP3.LUT R14, R20.reuse, 0x8, RZ, 0xc0, !PT ;  /* 0x00000008140e7812 */ /* 0x040fe200078ec0ff */
[----:B------:R-:W-:Y:S01]  /*2b50*/  IMAD.IADD R94, R33, 0x1, R15 ;  /* 0x00000001215e7824 */ /* 0x000fe200078e020f */
[----:B------:R-:W-:Y:S01]  /*2b60*/  LOP3.LUT R15, R20, 0x10, RZ, 0xc0, !PT ;  /* 0x00000010140f7812 */ /* 0x000fe200078ec0ff */
[----:B------:R-:W-:Y:S01]  /*2b70*/  IMAD.IADD R105, R26, 0x1, R105 ;  /* 0x000000011a697824 */ /* 0x000fe200078e0269 */
[----:B------:R-:W-:Y:S01]  /*2b80*/  SHF.R.S32.HI R101, RZ, 0x1f, R10 ;  /* 0x0000001fff657819 */ /* 0x000fe2000001140a */
[----:B------:R-:W-:Y:S01]  /*2b90*/  IMAD.IADD R95, R71, 0x1, R95 ;  /* 0x00000001475f7824 */ /* 0x000fe200078e025f */
[----:B------:R-:W-:Y:S01]  /*2ba0*/  LOP3.LUT R20, R20, 0x20, RZ, 0xc0, !PT ;  /* 0x0000002014147812 */ /* 0x000fe200078ec0ff */
[----:B------:R-:W-:-:S02]  /*2bb0*/  IMAD.IADD R100, R77, 0x1, R39 ;  /* 0x000000014d647824 */ /* 0x000fc400078e0227 */
[----:B------:R-:W-:Y:S02]  /*2bc0*/  IMAD.IADD R88, R35, 0x1, R27 ;  /* 0x0000000123587824 */ /* 0x000fe400078e021b */
[----:B------:R-:W-:Y:S02]  /*2bd0*/  IMAD.IADD R86, R27, 0x1, R69 ;  /* 0x000000011b567824 */ /* 0x000fe400078e0245 */
[----:B------:R-:W-:Y:S02]  /*2be0*/  IMAD.IADD R87, R73, 0x1, R37 ;  /* 0x0000000149577824 */ /* 0x000fe400078e0225 */
[----:B------:R-:W-:Y:S01]  /*2bf0*/  IMAD.IADD R84, R37, 0x1, R75 ;  /* 0x0000000125547824 */ /* 0x000fe200078e024b */
[----:B------:R-:W-:Y:S06]  /*2c00*/  @!P6 BAR.SYNC.DEFER_BLOCKING 0x9, 0x100 ;  /* 0x024400000000eb1d */ /* 0x000fec0000010000 */
.L_x_11756:
[----:B------:R-:W2:Y:S01]  /*2c10*/  LDL R26, [R1+0x88] ;  /* 0x00008800011a7983 */ /* 0x000ea20000100800 */
[----:B0-----:R-:W0:Y:S01]  /*2c20*/  LDC.64 R96, c[0x0][0x2e8] ;  /* 0x0000ba00ff607b82 */ /* 0x001e220000000a00 */
[----:B------:R-:W-:Y:S01]  /*2c30*/  VIADD R43, R24, 0xffffffff ;  /* 0xffffffff182b7836 */ /* 0x000fe20000000000 */
[----:B------:R-:W-:Y:S01]  /*2c40*/  LOP3.LUT P4, RZ, R21, 0x2, RZ, 0xc0, !PT ;  /* 0x0000000215ff7812 */ /* 0x000fe2000788c0ff */
[----:B------:R-:W-:Y:S05]  /*2c50*/  YIELD ;  /* 0x0000000000007946 */ /* 0x000fea0003800000 */
[----:B-1----:R-:W1:Y:S01]  /*2c60*/  LDC R108, c[0x0][0x3f4] ;  /* 0x0000fd00ff6c7b82 */ /* 0x002e620000000800 */
        /* <DEDUP_REMOVED lines=10> */
[----:B------:R-:W-:Y:S02]  /*2d10*/  LEA.HI.X R41, R27, R97, R36, 0x1, P3 ;  /* 0x000000611b297211 */ /* 0x000fe400018f0c24 */
[----:B-1----:R-:W-:Y:S01]  /*2d20*/  ISETP.GE.AND P3, PT, R108, 0x1, PT ;  /* 0x000000016c00780c */ /* 0x002fe20003f66270 */
[----:B--2---:R-:W-:-:S04]  /*2d30*/  IMAD R24, R18, 0x3600, R26 ;  /* 0x0000360012187824 */ /* 0x004fc800078e021a */
[C---:B------:R-:W-:Y:S02]  /*2d40*/  VIADD R26, R24.reuse, 0x10 ;  /* 0x00000010181a7836 */ /* 0x040fe40000000000 */
[C---:B------:R-:W-:Y:S02]  /*2d50*/  @P4 VIADD R26, R24.reuse, 0xfffffff0 ;  /* 0xfffffff0181a4836 */ /* 0x040fe40000000000 */
[----:B------:R-:W-:Y:S02]  /*2d60*/  IMAD R85, R24, 0x2, R25 ;  /* 0x0000000218557824 */ /* 0x000fe400078e0219 */
[----:B------:R-:W-:Y:S02]  /*2d70*/  IMAD.MOV.U32 R24, RZ, RZ, R43 ;  /* 0x000000ffff187224 */ /* 0x000fe400078e002b */
[----:B------:R-:W-:Y:S01]  /*2d80*/  IMAD R27, R26, 0x2, R25 ;  /* 0x000000021a1b7824 */ /* 0x000fe200078e0219 */
[----:B------:R-:W-:Y:S06]  /*2d90*/  @!P3 BRA `(.L_x_11702) ;  /* 0x0000003c0008b947 */ /* 0x000fec0003800000 */
        /* <DEDUP_REMOVED lines=75> */
.L_x_11705:
[----:B------:R-:W-:Y:S05]  /*3250*/  BSYNC B1 ;  /* 0x0000000000017941 */ /* 0x000fea0003800000 */
.L_x_11704:
        /* <DEDUP_REMOVED lines=39> */
[----:B------:R-:W-:-:S05]  /*34d0*/  IMAD.MOV.U32 R26, RZ, RZ, R97 ;  /* 0x000000ffff1a7224 */ /* 0x000fca00078e0061 */
[----:B------:R-:W-:Y:S02]  /*34e0*/  PRMT R122, R122, 0x5410, R26 ;  /* 0x000054107a7a7816 */ /* 0x000fe4000000001a */
[----:B--2---:R-:W-:-:S13]  /*34f0*/  ISETP.NE.AND P3, PT, R37, 0x3, PT ;  /* 0x000000032500780c */ /* 0x004fda0003f65270 */
[----:B------:R-:W-:Y:S05]  /*3500*/  @!P3 BRA `(.L_x_11706) ;  /* 0x000000000004b947 */ /* 0x000fea0003800000 */
[----:B------:R-:W-:Y:S01]  /*3510*/  BPT.TRAP 0x1 ;  /* 0x000000040000795c */ /* 0x000fe20000300000 */
.L_x_11706:
[----:B------:R-:W2:Y:S01]  /*3520*/  LDL R36, [R1+0x40] ;  /* 0x0000400001247983 */ /* 0x000ea20000100800 */
[----:B------:R-:W-:Y:S01]  /*3530*/  IMAD R26, R18, 0x8, R16 ;  /* 0x00000008121a7824 */ /* 0x000fe200078e0210 */
[----:B------:R-:W-:Y:S01]  /*3540*/  BSSY B1, `(.L_x_11707) ;  /* 0x0000004000017945 */ /* 0x000fe20003800000 */
[----:B--2---:R-:W-:-:S04]  /*3550*/  SHF.L.U32 R93, R36, 0x1f, RZ ;  /* 0x0000001f245d7819 */ /* 0x004fc800000006ff */
[----:B------:R-:W0:Y:S02]  /*3560*/  SYNCS.PHASECHK.TRANS64.TRYWAIT P5, [R26+URZ+0x31c90], R93 ;  /* 0x031c905d1a0075a7 */ /* 0x000e2400080a017f */
[----:B0-----:R-:W-:Y:S05]  /*3570*/  @!P5 BRA `(.L_x_11708) ;  /* 0x0000024000d0d947 */ /* 0x001fea0003800000 */
.L_x_12022:
[----:B------:R-:W-:Y:S05]  /*3580*/  BSYNC B1 ;  /* 0x0000000000017941 */ /* 0x000fea0003800000 */
.L_x_11707:
        /* <DEDUP_REMOVED lines=10> */
[----:B------:R-:W-:Y:S01]  /*3630*/  HADD2.F32 R62, -RZ, R37.H1_H1 ;  /* 0x30000025ff3e7230 */ /* 0x000fe20000004100 */
[--C-:B------:R-:W-:Y:S02]  /*3640*/  SHF.R.U64 R61, R96, 0x10, R97.reuse ;  /* 0x00000010603d7819 */ /* 0x100fe40000001261 */
        /* <DEDUP_REMOVED lines=9> */
[----:B------:R-:W-:Y:S02]  /*36e0*/  IMAD.MOV.U32 R67, RZ, RZ, R38 ;  /* 0x000000ffff437224 */ /* 0x000fe400078e0026 */
[-C--:B------:R-:W-:Y:S01]  /*36f0*/  FFMA.FTZ R37, R60, R63.reuse, -R37 ;  /* 0x0000003f3c257223 */ /* 0x080fe20000010825 */
[----:B------:R-:W-:Y:S02]  /*3700*/  HADD2.F32 R97, -RZ, R122.H1_H1 ;  /* 0x3000007aff617230 */ /* 0x000fe40000004100 */
[----:B------:R-:W-:Y:S01]  /*3710*/  FFMA.FTZ R60, R62, R63, R61 ;  /* 0x0000003f3e3c7223 */ /* 0x000fe2000001003d */
[----:B------:R-:W-:-:S02]  /*3720*/  HADD2.F32 R61, -RZ, R39.H1_H1 ;  /* 0x30000027ff3d7230 */ /* 0x000fc40000004100 */
[----:B------:R-:W-:Y:S02]  /*3730*/  HADD2.F32 R63, -RZ, R39.H0_H0 ;  /* 0x20000027ff3f7230 */ /* 0x000fe40000004100 */
[----:B------:R-:W-:Y:S02]  /*3740*/  HADD2.F32 R38, -RZ, R67.H1_H1 ;  /* 0x30000043ff267230 */ /* 0x000fe40000004100 */
[----:B------:R-:W-:Y:S01]  /*3750*/  FMUL.FTZ R62, R61, R96 ;  /* 0x000000603d3e7220 */ /* 0x000fe20000410000 */
[----:B------:R-:W-:-:S03]  /*3760*/  F2FP.F16.F32.PACK_AB R37, R60, R37 ;  /* 0x000000253c25723e */ /* 0x000fc600000000ff */
[C---:B------:R-:W-:Y:S01]  /*3770*/  FFMA.FTZ R39, R63.reuse, R66, -R62 ;  /* 0x000000423f277223 */ /* 0x040fe2000001083e */
[----:B------:R-:W-:Y:S01]  /*3780*/  FMUL.FTZ R62, R63, R96 ;  /* 0x000000603f3e7220 */ /* 0x000fe20000410000 */
[----:B------:R-:W-:Y:S02]  /*3790*/  HADD2.F32 R96, -RZ, R122.H0_H0 ;  /* 0x2000007aff607230 */ /* 0x000fe40000004100 */
        /* <DEDUP_REMOVED lines=8> */
[----:B------:R-:W-:Y:S01]  /*3820*/  FFMA.FTZ R61, R61, R66, R96 ;  /* 0x000000423d3d7223 */ /* 0x000fe20000010060 */
[----:B------:R-:W-:Y:S02]  /*3830*/  HADD2.F32 R66, -RZ, R67.H0_H0 ;  /* 0x20000043ff427230 */ /* 0x000fe40000004100 */
[-C--:B------:R-:W-:Y:S01]  /*3840*/  FMUL.FTZ R67, R38, R97.reuse ;  /* 0x0000006126437220 */ /* 0x080fe20000410000 */
[----:B------:R-:W-:Y:S01]  /*3850*/  HADD2.F32 R63, -RZ, R119.H0_H0 ;  /* 0x20000077ff3f7230 */ /* 0x000fe20000004100 */
[----:B------:R-:W-:Y:S01]  /*3860*/  F2FP.F16.F32.PACK_AB R36, R61, R36 ;  /* 0x000000243d24723e */ /* 0x000fe200000000ff */
[----:B------:R-:W-:-:S03]  /*3870*/  FMUL.FTZ R97, R66, R97 ;  /* 0x0000006142617220 */ /* 0x000fc60000410000 */
[-C--:B------:R-:W-:Y:S01]  /*3880*/  FFMA.FTZ R67, R66, R63.reuse, -R67 ;  /* 0x0000003f42437223 */ /* 0x080fe20000010843 */
[----:B------:R-:W-:-:S05]  /*3890*/  FFMA.FTZ R38, R38, R63, R97 ;  /* 0x0000003f26267223 */ /* 0x000fca0000010061 */
[----:B------:R-:W-:-:S07]  /*38a0*/  F2FP.F16.F32.PACK_AB R38, R38, R67 ;  /* 0x000000432626723e */ /* 0x000fce00000000ff */
.L_x_11713:
[----:B------:R-:W-:Y:S05]  /*38b0*/  BSYNC B2 ;  /* 0x0000000000027941 */ /* 0x000fea0003800000 */
.L_x_11712:
[----:B------:R-:W-:Y:S02]  /*38c0*/  ULDC.64 UR4, c[0x0][0x208] ;  /* 0x0000820000047ab9 */ /* 0x000fe40000000a00 */
[----:B------:R1:W-:Y:S03]  /*38d0*/  STG.E.128 desc[UR4][R40.64], R36 ;  /* 0x0000002428007986 */ /* 0x0003e6000c101d04 */
.L_x_11711:
[----:B------:R-:W-:Y:S05]  /*38e0*/  BSYNC B1 ;  /* 0x0000000000017941 */ /* 0x000fea0003800000 */
.L_x_11710:
        /* <DEDUP_REMOVED lines=8> */
[----:B------:R-:W-:Y:S01]  /*3970*/  SHF.R.U64 R60, R58, 0x10, R59 ;  /* 0x000000103a3c7819 */ /* 0x000fe2000000123b */
[----:B------:R-:W-:Y:S01]  /*3980*/  IMAD.MOV.U32 R61, RZ, RZ, R37 ;  /* 0x000000ffff3d7224 */ /* 0x000fe200078e0025 */
[----:B------:R-:W-:Y:S01]  /*3990*/  SHF.R.U32.HI R58, RZ, 0x10, R59 ;  /* 0x00000010ff3a7819 */ /* 0x000fe2000001163b */
[----:B------:R-:W-:Y:S01]  /*39a0*/  HADD2.F32 R63, -RZ, R120.H1_H1 ;  /* 0x30000078ff3f7230 */ /* 0x000fe20000004100 */
[--C-:B------:R-:W-:Y:S02]  /*39b0*/  SHF.R.U64 R59, R64, 0x10, R65.reuse ;  /* 0x00000010403b7819 */ /* 0x100fe40000001241 */
[--C-:B------:R-:W-:Y:S01]  /*39c0*/  HADD2.F32 R62, -RZ, R61.reuse.H1_H1 ;  /* 0x3000003dff3e7230 */ /* 0x100fe20000004100 */
[----:B------:R-:W-:Y:S01]  /*39d0*/  SHF.R.U32.HI R64, RZ, 0x10, R65 ;  /* 0x00000010ff407819 */ /* 0x000fe20000011641 */
[----:B------:R-:W-:Y:S02]  /*39e0*/  HADD2.F32 R66, -RZ, R61.H0_H0 ;  /* 0x2000003dff427230 */ /* 0x000fe40000004100 */
[----:B------:R-:W-:-:S02]  /*39f0*/  HADD2.F32 R37, -RZ, R59.H0_H0 ;  /* 0x2000003bff257230 */ /* 0x000fc40000004100 */
[----:B------:R-:W-:Y:S02]  /*3a00*/  HADD2.F32 R59, -RZ, R60.H0_H0 ;  /* 0x2000003cff3b7230 */ /* 0x000fe40000004100 */
[----:B------:R-:W-:Y:S02]  /*3a10*/  HADD2.F32 R64, -RZ, R64.H0_H0 ;  /* 0x20000040ff407230 */ /* 0x000fe40000004100 */
[-C--:B------:R-:W-:Y:S01]  /*3a20*/  FMUL.FTZ R61, R62, R37.reuse ;  /* 0x000000253e3d7220 */ /* 0x080fe20000410000 */
[----:B------:R-:W-:-:S03]  /*3a30*/  FMUL.FTZ R37, R66, R37 ;  /* 0x0000002542257220 */ /* 0x000fc60000410000 */
[-C--:B------:R-:W-:Y:S01]  /*3a40*/  FFMA.FTZ R60, R66, R59.reuse, -R61 ;  /* 0x0000003b423c7223 */ /* 0x080fe2000001083d */
[----:B------:R-:W-:Y:S01]  /*3a50*/  FFMA.FTZ R37, R62, R59, R37 ;  /* 0x0000003b3e257223 */ /* 0x000fe20000010025 */
[----:B------:R-:W-:Y:S02]  /*3a60*/  IMAD.MOV.U32 R59, RZ, RZ, R39 ;  /* 0x000000ffff3b7224 */ /* 0x000fe400078e0027 */
[----:B------:R-:W-:Y:S02]  /*3a70*/  HADD2.F32 R62, -RZ, R58.H0_H0 ;  /* 0x2000003aff3e7230 */ /* 0x000fe40000004100 */
[----:B------:R-:W-:Y:S01]  /*3a80*/  F2FP.F16.F32.PACK_AB R37, R37, R60 ;  /* 0x0000003c2525723e */ /* 0x000fe200000000ff */
[--C-:B------:R-:W-:Y:S02]  /*3a90*/  HADD2.F32 R39, -RZ, R59.reuse.H1_H1 ;  /* 0x3000003bff277230 */ /* 0x100fe40000004100 */
[----:B------:R-:W-:-:S03]  /*3aa0*/  HADD2.F32 R59, -RZ, R59.H0_H0 ;  /* 0x2000003bff3b7230 */ /* 0x000fc60000004100 */
[-C--:B------:R-:W-:Y:S02]  /*3ab0*/  FMUL.FTZ R58, R39, R64.reuse ;  /* 0x00000040273a7220 */ /* 0x080fe40000410000 */
[C---:B------:R-:W-:Y:S02]  /*3ac0*/  FMUL.FTZ R64, R59.reuse, R64 ;  /* 0x000000403b407220 */ /* 0x040fe40000410000 */
        /* <DEDUP_REMOVED lines=10> */
[--C-:B------:R-:W-:Y:S02]  /*3b70*/  HADD2.F32 R62, -RZ, R38.reuse.H1_H1 ;  /* 0x30000026ff3e7230 */ /* 0x100fe40000004100 */
[----:B------:R-:W-:Y:S01]  /*3b80*/  FFMA.FTZ R36, R36, R59, R63 ;  /* 0x0000003b24247223 */ /* 0x000fe2000001003f */
[----:B------:R-:W-:Y:S02]  /*3b90*/  HADD2.F32 R59, -RZ, R121.H0_H0 ;  /* 0x20000079ff3b7230 */ /* 0x000fe40000004100 */
[----:B------:R-:W-:-:S02]  /*3ba0*/  HADD2.F32 R38, -RZ, R38.H0_H0 ;  /* 0x20000026ff267230 */ /* 0x000fc40000004100 */
[----:B------:R-:W-:Y:S02]  /*3bb0*/  HADD2.F32 R63, -RZ, R118.H1_H1 ;  /* 0x30000076ff3f7230 */ /* 0x000fe40000004100 */
[----:B------:R-:W-:Y:S01]  /*3bc0*/  FMUL.FTZ R65, R62, R59 ;  /* 0x0000003b3e417220 */ /* 0x000fe20000410000 */
[----:B------:R-:W-:Y:S01]  /*3bd0*/  F2FP.F16.F32.PACK_AB R36, R36, R61 ;  /* 0x0000003d2424723e */ /* 0x000fe200000000ff */
[C---:B------:R-:W-:Y:S02]  /*3be0*/  FMUL.FTZ R59, R38.reuse, R59 ;  /* 0x0000003b263b7220 */ /* 0x040fe40000410000 */
[-C--:B------:R-:W-:Y:S02]  /*3bf0*/  FFMA.FTZ R65, R38, R63.reuse, -R65 ;  /* 0x0000003f26417223 */ /* 0x080fe40000010841 */
[----:B------:R-:W-:-:S05]  /*3c00*/  FFMA.FTZ R62, R62, R63, R59 ;  /* 0x0000003f3e3e7223 */ /* 0x000fca000001003b */
[----:B------:R-:W-:-:S07]  /*3c10*/  F2FP.F16.F32.PACK_AB R38, R62, R65 ;  /* 0x000000413e26723e */ /* 0x000fce00000000ff */
.L_x_11717:
[----:B------:R-:W-:Y:S05]  /*3c20*/  BSYNC B2 ;  /* 0x0000000000027941 */ /* 0x000fea0003800000 */
.L_x_11716:
[----:B------:R-:W-:Y:S02]  /*3c30*/  ULDC.64 UR4, c[0x0][0x208] ;  /* 0x0000820000047ab9 */ /* 0x000fe40000000a00 */
[----:B------:R2:W-:Y:S03]  /*3c40*/  STG.E.128 desc[UR4][R40.64+0x20], R36 ;  /* 0x0000202428007986 */ /* 0x0005e6000c101d04 */
.L_x_11715:
[----:B------:R-:W-:Y:S05]  /*3c50*/  BSYNC B1 ;  /* 0x0000000000017941 */ /* 0x000fea0003800000 */
.L_x_11714:
        /* <DEDUP_REMOVED lines=23> */
[----:B------:R-:W-:Y:S01]  /*3dd0*/  SHF.R.U32.HI R54, RZ, 0x10, R55 ;  /* 0x00000010ff367819 */ /* 0x000fe20000011637 */
[----:B------:R-:W-:Y:S02]  /*3de0*/  IMAD.MOV.U32 R55, RZ, RZ, R36 ;  /* 0x000000ffff377224 */ /* 0x000fe400078e0024 */
        /* <DEDUP_REMOVED lines=27> */
.L_x_11721:
[----:B------:R-:W-:Y:S05]  /*3fa0*/  BSYNC B2 ;  /* 0x0000000000027941 */ /* 0x000fea0003800000 */
.L_x_11720:
[----:B------:R-:W-:Y:S02]  /*3fb0*/  ULDC.64 UR4, c[0x0][0x208] ;  /* 0x0000820000047ab9 */ /* 0x000fe40000000a00 */
[----:B------:R3:W-:Y:S03]  /*3fc0*/  STG.E.128 desc[UR4][R40.64+0x40], R36 ;  /* 0x0000402428007986 */ /* 0x0007e6000c101d04 */
.L_x_11719:
[----:B------:R-:W-:Y:S05]  /*3fd0*/  BSYNC B1 ;  /* 0x0000000000017941 */ /* 0x000fea0003800000 */
.L_x_11718:
        /* <DEDUP_REMOVED lines=10> */
[----:B------:R-:W-:Y:S02]  /*4080*/  SHF.R.U64 R50, R50, 0x10, R51 ;  /* 0x0000001032327819 */ /* 0x000fe40000001233 */
        /* <DEDUP_REMOVED lines=10> */
[----:B------:R-:W-:Y:S02]  /*4130*/  IMAD.MOV.U32 R52, RZ, RZ, R39 ;  /* 0x000000ffff347224 */ /* 0x000fe400078e0027 */
[----:B------:R-:W-:Y:S02]  /*4140*/  HADD2.F32 R51, -RZ, R53.H0_H0 ;  /* 0x20000035ff337230 */ /* 0x000fe40000004100 */
[----:B------:R-:W-:Y:S01]  /*4150*/  IMAD.MOV.U32 R39, RZ, RZ, R36 ;  /* 0x000000ffff277224 */ /* 0x000fe200078e0024 */
[----:B------:R-:W-:Y:S01]  /*4160*/  F2FP.F16.F32.PACK_AB R37, R37, R54 ;  /* 0x000000362525723e */ /* 0x000fe200000000ff */
[--C-:B------:R-:W-:Y:S02]  /*4170*/  HADD2.F32 R50, -RZ, R52.reuse.H1_H1 ;  /* 0x30000034ff327230 */ /* 0x100fe40000004100 */
[----:B------:R-:W-:-:S02]  /*4180*/  HADD2.F32 R36, -RZ, R52.H0_H0 ;  /* 0x20000034ff247230 */ /* 0x000fc40000004100 */
[----:B------:R-:W-:Y:S02]  /*4190*/  HADD2.F32 R53, -RZ, R55.H0_H0 ;  /* 0x20000037ff357230 */ /* 0x000fe40000004100 */
[-C--:B------:R-:W-:Y:S01]  /*41a0*/  FMUL.FTZ R55, R50, R51.reuse ;  /* 0x0000003332377220 */ /* 0x080fe20000410000 */
        /* <DEDUP_REMOVED lines=8> */
[----:B------:R-:W-:Y:S02]  /*4230*/  HADD2.F32 R116, -RZ, R116.H1_H1 ;  /* 0x30000074ff747230 */ /* 0x000fe40000004100 */
[C---:B------:R-:W-:Y:S01]  /*4240*/  FMUL.FTZ R58, R55.reuse, R52 ;  /* 0x00000034373a7220 */ /* 0x040fe20000410000 */
[--C-:B------:R-:W-:Y:S02]  /*4250*/  HADD2.F32 R39, -RZ, R38.reuse.H1_H1 ;  /* 0x30000026ff277230 */ /* 0x100fe40000004100 */
[-C--:B------:R-:W-:Y:S01]  /*4260*/  FFMA.FTZ R52, R55, R50.reuse, -R56 ;  /* 0x0000003237347223 */ /* 0x080fe20000010838 */
[----:B------:R-:W-:Y:S02]  /*4270*/  HADD2.F32 R38, -RZ, R38.H0_H0 ;  /* 0x20000026ff267230 */ /* 0x000fe40000004100 */
[----:B------:R-:W-:Y:S01]  /*4280*/  FFMA.FTZ R51, R51, R50, R58 ;  /* 0x0000003233337223 */ /* 0x000fe2000001003a */
[----:B------:R-:W-:-:S02]  /*4290*/  HADD2.F32 R115, -RZ, R115.H0_H0 ;  /* 0x20000073ff737230 */ /* 0x000fc40000004100 */
[-C--:B------:R-:W-:Y:S01]  /*42a0*/  FMUL.FTZ R55, R39, R116.reuse ;  /* 0x0000007427377220 */ /* 0x080fe20000410000 */
[----:B------:R-:W-:-:S03]  /*42b0*/  FMUL.FTZ R116, R38, R116 ;  /* 0x0000007426747220 */ /* 0x000fc60000410000 */
[-C--:B------:R-:W-:Y:S01]  /*42c0*/  FFMA.FTZ R55, R38, R115.reuse, -R55 ;  /* 0x0000007326377223 */ /* 0x080fe20000010837 */
[----:B------:R-:W-:Y:S01]  /*42d0*/  FFMA.FTZ R116, R39, R115, R116 ;  /* 0x0000007327747223 */ /* 0x000fe20000010074 */
[----:B------:R-:W-:Y:S02]  /*42e0*/  F2FP.F16.F32.PACK_AB R39, R53, R36 ;  /* 0x000000243527723e */ /* 0x000fe400000000ff */
[----:B------:R-:W-:Y:S02]  /*42f0*/  F2FP.F16.F32.PACK_AB R36, R51, R52 ;  /* 0x000000343324723e */ /* 0x000fe400000000ff */
[----:B------:R-:W-:-:S07]  /*4300*/  F2FP.F16.F32.PACK_AB R38, R116, R55 ;  /* 0x000000377426723e */ /* 0x000fce00000000ff */
.L_x_11725:
[----:B------:R-:W-:Y:S05]  /*4310*/  BSYNC B2 ;  /* 0x0000000000027941 */ /* 0x000fea0003800000 */
.L_x_11724:
[----:B------:R-:W-:Y:S02]  /*4320*/  ULDC.64 UR4, c[0x0][0x208] ;  /* 0x0000820000047ab9 */ /* 0x000fe40000000a00 */
[----:B------:R4:W-:Y:S03]  /*4330*/  STG.E.128 desc[UR4][R40.64+0x60], R36 ;  /* 0x0000602428007986 */ /* 0x0009e6000c101d04 */
.L_x_11723:
[----:B------:R-:W-:Y:S05]  /*4340*/  BSYNC B1 ;  /* 0x0000000000017941 */ /* 0x000fea0003800000 */
.L_x_11722:
        /* <DEDUP_REMOVED lines=10> */
[--C-:B------:R-:W-:Y:S01]  /*43f0*/  HADD2.F32 R48, -RZ, R39.reuse.H1_H1 ;  /* 0x30000027ff307230 */ /* 0x100fe20000004100 */
        /* <DEDUP_REMOVED lines=15> */
[----:B------:R-:W-:-:S02]  /*44f0*/  HADD2.F32 R47, -RZ, R36.H1_H1 ;  /* 0x30000024ff2f7230 */ /* 0x000fc40000004100 */
[-C--:B------:R-:W-:Y:S01]  /*4500*/  FFMA.FTZ R48, R48, R49.reuse, R51 ;  /* 0x0000003130307223 */ /* 0x080fe20000010033 */
        /* <DEDUP_REMOVED lines=20> */
.L_x_11729:
[----:B------:R-:W-:Y:S05]  /*4650*/  BSYNC B2 ;  /* 0x0000000000027941 */ /* 0x000fea0003800000 */
.L_x_11728:
[----:B------:R-:W-:Y:S02]  /*4660*/  ULDC.64 UR4, c[0x0][0x208] ;  /* 0x0000820000047ab9 */ /* 0x000fe40000000a00 */
[----:B------:R1:W-:Y:S03]  /*4670*/  STG.E.128 desc[UR4][R40.64+0x80], R36 ;  /* 0x0000802428007986 */ /* 0x0003e6000c101d04 */
.L_x_11727:
[----:B------:R-:W-:Y:S05]  /*4680*/  BSYNC B1 ;  /* 0x0000000000017941 */ /* 0x000fea0003800000 */
.L_x_11726:
        /* <DEDUP_REMOVED lines=48> */
.L_x_11731:
[----:B------:R-:W-:Y:S05]  /*4990*/  BSYNC B1 ;  /* 0x0000000000017941 */ /* 0x000fea0003800000 */
.L_x_11730:
[----:B------:R-:W-:Y:S02]  /*49a0*/  ULDC.64 UR4, c[0x0][0x208] ;  /* 0x0000820000047ab9 */ /* 0x000fe40000000a00 */
[----:B------:R1:W-:Y:S01]  /*49b0*/  STG.E.128 desc[UR4][R40.64+0xa0], R36 ;  /* 0x0000a02428007986 */ /* 0x0003e2000c101d04 */
[----:B------:R-:W-:Y:S05]  /*49c0*/  BRA `(.L_x_11709) ;  /* 0x0000002000847947 */ /* 0x000fea0003800000 */
.L_x_11703:
        /* <DEDUP_REMOVED lines=15> */
[----:B------:R-:W2:Y:S01]  /*4ac0*/  LDL.64 R66, [R1+0x30] ;  /* 0x0000300001427983 */ /* 0x000ea20000100a00 */
[----:B------:R-:W-:Y:S01]  /*4ad0*/  IADD3 R62, P3, R72, R62, RZ ;  /* 0x0000003e483e7210 */ /* 0x000fe20007f7e0ff */
[----:B------:R-:W-:Y:S01]  /*4ae0*/  ULDC.64 UR4, c[0x0][0x3e8] ;  /* 0x0000fa0000047ab9 */ /* 0x000fe20000000a00 */
[----:B------:R-:W-:Y:S02]  /*4af0*/  CS2R R46, SRZ ;  /* 0x00000000002e7805 */ /* 0x000fe4000001ff00 */
[----:B------:R-:W-:Y:S02]  /*4b00*/  CS2R R44, SRZ ;  /* 0x00000000002c7805 */ /* 0x000fe4000001ff00 */
[----:B------:R-:W-:Y:S01]  /*4b10*/  CS2R R58, SRZ ;  /* 0x00000000003a7805 */ /* 0x000fe2000001ff00 */
[----:B------:R-:W-:Y:S01]  /*4b20*/  IMAD.X R37, R26, 0x1, R87, P3 ;  /* 0x000000011a257824 */ /* 0x000fe200018e0657 */
[----:B------:R-:W-:Y:S02]  /*4b30*/  IADD3 R61, P3, R34, R60, RZ ;  /* 0x0000003c223d7210 */ /* 0x000fe40007f7e0ff */
[----:B------:R-:W-:Y:S01]  /*4b40*/  CS2R R56, SRZ ;  /* 0x0000000000387805 */ /* 0x000fe2000001ff00 */
[----:B------:R-:W-:-:S02]  /*4b50*/  ULDC.64 UR6, c[0x0][0x208] ;  /* 0x0000820000067ab9 */ /* 0x000fc40000000a00 */
        /* <DEDUP_REMOVED lines=13> */
[----:B--2---:R-:W-:-:S13]  /*4c30*/  ISETP.GE.AND P3, PT, R66, R108, PT ;  /* 0x0000006c4200720c */ /* 0x004fda0003f66270 */
[----:B------:R-:W5:Y:S04]  /*4c40*/  @!P3 LDG.E.128 R44, desc[UR6][R48.64] ;  /* 0x00000006302cb981 */ /* 0x000f68000c1e1d00 */
[----:B------:R-:W5:Y:S01]  /*4c50*/  @!P3 LDG.E.128 R56, desc[UR6][R60.64] ;  /* 0x000000063c38b981 */ /* 0x000f62000c1e1d00 */
[----:B------:R-:W-:-:S13]  /*4c60*/  ISETP.GE.AND P3, PT, R0, R108, PT ;  /* 0x0000006c0000720c */ /* 0x000fda0003f66270 */
[----:B------:R-:W5:Y:S04]  /*4c70*/  @!P3 LDG.E.128 R40, desc[UR6][R48.64+0x20] ;  /* 0x000020063028b981 */ /* 0x000f68000c1e1d00 */
[----:B------:R-:W5:Y:S01]  /*4c80*/  @!P3 LDG.E.128 R52, desc[UR6][R60.64+0x20] ;  /* 0x000020063c34b981 */ /* 0x000f62000c1e1d00 */
[----:B------:R-:W-:-:S13]  /*4c90*/  ISETP.GE.AND P3, PT, R4, R108, PT ;  /* 0x0000006c0400720c */ /* 0x000fda0003f66270 */
[----:B------:R0:W5:Y:S02]  /*4ca0*/  @!P3 LDG.E.128 R36, desc[UR6][R48.64+0x40] ;  /* 0x000040063024b981 */ /* 0x000164000c1e1d00 */
[----:B0-----:R-:W-:-:S06]  /*4cb0*/  CS2R R48, SRZ ;  /* 0x0000000000307805 */ /* 0x001fcc000001ff00 */
[----:B------:R0:W5:Y:S02]  /*4cc0*/  @!P3 LDG.E.128 R48, desc[UR6][R60.64+0x40] ;  /* 0x000040063c30b981 */ /* 0x000164000c1e1d00 */
.L_x_11733:
[----:B------:R-:W-:Y:S05]  /*4cd0*/  BSYNC B1 ;  /* 0x0000000000017941 */ /* 0x000fea0003800000 */
.L_x_11732:
        /* <DEDUP_REMOVED lines=47> */
.L_x_11734:
[----:B------:R-:W2:Y:S01]  /*4fd0*/  LDL R60, [R1+0x40] ;  /* 0x00004000013c7983 */ /* 0x000ea20000100800 */
[----:B------:R-:W-:Y:S01]  /*4fe0*/  IMAD R26, R18, 0x8, R16 ;  /* 0x00000008121a7824 */ /* 0x000fe200078e0210 */
[----:B------:R-:W-:Y:S01]  /*4ff0*/  BSSY B1, `(.L_x_11735) ;  /* 0x0000004000017945 */ /* 0x000fe20003800000 */
[----:B--2---:R-:W-:-:S04]  /*5000*/  SHF.L.U32 R93, R60, 0x1f, RZ ;  /* 0x0000001f3c5d7819 */ /* 0x004fc800000006ff */
[----:B------:R-:W0:Y:S02]  /*5010*/  SYNCS.PHASECHK.TRANS64.TRYWAIT P5, [R26+URZ+0x31c90], R93 ;  /* 0x031c905d1a0075a7 */ /* 0x000e2400080a017f */
[----:B0-----:R-:W-:Y:S05]  /*5020*/  @!P5 BRA `(.L_x_11736) ;  /* 0x000002280038d947 */ /* 0x001fea0003800000 */
.L_x_12023:
[----:B------:R-:W-:Y:S05]  /*5030*/  BSYNC B1 ;  /* 0x0000000000017941 */ /* 0x000fea0003800000 */
.L_x_11735:
        /* <DEDUP_REMOVED lines=16> */
[----:B------:R-:W4:Y:S04]  /*5140*/  LDL R63, [R1+0x58] ;  /* 0x00005800013f7983 */ /* 0x000f280000100800 */
[----:B------:R-:W5:Y:S01]  /*5150*/  LDL.64 R118, [R1+0x30] ;  /* 0x0000300001767983 */ /* 0x000f620000100a00 */
        /* <DEDUP_REMOVED lines=8> */
[----:B------:R-:W-:Y:S01]  /*51e0*/  SHF.R.S32.HI R61, RZ, 0x2, R61 ;  /* 0x00000002ff3d7819 */ /* 0x000fe2000001143d */
        /* <DEDUP_REMOVED lines=11> */
[----:B-----5:R-:W-:-:S13]  /*52a0*/  ISETP.GE.AND P4, PT, R118, R108, PT ;  /* 0x0000006c7600720c */ /* 0x020fda0003f86270 */
        /* <DEDUP_REMOVED lines=91> */
.L_x_11740:
[----:B------:R-:W-:Y:S05]  /*5860*/  BSYNC B2 ;  /* 0x0000000000027941 */ /* 0x000fea0003800000 */
.L_x_11739:
        /* <DEDUP_REMOVED lines=13> */
.L_x_11738:
[----:B------:R-:W-:Y:S05]  /*5940*/  BSYNC B1 ;  /* 0x0000000000017941 */ /* 0x000fea0003800000 */
.L_x_11737:
        /* <DEDUP_REMOVED lines=118> */
.L_x_11744:
[----:B------:R-:W-:Y:S05]  /*60b0*/  BSYNC B2 ;  /* 0x0000000000027941 */ /* 0x000fea0003800000 */
.L_x_11743:
        /* <DEDUP_REMOVED lines=13> */
.L_x_11742:
[----:B------:R-:W-:Y:S05]  /*6190*/  BSYNC B1 ;  /* 0x0000000000017941 */ /* 0x000fea0003800000 */
.L_x_11741:
        /* <DEDUP_REMOVED lines=36> */
[----:B-1----:R-:W-:Y:S02]  /*63e0*/  HADD2.F32 R56, -RZ, R41.H0_H0 ;  /* 0x20000029ff387230 */ /* 0x002fe40000004100 */
        /* <DEDUP_REMOVED lines=14> */
[CC--:B------:R-:W-:Y:S01]  /*64d0*/  FMUL.FTZ R59, R57.reuse, R45.reuse ;  /* 0x0000002d393b7220 */ /* 0x0c0fe20000410000 */
[----:B------:R-:W-:Y:S02]  /*64e0*/  HADD2.F32 R47, -RZ, R47.H1_H1 ;  /* 0x3000002fff2f7230 */ /* 0x000fe40000004100 */
[C---:B------:R-:W-:Y:S01]  /*64f0*/  FMUL.FTZ R60, R58.reuse, R45 ;  /* 0x0000002d3a3c7220 */ /* 0x040fe20000410000 */
[-C--:B------:R-:W-:Y:S01]  /*6500*/  FFMA.FTZ R45, R58, R41.reuse, -R59 ;  /* 0x000000293a2d7223 */ /* 0x080fe2000001083b */
[----:B------:R-:W-:Y:S02]  /*6510*/  HADD2.F32 R58, -RZ, R124.H1_H1 ;  /* 0x3000007cff3a7230 */ /* 0x000fe40000004100 */
[----:B------:R-:W-:Y:S01]  /*6520*/  FFMA.FTZ R41, R57, R41, R60 ;  /* 0x0000002939297223 */ /* 0x000fe2000001003c */
[----:B------:R-:W-:-:S02]  /*6530*/  HADD2.F32 R57, -RZ, R43.H0_H0 ;  /* 0x2000002bff397230 */ /* 0x000fc40000004100 */
[----:B------:R-:W-:Y:S02]  /*6540*/  HADD2.F32 R59, -RZ, R122.H1_H1 ;  /* 0x3000007aff3b7230 */ /* 0x000fe40000004100 */
[-C--:B------:R-:W-:Y:S01]  /*6550*/  FMUL.FTZ R60, R49, R58.reuse ;  /* 0x0000003a313c7220 */ /* 0x080fe20000410000 */
[----:B------:R-:W-:Y:S02]  /*6560*/  HADD2.F32 R124, -RZ, R124.H0_H0 ;  /* 0x2000007cff7c7230 */ /* 0x000fe40000004100 */
[C---:B------:R-:W-:Y:S01]  /*6570*/  FMUL.FTZ R58, R57.reuse, R58 ;  /* 0x0000003a393a7220 */ /* 0x040fe20000410000 */
[----:B------:R-:W-:Y:S02]  /*6580*/  HADD2.F32 R122, -RZ, R122.H0_H0 ;  /* 0x2000007aff7a7230 */ /* 0x000fe40000004100 */
[-C--:B------:R-:W-:Y:S01]  /*6590*/  FFMA.FTZ R60, R57, R59.reuse, -R60 ;  /* 0x0000003b393c7223 */ /* 0x080fe2000001083c */
[----:B------:R-:W-:Y:S02]  /*65a0*/  HADD2.F32 R57, -RZ, R43.H1_H1 ;  /* 0x3000002bff397230 */ /* 0x000fe40000004100 */
[----:B------:R-:W-:Y:S01]  /*65b0*/  FFMA.FTZ R58, R49, R59, R58 ;  /* 0x0000003b313a7223 */ /* 0x000fe2000001003a */
[----:B------:R-:W-:-:S02]  /*65c0*/  SHF.R.U32.HI R49, RZ, 0x10, R51 ;  /* 0x00000010ff317819 */ /* 0x000fc40000011633 */
[--C-:B------:R-:W-:Y:S02]  /*65d0*/  SHF.R.U32.HI R59, RZ, 0x10, R39.reuse ;  /* 0x00000010ff3b7819 */ /* 0x100fe40000011627 */
[----:B------:R-:W-:Y:S01]  /*65e0*/  SHF.R.U64 R39, R38, 0x10, R39 ;  /* 0x0000001026277819 */ /* 0x000fe20000001227 */
[----:B------:R-:W-:Y:S01]  /*65f0*/  HADD2.F32 R49, -RZ, R49.H0_H0 ;  /* 0x20000031ff317230 */ /* 0x000fe20000004100 */
[----:B------:R-:W-:Y:S01]  /*6600*/  F2FP.F16.F32.PACK_AB R45, R45, R56 ;  /* 0x000000382d2d723e */ /* 0x000fe200000000ff */
[----:B------:R-:W-:Y:S01]  /*6610*/  HADD2.F32 R43, -RZ, R59.H0_H0 ;  /* 0x2000003bff2b7230 */ /* 0x000fe20000004100 */
[----:B------:R-:W-:Y:S01]  /*6620*/  F2FP.F16.F32.PACK_AB R55, R41, R55 ;  /* 0x000000372937723e */ /* 0x000fe200000000ff */
[----:B------:R-:W-:Y:S02]  /*6630*/  HADD2.F32 R39, -RZ, R39.H0_H0 ;  /* 0x20000027ff277230 */ /* 0x000fe40000004100 */
[-C--:B------:R-:W-:Y:S01]  /*6640*/  FMUL.FTZ R59, R47, R49.reuse ;  /* 0x000000312f3b7220 */ /* 0x080fe20000410000 */
[----:B------:R-:W-:Y:S01]  /*6650*/  FMUL.FTZ R49, R57, R49 ;  /* 0x0000003139317220 */ /* 0x000fe20000410000 */
[----:B------:R-:W-:-:S02]  /*6660*/  IMAD.MOV.U32 R41, RZ, RZ, R45 ;  /* 0x000000ffff297224 */ /* 0x000fc400078e002d */
[-C--:B------:R-:W-:Y:S01]  /*6670*/  FFMA.FTZ R59, R57, R43.reuse, -R59 ;  /* 0x0000002b393b7223 */ /* 0x080fe2000001083b */
[----:B------:R-:W-:Y:S01]  /*6680*/  FFMA.FTZ R49, R47, R43, R49 ;  /* 0x0000002b2f317223 */ /* 0x000fe20000010031 */
[----:B------:R-:W-:Y:S02]  /*6690*/  HADD2.F32 R43, -RZ, R44.H0_H0 ;  /* 0x2000002cff2b7230 */ /* 0x000fe40000004100 */
[----:B------:R-:W-:Y:S01]  /*66a0*/  HADD2.F32 R47, -RZ, R40.H0_H0 ;  /* 0x20000028ff2f7230 */ /* 0x000fe20000004100 */
[----:B------:R-:W-:Y:S01]  /*66b0*/  F2FP.F16.F32.PACK_AB R59, R59, R60 ;  /* 0x0000003c3b3b723e */ /* 0x000fe200000000ff */
[----:B------:R-:W-:Y:S02]  /*66c0*/  HADD2.F32 R44, -RZ, R44.H1_H1 ;  /* 0x3000002cff2c7230 */ /* 0x000fe40000004100 */
[-C--:B------:R-:W-:Y:S01]  /*66d0*/  FMUL.FTZ R57, R43, R125.reuse ;  /* 0x0000007d2b397220 */ /* 0x080fe20000410000 */
[----:B------:R-:W-:Y:S02]  /*66e0*/  IMAD.MOV.U32 R45, RZ, RZ, R55 ;  /* 0x000000ffff2d7224 */ /* 0x000fe400078e0037 */
[C---:B------:R-:W-:Y:S01]  /*66f0*/  FMUL.FTZ R125, R47.reuse, R125 ;  /* 0x0000007d2f7d7220 */ /* 0x040fe20000410000 */
[----:B------:R-:W-:-:S03]  /*6700*/  FFMA.FTZ R57, R47, R123, -R57 ;  /* 0x0000007b2f397223 */ /* 0x000fc60000010839 */
[----:B------:R-:W-:Y:S01]  /*6710*/  FFMA.FTZ R125, R43, R123, R125 ;  /* 0x0000007b2b7d7223 */ /* 0x000fe2000001007d */
[----:B------:R-:W-:Y:S01]  /*6720*/  SHF.R.U64 R43, R36, 0x10, R37 ;  /* 0x00000010242b7819 */ /* 0x000fe20000001225 */
        /* <DEDUP_REMOVED lines=8> */
[----:B------:R-:W-:Y:S02]  /*67b0*/  HADD2.F32 R43, -RZ, R46.H0_H0 ;  /* 0x2000002eff2b7230 */ /* 0x000fe40000004100 */
[----:B------:R-:W-:Y:S02]  /*67c0*/  HADD2.F32 R37, -RZ, R42.H0_H0 ;  /* 0x2000002aff257230 */ /* 0x000fe40000004100 */
[----:B------:R-:W-:Y:S02]  /*67d0*/  HADD2.F32 R46, -RZ, R46.H1_H1 ;  /* 0x3000002eff2e7230 */ /* 0x000fe40000004100 */
[----:B------:R-:W-:Y:S01]  /*67e0*/  FMUL.FTZ R44, R43, R124 ;  /* 0x0000007c2b2c7220 */ /* 0x000fe20000410000 */
[----:B------:R-:W-:-:S02]  /*67f0*/  HADD2.F32 R42, -RZ, R42.H1_H1 ;  /* 0x3000002aff2a7230 */ /* 0x000fc40000004100 */
[C---:B------:R-:W-:Y:S01]  /*6800*/  FMUL.FTZ R124, R37.reuse, R124 ;  /* 0x0000007c257c7220 */ /* 0x040fe20000410000 */
[-C--:B------:R-:W-:Y:S01]  /*6810*/  FMUL.FTZ R51, R46, R47.reuse ;  /* 0x0000002f2e337220 */ /* 0x080fe20000410000 */
[-C--:B------:R-:W-:Y:S01]  /*6820*/  FFMA.FTZ R37, R37, R122.reuse, -R44 ;  /* 0x0000007a25257223 */ /* 0x080fe2000001082c */
[----:B------:R-:W-:Y:S01]  /*6830*/  FMUL.FTZ R47, R42, R47 ;  /* 0x0000002f2a2f7220 */ /* 0x000fe20000410000 */
[----:B------:R-:W-:Y:S01]  /*6840*/  FFMA.FTZ R43, R43, R122, R124 ;  /* 0x0000007a2b2b7223 */ /* 0x000fe2000001007c */
[----:B------:R-:W-:Y:S01]  /*6850*/  F2FP.F16.F32.PACK_AB R44, R36, R57 ;  /* 0x00000039242c723e */ /* 0x000fe200000000ff */
[-C--:B------:R-:W-:Y:S01]  /*6860*/  FFMA.FTZ R42, R42, R39.reuse, -R51 ;  /* 0x000000272a2a7223 */ /* 0x080fe20000010833 */
[----:B------:R-:W-:Y:S01]  /*6870*/  FFMA.FTZ R46, R46, R39, R47 ;  /* 0x000000272e2e7223 */ /* 0x000fe2000001002f */
[----:B------:R-:W-:Y:S02]  /*6880*/  F2FP.F16.F32.PACK_AB R36, R40, R125 ;  /* 0x0000007d2824723e */ /* 0x000fe400000000ff */
[----:B------:R-:W-:Y:S01]  /*6890*/  IMAD.MOV.U32 R40, RZ, RZ, R44 ;  /* 0x000000ffff287224 */ /* 0x000fe200078e002c */
[----:B------:R-:W-:-:S02]  /*68a0*/  F2FP.F16.F32.PACK_AB R47, R49, R58 ;  /* 0x0000003a312f723e */ /* 0x000fc400000000ff */
[----:B------:R-:W-:Y:S01]  /*68b0*/  F2FP.F16.F32.PACK_AB R46, R46, R43 ;  /* 0x0000002b2e2e723e */ /* 0x000fe200000000ff */
[----:B------:R-:W-:Y:S01]  /*68c0*/  IMAD.MOV.U32 R44, RZ, RZ, R36 ;  /* 0x000000ffff2c7224 */ /* 0x000fe200078e0024 */
[----:B------:R-:W-:Y:S01]  /*68d0*/  F2FP.F16.F32.PACK_AB R42, R42, R37 ;  /* 0x000000252a2a723e */ /* 0x000fe200000000ff */
[----:B------:R-:W-:-:S07]  /*68e0*/  IMAD.MOV.U32 R43, RZ, RZ, R59 ;  /* 0x000000ffff2b7224 */ /* 0x000fce00078e003b */
.L_x_11746:
[----:B------:R-:W-:Y:S05]  /*68f0*/  BSYNC B1 ;  /* 0x0000000000017941 */ /* 0x000fea0003800000 */
.L_x_11745:
[----:B------:R-:W-:Y:S01]  /*6900*/  ISETP.GE.AND P4, PT, R54, R111, PT ;  /* 0x0000006f3600720c */ /* 0x000fe20003f86270 */
[----:B------:R-:W-:Y:S02]  /*6910*/  ULDC.64 UR4, c[0x0][0x208] ;  /* 0x0000820000047ab9 */ /* 0x000fe40000000a00 */
[----:B-1----:R1:W-:Y:S10]  /*6920*/  STG.E.128 desc[UR4][R52.64], R40 ;  /* 0x0000002834007986 */ /* 0x0023f4000c101d04 */
[----:B------:R-:W-:Y:S05]  /*6930*/  @P4 BRA `(.L_x_11709) ;  /* 0x0000000000a84947 */ /* 0x000fea0003800000 */
[--C-:B------:R-:W-:Y:S01]  /*6940*/  SHF.R.S32.HI R36, RZ, 0x1f, R54.reuse ;  /* 0x0000001fff247819 */ /* 0x100fe20000011436 */
[----:B------:R-:W-:Y:S01]  /*6950*/  ULDC.64 UR4, c[0x0][0x208] ;  /* 0x0000820000047ab9 */ /* 0x000fe20000000a00 */
[----:B------:R-:W-:-:S04]  /*6960*/  IADD3 R54, P4, P5, R28, R98, R54 ;  /* 0x000000621c367210 */ /* 0x000fc80007d9e036 */
[----:B------:R-:W-:Y:S02]  /*6970*/  IADD3.X R36, R3, R112, R36, P4, P5 ;  /* 0x0000007003247210 */ /* 0x000fe400027ea424 */
[----:B------:R-:W-:-:S04]  /*6980*/  LEA R96, P4, R54, R96, 0x1 ;  /* 0x0000006036607211 */ /* 0x000fc800078808ff */
[----:B------:R-:W-:-:S05]  /*6990*/  LEA.HI.X R97, R54, R97, R36, 0x1, P4 ;  /* 0x0000006136617211 */ /* 0x000fca00020f0c24 */
[----:B--2---:R2:W-:Y:S01]  /*69a0*/  STG.E.128 desc[UR4][R96.64], R44 ;  /* 0x0000002c60007986 */ /* 0x0045e2000c101d04 */
[----:B------:R-:W-:Y:S05]  /*69b0*/  BRA `(.L_x_11709) ;  /* 0x0000000000887947 */ /* 0x000fea0003800000 */
.L_x_11702:
[----:B------:R-:W2:Y:S02]  /*69c0*/  LDL R36, [R1+0x44] ;  /* 0x0000440001247983 */ /* 0x000ea40000100800 */
[----:B--2---:R-:W-:-:S13]  /*69d0*/  ISETP.NE.AND P3, PT, R36, 0x3, PT ;  /* 0x000000032400780c */ /* 0x004fda0003f65270 */
[----:B------:R-:W-:Y:S05]  /*69e0*/  @!P3 BRA `(.L_x_11747) ;  /* 0x000000000004b947 */ /* 0x000fea0003800000 */
[----:B------:R-:W-:Y:S01]  /*69f0*/  BPT.TRAP 0x1 ;  /* 0x000000040000795c */ /* 0x000fe20000300000 */
.L_x_11747:
[----:B------:R-:W2:Y:S01]  /*6a00*/  LDL R36, [R1+0x40] ;  /* 0x0000400001247983 */ /* 0x000ea20000100800 */
[----:B------:R-:W-:Y:S01]  /*6a10*/  IMAD R26, R18, 0x8, R16 ;  /* 0x00000008121a7824 */ /* 0x000fe200078e0210 */
[----:B------:R-:W-:Y:S01]  /*6a20*/  BSSY B1, `(.L_x_11748) ;  /* 0x0000006000017945 */ /* 0x000fe20003800000 */
[----:B------:R-:W-:-:S05]  /*6a30*/  IMAD R92, R24, -0x90, R2 ;  /* 0xffffff70185c7824 */ /* 0x000fca00078e0202 */
[----:B------:R-:W-:Y:S02]  /*6a40*/  VIMNMX R92, R92, 0x90, PT ;  /* 0x000000905c5c7848 */ /* 0x000fe40003fe0100 */
[----:B--2---:R-:W-:-:S04]  /*6a50*/  SHF.L.U32 R93, R36, 0x1f, RZ ;  /* 0x0000001f245d7819 */ /* 0x004fc800000006ff */
[----:B------:R-:W0:Y:S02]  /*6a60*/  SYNCS.PHASECHK.TRANS64.TRYWAIT P4, [R26+URZ+0x31c90], R93 ;  /* 0x031c905d1a0075a7 */ /* 0x000e24000808017f */
[----:B0-----:R-:W-:Y:S05]  /*6a70*/  @!P4 BRA `(.L_x_11749) ;  /* 0x0000020c00b8c947 */ /* 0x001fea0003800000 */
.L_x_12024:
[----:B------:R-:W-:Y:S05]  /*6a80*/  BSYNC B1 ;  /* 0x0000000000017941 */ /* 0x000fea0003800000 */
.L_x_11748:
[----:B------:R-:W-:-:S13]  /*6a90*/  ISETP.GE.AND P4, PT, R23, R92, PT ;  /* 0x0000005c1700720c */ /* 0x000fda0003f86270 */
[----:B------:R-:W-:Y:S05]  /*6aa0*/  @P4 BRA `(.L_x_11709) ;  /* 0x00000000004c4947 */ /* 0x000fea0003800000 */
[----:B------:R-:W-:Y:S01]  /*6ab0*/  ISETP.NE.AND P4, PT, R11, RZ, PT ;  /* 0x000000ff0b00720c */ /* 0x000fe20003f85270 */
[----:B------:R-:W-:-:S12]  /*6ac0*/  ULDC.64 UR4, c[0x0][0x208] ;  /* 0x0000820000047ab9 */ /* 0x000fd80000000a00 */
        /* <DEDUP_REMOVED lines=17> */
.L_x_11709:
[----:B------:R-:W-:Y:S05]  /*6be0*/  BSYNC B0 ;  /* 0x0000000000007941 */ /* 0x000fea0003800000 */
.L_x_11701:
        /* <DEDUP_REMOVED lines=17> */
.L_x_11751:
[----:B------:R-:W-:Y:S05]  /*6d00*/  BSYNC B0 ;  /* 0x0000000000007941 */ /* 0x000fea0003800000 */
.L_x_11750:
[----:B------:R-:W2:Y:S01]  /*6d10*/  SYNCS.PHASECHK.TRANS64.TRYWAIT P3, [R26+URZ+0x31cb0], R93 ;  /* 0x031cb05d1a0075a7 */ /* 0x000ea2000806017f */
[----:B------:R-:W-:Y:S04]  /*6d20*/  BSSY B0, `(.L_x_11752) ;  /* 0x0000002000007945 */ /* 0x000fe80003800000 */
[----:B--2---:R-:W-:Y:S05]  /*6d30*/  @!P3 BRA `(.L_x_11753) ;  /* 0x0000020c001cb947 */ /* 0x004fea0003800000 */
.L_x_12025:
[----:B------:R-:W-:Y:S05]  /*6d40*/  BSYNC B0 ;  /* 0x0000000000007941 */ /* 0x000fea0003800000 */
.L_x_11752:
[----:B------:R-:W-:Y:S01]  /*6d50*/  ISETP.GE.AND P3, PT, R23, R92, PT ;  /* 0x0000005c1700720c */ /* 0x000fe20003f66270 */
[----:B------:R-:W-:-:S12]  /*6d60*/  BSSY B0, `(.L_x_11754) ;  /* 0x0000022000007945 */ /* 0x000fd80003800000 */
[----:B------:R-:W-:Y:S05]  /*6d70*/  @P3 BRA `(.L_x_11755) ;  /* 0x0000000000803947 */ /* 0x000fea0003800000 */
[----:B------:R-:W3:Y:S01]  /*6d80*/  LDL.64 R42, [R1+0x30] ;  /* 0x00003000012a7983 */ /* 0x000ee20000100a00 */
[----:B------:R-:W-:Y:S01]  /*6d90*/  IMAD.WIDE R38, R24, 0x90, R78 ;  /* 0x0000009018267825 */ /* 0x000fe200078e024e */
[----:B------:R-:W-:Y:S01]  /*6da0*/  ULDC.64 UR4, c[0x0][0x328] ;  /* 0x0000ca0000047ab9 */ /* 0x000fe20000000a00 */
[----:B------:R-:W-:Y:S02]  /*6db0*/  ULDC.64 UR6, c[0x0][0x208] ;  /* 0x0000820000067ab9 */ /* 0x000fe40000000a00 */
[----:B------:R-:W-:Y:S02]  /*6dc0*/  IMAD R39, R39, UR4, RZ ;  /* 0x0000000427277c24 */ /* 0x000fe4000f8e02ff */
[----:B-1----:R-:W-:Y:S02]  /*6dd0*/  IMAD.MOV.U32 R36, RZ, RZ, R30 ;  /* 0x000000ffff247224 */ /* 0x002fe400078e001e */
[----:B------:R-:W-:Y:S02]  /*6de0*/  IMAD.MOV.U32 R37, RZ, RZ, R89 ;  /* 0x000000ffff257224 */ /* 0x000fe400078e0059 */
[----:B------:R-:W-:-:S02]  /*6df0*/  IMAD R39, R38, UR5, R39 ;  /* 0x0000000526277c24 */ /* 0x000fc4000f8e0227 */
[----:B------:R-:W-:Y:S01]  /*6e00*/  IMAD.WIDE.U32 R36, R38, UR4, R36 ;  /* 0x0000000426247c25 */ /* 0x000fe2000f8e0024 */
[----:B------:R-:W-:-:S03]  /*6e10*/  ULDC.64 UR4, c[0x0][0x318] ;  /* 0x0000c60000047ab9 */ /* 0x000fc60000000a00 */
[----:B------:R-:W-:Y:S01]  /*6e20*/  IMAD.IADD R37, R37, 0x1, R39 ;  /* 0x0000000125257824 */ /* 0x000fe200078e0227 */
[----:B------:R-:W-:Y:S01]  /*6e30*/  LEA R40, P3, R36, UR4, 0x1 ;  /* 0x0000000424287c11 */ /* 0x000fe2000f8608ff */
[----:B------:R-:W-:-:S03]  /*6e40*/  ULDC UR4, c[0x0][0x2f4] ;  /* 0x0000bd0000047ab9 */ /* 0x000fc60000000800 */
[----:B------:R-:W-:Y:S02]  /*6e50*/  LEA.HI.X R41, R36, UR5, R37, 0x1, P3 ;  /* 0x0000000524297c11 */ /* 0x000fe400098f0c25 */
[----:B---3--:R-:W-:-:S13]  /*6e60*/  ISETP.GE.AND P3, PT, R42, UR4, PT ;  /* 0x000000042a007c0c */ /* 0x008fda000bf66270 */
        /* <DEDUP_REMOVED lines=17> */
.L_x_11755:
[----:B------:R-:W-:Y:S05]  /*6f80*/  BSYNC B0 ;  /* 0x0000000000007941 */ /* 0x000fea0003800000 */
.L_x_11754:
[----:B------:R-:W4:Y:S01]  /*6f90*/  LDL.LU R27, [R1+0x40] ;  /* 0x00004000011b7983 */ /* 0x000f220000300800 */
[----:B0-2---:R-:W-:Y:S02]  /*6fa0*/  @!P4 VIADD R26, R26, 0x31cc0 ;  /* 0x00031cc01a1ac836 */ /* 0x005fe40000000000 */
        /* <DEDUP_REMOVED lines=8> */
[----:B0-----:R0:W-:Y:S01]  /*7030*/  BAR.SYNC.DEFER_BLOCKING R113, 0x80 ;  /* 0x000200710000751d */ /* 0x0011e20000010000 */
[----:B------:R-:W-:-:S04]  /*7040*/  ISETP.NE.AND P3, PT, R18, 0x2, PT ;  /* 0x000000021200780c */ /* 0x000fc80003f65270 */
[----:B------:R-:W-:Y:S01]  /*7050*/  SEL R18, R18, RZ, P3 ;  /* 0x000000ff12127207 */ /* 0x000fe20001800000 */
[----:B------:R2:W-:Y:S02]  /*7060*/  @!P4 SYNCS.ARRIVE.TRANS64.RED.A1T0 RZ, [R26+URZ], RZ ;  /* 0x000000ff1affc9a7 */ /* 0x0005e4000810043f */
[----:B--2---:R-:W-:-:S04]  /*7070*/  SEL R26, RZ, 0x1, P3 ;  /* 0x00000001ff1a7807 */ /* 0x004fc80001800000 */
[----:B----4-:R-:W-:-:S05]  /*7080*/  LOP3.LUT R27, R27, R26, RZ, 0x3c, !PT ;  /* 0x0000001a1b1b7212 */ /* 0x010fca00078e3cff */
[----:B------:R0:W-:Y:S01]  /*7090*/  STL [R1+0x40], R27 ;  /* 0x0000401b01007387 */ /* 0x0001e20000100800 */
[----:B------:R-:W-:Y:S05]  /*70a0*/  @P2 BRA `(.L_x_11756) ;  /* 0xffffffb800d82947 */ /* 0x000fea000383ffff */
[----:B0-----:R-:W0:Y:S01]  /*70b0*/  S2R R27, SR_TID.X ;  /* 0x00000000001b7919 */ /* 0x001e220000002100 */
[----:B------:R-:W-:Y:S02]  /*70c0*/  PLOP3.LUT P0, PT, PT, PT, PT, 0x8, 0x0 ;  /* 0x000000000000781c */ /* 0x000fe40003f0e170 */
[----:B0-----:R-:W-:-:S04]  /*70d0*/  SHF.R.U32.HI R27, RZ, 0x7, R27 ;  /* 0x00000007ff1b7819 */ /* 0x001fc8000001161b */
[----:B------:R-:W-:-:S13]  /*70e0*/  ISETP.NE.AND P5, PT, R27, 0x1, PT ;  /* 0x000000011b00780c */ /* 0x000fda0003fa5270 */
[----:B------:R-:W-:Y:S06]  /*70f0*/  @!P5 BAR.ARV 0x9, 0x100 ;  /* 0x024400000000db1d */ /* 0x000fec0000002000 */
.L_x_11696:
[----:B------:R-:W2:Y:S01]  /*7100*/  LDL R6, [R1+0x80] ;  /* 0x0000800001067983 */ /* 0x000ea20000100800 */
[----:B------:R-:W0:Y:S03]  /*7110*/  LDC R0, c[0x0][0x448] ;  /* 0x00011200ff007b82 */ /* 0x000e260000000800 */
[----:B------:R-:W4:Y:S04]  /*7120*/  LDL R5, [R1+0x28] ;  /* 0x0000280001057983 */ /* 0x000f280000100800 */
[----:B------:R-:W4:Y:S01]  /*7130*/  LDL R4, [R1+0x3c] ;  /* 0x00003c0001047983 */ /* 0x000f220000100800 */
[----:B------:R-:W-:Y:S01]  /*7140*/  IMAD.MOV.U32 R96, RZ, RZ, RZ ;  /* 0x000000ffff607224 */ /* 0x000fe200078e00ff */
[----:B0-----:R-:W-:-:S13]  /*7150*/  ISETP.NE.AND P1, PT, R0, 0x1, PT ;  /* 0x000000010000780c */ /* 0x001fda0003f25270 */
[----:B------:R-:W0:Y:S08]  /*7160*/  @P1 LDC R3, c[0x0][0x44c] ;  /* 0x00011300ff031b82 */ /* 0x000e300000000800 */
[----:B------:R-:W1:Y:S01]  /*7170*/  @P1 LDC R2, c[0x0][0x450] ;  /* 0x00011400ff021b82 */ /* 0x000e620000000800 */
[----:B--2---:R-:W-:-:S04]  /*7180*/  VIADD R0, R6, 0xbf ;  /* 0x000000bf06007836 */ /* 0x004fc80000000000 */
[----:B0-----:R-:W-:Y:S01]  /*7190*/  @P1 IMAD.HI.U32 R3, R0, R3, RZ ;  /* 0x0000000300031227 */ /* 0x001fe200078e00ff */
[----:B----4-:R-:W-:-:S04]  /*71a0*/  IADD3 R5, R4, 0x90, -R5 ;  /* 0x0000009004057810 */ /* 0x010fc80007ffe805 */
[----:B-1----:R-:W-:-:S05]  /*71b0*/  @P1 SHF.R.U32.HI R0, RZ, R2, R3 ;  /* 0x00000002ff001219 */ /* 0x002fca0000011603 */
[----:B------:R-:W-:-:S04]  /*71c0*/  IMAD.IADD R0, R5, 0x1, R0 ;  /* 0x0000000105007824 */ /* 0x000fc800078e0200 */
[----:B------:R-:W-:-:S05]  /*71d0*/  IMAD.HI R0, R0, 0x38e38e39, RZ ;  /* 0x38e38e3900007827 */ /* 0x000fca00078e02ff */
[----:B------:R-:W-:-:S04]  /*71e0*/  SHF.R.U32.HI R3, RZ, 0x1f, R0 ;  /* 0x0000001fff037819 */ /* 0x000fc80000011600 */
[----:B------:R-:W-:-:S04]  /*71f0*/  LEA.HI.SX32 R3, R0, R3, 0x1b ;  /* 0x0000000300037211 */ /* 0x000fc800078fdaff */
[----:B------:R-:W-:-:S04]  /*7200*/  VIMNMX R9, R114, R3, PT ;  /* 0x0000000372097248 */ /* 0x000fc80003fe0100 */
[----:B------:R-:W-:Y:S01]  /*7210*/  ISETP.GE.AND P1, PT, R9, 0x1, PT ;  /* 0x000000010900780c */ /* 0x000fe20003f26270 */
[----:B------:R-:W-:-:S12]  /*7220*/  @P0 BRA `(.L_x_11757) ;  /* 0x00000000000c0947 */ /* 0x000fd80003800000 */
[----:B------:R-:W0:Y:S01]  /*7230*/  FENCE.VIEW.ASYNC.G ;  /* 0x00000000000073c6 */ /* 0x000e220000000100 */
[----:B------:R-:W-:Y:S05]  /*7240*/  WARPSYNC.ALL ;  /* 0x0000000000007948 */ /* 0x000fea0003800000 */
[----:B0-----:R-:W-:Y:S06]  /*7250*/  BAR.ARV 0xc, 0x200 ;  /* 0x0308000000007b1d */ /* 0x001fec0000002000 */
.L_x_11757:
        /* <DEDUP_REMOVED lines=33> */
.L_x_11759:
[----:B------:R-:W-:Y:S05]  /*7470*/  BSYNC B0 ;  /* 0x0000000000007941 */ /* 0x000fea0003800000 */
.L_x_11758:
        /* <DEDUP_REMOVED lines=19> */
[----:B---3--:R-:W-:-:S02]  /*75b0*/  CS2R R38, SRZ ;  /* 0x0000000000267805 */ /* 0x008fc4000001ff00 */
[----:B------:R-:W-:Y:S02]  /*75c0*/  CS2R R36, SRZ ;  /* 0x0000000000247805 */ /* 0x000fe4000001ff00 */
        /* <DEDUP_REMOVED lines=9> */
[----:B------:R-:W-:-:S04]  /*7660*/  VIADDMNMX R96, R3, R96, R9, PT ;  /* 0x0000006003607246 */ /* 0x000fc80003800109 */
        /* <DEDUP_REMOVED lines=11> */
.L_x_12028:
[----:B------:R-:W1:Y:S01]  /*7720*/  LDL R3, [R1+0x5c] ;  /* 0x00005c0001037983 */ /* 0x000e620000100800 */
[----:B------:R-:W-:Y:S01]  /*7730*/  BSSY B6, `(.L_x_11762) ;  /* 0x000001b000067945 */ /* 0x000fe20003800000 */
[----:B-1----:R-:W-:-:S05]  /*7740*/  IMAD.HI R0, R3, 0x55555556, RZ ;  /* 0x5555555603007827 */ /* 0x002fca00078e02ff */
        /* <DEDUP_REMOVED lines=9> */
[----:B-1----:R-:W-:Y:S01]  /*77e0*/  MOV R0, 0x0 ;  /* 0x0000000000007802 */ /* 0x002fe20000000f00 */
[----:B------:R-:W-:Y:S01]  /*77f0*/  ULDC.64 UR4, c[0x4][0x1b8] ;  /* 0x01006e0000047ab9 */ /* 0x000fe20000000a00 */
[----:B------:R-:W-:Y:S01]  /*7800*/  ULDC.64 UR6, c[0x4][0x1c0] ;  /* 0x0100700000067ab9 */ /* 0x000fe20000000a00 */
[----:B------:R-:W-:Y:S01]  /*7810*/  IMAD.U32 R4, RZ, RZ, UR4 ;  /* 0x00000004ff047e24 */ /* 0x000fe2000f8e00ff */
[----:B0-----:R0:W1:Y:S01]  /*7820*/  LDC.64 R14, c[0x4][R0] ;  /* 0x01000000000e7b82 */ /* 0x0010620000000a00 */
        /* <DEDUP_REMOVED lines=11> */
.L_x_11763:
[----:B------:R-:W-:Y:S05]  /*78e0*/  BSYNC B6 ;  /* 0x0000000000067941 */ /* 0x000fea0003800000 */
.L_x_11762:
[----:B------:R-:W-:Y:S02]  /*78f0*/  ULDC UR4, c[0x0][0x3f4] ;  /* 0x0000fd0000047ab9 */ /* 0x000fe40000000800 */
[----:B------:R-:W-:-:S13]  /*7900*/  ISETP.LT.AND P0, PT, RZ, UR4, PT ;  /* 0x00000004ff007c0c */ /* 0x000fda000bf01270 */
[----:B------:R-:W-:Y:S05]  /*7910*/  @P0 BRA `(.L_x_11764) ;  /* 0x0000000000400947 */ /* 0x000fea0003800000 */
[----:B------:R-:W1:Y:S02]  /*7920*/  LDL R20, [R1+0xa4] ;  /* 0x0000a40001147983 */ /* 0x000e640000100800 */
[----:B-1----:R-:W-:-:S04]  /*7930*/  LEA.HI R0, R20, R20, RZ, 0x1 ;  /* 0x0000001414007211 */ /* 0x002fc800078f08ff */
        /* <DEDUP_REMOVED lines=8> */
.L_x_11767:
[----:B--2---:R2:W3:Y:S02]  /*79c0*/  SYNCS.PHASECHK.TRANS64.TRYWAIT P0, [R16+URZ+0x31c00], R3 ;  /* 0x031c0003100075a7 */ /* 0x0044e4000800017f */
[----:B---3--:R-:W-:Y:S05]  /*79d0*/  @!P0 NANOSLEEP.SYNCS 0x989680 ;  /* 0x009896800000895d */ /* 0x008fea0003900000 */
[----:B------:R-:W3:Y:S02]  /*79e0*/  @!P0 SYNCS.PHASECHK.TRANS64 P0, [R16+URZ+0x31c00], R3 ;  /* 0x031c0003100085a7 */ /* 0x000ee4000800007f */
[----:B---3--:R-:W-:Y:S05]  /*79f0*/  @!P0 BRA `(.L_x_11767) ;  /* 0xfffffffc00f08947 */ /* 0x008fea000383ffff */
.L_x_11766:
[----:B------:R-:W-:Y:S05]  /*7a00*/  BSYNC B0 ;  /* 0x0000000000007941 */ /* 0x000fea0003800000 */
.L_x_11765:
[----:B------:R-:W-:Y:S05]  /*7a10*/  BRA `(.L_x_11768) ;  /* 0x0000003c00c07947 */ /* 0x000fea0003800000 */
.L_x_11764:
[----:B------:R-:W2:Y:S01]  /*7a20*/  LDL R3, [R1+0xc4] ;  /* 0x0000c40001037983 */ /* 0x000ea20000100800 */
[----:B-1---5:R-:W-:Y:S01]  /*7a30*/  SHF.R.S32.HI R0, RZ, 0x1f, R107 ;  /* 0x0000001fff007819 */ /* 0x022fe2000001146b */
[----:B------:R-:W-:Y:S01]  /*7a40*/  ULDC.64 UR4, c[0x0][0x3f8] ;  /* 0x0000fe0000047ab9 */ /* 0x000fe20000000a00 */
        /* <DEDUP_REMOVED lines=9> */
[----:B--2---:R-:W-:-:S13]  /*7ae0*/  LOP3.LUT P0, RZ, R3, 0x1bf, RZ, 0xc0, !PT ;  /* 0x000001bf03ff7812 */ /* 0x004fda000780c0ff */
        /* <DEDUP_REMOVED lines=17> */
.L_x_11769:
        /* <DEDUP_REMOVED lines=18> */
[----:B--2---:R-:W-:-:S04]  /*7d20*/  @P0 SHF.R.U32.HI R3, RZ, R5, R0 ;  /* 0x00000005ff030219 */ /* 0x004fc80000011600 */
        /* <DEDUP_REMOVED lines=17> */
[----:B------:R1:W2:Y:S04]  /*7e40*/  SHFL.IDX PT, R3, R13, RZ, 0x1e1f ;  /* 0x001e1fff0d037589 */ /* 0x0002a800000e0000 */
[----:B------:R-:W3:Y:S04]  /*7e50*/  SHFL.IDX PT, R0, R0, RZ, 0x1e1f ;  /* 0x001e1fff00007589 */ /* 0x000ee800000e0000 */
[----:B------:R-:W4:Y:S04]  /*7e60*/  SHFL.IDX PT, R5, R5, RZ, 0x1e1f ;  /* 0x001e1fff05057589 */ /* 0x000f2800000e0000 */
[----:B-1----:R-:W0:Y:S02]  /*7e70*/  SHFL.IDX PT, R4, R4, RZ, 0x1e1f ;  /* 0x001e1fff04047589 */ /* 0x002e2400000e0000 */
.L_x_12034:
[----:B------:R-:W5:Y:S04]  /*7e80*/  LDL R6, [R1+0x28] ;  /* 0x0000280001067983 */ /* 0x000f680000100800 */
[----:B------:R-:W2:Y:S01]  /*7e90*/  LDL R53, [R1+0xa4] ;  /* 0x0000a40001357983 */ /* 0x000ea20000100800 */
[----:B------:R-:W-:Y:S01]  /*7ea0*/  BSSY B1, `(.L_x_11773) ;  /* 0x0000061000017945 */ /* 0x000fe20003800000 */
        /* <DEDUP_REMOVED lines=9> */
[----:B0-----:R-:W-:Y:S01]  /*7f40*/  CS2R R14, SRZ ;  /* 0x00000000000e7805 */ /* 0x001fe2000001ff00 */
[----:B-----5:R-:W-:Y:S01]  /*7f50*/  IMAD R7, R6, R20, RZ ;  /* 0x0000001406077224 */ /* 0x020fe200078e02ff */
[----:B------:R-:W-:-:S03]  /*7f60*/  CS2R R20, SRZ ;  /* 0x0000000000147805 */ /* 0x000fc6000001ff00 */
[----:B------:R-:W-:Y:S01]  /*7f70*/  IMAD R109, R109, -0xc0, R7 ;  /* 0xffffff406d6d7824 */ /* 0x000fe200078e0207 */
[----:B------:R-:W-:Y:S02]  /*7f80*/  ISETP.GE.AND P1, PT, R10, R7, PT ;  /* 0x000000070a00720c */ /* 0x000fe40003f26270 */
[----:B------:R-:W-:Y:S02]  /*7f90*/  CS2R R10, SRZ ;  /* 0x00000000000a7805 */ /* 0x000fe4000001ff00 */
[----:B--2---:R-:W-:Y:S02]  /*7fa0*/  LEA.HI R52, R53, R53, RZ, 0x1 ;  /* 0x0000003535347211 */ /* 0x004fe400078f08ff */
[----:B------:R-:W-:-:S04]  /*7fb0*/  VIMNMX R6, R109, 0xc0, PT ;  /* 0x000000c06d067848 */ /* 0x000fc80003fe0100 */
[----:B------:R-:W-:-:S03]  /*7fc0*/  ISETP.GE.AND P0, PT, R23, R6, PT ;  /* 0x000000061700720c */ /* 0x000fc60003f06270 */
[----:B------:R-:W-:Y:S10]  /*7fd0*/  @P1 BRA `(.L_x_11774) ;  /* 0x0000000400341947 */ /* 0x000ff40003800000 */
        /* <DEDUP_REMOVED lines=8> */
[----:B------:R-:W-:Y:S01]  /*8060*/  CS2R R30, SRZ ;  /* 0x00000000001e7805 */ /* 0x000fe2000001ff00 */
[----:B------:R-:W-:Y:S01]  /*8070*/  ULDC.64 UR6, c[0x0][0x208] ;  /* 0x0000820000067ab9 */ /* 0x000fe20000000a00 */
[----:B------:R-:W-:Y:S02]  /*8080*/  CS2R R38, SRZ ;  /* 0x0000000000267805 */ /* 0x000fe4000001ff00 */
[----:B------:R-:W-:Y:S02]  /*8090*/  CS2R R34, SRZ ;  /* 0x0000000000227805 */ /* 0x000fe4000001ff00 */
[----:B------:R-:W-:Y:S02]  /*80a0*/  CS2R R28, SRZ ;  /* 0x00000000001c7805 */ /* 0x000fe4000001ff00 */
[----:B------:R-:W-:Y:S02]  /*80b0*/  CS2R R26, SRZ ;  /* 0x00000000001a7805 */ /* 0x000fe4000001ff00 */
[----:B------:R-:W-:-:S02]  /*80c0*/  CS2R R24, SRZ ;  /* 0x0000000000187805 */ /* 0x000fc4000001ff00 */
[C---:B--2---:R-:W-:Y:S01]  /*80d0*/  ISETP.GE.AND P4, PT, R43.reuse, UR4, PT ;  /* 0x000000042b007c0c */ /* 0x044fe2000bf86270 */
[C---:B------:R-:W-:Y:S01]  /*80e0*/  IMAD.SHL.U32 R9, R43.reuse, 0x2, RZ ;  /* 0x000000022b097824 */ /* 0x040fe200078e00ff */
[----:B------:R-:W-:Y:S02]  /*80f0*/  SHF.R.S32.HI R6, RZ, 0x1f, R43 ;  /* 0x0000001fff067819 */ /* 0x000fe4000001142b */
[----:B---3--:R-:W-:Y:S02]  /*8100*/  ISETP.GE.AND P3, PT, R42, UR4, PT ;  /* 0x000000042a007c0c */ /* 0x008fe4000bf66270 */
[----:B------:R-:W-:-:S07]  /*8110*/  SHF.L.U64.HI R10, R43, 0x1, R6 ;  /* 0x000000012b0a7819 */ /* 0x000fce0000010206 */
[-C--:B------:R-:W-:Y:S02]  /*8120*/  @!P4 IADD3 R8, P2, R4, R9.reuse, RZ ;  /* 0x000000090408c210 */ /* 0x080fe40007f5e0ff */
[----:B------:R-:W-:-:S03]  /*8130*/  @!P4 IADD3 R6, P1, R0, R9, RZ ;  /* 0x000000090006c210 */ /* 0x000fc60007f3e0ff */
[--C-:B----4-:R-:W-:Y:S01]  /*8140*/  @!P4 IMAD.X R9, R5, 0x1, R10.reuse, P2 ;  /* 0x000000010509c824 */ /* 0x110fe200010e060a */
[----:B------:R-:W-:Y:S01]  /*8150*/  ISETP.GE.AND P2, PT, R41, UR4, PT ;  /* 0x0000000429007c0c */ /* 0x000fe2000bf46270 */
[----:B------:R-:W-:Y:S01]  /*8160*/  @!P4 IMAD.X R7, R3, 0x1, R10, P1 ;  /* 0x000000010307c824 */ /* 0x000fe200008e060a */
[----:B------:R-:W-:Y:S01]  /*8170*/  SHF.R.S32.HI R10, RZ, 0x1f, R42 ;  /* 0x0000001fff0a7819 */ /* 0x000fe2000001142a */
[----:B------:R-:W-:Y:S01]  /*8180*/  IMAD.SHL.U32 R49, R42, 0x2, RZ ;  /* 0x000000022a317824 */ /* 0x000fe200078e00ff */
        /* <DEDUP_REMOVED lines=10> */
[----:B0-----:R-:W-:Y:S01]  /*8230*/  SHF.L.U64.HI R6, R41, 0x1, R11 ;  /* 0x0000000129067819 */ /* 0x001fe2000001020b */
[----:B------:R-:W-:Y:S01]  /*8240*/  IMAD.SHL.U32 R7, R40, 0x2, RZ ;  /* 0x0000000228077824 */ /* 0x000fe200078e00ff */
[----:B------:R-:W-:Y:S01]  /*8250*/  SHF.R.S32.HI R12, RZ, 0x1f, R40 ;  /* 0x0000001fff0c7819 */ /* 0x000fe20000011428 */
[----:B------:R-:W-:Y:S01]  /*8260*/  @!P3 IMAD.X R51, R3, 0x1, R10, P5 ;  /* 0x000000010333b824 */ /* 0x000fe200028e060a */
[----:B------:R-:W-:Y:S01]  /*8270*/  @!P2 IADD3 R46, P5, R0, R45, RZ ;  /* 0x0000002d002ea210 */ /* 0x000fe20007fbe0ff */
[----:B------:R-:W-:Y:S01]  /*8280*/  @!P2 IMAD.X R45, R5, 0x1, R6, P4 ;  /* 0x00000001052da824 */ /* 0x000fe200020e0606 */
[----:B------:R-:W-:Y:S01]  /*8290*/  SHF.L.U64.HI R12, R40, 0x1, R12 ;  /* 0x00000001280c7819 */ /* 0x000fe2000001020c */
[----:B------:R-:W-:Y:S01]  /*82a0*/  IMAD.SHL.U32 R13, R14, 0x2, RZ ;  /* 0x000000020e0d7824 */ /* 0x000fe200078e00ff */
        /* <DEDUP_REMOVED lines=30> */
[----:B------:R0:W5:Y:S04]  /*8490*/  @!P4 LD.E.64 R10, desc[UR6][R40.64] ;  /* 0x00000006280ac980 */ /* 0x000168000c101b00 */
[----:B------:R0:W5:Y:S02]  /*84a0*/  @!P4 LD.E.64 R8, desc[UR6][R4.64] ;  /* 0x000000060408c980 */ /* 0x000164000c101b00 */
.L_x_11774:
[----:B------:R-:W-:Y:S05]  /*84b0*/  BSYNC B1 ;  /* 0x0000000000017941 */ /* 0x000fea0003800000 */
.L_x_11773:
[----:B-----5:R-:W-:Y:S01]  /*84c0*/  IMAD.MOV.U32 R3, RZ, RZ, R35 ;  /* 0x000000ffff037224 */ /* 0x020fe200078e0023 */
[----:B------:R-:W-:Y:S01]  /*84d0*/  LOP3.LUT R52, R52, 0xfffffffe, RZ, 0xc0, !PT ;  /* 0xfffffffe34347812 */ /* 0x000fe200078ec0ff */
[----:B0-----:R-:W-:Y:S01]  /*84e0*/  IMAD.MOV.U32 R4, RZ, RZ, R30 ;  /* 0x000000ffff047224 */ /* 0x001fe200078e001e */
[----:B------:R-:W-:Y:S01]  /*84f0*/  BSSY B1, `(.L_x_11775) ;  /* 0x000002a000017945 */ /* 0x000fe20003800000 */
[----:B---3--:R-:W-:Y:S02]  /*8500*/  IMAD.MOV.U32 R0, RZ, RZ, R34 ;  /* 0x000000ffff007224 */ /* 0x008fe400078e0022 */
[----:B----4-:R-:W-:Y:S01]  /*8510*/  IMAD.MOV.U32 R5, RZ, RZ, R27 ;  /* 0x000000ffff057224 */ /* 0x010fe200078e001b */
        /* <DEDUP_REMOVED lines=12> */
[----:B------:R-:W-:-:S02]  /*85e0*/  IMAD.MOV.U32 R4, RZ, RZ, R21 ;  /* 0x000000ffff047224 */ /* 0x000fc400078e0015 */
        /* <DEDUP_REMOVED lines=26> */
.L_x_12035:
[----:B------:R-:W-:Y:S05]  /*8790*/  BSYNC B1 ;  /* 0x0000000000017941 */ /* 0x000fea0003800000 */
.L_x_11775:
        /* <DEDUP_REMOVED lines=28> */
[--C-:B------:R-:W-:Y:S01]  /*8960*/  SHF.R.U64 R55, R38, 0x10, R39.reuse ;  /* 0x0000001026377819 */ /* 0x100fe20000001227 */
[--C-:B------:R-:W-:Y:S01]  /*8970*/  HADD2.F32 R38, -RZ, R48.reuse.H1_H1 ;  /* 0x30000030ff267230 */ /* 0x100fe20000004100 */
[----:B------:R-:W-:Y:S01]  /*8980*/  SHF.R.U32.HI R39, RZ, 0x10, R39 ;  /* 0x00000010ff277819 */ /* 0x000fe20000011627 */
[----:B------:R-:W-:Y:S01]  /*8990*/  HADD2.F32 R48, -RZ, R48.H0_H0 ;  /* 0x20000030ff307230 */ /* 0x000fe20000004100 */
[--C-:B------:R-:W-:Y:S02]  /*89a0*/  SHF.R.U32.HI R49, RZ, 0x10, R35.reuse ;  /* 0x00000010ff317819 */ /* 0x100fe40000011623 */
[----:B------:R-:W-:Y:S01]  /*89b0*/  SHF.R.U64 R53, R34, 0x10, R35 ;  /* 0x0000001022357819 */ /* 0x000fe20000001223 */
[----:B------:R-:W-:Y:S02]  /*89c0*/  HADD2.F32 R39, -RZ, R39.H0_H0 ;  /* 0x20000027ff277230 */ /* 0x000fe40000004100 */
[----:B------:R-:W-:-:S02]  /*89d0*/  HADD2.F32 R49, -RZ, R49.H0_H0 ;  /* 0x20000031ff317230 */ /* 0x000fc40000004100 */
[--C-:B0-----:R-:W-:Y:S02]  /*89e0*/  HADD2.F32 R36, -RZ, R7.reuse.H0_H0 ;  /* 0x20000007ff247230 */ /* 0x101fe40000004100 */
[----:B------:R-:W-:Y:S02]  /*89f0*/  HADD2.F32 R37, -RZ, R7.H1_H1 ;  /* 0x30000007ff257230 */ /* 0x000fe40000004100 */
[--C-:B------:R-:W-:Y:S02]  /*8a00*/  HADD2.F32 R7, -RZ, R4.reuse.H0_H0 ;  /* 0x20000004ff077230 */ /* 0x100fe40000004100 */
[----:B------:R-:W-:Y:S02]  /*8a10*/  HADD2.F32 R4, -RZ, R4.H1_H1 ;  /* 0x30000004ff047230 */ /* 0x000fe40000004100 */
[C---:B------:R-:W-:Y:S01]  /*8a20*/  FMUL.FTZ R52, R37.reuse, R39 ;  /* 0x0000002725347220 */ /* 0x040fe20000410000 */
[----:B------:R-:W-:Y:S01]  /*8a30*/  FMUL.FTZ R51, R37, R49 ;  /* 0x0000003125337220 */ /* 0x000fe20000410000 */
[----:B------:R-:W-:-:S02]  /*8a40*/  HADD2.F32 R34, -RZ, R6.H0_H0 ;  /* 0x20000006ff227230 */ /* 0x000fc40000004100 */
[----:B------:R-:W-:Y:S01]  /*8a50*/  FMUL.FTZ R50, R4, R48 ;  /* 0x0000003004327220 */ /* 0x000fe20000410000 */
[----:B------:R-:W-:Y:S01]  /*8a60*/  FFMA.FTZ R54, R36, R49, R52 ;  /* 0x0000003124367223 */ /* 0x000fe20000010034 */
[----:B------:R-:W-:Y:S02]  /*8a70*/  HADD2.F32 R35, -RZ, R6.H1_H1 ;  /* 0x30000006ff237230 */ /* 0x000fe40000004100 */
[-C--:B------:R-:W-:Y:S01]  /*8a80*/  FMUL.FTZ R52, R4, R38.reuse ;  /* 0x0000002604347220 */ /* 0x080fe20000410000 */
[C---:B------:R-:W-:Y:S01]  /*8a90*/  FFMA.FTZ R50, R7.reuse, R38, -R50 ;  /* 0x0000002607327223 */ /* 0x040fe20000010832 */
[--C-:B------:R-:W-:Y:S02]  /*8aa0*/  HADD2.F32 R6, -RZ, R5.reuse.H0_H0 ;  /* 0x20000005ff067230 */ /* 0x100fe40000004100 */
[----:B------:R-:W-:Y:S01]  /*8ab0*/  FFMA.FTZ R51, R36, R39, -R51 ;  /* 0x0000002724337223 */ /* 0x000fe20000010833 */
[----:B------:R-:W-:Y:S02]  /*8ac0*/  HADD2.F32 R38, -RZ, R56.H0_H0 ;  /* 0x20000038ff267230 */ /* 0x000fe40000004100 */
[----:B------:R-:W-:Y:S01]  /*8ad0*/  FFMA.FTZ R39, R7, R48, R52 ;  /* 0x0000003007277223 */ /* 0x000fe20000010034 */
[----:B------:R-:W-:-:S02]  /*8ae0*/  HADD2.F32 R5, -RZ, R5.H1_H1 ;  /* 0x30000005ff057230 */ /* 0x000fc40000004100 */
[----:B------:R-:W-:Y:S02]  /*8af0*/  HADD2.F32 R36, -RZ, R57.H1_H1 ;  /* 0x30000039ff247230 */ /* 0x000fe40000004100 */
[C---:B------:R-:W-:Y:S01]  /*8b00*/  FMUL.FTZ R49, R35.reuse, R38 ;  /* 0x0000002623317220 */ /* 0x040fe20000410000 */
[----:B------:R-:W-:Y:S02]  /*8b10*/  HADD2.F32 R37, -RZ, R53.H0_H0 ;  /* 0x20000035ff257230 */ /* 0x000fe40000004100 */
[----:B------:R-:W-:Y:S02]  /*8b20*/  HADD2.F32 R4, -RZ, R55.H0_H0 ;  /* 0x20000037ff047230 */ /* 0x000fe40000004100 */
[-C--:B------:R-:W-:Y:S01]  /*8b30*/  FMUL.FTZ R35, R35, R36.reuse ;  /* 0x0000002423237220 */ /* 0x080fe20000410000 */
[C---:B------:R-:W-:Y:S01]  /*8b40*/  FFMA.FTZ R49, R34.reuse, R36, -R49 ;  /* 0x0000002422317223 */ /* 0x040fe20000010831 */
[C---:B------:R-:W-:Y:S01]  /*8b50*/  FMUL.FTZ R7, R5.reuse, R37 ;  /* 0x0000002505077220 */ /* 0x040fe20000410000 */
[----:B------:R-:W-:Y:S01]  /*8b60*/  FMUL.FTZ R48, R5, R4 ;  /* 0x0000000405307220 */ /* 0x000fe20000410000 */
[----:B------:R-:W-:-:S02]  /*8b70*/  FFMA.FTZ R34, R34, R38, R35 ;  /* 0x0000002622227223 */ /* 0x000fc40000010023 */
[----:B------:R-:W-:Y:S01]  /*8b80*/  FFMA.FTZ R5, R6, R4, -R7 ;  /* 0x0000000406057223 */ /* 0x000fe20000010807 */
[----:B------:R-:W-:Y:S01]  /*8b90*/  F2FP.F16.F32.PACK_AB R7, R54, R51 ;  /* 0x000000333607723e */ /* 0x000fe200000000ff */
[----:B------:R-:W-:Y:S01]  /*8ba0*/  FFMA.FTZ R48, R6, R37, R48 ;  /* 0x0000002506307223 */ /* 0x000fe20000010030 */
[----:B------:R-:W-:Y:S02]  /*8bb0*/  F2FP.F16.F32.PACK_AB R4, R39, R50 ;  /* 0x000000322704723e */ /* 0x000fe400000000ff */
[----:B------:R-:W-:Y:S02]  /*8bc0*/  F2FP.F16.F32.PACK_AB R6, R34, R49 ;  /* 0x000000312206723e */ /* 0x000fe400000000ff */
[----:B------:R-:W-:-:S05]  /*8bd0*/  F2FP.F16.F32.PACK_AB R5, R48, R5 ;  /* 0x000000053005723e */ /* 0x000fca00000000ff */
[----:B------:R0:W-:Y:S02]  /*8be0*/  STS.128 [R3+0xda00], R4 ;  /* 0x00da000403007388 */ /* 0x0001e40000000c00 */
.L_x_11779:
[----:B------:R-:W-:Y:S05]  /*8bf0*/  BSYNC B1 ;  /* 0x0000000000017941 */ /* 0x000fea0003800000 */
.L_x_11778:
[----:B------:R-:W-:Y:S01]  /*8c00*/  BSSY B1, `(.L_x_11780) ;  /* 0x000002d000017945 */ /* 0x000fe20003800000 */
[----:B------:R-:W-:-:S03]  /*8c10*/  @P0 VIADD R0, R3, 0xffffffe0 ;  /* 0xffffffe003000836 */ /* 0x000fc60000000000 */
[----:B------:R-:W-:Y:S05]  /*8c20*/  @P1 BRA `(.L_x_11781) ;  /* 0x0000000000a81947 */ /* 0x000fea0003800000 */
[----:B0-----:R-:W0:Y:S01]  /*8c30*/  LDS.128 R4, [R0+0xda00] ;  /* 0x00da000000047984 */ /* 0x001e220000000c00 */
[----:B------:R-:W-:Y:S01]  /*8c40*/  SHF.R.U32.HI R35, RZ, 0x10, R33 ;  /* 0x00000010ff237819 */ /* 0x000fe20000011621 */
[----:B------:R-:W-:Y:S01]  /*8c50*/  HADD2.F32 R36, -RZ, R56.H1_H1 ;  /* 0x30000038ff247230 */ /* 0x000fe20000004100 */
        /* <DEDUP_REMOVED lines=39> */
.L_x_11781:
[----:B------:R-:W-:Y:S05]  /*8ed0*/  BSYNC B1 ;  /* 0x0000000000017941 */ /* 0x000fea0003800000 */
.L_x_11780:
        /* <DEDUP_REMOVED lines=44> */
.L_x_11783:
[----:B------:R-:W-:Y:S05]  /*91a0*/  BSYNC B1 ;  /* 0x0000000000017941 */ /* 0x000fea0003800000 */
.L_x_11782:
        /* <DEDUP_REMOVED lines=44> */
.L_x_11785:
[----:B------:R-:W-:Y:S05]  /*9470*/  BSYNC B1 ;  /* 0x0000000000017941 */ /* 0x000fea0003800000 */
.L_x_11784:
        /* <DEDUP_REMOVED lines=44> */
.L_x_11787:
[----:B------:R-:W-:Y:S05]  /*9740*/  BSYNC B1 ;  /* 0x0000000000017941 */ /* 0x000fea0003800000 */
.L_x_11786:
        /* <DEDUP_REMOVED lines=44> */
.L_x_11771:
        /* <DEDUP_REMOVED lines=30> */
[----:B------:R-:W1:Y:S04]  /*9bf0*/  SHFL.IDX PT, R3, R13, RZ, 0x1e1f ;  /* 0x001e1fff0d037589 */ /* 0x000e6800000e0000 */
[----:B------:R-:W2:Y:S04]  /*9c00*/  SHFL.IDX PT, R0, R0, RZ, 0x1e1f ;  /* 0x001e1fff00007589 */ /* 0x000ea800000e0000 */
[----:B------:R-:W3:Y:S04]  /*9c10*/  SHFL.IDX PT, R5, R5, RZ, 0x1e1f ;  /* 0x001e1fff05057589 */ /* 0x000ee800000e0000 */
[----:B0-----:R0:W4:Y:S01]  /*9c20*/  SHFL.IDX PT, R14, R4, RZ, 0x1e1f ;  /* 0x001e1fff040e7589 */ /* 0x00112200000e0000 */
[----:B-1----:R-:W-:-:S02]  /*9c30*/  IMAD.MOV.U32 R21, RZ, RZ, R3 ;  /* 0x000000ffff157224 */ /* 0x002fc400078e0003 */
[----:B0-2---:R-:W-:-:S07]  /*9c40*/  IMAD.MOV.U32 R20, RZ, RZ, R0 ;  /* 0x000000ffff147224 */ /* 0x005fce00078e0000 */
.L_x_12041:
[----:B------:R-:W2:Y:S04]  /*9c50*/  LDL R0, [R1+0x28] ;  /* 0x0000280001007983 */ /* 0x000ea80000100800 */
[----:B------:R-:W5:Y:S01]  /*9c60*/  LDL R37, [R1+0xa4] ;  /* 0x0000a40001257983 */ /* 0x000f620000100800 */
[----:B------:R-:W-:Y:S01]  /*9c70*/  BSSY B1, `(.L_x_11789) ;  /* 0x0000043000017945 */ /* 0x000fe20003800000 */
[----:B----4-:R-:W-:Y:S01]  /*9c80*/  IMAD.MOV.U32 R38, RZ, RZ, R14 ;  /* 0x000000ffff267224 */ /* 0x010fe200078e000e */
[----:B------:R-:W-:Y:S01]  /*9c90*/  CS2R R6, SRZ ;  /* 0x0000000000067805 */ /* 0x000fe2000001ff00 */
[----:B---3--:R-:W-:Y:S01]  /*9ca0*/  IMAD.MOV.U32 R39, RZ, RZ, R5 ;  /* 0x000000ffff277224 */ /* 0x008fe200078e0005 */
        /* <DEDUP_REMOVED lines=9> */
[----:B--2---:R-:W-:-:S04]  /*9d40*/  IMAD R25, R0, R25, RZ ;  /* 0x0000001900197224 */ /* 0x004fc800078e02ff */
[----:B------:R-:W-:Y:S01]  /*9d50*/  IMAD R109, R109, -0xc0, R25 ;  /* 0xffffff406d6d7824 */ /* 0x000fe200078e0219 */
[----:B------:R-:W-:Y:S02]  /*9d60*/  ISETP.GE.AND P1, PT, R10, R25, PT ;  /* 0x000000190a00720c */ /* 0x000fe40003f26270 */
[----:B------:R-:W-:Y:S02]  /*9d70*/  CS2R R10, SRZ ;  /* 0x00000000000a7805 */ /* 0x000fe4000001ff00 */
[----:B------:R-:W-:Y:S02]  /*9d80*/  CS2R R24, SRZ ;  /* 0x0000000000187805 */ /* 0x000fe4000001ff00 */
[----:B------:R-:W-:-:S04]  /*9d90*/  VIMNMX R0, R109, 0xc0, PT ;  /* 0x000000c06d007848 */ /* 0x000fc80003fe0100 */
[----:B------:R-:W-:Y:S02]  /*9da0*/  ISETP.GE.AND P0, PT, R23, R0, PT ;  /* 0x000000001700720c */ /* 0x000fe40003f06270 */
[----:B-----5:R-:W-:Y:S01]  /*9db0*/  LEA.HI R0, R37, R37, RZ, 0x1 ;  /* 0x0000002525007211 */ /* 0x020fe200078f08ff */
[----:B------:R-:W-:Y:S10]  /*9dc0*/  @P1 BRA `(.L_x_11790) ;  /* 0x0000000000b41947 */ /* 0x000ff40003800000 */
[----:B------:R-:W2:Y:S01]  /*9dd0*/  LDL.64 R46, [R1+0x30] ;  /* 0x00003000012e7983 */ /* 0x000ea20000100a00 */
[----:B------:R-:W-:-:S03]  /*9de0*/  ULDC UR4, c[0x0][0x3f4] ;  /* 0x0000fd0000047ab9 */ /* 0x000fc60000000800 */
[----:B------:R-:W3:Y:S04]  /*9df0*/  LDL R43, [R1+0x64] ;  /* 0x00006400012b7983 */ /* 0x000ee80000100800 */
[----:B------:R-:W4:Y:S04]  /*9e00*/  LDL R42, [R1+0x60] ;  /* 0x00006000012a7983 */ /* 0x000f280000100800 */
[----:B------:R-:W3:Y:S01]  /*9e10*/  LDL.64 R40, [R1+0x48] ;  /* 0x0000480001287983 */ /* 0x000ee20000100a00 */
[----:B------:R-:W-:Y:S02]  /*9e20*/  CS2R R24, SRZ ;  /* 0x0000000000187805 */ /* 0x000fe4000001ff00 */
[----:B------:R-:W-:Y:S01]  /*9e30*/  CS2R R26, SRZ ;  /* 0x00000000001a7805 */ /* 0x000fe2000001ff00 */
[----:B------:R-:W-:Y:S01]  /*9e40*/  ULDC.64 UR6, c[0x0][0x208] ;  /* 0x0000820000067ab9 */ /* 0x000fe20000000a00 */
[----:B------:R-:W-:-:S02]  /*9e50*/  CS2R R28, SRZ ;  /* 0x00000000001c7805 */ /* 0x000fc4000001ff00 */
[----:B------:R-:W-:Y:S02]  /*9e60*/  CS2R R30, SRZ ;  /* 0x00000000001e7805 */ /* 0x000fe4000001ff00 */
[----:B------:R-:W-:Y:S02]  /*9e70*/  CS2R R10, SRZ ;  /* 0x00000000000a7805 */ /* 0x000fe4000001ff00 */
[----:B------:R-:W-:Y:S02]  /*9e80*/  CS2R R32, SRZ ;  /* 0x0000000000207805 */ /* 0x000fe4000001ff00 */
[----:B------:R-:W-:Y:S02]  /*9e90*/  CS2R R34, SRZ ;  /* 0x0000000000227805 */ /* 0x000fe4000001ff00 */
[----:B------:R-:W-:Y:S01]  /*9ea0*/  CS2R R14, SRZ ;  /* 0x00000000000e7805 */ /* 0x000fe2000001ff00 */
[C---:B--2---:R-:W-:Y:S02]  /*9eb0*/  VIADD R3, R46.reuse, 0x10 ;  /* 0x000000102e037836 */ /* 0x044fe40000000000 */
[----:B------:R-:W-:-:S03]  /*9ec0*/  VIADD R4, R46, 0x20 ;  /* 0x000000202e047836 */ /* 0x000fc60000000000 */
[----:B------:R-:W-:Y:S02]  /*9ed0*/  ISETP.GE.AND P2, PT, R3, UR4, PT ;  /* 0x0000000403007c0c */ /* 0x000fe4000bf46270 */
[----:B------:R-:W-:Y:S01]  /*9ee0*/  ISETP.GE.AND P1, PT, R46, UR4, PT ;  /* 0x000000042e007c0c */ /* 0x000fe2000bf26270 */
[C---:B---3--:R-:W-:Y:S02]  /*9ef0*/  IMAD.IADD R5, R40.reuse, 0x1, R43 ;  /* 0x0000000128057824 */ /* 0x048fe400078e022b */
[----:B----4-:R-:W-:Y:S01]  /*9f00*/  IMAD.IADD R3, R40, 0x1, R42 ;  /* 0x0000000128037824 */ /* 0x010fe200078e022a */
[----:B------:R-:W-:Y:S02]  /*9f10*/  ISETP.GE.AND P3, PT, R4, UR4, PT ;  /* 0x0000000404007c0c */ /* 0x000fe4000bf66270 */
[----:B------:R-:W-:Y:S02]  /*9f20*/  SHF.R.S32.HI R6, RZ, 0x1f, R5 ;  /* 0x0000001fff067819 */ /* 0x000fe40000011405 */
[----:B------:R-:W-:-:S02]  /*9f30*/  SHF.R.S32.HI R4, RZ, 0x1f, R3 ;  /* 0x0000001fff047819 */ /* 0x000fc40000011403 */
[----:B------:R-:W-:Y:S02]  /*9f40*/  LEA.HI R6, R6, R5, RZ, 0x3 ;  /* 0x0000000506067211 */ /* 0x000fe400078f18ff */
[----:B------:R-:W-:Y:S02]  /*9f50*/  LEA.HI R3, R4, R3, RZ, 0x3 ;  /* 0x0000000304037211 */ /* 0x000fe400078f18ff */
[----:B------:R-:W-:Y:S02]  /*9f60*/  SHF.R.S32.HI R8, RZ, 0x3, R6 ;  /* 0x00000003ff087819 */ /* 0x000fe40000011406 */
[----:B------:R-:W-:Y:S01]  /*9f70*/  SHF.R.S32.HI R45, RZ, 0x3, R3 ;  /* 0x00000003ff2d7819 */ /* 0x000fe20000011403 */
[----:B------:R-:W-:-:S04]  /*9f80*/  @!P1 IMAD.WIDE R12, R46, 0x2, R20 ;  /* 0x000000022e0c9825 */ /* 0x000fc800078e0214 */
[----:B------:R-:W-:Y:S01]  /*9f90*/  @!P2 IMAD.SHL.U32 R3, R8, 0x8, RZ ;  /* 0x000000080803a824 */ /* 0x000fe200078e00ff */
[----:B------:R0:W5:Y:S01]  /*9fa0*/  @!P1 LD.E.128 R24, desc[UR6][R12.64] ;  /* 0x000000060c189980 */ /* 0x000162000c101d00 */
[----:B------:R-:W-:Y:S01]  /*9fb0*/  @!P3 IMAD.SHL.U32 R45, R45, 0x8, RZ ;  /* 0x000000082d2db824 */ /* 0x000fe200078e00ff */
[----:B------:R-:W-:Y:S01]  /*9fc0*/  CS2R R4, SRZ ;  /* 0x0000000000047805 */ /* 0x000fe2000001ff00 */
[--C-:B------:R-:W-:Y:S01]  /*9fd0*/  @!P2 IMAD.WIDE R40, R3, 0x2, R20.reuse ;  /* 0x000000020328a825 */ /* 0x100fe200078e0214 */
[----:B------:R-:W-:Y:S02]  /*9fe0*/  CS2R R6, SRZ ;  /* 0x0000000000067805 */ /* 0x000fe4000001ff00 */
[----:B------:R-:W-:Y:S01]  /*9ff0*/  CS2R R8, SRZ ;  /* 0x0000000000087805 */ /* 0x000fe2000001ff00 */
[----:B------:R-:W-:Y:S01]  /*a000*/  @!P3 IMAD.WIDE R42, R45, 0x2, R20 ;  /* 0x000000022d2ab825 */ /* 0x000fe200078e0214 */
[----:B------:R1:W5:Y:S01]  /*a010*/  @!P2 LD.E.128 R28, desc[UR6][R40.64] ;  /* 0x00000006281ca980 */ /* 0x000362000c101d00 */
[----:B0-----:R-:W-:-:S02]  /*a020*/  CS2R R12, SRZ ;  /* 0x00000000000c7805 */ /* 0x001fc4000001ff00 */
[--C-:B------:R-:W-:Y:S01]  /*a030*/  @!P2 IMAD.WIDE R20, R3, 0x2, R38.reuse ;  /* 0x000000020314a825 */ /* 0x100fe200078e0226 */
[----:B------:R1:W5:Y:S03]  /*a040*/  @!P3 LD.E.128 R32, desc[UR6][R42.64] ;  /* 0x000000062a20b980 */ /* 0x000366000c101d00 */
[--C-:B------:R-:W-:Y:S01]  /*a050*/  @!P3 IMAD.WIDE R44, R45, 0x2, R38.reuse ;  /* 0x000000022d2cb825 */ /* 0x100fe200078e0226 */
[----:B------:R1:W5:Y:S03]  /*a060*/  @!P2 LD.E.128 R8, desc[UR6][R20.64] ;  /* 0x000000061408a980 */ /* 0x000366000c101d00 */
[----:B------:R-:W-:Y:S01]  /*a070*/  @!P1 IMAD.WIDE R38, R46, 0x2, R38 ;  /* 0x000000022e269825 */ /* 0x000fe200078e0226 */
[----:B------:R1:W5:Y:S04]  /*a080*/  @!P3 LD.E.128 R12, desc[UR6][R44.64] ;  /* 0x000000062c0cb980 */ /* 0x000368000c101d00 */
[----:B------:R1:W5:Y:S02]  /*a090*/  @!P1 LD.E.128 R4, desc[UR6][R38.64] ;  /* 0x0000000626049980 */ /* 0x000364000c101d00 */
.L_x_11790:
[----:B------:R-:W-:Y:S05]  /*a0a0*/  BSYNC B1 ;  /* 0x0000000000017941 */ /* 0x000fea0003800000 */
.L_x_11789:
[----:B------:R-:W-:Y:S01]  /*a0b0*/  LOP3.LUT R0, R0, 0xfffffffe, RZ, 0xc0, !PT ;  /* 0xfffffffe00007812 */ /* 0x000fe200078ec0ff */
[----:B-----5:R-:W-:Y:S01]  /*a0c0*/  IMAD.MOV.U32 R3, RZ, RZ, R4 ;  /* 0x000000ffff037224 */ /* 0x020fe200078e0004 */
[----:B------:R-:W-:Y:S01]  /*a0d0*/  BSSY B1, `(.L_x_11791) ;  /* 0x000002c000017945 */ /* 0x000fe20003800000 */
[----:B-1----:R-:W-:Y:S02]  /*a0e0*/  IMAD.MOV.U32 R21, RZ, RZ, R6 ;  /* 0x000000ffff157224 */ /* 0x002fe400078e0006 */
        /* <DEDUP_REMOVED lines=42> */
.L_x_12042:
[----:B------:R-:W-:Y:S05]  /*a390*/  BSYNC B1 ;  /* 0x0000000000017941 */ /* 0x000fea0003800000 */
.L_x_11791:
[----:B------:R-:W-:Y:S01]  /*a3a0*/  PRMT R47, R0, 0x5410, R20 ;  /* 0x00005410002f7816 */ /* 0x000fe20000000014 */
[----:B------:R-:W-:Y:S06]  /*a3b0*/  @P0 BRA `(.L_x_11777) ;  /* 0x0000001400340947 */ /* 0x000fec0003800000 */
[----:B------:R-:W2:Y:S01]  /*a3c0*/  LDL.64 R38, [R1+0x30] ;  /* 0x0000300001267983 */ /* 0x000ea20000100a00 */
[----:B------:R-:W2:Y:S03]  /*a3d0*/  LDC R0, c[0x0][0x3f4] ;  /* 0x0000fd00ff007b82 */ /* 0x000ea60000000800 */
[----:B------:R1:W5:Y:S04]  /*a3e0*/  LDL R72, [R1+0x50] ;  /* 0x0000500001487983 */ /* 0x0003680000100800 */
[----:B------:R1:W5:Y:S04]  /*a3f0*/  LDL R71, [R1+0xc4] ;  /* 0x0000c40001477983 */ /* 0x0003680000100800 */
[----:B------:R1:W5:Y:S04]  /*a400*/  LDL R70, [R1+0x58] ;  /* 0x0000580001467983 */ /* 0x0003680000100800 */
[----:B------:R1:W5:Y:S01]  /*a410*/  LDL R69, [R1+0x54] ;  /* 0x0000540001457983 */ /* 0x0003620000100800 */
[----:B------:R-:W-:Y:S01]  /*a420*/  BSSY B1, `(.L_x_11793) ;  /* 0x000006c000017945 */ /* 0x000fe20003800000 */
[C---:B--2---:R-:W-:Y:S01]  /*a430*/  ISETP.GE.AND P0, PT, R38.reuse, R0, PT ;  /* 0x000000002600720c */ /* 0x044fe20003f06270 */
[----:B0-----:R-:W-:-:S02]  /*a440*/  VIADD R3, R38, 0x10 ;  /* 0x0000001026037836 */ /* 0x001fc40000000000 */
[----:B------:R-:W-:-:S03]  /*a450*/  VIADD R21, R38, 0x20 ;  /* 0x0000002026157836 */ /* 0x000fc60000000000 */
[-C--:B------:R-:W-:Y:S02]  /*a460*/  ISETP.GE.AND P1, PT, R3, R0.reuse, PT ;  /* 0x000000000300720c */ /* 0x080fe40003f26270 */
[----:B------:R-:W-:-:S05]  /*a470*/  ISETP.GE.AND P2, PT, R21, R0, PT ;  /* 0x000000001500720c */ /* 0x000fca0003f46270 */
[----:B-1----:R-:W-:Y:S08]  /*a480*/  @P0 BRA `(.L_x_11794) ;  /* 0x0000000400940947 */ /* 0x002ff00003800000 */
        /* <DEDUP_REMOVED lines=17> */
[----:B------:R-:W-:Y:S01]  /*a5a0*/  LOP3.LUT R20, R72, 0x18, R3, 0xf8, !PT ;  /* 0x0000001848147812 */ /* 0x000fe200078ef803 */
[----:B------:R-:W-:Y:S02]  /*a5b0*/  IMAD R3, R36, 0x2, R71 ;  /* 0x0000000224037824 */ /* 0x000fe400078e0247 */
[----:B------:R-:W-:Y:S01]  /*a5c0*/  IMAD R21, R21, 0x1800, R70 ;  /* 0x0000180015157824 */ /* 0x000fe200078e0246 */
[----:B------:R-:W-:Y:S02]  /*a5d0*/  LOP3.LUT R20, R20, R69, RZ, 0x3c, !PT ;  /* 0x0000004514147212 */ /* 0x000fe400078e3cff */
[----:B------:R-:W0:Y:S03]  /*a5e0*/  LDS.128 R36, [R3] ;  /* 0x0000000003247984 */ /* 0x000e260000000c00 */
[----:B------:R-:W-:-:S04]  /*a5f0*/  IMAD.IADD R21, R21, 0x1, R20 ;  /* 0x0000000115157824 */ /* 0x000fc800078e0214 */
[----:B------:R-:W-:Y:S01]  /*a600*/  IMAD R20, R21, 0x2, R16 ;  /* 0x0000000215147824 */ /* 0x000fe200078e0210 */
[----:B------:R-:W-:Y:S02]  /*a610*/  SHF.R.U64 R21, R24, 0x10, R25 ;  /* 0x0000001018157819 */ /* 0x000fe40000001219 */
[----:B------:R-:W-:Y:S02]  /*a620*/  SHF.R.U64 R24, R4, 0x10, R5 ;  /* 0x0000001004187819 */ /* 0x000fe40000001205 */
[----:B------:R-:W1:Y:S01]  /*a630*/  LDS.128 R40, [R20+0xda00] ;  /* 0x00da000014287984 */ /* 0x000e620000000c00 */
[----:B------:R-:W-:Y:S01]  /*a640*/  SHF.R.U64 R5, R6, 0x10, R7 ;  /* 0x0000001006057819 */ /* 0x000fe20000001207 */
[----:B------:R-:W-:Y:S01]  /*a650*/  HADD2.F32 R21, -RZ, R21.H0_H0 ;  /* 0x20000015ff157230 */ /* 0x000fe20000004100 */
[--C-:B------:R-:W-:Y:S02]  /*a660*/  SHF.R.U64 R4, R26, 0x10, R27.reuse ;  /* 0x000000101a047819 */ /* 0x100fe4000000121b */
[----:B------:R-:W-:-:S05]  /*a670*/  SHF.R.U32.HI R26, RZ, 0x10, R27 ;  /* 0x00000010ff1a7819 */ /* 0x000fca000001161b */
        /* <DEDUP_REMOVED lines=14> */
[C---:B------:R-:W-:Y:S01]  /*a760*/  FFMA.FTZ R6, R25.reuse, R56, -R58 ;  /* 0x0000003819067223 */ /* 0x040fe2000001083a */
[----:B------:R-:W-:Y:S02]  /*a770*/  HADD2.F32 R58, -RZ, R57.H0_H0 ;  /* 0x20000039ff3a7230 */ /* 0x000fe40000004100 */
[----:B------:R-:W-:Y:S01]  /*a780*/  FFMA.FTZ R25, R25, R59, R62 ;  /* 0x0000003b19197223 */ /* 0x000fe2000001003e */
[----:B------:R-:W-:Y:S02]  /*a790*/  HADD2.F32 R57, -RZ, R63.H0_H0 ;  /* 0x2000003fff397230 */ /* 0x000fe40000004100 */
[----:B------:R-:W-:Y:S02]  /*a7a0*/  HADD2.F32 R56, -RZ, R65.H1_H1 ;  /* 0x30000041ff387230 */ /* 0x000fe40000004100 */
[-C--:B------:R-:W-:Y:S01]  /*a7b0*/  FMUL.FTZ R66, R37, R58.reuse ;  /* 0x0000003a25427220 */ /* 0x080fe20000410000 */
[----:B------:R-:W-:Y:S01]  /*a7c0*/  FFMA.FTZ R37, R53, R58, -R64 ;  /* 0x0000003a35257223 */ /* 0x000fe20000010840 */
[----:B------:R-:W-:Y:S01]  /*a7d0*/  FMUL.FTZ R59, R41, R57 ;  /* 0x00000039293b7220 */ /* 0x000fe20000410000 */
[----:B------:R-:W-:-:S02]  /*a7e0*/  HADD2.F32 R55, -RZ, R43.H0_H0 ;  /* 0x2000002bff377230 */ /* 0x000fc40000004100 */
[-C--:B------:R-:W-:Y:S01]  /*a7f0*/  FMUL.FTZ R62, R41, R56.reuse ;  /* 0x00000038293e7220 */ /* 0x080fe20000410000 */
[----:B------:R-:W-:Y:S02]  /*a800*/  HADD2.F32 R58, -RZ, R63.H1_H1 ;  /* 0x3000003fff3a7230 */ /* 0x000fe40000004100 */
[C---:B------:R-:W-:Y:S01]  /*a810*/  FFMA.FTZ R59, R52.reuse, R56, -R59 ;  /* 0x00000038343b7223 */ /* 0x040fe2000001083b */
[----:B------:R-:W-:Y:S02]  /*a820*/  HADD2.F32 R41, -RZ, R67.H0_H0 ;  /* 0x20000043ff297230 */ /* 0x000fe40000004100 */
[----:B------:R-:W-:Y:S01]  /*a830*/  FFMA.FTZ R62, R52, R57, R62 ;  /* 0x00000039343e7223 */ /* 0x000fe2000001003e */
[----:B------:R-:W-:Y:S02]  /*a840*/  HADD2.F32 R56, -RZ, R65.H0_H0 ;  /* 0x20000041ff387230 */ /* 0x000fe40000004100 */
[----:B------:R-:W-:Y:S01]  /*a850*/  FFMA.FTZ R66, R53, R60, R66 ;  /* 0x0000003c35427223 */ /* 0x000fe20000010042 */
[----:B------:R-:W-:-:S02]  /*a860*/  HADD2.F32 R52, -RZ, R67.H1_H1 ;  /* 0x30000043ff347230 */ /* 0x000fc40000004100 */
[C---:B------:R-:W-:Y:S01]  /*a870*/  FMUL.FTZ R60, R54.reuse, R58 ;  /* 0x0000003a363c7220 */ /* 0x040fe20000410000 */
[-C--:B------:R-:W-:Y:S01]  /*a880*/  FMUL.FTZ R64, R54, R41.reuse ;  /* 0x0000002936407220 */ /* 0x080fe20000410000 */
[C---:B------:R-:W-:Y:S01]  /*a890*/  FMUL.FTZ R68, R55.reuse, R56 ;  /* 0x0000003837447220 */ /* 0x040fe20000410000 */
[----:B------:R-:W-:Y:S02]  /*a8a0*/  HADD2.F32 R43, -RZ, R43.H1_H1 ;  /* 0x3000002bff2b7230 */ /* 0x000fe40000004100 */
[----:B------:R-:W-:Y:S01]  /*a8b0*/  FMUL.FTZ R55, R55, R52 ;  /* 0x0000003437377220 */ /* 0x000fe20000410000 */
[----:B------:R-:W-:Y:S02]  /*a8c0*/  HADD2.F32 R54, -RZ, R61.H0_H0 ;  /* 0x2000003dff367230 */ /* 0x000fe40000004100 */
[C---:B------:R-:W-:Y:S01]  /*a8d0*/  FFMA.FTZ R60, R27.reuse, R41, -R60 ;  /* 0x000000291b3c7223 */ /* 0x040fe2000001083c */
        /* <DEDUP_REMOVED lines=32> */
.L_x_11794:
[----:B------:R-:W-:Y:S05]  /*aae0*/  BSYNC B1 ;  /* 0x0000000000017941 */ /* 0x000fea0003800000 */
.L_x_11793:
[----:B------:R-:W-:Y:S04]  /*aaf0*/  BSSY B1, `(.L_x_11795) ;  /* 0x000006d000017945 */ /* 0x000fe80003800000 */
[----:B------:R-:W-:Y:S05]  /*ab00*/  @P1 BRA `(.L_x_11796) ;  /* 0x0000000400ac1947 */ /* 0x000fea0003800000 */
[----:B0-----:R-:W2:Y:S04]  /*ab10*/  LDL R3, [R1+0x64] ;  /* 0x0000640001037983 */ /* 0x001ea80000100800 */
[----:B------:R-:W2:Y:S01]  /*ab20*/  LDL.64 R4, [R1+0x48] ;  /* 0x0000480001047983 */ /* 0x000ea20000100a00 */
[----:B------:R-:W-:Y:S01]  /*ab30*/  SHF.R.U32.HI R41, RZ, 0x10, R29 ;  /* 0x00000010ff297819 */ /* 0x000fe2000001161d */
[----:B------:R-:W-:Y:S01]  /*ab40*/  HADD2.F32 R38, -RZ, R48.H1_H1 ;  /* 0x30000030ff267230 */ /* 0x000fe20000004100 */
[--C-:B------:R-:W-:Y:S01]  /*ab50*/  SHF.R.U32.HI R37, RZ, 0x10, R9.reuse ;  /* 0x00000010ff257819 */ /* 0x100fe20000011609 */
[--C-:B------:R-:W-:Y:S01]  /*ab60*/  HADD2.F32 R40, -RZ, R50.reuse.H1_H1 ;  /* 0x30000032ff287230 */ /* 0x100fe20000004100 */
[----:B------:R-:W-:Y:S01]  /*ab70*/  SHF.R.U64 R54, R8, 0x10, R9 ;  /* 0x0000001008367819 */ /* 0x000fe20000001209 */
[----:B------:R-:W-:Y:S01]  /*ab80*/  HADD2.F32 R50, -RZ, R50.H0_H0 ;  /* 0x20000032ff327230 */ /* 0x000fe20000004100 */
[--C-:B------:R-:W-:Y:S01]  /*ab90*/  SHF.R.U64 R8, R30, 0x10, R31.reuse ;  /* 0x000000101e087819 */ /* 0x100fe2000000121f */
[----:B------:R-:W-:Y:S01]  /*aba0*/  HADD2.F32 R37, -RZ, R37.H0_H0 ;  /* 0x20000025ff257230 */ /* 0x000fe20000004100 */
[----:B------:R-:W-:Y:S01]  /*abb0*/  SHF.R.U32.HI R55, RZ, 0x10, R31 ;  /* 0x00000010ff377819 */ /* 0x000fe2000001161f */
[----:B------:R-:W-:Y:S01]  /*abc0*/  HADD2.F32 R48, -RZ, R48.H0_H0 ;  /* 0x20000030ff307230 */ /* 0x000fe20000004100 */
[----:B------:R-:W-:-:S02]  /*abd0*/  SHF.R.U64 R53, R10, 0x10, R11 ;  /* 0x000000100a357819 */ /* 0x000fc4000000120b */
[----:B------:R-:W-:Y:S01]  /*abe0*/  SHF.R.U32.HI R43, RZ, 0x10, R11 ;  /* 0x00000010ff2b7819 */ /* 0x000fe2000001160b */
[----:B--2---:R-:W-:-:S05]  /*abf0*/  IMAD.IADD R3, R4, 0x1, R3 ;  /* 0x0000000104037824 */ /* 0x004fca00078e0203 */
[----:B------:R-:W-:-:S04]  /*ac00*/  SHF.R.S32.HI R4, RZ, 0x1f, R3 ;  /* 0x0000001fff047819 */ /* 0x000fc80000011403 */
[CC--:B------:R-:W-:Y:S02]  /*ac10*/  LEA.HI R5, R4.reuse, R3.reuse, RZ, 0x3 ;  /* 0x0000000304057211 */ /* 0x0c0fe400078f18ff */
[----:B------:R-:W-:Y:S02]  /*ac20*/  LEA.HI R4, R4, R3, RZ, 0x5 ;  /* 0x0000000304047211 */ /* 0x000fe400078f28ff */
[--C-:B------:R-:W-:Y:S02]  /*ac30*/  SHF.R.S32.HI R7, RZ, 0x3, R5.reuse ;  /* 0x00000003ff077819 */ /* 0x100fe40000011405 */
        /* <DEDUP_REMOVED lines=10> */
[----:B------:R-:W-:Y:S01]  /*ace0*/  LOP3.LUT R4, R72, 0x18, R3, 0xf8, !PT ;  /* 0x0000001848047812 */ /* 0x000fe200078ef803 */
[----:B------:R-:W-:Y:S02]  /*acf0*/  IMAD R3, R6, 0x2, R71 ;  /* 0x0000000206037824 */ /* 0x000fe400078e0247 */
[----:B------:R-:W-:Y:S01]  /*ad00*/  IMAD R20, R5, 0x1800, R70 ;  /* 0x0000180005147824 */ /* 0x000fe200078e0246 */
[----:B------:R-:W-:-:S02]  /*ad10*/  LOP3.LUT R21, R4, R69, RZ, 0x3c, !PT ;  /* 0x0000004504157212 */ /* 0x000fc400078e3cff */
[----:B------:R-:W0:Y:S03]  /*ad20*/  LDS.128 R4, [R3] ;  /* 0x0000000003047984 */ /* 0x000e260000000c00 */
[----:B------:R-:W-:-:S04]  /*ad30*/  IMAD.IADD R21, R20, 0x1, R21 ;  /* 0x0000000114157824 */ /* 0x000fc800078e0215 */
[----:B------:R-:W-:Y:S01]  /*ad40*/  IMAD R20, R21, 0x2, R16 ;  /* 0x0000000215147824 */ /* 0x000fe200078e0210 */
[----:B------:R-:W-:-:S04]  /*ad50*/  SHF.R.U64 R21, R28, 0x10, R29 ;  /* 0x000000101c157819 */ /* 0x000fc8000000121d */
[----:B------:R-:W1:Y:S01]  /*ad60*/  LDS.128 R24, [R20+0xda00] ;  /* 0x00da000014187984 */ /* 0x000e620000000c00 */
[----:B------:R-:W-:Y:S02]  /*ad70*/  HADD2.F32 R21, -RZ, R21.H0_H0 ;  /* 0x20000015ff157230 */ /* 0x000fe40000004100 */
[--C-:B0-----:R-:W-:Y:S02]  /*ad80*/  HADD2.F32 R9, -RZ, R5.reuse.H0_H0 ;  /* 0x20000005ff097230 */ /* 0x101fe40000004100 */
[----:B------:R-:W-:Y:S02]  /*ad90*/  HADD2.F32 R10, -RZ, R5.H1_H1 ;  /* 0x30000005ff0a7230 */ /* 0x000fe40000004100 */
[--C-:B------:R-:W-:Y:S02]  /*ada0*/  HADD2.F32 R11, -RZ, R7.reuse.H0_H0 ;  /* 0x20000007ff0b7230 */ /* 0x100fe40000004100 */
[----:B------:R-:W-:Y:S02]  /*adb0*/  HADD2.F32 R28, -RZ, R7.H1_H1 ;  /* 0x30000007ff1c7230 */ /* 0x000fe40000004100 */
[----:B------:R-:W-:-:S02]  /*adc0*/  HADD2.F32 R5, -RZ, R4.H0_H0 ;  /* 0x20000004ff057230 */ /* 0x000fc40000004100 */
[----:B------:R-:W-:Y:S02]  /*add0*/  HADD2.F32 R7, -RZ, R6.H0_H0 ;  /* 0x20000006ff077230 */ /* 0x000fe40000004100 */
        /* <DEDUP_REMOVED lines=8> */
[--C-:B------:R-:W-:Y:S02]  /*ae60*/  HADD2.F32 R42, -RZ, R49.reuse.H0_H0 ;  /* 0x20000031ff2a7230 */ /* 0x100fe40000004100 */
[----:B------:R-:W-:Y:S01]  /*ae70*/  FFMA.FTZ R52, R9, R40, R52 ;  /* 0x0000002809347223 */ /* 0x000fe20000010034 */
[----:B------:R-:W-:Y:S02]  /*ae80*/  HADD2.F32 R38, -RZ, R49.H1_H1 ;  /* 0x30000031ff267230 */ /* 0x000fe40000004100 */
[-C--:B------:R-:W-:Y:S01]  /*ae90*/  FMUL.FTZ R9, R30, R29.reuse ;  /* 0x0000001d1e097220 */ /* 0x080fe20000410000 */
[----:B------:R-:W-:Y:S01]  /*aea0*/  FFMA.FTZ R40, R10, R29, -R41 ;  /* 0x0000001d0a287223 */ /* 0x000fe20000010829 */
[----:B------:R-:W-:Y:S01]  /*aeb0*/  FMUL.FTZ R30, R31, R42 ;  /* 0x0000002a1f1e7220 */ /* 0x000fe20000410000 */
[----:B------:R-:W-:-:S02]  /*aec0*/  HADD2.F32 R36, -RZ, R27.H1_H1 ;  /* 0x3000001bff247230 */ /* 0x000fc40000004100 */
[----:B------:R-:W-:Y:S01]  /*aed0*/  FFMA.FTZ R37, R10, R37, R9 ;  /* 0x000000250a257223 */ /* 0x000fe20000010009 */
[----:B------:R-:W-:Y:S02]  /*aee0*/  HADD2.F32 R29, -RZ, R43.H0_H0 ;  /* 0x2000002bff1d7230 */ /* 0x000fe40000004100 */
[-C--:B------:R-:W-:Y:S01]  /*aef0*/  FMUL.FTZ R31, R31, R38.reuse ;  /* 0x000000261f1f7220 */ /* 0x080fe20000410000 */
[----:B------:R-:W-:Y:S02]  /*af00*/  HADD2.F32 R9, -RZ, R55.H0_H0 ;  /* 0x20000037ff097230 */ /* 0x000fe40000004100 */
[C---:B------:R-:W-:Y:S01]  /*af10*/  FFMA.FTZ R38, R11.reuse, R38, -R30 ;  /* 0x000000260b267223 */ /* 0x040fe2000001081e */
[----:B------:R-:W-:Y:S02]  /*af20*/  HADD2.F32 R25, -RZ, R24.H0_H0 ;  /* 0x20000018ff197230 */ /* 0x000fe40000004100 */
[----:B------:R-:W-:Y:S01]  /*af30*/  FFMA.FTZ R31, R11, R42, R31 ;  /* 0x0000002a0b1f7223 */ /* 0x000fe2000001001f */
[----:B------:R-:W-:-:S02]  /*af40*/  HADD2.F32 R10, -RZ, R51.H0_H0 ;  /* 0x20000033ff0a7230 */ /* 0x000fc40000004100 */
[C---:B------:R-:W-:Y:S01]  /*af50*/  FMUL.FTZ R11, R36.reuse, R29 ;  /* 0x0000001d240b7220 */ /* 0x040fe20000410000 */
[-C--:B------:R-:W-:Y:S01]  /*af60*/  FMUL.FTZ R43, R36, R9.reuse ;  /* 0x00000009242b7220 */ /* 0x080fe20000410000 */
[----:B------:R-:W-:Y:S02]  /*af70*/  HADD2.F32 R27, -RZ, R26.H0_H0 ;  /* 0x2000001aff1b7230 */ /* 0x000fe40000004100 */
[C---:B------:R-:W-:Y:S01]  /*af80*/  FMUL.FTZ R36, R25.reuse, R50 ;  /* 0x0000003219247220 */ /* 0x040fe20000410000 */
[----:B------:R-:W-:Y:S02]  /*af90*/  HADD2.F32 R30, -RZ, R51.H1_H1 ;  /* 0x30000033ff1e7230 */ /* 0x000fe40000004100 */
[-C--:B------:R-:W-:Y:S01]  /*afa0*/  FMUL.FTZ R25, R25, R10.reuse ;  /* 0x0000000a19197220 */ /* 0x080fe20000410000 */
[C---:B------:R-:W-:Y:S01]  /*afb0*/  FFMA.FTZ R41, R28.reuse, R9, -R11 ;  /* 0x000000091c297223 */ /* 0x040fe2000001080b */
[----:B------:R-:W-:Y:S01]  /*afc0*/  FFMA.FTZ R42, R28, R29, R43 ;  /* 0x0000001d1c2a7223 */ /* 0x000fe2000001002b */
[----:B------:R-:W-:Y:S01]  /*afd0*/  FFMA.FTZ R36, R5, R10, -R36 ;  /* 0x0000000a05247223 */ /* 0x000fe20000010824 */
[----:B------:R-:W-:-:S02]  /*afe0*/  HADD2.F32 R24, -RZ, R24.H1_H1 ;  /* 0x30000018ff187230 */ /* 0x000fc40000004100 */
[----:B------:R-:W-:Y:S01]  /*aff0*/  FMUL.FTZ R28, R27, R48 ;  /* 0x000000301b1c7220 */ /* 0x000fe20000410000 */
[----:B------:R-:W-:Y:S02]  /*b000*/  HADD2.F32 R26, -RZ, R26.H1_H1 ;  /* 0x3000001aff1a7230 */ /* 0x000fe40000004100 */
        /* <DEDUP_REMOVED lines=27> */
.L_x_11796:
[----:B------:R-:W-:Y:S05]  /*b1c0*/  BSYNC B1 ;  /* 0x0000000000017941 */ /* 0x000fea0003800000 */
.L_x_11795:
[----:B------:R-:W-:Y:S05]  /*b1d0*/  @P2 BRA `(.L_x_11777) ;  /* 0x0000000400ac2947 */ /* 0x000fea0003800000 */
[----:B01----:R-:W2:Y:S04]  /*b1e0*/  LDL R3, [R1+0x60] ;  /* 0x0000600001037983 */ /* 0x003ea80000100800 */
[----:B------:R-:W2:Y:S01]  /*b1f0*/  LDL.64 R4, [R1+0x48] ;  /* 0x0000480001047983 */ /* 0x000ea20000100a00 */
[----:B------:R-:W-:Y:S01]  /*b200*/  HADD2.F32 R29, -RZ, R44.H1_H1 ;  /* 0x3000002cff1d7230 */ /* 0x000fe20000004100 */
[--C-:B------:R-:W-:Y:S01]  /*b210*/  SHF.R.U32.HI R26, RZ, 0x10, R13.reuse ;  /* 0x00000010ff1a7819 */ /* 0x100fe2000001160d */
[----:B------:R-:W-:Y:S01]  /*b220*/  HADD2.F32 R27, -RZ, R46.H1_H1 ;  /* 0x3000002eff1b7230 */ /* 0x000fe20000004100 */
[----:B------:R-:W-:Y:S01]  /*b230*/  SHF.R.U64 R36, R12, 0x10, R13 ;  /* 0x000000100c247819 */ /* 0x000fe2000000120d */
[----:B------:R-:W-:Y:S01]  /*b240*/  HADD2.F32 R44, -RZ, R44.H0_H0 ;  /* 0x2000002cff2c7230 */ /* 0x000fe20000004100 */
[--C-:B------:R-:W-:Y:S01]  /*b250*/  SHF.R.U32.HI R30, RZ, 0x10, R33.reuse ;  /* 0x00000010ff1e7819 */ /* 0x100fe20000011621 */
[----:B------:R-:W-:Y:S01]  /*b260*/  HADD2.F32 R26, -RZ, R26.H0_H0 ;  /* 0x2000001aff1a7230 */ /* 0x000fe20000004100 */
[----:B------:R-:W-:Y:S01]  /*b270*/  SHF.R.U64 R38, R32, 0x10, R33 ;  /* 0x0000001020267819 */ /* 0x000fe20000001221 */
[----:B------:R-:W-:Y:S01]  /*b280*/  HADD2.F32 R46, -RZ, R46.H0_H0 ;  /* 0x2000002eff2e7230 */ /* 0x000fe20000004100 */
[----:B------:R-:W-:-:S02]  /*b290*/  SHF.R.U32.HI R32, RZ, 0x10, R15 ;  /* 0x00000010ff207819 */ /* 0x000fc4000001160f */
[--C-:B------:R-:W-:Y:S02]  /*b2a0*/  SHF.R.U64 R37, R34, 0x10, R35.reuse ;  /* 0x0000001022257819 */ /* 0x100fe40000001223 */
        /* <DEDUP_REMOVED lines=12> */
[-C--:B------:R-:W-:Y:S02]  /*b370*/  LOP3.LUT R5, R5, R69.reuse, RZ, 0x3c, !PT ;  /* 0x0000004505057212 */ /* 0x080fe400078e3cff */
        /* <DEDUP_REMOVED lines=34> */
[----:B------:R-:W-:Y:S02]  /*b5a0*/  HADD2.F32 R20, -RZ, R32.H0_H0 ;  /* 0x20000020ff147230 */ /* 0x000fe40000004100 */
[----:B------:R-:W-:Y:S01]  /*b5b0*/  FFMA.FTZ R26, R13, R26, R12 ;  /* 0x0000001a0d1a7223 */ /* 0x000fe2000001000c */
        /* <DEDUP_REMOVED lines=8> */
[C---:B------:R-:W-:Y:S01]  /*b640*/  FMUL.FTZ R24, R9.reuse, R44 ;  /* 0x0000002c09187220 */ /* 0x040fe20000410000 */
[----:B------:R-:W-:Y:S02]  /*b650*/  HADD2.F32 R14, -RZ, R45.H0_H0 ;  /* 0x2000002dff0e7230 */ /* 0x000fe40000004100 */
[----:B------:R-:W-:Y:S01]  /*b660*/  FMUL.FTZ R9, R9, R46 ;  /* 0x0000002e09097220 */ /* 0x000fe20000410000 */
[----:B------:R-:W-:-:S02]  /*b670*/  HADD2.F32 R12, -RZ, R47.H0_H0 ;  /* 0x2000002fff0c7230 */ /* 0x000fc40000004100 */
[----:B------:R-:W-:Y:S01]  /*b680*/  FFMA.FTZ R34, R15, R20, R30 ;  /* 0x000000140f227223 */ /* 0x000fe2000001001e */
[----:B------:R-:W-:Y:S02]  /*b690*/  HADD2.F32 R8, -RZ, R8.H1_H1 ;  /* 0x30000008ff087230 */ /* 0x000fe40000004100 */
[C---:B------:R-:W-:Y:S01]  /*b6a0*/  FMUL.FTZ R20, R11.reuse, R14 ;  /* 0x0000000e0b147220 */ /* 0x040fe20000410000 */
[----:B------:R-:W-:Y:S02]  /*b6b0*/  HADD2.F32 R10, -RZ, R10.H1_H1 ;  /* 0x3000000aff0a7230 */ /* 0x000fe40000004100 */
[----:B------:R-:W-:Y:S01]  /*b6c0*/  FMUL.FTZ R30, R11, R12 ;  /* 0x0000000c0b1e7220 */ /* 0x000fe20000410000 */
[C---:B------:R-:W-:Y:S01]  /*b6d0*/  FFMA.FTZ R24, R5.reuse, R46, -R24 ;  /* 0x0000002e05187223 */ /* 0x040fe20000010818 */
[----:B------:R-:W-:Y:S01]  /*b6e0*/  FFMA.FTZ R44, R5, R44, R9 ;  /* 0x0000002c052c7223 */ /* 0x000fe20000010009 */
        /* <DEDUP_REMOVED lines=26> */
.L_x_11777:
[----:B------:R-:W-:Y:S05]  /*b890*/  BSYNC B0 ;  /* 0x0000000000007941 */ /* 0x000fea0003800000 */
.L_x_11770:
        /* <DEDUP_REMOVED lines=8> */
.L_x_11768:
[----:B0--3--:R-:W3:Y:S02]  /*b920*/  LDL R0, [R1+0x44] ;  /* 0x0000440001007983 */ /* 0x009ee40000100800 */
[----:B---3--:R-:W-:-:S13]  /*b930*/  ISETP.NE.AND P1, PT, R0, 0x3, PT ;  /* 0x000000030000780c */ /* 0x008fda0003f25270 */
[----:B------:R-:W-:Y:S05]  /*b940*/  @!P1 BRA `(.L_x_11797) ;  /* 0x0000000000049947 */ /* 0x000fea0003800000 */
[----:B------:R-:W-:Y:S01]  /*b950*/  BPT.TRAP 0x1 ;  /* 0x000000040000795c */ /* 0x000fe20000300000 */
.L_x_11797:
[----:B-12-4-:R-:W2:Y:S01]  /*b960*/  LDL R3, [R1+0x38] ;  /* 0x0000380001037983 */ /* 0x016ea20000100800 */
[----:B------:R-:W-:Y:S01]  /*b970*/  IMAD R0, R19, 0x8, R16 ;  /* 0x0000000813007824 */ /* 0x000fe200078e0210 */
[----:B--2---:R-:W-:-:S04]  /*b980*/  SHF.L.U32 R3, R3, 0x1f, RZ ;  /* 0x0000001f03037819 */ /* 0x004fc800000006ff */
[----:B------:R0:W1:Y:S01]  /*b990*/  SYNCS.PHASECHK.TRANS64.TRYWAIT P2, [R0+URZ+0x31c30], R3 ;  /* 0x031c3003000075a7 */ /* 0x000062000804017f */
[----:B------:R-:W-:Y:S05]  /*b9a0*/  @!P1 BRA `(.L_x_11798) ;  /* 0x0000000000049947 */ /* 0x000fea0003800000 */
[----:B------:R-:W-:Y:S01]  /*b9b0*/  BPT.TRAP 0x1 ;  /* 0x000000040000795c */ /* 0x000fe20000300000 */
.L_x_11798:
[----:B------:R-:W2:Y:S02]  /*b9c0*/  S2R R4, SR_TID.X ;  /* 0x0000000000047919 */ /* 0x000ea40000002100 */
[----:B--2---:R-:W-:-:S04]  /*b9d0*/  LOP3.LUT R4, R4, 0x7f, RZ, 0xc0, !PT ;  /* 0x0000007f04047812 */ /* 0x004fc800078ec0ff */
[----:B------:R-:W-:Y:S01]  /*b9e0*/  ISETP.NE.AND P0, PT, R4, RZ, PT ;  /* 0x000000ff0400720c */ /* 0x000fe20003f05270 */
[----:B-1----:R-:W-:-:S12]  /*b9f0*/  @P2 BRA `(.L_x_11799) ;  /* 0x0000000000082947 */ /* 0x002fd80003800000 */
[----:B------:R-:W1:Y:S02]  /*ba00*/  SYNCS.PHASECHK.TRANS64.TRYWAIT P2, [R0+URZ+0x31c30], R3 ;  /* 0x031c3003000075a7 */ /* 0x000e64000804017f */
[----:B-1----:R-:W-:Y:S05]  /*ba10*/  @!P2 BRA `(.L_x_11800) ;  /* 0x000001c4002ca947 */ /* 0x002fea0003800000 */
.L_x_11799:
[----:B------:R-:W-:Y:S05]  /*ba20*/  WARPSYNC.ALL ;  /* 0x0000000000007948 */ /* 0x000fea0003800000 */
[----:B------:R-:W-:Y:S02]  /*ba30*/  VIADD R4, R16, 0x16a00 ;  /* 0x00016a0010047836 */ /* 0x000fe40000000000 */
[----:B01----:R-:W-:Y:S02]  /*ba40*/  IMAD R3, R2, 0x1000, R16 ;  /* 0x0000100002037824 */ /* 0x003fe400078e0210 */
[----:B------:R-:W-:Y:S01]  /*ba50*/  IMAD.MOV.U32 R15, RZ, RZ, -0x7fffffe0 ;  /* 0x80000020ff0f7424 */ /* 0x000fe200078e00ff */
[----:B------:R-:W-:Y:S01]  /*ba60*/  SHF.R.U32.HI R2, RZ, 0x4, R4 ;  /* 0x00000004ff027819 */ /* 0x000fe20000011604 */
[----:B------:R-:W-:-:S02]  /*ba70*/  VIADD R3, R3, 0xda00 ;  /* 0x0000da0003037836 */ /* 0x000fc40000000000 */
[----:B------:R-:W-:Y:S01]  /*ba80*/  IMAD.MOV.U32 R9, RZ, RZ, -0x7fffffe0 ;  /* 0x80000020ff097424 */ /* 0x000fe200078e00ff */
[----:B------:R-:W-:Y:S01]  /*ba90*/  LOP3.LUT R2, R2, 0x3fff, RZ, 0xc0, !PT ;  /* 0x00003fff02027812 */ /* 0x000fe200078ec0ff */
[----:B------:R-:W-:Y:S01]  /*baa0*/  WARPGROUP.ARRIVE ;  /* 0x00000000000079c5 */ /* 0x000fe20000000000 */
[----:B------:R-:W-:Y:S01]  /*bab0*/  SHF.R.U32.HI R3, RZ, 0x4, R3 ;  /* 0x00000004ff037819 */ /* 0x000fe20000011603 */
[----:B------:R-:W-:Y:S01]  /*bac0*/  IMAD.MOV.U32 R5, RZ, RZ, -0x7fffffe0 ;  /* 0x80000020ff057424 */ /* 0x000fe200078e00ff */
[----:B------:R-:W-:Y:S01]  /*bad0*/  LOP3.LUT R6, R2, 0x10000, RZ, 0xfc, !PT ;  /* 0x0001000002067812 */ /* 0x000fe200078efcff */
[----:B------:R-:W-:Y:S01]  /*bae0*/  IMAD.MOV.U32 R7, RZ, RZ, -0x7fffffe0 ;  /* 0x80000020ff077424 */ /* 0x000fe200078e00ff */
[----:B------:R-:W-:Y:S01]  /*baf0*/  LOP3.LUT R3, R3, 0x3fff, RZ, 0xc0, !PT ;  /* 0x00003fff03037812 */ /* 0x000fe200078ec0ff */
[----:B------:R-:W-:Y:S01]  /*bb00*/  IMAD.MOV.U32 R11, RZ, RZ, -0x7fffffe0 ;  /* 0x80000020ff0b7424 */ /* 0x000fe200078e00ff */
[----:B------:R-:W0:Y:S01]  /*bb10*/  LDC R100, c[0x0][0x448] ;  /* 0x00011200ff647b82 */ /* 0x000e220000000800 */
[----:B------:R-:W-:Y:S01]  /*bb20*/  IMAD R14, R19, 0x6c0, R6 ;  /* 0x000006c0130e7824 */ /* 0x000fe200078e0206 */
[----:B------:R-:W-:Y:S01]  /*bb30*/  LOP3.LUT R8, R3, 0x10000, RZ, 0xfc, !PT ;  /* 0x0001000003087812 */ /* 0x000fe200078efcff */
[----:B------:R1:W-:Y:S01]  /*bb40*/  STL [R1+0x68], R6 ;  /* 0x0000680601007387 */ /* 0x0003e20000100800 */
[----:B------:R-:W-:Y:S01]  /*bb50*/  R2UR UR7, R15 ;  /* 0x000000000f0772ca */ /* 0x000fe200000e0000 */
[----:B------:R-:W-:Y:S01]  /*bb60*/  IMAD.MOV.U32 R13, RZ, RZ, -0x7fffffe0 ;  /* 0x80000020ff0d7424 */ /* 0x000fe200078e00ff */
[----:B------:R-:W-:Y:S01]  /*bb70*/  R2UR UR6, R14 ;  /* 0x000000000e0672ca */ /* 0x000fe200000e0000 */
[----:B------:R-:W-:Y:S01]  /*bb80*/  IMAD.MOV.U32 R21, RZ, RZ, -0x7fffffe0 ;  /* 0x80000020ff157424 */ /* 0x000fe200078e00ff */
[----:B------:R-:W-:Y:S01]  /*bb90*/  R2UR UR4, R8 ;  /* 0x00000000080472ca */ /* 0x000fe200000e0000 */
[----:B------:R-:W-:Y:S01]  /*bba0*/  IMAD.MOV.U32 R99, RZ, RZ, -0x7fffffe0 ;  /* 0x80000020ff637424 */ /* 0x000fe200078e00ff */
[----:B------:R-:W-:Y:S01]  /*bbb0*/  R2UR UR5, R9 ;  /* 0x00000000090572ca */ /* 0x000fe200000e0000 */
[----:B------:R-:W-:Y:S01]  /*bbc0*/  VIADD R2, R14, 0x40 ;  /* 0x000000400e027836 */ /* 0x000fe20000000000 */
[----:B------:R-:W-:Y:S01]  /*bbd0*/  LOP3.LUT R22, R22, 0xfffffffe, RZ, 0xc0, !PT ;  /* 0xfffffffe16167812 */ /* 0x000fe200078ec0ff */
[----:B------:R-:W-:Y:S01]  /*bbe0*/  IMAD.MOV.U32 R3, RZ, RZ, -0x7fffffe0 ;  /* 0x80000020ff037424 */ /* 0x000fe200078e00ff */
[----:B------:R-:W-:Y:S01]  /*bbf0*/  ULDC UR61, c[0x0][0x9d8] ;  /* 0x00027600003d7ab9 */ /* 0x000fe20000000800 */
[----:B------:R-:W-:Y:S01]  /*bc00*/  VIADD R4, R14, 0x80 ;  /* 0x000000800e047836 */ /* 0x000fe20000000000 */
[----:B------:R-:W-:Y:S01]  /*bc10*/  R2UR UR11, R5 ;  /* 0x00000000050b72ca */ /* 0x000fe200000e0000 */
[----:B------:R-:W-:Y:S01]  /*bc20*/  ULDC UR60, c[0x0][0x9d8] ;  /* 0x00027600003c7ab9 */ /* 0x000fe20000000800 */
[----:B------:R-:W-:-:S02]  /*bc30*/  R2UR UR8, R8 ;  /* 0x00000000080872ca */ /* 0x000fc400000e0000 */
[C---:B------:R-:W-:Y:S02]  /*bc40*/  R2UR UR9, R9.reuse ;  /* 0x00000000090972ca */ /* 0x040fe400000e0000 */
[----:B------:R-:W-:Y:S01]  /*bc50*/  R2UR UR12, R8 ;  /* 0x00000000080c72ca */ /* 0x000fe200000e0000 */
[----:B------:R-:W-:Y:S01]  /*bc60*/  HGMMA.64x16x16.F32 R88, gdesc[UR4], RZ, !UPT, gsb0 ;  /* 0x00200000045879f0 */ /* 0x000fe2000c0008ff */
[----:B------:R-:W-:Y:S02]  /*bc70*/  R2UR UR6, R2 ;  /* 0x00000000020672ca */ /* 0x000fe400000e0000 */
[----:B------:R-:W-:Y:S01]  /*bc80*/  R2UR UR13, R9 ;  /* 0x00000000090d72ca */ /* 0x000fe200000e0000 */
[----:B-1----:R-:W-:Y:S01]  /*bc90*/  VIADD R6, R14, 0x100 ;  /* 0x000001000e067836 */ /* 0x002fe20000000000 */
[----:B------:R-:W-:Y:S02]  /*bca0*/  R2UR UR7, R3 ;  /* 0x00000000030772ca */ /* 0x000fe400000e0000 */
[----:B------:R-:W-:-:S02]  /*bcb0*/  R2UR UR19, R7 ;  /* 0x00000000071372ca */ /* 0x000fc400000e0000 */
[C---:B------:R-:W-:Y:S02]  /*bcc0*/  R2UR UR17, R9.reuse ;  /* 0x00000000091172ca */ /* 0x040fe400000e0000 */
[C---:B------:R-:W-:Y:S02]  /*bcd0*/  R2UR UR21, R9.reuse ;  /* 0x00000000091572ca */ /* 0x040fe400000e0000 */
[C---:B------:R-:W-:Y:S02]  /*bce0*/  R2UR UR25, R9.reuse ;  /* 0x00000000091972ca */ /* 0x040fe400000e0000 */
[C---:B------:R-:W-:Y:S02]  /*bcf0*/  R2UR UR29, R9.reuse ;  /* 0x00000000091d72ca */ /* 0x040fe400000e0000 */
[C---:B------:R-:W-:Y:S01]  /*bd00*/  R2UR UR33, R9.reuse ;  /* 0x00000000092172ca */ /* 0x040fe200000e0000 */
[----:B------:R-:W-:Y:S01]  /*bd10*/  VIADD R10, R14, 0x102 ;  /* 0x000001020e0a7836 */ /* 0x000fe20000000000 */
[C---:B------:R-:W-:Y:S01]  /*bd20*/  R2UR UR4, R8.reuse ;  /* 0x00000000080472ca */ /* 0x040fe200000e0000 */
[----:B------:R-:W-:Y:S01]  /*bd30*/  VIADD R12, R8, 0x300 ;  /* 0x00000300080c7836 */ /* 0x000fe20000000000 */
[----:B------:R-:W-:Y:S01]  /*bd40*/  R2UR UR5, R9 ;  /* 0x00000000090572ca */ /* 0x000fe200000e0000 */
[----:B------:R-:W-:Y:S01]  /*bd50*/  VIADD R20, R14, 0x342 ;  /* 0x000003420e147836 */ /* 0x000fe20000000000 */
[----:B------:R-:W-:Y:S01]  /*bd60*/  R2UR UR16, R8 ;  /* 0x00000000081072ca */ /* 0x000fe200000e0000 */
[----:B------:R-:W-:Y:S01]  /*bd70*/  VIADD R98, R14, 0x5c0 ;  /* 0x000005c00e627836 */ /* 0x000fe20000000000 */
[C---:B------:R-:W-:Y:S01]  /*bd80*/  R2UR UR20, R8.reuse ;  /* 0x00000000081472ca */ /* 0x040fe200000e0000 */
[----:B------:R-:W2:Y:S01]  /*bd90*/  LDL R101, [R1+0x8c] ;  /* 0x00008c0001657983 */ /* 0x000ea20000100800 */
[----:B------:R-:W-:-:S02]  /*bda0*/  R2UR UR24, R8 ;  /* 0x00000000081872ca */ /* 0x000fc400000e0000 */
[----:B------:R-:W-:Y:S01]  /*bdb0*/  R2UR UR28, R8 ;  /* 0x00000000081c72ca */ /* 0x000fe200000e0000 */
[----:B------:R-:W2:Y:S01]  /*bdc0*/  LDL R108, [R1+0x80] ;  /* 0x00008000016c7983 */ /* 0x000ea20000100800 */
        /* <DEDUP_REMOVED lines=21> */
[----:B------:R-:W-:-:S02]  /*bf20*/  WARPGROUP.DEPBAR.LE gsb0, 0x0 ;  /* 0x00008000000079c5 */ /* 0x000fc40000010000 */
[----:B------:R-:W-:Y:S01]  /*bf30*/  WARPGROUP.ARRIVE ;  /* 0x00000000000079c5 */ /* 0x000fe20000000000 */
[----:B------:R-:W-:Y:S01]  /*bf40*/  R2UR UR34, R6 ;  /* 0x00000000062272ca */ /* 0x000fe200000e0000 */
[----:B------:R-:W-:Y:S01]  /*bf50*/  VIADD R2, R14, 0x2 ;  /* 0x000000020e027836 */ /* 0x000fe20000000000 */
[----:B------:R-:W-:Y:S01]  /*bf60*/  R2UR UR35, R7 ;  /* 0x00000000072372ca */ /* 0x000fe200000e0000 */
[----:B------:R-:W-:Y:S01]  /*bf70*/  IMAD.MOV.U32 R3, RZ, RZ, -0x7fffffe0 ;  /* 0x80000020ff037424 */ /* 0x000fe200078e00ff */
[----:B0-----:R-:W-:Y:S01]  /*bf80*/  ISETP.NE.AND P5, PT, R100, 0x1, PT ;  /* 0x000000016400780c */ /* 0x001fe20003fa5270 */
[----:B------:R-:W-:Y:S01]  /*bf90*/  HGMMA.64x16x16.F32 R80, gdesc[UR4], RZ, !UPT, gsb0 ;  /* 0x00200000045079f0 */ /* 0x000fe2000c0008ff */
        /* <DEDUP_REMOVED lines=16> */
[----:B------:R-:W3:Y:S04]  /*c0a0*/  LDL R106, [R1+0x3c] ;  /* 0x00003c00016a7983 */ /* 0x000ee80000100800 */
[----:B------:R-:W4:Y:S04]  /*c0b0*/  LDL R100, [R1+0x7c] ;  /* 0x00007c0001647983 */ /* 0x000f280000100800 */
[----:B-----5:R-:W4:Y:S01]  /*c0c0*/  LDL R107, [R1+0x28] ;  /* 0x00002800016b7983 */ /* 0x020f220000100800 */
[----:B------:R-:W-:-:S02]  /*c0d0*/  WARPGROUP.DEPBAR.LE gsb0, 0x0 ;  /* 0x00008000000079c5 */ /* 0x000fc40000010000 */
[----:B------:R-:W-:-:S06]  /*c0e0*/  WARPGROUP.ARRIVE ;  /* 0x00000000000079c5 */ /* 0x000fcc0000000000 */
[----:B------:R-:W-:Y:S01]  /*c0f0*/  HGMMA.64x16x16.F32 R72, gdesc[UR8], RZ, !UPT, gsb0 ;  /* 0x00200000084879f0 */ /* 0x000fe2000c0008ff */
[----:B------:R-:W-:Y:S01]  /*c100*/  R2UR UR10, R2 ;  /* 0x00000000020a72ca */ /* 0x000fe200000e0000 */
[----:B------:R-:W-:Y:S01]  /*c110*/  VIADD R2, R14, 0x142 ;  /* 0x000001420e027836 */ /* 0x000fe20000000000 */
[----:B------:R-:W-:Y:S01]  /*c120*/  R2UR UR11, R3 ;  /* 0x00000000030b72ca */ /* 0x000fe200000e0000 */
[----:B------:R-:W-:Y:S01]  /*c130*/  IMAD.MOV.U32 R3, RZ, RZ, -0x7fffffe0 ;  /* 0x80000020ff037424 */ /* 0x000fe200078e00ff */
        /* <DEDUP_REMOVED lines=58> */
[----:B------:R-:W-:Y:S01]  /*c4e0*/  HGMMA.64x16x16.F32 R88, gdesc[UR36], R88, gsb0 ;  /* 0x00200000245879f0 */ /* 0x000fe20008000858 */
        /* <DEDUP_REMOVED lines=165> */
[----:B------:R-:W-:-:S03]  /*cf40*/  IMAD.MOV.U32 R5, RZ, RZ, -0x7fffffe0 ;  /* 0x80000020ff057424 */ /* 0x000fc600078e00ff */
        /* <DEDUP_REMOVED lines=80> */
[----:B------:R-:W0:Y:S01]  /*d450*/  @P5 LDC R99, c[0x0][0x44c] ;  /* 0x00011300ff635b82 */ /* 0x000e220000000800 */
        /* <DEDUP_REMOVED lines=43> */
[----:B------:R-:W-:Y:S01]  /*d710*/  ULDC UR4, c[0x0][0x9d8] ;  /* 0x0002760000047ab9 */ /* 0x000fe20000000800 */
[----:B------:R-:W-:Y:S01]  /*d720*/  R2UR UR12, R2 ;  /* 0x00000000020c72ca */ /* 0x000fe200000e0000 */
        /* <DEDUP_REMOVED lines=9> */
[----:B------:R-:W-:Y:S01]  /*d7c0*/  MUFU.TANH R97, R97 ;  /* 0x0000006100617308 */ /* 0x000fe20000002400 */
[----:B------:R-:W-:-:S07]  /*d7d0*/  ULDC UR5, c[0x0][0x988] ;  /* 0x0002620000057ab9 */ /* 0x000fce0000000800 */
[----:B------:R-:W1:Y:S08]  /*d7e0*/  MUFU.TANH R88, R88 ;  /* 0x0000005800587308 */ /* 0x000e700000002400 */
[----:B------:R-:W1:Y:S08]  /*d7f0*/  MUFU.TANH R90, R90 ;  /* 0x0000005a005a7308 */ /* 0x000e700000002400 */
[----:B------:R-:W1:Y:S08]  /*d800*/  MUFU.TANH R92, R92 ;  /* 0x0000005c005c7308 */ /* 0x000e700000002400 */
        /* <DEDUP_REMOVED lines=10> */
[----:B------:R-:W-:Y:S01]  /*d8b0*/  VIADD R20, R14, 0x582 ;  /* 0x000005820e147836 */ /* 0x000fe20000000000 */
[----:B------:R-:W-:Y:S01]  /*d8c0*/  R2UR UR11, R21 ;  /* 0x00000000150b72ca */ /* 0x000fe200000e0000 */
[----:B------:R-:W-:Y:S01]  /*d8d0*/  IMAD.MOV.U32 R21, RZ, RZ, -0x7fffffe0 ;  /* 0x80000020ff157424 */ /* 0x000fe200078e00ff */
[----:B------:R-:W-:Y:S01]  /*d8e0*/  R2UR UR8, R2 ;  /* 0x00000000020872ca */ /* 0x000fe200000e0000 */
[----:B------:R-:W-:Y:S01]  /*d8f0*/  FMUL.FTZ R86, R87, UR4 ;  /* 0x0000000457567c20 */ /* 0x000fe20008410000 */
[----:B------:R-:W-:Y:S01]  /*d900*/  R2UR UR9, R3 ;  /* 0x00000000030972ca */ /* 0x000fe200000e0000 */
[----:B------:R-:W-:Y:S01]  /*d910*/  FMUL.FTZ R80, R80, UR4 ;  /* 0x0000000450507c20 */ /* 0x000fe20008410000 */
[----:B------:R-:W-:Y:S01]  /*d920*/  MUFU.TANH R94, R94 ;  /* 0x0000005e005e7308 */ /* 0x000fe20000002400 */
[----:B------:R-:W-:-:S07]  /*d930*/  FMUL.FTZ R85, R85, UR4 ;  /* 0x0000000455557c20 */ /* 0x000fce0008410000 */
[----:B------:R-:W1:Y:S08]  /*d940*/  MUFU.TANH R80, R80 ;  /* 0x0000005000507308 */ /* 0x000e700000002400 */
[----:B------:R-:W1:Y:S08]  /*d950*/  MUFU.TANH R83, R83 ;  /* 0x0000005300537308 */ /* 0x000e700000002400 */
[----:B------:R-:W1:Y:S08]  /*d960*/  MUFU.TANH R85, R85 ;  /* 0x0000005500557308 */ /* 0x000e700000002400 */
        /* <DEDUP_REMOVED lines=13> */
[----:B------:R-:W-:Y:S01]  /*da40*/  FMUL.FTZ R78, R79, UR4 ;  /* 0x000000044f4e7c20 */ /* 0x000fe20008410000 */
[----:B------:R-:W-:Y:S01]  /*da50*/  R2UR UR8, R2 ;  /* 0x00000000020872ca */ /* 0x000fe200000e0000 */
[----:B------:R-:W-:Y:S01]  /*da60*/  FMUL.FTZ R72, R72, UR4 ;  /* 0x0000000448487c20 */ /* 0x000fe20008410000 */
[----:B------:R-:W-:Y:S01]  /*da70*/  R2UR UR9, R3 ;  /* 0x00000000030972ca */ /* 0x000fe200000e0000 */
[----:B------:R-:W-:Y:S01]  /*da80*/  MUFU.TANH R87, R87 ;  /* 0x0000005700577308 */ /* 0x000fe20000002400 */
[----:B------:R-:W-:-:S07]  /*da90*/  FMUL.FTZ R77, R77, UR4 ;  /* 0x000000044d4d7c20 */ /* 0x000fce0008410000 */
[----:B------:R-:W-:Y:S08]  /*daa0*/  MUFU.TANH R75, R75 ;  /* 0x0000004b004b7308 */ /* 0x000ff00000002400 */
[----:B------:R-:W-:Y:S08]  /*dab0*/  MUFU.TANH R93, R93 ;  /* 0x0000005d005d7308 */ /* 0x000ff00000002400 */
[----:B------:R-:W-:Y:S08]  /*dac0*/  MUFU.TANH R81, R81 ;  /* 0x0000005100517308 */ /* 0x000ff00000002400 */
[----:B------:R-:W-:Y:S08]  /*dad0*/  MUFU.TANH R82, R82 ;  /* 0x0000005200527308 */ /* 0x000ff00000002400 */
[----:B------:R-:W-:Y:S01]  /*dae0*/  MUFU.TANH R84, R84 ;  /* 0x0000005400547308 */ /* 0x000fe20000002400 */
[----:B------:R-:W-:-:S02]  /*daf0*/  WARPGROUP.DEPBAR.LE gsb0, 0x0 ;  /* 0x00008000000079c5 */ /* 0x000fc40000010000 */
[----:B------:R-:W-:Y:S01]  /*db00*/  WARPGROUP.ARRIVE ;  /* 0x00000000000079c5 */ /* 0x000fe20000000000 */
[----:B------:R-:W-:Y:S02]  /*db10*/  IMAD.MOV.U32 R21, RZ, RZ, -0x7fffffe0 ;  /* 0x80000020ff157424 */ /* 0x000fe400078e00ff */
[----:B------:R-:W-:Y:S01]  /*db20*/  FMUL.FTZ R79, R65, UR4 ;  /* 0x00000004414f7c20 */ /* 0x000fe20008410000 */
[----:B------:R-:W-:Y:S01]  /*db30*/  FMUL.FTZ R65, R66, UR4 ;  /* 0x0000000442417c20 */ /* 0x000fe20008410000 */
[----:B------:R-:W-:Y:S01]  /*db40*/  FMUL.FTZ R66, R67, UR4 ;  /* 0x0000000443427c20 */ /* 0x000fe20008410000 */
[----:B------:R-:W-:Y:S01]  /*db50*/  FMUL.FTZ R67, R68, UR4 ;  /* 0x0000000444437c20 */ /* 0x000fe20008410000 */
[----:B------:R-:W-:Y:S01]  /*db60*/  HGMMA.64x16x16.F32 R56, gdesc[UR8], R56, gsb0 ;  /* 0x00200000083879f0 */ /* 0x000fe20008000838 */
[----:B------:R-:W-:Y:S01]  /*db70*/  R2UR UR10, R20 ;  /* 0x00000000140a72ca */ /* 0x000fe200000e0000 */
[----:B------:R-:W-:Y:S01]  /*db80*/  FMUL.FTZ R68, R69, UR4 ;  /* 0x0000000445447c20 */ /* 0x000fe20008410000 */
[----:B------:R-:W-:Y:S01]  /*db90*/  R2UR UR11, R21 ;  /* 0x00000000150b72ca */ /* 0x000fe200000e0000 */
[----:B------:R-:W1:Y:S01]  /*dba0*/  MUFU.TANH R72, R72 ;  /* 0x0000004800487308 */ /* 0x000e620000002400 */
[----:B------:R-:W-:Y:S01]  /*dbb0*/  R2UR UR8, R2 ;  /* 0x00000000020872ca */ /* 0x000fe200000e0000 */
[----:B------:R-:W3:Y:S01]  /*dbc0*/  @P5 LDC R21, c[0x0][0x450] ;  /* 0x00011400ff155b82 */ /* 0x000ee20000000800 */
[----:B------:R-:W-:Y:S01]  /*dbd0*/  R2UR UR9, R3 ;  /* 0x00000000030972ca */ /* 0x000fe200000e0000 */
[----:B------:R-:W-:Y:S01]  /*dbe0*/  FMUL.FTZ R69, R70, UR4 ;  /* 0x0000000446457c20 */ /* 0x000fe20008410000 */
[----:B------:R-:W-:Y:S01]  /*dbf0*/  FMUL.FTZ R70, R71, UR4 ;  /* 0x0000000447467c20 */ /* 0x000fe20008410000 */
[----:B------:R-:W-:-:S02]  /*dc00*/  FMUL.FTZ R64, R64, UR4 ;  /* 0x0000000440407c20 */ /* 0x000fc40008410000 */
[----:B------:R-:W1:Y:S08]  /*dc10*/  MUFU.TANH R77, R77 ;  /* 0x0000004d004d7308 */ /* 0x000e700000002400 */
[----:B------:R-:W-:Y:S08]  /*dc20*/  MUFU.TANH R79, R79 ;  /* 0x0000004f004f7308 */ /* 0x000ff00000002400 */
[----:B------:R-:W-:Y:S08]  /*dc30*/  MUFU.TANH R67, R67 ;  /* 0x0000004300437308 */ /* 0x000ff00000002400 */
[----:B------:R-:W-:Y:S08]  /*dc40*/  MUFU.TANH R86, R86 ;  /* 0x0000005600567308 */ /* 0x000ff00000002400 */
[----:B------:R-:W-:Y:S01]  /*dc50*/  MUFU.TANH R73, R73 ;  /* 0x0000004900497308 */ /* 0x000fe20000002400 */
[----:B------:R-:W-:-:S02]  /*dc60*/  WARPGROUP.DEPBAR.LE gsb0, 0x0 ;  /* 0x00008000000079c5 */ /* 0x000fc40000010000 */
[----:B------:R-:W-:Y:S01]  /*dc70*/  WARPGROUP.ARRIVE ;  /* 0x00000000000079c5 */ /* 0x000fe20000000000 */
[----:B------:R-:W-:-:S04]  /*dc80*/  VIADD R20, R14, 0x602 ;  /* 0x000006020e147836 */ /* 0x000fc80000000000 */
[----:B------:R-:W1:Y:S01]  /*dc90*/  MUFU.TANH R64, R64 ;  /* 0x0000004000407308 */ /* 0x000e620000002400 */
[----:B------:R-:W-:Y:S01]  /*dca0*/  HGMMA.64x16x16.F32 R48, gdesc[UR8], R48, gsb0 ;  /* 0x00200000083079f0 */ /* 0x000fe20008000830 */
[----:B------:R-:W-:Y:S01]  /*dcb0*/  FMUL.FTZ R71, R56, UR4 ;  /* 0x0000000438477c20 */ /* 0x000fe20008410000 */
[----:B--2---:R-:W-:-:S05]  /*dcc0*/  IMAD.IADD R56, R101, 0x1, R108 ;  /* 0x0000000165387824 */ /* 0x004fca00078e026c */
[----:B------:R-:W2:Y:S01]  /*dcd0*/  MUFU.TANH R68, R68 ;  /* 0x0000004400447308 */ /* 0x000ea20000002400 */
[----:B0-----:R-:W-:-:S05]  /*dce0*/  @P5 IMAD.HI.U32 R98, R56, R99, RZ ;  /* 0x0000006338625227 */ /* 0x001fca00078e00ff */
[----:B---3--:R-:W-:Y:S01]  /*dcf0*/  @P5 SHF.R.U32.HI R56, RZ, R21, R98 ;  /* 0x00000015ff385219 */ /* 0x008fe20000011662 */
[----:B------:R-:W-:Y:S01]  /*dd00*/  IMAD.MOV.U32 R21, RZ, RZ, -0x7fffffe0 ;  /* 0x80000020ff157424 */ /* 0x000fe200078e00ff */
[----:B------:R-:W-:Y:S01]  /*dd10*/  R2UR UR10, R20 ;  /* 0x00000000140a72ca */ /* 0x000fe200000e0000 */
[----:B------:R-:W-:Y:S01]  /*dd20*/  MUFU.TANH R74, R74 ;  /* 0x0000004a004a7308 */ /* 0x000fe20000002400 */
[----:B------:R-:W-:Y:S02]  /*dd30*/  R2UR UR8, R2 ;  /* 0x00000000020872ca */ /* 0x000fe400000e0000 */
[----:B------:R-:W-:Y:S02]  /*dd40*/  R2UR UR11, R21 ;  /* 0x00000000150b72ca */ /* 0x000fe400000e0000 */
[----:B------:R-:W-:-:S03]  /*dd50*/  R2UR UR9, R3 ;  /* 0x00000000030972ca */ /* 0x000fc600000e0000 */
[----:B------:R-:W-:Y:S08]  /*dd60*/  MUFU.TANH R76, R76 ;  /* 0x0000004c004c7308 */ /* 0x000ff00000002400 */
[----:B------:R-:W-:Y:S08]  /*dd70*/  MUFU.TANH R78, R78 ;  /* 0x0000004e004e7308 */ /* 0x000ff00000002400 */
[----:B------:R-:W-:Y:S08]  /*dd80*/  MUFU.TANH R65, R65 ;  /* 0x0000004100417308 */ /* 0x000ff00000002400 */
[----:B------:R-:W-:Y:S01]  /*dd90*/  MUFU.TANH R66, R66 ;  /* 0x0000004200427308 */ /* 0x000fe20000002400 */
[----:B------:R-:W-:-:S02]  /*dda0*/  WARPGROUP.DEPBAR.LE gsb0, 0x0 ;  /* 0x00008000000079c5 */ /* 0x000fc40000010000 */
[----:B------:R-:W-:-:S06]  /*ddb0*/  WARPGROUP.ARRIVE ;  /* 0x00000000000079c5 */ /* 0x000fcc0000000000 */
[----:B------:R-:W-:Y:S01]  /*ddc0*/  HGMMA.64x16x16.F32 R40, gdesc[UR8], R40, gsb0 ;  /* 0x00200000082879f0 */ /* 0x000fe20008000828 */
[----:B------:R-:W-:Y:S02]  /*ddd0*/  VIADD R20, R14, 0x642 ;  /* 0x000006420e147836 */ /* 0x000fe40000000000 */
[----:B------:R-:W-:Y:S01]  /*dde0*/  IMAD.MOV.U32 R21, RZ, RZ, -0x7fffffe0 ;  /* 0x80000020ff157424 */ /* 0x000fe200078e00ff */
[----:B------:R-:W0:Y:S02]  /*ddf0*/  SHFL.IDX PT, R99, R56, RZ, 0x1c1f ;  /* 0x001c1fff38637589 */ /* 0x000e2400000e0000 */
[----:B------:R-:W-:Y:S02]  /*de00*/  R2UR UR14, R20 ;  /* 0x00000000140e72ca */ /* 0x000fe400000e0000 */
[----:B------:R-:W-:Y:S01]  /*de10*/  R2UR UR15, R21 ;  /* 0x00000000150f72ca */ /* 0x000fe200000e0000 */
[----:B------:R-:W-:Y:S01]  /*de20*/  FMUL.FTZ R95, R57, UR4 ;  /* 0x00000004395f7c20 */ /* 0x000fe20008410000 */
[----:B------:R-:W-:Y:S01]  /*de30*/  FMUL.FTZ R57, R58, UR4 ;  /* 0x000000043a397c20 */ /* 0x000fe20008410000 */
[----:B------:R-:W-:Y:S01]  /*de40*/  FMUL.FTZ R58, R59, UR4 ;  /* 0x000000043b3a7c20 */ /* 0x000fe20008410000 */
[----:B------:R-:W-:-:S02]  /*de50*/  IMAD R20, R96, -0x90, RZ ;  /* 0xffffff7060147824 */ /* 0x000fc400078e02ff */
[----:B------:R-:W-:Y:S01]  /*de60*/  FMUL.FTZ R59, R60, UR4 ;  /* 0x000000043c3b7c20 */ /* 0x000fe20008410000 */
[----:B------:R-:W-:Y:S01]  /*de70*/  FMUL.FTZ R60, R62, UR4 ;  /* 0x000000043e3c7c20 */ /* 0x000fe20008410000 */
[----:B------:R-:W-:Y:S01]  /*de80*/  FMUL.FTZ R62, R63, UR4 ;  /* 0x000000043f3e7c20 */ /* 0x000fe20008410000 */
[----:B------:R-:W-:Y:S01]  /*de90*/  IMAD R63, R96, -0x90, R106 ;  /* 0xffffff70603f7824 */ /* 0x000fe200078e026a */
[----:B----4-:R-:W-:Y:S01]  /*dea0*/  IADD3 R20, -R100, 0x91, R20 ;  /* 0x0000009164147810 */ /* 0x010fe20007ffe114 */
[----:B------:R-:W-:-:S03]  /*deb0*/  FMUL.FTZ R98, R48, UR4 ;  /* 0x0000000430627c20 */ /* 0x000fc60008410000 */
[----:B------:R-:W-:Y:S02]  /*dec0*/  IADD3 R63, -R100, 0x90, R63 ;  /* 0x00000090643f7810 */ /* 0x000fe40007ffe13f */
[----:B------:R-:W-:Y:S01]  /*ded0*/  IADD3 R48, -R107, R20, R106 ;  /* 0x000000146b307210 */ /* 0x000fe20007ffe16a */
[----:B------:R-:W-:-:S03]  /*dee0*/  VIADD R20, R14, 0x682 ;  /* 0x000006820e147836 */ /* 0x000fc60000000000 */
[----:B0-----:R-:W-:Y:S01]  /*def0*/  VIADDMNMX R14, R99, R48, R63, PT ;  /* 0x00000030630e7246 */ /* 0x001fe2000380013f */
[----:B------:R-:W-:Y:S02]  /*df00*/  WARPGROUP.DEPBAR.LE gsb0, 0x0 ;  /* 0x00008000000079c5 */ /* 0x000fe40000010000 */
[----:B------:R-:W-:-:S06]  /*df10*/  WARPGROUP.ARRIVE ;  /* 0x00000000000079c5 */ /* 0x000fcc0000000000 */
[----:B------:R-:W-:Y:S01]  /*df20*/  HGMMA.64x16x16.F32 R32, gdesc[UR12], R32, gsb0 ;  /* 0x002000000c2079f0 */ /* 0x000fe20008000820 */
[C---:B------:R-:W-:Y:S02]  /*df30*/  ISETP.GT.AND P3, PT, R14.reuse, RZ, PT ;  /* 0x000000ff0e00720c */ /* 0x040fe40003f64270 */
[C---:B------:R-:W-:Y:S01]  /*df40*/  ISETP.GT.AND P2, PT, R14.reuse, 0x1, PT ;  /* 0x000000010e00780c */ /* 0x040fe20003f44270 */
[----:B------:R-:W-:Y:S01]  /*df50*/  IMAD.MOV.U32 R21, RZ, RZ, -0x7fffffe0 ;  /* 0x80000020ff157424 */ /* 0x000fe200078e00ff */
[----:B------:R-:W-:Y:S02]  /*df60*/  ISETP.GT.AND P4, PT, R14, 0x8, PT ;  /* 0x000000080e00780c */ /* 0x000fe40003f84270 */
[----:B-1----:R-:W-:Y:S02]  /*df70*/  FSEL R88, R88, -INF , P3 ;  /* 0xff80000058587808 */ /* 0x002fe40001800000 */
[----:B------:R-:W-:Y:S02]  /*df80*/  FSEL R97, R97, -INF , P2 ;  /* 0xff80000061617808 */ /* 0x000fe40001000000 */
[----:B------:R-:W-:Y:S01]  /*df90*/  R2UR UR11, R21 ;  /* 0x00000000150b72ca */ /* 0x000fe200000e0000 */
[----:B------:R-:W-:Y:S01]  /*dfa0*/  FMUL.FTZ R99, R49, UR4 ;  /* 0x0000000431637c20 */ /* 0x000fe20008410000 */
[----:B------:R-:W-:-:S02]  /*dfb0*/  ISETP.GT.AND P3, PT, R14, 0x9, PT ;  /* 0x000000090e00780c */ /* 0x000fc40003f64270 */
[----:B------:R-:W-:Y:S02]  /*dfc0*/  FSEL R90, R90, -INF , P4 ;  /* 0xff8000005a5a7808 */ /* 0x000fe40002000000 */
[----:B------:R-:W-:Y:S01]  /*dfd0*/  FMNMX.FTZ R21, R88, R97, !PT ;  /* 0x0000006158157209 */ /* 0x000fe20007810000 */
[----:B------:R-:W-:Y:S01]  /*dfe0*/  FMUL.FTZ R49, R50, UR4 ;  /* 0x0000000432317c20 */ /* 0x000fe20008410000 */
[----:B------:R-:W-:Y:S01]  /*dff0*/  FMUL.FTZ R50, R51, UR4 ;  /* 0x0000000433327c20 */ /* 0x000fe20008410000 */
[----:B------:R-:W-:Y:S02]  /*e000*/  ISETP.GT.AND P2, PT, R14, 0x10, PT ;  /* 0x000000100e00780c */ /* 0x000fe40003f44270 */
[----:B------:R-:W-:Y:S02]  /*e010*/  FSEL R92, R92, -INF , P3 ;  /* 0xff8000005c5c7808 */ /* 0x000fe40001800000 */
[----:B------:R-:W-:Y:S02]  /*e020*/  FMNMX.FTZ R51, R90, R21, !PT ;  /* 0x000000155a337209 */ /* 0x000fe40007810000 */
[----:B------:R-:W-:-:S02]  /*e030*/  ISETP.GT.AND P4, PT, R14, 0x11, PT ;  /* 0x000000110e00780c */ /* 0x000fc40003f84270 */
[----:B------:R-:W-:Y:S02]  /*e040*/  FSEL R80, R80, -INF , P2 ;  /* 0xff80000050507808 */ /* 0x000fe40001000000 */
[----:B------:R-:W-:Y:S02]  /*e050*/  FMNMX.FTZ R51, R92, R51, !PT ;  /* 0x000000335c337209 */ /* 0x000fe40007810000 */
[----:B------:R-:W-:Y:S02]  /*e060*/  R2UR UR10, R20 ;  /* 0x00000000140a72ca */ /* 0x000fe400000e0000 */
[----:B------:R0:W-:Y:S01]  /*e070*/  MUFU.TANH R20, R99 ;  /* 0x0000006300147308 */ /* 0x0001e20000002400 */
[----:B------:R-:W-:Y:S02]  /*e080*/  ISETP.GT.AND P3, PT, R14, 0x18, PT ;  /* 0x000000180e00780c */ /* 0x000fe40003f64270 */
[----:B------:R-:W-:Y:S01]  /*e090*/  FSEL R94, R94, -INF , P4 ;  /* 0xff8000005e5e7808 */ /* 0x000fe20002000000 */
[----:B------:R-:W-:Y:S01]  /*e0a0*/  FMUL.FTZ R21, R52, UR4 ;  /* 0x0000000434157c20 */ /* 0x000fe20008410000 */
[----:B------:R-:W-:-:S02]  /*e0b0*/  ISETP.GT.AND P2, PT, R14, 0x19, PT ;  /* 0x000000190e00780c */ /* 0x000fc40003f44270 */
[----:B0-----:R-:W-:Y:S02]  /*e0c0*/  FMNMX.FTZ R99, R80, R51, !PT ;  /* 0x0000003350637209 */ /* 0x001fe40007810000 */
[----:B------:R-:W-:Y:S02]  /*e0d0*/  FSEL R83, R83, -INF , P3 ;  /* 0xff80000053537808 */ /* 0x000fe40001800000 */
[----:B------:R-:W-:Y:S02]  /*e0e0*/  FMNMX.FTZ R52, R94, R99, !PT ;  /* 0x000000635e347209 */ /* 0x000fe40007810000 */
[----:B------:R-:W-:Y:S02]  /*e0f0*/  ISETP.GT.AND P4, PT, R14, 0x20, PT ;  /* 0x000000200e00780c */ /* 0x000fe40003f84270 */
[----:B------:R-:W-:Y:S02]  /*e100*/  FSEL R85, R85, -INF , P2 ;  /* 0xff80000055557808 */ /* 0x000fe40001000000 */
[----:B------:R-:W-:Y:S01]  /*e110*/  FMNMX.FTZ R52, R83, R52, !PT ;  /* 0x0000003453347209 */ /* 0x000fe20007810000 */
[----:B------:R-:W-:Y:S01]  /*e120*/  FMUL.FTZ R51, R53, UR4 ;  /* 0x0000000435337c20 */ /* 0x000fe20008410000 */
[----:B------:R-:W-:-:S02]  /*e130*/  R2UR UR8, R2 ;  /* 0x00000000020872ca */ /* 0x000fc400000e0000 */
[----:B------:R-:W-:Y:S02]  /*e140*/  R2UR UR9, R3 ;  /* 0x00000000030972ca */ /* 0x000fe400000e0000 */
[----:B------:R-:W-:Y:S02]  /*e150*/  ISETP.GT.AND P3, PT, R14, 0x21, PT ;  /* 0x000000210e00780c */ /* 0x000fe40003f64270 */
[----:B------:R-:W-:Y:S02]  /*e160*/  FSEL R72, R72, -INF , P4 ;  /* 0xff80000048487808 */ /* 0x000fe40002000000 */
[----:B------:R-:W-:Y:S01]  /*e170*/  FMNMX.FTZ R53, R85, R52, !PT ;  /* 0x0000003455357209 */ /* 0x000fe20007810000 */
[----:B------:R-:W-:Y:S02]  /*e180*/  WARPGROUP.DEPBAR.LE gsb0, 0x0 ;  /* 0x00008000000079c5 */ /* 0x000fe40000010000 */
[----:B------:R-:W-:Y:S01]  /*e190*/  ISETP.GT.AND P2, PT, R14, 0x28, PT ;  /* 0x000000280e00780c */ /* 0x000fe20003f44270 */
[----:B------:R-:W-:Y:S01]  /*e1a0*/  WARPGROUP.ARRIVE ;  /* 0x00000000000079c5 */ /* 0x000fe20000000000 */
[----:B------:R-:W-:-:S02]  /*e1b0*/  FSEL R87, R87, -INF , P3 ;  /* 0xff80000057577808 */ /* 0x000fc40001800000 */
[----:B------:R-:W-:Y:S02]  /*e1c0*/  FMNMX.FTZ R52, R72, R53, !PT ;  /* 0x0000003548347209 */ /* 0x000fe40007810000 */
[C---:B------:R-:W-:Y:S01]  /*e1d0*/  ISETP.GT.AND P4, PT, R14.reuse, 0x29, PT ;  /* 0x000000290e00780c */ /* 0x040fe20003f84270 */
[----:B------:R-:W-:Y:S01]  /*e1e0*/  HGMMA.64x16x16.F32 R24, gdesc[UR8], R24, gsb0 ;  /* 0x00200000081879f0 */ /* 0x000fe20008000818 */
[----:B------:R-:W-:Y:S02]  /*e1f0*/  FSEL R75, R75, -INF , P2 ;  /* 0xff8000004b4b7808 */ /* 0x000fe40001000000 */
[----:B------:R-:W-:Y:S02]  /*e200*/  FMNMX.FTZ R52, R87, R52, !PT ;  /* 0x0000003457347209 */ /* 0x000fe40007810000 */
[----:B------:R-:W-:Y:S02]  /*e210*/  ISETP.GT.AND P3, PT, R14, 0x30, PT ;  /* 0x000000300e00780c */ /* 0x000fe40003f64270 */
[----:B------:R-:W-:-:S02]  /*e220*/  FSEL R77, R77, -INF , P4 ;  /* 0xff8000004d4d7808 */ /* 0x000fc40002000000 */
[----:B------:R-:W-:Y:S01]  /*e230*/  FMNMX.FTZ R52, R75, R52, !PT ;  /* 0x000000344b347209 */ /* 0x000fe20007810000 */
[----:B------:R-:W0:Y:S01]  /*e240*/  MUFU.TANH R71, R71 ;  /* 0x0000004700477308 */ /* 0x000e220000002400 */
[----:B------:R-:W-:Y:S02]  /*e250*/  ISETP.GT.AND P2, PT, R14, 0x31, PT ;  /* 0x000000310e00780c */ /* 0x000fe40003f44270 */
[----:B------:R-:W-:Y:S02]  /*e260*/  FSEL R64, R64, -INF , P3 ;  /* 0xff80000040407808 */ /* 0x000fe40001800000 */
[----:B------:R-:W-:Y:S01]  /*e270*/  FMNMX.FTZ R53, R77, R52, !PT ;  /* 0x000000344d357209 */ /* 0x000fe20007810000 */
[----:B------:R-:W-:Y:S01]  /*e280*/  FMUL.FTZ R61, R61, UR4 ;  /* 0x000000043d3d7c20 */ /* 0x000fe20008410000 */
[----:B------:R-:W-:Y:S01]  /*e290*/  ISETP.GT.AND P3, PT, R14, 0x38, PT ;  /* 0x000000380e00780c */ /* 0x000fe20003f64270 */
[----:B------:R-:W1:Y:S01]  /*e2a0*/  MUFU.TANH R95, R95 ;  /* 0x0000005f005f7308 */ /* 0x000e620000002400 */
[----:B------:R-:W-:-:S02]  /*e2b0*/  FSEL R79, R79, -INF , P2 ;  /* 0xff8000004f4f7808 */ /* 0x000fc40001000000 */
[----:B------:R-:W-:Y:S02]  /*e2c0*/  FMNMX.FTZ R52, R64, R53, !PT ;  /* 0x0000003540347209 */ /* 0x000fe40007810000 */
[C---:B------:R-:W-:Y:S02]  /*e2d0*/  ISETP.GT.AND P2, PT, R14.reuse, 0x39, PT ;  /* 0x000000390e00780c */ /* 0x040fe40003f44270 */
[----:B------:R-:W-:Y:S01]  /*e2e0*/  FSEL R67, R67, -INF , P3 ;  /* 0xff80000043437808 */ /* 0x000fe20001800000 */
[----:B------:R-:W3:Y:S01]  /*e2f0*/  MUFU.TANH R59, R59 ;  /* 0x0000003b003b7308 */ /* 0x000ee20000002400 */
[----:B------:R-:W-:Y:S02]  /*e300*/  FMNMX.FTZ R52, R79, R52, !PT ;  /* 0x000000344f347209 */ /* 0x000fe40007810000 */
[----:B------:R-:W-:Y:S02]  /*e310*/  ISETP.GT.AND P3, PT, R14, 0x40, PT ;  /* 0x000000400e00780c */ /* 0x000fe40003f64270 */
[----:B--2---:R-:W-:-:S02]  /*e320*/  FSEL R68, R68, -INF , P2 ;  /* 0xff80000044447808 */ /* 0x004fc40001000000 */
[----:B------:R-:W-:Y:S01]  /*e330*/  FMNMX.FTZ R53, R67, R52, !PT ;  /* 0x0000003443357209 */ /* 0x000fe20007810000 */
[----:B------:R-:W2:Y:S01]  /*e340*/  MUFU.TANH R61, R61 ;  /* 0x0000003d003d7308 */ /* 0x000ea20000002400 */
[----:B------:R-:W-:Y:S01]  /*e350*/  FMUL.FTZ R52, R32, UR4 ;  /* 0x0000000420347c20 */ /* 0x000fe20008410000 */
[----:B------:R-:W-:Y:S02]  /*e360*/  ISETP.GT.AND P2, PT, R14, 0x41, PT ;  /* 0x000000410e00780c */ /* 0x000fe40003f44270 */
[----:B0-----:R-:W-:Y:S02]  /*e370*/  FSEL R71, R71, -INF , P3 ;  /* 0xff80000047477808 */ /* 0x001fe40001800000 */
[----:B------:R-:W-:Y:S02]  /*e380*/  FMNMX.FTZ R32, R68, R53, !PT ;  /* 0x0000003544207209 */ /* 0x000fe40007810000 */
[----:B------:R-:W0:Y:S01]  /*e390*/  MUFU.TANH R98, R98 ;  /* 0x0000006200627308 */ /* 0x000e220000002400 */
[----:B------:R-:W-:-:S02]  /*e3a0*/  ISETP.GT.AND P3, PT, R14, 0x48, PT ;  /* 0x000000480e00780c */ /* 0x000fc40003f64270 */
[----:B-1----:R-:W-:Y:S02]  /*e3b0*/  FSEL R95, R95, -INF , P2 ;  /* 0xff8000005f5f7808 */ /* 0x002fe40001000000 */
[----:B------:R-:W-:Y:S01]  /*e3c0*/  FMNMX.FTZ R32, R71, R32, !PT ;  /* 0x0000002047207209 */ /* 0x000fe20007810000 */
[----:B------:R-:W-:Y:S01]  /*e3d0*/  FMUL.FTZ R40, R40, UR4 ;  /* 0x0000000428287c20 */ /* 0x000fe20008410000 */
[C---:B------:R-:W-:Y:S01]  /*e3e0*/  ISETP.GT.AND P2, PT, R14.reuse, 0x49, PT ;  /* 0x000000490e00780c */ /* 0x040fe20003f44270 */
[----:B------:R-:W1:Y:S01]  /*e3f0*/  MUFU.TANH R21, R21 ;  /* 0x0000001500157308 */ /* 0x000e620000002400 */
[----:B---3--:R-:W-:Y:S02]  /*e400*/  FSEL R59, R59, -INF , P3 ;  /* 0xff8000003b3b7808 */ /* 0x008fe40001800000 */
[----:B------:R-:W-:Y:S01]  /*e410*/  FMNMX.FTZ R32, R95, R32, !PT ;  /* 0x000000205f207209 */ /* 0x000fe20007810000 */
[----:B------:R-:W-:Y:S01]  /*e420*/  FMUL.FTZ R41, R41, UR4 ;  /* 0x0000000429297c20 */ /* 0x000fe20008410000 */
[----:B------:R-:W-:-:S02]  /*e430*/  ISETP.GT.AND P3, PT, R14, 0x50, PT ;  /* 0x000000500e00780c */ /* 0x000fc40003f64270 */
[----:B--2---:R-:W-:Y:S01]  /*e440*/  FSEL R61, R61, -INF , P2 ;  /* 0xff8000003d3d7808 */ /* 0x004fe20001000000 */
[----:B------:R-:W2:Y:S01]  /*e450*/  MUFU.TANH R51, R51 ;  /* 0x0000003300337308 */ /* 0x000ea20000002400 */
[----:B------:R-:W-:Y:S01]  /*e460*/  FMNMX.FTZ R32, R59, R32, !PT ;  /* 0x000000203b207209 */ /* 0x000fe20007810000 */
[----:B------:R-:W-:Y:S01]  /*e470*/  FMUL.FTZ R53, R33, UR4 ;  /* 0x0000000421357c20 */ /* 0x000fe20008410000 */
[----:B------:R-:W-:Y:S01]  /*e480*/  FMUL.FTZ R99, R36, UR4 ;  /* 0x0000000424637c20 */ /* 0x000fe20008410000 */
[----:B------:R-:W-:Y:S01]  /*e490*/  FMUL.FTZ R44, R44, UR4 ;  /* 0x000000042c2c7c20 */ /* 0x000fe20008410000 */
[----:B------:R-:W-:Y:S02]  /*e4a0*/  ISETP.GT.AND P2, PT, R14, 0x51, PT ;  /* 0x000000510e00780c */ /* 0x000fe40003f44270 */
[----:B0-----:R-:W-:Y:S01]  /*e4b0*/  FSEL R33, R98, -INF , P3 ;  /* 0xff80000062217808 */ /* 0x001fe20001800000 */
[----:B------:R-:W0:Y:S01]  /*e4c0*/  MUFU.TANH R40, R40 ;  /* 0x0000002800287308 */ /* 0x000e220000002400 */
[----:B------:R-:W-:Y:S01]  /*e4d0*/  FMNMX.FTZ R36, R61, R32, !PT ;  /* 0x000000203d247209 */ /* 0x000fe20007810000 */
[----:B------:R-:W-:Y:S01]  /*e4e0*/  FMUL.FTZ R45, R45, UR4 ;  /* 0x000000042d2d7c20 */ /* 0x000fe20008410000 */
[----:B------:R-:W-:-:S02]  /*e4f0*/  ISETP.GT.AND P3, PT, R14, 0x58, PT ;  /* 0x000000580e00780c */ /* 0x000fc40003f64270 */
[----:B------:R-:W-:-:S03]  /*e500*/  FSEL R32, R20, -INF , P2 ;  /* 0xff80000014207808 */ /* 0x000fc60001000000 */
[----:B------:R-:W3:Y:S01]  /*e510*/  MUFU.TANH R41, R41 ;  /* 0x0000002900297308 */ /* 0x000ee20000002400 */
[----:B------:R-:W-:Y:S02]  /*e520*/  FMNMX.FTZ R101, R33, R36, !PT ;  /* 0x0000002421657209 */ /* 0x000fe40007810000 */
[----:B------:R-:W-:Y:S02]  /*e530*/  ISETP.GT.AND P2, PT, R14, 0x59, PT ;  /* 0x000000590e00780c */ /* 0x000fe40003f44270 */
[----:B-1----:R-:W-:-:S03]  /*e540*/  FSEL R36, R21, -INF , P3 ;  /* 0xff80000015247808 */ /* 0x002fc60001800000 */
[----:B------:R-:W1:Y:S01]  /*e550*/  MUFU.TANH R44, R44 ;  /* 0x0000002c002c7308 */ /* 0x000e620000002400 */
[----:B------:R-:W-:Y:S01]  /*e560*/  FMNMX.FTZ R101, R32, R101, !PT ;  /* 0x0000006520657209 */ /* 0x000fe20007810000 */
[----:B------:R-:W-:Y:S01]  /*e570*/  FMUL.FTZ R20, R37, UR4 ;  /* 0x0000000425147c20 */ /* 0x000fe20008410000 */
[----:B------:R-:W-:Y:S02]  /*e580*/  ISETP.GT.AND P3, PT, R14, 0x60, PT ;  /* 0x000000600e00780c */ /* 0x000fe40003f64270 */
[----:B--2---:R-:W-:Y:S02]  /*e590*/  FSEL R37, R51, -INF , P2 ;  /* 0xff80000033257808 */ /* 0x004fe40001000000 */
[----:B------:R-:W-:Y:S01]  /*e5a0*/  FMNMX.FTZ R100, R36, R101, !PT ;  /* 0x0000006524647209 */ /* 0x000fe20007810000 */
[----:B------:R-:W2:Y:S01]  /*e5b0*/  MUFU.TANH R45, R45 ;  /* 0x0000002d002d7308 */ /* 0x000ea20000002400 */
[----:B------:R-:W-:Y:S02]  /*e5c0*/  WARPGROUP.DEPBAR.LE gsb0, 0x0 ;  /* 0x00008000000079c5 */ /* 0x000fe40000010000 */
[----:B------:R-:W-:Y:S01]  /*e5d0*/  ISETP.GT.AND P2, PT, R14, 0x61, PT ;  /* 0x000000610e00780c */ /* 0x000fe20003f44270 */
[----:B------:R-:W-:Y:S01]  /*e5e0*/  FMUL.FTZ R51, R24, UR4 ;  /* 0x0000000418337c20 */ /* 0x000fe20008410000 */
[----:B0-----:R-:W-:-:S02]  /*e5f0*/  FSEL R24, R40, -INF , P3 ;  /* 0xff80000028187808 */ /* 0x001fc40001800000 */
[----:B------:R-:W-:Y:S01]  /*e600*/  FMNMX.FTZ R21, R37, R100, !PT ;  /* 0x0000006425157209 */ /* 0x000fe20007810000 */
[----:B------:R-:W0:Y:S01]  /*e610*/  MUFU.TANH R52, R52 ;  /* 0x0000003400347308 */ /* 0x000e220000002400 */
[----:B------:R-:W-:Y:S02]  /*e620*/  ISETP.GT.AND P3, PT, R14, 0x68, PT ;  /* 0x000000680e00780c */ /* 0x000fe40003f64270 */
[----:B---3--:R-:W-:Y:S02]  /*e630*/  FSEL R40, R41, -INF , P2 ;  /* 0xff80000029287808 */ /* 0x008fe40001000000 */
[----:B------:R-:W-:-:S03]  /*e640*/  FMNMX.FTZ R41, R24, R21, !PT ;  /* 0x0000001518297209 */ /* 0x000fc60007810000 */
[----:B------:R-:W3:Y:S01]  /*e650*/  MUFU.TANH R53, R53 ;  /* 0x0000003500357308 */ /* 0x000ee20000002400 */
[----:B------:R-:W-:Y:S01]  /*e660*/  FMUL.FTZ R21, R25, UR4 ;  /* 0x0000000419157c20 */ /* 0x000fe20008410000 */
[----:B-1----:R-:W-:Y:S02]  /*e670*/  FSEL R25, R44, -INF , P3 ;  /* 0xff8000002c197808 */ /* 0x002fe40001800000 */
[----:B------:R-:W-:Y:S02]  /*e680*/  ISETP.GT.AND P2, PT, R14, 0x69, PT ;  /* 0x000000690e00780c */ /* 0x000fe40003f44270 */
[----:B------:R-:W-:Y:S02]  /*e690*/  FMNMX.FTZ R44, R40, R41, !PT ;  /* 0x00000029282c7209 */ /* 0x000fe40007810000 */
[----:B------:R1:W4:Y:S01]  /*e6a0*/  MUFU.TANH R98, R99 ;  /* 0x0000006300627308 */ /* 0x0003220000002400 */
[----:B------:R-:W-:Y:S02]  /*e6b0*/  ISETP.GT.AND P3, PT, R14, 0x70, PT ;  /* 0x000000700e00780c */ /* 0x000fe40003f64270 */
[----:B--2---:R-:W-:-:S02]  /*e6c0*/  FSEL R41, R45, -INF , P2 ;  /* 0xff8000002d297808 */ /* 0x004fc40001000000 */
[----:B------:R-:W-:-:S03]  /*e6d0*/  FMNMX.FTZ R100, R25, R44, !PT ;  /* 0x0000002c19647209 */ /* 0x000fc60007810000 */
[----:B------:R-:W2:Y:S01]  /*e6e0*/  MUFU.TANH R20, R20 ;  /* 0x0000001400147308 */ /* 0x000ea20000002400 */
[----:B------:R-:W-:Y:S01]  /*e6f0*/  ISETP.GT.AND P2, PT, R14, 0x71, PT ;  /* 0x000000710e00780c */ /* 0x000fe20003f44270 */
[----:B-1----:R-:W-:Y:S01]  /*e700*/  FMUL.FTZ R99, R28, UR4 ;  /* 0x000000041c637c20 */ /* 0x002fe20008410000 */
[----:B0-----:R-:W-:Y:S02]  /*e710*/  FSEL R44, R52, -INF , P3 ;  /* 0xff800000342c7808 */ /* 0x001fe40001800000 */
[----:B------:R-:W-:-:S03]  /*e720*/  FMNMX.FTZ R45, R41, R100, !PT ;  /* 0x00000064292d7209 */ /* 0x000fc60007810000 */
[----:B------:R-:W0:Y:S01]  /*e730*/  MUFU.TANH R51, R51 ;  /* 0x0000003300337308 */ /* 0x000e220000002400 */
[----:B------:R-:W-:Y:S02]  /*e740*/  ISETP.GT.AND P3, PT, R14, 0x78, PT ;  /* 0x000000780e00780c */ /* 0x000fe40003f64270 */
[----:B---3--:R-:W-:Y:S02]  /*e750*/  FSEL R28, R53, -INF , P2 ;  /* 0xff800000351c7808 */ /* 0x008fe40001000000 */
[----:B------:R-:W-:-:S03]  /*e760*/  FMNMX.FTZ R45, R44, R45, !PT ;  /* 0x0000002d2c2d7209 */ /* 0x000fc60007810000 */
[----:B------:R-:W1:Y:S01]  /*e770*/  MUFU.TANH R21, R21 ;  /* 0x0000001500157308 */ /* 0x000e620000002400 */
[----:B------:R-:W-:Y:S01]  /*e780*/  FMUL.FTZ R100, R29, UR4 ;  /* 0x000000041d647c20 */ /* 0x000fe20008410000 */
[----:B------:R-:W-:Y:S02]  /*e790*/  ISETP.GT.AND P2, PT, R14, 0x79, PT ;  /* 0x000000790e00780c */ /* 0x000fe40003f44270 */
[----:B----4-:R-:W-:Y:S02]  /*e7a0*/  FSEL R29, R98, -INF , P3 ;  /* 0xff800000621d7808 */ /* 0x010fe40001800000 */
[----:B------:R-:W-:Y:S02]  /*e7b0*/  FMNMX.FTZ R52, R28, R45, !PT ;  /* 0x0000002d1c347209 */ /* 0x000fe40007810000 */
[----:B------:R-:W3:Y:S01]  /*e7c0*/  MUFU.TANH R99, R99 ;  /* 0x0000006300637308 */ /* 0x000ee20000002400 */
[----:B------:R-:W-:Y:S02]  /*e7d0*/  ISETP.GT.AND P3, PT, R14, 0x80, PT ;  /* 0x000000800e00780c */ /* 0x000fe40003f64270 */
[----:B--2---:R-:W-:-:S02]  /*e7e0*/  FSEL R45, R20, -INF , P2 ;  /* 0xff800000142d7808 */ /* 0x004fc40001000000 */
[----:B------:R-:W-:-:S03]  /*e7f0*/  FMNMX.FTZ R52, R29, R52, !PT ;  /* 0x000000341d347209 */ /* 0x000fc60007810000 */
[----:B------:R-:W2:Y:S01]  /*e800*/  MUFU.TANH R98, R100 ;  /* 0x0000006400627308 */ /* 0x000ea20000002400 */
[C---:B------:R-:W-:Y:S02]  /*e810*/  ISETP.GT.AND P2, PT, R14.reuse, 0x81, PT ;  /* 0x000000810e00780c */ /* 0x040fe40003f44270 */
[----:B0-----:R-:W-:Y:S02]  /*e820*/  FSEL R51, R51, -INF , P3 ;  /* 0xff80000033337808 */ /* 0x001fe40001800000 */
[----:B------:R-:W-:Y:S02]  /*e830*/  FMNMX.FTZ R20, R45, R52, !PT ;  /* 0x000000342d147209 */ /* 0x000fe40007810000 */
[----:B-1----:R-:W-:Y:S02]  /*e840*/  FSEL R52, R21, -INF , P2 ;  /* 0xff80000015347808 */ /* 0x002fe40001000000 */
[----:B------:R-:W-:Y:S02]  /*e850*/  ISETP.GT.AND P3, PT, R14, 0x88, PT ;  /* 0x000000880e00780c */ /* 0x000fe40003f64270 */
[----:B------:R-:W-:-:S02]  /*e860*/  FMNMX.FTZ R21, R51, R20, !PT ;  /* 0x0000001433157209 */ /* 0x000fc40007810000 */
[----:B------:R-:W-:Y:S02]  /*e870*/  ISETP.GT.AND P2, PT, R14, 0x89, PT ;  /* 0x000000890e00780c */ /* 0x000fe40003f44270 */
[----:B---3--:R-:W-:Y:S02]  /*e880*/  FSEL R14, R99, -INF , P3 ;  /* 0xff800000630e7808 */ /* 0x008fe40001800000 */
[----:B------:R-:W-:Y:S01]  /*e890*/  FMNMX.FTZ R21, R52, R21, !PT ;  /* 0x0000001534157209 */ /* 0x000fe20007810000 */
[----:B------:R-:W-:Y:S01]  /*e8a0*/  FMUL.FTZ R53, R54, UR4 ;  /* 0x0000000436357c20 */ /* 0x000fe20008410000 */
[----:B--2---:R-:W-:Y:S02]  /*e8b0*/  FSEL R54, R98, -INF , P2 ;  /* 0xff80000062367808 */ /* 0x004fe40001000000 */
[----:B------:R-:W-:-:S04]  /*e8c0*/  FMNMX.FTZ R21, R14, R21, !PT ;  /* 0x000000150e157209 */ /* 0x000fc80007810000 */
[----:B------:R-:W-:-:S05]  /*e8d0*/  FMNMX.FTZ R20, R54, R21, !PT ;  /* 0x0000001536147209 */ /* 0x000fca0007810000 */
[----:B------:R-:W0:Y:S04]  /*e8e0*/  SHFL.BFLY PT, R21, R20, 0x2, 0x1f ;  /* 0x0c401f0014157f89 */ /* 0x000e2800000e0000 */
[----:B------:R-:W1:Y:S01]  /*e8f0*/  SHFL.IDX PT, R98, R56, 0x1, 0x1c1f ;  /* 0x003c1f0038627f89 */ /* 0x000e6200000e0000 */
[----:B0-----:R-:W-:-:S05]  /*e900*/  FMNMX.FTZ R21, R20, R21, !PT ;  /* 0x0000001514157209 */ /* 0x001fca0007810000 */
[----:B------:R-:W0:Y:S01]  /*e910*/  SHFL.BFLY PT, R20, R21, 0x1, 0x1f ;  /* 0x0c201f0015147f89 */ /* 0x000e2200000e0000 */
[----:B------:R-:W-:Y:S01]  /*e920*/  FMUL.FTZ R99, R30, UR4 ;  /* 0x000000041e637c20 */ /* 0x000fe20008410000 */
[----:B-1----:R-:W-:-:S04]  /*e930*/  VIADDMNMX R63, R98, R48, R63, PT ;  /* 0x00000030623f7246 */ /* 0x002fc8000380013f */
[C---:B------:R-:W-:Y:S02]  /*e940*/  ISETP.GT.AND P3, PT, R63.reuse, RZ, PT ;  /* 0x000000ff3f00720c */ /* 0x040fe40003f64270 */
[----:B------:R-:W-:Y:S01]  /*e950*/  ISETP.GT.AND P4, PT, R63, 0x1, PT ;  /* 0x000000013f00780c */ /* 0x000fe20003f84270 */
[----:B------:R1:W-:Y:S01]  /*e960*/  MUFU.TANH R56, R99 ;  /* 0x0000006300387308 */ /* 0x0003e20000002400 */
[----:B0-----:R-:W-:Y:S01]  /*e970*/  FMNMX.FTZ R20, R21, R20, !PT ;  /* 0x0000001415147209 */ /* 0x001fe20007810000 */
[----:B------:R-:W-:-:S03]  /*e980*/  IMAD.U32 R21, RZ, RZ, UR5 ;  /* 0x00000005ff157e24 */ /* 0x000fc6000f8e00ff */
[C---:B------:R-:W-:Y:S01]  /*e990*/  FSETP.NEU.FTZ.AND P2, PT, R20.reuse, -INF , PT ;  /* 0xff8000001400780b */ /* 0x040fe20003f5d000 */
[----:B------:R-:W-:-:S05]  /*e9a0*/  FMUL.FTZ R30, R20, R21 ;  /* 0x00000015141e7220 */ /* 0x000fca0000410000 */
[----:B------:R-:W-:Y:S02]  /*e9b0*/  FSEL R30, R30, RZ, P2 ;  /* 0x000000ff1e1e7208 */ /* 0x000fe40001000000 */
[----:B------:R-:W-:-:S03]  /*e9c0*/  ISETP.GT.AND P2, PT, R63, 0x8, PT ;  /* 0x000000083f00780c */ /* 0x000fc60003f44270 */
[-CC-:B------:R-:W-:Y:S01]  /*e9d0*/  FFMA.FTZ R48, R92, R21.reuse, -R30.reuse ;  /* 0x000000155c307223 */ /* 0x180fe2000001081e */
[-CC-:B-1----:R-:W-:Y:S01]  /*e9e0*/  FFMA.FTZ R99, R80, R21.reuse, -R30.reuse ;  /* 0x0000001550637223 */ /* 0x182fe2000001081e */
[----:B------:R-:W-:Y:S02]  /*e9f0*/  FSEL R80, R15, -INF , P3 ;  /* 0xff8000000f507808 */ /* 0x000fe40001800000 */
[----:B------:R-:W-:Y:S01]  /*ea00*/  FSEL R92, R89, -INF , P4 ;  /* 0xff800000595c7808 */ /* 0x000fe20002000000 */
[----:B------:R-:W-:Y:S01]  /*ea10*/  FFMA.FTZ R89, R94, R21, -R30 ;  /* 0x000000155e597223 */ /* 0x000fe2000001081e */
[----:B------:R-:W-:Y:S02]  /*ea20*/  ISETP.GT.AND P3, PT, R63, 0x9, PT ;  /* 0x000000093f00780c */ /* 0x000fe40003f64270 */
[----:B------:R-:W-:Y:S02]  /*ea30*/  FSEL R91, R91, -INF , P2 ;  /* 0xff8000005b5b7808 */ /* 0x000fe40001000000 */
[----:B------:R-:W-:-:S02]  /*ea40*/  FMNMX.FTZ R94, R80, R92, !PT ;  /* 0x0000005c505e7209 */ /* 0x000fc40007810000 */
[----:B------:R-:W-:Y:S02]  /*ea50*/  ISETP.GT.AND P2, PT, R63, 0x10, PT ;  /* 0x000000103f00780c */ /* 0x000fe40003f44270 */
[----:B------:R-:W-:Y:S02]  /*ea60*/  FSEL R93, R93, -INF , P3 ;  /* 0xff8000005d5d7808 */ /* 0x000fe40001800000 */
[----:B------:R-:W-:Y:S01]  /*ea70*/  FMNMX.FTZ R98, R91, R94, !PT ;  /* 0x0000005e5b627209 */ /* 0x000fe20007810000 */
[----:B------:R0:W-:Y:S01]  /*ea80*/  MUFU.EX2 R15, R99 ;  /* 0x00000063000f7308 */ /* 0x0001e20000000800 */
[----:B------:R-:W-:Y:S02]  /*ea90*/  ISETP.GT.AND P3, PT, R63, 0x11, PT ;  /* 0x000000113f00780c */ /* 0x000fe40003f64270 */
[----:B------:R-:W-:Y:S01]  /*eaa0*/  FSEL R94, R81, -INF , P2 ;  /* 0xff800000515e7808 */ /* 0x000fe20001000000 */
[----:B------:R-:W-:Y:S01]  /*eab0*/  FFMA.FTZ R81, R83, R21, -R30 ;  /* 0x0000001553517223 */ /* 0x000fe2000001081e */
[----:B------:R-:W-:-:S02]  /*eac0*/  FSEL R83, R82, -INF , P3 ;  /* 0xff80000052537808 */ /* 0x000fc40001800000 */
[----:B0-----:R-:W-:Y:S02]  /*ead0*/  FMNMX.FTZ R99, R93, R98, !PT ;  /* 0x000000625d637209 */ /* 0x001fe40007810000 */
[----:B------:R-:W-:Y:S02]  /*eae0*/  ISETP.GT.AND P2, PT, R63, 0x18, PT ;  /* 0x000000183f00780c */ /* 0x000fe40003f44270 */
[----:B------:R-:W-:Y:S01]  /*eaf0*/  FMNMX.FTZ R82, R94, R99, !PT ;  /* 0x000000635e527209 */ /* 0x000fe20007810000 */
[----:B------:R-:W-:Y:S01]  /*eb00*/  FFMA.FTZ R100, R85, R21, -R30 ;  /* 0x0000001555647223 */ /* 0x000fe2000001081e */
[----:B------:R-:W-:Y:S02]  /*eb10*/  ISETP.GT.AND P3, PT, R63, 0x19, PT ;  /* 0x000000193f00780c */ /* 0x000fe40003f64270 */
[----:B------:R-:W-:Y:S02]  /*eb20*/  FSEL R84, R84, -INF , P2 ;  /* 0xff80000054547808 */ /* 0x000fe40001000000 */
[----:B------:R-:W-:-:S02]  /*eb30*/  FMNMX.FTZ R85, R83, R82, !PT ;  /* 0x0000005253557209 */ /* 0x000fc40007810000 */
[----:B------:R-:W-:Y:S02]  /*eb40*/  ISETP.GT.AND P2, PT, R63, 0x20, PT ;  /* 0x000000203f00780c */ /* 0x000fe40003f44270 */
[----:B------:R-:W-:Y:S02]  /*eb50*/  FSEL R86, R86, -INF , P3 ;  /* 0xff80000056567808 */ /* 0x000fe40001800000 */
[----:B------:R-:W-:Y:S02]  /*eb60*/  FMNMX.FTZ R99, R84, R85, !PT ;  /* 0x0000005554637209 */ /* 0x000fe40007810000 */
[----:B------:R-:W-:Y:S01]  /*eb70*/  FSEL R85, R73, -INF , P2 ;  /* 0xff80000049557808 */ /* 0x000fe20001000000 */
[----:B------:R-:W-:Y:S01]  /*eb80*/  FFMA.FTZ R73, R72, R21, -R30 ;  /* 0x0000001548497223 */ /* 0x000fe2000001081e */
[----:B------:R-:W-:Y:S02]  /*eb90*/  ISETP.GT.AND P3, PT, R63, 0x21, PT ;  /* 0x000000213f00780c */ /* 0x000fe40003f64270 */
[----:B------:R-:W-:-:S02]  /*eba0*/  FMNMX.FTZ R72, R86, R99, !PT ;  /* 0x0000006356487209 */ /* 0x000fc40007810000 */
[----:B------:R-:W-:Y:S02]  /*ebb0*/  ISETP.GT.AND P2, PT, R63, 0x28, PT ;  /* 0x000000283f00780c */ /* 0x000fe40003f44270 */
[----:B------:R-:W-:Y:S02]  /*ebc0*/  FSEL R98, R74, -INF , P3 ;  /* 0xff8000004a627808 */ /* 0x000fe40001800000 */
[----:B------:R-:W-:Y:S01]  /*ebd0*/  FMNMX.FTZ R99, R85, R72, !PT ;  /* 0x0000004855637209 */ /* 0x000fe20007810000 */
[----:B------:R-:W0:Y:S01]  /*ebe0*/  MUFU.TANH R69, R69 ;  /* 0x0000004500457308 */ /* 0x000e220000002400 */
[----:B------:R-:W-:Y:S02]  /*ebf0*/  ISETP.GT.AND P3, PT, R63, 0x29, PT ;  /* 0x000000293f00780c */ /* 0x000fe40003f64270 */
[----:B------:R-:W-:Y:S02]  /*ec00*/  FSEL R76, R76, -INF , P2 ;  /* 0xff8000004c4c7808 */ /* 0x000fe40001000000 */
[----:B------:R-:W-:-:S02]  /*ec10*/  FMNMX.FTZ R99, R98, R99, !PT ;  /* 0x0000006362637209 */ /* 0x000fc40007810000 */
[----:B------:R-:W-:Y:S01]  /*ec20*/  ISETP.GT.AND P2, PT, R63, 0x30, PT ;  /* 0x000000303f00780c */ /* 0x000fe20003f44270 */
[----:B------:R-:W1:Y:S01]  /*ec30*/  MUFU.TANH R70, R70 ;  /* 0x0000004600467308 */ /* 0x000e620000002400 */
[----:B------:R-:W-:Y:S02]  /*ec40*/  FSEL R78, R78, -INF , P3 ;  /* 0xff8000004e4e7808 */ /* 0x000fe40001800000 */
[----:B------:R-:W-:Y:S01]  /*ec50*/  FMNMX.FTZ R99, R76, R99, !PT ;  /* 0x000000634c637209 */ /* 0x000fe20007810000 */
[--C-:B------:R-:W-:Y:S01]  /*ec60*/  FFMA.FTZ R74, R87, R21, -R30.reuse ;  /* 0x00000015574a7223 */ /* 0x100fe2000001081e */
[----:B------:R-:W-:Y:S02]  /*ec70*/  ISETP.GT.AND P3, PT, R63, 0x31, PT ;  /* 0x000000313f00780c */ /* 0x000fe40003f64270 */
[----:B------:R-:W-:Y:S01]  /*ec80*/  FSEL R87, R65, -INF , P2 ;  /* 0xff80000041577808 */ /* 0x000fe20001000000 */
[----:B------:R-:W2:Y:S01]  /*ec90*/  MUFU.TANH R57, R57 ;  /* 0x0000003900397308 */ /* 0x000ea20000002400 */
[----:B------:R-:W-:Y:S01]  /*eca0*/  FMNMX.FTZ R72, R78, R99, !PT ;  /* 0x000000634e487209 */ /* 0x000fe20007810000 */
[----:B------:R-:W-:Y:S01]  /*ecb0*/  FFMA.FTZ R65, R75, R21, -R30 ;  /* 0x000000154b417223 */ /* 0x000fe2000001081e */
[----:B------:R-:W-:-:S02]  /*ecc0*/  ISETP.GT.AND P2, PT, R63, 0x38, PT ;  /* 0x000000383f00780c */ /* 0x000fc40003f44270 */
[----:B------:R-:W-:Y:S02]  /*ecd0*/  FSEL R75, R66, -INF , P3 ;  /* 0xff800000424b7808 */ /* 0x000fe40001800000 */
[----:B------:R-:W-:Y:S01]  /*ece0*/  FMNMX.FTZ R72, R87, R72, !PT ;  /* 0x0000004857487209 */ /* 0x000fe20007810000 */
[----:B------:R-:W3:Y:S01]  /*ecf0*/  MUFU.TANH R58, R58 ;  /* 0x0000003a003a7308 */ /* 0x000ee20000002400 */
[----:B------:R-:W-:Y:S02]  /*ed00*/  ISETP.GT.AND P3, PT, R63, 0x39, PT ;  /* 0x000000393f00780c */ /* 0x000fe40003f64270 */
[----:B0-----:R-:W-:Y:S02]  /*ed10*/  FSEL R69, R69, -INF , P2 ;  /* 0xff80000045457808 */ /* 0x001fe40001000000 */
[----:B------:R-:W-:-:S03]  /*ed20*/  FMNMX.FTZ R72, R75, R72, !PT ;  /* 0x000000484b487209 */ /* 0x000fc60007810000 */
[----:B------:R-:W0:Y:S01]  /*ed30*/  MUFU.TANH R60, R60 ;  /* 0x0000003c003c7308 */ /* 0x000e220000002400 */
[----:B------:R-:W-:Y:S02]  /*ed40*/  ISETP.GT.AND P2, PT, R63, 0x40, PT ;  /* 0x000000403f00780c */ /* 0x000fe40003f44270 */
[----:B-1----:R-:W-:Y:S02]  /*ed50*/  FSEL R70, R70, -INF , P3 ;  /* 0xff80000046467808 */ /* 0x002fe40001800000 */
[----:B------:R-:W-:-:S03]  /*ed60*/  FMNMX.FTZ R99, R69, R72, !PT ;  /* 0x0000004845637209 */ /* 0x000fc60007810000 */
[----:B------:R-:W1:Y:S01]  /*ed70*/  MUFU.TANH R62, R62 ;  /* 0x0000003e003e7308 */ /* 0x000e620000002400 */
[--C-:B------:R-:W-:Y:S01]  /*ed80*/  FFMA.FTZ R66, R77, R21, -R30.reuse ;  /* 0x000000154d427223 */ /* 0x100fe2000001081e */
[----:B------:R-:W-:Y:S02]  /*ed90*/  ISETP.GT.AND P3, PT, R63, 0x41, PT ;  /* 0x000000413f00780c */ /* 0x000fe40003f64270 */
[----:B--2---:R-:W-:Y:S02]  /*eda0*/  FSEL R77, R57, -INF , P2 ;  /* 0xff800000394d7808 */ /* 0x004fe40001000000 */
[----:B------:R-:W-:Y:S02]  /*edb0*/  FMNMX.FTZ R72, R70, R99, !PT ;  /* 0x0000006346487209 */ /* 0x000fe40007810000 */
[----:B------:R-:W2:Y:S01]  /*edc0*/  MUFU.TANH R49, R49 ;  /* 0x0000003100317308 */ /* 0x000ea20000002400 */
[----:B------:R-:W-:Y:S01]  /*edd0*/  FFMA.FTZ R57, R64, R21, -R30 ;  /* 0x0000001540397223 */ /* 0x000fe2000001081e */
[----:B------:R-:W-:Y:S01]  /*ede0*/  ISETP.GT.AND P2, PT, R63, 0x48, PT ;  /* 0x000000483f00780c */ /* 0x000fe20003f44270 */
[----:B------:R-:W-:Y:S01]  /*edf0*/  FMUL.FTZ R55, R55, UR4 ;  /* 0x0000000437377c20 */ /* 0x000fe20008410000 */
[----:B---3--:R-:W-:-:S02]  /*ee00*/  FSEL R64, R58, -INF , P3 ;  /* 0xff8000003a407808 */ /* 0x008fc40001800000 */
[----:B------:R-:W-:Y:S02]  /*ee10*/  FMNMX.FTZ R99, R77, R72, !PT ;  /* 0x000000484d637209 */ /* 0x000fe40007810000 */
[----:B------:R-:W3:Y:S01]  /*ee20*/  MUFU.TANH R50, R50 ;  /* 0x0000003200327308 */ /* 0x000ee20000002400 */
[----:B------:R-:W-:Y:S01]  /*ee30*/  ISETP.GT.AND P3, PT, R63, 0x49, PT ;  /* 0x000000493f00780c */ /* 0x000fe20003f64270 */
[----:B------:R-:W-:Y:S01]  /*ee40*/  FFMA.FTZ R58, R79, R21, -R30 ;  /* 0x000000154f3a7223 */ /* 0x000fe2000001081e */
[----:B0-----:R-:W-:Y:S01]  /*ee50*/  FSEL R60, R60, -INF , P2 ;  /* 0xff8000003c3c7808 */ /* 0x001fe20001000000 */
[----:B------:R-:W-:Y:S01]  /*ee60*/  FMUL.FTZ R42, R42, UR4 ;  /* 0x000000042a2a7c20 */ /* 0x000fe20008410000 */
[----:B------:R-:W-:-:S03]  /*ee70*/  FMNMX.FTZ R79, R64, R99, !PT ;  /* 0x00000063404f7209 */ /* 0x000fc60007810000 */
[----:B------:R-:W0:Y:S01]  /*ee80*/  MUFU.TANH R53, R53 ;  /* 0x0000003500357308 */ /* 0x000e220000002400 */
[----:B-1----:R-:W-:Y:S01]  /*ee90*/  FSEL R99, R62, -INF , P3 ;  /* 0xff8000003e637808 */ /* 0x002fe20001800000 */
[----:B------:R-:W-:Y:S01]  /*eea0*/  FMUL.FTZ R43, R43, UR4 ;  /* 0x000000042b2b7c20 */ /* 0x000fe20008410000 */
[----:B------:R-:W-:Y:S02]  /*eeb0*/  ISETP.GT.AND P2, PT, R63, 0x50, PT ;  /* 0x000000503f00780c */ /* 0x000fe40003f44270 */
[----:B------:R-:W-:-:S03]  /*eec0*/  FMNMX.FTZ R62, R60, R79, !PT ;  /* 0x0000004f3c3e7209 */ /* 0x000fc60007810000 */
[----:B------:R-:W1:Y:S01]  /*eed0*/  MUFU.TANH R55, R55 ;  /* 0x0000003700377308 */ /* 0x000e620000002400 */
[----:B------:R-:W-:Y:S01]  /*eee0*/  ISETP.GT.AND P3, PT, R63, 0x51, PT ;  /* 0x000000513f00780c */ /* 0x000fe20003f64270 */
[----:B------:R-:W-:Y:S01]  /*eef0*/  FMUL.FTZ R46, R46, UR4 ;  /* 0x000000042e2e7c20 */ /* 0x000fe20008410000 */
[----:B--2---:R-:W-:Y:S02]  /*ef00*/  FSEL R79, R49, -INF , P2 ;  /* 0xff800000314f7808 */ /* 0x004fe40001000000 */
[----:B------:R-:W-:-:S03]  /*ef10*/  FMNMX.FTZ R72, R99, R62, !PT ;  /* 0x0000003e63487209 */ /* 0x000fc60007810000 */
[----:B------:R-:W2:Y:S01]  /*ef20*/  MUFU.TANH R42, R42 ;  /* 0x0000002a002a7308 */ /* 0x000ea20000002400 */
[-CC-:B------:R-:W-:Y:S01]  /*ef30*/  FFMA.FTZ R49, R67, R21.reuse, -R30.reuse ;  /* 0x0000001543317223 */ /* 0x180fe2000001081e */
[----:B------:R-:W-:Y:S01]  /*ef40*/  ISETP.GT.AND P2, PT, R63, 0x58, PT ;  /* 0x000000583f00780c */ /* 0x000fe20003f44270 */
[----:B------:R-:W-:Y:S01]  /*ef50*/  FMUL.FTZ R47, R47, UR4 ;  /* 0x000000042f2f7c20 */ /* 0x000fe20008410000 */
[----:B---3--:R-:W-:Y:S02]  /*ef60*/  FSEL R62, R50, -INF , P3 ;  /* 0xff800000323e7808 */ /* 0x008fe40001800000 */
[----:B------:R-:W-:Y:S02]  /*ef70*/  FMNMX.FTZ R67, R79, R72, !PT ;  /* 0x000000484f437209 */ /* 0x000fe40007810000 */
[----:B------:R-:W3:Y:S01]  /*ef80*/  MUFU.TANH R43, R43 ;  /* 0x0000002b002b7308 */ /* 0x000ee20000002400 */
[----:B------:R-:W-:Y:S01]  /*ef90*/  FFMA.FTZ R50, R68, R21, -R30 ;  /* 0x0000001544327223 */ /* 0x000fe2000001081e */
[----:B------:R-:W-:Y:S01]  /*efa0*/  ISETP.GT.AND P3, PT, R63, 0x59, PT ;  /* 0x000000593f00780c */ /* 0x000fe20003f64270 */
[----:B------:R-:W-:Y:S01]  /*efb0*/  FMUL.FTZ R34, R34, UR4 ;  /* 0x0000000422227c20 */ /* 0x000fe20008410000 */
[----:B0-----:R-:W-:-:S02]  /*efc0*/  FSEL R53, R53, -INF , P2 ;  /* 0xff80000035357808 */ /* 0x001fc40001000000 */
[----:B------:R-:W-:Y:S02]  /*efd0*/  FMNMX.FTZ R68, R62, R67, !PT ;  /* 0x000000433e447209 */ /* 0x000fe40007810000 */
[----:B------:R-:W-:Y:S01]  /*efe0*/  MUFU.TANH R46, R46 ;  /* 0x0000002e002e7308 */ /* 0x000fe20000002400 */
[----:B------:R-:W-:Y:S01]  /*eff0*/  ISETP.GT.AND P2, PT, R63, 0x60, PT ;  /* 0x000000603f00780c */ /* 0x000fe20003f44270 */
[----:B------:R-:W-:Y:S01]  /*f000*/  FMUL.FTZ R35, R35, UR4 ;  /* 0x0000000423237c20 */ /* 0x000fe20008410000 */
[----:B-1----:R-:W-:Y:S02]  /*f010*/  FSEL R55, R55, -INF , P3 ;  /* 0xff80000037377808 */ /* 0x002fe40001800000 */
[----:B------:R-:W-:-:S03]  /*f020*/  FMNMX.FTZ R68, R53, R68, !PT ;  /* 0x0000004435447209 */ /* 0x000fc60007810000 */
[----:B------:R-:W0:Y:S01]  /*f030*/  MUFU.TANH R47, R47 ;  /* 0x0000002f002f7308 */ /* 0x000e220000002400 */
[----:B------:R-:W-:Y:S01]  /*f040*/  ISETP.GT.AND P3, PT, R63, 0x61, PT ;  /* 0x000000613f00780c */ /* 0x000fe20003f64270 */
[----:B------:R-:W-:Y:S01]  /*f050*/  FMUL.FTZ R38, R38, UR4 ;  /* 0x0000000426267c20 */ /* 0x000fe20008410000 */
[----:B--2---:R-:W-:Y:S02]  /*f060*/  FSEL R67, R42, -INF , P2 ;  /* 0xff8000002a437808 */ /* 0x004fe40001000000 */
[----:B------:R-:W-:-:S03]  /*f070*/  FMNMX.FTZ R72, R55, R68, !PT ;  /* 0x0000004437487209 */ /* 0x000fc60007810000 */
[----:B------:R-:W1:Y:S01]  /*f080*/  MUFU.TANH R34, R34 ;  /* 0x0000002200227308 */ /* 0x000e620000002400 */
[----:B---3--:R-:W-:Y:S01]  /*f090*/  FSEL R68, R43, -INF , P3 ;  /* 0xff8000002b447808 */ /* 0x008fe20001800000 */
[----:B------:R-:W-:Y:S01]  /*f0a0*/  FMUL.FTZ R39, R39, UR4 ;  /* 0x0000000427277c20 */ /* 0x000fe20008410000 */
[----:B------:R-:W-:Y:S02]  /*f0b0*/  ISETP.GT.AND P2, PT, R63, 0x68, PT ;  /* 0x000000683f00780c */ /* 0x000fe40003f44270 */
[----:B------:R-:W-:-:S03]  /*f0c0*/  FMNMX.FTZ R43, R67, R72, !PT ;  /* 0x00000048432b7209 */ /* 0x000fc60007810000 */
[----:B------:R-:W2:Y:S01]  /*f0d0*/  MUFU.TANH R35, R35 ;  /* 0x0000002300237308 */ /* 0x000ea20000002400 */
[----:B------:R-:W-:Y:S01]  /*f0e0*/  FFMA.FTZ R42, R71, R21, -R30 ;  /* 0x00000015472a7223 */ /* 0x000fe2000001081e */
[----:B------:R-:W-:Y:S01]  /*f0f0*/  ISETP.GT.AND P3, PT, R63, 0x69, PT ;  /* 0x000000693f00780c */ /* 0x000fe20003f64270 */
[----:B------:R-:W-:Y:S01]  /*f100*/  FMUL.FTZ R26, R26, UR4 ;  /* 0x000000041a1a7c20 */ /* 0x000fe20008410000 */
[----:B------:R-:W-:-:S04]  /*f110*/  FMNMX.FTZ R71, R68, R43, !PT ;  /* 0x0000002b44477209 */ /* 0x000fc80007810000 */
[----:B------:R-:W3:Y:S01]  /*f120*/  MUFU.TANH R38, R38 ;  /* 0x0000002600267308 */ /* 0x000ee20000002400 */
[----:B0-----:R-:W-:Y:S01]  /*f130*/  FSEL R101, R47, -INF , P3 ;  /* 0xff8000002f657808 */ /* 0x001fe20001800000 */
[----:B------:R-:W-:-:S06]  /*f140*/  FMUL.FTZ R27, R27, UR4 ;  /* 0x000000041b1b7c20 */ /* 0x000fcc0008410000 */
[----:B------:R0:W-:Y:S01]  /*f150*/  MUFU.EX2 R82, R100 ;  /* 0x0000006400527308 */ /* 0x0001e20000000800 */
[----:B------:R-:W-:Y:S02]  /*f160*/  ISETP.GT.AND P3, PT, R63, 0x71, PT ;  /* 0x000000713f00780c */ /* 0x000fe40003f64270 */
[----:B0-----:R-:W-:-:S05]  /*f170*/  FSEL R100, R46, -INF , P2 ;  /* 0xff8000002e647808 */ /* 0x001fca0001000000 */
[----:B------:R-:W0:Y:S01]  /*f180*/  MUFU.TANH R39, R39 ;  /* 0x0000002700277308 */ /* 0x000e220000002400 */
[----:B------:R-:W-:Y:S02]  /*f190*/  ISETP.GT.AND P2, PT, R63, 0x70, PT ;  /* 0x000000703f00780c */ /* 0x000fe40003f44270 */
[----:B------:R-:W-:Y:S02]  /*f1a0*/  FMNMX.FTZ R46, R100, R71, !PT ;  /* 0x00000047642e7209 */ /* 0x000fe40007810000 */
[----:B-1----:R-:W-:Y:S02]  /*f1b0*/  FSEL R34, R34, -INF , P2 ;  /* 0xff80000022227808 */ /* 0x002fe40001000000 */
[----:B------:R-:W-:Y:S01]  /*f1c0*/  FMNMX.FTZ R47, R101, R46, !PT ;  /* 0x0000002e652f7209 */ /* 0x000fe20007810000 */
[----:B------:R-:W1:Y:S01]  /*f1d0*/  MUFU.TANH R26, R26 ;  /* 0x0000001a001a7308 */ /* 0x000e620000002400 */
[----:B------:R-:W-:Y:S01]  /*f1e0*/  ISETP.GT.AND P2, PT, R63, 0x78, PT ;  /* 0x000000783f00780c */ /* 0x000fe20003f44270 */
[----:B------:R-:W-:Y:S01]  /*f1f0*/  FMUL.FTZ R31, R31, UR4 ;  /* 0x000000041f1f7c20 */ /* 0x000fe20008410000 */
[----:B--2---:R-:W-:-:S02]  /*f200*/  FSEL R35, R35, -INF , P3 ;  /* 0xff80000023237808 */ /* 0x004fc40001800000 */
[----:B------:R-:W-:-:S03]  /*f210*/  FMNMX.FTZ R72, R34, R47, !PT ;  /* 0x0000002f22487209 */ /* 0x000fc60007810000 */
[----:B------:R-:W2:Y:S01]  /*f220*/  MUFU.TANH R27, R27 ;  /* 0x0000001b001b7308 */ /* 0x000ea20000002400 */
[----:B------:R-:W-:Y:S02]  /*f230*/  ISETP.GT.AND P3, PT, R63, 0x79, PT ;  /* 0x000000793f00780c */ /* 0x000fe40003f64270 */
[----:B---3--:R-:W-:Y:S02]  /*f240*/  FSEL R102, R38, -INF , P2 ;  /* 0xff80000026667808 */ /* 0x008fe40001000000 */
[----:B------:R-:W-:Y:S02]  /*f250*/  FMNMX.FTZ R47, R35, R72, !PT ;  /* 0x00000048232f7209 */ /* 0x000fe40007810000 */
[----:B------:R-:W-:Y:S01]  /*f260*/  ISETP.GT.AND P2, PT, R63, 0x80, PT ;  /* 0x000000803f00780c */ /* 0x000fe20003f44270 */
[----:B------:R-:W3:Y:S01]  /*f270*/  MUFU.TANH R31, R31 ;  /* 0x0000001f001f7308 */ /* 0x000ee20000002400 */
[----:B0-----:R-:W-:Y:S02]  /*f280*/  FSEL R103, R39, -INF , P3 ;  /* 0xff80000027677808 */ /* 0x001fe40001800000 */
[----:B------:R-:W-:-:S02]  /*f290*/  FMNMX.FTZ R72, R102, R47, !PT ;  /* 0x0000002f66487209 */ /* 0x000fc40007810000 */
[----:B------:R-:W-:Y:S02]  /*f2a0*/  ISETP.GT.AND P3, PT, R63, 0x81, PT ;  /* 0x000000813f00780c */ /* 0x000fe40003f64270 */
[----:B-1----:R-:W-:Y:S02]  /*f2b0*/  FSEL R104, R26, -INF , P2 ;  /* 0xff8000001a687808 */ /* 0x002fe40001000000 */
[----:B------:R-:W-:Y:S01]  /*f2c0*/  FMNMX.FTZ R47, R103, R72, !PT ;  /* 0x00000048672f7209 */ /* 0x000fe20007810000 */
[----:B------:R-:W-:Y:S01]  /*f2d0*/  FFMA.FTZ R39, R33, R21, -R30 ;  /* 0x0000001521277223 */ /* 0x000fe2000001081e */
[----:B------:R-:W-:Y:S02]  /*f2e0*/  ISETP.GT.AND P2, PT, R63, 0x88, PT ;  /* 0x000000883f00780c */ /* 0x000fe40003f44270 */
[----:B--2---:R-:W-:Y:S02]  /*f2f0*/  FSEL R33, R27, -INF , P3 ;  /* 0xff8000001b217808 */ /* 0x004fe40001800000 */
[----:B------:R-:W-:-:S02]  /*f300*/  FMNMX.FTZ R26, R104, R47, !PT ;  /* 0x0000002f681a7209 */ /* 0x000fc40007810000 */
[----:B------:R-:W-:Y:S02]  /*f310*/  ISETP.GT.AND P3, PT, R63, 0x89, PT ;  /* 0x000000893f00780c */ /* 0x000fe40003f64270 */
[----:B------:R-:W-:Y:S02]  /*f320*/  FSEL R105, R56, -INF , P2 ;  /* 0xff80000038697808 */ /* 0x000fe40001000000 */
[----:B------:R-:W-:Y:S02]  /*f330*/  FMNMX.FTZ R26, R33, R26, !PT ;  /* 0x0000001a211a7209 */ /* 0x000fe40007810000 */
[----:B---3--:R-:W-:Y:S02]  /*f340*/  FSEL R31, R31, -INF , P3 ;  /* 0xff8000001f1f7808 */ /* 0x008fe40001800000 */
[----:B------:R-:W-:-:S04]  /*f350*/  FMNMX.FTZ R26, R105, R26, !PT ;  /* 0x0000001a691a7209 */ /* 0x000fc80007810000 */
[----:B------:R-:W-:-:S05]  /*f360*/  FMNMX.FTZ R26, R31, R26, !PT ;  /* 0x0000001a1f1a7209 */ /* 0x000fca0007810000 */
[----:B------:R-:W0:Y:S01]  /*f370*/  SHFL.BFLY PT, R27, R26, 0x2, 0x1f ;  /* 0x0c401f001a1b7f89 */ /* 0x000e2200000e0000 */
        /* <DEDUP_REMOVED lines=10> */
[----:B------:R-:W-:Y:S01]  /*f420*/  FFMA.FTZ R95, R95, R21, -R30 ;  /* 0x000000155f5f7223 */ /* 0x000fe2000001081e */
[----:B------:R1:W-:Y:S01]  /*f430*/  MUFU.EX2 R46, R59 ;  /* 0x0000003b002e7308 */ /* 0x0003e20000000800 */
[----:B0-----:R-:W-:-:S04]  /*f440*/  FMNMX.FTZ R72, R24, R25, !PT ;  /* 0x0000001918487209 */ /* 0x001fc80007810000 */
[C---:B------:R-:W-:Y:S01]  /*f450*/  FSETP.NEU.FTZ.AND P2, PT, R72.reuse, -INF , PT ;  /* 0xff8000004800780b */ /* 0x040fe20003f5d000 */
[----:B------:R-:W-:-:S05]  /*f460*/  FMUL.FTZ R28, R72, R21 ;  /* 0x00000015481c7220 */ /* 0x000fca0000410000 */
[----:B------:R-:W-:Y:S01]  /*f470*/  FSEL R28, R28, RZ, P2 ;  /* 0x000000ff1c1c7208 */ /* 0x000fe20001000000 */
[-CC-:B------:R-:W-:Y:S01]  /*f480*/  FFMA.FTZ R90, R90, R21.reuse, -R30.reuse ;  /* 0x000000155a5a7223 */ /* 0x180fe2000001081e */
[----:B------:R0:W-:Y:S01]  /*f490*/  MUFU.EX2 R43, R95 ;  /* 0x0000005f002b7308 */ /* 0x0001e20000000800 */
[-C--:B-1----:R-:W-:Y:S02]  /*f4a0*/  FFMA.FTZ R59, R36, R21.reuse, -R30 ;  /* 0x00000015243b7223 */ /* 0x082fe4000001081e */
[-CC-:B------:R-:W-:Y:S01]  /*f4b0*/  FFMA.FTZ R25, R80, R21.reuse, -R28.reuse ;  /* 0x0000001550197223 */ /* 0x180fe2000001081c */
[-C--:B------:R-:W-:Y:S01]  /*f4c0*/  FFMA.FTZ R27, R92, R21.reuse, -R28 ;  /* 0x000000155c1b7223 */ /* 0x080fe2000001081c */
        /* <DEDUP_REMOVED lines=10> */
[-C--:B------:R-:W-:Y:S01]  /*f570*/  FFMA.FTZ R41, R54, R21.reuse, -R30 ;  /* 0x0000001536297223 */ /* 0x080fe2000001081e */
[----:B------:R-:W0:Y:S01]  /*f580*/  MUFU.EX2 R97, R97 ;  /* 0x0000006100617308 */ /* 0x000e220000000800 */
[-CC-:B------:R-:W-:Y:S01]  /*f590*/  FFMA.FTZ R30, R91, R21.reuse, -R28.reuse ;  /* 0x000000155b1e7223 */ /* 0x180fe2000001081c */
[----:B------:R-:W-:-:S06]  /*f5a0*/  FFMA.FTZ R91, R93, R21, -R28 ;  /* 0x000000155d5b7223 */ /* 0x000fcc000001081c */
[----:B------:R-:W-:Y:S01]  /*f5b0*/  MUFU.EX2 R25, R25 ;  /* 0x0000001900197308 */ /* 0x000fe20000000800 */
[----:B------:R-:W-:-:S07]  /*f5c0*/  FFMA.FTZ R29, R94, R21, -R28 ;  /* 0x000000155e1d7223 */ /* 0x000fce000001081c */
[----:B------:R-:W1:Y:S08]  /*f5d0*/  MUFU.EX2 R27, R27 ;  /* 0x0000001b001b7308 */ /* 0x000e700000000800 */
[----:B------:R-:W2:Y:S01]  /*f5e0*/  MUFU.EX2 R90, R90 ;  /* 0x0000005a005a7308 */ /* 0x000ea20000000800 */
[----:B------:R-:W-:Y:S01]  /*f5f0*/  FFMA.FTZ R92, R83, R21, -R28 ;  /* 0x00000015535c7223 */ /* 0x000fe2000001081c */
[----:B------:R-:W-:-:S06]  /*f600*/  @!P0 VIADD R24, R0, 0x31c40 ;  /* 0x00031c4000188836 */ /* 0x000fcc0000000000 */
[----:B------:R-:W-:Y:S01]  /*f610*/  MUFU.EX2 R30, R30 ;  /* 0x0000001e001e7308 */ /* 0x000fe20000000800 */
[----:B------:R-:W-:-:S07]  /*f620*/  FFMA.FTZ R83, R75, R21, -R28 ;  /* 0x000000154b537223 */ /* 0x000fce000001081c */
[----:B------:R-:W3:Y:S01]  /*f630*/  MUFU.EX2 R48, R48 ;  /* 0x0000003000307308 */ /* 0x000ee20000000800 */
[-CC-:B------:R-:W-:Y:S01]  /*f640*/  FFMA.FTZ R75, R70, R21.reuse, -R28.reuse ;  /* 0x00000015464b7223 */ /* 0x180fe2000001081c */
[----:B------:R-:W-:-:S06]  /*f650*/  FFMA.FTZ R70, R77, R21, -R28 ;  /* 0x000000154d467223 */ /* 0x000fcc000001081c */
[----:B------:R-:W4:Y:S01]  /*f660*/  MUFU.EX2 R91, R91 ;  /* 0x0000005b005b7308 */ /* 0x000f220000000800 */
[-C--:B------:R-:W-:Y:S01]  /*f670*/  FFMA.FTZ R32, R84, R21.reuse, -R28 ;  /* 0x0000001554207223 */ /* 0x080fe2000001081c */
[----:B0-----:R-:W-:Y:S01]  /*f680*/  FADD.FTZ R77, R88, R97 ;  /* 0x00000061584d7221 */ /* 0x001fe20000010000 */
[----:B------:R-:W-:Y:S01]  /*f690*/  @!P0 PRMT R24, RZ, 0x654, R24 ;  /* 0x00000654ff188816 */ /* 0x000fe20000000018 */
[----:B------:R-:W-:-:S04]  /*f6a0*/  FFMA.FTZ R52, R85, R21, -R28 ;  /* 0x0000001555347223 */ /* 0x000fc8000001081c */
[----:B------:R-:W-:Y:S01]  /*f6b0*/  MUFU.EX2 R29, R29 ;  /* 0x0000001d001d7308 */ /* 0x000fe20000000800 */
[----:B-1----:R-:W-:Y:S01]  /*f6c0*/  FADD.FTZ R85, R25, R27 ;  /* 0x0000001b19557221 */ /* 0x002fe20000010000 */
[-CC-:B------:R-:W-:Y:S01]  /*f6d0*/  FFMA.FTZ R84, R86, R21.reuse, -R28.reuse ;  /* 0x0000001556547223 */ /* 0x180fe2000001081c */
[----:B--2---:R-:W-:Y:S01]  /*f6e0*/  FADD.FTZ R77, R90, R77 ;  /* 0x0000004d5a4d7221 */ /* 0x004fe20000010000 */
[----:B------:R0:W-:Y:S04]  /*f6f0*/  @!P0 SYNCS.ARRIVE.TRANS64.RED.A1T0 RZ, [R24+URZ], RZ ;  /* 0x000000ff18ff89a7 */ /* 0x0001e8000810043f */
[----:B------:R-:W1:Y:S01]  /*f700*/  MUFU.EX2 R89, R89 ;  /* 0x0000005900597308 */ /* 0x000e620000000800 */
[----:B------:R-:W-:Y:S01]  /*f710*/  FFMA.FTZ R26, R60, R21, -R28 ;  /* 0x000000153c1a7223 */ /* 0x000fe2000001081c */
[----:B---3--:R-:W-:Y:S01]  /*f720*/  FADD.FTZ R86, R48, R77 ;  /* 0x0000004d30567221 */ /* 0x008fe20000010000 */
[----:B0-----:R-:W-:-:S05]  /*f730*/  F2FP.F16.F32.PACK_AB R24, R97, R88 ;  /* 0x000000586118723e */ /* 0x001fca00000000ff */
[----:B------:R-:W0:Y:S01]  /*f740*/  MUFU.EX2 R92, R92 ;  /* 0x0000005c005c7308 */ /* 0x000e220000000800 */
[----:B------:R-:W-:Y:S01]  /*f750*/  FADD.FTZ R88, R30, R85 ;  /* 0x000000551e587221 */ /* 0x000fe20000010000 */
[----:B------:R-:W-:-:S06]  /*f760*/  FFMA.FTZ R79, R79, R21, -R28 ;  /* 0x000000154f4f7223 */ /* 0x000fcc000001081c */
[----:B------:R-:W-:Y:S01]  /*f770*/  MUFU.EX2 R81, R81 ;  /* 0x0000005100517308 */ /* 0x000fe20000000800 */
[----:B----4-:R-:W-:Y:S01]  /*f780*/  FADD.FTZ R88, R91, R88 ;  /* 0x000000585b587221 */ /* 0x010fe20000010000 */
[----:B------:R-:W-:-:S06]  /*f790*/  FFMA.FTZ R80, R98, R21, -R28 ;  /* 0x0000001562507223 */ /* 0x000fcc000001081c */
[----:B------:R-:W2:Y:S01]  /*f7a0*/  MUFU.EX2 R32, R32 ;  /* 0x0000002000207308 */ /* 0x000ea20000000800 */
[----:B------:R-:W-:Y:S01]  /*f7b0*/  FADD.FTZ R86, R15, R86 ;  /* 0x000000560f567221 */ /* 0x000fe20000010000 */
[----:B------:R-:W-:-:S06]  /*f7c0*/  FFMA.FTZ R62, R62, R21, -R28 ;  /* 0x000000153e3e7223 */ /* 0x000fcc000001081c */
[----:B------:R-:W3:Y:S01]  /*f7d0*/  MUFU.EX2 R84, R84 ;  /* 0x0000005400547308 */ /* 0x000ee20000000800 */
[----:B------:R-:W-:Y:S01]  /*f7e0*/  FFMA.FTZ R54, R76, R21, -R28 ;  /* 0x000000154c367223 */ /* 0x000fe2000001081c */
[----:B-1----:R-:W-:-:S06]  /*f7f0*/  FADD.FTZ R86, R89, R86 ;  /* 0x0000005659567221 */ /* 0x002fcc0000010000 */
[----:B------:R-:W1:Y:S08]  /*f800*/  MUFU.EX2 R73, R73 ;  /* 0x0000004900497308 */ /* 0x000e700000000800 */
[----:B------:R4:W-:Y:S01]  /*f810*/  MUFU.EX2 R0, R26 ;  /* 0x0000001a00007308 */ /* 0x0009e20000000800 */
[----:B------:R-:W-:Y:S01]  /*f820*/  FFMA.FTZ R78, R78, R21, -R28 ;  /* 0x000000154e4e7223 */ /* 0x000fe2000001081c */
[----:B----4-:R-:W-:-:S06]  /*f830*/  F2FP.F16.F32.PACK_AB R26, R48, R90 ;  /* 0x0000005a301a723e */ /* 0x010fcc00000000ff */
[----:B------:R-:W4:Y:S01]  /*f840*/  MUFU.EX2 R52, R52 ;  /* 0x0000003400347308 */ /* 0x000f220000000800 */
[----:B------:R-:W-:-:S07]  /*f850*/  FFMA.FTZ R90, R53, R21, -R28 ;  /* 0x00000015355a7223 */ /* 0x000fce000001081c */
[----:B------:R0:W-:Y:S08]  /*f860*/  MUFU.EX2 R48, R79 ;  /* 0x0000004f00307308 */ /* 0x0001f00000000800 */
[----:B------:R-:W4:Y:S01]  /*f870*/  MUFU.EX2 R74, R74 ;  /* 0x0000004a004a7308 */ /* 0x000f220000000800 */
[----:B0-----:R-:W-:Y:S01]  /*f880*/  FFMA.FTZ R79, R35, R21, -R28 ;  /* 0x00000015234f7223 */ /* 0x001fe2000001081c */
[----:B------:R-:W-:-:S04]  /*f890*/  FADD.FTZ R35, R29, R88 ;  /* 0x000000581d237221 */ /* 0x000fc80000010000 */
[----:B------:R-:W-:Y:S02]  /*f8a0*/  FADD.FTZ R35, R92, R35 ;  /* 0x000000235c237221 */ /* 0x000fe40000010000 */
[----:B------:R-:W0:Y:S01]  /*f8b0*/  MUFU.EX2 R80, R80 ;  /* 0x0000005000507308 */ /* 0x000e220000000800 */
[----:B------:R-:W-:Y:S01]  /*f8c0*/  FFMA.FTZ R77, R34, R21, -R28 ;  /* 0x00000015224d7223 */ /* 0x000fe2000001081c */
[----:B--2---:R-:W-:-:S06]  /*f8d0*/  FADD.FTZ R35, R32, R35 ;  /* 0x0000002320237221 */ /* 0x004fcc0000010000 */
[----:B------:R2:W-:Y:S01]  /*f8e0*/  MUFU.EX2 R53, R62 ;  /* 0x0000003e00357308 */ /* 0x0005e20000000800 */
[----:B------:R-:W-:-:S07]  /*f8f0*/  FFMA.FTZ R76, R87, R21, -R28 ;  /* 0x00000015574c7223 */ /* 0x000fce000001081c */
[----:B------:R-:W-:Y:S01]  /*f900*/  MUFU.EX2 R65, R65 ;  /* 0x0000004100417308 */ /* 0x000fe20000000800 */
[-C--:B--2---:R-:W-:Y:S01]  /*f910*/  FFMA.FTZ R62, R33, R21.reuse, -R28 ;  /* 0x00000015213e7223 */ /* 0x084fe2000001081c */
[----:B------:R-:W-:Y:S01]  /*f920*/  FADD.FTZ R33, R81, R86 ;  /* 0x0000005651217221 */ /* 0x000fe20000010000 */
[----:B------:R-:W-:-:S03]  /*f930*/  FFMA.FTZ R85, R67, R21, -R28 ;  /* 0x0000001543557223 */ /* 0x000fc6000001081c */
[----:B------:R-:W-:Y:S02]  /*f940*/  FADD.FTZ R34, R82, R33 ;  /* 0x0000002152227221 */ /* 0x000fe40000010000 */
[----:B------:R-:W2:Y:S01]  /*f950*/  MUFU.EX2 R54, R54 ;  /* 0x0000003600367308 */ /* 0x000ea20000000800 */
[----:B------:R-:W-:Y:S01]  /*f960*/  FFMA.FTZ R67, R31, R21, -R28 ;  /* 0x000000151f437223 */ /* 0x000fe2000001081c */
[----:B---3--:R-:W-:Y:S01]  /*f970*/  FADD.FTZ R35, R84, R35 ;  /* 0x0000002354237221 */ /* 0x008fe20000010000 */
[----:B------:R-:W-:-:S05]  /*f980*/  F2FP.F16.F32.PACK_AB R25, R27, R25 ;  /* 0x000000191b19723e */ /* 0x000fca00000000ff */
[----:B------:R-:W-:Y:S01]  /*f990*/  MUFU.EX2 R66, R66 ;  /* 0x0000004200427308 */ /* 0x000fe20000000800 */
[----:B-1----:R-:W-:Y:S01]  /*f9a0*/  FADD.FTZ R31, R73, R34 ;  /* 0x00000022491f7221 */ /* 0x002fe20000010000 */
[----:B------:R-:W-:Y:S01]  /*f9b0*/  F2FP.F16.F32.PACK_AB R27, R91, R30 ;  /* 0x0000001e5b1b723e */ /* 0x000fe200000000ff */
[----:B------:R-:W-:-:S05]  /*f9c0*/  FFMA.FTZ R69, R69, R21, -R28 ;  /* 0x0000001545457223 */ /* 0x000fca000001081c */
[----:B------:R-:W1:Y:S01]  /*f9d0*/  MUFU.EX2 R78, R78 ;  /* 0x0000004e004e7308 */ /* 0x000e620000000800 */
[-CC-:B------:R-:W-:Y:S01]  /*f9e0*/  FFMA.FTZ R64, R64, R21.reuse, -R28.reuse ;  /* 0x0000001540407223 */ /* 0x180fe2000001081c */
[-CC-:B------:R-:W-:Y:S01]  /*f9f0*/  FFMA.FTZ R60, R99, R21.reuse, -R28.reuse ;  /* 0x00000015633c7223 */ /* 0x180fe2000001081c */
[-CC-:B------:R-:W-:Y:S01]  /*fa00*/  FFMA.FTZ R30, R55, R21.reuse, -R28.reuse ;  /* 0x00000015371e7223 */ /* 0x180fe2000001081c */
[----:B------:R-:W-:-:S04]  /*fa10*/  FFMA.FTZ R87, R68, R21, -R28 ;  /* 0x0000001544577223 */ /* 0x000fc8000001081c */
[----:B------:R-:W-:Y:S01]  /*fa20*/  MUFU.EX2 R57, R57 ;  /* 0x0000003900397308 */ /* 0x000fe20000000800 */
[-CC-:B------:R-:W-:Y:S01]  /*fa30*/  FFMA.FTZ R100, R100, R21.reuse, -R28.reuse ;  /* 0x0000001564647223 */ /* 0x180fe2000001081c */
[-CC-:B------:R-:W-:Y:S01]  /*fa40*/  FFMA.FTZ R101, R101, R21.reuse, -R28.reuse ;  /* 0x0000001565657223 */ /* 0x180fe2000001081c */
[-CC-:B------:R-:W-:Y:S01]  /*fa50*/  FFMA.FTZ R102, R102, R21.reuse, -R28.reuse ;  /* 0x0000001566667223 */ /* 0x180fe2000001081c */
[-CC-:B------:R-:W-:Y:S01]  /*fa60*/  FFMA.FTZ R103, R103, R21.reuse, -R28.reuse ;  /* 0x0000001567677223 */ /* 0x180fe2000001081c */
[-CC-:B------:R-:W-:Y:S01]  /*fa70*/  FFMA.FTZ R104, R104, R21.reuse, -R28.reuse ;  /* 0x0000001568687223 */ /* 0x180fe2000001081c */
[----:B------:R-:W-:Y:S01]  /*fa80*/  FFMA.FTZ R105, R105, R21, -R28 ;  /* 0x0000001569697223 */ /* 0x000fe2000001081c */
[----:B----4-:R-:W-:Y:S01]  /*fa90*/  FADD.FTZ R35, R52, R35 ;  /* 0x0000002334237221 */ /* 0x010fe20000010000 */
[----:B------:R-:W3:Y:S01]  /*faa0*/  MUFU.EX2 R76, R76 ;  /* 0x0000004c004c7308 */ /* 0x000ee20000000800 */
[----:B------:R-:W-:Y:S01]  /*fab0*/  FADD.FTZ R28, R74, R31 ;  /* 0x0000001f4a1c7221 */ /* 0x000fe20000010000 */
[----:B------:R4:W-:Y:S01]  /*fac0*/  STSM.16.M88.4 [R17+0x24300], R24 ;  /* 0x0243001811007844 */ /* 0x0009e20000000200 */
[----:B0-----:R-:W-:-:S05]  /*fad0*/  FADD.FTZ R35, R80, R35 ;  /* 0x0000002350237221 */ /* 0x001fca0000010000 */
[----:B------:R-:W0:Y:S01]  /*fae0*/  MUFU.EX2 R58, R58 ;  /* 0x0000003a003a7308 */ /* 0x000e220000000800 */
[----:B--2---:R-:W-:-:S07]  /*faf0*/  FADD.FTZ R35, R54, R35 ;  /* 0x0000002336237221 */ /* 0x004fce0000010000 */
[----:B------:R-:W2:Y:S01]  /*fb00*/  MUFU.EX2 R83, R83 ;  /* 0x0000005300537308 */ /* 0x000ea20000000800 */
[----:B----4-:R-:W-:Y:S01]  /*fb10*/  F2FP.F16.F32.PACK_AB R24, R89, R15 ;  /* 0x0000000f5918723e */ /* 0x010fe200000000ff */
[----:B------:R-:W-:-:S06]  /*fb20*/  FADD.FTZ R15, R65, R28 ;  /* 0x0000001c410f7221 */ /* 0x000fcc0000010000 */
[----:B------:R-:W4:Y:S01]  /*fb30*/  MUFU.EX2 R49, R49 ;  /* 0x0000003100317308 */ /* 0x000f220000000800 */
[----:B-1----:R-:W-:-:S07]  /*fb40*/  FADD.FTZ R35, R78, R35 ;  /* 0x000000234e237221 */ /* 0x002fce0000010000 */
[----:B------:R-:W1:Y:S01]  /*fb50*/  MUFU.EX2 R69, R69 ;  /* 0x0000004500457308 */ /* 0x000e620000000800 */
[----:B------:R-:W-:-:S07]  /*fb60*/  F2FP.F16.F32.PACK_AB R27, R84, R32 ;  /* 0x00000020541b723e */ /* 0x000fce00000000ff */
[----:B------:R-:W1:Y:S08]  /*fb70*/  MUFU.EX2 R50, R50 ;  /* 0x0000003200327308 */ /* 0x000e700000000800 */
[----:B------:R0:W-:Y:S01]  /*fb80*/  MUFU.EX2 R68, R30 ;  /* 0x0000001e00447308 */ /* 0x0001e20000000800 */
[----:B---3--:R-:W-:Y:S01]  /*fb90*/  FADD.FTZ R32, R76, R35 ;  /* 0x000000234c207221 */ /* 0x008fe20000010000 */
[----:B0-----:R-:W-:-:S06]  /*fba0*/  FADD.FTZ R30, R66, R15 ;  /* 0x0000000f421e7221 */ /* 0x001fcc0000010000 */
[----:B------:R-:W0:Y:S01]  /*fbb0*/  MUFU.EX2 R75, R75 ;  /* 0x0000004b004b7308 */ /* 0x000e220000000800 */
[----:B------:R-:W-:-:S07]  /*fbc0*/  FADD.FTZ R15, R57, R30 ;  /* 0x0000001e390f7221 */ /* 0x000fce0000010000 */
[----:B------:R-:W3:Y:S01]  /*fbd0*/  MUFU.EX2 R42, R42 ;  /* 0x0000002a002a7308 */ /* 0x000ee20000000800 */
[----:B------:R-:W-:Y:S01]  /*fbe0*/  FADD.FTZ R34, R58, R15 ;  /* 0x0000000f3a227221 */ /* 0x000fe20000010000 */
[----:B------:R-:W-:Y:S02]  /*fbf0*/  F2FP.F16.F32.PACK_AB R25, R92, R29 ;  /* 0x0000001d5c19723e */ /* 0x000fe400000000ff */
[----:B------:R-:W-:-:S04]  /*fc00*/  F2FP.F16.F32.PACK_AB R29, R80, R52 ;  /* 0x00000034501d723e */ /* 0x000fc800000000ff */
[----:B------:R-:W3:Y:S01]  /*fc10*/  MUFU.EX2 R70, R70 ;  /* 0x0000004600467308 */ /* 0x000ee20000000800 */
[----:B--2---:R-:W-:Y:S01]  /*fc20*/  FADD.FTZ R52, R83, R32 ;  /* 0x0000002053347221 */ /* 0x004fe20000010000 */
[----:B----4-:R-:W-:-:S06]  /*fc30*/  FADD.FTZ R15, R49, R34 ;  /* 0x00000022310f7221 */ /* 0x010fcc0000010000 */
[----:B------:R-:W2:Y:S01]  /*fc40*/  MUFU.EX2 R64, R64 ;  /* 0x0000004000407308 */ /* 0x000ea20000000800 */
[----:B-1----:R-:W-:Y:S01]  /*fc50*/  FADD.FTZ R52, R69, R52 ;  /* 0x0000003445347221 */ /* 0x002fe20000010000 */
[C---:B------:R-:W-:Y:S01]  /*fc60*/  FADD.FTZ R15, R50.reuse, R15 ;  /* 0x0000000f320f7221 */ /* 0x040fe20000010000 */
[----:B------:R-:W-:-:S05]  /*fc70*/  F2FP.F16.F32.PACK_AB R34, R50, R49 ;  /* 0x000000313222723e */ /* 0x000fca00000000ff */
[----:B------:R-:W1:Y:S01]  /*fc80*/  MUFU.EX2 R38, R38 ;  /* 0x0000002600267308 */ /* 0x000e620000000800 */
[----:B0-----:R-:W-:Y:S01]  /*fc90*/  FADD.FTZ R49, R75, R52 ;  /* 0x000000344b317221 */ /* 0x001fe20000010000 */
[----:B---3--:R-:W-:-:S06]  /*fca0*/  FADD.FTZ R50, R42, R15 ;  /* 0x0000000f2a327221 */ /* 0x008fcc0000010000 */
[----:B------:R-:W0:Y:S01]  /*fcb0*/  MUFU.EX2 R60, R60 ;  /* 0x0000003c003c7308 */ /* 0x000e220000000800 */
[----:B------:R-:W-:Y:S01]  /*fcc0*/  FADD.FTZ R49, R70, R49 ;  /* 0x0000003146317221 */ /* 0x000fe20000010000 */
[----:B------:R-:W-:-:S06]  /*fcd0*/  FADD.FTZ R15, R43, R50 ;  /* 0x000000322b0f7221 */ /* 0x000fcc0000010000 */
[----:B------:R-:W3:Y:S01]  /*fce0*/  MUFU.EX2 R39, R39 ;  /* 0x0000002700277308 */ /* 0x000ee20000000800 */
[----:B------:R-:W-:Y:S01]  /*fcf0*/  F2FP.F16.F32.PACK_AB R26, R82, R81 ;  /* 0x00000051521a723e */ /* 0x000fe200000000ff */
[----:B--2---:R-:W-:Y:S01]  /*fd00*/  FADD.FTZ R49, R64, R49 ;  /* 0x0000003140317221 */ /* 0x004fe20000010000 */
[----:B------:R-:W-:-:S05]  /*fd10*/  FADD.FTZ R15, R46, R15 ;  /* 0x0000000f2e0f7221 */ /* 0x000fca0000010000 */
[----:B------:R-:W2:Y:S01]  /*fd20*/  MUFU.EX2 R61, R61 ;  /* 0x0000003d003d7308 */ /* 0x000ea20000000800 */
[----:B------:R4:W-:Y:S01]  /*fd30*/  STSM.16.M88.4 [R17+0x25b00], R24 ;  /* 0x025b001811007844 */ /* 0x0009e20000000200 */
[----:B------:R-:W-:-:S06]  /*fd40*/  FADD.FTZ R49, R0, R49 ;  /* 0x0000003100317221 */ /* 0x000fcc0000010000 */
[----:B------:R-:W2:Y:S01]  /*fd50*/  MUFU.EX2 R59, R59 ;  /* 0x0000003b003b7308 */ /* 0x000ea20000000800 */
[----:B------:R-:W-:Y:S02]  /*fd60*/  F2FP.F16.F32.PACK_AB R28, R74, R73 ;  /* 0x000000494a1c723e */ /* 0x000fe400000000ff */
[----:B------:R-:W-:Y:S02]  /*fd70*/  F2FP.F16.F32.PACK_AB R30, R66, R65 ;  /* 0x00000041421e723e */ /* 0x000fe400000000ff */
[----:B------:R-:W-:-:S03]  /*fd80*/  F2FP.F16.F32.PACK_AB R31, R78, R54 ;  /* 0x000000364e1f723e */ /* 0x000fc600000000ff */
[----:B------:R-:W2:Y:S01]  /*fd90*/  MUFU.EX2 R55, R90 ;  /* 0x0000005a00377308 */ /* 0x000ea20000000800 */
[----:B----4-:R-:W-:Y:S01]  /*fda0*/  F2FP.F16.F32.PACK_AB R24, R43, R42 ;  /* 0x0000002a2b18723e */ /* 0x010fe200000000ff */
[----:B-1----:R-:W-:Y:S01]  /*fdb0*/  FADD.FTZ R42, R38, R15 ;  /* 0x0000000f262a7221 */ /* 0x002fe20000010000 */
[----:B0-----:R-:W-:-:S05]  /*fdc0*/  FADD.FTZ R49, R60, R49 ;  /* 0x000000313c317221 */ /* 0x001fca0000010000 */
[----:B------:R-:W0:Y:S01]  /*fdd0*/  MUFU.EX2 R63, R63 ;  /* 0x0000003f003f7308 */ /* 0x000e220000000800 */
[----:B---3--:R-:W-:Y:S01]  /*fde0*/  FADD.FTZ R42, R39, R42 ;  /* 0x0000002a272a7221 */ /* 0x008fe20000010000 */
[----:B------:R1:W-:Y:S06]  /*fdf0*/  STSM.16.M88.4 [R17+0x27300], R28 ;  /* 0x0273001c11007844 */ /* 0x0003ec0000000200 */
[----:B------:R-:W3:Y:S01]  /*fe00*/  MUFU.EX2 R56, R56 ;  /* 0x0000003800387308 */ /* 0x000ee20000000800 */
[----:B--2---:R-:W-:Y:S01]  /*fe10*/  FADD.FTZ R42, R61, R42 ;  /* 0x0000002a3d2a7221 */ /* 0x004fe20000010000 */
[----:B------:R-:W-:Y:S01]  /*fe20*/  F2FP.F16.F32.PACK_AB R32, R58, R57 ;  /* 0x000000393a20723e */ /* 0x000fe200000000ff */
[----:B------:R-:W2:Y:S01]  /*fe30*/  @P5 LDC R43, c[0x0][0x44c] ;  /* 0x00011300ff2b5b82 */ /* 0x000ea20000000800 */
[----:B------:R-:W-:-:S04]  /*fe40*/  F2FP.F16.F32.PACK_AB R33, R83, R76 ;  /* 0x0000004c5321723e */ /* 0x000fc800000000ff */
[----:B------:R-:W4:Y:S01]  /*fe50*/  MUFU.EX2 R85, R85 ;  /* 0x0000005500557308 */ /* 0x000f220000000800 */
[----:B-1----:R-:W-:Y:S01]  /*fe60*/  FADD.FTZ R30, R48, R49 ;  /* 0x00000031301e7221 */ /* 0x002fe20000010000 */
[----:B------:R-:W-:-:S06]  /*fe70*/  F2FP.F16.F32.PACK_AB R35, R75, R69 ;  /* 0x000000454b23723e */ /* 0x000fcc00000000ff */
[----:B------:R-:W1:Y:S01]  /*fe80*/  MUFU.EX2 R71, R71 ;  /* 0x0000004700477308 */ /* 0x000e620000000800 */
[----:B------:R-:W-:Y:S01]  /*fe90*/  FADD.FTZ R30, R53, R30 ;  /* 0x0000001e351e7221 */ /* 0x000fe20000010000 */
[----:B------:R-:W-:Y:S01]  /*fea0*/  FADD.FTZ R42, R59, R42 ;  /* 0x0000002a3b2a7221 */ /* 0x000fe20000010000 */
[----:B------:R0:W-:Y:S05]  /*feb0*/  STSM.16.M88.4 [R17+0x28b00], R32 ;  /* 0x028b002011007844 */ /* 0x0001ea0000000200 */
[----:B------:R-:W2:Y:S01]  /*fec0*/  MUFU.EX2 R82, R87 ;  /* 0x0000005700527308 */ /* 0x000ea20000000800 */
[----:B------:R-:W-:-:S07]  /*fed0*/  FADD.FTZ R15, R55, R30 ;  /* 0x0000001e370f7221 */ /* 0x000fce0000010000 */
[----:B------:R-:W2:Y:S01]  /*fee0*/  MUFU.EX2 R47, R47 ;  /* 0x0000002f002f7308 */ /* 0x000ea20000000800 */
[----:B------:R-:W-:Y:S01]  /*fef0*/  F2FP.F16.F32.PACK_AB R27, R60, R0 ;  /* 0x000000003c1b723e */ /* 0x000fe200000000ff */
[----:B------:R-:W2:Y:S01]  /*ff00*/  @P5 LDC R49, c[0x0][0x450] ;  /* 0x00011400ff315b82 */ /* 0x000ea20000000800 */
[----:B0-----:R-:W-:-:S05]  /*ff10*/  FADD.FTZ R33, R63, R42 ;  /* 0x0000002a3f217221 */ /* 0x001fca0000010000 */
[----:B------:R-:W0:Y:S01]  /*ff20*/  MUFU.EX2 R100, R100 ;  /* 0x0000006400647308 */ /* 0x000e220000000800 */
[----:B------:R-:W-:Y:S01]  /*ff30*/  FADD.FTZ R0, R68, R15 ;  /* 0x0000000f44007221 */ /* 0x000fe20000010000 */
[----:B---3--:R-:W-:-:S06]  /*ff40*/  FADD.FTZ R32, R56, R33 ;  /* 0x0000002138207221 */ /* 0x008fcc0000010000 */
[----:B------:R-:W3:Y:S01]  /*ff50*/  MUFU.EX2 R95, R95 ;  /* 0x0000005f005f7308 */ /* 0x000ee20000000800 */
[----:B----4-:R-:W-:Y:S01]  /*ff60*/  FADD.FTZ R15, R85, R0 ;  /* 0x00000000550f7221 */ /* 0x010fe20000010000 */
[----:B-1----:R-:W-:-:S06]  /*ff70*/  FADD.FTZ R0, R71, R32 ;  /* 0x0000002047007221 */ /* 0x002fcc0000010000 */
[----:B------:R-:W1:Y:S08]  /*ff80*/  MUFU.EX2 R101, R101 ;  /* 0x0000006500657308 */ /* 0x000e700000000800 */
[----:B------:R-:W4:Y:S01]  /*ff90*/  MUFU.EX2 R40, R40 ;  /* 0x0000002800287308 */ /* 0x000f220000000800 */
[----:B--2---:R-:W-:Y:S01]  /*ffa0*/  FADD.FTZ R33, R82, R15 ;  /* 0x0000000f52217221 */ /* 0x004fe20000010000 */
[----:B------:R-:W-:-:S06]  /*ffb0*/  FADD.FTZ R0, R47, R0 ;  /* 0x000000002f007221 */ /* 0x000fcc0000010000 */
[----:B------:R-:W-:Y:S01]  /*ffc0*/  MUFU.EX2 R77, R77 ;  /* 0x0000004d004d7308 */ /* 0x000fe20000000800 */
[----:B------:R-:W-:-:S07]  /*ffd0*/  F2FP.F16.F32.PACK_AB R26, R38, R46 ;  /* 0x0000002e261a723e */ /* 0x000fce00000000ff */
[----:B------:R-:W2:Y:S01]  /*ffe0*/  MUFU.EX2 R44, R44 ;  /* 0x0000002c002c7308 */ /* 0x000ea20000000800 */
[----:B------:R-:W-:Y:S01]  /*fff0*/  F2FP.F16.F32.PACK_AB R28, R61, R39 ;  /* 0x000000273d1c723e */ /* 0x000fe200000000ff */
[----:B0-----:R-:W-:-:S06]  /*10000*/  FADD.FTZ R38, R100, R33 ;  /* 0x0000002164267221 */ /* 0x001fcc0000010000 */
[----:B------:R-:W0:Y:S01]  /*10010*/  MUFU.EX2 R50, R79 ;  /* 0x0000004f00327308 */ /* 0x000e220000000800 */
[----:B---3--:R-:W-:Y:S01]  /*10020*/  FADD.FTZ R39, R95, R0 ;  /* 0x000000005f277221 */ /* 0x008fe20000010000 */
[----:B------:R-:W-:-:S06]  /*10030*/  F2FP.F16.F32.PACK_AB R25, R64, R70 ;  /* 0x000000464019723e */ /* 0x000fcc00000000ff */
[----:B------:R-:W3:Y:S01]  /*10040*/  MUFU.EX2 R37, R37 ;  /* 0x0000002500257308 */ /* 0x000ee20000000800 */
[----:B-1----:R-:W-:Y:S01]  /*10050*/  FADD.FTZ R38, R101, R38 ;  /* 0x0000002665267221 */ /* 0x002fe20000010000 */
[----:B----4-:R-:W-:-:S06]  /*10060*/  FADD.FTZ R39, R40, R39 ;  /* 0x0000002728277221 */ /* 0x010fcc0000010000 */
[----:B------:R-:W-:Y:S01]  /*10070*/  MUFU.EX2 R102, R102 ;  /* 0x0000006600667308 */ /* 0x000fe20000000800 */
[----:B------:R1:W-:Y:S07]  /*10080*/  STSM.16.M88.4 [R17+0x2a300], R24 ;  /* 0x02a3001811007844 */ /* 0x0003ee0000000200 */
[----:B------:R-:W4:Y:S01]  /*10090*/  MUFU.EX2 R45, R45 ;  /* 0x0000002d002d7308 */ /* 0x000f220000000800 */
[----:B--2---:R-:W-:-:S07]  /*100a0*/  FADD.FTZ R0, R44, R39 ;  /* 0x000000272c007221 */ /* 0x004fce0000010000 */
[----:B------:R-:W2:Y:S01]  /*100b0*/  MUFU.EX2 R103, R103 ;  /* 0x0000006700677308 */ /* 0x000ea20000000800 */
[----:B-1----:R-:W-:Y:S01]  /*100c0*/  FADD.FTZ R25, R77, R38 ;  /* 0x000000264d197221 */ /* 0x002fe20000010000 */
[----:B------:R-:W-:-:S06]  /*100d0*/  F2FP.F16.F32.PACK_AB R29, R53, R48 ;  /* 0x00000030351d723e */ /* 0x000fcc00000000ff */
[----:B------:R-:W1:Y:S01]  /*100e0*/  MUFU.EX2 R36, R36 ;  /* 0x0000002400247308 */ /* 0x000e620000000800 */
[----:B------:R-:W-:Y:S02]  /*100f0*/  F2FP.F16.F32.PACK_AB R30, R63, R59 ;  /* 0x0000003b3f1e723e */ /* 0x000fe400000000ff */
[----:B------:R-:W-:Y:S01]  /*10100*/  F2FP.F16.F32.PACK_AB R31, R68, R55 ;  /* 0x00000037441f723e */ /* 0x000fe200000000ff */
[----:B0-----:R-:W-:Y:S01]  /*10110*/  FADD.FTZ R25, R50, R25 ;  /* 0x0000001932197221 */ /* 0x001fe20000010000 */
[----:B---3--:R-:W-:Y:S01]  /*10120*/  FADD.FTZ R26, R37, R0 ;  /* 0x00000000251a7221 */ /* 0x008fe20000010000 */
[----:B------:R-:W-:Y:S02]  /*10130*/  @P5 IMAD.HI.U32 R24, R108, R43, RZ ;  /* 0x0000002b6c185227 */ /* 0x000fe400078e00ff */
[----:B------:R0:W-:Y:S02]  /*10140*/  STSM.16.M88.4 [R17+0x2bb00], R28 ;  /* 0x02bb001c11007844 */ /* 0x0001e40000000200 */
[----:B----4-:R-:W-:Y:S01]  /*10150*/  FADD.FTZ R27, R45, R26 ;  /* 0x0000001a2d1b7221 */ /* 0x010fe20000010000 */
[----:B------:R-:W-:-:S02]  /*10160*/  F2FP.F16.F32.PACK_AB R32, R71, R56 ;  /* 0x000000384720723e */ /* 0x000fc400000000ff */
[----:B------:R-:W-:Y:S02]  /*10170*/  F2FP.F16.F32.PACK_AB R33, R82, R85 ;  /* 0x000000555221723e */ /* 0x000fe400000000ff */
[----:B------:R-:W-:Y:S02]  /*10180*/  F2FP.F16.F32.PACK_AB R34, R95, R47 ;  /* 0x0000002f5f22723e */ /* 0x000fe400000000ff */
[----:B------:R-:W-:Y:S02]  /*10190*/  F2FP.F16.F32.PACK_AB R35, R101, R100 ;  /* 0x000000646523723e */ /* 0x000fe400000000ff */
[----:B------:R-:W-:Y:S01]  /*101a0*/  F2FP.F16.F32.PACK_AB R26, R45, R37 ;  /* 0x000000252d1a723e */ /* 0x000fe200000000ff */
[----:B0-----:R-:W-:Y:S01]  /*101b0*/  FADD.FTZ R28, R102, R25 ;  /* 0x00000019661c7221 */ /* 0x001fe20000010000 */
[----:B------:R-:W-:Y:S01]  /*101c0*/  IMAD.MOV.U32 R31, RZ, RZ, R108 ;  /* 0x000000ffff1f7224 */ /* 0x000fe200078e006c */
[----:B------:R-:W-:Y:S02]  /*101d0*/  @P5 SHF.R.U32.HI R31, RZ, R49, R24 ;  /* 0x00000031ff1f5219 */ /* 0x000fe40000011618 */
[----:B--2---:R-:W-:Y:S01]  /*101e0*/  FADD.FTZ R29, R103, R28 ;  /* 0x0000001c671d7221 */ /* 0x004fe20000010000 */
[----:B-1----:R-:W-:Y:S01]  /*101f0*/  FADD.FTZ R28, R36, R27 ;  /* 0x0000001b241c7221 */ /* 0x002fe20000010000 */
[----:B------:R-:W-:-:S02]  /*10200*/  F2FP.F16.F32.PACK_AB R24, R44, R40 ;  /* 0x000000282c18723e */ /* 0x000fc400000000ff */
[----:B------:R-:W-:Y:S02]  /*10210*/  F2FP.F16.F32.PACK_AB R25, R50, R77 ;  /* 0x0000004d3219723e */ /* 0x000fe400000000ff */
[----:B------:R-:W-:Y:S01]  /*10220*/  F2FP.F16.F32.PACK_AB R27, R103, R102 ;  /* 0x00000066671b723e */ /* 0x000fe200000000ff */
[----:B------:R-:W-:Y:S04]  /*10230*/  STSM.16.M88.4 [R17+0x2d300], R32 ;  /* 0x02d3002011007844 */ /* 0x000fe80000000200 */
[----:B------:R0:W-:Y:S04]  /*10240*/  STSM.16.M88.4 [R17+0x2eb00], R24 ;  /* 0x02eb001811007844 */ /* 0x0001e80000000200 */
[----:B0-----:R-:W2:Y:S01]  /*10250*/  LDL R24, [R1+0x84] ;  /* 0x0000840001187983 */ /* 0x001ea20000100800 */
[----:B------:R-:W0:Y:S08]  /*10260*/  MUFU.EX2 R104, R104 ;  /* 0x0000006800687308 */ /* 0x000e300000000800 */
[----:B------:R-:W-:Y:S08]  /*10270*/  MUFU.EX2 R15, R62 ;  /* 0x0000003e000f7308 */ /* 0x000ff00000000800 */
[----:B------:R-:W1:Y:S08]  /*10280*/  MUFU.EX2 R51, R51 ;  /* 0x0000003300337308 */ /* 0x000e700000000800 */
[----:B------:R-:W-:Y:S08]  /*10290*/  MUFU.EX2 R14, R14 ;  /* 0x0000000e000e7308 */ /* 0x000ff00000000800 */
[----:B------:R-:W3:Y:S08]  /*102a0*/  MUFU.EX2 R41, R41 ;  /* 0x0000002900297308 */ /* 0x000ef00000000800 */
[----:B------:R-:W-:Y:S08]  /*102b0*/  MUFU.EX2 R105, R105 ;  /* 0x0000006900697308 */ /* 0x000ff00000000800 */
[----:B------:R-:W4:Y:S01]  /*102c0*/  MUFU.EX2 R0, R67 ;  /* 0x0000004300007308 */ /* 0x000f220000000800 */
[----:B0-----:R-:W-:Y:S01]  /*102d0*/  FADD.FTZ R30, R104, R29 ;  /* 0x0000001d681e7221 */ /* 0x001fe20000010000 */
[----:B------:R-:W-:Y:S01]  /*102e0*/  IADD3 R31, R31, R106, -R107 ;  /* 0x0000006a1f1f7210 */ /* 0x000fe20007ffe86b */
[----:B-1----:R-:W-:Y:S01]  /*102f0*/  FADD.FTZ R33, R51, R28 ;  /* 0x0000001c33217221 */ /* 0x002fe20000010000 */
[C---:B------:R-:W-:Y:S01]  /*10300*/  F2FP.F16.F32.PACK_AB R29, R15.reuse, R104 ;  /* 0x000000680f1d723e */ /* 0x040fe200000000ff */
[----:B------:R-:W-:Y:S01]  /*10310*/  FADD.FTZ R32, R15, R30 ;  /* 0x0000001e0f207221 */ /* 0x000fe20000010000 */
[----:B------:R-:W-:Y:S01]  /*10320*/  F2FP.F16.F32.PACK_AB R28, R51, R36 ;  /* 0x00000024331c723e */ /* 0x000fe200000000ff */
[----:B------:R-:W-:Y:S01]  /*10330*/  IMAD.HI R15, R31, 0x38e38e39, RZ ;  /* 0x38e38e391f0f7827 */ /* 0x000fe200078e02ff */
[----:B---3--:R-:W-:-:S03]  /*10340*/  F2FP.F16.F32.PACK_AB R30, R41, R14 ;  /* 0x0000000e291e723e */ /* 0x008fc600000000ff */
[----:B------:R-:W-:Y:S01]  /*10350*/  FADD.FTZ R14, R14, R33 ;  /* 0x000000210e0e7221 */ /* 0x000fe20000010000 */
[----:B----4-:R-:W-:Y:S01]  /*10360*/  F2FP.F16.F32.PACK_AB R31, R0, R105 ;  /* 0x00000069001f723e */ /* 0x010fe200000000ff */
[----:B------:R-:W-:Y:S01]  /*10370*/  FADD.FTZ R105, R105, R32 ;  /* 0x0000002069697221 */ /* 0x000fe20000010000 */
[----:B------:R-:W-:Y:S01]  /*10380*/  SHF.R.U32.HI R32, RZ, 0x1f, R15 ;  /* 0x0000001fff207819 */ /* 0x000fe2000001160f */
[----:B------:R-:W-:Y:S02]  /*10390*/  FADD.FTZ R14, R41, R14 ;  /* 0x0000000e290e7221 */ /* 0x000fe40000010000 */
[----:B------:R-:W-:Y:S01]  /*103a0*/  STSM.16.M88.4 [R17+0x30300], R28 ;  /* 0x0303001c11007844 */ /* 0x000fe20000000200 */
[----:B------:R0:W-:Y:S06]  /*103b0*/  MEMBAR.ALL.CTA ;  /* 0x0000000000007992 */ /* 0x0001ec0000008000 */
[----:B0-----:R-:W0:Y:S01]  /*103c0*/  FENCE.VIEW.ASYNC.S ;  /* 0x00000000000073c6 */ /* 0x001e220000000000 */
[----:B------:R-:W-:-:S03]  /*103d0*/  LEA.HI.SX32 R15, R15, R32, 0x1b ;  /* 0x000000200f0f7211 */ /* 0x000fc600078fdaff */
[----:B------:R1:W-:Y:S02]  /*103e0*/  STL [R1+0x14], R14 ;  /* 0x0000140e01007387 */ /* 0x0003e40000100800 */
[----:B-1----:R-:W-:Y:S02]  /*103f0*/  VIADD R14, R96, 0xfffffffe ;  /* 0xfffffffe600e7836 */ /* 0x002fe40000000000 */
[----:B------:R-:W-:Y:S01]  /*10400*/  FADD.FTZ R0, R0, R105 ;  /* 0x0000006900007221 */ /* 0x000fe20000010000 */
[----:B------:R-:W-:Y:S02]  /*10410*/  @P5 LOP3.LUT R22, R22, 0x1, RZ, 0xfc, !PT ;  /* 0x0000000116165812 */ /* 0x000fe400078efcff */
[----:B------:R-:W-:Y:S02]  /*10420*/  CS2R R70, SRZ ;  /* 0x0000000000467805 */ /* 0x000fe4000001ff00 */
[----:B------:R-:W-:Y:S01]  /*10430*/  STL [R1+0x2c], R0 ;  /* 0x00002c0001007387 */ /* 0x000fe20000100800 */
[----:B------:R-:W-:-:S02]  /*10440*/  CS2R R68, SRZ ;  /* 0x0000000000447805 */ /* 0x000fc4000001ff00 */
[----:B------:R-:W-:Y:S01]  /*10450*/  CS2R R66, SRZ ;  /* 0x0000000000427805 */ /* 0x000fe2000001ff00 */
[----:B------:R-:W-:Y:S01]  /*10460*/  STL [R1+0x10], R14 ;  /* 0x0000100e01007387 */ /* 0x000fe20000100800 */
        /* <DEDUP_REMOVED lines=20> */
[----:B--2---:R-:W-:-:S04]  /*105b0*/  VIMNMX R24, R24, R15, !PT ;  /* 0x0000000f18187248 */ /* 0x004fc80007fe0100 */
[----:B------:R-:W-:Y:S01]  /*105c0*/  ISETP.GE.AND P2, PT, R14, R24, PT ;  /* 0x000000180e00720c */ /* 0x000fe20003f46270 */
[----:B------:R1:W-:Y:S02]  /*105d0*/  STL [R1+0x24], R24 ;  /* 0x0000241801007387 */ /* 0x0003e40000100800 */
[----:B-1----:R-:W-:Y:S01]  /*105e0*/  CS2R R24, SRZ ;  /* 0x0000000000187805 */ /* 0x002fe2000001ff00 */
[----:B0-----:R-:W-:-:S09]  /*105f0*/  NOP ;  /* 0x0000000000007918 */ /* 0x001fd20000000000 */
[----:B------:R-:W-:Y:S05]  /*10600*/  @!P2 BRA `(.L_x_11801) ;  /* 0x0000005c0014a947 */ /* 0x000fea0003800000 */
[----:B------:R0:W5:Y:S01]  /*10610*/  LDL.LU R151, [R1+0x38] ;  /* 0x0000380001977983 */ /* 0x0001620000300800 */
[----:B------:R-:W-:Y:S02]  /*10620*/  IMAD.MOV.U32 R0, RZ, RZ, R14 ;  /* 0x000000ffff007224 */ /* 0x000fe400078e000e */
[----:B------:R-:W-:Y:S02]  /*10630*/  IMAD.MOV.U32 R150, RZ, RZ, R72 ;  /* 0x000000ffff967224 */ /* 0x000fe400078e0048 */
[----:B------:R-:W-:Y:S02]  /*10640*/  IMAD.MOV.U32 R15, RZ, RZ, R20 ;  /* 0x000000ffff0f7224 */ /* 0x000fe400078e0014 */
[----:B------:R-:W-:Y:S02]  /*10650*/  IMAD.MOV.U32 R14, RZ, RZ, R19 ;  /* 0x000000ffff0e7224 */ /* 0x000fe400078e0013 */
[----:B0-----:R-:W-:-:S07]  /*10660*/  IMAD.MOV.U32 R71, RZ, RZ, RZ ;  /* 0x000000ffff477224 */ /* 0x001fce00078e00ff */
.L_x_11812:
[----:B------:R-:W2:Y:S01]  /*10670*/  LDL R21, [R1+0x5c] ;  /* 0x00005c0001157983 */ /* 0x000ea20000100800 */
[----:B------:R-:W-:Y:S01]  /*10680*/  VIADD R19, R14, 0x1 ;  /* 0x000000010e137836 */ /* 0x000fe20000000000 */
[----:B------:R-:W-:Y:S05]  /*10690*/  YIELD ;  /* 0x0000000000007946 */ /* 0x000fea0003800000 */
[----:B------:R-:W-:-:S04]  /*106a0*/  ISETP.NE.AND P3, PT, R19, 0x2, PT ;  /* 0x000000021300780c */ /* 0x000fc80003f65270 */
[----:B------:R-:W-:Y:S02]  /*106b0*/  SEL R20, RZ, 0x1, P3 ;  /* 0x00000001ff147807 */ /* 0x000fe40001800000 */
[----:B------:R-:W-:Y:S02]  /*106c0*/  SEL R19, R19, RZ, P3 ;  /* 0x000000ff13137207 */ /* 0x000fe40001800000 */
[----:B--2---:R-:W-:Y:S02]  /*106d0*/  ISETP.NE.AND P2, PT, R21, RZ, PT ;  /* 0x000000ff1500720c */ /* 0x004fe40003f45270 */
[----:B-----5:R-:W-:-:S05]  /*106e0*/  LOP3.LUT R21, R151, R20, RZ, 0x3c, !PT ;  /* 0x0000001497157212 */ /* 0x020fca00078e3cff */
[----:B------:R0:W-:Y:S06]  /*106f0*/  STL [R1+0x38], R21 ;  /* 0x0000381501007387 */ /* 0x0001ec0000100800 */
[----:B------:R-:W-:Y:S05]  /*10700*/  @P2 BRA `(.L_x_11802) ;  /* 0x0000000000302947 */ /* 0x000fea0003800000 */
[----:B------:R-:W-:Y:S05]  /*10710*/  @!P1 BRA `(.L_x_11803) ;  /* 0x0000000000049947 */ /* 0x000fea0003800000 */
[----:B------:R-:W-:Y:S01]  /*10720*/  BPT.TRAP 0x1 ;  /* 0x000000040000795c */ /* 0x000fe20000300000 */
.L_x_11803:
[----:B------:R-:W-:Y:S01]  /*10730*/  IMAD R20, R19, 0x8, R16 ;  /* 0x0000000813147824 */ /* 0x000fe200078e0210 */
[----:B0-----:R-:W-:-:S04]  /*10740*/  SHF.L.U32 R21, R21, 0x1f, RZ ;  /* 0x0000001f15157819 */ /* 0x001fc800000006ff */
[----:B------:R0:W1:Y:S01]  /*10750*/  SYNCS.PHASECHK.TRANS64.TRYWAIT P3, [R20+URZ+0x31c30], R21 ;  /* 0x031c3015140075a7 */ /* 0x000062000806017f */
[----:B------:R-:W-:Y:S05]  /*10760*/  @!P1 BRA `(.L_x_11804) ;  /* 0x0000000000049947 */ /* 0x000fea0003800000 */
[----:B------:R-:W-:Y:S01]  /*10770*/  BPT.TRAP 0x1 ;  /* 0x000000040000795c */ /* 0x000fe20000300000 */
.L_x_11804:
[----:B------:R-:W-:Y:S04]  /*10780*/  BSSY B0, `(.L_x_11802) ;  /* 0x0000004000007945 */ /* 0x000fe80003800000 */
[----:B-1----:R-:W-:Y:S05]  /*10790*/  @P3 BRA `(.L_x_11805) ;  /* 0x0000000000083947 */ /* 0x002fea0003800000 */
[----:B------:R-:W1:Y:S02]  /*107a0*/  SYNCS.PHASECHK.TRANS64.TRYWAIT P3, [R20+URZ+0x31c30], R21 ;  /* 0x031c3015140075a7 */ /* 0x000e64000806017f */
[----:B-1----:R-:W-:Y:S05]  /*107b0*/  @!P3 BRA `(.L_x_11806) ;  /* 0x0000017400d8b947 */ /* 0x002fea0003800000 */
.L_x_11805:
[----:B------:R-:W-:Y:S05]  /*107c0*/  BSYNC B0 ;  /* 0x0000000000007941 */ /* 0x000fea0003800000 */
.L_x_11802:
[----:B01----:R-:W2:Y:S01]  /*107d0*/  LDL R20, [R1+0x68] ;  /* 0x0000680001147983 */ /* 0x003ea20000100800 */
[----:B------:R-:W0:Y:S01]  /*107e0*/  S2R R72, SR_TID.X ;  /* 0x0000000000487919 */ /* 0x000e220000002100 */
[----:B------:R-:W-:Y:S01]  /*107f0*/  IMAD.MOV.U32 R73, RZ, RZ, -0x7fffffe0 ;  /* 0x80000020ff497424 */ /* 0x000fe200078e00ff */
[----:B------:R-:W-:Y:S05]  /*10800*/  WARPSYNC.ALL ;  /* 0x0000000000007948 */ /* 0x000fea0003800000 */
[----:B------:R-:W-:Y:S01]  /*10810*/  R2UR UR59, R73 ;  /* 0x00000000493b72ca */ /* 0x000fe200000e0000 */
[----:B------:R-:W-:Y:S01]  /*10820*/  IMAD.MOV.U32 R147, RZ, RZ, -0x7fffffe0 ;  /* 0x80000020ff937424 */ /* 0x000fe200078e00ff */
[----:B0-----:R-:W-:-:S05]  /*10830*/  SHF.R.U32.HI R72, RZ, 0x7, R72 ;  /* 0x00000007ff487819 */ /* 0x001fca0000011648 */
[----:B------:R-:W-:-:S05]  /*10840*/  VIADD R76, R72, 0x8 ;  /* 0x00000008484c7836 */ /* 0x000fca0000000000 */
[----:B------:R0:W-:Y:S01]  /*10850*/  BAR.SYNC.DEFER_BLOCKING R76, 0x100 ;  /* 0x0004004c0000751d */ /* 0x0001e20000010000 */
[----:B------:R-:W-:Y:S02]  /*10860*/  MOV R82, UR59 ;  /* 0x0000003b00527c02 */ /* 0x000fe40008000f00 */
[----:B------:R-:W-:Y:S02]  /*10870*/  R2UR UR59, R147 ;  /* 0x00000000933b72ca */ /* 0x000fe400000e0000 */
[----:B------:R-:W-:Y:S02]  /*10880*/  R2UR UR56, R8 ;  /* 0x00000000083872ca */ /* 0x000fe400000e0000 */
[----:B------:R-:W-:Y:S01]  /*10890*/  R2UR UR57, R9 ;  /* 0x00000000093972ca */ /* 0x000fe200000e0000 */
[----:B------:R-:W-:Y:S01]  /*108a0*/  WARPGROUP.ARRIVE ;  /* 0x00000000000079c5 */ /* 0x000fe20000000000 */
[----:B------:R-:W-:Y:S02]  /*108b0*/  IMAD.MOV.U32 R75, RZ, RZ, -0x7fffffe0 ;  /* 0x80000020ff4b7424 */ /* 0x000fe400078e00ff */
[----:B------:R-:W-:-:S03]  /*108c0*/  IMAD.MOV.U32 R21, RZ, RZ, -0x7fffffe0 ;  /* 0x80000020ff157424 */ /* 0x000fc600078e00ff */
[C---:B------:R-:W-:Y:S02]  /*108d0*/  R2UR UR7, R75.reuse ;  /* 0x000000004b0772ca */ /* 0x040fe400000e0000 */
[----:B------:R-:W-:Y:S02]  /*108e0*/  R2UR UR11, R75 ;  /* 0x000000004b0b72ca */ /* 0x000fe400000e0000 */
[C---:B------:R-:W-:Y:S02]  /*108f0*/  R2UR UR9, R21.reuse ;  /* 0x00000000150972ca */ /* 0x040fe400000e0000 */
[----:B------:R-:W-:-:S07]  /*10900*/  R2UR UR5, R21 ;  /* 0x00000000150572ca */ /* 0x000fce00000e0000 */
[----:B0-----:R-:W-:Y:S02]  /*10910*/  MOV R76, UR7 ;  /* 0x00000007004c7c02 */ /* 0x001fe40008000f00 */
[----:B------:R-:W-:Y:S01]  /*10920*/  UMOV UR7, UR11 ;  /* 0x0000000b00077c82 */ /* 0x000fe20008000000 */
[----:B------:R-:W-:Y:S02]  /*10930*/  R2UR UR11, R73 ;  /* 0x00000000490b72ca */ /* 0x000fe400000e0000 */
[----:B------:R-:W-:Y:S02]  /*10940*/  MOV R79, UR9 ;  /* 0x00000009004f7c02 */ /* 0x000fe40008000f00 */
[----:B------:R-:W-:-:S09]  /*10950*/  R2UR UR9, R9 ;  /* 0x00000000090972ca */ /* 0x000fd200000e0000 */
[----:B------:R-:W-:Y:S01]  /*10960*/  MOV R81, UR11 ;  /* 0x0000000b00517c02 */ /* 0x000fe20008000f00 */
[----:B------:R-:W-:Y:S01]  /*10970*/  UMOV UR11, UR5 ;  /* 0x00000005000b7c82 */ /* 0x000fe20008000000 */
[----:B------:R-:W-:Y:S02]  /*10980*/  R2UR UR5, R75 ;  /* 0x000000004b0572ca */ /* 0x000fe400000e0000 */
[C---:B------:R-:W-:Y:S02]  /*10990*/  R2UR UR15, R21.reuse ;  /* 0x00000000150f72ca */ /* 0x040fe400000e0000 */
[C---:B------:R-:W-:Y:S02]  /*109a0*/  R2UR UR23, R21.reuse ;  /* 0x00000000151772ca */ /* 0x040fe400000e0000 */
[C---:B------:R-:W-:Y:S02]  /*109b0*/  R2UR UR35, R21.reuse ;  /* 0x00000000152372ca */ /* 0x040fe400000e0000 */
[----:B------:R-:W-:-:S02]  /*109c0*/  R2UR UR47, R21 ;  /* 0x00000000152f72ca */ /* 0x000fc400000e0000 */
[----:B------:R-:W-:-:S03]  /*109d0*/  R2UR UR55, R21 ;  /* 0x00000000153772ca */ /* 0x000fc600000e0000 */
[----:B------:R-:W-:Y:S01]  /*109e0*/  IMAD.U32 R21, RZ, RZ, UR5 ;  /* 0x00000005ff157e24 */ /* 0x000fe2000f8e00ff */
[----:B------:R-:W-:Y:S01]  /*109f0*/  R2UR UR5, R9 ;  /* 0x00000000090572ca */ /* 0x000fe200000e0000 */
[----:B--2---:R-:W-:-:S04]  /*10a00*/  IMAD R146, R19, 0x6c0, R20 ;  /* 0x000006c013927824 */ /* 0x004fc800078e0214 */
[----:B------:R-:W-:-:S05]  /*10a10*/  VIADD R72, R146, 0xc0 ;  /* 0x000000c092487836 */ /* 0x000fca0000000000 */
[----:B------:R-:W-:-:S13]  /*10a20*/  R2UR UR58, R72 ;  /* 0x00000000483a72ca */ /* 0x000fda00000e0000 */
[----:B------:R-:W-:Y:S02]  /*10a30*/  MOV R83, UR58 ;  /* 0x0000003a00537c02 */ /* 0x000fe40008000f00 */
[----:B------:R-:W-:-:S13]  /*10a40*/  R2UR UR58, R146 ;  /* 0x00000000923a72ca */ /* 0x000fda00000e0000 */
[----:B------:R-:W-:Y:S01]  /*10a50*/  HGMMA.64x16x16.F32 R136, gdesc[UR56], RZ, !UPT, gsb0 ;  /* 0x00200000388879f0 */ /* 0x000fe2000c0008ff */
[C---:B------:R-:W-:Y:S02]  /*10a60*/  VIADD R74, R146.reuse, 0x80 ;  /* 0x00000080924a7836 */ /* 0x040fe40000000000 */
[----:B------:R-:W-:-:S03]  /*10a70*/  VIADD R20, R146, 0x40 ;  /* 0x0000004092147836 */ /* 0x000fc60000000000 */
[----:B------:R-:W-:Y:S01]  /*10a80*/  R2UR UR10, R74 ;  /* 0x000000004a0a72ca */ /* 0x000fe200000e0000 */
[----:B------:R-:W-:Y:S01]  /*10a90*/  VIADD R74, R146, 0x140 ;  /* 0x00000140924a7836 */ /* 0x000fe20000000000 */
[----:B------:R-:W-:Y:S01]  /*10aa0*/  R2UR UR4, R20 ;  /* 0x00000000140472ca */ /* 0x000fe200000e0000 */
[----:B------:R-:W-:-:S03]  /*10ab0*/  VIADD R20, R146, 0x100 ;  /* 0x0000010092147836 */ /* 0x000fc60000000000 */
[----:B------:R-:W-:Y:S02]  /*10ac0*/  R2UR UR6, R74 ;  /* 0x000000004a0672ca */ /* 0x000fe400000e0000 */
[----:B------:R-:W-:Y:S01]  /*10ad0*/  R2UR UR8, R20 ;  /* 0x00000000140872ca */ /* 0x000fe200000e0000 */
[----:B------:R-:W-:-:S10]  /*10ae0*/  VIADD R72, R146, 0x180 ;  /* 0x0000018092487836 */ /* 0x000fd40000000000 */
[----:B------:R-:W-:Y:S01]  /*10af0*/  MOV R77, UR6 ;  /* 0x00000006004d7c02 */ /* 0x000fe20008000f00 */
[----:B------:R-:W-:Y:S01]  /*10b00*/  UMOV UR6, UR10 ;  /* 0x0000000a00067c82 */ /* 0x000fe20008000000 */
[----:B------:R-:W-:Y:S02]  /*10b10*/  R2UR UR10, R72 ;  /* 0x00000000480a72ca */ /* 0x000fe400000e0000 */
[----:B------:R-:W-:Y:S02]  /*10b20*/  MOV R78, UR8 ;  /* 0x00000008004e7c02 */ /* 0x000fe40008000f00 */
[----:B------:R-:W-:-:S09]  /*10b30*/  R2UR UR8, R8 ;  /* 0x00000000080872ca */ /* 0x000fd200000e0000 */
[----:B------:R-:W-:Y:S01]  /*10b40*/  MOV R80, UR10 ;  /* 0x0000000a00507c02 */ /* 0x000fe20008000f00 */
[----:B------:R-:W-:Y:S01]  /*10b50*/  UMOV UR10, UR4 ;  /* 0x00000004000a7c82 */ /* 0x000fe20008000000 */
[----:B------:R-:W-:Y:S02]  /*10b60*/  WARPGROUP.DEPBAR.LE gsb0, 0x0 ;  /* 0x00008000000079c5 */ /* 0x000fe40000010000 */
[----:B------:R-:W-:-:S06]  /*10b70*/  WARPGROUP.ARRIVE ;  /* 0x00000000000079c5 */ /* 0x000fcc0000000000 */
[----:B------:R-:W-:Y:S01]  /*10b80*/  HGMMA.64x16x16.F32 R128, gdesc[UR8], RZ, !UPT, gsb0 ;  /* 0x00200000088079f0 */ /* 0x000fe2000c0008ff */
[C---:B------:R-:W-:Y:S02]  /*10b90*/  VIADD R20, R146.reuse, 0x1c0 ;  /* 0x000001c092147836 */ /* 0x040fe40000000000 */
[----:B------:R-:W-:-:S03]  /*10ba0*/  VIADD R74, R146, 0x42 ;  /* 0x00000042924a7836 */ /* 0x000fc60000000000 */
[----:B------:R-:W-:Y:S01]  /*10bb0*/  R2UR UR14, R20 ;  /* 0x00000000140e72ca */ /* 0x000fe200000e0000 */
[----:B------:R-:W-:Y:S01]  /*10bc0*/  VIADD R20, R146, 0x2 ;  /* 0x0000000292147836 */ /* 0x000fe20000000000 */
[----:B------:R-:W-:Y:S01]  /*10bd0*/  R2UR UR26, R74 ;  /* 0x000000004a1a72ca */ /* 0x000fe200000e0000 */
[----:B------:R-:W-:-:S03]  /*10be0*/  VIADD R74, R146, 0x142 ;  /* 0x00000142924a7836 */ /* 0x000fc60000000000 */
[----:B------:R-:W-:Y:S01]  /*10bf0*/  R2UR UR22, R20 ;  /* 0x00000000141672ca */ /* 0x000fe200000e0000 */
[----:B------:R-:W-:Y:S01]  /*10c00*/  VIADD R20, R146, 0xc2 ;  /* 0x000000c292147836 */ /* 0x000fe20000000000 */
[----:B------:R-:W-:Y:S01]  /*10c10*/  R2UR UR42, R74 ;  /* 0x000000004a2a72ca */ /* 0x000fe200000e0000 */
[----:B------:R-:W-:-:S03]  /*10c20*/  VIADD R74, R146, 0x240 ;  /* 0x00000240924a7836 */ /* 0x000fc60000000000 */
[----:B------:R-:W-:Y:S01]  /*10c30*/  R2UR UR34, R20 ;  /* 0x00000000142272ca */ /* 0x000fe200000e0000 */
[----:B------:R-:W-:Y:S01]  /*10c40*/  VIADD R20, R146, 0x182 ;  /* 0x0000018292147836 */ /* 0x000fe20000000000 */
[----:B------:R-:W-:-:S04]  /*10c50*/  R2UR UR4, R74 ;  /* 0x000000004a0472ca */ /* 0x000fc800000e0000 */
[----:B------:R-:W-:Y:S01]  /*10c60*/  R2UR UR46, R20 ;  /* 0x00000000142e72ca */ /* 0x000fe200000e0000 */
[----:B------:R-:W-:-:S05]  /*10c70*/  VIADD R20, R146, 0x202 ;  /* 0x0000020292147836 */ /* 0x000fca0000000000 */
[----:B------:R-:W-:-:S03]  /*10c80*/  R2UR UR54, R20 ;  /* 0x00000000143672ca */ /* 0x000fc600000e0000 */
[----:B------:R-:W-:Y:S01]  /*10c90*/  IMAD.U32 R20, RZ, RZ, UR4 ;  /* 0x00000004ff147e24 */ /* 0x000fe2000f8e00ff */
[----:B------:R-:W-:Y:S01]  /*10ca0*/  R2UR UR4, R8 ;  /* 0x00000000080472ca */ /* 0x000fe200000e0000 */
[----:B------:R-:W-:Y:S02]  /*10cb0*/  WARPGROUP.DEPBAR.LE gsb0, 0x0 ;  /* 0x00008000000079c5 */ /* 0x000fe40000010000 */
[----:B------:R-:W-:-:S10]  /*10cc0*/  WARPGROUP.ARRIVE ;  /* 0x00000000000079c5 */ /* 0x000fd40000000000 */
[----:B------:R-:W-:Y:S01]  /*10cd0*/  HGMMA.64x16x16.F32 R120, gdesc[UR4], RZ, !UPT, gsb0 ;  /* 0x00200000047879f0 */ /* 0x000fe2000c0008ff */
[----:B------:R-:W-:Y:S02]  /*10ce0*/  R2UR UR59, R82 ;  /* 0x00000000523b72ca */ /* 0x000fe400000e0000 */
[----:B------:R-:W-:Y:S02]  /*10cf0*/  R2UR UR58, R83 ;  /* 0x00000000533a72ca */ /* 0x000fe400000e0000 */
[----:B------:R-:W-:Y:S02]  /*10d00*/  R2UR UR56, R8 ;  /* 0x00000000083872ca */ /* 0x000fe400000e0000 */
[----:B------:R-:W-:Y:S01]  /*10d10*/  R2UR UR57, R9 ;  /* 0x00000000093972ca */ /* 0x000fe200000e0000 */
[----:B------:R-:W-:-:S05]  /*10d20*/  VIADD R74, R146, 0x2c0 ;  /* 0x000002c0924a7836 */ /* 0x000fca0000000000 */
[----:B------:R-:W-:Y:S01]  /*10d30*/  R2UR UR40, R74 ;  /* 0x000000004a2872ca */ /* 0x000fe200000e0000 */
[----:B------:R-:W-:Y:S01]  /*10d40*/  VIADD R74, R146, 0x340 ;  /* 0x00000340924a7836 */ /* 0x000fe20000000000 */
[----:B------:R-:W-:Y:S02]  /*10d50*/  WARPGROUP.DEPBAR.LE gsb0, 0x0 ;  /* 0x00008000000079c5 */ /* 0x000fe40000010000 */
[----:B------:R-:W-:-:S06]  /*10d60*/  WARPGROUP.ARRIVE ;  /* 0x00000000000079c5 */ /* 0x000fcc0000000000 */
[----:B------:R-:W-:Y:S01]  /*10d70*/  HGMMA.64x16x16.F32 R112, gdesc[UR56], RZ, !UPT, gsb0 ;  /* 0x00200000387079f0 */ /* 0x000fe2000c0008ff */
[C---:B------:R-:W-:Y:S02]  /*10d80*/  R2UR UR27, R75.reuse ;  /* 0x000000004b1b72ca */ /* 0x040fe400000e0000 */
[C---:B------:R-:W-:Y:S02]  /*10d90*/  R2UR UR43, R75.reuse ;  /* 0x000000004b2b72ca */ /* 0x040fe400000e0000 */
[C---:B------:R-:W-:Y:S02]  /*10da0*/  R2UR UR41, R75.reuse ;  /* 0x000000004b2972ca */ /* 0x040fe400000e0000 */
        /* <DEDUP_REMOVED lines=9> */
[----:B------:R-:W-:Y:S02]  /*10e40*/  R2UR UR58, R74 ;  /* 0x000000004a3a72ca */ /* 0x000fe400000e0000 */
[----:B------:R-:W-:Y:S02]  /*10e50*/  R2UR UR59, R75 ;  /* 0x000000004b3b72ca */ /* 0x000fe400000e0000 */
[----:B------:R-:W-:-:S02]  /*10e60*/  R2UR UR8, R78 ;  /* 0x000000004e0872ca */ /* 0x000fc400000e0000 */
[----:B------:R-:W-:Y:S02]  /*10e70*/  R2UR UR56, R8 ;  /* 0x00000000083872ca */ /* 0x000fe400000e0000 */
[----:B------:R-:W-:-:S05]  /*10e80*/  R2UR UR57, R9 ;  /* 0x00000000093972ca */ /* 0x000fca00000e0000 */
[----:B------:R-:W-:Y:S02]  /*10e90*/  MOV R157, UR58 ;  /* 0x0000003a009d7c02 */ /* 0x000fe40008000f00 */
[----:B------:R-:W-:Y:S01]  /*10ea0*/  MOV R152, UR59 ;  /* 0x0000003b00987c02 */ /* 0x000fe20008000f00 */
[----:B------:R-:W-:Y:S01]  /*10eb0*/  UMOV UR59, UR9 ;  /* 0x00000009003b7c82 */ /* 0x000fe20008000000 */
[----:B------:R-:W-:Y:S01]  /*10ec0*/  UMOV UR58, UR8 ;  /* 0x00000008003a7c82 */ /* 0x000fe20008000000 */
        /* <DEDUP_REMOVED lines=17> */
[----:B------:R-:W-:Y:S01]  /*10fe0*/  VIADD R72, R146, 0x200 ;  /* 0x0000020092487836 */ /* 0x000fe20000000000 */
[----:B------:R-:W-:Y:S02]  /*10ff0*/  R2UR UR12, R8 ;  /* 0x00000000080c72ca */ /* 0x000fe400000e0000 */
[----:B------:R-:W-:Y:S02]  /*11000*/  R2UR UR13, R9 ;  /* 0x00000000090d72ca */ /* 0x000fe400000e0000 */
[----:B------:R-:W-:Y:S01]  /*11010*/  R2UR UR18, R72 ;  /* 0x00000000481272ca */ /* 0x000fe200000e0000 */
[----:B------:R-:W-:-:S05]  /*11020*/  VIADD R72, R146, 0x82 ;  /* 0x0000008292487836 */ /* 0x000fca0000000000 */
[----:B------:R-:W-:Y:S01]  /*11030*/  R2UR UR30, R72 ;  /* 0x00000000481e72ca */ /* 0x000fe200000e0000 */
[----:B------:R-:W-:-:S05]  /*11040*/  VIADD R72, R146, 0x102 ;  /* 0x0000010292487836 */ /* 0x000fca0000000000 */
[----:B------:R-:W-:Y:S01]  /*11050*/  R2UR UR38, R72 ;  /* 0x00000000482672ca */ /* 0x000fe200000e0000 */
[----:B------:R-:W-:-:S05]  /*11060*/  VIADD R72, R146, 0x1c2 ;  /* 0x000001c292487836 */ /* 0x000fca0000000000 */
[----:B------:R-:W-:Y:S01]  /*11070*/  R2UR UR50, R72 ;  /* 0x00000000483272ca */ /* 0x000fe200000e0000 */
[----:B------:R-:W-:Y:S01]  /*11080*/  VIADD R72, R146, 0x280 ;  /* 0x0000028092487836 */ /* 0x000fe20000000000 */
[----:B------:R-:W-:Y:S02]  /*11090*/  WARPGROUP.DEPBAR.LE gsb0, 0x0 ;  /* 0x00008000000079c5 */ /* 0x000fe40000010000 */
[----:B------:R-:W-:-:S06]  /*110a0*/  WARPGROUP.ARRIVE ;  /* 0x00000000000079c5 */ /* 0x000fcc0000000000 */
[----:B------:R-:W-:Y:S01]  /*110b0*/  HGMMA.64x16x16.F32 R80, gdesc[UR12], RZ, !UPT, gsb0 ;  /* 0x002000000c5079f0 */ /* 0x000fe2000c0008ff */
[----:B------:R-:W-:Y:S01]  /*110c0*/  R2UR UR28, R72 ;  /* 0x00000000481c72ca */ /* 0x000fe200000e0000 */
[----:B------:R-:W-:-:S05]  /*110d0*/  VIADD R72, R146, 0x300 ;  /* 0x0000030092487836 */ /* 0x000fca0000000000 */
[----:B------:R-:W-:Y:S01]  /*110e0*/  R2UR UR48, R72 ;  /* 0x00000000483072ca */ /* 0x000fe200000e0000 */
[----:B------:R-:W-:Y:S01]  /*110f0*/  VIADD R72, R146, 0x380 ;  /* 0x0000038092487836 */ /* 0x000fe20000000000 */
[C---:B------:R-:W-:Y:S02]  /*11100*/  R2UR UR19, R73.reuse ;  /* 0x00000000491372ca */ /* 0x040fe400000e0000 */
[C---:B------:R-:W-:Y:S02]  /*11110*/  R2UR UR31, R73.reuse ;  /* 0x00000000491f72ca */ /* 0x040fe400000e0000 */
[C---:B------:R-:W-:Y:S02]  /*11120*/  R2UR UR39, R73.reuse ;  /* 0x00000000492772ca */ /* 0x040fe400000e0000 */
[C---:B------:R-:W-:Y:S02]  /*11130*/  R2UR UR51, R73.reuse ;  /* 0x00000000493372ca */ /* 0x040fe400000e0000 */
[----:B------:R-:W-:-:S02]  /*11140*/  R2UR UR29, R73 ;  /* 0x00000000491d72ca */ /* 0x000fc400000e0000 */
[C---:B------:R-:W-:Y:S02]  /*11150*/  R2UR UR49, R73.reuse ;  /* 0x00000000493172ca */ /* 0x040fe400000e0000 */
[----:B------:R-:W-:Y:S01]  /*11160*/  R2UR UR36, R72 ;  /* 0x00000000482472ca */ /* 0x000fe200000e0000 */
[----:B------:R-:W-:Y:S01]  /*11170*/  VIADD R72, R146, 0x400 ;  /* 0x0000040092487836 */ /* 0x000fe20000000000 */
[----:B------:R-:W-:Y:S01]  /*11180*/  R2UR UR37, R73 ;  /* 0x00000000492572ca */ /* 0x000fe200000e0000 */
[----:B------:R-:W-:-:S03]  /*11190*/  IMAD.MOV.U32 R73, RZ, RZ, -0x7fffffe0 ;  /* 0x80000020ff497424 */ /* 0x000fc600078e00ff */
[----:B------:R-:W-:Y:S01]  /*111a0*/  R2UR UR32, R72 ;  /* 0x00000000482072ca */ /* 0x000fe200000e0000 */
[C---:B------:R-:W-:Y:S01]  /*111b0*/  VIADD R72, R146.reuse, 0x242 ;  /* 0x0000024292487836 */ /* 0x040fe20000000000 */
[----:B------:R-:W-:Y:S01]  /*111c0*/  R2UR UR33, R73 ;  /* 0x00000000492172ca */ /* 0x000fe200000e0000 */
[----:B------:R-:W-:Y:S01]  /*111d0*/  IMAD.MOV.U32 R73, RZ, RZ, -0x7fffffe0 ;  /* 0x80000020ff497424 */ /* 0x000fe200078e00ff */
[----:B------:R0:W-:Y:S01]  /*111e0*/  STL [R1+0xf0], R16 ;  /* 0x0000f01001007387 */ /* 0x0001e20000100800 */
[----:B------:R-:W-:-:S03]  /*111f0*/  VIADD R74, R146, 0x282 ;  /* 0x00000282924a7836 */ /* 0x000fc60000000000 */
[----:B------:R1:W-:Y:S01]  /*11200*/  STL [R1+0xec], R15 ;  /* 0x0000ec0f01007387 */ /* 0x0003e20000100800 */
[----:B------:R-:W-:Y:S01]  /*11210*/  IMAD.MOV.U32 R75, RZ, RZ, -0x7fffffe0 ;  /* 0x80000020ff4b7424 */ /* 0x000fe200078e00ff */
[----:B0-----:R-:W-:Y:S02]  /*11220*/  MOV R16, UR61 ;  /* 0x0000003d00107c02 */ /* 0x001fe40008000f00 */
[----:B------:R-:W-:Y:S02]  /*11230*/  R2UR UR61, R73 ;  /* 0x00000000493d72ca */ /* 0x000fe400000e0000 */
[----:B-1----:R-:W-:Y:S01]  /*11240*/  MOV R15, UR60 ;  /* 0x0000003c000f7c02 */ /* 0x002fe20008000f00 */
[----:B------:R-:W-:Y:S01]  /*11250*/  IMAD.MOV.U32 R73, RZ, RZ, -0x7fffffe0 ;  /* 0x80000020ff497424 */ /* 0x000fe200078e00ff */
        /* <DEDUP_REMOVED lines=10> */
[----:B------:R-:W-:-:S02]  /*11300*/  R2UR UR16, R8 ;  /* 0x00000000081072ca */ /* 0x000fc400000e0000 */
[----:B------:R-:W-:Y:S01]  /*11310*/  R2UR UR17, R9 ;  /* 0x00000000091172ca */ /* 0x000fe200000e0000 */
[----:B------:R-:W-:Y:S02]  /*11320*/  WARPGROUP.DEPBAR.LE gsb0, 0x0 ;  /* 0x00008000000079c5 */ /* 0x000fe40000010000 */
[----:B------:R-:W-:Y:S02]  /*11330*/  R2UR UR8, R74 ;  /* 0x000000004a0872ca */ /* 0x000fe400000e0000 */
[----:B------:R-:W-:Y:S02]  /*11340*/  R2UR UR9, R75 ;  /* 0x000000004b0972ca */ /* 0x000fe400000e0000 */
[----:B------:R-:W-:Y:S02]  /*11350*/  R2UR UR56, R72 ;  /* 0x00000000483872ca */ /* 0x000fe400000e0000 */
[----:B------:R-:W-:Y:S02]  /*11360*/  R2UR UR57, R73 ;  /* 0x00000000493972ca */ /* 0x000fe400000e0000 */
[----:B------:R-:W-:-:S06]  /*11370*/  WARPGROUP.ARRIVE ;  /* 0x00000000000079c5 */ /* 0x000fcc0000000000 */
[----:B------:R-:W-:Y:S01]  /*11380*/  HGMMA.64x16x16.F32 R72, gdesc[UR16], RZ, !UPT, gsb0 ;  /* 0x00200000104879f0 */ /* 0x000fe2000c0008ff */
[----:B------:R-:W-:Y:S02]  /*11390*/  R2UR UR20, R6 ;  /* 0x00000000061472ca */ /* 0x000fe400000e0000 */
[----:B------:R-:W-:Y:S01]  /*113a0*/  R2UR UR21, R7 ;  /* 0x00000000071572ca */ /* 0x000fe200000e0000 */
[----:B------:R-:W-:Y:S02]  /*113b0*/  WARPGROUP.DEPBAR.LE gsb0, 0x0 ;  /* 0x00008000000079c5 */ /* 0x000fe40000010000 */
[----:B------:R-:W-:-:S10]  /*113c0*/  WARPGROUP.ARRIVE ;  /* 0x00000000000079c5 */ /* 0x000fd40000000000 */
[----:B------:R-:W-:Y:S01]  /*113d0*/  HGMMA.64x16x16.F32 R136, gdesc[UR20], R136, gsb0 ;  /* 0x00200000148879f0 */ /* 0x000fe20008000888 */
[----:B------:R-:W-:Y:S01]  /*113e0*/  UMOV UR16, UR24 ;  /* 0x0000001800107c82 */ /* 0x000fe20008000000 */
[----:B------:R-:W-:Y:S01]  /*113f0*/  UMOV UR17, UR25 ;  /* 0x0000001900117c82 */ /* 0x000fe20008000000 */
        /* <DEDUP_REMOVED lines=33> */
[----:B------:R-:W-:Y:S01]  /*11610*/  IMAD.U32 R144, RZ, RZ, UR4 ;  /* 0x00000004ff907e24 */ /* 0x000fe2000f8e00ff */
[----:B------:R-:W-:Y:S01]  /*11620*/  UMOV UR4, UR44 ;  /* 0x0000002c00047c82 */ /* 0x000fe20008000000 */
[----:B------:R-:W-:Y:S01]  /*11630*/  IMAD.U32 R145, RZ, RZ, UR5 ;  /* 0x00000005ff917e24 */ /* 0x000fe2000f8e00ff */
[----:B------:R-:W-:Y:S01]  /*11640*/  UMOV UR5, UR45 ;  /* 0x0000002d00057c82 */ /* 0x000fe20008000000 */
[----:B------:R-:W-:Y:S02]  /*11650*/  R2UR UR44, R6 ;  /* 0x00000000062c72ca */ /* 0x000fe400000e0000 */
[----:B------:R-:W-:Y:S01]  /*11660*/  R2UR UR45, R7 ;  /* 0x00000000072d72ca */ /* 0x000fe200000e0000 */
[----:B------:R-:W-:Y:S02]  /*11670*/  VIADD R148, R146, 0x382 ;  /* 0x0000038292947836 */ /* 0x000fe40000000000 */
[----:B------:R-:W-:-:S03]  /*11680*/  IMAD.MOV.U32 R149, RZ, RZ, -0x7fffffe0 ;  /* 0x80000020ff957424 */ /* 0x000fc600078e00ff */
[----:B------:R-:W-:Y:S01]  /*11690*/  R2UR UR6, R148 ;  /* 0x00000000940672ca */ /* 0x000fe200000e0000 */
[----:B------:R-:W-:Y:S02]  /*116a0*/  WARPGROUP.DEPBAR.LE gsb0, 0x0 ;  /* 0x00008000000079c5 */ /* 0x000fe40000010000 */
[----:B------:R-:W-:-:S06]  /*116b0*/  WARPGROUP.ARRIVE ;  /* 0x00000000000079c5 */ /* 0x000fcc0000000000 */
[----:B------:R-:W-:Y:S01]  /*116c0*/  HGMMA.64x16x16.F32 R88, gdesc[UR44], R88, gsb0 ;  /* 0x002000002c5879f0 */ /* 0x000fe20008000858 */
[----:B------:R-:W-:-:S03]  /*116d0*/  R2UR UR7, R149 ;  /* 0x00000000950772ca */ /* 0x000fc600000e0000 */
[----:B------:R-:W-:Y:S01]  /*116e0*/  MOV R155, UR6 ;  /* 0x00000006009b7c02 */ /* 0x000fe20008000f00 */
[----:B------:R-:W-:Y:S01]  /*116f0*/  UMOV UR6, UR48 ;  /* 0x0000003000067c82 */ /* 0x000fe20008000000 */
[----:B------:R-:W-:-:S08]  /*11700*/  R2UR UR48, R6 ;  /* 0x00000000063072ca */ /* 0x000fd000000e0000 */
[----:B------:R-:W-:Y:S01]  /*11710*/  MOV R156, UR7 ;  /* 0x00000007009c7c02 */ /* 0x000fe20008000f00 */
[----:B------:R-:W-:Y:S01]  /*11720*/  UMOV UR7, UR49 ;  /* 0x0000003100077c82 */ /* 0x000fe20008000000 */
[----:B------:R-:W-:Y:S01]  /*11730*/  R2UR UR49, R7 ;  /* 0x00000000073172ca */ /* 0x000fe200000e0000 */
[----:B------:R-:W-:Y:S02]  /*11740*/  WARPGROUP.DEPBAR.LE gsb0, 0x0 ;  /* 0x00008000000079c5 */ /* 0x000fe40000010000 */
[----:B------:R-:W-:-:S10]  /*11750*/  WARPGROUP.ARRIVE ;  /* 0x00000000000079c5 */ /* 0x000fd40000000000 */
[----:B------:R-:W-:Y:S01]  /*11760*/  HGMMA.64x16x16.F32 R80, gdesc[UR48], R80, gsb0 ;  /* 0x00200000305079f0 */ /* 0x000fe20008000850 */
[----:B------:R-:W-:Y:S02]  /*11770*/  R2UR UR52, R6 ;  /* 0x00000000063472ca */ /* 0x000fe400000e0000 */
[----:B------:R-:W-:Y:S01]  /*11780*/  R2UR UR53, R7 ;  /* 0x00000000073572ca */ /* 0x000fe200000e0000 */
[----:B------:R-:W-:Y:S02]  /*11790*/  VIADD R148, R146, 0x3c2 ;  /* 0x000003c292947836 */ /* 0x000fe40000000000 */
        /* <DEDUP_REMOVED lines=13> */
[----:B------:R-:W-:Y:S02]  /*11870*/  WARPGROUP.DEPBAR.LE gsb0, 0x0 ;  /* 0x00008000000079c5 */ /* 0x000fe40000010000 */
[----:B------:R-:W-:-:S06]  /*11880*/  WARPGROUP.ARRIVE ;  /* 0x00000000000079c5 */ /* 0x000fcc0000000000 */
[----:B------:R-:W-:Y:S01]  /*11890*/  HGMMA.64x16x16.F32 R72, gdesc[UR52], R72, gsb0 ;  /* 0x00200000344879f0 */ /* 0x000fe20008000848 */
[----:B------:R-:W-:Y:S01]  /*118a0*/  UMOV UR42, UR22 ;  /* 0x00000016002a7c82 */ /* 0x000fe20008000000 */
[----:B------:R-:W-:Y:S01]  /*118b0*/  UMOV UR43, UR23 ;  /* 0x00000017002b7c82 */ /* 0x000fe20008000000 */
[----:B------:R-:W-:Y:S01]  /*118c0*/  R2UR UR22, R148 ;  /* 0x00000000941672ca */ /* 0x000fe200000e0000 */
[----:B------:R-:W-:Y:S01]  /*118d0*/  VIADD R148, R146, 0x4c0 ;  /* 0x000004c092947836 */ /* 0x000fe20000000000 */
[----:B------:R-:W-:Y:S01]  /*118e0*/  R2UR UR23, R149 ;  /* 0x00000000951772ca */ /* 0x000fe200000e0000 */
[----:B------:R-:W-:-:S03]  /*118f0*/  IMAD.MOV.U32 R149, RZ, RZ, -0x7fffffe0 ;  /* 0x80000020ff957424 */ /* 0x000fc600078e00ff */
[----:B------:R-:W-:Y:S02]  /*11900*/  R2UR UR38, R148 ;  /* 0x00000000942672ca */ /* 0x000fe400000e0000 */
[----:B------:R-:W-:Y:S02]  /*11910*/  R2UR UR39, R149 ;  /* 0x00000000952772ca */ /* 0x000fe400000e0000 */
[----:B------:R-:W-:Y:S02]  /*11920*/  R2UR UR36, R12 ;  /* 0x000000000c2472ca */ /* 0x000fe400000e0000 */
[----:B------:R-:W-:-:S07]  /*11930*/  R2UR UR37, R13 ;  /* 0x000000000d2572ca */ /* 0x000fce00000e0000 */
[----:B------:R-:W-:Y:S02]  /*11940*/  MOV R153, UR38 ;  /* 0x0000002600997c02 */ /* 0x000fe40008000f00 */
[----:B------:R-:W-:Y:S02]  /*11950*/  MOV R154, UR39 ;  /* 0x00000027009a7c02 */ /* 0x000fe40008000f00 */
[----:B------:R-:W-:Y:S02]  /*11960*/  R2UR UR38, R20 ;  /* 0x00000000142672ca */ /* 0x000fe400000e0000 */
[----:B------:R-:W-:Y:S01]  /*11970*/  R2UR UR39, R21 ;  /* 0x00000000152772ca */ /* 0x000fe200000e0000 */
[----:B------:R-:W-:Y:S02]  /*11980*/  WARPGROUP.DEPBAR.LE gsb0, 0x0 ;  /* 0x00008000000079c5 */ /* 0x000fe40000010000 */
[----:B------:R-:W-:-:S10]  /*11990*/  WARPGROUP.ARRIVE ;  /* 0x00000000000079c5 */ /* 0x000fd40000000000 */
[----:B------:R-:W-:Y:S01]  /*119a0*/  HGMMA.64x16x16.F32 R136, gdesc[UR36], R136, gsb0 ;  /* 0x00200000248879f0 */ /* 0x000fe20008000888 */
[----:B------:R0:W-:Y:S04]  /*119b0*/  STL [R1+0xe8], R14 ;  /* 0x0000e80e01007387 */ /* 0x0001e80000100800 */
[----:B------:R1:W-:Y:S01]  /*119c0*/  STL [R1+0xe4], R0 ;  /* 0x0000e40001007387 */ /* 0x0003e20000100800 */
[----:B0-----:R-:W-:Y:S01]  /*119d0*/  MOV R14, UR23 ;  /* 0x00000017000e7c02 */ /* 0x001fe20008000f00 */
[----:B------:R-:W-:Y:S01]  /*119e0*/  UMOV UR23, UR21 ;  /* 0x0000001500177c82 */ /* 0x000fe20008000000 */
[----:B------:R-:W-:Y:S02]  /*119f0*/  R2UR UR21, R13 ;  /* 0x000000000d1572ca */ /* 0x000fe400000e0000 */
[----:B-1----:R-:W-:Y:S01]  /*11a00*/  MOV R0, UR22 ;  /* 0x0000001600007c02 */ /* 0x002fe20008000f00 */
[----:B------:R-:W-:Y:S01]  /*11a10*/  UMOV UR22, UR20 ;  /* 0x0000001400167c82 */ /* 0x000fe20008000000 */
[----:B------:R-:W-:Y:S01]  /*11a20*/  R2UR UR20, R12 ;  /* 0x000000000c1472ca */ /* 0x000fe200000e0000 */
[----:B------:R-:W-:-:S02]  /*11a30*/  WARPGROUP.DEPBAR.LE gsb0, 0x0 ;  /* 0x00008000000079c5 */ /* 0x000fc40000010000 */
[----:B------:R-:W-:-:S10]  /*11a40*/  WARPGROUP.ARRIVE ;  /* 0x00000000000079c5 */ /* 0x000fd40000000000 */
[----:B------:R-:W-:Y:S01]  /*11a50*/  HGMMA.64x16x16.F32 R128, gdesc[UR20], R128, gsb0 ;  /* 0x00200000148079f0 */ /* 0x000fe20008000880 */
        /* <DEDUP_REMOVED lines=33> */
[----:B------:R-:W-:Y:S02]  /*11c70*/  VIADD R20, R146, 0x500 ;  /* 0x0000050092147836 */ /* 0x000fe40000000000 */
[----:B------:R-:W-:-:S03]  /*11c80*/  IMAD.MOV.U32 R21, RZ, RZ, -0x7fffffe0 ;  /* 0x80000020ff157424 */ /* 0x000fc600078e00ff */
[----:B------:R-:W-:Y:S02]  /*11c90*/  R2UR UR30, R20 ;  /* 0x00000000141e72ca */ /* 0x000fe400000e0000 */
[----:B------:R-:W-:Y:S01]  /*11ca0*/  R2UR UR31, R21 ;  /* 0x00000000151f72ca */ /* 0x000fe200000e0000 */
[----:B------:R-:W-:Y:S02]  /*11cb0*/  WARPGROUP.DEPBAR.LE gsb0, 0x0 ;  /* 0x00008000000079c5 */ /* 0x000fe40000010000 */
[----:B------:R-:W-:-:S06]  /*11cc0*/  WARPGROUP.ARRIVE ;  /* 0x00000000000079c5 */ /* 0x000fcc0000000000 */
[----:B------:R-:W-:Y:S01]  /*11cd0*/  HGMMA.64x16x16.F32 R80, gdesc[UR40], R80, gsb0 ;  /* 0x00200000285079f0 */ /* 0x000fe20008000850 */
[----:B------:R-:W-:Y:S02]  /*11ce0*/  VIADD R20, R146, 0x540 ;  /* 0x0000054092147836 */ /* 0x000fe40000000000 */
[----:B------:R-:W-:-:S03]  /*11cf0*/  IMAD.MOV.U32 R148, RZ, RZ, R152 ;  /* 0x000000ffff947224 */ /* 0x000fc600078e0098 */
[----:B------:R-:W-:Y:S01]  /*11d00*/  R2UR UR26, R20 ;  /* 0x00000000141a72ca */ /* 0x000fe200000e0000 */
[----:B------:R-:W-:Y:S01]  /*11d10*/  IMAD.MOV.U32 R20, RZ, RZ, R148 ;  /* 0x000000ffff147224 */ /* 0x000fe200078e0094 */
[----:B------:R-:W-:Y:S01]  /*11d20*/  MOV R152, UR31 ;  /* 0x0000001f00987c02 */ /* 0x000fe20008000f00 */
[----:B------:R-:W-:Y:S01]  /*11d30*/  UMOV UR31, UR59 ;  /* 0x0000003b001f7c82 */ /* 0x000fe20008000000 */
[----:B------:R-:W-:Y:S01]  /*11d40*/  MOV R149, UR30 ;  /* 0x0000001e00957c02 */ /* 0x000fe20008000f00 */
[----:B------:R-:W-:Y:S01]  /*11d50*/  UMOV UR30, UR58 ;  /* 0x0000003a001e7c82 */ /* 0x000fe20008000000 */
[----:B------:R-:W-:Y:S01]  /*11d60*/  UMOV UR22, UR56 ;  /* 0x0000003800167c82 */ /* 0x000fe20008000000 */
[----:B------:R-:W-:Y:S01]  /*11d70*/  UMOV UR23, UR57 ;  /* 0x0000003900177c82 */ /* 0x000fe20008000000 */
[----:B------:R-:W-:Y:S02]  /*11d80*/  R2UR UR59, R20 ;  /* 0x00000000143b72ca */ /* 0x000fe400000e0000 */
[----:B------:R-:W-:-:S02]  /*11d90*/  R2UR UR58, R157 ;  /* 0x000000009d3a72ca */ /* 0x000fc400000e0000 */
        /* <DEDUP_REMOVED lines=9> */
[----:B------:R-:W-:-:S05]  /*11e30*/  IMAD.MOV.U32 R21, RZ, RZ, -0x7fffffe0 ;  /* 0x80000020ff157424 */ /* 0x000fca00078e00ff */
[----:B------:R-:W-:Y:S01]  /*11e40*/  R2UR UR27, R21 ;  /* 0x00000000151b72ca */ /* 0x000fe200000e0000 */
[----:B------:R-:W-:Y:S02]  /*11e50*/  WARPGROUP.DEPBAR.LE gsb0, 0x0 ;  /* 0x00008000000079c5 */ /* 0x000fe40000010000 */
[----:B------:R-:W-:-:S06]  /*11e60*/  WARPGROUP.ARRIVE ;  /* 0x00000000000079c5 */ /* 0x000fcc0000000000 */
[----:B------:R-:W-:Y:S04]  /*11e70*/  HGMMA.64x16x16.F32 R136, gdesc[UR56], R136, gsb0 ;  /* 0x00200000388879f0 */ /* 0x000fe80008000888 */
[----:B------:R-:W-:Y:S02]  /*11e80*/  MOV R148, UR27 ;  /* 0x0000001b00947c02 */ /* 0x000fe40008000f00 */
[----:B------:R-:W-:Y:S02]  /*11e90*/  MOV R147, UR26 ;  /* 0x0000001a00937c02 */ /* 0x000fe40008000f00 */
        /* <DEDUP_REMOVED lines=160> */
[----:B------:R-:W-:-:S02]  /*128a0*/  R2UR UR17, R3 ;  /* 0x00000000031172ca */ /* 0x000fc400000e0000 */
[----:B------:R-:W-:Y:S02]  /*128b0*/  R2UR UR61, R16 ;  /* 0x00000000103d72ca */ /* 0x000fe400000e0000 */
[----:B------:R0:W5:Y:S01]  /*128c0*/  LDL.LU R16, [R1+0xf0] ;  /* 0x0000f00001107983 */ /* 0x0001620000300800 */
[----:B------:R-:W-:-:S03]  /*128d0*/  R2UR UR60, R15 ;  /* 0x000000000f3c72ca */ /* 0x000fc600000e0000 */
[----:B------:R0:W5:Y:S04]  /*128e0*/  LDL.LU R15, [R1+0xec] ;  /* 0x0000ec00010f7983 */ /* 0x0001680000300800 */
[----:B------:R0:W5:Y:S04]  /*128f0*/  LDL.LU R14, [R1+0xe8] ;  /* 0x0000e800010e7983 */ /* 0x0001680000300800 */
[----:B------:R0:W5:Y:S01]  /*12900*/  LDL.LU R0, [R1+0xe4] ;  /* 0x0000e40001007983 */ /* 0x0001620000300800 */
[----:B------:R-:W-:Y:S02]  /*12910*/  WARPGROUP.DEPBAR.LE gsb0, 0x0 ;  /* 0x00008000000079c5 */ /* 0x000fe40000010000 */
[----:B------:R-:W-:-:S06]  /*12920*/  WARPGROUP.ARRIVE ;  /* 0x00000000000079c5 */ /* 0x000fcc0000000000 */
        /* <DEDUP_REMOVED lines=41> */
.L_x_11808:
[----:B------:R-:W-:Y:S01]  /*12bc0*/  SHF.L.U32 R20, R151, 0x1f, RZ ;  /* 0x0000001f97147819 */ /* 0x000fe200000006ff */
[----:B-----5:R-:W-:-:S04]  /*12bd0*/  IMAD R21, R14, 0x8, R16 ;  /* 0x000000080e157824 */ /* 0x020fc800078e0210 */
[----:B------:R0:W1:Y:S01]  /*12be0*/  SYNCS.PHASECHK.TRANS64.TRYWAIT P2, [R21+URZ+0x31c50], R20 ;  /* 0x031c5014150075a7 */ /* 0x000062000804017f */
[----:B------:R-:W-:Y:S05]  /*12bf0*/  @!P1 BRA `(.L_x_11809) ;  /* 0x0000000000049947 */ /* 0x000fea0003800000 */
[----:B------:R-:W-:Y:S01]  /*12c00*/  BPT.TRAP 0x1 ;  /* 0x000000040000795c */ /* 0x000fe20000300000 */
.L_x_11809:
[----:B------:R-:W-:Y:S04]  /*12c10*/  BSSY B0, `(.L_x_11807) ;  /* 0x0000004000007945 */ /* 0x000fe80003800000 */
[----:B-1----:R-:W-:Y:S05]  /*12c20*/  @P2 BRA `(.L_x_11810) ;  /* 0x0000000000082947 */ /* 0x002fea0003800000 */
[----:B------:R-:W1:Y:S02]  /*12c30*/  SYNCS.PHASECHK.TRANS64.TRYWAIT P2, [R21+URZ+0x31c50], R20 ;  /* 0x031c5014150075a7 */ /* 0x000e64000804017f */
[----:B-1----:R-:W-:Y:S05]  /*12c40*/  @!P2 BRA `(.L_x_11811) ;  /* 0x0000015000c8a947 */ /* 0x002fea0003800000 */
.L_x_11810:
[----:B------:R-:W-:Y:S05]  /*12c50*/  BSYNC B0 ;  /* 0x0000000000007941 */ /* 0x000fea0003800000 */
.L_x_11807:
[----:B------:R-:W2:Y:S01]  /*12c60*/  LDL R145, [R1+0x80] ;  /* 0x0000800001917983 */ /* 0x000ea20000100800 */
[----:B01----:R-:W0:Y:S03]  /*12c70*/  LDC R21, c[0x0][0x448] ;  /* 0x00011200ff157b82 */ /* 0x003e260000000800 */
[----:B------:R-:W2:Y:S01]  /*12c80*/  LDL R20, [R1+0x8c] ;  /* 0x00008c0001147983 */ /* 0x000ea20000100800 */
[----:B------:R-:W-:Y:S01]  /*12c90*/  FMUL.FTZ R138, R138, UR60 ;  /* 0x0000003c8a8a7c20 */ /* 0x000fe20008410000 */
[----:B0-----:R-:W-:-:S03]  /*12ca0*/  ISETP.NE.AND P2, PT, R21, 0x1, PT ;  /* 0x000000011500780c */ /* 0x001fc60003f45270 */
[----:B------:R-:W0:Y:S10]  /*12cb0*/  MUFU.TANH R149, R138 ;  /* 0x0000008a00957308 */ /* 0x000e340000002400 */
[----:B------:R-:W1:Y:S08]  /*12cc0*/  @P2 LDC R144, c[0x0][0x44c] ;  /* 0x00011300ff902b82 */ /* 0x000e700000000800 */
[----:B------:R-:W3:Y:S01]  /*12cd0*/  @P2 LDC R21, c[0x0][0x450] ;  /* 0x00011400ff152b82 */ /* 0x000ee20000000800 */
[----:B------:R-:W-:-:S04]  /*12ce0*/  FMUL.FTZ R143, R143, UR60 ;  /* 0x0000003c8f8f7c20 */ /* 0x000fc80008410000 */
[----:B------:R0:W-:Y:S01]  /*12cf0*/  MUFU.TANH R147, R143 ;  /* 0x0000008f00937308 */ /* 0x0001e20000002400 */
[----:B------:R-:W-:Y:S02]  /*12d00*/  FMUL.FTZ R152, R115, UR60 ;  /* 0x0000003c73987c20 */ /* 0x000fe40008410000 */
[----:B------:R-:W4:Y:S01]  /*12d10*/  LDL R115, [R1+0x28] ;  /* 0x0000280001737983 */ /* 0x000f220000100800 */
[----:B0-----:R-:W-:Y:S02]  /*12d20*/  IMAD.MOV.U32 R143, RZ, RZ, R149 ;  /* 0x000000ffff8f7224 */ /* 0x001fe400078e0095 */
[----:B------:R-:W-:Y:S01]  /*12d30*/  FMUL.FTZ R149, R119, UR60 ;  /* 0x0000003c77957c20 */ /* 0x000fe20008410000 */
[----:B------:R-:W-:Y:S01]  /*12d40*/  FMUL.FTZ R119, R98, UR60 ;  /* 0x0000003c62777c20 */ /* 0x000fe20008410000 */
[----:B------:R-:W-:Y:S01]  /*12d50*/  FMUL.FTZ R98, R101, UR60 ;  /* 0x0000003c65627c20 */ /* 0x000fe20008410000 */
[----:B------:R-:W-:Y:S02]  /*12d60*/  FMUL.FTZ R101, R92, UR60 ;  /* 0x0000003c5c657c20 */ /* 0x000fe40008410000 */
[----:B------:R-:W4:Y:S01]  /*12d70*/  LDL R92, [R1+0x7c] ;  /* 0x00007c00015c7983 */ /* 0x000f220000100800 */
[----:B--2---:R-:W-:-:S04]  /*12d80*/  IMAD.IADD R20, R20, 0x1, R145 ;  /* 0x0000000114147824 */ /* 0x004fc800078e0291 */
[----:B-1----:R-:W-:-:S05]  /*12d90*/  @P2 IMAD.HI.U32 R144, R20, R144, RZ ;  /* 0x0000009014902227 */ /* 0x002fca00078e00ff */
[----:B---3--:R-:W-:Y:S01]  /*12da0*/  @P2 SHF.R.U32.HI R20, RZ, R21, R144 ;  /* 0x00000015ff142219 */ /* 0x008fe20000011690 */
[----:B------:R-:W-:Y:S01]  /*12db0*/  FMUL.FTZ R21, R137, UR60 ;  /* 0x0000003c89157c20 */ /* 0x000fe20008410000 */
[----:B------:R-:W-:Y:S01]  /*12dc0*/  FMUL.FTZ R137, R141, UR60 ;  /* 0x0000003c8d897c20 */ /* 0x000fe20008410000 */
[----:B------:R-:W-:Y:S02]  /*12dd0*/  FMUL.FTZ R141, R91, UR60 ;  /* 0x0000003c5b8d7c20 */ /* 0x000fe40008410000 */
[----:B------:R-:W2:Y:S01]  /*12de0*/  LDL R91, [R1+0x3c] ;  /* 0x00003c00015b7983 */ /* 0x000ea20000100800 */
[----:B------:R-:W-:-:S04]  /*12df0*/  FMUL.FTZ R142, R142, UR60 ;  /* 0x0000003c8e8e7c20 */ /* 0x000fc80008410000 */
[----:B------:R0:W1:Y:S01]  /*12e00*/  MUFU.TANH R148, R142 ;  /* 0x0000008e00947308 */ /* 0x0000620000002400 */
[----:B------:R-:W-:Y:S01]  /*12e10*/  FMUL.FTZ R155, R126, UR60 ;  /* 0x0000003c7e9b7c20 */ /* 0x000fe20008410000 */
[----:B------:R-:W-:Y:S01]  /*12e20*/  FMUL.FTZ R139, R139, UR60 ;  /* 0x0000003c8b8b7c20 */ /* 0x000fe20008410000 */
[----:B------:R-:W-:Y:S01]  /*12e30*/  FMUL.FTZ R126, R116, UR60 ;  /* 0x0000003c747e7c20 */ /* 0x000fe20008410000 */
[----:B------:R-:W-:Y:S05]  /*12e40*/  WARPSYNC.ALL ;  /* 0x0000000000007948 */ /* 0x000fea0003800000 */
[----:B------:R-:W3:Y:S01]  /*12e50*/  SHFL.IDX PT, R116, R20, RZ, 0x1c1f ;  /* 0x001c1fff14747589 */ /* 0x000ee200000e0000 */
[----:B------:R-:W-:Y:S01]  /*12e60*/  FMUL.FTZ R135, R135, UR60 ;  /* 0x0000003c87877c20 */ /* 0x000fe20008410000 */
[----:B------:R-:W-:Y:S01]  /*12e70*/  MUFU.TANH R151, R139 ;  /* 0x0000008b00977308 */ /* 0x000fe20000002400 */
[----:B------:R-:W-:Y:S01]  /*12e80*/  FMUL.FTZ R136, R136, UR60 ;  /* 0x0000003c88887c20 */ /* 0x000fe20008410000 */
[----:B------:R-:W-:Y:S01]  /*12e90*/  FMUL.FTZ R134, R134, UR60 ;  /* 0x0000003c86867c20 */ /* 0x000fe20008410000 */
[----:B------:R-:W-:Y:S01]  /*12ea0*/  FMUL.FTZ R144, R140, UR60 ;  /* 0x0000003c8c907c20 */ /* 0x000fe20008410000 */
[----:B------:R-:W-:Y:S01]  /*12eb0*/  FMUL.FTZ R128, R128, UR60 ;  /* 0x0000003c80807c20 */ /* 0x000fe20008410000 */
[----:B------:R-:W-:Y:S01]  /*12ec0*/  FMUL.FTZ R130, R130, UR60 ;  /* 0x0000003c82827c20 */ /* 0x000fe20008410000 */
[----:B------:R-:W-:-:S02]  /*12ed0*/  FMUL.FTZ R131, R131, UR60 ;  /* 0x0000003c83837c20 */ /* 0x000fc40008410000 */
[----:B------:R-:W-:Y:S01]  /*12ee0*/  MUFU.TANH R21, R21 ;  /* 0x0000001500157308 */ /* 0x000fe20000002400 */
[----:B------:R-:W-:Y:S01]  /*12ef0*/  FMUL.FTZ R129, R129, UR60 ;  /* 0x0000003c81817c20 */ /* 0x000fe20008410000 */
[----:B------:R-:W-:-:S06]  /*12f00*/  FMUL.FTZ R124, R124, UR60 ;  /* 0x0000003c7c7c7c20 */ /* 0x000fcc0008410000 */
        /* <DEDUP_REMOVED lines=12> */
[----:B0-----:R-:W-:Y:S01]  /*12fd0*/  FMUL.FTZ R142, R83, UR60 ;  /* 0x0000003c538e7c20 */ /* 0x001fe20008410000 */
[----:B------:R-:W-:Y:S01]  /*12fe0*/  ULDC UR4, c[0x0][0x988] ;  /* 0x0002620000047ab9 */ /* 0x000fe20000000800 */
[----:B-1----:R-:W-:-:S02]  /*12ff0*/  IMAD.MOV.U32 R135, RZ, RZ, R148 ;  /* 0x000000ffff877224 */ /* 0x002fc400078e0094 */
[----:B------:R-:W-:Y:S01]  /*13000*/  FMUL.FTZ R148, R106, UR60 ;  /* 0x0000003c6a947c20 */ /* 0x000fe20008410000 */
[----:B------:R-:W-:Y:S01]  /*13010*/  FMUL.FTZ R106, R108, UR60 ;  /* 0x0000003c6c6a7c20 */ /* 0x000fe20008410000 */
[----:B------:R-:W-:Y:S01]  /*13020*/  FMUL.FTZ R108, R72, UR60 ;  /* 0x0000003c486c7c20 */ /* 0x000fe20008410000 */
[----:B-----5:R-:W-:Y:S01]  /*13030*/  IMAD R72, R0, -0x90, RZ ;  /* 0xffffff7000487824 */ /* 0x020fe200078e02ff */
[----:B------:R-:W0:Y:S04]  /*13040*/  MUFU.TANH R145, R134 ;  /* 0x0000008600917308 */ /* 0x000e280000002400 */
[----:B----4-:R-:W-:-:S04]  /*13050*/  IADD3 R72, -R92, 0x1, R72 ;  /* 0x000000015c487810 */ /* 0x010fc80007ffe148 */
[----:B------:R-:W-:Y:S08]  /*13060*/  MUFU.TANH R136, R136 ;  /* 0x0000008800887308 */ /* 0x000ff00000002400 */
[----:B------:R1:W-:Y:S08]  /*13070*/  MUFU.TANH R146, R130 ;  /* 0x0000008200927308 */ /* 0x0003f00000002400 */
[----:B------:R4:W3:Y:S01]  /*13080*/  MUFU.TANH R138, R131 ;  /* 0x00000083008a7308 */ /* 0x0008e20000002400 */
[----:B-1----:R-:W-:Y:S01]  /*13090*/  FMUL.FTZ R130, R133, UR60 ;  /* 0x0000003c85827c20 */ /* 0x002fe20008410000 */
[----:B------:R-:W-:-:S06]  /*130a0*/  FMUL.FTZ R133, R120, UR60 ;  /* 0x0000003c78857c20 */ /* 0x000fcc0008410000 */
[----:B------:R-:W1:Y:S01]  /*130b0*/  MUFU.TANH R144, R144 ;  /* 0x0000009000907308 */ /* 0x000e620000002400 */
[----:B----4-:R-:W-:-:S07]  /*130c0*/  FMUL.FTZ R131, R132, UR60 ;  /* 0x0000003c84837c20 */ /* 0x010fce0008410000 */
[----:B------:R-:W4:Y:S01]  /*130d0*/  MUFU.TANH R128, R128 ;  /* 0x0000008000807308 */ /* 0x000f220000002400 */
[----:B------:R-:W-:Y:S01]  /*130e0*/  FMUL.FTZ R120, R125, UR60 ;  /* 0x0000003c7d787c20 */ /* 0x000fe20008410000 */
[----:B------:R-:W-:-:S06]  /*130f0*/  FMUL.FTZ R114, R117, UR60 ;  /* 0x0000003c75727c20 */ /* 0x000fcc0008410000 */
[----:B------:R-:W4:Y:S01]  /*13100*/  MUFU.TANH R129, R129 ;  /* 0x0000008100817308 */ /* 0x000f220000002400 */
[----:B0-----:R-:W-:Y:S02]  /*13110*/  IMAD.MOV.U32 R117, RZ, RZ, R145 ;  /* 0x000000ffff757224 */ /* 0x001fe400078e0091 */
[----:B------:R-:W-:-:S05]  /*13120*/  FMUL.FTZ R122, R103, UR60 ;  /* 0x0000003c677a7c20 */ /* 0x000fca0008410000 */
[----:B------:R-:W0:Y:S01]  /*13130*/  MUFU.TANH R130, R130 ;  /* 0x0000008200827308 */ /* 0x000e220000002400 */
[----:B------:R-:W-:Y:S01]  /*13140*/  FMUL.FTZ R145, R99, UR60 ;  /* 0x0000003c63917c20 */ /* 0x000fe20008410000 */
[----:B------:R-:W-:Y:S01]  /*13150*/  FMUL.FTZ R103, R84, UR60 ;  /* 0x0000003c54677c20 */ /* 0x000fe20008410000 */
[----:B------:R-:W-:Y:S02]  /*13160*/  IMAD.MOV.U32 R134, RZ, RZ, R151 ;  /* 0x000000ffff867224 */ /* 0x000fe400078e0097 */
[----:B------:R-:W-:-:S03]  /*13170*/  FMUL.FTZ R99, R100, UR60 ;  /* 0x0000003c64637c20 */ /* 0x000fc60008410000 */
[----:B------:R-:W0:Y:S01]  /*13180*/  MUFU.TANH R131, R131 ;  /* 0x0000008300837308 */ /* 0x000e220000002400 */
[----:B------:R-:W-:Y:S01]  /*13190*/  FMUL.FTZ R132, R121, UR60 ;  /* 0x0000003c79847c20 */ /* 0x000fe20008410000 */
[----:B------:R-:W-:Y:S01]  /*131a0*/  FMUL.FTZ R151, R118, UR60 ;  /* 0x0000003c76977c20 */ /* 0x000fe20008410000 */
[----:B------:R-:W-:-:S05]  /*131b0*/  FMUL.FTZ R100, R88, UR60 ;  /* 0x0000003c58647c20 */ /* 0x000fca0008410000 */
[----:B------:R-:W0:Y:S01]  /*131c0*/  MUFU.TANH R133, R133 ;  /* 0x0000008500857308 */ /* 0x000e220000002400 */
[----:B------:R-:W-:Y:S01]  /*131d0*/  FMUL.FTZ R118, R111, UR60 ;  /* 0x0000003c6f767c20 */ /* 0x000fe20008410000 */
[----:B------:R-:W-:Y:S01]  /*131e0*/  FMUL.FTZ R88, R89, UR60 ;  /* 0x0000003c59587c20 */ /* 0x000fe20008410000 */
[----:B---3--:R-:W-:-:S05]  /*131f0*/  IMAD.MOV.U32 R89, RZ, RZ, R138 ;  /* 0x000000ffff597224 */ /* 0x008fca00078e008a */
[----:B------:R-:W3:Y:S01]  /*13200*/  MUFU.TANH R124, R124 ;  /* 0x0000007c007c7308 */ /* 0x000ee20000002400 */
[----:B------:R-:W-:Y:S01]  /*13210*/  FMUL.FTZ R111, R85, UR60 ;  /* 0x0000003c556f7c20 */ /* 0x000fe20008410000 */
[----:B------:R-:W-:Y:S02]  /*13220*/  IMAD.MOV.U32 R127, RZ, RZ, R146 ;  /* 0x000000ffff7f7224 */ /* 0x000fe400078e0092 */
[----:B------:R-:W-:Y:S01]  /*13230*/  FMUL.FTZ R146, R110, UR60 ;  /* 0x0000003c6e927c20 */ /* 0x000fe20008410000 */
[----:B------:R-:W-:-:S03]  /*13240*/  IMAD.MOV.U32 R125, RZ, RZ, R147 ;  /* 0x000000ffff7d7224 */ /* 0x000fc600078e0093 */
[----:B------:R-:W3:Y:S01]  /*13250*/  MUFU.TANH R120, R120 ;  /* 0x0000007800787308 */ /* 0x000ee20000002400 */
[----:B------:R-:W-:Y:S01]  /*13260*/  FMUL.FTZ R147, R107, UR60 ;  /* 0x0000003c6b937c20 */ /* 0x000fe20008410000 */
[----:B------:R-:W-:Y:S01]  /*13270*/  FMUL.FTZ R107, R109, UR60 ;  /* 0x0000003c6d6b7c20 */ /* 0x000fe20008410000 */
[----:B------:R-:W-:Y:S01]  /*13280*/  FMUL.FTZ R110, R97, UR60 ;  /* 0x0000003c616e7c20 */ /* 0x000fe20008410000 */
[----:B------:R-:W-:-:S04]  /*13290*/  IMAD.MOV.U32 R92, RZ, RZ, R89 ;  /* 0x000000ffff5c7224 */ /* 0x000fc800078e0059 */
[----:B------:R-:W3:Y:S01]  /*132a0*/  MUFU.TANH R113, R113 ;  /* 0x0000007100717308 */ /* 0x000ee20000002400 */
[----:B------:R-:W-:Y:S02]  /*132b0*/  IMAD.MOV.U32 R97, RZ, RZ, R139 ;  /* 0x000000ffff617224 */ /* 0x000fe400078e008b */
[----:B------:R-:W-:Y:S02]  /*132c0*/  IMAD.MOV.U32 R89, RZ, RZ, R127 ;  /* 0x000000ffff597224 */ /* 0x000fe400078e007f */
[----:B------:R-:W-:-:S03]  /*132d0*/  IMAD.MOV.U32 R127, RZ, RZ, R134 ;  /* 0x000000ffff7f7224 */ /* 0x000fc600078e0086 */
[----:B------:R-:W3:Y:S08]  /*132e0*/  MUFU.TANH R132, R132 ;  /* 0x0000008400847308 */ /* 0x000ef00000002400 */
[----:B------:R-:W3:Y:S08]  /*132f0*/  MUFU.TANH R126, R126 ;  /* 0x0000007e007e7308 */ /* 0x000ef00000002400 */
[----:B------:R-:W3:Y:S08]  /*13300*/  MUFU.TANH R104, R104 ;  /* 0x0000006800687308 */ /* 0x000ef00000002400 */
[----:B------:R-:W3:Y:S08]  /*13310*/  MUFU.TANH R112, R112 ;  /* 0x0000007000707308 */ /* 0x000ef00000002400 */
[----:B------:R-:W3:Y:S08]  /*13320*/  MUFU.TANH R105, R105 ;  /* 0x0000006900697308 */ /* 0x000ef00000002400 */
[----:B------:R-:W3:Y:S01]  /*13330*/  MUFU.TANH R107, R107 ;  /* 0x0000006b006b7308 */ /* 0x000ee20000002400 */
[----:B------:R-:W-:Y:S01]  /*13340*/  FMUL.FTZ R140, R94, UR60 ;  /* 0x0000003c5e8c7c20 */ /* 0x000fe20008410000 */
[----:B------:R-:W-:-:S06]  /*13350*/  FMUL.FTZ R94, R80, UR60 ;  /* 0x0000003c505e7c20 */ /* 0x000fcc0008410000 */
[----:B------:R-:W3:Y:S01]  /*13360*/  MUFU.TANH R114, R114 ;  /* 0x0000007200727308 */ /* 0x000ee20000002400 */
[----:B------:R-:W-:-:S07]  /*13370*/  FMUL.FTZ R109, R76, UR60 ;  /* 0x0000003c4c6d7c20 */ /* 0x000fce0008410000 */
[----:B------:R-:W3:Y:S08]  /*13380*/  MUFU.TANH R96, R96 ;  /* 0x0000006000607308 */ /* 0x000ef00000002400 */
[----:B------:R-:W3:Y:S01]  /*13390*/  MUFU.TANH R99, R99 ;  /* 0x0000006300637308 */ /* 0x000ee20000002400 */
[----:B------:R-:W-:Y:S01]  /*133a0*/  FMUL.FTZ R139, R95, UR60 ;  /* 0x0000003c5f8b7c20 */ /* 0x000fe20008410000 */
[----:B------:R-:W-:Y:S01]  /*133b0*/  IMAD.MOV.U32 R95, RZ, RZ, R117 ;  /* 0x000000ffff5f7224 */ /* 0x000fe200078e0075 */
[----:B------:R-:W3:Y:S05]  /*133c0*/  SHFL.IDX PT, R20, R20, 0x1, 0x1c1f ;  /* 0x003c1f0014147f89 */ /* 0x000eea00000e0000 */
[----:B------:R-:W3:Y:S01]  /*133d0*/  MUFU.TANH R106, R106 ;  /* 0x0000006a006a7308 */ /* 0x000ee20000002400 */
[----:B------:R-:W-:-:S07]  /*133e0*/  FMUL.FTZ R117, R86, UR60 ;  /* 0x0000003c56757c20 */ /* 0x000fce0008410000 */
[----:B------:R-:W3:Y:S01]  /*133f0*/  MUFU.TANH R88, R88 ;  /* 0x0000005800587308 */ /* 0x000ee20000002400 */
[----:B------:R-:W-:Y:S01]  /*13400*/  FMUL.FTZ R123, R90, UR60 ;  /* 0x0000003c5a7b7c20 */ /* 0x000fe20008410000 */
[----:B------:R-:W-:-:S06]  /*13410*/  FMUL.FTZ R90, R93, UR60 ;  /* 0x0000003c5d5a7c20 */ /* 0x000fcc0008410000 */
[----:B------:R-:W3:Y:S01]  /*13420*/  MUFU.TANH R110, R110 ;  /* 0x0000006e006e7308 */ /* 0x000ee20000002400 */
[----:B------:R-:W-:-:S07]  /*13430*/  FMUL.FTZ R93, R81, UR60 ;  /* 0x0000003c515d7c20 */ /* 0x000fce0008410000 */
[----:B------:R-:W3:Y:S01]  /*13440*/  MUFU.TANH R94, R94 ;  /* 0x0000005e005e7308 */ /* 0x000ee20000002400 */
[----:B--2---:R-:W-:-:S05]  /*13450*/  IADD3 R115, -R115, R72, R91 ;  /* 0x0000004873737210 */ /* 0x004fca0007ffe15b */
[----:B------:R-:W-:-:S05]  /*13460*/  IMAD.IADD R116, R115, 0x1, R116 ;  /* 0x0000000173747824 */ /* 0x000fca00078e0274 */
[C---:B------:R-:W-:Y:S02]  /*13470*/  ISETP.GT.AND P3, PT, R116.reuse, RZ, PT ;  /* 0x000000ff7400720c */ /* 0x040fe40003f64270 */
[----:B------:R-:W-:Y:S02]  /*13480*/  ISETP.GT.AND P4, PT, R116, 0x1, PT ;  /* 0x000000017400780c */ /* 0x000fe40003f84270 */
[----:B------:R-:W-:Y:S02]  /*13490*/  FSEL R91, R136, -INF , P3 ;  /* 0xff800000885b7808 */ /* 0x000fe40001800000 */
[C---:B------:R-:W-:Y:S02]  /*134a0*/  ISETP.GT.AND P2, PT, R116.reuse, 0x8, PT ;  /* 0x000000087400780c */ /* 0x040fe40003f44270 */
[----:B------:R-:W-:Y:S02]  /*134b0*/  ISETP.GT.AND P3, PT, R116, 0x9, PT ;  /* 0x000000097400780c */ /* 0x000fe40003f64270 */
[----:B------:R-:W-:-:S02]  /*134c0*/  FSEL R84, R21, -INF , P4 ;  /* 0xff80000015547808 */ /* 0x000fc40002000000 */
[----:B------:R-:W-:Y:S02]  /*134d0*/  ISETP.GT.AND P4, PT, R116, 0x10, PT ;  /* 0x000000107400780c */ /* 0x000fe40003f84270 */
[----:B-1----:R-:W-:Y:S02]  /*134e0*/  FSEL R72, R144, -INF , P2 ;  /* 0xff80000090487808 */ /* 0x002fe40001000000 */
[----:B------:R-:W-:Y:S02]  /*134f0*/  FSEL R85, R137, -INF , P3 ;  /* 0xff80000089557808 */ /* 0x000fe40001800000 */
[----:B------:R-:W-:Y:S02]  /*13500*/  ISETP.GT.AND P2, PT, R116, 0x11, PT ;  /* 0x000000117400780c */ /* 0x000fe40003f44270 */
[----:B----4-:R-:W-:Y:S02]  /*13510*/  FSEL R137, R128, -INF , P4 ;  /* 0xff80000080897808 */ /* 0x010fe40002000000 */
[----:B------:R-:W-:-:S02]  /*13520*/  ISETP.GT.AND P4, PT, R116, 0x19, PT ;  /* 0x000000197400780c */ /* 0x000fc40003f84270 */
[----:B------:R-:W-:Y:S02]  /*13530*/  FSEL R136, R129, -INF , P2 ;  /* 0xff80000081887808 */ /* 0x000fe40001000000 */
[C---:B------:R-:W-:Y:S02]  /*13540*/  ISETP.GT.AND P3, PT, R116.reuse, 0x18, PT ;  /* 0x000000187400780c */ /* 0x040fe40003f64270 */
[----:B------:R-:W-:Y:S02]  /*13550*/  ISETP.GT.AND P2, PT, R116, 0x20, PT ;  /* 0x000000207400780c */ /* 0x000fe40003f44270 */
[----:B0-----:R-:W-:Y:S01]  /*13560*/  FSEL R134, R130, -INF , P4 ;  /* 0xff80000082867808 */ /* 0x001fe20002000000 */
[----:B------:R-:W-:Y:S01]  /*13570*/  IMAD.MOV.U32 R21, RZ, RZ, R97 ;  /* 0x000000ffff157224 */ /* 0x000fe200078e0061 */
[----:B------:R-:W-:Y:S01]  /*13580*/  ISETP.GT.AND P4, PT, R116, 0x28, PT ;  /* 0x000000287400780c */ /* 0x000fe20003f84270 */
[----:B------:R-:W-:Y:S01]  /*13590*/  IMAD.MOV.U32 R97, RZ, RZ, R135 ;  /* 0x000000ffff617224 */ /* 0x000fe200078e0087 */
[----:B------:R-:W-:-:S02]  /*135a0*/  FSEL R135, R131, -INF , P3 ;  /* 0xff80000083877808 */ /* 0x000fc40001800000 */
[----:B------:R-:W-:Y:S02]  /*135b0*/  FSEL R133, R133, -INF , P2 ;  /* 0xff80000085857808 */ /* 0x000fe40001000000 */
[----:B------:R-:W-:Y:S02]  /*135c0*/  ISETP.GT.AND P2, PT, R116, 0x29, PT ;  /* 0x000000297400780c */ /* 0x000fe40003f44270 */
[----:B---3--:R-:W-:Y:S02]  /*135d0*/  FSEL R131, R124, -INF , P4 ;  /* 0xff8000007c837808 */ /* 0x008fe40002000000 */
[----:B------:R-:W-:Y:S02]  /*135e0*/  ISETP.GT.AND P4, PT, R116, 0x31, PT ;  /* 0x000000317400780c */ /* 0x000fe40003f84270 */
        /* <DEDUP_REMOVED lines=8> */
[----:B------:R-:W-:Y:S02]  /*13670*/  ISETP.GT.AND P2, PT, R116, 0x41, PT ;  /* 0x000000417400780c */ /* 0x000fe40003f44270 */
[----:B------:R-:W-:Y:S02]  /*13680*/  FSEL R76, R104, -INF , P4 ;  /* 0xff800000684c7808 */ /* 0x000fe40002000000 */
[----:B------:R-:W-:Y:S01]  /*13690*/  ISETP.GT.AND P4, PT, R116, 0x49, PT ;  /* 0x000000497400780c */ /* 0x000fe20003f84270 */
[----:B------:R0:W-:Y:S01]  /*136a0*/  MUFU.TANH R86, R77 ;  /* 0x0000004d00567308 */ /* 0x0001e20000002400 */
[----:B------:R-:W-:Y:S02]  /*136b0*/  FSEL R129, R112, -INF , P3 ;  /* 0xff80000070817808 */ /* 0x000fe40001800000 */
[----:B------:R-:W-:Y:S02]  /*136c0*/  FSEL R80, R105, -INF , P2 ;  /* 0xff80000069507808 */ /* 0x000fe40001000000 */
[----:B------:R-:W-:-:S02]  /*136d0*/  ISETP.GT.AND P3, PT, R116, 0x39, PT ;  /* 0x000000397400780c */ /* 0x000fc40003f64270 */
[C---:B------:R-:W-:Y:S02]  /*136e0*/  ISETP.GT.AND P2, PT, R116.reuse, 0x50, PT ;  /* 0x000000507400780c */ /* 0x040fe40003f44270 */
[----:B0-----:R-:W-:Y:S01]  /*136f0*/  FSEL R77, R107, -INF , P4 ;  /* 0xff8000006b4d7808 */ /* 0x001fe20002000000 */
[----:B------:R-:W0:Y:S01]  /*13700*/  MUFU.TANH R100, R100 ;  /* 0x0000006400647308 */ /* 0x000e220000002400 */
[----:B------:R-:W-:Y:S01]  /*13710*/  ISETP.GT.AND P4, PT, R116, 0x58, PT ;  /* 0x000000587400780c */ /* 0x000fe20003f84270 */
[----:B------:R-:W-:Y:S01]  /*13720*/  IMAD.MOV.U32 R124, RZ, RZ, R97 ;  /* 0x000000ffff7c7224 */ /* 0x000fe200078e0061 */
[----:B------:R-:W-:Y:S02]  /*13730*/  FSEL R81, R114, -INF , P3 ;  /* 0xff80000072517808 */ /* 0x000fe40001800000 */
[----:B------:R-:W-:-:S03]  /*13740*/  FSEL R97, R96, -INF , P2 ;  /* 0xff80000060617808 */ /* 0x000fc60001000000 */
[----:B------:R-:W1:Y:S01]  /*13750*/  MUFU.TANH R111, R111 ;  /* 0x0000006f006f7308 */ /* 0x000e620000002400 */
[C---:B------:R-:W-:Y:S02]  /*13760*/  ISETP.GT.AND P3, PT, R116.reuse, 0x48, PT ;  /* 0x000000487400780c */ /* 0x040fe40003f64270 */
[----:B------:R-:W-:Y:S02]  /*13770*/  FSEL R96, R99, -INF , P4 ;  /* 0xff80000063607808 */ /* 0x000fe40002000000 */
[----:B------:R-:W-:Y:S01]  /*13780*/  ISETP.GT.AND P4, PT, R116, 0x61, PT ;  /* 0x000000617400780c */ /* 0x000fe20003f84270 */
[----:B------:R-:W-:Y:S02]  /*13790*/  IMAD.MOV.U32 R113, RZ, RZ, R89 ;  /* 0x000000ffff717224 */ /* 0x000fe400078e0059 */
[----:B------:R-:W2:Y:S01]  /*137a0*/  MUFU.TANH R98, R98 ;  /* 0x0000006200627308 */ /* 0x000ea20000002400 */
[----:B------:R-:W-:Y:S02]  /*137b0*/  FSEL R89, R106, -INF , P3 ;  /* 0xff8000006a597808 */ /* 0x000fe40001800000 */
[----:B------:R-:W-:-:S02]  /*137c0*/  ISETP.GT.AND P3, PT, R116, 0x51, PT ;  /* 0x000000517400780c */ /* 0x000fc40003f64270 */
[----:B------:R-:W-:-:S03]  /*137d0*/  FSEL R83, R88, -INF , P4 ;  /* 0xff80000058537808 */ /* 0x000fc60002000000 */
[----:B------:R-:W3:Y:S01]  /*137e0*/  MUFU.TANH R90, R90 ;  /* 0x0000005a005a7308 */ /* 0x000ee20000002400 */
[----:B------:R-:W-:-:S07]  /*137f0*/  ISETP.GT.AND P4, PT, R116, 0x70, PT ;  /* 0x000000707400780c */ /* 0x000fce0003f84270 */
[----:B------:R-:W4:Y:S01]  /*13800*/  MUFU.TANH R109, R109 ;  /* 0x0000006d006d7308 */ /* 0x000f220000002400 */
[----:B------:R-:W-:Y:S01]  /*13810*/  FSEL R110, R110, -INF , P3 ;  /* 0xff8000006e6e7808 */ /* 0x000fe20001800000 */
[----:B------:R-:W-:Y:S01]  /*13820*/  FMUL.FTZ R121, R102, UR60 ;  /* 0x0000003c66797c20 */ /* 0x000fe20008410000 */
[----:B------:R-:W-:-:S05]  /*13830*/  ISETP.GT.AND P3, PT, R116, 0x60, PT ;  /* 0x000000607400780c */ /* 0x000fca0003f64270 */
[----:B------:R-:W4:Y:S01]  /*13840*/  MUFU.TANH R101, R101 ;  /* 0x0000006500657308 */ /* 0x000f220000002400 */
[----:B------:R-:W-:Y:S01]  /*13850*/  FSEL R88, R94, -INF , P4 ;  /* 0xff8000005e587808 */ /* 0x000fe20002000000 */
[----:B------:R-:W-:Y:S01]  /*13860*/  FMUL.FTZ R102, R73, UR60 ;  /* 0x0000003c49667c20 */ /* 0x000fe20008410000 */
[C---:B------:R-:W-:Y:S01]  /*13870*/  ISETP.GT.AND P4, PT, R116.reuse, 0x79, PT ;  /* 0x000000797400780c */ /* 0x040fe20003f84270 */
[----:B------:R-:W-:Y:S01]  /*13880*/  IMAD.MOV.U32 R112, RZ, RZ, R92 ;  /* 0x000000ffff707224 */ /* 0x000fe200078e005c */
[----:B------:R-:W-:-:S03]  /*13890*/  ISETP.GT.AND P2, PT, R116, 0x59, PT ;  /* 0x000000597400780c */ /* 0x000fc60003f44270 */
[----:B------:R-:W4:Y:S01]  /*138a0*/  MUFU.TANH R93, R93 ;  /* 0x0000005d005d7308 */ /* 0x000f220000002400 */
[----:B0-----:R-:W-:Y:S01]  /*138b0*/  FSEL R92, R100, -INF , P3 ;  /* 0xff800000645c7808 */ /* 0x001fe20001800000 */
[----:B------:R-:W-:Y:S01]  /*138c0*/  IMAD.IADD R20, R115, 0x1, R20 ;  /* 0x0000000173147824 */ /* 0x000fe200078e0214 */
[----:B------:R-:W-:Y:S02]  /*138d0*/  ISETP.GT.AND P3, PT, R116, 0x69, PT ;  /* 0x000000697400780c */ /* 0x000fe40003f64270 */
[----:B-1----:R-:W-:-:S03]  /*138e0*/  FSEL R100, R111, -INF , P4 ;  /* 0xff8000006f647808 */ /* 0x002fc60002000000 */
[----:B------:R-:W0:Y:S01]  /*138f0*/  MUFU.TANH R103, R103 ;  /* 0x0000006700677308 */ /* 0x000e220000002400 */
[----:B------:R-:W-:Y:S01]  /*13900*/  ISETP.GT.AND P4, PT, R116, 0x88, PT ;  /* 0x000000887400780c */ /* 0x000fe20003f84270 */
[----:B------:R-:W-:Y:S01]  /*13910*/  FMUL.FTZ R138, R82, UR60 ;  /* 0x0000003c528a7c20 */ /* 0x000fe20008410000 */
[----:B--2---:R-:W-:Y:S01]  /*13920*/  FSEL R73, R98, -INF , P2 ;  /* 0xff80000062497808 */ /* 0x004fe20001000000 */
[----:B------:R-:W-:Y:S01]  /*13930*/  IMAD.MOV.U32 R114, RZ, RZ, R127 ;  /* 0x000000ffff727224 */ /* 0x000fe200078e007f */
[----:B------:R-:W-:-:S03]  /*13940*/  ISETP.GT.AND P2, PT, R116, 0x68, PT ;  /* 0x000000687400780c */ /* 0x000fc60003f44270 */
[----:B------:R-:W1:Y:S01]  /*13950*/  MUFU.TANH R102, R102 ;  /* 0x0000006600667308 */ /* 0x000e620000002400 */
[----:B---3--:R-:W-:Y:S02]  /*13960*/  FSEL R82, R90, -INF , P3 ;  /* 0xff8000005a527808 */ /* 0x008fe40001800000 */
[----:B----4-:R-:W-:Y:S01]  /*13970*/  FSEL R90, R109, -INF , P4 ;  /* 0xff8000006d5a7808 */ /* 0x010fe20002000000 */
[----:B------:R-:W-:Y:S01]  /*13980*/  IMAD.MOV.U32 R120, RZ, RZ, R95 ;  /* 0x000000ffff787224 */ /* 0x000fe200078e005f */
[----:B------:R-:W-:Y:S01]  /*13990*/  ISETP.GT.AND P4, PT, R20, 0x1, PT ;  /* 0x000000011400780c */ /* 0x000fe20003f84270 */
[----:B------:R-:W-:Y:S01]  /*139a0*/  FMUL.FTZ R144, R87, UR60 ;  /* 0x0000003c57907c20 */ /* 0x000fe20008410000 */
[----:B------:R-:W-:Y:S01]  /*139b0*/  FSEL R95, R101, -INF , P2 ;  /* 0xff800000655f7808 */ /* 0x000fe20001000000 */
[----:B------:R-:W2:Y:S01]  /*139c0*/  MUFU.TANH R155, R155 ;  /* 0x0000009b009b7308 */ /* 0x000ea20000002400 */
[C---:B------:R-:W-:Y:S02]  /*139d0*/  ISETP.GT.AND P2, PT, R116.reuse, 0x71, PT ;  /* 0x000000717400780c */ /* 0x040fe40003f44270 */
[----:B------:R-:W-:-:S02]  /*139e0*/  ISETP.GT.AND P3, PT, R116, 0x78, PT ;  /* 0x000000787400780c */ /* 0x000fc40003f64270 */
[----:B------:R-:W-:Y:S02]  /*139f0*/  FSEL R87, R114, -INF , P4 ;  /* 0xff80000072577808 */ /* 0x000fe40002000000 */
[----:B------:R-:W-:Y:S02]  /*13a00*/  ISETP.GT.AND P4, PT, R20, 0x10, PT ;  /* 0x000000101400780c */ /* 0x000fe40003f84270 */
[----:B------:R-:W-:Y:S02]  /*13a10*/  FSEL R101, R93, -INF , P2 ;  /* 0xff8000005d657808 */ /* 0x000fe40001000000 */
[----:B0-----:R-:W-:Y:S02]  /*13a20*/  FSEL R93, R103, -INF , P3 ;  /* 0xff800000675d7808 */ /* 0x001fe40001800000 */
[----:B------:R-:W-:Y:S02]  /*13a30*/  ISETP.GT.AND P3, PT, R116, 0x81, PT ;  /* 0x000000817400780c */ /* 0x000fe40003f64270 */
[----:B------:R-:W-:-:S02]  /*13a40*/  FSEL R113, R113, -INF , P4 ;  /* 0xff80000071717808 */ /* 0x000fc40002000000 */
[----:B------:R-:W-:Y:S02]  /*13a50*/  ISETP.GT.AND P4, PT, R20, 0x19, PT ;  /* 0x000000191400780c */ /* 0x000fe40003f84270 */
[----:B-1----:R-:W-:Y:S02]  /*13a60*/  FSEL R99, R102, -INF , P3 ;  /* 0xff80000066637808 */ /* 0x002fe40001800000 */
[----:B------:R-:W-:Y:S02]  /*13a70*/  FSEL R102, R21, -INF , P4 ;  /* 0xff80000015667808 */ /* 0x000fe40002000000 */
[----:B------:R-:W-:-:S04]  /*13a80*/  ISETP.GT.AND P4, PT, R20, 0x28, PT ;  /* 0x000000281400780c */ /* 0x000fc80003f84270 */
[----:B--2---:R-:W-:Y:S02]  /*13a90*/  FSEL R105, R155, -INF , P4 ;  /* 0xff8000009b697808 */ /* 0x004fe40002000000 */
[----:B------:R-:W2:Y:S01]  /*13aa0*/  LDL.LU R155, [R1+0x14] ;  /* 0x00001400019b7983 */ /* 0x000ea20000300800 */
        /* <DEDUP_REMOVED lines=16> */
[----:B------:R-:W-:-:S04]  /*13bb0*/  FMNMX.FTZ R21, R81, R21, !PT ;  /* 0x0000001551157209 */ /* 0x000fc80007810000 */
[----:B------:R-:W-:-:S04]  /*13bc0*/  FMNMX.FTZ R21, R76, R21, !PT ;  /* 0x000000154c157209 */ /* 0x000fc80007810000 */
[----:B------:R-:W-:-:S04]  /*13bd0*/  FMNMX.FTZ R21, R80, R21, !PT ;  /* 0x0000001550157209 */ /* 0x000fc80007810000 */
[----:B------:R-:W-:Y:S02]  /*13be0*/  FMNMX.FTZ R21, R89, R21, !PT ;  /* 0x0000001559157209 */ /* 0x000fe40007810000 */
[----:B------:R-:W-:Y:S02]  /*13bf0*/  ISETP.GT.AND P2, PT, R116, 0x80, PT ;  /* 0x000000807400780c */ /* 0x000fe40003f44270 */
[----:B------:R-:W-:Y:S01]  /*13c00*/  FMNMX.FTZ R21, R77, R21, !PT ;  /* 0x000000154d157209 */ /* 0x000fe20007810000 */
[----:B------:R-:W-:Y:S01]  /*13c10*/  IMAD.MOV.U32 R127, RZ, RZ, R143 ;  /* 0x000000ffff7f7224 */ /* 0x000fe200078e008f */
[----:B0-----:R-:W-:Y:S02]  /*13c20*/  FSEL R94, R108, -INF , P2 ;  /* 0xff8000006c5e7808 */ /* 0x001fe40001000000 */
[----:B------:R-:W-:Y:S02]  /*13c30*/  ISETP.GT.AND P2, PT, R116, 0x89, PT ;  /* 0x000000897400780c */ /* 0x000fe40003f44270 */
[----:B------:R-:W-:-:S02]  /*13c40*/  ISETP.GT.AND P3, PT, R20, RZ, PT ;  /* 0x000000ff1400720c */ /* 0x000fc40003f64270 */
[----:B------:R-:W-:Y:S01]  /*13c50*/  FMNMX.FTZ R21, R97, R21, !PT ;  /* 0x0000001561157209 */ /* 0x000fe20007810000 */
[----:B------:R-:W0:Y:S01]  /*13c60*/  MUFU.TANH R157, R157 ;  /* 0x0000009d009d7308 */ /* 0x000e220000002400 */
[----:B------:R-:W-:Y:S02]  /*13c70*/  FSEL R98, R86, -INF , P2 ;  /* 0xff80000056627808 */ /* 0x000fe40001000000 */
[----:B------:R-:W-:Y:S02]  /*13c80*/  FSEL R127, R127, -INF , P3 ;  /* 0xff8000007f7f7808 */ /* 0x000fe40001800000 */
[----:B------:R-:W-:-:S03]  /*13c90*/  FMNMX.FTZ R21, R110, R21, !PT ;  /* 0x000000156e157209 */ /* 0x000fc60007810000 */
[----:B------:R-:W1:Y:S01]  /*13ca0*/  MUFU.TANH R156, R156 ;  /* 0x0000009c009c7308 */ /* 0x000e620000002400 */
[C---:B------:R-:W-:Y:S02]  /*13cb0*/  ISETP.GT.AND P2, PT, R20.reuse, 0x8, PT ;  /* 0x000000081400780c */ /* 0x040fe40003f44270 */
[----:B------:R-:W-:Y:S02]  /*13cc0*/  ISETP.GT.AND P3, PT, R20, 0x9, PT ;  /* 0x000000091400780c */ /* 0x000fe40003f64270 */
[----:B------:R-:W-:-:S03]  /*13cd0*/  FMNMX.FTZ R21, R96, R21, !PT ;  /* 0x0000001560157209 */ /* 0x000fc60007810000 */
[----:B------:R-:W3:Y:S01]  /*13ce0*/  MUFU.TANH R154, R154 ;  /* 0x0000009a009a7308 */ /* 0x000ee20000002400 */
[----:B------:R-:W-:Y:S02]  /*13cf0*/  FSEL R124, R124, -INF , P2 ;  /* 0xff8000007c7c7808 */ /* 0x000fe40001000000 */
[----:B------:R-:W-:Y:S02]  /*13d00*/  FSEL R125, R125, -INF , P3 ;  /* 0xff8000007d7d7808 */ /* 0x000fe40001800000 */
[----:B------:R-:W-:-:S03]  /*13d10*/  ISETP.GT.AND P2, PT, R20, 0x11, PT ;  /* 0x000000111400780c */ /* 0x000fc60003f44270 */
[----:B------:R-:W4:Y:S01]  /*13d20*/  MUFU.TANH R153, R153 ;  /* 0x0000009900997308 */ /* 0x000f220000002400 */
[----:B------:R-:W-:Y:S02]  /*13d30*/  ISETP.GT.AND P3, PT, R20, 0x18, PT ;  /* 0x000000181400780c */ /* 0x000fe40003f64270 */
[----:B------:R-:W-:-:S05]  /*13d40*/  FMNMX.FTZ R21, R73, R21, !PT ;  /* 0x0000001549157209 */ /* 0x000fca0007810000 */
[----:B------:R-:W4:Y:S01]  /*13d50*/  MUFU.TANH R152, R152 ;  /* 0x0000009800987308 */ /* 0x000f220000002400 */
[----:B------:R-:W-:Y:S02]  /*13d60*/  FSEL R112, R112, -INF , P2 ;  /* 0xff80000070707808 */ /* 0x000fe40001000000 */
[----:B------:R-:W-:Y:S02]  /*13d70*/  FSEL R111, R120, -INF , P3 ;  /* 0xff800000786f7808 */ /* 0x000fe40001800000 */
[----:B------:R-:W-:-:S03]  /*13d80*/  ISETP.GT.AND P2, PT, R20, 0x20, PT ;  /* 0x000000201400780c */ /* 0x000fc60003f44270 */
[----:B------:R-:W4:Y:S01]  /*13d90*/  MUFU.TANH R151, R151 ;  /* 0x0000009700977308 */ /* 0x000f220000002400 */
[----:B------:R-:W-:Y:S02]  /*13da0*/  ISETP.GT.AND P3, PT, R20, 0x21, PT ;  /* 0x000000211400780c */ /* 0x000fe40003f64270 */
[----:B------:R-:W-:-:S05]  /*13db0*/  FMNMX.FTZ R21, R92, R21, !PT ;  /* 0x000000155c157209 */ /* 0x000fca0007810000 */
[----:B------:R-:W4:Y:S01]  /*13dc0*/  MUFU.TANH R149, R149 ;  /* 0x0000009500957308 */ /* 0x000f220000002400 */
[----:B0-----:R-:W-:-:S07]  /*13dd0*/  FSEL R103, R157, -INF , P2 ;  /* 0xff8000009d677808 */ /* 0x001fce0001000000 */
[----:B------:R-:W0:Y:S01]  /*13de0*/  MUFU.TANH R148, R148 ;  /* 0x0000009400947308 */ /* 0x000e220000002400 */
[----:B-1----:R-:W-:Y:S02]  /*13df0*/  FSEL R104, R156, -INF , P3 ;  /* 0xff8000009c687808 */ /* 0x002fe40001800000 */
[C---:B------:R-:W-:Y:S02]  /*13e00*/  ISETP.GT.AND P2, PT, R20.reuse, 0x29, PT ;  /* 0x000000291400780c */ /* 0x040fe40003f44270 */
[----:B------:R-:W-:-:S03]  /*13e10*/  ISETP.GT.AND P3, PT, R20, 0x30, PT ;  /* 0x000000301400780c */ /* 0x000fc60003f64270 */
[----:B------:R-:W1:Y:S01]  /*13e20*/  MUFU.TANH R147, R147 ;  /* 0x0000009300937308 */ /* 0x000e620000002400 */
[----:B------:R-:W-:Y:S02]  /*13e30*/  ISETP.GT.AND P4, PT, R20, 0x31, PT ;  /* 0x000000311400780c */ /* 0x000fe40003f84270 */
[----:B------:R-:W-:-:S05]  /*13e40*/  FMNMX.FTZ R21, R83, R21, !PT ;  /* 0x0000001553157209 */ /* 0x000fca0007810000 */
[----:B------:R-:W-:Y:S01]  /*13e50*/  MUFU.TANH R146, R146 ;  /* 0x0000009200927308 */ /* 0x000fe20000002400 */
[----:B---3--:R-:W-:-:S07]  /*13e60*/  FSEL R106, R154, -INF , P2 ;  /* 0xff8000009a6a7808 */ /* 0x008fce0001000000 */
[----:B------:R-:W3:Y:S01]  /*13e70*/  MUFU.TANH R118, R118 ;  /* 0x0000007600767308 */ /* 0x000ee20000002400 */
[----:B----4-:R-:W-:Y:S02]  /*13e80*/  FSEL R107, R153, -INF , P3 ;  /* 0xff800000996b7808 */ /* 0x010fe40001800000 */
[----:B------:R-:W-:Y:S02]  /*13e90*/  FSEL R108, R152, -INF , P4 ;  /* 0xff800000986c7808 */ /* 0x000fe40002000000 */
[----:B------:R-:W-:-:S03]  /*13ea0*/  FMNMX.FTZ R21, R95, R21, !PT ;  /* 0x000000155f157209 */ /* 0x000fc60007810000 */
[----:B------:R-:W4:Y:S01]  /*13eb0*/  MUFU.TANH R119, R119 ;  /* 0x0000007700777308 */ /* 0x000f220000002400 */
[C---:B------:R-:W-:Y:S02]  /*13ec0*/  ISETP.GT.AND P2, PT, R20.reuse, 0x38, PT ;  /* 0x000000381400780c */ /* 0x040fe40003f44270 */
[C---:B------:R-:W-:Y:S02]  /*13ed0*/  ISETP.GT.AND P3, PT, R20.reuse, 0x39, PT ;  /* 0x000000391400780c */ /* 0x040fe40003f64270 */
[----:B------:R-:W-:-:S03]  /*13ee0*/  ISETP.GT.AND P4, PT, R20, 0x40, PT ;  /* 0x000000401400780c */ /* 0x000fc60003f84270 */
[----:B------:R-:W-:Y:S01]  /*13ef0*/  MUFU.TANH R145, R145 ;  /* 0x0000009100917308 */ /* 0x000fe20000002400 */
[----:B------:R-:W-:-:S07]  /*13f00*/  FMNMX.FTZ R21, R82, R21, !PT ;  /* 0x0000001552157209 */ /* 0x000fce0007810000 */
[----:B------:R-:W4:Y:S01]  /*13f10*/  MUFU.TANH R121, R121 ;  /* 0x0000007900797308 */ /* 0x000f220000002400 */
[----:B------:R-:W-:Y:S02]  /*13f20*/  FSEL R109, R151, -INF , P2 ;  /* 0xff800000976d7808 */ /* 0x000fe40001000000 */
[----:B------:R-:W-:Y:S02]  /*13f30*/  FSEL R114, R149, -INF , P3 ;  /* 0xff80000095727808 */ /* 0x000fe40001800000 */
[----:B0-----:R-:W-:Y:S01]  /*13f40*/  FSEL R115, R148, -INF , P4 ;  /* 0xff80000094737808 */ /* 0x001fe20002000000 */
[----:B------:R-:W2:Y:S02]  /*13f50*/  LDL R149, [R1+0x74] ;  /* 0x0000740001957983 */ /* 0x000ea40000100800 */
[----:B------:R-:W0:Y:S01]  /*13f60*/  MUFU.TANH R122, R122 ;  /* 0x0000007a007a7308 */ /* 0x000e220000002400 */
[C---:B------:R-:W-:Y:S02]  /*13f70*/  ISETP.GT.AND P2, PT, R20.reuse, 0x41, PT ;  /* 0x000000411400780c */ /* 0x040fe40003f44270 */
[----:B------:R-:W-:-:S02]  /*13f80*/  ISETP.GT.AND P3, PT, R20, 0x48, PT ;  /* 0x000000481400780c */ /* 0x000fc40003f64270 */
[----:B------:R-:W-:-:S03]  /*13f90*/  ISETP.GT.AND P4, PT, R20, 0x49, PT ;  /* 0x000000491400780c */ /* 0x000fc60003f84270 */
[----:B------:R-:W0:Y:S01]  /*13fa0*/  MUFU.TANH R123, R123 ;  /* 0x0000007b007b7308 */ /* 0x000e220000002400 */
[----:B------:R-:W-:-:S07]  /*13fb0*/  FMNMX.FTZ R21, R88, R21, !PT ;  /* 0x0000001558157209 */ /* 0x000fce0007810000 */
[----:B------:R-:W0:Y:S01]  /*13fc0*/  MUFU.TANH R141, R141 ;  /* 0x0000008d008d7308 */ /* 0x000e220000002400 */
[----:B-1----:R-:W-:Y:S02]  /*13fd0*/  FSEL R116, R147, -INF , P2 ;  /* 0xff80000093747808 */ /* 0x002fe40001000000 */
[----:B---3--:R-:W-:Y:S02]  /*13fe0*/  FSEL R118, R118, -INF , P4 ;  /* 0xff80000076767808 */ /* 0x008fe40002000000 */
[----:B------:R-:W-:-:S03]  /*13ff0*/  ISETP.GT.AND P2, PT, R20, 0x50, PT ;  /* 0x000000501400780c */ /* 0x000fc60003f44270 */
[----:B------:R-:W1:Y:S01]  /*14000*/  MUFU.TANH R140, R140 ;  /* 0x0000008c008c7308 */ /* 0x000e620000002400 */
[----:B------:R-:W-:Y:S02]  /*14010*/  ISETP.GT.AND P4, PT, R20, 0x58, PT ;  /* 0x000000581400780c */ /* 0x000fe40003f84270 */
[----:B------:R-:W-:-:S05]  /*14020*/  FMNMX.FTZ R21, R101, R21, !PT ;  /* 0x0000001565157209 */ /* 0x000fca0007810000 */
[----:B------:R-:W3:Y:S01]  /*14030*/  MUFU.TANH R139, R139 ;  /* 0x0000008b008b7308 */ /* 0x000ee20000002400 */
[----:B----4-:R-:W-:-:S07]  /*14040*/  FSEL R119, R119, -INF , P2 ;  /* 0xff80000077777808 */ /* 0x010fce0001000000 */
[----:B------:R-:W4:Y:S01]  /*14050*/  MUFU.TANH R138, R138 ;  /* 0x0000008a008a7308 */ /* 0x000f220000002400 */
[----:B------:R-:W-:-:S07]  /*14060*/  FSEL R121, R121, -INF , P4 ;  /* 0xff80000079797808 */ /* 0x000fce0002000000 */
[----:B------:R0:W-:Y:S01]  /*14070*/  MUFU.TANH R143, R117 ;  /* 0x00000075008f7308 */ /* 0x0001e20000002400 */
[C---:B------:R-:W-:Y:S02]  /*14080*/  ISETP.GT.AND P2, PT, R20.reuse, 0x59, PT ;  /* 0x000000591400780c */ /* 0x040fe40003f44270 */
[----:B------:R-:W-:Y:S02]  /*14090*/  ISETP.GT.AND P4, PT, R20, 0x61, PT ;  /* 0x000000611400780c */ /* 0x000fe40003f84270 */
[----:B0-----:R-:W-:Y:S02]  /*140a0*/  FSEL R117, R146, -INF , P3 ;  /* 0xff80000092757808 */ /* 0x001fe40001800000 */
[----:B------:R-:W-:Y:S01]  /*140b0*/  ISETP.GT.AND P3, PT, R20, 0x51, PT ;  /* 0x000000511400780c */ /* 0x000fe20003f64270 */
[----:B------:R-:W0:Y:S01]  /*140c0*/  MUFU.TANH R142, R142 ;  /* 0x0000008e008e7308 */ /* 0x000e220000002400 */
[----:B------:R-:W-:Y:S02]  /*140d0*/  FMNMX.FTZ R21, R93, R21, !PT ;  /* 0x000000155d157209 */ /* 0x000fe40007810000 */
[----:B------:R-:W-:-:S02]  /*140e0*/  FSEL R120, R145, -INF , P3 ;  /* 0xff80000091787808 */ /* 0x000fc40001800000 */
[----:B------:R-:W-:-:S03]  /*140f0*/  ISETP.GT.AND P3, PT, R20, 0x60, PT ;  /* 0x000000601400780c */ /* 0x000fc60003f64270 */
[----:B------:R-:W0:Y:S01]  /*14100*/  MUFU.TANH R144, R144 ;  /* 0x0000009000907308 */ /* 0x000e220000002400 */
[----:B------:R-:W-:Y:S02]  /*14110*/  FSEL R122, R122, -INF , P2 ;  /* 0xff8000007a7a7808 */ /* 0x000fe40001000000 */
[----:B------:R-:W-:Y:S02]  /*14120*/  FSEL R123, R123, -INF , P3 ;  /* 0xff8000007b7b7808 */ /* 0x000fe40001800000 */
[----:B------:R-:W-:Y:S02]  /*14130*/  FSEL R141, R141, -INF , P4 ;  /* 0xff8000008d8d7808 */ /* 0x000fe40002000000 */
[----:B------:R-:W-:Y:S02]  /*14140*/  FMNMX.FTZ R21, R100, R21, !PT ;  /* 0x0000001564157209 */ /* 0x000fe40007810000 */
[C---:B------:R-:W-:Y:S02]  /*14150*/  ISETP.GT.AND P2, PT, R20.reuse, 0x68, PT ;  /* 0x000000681400780c */ /* 0x040fe40003f44270 */
[----:B------:R-:W-:-:S02]  /*14160*/  ISETP.GT.AND P3, PT, R20, 0x69, PT ;  /* 0x000000691400780c */ /* 0x000fc40003f64270 */
[----:B------:R-:W-:Y:S02]  /*14170*/  ISETP.GT.AND P4, PT, R20, 0x70, PT ;  /* 0x000000701400780c */ /* 0x000fe40003f84270 */
[----:B------:R-:W-:Y:S02]  /*14180*/  FMNMX.FTZ R21, R94, R21, !PT ;  /* 0x000000155e157209 */ /* 0x000fe40007810000 */
[----:B-1----:R-:W-:Y:S02]  /*14190*/  FSEL R140, R140, -INF , P2 ;  /* 0xff8000008c8c7808 */ /* 0x002fe40001000000 */
[----:B---3--:R-:W-:Y:S02]  /*141a0*/  FSEL R139, R139, -INF , P3 ;  /* 0xff8000008b8b7808 */ /* 0x008fe40001800000 */
[----:B----4-:R-:W-:Y:S02]  /*141b0*/  FSEL R138, R138, -INF , P4 ;  /* 0xff8000008a8a7808 */ /* 0x010fe40002000000 */
[----:B------:R-:W-:-:S02]  /*141c0*/  ISETP.GT.AND P2, PT, R20, 0x71, PT ;  /* 0x000000711400780c */ /* 0x000fc40003f44270 */
[C---:B------:R-:W-:Y:S02]  /*141d0*/  ISETP.GT.AND P3, PT, R20.reuse, 0x78, PT ;  /* 0x000000781400780c */ /* 0x040fe40003f64270 */
[----:B------:R-:W-:Y:S02]  /*141e0*/  ISETP.GT.AND P4, PT, R20, 0x79, PT ;  /* 0x000000791400780c */ /* 0x000fe40003f84270 */
[----:B------:R-:W-:Y:S02]  /*141f0*/  FMNMX.FTZ R21, R99, R21, !PT ;  /* 0x0000001563157209 */ /* 0x000fe40007810000 */
[----:B0-----:R-:W-:Y:S02]  /*14200*/  FSEL R142, R142, -INF , P2 ;  /* 0xff8000008e8e7808 */ /* 0x001fe40001000000 */
[----:B------:R-:W-:Y:S02]  /*14210*/  FSEL R143, R143, -INF , P3 ;  /* 0xff8000008f8f7808 */ /* 0x000fe40001800000 */
[----:B------:R-:W-:-:S02]  /*14220*/  FSEL R144, R144, -INF , P4 ;  /* 0xff80000090907808 */ /* 0x000fc40002000000 */
[C---:B------:R-:W-:Y:S02]  /*14230*/  ISETP.GT.AND P2, PT, R20.reuse, 0x80, PT ;  /* 0x000000801400780c */ /* 0x040fe40003f44270 */
[C---:B------:R-:W-:Y:S02]  /*14240*/  ISETP.GT.AND P3, PT, R20.reuse, 0x81, PT ;  /* 0x000000811400780c */ /* 0x040fe40003f64270 */
[C---:B------:R-:W-:Y:S02]  /*14250*/  ISETP.GT.AND P4, PT, R20.reuse, 0x88, PT ;  /* 0x000000881400780c */ /* 0x040fe40003f84270 */
[----:B------:R-:W-:Y:S02]  /*14260*/  ISETP.GT.AND P5, PT, R20, 0x89, PT ;  /* 0x000000891400780c */ /* 0x000fe40003fa4270 */
        /* <DEDUP_REMOVED lines=9> */
[----:B------:R-:W-:-:S04]  /*14300*/  IMAD.U32 R21, RZ, RZ, UR4 ;  /* 0x00000004ff157e24 */ /* 0x000fc8000f8e00ff */
[----:B------:R-:W-:Y:S01]  /*14310*/  FMUL.FTZ R86, R20, R21 ;  /* 0x0000001514567220 */ /* 0x000fe20000410000 */
[----:B------:R-:W-:-:S04]  /*14320*/  FMUL.FTZ R74, R74, UR60 ;  /* 0x0000003c4a4a7c20 */ /* 0x000fc80008410000 */
[----:B------:R-:W-:Y:S01]  /*14330*/  FSEL R86, R86, RZ, P6 ;  /* 0x000000ff56567208 */ /* 0x000fe20003000000 */
[----:B------:R-:W-:-:S04]  /*14340*/  FMUL.FTZ R15, R15, R21 ;  /* 0x000000150f0f7220 */ /* 0x000fc80000410000 */
[-CC-:B------:R-:W-:Y:S01]  /*14350*/  FFMA.FTZ R91, R91, R21.reuse, -R86.reuse ;  /* 0x000000155b5b7223 */ /* 0x180fe20000010856 */
[----:B------:R-:W0:Y:S01]  /*14360*/  MUFU.TANH R74, R74 ;  /* 0x0000004a004a7308 */ /* 0x000e220000002400 */
[-CC-:B------:R-:W-:Y:S01]  /*14370*/  FFMA.FTZ R84, R84, R21.reuse, -R86.reuse ;  /* 0x0000001554547223 */ /* 0x180fe20000010856 */
[----:B------:R-:W-:-:S06]  /*14380*/  FFMA.FTZ R72, R72, R21, -R86 ;  /* 0x0000001548487223 */ /* 0x000fcc0000010856 */
[----:B------:R-:W-:Y:S01]  /*14390*/  MUFU.EX2 R91, R91 ;  /* 0x0000005b005b7308 */ /* 0x000fe20000000800 */
[----:B------:R-:W-:-:S07]  /*143a0*/  FFMA.FTZ R85, R85, R21, -R86 ;  /* 0x0000001555557223 */ /* 0x000fce0000010856 */
[----:B------:R-:W2:Y:S08]  /*143b0*/  MUFU.EX2 R15, R15 ;  /* 0x0000000f000f7308 */ /* 0x000eb00000000800 */
[----:B------:R-:W1:Y:S01]  /*143c0*/  MUFU.EX2 R84, R84 ;  /* 0x0000005400547308 */ /* 0x000e620000000800 */
[----:B0-----:R-:W-:-:S07]  /*143d0*/  FSEL R145, R74, -INF , P2 ;  /* 0xff8000004a917808 */ /* 0x001fce0001000000 */
[----:B------:R-:W0:Y:S01]  /*143e0*/  MUFU.EX2 R72, R72 ;  /* 0x0000004800487308 */ /* 0x000e220000000800 */
[-CC-:B------:R-:W-:Y:S01]  /*143f0*/  FFMA.FTZ R137, R137, R21.reuse, -R86.reuse ;  /* 0x0000001589897223 */ /* 0x180fe20000010856 */
[-CC-:B------:R-:W-:Y:S01]  /*14400*/  FFMA.FTZ R136, R136, R21.reuse, -R86.reuse ;  /* 0x0000001588887223 */ /* 0x180fe20000010856 */
[-CC-:B------:R-:W-:Y:S01]  /*14410*/  FFMA.FTZ R135, R135, R21.reuse, -R86.reuse ;  /* 0x0000001587877223 */ /* 0x180fe20000010856 */
[----:B------:R-:W-:-:S04]  /*14420*/  FFMA.FTZ R134, R134, R21, -R86 ;  /* 0x0000001586867223 */ /* 0x000fc80000010856 */
[----:B------:R-:W3:Y:S01]  /*14430*/  MUFU.EX2 R85, R85 ;  /* 0x0000005500557308 */ /* 0x000ee20000000800 */
        /* <DEDUP_REMOVED lines=28> */
[----:B--2---:R-:W-:-:S04]  /*14600*/  FFMA.FTZ R86, R15, R155, R91 ;  /* 0x0000009b0f567223 */ /* 0x004fc8000001005b */
[C---:B-1----:R-:W-:Y:S01]  /*14610*/  FADD.FTZ R86, R84.reuse, R86 ;  /* 0x0000005654567221 */ /* 0x042fe20000010000 */
[----:B------:R-:W-:-:S03]  /*14620*/  F2FP.F16.F32.PACK_AB R84, R84, R91 ;  /* 0x0000005b5454723e */ /* 0x000fc600000000ff */
[----:B0-----:R-:W-:-:S04]  /*14630*/  FADD.FTZ R86, R72, R86 ;  /* 0x0000005648567221 */ /* 0x001fc80000010000 */
[C---:B---3--:R-:W-:Y:S01]  /*14640*/  FADD.FTZ R91, R85.reuse, R86 ;  /* 0x00000056555b7221 */ /* 0x048fe20000010000 */
[----:B------:R-:W-:Y:S02]  /*14650*/  F2FP.F16.F32.PACK_AB R86, R85, R72 ;  /* 0x000000485556723e */ /* 0x000fe400000000ff */
        /* <DEDUP_REMOVED lines=30> */
[----:B------:R-:W0:Y:S01]  /*14840*/  MUFU.TANH R146, R146 ;  /* 0x0000009200927308 */ /* 0x000e220000002400 */
[----:B------:R-:W-:Y:S02]  /*14850*/  FMUL.FTZ R148, R79, UR60 ;  /* 0x0000003c4f947c20 */ /* 0x000fe40008410000 */
[----:B------:R-:W-:-:S04]  /*14860*/  FMNMX.FTZ R72, R138, R72, !PT ;  /* 0x000000488a487209 */ /* 0x000fc80007810000 */
[----:B------:R-:W-:Y:S01]  /*14870*/  FMNMX.FTZ R72, R142, R72, !PT ;  /* 0x000000488e487209 */ /* 0x000fe20007810000 */
[----:B------:R-:W1:Y:S03]  /*14880*/  MUFU.TANH R147, R147 ;  /* 0x0000009300937308 */ /* 0x000e660000002400 */
[----:B------:R-:W-:-:S05]  /*14890*/  FMNMX.FTZ R72, R143, R72, !PT ;  /* 0x000000488f487209 */ /* 0x000fca0007810000 */
[----:B------:R-:W2:Y:S01]  /*148a0*/  MUFU.TANH R148, R148 ;  /* 0x0000009400947308 */ /* 0x000ea20000002400 */
[----:B------:R-:W-:Y:S02]  /*148b0*/  FMNMX.FTZ R72, R144, R72, !PT ;  /* 0x0000004890487209 */ /* 0x000fe40007810000 */
[----:B0-----:R-:W-:Y:S02]  /*148c0*/  FSEL R146, R146, -INF , P3 ;  /* 0xff80000092927808 */ /* 0x001fe40001800000 */
[----:B------:R-:W-:Y:S02]  /*148d0*/  FMNMX.FTZ R72, R145, R72, !PT ;  /* 0x0000004891487209 */ /* 0x000fe40007810000 */
[----:B-1----:R-:W-:Y:S02]  /*148e0*/  FSEL R147, R147, -INF , P4 ;  /* 0xff80000093937808 */ /* 0x002fe40002000000 */
[----:B------:R-:W-:-:S04]  /*148f0*/  FMNMX.FTZ R72, R146, R72, !PT ;  /* 0x0000004892487209 */ /* 0x000fc80007810000 */
[----:B------:R-:W-:Y:S02]  /*14900*/  FMNMX.FTZ R72, R147, R72, !PT ;  /* 0x0000004893487209 */ /* 0x000fe40007810000 */
[----:B--2---:R-:W-:-:S04]  /*14910*/  FSEL R148, R148, -INF , P5 ;  /* 0xff80000094947808 */ /* 0x004fc80002800000 */
[----:B------:R-:W-:-:S05]  /*14920*/  FMNMX.FTZ R72, R148, R72, !PT ;  /* 0x0000004894487209 */ /* 0x000fca0007810000 */
[----:B------:R-:W0:Y:S02]  /*14930*/  SHFL.BFLY PT, R75, R72, 0x2, 0x1f ;  /* 0x0c401f00484b7f89 */ /* 0x000e2400000e0000 */
[----:B0-----:R-:W-:-:S05]  /*14940*/  FMNMX.FTZ R72, R72, R75, !PT ;  /* 0x0000004b48487209 */ /* 0x001fca0007810000 */
[----:B------:R-:W0:Y:S02]  /*14950*/  SHFL.BFLY PT, R75, R72, 0x1, 0x1f ;  /* 0x0c201f00484b7f89 */ /* 0x000e2400000e0000 */
[----:B0-----:R-:W-:-:S04]  /*14960*/  FMNMX.FTZ R72, R72, R75, !PT ;  /* 0x0000004b48487209 */ /* 0x001fc80007810000 */
[C---:B------:R-:W-:Y:S01]  /*14970*/  FSETP.NEU.FTZ.AND P2, PT, R72.reuse, -INF , PT ;  /* 0xff8000004800780b */ /* 0x040fe20003f5d000 */
[----:B------:R-:W-:-:S05]  /*14980*/  FMUL.FTZ R110, R72, R21 ;  /* 0x00000015486e7220 */ /* 0x000fca0000410000 */
        /* <DEDUP_REMOVED lines=37> */
[----:B------:R-:W-:Y:S01]  /*14be0*/  LOP3.LUT R110, R149, 0x10000, RZ, 0xfc, !PT ;  /* 0x00010000956e7812 */ /* 0x000fe200078efcff */
[----:B------:R-:W-:Y:S01]  /*14bf0*/  IMAD.MOV.U32 R111, RZ, RZ, -0x3ffffff0 ;  /* 0xc0000010ff6f7424 */ /* 0x000fe200078e00ff */
[----:B------:R-:W-:Y:S01]  /*14c00*/  WARPGROUP.ARRIVE ;  /* 0x00000000000079c5 */ /* 0x000fe20000000000 */
[----:B------:R-:W-:Y:S01]  /*14c10*/  IMAD.MOV.U32 R113, RZ, RZ, -0x3ffffff0 ;  /* 0xc0000010ff717424 */ /* 0x000fe200078e00ff */
[----:B------:R-:W2:Y:S01]  /*14c20*/  LDL.LU R149, [R1+0x2c] ;  /* 0x00002c0001957983 */ /* 0x000ea20000300800 */
        /* <DEDUP_REMOVED lines=10> */
[C---:B------:R-:W-:Y:S01]  /*14cd0*/  VIADD R112, R110.reuse, 0x900 ;  /* 0x000009006e707836 */ /* 0x040fe20000000000 */
[----:B------:R-:W-:-:S04]  /*14ce0*/  R2UR UR4, R110 ;  /* 0x000000006e0472ca */ /* 0x000fc800000e0000 */
[----:B------:R-:W-:Y:S01]  /*14cf0*/  R2UR UR28, R112 ;  /* 0x00000000701c72ca */ /* 0x000fe200000e0000 */
[C---:B------:R-:W-:Y:S02]  /*14d00*/  VIADD R112, R110.reuse, 0xa80 ;  /* 0x00000a806e707836 */ /* 0x040fe40000000000 */
[----:B------:R-:W-:-:S05]  /*14d10*/  VIADD R110, R110, 0xc00 ;  /* 0x00000c006e6e7836 */ /* 0x000fca0000000000 */
[----:B------:R-:W-:Y:S01]  /*14d20*/  R2UR UR36, R110 ;  /* 0x000000006e2472ca */ /* 0x000fe200000e0000 */
[----:B------:R-:W-:-:S05]  /*14d30*/  VIADD R110, R16, 0x200 ;  /* 0x00000200106e7836 */ /* 0x000fca0000000000 */
[----:B------:R-:W-:-:S04]  /*14d40*/  SHF.R.U32.HI R110, RZ, 0x4, R110 ;  /* 0x00000004ff6e7819 */ /* 0x000fc8000001166e */
[----:B------:R-:W-:-:S04]  /*14d50*/  LOP3.LUT R110, R110, 0x3fff, RZ, 0xc0, !PT ;  /* 0x00003fff6e6e7812 */ /* 0x000fc800078ec0ff */
[----:B------:R-:W-:Y:S02]  /*14d60*/  LOP3.LUT R110, R110, 0x2400000, RZ, 0xfc, !PT ;  /* 0x024000006e6e7812 */ /* 0x000fe400078efcff */
[C---:B------:R-:W-:Y:S02]  /*14d70*/  R2UR UR5, R111.reuse ;  /* 0x000000006f0572ca */ /* 0x040fe400000e0000 */
[----:B------:R-:W-:Y:S01]  /*14d80*/  R2UR UR37, R111 ;  /* 0x000000006f2572ca */ /* 0x000fe200000e0000 */
[----:B------:R-:W-:Y:S02]  /*14d90*/  IMAD R110, R14, 0x6c0, R110 ;  /* 0x000006c00e6e7824 */ /* 0x000fe400078e026e */
[----:B------:R-:W-:-:S03]  /*14da0*/  IMAD.MOV.U32 R111, RZ, RZ, -0x7fffffe0 ;  /* 0x80000020ff6f7424 */ /* 0x000fc600078e00ff */
[----:B------:R-:W-:Y:S02]  /*14db0*/  R2UR UR6, R110 ;  /* 0x000000006e0672ca */ /* 0x000fe400000e0000 */
[----:B------:R-:W-:-:S13]  /*14dc0*/  R2UR UR7, R111 ;  /* 0x000000006f0772ca */ /* 0x000fda00000e0000 */
[----:B------:R-:W-:Y:S01]  /*14dd0*/  HGMMA.64x96x16.F32 R24, gdesc[UR4].tnspB, R24, gsb0 ;  /* 0x41600000041879f0 */ /* 0x000fe20008000818 */
[C---:B------:R-:W-:Y:S02]  /*14de0*/  R2UR UR9, R113.reuse ;  /* 0x00000000710972ca */ /* 0x040fe400000e0000 */
[C---:B------:R-:W-:Y:S02]  /*14df0*/  R2UR UR13, R113.reuse ;  /* 0x00000000710d72ca */ /* 0x040fe400000e0000 */
[C---:B------:R-:W-:Y:S02]  /*14e00*/  R2UR UR17, R113.reuse ;  /* 0x00000000711172ca */ /* 0x040fe400000e0000 */
[C---:B------:R-:W-:Y:S02]  /*14e10*/  R2UR UR21, R113.reuse ;  /* 0x00000000711572ca */ /* 0x040fe400000e0000 */
[C---:B------:R-:W-:Y:S02]  /*14e20*/  R2UR UR25, R113.reuse ;  /* 0x00000000711972ca */ /* 0x040fe400000e0000 */
[----:B------:R-:W-:-:S02]  /*14e30*/  R2UR UR29, R113 ;  /* 0x00000000711d72ca */ /* 0x000fc400000e0000 */
        /* <DEDUP_REMOVED lines=8> */
[----:B------:R-:W-:Y:S01]  /*14ec0*/  HGMMA.64x96x16.F32 R24, gdesc[UR8].tnspB, R24, gsb0 ;  /* 0x41600000081879f0 */ /* 0x000fe20008000818 */
[----:B------:R-:W-:Y:S02]  /*14ed0*/  VIADD R112, R110, 0x80 ;  /* 0x000000806e707836 */ /* 0x000fe40000000000 */
[----:B------:R-:W-:-:S03]  /*14ee0*/  IMAD.MOV.U32 R113, RZ, RZ, -0x7fffffe0 ;  /* 0x80000020ff717424 */ /* 0x000fc600078e00ff */
[----:B------:R-:W-:Y:S02]  /*14ef0*/  R2UR UR14, R112 ;  /* 0x00000000700e72ca */ /* 0x000fe400000e0000 */
[----:B------:R-:W-:Y:S01]  /*14f00*/  R2UR UR15, R113 ;  /* 0x00000000710f72ca */ /* 0x000fe200000e0000 */
[----:B------:R-:W-:Y:S02]  /*14f10*/  VIADD R112, R110, 0xc0 ;  /* 0x000000c06e707836 */ /* 0x000fe40000000000 */
[----:B------:R-:W-:Y:S01]  /*14f20*/  IMAD.MOV.U32 R113, RZ, RZ, -0x7fffffe0 ;  /* 0x80000020ff717424 */ /* 0x000fe200078e00ff */
[----:B------:R-:W-:Y:S02]  /*14f30*/  WARPGROUP.DEPBAR.LE gsb0, 0x0 ;  /* 0x00008000000079c5 */ /* 0x000fe40000010000 */
[----:B------:R-:W-:-:S07]  /*14f40*/  WARPGROUP.ARRIVE ;  /* 0x00000000000079c5 */ /* 0x000fce0000000000 */
[----:B------:R-:W-:Y:S01]  /*14f50*/  HGMMA.64x96x16.F32 R24, gdesc[UR12].tnspB, R24, gsb0 ;  /* 0x416000000c1879f0 */ /* 0x000fe20008000818 */
[----:B------:R-:W-:Y:S02]  /*14f60*/  R2UR UR18, R112 ;  /* 0x00000000701272ca */ /* 0x000fe400000e0000 */
[----:B------:R-:W-:Y:S01]  /*14f70*/  R2UR UR19, R113 ;  /* 0x00000000711372ca */ /* 0x000fe200000e0000 */
[----:B------:R-:W-:Y:S02]  /*14f80*/  VIADD R112, R110, 0x100 ;  /* 0x000001006e707836 */ /* 0x000fe40000000000 */
[----:B------:R-:W-:-:S03]  /*14f90*/  IMAD.MOV.U32 R113, RZ, RZ, -0x7fffffe0 ;  /* 0x80000020ff717424 */ /* 0x000fc600078e00ff */
[----:B------:R-:W-:Y:S01]  /*14fa0*/  R2UR UR22, R112 ;  /* 0x00000000701672ca */ /* 0x000fe200000e0000 */
[----:B------:R-:W-:Y:S02]  /*14fb0*/  WARPGROUP.DEPBAR.LE gsb0, 0x0 ;  /* 0x00008000000079c5 */ /* 0x000fe40000010000 */
[----:B------:R-:W-:-:S06]  /*14fc0*/  WARPGROUP.ARRIVE ;  /* 0x00000000000079c5 */ /* 0x000fcc0000000000 */
        /* <DEDUP_REMOVED lines=29> */
[----:B------:R-:W-:Y:S03]  /*151a0*/  HGMMA.64x96x16.F32 R24, gdesc[UR32].tnspB, R24, gsb0 ;  /* 0x41600000201879f0 */ /* 0x000fe60008000818 */
[----:B------:R-:W0:Y:S01]  /*151b0*/  S2R R155, SR_TID.X ;  /* 0x00000000009b7919 */ /* 0x000e220000002100 */
[----:B------:R-:W-:-:S05]  /*151c0*/  FSEL R85, R72, RZ, P2 ;  /* 0x000000ff48557208 */ /* 0x000fca0001000000 */
[----:B------:R-:W-:-:S04]  /*151d0*/  FADD.FTZ R85, -R85, R150 ;  /* 0x0000009655557221 */ /* 0x000fc80000010100 */
[----:B------:R-:W-:Y:S01]  /*151e0*/  FMUL.FTZ R85, R85, R21 ;  /* 0x0000001555557220 */ /* 0x000fe20000410000 */
[----:B------:R-:W-:Y:S08]  /*151f0*/  MUFU.EX2 R127, R127 ;  /* 0x0000007f007f7308 */ /* 0x000ff00000000800 */
[----:B------:R-:W2:Y:S01]  /*15200*/  MUFU.EX2 R110, R85 ;  /* 0x00000055006e7308 */ /* 0x000ea20000000800 */
[----:B------:R-:W-:-:S02]  /*15210*/  WARPGROUP.DEPBAR.LE gsb0, 0x0 ;  /* 0x00008000000079c5 */ /* 0x000fc40000010000 */
[----:B------:R-:W-:-:S06]  /*15220*/  WARPGROUP.ARRIVE ;  /* 0x00000000000079c5 */ /* 0x000fcc0000000000 */
[----:B------:R-:W-:Y:S01]  /*15230*/  HGMMA.64x96x16.F32 R24, gdesc[UR36].tnspB, R24, gsb0 ;  /* 0x41600000241879f0 */ /* 0x000fe20008000818 */
[----:B------:R-:W1:Y:S01]  /*15240*/  MUFU.EX2 R87, R87 ;  /* 0x0000005700577308 */ /* 0x000e620000000800 */
[----:B0-----:R-:W-:-:S07]  /*15250*/  SHF.R.U32.HI R150, RZ, 0x7, R155 ;  /* 0x00000007ff967819 */ /* 0x001fce000001169b */
[----:B------:R-:W0:Y:S01]  /*15260*/  MUFU.EX2 R124, R124 ;  /* 0x0000007c007c7308 */ /* 0x000e220000000800 */
[----:B--2---:R-:W-:Y:S01]  /*15270*/  FFMA.FTZ R111, R110, R149, R127 ;  /* 0x000000956e6f7223 */ /* 0x004fe2000001007f */
[----:B------:R-:W-:-:S06]  /*15280*/  VIADD R85, R150, 0x9 ;  /* 0x0000000996557836 */ /* 0x000fcc0000000000 */
[----:B------:R-:W-:Y:S01]  /*15290*/  MUFU.EX2 R125, R125 ;  /* 0x0000007d007d7308 */ /* 0x000fe20000000800 */
[----:B------:R-:W-:Y:S01]  /*152a0*/  ISETP.GE.U32.AND P2, PT, R155, 0x180, PT ;  /* 0x000001809b00780c */ /* 0x000fe20003f46070 */
[----:B-1----:R-:W-:Y:S01]  /*152b0*/  FADD.FTZ R111, R87, R111 ;  /* 0x0000006f576f7221 */ /* 0x002fe20000010000 */
[----:B------:R-:W-:-:S05]  /*152c0*/  @!P0 IMAD R113, R19, 0x8, R16 ;  /* 0x0000000813718824 */ /* 0x000fca00078e0210 */
[----:B------:R-:W1:Y:S01]  /*152d0*/  MUFU.EX2 R137, R137 ;  /* 0x0000008900897308 */ /* 0x000e620000000800 */
[----:B------:R-:W-:Y:S01]  /*152e0*/  @!P0 IMAD R112, R14, 0x8, R16 ;  /* 0x000000080e708824 */ /* 0x000fe200078e0210 */
[----:B------:R-:W-:Y:S01]  /*152f0*/  SEL R85, R85, 0x9, !P2 ;  /* 0x0000000955557807 */ /* 0x000fe20005000000 */
[----:B------:R-:W-:-:S05]  /*15300*/  @!P0 VIADD R113, R113, 0x31c40 ;  /* 0x00031c4071718836 */ /* 0x000fca0000000000 */
[----:B------:R-:W2:Y:S01]  /*15310*/  MUFU.EX2 R136, R136 ;  /* 0x0000008800887308 */ /* 0x000ea20000000800 */
[----:B------:R-:W-:Y:S02]  /*15320*/  @!P0 VIADD R112, R112, 0x31c60 ;  /* 0x00031c6070708836 */ /* 0x000fe40000000000 */
[----:B0-----:R-:W-:-:S05]  /*15330*/  FADD.FTZ R14, R124, R111 ;  /* 0x0000006f7c0e7221 */ /* 0x001fca0000010000 */
[----:B------:R-:W0:Y:S01]  /*15340*/  MUFU.EX2 R75, R75 ;  /* 0x0000004b004b7308 */ /* 0x000e220000000800 */
[----:B------:R-:W-:-:S07]  /*15350*/  @!P0 PRMT R113, RZ, 0x654, R113 ;  /* 0x00000654ff718816 */ /* 0x000fce0000000071 */
[----:B------:R-:W3:Y:S01]  /*15360*/  MUFU.EX2 R135, R135 ;  /* 0x0000008700877308 */ /* 0x000ee20000000800 */
[----:B------:R-:W-:-:S07]  /*15370*/  @!P0 PRMT R112, RZ, 0x654, R112 ;  /* 0x00000654ff708816 */ /* 0x000fce0000000070 */
[----:B------:R-:W-:Y:S01]  /*15380*/  MUFU.EX2 R111, R77 ;  /* 0x0000004d006f7308 */ /* 0x000fe20000000800 */
[----:B-1----:R-:W-:-:S07]  /*15390*/  FADD.FTZ R91, R137, R91 ;  /* 0x0000005b895b7221 */ /* 0x002fce0000010000 */
[----:B------:R-:W1:Y:S08]  /*153a0*/  MUFU.EX2 R77, R78 ;  /* 0x0000004e004d7308 */ /* 0x000e700000000800 */
[----:B------:R-:W4:Y:S01]  /*153b0*/  MUFU.EX2 R134, R134 ;  /* 0x0000008600867308 */ /* 0x000f220000000800 */
[----:B------:R-:W-:Y:S01]  /*153c0*/  FADD.FTZ R14, R125, R14 ;  /* 0x0000000e7d0e7221 */ /* 0x000fe20000010000 */
[----:B--2---:R-:W-:-:S06]  /*153d0*/  FADD.FTZ R91, R136, R91 ;  /* 0x0000005b885b7221 */ /* 0x004fcc0000010000 */
[----:B------:R-:W2:Y:S08]  /*153e0*/  MUFU.EX2 R79, R79 ;  /* 0x0000004f004f7308 */ /* 0x000eb00000000800 */
[----:B------:R-:W2:Y:S01]  /*153f0*/  MUFU.EX2 R133, R133 ;  /* 0x0000008500857308 */ /* 0x000ea20000000800 */
[----:B------:R-:W-:Y:S02]  /*15400*/  WARPGROUP.DEPBAR.LE gsb0, 0x0 ;  /* 0x00008000000079c5 */ /* 0x000fe40000010000 */
[----:B------:R0:W-:Y:S06]  /*15410*/  BAR.ARV R85, 0x100 ;  /* 0x000400550000751d */ /* 0x0001ec0000002000 */
[----:B------:R-:W-:Y:S01]  /*15420*/  @!P0 SYNCS.ARRIVE.TRANS64.RED.A1T0 RZ, [R113+URZ], RZ ;  /* 0x000000ff71ff89a7 */ /* 0x000fe2000810043f */
[----:B0-----:R-:W-:-:S02]  /*15430*/  F2FP.F16.F32.PACK_AB R85, R87, R127 ;  /* 0x0000007f5755723e */ /* 0x001fc400000000ff */
[----:B------:R-:W-:Y:S01]  /*15440*/  F2FP.F16.F32.PACK_AB R87, R125, R124 ;  /* 0x0000007c7d57723e */ /* 0x000fe200000000ff */
[----:B------:R-:W0:Y:S01]  /*15450*/  MUFU.EX2 R102, R102 ;  /* 0x0000006600667308 */ /* 0x000e220000000800 */
[----:B------:R0:W-:Y:S03]  /*15460*/  @!P0 SYNCS.ARRIVE.TRANS64.RED.A1T0 RZ, [R112+URZ], RZ ;  /* 0x000000ff70ff89a7 */ /* 0x0001e6000810043f */
[----:B------:R2:W-:Y:S01]  /*15470*/  STSM.16.M88.4 [R17+0x24300], R84 ;  /* 0x0243005411007844 */ /* 0x0005e20000000200 */
[----:B------:R-:W-:Y:S01]  /*15480*/  FADD.FTZ R14, R75, R14 ;  /* 0x0000000e4b0e7221 */ /* 0x000fe20000010000 */
[----:B---3--:R-:W-:Y:S02]  /*15490*/  FADD.FTZ R91, R135, R91 ;  /* 0x0000005b875b7221 */ /* 0x008fe40000010000 */
[----:B------:R-:W-:Y:S01]  /*154a0*/  MUFU.EX2 R131, R131 ;  /* 0x0000008300837308 */ /* 0x000fe20000000800 */
[----:B-1----:R-:W-:Y:S01]  /*154b0*/  FADD.FTZ R14, R77, R14 ;  /* 0x0000000e4d0e7221 */ /* 0x002fe20000010000 */
[----:B----4-:R-:W-:-:S06]  /*154c0*/  FADD.FTZ R91, R134, R91 ;  /* 0x0000005b865b7221 */ /* 0x010fcc0000010000 */
[----:B--2---:R-:W1:Y:S08]  /*154d0*/  MUFU.EX2 R84, R132 ;  /* 0x0000008400547308 */ /* 0x004e700000000800 */
[----:B------:R-:W2:Y:S01]  /*154e0*/  MUFU.EX2 R85, R103 ;  /* 0x0000006700557308 */ /* 0x000ea20000000800 */
[----:B------:R-:W-:Y:S01]  /*154f0*/  FADD.FTZ R14, R79, R14 ;  /* 0x0000000e4f0e7221 */ /* 0x000fe20000010000 */
[----:B------:R-:W-:-:S06]  /*15500*/  FADD.FTZ R91, R133, R91 ;  /* 0x0000005b855b7221 */ /* 0x000fcc0000010000 */
[----:B------:R-:W3:Y:S08]  /*15510*/  MUFU.EX2 R104, R104 ;  /* 0x0000006800687308 */ /* 0x000ef00000000800 */
[----:B------:R-:W4:Y:S01]  /*15520*/  MUFU.EX2 R86, R130 ;  /* 0x0000008200567308 */ /* 0x000f220000000800 */
[----:B0-----:R-:W-:Y:S01]  /*15530*/  FADD.FTZ R14, R102, R14 ;  /* 0x0000000e660e7221 */ /* 0x001fe20000010000 */
[----:B-1----:R-:W-:-:S06]  /*15540*/  FADD.FTZ R91, R84, R91 ;  /* 0x0000005b545b7221 */ /* 0x002fcc0000010000 */
[----:B------:R-:W0:Y:S08]  /*15550*/  MUFU.EX2 R87, R105 ;  /* 0x0000006900577308 */ /* 0x000e300000000800 */
[----:B------:R-:W1:Y:S01]  /*15560*/  MUFU.EX2 R129, R129 ;  /* 0x0000008100817308 */ /* 0x000e620000000800 */
[----:B--2---:R-:W-:Y:S01]  /*15570*/  FADD.FTZ R14, R85, R14 ;  /* 0x0000000e550e7221 */ /* 0x004fe20000010000 */
[----:B------:R-:W-:-:S06]  /*15580*/  FADD.FTZ R91, R131, R91 ;  /* 0x0000005b835b7221 */ /* 0x000fcc0000010000 */
[----:B------:R-:W2:Y:S08]  /*15590*/  MUFU.EX2 R106, R106 ;  /* 0x0000006a006a7308 */ /* 0x000eb00000000800 */
[----:B------:R-:W2:Y:S01]  /*155a0*/  MUFU.EX2 R124, R128 ;  /* 0x00000080007c7308 */ /* 0x000ea20000000800 */
[----:B---3--:R-:W-:Y:S01]  /*155b0*/  FADD.FTZ R14, R104, R14 ;  /* 0x0000000e680e7221 */ /* 0x008fe20000010000 */
[----:B----4-:R-:W-:-:S06]  /*155c0*/  FADD.FTZ R91, R86, R91 ;  /* 0x0000005b565b7221 */ /* 0x010fcc0000010000 */
[----:B------:R-:W3:Y:S08]  /*155d0*/  MUFU.EX2 R107, R107 ;  /* 0x0000006b006b7308 */ /* 0x000ef00000000800 */
[----:B------:R-:W4:Y:S01]  /*155e0*/  MUFU.EX2 R126, R126 ;  /* 0x0000007e007e7308 */ /* 0x000f220000000800 */
[----:B------:R-:W-:Y:S01]  /*155f0*/  F2FP.F16.F32.PACK_AB R77, R77, R75 ;  /* 0x0000004b4d4d723e */ /* 0x000fe200000000ff */
[----:B0-----:R-:W-:-:S06]  /*15600*/  FADD.FTZ R14, R87, R14 ;  /* 0x0000000e570e7221 */ /* 0x001fcc0000010000 */
[----:B------:R-:W0:Y:S01]  /*15610*/  MUFU.EX2 R108, R108 ;  /* 0x0000006c006c7308 */ /* 0x000e220000000800 */
[----:B-1----:R-:W-:-:S07]  /*15620*/  FADD.FTZ R75, R129, R91 ;  /* 0x0000005b814b7221 */ /* 0x002fce0000010000 */
        /* <DEDUP_REMOVED lines=9> */
[----:B0-----:R-:W-:Y:S01]  /*156c0*/  FADD.FTZ R14, R108, R14 ;  /* 0x0000000e6c0e7221 */ /* 0x001fe20000010000 */
[----:B-1----:R-:W-:-:S06]  /*156d0*/  FADD.FTZ R75, R127, R75 ;  /* 0x0000004b7f4b7221 */ /* 0x002fcc0000010000 */
[----:B------:R-:W0:Y:S08]  /*156e0*/  MUFU.EX2 R115, R115 ;  /* 0x0000007300737308 */ /* 0x000e300000000800 */
[----:B------:R-:W1:Y:S01]  /*156f0*/  MUFU.EX2 R89, R89 ;  /* 0x0000005900597308 */ /* 0x000e620000000800 */
[----:B--2---:R-:W-:-:S07]  /*15700*/  FADD.FTZ R14, R109, R14 ;  /* 0x0000000e6d0e7221 */ /* 0x004fce0000010000 */
[----:B------:R-:W2:Y:S08]  /*15710*/  MUFU.EX2 R116, R116 ;  /* 0x0000007400747308 */ /* 0x000eb00000000800 */
[----:B------:R-:W-:Y:S08]  /*15720*/  MUFU.EX2 R112, R83 ;  /* 0x0000005300707308 */ /* 0x000ff00000000800 */
[----:B------:R-:W2:Y:S08]  /*15730*/  MUFU.EX2 R83, R117 ;  /* 0x0000007500537308 */ /* 0x000eb00000000800 */
[----:B------:R-:W2:Y:S08]  /*15740*/  MUFU.EX2 R97, R97 ;  /* 0x0000006100617308 */ /* 0x000eb00000000800 */
[----:B------:R3:W-:Y:S02]  /*15750*/  MUFU.EX2 R113, R82 ;  /* 0x0000005200717308 */ /* 0x0007e40000000800 */
[----:B---3--:R-:W-:-:S06]  /*15760*/  FADD.FTZ R82, R81, R75 ;  /* 0x0000004b51527221 */ /* 0x008fcc0000010000 */
[----:B------:R-:W3:Y:S01]  /*15770*/  MUFU.EX2 R118, R118 ;  /* 0x0000007600767308 */ /* 0x000ee20000000800 */
[----:B------:R-:W-:Y:S01]  /*15780*/  FADD.FTZ R75, R114, R14 ;  /* 0x0000000e724b7221 */ /* 0x000fe20000010000 */
[----:B----4-:R-:W-:-:S06]  /*15790*/  FADD.FTZ R14, R80, R82 ;  /* 0x00000052500e7221 */ /* 0x010fcc0000010000 */
[----:B------:R-:W4:Y:S01]  /*157a0*/  MUFU.EX2 R74, R74 ;  /* 0x0000004a004a7308 */ /* 0x000f220000000800 */
[----:B0-----:R-:W-:Y:S01]  /*157b0*/  FADD.FTZ R75, R115, R75 ;  /* 0x0000004b734b7221 */ /* 0x001fe20000010000 */
[----:B-1----:R-:W-:-:S06]  /*157c0*/  FADD.FTZ R14, R89, R14 ;  /* 0x0000000e590e7221 */ /* 0x002fcc0000010000 */
[----:B------:R-:W0:Y:S01]  /*157d0*/  MUFU.EX2 R119, R119 ;  /* 0x0000007700777308 */ /* 0x000e220000000800 */
[----:B--2---:R-:W-:Y:S01]  /*157e0*/  FADD.FTZ R75, R116, R75 ;  /* 0x0000004b744b7221 */ /* 0x004fe20000010000 */
[----:B------:R-:W-:-:S06]  /*157f0*/  FADD.FTZ R14, R111, R14 ;  /* 0x0000000e6f0e7221 */ /* 0x000fcc0000010000 */
[----:B------:R-:W1:Y:S01]  /*15800*/  MUFU.EX2 R96, R96 ;  /* 0x0000006000607308 */ /* 0x000e620000000800 */
[----:B------:R-:W-:Y:S01]  /*15810*/  FADD.FTZ R75, R83, R75 ;  /* 0x0000004b534b7221 */ /* 0x000fe20000010000 */
        /* <DEDUP_REMOVED lines=9> */
[----:B------:R-:W0:Y:S01]  /*158b0*/  MUFU.EX2 R122, R122 ;  /* 0x0000007a007a7308 */ /* 0x000e220000000800 */
[----:B--2---:R-:W-:Y:S01]  /*158c0*/  FADD.FTZ R75, R120, R75 ;  /* 0x0000004b784b7221 */ /* 0x004fe20000010000 */
[----:B------:R-:W-:-:S06]  /*158d0*/  FADD.FTZ R14, R73, R14 ;  /* 0x0000000e490e7221 */ /* 0x000fcc0000010000 */
[----:B------:R-:W1:Y:S08]  /*158e0*/  MUFU.EX2 R123, R123 ;  /* 0x0000007b007b7308 */ /* 0x000e700000000800 */
[----:B------:R-:W2:Y:S01]  /*158f0*/  MUFU.EX2 R95, R95 ;  /* 0x0000005f005f7308 */ /* 0x000ea20000000800 */
[----:B---3--:R-:W-:Y:S01]  /*15900*/  FADD.FTZ R75, R121, R75 ;  /* 0x0000004b794b7221 */ /* 0x008fe20000010000 */
[----:B----4-:R-:W-:-:S06]  /*15910*/  FADD.FTZ R14, R92, R14 ;  /* 0x0000000e5c0e7221 */ /* 0x010fcc0000010000 */
[----:B------:R-:W3:Y:S01]  /*15920*/  MUFU.EX2 R141, R141 ;  /* 0x0000008d008d7308 */ /* 0x000ee20000000800 */
[----:B0-----:R-:W-:Y:S01]  /*15930*/  FADD.FTZ R75, R122, R75 ;  /* 0x0000004b7a4b7221 */ /* 0x001fe20000010000 */
[----:B------:R-:W-:-:S06]  /*15940*/  FADD.FTZ R14, R112, R14 ;  /* 0x0000000e700e7221 */ /* 0x000fcc0000010000 */
[----:B------:R-:W0:Y:S08]  /*15950*/  MUFU.EX2 R140, R140 ;  /* 0x0000008c008c7308 */ /* 0x000e300000000800 */
[----:B------:R-:W4:Y:S01]  /*15960*/  MUFU.EX2 R88, R88 ;  /* 0x0000005800587308 */ /* 0x000f220000000800 */
[----:B-1----:R-:W-:Y:S01]  /*15970*/  FADD.FTZ R75, R123, R75 ;  /* 0x0000004b7b4b7221 */ /* 0x002fe20000010000 */
[----:B--2---:R-:W-:-:S06]  /*15980*/  FADD.FTZ R14, R95, R14 ;  /* 0x0000000e5f0e7221 */ /* 0x004fcc0000010000 */
[----:B------:R-:W1:Y:S08]  /*15990*/  MUFU.EX2 R139, R139 ;  /* 0x0000008b008b7308 */ /* 0x000e700000000800 */
[----:B------:R-:W2:Y:S01]  /*159a0*/  MUFU.EX2 R101, R101 ;  /* 0x0000006500657308 */ /* 0x000ea20000000800 */
[----:B---3--:R-:W-:Y:S01]  /*159b0*/  FADD.FTZ R75, R141, R75 ;  /* 0x0000004b8d4b7221 */ /* 0x008fe20000010000 */
[----:B------:R-:W-:-:S06]  /*159c0*/  FADD.FTZ R14, R113, R14 ;  /* 0x0000000e710e7221 */ /* 0x000fcc0000010000 */
[----:B------:R-:W3:Y:S08]  /*159d0*/  MUFU.EX2 R138, R138 ;  /* 0x0000008a008a7308 */ /* 0x000ef00000000800 */
[----:B------:R-:W3:Y:S01]  /*159e0*/  MUFU.EX2 R93, R93 ;  /* 0x0000005d005d7308 */ /* 0x000ee20000000800 */
[----:B0-----:R-:W-:Y:S01]  /*159f0*/  FADD.FTZ R75, R140, R75 ;  /* 0x0000004b8c4b7221 */ /* 0x001fe20000010000 */
[----:B----4-:R-:W-:-:S06]  /*15a00*/  FADD.FTZ R14, R88, R14 ;  /* 0x0000000e580e7221 */ /* 0x010fcc0000010000 */
[----:B------:R-:W0:Y:S01]  /*15a10*/  MUFU.EX2 R142, R142 ;  /* 0x0000008e008e7308 */ /* 0x000e220000000800 */
[----:B------:R-:W-:-:S07]  /*15a20*/  F2FP.F16.F32.PACK_AB R76, R136, R137 ;  /* 0x00000089884c723e */ /* 0x000fce00000000ff */
[----:B------:R-:W4:Y:S01]  /*15a30*/  MUFU.EX2 R100, R100 ;  /* 0x0000006400647308 */ /* 0x000f220000000800 */
[----:B------:R-:W-:Y:S02]  /*15a40*/  F2FP.F16.F32.PACK_AB R78, R134, R135 ;  /* 0x00000087864e723e */ /* 0x000fe400000000ff */
[----:B------:R-:W-:-:S05]  /*15a50*/  F2FP.F16.F32.PACK_AB R79, R102, R79 ;  /* 0x0000004f664f723e */ /* 0x000fca00000000ff */
[----:B------:R-:W4:Y:S01]  /*15a60*/  MUFU.EX2 R91, R143 ;  /* 0x0000008f005b7308 */ /* 0x000f220000000800 */
[----:B-1----:R-:W-:Y:S01]  /*15a70*/  FADD.FTZ R75, R139, R75 ;  /* 0x0000004b8b4b7221 */ /* 0x002fe20000010000 */
[----:B--2---:R-:W-:-:S06]  /*15a80*/  FADD.FTZ R14, R101, R14 ;  /* 0x0000000e650e7221 */ /* 0x004fcc0000010000 */
[----:B------:R-:W1:Y:S01]  /*15a90*/  MUFU.EX2 R94, R94 ;  /* 0x0000005e005e7308 */ /* 0x000e620000000800 */
[----:B------:R2:W-:Y:S01]  /*15aa0*/  STSM.16.M88.4 [R17+0x25b00], R76 ;  /* 0x025b004c11007844 */ /* 0x0005e20000000200 */
[----:B---3--:R-:W-:-:S06]  /*15ab0*/  FADD.FTZ R75, R138, R75 ;  /* 0x0000004b8a4b7221 */ /* 0x008fcc0000010000 */
[----:B------:R-:W3:Y:S08]  /*15ac0*/  MUFU.EX2 R144, R144 ;  /* 0x0000009000907308 */ /* 0x000ef00000000800 */
[----:B------:R-:W3:Y:S01]  /*15ad0*/  MUFU.EX2 R99, R99 ;  /* 0x0000006300637308 */ /* 0x000ee20000000800 */
[----:B--2---:R-:W-:Y:S01]  /*15ae0*/  F2FP.F16.F32.PACK_AB R78, R73, R96 ;  /* 0x00000060494e723e */ /* 0x004fe200000000ff */
[----:B------:R-:W-:Y:S01]  /*15af0*/  FADD.FTZ R73, R93, R14 ;  /* 0x0000000e5d497221 */ /* 0x000fe20000010000 */
[----:B------:R-:W-:-:S05]  /*15b00*/  F2FP.F16.F32.PACK_AB R76, R74, R97 ;  /* 0x000000614a4c723e */ /* 0x000fca00000000ff */
[----:B------:R-:W2:Y:S01]  /*15b10*/  MUFU.EX2 R145, R145 ;  /* 0x0000009100917308 */ /* 0x000ea20000000800 */
[----:B0-----:R-:W-:Y:S01]  /*15b20*/  FADD.FTZ R14, R142, R75 ;  /* 0x0000004b8e0e7221 */ /* 0x001fe20000010000 */
[----:B----4-:R-:W-:-:S06]  /*15b30*/  FADD.FTZ R75, R100, R73 ;  /* 0x00000049644b7221 */ /* 0x010fcc0000010000 */
[----:B------:R-:W0:Y:S01]  /*15b40*/  MUFU.EX2 R97, R146 ;  /* 0x0000009200617308 */ /* 0x000e220000000800 */
[----:B------:R-:W-:Y:S01]  /*15b50*/  FADD.FTZ R73, R91, R14 ;  /* 0x0000000e5b497221 */ /* 0x000fe20000010000 */
[----:B-1----:R-:W-:-:S06]  /*15b60*/  FADD.FTZ R74, R94, R75 ;  /* 0x0000004b5e4a7221 */ /* 0x002fcc0000010000 */
[----:B------:R-:W1:Y:S01]  /*15b70*/  MUFU.EX2 R128, R90 ;  /* 0x0000005a00807308 */ /* 0x000e620000000800 */
[----:B---3--:R-:W-:-:S07]  /*15b80*/  FADD.FTZ R14, R144, R73 ;  /* 0x00000049900e7221 */ /* 0x008fce0000010000 */
[----:B------:R-:W-:Y:S08]  /*15b90*/  MUFU.EX2 R147, R147 ;  /* 0x0000009300937308 */ /* 0x000ff00000000800 */
[----:B------:R-:W3:Y:S01]  /*15ba0*/  MUFU.EX2 R148, R148 ;  /* 0x0000009400947308 */ /* 0x000ee20000000800 */
[----:B------:R-:W-:Y:S01]  /*15bb0*/  FADD.FTZ R73, R99, R74 ;  /* 0x0000004a63497221 */ /* 0x000fe20000010000 */
[----:B--2---:R-:W-:Y:S01]  /*15bc0*/  FADD.FTZ R14, R145, R14 ;  /* 0x0000000e910e7221 */ /* 0x004fe20000010000 */
[----:B------:R-:W2:Y:S05]  /*15bd0*/  LDL R74, [R1+0x24] ;  /* 0x00002400014a7983 */ /* 0x000eaa0000100800 */
[----:B------:R-:W4:Y:S01]  /*15be0*/  MUFU.EX2 R98, R98 ;  /* 0x0000006200627308 */ /* 0x000f220000000800 */
[----:B0-----:R-:W-:Y:S01]  /*15bf0*/  FADD.FTZ R14, R97, R14 ;  /* 0x0000000e610e7221 */ /* 0x001fe20000010000 */
[----:B------:R-:W-:Y:S01]  /*15c00*/  F2FP.F16.F32.PACK_AB R96, R99, R94 ;  /* 0x0000005e6360723e */ /* 0x000fe200000000ff */
[----:B-1----:R-:W-:Y:S01]  /*15c10*/  FADD.FTZ R73, R128, R73 ;  /* 0x0000004980497221 */ /* 0x002fe20000010000 */
[----:B---3--:R-:W-:Y:S01]  /*15c20*/  F2FP.F16.F32.PACK_AB R99, R148, R147 ;  /* 0x000000939463723e */ /* 0x008fe200000000ff */
[----:B------:R-:W-:-:S04]  /*15c30*/  FADD.FTZ R147, R147, R14 ;  /* 0x0000000e93937221 */ /* 0x000fc80000010000 */
[----:B------:R-:W-:Y:S01]  /*15c40*/  FADD.FTZ R14, R148, R147 ;  /* 0x00000093940e7221 */ /* 0x000fe20000010000 */
[----:B----4-:R-:W-:-:S05]  /*15c50*/  FADD.FTZ R73, R98, R73 ;  /* 0x0000004962497221 */ /* 0x010fca0000010000 */
[----:B------:R-:W-:Y:S04]  /*15c60*/  STL [R1+0x14], R73 ;  /* 0x0000144901007387 */ /* 0x000fe80000100800 */
[----:B------:R-:W-:Y:S04]  /*15c70*/  STL [R1+0x2c], R14 ;  /* 0x00002c0e01007387 */ /* 0x000fe80000100800 */
[----:B------:R0:W5:Y:S01]  /*15c80*/  LDL R151, [R1+0x38] ;  /* 0x0000380001977983 */ /* 0x0001620000100800 */
        /* <DEDUP_REMOVED lines=12> */
[----:B------:R-:W-:Y:S01]  /*15d50*/  STSM.16.M88.4 [R17+0x27300], R84 ;  /* 0x0273005411007844 */ /* 0x000fe20000000200 */
[----:B------:R-:W-:Y:S02]  /*15d60*/  F2FP.F16.F32.PACK_AB R77, R120, R119 ;  /* 0x00000077784d723e */ /* 0x000fe400000000ff */
[----:B------:R-:W-:Y:S01]  /*15d70*/  F2FP.F16.F32.PACK_AB R79, R122, R121 ;  /* 0x000000797a4f723e */ /* 0x000fe200000000ff */
[----:B------:R-:W-:Y:S01]  /*15d80*/  STSM.16.M88.4 [R17+0x28b00], R124 ;  /* 0x028b007c11007844 */ /* 0x000fe20000000200 */
[----:B------:R-:W-:-:S03]  /*15d90*/  F2FP.F16.F32.PACK_AB R88, R101, R88 ;  /* 0x000000586558723e */ /* 0x000fc600000000ff */
[----:B------:R1:W-:Y:S01]  /*15da0*/  STSM.16.M88.4 [R17+0x2a300], R80 ;  /* 0x02a3005011007844 */ /* 0x0003e20000000200 */
[----:B------:R-:W-:Y:S02]  /*15db0*/  F2FP.F16.F32.PACK_AB R89, R142, R138 ;  /* 0x0000008a8e59723e */ /* 0x000fe400000000ff */
[----:B------:R-:W-:Y:S02]  /*15dc0*/  F2FP.F16.F32.PACK_AB R90, R100, R93 ;  /* 0x0000005d645a723e */ /* 0x000fe400000000ff */
[----:B------:R-:W-:Y:S02]  /*15dd0*/  F2FP.F16.F32.PACK_AB R91, R144, R91 ;  /* 0x0000005b905b723e */ /* 0x000fe400000000ff */
[----:B------:R-:W-:Y:S02]  /*15de0*/  F2FP.F16.F32.PACK_AB R97, R97, R145 ;  /* 0x000000916161723e */ /* 0x000fe400000000ff */
[----:B------:R-:W-:Y:S01]  /*15df0*/  F2FP.F16.F32.PACK_AB R98, R98, R128 ;  /* 0x000000806262723e */ /* 0x000fe200000000ff */
[----:B------:R0:W-:Y:S01]  /*15e00*/  STSM.16.M88.4 [R17+0x2bb00], R76 ;  /* 0x02bb004c11007844 */ /* 0x0001e20000000200 */
[----:B-1----:R-:W-:-:S02]  /*15e10*/  F2FP.F16.F32.PACK_AB R80, R112, R92 ;  /* 0x0000005c7050723e */ /* 0x002fc400000000ff */
[----:B------:R-:W-:Y:S02]  /*15e20*/  F2FP.F16.F32.PACK_AB R81, R141, R123 ;  /* 0x0000007b8d51723e */ /* 0x000fe400000000ff */
[----:B------:R-:W-:Y:S02]  /*15e30*/  F2FP.F16.F32.PACK_AB R82, R113, R95 ;  /* 0x0000005f7152723e */ /* 0x000fe400000000ff */
[----:B------:R-:W-:-:S05]  /*15e40*/  F2FP.F16.F32.PACK_AB R83, R139, R140 ;  /* 0x0000008c8b53723e */ /* 0x000fca00000000ff */
[----:B------:R0:W-:Y:S04]  /*15e50*/  STSM.16.M88.4 [R17+0x2d300], R80 ;  /* 0x02d3005011007844 */ /* 0x0001e80000000200 */
        /* <DEDUP_REMOVED lines=59> */
[C---:B--2---:R-:W-:Y:S01]  /*16210*/  ISETP.GT.AND P2, PT, R0.reuse, R74, PT ;  /* 0x0000004a0000720c */ /* 0x044fe20003f44270 */
[----:B------:R-:W-:Y:S01]  /*16220*/  VIADD R0, R0, 0xffffffff ;  /* 0xffffffff00007836 */ /* 0x000fe20000000000 */
[----:B-1----:R-:W-:-:S11]  /*16230*/  NOP ;  /* 0x0000000000007918 */ /* 0x002fd60000000000 */
[----:B0-----:R-:W-:Y:S05]  /*16240*/  @P2 BRA `(.L_x_11812) ;  /* 0xffffffa400082947 */ /* 0x001fea000383ffff */
[----:B------:R0:W-:Y:S02]  /*16250*/  STL [R1+0x10], R0 ;  /* 0x0000100001007387 */ /* 0x0001e40000100800 */
.L_x_11801:
[----:B------:R-:W2:Y:S04]  /*16260*/  LDL R14, [R1+0x84] ;  /* 0x00008400010e7983 */ /* 0x000ea80000100800 */
[----:B0-----:R-:W2:Y:S02]  /*16270*/  LDL R0, [R1+0x10] ;  /* 0x0000100001007983 */ /* 0x001ea40000100800 */
[----:B--2---:R-:W-:-:S13]  /*16280*/  ISETP.GE.AND P2, PT, R0, R14, PT ;  /* 0x0000000e0000720c */ /* 0x004fda0003f46270 */
[----:B------:R-:W-:Y:S05]  /*16290*/  @!P2 BRA `(.L_x_11813) ;  /* 0x000000500058a947 */ /* 0x000fea0003800000 */
[----:B------:R0:W5:Y:S01]  /*162a0*/  LDL.LU R150, [R1+0x38] ;  /* 0x0000380001967983 */ /* 0x0001620000300800 */
[----:B------:R-:W-:Y:S02]  /*162b0*/  IMAD.MOV.U32 R15, RZ, RZ, R72 ;  /* 0x000000ffff0f7224 */ /* 0x000fe400078e0048 */
[----:B------:R-:W-:Y:S02]  /*162c0*/  IMAD.MOV.U32 R0, RZ, RZ, R20 ;  /* 0x000000ffff007224 */ /* 0x000fe400078e0014 */
[----:B------:R-:W-:-:S07]  /*162d0*/  IMAD.MOV.U32 R14, RZ, RZ, R19 ;  /* 0x000000ffff0e7224 */ /* 0x000fce00078e0013 */
.L_x_11824:
[----:B------:R-:W2:Y:S01]  /*162e0*/  LDL R20, [R1+0x5c] ;  /* 0x00005c0001147983 */ /* 0x000ea20000100800 */
[----:B------:R-:W-:Y:S01]  /*162f0*/  VIADD R19, R14, 0x1 ;  /* 0x000000010e137836 */ /* 0x000fe20000000000 */
[----:B------:R-:W-:Y:S05]  /*16300*/  YIELD ;  /* 0x0000000000007946 */ /* 0x000fea0003800000 */
[----:B------:R-:W-:-:S04]  /*16310*/  ISETP.NE.AND P3, PT, R19, 0x2, PT ;  /* 0x000000021300780c */ /* 0x000fc80003f65270 */
[----:B------:R-:W-:Y:S02]  /*16320*/  SEL R21, RZ, 0x1, P3 ;  /* 0x00000001ff157807 */ /* 0x000fe40001800000 */
[----:B------:R-:W-:Y:S02]  /*16330*/  SEL R19, R19, RZ, P3 ;  /* 0x000000ff13137207 */ /* 0x000fe40001800000 */
[----:B-----5:R-:W-:-:S05]  /*16340*/  LOP3.LUT R21, R150, R21, RZ, 0x3c, !PT ;  /* 0x0000001596157212 */ /* 0x020fca00078e3cff */
[----:B------:R1:W-:Y:S01]  /*16350*/  STL [R1+0x38], R21 ;  /* 0x0000381501007387 */ /* 0x0003e20000100800 */
[----:B--2---:R-:W-:-:S13]  /*16360*/  ISETP.NE.AND P2, PT, R20, RZ, PT ;  /* 0x000000ff1400720c */ /* 0x004fda0003f45270 */
[----:B-1----:R-:W-:Y:S05]  /*16370*/  @P2 BRA `(.L_x_11814) ;  /* 0x0000000000302947 */ /* 0x002fea0003800000 */
[----:B------:R-:W-:Y:S05]  /*16380*/  @!P1 BRA `(.L_x_11815) ;  /* 0x0000000000049947 */ /* 0x000fea0003800000 */
[----:B------:R-:W-:Y:S01]  /*16390*/  BPT.TRAP 0x1 ;  /* 0x000000040000795c */ /* 0x000fe20000300000 */
.L_x_11815:
[----:B------:R-:W-:Y:S01]  /*163a0*/  IMAD R20, R19, 0x8, R16 ;  /* 0x0000000813147824 */ /* 0x000fe200078e0210 */
[----:B------:R-:W-:-:S04]  /*163b0*/  SHF.L.U32 R21, R21, 0x1f, RZ ;  /* 0x0000001f15157819 */ /* 0x000fc800000006ff */
[----:B------:R1:W2:Y:S01]  /*163c0*/  SYNCS.PHASECHK.TRANS64.TRYWAIT P3, [R20+URZ+0x31c30], R21 ;  /* 0x031c3015140075a7 */ /* 0x0002a2000806017f */
[----:B------:R-:W-:Y:S05]  /*163d0*/  @!P1 BRA `(.L_x_11816) ;  /* 0x0000000000049947 */ /* 0x000fea0003800000 */
[----:B------:R-:W-:Y:S01]  /*163e0*/  BPT.TRAP 0x1 ;  /* 0x000000040000795c */ /* 0x000fe20000300000 */
.L_x_11816:
[----:B------:R-:W-:Y:S04]  /*163f0*/  BSSY B0, `(.L_x_11814) ;  /* 0x0000004000007945 */ /* 0x000fe80003800000 */
[----:B--2---:R-:W-:Y:S05]  /*16400*/  @P3 BRA `(.L_x_11817) ;  /* 0x0000000000083947 */ /* 0x004fea0003800000 */
[----:B------:R-:W2:Y:S02]  /*16410*/  SYNCS.PHASECHK.TRANS64.TRYWAIT P3, [R20+URZ+0x31c30], R21 ;  /* 0x031c3015140075a7 */ /* 0x000ea4000806017f */
[----:B--2---:R-:W-:Y:S05]  /*16420*/  @!P3 BRA `(.L_x_11818) ;  /* 0x0000011800e4b947 */ /* 0x004fea0003800000 */
.L_x_11817:
[----:B------:R-:W-:Y:S05]  /*16430*/  BSYNC B0 ;  /* 0x0000000000007941 */ /* 0x000fea0003800000 */
.L_x_11814:
[----:B-12---:R-:W2:Y:S01]  /*16440*/  LDL R20, [R1+0x68] ;  /* 0x0000680001147983 */ /* 0x006ea20000100800 */
[----:B------:R-:W1:Y:S01]  /*16450*/  S2R R72, SR_TID.X ;  /* 0x0000000000487919 */ /* 0x000e620000002100 */
[----:B------:R-:W-:Y:S01]  /*16460*/  IMAD.MOV.U32 R73, RZ, RZ, -0x7fffffe0 ;  /* 0x80000020ff497424 */ /* 0x000fe200078e00ff */
[----:B------:R-:W-:Y:S05]  /*16470*/  WARPSYNC.ALL ;  /* 0x0000000000007948 */ /* 0x000fea0003800000 */
[----:B------:R-:W-:Y:S01]  /*16480*/  R2UR UR59, R73 ;  /* 0x00000000493b72ca */ /* 0x000fe200000e0000 */
[----:B------:R-:W-:Y:S01]  /*16490*/  IMAD.MOV.U32 R147, RZ, RZ, -0x7fffffe0 ;  /* 0x80000020ff937424 */ /* 0x000fe200078e00ff */
[----:B-1----:R-:W-:-:S05]  /*164a0*/  SHF.R.U32.HI R72, RZ, 0x7, R72 ;  /* 0x00000007ff487819 */ /* 0x002fca0000011648 */
        /* <DEDUP_REMOVED lines=13> */
[----:B-1----:R-:W-:Y:S02]  /*16580*/  MOV R76, UR7 ;  /* 0x00000007004c7c02 */ /* 0x002fe40008000f00 */
        /* <DEDUP_REMOVED lines=144> */
[----:B-1----:R-:W-:Y:S02]  /*16e90*/  MOV R17, UR61 ;  /* 0x0000003d00117c02 */ /* 0x002fe40008000f00 */
[----:B------:R-:W-:Y:S02]  /*16ea0*/  R2UR UR61, R73 ;  /* 0x00000000493d72ca */ /* 0x000fe400000e0000 */
[----:B--2---:R-:W-:Y:S01]  /*16eb0*/  MOV R16, UR60 ;  /* 0x0000003c00107c02 */ /* 0x004fe20008000f00 */
        /* <DEDUP_REMOVED lines=120> */
[----:B-1----:R-:W-:Y:S01]  /*17640*/  MOV R15, UR23 ;  /* 0x00000017000f7c02 */ /* 0x002fe20008000f00 */
[----:B------:R-:W-:Y:S01]  /*17650*/  UMOV UR23, UR21 ;  /* 0x0000001500177c82 */ /* 0x000fe20008000000 */
[----:B------:R-:W-:Y:S02]  /*17660*/  R2UR UR21, R13 ;  /* 0x000000000d1572ca */ /* 0x000fe400000e0000 */
[----:B--2---:R-:W-:Y:S01]  /*17670*/  MOV R14, UR22 ;  /* 0x00000016000e7c02 */ /* 0x004fe20008000f00 */
        /* <DEDUP_REMOVED lines=44> */
[----:B------:R-:W-:Y:S04]  /*17940*/  HGMMA.64x16x16.F32 R80, gdesc[UR40], R80, gsb0 ;  /* 0x00200000285079f0 */ /* 0x000fe80008000850 */
[----:B------:R-:W-:Y:S01]  /*17950*/  MOV R151, UR31 ;  /* 0x0000001f00977c02 */ /* 0x000fe20008000f00 */
[----:B------:R-:W-:Y:S01]  /*17960*/  UMOV UR31, UR59 ;  /* 0x0000003b001f7c82 */ /* 0x000fe20008000000 */
[----:B------:R-:W-:Y:S01]  /*17970*/  MOV R149, UR30 ;  /* 0x0000001e00957c02 */ /* 0x000fe20008000f00 */
[----:B------:R-:W-:Y:S01]  /*17980*/  UMOV UR30, UR58 ;  /* 0x0000003a001e7c82 */ /* 0x000fe20008000000 */
[----:B------:R-:W-:Y:S01]  /*17990*/  UMOV UR22, UR56 ;  /* 0x0000003800167c82 */ /* 0x000fe20008000000 */
[----:B------:R-:W-:Y:S01]  /*179a0*/  UMOV UR23, UR57 ;  /* 0x0000003900177c82 */ /* 0x000fe20008000000 */
[----:B------:R-:W-:-:S02]  /*179b0*/  R2UR UR59, R157 ;  /* 0x000000009d3b72ca */ /* 0x000fc400000e0000 */
        /* <DEDUP_REMOVED lines=10> */
[----:B------:R-:W-:Y:S02]  /*17a60*/  VIADD R20, R146, 0x540 ;  /* 0x0000054092147836 */ /* 0x000fe40000000000 */
[----:B------:R-:W-:-:S03]  /*17a70*/  IMAD.MOV.U32 R21, RZ, RZ, -0x7fffffe0 ;  /* 0x80000020ff157424 */ /* 0x000fc600078e00ff */
[----:B------:R-:W-:Y:S02]  /*17a80*/  R2UR UR26, R20 ;  /* 0x00000000141a72ca */ /* 0x000fe400000e0000 */
        /* <DEDUP_REMOVED lines=213> */
[----:B-1----:R-:W-:Y:S05]  /*187e0*/  @P2 BRA `(.L_x_11819) ;  /* 0x0000000000302947 */ /* 0x002fea0003800000 */
[----:B------:R-:W-:Y:S05]  /*187f0*/  @!P1 BRA `(.L_x_11820) ;  /* 0x0000000000049947 */ /* 0x000fea0003800000 */
[----:B------:R-:W-:Y:S01]  /*18800*/  BPT.TRAP 0x1 ;  /* 0x000000040000795c */ /* 0x000fe20000300000 */
.L_x_11820:
[----:B------:R-:W-:Y:S01]  /*18810*/  SHF.L.U32 R20, R150, 0x1f, RZ ;  /* 0x0000001f96147819 */ /* 0x000fe200000006ff */
[----:B-----5:R-:W-:-:S04]  /*18820*/  IMAD R21, R14, 0x8, R16 ;  /* 0x000000080e157824 */ /* 0x020fc800078e0210 */
[----:B------:R1:W2:Y:S01]  /*18830*/  SYNCS.PHASECHK.TRANS64.TRYWAIT P2, [R21+URZ+0x31c50], R20 ;  /* 0x031c5014150075a7 */ /* 0x0002a2000804017f */
[----:B------:R-:W-:Y:S05]  /*18840*/  @!P1 BRA `(.L_x_11821) ;  /* 0x0000000000049947 */ /* 0x000fea0003800000 */
[----:B------:R-:W-:Y:S01]  /*18850*/  BPT.TRAP 0x1 ;  /* 0x000000040000795c */ /* 0x000fe20000300000 */
.L_x_11821:
[----:B------:R-:W-:Y:S04]  /*18860*/  BSSY B0, `(.L_x_11819) ;  /* 0x0000004000007945 */ /* 0x000fe80003800000 */
[----:B--2---:R-:W-:Y:S05]  /*18870*/  @P2 BRA `(.L_x_11822) ;  /* 0x0000000000082947 */ /* 0x004fea0003800000 */
[----:B------:R-:W2:Y:S02]  /*18880*/  SYNCS.PHASECHK.TRANS64.TRYWAIT P2, [R21+URZ+0x31c50], R20 ;  /* 0x031c5014150075a7 */ /* 0x000ea4000804017f */
[----:B--2---:R-:W-:Y:S05]  /*18890*/  @!P2 BRA `(.L_x_11823) ;  /* 0x000000f400dca947 */ /* 0x004fea0003800000 */
.L_x_11822:
[----:B------:R-:W-:Y:S05]  /*188a0*/  BSYNC B0 ;  /* 0x0000000000007941 */ /* 0x000fea0003800000 */
.L_x_11819:
        /* <DEDUP_REMOVED lines=23> */
[----:B-12---:R-:W-:Y:S01]  /*18a20*/  FMNMX.FTZ R20, R153, R0, !PT ;  /* 0x0000000099147209 */ /* 0x006fe20007810000 */
[----:B------:R-:W-:Y:S01]  /*18a30*/  FMUL.FTZ R117, R100, UR61 ;  /* 0x0000003d64757c20 */ /* 0x000fe20008410000 */
[----:B------:R-:W-:Y:S01]  /*18a40*/  FMUL.FTZ R101, R101, UR61 ;  /* 0x0000003d65657c20 */ /* 0x000fe20008410000 */
[----:B------:R-:W-:Y:S01]  /*18a50*/  FMUL.FTZ R88, R88, UR61 ;  /* 0x0000003d58587c20 */ /* 0x000fe20008410000 */
[----:B------:R-:W-:Y:S01]  /*18a60*/  FMUL.FTZ R89, R89, UR61 ;  /* 0x0000003d59597c20 */ /* 0x000fe20008410000 */
[----:B------:R-:W-:Y:S01]  /*18a70*/  FMUL.FTZ R121, R92, UR61 ;  /* 0x0000003d5c797c20 */ /* 0x000fe20008410000 */
[----:B------:R-:W-:Y:S01]  /*18a80*/  FMUL.FTZ R125, R80, UR61 ;  /* 0x0000003d507d7c20 */ /* 0x000fe20008410000 */
        /* <DEDUP_REMOVED lines=9> */
[----:B----4-:R-:W-:Y:S01]  /*18b20*/  FMNMX.FTZ R20, R144, R20, !PT ;  /* 0x0000001490147209 */ /* 0x010fe20007810000 */
[----:B------:R-:W-:Y:S01]  /*18b30*/  FMUL.FTZ R151, R77, UR61 ;  /* 0x0000003d4d977c20 */ /* 0x000fe20008410000 */
[----:B------:R-:W-:Y:S05]  /*18b40*/  WARPSYNC.ALL ;  /* 0x0000000000007948 */ /* 0x000fea0003800000 */
[----:B------:R3:W4:Y:S01]  /*18b50*/  MUFU.TANH R21, R138 ;  /* 0x0000008a00157308 */ /* 0x0007220000002400 */
        /* <DEDUP_REMOVED lines=8> */
[----:B---3--:R-:W-:Y:S01]  /*18be0*/  FMUL.FTZ R138, R132, UR61 ;  /* 0x0000003d848a7c20 */ /* 0x008fe20008410000 */
[----:B------:R-:W-:Y:S01]  /*18bf0*/  FMUL.FTZ R132, R120, UR61 ;  /* 0x0000003d78847c20 */ /* 0x000fe20008410000 */
[----:B--2---:R-:W-:Y:S01]  /*18c00*/  FMNMX.FTZ R20, R136, R20, !PT ;  /* 0x0000001488147209 */ /* 0x004fe20007810000 */
[----:B------:R-:W-:Y:S01]  /*18c10*/  FMUL.FTZ R120, R124, UR61 ;  /* 0x0000003d7c787c20 */ /* 0x000fe20008410000 */
[----:B------:R-:W-:Y:S01]  /*18c20*/  FMUL.FTZ R124, R93, UR61 ;  /* 0x0000003d5d7c7c20 */ /* 0x000fe20008410000 */
[----:B------:R-:W-:Y:S01]  /*18c30*/  FMUL.FTZ R131, R131, UR61 ;  /* 0x0000003d83837c20 */ /* 0x000fe20008410000 */
[----:B------:R-:W-:Y:S01]  /*18c40*/  FMUL.FTZ R123, R123, UR61 ;  /* 0x0000003d7b7b7c20 */ /* 0x000fe20008410000 */
[----:B------:R-:W2:Y:S01]  /*18c50*/  MUFU.TANH R138, R138 ;  /* 0x0000008a008a7308 */ /* 0x000ea20000002400 */
[----:B----4-:R-:W-:-:S02]  /*18c60*/  IMAD.MOV.U32 R76, RZ, RZ, R21 ;  /* 0x000000ffff4c7224 */ /* 0x010fc400078e0015 */
[----:B------:R-:W-:Y:S01]  /*18c70*/  FMUL.FTZ R135, R135, UR61 ;  /* 0x0000003d87877c20 */ /* 0x000fe20008410000 */
[----:B------:R-:W-:Y:S01]  /*18c80*/  FMUL.FTZ R130, R130, UR61 ;  /* 0x0000003d82827c20 */ /* 0x000fe20008410000 */
[----:B------:R-:W-:Y:S01]  /*18c90*/  FMUL.FTZ R155, R114, UR61 ;  /* 0x0000003d729b7c20 */ /* 0x000fe20008410000 */
[----:B------:R-:W-:Y:S01]  /*18ca0*/  FMUL.FTZ R154, R115, UR61 ;  /* 0x0000003d739a7c20 */ /* 0x000fe20008410000 */
[----:B------:R-:W-:Y:S01]  /*18cb0*/  FMUL.FTZ R157, R126, UR61 ;  /* 0x0000003d7e9d7c20 */ /* 0x000fe20008410000 */
[----:B------:R-:W-:Y:S01]  /*18cc0*/  FMUL.FTZ R156, R127, UR61 ;  /* 0x0000003d7f9c7c20 */ /* 0x000fe20008410000 */
        /* <DEDUP_REMOVED lines=60> */
[----:B------:R3:W-:Y:S01]  /*19090*/  MUFU.TANH R100, R139 ;  /* 0x0000008b00647308 */ /* 0x0007e20000002400 */
[----:B-1----:R-:W-:-:S05]  /*190a0*/  FMNMX.FTZ R20, R151, R20, !PT ;  /* 0x0000001497147209 */ /* 0x002fca0007810000 */
[----:B------:R-:W1:Y:S02]  /*190b0*/  SHFL.BFLY PT, R21, R20, 0x2, 0x1f ;  /* 0x0c401f0014157f89 */ /* 0x000e6400000e0000 */
[----:B------:R-:W4:Y:S01]  /*190c0*/  MUFU.TANH R80, R134 ;  /* 0x0000008600507308 */ /* 0x000f220000002400 */
[----:B---3--:R-:W-:-:S07]  /*190d0*/  FMUL.FTZ R139, R118, UR61 ;  /* 0x0000003d768b7c20 */ /* 0x008fce0008410000 */
[----:B------:R-:W3:Y:S08]  /*190e0*/  MUFU.TANH R93, R122 ;  /* 0x0000007a005d7308 */ /* 0x000ef00000002400 */
[----:B------:R-:W0:Y:S01]  /*190f0*/  MUFU.TANH R143, R131 ;  /* 0x00000083008f7308 */ /* 0x000e220000002400 */
[----:B-1----:R-:W-:-:S07]  /*19100*/  FMNMX.FTZ R20, R20, R21, !PT ;  /* 0x0000001514147209 */ /* 0x002fce0007810000 */
[----:B------:R3:W1:Y:S01]  /*19110*/  MUFU.TANH R85, R123 ;  /* 0x0000007b00557308 */ /* 0x0006620000002400 */
[----:B------:R-:W2:Y:S07]  /*19120*/  SHFL.BFLY PT, R21, R20, 0x1, 0x1f ;  /* 0x0c201f0014157f89 */ /* 0x000eae00000e0000 */
[----:B------:R0:W1:Y:S08]  /*19130*/  MUFU.TANH R73, R135 ;  /* 0x0000008700497308 */ /* 0x0000700000002400 */
[----:B------:R-:W-:Y:S08]  /*19140*/  MUFU.TANH R142, R142 ;  /* 0x0000008e008e7308 */ /* 0x000ff00000002400 */
[----:B------:R-:W1:Y:S01]  /*19150*/  MUFU.TANH R84, R130 ;  /* 0x0000008200547308 */ /* 0x000e620000002400 */
[----:B--2---:R-:W-:Y:S01]  /*19160*/  FMNMX.FTZ R20, R20, R21, !PT ;  /* 0x0000001514147209 */ /* 0x004fe20007810000 */
[----:B------:R-:W-:-:S04]  /*19170*/  IMAD.U32 R21, RZ, RZ, UR4 ;  /* 0x00000004ff157e24 */ /* 0x000fc8000f8e00ff */
[CC--:B------:R-:W-:Y:S01]  /*19180*/  FMUL.FTZ R118, R20.reuse, R21.reuse ;  /* 0x0000001514767220 */ /* 0x0c0fe20000410000 */
[----:B------:R-:W-:Y:S01]  /*19190*/  FADD.FTZ R0, -R20, R0 ;  /* 0x0000000014007221 */ /* 0x000fe20000010100 */
[----:B------:R-:W-:Y:S02]  /*191a0*/  MUFU.TANH R157, R157 ;  /* 0x0000009d009d7308 */ /* 0x000fe40000002400 */
[-CC-:B------:R-:W-:Y:S01]  /*191b0*/  FFMA.FTZ R72, R144, R21.reuse, -R118.reuse ;  /* 0x0000001590487223 */ /* 0x180fe20000010876 */
[----:B------:R-:W-:Y:S02]  /*191c0*/  IMAD.MOV.U32 R144, RZ, RZ, R81 ;  /* 0x000000ffff907224 */ /* 0x000fe400078e0051 */
[-CC-:B------:R-:W-:Y:S01]  /*191d0*/  FFMA.FTZ R81, R105, R21.reuse, -R118.reuse ;  /* 0x0000001569517223 */ /* 0x180fe20000010876 */
[-C--:B------:R-:W-:Y:S01]  /*191e0*/  FMUL.FTZ R0, R0, R21.reuse ;  /* 0x0000001500007220 */ /* 0x080fe20000410000 */
[----:B------:R-:W2:Y:S01]  /*191f0*/  LDL.LU R105, [R1+0x14] ;  /* 0x0000140001697983 */ /* 0x000ea20000300800 */
[-CC-:B------:R-:W-:Y:S01]  /*19200*/  FFMA.FTZ R114, R153, R21.reuse, -R118.reuse ;  /* 0x0000001599727223 */ /* 0x180fe20000010876 */
[-CC-:B------:R-:W-:Y:S01]  /*19210*/  FFMA.FTZ R115, R152, R21.reuse, -R118.reuse ;  /* 0x0000001598737223 */ /* 0x180fe20000010876 */
[-CC-:B------:R-:W-:Y:S01]  /*19220*/  FFMA.FTZ R77, R104, R21.reuse, -R118.reuse ;  /* 0x00000015684d7223 */ /* 0x180fe20000010876 */
[----:B------:R-:W-:Y:S01]  /*19230*/  FFMA.FTZ R92, R108, R21, -R118 ;  /* 0x000000156c5c7223 */ /* 0x000fe20000010876 */
[----:B------:R-:W-:Y:S01]  /*19240*/  MUFU.EX2 R0, R0 ;  /* 0x0000000000007308 */ /* 0x000fe20000000800 */
[----:B----4-:R-:W-:-:S02]  /*19250*/  IMAD.MOV.U32 R108, RZ, RZ, R80 ;  /* 0x000000ffff6c7224 */ /* 0x010fc400078e0050 */
[-CC-:B------:R-:W-:Y:S01]  /*19260*/  FFMA.FTZ R80, R109, R21.reuse, -R118.reuse ;  /* 0x000000156d507223 */ /* 0x180fe20000010876 */
[----:B---3--:R-:W-:Y:S02]  /*19270*/  IMAD.MOV.U32 R123, RZ, RZ, R93 ;  /* 0x000000ffff7b7224 */ /* 0x008fe400078e005d */
[-CC-:B------:R-:W-:Y:S01]  /*19280*/  FFMA.FTZ R141, R141, R21.reuse, -R118.reuse ;  /* 0x000000158d8d7223 */ /* 0x180fe20000010876 */
[-C--:B0-----:R-:W-:Y:S01]  /*19290*/  FFMA.FTZ R135, R140, R21.reuse, -R118 ;  /* 0x000000158c877223 */ /* 0x081fe20000010876 */
[----:B------:R-:W-:Y:S02]  /*192a0*/  IMAD.MOV.U32 R122, RZ, RZ, R100 ;  /* 0x000000ffff7a7224 */ /* 0x000fe400078e0064 */
[-CC-:B------:R-:W-:Y:S01]  /*192b0*/  FFMA.FTZ R136, R136, R21.reuse, -R118.reuse ;  /* 0x0000001588887223 */ /* 0x180fe20000010876 */
[----:B------:R0:W2:Y:S01]  /*192c0*/  MUFU.EX2 R104, R114 ;  /* 0x0000007200687308 */ /* 0x0000a20000000800 */
[----:B------:R-:W-:Y:S01]  /*192d0*/  FFMA.FTZ R93, R88, R21, -R118 ;  /* 0x00000015585d7223 */ /* 0x000fe20000010876 */
[----:B------:R-:W-:-:S02]  /*192e0*/  IMAD.MOV.U32 R109, RZ, RZ, R143 ;  /* 0x000000ffff6d7224 */ /* 0x000fc400078e008f */
[-CC-:B------:R-:W-:Y:S01]  /*192f0*/  FFMA.FTZ R88, R89, R21.reuse, -R118.reuse ;  /* 0x0000001559587223 */ /* 0x180fe20000010876 */
[----:B-1----:R-:W-:Y:S02]  /*19300*/  IMAD.MOV.U32 R153, RZ, RZ, R85 ;  /* 0x000000ffff997224 */ /* 0x002fe400078e0055 */
[-C--:B------:R-:W-:Y:S01]  /*19310*/  FFMA.FTZ R134, R138, R21.reuse, -R118 ;  /* 0x000000158a867223 */ /* 0x080fe20000010876 */
[----:B------:R-:W-:Y:S02]  /*19320*/  IMAD.MOV.U32 R143, RZ, RZ, R76 ;  /* 0x000000ffff8f7224 */ /* 0x000fe400078e004c */
[-CC-:B------:R-:W-:Y:S01]  /*19330*/  FFMA.FTZ R133, R133, R21.reuse, -R118.reuse ;  /* 0x0000001585857223 */ /* 0x180fe20000010876 */
[----:B------:R-:W1:Y:S01]  /*19340*/  MUFU.EX2 R115, R115 ;  /* 0x0000007300737308 */ /* 0x000e620000000800 */
[----:B------:R-:W-:Y:S02]  /*19350*/  IMAD.MOV.U32 R152, RZ, RZ, R73 ;  /* 0x000000ffff987224 */ /* 0x000fe400078e0049 */
[-CC-:B------:R-:W-:Y:S01]  /*19360*/  FFMA.FTZ R85, R124, R21.reuse, -R118.reuse ;  /* 0x000000157c557223 */ /* 0x180fe20000010876 */
[----:B------:R-:W-:Y:S01]  /*19370*/  FFMA.FTZ R89, R125, R21, -R118 ;  /* 0x000000157d597223 */ /* 0x000fe20000010876 */
[----:B------:R-:W-:-:S02]  /*19380*/  IMAD.MOV.U32 R140, RZ, RZ, R84 ;  /* 0x000000ffff8c7224 */ /* 0x000fc400078e0054 */
[-CC-:B------:R-:W-:Y:S01]  /*19390*/  FFMA.FTZ R100, R96, R21.reuse, -R118.reuse ;  /* 0x0000001560647223 */ /* 0x180fe20000010876 */
[-CC-:B------:R-:W-:Y:S01]  /*193a0*/  FFMA.FTZ R76, R97, R21.reuse, -R118.reuse ;  /* 0x00000015614c7223 */ /* 0x180fe20000010876 */
[-C--:B------:R-:W-:Y:S01]  /*193b0*/  FFMA.FTZ R73, R101, R21.reuse, -R118 ;  /* 0x0000001565497223 */ /* 0x080fe20000010876 */
[----:B------:R-:W3:Y:S01]  /*193c0*/  MUFU.EX2 R72, R72 ;  /* 0x0000004800487308 */ /* 0x000ee20000000800 */
[----:B------:R-:W-:Y:S02]  /*193d0*/  IMAD.MOV.U32 R125, RZ, RZ, R144 ;  /* 0x000000ffff7d7224 */ /* 0x000fe400078e0090 */
[-C--:B------:R-:W-:Y:S01]  /*193e0*/  FFMA.FTZ R132, R132, R21.reuse, -R118 ;  /* 0x0000001584847223 */ /* 0x080fe20000010876 */
[----:B------:R-:W-:Y:S02]  /*193f0*/  IMAD.MOV.U32 R124, RZ, RZ, R142 ;  /* 0x000000ffff7c7224 */ /* 0x000fe400078e008e */
        /* <DEDUP_REMOVED lines=16> */
[----:B------:R-:W-:Y:S01]  /*19500*/  FMUL.FTZ R118, R106, UR61 ;  /* 0x0000003d6a767c20 */ /* 0x000fe20008410000 */
[----:B------:R-:W-:Y:S08]  /*19510*/  MUFU.TANH R156, R156 ;  /* 0x0000009c009c7308 */ /* 0x000ff00000002400 */
[----:B------:R-:W4:Y:S01]  /*19520*/  MUFU.EX2 R106, R141 ;  /* 0x0000008d006a7308 */ /* 0x000f220000000800 */
[----:B------:R-:W-:Y:S01]  /*19530*/  FMUL.FTZ R117, R119, UR61 ;  /* 0x0000003d77757c20 */ /* 0x000fe20008410000 */
[----:B------:R-:W-:Y:S01]  /*19540*/  FMUL.FTZ R119, R107, UR61 ;  /* 0x0000003d6b777c20 */ /* 0x000fe20008410000 */
[----:B------:R-:W-:-:S02]  /*19550*/  IMAD.MOV.U32 R107, RZ, RZ, R143 ;  /* 0x000000ffff6b7224 */ /* 0x000fc400078e008f */
[----:B0-----:R-:W-:Y:S02]  /*19560*/  IMAD.MOV.U32 R114, RZ, RZ, R140 ;  /* 0x000000ffff727224 */ /* 0x001fe400078e008c */
[----:B------:R-:W-:Y:S01]  /*19570*/  IMAD.MOV.U32 R116, RZ, RZ, R152 ;  /* 0x000000ffff747224 */ /* 0x000fe200078e0098 */
[----:B------:R-:W0:Y:S01]  /*19580*/  MUFU.TANH R155, R155 ;  /* 0x0000009b009b7308 */ /* 0x000e220000002400 */
[----:B------:R-:W-:-:S07]  /*19590*/  IMAD.MOV.U32 R152, RZ, RZ, R123 ;  /* 0x000000ffff987224 */ /* 0x000fce00078e007b */
[----:B------:R-:W0:Y:S08]  /*195a0*/  MUFU.TANH R154, R154 ;  /* 0x0000009a009a7308 */ /* 0x000e300000002400 */
[----:B------:R-:W0:Y:S01]  /*195b0*/  MUFU.TANH R139, R139 ;  /* 0x0000008b008b7308 */ /* 0x000e220000002400 */
[----:B------:R-:W-:-:S07]  /*195c0*/  FMUL.FTZ R120, R110, UR61 ;  /* 0x0000003d6e787c20 */ /* 0x000fce0008410000 */
[----:B------:R-:W0:Y:S01]  /*195d0*/  MUFU.TANH R117, R117 ;  /* 0x0000007500757308 */ /* 0x000e220000002400 */
[----:B------:R-:W-:-:S07]  /*195e0*/  FMUL.FTZ R121, R111, UR61 ;  /* 0x0000003d6f797c20 */ /* 0x000fce0008410000 */
[----:B------:R-:W0:Y:S08]  /*195f0*/  MUFU.TANH R118, R118 ;  /* 0x0000007600767308 */ /* 0x000e300000002400 */
[----:B------:R-:W0:Y:S01]  /*19600*/  MUFU.TANH R119, R119 ;  /* 0x0000007700777308 */ /* 0x000e220000002400 */
[----:B------:R-:W-:-:S07]  /*19610*/  FMUL.FTZ R123, R99, UR61 ;  /* 0x0000003d637b7c20 */ /* 0x000fce0008410000 */
[----:B------:R-:W0:Y:S01]  /*19620*/  MUFU.TANH R120, R120 ;  /* 0x0000007800787308 */ /* 0x000e220000002400 */
[----:B------:R-:W-:-:S07]  /*19630*/  FMUL.FTZ R110, R102, UR61 ;  /* 0x0000003d666e7c20 */ /* 0x000fce0008410000 */
[----:B------:R-:W0:Y:S01]  /*19640*/  MUFU.TANH R121, R121 ;  /* 0x0000007900797308 */ /* 0x000e220000002400 */
[----:B------:R-:W-:Y:S01]  /*19650*/  FMUL.FTZ R111, R103, UR61 ;  /* 0x0000003d676f7c20 */ /* 0x000fe20008410000 */
[----:B------:R-:W-:-:S06]  /*19660*/  FMUL.FTZ R112, R90, UR61 ;  /* 0x0000003d5a707c20 */ /* 0x000fcc0008410000 */
[----:B------:R-:W-:Y:S01]  /*19670*/  MUFU.TANH R123, R123 ;  /* 0x0000007b007b7308 */ /* 0x000fe20000002400 */
[----:B------:R-:W-:-:S07]  /*19680*/  FMUL.FTZ R113, R91, UR61 ;  /* 0x0000003d5b717c20 */ /* 0x000fce0008410000 */
        /* <DEDUP_REMOVED lines=13> */
[----:B--2---:R-:W-:-:S04]  /*19760*/  FFMA.FTZ R105, R0, R105, R104 ;  /* 0x0000006900697223 */ /* 0x004fc80000010068 */
[----:B-1----:R-:W-:-:S04]  /*19770*/  FADD.FTZ R105, R115, R105 ;  /* 0x0000006973697221 */ /* 0x002fc80000010000 */
[----:B---3--:R-:W-:Y:S01]  /*19780*/  FADD.FTZ R105, R72, R105 ;  /* 0x0000006948697221 */ /* 0x008fe20000010000 */
[----:B------:R-:W-:Y:S01]  /*19790*/  F2FP.F16.F32.PACK_AB R104, R115, R104 ;  /* 0x000000687368723e */ /* 0x000fe200000000ff */
[----:B------:R-:W-:Y:S02]  /*197a0*/  IMAD.MOV.U32 R115, RZ, RZ, R122 ;  /* 0x000000ffff737224 */ /* 0x000fe400078e007a */
[C---:B----4-:R-:W-:Y:S01]  /*197b0*/  FADD.FTZ R140, R106.reuse, R105 ;  /* 0x000000696a8c7221 */ /* 0x050fe20000010000 */
[----:B------:R-:W-:Y:S02]  /*197c0*/  F2FP.F16.F32.PACK_AB R106, R106, R72 ;  /* 0x000000486a6a723e */ /* 0x000fe400000000ff */
[----:B-----5:R-:W-:-:S04]  /*197d0*/  FMNMX.FTZ R72, R107, R15, !PT ;  /* 0x0000000f6b487209 */ /* 0x020fc80007810000 */
        /* <DEDUP_REMOVED lines=11> */
[----:B0-----:R-:W-:-:S04]  /*19890*/  FMNMX.FTZ R72, R155, R72, !PT ;  /* 0x000000489b487209 */ /* 0x001fc80007810000 */
[----:B------:R-:W-:Y:S01]  /*198a0*/  FMNMX.FTZ R72, R154, R72, !PT ;  /* 0x000000489a487209 */ /* 0x000fe20007810000 */
[----:B------:R-:W-:-:S03]  /*198b0*/  FMUL.FTZ R122, R98, UR61 ;  /* 0x0000003d627a7c20 */ /* 0x000fc60008410000 */
[----:B------:R-:W-:-:S04]  /*198c0*/  FMNMX.FTZ R72, R139, R72, !PT ;  /* 0x000000488b487209 */ /* 0x000fc80007810000 */
[----:B------:R-:W-:Y:S01]  /*198d0*/  FMNMX.FTZ R72, R117, R72, !PT ;  /* 0x0000004875487209 */ /* 0x000fe20007810000 */
[----:B------:R-:W0:Y:S03]  /*198e0*/  MUFU.TANH R122, R122 ;  /* 0x0000007a007a7308 */ /* 0x000e260000002400 */
[----:B------:R-:W-:-:S04]  /*198f0*/  FMNMX.FTZ R72, R118, R72, !PT ;  /* 0x0000004876487209 */ /* 0x000fc80007810000 */
[----:B------:R-:W-:-:S04]  /*19900*/  FMNMX.FTZ R72, R119, R72, !PT ;  /* 0x0000004877487209 */ /* 0x000fc80007810000 */
[----:B------:R-:W-:-:S04]  /*19910*/  FMNMX.FTZ R72, R120, R72, !PT ;  /* 0x0000004878487209 */ /* 0x000fc80007810000 */
[----:B------:R-:W-:-:S04]  /*19920*/  FMNMX.FTZ R72, R121, R72, !PT ;  /* 0x0000004879487209 */ /* 0x000fc80007810000 */
[----:B0-----:R-:W-:-:S04]  /*19930*/  FMNMX.FTZ R72, R122, R72, !PT ;  /* 0x000000487a487209 */ /* 0x001fc80007810000 */
[----:B------:R-:W-:-:S04]  /*19940*/  FMNMX.FTZ R72, R123, R72, !PT ;  /* 0x000000487b487209 */ /* 0x000fc80007810000 */
[----:B------:R-:W-:-:S04]  /*19950*/  FMNMX.FTZ R72, R110, R72, !PT ;  /* 0x000000486e487209 */ /* 0x000fc80007810000 */
[----:B------:R-:W-:Y:S01]  /*19960*/  FMNMX.FTZ R72, R111, R72, !PT ;  /* 0x000000486f487209 */ /* 0x000fe20007810000 */
[----:B------:R-:W0:Y:S03]  /*19970*/  MUFU.TANH R83, R83 ;  /* 0x0000005300537308 */ /* 0x000e260000002400 */
[----:B------:R-:W-:-:S04]  /*19980*/  FMNMX.FTZ R72, R112, R72, !PT ;  /* 0x0000004870487209 */ /* 0x000fc80007810000 */
        /* <DEDUP_REMOVED lines=23> */
[----:B------:R-:W0:Y:S02]  /*19b00*/  SHFL.BFLY PT, R74, R72, 0x1, 0x1f ;  /* 0x0c201f00484a7f89 */ /* 0x000e2400000e0000 */
[----:B0-----:R-:W-:-:S05]  /*19b10*/  FMNMX.FTZ R72, R72, R74, !PT ;  /* 0x0000004a48487209 */ /* 0x001fca0007810000 */
[----:B------:R-:W-:-:S04]  /*19b20*/  FMUL.FTZ R148, R72, R21 ;  /* 0x0000001548947220 */ /* 0x000fc80000410000 */
[-CC-:B------:R-:W-:Y:S02]  /*19b30*/  FFMA.FTZ R102, R152, R21.reuse, -R148.reuse ;  /* 0x0000001598667223 */ /* 0x180fe40000010894 */
[----:B------:R-:W2:Y:S01]  /*19b40*/  LDL R152, [R1+0x74] ;  /* 0x0000740001987983 */ /* 0x000ea20000100800 */
[----:B------:R-:W-:Y:S01]  /*19b50*/  FFMA.FTZ R91, R110, R21, -R148 ;  /* 0x000000156e5b7223 */ /* 0x000fe20000010894 */
[----:B------:R-:W-:-:S05]  /*19b60*/  VIADD R110, R16, 0x200 ;  /* 0x00000200106e7836 */ /* 0x000fca0000000000 */
        /* <DEDUP_REMOVED lines=42> */
[----:B------:R-:W-:-:S13]  /*19e10*/  R2UR UR4, R110 ;  /* 0x000000006e0472ca */ /* 0x000fda00000e0000 */
[----:B------:R-:W-:Y:S01]  /*19e20*/  HGMMA.64x96x16.F32 R24, gdesc[UR4].tnspB, R24, gsb0 ;  /* 0x41600000041879f0 */ /* 0x000fe20008000818 */
[----:B------:R-:W-:-:S05]  /*19e30*/  VIADD R112, R110, 0x180 ;  /* 0x000001806e707836 */ /* 0x000fca0000000000 */
[----:B------:R-:W-:Y:S01]  /*19e40*/  R2UR UR8, R112 ;  /* 0x00000000700872ca */ /* 0x000fe200000e0000 */
[----:B------:R-:W-:Y:S01]  /*19e50*/  VIADD R112, R110, 0x300 ;  /* 0x000003006e707836 */ /* 0x000fe20000000000 */
[----:B------:R-:W-:Y:S01]  /*19e60*/  R2UR UR13, R113 ;  /* 0x00000000710d72ca */ /* 0x000fe200000e0000 */
[----:B------:R-:W-:Y:S02]  /*19e70*/  WARPGROUP.DEPBAR.LE gsb0, 0x0 ;  /* 0x00008000000079c5 */ /* 0x000fe40000010000 */
[----:B------:R-:W-:-:S08]  /*19e80*/  WARPGROUP.ARRIVE ;  /* 0x00000000000079c5 */ /* 0x000fd00000000000 */
        /* <DEDUP_REMOVED lines=24> */
[----:B------:R-:W-:Y:S02]  /*1a010*/  IMAD.MOV.U32 R113, RZ, RZ, -0x3ffffff0 ;  /* 0xc0000010ff717424 */ /* 0x000fe400078e00ff */
[----:B------:R-:W-:Y:S01]  /*1a020*/  FFMA.FTZ R78, R137, R21, -R148 ;  /* 0x00000015894e7223 */ /* 0x000fe20000010894 */
[----:B------:R-:W-:Y:S01]  /*1a030*/  R2UR UR28, R112 ;  /* 0x00000000701c72ca */ /* 0x000fe200000e0000 */
[----:B------:R-:W2:Y:S01]  /*1a040*/  LDL.LU R137, [R1+0x2c] ;  /* 0x00002c0001897983 */ /* 0x000ea20000300800 */
        /* <DEDUP_REMOVED lines=18> */
[-CC-:B------:R-:W-:Y:S02]  /*1a170*/  FFMA.FTZ R103, R153, R21.reuse, -R148.reuse ;  /* 0x0000001599677223 */ /* 0x180fe40000010894 */
[----:B------:R-:W0:Y:S01]  /*1a180*/  S2R R153, SR_TID.X ;  /* 0x0000000000997919 */ /* 0x000e220000002100 */
[----:B------:R-:W-:Y:S01]  /*1a190*/  FADD.FTZ R15, -R72, R15 ;  /* 0x0000000f480f7221 */ /* 0x000fe20000010100 */
[----:B------:R-:W-:-:S03]  /*1a1a0*/  FFMA.FTZ R105, R107, R21, -R148 ;  /* 0x000000156b697223 */ /* 0x000fc60000010894 */
[-C--:B------:R-:W-:Y:S01]  /*1a1b0*/  FMUL.FTZ R15, R15, R21.reuse ;  /* 0x000000150f0f7220 */ /* 0x080fe20000410000 */
[-CC-:B------:R-:W-:Y:S02]  /*1a1c0*/  FFMA.FTZ R107, R115, R21.reuse, -R148.reuse ;  /* 0x00000015736b7223 */ /* 0x180fe40000010894 */
[----:B------:R-:W-:Y:S01]  /*1a1d0*/  MUFU.EX2 R105, R105 ;  /* 0x0000006900697308 */ /* 0x000fe20000000800 */
[----:B------:R-:W-:-:S07]  /*1a1e0*/  FFMA.FTZ R79, R138, R21, -R148 ;  /* 0x000000158a4f7223 */ /* 0x000fce0000010894 */
[----:B------:R-:W2:Y:S01]  /*1a1f0*/  MUFU.EX2 R15, R15 ;  /* 0x0000000f000f7308 */ /* 0x000ea20000000800 */
[----:B------:R-:W-:Y:S02]  /*1a200*/  WARPGROUP.DEPBAR.LE gsb0, 0x0 ;  /* 0x00008000000079c5 */ /* 0x000fe40000010000 */
[----:B------:R-:W-:-:S06]  /*1a210*/  WARPGROUP.ARRIVE ;  /* 0x00000000000079c5 */ /* 0x000fcc0000000000 */
[----:B------:R-:W-:Y:S01]  /*1a220*/  HGMMA.64x96x16.F32 R24, gdesc[UR36].tnspB, R24, gsb0 ;  /* 0x41600000241879f0 */ /* 0x000fe20008000818 */
[----:B------:R-:W1:Y:S01]  /*1a230*/  MUFU.EX2 R110, R107 ;  /* 0x0000006b006e7308 */ /* 0x000e620000000800 */
[----:B0-----:R-:W-:Y:S01]  /*1a240*/  SHF.R.U32.HI R138, RZ, 0x7, R153 ;  /* 0x00000007ff8a7819 */ /* 0x001fe20000011699 */
[-CC-:B------:R-:W-:Y:S01]  /*1a250*/  FFMA.FTZ R125, R125, R21.reuse, -R148.reuse ;  /* 0x000000157d7d7223 */ /* 0x180fe20000010894 */
[----:B------:R-:W-:Y:S01]  /*1a260*/  FFMA.FTZ R124, R124, R21, -R148 ;  /* 0x000000157c7c7223 */ /* 0x000fe20000010894 */
[----:B------:R-:W-:Y:S02]  /*1a270*/  ISETP.GE.U32.AND P2, PT, R153, 0x180, PT ;  /* 0x000001809900780c */ /* 0x000fe40003f46070 */
[----:B------:R-:W-:Y:S02]  /*1a280*/  VIADD R111, R138, 0x9 ;  /* 0x000000098a6f7836 */ /* 0x000fe40000000000 */
[----:B------:R-:W-:Y:S01]  /*1a290*/  MUFU.EX2 R107, R124 ;  /* 0x0000007c006b7308 */ /* 0x000fe20000000800 */
[----:B--2---:R-:W-:-:S02]  /*1a2a0*/  FFMA.FTZ R112, R15, R137, R105 ;  /* 0x000000890f707223 */ /* 0x004fc40000010069 */
[----:B------:R-:W-:-:S05]  /*1a2b0*/  SEL R111, R111, 0x9, !P2 ;  /* 0x000000096f6f7807 */ /* 0x000fca0005000000 */
[----:B------:R-:W-:Y:S01]  /*1a2c0*/  MUFU.EX2 R125, R125 ;  /* 0x0000007d007d7308 */ /* 0x000fe20000000800 */
[----:B-1----:R-:W-:Y:S01]  /*1a2d0*/  F2FP.F16.F32.PACK_AB R105, R110, R105 ;  /* 0x000000696e69723e */ /* 0x002fe200000000ff */
[----:B------:R-:W-:-:S06]  /*1a2e0*/  FFMA.FTZ R94, R114, R21, -R148 ;  /* 0x00000015725e7223 */ /* 0x000fcc0000010894 */
[----:B------:R-:W0:Y:S01]  /*1a2f0*/  MUFU.EX2 R136, R136 ;  /* 0x0000008800887308 */ /* 0x000e220000000800 */
[-CC-:B------:R-:W-:Y:S01]  /*1a300*/  FFMA.FTZ R95, R109, R21.reuse, -R148.reuse ;  /* 0x000000156d5f7223 */ /* 0x180fe20000010894 */
[----:B------:R-:W-:-:S06]  /*1a310*/  FFMA.FTZ R98, R108, R21, -R148 ;  /* 0x000000156c627223 */ /* 0x000fcc0000010894 */
[----:B------:R-:W1:Y:S01]  /*1a320*/  MUFU.EX2 R135, R135 ;  /* 0x0000008700877308 */ /* 0x000e620000000800 */
[----:B------:R-:W-:-:S07]  /*1a330*/  FFMA.FTZ R99, R116, R21, -R148 ;  /* 0x0000001574637223 */ /* 0x000fce0000010894 */
[----:B------:R-:W2:Y:S08]  /*1a340*/  MUFU.EX2 R134, R134 ;  /* 0x0000008600867308 */ /* 0x000eb00000000800 */
[----:B------:R-:W-:Y:S01]  /*1a350*/  MUFU.EX2 R124, R76 ;  /* 0x0000004c007c7308 */ /* 0x000fe20000000800 */
[----:B0-----:R-:W-:-:S07]  /*1a360*/  FADD.FTZ R140, R136, R140 ;  /* 0x0000008c888c7221 */ /* 0x001fce0000010000 */
[----:B------:R-:W-:Y:S08]  /*1a370*/  MUFU.EX2 R76, R95 ;  /* 0x0000005f004c7308 */ /* 0x000ff00000000800 */
[----:B------:R-:W0:Y:S01]  /*1a380*/  MUFU.EX2 R133, R133 ;  /* 0x0000008500857308 */ /* 0x000e220000000800 */
[----:B-1----:R-:W-:-:S07]  /*1a390*/  FADD.FTZ R140, R135, R140 ;  /* 0x0000008c878c7221 */ /* 0x002fce0000010000 */
[----:B------:R-:W-:Y:S01]  /*1a3a0*/  MUFU.EX2 R95, R98 ;  /* 0x00000062005f7308 */ /* 0x000fe20000000800 */
[----:B------:R-:W-:Y:S02]  /*1a3b0*/  WARPGROUP.DEPBAR.LE gsb0, 0x0 ;  /* 0x00008000000079c5 */ /* 0x000fe40000010000 */
[----:B------:R1:W-:Y:S06]  /*1a3c0*/  BAR.ARV R111, 0x100 ;  /* 0x0004006f0000751d */ /* 0x0003ec0000002000 */
[----:B-1----:R-:W-:Y:S01]  /*1a3d0*/  FADD.FTZ R111, R110, R112 ;  /* 0x000000706e6f7221 */ /* 0x002fe20000010000 */
        /* <DEDUP_REMOVED lines=8> */
[----:B------:R-:W-:Y:S02]  /*1a460*/  @!P0 SYNCS.ARRIVE.TRANS64.RED.A1T0 RZ, [R112+URZ], RZ ;  /* 0x000000ff70ff89a7 */ /* 0x000fe4000810043f */
[----:B------:R1:W-:Y:S01]  /*1a470*/  @!P0 SYNCS.ARRIVE.TRANS64.RED.A1T0 RZ, [R110+URZ], RZ ;  /* 0x000000ff6eff89a7 */ /* 0x0003e2000810043f */
[----:B------:R3:W-:Y:S01]  /*1a480*/  STSM.16.M88.4 [R17+0x24300], R104 ;  /* 0x0243006811007844 */ /* 0x0007e20000000200 */
[----:B------:R-:W-:Y:S01]  /*1a490*/  MUFU.EX2 R132, R132 ;  /* 0x0000008400847308 */ /* 0x000fe20000000800 */
[----:B------:R-:W-:-:S07]  /*1a4a0*/  FADD.FTZ R125, R125, R14 ;  /* 0x0000000e7d7d7221 */ /* 0x000fce0000010000 */
[----:B---3--:R-:W-:Y:S08]  /*1a4b0*/  MUFU.EX2 R104, R93 ;  /* 0x0000005d00687308 */ /* 0x008ff00000000800 */
[----:B------:R-:W3:Y:S01]  /*1a4c0*/  MUFU.EX2 R93, R94 ;  /* 0x0000005e005d7308 */ /* 0x000ee20000000800 */
[----:B------:R-:W-:-:S07]  /*1a4d0*/  FFMA.FTZ R108, R157, R21, -R148 ;  /* 0x000000159d6c7223 */ /* 0x000fce0000010894 */
[----:B------:R-:W4:Y:S01]  /*1a4e0*/  MUFU.EX2 R99, R99 ;  /* 0x0000006300637308 */ /* 0x000f220000000800 */
[----:B--2---:R-:W-:-:S07]  /*1a4f0*/  FADD.FTZ R140, R134, R140 ;  /* 0x0000008c868c7221 */ /* 0x004fce0000010000 */
[----:B------:R-:W2:Y:S01]  /*1a500*/  MUFU.EX2 R131, R131 ;  /* 0x0000008300837308 */ /* 0x000ea20000000800 */
[----:B------:R-:W-:-:S07]  /*1a510*/  FFMA.FTZ R109, R156, R21, -R148 ;  /* 0x000000159c6d7223 */ /* 0x000fce0000010894 */
[----:B-1----:R-:W-:Y:S01]  /*1a520*/  MUFU.EX2 R110, R77 ;  /* 0x0000004d006e7308 */ /* 0x002fe20000000800 */
[----:B0-----:R-:W-:-:S07]  /*1a530*/  FADD.FTZ R140, R133, R140 ;  /* 0x0000008c858c7221 */ /* 0x001fce0000010000 */
[----:B------:R3:W-:Y:S08]  /*1a540*/  MUFU.EX2 R138, R88 ;  /* 0x00000058008a7308 */ /* 0x0007f00000000800 */
[----:B------:R-:W0:Y:S01]  /*1a550*/  MUFU.EX2 R77, R102 ;  /* 0x00000066004d7308 */ /* 0x000e220000000800 */
[----:B---3--:R-:W-:-:S04]  /*1a560*/  FADD.FTZ R88, R93, R125 ;  /* 0x0000007d5d587221 */ /* 0x008fc80000010000 */
[----:B------:R-:W-:-:S03]  /*1a570*/  FADD.FTZ R88, R76, R88 ;  /* 0x000000584c587221 */ /* 0x000fc60000010000 */
[----:B------:R-:W1:Y:S01]  /*1a580*/  MUFU.EX2 R130, R130 ;  /* 0x0000008200827308 */ /* 0x000e620000000800 */
[----:B------:R-:W-:-:S07]  /*1a590*/  FADD.FTZ R88, R95, R88 ;  /* 0x000000585f587221 */ /* 0x000fce0000010000 */
[----:B------:R-:W3:Y:S01]  /*1a5a0*/  MUFU.EX2 R103, R103 ;  /* 0x0000006700677308 */ /* 0x000ee20000000800 */
[----:B------:R-:W-:Y:S01]  /*1a5b0*/  FADD.FTZ R140, R132, R140 ;  /* 0x0000008c848c7221 */ /* 0x000fe20000010000 */
[----:B------:R-:W-:-:S06]  /*1a5c0*/  FFMA.FTZ R114, R155, R21, -R148 ;  /* 0x000000159b727223 */ /* 0x000fcc0000010894 */
[----:B------:R-:W3:Y:S01]  /*1a5d0*/  MUFU.EX2 R129, R129 ;  /* 0x0000008100817308 */ /* 0x000ee20000000800 */
[----:B----4-:R-:W-:Y:S01]  /*1a5e0*/  FADD.FTZ R88, R99, R88 ;  /* 0x0000005863587221 */ /* 0x010fe20000010000 */
[----:B------:R-:W-:-:S06]  /*1a5f0*/  FFMA.FTZ R115, R154, R21, -R148 ;  /* 0x000000159a737223 */ /* 0x000fcc0000010894 */
[----:B------:R-:W4:Y:S01]  /*1a600*/  MUFU.EX2 R108, R108 ;  /* 0x0000006c006c7308 */ /* 0x000f220000000800 */
[----:B--2---:R-:W-:-:S07]  /*1a610*/  FADD.FTZ R140, R131, R140 ;  /* 0x0000008c838c7221 */ /* 0x004fce0000010000 */
[----:B------:R-:W-:Y:S01]  /*1a620*/  MUFU.EX2 R128, R128 ;  /* 0x0000008000807308 */ /* 0x000fe20000000800 */
[----:B0-----:R-:W-:Y:S01]  /*1a630*/  FADD.FTZ R88, R77, R88 ;  /* 0x000000584d587221 */ /* 0x001fe20000010000 */
[----:B------:R-:W-:-:S06]  /*1a640*/  FFMA.FTZ R116, R139, R21, -R148 ;  /* 0x000000158b747223 */ /* 0x000fcc0000010894 */
[----:B------:R-:W0:Y:S01]  /*1a650*/  MUFU.EX2 R109, R109 ;  /* 0x0000006d006d7308 */ /* 0x000e220000000800 */
[----:B-1----:R-:W-:-:S07]  /*1a660*/  FADD.FTZ R140, R130, R140 ;  /* 0x0000008c828c7221 */ /* 0x002fce0000010000 */
[----:B------:R-:W1:Y:S01]  /*1a670*/  MUFU.EX2 R127, R127 ;  /* 0x0000007f007f7308 */ /* 0x000e620000000800 */
[----:B---3--:R-:W-:-:S07]  /*1a680*/  FADD.FTZ R88, R103, R88 ;  /* 0x0000005867587221 */ /* 0x008fce0000010000 */
[----:B------:R-:W-:Y:S01]  /*1a690*/  MUFU.EX2 R105, R97 ;  /* 0x0000006100697308 */ /* 0x000fe20000000800 */
[----:B------:R-:W-:-:S07]  /*1a6a0*/  FFMA.FTZ R117, R117, R21, -R148 ;  /* 0x0000001575757223 */ /* 0x000fce0000010894 */
[----:B------:R-:W-:Y:S01]  /*1a6b0*/  MUFU.EX2 R97, R89 ;  /* 0x0000005900617308 */ /* 0x000fe20000000800 */
[----:B------:R-:W-:-:S07]  /*1a6c0*/  FADD.FTZ R140, R129, R140 ;  /* 0x0000008c818c7221 */ /* 0x000fce0000010000 */
[----:B------:R-:W2:Y:S01]  /*1a6d0*/  MUFU.EX2 R89, R114 ;  /* 0x0000007200597308 */ /* 0x000ea20000000800 */
[----:B----4-:R-:W-:-:S07]  /*1a6e0*/  FADD.FTZ R88, R108, R88 ;  /* 0x000000586c587221 */ /* 0x010fce0000010000 */
[----:B------:R-:W3:Y:S01]  /*1a6f0*/  MUFU.EX2 R126, R126 ;  /* 0x0000007e007e7308 */ /* 0x000ee20000000800 */
[----:B------:R-:W-:-:S07]  /*1a700*/  FFMA.FTZ R118, R118, R21, -R148 ;  /* 0x0000001576767223 */ /* 0x000fce0000010894 */
[----:B------:R-:W4:Y:S01]  /*1a710*/  MUFU.EX2 R115, R115 ;  /* 0x0000007300737308 */ /* 0x000f220000000800 */
[----:B0-----:R-:W-:-:S07]  /*1a720*/  FADD.FTZ R88, R109, R88 ;  /* 0x000000586d587221 */ /* 0x001fce0000010000 */
[----:B------:R-:W0:Y:S01]  /*1a730*/  MUFU.EX2 R111, R84 ;  /* 0x00000054006f7308 */ /* 0x000e220000000800 */
[----:B------:R-:W-:Y:S01]  /*1a740*/  FFMA.FTZ R119, R119, R21, -R148 ;  /* 0x0000001577777223 */ /* 0x000fe20000010894 */
[----:B------:R-:W-:-:S06]  /*1a750*/  F2FP.F16.F32.PACK_AB R95, R99, R95 ;  /* 0x0000005f635f723e */ /* 0x000fcc00000000ff */
[----:B------:R-:W0:Y:S08]  /*1a760*/  MUFU.EX2 R116, R116 ;  /* 0x0000007400747308 */ /* 0x000e300000000800 */
[----:B------:R1:W-:Y:S01]  /*1a770*/  MUFU.EX2 R98, R90 ;  /* 0x0000005a00627308 */ /* 0x0003e20000000800 */
[----:B------:R-:W-:-:S07]  /*1a780*/  FFMA.FTZ R120, R120, R21, -R148 ;  /* 0x0000001578787223 */ /* 0x000fce0000010894 */
[----:B------:R-:W0:Y:S01]  /*1a790*/  MUFU.EX2 R117, R117 ;  /* 0x0000007500757308 */ /* 0x000e220000000800 */
[----:B-1----:R-:W-:-:S04]  /*1a7a0*/  FADD.FTZ R90, R128, R140 ;  /* 0x0000008c805a7221 */ /* 0x002fc80000010000 */
[----:B------:R-:W-:-:S03]  /*1a7b0*/  FADD.FTZ R90, R127, R90 ;  /* 0x0000005a7f5a7221 */ /* 0x000fc60000010000 */
[----:B------:R-:W1:Y:S01]  /*1a7c0*/  MUFU.EX2 R112, R81 ;  /* 0x0000005100707308 */ /* 0x000e620000000800 */
[----:B------:R-:W-:-:S07]  /*1a7d0*/  FFMA.FTZ R121, R121, R21, -R148 ;  /* 0x0000001579797223 */ /* 0x000fce0000010894 */
[----:B------:R-:W-:Y:S08]  /*1a7e0*/  MUFU.EX2 R99, R75 ;  /* 0x0000004b00637308 */ /* 0x000ff00000000800 */
[----:B------:R-:W1:Y:S08]  /*1a7f0*/  MUFU.EX2 R118, R118 ;  /* 0x0000007600767308 */ /* 0x000e700000000800 */
[----:B------:R2:W-:Y:S08]  /*1a800*/  MUFU.EX2 R75, R78 ;  /* 0x0000004e004b7308 */ /* 0x0005f00000000800 */
[----:B------:R-:W1:Y:S01]  /*1a810*/  MUFU.EX2 R107, R92 ;  /* 0x0000005c006b7308 */ /* 0x000e620000000800 */
[----:B--2---:R-:W-:Y:S01]  /*1a820*/  FADD.FTZ R78, R89, R88 ;  /* 0x00000058594e7221 */ /* 0x004fe20000010000 */
[----:B---3--:R-:W-:-:S03]  /*1a830*/  FADD.FTZ R88, R126, R90 ;  /* 0x0000005a7e587221 */ /* 0x008fc60000010000 */
[----:B----4-:R-:W-:-:S03]  /*1a840*/  FADD.FTZ R78, R115, R78 ;  /* 0x0000004e734e7221 */ /* 0x010fc60000010000 */
[----:B------:R-:W2:Y:S01]  /*1a850*/  MUFU.EX2 R119, R119 ;  /* 0x0000007700777308 */ /* 0x000ea20000000800 */
[----:B0-----:R-:W-:Y:S01]  /*1a860*/  FADD.FTZ R88, R111, R88 ;  /* 0x000000586f587221 */ /* 0x001fe20000010000 */
[----:B------:R-:W-:Y:S01]  /*1a870*/  FADD.FTZ R78, R116, R78 ;  /* 0x0000004e744e7221 */ /* 0x000fe20000010000 */
[----:B------:R-:W-:-:S05]  /*1a880*/  FFMA.FTZ R122, R122, R21, -R148 ;  /* 0x000000157a7a7223 */ /* 0x000fca0000010894 */
[----:B------:R-:W0:Y:S01]  /*1a890*/  MUFU.EX2 R113, R80 ;  /* 0x0000005000717308 */ /* 0x000e220000000800 */
[----:B------:R-:W-:-:S07]  /*1a8a0*/  FFMA.FTZ R123, R123, R21, -R148 ;  /* 0x000000157b7b7223 */ /* 0x000fce0000010894 */
[----:B------:R-:W-:Y:S08]  /*1a8b0*/  MUFU.EX2 R120, R120 ;  /* 0x0000007800787308 */ /* 0x000ff00000000800 */
[----:B------:R-:W3:Y:S08]  /*1a8c0*/  MUFU.EX2 R106, R100 ;  /* 0x00000064006a7308 */ /* 0x000ef00000000800 */
[----:B------:R4:W-:Y:S08]  /*1a8d0*/  MUFU.EX2 R102, R79 ;  /* 0x0000004f00667308 */ /* 0x0009f00000000800 */
[----:B------:R-:W3:Y:S01]  /*1a8e0*/  MUFU.EX2 R121, R121 ;  /* 0x0000007900797308 */ /* 0x000ee20000000800 */
[----:B----4-:R-:W-:Y:S01]  /*1a8f0*/  FADD.FTZ R79, R110, R88 ;  /* 0x000000586e4f7221 */ /* 0x010fe20000010000 */
[----:B------:R-:W-:-:S03]  /*1a900*/  FADD.FTZ R88, R117, R78 ;  /* 0x0000004e75587221 */ /* 0x000fc60000010000 */
[----:B-1----:R-:W-:Y:S01]  /*1a910*/  FADD.FTZ R79, R112, R79 ;  /* 0x0000004f704f7221 */ /* 0x002fe20000010000 */
[----:B------:R-:W-:Y:S02]  /*1a920*/  FADD.FTZ R88, R118, R88 ;  /* 0x0000005876587221 */ /* 0x000fe40000010000 */
[----:B------:R-:W1:Y:S01]  /*1a930*/  MUFU.EX2 R122, R122 ;  /* 0x0000007a007a7308 */ /* 0x000e620000000800 */
[----:B------:R-:W-:Y:S01]  /*1a940*/  FADD.FTZ R90, R107, R79 ;  /* 0x0000004f6b5a7221 */ /* 0x000fe20000010000 */
[----:B--2---:R-:W-:Y:S01]  /*1a950*/  FADD.FTZ R88, R119, R88 ;  /* 0x0000005877587221 */ /* 0x004fe20000010000 */
[----:B------:R-:W-:Y:S02]  /*1a960*/  F2FP.F16.F32.PACK_AB R92, R135, R136 ;  /* 0x00000088875c723e */ /* 0x000fe400000000ff */
[----:B0-----:R-:W-:-:S03]  /*1a970*/  FADD.FTZ R90, R113, R90 ;  /* 0x0000005a715a7221 */ /* 0x001fc60000010000 */
[----:B------:R-:W0:Y:S01]  /*1a980*/  MUFU.EX2 R123, R123 ;  /* 0x0000007b007b7308 */ /* 0x000e220000000800 */
[----:B------:R-:W-:Y:S02]  /*1a990*/  F2FP.F16.F32.PACK_AB R93, R76, R93 ;  /* 0x0000005d4c5d723e */ /* 0x000fe400000000ff */
[----:B------:R-:W-:Y:S02]  /*1a9a0*/  F2FP.F16.F32.PACK_AB R94, R133, R134 ;  /* 0x00000086855e723e */ /* 0x000fe400000000ff */
[----:B------:R-:W-:-:S03]  /*1a9b0*/  F2FP.F16.F32.PACK_AB R76, R131, R132 ;  /* 0x00000084834c723e */ /* 0x000fc600000000ff */
[----:B------:R-:W2:Y:S01]  /*1a9c0*/  MUFU.EX2 R137, R73 ;  /* 0x0000004900897308 */ /* 0x000ea20000000800 */
[----:B------:R-:W-:Y:S02]  /*1a9d0*/  F2FP.F16.F32.PACK_AB R77, R103, R77 ;  /* 0x0000004d674d723e */ /* 0x000fe400000000ff */
[----:B------:R-:W-:Y:S02]  /*1a9e0*/  F2FP.F16.F32.PACK_AB R78, R129, R130 ;  /* 0x00000082814e723e */ /* 0x000fe400000000ff */
[----:B------:R-:W-:-:S03]  /*1a9f0*/  F2FP.F16.F32.PACK_AB R79, R109, R108 ;  /* 0x0000006c6d4f723e */ /* 0x000fc600000000ff */
[----:B------:R4:W2:Y:S01]  /*1aa00*/  MUFU.EX2 R14, R91 ;  /* 0x0000005b000e7308 */ /* 0x0008a20000000800 */
[----:B---3--:R-:W-:Y:S01]  /*1aa10*/  FADD.FTZ R90, R106, R90 ;  /* 0x0000005a6a5a7221 */ /* 0x008fe20000010000 */
[----:B------:R-:W-:Y:S01]  /*1aa20*/  STSM.16.M88.4 [R17+0x25b00], R92 ;  /* 0x025b005c11007844 */ /* 0x000fe20000000200 */
[----:B----4-:R-:W-:-:S03]  /*1aa30*/  FADD.FTZ R91, R120, R88 ;  /* 0x00000058785b7221 */ /* 0x010fc60000010000 */
[----:B------:R3:W-:Y:S01]  /*1aa40*/  STSM.16.M88.4 [R17+0x27300], R76 ;  /* 0x0273004c11007844 */ /* 0x0007e20000000200 */
[----:B------:R-:W-:Y:S01]  /*1aa50*/  FADD.FTZ R91, R121, R91 ;  /* 0x0000005b795b7221 */ /* 0x000fe20000010000 */
[----:B------:R-:W4:Y:S08]  /*1aa60*/  MUFU.EX2 R74, R74 ;  /* 0x0000004a004a7308 */ /* 0x000f300000000800 */
[----:B------:R-:W4:Y:S01]  /*1aa70*/  MUFU.EX2 R100, R96 ;  /* 0x0000006000647308 */ /* 0x000f220000000800 */
[----:B---3--:R-:W-:Y:S01]  /*1aa80*/  FADD.FTZ R76, R124, R90 ;  /* 0x0000005a7c4c7221 */ /* 0x008fe20000010000 */
[----:B-1----:R-:W-:-:S03]  /*1aa90*/  FADD.FTZ R77, R122, R91 ;  /* 0x0000005b7a4d7221 */ /* 0x002fc60000010000 */
[----:B------:R-:W-:Y:S01]  /*1aaa0*/  FADD.FTZ R76, R105, R76 ;  /* 0x0000004c694c7221 */ /* 0x000fe20000010000 */
[----:B0-----:R-:W-:Y:S02]  /*1aab0*/  FADD.FTZ R77, R123, R77 ;  /* 0x0000004d7b4d7221 */ /* 0x001fe40000010000 */
[----:B------:R-:W0:Y:S01]  /*1aac0*/  MUFU.EX2 R139, R85 ;  /* 0x00000055008b7308 */ /* 0x000e220000000800 */
[----:B--2---:R-:W-:Y:S01]  /*1aad0*/  FADD.FTZ R76, R137, R76 ;  /* 0x0000004c894c7221 */ /* 0x004fe20000010000 */
[----:B------:R-:W-:Y:S01]  /*1aae0*/  FADD.FTZ R77, R14, R77 ;  /* 0x0000004d0e4d7221 */ /* 0x000fe20000010000 */
[-C--:B------:R-:W-:Y:S02]  /*1aaf0*/  FFMA.FTZ R82, R82, R21.reuse, -R148 ;  /* 0x0000001552527223 */ /* 0x080fe40000010894 */
[----:B------:R-:W-:Y:S01]  /*1ab00*/  FADD.FTZ R76, R104, R76 ;  /* 0x0000004c684c7221 */ /* 0x000fe20000010000 */
[----:B------:R-:W-:Y:S01]  /*1ab10*/  FADD.FTZ R77, R98, R77 ;  /* 0x0000004d624d7221 */ /* 0x000fe20000010000 */
[-C--:B------:R-:W-:Y:S01]  /*1ab20*/  FFMA.FTZ R83, R83, R21.reuse, -R148 ;  /* 0x0000001553537223 */ /* 0x080fe20000010894 */
[----:B------:R-:W1:Y:S01]  /*1ab30*/  MUFU.EX2 R101, R101 ;  /* 0x0000006500657308 */ /* 0x000e620000000800 */
[----:B------:R-:W-:Y:S01]  /*1ab40*/  FADD.FTZ R76, R138, R76 ;  /* 0x0000004c8a4c7221 */ /* 0x000fe20000010000 */
[----:B----4-:R-:W-:Y:S01]  /*1ab50*/  FADD.FTZ R77, R74, R77 ;  /* 0x0000004d4a4d7221 */ /* 0x010fe20000010000 */
[----:B------:R-:W-:-:S02]  /*1ab60*/  FFMA.FTZ R86, R86, R21, -R148 ;  /* 0x0000001556567223 */ /* 0x000fc40000010894 */
[----:B------:R-:W-:-:S03]  /*1ab70*/  FADD.FTZ R78, R100, R76 ;  /* 0x0000004c644e7221 */ /* 0x000fc60000010000 */
[----:B------:R-:W2:Y:S01]  /*1ab80*/  MUFU.EX2 R82, R82 ;  /* 0x0000005200527308 */ /* 0x000ea20000000800 */
[----:B------:R-:W-:Y:S01]  /*1ab90*/  FADD.FTZ R108, R99, R77 ;  /* 0x0000004d636c7221 */ /* 0x000fe20000010000 */
[----:B------:R-:W-:Y:S01]  /*1aba0*/  F2FP.F16.F32.PACK_AB R88, R127, R128 ;  /* 0x000000807f58723e */ /* 0x000fe200000000ff */
[----:B0-----:R-:W-:-:S05]  /*1abb0*/  FADD.FTZ R78, R139, R78 ;  /* 0x0000004e8b4e7221 */ /* 0x001fca0000010000 */
[----:B------:R-:W-:Y:S01]  /*1abc0*/  MUFU.EX2 R85, R142 ;  /* 0x0000008e00557308 */ /* 0x000fe20000000800 */
[----:B------:R-:W-:Y:S02]  /*1abd0*/  F2FP.F16.F32.PACK_AB R89, R115, R89 ;  /* 0x000000597359723e */ /* 0x000fe400000000ff */
[----:B------:R-:W-:Y:S02]  /*1abe0*/  F2FP.F16.F32.PACK_AB R90, R111, R126 ;  /* 0x0000007e6f5a723e */ /* 0x000fe400000000ff */
[----:B------:R-:W-:-:S03]  /*1abf0*/  F2FP.F16.F32.PACK_AB R91, R117, R116 ;  /* 0x00000074755b723e */ /* 0x000fc600000000ff */
[----:B------:R-:W0:Y:S01]  /*1ac00*/  MUFU.EX2 R83, R83 ;  /* 0x0000005300537308 */ /* 0x000e220000000800 */
[----:B------:R-:W-:Y:S01]  /*1ac10*/  FADD.FTZ R79, R75, R108 ;  /* 0x0000006c4b4f7221 */ /* 0x000fe20000010000 */
[----:B------:R-:W-:Y:S01]  /*1ac20*/  F2FP.F16.F32.PACK_AB R76, R124, R106 ;  /* 0x0000006a7c4c723e */ /* 0x000fe200000000ff */
[----:B------:R-:W-:-:S05]  /*1ac30*/  FADD.FTZ R106, R97, R78 ;  /* 0x0000004e616a7221 */ /* 0x000fca0000010000 */
[----:B------:R-:W-:Y:S01]  /*1ac40*/  MUFU.EX2 R96, R144 ;  /* 0x0000009000607308 */ /* 0x000fe20000000800 */
[----:B------:R3:W-:Y:S01]  /*1ac50*/  STSM.16.M88.4 [R17+0x28b00], R88 ;  /* 0x028b005811007844 */ /* 0x0007e20000000200 */
[----:B------:R-:W-:-:S06]  /*1ac60*/  F2FP.F16.F32.PACK_AB R92, R112, R110 ;  /* 0x0000006e705c723e */ /* 0x000fcc00000000ff */
[----:B------:R-:W4:Y:S01]  /*1ac70*/  MUFU.EX2 R86, R86 ;  /* 0x0000005600567308 */ /* 0x000f220000000800 */
[----:B------:R-:W-:Y:S02]  /*1ac80*/  F2FP.F16.F32.PACK_AB R93, R119, R118 ;  /* 0x00000076775d723e */ /* 0x000fe400000000ff */
[----:B------:R-:W-:Y:S02]  /*1ac90*/  F2FP.F16.F32.PACK_AB R94, R113, R107 ;  /* 0x0000006b715e723e */ /* 0x000fe400000000ff */
[----:B------:R-:W-:-:S03]  /*1aca0*/  F2FP.F16.F32.PACK_AB R95, R121, R120 ;  /* 0x00000078795f723e */ /* 0x000fc600000000ff */
[----:B------:R-:W4:Y:S01]  /*1acb0*/  MUFU.EX2 R81, R147 ;  /* 0x0000009300517308 */ /* 0x000f220000000800 */
[----:B---3--:R-:W-:Y:S01]  /*1acc0*/  FADD.FTZ R89, R102, R79 ;  /* 0x0000004f66597221 */ /* 0x008fe20000010000 */
[----:B-1----:R-:W-:Y:S01]  /*1acd0*/  FADD.FTZ R106, R101, R106 ;  /* 0x0000006a656a7221 */ /* 0x002fe20000010000 */
[----:B------:R-:W-:Y:S01]  /*1ace0*/  F2FP.F16.F32.PACK_AB R79, R98, R14 ;  /* 0x0000000e624f723e */ /* 0x000fe200000000ff */
[----:B------:R1:W-:Y:S01]  /*1acf0*/  STSM.16.M88.4 [R17+0x2a300], R92 ;  /* 0x02a3005c11007844 */ /* 0x0003e20000000200 */
[----:B--2---:R-:W-:-:S03]  /*1ad00*/  FADD.FTZ R14, R82, R89 ;  /* 0x00000059520e7221 */ /* 0x004fc60000010000 */
[----:B------:R-:W2:Y:S01]  /*1ad10*/  MUFU.EX2 R84, R149 ;  /* 0x0000009500547308 */ /* 0x000ea20000000800 */
[----:B0-----:R-:W-:Y:S01]  /*1ad20*/  FADD.FTZ R91, R83, R14 ;  /* 0x0000000e535b7221 */ /* 0x001fe20000010000 */
[----:B------:R-:W-:-:S06]  /*1ad30*/  F2FP.F16.F32.PACK_AB R89, R99, R74 ;  /* 0x0000004a6359723e */ /* 0x000fcc00000000ff */
[----:B------:R-:W0:Y:S01]  /*1ad40*/  MUFU.EX2 R73, R150 ;  /* 0x0000009600497308 */ /* 0x000e220000000800 */
[----:B-1----:R-:W-:Y:S01]  /*1ad50*/  FADD.FTZ R93, R85, R106 ;  /* 0x0000006a555d7221 */ /* 0x002fe20000010000 */
[----:B----4-:R-:W-:-:S03]  /*1ad60*/  FADD.FTZ R14, R86, R91 ;  /* 0x0000005b560e7221 */ /* 0x010fc60000010000 */
[----:B------:R-:W-:Y:S01]  /*1ad70*/  FADD.FTZ R74, R96, R93 ;  /* 0x0000005d604a7221 */ /* 0x000fe20000010000 */
[----:B------:R-:W-:-:S03]  /*1ad80*/  F2FP.F16.F32.PACK_AB R91, R102, R75 ;  /* 0x0000004b665b723e */ /* 0x000fc600000000ff */
[----:B------:R-:W-:-:S04]  /*1ad90*/  FADD.FTZ R75, R81, R74 ;  /* 0x0000004a514b7221 */ /* 0x000fc80000010000 */
[C---:B--2---:R-:W-:Y:S01]  /*1ada0*/  FADD.FTZ R74, R84.reuse, R75 ;  /* 0x0000004b544a7221 */ /* 0x044fe20000010000 */
[----:B------:R-:W-:Y:S02]  /*1adb0*/  F2FP.F16.F32.PACK_AB R84, R84, R81 ;  /* 0x000000515454723e */ /* 0x000fe400000000ff */
[----:B------:R-:W2:Y:S01]  /*1adc0*/  LDL R81, [R1+0x84] ;  /* 0x0000840001517983 */ /* 0x000ea20000100800 */
[----:B0-----:R-:W-:-:S03]  /*1add0*/  FADD.FTZ R75, R73, R74 ;  /* 0x0000004a494b7221 */ /* 0x001fc60000010000 */
[----:B------:R-:W2:Y:S01]  /*1ade0*/  LDL.LU R74, [R1+0x10] ;  /* 0x00001000014a7983 */ /* 0x000ea20000300800 */
[-CC-:B------:R-:W-:Y:S01]  /*1adf0*/  FFMA.FTZ R87, R87, R21.reuse, -R148.reuse ;  /* 0x0000001557577223 */ /* 0x180fe20000010894 */
[-CC-:B------:R-:W-:Y:S01]  /*1ae00*/  FFMA.FTZ R141, R141, R21.reuse, -R148.reuse ;  /* 0x000000158d8d7223 */ /* 0x180fe20000010894 */
[-CC-:B------:R-:W-:Y:S01]  /*1ae10*/  FFMA.FTZ R143, R143, R21.reuse, -R148.reuse ;  /* 0x000000158f8f7223 */ /* 0x180fe20000010894 */
[-CC-:B------:R-:W-:Y:S01]  /*1ae20*/  FFMA.FTZ R145, R145, R21.reuse, -R148.reuse ;  /* 0x0000001591917223 */ /* 0x180fe20000010894 */
[----:B------:R-:W-:Y:S01]  /*1ae30*/  FFMA.FTZ R146, R146, R21, -R148 ;  /* 0x0000001592927223 */ /* 0x000fe20000010894 */
[----:B------:R-:W-:Y:S08]  /*1ae40*/  MUFU.EX2 R80, R151 ;  /* 0x0000009700507308 */ /* 0x000ff00000000800 */
[----:B------:R-:W0:Y:S08]  /*1ae50*/  MUFU.EX2 R87, R87 ;  /* 0x0000005700577308 */ /* 0x000e300000000800 */
[----:B------:R-:W-:Y:S08]  /*1ae60*/  MUFU.EX2 R141, R141 ;  /* 0x0000008d008d7308 */ /* 0x000ff00000000800 */
[----:B------:R-:W1:Y:S08]  /*1ae70*/  MUFU.EX2 R143, R143 ;  /* 0x0000008f008f7308 */ /* 0x000e700000000800 */
[----:B------:R-:W-:Y:S08]  /*1ae80*/  MUFU.EX2 R145, R145 ;  /* 0x0000009100917308 */ /* 0x000ff00000000800 */
[----:B------:R-:W3:Y:S01]  /*1ae90*/  MUFU.EX2 R146, R146 ;  /* 0x0000009200927308 */ /* 0x000ee20000000800 */
[----:B------:R-:W-:-:S02]  /*1aea0*/  F2FP.F16.F32.PACK_AB R77, R123, R122 ;  /* 0x0000007a7b4d723e */ /* 0x000fc400000000ff */
[----:B------:R-:W-:Y:S01]  /*1aeb0*/  F2FP.F16.F32.PACK_AB R78, R137, R105 ;  /* 0x00000069894e723e */ /* 0x000fe200000000ff */
[----:B0-----:R-:W-:Y:S01]  /*1aec0*/  FADD.FTZ R14, R87, R14 ;  /* 0x0000000e570e7221 */ /* 0x001fe20000010000 */
        /* <DEDUP_REMOVED lines=8> */
[----:B---3--:R-:W-:Y:S01]  /*1af50*/  F2FP.F16.F32.PACK_AB R87, R146, R145 ;  /* 0x000000919257723e */ /* 0x008fe200000000ff */
        /* <DEDUP_REMOVED lines=10> */
[----:B------:R-:W-:-:S04]  /*1b000*/  FADD.FTZ R14, R141, R14 ;  /* 0x0000000e8d0e7221 */ /* 0x000fc80000010000 */
[----:B------:R-:W-:Y:S01]  /*1b010*/  FADD.FTZ R14, R143, R14 ;  /* 0x0000000e8f0e7221 */ /* 0x000fe20000010000 */
[----:B------:R-:W-:-:S03]  /*1b020*/  FADD.FTZ R75, R80, R75 ;  /* 0x0000004b504b7221 */ /* 0x000fc60000010000 */
        /* <DEDUP_REMOVED lines=26> */
[----:B------:R-:W-:Y:S01]  /*1b1d0*/  STL [R1+0x14], R75 ;  /* 0x0000144b01007387 */ /* 0x000fe20000100800 */
[-C--:B------:R-:W-:Y:S01]  /*1b1e0*/  FMUL.FTZ R26, R26, R15.reuse ;  /* 0x0000000f1a1a7220 */ /* 0x080fe20000410000 */
[----:B------:R-:W-:-:S02]  /*1b1f0*/  FMUL.FTZ R27, R27, R15 ;  /* 0x0000000f1b1b7220 */ /* 0x000fc40000410000 */
[----:B------:R1:W-:Y:S01]  /*1b200*/  STL [R1+0x2c], R14 ;  /* 0x00002c0e01007387 */ /* 0x0003e20000100800 */
[-C--:B------:R-:W-:Y:S01]  /*1b210*/  FMUL.FTZ R30, R30, R15.reuse ;  /* 0x0000000f1e1e7220 */ /* 0x080fe20000410000 */
[-C--:B------:R-:W-:Y:S01]  /*1b220*/  FMUL.FTZ R31, R31, R15.reuse ;  /* 0x0000000f1f1f7220 */ /* 0x080fe20000410000 */
[-C--:B------:R-:W-:Y:S01]  /*1b230*/  FMUL.FTZ R34, R34, R15.reuse ;  /* 0x0000000f22227220 */ /* 0x080fe20000410000 */
[----:B------:R3:W5:Y:S01]  /*1b240*/  LDL R150, [R1+0x38] ;  /* 0x0000380001967983 */ /* 0x0007620000100800 */
        /* <DEDUP_REMOVED lines=19> */
[----:B-1----:R-:W-:-:S02]  /*1b380*/  IMAD.MOV.U32 R14, RZ, RZ, R19 ;  /* 0x000000ffff0e7224 */ /* 0x002fc400078e0013 */
[----:B------:R-:W-:Y:S01]  /*1b390*/  IMAD.MOV.U32 R15, RZ, RZ, R72 ;  /* 0x000000ffff0f7224 */ /* 0x000fe200078e0048 */
[C---:B--2---:R-:W-:Y:S01]  /*1b3a0*/  ISETP.GT.AND P2, PT, R74.reuse, R81, PT ;  /* 0x000000514a00720c */ /* 0x044fe20003f44270 */
[----:B------:R-:W-:-:S05]  /*1b3b0*/  VIADD R0, R74, 0xffffffff ;  /* 0xffffffff4a007836 */ /* 0x000fca0000000000 */
[----:B------:R1:W-:Y:S02]  /*1b3c0*/  STL [R1+0x10], R0 ;  /* 0x0000100001007387 */ /* 0x0003e40000100800 */
[----:B-1----:R-:W-:Y:S01]  /*1b3d0*/  IMAD.MOV.U32 R0, RZ, RZ, R20 ;  /* 0x000000ffff007224 */ /* 0x002fe200078e0014 */
[----:B0-----:R-:W-:-:S04]  /*1b3e0*/  NOP ;  /* 0x0000000000007918 */ /* 0x001fc80000000000 */
[----:B---3--:R-:W-:Y:S05]  /*1b3f0*/  @P2 BRA `(.L_x_11824) ;  /* 0xffffffac00b82947 */ /* 0x008fea000383ffff */
.L_x_11813:
[----:B------:R-:W-:Y:S05]  /*1b400*/  WARPSYNC.ALL ;  /* 0x0000000000007948 */ /* 0x000fea0003800000 */
[----:B------:R-:W-:Y:S06]  /*1b410*/  BAR.ARV 0x8, 0x200 ;  /* 0x0208000000007b1d */ /* 0x000fec0000002000 */
[----:B------:R-:W-:Y:S05]  /*1b420*/  @!P1 BRA `(.L_x_11825) ;  /* 0x0000000000049947 */ /* 0x000fea0003800000 */
[----:B------:R-:W-:Y:S01]  /*1b430*/  BPT.TRAP 0x1 ;  /* 0x000000040000795c */ /* 0x000fe20000300000 */
.L_x_11825:
[----:B------:R-:W2:Y:S01]  /*1b440*/  LDL R2, [R1+0x38] ;  /* 0x0000380001027983 */ /* 0x000ea20000100800 */
[----:B------:R-:W-:Y:S01]  /*1b450*/  IMAD R0, R19, 0x8, R16 ;  /* 0x0000000813007824 */ /* 0x000fe200078e0210 */
[----:B--2---:R-:W-:-:S04]  /*1b460*/  SHF.L.U32 R3, R2, 0x1f, RZ ;  /* 0x0000001f02037819 */ /* 0x004fc800000006ff */
[----:B------:R0:W1:Y:S01]  /*1b470*/  SYNCS.PHASECHK.TRANS64.TRYWAIT P2, [R0+URZ+0x31c50], R3 ;  /* 0x031c5003000075a7 */ /* 0x000062000804017f */
[----:B------:R-:W-:Y:S05]  /*1b480*/  @!P1 BRA `(.L_x_11826) ;  /* 0x0000000000049947 */ /* 0x000fea0003800000 */
[----:B------:R-:W-:Y:S01]  /*1b490*/  BPT.TRAP 0x1 ;  /* 0x000000040000795c */ /* 0x000fe20000300000 */
.L_x_11826:
[----:B------:R-:W2:Y:S01]  /*1b4a0*/  LDL.LU R2, [R1+0x74] ;  /* 0x0000740001027983 */ /* 0x000ea20000300800 */
[----:B------:R-:W-:Y:S02]  /*1b4b0*/  VIADD R16, R16, 0x200 ;  /* 0x0000020010107836 */ /* 0x000fe40000000000 */
[----:B------:R-:W-:-:S03]  /*1b4c0*/  IMAD.MOV.U32 R5, RZ, RZ, -0x3ffffff0 ;  /* 0xc0000010ff057424 */ /* 0x000fc600078e00ff */
[----:B------:R-:W-:-:S04]  /*1b4d0*/  SHF.R.U32.HI R16, RZ, 0x4, R16 ;  /* 0x00000004ff107819 */ /* 0x000fc80000011610 */
[----:B------:R-:W-:-:S04]  /*1b4e0*/  LOP3.LUT R16, R16, 0x3fff, RZ, 0xc0, !PT ;  /* 0x00003fff10107812 */ /* 0x000fc800078ec0ff */
[----:B------:R-:W-:Y:S02]  /*1b4f0*/  LOP3.LUT R16, R16, 0x2400000, RZ, 0xfc, !PT ;  /* 0x0240000010107812 */ /* 0x000fe400078efcff */
[----:B--2---:R-:W-:Y:S01]  /*1b500*/  LOP3.LUT R4, R2, 0x10000, RZ, 0xfc, !PT ;  /* 0x0001000002047812 */ /* 0x004fe200078efcff */
[----:B-1----:R-:W-:Y:S06]  /*1b510*/  @P2 BRA `(.L_x_11827) ;  /* 0x0000000000082947 */ /* 0x002fec0003800000 */
[----:B------:R-:W1:Y:S02]  /*1b520*/  SYNCS.PHASECHK.TRANS64.TRYWAIT P1, [R0+URZ+0x31c50], R3 ;  /* 0x031c5003000075a7 */ /* 0x000e64000802017f */
[----:B-1----:R-:W-:Y:S05]  /*1b530*/  @!P1 BRA `(.L_x_11828) ;  /* 0x000000c800c89947 */ /* 0x002fea0003800000 */
.L_x_11827:
[----:B------:R-:W-:Y:S01]  /*1b540*/  IMAD R2, R19, 0x6c0, R16 ;  /* 0x000006c013027824 */ /* 0x000fe200078e0210 */
[----:B------:R-:W2:Y:S01]  /*1b550*/  LDL.LU R11, [R1+0x14] ;  /* 0x00001400010b7983 */ /* 0x000ea20000300800 */
[----:B01----:R-:W-:Y:S01]  /*1b560*/  IMAD.MOV.U32 R3, RZ, RZ, -0x7fffffe0 ;  /* 0x80000020ff037424 */ /* 0x003fe200078e00ff */
        /* <DEDUP_REMOVED lines=10> */
[----:B------:R-:W3:Y:S01]  /*1b610*/  LDL.LU R10, [R1+0x2c] ;  /* 0x00002c00010a7983 */ /* 0x000ee20000300800 */
[----:B------:R-:W-:-:S02]  /*1b620*/  IMAD.MOV.U32 R3, RZ, RZ, -0x7fffffe0 ;  /* 0x80000020ff037424 */ /* 0x000fc400078e00ff */
[----:B------:R-:W-:Y:S01]  /*1b630*/  IMAD.MOV.U32 R5, RZ, RZ, -0x3ffffff0 ;  /* 0xc0000010ff057424 */ /* 0x000fe200078e00ff */
[----:B------:R-:W4:Y:S01]  /*1b640*/  LDL.LU R12, [R1+0x38] ;  /* 0x00003800010c7983 */ /* 0x000f220000300800 */
[----:B------:R-:W-:-:S05]  /*1b650*/  VIADD R19, R19, 0x1 ;  /* 0x0000000113137836 */ /* 0x000fca0000000000 */
        /* <DEDUP_REMOVED lines=9> */
[----:B------:R-:W-:Y:S01]  /*1b6f0*/  ISETP.NE.AND P1, PT, R19, 0x2, PT ;  /* 0x000000021300780c */ /* 0x000fe20003f25270 */
[----:B------:R-:W-:-:S02]  /*1b700*/  WARPGROUP.DEPBAR.LE gsb0, 0x0 ;  /* 0x00008000000079c5 */ /* 0x000fc40000010000 */
[----:B------:R-:W-:-:S08]  /*1b710*/  WARPGROUP.ARRIVE ;  /* 0x00000000000079c5 */ /* 0x000fd00000000000 */
        /* <DEDUP_REMOVED lines=50> */
[C---:B------:R-:W-:Y:S01]  /*1ba40*/  VIADD R8, R2.reuse, 0x1c0 ;  /* 0x000001c002087836 */ /* 0x040fe20000000000 */
        /* <DEDUP_REMOVED lines=15> */
[----:B--2---:R-:W0:Y:S01]  /*1bb40*/  SHFL.BFLY PT, R2, R11, 0x2, 0x1f ;  /* 0x0c401f000b027f89 */ /* 0x004e2200000e0000 */
[----:B------:R-:W-:Y:S02]  /*1bb50*/  R2UR UR7, R3 ;  /* 0x00000000030772ca */ /* 0x000fe400000e0000 */
[----:B------:R-:W-:Y:S01]  /*1bb60*/  R2UR UR4, R4 ;  /* 0x00000000040472ca */ /* 0x000fe200000e0000 */
[----:B---3--:R-:W1:Y:S01]  /*1bb70*/  SHFL.BFLY PT, R3, R10, 0x2, 0x1f ;  /* 0x0c401f000a037f89 */ /* 0x008e6200000e0000 */
[----:B------:R-:W-:Y:S01]  /*1bb80*/  R2UR UR5, R5 ;  /* 0x00000000050572ca */ /* 0x000fe200000e0000 */
[----:B0-----:R-:W-:Y:S01]  /*1bb90*/  FADD.FTZ R2, R2, R11 ;  /* 0x0000000b02027221 */ /* 0x001fe20000010000 */
[----:B-1----:R-:W-:-:S04]  /*1bba0*/  FADD.FTZ R4, R3, R10 ;  /* 0x0000000a03047221 */ /* 0x002fc80000010000 */
[----:B------:R-:W0:Y:S04]  /*1bbb0*/  SHFL.BFLY PT, R3, R2, 0x1, 0x1f ;  /* 0x0c201f0002037f89 */ /* 0x000e2800000e0000 */
[----:B------:R-:W1:Y:S01]  /*1bbc0*/  SHFL.BFLY PT, R5, R4, 0x1, 0x1f ;  /* 0x0c201f0004057f89 */ /* 0x000e6200000e0000 */
[----:B0-----:R-:W-:Y:S01]  /*1bbd0*/  FADD.FTZ R10, R2, R3 ;  /* 0x00000003020a7221 */ /* 0x001fe20000010000 */
[----:B------:R-:W-:Y:S01]  /*1bbe0*/  SEL R2, RZ, 0x1, P1 ;  /* 0x00000001ff027807 */ /* 0x000fe20000800000 */
[----:B-1----:R-:W-:-:S03]  /*1bbf0*/  FADD.FTZ R11, R4, R5 ;  /* 0x00000005040b7221 */ /* 0x002fc60000010000 */
[----:B------:R-:W-:Y:S01]  /*1bc00*/  FSETP.NE.FTZ.AND P2, PT, R10, RZ, PT ;  /* 0x000000ff0a00720b */ /* 0x000fe20003f55000 */
[----:B------:R-:W-:Y:S01]  /*1bc10*/  IMAD.MOV.U32 R5, RZ, RZ, RZ ;  /* 0x000000ffff057224 */ /* 0x000fe200078e00ff */
[----:B----4-:R-:W-:Y:S02]  /*1bc20*/  LOP3.LUT R12, R12, R2, RZ, 0x3c, !PT ;  /* 0x000000020c0c7212 */ /* 0x010fe400078e3cff */
[----:B------:R-:W-:-:S09]  /*1bc30*/  FSETP.NE.FTZ.AND P3, PT, R11, RZ, PT ;  /* 0x000000ff0b00720b */ /* 0x000fd20003f75000 */
[----:B------:R-:W0:Y:S08]  /*1bc40*/  @P2 MUFU.LG2 R6, R10 ;  /* 0x0000000a00062308 */ /* 0x000e300000000c00 */
[----:B------:R1:W-:Y:S01]  /*1bc50*/  @P2 MUFU.RCP R5, R10 ;  /* 0x0000000a00052308 */ /* 0x0003e20000001000 */
[----:B------:R-:W-:Y:S02]  /*1bc60*/  WARPGROUP.DEPBAR.LE gsb0, 0x0 ;  /* 0x00008000000079c5 */ /* 0x000fe40000010000 */
[----:B-1----:R-:W2:Y:S01]  /*1bc70*/  LDL.LU R10, [R1+0xa4] ;  /* 0x0000a400010a7983 */ /* 0x002ea20000300800 */
[----:B------:R-:W-:Y:S01]  /*1bc80*/  WARPGROUP.ARRIVE ;  /* 0x00000000000079c5 */ /* 0x000fe20000000000 */
[----:B------:R-:W-:-:S03]  /*1bc90*/  IMAD.MOV.U32 R3, RZ, RZ, RZ ;  /* 0x000000ffff037224 */ /* 0x000fc600078e00ff */
[----:B------:R-:W1:Y:S02]  /*1bca0*/  @P3 MUFU.LG2 R8, R11 ;  /* 0x0000000b00083308 */ /* 0x000e640000000c00 */
[----:B------:R-:W-:Y:S01]  /*1bcb0*/  HGMMA.64x96x16.F32 R24, gdesc[UR4].tnspB, R24, gsb0 ;  /* 0x41600000041879f0 */ /* 0x000fe20008000818 */
[----:B------:R3:W-:Y:S05]  /*1bcc0*/  STL [R1+0x38], R12 ;  /* 0x0000380c01007387 */ /* 0x0007ea0000100800 */
[----:B------:R-:W4:Y:S01]  /*1bcd0*/  @P3 MUFU.RCP R3, R11 ;  /* 0x0000000b00033308 */ /* 0x000f220000001000 */
[----:B------:R-:W-:Y:S02]  /*1bce0*/  @!P0 VIADD R4, R0, 0x31c60 ;  /* 0x00031c6000048836 */ /* 0x000fe40000000000 */
[----:B------:R-:W-:Y:S01]  /*1bcf0*/  @P2 FMUL.FTZ R7, R21, 0.69314718246459960938 ;  /* 0x3f31721815072820 */ /* 0x000fe20000410000 */
[----:B0-----:R-:W-:-:S02]  /*1bd00*/  @P2 FMUL.FTZ R6, R6, 0.69314718246459960938 ;  /* 0x3f31721806062820 */ /* 0x001fc40000410000 */
[----:B------:R-:W-:Y:S01]  /*1bd10*/  @!P0 PRMT R4, RZ, 0x654, R4 ;  /* 0x00000654ff048816 */ /* 0x000fe20000000004 */
[----:B---3--:R-:W-:Y:S01]  /*1bd20*/  @P3 FMUL.FTZ R12, R21, 0.69314718246459960938 ;  /* 0x3f317218150c3820 */ /* 0x008fe20000410000 */
[----:B-1----:R-:W-:Y:S01]  /*1bd30*/  @P3 FMUL.FTZ R9, R8, 0.69314718246459960938 ;  /* 0x3f31721808093820 */ /* 0x002fe20000410000 */
[----:B------:R-:W-:Y:S02]  /*1bd40*/  IMAD.MOV.U32 R0, RZ, RZ, -0x800000 ;  /* 0xff800000ff007424 */ /* 0x000fe400078e00ff */
[----:B------:R-:W-:Y:S01]  /*1bd50*/  @P2 FFMA.FTZ R0, R7, R20, R6 ;  /* 0x0000001407002223 */ /* 0x000fe20000010006 */
[----:B------:R-:W-:Y:S02]  /*1bd60*/  IMAD.MOV.U32 R2, RZ, RZ, -0x800000 ;  /* 0xff800000ff027424 */ /* 0x000fe400078e00ff */
[----:B------:R-:W-:Y:S01]  /*1bd70*/  @P3 FFMA.FTZ R2, R12, R72, R9 ;  /* 0x000000480c023223 */ /* 0x000fe20000010009 */
[----:B------:R-:W-:Y:S01]  /*1bd80*/  SEL R19, R19, RZ, P1 ;  /* 0x000000ff13137207 */ /* 0x000fe20000800000 */
[----:B------:R-:W-:-:S02]  /*1bd90*/  WARPGROUP.DEPBAR.LE gsb0, 0x0 ;  /* 0x00008000000079c5 */ /* 0x000fc40000010000 */
        /* <DEDUP_REMOVED lines=25> */
[----:B------:R-:W-:Y:S01]  /*1bf30*/  PLOP3.LUT P0, PT, PT, PT, PT, 0x8, 0x0 ;  /* 0x000000000000781c */ /* 0x000fe20003f0e170 */
[-C--:B----4-:R-:W-:Y:S01]  /*1bf40*/  FMUL.FTZ R26, R26, R3.reuse ;  /* 0x000000031a1a7220 */ /* 0x090fe20000410000 */
        /* <DEDUP_REMOVED lines=23> */
[----:B--2---:R-:W-:-:S05]  /*1c0c0*/  VIADD R10, R10, 0x1 ;  /* 0x000000010a0a7836 */ /* 0x004fca0000000000 */
[----:B------:R0:W-:Y:S02]  /*1c0d0*/  STL [R1+0xa4], R10 ;  /* 0x0000a40a01007387 */ /* 0x0001e40000100800 */
.L_x_11760:
[----:B------:R-:W-:Y:S05]  /*1c0e0*/  WARPSYNC.ALL ;  /* 0x0000000000007948 */ /* 0x000fea0003800000 */
[----:B------:R-:W1:Y:S08]  /*1c0f0*/  S2UR UR5, SR_CgaCtaId ;  /* 0x00000000000579c3 */ /* 0x000e700000008800 */
[----:B------:R-:W-:Y:S06]  /*1c100*/  BAR.SYNC.DEFER_BLOCKING 0x5, 0x200 ;  /* 0x0148000000007b1d */ /* 0x000fec0000010000 */
[----:B------:R-:W-:Y:S01]  /*1c110*/  UMOV UR4, 0x400 ;  /* 0x0000040000047882 */ /* 0x000fe20000000000 */
[----:B------:R-:W-:Y:S01]  /*1c120*/  BSSY B0, `(.L_x_11829) ;  /* 0x00002c9000007945 */ /* 0x000fe20003800000 */
[----:B-1----:R-:W-:-:S06]  /*1c130*/  ULEA UR4, UR5, UR4, 0x18 ;  /* 0x0000000405047291 */ /* 0x002fcc000f8ec03f */
[----:B------:R-:W-:-:S05]  /*1c140*/  IMAD.U32 R16, RZ, RZ, UR4 ;  /* 0x00000004ff107e24 */ /* 0x000fca000f8e00ff */
[----:B------:R1:W2:Y:S01]  /*1c150*/  LDS.128 R108, [R16+0x31cd0] ;  /* 0x031cd000106c7984 */ /* 0x0002a20000000c00 */
[----:B------:R-:W-:Y:S06]  /*1c160*/  BAR.ARV 0x4, 0x200 ;  /* 0x0108000000007b1d */ /* 0x000fec0000002000 */
[----:B------:R-:W-:Y:S05]  /*1c170*/  @P0 BRA `(.L_x_11830) ;  /* 0x0000002000180947 */ /* 0x000fea0003800000 */
[----:B0-----:R-:W3:Y:S01]  /*1c180*/  LDL R4, [R1+0xe0] ;  /* 0x0000e00001047983 */ /* 0x001ee20000100800 */
[----:B------:R-:W-:-:S03]  /*1c190*/  ULDC UR4, c[0x0][0xad4] ;  /* 0x0002b50000047ab9 */ /* 0x000fc60000000800 */
[----:B------:R-:W4:Y:S04]  /*1c1a0*/  LDL.LU R76, [R1+0x94] ;  /* 0x00009400014c7983 */ /* 0x000f280000300800 */
[----:B------:R-:W2:Y:S04]  /*1c1b0*/  LDL.LU R82, [R1+0x9c] ;  /* 0x00009c0001527983 */ /* 0x000ea80000300800 */
[----:B------:R-:W2:Y:S01]  /*1c1c0*/  LDL.LU R81, [R1+0xa0] ;  /* 0x0000a00001517983 */ /* 0x000ea20000300800 */
[----:B------:R-:W0:Y:S01]  /*1c1d0*/  S2R R3, SR_SWINHI ;  /* 0x0000000000037919 */ /* 0x000e220000002f00 */
[----:B------:R-:W-:-:S02]  /*1c1e0*/  MOV R74, R16 ;  /* 0x00000010004a7202 */ /* 0x000fc40000000f00 */
[----:B0-----:R-:W-:-:S03]  /*1c1f0*/  MOV R75, R3 ;  /* 0x00000003004b7202 */ /* 0x001fc60000000f00 */
[----:B---3--:R-:W-:-:S03]  /*1c200*/  IMAD.WIDE R4, R4, 0x2, R74 ;  /* 0x0000000204047825 */ /* 0x008fc600078e024a */
[C---:B------:R-:W-:Y:S02]  /*1c210*/  IADD3 R77, P0, R4.reuse, 0x6020, RZ ;  /* 0x00006020044d7810 */ /* 0x040fe40007f1e0ff */
[----:B------:R-:W-:-:S03]  /*1c220*/  LOP3.LUT R3, R4, 0x180, RZ, 0xc0, !PT ;  /* 0x0000018004037812 */ /* 0x000fc600078ec0ff */
[----:B------:R-:W-:Y:S01]  /*1c230*/  IMAD.X R11, RZ, RZ, R5, P0 ;  /* 0x000000ffff0b7224 */ /* 0x000fe200000e0605 */
[----:B----4-:R-:W-:Y:S02]  /*1c240*/  ISETP.NE.AND P0, PT, R76, RZ, PT ;  /* 0x000000ff4c00720c */ /* 0x010fe40003f05270 */
[----:B------:R-:W-:Y:S02]  /*1c250*/  IADD3 R8, P4, R4, 0x20, RZ ;  /* 0x0000002004087810 */ /* 0x000fe40007f9e0ff */
[----:B------:R-:W-:Y:S01]  /*1c260*/  SEL R80, R76, UR4, P0 ;  /* 0x000000044c507c07 */ /* 0x000fe20008000000 */
[----:B------:R-:W-:Y:S05]  /*1c270*/  WARPSYNC.ALL ;  /* 0x0000000000007948 */ /* 0x000fea0003800000 */
[----:B------:R-:W-:-:S02]  /*1c280*/  SHF.R.U64 R3, R3, 0x3, RZ ;  /* 0x0000000303037819 */ /* 0x000fc400000012ff */
[----:B------:R-:W-:Y:S02]  /*1c290*/  LOP3.LUT R6, R8, 0x180, RZ, 0xc0, !PT ;  /* 0x0000018008067812 */ /* 0x000fe400078ec0ff */
        /* <DEDUP_REMOVED lines=19> */
[----:B------:R-:W-:Y:S01]  /*1c3d0*/  SHF.R.U64 R42, R42, 0x3, RZ ;  /* 0x000000032a2a7819 */ /* 0x000fe200000012ff */
[----:B------:R-:W-:Y:S01]  /*1c3e0*/  IMAD.X R9, RZ, RZ, R5, P1 ;  /* 0x000000ffff097224 */ /* 0x000fe200008e0605 */
[----:B------:R-:W-:-:S02]  /*1c3f0*/  LOP3.LUT R40, R6, R7, RZ, 0x3c, !PT ;  /* 0x0000000706287212 */ /* 0x000fc400078e3cff */
[----:B------:R-:W-:Y:S02]  /*1c400*/  MOV R43, R4 ;  /* 0x00000004002b7202 */ /* 0x000fe40000000f00 */
[----:B------:R-:W-:Y:S02]  /*1c410*/  LOP3.LUT R14, R3, R10, RZ, 0x3c, !PT ;  /* 0x0000000a030e7212 */ /* 0x000fe400078e3cff */
[----:B------:R-:W-:Y:S02]  /*1c420*/  F2FP.F16.F32.PACK_AB R4, R25, R24 ;  /* 0x000000181904723e */ /* 0x000fe400000000ff */
[----:B------:R-:W-:Y:S02]  /*1c430*/  F2FP.F16.F32.PACK_AB R5, R27, R26 ;  /* 0x0000001a1b05723e */ /* 0x000fe400000000ff */
[----:B------:R-:W-:Y:S02]  /*1c440*/  F2FP.F16.F32.PACK_AB R6, R29, R28 ;  /* 0x0000001c1d06723e */ /* 0x000fe400000000ff */
[----:B------:R-:W-:Y:S01]  /*1c450*/  F2FP.F16.F32.PACK_AB R7, R31, R30 ;  /* 0x0000001e1f07723e */ /* 0x000fe200000000ff */
[----:B------:R-:W-:Y:S01]  /*1c460*/  BAR.SYNC.DEFER_BLOCKING 0x1, 0x180 ;  /* 0x0046000000007b1d */ /* 0x000fe20000010000 */
[----:B------:R-:W-:-:S02]  /*1c470*/  LOP3.LUT R10, R42, R77, RZ, 0x3c, !PT ;  /* 0x0000004d2a0a7212 */ /* 0x000fc400078e3cff */
[----:B------:R-:W-:Y:S02]  /*1c480*/  MOV R79, R12 ;  /* 0x0000000c004f7202 */ /* 0x000fe40000000f00 */
[----:B------:R-:W-:Y:S02]  /*1c490*/  MOV R3, R14 ;  /* 0x0000000e00037202 */ /* 0x000fe40000000f00 */
[----:B------:R-:W-:Y:S02]  /*1c4a0*/  MOV R77, R40 ;  /* 0x00000028004d7202 */ /* 0x000fe40000000f00 */
        /* <DEDUP_REMOVED lines=13> */
[----:B------:R-:W-:Y:S01]  /*1c580*/  F2FP.F16.F32.PACK_AB R11, R63, R62 ;  /* 0x0000003e3f0b723e */ /* 0x000fe200000000ff */
[----:B------:R-:W-:Y:S01]  /*1c590*/  STSM.16.M88.4 [R79], R12 ;  /* 0x0000000c4f007844 */ /* 0x000fe20000000200 */
[----:B0-----:R-:W-:Y:S02]  /*1c5a0*/  F2FP.F16.F32.PACK_AB R43, R47, R46 ;  /* 0x0000002e2f2b723e */ /* 0x001fe400000000ff */
[----:B------:R-:W-:-:S02]  /*1c5b0*/  F2FP.F16.F32.PACK_AB R4, R49, R48 ;  /* 0x000000303104723e */ /* 0x000fc400000000ff */
[----:B------:R-:W-:Y:S02]  /*1c5c0*/  F2FP.F16.F32.PACK_AB R5, R51, R50 ;  /* 0x000000323305723e */ /* 0x000fe400000000ff */
[----:B------:R-:W-:Y:S02]  /*1c5d0*/  F2FP.F16.F32.PACK_AB R6, R53, R52 ;  /* 0x000000343506723e */ /* 0x000fe400000000ff */
[----:B------:R-:W-:Y:S01]  /*1c5e0*/  F2FP.F16.F32.PACK_AB R7, R55, R54 ;  /* 0x000000363707723e */ /* 0x000fe200000000ff */
[----:B------:R-:W-:Y:S01]  /*1c5f0*/  STSM.16.M88.4 [R3], R40 ;  /* 0x0000002803007844 */ /* 0x000fe20000000200 */
[----:B------:R-:W-:-:S03]  /*1c600*/  ISETP.GT.AND P2, PT, R80, 0x1, PT ;  /* 0x000000015000780c */ /* 0x000fc60003f44270 */
[----:B------:R-:W-:Y:S04]  /*1c610*/  STSM.16.M88.4 [R77], R4 ;  /* 0x000000044d007844 */ /* 0x000fe80000000200 */
[----:B------:R0:W-:Y:S02]  /*1c620*/  STSM.16.M88.4 [R78], R8 ;  /* 0x000000084e007844 */ /* 0x0001e40000000200 */
[----:B0-----:R-:W-:-:S05]  /*1c630*/  IMAD.MOV.U32 R10, RZ, RZ, 0x9b8 ;  /* 0x000009b8ff0a7424 */ /* 0x001fca00078e00ff */
[----:B------:R-:W-:-:S04]  /*1c640*/  SEL R10, R10, 0x978, P2 ;  /* 0x000009780a0a7807 */ /* 0x000fc80001000000 */
[----:B------:R0:W3:Y:S08]  /*1c650*/  LDC.64 R4, c[0x0][R10+0x220] ;  /* 0x000088000a047b82 */ /* 0x0000f00000000a00 */
[----:B------:R0:W4:Y:S08]  /*1c660*/  LDC.64 R6, c[0x0][R10+0x218] ;  /* 0x000086000a067b82 */ /* 0x0001300000000a00 */
        /* <DEDUP_REMOVED lines=10> */
[----:B--2---:R-:W-:-:S03]  /*1c710*/  IADD3 R40, P1, R82, UR4, RZ ;  /* 0x0000000452287c10 */ /* 0x004fc6000ff3e0ff */
[----:B-1----:R-:W1:Y:S01]  /*1c720*/  LDC R14, c[0x0][0xbe8] ;  /* 0x0002fa00ff0e7b82 */ /* 0x002e620000000800 */
[----:B------:R-:W-:Y:S02]  /*1c730*/  ISETP.NE.AND.EX P0, PT, RZ, UR5, PT, P0 ;  /* 0x00000005ff007c0c */ /* 0x000fe4000bf05300 */
[----:B------:R-:W-:-:S03]  /*1c740*/  IADD3.X R41, R81, UR5, RZ, P1, !PT ;  /* 0x0000000551297c10 */ /* 0x000fc60008ffe4ff */
[----:B------:R-:W-:Y:S01]  /*1c750*/  @P3 IADD3 R42, P1, R82, UR6, RZ ;  /* 0x00000006522a3c10 */ /* 0x000fe2000ff3e0ff */
[----:B------:R-:W-:Y:S01]  /*1c760*/  ULDC UR6, c[0x0][0xa88] ;  /* 0x0002a20000067ab9 */ /* 0x000fe20000000800 */
[----:B------:R-:W-:Y:S02]  /*1c770*/  IMAD.MOV.U32 R3, RZ, RZ, RZ ;  /* 0x000000ffff037224 */ /* 0x000fe400078e00ff */
[----:B------:R-:W-:Y:S01]  /*1c780*/  IMAD.U32 R77, RZ, RZ, UR6 ;  /* 0x00000006ff4d7e24 */ /* 0x000fe2000f8e00ff */
[----:B------:R-:W-:Y:S01]  /*1c790*/  @P3 IADD3.X R43, R81, UR7, RZ, P1, !PT ;  /* 0x00000007512b3c10 */ /* 0x000fe20008ffe4ff */
[----:B------:R-:W-:Y:S02]  /*1c7a0*/  ULDC.64 UR8, c[0x0][0x208] ;  /* 0x0000820000087ab9 */ /* 0x000fe40000000a00 */
[----:B------:R2:W5:Y:S04]  /*1c7b0*/  @P0 LDG.E R3, desc[UR8][R40.64] ;  /* 0x0000000828030981 */ /* 0x000568000c1e1900 */
[----:B------:R2:W5:Y:S01]  /*1c7c0*/  @P3 LDG.E R77, desc[UR8][R42.64] ;  /* 0x000000082a4d3981 */ /* 0x000562000c1e1900 */
[----:B-1----:R-:W-:Y:S01]  /*1c7d0*/  ISETP.NE.AND P1, PT, R14, 0x1, PT ;  /* 0x000000010e00780c */ /* 0x002fe20003f25270 */
[----:B0-234-:R-:W-:-:S12]  /*1c7e0*/  @P3 BRA `(.L_x_11831) ;  /* 0x0000000000143947 */ /* 0x01dfd80003800000 */
[----:B------:R-:W-:Y:S05]  /*1c7f0*/  @!P0 BRA `(.L_x_11831) ;  /* 0x0000000000108947 */ /* 0x000fea0003800000 */
[----:B------:R-:W-:Y:S02]  /*1c800*/  ULDC.64 UR6, c[0x0][0x208] ;  /* 0x0000820000067ab9 */ /* 0x000fe40000000a00 */
[----:B------:R-:W2:Y:S04]  /*1c810*/  LDG.E R12, desc[UR6][R40.64] ;  /* 0x00000006280c7981 */ /* 0x000ea8000c1e1900 */
[----:B-----5:R-:W2:Y:S02]  /*1c820*/  LDG.E R77, desc[UR6][R40.64+0x4] ;  /* 0x00000406284d7981 */ /* 0x020ea4000c1e1900 */
[----:B--2---:R-:W-:-:S07]  /*1c830*/  IMAD.IADD R77, R77, 0x1, -R12 ;  /* 0x000000014d4d7824 */ /* 0x004fce00078e0a0c */
.L_x_11831:
[----:B------:R-:W2:Y:S01]  /*1c840*/  LDL.LU R12, [R1+0x98] ;  /* 0x00009800010c7983 */ /* 0x000ea20000300800 */
[----:B------:R-:W-:Y:S01]  /*1c850*/  ISETP.NE.U32.AND P0, PT, RZ, UR4, PT ;  /* 0x00000004ff007c0c */ /* 0x000fe2000bf05070 */
[----:B------:R-:W0:Y:S02]  /*1c860*/  LDC.64 R10, c[0x0][R10+0x210] ;  /* 0x000084000a0a7b82 */ /* 0x000e240000000a00 */
[----:B------:R-:W3:Y:S04]  /*1c870*/  LDL.LU R41, [R1+0xc0] ;  /* 0x0000c00001297983 */ /* 0x000ee80000300800 */
[----:B------:R-:W4:Y:S02]  /*1c880*/  LDL R42, [R1+0x8c] ;  /* 0x00008c00012a7983 */ /* 0x000f240000100800 */
[----:B------:R-:W1:Y:S02]  /*1c890*/  @P1 LDC R40, c[0x0][0xbec] ;  /* 0x0002fb00ff281b82 */ /* 0x000e640000000800 */
[----:B------:R-:W4:Y:S04]  /*1c8a0*/  LDL R82, [R1+0x80] ;  /* 0x0000800001527983 */ /* 0x000f280000100800 */
[----:B------:R-:W4:Y:S02]  /*1c8b0*/  LDL R80, [R1+0x90] ;  /* 0x0000900001507983 */ /* 0x000f240000100800 */
[----:B------:R-:W0:Y:S02]  /*1c8c0*/  @P1 LDC R83, c[0x0][0xbf0] ;  /* 0x0002fc00ff531b82 */ /* 0x000e240000000800 */
[----:B------:R-:W4:Y:S01]  /*1c8d0*/  LDL R78, [R1+0xac] ;  /* 0x0000ac00014e7983 */ /* 0x000f220000100800 */
[----:B------:R-:W-:-:S03]  /*1c8e0*/  ISETP.NE.AND.EX P0, PT, RZ, UR5, PT, P0 ;  /* 0x00000005ff007c0c */ /* 0x000fc6000bf05300 */
[----:B------:R-:W4:Y:S01]  /*1c8f0*/  LDL R84, [R1+0xdc] ;  /* 0x0000dc0001547983 */ /* 0x000f220000100800 */
[----:B-----5:R-:W-:Y:S02]  /*1c900*/  SHF.R.S32.HI R76, RZ, 0x1f, R3 ;  /* 0x0000001fff4c7819 */ /* 0x020fe40000011403 */
[----:B--2---:R-:W-:Y:S02]  /*1c910*/  SEL R15, R12, RZ, !P0 ;  /* 0x000000ff0c0f7207 */ /* 0x004fe40004000000 */
[----:B------:R-:W2:Y:S01]  /*1c920*/  LDC.64 R12, c[0x0][0xba8] ;  /* 0x0002ea00ff0c7b82 */ /* 0x000ea20000000a00 */
[----:B---3--:R-:W-:Y:S02]  /*1c930*/  SEL R41, R41, RZ, !P0 ;  /* 0x000000ff29297207 */ /* 0x008fe40004000000 */
[----:B------:R-:W-:-:S04]  /*1c940*/  IMAD R5, R5, R15, RZ ;  /* 0x0000000f05057224 */ /* 0x000fc800078e02ff */
[C---:B------:R-:W-:Y:S02]  /*1c950*/  IMAD R81, R4.reuse, R41, R5 ;  /* 0x0000002904517224 */ /* 0x040fe400078e0205 */
[----:B------:R-:W-:-:S04]  /*1c960*/  IMAD.WIDE.U32 R4, R4, R15, RZ ;  /* 0x0000000f04047225 */ /* 0x000fc800078e00ff */
[----:B----4-:R-:W-:Y:S02]  /*1c970*/  IMAD.IADD R41, R42, 0x1, R82 ;  /* 0x000000012a297824 */ /* 0x010fe400078e0252 */
[----:B------:R-:W3:Y:S01]  /*1c980*/  LDL R42, [R1+0xc8] ;  /* 0x0000c800012a7983 */ /* 0x000ee20000100800 */
[-C--:B------:R-:W-:Y:S02]  /*1c990*/  IMAD R79, R7, R80.reuse, RZ ;  /* 0x00000050074f7224 */ /* 0x080fe400078e02ff */
[----:B------:R-:W-:Y:S01]  /*1c9a0*/  IMAD.WIDE.U32 R6, R6, R80, RZ ;  /* 0x0000005006067225 */ /* 0x000fe200078e00ff */
[----:B------:R-:W-:Y:S02]  /*1c9b0*/  SEL R43, R78, RZ, P2 ;  /* 0x000000ff4e2b7207 */ /* 0x000fe40001000000 */
[----:B------:R-:W-:Y:S01]  /*1c9c0*/  IADD3 R6, P0, P3, R4, R6, R3 ;  /* 0x0000000604067210 */ /* 0x000fe20007b1e003 */
[----:B-1----:R-:W-:Y:S01]  /*1c9d0*/  @P1 IMAD.HI.U32 R4, R41, R40, RZ ;  /* 0x0000002829041227 */ /* 0x002fe200078e00ff */
[----:B--2---:R-:W1:Y:S03]  /*1c9e0*/  @!P2 LDC R12, c[0x0][0xb50] ;  /* 0x0002d400ff0cab82 */ /* 0x004e660000000800 */
[----:B------:R-:W-:-:S02]  /*1c9f0*/  IMAD.IADD R81, R5, 0x1, R81 ;  /* 0x0000000105517824 */ /* 0x000fc400078e0251 */
[----:B------:R-:W-:Y:S01]  /*1ca00*/  IMAD.MOV.U32 R5, RZ, RZ, R41 ;  /* 0x000000ffff057224 */ /* 0x000fe200078e0029 */
[----:B0-----:R-:W-:Y:S01]  /*1ca10*/  @P1 SHF.R.U32.HI R5, RZ, R83, R4 ;  /* 0x00000053ff051219 */ /* 0x001fe20000011604 */
[----:B------:R-:W-:Y:S01]  /*1ca20*/  IMAD.IADD R7, R7, 0x1, R79 ;  /* 0x0000000107077824 */ /* 0x000fe200078e024f */
[----:B------:R-:W0:Y:S01]  /*1ca30*/  @!P2 LDC R13, c[0x0][0xb54] ;  /* 0x0002d500ff0dab82 */ /* 0x000e220000000800 */
        /* <DEDUP_REMOVED lines=17> */
[----:B------:R-:W-:-:S03]  /*1cb50*/  IMAD.IADD R43, R84, 0x1, R82 ;  /* 0x00000001542b7824 */ /* 0x000fc600078e0252 */
[----:B------:R-:W-:Y:S04]  /*1cb60*/  SHFL.IDX PT, R4, R12, RZ, 0x1c1f ;  /* 0x001c1fff0c047589 */ /* 0x000fe800000e0000 */
[----:B------:R-:W0:Y:S04]  /*1cb70*/  SHFL.IDX PT, R5, R13, RZ, 0x1c1f ;  /* 0x001c1fff0d057589 */ /* 0x000e2800000e0000 */
[----:B------:R-:W1:Y:S01]  /*1cb80*/  SHFL.IDX PT, R7, R13, 0x1, 0x1c1f ;  /* 0x003c1f000d077f89 */ /* 0x000e6200000e0000 */
[----:B------:R-:W-:Y:S02]  /*1cb90*/  IMAD R8, R77, R14, RZ ;  /* 0x0000000e4d087224 */ /* 0x000fe400078e02ff */
[----:B------:R-:W-:Y:S01]  /*1cba0*/  VIADD R9, R43, 0x8 ;  /* 0x000000082b097836 */ /* 0x000fe20000000000 */
[----:B------:R-:W-:Y:S01]  /*1cbb0*/  ULDC.64 UR6, c[0x0][0x208] ;  /* 0x0000820000067ab9 */ /* 0x000fe20000000a00 */
[----:B---3--:R-:W-:-:S04]  /*1cbc0*/  LOP3.LUT P0, RZ, R42, 0x3, RZ, 0xc0, !PT ;  /* 0x000000032aff7812 */ /* 0x008fc8000780c0ff */
        /* <DEDUP_REMOVED lines=24> */
[----:B------:R-:W-:Y:S01]  /*1cd50*/  LOP3.LUT R28, R29, 0x180, RZ, 0xc0, !PT ;  /* 0x000001801d1c7812 */ /* 0x000fe200078ec0ff */
[----:B------:R-:W-:Y:S01]  /*1cd60*/  IMAD.X R41, RZ, RZ, R75, P5 ;  /* 0x000000ffff297224 */ /* 0x000fe200028e064b */
        /* <DEDUP_REMOVED lines=25> */
[----:B------:R-:W5:Y:S01]  /*1cf00*/  LD.E.128 R40, desc[UR4][R40.64] ;  /* 0x0000000428287980 */ /* 0x000f62000c101d00 */
[----:B------:R-:W-:-:S02]  /*1cf10*/  ULDC.64 UR4, c[0x0][0xaa0] ;  /* 0x0002a80000047ab9 */ /* 0x000fc40000000a00 */
[----:B------:R-:W-:Y:S01]  /*1cf20*/  IMAD R76, R76, UR4, RZ ;  /* 0x000000044c4c7c24 */ /* 0x000fe2000f8e02ff */
[----:B------:R-:W-:Y:S01]  /*1cf30*/  SHF.R.S32.HI R12, RZ, 0x1f, R15 ;  /* 0x0000001fff0c7819 */ /* 0x000fe2000001140f */
[----:B------:R-:W-:Y:S01]  /*1cf40*/  IMAD R0, R45, 0x60, R10 ;  /* 0x000000602d007824 */ /* 0x000fe200078e020a */
        /* <DEDUP_REMOVED lines=9> */
[----:B------:R-:W-:Y:S02]  /*1cfe0*/  IMAD.IADD R3, R3, 0x1, R11 ;  /* 0x0000000103037824 */ /* 0x000fe400078e020b */
[----:B------:R-:W-:Y:S02]  /*1cff0*/  IMAD.IADD R20, R82, 0x1, R0 ;  /* 0x0000000152147824 */ /* 0x000fe400078e0200 */
[----:B------:R-:W-:-:S04]  /*1d000*/  IMAD.WIDE.U32 R2, R80, UR4, R2 ;  /* 0x0000000450027c25 */ /* 0x000fc8000f8e0002 */
[----:B-1----:R-:W-:-:S04]  /*1d010*/  @P1 IMAD.HI.U32 R0, R20, R13, RZ ;  /* 0x0000000d14001227 */ /* 0x002fc800078e00ff */
[----:B------:R-:W-:Y:S01]  /*1d020*/  IMAD R3, R80, UR5, R3 ;  /* 0x0000000550037c24 */ /* 0x000fe2000f8e0203 */
[----:B------:R-:W-:Y:S01]  /*1d030*/  ULDC.64 UR4, c[0x0][0xaf0] ;  /* 0x0002bc0000047ab9 */ /* 0x000fe20000000a00 */
        /* <DEDUP_REMOVED lines=19> */
[----:B------:R-:W-:-:S03]  /*1d170*/  IMAD.WIDE.U32 R2, R13, UR4, R2 ;  /* 0x000000040d027c25 */ /* 0x000fc6000f8e0002 */
[----:B---3--:R1:W-:Y:S01]  /*1d180*/  SYNCS.ARRIVE.TRANS64.RED.A1T0 RZ, [R0+URZ], RZ ;  /* 0x000000ff00ff79a7 */ /* 0x0083e2000810043f */
[----:B------:R-:W-:Y:S01]  /*1d190*/  IMAD R11, R13, UR5, R12 ;  /* 0x000000050d0b7c24 */ /* 0x000fe2000f8e020c */
[----:B------:R-:W-:-:S03]  /*1d1a0*/  ULDC.64 UR4, c[0x0][0xa80] ;  /* 0x0002a00000047ab9 */ /* 0x000fc60000000a00 */
[----:B------:R-:W-:Y:S01]  /*1d1b0*/  IMAD.IADD R3, R3, 0x1, R11 ;  /* 0x0000000103037824 */ /* 0x000fe200078e020b */
[C---:B-1----:R-:W-:Y:S01]  /*1d1c0*/  LEA R0, P0, R2.reuse, UR4, 0x1 ;  /* 0x0000000402007c11 */ /* 0x042fe2000f8008ff */
[C---:B------:R-:W-:Y:S01]  /*1d1d0*/  VIADD R44, R9.reuse, 0x20 ;  /* 0x00000020092c7836 */ /* 0x040fe20000000000 */
[----:B------:R-:W-:Y:S01]  /*1d1e0*/  UMOV UR4, 0xffffffff ;  /* 0xffffffff00047882 */ /* 0x000fe20000000000 */
[----:B------:R-:W-:Y:S01]  /*1d1f0*/  VIADD R47, R9, 0x40 ;  /* 0x00000040092f7836 */ /* 0x000fe20000000000 */
[----:B------:R-:W-:Y:S02]  /*1d200*/  LEA.HI.X R2, R2, UR5, R3, 0x1, P0 ;  /* 0x0000000502027c11 */ /* 0x000fe400080f0c03 */
[----:B------:R-:W-:Y:S02]  /*1d210*/  SHF.R.S32.HI R46, RZ, 0x1f, R44 ;  /* 0x0000001fff2e7819 */ /* 0x000fe4000001142c */
[----:B------:R-:W-:Y:S01]  /*1d220*/  SHF.R.S32.HI R48, RZ, 0x1f, R47 ;  /* 0x0000001fff307819 */ /* 0x000fe2000001142f */
[----:B0-----:R-:W-:Y:S06]  /*1d230*/  BRA.DIV UR4, `(.L_x_11833) ;  /* 0x000000ae049c7947 */ /* 0x001fec000b800000 */
[----:B------:R0:W1:Y:S04]  /*1d240*/  SHFL.IDX PT, R3, R2, RZ, 0x1c1f ;  /* 0x001c1fff02037589 */ /* 0x00006800000e0000 */
[----:B------:R0:W2:Y:S02]  /*1d250*/  SHFL.IDX PT, R14, R0, RZ, 0x1c1f ;  /* 0x001c1fff000e7589 */ /* 0x0000a400000e0000 */
.L_x_12045:
[----:B------:R-:W-:Y:S01]  /*1d260*/  IMAD.IADD R45, R10, 0x1, R82 ;  /* 0x000000010a2d7824 */ /* 0x000fe200078e0252 */
[----:B------:R-:W-:Y:S04]  /*1d270*/  BSSY B1, `(.L_x_11834) ;  /* 0x0000011000017945 */ /* 0x000fe80003800000 */
[----:B------:R-:W-:-:S13]  /*1d280*/  ISETP.GE.AND P0, PT, R45, R8, PT ;  /* 0x000000082d00720c */ /* 0x000fda0003f06270 */
[----:B------:R-:W-:Y:S05]  /*1d290*/  @P0 BRA `(.L_x_11835) ;  /* 0x0000000000380947 */ /* 0x000fea0003800000 */
[----:B------:R-:W-:Y:S01]  /*1d2a0*/  ULDC UR4, c[0x0][0xac8] ;  /* 0x0002b20000047ab9 */ /* 0x000fe20000000800 */
[----:B------:R-:W-:Y:S01]  /*1d2b0*/  ULDC.64 UR6, c[0x0][0x208] ;  /* 0x0000820000067ab9 */ /* 0x000fe20000000a00 */
        /* <DEDUP_REMOVED lines=12> */
.L_x_11835:
[----:B------:R-:W-:Y:S05]  /*1d380*/  BSYNC B1 ;  /* 0x0000000000017941 */ /* 0x000fea0003800000 */
.L_x_11834:
[----:B------:R-:W-:-:S03]  /*1d390*/  UMOV UR4, 0xffffffff ;  /* 0xffffffff00047882 */ /* 0x000fc60000000000 */
[----:B------:R-:W-:Y:S05]  /*1d3a0*/  BRA.DIV UR4, `(.L_x_11836) ;  /* 0x000000ae04747947 */ /* 0x000fea000b800000 */
[----:B-1----:R1:W4:Y:S04]  /*1d3b0*/  SHFL.IDX PT, R3, R2, 0x1, 0x1c1f ;  /* 0x003c1f0002037f89 */ /* 0x00232800000e0000 */
[----:B--2---:R1:W2:Y:S02]  /*1d3c0*/  SHFL.IDX PT, R14, R0, 0x1, 0x1c1f ;  /* 0x003c1f00000e7f89 */ /* 0x0042a400000e0000 */
.L_x_12049:
[----:B---3-5:R-:W-:-:S05]  /*1d3d0*/  VIADD R5, R45, 0x60 ;  /* 0x000000602d057836 */ /* 0x028fca0000000000 */
[----:B------:R-:W-:-:S13]  /*1d3e0*/  ISETP.GE.AND P0, PT, R5, R8, PT ;  /* 0x000000080500720c */ /* 0x000fda0003f06270 */
[----:B------:R-:W-:Y:S05]  /*1d3f0*/  @P0 BRA `(.L_x_11837) ;  /* 0x00000018006c0947 */ /* 0x000fea0003800000 */
[----:B------:R-:W-:Y:S01]  /*1d400*/  ULDC UR4, c[0x0][0xac8] ;  /* 0x0002b20000047ab9 */ /* 0x000fe20000000800 */
[----:B------:R-:W-:Y:S01]  /*1d410*/  ULDC.64 UR6, c[0x0][0x208] ;  /* 0x0000820000067ab9 */ /* 0x000fe20000000a00 */
[----:B------:R-:W-:Y:S02]  /*1d420*/  ISETP.GE.AND P2, PT, R44, UR4, PT ;  /* 0x000000042c007c0c */ /* 0x000fe4000bf46270 */
[----:B------:R-:W-:-:S11]  /*1d430*/  ISETP.GE.AND P1, PT, R9, UR4, PT ;  /* 0x0000000409007c0c */ /* 0x000fd6000bf26270 */
[C---:B--2---:R-:W-:Y:S02]  /*1d440*/  @!P2 LEA R6, P0, R44.reuse, R14, 0x1 ;  /* 0x0000000e2c06a211 */ /* 0x044fe400078008ff */
[----:B01----:R-:W-:Y:S02]  /*1d450*/  @!P1 IMAD.MOV.U32 R2, RZ, RZ, R14 ;  /* 0x000000ffff029224 */ /* 0x003fe400078e000e */
[----:B----4-:R-:W-:Y:S02]  /*1d460*/  @!P2 LEA.HI.X R7, R44, R3, R46, 0x1, P0 ;  /* 0x000000032c07a211 */ /* 0x010fe400000f0c2e */
[----:B------:R-:W-:Y:S01]  /*1d470*/  ISETP.GE.AND P0, PT, R47, UR4, PT ;  /* 0x000000042f007c0c */ /* 0x000fe2000bf06270 */
[----:B------:R-:W-:-:S05]  /*1d480*/  @!P1 IMAD.WIDE R4, R9, 0x2, R2 ;  /* 0x0000000209049825 */ /* 0x000fca00078e0202 */
[----:B------:R3:W-:Y:S04]  /*1d490*/  @!P1 ST.E.128 desc[UR6][R4.64], R24 ;  /* 0x0000001804009985 */ /* 0x0007e8000c101d06 */
[----:B------:R3:W-:Y:S03]  /*1d4a0*/  @!P2 ST.E.128 desc[UR6][R6.64], R32 ;  /* 0x000000200600a985 */ /* 0x0007e6000c101d06 */
[----:B------:R-:W-:Y:S05]  /*1d4b0*/  @P0 BRA `(.L_x_11837) ;  /* 0x00000018003c0947 */ /* 0x000fea0003800000 */
[----:B------:R-:W-:Y:S01]  /*1d4c0*/  LEA R14, P0, R47, R14, 0x1 ;  /* 0x0000000e2f0e7211 */ /* 0x000fe200078008ff */
[----:B------:R-:W-:-:S03]  /*1d4d0*/  ULDC.64 UR4, c[0x0][0x208] ;  /* 0x0000820000047ab9 */ /* 0x000fc60000000a00 */
[----:B------:R-:W-:-:S05]  /*1d4e0*/  LEA.HI.X R15, R47, R3, R48, 0x1, P0 ;  /* 0x000000032f0f7211 */ /* 0x000fca00000f0c30 */
[----:B------:R0:W-:Y:S01]  /*1d4f0*/  ST.E.128 desc[UR4][R14.64], R40 ;  /* 0x000000280e007985 */ /* 0x0001e2000c101d04 */
[----:B------:R-:W-:Y:S05]  /*1d500*/  BRA `(.L_x_11837) ;  /* 0x0000001800287947 */ /* 0x000fea0003800000 */
.L_x_11832:
[----:B------:R-:W-:Y:S01]  /*1d510*/  ULDC.64 UR4, c[0x0][0xb08] ;  /* 0x0002c20000047ab9 */ /* 0x000fe20000000a00 */
[----:B0-----:R-:W0:Y:S01]  /*1d520*/  @P1 LDC R6, c[0x0][0xbec] ;  /* 0x0002fb00ff061b82 */ /* 0x001e220000000800 */
[----:B------:R-:W-:Y:S01]  /*1d530*/  IMAD R76, R76, UR4, RZ ;  /* 0x000000044c4c7c24 */ /* 0x000fe2000f8e02ff */
[----:B------:R-:W-:Y:S01]  /*1d540*/  SHF.R.S32.HI R0, RZ, 0x1f, R15 ;  /* 0x0000001fff007819 */ /* 0x000fe2000001140f */
[----:B------:R-:W-:-:S04]  /*1d550*/  IMAD.WIDE.U32 R4, R3, UR4, RZ ;  /* 0x0000000403047c25 */ /* 0x000fc8000f8e00ff */
[----:B------:R-:W-:Y:S01]  /*1d560*/  IMAD R3, R3, UR5, R76 ;  /* 0x0000000503037c24 */ /* 0x000fe2000f8e024c */
[----:B------:R-:W1:Y:S01]  /*1d570*/  @P1 LDC R11, c[0x0][0xbf0] ;  /* 0x0002fc00ff0b1b82 */ /* 0x000e620000000800 */
[----:B------:R-:W-:Y:S02]  /*1d580*/  ULDC.64 UR4, c[0x0][0xb38] ;  /* 0x0002ce0000047ab9 */ /* 0x000fe40000000a00 */
        /* <DEDUP_REMOVED lines=38> */
.L_x_12052:
        /* <DEDUP_REMOVED lines=14> */
[----:B------:R-:W-:Y:S01]  /*1d8d0*/  ULDC.64 UR6, c[0x0][0x208] ;  /* 0x0000820000067ab9 */ /* 0x000fe20000000a00 */
        /* <DEDUP_REMOVED lines=9> */
[-C--:B------:R-:W-:Y:S01]  /*1d970*/  @!P0 LEA.HI.X R7, R75, R3.reuse, R80, 0x2, P2 ;  /* 0x000000034b078211 */ /* 0x080fe200010f1450 */
[----:B------:R-:W-:Y:S01]  /*1d980*/  VIADD R15, R76, 0x30 ;  /* 0x000000304c0f7836 */ /* 0x000fe20000000000 */
[----:B------:R-:W-:Y:S02]  /*1d990*/  ISETP.GE.AND P2, PT, R78, UR4, PT ;  /* 0x000000044e007c0c */ /* 0x000fe4000bf46270 */
[----:B------:R-:W-:Y:S02]  /*1d9a0*/  @!P3 LEA.HI.X R11, R42, R3, R74, 0x2, P1 ;  /* 0x000000032a0bb211 */ /* 0x000fe400008f144a */
[----:B------:R-:W-:Y:S01]  /*1d9b0*/  ISETP.GE.AND P1, PT, R77, UR4, PT ;  /* 0x000000044d007c0c */ /* 0x000fe2000bf26270 */
[----:B------:R-:W-:Y:S01]  /*1d9c0*/  @!P0 ST.E.64 desc[UR6][R6.64], R28 ;  /* 0x0000001c06008985 */ /* 0x000fe2000c101b06 */
[----:B------:R-:W-:Y:S01]  /*1d9d0*/  @!P4 LEA R12, P5, R40, R14, 0x2 ;  /* 0x0000000e280cc211 */ /* 0x000fe200078a10ff */
[----:B------:R-:W-:Y:S01]  /*1d9e0*/  VIADD R43, R76, 0x38 ;  /* 0x000000384c2b7836 */ /* 0x000fe20000000000 */
[----:B------:R-:W-:-:S02]  /*1d9f0*/  ISETP.GE.AND P0, PT, R15, UR4, PT ;  /* 0x000000040f007c0c */ /* 0x000fc4000bf06270 */
[-C--:B------:R-:W-:Y:S01]  /*1da00*/  @!P4 LEA.HI.X R13, R40, R3.reuse, R41, 0x2, P5 ;  /* 0x00000003280dc211 */ /* 0x080fe200028f1429 */
[----:B------:R-:W-:Y:S01]  /*1da10*/  @!P3 ST.E.64 desc[UR6][R10.64], R32 ;  /* 0x000000200a00b985 */ /* 0x000fe2000c101b06 */
[----:B------:R-:W-:Y:S01]  /*1da20*/  ISETP.GE.AND P3, PT, R43, UR4, PT ;  /* 0x000000042b007c0c */ /* 0x000fe2000bf66270 */
[----:B------:R-:W-:Y:S01]  /*1da30*/  VIADD R75, R76, 0x40 ;  /* 0x000000404c4b7836 */ /* 0x000fe20000000000 */
[CC--:B-1----:R-:W-:Y:S01]  /*1da40*/  @!P2 LEA R24, P5, R78.reuse, R14.reuse, 0x2 ;  /* 0x0000000e4e18a211 */ /* 0x0c2fe200078a10ff */
[----:B------:R1:W-:Y:S01]  /*1da50*/  @!P4 ST.E.64 desc[UR6][R12.64], R36 ;  /* 0x000000240c00c985 */ /* 0x0003e2000c101b06 */
[----:B------:R-:W-:Y:S02]  /*1da60*/  SHF.R.S32.HI R42, RZ, 0x1f, R77 ;  /* 0x0000001fff2a7819 */ /* 0x000fe4000001144d */
[----:B------:R-:W-:Y:S02]  /*1da70*/  @!P1 LEA R40, P4, R77, R14, 0x2 ;  /* 0x0000000e4d289211 */ /* 0x000fe400078810ff */
[----:B------:R-:W-:-:S02]  /*1da80*/  @!P2 LEA.HI.X R25, R78, R3, R79, 0x2, P5 ;  /* 0x000000034e19a211 */ /* 0x000fc400028f144f */
[-C--:B------:R-:W-:Y:S02]  /*1da90*/  @!P1 LEA.HI.X R41, R77, R3.reuse, R42, 0x2, P4 ;  /* 0x000000034d299211 */ /* 0x080fe400020f142a */
[----:B------:R-:W-:Y:S02]  /*1daa0*/  SHF.R.S32.HI R74, RZ, 0x1f, R15 ;  /* 0x0000001fff4a7819 */ /* 0x000fe4000001140f */
[----:B------:R-:W-:Y:S02]  /*1dab0*/  @!P0 LEA R4, P5, R15, R14, 0x2 ;  /* 0x0000000e0f048211 */ /* 0x000fe400078a10ff */
[----:B------:R-:W-:Y:S01]  /*1dac0*/  ISETP.GE.AND P4, PT, R75, UR4, PT ;  /* 0x000000044b007c0c */ /* 0x000fe2000bf86270 */
[C---:B-1----:R-:W-:Y:S01]  /*1dad0*/  VIADD R13, R76.reuse, 0x48 ;  /* 0x000000484c0d7836 */ /* 0x042fe20000000000 */
[----:B------:R1:W-:Y:S01]  /*1dae0*/  @!P2 ST.E.64 desc[UR6][R24.64], R20 ;  /* 0x000000141800a985 */ /* 0x0003e2000c101b06 */
[----:B------:R-:W-:Y:S01]  /*1daf0*/  @!P0 LEA.HI.X R5, R15, R3, R74, 0x2, P5 ;  /* 0x000000030f058211 */ /* 0x000fe200028f144a */
[----:B------:R-:W-:Y:S01]  /*1db00*/  VIADD R15, R76, 0x50 ;  /* 0x000000504c0f7836 */ /* 0x000fe20000000000 */
[----:B------:R-:W-:Y:S01]  /*1db10*/  SHF.R.S32.HI R12, RZ, 0x1f, R43 ;  /* 0x0000001fff0c7819 */ /* 0x000fe2000001142b */
[----:B------:R3:W-:Y:S01]  /*1db20*/  @!P1 ST.E.64 desc[UR6][R40.64], R44 ;  /* 0x0000002c28009985 */ /* 0x0007e2000c101b06 */
[----:B------:R-:W-:-:S02]  /*1db30*/  ISETP.GE.AND P2, PT, R13, UR4, PT ;  /* 0x000000040d007c0c */ /* 0x000fc4000bf46270 */
[----:B------:R-:W-:Y:S01]  /*1db40*/  @!P3 LEA R10, P1, R43, R14, 0x2 ;  /* 0x0000000e2b0ab211 */ /* 0x000fe200078210ff */
[----:B------:R-:W-:-:S03]  /*1db50*/  VIADD R29, R76, 0x58 ;  /* 0x000000584c1d7836 */ /* 0x000fc60000000000 */
[-C--:B------:R-:W-:Y:S02]  /*1db60*/  @!P3 LEA.HI.X R11, R43, R3.reuse, R12, 0x2, P1 ;  /* 0x000000032b0bb211 */ /* 0x080fe400008f140c */
[----:B------:R-:W-:Y:S01]  /*1db70*/  ISETP.GE.AND P1, PT, R15, UR4, PT ;  /* 0x000000040f007c0c */ /* 0x000fe2000bf26270 */
[----:B------:R3:W-:Y:S01]  /*1db80*/  @!P0 ST.E.64 desc[UR6][R4.64], R48 ;  /* 0x0000003004008985 */ /* 0x0007e2000c101b06 */
[----:B------:R-:W-:Y:S02]  /*1db90*/  SHF.R.S32.HI R28, RZ, 0x1f, R75 ;  /* 0x0000001fff1c7819 */ /* 0x000fe4000001144b */
[----:B------:R-:W-:Y:S02]  /*1dba0*/  @!P4 LEA R6, P5, R75, R14, 0x2 ;  /* 0x0000000e4b06c211 */ /* 0x000fe400078a10ff */
[----:B------:R-:W-:Y:S02]  /*1dbb0*/  ISETP.GE.AND P0, PT, R29, UR4, PT ;  /* 0x000000041d007c0c */ /* 0x000fe4000bf06270 */
[----:B------:R-:W-:-:S02]  /*1dbc0*/  @!P4 LEA.HI.X R7, R75, R3, R28, 0x2, P5 ;  /* 0x000000034b07c211 */ /* 0x000fc400028f141c */
[----:B-1----:R-:W-:Y:S02]  /*1dbd0*/  SHF.R.S32.HI R20, RZ, 0x1f, R13 ;  /* 0x0000001fff147819 */ /* 0x002fe4000001140d */
[CC--:B------:R-:W-:Y:S02]  /*1dbe0*/  @!P2 LEA R12, P5, R13.reuse, R14.reuse, 0x2 ;  /* 0x0000000e0d0ca211 */ /* 0x0c0fe400078a10ff */
[----:B------:R-:W-:Y:S02]  /*1dbf0*/  SHF.R.S32.HI R24, RZ, 0x1f, R15 ;  /* 0x0000001fff187819 */ /* 0x000fe4000001140f */
[----:B------:R-:W-:Y:S02]  /*1dc00*/  @!P2 LEA.HI.X R13, R13, R3, R20, 0x2, P5 ;  /* 0x000000030d0da211 */ /* 0x000fe400028f1414 */
        /* <DEDUP_REMOVED lines=10> */
.L_x_11840:
[----:B------:R-:W-:Y:S05]  /*1dcb0*/  BSYNC B1 ;  /* 0x0000000000017941 */ /* 0x000fea0003800000 */
.L_x_11839:
[----:B------:R-:W-:-:S03]  /*1dcc0*/  UMOV UR4, 0xffffffff ;  /* 0xffffffff00047882 */ /* 0x000fc60000000000 */
[----:B------:R-:W-:Y:S05]  /*1dcd0*/  BRA.DIV UR4, `(.L_x_11841) ;  /* 0x000000a604a47947 */ /* 0x000fea000b800000 */
[----:B-1----:R1:W4:Y:S04]  /*1dce0*/  SHFL.IDX PT, R3, R2, 0x1, 0x1c1f ;  /* 0x003c1f0002037f89 */ /* 0x00232800000e0000 */
[----:B--23--:R1:W2:Y:S02]  /*1dcf0*/  SHFL.IDX PT, R14, R0, 0x1, 0x1c1f ;  /* 0x003c1f00000e7f89 */ /* 0x00c2a400000e0000 */
.L_x_12056:
        /* <DEDUP_REMOVED lines=13> */
[----:B------:R-:W-:Y:S01]  /*1ddd0*/  ULDC.64 UR6, c[0x0][0x208] ;  /* 0x0000820000067ab9 */ /* 0x000fe20000000a00 */
        /* <DEDUP_REMOVED lines=19> */
[-C--:B------:R-:W-:Y:S02]  /*1df10*/  @!P4 LEA R12, P2, R0, R14.reuse, 0x2 ;  /* 0x0000000e000cc211 */ /* 0x080fe400078410ff */
[-C--:B------:R-:W-:Y:S01]  /*1df20*/  @!P3 LEA.HI.X R11, R24, R3.reuse, R25, 0x2, P5 ;  /* 0x00000003180bb211 */ /* 0x080fe200028f1419 */
[----:B------:R-:W-:Y:S01]  /*1df30*/  VIADD R2, R28, 0x40 ;  /* 0x000000401c027836 */ /* 0x000fe20000000000 */
[----:B------:R-:W-:Y:S02]  /*1df40*/  @!P4 LEA.HI.X R13, R0, R3, R20, 0x2, P2 ;  /* 0x00000003000dc211 */ /* 0x000fe400010f1414 */
[----:B------:R-:W-:Y:S01]  /*1df50*/  ISETP.GE.AND P2, PT, R15, UR4, PT ;  /* 0x000000040f007c0c */ /* 0x000fe2000bf46270 */
[----:B------:R3:W-:Y:S01]  /*1df60*/  @!P3 ST.E.64 desc[UR6][R10.64], R38 ;  /* 0x000000260a00b985 */ /* 0x0007e2000c101b06 */
[----:B------:R-:W-:Y:S01]  /*1df70*/  SHF.R.S32.HI R0, RZ, 0x1f, R29 ;  /* 0x0000001fff007819 */ /* 0x000fe2000001141d */
[----:B------:R-:W-:Y:S01]  /*1df80*/  VIADD R25, R28, 0x48 ;  /* 0x000000481c197836 */ /* 0x000fe20000000000 */
[----:B------:R-:W-:Y:S01]  /*1df90*/  ISETP.GE.AND P3, PT, R2, UR4, PT ;  /* 0x0000000402007c0c */ /* 0x000fe2000bf66270 */
[----:B------:R4:W-:Y:S01]  /*1dfa0*/  @!P4 ST.E.64 desc[UR6][R12.64], R72 ;  /* 0x000000480c00c985 */ /* 0x0009e2000c101b06 */
[----:B0-----:R-:W-:-:S02]  /*1dfb0*/  @!P1 LEA R4, P4, R29, R14, 0x2 ;  /* 0x0000000e1d049211 */ /* 0x001fc400078810ff */
[----:B------:R-:W-:Y:S02]  /*1dfc0*/  SHF.R.S32.HI R24, RZ, 0x1f, R21 ;  /* 0x0000001fff187819 */ /* 0x000fe40000011415 */
[----:B-1----:R-:W-:Y:S02]  /*1dfd0*/  @!P0 LEA R6, P5, R21, R14, 0x2 ;  /* 0x0000000e15068211 */ /* 0x002fe400078a10ff */
[-C--:B------:R-:W-:Y:S01]  /*1dfe0*/  @!P1 LEA.HI.X R5, R29, R3.reuse, R0, 0x2, P4 ;  /* 0x000000031d059211 */ /* 0x080fe200020f1400 */
[----:B------:R-:W-:Y:S01]  /*1dff0*/  VIADD R0, R28, 0x50 ;  /* 0x000000501c007836 */ /* 0x000fe20000000000 */
[----:B------:R-:W-:Y:S02]  /*1e000*/  @!P0 LEA.HI.X R7, R21, R3, R24, 0x2, P5 ;  /* 0x0000000315078211 */ /* 0x000fe400028f1418 */
[----:B------:R-:W-:Y:S01]  /*1e010*/  ISETP.GE.AND P5, PT, R25, UR4, PT ;  /* 0x0000000419007c0c */ /* 0x000fe2000bfa6270 */
[----:B------:R0:W-:Y:S01]  /*1e020*/  @!P1 ST.E.64 desc[UR6][R4.64], R46 ;  /* 0x0000002e04009985 */ /* 0x0001e2000c101b06 */
[----:B------:R-:W-:-:S02]  /*1e030*/  SHF.R.S32.HI R20, RZ, 0x1f, R15 ;  /* 0x0000001fff147819 */ /* 0x000fc4000001140f */
[CC--:B--2---:R-:W-:Y:S02]  /*1e040*/  @!P2 LEA R8, P4, R15.reuse, R14.reuse, 0x2 ;  /* 0x0000000e0f08a211 */ /* 0x0c4fe400078810ff */
[----:B------:R-:W-:Y:S02]  /*1e050*/  ISETP.GE.AND P1, PT, R0, UR4, PT ;  /* 0x0000000400007c0c */ /* 0x000fe4000bf26270 */
[----:B------:R-:W-:Y:S02]  /*1e060*/  @!P2 LEA.HI.X R9, R15, R3, R20, 0x2, P4 ;  /* 0x000000030f09a211 */ /* 0x000fe400020f1414 */
[----:B---3--:R-:W-:Y:S02]  /*1e070*/  SHF.R.S32.HI R11, RZ, 0x1f, R2 ;  /* 0x0000001fff0b7819 */ /* 0x008fe40000011402 */
[----:B------:R-:W-:-:S04]  /*1e080*/  @!P3 LEA R10, P4, R2, R14, 0x2 ;  /* 0x0000000e020ab211 */ /* 0x000fc800078810ff */
[----:B------:R-:W-:Y:S02]  /*1e090*/  @!P3 LEA.HI.X R11, R2, R3, R11, 0x2, P4 ;  /* 0x00000003020bb211 */ /* 0x000fe400020f140b */
[----:B------:R-:W-:Y:S02]  /*1e0a0*/  SHF.R.S32.HI R2, RZ, 0x1f, R25 ;  /* 0x0000001fff027819 */ /* 0x000fe40000011419 */
[----:B----4-:R-:W-:-:S04]  /*1e0b0*/  @!P5 LEA R12, P4, R25, R14, 0x2 ;  /* 0x0000000e190cd211 */ /* 0x010fc800078810ff */
[----:B------:R-:W-:Y:S02]  /*1e0c0*/  @!P5 LEA.HI.X R13, R25, R3, R2, 0x2, P4 ;  /* 0x00000003190dd211 */ /* 0x000fe400020f1402 */
[----:B------:R-:W-:Y:S02]  /*1e0d0*/  SHF.R.S32.HI R2, RZ, 0x1f, R0 ;  /* 0x0000001fff027819 */ /* 0x000fe40000011400 */
[----:B------:R-:W-:-:S04]  /*1e0e0*/  @!P1 LEA R20, P4, R0, R14, 0x2 ;  /* 0x0000000e00149211 */ /* 0x000fc800078810ff */
[----:B------:R-:W-:Y:S01]  /*1e0f0*/  @!P1 LEA.HI.X R21, R0, R3, R2, 0x2, P4 ;  /* 0x0000000300159211 */ /* 0x000fe200020f1402 */
[----:B------:R-:W-:Y:S01]  /*1e100*/  VIADD R0, R28, 0x58 ;  /* 0x000000581c007836 */ /* 0x000fe20000000000 */
[----:B------:R0:W-:Y:S04]  /*1e110*/  @!P0 ST.E.64 desc[UR6][R6.64], R50 ;  /* 0x0000003206008985 */ /* 0x0001e8000c101b06 */
[----:B------:R-:W-:Y:S01]  /*1e120*/  ISETP.GE.AND P0, PT, R0, UR4, PT ;  /* 0x0000000400007c0c */ /* 0x000fe2000bf06270 */
[----:B------:R0:W-:Y:S04]  /*1e130*/  @!P2 ST.E.64 desc[UR6][R8.64], R54 ;  /* 0x000000360800a985 */ /* 0x0001e8000c101b06 */
        /* <DEDUP_REMOVED lines=10> */
.L_x_11830:
[----:B0-----:R-:W3:Y:S01]  /*1e1e0*/  LDL.LU R4, [R1+0x9c] ;  /* 0x00009c0001047983 */ /* 0x001ee20000300800 */
[----:B------:R-:W-:Y:S01]  /*1e1f0*/  ULDC.64 UR6, c[0x0][0xc08] ;  /* 0x0003020000067ab9 */ /* 0x000fe20000000a00 */
[----:B------:R-:W-:Y:S02]  /*1e200*/  ULDC.64 UR4, c[0x0][0xc00] ;  /* 0x0003000000047ab9 */ /* 0x000fe40000000a00 */
[----:B------:R-:W4:Y:S04]  /*1e210*/  LDL.LU R0, [R1+0xa0] ;  /* 0x0000a00001007983 */ /* 0x000f280000300800 */
[----:B------:R-:W2:Y:S01]  /*1e220*/  LDL R8, [R1+0x94] ;  /* 0x0000940001087983 */ /* 0x000ea20000100800 */
        /* <DEDUP_REMOVED lines=9> */
[----:B---3--:R-:W-:-:S04]  /*1e2c0*/  IADD3 R2, P2, R4, UR4, RZ ;  /* 0x0000000404027c10 */ /* 0x008fc8000ff5e0ff */
[----:B----4-:R-:W-:Y:S02]  /*1e2d0*/  IADD3.X R3, R0, UR5, RZ, P2, !PT ;  /* 0x0000000500037c10 */ /* 0x010fe400097fe4ff */
[----:B------:R-:W-:Y:S01]  /*1e2e0*/  @P1 IADD3 R4, P2, R4, UR6, RZ ;  /* 0x0000000604041c10 */ /* 0x000fe2000ff5e0ff */
[----:B------:R-:W-:Y:S02]  /*1e2f0*/  ULDC UR4, c[0x0][0xa88] ;  /* 0x0002a20000047ab9 */ /* 0x000fe40000000800 */
[----:B------:R0:W5:Y:S01]  /*1e300*/  @P0 LDG.E R7, desc[UR8][R2.64] ;  /* 0x0000000802070981 */ /* 0x000162000c1e1900 */
[----:B------:R-:W-:Y:S01]  /*1e310*/  @P1 IADD3.X R5, R0, UR7, RZ, P2, !PT ;  /* 0x0000000700051c10 */ /* 0x000fe200097fe4ff */
[----:B------:R-:W-:Y:S01]  /*1e320*/  IMAD.U32 R6, RZ, RZ, UR4 ;  /* 0x00000004ff067e24 */ /* 0x000fe2000f8e00ff */
[----:B--2---:R-:W-:-:S05]  /*1e330*/  ISETP.NE.AND P2, PT, R8, RZ, PT ;  /* 0x000000ff0800720c */ /* 0x004fca0003f45270 */
        /* <DEDUP_REMOVED lines=9> */
[----:B--2---:R-:W-:-:S07]  /*1e3d0*/  IMAD.IADD R6, R6, 0x1, -R5 ;  /* 0x0000000106067824 */ /* 0x004fce00078e0a05 */
.L_x_11842:
[----:B------:R-:W2:Y:S04]  /*1e3e0*/  LDL.LU R0, [R1+0xc0] ;  /* 0x0000c00001007983 */ /* 0x000ea80000300800 */
[----:B0-----:R-:W3:Y:S01]  /*1e3f0*/  LDL.LU R2, [R1+0x98] ;  /* 0x0000980001027983 */ /* 0x001ee20000300800 */
[----:B------:R-:W-:Y:S01]  /*1e400*/  BSSY B1, `(.L_x_11843) ;  /* 0x0000039000017945 */ /* 0x000fe20003800000 */
[----:B-----5:R-:W-:Y:S02]  /*1e410*/  SHF.R.S32.HI R24, RZ, 0x1f, R7 ;  /* 0x0000001fff187819 */ /* 0x020fe40000011407 */
[----:B--2---:R-:W-:Y:S02]  /*1e420*/  SEL R26, R0, RZ, !P0 ;  /* 0x000000ff001a7207 */ /* 0x004fe40004000000 */
[----:B---3--:R-:W-:Y:S01]  /*1e430*/  SEL R29, R2, RZ, !P0 ;  /* 0x000000ff021d7207 */ /* 0x008fe20004000000 */
[----:B------:R-:W-:Y:S06]  /*1e440*/  @P3 BRA `(.L_x_11844) ;  /* 0x0000000000d03947 */ /* 0x000fec0003800000 */
[----:B------:R-:W2:Y:S01]  /*1e450*/  LDL R2, [R1+0x80] ;  /* 0x0000800001027983 */ /* 0x000ea20000100800 */
        /* <DEDUP_REMOVED lines=51> */
.L_x_11844:
[----:B------:R-:W-:Y:S05]  /*1e790*/  BSYNC B1 ;  /* 0x0000000000017941 */ /* 0x000fea0003800000 */
.L_x_11843:
        /* <DEDUP_REMOVED lines=23> */
[----:B----4-:R-:W-:Y:S02]  /*1e910*/  IMAD.IADD R9, R20, 0x1, R0 ;  /* 0x0000000114097824 */ /* 0x010fe400078e0200 */
        /* <DEDUP_REMOVED lines=32> */
.L_x_12059:
[----:B------:R-:W-:Y:S01]  /*1eb20*/  IMAD R21, R6, R21, RZ ;  /* 0x0000001506157224 */ /* 0x000fe200078e02ff */
[----:B------:R-:W-:Y:S01]  /*1eb30*/  BSSY B1, `(.L_x_11846) ;  /* 0x0000012000017945 */ /* 0x000fe20003800000 */
[----:B------:R-:W-:-:S05]  /*1eb40*/  IMAD.IADD R4, R25, 0x1, R20 ;  /* 0x0000000119047824 */ /* 0x000fca00078e0214 */
[----:B------:R-:W-:-:S13]  /*1eb50*/  ISETP.GE.AND P0, PT, R4, R21, PT ;  /* 0x000000150400720c */ /* 0x000fda0003f06270 */
[----:B------:R-:W-:Y:S05]  /*1eb60*/  @P0 BRA `(.L_x_11847) ;  /* 0x0000000000380947 */ /* 0x000fea0003800000 */
[----:B------:R-:W-:Y:S01]  /*1eb70*/  ULDC UR4, c[0x0][0xac8] ;  /* 0x0002b20000047ab9 */ /* 0x000fe20000000800 */
[----:B------:R-:W-:Y:S01]  /*1eb80*/  ULDC.64 UR6, c[0x0][0x208] ;  /* 0x0000820000067ab9 */ /* 0x000fe20000000a00 */
        /* <DEDUP_REMOVED lines=12> */
.L_x_11847:
[----:B------:R-:W-:Y:S05]  /*1ec50*/  BSYNC B1 ;  /* 0x0000000000017941 */ /* 0x000fea0003800000 */
.L_x_11846:
[----:B------:R-:W-:-:S03]  /*1ec60*/  UMOV UR4, 0xffffffff ;  /* 0xffffffff00047882 */ /* 0x000fc60000000000 */
[----:B------:R-:W-:Y:S05]  /*1ec70*/  BRA.DIV UR4, `(.L_x_11848) ;  /* 0x0000009a04387947 */ /* 0x000fea000b800000 */
[----:B--2---:R2:W0:Y:S04]  /*1ec80*/  SHFL.IDX PT, R3, R2, 0x1, 0x1c1f ;  /* 0x003c1f0002037f89 */ /* 0x00442800000e0000 */
[----:B---3--:R2:W3:Y:S02]  /*1ec90*/  SHFL.IDX PT, R14, R0, 0x1, 0x1c1f ;  /* 0x003c1f00000e7f89 */ /* 0x0084e400000e0000 */
.L_x_12063:
[----:B0-2---:R-:W-:-:S05]  /*1eca0*/  VIADD R0, R4, 0x60 ;  /* 0x0000006004007836 */ /* 0x005fca0000000000 */
[----:B------:R-:W-:-:S13]  /*1ecb0*/  ISETP.GE.AND P0, PT, R0, R21, PT ;  /* 0x000000150000720c */ /* 0x000fda0003f06270 */
[----:B------:R-:W-:Y:S05]  /*1ecc0*/  @P0 BRA `(.L_x_11837) ;  /* 0x0000000000380947 */ /* 0x000fea0003800000 */
[----:B------:R-:W-:Y:S01]  /*1ecd0*/  ULDC UR4, c[0x0][0xac8] ;  /* 0x0002b20000047ab9 */ /* 0x000fe20000000800 */
[----:B------:R-:W-:Y:S01]  /*1ece0*/  ULDC.64 UR6, c[0x0][0x208] ;  /* 0x0000820000067ab9 */ /* 0x000fe20000000a00 */
[----:B------:R-:W-:Y:S02]  /*1ecf0*/  ISETP.GE.AND P2, PT, R5, UR4, PT ;  /* 0x0000000405007c0c */ /* 0x000fe4000bf46270 */
[----:B------:R-:W-:Y:S02]  /*1ed00*/  ISETP.GE.AND P3, PT, R9, UR4, PT ;  /* 0x0000000409007c0c */ /* 0x000fe4000bf66270 */
[----:B------:R-:W-:-:S09]  /*1ed10*/  ISETP.GE.AND P4, PT, R8, UR4, PT ;  /* 0x0000000408007c0c */ /* 0x000fd2000bf86270 */
[----:B------:R-:W-:Y:S02]  /*1ed20*/  @!P2 IMAD.MOV.U32 R15, RZ, RZ, R3 ;  /* 0x000000ffff0fa224 */ /* 0x000fe400078e0003 */
        /* <DEDUP_REMOVED lines=8> */
.L_x_11837:
[----:B------:R-:W-:Y:S05]  /*1edb0*/  BSYNC B0 ;  /* 0x0000000000007941 */ /* 0x000fea0003800000 */
.L_x_11829:
[----:B------:R-:W-:Y:S02]  /*1edc0*/  ULDC UR4, c[0x0][0xc3c] ;  /* 0x00030f0000047ab9 */ /* 0x000fe40000000800 */
[----:B------:R-:W-:-:S13]  /*1edd0*/  ISETP.GE.AND P0, PT, R111, UR4, PT ;  /* 0x000000046f007c0c */ /* 0x000fda000bf06270 */
[----:B------:R-:W-:Y:S05]  /*1ede0*/  @!P0 BRA `(.L_x_11849) ;  /* 0xfffffe2400548947 */ /* 0x000fea000383ffff */
[----:B------:R-:W-:Y:S05]  /*1edf0*/  BRA `(.L_x_11690) ;  /* 0x0000008800a87947 */ /* 0x000fea0003800000 */
.L_x_11688:
        /* <DEDUP_REMOVED lines=16> */
.L_x_11850:
        /* <DEDUP_REMOVED lines=45> */
.L_x_11854:
        /* <DEDUP_REMOVED lines=38> */
.L_x_11852:
        /* <DEDUP_REMOVED lines=13> */
.L_x_11855:
        /* <DEDUP_REMOVED lines=17> */
[----:B------:R-:W-:Y:S02]  /*1f610*/  IMAD.MOV R11, RZ, RZ, -R10 ;  /* 0x000000ffff0b7224 */ /* 0x000fe400078e0a0a */
[----:B------:R-:W-:-:S04]  /*1f620*/  IMAD.HI.U32 R2, R3, R8, RZ ;  /* 0x0000000803027227 */ /* 0x000fc800078e00ff */
[----:B------:R-:W-:-:S05]  /*1f630*/  IMAD R8, R2, R11, R8 ;  /* 0x0000000b02087224 */ /* 0x000fca00078e0208 */
        /* <DEDUP_REMOVED lines=14> */
[----:B0-----:R-:W-:-:S04]  /*1f720*/  IMAD.MOV R8, RZ, RZ, -R3 ;  /* 0x000000ffff087224 */ /* 0x001fc800078e0a03 */
[----:B------:R-:W-:Y:S01]  /*1f730*/  IMAD.MOV.U32 R2, RZ, RZ, R8 ;  /* 0x000000ffff027224 */ /* 0x000fe200078e0008 */
[----:B------:R-:W-:-:S03]  /*1f740*/  IABS R8, R6 ;  /* 0x0000000600087213 */ /* 0x000fc60000000000 */
[----:B------:R-:W-:Y:S02]  /*1f750*/  IMAD R9, R2, R5, RZ ;  /* 0x0000000502097224 */ /* 0x000fe400078e02ff */
[----:B------:R-:W-:Y:S02]  /*1f760*/  IMAD.MOV.U32 R2, RZ, RZ, RZ ;  /* 0x000000ffff027224 */ /* 0x000fe400078e00ff */
[----:B------:R-:W-:Y:S02]  /*1f770*/  IMAD.MOV R8, RZ, RZ, -R8 ;  /* 0x000000ffff087224 */ /* 0x000fe400078e0a08 */
[----:B------:R-:W-:Y:S01]  /*1f780*/  IMAD.HI.U32 R2, R3, R9, R2 ;  /* 0x0000000903027227 */ /* 0x000fe200078e0002 */
[----:B------:R-:W-:-:S05]  /*1f790*/  IABS R3, R7 ;  /* 0x0000000700037213 */ /* 0x000fca0000000000 */
        /* <DEDUP_REMOVED lines=19> */
.L_x_11856:
[----:B0-----:R-:W0:Y:S01]  /*1f8d0*/  LDC.64 R2, c[0x0][0xc90] ;  /* 0x00032400ff027b82 */ /* 0x001e220000000a00 */
        /* <DEDUP_REMOVED lines=33> */
[----:B------:R-:W-:-:S04]  /*1faf0*/  VIADDMNMX R7, R7, UR5, R8, PT ;  /* 0x0000000507077c46 */ /* 0x000fc8000b800108 */
[----:B------:R-:W-:Y:S01]  /*1fb00*/  IABS R8, R7 ;  /* 0x0000000700087213 */ /* 0x000fe20000000000 */
[----:B------:R-:W-:-:S03]  /*1fb10*/  IMAD.MOV R26, RZ, RZ, -R7 ;  /* 0x000000ffff1a7224 */ /* 0x000fc600078e0a07 */
        /* <DEDUP_REMOVED lines=24> */
.L_x_11857:
[----:B------:R-:W-:-:S05]  /*1fca0*/  LOP3.LUT R2, RZ, R2, RZ, 0x33, !PT ;  /* 0x00000002ff027212 */ /* 0x000fca00078e33ff */
[----:B------:R-:W-:Y:S01]  /*1fcb0*/  IMAD.IADD R25, R25, 0x1, R2 ;  /* 0x0000000119197824 */ /* 0x000fe200078e0202 */
[----:B------:R-:W-:Y:S06]  /*1fcc0*/  BRA `(.L_x_11858) ;  /* 0x00000000000c7947 */ /* 0x000fec0003800000 */
.L_x_11853:
[----:B------:R-:W-:Y:S02]  /*1fcd0*/  IMAD.MOV.U32 R25, RZ, RZ, RZ ;  /* 0x000000ffff197224 */ /* 0x000fe400078e00ff */
[----:B------:R-:W-:Y:S02]  /*1fce0*/  IMAD.U32 R24, RZ, RZ, UR6 ;  /* 0x00000006ff187e24 */ /* 0x000fe4000f8e00ff */
[----:B------:R-:W-:-:S07]  /*1fcf0*/  IMAD.MOV.U32 R26, RZ, RZ, RZ ;  /* 0x000000ffff1a7224 */ /* 0x000fce00078e00ff */
.L_x_11858:
[----:B------:R-:W-:-:S13]  /*1fd00*/  ISETP.NE.AND P0, PT, R0, RZ, PT ;  /* 0x000000ff0000720c */ /* 0x000fda0003f05270 */
[----:B------:R-:W0:Y:S01]  /*1fd10*/  @!P0 S2R R3, SR_CgaCtaId ;  /* 0x0000000000038919 */ /* 0x000e220000008800 */
[----:B------:R-:W-:-:S04]  /*1fd20*/  @!P0 MOV R0, 0x400 ;  /* 0x0000040000008802 */ /* 0x000fc80000000f00 */
[----:B0-----:R-:W-:-:S05]  /*1fd30*/  @!P0 LEA R0, R3, R0, 0x18 ;  /* 0x0000000003008211 */ /* 0x001fca00078ec0ff */
[----:B------:R1:W-:Y:S01]  /*1fd40*/  @!P0 STS.128 [R0+0x31cd0], R24 ;  /* 0x031cd01800008388 */ /* 0x0003e20000000c00 */
[----:B------:R-:W-:Y:S06]  /*1fd50*/  BAR.ARV 0x5, 0x200 ;  /* 0x0148000000007b1d */ /* 0x000fec0000002000 */
.L_x_11851:
[----:B------:R2:W-:Y:S01]  /*1fd60*/  STL [R1+0x44], RZ ;  /* 0x000044ff01007387 */ /* 0x0005e20000100800 */
[----:B------:R-:W-:Y:S01]  /*1fd70*/  ULDC UR4, c[0x0][0xc3c] ;  /* 0x00030f0000047ab9 */ /* 0x000fe20000000800 */
[----:B------:R-:W-:Y:S01]  /*1fd80*/  IMAD.MOV.U32 R28, RZ, RZ, 0x1 ;  /* 0x00000001ff1c7424 */ /* 0x000fe200078e00ff */
[----:B0-----:R-:W-:Y:S01]  /*1fd90*/  ISETP.GE.AND P0, PT, R27, UR4, PT ;  /* 0x000000041b007c0c */ /* 0x001fe2000bf06270 */
[----:B------:R-:W-:-:S12]  /*1fda0*/  IMAD.MOV.U32 R18, RZ, RZ, RZ ;  /* 0x000000ffff127224 */ /* 0x000fd800078e00ff */
[----:B--2---:R-:W-:Y:S05]  /*1fdb0*/  @P0 BRA `(.L_x_11859) ;  /* 0x0000007400dc0947 */ /* 0x004fea0003800000 */
[----:B------:R-:W2:Y:S01]  /*1fdc0*/  LDL R6, [R1+0x34] ;  /* 0x0000340001067983 */ /* 0x000ea20000100800 */
[----:B------:R-:W0:Y:S01]  /*1fdd0*/  S2R R7, SR_TID.X ;  /* 0x0000000000077919 */ /* 0x000e220000002100 */
[----:B------:R-:W3:Y:S01]  /*1fde0*/  S2UR UR5, SR_CgaCtaId ;  /* 0x00000000000579c3 */ /* 0x000ee20000008800 */
[----:B------:R-:W-:Y:S01]  /*1fdf0*/  UMOV UR4, 0x400 ;  /* 0x0000040000047882 */ /* 0x000fe20000000000 */
[----:B------:R-:W-:Y:S02]  /*1fe00*/  LOP3.LUT R22, R22, 0xfffffffd, RZ, 0xc0, !PT ;  /* 0xfffffffd16167812 */ /* 0x000fe400078ec0ff */
[C---:B0-----:R-:W-:Y:S01]  /*1fe10*/  LOP3.LUT R5, R7.reuse, 0x7f, RZ, 0xc0, !PT ;  /* 0x0000007f07057812 */ /* 0x041fe200078ec0ff */
[----:B-1----:R-:W-:-:S04]  /*1fe20*/  IMAD.SHL.U32 R0, R7, 0x8, RZ ;  /* 0x0000000807007824 */ /* 0x002fc800078e00ff */
        /* <DEDUP_REMOVED lines=22> */
[----:B------:R-:W-:Y:S02]  /*1ff90*/  IMAD.MOV.U32 R18, RZ, RZ, RZ ;  /* 0x000000ffff127224 */ /* 0x000fe400078e00ff */
[----:B------:R-:W-:Y:S01]  /*1ffa0*/  IMAD.MOV.U32 R28, RZ, RZ, 0x1 ;  /* 0x00000001ff1c7424 */ /* 0x000fe200078e00ff */
        /* <DEDUP_REMOVED lines=12> */
.L_x_12011:
[----:B0-----:R-:W0:Y:S01]  /*20070*/  LDC.64 R2, c[0x0][0xc88] ;  /* 0x00032200ff027b82 */ /* 0x001e220000000a00 */
[----:B------:R-:W-:Y:S01]  /*20080*/  ULDC.64 UR4, c[0x0][0x208] ;  /* 0x0000820000047ab9 */ /* 0x000fe20000000a00 */
[----:B0-----:R-:W-:-:S05]  /*20090*/  IMAD.WIDE R2, R27, 0x4, R2 ;  /* 0x000000041b027825 */ /* 0x001fca00078e0202 */
[----:B--2---:R-:W2:Y:S01]  /*200a0*/  LDG.E R13, desc[UR4][R2.64] ;  /* 0x00000004020d7981 */ /* 0x004ea2000c1e1900 */
[----:B------:R-:W-:Y:S05]  /*200b0*/  YIELD ;  /* 0x0000000000007946 */ /* 0x000fea0003800000 */
[----:B------:R-:W-:Y:S01]  /*200c0*/  ULDC.64 UR4, c[0x0][0xa28] ;  /* 0x00028a0000047ab9 */ /* 0x000fe20000000a00 */
[----:B------:R-:W-:Y:S01]  /*200d0*/  ULDC.64 UR6, c[0x0][0xa18] ;  /* 0x0002860000067ab9 */ /* 0x000fe20000000a00 */
[----:B------:R-:W-:Y:S02]  /*200e0*/  ISETP.NE.U32.AND P0, PT, RZ, UR4, PT ;  /* 0x00000004ff007c0c */ /* 0x000fe4000bf05070 */
[----:B------:R-:W-:-:S02]  /*200f0*/  CS2R R8, SRZ ;  /* 0x0000000000087805 */ /* 0x000fc4000001ff00 */
[----:B------:R-:W-:Y:S01]  /*20100*/  ISETP.NE.U32.AND P3, PT, RZ, UR6, PT ;  /* 0x00000006ff007c0c */ /* 0x000fe2000bf65070 */
[----:B------:R-:W-:Y:S01]  /*20110*/  ULDC.64 UR10, c[0x0][0x208] ;  /* 0x00008200000a7ab9 */ /* 0x000fe20000000a00 */
[----:B------:R-:W-:Y:S01]  /*20120*/  ISETP.NE.AND.EX P0, PT, RZ, UR5, PT, P0 ;  /* 0x00000005ff007c0c */ /* 0x000fe2000bf05300 */
[----:B------:R-:W-:Y:S01]  /*20130*/  ULDC.64 UR8, c[0x0][0xa10] ;  /* 0x0002840000087ab9 */ /* 0x000fe20000000a00 */
[----:B------:R-:W-:Y:S02]  /*20140*/  ISETP.NE.AND.EX P3, PT, RZ, UR7, PT, P3 ;  /* 0x00000007ff007c0c */ /* 0x000fe4000bf65330 */
[----:B--2---:R-:W-:Y:S01]  /*20150*/  SHF.R.S32.HI R0, RZ, 0x1f, R13 ;  /* 0x0000001fff007819 */ /* 0x004fe2000001140d */
[----:B------:R-:W-:-:S08]  /*20160*/  IMAD.SHL.U32 R19, R13, 0x4, RZ ;  /* 0x000000040d137824 */ /* 0x000fd000078e00ff */
[C---:B------:R-:W-:Y:S01]  /*20170*/  @P0 LEA R2, P1, R13.reuse, UR4, 0x2 ;  /* 0x000000040d020c11 */ /* 0x040fe2000f8210ff */
[----:B------:R-:W-:Y:S01]  /*20180*/  STL [R1+0x18], R13 ;  /* 0x0000180d01007387 */ /* 0x000fe20000100800 */
[C-C-:B------:R-:W-:Y:S02]  /*20190*/  SHF.L.U64.HI R23, R13.reuse, 0x2, R0.reuse ;  /* 0x000000020d177819 */ /* 0x140fe40000010200 */
[----:B------:R-:W-:Y:S01]  /*201a0*/  @P0 LEA.HI.X R3, R13, UR5, R0, 0x2, P1 ;  /* 0x000000050d030c11 */ /* 0x000fe200088f1400 */
[----:B------:R-:W-:Y:S01]  /*201b0*/  ULDC.64 UR4, c[0x0][0xa00] ;  /* 0x0002800000047ab9 */ /* 0x000fe20000000a00 */
[----:B------:R-:W-:Y:S01]  /*201c0*/  @P3 IADD3 R10, P1, R19, UR6, RZ ;  /* 0x00000006130a3c10 */ /* 0x000fe2000ff3e0ff */
[----:B------:R0:W-:Y:S03]  /*201d0*/  STL [R1+0x40], R0 ;  /* 0x0000400001007387 */ /* 0x0001e60000100800 */
[----:B-1----:R-:W-:Y:S01]  /*201e0*/  @P3 IADD3.X R11, R23, UR7, RZ, P1, !PT ;  /* 0x00000007170b3c10 */ /* 0x002fe20008ffe4ff */
[----:B------:R-:W-:Y:S01]  /*201f0*/  ULDC.64 UR6, c[0x0][0xa08] ;  /* 0x0002820000067ab9 */ /* 0x000fe20000000a00 */
[----:B------:R1:W5:Y:S01]  /*20200*/  @P0 LDG.E R9, desc[UR10][R2.64] ;  /* 0x0000000a02090981 */ /* 0x000362000c1e1900 */
[----:B------:R-:W-:Y:S01]  /*20210*/  IADD3 R6, P1, R19, UR6, RZ ;  /* 0x0000000613067c10 */ /* 0x000fe2000ff3e0ff */
[----:B------:R-:W-:Y:S01]  /*20220*/  IMAD.MOV.U32 R29, RZ, RZ, RZ ;  /* 0x000000ffff1d7224 */ /* 0x000fe200078e00ff */
[----:B------:R-:W-:-:S02]  /*20230*/  ISETP.NE.U32.AND P2, PT, RZ, UR6, PT ;  /* 0x00000006ff007c0c */ /* 0x000fc4000bf45070 */
[----:B------:R-:W-:Y:S01]  /*20240*/  IADD3.X R7, R23, UR7, RZ, P1, !PT ;  /* 0x0000000717077c10 */ /* 0x000fe20008ffe4ff */
[----:B0-----:R-:W-:Y:S01]  /*20250*/  IMAD.MOV.U32 R0, RZ, RZ, RZ ;  /* 0x000000ffff007224 */ /* 0x001fe200078e00ff */
[----:B------:R-:W-:Y:S02]  /*20260*/  ISETP.NE.U32.AND P1, PT, RZ, UR4, PT ;  /* 0x00000004ff007c0c */ /* 0x000fe4000bf25070 */
[----:B------:R-:W-:Y:S02]  /*20270*/  ISETP.NE.AND.EX P2, PT, RZ, UR7, PT, P2 ;  /* 0x00000007ff007c0c */ /* 0x000fe4000bf45320 */
[----:B------:R-:W-:Y:S02]  /*20280*/  ISETP.NE.AND.EX P1, PT, RZ, UR5, PT, P1 ;  /* 0x00000005ff007c0c */ /* 0x000fe4000bf25310 */
[----:B-1----:R-:W-:-:S04]  /*20290*/  IADD3 R2, P0, R19, UR4, RZ ;  /* 0x0000000413027c10 */ /* 0x002fc8000ff1e0ff */
[----:B------:R-:W-:Y:S01]  /*202a0*/  IADD3.X R3, R23, UR5, RZ, P0, !PT ;  /* 0x0000000517037c10 */ /* 0x000fe200087fe4ff */
[----:B------:R-:W-:Y:S01]  /*202b0*/  ULDC UR4, c[0x0][0x288] ;  /* 0x0000a20000047ab9 */ /* 0x000fe20000000800 */
[----:B------:R-:W-:-:S03]  /*202c0*/  IADD3 R4, P0, R19, UR8, RZ ;  /* 0x0000000813047c10 */ /* 0x000fc6000ff1e0ff */
        /* <DEDUP_REMOVED lines=18> */
[----:B--2---:R0:W-:Y:S01]  /*203f0*/  STL [R1+0x30], R8 ;  /* 0x0000300801007387 */ /* 0x0041e20000100800 */
[----:B------:R-:W-:Y:S02]  /*20400*/  IMAD.MOV.U32 R12, RZ, RZ, R8 ;  /* 0x000000ffff0c7224 */ /* 0x000fe400078e0008 */
[----:B0-----:R-:W-:Y:S01]  /*20410*/  IMAD.U32 R8, RZ, RZ, UR5 ;  /* 0x00000005ff087e24 */ /* 0x001fe2000f8e00ff */
[----:B---3--:R-:W-:Y:S06]  /*20420*/  @P3 BRA `(.L_x_11860) ;  /* 0x0000000000183947 */ /* 0x008fec0003800000 */
[----:B------:R-:W-:Y:S05]  /*20430*/  @!P1 BRA `(.L_x_11860) ;  /* 0x0000000000149947 */ /* 0x000fea0003800000 */
[----:B------:R-:W-:Y:S02]  /*20440*/  ULDC.64 UR4, c[0x0][0x208] ;  /* 0x0000820000047ab9 */ /* 0x000fe40000000a00 */
[----:B------:R-:W2:Y:S04]  /*20450*/  LDG.E R11, desc[UR4][R2.64] ;  /* 0x00000004020b7981 */ /* 0x000ea8000c1e1900 */
[----:B------:R-:W2:Y:S02]  /*20460*/  LDG.E R2, desc[UR4][R2.64+0x4] ;  /* 0x0000040402027981 */ /* 0x000ea4000c1e1900 */
[----:B--2---:R-:W-:-:S05]  /*20470*/  IMAD.IADD R12, R2, 0x1, -R11 ;  /* 0x00000001020c7824 */ /* 0x004fca00078e0a0b */
[----:B------:R0:W-:Y:S02]  /*20480*/  STL [R1+0x30], R12 ;  /* 0x0000300c01007387 */ /* 0x0001e40000100800 */
.L_x_11860:
        /* <DEDUP_REMOVED lines=16> */
.L_x_11861:
[----:B------:R-:W-:Y:S05]  /*20590*/  @!P2 BRA `(.L_x_11862) ;  /* 0x000000000010a947 */ /* 0x000fea0003800000 */
[----:B------:R-:W-:Y:S02]  /*205a0*/  ULDC.64 UR4, c[0x0][0x208] ;  /* 0x0000820000047ab9 */ /* 0x000fe40000000a00 */
[----:B------:R-:W2:Y:S04]  /*205b0*/  LDG.E R10, desc[UR4][R6.64] ;  /* 0x00000004060a7981 */ /* 0x000ea8000c1e1900 */
[----:B------:R-:W2:Y:S02]  /*205c0*/  LDG.E R6, desc[UR4][R6.64+0x4] ;  /* 0x0000040406067981 */ /* 0x000ea4000c1e1900 */
[----:B--2---:R-:W-:-:S07]  /*205d0*/  IMAD.IADD R10, R6, 0x1, -R10 ;  /* 0x00000001060a7824 */ /* 0x004fce00078e0a0a */
.L_x_11862:
[----:B------:R-:W-:Y:S02]  /*205e0*/  ULDC.64 UR4, c[0x0][0x208] ;  /* 0x0000820000047ab9 */ /* 0x000fe40000000a00 */
[----:B------:R-:W2:Y:S04]  /*205f0*/  @P0 LDG.E R3, desc[UR4][R4.64] ;  /* 0x0000000404030981 */ /* 0x000ea8000c1e1900 */
[----:B------:R3:W2:Y:S01]  /*20600*/  @P0 LDG.E R4, desc[UR4][R4.64+0x4] ;  /* 0x0000040404040981 */ /* 0x0006a2000c1e1900 */
[----:B-----5:R-:W-:Y:S01]  /*20610*/  IMAD.IADD R10, R10, 0x1, -R9 ;  /* 0x000000010a0a7824 */ /* 0x020fe200078e0a09 */
[----:B------:R-:W-:Y:S01]  /*20620*/  BSSY B0, `(.L_x_11863) ;  /* 0x0000039000007945 */ /* 0x000fe20003800000 */
[----:B---3--:R-:W3:Y:S02]  /*20630*/  LDC R5, c[0x0][0x448] ;  /* 0x00011200ff057b82 */ /* 0x008ee40000000800 */
[----:B---3--:R-:W-:-:S13]  /*20640*/  ISETP.NE.AND P1, PT, R5, 0x1, PT ;  /* 0x000000010500780c */ /* 0x008fda0003f25270 */
[----:B------:R-:W3:Y:S08]  /*20650*/  @P1 LDC R5, c[0x0][0x44c] ;  /* 0x00011300ff051b82 */ /* 0x000ef00000000800 */
[----:B------:R-:W4:Y:S01]  /*20660*/  @P1 LDC R6, c[0x0][0x450] ;  /* 0x00011400ff061b82 */ /* 0x000f220000000800 */
[----:B--2---:R-:W-:Y:S02]  /*20670*/  @P0 IMAD.IADD R8, R4, 0x1, -R3 ;  /* 0x0000000104080824 */ /* 0x004fe400078e0a03 */
[----:B------:R-:W-:-:S02]  /*20680*/  IMAD R3, R25, 0xc0, RZ ;  /* 0x000000c019037824 */ /* 0x000fc400078e02ff */
[----:B------:R-:W-:Y:S02]  /*20690*/  IMAD.IADD R20, R10, 0x1, R8 ;  /* 0x000000010a147824 */ /* 0x000fe400078e0208 */
[----:B------:R-:W-:-:S04]  /*206a0*/  VIADD R3, R3, 0xbf ;  /* 0x000000bf03037836 */ /* 0x000fc80000000000 */
[----:B---3--:R-:W-:-:S04]  /*206b0*/  @P1 IMAD.HI.U32 R5, R3, R5, RZ ;  /* 0x0000000503051227 */ /* 0x008fc800078e00ff */
[----:B------:R-:W-:Y:S01]  /*206c0*/  IMAD.MOV.U32 R4, RZ, RZ, R3 ;  /* 0x000000ffff047224 */ /* 0x000fe200078e0003 */
[----:B----4-:R-:W-:Y:S01]  /*206d0*/  @P1 SHF.R.U32.HI R4, RZ, R6, R5 ;  /* 0x00000006ff041219 */ /* 0x010fe20000011605 */
[C---:B------:R-:W-:Y:S01]  /*206e0*/  VIADD R3, R20.reuse, 0x8f ;  /* 0x0000008f14037836 */ /* 0x040fe20000000000 */
[----:B------:R-:W-:Y:S02]  /*206f0*/  IADD3 R20, R20, 0x90, -R12 ;  /* 0x0000009014147810 */ /* 0x000fe40007ffe80c */
[----:B0-----:R-:W-:Y:S01]  /*20700*/  LOP3.LUT R12, R2, 0xff, RZ, 0xc0, !PT ;  /* 0x000000ff020c7812 */ /* 0x001fe200078ec0ff */
[----:B------:R-:W-:-:S04]  /*20710*/  IMAD.HI R3, R3, 0x38e38e39, RZ ;  /* 0x38e38e3903037827 */ /* 0x000fc800078e02ff */
[----:B------:R-:W-:Y:S01]  /*20720*/  IMAD.IADD R4, R20, 0x1, R4 ;  /* 0x0000000114047824 */ /* 0x000fe200078e0204 */
[----:B------:R-:W-:Y:S01]  /*20730*/  SHF.R.U32.HI R21, RZ, 0x1f, R3 ;  /* 0x0000001fff157819 */ /* 0x000fe20000011603 */
[----:B------:R0:W-:Y:S02]  /*20740*/  STL [R1+0x48], R12 ;  /* 0x0000480c01007387 */ /* 0x0001e40000100800 */
[----:B------:R-:W-:Y:S01]  /*20750*/  IMAD.HI R4, R4, 0x38e38e39, RZ ;  /* 0x38e38e3904047827 */ /* 0x000fe200078e02ff */
[----:B------:R-:W-:-:S04]  /*20760*/  LEA.HI.SX32 R21, R3, R21, 0x1b ;  /* 0x0000001503157211 */ /* 0x000fc800078fdaff */
[----:B------:R-:W-:-:S04]  /*20770*/  SHF.R.U32.HI R5, RZ, 0x1f, R4 ;  /* 0x0000001fff057819 */ /* 0x000fc80000011604 */
[----:B------:R-:W-:Y:S02]  /*20780*/  LEA.HI.SX32 R5, R4, R5, 0x1b ;  /* 0x0000000504057211 */ /* 0x000fe400078fdaff */
[----:B------:R-:W-:Y:S01]  /*20790*/  SHF.R.U32.HI R4, RZ, 0x10, R2 ;  /* 0x00000010ff047819 */ /* 0x000fe20000011602 */
[----:B------:R-:W-:Y:S01]  /*207a0*/  IMAD.MOV.U32 R2, RZ, RZ, RZ ;  /* 0x000000ffff027224 */ /* 0x000fe200078e00ff */
        /* <DEDUP_REMOVED lines=11> */
[----:B------:R0:W2:Y:S02]  /*20860*/  F2I.FTZ.U32.TRUNC.NTZ R3, R2 ;  /* 0x0000000200037305 */ /* 0x0000a4000021f000 */
[----:B0-----:R-:W-:-:S04]  /*20870*/  LOP3.LUT R2, R9, R6, RZ, 0x3c, !PT ;  /* 0x0000000609027212 */ /* 0x001fc800078e3cff */
[----:B------:R-:W-:Y:S01]  /*20880*/  ISETP.GE.AND P1, PT, R2, RZ, PT ;  /* 0x000000ff0200720c */ /* 0x000fe20003f26270 */
[----:B--2---:R-:W-:-:S04]  /*20890*/  IMAD.MOV R2, RZ, RZ, -R3 ;  /* 0x000000ffff027224 */ /* 0x004fc800078e0a03 */
[----:B-1----:R-:W-:Y:S02]  /*208a0*/  IMAD R11, R2, R7, RZ ;  /* 0x00000007020b7224 */ /* 0x002fe400078e02ff */
        /* <DEDUP_REMOVED lines=16> */
.L_x_11864:
[----:B------:R-:W-:Y:S05]  /*209b0*/  BSYNC B0 ;  /* 0x0000000000007941 */ /* 0x000fea0003800000 */
.L_x_11863:
        /* <DEDUP_REMOVED lines=24> */
[----:B------:R0:W2:Y:S02]  /*20b40*/  SHFL.IDX PT, R14, R6, RZ, 0x1f ;  /* 0x00001fff060e7589 */ /* 0x0000a400000e0000 */
.L_x_12066:
[----:B--2---:R-:W-:Y:S02]  /*20b50*/  ISETP.NE.AND P0, PT, R14, RZ, PT ;  /* 0x000000ff0e00720c */ /* 0x004fe40003f05270 */
[----:B------:R-:W-:-:S11]  /*20b60*/  PLOP3.LUT P2, PT, PT, PT, PT, 0x8, 0x0 ;  /* 0x000000000000781c */ /* 0x000fd60003f4e170 */
[----:B------:R-:W-:Y:S05]  /*20b70*/  @P0 BRA `(.L_x_11868) ;  /* 0x00000000000c0947 */ /* 0x000fea0003800000 */
[----:B------:R-:W-:-:S03]  /*20b80*/  UMOV UR4, 0xffffffff ;  /* 0xffffffff00047882 */ /* 0x000fc60000000000 */
[----:B------:R-:W-:Y:S05]  /*20b90*/  BRA.DIV UR4, `(.L_x_11869) ;  /* 0x0000007a04ec7947 */ /* 0x000fea000b800000 */
[----:B------:R-:W-:-:S13]  /*20ba0*/  ELECT P2, URZ, PT ;  /* 0x00000000003f782f */ /* 0x000fda0003840000 */
.L_x_11868:
        /* <DEDUP_REMOVED lines=9> */
.L_x_12069:
[----:B------:R-:W-:Y:S05]  /*20c40*/  BSYNC B1 ;  /* 0x0000000000017941 */ /* 0x000fea0003800000 */
.L_x_11870:
[----:B------:R-:W-:Y:S04]  /*20c50*/  BSSY B1, `(.L_x_11872) ;  /* 0x000008a000017945 */ /* 0x000fe80003800000 */
[----:B------:R-:W-:Y:S05]  /*20c60*/  @!P2 BRA `(.L_x_11873) ;  /* 0x000000080020a947 */ /* 0x000fea0003800000 */
[----:B------:R-:W2:Y:S04]  /*20c70*/  LDL R9, [R1] ;  /* 0x0000000001097983 */ /* 0x000ea80000100800 */
[----:B------:R-:W1:Y:S01]  /*20c80*/  LDL R8, [R1+0x4] ;  /* 0x0000040001087983 */ /* 0x000e620000100800 */
[----:B------:R-:W3:Y:S01]  /*20c90*/  S2R R7, SR_TID.X ;  /* 0x0000000000077919 */ /* 0x000ee20000002100 */
[----:B------:R-:W-:Y:S01]  /*20ca0*/  BSSY B2, `(.L_x_11874) ;  /* 0x0000007000027945 */ /* 0x000fe20003800000 */
[----:B---3--:R-:W-:-:S04]  /*20cb0*/  LOP3.LUT R7, R7, 0x7f, RZ, 0xc0, !PT ;  /* 0x0000007f07077812 */ /* 0x008fc800078ec0ff */
[----:B------:R-:W-:Y:S01]  /*20cc0*/  ISETP.NE.AND P4, PT, R7, RZ, PT ;  /* 0x000000ff0700720c */ /* 0x000fe20003f85270 */
[----:B--2---:R-:W-:Y:S01]  /*20cd0*/  IMAD R9, R9, 0x8, R16 ;  /* 0x0000000809097824 */ /* 0x004fe200078e0210 */
[----:B-1----:R-:W-:-:S04]  /*20ce0*/  SHF.L.U32 R11, R8, 0x1f, RZ ;  /* 0x0000001f080b7819 */ /* 0x002fc800000006ff */
[----:B------:R-:W1:Y:S02]  /*20cf0*/  SYNCS.PHASECHK.TRANS64.TRYWAIT P0, [R9+URZ+0x31ca0], R11 ;  /* 0x031ca00b090075a7 */ /* 0x000e64000800017f */
[----:B-1----:R-:W-:Y:S05]  /*20d00*/  @!P0 BRA `(.L_x_11875) ;  /* 0x0000007800c88947 */ /* 0x002fea0003800000 */
.L_x_12070:
[----:B------:R-:W-:Y:S05]  /*20d10*/  BSYNC B2 ;  /* 0x0000000000027941 */ /* 0x000fea0003800000 */
.L_x_11874:
[----:B------:R-:W-:Y:S04]  /*20d20*/  BSSY B2, `(.L_x_11876) ;  /* 0x0000007000027945 */ /* 0x000fe80003800000 */
[----:B------:R-:W-:Y:S05]  /*20d30*/  @P4 BRA `(.L_x_11877) ;  /* 0x0000000000144947 */ /* 0x000fea0003800000 */
[----:B------:R-:W-:Y:S01]  /*20d40*/  LOP3.LUT P0, RZ, R22, 0x1, RZ, 0xc0, !PT ;  /* 0x0000000116ff7812 */ /* 0x000fe2000780c0ff */
[----:B0-----:R-:W-:-:S04]  /*20d50*/  IMAD.MOV.U32 R6, RZ, RZ, 0x6c00 ;  /* 0x00006c00ff067424 */ /* 0x001fc800078e00ff */
[----:B------:R2:W-:Y:S08]  /*20d60*/  SYNCS.ARRIVE.TRANS64 RZ, [R9+URZ+0x31c90], R6 ;  /* 0x031c900609ff79a7 */ /* 0x0005f0000800003f */
[----:B------:R-:W-:Y:S05]  /*20d70*/  @!P0 BRA `(.L_x_11877) ;  /* 0x0000000000048947 */ /* 0x000fea0003800000 */
[----:B------:R-:W-:Y:S01]  /*20d80*/  BPT.TRAP 0x1 ;  /* 0x000000040000795c */ /* 0x000fe20000300000 */
.L_x_11877:
[----:B------:R-:W-:Y:S05]  /*20d90*/  BSYNC B2 ;  /* 0x0000000000027941 */ /* 0x000fea0003800000 */
.L_x_11876:
[----:B0-2---:R-:W2:Y:S01]  /*20da0*/  LDL R6, [R1] ;  /* 0x0000000001067983 */ /* 0x005ea20000100800 */
        /* <DEDUP_REMOVED lines=12> */
.L_x_11878:
        /* <DEDUP_REMOVED lines=16> */
.L_x_11879:
        /* <DEDUP_REMOVED lines=16> */
.L_x_11880:
        /* <DEDUP_REMOVED lines=13> */
.L_x_12071:
[----:B------:R-:W-:Y:S05]  /*21140*/  BSYNC B2 ;  /* 0x0000000000027941 */ /* 0x000fea0003800000 */
.L_x_11881:
        /* <DEDUP_REMOVED lines=9> */
.L_x_11884:
[----:B------:R-:W-:Y:S05]  /*211e0*/  BSYNC B2 ;  /* 0x0000000000027941 */ /* 0x000fea0003800000 */
.L_x_11883:
        /* <DEDUP_REMOVED lines=8> */
.L_x_11885:
        /* <DEDUP_REMOVED lines=15> */
.L_x_11886:
        /* <DEDUP_REMOVED lines=15> */
.L_x_11887:
        /* <DEDUP_REMOVED lines=10> */
.L_x_11873:
[----:B------:R-:W-:Y:S05]  /*214f0*/  BSYNC B1 ;  /* 0x0000000000017941 */ /* 0x000fea0003800000 */
.L_x_11872:
[----:B0-----:R-:W2:Y:S04]  /*21500*/  LDL.LU R6, [R1] ;  /* 0x0000000001067983 */ /* 0x001ea80000300800 */
[----:B------:R-:W3:Y:S01]  /*21510*/  LDL.LU R10, [R1+0x4] ;  /* 0x00000400010a7983 */ /* 0x000ee20000300800 */
[----:B------:R-:W-:Y:S01]  /*21520*/  PLOP3.LUT P5, PT, PT, PT, PT, 0x8, 0x0 ;  /* 0x000000000000781c */ /* 0x000fe20003fae170 */
[----:B--2---:R-:W-:-:S05]  /*21530*/  VIADD R6, R6, 0x1 ;  /* 0x0000000106067836 */ /* 0x004fca0000000000 */
[----:B------:R-:W-:-:S04]  /*21540*/  ISETP.NE.AND P0, PT, R6, 0x2, PT ;  /* 0x000000020600780c */ /* 0x000fc80003f05270 */
[----:B------:R-:W-:-:S04]  /*21550*/  SEL R7, RZ, 0x1, P0 ;  /* 0x00000001ff077807 */ /* 0x000fc80000000000 */
[----:B---3--:R-:W-:-:S05]  /*21560*/  LOP3.LUT R10, R10, R7, RZ, 0x3c, !PT ;  /* 0x000000070a0a7212 */ /* 0x008fca00078e3cff */
[----:B------:R0:W-:Y:S02]  /*21570*/  STL [R1+0x4], R10 ;  /* 0x0000040a01007387 */ /* 0x0001e40000100800 */
[----:B0-----:R-:W-:Y:S01]  /*21580*/  VIADD R10, R5, 0xfffffffe ;  /* 0xfffffffe050a7836 */ /* 0x001fe20000000000 */
[----:B------:R-:W-:-:S04]  /*21590*/  SEL R5, R6, RZ, P0 ;  /* 0x000000ff06057207 */ /* 0x000fc80000000000 */
[----:B------:R-:W-:Y:S01]  /*215a0*/  ISETP.GE.AND P0, PT, R10, R3, PT ;  /* 0x000000030a00720c */ /* 0x000fe20003f06270 */
[----:B------:R0:W-:-:S12]  /*215b0*/  STL [R1], R5 ;  /* 0x0000000501007387 */ /* 0x0001d80000100800 */
[----:B0-----:R-:W-:Y:S05]  /*215c0*/  @!P0 BRA `(.L_x_11866) ;  /* 0x0000000800608947 */ /* 0x001fea0003800000 */
.L_x_11904:
[----:B------:R-:W-:Y:S05]  /*215d0*/  YIELD ;  /* 0x0000000000007946 */ /* 0x000fea0003800000 */
[----:B------:R-:W-:Y:S04]  /*215e0*/  BSSY B1, `(.L_x_11888) ;  /* 0x000008a000017945 */ /* 0x000fe80003800000 */
[----:B0-----:R-:W-:Y:S05]  /*215f0*/  @!P2 BRA `(.L_x_11889) ;  /* 0x000000080020a947 */ /* 0x001fea0003800000 */
[----:B------:R-:W2:Y:S04]  /*21600*/  LDL R7, [R1] ;  /* 0x0000000001077983 */ /* 0x000ea80000100800 */
[----:B------:R-:W3:Y:S01]  /*21610*/  LDL R6, [R1+0x4] ;  /* 0x0000040001067983 */ /* 0x000ee20000100800 */
[----:B------:R-:W0:Y:S01]  /*21620*/  S2R R5, SR_TID.X ;  /* 0x0000000000057919 */ /* 0x000e220000002100 */
[----:B------:R-:W-:Y:S01]  /*21630*/  BSSY B2, `(.L_x_11890) ;  /* 0x0000007000027945 */ /* 0x000fe20003800000 */
[----:B0-----:R-:W-:-:S04]  /*21640*/  LOP3.LUT R5, R5, 0x7f, RZ, 0xc0, !PT ;  /* 0x0000007f05057812 */ /* 0x001fc800078ec0ff */
[----:B------:R-:W-:Y:S01]  /*21650*/  ISETP.NE.AND P1, PT, R5, RZ, PT ;  /* 0x000000ff0500720c */ /* 0x000fe20003f25270 */
[----:B--2---:R-:W-:Y:S01]  /*21660*/  IMAD R9, R7, 0x8, R16 ;  /* 0x0000000807097824 */ /* 0x004fe200078e0210 */
[----:B---3--:R-:W-:-:S04]  /*21670*/  SHF.L.U32 R8, R6, 0x1f, RZ ;  /* 0x0000001f06087819 */ /* 0x008fc800000006ff */
[----:B------:R-:W0:Y:S02]  /*21680*/  SYNCS.PHASECHK.TRANS64.TRYWAIT P0, [R9+URZ+0x31ca0], R8 ;  /* 0x031ca008090075a7 */ /* 0x000e24000800017f */
[----:B0-----:R-:W-:Y:S05]  /*21690*/  @!P0 BRA `(.L_x_11891) ;  /* 0x00000070008c8947 */ /* 0x001fea0003800000 */
.L_x_12072:
[----:B------:R-:W-:Y:S05]  /*216a0*/  BSYNC B2 ;  /* 0x0000000000027941 */ /* 0x000fea0003800000 */
.L_x_11890:
[----:B------:R-:W-:Y:S04]  /*216b0*/  BSSY B2, `(.L_x_11892) ;  /* 0x0000007000027945 */ /* 0x000fe80003800000 */
[----:B------:R-:W-:Y:S05]  /*216c0*/  @P1 BRA `(.L_x_11893) ;  /* 0x0000000000141947 */ /* 0x000fea0003800000 */
[----:B------:R-:W-:Y:S01]  /*216d0*/  LOP3.LUT P0, RZ, R22, 0x1, RZ, 0xc0, !PT ;  /* 0x0000000116ff7812 */ /* 0x000fe2000780c0ff */
[----:B------:R-:W-:-:S04]  /*216e0*/  IMAD.MOV.U32 R5, RZ, RZ, 0x6c00 ;  /* 0x00006c00ff057424 */ /* 0x000fc800078e00ff */
[----:B------:R2:W-:Y:S08]  /*216f0*/  SYNCS.ARRIVE.TRANS64 RZ, [R9+URZ+0x31c90], R5 ;  /* 0x031c900509ff79a7 */ /* 0x0005f0000800003f */
[----:B------:R-:W-:Y:S05]  /*21700*/  @!P0 BRA `(.L_x_11893) ;  /* 0x0000000000048947 */ /* 0x000fea0003800000 */
[----:B------:R-:W-:Y:S01]  /*21710*/  BPT.TRAP 0x1 ;  /* 0x000000040000795c */ /* 0x000fe20000300000 */
.L_x_11893:
[----:B------:R-:W-:Y:S05]  /*21720*/  BSYNC B2 ;  /* 0x0000000000027941 */ /* 0x000fea0003800000 */
.L_x_11892:
[----:B--2---:R-:W2:Y:S01]  /*21730*/  LDL R5, [R1] ;  /* 0x0000000001057983 */ /* 0x004ea20000100800 */
        /* <DEDUP_REMOVED lines=10> */
[----:B-1----:R-:W-:-:S08]  /*217e0*/  VIADD R11, R7, 0x16a00 ;  /* 0x00016a00070b7836 */ /* 0x002fd00000000000 */
.L_x_11894:
        /* <DEDUP_REMOVED lines=16> */
.L_x_11895:
        /* <DEDUP_REMOVED lines=16> */
.L_x_11896:
        /* <DEDUP_REMOVED lines=13> */
.L_x_12073:
[----:B------:R-:W-:Y:S05]  /*21ac0*/  BSYNC B2 ;  /* 0x0000000000027941 */ /* 0x000fea0003800000 */
.L_x_11897:
        /* <DEDUP_REMOVED lines=9> */
.L_x_11900:
[----:B------:R-:W-:Y:S05]  /*21b60*/  BSYNC B2 ;  /* 0x0000000000027941 */ /* 0x000fea0003800000 */
.L_x_11899:
        /* <DEDUP_REMOVED lines=8> */
.L_x_11901:
        /* <DEDUP_REMOVED lines=16> */
.L_x_11902:
        /* <DEDUP_REMOVED lines=15> */
.L_x_11903:
        /* <DEDUP_REMOVED lines=10> */
.L_x_11889:
[----:B------:R-:W-:Y:S05]  /*21e80*/  BSYNC B1 ;  /* 0x0000000000017941 */ /* 0x000fea0003800000 */
.L_x_11888:
        /* <DEDUP_REMOVED lines=12> */
.L_x_11866:
[----:B------:R-:W-:Y:S05]  /*21f50*/  BSYNC B0 ;  /* 0x0000000000007941 */ /* 0x000fea0003800000 */
.L_x_11865:
[----:B------:R-:W2:Y:S01]  /*21f60*/  LDC R0, c[0x0][0x448] ;  /* 0x00011200ff007b82 */ /* 0x000ea20000000800 */
[----:B------:R-:W-:Y:S01]  /*21f70*/  ISETP.NE.AND P1, PT, R4, RZ, PT ;  /* 0x000000ff0400720c */ /* 0x000fe20003f25270 */
[----:B------:R-:W-:Y:S05]  /*21f80*/  @!P5 WARPSYNC.ALL ;  /* 0x000000000000d948 */ /* 0x000fea0003800000 */
[----:B------:R-:W-:Y:S07]  /*21f90*/  BSSY B0, `(.L_x_11905) ;  /* 0x000002d000007945 */ /* 0x000fee0003800000 */
[----:B------:R-:W3:Y:S08]  /*21fa0*/  @!P1 LDC R4, c[0x0][0x9f0] ;  /* 0x00027c00ff049b82 */ /* 0x000ef00000000800 */
[----:B------:R-:W-:Y:S01]  /*21fb0*/  @!P5 BAR.SYNC.DEFER_BLOCKING 0xc, 0x200 ;  /* 0x030800000000db1d */ /* 0x000fe20000010000 */
[----:B--2---:R-:W-:Y:S01]  /*21fc0*/  ISETP.NE.AND P0, PT, R0, 0x1, PT ;  /* 0x000000010000780c */ /* 0x004fe20003f05270 */
[----:B------:R-:W-:-:S04]  /*21fd0*/  IMAD.MOV.U32 R0, RZ, RZ, 0xc0 ;  /* 0x000000c0ff007424 */ /* 0x000fc800078e00ff */
[----:B------:R-:W-:-:S08]  /*21fe0*/  IMAD R0, R25, R0, 0xbf ;  /* 0x000000bf19007424 */ /* 0x000fd000078e0200 */
[----:B------:R-:W2:Y:S08]  /*21ff0*/  @P0 LDC R2, c[0x0][0x44c] ;  /* 0x00011300ff020b82 */ /* 0x000eb00000000800 */
[----:B------:R-:W4:Y:S01]  /*22000*/  @P0 LDC R3, c[0x0][0x450] ;  /* 0x00011400ff030b82 */ /* 0x000f220000000800 */
[----:B--2---:R-:W-:-:S05]  /*22010*/  @P0 IMAD.HI.U32 R2, R0, R2, RZ ;  /* 0x0000000200020227 */ /* 0x004fca00078e00ff */
[----:B----4-:R-:W-:-:S05]  /*22020*/  @P0 SHF.R.U32.HI R0, RZ, R3, R2 ;  /* 0x00000003ff000219 */ /* 0x010fca0000011602 */
        /* <DEDUP_REMOVED lines=8> */
[----:B--23--:R-:W-:Y:S05]  /*220b0*/  @!P0 BRA `(.L_x_11906) ;  /* 0x0000000000688947 */ /* 0x00cfea0003800000 */
[-C--:B------:R-:W-:Y:S02]  /*220c0*/  IABS R0, R4.reuse ;  /* 0x0000000400007213 */ /* 0x080fe40000000000 */
[----:B------:R-:W-:Y:S02]  /*220d0*/  IABS R6, R4 ;  /* 0x0000000400067213 */ /* 0x000fe40000000000 */
[----:B------:R-:W2:Y:S03]  /*220e0*/  I2F.RP R2, R0 ;  /* 0x0000000000027306 */ /* 0x000ea60000209400 */
[----:B------:R-:W-:-:S05]  /*220f0*/  IMAD.MOV R6, RZ, RZ, -R6 ;  /* 0x000000ffff067224 */ /* 0x000fca00078e0a06 */
[----:B--2---:R-:W2:Y:S02]  /*22100*/  MUFU.RCP R2, R2 ;  /* 0x0000000200027308 */ /* 0x004ea40000001000 */
[----:B--2---:R-:W-:-:S06]  /*22110*/  VIADD R2, R2, 0xffffffe ;  /* 0x0ffffffe02027836 */ /* 0x004fcc0000000000 */
[----:B------:R-:W2:Y:S02]  /*22120*/  F2I.FTZ.U32.TRUNC.NTZ R3, R2 ;  /* 0x0000000200037305 */ /* 0x000ea4000021f000 */
[----:B--2---:R-:W-:-:S04]  /*22130*/  IMAD.MOV R2, RZ, RZ, -R3 ;  /* 0x000000ffff027224 */ /* 0x004fc800078e0a03 */
[----:B0-----:R-:W-:Y:S02]  /*22140*/  IMAD R5, R2, R0, RZ ;  /* 0x0000000002057224 */ /* 0x001fe400078e02ff */
        /* <DEDUP_REMOVED lines=17> */
.L_x_11906:
[----:B------:R-:W-:Y:S05]  /*22260*/  BSYNC B0 ;  /* 0x0000000000007941 */ /* 0x000fea0003800000 */
.L_x_11905:
[----:B------:R-:W3:Y:S04]  /*22270*/  LDL R0, [R1+0x2c] ;  /* 0x00002c0001007983 */ /* 0x000ee80000100800 */
[----:B------:R-:W3:Y:S01]  /*22280*/  LDL R2, [R1+0x48] ;  /* 0x0000480001027983 */ /* 0x000ee20000100800 */
[----:B------:R-:W-:Y:S01]  /*22290*/  BSSY B7, `(.L_x_11907) ;  /* 0x0000423000077945 */ /* 0x000fe20003800000 */
[----:B---3--:R-:W-:-:S05]  /*222a0*/  IMAD R2, R2, R0, RZ ;  /* 0x0000000002027224 */ /* 0x008fca00078e02ff */
        /* <DEDUP_REMOVED lines=9> */
[----:B0-2---:R-:W0:Y:S01]  /*22340*/  S2R R5, SR_LANEID ;  /* 0x0000000000057919 */ /* 0x005e220000000000 */
[----:B------:R-:W-:Y:S01]  /*22350*/  VOTEU.ANY UR4, UPT, PT ;  /* 0x0000000000047886 */ /* 0x000fe200038e0100 */
[----:B------:R-:W2:Y:S01]  /*22360*/  LDC.64 R2, c[0x0][0xc60] ;  /* 0x00031800ff027b82 */ /* 0x000ea20000000a00 */
[----:B------:R-:W0:Y:S01]  /*22370*/  FLO.U32 R0, UR4 ;  /* 0x0000000400007d00 */ /* 0x000e2200080e0000 */
[----:B------:R-:W-:Y:S01]  /*22380*/  ULDC.64 UR6, c[0x0][0x208] ;  /* 0x0000820000067ab9 */ /* 0x000fe20000000a00 */
[----:B0-----:R-:W-:-:S06]  /*22390*/  ISETP.EQ.U32.AND P0, PT, R0, R5, PT ;  /* 0x000000050000720c */ /* 0x001fcc0003f02070 */
[----:B------:R-:W2:Y:S07]  /*223a0*/  POPC R5, UR4 ;  /* 0x0000000400057d09 */ /* 0x000eae0008000000 */
[----:B--2---:R-:W2:Y:S01]  /*223b0*/  @P0 ATOMG.E.ADD.STRONG.GPU PT, R3, desc[UR6][R2.64], R5 ;  /* 0x00000005020309a8 */ /* 0x004ea200081ee1c6 */
[----:B------:R-:W0:Y:S02]  /*223c0*/  S2R R4, SR_LTMASK ;  /* 0x0000000000047919 */ /* 0x000e240000003900 */
[----:B0-----:R-:W-:-:S04]  /*223d0*/  LOP3.LUT R4, R4, UR4, RZ, 0xc0, !PT ;  /* 0x0000000404047c12 */ /* 0x001fc8000f8ec0ff */
[----:B------:R-:W0:Y:S01]  /*223e0*/  POPC R7, R4 ;  /* 0x0000000400077309 */ /* 0x000e220000000000 */
[----:B--2---:R-:W0:Y:S02]  /*223f0*/  SHFL.IDX PT, R0, R3, R0, 0x1f ;  /* 0x00001f0003007589 */ /* 0x004e2400000e0000 */
[----:B0-----:R-:W-:Y:S01]  /*22400*/  IADD3 R24, R0, UR38, R7 ;  /* 0x0000002600187c10 */ /* 0x001fe2000fffe007 */
[----:B------:R-:W-:Y:S06]  /*22410*/  BRA `(.L_x_11909) ;  /* 0x0000004000287947 */ /* 0x000fec0003800000 */
.L_x_11908:
        /* <DEDUP_REMOVED lines=9> */
[----:B------:R-:W3:Y:S01]  /*224b0*/  LDC.64 R2, c[0x4][R2] ;  /* 0x0100000002027b82 */ /* 0x000ee20000000a00 */
[----:B0-2---:R-:W-:Y:S02]  /*224c0*/  IMAD.U32 R5, RZ, RZ, UR7 ;  /* 0x00000007ff057e24 */ /* 0x005fe4000f8e00ff */
[----:B------:R-:W-:Y:S02]  /*224d0*/  IMAD.U32 R6, RZ, RZ, UR8 ;  /* 0x00000008ff067e24 */ /* 0x000fe4000f8e00ff */
[----:B------:R-:W-:-:S02]  /*224e0*/  IMAD.U32 R7, RZ, RZ, UR9 ;  /* 0x00000009ff077e24 */ /* 0x000fc4000f8e00ff */
[----:B------:R-:W-:Y:S02]  /*224f0*/  IMAD.U32 R10, RZ, RZ, UR4 ;  /* 0x00000004ff0a7e24 */ /* 0x000fe4000f8e00ff */
[----:B-1----:R-:W-:Y:S02]  /*22500*/  IMAD.U32 R11, RZ, RZ, UR5 ;  /* 0x00000005ff0b7e24 */ /* 0x002fe4000f8e00ff */
[----:B------:R-:W-:Y:S02]  /*22510*/  IMAD.MOV.U32 R8, RZ, RZ, 0x70 ;  /* 0x00000070ff087424 */ /* 0x000fe400078e00ff */
[----:B------:R-:W-:Y:S02]  /*22520*/  IMAD.MOV.U32 R12, RZ, RZ, 0x1 ;  /* 0x00000001ff0c7424 */ /* 0x000fe400078e00ff */
[----:B------:R-:W-:-:S07]  /*22530*/  IMAD.MOV.U32 R13, RZ, RZ, RZ ;  /* 0x000000ffff0d7224 */ /* 0x000fce00078e00ff */
[----:B------:R-:W-:-:S07]  /*22540*/  LEPC R20, `(.L_x_11911) ;  /* 0x000000001014794e */ /* 0x000fce0000000000 */
[----:B---3--:R-:W-:Y:S05]  /*22550*/  CALL.ABS.NOINC R2 ;  /* 0x0000000002007343 */ /* 0x008fea0003c00000 */
.L_x_11911:
[----:B------:R-:W-:Y:S05]  /*22560*/  BSYNC B6 ;  /* 0x0000000000067941 */ /* 0x000fea0003800000 */
.L_x_11910:
        /* <DEDUP_REMOVED lines=10> */
[----:B0-2---:R-:W-:Y:S02]  /*22610*/  IMAD.U32 R5, RZ, RZ, UR7 ;  /* 0x00000007ff057e24 */ /* 0x005fe4000f8e00ff */
[----:B------:R-:W-:Y:S02]  /*22620*/  IMAD.U32 R6, RZ, RZ, UR8 ;  /* 0x00000008ff067e24 */ /* 0x000fe4000f8e00ff */
[----:B------:R-:W-:-:S02]  /*22630*/  IMAD.U32 R7, RZ, RZ, UR9 ;  /* 0x00000009ff077e24 */ /* 0x000fc4000f8e00ff */
[----:B------:R-:W-:Y:S02]  /*22640*/  IMAD.U32 R10, RZ, RZ, UR4 ;  /* 0x00000004ff0a7e24 */ /* 0x000fe4000f8e00ff */
[----:B-1----:R-:W-:Y:S02]  /*22650*/  IMAD.U32 R11, RZ, RZ, UR5 ;  /* 0x00000005ff0b7e24 */ /* 0x002fe4000f8e00ff */
[----:B------:R-:W-:Y:S02]  /*22660*/  IMAD.MOV.U32 R8, RZ, RZ, 0x70 ;  /* 0x00000070ff087424 */ /* 0x000fe400078e00ff */
[----:B------:R-:W-:Y:S02]  /*22670*/  IMAD.MOV.U32 R12, RZ, RZ, 0x1 ;  /* 0x00000001ff0c7424 */ /* 0x000fe400078e00ff */
[----:B---3--:R-:W-:-:S07]  /*22680*/  IMAD.MOV.U32 R13, RZ, RZ, RZ ;  /* 0x000000ffff0d7224 */ /* 0x008fce00078e00ff */
[----:B------:R-:W-:-:S07]  /*22690*/  LEPC R20, `(.L_x_11914) ;  /* 0x000000001014794e */ /* 0x000fce0000000000 */
[----:B----4-:R-:W-:Y:S05]  /*226a0*/  CALL.ABS.NOINC R2 ;  /* 0x0000000002007343 */ /* 0x010fea0003c00000 */
.L_x_11914:
        /* <DEDUP_REMOVED lines=16> */
.L_x_11913:
[----:B------:R-:W-:Y:S05]  /*227b0*/  BSYNC B6 ;  /* 0x0000000000067941 */ /* 0x000fea0003800000 */
.L_x_11912:
        /* <DEDUP_REMOVED lines=8> */
[----:B------:R4:W5:Y:S02]  /*22840*/  @P0 LDG.E R26, desc[UR6][R2.64] ;  /* 0x00000006021a0981 */ /* 0x000964000c1e1900 */
[----:B----4-:R-:W4:Y:S02]  /*22850*/  LDC.64 R2, c[0x0][0x418] ;  /* 0x00010600ff027b82 */ /* 0x010f240000000a00 */
[----:B----4-:R-:W-:Y:S01]  /*22860*/  LOP3.LUT P0, RZ, R2, UR4, RZ, 0xfc, !PT ;  /* 0x0000000402ff7c12 */ /* 0x010fe2000f80fcff */
[----:B------:R-:W-:-:S03]  /*22870*/  UMOV UR4, 0xffffffff ;  /* 0xffffffff00047882 */ /* 0x000fc60000000000 */
[----:B------:R-:W-:Y:S01]  /*22880*/  LOP3.LUT P0, RZ, R3, UR5, RZ, 0xfc, P0 ;  /* 0x0000000503ff7c12 */ /* 0x000fe2000800fcff */
[----:B---3--:R-:W-:Y:S01]  /*22890*/  VIADD R23, R20, 0xffffffff ;  /* 0xffffffff14177836 */ /* 0x008fe20000000000 */
[----:B-----5:R-:W-:Y:S02]  /*228a0*/  SHF.R.S32.HI R7, RZ, 0x1f, R26 ;  /* 0x0000001fff077819 */ /* 0x020fe4000001141a */
[----:B------:R-:W-:-:S03]  /*228b0*/  SEL R19, R26, RZ, !P0 ;  /* 0x000000ff1a137207 */ /* 0x000fc60004000000 */
[----:B------:R3:W-:Y:S01]  /*228c0*/  STL [R1+0x8], R7 ;  /* 0x0000080701007387 */ /* 0x0007e20000100800 */
[----:B------:R-:W-:Y:S05]  /*228d0*/  BRA.DIV UR4, `(.L_x_11915) ;  /* 0x0000006204247947 */ /* 0x000fea000b800000 */
[----:B------:R-:W4:Y:S02]  /*228e0*/  S2R R0, SR_TID.X ;  /* 0x0000000000007919 */ /* 0x000f240000002100 */
[----:B----4-:R-:W-:-:S04]  /*228f0*/  SHF.R.U32.HI R0, RZ, 0x5, R0 ;  /* 0x00000005ff007819 */ /* 0x010fc80000011600 */
[----:B------:R-:W-:-:S05]  /*22900*/  LOP3.LUT R0, R0, 0x3, RZ, 0xc0, !PT ;  /* 0x0000000300007812 */ /* 0x000fca00078ec0ff */
[----:B------:R4:W0:Y:S02]  /*22910*/  SHFL.IDX PT, R14, R0, RZ, 0x1f ;  /* 0x00001fff000e7589 */ /* 0x00082400000e0000 */
.L_x_12076:
        /* <DEDUP_REMOVED lines=8> */
.L_x_12079:
[----:B------:R-:W-:Y:S05]  /*229a0*/  @!P6 BRA `(.L_x_11916) ;  /* 0x000000040008e947 */ /* 0x000fea0003800000 */
[----:B------:R-:W-:-:S04]  /*229b0*/  ISETP.NE.U32.AND P0, PT, R2, RZ, PT ;  /* 0x000000ff0200720c */ /* 0x000fc80003f05070 */
[----:B------:R-:W-:-:S13]  /*229c0*/  ISETP.NE.AND.EX P0, PT, R3, RZ, PT, P0 ;  /* 0x000000ff0300720c */ /* 0x000fda0003f05300 */
[----:B------:R-:W-:Y:S05]  /*229d0*/  @!P0 BRA `(.L_x_11918) ;  /* 0x00000000004c8947 */ /* 0x000fea0003800000 */
[----:B------:R-:W0:Y:S01]  /*229e0*/  LDC R6, c[0x0][0x43c] ;  /* 0x00010f00ff067b82 */ /* 0x000e220000000800 */
[----:B----4-:R-:W-:Y:S01]  /*229f0*/  IMAD.MOV.U32 R0, RZ, RZ, R23 ;  /* 0x000000ffff007224 */ /* 0x010fe200078e0017 */
[----:B------:R-:W-:Y:S01]  /*22a00*/  ULDC.64 UR4, c[0x0][0x428] ;  /* 0x00010a0000047ab9 */ /* 0x000fe20000000a00 */
[----:B------:R-:W-:Y:S01]  /*22a10*/  ULDC.64 UR6, c[0x0][0x208] ;  /* 0x0000820000067ab9 */ /* 0x000fe20000000a00 */
[----:B0-----:R-:W-:-:S13]  /*22a20*/  ISETP.NE.AND P0, PT, R6, 0x1, PT ;  /* 0x000000010600780c */ /* 0x001fda0003f05270 */
[----:B--2---:R-:W0:Y:S02]  /*22a30*/  @P0 LDC.64 R4, c[0x0][0x440] ;  /* 0x00011000ff040b82 */ /* 0x004e240000000a00 */
        /* <DEDUP_REMOVED lines=13> */
.L_x_11918:
[----:B----4-:R-:W-:Y:S01]  /*22b10*/  IMAD R0, R18, 0x8, R16 ;  /* 0x0000000812007824 */ /* 0x010fe200078e0210 */
[----:B0-----:R-:W-:-:S04]  /*22b20*/  SHF.L.U32 R2, R28, 0x1f, RZ ;  /* 0x0000001f1c027819 */ /* 0x001fc800000006ff */
[----:B------:R-:W0:Y:S02]  /*22b30*/  SYNCS.PHASECHK.TRANS64.TRYWAIT P0, [R0+URZ+0x31c40], R2 ;  /* 0x031c4002000075a7 */ /* 0x000e24000800017f */
[----:B0-----:R-:W-:Y:S05]  /*22b40*/  @!P0 BRA `(.L_x_11919) ;  /* 0x0000005c00dc8947 */ /* 0x001fea0003800000 */
.L_x_12080:
        /* <DEDUP_REMOVED lines=9> */
.L_x_11920:
        /* <DEDUP_REMOVED lines=31> */
.L_x_11916:
        /* <DEDUP_REMOVED lines=39> */
[----:B0-----:R-:W-:Y:S05]  /*23040*/  CALL.ABS.NOINC R2 ;  /* 0x0000000002007343 */ /* 0x001fea0003c00000 */
.L_x_11922:
[----:B------:R-:W-:Y:S05]  /*23050*/  BSYNC B6 ;  /* 0x0000000000067941 */ /* 0x000fea0003800000 */
.L_x_11921:
[----:B------:R-:W2:Y:S01]  /*23060*/  LDL.LU R20, [R1+0x20] ;  /* 0x0000200001147983 */ /* 0x000ea20000300800 */
[----:B------:R-:W-:Y:S01]  /*23070*/  ULDC.64 UR6, c[0x0][0x2e0] ;  /* 0x0000b80000067ab9 */ /* 0x000fe20000000a00 */
[----:B------:R-:W3:Y:S01]  /*23080*/  LDC R10, c[0x0][0x448] ;  /* 0x00011200ff0a7b82 */ /* 0x000ee20000000800 */
[----:B------:R-:W-:Y:S01]  /*23090*/  ULDC.64 UR4, c[0x0][0x2d8] ;  /* 0x0000b60000047ab9 */ /* 0x000fe20000000a00 */
[----:B0-----:R-:W2:Y:S01]  /*230a0*/  LDL.LU.64 R2, [R1+0x38] ;  /* 0x0000380001027983 */ /* 0x001ea20000300a00 */
[----:B------:R-:W-:-:S03]  /*230b0*/  ULDC.64 UR8, c[0x0][0x280] ;  /* 0x0000a00000087ab9 */ /* 0x000fc60000000a00 */
[----:B------:R-:W4:Y:S04]  /*230c0*/  LDL.LU R21, [R1+0x40] ;  /* 0x0000400001157983 */ /* 0x000f280000300800 */
[----:B------:R-:W4:Y:S01]  /*230d0*/  LDL.LU R4, [R1+0x18] ;  /* 0x0000180001047983 */ /* 0x000f220000300800 */
[----:B---3--:R-:W-:-:S13]  /*230e0*/  ISETP.NE.AND P1, PT, R10, 0x1, PT ;  /* 0x000000010a00780c */ /* 0x008fda0003f25270 */
[----:B------:R-:W0:Y:S01]  /*230f0*/  @P1 LDC R5, c[0x0][0x450] ;  /* 0x00011400ff051b82 */ /* 0x000e220000000800 */
[----:B--2---:R-:W-:Y:S02]  /*23100*/  IMAD.MOV.U32 R3, RZ, RZ, R20 ;  /* 0x000000ffff037224 */ /* 0x004fe400078e0014 */
[----:B------:R-:W2:Y:S01]  /*23110*/  S2R R20, SR_TID.X ;  /* 0x0000000000147919 */ /* 0x000ea20000002100 */
[----:B----4-:R-:W-:Y:S02]  /*23120*/  IMAD R0, R21, UR6, RZ ;  /* 0x0000000615007c24 */ /* 0x010fe4000f8e02ff */
[----:B------:R-:W-:-:S04]  /*23130*/  IMAD.WIDE.U32 R2, R17, UR4, R2 ;  /* 0x0000000411027c25 */ /* 0x000fc8000f8e0002 */
[----:B------:R-:W-:Y:S01]  /*23140*/  IMAD R3, R17, UR5, R3 ;  /* 0x0000000511037c24 */ /* 0x000fe2000f8e0203 */
[----:B------:R-:W-:Y:S01]  /*23150*/  ULDC.64 UR4, c[0x0][0x2d0] ;  /* 0x0000b40000047ab9 */ /* 0x000fe20000000a00 */
[C---:B------:R-:W-:Y:S02]  /*23160*/  IMAD R0, R4.reuse, UR7, R0 ;  /* 0x0000000704007c24 */ /* 0x040fe4000f8e0200 */
[----:B------:R-:W-:Y:S01]  /*23170*/  IMAD.WIDE.U32 R2, R4, UR6, R2 ;  /* 0x0000000604027c25 */ /* 0x000fe2000f8e0002 */
[----:B------:R-:W-:Y:S01]  /*23180*/  ULDC.64 UR6, c[0x0][0x2c8] ;  /* 0x0000b20000067ab9 */ /* 0x000fe20000000a00 */
[----:B------:R-:W3:Y:S02]  /*23190*/  @P1 LDC R4, c[0x0][0x44c] ;  /* 0x00011300ff041b82 */ /* 0x000ee40000000800 */
[----:B------:R-:W-:Y:S01]  /*231a0*/  IMAD.IADD R3, R3, 0x1, R0 ;  /* 0x0000000103037824 */ /* 0x000fe200078e0200 */
[C---:B--2---:R-:W-:Y:S01]  /*231b0*/  LOP3.LUT R21, R20.reuse, 0x7f, RZ, 0xc0, !PT ;  /* 0x0000007f14157812 */ /* 0x044fe200078ec0ff */
[----:B------:R-:W-:-:S03]  /*231c0*/  IMAD.SHL.U32 R20, R20, 0x20, RZ ;  /* 0x0000002014147824 */ /* 0x000fc600078e00ff */
[----:B------:R-:W-:-:S04]  /*231d0*/  SHF.R.U32.HI R21, RZ, 0x2, R21 ;  /* 0x00000002ff157819 */ /* 0x000fc80000011615 */
[----:B------:R-:W-:Y:S02]  /*231e0*/  LOP3.LUT R20, R21, 0x60, R20, 0xf8, !PT ;  /* 0x0000006015147812 */ /* 0x000fe400078ef814 */
[----:B------:R2:W5:Y:S03]  /*231f0*/  LDL R21, [R1+0x30] ;  /* 0x0000300001157983 */ /* 0x0005660000100800 */
[----:B------:R-:W-:-:S04]  /*23200*/  IMAD R8, R25, 0xc0, R20 ;  /* 0x000000c019087824 */ /* 0x000fc800078e0214 */
[----:B---3--:R-:W-:-:S04]  /*23210*/  @P1 IMAD.HI.U32 R0, R8, R4, RZ ;  /* 0x0000000408001227 */ /* 0x008fc800078e00ff */
[----:B------:R-:W-:Y:S01]  /*23220*/  IMAD.MOV.U32 R4, RZ, RZ, R8 ;  /* 0x000000ffff047224 */ /* 0x000fe200078e0008 */
[----:B0-----:R-:W-:-:S04]  /*23230*/  @P1 SHF.R.U32.HI R4, RZ, R5, R0 ;  /* 0x00000005ff041219 */ /* 0x001fc80000011600 */
[--C-:B------:R-:W-:Y:S01]  /*23240*/  SHF.R.S32.HI R0, RZ, 0x1f, R4.reuse ;  /* 0x0000001fff007819 */ /* 0x100fe20000011404 */
[----:B------:R-:W-:-:S04]  /*23250*/  IMAD.MOV R6, RZ, RZ, -R4 ;  /* 0x000000ffff067224 */ /* 0x000fc800078e0a04 */
[----:B------:R-:W-:-:S04]  /*23260*/  IMAD R0, R0, UR4, RZ ;  /* 0x0000000400007c24 */ /* 0x000fc8000f8e02ff */
[C---:B------:R-:W-:Y:S02]  /*23270*/  IMAD R0, R4.reuse, UR5, R0 ;  /* 0x0000000504007c24 */ /* 0x040fe4000f8e0200 */
[----:B------:R-:W-:-:S04]  /*23280*/  IMAD.WIDE.U32 R4, R4, UR4, R2 ;  /* 0x0000000404047c25 */ /* 0x000fc8000f8e0002 */
[----:B------:R-:W-:Y:S02]  /*23290*/  IMAD.IADD R5, R5, 0x1, R0 ;  /* 0x0000000105057824 */ /* 0x000fe400078e0200 */
[----:B------:R-:W-:-:S05]  /*232a0*/  IMAD R0, R10, R6, R8 ;  /* 0x000000060a007224 */ /* 0x000fca00078e0208 */
[----:B------:R-:W-:-:S05]  /*232b0*/  SHF.R.S32.HI R6, RZ, 0x1f, R0 ;  /* 0x0000001fff067819 */ /* 0x000fca0000011400 */
[----:B------:R-:W-:Y:S02]  /*232c0*/  IMAD R9, R6, UR6, RZ ;  /* 0x0000000606097c24 */ /* 0x000fe4000f8e02ff */
[C---:B------:R-:W-:Y:S02]  /*232d0*/  IMAD.WIDE.U32 R6, R0.reuse, UR6, R4 ;  /* 0x0000000600067c25 */ /* 0x040fe4000f8e0004 */
[----:B------:R-:W0:Y:S02]  /*232e0*/  @P1 LDC R5, c[0x0][0x44c] ;  /* 0x00011300ff051b82 */ /* 0x000e240000000800 */
[----:B------:R-:W-:-:S04]  /*232f0*/  IMAD R0, R0, UR7, R9 ;  /* 0x0000000700007c24 */ /* 0x000fc8000f8e0209 */
[----:B------:R-:W-:Y:S02]  /*23300*/  IMAD.IADD R0, R7, 0x1, R0 ;  /* 0x0000000107007824 */ /* 0x000fe400078e0200 */
[----:B------:R-:W3:Y:S01]  /*23310*/  @P1 LDC R7, c[0x0][0x450] ;  /* 0x00011400ff071b82 */ /* 0x000ee20000000800 */
[----:B------:R-:W-:Y:S01]  /*23320*/  VIADD R8, R8, 0x80 ;  /* 0x0000008008087836 */ /* 0x000fe20000000000 */
[----:B------:R-:W1:Y:S01]  /*23330*/  S2R R12, SR_TID.X ;  /* 0x00000000000c7919 */ /* 0x000e620000002100 */
[----:B------:R-:W-:-:S04]  /*23340*/  LEA R4, P0, R6, UR8, 0x1 ;  /* 0x0000000806047c11 */ /* 0x000fc8000f8008ff */
[----:B------:R-:W-:Y:S01]  /*23350*/  LEA.HI.X R0, R6, UR9, R0, 0x1, P0 ;  /* 0x0000000906007c11 */ /* 0x000fe200080f0c00 */
[----:B------:R-:W-:Y:S02]  /*23360*/  IMAD.MOV.U32 R6, RZ, RZ, R8 ;  /* 0x000000ffff067224 */ /* 0x000fe400078e0008 */
[----:B0-----:R-:W-:-:S05]  /*23370*/  @P1 IMAD.HI.U32 R5, R8, R5, RZ ;  /* 0x0000000508051227 */ /* 0x001fca00078e00ff */
[----:B---3--:R-:W-:-:S04]  /*23380*/  @P1 SHF.R.U32.HI R6, RZ, R7, R5 ;  /* 0x00000007ff061219 */ /* 0x008fc80000011605 */
[--C-:B------:R-:W-:Y:S01]  /*23390*/  SHF.R.S32.HI R7, RZ, 0x1f, R6.reuse ;  /* 0x0000001fff077819 */ /* 0x100fe20000011406 */
[----:B------:R-:W-:-:S04]  /*233a0*/  IMAD.MOV R5, RZ, RZ, -R6 ;  /* 0x000000ffff057224 */ /* 0x000fc800078e0a06 */
[----:B------:R-:W-:Y:S02]  /*233b0*/  IMAD R7, R7, UR4, RZ ;  /* 0x0000000407077c24 */ /* 0x000fe4000f8e02ff */
[----:B------:R-:W-:Y:S01]  /*233c0*/  IMAD.WIDE.U32 R2, R6, UR4, R2 ;  /* 0x0000000406027c25 */ /* 0x000fe2000f8e0002 */
[----:B------:R-:W-:-:S03]  /*233d0*/  ULDC UR4, c[0x0][0x2b8] ;  /* 0x0000ae0000047ab9 */ /* 0x000fc60000000800 */
[----:B------:R-:W-:Y:S02]  /*233e0*/  IMAD R5, R10, R5, R8 ;  /* 0x000000050a057224 */ /* 0x000fe400078e0208 */
[----:B------:R-:W-:-:S04]  /*233f0*/  IMAD R6, R6, UR5, R7 ;  /* 0x0000000506067c24 */ /* 0x000fc8000f8e0207 */
[----:B------:R-:W-:Y:S01]  /*23400*/  IMAD.IADD R3, R3, 0x1, R6 ;  /* 0x0000000103037824 */ /* 0x000fe200078e0206 */
[----:B------:R-:W-:Y:S01]  /*23410*/  SHF.R.S32.HI R6, RZ, 0x1f, R5 ;  /* 0x0000001fff067819 */ /* 0x000fe20000011405 */
[----:B-1----:R-:W-:-:S04]  /*23420*/  IMAD.SHL.U32 R11, R12, 0x8, RZ ;  /* 0x000000080c0b7824 */ /* 0x002fc800078e00ff */
[----:B------:R-:W-:Y:S01]  /*23430*/  IMAD R6, R6, UR6, RZ ;  /* 0x0000000606067c24 */ /* 0x000fe2000f8e02ff */
[----:B------:R-:W-:Y:S01]  /*23440*/  LOP3.LUT R11, R11, 0x18, RZ, 0xc0, !PT ;  /* 0x000000180b0b7812 */ /* 0x000fe200078ec0ff */
[----:B------:R-:W-:-:S04]  /*23450*/  IMAD.WIDE.U32 R2, R5, UR6, R2 ;  /* 0x0000000605027c25 */ /* 0x000fc8000f8e0002 */
[----:B------:R-:W-:Y:S02]  /*23460*/  IMAD R6, R5, UR7, R6 ;  /* 0x0000000705067c24 */ /* 0x000fe4000f8e0206 */
[----:B------:R-:W-:Y:S01]  /*23470*/  IMAD.SHL.U32 R20, R12, 0x8, RZ ;  /* 0x000000080c147824 */ /* 0x000fe200078e00ff */
[----:B------:R-:W-:Y:S01]  /*23480*/  LEA R7, P0, R2, UR8, 0x1 ;  /* 0x0000000802077c11 */ /* 0x000fe2000f8008ff */
[----:B------:R-:W-:Y:S01]  /*23490*/  IMAD.IADD R6, R3, 0x1, R6 ;  /* 0x0000000103067824 */ /* 0x000fe200078e0206 */
[C---:B------:R-:W-:Y:S02]  /*234a0*/  LOP3.LUT R13, R11.reuse, 0x20, RZ, 0xfc, !PT ;  /* 0x000000200b0d7812 */ /* 0x040fe400078efcff */
[----:B------:R-:W-:Y:S02]  /*234b0*/  LOP3.LUT R20, R20, 0x18, RZ, 0xc0, !PT ;  /* 0x0000001814147812 */ /* 0x000fe400078ec0ff */
[----:B------:R-:W-:Y:S01]  /*234c0*/  LOP3.LUT R11, R11, 0x40, RZ, 0xfc, !PT ;  /* 0x000000400b0b7812 */ /* 0x000fe200078efcff */
[----:B------:R-:W-:Y:S01]  /*234d0*/  UMOV UR5, 0xffffffff ;  /* 0xffffffff00057882 */ /* 0x000fe20000000000 */
[----:B------:R-:W-:-:S02]  /*234e0*/  LEA.HI.X R6, R2, UR9, R6, 0x1, P0 ;  /* 0x0000000902067c11 */ /* 0x000fc400080f0c06 */
[----:B------:R-:W-:Y:S02]  /*234f0*/  LOP3.LUT R12, R12, 0x7f, RZ, 0xc0, !PT ;  /* 0x0000007f0c0c7812 */ /* 0x000fe400078ec0ff */
[----:B------:R-:W-:Y:S02]  /*23500*/  ISETP.GE.AND P3, PT, R20, UR4, PT ;  /* 0x0000000414007c0c */ /* 0x000fe4000bf66270 */
[----:B------:R-:W-:Y:S02]  /*23510*/  ISETP.GE.AND P0, PT, R13, UR4, PT ;  /* 0x000000040d007c0c */ /* 0x000fe4000bf06270 */
[----:B------:R-:W-:Y:S02]  /*23520*/  ISETP.GE.AND P1, PT, R11, UR4, PT ;  /* 0x000000040b007c0c */ /* 0x000fe4000bf26270 */
[----:B------:R-:W-:Y:S01]  /*23530*/  SHF.R.U32.HI R9, RZ, 0x2, R12 ;  /* 0x00000002ff097819 */ /* 0x000fe2000001160c */
[----:B--2---:R-:W-:Y:S10]  /*23540*/  BRA.DIV UR5, `(.L_x_11923) ;  /* 0x0000005605707947 */ /* 0x004ff4000b800000 */
[----:B------:R-:W2:Y:S01]  /*23550*/  LDL R8, [R1+0x14] ;  /* 0x0000140001087983 */ /* 0x000ea20000100800 */
[----:B-----5:R-:W-:Y:S01]  /*23560*/  IMAD R5, R21, R10, RZ ;  /* 0x0000000a15057224 */ /* 0x020fe200078e02ff */
[----:B------:R-:W-:Y:S01]  /*23570*/  ULDC.64 UR4, c[0x0][0x208] ;  /* 0x0000820000047ab9 */ /* 0x000fe20000000a00 */
[----:B------:R-:W-:Y:S01]  /*23580*/  IMAD R25, R25, 0xc0, R9 ;  /* 0x000000c019197824 */ /* 0x000fe200078e0209 */
        /* <DEDUP_REMOVED lines=8> */
[----:B------:R-:W-:Y:S01]  /*23610*/  @!PT LDS RZ, [RZ] ;  /* 0x00000000fffff984 */ /* 0x000fe20000000800 */
[----:B--2---:R-:W-:Y:S04]  /*23620*/  @!P2 LDGSTS.E.BYPASS.LTC128B.128 [R8+0xda00], desc[UR4][R2.64], !P3 ;  /* 0x0da000000208afae */ /* 0x004fe8000d901d44 */
        /* <DEDUP_REMOVED lines=30> */
[----:B------:R-:W-:-:S05]  /*23810*/  @!P2 LEA R2, P4, R20, R4, 0x1 ;  /* 0x000000041402a211 */ /* 0x000fca00078808ff */
[----:B--2---:R-:W-:-:S04]  /*23820*/  @!P2 IMAD.X R0, RZ, RZ, R0, P4 ;  /* 0x000000ffff00a224 */ /* 0x004fc800020e0600 */
[----:B------:R-:W-:Y:S02]  /*23830*/  @!P2 IMAD.MOV.U32 R3, RZ, RZ, R0 ;  /* 0x000000ffff03a224 */ /* 0x000fe400078e0000 */
[----:B------:R-:W-:Y:S04]  /*23840*/  SHFL.IDX PT, R0, R6, RZ, 0x1c1f ;  /* 0x001c1fff06007589 */ /* 0x000fe800000e0000 */
[----:B------:R-:W-:Y:S04]  /*23850*/  @!P2 LDGSTS.E.BYPASS.LTC128B.128 [R8+0xf200], desc[UR4][R2.64], !P3 ;  /* 0x0f2000000208afae */ /* 0x000fe8000d901d44 */
[----:B------:R-:W-:Y:S04]  /*23860*/  @!P2 LDGSTS.E.BYPASS.LTC128B.128 [R8+0x12200], desc[UR4][R2.64+0x40], !P0 ;  /* 0x122000400208afae */ /* 0x000fe8000c101d44 */
[----:B------:R0:W-:Y:S04]  /*23870*/  @!P2 LDGSTS.E.BYPASS.LTC128B.128 [R8+0x15200], desc[UR4][R2.64+0x80], !P1 ;  /* 0x152000800208afae */ /* 0x0001e8000c901d44 */
[----:B------:R-:W-:Y:S04]  /*23880*/  SHFL.IDX PT, R6, R6, 0x1, 0x1c1f ;  /* 0x003c1f0006067f89 */ /* 0x000fe800000e0000 */
[----:B0-----:R-:W0:Y:S01]  /*23890*/  SHFL.IDX PT, R2, R7, RZ, 0x1c1f ;  /* 0x001c1fff07027589 */ /* 0x001e2200000e0000 */
[----:B------:R-:W-:-:S05]  /*238a0*/  VIADD R3, R25, 0x80 ;  /* 0x0000008019037836 */ /* 0x000fca0000000000 */
[----:B------:R-:W-:-:S13]  /*238b0*/  ISETP.GE.AND P2, PT, R3, R5, PT ;  /* 0x000000050300720c */ /* 0x000fda0003f46270 */
[----:B0-----:R-:W-:-:S05]  /*238c0*/  @!P2 LEA R2, P4, R20, R2, 0x1 ;  /* 0x000000021402a211 */ /* 0x001fca00078808ff */
[----:B------:R-:W-:-:S04]  /*238d0*/  @!P2 IMAD.X R0, RZ, RZ, R0, P4 ;  /* 0x000000ffff00a224 */ /* 0x000fc800020e0600 */
[----:B------:R-:W-:-:S05]  /*238e0*/  @!P2 IMAD.MOV.U32 R3, RZ, RZ, R0 ;  /* 0x000000ffff03a224 */ /* 0x000fca00078e0000 */
[----:B------:R-:W-:Y:S04]  /*238f0*/  @!P2 LDGSTS.E.BYPASS.LTC128B.128 [R8+0xfa00], desc[UR4][R2.64], !P3 ;  /* 0x0fa000000208afae */ /* 0x000fe8000d901d44 */
[----:B------:R-:W-:Y:S04]  /*23900*/  @!P2 LDGSTS.E.BYPASS.LTC128B.128 [R8+0x12a00], desc[UR4][R2.64+0x40], !P0 ;  /* 0x12a000400208afae */ /* 0x000fe8000c101d44 */
[----:B------:R0:W-:Y:S04]  /*23910*/  @!P2 LDGSTS.E.BYPASS.LTC128B.128 [R8+0x15a00], desc[UR4][R2.64+0x80], !P1 ;  /* 0x15a000800208afae */ /* 0x0001e8000c901d44 */
[----:B0-----:R0:W1:Y:S02]  /*23920*/  SHFL.IDX PT, R2, R7, 0x1, 0x1c1f ;  /* 0x003c1f0007027f89 */ /* 0x00106400000e0000 */
.L_x_12093:
[----:B------:R-:W2:Y:S01]  /*23930*/  LDL R0, [R1+0x14] ;  /* 0x0000140001007983 */ /* 0x000ea20000100800 */
[----:B------:R-:W-:Y:S01]  /*23940*/  VIADD R25, R25, 0xa0 ;  /* 0x000000a019197836 */ /* 0x000fe20000000000 */
[----:B------:R-:W-:-:S04]  /*23950*/  ULDC.64 UR4, c[0x0][0x208] ;  /* 0x0000820000047ab9 */ /* 0x000fc80000000a00 */
        /* <DEDUP_REMOVED lines=11> */
.L_x_11924:
        /* <DEDUP_REMOVED lines=18> */
.L_x_12094:
[----:B------:R-:W-:Y:S05]  /*23b30*/  BSYNC B0 ;  /* 0x0000000000007941 */ /* 0x000fea0003800000 */
.L_x_11925:
        /* <DEDUP_REMOVED lines=52> */
.L_x_11933:
[----:B------:R-:W-:Y:S01]  /*23e80*/  IMAD R3, R5, 0x8, R16 ;  /* 0x0000000805037824 */ /* 0x000fe200078e0210 */
[----:B------:R-:W-:Y:S01]  /*23e90*/  SHF.L.U32 R2, R9, 0x1f, RZ ;  /* 0x0000001f09027819 */ /* 0x000fe200000006ff */
[----:B------:R-:W-:Y:S03]  /*23ea0*/  BSSY B3, `(.L_x_11934) ;  /* 0x0000003000037945 */ /* 0x000fe60003800000 */
[----:B------:R-:W1:Y:S02]  /*23eb0*/  SYNCS.PHASECHK.TRANS64.TRYWAIT P0, [R3+URZ+0x31c40], R2 ;  /* 0x031c4002030075a7 */ /* 0x000e64000800017f */
[----:B-1----:R-:W-:Y:S05]  /*23ec0*/  @!P0 BRA `(.L_x_11935) ;  /* 0x0000005400488947 */ /* 0x002fea0003800000 */
.L_x_12095:
[----:B------:R-:W-:Y:S05]  /*23ed0*/  BSYNC B3 ;  /* 0x0000000000037941 */ /* 0x000fea0003800000 */
.L_x_11934:
        /* <DEDUP_REMOVED lines=10> */
.L_x_11937:
[----:B------:R-:W-:Y:S05]  /*23f80*/  BSYNC B3 ;  /* 0x0000000000037941 */ /* 0x000fea0003800000 */
.L_x_11936:
        /* <DEDUP_REMOVED lines=11> */
.L_x_11938:
        /* <DEDUP_REMOVED lines=16> */
.L_x_11939:
        /* <DEDUP_REMOVED lines=16> */
.L_x_11940:
        /* <DEDUP_REMOVED lines=15> */
.L_x_12096:
[----:B------:R-:W-:Y:S05]  /*24330*/  BSYNC B3 ;  /* 0x0000000000037941 */ /* 0x000fea0003800000 */
.L_x_11941:
        /* <DEDUP_REMOVED lines=10> */
.L_x_11943:
[----:B------:R-:W-:Y:S01]  /*243e0*/  LOP3.LUT P0, RZ, R22, 0x8, RZ, 0xc0, !PT ;  /* 0x0000000816ff7812 */ /* 0x000fe2000780c0ff */
[----:B------:R-:W-:-:S12]  /*243f0*/  BSSY B3, `(.L_x_11944) ;  /* 0x0000003000037945 */ /* 0x000fd80003800000 */
[----:B------:R-:W-:Y:S05]  /*24400*/  @P0 BRA `(.L_x_11945) ;  /* 0x0000000000040947 */ /* 0x000fea0003800000 */
[----:B------:R-:W-:Y:S01]  /*24410*/  BPT.TRAP 0x1 ;  /* 0x000000040000795c */ /* 0x000fe20000300000 */
.L_x_11945:
[----:B------:R-:W-:Y:S05]  /*24420*/  BSYNC B3 ;  /* 0x0000000000037941 */ /* 0x000fea0003800000 */
.L_x_11944:
        /* <DEDUP_REMOVED lines=10> */
.L_x_11946:
        /* <DEDUP_REMOVED lines=15> */
.L_x_11947:
        /* <DEDUP_REMOVED lines=15> */
.L_x_11948:
        /* <DEDUP_REMOVED lines=12> */
.L_x_11932:
[----:B------:R-:W-:Y:S05]  /*24770*/  BSYNC B1 ;  /* 0x0000000000017941 */ /* 0x000fea0003800000 */
.L_x_11931:
[----:B------:R-:W2:Y:S01]  /*24780*/  LDL.LU R0, [R1+0x28] ;  /* 0x0000280001007983 */ /* 0x000ea20000300800 */
[----:B------:R-:W-:Y:S02]  /*24790*/  IMAD.MOV.U32 R18, RZ, RZ, R5 ;  /* 0x000000ffff127224 */ /* 0x000fe400078e0005 */
[----:B------:R-:W-:Y:S02]  /*247a0*/  IMAD.MOV.U32 R28, RZ, RZ, R9 ;  /* 0x000000ffff1c7224 */ /* 0x000fe400078e0009 */
[----:B--2---:R-:W-:-:S07]  /*247b0*/  VIADD R0, R0, 0xfffffffd ;  /* 0xfffffffd00007836 */ /* 0x004fce0000000000 */
.L_x_11930:
[----:B------:R-:W-:Y:S05]  /*247c0*/  BSYNC B2 ;  /* 0x0000000000027941 */ /* 0x000fea0003800000 */
.L_x_11929:
[----:B------:R-:W-:Y:S01]  /*247d0*/  VIADD R8, R8, 0xfffffffe ;  /* 0xfffffffe08087836 */ /* 0x000fe20000000000 */
[----:B------:R-:W-:-:S04]  /*247e0*/  LOP3.LUT R4, RZ, R4, RZ, 0x33, !PT ;  /* 0x00000004ff047212 */ /* 0x000fc800078e33ff */
[----:B------:R-:W-:-:S13]  /*247f0*/  ISETP.NE.AND P0, PT, R8, R4, PT ;  /* 0x000000040800720c */ /* 0x000fda0003f05270 */
[----:B------:R-:W-:Y:S05]  /*24800*/  @!P0 BRA `(.L_x_11928) ;  /* 0x00000014009c8947 */ /* 0x000fea0003800000 */
[----:B------:R-:W-:-:S07]  /*24810*/  IMAD.MOV.U32 R4, RZ, RZ, R19 ;  /* 0x000000ffff047224 */ /* 0x000fce00078e0013 */
.L_x_11985:
[----:B------:R-:W-:Y:S01]  /*24820*/  LOP3.LUT P1, RZ, R22, 0x4, RZ, 0xc0, !PT ;  /* 0x0000000416ff7812 */ /* 0x000fe2000782c0ff */
[----:B------:R-:W-:Y:S01]  /*24830*/  VIADD R6, R18, 0x1 ;  /* 0x0000000112067836 */ /* 0x000fe20000000000 */
[----:B------:R-:W-:Y:S05]  /*24840*/  YIELD ;  /* 0x0000000000007946 */ /* 0x000fea0003800000 */
[----:B------:R-:W-:Y:S01]  /*24850*/  ISETP.NE.AND P0, PT, R6, 0x2, PT ;  /* 0x000000020600780c */ /* 0x000fe20003f05270 */
[----:B------:R-:W-:Y:S03]  /*24860*/  BSSY B1, `(.L_x_11949) ;  /* 0x00000ac000017945 */ /* 0x000fe60003800000 */
[----:B0-----:R-:W-:-:S02]  /*24870*/  SEL R7, RZ, 0x1, P0 ;  /* 0x00000001ff077807 */ /* 0x001fc40000000000 */
        /* <DEDUP_REMOVED lines=27> */
.L_x_11951:
[----:B------:R-:W-:Y:S01]  /*24a30*/  IMAD R3, R6, 0x8, R16 ;  /* 0x0000000806037824 */ /* 0x000fe200078e0210 */
[----:B------:R-:W-:Y:S01]  /*24a40*/  SHF.L.U32 R2, R7, 0x1f, RZ ;  /* 0x0000001f07027819 */ /* 0x000fe200000006ff */
[----:B------:R-:W-:Y:S03]  /*24a50*/  BSSY B2, `(.L_x_11952) ;  /* 0x0000003000027945 */ /* 0x000fe60003800000 */
[----:B------:R-:W1:Y:S02]  /*24a60*/  SYNCS.PHASECHK.TRANS64.TRYWAIT P0, [R3+URZ+0x31c40], R2 ;  /* 0x031c4002030075a7 */ /* 0x000e64000800017f */
[----:B-1----:R-:W-:Y:S05]  /*24a70*/  @!P0 BRA `(.L_x_11953) ;  /* 0x0000004800848947 */ /* 0x002fea0003800000 */
.L_x_12097:
[----:B------:R-:W-:Y:S05]  /*24a80*/  BSYNC B2 ;  /* 0x0000000000027941 */ /* 0x000fea0003800000 */
.L_x_11952:
        /* <DEDUP_REMOVED lines=10> */
.L_x_11955:
[----:B------:R-:W-:Y:S05]  /*24b30*/  BSYNC B2 ;  /* 0x0000000000027941 */ /* 0x000fea0003800000 */
.L_x_11954:
        /* <DEDUP_REMOVED lines=11> */
.L_x_11956:
        /* <DEDUP_REMOVED lines=16> */
.L_x_11957:
        /* <DEDUP_REMOVED lines=16> */
.L_x_11958:
        /* <DEDUP_REMOVED lines=15> */
.L_x_12098:
[----:B------:R-:W-:Y:S05]  /*24ee0*/  BSYNC B2 ;  /* 0x0000000000027941 */ /* 0x000fea0003800000 */
.L_x_11959:
        /* <DEDUP_REMOVED lines=10> */
.L_x_11961:
[----:B------:R-:W-:Y:S01]  /*24f90*/  LOP3.LUT P0, RZ, R22, 0x8, RZ, 0xc0, !PT ;  /* 0x0000000816ff7812 */ /* 0x000fe2000780c0ff */
[----:B------:R-:W-:-:S12]  /*24fa0*/  BSSY B2, `(.L_x_11962) ;  /* 0x0000003000027945 */ /* 0x000fd80003800000 */
[----:B------:R-:W-:Y:S05]  /*24fb0*/  @P0 BRA `(.L_x_11963) ;  /* 0x0000000000040947 */ /* 0x000fea0003800000 */
[----:B------:R-:W-:Y:S01]  /*24fc0*/  BPT.TRAP 0x1 ;  /* 0x000000040000795c */ /* 0x000fe20000300000 */
.L_x_11963:
[----:B------:R-:W-:Y:S05]  /*24fd0*/  BSYNC B2 ;  /* 0x0000000000027941 */ /* 0x000fea0003800000 */
.L_x_11962:
        /* <DEDUP_REMOVED lines=10> */
.L_x_11964:
        /* <DEDUP_REMOVED lines=15> */
.L_x_11965:
        /* <DEDUP_REMOVED lines=15> */
.L_x_11966:
        /* <DEDUP_REMOVED lines=12> */
.L_x_11950:
[----:B------:R-:W-:Y:S05]  /*25320*/  BSYNC B1 ;  /* 0x0000000000017941 */ /* 0x000fea0003800000 */
.L_x_11949:
        /* <DEDUP_REMOVED lines=33> */
.L_x_11969:
[----:B------:R-:W-:Y:S01]  /*25540*/  IMAD R3, R18, 0x8, R16 ;  /* 0x0000000812037824 */ /* 0x000fe200078e0210 */
[----:B------:R-:W-:Y:S01]  /*25550*/  SHF.L.U32 R2, R28, 0x1f, RZ ;  /* 0x0000001f1c027819 */ /* 0x000fe200000006ff */
[----:B------:R-:W-:Y:S03]  /*25560*/  BSSY B2, `(.L_x_11970) ;  /* 0x0000003000027945 */ /* 0x000fe60003800000 */
[----:B------:R-:W1:Y:S02]  /*25570*/  SYNCS.PHASECHK.TRANS64.TRYWAIT P0, [R3+URZ+0x31c40], R2 ;  /* 0x031c4002030075a7 */ /* 0x000e64000800017f */
[----:B-1----:R-:W-:Y:S05]  /*25580*/  @!P0 BRA `(.L_x_11971) ;  /* 0x0000003c00e88947 */ /* 0x002fea0003800000 */
.L_x_12099:
[----:B------:R-:W-:Y:S05]  /*25590*/  BSYNC B2 ;  /* 0x0000000000027941 */ /* 0x000fea0003800000 */
.L_x_11970:
        /* <DEDUP_REMOVED lines=10> */
.L_x_11973:
[----:B------:R-:W-:Y:S05]  /*25640*/  BSYNC B2 ;  /* 0x0000000000027941 */ /* 0x000fea0003800000 */
.L_x_11972:
        /* <DEDUP_REMOVED lines=11> */
.L_x_11974:
        /* <DEDUP_REMOVED lines=16> */
.L_x_11975:
        /* <DEDUP_REMOVED lines=16> */
.L_x_11976:
        /* <DEDUP_REMOVED lines=15> */
.L_x_12100:
[----:B------:R-:W-:Y:S05]  /*259f0*/  BSYNC B2 ;  /* 0x0000000000027941 */ /* 0x000fea0003800000 */
.L_x_11977:
        /* <DEDUP_REMOVED lines=10> */
.L_x_11979:
[----:B------:R-:W-:Y:S01]  /*25aa0*/  LOP3.LUT P0, RZ, R22, 0x8, RZ, 0xc0, !PT ;  /* 0x0000000816ff7812 */ /* 0x000fe2000780c0ff */
[----:B------:R-:W-:-:S12]  /*25ab0*/  BSSY B2, `(.L_x_11980) ;  /* 0x0000003000027945 */ /* 0x000fd80003800000 */
[----:B------:R-:W-:Y:S05]  /*25ac0*/  @P0 BRA `(.L_x_11981) ;  /* 0x0000000000040947 */ /* 0x000fea0003800000 */
[----:B------:R-:W-:Y:S01]  /*25ad0*/  BPT.TRAP 0x1 ;  /* 0x000000040000795c */ /* 0x000fe20000300000 */
.L_x_11981:
[----:B------:R-:W-:Y:S05]  /*25ae0*/  BSYNC B2 ;  /* 0x0000000000027941 */ /* 0x000fea0003800000 */
.L_x_11980:
        /* <DEDUP_REMOVED lines=10> */
.L_x_11982:
        /* <DEDUP_REMOVED lines=15> */
.L_x_11983:
        /* <DEDUP_REMOVED lines=15> */
.L_x_11984:
        /* <DEDUP_REMOVED lines=12> */
.L_x_11968:
[----:B------:R-:W-:Y:S05]  /*25e30*/  BSYNC B1 ;  /* 0x0000000000017941 */ /* 0x000fea0003800000 */
.L_x_11967:
[----:B------:R-:W2:Y:S01]  /*25e40*/  LDL R2, [R1+0x10] ;  /* 0x0000100001027983 */ /* 0x000ea20000100800 */
[----:B------:R-:W-:Y:S01]  /*25e50*/  VIADD R0, R0, 0xfffffffe ;  /* 0xfffffffe00007836 */ /* 0x000fe20000000000 */
[----:B--2---:R-:W-:-:S13]  /*25e60*/  ISETP.GT.AND P0, PT, R8, R2, PT ;  /* 0x000000020800720c */ /* 0x004fda0003f04270 */
[----:B------:R-:W-:Y:S05]  /*25e70*/  @P0 BRA `(.L_x_11985) ;  /* 0xffffffe800680947 */ /* 0x000fea000383ffff */
.L_x_11928:
[----:B------:R-:W-:Y:S05]  /*25e80*/  BSYNC B0 ;  /* 0x0000000000007941 */ /* 0x000fea0003800000 */
.L_x_11927:
        /* <DEDUP_REMOVED lines=18> */
.L_x_11987:
[----:B------:R-:W-:Y:S05]  /*25fb0*/  BSYNC B0 ;  /* 0x0000000000007941 */ /* 0x000fea0003800000 */
.L_x_11986:
        /* <DEDUP_REMOVED lines=8> */
.L_x_12101:
[----:B------:R-:W-:Y:S05]  /*26040*/  BSYNC B1 ;  /* 0x0000000000017941 */ /* 0x000fea0003800000 */
.L_x_11990:
[----:B------:R-:W2:Y:S02]  /*26050*/  S2R R2, SR_TID.X ;  /* 0x0000000000027919 */ /* 0x000ea40000002100 */
[----:B--2---:R-:W-:Y:S02]  /*26060*/  LOP3.LUT R4, R2, 0x7f, RZ, 0xc0, !PT ;  /* 0x0000007f02047812 */ /* 0x004fe400078ec0ff */
[----:B------:R-:W2:Y:S02]  /*26070*/  LDL R2, [R1+0x1c] ;  /* 0x00001c0001027983 */ /* 0x000ea40000100800 */
[----:B------:R-:W-:-:S13]  /*26080*/  ISETP.NE.AND P0, PT, R4, RZ, PT ;  /* 0x000000ff0400720c */ /* 0x000fda0003f05270 */
[----:B-1----:R-:W-:-:S04]  /*26090*/  @!P0 IMAD.MOV.U32 R3, RZ, RZ, 0x6c00 ;  /* 0x00006c00ff038424 */ /* 0x002fc800078e00ff */
[----:B------:R1:W-:Y:S01]  /*260a0*/  @!P0 SYNCS.ARRIVE.TRANS64 RZ, [R0+URZ+0x31c50], R3 ;  /* 0x031c500300ff89a7 */ /* 0x0003e2000800003f */
[----:B--2---:R-:W-:-:S04]  /*260b0*/  PRMT R2, R2, 0x9910, RZ ;  /* 0x0000991002027816 */ /* 0x004fc800000000ff */
[----:B------:R-:W-:-:S13]  /*260c0*/  ISETP.NE.AND P0, PT, R2, 0x2, PT ;  /* 0x000000020200780c */ /* 0x000fda0003f05270 */
[----:B-1----:R-:W-:Y:S05]  /*260d0*/  @P0 BRA `(.L_x_11992) ;  /* 0x0000000000040947 */ /* 0x002fea0003800000 */
[----:B------:R-:W-:Y:S01]  /*260e0*/  BPT.TRAP 0x1 ;  /* 0x000000040000795c */ /* 0x000fe20000300000 */
.L_x_11992:
[----:B------:R-:W-:Y:S01]  /*260f0*/  LOP3.LUT P0, RZ, R22, 0x8, RZ, 0xc0, !PT ;  /* 0x0000000816ff7812 */ /* 0x000fe2000780c0ff */
[----:B------:R-:W-:-:S12]  /*26100*/  BSSY B1, `(.L_x_11993) ;  /* 0x0000003000017945 */ /* 0x000fd80003800000 */
[----:B------:R-:W-:Y:S05]  /*26110*/  @P0 BRA `(.L_x_11994) ;  /* 0x0000000000040947 */ /* 0x000fea0003800000 */
[----:B------:R-:W-:Y:S01]  /*26120*/  BPT.TRAP 0x1 ;  /* 0x000000040000795c */ /* 0x000fe20000300000 */
.L_x_11994:
[----:B------:R-:W-:Y:S05]  /*26130*/  BSYNC B1 ;  /* 0x0000000000017941 */ /* 0x000fea0003800000 */
.L_x_11993:
        /* <DEDUP_REMOVED lines=10> */
.L_x_11995:
        /* <DEDUP_REMOVED lines=15> */
.L_x_11996:
        /* <DEDUP_REMOVED lines=15> */
.L_x_11997:
        /* <DEDUP_REMOVED lines=10> */
.L_x_11989:
[----:B------:R-:W-:Y:S05]  /*26460*/  BSYNC B0 ;  /* 0x0000000000007941 */ /* 0x000fea0003800000 */
.L_x_11988:
[----:B------:R-:W-:-:S05]  /*26470*/  VIADD R18, R18, 0x1 ;  /* 0x0000000112127836 */ /* 0x000fca0000000000 */
[----:B------:R-:W-:-:S04]  /*26480*/  ISETP.NE.AND P0, PT, R18, 0x2, PT ;  /* 0x000000021200780c */ /* 0x000fc80003f05270 */
[----:B------:R-:W-:Y:S02]  /*26490*/  SEL R3, RZ, 0x1, P0 ;  /* 0x00000001ff037807 */ /* 0x000fe40000000000 */
[----:B------:R-:W-:Y:S02]  /*264a0*/  SEL R18, R18, RZ, P0 ;  /* 0x000000ff12127207 */ /* 0x000fe40000000000 */
[----:B------:R-:W-:-:S07]  /*264b0*/  LOP3.LUT R28, R28, R3, RZ, 0x3c, !PT ;  /* 0x000000031c1c7212 */ /* 0x000fce00078e3cff */
.L_x_11909:
[----:B------:R-:W-:Y:S05]  /*264c0*/  BSYNC B7 ;  /* 0x0000000000077941 */ /* 0x000fea0003800000 */
.L_x_11907:
[----:B------:R-:W-:-:S13]  /*264d0*/  LOP3.LUT P0, RZ, R22, 0x10, RZ, 0xc0, !PT ;  /* 0x0000001016ff7812 */ /* 0x000fda000780c0ff */
        /* <DEDUP_REMOVED lines=10> */
.L_x_11998:
[----:B0-----:R-:W3:Y:S01]  /*26580*/  LDL R8, [R1+0xc] ;  /* 0x00000c0001087983 */ /* 0x001ee20000100800 */
[----:B------:R-:W-:Y:S01]  /*26590*/  UMOV UR4, 0xffffffff ;  /* 0xffffffff00047882 */ /* 0x000fe20000000000 */
[----:B---3--:R-:W-:Y:S02]  /*265a0*/  ISETP.NE.AND P5, PT, R8, 0x1f, PT ;  /* 0x0000001f0800780c */ /* 0x008fe40003fa5270 */
[----:B------:R-:W-:Y:S11]  /*265b0*/  BRA.DIV UR4, `(.L_x_12000) ;  /* 0x0000003204187947 */ /* 0x000ff6000b800000 */
[----:B------:R-:W-:Y:S01]  /*265c0*/  IMAD.IADD R9, R27, 0x1, R8 ;  /* 0x000000011b097824 */ /* 0x000fe200078e0208 */
[----:B------:R-:W-:Y:S01]  /*265d0*/  ULDC UR4, c[0x0][0xc3c] ;  /* 0x00030f0000047ab9 */ /* 0x000fe20000000800 */
[----:B------:R-:W-:Y:S01]  /*265e0*/  ULDC.64 UR6, c[0x0][0x208] ;  /* 0x0000820000067ab9 */ /* 0x000fe20000000a00 */
[----:B------:R-:W-:Y:S02]  /*265f0*/  LOP3.LUT P4, RZ, R22, 0x1, RZ, 0xc0, !PT ;  /* 0x0000000116ff7812 */ /* 0x000fe4000788c0ff */
[----:B------:R-:W-:-:S13]  /*26600*/  ISETP.GE.OR P0, PT, R9, UR4, !P5 ;  /* 0x0000000409007c0c */ /* 0x000fda000ef06670 */
[----:B------:R-:W0:Y:S08]  /*26610*/  @!P0 LDC.64 R2, c[0x0][0xc80] ;  /* 0x00032000ff028b82 */ /* 0x000e300000000a00 */
[----:B--2---:R-:W2:Y:S01]  /*26620*/  @!P0 LDC.64 R4, c[0x0][0xc78] ;  /* 0x00031e00ff048b82 */ /* 0x004ea20000000a00 */
[----:B0-----:R-:W-:-:S05]  /*26630*/  @!P0 IMAD.WIDE R2, R9, 0x4, R2 ;  /* 0x0000000409028825 */ /* 0x001fca00078e0202 */
[----:B------:R2:W3:Y:S02]  /*26640*/  @!P0 LDG.E R7, desc[UR6][R2.64] ;  /* 0x0000000602078981 */ /* 0x0004e4000c1e1900 */
[----:B--2---:R-:W-:-:S05]  /*26650*/  @!P0 IMAD.WIDE R2, R9, 0x4, R4 ;  /* 0x0000000409028825 */ /* 0x004fca00078e0204 */
[----:B------:R-:W2:Y:S01]  /*26660*/  @!P0 LDG.E R4, desc[UR6][R2.64] ;  /* 0x0000000602048981 */ /* 0x000ea2000c1e1900 */
        /* <DEDUP_REMOVED lines=27> */
[----:B------:R0:W2:Y:S02]  /*26820*/  SHFL.IDX PT, R14, R2, 0x1f, 0x1f ;  /* 0x03e01f00020e7f89 */ /* 0x0000a400000e0000 */
.L_x_12111:
[----:B------:R-:W-:Y:S02]  /*26830*/  ULDC UR4, c[0x0][0xc38] ;  /* 0x00030e0000047ab9 */ /* 0x000fe40000000800 */
[----:B------:R-:W-:-:S04]  /*26840*/  IMAD.U32 R4, RZ, RZ, UR4 ;  /* 0x00000004ff047e24 */ /* 0x000fc8000f8e00ff */
[----:B--2---:R-:W-:-:S04]  /*26850*/  IMAD R3, R14, R4, RZ ;  /* 0x000000040e037224 */ /* 0x004fc800078e02ff */
[----:B------:R-:W-:-:S05]  /*26860*/  IMAD.IADD R6, R6, 0x1, R3 ;  /* 0x0000000106067824 */ /* 0x000fca00078e0203 */
[----:B------:R-:W-:-:S13]  /*26870*/  ISETP.GT.AND P4, PT, R6, R0, PT ;  /* 0x000000000600720c */ /* 0x000fda0003f84270 */
[----:B------:R-:W-:Y:S05]  /*26880*/  @P4 BRA `(.L_x_12001) ;  /* 0x0000000000a84947 */ /* 0x000fea0003800000 */
.L_x_12004:
[----:B0-----:R-:W0:Y:S01]  /*26890*/  LDC R2, c[0x0][0xc3c] ;  /* 0x00030f00ff027b82 */ /* 0x001e220000000800 */
[----:B------:R-:W-:-:S05]  /*268a0*/  VIADD R27, R27, 0x1f ;  /* 0x0000001f1b1b7836 */ /* 0x000fca0000000000 */
[----:B0-----:R-:W-:-:S13]  /*268b0*/  ISETP.GE.AND P4, PT, R27, R2, PT ;  /* 0x000000021b00720c */ /* 0x001fda0003f86270 */
[----:B------:R-:W-:Y:S05]  /*268c0*/  @P4 BRA `(.L_x_12002) ;  /* 0x0000000800c84947 */ /* 0x000fea0003800000 */
[----:B------:R-:W2:Y:S01]  /*268d0*/  LDL R3, [R1+0xc] ;  /* 0x00000c0001037983 */ /* 0x000ea20000100800 */
[----:B------:R-:W-:Y:S01]  /*268e0*/  IMAD.MOV.U32 R25, RZ, RZ, RZ ;  /* 0x000000ffff197224 */ /* 0x000fe200078e00ff */
[----:B------:R-:W-:Y:S01]  /*268f0*/  ULDC.64 UR4, c[0x0][0x208] ;  /* 0x0000820000047ab9 */ /* 0x000fe20000000a00 */
[----:B------:R-:W-:Y:S02]  /*26900*/  IMAD.MOV.U32 R5, RZ, RZ, RZ ;  /* 0x000000ffff057224 */ /* 0x000fe400078e00ff */
[----:B--2---:R-:W-:-:S05]  /*26910*/  IMAD.IADD R4, R27, 0x1, R3 ;  /* 0x000000011b047824 */ /* 0x004fca00078e0203 */
[----:B------:R-:W-:-:S13]  /*26920*/  ISETP.GE.OR P4, PT, R4, R2, !P5 ;  /* 0x000000020400720c */ /* 0x000fda0006f86670 */
[----:B------:R-:W0:Y:S02]  /*26930*/  @!P4 LDC.64 R2, c[0x0][0xc80] ;  /* 0x00032000ff02cb82 */ /* 0x000e240000000a00 */
[----:B0-----:R-:W-:-:S05]  /*26940*/  @!P4 IMAD.WIDE R2, R4, 0x4, R2 ;  /* 0x000000040402c825 */ /* 0x001fca00078e0202 */
[----:B------:R0:W2:Y:S02]  /*26950*/  @!P4 LDG.E R25, desc[UR4][R2.64] ;  /* 0x000000040219c981 */ /* 0x0000a4000c1e1900 */
[----:B0-----:R-:W0:Y:S02]  /*26960*/  @!P4 LDC.64 R2, c[0x0][0xc78] ;  /* 0x00031e00ff02cb82 */ /* 0x001e240000000a00 */
[----:B0-----:R-:W-:-:S05]  /*26970*/  @!P4 IMAD.WIDE R2, R4, 0x4, R2 ;  /* 0x000000040402c825 */ /* 0x001fca00078e0202 */
        /* <DEDUP_REMOVED lines=21> */
.L_x_12119:
[----:B------:R-:W-:Y:S02]  /*26ad0*/  ULDC UR4, c[0x0][0xc38] ;  /* 0x00030e0000047ab9 */ /* 0x000fe40000000800 */
[----:B------:R-:W-:-:S04]  /*26ae0*/  IMAD.U32 R4, RZ, RZ, UR4 ;  /* 0x00000004ff047e24 */ /* 0x000fc8000f8e00ff */
[----:B--2---:R-:W-:-:S04]  /*26af0*/  IMAD R3, R14, R4, RZ ;  /* 0x000000040e037224 */ /* 0x004fc800078e02ff */
[----:B------:R-:W-:-:S05]  /*26b00*/  IMAD.IADD R6, R3, 0x1, R6 ;  /* 0x0000000103067824 */ /* 0x000fca00078e0206 */
[----:B------:R-:W-:-:S13]  /*26b10*/  ISETP.GT.AND P4, PT, R6, R0, PT ;  /* 0x000000000600720c */ /* 0x000fda0003f84270 */
[----:B------:R-:W-:Y:S05]  /*26b20*/  @!P4 BRA `(.L_x_12004) ;  /* 0xfffffffc0058c947 */ /* 0x000fea000383ffff */
.L_x_12001:
[----:B------:R-:W-:Y:S01]  /*26b30*/  IMAD.IADD R6, R6, 0x1, -R3 ;  /* 0x0000000106067824 */ /* 0x000fe200078e0a03 */
[----:B------:R-:W-:-:S03]  /*26b40*/  UMOV UR4, 0xffffffff ;  /* 0xffffffff00047882 */ /* 0x000fc60000000000 */
[----:B------:R-:W-:-:S05]  /*26b50*/  IMAD R3, R2, R4, R6 ;  /* 0x0000000402037224 */ /* 0x000fca00078e0206 */
[----:B------:R-:W-:Y:S01]  /*26b60*/  ISETP.GT.AND P6, PT, R3, R0, PT ;  /* 0x000000000300720c */ /* 0x000fe20003fc4270 */
[----:B------:R-:W-:-:S12]  /*26b70*/  BRA.DIV UR4, `(.L_x_12005) ;  /* 0x0000003204a07947 */ /* 0x000fd8000b800000 */
[----:B------:R-:W-:-:S04]  /*26b80*/  VOTE.ANY R3, PT, !P6 ;  /* 0x0000000000037806 */ /* 0x000fc800070e0100 */
[----:B------:R-:W2:Y:S02]  /*26b90*/  POPC R7, R3 ;  /* 0x0000000300077309 */ /* 0x000ea40000000000 */
[----:B--2---:R2:W3:Y:S01]  /*26ba0*/  SHFL.IDX PT, R25, R25, R7, 0x1f ;  /* 0x00001f0719197589 */ /* 0x0044e200000e0000 */
[----:B------:R-:W-:-:S03]  /*26bb0*/  IMAD.IADD R27, R7, 0x1, R27 ;  /* 0x00000001071b7824 */ /* 0x000fc600078e021b */
[----:B------:R2:W4:Y:S04]  /*26bc0*/  SHFL.IDX PT, R5, R5, R7, 0x1f ;  /* 0x00001f0705057589 */ /* 0x00052800000e0000 */
.L_x_12124:
[----:B------:R-:W-:-:S13]  /*26bd0*/  ISETP.NE.AND P0, PT, R3, RZ, PT ;  /* 0x000000ff0300720c */ /* 0x000fda0003f05270 */
[----:B------:R-:W-:Y:S05]  /*26be0*/  @!P0 BRA `(.L_x_12006) ;  /* 0x0000000000108947 */ /* 0x000fea0003800000 */
[----:B------:R-:W-:Y:S01]  /*26bf0*/  UMOV UR4, 0xffffffff ;  /* 0xffffffff00047882 */ /* 0x000fe20000000000 */
[----:B------:R-:W-:Y:S02]  /*26c00*/  VIADD R12, R7, 0xffffffff ;  /* 0xffffffff070c7836 */ /* 0x000fe40000000000 */
[----:B------:R-:W-:Y:S05]  /*26c10*/  BRA.DIV UR4, `(.L_x_12007) ;  /* 0x0000003204d87947 */ /* 0x000fea000b800000 */
[----:B------:R0:W0:Y:S02]  /*26c20*/  SHFL.IDX PT, R24, R2, R12, 0x1f ;  /* 0x00001f0c02187589 */ /* 0x00002400000e0000 */
.L_x_12006:
[----:B----4-:R-:W-:Y:S01]  /*26c30*/  ISETP.NE.AND P0, PT, R5, 0x1, PT ;  /* 0x000000010500780c */ /* 0x010fe20003f05270 */
[----:B0-----:R-:W-:-:S04]  /*26c40*/  IMAD R24, R24, R4, R6 ;  /* 0x0000000418187224 */ /* 0x001fc800078e0206 */
[----:B------:R-:W-:-:S08]  /*26c50*/  IMAD.IADD R0, R0, 0x1, -R24 ;  /* 0x0000000100007824 */ /* 0x000fd000078e0a18 */
[----:B------:R-:W-:Y:S05]  /*26c60*/  @!P0 BRA `(.L_x_12008) ;  /* 0x0000000000dc8947 */ /* 0x000fea0003800000 */
[-C--:B---3--:R-:W-:Y:S01]  /*26c70*/  IABS R6, R25.reuse ;  /* 0x0000001900067213 */ /* 0x088fe20000000000 */
[----:B------:R-:W-:Y:S01]  /*26c80*/  IMAD.MOV.U32 R2, RZ, RZ, RZ ;  /* 0x000000ffff027224 */ /* 0x000fe200078e00ff */
[----:B------:R-:W-:Y:S02]  /*26c90*/  IABS R8, R25 ;  /* 0x0000001900087213 */ /* 0x000fe40000000000 */
[----:B------:R-:W0:Y:S03]  /*26ca0*/  I2F.RP R4, R6 ;  /* 0x0000000600047306 */ /* 0x000e260000209400 */
[----:B------:R-:W-:-:S05]  /*26cb0*/  IMAD.MOV R8, RZ, RZ, -R8 ;  /* 0x000000ffff087224 */ /* 0x000fca00078e0a08 */
[----:B0-----:R-:W2:Y:S02]  /*26cc0*/  MUFU.RCP R4, R4 ;  /* 0x0000000400047308 */ /* 0x001ea40000001000 */
[----:B--2---:R-:W-:-:S06]  /*26cd0*/  VIADD R7, R4, 0xffffffe ;  /* 0x0ffffffe04077836 */ /* 0x004fcc0000000000 */
[----:B------:R-:W0:Y:S02]  /*26ce0*/  F2I.FTZ.U32.TRUNC.NTZ R3, R7 ;  /* 0x0000000700037305 */ /* 0x000e24000021f000 */
[----:B0-----:R-:W-:-:S04]  /*26cf0*/  IMAD.MOV R9, RZ, RZ, -R3 ;  /* 0x000000ffff097224 */ /* 0x001fc800078e0a03 */
[----:B------:R-:W-:-:S04]  /*26d00*/  IMAD R9, R9, R6, RZ ;  /* 0x0000000609097224 */ /* 0x000fc800078e02ff */
[----:B------:R-:W-:Y:S01]  /*26d10*/  IMAD.HI.U32 R2, R3, R9, R2 ;  /* 0x0000000903027227 */ /* 0x000fe200078e0002 */
[----:B------:R-:W-:-:S05]  /*26d20*/  IABS R3, R0 ;  /* 0x0000000000037213 */ /* 0x000fca0000000000 */
[----:B------:R-:W-:-:S04]  /*26d30*/  IMAD.HI.U32 R4, R2, R3, RZ ;  /* 0x0000000302047227 */ /* 0x000fc800078e00ff */
[----:B------:R-:W-:Y:S02]  /*26d40*/  IMAD R3, R4, R8, R3 ;  /* 0x0000000804037224 */ /* 0x000fe400078e0203 */
[----:B------:R-:W-:-:S03]  /*26d50*/  IMAD.MOV.U32 R2, RZ, RZ, RZ ;  /* 0x000000ffff027224 */ /* 0x000fc600078e00ff */
        /* <DEDUP_REMOVED lines=9> */
[----:B0-----:R-:W-:Y:S01]  /*26df0*/  VIADD R8, R7, 0xffffffe ;  /* 0x0ffffffe07087836 */ /* 0x001fe20000000000 */
[----:B------:R-:W-:-:S05]  /*26e00*/  IABS R7, R5 ;  /* 0x0000000500077213 */ /* 0x000fca0000000000 */
[----:B------:R-:W0:Y:S01]  /*26e10*/  F2I.FTZ.U32.TRUNC.NTZ R3, R8 ;  /* 0x0000000800037305 */ /* 0x000e22000021f000 */
[----:B------:R-:W-:Y:S02]  /*26e20*/  IMAD.MOV R7, RZ, RZ, -R7 ;  /* 0x000000ffff077224 */ /* 0x000fe400078e0a07 */
[----:B0-----:R-:W-:-:S04]  /*26e30*/  IMAD.MOV R9, RZ, RZ, -R3 ;  /* 0x000000ffff097224 */ /* 0x001fc800078e0a03 */
[----:B------:R-:W-:-:S04]  /*26e40*/  IMAD R9, R9, R6, RZ ;  /* 0x0000000609097224 */ /* 0x000fc800078e02ff */
[----:B------:R-:W-:Y:S01]  /*26e50*/  IMAD.HI.U32 R2, R3, R9, R2 ;  /* 0x0000000903027227 */ /* 0x000fe200078e0002 */
[----:B------:R-:W-:-:S04]  /*26e60*/  LOP3.LUT R3, R0, R25, RZ, 0x3c, !PT ;  /* 0x0000001900037212 */ /* 0x000fc800078e3cff */
        /* <DEDUP_REMOVED lines=23> */
.L_x_12008:
[----:B------:R-:W0:Y:S01]  /*26fe0*/  LDC.64 R2, c[0x0][0xc90] ;  /* 0x00032400ff027b82 */ /* 0x000e220000000a00 */
[----:B------:R-:W-:Y:S01]  /*26ff0*/  ULDC.64 UR4, c[0x0][0x208] ;  /* 0x0000820000047ab9 */ /* 0x000fe20000000a00 */
[----:B0-----:R-:W-:-:S05]  /*27000*/  IMAD.WIDE R2, R27, 0x4, R2 ;  /* 0x000000041b027825 */ /* 0x001fca00078e0202 */
[----:B------:R0:W3:Y:S02]  /*27010*/  LDG.E R6, desc[UR4][R2.64] ;  /* 0x0000000402067981 */ /* 0x0000e4000c1e1900 */
[----:B0-----:R-:W-:Y:S02]  /*27020*/  IMAD.MOV.U32 R2, RZ, RZ, RZ ;  /* 0x000000ffff027224 */ /* 0x001fe400078e00ff */
[----:B---3--:R-:W-:-:S05]  /*27030*/  IMAD R5, R25, R6, RZ ;  /* 0x0000000619057224 */ /* 0x008fca00078e02ff */
[----:B--2---:R-:W-:-:S04]  /*27040*/  IABS R7, R5 ;  /* 0x0000000500077213 */ /* 0x004fc80000000000 */
        /* <DEDUP_REMOVED lines=19> */
[----:B------:R-:W-:-:S06]  /*27180*/  IMAD.MOV.U32 R2, RZ, RZ, RZ ;  /* 0x000000ffff027224 */ /* 0x000fcc00078e00ff */
[----:B------:R-:W-:-:S04]  /*27190*/  @P0 VIADD R9, R9, 0x1 ;  /* 0x0000000109090836 */ /* 0x000fc80000000000 */
[----:B------:R-:W-:-:S04]  /*271a0*/  IMAD.MOV.U32 R7, RZ, RZ, R9 ;  /* 0x000000ffff077224 */ /* 0x000fc800078e0009 */
[----:B------:R-:W-:Y:S01]  /*271b0*/  @!P1 IMAD.MOV R7, RZ, RZ, -R7 ;  /* 0x000000ffff079224 */ /* 0x000fe200078e0a07 */
[----:B------:R-:W-:-:S05]  /*271c0*/  @!P2 LOP3.LUT R7, RZ, R5, RZ, 0x33, !PT ;  /* 0x00000005ff07a212 */ /* 0x000fca00078e33ff */
[----:B------:R-:W-:Y:S02]  /*271d0*/  IMAD R8, R6, R7, RZ ;  /* 0x0000000706087224 */ /* 0x000fe400078e02ff */
[----:B------:R-:W-:Y:S02]  /*271e0*/  IMAD.MOV R7, RZ, RZ, -R7 ;  /* 0x000000ffff077224 */ /* 0x000fe400078e0a07 */
[----:B------:R-:W-:Y:S02]  /*271f0*/  IMAD.MOV R3, RZ, RZ, -R8 ;  /* 0x000000ffff037224 */ /* 0x000fe400078e0a08 */
[----:B------:R-:W-:-:S03]  /*27200*/  IMAD R5, R5, R7, R0 ;  /* 0x0000000705057224 */ /* 0x000fc600078e0200 */
[----:B------:R-:W-:-:S04]  /*27210*/  VIADDMNMX R4, R3, R4, R6, PT ;  /* 0x0000000403047246 */ /* 0x000fc80003800106 */
        /* <DEDUP_REMOVED lines=8> */
[----:B------:R-:W-:-:S04]  /*272a0*/  IMAD R7, R7, R6, RZ ;  /* 0x0000000607077224 */ /* 0x000fc800078e02ff */
[----:B------:R-:W-:Y:S01]  /*272b0*/  IMAD.HI.U32 R2, R3, R7, R2 ;  /* 0x0000000703027227 */ /* 0x000fe200078e0002 */
[----:B------:R-:W-:-:S05]  /*272c0*/  IABS R3, R5 ;  /* 0x0000000500037213 */ /* 0x000fca0000000000 */
[----:B------:R-:W-:-:S04]  /*272d0*/  IMAD.HI.U32 R2, R2, R3, RZ ;  /* 0x0000000302027227 */ /* 0x000fc800078e00ff */
[----:B------:R-:W-:Y:S01]  /*272e0*/  IMAD R3, R2, R0, R3 ;  /* 0x0000000002037224 */ /* 0x000fe200078e0203 */
[----:B------:R-:W-:Y:S02]  /*272f0*/  LOP3.LUT R0, R5, R4, RZ, 0x3c, !PT ;  /* 0x0000000405007212 */ /* 0x000fe400078e3cff */
[----:B------:R-:W-:Y:S02]  /*27300*/  IADD3 R5, R8, 0x1000000, R5 ;  /* 0x0100000008057810 */ /* 0x000fe40007ffe005 */
        /* <DEDUP_REMOVED lines=11> */
.L_x_12009:
[----:B------:R-:W-:-:S05]  /*273c0*/  LOP3.LUT R2, RZ, R2, RZ, 0x33, !PT ;  /* 0x00000002ff027212 */ /* 0x000fca00078e33ff */
[----:B------:R-:W-:Y:S01]  /*273d0*/  IMAD.IADD R25, R25, 0x1, R2 ;  /* 0x0000000119197824 */ /* 0x000fe200078e0202 */
[----:B------:R-:W-:Y:S06]  /*273e0*/  BRA `(.L_x_12010) ;  /* 0x00000000001c7947 */ /* 0x000fec0003800000 */
.L_x_12002:
[----:B------:R-:W-:Y:S01]  /*273f0*/  UMOV UR4, URZ ;  /* 0x0000003f00047c82 */ /* 0x000fe20008000000 */
[----:B------:R-:W-:Y:S01]  /*27400*/  UMOV UR5, URZ ;  /* 0x0000003f00057c82 */ /* 0x000fe20008000000 */
[----:B------:R-:W-:Y:S01]  /*27410*/  ULDC UR6, c[0x0][0xc3c] ;  /* 0x00030f0000067ab9 */ /* 0x000fe20000000800 */
[----:B------:R-:W-:Y:S02]  /*27420*/  IMAD.MOV.U32 R24, RZ, RZ, R0 ;  /* 0x000000ffff187224 */ /* 0x000fe400078e0000 */
[----:B------:R-:W-:Y:S02]  /*27430*/  IMAD.U32 R25, RZ, RZ, UR4 ;  /* 0x00000004ff197e24 */ /* 0x000fe4000f8e00ff */
[----:B------:R-:W-:Y:S02]  /*27440*/  IMAD.U32 R26, RZ, RZ, UR5 ;  /* 0x00000005ff1a7e24 */ /* 0x000fe4000f8e00ff */
[----:B------:R-:W-:-:S07]  /*27450*/  IMAD.U32 R27, RZ, RZ, UR6 ;  /* 0x00000006ff1b7e24 */ /* 0x000fce000f8e00ff */
.L_x_12010:
        /* <DEDUP_REMOVED lines=9> */
.L_x_11999:
[----:B------:R-:W-:Y:S02]  /*274f0*/  ULDC UR4, c[0x0][0xc3c] ;  /* 0x00030f0000047ab9 */ /* 0x000fe40000000800 */
[----:B----4-:R-:W-:-:S13]  /*27500*/  ISETP.GE.AND P0, PT, R27, UR4, PT ;  /* 0x000000041b007c0c */ /* 0x010fda000bf06270 */
[----:B------:R-:W-:Y:S05]  /*27510*/  @!P0 BRA `(.L_x_12011) ;  /* 0xffffff8800d48947 */ /* 0x000fea000383ffff */
[----:B------:R-:W-:Y:S05]  /*27520*/  BSYNC B8 ;  /* 0x0000000000087941 */ /* 0x000fea0003800000 */
.L_x_11859:
[----:B-1----:R-:W4:Y:S01]  /*27530*/  LDL.LU R0, [R1+0x44] ;  /* 0x0000440001007983 */ /* 0x002f220000300800 */
[----:B------:R-:W-:Y:S01]  /*27540*/  BSSY B0, `(.L_x_12012) ;  /* 0x000000b000007945 */ /* 0x000fe20003800000 */
[----:B0-2---:R-:W0:Y:S01]  /*27550*/  S2R R5, SR_CgaCtaId ;  /* 0x0000000000057919 */ /* 0x005e220000008800 */
[----:B----4-:R-:W-:-:S05]  /*27560*/  VIADD R0, R0, 0x1 ;  /* 0x0000000100007836 */ /* 0x010fca0000000000 */
        /* <DEDUP_REMOVED lines=8> */
.L_x_12127:
[----:B------:R-:W-:Y:S05]  /*275f0*/  BSYNC B0 ;  /* 0x0000000000007941 */ /* 0x000fea0003800000 */
.L_x_12012:
[----:B------:R-:W-:-:S03]  /*27600*/  UMOV UR4, 0xffffffff ;  /* 0xffffffff00047882 */ /* 0x000fc60000000000 */
[----:B------:R-:W-:Y:S05]  /*27610*/  BRA.DIV UR4, `(.L_x_12014) ;  /* 0x0000002a04947947 */ /* 0x000fea000b800000 */
[----:B0-----:R-:W0:Y:S02]  /*27620*/  S2R R0, SR_TID.X ;  /* 0x0000000000007919 */ /* 0x001e240000002100 */
[----:B0-----:R-:W-:-:S04]  /*27630*/  SHF.R.U32.HI R0, RZ, 0x5, R0 ;  /* 0x00000005ff007819 */ /* 0x001fc80000011600 */
[----:B------:R-:W-:-:S05]  /*27640*/  LOP3.LUT R0, R0, 0x3, RZ, 0xc0, !PT ;  /* 0x0000000300007812 */ /* 0x000fca00078ec0ff */
[----:B------:R0:W1:Y:S02]  /*27650*/  SHFL.IDX PT, R14, R0, RZ, 0x1f ;  /* 0x00001fff000e7589 */ /* 0x00006400000e0000 */
.L_x_12130:
[----:B-1----:R-:W-:-:S13]  /*27660*/  ISETP.NE.AND P0, PT, R14, RZ, PT ;  /* 0x000000ff0e00720c */ /* 0x002fda0003f05270 */
[----:B------:R-:W-:Y:S05]  /*27670*/  @P0 BRA `(.L_x_11690) ;  /* 0x0000000000880947 */ /* 0x000fea0003800000 */
[----:B------:R-:W-:-:S03]  /*27680*/  UMOV UR4, 0xffffffff ;  /* 0xffffffff00047882 */ /* 0x000fc60000000000 */
[----:B------:R-:W-:Y:S05]  /*27690*/  BRA.DIV UR4, `(.L_x_12015) ;  /* 0x0000002a04a87947 */ /* 0x000fea000b800000 */
[----:B------:R-:W-:-:S13]  /*276a0*/  ELECT P6, URZ, PT ;  /* 0x00000000003f782f */ /* 0x000fda00038c0000 */
.L_x_12133:
[----:B------:R-:W-:Y:S05]  /*276b0*/  @!P6 BRA `(.L_x_11690) ;  /* 0x000000000078e947 */ /* 0x000fea0003800000 */
[----:B0-----:R-:W2:Y:S02]  /*276c0*/  LDL.LU R0, [R1+0x34] ;  /* 0x0000340001007983 */ /* 0x001ea40000300800 */
[----:B--2---:R-:W-:-:S04]  /*276d0*/  LOP3.LUT R0, R0, 0x2, RZ, 0xfc, !PT ;  /* 0x0000000200007812 */ /* 0x004fc800078efcff */
[----:B------:R-:W-:-:S13]  /*276e0*/  ISETP.NE.AND P2, PT, R0, 0x3, PT ;  /* 0x000000030000780c */ /* 0x000fda0003f45270 */
[----:B------:R-:W-:Y:S05]  /*276f0*/  @!P2 BRA `(.L_x_12016) ;  /* 0x000000000004a947 */ /* 0x000fea0003800000 */
[----:B------:R-:W-:Y:S01]  /*27700*/  BPT.TRAP 0x1 ;  /* 0x000000040000795c */ /* 0x000fe20000300000 */
.L_x_12016:
        /* <DEDUP_REMOVED lines=12> */
.L_x_12134:
[----:B------:R-:W1:Y:S02]  /*277d0*/  SYNCS.PHASECHK.TRANS64.TRYWAIT P0, [R3+URZ], R0 ;  /* 0x00000000030075a7 */ /* 0x000e64000800017f */
[----:B-1----:R-:W-:Y:S05]  /*277e0*/  @!P0 BRA `(.L_x_12018) ;  /* 0x0000002800888947 */ /* 0x002fea0003800000 */
.L_x_12135:
[----:B------:R-:W-:Y:S05]  /*277f0*/  @!P2 BRA `(.L_x_12019) ;  /* 0x000000000004a947 */ /* 0x000fea0003800000 */
[----:B------:R-:W-:Y:S01]  /*27800*/  BPT.TRAP 0x1 ;  /* 0x000000040000795c */ /* 0x000fe20000300000 */
.L_x_12019:
[----:B-1----:R-:W-:-:S04]  /*27810*/  VIADD R3, R9, 0x31c60 ;  /* 0x00031c6009037836 */ /* 0x002fc80000000000 */
[----:B------:R-:W-:-:S04]  /*27820*/  IMAD R5, R18, 0x8, R3 ;  /* 0x0000000812057824 */ /* 0x000fc800078e0203 */
[----:B------:R-:W1:Y:S02]  /*27830*/  SYNCS.PHASECHK.TRANS64.TRYWAIT P0, [R5+URZ], R2 ;  /* 0x00000002050075a7 */ /* 0x000e64000800017f */
[----:B-1----:R-:W-:Y:S05]  /*27840*/  @!P0 BRA `(.L_x_12020) ;  /* 0x0000002800848947 */ /* 0x002fea0003800000 */
.L_x_12136:
[----:B------:R-:W-:-:S07]  /*27850*/  IMAD R3, R4, 0x8, R3 ;  /* 0x0000000804037824 */ /* 0x000fce00078e0203 */
.L_x_12021:
[----:B--2---:R2:W4:Y:S02]  /*27860*/  SYNCS.PHASECHK.TRANS64.TRYWAIT P0, [R3+URZ], R0 ;  /* 0x00000000030075a7 */ /* 0x004524000800017f */
[----:B----4-:R-:W-:Y:S05]  /*27870*/  @!P0 NANOSLEEP.SYNCS 0x989680 ;  /* 0x009896800000895d */ /* 0x010fea0003900000 */
[----:B------:R-:W4:Y:S02]  /*27880*/  @!P0 SYNCS.PHASECHK.TRANS64 P0, [R3+URZ], R0 ;  /* 0x00000000030085a7 */ /* 0x000f24000800007f */
[----:B----4-:R-:W-:Y:S05]  /*27890*/  @!P0 BRA `(.L_x_12021) ;  /* 0xfffffffc00f08947 */ /* 0x010fea000383ffff */
.L_x_11690:
[----:B------:R-:W-:Y:S05]  /*278a0*/  BSYNC B9 ;  /* 0x0000000000097941 */ /* 0x000fea0003800000 */
.L_x_11687:
[----:B------:R-:W-:Y:S05]  /*278b0*/  EXIT ;  /* 0x000000000000794d */ /* 0x000fea0003800000 */
.L_x_11708:
[----:B0-----:R0:W1:Y:S02]  /*278c0*/  SYNCS.PHASECHK.TRANS64.TRYWAIT P5, [R26+URZ+0x31c90], R93 ;  /* 0x031c905d1a0075a7 */ /* 0x00106400080a017f */
[----:B-1----:R-:W-:Y:S05]  /*278d0*/  @!P5 NANOSLEEP.SYNCS 0x989680 ;  /* 0x009896800000d95d */ /* 0x002fea0003900000 */
[----:B------:R-:W1:Y:S02]  /*278e0*/  @!P5 SYNCS.PHASECHK.TRANS64 P5, [R26+URZ+0x31c90], R93 ;  /* 0x031c905d1a00d5a7 */ /* 0x000e6400080a007f */
[----:B-1----:R-:W-:Y:S05]  /*278f0*/  @!P5 BRA `(.L_x_11708) ;  /* 0xfffffffc00f0d947 */ /* 0x002fea000383ffff */
[----:B------:R-:W-:Y:S05]  /*27900*/  BRA `(.L_x_12022) ;  /* 0xfffffdbc001c7947 */ /* 0x000fea000383ffff */
.L_x_11736:
[----:B0-----:R0:W1:Y:S02]  /*27910*/  SYNCS.PHASECHK.TRANS64.TRYWAIT P5, [R26+URZ+0x31c90], R93 ;  /* 0x031c905d1a0075a7 */ /* 0x00106400080a017f */
[----:B-1----:R-:W-:Y:S05]  /*27920*/  @!P5 NANOSLEEP.SYNCS 0x989680 ;  /* 0x009896800000d95d */ /* 0x002fea0003900000 */
[----:B------:R-:W1:Y:S02]  /*27930*/  @!P5 SYNCS.PHASECHK.TRANS64 P5, [R26+URZ+0x31c90], R93 ;  /* 0x031c905d1a00d5a7 */ /* 0x000e6400080a007f */
[----:B-1----:R-:W-:Y:S05]  /*27940*/  @!P5 BRA `(.L_x_11736) ;  /* 0xfffffffc00f0d947 */ /* 0x002fea000383ffff */
[----:B------:R-:W-:Y:S05]  /*27950*/  BRA `(.L_x_12023) ;  /* 0xfffffdd400b47947 */ /* 0x000fea000383ffff */
.L_x_11749:
[----:B0-----:R0:W1:Y:S02]  /*27960*/  SYNCS.PHASECHK.TRANS64.TRYWAIT P4, [R26+URZ+0x31c90], R93 ;  /* 0x031c905d1a0075a7 */ /* 0x001064000808017f */
[----:B-1----:R-:W-:Y:S05]  /*27970*/  @!P4 NANOSLEEP.SYNCS 0x989680 ;  /* 0x009896800000c95d */ /* 0x002fea0003900000 */
[----:B------:R-:W1:Y:S02]  /*27980*/  @!P4 SYNCS.PHASECHK.TRANS64 P4, [R26+URZ+0x31c90], R93 ;  /* 0x031c905d1a00c5a7 */ /* 0x000e64000808007f */
[----:B-1----:R-:W-:Y:S05]  /*27990*/  @!P4 BRA `(.L_x_11749) ;  /* 0xfffffffc00f0c947 */ /* 0x002fea000383ffff */
[----:B------:R-:W-:Y:S05]  /*279a0*/  BRA `(.L_x_12024) ;  /* 0xfffffdf000347947 */ /* 0x000fea000383ffff */
.L_x_11753:
[----:B--2---:R2:W3:Y:S02]  /*279b0*/  SYNCS.PHASECHK.TRANS64.TRYWAIT P3, [R26+URZ+0x31cb0], R93 ;  /* 0x031cb05d1a0075a7 */ /* 0x0044e4000806017f */
[----:B---3--:R-:W-:Y:S05]  /*279c0*/  @!P3 NANOSLEEP.SYNCS 0x989680 ;  /* 0x009896800000b95d */ /* 0x008fea0003900000 */
[----:B------:R-:W3:Y:S02]  /*279d0*/  @!P3 SYNCS.PHASECHK.TRANS64 P3, [R26+URZ+0x31cb0], R93 ;  /* 0x031cb05d1a00b5a7 */ /* 0x000ee4000806007f */
[----:B---3--:R-:W-:Y:S05]  /*279e0*/  @!P3 BRA `(.L_x_11753) ;  /* 0xfffffffc00f0b947 */ /* 0x008fea000383ffff */
[----:B------:R-:W-:Y:S05]  /*279f0*/  BRA `(.L_x_12025) ;  /* 0xfffffdf000d07947 */ /* 0x000fea000383ffff */
.L_x_11761:
[----:B------:R-:W-:Y:S01]  /*27a00*/  BSSY B0, `(.L_x_12026) ;  /* 0x0000007000007945 */ /* 0x000fe20003800000 */
[----:B------:R-:W-:Y:S02]  /*27a10*/  IMAD.MOV.U32 R12, RZ, RZ, RZ ;  /* 0x000000ffff0c7224 */ /* 0x000fe400078e00ff */
[----:B------:R-:W-:Y:S02]  /*27a20*/  IMAD.MOV.U32 R11, RZ, RZ, 0x1f ;  /* 0x0000001fff0b7424 */ /* 0x000fe400078e00ff */
[----:B------:R-:W-:-:S07]  /*27a30*/  IMAD.MOV.U32 R15, RZ, RZ, -0x1 ;  /* 0xffffffffff0f7424 */ /* 0x000fce00078e00ff */
[----:B-----5:R-:W-:Y:S05]  /*27a40*/  WARPSYNC.COLLECTIVE R15, `(.L_x_12027) ;  /* 0x000000000f087348 */ /* 0x020fea0003c00000 */
[----:B------:R0:W1:Y:S02]  /*27a50*/  SHFL.IDX P6, R14, R13, R12, R11 ;  /* 0x0000000c0d0e7389 */ /* 0x00006400000c000b */
[----:B01---5:R-:W-:Y:S01]  /*27a60*/  ENDCOLLECTIVE ;  /* 0x000000000000791b */ /* 0x023fe20003800000 */
.L_x_12027:
[----:B------:R-:W-:Y:S05]  /*27a70*/  BSYNC B0 ;  /* 0x0000000000007941 */ /* 0x000fea0003800000 */
.L_x_12026:
[----:B------:R0:W-:Y:S01]  /*27a80*/  STL [R1+0x5c], R14 ;  /* 0x00005c0e01007387 */ /* 0x0001e20000100800 */
[----:B------:R-:W-:Y:S05]  /*27a90*/  BRA `(.L_x_12028) ;  /* 0xfffffdfc00207947 */ /* 0x000fea000383ffff */
.L_x_11772:
[----:B------:R-:W-:Y:S01]  /*27aa0*/  BSSY B1, `(.L_x_12029) ;  /* 0x0000007000017945 */ /* 0x000fe20003800000 */
[----:B------:R-:W-:Y:S02]  /*27ab0*/  IMAD.MOV.U32 R12, RZ, RZ, RZ ;  /* 0x000000ffff0c7224 */ /* 0x000fe400078e00ff */
[----:B------:R-:W-:Y:S02]  /*27ac0*/  IMAD.MOV.U32 R11, RZ, RZ, 0x1e1f ;  /* 0x00001e1fff0b7424 */ /* 0x000fe400078e00ff */
[----:B------:R-:W-:-:S07]  /*27ad0*/  IMAD.MOV.U32 R15, RZ, RZ, -0x1 ;  /* 0xffffffffff0f7424 */ /* 0x000fce00078e00ff */
[----:B0-----:R-:W-:Y:S05]  /*27ae0*/  WARPSYNC.COLLECTIVE R15, `(.L_x_12030) ;  /* 0x000000000f087348 */ /* 0x001fea0003c00000 */
[----:B0-----:R0:W1:Y:S02]  /*27af0*/  SHFL.IDX P6, R14, R13, R12, R11 ;  /* 0x0000000c0d0e7389 */ /* 0x00106400000c000b */
[----:B01----:R-:W-:Y:S01]  /*27b00*/  ENDCOLLECTIVE ;  /* 0x000000000000791b */ /* 0x003fe20003800000 */
.L_x_12030:
[----:B------:R-:W-:Y:S05]  /*27b10*/  BSYNC B1 ;  /* 0x0000000000017941 */ /* 0x000fea0003800000 */
.L_x_12029:
        /* <DEDUP_REMOVED lines=8> */
.L_x_12031:
[----:B------:R-:W-:Y:S02]  /*27ba0*/  IMAD.MOV.U32 R13, RZ, RZ, R5 ;  /* 0x000000ffff0d7224 */ /* 0x000fe400078e0005 */
[----:B------:R-:W-:-:S07]  /*27bb0*/  IMAD.MOV.U32 R0, RZ, RZ, R14 ;  /* 0x000000ffff007224 */ /* 0x000fce00078e000e */
[----:B------:R-:W-:Y:S05]  /*27bc0*/  WARPSYNC.COLLECTIVE R15, `(.L_x_12032) ;  /* 0x000000000f087348 */ /* 0x000fea0003c00000 */
[----:B------:R0:W1:Y:S02]  /*27bd0*/  SHFL.IDX P6, R14, R13, R12, R11 ;  /* 0x0000000c0d0e7389 */ /* 0x00006400000c000b */
[----:B01----:R-:W-:Y:S01]  /*27be0*/  ENDCOLLECTIVE ;  /* 0x000000000000791b */ /* 0x003fe20003800000 */
.L_x_12032:
[----:B------:R-:W-:Y:S02]  /*27bf0*/  IMAD.MOV.U32 R13, RZ, RZ, R4 ;  /* 0x000000ffff0d7224 */ /* 0x000fe400078e0004 */
[----:B------:R-:W-:-:S07]  /*27c00*/  IMAD.MOV.U32 R5, RZ, RZ, R14 ;  /* 0x000000ffff057224 */ /* 0x000fce00078e000e */
[----:B------:R-:W-:Y:S05]  /*27c10*/  WARPSYNC.COLLECTIVE R15, `(.L_x_12033) ;  /* 0x000000000f087348 */ /* 0x000fea0003c00000 */
[----:B------:R0:W1:Y:S02]  /*27c20*/  SHFL.IDX P6, R14, R13, R12, R11 ;  /* 0x0000000c0d0e7389 */ /* 0x00006400000c000b */
[----:B01----:R-:W-:Y:S01]  /*27c30*/  ENDCOLLECTIVE ;  /* 0x000000000000791b */ /* 0x003fe20003800000 */
.L_x_12033:
[----:B------:R-:W-:Y:S01]  /*27c40*/  IMAD.MOV.U32 R4, RZ, RZ, R14 ;  /* 0x000000ffff047224 */ /* 0x000fe200078e000e */
[----:B------:R-:W-:Y:S06]  /*27c50*/  BRA `(.L_x_12034) ;  /* 0xfffffe0000887947 */ /* 0x000fec000383ffff */
.L_x_11776:
[----:B0-----:R0:W1:Y:S02]  /*27c60*/  SYNCS.PHASECHK.TRANS64.TRYWAIT P1, [R16+URZ+0x31c00], R3 ;  /* 0x031c0003100075a7 */ /* 0x001064000802017f */
[----:B-1----:R-:W-:Y:S05]  /*27c70*/  @!P1 NANOSLEEP.SYNCS 0x989680 ;  /* 0x009896800000995d */ /* 0x002fea0003900000 */
[----:B------:R-:W1:Y:S02]  /*27c80*/  @!P1 SYNCS.PHASECHK.TRANS64 P1, [R16+URZ+0x31c00], R3 ;  /* 0x031c0003100095a7 */ /* 0x000e64000802007f */
[----:B-1----:R-:W-:Y:S05]  /*27c90*/  @!P1 BRA `(.L_x_11776) ;  /* 0xfffffffc00f09947 */ /* 0x002fea000383ffff */
[----:B------:R-:W-:Y:S05]  /*27ca0*/  BRA `(.L_x_12035) ;  /* 0xfffffe0800b87947 */ /* 0x000fea000383ffff */
.L_x_11788:
[----:B------:R-:W-:Y:S01]  /*27cb0*/  BSSY B1, `(.L_x_12036) ;  /* 0x0000007000017945 */ /* 0x000fe20003800000 */
[----:B------:R-:W-:Y:S02]  /*27cc0*/  IMAD.MOV.U32 R12, RZ, RZ, RZ ;  /* 0x000000ffff0c7224 */ /* 0x000fe400078e00ff */
[----:B------:R-:W-:Y:S02]  /*27cd0*/  IMAD.MOV.U32 R11, RZ, RZ, 0x1e1f ;  /* 0x00001e1fff0b7424 */ /* 0x000fe400078e00ff */
[----:B------:R-:W-:-:S07]  /*27ce0*/  IMAD.MOV.U32 R15, RZ, RZ, -0x1 ;  /* 0xffffffffff0f7424 */ /* 0x000fce00078e00ff */
[----:B0-----:R-:W-:Y:S05]  /*27cf0*/  WARPSYNC.COLLECTIVE R15, `(.L_x_12037) ;  /* 0x000000000f087348 */ /* 0x001fea0003c00000 */
[----:B0-----:R0:W1:Y:S02]  /*27d00*/  SHFL.IDX P6, R14, R13, R12, R11 ;  /* 0x0000000c0d0e7389 */ /* 0x00106400000c000b */
[----:B01----:R-:W-:Y:S01]  /*27d10*/  ENDCOLLECTIVE ;  /* 0x000000000000791b */ /* 0x003fe20003800000 */
.L_x_12037:
[----:B------:R-:W-:Y:S05]  /*27d20*/  BSYNC B1 ;  /* 0x0000000000017941 */ /* 0x000fea0003800000 */
.L_x_12036:
        /* <DEDUP_REMOVED lines=8> */
.L_x_12038:
[----:B------:R-:W-:Y:S02]  /*27db0*/  IMAD.MOV.U32 R21, RZ, RZ, R3 ;  /* 0x000000ffff157224 */ /* 0x000fe400078e0003 */
[----:B------:R-:W-:Y:S02]  /*27dc0*/  IMAD.MOV.U32 R13, RZ, RZ, R5 ;  /* 0x000000ffff0d7224 */ /* 0x000fe400078e0005 */
[----:B------:R-:W-:-:S07]  /*27dd0*/  IMAD.MOV.U32 R0, RZ, RZ, R14 ;  /* 0x000000ffff007224 */ /* 0x000fce00078e000e */
[----:B------:R-:W-:Y:S05]  /*27de0*/  WARPSYNC.COLLECTIVE R15, `(.L_x_12039) ;  /* 0x000000000f087348 */ /* 0x000fea0003c00000 */
[----:B------:R0:W1:Y:S02]  /*27df0*/  SHFL.IDX P6, R14, R13, R12, R11 ;  /* 0x0000000c0d0e7389 */ /* 0x00006400000c000b */
[----:B01----:R-:W-:Y:S01]  /*27e00*/  ENDCOLLECTIVE ;  /* 0x000000000000791b */ /* 0x003fe20003800000 */
.L_x_12039:
[----:B------:R-:W-:Y:S02]  /*27e10*/  IMAD.MOV.U32 R20, RZ, RZ, R0 ;  /* 0x000000ffff147224 */ /* 0x000fe400078e0000 */
[----:B------:R-:W-:Y:S02]  /*27e20*/  IMAD.MOV.U32 R13, RZ, RZ, R4 ;  /* 0x000000ffff0d7224 */ /* 0x000fe400078e0004 */
[----:B------:R-:W-:-:S07]  /*27e30*/  IMAD.MOV.U32 R5, RZ, RZ, R14 ;  /* 0x000000ffff057224 */ /* 0x000fce00078e000e */
[----:B------:R-:W-:Y:S05]  /*27e40*/  WARPSYNC.COLLECTIVE R15, `(.L_x_12040) ;  /* 0x000000000f087348 */ /* 0x000fea0003c00000 */
[----:B------:R0:W1:Y:S02]  /*27e50*/  SHFL.IDX P6, R14, R13, R12, R11 ;  /* 0x0000000c0d0e7389 */ /* 0x00006400000c000b */
[----:B01----:R-:W-:Y:S01]  /*27e60*/  ENDCOLLECTIVE ;  /* 0x000000000000791b */ /* 0x003fe20003800000 */
.L_x_12040:
[----:B------:R-:W-:Y:S05]  /*27e70*/  BRA `(.L_x_12041) ;  /* 0xfffffe1c00747947 */ /* 0x000fea000383ffff */
.L_x_11792:
[----:B0-----:R0:W1:Y:S02]  /*27e80*/  SYNCS.PHASECHK.TRANS64.TRYWAIT P1, [R16+URZ+0x31c00], R3 ;  /* 0x031c0003100075a7 */ /* 0x001064000802017f */
[----:B-1----:R-:W-:Y:S05]  /*27e90*/  @!P1 NANOSLEEP.SYNCS 0x989680 ;  /* 0x009896800000995d */ /* 0x002fea0003900000 */
[----:B------:R-:W1:Y:S02]  /*27ea0*/  @!P1 SYNCS.PHASECHK.TRANS64 P1, [R16+URZ+0x31c00], R3 ;  /* 0x031c0003100095a7 */ /* 0x000e64000802007f */
[----:B-1----:R-:W-:Y:S05]  /*27eb0*/  @!P1 BRA `(.L_x_11792) ;  /* 0xfffffffc00f09947 */ /* 0x002fea000383ffff */
[----:B------:R-:W-:Y:S05]  /*27ec0*/  BRA `(.L_x_12042) ;  /* 0xfffffe2400307947 */ /* 0x000fea000383ffff */
.L_x_11800:
[----:B-1----:R1:W2:Y:S02]  /*27ed0*/  SYNCS.PHASECHK.TRANS64.TRYWAIT P2, [R0+URZ+0x31c30], R3 ;  /* 0x031c3003000075a7 */ /* 0x0022a4000804017f */
[----:B--2---:R-:W-:Y:S05]  /*27ee0*/  @!P2 NANOSLEEP.SYNCS 0x989680 ;  /* 0x009896800000a95d */ /* 0x004fea0003900000 */
[----:B------:R-:W2:Y:S02]  /*27ef0*/  @!P2 SYNCS.PHASECHK.TRANS64 P2, [R0+URZ+0x31c30], R3 ;  /* 0x031c30030000a5a7 */ /* 0x000ea4000804007f */
[----:B--2---:R-:W-:Y:S05]  /*27f00*/  @!P2 BRA `(.L_x_11800) ;  /* 0xfffffffc00f0a947 */ /* 0x004fea000383ffff */
[----:B------:R-:W-:Y:S05]  /*27f10*/  BRA `(.L_x_11799) ;  /* 0xfffffe3800c07947 */ /* 0x000fea000383ffff */
.L_x_11806:
[----:B-1----:R1:W2:Y:S02]  /*27f20*/  SYNCS.PHASECHK.TRANS64.TRYWAIT P3, [R20+URZ+0x31c30], R21 ;  /* 0x031c3015140075a7 */ /* 0x0022a4000806017f */
[----:B--2---:R-:W-:Y:S05]  /*27f30*/  @!P3 NANOSLEEP.SYNCS 0x989680 ;  /* 0x009896800000b95d */ /* 0x004fea0003900000 */
[----:B------:R-:W2:Y:S02]  /*27f40*/  @!P3 SYNCS.PHASECHK.TRANS64 P3, [R20+URZ+0x31c30], R21 ;  /* 0x031c30151400b5a7 */ /* 0x000ea4000806007f */
[----:B--2---:R-:W-:Y:S05]  /*27f50*/  @!P3 BRA `(.L_x_11806) ;  /* 0xfffffffc00f0b947 */ /* 0x004fea000383ffff */
[----:B------:R-:W-:Y:S05]  /*27f60*/  BRA `(.L_x_11805) ;  /* 0xfffffe8800147947 */ /* 0x000fea000383ffff */
.L_x_11811:
[----:B-1----:R1:W2:Y:S02]  /*27f70*/  SYNCS.PHASECHK.TRANS64.TRYWAIT P2, [R21+URZ+0x31c50], R20 ;  /* 0x031c5014150075a7 */ /* 0x0022a4000804017f */
[----:B--2---:R-:W-:Y:S05]  /*27f80*/  @!P2 NANOSLEEP.SYNCS 0x989680 ;  /* 0x009896800000a95d */ /* 0x004fea0003900000 */
[----:B------:R-:W2:Y:S02]  /*27f90*/  @!P2 SYNCS.PHASECHK.TRANS64 P2, [R21+URZ+0x31c50], R20 ;  /* 0x031c50141500a5a7 */ /* 0x000ea4000804007f */
[----:B--2---:R-:W-:Y:S05]  /*27fa0*/  @!P2 BRA `(.L_x_11811) ;  /* 0xfffffffc00f0a947 */ /* 0x004fea000383ffff */
[----:B------:R-:W-:Y:S05]  /*27fb0*/  BRA `(.L_x_11810) ;  /* 0xfffffeac00247947 */ /* 0x000fea000383ffff */
.L_x_11818:
[----:B--2---:R2:W3:Y:S02]  /*27fc0*/  SYNCS.PHASECHK.TRANS64.TRYWAIT P3, [R20+URZ+0x31c30], R21 ;  /* 0x031c3015140075a7 */ /* 0x0044e4000806017f */
[----:B---3--:R-:W-:Y:S05]  /*27fd0*/  @!P3 NANOSLEEP.SYNCS 0x989680 ;  /* 0x009896800000b95d */ /* 0x008fea0003900000 */
[----:B------:R-:W3:Y:S02]  /*27fe0*/  @!P3 SYNCS.PHASECHK.TRANS64 P3, [R20+URZ+0x31c30], R21 ;  /* 0x031c30151400b5a7 */ /* 0x000ee4000806007f */
[----:B---3--:R-:W-:Y:S05]  /*27ff0*/  @!P3 BRA `(.L_x_11818) ;  /* 0xfffffffc00f0b947 */ /* 0x008fea000383ffff */
[----:B------:R-:W-:Y:S05]  /*28000*/  BRA `(.L_x_11817) ;  /* 0xfffffee400087947 */ /* 0x000fea000383ffff */
.L_x_11823:
[----:B--2---:R2:W3:Y:S02]  /*28010*/  SYNCS.PHASECHK.TRANS64.TRYWAIT P2, [R21+URZ+0x31c50], R20 ;  /* 0x031c5014150075a7 */ /* 0x0044e4000804017f */
[----:B---3--:R-:W-:Y:S05]  /*28020*/  @!P2 NANOSLEEP.SYNCS 0x989680 ;  /* 0x009896800000a95d */ /* 0x008fea0003900000 */
[----:B------:R-:W3:Y:S02]  /*28030*/  @!P2 SYNCS.PHASECHK.TRANS64 P2, [R21+URZ+0x31c50], R20 ;  /* 0x031c50141500a5a7 */ /* 0x000ee4000804007f */
[----:B---3--:R-:W-:Y:S05]  /*28040*/  @!P2 BRA `(.L_x_11823) ;  /* 0xfffffffc00f0a947 */ /* 0x008fea000383ffff */
[----:B------:R-:W-:Y:S05]  /*28050*/  BRA `(.L_x_11822) ;  /* 0xffffff0800107947 */ /* 0x000fea000383ffff */
.L_x_11828:
[----:B-1----:R1:W2:Y:S02]  /*28060*/  SYNCS.PHASECHK.TRANS64.TRYWAIT P1, [R0+URZ+0x31c50], R3 ;  /* 0x031c5003000075a7 */ /* 0x0022a4000802017f */
[----:B--2---:R-:W-:Y:S05]  /*28070*/  @!P1 NANOSLEEP.SYNCS 0x989680 ;  /* 0x009896800000995d */ /* 0x004fea0003900000 */
[----:B------:R-:W2:Y:S02]  /*28080*/  @!P1 SYNCS.PHASECHK.TRANS64 P1, [R0+URZ+0x31c50], R3 ;  /* 0x031c5003000095a7 */ /* 0x000ea4000802007f */
[----:B--2---:R-:W-:Y:S05]  /*28090*/  @!P1 BRA `(.L_x_11828) ;  /* 0xfffffffc00f09947 */ /* 0x004fea000383ffff */
[----:B------:R-:W-:Y:S05]  /*280a0*/  BRA `(.L_x_11827) ;  /* 0xffffff3400247947 */ /* 0x000fea000383ffff */
.L_x_11833:
[----:B------:R-:W-:Y:S02]  /*280b0*/  IMAD.MOV.U32 R13, RZ, RZ, R2 ;  /* 0x000000ffff0d7224 */ /* 0x000fe400078e0002 */
[----:B------:R-:W-:Y:S02]  /*280c0*/  IMAD.MOV.U32 R12, RZ, RZ, RZ ;  /* 0x000000ffff0c7224 */ /* 0x000fe400078e00ff */
[----:B------:R-:W-:Y:S02]  /*280d0*/  IMAD.MOV.U32 R11, RZ, RZ, 0x1c1f ;  /* 0x00001c1fff0b7424 */ /* 0x000fe400078e00ff */
[----:B------:R-:W-:-:S07]  /*280e0*/  IMAD.MOV.U32 R15, RZ, RZ, -0x1 ;  /* 0xffffffffff0f7424 */ /* 0x000fce00078e00ff */
[----:B-----5:R-:W-:Y:S05]  /*280f0*/  WARPSYNC.COLLECTIVE R15, `(.L_x_12043) ;  /* 0x000000000f087348 */ /* 0x020fea0003c00000 */
[----:B------:R0:W1:Y:S02]  /*28100*/  SHFL.IDX P6, R14, R13, R12, R11 ;  /* 0x0000000c0d0e7389 */ /* 0x00006400000c000b */
[----:B01---5:R-:W-:Y:S01]  /*28110*/  ENDCOLLECTIVE ;  /* 0x000000000000791b */ /* 0x023fe20003800000 */
.L_x_12043:
[----:B------:R-:W-:Y:S02]  /*28120*/  IMAD.MOV.U32 R13, RZ, RZ, R0 ;  /* 0x000000ffff0d7224 */ /* 0x000fe400078e0000 */
[----:B------:R-:W-:-:S07]  /*28130*/  IMAD.MOV.U32 R3, RZ, RZ, R14 ;  /* 0x000000ffff037224 */ /* 0x000fce00078e000e */
[----:B------:R-:W-:Y:S05]  /*28140*/  WARPSYNC.COLLECTIVE R15, `(.L_x_12044) ;  /* 0x000000000f087348 */ /* 0x000fea0003c00000 */
[----:B------:R0:W1:Y:S02]  /*28150*/  SHFL.IDX P6, R14, R13, R12, R11 ;  /* 0x0000000c0d0e7389 */ /* 0x00006400000c000b */
[----:B01----:R-:W-:Y:S01]  /*28160*/  ENDCOLLECTIVE ;  /* 0x000000000000791b */ /* 0x003fe20003800000 */
.L_x_12044:
[----:B------:R-:W-:Y:S05]  /*28170*/  BRA `(.L_x_12045) ;  /* 0xffffff5000387947 */ /* 0x000fea000383ffff */
.L_x_11836:
        /* <DEDUP_REMOVED lines=8> */
.L_x_12047:
[----:B------:R-:W-:Y:S05]  /*28200*/  BSYNC B1 ;  /* 0x0000000000017941 */ /* 0x000fea0003800000 */
.L_x_12046:
        /* <DEDUP_REMOVED lines=8> */
.L_x_12048:
[----:B------:R-:W-:Y:S05]  /*28290*/  BRA `(.L_x_12049) ;  /* 0xffffff50004c7947 */ /* 0x000fea000383ffff */
.L_x_11838:
[----:B------:R-:W-:Y:S02]  /*282a0*/  IMAD.MOV.U32 R13, RZ, RZ, R2 ;  /* 0x000000ffff0d7224 */ /* 0x000fe400078e0002 */
[----:B------:R-:W-:Y:S02]  /*282b0*/  IMAD.MOV.U32 R12, RZ, RZ, RZ ;  /* 0x000000ffff0c7224 */ /* 0x000fe400078e00ff */
[----:B------:R-:W-:Y:S02]  /*282c0*/  IMAD.MOV.U32 R11, RZ, RZ, 0x1c1f ;  /* 0x00001c1fff0b7424 */ /* 0x000fe400078e00ff */
[----:B------:R-:W-:-:S07]  /*282d0*/  IMAD.MOV.U32 R15, RZ, RZ, -0x1 ;  /* 0xffffffffff0f7424 */ /* 0x000fce00078e00ff */
[----:B------:R-:W-:Y:S05]  /*282e0*/  WARPSYNC.COLLECTIVE R15, `(.L_x_12050) ;  /* 0x000000000f087348 */ /* 0x000fea0003c00000 */
[----:B------:R0:W1:Y:S02]  /*282f0*/  SHFL.IDX P6, R14, R13, R12, R11 ;  /* 0x0000000c0d0e7389 */ /* 0x00006400000c000b */
[----:B01----:R-:W-:Y:S01]  /*28300*/  ENDCOLLECTIVE ;  /* 0x000000000000791b */ /* 0x003fe20003800000 */
.L_x_12050:
[----:B------:R-:W-:Y:S02]  /*28310*/  IMAD.MOV.U32 R13, RZ, RZ, R0 ;  /* 0x000000ffff0d7224 */ /* 0x000fe400078e0000 */
[----:B------:R-:W-:-:S07]  /*28320*/  IMAD.MOV.U32 R3, RZ, RZ, R14 ;  /* 0x000000ffff037224 */ /* 0x000fce00078e000e */
[----:B------:R-:W-:Y:S05]  /*28330*/  WARPSYNC.COLLECTIVE R15, `(.L_x_12051) ;  /* 0x000000000f087348 */ /* 0x000fea0003c00000 */
[----:B------:R0:W1:Y:S02]  /*28340*/  SHFL.IDX P6, R14, R13, R12, R11 ;  /* 0x0000000c0d0e7389 */ /* 0x00006400000c000b */
[----:B01----:R-:W-:Y:S01]  /*28350*/  ENDCOLLECTIVE ;  /* 0x000000000000791b */ /* 0x003fe20003800000 */
.L_x_12051:
[----:B------:R-:W-:Y:S05]  /*28360*/  BRA `(.L_x_12052) ;  /* 0xffffff5400207947 */ /* 0x000fea000383ffff */
.L_x_11841:
        /* <DEDUP_REMOVED lines=8> */
.L_x_12054:
[----:B------:R-:W-:Y:S05]  /*283f0*/  BSYNC B1 ;  /* 0x0000000000017941 */ /* 0x000fea0003800000 */
.L_x_12053:
        /* <DEDUP_REMOVED lines=8> */
.L_x_12055:
[----:B------:R-:W-:Y:S05]  /*28480*/  BRA `(.L_x_12056) ;  /* 0xffffff58001c7947 */ /* 0x000fea000383ffff */
.L_x_11845:
[----:B------:R-:W-:Y:S02]  /*28490*/  IMAD.MOV.U32 R13, RZ, RZ, R2 ;  /* 0x000000ffff0d7224 */ /* 0x000fe400078e0002 */
[----:B------:R-:W-:Y:S02]  /*284a0*/  IMAD.MOV.U32 R12, RZ, RZ, RZ ;  /* 0x000000ffff0c7224 */ /* 0x000fe400078e00ff */
[----:B------:R-:W-:Y:S02]  /*284b0*/  IMAD.MOV.U32 R11, RZ, RZ, 0x1c1f ;  /* 0x00001c1fff0b7424 */ /* 0x000fe400078e00ff */
[----:B------:R-:W-:-:S07]  /*284c0*/  IMAD.MOV.U32 R15, RZ, RZ, -0x1 ;  /* 0xffffffffff0f7424 */ /* 0x000fce00078e00ff */
[----:B-1----:R-:W-:Y:S05]  /*284d0*/  WARPSYNC.COLLECTIVE R15, `(.L_x_12057) ;  /* 0x000000000f087348 */ /* 0x002fea0003c00000 */
[----:B------:R0:W2:Y:S02]  /*284e0*/  SHFL.IDX P6, R14, R13, R12, R11 ;  /* 0x0000000c0d0e7389 */ /* 0x0000a400000c000b */
[----:B012---:R-:W-:Y:S01]  /*284f0*/  ENDCOLLECTIVE ;  /* 0x000000000000791b */ /* 0x007fe20003800000 */
.L_x_12057:
[----:B------:R-:W-:Y:S02]  /*28500*/  IMAD.MOV.U32 R13, RZ, RZ, R0 ;  /* 0x000000ffff0d7224 */ /* 0x000fe400078e0000 */
[----:B------:R-:W-:-:S07]  /*28510*/  IMAD.MOV.U32 R3, RZ, RZ, R14 ;  /* 0x000000ffff037224 */ /* 0x000fce00078e000e */
[----:B------:R-:W-:Y:S05]  /*28520*/  WARPSYNC.COLLECTIVE R15, `(.L_x_12058) ;  /* 0x000000000f087348 */ /* 0x000fea0003c00000 */
[----:B------:R0:W1:Y:S02]  /*28530*/  SHFL.IDX P6, R14, R13, R12, R11 ;  /* 0x0000000c0d0e7389 */ /* 0x00006400000c000b */
[----:B01----:R-:W-:Y:S01]  /*28540*/  ENDCOLLECTIVE ;  /* 0x000000000000791b */ /* 0x003fe20003800000 */
.L_x_12058:
[----:B------:R-:W-:Y:S05]  /*28550*/  BRA `(.L_x_12059) ;  /* 0xffffff6400707947 */ /* 0x000fea000383ffff */
.L_x_11848:
        /* <DEDUP_REMOVED lines=8> */
.L_x_12061:
[----:B------:R-:W-:Y:S05]  /*285e0*/  BSYNC B1 ;  /* 0x0000000000017941 */ /* 0x000fea0003800000 */
.L_x_12060:
        /* <DEDUP_REMOVED lines=8> */
.L_x_12062:
[----:B------:R-:W-:Y:S05]  /*28670*/  BRA `(.L_x_12063) ;  /* 0xffffff6400887947 */ /* 0x000fea000383ffff */
.L_x_11867:
[----:B------:R-:W0:Y:S01]  /*28680*/  S2R R7, SR_TID.X ;  /* 0x0000000000077919 */ /* 0x000e220000002100 */
[----:B------:R-:W-:Y:S01]  /*28690*/  BSSY B1, `(.L_x_12064) ;  /* 0x000000a000017945 */ /* 0x000fe20003800000 */
[----:B------:R-:W-:Y:S02]  /*286a0*/  IMAD.MOV.U32 R12, RZ, RZ, RZ ;  /* 0x000000ffff0c7224 */ /* 0x000fe400078e00ff */
[----:B-1----:R-:W-:Y:S02]  /*286b0*/  IMAD.MOV.U32 R11, RZ, RZ, 0x1f ;  /* 0x0000001fff0b7424 */ /* 0x002fe400078e00ff */
[----:B------:R-:W-:Y:S01]  /*286c0*/  IMAD.MOV.U32 R15, RZ, RZ, -0x1 ;  /* 0xffffffffff0f7424 */ /* 0x000fe200078e00ff */
[----:B0-----:R-:W-:-:S04]  /*286d0*/  SHF.R.U32.HI R7, RZ, 0x5, R7 ;  /* 0x00000005ff077819 */ /* 0x001fc80000011607 */
[----:B------:R-:W-:-:S05]  /*286e0*/  LOP3.LUT R7, R7, 0x3, RZ, 0xc0, !PT ;  /* 0x0000000307077812 */ /* 0x000fca00078ec0ff */
[----:B------:R-:W-:-:S07]  /*286f0*/  IMAD.MOV.U32 R13, RZ, RZ, R7 ;  /* 0x000000ffff0d7224 */ /* 0x000fce00078e0007 */
[----:B------:R-:W-:Y:S05]  /*28700*/  WARPSYNC.COLLECTIVE R15, `(.L_x_12065) ;  /* 0x000000000f087348 */ /* 0x000fea0003c00000 */
[----:B------:R0:W1:Y:S02]  /*28710*/  SHFL.IDX P6, R14, R13, R12, R11 ;  /* 0x0000000c0d0e7389 */ /* 0x00006400000c000b */
[----:B01----:R-:W-:Y:S01]  /*28720*/  ENDCOLLECTIVE ;  /* 0x000000000000791b */ /* 0x003fe20003800000 */
.L_x_12065:
[----:B------:R-:W-:Y:S05]  /*28730*/  BSYNC B1 ;  /* 0x0000000000017941 */ /* 0x000fea0003800000 */
.L_x_12064:
[----:B------:R-:W-:Y:S05]  /*28740*/  BRA `(.L_x_12066) ;  /* 0xffffff8400007947 */ /* 0x000fea000383ffff */
.L_x_11869:
[----:B------:R-:W-:Y:S01]  /*28750*/  BSSY B1, `(.L_x_12067) ;  /* 0x0000006000017945 */ /* 0x000fe20003800000 */
[----:B------:R-:W-:-:S07]  /*28760*/  IMAD.MOV.U32 R15, RZ, RZ, -0x1 ;  /* 0xffffffffff0f7424 */ /* 0x000fce00078e00ff */
[----:B01----:R-:W-:Y:S05]  /*28770*/  WARPSYNC.COLLECTIVE R15, `(.L_x_12068) ;  /* 0x000000000f0c7348 */ /* 0x003fea0003c00000 */
[----:B------:R-:W-:Y:S02]  /*28780*/  ELECT P6, UR62, PT ;  /* 0x00000000003e782f */ /* 0x000fe400038c0000 */
[----:B------:R-:W-:Y:S01]  /*28790*/  MOV R14, UR62 ;  /* 0x0000003e000e7c02 */ /* 0x000fe20008000f00 */
[----:B01----:R-:W-:Y:S10]  /*287a0*/  ENDCOLLECTIVE ;  /* 0x000000000000791b */ /* 0x003ff40003800000 */
.L_x_12068:
[----:B------:R-:W-:Y:S05]  /*287b0*/  BSYNC B1 ;  /* 0x0000000000017941 */ /* 0x000fea0003800000 */
.L_x_12067:
[----:B------:R-:W-:Y:S01]  /*287c0*/  PLOP3.LUT P2, PT, P6, PT, PT, 0x80, 0x0 ;  /* 0x000000000000781c */ /* 0x000fe2000374f070 */
[----:B------:R-:W-:-:S12]  /*287d0*/  BRA `(.L_x_11868) ;  /* 0xffffff8000f47947 */ /* 0x000fd8000383ffff */
.L_x_11871:
[----:B0-----:R0:W2:Y:S02]  /*287e0*/  SYNCS.PHASECHK.TRANS64.TRYWAIT P0, [R16+URZ+0x31c20], R6 ;  /* 0x031c2006100075a7 */ /* 0x0010a4000800017f */
[----:B--2---:R-:W-:Y:S05]  /*287f0*/  @!P0 NANOSLEEP.SYNCS 0x989680 ;  /* 0x009896800000895d */ /* 0x004fea0003900000 */
[----:B------:R-:W2:Y:S02]  /*28800*/  @!P0 SYNCS.PHASECHK.TRANS64 P0, [R16+URZ+0x31c20], R6 ;  /* 0x031c2006100085a7 */ /* 0x000ea4000800007f */
[----:B--2---:R-:W-:Y:S05]  /*28810*/  @!P0 BRA `(.L_x_11871) ;  /* 0xfffffffc00f08947 */ /* 0x004fea000383ffff */
[----:B------:R-:W-:Y:S05]  /*28820*/  BRA `(.L_x_12069) ;  /* 0xffffff8400047947 */ /* 0x000fea000383ffff */
.L_x_11875:
[----:B-1----:R1:W2:Y:S02]  /*28830*/  SYNCS.PHASECHK.TRANS64.TRYWAIT P0, [R9+URZ+0x31ca0], R11 ;  /* 0x031ca00b090075a7 */ /* 0x0022a4000800017f */
[----:B--2---:R-:W-:Y:S05]  /*28840*/  @!P0 NANOSLEEP.SYNCS 0x989680 ;  /* 0x009896800000895d */ /* 0x004fea0003900000 */
[----:B------:R-:W2:Y:S02]  /*28850*/  @!P0 SYNCS.PHASECHK.TRANS64 P0, [R9+URZ+0x31ca0], R11 ;  /* 0x031ca00b090085a7 */ /* 0x000ea4000800007f */
[----:B--2---:R-:W-:Y:S05]  /*28860*/  @!P0 BRA `(.L_x_11875) ;  /* 0xfffffffc00f08947 */ /* 0x004fea000383ffff */
[----:B------:R-:W-:Y:S05]  /*28870*/  BRA `(.L_x_12070) ;  /* 0xffffff8400247947 */ /* 0x000fea000383ffff */
.L_x_11882:
[----:B0-----:R0:W2:Y:S02]  /*28880*/  SYNCS.PHASECHK.TRANS64.TRYWAIT P0, [R9+URZ+0x31cc0], R11 ;  /* 0x031cc00b090075a7 */ /* 0x0010a4000800017f */
[----:B--2---:R-:W-:Y:S05]  /*28890*/  @!P0 NANOSLEEP.SYNCS 0x989680 ;  /* 0x009896800000895d */ /* 0x004fea0003900000 */
[----:B------:R-:W2:Y:S02]  /*288a0*/  @!P0 SYNCS.PHASECHK.TRANS64 P0, [R9+URZ+0x31cc0], R11 ;  /* 0x031cc00b090085a7 */ /* 0x000ea4000800007f */
[----:B--2---:R-:W-:Y:S05]  /*288b0*/  @!P0 BRA `(.L_x_11882) ;  /* 0xfffffffc00f08947 */ /* 0x004fea000383ffff */
[----:B------:R-:W-:Y:S05]  /*288c0*/  BRA `(.L_x_12071) ;  /* 0xffffff88001c7947 */ /* 0x000fea000383ffff */
.L_x_11891:
[----:B0-----:R0:W2:Y:S02]  /*288d0*/  SYNCS.PHASECHK.TRANS64.TRYWAIT P0, [R9+URZ+0x31ca0], R8 ;  /* 0x031ca008090075a7 */ /* 0x0010a4000800017f */
[----:B--2---:R-:W-:Y:S05]  /*288e0*/  @!P0 NANOSLEEP.SYNCS 0x989680 ;  /* 0x009896800000895d */ /* 0x004fea0003900000 */
[----:B------:R-:W2:Y:S02]  /*288f0*/  @!P0 SYNCS.PHASECHK.TRANS64 P0, [R9+URZ+0x31ca0], R8 ;  /* 0x031ca008090085a7 */ /* 0x000ea4000800007f */
[----:B--2---:R-:W-:Y:S05]  /*28900*/  @!P0 BRA `(.L_x_11891) ;  /* 0xfffffffc00f08947 */ /* 0x004fea000383ffff */
[----:B------:R-:W-:Y:S05]  /*28910*/  BRA `(.L_x_12072) ;  /* 0xffffff8c00607947 */ /* 0x000fea000383ffff */
.L_x_11898:
[----:B-1----:R1:W2:Y:S02]  /*28920*/  SYNCS.PHASECHK.TRANS64.TRYWAIT P0, [R9+URZ+0x31cc0], R8 ;  /* 0x031cc008090075a7 */ /* 0x0022a4000800017f */
[----:B--2---:R-:W-:Y:S05]  /*28930*/  @!P0 NANOSLEEP.SYNCS 0x989680 ;  /* 0x009896800000895d */ /* 0x004fea0003900000 */
[----:B------:R-:W2:Y:S02]  /*28940*/  @!P0 SYNCS.PHASECHK.TRANS64 P0, [R9+URZ+0x31cc0], R8 ;  /* 0x031cc008090085a7 */ /* 0x000ea4000800007f */
[----:B--2---:R-:W-:Y:S05]  /*28950*/  @!P0 BRA `(.L_x_11898) ;  /* 0xfffffffc00f08947 */ /* 0x004fea000383ffff */
[----:B------:R-:W-:Y:S05]  /*28960*/  BRA `(.L_x_12073) ;  /* 0xffffff9000547947 */ /* 0x000fea000383ffff */
.L_x_11915:
[----:B------:R-:W4:Y:S01]  /*28970*/  S2R R20, SR_TID.X ;  /* 0x0000000000147919 */ /* 0x000f220000002100 */
[----:B------:R-:W-:Y:S01]  /*28980*/  BSSY B0, `(.L_x_12074) ;  /* 0x000000a000007945 */ /* 0x000fe20003800000 */
[----:B------:R-:W-:Y:S02]  /*28990*/  IMAD.MOV.U32 R12, RZ, RZ, RZ ;  /* 0x000000ffff0c7224 */ /* 0x000fe400078e00ff */
[----:B-1----:R-:W-:Y:S02]  /*289a0*/  IMAD.MOV.U32 R11, RZ, RZ, 0x1f ;  /* 0x0000001fff0b7424 */ /* 0x002fe400078e00ff */
[----:B------:R-:W-:Y:S01]  /*289b0*/  IMAD.MOV.U32 R15, RZ, RZ, -0x1 ;  /* 0xffffffffff0f7424 */ /* 0x000fe200078e00ff */
[----:B----4-:R-:W-:-:S04]  /*289c0*/  SHF.R.U32.HI R20, RZ, 0x5, R20 ;  /* 0x00000005ff147819 */ /* 0x010fc80000011614 */
[----:B------:R-:W-:-:S05]  /*289d0*/  LOP3.LUT R20, R20, 0x3, RZ, 0xc0, !PT ;  /* 0x0000000314147812 */ /* 0x000fca00078ec0ff */
[----:B------:R-:W-:-:S07]  /*289e0*/  IMAD.MOV.U32 R13, RZ, RZ, R20 ;  /* 0x000000ffff0d7224 */ /* 0x000fce00078e0014 */
[----:B0-23--:R-:W-:Y:S05]  /*289f0*/  WARPSYNC.COLLECTIVE R15, `(.L_x_12075) ;  /* 0x000000000f087348 */ /* 0x00dfea0003c00000 */
[----:B------:R1:W4:Y:S02]  /*28a00*/  SHFL.IDX P6, R14, R13, R12, R11 ;  /* 0x0000000c0d0e7389 */ /* 0x00032400000c000b */
[----:B01234-:R-:W-:Y:S01]  /*28a10*/  ENDCOLLECTIVE ;  /* 0x000000000000791b */ /* 0x01ffe20003800000 */
.L_x_12075:
[----:B------:R-:W-:Y:S05]  /*28a20*/  BSYNC B0 ;  /* 0x0000000000007941 */ /* 0x000fea0003800000 */
.L_x_12074:
[----:B------:R-:W-:Y:S05]  /*28a30*/  BRA `(.L_x_12076) ;  /* 0xffffff9c00b87947 */ /* 0x000fea000383ffff */
.L_x_11917:
[----:B------:R-:W-:Y:S01]  /*28a40*/  BSSY B0, `(.L_x_12077) ;  /* 0x0000006000007945 */ /* 0x000fe20003800000 */
[----:B------:R-:W-:-:S07]  /*28a50*/  IMAD.MOV.U32 R15, RZ, RZ, -0x1 ;  /* 0xffffffffff0f7424 */ /* 0x000fce00078e00ff */
[----:B-1234-:R-:W-:Y:S05]  /*28a60*/  WARPSYNC.COLLECTIVE R15, `(.L_x_12078) ;  /* 0x000000000f0c7348 */ /* 0x01efea0003c00000 */
[----:B------:R-:W-:Y:S02]  /*28a70*/  ELECT P6, UR62, PT ;  /* 0x00000000003e782f */ /* 0x000fe400038c0000 */
[----:B------:R-:W-:Y:S01]  /*28a80*/  MOV R14, UR62 ;  /* 0x0000003e000e7c02 */ /* 0x000fe20008000f00 */
[----:B-1234-:R-:W-:Y:S10]  /*28a90*/  ENDCOLLECTIVE ;  /* 0x000000000000791b */ /* 0x01eff40003800000 */
.L_x_12078:
[----:B------:R-:W-:Y:S05]  /*28aa0*/  BSYNC B0 ;  /* 0x0000000000007941 */ /* 0x000fea0003800000 */
.L_x_12077:
[----:B------:R-:W-:Y:S05]  /*28ab0*/  BRA `(.L_x_12079) ;  /* 0xffffff9c00b87947 */ /* 0x000fea000383ffff */
.L_x_11919:
[----:B0-----:R0:W4:Y:S02]  /*28ac0*/  SYNCS.PHASECHK.TRANS64.TRYWAIT P0, [R0+URZ+0x31c40], R2 ;  /* 0x031c4002000075a7 */ /* 0x001124000800017f */
[----:B----4-:R-:W-:Y:S05]  /*28ad0*/  @!P0 NANOSLEEP.SYNCS 0x989680 ;  /* 0x009896800000895d */ /* 0x010fea0003900000 */
[----:B------:R-:W4:Y:S02]  /*28ae0*/  @!P0 SYNCS.PHASECHK.TRANS64 P0, [R0+URZ+0x31c40], R2 ;  /* 0x031c4002000085a7 */ /* 0x000f24000800007f */
[----:B----4-:R-:W-:Y:S05]  /*28af0*/  @!P0 BRA `(.L_x_11919) ;  /* 0xfffffffc00f08947 */ /* 0x010fea000383ffff */
[----:B------:R-:W-:Y:S05]  /*28b00*/  BRA `(.L_x_12080) ;  /* 0xffffffa000107947 */ /* 0x000fea000383ffff */
.L_x_11923:
[----:B-----5:R-:W-:Y:S02]  /*28b10*/  IMAD R5, R21, R10, RZ ;  /* 0x0000000a15057224 */ /* 0x020fe400078e02ff */
[----:B------:R0:W5:Y:S01]  /*28b20*/  LDL R10, [R1+0x14] ;  /* 0x00001400010a7983 */ /* 0x0001620000100800 */
[----:B------:R-:W-:Y:S02]  /*28b30*/  IMAD.MOV.U32 R13, RZ, RZ, R0 ;  /* 0x000000ffff0d7224 */ /* 0x000fe400078e0000 */
[----:B------:R-:W-:Y:S02]  /*28b40*/  IMAD.MOV.U32 R12, RZ, RZ, RZ ;  /* 0x000000ffff0c7224 */ /* 0x000fe400078e00ff */
[----:B------:R-:W-:Y:S02]  /*28b50*/  IMAD.MOV.U32 R11, RZ, RZ, 0x1c1f ;  /* 0x00001c1fff0b7424 */ /* 0x000fe400078e00ff */
[----:B------:R-:W-:Y:S02]  /*28b60*/  IMAD.MOV.U32 R15, RZ, RZ, -0x1 ;  /* 0xffffffffff0f7424 */ /* 0x000fe400078e00ff */
[----:B0-----:R-:W-:-:S07]  /*28b70*/  IMAD R25, R25, 0xc0, R9 ;  /* 0x000000c019197824 */ /* 0x001fce00078e0209 */
[----:B-----5:R-:W-:Y:S05]  /*28b80*/  WARPSYNC.COLLECTIVE R15, `(.L_x_12081) ;  /* 0x000000000f087348 */ /* 0x020fea0003c00000 */
[----:B------:R0:W1:Y:S02]  /*28b90*/  SHFL.IDX P6, R14, R13, R12, R11 ;  /* 0x0000000c0d0e7389 */ /* 0x00006400000c000b */
[----:B01---5:R-:W-:Y:S01]  /*28ba0*/  ENDCOLLECTIVE ;  /* 0x000000000000791b */ /* 0x023fe20003800000 */
.L_x_12081:
[C---:B------:R-:W-:Y:S01]  /*28bb0*/  VIADD R8, R25.reuse, 0x20 ;  /* 0x0000002019087836 */ /* 0x040fe20000000000 */
[----:B------:R-:W-:Y:S01]  /*28bc0*/  ISETP.GE.AND P2, PT, R25, R5, PT ;  /* 0x000000051900720c */ /* 0x000fe20003f46270 */
[----:B------:R-:W-:Y:S02]  /*28bd0*/  IMAD.MOV.U32 R13, RZ, RZ, R4 ;  /* 0x000000ffff0d7224 */ /* 0x000fe400078e0004 */
[----:B------:R-:W-:-:S10]  /*28be0*/  IMAD.MOV.U32 R2, RZ, RZ, R14 ;  /* 0x000000ffff027224 */ /* 0x000fd400078e000e */
[----:B------:R-:W-:Y:S05]  /*28bf0*/  WARPSYNC.COLLECTIVE R15, `(.L_x_12082) ;  /* 0x000000000f087348 */ /* 0x000fea0003c00000 */
[----:B------:R0:W1:Y:S02]  /*28c00*/  SHFL.IDX P6, R14, R13, R12, R11 ;  /* 0x0000000c0d0e7389 */ /* 0x00006400000c000b */
[----:B01----:R-:W-:Y:S01]  /*28c10*/  ENDCOLLECTIVE ;  /* 0x000000000000791b */ /* 0x003fe20003800000 */
.L_x_12082:
        /* <DEDUP_REMOVED lines=19> */
.L_x_12083:
[----:B------:R-:W-:Y:S02]  /*28d50*/  IMAD.MOV.U32 R13, RZ, RZ, R4 ;  /* 0x000000ffff0d7224 */ /* 0x000fe400078e0004 */
[----:B------:R-:W-:-:S07]  /*28d60*/  IMAD.MOV.U32 R2, RZ, RZ, R14 ;  /* 0x000000ffff027224 */ /* 0x000fce00078e000e */
[----:B------:R-:W-:Y:S05]  /*28d70*/  WARPSYNC.COLLECTIVE R15, `(.L_x_12084) ;  /* 0x000000000f087348 */ /* 0x000fea0003c00000 */
[----:B------:R0:W1:Y:S02]  /*28d80*/  SHFL.IDX P6, R14, R13, R12, R11 ;  /* 0x0000000c0d0e7389 */ /* 0x00006400000c000b */
[----:B01----:R-:W-:Y:S01]  /*28d90*/  ENDCOLLECTIVE ;  /* 0x000000000000791b */ /* 0x003fe20003800000 */
.L_x_12084:
        /* <DEDUP_REMOVED lines=18> */
.L_x_12085:
[----:B------:R-:W-:-:S05]  /*28ec0*/  VIADD R2, R25, 0x40 ;  /* 0x0000004019027836 */ /* 0x000fca0000000000 */
[----:B------:R-:W-:Y:S01]  /*28ed0*/  ISETP.GE.AND P2, PT, R2, R5, PT ;  /* 0x000000050200720c */ /* 0x000fe20003f46270 */
[----:B------:R-:W-:Y:S02]  /*28ee0*/  IMAD.MOV.U32 R13, RZ, RZ, R4 ;  /* 0x000000ffff0d7224 */ /* 0x000fe400078e0004 */
[----:B------:R-:W-:-:S10]  /*28ef0*/  IMAD.MOV.U32 R2, RZ, RZ, R14 ;  /* 0x000000ffff027224 */ /* 0x000fd400078e000e */
[----:B------:R-:W-:Y:S05]  /*28f00*/  WARPSYNC.COLLECTIVE R15, `(.L_x_12086) ;  /* 0x000000000f087348 */ /* 0x000fea0003c00000 */
[----:B------:R0:W1:Y:S02]  /*28f10*/  SHFL.IDX P6, R14, R13, R12, R11 ;  /* 0x0000000c0d0e7389 */ /* 0x00006400000c000b */
[----:B01----:R-:W-:Y:S01]  /*28f20*/  ENDCOLLECTIVE ;  /* 0x000000000000791b */ /* 0x003fe20003800000 */
.L_x_12086:
        /* <DEDUP_REMOVED lines=18> */
.L_x_12087:
[----:B------:R-:W-:-:S05]  /*29050*/  VIADD R2, R25, 0x60 ;  /* 0x0000006019027836 */ /* 0x000fca0000000000 */
[----:B------:R-:W-:Y:S01]  /*29060*/  ISETP.GE.AND P2, PT, R2, R5, PT ;  /* 0x000000050200720c */ /* 0x000fe20003f46270 */
[----:B------:R-:W-:Y:S02]  /*29070*/  IMAD.MOV.U32 R13, RZ, RZ, R4 ;  /* 0x000000ffff0d7224 */ /* 0x000fe400078e0004 */
[----:B------:R-:W-:-:S10]  /*29080*/  IMAD.MOV.U32 R0, RZ, RZ, R14 ;  /* 0x000000ffff007224 */ /* 0x000fd400078e000e */
[----:B------:R-:W-:Y:S05]  /*29090*/  WARPSYNC.COLLECTIVE R15, `(.L_x_12088) ;  /* 0x000000000f087348 */ /* 0x000fea0003c00000 */
[----:B------:R0:W1:Y:S02]  /*290a0*/  SHFL.IDX P6, R14, R13, R12, R11 ;  /* 0x0000000c0d0e7389 */ /* 0x00006400000c000b */
[----:B01----:R-:W-:Y:S01]  /*290b0*/  ENDCOLLECTIVE ;  /* 0x000000000000791b */ /* 0x003fe20003800000 */
.L_x_12088:
[----:B------:R-:W-:Y:S01]  /*290c0*/  ULDC.64 UR4, c[0x0][0x208] ;  /* 0x0000820000047ab9 */ /* 0x000fe20000000a00 */
[----:B------:R-:W-:Y:S02]  /*290d0*/  IMAD.MOV.U32 R13, RZ, RZ, R6 ;  /* 0x000000ffff0d7224 */ /* 0x000fe400078e0006 */
[----:B------:R-:W-:Y:S02]  /*290e0*/  IMAD.MOV.U32 R12, RZ, RZ, RZ ;  /* 0x000000ffff0c7224 */ /* 0x000fe400078e00ff */
[----:B------:R-:W-:-:S05]  /*290f0*/  IMAD.MOV.U32 R4, RZ, RZ, R14 ;  /* 0x000000ffff047224 */ /* 0x000fca00078e000e */
[----:B------:R-:W-:-:S05]  /*29100*/  @!P2 LEA R2, P4, R20, R4, 0x1 ;  /* 0x000000041402a211 */ /* 0x000fca00078808ff */
[----:B------:R-:W-:-:S04]  /*29110*/  @!P2 IMAD.X R0, RZ, RZ, R0, P4 ;  /* 0x000000ffff00a224 */ /* 0x000fc800020e0600 */
        /* <DEDUP_REMOVED lines=12> */
.L_x_12089:
[----:B------:R-:W-:Y:S02]  /*291e0*/  IMAD.MOV.U32 R13, RZ, RZ, R7 ;  /* 0x000000ffff0d7224 */ /* 0x000fe400078e0007 */
[----:B------:R-:W-:-:S07]  /*291f0*/  IMAD.MOV.U32 R0, RZ, RZ, R14 ;  /* 0x000000ffff007224 */ /* 0x000fce00078e000e */
[----:B------:R-:W-:Y:S05]  /*29200*/  WARPSYNC.COLLECTIVE R15, `(.L_x_12090) ;  /* 0x000000000f087348 */ /* 0x000fea0003c00000 */
[----:B------:R0:W1:Y:S02]  /*29210*/  SHFL.IDX P6, R14, R13, R12, R11 ;  /* 0x0000000c0d0e7389 */ /* 0x00006400000c000b */
[----:B01----:R-:W-:Y:S01]  /*29220*/  ENDCOLLECTIVE ;  /* 0x000000000000791b */ /* 0x003fe20003800000 */
.L_x_12090:
[----:B------:R-:W-:Y:S01]  /*29230*/  ULDC.64 UR4, c[0x0][0x208] ;  /* 0x0000820000047ab9 */ /* 0x000fe20000000a00 */
[----:B------:R-:W-:Y:S02]  /*29240*/  IMAD.MOV.U32 R13, RZ, RZ, R6 ;  /* 0x000000ffff0d7224 */ /* 0x000fe400078e0006 */
[----:B------:R-:W-:Y:S02]  /*29250*/  IMAD.MOV.U32 R12, RZ, RZ, 0x1 ;  /* 0x00000001ff0c7424 */ /* 0x000fe400078e00ff */
[----:B------:R-:W-:-:S05]  /*29260*/  IMAD.MOV.U32 R2, RZ, RZ, R14 ;  /* 0x000000ffff027224 */ /* 0x000fca00078e000e */
[----:B------:R-:W-:-:S05]  /*29270*/  @!P2 LEA R2, P4, R20, R2, 0x1 ;  /* 0x000000021402a211 */ /* 0x000fca00078808ff */
[----:B------:R-:W-:-:S04]  /*29280*/  @!P2 IMAD.X R0, RZ, RZ, R0, P4 ;  /* 0x000000ffff00a224 */ /* 0x000fc800020e0600 */
        /* <DEDUP_REMOVED lines=10> */
.L_x_12091:
[----:B------:R-:W-:Y:S02]  /*29330*/  IMAD.MOV.U32 R13, RZ, RZ, R7 ;  /* 0x000000ffff0d7224 */ /* 0x000fe400078e0007 */
[----:B------:R-:W-:-:S07]  /*29340*/  IMAD.MOV.U32 R6, RZ, RZ, R14 ;  /* 0x000000ffff067224 */ /* 0x000fce00078e000e */
[----:B------:R-:W-:Y:S05]  /*29350*/  WARPSYNC.COLLECTIVE R15, `(.L_x_12092) ;  /* 0x000000000f087348 */ /* 0x000fea0003c00000 */
[----:B------:R0:W1:Y:S02]  /*29360*/  SHFL.IDX P6, R14, R13, R12, R11 ;  /* 0x0000000c0d0e7389 */ /* 0x00006400000c000b */
[----:B01----:R-:W-:Y:S01]  /*29370*/  ENDCOLLECTIVE ;  /* 0x000000000000791b */ /* 0x003fe20003800000 */
.L_x_12092:
[----:B------:R-:W-:Y:S01]  /*29380*/  IMAD.MOV.U32 R2, RZ, RZ, R14 ;  /* 0x000000ffff027224 */ /* 0x000fe200078e000e */
[----:B------:R-:W-:Y:S06]  /*29390*/  BRA `(.L_x_12093) ;  /* 0xffffffa400647947 */ /* 0x000fec000383ffff */
.L_x_11926:
[----:B-1----:R1:W2:Y:S02]  /*293a0*/  SYNCS.PHASECHK.TRANS64.TRYWAIT P0, [R16+URZ+0x31c20], R0 ;  /* 0x031c2000100075a7 */ /* 0x0022a4000800017f */
[----:B--2---:R-:W-:Y:S05]  /*293b0*/  @!P0 NANOSLEEP.SYNCS 0x989680 ;  /* 0x009896800000895d */ /* 0x004fea0003900000 */
[----:B------:R-:W2:Y:S02]  /*293c0*/  @!P0 SYNCS.PHASECHK.TRANS64 P0, [R16+URZ+0x31c20], R0 ;  /* 0x031c2000100085a7 */ /* 0x000ea4000800007f */
[----:B--2---:R-:W-:Y:S05]  /*293d0*/  @!P0 BRA `(.L_x_11926) ;  /* 0xfffffffc00f08947 */ /* 0x004fea000383ffff */
[----:B------:R-:W-:Y:S05]  /*293e0*/  BRA `(.L_x_12094) ;  /* 0xffffffa400d07947 */ /* 0x000fea000383ffff */
.L_x_11935:
[----:B-1----:R1:W2:Y:S02]  /*293f0*/  SYNCS.PHASECHK.TRANS64.TRYWAIT P0, [R3+URZ+0x31c40], R2 ;  /* 0x031c4002030075a7 */ /* 0x0022a4000800017f */
[----:B--2---:R-:W-:Y:S05]  /*29400*/  @!P0 NANOSLEEP.SYNCS 0x989680 ;  /* 0x009896800000895d */ /* 0x004fea0003900000 */
[----:B------:R-:W2:Y:S02]  /*29410*/  @!P0 SYNCS.PHASECHK.TRANS64 P0, [R3+URZ+0x31c40], R2 ;  /* 0x031c4002030085a7 */ /* 0x000ea4000800007f */
[----:B--2---:R-:W-:Y:S05]  /*29420*/  @!P0 BRA `(.L_x_11935) ;  /* 0xfffffffc00f08947 */ /* 0x004fea000383ffff */
[----:B------:R-:W-:Y:S05]  /*29430*/  BRA `(.L_x_12095) ;  /* 0xffffffa800a47947 */ /* 0x000fea000383ffff */
.L_x_11942:
[----:B0-----:R0:W1:Y:S02]  /*29440*/  SYNCS.PHASECHK.TRANS64.TRYWAIT P0, [R2+URZ+0x31c60], R3 ;  /* 0x031c6003020075a7 */ /* 0x001064000800017f */
[----:B-1----:R-:W-:Y:S05]  /*29450*/  @!P0 NANOSLEEP.SYNCS 0x989680 ;  /* 0x009896800000895d */ /* 0x002fea0003900000 */
[----:B------:R-:W1:Y:S02]  /*29460*/  @!P0 SYNCS.PHASECHK.TRANS64 P0, [R2+URZ+0x31c60], R3 ;  /* 0x031c6003020085a7 */ /* 0x000e64000800007f */
[----:B-1----:R-:W-:Y:S05]  /*29470*/  @!P0 BRA `(.L_x_11942) ;  /* 0xfffffffc00f08947 */ /* 0x002fea000383ffff */
[----:B------:R-:W-:Y:S05]  /*29480*/  BRA `(.L_x_12096) ;  /* 0xffffffac00a87947 */ /* 0x000fea000383ffff */
.L_x_11953:
[----:B-1----:R1:W2:Y:S02]  /*29490*/  SYNCS.PHASECHK.TRANS64.TRYWAIT P0, [R3+URZ+0x31c40], R2 ;  /* 0x031c4002030075a7 */ /* 0x0022a4000800017f */
[----:B--2---:R-:W-:Y:S05]  /*294a0*/  @!P0 NANOSLEEP.SYNCS 0x989680 ;  /* 0x009896800000895d */ /* 0x004fea0003900000 */
[----:B------:R-:W2:Y:S02]  /*294b0*/  @!P0 SYNCS.PHASECHK.TRANS64 P0, [R3+URZ+0x31c40], R2 ;  /* 0x031c4002030085a7 */ /* 0x000ea4000800007f */
[----:B--2---:R-:W-:Y:S05]  /*294c0*/  @!P0 BRA `(.L_x_11953) ;  /* 0xfffffffc00f08947 */ /* 0x004fea000383ffff */
[----:B------:R-:W-:Y:S05]  /*294d0*/  BRA `(.L_x_12097) ;  /* 0xffffffb400687947 */ /* 0x000fea000383ffff */
.L_x_11960:
[----:B0-----:R0:W1:Y:S02]  /*294e0*/  SYNCS.PHASECHK.TRANS64.TRYWAIT P0, [R2+URZ+0x31c60], R28 ;  /* 0x031c601c020075a7 */ /* 0x001064000800017f */
[----:B-1----:R-:W-:Y:S05]  /*294f0*/  @!P0 NANOSLEEP.SYNCS 0x989680 ;  /* 0x009896800000895d */ /* 0x002fea0003900000 */
[----:B------:R-:W1:Y:S02]  /*29500*/  @!P0 SYNCS.PHASECHK.TRANS64 P0, [R2+URZ+0x31c60], R28 ;  /* 0x031c601c020085a7 */ /* 0x000e64000800007f */
[----:B-1----:R-:W-:Y:S05]  /*29510*/  @!P0 BRA `(.L_x_11960) ;  /* 0xfffffffc00f08947 */ /* 0x002fea000383ffff */
[----:B------:R-:W-:Y:S05]  /*29520*/  BRA `(.L_x_12098) ;  /* 0xffffffb8006c7947 */ /* 0x000fea000383ffff */
.L_x_11971:
[----:B-1----:R1:W2:Y:S02]  /*29530*/  SYNCS.PHASECHK.TRANS64.TRYWAIT P0, [R3+URZ+0x31c40], R2 ;  /* 0x031c4002030075a7 */ /* 0x0022a4000800017f */
[----:B--2---:R-:W-:Y:S05]  /*29540*/  @!P0 NANOSLEEP.SYNCS 0x989680 ;  /* 0x009896800000895d */ /* 0x004fea0003900000 */
[----:B------:R-:W2:Y:S02]  /*29550*/  @!P0 SYNCS.PHASECHK.TRANS64 P0, [R3+URZ+0x31c40], R2 ;  /* 0x031c4002030085a7 */ /* 0x000ea4000800007f */
[----:B--2---:R-:W-:Y:S05]  /*29560*/  @!P0 BRA `(.L_x_11971) ;  /* 0xfffffffc00f08947 */ /* 0x004fea000383ffff */
[----:B------:R-:W-:Y:S05]  /*29570*/  BRA `(.L_x_12099) ;  /* 0xffffffc000047947 */ /* 0x000fea000383ffff */
.L_x_11978:
[----:B0-----:R0:W1:Y:S02]  /*29580*/  SYNCS.PHASECHK.TRANS64.TRYWAIT P0, [R2+URZ+0x31c60], R7 ;  /* 0x031c6007020075a7 */ /* 0x001064000800017f */
[----:B-1----:R-:W-:Y:S05]  /*29590*/  @!P0 NANOSLEEP.SYNCS 0x989680 ;  /* 0x009896800000895d */ /* 0x002fea0003900000 */
[----:B------:R-:W1:Y:S02]  /*295a0*/  @!P0 SYNCS.PHASECHK.TRANS64 P0, [R2+URZ+0x31c60], R7 ;  /* 0x031c6007020085a7 */ /* 0x000e64000800007f */
[----:B-1----:R-:W-:Y:S05]  /*295b0*/  @!P0 BRA `(.L_x_11978) ;  /* 0xfffffffc00f08947 */ /* 0x002fea000383ffff */
[----:B------:R-:W-:Y:S05]  /*295c0*/  BRA `(.L_x_12100) ;  /* 0xffffffc400087947 */ /* 0x000fea000383ffff */
.L_x_11991:
[----:B-1----:R1:W2:Y:S02]  /*295d0*/  SYNCS.PHASECHK.TRANS64.TRYWAIT P0, [R0+URZ+0x31c60], R3 ;  /* 0x031c6003000075a7 */ /* 0x0022a4000800017f */
[----:B--2---:R-:W-:Y:S05]  /*295e0*/  @!P0 NANOSLEEP.SYNCS 0x989680 ;  /* 0x009896800000895d */ /* 0x004fea0003900000 */
[----:B------:R-:W2:Y:S02]  /*295f0*/  @!P0 SYNCS.PHASECHK.TRANS64 P0, [R0+URZ+0x31c60], R3 ;  /* 0x031c6003000085a7 */ /* 0x000ea4000800007f */
[----:B--2---:R-:W-:Y:S05]  /*29600*/  @!P0 BRA `(.L_x_11991) ;  /* 0xfffffffc00f08947 */ /* 0x004fea000383ffff */
[----:B------:R-:W-:Y:S05]  /*29610*/  BRA `(.L_x_12101) ;  /* 0xffffffc800887947 */ /* 0x000fea000383ffff */
.L_x_12000:
[----:B------:R-:W-:Y:S01]  /*29620*/  BSSY B0, `(.L_x_12102) ;  /* 0x0000008000007945 */ /* 0x000fe20003800000 */
[----:B------:R-:W-:Y:S02]  /*29630*/  IMAD.MOV.U32 R13, RZ, RZ, R24 ;  /* 0x000000ffff0d7224 */ /* 0x000fe400078e0018 */
[----:B------:R-:W-:Y:S02]  /*29640*/  IMAD.MOV.U32 R12, RZ, RZ, RZ ;  /* 0x000000ffff0c7224 */ /* 0x000fe400078e00ff */
[----:B-1----:R-:W-:Y:S02]  /*29650*/  IMAD.MOV.U32 R11, RZ, RZ, 0x1f ;  /* 0x0000001fff0b7424 */ /* 0x002fe400078e00ff */
[----:B------:R-:W-:-:S07]  /*29660*/  IMAD.MOV.U32 R15, RZ, RZ, -0x1 ;  /* 0xffffffffff0f7424 */ /* 0x000fce00078e00ff */
[----:B--2---:R-:W-:Y:S05]  /*29670*/  WARPSYNC.COLLECTIVE R15, `(.L_x_12103) ;  /* 0x000000000f087348 */ /* 0x004fea0003c00000 */
[----:B------:R0:W1:Y:S02]  /*29680*/  SHFL.IDX P6, R14, R13, R12, R11 ;  /* 0x0000000c0d0e7389 */ /* 0x00006400000c000b */
[----:B012---:R-:W-:Y:S01]  /*29690*/  ENDCOLLECTIVE ;  /* 0x000000000000791b */ /* 0x007fe20003800000 */
.L_x_12103:
[----:B------:R-:W-:Y:S05]  /*296a0*/  BSYNC B0 ;  /* 0x0000000000007941 */ /* 0x000fea0003800000 */
.L_x_12102:
        /* <DEDUP_REMOVED lines=10> */
.L_x_12104:
        /* <DEDUP_REMOVED lines=22> */
.L_x_12105:
        /* <DEDUP_REMOVED lines=8> */
.L_x_12106:
[----:B------:R-:W-:Y:S01]  /*29930*/  IMAD.MOV.U32 R12, RZ, RZ, 0x4 ;  /* 0x00000004ff0c7424 */ /* 0x000fe200078e00ff */
[----:B------:R-:W-:-:S05]  /*29940*/  SEL R3, R14, RZ, P0 ;  /* 0x000000ff0e037207 */ /* 0x000fca0000000000 */
[----:B------:R-:W-:-:S04]  /*29950*/  IMAD.IADD R2, R4, 0x1, R3 ;  /* 0x0000000104027824 */ /* 0x000fc800078e0203 */
[----:B------:R-:W-:-:S07]  /*29960*/  IMAD.MOV.U32 R13, RZ, RZ, R2 ;  /* 0x000000ffff0d7224 */ /* 0x000fce00078e0002 */
[----:B------:R-:W-:Y:S05]  /*29970*/  WARPSYNC.COLLECTIVE R15, `(.L_x_12107) ;  /* 0x000000000f087348 */ /* 0x000fea0003c00000 */
[----:B------:R0:W1:Y:S02]  /*29980*/  SHFL.UP P6, R14, R13, R12, R11 ;  /* 0x0400000c0d0e7389 */ /* 0x00006400000c000b */
[----:B01----:R-:W-:Y:S01]  /*29990*/  ENDCOLLECTIVE ;  /* 0x000000000000791b */ /* 0x003fe20003800000 */
.L_x_12107:
[----:B------:R-:W-:Y:S01]  /*299a0*/  IMAD.MOV.U32 R12, RZ, RZ, 0x8 ;  /* 0x00000008ff0c7424 */ /* 0x000fe200078e00ff */
[----:B------:R-:W-:-:S05]  /*299b0*/  SEL R3, R14, RZ, P1 ;  /* 0x000000ff0e037207 */ /* 0x000fca0000800000 */
[----:B------:R-:W-:-:S04]  /*299c0*/  IMAD.IADD R3, R2, 0x1, R3 ;  /* 0x0000000102037824 */ /* 0x000fc800078e0203 */
[----:B------:R-:W-:-:S07]  /*299d0*/  IMAD.MOV.U32 R13, RZ, RZ, R3 ;  /* 0x000000ffff0d7224 */ /* 0x000fce00078e0003 */
[----:B------:R-:W-:Y:S05]  /*299e0*/  WARPSYNC.COLLECTIVE R15, `(.L_x_12108) ;  /* 0x000000000f087348 */ /* 0x000fea0003c00000 */
[----:B------:R0:W1:Y:S02]  /*299f0*/  SHFL.UP P6, R14, R13, R12, R11 ;  /* 0x0400000c0d0e7389 */ /* 0x00006400000c000b */
[----:B01----:R-:W-:Y:S01]  /*29a00*/  ENDCOLLECTIVE ;  /* 0x000000000000791b */ /* 0x003fe20003800000 */
.L_x_12108:
[----:B------:R-:W-:Y:S01]  /*29a10*/  IMAD.MOV.U32 R12, RZ, RZ, 0x10 ;  /* 0x00000010ff0c7424 */ /* 0x000fe200078e00ff */
[----:B------:R-:W-:-:S05]  /*29a20*/  SEL R4, R14, RZ, P2 ;  /* 0x000000ff0e047207 */ /* 0x000fca0001000000 */
[----:B------:R-:W-:-:S04]  /*29a30*/  IMAD.IADD R4, R3, 0x1, R4 ;  /* 0x0000000103047824 */ /* 0x000fc800078e0204 */
[----:B------:R-:W-:-:S07]  /*29a40*/  IMAD.MOV.U32 R13, RZ, RZ, R4 ;  /* 0x000000ffff0d7224 */ /* 0x000fce00078e0004 */
[----:B------:R-:W-:Y:S05]  /*29a50*/  WARPSYNC.COLLECTIVE R15, `(.L_x_12109) ;  /* 0x000000000f087348 */ /* 0x000fea0003c00000 */
[----:B------:R0:W1:Y:S02]  /*29a60*/  SHFL.UP P6, R14, R13, R12, R11 ;  /* 0x0400000c0d0e7389 */ /* 0x00006400000c000b */
[----:B01----:R-:W-:Y:S01]  /*29a70*/  ENDCOLLECTIVE ;  /* 0x000000000000791b */ /* 0x003fe20003800000 */
.L_x_12109:
        /* <DEDUP_REMOVED lines=8> */
.L_x_12110:
[----:B------:R-:W-:Y:S05]  /*29b00*/  BRA `(.L_x_12111) ;  /* 0xffffffcc00487947 */ /* 0x000fea000383ffff */
.L_x_12003:
[----:B------:R-:W-:Y:S01]  /*29b10*/  BSSY B0, `(.L_x_12112) ;  /* 0x0000007000007945 */ /* 0x000fe20003800000 */
[----:B------:R-:W-:Y:S02]  /*29b20*/  IMAD.MOV.U32 R12, RZ, RZ, 0x1 ;  /* 0x00000001ff0c7424 */ /* 0x000fe400078e00ff */
[----:B-1----:R-:W-:Y:S02]  /*29b30*/  IMAD.MOV.U32 R11, RZ, RZ, RZ ;  /* 0x000000ffff0b7224 */ /* 0x002fe400078e00ff */
[----:B------:R-:W-:-:S07]  /*29b40*/  IMAD.MOV.U32 R15, RZ, RZ, -0x1 ;  /* 0xffffffffff0f7424 */ /* 0x000fce00078e00ff */
[----:B------:R-:W-:Y:S05]  /*29b50*/  WARPSYNC.COLLECTIVE R15, `(.L_x_12113) ;  /* 0x000000000f087348 */ /* 0x000fea0003c00000 */
[----:B------:R0:W1:Y:S02]  /*29b60*/  SHFL.UP P6, R14, R13, R12, R11 ;  /* 0x0400000c0d0e7389 */ /* 0x00006400000c000b */
[----:B01----:R-:W-:Y:S01]  /*29b70*/  ENDCOLLECTIVE ;  /* 0x000000000000791b */ /* 0x003fe20003800000 */
.L_x_12113:
[----:B------:R-:W-:Y:S05]  /*29b80*/  BSYNC B0 ;  /* 0x0000000000007941 */ /* 0x000fea0003800000 */
.L_x_12112:
        /* <DEDUP_REMOVED lines=9> */
.L_x_12114:
[----:B------:R-:W-:Y:S01]  /*29c20*/  IMAD.MOV.U32 R12, RZ, RZ, 0x4 ;  /* 0x00000004ff0c7424 */ /* 0x000fe200078e00ff */
[----:B------:R-:W-:-:S05]  /*29c30*/  SEL R14, R14, RZ, P0 ;  /* 0x000000ff0e0e7207 */ /* 0x000fca0000000000 */
[----:B------:R-:W-:-:S04]  /*29c40*/  IMAD.IADD R3, R13, 0x1, R14 ;  /* 0x000000010d037824 */ /* 0x000fc800078e020e */
[----:B------:R-:W-:-:S07]  /*29c50*/  IMAD.MOV.U32 R13, RZ, RZ, R3 ;  /* 0x000000ffff0d7224 */ /* 0x000fce00078e0003 */
[----:B------:R-:W-:Y:S05]  /*29c60*/  WARPSYNC.COLLECTIVE R15, `(.L_x_12115) ;  /* 0x000000000f087348 */ /* 0x000fea0003c00000 */
[----:B------:R0:W1:Y:S02]  /*29c70*/  SHFL.UP P6, R14, R13, R12, R11 ;  /* 0x0400000c0d0e7389 */ /* 0x00006400000c000b */
[----:B01----:R-:W-:Y:S01]  /*29c80*/  ENDCOLLECTIVE ;  /* 0x000000000000791b */ /* 0x003fe20003800000 */
.L_x_12115:
[----:B------:R-:W-:Y:S01]  /*29c90*/  IMAD.MOV.U32 R12, RZ, RZ, 0x8 ;  /* 0x00000008ff0c7424 */ /* 0x000fe200078e00ff */
[----:B------:R-:W-:-:S05]  /*29ca0*/  SEL R4, R14, RZ, P1 ;  /* 0x000000ff0e047207 */ /* 0x000fca0000800000 */
[----:B------:R-:W-:-:S04]  /*29cb0*/  IMAD.IADD R4, R3, 0x1, R4 ;  /* 0x0000000103047824 */ /* 0x000fc800078e0204 */
[----:B------:R-:W-:-:S07]  /*29cc0*/  IMAD.MOV.U32 R13, RZ, RZ, R4 ;  /* 0x000000ffff0d7224 */ /* 0x000fce00078e0004 */
[----:B------:R-:W-:Y:S05]  /*29cd0*/  WARPSYNC.COLLECTIVE R15, `(.L_x_12116) ;  /* 0x000000000f087348 */ /* 0x000fea0003c00000 */
[----:B------:R0:W1:Y:S02]  /*29ce0*/  SHFL.UP P6, R14, R13, R12, R11 ;  /* 0x0400000c0d0e7389 */ /* 0x00006400000c000b */
[----:B01----:R-:W-:Y:S01]  /*29cf0*/  ENDCOLLECTIVE ;  /* 0x000000000000791b */ /* 0x003fe20003800000 */
.L_x_12116:
[----:B------:R-:W-:Y:S01]  /*29d00*/  IMAD.MOV.U32 R12, RZ, RZ, 0x10 ;  /* 0x00000010ff0c7424 */ /* 0x000fe200078e00ff */
[----:B------:R-:W-:-:S05]  /*29d10*/  SEL R7, R14, RZ, P2 ;  /* 0x000000ff0e077207 */ /* 0x000fca0001000000 */
[----:B------:R-:W-:-:S04]  /*29d20*/  IMAD.IADD R7, R4, 0x1, R7 ;  /* 0x0000000104077824 */ /* 0x000fc800078e0207 */
[----:B------:R-:W-:-:S07]  /*29d30*/  IMAD.MOV.U32 R13, RZ, RZ, R7 ;  /* 0x000000ffff0d7224 */ /* 0x000fce00078e0007 */
[----:B------:R-:W-:Y:S05]  /*29d40*/  WARPSYNC.COLLECTIVE R15, `(.L_x_12117) ;  /* 0x000000000f087348 */ /* 0x000fea0003c00000 */
[----:B------:R0:W1:Y:S02]  /*29d50*/  SHFL.UP P6, R14, R13, R12, R11 ;  /* 0x0400000c0d0e7389 */ /* 0x00006400000c000b */
[----:B01----:R-:W-:Y:S01]  /*29d60*/  ENDCOLLECTIVE ;  /* 0x000000000000791b */ /* 0x003fe20003800000 */
.L_x_12117:
        /* <DEDUP_REMOVED lines=8> */
.L_x_12118:
[----:B------:R-:W-:Y:S05]  /*29df0*/  BRA `(.L_x_12119) ;  /* 0xffffffcc00347947 */ /* 0x000fea000383ffff */
.L_x_12005:
[----:B------:R-:W-:Y:S01]  /*29e00*/  BSSY B0, `(.L_x_12120) ;  /* 0x0000006000007945 */ /* 0x000fe20003800000 */
[----:B------:R-:W-:Y:S01]  /*29e10*/  PLOP3.LUT P6, PT, P6, PT, PT, 0x8, 0x0 ;  /* 0x000000000000781c */ /* 0x000fe200037ce170 */
[----:B------:R-:W-:-:S12]  /*29e20*/  IMAD.MOV.U32 R15, RZ, RZ, -0x1 ;  /* 0xffffffffff0f7424 */ /* 0x000fd800078e00ff */
[----:B01----:R-:W-:Y:S05]  /*29e30*/  WARPSYNC.COLLECTIVE R15, `(.L_x_12121) ;  /* 0x000000000f087348 */ /* 0x003fea0003c00000 */
[----:B------:R-:W-:Y:S01]  /*29e40*/  VOTE.ANY R14, PT, P6 ;  /* 0x00000000000e7806 */ /* 0x000fe200030e0100 */
[----:B01----:R-:W-:Y:S06]  /*29e50*/  ENDCOLLECTIVE ;  /* 0x000000000000791b */ /* 0x003fec0003800000 */
.L_x_12121:
[----:B------:R-:W-:Y:S05]  /*29e60*/  BSYNC B0 ;  /* 0x0000000000007941 */ /* 0x000fea0003800000 */
.L_x_12120:
        /* <DEDUP_REMOVED lines=10> */
.L_x_12122:
[----:B------:R-:W-:Y:S02]  /*29f10*/  IMAD.MOV.U32 R13, RZ, RZ, R5 ;  /* 0x000000ffff0d7224 */ /* 0x000fe400078e0005 */
[----:B------:R-:W-:-:S07]  /*29f20*/  IMAD.MOV.U32 R25, RZ, RZ, R14 ;  /* 0x000000ffff197224 */ /* 0x000fce00078e000e */
[----:B------:R-:W-:Y:S05]  /*29f30*/  WARPSYNC.COLLECTIVE R15, `(.L_x_12123) ;  /* 0x000000000f087348 */ /* 0x000fea0003c00000 */
[----:B------:R0:W1:Y:S02]  /*29f40*/  SHFL.IDX P6, R14, R13, R12, R11 ;  /* 0x0000000c0d0e7389 */ /* 0x00006400000c000b */
[----:B01----:R-:W-:Y:S01]  /*29f50*/  ENDCOLLECTIVE ;  /* 0x000000000000791b */ /* 0x003fe20003800000 */
.L_x_12123:
[----:B------:R-:W-:Y:S01]  /*29f60*/  IMAD.MOV.U32 R5, RZ, RZ, R14 ;  /* 0x000000ffff057224 */ /* 0x000fe200078e000e */
[----:B------:R-:W-:Y:S06]  /*29f70*/  BRA `(.L_x_12124) ;  /* 0xffffffcc00147947 */ /* 0x000fec000383ffff */
.L_x_12007:
[----:B------:R-:W-:Y:S01]  /*29f80*/  BSSY B0, `(.L_x_12125) ;  /* 0x0000007000007945 */ /* 0x000fe20003800000 */
[----:B------:R-:W-:Y:S02]  /*29f90*/  IMAD.MOV.U32 R13, RZ, RZ, R2 ;  /* 0x000000ffff0d7224 */ /* 0x000fe400078e0002 */
[----:B-1----:R-:W-:Y:S02]  /*29fa0*/  IMAD.MOV.U32 R11, RZ, RZ, 0x1f ;  /* 0x0000001fff0b7424 */ /* 0x002fe400078e00ff */
[----:B------:R-:W-:-:S07]  /*29fb0*/  IMAD.MOV.U32 R15, RZ, RZ, -0x1 ;  /* 0xffffffffff0f7424 */ /* 0x000fce00078e00ff */
[----:B0-234-:R-:W-:Y:S05]  /*29fc0*/  WARPSYNC.COLLECTIVE R15, `(.L_x_12126) ;  /* 0x000000000f087348 */ /* 0x01dfea0003c00000 */
[----:B------:R1:W0:Y:S02]  /*29fd0*/  SHFL.IDX P6, R14, R13, R12, R11 ;  /* 0x0000000c0d0e7389 */ /* 0x00022400000c000b */
[----:B01234-:R-:W-:Y:S01]  /*29fe0*/  ENDCOLLECTIVE ;  /* 0x000000000000791b */ /* 0x01ffe20003800000 */
.L_x_12126:
[----:B------:R-:W-:Y:S05]  /*29ff0*/  BSYNC B0 ;  /* 0x0000000000007941 */ /* 0x000fea0003800000 */
.L_x_12125:
[----:B------:R-:W-:Y:S01]  /*2a000*/  IMAD.MOV.U32 R24, RZ, RZ, R14 ;  /* 0x000000ffff187224 */ /* 0x000fe200078e000e */
[----:B------:R-:W-:Y:S06]  /*2a010*/  BRA `(.L_x_12006) ;  /* 0xffffffcc00047947 */ /* 0x000fec000383ffff */
.L_x_12013:
[----:B0-----:R0:W1:Y:S02]  /*2a020*/  SYNCS.PHASECHK.TRANS64.TRYWAIT P0, [R9+URZ+0x31c20], R0 ;  /* 0x031c2000090075a7 */ /* 0x001064000800017f */
[----:B-1----:R-:W-:Y:S05]  /*2a030*/  @!P0 NANOSLEEP.SYNCS 0x989680 ;  /* 0x009896800000895d */ /* 0x002fea0003900000 */
[----:B------:R-:W1:Y:S02]  /*2a040*/  @!P0 SYNCS.PHASECHK.TRANS64 P0, [R9+URZ+0x31c20], R0 ;  /* 0x031c2000090085a7 */ /* 0x000e64000800007f */
[----:B-1----:R-:W-:Y:S05]  /*2a050*/  @!P0 BRA `(.L_x_12013) ;  /* 0xfffffffc00f08947 */ /* 0x002fea000383ffff */
[----:B------:R-:W-:Y:S05]  /*2a060*/  BRA `(.L_x_12127) ;  /* 0xffffffd400607947 */ /* 0x000fea000383ffff */
.L_x_12014:
        /* <DEDUP_REMOVED lines=11> */
.L_x_12129:
[----:B------:R-:W-:Y:S05]  /*2a120*/  BSYNC B0 ;  /* 0x0000000000007941 */ /* 0x000fea0003800000 */
.L_x_12128:
[----:B------:R-:W-:Y:S05]  /*2a130*/  BRA `(.L_x_12130) ;  /* 0xffffffd400487947 */ /* 0x000fea000383ffff */
.L_x_12015:
[----:B------:R-:W-:Y:S01]  /*2a140*/  BSSY B0, `(.L_x_12131) ;  /* 0x0000006000007945 */ /* 0x000fe20003800000 */
[----:B------:R-:W-:-:S07]  /*2a150*/  IMAD.MOV.U32 R15, RZ, RZ, -0x1 ;  /* 0xffffffffff0f7424 */ /* 0x000fce00078e00ff */
[----:B0--3--:R-:W-:Y:S05]  /*2a160*/  WARPSYNC.COLLECTIVE R15, `(.L_x_12132) ;  /* 0x000000000f0c7348 */ /* 0x009fea0003c00000 */
[----:B------:R-:W-:Y:S02]  /*2a170*/  ELECT P6, UR62, PT ;  /* 0x00000000003e782f */ /* 0x000fe400038c0000 */
[----:B------:R-:W-:Y:S01]  /*2a180*/  MOV R14, UR62 ;  /* 0x0000003e000e7c02 */ /* 0x000fe20008000f00 */
[----:B0--3--:R-:W-:Y:S10]  /*2a190*/  ENDCOLLECTIVE ;  /* 0x000000000000791b */ /* 0x009ff40003800000 */
.L_x_12132:
[----:B------:R-:W-:Y:S05]  /*2a1a0*/  BSYNC B0 ;  /* 0x0000000000007941 */ /* 0x000fea0003800000 */
.L_x_12131:
[----:B------:R-:W-:Y:S05]  /*2a1b0*/  BRA `(.L_x_12133) ;  /* 0xffffffd4003c7947 */ /* 0x000fea000383ffff */
.L_x_12017:
[----:B0-----:R0:W1:Y:S02]  /*2a1c0*/  SYNCS.PHASECHK.TRANS64.TRYWAIT P0, [R7+URZ], R2 ;  /* 0x00000002070075a7 */ /* 0x001064000800017f */
[----:B-1----:R-:W-:Y:S05]  /*2a1d0*/  @!P0 NANOSLEEP.SYNCS 0x989680 ;  /* 0x009896800000895d */ /* 0x002fea0003900000 */
[----:B------:R-:W1:Y:S02]  /*2a1e0*/  @!P0 SYNCS.PHASECHK.TRANS64 P0, [R7+URZ], R2 ;  /* 0x00000002070085a7 */ /* 0x000e64000800007f */
[----:B-1----:R-:W-:Y:S05]  /*2a1f0*/  @!P0 BRA `(.L_x_12017) ;  /* 0xfffffffc00f08947 */ /* 0x002fea000383ffff */
[----:B------:R-:W-:Y:S05]  /*2a200*/  BRA `(.L_x_12134) ;  /* 0xffffffd400707947 */ /* 0x000fea000383ffff */
.L_x_12018:
[----:B-1----:R1:W2:Y:S02]  /*2a210*/  SYNCS.PHASECHK.TRANS64.TRYWAIT P0, [R3+URZ], R0 ;  /* 0x00000000030075a7 */ /* 0x0022a4000800017f */
[----:B--2---:R-:W-:Y:S05]  /*2a220*/  @!P0 NANOSLEEP.SYNCS 0x989680 ;  /* 0x009896800000895d */ /* 0x004fea0003900000 */
[----:B------:R-:W2:Y:S02]  /*2a230*/  @!P0 SYNCS.PHASECHK.TRANS64 P0, [R3+URZ], R0 ;  /* 0x00000000030085a7 */ /* 0x000ea4000800007f */
[----:B--2---:R-:W-:Y:S05]  /*2a240*/  @!P0 BRA `(.L_x_12018) ;  /* 0xfffffffc00f08947 */ /* 0x004fea000383ffff */
[----:B------:R-:W-:Y:S05]  /*2a250*/  BRA `(.L_x_12135) ;  /* 0xffffffd400647947 */ /* 0x000fea000383ffff */
.L_x_12020:
[----:B-1----:R1:W2:Y:S02]  /*2a260*/  SYNCS.PHASECHK.TRANS64.TRYWAIT P0, [R5+URZ], R2 ;  /* 0x00000002050075a7 */ /* 0x0022a4000800017f */
[----:B--2---:R-:W-:Y:S05]  /*2a270*/  @!P0 NANOSLEEP.SYNCS 0x989680 ;  /* 0x009896800000895d */ /* 0x004fea0003900000 */
[----:B------:R-:W2:Y:S02]  /*2a280*/  @!P0 SYNCS.PHASECHK.TRANS64 P0, [R5+URZ], R2 ;  /* 0x00000002050085a7 */ /* 0x000ea4000800007f */
[----:B--2---:R-:W-:Y:S05]  /*2a290*/  @!P0 BRA `(.L_x_12020) ;  /* 0xfffffffc00f08947 */ /* 0x004fea000383ffff */
[----:B------:R-:W-:Y:S05]  /*2a2a0*/  BRA `(.L_x_12136) ;  /* 0xffffffd400687947 */ /* 0x000fea000383ffff */
.L_x_12137:
        /* <DEDUP_REMOVED lines=13> */
.L_x_14874:


//--------------------- .text._ZN7cutlass13device_kernelIN5flash11enable_sm90INS1_16FlashAttnFwdSm90INS1_25CollectiveMainloopFwdSm90ILi2EN4cute5tupleIJNS5_1CILi1EEES8_S8_EEENS6_IJNS7_ILi192EEESA_NS7_ILi64EEEEEELi64ENS_6half_tEfNS_4arch4Sm90ELb0ELb0ELb1ELb0ELb0ELb0ELb0ELb0ELb1ELb1ELb1ELb0EEENS1_21CollectiveEpilogueFwdINS6_IJSA_SB_SA_EEES9_SD_SF_Li384ELb0ELb1ELb1ELb0EEENS1_19SingleTileSchedulerILb0ELb1ELb1ELi192EEEEEEEEEvNT_6ParamsE --------------------------
	.section	.text._ZN7cutlass13device_kernelIN5flash11enable_sm90INS1_16FlashAttnFwdSm90INS1_25CollectiveMainloopFwdSm90ILi2EN4cute5tupleIJNS5_1CILi1EEES8_S8_EEENS6_IJNS7_ILi192EEESA_NS7_ILi64EEEEEELi64ENS_6half_tEfNS_4arch4Sm90ELb0ELb0ELb1ELb0ELb0ELb0ELb0ELb0ELb1ELb1ELb1ELb0EEENS1_21CollectiveEpilogueFwdINS6_IJSA_SB_SA_EEES9_SD_SF_Li384ELb0ELb1ELb1ELb0EEENS1_19SingleTileSchedulerILb0ELb1ELb1ELi192EEEEEEEEEvNT_6ParamsE,"ax",@progbits
	.align	128
.text._ZN7cutlass13device_kernelIN5flash11enable_sm90INS1_16FlashAttnFwdSm90INS1_25CollectiveMainloopFwdSm90ILi2EN4cute5tupleIJNS5_1CILi1EEES8_S8_EEENS6_IJNS7_ILi192EEESA_NS7_ILi64EEEEEELi64ENS_6half_tEfNS_4arch4Sm90ELb0ELb0ELb1ELb0ELb0ELb0ELb0ELb0ELb1ELb1ELb1ELb0EEENS1_21CollectiveEpilogueFwdINS6_IJSA_SB_SA_EEES9_SD_SF_Li384ELb0ELb1ELb1ELb0EEENS1_19SingleTileSchedulerILb0ELb1ELb1ELi192EEEEEEEEEvNT_6ParamsE:
        .type           _ZN7cutlass13device_kernelIN5flash11enable_sm90INS1_16FlashAttnFwdSm90INS1_25CollectiveMainloopFwdSm90ILi2EN4cute5tupleIJNS5_1CILi1EEES8_S8_EEENS6_IJNS7_ILi192EEESA_NS7_ILi64EEEEEELi64ENS_6half_tEfNS_4arch4Sm90ELb0ELb0ELb1ELb0ELb0ELb0ELb0ELb0ELb1ELb1ELb1ELb0EEENS1_21CollectiveEpilogueFwdINS6_IJSA_SB_SA_EEES9_SD_SF_Li384ELb0ELb1ELb1ELb0EEENS1_19SingleTileSchedulerILb0ELb1ELb1ELi192EEEEEEEEEvNT_6ParamsE,@function
        .size           _ZN7cutlass13device_kernelIN5flash11enable_sm90INS1_16FlashAttnFwdSm90INS1_25CollectiveMainloopFwdSm90ILi2EN4cute5tupleIJNS5_1CILi1EEES8_S8_EEENS6_IJNS7_ILi192EEESA_NS7_ILi64EEEEEELi64ENS_6half_tEfNS_4arch4Sm90ELb0ELb0ELb1ELb0ELb0ELb0ELb0ELb0ELb1ELb1ELb1ELb0EEENS1_21CollectiveEpilogueFwdINS6_IJSA_SB_SA_EEES9_SD_SF_Li384ELb0ELb1ELb1ELb0EEENS1_19SingleTileSchedulerILb0ELb1ELb1ELi192EEEEEEEEEvNT_6ParamsE,(.L_x_14875 - _ZN7cutlass13device_kernelIN5flash11enable_sm90INS1_16FlashAttnFwdSm90INS1_25CollectiveMainloopFwdSm90ILi2EN4cute5tupleIJNS5_1CILi1EEES8_S8_EEENS6_IJNS7_ILi192EEESA_NS7_ILi64EEEEEELi64ENS_6half_tEfNS_4arch4Sm90ELb0ELb0ELb1ELb0ELb0ELb0ELb0ELb0ELb1ELb1ELb1ELb0EEENS1_21CollectiveEpilogueFwdINS6_IJSA_SB_SA_EEES9_SD_SF_Li384ELb0ELb1ELb1ELb0EEENS1_19SingleTileSchedulerILb0ELb1ELb1ELi192EEEEEEEEEvNT_6ParamsE)
        .other          _ZN7cutlass13device_kernelIN5flash11enable_sm90INS1_16FlashAttnFwdSm90INS1_25CollectiveMainloopFwdSm90ILi2EN4cute5tupleIJNS5_1CILi1EEES8_S8_EEENS6_IJNS7_ILi192EEESA_NS7_ILi64EEEEEELi64ENS_6half_tEfNS_4arch4Sm90ELb0ELb0ELb1ELb0ELb0ELb0ELb0ELb0ELb1ELb1ELb1ELb0EEENS1_21CollectiveEpilogueFwdINS6_IJSA_SB_SA_EEES9_SD_SF_Li384ELb0ELb1ELb1ELb0EEENS1_19SingleTileSchedulerILb0ELb1ELb1ELi192EEEEEEEEEvNT_6ParamsE,@"STO_CUDA_ENTRY STV_DEFAULT"
_ZN7cutlass13device_kernelIN5flash11enable_sm90INS1_16FlashAttnFwdSm90INS1_25CollectiveMainloopFwdSm90ILi2EN4cute5tupleIJNS5_1CILi1EEES8_S8_EEENS6_IJNS7_ILi192EEESA_NS7_ILi64EEEEEELi64ENS_6half_tEfNS_4arch4Sm90ELb0ELb0ELb1ELb0ELb0ELb0ELb0ELb0ELb1ELb1ELb1ELb0EEENS1_21CollectiveEpilogueFwdINS6_IJSA_SB_SA_EEES9_SD_SF_Li384ELb0ELb1ELb1ELb0EEENS1_19SingleTileSchedulerILb0ELb1ELb1ELi192EEEEEEEEEvNT_6ParamsE:
        /* <DEDUP_REMOVED lines=17> */
.L_x_12139:
[----:B------:R-:W-:Y:S05]  /*0110*/  BSYNC B0 ;  /* 0x0000000000007941 */ /* 0x000fea0003800000 */
.L_x_12138:
        /* <DEDUP_REMOVED lines=40> */
.L_x_12140:
        /* <DEDUP_REMOVED lines=22> */
.L_x_12141:
        /* <DEDUP_REMOVED lines=18> */
.L_x_12142:
        /* <DEDUP_REMOVED lines=22> */
.L_x_12143:
        /* <DEDUP_REMOVED lines=22> */
.L_x_12144:
        /* <DEDUP_REMOVED lines=9> */
.L_x_12147:
        /* <DEDUP_REMOVED lines=18> */
[----:B-1----:R-:W-:-:S04]  /*0a90*/  @P1 SHF.R.U32.HI R5, RZ, R3, R0 ;  /* 0x00000003ff051219 */ /* 0x002fc80000011600 */
[----:B------:R-:W-:Y:S01]  /*0aa0*/  IADD3 R3, -R5, RZ, RZ ;  /* 0x000000ff05037210 */ /* 0x000fe20007ffe1ff */
[----:B------:R2:W-:Y:S04]  /*0ab0*/  STL [R1+0x18], R5 ;  /* 0x0000180501007387 */ /* 0x0005e80000100800 */
[----:B------:R-:W-:Y:S01]  /*0ac0*/  IMAD R2, R2, R3, UR4 ;  /* 0x0000000402027e24 */ /* 0x000fe2000f8e0203 */
[----:B------:R-:W-:Y:S06]  /*0ad0*/  @!P0 BRA `(.L_x_12148) ;  /* 0x000000c800f08947 */ /* 0x000fec0003800000 */
[----:B--2---:R-:W0:Y:S01]  /*0ae0*/  LDC.64 R4, c[0x0][0x418] ;  /* 0x00010600ff047b82 */ /* 0x004e220000000a00 */
        /* <DEDUP_REMOVED lines=40> */
[----:B------:R-:W-:-:S05]  /*0d70*/  @P0 VIADD R3, R3, 0x1 ;  /* 0x0000000103030836 */ /* 0x000fca0000000000 */
[----:B------:R-:W-:Y:S02]  /*0d80*/  @!P2 IADD3 R3, -R3, RZ, RZ ;  /* 0x000000ff0303a210 */ /* 0x000fe40007ffe1ff */
[----:B------:R-:W-:-:S07]  /*0d90*/  @!P1 LOP3.LUT R3, RZ, R5, RZ, 0x33, !PT ;  /* 0x00000005ff039212 */ /* 0x000fce00078e33ff */
.L_x_12149:
[-C--:B------:R-:W-:Y:S01]  /*0da0*/  IMAD R2, R8, R3.reuse, RZ ;  /* 0x0000000308027224 */ /* 0x080fe200078e02ff */
[----:B------:R-:W-:Y:S01]  /*0db0*/  PLOP3.LUT P0, PT, PT, PT, PT, 0x80, 0x0 ;  /* 0x000000000000781c */ /* 0x000fe20003f0f070 */
[----:B------:R-:W-:Y:S01]  /*0dc0*/  VIADD R18, R12, 0xffffff80 ;  /* 0xffffff800c127836 */ /* 0x000fe20000000000 */
[----:B------:R-:W-:Y:S02]  /*0dd0*/  MOV R17, RZ ;  /* 0x000000ff00117202 */ /* 0x000fe40000000f00 */
[----:B------:R-:W-:Y:S02]  /*0de0*/  CS2R R150, SRZ ;  /* 0x0000000000967805 */ /* 0x000fe4000001ff00 */
[----:B------:R-:W-:Y:S01]  /*0df0*/  VIADDMNMX R16, R2, R3, R0, PT ;  /* 0x0000000302107246 */ /* 0x000fe20003800100 */
[----:B------:R0:W-:Y:S01]  /*0e00*/  STL [R1+0x14], R2 ;  /* 0x0000140201007387 */ /* 0x0001e20000100800 */
[----:B------:R-:W-:Y:S01]  /*0e10*/  IMAD.MOV.U32 R0, RZ, RZ, RZ ;  /* 0x000000ffff007224 */ /* 0x000fe200078e00ff */
        /* <DEDUP_REMOVED lines=26> */
[----:B-1----:R0:W-:Y:S05]  /*0fc0*/  STL [R1+0x10], R0 ;  /* 0x0000100001007387 */ /* 0x0021ea0000100800 */
[----:B------:R-:W-:-:S13]  /*0fd0*/  PLOP3.LUT P0, PT, PT, PT, UP0, 0x80, 0x0 ;  /* 0x000000000000781c */ /* 0x000fda0003f0f008 */
[----:B0-----:R-:W-:Y:S05]  /*0fe0*/  @!P0 BRA `(.L_x_12151) ;  /* 0x0000000000408947 */ /* 0x001fea0003800000 */
        /* <DEDUP_REMOVED lines=10> */
[----:B------:R-:W-:Y:S01]  /*1090*/  MOV R11, UR7 ;  /* 0x00000007000b7c02 */ /* 0x000fe20008000f00 */
[----:B------:R-:W-:Y:S01]  /*10a0*/  IMAD.MOV.U32 R8, RZ, RZ, 0x70 ;  /* 0x00000070ff087424 */ /* 0x000fe200078e00ff */
[----:B------:R-:W-:Y:S01]  /*10b0*/  MOV R13, RZ ;  /* 0x000000ff000d7202 */ /* 0x000fe20000000f00 */
[----:B0-----:R-:W-:-:S07]  /*10c0*/  IMAD.MOV.U32 R12, RZ, RZ, 0x1 ;  /* 0x00000001ff0c7424 */ /* 0x001fce00078e00ff */
[----:B------:R-:W-:-:S07]  /*10d0*/  LEPC R20, `(.L_x_12151) ;  /* 0x000000001014794e */ /* 0x000fce0000000000 */
[----:B-1----:R-:W-:Y:S05]  /*10e0*/  CALL.ABS.NOINC R2 ;  /* 0x0000000002007343 */ /* 0x002fea0003c00000 */
.L_x_12151:
[----:B------:R-:W-:Y:S02]  /*10f0*/  SHF.L.U32 R2, RZ, 0x1f, RZ ;  /* 0x0000001fff027819 */ /* 0x000fe400000006ff */
[----:B------:R-:W-:Y:S02]  /*1100*/  LOP3.LUT R27, R27, 0x1, RZ, 0xfc, !PT ;  /* 0x000000011b1b7812 */ /* 0x000fe400078efcff */
[----:B------:R-:W0:Y:S02]  /*1110*/  SYNCS.PHASECHK.TRANS64.TRYWAIT P1, [UR36+0x30800], R2 ;  /* 0x03080002ff0075a7 */ /* 0x000e240008020164 */
[----:B------:R-:W-:Y:S01]  /*1120*/  ISETP.NE.AND P0, PT, R27, 0x3, PT ;  /* 0x000000031b00780c */ /* 0x000fe20003f05270 */
[----:B0-----:R-:W-:-:S12]  /*1130*/  @!P1 BRA `(.L_x_12152) ;  /* 0x000000c400609947 */ /* 0x001fd80003800000 */
.L_x_12247:
[----:B------:R-:W-:Y:S05]  /*1140*/  @!P0 BRA `(.L_x_12153) ;  /* 0x0000000000048947 */ /* 0x000fea0003800000 */
[----:B------:R-:W-:Y:S01]  /*1150*/  BPT.TRAP 0x1 ;  /* 0x000000040000795c */ /* 0x000fe20000300000 */
.L_x_12153:
[----:B------:R1:W2:Y:S01]  /*1160*/  SYNCS.PHASECHK.TRANS64.TRYWAIT P2, [UR36+0x30830], R2 ;  /* 0x03083002ff0075a7 */ /* 0x0002a20008040164 */
[----:B------:R-:W-:Y:S05]  /*1170*/  @!P0 BRA `(.L_x_12154) ;  /* 0x0000000000048947 */ /* 0x000fea0003800000 */
[----:B------:R-:W-:Y:S01]  /*1180*/  BPT.TRAP 0x1 ;  /* 0x000000040000795c */ /* 0x000fe20000300000 */
.L_x_12154:
[----:B0-----:R-:W3:Y:S01]  /*1190*/  LDL R3, [R1+0x10] ;  /* 0x0000100001037983 */ /* 0x001ee20000100800 */
[----:B------:R-:W-:Y:S01]  /*11a0*/  ISETP.NE.AND P1, PT, R28, RZ, PT ;  /* 0x000000ff1c00720c */ /* 0x000fe20003f25270 */
[----:B---3--:R-:W-:-:S05]  /*11b0*/  IMAD.HI R0, R3, 0x55555556, RZ ;  /* 0x5555555603007827 */ /* 0x008fca00078e02ff */
[----:B------:R-:W-:-:S05]  /*11c0*/  LEA.HI R0, R0, R0, RZ, 0x1 ;  /* 0x0000000000007211 */ /* 0x000fca00078f08ff */
[----:B------:R-:W-:-:S05]  /*11d0*/  IMAD R0, R0, -0x3, R3 ;  /* 0xfffffffd00007824 */ /* 0x000fca00078e0203 */
[----:B------:R-:W-:-:S05]  /*11e0*/  LEA R3, R0, UR36, 0xd ;  /* 0x0000002400037c11 */ /* 0x000fca000f8e68ff */
[----:B------:R0:W-:Y:S01]  /*11f0*/  STL [R1+0x4], R3 ;  /* 0x0000040301007387 */ /* 0x0001e20000100800 */
[----:B------:R-:W-:-:S05]  /*1200*/  VIADD R0, R3, 0xc400 ;  /* 0x0000c40003007836 */ /* 0x000fca0000000000 */
[----:B------:R-:W-:-:S04]  /*1210*/  SHF.R.U32.HI R0, RZ, 0x4, R0 ;  /* 0x00000004ff007819 */ /* 0x000fc80000011600 */
[----:B------:R-:W-:Y:S01]  /*1220*/  LOP3.LUT R152, R0, 0x3fff, RZ, 0xc0, !PT ;  /* 0x00003fff00987812 */ /* 0x000fe200078ec0ff */
[----:B0-2---:R-:W-:Y:S06]  /*1230*/  @P2 BRA `(.L_x_12155) ;  /* 0x0000000000082947 */ /* 0x005fec0003800000 */
[----:B------:R-:W0:Y:S02]  /*1240*/  SYNCS.PHASECHK.TRANS64.TRYWAIT P2, [UR36+0x30830], R2 ;  /* 0x03083002ff0075a7 */ /* 0x000e240008040164 */
[----:B0-----:R-:W-:Y:S05]  /*1250*/  @!P2 BRA `(.L_x_12156) ;  /* 0x000000c40030a947 */ /* 0x001fea0003800000 */
.L_x_12155:
[----:B------:R-:W-:Y:S05]  /*1260*/  WARPSYNC.ALL ;  /* 0x0000000000007948 */ /* 0x000fea0003800000 */
[----:B------:R-:W-:Y:S01]  /*1270*/  IMAD.MOV.U32 R0, RZ, RZ, RZ ;  /* 0x000000ffff007224 */ /* 0x000fe200078e00ff */
[----:B------:R-:W-:Y:S01]  /*1280*/  MOV R151, RZ ;  /* 0x000000ff00977202 */ /* 0x000fe20000000f00 */
[----:B------:R-:W-:Y:S01]  /*1290*/  IMAD.MOV.U32 R153, RZ, RZ, 0x40000040 ;  /* 0x40000040ff997424 */ /* 0x000fe200078e00ff */
[----:B------:R-:W-:Y:S01]  /*12a0*/  LOP3.LUT R152, R152, 0x10000, RZ, 0xfc, !PT ;  /* 0x0001000098987812 */ /* 0x000fe200078efcff */
[----:B------:R-:W-:-:S03]  /*12b0*/  UIADD3 UR4, UR36, 0x12400, URZ ;  /* 0x0001240024047890 */ /* 0x000fc6000fffe03f */
[C---:B------:R-:W-:Y:S01]  /*12c0*/  R2UR UR8, R152.reuse ;  /* 0x00000000980872ca */ /* 0x040fe200000e0000 */
[----:B------:R-:W-:Y:S01]  /*12d0*/  WARPGROUP.ARRIVE ;  /* 0x00000000000079c5 */ /* 0x000fe20000000000 */
[----:B------:R-:W-:Y:S01]  /*12e0*/  R2UR UR9, R153 ;  /* 0x00000000990972ca */ /* 0x000fe200000e0000 */
[----:B------:R-:W-:Y:S01]  /*12f0*/  USHF.R.U32.HI UR4, URZ, 0x4, UR4 ;  /* 0x000000043f047899 */ /* 0x000fe20008011604 */
[----:B------:R-:W-:Y:S01]  /*1300*/  R2UR UR16, R152 ;  /* 0x00000000981072ca */ /* 0x000fe200000e0000 */
[----:B------:R-:W-:Y:S01]  /*1310*/  UMOV UR11, 0x40000040 ;  /* 0x40000040000b7882 */ /* 0x000fe20000000000 */
[----:B------:R-:W-:Y:S01]  /*1320*/  UMOV UR13, 0x40000040 ;  /* 0x40000040000d7882 */ /* 0x000fe20000000000 */
[----:B------:R-:W-:Y:S01]  /*1330*/  ULOP3.LUT UR4, UR4, 0x3fff, URZ, 0xc0, !UPT ;  /* 0x00003fff04047892 */ /* 0x000fe2000f8ec03f */
[----:B------:R-:W-:Y:S01]  /*1340*/  P2R R120, PR, RZ, 0x1 ;  /* 0x00000001ff787803 */ /* 0x000fe20000000000 */
[----:B------:R-:W-:Y:S01]  /*1350*/  UMOV UR15, 0x40000040 ;  /* 0x40000040000f7882 */ /* 0x000fe20000000000 */
[----:B------:R-:W-:Y:S01]  /*1360*/  UMOV UR17, 0x40000040 ;  /* 0x4000004000117882 */ /* 0x000fe20000000000 */
[----:B------:R-:W-:Y:S01]  /*1370*/  ULOP3.LUT UR6, UR4, 0x10000, URZ, 0xfc, !UPT ;  /* 0x0001000004067892 */ /* 0x000fe2000f8efc3f */
[----:B------:R-:W-:-:S02]  /*1380*/  UMOV UR19, 0x40000040 ;  /* 0x4000004000137882 */ /* 0x000fc40000000000 */
[----:B------:R-:W-:Y:S01]  /*1390*/  ULDC UR4, c[0x0][0x9d8] ;  /* 0x0002760000047ab9 */ /* 0x000fe20000000800 */
[----:B------:R-:W-:Y:S02]  /*13a0*/  UIADD3 UR14, UR6, 0x4, URZ ;  /* 0x00000004060e7890 */ /* 0x000fe4000fffe03f */
[----:B------:R-:W-:Y:S01]  /*13b0*/  UIADD3 UR12, UR16, 0x4, URZ ;  /* 0x00000004100c7890 */ /* 0x000fe2000fffe03f */
[----:B------:R-:W-:Y:S01]  /*13c0*/  UMOV UR10, UR6 ;  /* 0x00000006000a7c82 */ /* 0x000fe20008000000 */
[----:B------:R-:W-:Y:S01]  /*13d0*/  UIADD3 UR18, UR6, 0x6, URZ ;  /* 0x0000000606127890 */ /* 0x000fe2000fffe03f */
[----:B------:R-:W-:Y:S01]  /*13e0*/  HGMMA.64x192x16.F32 R24, gdesc[UR8], RZ, !UPT, gsb0 ;  /* 0x02e00000081879f0 */ /* 0x000fe2000c0008ff */
[----:B------:R-:W-:Y:S02]  /*13f0*/  UIADD3 UR8, UR16, 0x2, URZ ;  /* 0x0000000210087890 */ /* 0x000fe4000fffe03f */
[----:B------:R-:W-:Y:S01]  /*1400*/  UIADD3 UR10, UR6, 0x2, URZ ;  /* 0x00000002060a7890 */ /* 0x000fe2000fffe03f */
[----:B------:R-:W-:Y:S01]  /*1410*/  UMOV UR9, 0x40000040 ;  /* 0x4000004000097882 */ /* 0x000fe20000000000 */
[----:B------:R-:W-:Y:S01]  /*1420*/  UMOV UR11, 0x40000040 ;  /* 0x40000040000b7882 */ /* 0x000fe20000000000 */
[----:B------:R-:W-:Y:S01]  /*1430*/  UIADD3 UR16, UR16, 0x6, URZ ;  /* 0x0000000610107890 */ /* 0x000fe2000fffe03f */
[----:B------:R-:W-:Y:S01]  /*1440*/  ULDC UR5, c[0x0][0x988] ;  /* 0x0002620000057ab9 */ /* 0x000fe20000000800 */
[----:B------:R-:W-:-:S02]  /*1450*/  WARPGROUP.DEPBAR.LE gsb0, 0x0 ;  /* 0x00008000000079c5 */ /* 0x000fc40000010000 */
[----:B------:R-:W-:-:S10]  /*1460*/  WARPGROUP.ARRIVE ;  /* 0x00000000000079c5 */ /* 0x000fd40000000000 */
[----:B------:R-:W-:Y:S03]  /*1470*/  HGMMA.64x192x16.F32 R24, gdesc[UR8], R24, gsb0 ;  /* 0x02e00000081879f0 */ /* 0x000fe60008000818 */
[----:B------:R-:W-:Y:S02]  /*1480*/  WARPGROUP.DEPBAR.LE gsb0, 0x0 ;  /* 0x00008000000079c5 */ /* 0x000fe40000010000 */
[----:B------:R-:W-:-:S15]  /*1490*/  WARPGROUP.ARRIVE ;  /* 0x00000000000079c5 */ /* 0x000fde0000000000 */
[----:B------:R-:W-:Y:S03]  /*14a0*/  HGMMA.64x192x16.F32 R24, gdesc[UR12], R24, gsb0 ;  /* 0x02e000000c1879f0 */ /* 0x000fe60008000818 */
[----:B------:R-:W-:Y:S02]  /*14b0*/  WARPGROUP.DEPBAR.LE gsb0, 0x0 ;  /* 0x00008000000079c5 */ /* 0x000fe40000010000 */
[----:B------:R-:W-:-:S15]  /*14c0*/  WARPGROUP.ARRIVE ;  /* 0x00000000000079c5 */ /* 0x000fde0000000000 */
[----:B------:R-:W-:Y:S03]  /*14d0*/  HGMMA.64x192x16.F32 R24, gdesc[UR16], R24, gsb0 ;  /* 0x02e00000101879f0 */ /* 0x000fe60008000818 */
[----:B------:R-:W-:Y:S02]  /*14e0*/  WARPGROUP.DEPBAR.LE gsb0, 0x0 ;  /* 0x00008000000079c5 */ /* 0x000fe40000010000 */
        /* <DEDUP_REMOVED lines=13> */
[----:B------:R-:W-:Y:S01]  /*15c0*/  SHF.R.S32.HI R70, RZ, 0x1f, R71 ;  /* 0x0000001fff467819 */ /* 0x000fe20000011447 */
[----:B------:R-:W-:Y:S01]  /*15d0*/  FMUL.FTZ R55, R72, UR4 ;  /* 0x0000000448377c20 */ /* 0x000fe20008410000 */
[----:B------:R-:W-:Y:S01]  /*15e0*/  FMUL.FTZ R4, R25, UR4 ;  /* 0x0000000419047c20 */ /* 0x000fe20008410000 */
[----:B------:R-:W-:Y:S01]  /*15f0*/  FMUL.FTZ R25, R41, UR4 ;  /* 0x0000000429197c20 */ /* 0x000fe20008410000 */
[----:B------:R-:W-:Y:S01]  /*1600*/  LEA.HI R72, R70, R71, RZ, 0x2 ;  /* 0x0000004746487211 */ /* 0x000fe200078f10ff */
[----:B01----:R-:W-:Y:S01]  /*1610*/  FMUL.FTZ R2, R24, UR4 ;  /* 0x0000000418027c20 */ /* 0x003fe20008410000 */
[----:B------:R-:W-:Y:S01]  /*1620*/  FMUL.FTZ R41, R57, UR4 ;  /* 0x0000000439297c20 */ /* 0x000fe20008410000 */
[----:B------:R-:W-:Y:S01]  /*1630*/  FMUL.FTZ R57, R73, UR4 ;  /* 0x0000000449397c20 */ /* 0x000fe20008410000 */
[----:B------:R-:W-:Y:S01]  /*1640*/  LOP3.LUT R72, R72, 0x7ffffffc, RZ, 0xc0, !PT ;  /* 0x7ffffffc48487812 */ /* 0x000fe200078ec0ff */
[----:B------:R-:W-:-:S02]  /*1650*/  IMAD.MOV.U32 R73, RZ, RZ, -0x2 ;  /* 0xfffffffeff497424 */ /* 0x000fc400078e00ff */
[----:B------:R-:W-:Y:S01]  /*1660*/  FMUL.FTZ R8, R29, UR4 ;  /* 0x000000041d087c20 */ /* 0x000fe20008410000 */
[----:B------:R-:W-:Y:S01]  /*1670*/  FMUL.FTZ R6, R28, UR4 ;  /* 0x000000041c067c20 */ /* 0x000fe20008410000 */
[----:B------:R-:W-:Y:S01]  /*1680*/  IADD3 R72, R71, -R72, RZ ;  /* 0x8000004847487210 */ /* 0x000fe20007ffe0ff */
[----:B------:R-:W0:Y:S01]  /*1690*/  MUFU.TANH R2, R2 ;  /* 0x0000000200027308 */ /* 0x000e220000002400 */
[----:B------:R-:W-:Y:S01]  /*16a0*/  FMUL.FTZ R3, R26, UR4 ;  /* 0x000000041a037c20 */ /* 0x000fe20008410000 */
[----:B------:R-:W-:Y:S01]  /*16b0*/  FMUL.FTZ R10, R32, UR4 ;  /* 0x00000004200a7c20 */ /* 0x000fe20008410000 */
[----:B------:R-:W-:Y:S01]  /*16c0*/  FMUL.FTZ R5, R27, UR4 ;  /* 0x000000041b057c20 */ /* 0x000fe20008410000 */
[----:B------:R-:W-:Y:S02]  /*16d0*/  IMAD R73, R72, R73, 0xc0 ;  /* 0x000000c048497424 */ /* 0x000fe400078e0249 */
[----:B------:R-:W-:Y:S01]  /*16e0*/  FMUL.FTZ R12, R33, UR4 ;  /* 0x00000004210c7c20 */ /* 0x000fe20008410000 */
[----:B------:R-:W-:Y:S01]  /*16f0*/  FMUL.FTZ R7, R30, UR4 ;  /* 0x000000041e077c20 */ /* 0x000fe20008410000 */
[----:B------:R-:W-:Y:S01]  /*1700*/  FMUL.FTZ R29, R45, UR4 ;  /* 0x000000042d1d7c20 */ /* 0x000fe20008410000 */
[----:B------:R-:W1:Y:S01]  /*1710*/  MUFU.TANH R4, R4 ;  /* 0x0000000400047308 */ /* 0x000e620000002400 */
[----:B------:R-:W-:-:S02]  /*1720*/  IMAD.IADD R73, R22, 0x1, R73 ;  /* 0x0000000116497824 */ /* 0x000fc400078e0249 */
[----:B------:R-:W-:Y:S01]  /*1730*/  FMUL.FTZ R45, R61, UR4 ;  /* 0x000000043d2d7c20 */ /* 0x000fe20008410000 */
[----:B------:R-:W-:Y:S01]  /*1740*/  FMUL.FTZ R61, R77, UR4 ;  /* 0x000000044d3d7c20 */ /* 0x000fe20008410000 */
[----:B------:R-:W-:Y:S01]  /*1750*/  FMUL.FTZ R9, R31, UR4 ;  /* 0x000000041f097c20 */ /* 0x000fe20008410000 */
[----:B------:R-:W-:Y:S02]  /*1760*/  IMAD R73, R16, -0xc0, R73 ;  /* 0xffffff4010497824 */ /* 0x000fe400078e0249 */
[----:B------:R-:W-:Y:S01]  /*1770*/  FMUL.FTZ R33, R49, UR4 ;  /* 0x0000000431217c20 */ /* 0x000fe20008410000 */
[----:B------:R-:W-:Y:S01]  /*1780*/  FMUL.FTZ R27, R44, UR4 ;  /* 0x000000042c1b7c20 */ /* 0x000fe20008410000 */
[----:B------:R-:W2:Y:S01]  /*1790*/  MUFU.TANH R8, R8 ;  /* 0x0000000800087308 */ /* 0x000ea20000002400 */
[----:B------:R-:W-:Y:S01]  /*17a0*/  FMUL.FTZ R49, R65, UR4 ;  /* 0x0000000441317c20 */ /* 0x000fe20008410000 */
[C---:B------:R-:W-:Y:S01]  /*17b0*/  ISETP.GT.AND P4, PT, R73.reuse, RZ, PT ;  /* 0x000000ff4900720c */ /* 0x040fe20003f84270 */
[----:B------:R-:W-:Y:S01]  /*17c0*/  FMUL.FTZ R44, R62, UR4 ;  /* 0x000000043e2c7c20 */ /* 0x000fe20008410000 */
[----:B------:R-:W-:Y:S01]  /*17d0*/  ISETP.GT.AND P3, PT, R73, 0x1, PT ;  /* 0x000000014900780c */ /* 0x000fe20003f64270 */
[----:B------:R-:W-:Y:S01]  /*17e0*/  FMUL.FTZ R65, R81, UR4 ;  /* 0x0000000451417c20 */ /* 0x000fe20008410000 */
[----:B------:R-:W-:Y:S01]  /*17f0*/  ISETP.GT.AND P6, PT, R73, 0x9, PT ;  /* 0x000000094900780c */ /* 0x000fe20003fc4270 */
[----:B------:R-:W-:Y:S01]  /*1800*/  FMUL.FTZ R62, R79, UR4 ;  /* 0x000000044f3e7c20 */ /* 0x000fe20008410000 */
[----:B------:R-:W3:Y:S01]  /*1810*/  MUFU.TANH R6, R6 ;  /* 0x0000000600067308 */ /* 0x000ee20000002400 */
[C---:B------:R-:W-:Y:S01]  /*1820*/  ISETP.GT.AND P2, PT, R73.reuse, 0x8, PT ;  /* 0x000000084900780c */ /* 0x040fe20003f44270 */
[----:B------:R-:W-:Y:S01]  /*1830*/  FMUL.FTZ R11, R34, UR4 ;  /* 0x00000004220b7c20 */ /* 0x000fe20008410000 */
[----:B0-----:R-:W-:Y:S01]  /*1840*/  FSEL R77, R2, -INF , P4 ;  /* 0xff800000024d7808 */ /* 0x001fe20002000000 */
[----:B------:R-:W-:Y:S01]  /*1850*/  FMUL.FTZ R23, R40, UR4 ;  /* 0x0000000428177c20 */ /* 0x000fe20008410000 */
[----:B-1----:R-:W-:Y:S01]  /*1860*/  FSEL R4, R4, -INF , P3 ;  /* 0xff80000004047808 */ /* 0x002fe20001800000 */
[----:B------:R-:W-:Y:S01]  /*1870*/  FMUL.FTZ R31, R48, UR4 ;  /* 0x00000004301f7c20 */ /* 0x000fe20008410000 */
[----:B------:R-:W-:Y:S01]  /*1880*/  ISETP.GT.AND P5, PT, R73, 0x10, PT ;  /* 0x000000104900780c */ /* 0x000fe20003fa4270 */
[----:B------:R-:W0:Y:S01]  /*1890*/  MUFU.TANH R3, R3 ;  /* 0x0000000300037308 */ /* 0x000e220000002400 */
[----:B--2---:R-:W-:Y:S01]  /*18a0*/  FSEL R81, R8, -INF , P6 ;  /* 0xff80000008517808 */ /* 0x004fe20003000000 */
[----:B------:R-:W-:Y:S01]  /*18b0*/  FMUL.FTZ R48, R66, UR4 ;  /* 0x0000000442307c20 */ /* 0x000fe20008410000 */
[----:B------:R-:W-:Y:S01]  /*18c0*/  FMNMX.FTZ R8, R77, R4, !PT ;  /* 0x000000044d087209 */ /* 0x000fe20007810000 */
[----:B------:R-:W-:Y:S01]  /*18d0*/  FMUL.FTZ R66, R83, UR4 ;  /* 0x0000000453427c20 */ /* 0x000fe20008410000 */
[----:B------:R-:W-:Y:S01]  /*18e0*/  FMUL.FTZ R85, R85, UR4 ;  /* 0x0000000455557c20 */ /* 0x000fe20008410000 */
[----:B------:R-:W-:Y:S01]  /*18f0*/  FMUL.FTZ R21, R39, UR4 ;  /* 0x0000000427157c20 */ /* 0x000fe20008410000 */
[----:B------:R-:W-:Y:S01]  /*1900*/  FMUL.FTZ R72, R89, UR4 ;  /* 0x0000000459487c20 */ /* 0x000fe20008410000 */
[----:B------:R-:W1:Y:S01]  /*1910*/  MUFU.TANH R10, R10 ;  /* 0x0000000a000a7308 */ /* 0x000e620000002400 */
[----:B---3--:R-:W-:Y:S01]  /*1920*/  FSEL R79, R6, -INF , P2 ;  /* 0xff800000064f7808 */ /* 0x008fe20001000000 */
[----:B------:R-:W-:Y:S01]  /*1930*/  FMUL.FTZ R24, R42, UR4 ;  /* 0x000000042a187c20 */ /* 0x000fe20008410000 */
[----:B------:R-:W-:Y:S01]  /*1940*/  FMUL.FTZ R42, R59, UR4 ;  /* 0x000000043b2a7c20 */ /* 0x000fe20008410000 */
[----:B------:R-:W-:Y:S01]  /*1950*/  FMUL.FTZ R59, R76, UR4 ;  /* 0x000000044c3b7c20 */ /* 0x000fe20008410000 */
[----:B------:R-:W-:Y:S01]  /*1960*/  FMNMX.FTZ R8, R79, R8, !PT ;  /* 0x000000084f087209 */ /* 0x000fe20007810000 */
        /* <DEDUP_REMOVED lines=10> */
[----:B------:R-:W-:Y:S01]  /*1a10*/  MUFU.TANH R12, R12 ;  /* 0x0000000c000c7308 */ /* 0x000fe20000002400 */
[----:B-1----:R-:W-:Y:S01]  /*1a20*/  FSEL R83, R10, -INF , P5 ;  /* 0xff8000000a537808 */ /* 0x002fe20002800000 */
[----:B------:R-:W-:Y:S01]  /*1a30*/  FMUL.FTZ R30, R47, UR4 ;  /* 0x000000042f1e7c20 */ /* 0x000fe20008410000 */
[----:B------:R-:W-:Y:S01]  /*1a40*/  FMNMX.FTZ R10, R81, R8, !PT ;  /* 0x00000008510a7209 */ /* 0x000fe20007810000 */
[----:B------:R-:W-:Y:S01]  /*1a50*/  FMUL.FTZ R34, R51, UR4 ;  /* 0x0000000433227c20 */ /* 0x000fe20008410000 */
[----:B------:R-:W-:Y:S01]  /*1a60*/  FMUL.FTZ R51, R68, UR4 ;  /* 0x0000000444337c20 */ /* 0x000fe20008410000 */
[----:B------:R-:W-:Y:S01]  /*1a70*/  FMUL.FTZ R68, R86, UR4 ;  /* 0x0000000456447c20 */ /* 0x000fe20008410000 */
[----:B------:R-:W-:Y:S01]  /*1a80*/  FMNMX.FTZ R10, R83, R10, !PT ;  /* 0x0000000a530a7209 */ /* 0x000fe20007810000 */
[----:B------:R-:W0:Y:S01]  /*1a90*/  MUFU.TANH R7, R7 ;  /* 0x0000000700077308 */ /* 0x000e220000002400 */
[----:B--2---:R-:W-:Y:S01]  /*1aa0*/  FSEL R5, R5, -INF , P3 ;  /* 0xff80000005057808 */ /* 0x004fe20001800000 */
[----:B------:R-:W-:Y:S01]  /*1ab0*/  FMUL.FTZ R86, R99, UR4 ;  /* 0x0000000463567c20 */ /* 0x000fe20008410000 */
[----:B------:R-:W-:Y:S01]  /*1ac0*/  ISETP.GT.AND P3, PT, R73, 0x18, PT ;  /* 0x000000184900780c */ /* 0x000fe20003f64270 */
        /* <DEDUP_REMOVED lines=23> */
[----:B------:R-:W-:Y:S01]  /*1c40*/  FMUL.FTZ R74, R92, UR4 ;  /* 0x000000045c4a7c20 */ /* 0x000fe20008410000 */
        /* <DEDUP_REMOVED lines=15> */
[----:B------:R-:W-:Y:S01]  /*1d40*/  FMUL.FTZ R106, R106, UR4 ;  /* 0x000000046a6a7c20 */ /* 0x000fe20008410000 */
[----:B------:R-:W-:Y:S01]  /*1d50*/  FMUL.FTZ R112, R112, UR4 ;  /* 0x0000000470707c20 */ /* 0x000fe20008410000 */
[----:B------:R-:W-:Y:S01]  /*1d60*/  FMUL.FTZ R110, R110, UR4 ;  /* 0x000000046e6e7c20 */ /* 0x000fe20008410000 */
[----:B------:R-:W-:Y:S01]  /*1d70*/  FMUL.FTZ R113, R113, UR4 ;  /* 0x0000000471717c20 */ /* 0x000fe20008410000 */
[----:B------:R-:W-:Y:S01]  /*1d80*/  FMUL.FTZ R116, R116, UR4 ;  /* 0x0000000474747c20 */ /* 0x000fe20008410000 */
[----:B------:R-:W0:Y:S01]  /*1d90*/  MUFU.TANH R13, R13 ;  /* 0x0000000d000d7308 */ /* 0x000e220000002400 */
[----:B-1----:R-:W-:Y:S01]  /*1da0*/  FSEL R11, R11, -INF , P5 ;  /* 0xff8000000b0b7808 */ /* 0x002fe20002800000 */
[----:B------:R-:W-:Y:S01]  /*1db0*/  FMUL.FTZ R117, R117, UR4 ;  /* 0x0000000475757c20 */ /* 0x000fe20008410000 */
[----:B------:R-:W-:-:S05]  /*1dc0*/  ISETP.GT.AND P5, PT, R73, 0x21, PT ;  /* 0x000000214900780c */ /* 0x000fca0003fa4270 */
[----:B------:R-:W1:Y:S01]  /*1dd0*/  MUFU.TANH R25, R25 ;  /* 0x0000001900197308 */ /* 0x000e620000002400 */
[----:B--2---:R-:W-:-:S07]  /*1de0*/  FSEL R23, R23, -INF , P6 ;  /* 0xff80000017177808 */ /* 0x004fce0003000000 */
[----:B------:R2:W-:Y:S01]  /*1df0*/  MUFU.TANH R19, R85 ;  /* 0x0000005500137308 */ /* 0x0005e20000002400 */
[----:B0-----:R-:W-:-:S07]  /*1e00*/  FSEL R13, R13, -INF , P4 ;  /* 0xff8000000d0d7808 */ /* 0x001fce0002000000 */
[----:B------:R-:W0:Y:S01]  /*1e10*/  MUFU.TANH R15, R15 ;  /* 0x0000000f000f7308 */ /* 0x000e220000002400 */
[----:B--2---:R-:W-:Y:S02]  /*1e20*/  FSEL R85, R12, -INF , P4 ;  /* 0xff8000000c557808 */ /* 0x004fe40002000000 */
[----:B------:R-:W-:Y:S02]  /*1e30*/  ISETP.GT.AND P4, PT, R73, 0x28, PT ;  /* 0x000000284900780c */ /* 0x000fe40003f84270 */
[----:B------:R-:W-:Y:S02]  /*1e40*/  FMNMX.FTZ R12, R85, R10, !PT ;  /* 0x0000000a550c7209 */ /* 0x000fe40007810000 */
[----:B-1----:R-:W-:Y:S01]  /*1e50*/  FSEL R97, R25, -INF , P5 ;  /* 0xff80000019617808 */ /* 0x002fe20002800000 */
[----:B------:R-:W1:Y:S01]  /*1e60*/  MUFU.TANH R27, R27 ;  /* 0x0000001b001b7308 */ /* 0x000e620000002400 */
[----:B------:R-:W-:-:S04]  /*1e70*/  FMNMX.FTZ R12, R89, R12, !PT ;  /* 0x0000000c590c7209 */ /* 0x000fc80007810000 */
[----:B------:R-:W-:-:S03]  /*1e80*/  FMNMX.FTZ R14, R93, R12, !PT ;  /* 0x0000000c5d0e7209 */ /* 0x000fc60007810000 */
[----:B------:R-:W2:Y:S08]  /*1e90*/  MUFU.TANH R21, R21 ;  /* 0x0000001500157308 */ /* 0x000eb00000002400 */
[----:B------:R-:W3:Y:S01]  /*1ea0*/  MUFU.TANH R29, R29 ;  /* 0x0000001d001d7308 */ /* 0x000ee20000002400 */
[----:B------:R-:W-:Y:S02]  /*1eb0*/  FMNMX.FTZ R14, R23, R14, !PT ;  /* 0x0000000e170e7209 */ /* 0x000fe40007810000 */
[----:B0-----:R-:W-:-:S02]  /*1ec0*/  FSEL R15, R15, -INF , P3 ;  /* 0xff8000000f0f7808 */ /* 0x001fc40001800000 */
[----:B------:R-:W-:Y:S02]  /*1ed0*/  ISETP.GT.AND P3, PT, R73, 0x29, PT ;  /* 0x000000294900780c */ /* 0x000fe40003f64270 */
[----:B-1----:R-:W-:Y:S01]  /*1ee0*/  FSEL R99, R27, -INF , P4 ;  /* 0xff8000001b637808 */ /* 0x002fe20002000000 */
[----:B------:R-:W0:Y:S08]  /*1ef0*/  MUFU.TANH R24, R24 ;  /* 0x0000001800187308 */ /* 0x000e300000002400 */
[----:B------:R-:W1:Y:S01]  /*1f00*/  MUFU.TANH R31, R31 ;  /* 0x0000001f001f7308 */ /* 0x000e620000002400 */
[----:B------:R-:W-:-:S02]  /*1f10*/  FMNMX.FTZ R14, R97, R14, !PT ;  /* 0x0000000e610e7209 */ /* 0x000fc40007810000 */
[----:B--2---:R-:W-:Y:S02]  /*1f20*/  FSEL R21, R21, -INF , P2 ;  /* 0xff80000015157808 */ /* 0x004fe40001000000 */
[----:B------:R-:W-:Y:S02]  /*1f30*/  ISETP.GT.AND P2, PT, R73, 0x30, PT ;  /* 0x000000304900780c */ /* 0x000fe40003f44270 */
[----:B---3--:R-:W-:Y:S01]  /*1f40*/  FSEL R101, R29, -INF , P3 ;  /* 0xff8000001d657808 */ /* 0x008fe20001800000 */
[----:B------:R-:W2:Y:S08]  /*1f50*/  MUFU.TANH R26, R26 ;  /* 0x0000001a001a7308 */ /* 0x000eb00000002400 */
[----:B------:R-:W3:Y:S01]  /*1f60*/  MUFU.TANH R33, R33 ;  /* 0x0000002100217308 */ /* 0x000ee20000002400 */
[----:B------:R-:W-:-:S02]  /*1f70*/  FMNMX.FTZ R20, R99, R14, !PT ;  /* 0x0000000e63147209 */ /* 0x000fc40007810000 */
[----:B0-----:R-:W-:Y:S02]  /*1f80*/  FSEL R91, R24, -INF , P6 ;  /* 0xff800000185b7808 */ /* 0x001fe40003000000 */
[----:B------:R-:W-:-:S03]  /*1f90*/  ISETP.GT.AND P6, PT, R73, 0x31, PT ;  /* 0x000000314900780c */ /* 0x000fc60003fc4270 */
[----:B------:R-:W0:Y:S08]  /*1fa0*/  MUFU.TANH R28, R28 ;  /* 0x0000001c001c7308 */ /* 0x000e300000002400 */
[----:B------:R-:W4:Y:S01]  /*1fb0*/  MUFU.TANH R35, R35 ;  /* 0x0000002300237308 */ /* 0x000f220000002400 */
[----:B-1----:R-:W-:-:S07]  /*1fc0*/  FSEL R103, R31, -INF , P2 ;  /* 0xff8000001f677808 */ /* 0x002fce0001000000 */
[----:B------:R-:W1:Y:S01]  /*1fd0*/  MUFU.TANH R30, R30 ;  /* 0x0000001e001e7308 */ /* 0x000e620000002400 */
[----:B------:R-:W-:Y:S02]  /*1fe0*/  FMNMX.FTZ R20, R101, R20, !PT ;  /* 0x0000001465147209 */ /* 0x000fe40007810000 */
[----:B--2---:R-:W-:Y:S02]  /*1ff0*/  FSEL R95, R26, -INF , P5 ;  /* 0xff8000001a5f7808 */ /* 0x004fe40002800000 */
[----:B------:R-:W-:-:S03]  /*2000*/  ISETP.GT.AND P5, PT, R73, 0x38, PT ;  /* 0x000000384900780c */ /* 0x000fc60003fa4270 */
[----:B------:R-:W2:Y:S01]  /*2010*/  MUFU.TANH R37, R37 ;  /* 0x0000002500257308 */ /* 0x000ea20000002400 */
[----:B---3--:R-:W-:-:S07]  /*2020*/  FSEL R33, R33, -INF , P6 ;  /* 0xff80000021217808 */ /* 0x008fce0003000000 */
[----:B------:R-:W3:Y:S01]  /*2030*/  MUFU.TANH R32, R32 ;  /* 0x0000002000207308 */ /* 0x000ee20000002400 */
[----:B------:R-:W-:Y:S02]  /*2040*/  FMNMX.FTZ R24, R103, R20, !PT ;  /* 0x0000001467187209 */ /* 0x000fe40007810000 */
[----:B0-----:R-:W-:Y:S02]  /*2050*/  FSEL R25, R28, -INF , P4 ;  /* 0xff8000001c197808 */ /* 0x001fe40002000000 */
[----:B------:R-:W-:-:S03]  /*2060*/  ISETP.GT.AND P4, PT, R73, 0x39, PT ;  /* 0x000000394900780c */ /* 0x000fc60003f84270 */
[----:B------:R-:W0:Y:S01]  /*2070*/  MUFU.TANH R39, R39 ;  /* 0x0000002700277308 */ /* 0x000e220000002400 */
[----:B----4-:R-:W-:-:S07]  /*2080*/  FSEL R123, R35, -INF , P5 ;  /* 0xff800000237b7808 */ /* 0x010fce0002800000 */
[----:B------:R-:W4:Y:S01]  /*2090*/  MUFU.TANH R34, R34 ;  /* 0x0000002200227308 */ /* 0x000f220000002400 */
[----:B------:R-:W-:Y:S02]  /*20a0*/  FMNMX.FTZ R24, R33, R24, !PT ;  /* 0x0000001821187209 */ /* 0x000fe40007810000 */
[----:B-1----:R-:W-:Y:S02]  /*20b0*/  FSEL R27, R30, -INF , P3 ;  /* 0xff8000001e1b7808 */ /* 0x002fe40001800000 */
[----:B------:R-:W-:-:S03]  /*20c0*/  ISETP.GT.AND P3, PT, R73, 0x40, PT ;  /* 0x000000404900780c */ /* 0x000fc60003f64270 */
[----:B------:R-:W1:Y:S01]  /*20d0*/  MUFU.TANH R41, R41 ;  /* 0x0000002900297308 */ /* 0x000e620000002400 */
[----:B--2---:R-:W-:-:S07]  /*20e0*/  FSEL R37, R37, -INF , P4 ;  /* 0xff80000025257808 */ /* 0x004fce0002000000 */
[----:B------:R-:W2:Y:S01]  /*20f0*/  MUFU.TANH R36, R36 ;  /* 0x0000002400247308 */ /* 0x000ea20000002400 */
[----:B------:R-:W-:-:S07]  /*2100*/  FMNMX.FTZ R24, R123, R24, !PT ;  /* 0x000000187b187209 */ /* 0x000fce0007810000 */
[----:B------:R-:W5:Y:S01]  /*2110*/  MUFU.TANH R43, R43 ;  /* 0x0000002b002b7308 */ /* 0x000f620000002400 */
[----:B---3--:R-:W-:-:S07]  /*2120*/  FSEL R29, R32, -INF , P2 ;  /* 0xff800000201d7808 */ /* 0x008fce0001000000 */
[----:B------:R-:W3:Y:S01]  /*2130*/  MUFU.TANH R38, R38 ;  /* 0x0000002600267308 */ /* 0x000ee20000002400 */
[----:B------:R-:W-:Y:S02]  /*2140*/  ISETP.GT.AND P2, PT, R73, 0x41, PT ;  /* 0x000000414900780c */ /* 0x000fe40003f44270 */
[----:B0-----:R-:W-:-:S05]  /*2150*/  FSEL R125, R39, -INF , P3 ;  /* 0xff800000277d7808 */ /* 0x001fca0001800000 */
[----:B------:R-:W0:Y:S01]  /*2160*/  MUFU.TANH R45, R45 ;  /* 0x0000002d002d7308 */ /* 0x000e220000002400 */
[----:B------:R-:W-:Y:S02]  /*2170*/  FMNMX.FTZ R24, R37, R24, !PT ;  /* 0x0000001825187209 */ /* 0x000fe40007810000 */
[----:B----4-:R-:W-:-:S05]  /*2180*/  FSEL R31, R34, -INF , P6 ;  /* 0xff800000221f7808 */ /* 0x010fca0003000000 */
[----:B------:R-:W4:Y:S01]  /*2190*/  MUFU.TANH R40, R40 ;  /* 0x0000002800287308 */ /* 0x000f220000002400 */
[----:B------:R-:W-:Y:S02]  /*21a0*/  ISETP.GT.AND P6, PT, R73, 0x48, PT ;  /* 0x000000484900780c */ /* 0x000fe40003fc4270 */
[----:B-1----:R-:W-:-:S05]  /*21b0*/  FSEL R127, R41, -INF , P2 ;  /* 0xff800000297f7808 */ /* 0x002fca0001000000 */
[----:B------:R-:W1:Y:S01]  /*21c0*/  MUFU.TANH R47, R47 ;  /* 0x0000002f002f7308 */ /* 0x000e620000002400 */
[----:B------:R-:W-:Y:S02]  /*21d0*/  FMNMX.FTZ R24, R125, R24, !PT ;  /* 0x000000187d187209 */ /* 0x000fe40007810000 */
[----:B--2---:R-:W-:-:S05]  /*21e0*/  FSEL R121, R36, -INF , P5 ;  /* 0xff80000024797808 */ /* 0x004fca0002800000 */
[----:B------:R-:W2:Y:S01]  /*21f0*/  MUFU.TANH R42, R42 ;  /* 0x0000002a002a7308 */ /* 0x000ea20000002400 */
[----:B------:R-:W-:Y:S02]  /*2200*/  ISETP.GT.AND P5, PT, R73, 0x49, PT ;  /* 0x000000494900780c */ /* 0x000fe40003fa4270 */
[----:B-----5:R-:W-:-:S05]  /*2210*/  FSEL R129, R43, -INF , P6 ;  /* 0xff8000002b817808 */ /* 0x020fca0003000000 */
[----:B------:R-:W5:Y:S01]  /*2220*/  MUFU.TANH R49, R49 ;  /* 0x0000003100317308 */ /* 0x000f620000002400 */
[----:B------:R-:W-:Y:S02]  /*2230*/  FMNMX.FTZ R24, R127, R24, !PT ;  /* 0x000000187f187209 */ /* 0x000fe40007810000 */
[----:B---3--:R-:W-:-:S05]  /*2240*/  FSEL R35, R38, -INF , P4 ;  /* 0xff80000026237808 */ /* 0x008fca0002000000 */
        /* <DEDUP_REMOVED lines=22> */
[----:B------:R-:W-:-:S07]  /*23b0*/  FMNMX.FTZ R24, R135, R24, !PT ;  /* 0x0000001887187209 */ /* 0x000fce0007810000 */
[----:B------:R-:W0:Y:S01]  /*23c0*/  MUFU.TANH R52, R52 ;  /* 0x0000003400347308 */ /* 0x000e220000002400 */
[----:B----4-:R-:W-:Y:S02]  /*23d0*/  FSEL R131, R46, -INF , P5 ;  /* 0xff8000002e837808 */ /* 0x010fe40002800000 */
[----:B------:R-:W-:-:S05]  /*23e0*/  ISETP.GT.AND P5, PT, R73, 0x60, PT ;  /* 0x000000604900780c */ /* 0x000fca0003fa4270 */
[----:B------:R-:W-:Y:S01]  /*23f0*/  MUFU.TANH R59, R59 ;  /* 0x0000003b003b7308 */ /* 0x000fe20000002400 */
[----:B-1----:R-:W-:Y:S02]  /*2400*/  FSEL R139, R53, -INF , P6 ;  /* 0xff800000358b7808 */ /* 0x002fe40003000000 */
[----:B------:R-:W-:-:S05]  /*2410*/  FMNMX.FTZ R24, R137, R24, !PT ;  /* 0x0000001889187209 */ /* 0x000fca0007810000 */
[----:B------:R-:W1:Y:S01]  /*2420*/  MUFU.TANH R54, R54 ;  /* 0x0000003600367308 */ /* 0x000e620000002400 */
[----:B--2---:R-:W-:Y:S02]  /*2430*/  FSEL R47, R48, -INF , P4 ;  /* 0xff800000302f7808 */ /* 0x004fe40002000000 */
[----:B------:R-:W-:-:S05]  /*2440*/  ISETP.GT.AND P4, PT, R73, 0x61, PT ;  /* 0x000000614900780c */ /* 0x000fca0003f84270 */
[----:B------:R-:W2:Y:S01]  /*2450*/  MUFU.TANH R61, R61 ;  /* 0x0000003d003d7308 */ /* 0x000ea20000002400 */
[----:B-----5:R-:W-:Y:S02]  /*2460*/  FSEL R141, R55, -INF , P5 ;  /* 0xff800000378d7808 */ /* 0x020fe40002800000 */
[----:B------:R-:W-:-:S05]  /*2470*/  FMNMX.FTZ R24, R139, R24, !PT ;  /* 0x000000188b187209 */ /* 0x000fca0007810000 */
[----:B------:R-:W4:Y:S01]  /*2480*/  MUFU.TANH R56, R56 ;  /* 0x0000003800387308 */ /* 0x000f220000002400 */
[----:B---3--:R-:W-:Y:S02]  /*2490*/  FSEL R49, R50, -INF , P3 ;  /* 0xff80000032317808 */ /* 0x008fe40001800000 */
[----:B------:R-:W-:-:S05]  /*24a0*/  ISETP.GT.AND P3, PT, R73, 0x68, PT ;  /* 0x000000684900780c */ /* 0x000fca0003f64270 */
[----:B------:R-:W3:Y:S01]  /*24b0*/  MUFU.TANH R63, R63 ;  /* 0x0000003f003f7308 */ /* 0x000ee20000002400 */
[----:B0-----:R-:W-:Y:S02]  /*24c0*/  FSEL R143, R57, -INF , P4 ;  /* 0xff800000398f7808 */ /* 0x001fe40002000000 */
[----:B------:R-:W-:-:S05]  /*24d0*/  FMNMX.FTZ R26, R141, R24, !PT ;  /* 0x000000188d1a7209 */ /* 0x000fca0007810000 */
[----:B------:R-:W0:Y:S01]  /*24e0*/  MUFU.TANH R58, R58 ;  /* 0x0000003a003a7308 */ /* 0x000e220000002400 */
[----:B------:R-:W-:Y:S02]  /*24f0*/  FSEL R51, R52, -INF , P2 ;  /* 0xff80000034337808 */ /* 0x000fe40001000000 */
[----:B------:R-:W-:-:S05]  /*2500*/  ISETP.GT.AND P2, PT, R73, 0x69, PT ;  /* 0x000000694900780c */ /* 0x000fca0003f44270 */
[----:B------:R-:W-:Y:S01]  /*2510*/  MUFU.TANH R65, R65 ;  /* 0x0000004100417308 */ /* 0x000fe20000002400 */
[----:B------:R-:W-:Y:S02]  /*2520*/  FMNMX.FTZ R26, R143, R26, !PT ;  /* 0x0000001a8f1a7209 */ /* 0x000fe40007810000 */
[----:B-1----:R-:W-:-:S05]  /*2530*/  FSEL R53, R54, -INF , P6 ;  /* 0xff80000036357808 */ /* 0x002fca0003000000 */
[----:B------:R-:W1:Y:S01]  /*2540*/  MUFU.TANH R60, R60 ;  /* 0x0000003c003c7308 */ /* 0x000e620000002400 */
[----:B------:R-:W-:Y:S02]  /*2550*/  ISETP.GT.AND P6, PT, R73, 0x70, PT ;  /* 0x000000704900780c */ /* 0x000fe40003fc4270 */
[----:B--2---:R-:W-:-:S05]  /*2560*/  FSEL R145, R61, -INF , P2 ;  /* 0xff8000003d917808 */ /* 0x004fca0001000000 */
[----:B------:R-:W2:Y:S08]  /*2570*/  MUFU.TANH R67, R67 ;  /* 0x0000004300437308 */ /* 0x000eb00000002400 */
[----:B------:R5:W-:Y:S01]  /*2580*/  MUFU.TANH R52, R105 ;  /* 0x0000006900347308 */ /* 0x000be20000002400 */
[----:B----4-:R-:W-:-:S07]  /*2590*/  FSEL R55, R56, -INF , P5 ;  /* 0xff80000038377808 */ /* 0x010fce0002800000 */
[----:B------:R-:W4:Y:S01]  /*25a0*/  MUFU.TANH R62, R62 ;  /* 0x0000003e003e7308 */ /* 0x000f220000002400 */
[----:B-----5:R-:W-:-:S04]  /*25b0*/  FSEL R105, R59, -INF , P3 ;  /* 0xff8000003b697808 */ /* 0x020fc80001800000 */
[----:B------:R-:W-:-:S03]  /*25c0*/  FMNMX.FTZ R26, R105, R26, !PT ;  /* 0x0000001a691a7209 */ /* 0x000fc60007810000 */
[----:B------:R-:W5:Y:S01]  /*25d0*/  MUFU.TANH R64, R64 ;  /* 0x0000004000407308 */ /* 0x000f620000002400 */
[----:B------:R-:W-:Y:S02]  /*25e0*/  ISETP.GT.AND P5, PT, R73, 0x71, PT ;  /* 0x000000714900780c */ /* 0x000fe40003fa4270 */
[----:B---3--:R-:W-:Y:S02]  /*25f0*/  FSEL R147, R63, -INF , P6 ;  /* 0xff8000003f937808 */ /* 0x008fe40003000000 */
[----:B------:R-:W-:-:S03]  /*2600*/  FMNMX.FTZ R26, R145, R26, !PT ;  /* 0x0000001a911a7209 */ /* 0x000fc60007810000 */
[----:B------:R-:W3:Y:S01]  /*2610*/  MUFU.TANH R70, R70 ;  /* 0x0000004600467308 */ /* 0x000ee20000002400 */
[----:B0-----:R-:W-:Y:S02]  /*2620*/  FSEL R57, R58, -INF , P4 ;  /* 0xff8000003a397808 */ /* 0x001fe40002000000 */
[----:B------:R-:W-:Y:S02]  /*2630*/  ISETP.GT.AND P4, PT, R73, 0x78, PT ;  /* 0x000000784900780c */ /* 0x000fe40003f84270 */
[----:B------:R-:W-:-:S03]  /*2640*/  FMNMX.FTZ R26, R147, R26, !PT ;  /* 0x0000001a931a7209 */ /* 0x000fc60007810000 */
[----:B------:R-:W0:Y:S01]  /*2650*/  MUFU.TANH R66, R66 ;  /* 0x0000004200427308 */ /* 0x000e220000002400 */
[----:B-1----:R-:W-:Y:S02]  /*2660*/  FSEL R59, R60, -INF , P3 ;  /* 0xff8000003c3b7808 */ /* 0x002fe40001800000 */
[----:B------:R-:W-:-:S05]  /*2670*/  ISETP.GT.AND P3, PT, R73, 0x79, PT ;  /* 0x000000794900780c */ /* 0x000fca0003f64270 */
[----:B------:R-:W1:Y:S01]  /*2680*/  MUFU.TANH R72, R72 ;  /* 0x0000004800487308 */ /* 0x000e620000002400 */
[----:B--2---:R-:W-:-:S07]  /*2690*/  FSEL R149, R67, -INF , P4 ;  /* 0xff80000043957808 */ /* 0x004fce0002000000 */
[----:B------:R2:W-:Y:S01]  /*26a0*/  MUFU.TANH R24, R107 ;  /* 0x0000006b00187308 */ /* 0x0005e20000002400 */
[----:B----4-:R-:W-:-:S07]  /*26b0*/  FSEL R61, R62, -INF , P2 ;  /* 0xff8000003e3d7808 */ /* 0x010fce0001000000 */
[----:B------:R-:W4:Y:S01]  /*26c0*/  MUFU.TANH R68, R68 ;  /* 0x0000004400447308 */ /* 0x000f220000002400 */
[----:B--2---:R-:W-:-:S04]  /*26d0*/  FSEL R107, R65, -INF , P5 ;  /* 0xff800000416b7808 */ /* 0x004fc80002800000 */
[----:B------:R-:W-:-:S03]  /*26e0*/  FMNMX.FTZ R26, R107, R26, !PT ;  /* 0x0000001a6b1a7209 */ /* 0x000fc60007810000 */
[----:B------:R-:W2:Y:S01]  /*26f0*/  MUFU.TANH R74, R74 ;  /* 0x0000004a004a7308 */ /* 0x000ea20000002400 */
[----:B------:R-:W-:Y:S02]  /*2700*/  ISETP.GT.AND P2, PT, R73, 0x80, PT ;  /* 0x000000804900780c */ /* 0x000fe40003f44270 */
[----:B------:R-:W-:Y:S02]  /*2710*/  FSEL R155, R19, -INF , P3 ;  /* 0xff800000139b7808 */ /* 0x000fe40001800000 */
[----:B------:R-:W-:-:S03]  /*2720*/  FMNMX.FTZ R26, R149, R26, !PT ;  /* 0x0000001a951a7209 */ /* 0x000fc60007810000 */
[----:B------:R-:W2:Y:S01]  /*2730*/  MUFU.TANH R69, R69 ;  /* 0x0000004500457308 */ /* 0x000ea20000002400 */
[----:B-----5:R-:W-:Y:S02]  /*2740*/  FSEL R63, R64, -INF , P6 ;  /* 0xff800000403f7808 */ /* 0x020fe40003000000 */
[----:B------:R-:W-:-:S05]  /*2750*/  ISETP.GT.AND P6, PT, R73, 0x81, PT ;  /* 0x000000814900780c */ /* 0x000fca0003fc4270 */
[----:B------:R-:W5:Y:S01]  /*2760*/  MUFU.TANH R76, R76 ;  /* 0x0000004c004c7308 */ /* 0x000f620000002400 */
[----:B---3--:R-:W-:Y:S02]  /*2770*/  FSEL R157, R70, -INF , P2 ;  /* 0xff800000469d7808 */ /* 0x008fe40001000000 */
[----:B------:R-:W-:-:S05]  /*2780*/  FMNMX.FTZ R26, R155, R26, !PT ;  /* 0x0000001a9b1a7209 */ /* 0x000fca0007810000 */
[----:B------:R-:W3:Y:S01]  /*2790*/  MUFU.TANH R71, R71 ;  /* 0x0000004700477308 */ /* 0x000ee20000002400 */
[----:B0-----:R-:W-:Y:S02]  /*27a0*/  FSEL R65, R66, -INF , P5 ;  /* 0xff80000042417808 */ /* 0x001fe40002800000 */
[----:B------:R-:W-:-:S05]  /*27b0*/  ISETP.GT.AND P5, PT, R73, 0x88, PT ;  /* 0x000000884900780c */ /* 0x000fca0003fa4270 */
[----:B------:R-:W0:Y:S01]  /*27c0*/  MUFU.TANH R2, R96 ;  /* 0x0000006000027308 */ /* 0x000e220000002400 */
[----:B-1----:R-:W-:Y:S02]  /*27d0*/  FSEL R72, R72, -INF , P6 ;  /* 0xff80000048487808 */ /* 0x002fe40003000000 */
[----:B------:R-:W-:-:S05]  /*27e0*/  FMNMX.FTZ R19, R157, R26, !PT ;  /* 0x0000001a9d137209 */ /* 0x000fca0007810000 */
[----:B------:R-:W1:Y:S01]  /*27f0*/  MUFU.TANH R22, R22 ;  /* 0x0000001600167308 */ /* 0x000e620000002400 */
[----:B----4-:R-:W-:Y:S02]  /*2800*/  FSEL R67, R68, -INF , P4 ;  /* 0xff80000044437808 */ /* 0x010fe40002000000 */
[----:B------:R-:W-:-:S05]  /*2810*/  ISETP.GT.AND P4, PT, R73, 0x89, PT ;  /* 0x000000894900780c */ /* 0x000fca0003f84270 */
[----:B------:R-:W4:Y:S01]  /*2820*/  MUFU.TANH R8, R84 ;  /* 0x0000005400087308 */ /* 0x000f220000002400 */
[----:B--2---:R-:W-:Y:S02]  /*2830*/  FSEL R74, R74, -INF , P5 ;  /* 0xff8000004a4a7808 */ /* 0x004fe40002800000 */
[----:B------:R-:W-:-:S05]  /*2840*/  FMNMX.FTZ R87, R72, R19, !PT ;  /* 0x0000001348577209 */ /* 0x000fca0007810000 */
[----:B------:R-:W2:Y:S01]  /*2850*/  MUFU.TANH R75, R75 ;  /* 0x0000004b004b7308 */ /* 0x000ea20000002400 */
[----:B------:R-:W-:Y:S02]  /*2860*/  FSEL R69, R69, -INF , P3 ;  /* 0xff80000045457808 */ /* 0x000fe40001800000 */
[----:B------:R-:W-:-:S05]  /*2870*/  ISETP.GT.AND P3, PT, R73, 0x90, PT ;  /* 0x000000904900780c */ /* 0x000fca0003f64270 */
[----:B------:R-:W2:Y:S01]  /*2880*/  MUFU.TANH R12, R100 ;  /* 0x00000064000c7308 */ /* 0x000ea20000002400 */
[----:B-----5:R-:W-:Y:S02]  /*2890*/  FSEL R76, R76, -INF , P4 ;  /* 0xff8000004c4c7808 */ /* 0x020fe40002000000 */
[----:B------:R-:W-:-:S05]  /*28a0*/  FMNMX.FTZ R87, R74, R87, !PT ;  /* 0x000000574a577209 */ /* 0x000fca0007810000 */
[----:B------:R-:W5:Y:S01]  /*28b0*/  MUFU.TANH R78, R78 ;  /* 0x0000004e004e7308 */ /* 0x000f620000002400 */
[----:B---3--:R-:W-:-:S07]  /*28c0*/  FSEL R71, R71, -INF , P2 ;  /* 0xff80000047477808 */ /* 0x008fce0001000000 */
[----:B------:R-:W3:Y:S01]  /*28d0*/  MUFU.TANH R20, R82 ;  /* 0x0000005200147308 */ /* 0x000ee20000002400 */
[----:B------:R-:W-:-:S07]  /*28e0*/  ISETP.GT.AND P2, PT, R73, 0x91, PT ;  /* 0x000000914900780c */ /* 0x000fce0003f44270 */
[----:B------:R-:W3:Y:S01]  /*28f0*/  MUFU.TANH R6, R98 ;  /* 0x0000006200067308 */ /* 0x000ee20000002400 */
[----:B0-----:R-:W-:-:S07]  /*2900*/  FSEL R2, R2, -INF , P3 ;  /* 0xff80000002027808 */ /* 0x001fce0001800000 */
[----:B------:R-:W0:Y:S01]  /*2910*/  MUFU.TANH R42, R104 ;  /* 0x00000068002a7308 */ /* 0x000e220000002400 */
[----:B------:R-:W-:-:S07]  /*2920*/  FMNMX.FTZ R87, R76, R87, !PT ;  /* 0x000000574c577209 */ /* 0x000fce0007810000 */
[----:B------:R-:W0:Y:S01]  /*2930*/  MUFU.TANH R10, R86 ;  /* 0x00000056000a7308 */ /* 0x000e220000002400 */
[----:B-1----:R-:W-:-:S07]  /*2940*/  FSEL R19, R22, -INF , P6 ;  /* 0xff80000016137808 */ /* 0x002fce0003000000 */
[----:B------:R-:W1:Y:S01]  /*2950*/  MUFU.TANH R14, R102 ;  /* 0x00000066000e7308 */ /* 0x000e620000002400 */
[----:B------:R-:W-:-:S07]  /*2960*/  ISETP.GT.AND P6, PT, R73, 0x98, PT ;  /* 0x000000984900780c */ /* 0x000fce0003fc4270 */
[----:B------:R-:W1:Y:S01]  /*2970*/  MUFU.TANH R38, R108 ;  /* 0x0000006c00267308 */ /* 0x000e620000002400 */
[----:B----4-:R-:W-:-:S07]  /*2980*/  FSEL R8, R8, -INF , P2 ;  /* 0xff80000008087808 */ /* 0x010fce0001000000 */
[----:B------:R-:W4:Y:S01]  /*2990*/  MUFU.TANH R80, R80 ;  /* 0x0000005000507308 */ /* 0x000f220000002400 */
[----:B------:R-:W-:-:S07]  /*29a0*/  FMNMX.FTZ R87, R2, R87, !PT ;  /* 0x0000005702577209 */ /* 0x000fce0007810000 */
[----:B------:R5:W4:Y:S01]  /*29b0*/  MUFU.TANH R40, R109 ;  /* 0x0000006d00287308 */ /* 0x000b220000002400 */
[----:B--2---:R-:W-:-:S07]  /*29c0*/  FSEL R75, R75, -INF , P5 ;  /* 0xff8000004b4b7808 */ /* 0x004fce0002800000 */
[----:B------:R-:W2:Y:S01]  /*29d0*/  MUFU.TANH R106, R106 ;  /* 0x0000006a006a7308 */ /* 0x000ea20000002400 */
[----:B------:R-:W-:-:S07]  /*29e0*/  ISETP.GT.AND P5, PT, R73, 0x99, PT ;  /* 0x000000994900780c */ /* 0x000fce0003fa4270 */
[----:B------:R-:W2:Y:S01]  /*29f0*/  MUFU.TANH R28, R112 ;  /* 0x00000070001c7308 */ /* 0x000ea20000002400 */
[----:B------:R-:W-:-:S07]  /*2a00*/  FSEL R46, R12, -INF , P6 ;  /* 0xff8000000c2e7808 */ /* 0x000fce0003000000 */
[----:B------:R-:W-:Y:S01]  /*2a10*/  MUFU.TANH R110, R110 ;  /* 0x0000006e006e7308 */ /* 0x000fe20000002400 */
[----:B------:R-:W-:-:S07]  /*2a20*/  FMNMX.FTZ R87, R8, R87, !PT ;  /* 0x0000005708577209 */ /* 0x000fce0007810000 */
[----:B------:R-:W-:Y:S01]  /*2a30*/  MUFU.TANH R116, R116 ;  /* 0x0000007400747308 */ /* 0x000fe20000002400 */
[----:B-----5:R-:W-:Y:S02]  /*2a40*/  FSEL R109, R78, -INF , P4 ;  /* 0xff8000004e6d7808 */ /* 0x020fe40002000000 */
[----:B------:R-:W-:Y:S01]  /*2a50*/  MOV R88, UR5 ;  /* 0x0000000500587c02 */ /* 0x000fe20008000f00 */
[----:B------:R-:W-:Y:S01]  /*2a60*/  FMUL.FTZ R48, R111, UR4 ;  /* 0x000000046f307c20 */ /* 0x000fe20008410000 */
[----:B------:R-:W-:Y:S01]  /*2a70*/  ISETP.GT.AND P4, PT, R73, 0xa0, PT ;  /* 0x000000a04900780c */ /* 0x000fe20003f84270 */
[----:B------:R-:W-:Y:S01]  /*2a80*/  FMUL.FTZ R64, R114, UR4 ;  /* 0x0000000472407c20 */ /* 0x000fe20008410000 */
[----:B---3--:R-:W-:Y:S01]  /*2a90*/  FSEL R44, R20, -INF , P5 ;  /* 0xff800000142c7808 */ /* 0x008fe20002800000 */
[----:B------:R4:W3:Y:S01]  /*2aa0*/  MUFU.TANH R26, R113 ;  /* 0x00000071001a7308 */ /* 0x0008e20000002400 */
[----:B------:R-:W-:Y:S01]  /*2ab0*/  FMNMX.FTZ R87, R46, R87, !PT ;  /* 0x000000572e577209 */ /* 0x000fe20007810000 */
[----:B------:R-:W-:Y:S01]  /*2ac0*/  FMUL.FTZ R90, R115, UR4 ;  /* 0x00000004735a7c20 */ /* 0x000fe20008410000 */
[----:B------:R-:W-:Y:S01]  /*2ad0*/  FSEL R6, R6, -INF , P3 ;  /* 0xff80000006067808 */ /* 0x000fe20001800000 */
[----:B------:R-:W-:Y:S01]  /*2ae0*/  FMUL.FTZ R92, R119, UR4 ;  /* 0x00000004775c7c20 */ /* 0x000fe20008410000 */
[C---:B------:R-:W-:Y:S01]  /*2af0*/  ISETP.GT.AND P3, PT, R73.reuse, 0xa1, PT ;  /* 0x000000a14900780c */ /* 0x040fe20003f64270 */
[----:B------:R-:W5:Y:S01]  /*2b00*/  LDL R100, [R1+0x14] ;  /* 0x0000140001647983 */ /* 0x000f620000100800 */
[----:B0-----:R-:W-:Y:S01]  /*2b10*/  FSEL R42, R42, -INF , P4 ;  /* 0xff8000002a2a7808 */ /* 0x001fe20002000000 */
[----:B------:R0:W0:Y:S01]  /*2b20*/  MUFU.TANH R22, R117 ;  /* 0x0000007500167308 */ /* 0x0000220000002400 */
[----:B------:R-:W-:Y:S01]  /*2b30*/  FMNMX.FTZ R87, R44, R87, !PT ;  /* 0x000000572c577209 */ /* 0x000fe20007810000 */
[----:B------:R-:W-:Y:S01]  /*2b40*/  FMUL.FTZ R86, R118, UR4 ;  /* 0x0000000476567c20 */ /* 0x000fe20008410000 */
[----:B------:R-:W-:Y:S01]  /*2b50*/  FSEL R10, R10, -INF , P2 ;  /* 0xff8000000a0a7808 */ /* 0x000fe20001000000 */
[--C-:B------:R-:W-:Y:S01]  /*2b60*/  IMAD.MOV.U32 R150, RZ, RZ, R151.reuse ;  /* 0x000000ffff967224 */ /* 0x100fe200078e0097 */
[C---:B------:R-:W-:Y:S01]  /*2b70*/  ISETP.GT.AND P2, PT, R73.reuse, 0xa8, PT ;  /* 0x000000a84900780c */ /* 0x040fe20003f44270 */
[--C-:B------:R-:W-:Y:S01]  /*2b80*/  IMAD.MOV.U32 R148, RZ, RZ, R151.reuse ;  /* 0x000000ffff947224 */ /* 0x100fe200078e0097 */
[----:B------:R-:W-:Y:S01]  /*2b90*/  FSEL R52, R52, -INF , P3 ;  /* 0xff80000034347808 */ /* 0x000fe20001800000 */
[----:B------:R-:W0:Y:S01]  /*2ba0*/  MUFU.TANH R48, R48 ;  /* 0x0000003000307308 */ /* 0x000e220000002400 */
[----:B------:R-:W-:Y:S01]  /*2bb0*/  FMNMX.FTZ R87, R42, R87, !PT ;  /* 0x000000572a577209 */ /* 0x000fe20007810000 */
[--C-:B------:R-:W-:Y:S01]  /*2bc0*/  IMAD.MOV.U32 R144, RZ, RZ, R151.reuse ;  /* 0x000000ffff907224 */ /* 0x100fe200078e0097 */
[----:B-1----:R-:W-:Y:S01]  /*2bd0*/  FSEL R14, R14, -INF , P6 ;  /* 0xff8000000e0e7808 */ /* 0x002fe20003000000 */
[--C-:B------:R-:W-:Y:S01]  /*2be0*/  IMAD.MOV.U32 R142, RZ, RZ, R151.reuse ;  /* 0x000000ffff8e7224 */ /* 0x100fe200078e0097 */
[C---:B------:R-:W-:Y:S01]  /*2bf0*/  ISETP.GT.AND P6, PT, R73.reuse, 0xa9, PT ;  /* 0x000000a94900780c */ /* 0x040fe20003fc4270 */
[--C-:B------:R-:W-:Y:S01]  /*2c00*/  IMAD.MOV.U32 R138, RZ, RZ, R151.reuse ;  /* 0x000000ffff8a7224 */ /* 0x100fe200078e0097 */
[----:B------:R-:W-:Y:S01]  /*2c10*/  FSEL R38, R38, -INF , P2 ;  /* 0xff80000026267808 */ /* 0x000fe20001000000 */
[----:B------:R-:W1:Y:S01]  /*2c20*/  MUFU.TANH R64, R64 ;  /* 0x0000004000407308 */ /* 0x000e620000002400 */
[----:B------:R-:W-:Y:S01]  /*2c30*/  FMNMX.FTZ R87, R52, R87, !PT ;  /* 0x0000005734577209 */ /* 0x000fe20007810000 */
[--C-:B------:R-:W-:Y:S01]  /*2c40*/  IMAD.MOV.U32 R136, RZ, RZ, R151.reuse ;  /* 0x000000ffff887224 */ /* 0x100fe200078e0097 */
[----:B----4-:R-:W-:Y:S01]  /*2c50*/  FSEL R113, R80, -INF , P5 ;  /* 0xff80000050717808 */ /* 0x010fe20002800000 */
[--C-:B------:R-:W-:Y:S01]  /*2c60*/  IMAD.MOV.U32 R132, RZ, RZ, R151.reuse ;  /* 0x000000ffff847224 */ /* 0x100fe200078e0097 */
[C---:B------:R-:W-:Y:S01]  /*2c70*/  ISETP.GT.AND P5, PT, R73.reuse, 0xb0, PT ;  /* 0x000000b04900780c */ /* 0x040fe20003fa4270 */
[--C-:B------:R-:W-:Y:S01]  /*2c80*/  IMAD.MOV.U32 R130, RZ, RZ, R151.reuse ;  /* 0x000000ffff827224 */ /* 0x100fe200078e0097 */
[----:B------:R-:W-:Y:S01]  /*2c90*/  FSEL R40, R40, -INF , P6 ;  /* 0xff80000028287808 */ /* 0x000fe20003000000 */
[----:B------:R-:W4:Y:S01]  /*2ca0*/  MUFU.TANH R90, R90 ;  /* 0x0000005a005a7308 */ /* 0x000f220000002400 */
[----:B------:R-:W-:Y:S01]  /*2cb0*/  FMNMX.FTZ R87, R38, R87, !PT ;  /* 0x0000005726577209 */ /* 0x000fe20007810000 */
[--C-:B------:R-:W-:Y:S01]  /*2cc0*/  IMAD.MOV.U32 R126, RZ, RZ, R151.reuse ;  /* 0x000000ffff7e7224 */ /* 0x100fe200078e0097 */
[----:B--2---:R-:W-:Y:S01]  /*2cd0*/  FSEL R20, R106, -INF , P4 ;  /* 0xff8000006a147808 */ /* 0x004fe20002000000 */
[----:B------:R-:W-:Y:S01]  /*2ce0*/  IMAD.MOV.U32 R124, RZ, RZ, R151 ;  /* 0x000000ffff7c7224 */ /* 0x000fe200078e0097 */
[----:B------:R-:W-:-:S02]  /*2cf0*/  ISETP.GT.AND P4, PT, R73, 0xb1, PT ;  /* 0x000000b14900780c */ /* 0x000fc40003f84270 */
[----:B------:R-:W-:Y:S01]  /*2d00*/  FSEL R28, R28, -INF , P5 ;  /* 0xff8000001c1c7808 */ /* 0x000fe20002800000 */
[----:B------:R-:W2:Y:S01]  /*2d10*/  MUFU.TANH R86, R86 ;  /* 0x0000005600567308 */ /* 0x000ea20000002400 */
[----:B------:R-:W-:Y:S02]  /*2d20*/  FMNMX.FTZ R87, R40, R87, !PT ;  /* 0x0000005728577209 */ /* 0x000fe40007810000 */
[----:B------:R-:W-:Y:S02]  /*2d30*/  FSEL R12, R24, -INF , P3 ;  /* 0xff800000180c7808 */ /* 0x000fe40001800000 */
[----:B------:R-:W-:Y:S02]  /*2d40*/  ISETP.GT.AND P3, PT, R73, 0xb8, PT ;  /* 0x000000b84900780c */ /* 0x000fe40003f64270 */
[----:B---3--:R-:W-:Y:S01]  /*2d50*/  FSEL R26, R26, -INF , P4 ;  /* 0xff8000001a1a7808 */ /* 0x008fe20002000000 */
[----:B------:R-:W3:Y:S01]  /*2d60*/  MUFU.TANH R92, R92 ;  /* 0x0000005c005c7308 */ /* 0x000ee20000002400 */
[----:B------:R-:W-:-:S02]  /*2d70*/  FMNMX.FTZ R87, R28, R87, !PT ;  /* 0x000000571c577209 */ /* 0x000fc40007810000 */
[----:B0-----:R-:W-:Y:S02]  /*2d80*/  FSEL R117, R110, -INF , P2 ;  /* 0xff8000006e757808 */ /* 0x001fe40001000000 */
[----:B------:R-:W-:Y:S02]  /*2d90*/  ISETP.GT.AND P2, PT, R73, 0xb9, PT ;  /* 0x000000b94900780c */ /* 0x000fe40003f44270 */
[----:B------:R-:W-:Y:S02]  /*2da0*/  FSEL R73, R116, -INF , P3 ;  /* 0xff80000074497808 */ /* 0x000fe40001800000 */
[----:B------:R-:W-:Y:S02]  /*2db0*/  FMNMX.FTZ R30, R26, R87, !PT ;  /* 0x000000571a1e7209 */ /* 0x000fe40007810000 */
[----:B------:R-:W-:Y:S02]  /*2dc0*/  FSEL R24, R22, -INF , P2 ;  /* 0xff80000016187808 */ /* 0x000fe40001000000 */
[----:B------:R-:W-:-:S02]  /*2dd0*/  FMNMX.FTZ R87, R73, R30, !PT ;  /* 0x0000001e49577209 */ /* 0x000fc40007810000 */
[----:B------:R-:W-:Y:S02]  /*2de0*/  MOV R146, R151 ;  /* 0x0000009700927202 */ /* 0x000fe40000000f00 */
[----:B------:R-:W-:Y:S02]  /*2df0*/  FMNMX.FTZ R30, R24, R87, !PT ;  /* 0x00000057181e7209 */ /* 0x000fe40007810000 */
[-C--:B------:R-:W-:Y:S02]  /*2e00*/  MOV R140, R151.reuse ;  /* 0x00000097008c7202 */ /* 0x080fe40000000f00 */
[-C--:B------:R-:W-:Y:S01]  /*2e10*/  MOV R134, R151.reuse ;  /* 0x0000009700867202 */ /* 0x080fe20000000f00 */
[----:B------:R-:W0:Y:S01]  /*2e20*/  SHFL.BFLY PT, R87, R30, 0x2, 0x1f ;  /* 0x0c401f001e577f89 */ /* 0x000e2200000e0000 */
[-C--:B------:R-:W-:Y:S02]  /*2e30*/  MOV R128, R151.reuse ;  /* 0x0000009700807202 */ /* 0x080fe40000000f00 */
[----:B------:R-:W-:-:S02]  /*2e40*/  MOV R122, R151 ;  /* 0x00000097007a7202 */ /* 0x000fc40000000f00 */
[----:B0-----:R-:W-:-:S05]  /*2e50*/  FMNMX.FTZ R32, R30, R87, !PT ;  /* 0x000000571e207209 */ /* 0x001fca0007810000 */
[----:B------:R-:W0:Y:S02]  /*2e60*/  SHFL.BFLY PT, R87, R32, 0x1, 0x1f ;  /* 0x0c201f0020577f89 */ /* 0x000e2400000e0000 */
[----:B0-----:R-:W-:-:S04]  /*2e70*/  FMNMX.FTZ R87, R32, R87, !PT ;  /* 0x0000005720577209 */ /* 0x001fc80007810000 */
[C---:B------:R-:W-:Y:S01]  /*2e80*/  FSETP.NEU.FTZ.AND P0, PT, R87.reuse, -INF , PT ;  /* 0xff8000005700780b */ /* 0x040fe20003f1d000 */
[----:B------:R-:W-:-:S05]  /*2e90*/  FMUL.FTZ R22, R87, R88 ;  /* 0x0000005857167220 */ /* 0x000fca0000410000 */
[----:B------:R-:W-:Y:S02]  /*2ea0*/  FSEL R22, R22, RZ, P0 ;  /* 0x000000ff16167208 */ /* 0x000fe40000000000 */
[----:B------:R-:W-:Y:S01]  /*2eb0*/  ISETP.NE.AND P0, PT, R120, RZ, PT ;  /* 0x000000ff7800720c */ /* 0x000fe20003f05270 */
[--C-:B------:R-:W-:Y:S02]  /*2ec0*/  IMAD.MOV.U32 R120, RZ, RZ, R151.reuse ;  /* 0x000000ffff787224 */ /* 0x100fe400078e0097 */
[-CC-:B------:R-:W-:Y:S01]  /*2ed0*/  FFMA.FTZ R111, R4, R88.reuse, -R22.reuse ;  /* 0x00000058046f7223 */ /* 0x180fe20000010816 */
        /* <DEDUP_REMOVED lines=18> */
[----:B----4-:R-:W-:Y:S01]  /*3000*/  FSEL R133, R90, -INF , P4 ;  /* 0xff8000005a857808 */ /* 0x010fe20002000000 */
[--C-:B------:R-:W-:Y:S01]  /*3010*/  FFMA.FTZ R80, R129, R88, -R22.reuse ;  /* 0x0000005881507223 */ /* 0x100fe20000010816 */
[----:B------:R-:W-:Y:S01]  /*3020*/  FMNMX.FTZ R4, R15, R4, !PT ;  /* 0x000000040f047209 */ /* 0x000fe20007810000 */
[-CC-:B------:R-:W-:Y:S01]  /*3030*/  FFMA.FTZ R54, R105, R88.reuse, -R22.reuse ;  /* 0x0000005869367223 */ /* 0x180fe20000010816 */
[----:B--2---:R-:W-:Y:S01]  /*3040*/  FSEL R127, R86, -INF , P3 ;  /* 0xff800000567f7808 */ /* 0x004fe20001800000 */
[--C-:B------:R-:W-:Y:S01]  /*3050*/  FFMA.FTZ R58, R97, R88, -R22.reuse ;  /* 0x00000058613a7223 */ /* 0x100fe20000010816 */
[----:B------:R-:W-:Y:S01]  /*3060*/  FMNMX.FTZ R4, R21, R4, !PT ;  /* 0x0000000415047209 */ /* 0x000fe20007810000 */
[-CC-:B------:R-:W-:Y:S01]  /*3070*/  FFMA.FTZ R97, R8, R88.reuse, -R22.reuse ;  /* 0x0000005808617223 */ /* 0x180fe20000010816 */
[----:B---3--:R-:W-:Y:S01]  /*3080*/  FSEL R129, R92, -INF , P2 ;  /* 0xff8000005c817808 */ /* 0x008fe20001000000 */
        /* <DEDUP_REMOVED lines=39> */
[-C--:B------:R-:W-:Y:S01]  /*3300*/  MOV R149, R151.reuse ;  /* 0x0000009700957202 */ /* 0x080fe20000000f00 */
[--C-:B------:R-:W-:Y:S01]  /*3310*/  IMAD.MOV.U32 R147, RZ, RZ, R151.reuse ;  /* 0x000000ffff937224 */ /* 0x100fe200078e0097 */
[----:B------:R-:W-:Y:S01]  /*3320*/  FMNMX.FTZ R4, R43, R4, !PT ;  /* 0x000000042b047209 */ /* 0x000fe20007810000 */
[--C-:B------:R-:W-:Y:S01]  /*3330*/  IMAD.MOV.U32 R145, RZ, RZ, R151.reuse ;  /* 0x000000ffff917224 */ /* 0x100fe200078e0097 */
[----:B------:R-:W-:Y:S01]  /*3340*/  MOV R143, R151 ;  /* 0x00000097008f7202 */ /* 0x000fe20000000f00 */
[--C-:B------:R-:W-:Y:S01]  /*3350*/  IMAD.MOV.U32 R141, RZ, RZ, R151.reuse ;  /* 0x000000ffff8d7224 */ /* 0x100fe200078e0097 */
[----:B------:R-:W-:Y:S01]  /*3360*/  FMNMX.FTZ R4, R131, R4, !PT ;  /* 0x0000000483047209 */ /* 0x000fe20007810000 */
[----:B------:R-:W-:Y:S01]  /*3370*/  MUFU.EX2 R111, R111 ;  /* 0x0000006f006f7308 */ /* 0x000fe20000000800 */
[----:B------:R-:W-:-:S02]  /*3380*/  IMAD.MOV.U32 R139, RZ, RZ, R151 ;  /* 0x000000ffff8b7224 */ /* 0x000fc400078e0097 */
        /* <DEDUP_REMOVED lines=33> */
[-CC-:B0-----:R-:W-:Y:S01]  /*35a0*/  FFMA.FTZ R107, R40, R88.reuse, -R22.reuse ;  /* 0x00000058286b7223 */ /* 0x181fe20000010816 */
[--C-:B------:R-:W-:Y:S01]  /*35b0*/  FFMA.FTZ R40, R73, R88, -R22.reuse ;  /* 0x0000005849287223 */ /* 0x100fe20000010816 */
[----:B------:R-:W-:Y:S01]  /*35c0*/  FMNMX.FTZ R4, R117, R4, !PT ;  /* 0x0000000475047209 */ /* 0x000fe20007810000 */
[----:B------:R-:W-:-:S03]  /*35d0*/  FFMA.FTZ R73, R24, R88, -R22 ;  /* 0x0000005818497223 */ /* 0x000fc60000010816 */
        /* <DEDUP_REMOVED lines=22> */
[----:B------:R0:W-:Y:S03]  /*3740*/  MUFU.EX2 R125, R26 ;  /* 0x0000001a007d7308 */ /* 0x0001e60000000800 */
[----:B------:R-:W-:-:S05]  /*3750*/  FSEL R4, R4, RZ, P2 ;  /* 0x000000ff04047208 */ /* 0x000fca0001000000 */
[--C-:B------:R-:W-:Y:S01]  /*3760*/  FFMA.FTZ R8, R5, R88, -R4.reuse ;  /* 0x0000005805087223 */ /* 0x100fe20000010804 */
[----:B------:R-:W-:Y:S01]  /*3770*/  LEA.HI R5, R17, R18, RZ, 0x4 ;  /* 0x0000001211057211 */ /* 0x000fe200078f20ff */
[-CC-:B------:R-:W-:Y:S01]  /*3780*/  FFMA.FTZ R22, R11, R88.reuse, -R4.reuse ;  /* 0x000000580b167223 */ /* 0x180fe20000010804 */
[-CC-:B------:R-:W-:Y:S01]  /*3790*/  FFMA.FTZ R11, R25, R88.reuse, -R4.reuse ;  /* 0x00000058190b7223 */ /* 0x180fe20000010804 */
[-CC-:B0-----:R-:W-:Y:S01]  /*37a0*/  FFMA.FTZ R26, R27, R88.reuse, -R4.reuse ;  /* 0x000000581b1a7223 */ /* 0x181fe20000010804 */
[----:B------:R-:W-:Y:S01]  /*37b0*/  LOP3.LUT R25, R5, 0xfffffff0, RZ, 0xc0, !PT ;  /* 0xfffffff005197812 */ /* 0x000fe200078ec0ff */
[-CC-:B------:R-:W-:Y:S01]  /*37c0*/  FFMA.FTZ R52, R31, R88.reuse, -R4.reuse ;  /* 0x000000581f347223 */ /* 0x180fe20000010804 */
[-CC-:B------:R-:W-:Y:S01]  /*37d0*/  FFMA.FTZ R31, R39, R88.reuse, -R4.reuse ;  /* 0x00000058271f7223 */ /* 0x180fe20000010804 */
[-CC-:B------:R-:W-:Y:S01]  /*37e0*/  FFMA.FTZ R74, R41, R88.reuse, -R4.reuse ;  /* 0x00000058294a7223 */ /* 0x180fe20000010804 */
[----:B------:R-:W-:Y:S01]  /*37f0*/  FFMA.FTZ R3, R3, R88, -R4 ;  /* 0x0000005803037223 */ /* 0x000fe20000010804 */
[----:B------:R-:W-:-:S02]  /*3800*/  IMAD.IADD R27, R18, 0x1, -R25 ;  /* 0x00000001121b7824 */ /* 0x000fc400078e0a19 */
[-CC-:B------:R-:W-:Y:S01]  /*3810*/  FFMA.FTZ R25, R47, R88.reuse, -R4.reuse ;  /* 0x000000582f197223 */ /* 0x180fe20000010804 */
[----:B------:R-:W-:Y:S02]  /*3820*/  IMAD.U32 R47, RZ, RZ, UR36 ;  /* 0x00000024ff2f7e24 */ /* 0x000fe4000f8e00ff */
[-CC-:B------:R-:W-:Y:S01]  /*3830*/  FFMA.FTZ R72, R35, R88.reuse, -R4.reuse ;  /* 0x0000005823487223 */ /* 0x180fe20000010804 */
[-CC-:B------:R-:W-:Y:S01]  /*3840*/  FFMA.FTZ R7, R7, R88.reuse, -R4.reuse ;  /* 0x0000005807077223 */ /* 0x180fe20000010804 */
[----:B------:R-:W-:Y:S01]  /*3850*/  SHF.R.S32.HI R44, RZ, 0x1f, R27 ;  /* 0x0000001fff2c7819 */ /* 0x000fe2000001141b */
[-CC-:B------:R-:W-:Y:S01]  /*3860*/  FFMA.FTZ R35, R43, R88.reuse, -R4.reuse ;  /* 0x000000582b237223 */ /* 0x180fe20000010804 */
[----:B------:R-:W-:Y:S01]  /*3870*/  MUFU.EX2 R3, R3 ;  /* 0x0000000300037308 */ /* 0x000fe20000000800 */
[-CC-:B------:R-:W-:Y:S01]  /*3880*/  FFMA.FTZ R90, R9, R88.reuse, -R4.reuse ;  /* 0x00000058095a7223 */ /* 0x180fe20000010804 */
[----:B------:R-:W-:Y:S01]  /*3890*/  LEA.HI R39, R44, R27, RZ, 0x3 ;  /* 0x0000001b2c277211 */ /* 0x000fe200078f18ff */
[--C-:B------:R-:W-:Y:S01]  /*38a0*/  FFMA.FTZ R13, R13, R88, -R4.reuse ;  /* 0x000000580d0d7223 */ /* 0x100fe20000010804 */
[----:B------:R-:W-:Y:S01]  /*38b0*/  LEA.HI R17, R17, R18, RZ, 0x5 ;  /* 0x0000001211117211 */ /* 0x000fe200078f28ff */
[-CC-:B------:R-:W-:Y:S01]  /*38c0*/  FFMA.FTZ R15, R15, R88.reuse, -R4.reuse ;  /* 0x000000580f0f7223 */ /* 0x180fe20000010804 */
[C---:B------:R-:W-:Y:S01]  /*38d0*/  LOP3.LUT R44, R39.reuse, 0xfffffff8, RZ, 0xc0, !PT ;  /* 0xfffffff8272c7812 */ /* 0x040fe200078ec0ff */
[----:B------:R-:W-:Y:S01]  /*38e0*/  IMAD.SHL.U32 R39, R39, 0x40, RZ ;  /* 0x0000004027277824 */ /* 0x000fe200078e00ff */
[----:B------:R-:W0:Y:S01]  /*38f0*/  MUFU.EX2 R8, R8 ;  /* 0x0000000800087308 */ /* 0x000e220000000800 */
[----:B------:R-:W-:Y:S01]  /*3900*/  SHF.L.U32 R17, R17, 0x5, RZ ;  /* 0x0000000511117819 */ /* 0x000fe200000006ff */
[-C--:B------:R-:W-:Y:S01]  /*3910*/  FFMA.FTZ R18, R53, R88.reuse, -R4 ;  /* 0x0000005835127223 */ /* 0x080fe20000010804 */
[----:B------:R-:W-:Y:S01]  /*3920*/  IMAD.IADD R41, R27, 0x1, -R44 ;  /* 0x000000011b297824 */ /* 0x000fe200078e0a2c */
[----:B------:R-:W-:Y:S01]  /*3930*/  SHF.R.S32.HI R27, RZ, 0x4, R5 ;  /* 0x00000004ff1b7819 */ /* 0x000fe20000011405 */
[-CC-:B------:R-:W-:Y:S01]  /*3940*/  FFMA.FTZ R44, R49, R88.reuse, -R4.reuse ;  /* 0x00000058312c7223 */ /* 0x180fe20000010804 */
[-CC-:B------:R-:W-:Y:S01]  /*3950*/  FFMA.FTZ R49, R10, R88.reuse, -R4.reuse ;  /* 0x000000580a317223 */ /* 0x180fe20000010804 */
[-CC-:B------:R-:W-:Y:S01]  /*3960*/  FFMA.FTZ R53, R6, R88.reuse, -R4.reuse ;  /* 0x0000005806357223 */ /* 0x180fe20000010804 */
[----:B------:R-:W-:Y:S01]  /*3970*/  SHF.L.U32 R5, R41, 0x6, RZ ;  /* 0x0000000629057819 */ /* 0x000fe200000006ff */
[----:B------:R-:W-:Y:S01]  /*3980*/  IMAD.SHL.U32 R92, R27, 0x8, RZ ;  /* 0x000000081b5c7824 */ /* 0x000fe200078e00ff */
[----:B------:R-:W1:Y:S01]  /*3990*/  MUFU.EX2 R7, R7 ;  /* 0x0000000700077308 */ /* 0x000e620000000800 */
[-CC-:B------:R-:W-:Y:S01]  /*39a0*/  FFMA.FTZ R96, R61, R88.reuse, -R4.reuse ;  /* 0x000000583d607223 */ /* 0x180fe20000010804 */
[----:B------:R-:W-:Y:S01]  /*39b0*/  LOP3.LUT R5, R5, 0x1c0, RZ, 0xc0, !PT ;  /* 0x000001c005057812 */ /* 0x000fe200078ec0ff */
[-CC-:B------:R-:W-:Y:S01]  /*39c0*/  FFMA.FTZ R86, R21, R88.reuse, -R4.reuse ;  /* 0x0000005815567223 */ /* 0x180fe20000010804 */
[----:B------:R-:W-:Y:S01]  /*39d0*/  LOP3.LUT R39, R39, 0x7ffffe00, RZ, 0xc0, !PT ;  /* 0x7ffffe0027277812 */ /* 0x000fe200078ec0ff */
[-C--:B------:R-:W-:Y:S01]  /*39e0*/  FFMA.FTZ R59, R59, R88.reuse, -R4 ;  /* 0x000000583b3b7223 */ /* 0x080fe20000010804 */
[----:B------:R-:W-:Y:S01]  /*39f0*/  LOP3.LUT R92, R5, 0x8, R92, 0xf8, !PT ;  /* 0x00000008055c7812 */ /* 0x000fe200078ef85c */
[----:B0-----:R-:W-:Y:S01]  /*3a00*/  FADD.FTZ R6, R3, R8 ;  /* 0x0000000803067221 */ /* 0x001fe20000010000 */
[----:B------:R-:W-:Y:S01]  /*3a10*/  SHF.R.U32.HI R5, RZ, 0x3, R5 ;  /* 0x00000003ff057819 */ /* 0x000fe20000011605 */
[----:B------:R-:W0:Y:S01]  /*3a20*/  MUFU.EX2 R90, R90 ;  /* 0x0000005a005a7308 */ /* 0x000e220000000800 */
[-CC-:B------:R-:W-:Y:S01]  /*3a30*/  FFMA.FTZ R9, R91, R88.reuse, -R4.reuse ;  /* 0x000000585b097223 */ /* 0x180fe20000010804 */
[-CC-:B------:R-:W-:Y:S01]  /*3a40*/  FFMA.FTZ R24, R95, R88.reuse, -R4.reuse ;  /* 0x000000585f187223 */ /* 0x180fe20000010804 */
[----:B------:R-:W-:Y:S01]  /*3a50*/  LOP3.LUT R43, R92, R5, RZ, 0x3c, !PT ;  /* 0x000000055c2b7212 */ /* 0x000fe200078e3cff */
[----:B------:R-:W-:Y:S01]  /*3a60*/  @!P1 VIADD R5, R47, 0x30840 ;  /* 0x000308402f059836 */ /* 0x000fe20000000000 */
[----:B------:R-:W-:Y:S01]  /*3a70*/  LOP3.LUT R92, R17, 0x7ffffc00, RZ, 0xc0, !PT ;  /* 0x7ffffc00115c7812 */ /* 0x000fe200078ec0ff */
[-CC-:B------:R-:W-:Y:S01]  /*3a80*/  FFMA.FTZ R17, R55, R88.reuse, -R4.reuse ;  /* 0x0000005837117223 */ /* 0x180fe20000010804 */
[-CC-:B------:R-:W-:Y:S01]  /*3a90*/  FFMA.FTZ R21, R29, R88.reuse, -R4.reuse ;  /* 0x000000581d157223 */ /* 0x180fe20000010804 */
[----:B------:R-:W2:Y:S01]  /*3aa0*/  MUFU.EX2 R22, R22 ;  /* 0x0000001600167308 */ /* 0x000ea20000000800 */
[----:B------:R-:W-:Y:S01]  /*3ab0*/  @!P1 PRMT R5, RZ, 0x654, R5 ;  /* 0x00000654ff059816 */ /* 0x000fe20000000005 */
[-C--:B------:R-:W-:Y:S01]  /*3ac0*/  FFMA.FTZ R29, R121, R88.reuse, -R4 ;  /* 0x00000058791d7223 */ /* 0x080fe20000010804 */
[----:B------:R-:W-:Y:S01]  /*3ad0*/  IADD3 R55, R43, R39, R92 ;  /* 0x000000272b377210 */ /* 0x000fe20007ffe05c */
[-CC-:B------:R-:W-:Y:S01]  /*3ae0*/  FFMA.FTZ R92, R57, R88.reuse, -R4.reuse ;  /* 0x00000058395c7223 */ /* 0x180fe20000010804 */
[----:B------:R3:W-:Y:S01]  /*3af0*/  @!P1 SYNCS.ARRIVE.TRANS64.RED.A1T0 RZ, [R5+URZ], RZ ;  /* 0x000000ff05ff99a7 */ /* 0x0007e2000810043f */
[-CC-:B------:R-:W-:Y:S01]  /*3b00*/  FFMA.FTZ R57, R19, R88.reuse, -R4.reuse ;  /* 0x0000005813397223 */ /* 0x180fe20000010804 */
[-CC-:B------:R-:W-:Y:S01]  /*3b10*/  FFMA.FTZ R76, R131, R88.reuse, -R4.reuse ;  /* 0x00000058834c7223 */ /* 0x180fe20000010804 */
[----:B------:R-:W4:Y:S01]  /*3b20*/  MUFU.EX2 R13, R13 ;  /* 0x0000000d000d7308 */ /* 0x000f220000000800 */
[-CC-:B------:R-:W-:Y:S01]  /*3b30*/  FFMA.FTZ R47, R20, R88.reuse, -R4.reuse ;  /* 0x00000058142f7223 */ /* 0x180fe20000010804 */
[-CC-:B------:R-:W-:Y:S01]  /*3b40*/  FFMA.FTZ R27, R51, R88.reuse, -R4.reuse ;  /* 0x00000058331b7223 */ /* 0x180fe20000010804 */
[----:B------:R-:W-:Y:S01]  /*3b50*/  LOP3.LUT P2, RZ, R41, 0x4, RZ, 0xc0, !PT ;  /* 0x0000000429ff7812 */ /* 0x000fe2000784c0ff */
[-CC-:B------:R-:W-:Y:S01]  /*3b60*/  FFMA.FTZ R39, R63, R88.reuse, -R4.reuse ;  /* 0x000000583f277223 */ /* 0x180fe20000010804 */
[----:B---3--:R-:W-:Y:S01]  /*3b70*/  FADD.FTZ R5, R60, R111 ;  /* 0x0000006f3c057221 */ /* 0x008fe20000010000 */
[----:B------:R-:W-:Y:S01]  /*3b80*/  LOP3.LUT P3, RZ, R41, 0x2, RZ, 0xc0, !PT ;  /* 0x0000000229ff7812 */ /* 0x000fe2000786c0ff */
[-C--:B------:R-:W-:Y:S01]  /*3b90*/  FFMA.FTZ R98, R65, R88.reuse, -R4 ;  /* 0x0000005841627223 */ /* 0x080fe20000010804 */
[----:B------:R-:W3:Y:S01]  /*3ba0*/  MUFU.EX2 R15, R15 ;  /* 0x0000000f000f7308 */ /* 0x000ee20000000800 */
[----:B------:R-:W-:Y:S01]  /*3bb0*/  FADD.FTZ R10, R68, R5 ;  /* 0x00000005440a7221 */ /* 0x000fe20000010000 */
[----:B-1----:R-:W-:Y:S01]  /*3bc0*/  FADD.FTZ R5, R7, R6 ;  /* 0x0000000607057221 */ /* 0x002fe20000010000 */
[-CC-:B------:R-:W-:Y:S01]  /*3bd0*/  FFMA.FTZ R43, R67, R88.reuse, -R4.reuse ;  /* 0x00000058432b7223 */ /* 0x180fe20000010804 */
[-C--:B------:R-:W-:Y:S01]  /*3be0*/  FFMA.FTZ R69, R69, R88.reuse, -R4 ;  /* 0x0000005845457223 */ /* 0x080fe20000010804 */
[----:B------:R-:W-:Y:S01]  /*3bf0*/  FADD.FTZ R61, R115, R10 ;  /* 0x0000000a733d7221 */ /* 0x000fe20000010000 */
[----:B0-----:R-:W-:Y:S01]  /*3c00*/  FADD.FTZ R5, R90, R5 ;  /* 0x000000055a057221 */ /* 0x001fe20000010000 */
[-CC-:B------:R-:W-:Y:S01]  /*3c10*/  FFMA.FTZ R71, R71, R88.reuse, -R4.reuse ;  /* 0x0000005847477223 */ /* 0x180fe20000010804 */
[----:B------:R-:W0:Y:S01]  /*3c20*/  MUFU.EX2 R86, R86 ;  /* 0x0000005600567308 */ /* 0x000e220000000800 */
[----:B------:R-:W-:Y:S01]  /*3c30*/  FADD.FTZ R6, R78, R61 ;  /* 0x0000003d4e067221 */ /* 0x000fe20000010000 */
        /* <DEDUP_REMOVED lines=11> */
[----:B------:R-:W-:Y:S01]  /*3cf0*/  FFMA.FTZ R129, R129, R88, -R4 ;  /* 0x0000005881817223 */ /* 0x000fe20000010804 */
[----:B------:R-:W-:Y:S01]  /*3d00*/  F2FP.F16.F32.PACK_AB R4, R111, R60 ;  /* 0x0000003c6f04723e */ /* 0x000fe200000000ff */
[----:B------:R-:W-:Y:S01]  /*3d10*/  IMAD.MOV.U32 R121, RZ, RZ, R151 ;  /* 0x000000ffff797224 */ /* 0x000fe200078e0097 */
[----:B------:R-:W5:Y:S01]  /*3d20*/  MUFU.EX2 R9, R9 ;  /* 0x0000000900097308 */ /* 0x000f620000000800 */
[----:B-1----:R-:W-:Y:S01]  /*3d30*/  FADD.FTZ R59, R119, R6 ;  /* 0x00000006773b7221 */ /* 0x002fe20000010000 */
[----:B--2---:R-:W-:Y:S01]  /*3d40*/  FADD.FTZ R6, R22, R5 ;  /* 0x0000000516067221 */ /* 0x004fe20000010000 */
[----:B------:R-:W-:-:S02]  /*3d50*/  F2FP.F16.F32.PACK_AB R7, R90, R7 ;  /* 0x000000075a07723e */ /* 0x000fc400000000ff */
[----:B------:R-:W-:Y:S01]  /*3d60*/  FADD.FTZ R59, R82, R59 ;  /* 0x0000003b523b7221 */ /* 0x000fe20000010000 */
[----:B----4-:R-:W-:Y:S01]  /*3d70*/  FADD.FTZ R6, R13, R6 ;  /* 0x000000060d067221 */ /* 0x010fe20000010000 */
[----:B------:R-:W-:Y:S01]  /*3d80*/  F2FP.F16.F32.PACK_AB R12, R119, R78 ;  /* 0x0000004e770c723e */ /* 0x000fe200000000ff */
[----:B------:R-:W1:Y:S01]  /*3d90*/  MUFU.EX2 R24, R24 ;  /* 0x0000001800187308 */ /* 0x000e620000000800 */
[----:B------:R-:W-:Y:S01]  /*3da0*/  FADD.FTZ R10, R84, R59 ;  /* 0x0000003b540a7221 */ /* 0x000fe20000010000 */
[----:B---3--:R-:W-:Y:S01]  /*3db0*/  FADD.FTZ R5, R15, R6 ;  /* 0x000000060f057221 */ /* 0x008fe20000010000 */
[----:B------:R-:W-:Y:S02]  /*3dc0*/  F2FP.F16.F32.PACK_AB R6, R115, R68 ;  /* 0x000000447306723e */ /* 0x000fe400000000ff */
[----:B------:R-:W-:Y:S01]  /*3dd0*/  FADD.FTZ R59, R23, R10 ;  /* 0x0000000a173b7221 */ /* 0x000fe20000010000 */
[----:B0-----:R-:W-:Y:S01]  /*3de0*/  FADD.FTZ R10, R86, R5 ;  /* 0x00000005560a7221 */ /* 0x001fe20000010000 */
[----:B------:R-:W-:Y:S01]  /*3df0*/  F2FP.F16.F32.PACK_AB R14, R84, R82 ;  /* 0x00000052540e723e */ /* 0x000fe200000000ff */
[----:B------:R-:W0:Y:S01]  /*3e00*/  MUFU.EX2 R11, R11 ;  /* 0x0000000b000b7308 */ /* 0x000e220000000800 */
[----:B------:R-:W-:Y:S01]  /*3e10*/  FADD.FTZ R5, R58, R59 ;  /* 0x0000003b3a057221 */ /* 0x000fe20000010000 */
[----:B-----5:R-:W-:Y:S01]  /*3e20*/  FADD.FTZ R59, R9, R10 ;  /* 0x0000000a093b7221 */ /* 0x020fe20000010000 */
[----:B------:R-:W-:-:S02]  /*3e30*/  F2FP.F16.F32.PACK_AB R13, R13, R22 ;  /* 0x000000160d0d723e */ /* 0x000fc400000000ff */
[----:B------:R-:W-:Y:S01]  /*3e40*/  FADD.FTZ R10, R56, R5 ;  /* 0x00000005380a7221 */ /* 0x000fe20000010000 */
[----:B------:R-:W-:Y:S02]  /*3e50*/  F2FP.F16.F32.PACK_AB R5, R8, R3 ;  /* 0x000000030805723e */ /* 0x000fe400000000ff */
[----:B------:R-:W2:Y:S01]  /*3e60*/  MUFU.EX2 R26, R26 ;  /* 0x0000001a001a7308 */ /* 0x000ea20000000800 */
[C---:B-1----:R-:W-:Y:S01]  /*3e70*/  FADD.FTZ R8, R24.reuse, R59 ;  /* 0x0000003b18087221 */ /* 0x042fe20000010000 */
[----:B------:R-:W-:Y:S01]  /*3e80*/  FADD.FTZ R61, R85, R10 ;  /* 0x0000000a553d7221 */ /* 0x000fe20000010000 */
[----:B------:R-:W-:Y:S02]  /*3e90*/  LEA R3, R55, UR36, 0x1 ;  /* 0x0000002437037c11 */ /* 0x000fe4000f8e08ff */
[----:B------:R-:W-:Y:S01]  /*3ea0*/  F2FP.F16.F32.PACK_AB R9, R24, R9 ;  /* 0x000000091809723e */ /* 0x000fe200000000ff */
[----:B------:R-:W-:Y:S01]  /*3eb0*/  FADD.FTZ R10, R62, R61 ;  /* 0x0000003d3e0a7221 */ /* 0x000fe20000010000 */
[----:B------:R-:W-:Y:S01]  /*3ec0*/  IADD3 R55, R3, 0x1e800, RZ ;  /* 0x0001e80003377810 */ /* 0x000fe20007ffe0ff */
[----:B------:R-:W1:Y:S01]  /*3ed0*/  MUFU.EX2 R21, R21 ;  /* 0x0000001500157308 */ /* 0x000e620000000800 */
[----:B0-----:R-:W-:Y:S01]  /*3ee0*/  FADD.FTZ R59, R11, R8 ;  /* 0x000000080b3b7221 */ /* 0x001fe20000010000 */
[----:B------:R-:W-:Y:S01]  /*3ef0*/  FADD.FTZ R61, R89, R10 ;  /* 0x0000000a593d7221 */ /* 0x000fe20000010000 */
[----:B------:R-:W-:Y:S01]  /*3f00*/  STSM.16.M88.4 [R3+0x1e800], R4 ;  /* 0x01e8000403007844 */ /* 0x000fe20000000200 */
[----:B------:R-:W-:Y:S01]  /*3f10*/  VIADD R154, R3, 0x1e820 ;  /* 0x0001e820039a7836 */ /* 0x000fe20000000000 */
[----:B------:R-:W-:Y:S01]  /*3f20*/  F2FP.F16.F32.PACK_AB R15, R86, R15 ;  /* 0x0000000f560f723e */ /* 0x000fe200000000ff */
[----:B------:R-:W-:Y:S01]  /*3f30*/  FADD.FTZ R10, R66, R61 ;  /* 0x0000003d420a7221 */ /* 0x000fe20000010000 */
[----:B------:R-:W-:Y:S01]  /*3f40*/  @P3 VIADD R154, R55, 0xffffffe0 ;  /* 0xffffffe0379a3836 */ /* 0x000fe20000000000 */
[----:B------:R-:W0:Y:S01]  /*3f50*/  MUFU.EX2 R52, R52 ;  /* 0x0000003400347308 */ /* 0x000e220000000800 */
[C---:B--2---:R-:W-:Y:S01]  /*3f60*/  FADD.FTZ R8, R26.reuse, R59 ;  /* 0x0000003b1a087221 */ /* 0x044fe20000010000 */
[C---:B------:R-:W-:Y:S01]  /*3f70*/  FADD.FTZ R61, R99.reuse, R10 ;  /* 0x0000000a633d7221 */ /* 0x040fe20000010000 */
[----:B------:R-:W-:Y:S01]  /*3f80*/  F2FP.F16.F32.PACK_AB R11, R26, R11 ;  /* 0x0000000b1a0b723e */ /* 0x000fe200000000ff */
[----:B------:R2:W-:Y:S01]  /*3f90*/  STSM.16.M88.4 [R154], R12 ;  /* 0x0000000c9a007844 */ /* 0x0005e20000000200 */
[----:B------:R-:W-:Y:S01]  /*3fa0*/  F2FP.F16.F32.PACK_AB R22, R99, R66 ;  /* 0x000000426316723e */ /* 0x000fe200000000ff */
[----:B------:R-:W-:Y:S01]  /*3fb0*/  FADD.FTZ R10, R70, R61 ;  /* 0x0000003d460a7221 */ /* 0x000fe20000010000 */
[----:B------:R-:W-:Y:S01]  /*3fc0*/  MOV R131, R151 ;  /* 0x0000009700837202 */ /* 0x000fe20000000f00 */
[----:B------:R-:W3:Y:S01]  /*3fd0*/  MUFU.EX2 R29, R29 ;  /* 0x0000001d001d7308 */ /* 0x000ee20000000800 */
[----:B-1----:R-:W-:Y:S01]  /*3fe0*/  FADD.FTZ R59, R21, R8 ;  /* 0x00000008153b7221 */ /* 0x002fe20000010000 */
[----:B------:R-:W-:Y:S06]  /*3ff0*/  STL [R1], R154 ;  /* 0x0000009a01007387 */ /* 0x000fec0000100800 */
[----:B------:R-:W1:Y:S01]  /*4000*/  MUFU.EX2 R72, R72 ;  /* 0x0000004800487308 */ /* 0x000e620000000800 */
[C---:B0-----:R-:W-:Y:S01]  /*4010*/  FADD.FTZ R8, R52.reuse, R59 ;  /* 0x0000003b34087221 */ /* 0x041fe20000010000 */
[----:B------:R-:W-:-:S02]  /*4020*/  F2FP.F16.F32.PACK_AB R21, R52, R21 ;  /* 0x000000153415723e */ /* 0x000fc400000000ff */
[----:B--2---:R-:W-:Y:S02]  /*4030*/  F2FP.F16.F32.PACK_AB R12, R103, R70 ;  /* 0x00000046670c723e */ /* 0x004fe400000000ff */
[----:B------:R-:W-:Y:S02]  /*4040*/  F2FP.F16.F32.PACK_AB R14, R123, R80 ;  /* 0x000000507b0e723e */ /* 0x000fe400000000ff */
[----:B------:R-:W0:Y:S01]  /*4050*/  MUFU.EX2 R31, R31 ;  /* 0x0000001f001f7308 */ /* 0x000e220000000800 */
[----:B---3--:R-:W-:Y:S01]  /*4060*/  FADD.FTZ R59, R29, R8 ;  /* 0x000000081d3b7221 */ /* 0x008fe20000010000 */
[----:B------:R-:W-:-:S06]  /*4070*/  F2FP.F16.F32.PACK_AB R8, R58, R23 ;  /* 0x000000173a08723e */ /* 0x000fcc00000000ff */
[----:B------:R-:W2:Y:S01]  /*4080*/  MUFU.EX2 R74, R74 ;  /* 0x0000004a004a7308 */ /* 0x000ea20000000800 */
[----:B-1----:R-:W-:Y:S01]  /*4090*/  FADD.FTZ R20, R72, R59 ;  /* 0x0000003b48147221 */ /* 0x002fe20000010000 */
[----:B------:R-:W-:Y:S01]  /*40a0*/  FADD.FTZ R59, R103, R10 ;  /* 0x0000000a673b7221 */ /* 0x000fe20000010000 */
[----:B------:R-:W-:-:S03]  /*40b0*/  F2FP.F16.F32.PACK_AB R10, R85, R56 ;  /* 0x00000038550a723e */ /* 0x000fc600000000ff */
[----:B------:R-:W-:Y:S02]  /*40c0*/  FADD.FTZ R56, R80, R59 ;  /* 0x0000003b50387221 */ /* 0x000fe40000010000 */
[----:B------:R-:W1:Y:S01]  /*40d0*/  MUFU.EX2 R35, R35 ;  /* 0x0000002300237308 */ /* 0x000e620000000800 */
[----:B0-----:R-:W-:Y:S01]  /*40e0*/  FADD.FTZ R23, R31, R20 ;  /* 0x000000141f177221 */ /* 0x001fe20000010000 */
[----:B------:R-:W-:Y:S01]  /*40f0*/  FADD.FTZ R7, R123, R56 ;  /* 0x000000387b077221 */ /* 0x000fe20000010000 */
[----:B------:R-:W-:Y:S01]  /*4100*/  F2FP.F16.F32.PACK_AB R20, R89, R62 ;  /* 0x0000003e5914723e */ /* 0x000fe200000000ff */
[----:B------:R-:W-:Y:S02]  /*4110*/  IMAD.MOV.U32 R123, RZ, RZ, R151 ;  /* 0x000000ffff7b7224 */ /* 0x000fe400078e0097 */
[----:B------:R-:W-:Y:S02]  /*4120*/  FADD.FTZ R56, R32, R7 ;  /* 0x0000000720387221 */ /* 0x000fe40000010000 */
[----:B------:R-:W0:Y:S01]  /*4130*/  MUFU.EX2 R76, R76 ;  /* 0x0000004c004c7308 */ /* 0x000e220000000800 */
[----:B--2---:R-:W-:Y:S01]  /*4140*/  FADD.FTZ R4, R74, R23 ;  /* 0x000000174a047221 */ /* 0x004fe20000010000 */
[----:B------:R-:W-:Y:S01]  /*4150*/  FADD.FTZ R7, R33, R56 ;  /* 0x0000003821077221 */ /* 0x000fe20000010000 */
[----:B------:R-:W-:-:S02]  /*4160*/  F2FP.F16.F32.PACK_AB R23, R72, R29 ;  /* 0x0000001d4817723e */ /* 0x000fc400000000ff */
[----:B------:R-:W-:Y:S02]  /*4170*/  F2FP.F16.F32.PACK_AB R13, R74, R31 ;  /* 0x0000001f4a0d723e */ /* 0x000fe400000000ff */
[----:B------:R-:W-:Y:S01]  /*4180*/  MOV R56, 0x40 ;  /* 0x0000004000387802 */ /* 0x000fe20000000f00 */
[----:B------:R-:W2:Y:S01]  /*4190*/  MUFU.EX2 R25, R25 ;  /* 0x0000001900197308 */ /* 0x000ea20000000800 */
[----:B-1----:R-:W-:Y:S02]  /*41a0*/  FADD.FTZ R5, R35, R4 ;  /* 0x0000000423057221 */ /* 0x002fe40000010000 */
[----:B------:R-:W-:-:S05]  /*41b0*/  SEL R56, R56, 0xffffffc0, !P2 ;  /* 0xffffffc038387807 */ /* 0x000fca0005000000 */
        /* <DEDUP_REMOVED lines=22> */
[----:B0-----:R-:W-:Y:S01]  /*4320*/  FADD.FTZ R29, R17, R4 ;  /* 0x00000004111d7221 */ /* 0x001fe20000010000 */
[----:B------:R-:W-:-:S05]  /*4330*/  IMAD.IADD R4, R55, 0x1, R56 ;  /* 0x0000000137047824 */ /* 0x000fca00078e0238 */
[----:B------:R0:W-:Y:S01]  /*4340*/  STSM.16.M88.4 [R4], R8 ;  /* 0x0000000804007844 */ /* 0x0001e20000000200 */
[----:B------:R-:W3:Y:S01]  /*4350*/  MUFU.EX2 R83, R83 ;  /* 0x0000005300537308 */ /* 0x000ee20000000800 */
[----:B--2---:R-:W-:Y:S01]  /*4360*/  FADD.FTZ R26, R54, R5 ;  /* 0x00000005361a7221 */ /* 0x004fe20000010000 */
[----:B------:R-:W-:-:S05]  /*4370*/  IMAD.IADD R5, R56, 0x1, R154 ;  /* 0x0000000138057824 */ /* 0x000fca00078e029a */
[----:B------:R-:W-:Y:S01]  /*4380*/  STSM.16.M88.4 [R5], R20 ;  /* 0x0000001405007844 */ /* 0x000fe20000000200 */
[----:B------:R-:W2:Y:S01]  /*4390*/  MUFU.EX2 R30, R30 ;  /* 0x0000001e001e7308 */ /* 0x000ea20000000800 */
[----:B-1----:R-:W-:Y:S02]  /*43a0*/  FADD.FTZ R24, R92, R29 ;  /* 0x0000001d5c187221 */ /* 0x002fe40000010000 */
[----:B------:R1:W-:Y:S02]  /*43b0*/  STSM.16.M88.4 [R3+0x24800], R12 ;  /* 0x0248000c03007844 */ /* 0x0003e40000000200 */
[----:B------:R-:W-:Y:S01]  /*43c0*/  FADD.FTZ R29, R19, R24 ;  /* 0x00000018131d7221 */ /* 0x000fe20000010000 */
[----:B0-----:R-:W-:Y:S02]  /*43d0*/  F2FP.F16.F32.PACK_AB R8, R79, R50 ;  /* 0x000000324f08723e */ /* 0x001fe400000000ff */
[----:B------:R-:W0:Y:S01]  /*43e0*/  MUFU.EX2 R96, R96 ;  /* 0x0000006000607308 */ /* 0x000e220000000800 */
[C---:B---3--:R-:W-:Y:S01]  /*43f0*/  FADD.FTZ R31, R83.reuse, R26 ;  /* 0x0000001a531f7221 */ /* 0x048fe20000010000 */
[----:B------:R-:W-:-:S06]  /*4400*/  F2FP.F16.F32.PACK_AB R10, R83, R54 ;  /* 0x00000036530a723e */ /* 0x000fcc00000000ff */
[----:B------:R-:W3:Y:S01]  /*4410*/  MUFU.EX2 R39, R39 ;  /* 0x0000002700277308 */ /* 0x000ee20000000800 */
[----:B--2---:R-:W-:-:S04]  /*4420*/  FADD.FTZ R24, R30, R31 ;  /* 0x0000001f1e187221 */ /* 0x004fc80000010000 */
[----:B------:R-:W-:Y:S01]  /*4430*/  FADD.FTZ R35, R37, R24 ;  /* 0x0000001825237221 */ /* 0x000fe20000010000 */
[----:B------:R-:W-:Y:S02]  /*4440*/  F2FP.F16.F32.PACK_AB R24, R33, R32 ;  /* 0x000000202118723e */ /* 0x000fe400000000ff */
[----:B------:R-:W2:Y:S01]  /*4450*/  MUFU.EX2 R36, R36 ;  /* 0x0000002400247308 */ /* 0x000ea20000000800 */
[----:B0-----:R-:W-:-:S07]  /*4460*/  FADD.FTZ R26, R96, R29 ;  /* 0x0000001d601a7221 */ /* 0x001fce0000010000 */
[----:B------:R-:W0:Y:S01]  /*4470*/  MUFU.EX2 R98, R98 ;  /* 0x0000006200627308 */ /* 0x000e220000000800 */
[----:B---3--:R-:W-:Y:S01]  /*4480*/  FADD.FTZ R31, R39, R26 ;  /* 0x0000001a271f7221 */ /* 0x008fe20000010000 */
[----:B------:R-:W-:-:S05]  /*4490*/  F2FP.F16.F32.PACK_AB R26, R77, R34 ;  /* 0x000000224d1a723e */ /* 0x000fca00000000ff */
[----:B------:R-:W-:Y:S01]  /*44a0*/  STSM.16.M88.4 [R154+0x6000], R24 ;  /* 0x006000189a007844 */ /* 0x000fe20000000200 */
[----:B------:R-:W3:Y:S01]  /*44b0*/  MUFU.EX2 R45, R155 ;  /* 0x0000009b002d7308 */ /* 0x000ee20000000800 */
[----:B--2---:R-:W-:-:S07]  /*44c0*/  FADD.FTZ R58, R36, R35 ;  /* 0x00000023243a7221 */ /* 0x004fce0000010000 */
[----:B------:R-:W2:Y:S01]  /*44d0*/  MUFU.EX2 R43, R43 ;  /* 0x0000002b002b7308 */ /* 0x000ea20000000800 */
[----:B0-----:R-:W-:-:S07]  /*44e0*/  FADD.FTZ R32, R98, R31 ;  /* 0x0000001f62207221 */ /* 0x001fce0000010000 */
[----:B------:R-:W1:Y:S01]  /*44f0*/  MUFU.EX2 R48, R48 ;  /* 0x0000003000307308 */ /* 0x000e620000000800 */
[----:B---3--:R-:W-:-:S07]  /*4500*/  FADD.FTZ R11, R45, R58 ;  /* 0x0000003a2d0b7221 */ /* 0x008fce0000010000 */
[----:B------:R-:W0:Y:S01]  /*4510*/  MUFU.EX2 R60, R69 ;  /* 0x00000045003c7308 */ /* 0x000e220000000800 */
[----:B--2---:R-:W-:-:S07]  /*4520*/  FADD.FTZ R9, R43, R32 ;  /* 0x000000202b097221 */ /* 0x004fce0000010000 */
[----:B------:R-:W2:Y:S01]  /*4530*/  MUFU.EX2 R81, R81 ;  /* 0x0000005100517308 */ /* 0x000ea20000000800 */
[----:B-1----:R-:W-:-:S07]  /*4540*/  FADD.FTZ R14, R48, R11 ;  /* 0x0000000b300e7221 */ /* 0x002fce0000010000 */
[----:B------:R-:W1:Y:S01]  /*4550*/  MUFU.EX2 R71, R71 ;  /* 0x0000004700477308 */ /* 0x000e620000000800 */
[----:B0-----:R-:W-:Y:S01]  /*4560*/  FADD.FTZ R12, R60, R9 ;  /* 0x000000093c0c7221 */ /* 0x001fe20000010000 */
[----:B------:R-:W-:-:S06]  /*4570*/  F2FP.F16.F32.PACK_AB R9, R92, R17 ;  /* 0x000000115c09723e */ /* 0x000fcc00000000ff */
[----:B------:R-:W0:Y:S01]  /*4580*/  MUFU.EX2 R64, R64 ;  /* 0x0000004000407308 */ /* 0x000e220000000800 */
[C---:B--2---:R-:W-:Y:S01]  /*4590*/  FADD.FTZ R11, R81.reuse, R14 ;  /* 0x0000000e510b7221 */ /* 0x044fe20000010000 */
[----:B------:R-:W-:-:S06]  /*45a0*/  F2FP.F16.F32.PACK_AB R48, R81, R48 ;  /* 0x000000305130723e */ /* 0x000fcc00000000ff */
[----:B------:R-:W2:Y:S01]  /*45b0*/  MUFU.EX2 R68, R57 ;  /* 0x0000003900447308 */ /* 0x000ea20000000800 */
[----:B-1----:R-:W-:-:S07]  /*45c0*/  FADD.FTZ R13, R71, R12 ;  /* 0x0000000c470d7221 */ /* 0x002fce0000010000 */
[----:B------:R-:W1:Y:S01]  /*45d0*/  MUFU.EX2 R93, R93 ;  /* 0x0000005d005d7308 */ /* 0x000e620000000800 */
[----:B0-----:R-:W-:Y:S01]  /*45e0*/  FADD.FTZ R14, R64, R11 ;  /* 0x0000000b400e7221 */ /* 0x001fe20000010000 */
[----:B------:R-:W-:-:S05]  /*45f0*/  F2FP.F16.F32.PACK_AB R11, R96, R19 ;  /* 0x00000013600b723e */ /* 0x000fca00000000ff */
[----:B------:R0:W-:Y:S01]  /*4600*/  STSM.16.M88.4 [R4+0x6000], R8 ;  /* 0x0060000804007844 */ /* 0x0001e20000000200 */
[----:B------:R-:W3:Y:S01]  /*4610*/  MUFU.EX2 R75, R75 ;  /* 0x0000004b004b7308 */ /* 0x000ee20000000800 */
[----:B--2---:R-:W-:-:S07]  /*4620*/  FADD.FTZ R12, R68, R13 ;  /* 0x0000000d440c7221 */ /* 0x004fce0000010000 */
[----:B------:R-:W2:Y:S01]  /*4630*/  MUFU.EX2 R2, R2 ;  /* 0x0000000200027308 */ /* 0x000ea20000000800 */
[----:B-1----:R-:W-:Y:S01]  /*4640*/  FADD.FTZ R15, R93, R14 ;  /* 0x0000000e5d0f7221 */ /* 0x002fe20000010000 */
[----:B------:R-:W-:Y:S02]  /*4650*/  F2FP.F16.F32.PACK_AB R14, R45, R36 ;  /* 0x000000242d0e723e */ /* 0x000fe400000000ff */
[----:B------:R-:W-:-:S04]  /*4660*/  F2FP.F16.F32.PACK_AB R50, R93, R64 ;  /* 0x000000405d32723e */ /* 0x000fc800000000ff */
[----:B------:R-:W1:Y:S01]  /*4670*/  MUFU.EX2 R6, R109 ;  /* 0x0000006d00067308 */ /* 0x000e620000000800 */
[----:B---3--:R-:W-:Y:S01]  /*4680*/  FADD.FTZ R13, R75, R12 ;  /* 0x0000000c4b0d7221 */ /* 0x008fe20000010000 */
[----:B------:R-:W-:-:S06]  /*4690*/  F2FP.F16.F32.PACK_AB R12, R37, R30 ;  /* 0x0000001e250c723e */ /* 0x000fcc00000000ff */
[----:B------:R-:W3:Y:S01]  /*46a0*/  MUFU.EX2 R97, R97 ;  /* 0x0000006100617308 */ /* 0x000ee20000000800 */
[----:B--2---:R-:W-:-:S07]  /*46b0*/  FADD.FTZ R32, R2, R15 ;  /* 0x0000000f02207221 */ /* 0x004fce0000010000 */
[----:B------:R-:W2:Y:S01]  /*46c0*/  MUFU.EX2 R53, R53 ;  /* 0x0000003500357308 */ /* 0x000ea20000000800 */
[----:B-1----:R-:W-:-:S07]  /*46d0*/  FADD.FTZ R22, R6, R13 ;  /* 0x0000000d06167221 */ /* 0x002fce0000010000 */
[----:B------:R-:W1:Y:S01]  /*46e0*/  MUFU.EX2 R46, R46 ;  /* 0x0000002e002e7308 */ /* 0x000e620000000800 */
[C---:B---3--:R-:W-:Y:S01]  /*46f0*/  FADD.FTZ R13, R97.reuse, R32 ;  /* 0x00000020610d7221 */ /* 0x048fe20000010000 */
[----:B------:R-:W-:-:S06]  /*4700*/  F2FP.F16.F32.PACK_AB R44, R97, R2 ;  /* 0x00000002612c723e */ /* 0x000fcc00000000ff */
[----:B------:R3:W0:Y:S01]  /*4710*/  MUFU.EX2 R52, R49 ;  /* 0x0000003100347308 */ /* 0x0006220000000800 */
[----:B--2---:R-:W-:-:S07]  /*4720*/  FADD.FTZ R15, R53, R22 ;  /* 0x00000016350f7221 */ /* 0x004fce0000010000 */
[----:B------:R-:W2:Y:S01]  /*4730*/  MUFU.EX2 R101, R101 ;  /* 0x0000006500657308 */ /* 0x000ea20000000800 */
[----:B-1----:R-:W-:Y:S01]  /*4740*/  FADD.FTZ R22, R46, R13 ;  /* 0x0000000d2e167221 */ /* 0x002fe20000010000 */
[----:B------:R-:W-:Y:S02]  /*4750*/  F2FP.F16.F32.PACK_AB R13, R98, R39 ;  /* 0x00000027620d723e */ /* 0x000fe400000000ff */
[----:B---3--:R-:W-:-:S04]  /*4760*/  F2FP.F16.F32.PACK_AB R49, R68, R71 ;  /* 0x000000474431723e */ /* 0x008fc800000000ff */
[----:B------:R1:W3:Y:S01]  /*4770*/  MUFU.EX2 R7, R51 ;  /* 0x0000003300077308 */ /* 0x0002e20000000800 */
[----:B0-----:R-:W-:Y:S01]  /*4780*/  FADD.FTZ R10, R52, R15 ;  /* 0x0000000f340a7221 */ /* 0x001fe20000010000 */
[----:B------:R-:W-:Y:S02]  /*4790*/  F2FP.F16.F32.PACK_AB R15, R60, R43 ;  /* 0x0000002b3c0f723e */ /* 0x000fe400000000ff */
[----:B------:R-:W-:-:S03]  /*47a0*/  F2FP.F16.F32.PACK_AB R45, R52, R53 ;  /* 0x00000035342d723e */ /* 0x000fc600000000ff */
[----:B------:R0:W-:Y:S01]  /*47b0*/  STSM.16.M88.4 [R5+0x6000], R12 ;  /* 0x0060000c05007844 */ /* 0x0001e20000000200 */
[----:B------:R-:W4:Y:S01]  /*47c0*/  MUFU.EX2 R42, R42 ;  /* 0x0000002a002a7308 */ /* 0x000f220000000800 */
[C---:B--2---:R-:W-:Y:S01]  /*47d0*/  FADD.FTZ R11, R101.reuse, R22 ;  /* 0x00000016650b7221 */ /* 0x044fe20000010000 */
[----:B-1----:R-:W-:Y:S02]  /*47e0*/  F2FP.F16.F32.PACK_AB R51, R6, R75 ;  /* 0x0000004b0633723e */ /* 0x002fe400000000ff */
[----:B------:R-:W-:-:S03]  /*47f0*/  F2FP.F16.F32.PACK_AB R46, R101, R46 ;  /* 0x0000002e652e723e */ /* 0x000fc600000000ff */
[----:B------:R0:W-:Y:S01]  /*4800*/  STSM.16.M88.4 [R3+0x2a800], R48 ;  /* 0x02a8003003007844 */ /* 0x0001e20000000200 */
[----:B------:R-:W1:Y:S01]  /*4810*/  MUFU.EX2 R105, R105 ;  /* 0x0000006900697308 */ /* 0x000e620000000800 */
[----:B---3--:R-:W-:-:S07]  /*4820*/  FADD.FTZ R9, R7, R10 ;  /* 0x0000000a07097221 */ /* 0x008fce0000010000 */
[----:B------:R-:W2:Y:S01]  /*4830*/  MUFU.EX2 R56, R113 ;  /* 0x0000007100387308 */ /* 0x000ea20000000800 */
[----:B----4-:R-:W-:-:S07]  /*4840*/  FADD.FTZ R10, R42, R11 ;  /* 0x0000000b2a0a7221 */ /* 0x010fce0000010000 */
[----:B------:R3:W4:Y:S01]  /*4850*/  MUFU.EX2 R29, R47 ;  /* 0x0000002f001d7308 */ /* 0x0007220000000800 */
[C---:B-1----:R-:W-:Y:S01]  /*4860*/  FADD.FTZ R11, R105.reuse, R10 ;  /* 0x0000000a690b7221 */ /* 0x042fe20000010000 */
[----:B------:R-:W-:-:S06]  /*4870*/  F2FP.F16.F32.PACK_AB R36, R105, R42 ;  /* 0x0000002a6924723e */ /* 0x000fcc00000000ff */
[----:B------:R-:W1:Y:S01]  /*4880*/  MUFU.EX2 R38, R38 ;  /* 0x0000002600267308 */ /* 0x000e620000000800 */
[C---:B--2---:R-:W-:Y:S01]  /*4890*/  FADD.FTZ R6, R56.reuse, R9 ;  /* 0x0000000938067221 */ /* 0x044fe20000010000 */
[----:B---3--:R-:W-:Y:S02]  /*48a0*/  F2FP.F16.F32.PACK_AB R47, R56, R7 ;  /* 0x00000007382f723e */ /* 0x008fe400000000ff */
[----:B------:R-:W-:-:S03]  /*48b0*/  IADD3 R7, R16, -0x2, RZ ;  /* 0xfffffffe10077810 */ /* 0x000fc60007ffe0ff */
[----:B------:R0:W-:Y:S01]  /*48c0*/  STSM.16.M88.4 [R154+0xc000], R44 ;  /* 0x00c0002c9a007844 */ /* 0x0001e20000000200 */
[----:B------:R-:W2:Y:S01]  /*48d0*/  MUFU.EX2 R107, R107 ;  /* 0x0000006b006b7308 */ /* 0x000ea20000000800 */
[----:B----4-:R-:W-:Y:S01]  /*48e0*/  FADD.FTZ R9, R29, R6 ;  /* 0x000000061d097221 */ /* 0x010fe20000010000 */
[----:B------:R-:W-:-:S06]  /*48f0*/  ISETP.GE.AND P2, PT, R7, R100, PT ;  /* 0x000000640700720c */ /* 0x000fcc0003f46270 */
[----:B------:R-:W3:Y:S01]  /*4900*/  MUFU.EX2 R28, R28 ;  /* 0x0000001c001c7308 */ /* 0x000ee20000000800 */
[----:B-1----:R-:W-:-:S07]  /*4910*/  FADD.FTZ R6, R38, R11 ;  /* 0x0000000b26067221 */ /* 0x002fce0000010000 */
[----:B------:R-:W1:Y:S01]  /*4920*/  MUFU.EX2 R20, R41 ;  /* 0x0000002900147308 */ /* 0x000e620000000800 */
[C---:B--2---:R-:W-:Y:S01]  /*4930*/  FADD.FTZ R11, R107.reuse, R6 ;  /* 0x000000066b0b7221 */ /* 0x044fe20000010000 */
[----:B------:R-:W-:-:S06]  /*4940*/  F2FP.F16.F32.PACK_AB R38, R107, R38 ;  /* 0x000000266b26723e */ /* 0x000fcc00000000ff */
[----:B------:R-:W2:Y:S01]  /*4950*/  MUFU.EX2 R117, R117 ;  /* 0x0000007500757308 */ /* 0x000ea20000000800 */
[----:B---3--:R-:W-:Y:S01]  /*4960*/  FADD.FTZ R6, R28, R11 ;  /* 0x0000000b1c067221 */ /* 0x008fe20000010000 */
[----:B------:R-:W-:-:S03]  /*4970*/  F2FP.F16.F32.PACK_AB R28, R125, R28 ;  /* 0x0000001c7d1c723e */ /* 0x000fc600000000ff */
[----:B------:R-:W-:Y:S01]  /*4980*/  FADD.FTZ R11, R125, R6 ;  /* 0x000000067d0b7221 */ /* 0x000fe20000010000 */
[----:B------:R-:W-:Y:S01]  /*4990*/  IMAD.MOV.U32 R6, RZ, RZ, RZ ;  /* 0x000000ffff067224 */ /* 0x000fe200078e00ff */
[----:B------:R-:W-:Y:S01]  /*49a0*/  MOV R125, R151 ;  /* 0x00000097007d7202 */ /* 0x000fe20000000f00 */
[----:B------:R3:W4:Y:S01]  /*49b0*/  MUFU.EX2 R18, R135 ;  /* 0x0000008700127308 */ /* 0x0007220000000800 */
[C---:B-1----:R-:W-:Y:S01]  /*49c0*/  F2FP.F16.F32.PACK_AB R37, R20.reuse, R29 ;  /* 0x0000001d1425723e */ /* 0x042fe200000000ff */
[----:B------:R-:W-:-:S06]  /*49d0*/  FADD.FTZ R2, R20, R9 ;  /* 0x0000000914027221 */ /* 0x000fcc0000010000 */
[----:B------:R-:W-:Y:S01]  /*49e0*/  MUFU.EX2 R40, R40 ;  /* 0x0000002800287308 */ /* 0x000fe20000000800 */
[----:B--2---:R-:W-:Y:S01]  /*49f0*/  FADD.FTZ R9, R117, R2 ;  /* 0x0000000275097221 */ /* 0x004fe20000010000 */
[----:B---3--:R-:W-:-:S06]  /*4a00*/  IMAD.MOV.U32 R135, RZ, RZ, R151 ;  /* 0x000000ffff877224 */ /* 0x008fcc00078e0097 */
[----:B------:R-:W1:Y:S01]  /*4a10*/  MUFU.EX2 R73, R73 ;  /* 0x0000004900497308 */ /* 0x000e620000000800 */
[C---:B----4-:R-:W-:Y:S01]  /*4a20*/  F2FP.F16.F32.PACK_AB R39, R18.reuse, R117 ;  /* 0x000000751227723e */ /* 0x050fe200000000ff */
[----:B------:R-:W-:-:S04]  /*4a30*/  FADD.FTZ R2, R18, R9 ;  /* 0x0000000912027221 */ /* 0x000fc80000010000 */
[----:B------:R0:W-:Y:S02]  /*4a40*/  STSM.16.M88.4 [R4+0xc000], R36 ;  /* 0x00c0002404007844 */ /* 0x0001e40000000200 */
[----:B------:R-:W2:Y:S08]  /*4a50*/  MUFU.EX2 R137, R137 ;  /* 0x0000008900897308 */ /* 0x000eb00000000800 */
[----:B------:R3:W4:Y:S01]  /*4a60*/  MUFU.EX2 R8, R133 ;  /* 0x0000008500087308 */ /* 0x0007220000000800 */
[----:B-1----:R-:W-:Y:S01]  /*4a70*/  F2FP.F16.F32.PACK_AB R30, R73, R40 ;  /* 0x00000028491e723e */ /* 0x002fe200000000ff */
[----:B------:R-:W-:-:S06]  /*4a80*/  FADD.FTZ R40, R40, R11 ;  /* 0x0000000b28287221 */ /* 0x000fcc0000010000 */
[----:B------:R-:W-:Y:S01]  /*4a90*/  MUFU.EX2 R127, R127 ;  /* 0x0000007f007f7308 */ /* 0x000fe20000000800 */
[----:B--2---:R-:W-:Y:S01]  /*4aa0*/  FADD.FTZ R9, R137, R2 ;  /* 0x0000000289097221 */ /* 0x004fe20000010000 */
[----:B---3--:R-:W-:-:S06]  /*4ab0*/  IMAD.MOV.U32 R133, RZ, RZ, R151 ;  /* 0x000000ffff857224 */ /* 0x008fcc00078e0097 */
[----:B------:R1:W2:Y:S01]  /*4ac0*/  MUFU.EX2 R10, R129 ;  /* 0x00000081000a7308 */ /* 0x0002a20000000800 */
[C---:B----4-:R-:W-:Y:S01]  /*4ad0*/  F2FP.F16.F32.PACK_AB R29, R8.reuse, R137 ;  /* 0x00000089081d723e */ /* 0x050fe200000000ff */
[----:B------:R-:W-:Y:S01]  /*4ae0*/  FADD.FTZ R2, R8, R9 ;  /* 0x0000000908027221 */ /* 0x000fe20000010000 */
[----:B------:R-:W-:Y:S01]  /*4af0*/  FADD.FTZ R9, R73, R40 ;  /* 0x0000002849097221 */ /* 0x000fe20000010000 */
[----:B------:R-:W-:Y:S01]  /*4b00*/  MOV R137, R151 ;  /* 0x0000009700897202 */ /* 0x000fe20000000f00 */
[----:B-1----:R-:W-:Y:S01]  /*4b10*/  IMAD.MOV.U32 R129, RZ, RZ, R151 ;  /* 0x000000ffff817224 */ /* 0x002fe200078e0097 */
[----:B--2---:R-:W-:Y:S01]  /*4b20*/  F2FP.F16.F32.PACK_AB R31, R10, R127 ;  /* 0x0000007f0a1f723e */ /* 0x004fe200000000ff */
[----:B------:R-:W-:-:S04]  /*4b30*/  FADD.FTZ R127, R127, R2 ;  /* 0x000000027f7f7221 */ /* 0x000fc80000010000 */
[----:B------:R0:W-:Y:S01]  /*4b40*/  STSM.16.M88.4 [R5+0xc000], R28 ;  /* 0x00c0001c05007844 */ /* 0x0001e20000000200 */
[----:B------:R-:W-:Y:S01]  /*4b50*/  FADD.FTZ R10, R10, R127 ;  /* 0x0000007f0a0a7221 */ /* 0x000fe20000010000 */
[----:B------:R-:W-:Y:S01]  /*4b60*/  IMAD.MOV.U32 R127, RZ, RZ, R151 ;  /* 0x000000ffff7f7224 */ /* 0x000fe200078e0097 */
[----:B------:R1:W-:Y:S06]  /*4b70*/  MEMBAR.ALL.CTA ;  /* 0x0000000000007992 */ /* 0x0003ec0000008000 */
[----:B-1----:R-:W1:Y:S02]  /*4b80*/  FENCE.VIEW.ASYNC.S ;  /* 0x00000000000073c6 */ /* 0x002e640000000000 */
[----:B-1----:R-:W-:Y:S01]  /*4b90*/  NOP ;  /* 0x0000000000007918 */ /* 0x002fe20000000000 */
[----:B------:R-:W-:Y:S05]  /*4ba0*/  @!P2 BRA `(.L_x_12157) ;  /* 0x000000380080a947 */ /* 0x000fea0003800000 */
[C---:B------:R-:W-:Y:S01]  /*4bb0*/  VIADD R6, R154.reuse, 0x6000 ;  /* 0x000060009a067836 */ /* 0x040fe20000000000 */
[----:B------:R-:W-:Y:S01]  /*4bc0*/  IADD3 R0, R154, 0xc000, RZ ;  /* 0x0000c0009a007810 */ /* 0x000fe20007ffe0ff */
[----:B------:R-:W-:Y:S01]  /*4bd0*/  IMAD.MOV.U32 R2, RZ, RZ, R87 ;  /* 0x000000ffff027224 */ /* 0x000fe200078e0057 */
[----:B------:R-:W-:Y:S01]  /*4be0*/  MOV R8, R94 ;  /* 0x0000005e00087202 */ /* 0x000fe20000000f00 */
[----:B------:R-:W-:Y:S01]  /*4bf0*/  IMAD.MOV.U32 R11, RZ, RZ, RZ ;  /* 0x000000ffff0b7224 */ /* 0x000fe200078e00ff */
[----:B------:R1:W-:Y:S01]  /*4c00*/  STL [R1+0xc], R6 ;  /* 0x00000c0601007387 */ /* 0x0003e20000100800 */
[----:B------:R-:W-:Y:S02]  /*4c10*/  CS2R R150, SRZ ;  /* 0x0000000000967805 */ /* 0x000fe4000001ff00 */
[----:B------:R-:W-:Y:S02]  /*4c20*/  CS2R R148, SRZ ;  /* 0x0000000000947805 */ /* 0x000fe4000001ff00 */
[----:B------:R-:W-:Y:S01]  /*4c30*/  CS2R R146, SRZ ;  /* 0x0000000000927805 */ /* 0x000fe2000001ff00 */
[----:B------:R1:W-:Y:S01]  /*4c40*/  STL [R1+0x8], R0 ;  /* 0x0000080001007387 */ /* 0x0003e20000100800 */
        /* <DEDUP_REMOVED lines=13> */
[----:B------:R-:W-:Y:S01]  /*4d20*/  UMOV UR4, URZ ;  /* 0x0000003f00047c82 */ /* 0x000fe20008000000 */
[----:B-1----:R-:W-:-:S05]  /*4d30*/  ULDC UR5, c[0x0][0x9d8] ;  /* 0x0002760000057ab9 */ /* 0x002fca0000000800 */
.L_x_12166:
[----:B------:R-:W2:Y:S01]  /*4d40*/  LDL R0, [R1+0x10] ;  /* 0x0000100001007983 */ /* 0x000ea20000100800 */
[----:B------:R-:W-:-:S04]  /*4d50*/  UIADD3 UR7, UR4, 0x1, URZ ;  /* 0x0000000104077890 */ /* 0x000fc8000fffe03f */
[----:B------:R-:W-:-:S04]  /*4d60*/  UISETP.NE.AND UP0, UPT, UR7, 0x2, UPT ;  /* 0x000000020700788c */ /* 0x000fc8000bf05270 */
[----:B------:R-:W-:Y:S02]  /*4d70*/  USEL UR10, URZ, 0x1, UP0 ;  /* 0x000000013f0a7887 */ /* 0x000fe40008000000 */
[----:B------:R-:W-:-:S04]  /*4d80*/  USEL UR7, UR7, URZ, UP0 ;  /* 0x0000003f07077287 */ /* 0x000fc80008000000 */
[----:B------:R-:W-:Y:S02]  /*4d90*/  LOP3.LUT R6, R11, UR10, RZ, 0x3c, !PT ;  /* 0x0000000a0b067c12 */ /* 0x000fe4000f8e3cff */
[----:B--2---:R-:W-:Y:S01]  /*4da0*/  ISETP.NE.AND P3, PT, R0, RZ, PT ;  /* 0x000000ff0000720c */ /* 0x004fe20003f65270 */
[----:B------:R-:W-:-:S12]  /*4db0*/  IMAD.U32 R0, RZ, RZ, UR7 ;  /* 0x00000007ff007e24 */ /* 0x000fd8000f8e00ff */
[----:B------:R-:W-:Y:S05]  /*4dc0*/  @P3 BRA `(.L_x_12158) ;  /* 0x0000000000283947 */ /* 0x000fea0003800000 */
[----:B------:R-:W-:Y:S05]  /*4dd0*/  @!P0 BRA `(.L_x_12159) ;  /* 0x0000000000048947 */ /* 0x000fea0003800000 */
[----:B------:R-:W-:Y:S01]  /*4de0*/  BPT.TRAP 0x1 ;  /* 0x000000040000795c */ /* 0x000fe20000300000 */
.L_x_12159:
[----:B0-----:R-:W-:Y:S02]  /*4df0*/  LEA R13, R0, UR36, 0x3 ;  /* 0x00000024000d7c11 */ /* 0x001fe4000f8e18ff */
[----:B------:R-:W-:-:S04]  /*4e00*/  SHF.L.U32 R12, R6, 0x1f, RZ ;  /* 0x0000001f060c7819 */ /* 0x000fc800000006ff */
[----:B------:R0:W1:Y:S01]  /*4e10*/  SYNCS.PHASECHK.TRANS64.TRYWAIT P2, [R13+URZ+0x30830], R12 ;  /* 0x0308300c0d0075a7 */ /* 0x000062000804017f */
[----:B------:R-:W-:Y:S05]  /*4e20*/  @!P0 BRA `(.L_x_12160) ;  /* 0x0000000000048947 */ /* 0x000fea0003800000 */
[----:B------:R-:W-:Y:S01]  /*4e30*/  BPT.TRAP 0x1 ;  /* 0x000000040000795c */ /* 0x000fe20000300000 */
.L_x_12160:
[----:B-1----:R-:W-:Y:S05]  /*4e40*/  @P2 BRA `(.L_x_12158) ;  /* 0x0000000000082947 */ /* 0x002fea0003800000 */
[----:B------:R-:W1:Y:S02]  /*4e50*/  SYNCS.PHASECHK.TRANS64.TRYWAIT P2, [R13+URZ+0x30830], R12 ;  /* 0x0308300c0d0075a7 */ /* 0x000e64000804017f */
[----:B-1----:R-:W-:Y:S05]  /*4e60*/  @!P2 BRA `(.L_x_12161) ;  /* 0x000000880044a947 */ /* 0x002fea0003800000 */
.L_x_12158:
[----:B0-----:R-:W0:Y:S01]  /*4e70*/  S2R R14, SR_TID.X ;  /* 0x00000000000e7919 */ /* 0x001e220000002100 */
[----:B------:R-:W-:Y:S01]  /*4e80*/  R2UR UR18, R0 ;  /* 0x00000000001272ca */ /* 0x000fe200000e0000 */
[----:B------:R-:W-:Y:S01]  /*4e90*/  UMOV UR23, 0x40000040 ;  /* 0x4000004000177882 */ /* 0x000fe20000000000 */
[----:B------:R-:W-:Y:S01]  /*4ea0*/  R2UR UR20, R152 ;  /* 0x00000000981472ca */ /* 0x000fe200000e0000 */
[----:B------:R-:W-:Y:S01]  /*4eb0*/  UMOV UR11, 0x40000040 ;  /* 0x40000040000b7882 */ /* 0x000fe20000000000 */
[----:B------:R-:W-:Y:S01]  /*4ec0*/  R2UR UR21, R153 ;  /* 0x00000000991572ca */ /* 0x000fe200000e0000 */
[----:B------:R-:W-:Y:S01]  /*4ed0*/  UMOV UR15, 0x40000040 ;  /* 0x40000040000f7882 */ /* 0x000fe20000000000 */
[----:B------:R-:W-:-:S07]  /*4ee0*/  UMOV UR19, 0x40000040 ;  /* 0x4000004000137882 */ /* 0x000fce0000000000 */
[----:B------:R-:W-:-:S04]  /*4ef0*/  UIMAD UR18, UR18, 0x600, UR6 ;  /* 0x00000600121278a4 */ /* 0x000fc8000f8e0206 */
[----:B------:R-:W-:Y:S02]  /*4f00*/  UIADD3 UR10, UR18, 0x2, URZ ;  /* 0x00000002120a7890 */ /* 0x000fe4000fffe03f */
[----:B------:R-:W-:Y:S02]  /*4f10*/  UIADD3 UR14, UR18, 0x4, URZ ;  /* 0x00000004120e7890 */ /* 0x000fe4000fffe03f */
[----:B------:R-:W-:Y:S01]  /*4f20*/  UMOV UR22, UR18 ;  /* 0x0000001200167c82 */ /* 0x000fe20008000000 */
[----:B------:R-:W-:Y:S01]  /*4f30*/  UIADD3 UR18, UR18, 0x6, URZ ;  /* 0x0000000612127890 */ /* 0x000fe2000fffe03f */
[----:B0-----:R-:W-:-:S04]  /*4f40*/  SHF.R.U32.HI R14, RZ, 0x7, R14 ;  /* 0x00000007ff0e7819 */ /* 0x001fc8000001160e */
[----:B-1----:R-:W-:-:S05]  /*4f50*/  IADD3 R12, R14, 0x8, RZ ;  /* 0x000000080e0c7810 */ /* 0x002fca0007ffe0ff */
[----:B------:R0:W-:Y:S06]  /*4f60*/  BAR.SYNC.DEFER_BLOCKING R12, 0x100 ;  /* 0x0004000c0000751d */ /* 0x0001ec0000010000 */
[----:B------:R-:W-:-:S06]  /*4f70*/  WARPGROUP.ARRIVE ;  /* 0x00000000000079c5 */ /* 0x000fcc0000000000 */
[----:B------:R-:W-:Y:S03]  /*4f80*/  HGMMA.64x192x16.F32 R24, gdesc[UR20], RZ, !UPT, gsb0 ;  /* 0x02e00000141879f0 */ /* 0x000fe6000c0008ff */
[----:B------:R-:W-:Y:S02]  /*4f90*/  WARPGROUP.DEPBAR.LE gsb0, 0x0 ;  /* 0x00008000000079c5 */ /* 0x000fe40000010000 */
[----:B------:R-:W-:-:S15]  /*4fa0*/  WARPGROUP.ARRIVE ;  /* 0x00000000000079c5 */ /* 0x000fde0000000000 */
        /* <DEDUP_REMOVED lines=8> */
[----:B0-----:R-:W-:Y:S05]  /*5030*/  @P3 BRA `(.L_x_12162) ;  /* 0x0000000000283947 */ /* 0x001fea0003800000 */
[----:B------:R-:W-:Y:S05]  /*5040*/  @!P0 BRA `(.L_x_12163) ;  /* 0x0000000000048947 */ /* 0x000fea0003800000 */
[----:B------:R-:W-:Y:S01]  /*5050*/  BPT.TRAP 0x1 ;  /* 0x000000040000795c */ /* 0x000fe20000300000 */
.L_x_12163:
[----:B------:R-:W-:Y:S01]  /*5060*/  ULEA UR7, UR4, UR36, 0x3 ;  /* 0x0000002404077291 */ /* 0x000fe2000f8e183f */
[----:B------:R-:W-:-:S08]  /*5070*/  SHF.L.U32 R11, R11, 0x1f, RZ ;  /* 0x0000001f0b0b7819 */ /* 0x000fd000000006ff */
[----:B------:R0:W1:Y:S01]  /*5080*/  SYNCS.PHASECHK.TRANS64.TRYWAIT P2, [UR7+0x30850], R11 ;  /* 0x0308500bff0075a7 */ /* 0x0000620008040147 */
[----:B------:R-:W-:Y:S05]  /*5090*/  @!P0 BRA `(.L_x_12164) ;  /* 0x0000000000048947 */ /* 0x000fea0003800000 */
[----:B------:R-:W-:Y:S01]  /*50a0*/  BPT.TRAP 0x1 ;  /* 0x000000040000795c */ /* 0x000fe20000300000 */
.L_x_12164:
[----:B-1----:R-:W-:Y:S05]  /*50b0*/  @P2 BRA `(.L_x_12162) ;  /* 0x0000000000082947 */ /* 0x002fea0003800000 */
[----:B------:R-:W1:Y:S02]  /*50c0*/  SYNCS.PHASECHK.TRANS64.TRYWAIT P2, [UR7+0x30850], R11 ;  /* 0x0308500bff0075a7 */ /* 0x000e640008040147 */
[----:B-1----:R-:W-:Y:S05]  /*50d0*/  @!P2 BRA `(.L_x_12165) ;  /* 0x0000008400bca947 */ /* 0x002fea0003800000 */
.L_x_12162:
[----:B-1----:R-:W2:Y:S01]  /*50e0*/  LDL R12, [R1+0x4] ;  /* 0x00000400010c7983 */ /* 0x002ea20000100800 */
        /* <DEDUP_REMOVED lines=10> */
[----:B------:R-:W-:Y:S01]  /*5190*/  MUFU.TANH R154, R35 ;  /* 0x00000023009a7308 */ /* 0x000fe20000002400 */
        /* <DEDUP_REMOVED lines=19> */
[----:B0-----:R-:W-:Y:S01]  /*52d0*/  FMUL.FTZ R39, R64, UR5 ;  /* 0x0000000540277c20 */ /* 0x001fe20008410000 */
[----:B------:R-:W-:Y:S01]  /*52e0*/  FMUL.FTZ R22, R37, UR5 ;  /* 0x0000000525167c20 */ /* 0x000fe20008410000 */
[----:B------:R-:W-:Y:S01]  /*52f0*/  FMUL.FTZ R23, R40, UR5 ;  /* 0x0000000528177c20 */ /* 0x000fe20008410000 */
[----:B------:R-:W-:Y:S01]  /*5300*/  FMUL.FTZ R24, R41, UR5 ;  /* 0x0000000529187c20 */ /* 0x000fe20008410000 */
[----:B------:R0:W3:Y:S01]  /*5310*/  MUFU.TANH R29, R38 ;  /* 0x00000026001d7308 */ /* 0x0000e20000002400 */
[----:B-1----:R-:W-:-:S02]  /*5320*/  IMAD.MOV.U32 R50, RZ, RZ, R30 ;  /* 0x000000ffff327224 */ /* 0x002fc400078e001e */
[----:B------:R-:W-:Y:S01]  /*5330*/  FMUL.FTZ R30, R53, UR5 ;  /* 0x00000005351e7c20 */ /* 0x000fe20008410000 */
[----:B------:R-:W-:Y:S01]  /*5340*/  FMUL.FTZ R53, R78, UR5 ;  /* 0x000000054e357c20 */ /* 0x000fe20008410000 */
[----:B------:R-:W-:Y:S01]  /*5350*/  FMUL.FTZ R40, R65, UR5 ;  /* 0x0000000541287c20 */ /* 0x000fe20008410000 */
[----:B------:R-:W-:Y:S01]  /*5360*/  FMUL.FTZ R41, R66, UR5 ;  /* 0x0000000542297c20 */ /* 0x000fe20008410000 */
[----:B------:R-:W-:Y:S01]  /*5370*/  FMUL.FTZ R32, R57, UR5 ;  /* 0x0000000539207c20 */ /* 0x000fe20008410000 */
        /* <DEDUP_REMOVED lines=9> */
[----:B------:R-:W-:Y:S01]  /*5410*/  MUFU.TANH R11, R11 ;  /* 0x0000000b000b7308 */ /* 0x000fe20000002400 */
[----:B---3--:R-:W-:-:S02]  /*5420*/  IMAD.MOV.U32 R51, RZ, RZ, R29 ;  /* 0x000000ffff337224 */ /* 0x008fc400078e001d */
        /* <DEDUP_REMOVED lines=8> */
[----:B------:R-:W-:-:S06]  /*54b0*/  FMUL.FTZ R62, R87, UR5 ;  /* 0x00000005573e7c20 */ /* 0x000fcc0008410000 */
[----:B------:R0:W1:Y:S08]  /*54c0*/  MUFU.TANH R27, R46 ;  /* 0x0000002e001b7308 */ /* 0x0000700000002400 */
[----:B------:R3:W4:Y:S01]  /*54d0*/  MUFU.TANH R28, R43 ;  /* 0x0000002b001c7308 */ /* 0x0007220000002400 */
[----:B0-----:R-:W-:Y:S01]  /*54e0*/  MOV R46, R155 ;  /* 0x0000009b002e7202 */ /* 0x001fe20000000f00 */
[----:B------:R-:W-:Y:S01]  /*54f0*/  FMUL.FTZ R155, R54, UR5 ;  /* 0x00000005369b7c20 */ /* 0x000fe20008410000 */
[----:B------:R-:W-:-:S05]  /*5500*/  FMUL.FTZ R54, R79, UR5 ;  /* 0x000000054f367c20 */ /* 0x000fca0008410000 */
[----:B------:R-:W-:Y:S01]  /*5510*/  MUFU.TANH R14, R14 ;  /* 0x0000000e000e7308 */ /* 0x000fe20000002400 */
[----:B---3--:R-:W-:Y:S01]  /*5520*/  FMUL.FTZ R43, R68, UR5 ;  /* 0x00000005442b7c20 */ /* 0x008fe20008410000 */
[----:B-1----:R-:W-:Y:S02]  /*5530*/  IMAD.MOV.U32 R47, RZ, RZ, R27 ;  /* 0x000000ffff2f7224 */ /* 0x002fe400078e001b */
[----:B------:R-:W-:-:S03]  /*5540*/  FMUL.FTZ R27, R48, UR5 ;  /* 0x00000005301b7c20 */ /* 0x000fc60008410000 */
[----:B------:R-:W-:Y:S01]  /*5550*/  MOV R64, R47 ;  /* 0x0000002f00407202 */ /* 0x000fe20000000f00 */
[----:B------:R0:W1:Y:S01]  /*5560*/  MUFU.TANH R31, R42 ;  /* 0x0000002a001f7308 */ /* 0x0000620000002400 */
[----:B----4-:R-:W-:Y:S02]  /*5570*/  IMAD.MOV.U32 R48, RZ, RZ, R28 ;  /* 0x000000ffff307224 */ /* 0x010fe400078e001c */
[----:B------:R-:W-:Y:S01]  /*5580*/  FMUL.FTZ R28, R49, UR5 ;  /* 0x00000005311c7c20 */ /* 0x000fe20008410000 */
[----:B------:R-:W-:Y:S01]  /*5590*/  FMUL.FTZ R47, R72, UR5 ;  /* 0x00000005482f7c20 */ /* 0x000fe20008410000 */
[----:B------:R-:W-:Y:S02]  /*55a0*/  IMAD.MOV.U32 R88, RZ, RZ, R64 ;  /* 0x000000ffff587224 */ /* 0x000fe400078e0040 */
[----:B------:R-:W-:Y:S01]  /*55b0*/  FMUL.FTZ R64, R89, UR5 ;  /* 0x0000000559407c20 */ /* 0x000fe20008410000 */
[----:B------:R-:W-:Y:S02]  /*55c0*/  IMAD.MOV.U32 R65, RZ, RZ, R48 ;  /* 0x000000ffff417224 */ /* 0x000fe400078e0030 */
[----:B------:R-:W-:Y:S01]  /*55d0*/  FMUL.FTZ R48, R73, UR5 ;  /* 0x0000000549307c20 */ /* 0x000fe20008410000 */
[----:B------:R-:W-:Y:S01]  /*55e0*/  MUFU.TANH R17, R17 ;  /* 0x0000001100117308 */ /* 0x000fe20000002400 */
[----:B0-----:R-:W-:Y:S01]  /*55f0*/  FMUL.FTZ R42, R67, UR5 ;  /* 0x00000005432a7c20 */ /* 0x001fe20008410000 */
[----:B------:R-:W-:Y:S01]  /*5600*/  MOV R67, R50 ;  /* 0x0000003200437202 */ /* 0x000fe20000000f00 */
[----:B------:R-:W-:Y:S01]  /*5610*/  FMUL.FTZ R50, R75, UR5 ;  /* 0x000000054b327c20 */ /* 0x000fe20008410000 */
[----:B------:R-:W-:Y:S01]  /*5620*/  FMNMX.FTZ R75, R11, R2, !PT ;  /* 0x000000020b4b7209 */ /* 0x000fe20007810000 */
[----:B------:R-:W-:-:S02]  /*5630*/  IMAD.MOV.U32 R89, RZ, RZ, R65 ;  /* 0x000000ffff597224 */ /* 0x000fc400078e0041 */
[----:B------:R-:W-:Y:S01]  /*5640*/  FMUL.FTZ R65, R90, UR5 ;  /* 0x000000055a417c20 */ /* 0x000fe20008410000 */
[----:B------:R-:W-:Y:S01]  /*5650*/  FMUL.FTZ R73, R98, UR5 ;  /* 0x0000000562497c20 */ /* 0x000fe20008410000 */
[----:B------:R-:W-:Y:S01]  /*5660*/  MUFU.TANH R15, R15 ;  /* 0x0000000f000f7308 */ /* 0x000fe20000002400 */
[----:B-1----:R-:W-:Y:S01]  /*5670*/  MOV R49, R31 ;  /* 0x0000001f00317202 */ /* 0x002fe20000000f00 */
[----:B------:R-:W-:Y:S01]  /*5680*/  FMUL.FTZ R31, R56, UR5 ;  /* 0x00000005381f7c20 */ /* 0x000fe20008410000 */
[----:B------:R-:W-:Y:S01]  /*5690*/  FMUL.FTZ R56, R81, UR5 ;  /* 0x0000000551387c20 */ /* 0x000fe20008410000 */
[----:B------:R-:W-:Y:S01]  /*56a0*/  FMUL.FTZ R72, R97, UR5 ;  /* 0x0000000561487c20 */ /* 0x000fe20008410000 */
[----:B------:R-:W-:Y:S01]  /*56b0*/  FMUL.FTZ R97, R117, UR5 ;  /* 0x0000000575617c20 */ /* 0x000fe20008410000 */
[----:B------:R-:W-:Y:S02]  /*56c0*/  IMAD.MOV.U32 R66, RZ, RZ, R49 ;  /* 0x000000ffff427224 */ /* 0x000fe400078e0031 */
[----:B------:R-:W-:Y:S01]  /*56d0*/  FMUL.FTZ R49, R74, UR5 ;  /* 0x000000054a317c20 */ /* 0x000fe20008410000 */
[----:B------:R-:W-:Y:S01]  /*56e0*/  MUFU.TANH R18, R18 ;  /* 0x0000001200127308 */ /* 0x000fe20000002400 */
[----:B------:R-:W-:Y:S01]  /*56f0*/  FMUL.FTZ R74, R99, UR5 ;  /* 0x00000005634a7c20 */ /* 0x000fe20008410000 */
[----:B------:R-:W-:Y:S01]  /*5700*/  MOV R90, R66 ;  /* 0x00000042005a7202 */ /* 0x000fe20000000f00 */
[----:B------:R-:W-:Y:S01]  /*5710*/  FMUL.FTZ R66, R91, UR5 ;  /* 0x000000055b427c20 */ /* 0x000fe20008410000 */
[----:B------:R-:W-:-:S02]  /*5720*/  IMAD.MOV.U32 R91, RZ, RZ, R67 ;  /* 0x000000ffff5b7224 */ /* 0x000fc400078e0043 */
[----:B------:R-:W-:Y:S02]  /*5730*/  FMUL.FTZ R67, R92, UR5 ;  /* 0x000000055c437c20 */ /* 0x000fe40008410000 */
        /* <DEDUP_REMOVED lines=23> */
[----:B--2---:R-:W-:Y:S01]  /*58b0*/  R2UR UR10, R12 ;  /* 0x000000000c0a72ca */ /* 0x004fe200000e0000 */
[----:B------:R-:W-:Y:S01]  /*58c0*/  FMUL.FTZ R12, R25, UR5 ;  /* 0x00000005190c7c20 */ /* 0x000fe20008410000 */
[----:B------:R-:W-:Y:S01]  /*58d0*/  FMUL.FTZ R25, R44, UR5 ;  /* 0x000000052c197c20 */ /* 0x000fe20008410000 */
[----:B------:R-:W-:-:S02]  /*58e0*/  IMAD.MOV.U32 R44, RZ, RZ, R154 ;  /* 0x000000ffff2c7224 */ /* 0x000fc400078e009a */
[----:B------:R-:W-:Y:S01]  /*58f0*/  FMUL.FTZ R154, R55, UR5 ;  /* 0x00000005379a7c20 */ /* 0x000fe20008410000 */
[----:B------:R-:W-:Y:S01]  /*5900*/  FMUL.FTZ R55, R80, UR5 ;  /* 0x0000000550377c20 */ /* 0x000fe20008410000 */
[----:B------:R-:W0:Y:S01]  /*5910*/  MUFU.TANH R12, R12 ;  /* 0x0000000c000c7308 */ /* 0x000e220000002400 */
[----:B------:R-:W-:Y:S02]  /*5920*/  IMAD.MOV.U32 R68, RZ, RZ, R44 ;  /* 0x000000ffff447224 */ /* 0x000fe400078e002c */
[----:B------:R-:W-:Y:S01]  /*5930*/  FMUL.FTZ R44, R69, UR5 ;  /* 0x00000005452c7c20 */ /* 0x000fe20008410000 */
[----:B------:R-:W-:Y:S01]  /*5940*/  MOV R69, R45 ;  /* 0x0000002d00457202 */ /* 0x000fe20000000f00 */
[----:B------:R-:W-:Y:S01]  /*5950*/  FMUL.FTZ R45, R70, UR5 ;  /* 0x00000005462d7c20 */ /* 0x000fe20008410000 */
[----:B------:R-:W-:Y:S01]  /*5960*/  IMAD.MOV.U32 R70, RZ, RZ, R46 ;  /* 0x000000ffff467224 */ /* 0x000fe200078e002e */
[----:B------:R-:W-:Y:S01]  /*5970*/  UIADD3 UR10, UR10, 0x1e800, URZ ;  /* 0x0001e8000a0a7890 */ /* 0x000fe2000fffe03f */
[----:B------:R-:W-:Y:S01]  /*5980*/  FMUL.FTZ R46, R71, UR5 ;  /* 0x00000005472e7c20 */ /* 0x000fe20008410000 */
[----:B------:R-:W-:-:S02]  /*5990*/  IMAD.MOV.U32 R71, RZ, RZ, R51 ;  /* 0x000000ffff477224 */ /* 0x000fc400078e0033 */
[----:B------:R-:W-:Y:S01]  /*59a0*/  FMUL.FTZ R51, R76, UR5 ;  /* 0x000000054c337c20 */ /* 0x000fe20008410000 */
[----:B------:R-:W-:Y:S01]  /*59b0*/  USHF.R.U32.HI UR10, URZ, 0x4, UR10 ;  /* 0x000000043f0a7899 */ /* 0x000fe2000801160a */
[----:B------:R-:W-:Y:S01]  /*59c0*/  MOV R81, R70 ;  /* 0x0000004600517202 */ /* 0x000fe20000000f00 */
[----:B------:R-:W-:Y:S01]  /*59d0*/  IMAD.MOV.U32 R80, RZ, RZ, R68 ;  /* 0x000000ffff507224 */ /* 0x000fe200078e0044 */
[----:B------:R-:W1:Y:S01]  /*59e0*/  MUFU.TANH R25, R25 ;  /* 0x0000001900197308 */ /* 0x000e620000002400 */
[----:B------:R-:W-:Y:S01]  /*59f0*/  ULOP3.LUT UR14, UR10, 0x3fff, URZ, 0xc0, !UPT ;  /* 0x00003fff0a0e7892 */ /* 0x000fe2000f8ec03f */
[----:B------:R-:W-:Y:S01]  /*5a00*/  MOV R100, R81 ;  /* 0x0000005100647202 */ /* 0x000fe20000000f00 */
[----:B------:R-:W-:Y:S01]  /*5a10*/  UIMAD UR10, UR4, 0x600, UR7 ;  /* 0x00000600040a78a4 */ /* 0x000fe2000f8e0207 */
[----:B0-----:R-:W-:Y:S01]  /*5a20*/  FMNMX.FTZ R76, R12, R75, !PT ;  /* 0x0000004b0c4c7209 */ /* 0x001fe20007810000 */
[----:B------:R-:W-:Y:S01]  /*5a30*/  ULOP3.LUT UR14, UR14, 0x10000, URZ, 0xfc, !UPT ;  /* 0x000100000e0e7892 */ /* 0x000fe2000f8efc3f */
[----:B------:R-:W-:Y:S01]  /*5a40*/  FMNMX.FTZ R75, R13, R8, !PT ;  /* 0x000000080d4b7209 */ /* 0x000fe20007810000 */
[----:B------:R-:W-:Y:S01]  /*5a50*/  IMAD.MOV.U32 R92, RZ, RZ, R71 ;  /* 0x000000ffff5c7224 */ /* 0x000fe200078e0047 */
[----:B------:R-:W0:Y:S01]  /*5a60*/  MUFU.TANH R154, R154 ;  /* 0x0000009a009a7308 */ /* 0x000e220000002400 */
[----:B------:R-:W-:Y:S01]  /*5a70*/  IMAD.MOV.U32 R82, RZ, RZ, R69 ;  /* 0x000000ffff527224 */ /* 0x000fe200078e0045 */
[----:B------:R-:W-:Y:S01]  /*5a80*/  UMOV UR22, UR10 ;  /* 0x0000000a00167c82 */ /* 0x000fe20008000000 */
[----:B------:R-:W-:Y:S01]  /*5a90*/  FMNMX.FTZ R78, R14, R75, !PT ;  /* 0x0000004b0e4e7209 */ /* 0x000fe20007810000 */
[----:B------:R-:W-:Y:S01]  /*5aa0*/  UMOV UR20, UR14 ;  /* 0x0000000e00147c82 */ /* 0x000fe20008000000 */
[----:B------:R-:W-:Y:S01]  /*5ab0*/  FMNMX.FTZ R75, R15, R76, !PT ;  /* 0x0000004c0f4b7209 */ /* 0x000fe20007810000 */
[----:B------:R-:W-:Y:S01]  /*5ac0*/  HGMMA.64x64x16.F32 R120, gdesc[UR20].tnspB, R120, gsb0 ;  /* 0x40e00000147879f0 */ /* 0x000fe20008000878 */
[----:B------:R-:W-:Y:S01]  /*5ad0*/  UIADD3 UR22, UR10, 0x80, URZ ;  /* 0x000000800a167890 */ /* 0x000fe2000fffe03f */
[----:B------:R-:W-:Y:S01]  /*5ae0*/  FMNMX.FTZ R79, R17, R78, !PT ;  /* 0x0000004e114f7209 */ /* 0x000fe20007810000 */
[----:B------:R-:W-:Y:S01]  /*5af0*/  UIADD3 UR20, UR14, 0x2, URZ ;  /* 0x000000020e147890 */ /* 0x000fe2000fffe03f */
[----:B------:R-:W-:Y:S01]  /*5b00*/  FMNMX.FTZ R76, R16, R75, !PT ;  /* 0x0000004b104c7209 */ /* 0x000fe20007810000 */
[----:B------:R-:W-:Y:S01]  /*5b10*/  UMOV UR23, 0x40000040 ;  /* 0x4000004000177882 */ /* 0x000fe20000000000 */
[----:B------:R-:W-:Y:S01]  /*5b20*/  UMOV UR21, 0x40000040 ;  /* 0x4000004000157882 */ /* 0x000fe20000000000 */
[----:B------:R-:W-:Y:S01]  /*5b30*/  FMNMX.FTZ R79, R18, R79, !PT ;  /* 0x0000004f124f7209 */ /* 0x000fe20007810000 */
[----:B------:R-:W-:Y:S01]  /*5b40*/  FMUL.FTZ R78, R101, UR5 ;  /* 0x00000005654e7c20 */ /* 0x000fe20008410000 */
[----:B------:R-:W-:Y:S01]  /*5b50*/  IMAD.MOV.U32 R101, RZ, RZ, R80 ;  /* 0x000000ffff657224 */ /* 0x000fe200078e0050 */
[----:B------:R-:W-:Y:S01]  /*5b60*/  FMNMX.FTZ R75, R19, R76, !PT ;  /* 0x0000004c134b7209 */ /* 0x000fe20007810000 */
[----:B------:R-:W-:Y:S01]  /*5b70*/  MUFU.TANH R41, R41 ;  /* 0x0000002900297308 */ /* 0x000fe20000002400 */
[----:B------:R-:W-:Y:S01]  /*5b80*/  FMNMX.FTZ R79, R100, R79, !PT ;  /* 0x0000004f644f7209 */ /* 0x000fe20007810000 */
[----:B------:R-:W-:Y:S01]  /*5b90*/  FMUL.FTZ R69, R94, UR5 ;  /* 0x000000055e457c20 */ /* 0x000fe20008410000 */
[----:B------:R-:W-:Y:S01]  /*5ba0*/  FMNMX.FTZ R76, R20, R75, !PT ;  /* 0x0000004b144c7209 */ /* 0x000fe20007810000 */
[----:B------:R-:W-:Y:S01]  /*5bb0*/  FMUL.FTZ R70, R95, UR5 ;  /* 0x000000055f467c20 */ /* 0x000fe20008410000 */
[----:B------:R-:W-:Y:S01]  /*5bc0*/  FMNMX.FTZ R79, R101, R79, !PT ;  /* 0x0000004f654f7209 */ /* 0x000fe20007810000 */
[----:B------:R-:W-:Y:S01]  /*5bd0*/  FMUL.FTZ R68, R93, UR5 ;  /* 0x000000055d447c20 */ /* 0x000fe20008410000 */
[----:B------:R-:W-:Y:S01]  /*5be0*/  FMNMX.FTZ R75, R21, R76, !PT ;  /* 0x0000004c154b7209 */ /* 0x000fe20007810000 */
[----:B------:R-:W2:Y:S01]  /*5bf0*/  MUFU.TANH R39, R39 ;  /* 0x0000002700277308 */ /* 0x000ea20000002400 */
[----:B------:R-:W-:Y:S01]  /*5c00*/  FMNMX.FTZ R79, R92, R79, !PT ;  /* 0x0000004f5c4f7209 */ /* 0x000fe20007810000 */
[----:B------:R-:W-:Y:S01]  /*5c10*/  FMUL.FTZ R71, R96, UR5 ;  /* 0x0000000560477c20 */ /* 0x000fe20008410000 */
[----:B------:R-:W-:Y:S01]  /*5c20*/  FMNMX.FTZ R76, R22, R75, !PT ;  /* 0x0000004b164c7209 */ /* 0x000fe20007810000 */
[----:B------:R-:W-:Y:S01]  /*5c30*/  FMUL.FTZ R75, R102, UR5 ;  /* 0x00000005664b7c20 */ /* 0x000fe20008410000 */
[----:B------:R-:W-:Y:S01]  /*5c40*/  FMNMX.FTZ R79, R91, R79, !PT ;  /* 0x0000004f5b4f7209 */ /* 0x000fe20007810000 */
[----:B------:R-:W-:Y:S01]  /*5c50*/  FMUL.FTZ R96, R116, UR5 ;  /* 0x0000000574607c20 */ /* 0x000fe20008410000 */
[----:B------:R-:W-:Y:S01]  /*5c60*/  FMNMX.FTZ R81, R23, R76, !PT ;  /* 0x0000004c17517209 */ /* 0x000fe20007810000 */
[----:B------:R-:W-:Y:S01]  /*5c70*/  FMUL.FTZ R76, R103, UR5 ;  /* 0x00000005674c7c20 */ /* 0x000fe20008410000 */
[----:B------:R-:W-:Y:S01]  /*5c80*/  FMNMX.FTZ R79, R90, R79, !PT ;  /* 0x0000004f5a4f7209 */ /* 0x000fe20007810000 */
[----:B------:R-:W-:Y:S01]  /*5c90*/  IMAD.MOV.U32 R103, RZ, RZ, R82 ;  /* 0x000000ffff677224 */ /* 0x000fe200078e0052 */
[----:B------:R-:W-:Y:S01]  /*5ca0*/  FMNMX.FTZ R80, R24, R81, !PT ;  /* 0x0000005118507209 */ /* 0x000fe20007810000 */
[----:B------:R-:W-:Y:S01]  /*5cb0*/  MUFU.TANH R42, R42 ;  /* 0x0000002a002a7308 */ /* 0x000fe20000002400 */
[----:B------:R-:W-:-:S02]  /*5cc0*/  FMNMX.FTZ R79, R89, R79, !PT ;  /* 0x0000004f594f7209 */ /* 0x000fc40007810000 */
[----:B-1----:R-:W-:Y:S02]  /*5cd0*/  FMNMX.FTZ R81, R25, R80, !PT ;  /* 0x0000005019517209 */ /* 0x002fe40007810000 */
[----:B------:R-:W-:Y:S02]  /*5ce0*/  FMNMX.FTZ R79, R88, R79, !PT ;  /* 0x0000004f584f7209 */ /* 0x000fe40007810000 */
[----:B------:R-:W-:Y:S01]  /*5cf0*/  FMNMX.FTZ R80, R26, R81, !PT ;  /* 0x000000511a507209 */ /* 0x000fe20007810000 */
[----:B------:R-:W1:Y:S01]  /*5d00*/  MUFU.TANH R40, R40 ;  /* 0x0000002800287308 */ /* 0x000e620000002400 */
[----:B------:R-:W-:Y:S01]  /*5d10*/  FMNMX.FTZ R82, R103, R79, !PT ;  /* 0x0000004f67527209 */ /* 0x000fe20007810000 */
[----:B------:R-:W-:Y:S01]  /*5d20*/  FMUL.FTZ R81, R104, UR5 ;  /* 0x0000000568517c20 */ /* 0x000fe20008410000 */
[----:B------:R-:W-:Y:S01]  /*5d30*/  FMNMX.FTZ R79, R27, R80, !PT ;  /* 0x000000501b4f7209 */ /* 0x000fe20007810000 */
[----:B------:R-:W-:Y:S01]  /*5d40*/  IMAD.MOV.U32 R104, RZ, RZ, R88 ;  /* 0x000000ffff687224 */ /* 0x000fe200078e0058 */
[----:B------:R-:W-:Y:S01]  /*5d50*/  FMNMX.FTZ R83, R157, R82, !PT ;  /* 0x000000529d537209 */ /* 0x000fe20007810000 */
[----:B------:R-:W-:Y:S01]  /*5d60*/  FMUL.FTZ R82, R105, UR5 ;  /* 0x0000000569527c20 */ /* 0x000fe20008410000 */
[----:B------:R-:W-:Y:S01]  /*5d70*/  FMNMX.FTZ R80, R28, R79, !PT ;  /* 0x0000004f1c507209 */ /* 0x000fe20007810000 */
[----:B------:R-:W3:Y:S01]  /*5d80*/  MUFU.TANH R45, R45 ;  /* 0x0000002d002d7308 */ /* 0x000ee20000002400 */
[----:B------:R-:W-:-:S02]  /*5d90*/  FMNMX.FTZ R84, R156, R83, !PT ;  /* 0x000000539c547209 */ /* 0x000fc40007810000 */
[----:B------:R-:W-:Y:S02]  /*5da0*/  FMNMX.FTZ R79, R29, R80, !PT ;  /* 0x000000501d4f7209 */ /* 0x000fe40007810000 */
[----:B------:R-:W-:Y:S02]  /*5db0*/  FMNMX.FTZ R83, R155, R84, !PT ;  /* 0x000000549b537209 */ /* 0x000fe40007810000 */
[----:B------:R-:W-:Y:S01]  /*5dc0*/  FMNMX.FTZ R80, R30, R79, !PT ;  /* 0x0000004f1e507209 */ /* 0x000fe20007810000 */
[----:B------:R-:W4:Y:S01]  /*5dd0*/  MUFU.TANH R43, R43 ;  /* 0x0000002b002b7308 */ /* 0x000f220000002400 */
[----:B0-----:R-:W-:Y:S01]  /*5de0*/  FMNMX.FTZ R84, R154, R83, !PT ;  /* 0x000000539a547209 */ /* 0x001fe20007810000 */
[----:B------:R-:W-:Y:S01]  /*5df0*/  FMUL.FTZ R79, R106, UR5 ;  /* 0x000000056a4f7c20 */ /* 0x000fe20008410000 */
[----:B------:R-:W-:Y:S01]  /*5e00*/  FMNMX.FTZ R83, R31, R80, !PT ;  /* 0x000000501f537209 */ /* 0x000fe20007810000 */
[----:B------:R-:W-:Y:S01]  /*5e10*/  IMAD.MOV.U32 R106, RZ, RZ, R90 ;  /* 0x000000ffff6a7224 */ /* 0x000fe200078e005a */
[----:B------:R-:W-:Y:S01]  /*5e20*/  FMNMX.FTZ R85, R33, R84, !PT ;  /* 0x0000005421557209 */ /* 0x000fe20007810000 */
[----:B------:R-:W-:Y:S01]  /*5e30*/  FMUL.FTZ R80, R107, UR5 ;  /* 0x000000056b507c20 */ /* 0x000fe20008410000 */
[----:B------:R-:W-:Y:S01]  /*5e40*/  FMNMX.FTZ R84, R32, R83, !PT ;  /* 0x0000005320547209 */ /* 0x000fe20007810000 */
[----:B------:R-:W0:Y:S01]  /*5e50*/  MUFU.TANH R46, R46 ;  /* 0x0000002e002e7308 */ /* 0x000e220000002400 */
[----:B------:R-:W-:Y:S01]  /*5e60*/  FMNMX.FTZ R86, R34, R85, !PT ;  /* 0x0000005522567209 */ /* 0x000fe20007810000 */
[----:B------:R-:W-:Y:S01]  /*5e70*/  FMUL.FTZ R85, R108, UR5 ;  /* 0x000000056c557c20 */ /* 0x000fe20008410000 */
[----:B------:R-:W-:Y:S01]  /*5e80*/  FMNMX.FTZ R83, R35, R84, !PT ;  /* 0x0000005423537209 */ /* 0x000fe20007810000 */
[----:B------:R-:W-:Y:S01]  /*5e90*/  IMAD.MOV.U32 R107, RZ, RZ, R91 ;  /* 0x000000ffff6b7224 */ /* 0x000fe200078e005b */
[----:B------:R-:W-:Y:S01]  /*5ea0*/  FMNMX.FTZ R87, R37, R86, !PT ;  /* 0x0000005625577209 */ /* 0x000fe20007810000 */
[----:B------:R-:W-:Y:S01]  /*5eb0*/  FMUL.FTZ R91, R112, UR5 ;  /* 0x00000005705b7c20 */ /* 0x000fe20008410000 */
[----:B------:R-:W-:Y:S01]  /*5ec0*/  FMNMX.FTZ R84, R36, R83, !PT ;  /* 0x0000005324547209 */ /* 0x000fe20007810000 */
[----:B------:R-:W5:Y:S01]  /*5ed0*/  MUFU.TANH R44, R44 ;  /* 0x0000002c002c7308 */ /* 0x000f620000002400 */
[----:B------:R-:W-:-:S02]  /*5ee0*/  FMNMX.FTZ R86, R38, R87, !PT ;  /* 0x0000005726567209 */ /* 0x000fc40007810000 */
[----:B--2---:R-:W-:Y:S01]  /*5ef0*/  FMNMX.FTZ R83, R39, R84, !PT ;  /* 0x0000005427537209 */ /* 0x004fe20007810000 */
[----:B------:R-:W-:Y:S02]  /*5f00*/  WARPGROUP.DEPBAR.LE gsb0, 0x0 ;  /* 0x00008000000079c5 */ /* 0x000fe40000010000 */
[----:B------:R-:W-:Y:S02]  /*5f10*/  WARPGROUP.ARRIVE ;  /* 0x00000000000079c5 */ /* 0x000fe40000000000 */
[----:B------:R-:W2:Y:S01]  /*5f20*/  MUFU.TANH R49, R49 ;  /* 0x0000003100317308 */ /* 0x000ea20000002400 */
[----:B------:R-:W-:Y:S01]  /*5f30*/  FMNMX.FTZ R87, R41, R86, !PT ;  /* 0x0000005629577209 */ /* 0x000fe20007810000 */
[----:B------:R-:W-:Y:S01]  /*5f40*/  FMUL.FTZ R86, R109, UR5 ;  /* 0x000000056d567c20 */ /* 0x000fe20008410000 */
[----:B-1----:R-:W-:Y:S01]  /*5f50*/  FMNMX.FTZ R84, R40, R83, !PT ;  /* 0x0000005328547209 */ /* 0x002fe20007810000 */
[----:B------:R-:W-:Y:S01]  /*5f60*/  HGMMA.64x64x16.F32 R120, gdesc[UR20].tnspB, R120, gsb0 ;  /* 0x40e00000147879f0 */ /* 0x000fe20008000878 */
[----:B------:R-:W-:Y:S01]  /*5f70*/  UIADD3 UR22, UR10, 0x100, URZ ;  /* 0x000001000a167890 */ /* 0x000fe2000fffe03f */
[----:B------:R-:W-:Y:S01]  /*5f80*/  FMNMX.FTZ R88, R42, R87, !PT ;  /* 0x000000572a587209 */ /* 0x000fe20007810000 */
[----:B------:R-:W-:Y:S01]  /*5f90*/  UIADD3 UR20, UR14, 0x4, URZ ;  /* 0x000000040e147890 */ /* 0x000fe2000fffe03f */
[----:B------:R-:W1:Y:S01]  /*5fa0*/  MUFU.TANH R47, R47 ;  /* 0x0000002f002f7308 */ /* 0x000e620000002400 */
[----:B------:R-:W-:Y:S01]  /*5fb0*/  UMOV UR23, 0x40000040 ;  /* 0x4000004000177882 */ /* 0x000fe20000000000 */
[----:B------:R-:W-:Y:S01]  /*5fc0*/  UMOV UR21, 0x40000040 ;  /* 0x4000004000157882 */ /* 0x000fe20000000000 */
[----:B---3--:R-:W-:-:S02]  /*5fd0*/  FMNMX.FTZ R87, R45, R88, !PT ;  /* 0x000000582d577209 */ /* 0x008fc40007810000 */
[----:B----4-:R-:W-:Y:S02]  /*5fe0*/  FMNMX.FTZ R83, R43, R84, !PT ;  /* 0x000000542b537209 */ /* 0x010fe40007810000 */
[----:B0-----:R-:W-:Y:S01]  /*5ff0*/  FMNMX.FTZ R88, R46, R87, !PT ;  /* 0x000000572e587209 */ /* 0x001fe20007810000 */
[----:B------:R-:W0:Y:S01]  /*6000*/  MUFU.TANH R50, R50 ;  /* 0x0000003200327308 */ /* 0x000e220000002400 */
[----:B-----5:R-:W-:Y:S01]  /*6010*/  FMNMX.FTZ R84, R44, R83, !PT ;  /* 0x000000532c547209 */ /* 0x020fe20007810000 */
[----:B------:R-:W-:Y:S01]  /*6020*/  FMUL.FTZ R83, R110, UR5 ;  /* 0x000000056e537c20 */ /* 0x000fe20008410000 */
[----:B------:R-:W-:Y:S01]  /*6030*/  MOV R105, R89 ;  /* 0x0000005900697202 */ /* 0x000fe20000000f00 */
[----:B------:R-:W3:Y:S01]  /*6040*/  S2R R110, SR_TID.X ;  /* 0x00000000006e7919 */ /* 0x000ee20000002100 */
[----:B--2---:R-:W-:Y:S02]  /*6050*/  FMNMX.FTZ R89, R49, R88, !PT ;  /* 0x0000005831597209 */ /* 0x004fe40007810000 */
[----:B------:R-:W-:Y:S01]  /*6060*/  MOV R108, R92 ;  /* 0x0000005c006c7202 */ /* 0x000fe20000000f00 */
[----:B------:R-:W2:Y:S01]  /*6070*/  MUFU.TANH R48, R48 ;  /* 0x0000003000307308 */ /* 0x000ea20000002400 */
[----:B-1----:R-:W-:Y:S01]  /*6080*/  FMNMX.FTZ R87, R47, R84, !PT ;  /* 0x000000542f577209 */ /* 0x002fe20007810000 */
[----:B------:R-:W-:-:S06]  /*6090*/  FMUL.FTZ R92, R113, UR5 ;  /* 0x00000005715c7c20 */ /* 0x000fcc0008410000 */
[----:B------:R-:W1:Y:S01]  /*60a0*/  MUFU.TANH R53, R53 ;  /* 0x0000003500357308 */ /* 0x000e620000002400 */
[----:B0-----:R-:W-:-:S07]  /*60b0*/  FMNMX.FTZ R88, R50, R89, !PT ;  /* 0x0000005932587209 */ /* 0x001fce0007810000 */
[----:B------:R-:W0:Y:S01]  /*60c0*/  MUFU.TANH R51, R51 ;  /* 0x0000003300337308 */ /* 0x000e220000002400 */
[----:B--2---:R-:W-:-:S07]  /*60d0*/  FMNMX.FTZ R84, R48, R87, !PT ;  /* 0x0000005730547209 */ /* 0x004fce0007810000 */
[----:B------:R-:W2:Y:S01]  /*60e0*/  MUFU.TANH R54, R54 ;  /* 0x0000003600367308 */ /* 0x000ea20000002400 */
[----:B-1----:R-:W-:Y:S02]  /*60f0*/  FMNMX.FTZ R89, R53, R88, !PT ;  /* 0x0000005835597209 */ /* 0x002fe40007810000 */
[----:B---3--:R-:W-:Y:S02]  /*6100*/  SHF.R.U32.HI R109, RZ, 0x7, R110 ;  /* 0x00000007ff6d7819 */ /* 0x008fe4000001166e */
[----:B------:R-:W-:Y:S01]  /*6110*/  ISETP.GE.U32.AND P2, PT, R110, 0x180, PT ;  /* 0x000001806e00780c */ /* 0x000fe20003f46070 */
[----:B------:R-:W-:Y:S02]  /*6120*/  IMAD.MOV.U32 R110, RZ, RZ, R100 ;  /* 0x000000ffff6e7224 */ /* 0x000fe400078e0064 */
[----:B------:R-:W1:Y:S01]  /*6130*/  MUFU.TANH R52, R52 ;  /* 0x0000003400347308 */ /* 0x000e620000002400 */
[----:B0-----:R-:W-:Y:S01]  /*6140*/  FMNMX.FTZ R87, R51, R84, !PT ;  /* 0x0000005433577209 */ /* 0x001fe20007810000 */
[----:B------:R-:W-:-:S02]  /*6150*/  FMUL.FTZ R84, R111, UR5 ;  /* 0x000000056f547c20 */ /* 0x000fc40008410000 */
[----:B------:R-:W3:Y:S04]  /*6160*/  LDL R111, [R1] ;  /* 0x00000000016f7983 */ /* 0x000ee80000100800 */
        /* <DEDUP_REMOVED lines=8> */
[----:B------:R-:W-:Y:S01]  /*61f0*/  HGMMA.64x64x16.F32 R120, gdesc[UR20].tnspB, R120, gsb0 ;  /* 0x40e00000147879f0 */ /* 0x000fe20008000878 */
[----:B------:R-:W-:Y:S01]  /*6200*/  UIADD3 UR22, UR10, 0x180, URZ ;  /* 0x000001800a167890 */ /* 0x000fe2000fffe03f */
[----:B--2---:R-:W-:Y:S01]  /*6210*/  FMNMX.FTZ R87, R55, R88, !PT ;  /* 0x0000005837577209 */ /* 0x004fe20007810000 */
[----:B------:R-:W-:-:S03]  /*6220*/  UIADD3 UR20, UR14, 0x6, URZ ;  /* 0x000000060e147890 */ /* 0x000fc6000fffe03f */
[----:B------:R-:W0:Y:S01]  /*6230*/  MUFU.TANH R56, R56 ;  /* 0x0000003800387308 */ /* 0x000e220000002400 */
[----:B------:R-:W-:Y:S01]  /*6240*/  UMOV UR23, 0x40000040 ;  /* 0x4000004000177882 */ /* 0x000fe20000000000 */
[----:B------:R-:W-:-:S06]  /*6250*/  UMOV UR21, 0x40000040 ;  /* 0x4000004000157882 */ /* 0x000fcc0000000000 */
        /* <DEDUP_REMOVED lines=10> */
[----:B------:R-:W-:-:S06]  /*6300*/  FMUL.FTZ R89, R114, UR5 ;  /* 0x0000000572597c20 */ /* 0x000fcc0008410000 */
[----:B------:R-:W0:Y:S01]  /*6310*/  MUFU.TANH R63, R63 ;  /* 0x0000003f003f7308 */ /* 0x000e220000002400 */
[----:B--2---:R-:W-:-:S07]  /*6320*/  FMNMX.FTZ R88, R60, R87, !PT ;  /* 0x000000573c587209 */ /* 0x004fce0007810000 */
[----:B------:R-:W2:Y:S01]  /*6330*/  MUFU.TANH R66, R66 ;  /* 0x0000004200427308 */ /* 0x000ea20000002400 */
[----:B-1----:R-:W-:Y:S01]  /*6340*/  FMNMX.FTZ R93, R65, R90, !PT ;  /* 0x0000005a415d7209 */ /* 0x002fe20007810000 */
[----:B------:R-:W-:-:S06]  /*6350*/  FMUL.FTZ R90, R115, UR5 ;  /* 0x00000005735a7c20 */ /* 0x000fcc0008410000 */
[----:B------:R-:W1:Y:S01]  /*6360*/  MUFU.TANH R64, R64 ;  /* 0x0000004000407308 */ /* 0x000e620000002400 */
[----:B0-----:R-:W-:Y:S01]  /*6370*/  FMNMX.FTZ R87, R63, R88, !PT ;  /* 0x000000583f577209 */ /* 0x001fe20007810000 */
[----:B------:R-:W-:Y:S02]  /*6380*/  WARPGROUP.DEPBAR.LE gsb0, 0x0 ;  /* 0x00008000000079c5 */ /* 0x000fe40000010000 */
[----:B------:R-:W-:-:S04]  /*6390*/  WARPGROUP.ARRIVE ;  /* 0x00000000000079c5 */ /* 0x000fc80000000000 */
[----:B------:R-:W0:Y:S01]  /*63a0*/  MUFU.TANH R69, R69 ;  /* 0x0000004500457308 */ /* 0x000e220000002400 */
[----:B--2---:R-:W-:Y:S01]  /*63b0*/  FMNMX.FTZ R94, R66, R93, !PT ;  /* 0x0000005d425e7209 */ /* 0x004fe20007810000 */
[----:B------:R-:W-:Y:S01]  /*63c0*/  HGMMA.64x64x16.F32 R120, gdesc[UR20].tnspB, R120, gsb0 ;  /* 0x40e00000147879f0 */ /* 0x000fe20008000878 */
[----:B------:R-:W-:Y:S01]  /*63d0*/  UIADD3 UR22, UR10, 0x200, URZ ;  /* 0x000002000a167890 */ /* 0x000fe2000fffe03f */
[----:B-1----:R-:W-:Y:S01]  /*63e0*/  FMNMX.FTZ R88, R64, R87, !PT ;  /* 0x0000005740587209 */ /* 0x002fe20007810000 */
[----:B------:R-:W-:-:S03]  /*63f0*/  UIADD3 UR20, UR14, 0x600, URZ ;  /* 0x000006000e147890 */ /* 0x000fc6000fffe03f */
        /* <DEDUP_REMOVED lines=17> */
[----:B------:R-:W-:-:S06]  /*6510*/  FMUL.FTZ R93, R118, UR5 ;  /* 0x00000005765d7c20 */ /* 0x000fcc0008410000 */
[----:B------:R-:W0:Y:S01]  /*6520*/  MUFU.TANH R77, R77 ;  /* 0x0000004d004d7308 */ /* 0x000e220000002400 */
[----:B-1----:R-:W-:Y:S01]  /*6530*/  FMNMX.FTZ R88, R72, R87, !PT ;  /* 0x0000005748587209 */ /* 0x002fe20007810000 */
[----:B------:R-:W-:Y:S02]  /*6540*/  WARPGROUP.DEPBAR.LE gsb0, 0x0 ;  /* 0x00008000000079c5 */ /* 0x000fe40000010000 */
[----:B------:R-:W-:-:S04]  /*6550*/  WARPGROUP.ARRIVE ;  /* 0x00000000000079c5 */ /* 0x000fc80000000000 */
[----:B------:R-:W1:Y:S01]  /*6560*/  MUFU.TANH R76, R76 ;  /* 0x0000004c004c7308 */ /* 0x000e620000002400 */
[----:B--2---:R-:W-:Y:S01]  /*6570*/  FMNMX.FTZ R95, R75, R94, !PT ;  /* 0x0000005e4b5f7209 */ /* 0x004fe20007810000 */
[----:B------:R-:W-:Y:S01]  /*6580*/  HGMMA.64x64x16.F32 R120, gdesc[UR20].tnspB, R120, gsb0 ;  /* 0x40e00000147879f0 */ /* 0x000fe20008000878 */
[----:B------:R-:W-:Y:S01]  /*6590*/  UIADD3 UR22, UR10, 0x280, URZ ;  /* 0x000002800a167890 */ /* 0x000fe2000fffe03f */
[----:B0-----:R-:W-:Y:S01]  /*65a0*/  FMNMX.FTZ R87, R77, R88, !PT ;  /* 0x000000584d577209 */ /* 0x001fe20007810000 */
        /* <DEDUP_REMOVED lines=43> */
[----:B--2---:R-:W-:Y:S02]  /*6860*/  FMNMX.FTZ R94, R96, R87, !PT ;  /* 0x00000057605e7209 */ /* 0x004fe40007810000 */
[----:B0-----:R-:W-:Y:S01]  /*6870*/  FMNMX.FTZ R99, R95, R88, !PT ;  /* 0x000000585f637209 */ /* 0x001fe20007810000 */
[----:B------:R-:W-:Y:S01]  /*6880*/  VIADD R88, R109, 0x9 ;  /* 0x000000096d587836 */ /* 0x000fe20000000000 */
[----:B------:R-:W-:-:S03]  /*6890*/  MOV R109, R101 ;  /* 0x00000065006d7202 */ /* 0x000fc60000000f00 */
[----:B------:R-:W0:Y:S01]  /*68a0*/  SHFL.BFLY PT, R98, R99, 0x2, 0x1f ;  /* 0x0c401f0063627f89 */ /* 0x000e2200000e0000 */
[----:B------:R-:W-:Y:S02]  /*68b0*/  SEL R100, R88, 0x9, !P2 ;  /* 0x0000000958647807 */ /* 0x000fe40005000000 */
[----:B-1----:R-:W-:Y:S01]  /*68c0*/  FMNMX.FTZ R94, R97, R94, !PT ;  /* 0x0000005e615e7209 */ /* 0x002fe20007810000 */
[----:B------:R-:W1:Y:S04]  /*68d0*/  LDC R88, c[0x0][0x988] ;  /* 0x00026200ff587b82 */ /* 0x000e680000000800 */
[----:B------:R-:W2:Y:S01]  /*68e0*/  SHFL.BFLY PT, R87, R94, 0x2, 0x1f ;  /* 0x0c401f005e577f89 */ /* 0x000ea200000e0000 */
[----:B------:R-:W-:Y:S02]  /*68f0*/  WARPGROUP.DEPBAR.LE gsb0, 0x0 ;  /* 0x00008000000079c5 */ /* 0x000fe40000010000 */
[----:B------:R-:W-:-:S06]  /*6900*/  WARPGROUP.ARRIVE ;  /* 0x00000000000079c5 */ /* 0x000fcc0000000000 */
[----:B------:R-:W-:Y:S01]  /*6910*/  HGMMA.64x64x16.F32 R120, gdesc[UR20].tnspB, R120, gsb0 ;  /* 0x40e00000147879f0 */ /* 0x000fe20008000878 */
[----:B------:R-:W-:Y:S02]  /*6920*/  UIADD3 UR22, UR10, 0x380, URZ ;  /* 0x000003800a167890 */ /* 0x000fe4000fffe03f */
[----:B------:R-:W-:Y:S01]  /*6930*/  UIADD3 UR20, UR14, 0x606, URZ ;  /* 0x000006060e147890 */ /* 0x000fe2000fffe03f */
[----:B------:R-:W-:Y:S01]  /*6940*/  UMOV UR23, 0x40000040 ;  /* 0x4000004000177882 */ /* 0x000fe20000000000 */
[----:B------:R-:W-:Y:S01]  /*6950*/  UMOV UR21, 0x40000040 ;  /* 0x4000004000157882 */ /* 0x000fe20000000000 */
[----:B0-----:R-:W-:-:S05]  /*6960*/  FMNMX.FTZ R98, R99, R98, !PT ;  /* 0x0000006263627209 */ /* 0x001fca0007810000 */
[----:B------:R-:W-:Y:S01]  /*6970*/  SHFL.BFLY PT, R99, R98, 0x1, 0x1f ;  /* 0x0c201f0062637f89 */ /* 0x000fe200000e0000 */
[----:B--2---:R-:W-:Y:S02]  /*6980*/  FMNMX.FTZ R87, R94, R87, !PT ;  /* 0x000000575e577209 */ /* 0x004fe40007810000 */
[----:B------:R-:W-:-:S03]  /*6990*/  @!P1 LEA R94, R0, UR36, 0x3 ;  /* 0x00000024005e9c11 */ /* 0x000fc6000f8e18ff */
[----:B------:R-:W0:Y:S02]  /*69a0*/  SHFL.BFLY PT, R102, R87, 0x1, 0x1f ;  /* 0x0c201f0057667f89 */ /* 0x000e2400000e0000 */
[----:B------:R-:W-:-:S05]  /*69b0*/  @!P1 VIADD R94, R94, 0x30840 ;  /* 0x000308405e5e9836 */ /* 0x000fca0000000000 */
[----:B------:R-:W-:Y:S02]  /*69c0*/  @!P1 PRMT R94, RZ, 0x654, R94 ;  /* 0x00000654ff5e9816 */ /* 0x000fe4000000005e */
[----:B0-----:R-:W-:-:S05]  /*69d0*/  FMNMX.FTZ R87, R87, R102, !PT ;  /* 0x0000006657577209 */ /* 0x001fca0007810000 */
[----:B------:R-:W-:-:S04]  /*69e0*/  FADD.FTZ R101, -R87, R2 ;  /* 0x0000000257657221 */ /* 0x000fc80000010100 */
[----:B-1----:R-:W-:-:S06]  /*69f0*/  FMUL.FTZ R2, R101, R88 ;  /* 0x0000005865027220 */ /* 0x002fcc0000410000 */
[----:B------:R-:W-:Y:S01]  /*6a00*/  MUFU.EX2 R2, R2 ;  /* 0x0000000200027308 */ /* 0x000fe20000000800 */
[----:B------:R-:W-:Y:S02]  /*6a10*/  WARPGROUP.DEPBAR.LE gsb0, 0x0 ;  /* 0x00008000000079c5 */ /* 0x000fe40000010000 */
[----:B------:R-:W-:-:S06]  /*6a20*/  WARPGROUP.ARRIVE ;  /* 0x00000000000079c5 */ /* 0x000fcc0000000000 */
[----:B------:R-:W-:Y:S01]  /*6a30*/  HGMMA.64x64x16.F32 R120, gdesc[UR20].tnspB, R120, gsb0 ;  /* 0x40e00000147879f0 */ /* 0x000fe20008000878 */
[----:B------:R-:W-:Y:S02]  /*6a40*/  UIADD3 UR22, UR10, 0x400, URZ ;  /* 0x000004000a167890 */ /* 0x000fe4000fffe03f */
[----:B------:R-:W-:Y:S01]  /*6a50*/  UIADD3 UR20, UR14, 0xc00, URZ ;  /* 0x00000c000e147890 */ /* 0x000fe2000fffe03f */
[----:B------:R-:W-:Y:S01]  /*6a60*/  UMOV UR23, 0x40000040 ;  /* 0x4000004000177882 */ /* 0x000fe20000000000 */
[----:B------:R-:W-:Y:S01]  /*6a70*/  UMOV UR21, 0x40000040 ;  /* 0x4000004000157882 */ /* 0x000fe20000000000 */
        /* <DEDUP_REMOVED lines=23> */
[----:B------:R-:W-:Y:S03]  /*6bf0*/  HGMMA.64x64x16.F32 R120, gdesc[UR20].tnspB, R120, gsb0 ;  /* 0x40e00000147879f0 */ /* 0x000fe60008000878 */
[----:B------:R-:W-:Y:S02]  /*6c00*/  WARPGROUP.DEPBAR.LE gsb0, 0x0 ;  /* 0x00008000000079c5 */ /* 0x000fe40000010000 */
[----:B------:R0:W-:Y:S06]  /*6c10*/  BAR.ARV R100, 0x100 ;  /* 0x000400640000751d */ /* 0x0001ec0000002000 */
[----:B------:R1:W-:Y:S02]  /*6c20*/  @!P1 SYNCS.ARRIVE.TRANS64.RED.A1T0 RZ, [R94+URZ], RZ ;  /* 0x000000ff5eff99a7 */ /* 0x0003e4000810043f */
[----:B-1----:R-:W-:Y:S01]  /*6c30*/  FMNMX.FTZ R94, R98, R99, !PT ;  /* 0x00000063625e7209 */ /* 0x002fe20007810000 */
[----:B------:R-:W-:Y:S01]  /*6c40*/  FMUL.FTZ R99, R87, R88 ;  /* 0x0000005857637220 */ /* 0x000fe20000410000 */
[----:B------:R-:W-:-:S03]  /*6c50*/  MOV R98, UR4 ;  /* 0x0000000400627c02 */ /* 0x000fc60008000f00 */
[-C--:B------:R-:W-:Y:S01]  /*6c60*/  FMUL.FTZ R101, R94, R88.reuse ;  /* 0x000000585e657220 */ /* 0x080fe20000410000 */
[----:B------:R-:W-:Y:S01]  /*6c70*/  @!P1 LEA R98, R98, UR36, 0x3 ;  /* 0x0000002462629c11 */ /* 0x000fe2000f8e18ff */
[----:B------:R-:W-:Y:S01]  /*6c80*/  FADD.FTZ R8, -R94, R8 ;  /* 0x000000085e087221 */ /* 0x000fe20000010100 */
[-CC-:B------:R-:W-:Y:S01]  /*6c90*/  FFMA.FTZ R11, R11, R88.reuse, -R99.reuse ;  /* 0x000000580b0b7223 */ /* 0x180fe20000010863 */
[-C--:B------:R-:W-:Y:S01]  /*6ca0*/  FFMA.FTZ R12, R12, R88.reuse, -R99 ;  /* 0x000000580c0c7223 */ /* 0x080fe20000010863 */
[-C--:B------:R-:W-:Y:S01]  /*6cb0*/  FFMA.FTZ R13, R13, R88.reuse, -R101 ;  /* 0x000000580d0d7223 */ /* 0x080fe20000010865 */
[----:B------:R-:W-:Y:S02]  /*6cc0*/  @!P1 VIADD R98, R98, 0x30860 ;  /* 0x0003086062629836 */ /* 0x000fe40000000000 */
[-CC-:B------:R-:W-:Y:S01]  /*6cd0*/  FFMA.FTZ R15, R15, R88.reuse, -R99.reuse ;  /* 0x000000580f0f7223 */ /* 0x180fe20000010863 */
[-C--:B------:R-:W-:Y:S01]  /*6ce0*/  FFMA.FTZ R16, R16, R88.reuse, -R99 ;  /* 0x0000005810107223 */ /* 0x080fe20000010863 */
[-CC-:B------:R-:W-:Y:S01]  /*6cf0*/  FFMA.FTZ R14, R14, R88.reuse, -R101.reuse ;  /* 0x000000580e0e7223 */ /* 0x180fe20000010865 */
[-CC-:B------:R-:W-:Y:S01]  /*6d00*/  FFMA.FTZ R17, R17, R88.reuse, -R101.reuse ;  /* 0x0000005811117223 */ /* 0x180fe20000010865 */
[----:B------:R-:W-:Y:S01]  /*6d10*/  @!P1 PRMT R98, RZ, 0x654, R98 ;  /* 0x00000654ff629816 */ /* 0x000fe20000000062 */
[-C--:B------:R-:W-:Y:S01]  /*6d20*/  FFMA.FTZ R18, R18, R88.reuse, -R101 ;  /* 0x0000005812127223 */ /* 0x080fe20000010865 */
[-C--:B------:R-:W-:Y:S01]  /*6d30*/  FMUL.FTZ R8, R8, R88.reuse ;  /* 0x0000005808087220 */ /* 0x080fe20000410000 */
[----:B------:R-:W1:Y:S01]  /*6d40*/  MUFU.EX2 R11, R11 ;  /* 0x0000000b000b7308 */ /* 0x000e620000000800 */
[----:B------:R2:W-:Y:S01]  /*6d50*/  @!P1 SYNCS.ARRIVE.TRANS64.RED.A1T0 RZ, [R98+URZ], RZ ;  /* 0x000000ff62ff99a7 */ /* 0x0005e2000810043f */
[-CC-:B------:R-:W-:Y:S01]  /*6d60*/  FFMA.FTZ R19, R19, R88.reuse, -R99.reuse ;  /* 0x0000005813137223 */ /* 0x180fe20000010863 */
[-CC-:B------:R-:W-:Y:S01]  /*6d70*/  FFMA.FTZ R20, R20, R88.reuse, -R99.reuse ;  /* 0x0000005814147223 */ /* 0x180fe20000010863 */
[-CC-:B------:R-:W-:Y:S01]  /*6d80*/  FFMA.FTZ R21, R21, R88.reuse, -R99.reuse ;  /* 0x0000005815157223 */ /* 0x180fe20000010863 */
[-CC-:B------:R-:W-:Y:S01]  /*6d90*/  FFMA.FTZ R22, R22, R88.reuse, -R99.reuse ;  /* 0x0000005816167223 */ /* 0x180fe20000010863 */
[-CC-:B------:R-:W-:Y:S01]  /*6da0*/  FFMA.FTZ R23, R23, R88.reuse, -R99.reuse ;  /* 0x0000005817177223 */ /* 0x180fe20000010863 */
[-CC-:B------:R-:W-:Y:S01]  /*6db0*/  FFMA.FTZ R24, R24, R88.reuse, -R99.reuse ;  /* 0x0000005818187223 */ /* 0x180fe20000010863 */
[----:B------:R-:W-:Y:S01]  /*6dc0*/  MUFU.EX2 R12, R12 ;  /* 0x0000000c000c7308 */ /* 0x000fe20000000800 */
[-CC-:B--2---:R-:W-:Y:S01]  /*6dd0*/  FFMA.FTZ R98, R28, R88.reuse, -R99.reuse ;  /* 0x000000581c627223 */ /* 0x184fe20000010863 */
        /* <DEDUP_REMOVED lines=38> */
[----:B------:R-:W4:Y:S01]  /*7040*/  MUFU.EX2 R14, R14 ;  /* 0x0000000e000e7308 */ /* 0x000f220000000800 */
[-CC-:B------:R-:W-:Y:S01]  /*7050*/  FFMA.FTZ R92, R92, R88.reuse, -R99.reuse ;  /* 0x000000585c5c7223 */ /* 0x180fe20000010863 */
[-CC-:B------:R-:W-:Y:S01]  /*7060*/  FFMA.FTZ R96, R96, R88.reuse, -R99.reuse ;  /* 0x0000005860607223 */ /* 0x180fe20000010863 */
[----:B------:R-:W-:Y:S01]  /*7070*/  FFMA.FTZ R97, R97, R88, -R99 ;  /* 0x0000005861617223 */ /* 0x000fe20000010863 */
[----:B-1----:R-:W-:Y:S01]  /*7080*/  FFMA.FTZ R99, R2, R9, R11 ;  /* 0x0000000902637223 */ /* 0x002fe2000001000b */
[----:B0-----:R-:W-:Y:S01]  /*7090*/  FFMA.FTZ R100, R28, R10, R13 ;  /* 0x0000000a1c647223 */ /* 0x001fe2000001000d */
[----:B------:R-:W-:Y:S01]  /*70a0*/  F2FP.F16.F32.PACK_AB R8, R12, R11 ;  /* 0x0000000b0c08723e */ /* 0x000fe200000000ff */
[-CC-:B------:R-:W-:Y:S01]  /*70b0*/  FFMA.FTZ R105, R105, R88.reuse, -R101.reuse ;  /* 0x0000005869697223 */ /* 0x180fe20000010865 */
[----:B------:R-:W-:Y:S01]  /*70c0*/  MUFU.EX2 R17, R17 ;  /* 0x0000001100117308 */ /* 0x000fe20000000800 */
[----:B--2---:R-:W-:Y:S01]  /*70d0*/  F2FP.F16.F32.PACK_AB R10, R16, R15 ;  /* 0x0000000f100a723e */ /* 0x004fe200000000ff */
[----:B------:R-:W-:-:S06]  /*70e0*/  FFMA.FTZ R102, R104, R88, -R101 ;  /* 0x0000005868667223 */ /* 0x000fcc0000010865 */
[----:B------:R-:W0:Y:S01]  /*70f0*/  MUFU.EX2 R18, R18 ;  /* 0x0000001200127308 */ /* 0x000e220000000800 */
[----:B----4-:R-:W-:Y:S01]  /*7100*/  F2FP.F16.F32.PACK_AB R9, R14, R13 ;  /* 0x0000000d0e09723e */ /* 0x010fe200000000ff */
[----:B------:R-:W-:-:S06]  /*7110*/  FADD.FTZ R12, R12, R99 ;  /* 0x000000630c0c7221 */ /* 0x000fcc0000010000 */
[----:B------:R-:W1:Y:S01]  /*7120*/  MUFU.EX2 R19, R19 ;  /* 0x0000001300137308 */ /* 0x000e620000000800 */
[----:B------:R-:W-:-:S07]  /*7130*/  FADD.FTZ R100, R14, R100 ;  /* 0x000000640e647221 */ /* 0x000fce0000010000 */
[----:B------:R-:W-:Y:S01]  /*7140*/  MUFU.EX2 R20, R20 ;  /* 0x0000001400147308 */ /* 0x000fe20000000800 */
[----:B0-----:R-:W-:Y:S01]  /*7150*/  F2FP.F16.F32.PACK_AB R11, R18, R17 ;  /* 0x00000011120b723e */ /* 0x001fe200000000ff */
[-CC-:B------:R-:W-:Y:S01]  /*7160*/  FFMA.FTZ R13, R106, R88.reuse, -R101.reuse ;  /* 0x000000586a0d7223 */ /* 0x180fe20000010865 */
[----:B------:R-:W-:Y:S01]  /*7170*/  FADD.FTZ R15, R15, R12 ;  /* 0x0000000c0f0f7221 */ /* 0x000fe20000010000 */
[----:B------:R-:W-:Y:S01]  /*7180*/  FADD.FTZ R17, R17, R100 ;  /* 0x0000006411117221 */ /* 0x000fe20000010000 */
[-CC-:B------:R-:W-:Y:S01]  /*7190*/  FFMA.FTZ R106, R103, R88.reuse, -R101.reuse ;  /* 0x00000058676a7223 */ /* 0x180fe20000010865 */
[----:B------:R0:W-:Y:S02]  /*71a0*/  STSM.16.M88.4 [R3+0x1e800], R8 ;  /* 0x01e8000803007844 */ /* 0x0001e40000000200 */
[----:B------:R-:W-:Y:S08]  /*71b0*/  MUFU.EX2 R21, R21 ;  /* 0x0000001500157308 */ /* 0x000ff00000000800 */
[----:B------:R-:W-:Y:S01]  /*71c0*/  MUFU.EX2 R22, R22 ;  /* 0x0000001600167308 */ /* 0x000fe20000000800 */
[-CC-:B0-----:R-:W-:Y:S01]  /*71d0*/  FFMA.FTZ R9, R110, R88.reuse, -R101.reuse ;  /* 0x000000586e097223 */ /* 0x181fe20000010865 */
[-CC-:B------:R-:W-:Y:S01]  /*71e0*/  FFMA.FTZ R10, R109, R88.reuse, -R101.reuse ;  /* 0x000000586d0a7223 */ /* 0x180fe20000010865 */
[-CC-:B------:R-:W-:Y:S01]  /*71f0*/  FFMA.FTZ R11, R108, R88.reuse, -R101.reuse ;  /* 0x000000586c0b7223 */ /* 0x180fe20000010865 */
[----:B------:R-:W-:-:S04]  /*7200*/  FFMA.FTZ R110, R107, R88, -R101 ;  /* 0x000000586b6e7223 */ /* 0x000fc80000010865 */
[----:B------:R-:W-:Y:S08]  /*7210*/  MUFU.EX2 R23, R23 ;  /* 0x0000001700177308 */ /* 0x000ff00000000800 */
[----:B------:R-:W0:Y:S08]  /*7220*/  MUFU.EX2 R9, R9 ;  /* 0x0000000900097308 */ /* 0x000e300000000800 */
[----:B------:R-:W2:Y:S01]  /*7230*/  MUFU.EX2 R10, R10 ;  /* 0x0000000a000a7308 */ /* 0x000ea20000000800 */
[----:B------:R-:W-:Y:S01]  /*7240*/  FADD.FTZ R16, R16, R15 ;  /* 0x0000000f10107221 */ /* 0x000fe20000010000 */
[----:B------:R-:W-:-:S06]  /*7250*/  FADD.FTZ R18, R18, R17 ;  /* 0x0000001112127221 */ /* 0x000fcc0000010000 */
[----:B------:R-:W4:Y:S01]  /*7260*/  MUFU.EX2 R11, R11 ;  /* 0x0000000b000b7308 */ /* 0x000f220000000800 */
[----:B-1----:R-:W-:Y:S01]  /*7270*/  FADD.FTZ R15, R19, R16 ;  /* 0x00000010130f7221 */ /* 0x002fe20000010000 */
[----:B0-----:R-:W-:-:S06]  /*7280*/  FADD.FTZ R17, R9, R18 ;  /* 0x0000001209117221 */ /* 0x001fcc0000010000 */
[----:B------:R-:W0:Y:S01]  /*7290*/  MUFU.EX2 R110, R110 ;  /* 0x0000006e006e7308 */ /* 0x000e220000000800 */
[----:B------:R-:W-:Y:S01]  /*72a0*/  FADD.FTZ R14, R20, R15 ;  /* 0x0000000f140e7221 */ /* 0x000fe20000010000 */
[----:B--2---:R-:W-:-:S06]  /*72b0*/  FADD.FTZ R16, R10, R17 ;  /* 0x000000110a107221 */ /* 0x004fcc0000010000 */
[----:B------:R-:W1:Y:S01]  /*72c0*/  MUFU.EX2 R13, R13 ;  /* 0x0000000d000d7308 */ /* 0x000e620000000800 */
[----:B------:R-:W-:Y:S01]  /*72d0*/  FADD.FTZ R15, R21, R14 ;  /* 0x0000000e150f7221 */ /* 0x000fe20000010000 */
[----:B----4-:R-:W-:-:S06]  /*72e0*/  FADD.FTZ R17, R11, R16 ;  /* 0x000000100b117221 */ /* 0x010fcc0000010000 */
[----:B------:R-:W2:Y:S01]  /*72f0*/  MUFU.EX2 R24, R24 ;  /* 0x0000001800187308 */ /* 0x000ea20000000800 */
[----:B------:R-:W-:-:S07]  /*7300*/  FFMA.FTZ R103, R157, R88, -R101 ;  /* 0x000000589d677223 */ /* 0x000fce0000010865 */
[----:B------:R-:W4:Y:S01]  /*7310*/  MUFU.EX2 R105, R105 ;  /* 0x0000006900697308 */ /* 0x000f220000000800 */
[----:B------:R-:W-:Y:S01]  /*7320*/  FADD.FTZ R14, R22, R15 ;  /* 0x0000000f160e7221 */ /* 0x000fe20000010000 */
[----:B0-----:R-:W-:-:S06]  /*7330*/  FADD.FTZ R16, R110, R17 ;  /* 0x000000116e107221 */ /* 0x001fcc0000010000 */
[----:B------:R-:W0:Y:S01]  /*7340*/  MUFU.EX2 R25, R25 ;  /* 0x0000001900197308 */ /* 0x000e220000000800 */
[----:B------:R-:W-:-:S07]  /*7350*/  FFMA.FTZ R107, R156, R88, -R101 ;  /* 0x000000589c6b7223 */ /* 0x000fce0000010865 */
[----:B------:R-:W5:Y:S01]  /*7360*/  MUFU.EX2 R102, R102 ;  /* 0x0000006600667308 */ /* 0x000f620000000800 */
[----:B------:R-:W-:Y:S01]  /*7370*/  FADD.FTZ R15, R23, R14 ;  /* 0x0000000e170f7221 */ /* 0x000fe20000010000 */
[----:B-1----:R-:W-:-:S06]  /*7380*/  FADD.FTZ R16, R13, R16 ;  /* 0x000000100d107221 */ /* 0x002fcc0000010000 */
[----:B------:R-:W1:Y:S01]  /*7390*/  MUFU.EX2 R26, R26 ;  /* 0x0000001a001a7308 */ /* 0x000e620000000800 */
[----:B------:R-:W-:-:S07]  /*73a0*/  FFMA.FTZ R104, R155, R88, -R101 ;  /* 0x000000589b687223 */ /* 0x000fce0000010865 */
[----:B------:R-:W3:Y:S01]  /*73b0*/  MUFU.EX2 R106, R106 ;  /* 0x0000006a006a7308 */ /* 0x000ee20000000800 */
[----:B--2---:R-:W-:Y:S01]  /*73c0*/  FADD.FTZ R14, R24, R15 ;  /* 0x0000000f180e7221 */ /* 0x004fe20000010000 */
[----:B----4-:R-:W-:-:S06]  /*73d0*/  FADD.FTZ R15, R105, R16 ;  /* 0x00000010690f7221 */ /* 0x010fcc0000010000 */
[----:B------:R-:W2:Y:S01]  /*73e0*/  MUFU.EX2 R27, R27 ;  /* 0x0000001b001b7308 */ /* 0x000ea20000000800 */
[----:B------:R-:W-:-:S07]  /*73f0*/  FFMA.FTZ R108, R154, R88, -R101 ;  /* 0x000000589a6c7223 */ /* 0x000fce0000010865 */
[----:B------:R-:W4:Y:S01]  /*7400*/  MUFU.EX2 R103, R103 ;  /* 0x0000006700677308 */ /* 0x000f220000000800 */
[----:B0-----:R-:W-:Y:S01]  /*7410*/  FADD.FTZ R17, R25, R14 ;  /* 0x0000000e19117221 */ /* 0x001fe20000010000 */
[----:B-----5:R-:W-:-:S06]  /*7420*/  FADD.FTZ R15, R102, R15 ;  /* 0x0000000f660f7221 */ /* 0x020fcc0000010000 */
[----:B------:R-:W0:Y:S01]  /*7430*/  MUFU.EX2 R98, R98 ;  /* 0x0000006200627308 */ /* 0x000e220000000800 */
[----:B------:R-:W-:-:S07]  /*7440*/  FFMA.FTZ R33, R33, R88, -R101 ;  /* 0x0000005821217223 */ /* 0x000fce0000010865 */
[----:B------:R-:W5:Y:S01]  /*7450*/  MUFU.EX2 R107, R107 ;  /* 0x0000006b006b7308 */ /* 0x000f620000000800 */
[----:B-1----:R-:W-:Y:S01]  /*7460*/  FADD.FTZ R14, R26, R17 ;  /* 0x000000111a0e7221 */ /* 0x002fe20000010000 */
[----:B---3--:R-:W-:-:S06]  /*7470*/  FADD.FTZ R16, R106, R15 ;  /* 0x0000000f6a107221 */ /* 0x008fcc0000010000 */
        /* <DEDUP_REMOVED lines=30> */
[----:B------:R-:W-:Y:S01]  /*7660*/  MUFU.EX2 R39, R39 ;  /* 0x0000002700277308 */ /* 0x000fe20000000800 */
[----:B------:R-:W-:-:S07]  /*7670*/  FFMA.FTZ R45, R46, R88, -R101 ;  /* 0x000000582e2d7223 */ /* 0x000fce0000010865 */
[----:B------:R-:W1:Y:S01]  /*7680*/  MUFU.EX2 R41, R41 ;  /* 0x0000002900297308 */ /* 0x000e620000000800 */
[----:B--2---:R-:W-:Y:S01]  /*7690*/  FADD.FTZ R17, R35, R14 ;  /* 0x0000000e23117221 */ /* 0x004fe20000010000 */
[----:B----4-:R-:W-:-:S06]  /*76a0*/  FADD.FTZ R18, R37, R16 ;  /* 0x0000001025127221 */ /* 0x010fcc0000010000 */
[----:B------:R-:W-:Y:S01]  /*76b0*/  MUFU.EX2 R40, R40 ;  /* 0x0000002800287308 */ /* 0x000fe20000000800 */
[----:B------:R-:W-:Y:S01]  /*76c0*/  FFMA.FTZ R8, R62, R88, -R101 ;  /* 0x000000583e087223 */ /* 0x000fe20000010865 */
[----:B------:R-:W-:-:S06]  /*76d0*/  F2FP.F16.F32.PACK_AB R9, R10, R9 ;  /* 0x000000090a09723e */ /* 0x000fcc00000000ff */
[----:B------:R-:W2:Y:S01]  /*76e0*/  MUFU.EX2 R42, R42 ;  /* 0x0000002a002a7308 */ /* 0x000ea20000000800 */
[----:B------:R-:W-:Y:S01]  /*76f0*/  FFMA.FTZ R49, R49, R88, -R101 ;  /* 0x0000005831317223 */ /* 0x000fe20000010865 */
[----:B------:R-:W-:Y:S01]  /*7700*/  F2FP.F16.F32.PACK_AB R10, R22, R21 ;  /* 0x00000015160a723e */ /* 0x000fe200000000ff */
[----:B0-----:R-:W-:-:S05]  /*7710*/  FADD.FTZ R22, R36, R17 ;  /* 0x0000001124167221 */ /* 0x001fca0000010000 */
[----:B------:R-:W0:Y:S01]  /*7720*/  MUFU.EX2 R43, R43 ;  /* 0x0000002b002b7308 */ /* 0x000e220000000800 */
[----:B------:R-:W-:Y:S01]  /*7730*/  FFMA.FTZ R12, R66, R88, -R101 ;  /* 0x00000058420c7223 */ /* 0x000fe20000010865 */
[----:B-----5:R-:W-:-:S06]  /*7740*/  FADD.FTZ R18, R109, R18 ;  /* 0x000000126d127221 */ /* 0x020fcc0000010000 */
[----:B------:R-:W3:Y:S01]  /*7750*/  MUFU.EX2 R38, R38 ;  /* 0x0000002600267308 */ /* 0x000ee20000000800 */
[----:B------:R-:W-:Y:S01]  /*7760*/  FFMA.FTZ R61, R61, R88, -R101 ;  /* 0x000000583d3d7223 */ /* 0x000fe20000010865 */
[----:B-1----:R-:W-:-:S06]  /*7770*/  FADD.FTZ R21, R41, R18 ;  /* 0x0000001229157221 */ /* 0x002fcc0000010000 */
[----:B------:R-:W1:Y:S01]  /*7780*/  MUFU.EX2 R45, R45 ;  /* 0x0000002d002d7308 */ /* 0x000e620000000800 */
[----:B--2---:R-:W-:-:S07]  /*7790*/  FADD.FTZ R21, R42, R21 ;  /* 0x000000152a157221 */ /* 0x004fce0000010000 */
[----:B------:R2:W-:Y:S08]  /*77a0*/  MUFU.EX2 R66, R8 ;  /* 0x0000000800427308 */ /* 0x0005f00000000800 */
[----:B------:R-:W4:Y:S01]  /*77b0*/  MUFU.EX2 R44, R44 ;  /* 0x0000002c002c7308 */ /* 0x000f220000000800 */
[----:B--2---:R-:W-:Y:S01]  /*77c0*/  F2FP.F16.F32.PACK_AB R8, R20, R19 ;  /* 0x000000131408723e */ /* 0x004fe200000000ff */
[----:B------:R-:W-:-:S06]  /*77d0*/  FADD.FTZ R19, R39, R22 ;  /* 0x0000001627137221 */ /* 0x000fcc0000010000 */
[----:B------:R-:W2:Y:S01]  /*77e0*/  MUFU.EX2 R49, R49 ;  /* 0x0000003100317308 */ /* 0x000ea20000000800 */
[----:B------:R-:W-:-:S07]  /*77f0*/  FADD.FTZ R22, R40, R19 ;  /* 0x0000001328167221 */ /* 0x000fce0000010000 */
[----:B------:R-:W-:Y:S08]  /*7800*/  MUFU.EX2 R62, R61 ;  /* 0x0000003d003e7308 */ /* 0x000ff00000000800 */
[----:B------:R5:W-:Y:S01]  /*7810*/  MUFU.EX2 R61, R12 ;  /* 0x0000000c003d7308 */ /* 0x000be20000000800 */
[----:B------:R-:W-:Y:S02]  /*7820*/  F2FP.F16.F32.PACK_AB R14, R26, R25 ;  /* 0x000000191a0e723e */ /* 0x000fe400000000ff */
[----:B------:R-:W2:Y:S05]  /*7830*/  LDL R25, [R1+0xc] ;  /* 0x00000c0001197983 */ /* 0x000eaa0000100800 */
[----:B------:R-:W2:Y:S01]  /*7840*/  MUFU.EX2 R47, R47 ;  /* 0x0000002f002f7308 */ /* 0x000ea20000000800 */
[----:B-----5:R-:W-:Y:S01]  /*7850*/  F2FP.F16.F32.PACK_AB R12, R24, R23 ;  /* 0x00000017180c723e */ /* 0x020fe200000000ff */
[----:B0-----:R-:W-:Y:S01]  /*7860*/  FADD.FTZ R23, R43, R22 ;  /* 0x000000162b177221 */ /* 0x001fe20000010000 */
[----:B---3--:R-:W-:-:S04]  /*7870*/  FADD.FTZ R22, R38, R21 ;  /* 0x0000001526167221 */ /* 0x008fc80000010000 */
[----:B-1----:R-:W-:Y:S01]  /*7880*/  FADD.FTZ R22, R45, R22 ;  /* 0x000000162d167221 */ /* 0x002fe20000010000 */
[----:B------:R-:W0:Y:S01]  /*7890*/  MUFU.EX2 R48, R48 ;  /* 0x0000003000307308 */ /* 0x000e220000000800 */
[----:B----4-:R-:W-:Y:S02]  /*78a0*/  FADD.FTZ R24, R44, R23 ;  /* 0x000000172c187221 */ /* 0x010fe40000010000 */
[----:B--2---:R-:W-:Y:S02]  /*78b0*/  FADD.FTZ R23, R49, R22 ;  /* 0x0000001631177221 */ /* 0x004fe40000010000 */
[----:B------:R-:W2:Y:S01]  /*78c0*/  LDL R22, [R1+0x8] ;  /* 0x0000080001167983 */ /* 0x000ea20000100800 */
[----:B------:R-:W-:Y:S01]  /*78d0*/  F2FP.F16.F32.PACK_AB R11, R110, R11 ;  /* 0x0000000b6e0b723e */ /* 0x000fe200000000ff */
[-CC-:B------:R-:W-:Y:S01]  /*78e0*/  FFMA.FTZ R53, R53, R88.reuse, -R101.reuse ;  /* 0x0000005835357223 */ /* 0x180fe20000010865 */
[-CC-:B------:R-:W-:Y:S01]  /*78f0*/  FFMA.FTZ R54, R54, R88.reuse, -R101.reuse ;  /* 0x0000005836367223 */ /* 0x180fe20000010865 */
[----:B------:R-:W-:Y:S01]  /*7900*/  FADD.FTZ R21, R47, R24 ;  /* 0x000000182f157221 */ /* 0x000fe20000010000 */
[----:B------:R-:W-:Y:S01]  /*7910*/  MUFU.EX2 R51, R51 ;  /* 0x0000003300337308 */ /* 0x000fe20000000800 */
[----:B------:R0:W-:Y:S01]  /*7920*/  STSM.16.M88.4 [R111], R8 ;  /* 0x000000086f007844 */ /* 0x0001e20000000200 */
[-CC-:B------:R-:W-:Y:S01]  /*7930*/  FFMA.FTZ R57, R57, R88.reuse, -R101.reuse ;  /* 0x0000005839397223 */ /* 0x180fe20000010865 */
[----:B------:R-:W-:-:S05]  /*7940*/  FFMA.FTZ R58, R58, R88, -R101 ;  /* 0x000000583a3a7223 */ /* 0x000fca0000010865 */
[----:B------:R-:W-:Y:S08]  /*7950*/  MUFU.EX2 R52, R52 ;  /* 0x0000003400347308 */ /* 0x000ff00000000800 */
[----:B------:R-:W-:Y:S01]  /*7960*/  MUFU.EX2 R55, R55 ;  /* 0x0000003700377308 */ /* 0x000fe20000000800 */
[----:B0-----:R-:W-:Y:S02]  /*7970*/  FADD.FTZ R8, R48, R21 ;  /* 0x0000001530087221 */ /* 0x001fe40000010000 */
[----:B------:R-:W3:Y:S01]  /*7980*/  LDL R21, [R1+0x14] ;  /* 0x0000140001157983 */ /* 0x000ee20000100800 */
[----:B------:R-:W-:-:S04]  /*7990*/  FFMA.FTZ R46, R50, R88, -R101 ;  /* 0x00000058322e7223 */ /* 0x000fc80000010865 */
[----:B------:R-:W-:Y:S08]  /*79a0*/  MUFU.EX2 R56, R56 ;  /* 0x0000003800387308 */ /* 0x000ff00000000800 */
[----:B------:R-:W0:Y:S08]  /*79b0*/  MUFU.EX2 R46, R46 ;  /* 0x0000002e002e7308 */ /* 0x000e300000000800 */
[----:B------:R-:W1:Y:S08]  /*79c0*/  MUFU.EX2 R53, R53 ;  /* 0x0000003500357308 */ /* 0x000e700000000800 */
[----:B------:R-:W4:Y:S01]  /*79d0*/  MUFU.EX2 R54, R54 ;  /* 0x0000003600367308 */ /* 0x000f220000000800 */
[----:B0-----:R-:W-:-:S07]  /*79e0*/  FADD.FTZ R10, R46, R23 ;  /* 0x000000172e0a7221 */ /* 0x001fce0000010000 */
[----:B------:R-:W0:Y:S01]  /*79f0*/  MUFU.EX2 R57, R57 ;  /* 0x0000003900397308 */ /* 0x000e220000000800 */
[----:B------:R-:W-:Y:S01]  /*7a00*/  FADD.FTZ R9, R51, R8 ;  /* 0x0000000833097221 */ /* 0x000fe20000010000 */
[----:B-1----:R-:W-:-:S06]  /*7a10*/  FADD.FTZ R11, R53, R10 ;  /* 0x0000000a350b7221 */ /* 0x002fcc0000010000 */
[----:B------:R-:W1:Y:S01]  /*7a20*/  MUFU.EX2 R58, R58 ;  /* 0x0000003a003a7308 */ /* 0x000e620000000800 */
[----:B------:R-:W-:Y:S01]  /*7a30*/  FFMA.FTZ R65, R65, R88, -R101 ;  /* 0x0000005841417223 */ /* 0x000fe20000010865 */
[----:B------:R-:W-:-:S06]  /*7a40*/  FADD.FTZ R8, R52, R9 ;  /* 0x0000000934087221 */ /* 0x000fcc0000010000 */
[----:B------:R-:W5:Y:S01]  /*7a50*/  MUFU.EX2 R59, R59 ;  /* 0x0000003b003b7308 */ /* 0x000f620000000800 */
[----:B----4-:R-:W-:Y:S01]  /*7a60*/  FADD.FTZ R10, R54, R11 ;  /* 0x0000000b360a7221 */ /* 0x010fe20000010000 */
[----:B------:R-:W-:-:S06]  /*7a70*/  FADD.FTZ R9, R55, R8 ;  /* 0x0000000837097221 */ /* 0x000fcc0000010000 */
[----:B------:R-:W4:Y:S01]  /*7a80*/  MUFU.EX2 R60, R60 ;  /* 0x0000003c003c7308 */ /* 0x000f220000000800 */
[----:B0-----:R-:W-:Y:S01]  /*7a90*/  FADD.FTZ R11, R57, R10 ;  /* 0x0000000a390b7221 */ /* 0x001fe20000010000 */
[----:B------:R-:W-:Y:S01]  /*7aa0*/  FFMA.FTZ R69, R69, R88, -R101 ;  /* 0x0000005845457223 */ /* 0x000fe20000010865 */
[----:B------:R-:W-:-:S05]  /*7ab0*/  FADD.FTZ R8, R56, R9 ;  /* 0x0000000938087221 */ /* 0x000fca0000010000 */
[----:B------:R-:W0:Y:S01]  /*7ac0*/  MUFU.EX2 R63, R63 ;  /* 0x0000003f003f7308 */ /* 0x000e220000000800 */
[----:B-1----:R-:W-:Y:S01]  /*7ad0*/  FADD.FTZ R11, R58, R11 ;  /* 0x0000000b3a0b7221 */ /* 0x002fe20000010000 */
[----:B------:R-:W-:-:S06]  /*7ae0*/  FFMA.FTZ R70, R70, R88, -R101 ;  /* 0x0000005846467223 */ /* 0x000fcc0000010865 */
[----:B------:R-:W1:Y:S01]  /*7af0*/  MUFU.EX2 R65, R65 ;  /* 0x0000004100417308 */ /* 0x000e620000000800 */
[----:B-----5:R-:W-:Y:S01]  /*7b00*/  FADD.FTZ R9, R59, R8 ;  /* 0x000000083b097221 */ /* 0x020fe20000010000 */
[----:B------:R-:W-:-:S06]  /*7b10*/  FADD.FTZ R11, R62, R11 ;  /* 0x0000000b3e0b7221 */ /* 0x000fcc0000010000 */
[----:B------:R-:W5:Y:S01]  /*7b20*/  MUFU.EX2 R64, R64 ;  /* 0x0000004000407308 */ /* 0x000f620000000800 */
[----:B------:R-:W-:Y:S01]  /*7b30*/  FFMA.FTZ R73, R73, R88, -R101 ;  /* 0x0000005849497223 */ /* 0x000fe20000010865 */
[----:B----4-:R-:W-:Y:S01]  /*7b40*/  FADD.FTZ R8, R60, R9 ;  /* 0x000000093c087221 */ /* 0x010fe20000010000 */
[----:B------:R-:W-:-:S05]  /*7b50*/  FADD.FTZ R10, R66, R11 ;  /* 0x0000000b420a7221 */ /* 0x000fca0000010000 */
[----:B------:R-:W4:Y:S01]  /*7b60*/  MUFU.EX2 R20, R69 ;  /* 0x0000004500147308 */ /* 0x000f220000000800 */
[----:B------:R-:W-:Y:S01]  /*7b70*/  FFMA.FTZ R74, R74, R88, -R101 ;  /* 0x000000584a4a7223 */ /* 0x000fe20000010865 */
[----:B0-----:R-:W-:-:S06]  /*7b80*/  FADD.FTZ R9, R63, R8 ;  /* 0x000000083f097221 */ /* 0x001fcc0000010000 */
[----:B------:R-:W0:Y:S01]  /*7b90*/  MUFU.EX2 R67, R67 ;  /* 0x0000004300437308 */ /* 0x000e220000000800 */
[----:B-1----:R-:W-:Y:S01]  /*7ba0*/  FADD.FTZ R10, R65, R10 ;  /* 0x0000000a410a7221 */ /* 0x002fe20000010000 */
[----:B------:R-:W-:-:S06]  /*7bb0*/  FFMA.FTZ R75, R75, R88, -R101 ;  /* 0x000000584b4b7223 */ /* 0x000fcc0000010865 */
[----:B------:R-:W1:Y:S01]  /*7bc0*/  MUFU.EX2 R70, R70 ;  /* 0x0000004600467308 */ /* 0x000e620000000800 */
[----:B-----5:R-:W-:Y:S01]  /*7bd0*/  FADD.FTZ R8, R64, R9 ;  /* 0x0000000940087221 */ /* 0x020fe20000010000 */
[----:B------:R-:W-:-:S06]  /*7be0*/  FADD.FTZ R9, R61, R10 ;  /* 0x0000000a3d097221 */ /* 0x000fcc0000010000 */
[----:B------:R-:W5:Y:S01]  /*7bf0*/  MUFU.EX2 R68, R68 ;  /* 0x0000004400447308 */ /* 0x000f620000000800 */
[----:B------:R-:W-:-:S07]  /*7c00*/  FFMA.FTZ R76, R76, R88, -R101 ;  /* 0x000000584c4c7223 */ /* 0x000fce0000010865 */
[----:B------:R-:W5:Y:S01]  /*7c10*/  MUFU.EX2 R73, R73 ;  /* 0x0000004900497308 */ /* 0x000f620000000800 */
[----:B----4-:R-:W-:Y:S01]  /*7c20*/  FADD.FTZ R9, R20, R9 ;  /* 0x0000000914097221 */ /* 0x010fe20000010000 */
[----:B------:R-:W-:-:S06]  /*7c30*/  F2FP.F16.F32.PACK_AB R13, R105, R13 ;  /* 0x0000000d690d723e */ /* 0x000fcc00000000ff */
[----:B------:R-:W4:Y:S01]  /*7c40*/  MUFU.EX2 R74, R74 ;  /* 0x0000004a004a7308 */ /* 0x000f220000000800 */
[----:B------:R-:W-:Y:S01]  /*7c50*/  F2FP.F16.F32.PACK_AB R15, R106, R102 ;  /* 0x000000666a0f723e */ /* 0x000fe200000000ff */
[----:B------:R-:W-:Y:S01]  /*7c60*/  FFMA.FTZ R79, R79, R88, -R101 ;  /* 0x000000584f4f7223 */ /* 0x000fe20000010865 */
[----:B0-----:R-:W-:-:S05]  /*7c70*/  FADD.FTZ R11, R67, R8 ;  /* 0x00000008430b7221 */ /* 0x001fca0000010000 */
[----:B------:R-:W0:Y:S01]  /*7c80*/  MUFU.EX2 R75, R75 ;  /* 0x0000004b004b7308 */ /* 0x000e220000000800 */
[----:B-1----:R-:W-:Y:S01]  /*7c90*/  FADD.FTZ R10, R70, R9 ;  /* 0x00000009460a7221 */ /* 0x002fe20000010000 */
[----:B------:R-:W-:Y:S01]  /*7ca0*/  FFMA.FTZ R80, R80, R88, -R101 ;  /* 0x0000005850507223 */ /* 0x000fe20000010865 */
[----:B------:R1:W-:Y:S01]  /*7cb0*/  STSM.16.M88.4 [R4], R12 ;  /* 0x0000000c04007844 */ /* 0x0003e20000000200 */
[----:B-----5:R-:W-:-:S04]  /*7cc0*/  FADD.FTZ R8, R68, R11 ;  /* 0x0000000b44087221 */ /* 0x020fc80000010000 */
[----:B------:R-:W5:Y:S01]  /*7cd0*/  MUFU.EX2 R76, R76 ;  /* 0x0000004c004c7308 */ /* 0x000f620000000800 */
[----:B------:R-:W-:Y:S01]  /*7ce0*/  FADD.FTZ R11, R73, R10 ;  /* 0x0000000a490b7221 */ /* 0x000fe20000010000 */
[----:B------:R-:W-:Y:S02]  /*7cf0*/  F2FP.F16.F32.PACK_AB R16, R98, R27 ;  /* 0x0000001b6210723e */ /* 0x000fe400000000ff */
[----:B------:R-:W-:Y:S02]  /*7d00*/  F2FP.F16.F32.PACK_AB R17, R107, R103 ;  /* 0x000000676b11723e */ /* 0x000fe400000000ff */
[----:B------:R-:W-:Y:S02]  /*7d10*/  F2FP.F16.F32.PACK_AB R18, R30, R29 ;  /* 0x0000001d1e12723e */ /* 0x000fe400000000ff */
[----:B------:R-:W-:Y:S01]  /*7d20*/  F2FP.F16.F32.PACK_AB R19, R108, R104 ;  /* 0x000000686c13723e */ /* 0x000fe200000000ff */
[-CC-:B------:R-:W-:Y:S01]  /*7d30*/  FFMA.FTZ R83, R83, R88.reuse, -R101.reuse ;  /* 0x0000005853537223 */ /* 0x180fe20000010865 */
[-C--:B------:R-:W-:Y:S01]  /*7d40*/  FFMA.FTZ R84, R84, R88.reuse, -R101 ;  /* 0x0000005854547223 */ /* 0x080fe20000010865 */
[----:B-1----:R-:W1:Y:S01]  /*7d50*/  MUFU.EX2 R13, R79 ;  /* 0x0000004f000d7308 */ /* 0x002e620000000800 */
[----:B----4-:R-:W-:Y:S01]  /*7d60*/  FADD.FTZ R10, R74, R11 ;  /* 0x0000000b4a0a7221 */ /* 0x010fe20000010000 */
[----:B------:R4:W-:Y:S06]  /*7d70*/  STSM.16.M88.4 [R5], R16 ;  /* 0x0000001005007844 */ /* 0x0009ec0000000200 */
[----:B------:R-:W1:Y:S01]  /*7d80*/  MUFU.EX2 R80, R80 ;  /* 0x0000005000507308 */ /* 0x000e620000000800 */
[----:B0-----:R-:W-:Y:S01]  /*7d90*/  FADD.FTZ R11, R75, R10 ;  /* 0x0000000a4b0b7221 */ /* 0x001fe20000010000 */
[----:B------:R-:W-:-:S03]  /*7da0*/  FFMA.FTZ R89, R89, R88, -R101 ;  /* 0x0000005859597223 */ /* 0x000fc60000010865 */
[----:B-----5:R-:W-:-:S03]  /*7db0*/  FADD.FTZ R10, R76, R11 ;  /* 0x0000000b4c0a7221 */ /* 0x020fc60000010000 */
[----:B------:R-:W-:Y:S08]  /*7dc0*/  MUFU.EX2 R71, R71 ;  /* 0x0000004700477308 */ /* 0x000ff00000000800 */
[----:B----4-:R-:W0:Y:S01]  /*7dd0*/  MUFU.EX2 R16, R83 ;  /* 0x0000005300107308 */ /* 0x010e220000000800 */
[-CC-:B------:R-:W-:Y:S01]  /*7de0*/  FFMA.FTZ R90, R90, R88.reuse, -R101.reuse ;  /* 0x000000585a5a7223 */ /* 0x180fe20000010865 */
[----:B------:R-:W-:Y:S01]  /*7df0*/  FFMA.FTZ R95, R95, R88, -R101 ;  /* 0x000000585f5f7223 */ /* 0x000fe20000010865 */
[----:B------:R-:W-:-:S05]  /*7e00*/  F2FP.F16.F32.PACK_AB R57, R58, R57 ;  /* 0x000000393a39723e */ /* 0x000fca00000000ff */
[----:B------:R-:W4:Y:S01]  /*7e10*/  MUFU.EX2 R15, R84 ;  /* 0x00000054000f7308 */ /* 0x000f220000000800 */
[----:B-1----:R-:W-:Y:S01]  /*7e20*/  FADD.FTZ R11, R13, R10 ;  /* 0x0000000a0d0b7221 */ /* 0x002fe20000010000 */
[----:B------:R-:W-:Y:S01]  /*7e30*/  FFMA.FTZ R93, R93, R88, -R101 ;  /* 0x000000585d5d7223 */ /* 0x000fe20000010865 */
[----:B------:R-:W-:-:S05]  /*7e40*/  F2FP.F16.F32.PACK_AB R58, R60, R59 ;  /* 0x0000003b3c3a723e */ /* 0x000fca00000000ff */
[----:B------:R-:W1:Y:S01]  /*7e50*/  MUFU.EX2 R72, R72 ;  /* 0x0000004800487308 */ /* 0x000e620000000800 */
[----:B------:R-:W-:Y:S01]  /*7e60*/  F2FP.F16.F32.PACK_AB R59, R66, R62 ;  /* 0x0000003e423b723e */ /* 0x000fe200000000ff */
[----:B------:R-:W-:Y:S01]  /*7e70*/  FADD.FTZ R11, R80, R11 ;  /* 0x0000000b500b7221 */ /* 0x000fe20000010000 */
[----:B------:R-:W-:-:S05]  /*7e80*/  F2FP.F16.F32.PACK_AB R66, R68, R67 ;  /* 0x000000434442723e */ /* 0x000fca00000000ff */
[----:B------:R-:W5:Y:S01]  /*7e90*/  MUFU.EX2 R18, R89 ;  /* 0x0000005900127308 */ /* 0x000f620000000800 */
[----:B------:R-:W-:Y:S01]  /*7ea0*/  F2FP.F16.F32.PACK_AB R67, R70, R20 ;  /* 0x000000144643723e */ /* 0x000fe200000000ff */
[----:B0-----:R-:W-:-:S06]  /*7eb0*/  FADD.FTZ R11, R16, R11 ;  /* 0x0000000b100b7221 */ /* 0x001fcc0000010000 */
[----:B------:R-:W0:Y:S08]  /*7ec0*/  MUFU.EX2 R77, R77 ;  /* 0x0000004d004d7308 */ /* 0x000e300000000800 */
[----:B------:R-:W-:Y:S08]  /*7ed0*/  MUFU.EX2 R78, R78 ;  /* 0x0000004e004e7308 */ /* 0x000ff00000000800 */
[----:B------:R-:W0:Y:S01]  /*7ee0*/  MUFU.EX2 R17, R90 ;  /* 0x0000005a00117308 */ /* 0x000e220000000800 */
[----:B------:R-:W-:-:S07]  /*7ef0*/  FADD.FTZ R9, R71, R8 ;  /* 0x0000000847097221 */ /* 0x000fce0000010000 */
[----:B------:R-:W-:Y:S08]  /*7f00*/  MUFU.EX2 R81, R81 ;  /* 0x0000005100517308 */ /* 0x000ff00000000800 */
[----:B------:R-:W2:Y:S08]  /*7f10*/  MUFU.EX2 R82, R82 ;  /* 0x0000005200527308 */ /* 0x000eb00000000800 */
[----:B------:R-:W-:Y:S08]  /*7f20*/  MUFU.EX2 R85, R85 ;  /* 0x0000005500557308 */ /* 0x000ff00000000800 */
[----:B------:R-:W2:Y:S01]  /*7f30*/  MUFU.EX2 R86, R86 ;  /* 0x0000005600567308 */ /* 0x000ea20000000800 */
[----:B----4-:R-:W-:-:S07]  /*7f40*/  FADD.FTZ R11, R15, R11 ;  /* 0x0000000b0f0b7221 */ /* 0x010fce0000010000 */
[----:B------:R-:W-:Y:S08]  /*7f50*/  MUFU.EX2 R91, R91 ;  /* 0x0000005b005b7308 */ /* 0x000ff00000000800 */
[----:B------:R-:W4:Y:S08]  /*7f60*/  MUFU.EX2 R92, R92 ;  /* 0x0000005c005c7308 */ /* 0x000f300000000800 */
[----:B------:R-:W-:Y:S08]  /*7f70*/  MUFU.EX2 R96, R96 ;  /* 0x0000006000607308 */ /* 0x000ff00000000800 */
[----:B------:R-:W3:Y:S08]  /*7f80*/  MUFU.EX2 R97, R97 ;  /* 0x0000006100617308 */ /* 0x000ef00000000800 */
[----:B------:R-:W-:Y:S08]  /*7f90*/  MUFU.EX2 R20, R93 ;  /* 0x0000005d00147308 */ /* 0x000ff00000000800 */
[----:B------:R-:W3:Y:S01]  /*7fa0*/  MUFU.EX2 R95, R95 ;  /* 0x0000005f005f7308 */ /* 0x000ee20000000800 */
[----:B------:R-:W-:Y:S01]  /*7fb0*/  F2FP.F16.F32.PACK_AB R33, R34, R33 ;  /* 0x000000212221723e */ /* 0x000fe200000000ff */
[----:B-1----:R-:W-:Y:S01]  /*7fc0*/  FADD.FTZ R8, R72, R9 ;  /* 0x0000000948087221 */ /* 0x002fe20000010000 */
[----:B------:R-:W-:-:S02]  /*7fd0*/  F2FP.F16.F32.PACK_AB R34, R36, R35 ;  /* 0x000000232422723e */ /* 0x000fc400000000ff */
[----:B------:R-:W-:Y:S01]  /*7fe0*/  F2FP.F16.F32.PACK_AB R41, R42, R41 ;  /* 0x000000292a29723e */ /* 0x000fe200000000ff */
[----:B-----5:R-:W-:Y:S01]  /*7ff0*/  FADD.FTZ R11, R18, R11 ;  /* 0x0000000b120b7221 */ /* 0x020fe20000010000 */
        /* <DEDUP_REMOVED lines=9> */
[----:B0-----:R-:W-:Y:S01]  /*8090*/  FADD.FTZ R9, R77, R8 ;  /* 0x000000084d097221 */ /* 0x001fe20000010000 */
[----:B------:R-:W-:Y:S01]  /*80a0*/  F2FP.F16.F32.PACK_AB R56, R56, R55 ;  /* 0x000000373838723e */ /* 0x000fe200000000ff */
[----:B------:R1:W-:Y:S01]  /*80b0*/  STSM.16.M88.4 [R3+0x24800], R32 ;  /* 0x0248002003007844 */ /* 0x0003e20000000200 */
[----:B------:R-:W-:Y:S01]  /*80c0*/  F2FP.F16.F32.PACK_AB R64, R64, R63 ;  /* 0x0000003f4040723e */ /* 0x000fe200000000ff */
[----:B------:R-:W-:Y:S01]  /*80d0*/  FADD.FTZ R11, R17, R11 ;  /* 0x0000000b110b7221 */ /* 0x000fe20000010000 */
[----:B------:R-:W-:-:S02]  /*80e0*/  F2FP.F16.F32.PACK_AB R65, R61, R65 ;  /* 0x000000413d41723e */ /* 0x000fc400000000ff */
[----:B------:R-:W-:Y:S01]  /*80f0*/  F2FP.F16.F32.PACK_AB R73, R74, R73 ;  /* 0x000000494a49723e */ /* 0x000fe200000000ff */
[----:B------:R1:W-:Y:S01]  /*8100*/  STSM.16.M88.4 [R25], R40 ;  /* 0x0000002819007844 */ /* 0x0003e20000000200 */
[----:B------:R-:W-:Y:S02]  /*8110*/  F2FP.F16.F32.PACK_AB R72, R72, R71 ;  /* 0x000000474848723e */ /* 0x000fe400000000ff */
[----:B------:R-:W-:Y:S02]  /*8120*/  F2FP.F16.F32.PACK_AB R74, R78, R77 ;  /* 0x0000004d4e4a723e */ /* 0x000fe400000000ff */
[----:B------:R-:W-:Y:S01]  /*8130*/  F2FP.F16.F32.PACK_AB R75, R76, R75 ;  /* 0x0000004b4c4b723e */ /* 0x000fe200000000ff */
[----:B------:R1:W-:Y:S01]  /*8140*/  STSM.16.M88.4 [R4+0x6000], R48 ;  /* 0x0060003004007844 */ /* 0x0003e20000000200 */
[----:B--2---:R-:W-:Y:S02]  /*8150*/  F2FP.F16.F32.PACK_AB R12, R82, R81 ;  /* 0x00000051520c723e */ /* 0x004fe400000000ff */
[----:B------:R-:W-:-:S02]  /*8160*/  F2FP.F16.F32.PACK_AB R13, R80, R13 ;  /* 0x0000000d500d723e */ /* 0x000fc400000000ff */
[----:B------:R-:W-:Y:S02]  /*8170*/  F2FP.F16.F32.PACK_AB R14, R86, R85 ;  /* 0x00000055560e723e */ /* 0x000fe400000000ff */
[----:B------:R-:W-:Y:S02]  /*8180*/  F2FP.F16.F32.PACK_AB R15, R15, R16 ;  /* 0x000000100f0f723e */ /* 0x000fe400000000ff */
[----:B------:R-:W-:Y:S01]  /*8190*/  F2FP.F16.F32.PACK_AB R17, R17, R18 ;  /* 0x000000121111723e */ /* 0x000fe200000000ff */
[----:B------:R-:W-:Y:S01]  /*81a0*/  FADD.FTZ R8, R78, R9 ;  /* 0x000000094e087221 */ /* 0x000fe20000010000 */
[----:B----4-:R-:W-:Y:S01]  /*81b0*/  F2FP.F16.F32.PACK_AB R16, R92, R91 ;  /* 0x0000005b5c10723e */ /* 0x010fe200000000ff */
[----:B------:R1:W-:Y:S01]  /*81c0*/  STSM.16.M88.4 [R5+0x6000], R56 ;  /* 0x0060003805007844 */ /* 0x0003e20000000200 */
[----:B---3--:R-:W-:Y:S02]  /*81d0*/  F2FP.F16.F32.PACK_AB R18, R97, R96 ;  /* 0x000000606112723e */ /* 0x008fe400000000ff */
[----:B------:R-:W-:Y:S01]  /*81e0*/  F2FP.F16.F32.PACK_AB R19, R95, R20 ;  /* 0x000000145f13723e */ /* 0x000fe200000000ff */
[----:B------:R1:W-:Y:S01]  /*81f0*/  STSM.16.M88.4 [R3+0x2a800], R64 ;  /* 0x02a8004003007844 */ /* 0x0003e20000000200 */
[----:B------:R-:W-:-:S03]  /*8200*/  FADD.FTZ R9, R81, R8 ;  /* 0x0000000851097221 */ /* 0x000fc60000010000 */
[----:B------:R1:W-:Y:S04]  /*8210*/  STSM.16.M88.4 [R22], R72 ;  /* 0x0000004816007844 */ /* 0x0003e80000000200 */
[----:B------:R1:W-:Y:S04]  /*8220*/  STSM.16.M88.4 [R4+0xc000], R12 ;  /* 0x00c0000c04007844 */ /* 0x0003e80000000200 */
[----:B------:R1:W-:Y:S01]  /*8230*/  STSM.16.M88.4 [R5+0xc000], R16 ;  /* 0x00c0001005007844 */ /* 0x0003e20000000200 */
        /* <DEDUP_REMOVED lines=8> */
[----:B------:R-:W-:-:S03]  /*82c0*/  ISETP.GT.AND P2, PT, R7, R21, PT ;  /* 0x000000150700720c */ /* 0x000fc60003f44270 */
[----:B------:R-:W-:-:S04]  /*82d0*/  FADD.FTZ R8, R86, R9 ;  /* 0x0000000956087221 */ /* 0x000fc80000010000 */
[----:B------:R-:W-:Y:S01]  /*82e0*/  FADD.FTZ R9, R91, R8 ;  /* 0x000000085b097221 */ /* 0x000fe20000010000 */
[----:B------:R-:W-:-:S03]  /*82f0*/  FADD.FTZ R11, R20, R11 ;  /* 0x0000000b140b7221 */ /* 0x000fc60000010000 */
[----:B------:R-:W-:Y:S01]  /*8300*/  FADD.FTZ R9, R92, R9 ;  /* 0x000000095c097221 */ /* 0x000fe20000010000 */
[----:B------:R-:W-:-:S03]  /*8310*/  R2UR UR4, R0 ;  /* 0x00000000000472ca */ /* 0x000fc600000e0000 */
        /* <DEDUP_REMOVED lines=19> */
[----:B------:R-:W-:-:S02]  /*8450*/  VIADD R7, R7, 0xffffffff ;  /* 0xffffffff07077836 */ /* 0x000fc40000000000 */
        /* <DEDUP_REMOVED lines=16> */
[----:B------:R-:W-:Y:S01]  /*8560*/  MOV R11, R6 ;  /* 0x00000006000b7202 */ /* 0x000fe20000000f00 */
[----:B------:R-:W-:-:S02]  /*8570*/  IMAD.MOV.U32 R8, RZ, RZ, R94 ;  /* 0x000000ffff087224 */ /* 0x000fc400078e005e */
[----:B------:R-:W-:Y:S01]  /*8580*/  IMAD.MOV.U32 R2, RZ, RZ, R87 ;  /* 0x000000ffff027224 */ /* 0x000fe200078e0057 */
[----:B0-----:R-:W-:Y:S01]  /*8590*/  NOP ;  /* 0x0000000000007918 */ /* 0x001fe20000000000 */
[----:B-1----:R-:W-:Y:S05]  /*85a0*/  @P2 BRA `(.L_x_12166) ;  /* 0xffffffc400e42947 */ /* 0x002fea000383ffff */
.L_x_12157:
[----:B------:R-:W-:Y:S06]  /*85b0*/  BAR.ARV 0x8, 0x200 ;  /* 0x0208000000007b1d */ /* 0x000fec0000002000 */
[----:B------:R-:W-:Y:S05]  /*85c0*/  @!P0 BRA `(.L_x_12167) ;  /* 0x0000000000048947 */ /* 0x000fea0003800000 */
[----:B------:R-:W-:Y:S01]  /*85d0*/  BPT.TRAP 0x1 ;  /* 0x000000040000795c */ /* 0x000fe20000300000 */
.L_x_12167:
[----:B------:R-:W-:Y:S02]  /*85e0*/  SHF.L.U32 R6, R6, 0x1f, RZ ;  /* 0x0000001f06067819 */ /* 0x000fe400000006ff */
[----:B------:R-:W-:-:S04]  /*85f0*/  LEA R7, R0, UR36, 0x3 ;  /* 0x0000002400077c11 */ /* 0x000fc8000f8e18ff */
[----:B------:R1:W2:Y:S01]  /*8600*/  SYNCS.PHASECHK.TRANS64.TRYWAIT P2, [R7+URZ+0x30850], R6 ;  /* 0x03085006070075a7 */ /* 0x0002a2000804017f */
[----:B------:R-:W-:Y:S05]  /*8610*/  @!P0 BRA `(.L_x_12168) ;  /* 0x0000000000048947 */ /* 0x000fea0003800000 */
[----:B------:R-:W-:Y:S01]  /*8620*/  BPT.TRAP 0x1 ;  /* 0x000000040000795c */ /* 0x000fe20000300000 */
.L_x_12168:
[----:B--2---:R-:W-:Y:S05]  /*8630*/  @P2 BRA `(.L_x_12169) ;  /* 0x0000000000082947 */ /* 0x004fea0003800000 */
[----:B------:R-:W2:Y:S02]  /*8640*/  SYNCS.PHASECHK.TRANS64.TRYWAIT P0, [R7+URZ+0x30850], R6 ;  /* 0x03085006070075a7 */ /* 0x000ea4000800017f */
[----:B--2---:R-:W-:Y:S05]  /*8650*/  @!P0 BRA `(.L_x_12170) ;  /* 0x0000005000748947 */ /* 0x004fea0003800000 */
.L_x_12169:
[----:B------:R-:W3:Y:S01]  /*8660*/  LDL.LU R2, [R1+0x4] ;  /* 0x0000040001027983 */ /* 0x000ee20000300800 */
[----:B------:R-:W-:Y:S01]  /*8670*/  R2UR UR5, R0 ;  /* 0x00000000000572ca */ /* 0x000fe200000e0000 */
[----:B------:R-:W-:Y:S01]  /*8680*/  UIADD3 UR36, UR36, 0x400, URZ ;  /* 0x0000040024247890 */ /* 0x000fe2000fffe03f */
[----:B------:R-:W-:Y:S01]  /*8690*/  WARPGROUP.ARRIVE ;  /* 0x00000000000079c5 */ /* 0x000fe20000000000 */
[----:B------:R-:W-:Y:S01]  /*86a0*/  UMOV UR7, 0x40000040 ;  /* 0x4000004000077882 */ /* 0x000fe20000000000 */
[----:B------:R-:W-:Y:S01]  /*86b0*/  UMOV UR11, 0x40000040 ;  /* 0x40000040000b7882 */ /* 0x000fe20000000000 */
[----:B------:R-:W-:Y:S01]  /*86c0*/  USHF.R.U32.HI UR36, URZ, 0x4, UR36 ;  /* 0x000000043f247899 */ /* 0x000fe20008011624 */
[----:B------:R-:W4:Y:S01]  /*86d0*/  SHFL.BFLY PT, R0, R9, 0x2, 0x1f ;  /* 0x0c401f0009007f89 */ /* 0x000f2200000e0000 */
[----:B------:R-:W-:Y:S01]  /*86e0*/  UMOV UR9, 0x40000040 ;  /* 0x4000004000097882 */ /* 0x000fe20000000000 */
[----:B------:R-:W-:Y:S01]  /*86f0*/  MOV R35, RZ ;  /* 0x000000ff00237202 */ /* 0x000fe20000000f00 */
[----:B------:R-:W-:Y:S01]  /*8700*/  ULOP3.LUT UR6, UR36, 0x3fff, URZ, 0xc0, !UPT ;  /* 0x00003fff24067892 */ /* 0x000fe2000f8ec03f */
[----:B0-----:R-:W0:Y:S01]  /*8710*/  SHFL.BFLY PT, R3, R10, 0x2, 0x1f ;  /* 0x0c401f000a037f89 */ /* 0x001e2200000e0000 */
[----:B------:R-:W-:Y:S01]  /*8720*/  MOV R16, RZ ;  /* 0x000000ff00107202 */ /* 0x000fe20000000f00 */
[----:B-12---:R-:W-:Y:S01]  /*8730*/  @!P1 VIADD R6, R7, 0x30860 ;  /* 0x0003086007069836 */ /* 0x006fe20000000000 */
[----:B------:R-:W-:Y:S01]  /*8740*/  UIMAD UR6, UR5, 0x600, UR6 ;  /* 0x00000600050678a4 */ /* 0x000fe2000f8e0206 */
[----:B------:R-:W-:-:S02]  /*8750*/  IMAD.MOV.U32 R17, RZ, RZ, -0x800000 ;  /* 0xff800000ff117424 */ /* 0x000fc400078e00ff */
[----:B------:R-:W-:Y:S01]  /*8760*/  UMOV UR5, 0x40000040 ;  /* 0x4000004000057882 */ /* 0x000fe20000000000 */
[----:B------:R-:W-:Y:S01]  /*8770*/  UIADD3 UR10, UR6, 0x80, URZ ;  /* 0x00000080060a7890 */ /* 0x000fe2000fffe03f */
[----:B------:R-:W-:Y:S01]  /*8780*/  @!P1 PRMT R6, RZ, 0x654, R6 ;  /* 0x00000654ff069816 */ /* 0x000fe20000000006 */
[----:B----4-:R-:W-:Y:S01]  /*8790*/  FADD.FTZ R0, R0, R9 ;  /* 0x0000000900007221 */ /* 0x010fe20000010000 */
[----:B---3--:R-:W-:Y:S01]  /*87a0*/  R2UR UR4, R2 ;  /* 0x00000000020472ca */ /* 0x008fe200000e0000 */
[----:B0-----:R-:W-:-:S03]  /*87b0*/  FADD.FTZ R2, R3, R10 ;  /* 0x0000000a03027221 */ /* 0x001fc60000010000 */
[----:B------:R-:W0:Y:S04]  /*87c0*/  SHFL.BFLY PT, R3, R0, 0x1, 0x1f ;  /* 0x0c201f0000037f89 */ /* 0x000e2800000e0000 */
[----:B------:R-:W1:Y:S05]  /*87d0*/  SHFL.BFLY PT, R5, R2, 0x1, 0x1f ;  /* 0x0c201f0002057f89 */ /* 0x000e6a00000e0000 */
[----:B------:R-:W-:-:S04]  /*87e0*/  UIADD3 UR4, UR4, 0x1e800, URZ ;  /* 0x0001e80004047890 */ /* 0x000fc8000fffe03f */
[----:B------:R-:W-:-:S04]  /*87f0*/  USHF.R.U32.HI UR4, URZ, 0x4, UR4 ;  /* 0x000000043f047899 */ /* 0x000fc80008011604 */
[----:B------:R-:W-:-:S04]  /*8800*/  ULOP3.LUT UR4, UR4, 0x3fff, URZ, 0xc0, !UPT ;  /* 0x00003fff04047892 */ /* 0x000fc8000f8ec03f */
[----:B------:R-:W-:Y:S01]  /*8810*/  ULOP3.LUT UR4, UR4, 0x10000, URZ, 0xfc, !UPT ;  /* 0x0001000004047892 */ /* 0x000fe2000f8efc3f */
[----:B0-----:R-:W-:Y:S01]  /*8820*/  FADD.FTZ R8, R0, R3 ;  /* 0x0000000300087221 */ /* 0x001fe20000010000 */
[----:B------:R-:W-:Y:S02]  /*8830*/  IMAD.MOV.U32 R0, RZ, RZ, -0x800000 ;  /* 0xff800000ff007424 */ /* 0x000fe400078e00ff */
[----:B------:R-:W-:Y:S01]  /*8840*/  UIADD3 UR8, UR4, 0x2, URZ ;  /* 0x0000000204087890 */ /* 0x000fe2000fffe03f */
[----:B-1----:R-:W-:Y:S01]  /*8850*/  FADD.FTZ R9, R2, R5 ;  /* 0x0000000502097221 */ /* 0x002fe20000010000 */
[----:B------:R-:W-:-:S03]  /*8860*/  FSETP.NE.FTZ.AND P0, PT, R8, RZ, PT ;  /* 0x000000ff0800720b */ /* 0x000fc60003f15000 */
[----:B------:R-:W-:Y:S01]  /*8870*/  HGMMA.64x64x16.F32 R120, gdesc[UR4].tnspB, R120, gsb0 ;  /* 0x40e00000047879f0 */ /* 0x000fe20008000878 */
[----:B------:R-:W-:Y:S01]  /*8880*/  UMOV UR7, 0x40000040 ;  /* 0x4000004000077882 */ /* 0x000fe20000000000 */
[----:B------:R-:W-:Y:S01]  /*8890*/  UMOV UR5, 0x40000040 ;  /* 0x4000004000057882 */ /* 0x000fe20000000000 */
        /* <DEDUP_REMOVED lines=75> */
[----:B------:R-:W-:Y:S02]  /*8d50*/  UIADD3 UR6, UR6, 0x580, URZ ;  /* 0x0000058006067890 */ /* 0x000fe4000fffe03f */
[----:B------:R-:W-:Y:S01]  /*8d60*/  UIADD3 UR4, UR4, 0xc06, URZ ;  /* 0x00000c0604047890 */ /* 0x000fe2000fffe03f */
[----:B------:R-:W-:Y:S02]  /*8d70*/  WARPGROUP.DEPBAR.LE gsb0, 0x0 ;  /* 0x00008000000079c5 */ /* 0x000fe40000010000 */
[----:B------:R-:W-:-:S06]  /*8d80*/  WARPGROUP.ARRIVE ;  /* 0x00000000000079c5 */ /* 0x000fcc0000000000 */
[----:B------:R-:W-:Y:S03]  /*8d90*/  HGMMA.64x64x16.F32 R120, gdesc[UR8].tnspB, R120, gsb0 ;  /* 0x40e00000087879f0 */ /* 0x000fe60008000878 */
[----:B------:R-:W-:Y:S02]  /*8da0*/  WARPGROUP.DEPBAR.LE gsb0, 0x0 ;  /* 0x00008000000079c5 */ /* 0x000fe40000010000 */
[----:B------:R-:W-:-:S06]  /*8db0*/  WARPGROUP.ARRIVE ;  /* 0x00000000000079c5 */ /* 0x000fcc0000000000 */
[----:B------:R-:W-:Y:S03]  /*8dc0*/  HGMMA.64x64x16.F32 R120, gdesc[UR4].tnspB, R120, gsb0 ;  /* 0x40e00000047879f0 */ /* 0x000fe60008000878 */
        /* <DEDUP_REMOVED lines=34> */
.L_x_12150:
[----:B------:R-:W-:Y:S05]  /*8ff0*/  @P0 BRA `(.L_x_12171) ;  /* 0x0000000c00b80947 */ /* 0x000fea0003800000 */
[----:B------:R-:W2:Y:S01]  /*9000*/  LDL.LU R47, [R1+0x18] ;  /* 0x00001800012f7983 */ /* 0x000ea20000300800 */
[----:B------:R-:W0:Y:S01]  /*9010*/  LDC R46, c[0x0][0xbe8] ;  /* 0x0002fa00ff2e7b82 */ /* 0x000e220000000800 */
[----:B------:R-:W-:Y:S01]  /*9020*/  ULDC.64 UR4, c[0x0][0xbd0] ;  /* 0x0002f40000047ab9 */ /* 0x000fe20000000a00 */
[----:B------:R-:W-:Y:S01]  /*9030*/  ULDC.64 UR6, c[0x0][0xb38] ;  /* 0x0002ce0000067ab9 */ /* 0x000fe20000000a00 */
[----:B------:R-:W1:Y:S05]  /*9040*/  S2R R16, SR_TID.X ;  /* 0x0000000000107919 */ /* 0x000e6a0000002100 */
[----:B------:R-:W3:Y:S01]  /*9050*/  S2UR UR9, SR_CTAID.Z ;  /* 0x00000000000979c3 */ /* 0x000ee20000002700 */
[----:B------:R-:W4:Y:S07]  /*9060*/  S2R R28, SR_CTAID.X ;  /* 0x00000000001c7919 */ /* 0x000f2e0000002500 */
[----:B------:R-:W5:Y:S08]  /*9070*/  LDC.64 R48, c[0x0][0xbd8] ;  /* 0x0002f600ff307b82 */ /* 0x000f700000000a00 */
[----:B------:R-:W5:Y:S08]  /*9080*/  S2UR UR8, SR_CTAID.Y ;  /* 0x00000000000879c3 */ /* 0x000f700000002600 */
[----:B------:R-:W5:Y:S01]  /*9090*/  LDC R52, c[0x0][0xc50] ;  /* 0x00031400ff347b82 */ /* 0x000f620000000800 */
[----:B-1----:R-:W-:-:S05]  /*90a0*/  VIADD R23, R16, 0xffffff80 ;  /* 0xffffff8010177836 */ /* 0x002fca0000000000 */
[----:B------:R-:W-:Y:S02]  /*90b0*/  SHF.R.S32.HI R18, RZ, 0x1f, R23 ;  /* 0x0000001fff127819 */ /* 0x000fe40000011417 */
[----:B------:R-:W1:Y:S02]  /*90c0*/  LDC.64 R50, c[0x0][0xb40] ;  /* 0x0002d000ff327b82 */ /* 0x000e640000000a00 */
[----:B------:R-:W-:-:S04]  /*90d0*/  LEA.HI R22, R18, R23, RZ, 0x7 ;  /* 0x0000001712167211 */ /* 0x000fc800078f38ff */
[----:B------:R-:W-:-:S04]  /*90e0*/  LOP3.LUT R16, R22, 0xffffff80, RZ, 0xc0, !PT ;  /* 0xffffff8016107812 */ /* 0x000fc800078ec0ff */
[----:B------:R-:W-:-:S04]  /*90f0*/  IADD3 R53, R23, -R16, RZ ;  /* 0x8000001017357210 */ /* 0x000fc80007ffe0ff */
[----:B------:R-:W-:-:S04]  /*9100*/  SHF.R.S32.HI R26, RZ, 0x1f, R53 ;  /* 0x0000001fff1a7819 */ /* 0x000fc80000011435 */
[----:B------:R-:W-:-:S04]  /*9110*/  LEA.HI R54, R26, R53, RZ, 0x2 ;  /* 0x000000351a367211 */ /* 0x000fc800078f10ff */
[--C-:B------:R-:W-:Y:S02]  /*9120*/  SHF.R.S32.HI R16, RZ, 0x2, R54.reuse ;  /* 0x00000002ff107819 */ /* 0x100fe40000011436 */
[----:B------:R-:W-:Y:S02]  /*9130*/  SHF.R.S32.HI R19, RZ, 0x1f, R54 ;  /* 0x0000001fff137819 */ /* 0x000fe40000011436 */
[----:B------:R-:W-:Y:S02]  /*9140*/  LEA.HI R18, R18, R23, RZ, 0x2 ;  /* 0x0000001712127211 */ /* 0x000fe400078f10ff */
[----:B------:R-:W-:Y:S02]  /*9150*/  LEA.HI R19, R19, R16, RZ, 0x3 ;  /* 0x0000001013137211 */ /* 0x000fe400078f18ff */
[----:B------:R-:W-:Y:S02]  /*9160*/  LOP3.LUT R18, R18, 0xfffffffc, RZ, 0xc0, !PT ;  /* 0xfffffffc12127812 */ /* 0x000fe400078ec0ff */
[----:B------:R-:W-:-:S02]  /*9170*/  LOP3.LUT R19, R19, 0xfffffff8, RZ, 0xc0, !PT ;  /* 0xfffffff813137812 */ /* 0x000fc400078ec0ff */
[----:B------:R-:W-:Y:S01]  /*9180*/  SHF.R.S32.HI R27, RZ, 0x7, R22 ;  /* 0x00000007ff1b7819 */ /* 0x000fe20000011416 */
[----:B------:R-:W-:Y:S01]  /*9190*/  BAR.SYNC.DEFER_BLOCKING 0x1, 0x180 ;  /* 0x0046000000007b1d */ /* 0x000fe20000010000 */
[----:B0-----:R-:W-:Y:S01]  /*91a0*/  ISETP.NE.AND P0, PT, R46, 0x1, PT ;  /* 0x000000012e00780c */ /* 0x001fe20003f05270 */
[----:B------:R-:W-:Y:S02]  /*91b0*/  IMAD.IADD R22, R23, 0x1, -R18 ;  /* 0x0000000117167824 */ /* 0x000fe400078e0a12 */
[----:B------:R-:W-:Y:S02]  /*91c0*/  IMAD.IADD R19, R16, 0x1, -R19 ;  /* 0x0000000110137824 */ /* 0x000fe400078e0a13 */
[----:B------:R-:W-:Y:S01]  /*91d0*/  IMAD.HI R16, R27, 0x55555556, RZ ;  /* 0x555555561b107827 */ /* 0x000fe200078e02ff */
[----:B------:R-:W-:Y:S02]  /*91e0*/  LEA.HI R23, R22, R22, RZ, 0x1 ;  /* 0x0000001616177211 */ /* 0x000fe400078f08ff */
[----:B------:R-:W-:-:S02]  /*91f0*/  LEA.HI R18, R26, R53, RZ, 0x5 ;  /* 0x000000351a127211 */ /* 0x000fc400078f28ff */
[----:B------:R-:W-:Y:S02]  /*9200*/  LEA.HI R16, R16, R16, RZ, 0x1 ;  /* 0x0000001010107211 */ /* 0x000fe400078f08ff */
[----:B------:R-:W-:Y:S01]  /*9210*/  LOP3.LUT R23, R23, 0x1ffffffe, RZ, 0xc0, !PT ;  /* 0x1ffffffe17177812 */ /* 0x000fe200078ec0ff */
[----:B------:R-:W0:Y:S01]  /*9220*/  @P0 LDC R44, c[0x0][0xbec] ;  /* 0x0002fb00ff2c0b82 */ /* 0x000e220000000800 */
[----:B------:R-:W-:Y:S01]  /*9230*/  SHF.R.S32.HI R18, RZ, 0x5, R18 ;  /* 0x00000005ff127819 */ /* 0x000fe20000011412 */
[----:B------:R-:W-:Y:S01]  /*9240*/  IMAD R16, R16, -0x3, R27 ;  /* 0xfffffffd10107824 */ /* 0x000fe200078e021b */
[----:B------:R-:W-:-:S05]  /*9250*/  IADD3 R27, R22, -R23, RZ ;  /* 0x80000017161b7210 */ /* 0x000fca0007ffe0ff */
[----:B------:R-:W3:Y:S01]  /*9260*/  @P0 LDC R56, c[0x0][0xbec] ;  /* 0x0002fb00ff380b82 */ /* 0x000ee20000000800 */
[----:B------:R-:W-:-:S07]  /*9270*/  IMAD R23, R18, 0x10, R19 ;  /* 0x0000001012177824 */ /* 0x000fce00078e0213 */
[----:B------:R-:W1:Y:S01]  /*9280*/  @P0 LDC R45, c[0x0][0xbf0] ;  /* 0x0002fc00ff2d0b82 */ /* 0x000e620000000800 */
[----:B------:R-:W-:-:S07]  /*9290*/  IMAD R16, R16, 0x40, R23 ;  /* 0x0000004010107824 */ /* 0x000fce00078e0217 */
[----:B------:R-:W1:Y:S01]  /*92a0*/  @P0 LDC R55, c[0x0][0xbf0] ;  /* 0x0002fc00ff370b82 */ /* 0x000e620000000800 */
[----:B------:R-:W-:-:S04]  /*92b0*/  IMAD R27, R27, 0x8, R16 ;  /* 0x000000081b1b7824 */ /* 0x000fc800078e0210 */
[----:B----4-:R-:W-:-:S04]  /*92c0*/  IMAD R27, R28, 0xc0, R27 ;  /* 0x000000c01c1b7824 */ /* 0x010fc800078e021b */
[----:B---3--:R-:W-:-:S04]  /*92d0*/  @P0 IMAD.HI.U32 R56, R27, R56, RZ ;  /* 0x000000381b380227 */ /* 0x008fc800078e00ff */
[----:B------:R-:W-:Y:S01]  /*92e0*/  IMAD R16, R28, 0xc0, R16 ;  /* 0x000000c01c107824 */ /* 0x000fe200078e0210 */
[----:B------:R-:W-:Y:S01]  /*92f0*/  LOP3.LUT R54, R54, 0x7ffffffc, RZ, 0xc0, !PT ;  /* 0x7ffffffc36367812 */ /* 0x000fe200078ec0ff */
[----:B------:R-:W-:Y:S01]  /*9300*/  BSSY B0, `(.L_x_12172) ;  /* 0x0000089000007945 */ /* 0x000fe20003800000 */
[----:B--2---:R-:W-:Y:S01]  /*9310*/  SHF.R.S32.HI R42, RZ, 0x1f, R47 ;  /* 0x0000001fff2a7819 */ /* 0x004fe2000001142f */
[----:B------:R-:W-:-:S04]  /*9320*/  IMAD.WIDE.U32 R18, R47, UR4, RZ ;  /* 0x000000042f127c25 */ /* 0x000fc8000f8e00ff */
[C---:B------:R-:W-:Y:S01]  /*9330*/  IMAD R22, R42.reuse, UR4, RZ ;  /* 0x000000042a167c24 */ /* 0x040fe2000f8e02ff */
[----:B------:R-:W-:Y:S01]  /*9340*/  USHF.R.S32.HI UR4, URZ, 0x1f, UR9 ;  /* 0x0000001f3f047899 */ /* 0x000fe20008011409 */
[----:B------:R-:W-:Y:S02]  /*9350*/  IMAD R42, R42, UR6, RZ ;  /* 0x000000062a2a7c24 */ /* 0x000fe4000f8e02ff */
[C---:B------:R-:W-:Y:S02]  /*9360*/  IMAD R29, R47.reuse, UR5, R22 ;  /* 0x000000052f1d7c24 */ /* 0x040fe4000f8e0216 */
[----:B------:R-:W-:-:S03]  /*9370*/  IMAD.WIDE.U32 R22, R47, UR6, RZ ;  /* 0x000000062f167c25 */ /* 0x000fc6000f8e00ff */
[----:B------:R-:W-:Y:S01]  /*9380*/  IADD3 R19, R19, R29, RZ ;  /* 0x0000001d13137210 */ /* 0x000fe20007ffe0ff */
[C---:B------:R-:W-:Y:S01]  /*9390*/  IMAD R29, R47.reuse, UR7, R42 ;  /* 0x000000072f1d7c24 */ /* 0x040fe2000f8e022a */
[----:B------:R-:W-:Y:S01]  /*93a0*/  IADD3 R47, -R47, RZ, RZ ;  /* 0x000000ff2f2f7210 */ /* 0x000fe20007ffe1ff */
[----:B-----5:R-:W-:Y:S01]  /*93b0*/  IMAD R26, R48, UR4, RZ ;  /* 0x00000004301a7c24 */ /* 0x020fe2000f8e02ff */
[----:B------:R-:W-:-:S03]  /*93c0*/  ULDC.64 UR6, c[0x0][0xb48] ;  /* 0x0002d20000067ab9 */ /* 0x000fc60000000a00 */
[----:B------:R-:W-:Y:S02]  /*93d0*/  IMAD R43, R49, UR9, R26 ;  /* 0x00000009312b7c24 */ /* 0x000fe4000f8e021a */
[----:B------:R-:W-:Y:S02]  /*93e0*/  IMAD R49, R52, R47, UR8 ;  /* 0x0000000834317e24 */ /* 0x000fe4000f8e022f */
[----:B------:R-:W-:-:S04]  /*93f0*/  IMAD.WIDE.U32 R18, R48, UR9, R18 ;  /* 0x0000000930127c25 */ /* 0x000fc8000f8e0012 */
[----:B0-----:R-:W-:Y:S01]  /*9400*/  @P0 IMAD.HI.U32 R26, R27, R44, RZ ;  /* 0x0000002c1b1a0227 */ /* 0x001fe200078e00ff */
[----:B------:R-:W-:-:S03]  /*9410*/  SHF.R.S32.HI R44, RZ, 0x1f, R49 ;  /* 0x0000001fff2c7819 */ /* 0x000fc60000011431 */
[----:B------:R-:W-:Y:S02]  /*9420*/  IMAD.IADD R23, R23, 0x1, R29 ;  /* 0x0000000117177824 */ /* 0x000fe400078e021d */
[----:B------:R-:W-:Y:S02]  /*9430*/  IMAD.IADD R19, R19, 0x1, R43 ;  /* 0x0000000113137824 */ /* 0x000fe400078e022b */
[C---:B-1----:R-:W-:Y:S01]  /*9440*/  IMAD R42, R50.reuse, UR4, RZ ;  /* 0x00000004322a7c24 */ /* 0x042fe2000f8e02ff */
[----:B------:R-:W-:Y:S01]  /*9450*/  ULDC.64 UR4, c[0x0][0xbe0] ;  /* 0x0002f80000047ab9 */ /* 0x000fe20000000a00 */
[----:B------:R-:W-:Y:S01]  /*9460*/  IMAD.MOV.U32 R29, RZ, RZ, R27 ;  /* 0x000000ffff1d7224 */ /* 0x000fe200078e001b */
[----:B------:R-:W-:Y:S01]  /*9470*/  @P0 SHF.R.U32.HI R29, RZ, R45, R26 ;  /* 0x0000002dff1d0219 */ /* 0x000fe2000001161a */
[----:B------:R-:W-:Y:S01]  /*9480*/  IMAD R45, R51, UR9, R42 ;  /* 0x00000009332d7c24 */ /* 0x000fe2000f8e022a */
[----:B------:R-:W-:Y:S01]  /*9490*/  MOV R43, R27 ;  /* 0x0000001b002b7202 */ /* 0x000fe20000000f00 */
[----:B------:R-:W-:Y:S01]  /*94a0*/  IMAD.WIDE.U32 R22, R50, UR9, R22 ;  /* 0x0000000932167c25 */ /* 0x000fe2000f8e0016 */
[----:B------:R-:W-:Y:S01]  /*94b0*/  @P0 SHF.R.U32.HI R43, RZ, R55, R56 ;  /* 0x00000037ff2b0219 */ /* 0x000fe20000011638 */
[----:B------:R-:W-:-:S02]  /*94c0*/  ULDC.64 UR8, c[0x0][0xb28] ;  /* 0x0002ca0000087ab9 */ /* 0x000fc40000000a00 */
[----:B------:R-:W-:Y:S02]  /*94d0*/  IMAD R26, R44, UR4, RZ ;  /* 0x000000042c1a7c24 */ /* 0x000fe4000f8e02ff */
[----:B------:R-:W-:-:S04]  /*94e0*/  IMAD.WIDE.U32 R18, R49, UR4, R18 ;  /* 0x0000000431127c25 */ /* 0x000fc8000f8e0012 */
[----:B------:R-:W-:Y:S01]  /*94f0*/  IMAD.IADD R23, R23, 0x1, R45 ;  /* 0x0000000117177824 */ /* 0x000fe200078e022d */
[----:B------:R-:W-:Y:S01]  /*9500*/  SHF.R.S32.HI R45, RZ, 0x1f, R29 ;  /* 0x0000001fff2d7819 */ /* 0x000fe2000001141d */
[----:B------:R-:W-:Y:S01]  /*9510*/  IMAD R44, R44, UR6, RZ ;  /* 0x000000062c2c7c24 */ /* 0x000fe2000f8e02ff */
[----:B------:R-:W-:Y:S01]  /*9520*/  IADD3 R18, P0, R29, R18, RZ ;  /* 0x000000121d127210 */ /* 0x000fe20007f1e0ff */
[C---:B------:R-:W-:Y:S01]  /*9530*/  IMAD R42, R49.reuse, UR5, R26 ;  /* 0x00000005312a7c24 */ /* 0x040fe2000f8e021a */
[----:B------:R-:W-:Y:S01]  /*9540*/  SHF.R.S32.HI R26, RZ, 0x1f, R43 ;  /* 0x0000001fff1a7819 */ /* 0x000fe2000001142b */
[----:B------:R-:W-:Y:S01]  /*9550*/  IMAD.MOV R29, RZ, RZ, -R29 ;  /* 0x000000ffff1d7224 */ /* 0x000fe200078e0a1d */
[----:B------:R-:W-:Y:S01]  /*9560*/  ULDC.64 UR4, c[0x0][0xb30] ;  /* 0x0002cc0000047ab9 */ /* 0x000fe20000000a00 */
[----:B------:R-:W-:Y:S01]  /*9570*/  IMAD R47, R49, UR7, R44 ;  /* 0x00000007312f7c24 */ /* 0x000fe2000f8e022c */
[----:B------:R-:W-:Y:S01]  /*9580*/  IADD3 R44, -R43, RZ, RZ ;  /* 0x000000ff2b2c7210 */ /* 0x000fe20007ffe1ff */
[----:B------:R-:W-:-:S02]  /*9590*/  IMAD R26, R26, UR4, RZ ;  /* 0x000000041a1a7c24 */ /* 0x000fc4000f8e02ff */
[----:B------:R-:W-:Y:S01]  /*95a0*/  IMAD R29, R46, R29, R27 ;  /* 0x0000001d2e1d7224 */ /* 0x000fe200078e021b */
[----:B------:R-:W-:Y:S01]  /*95b0*/  IADD3.X R19, R45, R19, R42, P0, !PT ;  /* 0x000000132d137210 */ /* 0x000fe200007fe42a */
[----:B------:R-:W-:Y:S01]  /*95c0*/  IMAD.WIDE.U32 R22, R49, UR6, R22 ;  /* 0x0000000631167c25 */ /* 0x000fe2000f8e0016 */
[----:B------:R-:W-:-:S03]  /*95d0*/  ULDC.64 UR6, c[0x0][0xbc8] ;  /* 0x0002f20000067ab9 */ /* 0x000fc60000000a00 */
[----:B------:R-:W-:Y:S02]  /*95e0*/  IMAD R27, R46, R44, R27 ;  /* 0x0000002c2e1b7224 */ /* 0x000fe400078e021b */
[----:B------:R-:W-:Y:S01]  /*95f0*/  IMAD R45, R43, UR5, R26 ;  /* 0x000000052b2d7c24 */ /* 0x000fe2000f8e021a */
[----:B------:R-:W-:Y:S01]  /*9600*/  SHF.R.S32.HI R26, RZ, 0x1f, R29 ;  /* 0x0000001fff1a7819 */ /* 0x000fe2000001141d */
[----:B------:R-:W-:Y:S01]  /*9610*/  IMAD.IADD R23, R23, 0x1, R47 ;  /* 0x0000000117177824 */ /* 0x000fe200078e022f */
[----:B------:R-:W-:Y:S01]  /*9620*/  SHF.R.S32.HI R42, RZ, 0x1f, R27 ;  /* 0x0000001fff2a7819 */ /* 0x000fe2000001141b */
[----:B------:R-:W0:Y:S01]  /*9630*/  S2UR UR5, SR_CgaCtaId ;  /* 0x00000000000579c3 */ /* 0x000e220000008800 */
[----:B------:R-:W-:-:S04]  /*9640*/  IMAD.WIDE.U32 R22, R43, UR4, R22 ;  /* 0x000000042b167c25 */ /* 0x000fc8000f8e0016 */
        /* <DEDUP_REMOVED lines=11> */
[----:B------:R-:W-:Y:S01]  /*9700*/  UMOV UR4, 0x400 ;  /* 0x0000040000047882 */ /* 0x000fe20000000000 */
[----:B------:R-:W-:Y:S01]  /*9710*/  IMAD.IADD R19, R23, 0x1, R29 ;  /* 0x0000000117137824 */ /* 0x000fe200078e021d */
[----:B------:R-:W-:Y:S01]  /*9720*/  LEA R48, P1, R22, UR8, 0x2 ;  /* 0x0000000816307c11 */ /* 0x000fe2000f8210ff */
[----:B------:R-:W-:Y:S01]  /*9730*/  ULDC UR6, c[0x0][0xa88] ;  /* 0x0002a20000067ab9 */ /* 0x000fe20000000800 */
[----:B------:R-:W-:Y:S02]  /*9740*/  LEA.HI.X R27, R18, UR7, R27, 0x2, P0 ;  /* 0x00000007121b7c11 */ /* 0x000fe400080f141b */
[----:B------:R-:W-:Y:S01]  /*9750*/  LEA.HI.X R50, R22, UR9, R19, 0x2, P1 ;  /* 0x0000000916327c11 */ /* 0x000fe200088f1413 */
[----:B------:R-:W-:Y:S04]  /*9760*/  SHFL.IDX PT, R18, R26, RZ, 0x1c1f ;  /* 0x001c1fff1a127589 */ /* 0x000fe800000e0000 */
[----:B------:R-:W1:Y:S04]  /*9770*/  SHFL.IDX PT, R19, R27, RZ, 0x1c1f ;  /* 0x001c1fff1b137589 */ /* 0x000e6800000e0000 */
[----:B------:R-:W-:Y:S04]  /*9780*/  SHFL.IDX PT, R22, R26, 0x1, 0x1c1f ;  /* 0x003c1f001a167f89 */ /* 0x000fe800000e0000 */
        /* <DEDUP_REMOVED lines=9> */
[----:B------:R-:W-:-:S08]  /*9820*/  ISETP.GE.AND P2, PT, R16, R45, PT ;  /* 0x0000002d1000720c */ /* 0x000fd00003f46270 */
[----:B------:R-:W-:Y:S01]  /*9830*/  SYNCS.ARRIVE.TRANS64.RED.A1T0 RZ, [UR4], RZ ;  /* 0x000000ffffff79a7 */ /* 0x000fe20008100404 */
[----:B-1----:R0:W-:Y:S04]  /*9840*/  @!P1 ST.E desc[UR42][R18.64], R17 ;  /* 0x0000001112009985 */ /* 0x0021e8000c10192a */
[----:B--2---:R0:W-:Y:S01]  /*9850*/  @!P0 ST.E desc[UR42][R22.64], R0 ;  /* 0x0000000016008985 */ /* 0x0041e2000c10192a */
[----:B------:R-:W-:-:S03]  /*9860*/  IADD3 R47, R53, -R54, RZ ;  /* 0x80000036352f7210 */ /* 0x000fc60007ffe0ff */
[----:B------:R0:W1:Y:S04]  /*9870*/  SHFL.IDX PT, R42, R48, RZ, 0x1c1f ;  /* 0x001c1fff302a7589 */ /* 0x00006800000e0000 */
[----:B------:R0:W2:Y:S01]  /*9880*/  SHFL.IDX PT, R43, R50, RZ, 0x1c1f ;  /* 0x001c1fff322b7589 */ /* 0x0000a200000e0000 */
[----:B------:R-:W-:Y:S01]  /*9890*/  IMAD.SHL.U32 R47, R47, 0x2, RZ ;  /* 0x000000022f2f7824 */ /* 0x000fe200078e00ff */
[----:B------:R-:W-:Y:S06]  /*98a0*/  @P2 BRA `(.L_x_12173) ;  /* 0x0000000000b82947 */ /* 0x000fec0003800000 */
[----:B------:R-:W-:Y:S01]  /*98b0*/  ULDC UR4, c[0x0][0xac8] ;  /* 0x0002b20000047ab9 */ /* 0x000fe20000000800 */
[C---:B0-----:R-:W-:Y:S01]  /*98c0*/  VIADD R0, R47.reuse, 0x8 ;  /* 0x000000082f007836 */ /* 0x041fe20000000000 */
[C---:B------:R-:W-:Y:S01]  /*98d0*/  ISETP.GE.AND P0, PT, R47.reuse, UR4, PT ;  /* 0x000000042f007c0c */ /* 0x040fe2000bf06270 */
[C---:B------:R-:W-:Y:S01]  /*98e0*/  VIADD R19, R47.reuse, 0x18 ;  /* 0x000000182f137836 */ /* 0x040fe20000000000 */
[C---:B------:R-:W-:Y:S01]  /*98f0*/  IADD3 R18, R47.reuse, 0x10, RZ ;  /* 0x000000102f127810 */ /* 0x040fe20007ffe0ff */
[C---:B------:R-:W-:Y:S01]  /*9900*/  VIADD R22, R47.reuse, 0x20 ;  /* 0x000000202f167836 */ /* 0x040fe20000000000 */
[C---:B------:R-:W-:Y:S01]  /*9910*/  IADD3 R23, R47.reuse, 0x28, RZ ;  /* 0x000000282f177810 */ /* 0x040fe20007ffe0ff */
[C---:B------:R-:W-:Y:S01]  /*9920*/  VIADD R27, R47.reuse, 0x30 ;  /* 0x000000302f1b7836 */ /* 0x040fe20000000000 */
[----:B------:R-:W-:Y:S01]  /*9930*/  ISETP.GE.AND P1, PT, R18, UR4, PT ;  /* 0x0000000412007c0c */ /* 0x000fe2000bf26270 */
[----:B------:R-:W-:Y:S01]  /*9940*/  VIADD R29, R47, 0x38 ;  /* 0x000000382f1d7836 */ /* 0x000fe20000000000 */
[----:B------:R-:W-:-:S02]  /*9950*/  ISETP.GE.AND P2, PT, R19, UR4, PT ;  /* 0x0000000413007c0c */ /* 0x000fc4000bf46270 */
[----:B------:R-:W-:Y:S02]  /*9960*/  ISETP.GE.AND P3, PT, R22, UR4, PT ;  /* 0x0000000416007c0c */ /* 0x000fe4000bf66270 */
[----:B------:R-:W-:Y:S01]  /*9970*/  ISETP.GE.AND P4, PT, R23, UR4, PT ;  /* 0x0000000417007c0c */ /* 0x000fe2000bf86270 */
[----:B-12---:R-:W-:Y:S01]  /*9980*/  @!P0 IMAD.WIDE R16, R47, 0x4, R42 ;  /* 0x000000042f108825 */ /* 0x006fe200078e022a */
[----:B------:R-:W-:Y:S02]  /*9990*/  ISETP.GE.AND P5, PT, R27, UR4, PT ;  /* 0x000000041b007c0c */ /* 0x000fe4000bfa6270 */
[----:B------:R-:W-:Y:S02]  /*99a0*/  ISETP.GE.AND P6, PT, R29, UR4, PT ;  /* 0x000000041d007c0c */ /* 0x000fe4000bfc6270 */
[----:B------:R0:W-:Y:S01]  /*99b0*/  @!P0 ST.E.64 desc[UR42][R16.64], R40 ;  /* 0x0000002810008985 */ /* 0x0001e2000c101b2a */
[----:B------:R-:W-:Y:S02]  /*99c0*/  ISETP.GE.AND P0, PT, R0, UR4, PT ;  /* 0x0000000400007c0c */ /* 0x000fe4000bf06270 */
[----:B------:R-:W-:-:S02]  /*99d0*/  @!P1 LEA.HI R18, R18, R18, RZ, 0x1 ;  /* 0x0000001212129211 */ /* 0x000fc400078f08ff */
[----:B------:R-:W-:Y:S02]  /*99e0*/  @!P3 LEA.HI R22, R22, R22, RZ, 0x1 ;  /* 0x000000161616b211 */ /* 0x000fe400078f08ff */
[----:B------:R-:W-:Y:S02]  /*99f0*/  @!P4 LEA.HI R26, R23, R23, RZ, 0x1 ;  /* 0x00000017171ac211 */ /* 0x000fe400078f08ff */
[----:B------:R-:W-:Y:S02]  /*9a00*/  @!P5 LEA.HI R28, R27, R27, RZ, 0x1 ;  /* 0x0000001b1b1cd211 */ /* 0x000fe400078f08ff */
[----:B------:R-:W-:-:S03]  /*9a10*/  @!P3 LOP3.LUT R27, R22, 0xfffffffe, RZ, 0xc0, !PT ;  /* 0xfffffffe161bb812 */ /* 0x000fc600078ec0ff */
[----:B------:R-:W-:Y:S02]  /*9a20*/  @!P0 LEA.HI R0, R0, R0, RZ, 0x1 ;  /* 0x0000000000008211 */ /* 0x000fe400078f08ff */
[----:B0-----:R-:W-:Y:S02]  /*9a30*/  @!P2 LEA.HI R16, R19, R19, RZ, 0x1 ;  /* 0x000000131310a211 */ /* 0x001fe400078f08ff */
[----:B------:R-:W-:Y:S02]  /*9a40*/  @!P0 LOP3.LUT R17, R0, 0xfffffffe, RZ, 0xc0, !PT ;  /* 0xfffffffe00118812 */ /* 0x000fe400078ec0ff */
[----:B------:R-:W-:Y:S02]  /*9a50*/  @!P1 LOP3.LUT R19, R18, 0xfffffffe, RZ, 0xc0, !PT ;  /* 0xfffffffe12139812 */ /* 0x000fe400078ec0ff */
[----:B------:R-:W-:Y:S02]  /*9a60*/  @!P6 LEA.HI R40, R29, R29, RZ, 0x1 ;  /* 0x0000001d1d28e211 */ /* 0x000fe400078f08ff */
[----:B------:R-:W-:Y:S01]  /*9a70*/  @!P2 LOP3.LUT R23, R16, 0xfffffffe, RZ, 0xc0, !PT ;  /* 0xfffffffe1017a812 */ /* 0x000fe200078ec0ff */
[----:B------:R-:W-:Y:S01]  /*9a80*/  @!P0 IMAD.WIDE R16, R17, 0x4, R42 ;  /* 0x0000000411108825 */ /* 0x000fe200078e022a */
[----:B------:R-:W-:-:S02]  /*9a90*/  @!P4 LOP3.LUT R29, R26, 0xfffffffe, RZ, 0xc0, !PT ;  /* 0xfffffffe1a1dc812 */ /* 0x000fc400078ec0ff */
[----:B------:R-:W-:Y:S01]  /*9aa0*/  @!P5 LOP3.LUT R41, R28, 0xfffffffe, RZ, 0xc0, !PT ;  /* 0xfffffffe1c29d812 */ /* 0x000fe200078ec0ff */
[--C-:B------:R-:W-:Y:S01]  /*9ab0*/  @!P1 IMAD.WIDE R18, R19, 0x4, R42.reuse ;  /* 0x0000000413129825 */ /* 0x100fe200078e022a */
[----:B------:R-:W-:Y:S01]  /*9ac0*/  @!P6 LOP3.LUT R49, R40, 0xfffffffe, RZ, 0xc0, !PT ;  /* 0xfffffffe2831e812 */ /* 0x000fe200078ec0ff */
[----:B------:R3:W-:Y:S02]  /*9ad0*/  @!P0 ST.E.64 desc[UR42][R16.64], R2 ;  /* 0x0000000210008985 */ /* 0x0007e4000c101b2a */
[--C-:B------:R-:W-:Y:S02]  /*9ae0*/  @!P2 IMAD.WIDE R22, R23, 0x4, R42.reuse ;  /* 0x000000041716a825 */ /* 0x100fe400078e022a */
[----:B------:R3:W-:Y:S02]  /*9af0*/  @!P1 ST.E.64 desc[UR42][R18.64], R4 ;  /* 0x0000000412009985 */ /* 0x0007e4000c101b2a */
[--C-:B------:R-:W-:Y:S02]  /*9b00*/  @!P3 IMAD.WIDE R26, R27, 0x4, R42.reuse ;  /* 0x000000041b1ab825 */ /* 0x100fe400078e022a */
[----:B------:R3:W-:Y:S02]  /*9b10*/  @!P2 ST.E.64 desc[UR42][R22.64], R6 ;  /* 0x000000061600a985 */ /* 0x0007e4000c101b2a */
[----:B------:R-:W-:-:S02]  /*9b20*/  @!P4 IMAD.WIDE R28, R29, 0x4, R42 ;  /* 0x000000041d1cc825 */ /* 0x000fc400078e022a */
[----:B------:R3:W-:Y:S02]  /*9b30*/  @!P3 ST.E.64 desc[UR42][R26.64], R10 ;  /* 0x0000000a1a00b985 */ /* 0x0007e4000c101b2a */
[--C-:B------:R-:W-:Y:S02]  /*9b40*/  @!P5 IMAD.WIDE R40, R41, 0x4, R42.reuse ;  /* 0x000000042928d825 */ /* 0x100fe400078e022a */
[----:B------:R3:W-:Y:S02]  /*9b50*/  @!P4 ST.E.64 desc[UR42][R28.64], R14 ;  /* 0x0000000e1c00c985 */ /* 0x0007e4000c101b2a */
[----:B------:R-:W-:Y:S02]  /*9b60*/  @!P6 IMAD.WIDE R42, R49, 0x4, R42 ;  /* 0x00000004312ae825 */ /* 0x000fe400078e022a */
[----:B------:R3:W-:Y:S04]  /*9b70*/  @!P5 ST.E.64 desc[UR42][R40.64], R24 ;  /* 0x000000182800d985 */ /* 0x0007e8000c101b2a */
[----:B------:R3:W-:Y:S02]  /*9b80*/  @!P6 ST.E.64 desc[UR42][R42.64], R34 ;  /* 0x000000222a00e985 */ /* 0x0007e4000c101b2a */
.L_x_12173:
[----:B------:R-:W-:Y:S05]  /*9b90*/  BSYNC B0 ;  /* 0x0000000000007941 */ /* 0x000fea0003800000 */
.L_x_12172:
[----:B------:R-:W-:Y:S01]  /*9ba0*/  ISETP.GE.AND P0, PT, R44, R45, PT ;  /* 0x0000002d2c00720c */ /* 0x000fe20003f06270 */
[----:B0--3--:R3:W4:Y:S04]  /*9bb0*/  SHFL.IDX PT, R17, R50, 0x1, 0x1c1f ;  /* 0x003c1f0032117f89 */ /* 0x00972800000e0000 */
[----:B------:R3:W0:Y:S08]  /*9bc0*/  SHFL.IDX PT, R16, R48, 0x1, 0x1c1f ;  /* 0x003c1f0030107f89 */ /* 0x00063000000e0000 */
[----:B---3--:R-:W-:Y:S05]  /*9bd0*/  @P0 BRA `(.L_x_12148) ;  /* 0x0000003800b00947 */ /* 0x008fea0003800000 */
[C---:B------:R-:W-:Y:S01]  /*9be0*/  IADD3 R0, R47.reuse, 0x8, RZ ;  /* 0x000000082f007810 */ /* 0x040fe20007ffe0ff */
[----:B------:R-:W-:Y:S01]  /*9bf0*/  ULDC UR4, c[0x0][0xac8] ;  /* 0x0002b20000047ab9 */ /* 0x000fe20000000800 */
[C---:B------:R-:W-:Y:S01]  /*9c00*/  VIADD R6, R47.reuse, 0x10 ;  /* 0x000000102f067836 */ /* 0x040fe20000000000 */
[C---:B------:R-:W-:Y:S01]  /*9c10*/  IADD3 R10, R47.reuse, 0x20, RZ ;  /* 0x000000202f0a7810 */ /* 0x040fe20007ffe0ff */
[C---:B------:R-:W-:Y:S01]  /*9c20*/  VIADD R7, R47.reuse, 0x18 ;  /* 0x000000182f077836 */ /* 0x040fe20000000000 */
[----:B------:R-:W-:Y:S01]  /*9c30*/  ISETP.GE.AND P1, PT, R0, UR4, PT ;  /* 0x0000000400007c0c */ /* 0x000fe2000bf26270 */
[C---:B------:R-:W-:Y:S01]  /*9c40*/  VIADD R11, R47.reuse, 0x28 ;  /* 0x000000282f0b7836 */ /* 0x040fe20000000000 */
[----:B------:R-:W-:Y:S01]  /*9c50*/  ISETP.GE.AND P2, PT, R6, UR4, PT ;  /* 0x0000000406007c0c */ /* 0x000fe2000bf46270 */
[----:B------:R-:W-:Y:S01]  /*9c60*/  VIADD R15, R47, 0x30 ;  /* 0x000000302f0f7836 */ /* 0x000fe20000000000 */
[----:B------:R-:W-:Y:S02]  /*9c70*/  ISETP.GE.AND P3, PT, R7, UR4, PT ;  /* 0x0000000407007c0c */ /* 0x000fe4000bf66270 */
[----:B------:R-:W-:-:S02]  /*9c80*/  ISETP.GE.AND P4, PT, R10, UR4, PT ;  /* 0x000000040a007c0c */ /* 0x000fc4000bf86270 */
[----:B------:R-:W-:Y:S02]  /*9c90*/  ISETP.GE.AND P0, PT, R47, UR4, PT ;  /* 0x000000042f007c0c */ /* 0x000fe4000bf06270 */
[----:B------:R-:W-:Y:S02]  /*9ca0*/  ISETP.GE.AND P5, PT, R11, UR4, PT ;  /* 0x000000040b007c0c */ /* 0x000fe4000bfa6270 */
[----:B------:R-:W-:Y:S02]  /*9cb0*/  ISETP.GE.AND P6, PT, R15, UR4, PT ;  /* 0x000000040f007c0c */ /* 0x000fe4000bfc6270 */
[----:B------:R-:W-:Y:S02]  /*9cc0*/  @!P1 LEA.HI R0, R0, R0, RZ, 0x1 ;  /* 0x0000000000009211 */ /* 0x000fe400078f08ff */
[----:B------:R-:W-:Y:S02]  /*9cd0*/  @!P2 LEA.HI R6, R6, R6, RZ, 0x1 ;  /* 0x000000060606a211 */ /* 0x000fe400078f08ff */
[----:B------:R-:W-:-:S02]  /*9ce0*/  @!P1 LOP3.LUT R5, R0, 0xfffffffe, RZ, 0xc0, !PT ;  /* 0xfffffffe00059812 */ /* 0x000fc400078ec0ff */
[----:B------:R-:W-:Y:S01]  /*9cf0*/  @!P3 LEA.HI R0, R7, R7, RZ, 0x1 ;  /* 0x000000070700b211 */ /* 0x000fe200078f08ff */
[--C-:B0---4-:R-:W-:Y:S01]  /*9d00*/  @!P0 IMAD.WIDE R2, R47, 0x4, R16.reuse ;  /* 0x000000042f028825 */ /* 0x111fe200078e0210 */
[----:B------:R-:W-:Y:S02]  /*9d10*/  @!P4 LEA.HI R10, R10, R10, RZ, 0x1 ;  /* 0x0000000a0a0ac211 */ /* 0x000fe400078f08ff */
[----:B------:R-:W-:Y:S01]  /*9d20*/  @!P5 LEA.HI R14, R11, R11, RZ, 0x1 ;  /* 0x0000000b0b0ed211 */ /* 0x000fe200078f08ff */
[----:B------:R-:W-:Y:S01]  /*9d30*/  @!P1 IMAD.WIDE R4, R5, 0x4, R16 ;  /* 0x0000000405049825 */ /* 0x000fe200078e0210 */
[----:B------:R-:W-:Y:S01]  /*9d40*/  @!P6 LEA.HI R18, R15, R15, RZ, 0x1 ;  /* 0x0000000f0f12e211 */ /* 0x000fe200078f08ff */
[----:B------:R0:W-:Y:S01]  /*9d50*/  @!P0 ST.E.64 desc[UR42][R2.64], R32 ;  /* 0x0000002002008985 */ /* 0x0001e2000c101b2a */
[----:B------:R-:W-:Y:S02]  /*9d60*/  @!P2 LOP3.LUT R7, R6, 0xfffffffe, RZ, 0xc0, !PT ;  /* 0xfffffffe0607a812 */ /* 0x000fe400078ec0ff */
[----:B------:R-:W-:Y:S01]  /*9d70*/  @!P3 LOP3.LUT R11, R0, 0xfffffffe, RZ, 0xc0, !PT ;  /* 0xfffffffe000bb812 */ /* 0x000fe200078ec0ff */
[----:B------:R3:W-:Y:S01]  /*9d80*/  @!P1 ST.E.64 desc[UR42][R4.64], R38 ;  /* 0x0000002604009985 */ /* 0x0007e2000c101b2a */
[----:B------:R-:W-:-:S02]  /*9d90*/  @!P4 LOP3.LUT R15, R10, 0xfffffffe, RZ, 0xc0, !PT ;  /* 0xfffffffe0a0fc812 */ /* 0x000fc400078ec0ff */
[----:B------:R-:W-:Y:S02]  /*9da0*/  @!P5 LOP3.LUT R19, R14, 0xfffffffe, RZ, 0xc0, !PT ;  /* 0xfffffffe0e13d812 */ /* 0x000fe400078ec0ff */
[----:B------:R-:W-:Y:S02]  /*9db0*/  @!P6 LOP3.LUT R23, R18, 0xfffffffe, RZ, 0xc0, !PT ;  /* 0xfffffffe1217e812 */ /* 0x000fe400078ec0ff */
[----:B------:R-:W-:Y:S01]  /*9dc0*/  IADD3 R47, R47, 0x38, RZ ;  /* 0x000000382f2f7810 */ /* 0x000fe20007ffe0ff */
[----:B0-----:R-:W-:-:S03]  /*9dd0*/  @!P2 IMAD.WIDE R2, R7, 0x4, R16 ;  /* 0x000000040702a825 */ /* 0x001fc600078e0210 */
[----:B------:R-:W-:Y:S01]  /*9de0*/  ISETP.GE.AND P0, PT, R47, UR4, PT ;  /* 0x000000042f007c0c */ /* 0x000fe2000bf06270 */
[--C-:B---3--:R-:W-:Y:S01]  /*9df0*/  @!P3 IMAD.WIDE R4, R11, 0x4, R16.reuse ;  /* 0x000000040b04b825 */ /* 0x108fe200078e0210 */
        /* <DEDUP_REMOVED lines=10> */
[----:B---3--:R-:W-:-:S05]  /*9ea0*/  LOP3.LUT R3, R47, 0xfffffffe, RZ, 0xc0, !PT ;  /* 0xfffffffe2f037812 */ /* 0x008fca00078ec0ff */
[----:B------:R-:W-:-:S05]  /*9eb0*/  IMAD.WIDE R2, R3, 0x4, R16 ;  /* 0x0000000403027825 */ /* 0x000fca00078e0210 */
[----:B------:R0:W-:Y:S01]  /*9ec0*/  ST.E.64 desc[UR42][R2.64], R150 ;  /* 0x0000009602007985 */ /* 0x0001e2000c101b2a */
[----:B------:R-:W-:Y:S05]  /*9ed0*/  BRA `(.L_x_12148) ;  /* 0x0000003400f07947 */ /* 0x000fea0003800000 */
.L_x_12171:
        /* <DEDUP_REMOVED lines=12> */
[----:B------:R-:W2:Y:S01]  /*9fa0*/  LDL.LU R7, [R1+0x18] ;  /* 0x0000180001077983 */ /* 0x000ea20000300800 */
[----:B------:R-:W-:Y:S01]  /*9fb0*/  ISETP.NE.AND P0, PT, R6, 0x1, PT ;  /* 0x000000010600780c */ /* 0x000fe20003f05270 */
[----:B------:R-:W0:Y:S01]  /*9fc0*/  S2UR UR4, SR_CTAID.Z ;  /* 0x00000000000479c3 */ /* 0x000e220000002700 */
[----:B------:R-:W-:-:S07]  /*9fd0*/  ULDC.64 UR6, c[0x0][0xbd0] ;  /* 0x0002f40000067ab9 */ /* 0x000fce0000000a00 */
        /* <DEDUP_REMOVED lines=11> */
[C---:B------:R-:W-:Y:S01]  /*a090*/  IMAD R5, R7.reuse, UR7, R4 ;  /* 0x0000000707057c24 */ /* 0x040fe2000f8e0204 */
[----:B------:R-:W-:Y:S01]  /*a0a0*/  IADD3 R7, -R7, RZ, RZ ;  /* 0x000000ff07077210 */ /* 0x000fe20007ffe1ff */
        /* <DEDUP_REMOVED lines=25> */
[----:B------:R-:W-:Y:S02]  /*a240*/  LEA.HI.X R5, R2, UR5, R3, 0x2, P0 ;  /* 0x0000000502057c11 */ /* 0x000fe400080f1403 */
[----:B------:R-:W-:-:S05]  /*a250*/  MOV R3, 0xff800000 ;  /* 0xff80000000037802 */ /* 0x000fca0000000f00 */
[----:B------:R0:W-:Y:S01]  /*a260*/  STG.E desc[UR42][R4.64], R3 ;  /* 0x0000000304007986 */ /* 0x0001e2000c10192a */
[----:B------:R-:W-:Y:S05]  /*a270*/  BRA `(.L_x_12148) ;  /* 0x0000003400087947 */ /* 0x000fea0003800000 */
.L_x_12146:
        /* <DEDUP_REMOVED lines=18> */
.L_x_12174:
[----:B------:R-:W-:Y:S01]  /*a3a0*/  ULDC UR7, c[0x0][0xc50] ;  /* 0x0003140000077ab9 */ /* 0x000fe20000000800 */
[----:B------:R-:W-:Y:S01]  /*a3b0*/  UMOV UR36, UR6 ;  /* 0x0000000600247c82 */ /* 0x000fe20008000000 */
[----:B------:R-:W-:-:S11]  /*a3c0*/  UISETP.NE.AND UP0, UPT, UR7, 0x1, UPT ;  /* 0x000000010700788c */ /* 0x000fd6000bf05270 */
[----:B------:R-:W-:Y:S01]  /*a3d0*/  @UP0 ULDC UR4, c[0x0][0xc54] ;  /* 0x0003150000040ab9 */ /* 0x000fe20000000800 */
[----:B------:R-:W-:Y:S01]  /*a3e0*/  @UP0 ULDC UR8, c[0x0][0xc58] ;  /* 0x0003160000080ab9 */ /* 0x000fe20000000800 */
[----:B------:R-:W-:-:S04]  /*a3f0*/  UIMAD.WIDE.U32 UR4, UR6, UR4, URZ ;  /* 0x00000004060472a5 */ /* 0x000fc8000f8e003f */
[----:B------:R-:W-:-:S12]  /*a400*/  @UP0 USHF.R.U32.HI UR36, URZ, UR8, UR5 ;  /* 0x000000083f240299 */ /* 0x000fd80008011605 */
.L_x_12175:
[----:B------:R-:W-:Y:S01]  /*a410*/  ISETP.GE.AND P0, PT, R17, RZ, PT ;  /* 0x000000ff1100720c */ /* 0x000fe20003f06270 */
[----:B------:R-:W-:Y:S01]  /*a420*/  UIADD3 UR4, -UR36, URZ, URZ ;  /* 0x0000003f24047290 */ /* 0x000fe2000fffe13f */
[----:B------:R-:W-:Y:S01]  /*a430*/  IMAD.MOV.U32 R8, RZ, RZ, 0x1 ;  /* 0x00000001ff087424 */ /* 0x000fe200078e00ff */
[----:B------:R-:W-:Y:S01]  /*a440*/  MOV R2, 0x1 ;  /* 0x0000000100027802 */ /* 0x000fe20000000f00 */
[----:B------:R-:W-:Y:S01]  /*a450*/  IMAD.MOV.U32 R0, RZ, RZ, RZ ;  /* 0x000000ffff007224 */ /* 0x000fe200078e00ff */
[----:B------:R-:W-:-:S08]  /*a460*/  UIMAD UR6, UR7, UR4, UR6 ;  /* 0x00000004070672a4 */ /* 0x000fd0000f8e0206 */
        /* <DEDUP_REMOVED lines=26> */
[----:B------:R-:W-:Y:S02]  /*a610*/  ULOP3.LUT UR5, UR5, UR4, URZ, 0x3c, !UPT ;  /* 0x0000000405057292 */ /* 0x000fe4000f8e3c3f */
[----:B------:R-:W-:-:S04]  /*a620*/  IADD3 R4, RZ, -R4, RZ ;  /* 0x80000004ff047210 */ /* 0x000fc80007ffe0ff */
        /* <DEDUP_REMOVED lines=15> */
[----:B------:R-:W-:Y:S02]  /*a720*/  ISETP.NE.AND P1, PT, RZ, UR4, PT ;  /* 0x00000004ff007c0c */ /* 0x000fe4000bf25270 */
[----:B------:R-:W-:-:S13]  /*a730*/  ISETP.GE.U32.AND P0, PT, R0, R5, PT ;  /* 0x000000050000720c */ /* 0x000fda0003f06070 */
[----:B------:R-:W-:-:S05]  /*a740*/  @P0 VIADD R3, R3, 0x1 ;  /* 0x0000000103030836 */ /* 0x000fca0000000000 */
[----:B------:R-:W-:Y:S02]  /*a750*/  @!P2 IADD3 R3, -R3, RZ, RZ ;  /* 0x000000ff0303a210 */ /* 0x000fe40007ffe1ff */
[----:B------:R-:W-:-:S05]  /*a760*/  @!P1 LOP3.LUT R3, RZ, UR4, RZ, 0x33, !PT ;  /* 0x00000004ff039c12 */ /* 0x000fca000f8e33ff */
[----:B------:R-:W-:-:S07]  /*a770*/  IMAD.MOV.U32 R25, RZ, RZ, R3 ;  /* 0x000000ffff197224 */ /* 0x000fce00078e0003 */
.L_x_12177:
[----:B------:R-:W-:Y:S01]  /*a780*/  IMAD R24, R25, UR40, RZ ;  /* 0x0000002819187c24 */ /* 0x000fe2000f8e02ff */
[----:B------:R-:W-:Y:S01]  /*a790*/  MOV R2, 0x1 ;  /* 0x0000000100027802 */ /* 0x000fe20000000f00 */
[----:B------:R-:W-:-:S03]  /*a7a0*/  IMAD.MOV.U32 R0, RZ, RZ, RZ ;  /* 0x000000ffff007224 */ /* 0x000fc600078e00ff */
        /* <DEDUP_REMOVED lines=18> */
[----:B------:R-:W-:Y:S01]  /*a8d0*/  IMAD.U32 R7, RZ, RZ, UR7 ;  /* 0x00000007ff077e24 */ /* 0x000fe2000f8e00ff */
[----:B------:R-:W-:Y:S01]  /*a8e0*/  MOV R11, UR5 ;  /* 0x00000005000b7c02 */ /* 0x000fe20008000f00 */
[----:B------:R-:W-:Y:S01]  /*a8f0*/  IMAD.U32 R10, RZ, RZ, UR4 ;  /* 0x00000004ff0a7e24 */ /* 0x000fe2000f8e00ff */
[----:B------:R-:W-:Y:S01]  /*a900*/  MOV R13, RZ ;  /* 0x000000ff000d7202 */ /* 0x000fe20000000f00 */
[----:B------:R-:W-:-:S02]  /*a910*/  IMAD.MOV.U32 R8, RZ, RZ, 0x70 ;  /* 0x00000070ff087424 */ /* 0x000fc400078e00ff */
[----:B------:R-:W-:-:S07]  /*a920*/  IMAD.MOV.U32 R12, RZ, RZ, 0x1 ;  /* 0x00000001ff0c7424 */ /* 0x000fce00078e00ff */
[----:B------:R-:W-:-:S07]  /*a930*/  LEPC R20, `(.L_x_12178) ;  /* 0x000000001014794e */ /* 0x000fce0000000000 */
[----:B0-----:R-:W-:Y:S05]  /*a940*/  CALL.ABS.NOINC R2 ;  /* 0x0000000002007343 */ /* 0x001fea0003c00000 */
.L_x_12178:
        /* <DEDUP_REMOVED lines=12> */
[----:B------:R-:W-:Y:S01]  /*aa10*/  IMAD.U32 R7, RZ, RZ, UR7 ;  /* 0x00000007ff077e24 */ /* 0x000fe2000f8e00ff */
[----:B------:R-:W-:Y:S01]  /*aa20*/  MOV R11, UR5 ;  /* 0x00000005000b7c02 */ /* 0x000fe20008000f00 */
[----:B------:R-:W-:Y:S01]  /*aa30*/  IMAD.U32 R10, RZ, RZ, UR4 ;  /* 0x00000004ff0a7e24 */ /* 0x000fe2000f8e00ff */
[----:B------:R-:W-:Y:S01]  /*aa40*/  MOV R13, RZ ;  /* 0x000000ff000d7202 */ /* 0x000fe20000000f00 */
[----:B------:R-:W-:-:S02]  /*aa50*/  IMAD.MOV.U32 R8, RZ, RZ, 0x70 ;  /* 0x00000070ff087424 */ /* 0x000fc400078e00ff */
[----:B0-----:R-:W-:-:S07]  /*aa60*/  IMAD.MOV.U32 R12, RZ, RZ, 0x1 ;  /* 0x00000001ff0c7424 */ /* 0x001fce00078e00ff */
[----:B------:R-:W-:-:S07]  /*aa70*/  LEPC R20, `(.L_x_12180) ;  /* 0x000000001014794e */ /* 0x000fce0000000000 */
[----:B-1----:R-:W-:Y:S05]  /*aa80*/  CALL.ABS.NOINC R2 ;  /* 0x0000000002007343 */ /* 0x002fea0003c00000 */
.L_x_12180:
[----:B------:R0:W1:Y:S01]  /*aa90*/  LDC.64 R2, c[0x4][R16] ;  /* 0x0100000010027b82 */ /* 0x0000620000000a00 */
[----:B------:R-:W-:Y:S01]  /*aaa0*/  ULDC.64 UR4, c[0x4][0x1b8] ;  /* 0x01006e0000047ab9 */ /* 0x000fe20000000a00 */
[----:B------:R-:W-:Y:S01]  /*aab0*/  ULDC.64 UR6, c[0x4][0x1c0] ;  /* 0x0100700000067ab9 */ /* 0x000fe20000000a00 */
[----:B------:R-:W-:Y:S01]  /*aac0*/  IMAD.U32 R4, RZ, RZ, UR4 ;  /* 0x00000004ff047e24 */ /* 0x000fe2000f8e00ff */
[----:B------:R-:W-:Y:S01]  /*aad0*/  MOV R6, UR6 ;  /* 0x0000000600067c02 */ /* 0x000fe20008000f00 */
[----:B------:R-:W-:Y:S01]  /*aae0*/  IMAD.U32 R5, RZ, RZ, UR5 ;  /* 0x00000005ff057e24 */ /* 0x000fe2000f8e00ff */
[----:B------:R-:W-:Y:S01]  /*aaf0*/  ULDC.64 UR4, c[0x4][0x40] ;  /* 0x0100100000047ab9 */ /* 0x000fe20000000a00 */
        /* <DEDUP_REMOVED lines=8> */
.L_x_12179:
        /* <DEDUP_REMOVED lines=17> */
.L_x_12249:
[----:B-1----:R-:W-:Y:S02]  /*ac90*/  ISETP.NE.AND P0, PT, R14, RZ, PT ;  /* 0x000000ff0e00720c */ /* 0x002fe40003f05270 */
[----:B------:R-:W-:-:S04]  /*aca0*/  PLOP3.LUT P2, PT, PT, PT, PT, 0x8, 0x0 ;  /* 0x000000000000781c */ /* 0x000fc80003f4e170 */
[----:B0-----:R-:W-:-:S07]  /*acb0*/  P2R R22, PR, RZ, 0x4 ;  /* 0x00000004ff167803 */ /* 0x001fce0000000000 */
[----:B------:R-:W-:Y:S05]  /*acc0*/  @P0 BRA `(.L_x_12182) ;  /* 0x0000000000d00947 */ /* 0x000fea0003800000 */
[----:B------:R-:W-:-:S03]  /*acd0*/  UMOV UR4, 0xffffffff ;  /* 0xffffffff00047882 */ /* 0x000fc60000000000 */
[----:B------:R-:W-:Y:S05]  /*ace0*/  BRA.DIV UR4, `(.L_x_12183) ;  /* 0x0000002e04047947 */ /* 0x000fea000b800000 */
[----:B------:R-:W-:-:S13]  /*acf0*/  ELECT P6, URZ, PT ;  /* 0x00000000003f782f */ /* 0x000fda00038c0000 */
.L_x_12252:
[----:B------:R-:W-:Y:S05]  /*ad00*/  @!P6 BRA `(.L_x_12182) ;  /* 0x0000000000c0e947 */ /* 0x000fea0003800000 */
[----:B------:R-:W-:Y:S01]  /*ad10*/  MOV R0, 0x1 ;  /* 0x0000000100007802 */ /* 0x000fe20000000f00 */
        /* <DEDUP_REMOVED lines=14> */
[----:B------:R-:W-:-:S04]  /*ae00*/  IMAD.WIDE.U32 R2, R18, UR4, R2 ;  /* 0x0000000412027c25 */ /* 0x000fc8000f8e0002 */
[----:B------:R-:W-:Y:S01]  /*ae10*/  IMAD.IADD R3, R3, 0x1, R9 ;  /* 0x0000000103037824 */ /* 0x000fe200078e0209 */
[----:B------:R-:W-:-:S04]  /*ae20*/  LEA R4, P0, R2, R4, 0x2 ;  /* 0x0000000402047211 */ /* 0x000fc800078010ff */
[----:B------:R-:W-:-:S05]  /*ae30*/  LEA.HI.X R5, R2, R5, R3, 0x2, P0 ;  /* 0x0000000502057211 */ /* 0x000fca00000f1403 */
[----:B------:R0:W5:Y:S01]  /*ae40*/  LDG.E R16, desc[UR42][R4.64] ;  /* 0x0000002a04107981 */ /* 0x000162000c1e1900 */
[----:B------:R-:W-:-:S04]  /*ae50*/  IMAD.MOV R2, RZ, RZ, -R7 ;  /* 0x000000ffff027224 */ /* 0x000fc800078e0a07 */
[----:B------:R-:W-:-:S07]  /*ae60*/  IMAD R17, R6, R2, R17 ;  /* 0x0000000206117224 */ /* 0x000fce00078e0211 */
.L_x_12184:
[----:B------:R-:W1:Y:S01]  /*ae70*/  SYNCS.PHASECHK.TRANS64.TRYWAIT P0, [UR38+0x30840], R0 ;  /* 0x03084000ff0075a7 */ /* 0x000e620008000166 */
[----:B------:R-:W-:Y:S01]  /*ae80*/  ISETP.NE.AND P1, PT, R28, RZ, PT ;  /* 0x000000ff1c00720c */ /* 0x000fe20003f25270 */
[----:B-1----:R-:W-:-:S12]  /*ae90*/  @!P0 BRA `(.L_x_12185) ;  /* 0x0000002800b88947 */ /* 0x002fd80003800000 */
.L_x_12253:
[----:B------:R-:W-:Y:S05]  /*aea0*/  @P1 BRA `(.L_x_12186) ;  /* 0x0000000000181947 */ /* 0x000fea0003800000 */
[----:B------:R-:W2:Y:S01]  /*aeb0*/  S2R R2, SR_TID.X ;  /* 0x0000000000027919 */ /* 0x000ea20000002100 */
[----:B-1----:R-:W-:-:S04]  /*aec0*/  MOV R0, 0x6000 ;  /* 0x0000600000007802 */ /* 0x002fc80000000f00 */
[----:B------:R3:W-:Y:S01]  /*aed0*/  SYNCS.ARRIVE.TRANS64 RZ, [UR38+0x30830], R0 ;  /* 0x03083000ffff79a7 */ /* 0x0007e20008000026 */
[----:B--2---:R-:W-:-:S13]  /*aee0*/  LOP3.LUT P0, RZ, R2, 0x1f, RZ, 0xc0, !PT ;  /* 0x0000001f02ff7812 */ /* 0x004fda000780c0ff */
[----:B---3--:R-:W-:Y:S05]  /*aef0*/  @!P0 BRA `(.L_x_12186) ;  /* 0x0000000000048947 */ /* 0x008fea0003800000 */
[----:B------:R-:W-:Y:S01]  /*af00*/  BPT.TRAP 0x1 ;  /* 0x000000040000795c */ /* 0x000fe20000300000 */
.L_x_12186:
        /* <DEDUP_REMOVED lines=8> */
[----:B------:R-:W-:Y:S01]  /*af90*/  UIADD3.X UR5, URZ, UR5, URZ, UP0, !UPT ;  /* 0x000000053f057290 */ /* 0x000fe200087fe43f */
[----:B------:R-:W-:Y:S01]  /*afa0*/  UMOV UR6, 0x0 ;  /* 0x0000000000067882 */ /* 0x000fe20000000000 */
[----:B------:R-:W-:-:S02]  /*afb0*/  UMOV UR7, 0x14f00000 ;  /* 0x14f0000000077882 */ /* 0x000fc40000000000 */
[----:B------:R-:W-:Y:S01]  /*afc0*/  UIMAD UR11, UR11, 0xc0, URZ ;  /* 0x000000c00b0b78a4 */ /* 0x000fe2000f8e023f */
[----:B------:R-:W-:Y:S01]  /*afd0*/  UMOV UR10, URZ ;  /* 0x0000003f000a7c82 */ /* 0x000fe20008000000 */
[----:B------:R-:W-:-:S07]  /*afe0*/  UMOV UR12, UR36 ;  /* 0x00000024000c7c82 */ /* 0x000fce0008000000 */
[----:B------:R2:W-:Y:S02]  /*aff0*/  UTMALDG.4D [UR8], [UR4], desc[UR6] ;  /* 0x00000608040075b4 */ /* 0x0005e40008019000 */
[----:B--2---:R-:W-:Y:S01]  /*b000*/  NOP ;  /* 0x0000000000007918 */ /* 0x004fe20000000000 */
.L_x_12182:
        /* <DEDUP_REMOVED lines=30> */
.L_x_12187:
[----:B------:R-:W1:Y:S01]  /*b1f0*/  LDC R20, c[0x0][0x448] ;  /* 0x00011200ff147b82 */ /* 0x000e620000000800 */
[----:B------:R-:W2:Y:S01]  /*b200*/  S2R R12, SR_TID.X ;  /* 0x00000000000c7919 */ /* 0x000ea20000002100 */
[----:B------:R-:W-:Y:S01]  /*b210*/  SHF.R.U32.HI R6, RZ, 0x3, R28 ;  /* 0x00000003ff067819 */ /* 0x000fe2000001161c */
[----:B------:R-:W-:Y:S01]  /*b220*/  UMOV UR4, UR44 ;  /* 0x0000002c00047c82 */ /* 0x000fe20008000000 */
[----:B------:R-:W-:Y:S01]  /*b230*/  UMOV UR5, UR41 ;  /* 0x0000002900057c82 */ /* 0x000fe20008000000 */
[----:B------:R-:W3:Y:S01]  /*b240*/  S2R R21, SR_CTAID.X ;  /* 0x0000000000157919 */ /* 0x000ee20000002500 */
[----:B------:R-:W-:Y:S01]  /*b250*/  ULDC.64 UR6, c[0x0][0x2c8] ;  /* 0x0000b20000067ab9 */ /* 0x000fe20000000a00 */
[----:B------:R-:W4:Y:S01]  /*b260*/  S2R R10, SR_CTAID.Z ;  /* 0x00000000000a7919 */ /* 0x000f220000002700 */
[----:B-1----:R-:W-:Y:S01]  /*b270*/  ISETP.NE.AND P0, PT, R20, 0x1, PT ;  /* 0x000000011400780c */ /* 0x002fe20003f05270 */
[----:B--2---:R-:W-:-:S12]  /*b280*/  IMAD.SHL.U32 R3, R12, 0x10, RZ ;  /* 0x000000100c037824 */ /* 0x004fd800078e00ff */
[----:B------:R-:W1:Y:S01]  /*b290*/  @P0 LDC R0, c[0x0][0x44c] ;  /* 0x00011300ff000b82 */ /* 0x000e620000000800 */
[----:B------:R-:W-:-:S05]  /*b2a0*/  LOP3.LUT R3, R6, 0x70, R3, 0xf8, !PT ;  /* 0x0000007006037812 */ /* 0x000fca00078ef803 */
[----:B---3--:R-:W-:Y:S02]  /*b2b0*/  IMAD R7, R21, 0xc0, R3 ;  /* 0x000000c015077824 */ /* 0x008fe400078e0203 */
[----:B0-----:R-:W0:Y:S02]  /*b2c0*/  @P0 LDC R5, c[0x0][0x450] ;  /* 0x00011400ff050b82 */ /* 0x001e240000000800 */
[----:B------:R-:W-:Y:S01]  /*b2d0*/  IMAD.MOV.U32 R9, RZ, RZ, R7 ;  /* 0x000000ffff097224 */ /* 0x000fe200078e0007 */
[----:B------:R-:W-:-:S05]  /*b2e0*/  IADD3 R8, R7, 0x80, RZ ;  /* 0x0000008007087810 */ /* 0x000fca0007ffe0ff */
[----:B------:R-:W2:Y:S08]  /*b2f0*/  @P0 LDC R11, c[0x0][0x44c] ;  /* 0x00011300ff0b0b82 */ /* 0x000eb00000000800 */
[----:B------:R-:W3:Y:S01]  /*b300*/  @P0 LDC R4, c[0x0][0x450] ;  /* 0x00011400ff040b82 */ /* 0x000ee20000000800 */
[----:B-1----:R-:W-:-:S07]  /*b310*/  @P0 IMAD.HI.U32 R0, R7, R0, RZ ;  /* 0x0000000007000227 */ /* 0x002fce00078e00ff */
[----:B------:R-:W1:Y:S01]  /*b320*/  LDC.64 R2, c[0x0][0x2e0] ;  /* 0x0000b800ff027b82 */ /* 0x000e620000000a00 */
[----:B0-----:R-:W-:Y:S01]  /*b330*/  @P0 SHF.R.U32.HI R9, RZ, R5, R0 ;  /* 0x00000005ff090219 */ /* 0x001fe20000011600 */
[----:B------:R-:W-:Y:S02]  /*b340*/  IMAD.MOV.U32 R0, RZ, RZ, R8 ;  /* 0x000000ffff007224 */ /* 0x000fe400078e0008 */
[----:B--2---:R-:W-:-:S05]  /*b350*/  @P0 IMAD.HI.U32 R5, R8, R11, RZ ;  /* 0x0000000b08050227 */ /* 0x004fca00078e00ff */
[----:B---3--:R-:W-:Y:S01]  /*b360*/  @P0 SHF.R.U32.HI R0, RZ, R4, R5 ;  /* 0x00000004ff000219 */ /* 0x008fe20000011605 */
[----:B-1----:R-:W-:-:S04]  /*b370*/  IMAD R4, R29, R2, RZ ;  /* 0x000000021d047224 */ /* 0x002fc800078e02ff */
[C---:B----4-:R-:W-:Y:S01]  /*b380*/  IMAD R5, R10.reuse, R3, R4 ;  /* 0x000000030a057224 */ /* 0x050fe200078e0204 */
[----:B------:R-:W-:Y:S01]  /*b390*/  SHF.R.S32.HI R4, RZ, 0x1f, R9 ;  /* 0x0000001fff047819 */ /* 0x000fe20000011409 */
[----:B------:R-:W-:Y:S01]  /*b3a0*/  IMAD.WIDE.U32 R2, R10, R2, UR4 ;  /* 0x000000040a027e25 */ /* 0x000fe2000f8e0002 */
[----:B------:R-:W-:Y:S01]  /*b3b0*/  ULDC.64 UR4, c[0x0][0x2d0] ;  /* 0x0000b40000047ab9 */ /* 0x000fe20000000a00 */
[----:B------:R-:W-:Y:S02]  /*b3c0*/  SHF.R.S32.HI R10, RZ, 0x1f, R0 ;  /* 0x0000001fff0a7819 */ /* 0x000fe40000011400 */
[----:B------:R-:W-:Y:S02]  /*b3d0*/  IMAD R4, R4, UR4, RZ ;  /* 0x0000000404047c24 */ /* 0x000fe4000f8e02ff */
[----:B------:R-:W-:Y:S02]  /*b3e0*/  IMAD.IADD R3, R3, 0x1, R5 ;  /* 0x0000000103037824 */ /* 0x000fe400078e0205 */
[----:B------:R-:W-:-:S02]  /*b3f0*/  IMAD R11, R9, UR5, R4 ;  /* 0x00000005090b7c24 */ /* 0x000fc4000f8e0204 */
[C---:B------:R-:W-:Y:S01]  /*b400*/  IMAD.WIDE.U32 R4, R9.reuse, UR4, R2 ;  /* 0x0000000409047c25 */ /* 0x040fe2000f8e0002 */
[----:B------:R-:W-:-:S03]  /*b410*/  IADD3 R9, -R9, RZ, RZ ;  /* 0x000000ff09097210 */ /* 0x000fc60007ffe1ff */
[----:B------:R-:W-:Y:S02]  /*b420*/  IMAD.IADD R5, R5, 0x1, R11 ;  /* 0x0000000105057824 */ /* 0x000fe400078e020b */
[----:B------:R-:W-:Y:S02]  /*b430*/  IMAD R9, R20, R9, R7 ;  /* 0x0000000914097224 */ /* 0x000fe400078e0207 */
[----:B------:R-:W-:Y:S02]  /*b440*/  IMAD.MOV R7, RZ, RZ, -R0 ;  /* 0x000000ffff077224 */ /* 0x000fe400078e0a00 */
[----:B------:R-:W-:Y:S02]  /*b450*/  IMAD R11, R10, UR4, RZ ;  /* 0x000000040a0b7c24 */ /* 0x000fe4000f8e02ff */
[----:B------:R-:W-:Y:S01]  /*b460*/  IMAD R7, R20, R7, R8 ;  /* 0x0000000714077224 */ /* 0x000fe200078e0208 */
[----:B------:R-:W-:Y:S01]  /*b470*/  SHF.R.S32.HI R8, RZ, 0x1f, R9 ;  /* 0x0000001fff087819 */ /* 0x000fe20000011409 */
[----:B------:R-:W-:-:S04]  /*b480*/  IMAD.WIDE.U32 R2, R0, UR4, R2 ;  /* 0x0000000400027c25 */ /* 0x000fc8000f8e0002 */
[----:B------:R-:W-:Y:S01]  /*b490*/  IMAD R13, R0, UR5, R11 ;  /* 0x00000005000d7c24 */ /* 0x000fe2000f8e020b */
[----:B------:R-:W-:Y:S01]  /*b4a0*/  SHF.R.S32.HI R0, RZ, 0x1f, R7 ;  /* 0x0000001fff007819 */ /* 0x000fe20000011407 */
[----:B------:R-:W-:Y:S01]  /*b4b0*/  IMAD R8, R8, UR6, RZ ;  /* 0x0000000608087c24 */ /* 0x000fe2000f8e02ff */
[----:B------:R-:W-:Y:S01]  /*b4c0*/  ULDC.64 UR4, c[0x0][0x280] ;  /* 0x0000a00000047ab9 */ /* 0x000fe20000000a00 */
[----:B------:R-:W-:Y:S01]  /*b4d0*/  IMAD.WIDE.U32 R4, R9, UR6, R4 ;  /* 0x0000000609047c25 */ /* 0x000fe2000f8e0004 */
[----:B------:R-:W-:-:S03]  /*b4e0*/  IADD3 R3, R3, R13, RZ ;  /* 0x0000000d03037210 */ /* 0x000fc60007ffe0ff */
[----:B------:R-:W-:Y:S01]  /*b4f0*/  IMAD R11, R9, UR7, R8 ;  /* 0x00000007090b7c24 */ /* 0x000fe2000f8e0208 */
[----:B------:R-:W-:Y:S01]  /*b500*/  LEA R9, P0, R4, UR4, 0x1 ;  /* 0x0000000404097c11 */ /* 0x000fe2000f8008ff */
[----:B------:R-:W-:Y:S02]  /*b510*/  IMAD R0, R0, UR6, RZ ;  /* 0x0000000600007c24 */ /* 0x000fe4000f8e02ff */
[----:B------:R-:W-:Y:S02]  /*b520*/  IMAD.IADD R11, R5, 0x1, R11 ;  /* 0x00000001050b7824 */ /* 0x000fe400078e020b */
[C---:B------:R-:W-:Y:S02]  /*b530*/  IMAD R13, R7.reuse, UR7, R0 ;  /* 0x00000007070d7c24 */ /* 0x040fe4000f8e0200 */
[----:B------:R-:W-:Y:S01]  /*b540*/  IMAD.WIDE.U32 R2, R7, UR6, R2 ;  /* 0x0000000607027c25 */ /* 0x000fe2000f8e0002 */
[----:B------:R-:W-:Y:S02]  /*b550*/  LEA.HI.X R10, R4, UR5, R11, 0x1, P0 ;  /* 0x00000005040a7c11 */ /* 0x000fe400080f0c0b */
[----:B------:R-:W-:Y:S01]  /*b560*/  SHF.L.U32 R7, R12, 0x3, RZ ;  /* 0x000000030c077819 */ /* 0x000fe200000006ff */
[----:B------:R-:W-:Y:S01]  /*b570*/  IMAD.IADD R3, R3, 0x1, R13 ;  /* 0x0000000103037824 */ /* 0x000fe200078e020d */
[----:B------:R-:W-:Y:S01]  /*b580*/  LEA R0, P0, R2, UR4, 0x1 ;  /* 0x0000000402007c11 */ /* 0x000fe2000f8008ff */
[----:B------:R-:W-:Y:S01]  /*b590*/  ULDC UR4, c[0x0][0x2b8] ;  /* 0x0000ae0000047ab9 */ /* 0x000fe20000000800 */
[----:B------:R-:W-:-:S02]  /*b5a0*/  IMAD.SHL.U32 R4, R28, 0x8, RZ ;  /* 0x000000081c047824 */ /* 0x000fc400078e00ff */
[----:B------:R-:W-:Y:S02]  /*b5b0*/  LEA.HI.X R8, R2, UR5, R3, 0x1, P0 ;  /* 0x0000000502087c11 */ /* 0x000fe400080f0c03 */
[C---:B------:R-:W-:Y:S02]  /*b5c0*/  LOP3.LUT R2, R7.reuse, 0x1f8, RZ, 0xc0, !PT ;  /* 0x000001f807027812 */ /* 0x040fe400078ec0ff */
[----:B------:R-:W-:Y:S02]  /*b5d0*/  LOP3.LUT R7, R7, 0x38, RZ, 0xc0, !PT ;  /* 0x0000003807077812 */ /* 0x000fe400078ec0ff */
[----:B------:R-:W-:Y:S02]  /*b5e0*/  LOP3.LUT R3, R2, 0x38, R12, 0x78, !PT ;  /* 0x0000003802037812 */ /* 0x000fe400078e780c */
[----:B------:R-:W-:Y:S01]  /*b5f0*/  ISETP.GE.AND P0, PT, R7, UR4, PT ;  /* 0x0000000407007c0c */ /* 0x000fe2000bf06270 */
[----:B------:R-:W-:Y:S01]  /*b600*/  UMOV UR4, 0xffffffff ;  /* 0xffffffff00047882 */ /* 0x000fe20000000000 */
[----:B------:R-:W-:-:S02]  /*b610*/  LOP3.LUT R4, R3, 0x200, R4, 0xf8, !PT ;  /* 0x0000020003047812 */ /* 0x000fc400078ef804 */
[----:B------:R-:W-:Y:S09]  /*b620*/  BRA.DIV UR4, `(.L_x_12188) ;  /* 0x0000002204ec7947 */ /* 0x000ff2000b800000 */
[----:B------:R-:W0:Y:S01]  /*b630*/  S2R R2, SR_CTAID.X ;  /* 0x0000000000027919 */ /* 0x000e220000002500 */
[----:B------:R-:W-:Y:S02]  /*b640*/  ULDC UR4, c[0x0][0x288] ;  /* 0x0000a20000047ab9 */ /* 0x000fe40000000800 */
[----:B------:R-:W-:Y:S01]  /*b650*/  IMAD R5, R20, UR4, RZ ;  /* 0x0000000414057c24 */ /* 0x000fe2000f8e02ff */
[----:B------:R-:W1:Y:S04]  /*b660*/  SHFL.IDX PT, R14, R9, RZ, 0x181f ;  /* 0x00181fff090e7589 */ /* 0x000e6800000e0000 */
[----:B------:R-:W-:Y:S04]  /*b670*/  SHFL.IDX PT, R21, R10, 0x1, 0x181f ;  /* 0x00381f000a157f89 */ /* 0x000fe800000e0000 */
[----:B------:R-:W-:Y:S01]  /*b680*/  SHFL.IDX PT, R20, R10, 0x2, 0x181f ;  /* 0x00581f000a147f89 */ /* 0x000fe200000e0000 */
[----:B0-----:R-:W-:-:S03]  /*b690*/  IMAD R6, R2, 0xc0, R6 ;  /* 0x000000c002067824 */ /* 0x001fc600078e0206 */
[----:B------:R-:W0:Y:S01]  /*b6a0*/  SHFL.IDX PT, R2, R10, RZ, 0x181f ;  /* 0x00181fff0a027589 */ /* 0x000e2200000e0000 */
[C---:B------:R-:W-:Y:S01]  /*b6b0*/  VIADD R12, R6.reuse, 0x10 ;  /* 0x00000010060c7836 */ /* 0x040fe20000000000 */
[----:B------:R-:W-:-:S13]  /*b6c0*/  ISETP.GE.AND P1, PT, R6, R5, PT ;  /* 0x000000050600720c */ /* 0x000fda0003f26270 */
[----:B-1----:R-:W-:Y:S02]  /*b6d0*/  @!P1 LEA R14, P2, R7, R14, 0x1 ;  /* 0x0000000e070e9211 */ /* 0x002fe400078408ff */
[----:B------:R-:W-:-:S03]  /*b6e0*/  @!P1 LEA R29, R4, UR38, 0x1 ;  /* 0x00000026041d9c11 */ /* 0x000fc6000f8e08ff */
[----:B0-----:R-:W-:Y:S01]  /*b6f0*/  @!P1 IMAD.X R3, RZ, RZ, R2, P2 ;  /* 0x000000ffff039224 */ /* 0x001fe200010e0602 */
[----:B------:R-:W-:Y:S02]  /*b700*/  @!P1 MOV R2, R14 ;  /* 0x0000000e00029202 */ /* 0x000fe40000000f00 */
[----:B------:R-:W-:Y:S04]  /*b710*/  SHFL.IDX PT, R14, R9, 0x2, 0x181f ;  /* 0x00581f00090e7f89 */ /* 0x000fe800000e0000 */
[----:B------:R0:W-:Y:S01]  /*b720*/  @!P1 LDGSTS.E.BYPASS.LTC128B.128 [R29+0xc400], desc[UR42][R2.64], !P0 ;  /* 0x0c400000021d9fae */ /* 0x0001e2000c101d6a */
[----:B------:R-:W-:Y:S01]  /*b730*/  ISETP.GE.AND P1, PT, R12, R5, PT ;  /* 0x000000050c00720c */ /* 0x000fe20003f26270 */
[----:B------:R-:W-:-:S05]  /*b740*/  VIADD R12, R6, 0x20 ;  /* 0x00000020060c7836 */ /* 0x000fca0000000000 */
[----:B------:R-:W-:Y:S01]  /*b750*/  ISETP.GE.AND P2, PT, R12, R5, PT ;  /* 0x000000050c00720c */ /* 0x000fe20003f46270 */
[----:B------:R-:W-:Y:S01]  /*b760*/  VIADD R12, R6, 0x30 ;  /* 0x00000030060c7836 */ /* 0x000fe20000000000 */
[----:B0-----:R-:W0:Y:S11]  /*b770*/  SHFL.IDX PT, R2, R9, 0x1, 0x181f ;  /* 0x00381f0009027f89 */ /* 0x001e3600000e0000 */
[----:B------:R-:W-:-:S02]  /*b780*/  @!P2 LEA R29, R4, UR38, 0x1 ;  /* 0x00000026041dac11 */ /* 0x000fc4000f8e08ff */
[----:B0-----:R-:W-:-:S04]  /*b790*/  @!P1 LEA R2, P3, R7, R2, 0x1 ;  /* 0x0000000207029211 */ /* 0x001fc800078608ff */
[----:B------:R-:W-:Y:S02]  /*b7a0*/  @!P1 IADD3.X R3, RZ, R21, RZ, P3, !PT ;  /* 0x00000015ff039210 */ /* 0x000fe40001ffe4ff */
[----:B------:R-:W-:-:S05]  /*b7b0*/  @!P1 LEA R21, R4, UR38, 0x1 ;  /* 0x0000002604159c11 */ /* 0x000fca000f8e08ff */
[----:B------:R0:W-:Y:S02]  /*b7c0*/  @!P1 LDGSTS.E.BYPASS.LTC128B.128 [R21+0xcc00], desc[UR42][R2.64], !P0 ;  /* 0x0cc0000002159fae */ /* 0x0001e4000c101d6a */
[----:B0-----:R-:W-:Y:S02]  /*b7d0*/  @!P2 LEA R2, P1, R7, R14, 0x1 ;  /* 0x0000000e0702a211 */ /* 0x001fe400078208ff */
[----:B------:R-:W-:Y:S03]  /*b7e0*/  SHFL.IDX PT, R21, R10, 0x3, 0x181f ;  /* 0x00781f000a157f89 */ /* 0x000fe600000e0000 */
[----:B------:R-:W-:Y:S01]  /*b7f0*/  @!P2 IMAD.X R3, RZ, RZ, R20, P1 ;  /* 0x000000ffff03a224 */ /* 0x000fe200008e0614 */
[----:B------:R-:W-:Y:S01]  /*b800*/  ISETP.GE.AND P1, PT, R12, R5, PT ;  /* 0x000000050c00720c */ /* 0x000fe20003f26270 */
[----:B------:R-:W-:Y:S01]  /*b810*/  SHFL.IDX PT, R14, R9, 0x4, 0x181f ;  /* 0x00981f00090e7f89 */ /* 0x000fe200000e0000 */
[----:B------:R-:W-:-:S03]  /*b820*/  IADD3 R12, R6, 0x40, RZ ;  /* 0x00000040060c7810 */ /* 0x000fc60007ffe0ff */
[----:B------:R0:W-:Y:S01]  /*b830*/  @!P2 LDGSTS.E.BYPASS.LTC128B.128 [R29+0xd400], desc[UR42][R2.64], !P0 ;  /* 0x0d400000021dafae */ /* 0x0001e2000c101d6a */
[----:B------:R-:W-:Y:S02]  /*b840*/  ISETP.GE.AND P2, PT, R12, R5, PT ;  /* 0x000000050c00720c */ /* 0x000fe40003f46270 */
[----:B------:R-:W-:Y:S01]  /*b850*/  IADD3 R12, R6, 0x50, RZ ;  /* 0x00000050060c7810 */ /* 0x000fe20007ffe0ff */
[----:B------:R-:W-:Y:S04]  /*b860*/  SHFL.IDX PT, R20, R10, 0x4, 0x181f ;  /* 0x00981f000a147f89 */ /* 0x000fe800000e0000 */
[----:B0-----:R-:W0:Y:S02]  /*b870*/  SHFL.IDX PT, R29, R9, 0x3, 0x181f ;  /* 0x00781f00091d7f89 */ /* 0x001e2400000e0000 */
[----:B0-----:R-:W-:-:S04]  /*b880*/  @!P1 LEA R2, P3, R7, R29, 0x1 ;  /* 0x0000001d07029211 */ /* 0x001fc800078608ff */
[C---:B------:R-:W-:Y:S01]  /*b890*/  @!P2 LEA R29, R4.reuse, UR38, 0x1 ;  /* 0x00000026041dac11 */ /* 0x040fe2000f8e08ff */
[----:B------:R-:W-:Y:S01]  /*b8a0*/  @!P1 IMAD.X R3, RZ, RZ, R21, P3 ;  /* 0x000000ffff039224 */ /* 0x000fe200018e0615 */
[----:B------:R-:W-:-:S05]  /*b8b0*/  @!P1 LEA R21, R4, UR38, 0x1 ;  /* 0x0000002604159c11 */ /* 0x000fca000f8e08ff */
[----:B------:R0:W-:Y:S02]  /*b8c0*/  @!P1 LDGSTS.E.BYPASS.LTC128B.128 [R21+0xdc00], desc[UR42][R2.64], !P0 ;  /* 0x0dc0000002159fae */ /* 0x0001e4000c101d6a */
[----:B0-----:R-:W-:Y:S02]  /*b8d0*/  @!P2 LEA R2, P1, R7, R14, 0x1 ;  /* 0x0000000e0702a211 */ /* 0x001fe400078208ff */
[----:B------:R-:W-:Y:S03]  /*b8e0*/  SHFL.IDX PT, R21, R10, 0x5, 0x181f ;  /* 0x00b81f000a157f89 */ /* 0x000fe600000e0000 */
[----:B------:R-:W-:Y:S01]  /*b8f0*/  @!P2 IMAD.X R3, RZ, RZ, R20, P1 ;  /* 0x000000ffff03a224 */ /* 0x000fe200008e0614 */
[----:B------:R-:W-:Y:S01]  /*b900*/  ISETP.GE.AND P1, PT, R12, R5, PT ;  /* 0x000000050c00720c */ /* 0x000fe20003f26270 */
[----:B------:R-:W-:Y:S01]  /*b910*/  SHFL.IDX PT, R14, R9, 0x6, 0x181f ;  /* 0x00d81f00090e7f89 */ /* 0x000fe200000e0000 */
[----:B------:R-:W-:-:S03]  /*b920*/  VIADD R12, R6, 0x60 ;  /* 0x00000060060c7836 */ /* 0x000fc60000000000 */
[----:B------:R0:W-:Y:S02]  /*b930*/  @!P2 LDGSTS.E.BYPASS.LTC128B.128 [R29+0xe400], desc[UR42][R2.64], !P0 ;  /* 0x0e400000021dafae */ /* 0x0001e4000c101d6a */
[----:B------:R-:W-:Y:S01]  /*b940*/  ISETP.GE.AND P2, PT, R12, R5, PT ;  /* 0x000000050c00720c */ /* 0x000fe20003f46270 */
[----:B------:R-:W-:Y:S01]  /*b950*/  VIADD R12, R6, 0x70 ;  /* 0x00000070060c7836 */ /* 0x000fe20000000000 */
[----:B------:R-:W-:Y:S04]  /*b960*/  SHFL.IDX PT, R20, R10, 0x6, 0x181f ;  /* 0x00d81f000a147f89 */ /* 0x000fe800000e0000 */
[----:B------:R-:W-:Y:S04]  /*b970*/  SHFL.IDX PT, R10, R10, 0x7, 0x181f ;  /* 0x00f81f000a0a7f89 */ /* 0x000fe800000e0000 */
[----:B0-----:R-:W0:Y:S02]  /*b980*/  SHFL.IDX PT, R29, R9, 0x5, 0x181f ;  /* 0x00b81f00091d7f89 */ /* 0x001e2400000e0000 */
[----:B0-----:R-:W-:-:S02]  /*b990*/  @!P1 LEA R2, P3, R7, R29, 0x1 ;  /* 0x0000001d07029211 */ /* 0x001fc400078608ff */
[----:B------:R-:W-:-:S03]  /*b9a0*/  @!P1 LEA R29, R4, UR38, 0x1 ;  /* 0x00000026041d9c11 */ /* 0x000fc6000f8e08ff */
[----:B------:R-:W-:Y:S01]  /*b9b0*/  @!P1 IMAD.X R3, RZ, RZ, R21, P3 ;  /* 0x000000ffff039224 */ /* 0x000fe200018e0615 */
[----:B------:R-:W-:-:S04]  /*b9c0*/  @!P2 LEA R21, R4, UR38, 0x1 ;  /* 0x000000260415ac11 */ /* 0x000fc8000f8e08ff */
[----:B------:R0:W-:Y:S02]  /*b9d0*/  @!P1 LDGSTS.E.BYPASS.LTC128B.128 [R29+0xec00], desc[UR42][R2.64], !P0 ;  /* 0x0ec00000021d9fae */ /* 0x0001e4000c101d6a */
[----:B0-----:R-:W-:Y:S02]  /*b9e0*/  @!P2 LEA R2, P1, R7, R14, 0x1 ;  /* 0x0000000e0702a211 */ /* 0x001fe400078208ff */
[----:B------:R-:W0:Y:S02]  /*b9f0*/  SHFL.IDX PT, R14, R9, 0x7, 0x181f ;  /* 0x00f81f00090e7f89 */ /* 0x000e2400000e0000 */
[----:B------:R-:W-:Y:S02]  /*ba00*/  @!P2 IADD3.X R3, RZ, R20, RZ, P1, !PT ;  /* 0x00000014ff03a210 */ /* 0x000fe40000ffe4ff */
[----:B------:R-:W-:Y:S01]  /*ba10*/  ISETP.GE.AND P1, PT, R12, R5, PT ;  /* 0x000000050c00720c */ /* 0x000fe20003f26270 */
[----:B------:R-:W-:Y:S01]  /*ba20*/  SHFL.IDX PT, R20, R8, RZ, 0x181f ;  /* 0x00181fff08147589 */ /* 0x000fe200000e0000 */
[----:B------:R-:W-:-:S03]  /*ba30*/  VIADD R12, R6, 0x80 ;  /* 0x00000080060c7836 */ /* 0x000fc60000000000 */
[----:B------:R1:W-:Y:S02]  /*ba40*/  @!P2 LDGSTS.E.BYPASS.LTC128B.128 [R21+0xf400], desc[UR42][R2.64], !P0 ;  /* 0x0f4000000215afae */ /* 0x0003e4000c101d6a */
[----:B------:R-:W-:Y:S01]  /*ba50*/  ISETP.GE.AND P2, PT, R12, R5, PT ;  /* 0x000000050c00720c */ /* 0x000fe20003f46270 */
[----:B------:R-:W-:Y:S01]  /*ba60*/  VIADD R12, R6, 0x90 ;  /* 0x00000090060c7836 */ /* 0x000fe20000000000 */
[----:B------:R-:W-:Y:S04]  /*ba70*/  SHFL.IDX PT, R9, R8, 0x2, 0x181f ;  /* 0x00581f0008097f89 */ /* 0x000fe800000e0000 */
[----:B------:R-:W-:Y:S01]  /*ba80*/  @!P1 LEA R29, R4, UR38, 0x1 ;  /* 0x00000026041d9c11 */ /* 0x000fe2000f8e08ff */
[----:B-1----:R-:W1:Y:S01]  /*ba90*/  SHFL.IDX PT, R21, R0, RZ, 0x181f ;  /* 0x00181fff00157589 */ /* 0x002e6200000e0000 */
[----:B0-----:R-:W-:-:S03]  /*baa0*/  @!P1 LEA R2, P3, R7, R14, 0x1 ;  /* 0x0000000e07029211 */ /* 0x001fc600078608ff */
[----:B------:R-:W-:Y:S01]  /*bab0*/  SHFL.IDX PT, R14, R0, 0x2, 0x181f ;  /* 0x00581f00000e7f89 */ /* 0x000fe200000e0000 */
[----:B------:R-:W-:-:S03]  /*bac0*/  @!P1 IADD3.X R3, RZ, R10, RZ, P3, !PT ;  /* 0x0000000aff039210 */ /* 0x000fc60001ffe4ff */
[----:B------:R-:W-:Y:S04]  /*bad0*/  SHFL.IDX PT, R10, R8, 0x1, 0x181f ;  /* 0x00381f00080a7f89 */ /* 0x000fe800000e0000 */
[----:B------:R1:W-:Y:S04]  /*bae0*/  @!P1 LDGSTS.E.BYPASS.LTC128B.128 [R29+0xfc00], desc[UR42][R2.64], !P0 ;  /* 0x0fc00000021d9fae */ /* 0x0003e8000c101d6a */
[----:B------:R-:W-:Y:S01]  /*baf0*/  SHFL.IDX PT, R8, R8, 0x3, 0x181f ;  /* 0x00781f0008087f89 */ /* 0x000fe200000e0000 */
[----:B-1----:R-:W-:Y:S02]  /*bb00*/  @!P2 LEA R2, P1, R7, R21, 0x1 ;  /* 0x000000150702a211 */ /* 0x002fe400078208ff */
[----:B------:R-:W-:-:S03]  /*bb10*/  @!P2 LEA R21, R4, UR38, 0x1 ;  /* 0x000000260415ac11 */ /* 0x000fc6000f8e08ff */
[----:B------:R-:W-:Y:S01]  /*bb20*/  @!P2 IMAD.X R3, RZ, RZ, R20, P1 ;  /* 0x000000ffff03a224 */ /* 0x000fe200008e0614 */
[----:B------:R-:W-:Y:S01]  /*bb30*/  ISETP.GE.AND P1, PT, R12, R5, PT ;  /* 0x000000050c00720c */ /* 0x000fe20003f26270 */
[----:B------:R-:W0:Y:S01]  /*bb40*/  SHFL.IDX PT, R20, R0, 0x1, 0x181f ;  /* 0x00381f0000147f89 */ /* 0x000e2200000e0000 */
[----:B------:R-:W-:-:S03]  /*bb50*/  IADD3 R12, R6, 0xa0, RZ ;  /* 0x000000a0060c7810 */ /* 0x000fc60007ffe0ff */
[----:B------:R1:W-:Y:S01]  /*bb60*/  @!P2 LDGSTS.E.BYPASS.LTC128B.128 [R21+0x10400], desc[UR42][R2.64], !P0 ;  /* 0x104000000215afae */ /* 0x0003e2000c101d6a */
[----:B------:R-:W-:-:S07]  /*bb70*/  ISETP.GE.AND P2, PT, R12, R5, PT ;  /* 0x000000050c00720c */ /* 0x000fce0003f46270 */
[----:B-1----:R-:W-:Y:S02]  /*bb80*/  @!P1 LEA R21, R4, UR38, 0x1 ;  /* 0x0000002604159c11 */ /* 0x002fe4000f8e08ff */
[----:B0-----:R-:W-:-:S05]  /*bb90*/  @!P1 LEA R2, P3, R7, R20, 0x1 ;  /* 0x0000001407029211 */ /* 0x001fca00078608ff */
[----:B------:R-:W-:-:S05]  /*bba0*/  @!P1 IMAD.X R3, RZ, RZ, R10, P3 ;  /* 0x000000ffff039224 */ /* 0x000fca00018e060a */
[----:B------:R0:W-:Y:S02]  /*bbb0*/  @!P1 LDGSTS.E.BYPASS.LTC128B.128 [R21+0x10c00], desc[UR42][R2.64], !P0 ;  /* 0x10c0000002159fae */ /* 0x0001e4000c101d6a */
[----:B0-----:R-:W-:Y:S02]  /*bbc0*/  @!P2 LEA R2, P1, R7, R14, 0x1 ;  /* 0x0000000e0702a211 */ /* 0x001fe400078208ff */
[----:B------:R0:W1:Y:S03]  /*bbd0*/  SHFL.IDX PT, R14, R0, 0x3, 0x181f ;  /* 0x00781f00000e7f89 */ /* 0x00006600000e0000 */
[----:B------:R-:W-:Y:S01]  /*bbe0*/  @!P2 IMAD.X R3, RZ, RZ, R9, P1 ;  /* 0x000000ffff03a224 */ /* 0x000fe200008e0609 */
[----:B------:R-:W-:-:S05]  /*bbf0*/  @!P2 LEA R9, R4, UR38, 0x1 ;  /* 0x000000260409ac11 */ /* 0x000fca000f8e08ff */
[----:B------:R0:W-:Y:S02]  /*bc00*/  @!P2 LDGSTS.E.BYPASS.LTC128B.128 [R9+0x11400], desc[UR42][R2.64], !P0 ;  /* 0x114000000209afae */ /* 0x0001e4000c101d6a */
.L_x_12278:
[----:B------:R-:W-:Y:S01]  /*bc10*/  IADD3 R6, R6, 0xb0, RZ ;  /* 0x000000b006067810 */ /* 0x000fe20007ffe0ff */
[----:B0-----:R-:W-:-:S03]  /*bc20*/  IMAD.MOV.U32 R0, RZ, RZ, 0x1 ;  /* 0x00000001ff007424 */ /* 0x001fc600078e00ff */
[----:B------:R-:W-:Y:S02]  /*bc30*/  ISETP.GE.AND P1, PT, R6, R5, PT ;  /* 0x000000050600720c */ /* 0x000fe40003f26270 */
[----:B------:R-:W-:-:S11]  /*bc40*/  SHF.L.U32 R0, R0, 0x1f, RZ ;  /* 0x0000001f00007819 */ /* 0x000fd600000006ff */
[----:B-1----:R-:W-:Y:S02]  /*bc50*/  @!P1 LEA R2, P2, R7, R14, 0x1 ;  /* 0x0000000e07029211 */ /* 0x002fe400078408ff */
[----:B------:R-:W-:-:S03]  /*bc60*/  @!P1 LEA R5, R4, UR38, 0x1 ;  /* 0x0000002604059c11 */ /* 0x000fc6000f8e08ff */
[----:B------:R-:W-:-:S05]  /*bc70*/  @!P1 IMAD.X R3, RZ, RZ, R8, P2 ;  /* 0x000000ffff039224 */ /* 0x000fca00010e0608 */
[----:B------:R-:W-:Y:S01]  /*bc80*/  @!PT LDS RZ, [RZ] ;  /* 0x00000000fffff984 */ /* 0x000fe20000000800 */
[----:B------:R-:W-:Y:S01]  /*bc90*/  @!PT LDS RZ, [RZ] ;  /* 0x00000000fffff984 */ /* 0x000fe20000000800 */
[----:B------:R-:W-:Y:S01]  /*bca0*/  @!PT LDS RZ, [RZ] ;  /* 0x00000000fffff984 */ /* 0x000fe20000000800 */
[----:B------:R0:W-:Y:S01]  /*bcb0*/  @!P1 LDGSTS.E.BYPASS.LTC128B.128 [R5+0x11c00], desc[UR42][R2.64], !P0 ;  /* 0x11c0000002059fae */ /* 0x0001e2000c101d6a */
[----:B------:R-:W-:Y:S01]  /*bcc0*/  NOP ;  /* 0x0000000000007918 */ /* 0x000fe20000000000 */
[----:B------:R-:W-:Y:S02]  /*bcd0*/  SYNCS.ARRIVE.TRANS64.RED.A0T1 RZ, [UR38+0x30800], RZ ;  /* 0x030800ffffff79a7 */ /* 0x000fe40008200426 */
[----:B------:R-:W-:Y:S01]  /*bce0*/  ARRIVES.LDGSTSBAR.64.TRANSCNT [UR38+0x30800] ;  /* 0x03080000ff0079b0 */ /* 0x000fe20008000aa6 */
[----:B------:R-:W-:Y:S01]  /*bcf0*/  NOP ;  /* 0x0000000000007918 */ /* 0x000fe20000000000 */
[----:B------:R-:W-:Y:S01]  /*bd00*/  SYNCS.ARRIVE.TRANS64.A1T0 RZ, [UR38+0x30800], RZ ;  /* 0x030800ffffff79a7 */ /* 0x000fe20008100026 */
[----:B------:R-:W-:-:S04]  /*bd10*/  IADD3 R7, R26, -0x2, RZ ;  /* 0xfffffffe1a077810 */ /* 0x000fc80007ffe0ff */
[----:B------:R-:W-:Y:S01]  /*bd20*/  ISETP.GE.AND P1, PT, R7, R24, PT ;  /* 0x000000180700720c */ /* 0x000fe20003f26270 */
[----:B------:R-:W1:Y:S02]  /*bd30*/  SYNCS.PHASECHK.TRANS64.TRYWAIT P0, [UR38+0x30820], R0 ;  /* 0x03082000ff0075a7 */ /* 0x000e640008000166 */
[----:B01----:R-:W-:Y:S10]  /*bd40*/  @!P0 BRA `(.L_x_12189) ;  /* 0x0000002800bc8947 */ /* 0x003ff40003800000 */
.L_x_12279:
[----:B------:R-:W-:Y:S02]  /*bd50*/  IMAD.MOV.U32 R8, RZ, RZ, 0x1 ;  /* 0x00000001ff087424 */ /* 0x000fe400078e00ff */
[----:B0-----:R-:W-:Y:S01]  /*bd60*/  IMAD.MOV.U32 R0, RZ, RZ, RZ ;  /* 0x000000ffff007224 */ /* 0x001fe200078e00ff */
[----:B------:R-:W-:Y:S06]  /*bd70*/  @!P1 BRA `(.L_x_12190) ;  /* 0x0000001000d09947 */ /* 0x000fec0003800000 */
[----:B------:R-:W-:Y:S01]  /*bd80*/  UIADD3 UR4, UR40, 0x1, URZ ;  /* 0x0000000128047890 */ /* 0x000fe2000fffe03f */
[----:B------:R-:W0:Y:S01]  /*bd90*/  S2R R4, SR_TID.X ;  /* 0x0000000000047919 */ /* 0x000e220000002100 */
[----:B------:R-:W-:Y:S02]  /*bda0*/  LOP3.LUT R24, RZ, R24, RZ, 0x33, !PT ;  /* 0x00000018ff187212 */ /* 0x000fe400078e33ff */
[----:B------:R-:W-:Y:S02]  /*bdb0*/  MOV R8, 0x1 ;  /* 0x0000000100087802 */ /* 0x000fe40000000f00 */
[----:B------:R-:W-:-:S05]  /*bdc0*/  IMAD R25, R25, UR4, RZ ;  /* 0x0000000419197c24 */ /* 0x000fca000f8e02ff */
[----:B------:R-:W-:-:S04]  /*bdd0*/  VIMNMX R25, R25, UR39, PT ;  /* 0x0000002719197c48 */ /* 0x000fc8000bfe0100 */
[----:B------:R-:W-:Y:S02]  /*bde0*/  IADD3 R3, -R25, RZ, RZ ;  /* 0x000000ff19037210 */ /* 0x000fe40007ffe1ff */
[----:B------:R-:W-:Y:S02]  /*bdf0*/  LOP3.LUT R2, RZ, R25, RZ, 0x33, !PT ;  /* 0x00000019ff027212 */ /* 0x000fe400078e33ff */
[----:B------:R-:W-:-:S05]  /*be00*/  VIADDMNMX R24, R3, 0x1, R24, !PT ;  /* 0x0000000103187846 */ /* 0x000fca0007800118 */
[----:B------:R-:W-:Y:S02]  /*be10*/  VIADD R3, R24, 0xfffffffe ;  /* 0xfffffffe18037836 */ /* 0x000fe40000000000 */
[----:B------:R-:W-:-:S03]  /*be20*/  IMAD.IADD R10, R25, 0x1, R24 ;  /* 0x00000001190a7824 */ /* 0x000fc600078e0218 */
[----:B------:R-:W-:Y:S02]  /*be30*/  ISETP.NE.AND P0, PT, R3, R2, PT ;  /* 0x000000020300720c */ /* 0x000fe40003f05270 */
[----:B------:R-:W-:Y:S02]  /*be40*/  LOP3.LUT R9, R10, 0x1, RZ, 0xc0, !PT ;  /* 0x000000010a097812 */ /* 0x000fe400078ec0ff */
[----:B0-----:R-:W-:Y:S01]  /*be50*/  LOP3.LUT R6, R4, 0x1f, RZ, 0xc0, !PT ;  /* 0x0000001f04067812 */ /* 0x001fe200078ec0ff */
[----:B------:R-:W-:-:S08]  /*be60*/  IMAD.MOV.U32 R4, RZ, RZ, R16 ;  /* 0x000000ffff047224 */ /* 0x000fd000078e0010 */
[----:B------:R-:W-:Y:S05]  /*be70*/  @!P0 BRA `(.L_x_12191) ;  /* 0x0000000c00148947 */ /* 0x000fea0003800000 */
[----:B------:R-:W-:Y:S01]  /*be80*/  BSSY B0, `(.L_x_12191) ;  /* 0x00000c4000007945 */ /* 0x000fe20003800000 */
[----:B------:R-:W-:Y:S01]  /*be90*/  IMAD.IADD R10, R10, 0x1, -R9 ;  /* 0x000000010a0a7824 */ /* 0x000fe200078e0a09 */
[----:B------:R-:W-:Y:S01]  /*bea0*/  MOV R11, 0x1 ;  /* 0x00000001000b7802 */ /* 0x000fe20000000f00 */
[----:B------:R-:W-:-:S07]  /*beb0*/  IMAD.MOV.U32 R4, RZ, RZ, R16 ;  /* 0x000000ffff047224 */ /* 0x000fce00078e0010 */
.L_x_12218:
[----:B------:R-:W-:Y:S01]  /*bec0*/  ISETP.NE.AND P0, PT, R22, RZ, PT ;  /* 0x000000ff1600720c */ /* 0x000fe20003f05270 */
[----:B------:R-:W-:Y:S01]  /*bed0*/  VIADD R10, R10, 0xfffffffe ;  /* 0xfffffffe0a0a7836 */ /* 0x000fe20000000000 */
[----:B------:R-:W-:Y:S04]  /*bee0*/  BSSY B1, `(.L_x_12192) ;  /* 0x000005b000017945 */ /* 0x000fe80003800000 */
[----:B------:R-:W-:-:S07]  /*bef0*/  ISETP.NE.AND P1, PT, R10, RZ, PT ;  /* 0x000000ff0a00720c */ /* 0x000fce0003f25270 */
[----:B------:R-:W-:Y:S06]  /*bf00*/  @!P0 BRA `(.L_x_12193) ;  /* 0x0000000400608947 */ /* 0x000fec0003800000 */
[----:B------:R-:W-:Y:S02]  /*bf10*/  ISETP.NE.AND P0, PT, R23, RZ, PT ;  /* 0x000000ff1700720c */ /* 0x000fe40003f05270 */
[----:B------:R-:W-:Y:S02]  /*bf20*/  SHF.L.U32 R8, R11, 0x1f, RZ ;  /* 0x0000001f0b087819 */ /* 0x000fe400000006ff */
[----:B------:R-:W-:-:S09]  /*bf30*/  MOV R12, R7 ;  /* 0x00000007000c7202 */ /* 0x000fd20000000f00 */
        /* <DEDUP_REMOVED lines=20> */
.L_x_12194:
[----:B------:R-:W1:Y:S01]  /*c080*/  SYNCS.PHASECHK.TRANS64.TRYWAIT P0, [UR38+0x30848], R8 ;  /* 0x03084808ff0075a7 */ /* 0x000e620008000166 */
[----:B------:R-:W-:Y:S01]  /*c090*/  BSSY B2, `(.L_x_12195) ;  /* 0x0000003000027945 */ /* 0x000fe20003800000 */
[----:B------:R-:W-:-:S03]  /*c0a0*/  ISETP.NE.AND P2, PT, R28, RZ, PT ;  /* 0x000000ff1c00720c */ /* 0x000fc60003f45270 */
[----:B-1----:R-:W-:Y:S10]  /*c0b0*/  @!P0 BRA `(.L_x_12196) ;  /* 0x0000002400f88947 */ /* 0x002ff40003800000 */
.L_x_12280:
[----:B------:R-:W-:Y:S05]  /*c0c0*/  BSYNC B2 ;  /* 0x0000000000027941 */ /* 0x000fea0003800000 */
.L_x_12195:
[----:B------:R-:W-:Y:S04]  /*c0d0*/  BSSY B2, `(.L_x_12197) ;  /* 0x0000007000027945 */ /* 0x000fe80003800000 */
[----:B------:R-:W-:Y:S05]  /*c0e0*/  @P2 BRA `(.L_x_12198) ;  /* 0x0000000000142947 */ /* 0x000fea0003800000 */
[----:B------:R-:W-:Y:S01]  /*c0f0*/  ISETP.NE.AND P0, PT, R6, RZ, PT ;  /* 0x000000ff0600720c */ /* 0x000fe20003f05270 */
[----:B------:R-:W-:-:S04]  /*c100*/  IMAD.MOV.U32 R2, RZ, RZ, 0x6000 ;  /* 0x00006000ff027424 */ /* 0x000fc800078e00ff */
[----:B------:R2:W-:Y:S08]  /*c110*/  SYNCS.ARRIVE.TRANS64 RZ, [UR38+0x30838], R2 ;  /* 0x03083802ffff79a7 */ /* 0x0005f00008000026 */
[----:B--2---:R-:W-:Y:S05]  /*c120*/  @!P0 BRA `(.L_x_12198) ;  /* 0x0000000000048947 */ /* 0x004fea0003800000 */
[----:B------:R-:W-:Y:S01]  /*c130*/  BPT.TRAP 0x1 ;  /* 0x000000040000795c */ /* 0x000fe20000300000 */
.L_x_12198:
[----:B------:R-:W-:Y:S05]  /*c140*/  BSYNC B2 ;  /* 0x0000000000027941 */ /* 0x000fea0003800000 */
.L_x_12197:
        /* <DEDUP_REMOVED lines=11> */
.L_x_12199:
[----:B------:R-:W-:-:S13]  /*c200*/  @P0 ELECT P3, URZ, PT ;  /* 0x00000000003f082f */ /* 0x000fda0003860000 */
[----:B-----5:R-:W-:Y:S02]  /*c210*/  @P3 R2UR UR37, R4 ;  /* 0x00000000042532ca */ /* 0x020fe400000e0000 */
        /* <DEDUP_REMOVED lines=8> */
.L_x_12281:
[----:B------:R-:W-:Y:S05]  /*c2a0*/  BSYNC B2 ;  /* 0x0000000000027941 */ /* 0x000fea0003800000 */
.L_x_12200:
[----:B------:R-:W-:Y:S01]  /*c2b0*/  BSSY B2, `(.L_x_12202) ;  /* 0x0000009000027945 */ /* 0x000fe20003800000 */
[----:B------:R-:W-:Y:S02]  /*c2c0*/  IMAD.MOV.U32 R2, RZ, RZ, 0x0 ;  /* 0x00000000ff027424 */ /* 0x000fe400078e00ff */
[----:B01----:R-:W-:Y:S01]  /*c2d0*/  IMAD.MOV.U32 R3, RZ, RZ, 0x14f00000 ;  /* 0x14f00000ff037424 */ /* 0x003fe200078e00ff */
[----:B------:R-:W-:Y:S06]  /*c2e0*/  @P2 BRA `(.L_x_12203) ;  /* 0x0000000000142947 */ /* 0x000fec0003800000 */
[----:B------:R-:W-:Y:S02]  /*c2f0*/  ISETP.NE.AND P0, PT, R6, RZ, PT ;  /* 0x000000ff0600720c */ /* 0x000fe40003f05270 */
[----:B------:R-:W-:-:S04]  /*c300*/  MOV R8, 0x6000 ;  /* 0x0000600000087802 */ /* 0x000fc80000000f00 */
[----:B------:R0:W-:Y:S07]  /*c310*/  SYNCS.ARRIVE.TRANS64 RZ, [UR38+0x30850], R8 ;  /* 0x03085008ffff79a7 */ /* 0x0001ee0008000026 */
[----:B------:R-:W-:Y:S05]  /*c320*/  @!P0 BRA `(.L_x_12203) ;  /* 0x0000000000048947 */ /* 0x000fea0003800000 */
[----:B------:R-:W-:Y:S01]  /*c330*/  BPT.TRAP 0x1 ;  /* 0x000000040000795c */ /* 0x000fe20000300000 */
.L_x_12203:
[----:B------:R-:W-:Y:S05]  /*c340*/  BSYNC B2 ;  /* 0x0000000000027941 */ /* 0x000fea0003800000 */
.L_x_12202:
        /* <DEDUP_REMOVED lines=10> */
.L_x_12204:
        /* <DEDUP_REMOVED lines=10> */
.L_x_12193:
[----:B------:R-:W-:Y:S05]  /*c490*/  BSYNC B1 ;  /* 0x0000000000017941 */ /* 0x000fea0003800000 */
.L_x_12192:
[----:B------:R-:W-:Y:S01]  /*c4a0*/  ISETP.NE.AND P0, PT, R22, RZ, PT ;  /* 0x000000ff1600720c */ /* 0x000fe20003f05270 */
[----:B------:R-:W-:Y:S01]  /*c4b0*/  BSSY B1, `(.L_x_12205) ;  /* 0x000005d000017945 */ /* 0x000fe20003800000 */
[----:B0-----:R-:W-:-:S11]  /*c4c0*/  LOP3.LUT R8, R11, 0x1, RZ, 0x3c, !PT ;  /* 0x000000010b087812 */ /* 0x001fd600078e3cff */
        /* <DEDUP_REMOVED lines=24> */
.L_x_12207:
[----:B------:R-:W1:Y:S01]  /*c650*/  SYNCS.PHASECHK.TRANS64.TRYWAIT P0, [UR38+0x30840], R12 ;  /* 0x0308400cff0075a7 */ /* 0x000e620008000166 */
[----:B------:R-:W-:Y:S01]  /*c660*/  BSSY B2, `(.L_x_12208) ;  /* 0x0000003000027945 */ /* 0x000fe20003800000 */
[----:B------:R-:W-:-:S03]  /*c670*/  ISETP.NE.AND P2, PT, R28, RZ, PT ;  /* 0x000000ff1c00720c */ /* 0x000fc60003f45270 */
[----:B-1----:R-:W-:Y:S10]  /*c680*/  @!P0 BRA `(.L_x_12209) ;  /* 0x0000002000b48947 */ /* 0x002ff40003800000 */
.L_x_12282:
[----:B------:R-:W-:Y:S05]  /*c690*/  BSYNC B2 ;  /* 0x0000000000027941 */ /* 0x000fea0003800000 */
.L_x_12208:
[----:B------:R-:W-:Y:S04]  /*c6a0*/  BSSY B2, `(.L_x_12210) ;  /* 0x0000007000027945 */ /* 0x000fe80003800000 */
[----:B------:R-:W-:Y:S05]  /*c6b0*/  @P2 BRA `(.L_x_12211) ;  /* 0x0000000000142947 */ /* 0x000fea0003800000 */
[----:B------:R-:W-:Y:S01]  /*c6c0*/  ISETP.NE.AND P0, PT, R6, RZ, PT ;  /* 0x000000ff0600720c */ /* 0x000fe20003f05270 */
[----:B------:R-:W-:-:S04]  /*c6d0*/  IMAD.MOV.U32 R2, RZ, RZ, 0x6000 ;  /* 0x00006000ff027424 */ /* 0x000fc800078e00ff */
[----:B------:R2:W-:Y:S08]  /*c6e0*/  SYNCS.ARRIVE.TRANS64 RZ, [UR38+0x30830], R2 ;  /* 0x03083002ffff79a7 */ /* 0x0005f00008000026 */
[----:B--2---:R-:W-:Y:S05]  /*c6f0*/  @!P0 BRA `(.L_x_12211) ;  /* 0x0000000000048947 */ /* 0x004fea0003800000 */
[----:B------:R-:W-:Y:S01]  /*c700*/  BPT.TRAP 0x1 ;  /* 0x000000040000795c */ /* 0x000fe20000300000 */
.L_x_12211:
[----:B------:R-:W-:Y:S05]  /*c710*/  BSYNC B2 ;  /* 0x0000000000027941 */ /* 0x000fea0003800000 */
.L_x_12210:
        /* <DEDUP_REMOVED lines=11> */
.L_x_12212:
        /* <DEDUP_REMOVED lines=12> */
.L_x_12283:
[----:B------:R-:W-:Y:S05]  /*c890*/  BSYNC B2 ;  /* 0x0000000000027941 */ /* 0x000fea0003800000 */
.L_x_12213:
[----:B------:R-:W-:Y:S01]  /*c8a0*/  BSSY B2, `(.L_x_12215) ;  /* 0x0000009000027945 */ /* 0x000fe20003800000 */
[----:B0-----:R-:W-:Y:S02]  /*c8b0*/  IMAD.MOV.U32 R2, RZ, RZ, 0x0 ;  /* 0x00000000ff027424 */ /* 0x001fe400078e00ff */
[----:B-1----:R-:W-:Y:S01]  /*c8c0*/  IMAD.MOV.U32 R3, RZ, RZ, 0x14f00000 ;  /* 0x14f00000ff037424 */ /* 0x002fe200078e00ff */
[----:B------:R-:W-:Y:S06]  /*c8d0*/  @P2 BRA `(.L_x_12216) ;  /* 0x0000000000142947 */ /* 0x000fec0003800000 */
[----:B------:R-:W-:Y:S02]  /*c8e0*/  ISETP.NE.AND P0, PT, R6, RZ, PT ;  /* 0x000000ff0600720c */ /* 0x000fe40003f05270 */
[----:B------:R-:W-:-:S04]  /*c8f0*/  MOV R11, 0x6000 ;  /* 0x00006000000b7802 */ /* 0x000fc80000000f00 */
[----:B------:R0:W-:Y:S07]  /*c900*/  SYNCS.ARRIVE.TRANS64 RZ, [UR38+0x30858], R11 ;  /* 0x0308580bffff79a7 */ /* 0x0001ee0008000026 */
[----:B------:R-:W-:Y:S05]  /*c910*/  @!P0 BRA `(.L_x_12216) ;  /* 0x0000000000048947 */ /* 0x000fea0003800000 */
[----:B------:R-:W-:Y:S01]  /*c920*/  BPT.TRAP 0x1 ;  /* 0x000000040000795c */ /* 0x000fe20000300000 */
.L_x_12216:
[----:B------:R-:W-:Y:S05]  /*c930*/  BSYNC B2 ;  /* 0x0000000000027941 */ /* 0x000fea0003800000 */
.L_x_12215:
        /* <DEDUP_REMOVED lines=10> */
.L_x_12217:
        /* <DEDUP_REMOVED lines=10> */
.L_x_12206:
[----:B------:R-:W-:Y:S05]  /*ca80*/  BSYNC B1 ;  /* 0x0000000000017941 */ /* 0x000fea0003800000 */
.L_x_12205:
[----:B------:R-:W-:Y:S01]  /*ca90*/  IADD3 R7, R7, -0x2, RZ ;  /* 0xfffffffe07077810 */ /* 0x000fe20007ffe0ff */
[----:B0-----:R-:W-:Y:S01]  /*caa0*/  IMAD.MOV.U32 R11, RZ, RZ, R8 ;  /* 0x000000ffff0b7224 */ /* 0x001fe200078e0008 */
[----:B------:R-:W-:Y:S06]  /*cab0*/  @P1 BRA `(.L_x_12218) ;  /* 0xfffffff400001947 */ /* 0x000fec000383ffff */
[----:B------:R-:W-:Y:S05]  /*cac0*/  BSYNC B0 ;  /* 0x0000000000007941 */ /* 0x000fea0003800000 */
.L_x_12191:
        /* <DEDUP_REMOVED lines=28> */
.L_x_12220:
[----:B------:R-:W1:Y:S01]  /*cc90*/  SYNCS.PHASECHK.TRANS64.TRYWAIT P0, [UR38+0x30848], R9 ;  /* 0x03084809ff0075a7 */ /* 0x000e620008000166 */
[----:B------:R-:W-:Y:S01]  /*cca0*/  BSSY B1, `(.L_x_12221) ;  /* 0x0000003000017945 */ /* 0x000fe20003800000 */
[----:B------:R-:W-:-:S03]  /*ccb0*/  ISETP.NE.AND P1, PT, R28, RZ, PT ;  /* 0x000000ff1c00720c */ /* 0x000fc60003f25270 */
[----:B-1----:R-:W-:Y:S10]  /*ccc0*/  @!P0 BRA `(.L_x_12222) ;  /* 0x0000001c00548947 */ /* 0x002ff40003800000 */
.L_x_12284:
[----:B------:R-:W-:Y:S05]  /*ccd0*/  BSYNC B1 ;  /* 0x0000000000017941 */ /* 0x000fea0003800000 */
.L_x_12221:
[----:B------:R-:W-:Y:S04]  /*cce0*/  BSSY B1, `(.L_x_12223) ;  /* 0x0000007000017945 */ /* 0x000fe80003800000 */
[----:B------:R-:W-:Y:S05]  /*ccf0*/  @P1 BRA `(.L_x_12224) ;  /* 0x0000000000141947 */ /* 0x000fea0003800000 */
[----:B------:R-:W-:Y:S01]  /*cd00*/  ISETP.NE.AND P0, PT, R6, RZ, PT ;  /* 0x000000ff0600720c */ /* 0x000fe20003f05270 */
[----:B-1----:R-:W-:-:S04]  /*cd10*/  IMAD.MOV.U32 R2, RZ, RZ, 0x6000 ;  /* 0x00006000ff027424 */ /* 0x002fc800078e00ff */
[----:B------:R2:W-:Y:S08]  /*cd20*/  SYNCS.ARRIVE.TRANS64 RZ, [UR38+0x30838], R2 ;  /* 0x03083802ffff79a7 */ /* 0x0005f00008000026 */
[----:B--2---:R-:W-:Y:S05]  /*cd30*/  @!P0 BRA `(.L_x_12224) ;  /* 0x0000000000048947 */ /* 0x004fea0003800000 */
[----:B------:R-:W-:Y:S01]  /*cd40*/  BPT.TRAP 0x1 ;  /* 0x000000040000795c */ /* 0x000fe20000300000 */
.L_x_12224:
[----:B------:R-:W-:Y:S05]  /*cd50*/  BSYNC B1 ;  /* 0x0000000000017941 */ /* 0x000fea0003800000 */
.L_x_12223:
        /* <DEDUP_REMOVED lines=11> */
.L_x_12225:
        /* <DEDUP_REMOVED lines=11> */
.L_x_12285:
[----:B------:R-:W-:Y:S05]  /*cec0*/  BSYNC B1 ;  /* 0x0000000000017941 */ /* 0x000fea0003800000 */
.L_x_12226:
        /* <DEDUP_REMOVED lines=9> */
.L_x_12229:
[----:B------:R-:W-:Y:S05]  /*cf60*/  BSYNC B1 ;  /* 0x0000000000017941 */ /* 0x000fea0003800000 */
.L_x_12228:
        /* <DEDUP_REMOVED lines=10> */
.L_x_12230:
        /* <DEDUP_REMOVED lines=10> */
.L_x_12219:
[----:B------:R-:W-:Y:S05]  /*d0b0*/  BSYNC B0 ;  /* 0x0000000000007941 */ /* 0x000fea0003800000 */
.L_x_12190:
        /* <DEDUP_REMOVED lines=9> */
.L_x_12286:
[----:B------:R-:W-:Y:S05]  /*d150*/  BSYNC B1 ;  /* 0x0000000000017941 */ /* 0x000fea0003800000 */
.L_x_12233:
        /* <DEDUP_REMOVED lines=8> */
.L_x_12236:
[----:B------:R-:W-:Y:S05]  /*d1e0*/  BSYNC B1 ;  /* 0x0000000000017941 */ /* 0x000fea0003800000 */
.L_x_12235:
        /* <DEDUP_REMOVED lines=13> */
.L_x_12237:
        /* <DEDUP_REMOVED lines=8> */
.L_x_12232:
[----:B------:R-:W-:Y:S05]  /*d340*/  BSYNC B0 ;  /* 0x0000000000007941 */ /* 0x000fea0003800000 */
.L_x_12231:
[----:B------:R-:W-:Y:S01]  /*d350*/  IADD3 R0, R0, 0x1, RZ ;  /* 0x0000000100007810 */ /* 0x000fe20007ffe0ff */
[----:B0-----:R-:W-:-:S03]  /*d360*/  IMAD.MOV.U32 R2, RZ, RZ, RZ ;  /* 0x000000ffff027224 */ /* 0x001fc600078e00ff */
[----:B------:R-:W-:-:S04]  /*d370*/  ISETP.NE.AND P0, PT, R0, 0x2, PT ;  /* 0x000000020000780c */ /* 0x000fc80003f05270 */
[----:B------:R-:W-:Y:S02]  /*d380*/  SEL R3, RZ, 0x1, P0 ;  /* 0x00000001ff037807 */ /* 0x000fe40000000000 */
[----:B------:R-:W-:Y:S02]  /*d390*/  SEL R0, R0, RZ, P0 ;  /* 0x000000ff00007207 */ /* 0x000fe40000000000 */
[----:B------:R-:W-:-:S07]  /*d3a0*/  LOP3.LUT R8, R8, R3, RZ, 0x3c, !PT ;  /* 0x0000000308087212 */ /* 0x000fce00078e3cff */
.L_x_12176:
[----:B------:R-:W0:Y:S01]  /*d3b0*/  S2R R4, SR_CgaCtaId ;  /* 0x0000000000047919 */ /* 0x000e220000008800 */
[----:B------:R-:W-:Y:S02]  /*d3c0*/  MOV R3, 0x400 ;  /* 0x0000040000037802 */ /* 0x000fe40000000f00 */
[----:B------:R-:W-:Y:S02]  /*d3d0*/  SHF.L.U32 R2, R2, 0x1f, RZ ;  /* 0x0000001f02027819 */ /* 0x000fe400000006ff */
[----:B0-----:R-:W-:-:S04]  /*d3e0*/  LEA R7, R4, R3, 0x18 ;  /* 0x0000000304077211 */ /* 0x001fc800078ec0ff */
[----:B------:R-:W0:Y:S02]  /*d3f0*/  SYNCS.PHASECHK.TRANS64.TRYWAIT P0, [R7+URZ+0x30820], R2 ;  /* 0x03082002070075a7 */ /* 0x000e24000800017f */
[----:B0-----:R-:W-:Y:S05]  /*d400*/  @!P0 BRA `(.L_x_12238) ;  /* 0x0000001400c88947 */ /* 0x001fea0003800000 */
.L_x_12287:
[----:B------:R-:W-:-:S03]  /*d410*/  UMOV UR4, 0xffffffff ;  /* 0xffffffff00047882 */ /* 0x000fc60000000000 */
[----:B------:R-:W-:Y:S05]  /*d420*/  BRA.DIV UR4, `(.L_x_12239) ;  /* 0x0000001604d47947 */ /* 0x000fea000b800000 */
[----:B0-----:R-:W0:Y:S02]  /*d430*/  S2R R2, SR_TID.X ;  /* 0x0000000000027919 */ /* 0x001e240000002100 */
[----:B0-----:R-:W-:-:S04]  /*d440*/  SHF.R.U32.HI R2, RZ, 0x5, R2 ;  /* 0x00000005ff027819 */ /* 0x001fc80000011602 */
[----:B------:R-:W-:-:S05]  /*d450*/  LOP3.LUT R2, R2, 0x3, RZ, 0xc0, !PT ;  /* 0x0000000302027812 */ /* 0x000fca00078ec0ff */
[----:B------:R0:W1:Y:S02]  /*d460*/  SHFL.IDX PT, R14, R2, RZ, 0x1f ;  /* 0x00001fff020e7589 */ /* 0x00006400000e0000 */
.L_x_12290:
[----:B-1----:R-:W-:-:S13]  /*d470*/  ISETP.NE.AND P0, PT, R14, RZ, PT ;  /* 0x000000ff0e00720c */ /* 0x002fda0003f05270 */
[----:B------:R-:W-:Y:S05]  /*d480*/  @P0 BRA `(.L_x_12148) ;  /* 0x0000000000840947 */ /* 0x000fea0003800000 */
[----:B------:R-:W-:-:S03]  /*d490*/  UMOV UR4, 0xffffffff ;  /* 0xffffffff00047882 */ /* 0x000fc60000000000 */
[----:B------:R-:W-:Y:S05]  /*d4a0*/  BRA.DIV UR4, `(.L_x_12240) ;  /* 0x0000001604e87947 */ /* 0x000fea000b800000 */
[----:B------:R-:W-:-:S13]  /*d4b0*/  ELECT P6, URZ, PT ;  /* 0x00000000003f782f */ /* 0x000fda00038c0000 */
.L_x_12293:
[----:B------:R-:W-:Y:S05]  /*d4c0*/  @!P6 BRA `(.L_x_12148) ;  /* 0x000000000074e947 */ /* 0x000fea0003800000 */
[----:B------:R-:W-:-:S04]  /*d4d0*/  LOP3.LUT R27, R27, 0x2, RZ, 0xfc, !PT ;  /* 0x000000021b1b7812 */ /* 0x000fc800078efcff */
[----:B------:R-:W-:-:S13]  /*d4e0*/  ISETP.NE.AND P2, PT, R27, 0x3, PT ;  /* 0x000000031b00780c */ /* 0x000fda0003f45270 */
[----:B------:R-:W-:Y:S05]  /*d4f0*/  @!P2 BRA `(.L_x_12241) ;  /* 0x000000000004a947 */ /* 0x000fea0003800000 */
[----:B------:R-:W-:Y:S01]  /*d500*/  BPT.TRAP 0x1 ;  /* 0x000000040000795c */ /* 0x000fe20000300000 */
.L_x_12241:
[----:B------:R-:W-:Y:S01]  /*d510*/  VIADD R9, R7, 0x30840 ;  /* 0x0003084007097836 */ /* 0x000fe20000000000 */
[----:B------:R-:W-:Y:S01]  /*d520*/  SHF.L.U32 R4, R8, 0x1f, RZ ;  /* 0x0000001f08047819 */ /* 0x000fe200000006ff */
[----:B0-----:R-:W-:-:S03]  /*d530*/  VIADD R2, R0, 0x1 ;  /* 0x0000000100027836 */ /* 0x001fc60000000000 */
[----:B------:R-:W-:Y:S02]  /*d540*/  LEA R5, R0, R9, 0x3 ;  /* 0x0000000900057211 */ /* 0x000fe400078e18ff */
[C---:B------:R-:W-:Y:S02]  /*d550*/  ISETP.NE.AND P1, PT, R2.reuse, 0x2, PT ;  /* 0x000000020200780c */ /* 0x040fe40003f25270 */
[----:B------:R-:W0:Y:S02]  /*d560*/  SYNCS.PHASECHK.TRANS64.TRYWAIT P0, [R5+URZ], R4 ;  /* 0x00000004050075a7 */ /* 0x000e24000800017f */
[----:B------:R-:W-:Y:S02]  /*d570*/  SEL R3, RZ, 0x1, P1 ;  /* 0x00000001ff037807 */ /* 0x000fe40000800000 */
[----:B------:R-:W-:Y:S02]  /*d580*/  SEL R6, R2, RZ, P1 ;  /* 0x000000ff02067207 */ /* 0x000fe40000800000 */
[----:B------:R-:W-:-:S03]  /*d590*/  LOP3.LUT R2, R8, R3, RZ, 0x3c, !PT ;  /* 0x0000000308027212 */ /* 0x000fc600078e3cff */
[----:B------:R-:W-:Y:S01]  /*d5a0*/  IMAD R3, R6, 0x8, R9 ;  /* 0x0000000806037824 */ /* 0x000fe200078e0209 */
[----:B------:R-:W-:Y:S01]  /*d5b0*/  SHF.L.U32 R2, R2, 0x1f, RZ ;  /* 0x0000001f02027819 */ /* 0x000fe200000006ff */
[----:B0-----:R-:W-:Y:S06]  /*d5c0*/  @!P0 BRA `(.L_x_12242) ;  /* 0x0000001400c08947 */ /* 0x001fec0003800000 */
.L_x_12294:
[----:B------:R-:W1:Y:S02]  /*d5d0*/  SYNCS.PHASECHK.TRANS64.TRYWAIT P0, [R3+URZ], R2 ;  /* 0x00000002030075a7 */ /* 0x000e64000800017f */
[----:B-1----:R-:W-:Y:S05]  /*d5e0*/  @!P0 BRA `(.L_x_12243) ;  /* 0x0000001400cc8947 */ /* 0x002fea0003800000 */
.L_x_12295:
[----:B------:R-:W-:Y:S05]  /*d5f0*/  @!P2 BRA `(.L_x_12244) ;  /* 0x000000000004a947 */ /* 0x000fea0003800000 */
[----:B------:R-:W-:Y:S01]  /*d600*/  BPT.TRAP 0x1 ;  /* 0x000000040000795c */ /* 0x000fe20000300000 */
.L_x_12244:
[----:B-1----:R-:W-:-:S05]  /*d610*/  IADD3 R3, R7, 0x30860, RZ ;  /* 0x0003086007037810 */ /* 0x002fca0007ffe0ff */
[----:B0-----:R-:W-:-:S04]  /*d620*/  IMAD R5, R0, 0x8, R3 ;  /* 0x0000000800057824 */ /* 0x001fc800078e0203 */
[----:B------:R-:W0:Y:S02]  /*d630*/  SYNCS.PHASECHK.TRANS64.TRYWAIT P0, [R5+URZ], R4 ;  /* 0x00000004050075a7 */ /* 0x000e24000800017f */
[----:B0-----:R-:W-:Y:S05]  /*d640*/  @!P0 BRA `(.L_x_12245) ;  /* 0x0000001400c88947 */ /* 0x001fea0003800000 */
.L_x_12296:
[----:B------:R-:W-:-:S07]  /*d650*/  IMAD R3, R6, 0x8, R3 ;  /* 0x0000000806037824 */ /* 0x000fce00078e0203 */
.L_x_12246:
[----:B-1----:R1:W2:Y:S02]  /*d660*/  SYNCS.PHASECHK.TRANS64.TRYWAIT P0, [R3+URZ], R2 ;  /* 0x00000002030075a7 */ /* 0x0022a4000800017f */
[----:B--2---:R-:W-:Y:S05]  /*d670*/  @!P0 NANOSLEEP.SYNCS 0x989680 ;  /* 0x009896800000895d */ /* 0x004fea0003900000 */
[----:B------:R-:W2:Y:S02]  /*d680*/  @!P0 SYNCS.PHASECHK.TRANS64 P0, [R3+URZ], R2 ;  /* 0x00000002030085a7 */ /* 0x000ea4000800007f */
[----:B--2---:R-:W-:Y:S05]  /*d690*/  @!P0 BRA `(.L_x_12246) ;  /* 0xfffffffc00f08947 */ /* 0x004fea000383ffff */
.L_x_12148:
[----:B------:R-:W-:Y:S05]  /*d6a0*/  BSYNC B6 ;  /* 0x0000000000067941 */ /* 0x000fea0003800000 */
.L_x_12145:
[----:B------:R-:W-:Y:S05]  /*d6b0*/  EXIT ;  /* 0x000000000000794d */ /* 0x000fea0003800000 */
.L_x_12152:
[----:B0-----:R-:W-:-:S04]  /*d6c0*/  MOV R3, UR36 ;  /* 0x0000002400037c02 */ /* 0x001fc80008000f00 */
[----:B------:R0:W1:Y:S03]  /*d6d0*/  SYNCS.PHASECHK.TRANS64.TRYWAIT P1, [R3+URZ+0x30800], R2 ;  /* 0x03080002030075a7 */ /* 0x000066000802017f */
[----:B-1----:R-:W-:Y:S05]  /*d6e0*/  @!P1 NANOSLEEP.SYNCS 0x989680 ;  /* 0x009896800000995d */ /* 0x002fea0003900000 */
[----:B------:R-:W1:Y:S02]  /*d6f0*/  @!P1 SYNCS.PHASECHK.TRANS64 P1, [R3+URZ+0x30800], R2 ;  /* 0x03080002030095a7 */ /* 0x000e64000802007f */
[----:B-1----:R-:W-:Y:S05]  /*d700*/  @!P1 BRA `(.L_x_12152) ;  /* 0xfffffffc00ec9947 */ /* 0x002fea000383ffff */
[----:B------:R-:W-:Y:S05]  /*d710*/  BRA `(.L_x_12247) ;  /* 0xffffff3800887947 */ /* 0x000fea000383ffff */
.L_x_12156:
[----:B0-----:R-:W-:-:S04]  /*d720*/  IMAD.U32 R3, RZ, RZ, UR36 ;  /* 0x00000024ff037e24 */ /* 0x001fc8000f8e00ff */
[----:B------:R0:W2:Y:S03]  /*d730*/  SYNCS.PHASECHK.TRANS64.TRYWAIT P2, [R3+URZ+0x30830], R2 ;  /* 0x03083002030075a7 */ /* 0x0000a6000804017f */
[----:B--2---:R-:W-:Y:S05]  /*d740*/  @!P2 NANOSLEEP.SYNCS 0x989680 ;  /* 0x009896800000a95d */ /* 0x004fea0003900000 */
[----:B------:R-:W2:Y:S02]  /*d750*/  @!P2 SYNCS.PHASECHK.TRANS64 P2, [R3+URZ+0x30830], R2 ;  /* 0x030830020300a5a7 */ /* 0x000ea4000804007f */
[----:B--2---:R-:W-:Y:S05]  /*d760*/  @!P2 BRA `(.L_x_12156) ;  /* 0xfffffffc00eca947 */ /* 0x004fea000383ffff */
[----:B------:R-:W-:Y:S05]  /*d770*/  BRA `(.L_x_12155) ;  /* 0xffffff3800b87947 */ /* 0x000fea000383ffff */
.L_x_12161:
[----:B-1----:R1:W2:Y:S02]  /*d780*/  SYNCS.PHASECHK.TRANS64.TRYWAIT P2, [R13+URZ+0x30830], R12 ;  /* 0x0308300c0d0075a7 */ /* 0x0022a4000804017f */
[----:B--2---:R-:W-:Y:S05]  /*d790*/  @!P2 NANOSLEEP.SYNCS 0x989680 ;  /* 0x009896800000a95d */ /* 0x004fea0003900000 */
[----:B------:R-:W2:Y:S02]  /*d7a0*/  @!P2 SYNCS.PHASECHK.TRANS64 P2, [R13+URZ+0x30830], R12 ;  /* 0x0308300c0d00a5a7 */ /* 0x000ea4000804007f */
[----:B--2---:R-:W-:Y:S05]  /*d7b0*/  @!P2 BRA `(.L_x_12161) ;  /* 0xfffffffc00f0a947 */ /* 0x004fea000383ffff */
[----:B------:R-:W-:Y:S05]  /*d7c0*/  BRA `(.L_x_12158) ;  /* 0xffffff7400a87947 */ /* 0x000fea000383ffff */
.L_x_12165:
[----:B-1----:R-:W-:-:S04]  /*d7d0*/  IMAD.U32 R12, RZ, RZ, UR7 ;  /* 0x00000007ff0c7e24 */ /* 0x002fc8000f8e00ff */
[----:B------:R1:W2:Y:S03]  /*d7e0*/  SYNCS.PHASECHK.TRANS64.TRYWAIT P2, [R12+URZ+0x30850], R11 ;  /* 0x0308500b0c0075a7 */ /* 0x0002a6000804017f */
[----:B--2---:R-:W-:Y:S05]  /*d7f0*/  @!P2 NANOSLEEP.SYNCS 0x989680 ;  /* 0x009896800000a95d */ /* 0x004fea0003900000 */
[----:B------:R-:W2:Y:S02]  /*d800*/  @!P2 SYNCS.PHASECHK.TRANS64 P2, [R12+URZ+0x30850], R11 ;  /* 0x0308500b0c00a5a7 */ /* 0x000ea4000804007f */
[----:B--2---:R-:W-:Y:S05]  /*d810*/  @!P2 BRA `(.L_x_12165) ;  /* 0xfffffffc00eca947 */ /* 0x004fea000383ffff */
[----:B------:R-:W-:Y:S05]  /*d820*/  BRA `(.L_x_12162) ;  /* 0xffffff78002c7947 */ /* 0x000fea000383ffff */
.L_x_12170:
[----:B--2---:R2:W3:Y:S02]  /*d830*/  SYNCS.PHASECHK.TRANS64.TRYWAIT P0, [R7+URZ+0x30850], R6 ;  /* 0x03085006070075a7 */ /* 0x0044e4000800017f */
[----:B---3--:R-:W-:Y:S05]  /*d840*/  @!P0 NANOSLEEP.SYNCS 0x989680 ;  /* 0x009896800000895d */ /* 0x008fea0003900000 */
[----:B------:R-:W3:Y:S02]  /*d850*/  @!P0 SYNCS.PHASECHK.TRANS64 P0, [R7+URZ+0x30850], R6 ;  /* 0x03085006070085a7 */ /* 0x000ee4000800007f */
[----:B---3--:R-:W-:Y:S05]  /*d860*/  @!P0 BRA `(.L_x_12170) ;  /* 0xfffffffc00f08947 */ /* 0x008fea000383ffff */
[----:B------:R-:W-:Y:S05]  /*d870*/  BRA `(.L_x_12169) ;  /* 0xffffffac00787947 */ /* 0x000fea000383ffff */
.L_x_12181:
[----:B------:R-:W-:Y:S01]  /*d880*/  MOV R13, R22 ;  /* 0x00000016000d7202 */ /* 0x000fe20000000f00 */
[----:B------:R-:W-:Y:S01]  /*d890*/  IMAD.MOV.U32 R12, RZ, RZ, RZ ;  /* 0x000000ffff0c7224 */ /* 0x000fe200078e00ff */
[----:B------:R-:W-:Y:S01]  /*d8a0*/  MOV R15, 0xffffffff ;  /* 0xffffffff000f7802 */ /* 0x000fe20000000f00 */
[----:B------:R-:W-:-:S07]  /*d8b0*/  IMAD.MOV.U32 R11, RZ, RZ, 0x1f ;  /* 0x0000001fff0b7424 */ /* 0x000fce00078e00ff */
[----:B------:R-:W-:Y:S05]  /*d8c0*/  WARPSYNC.COLLECTIVE R15, `(.L_x_12248) ;  /* 0x000000000f087348 */ /* 0x000fea0003c00000 */
[----:B------:R0:W1:Y:S02]  /*d8d0*/  SHFL.IDX P6, R14, R13, R12, R11 ;  /* 0x0000000c0d0e7389 */ /* 0x00006400000c000b */
[----:B01----:R-:W-:Y:S01]  /*d8e0*/  ENDCOLLECTIVE ;  /* 0x000000000000791b */ /* 0x003fe20003800000 */
.L_x_12248:
[----:B------:R-:W-:Y:S05]  /*d8f0*/  BRA `(.L_x_12249) ;  /* 0xffffffd000e47947 */ /* 0x000fea000383ffff */
.L_x_12183:
[----:B------:R-:W-:Y:S01]  /*d900*/  BSSY B0, `(.L_x_12250) ;  /* 0x0000006000007945 */ /* 0x000fe20003800000 */
[----:B------:R-:W-:-:S07]  /*d910*/  IMAD.MOV.U32 R15, RZ, RZ, -0x1 ;  /* 0xffffffffff0f7424 */ /* 0x000fce00078e00ff */
[----:B------:R-:W-:Y:S05]  /*d920*/  WARPSYNC.COLLECTIVE R15, `(.L_x_12251) ;  /* 0x000000000f0c7348 */ /* 0x000fea0003c00000 */
[----:B------:R-:W-:Y:S02]  /*d930*/  ELECT P6, UR62, PT ;  /* 0x00000000003e782f */ /* 0x000fe400038c0000 */
[----:B------:R-:W-:Y:S01]  /*d940*/  MOV R14, UR62 ;  /* 0x0000003e000e7c02 */ /* 0x000fe20008000f00 */
[----:B------:R-:W-:Y:S10]  /*d950*/  ENDCOLLECTIVE ;  /* 0x000000000000791b */ /* 0x000ff40003800000 */
.L_x_12251:
[----:B------:R-:W-:Y:S05]  /*d960*/  BSYNC B0 ;  /* 0x0000000000007941 */ /* 0x000fea0003800000 */
.L_x_12250:
[----:B------:R-:W-:Y:S05]  /*d970*/  BRA `(.L_x_12252) ;  /* 0xffffffd000e07947 */ /* 0x000fea000383ffff */
.L_x_12185:
[----:B-1----:R-:W-:-:S04]  /*d980*/  IMAD.U32 R3, RZ, RZ, UR38 ;  /* 0x00000026ff037e24 */ /* 0x002fc8000f8e00ff */
[----:B------:R1:W2:Y:S03]  /*d990*/  SYNCS.PHASECHK.TRANS64.TRYWAIT P0, [R3+URZ+0x30840], R0 ;  /* 0x03084000030075a7 */ /* 0x0002a6000800017f */
[----:B--2---:R-:W-:Y:S05]  /*d9a0*/  @!P0 NANOSLEEP.SYNCS 0x989680 ;  /* 0x009896800000895d */ /* 0x004fea0003900000 */
[----:B------:R-:W2:Y:S02]  /*d9b0*/  @!P0 SYNCS.PHASECHK.TRANS64 P0, [R3+URZ+0x30840], R0 ;  /* 0x03084000030085a7 */ /* 0x000ea4000800007f */
[----:B--2---:R-:W-:Y:S05]  /*d9c0*/  @!P0 BRA `(.L_x_12185) ;  /* 0xfffffffc00ec8947 */ /* 0x004fea000383ffff */
[----:B------:R-:W-:Y:S05]  /*d9d0*/  BRA `(.L_x_12253) ;  /* 0xffffffd400307947 */ /* 0x000fea000383ffff */
.L_x_12188:
[----:B------:R-:W-:Y:S01]  /*d9e0*/  MOV R13, R10 ;  /* 0x0000000a000d7202 */ /* 0x000fe20000000f00 */
[----:B------:R-:W-:Y:S01]  /*d9f0*/  IMAD.MOV.U32 R12, RZ, RZ, RZ ;  /* 0x000000ffff0c7224 */ /* 0x000fe200078e00ff */
[----:B------:R-:W-:Y:S01]  /*da00*/  MOV R15, 0xffffffff ;  /* 0xffffffff000f7802 */ /* 0x000fe20000000f00 */
[----:B------:R-:W-:Y:S02]  /*da10*/  IMAD.MOV.U32 R11, RZ, RZ, 0x181f ;  /* 0x0000181fff0b7424 */ /* 0x000fe400078e00ff */
[----:B------:R-:W-:-:S07]  /*da20*/  IMAD R6, R21, 0xc0, R6 ;  /* 0x000000c015067824 */ /* 0x000fce00078e0206 */
[----:B------:R-:W-:Y:S05]  /*da30*/  WARPSYNC.COLLECTIVE R15, `(.L_x_12254) ;  /* 0x000000000f087348 */ /* 0x000fea0003c00000 */
[----:B------:R0:W1:Y:S02]  /*da40*/  SHFL.IDX P6, R14, R13, R12, R11 ;  /* 0x0000000c0d0e7389 */ /* 0x00006400000c000b */
[----:B01----:R-:W-:Y:S01]  /*da50*/  ENDCOLLECTIVE ;  /* 0x000000000000791b */ /* 0x003fe20003800000 */
.L_x_12254:
[----:B------:R-:W-:Y:S02]  /*da60*/  IMAD.MOV.U32 R13, RZ, RZ, R9 ;  /* 0x000000ffff0d7224 */ /* 0x000fe400078e0009 */
[----:B------:R-:W-:-:S07]  /*da70*/  IMAD.MOV.U32 R2, RZ, RZ, R14 ;  /* 0x000000ffff027224 */ /* 0x000fce00078e000e */
[----:B------:R-:W-:Y:S05]  /*da80*/  WARPSYNC.COLLECTIVE R15, `(.L_x_12255) ;  /* 0x000000000f087348 */ /* 0x000fea0003c00000 */
[----:B------:R0:W1:Y:S02]  /*da90*/  SHFL.IDX P6, R14, R13, R12, R11 ;  /* 0x0000000c0d0e7389 */ /* 0x00006400000c000b */
[----:B01----:R-:W-:Y:S01]  /*daa0*/  ENDCOLLECTIVE ;  /* 0x000000000000791b */ /* 0x003fe20003800000 */
.L_x_12255:
[----:B------:R-:W-:Y:S02]  /*dab0*/  ULDC UR4, c[0x0][0x288] ;  /* 0x0000a20000047ab9 */ /* 0x000fe40000000800 */
[----:B------:R-:W-:-:S05]  /*dac0*/  IMAD R5, R20, UR4, RZ ;  /* 0x0000000414057c24 */ /* 0x000fca000f8e02ff */
[----:B------:R-:W-:Y:S02]  /*dad0*/  ISETP.GE.AND P1, PT, R6, R5, PT ;  /* 0x000000050600720c */ /* 0x000fe40003f26270 */
[----:B------:R-:W-:Y:S01]  /*dae0*/  MOV R13, R10 ;  /* 0x0000000a000d7202 */ /* 0x000fe20000000f00 */
[----:B------:R-:W-:-:S10]  /*daf0*/  IMAD.MOV.U32 R12, RZ, RZ, 0x1 ;  /* 0x00000001ff0c7424 */ /* 0x000fd400078e00ff */
[----:B------:R-:W-:Y:S02]  /*db00*/  @!P1 LEA R29, R4, UR38, 0x1 ;  /* 0x00000026041d9c11 */ /* 0x000fe4000f8e08ff */
[----:B------:R-:W-:-:S04]  /*db10*/  @!P1 LEA R14, P2, R7, R14, 0x1 ;  /* 0x0000000e070e9211 */ /* 0x000fc800078408ff */
[----:B------:R-:W-:Y:S01]  /*db20*/  @!P1 IADD3.X R3, RZ, R2, RZ, P2, !PT ;  /* 0x00000002ff039210 */ /* 0x000fe200017fe4ff */
[----:B------:R-:W-:Y:S02]  /*db30*/  @!P1 IMAD.MOV.U32 R2, RZ, RZ, R14 ;  /* 0x000000ffff029224 */ /* 0x000fe400078e000e */
[----:B------:R-:W-:-:S03]  /*db40*/  VIADD R14, R6, 0x10 ;  /* 0x00000010060e7836 */ /* 0x000fc60000000000 */
[----:B------:R-:W-:Y:S01]  /*db50*/  @!PT LDS RZ, [RZ] ;  /* 0x00000000fffff984 */ /* 0x000fe20000000800 */
[----:B------:R-:W-:Y:S01]  /*db60*/  @!PT LDS RZ, [RZ] ;  /* 0x00000000fffff984 */ /* 0x000fe20000000800 */
[----:B------:R-:W-:Y:S01]  /*db70*/  @!PT LDS RZ, [RZ] ;  /* 0x00000000fffff984 */ /* 0x000fe20000000800 */
[----:B------:R0:W-:Y:S02]  /*db80*/  @!P1 LDGSTS.E.BYPASS.LTC128B.128 [R29+0xc400], desc[UR42][R2.64], !P0 ;  /* 0x0c400000021d9fae */ /* 0x0001e4000c101d6a */
[----:B------:R-:W-:-:S13]  /*db90*/  ISETP.GE.AND P1, PT, R14, R5, PT ;  /* 0x000000050e00720c */ /* 0x000fda0003f26270 */
[----:B0-----:R-:W-:Y:S05]  /*dba0*/  WARPSYNC.COLLECTIVE R15, `(.L_x_12256) ;  /* 0x000000000f087348 */ /* 0x001fea0003c00000 */
[----:B------:R1:W2:Y:S02]  /*dbb0*/  SHFL.IDX P6, R14, R13, R12, R11 ;  /* 0x0000000c0d0e7389 */ /* 0x0002a400000c000b */
[----:B012---:R-:W-:Y:S01]  /*dbc0*/  ENDCOLLECTIVE ;  /* 0x000000000000791b */ /* 0x007fe20003800000 */
.L_x_12256:
[----:B------:R-:W-:Y:S01]  /*dbd0*/  MOV R13, R9 ;  /* 0x00000009000d7202 */ /* 0x000fe20000000f00 */
[----:B------:R-:W-:-:S07]  /*dbe0*/  IMAD.MOV.U32 R21, RZ, RZ, R14 ;  /* 0x000000ffff157224 */ /* 0x000fce00078e000e */
[----:B------:R-:W-:Y:S05]  /*dbf0*/  WARPSYNC.COLLECTIVE R15, `(.L_x_12257) ;  /* 0x000000000f087348 */ /* 0x000fea0003c00000 */
[----:B------:R0:W1:Y:S02]  /*dc00*/  SHFL.IDX P6, R14, R13, R12, R11 ;  /* 0x0000000c0d0e7389 */ /* 0x00006400000c000b */
[----:B01----:R-:W-:Y:S01]  /*dc10*/  ENDCOLLECTIVE ;  /* 0x000000000000791b */ /* 0x003fe20003800000 */
.L_x_12257:
[----:B------:R-:W-:Y:S02]  /*dc20*/  IMAD.MOV.U32 R13, RZ, RZ, R10 ;  /* 0x000000ffff0d7224 */ /* 0x000fe400078e000a */
[----:B------:R-:W-:Y:S02]  /*dc30*/  IMAD.MOV.U32 R12, RZ, RZ, 0x2 ;  /* 0x00000002ff0c7424 */ /* 0x000fe400078e00ff */
[----:B------:R-:W-:Y:S01]  /*dc40*/  IMAD.MOV.U32 R2, RZ, RZ, R14 ;  /* 0x000000ffff027224 */ /* 0x000fe200078e000e */
[----:B------:R-:W-:-:S04]  /*dc50*/  IADD3 R14, R6, 0x20, RZ ;  /* 0x00000020060e7810 */ /* 0x000fc80007ffe0ff */
[----:B------:R-:W-:-:S13]  /*dc60*/  ISETP.GE.AND P2, PT, R14, R5, PT ;  /* 0x000000050e00720c */ /* 0x000fda0003f46270 */
[----:B------:R-:W-:Y:S05]  /*dc70*/  WARPSYNC.COLLECTIVE R15, `(.L_x_12258) ;  /* 0x000000000f087348 */ /* 0x000fea0003c00000 */
[----:B------:R0:W1:Y:S02]  /*dc80*/  SHFL.IDX P6, R14, R13, R12, R11 ;  /* 0x0000000c0d0e7389 */ /* 0x00006400000c000b */
[----:B01----:R-:W-:Y:S01]  /*dc90*/  ENDCOLLECTIVE ;  /* 0x000000000000791b */ /* 0x003fe20003800000 */
.L_x_12258:
[----:B------:R-:W-:-:S05]  /*dca0*/  @!P1 LEA R2, P3, R7, R2, 0x1 ;  /* 0x0000000207029211 */ /* 0x000fca00078608ff */
[----:B------:R-:W-:Y:S01]  /*dcb0*/  @!P1 IMAD.X R3, RZ, RZ, R21, P3 ;  /* 0x000000ffff039224 */ /* 0x000fe200018e0615 */
[C---:B------:R-:W-:Y:S02]  /*dcc0*/  @!P1 LEA R21, R4.reuse, UR38, 0x1 ;  /* 0x0000002604159c11 */ /* 0x040fe4000f8e08ff */
[----:B------:R-:W-:-:S03]  /*dcd0*/  @!P2 LEA R29, R4, UR38, 0x1 ;  /* 0x00000026041dac11 */ /* 0x000fc6000f8e08ff */
[----:B------:R-:W-:Y:S01]  /*dce0*/  @!PT LDS RZ, [RZ] ;  /* 0x00000000fffff984 */ /* 0x000fe20000000800 */
[----:B------:R-:W-:Y:S01]  /*dcf0*/  @!PT LDS RZ, [RZ] ;  /* 0x00000000fffff984 */ /* 0x000fe20000000800 */
[----:B------:R-:W-:Y:S01]  /*dd00*/  @!PT LDS RZ, [RZ] ;  /* 0x00000000fffff984 */ /* 0x000fe20000000800 */
[----:B------:R0:W-:Y:S01]  /*dd10*/  @!P1 LDGSTS.E.BYPASS.LTC128B.128 [R21+0xcc00], desc[UR42][R2.64], !P0 ;  /* 0x0cc0000002159fae */ /* 0x0001e2000c101d6a */
[----:B------:R-:W-:Y:S01]  /*dd20*/  IMAD.MOV.U32 R13, RZ, RZ, R9 ;  /* 0x000000ffff0d7224 */ /* 0x000fe200078e0009 */
[----:B------:R-:W-:-:S07]  /*dd30*/  MOV R20, R14 ;  /* 0x0000000e00147202 */ /* 0x000fce0000000f00 */
[----:B0-----:R-:W-:Y:S05]  /*dd40*/  WARPSYNC.COLLECTIVE R15, `(.L_x_12259) ;  /* 0x000000000f087348 */ /* 0x001fea0003c00000 */
[----:B------:R1:W2:Y:S02]  /*dd50*/  SHFL.IDX P6, R14, R13, R12, R11 ;  /* 0x0000000c0d0e7389 */ /* 0x0002a400000c000b */
[----:B012---:R-:W-:Y:S01]  /*dd60*/  ENDCOLLECTIVE ;  /* 0x000000000000791b */ /* 0x007fe20003800000 */
.L_x_12259:
[----:B------:R-:W-:Y:S02]  /*dd70*/  IMAD.MOV.U32 R13, RZ, RZ, R10 ;  /* 0x000000ffff0d7224 */ /* 0x000fe400078e000a */
[----:B------:R-:W-:Y:S01]  /*dd80*/  IMAD.MOV.U32 R12, RZ, RZ, 0x3 ;  /* 0x00000003ff0c7424 */ /* 0x000fe200078e00ff */
[----:B------:R-:W-:Y:S02]  /*dd90*/  @!P2 LEA R2, P1, R7, R14, 0x1 ;  /* 0x0000000e0702a211 */ /* 0x000fe400078208ff */
[----:B------:R-:W-:-:S03]  /*dda0*/  IADD3 R14, R6, 0x30, RZ ;  /* 0x00000030060e7810 */ /* 0x000fc60007ffe0ff */
[----:B------:R-:W-:Y:S01]  /*ddb0*/  @!P2 IMAD.X R3, RZ, RZ, R20, P1 ;  /* 0x000000ffff03a224 */ /* 0x000fe200008e0614 */
[----:B------:R-:W-:-:S13]  /*ddc0*/  ISETP.GE.AND P1, PT, R14, R5, PT ;  /* 0x000000050e00720c */ /* 0x000fda0003f26270 */
[----:B------:R-:W-:Y:S05]  /*ddd0*/  WARPSYNC.COLLECTIVE R15, `(.L_x_12260) ;  /* 0x000000000f087348 */ /* 0x000fea0003c00000 */
[----:B------:R0:W1:Y:S02]  /*dde0*/  SHFL.IDX P6, R14, R13, R12, R11 ;  /* 0x0000000c0d0e7389 */ /* 0x00006400000c000b */
[----:B01----:R-:W-:Y:S01]  /*ddf0*/  ENDCOLLECTIVE ;  /* 0x000000000000791b */ /* 0x003fe20003800000 */
.L_x_12260:
        /* <DEDUP_REMOVED lines=9> */
.L_x_12261:
[----:B------:R-:W-:Y:S01]  /*de90*/  IMAD.MOV.U32 R13, RZ, RZ, R10 ;  /* 0x000000ffff0d7224 */ /* 0x000fe200078e000a */
[----:B------:R-:W-:Y:S01]  /*dea0*/  MOV R12, 0x4 ;  /* 0x00000004000c7802 */ /* 0x000fe20000000f00 */
[----:B------:R-:W-:Y:S02]  /*deb0*/  IMAD.MOV.U32 R29, RZ, RZ, R14 ;  /* 0x000000ffff1d7224 */ /* 0x000fe400078e000e */
[----:B------:R-:W-:-:S03]  /*dec0*/  VIADD R14, R6, 0x40 ;  /* 0x00000040060e7836 */ /* 0x000fc60000000000 */
[----:B------:R-:W-:Y:S02]  /*ded0*/  @!P1 LEA R2, P3, R7, R29, 0x1 ;  /* 0x0000001d07029211 */ /* 0x000fe400078608ff */
[----:B------:R-:W-:-:S13]  /*dee0*/  ISETP.GE.AND P2, PT, R14, R5, PT ;  /* 0x000000050e00720c */ /* 0x000fda0003f46270 */
[----:B------:R-:W-:Y:S05]  /*def0*/  WARPSYNC.COLLECTIVE R15, `(.L_x_12262) ;  /* 0x000000000f087348 */ /* 0x000fea0003c00000 */
[----:B------:R0:W1:Y:S02]  /*df00*/  SHFL.IDX P6, R14, R13, R12, R11 ;  /* 0x0000000c0d0e7389 */ /* 0x00006400000c000b */
[----:B01----:R-:W-:Y:S01]  /*df10*/  ENDCOLLECTIVE ;  /* 0x000000000000791b */ /* 0x003fe20003800000 */
.L_x_12262:
[----:B------:R-:W-:Y:S02]  /*df20*/  @!P1 IADD3.X R3, RZ, R21, RZ, P3, !PT ;  /* 0x00000015ff039210 */ /* 0x000fe40001ffe4ff */
[----:B------:R-:W-:-:S05]  /*df30*/  @!P1 LEA R21, R4, UR38, 0x1 ;  /* 0x0000002604159c11 */ /* 0x000fca000f8e08ff */
[----:B------:R-:W-:Y:S01]  /*df40*/  @!PT LDS RZ, [RZ] ;  /* 0x00000000fffff984 */ /* 0x000fe20000000800 */
[----:B------:R-:W-:Y:S01]  /*df50*/  @!PT LDS RZ, [RZ] ;  /* 0x00000000fffff984 */ /* 0x000fe20000000800 */
[----:B------:R-:W-:Y:S01]  /*df60*/  @!PT LDS RZ, [RZ] ;  /* 0x00000000fffff984 */ /* 0x000fe20000000800 */
[----:B------:R0:W-:Y:S01]  /*df70*/  @!P1 LDGSTS.E.BYPASS.LTC128B.128 [R21+0xdc00], desc[UR42][R2.64], !P0 ;  /* 0x0dc0000002159fae */ /* 0x0001e2000c101d6a */
[----:B------:R-:W-:Y:S01]  /*df80*/  @!P2 LEA R29, R4, UR38, 0x1 ;  /* 0x00000026041dac11 */ /* 0x000fe2000f8e08ff */
[----:B------:R-:W-:Y:S02]  /*df90*/  IMAD.MOV.U32 R13, RZ, RZ, R9 ;  /* 0x000000ffff0d7224 */ /* 0x000fe400078e0009 */
[----:B------:R-:W-:-:S07]  /*dfa0*/  IMAD.MOV.U32 R20, RZ, RZ, R14 ;  /* 0x000000ffff147224 */ /* 0x000fce00078e000e */
[----:B0-----:R-:W-:Y:S05]  /*dfb0*/  WARPSYNC.COLLECTIVE R15, `(.L_x_12263) ;  /* 0x000000000f087348 */ /* 0x001fea0003c00000 */
[----:B------:R1:W2:Y:S02]  /*dfc0*/  SHFL.IDX P6, R14, R13, R12, R11 ;  /* 0x0000000c0d0e7389 */ /* 0x0002a400000c000b */
[----:B012---:R-:W-:Y:S01]  /*dfd0*/  ENDCOLLECTIVE ;  /* 0x000000000000791b */ /* 0x007fe20003800000 */
.L_x_12263:
[----:B------:R-:W-:Y:S01]  /*dfe0*/  IMAD.MOV.U32 R13, RZ, RZ, R10 ;  /* 0x000000ffff0d7224 */ /* 0x000fe200078e000a */
[----:B------:R-:W-:Y:S02]  /*dff0*/  MOV R12, 0x5 ;  /* 0x00000005000c7802 */ /* 0x000fe40000000f00 */
[----:B------:R-:W-:Y:S01]  /*e000*/  @!P2 LEA R2, P1, R7, R14, 0x1 ;  /* 0x0000000e0702a211 */ /* 0x000fe200078208ff */
[----:B------:R-:W-:-:S03]  /*e010*/  VIADD R14, R6, 0x50 ;  /* 0x00000050060e7836 */ /* 0x000fc60000000000 */
[----:B------:R-:W-:Y:S02]  /*e020*/  @!P2 IADD3.X R3, RZ, R20, RZ, P1, !PT ;  /* 0x00000014ff03a210 */ /* 0x000fe40000ffe4ff */
[----:B------:R-:W-:-:S13]  /*e030*/  ISETP.GE.AND P1, PT, R14, R5, PT ;  /* 0x000000050e00720c */ /* 0x000fda0003f26270 */
[----:B------:R-:W-:Y:S05]  /*e040*/  WARPSYNC.COLLECTIVE R15, `(.L_x_12264) ;  /* 0x000000000f087348 */ /* 0x000fea0003c00000 */
[----:B------:R0:W1:Y:S02]  /*e050*/  SHFL.IDX P6, R14, R13, R12, R11 ;  /* 0x0000000c0d0e7389 */ /* 0x00006400000c000b */
[----:B01----:R-:W-:Y:S01]  /*e060*/  ENDCOLLECTIVE ;  /* 0x000000000000791b */ /* 0x003fe20003800000 */
.L_x_12264:
[----:B------:R-:W-:Y:S01]  /*e070*/  @!PT LDS RZ, [RZ] ;  /* 0x00000000fffff984 */ /* 0x000fe20000000800 */
[----:B------:R-:W-:Y:S01]  /*e080*/  @!PT LDS RZ, [RZ] ;  /* 0x00000000fffff984 */ /* 0x000fe20000000800 */
[----:B------:R-:W-:Y:S01]  /*e090*/  @!PT LDS RZ, [RZ] ;  /* 0x00000000fffff984 */ /* 0x000fe20000000800 */
[----:B------:R0:W-:Y:S01]  /*e0a0*/  @!P2 LDGSTS.E.BYPASS.LTC128B.128 [R29+0xe400], desc[UR42][R2.64], !P0 ;  /* 0x0e400000021dafae */ /* 0x0001e2000c101d6a */
[----:B------:R-:W-:Y:S02]  /*e0b0*/  IMAD.MOV.U32 R13, RZ, RZ, R9 ;  /* 0x000000ffff0d7224 */ /* 0x000fe400078e0009 */
[----:B------:R-:W-:-:S07]  /*e0c0*/  IMAD.MOV.U32 R21, RZ, RZ, R14 ;  /* 0x000000ffff157224 */ /* 0x000fce00078e000e */
[----:B0-----:R-:W-:Y:S05]  /*e0d0*/  WARPSYNC.COLLECTIVE R15, `(.L_x_12265) ;  /* 0x000000000f087348 */ /* 0x001fea0003c00000 */
[----:B------:R1:W2:Y:S02]  /*e0e0*/  SHFL.IDX P6, R14, R13, R12, R11 ;  /* 0x0000000c0d0e7389 */ /* 0x0002a400000c000b */
[----:B012---:R-:W-:Y:S01]  /*e0f0*/  ENDCOLLECTIVE ;  /* 0x000000000000791b */ /* 0x007fe20003800000 */
.L_x_12265:
[----:B------:R-:W-:Y:S01]  /*e100*/  MOV R13, R10 ;  /* 0x0000000a000d7202 */ /* 0x000fe20000000f00 */
[----:B------:R-:W-:Y:S01]  /*e110*/  IMAD.MOV.U32 R12, RZ, RZ, 0x6 ;  /* 0x00000006ff0c7424 */ /* 0x000fe200078e00ff */
[----:B------:R-:W-:Y:S01]  /*e120*/  MOV R29, R14 ;  /* 0x0000000e001d7202 */ /* 0x000fe20000000f00 */
[----:B------:R-:W-:-:S03]  /*e130*/  VIADD R14, R6, 0x60 ;  /* 0x00000060060e7836 */ /* 0x000fc60000000000 */
[----:B------:R-:W-:Y:S02]  /*e140*/  @!P1 LEA R2, P3, R7, R29, 0x1 ;  /* 0x0000001d07029211 */ /* 0x000fe400078608ff */
[----:B------:R-:W-:-:S13]  /*e150*/  ISETP.GE.AND P2, PT, R14, R5, PT ;  /* 0x000000050e00720c */ /* 0x000fda0003f46270 */
[----:B------:R-:W-:Y:S05]  /*e160*/  WARPSYNC.COLLECTIVE R15, `(.L_x_12266) ;  /* 0x000000000f087348 */ /* 0x000fea0003c00000 */
[----:B------:R0:W1:Y:S02]  /*e170*/  SHFL.IDX P6, R14, R13, R12, R11 ;  /* 0x0000000c0d0e7389 */ /* 0x00006400000c000b */
[----:B01----:R-:W-:Y:S01]  /*e180*/  ENDCOLLECTIVE ;  /* 0x000000000000791b */ /* 0x003fe20003800000 */
.L_x_12266:
[----:B------:R-:W-:Y:S01]  /*e190*/  @!P1 IMAD.X R3, RZ, RZ, R21, P3 ;  /* 0x000000ffff039224 */ /* 0x000fe200018e0615 */
[----:B------:R-:W-:-:S05]  /*e1a0*/  @!P1 LEA R29, R4, UR38, 0x1 ;  /* 0x00000026041d9c11 */ /* 0x000fca000f8e08ff */
[----:B------:R-:W-:Y:S01]  /*e1b0*/  @!PT LDS RZ, [RZ] ;  /* 0x00000000fffff984 */ /* 0x000fe20000000800 */
[----:B------:R-:W-:Y:S01]  /*e1c0*/  @!PT LDS RZ, [RZ] ;  /* 0x00000000fffff984 */ /* 0x000fe20000000800 */
[----:B------:R-:W-:Y:S01]  /*e1d0*/  @!PT LDS RZ, [RZ] ;  /* 0x00000000fffff984 */ /* 0x000fe20000000800 */
[----:B------:R0:W-:Y:S01]  /*e1e0*/  @!P1 LDGSTS.E.BYPASS.LTC128B.128 [R29+0xec00], desc[UR42][R2.64], !P0 ;  /* 0x0ec00000021d9fae */ /* 0x0001e2000c101d6a */
[----:B------:R-:W-:Y:S02]  /*e1f0*/  @!P2 LEA R21, R4, UR38, 0x1 ;  /* 0x000000260415ac11 */ /* 0x000fe4000f8e08ff */
[----:B------:R-:W-:Y:S01]  /*e200*/  MOV R13, R9 ;  /* 0x00000009000d7202 */ /* 0x000fe20000000f00 */
[----:B------:R-:W-:-:S07]  /*e210*/  IMAD.MOV.U32 R20, RZ, RZ, R14 ;  /* 0x000000ffff147224 */ /* 0x000fce00078e000e */
[----:B0-----:R-:W-:Y:S05]  /*e220*/  WARPSYNC.COLLECTIVE R15, `(.L_x_12267) ;  /* 0x000000000f087348 */ /* 0x001fea0003c00000 */
[----:B------:R1:W2:Y:S02]  /*e230*/  SHFL.IDX P6, R14, R13, R12, R11 ;  /* 0x0000000c0d0e7389 */ /* 0x0002a400000c000b */
[----:B012---:R-:W-:Y:S01]  /*e240*/  ENDCOLLECTIVE ;  /* 0x000000000000791b */ /* 0x007fe20003800000 */
.L_x_12267:
[----:B------:R-:W-:Y:S01]  /*e250*/  IMAD.MOV.U32 R13, RZ, RZ, R10 ;  /* 0x000000ffff0d7224 */ /* 0x000fe200078e000a */
[----:B------:R-:W-:Y:S02]  /*e260*/  MOV R12, 0x7 ;  /* 0x00000007000c7802 */ /* 0x000fe40000000f00 */
[----:B------:R-:W-:-:S13]  /*e270*/  @!P2 LEA R2, P1, R7, R14, 0x1 ;  /* 0x0000000e0702a211 */ /* 0x000fda00078208ff */
[----:B------:R-:W-:Y:S05]  /*e280*/  WARPSYNC.COLLECTIVE R15, `(.L_x_12268) ;  /* 0x000000000f087348 */ /* 0x000fea0003c00000 */
[----:B------:R0:W1:Y:S02]  /*e290*/  SHFL.IDX P6, R14, R13, R12, R11 ;  /* 0x0000000c0d0e7389 */ /* 0x00006400000c000b */
[----:B01----:R-:W-:Y:S01]  /*e2a0*/  ENDCOLLECTIVE ;  /* 0x000000000000791b */ /* 0x003fe20003800000 */
.L_x_12268:
[----:B------:R-:W-:-:S05]  /*e2b0*/  @!P2 IMAD.X R3, RZ, RZ, R20, P1 ;  /* 0x000000ffff03a224 */ /* 0x000fca00008e0614 */
[----:B------:R-:W-:Y:S01]  /*e2c0*/  @!PT LDS RZ, [RZ] ;  /* 0x00000000fffff984 */ /* 0x000fe20000000800 */
[----:B------:R-:W-:Y:S01]  /*e2d0*/  @!PT LDS RZ, [RZ] ;  /* 0x00000000fffff984 */ /* 0x000fe20000000800 */
[----:B------:R-:W-:Y:S01]  /*e2e0*/  @!PT LDS RZ, [RZ] ;  /* 0x00000000fffff984 */ /* 0x000fe20000000800 */
[----:B------:R0:W-:Y:S01]  /*e2f0*/  @!P2 LDGSTS.E.BYPASS.LTC128B.128 [R21+0xf400], desc[UR42][R2.64], !P0 ;  /* 0x0f4000000215afae */ /* 0x0001e2000c101d6a */
[----:B------:R-:W-:Y:S01]  /*e300*/  IMAD.MOV.U32 R13, RZ, RZ, R9 ;  /* 0x000000ffff0d7224 */ /* 0x000fe200078e0009 */
[----:B0-----:R-:W-:Y:S01]  /*e310*/  IADD3 R2, R6, 0x70, RZ ;  /* 0x0000007006027810 */ /* 0x001fe20007ffe0ff */
[----:B------:R-:W-:-:S03]  /*e320*/  IMAD.MOV.U32 R10, RZ, RZ, R14 ;  /* 0x000000ffff0a7224 */ /* 0x000fc600078e000e */
[----:B------:R-:W-:-:S13]  /*e330*/  ISETP.GE.AND P1, PT, R2, R5, PT ;  /* 0x000000050200720c */ /* 0x000fda0003f26270 */
[----:B------:R-:W-:Y:S05]  /*e340*/  WARPSYNC.COLLECTIVE R15, `(.L_x_12269) ;  /* 0x000000000f087348 */ /* 0x000fea0003c00000 */
[----:B------:R0:W1:Y:S02]  /*e350*/  SHFL.IDX P6, R14, R13, R12, R11 ;  /* 0x0000000c0d0e7389 */ /* 0x00006400000c000b */
[----:B01----:R-:W-:Y:S01]  /*e360*/  ENDCOLLECTIVE ;  /* 0x000000000000791b */ /* 0x003fe20003800000 */
.L_x_12269:
[----:B------:R-:W-:Y:S02]  /*e370*/  @!P1 LEA R29, R4, UR38, 0x1 ;  /* 0x00000026041d9c11 */ /* 0x000fe4000f8e08ff */
[----:B------:R-:W-:Y:S01]  /*e380*/  MOV R13, R8 ;  /* 0x00000008000d7202 */ /* 0x000fe20000000f00 */
[----:B------:R-:W-:Y:S01]  /*e390*/  IMAD.MOV.U32 R12, RZ, RZ, RZ ;  /* 0x000000ffff0c7224 */ /* 0x000fe200078e00ff */
[----:B------:R-:W-:-:S13]  /*e3a0*/  @!P1 LEA R2, P3, R7, R14, 0x1 ;  /* 0x0000000e07029211 */ /* 0x000fda00078608ff */
[----:B------:R-:W-:Y:S05]  /*e3b0*/  WARPSYNC.COLLECTIVE R15, `(.L_x_12270) ;  /* 0x000000000f087348 */ /* 0x000fea0003c00000 */
[----:B------:R0:W1:Y:S02]  /*e3c0*/  SHFL.IDX P6, R14, R13, R12, R11 ;  /* 0x0000000c0d0e7389 */ /* 0x00006400000c000b */
[----:B01----:R-:W-:Y:S01]  /*e3d0*/  ENDCOLLECTIVE ;  /* 0x000000000000791b */ /* 0x003fe20003800000 */
.L_x_12270:
[----:B------:R-:W-:Y:S02]  /*e3e0*/  @!P1 IMAD.X R3, RZ, RZ, R10, P3 ;  /* 0x000000ffff039224 */ /* 0x000fe400018e060a */
[----:B------:R-:W-:-:S03]  /*e3f0*/  VIADD R10, R6, 0x80 ;  /* 0x00000080060a7836 */ /* 0x000fc60000000000 */
[----:B------:R-:W-:Y:S01]  /*e400*/  @!PT LDS RZ, [RZ] ;  /* 0x00000000fffff984 */ /* 0x000fe20000000800 */
[----:B------:R-:W-:Y:S01]  /*e410*/  @!PT LDS RZ, [RZ] ;  /* 0x00000000fffff984 */ /* 0x000fe20000000800 */
[----:B------:R-:W-:Y:S01]  /*e420*/  @!PT LDS RZ, [RZ] ;  /* 0x00000000fffff984 */ /* 0x000fe20000000800 */
[----:B------:R0:W-:Y:S02]  /*e430*/  @!P1 LDGSTS.E.BYPASS.LTC128B.128 [R29+0xfc00], desc[UR42][R2.64], !P0 ;  /* 0x0fc00000021d9fae */ /* 0x0001e4000c101d6a */
[----:B------:R-:W-:Y:S02]  /*e440*/  ISETP.GE.AND P2, PT, R10, R5, PT ;  /* 0x000000050a00720c */ /* 0x000fe40003f46270 */
[----:B------:R-:W-:Y:S02]  /*e450*/  IADD3 R10, R6, 0x90, RZ ;  /* 0x00000090060a7810 */ /* 0x000fe40007ffe0ff */
[----:B------:R-:W-:Y:S01]  /*e460*/  MOV R13, R0 ;  /* 0x00000000000d7202 */ /* 0x000fe20000000f00 */
[----:B------:R-:W-:-:S08]  /*e470*/  IMAD.MOV.U32 R20, RZ, RZ, R14 ;  /* 0x000000ffff147224 */ /* 0x000fd000078e000e */
[----:B0-----:R-:W-:Y:S05]  /*e480*/  WARPSYNC.COLLECTIVE R15, `(.L_x_12271) ;  /* 0x000000000f087348 */ /* 0x001fea0003c00000 */
[----:B------:R1:W2:Y:S02]  /*e490*/  SHFL.IDX P6, R14, R13, R12, R11 ;  /* 0x0000000c0d0e7389 */ /* 0x0002a400000c000b */
[----:B012---:R-:W-:Y:S01]  /*e4a0*/  ENDCOLLECTIVE ;  /* 0x000000000000791b */ /* 0x007fe20003800000 */
.L_x_12271:
[----:B------:R-:W-:Y:S02]  /*e4b0*/  IMAD.MOV.U32 R13, RZ, RZ, R8 ;  /* 0x000000ffff0d7224 */ /* 0x000fe400078e0008 */
[----:B------:R-:W-:Y:S02]  /*e4c0*/  IMAD.MOV.U32 R12, RZ, RZ, 0x1 ;  /* 0x00000001ff0c7424 */ /* 0x000fe400078e00ff */
[----:B------:R-:W-:-:S07]  /*e4d0*/  IMAD.MOV.U32 R21, RZ, RZ, R14 ;  /* 0x000000ffff157224 */ /* 0x000fce00078e000e */
[----:B------:R-:W-:Y:S05]  /*e4e0*/  WARPSYNC.COLLECTIVE R15, `(.L_x_12272) ;  /* 0x000000000f087348 */ /* 0x000fea0003c00000 */
[----:B------:R0:W1:Y:S02]  /*e4f0*/  SHFL.IDX P6, R14, R13, R12, R11 ;  /* 0x0000000c0d0e7389 */ /* 0x00006400000c000b */
[----:B01----:R-:W-:Y:S01]  /*e500*/  ENDCOLLECTIVE ;  /* 0x000000000000791b */ /* 0x003fe20003800000 */
.L_x_12272:
[----:B------:R-:W-:Y:S02]  /*e510*/  @!P2 LEA R2, P1, R7, R21, 0x1 ;  /* 0x000000150702a211 */ /* 0x000fe400078208ff */
[----:B------:R-:W-:-:S03]  /*e520*/  @!P2 LEA R21, R4, UR38, 0x1 ;  /* 0x000000260415ac11 */ /* 0x000fc6000f8e08ff */
[----:B------:R-:W-:Y:S01]  /*e530*/  @!P2 IMAD.X R3, RZ, RZ, R20, P1 ;  /* 0x000000ffff03a224 */ /* 0x000fe200008e0614 */
[----:B------:R-:W-:-:S04]  /*e540*/  ISETP.GE.AND P1, PT, R10, R5, PT ;  /* 0x000000050a00720c */ /* 0x000fc80003f26270 */
        /* <DEDUP_REMOVED lines=9> */
.L_x_12273:
[----:B------:R-:W-:Y:S01]  /*e5e0*/  @!P1 LEA R21, R4, UR38, 0x1 ;  /* 0x0000002604159c11 */ /* 0x000fe2000f8e08ff */
[----:B------:R-:W-:Y:S02]  /*e5f0*/  IMAD.MOV.U32 R13, RZ, RZ, R8 ;  /* 0x000000ffff0d7224 */ /* 0x000fe400078e0008 */
[----:B------:R-:W-:Y:S02]  /*e600*/  IMAD.MOV.U32 R12, RZ, RZ, 0x2 ;  /* 0x00000002ff0c7424 */ /* 0x000fe400078e00ff */
[----:B------:R-:W-:-:S07]  /*e610*/  IMAD.MOV.U32 R20, RZ, RZ, R14 ;  /* 0x000000ffff147224 */ /* 0x000fce00078e000e */
[----:B------:R-:W-:Y:S05]  /*e620*/  WARPSYNC.COLLECTIVE R15, `(.L_x_12274) ;  /* 0x000000000f087348 */ /* 0x000fea0003c00000 */
[----:B------:R0:W1:Y:S02]  /*e630*/  SHFL.IDX P6, R14, R13, R12, R11 ;  /* 0x0000000c0d0e7389 */ /* 0x00006400000c000b */
[----:B01----:R-:W-:Y:S01]  /*e640*/  ENDCOLLECTIVE ;  /* 0x000000000000791b */ /* 0x003fe20003800000 */
.L_x_12274:
[----:B------:R-:W-:-:S04]  /*e650*/  @!P1 LEA R2, P3, R7, R20, 0x1 ;  /* 0x0000001407029211 */ /* 0x000fc800078608ff */
[----:B------:R-:W-:-:S05]  /*e660*/  @!P1 IADD3.X R3, RZ, R10, RZ, P3, !PT ;  /* 0x0000000aff039210 */ /* 0x000fca0001ffe4ff */
[----:B------:R-:W-:Y:S01]  /*e670*/  @!PT LDS RZ, [RZ] ;  /* 0x00000000fffff984 */ /* 0x000fe20000000800 */
[----:B------:R-:W-:Y:S01]  /*e680*/  @!PT LDS RZ, [RZ] ;  /* 0x00000000fffff984 */ /* 0x000fe20000000800 */
[----:B------:R-:W-:Y:S01]  /*e690*/  @!PT LDS RZ, [RZ] ;  /* 0x00000000fffff984 */ /* 0x000fe20000000800 */
[----:B------:R0:W-:Y:S01]  /*e6a0*/  @!P1 LDGSTS.E.BYPASS.LTC128B.128 [R21+0x10c00], desc[UR42][R2.64], !P0 ;  /* 0x10c0000002159fae */ /* 0x0001e2000c101d6a */
[----:B------:R-:W-:Y:S01]  /*e6b0*/  IMAD.MOV.U32 R13, RZ, RZ, R0 ;  /* 0x000000ffff0d7224 */ /* 0x000fe200078e0000 */
[----:B------:R-:W-:Y:S01]  /*e6c0*/  MOV R9, R14 ;  /* 0x0000000e00097202 */ /* 0x000fe20000000f00 */
[----:B0-----:R-:W-:-:S07]  /*e6d0*/  VIADD R2, R6, 0xa0 ;  /* 0x000000a006027836 */ /* 0x001fce0000000000 */
[----:B------:R-:W-:Y:S05]  /*e6e0*/  WARPSYNC.COLLECTIVE R15, `(.L_x_12275) ;  /* 0x000000000f087348 */ /* 0x000fea0003c00000 */
[----:B------:R0:W1:Y:S02]  /*e6f0*/  SHFL.IDX P6, R14, R13, R12, R11 ;  /* 0x0000000c0d0e7389 */ /* 0x00006400000c000b */
[----:B01----:R-:W-:Y:S01]  /*e700*/  ENDCOLLECTIVE ;  /* 0x000000000000791b */ /* 0x003fe20003800000 */
.L_x_12275:
[----:B------:R-:W-:Y:S01]  /*e710*/  ISETP.GE.AND P2, PT, R2, R5, PT ;  /* 0x000000050200720c */ /* 0x000fe20003f46270 */
[----:B------:R-:W-:Y:S02]  /*e720*/  IMAD.MOV.U32 R13, RZ, RZ, R8 ;  /* 0x000000ffff0d7224 */ /* 0x000fe400078e0008 */
[----:B------:R-:W-:-:S10]  /*e730*/  IMAD.MOV.U32 R12, RZ, RZ, 0x3 ;  /* 0x00000003ff0c7424 */ /* 0x000fd400078e00ff */
[----:B------:R-:W-:-:S13]  /*e740*/  @!P2 LEA R2, P1, R7, R14, 0x1 ;  /* 0x0000000e0702a211 */ /* 0x000fda00078208ff */
[----:B------:R-:W-:Y:S05]  /*e750*/  WARPSYNC.COLLECTIVE R15, `(.L_x_12276) ;  /* 0x000000000f087348 */ /* 0x000fea0003c00000 */
[----:B------:R0:W1:Y:S02]  /*e760*/  SHFL.IDX P6, R14, R13, R12, R11 ;  /* 0x0000000c0d0e7389 */ /* 0x00006400000c000b */
[----:B01----:R-:W-:Y:S01]  /*e770*/  ENDCOLLECTIVE ;  /* 0x000000000000791b */ /* 0x003fe20003800000 */
.L_x_12276:
[----:B------:R-:W-:Y:S02]  /*e780*/  @!P2 IADD3.X R3, RZ, R9, RZ, P1, !PT ;  /* 0x00000009ff03a210 */ /* 0x000fe40000ffe4ff */
[----:B------:R-:W-:-:S05]  /*e790*/  @!P2 LEA R9, R4, UR38, 0x1 ;  /* 0x000000260409ac11 */ /* 0x000fca000f8e08ff */
        /* <DEDUP_REMOVED lines=9> */
.L_x_12277:
[----:B------:R-:W-:Y:S05]  /*e830*/  BRA `(.L_x_12278) ;  /* 0xffffffd000f47947 */ /* 0x000fea000383ffff */
.L_x_12189:
[----:B0-----:R-:W-:-:S04]  /*e840*/  IMAD.U32 R3, RZ, RZ, UR38 ;  /* 0x00000026ff037e24 */ /* 0x001fc8000f8e00ff */
[----:B------:R0:W1:Y:S03]  /*e850*/  SYNCS.PHASECHK.TRANS64.TRYWAIT P0, [R3+URZ+0x30820], R0 ;  /* 0x03082000030075a7 */ /* 0x000066000800017f */
[----:B-1----:R-:W-:Y:S05]  /*e860*/  @!P0 NANOSLEEP.SYNCS 0x989680 ;  /* 0x009896800000895d */ /* 0x002fea0003900000 */
[----:B------:R-:W1:Y:S02]  /*e870*/  @!P0 SYNCS.PHASECHK.TRANS64 P0, [R3+URZ+0x30820], R0 ;  /* 0x03082000030085a7 */ /* 0x000e64000800007f */
[----:B-1----:R-:W-:Y:S05]  /*e880*/  @!P0 BRA `(.L_x_12189) ;  /* 0xfffffffc00ec8947 */ /* 0x002fea000383ffff */
[----:B------:R-:W-:Y:S05]  /*e890*/  BRA `(.L_x_12279) ;  /* 0xffffffd4002c7947 */ /* 0x000fea000383ffff */
.L_x_12196:
[----:B-1----:R-:W-:-:S04]  /*e8a0*/  MOV R3, UR38 ;  /* 0x0000002600037c02 */ /* 0x002fc80008000f00 */
[----:B------:R1:W2:Y:S03]  /*e8b0*/  SYNCS.PHASECHK.TRANS64.TRYWAIT P0, [R3+URZ+0x30848], R8 ;  /* 0x03084808030075a7 */ /* 0x0002a6000800017f */
[----:B--2---:R-:W-:Y:S05]  /*e8c0*/  @!P0 NANOSLEEP.SYNCS 0x989680 ;  /* 0x009896800000895d */ /* 0x004fea0003900000 */
[----:B------:R-:W2:Y:S02]  /*e8d0*/  @!P0 SYNCS.PHASECHK.TRANS64 P0, [R3+URZ+0x30848], R8 ;  /* 0x03084808030085a7 */ /* 0x000ea4000800007f */
[----:B--2---:R-:W-:Y:S05]  /*e8e0*/  @!P0 BRA `(.L_x_12196) ;  /* 0xfffffffc00ec8947 */ /* 0x004fea000383ffff */
[----:B------:R-:W-:Y:S05]  /*e8f0*/  BRA `(.L_x_12280) ;  /* 0xffffffd400f07947 */ /* 0x000fea000383ffff */
.L_x_12201:
[----:B01----:R-:W-:-:S04]  /*e900*/  IMAD.U32 R3, RZ, RZ, UR38 ;  /* 0x00000026ff037e24 */ /* 0x003fc8000f8e00ff */
[----:B------:R0:W1:Y:S03]  /*e910*/  SYNCS.PHASECHK.TRANS64.TRYWAIT P0, [R3+URZ+0x30860], R8 ;  /* 0x03086008030075a7 */ /* 0x000066000800017f */
[----:B-1----:R-:W-:Y:S05]  /*e920*/  @!P0 NANOSLEEP.SYNCS 0x989680 ;  /* 0x009896800000895d */ /* 0x002fea0003900000 */
[----:B------:R-:W1:Y:S02]  /*e930*/  @!P0 SYNCS.PHASECHK.TRANS64 P0, [R3+URZ+0x30860], R8 ;  /* 0x03086008030085a7 */ /* 0x000e64000800007f */
[----:B-1----:R-:W-:Y:S05]  /*e940*/  @!P0 BRA `(.L_x_12201) ;  /* 0xfffffffc00ec8947 */ /* 0x002fea000383ffff */
[----:B------:R-:W-:Y:S05]  /*e950*/  BRA `(.L_x_12281) ;  /* 0xffffffd800507947 */ /* 0x000fea000383ffff */
.L_x_12209:
[----:B-1----:R-:W-:-:S04]  /*e960*/  IMAD.U32 R3, RZ, RZ, UR38 ;  /* 0x00000026ff037e24 */ /* 0x002fc8000f8e00ff */
[----:B------:R1:W2:Y:S03]  /*e970*/  SYNCS.PHASECHK.TRANS64.TRYWAIT P0, [R3+URZ+0x30840], R12 ;  /* 0x0308400c030075a7 */ /* 0x0002a6000800017f */
[----:B--2---:R-:W-:Y:S05]  /*e980*/  @!P0 NANOSLEEP.SYNCS 0x989680 ;  /* 0x009896800000895d */ /* 0x004fea0003900000 */
[----:B------:R-:W2:Y:S02]  /*e990*/  @!P0 SYNCS.PHASECHK.TRANS64 P0, [R3+URZ+0x30840], R12 ;  /* 0x0308400c030085a7 */ /* 0x000ea4000800007f */
[----:B--2---:R-:W-:Y:S05]  /*e9a0*/  @!P0 BRA `(.L_x_12209) ;  /* 0xfffffffc00ec8947 */ /* 0x004fea000383ffff */
[----:B------:R-:W-:Y:S05]  /*e9b0*/  BRA `(.L_x_12282) ;  /* 0xffffffdc00347947 */ /* 0x000fea000383ffff */
.L_x_12214:
[----:B01----:R-:W-:-:S04]  /*e9c0*/  MOV R3, UR38 ;  /* 0x0000002600037c02 */ /* 0x003fc80008000f00 */
[----:B------:R0:W1:Y:S03]  /*e9d0*/  SYNCS.PHASECHK.TRANS64.TRYWAIT P0, [R3+URZ+0x30868], R2 ;  /* 0x03086802030075a7 */ /* 0x000066000800017f */
[----:B-1----:R-:W-:Y:S05]  /*e9e0*/  @!P0 NANOSLEEP.SYNCS 0x989680 ;  /* 0x009896800000895d */ /* 0x002fea0003900000 */
[----:B------:R-:W1:Y:S02]  /*e9f0*/  @!P0 SYNCS.PHASECHK.TRANS64 P0, [R3+URZ+0x30868], R2 ;  /* 0x03086802030085a7 */ /* 0x000e64000800007f */
[----:B-1----:R-:W-:Y:S05]  /*ea00*/  @!P0 BRA `(.L_x_12214) ;  /* 0xfffffffc00ec8947 */ /* 0x002fea000383ffff */
[----:B------:R-:W-:Y:S05]  /*ea10*/  BRA `(.L_x_12283) ;  /* 0xffffffdc009c7947 */ /* 0x000fea000383ffff */
.L_x_12222:
[----:B-1----:R-:W-:-:S04]  /*ea20*/  IMAD.U32 R2, RZ, RZ, UR38 ;  /* 0x00000026ff027e24 */ /* 0x002fc8000f8e00ff */
[----:B------:R1:W2:Y:S03]  /*ea30*/  SYNCS.PHASECHK.TRANS64.TRYWAIT P0, [R2+URZ+0x30848], R9 ;  /* 0x03084809020075a7 */ /* 0x0002a6000800017f */
[----:B--2---:R-:W-:Y:S05]  /*ea40*/  @!P0 NANOSLEEP.SYNCS 0x989680 ;  /* 0x009896800000895d */ /* 0x004fea0003900000 */
[----:B------:R-:W2:Y:S02]  /*ea50*/  @!P0 SYNCS.PHASECHK.TRANS64 P0, [R2+URZ+0x30848], R9 ;  /* 0x03084809020085a7 */ /* 0x000ea4000800007f */
[----:B--2---:R-:W-:Y:S05]  /*ea60*/  @!P0 BRA `(.L_x_12222) ;  /* 0xfffffffc00ec8947 */ /* 0x004fea000383ffff */
[----:B------:R-:W-:Y:S05]  /*ea70*/  BRA `(.L_x_12284) ;  /* 0xffffffe000947947 */ /* 0x000fea000383ffff */
.L_x_12227:
[----:B0-----:R-:W-:-:S04]  /*ea80*/  IMAD.U32 R2, RZ, RZ, UR38 ;  /* 0x00000026ff027e24 */ /* 0x001fc8000f8e00ff */
[----:B------:R0:W1:Y:S03]  /*ea90*/  SYNCS.PHASECHK.TRANS64.TRYWAIT P0, [R2+URZ+0x30860], R9 ;  /* 0x03086009020075a7 */ /* 0x000066000800017f */
[----:B-1----:R-:W-:Y:S05]  /*eaa0*/  @!P0 NANOSLEEP.SYNCS 0x989680 ;  /* 0x009896800000895d */ /* 0x002fea0003900000 */
[----:B------:R-:W1:Y:S02]  /*eab0*/  @!P0 SYNCS.PHASECHK.TRANS64 P0, [R2+URZ+0x30860], R9 ;  /* 0x03086009020085a7 */ /* 0x000e64000800007f */
[----:B-1----:R-:W-:Y:S05]  /*eac0*/  @!P0 BRA `(.L_x_12227) ;  /* 0xfffffffc00ec8947 */ /* 0x002fea000383ffff */
[----:B------:R-:W-:Y:S05]  /*ead0*/  BRA `(.L_x_12285) ;  /* 0xffffffe000f87947 */ /* 0x000fea000383ffff */
.L_x_12234:
[----:B0-----:R0:W1:Y:S02]  /*eae0*/  SYNCS.PHASECHK.TRANS64.TRYWAIT P0, [R3+URZ+0x30860], R2 ;  /* 0x03086002030075a7 */ /* 0x001064000800017f */
[----:B-1----:R-:W-:Y:S05]  /*eaf0*/  @!P0 NANOSLEEP.SYNCS 0x989680 ;  /* 0x009896800000895d */ /* 0x002fea0003900000 */
[----:B------:R-:W1:Y:S02]  /*eb00*/  @!P0 SYNCS.PHASECHK.TRANS64 P0, [R3+URZ+0x30860], R2 ;  /* 0x03086002030085a7 */ /* 0x000e64000800007f */
[----:B-1----:R-:W-:Y:S05]  /*eb10*/  @!P0 BRA `(.L_x_12234) ;  /* 0xfffffffc00f08947 */ /* 0x002fea000383ffff */
[----:B------:R-:W-:Y:S05]  /*eb20*/  BRA `(.L_x_12286) ;  /* 0xffffffe400887947 */ /* 0x000fea000383ffff */
.L_x_12238:
[----:B0-----:R0:W1:Y:S02]  /*eb30*/  SYNCS.PHASECHK.TRANS64.TRYWAIT P0, [R7+URZ+0x30820], R2 ;  /* 0x03082002070075a7 */ /* 0x001064000800017f */
[----:B-1----:R-:W-:Y:S05]  /*eb40*/  @!P0 NANOSLEEP.SYNCS 0x989680 ;  /* 0x009896800000895d */ /* 0x002fea0003900000 */
[----:B------:R-:W1:Y:S02]  /*eb50*/  @!P0 SYNCS.PHASECHK.TRANS64 P0, [R7+URZ+0x30820], R2 ;  /* 0x03082002070085a7 */ /* 0x000e64000800007f */
[----:B-1----:R-:W-:Y:S05]  /*eb60*/  @!P0 BRA `(.L_x_12238) ;  /* 0xfffffffc00f08947 */ /* 0x002fea000383ffff */
[----:B------:R-:W-:Y:S05]  /*eb70*/  BRA `(.L_x_12287) ;  /* 0xffffffe800247947 */ /* 0x000fea000383ffff */
.L_x_12239:
[----:B------:R-:W1:Y:S01]  /*eb80*/  S2R R3, SR_TID.X ;  /* 0x0000000000037919 */ /* 0x000e620000002100 */
[----:B------:R-:W-:Y:S01]  /*eb90*/  BSSY B0, `(.L_x_12288) ;  /* 0x000000a000007945 */ /* 0x000fe20003800000 */
[----:B------:R-:W-:Y:S01]  /*eba0*/  IMAD.MOV.U32 R12, RZ, RZ, RZ ;  /* 0x000000ffff0c7224 */ /* 0x000fe200078e00ff */
[----:B------:R-:W-:Y:S01]  /*ebb0*/  MOV R15, 0xffffffff ;  /* 0xffffffff000f7802 */ /* 0x000fe20000000f00 */
[----:B------:R-:W-:Y:S01]  /*ebc0*/  IMAD.MOV.U32 R11, RZ, RZ, 0x1f ;  /* 0x0000001fff0b7424 */ /* 0x000fe200078e00ff */
[----:B-1----:R-:W-:-:S04]  /*ebd0*/  SHF.R.U32.HI R3, RZ, 0x5, R3 ;  /* 0x00000005ff037819 */ /* 0x002fc80000011603 */
[----:B------:R-:W-:-:S04]  /*ebe0*/  LOP3.LUT R3, R3, 0x3, RZ, 0xc0, !PT ;  /* 0x0000000303037812 */ /* 0x000fc800078ec0ff */
[----:B------:R-:W-:-:S07]  /*ebf0*/  MOV R13, R3 ;  /* 0x00000003000d7202 */ /* 0x000fce0000000f00 */
[----:B0-----:R-:W-:Y:S05]  /*ec00*/  WARPSYNC.COLLECTIVE R15, `(.L_x_12289) ;  /* 0x000000000f087348 */ /* 0x001fea0003c00000 */
[----:B------:R1:W2:Y:S02]  /*ec10*/  SHFL.IDX P6, R14, R13, R12, R11 ;  /* 0x0000000c0d0e7389 */ /* 0x0002a400000c000b */
[----:B012---:R-:W-:Y:S01]  /*ec20*/  ENDCOLLECTIVE ;  /* 0x000000000000791b */ /* 0x007fe20003800000 */
.L_x_12289:
[----:B------:R-:W-:Y:S05]  /*ec30*/  BSYNC B0 ;  /* 0x0000000000007941 */ /* 0x000fea0003800000 */
.L_x_12288:
[----:B------:R-:W-:Y:S05]  /*ec40*/  BRA `(.L_x_12290) ;  /* 0xffffffe800087947 */ /* 0x000fea000383ffff */
.L_x_12240:
[----:B------:R-:W-:Y:S01]  /*ec50*/  BSSY B0, `(.L_x_12291) ;  /* 0x0000006000007945 */ /* 0x000fe20003800000 */
[----:B------:R-:W-:-:S07]  /*ec60*/  IMAD.MOV.U32 R15, RZ, RZ, -0x1 ;  /* 0xffffffffff0f7424 */ /* 0x000fce00078e00ff */
[----:B0-----:R-:W-:Y:S05]  /*ec70*/  WARPSYNC.COLLECTIVE R15, `(.L_x_12292) ;  /* 0x000000000f0c7348 */ /* 0x001fea0003c00000 */
[----:B------:R-:W-:Y:S02]  /*ec80*/  ELECT P6, UR62, PT ;  /* 0x00000000003e782f */ /* 0x000fe400038c0000 */
[----:B------:R-:W-:Y:S01]  /*ec90*/  MOV R14, UR62 ;  /* 0x0000003e000e7c02 */ /* 0x000fe20008000f00 */
[----:B0-----:R-:W-:Y:S10]  /*eca0*/  ENDCOLLECTIVE ;  /* 0x000000000000791b */ /* 0x001ff40003800000 */
.L_x_12292:
[----:B------:R-:W-:Y:S05]  /*ecb0*/  BSYNC B0 ;  /* 0x0000000000007941 */ /* 0x000fea0003800000 */
.L_x_12291:
[----:B------:R-:W-:Y:S05]  /*ecc0*/  BRA `(.L_x_12293) ;  /* 0xffffffe400fc7947 */ /* 0x000fea000383ffff */
.L_x_12242:
[----:B0-----:R0:W1:Y:S02]  /*ecd0*/  SYNCS.PHASECHK.TRANS64.TRYWAIT P0, [R5+URZ], R4 ;  /* 0x00000004050075a7 */ /* 0x001064000800017f */
[----:B-1----:R-:W-:Y:S05]  /*ece0*/  @!P0 NANOSLEEP.SYNCS 0x989680 ;  /* 0x009896800000895d */ /* 0x002fea0003900000 */
[----:B------:R-:W1:Y:S02]  /*ecf0*/  @!P0 SYNCS.PHASECHK.TRANS64 P0, [R5+URZ], R4 ;  /* 0x00000004050085a7 */ /* 0x000e64000800007f */
[----:B-1----:R-:W-:Y:S05]  /*ed00*/  @!P0 BRA `(.L_x_12242) ;  /* 0xfffffffc00f08947 */ /* 0x002fea000383ffff */
[----:B------:R-:W-:Y:S05]  /*ed10*/  BRA `(.L_x_12294) ;  /* 0xffffffe8002c7947 */ /* 0x000fea000383ffff */
.L_x_12243:
[----:B-1----:R1:W2:Y:S02]  /*ed20*/  SYNCS.PHASECHK.TRANS64.TRYWAIT P0, [R3+URZ], R2 ;  /* 0x00000002030075a7 */ /* 0x0022a4000800017f */
[----:B--2---:R-:W-:Y:S05]  /*ed30*/  @!P0 NANOSLEEP.SYNCS 0x989680 ;  /* 0x009896800000895d */ /* 0x004fea0003900000 */
[----:B------:R-:W2:Y:S02]  /*ed40*/  @!P0 SYNCS.PHASECHK.TRANS64 P0, [R3+URZ], R2 ;  /* 0x00000002030085a7 */ /* 0x000ea4000800007f */
[----:B--2---:R-:W-:Y:S05]  /*ed50*/  @!P0 BRA `(.L_x_12243) ;  /* 0xfffffffc00f08947 */ /* 0x004fea000383ffff */
[----:B------:R-:W-:Y:S05]  /*ed60*/  BRA `(.L_x_12295) ;  /* 0xffffffe800207947 */ /* 0x000fea000383ffff */
.L_x_12245:
[----:B0-----:R0:W1:Y:S02]  /*ed70*/  SYNCS.PHASECHK.TRANS64.TRYWAIT P0, [R5+URZ], R4 ;  /* 0x00000004050075a7 */ /* 0x001064000800017f */
[----:B-1----:R-:W-:Y:S05]  /*ed80*/  @!P0 NANOSLEEP.SYNCS 0x989680 ;  /* 0x009896800000895d */ /* 0x002fea0003900000 */
[----:B------:R-:W1:Y:S02]  /*ed90*/  @!P0 SYNCS.PHASECHK.TRANS64 P0, [R5+URZ], R4 ;  /* 0x00000004050085a7 */ /* 0x000e64000800007f */
[----:B-1----:R-:W-:Y:S05]  /*eda0*/  @!P0 BRA `(.L_x_12245) ;  /* 0xfffffffc00f08947 */ /* 0x002fea000383ffff */
[----:B------:R-:W-:Y:S05]  /*edb0*/  BRA `(.L_x_12296) ;  /* 0xffffffe800247947 */ /* 0x000fea000383ffff */
.L_x_12297:
        /* <DEDUP_REMOVED lines=12> */
.L_x_14875:


//--------------------- .text._ZN7cutlass13device_kernelIN5flash11enable_sm90INS1_16FlashAttnFwdSm90INS1_25CollectiveMainloopFwdSm90ILi2EN4cute5tupleIJNS5_1CILi1EEES8_S8_EEENS6_IJNS7_ILi192EEESA_NS7_ILi64EEEEEELi64ENS_6half_tEfNS_4arch4Sm90ELb0ELb0ELb1ELb1ELb0ELb0ELb0ELb0ELb1ELb1ELb1ELb0EEENS1_21CollectiveEpilogueFwdINS6_IJSA_SB_SA_EEES9_SD_SF_Li384ELb1ELb1ELb1ELb0EEENS1_36VarlenDynamicPersistentTileSchedulerILi192ELi192ELi384ELi128ELb1ELb1ELb1ELb0ELb1ELb1EEEEEEEEEvNT_6ParamsE --------------------------
	.section	.text._ZN7cutlass13device_kernelIN5flash11enable_sm90INS1_16FlashAttnFwdSm90INS1_25CollectiveMainloopFwdSm90ILi2EN4cute5tupleIJNS5_1CILi1EEES8_S8_EEENS6_IJNS7_ILi192EEESA_NS7_ILi64EEEEEELi64ENS_6half_tEfNS_4arch4Sm90ELb0ELb0ELb1ELb1ELb0ELb0ELb0ELb0ELb1ELb1ELb1ELb0EEENS1_21CollectiveEpilogueFwdINS6_IJSA_SB_SA_EEES9_SD_SF_Li384ELb1ELb1ELb1ELb0EEENS1_36VarlenDynamicPersistentTileSchedulerILi192ELi192ELi384ELi128ELb1ELb1ELb1ELb0ELb1ELb1EEEEEEEEEvNT_6ParamsE,"ax",@progbits
	.align	128
.text._ZN7cutlass13device_kernelIN5flash11enable_sm90INS1_16FlashAttnFwdSm90INS1_25CollectiveMainloopFwdSm90ILi2EN4cute5tupleIJNS5_1CILi1EEES8_S8_EEENS6_IJNS7_ILi192EEESA_NS7_ILi64EEEEEELi64ENS_6half_tEfNS_4arch4Sm90ELb0ELb0ELb1ELb1ELb0ELb0ELb0ELb0ELb1ELb1ELb1ELb0EEENS1_21CollectiveEpilogueFwdINS6_IJSA_SB_SA_EEES9_SD_SF_Li384ELb1ELb1ELb1ELb0EEENS1_36VarlenDynamicPersistentTileSchedulerILi192ELi192ELi384ELi128ELb1ELb1ELb1ELb0ELb1ELb1EEEEEEEEEvNT_6ParamsE:
        .type           _ZN7cutlass13device_kernelIN5flash11enable_sm90INS1_16FlashAttnFwdSm90INS1_25CollectiveMainloopFwdSm90ILi2EN4cute5tupleIJNS5_1CILi1EEES8_S8_EEENS6_IJNS7_ILi192EEESA_NS7_ILi64EEEEEELi64ENS_6half_tEfNS_4arch4Sm90ELb0ELb0ELb1ELb1ELb0ELb0ELb0ELb0ELb1ELb1ELb1ELb0EEENS1_21CollectiveEpilogueFwdINS6_IJSA_SB_SA_EEES9_SD_SF_Li384ELb1ELb1ELb1ELb0EEENS1_36VarlenDynamicPersistentTileSchedulerILi192ELi192ELi384ELi128ELb1ELb1ELb1ELb0ELb1ELb1EEEEEEEEEvNT_6ParamsE,@function
        .size           _ZN7cutlass13device_kernelIN5flash11enable_sm90INS1_16FlashAttnFwdSm90INS1_25CollectiveMainloopFwdSm90ILi2EN4cute5tupleIJNS5_1CILi1EEES8_S8_EEENS6_IJNS7_ILi192EEESA_NS7_ILi64EEEEEELi64ENS_6half_tEfNS_4arch4Sm90ELb0ELb0ELb1ELb1ELb0ELb0ELb0ELb0ELb1ELb1ELb1ELb0EEENS1_21CollectiveEpilogueFwdINS6_IJSA_SB_SA_EEES9_SD_SF_Li384ELb1ELb1ELb1ELb0EEENS1_36VarlenDynamicPersistentTileSchedulerILi192ELi192ELi384ELi128ELb1ELb1ELb1ELb0ELb1ELb1EEEEEEEEEvNT_6ParamsE,(.L_x_14876 - _ZN7cutlass13device_kernelIN5flash11enable_sm90INS1_16FlashAttnFwdSm90INS1_25CollectiveMainloopFwdSm90ILi2EN4cute5tupleIJNS5_1CILi1EEES8_S8_EEENS6_IJNS7_ILi192EEESA_NS7_ILi64EEEEEELi64ENS_6half_tEfNS_4arch4Sm90ELb0ELb0ELb1ELb1ELb0ELb0ELb0ELb0ELb1ELb1ELb1ELb0EEENS1_21CollectiveEpilogueFwdINS6_IJSA_SB_SA_EEES9_SD_SF_Li384ELb1ELb1ELb1ELb0EEENS1_36VarlenDynamicPersistentTileSchedulerILi192ELi192ELi384ELi128ELb1ELb1ELb1ELb0ELb1ELb1EEEEEEEEEvNT_6ParamsE)
        .other          _ZN7cutlass13device_kernelIN5flash11enable_sm90INS1_16FlashAttnFwdSm90INS1_25CollectiveMainloopFwdSm90ILi2EN4cute5tupleIJNS5_1CILi1EEES8_S8_EEENS6_IJNS7_ILi192EEESA_NS7_ILi64EEEEEELi64ENS_6half_tEfNS_4arch4Sm90ELb0ELb0ELb1ELb1ELb0ELb0ELb0ELb0ELb1ELb1ELb1ELb0EEENS1_21CollectiveEpilogueFwdINS6_IJSA_SB_SA_EEES9_SD_SF_Li384ELb1ELb1ELb1ELb0EEENS1_36VarlenDynamicPersistentTileSchedulerILi192ELi192ELi384ELi128ELb1ELb1ELb1ELb0ELb1ELb1EEEEEEEEEvNT_6ParamsE,@"STO_CUDA_ENTRY STV_DEFAULT"
_ZN7cutlass13device_kernelIN5flash11enable_sm90INS1_16FlashAttnFwdSm90INS1_25CollectiveMainloopFwdSm90ILi2EN4cute5tupleIJNS5_1CILi1EEES8_S8_EEENS6_IJNS7_ILi192EEESA_NS7_ILi64EEEEEELi64ENS_6half_tEfNS_4arch4Sm90ELb0ELb0ELb1ELb1ELb0ELb0ELb0ELb0ELb1ELb1ELb1ELb0EEENS1_21CollectiveEpilogueFwdINS6_IJSA_SB_SA_EEES9_SD_SF_Li384ELb1ELb1ELb1ELb0EEENS1_36VarlenDynamicPersistentTileSchedulerILi192ELi192ELi384ELi128ELb1ELb1ELb1ELb0ELb1ELb1EEEEEEEEEvNT_6ParamsE:
        /* <DEDUP_REMOVED lines=17> */
.L_x_12299:
[----:B------:R-:W-:Y:S05]  /*0110*/  BSYNC B0 ;  /* 0x0000000000007941 */ /* 0x000fea0003800000 */
.L_x_12298:
        /* <DEDUP_REMOVED lines=40> */
.L_x_12300:
        /* <DEDUP_REMOVED lines=22> */
.L_x_12301:
        /* <DEDUP_REMOVED lines=18> */
.L_x_12302:
        /* <DEDUP_REMOVED lines=22> */
.L_x_12303:
        /* <DEDUP_REMOVED lines=22> */
.L_x_12304:
[----:B--2---:R-:W-:Y:S01]  /*08e0*/  ISETP.NE.AND P0, PT, R2, RZ, PT ;  /* 0x000000ff0200720c */ /* 0x004fe20003f05270 */
[----:B------:R-:W-:Y:S01]  /*08f0*/  IMAD.MOV.U32 R2, RZ, RZ, 0x1 ;  /* 0x00000001ff027424 */ /* 0x000fe200078e00ff */
[----:B------:R-:W-:Y:S01]  /*0900*/  NOP ;  /* 0x0000000000007918 */ /* 0x000fe20000000000 */
[----:B------:R-:W-:-:S03]  /*0910*/  ULDC.64 UR38, c[0x0][0x208] ;  /* 0x0000820000267ab9 */ /* 0x000fc60000000a00 */
[----:B------:R-:W-:-:S05]  /*0920*/  SEL R2, R2, 0x2, !P0 ;  /* 0x0000000202027807 */ /* 0x000fca0004000000 */
[----:B------:R2:W-:Y:S01]  /*0930*/  STL [R1+0x4c], R2 ;  /* 0x00004c0201007387 */ /* 0x0005e20000100800 */
[----:B01-34-:R-:W-:Y:S06]  /*0940*/  BAR.SYNC.DEFER_BLOCKING 0x0 ;  /* 0x0000000000007b1d */ /* 0x01bfec0000010000 */
[----:B------:R-:W-:Y:S05]  /*0950*/  @!P0 BRA `(.L_x_12305) ;  /* 0x000000b000308947 */ /* 0x000fea0003800000 */
.L_x_12306:
[----:B------:R-:W-:-:S08]  /*0960*/  NOP ;  /* 0x0000000000007918 */ /* 0x000fd00000000000 */
[----:B------:R-:W0:Y:S02]  /*0970*/  USETMAXREG.TRY_ALLOC.CTAPOOL UP0, 0xa0 ;  /* 0x000000a0000079c8 */ /* 0x000e240008000600 */
[----:B0-----:R-:W-:-:S13]  /*0980*/  PLOP3.LUT P0, PT, PT, PT, UP0, 0x80, 0x0 ;  /* 0x000000000000781c */ /* 0x001fda0003f0f008 */
[----:B------:R-:W-:Y:S05]  /*0990*/  @!P0 BRA `(.L_x_12306) ;  /* 0xfffffffc00f08947 */ /* 0x000fea000383ffff */
[----:B--2---:R-:W0:Y:S01]  /*09a0*/  S2R R2, SR_TID.X ;  /* 0x0000000000027919 */ /* 0x004e220000002100 */
        /* <DEDUP_REMOVED lines=13> */
[----:B------:R-:W2:Y:S01]  /*0a80*/  LDL.LU R20, [R1+0x4c] ;  /* 0x00004c0001147983 */ /* 0x000ea20000300800 */
[----:B------:R-:W-:-:S05]  /*0a90*/  VIADD R19, R2, 0xffffff80 ;  /* 0xffffff8002137836 */ /* 0x000fca0000000000 */
[----:B------:R-:W-:-:S04]  /*0aa0*/  SHF.R.S32.HI R0, RZ, 0x1f, R19 ;  /* 0x0000001fff007819 */ /* 0x000fc80000011413 */
[CC--:B------:R-:W-:Y:S02]  /*0ab0*/  LEA.HI R3, R0.reuse, R19.reuse, RZ, 0x4 ;  /* 0x0000001300037211 */ /* 0x0c0fe400078f20ff */
[----:B------:R-:W-:Y:S02]  /*0ac0*/  LEA.HI R2, R0, R19, RZ, 0x7 ;  /* 0x0000001300027211 */ /* 0x000fe400078f38ff */
[----:B------:R-:W-:Y:S02]  /*0ad0*/  SHF.R.S32.HI R4, RZ, 0x4, R3 ;  /* 0x00000004ff047819 */ /* 0x000fe40000011403 */
[----:B------:R-:W-:Y:S02]  /*0ae0*/  LOP3.LUT R6, R2, 0xffffff80, RZ, 0xc0, !PT ;  /* 0xffffff8002067812 */ /* 0x000fe400078ec0ff */
[C---:B------:R-:W-:Y:S02]  /*0af0*/  LEA.HI R5, R3.reuse, R4, RZ, 0x1 ;  /* 0x0000000403057211 */ /* 0x040fe400078f08ff */
[----:B------:R-:W-:Y:S01]  /*0b00*/  LOP3.LUT R3, R3, 0xfffffff0, RZ, 0xc0, !PT ;  /* 0xfffffff003037812 */ /* 0x000fe200078ec0ff */
[----:B------:R-:W-:Y:S01]  /*0b10*/  IMAD.IADD R18, R19, 0x1, -R6 ;  /* 0x0000000113127824 */ /* 0x000fe200078e0a06 */
[----:B------:R-:W-:-:S02]  /*0b20*/  LOP3.LUT R5, R5, 0x1ffffffe, RZ, 0xc0, !PT ;  /* 0x1ffffffe05057812 */ /* 0x000fc400078ec0ff */
[----:B------:R-:W-:Y:S01]  /*0b30*/  LEA.HI R6, R0, R19, RZ, 0x2 ;  /* 0x0000001300067211 */ /* 0x000fe200078f10ff */
[C---:B------:R-:W-:Y:S02]  /*0b40*/  IMAD.IADD R3, R19.reuse, 0x1, -R3 ;  /* 0x0000000113037824 */ /* 0x040fe400078e0a03 */
[----:B------:R-:W-:Y:S01]  /*0b50*/  IMAD.IADD R5, R4, 0x1, -R5 ;  /* 0x0000000104057824 */ /* 0x000fe200078e0a05 */
[----:B------:R-:W-:Y:S02]  /*0b60*/  LOP3.LUT R4, R6, 0xfffffffc, RZ, 0xc0, !PT ;  /* 0xfffffffc06047812 */ /* 0x000fe400078ec0ff */
[----:B------:R-:W-:Y:S02]  /*0b70*/  SHF.R.S32.HI R13, RZ, 0x1f, R18 ;  /* 0x0000001fff0d7819 */ /* 0x000fe40000011412 */
[----:B------:R-:W-:Y:S02]  /*0b80*/  IADD3 R12, R19, -R4, RZ ;  /* 0x80000004130c7210 */ /* 0x000fe40007ffe0ff */
[----:B------:R-:W-:-:S02]  /*0b90*/  SHF.R.S32.HI R4, RZ, 0x1f, R3 ;  /* 0x0000001fff047819 */ /* 0x000fc40000011403 */
[----:B------:R-:W-:Y:S02]  /*0ba0*/  LEA.HI R6, R0, R19, RZ, 0x5 ;  /* 0x0000001300067211 */ /* 0x000fe400078f28ff */
[----:B------:R-:W-:Y:S02]  /*0bb0*/  LEA.HI R14, R13, R18, RZ, 0x2 ;  /* 0x000000120d0e7211 */ /* 0x000fe400078f10ff */
[----:B------:R-:W-:Y:S01]  /*0bc0*/  LEA.HI R4, R4, R3, RZ, 0x3 ;  /* 0x0000000304047211 */ /* 0x000fe200078f18ff */
[----:B------:R-:W-:Y:S01]  /*0bd0*/  IMAD.SHL.U32 R7, R6, 0x20, RZ ;  /* 0x0000002006077824 */ /* 0x000fe200078e00ff */
[--C-:B------:R-:W-:Y:S02]  /*0be0*/  SHF.R.S32.HI R8, RZ, 0x2, R14.reuse ;  /* 0x00000002ff087819 */ /* 0x100fe4000001140e */
[----:B------:R-:W-:Y:S02]  /*0bf0*/  SHF.R.S32.HI R15, RZ, 0x1f, R14 ;  /* 0x0000001fff0f7819 */ /* 0x000fe4000001140e */
[----:B------:R-:W-:-:S02]  /*0c00*/  LOP3.LUT R6, R4, 0xfffffff8, RZ, 0xc0, !PT ;  /* 0xfffffff804067812 */ /* 0x000fc400078ec0ff */
[----:B------:R-:W-:Y:S02]  /*0c10*/  LEA.HI R16, R12, R12, RZ, 0x1 ;  /* 0x0000000c0c107211 */ /* 0x000fe400078f08ff */
[----:B------:R-:W-:Y:S01]  /*0c20*/  LEA.HI R15, R15, R8, RZ, 0x3 ;  /* 0x000000080f0f7211 */ /* 0x000fe200078f18ff */
[----:B------:R-:W-:Y:S01]  /*0c30*/  IMAD.IADD R6, R3, 0x1, -R6 ;  /* 0x0000000103067824 */ /* 0x000fe200078e0a06 */
[----:B------:R-:W-:Y:S02]  /*0c40*/  LOP3.LUT R17, R16, 0x1ffffffe, RZ, 0xc0, !PT ;  /* 0x1ffffffe10117812 */ /* 0x000fe400078ec0ff */
[----:B------:R-:W-:Y:S02]  /*0c50*/  LOP3.LUT R15, R15, 0xfffffff8, RZ, 0xc0, !PT ;  /* 0xfffffff80f0f7812 */ /* 0x000fe400078ec0ff */
[----:B------:R-:W-:Y:S01]  /*0c60*/  SHF.R.S32.HI R21, RZ, 0x7, R2 ;  /* 0x00000007ff157819 */ /* 0x000fe20000011402 */
[----:B------:R-:W-:Y:S01]  /*0c70*/  IMAD.SHL.U32 R2, R6, 0x40, RZ ;  /* 0x0000004006027824 */ /* 0x000fe200078e00ff */
[----:B------:R-:W-:Y:S01]  /*0c80*/  LOP3.LUT R7, R7, 0xfffffc00, RZ, 0xc0, !PT ;  /* 0xfffffc0007077812 */ /* 0x000fe200078ec0ff */
[----:B------:R-:W-:Y:S01]  /*0c90*/  IMAD.IADD R17, R12, 0x1, -R17 ;  /* 0x000000010c117824 */ /* 0x000fe200078e0a11 */
[----:B------:R-:W-:Y:S01]  /*0ca0*/  SHF.L.U32 R5, R5, 0x3, RZ ;  /* 0x0000000305057819 */ /* 0x000fe200000006ff */
[----:B------:R-:W-:Y:S01]  /*0cb0*/  IMAD.IADD R16, R8, 0x1, -R15 ;  /* 0x0000000108107824 */ /* 0x000fe200078e0a0f */
[----:B------:R-:W-:Y:S01]  /*0cc0*/  LEA.HI R13, R13, R18, RZ, 0x5 ;  /* 0x000000120d0d7211 */ /* 0x000fe200078f28ff */
[----:B------:R-:W-:Y:S01]  /*0cd0*/  IMAD.HI R12, R21, 0x55555556, RZ ;  /* 0x55555556150c7827 */ /* 0x000fe200078e02ff */
[----:B------:R-:W-:-:S03]  /*0ce0*/  LOP3.LUT R2, R2, 0x1c0, RZ, 0xc0, !PT ;  /* 0x000001c002027812 */ /* 0x000fc600078ec0ff */
[----:B------:R-:W-:Y:S01]  /*0cf0*/  IMAD R8, R3, 0x40, R7 ;  /* 0x0000004003087824 */ /* 0x000fe200078e0207 */
[----:B------:R-:W-:Y:S01]  /*0d00*/  LEA.HI R12, R12, R12, RZ, 0x1 ;  /* 0x0000000c0c0c7211 */ /* 0x000fe200078f08ff */
[----:B------:R-:W-:Y:S01]  /*0d10*/  IMAD.SHL.U32 R4, R4, 0x40, RZ ;  /* 0x0000004004047824 */ /* 0x000fe200078e00ff */
[----:B------:R-:W-:Y:S01]  /*0d20*/  SHF.R.S32.HI R13, RZ, 0x5, R13 ;  /* 0x00000005ff0d7819 */ /* 0x000fe2000001140d */
[----:B------:R-:W-:Y:S01]  /*0d30*/  IMAD.IADD R3, R5, 0x1, R8 ;  /* 0x0000000105037824 */ /* 0x000fe200078e0208 */
[----:B------:R-:W-:Y:S02]  /*0d40*/  LOP3.LUT R5, R2, 0x8, R5, 0xf8, !PT ;  /* 0x0000000802057812 */ /* 0x000fe400078ef805 */
[----:B------:R-:W-:Y:S02]  /*0d50*/  SHF.R.U32.HI R2, RZ, 0x3, R2 ;  /* 0x00000003ff027819 */ /* 0x000fe40000011602 */
[----:B------:R-:W-:Y:S01]  /*0d60*/  LEA.HI R0, R0, R19, RZ, 0x3 ;  /* 0x0000001300007211 */ /* 0x000fe200078f18ff */
[----:B------:R-:W-:Y:S01]  /*0d70*/  IMAD R12, R12, -0x3, R21 ;  /* 0xfffffffd0c0c7824 */ /* 0x000fe200078e0215 */
[----:B------:R-:W-:Y:S01]  /*0d80*/  LOP3.LUT R2, R5, R2, RZ, 0x3c, !PT ;  /* 0x0000000205027212 */ /* 0x000fe200078e3cff */
[----:B------:R-:W-:Y:S01]  /*0d90*/  IMAD R13, R13, 0x10, R16 ;  /* 0x000000100d0d7824 */ /* 0x000fe200078e0210 */
[----:B------:R-:W-:Y:S01]  /*0da0*/  LOP3.LUT R4, R4, 0x7ffffe00, RZ, 0xc0, !PT ;  /* 0x7ffffe0004047812 */ /* 0x000fe200078ec0ff */
[----:B------:R0:W-:Y:S02]  /*0db0*/  STL [R1+0x8c], R3 ;  /* 0x00008c0301007387 */ /* 0x0001e40000100800 */
[----:B------:R-:W-:Y:S01]  /*0dc0*/  IMAD R8, R12, 0x40, R13 ;  /* 0x000000400c087824 */ /* 0x000fe200078e020d */
[----:B------:R-:W-:-:S02]  /*0dd0*/  IADD3 R2, R2, R4, R7 ;  /* 0x0000000402027210 */ /* 0x000fc40007ffe007 */
[----:B------:R-:W-:Y:S02]  /*0de0*/  LOP3.LUT R14, R14, 0x7ffffffc, RZ, 0xc0, !PT ;  /* 0x7ffffffc0e0e7812 */ /* 0x000fe400078ec0ff */
[----:B0-----:R-:W-:Y:S01]  /*0df0*/  LOP3.LUT R3, R0, 0xfffffff8, RZ, 0xc0, !PT ;  /* 0xfffffff800037812 */ /* 0x001fe200078ec0ff */
[----:B------:R-:W-:Y:S04]  /*0e00*/  STL [R1+0x84], R8 ;  /* 0x0000840801007387 */ /* 0x000fe80000100800 */
[----:B------:R-:W-:Y:S02]  /*0e10*/  IMAD.IADD R3, R19, 0x1, -R3 ;  /* 0x0000000113037824 */ /* 0x000fe400078e0a03 */
[----:B------:R-:W-:Y:S02]  /*0e20*/  IMAD.IADD R14, R18, 0x1, -R14 ;  /* 0x00000001120e7824 */ /* 0x000fe400078e0a0e */
[----:B------:R-:W-:Y:S01]  /*0e30*/  IMAD.MOV.U32 R5, RZ, RZ, R9 ;  /* 0x000000ffff057224 */ /* 0x000fe200078e0009 */
[----:B------:R-:W-:-:S02]  /*0e40*/  SHF.R.S32.HI R9, RZ, 0x3, R0 ;  /* 0x00000003ff097819 */ /* 0x000fc40000011400 */
[----:B------:R-:W-:Y:S02]  /*0e50*/  MOV R7, R11 ;  /* 0x0000000b00077202 */ /* 0x000fe40000000f00 */
[----:B------:R-:W-:Y:S01]  /*0e60*/  R2P PR, R6, 0x6 ;  /* 0x0000000606007804 */ /* 0x000fe20000000000 */
[----:B------:R-:W-:Y:S01]  /*0e70*/  IMAD.MOV.U32 R6, RZ, RZ, R10 ;  /* 0x000000ffff067224 */ /* 0x000fe200078e000a */
[----:B------:R-:W-:Y:S01]  /*0e80*/  LEA R153, R2, UR37, 0x1 ;  /* 0x0000002502997c11 */ /* 0x000fe2000f8e08ff */
[----:B------:R-:W-:-:S03]  /*0e90*/  IMAD.MOV.U32 R154, RZ, RZ, 0x40 ;  /* 0x00000040ff9a7424 */ /* 0x000fc600078e00ff */
[----:B------:R-:W-:Y:S02]  /*0ea0*/  IADD3 R155, R153, 0x1e800, RZ ;  /* 0x0001e800999b7810 */ /* 0x000fe40007ffe0ff */
[----:B------:R-:W-:Y:S01]  /*0eb0*/  SEL R154, R154, 0xffffffc0, !P2 ;  /* 0xffffffc09a9a7807 */ /* 0x000fe20005000000 */
[----:B------:R-:W-:Y:S01]  /*0ec0*/  IMAD.MOV.U32 R152, RZ, RZ, RZ ;  /* 0x000000ffff987224 */ /* 0x000fe200078e00ff */
[----:B------:R-:W-:Y:S01]  /*0ed0*/  UMOV UR36, URZ ;  /* 0x0000003f00247c82 */ /* 0x000fe20008000000 */
[----:B--2---:R-:W-:-:S05]  /*0ee0*/  LOP3.LUT R4, R20, 0x1, RZ, 0xfc, !PT ;  /* 0x0000000114047812 */ /* 0x004fca00078efcff */
[----:B------:R0:W-:Y:S02]  /*0ef0*/  STL [R1+0x20], R4 ;  /* 0x0000200401007387 */ /* 0x0001e40000100800 */
[----:B0-----:R-:W-:Y:S02]  /*0f00*/  IMAD.SHL.U32 R4, R3, 0x8, RZ ;  /* 0x0000000803047824 */ /* 0x001fe400078e00ff */
[----:B------:R-:W-:Y:S01]  /*0f10*/  IMAD.SHL.U32 R3, R14, 0x2, RZ ;  /* 0x000000020e037824 */ /* 0x000fe200078e00ff */
[----:B------:R-:W-:Y:S02]  /*0f20*/  STL [R1+0x64], RZ ;  /* 0x000064ff01007387 */ /* 0x000fe40000100800 */
[----:B------:R-:W-:Y:S02]  /*0f30*/  SHF.R.S32.HI R0, RZ, 0x1f, R4 ;  /* 0x0000001fff007819 */ /* 0x000fe40000011404 */
[----:B------:R0:W-:Y:S01]  /*0f40*/  STL [R1+0x38], R4 ;  /* 0x0000380401007387 */ /* 0x0001e20000100800 */
[C---:B------:R-:W-:Y:S01]  /*0f50*/  IADD3 R12, R3.reuse, 0x8, RZ ;  /* 0x00000008030c7810 */ /* 0x040fe20007ffe0ff */
[----:B------:R-:W-:-:S02]  /*0f60*/  VIADD R11, R3, 0x10 ;  /* 0x00000010030b7836 */ /* 0x000fc40000000000 */
[----:B------:R-:W-:Y:S01]  /*0f70*/  STL [R1+0x60], R3 ;  /* 0x0000600301007387 */ /* 0x000fe20000100800 */
[----:B------:R-:W-:-:S03]  /*0f80*/  VIADD R10, R3, 0x20 ;  /* 0x00000020030a7836 */ /* 0x000fc60000000000 */
[----:B------:R1:W-:Y:S01]  /*0f90*/  STL [R1+0x90], R0 ;  /* 0x0000900001007387 */ /* 0x0003e20000100800 */
[C---:B------:R-:W-:Y:S01]  /*0fa0*/  VIADD R9, R3.reuse, 0x28 ;  /* 0x0000002803097836 */ /* 0x040fe20000000000 */
[----:B------:R-:W-:Y:S01]  /*0fb0*/  SHF.R.S32.HI R2, RZ, 0x1f, R12 ;  /* 0x0000001fff027819 */ /* 0x000fe2000001140c */
[C---:B0-----:R-:W-:Y:S01]  /*0fc0*/  VIADD R4, R3.reuse, 0x30 ;  /* 0x0000003003047836 */ /* 0x041fe20000000000 */
[----:B------:R-:W-:Y:S01]  /*0fd0*/  STL [R1+0x58], R12 ;  /* 0x0000580c01007387 */ /* 0x000fe20000100800 */
[----:B-1----:R-:W-:-:S03]  /*0fe0*/  VIADD R0, R3, 0x18 ;  /* 0x0000001803007836 */ /* 0x002fc60000000000 */
[----:B------:R0:W-:Y:S01]  /*0ff0*/  STL [R1+0x54], R11 ;  /* 0x0000540b01007387 */ /* 0x0001e20000100800 */
[----:B------:R-:W-:-:S03]  /*1000*/  VIADD R3, R3, 0x38 ;  /* 0x0000003803037836 */ /* 0x000fc60000000000 */
[----:B------:R-:W-:Y:S04]  /*1010*/  STL [R1+0x50], R0 ;  /* 0x0000500001007387 */ /* 0x000fe80000100800 */
[----:B------:R1:W-:Y:S01]  /*1020*/  STL [R1+0x4c], R10 ;  /* 0x00004c0a01007387 */ /* 0x0003e20000100800 */
[----:B0-----:R-:W-:-:S03]  /*1030*/  SHF.R.S32.HI R11, RZ, 0x1f, R11 ;  /* 0x0000001fff0b7819 */ /* 0x001fc6000001140b */
[----:B------:R0:W-:Y:S04]  /*1040*/  STL [R1+0x48], R9 ;  /* 0x0000480901007387 */ /* 0x0001e80000100800 */
[----:B------:R-:W-:Y:S04]  /*1050*/  STL [R1+0x44], R4 ;  /* 0x0000440401007387 */ /* 0x000fe80000100800 */
[----:B------:R2:W-:Y:S01]  /*1060*/  STL [R1+0x80], R2 ;  /* 0x0000800201007387 */ /* 0x0005e20000100800 */
[----:B-1----:R-:W-:-:S03]  /*1070*/  SHF.R.S32.HI R10, RZ, 0x1f, R10 ;  /* 0x0000001fff0a7819 */ /* 0x002fc6000001140a */
[----:B------:R1:W-:Y:S01]  /*1080*/  STL [R1+0x40], R3 ;  /* 0x0000400301007387 */ /* 0x0003e20000100800 */
[----:B0-----:R-:W-:Y:S02]  /*1090*/  SHF.R.S32.HI R9, RZ, 0x1f, R9 ;  /* 0x0000001fff097819 */ /* 0x001fe40000011409 */
[----:B--2---:R-:W-:Y:S01]  /*10a0*/  SHF.R.S32.HI R2, RZ, 0x1f, R0 ;  /* 0x0000001fff027819 */ /* 0x004fe20000011400 */
[----:B------:R-:W-:Y:S04]  /*10b0*/  STL [R1+0x7c], R11 ;  /* 0x00007c0b01007387 */ /* 0x000fe80000100800 */
[----:B------:R0:W-:Y:S01]  /*10c0*/  STL [R1+0x78], R2 ;  /* 0x0000780201007387 */ /* 0x0001e20000100800 */
[----:B------:R-:W-:Y:S01]  /*10d0*/  VIADD R0, R153, 0x1e820 ;  /* 0x0001e82099007836 */ /* 0x000fe20000000000 */
[----:B-1----:R-:W-:-:S02]  /*10e0*/  SHF.R.S32.HI R3, RZ, 0x1f, R3 ;  /* 0x0000001fff037819 */ /* 0x002fc40000011403 */
[----:B------:R-:W-:Y:S01]  /*10f0*/  STL [R1+0x74], R10 ;  /* 0x0000740a01007387 */ /* 0x000fe20000100800 */
[C---:B------:R-:W-:Y:S01]  /*1100*/  @P1 VIADD R0, R155.reuse, 0xffffffe0 ;  /* 0xffffffe09b001836 */ /* 0x040fe20000000000 */
[----:B0-----:R-:W-:Y:S02]  /*1110*/  SHF.R.S32.HI R2, RZ, 0x1f, R4 ;  /* 0x0000001fff027819 */ /* 0x001fe40000011404 */
[----:B------:R-:W-:Y:S04]  /*1120*/  STL [R1+0x70], R9 ;  /* 0x0000700901007387 */ /* 0x000fe80000100800 */
[----:B------:R0:W-:Y:S01]  /*1130*/  STL [R1+0x6c], R2 ;  /* 0x00006c0201007387 */ /* 0x0001e20000100800 */
[----:B------:R-:W-:-:S03]  /*1140*/  IMAD.IADD R155, R155, 0x1, R154 ;  /* 0x000000019b9b7824 */ /* 0x000fc600078e029a */
[----:B------:R-:W-:Y:S01]  /*1150*/  STL [R1+0x68], R3 ;  /* 0x0000680301007387 */ /* 0x000fe20000100800 */
[----:B0-----:R-:W-:-:S03]  /*1160*/  IMAD R2, R17, 0x8, R8 ;  /* 0x0000000811027824 */ /* 0x001fc600078e0208 */
[----:B------:R-:W-:Y:S01]  /*1170*/  STL [R1+0x14], R0 ;  /* 0x0000140001007387 */ /* 0x000fe20000100800 */
[----:B------:R-:W-:-:S03]  /*1180*/  IMAD.IADD R154, R154, 0x1, R0 ;  /* 0x000000019a9a7824 */ /* 0x000fc600078e0200 */
[----:B------:R0:W-:Y:S02]  /*1190*/  STL [R1+0x88], R2 ;  /* 0x0000880201007387 */ /* 0x0001e40000100800 */
[C---:B0-----:R-:W-:Y:S01]  /*11a0*/  VIADD R2, R0.reuse, 0x6000 ;  /* 0x0000600000027836 */ /* 0x041fe20000000000 */
[----:B------:R-:W-:-:S04]  /*11b0*/  IADD3 R0, R0, 0xc000, RZ ;  /* 0x0000c00000007810 */ /* 0x000fc80007ffe0ff */
[----:B------:R0:W-:Y:S04]  /*11c0*/  STL [R1+0x1c], R2 ;  /* 0x00001c0201007387 */ /* 0x0001e80000100800 */
[----:B------:R0:W-:Y:S02]  /*11d0*/  STL [R1+0x18], R0 ;  /* 0x0000180001007387 */ /* 0x0001e40000100800 */
.L_x_12340:
[----:B012-4-:R-:W0:Y:S01]  /*11e0*/  LDC.64 R2, c[0x0][0xc88] ;  /* 0x00032200ff027b82 */ /* 0x017e220000000a00 */
[----:B------:R-:W-:-:S07]  /*11f0*/  ULDC.64 UR4, c[0x0][0xa28] ;  /* 0x00028a0000047ab9 */ /* 0x000fce0000000a00 */
[----:B-----5:R-:W1:Y:S08]  /*1200*/  LDC.64 R10, c[0x0][0x418] ;  /* 0x00010600ff0a7b82 */ /* 0x020e700000000a00 */
[----:B------:R-:W2:Y:S01]  /*1210*/  LDC R0, c[0x0][0x424] ;  /* 0x00010900ff007b82 */ /* 0x000ea20000000800 */
[----:B0-----:R-:W-:-:S07]  /*1220*/  IMAD.WIDE R2, R7, 0x4, R2 ;  /* 0x0000000407027825 */ /* 0x001fce00078e0202 */
[----:B------:R-:W0:Y:S01]  /*1230*/  LDC R13, c[0x0][0x2f0] ;  /* 0x0000bc00ff0d7b82 */ /* 0x000e220000000800 */
[----:B---3--:R-:W3:Y:S01]  /*1240*/  LDG.E R4, desc[UR38][R2.64] ;  /* 0x0000002602047981 */ /* 0x008ee2000c1e1900 */
[----:B------:R-:W-:Y:S01]  /*1250*/  ISETP.NE.U32.AND P0, PT, RZ, UR4, PT ;  /* 0x00000004ff007c0c */ /* 0x000fe2000bf05070 */
[----:B------:R-:W-:-:S03]  /*1260*/  IMAD.MOV.U32 R7, RZ, RZ, RZ ;  /* 0x000000ffff077224 */ /* 0x000fc600078e00ff */
[----:B------:R-:W-:Y:S02]  /*1270*/  ISETP.NE.AND.EX P0, PT, RZ, UR5, PT, P0 ;  /* 0x00000005ff007c0c */ /* 0x000fe4000bf05300 */
[----:B---3--:R-:W-:Y:S01]  /*1280*/  SHF.R.S32.HI R12, RZ, 0x1f, R4 ;  /* 0x0000001fff0c7819 */ /* 0x008fe20000011404 */
[----:B------:R3:W-:Y:S10]  /*1290*/  STL [R1+0x24], R4 ;  /* 0x0000240401007387 */ /* 0x0007f40000100800 */
[C---:B------:R-:W-:Y:S01]  /*12a0*/  @P0 LEA R8, P1, R4.reuse, UR4, 0x2 ;  /* 0x0000000404080c11 */ /* 0x040fe2000f8210ff */
[----:B------:R3:W-:Y:S03]  /*12b0*/  STL [R1+0x3c], R12 ;  /* 0x00003c0c01007387 */ /* 0x0007e60000100800 */
[----:B------:R-:W-:Y:S01]  /*12c0*/  @P0 LEA.HI.X R9, R4, UR5, R12, 0x2, P1 ;  /* 0x0000000504090c11 */ /* 0x000fe200088f140c */
[----:B------:R-:W-:-:S02]  /*12d0*/  ULDC.64 UR4, c[0x0][0xa20] ;  /* 0x0002880000047ab9 */ /* 0x000fc40000000a00 */
[----:B------:R-:W-:Y:S02]  /*12e0*/  ISETP.NE.U32.AND P1, PT, RZ, UR4, PT ;  /* 0x00000004ff007c0c */ /* 0x000fe4000bf25070 */
[----:B------:R3:W5:Y:S01]  /*12f0*/  @P0 LDG.E R7, desc[UR38][R8.64] ;  /* 0x0000002608070981 */ /* 0x000762000c1e1900 */
[----:B-1----:R-:W-:Y:S02]  /*1300*/  ISETP.NE.U32.AND P0, PT, R10, RZ, PT ;  /* 0x000000ff0a00720c */ /* 0x002fe40003f05070 */
[----:B------:R-:W-:Y:S02]  /*1310*/  ISETP.NE.AND.EX P1, PT, RZ, UR5, PT, P1 ;  /* 0x00000005ff007c0c */ /* 0x000fe4000bf25310 */
[----:B------:R-:W-:-:S04]  /*1320*/  ISETP.NE.AND.EX P0, PT, R11, RZ, PT, P0 ;  /* 0x000000ff0b00720c */ /* 0x000fc80003f05300 */
[----:B--2---:R-:W-:-:S05]  /*1330*/  SEL R0, R0, 0x1, P0 ;  /* 0x0000000100007807 */ /* 0x004fca0000000000 */
[----:B0-----:R-:W-:Y:S02]  /*1340*/  IMAD R0, R0, R13, RZ ;  /* 0x0000000d00007224 */ /* 0x001fe400078e02ff */
[----:B------:R-:W-:-:S04]  /*1350*/  @P1 LEA R2, P2, R4, UR4, 0x2 ;  /* 0x0000000404021c11 */ /* 0x000fc8000f8410ff */
[----:B------:R-:W-:-:S05]  /*1360*/  @P1 LEA.HI.X R3, R4, UR5, R12, 0x2, P2 ;  /* 0x0000000504031c11 */ /* 0x000fca00090f140c */
[----:B------:R3:W5:Y:S01]  /*1370*/  @P1 LDG.E R0, desc[UR38][R2.64] ;  /* 0x0000002602001981 */ /* 0x000762000c1e1900 */
[----:B------:R-:W-:Y:S05]  /*1380*/  @P1 BRA `(.L_x_12307) ;  /* 0x0000000000241947 */ /* 0x000fea0003800000 */
[----:B------:R-:W-:Y:S02]  /*1390*/  ULDC.64 UR4, c[0x0][0xa08] ;  /* 0x0002820000047ab9 */ /* 0x000fe40000000a00 */
[----:B------:R-:W-:-:S04]  /*13a0*/  ISETP.NE.U32.AND P0, PT, RZ, UR4, PT ;  /* 0x00000004ff007c0c */ /* 0x000fc8000bf05070 */
[----:B------:R-:W-:-:S13]  /*13b0*/  ISETP.NE.AND.EX P0, PT, RZ, UR5, PT, P0 ;  /* 0x00000005ff007c0c */ /* 0x000fda000bf05300 */
[----:B------:R-:W-:Y:S05]  /*13c0*/  @!P0 BRA `(.L_x_12307) ;  /* 0x0000000000148947 */ /* 0x000fea0003800000 */
[----:B---3--:R-:W0:Y:S02]  /*13d0*/  LDC.64 R2, c[0x0][0xa08] ;  /* 0x00028200ff027b82 */ /* 0x008e240000000a00 */
[----:B0-----:R-:W-:-:S05]  /*13e0*/  IMAD.WIDE R2, R4, 0x4, R2 ;  /* 0x0000000404027825 */ /* 0x001fca00078e0202 */
[----:B-----5:R-:W2:Y:S04]  /*13f0*/  LDG.E R0, desc[UR38][R2.64] ;  /* 0x0000002602007981 */ /* 0x020ea8000c1e1900 */
[----:B------:R-:W2:Y:S02]  /*1400*/  LDG.E R9, desc[UR38][R2.64+0x4] ;  /* 0x0000042602097981 */ /* 0x000ea4000c1e1900 */
[----:B--2---:R-:W-:-:S07]  /*1410*/  IMAD.IADD R0, R9, 0x1, -R0 ;  /* 0x0000000109007824 */ /* 0x004fce00078e0a00 */
.L_x_12307:
[----:B---3-5:R-:W-:Y:S01]  /*1420*/  IMAD.IADD R2, R0, 0x1, -R7 ;  /* 0x0000000100027824 */ /* 0x028fe200078e0a07 */
[----:B------:R-:W-:Y:S01]  /*1430*/  LOP3.LUT R3, R6, 0xff000000, RZ, 0xc0, !PT ;  /* 0xff00000006037812 */ /* 0x000fe200078ec0ff */
[----:B------:R-:W-:Y:S02]  /*1440*/  IMAD.MOV.U32 R16, RZ, RZ, RZ ;  /* 0x000000ffff107224 */ /* 0x000fe400078e00ff */
[C---:B------:R-:W-:Y:S01]  /*1450*/  VIADD R0, R2.reuse, 0xbf ;  /* 0x000000bf02007836 */ /* 0x040fe20000000000 */
[----:B------:R-:W-:Y:S02]  /*1460*/  SHF.R.U32.HI R3, RZ, 0x8, R3 ;  /* 0x00000008ff037819 */ /* 0x000fe40000011603 */
[----:B------:R-:W-:Y:S01]  /*1470*/  ISETP.GE.AND P0, PT, R2, 0x1, PT ;  /* 0x000000010200780c */ /* 0x000fe20003f06270 */
[----:B------:R-:W-:Y:S01]  /*1480*/  IMAD.HI R4, R0, 0x2aaaaaab, RZ ;  /* 0x2aaaaaab00047827 */ /* 0x000fe200078e02ff */
[----:B------:R-:W-:-:S04]  /*1490*/  LOP3.LUT R0, R6, 0xff0000, RZ, 0xc0, !PT ;  /* 0x00ff000006007812 */ /* 0x000fc800078ec0ff */
[----:B------:R-:W-:Y:S02]  /*14a0*/  LEA.HI R0, R0, R3, RZ, 0x10 ;  /* 0x0000000300007211 */ /* 0x000fe400078f80ff */
[----:B------:R-:W-:Y:S02]  /*14b0*/  SHF.R.U32.HI R7, RZ, 0x1f, R4 ;  /* 0x0000001fff077819 */ /* 0x000fe40000011604 */
[----:B------:R-:W-:Y:S02]  /*14c0*/  LOP3.LUT R14, R0, 0xff, RZ, 0xc0, !PT ;  /* 0x000000ff000e7812 */ /* 0x000fe400078ec0ff */
[----:B------:R-:W-:Y:S02]  /*14d0*/  SHF.R.U32.HI R8, RZ, 0x10, R0 ;  /* 0x00000010ff087819 */ /* 0x000fe40000011600 */
[----:B------:R-:W-:Y:S01]  /*14e0*/  LEA.HI.SX32 R11, R4, R7, 0x1b ;  /* 0x00000007040b7211 */ /* 0x000fe200078fdaff */
[----:B------:R0:W-:Y:S04]  /*14f0*/  STL [R1+0x5c], R14 ;  /* 0x00005c0e01007387 */ /* 0x0001e80000100800 */
[----:B------:R0:W-:Y:S01]  /*1500*/  STL [R1+0x2c], R8 ;  /* 0x00002c0801007387 */ /* 0x0001e20000100800 */
[----:B------:R-:W-:Y:S05]  /*1510*/  @!P0 BRA `(.L_x_12308) ;  /* 0x0000000000748947 */ /* 0x000fea0003800000 */
[----:B------:R-:W1:Y:S01]  /*1520*/  LDC R0, c[0x0][0x9f0] ;  /* 0x00027c00ff007b82 */ /* 0x000e620000000800 */
[----:B------:R-:W-:-:S04]  /*1530*/  ISETP.NE.AND P0, PT, R8, RZ, PT ;  /* 0x000000ff0800720c */ /* 0x000fc80003f05270 */
[----:B-1----:R-:W-:-:S04]  /*1540*/  SEL R12, R8, R0, P0 ;  /* 0x00000000080c7207 */ /* 0x002fc80000000000 */
[-C--:B------:R-:W-:Y:S02]  /*1550*/  IABS R4, R12.reuse ;  /* 0x0000000c00047213 */ /* 0x080fe40000000000 */
[----:B------:R-:W-:Y:S02]  /*1560*/  IADD3 R0, R11, -0x1, R12 ;  /* 0xffffffff0b007810 */ /* 0x000fe40007ffe00c */
[----:B------:R-:W1:Y:S01]  /*1570*/  I2F.RP R3, R4 ;  /* 0x0000000400037306 */ /* 0x000e620000209400 */
[----:B------:R-:W-:Y:S02]  /*1580*/  IABS R13, R12 ;  /* 0x0000000c000d7213 */ /* 0x000fe40000000000 */
[----:B------:R-:W-:Y:S02]  /*1590*/  IABS R10, R0 ;  /* 0x00000000000a7213 */ /* 0x000fe40000000000 */
[----:B------:R-:W-:-:S04]  /*15a0*/  LOP3.LUT R0, R0, R12, RZ, 0x3c, !PT ;  /* 0x0000000c00007212 */ /* 0x000fc800078e3cff */
[----:B------:R-:W-:Y:S01]  /*15b0*/  ISETP.GE.AND P2, PT, R0, RZ, PT ;  /* 0x000000ff0000720c */ /* 0x000fe20003f46270 */
[----:B-1----:R-:W0:Y:S02]  /*15c0*/  MUFU.RCP R3, R3 ;  /* 0x0000000300037308 */ /* 0x002e240000001000 */
        /* <DEDUP_REMOVED lines=16> */
[----:B------:R-:W-:-:S04]  /*16d0*/  @!P1 LOP3.LUT R9, RZ, R12, RZ, 0x33, !PT ;  /* 0x0000000cff099212 */ /* 0x000fc800078e33ff */
[----:B------:R-:W-:-:S07]  /*16e0*/  MOV R16, R9 ;  /* 0x0000000900107202 */ /* 0x000fce0000000f00 */
.L_x_12308:
[-C--:B------:R-:W-:Y:S01]  /*16f0*/  IMAD R3, R14, R16.reuse, RZ ;  /* 0x000000100e037224 */ /* 0x080fe200078e02ff */
[----:B------:R-:W-:Y:S01]  /*1700*/  LOP3.LUT R0, R6, 0xffff, RZ, 0xc0, !PT ;  /* 0x0000ffff06007812 */ /* 0x000fe200078ec0ff */
[----:B------:R-:W-:Y:S01]  /*1710*/  STL [R1+0x34], R5 ;  /* 0x0000340501007387 */ /* 0x000fe20000100800 */
[----:B------:R-:W-:Y:S01]  /*1720*/  PLOP3.LUT P0, PT, PT, PT, PT, 0x80, 0x0 ;  /* 0x000000000000781c */ /* 0x000fe20003f0f070 */
[----:B------:R-:W-:Y:S01]  /*1730*/  IMAD.MOV.U32 R50, RZ, RZ, RZ ;  /* 0x000000ffff327224 */ /* 0x000fe200078e00ff */
[----:B------:R-:W-:Y:S01]  /*1740*/  VIADDMNMX R16, R3, R16, R11, PT ;  /* 0x0000001003107246 */ /* 0x000fe2000380010b */
[----:B------:R-:W-:Y:S01]  /*1750*/  STL [R1+0x10], R3 ;  /* 0x0000100301007387 */ /* 0x000fe20000100800 */
[----:B------:R-:W-:Y:S02]  /*1760*/  CS2R R150, SRZ ;  /* 0x0000000000967805 */ /* 0x000fe4000001ff00 */
[----:B------:R-:W-:Y:S02]  /*1770*/  CS2R R34, SRZ ;  /* 0x0000000000227805 */ /* 0x000fe4000001ff00 */
[----:B------:R-:W-:Y:S01]  /*1780*/  ISETP.GT.AND P1, PT, R16, R3, PT ;  /* 0x000000031000720c */ /* 0x000fe20003f24270 */
        /* <DEDUP_REMOVED lines=10> */
[----:B-1----:R-:W-:Y:S01]  /*1830*/  IMAD.MOV.U32 R0, RZ, RZ, RZ ;  /* 0x000000ffff007224 */ /* 0x002fe200078e00ff */
[----:B------:R-:W-:Y:S02]  /*1840*/  CS2R R24, SRZ ;  /* 0x0000000000187805 */ /* 0x000fe4000001ff00 */
[----:B------:R-:W-:Y:S02]  /*1850*/  CS2R R38, SRZ ;  /* 0x0000000000267805 */ /* 0x000fe4000001ff00 */
[----:B------:R-:W-:Y:S02]  /*1860*/  CS2R R22, SRZ ;  /* 0x0000000000167805 */ /* 0x000fe4000001ff00 */
[----:B------:R-:W-:-:S02]  /*1870*/  CS2R R36, SRZ ;  /* 0x0000000000247805 */ /* 0x000fc4000001ff00 */
[----:B------:R-:W-:Y:S01]  /*1880*/  CS2R R20, SRZ ;  /* 0x0000000000147805 */ /* 0x000fe2000001ff00 */
[----:B------:R-:W-:Y:S06]  /*1890*/  @!P1 BRA `(.L_x_12309) ;  /* 0x0000007c00409947 */ /* 0x000fec0003800000 */
[----:B------:R-:W1:Y:S02]  /*18a0*/  S2R R3, SR_TID.X ;  /* 0x0000000000037919 */ /* 0x000e640000002100 */
[----:B-1----:R-:W-:-:S05]  /*18b0*/  VIADD R4, R3, 0xffffff80 ;  /* 0xffffff8003047836 */ /* 0x002fca0000000000 */
[----:B------:R-:W-:-:S04]  /*18c0*/  SHF.R.S32.HI R3, RZ, 0x1f, R4 ;  /* 0x0000001fff037819 */ /* 0x000fc80000011404 */
[----:B------:R-:W-:-:S04]  /*18d0*/  LEA.HI R3, R3, R4, RZ, 0x7 ;  /* 0x0000000403037211 */ /* 0x000fc800078f38ff */
[----:B------:R-:W-:-:S05]  /*18e0*/  SHF.R.S32.HI R3, RZ, 0x7, R3 ;  /* 0x00000007ff037819 */ /* 0x000fca0000011403 */
[----:B------:R-:W1:Y:S02]  /*18f0*/  SHFL.IDX PT, R0, R3, RZ, 0x1f ;  /* 0x00001fff03007589 */ /* 0x000e6400000e0000 */
[----:B-1----:R-:W-:-:S13]  /*1900*/  R2UR UR40, R0 ;  /* 0x00000000002872ca */ /* 0x002fda00000e0000 */
[----:B------:R-:W-:-:S04]  /*1910*/  UIMAD.WIDE UR4, UR40, 0x55555556, URZ ;  /* 0x55555556280478a5 */ /* 0x000fc8000f8e023f */
[----:B------:R-:W-:Y:S02]  /*1920*/  ULEA.HI UR41, UR5, UR5, URZ, 0x1 ;  /* 0x0000000505297291 */ /* 0x000fe4000f8f083f */
[----:B------:R-:W-:Y:S02]  /*1930*/  UIADD3 UR5, UR37, 0x1e800, URZ ;  /* 0x0001e80025057890 */ /* 0x000fe4000fffe03f */
[----:B------:R-:W-:Y:S02]  /*1940*/  UIMAD UR41, UR41, -0x3, UR40 ;  /* 0xfffffffd292978a4 */ /* 0x000fe4000f8e0228 */
[----:B------:R-:W-:Y:S02]  /*1950*/  ULOP3.LUT UP0, URZ, UR5, 0x3ff, URZ, 0xc0, !UPT ;  /* 0x000003ff053f7892 */ /* 0x000fe4000f80c03f */
[----:B------:R-:W-:-:S04]  /*1960*/  ULEA UR4, UR41, UR37, 0xd ;  /* 0x0000002529047291 */ /* 0x000fc8000f8e683f */
[----:B------:R-:W-:Y:S01]  /*1970*/  PLOP3.LUT P0, PT, PT, PT, UP0, 0x80, 0x0 ;  /* 0x000000000000781c */ /* 0x000fe20003f0f008 */
[----:B------:R-:W-:-:S04]  /*1980*/  UIADD3 UR4, UR4, 0xc400, URZ ;  /* 0x0000c40004047890 */ /* 0x000fc8000fffe03f */
[----:B------:R-:W-:-:S04]  /*1990*/  USHF.R.U32.HI UR4, URZ, 0x4, UR4 ;  /* 0x000000043f047899 */ /* 0x000fc80008011604 */
[----:B------:R-:W-:-:S04]  /*19a0*/  ULOP3.LUT UR42, UR4, 0x3fff, URZ, 0xc0, !UPT ;  /* 0x00003fff042a7892 */ /* 0x000fc8000f8ec03f */
[----:B------:R-:W-:Y:S08]  /*19b0*/  @!P0 BRA `(.L_x_12310) ;  /* 0x0000000000408947 */ /* 0x000ff00003800000 */
        /* <DEDUP_REMOVED lines=16> */
.L_x_12310:
[----:B------:R-:W2:Y:S04]  /*1ac0*/  LDL R18, [R1+0x64] ;  /* 0x0000640001127983 */ /* 0x000ea80000100800 */
[----:B------:R-:W3:Y:S01]  /*1ad0*/  LDL R17, [R1+0x20] ;  /* 0x0000200001117983 */ /* 0x000ee20000100800 */
[----:B--2---:R-:W-:-:S04]  /*1ae0*/  LEA.HI R0, R18, R18, RZ, 0x1 ;  /* 0x0000001212007211 */ /* 0x004fc800078f08ff */
[----:B------:R-:W-:Y:S02]  /*1af0*/  LOP3.LUT R0, R0, 0xfffffffe, RZ, 0xc0, !PT ;  /* 0xfffffffe00007812 */ /* 0x000fe400078ec0ff */
[----:B---3--:R-:W-:-:S03]  /*1b00*/  ISETP.NE.AND P0, PT, R17, 0x3, PT ;  /* 0x000000031100780c */ /* 0x008fc60003f05270 */
[----:B------:R-:W-:-:S05]  /*1b10*/  IMAD.IADD R0, R18, 0x1, -R0 ;  /* 0x0000000112007824 */ /* 0x000fca00078e0a00 */
[----:B------:R-:W-:-:S04]  /*1b20*/  SHF.L.U32 R0, R0, 0x1f, RZ ;  /* 0x0000001f00007819 */ /* 0x000fc800000006ff */
[----:B------:R-:W1:Y:S02]  /*1b30*/  SYNCS.PHASECHK.TRANS64.TRYWAIT P1, [UR37+0x30800], R0 ;  /* 0x03080000ff0075a7 */ /* 0x000e640008020165 */
[----:B-1----:R-:W-:Y:S05]  /*1b40*/  @!P1 BRA `(.L_x_12311) ;  /* 0x000000f800249947 */ /* 0x002fea0003800000 */
.L_x_12451:
[----:B------:R-:W-:Y:S05]  /*1b50*/  @!P0 BRA `(.L_x_12312) ;  /* 0x0000000000048947 */ /* 0x000fea0003800000 */
[----:B------:R-:W-:Y:S01]  /*1b60*/  BPT.TRAP 0x1 ;  /* 0x000000040000795c */ /* 0x000fe20000300000 */
.L_x_12312:
[----:B-1----:R-:W-:Y:S02]  /*1b70*/  MOV R0, UR36 ;  /* 0x0000002400007c02 */ /* 0x002fe40008000f00 */
[----:B------:R-:W-:Y:S02]  /*1b80*/  SHF.L.U32 R3, R152, 0x1f, RZ ;  /* 0x0000001f98037819 */ /* 0x000fe400000006ff */
[----:B------:R-:W-:-:S04]  /*1b90*/  LEA R0, R0, UR37, 0x3 ;  /* 0x0000002500007c11 */ /* 0x000fc8000f8e18ff */
[----:B------:R1:W2:Y:S01]  /*1ba0*/  SYNCS.PHASECHK.TRANS64.TRYWAIT P2, [R0+URZ+0x30830], R3 ;  /* 0x03083003000075a7 */ /* 0x0002a2000804017f */
[----:B------:R-:W-:Y:S05]  /*1bb0*/  @!P0 BRA `(.L_x_12313) ;  /* 0x0000000000048947 */ /* 0x000fea0003800000 */
[----:B------:R-:W-:Y:S01]  /*1bc0*/  BPT.TRAP 0x1 ;  /* 0x000000040000795c */ /* 0x000fe20000300000 */
.L_x_12313:
[----:B------:R-:W3:Y:S01]  /*1bd0*/  S2R R4, SR_TID.X ;  /* 0x0000000000047919 */ /* 0x000ee20000002100 */
[----:B------:R-:W-:Y:S01]  /*1be0*/  IMAD.MOV.U32 R151, RZ, RZ, RZ ;  /* 0x000000ffff977224 */ /* 0x000fe200078e00ff */
[----:B---3--:R-:W-:Y:S01]  /*1bf0*/  LOP3.LUT P1, RZ, R4, 0x7f, RZ, 0xc0, !PT ;  /* 0x0000007f04ff7812 */ /* 0x008fe2000782c0ff */
[----:B--2---:R-:W-:-:S12]  /*1c00*/  @P2 BRA `(.L_x_12314) ;  /* 0x0000000000082947 */ /* 0x004fd80003800000 */
[----:B------:R-:W2:Y:S02]  /*1c10*/  SYNCS.PHASECHK.TRANS64.TRYWAIT P2, [R0+URZ+0x30830], R3 ;  /* 0x03083003000075a7 */ /* 0x000ea4000804017f */
[----:B--2---:R-:W-:Y:S05]  /*1c20*/  @!P2 BRA `(.L_x_12315) ;  /* 0x000000f80004a947 */ /* 0x004fea0003800000 */
.L_x_12314:
[----:B------:R-:W-:Y:S05]  /*1c30*/  WARPSYNC.ALL ;  /* 0x0000000000007948 */ /* 0x000fea0003800000 */
[----:B------:R-:W-:Y:S01]  /*1c40*/  UIADD3 UR4, UR37, 0x12400, URZ ;  /* 0x0001240025047890 */ /* 0x000fe2000fffe03f */
[----:B------:R-:W3:Y:S01]  /*1c50*/  LDL R137, [R1+0x60] ;  /* 0x0000600001897983 */ /* 0x000ee20000100800 */
[----:B------:R-:W-:Y:S01]  /*1c60*/  ULOP3.LUT UR12, UR42, 0x10000, URZ, 0xfc, !UPT ;  /* 0x000100002a0c7892 */ /* 0x000fe2000f8efc3f */
[----:B------:R-:W-:Y:S01]  /*1c70*/  WARPGROUP.ARRIVE ;  /* 0x00000000000079c5 */ /* 0x000fe20000000000 */
[----:B------:R-:W-:Y:S01]  /*1c80*/  USHF.R.U32.HI UR4, URZ, 0x4, UR4 ;  /* 0x000000043f047899 */ /* 0x000fe20008011604 */
[----:B-12---:R-:W-:Y:S01]  /*1c90*/  P2R R3, PR, RZ, 0x1 ;  /* 0x00000001ff037803 */ /* 0x006fe20000000000 */
[----:B------:R-:W-:Y:S01]  /*1ca0*/  UMOV UR13, 0x40000040 ;  /* 0x40000040000d7882 */ /* 0x000fe20000000000 */
[----:B------:R-:W-:Y:S01]  /*1cb0*/  UMOV UR15, 0x40000040 ;  /* 0x40000040000f7882 */ /* 0x000fe20000000000 */
[----:B------:R-:W-:-:S02]  /*1cc0*/  ULOP3.LUT UR4, UR4, 0x3fff, URZ, 0xc0, !UPT ;  /* 0x00003fff04047892 */ /* 0x000fc4000f8ec03f */
[----:B------:R-:W-:Y:S02]  /*1cd0*/  UIADD3 UR16, UR12, 0x2, URZ ;  /* 0x000000020c107890 */ /* 0x000fe4000fffe03f */
[----:B------:R-:W-:Y:S01]  /*1ce0*/  ULOP3.LUT UR4, UR4, 0x10000, URZ, 0xfc, !UPT ;  /* 0x0001000004047892 */ /* 0x000fe2000f8efc3f */
[----:B------:R-:W-:Y:S01]  /*1cf0*/  UMOV UR17, 0x40000040 ;  /* 0x4000004000117882 */ /* 0x000fe20000000000 */
[----:B------:R-:W-:Y:S02]  /*1d00*/  UMOV UR19, 0x40000040 ;  /* 0x4000004000137882 */ /* 0x000fe40000000000 */
[----:B------:R-:W-:Y:S02]  /*1d10*/  UIMAD UR14, UR36, 0x600, UR4 ;  /* 0x00000600240e78a4 */ /* 0x000fe4000f8e0204 */
[----:B------:R-:W-:Y:S02]  /*1d20*/  UIADD3 UR20, UR12, 0x4, URZ ;  /* 0x000000040c147890 */ /* 0x000fe4000fffe03f */
[----:B------:R-:W-:-:S02]  /*1d30*/  UIADD3 UR18, UR14, 0x2, URZ ;  /* 0x000000020e127890 */ /* 0x000fc4000fffe03f */
[----:B------:R-:W-:Y:S01]  /*1d40*/  UIADD3 UR22, UR14, 0x4, URZ ;  /* 0x000000040e167890 */ /* 0x000fe2000fffe03f */
[----:B------:R-:W-:Y:S02]  /*1d50*/  UMOV UR21, 0x40000040 ;  /* 0x4000004000157882 */ /* 0x000fe40000000000 */
[----:B------:R-:W-:Y:S01]  /*1d60*/  HGMMA.64x192x16.F32 R24, gdesc[UR12], RZ, !UPT, gsb0 ;  /* 0x02e000000c1879f0 */ /* 0x000fe2000c0008ff */
[----:B------:R-:W-:Y:S01]  /*1d70*/  UMOV UR23, 0x40000040 ;  /* 0x4000004000177882 */ /* 0x000fe20000000000 */
[----:B------:R-:W-:Y:S02]  /*1d80*/  UIADD3 UR24, UR12, 0x6, URZ ;  /* 0x000000060c187890 */ /* 0x000fe4000fffe03f */
[----:B------:R-:W-:Y:S01]  /*1d90*/  UIADD3 UR26, UR14, 0x6, URZ ;  /* 0x000000060e1a7890 */ /* 0x000fe2000fffe03f */
[----:B------:R-:W-:Y:S01]  /*1da0*/  UMOV UR25, 0x40000040 ;  /* 0x4000004000197882 */ /* 0x000fe20000000000 */
[----:B------:R-:W-:Y:S01]  /*1db0*/  UMOV UR27, 0x40000040 ;  /* 0x40000040001b7882 */ /* 0x000fe20000000000 */
[----:B------:R-:W-:Y:S01]  /*1dc0*/  ULDC UR5, c[0x0][0x9d8] ;  /* 0x0002760000057ab9 */ /* 0x000fe20000000800 */
[----:B------:R-:W-:Y:S01]  /*1dd0*/  ULDC UR6, c[0x0][0x988] ;  /* 0x0002620000067ab9 */ /* 0x000fe20000000800 */
[----:B------:R-:W-:-:S02]  /*1de0*/  WARPGROUP.DEPBAR.LE gsb0, 0x0 ;  /* 0x00008000000079c5 */ /* 0x000fc40000010000 */
[----:B------:R-:W-:-:S09]  /*1df0*/  WARPGROUP.ARRIVE ;  /* 0x00000000000079c5 */ /* 0x000fd20000000000 */
        /* <DEDUP_REMOVED lines=10> */
[----:B0-----:R-:W-:Y:S01]  /*1ea0*/  FMUL.FTZ R8, R28, UR5 ;  /* 0x000000051c087c20 */ /* 0x001fe20008410000 */
[----:B------:R-:W-:Y:S01]  /*1eb0*/  FMUL.FTZ R5, R26, UR5 ;  /* 0x000000051a057c20 */ /* 0x000fe20008410000 */
[----:B------:R-:W-:Y:S01]  /*1ec0*/  FMUL.FTZ R10, R29, UR5 ;  /* 0x000000051d0a7c20 */ /* 0x000fe20008410000 */
[----:B------:R-:W-:Y:S01]  /*1ed0*/  FMUL.FTZ R26, R51, UR5 ;  /* 0x00000005331a7c20 */ /* 0x000fe20008410000 */
[----:B------:R-:W0:Y:S01]  /*1ee0*/  MUFU.TANH R4, R4 ;  /* 0x0000000400047308 */ /* 0x000e220000002400 */
[----:B---3--:R-:W-:Y:S01]  /*1ef0*/  IADD3 R51, R2, 0xc0, -R137 ;  /* 0x000000c002337810 */ /* 0x008fe20007ffe889 */
[----:B------:R-:W-:Y:S01]  /*1f00*/  FMUL.FTZ R12, R32, UR5 ;  /* 0x00000005200c7c20 */ /* 0x000fe20008410000 */
[----:B------:R-:W-:Y:S01]  /*1f10*/  FMUL.FTZ R7, R27, UR5 ;  /* 0x000000051b077c20 */ /* 0x000fe20008410000 */
[----:B------:R-:W-:Y:S01]  /*1f20*/  FMUL.FTZ R14, R33, UR5 ;  /* 0x00000005210e7c20 */ /* 0x000fe20008410000 */
[----:B------:R-:W-:Y:S01]  /*1f30*/  FMUL.FTZ R9, R30, UR5 ;  /* 0x000000051e097c20 */ /* 0x000fe20008410000 */
[----:B------:R-:W-:Y:S01]  /*1f40*/  FMUL.FTZ R17, R36, UR5 ;  /* 0x0000000524117c20 */ /* 0x000fe20008410000 */
[----:B------:R-:W-:Y:S01]  /*1f50*/  FMUL.FTZ R11, R31, UR5 ;  /* 0x000000051f0b7c20 */ /* 0x000fe20008410000 */
[----:B------:R-:W1:Y:S01]  /*1f60*/  MUFU.TANH R6, R6 ;  /* 0x0000000600067308 */ /* 0x000e620000002400 */
[----:B------:R-:W-:-:S02]  /*1f70*/  IMAD R2, R16, -0xc0, R51 ;  /* 0xffffff4010027824 */ /* 0x000fc400078e0233 */
[----:B------:R-:W-:Y:S01]  /*1f80*/  FMUL.FTZ R120, R37, UR5 ;  /* 0x0000000525787c20 */ /* 0x000fe20008410000 */
[----:B------:R-:W-:Y:S01]  /*1f90*/  FMUL.FTZ R30, R59, UR5 ;  /* 0x000000053b1e7c20 */ /* 0x000fe20008410000 */
[----:B------:R-:W-:Y:S01]  /*1fa0*/  FMUL.FTZ R13, R34, UR5 ;  /* 0x00000005220d7c20 */ /* 0x000fe20008410000 */
[----:B------:R-:W-:Y:S01]  /*1fb0*/  FMUL.FTZ R20, R40, UR5 ;  /* 0x0000000528147c20 */ /* 0x000fe20008410000 */
[----:B------:R-:W-:Y:S01]  /*1fc0*/  FMUL.FTZ R130, R61, UR5 ;  /* 0x000000053d827c20 */ /* 0x000fe20008410000 */
[----:B------:R-:W-:Y:S01]  /*1fd0*/  FMUL.FTZ R15, R35, UR5 ;  /* 0x00000005230f7c20 */ /* 0x000fe20008410000 */
[----:B------:R-:W2:Y:S01]  /*1fe0*/  MUFU.TANH R8, R8 ;  /* 0x0000000800087308 */ /* 0x000ea20000002400 */
[C---:B------:R-:W-:Y:S01]  /*1ff0*/  ISETP.GT.AND P4, PT, R2.reuse, RZ, PT ;  /* 0x000000ff0200720c */ /* 0x040fe20003f84270 */
[----:B------:R-:W-:Y:S01]  /*2000*/  FMUL.FTZ R122, R41, UR5 ;  /* 0x00000005297a7c20 */ /* 0x000fe20008410000 */
[----:B------:R-:W-:Y:S01]  /*2010*/  ISETP.GT.AND P3, PT, R2, 0x1, PT ;  /* 0x000000010200780c */ /* 0x000fe20003f64270 */
[----:B------:R-:W-:Y:S01]  /*2020*/  FMUL.FTZ R18, R38, UR5 ;  /* 0x0000000526127c20 */ /* 0x000fe20008410000 */
[----:B------:R-:W-:Y:S01]  /*2030*/  FMUL.FTZ R121, R44, UR5 ;  /* 0x000000052c797c20 */ /* 0x000fe20008410000 */
[----:B------:R-:W-:Y:S01]  /*2040*/  FMUL.FTZ R19, R39, UR5 ;  /* 0x0000000527137c20 */ /* 0x000fe20008410000 */
[----:B------:R-:W-:Y:S01]  /*2050*/  FMUL.FTZ R124, R45, UR5 ;  /* 0x000000052d7c7c20 */ /* 0x000fe20008410000 */
[----:B------:R-:W3:Y:S01]  /*2060*/  MUFU.TANH R10, R10 ;  /* 0x0000000a000a7308 */ /* 0x000ee20000002400 */
[----:B------:R-:W-:Y:S01]  /*2070*/  ISETP.GT.AND P2, PT, R2, 0x8, PT ;  /* 0x000000080200780c */ /* 0x000fe20003f44270 */
[----:B------:R-:W-:Y:S01]  /*2080*/  FMUL.FTZ R31, R62, UR5 ;  /* 0x000000053e1f7c20 */ /* 0x000fe20008410000 */
[----:B------:R-:W-:Y:S01]  /*2090*/  FMUL.FTZ R21, R42, UR5 ;  /* 0x000000052a157c20 */ /* 0x000fe20008410000 */
[----:B------:R-:W-:Y:S01]  /*20a0*/  FMUL.FTZ R123, R48, UR5 ;  /* 0x00000005307b7c20 */ /* 0x000fe20008410000 */
[----:B------:R-:W-:Y:S01]  /*20b0*/  FMUL.FTZ R32, R63, UR5 ;  /* 0x000000053f207c20 */ /* 0x000fe20008410000 */
[----:B------:R-:W-:Y:S01]  /*20c0*/  FMUL.FTZ R22, R43, UR5 ;  /* 0x000000052b167c20 */ /* 0x000fe20008410000 */
[----:B------:R-:W-:Y:S01]  /*20d0*/  FMUL.FTZ R27, R54, UR5 ;  /* 0x00000005361b7c20 */ /* 0x000fe20008410000 */
[----:B------:R-:W4:Y:S01]  /*20e0*/  MUFU.TANH R5, R5 ;  /* 0x0000000500057308 */ /* 0x000f220000002400 */
[----:B0-----:R-:W-:Y:S01]  /*20f0*/  FSEL R4, R4, -INF , P4 ;  /* 0xff80000004047808 */ /* 0x001fe20002000000 */
[----:B------:R-:W-:Y:S01]  /*2100*/  FMUL.FTZ R126, R49, UR5 ;  /* 0x00000005317e7c20 */ /* 0x000fe20008410000 */
[----:B-1----:R-:W-:Y:S01]  /*2110*/  FSEL R6, R6, -INF , P3 ;  /* 0xff80000006067808 */ /* 0x002fe20001800000 */
[----:B------:R-:W-:Y:S01]  /*2120*/  FMUL.FTZ R24, R47, UR5 ;  /* 0x000000052f187c20 */ /* 0x000fe20008410000 */
[----:B------:R-:W-:Y:S01]  /*2130*/  FMUL.FTZ R23, R46, UR5 ;  /* 0x000000052e177c20 */ /* 0x000fe20008410000 */
[----:B------:R-:W-:Y:S01]  /*2140*/  FMUL.FTZ R125, R52, UR5 ;  /* 0x00000005347d7c20 */ /* 0x000fe20008410000 */
[----:B------:R-:W-:Y:S01]  /*2150*/  FMUL.FTZ R25, R50, UR5 ;  /* 0x0000000532197c20 */ /* 0x000fe20008410000 */
[----:B------:R-:W0:Y:S01]  /*2160*/  MUFU.TANH R12, R12 ;  /* 0x0000000c000c7308 */ /* 0x000e220000002400 */
[----:B------:R-:W-:Y:S01]  /*2170*/  ISETP.GT.AND P6, PT, R2, 0x9, PT ;  /* 0x000000090200780c */ /* 0x000fe20003fc4270 */
        /* <DEDUP_REMOVED lines=9> */
[----:B------:R-:W-:Y:S01]  /*2210*/  FMNMX.FTZ R59, R4, R6, !PT ;  /* 0x00000006043b7209 */ /* 0x000fe20007810000 */
[----:B------:R-:W-:Y:S01]  /*2220*/  FMUL.FTZ R35, R70, UR5 ;  /* 0x0000000546237c20 */ /* 0x000fe20008410000 */
[----:B------:R-:W-:Y:S01]  /*2230*/  FMUL.FTZ R131, R60, UR5 ;  /* 0x000000053c837c20 */ /* 0x000fe20008410000 */
[----:B------:R-:W-:Y:S01]  /*2240*/  FMUL.FTZ R28, R55, UR5 ;  /* 0x00000005371c7c20 */ /* 0x000fe20008410000 */
[----:B------:R-:W-:Y:S01]  /*2250*/  FMUL.FTZ R129, R64, UR5 ;  /* 0x0000000540817c20 */ /* 0x000fe20008410000 */
[----:B------:R-:W2:Y:S01]  /*2260*/  MUFU.TANH R14, R14 ;  /* 0x0000000e000e7308 */ /* 0x000ea20000002400 */
[----:B------:R-:W-:Y:S01]  /*2270*/  ISETP.GT.AND P5, PT, R2, 0x10, PT ;  /* 0x000000100200780c */ /* 0x000fe20003fa4270 */
[----:B------:R-:W-:Y:S01]  /*2280*/  FMUL.FTZ R36, R71, UR5 ;  /* 0x0000000547247c20 */ /* 0x000fe20008410000 */
[----:B------:R-:W-:Y:S01]  /*2290*/  FMUL.FTZ R135, R68, UR5 ;  /* 0x0000000544877c20 */ /* 0x000fe20008410000 */
[----:B------:R-:W-:Y:S01]  /*22a0*/  FMUL.FTZ R134, R69, UR5 ;  /* 0x0000000545867c20 */ /* 0x000fe20008410000 */
[----:B------:R-:W-:Y:S01]  /*22b0*/  FMUL.FTZ R133, R72, UR5 ;  /* 0x0000000548857c20 */ /* 0x000fe20008410000 */
[----:B------:R-:W-:Y:S01]  /*22c0*/  FMUL.FTZ R117, R117, UR5 ;  /* 0x0000000575757c20 */ /* 0x000fe20008410000 */
[----:B------:R-:W5:Y:S01]  /*22d0*/  LDL R137, [R1+0x14] ;  /* 0x0000140001897983 */ /* 0x000f620000100800 */
[----:B------:R-:W2:Y:S01]  /*22e0*/  MUFU.TANH R9, R9 ;  /* 0x0000000900097308 */ /* 0x000ea20000002400 */
[----:B---3--:R-:W-:Y:S01]  /*22f0*/  FSEL R10, R10, -INF , P6 ;  /* 0xff8000000a0a7808 */ /* 0x008fe20003000000 */
[----:B------:R-:W-:Y:S01]  /*2300*/  FMUL.FTZ R37, R74, UR5 ;  /* 0x000000054a257c20 */ /* 0x000fe20008410000 */
[----:B------:R-:W-:Y:S01]  /*2310*/  FMNMX.FTZ R61, R8, R59, !PT ;  /* 0x0000003b083d7209 */ /* 0x000fe20007810000 */
[----:B------:R-:W-:-:S04]  /*2320*/  FMUL.FTZ R74, R73, UR5 ;  /* 0x00000005494a7c20 */ /* 0x000fc80008410000 */
[----:B------:R-:W3:Y:S01]  /*2330*/  MUFU.TANH R17, R17 ;  /* 0x0000001100117308 */ /* 0x000ee20000002400 */
[----:B----4-:R-:W-:Y:S01]  /*2340*/  FSEL R5, R5, -INF , P4 ;  /* 0xff80000005057808 */ /* 0x010fe20002000000 */
[----:B------:R-:W-:-:S06]  /*2350*/  FMUL.FTZ R38, R75, UR5 ;  /* 0x000000054b267c20 */ /* 0x000fcc0008410000 */
[----:B------:R-:W4:Y:S01]  /*2360*/  MUFU.TANH R11, R11 ;  /* 0x0000000b000b7308 */ /* 0x000f220000002400 */
[----:B------:R-:W-:Y:S01]  /*2370*/  ISETP.GT.AND P4, PT, R2, 0x11, PT ;  /* 0x000000110200780c */ /* 0x000fe20003f84270 */
[----:B------:R-:W-:Y:S01]  /*2380*/  FMUL.FTZ R75, R76, UR5 ;  /* 0x000000054c4b7c20 */ /* 0x000fe20008410000 */
[----:B0-----:R-:W-:Y:S01]  /*2390*/  FSEL R12, R12, -INF , P5 ;  /* 0xff8000000c0c7808 */ /* 0x001fe20002800000 */
[----:B------:R-:W-:-:S04]  /*23a0*/  FMUL.FTZ R40, R79, UR5 ;  /* 0x000000054f287c20 */ /* 0x000fc80008410000 */
[----:B------:R-:W0:Y:S01]  /*23b0*/  MUFU.TANH R120, R120 ;  /* 0x0000007800787308 */ /* 0x000e220000002400 */
[----:B------:R-:W-:Y:S01]  /*23c0*/  FMNMX.FTZ R61, R10, R61, !PT ;  /* 0x0000003d0a3d7209 */ /* 0x000fe20007810000 */
[----:B------:R-:W-:Y:S01]  /*23d0*/  FMUL.FTZ R79, R84, UR5 ;  /* 0x00000005544f7c20 */ /* 0x000fe20008410000 */
[----:B-1----:R-:W-:Y:S01]  /*23e0*/  FSEL R7, R7, -INF , P3 ;  /* 0xff80000007077808 */ /* 0x002fe20001800000 */
[----:B------:R-:W-:-:S04]  /*23f0*/  FMUL.FTZ R76, R77, UR5 ;  /* 0x000000054d4c7c20 */ /* 0x000fc80008410000 */
[----:B------:R-:W1:Y:S01]  /*2400*/  MUFU.TANH R13, R13 ;  /* 0x0000000d000d7308 */ /* 0x000e620000002400 */
[----:B------:R-:W-:Y:S01]  /*2410*/  ISETP.GT.AND P3, PT, R2, 0x18, PT ;  /* 0x000000180200780c */ /* 0x000fe20003f64270 */
[----:B------:R-:W-:Y:S01]  /*2420*/  FMUL.FTZ R77, R80, UR5 ;  /* 0x00000005504d7c20 */ /* 0x000fe20008410000 */
[----:B--2---:R-:W-:Y:S01]  /*2430*/  FSEL R14, R14, -INF , P4 ;  /* 0xff8000000e0e7808 */ /* 0x004fe20002000000 */
[----:B------:R-:W-:-:S04]  /*2440*/  FMUL.FTZ R39, R78, UR5 ;  /* 0x000000054e277c20 */ /* 0x000fc80008410000 */
[----:B------:R-:W2:Y:S01]  /*2450*/  MUFU.TANH R20, R20 ;  /* 0x0000001400147308 */ /* 0x000ea20000002400 */
[----:B------:R-:W-:Y:S01]  /*2460*/  FMNMX.FTZ R61, R12, R61, !PT ;  /* 0x0000003d0c3d7209 */ /* 0x000fe20007810000 */
[----:B------:R-:W-:Y:S01]  /*2470*/  FMUL.FTZ R78, R81, UR5 ;  /* 0x00000005514e7c20 */ /* 0x000fe20008410000 */
[----:B------:R-:W-:Y:S01]  /*2480*/  FSEL R9, R9, -INF , P2 ;  /* 0xff80000009097808 */ /* 0x000fe20001000000 */
[----:B------:R-:W-:Y:S01]  /*2490*/  FMUL.FTZ R44, R85, UR5 ;  /* 0x00000005552c7c20 */ /* 0x000fe20008410000 */
[----:B------:R-:W-:-:S03]  /*24a0*/  FMUL.FTZ R41, R82, UR5 ;  /* 0x0000000552297c20 */ /* 0x000fc60008410000 */
[----:B------:R-:W2:Y:S01]  /*24b0*/  MUFU.TANH R15, R15 ;  /* 0x0000000f000f7308 */ /* 0x000ea20000002400 */
[----:B------:R-:W-:Y:S01]  /*24c0*/  ISETP.GT.AND P2, PT, R2, 0x19, PT ;  /* 0x000000190200780c */ /* 0x000fe20003f44270 */
[----:B------:R-:W-:Y:S01]  /*24d0*/  FMUL.FTZ R46, R88, UR5 ;  /* 0x00000005582e7c20 */ /* 0x000fe20008410000 */
[----:B---3--:R-:W-:Y:S01]  /*24e0*/  FSEL R17, R17, -INF , P3 ;  /* 0xff80000011117808 */ /* 0x008fe20001800000 */
[----:B------:R-:W-:-:S04]  /*24f0*/  FMUL.FTZ R42, R83, UR5 ;  /* 0x00000005532a7c20 */ /* 0x000fc80008410000 */
[----:B------:R-:W3:Y:S01]  /*2500*/  MUFU.TANH R122, R122 ;  /* 0x0000007a007a7308 */ /* 0x000ee20000002400 */
[----:B------:R-:W-:Y:S01]  /*2510*/  FMNMX.FTZ R62, R14, R61, !PT ;  /* 0x0000003d0e3e7209 */ /* 0x000fe20007810000 */
[----:B------:R-:W-:Y:S01]  /*2520*/  FMUL.FTZ R48, R89, UR5 ;  /* 0x0000000559307c20 */ /* 0x000fe20008410000 */
[----:B----4-:R-:W-:Y:S01]  /*2530*/  FSEL R11, R11, -INF , P6 ;  /* 0xff8000000b0b7808 */ /* 0x010fe20003000000 */
[----:B------:R-:W-:-:S04]  /*2540*/  FMUL.FTZ R43, R86, UR5 ;  /* 0x00000005562b7c20 */ /* 0x000fc80008410000 */
[----:B------:R-:W4:Y:S01]  /*2550*/  MUFU.TANH R18, R18 ;  /* 0x0000001200127308 */ /* 0x000f220000002400 */
[----:B------:R-:W-:Y:S01]  /*2560*/  ISETP.GT.AND P6, PT, R2, 0x20, PT ;  /* 0x000000200200780c */ /* 0x000fe20003fc4270 */
[----:B------:R-:W-:Y:S01]  /*2570*/  FMUL.FTZ R45, R87, UR5 ;  /* 0x00000005572d7c20 */ /* 0x000fe20008410000 */
[----:B0-----:R-:W-:Y:S01]  /*2580*/  FSEL R54, R120, -INF , P2 ;  /* 0xff80000078367808 */ /* 0x001fe20001000000 */
[----:B------:R-:W-:-:S04]  /*2590*/  FMUL.FTZ R47, R90, UR5 ;  /* 0x000000055a2f7c20 */ /* 0x000fc80008410000 */
[----:B------:R-:W0:Y:S01]  /*25a0*/  MUFU.TANH R121, R121 ;  /* 0x0000007900797308 */ /* 0x000e220000002400 */
[----:B------:R-:W-:Y:S02]  /*25b0*/  FMNMX.FTZ R63, R17, R62, !PT ;  /* 0x0000003e113f7209 */ /* 0x000fe40007810000 */
[----:B-1----:R-:W-:-:S05]  /*25c0*/  FSEL R13, R13, -INF , P5 ;  /* 0xff8000000d0d7808 */ /* 0x002fca0002800000 */
[----:B------:R-:W1:Y:S01]  /*25d0*/  MUFU.TANH R19, R19 ;  /* 0x0000001300137308 */ /* 0x000e620000002400 */
[----:B------:R-:W-:Y:S02]  /*25e0*/  ISETP.GT.AND P5, PT, R2, 0x21, PT ;  /* 0x000000210200780c */ /* 0x000fe40003fa4270 */
[----:B--2---:R-:W-:-:S05]  /*25f0*/  FSEL R20, R20, -INF , P6 ;  /* 0xff80000014147808 */ /* 0x004fca0003000000 */
[----:B------:R-:W2:Y:S01]  /*2600*/  MUFU.TANH R124, R124 ;  /* 0x0000007c007c7308 */ /* 0x000ea20000002400 */
[----:B------:R-:W-:Y:S02]  /*2610*/  FMNMX.FTZ R63, R54, R63, !PT ;  /* 0x0000003f363f7209 */ /* 0x000fe40007810000 */
[----:B------:R-:W-:-:S05]  /*2620*/  FSEL R15, R15, -INF , P4 ;  /* 0xff8000000f0f7808 */ /* 0x000fca0002000000 */
[----:B------:R-:W2:Y:S01]  /*2630*/  MUFU.TANH R21, R21 ;  /* 0x0000001500157308 */ /* 0x000ea20000002400 */
[----:B------:R-:W-:Y:S02]  /*2640*/  ISETP.GT.AND P4, PT, R2, 0x28, PT ;  /* 0x000000280200780c */ /* 0x000fe40003f84270 */
[----:B---3--:R-:W-:-:S05]  /*2650*/  FSEL R56, R122, -INF , P5 ;  /* 0xff8000007a387808 */ /* 0x008fca0002800000 */
[----:B------:R-:W3:Y:S01]  /*2660*/  MUFU.TANH R123, R123 ;  /* 0x0000007b007b7308 */ /* 0x000ee20000002400 */
[----:B------:R-:W-:Y:S02]  /*2670*/  FMNMX.FTZ R65, R20, R63, !PT ;  /* 0x0000003f14417209 */ /* 0x000fe40007810000 */
[----:B----4-:R-:W-:-:S05]  /*2680*/  FSEL R18, R18, -INF , P3 ;  /* 0xff80000012127808 */ /* 0x010fca0001800000 */
[----:B------:R-:W4:Y:S01]  /*2690*/  MUFU.TANH R22, R22 ;  /* 0x0000001600167308 */ /* 0x000f220000002400 */
[----:B------:R-:W-:Y:S02]  /*26a0*/  ISETP.GT.AND P3, PT, R2, 0x29, PT ;  /* 0x000000290200780c */ /* 0x000fe40003f64270 */
[----:B0-----:R-:W-:-:S05]  /*26b0*/  FSEL R57, R121, -INF , P4 ;  /* 0xff80000079397808 */ /* 0x001fca0002000000 */
[----:B------:R-:W0:Y:S01]  /*26c0*/  MUFU.TANH R126, R126 ;  /* 0x0000007e007e7308 */ /* 0x000e220000002400 */
[----:B------:R-:W-:-:S07]  /*26d0*/  FMNMX.FTZ R66, R56, R65, !PT ;  /* 0x0000004138427209 */ /* 0x000fce0007810000 */
[----:B------:R-:W0:Y:S01]  /*26e0*/  MUFU.TANH R24, R24 ;  /* 0x0000001800187308 */ /* 0x000e220000002400 */
[----:B-1----:R-:W-:-:S07]  /*26f0*/  FSEL R19, R19, -INF , P2 ;  /* 0xff80000013137808 */ /* 0x002fce0001000000 */
[----:B------:R-:W1:Y:S01]  /*2700*/  MUFU.TANH R23, R23 ;  /* 0x0000001700177308 */ /* 0x000e620000002400 */
[----:B------:R-:W-:Y:S02]  /*2710*/  ISETP.GT.AND P2, PT, R2, 0x30, PT ;  /* 0x000000300200780c */ /* 0x000fe40003f44270 */
[----:B--2---:R-:W-:-:S05]  /*2720*/  FSEL R58, R124, -INF , P3 ;  /* 0xff8000007c3a7808 */ /* 0x004fca0001800000 */
[----:B------:R-:W2:Y:S01]  /*2730*/  MUFU.TANH R125, R125 ;  /* 0x0000007d007d7308 */ /* 0x000ea20000002400 */
[----:B------:R-:W-:-:S07]  /*2740*/  FMNMX.FTZ R67, R57, R66, !PT ;  /* 0x0000004239437209 */ /* 0x000fce0007810000 */
[----:B------:R-:W2:Y:S01]  /*2750*/  MUFU.TANH R25, R25 ;  /* 0x0000001900197308 */ /* 0x000ea20000002400 */
[----:B------:R-:W-:-:S07]  /*2760*/  FSEL R21, R21, -INF , P6 ;  /* 0xff80000015157808 */ /* 0x000fce0003000000 */
[----:B------:R-:W-:Y:S01]  /*2770*/  MUFU.TANH R127, R127 ;  /* 0x0000007f007f7308 */ /* 0x000fe20000002400 */
[----:B------:R-:W-:-:S07]  /*2780*/  ISETP.GT.AND P6, PT, R2, 0x31, PT ;  /* 0x000000310200780c */ /* 0x000fce0003fc4270 */
[----:B------:R-:W2:Y:S01]  /*2790*/  MUFU.TANH R29, R29 ;  /* 0x0000001d001d7308 */ /* 0x000ea20000002400 */
[----:B---3--:R-:W-:Y:S02]  /*27a0*/  FSEL R59, R123, -INF , P2 ;  /* 0xff8000007b3b7808 */ /* 0x008fe40001000000 */
[----:B------:R-:W-:-:S05]  /*27b0*/  FMNMX.FTZ R66, R58, R67, !PT ;  /* 0x000000433a427209 */ /* 0x000fca0007810000 */
[----:B------:R-:W3:Y:S01]  /*27c0*/  MUFU.TANH R128, R128 ;  /* 0x0000008000807308 */ /* 0x000ee20000002400 */
[----:B----4-:R-:W-:-:S07]  /*27d0*/  FSEL R22, R22, -INF , P5 ;  /* 0xff80000016167808 */ /* 0x010fce0002800000 */
[----:B------:R-:W-:Y:S01]  /*27e0*/  MUFU.TANH R132, R132 ;  /* 0x0000008400847308 */ /* 0x000fe20000002400 */
[----:B------:R-:W-:-:S07]  /*27f0*/  ISETP.GT.AND P5, PT, R2, 0x38, PT ;  /* 0x000000380200780c */ /* 0x000fce0003fa4270 */
[----:B------:R-:W4:Y:S01]  /*2800*/  MUFU.TANH R30, R30 ;  /* 0x0000001e001e7308 */ /* 0x000f220000002400 */
[----:B0-----:R-:W-:-:S07]  /*2810*/  FSEL R60, R126, -INF , P6 ;  /* 0xff8000007e3c7808 */ /* 0x001fce0003000000 */
[----:B------:R-:W0:Y:S01]  /*2820*/  MUFU.TANH R34, R34 ;  /* 0x0000002200227308 */ /* 0x000e220000002400 */
[----:B------:R-:W-:Y:S02]  /*2830*/  FMNMX.FTZ R67, R59, R66, !PT ;  /* 0x000000423b437209 */ /* 0x000fe40007810000 */
[----:B------:R-:W-:-:S05]  /*2840*/  FSEL R24, R24, -INF , P3 ;  /* 0xff80000018187808 */ /* 0x000fca0001800000 */
[----:B------:R-:W0:Y:S01]  /*2850*/  MUFU.TANH R26, R26 ;  /* 0x0000001a001a7308 */ /* 0x000e220000002400 */
[----:B------:R-:W-:Y:S02]  /*2860*/  ISETP.GT.AND P3, PT, R2, 0x40, PT ;  /* 0x000000400200780c */ /* 0x000fe40003f64270 */
[----:B-1----:R-:W-:-:S05]  /*2870*/  FSEL R23, R23, -INF , P4 ;  /* 0xff80000017177808 */ /* 0x002fca0002000000 */
[----:B------:R-:W1:Y:S01]  /*2880*/  MUFU.TANH R35, R35 ;  /* 0x0000002300237308 */ /* 0x000e620000002400 */
[----:B------:R-:W-:Y:S02]  /*2890*/  ISETP.GT.AND P4, PT, R2, 0x39, PT ;  /* 0x000000390200780c */ /* 0x000fe40003f84270 */
[----:B--2---:R-:W-:Y:S02]  /*28a0*/  FSEL R61, R125, -INF , P5 ;  /* 0xff8000007d3d7808 */ /* 0x004fe40002800000 */
[----:B------:R-:W-:-:S03]  /*28b0*/  FMNMX.FTZ R70, R60, R67, !PT ;  /* 0x000000433c467209 */ /* 0x000fc60007810000 */
[----:B------:R-:W2:Y:S01]  /*28c0*/  MUFU.TANH R27, R27 ;  /* 0x0000001b001b7308 */ /* 0x000ea20000002400 */
[----:B------:R-:W-:Y:S02]  /*28d0*/  FSEL R25, R25, -INF , P2 ;  /* 0xff80000019197808 */ /* 0x000fe40001000000 */
[----:B------:R-:W-:Y:S02]  /*28e0*/  ISETP.GT.AND P2, PT, R2, 0x41, PT ;  /* 0x000000410200780c */ /* 0x000fe40003f44270 */
[----:B------:R-:W-:-:S03]  /*28f0*/  FSEL R29, R29, -INF , P3 ;  /* 0xff8000001d1d7808 */ /* 0x000fc60001800000 */
[----:B------:R-:W2:Y:S01]  /*2900*/  MUFU.TANH R131, R131 ;  /* 0x0000008300837308 */ /* 0x000ea20000002400 */
[----:B------:R-:W-:Y:S02]  /*2910*/  FSEL R63, R127, -INF , P3 ;  /* 0xff8000007f3f7808 */ /* 0x000fe40001800000 */
[----:B------:R-:W-:Y:S02]  /*2920*/  ISETP.GT.AND P3, PT, R2, 0x51, PT ;  /* 0x000000510200780c */ /* 0x000fe40003f64270 */
[----:B---3--:R-:W-:-:S03]  /*2930*/  FSEL R62, R128, -INF , P4 ;  /* 0xff800000803e7808 */ /* 0x008fc60002000000 */
[----:B------:R-:W3:Y:S01]  /*2940*/  MUFU.TANH R28, R28 ;  /* 0x0000001c001c7308 */ /* 0x000ee20000002400 */
[----:B------:R-:W-:Y:S02]  /*2950*/  FMNMX.FTZ R71, R61, R70, !PT ;  /* 0x000000463d477209 */ /* 0x000fe40007810000 */
[----:B----4-:R-:W-:Y:S02]  /*2960*/  FSEL R30, R30, -INF , P2 ;  /* 0xff8000001e1e7808 */ /* 0x010fe40001000000 */
[----:B------:R-:W-:-:S03]  /*2970*/  FSEL R64, R132, -INF , P2 ;  /* 0xff80000084407808 */ /* 0x000fc60001000000 */
[----:B------:R-:W4:Y:S01]  /*2980*/  MUFU.TANH R130, R130 ;  /* 0x0000008200827308 */ /* 0x000f220000002400 */
[----:B------:R-:W-:Y:S02]  /*2990*/  ISETP.GT.AND P2, PT, R2, 0x58, PT ;  /* 0x000000580200780c */ /* 0x000fe40003f44270 */
[----:B0-----:R-:W-:Y:S02]  /*29a0*/  FSEL R67, R34, -INF , P3 ;  /* 0xff80000022437808 */ /* 0x001fe40001800000 */
[----:B------:R-:W-:-:S03]  /*29b0*/  FMNMX.FTZ R34, R62, R71, !PT ;  /* 0x000000473e227209 */ /* 0x000fc60007810000 */
[----:B------:R-:W0:Y:S01]  /*29c0*/  MUFU.TANH R129, R129 ;  /* 0x0000008100817308 */ /* 0x000e220000002400 */
[----:B------:R-:W-:Y:S02]  /*29d0*/  FSEL R26, R26, -INF , P6 ;  /* 0xff8000001a1a7808 */ /* 0x000fe40003000000 */
[----:B-1----:R-:W-:Y:S02]  /*29e0*/  FSEL R70, R35, -INF , P2 ;  /* 0xff80000023467808 */ /* 0x002fe40001000000 */
[C---:B------:R-:W-:Y:S02]  /*29f0*/  ISETP.GT.AND P6, PT, R2.reuse, 0x48, PT ;  /* 0x000000480200780c */ /* 0x040fe40003fc4270 */
[----:B------:R-:W-:Y:S01]  /*2a00*/  FMNMX.FTZ R35, R63, R34, !PT ;  /* 0x000000223f237209 */ /* 0x000fe20007810000 */
[----:B------:R-:W1:Y:S01]  /*2a10*/  MUFU.TANH R136, R136 ;  /* 0x0000008800887308 */ /* 0x000e620000002400 */
[----:B--2---:R-:W-:Y:S02]  /*2a20*/  FSEL R27, R27, -INF , P5 ;  /* 0xff8000001b1b7808 */ /* 0x004fe40002800000 */
[----:B------:R-:W-:-:S02]  /*2a30*/  ISETP.GT.AND P5, PT, R2, 0x49, PT ;  /* 0x000000490200780c */ /* 0x000fc40003fa4270 */
[----:B------:R-:W-:-:S03]  /*2a40*/  FSEL R65, R131, -INF , P6 ;  /* 0xff80000083417808 */ /* 0x000fc60003000000 */
[----:B------:R-:W2:Y:S01]  /*2a50*/  MUFU.TANH R31, R31 ;  /* 0x0000001f001f7308 */ /* 0x000ea20000002400 */
[----:B------:R-:W-:Y:S02]  /*2a60*/  FMNMX.FTZ R34, R64, R35, !PT ;  /* 0x0000002340227209 */ /* 0x000fe40007810000 */
[----:B---3--:R-:W-:-:S05]  /*2a70*/  FSEL R28, R28, -INF , P4 ;  /* 0xff8000001c1c7808 */ /* 0x008fca0002000000 */
[----:B------:R-:W3:Y:S01]  /*2a80*/  MUFU.TANH R135, R135 ;  /* 0x0000008700877308 */ /* 0x000ee20000002400 */
[----:B------:R-:W-:Y:S02]  /*2a90*/  ISETP.GT.AND P4, PT, R2, 0x50, PT ;  /* 0x000000500200780c */ /* 0x000fe40003f84270 */
[----:B----4-:R-:W-:Y:S02]  /*2aa0*/  FSEL R66, R130, -INF , P5 ;  /* 0xff80000082427808 */ /* 0x010fe40002800000 */
[----:B------:R-:W-:-:S03]  /*2ab0*/  FMNMX.FTZ R35, R65, R34, !PT ;  /* 0x0000002241237209 */ /* 0x000fc60007810000 */
[----:B------:R-:W4:Y:S01]  /*2ac0*/  MUFU.TANH R32, R32 ;  /* 0x0000002000207308 */ /* 0x000f220000002400 */
[----:B0-----:R-:W-:Y:S02]  /*2ad0*/  FSEL R68, R129, -INF , P4 ;  /* 0xff80000081447808 */ /* 0x001fe40002000000 */
[----:B------:R-:W-:-:S05]  /*2ae0*/  FMNMX.FTZ R35, R66, R35, !PT ;  /* 0x0000002342237209 */ /* 0x000fca0007810000 */
[----:B------:R-:W0:Y:S01]  /*2af0*/  MUFU.TANH R134, R134 ;  /* 0x0000008600867308 */ /* 0x000e220000002400 */
[----:B-1----:R-:W-:-:S07]  /*2b00*/  FSEL R69, R136, -INF , P3 ;  /* 0xff80000088457808 */ /* 0x002fce0001800000 */
[----:B------:R-:W1:Y:S01]  /*2b10*/  MUFU.TANH R33, R33 ;  /* 0x0000002100217308 */ /* 0x000e620000002400 */
[----:B------:R-:W-:-:S07]  /*2b20*/  FMNMX.FTZ R84, R68, R35, !PT ;  /* 0x0000002344547209 */ /* 0x000fce0007810000 */
[----:B------:R-:W5:Y:S01]  /*2b30*/  MUFU.TANH R133, R133 ;  /* 0x0000008500857308 */ /* 0x000f620000002400 */
[----:B--2---:R-:W-:Y:S02]  /*2b40*/  FSEL R31, R31, -INF , P6 ;  /* 0xff8000001f1f7808 */ /* 0x004fe40003000000 */
[----:B------:R-:W-:-:S05]  /*2b50*/  ISETP.GT.AND P6, PT, R2, 0x59, PT ;  /* 0x000000590200780c */ /* 0x000fca0003fc4270 */
[----:B------:R-:W2:Y:S01]  /*2b60*/  MUFU.TANH R74, R74 ;  /* 0x0000004a004a7308 */ /* 0x000ea20000002400 */
[----:B---3--:R-:W-:Y:S02]  /*2b70*/  FSEL R71, R135, -INF , P2 ;  /* 0xff80000087477808 */ /* 0x008fe40001000000 */
[----:B------:R-:W-:-:S05]  /*2b80*/  FMNMX.FTZ R84, R69, R84, !PT ;  /* 0x0000005445547209 */ /* 0x000fca0007810000 */
[----:B------:R-:W3:Y:S01]  /*2b90*/  MUFU.TANH R75, R75 ;  /* 0x0000004b004b7308 */ /* 0x000ee20000002400 */
[----:B----4-:R-:W-:Y:S02]  /*2ba0*/  FSEL R32, R32, -INF , P5 ;  /* 0xff80000020207808 */ /* 0x010fe40002800000 */
[----:B------:R-:W-:Y:S02]  /*2bb0*/  ISETP.GT.AND P5, PT, R2, 0x60, PT ;  /* 0x000000600200780c */ /* 0x000fe40003fa4270 */
[----:B0-----:R-:W-:-:S03]  /*2bc0*/  FSEL R72, R134, -INF , P6 ;  /* 0xff80000086487808 */ /* 0x001fc60003000000 */
[----:B------:R-:W0:Y:S01]  /*2bd0*/  MUFU.TANH R36, R36 ;  /* 0x0000002400247308 */ /* 0x000e220000002400 */
[----:B------:R-:W-:Y:S02]  /*2be0*/  FMNMX.FTZ R35, R71, R84, !PT ;  /* 0x0000005447237209 */ /* 0x000fe40007810000 */
[----:B-1----:R-:W-:-:S05]  /*2bf0*/  FSEL R33, R33, -INF , P4 ;  /* 0xff80000021217808 */ /* 0x002fca0002000000 */
[----:B------:R-:W1:Y:S01]  /*2c00*/  MUFU.TANH R76, R76 ;  /* 0x0000004c004c7308 */ /* 0x000e620000002400 */
[----:B------:R-:W-:Y:S02]  /*2c10*/  ISETP.GT.AND P4, PT, R2, 0x61, PT ;  /* 0x000000610200780c */ /* 0x000fe40003f84270 */
[----:B-----5:R-:W-:Y:S02]  /*2c20*/  FSEL R73, R133, -INF , P5 ;  /* 0xff80000085497808 */ /* 0x020fe40002800000 */
[----:B------:R-:W-:-:S03]  /*2c30*/  FMNMX.FTZ R84, R72, R35, !PT ;  /* 0x0000002348547209 */ /* 0x000fc60007810000 */
[----:B------:R-:W4:Y:S01]  /*2c40*/  MUFU.TANH R37, R37 ;  /* 0x0000002500257308 */ /* 0x000f220000002400 */
[----:B------:R-:W-:Y:S02]  /*2c50*/  ISETP.GT.AND P3, PT, R2, 0x68, PT ;  /* 0x000000680200780c */ /* 0x000fe40003f64270 */
[----:B--2---:R-:W-:-:S05]  /*2c60*/  FSEL R74, R74, -INF , P4 ;  /* 0xff8000004a4a7808 */ /* 0x004fca0002000000 */
[----:B------:R-:W2:Y:S01]  /*2c70*/  MUFU.TANH R77, R77 ;  /* 0x0000004d004d7308 */ /* 0x000ea20000002400 */
[----:B------:R-:W-:-:S07]  /*2c80*/  FMNMX.FTZ R85, R73, R84, !PT ;  /* 0x0000005449557209 */ /* 0x000fce0007810000 */
[----:B------:R-:W5:Y:S01]  /*2c90*/  MUFU.TANH R38, R38 ;  /* 0x0000002600267308 */ /* 0x000f620000002400 */
[----:B------:R-:W-:Y:S02]  /*2ca0*/  ISETP.GT.AND P2, PT, R2, 0x69, PT ;  /* 0x000000690200780c */ /* 0x000fe40003f44270 */
[----:B---3--:R-:W-:-:S05]  /*2cb0*/  FSEL R75, R75, -INF , P3 ;  /* 0xff8000004b4b7808 */ /* 0x008fca0001800000 */
[----:B------:R-:W3:Y:S01]  /*2cc0*/  MUFU.TANH R78, R78 ;  /* 0x0000004e004e7308 */ /* 0x000ee20000002400 */
[----:B------:R-:W-:Y:S02]  /*2cd0*/  FMNMX.FTZ R84, R74, R85, !PT ;  /* 0x000000554a547209 */ /* 0x000fe40007810000 */
[----:B0-----:R-:W-:-:S05]  /*2ce0*/  FSEL R36, R36, -INF , P6 ;  /* 0xff80000024247808 */ /* 0x001fca0003000000 */
[----:B------:R-:W0:Y:S01]  /*2cf0*/  MUFU.TANH R39, R39 ;  /* 0x0000002700277308 */ /* 0x000e220000002400 */
[----:B------:R-:W-:Y:S02]  /*2d00*/  ISETP.GT.AND P6, PT, R2, 0x70, PT ;  /* 0x000000700200780c */ /* 0x000fe40003fc4270 */
[----:B-1----:R-:W-:-:S05]  /*2d10*/  FSEL R76, R76, -INF , P2 ;  /* 0xff8000004c4c7808 */ /* 0x002fca0001000000 */
[----:B------:R-:W1:Y:S01]  /*2d20*/  MUFU.TANH R79, R79 ;  /* 0x0000004f004f7308 */ /* 0x000e620000002400 */
[----:B------:R-:W-:Y:S02]  /*2d30*/  FMNMX.FTZ R85, R75, R84, !PT ;  /* 0x000000544b557209 */ /* 0x000fe40007810000 */
[----:B----4-:R-:W-:-:S05]  /*2d40*/  FSEL R37, R37, -INF , P5 ;  /* 0xff80000025257808 */ /* 0x010fca0002800000 */
[----:B------:R-:W4:Y:S01]  /*2d50*/  MUFU.TANH R40, R40 ;  /* 0x0000002800287308 */ /* 0x000f220000002400 */
[----:B------:R-:W-:Y:S01]  /*2d60*/  ISETP.GT.AND P5, PT, R2, 0x71, PT ;  /* 0x000000710200780c */ /* 0x000fe20003fa4270 */
[----:B------:R-:W-:Y:S01]  /*2d70*/  FMUL.FTZ R50, R92, UR5 ;  /* 0x000000055c327c20 */ /* 0x000fe20008410000 */
[----:B--2---:R-:W-:-:S05]  /*2d80*/  FSEL R77, R77, -INF , P6 ;  /* 0xff8000004d4d7808 */ /* 0x004fca0003000000 */
[----:B------:R-:W2:Y:S01]  /*2d90*/  MUFU.TANH R44, R44 ;  /* 0x0000002c002c7308 */ /* 0x000ea20000002400 */
[----:B------:R-:W-:Y:S01]  /*2da0*/  FMNMX.FTZ R84, R76, R85, !PT ;  /* 0x000000554c547209 */ /* 0x000fe20007810000 */
[----:B------:R-:W-:Y:S01]  /*2db0*/  FMUL.FTZ R52, R93, UR5 ;  /* 0x000000055d347c20 */ /* 0x000fe20008410000 */
[----:B-----5:R-:W-:-:S05]  /*2dc0*/  FSEL R38, R38, -INF , P4 ;  /* 0xff80000026267808 */ /* 0x020fca0002000000 */
[----:B------:R-:W5:Y:S01]  /*2dd0*/  MUFU.TANH R41, R41 ;  /* 0x0000002900297308 */ /* 0x000f620000002400 */
[----:B------:R-:W-:Y:S02]  /*2de0*/  ISETP.GT.AND P4, PT, R2, 0x78, PT ;  /* 0x000000780200780c */ /* 0x000fe40003f84270 */
[----:B---3--:R-:W-:-:S05]  /*2df0*/  FSEL R78, R78, -INF , P5 ;  /* 0xff8000004e4e7808 */ /* 0x008fca0002800000 */
[----:B------:R-:W3:Y:S01]  /*2e00*/  MUFU.TANH R46, R46 ;  /* 0x0000002e002e7308 */ /* 0x000ee20000002400 */
[----:B------:R-:W-:Y:S02]  /*2e10*/  FMNMX.FTZ R85, R77, R84, !PT ;  /* 0x000000544d557209 */ /* 0x000fe40007810000 */
[----:B0-----:R-:W-:-:S05]  /*2e20*/  FSEL R39, R39, -INF , P3 ;  /* 0xff80000027277808 */ /* 0x001fca0001800000 */
[----:B------:R-:W0:Y:S01]  /*2e30*/  MUFU.TANH R42, R42 ;  /* 0x0000002a002a7308 */ /* 0x000e220000002400 */
[----:B------:R-:W-:Y:S01]  /*2e40*/  ISETP.GT.AND P3, PT, R2, 0x79, PT ;  /* 0x000000790200780c */ /* 0x000fe20003f64270 */
[----:B------:R-:W-:Y:S01]  /*2e50*/  FMUL.FTZ R55, R96, UR5 ;  /* 0x0000000560377c20 */ /* 0x000fe20008410000 */
[----:B-1----:R-:W-:-:S05]  /*2e60*/  FSEL R79, R79, -INF , P4 ;  /* 0xff8000004f4f7808 */ /* 0x002fca0002000000 */
[----:B------:R-:W1:Y:S01]  /*2e70*/  MUFU.TANH R48, R48 ;  /* 0x0000003000307308 */ /* 0x000e620000002400 */
[----:B------:R-:W-:-:S07]  /*2e80*/  FMNMX.FTZ R84, R78, R85, !PT ;  /* 0x000000554e547209 */ /* 0x000fce0007810000 */
[----:B------:R-:W1:Y:S01]  /*2e90*/  MUFU.TANH R43, R43 ;  /* 0x0000002b002b7308 */ /* 0x000e620000002400 */
[----:B----4-:R-:W-:Y:S01]  /*2ea0*/  FSEL R40, R40, -INF , P2 ;  /* 0xff80000028287808 */ /* 0x010fe20001000000 */
[----:B------:R-:W-:Y:S01]  /*2eb0*/  FMUL.FTZ R49, R91, UR5 ;  /* 0x000000055b317c20 */ /* 0x000fe20008410000 */
[----:B------:R-:W-:-:S05]  /*2ec0*/  ISETP.GT.AND P2, PT, R2, 0x80, PT ;  /* 0x000000800200780c */ /* 0x000fca0003f44270 */
[----:B------:R-:W4:Y:S01]  /*2ed0*/  MUFU.TANH R50, R50 ;  /* 0x0000003200327308 */ /* 0x000f220000002400 */
[----:B--2---:R-:W-:Y:S01]  /*2ee0*/  FSEL R44, R44, -INF , P3 ;  /* 0xff8000002c2c7808 */ /* 0x004fe20001800000 */
[----:B------:R-:W-:Y:S01]  /*2ef0*/  FMUL.FTZ R86, R97, UR5 ;  /* 0x0000000561567c20 */ /* 0x000fe20008410000 */
[----:B------:R-:W-:-:S05]  /*2f00*/  FMNMX.FTZ R85, R79, R84, !PT ;  /* 0x000000544f557209 */ /* 0x000fca0007810000 */
[----:B------:R-:W2:Y:S01]  /*2f10*/  MUFU.TANH R45, R45 ;  /* 0x0000002d002d7308 */ /* 0x000ea20000002400 */
[----:B-----5:R-:W-:Y:S01]  /*2f20*/  FSEL R41, R41, -INF , P6 ;  /* 0xff80000029297808 */ /* 0x020fe20003000000 */
[----:B------:R-:W-:-:S06]  /*2f30*/  FMUL.FTZ R51, R94, UR5 ;  /* 0x000000055e337c20 */ /* 0x000fcc0008410000 */
[----:B------:R-:W5:Y:S01]  /*2f40*/  MUFU.TANH R52, R52 ;  /* 0x0000003400347308 */ /* 0x000f620000002400 */
[----:B------:R-:W-:Y:S01]  /*2f50*/  FMUL.FTZ R80, R98, UR5 ;  /* 0x0000000562507c20 */ /* 0x000fe20008410000 */
[----:B------:R-:W-:Y:S01]  /*2f60*/  ISETP.GT.AND P6, PT, R2, 0x81, PT ;  /* 0x000000810200780c */ /* 0x000fe20003fc4270 */
[----:B------:R-:W-:Y:S01]  /*2f70*/  FMUL.FTZ R89, R100, UR5 ;  /* 0x0000000564597c20 */ /* 0x000fe20008410000 */
[----:B---3--:R-:W-:Y:S02]  /*2f80*/  FSEL R46, R46, -INF , P2 ;  /* 0xff8000002e2e7808 */ /* 0x008fe40001000000 */
[----:B------:R-:W-:Y:S02]  /*2f90*/  FMNMX.FTZ R85, R44, R85, !PT ;  /* 0x000000552c557209 */ /* 0x000fe40007810000 */
[----:B------:R-:W3:Y:S01]  /*2fa0*/  MUFU.TANH R47, R47 ;  /* 0x0000002f002f7308 */ /* 0x000ee20000002400 */
[----:B0-----:R-:W-:Y:S01]  /*2fb0*/  FSEL R42, R42, -INF , P5 ;  /* 0xff8000002a2a7808 */ /* 0x001fe20002800000 */
[----:B------:R-:W-:Y:S01]  /*2fc0*/  FMUL.FTZ R53, R95, UR5 ;  /* 0x000000055f357c20 */ /* 0x000fe20008410000 */
[----:B------:R-:W-:-:S05]  /*2fd0*/  FMUL.FTZ R81, R99, UR5 ;  /* 0x0000000563517c20 */ /* 0x000fca0008410000 */
[----:B------:R-:W0:Y:S01]  /*2fe0*/  MUFU.TANH R55, R55 ;  /* 0x0000003700377308 */ /* 0x000e220000002400 */
[----:B------:R-:W-:Y:S01]  /*2ff0*/  ISETP.GT.AND P5, PT, R2, 0x88, PT ;  /* 0x000000880200780c */ /* 0x000fe20003fa4270 */
[----:B------:R-:W-:Y:S01]  /*3000*/  FMUL.FTZ R88, R101, UR5 ;  /* 0x0000000565587c20 */ /* 0x000fe20008410000 */
[----:B-1----:R-:W-:Y:S02]  /*3010*/  FSEL R48, R48, -INF , P6 ;  /* 0xff80000030307808 */ /* 0x002fe40003000000 */
[----:B------:R-:W-:-:S03]  /*3020*/  FMNMX.FTZ R85, R46, R85, !PT ;  /* 0x000000552e557209 */ /* 0x000fc60007810000 */
[----:B------:R-:W1:Y:S01]  /*3030*/  MUFU.TANH R49, R49 ;  /* 0x0000003100317308 */ /* 0x000e620000002400 */
[----:B------:R-:W-:Y:S02]  /*3040*/  FSEL R43, R43, -INF , P4 ;  /* 0xff8000002b2b7808 */ /* 0x000fe40002000000 */
[----:B------:R-:W-:-:S05]  /*3050*/  ISETP.GT.AND P4, PT, R2, 0x89, PT ;  /* 0x000000890200780c */ /* 0x000fca0003f84270 */
[----:B------:R-:W1:Y:S01]  /*3060*/  MUFU.TANH R86, R86 ;  /* 0x0000005600567308 */ /* 0x000e620000002400 */
[----:B----4-:R-:W-:Y:S01]  /*3070*/  FSEL R84, R50, -INF , P5 ;  /* 0xff80000032547808 */ /* 0x010fe20002800000 */
[----:B------:R-:W-:Y:S01]  /*3080*/  FMUL.FTZ R90, R104, UR5 ;  /* 0x00000005685a7c20 */ /* 0x000fe20008410000 */
[----:B------:R-:W-:-:S05]  /*3090*/  FMNMX.FTZ R87, R48, R85, !PT ;  /* 0x0000005530577209 */ /* 0x000fca0007810000 */
[----:B------:R-:W4:Y:S01]  /*30a0*/  MUFU.TANH R51, R51 ;  /* 0x0000003300337308 */ /* 0x000f220000002400 */
[----:B--2---:R-:W-:Y:S01]  /*30b0*/  FSEL R45, R45, -INF , P3 ;  /* 0xff8000002d2d7808 */ /* 0x004fe20001800000 */
[----:B------:R-:W-:Y:S01]  /*30c0*/  FMUL.FTZ R82, R102, UR5 ;  /* 0x0000000566527c20 */ /* 0x000fe20008410000 */
[----:B-----5:R-:W-:-:S05]  /*30d0*/  FSEL R85, R52, -INF , P4 ;  /* 0xff80000034557808 */ /* 0x020fca0002000000 */
[----:B------:R-:W2:Y:S01]  /*30e0*/  MUFU.TANH R80, R80 ;  /* 0x0000005000507308 */ /* 0x000ea20000002400 */
[----:B------:R-:W-:Y:S01]  /*30f0*/  ISETP.GT.AND P3, PT, R2, 0x90, PT ;  /* 0x000000900200780c */ /* 0x000fe20003f64270 */
[----:B------:R-:W-:Y:S01]  /*3100*/  FMUL.FTZ R91, R105, UR5 ;  /* 0x00000005695b7c20 */ /* 0x000fe20008410000 */
[----:B------:R-:W-:-:S05]  /*3110*/  FMNMX.FTZ R52, R84, R87, !PT ;  /* 0x0000005754347209 */ /* 0x000fca0007810000 */
[----:B------:R-:W5:Y:S01]  /*3120*/  MUFU.TANH R89, R89 ;  /* 0x0000005900597308 */ /* 0x000f620000002400 */
[----:B---3--:R-:W-:-:S07]  /*3130*/  FSEL R47, R47, -INF , P2 ;  /* 0xff8000002f2f7808 */ /* 0x008fce0001000000 */
[----:B------:R-:W3:Y:S01]  /*3140*/  MUFU.TANH R53, R53 ;  /* 0x0000003500357308 */ /* 0x000ee20000002400 */
[----:B------:R-:W-:-:S07]  /*3150*/  ISETP.GT.AND P2, PT, R2, 0x91, PT ;  /* 0x000000910200780c */ /* 0x000fce0003f44270 */
[----:B------:R-:W3:Y:S01]  /*3160*/  MUFU.TANH R81, R81 ;  /* 0x0000005100517308 */ /* 0x000ee20000002400 */
[----:B0-----:R-:W-:Y:S01]  /*3170*/  FSEL R87, R55, -INF , P3 ;  /* 0xff80000037577808 */ /* 0x001fe20001800000 */
[----:B------:R-:W-:Y:S01]  /*3180*/  FMUL.FTZ R93, R108, UR5 ;  /* 0x000000056c5d7c20 */ /* 0x000fe20008410000 */
[----:B------:R-:W-:-:S05]  /*3190*/  FMNMX.FTZ R52, R85, R52, !PT ;  /* 0x0000003455347209 */ /* 0x000fca0007810000 */
[----:B------:R-:W0:Y:S01]  /*31a0*/  MUFU.TANH R88, R88 ;  /* 0x0000005800587308 */ /* 0x000e220000002400 */
[----:B-1----:R-:W-:Y:S01]  /*31b0*/  FSEL R49, R49, -INF , P6 ;  /* 0xff80000031317808 */ /* 0x002fe20003000000 */
[----:B------:R-:W-:Y:S01]  /*31c0*/  FMUL.FTZ R83, R103, UR5 ;  /* 0x0000000567537c20 */ /* 0x000fe20008410000 */
[----:B------:R-:W-:-:S05]  /*31d0*/  ISETP.GT.AND P6, PT, R2, 0x98, PT ;  /* 0x000000980200780c */ /* 0x000fca0003fc4270 */
[----:B------:R-:W1:Y:S01]  /*31e0*/  MUFU.TANH R90, R90 ;  /* 0x0000005a005a7308 */ /* 0x000e620000002400 */
[----:B------:R-:W-:Y:S01]  /*31f0*/  FSEL R86, R86, -INF , P2 ;  /* 0xff80000056567808 */ /* 0x000fe20001000000 */
[----:B------:R-:W-:Y:S01]  /*3200*/  FMUL.FTZ R95, R109, UR5 ;  /* 0x000000056d5f7c20 */ /* 0x000fe20008410000 */
[----:B------:R-:W-:-:S05]  /*3210*/  FMNMX.FTZ R55, R87, R52, !PT ;  /* 0x0000003457377209 */ /* 0x000fca0007810000 */
[----:B------:R-:W1:Y:S01]  /*3220*/  MUFU.TANH R82, R82 ;  /* 0x0000005200527308 */ /* 0x000e620000002400 */
[----:B----4-:R-:W-:Y:S01]  /*3230*/  FSEL R51, R51, -INF , P5 ;  /* 0xff80000033337808 */ /* 0x010fe20002800000 */
[----:B------:R-:W-:Y:S01]  /*3240*/  FMUL.FTZ R34, R106, UR5 ;  /* 0x000000056a227c20 */ /* 0x000fe20008410000 */
[----:B--2---:R-:W-:-:S05]  /*3250*/  FSEL R50, R80, -INF , P3 ;  /* 0xff80000050327808 */ /* 0x004fca0001800000 */
[----:B------:R-:W2:Y:S01]  /*3260*/  MUFU.TANH R91, R91 ;  /* 0x0000005b005b7308 */ /* 0x000ea20000002400 */
[----:B------:R-:W-:Y:S01]  /*3270*/  ISETP.GT.AND P5, PT, R2, 0x99, PT ;  /* 0x000000990200780c */ /* 0x000fe20003fa4270 */
[----:B------:R-:W-:Y:S01]  /*3280*/  FMUL.FTZ R92, R112, UR5 ;  /* 0x00000005705c7c20 */ /* 0x000fe20008410000 */
[----:B-----5:R-:W-:Y:S02]  /*3290*/  FSEL R89, R89, -INF , P6 ;  /* 0xff80000059597808 */ /* 0x020fe40003000000 */
[----:B------:R-:W-:-:S03]  /*32a0*/  FMNMX.FTZ R80, R86, R55, !PT ;  /* 0x0000003756507209 */ /* 0x000fc60007810000 */
[----:B------:R-:W4:Y:S01]  /*32b0*/  MUFU.TANH R93, R93 ;  /* 0x0000005d005d7308 */ /* 0x000f220000002400 */
[----:B---3--:R-:W-:Y:S01]  /*32c0*/  FSEL R53, R53, -INF , P4 ;  /* 0xff80000035357808 */ /* 0x008fe20002000000 */
[----:B------:R-:W-:Y:S01]  /*32d0*/  FMUL.FTZ R35, R107, UR5 ;  /* 0x000000056b237c20 */ /* 0x000fe20008410000 */
[----:B------:R-:W-:Y:S01]  /*32e0*/  FSEL R52, R81, -INF , P2 ;  /* 0xff80000051347808 */ /* 0x000fe20001000000 */
[----:B------:R-:W-:Y:S01]  /*32f0*/  FMUL.FTZ R94, R113, UR5 ;  /* 0x00000005715e7c20 */ /* 0x000fe20008410000 */
[----:B------:R-:W-:-:S03]  /*3300*/  ISETP.GT.AND P4, PT, R2, 0xa0, PT ;  /* 0x000000a00200780c */ /* 0x000fc60003f84270 */
[----:B------:R-:W3:Y:S01]  /*3310*/  MUFU.TANH R83, R83 ;  /* 0x0000005300537308 */ /* 0x000ee20000002400 */
[----:B0-----:R-:W-:Y:S02]  /*3320*/  FSEL R88, R88, -INF , P5 ;  /* 0xff80000058587808 */ /* 0x001fe40002800000 */
[----:B------:R-:W-:Y:S01]  /*3330*/  FMNMX.FTZ R81, R89, R80, !PT ;  /* 0x0000005059517209 */ /* 0x000fe20007810000 */
[----:B------:R-:W-:-:S04]  /*3340*/  FMUL.FTZ R96, R110, UR5 ;  /* 0x000000056e607c20 */ /* 0x000fc80008410000 */
        /* <DEDUP_REMOVED lines=8> */
[----:B------:R-:W5:Y:S01]  /*33d0*/  MUFU.TANH R92, R92 ;  /* 0x0000005c005c7308 */ /* 0x000f620000002400 */
[----:B--2---:R-:W-:Y:S02]  /*33e0*/  FSEL R91, R91, -INF , P3 ;  /* 0xff8000005b5b7808 */ /* 0x004fe40001800000 */
[----:B------:R-:W-:-:S05]  /*33f0*/  FMNMX.FTZ R82, R90, R81, !PT ;  /* 0x000000515a527209 */ /* 0x000fca0007810000 */
[----:B------:R-:W2:Y:S01]  /*3400*/  MUFU.TANH R35, R35 ;  /* 0x0000002300237308 */ /* 0x000ea20000002400 */
[----:B------:R-:W-:Y:S02]  /*3410*/  ISETP.GT.AND P6, PT, R2, 0xa9, PT ;  /* 0x000000a90200780c */ /* 0x000fe40003fc4270 */
[----:B----4-:R-:W-:-:S05]  /*3420*/  FSEL R93, R93, -INF , P2 ;  /* 0xff8000005d5d7808 */ /* 0x010fca0001000000 */
[----:B------:R-:W4:Y:S01]  /*3430*/  MUFU.TANH R94, R94 ;  /* 0x0000005e005e7308 */ /* 0x000f220000002400 */
[----:B------:R-:W-:-:S07]  /*3440*/  FMNMX.FTZ R82, R91, R82, !PT ;  /* 0x000000525b527209 */ /* 0x000fce0007810000 */
[----:B------:R-:W4:Y:S01]  /*3450*/  MUFU.TANH R96, R96 ;  /* 0x0000006000607308 */ /* 0x000f220000002400 */
[----:B---3--:R-:W-:Y:S02]  /*3460*/  FSEL R80, R83, -INF , P5 ;  /* 0xff80000053507808 */ /* 0x008fe40002800000 */
[----:B------:R-:W-:-:S05]  /*3470*/  ISETP.GT.AND P5, PT, R2, 0xb0, PT ;  /* 0x000000b00200780c */ /* 0x000fca0003fa4270 */
[----:B------:R-:W3:Y:S01]  /*3480*/  MUFU.TANH R97, R97 ;  /* 0x0000006100617308 */ /* 0x000ee20000002400 */
[----:B0-----:R-:W-:Y:S02]  /*3490*/  FSEL R95, R95, -INF , P6 ;  /* 0xff8000005f5f7808 */ /* 0x001fe40003000000 */
[----:B------:R-:W-:-:S05]  /*34a0*/  FMNMX.FTZ R82, R93, R82, !PT ;  /* 0x000000525d527209 */ /* 0x000fca0007810000 */
[----:B------:R-:W0:Y:S01]  /*34b0*/  MUFU.TANH R117, R117 ;  /* 0x0000007500757308 */ /* 0x000e220000002400 */
[----:B-1----:R-:W-:Y:S02]  /*34c0*/  FSEL R83, R34, -INF , P4 ;  /* 0xff80000022537808 */ /* 0x002fe40002000000 */
[----:B------:R-:W-:Y:S02]  /*34d0*/  ISETP.GT.AND P4, PT, R2, 0xb1, PT ;  /* 0x000000b10200780c */ /* 0x000fe40003f84270 */
[----:B-----5:R-:W-:Y:S02]  /*34e0*/  FSEL R92, R92, -INF , P5 ;  /* 0xff8000005c5c7808 */ /* 0x020fe40002800000 */
[----:B------:R-:W-:Y:S02]  /*34f0*/  FMNMX.FTZ R81, R95, R82, !PT ;  /* 0x000000525f517209 */ /* 0x000fe40007810000 */
[----:B--2---:R-:W-:Y:S02]  /*3500*/  FSEL R82, R35, -INF , P3 ;  /* 0xff80000023527808 */ /* 0x004fe40001800000 */
[----:B------:R-:W-:-:S02]  /*3510*/  ISETP.GT.AND P3, PT, R2, 0xb8, PT ;  /* 0x000000b80200780c */ /* 0x000fc40003f64270 */
[----:B----4-:R-:W-:Y:S02]  /*3520*/  FSEL R94, R94, -INF , P4 ;  /* 0xff8000005e5e7808 */ /* 0x010fe40002000000 */
[----:B------:R-:W-:Y:S02]  /*3530*/  FMNMX.FTZ R35, R92, R81, !PT ;  /* 0x000000515c237209 */ /* 0x000fe40007810000 */
[----:B------:R-:W-:Y:S02]  /*3540*/  FSEL R81, R96, -INF , P2 ;  /* 0xff80000060517808 */ /* 0x000fe40001000000 */
[----:B------:R-:W-:Y:S02]  /*3550*/  ISETP.GT.AND P2, PT, R2, 0xb9, PT ;  /* 0x000000b90200780c */ /* 0x000fe40003f44270 */
[----:B---3--:R-:W-:Y:S02]  /*3560*/  FSEL R2, R97, -INF , P3 ;  /* 0xff80000061027808 */ /* 0x008fe40001800000 */
[----:B------:R-:W-:-:S02]  /*3570*/  FMNMX.FTZ R35, R94, R35, !PT ;  /* 0x000000235e237209 */ /* 0x000fc40007810000 */
[----:B0-----:R-:W-:Y:S02]  /*3580*/  FSEL R97, R117, -INF , P2 ;  /* 0xff80000075617808 */ /* 0x001fe40001000000 */
[----:B------:R-:W-:-:S04]  /*3590*/  FMNMX.FTZ R34, R2, R35, !PT ;  /* 0x0000002302227209 */ /* 0x000fc80007810000 */
[----:B------:R-:W-:-:S05]  /*35a0*/  FMNMX.FTZ R98, R97, R34, !PT ;  /* 0x0000002261627209 */ /* 0x000fca0007810000 */
[----:B------:R-:W0:Y:S02]  /*35b0*/  SHFL.BFLY PT, R35, R98, 0x2, 0x1f ;  /* 0x0c401f0062237f89 */ /* 0x000e2400000e0000 */
[----:B0-----:R-:W-:-:S05]  /*35c0*/  FMNMX.FTZ R99, R98, R35, !PT ;  /* 0x0000002362637209 */ /* 0x001fca0007810000 */
[----:B------:R-:W0:Y:S01]  /*35d0*/  SHFL.BFLY PT, R34, R99, 0x1, 0x1f ;  /* 0x0c201f0063227f89 */ /* 0x000e2200000e0000 */
[----:B------:R-:W-:Y:S01]  /*35e0*/  IMAD.U32 R35, RZ, RZ, UR6 ;  /* 0x00000006ff237e24 */ /* 0x000fe2000f8e00ff */
[----:B0-----:R-:W-:-:S04]  /*35f0*/  FMNMX.FTZ R34, R99, R34, !PT ;  /* 0x0000002263227209 */ /* 0x001fc80007810000 */
[C---:B------:R-:W-:Y:S01]  /*3600*/  FSETP.NEU.FTZ.AND P0, PT, R34.reuse, -INF , PT ;  /* 0xff8000002200780b */ /* 0x040fe20003f1d000 */
[----:B------:R-:W-:-:S05]  /*3610*/  FMUL.FTZ R96, R34, R35 ;  /* 0x0000002322607220 */ /* 0x000fca0000410000 */
[----:B------:R-:W-:-:S05]  /*3620*/  FSEL R96, R96, RZ, P0 ;  /* 0x000000ff60607208 */ /* 0x000fca0000000000 */
[-CC-:B------:R-:W-:Y:S01]  /*3630*/  FFMA.FTZ R103, R14, R35.reuse, -R96.reuse ;  /* 0x000000230e677223 */ /* 0x180fe20000010860 */
[-CC-:B------:R-:W-:Y:S01]  /*3640*/  FFMA.FTZ R14, R56, R35.reuse, -R96.reuse ;  /* 0x00000023380e7223 */ /* 0x180fe20000010860 */
[--C-:B------:R-:W-:Y:S01]  /*3650*/  FFMA.FTZ R102, R10, R35, -R96.reuse ;  /* 0x000000230a667223 */ /* 0x100fe20000010860 */
[----:B------:R-:W-:Y:S01]  /*3660*/  FMNMX.FTZ R56, R5, R7, !PT ;  /* 0x0000000705387209 */ /* 0x000fe20007810000 */
[-CC-:B------:R-:W-:Y:S01]  /*3670*/  FFMA.FTZ R10, R12, R35.reuse, -R96.reuse ;  /* 0x000000230c0a7223 */ /* 0x180fe20000010860 */
[-CC-:B------:R-:W-:Y:S01]  /*3680*/  FFMA.FTZ R12, R20, R35.reuse, -R96.reuse ;  /* 0x00000023140c7223 */ /* 0x180fe20000010860 */
[----:B------:R-:W-:Y:S01]  /*3690*/  FFMA.FTZ R20, R58, R35, -R96 ;  /* 0x000000233a147223 */ /* 0x000fe20000010860 */
[----:B------:R-:W-:-:S04]  /*36a0*/  FMNMX.FTZ R58, R9, R56, !PT ;  /* 0x00000038093a7209 */ /* 0x000fc80007810000 */
[----:B------:R-:W-:Y:S01]  /*36b0*/  FMNMX.FTZ R58, R11, R58, !PT ;  /* 0x0000003a0b3a7209 */ /* 0x000fe20007810000 */
[----:B------:R-:W-:-:S03]  /*36c0*/  FFMA.FTZ R105, R54, R35, -R96 ;  /* 0x0000002336697223 */ /* 0x000fc60000010860 */
[----:B------:R-:W-:Y:S01]  /*36d0*/  FMNMX.FTZ R58, R13, R58, !PT ;  /* 0x0000003a0d3a7209 */ /* 0x000fe20007810000 */
[----:B------:R-:W-:-:S03]  /*36e0*/  FFMA.FTZ R54, R59, R35, -R96 ;  /* 0x000000233b367223 */ /* 0x000fc60000010860 */
[----:B------:R-:W-:Y:S01]  /*36f0*/  FMNMX.FTZ R59, R15, R58, !PT ;  /* 0x0000003a0f3b7209 */ /* 0x000fe20007810000 */
[----:B------:R-:W-:-:S03]  /*3700*/  FFMA.FTZ R106, R60, R35, -R96 ;  /* 0x000000233c6a7223 */ /* 0x000fc60000010860 */
[----:B------:R-:W-:Y:S01]  /*3710*/  FMNMX.FTZ R60, R18, R59, !PT ;  /* 0x0000003b123c7209 */ /* 0x000fe20007810000 */
[-CC-:B------:R-:W-:Y:S01]  /*3720*/  FFMA.FTZ R104, R17, R35.reuse, -R96.reuse ;  /* 0x0000002311687223 */ /* 0x180fe20000010860 */
[-CC-:B------:R-:W-:Y:S02]  /*3730*/  FFMA.FTZ R17, R57, R35.reuse, -R96.reuse ;  /* 0x0000002339117223 */ /* 0x180fe40000010860 */
[----:B------:R-:W-:Y:S01]  /*3740*/  FMNMX.FTZ R60, R19, R60, !PT ;  /* 0x0000003c133c7209 */ /* 0x000fe20007810000 */
[----:B------:R-:W-:-:S03]  /*3750*/  FFMA.FTZ R57, R61, R35, -R96 ;  /* 0x000000233d397223 */ /* 0x000fc60000010860 */
[----:B------:R-:W-:-:S04]  /*3760*/  FMNMX.FTZ R61, R21, R60, !PT ;  /* 0x0000003c153d7209 */ /* 0x000fc80007810000 */
        /* <DEDUP_REMOVED lines=9> */
[----:B------:R-:W-:Y:S01]  /*3800*/  FMNMX.FTZ R62, R28, R63, !PT ;  /* 0x0000003f1c3e7209 */ /* 0x000fe20007810000 */
[----:B------:R0:W-:Y:S03]  /*3810*/  MUFU.EX2 R60, R64 ;  /* 0x00000040003c7308 */ /* 0x0001e60000000800 */
[----:B------:R-:W-:Y:S01]  /*3820*/  FMNMX.FTZ R63, R29, R62, !PT ;  /* 0x0000003e1d3f7209 */ /* 0x000fe20007810000 */
[----:B------:R-:W-:-:S03]  /*3830*/  FFMA.FTZ R61, R65, R35, -R96 ;  /* 0x00000023413d7223 */ /* 0x000fc60000010860 */
[----:B0-----:R-:W-:-:S04]  /*3840*/  FMNMX.FTZ R64, R30, R63, !PT ;  /* 0x0000003f1e407209 */ /* 0x001fc80007810000 */
[----:B------:R-:W-:Y:S01]  /*3850*/  FMNMX.FTZ R65, R31, R64, !PT ;  /* 0x000000401f417209 */ /* 0x000fe20007810000 */
[----:B------:R0:W-:Y:S03]  /*3860*/  MUFU.EX2 R56, R106 ;  /* 0x0000006a00387308 */ /* 0x0001e60000000800 */
[----:B------:R-:W-:Y:S01]  /*3870*/  FMNMX.FTZ R64, R32, R65, !PT ;  /* 0x0000004120407209 */ /* 0x000fe20007810000 */
[----:B0-----:R-:W-:-:S03]  /*3880*/  FFMA.FTZ R106, R66, R35, -R96 ;  /* 0x00000023426a7223 */ /* 0x001fc60000010860 */
[----:B------:R-:W-:Y:S01]  /*3890*/  FMNMX.FTZ R66, R33, R64, !PT ;  /* 0x0000004021427209 */ /* 0x000fe20007810000 */
[----:B------:R-:W-:-:S03]  /*38a0*/  FFMA.FTZ R63, R69, R35, -R96 ;  /* 0x00000023453f7223 */ /* 0x000fc60000010860 */
[----:B------:R-:W-:-:S04]  /*38b0*/  FMNMX.FTZ R65, R67, R66, !PT ;  /* 0x0000004243417209 */ /* 0x000fc80007810000 */
[----:B------:R-:W-:Y:S01]  /*38c0*/  FMNMX.FTZ R69, R70, R65, !PT ;  /* 0x0000004146457209 */ /* 0x000fe20007810000 */
[----:B------:R-:W-:-:S03]  /*38d0*/  FFMA.FTZ R68, R68, R35, -R96 ;  /* 0x0000002344447223 */ /* 0x000fc60000010860 */
[----:B------:R-:W-:Y:S01]  /*38e0*/  FMNMX.FTZ R66, R36, R69, !PT ;  /* 0x0000004524427209 */ /* 0x000fe20007810000 */
[----:B------:R0:W-:Y:S03]  /*38f0*/  MUFU.EX2 R62, R68 ;  /* 0x00000044003e7308 */ /* 0x0001e60000000800 */
[----:B------:R-:W-:-:S04]  /*3900*/  FMNMX.FTZ R69, R37, R66, !PT ;  /* 0x0000004225457209 */ /* 0x000fc80007810000 */
[----:B0-----:R-:W-:Y:S01]  /*3910*/  FMNMX.FTZ R68, R38, R69, !PT ;  /* 0x0000004526447209 */ /* 0x001fe20007810000 */
[----:B------:R-:W-:-:S03]  /*3920*/  FFMA.FTZ R71, R71, R35, -R96 ;  /* 0x0000002347477223 */ /* 0x000fc60000010860 */
[----:B------:R-:W-:Y:S01]  /*3930*/  FMNMX.FTZ R69, R39, R68, !PT ;  /* 0x0000004427457209 */ /* 0x000fe20007810000 */
[----:B------:R-:W-:-:S03]  /*3940*/  FFMA.FTZ R107, R72, R35, -R96 ;  /* 0x00000023486b7223 */ /* 0x000fc60000010860 */
[----:B------:R-:W-:Y:S01]  /*3950*/  FMNMX.FTZ R72, R40, R69, !PT ;  /* 0x0000004528487209 */ /* 0x000fe20007810000 */
[----:B------:R0:W-:Y:S01]  /*3960*/  MUFU.EX2 R64, R71 ;  /* 0x0000004700407308 */ /* 0x0001e20000000800 */
[----:B------:R-:W-:Y:S02]  /*3970*/  FFMA.FTZ R108, R74, R35, -R96 ;  /* 0x000000234a6c7223 */ /* 0x000fe40000010860 */
[----:B0-----:R-:W-:-:S04]  /*3980*/  FMNMX.FTZ R71, R41, R72, !PT ;  /* 0x0000004829477209 */ /* 0x001fc80007810000 */
[----:B------:R-:W-:-:S04]  /*3990*/  FMNMX.FTZ R72, R42, R71, !PT ;  /* 0x000000472a487209 */ /* 0x000fc80007810000 */
[----:B------:R-:W-:-:S04]  /*39a0*/  FMNMX.FTZ R74, R43, R72, !PT ;  /* 0x000000482b4a7209 */ /* 0x000fc80007810000 */
[----:B------:R-:W-:-:S04]  /*39b0*/  FMNMX.FTZ R74, R45, R74, !PT ;  /* 0x0000004a2d4a7209 */ /* 0x000fc80007810000 */
[----:B------:R-:W-:Y:S01]  /*39c0*/  FMNMX.FTZ R74, R47, R74, !PT ;  /* 0x0000004a2f4a7209 */ /* 0x000fe20007810000 */
[----:B------:R-:W-:-:S03]  /*39d0*/  FFMA.FTZ R69, R75, R35, -R96 ;  /* 0x000000234b457223 */ /* 0x000fc60000010860 */
[----:B------:R-:W-:Y:S01]  /*39e0*/  FMNMX.FTZ R74, R49, R74, !PT ;  /* 0x0000004a314a7209 */ /* 0x000fe20007810000 */
[----:B------:R-:W-:-:S03]  /*39f0*/  FFMA.FTZ R75, R76, R35, -R96 ;  /* 0x000000234c4b7223 */ /* 0x000fc60000010860 */
[----:B------:R-:W-:-:S04]  /*3a00*/  FMNMX.FTZ R76, R51, R74, !PT ;  /* 0x0000004a334c7209 */ /* 0x000fc80007810000 */
[----:B------:R-:W-:Y:S02]  /*3a10*/  FMNMX.FTZ R71, R53, R76, !PT ;  /* 0x0000004c35477209 */ /* 0x000fe40007810000 */
[----:B------:R-:W-:Y:S01]  /*3a20*/  ISETP.NE.AND P0, PT, R3, RZ, PT ;  /* 0x000000ff0300720c */ /* 0x000fe20003f05270 */
[----:B------:R-:W-:Y:S01]  /*3a30*/  FMUL.FTZ R3, R111, UR5 ;  /* 0x000000056f037c20 */ /* 0x000fe20008410000 */
[----:B------:R-:W-:Y:S01]  /*3a40*/  FMNMX.FTZ R71, R50, R71, !PT ;  /* 0x0000004732477209 */ /* 0x000fe20007810000 */
[----:B------:R-:W-:-:S03]  /*3a50*/  FMUL.FTZ R98, R114, UR5 ;  /* 0x0000000572627c20 */ /* 0x000fc60008410000 */
[----:B------:R-:W-:Y:S01]  /*3a60*/  FMNMX.FTZ R76, R52, R71, !PT ;  /* 0x00000047344c7209 */ /* 0x000fe20007810000 */
[----:B------:R-:W-:Y:S01]  /*3a70*/  MUFU.TANH R3, R3 ;  /* 0x0000000300037308 */ /* 0x000fe20000002400 */
[----:B------:R-:W-:Y:S02]  /*3a80*/  FMUL.FTZ R99, R115, UR5 ;  /* 0x0000000573637c20 */ /* 0x000fe40008410000 */
[----:B------:R-:W-:Y:S01]  /*3a90*/  FMNMX.FTZ R71, R55, R76, !PT ;  /* 0x0000004c37477209 */ /* 0x000fe20007810000 */
[----:B------:R-:W-:-:S03]  /*3aa0*/  FMUL.FTZ R100, R118, UR5 ;  /* 0x0000000576647c20 */ /* 0x000fc60008410000 */
[----:B------:R-:W-:Y:S01]  /*3ab0*/  FMNMX.FTZ R76, R80, R71, !PT ;  /* 0x00000047504c7209 */ /* 0x000fe20007810000 */
[----:B------:R-:W0:Y:S01]  /*3ac0*/  MUFU.TANH R98, R98 ;  /* 0x0000006200627308 */ /* 0x000e220000002400 */
[----:B------:R-:W-:Y:S02]  /*3ad0*/  FMUL.FTZ R101, R119, UR5 ;  /* 0x0000000577657c20 */ /* 0x000fe40008410000 */
[----:B------:R-:W-:-:S05]  /*3ae0*/  FMNMX.FTZ R71, R83, R76, !PT ;  /* 0x0000004c53477209 */ /* 0x000fca0007810000 */
[----:B------:R-:W1:Y:S01]  /*3af0*/  MUFU.TANH R99, R99 ;  /* 0x0000006300637308 */ /* 0x000e620000002400 */
[----:B------:R-:W-:-:S07]  /*3b00*/  FMNMX.FTZ R76, R82, R71, !PT ;  /* 0x00000047524c7209 */ /* 0x000fce0007810000 */
[----:B------:R-:W2:Y:S01]  /*3b10*/  MUFU.TANH R100, R100 ;  /* 0x0000006400647308 */ /* 0x000ea20000002400 */
[----:B------:R-:W-:Y:S02]  /*3b20*/  FMNMX.FTZ R76, R81, R76, !PT ;  /* 0x0000004c514c7209 */ /* 0x000fe40007810000 */
[----:B0-----:R-:W-:-:S05]  /*3b30*/  FSEL R98, R98, -INF , P5 ;  /* 0xff80000062627808 */ /* 0x001fca0002800000 */
[----:B------:R-:W0:Y:S08]  /*3b40*/  MUFU.TANH R101, R101 ;  /* 0x0000006500657308 */ /* 0x000e300000002400 */
[----:B------:R3:W-:Y:S01]  /*3b50*/  MUFU.EX2 R65, R107 ;  /* 0x0000006b00417308 */ /* 0x0007e20000000800 */
[----:B-1----:R-:W-:Y:S02]  /*3b60*/  FSEL R99, R99, -INF , P4 ;  /* 0xff80000063637808 */ /* 0x002fe40002000000 */
[----:B---3--:R-:W-:-:S04]  /*3b70*/  FSEL R107, R3, -INF , P6 ;  /* 0xff800000036b7808 */ /* 0x008fc80003000000 */
[----:B------:R-:W-:Y:S01]  /*3b80*/  FMNMX.FTZ R71, R107, R76, !PT ;  /* 0x0000004c6b477209 */ /* 0x000fe20007810000 */
[----:B------:R-:W-:-:S03]  /*3b90*/  FFMA.FTZ R78, R78, R35, -R96 ;  /* 0x000000234e4e7223 */ /* 0x000fc60000010860 */
[----:B------:R-:W-:Y:S02]  /*3ba0*/  FMNMX.FTZ R76, R98, R71, !PT ;  /* 0x00000047624c7209 */ /* 0x000fe40007810000 */
[----:B--2---:R-:W-:Y:S02]  /*3bb0*/  FSEL R100, R100, -INF , P3 ;  /* 0xff80000064647808 */ /* 0x004fe40001800000 */
[----:B------:R-:W-:Y:S01]  /*3bc0*/  FMNMX.FTZ R71, R99, R76, !PT ;  /* 0x0000004c63477209 */ /* 0x000fe20007810000 */
[----:B------:R1:W-:Y:S01]  /*3bd0*/  MUFU.EX2 R74, R78 ;  /* 0x0000004e004a7308 */ /* 0x0003e20000000800 */
[----:B0-----:R-:W-:Y:S02]  /*3be0*/  FSEL R101, R101, -INF , P2 ;  /* 0xff80000065657808 */ /* 0x001fe40001000000 */
[----:B-1----:R-:W-:-:S04]  /*3bf0*/  FMNMX.FTZ R78, R100, R71, !PT ;  /* 0x00000047644e7209 */ /* 0x002fc80007810000 */
[----:B------:R-:W-:Y:S01]  /*3c00*/  FMNMX.FTZ R71, R101, R78, !PT ;  /* 0x0000004e65477209 */ /* 0x000fe20007810000 */
[----:B------:R0:W-:Y:S04]  /*3c10*/  MUFU.EX2 R68, R108 ;  /* 0x0000006c00447308 */ /* 0x0001e80000000800 */
[----:B0-----:R-:W0:Y:S02]  /*3c20*/  SHFL.BFLY PT, R108, R71, 0x2, 0x1f ;  /* 0x0c401f00476c7f89 */ /* 0x001e2400000e0000 */
[----:B0-----:R-:W-:-:S05]  /*3c30*/  FMNMX.FTZ R108, R71, R108, !PT ;  /* 0x0000006c476c7209 */ /* 0x001fca0007810000 */
[----:B------:R-:W0:Y:S01]  /*3c40*/  SHFL.BFLY PT, R71, R108, 0x1, 0x1f ;  /* 0x0c201f006c477f89 */ /* 0x000e2200000e0000 */
[-CC-:B------:R-:W-:Y:S01]  /*3c50*/  FFMA.FTZ R79, R79, R35.reuse, -R96.reuse ;  /* 0x000000234f4f7223 */ /* 0x180fe20000010860 */
[----:B------:R-:W-:Y:S01]  /*3c60*/  MUFU.EX2 R72, R75 ;  /* 0x0000004b00487308 */ /* 0x000fe20000000800 */
[-CC-:B------:R-:W-:Y:S01]  /*3c70*/  FFMA.FTZ R4, R4, R35.reuse, -R96.reuse ;  /* 0x0000002304047223 */ /* 0x180fe20000010860 */
[----:B------:R-:W-:-:S06]  /*3c80*/  FFMA.FTZ R6, R6, R35, -R96 ;  /* 0x0000002306067223 */ /* 0x000fcc0000010860 */
[----:B------:R1:W-:Y:S01]  /*3c90*/  MUFU.EX2 R75, R79 ;  /* 0x0000004f004b7308 */ /* 0x0003e20000000800 */
[-CC-:B------:R-:W-:Y:S01]  /*3ca0*/  FFMA.FTZ R8, R8, R35.reuse, -R96.reuse ;  /* 0x0000002308087223 */ /* 0x180fe20000010860 */
[-CC-:B-1----:R-:W-:Y:S01]  /*3cb0*/  FFMA.FTZ R79, R89, R35.reuse, -R96.reuse ;  /* 0x00000023594f7223 */ /* 0x182fe20000010860 */
[----:B------:R-:W-:Y:S01]  /*3cc0*/  FFMA.FTZ R89, R92, R35, -R96 ;  /* 0x000000235c597223 */ /* 0x000fe20000010860 */
[----:B0-----:R-:W-:-:S04]  /*3cd0*/  FMNMX.FTZ R71, R108, R71, !PT ;  /* 0x000000476c477209 */ /* 0x001fc80007810000 */
[C---:B------:R-:W-:Y:S01]  /*3ce0*/  FSETP.NEU.FTZ.AND P2, PT, R71.reuse, -INF , PT ;  /* 0xff8000004700780b */ /* 0x040fe20003f5d000 */
[----:B------:R-:W-:Y:S01]  /*3cf0*/  FMUL.FTZ R92, R71, R35 ;  /* 0x00000023475c7220 */ /* 0x000fe20000410000 */
[----:B------:R-:W-:Y:S04]  /*3d00*/  MUFU.EX2 R4, R4 ;  /* 0x0000000400047308 */ /* 0x000fe80000000800 */
[----:B------:R-:W-:-:S04]  /*3d10*/  FSEL R92, R92, RZ, P2 ;  /* 0x000000ff5c5c7208 */ /* 0x000fc80001000000 */
[----:B------:R-:W0:Y:S01]  /*3d20*/  MUFU.EX2 R6, R6 ;  /* 0x0000000600067308 */ /* 0x000e220000000800 */
[-CC-:B------:R-:W-:Y:S01]  /*3d30*/  FFMA.FTZ R5, R5, R35.reuse, -R92.reuse ;  /* 0x0000002305057223 */ /* 0x180fe2000001085c */
[-C--:B------:R-:W-:Y:S01]  /*3d40*/  FFMA.FTZ R7, R7, R35.reuse, -R92 ;  /* 0x0000002307077223 */ /* 0x080fe2000001085c */
[-C--:B------:R-:W-:Y:S01]  /*3d50*/  FFMA.FTZ R73, R73, R35.reuse, -R96 ;  /* 0x0000002349497223 */ /* 0x080fe20000010860 */
[----:B------:R-:W-:-:S04]  /*3d60*/  FFMA.FTZ R9, R9, R35, -R92 ;  /* 0x0000002309097223 */ /* 0x000fc8000001085c */
[----:B------:R-:W1:Y:S01]  /*3d70*/  MUFU.EX2 R8, R8 ;  /* 0x0000000800087308 */ /* 0x000e620000000800 */
        /* <DEDUP_REMOVED lines=9> */
[-C--:B------:R-:W-:Y:S01]  /*3e10*/  FFMA.FTZ R91, R2, R35.reuse, -R96 ;  /* 0x00000023025b7223 */ /* 0x080fe20000010860 */
[----:B------:R-:W-:-:S03]  /*3e20*/  FFMA.FTZ R11, R11, R35, -R92 ;  /* 0x000000230b0b7223 */ /* 0x000fc6000001085c */
[----:B------:R3:W-:Y:S01]  /*3e30*/  MUFU.EX2 R66, R73 ;  /* 0x0000004900427308 */ /* 0x0007e20000000800 */
[-CC-:B------:R-:W-:Y:S01]  /*3e40*/  FFMA.FTZ R44, R44, R35.reuse, -R96.reuse ;  /* 0x000000232c2c7223 */ /* 0x180fe20000010860 */
[-CC-:B------:R-:W-:Y:S01]  /*3e50*/  FFMA.FTZ R46, R46, R35.reuse, -R96.reuse ;  /* 0x000000232e2e7223 */ /* 0x180fe20000010860 */
[-CC-:B------:R-:W-:Y:S01]  /*3e60*/  FFMA.FTZ R90, R94, R35.reuse, -R96.reuse ;  /* 0x000000235e5a7223 */ /* 0x180fe20000010860 */
[-C--:B------:R-:W-:Y:S01]  /*3e70*/  FFMA.FTZ R2, R97, R35.reuse, -R96 ;  /* 0x0000002361027223 */ /* 0x080fe20000010860 */
[----:B------:R-:W-:-:S03]  /*3e80*/  FFMA.FTZ R95, R18, R35, -R92 ;  /* 0x00000023125f7223 */ /* 0x000fc6000001085c */
[----:B------:R-:W-:Y:S01]  /*3e90*/  MUFU.EX2 R5, R5 ;  /* 0x0000000500057308 */ /* 0x000fe20000000800 */
[-CC-:B---3--:R-:W-:Y:S01]  /*3ea0*/  FFMA.FTZ R73, R77, R35.reuse, -R96.reuse ;  /* 0x000000234d497223 */ /* 0x188fe20000010860 */
[-CC-:B------:R-:W-:Y:S01]  /*3eb0*/  FFMA.FTZ R77, R87, R35.reuse, -R96.reuse ;  /* 0x00000023574d7223 */ /* 0x180fe20000010860 */
[-C--:B------:R-:W-:Y:S01]  /*3ec0*/  FFMA.FTZ R87, R93, R35.reuse, -R96 ;  /* 0x000000235d577223 */ /* 0x080fe20000010860 */
[----:B------:R-:W-:-:S04]  /*3ed0*/  FFMA.FTZ R96, R19, R35, -R92 ;  /* 0x0000002313607223 */ /* 0x000fc8000001085c */
[----:B------:R-:W3:Y:S01]  /*3ee0*/  MUFU.EX2 R7, R7 ;  /* 0x0000000700077308 */ /* 0x000ee20000000800 */
[-CC-:B------:R-:W-:Y:S01]  /*3ef0*/  FFMA.FTZ R18, R23, R35.reuse, -R92.reuse ;  /* 0x0000002317127223 */ /* 0x180fe2000001085c */
[-CC-:B------:R-:W-:Y:S01]  /*3f00*/  FFMA.FTZ R19, R24, R35.reuse, -R92.reuse ;  /* 0x0000002318137223 */ /* 0x180fe2000001085c */
[-CC-:B------:R-:W-:Y:S01]  /*3f10*/  FFMA.FTZ R23, R26, R35.reuse, -R92.reuse ;  /* 0x000000231a177223 */ /* 0x180fe2000001085c */
[----:B------:R-:W-:-:S04]  /*3f20*/  FFMA.FTZ R26, R27, R35, -R92 ;  /* 0x000000231b1a7223 */ /* 0x000fc8000001085c */
[----:B------:R-:W4:Y:S01]  /*3f30*/  MUFU.EX2 R10, R10 ;  /* 0x0000000a000a7308 */ /* 0x000f220000000800 */
[-CC-:B------:R-:W-:Y:S01]  /*3f40*/  FFMA.FTZ R24, R67, R35.reuse, -R92.reuse ;  /* 0x0000002343187223 */ /* 0x180fe2000001085c */
[-C--:B------:R-:W-:Y:S01]  /*3f50*/  FFMA.FTZ R27, R28, R35.reuse, -R92 ;  /* 0x000000231c1b7223 */ /* 0x080fe2000001085c */
[----:B0-----:R-:W-:Y:S01]  /*3f60*/  FADD.FTZ R67, R4, R6 ;  /* 0x0000000604437221 */ /* 0x001fe20000010000 */
[----:B------:R-:W-:-:S04]  /*3f70*/  FFMA.FTZ R28, R29, R35, -R92 ;  /* 0x000000231d1c7223 */ /* 0x000fc8000001085c */
[----:B------:R-:W0:Y:S01]  /*3f80*/  MUFU.EX2 R9, R9 ;  /* 0x0000000900097308 */ /* 0x000e220000000800 */
[-CC-:B------:R-:W-:Y:S01]  /*3f90*/  FFMA.FTZ R29, R30, R35.reuse, -R92.reuse ;  /* 0x000000231e1d7223 */ /* 0x180fe2000001085c */
[----:B------:R-:W-:Y:S01]  /*3fa0*/  FFMA.FTZ R30, R31, R35, -R92 ;  /* 0x000000231f1e7223 */ /* 0x000fe2000001085c */
[----:B------:R-:W-:-:S05]  /*3fb0*/  @!P1 VIADD R31, R0, 0x30840 ;  /* 0x00030840001f9836 */ /* 0x000fca0000000000 */
[----:B------:R-:W-:Y:S01]  /*3fc0*/  MUFU.EX2 R103, R103 ;  /* 0x0000006700677308 */ /* 0x000fe20000000800 */
[----:B-1----:R-:W-:Y:S01]  /*3fd0*/  FADD.FTZ R67, R8, R67 ;  /* 0x0000004308437221 */ /* 0x002fe20000010000 */
[----:B------:R-:W-:-:S06]  /*3fe0*/  FFMA.FTZ R93, R13, R35, -R92 ;  /* 0x000000230d5d7223 */ /* 0x000fcc000001085c */
[----:B------:R-:W1:Y:S01]  /*3ff0*/  MUFU.EX2 R11, R11 ;  /* 0x0000000b000b7308 */ /* 0x000e620000000800 */
[----:B------:R-:W-:Y:S01]  /*4000*/  FFMA.FTZ R94, R15, R35, -R92 ;  /* 0x000000230f5e7223 */ /* 0x000fe2000001085c */
[----:B------:R-:W-:Y:S01]  /*4010*/  F2FP.F16.F32.PACK_AB R4, R6, R4 ;  /* 0x000000040604723e */ /* 0x000fe200000000ff */
[----:B--2---:R-:W-:-:S05]  /*4020*/  FADD.FTZ R67, R102, R67 ;  /* 0x0000004366437221 */ /* 0x004fca0000010000 */
[----:B------:R-:W2:Y:S01]  /*4030*/  MUFU.EX2 R104, R104 ;  /* 0x0000006800687308 */ /* 0x000ea20000000800 */
[-CC-:B------:R-:W-:Y:S01]  /*4040*/  FFMA.FTZ R15, R22, R35.reuse, -R92.reuse ;  /* 0x00000023160f7223 */ /* 0x180fe2000001085c */
[----:B------:R-:W-:Y:S01]  /*4050*/  @!P1 PRMT R31, RZ, 0x654, R31 ;  /* 0x00000654ff1f9816 */ /* 0x000fe2000000001f */
[----:B------:R-:W-:Y:S01]  /*4060*/  FFMA.FTZ R22, R25, R35, -R92 ;  /* 0x0000002319167223 */ /* 0x000fe2000001085c */
[----:B------:R-:W-:Y:S01]  /*4070*/  F2FP.F16.F32.PACK_AB R6, R102, R8 ;  /* 0x000000086606723e */ /* 0x000fe200000000ff */
[----:B---3--:R-:W-:-:S03]  /*4080*/  FADD.FTZ R8, R5, R7 ;  /* 0x0000000705087221 */ /* 0x008fc60000010000 */
[----:B------:R-:W3:Y:S01]  /*4090*/  MUFU.EX2 R105, R105 ;  /* 0x0000006900697308 */ /* 0x000ee20000000800 */
[-CC-:B------:R-:W-:Y:S01]  /*40a0*/  FFMA.FTZ R25, R70, R35.reuse, -R92.reuse ;  /* 0x0000002346197223 */ /* 0x180fe2000001085c */
[-CC-:B------:R-:W-:Y:S01]  /*40b0*/  FFMA.FTZ R37, R37, R35.reuse, -R92.reuse ;  /* 0x0000002325257223 */ /* 0x180fe2000001085c */
[----:B----4-:R-:W-:Y:S01]  /*40c0*/  FADD.FTZ R70, R10, R67 ;  /* 0x000000430a467221 */ /* 0x010fe20000010000 */
[-C--:B------:R-:W-:Y:S01]  /*40d0*/  FFMA.FTZ R13, R21, R35.reuse, -R92 ;  /* 0x00000023150d7223 */ /* 0x080fe2000001085c */
[----:B------:R4:W-:Y:S03]  /*40e0*/  @!P1 SYNCS.ARRIVE.TRANS64.RED.A1T0 RZ, [R31+URZ], RZ ;  /* 0x000000ff1fff99a7 */ /* 0x0009e6000810043f */
[----:B------:R-:W5:Y:S01]  /*40f0*/  MUFU.EX2 R12, R12 ;  /* 0x0000000c000c7308 */ /* 0x000f620000000800 */
[----:B0-----:R-:W-:Y:S01]  /*4100*/  FADD.FTZ R8, R9, R8 ;  /* 0x0000000809087221 */ /* 0x001fe20000010000 */
[-CC-:B------:R-:W-:Y:S01]  /*4110*/  FFMA.FTZ R21, R33, R35.reuse, -R92.reuse ;  /* 0x0000002321157223 */ /* 0x180fe2000001085c */
[----:B------:R-:W-:-:S05]  /*4120*/  FFMA.FTZ R33, R38, R35, -R92 ;  /* 0x0000002326217223 */ /* 0x000fca000001085c */
[----:B------:R-:W0:Y:S01]  /*4130*/  MUFU.EX2 R93, R93 ;  /* 0x0000005d005d7308 */ /* 0x000e220000000800 */
[----:B------:R-:W-:Y:S01]  /*4140*/  FFMA.FTZ R38, R40, R35, -R92 ;  /* 0x0000002328267223 */ /* 0x000fe2000001085c */
[----:B-1----:R-:W-:Y:S01]  /*4150*/  FADD.FTZ R40, R11, R8 ;  /* 0x000000080b287221 */ /* 0x002fe20000010000 */
[----:B------:R-:W-:-:S05]  /*4160*/  F2FP.F16.F32.PACK_AB R8, R103, R10 ;  /* 0x0000000a6708723e */ /* 0x000fca00000000ff */
[----:B------:R-:W1:Y:S01]  /*4170*/  MUFU.EX2 R94, R94 ;  /* 0x0000005e005e7308 */ /* 0x000e620000000800 */
[----:B------:R-:W-:-:S07]  /*4180*/  FFMA.FTZ R36, R36, R35, -R92 ;  /* 0x0000002324247223 */ /* 0x000fce000001085c */
[----:B----4-:R4:W-:Y:S08]  /*4190*/  MUFU.EX2 R31, R37 ;  /* 0x00000025001f7308 */ /* 0x0109f00000000800 */
[----:B------:R-:W1:Y:S01]  /*41a0*/  MUFU.EX2 R14, R14 ;  /* 0x0000000e000e7308 */ /* 0x000e620000000800 */
[----:B----4-:R-:W-:-:S04]  /*41b0*/  FADD.FTZ R37, R103, R70 ;  /* 0x0000004667257221 */ /* 0x010fc80000010000 */
[----:B--2---:R-:W-:-:S04]  /*41c0*/  FADD.FTZ R10, R104, R37 ;  /* 0x00000025680a7221 */ /* 0x004fc80000010000 */
[----:B---3--:R-:W-:Y:S01]  /*41d0*/  FADD.FTZ R67, R105, R10 ;  /* 0x0000000a69437221 */ /* 0x008fe20000010000 */
[----:B------:R2:W-:Y:S01]  /*41e0*/  MUFU.EX2 R0, R36 ;  /* 0x0000002400007308 */ /* 0x0005e20000000800 */
[----:B------:R-:W-:Y:S02]  /*41f0*/  F2FP.F16.F32.PACK_AB R5, R7, R5 ;  /* 0x000000050705723e */ /* 0x000fe400000000ff */
[----:B-----5:R-:W-:Y:S01]  /*4200*/  FADD.FTZ R67, R12, R67 ;  /* 0x000000430c437221 */ /* 0x020fe20000010000 */
[----:B------:R-:W-:Y:S01]  /*4210*/  F2FP.F16.F32.PACK_AB R7, R11, R9 ;  /* 0x000000090b07723e */ /* 0x000fe200000000ff */
[----:B--2---:R-:W-:Y:S01]  /*4220*/  FFMA.FTZ R36, R39, R35, -R92 ;  /* 0x0000002327247223 */ /* 0x004fe2000001085c */
[----:B0-----:R-:W-:Y:S01]  /*4230*/  FADD.FTZ R39, R93, R40 ;  /* 0x000000285d277221 */ /* 0x001fe20000010000 */
[----:B-1----:R-:W-:-:S03]  /*4240*/  F2FP.F16.F32.PACK_AB R9, R94, R93 ;  /* 0x0000005d5e09723e */ /* 0x002fc600000000ff */
[----:B------:R-:W-:Y:S01]  /*4250*/  FADD.FTZ R40, R94, R39 ;  /* 0x000000275e287221 */ /* 0x000fe20000010000 */
[----:B------:R-:W-:Y:S02]  /*4260*/  FADD.FTZ R94, R14, R67 ;  /* 0x000000430e5e7221 */ /* 0x000fe40000010000 */
[----:B------:R-:W2:Y:S01]  /*4270*/  LDL R67, [R1+0x1c] ;  /* 0x00001c0001437983 */ /* 0x000ea20000100800 */
[----:B------:R-:W0:Y:S08]  /*4280*/  MUFU.EX2 R95, R95 ;  /* 0x0000005f005f7308 */ /* 0x000e300000000800 */
[----:B------:R-:W1:Y:S08]  /*4290*/  MUFU.EX2 R96, R96 ;  /* 0x0000006000607308 */ /* 0x000e700000000800 */
[----:B------:R-:W3:Y:S01]  /*42a0*/  MUFU.EX2 R13, R13 ;  /* 0x0000000d000d7308 */ /* 0x000ee20000000800 */
[----:B------:R-:W-:Y:S01]  /*42b0*/  FFMA.FTZ R37, R41, R35, -R92 ;  /* 0x0000002329257223 */ /* 0x000fe2000001085c */
[----:B0-----:R-:W-:-:S06]  /*42c0*/  FADD.FTZ R41, R95, R40 ;  /* 0x000000285f297221 */ /* 0x001fcc0000010000 */
[----:B------:R-:W0:Y:S08]  /*42d0*/  MUFU.EX2 R17, R17 ;  /* 0x0000001100117308 */ /* 0x000e300000000800 */
[----:B------:R-:W4:Y:S01]  /*42e0*/  MUFU.EX2 R15, R15 ;  /* 0x0000000f000f7308 */ /* 0x000f220000000800 */
[----:B-1----:R-:W-:-:S07]  /*42f0*/  FADD.FTZ R70, R96, R41 ;  /* 0x0000002960467221 */ /* 0x002fce0000010000 */
[----:B------:R-:W1:Y:S08]  /*4300*/  MUFU.EX2 R20, R20 ;  /* 0x0000001400147308 */ /* 0x000e700000000800 */
[----:B------:R-:W5:Y:S01]  /*4310*/  MUFU.EX2 R18, R18 ;  /* 0x0000001200127308 */ /* 0x000f620000000800 */
[----:B---3--:R-:W-:-:S07]  /*4320*/  FADD.FTZ R70, R13, R70 ;  /* 0x000000460d467221 */ /* 0x008fce0000010000 */
[----:B------:R-:W3:Y:S01]  /*4330*/  MUFU.EX2 R54, R54 ;  /* 0x0000003600367308 */ /* 0x000ee20000000800 */
[----:B------:R-:W-:-:S07]  /*4340*/  FFMA.FTZ R41, R45, R35, -R92 ;  /* 0x000000232d297223 */ /* 0x000fce000001085c */
[----:B------:R-:W3:Y:S01]  /*4350*/  MUFU.EX2 R19, R19 ;  /* 0x0000001300137308 */ /* 0x000ee20000000800 */
[-CC-:B------:R-:W-:Y:S01]  /*4360*/  FFMA.FTZ R40, R43, R35.reuse, -R92.reuse ;  /* 0x000000232b287223 */ /* 0x180fe2000001085c */
[-CC-:B------:R-:W-:Y:S01]  /*4370*/  FFMA.FTZ R45, R51, R35.reuse, -R92.reuse ;  /* 0x00000023332d7223 */ /* 0x180fe2000001085c */
[----:B------:R-:W-:Y:S01]  /*4380*/  FFMA.FTZ R43, R49, R35, -R92 ;  /* 0x00000023312b7223 */ /* 0x000fe2000001085c */
[----:B0-----:R-:W-:-:S04]  /*4390*/  FADD.FTZ R51, R17, R94 ;  /* 0x0000005e11337221 */ /* 0x001fc80000010000 */
[----:B------:R-:W0:Y:S01]  /*43a0*/  MUFU.EX2 R22, R22 ;  /* 0x0000001600167308 */ /* 0x000e220000000800 */
[----:B----4-:R-:W-:Y:S01]  /*43b0*/  FADD.FTZ R49, R15, R70 ;  /* 0x000000460f317221 */ /* 0x010fe20000010000 */
[-CC-:B------:R-:W-:Y:S01]  /*43c0*/  FFMA.FTZ R39, R42, R35.reuse, -R92.reuse ;  /* 0x000000232a277223 */ /* 0x180fe2000001085c */
[----:B------:R-:W-:-:S05]  /*43d0*/  FFMA.FTZ R42, R47, R35, -R92 ;  /* 0x000000232f2a7223 */ /* 0x000fca000001085c */
[----:B------:R-:W4:Y:S01]  /*43e0*/  MUFU.EX2 R57, R57 ;  /* 0x0000003900397308 */ /* 0x000f220000000800 */
[----:B------:R-:W-:Y:S01]  /*43f0*/  FFMA.FTZ R47, R50, R35, -R92 ;  /* 0x00000023322f7223 */ /* 0x000fe2000001085c */
[----:B-1----:R-:W-:Y:S01]  /*4400*/  FADD.FTZ R51, R20, R51 ;  /* 0x0000003314337221 */ /* 0x002fe20000010000 */
[----:B-----5:R-:W-:-:S05]  /*4410*/  FADD.FTZ R50, R18, R49 ;  /* 0x0000003112327221 */ /* 0x020fca0000010000 */
[----:B------:R-:W1:Y:S01]  /*4420*/  MUFU.EX2 R23, R23 ;  /* 0x0000001700177308 */ /* 0x000e620000000800 */
[----:B---3--:R-:W-:Y:S01]  /*4430*/  FADD.FTZ R51, R54, R51 ;  /* 0x0000003336337221 */ /* 0x008fe20000010000 */
[----:B------:R-:W-:-:S06]  /*4440*/  FADD.FTZ R49, R19, R50 ;  /* 0x0000003213317221 */ /* 0x000fcc0000010000 */
[----:B------:R-:W3:Y:S08]  /*4450*/  MUFU.EX2 R58, R58 ;  /* 0x0000003a003a7308 */ /* 0x000ef00000000800 */
[----:B------:R-:W5:Y:S01]  /*4460*/  MUFU.EX2 R26, R26 ;  /* 0x0000001a001a7308 */ /* 0x000f620000000800 */
[----:B------:R-:W-:Y:S01]  /*4470*/  FADD.FTZ R70, R56, R51 ;  /* 0x0000003338467221 */ /* 0x000fe20000010000 */
[----:B0-----:R-:W-:-:S06]  /*4480*/  FADD.FTZ R50, R22, R49 ;  /* 0x0000003116327221 */ /* 0x001fcc0000010000 */
[----:B------:R-:W0:Y:S08]  /*4490*/  MUFU.EX2 R59, R59 ;  /* 0x0000003b003b7308 */ /* 0x000e300000000800 */
[----:B------:R-:W0:Y:S01]  /*44a0*/  MUFU.EX2 R27, R27 ;  /* 0x0000001b001b7308 */ /* 0x000e220000000800 */
[----:B----4-:R-:W-:Y:S01]  /*44b0*/  FADD.FTZ R51, R57, R70 ;  /* 0x0000004639337221 */ /* 0x010fe20000010000 */
[----:B-1----:R-:W-:-:S06]  /*44c0*/  FADD.FTZ R49, R23, R50 ;  /* 0x0000003217317221 */ /* 0x002fcc0000010000 */
[----:B------:R-:W1:Y:S01]  /*44d0*/  MUFU.EX2 R28, R28 ;  /* 0x0000001c001c7308 */ /* 0x000e620000000800 */
[----:B------:R-:W-:Y:S01]  /*44e0*/  FFMA.FTZ R32, R32, R35, -R92 ;  /* 0x0000002320207223 */ /* 0x000fe2000001085c */
[----:B---3--:R-:W-:-:S06]  /*44f0*/  FADD.FTZ R70, R58, R51 ;  /* 0x000000333a467221 */ /* 0x008fcc0000010000 */
[----:B------:R-:W3:Y:S01]  /*4500*/  MUFU.EX2 R61, R61 ;  /* 0x0000003d003d7308 */ /* 0x000ee20000000800 */
[----:B-----5:R-:W-:-:S07]  /*4510*/  FADD.FTZ R50, R26, R49 ;  /* 0x000000311a327221 */ /* 0x020fce0000010000 */
[----:B------:R-:W4:Y:S01]  /*4520*/  MUFU.EX2 R29, R29 ;  /* 0x0000001d001d7308 */ /* 0x000f220000000800 */
[----:B0-----:R-:W-:Y:S01]  /*4530*/  FADD.FTZ R51, R59, R70 ;  /* 0x000000463b337221 */ /* 0x001fe20000010000 */
[----:B------:R-:W-:-:S06]  /*4540*/  FADD.FTZ R49, R27, R50 ;  /* 0x000000321b317221 */ /* 0x000fcc0000010000 */
[----:B------:R-:W0:Y:S08]  /*4550*/  MUFU.EX2 R106, R106 ;  /* 0x0000006a006a7308 */ /* 0x000e300000000800 */
[----:B------:R-:W5:Y:S01]  /*4560*/  MUFU.EX2 R30, R30 ;  /* 0x0000001e001e7308 */ /* 0x000f620000000800 */
[----:B------:R-:W-:Y:S01]  /*4570*/  FADD.FTZ R70, R60, R51 ;  /* 0x000000333c467221 */ /* 0x000fe20000010000 */
[----:B-1----:R-:W-:-:S06]  /*4580*/  FADD.FTZ R50, R28, R49 ;  /* 0x000000311c327221 */ /* 0x002fcc0000010000 */
[----:B------:R-:W1:Y:S01]  /*4590*/  MUFU.EX2 R32, R32 ;  /* 0x0000002000207308 */ /* 0x000e620000000800 */
[----:B---3--:R-:W-:Y:S01]  /*45a0*/  FADD.FTZ R51, R61, R70 ;  /* 0x000000463d337221 */ /* 0x008fe20000010000 */
[----:B----4-:R-:W-:-:S06]  /*45b0*/  FADD.FTZ R49, R29, R50 ;  /* 0x000000321d317221 */ /* 0x010fcc0000010000 */
[----:B------:R-:W3:Y:S08]  /*45c0*/  MUFU.EX2 R63, R63 ;  /* 0x0000003f003f7308 */ /* 0x000ef00000000800 */
[----:B------:R-:W4:Y:S01]  /*45d0*/  MUFU.EX2 R21, R21 ;  /* 0x0000001500157308 */ /* 0x000f220000000800 */
[----:B0-----:R-:W-:Y:S01]  /*45e0*/  FADD.FTZ R51, R106, R51 ;  /* 0x000000336a337221 */ /* 0x001fe20000010000 */
[----:B-----5:R-:W-:-:S06]  /*45f0*/  FADD.FTZ R49, R30, R49 ;  /* 0x000000311e317221 */ /* 0x020fcc0000010000 */
[----:B------:R-:W0:Y:S01]  /*4600*/  MUFU.EX2 R24, R24 ;  /* 0x0000001800187308 */ /* 0x000e220000000800 */
[----:B------:R-:W-:Y:S01]  /*4610*/  F2FP.F16.F32.PACK_AB R12, R14, R12 ;  /* 0x0000000c0e0c723e */ /* 0x000fe200000000ff */
[----:B------:R-:W-:Y:S01]  /*4620*/  FADD.FTZ R70, R62, R51 ;  /* 0x000000333e467221 */ /* 0x000fe20000010000 */
[----:B------:R-:W-:-:S05]  /*4630*/  F2FP.F16.F32.PACK_AB R14, R20, R17 ;  /* 0x00000011140e723e */ /* 0x000fca00000000ff */
[----:B------:R-:W5:Y:S01]  /*4640*/  MUFU.EX2 R25, R25 ;  /* 0x0000001900197308 */ /* 0x000f620000000800 */
[----:B-1----:R-:W-:Y:S01]  /*4650*/  FADD.FTZ R20, R32, R49 ;  /* 0x0000003120147221 */ /* 0x002fe20000010000 */
[----:B------:R-:W-:Y:S01]  /*4660*/  F2FP.F16.F32.PACK_AB R10, R105, R104 ;  /* 0x00000068690a723e */ /* 0x000fe200000000ff */
[----:B------:R3:W-:Y:S01]  /*4670*/  STSM.16.M88.4 [R153+0x1e800], R4 ;  /* 0x01e8000499007844 */ /* 0x0007e20000000200 */
[----:B------:R-:W-:-:S04]  /*4680*/  F2FP.F16.F32.PACK_AB R11, R96, R95 ;  /* 0x0000005f600b723e */ /* 0x000fc800000000ff */
[----:B------:R-:W1:Y:S01]  /*4690*/  MUFU.EX2 R69, R69 ;  /* 0x0000004500457308 */ /* 0x000e620000000800 */
[----:B------:R0:W-:Y:S01]  /*46a0*/  STSM.16.M88.4 [R137], R8 ;  /* 0x0000000889007844 */ /* 0x0001e20000000200 */
[----:B---3--:R-:W-:Y:S01]  /*46b0*/  FADD.FTZ R7, R63, R70 ;  /* 0x000000463f077221 */ /* 0x008fe20000010000 */
[----:B----4-:R-:W-:-:S05]  /*46c0*/  FADD.FTZ R5, R21, R20 ;  /* 0x0000001415057221 */ /* 0x010fca0000010000 */
[----:B------:R-:W3:Y:S01]  /*46d0*/  MUFU.EX2 R33, R33 ;  /* 0x0000002100217308 */ /* 0x000ee20000000800 */
[----:B0-----:R-:W-:Y:S01]  /*46e0*/  FADD.FTZ R10, R64, R7 ;  /* 0x00000007400a7221 */ /* 0x001fe20000010000 */
[----:B------:R-:W-:-:S06]  /*46f0*/  FADD.FTZ R8, R24, R5 ;  /* 0x0000000518087221 */ /* 0x000fcc0000010000 */
[----:B------:R-:W0:Y:S01]  /*4700*/  MUFU.EX2 R36, R36 ;  /* 0x0000002400247308 */ /* 0x000e220000000800 */
[----:B------:R-:W-:Y:S01]  /*4710*/  FADD.FTZ R7, R65, R10 ;  /* 0x0000000a41077221 */ /* 0x000fe20000010000 */
[----:B-----5:R-:W-:-:S03]  /*4720*/  FADD.FTZ R5, R25, R8 ;  /* 0x0000000819057221 */ /* 0x020fc60000010000 */
[----:B------:R-:W-:Y:S01]  /*4730*/  FADD.FTZ R7, R66, R7 ;  /* 0x0000000742077221 */ /* 0x000fe20000010000 */
[----:B------:R-:W-:Y:S02]  /*4740*/  FADD.FTZ R8, R0, R5 ;  /* 0x0000000500087221 */ /* 0x000fe40000010000 */
[----:B------:R-:W4:Y:S01]  /*4750*/  MUFU.EX2 R73, R73 ;  /* 0x0000004900497308 */ /* 0x000f220000000800 */
[----:B------:R-:W-:Y:S01]  /*4760*/  FADD.FTZ R10, R68, R7 ;  /* 0x00000007440a7221 */ /* 0x000fe20000010000 */
[----:B------:R-:W-:-:S06]  /*4770*/  FADD.FTZ R8, R31, R8 ;  /* 0x000000081f087221 */ /* 0x000fcc0000010000 */
[----:B------:R-:W5:Y:S01]  /*4780*/  MUFU.EX2 R38, R38 ;  /* 0x0000002600267308 */ /* 0x000f620000000800 */
[----:B-1----:R-:W-:Y:S01]  /*4790*/  FADD.FTZ R11, R69, R10 ;  /* 0x0000000a450b7221 */ /* 0x002fe20000010000 */
[----:B---3--:R-:W-:-:S06]  /*47a0*/  FADD.FTZ R9, R33, R8 ;  /* 0x0000000821097221 */ /* 0x008fcc0000010000 */
[----:B------:R-:W1:Y:S01]  /*47b0*/  MUFU.EX2 R37, R37 ;  /* 0x0000002500257308 */ /* 0x000e620000000800 */
[----:B------:R-:W-:Y:S01]  /*47c0*/  FADD.FTZ R8, R72, R11 ;  /* 0x0000000b48087221 */ /* 0x000fe20000010000 */
[----:B0-----:R-:W-:-:S06]  /*47d0*/  FADD.FTZ R9, R36, R9 ;  /* 0x0000000924097221 */ /* 0x001fcc0000010000 */
[----:B------:R-:W0:Y:S01]  /*47e0*/  MUFU.EX2 R39, R39 ;  /* 0x0000002700277308 */ /* 0x000e220000000800 */
[----:B----4-:R-:W-:Y:S01]  /*47f0*/  FADD.FTZ R11, R73, R8 ;  /* 0x00000008490b7221 */ /* 0x010fe20000010000 */
[----:B-----5:R-:W-:-:S06]  /*4800*/  FADD.FTZ R8, R38, R9 ;  /* 0x0000000926087221 */ /* 0x020fcc0000010000 */
[----:B------:R-:W3:Y:S01]  /*4810*/  MUFU.EX2 R44, R44 ;  /* 0x0000002c002c7308 */ /* 0x000ee20000000800 */
[----:B------:R-:W-:-:S07]  /*4820*/  F2FP.F16.F32.PACK_AB R13, R15, R13 ;  /* 0x0000000d0f0d723e */ /* 0x000fce00000000ff */
[----:B------:R-:W4:Y:S01]  /*4830*/  MUFU.EX2 R40, R40 ;  /* 0x0000002800287308 */ /* 0x000f220000000800 */
[----:B------:R-:W-:Y:S01]  /*4840*/  F2FP.F16.F32.PACK_AB R15, R19, R18 ;  /* 0x00000012130f723e */ /* 0x000fe200000000ff */
[----:B------:R-:W-:-:S06]  /*4850*/  FADD.FTZ R18, R74, R11 ;  /* 0x0000000b4a127221 */ /* 0x000fcc0000010000 */
[----:B------:R-:W5:Y:S01]  /*4860*/  MUFU.EX2 R46, R46 ;  /* 0x0000002e002e7308 */ /* 0x000f620000000800 */
[----:B-1----:R-:W-:-:S07]  /*4870*/  FADD.FTZ R10, R37, R8 ;  /* 0x00000008250a7221 */ /* 0x002fce0000010000 */
[----:B------:R-:W1:Y:S01]  /*4880*/  MUFU.EX2 R41, R41 ;  /* 0x0000002900297308 */ /* 0x000e620000000800 */
[----:B------:R-:W-:Y:S01]  /*4890*/  FADD.FTZ R11, R75, R18 ;  /* 0x000000124b0b7221 */ /* 0x000fe20000010000 */
[----:B0-----:R-:W-:-:S06]  /*48a0*/  FADD.FTZ R9, R39, R10 ;  /* 0x0000000a27097221 */ /* 0x001fcc0000010000 */
[----:B------:R-:W0:Y:S08]  /*48b0*/  MUFU.EX2 R3, R3 ;  /* 0x0000000300037308 */ /* 0x000e300000000800 */
[----:B------:R-:W-:Y:S01]  /*48c0*/  MUFU.EX2 R42, R42 ;  /* 0x0000002a002a7308 */ /* 0x000fe20000000800 */
[----:B------:R-:W-:Y:S01]  /*48d0*/  FFMA.FTZ R53, R53, R35, -R92 ;  /* 0x0000002335357223 */ /* 0x000fe2000001085c */
[----:B------:R-:W-:Y:S01]  /*48e0*/  F2FP.F16.F32.PACK_AB R58, R58, R57 ;  /* 0x000000393a3a723e */ /* 0x000fe200000000ff */
[----:B------:R4:W-:Y:S05]  /*48f0*/  STSM.16.M88.4 [R155], R12 ;  /* 0x0000000c9b007844 */ /* 0x0009ea0000000200 */
[----:B------:R-:W2:Y:S01]  /*4900*/  MUFU.EX2 R48, R48 ;  /* 0x0000003000307308 */ /* 0x000ea20000000800 */
[----:B------:R-:W-:Y:S01]  /*4910*/  F2FP.F16.F32.PACK_AB R4, R60, R59 ;  /* 0x0000003b3c04723e */ /* 0x000fe200000000ff */
[----:B---3--:R-:W-:Y:S01]  /*4920*/  FADD.FTZ R11, R44, R11 ;  /* 0x0000000b2c0b7221 */ /* 0x008fe20000010000 */
[----:B------:R-:W-:-:S05]  /*4930*/  F2FP.F16.F32.PACK_AB R56, R56, R54 ;  /* 0x000000363838723e */ /* 0x000fca00000000ff */
[----:B------:R-:W3:Y:S01]  /*4940*/  MUFU.EX2 R43, R43 ;  /* 0x0000002b002b7308 */ /* 0x000ee20000000800 */
[----:B------:R-:W-:Y:S02]  /*4950*/  F2FP.F16.F32.PACK_AB R57, R23, R22 ;  /* 0x000000161739723e */ /* 0x000fe400000000ff */
[----:B------:R-:W-:Y:S01]  /*4960*/  F2FP.F16.F32.PACK_AB R59, R27, R26 ;  /* 0x0000001a1b3b723e */ /* 0x000fe200000000ff */
[----:B----4-:R-:W-:Y:S01]  /*4970*/  FADD.FTZ R12, R40, R9 ;  /* 0x00000009280c7221 */ /* 0x010fe20000010000 */
[----:B------:R-:W-:-:S03]  /*4980*/  F2FP.F16.F32.PACK_AB R6, R106, R61 ;  /* 0x0000003d6a06723e */ /* 0x000fc600000000ff */
[----:B------:R-:W4:Y:S01]  /*4990*/  MUFU.EX2 R76, R76 ;  /* 0x0000004c004c7308 */ /* 0x000f220000000800 */
[----:B------:R-:W-:Y:S02]  /*49a0*/  F2FP.F16.F32.PACK_AB R5, R29, R28 ;  /* 0x0000001c1d05723e */ /* 0x000fe400000000ff */
[----:B------:R-:W-:Y:S01]  /*49b0*/  F2FP.F16.F32.PACK_AB R7, R32, R30 ;  /* 0x0000001e2007723e */ /* 0x000fe200000000ff */
[----:B-----5:R-:W-:-:S04]  /*49c0*/  FADD.FTZ R14, R46, R11 ;  /* 0x0000000b2e0e7221 */ /* 0x020fc80000010000 */
[----:B------:R-:W5:Y:S01]  /*49d0*/  MUFU.EX2 R45, R45 ;  /* 0x0000002d002d7308 */ /* 0x000f620000000800 */
[----:B-1----:R-:W-:Y:S01]  /*49e0*/  FADD.FTZ R11, R41, R12 ;  /* 0x0000000c290b7221 */ /* 0x002fe20000010000 */
[----:B------:R-:W-:Y:S01]  /*49f0*/  FFMA.FTZ R52, R52, R35, -R92 ;  /* 0x0000002334347223 */ /* 0x000fe2000001085c */
[----:B------:R-:W-:Y:S05]  /*4a00*/  STSM.16.M88.4 [R154], R56 ;  /* 0x000000389a007844 */ /* 0x000fea0000000200 */
[----:B------:R-:W1:Y:S01]  /*4a10*/  MUFU.EX2 R77, R77 ;  /* 0x0000004d004d7308 */ /* 0x000e620000000800 */
[----:B------:R3:W-:Y:S01]  /*4a20*/  STSM.16.M88.4 [R153+0x24800], R4 ;  /* 0x0248000499007844 */ /* 0x0007e20000000200 */
[----:B0-----:R-:W-:-:S06]  /*4a30*/  FADD.FTZ R13, R3, R14 ;  /* 0x0000000e030d7221 */ /* 0x001fcc0000010000 */
[----:B------:R-:W0:Y:S01]  /*4a40*/  MUFU.EX2 R50, R53 ;  /* 0x0000003500327308 */ /* 0x000e220000000800 */
[----:B------:R-:W-:Y:S01]  /*4a50*/  FFMA.FTZ R55, R55, R35, -R92 ;  /* 0x0000002337377223 */ /* 0x000fe2000001085c */
[----:B--2---:R-:W-:-:S06]  /*4a60*/  FADD.FTZ R13, R48, R13 ;  /* 0x0000000d300d7221 */ /* 0x004fcc0000010000 */
[----:B------:R-:W2:Y:S01]  /*4a70*/  MUFU.EX2 R78, R78 ;  /* 0x0000004e004e7308 */ /* 0x000ea20000000800 */
[----:B---3--:R-:W-:Y:S01]  /*4a80*/  F2FP.F16.F32.PACK_AB R7, R0, R25 ;  /* 0x000000190007723e */ /* 0x008fe200000000ff */
[----:B------:R-:W-:-:S06]  /*4a90*/  FADD.FTZ R0, R42, R11 ;  /* 0x0000000b2a007221 */ /* 0x000fcc0000010000 */
[----:B------:R-:W-:Y:S01]  /*4aa0*/  MUFU.EX2 R17, R47 ;  /* 0x0000002f00117308 */ /* 0x000fe20000000800 */
[----:B------:R-:W-:Y:S01]  /*4ab0*/  FADD.FTZ R12, R43, R0 ;  /* 0x000000002b0c7221 */ /* 0x000fe20000010000 */
[----:B------:R-:W-:Y:S01]  /*4ac0*/  FFMA.FTZ R80, R80, R35, -R92 ;  /* 0x0000002350507223 */ /* 0x000fe2000001085c */
[----:B----4-:R-:W-:-:S05]  /*4ad0*/  FADD.FTZ R14, R76, R13 ;  /* 0x0000000d4c0e7221 */ /* 0x010fca0000010000 */
[----:B------:R-:W3:Y:S01]  /*4ae0*/  MUFU.EX2 R79, R79 ;  /* 0x0000004f004f7308 */ /* 0x000ee20000000800 */
[----:B------:R-:W-:Y:S01]  /*4af0*/  F2FP.F16.F32.PACK_AB R4, R63, R62 ;  /* 0x0000003e3f04723e */ /* 0x000fe200000000ff */
[----:B-----5:R-:W-:Y:S01]  /*4b00*/  FADD.FTZ R13, R45, R12 ;  /* 0x0000000c2d0d7221 */ /* 0x020fe20000010000 */
[----:B------:R-:W-:-:S05]  /*4b10*/  F2FP.F16.F32.PACK_AB R6, R65, R64 ;  /* 0x000000404106723e */ /* 0x000fca00000000ff */
[----:B------:R-:W4:Y:S01]  /*4b20*/  MUFU.EX2 R52, R52 ;  /* 0x0000003400347308 */ /* 0x000f220000000800 */
[----:B------:R-:W-:Y:S01]  /*4b30*/  F2FP.F16.F32.PACK_AB R5, R24, R21 ;  /* 0x000000151805723e */ /* 0x000fe200000000ff */
[----:B------:R-:W-:Y:S01]  /*4b40*/  FFMA.FTZ R83, R83, R35, -R92 ;  /* 0x0000002353537223 */ /* 0x000fe2000001085c */
[----:B------:R-:W-:Y:S02]  /*4b50*/  F2FP.F16.F32.PACK_AB R8, R68, R66 ;  /* 0x000000424408723e */ /* 0x000fe400000000ff */
[----:B------:R-:W-:-:S03]  /*4b60*/  F2FP.F16.F32.PACK_AB R10, R72, R69 ;  /* 0x00000045480a723e */ /* 0x000fc600000000ff */
[----:B------:R-:W5:Y:S01]  /*4b70*/  MUFU.EX2 R84, R84 ;  /* 0x0000005400547308 */ /* 0x000f620000000800 */
[----:B------:R-:W-:Y:S02]  /*4b80*/  F2FP.F16.F32.PACK_AB R9, R33, R31 ;  /* 0x0000001f2109723e */ /* 0x000fe400000000ff */
[----:B------:R-:W-:Y:S01]  /*4b90*/  F2FP.F16.F32.PACK_AB R11, R38, R36 ;  /* 0x00000024260b723e */ /* 0x000fe200000000ff */
[----:B-1----:R-:W-:-:S04]  /*4ba0*/  FADD.FTZ R15, R77, R14 ;  /* 0x0000000e4d0f7221 */ /* 0x002fc80000010000 */
[----:B------:R-:W1:Y:S01]  /*4bb0*/  MUFU.EX2 R55, R55 ;  /* 0x0000003700377308 */ /* 0x000e620000000800 */
[----:B0-----:R-:W-:Y:S01]  /*4bc0*/  FADD.FTZ R12, R50, R13 ;  /* 0x0000000d320c7221 */ /* 0x001fe20000010000 */
[-CC-:B------:R-:W-:Y:S01]  /*4bd0*/  FFMA.FTZ R82, R82, R35.reuse, -R92.reuse ;  /* 0x0000002352527223 */ /* 0x180fe2000001085c */
[----:B------:R3:W-:Y:S05]  /*4be0*/  STSM.16.M88.4 [R67], R4 ;  /* 0x0000000443007844 */ /* 0x0007ea0000000200 */
[----:B------:R-:W0:Y:S01]  /*4bf0*/  MUFU.EX2 R85, R85 ;  /* 0x0000005500557308 */ /* 0x000e220000000800 */
[----:B------:R4:W-:Y:S01]  /*4c00*/  STSM.16.M88.4 [R155+0x6000], R8 ;  /* 0x006000089b007844 */ /* 0x0009e20000000200 */
[----:B--2---:R-:W-:Y:S01]  /*4c10*/  FADD.FTZ R14, R78, R15 ;  /* 0x0000000f4e0e7221 */ /* 0x004fe20000010000 */
[-CC-:B------:R-:W-:Y:S01]  /*4c20*/  FFMA.FTZ R81, R81, R35.reuse, -R92.reuse ;  /* 0x0000002351517223 */ /* 0x180fe2000001085c */
[-CC-:B------:R-:W-:Y:S01]  /*4c30*/  FFMA.FTZ R107, R107, R35.reuse, -R92.reuse ;  /* 0x000000236b6b7223 */ /* 0x180fe2000001085c */
[----:B------:R-:W-:Y:S01]  /*4c40*/  FFMA.FTZ R98, R98, R35, -R92 ;  /* 0x0000002362627223 */ /* 0x000fe2000001085c */
[----:B------:R-:W2:Y:S02]  /*4c50*/  LDL R21, [R1+0x18] ;  /* 0x0000180001157983 */ /* 0x000ea40000100800 */
[----:B------:R-:W0:Y:S01]  /*4c60*/  MUFU.EX2 R80, R80 ;  /* 0x0000005000507308 */ /* 0x000e220000000800 */
[----:B---3--:R-:W-:-:S07]  /*4c70*/  FADD.FTZ R7, R79, R14 ;  /* 0x0000000e4f077221 */ /* 0x008fce0000010000 */
[----:B------:R-:W3:Y:S01]  /*4c80*/  MUFU.EX2 R86, R86 ;  /* 0x0000005600567308 */ /* 0x000ee20000000800 */
[----:B----4-:R-:W-:Y:S01]  /*4c90*/  F2FP.F16.F32.PACK_AB R8, R3, R46 ;  /* 0x0000002e0308723e */ /* 0x010fe200000000ff */
[----:B------:R-:W-:-:S06]  /*4ca0*/  FADD.FTZ R3, R17, R12 ;  /* 0x0000000c11037221 */ /* 0x000fcc0000010000 */
[----:B------:R-:W4:Y:S01]  /*4cb0*/  MUFU.EX2 R83, R83 ;  /* 0x0000005300537308 */ /* 0x000f220000000800 */
[----:B------:R-:W-:Y:S01]  /*4cc0*/  FADD.FTZ R12, R52, R3 ;  /* 0x00000003340c7221 */ /* 0x000fe20000010000 */
[----:B-----5:R-:W-:-:S06]  /*4cd0*/  FADD.FTZ R18, R84, R7 ;  /* 0x0000000754127221 */ /* 0x020fcc0000010000 */
[----:B------:R-:W5:Y:S01]  /*4ce0*/  MUFU.EX2 R87, R87 ;  /* 0x0000005700577308 */ /* 0x000f620000000800 */
[----:B-1----:R-:W-:-:S07]  /*4cf0*/  FADD.FTZ R3, R55, R12 ;  /* 0x0000000c37037221 */ /* 0x002fce0000010000 */
[----:B------:R-:W1:Y:S01]  /*4d00*/  MUFU.EX2 R82, R82 ;  /* 0x0000005200527308 */ /* 0x000e620000000800 */
[----:B0-----:R-:W-:Y:S01]  /*4d10*/  FADD.FTZ R15, R85, R18 ;  /* 0x00000012550f7221 */ /* 0x001fe20000010000 */
[----:B------:R-:W-:-:S06]  /*4d20*/  FADD.FTZ R12, R80, R3 ;  /* 0x00000003500c7221 */ /* 0x000fcc0000010000 */
[----:B------:R-:W0:Y:S08]  /*4d30*/  MUFU.EX2 R88, R88 ;  /* 0x0000005800587308 */ /* 0x000e300000000800 */
[----:B------:R-:W0:Y:S01]  /*4d40*/  MUFU.EX2 R81, R81 ;  /* 0x0000005100517308 */ /* 0x000e220000000800 */
[----:B---3--:R-:W-:Y:S01]  /*4d50*/  FADD.FTZ R18, R86, R15 ;  /* 0x0000000f56127221 */ /* 0x008fe20000010000 */
[----:B----4-:R-:W-:-:S06]  /*4d60*/  FADD.FTZ R3, R83, R12 ;  /* 0x0000000c53037221 */ /* 0x010fcc0000010000 */
[----:B------:R-:W3:Y:S08]  /*4d70*/  MUFU.EX2 R89, R89 ;  /* 0x0000005900597308 */ /* 0x000ef00000000800 */
[----:B------:R-:W4:Y:S01]  /*4d80*/  MUFU.EX2 R0, R107 ;  /* 0x0000006b00007308 */ /* 0x000f220000000800 */
[----:B-----5:R-:W-:Y:S01]  /*4d90*/  FADD.FTZ R15, R87, R18 ;  /* 0x00000012570f7221 */ /* 0x020fe20000010000 */
[----:B-1----:R-:W-:-:S06]  /*4da0*/  FADD.FTZ R12, R82, R3 ;  /* 0x00000003520c7221 */ /* 0x002fcc0000010000 */
[----:B------:R-:W1:Y:S01]  /*4db0*/  MUFU.EX2 R13, R98 ;  /* 0x00000062000d7308 */ /* 0x000e620000000800 */
[----:B0-----:R-:W-:Y:S01]  /*4dc0*/  FADD.FTZ R18, R88, R15 ;  /* 0x0000000f58127221 */ /* 0x001fe20000010000 */
[----:B------:R-:W-:-:S03]  /*4dd0*/  FADD.FTZ R15, R81, R12 ;  /* 0x0000000c510f7221 */ /* 0x000fc60000010000 */
[----:B---3--:R-:W-:Y:S01]  /*4de0*/  FADD.FTZ R19, R89, R18 ;  /* 0x0000001259137221 */ /* 0x008fe20000010000 */
[----:B----4-:R-:W-:-:S04]  /*4df0*/  FADD.FTZ R18, R0, R15 ;  /* 0x0000000f00127221 */ /* 0x010fc80000010000 */
[----:B-1----:R-:W-:Y:S02]  /*4e00*/  FADD.FTZ R15, R13, R18 ;  /* 0x000000120d0f7221 */ /* 0x002fe40000010000 */
[----:B------:R-:W3:Y:S01]  /*4e10*/  LDL R18, [R1+0x10] ;  /* 0x0000100001127983 */ /* 0x000ee20000100800 */
        /* <DEDUP_REMOVED lines=8> */
[----:B------:R-:W4:Y:S01]  /*4ea0*/  MUFU.EX2 R3, R92 ;  /* 0x0000005c00037308 */ /* 0x000f220000000800 */
[----:B------:R-:W-:-:S02]  /*4eb0*/  F2FP.F16.F32.PACK_AB R4, R74, R73 ;  /* 0x000000494a04723e */ /* 0x000fc400000000ff */
[----:B------:R-:W-:Y:S02]  /*4ec0*/  F2FP.F16.F32.PACK_AB R6, R44, R75 ;  /* 0x0000004b2c06723e */ /* 0x000fe400000000ff */
[----:B------:R-:W-:Y:S02]  /*4ed0*/  F2FP.F16.F32.PACK_AB R5, R39, R37 ;  /* 0x000000252705723e */ /* 0x000fe400000000ff */
[----:B------:R-:W-:Y:S02]  /*4ee0*/  F2FP.F16.F32.PACK_AB R7, R41, R40 ;  /* 0x000000282907723e */ /* 0x000fe400000000ff */
[----:B------:R-:W-:Y:S02]  /*4ef0*/  F2FP.F16.F32.PACK_AB R10, R76, R48 ;  /* 0x000000304c0a723e */ /* 0x000fe400000000ff */
[----:B------:R-:W-:Y:S02]  /*4f00*/  F2FP.F16.F32.PACK_AB R9, R43, R42 ;  /* 0x0000002a2b09723e */ /* 0x000fe400000000ff */
[----:B------:R-:W-:Y:S01]  /*4f10*/  F2FP.F16.F32.PACK_AB R11, R50, R45 ;  /* 0x0000002d320b723e */ /* 0x000fe200000000ff */
[----:B------:R5:W-:Y:S01]  /*4f20*/  STSM.16.M88.4 [R154+0x6000], R4 ;  /* 0x006000049a007844 */ /* 0x000be20000000200 */
[----:B0-----:R-:W-:-:S03]  /*4f30*/  F2FP.F16.F32.PACK_AB R13, R14, R13 ;  /* 0x0000000d0e0d723e */ /* 0x001fc600000000ff */
[----:B------:R0:W-:Y:S01]  /*4f40*/  STSM.16.M88.4 [R153+0x2a800], R8 ;  /* 0x02a8000899007844 */ /* 0x0001e20000000200 */
[----:B------:R-:W-:Y:S02]  /*4f50*/  F2FP.F16.F32.PACK_AB R12, R90, R89 ;  /* 0x000000595a0c723e */ /* 0x000fe400000000ff */
[----:B-----5:R-:W-:Y:S02]  /*4f60*/  F2FP.F16.F32.PACK_AB R4, R78, R77 ;  /* 0x0000004d4e04723e */ /* 0x020fe400000000ff */
[----:B------:R-:W-:Y:S02]  /*4f70*/  F2FP.F16.F32.PACK_AB R6, R84, R79 ;  /* 0x0000004f5406723e */ /* 0x000fe400000000ff */
[----:B------:R-:W-:Y:S01]  /*4f80*/  F2FP.F16.F32.PACK_AB R5, R52, R17 ;  /* 0x000000113405723e */ /* 0x000fe200000000ff */
[----:B------:R-:W-:Y:S01]  /*4f90*/  FADD.FTZ R17, R14, R15 ;  /* 0x0000000f0e117221 */ /* 0x000fe20000010000 */
[----:B------:R-:W-:Y:S02]  /*4fa0*/  F2FP.F16.F32.PACK_AB R7, R80, R55 ;  /* 0x000000375007723e */ /* 0x000fe400000000ff */
[----:B0-----:R-:W-:-:S02]  /*4fb0*/  F2FP.F16.F32.PACK_AB R8, R86, R85 ;  /* 0x000000555608723e */ /* 0x001fc400000000ff */
[----:B------:R-:W-:Y:S02]  /*4fc0*/  F2FP.F16.F32.PACK_AB R10, R88, R87 ;  /* 0x00000057580a723e */ /* 0x000fe400000000ff */
[----:B------:R-:W-:Y:S02]  /*4fd0*/  F2FP.F16.F32.PACK_AB R9, R82, R83 ;  /* 0x000000535209723e */ /* 0x000fe400000000ff */
[----:B------:R-:W-:Y:S02]  /*4fe0*/  F2FP.F16.F32.PACK_AB R11, R0, R81 ;  /* 0x00000051000b723e */ /* 0x000fe400000000ff */
[----:B-1----:R-:W-:Y:S02]  /*4ff0*/  F2FP.F16.F32.PACK_AB R14, R2, R91 ;  /* 0x0000005b020e723e */ /* 0x002fe400000000ff */
[----:B----4-:R-:W-:Y:S01]  /*5000*/  F2FP.F16.F32.PACK_AB R15, R3, R100 ;  /* 0x00000064030f723e */ /* 0x010fe200000000ff */
[----:B------:R-:W-:Y:S02]  /*5010*/  VIADD R0, R16, 0xfffffffe ;  /* 0xfffffffe10007836 */ /* 0x000fe40000000000 */
[----:B------:R-:W-:Y:S01]  /*5020*/  FADD.FTZ R20, R90, R19 ;  /* 0x000000135a147221 */ /* 0x000fe20000010000 */
[----:B------:R-:W-:-:S03]  /*5030*/  FADD.FTZ R100, R100, R17 ;  /* 0x0000001164647221 */ /* 0x000fc60000010000 */
[----:B------:R-:W-:Y:S01]  /*5040*/  FADD.FTZ R91, R91, R20 ;  /* 0x000000145b5b7221 */ /* 0x000fe20000010000 */
        /* <DEDUP_REMOVED lines=30> */
[----:B------:R-:W-:Y:S01]  /*5230*/  IMAD.MOV.U32 R121, RZ, RZ, R151 ;  /* 0x000000ffff797224 */ /* 0x000fe200078e0097 */
[----:B--2---:R0:W-:Y:S04]  /*5240*/  STSM.16.M88.4 [R21], R4 ;  /* 0x0000000415007844 */ /* 0x0041e80000000200 */
[----:B------:R1:W-:Y:S04]  /*5250*/  STSM.16.M88.4 [R155+0xc000], R8 ;  /* 0x00c000089b007844 */ /* 0x0003e80000000200 */
[----:B------:R1:W-:Y:S01]  /*5260*/  STSM.16.M88.4 [R154+0xc000], R12 ;  /* 0x00c0000c9a007844 */ /* 0x0003e20000000200 */
[----:B------:R2:W-:Y:S06]  /*5270*/  MEMBAR.ALL.CTA ;  /* 0x0000000000007992 */ /* 0x0005ec0000008000 */
[----:B--2---:R-:W2:Y:S01]  /*5280*/  FENCE.VIEW.ASYNC.S ;  /* 0x00000000000073c6 */ /* 0x004ea20000000000 */
[----:B0-----:R-:W-:Y:S01]  /*5290*/  FADD.FTZ R5, R2, R91 ;  /* 0x0000005b02057221 */ /* 0x001fe20000010000 */
[----:B------:R-:W-:Y:S01]  /*52a0*/  FADD.FTZ R2, R3, R100 ;  /* 0x0000006403027221 */ /* 0x000fe20000010000 */
[----:B---3--:R-:W-:Y:S01]  /*52b0*/  ISETP.GE.AND P2, PT, R0, R18, PT ;  /* 0x000000120000720c */ /* 0x008fe20003f46270 */
[----:B--2---:R-:W-:-:S12]  /*52c0*/  NOP ;  /* 0x0000000000007918 */ /* 0x004fd80000000000 */
[----:B-1----:R-:W-:Y:S05]  /*52d0*/  @!P2 BRA `(.L_x_12316) ;  /* 0x000000380004a947 */ /* 0x002fea0003800000 */
[----:B------:R-:W-:Y:S01]  /*52e0*/  IMAD.MOV.U32 R4, RZ, RZ, R71 ;  /* 0x000000ffff047224 */ /* 0x000fe200078e0047 */
[----:B------:R-:W-:Y:S01]  /*52f0*/  CS2R R150, SRZ ;  /* 0x0000000000967805 */ /* 0x000fe2000001ff00 */
[----:B------:R-:W-:Y:S01]  /*5300*/  IMAD.MOV.U32 R3, RZ, RZ, R34 ;  /* 0x000000ffff037224 */ /* 0x000fe200078e0022 */
[----:B------:R-:W-:Y:S01]  /*5310*/  CS2R R148, SRZ ;  /* 0x0000000000947805 */ /* 0x000fe2000001ff00 */
[----:B------:R-:W-:Y:S01]  /*5320*/  IMAD.MOV.U32 R6, RZ, RZ, R152 ;  /* 0x000000ffff067224 */ /* 0x000fe200078e0098 */
        /* <DEDUP_REMOVED lines=14> */
[----:B------:R-:W-:Y:S01]  /*5410*/  UMOV UR7, UR36 ;  /* 0x0000002400077c82 */ /* 0x000fe20008000000 */
[----:B------:R-:W-:-:S05]  /*5420*/  ULDC UR5, c[0x0][0x9d8] ;  /* 0x0002760000057ab9 */ /* 0x000fca0000000800 */
.L_x_12325:
        /* <DEDUP_REMOVED lines=9> */
.L_x_12318:
[----:B------:R-:W-:Y:S01]  /*54c0*/  ULEA UR6, UR36, UR37, 0x3 ;  /* 0x0000002524067291 */ /* 0x000fe2000f8e183f */
[----:B------:R-:W-:-:S08]  /*54d0*/  SHF.L.U32 R7, R152, 0x1f, RZ ;  /* 0x0000001f98077819 */ /* 0x000fd000000006ff */
[----:B------:R0:W1:Y:S01]  /*54e0*/  SYNCS.PHASECHK.TRANS64.TRYWAIT P2, [UR6+0x30830], R7 ;  /* 0x03083007ff0075a7 */ /* 0x0000620008040146 */
[----:B------:R-:W-:Y:S05]  /*54f0*/  @!P0 BRA `(.L_x_12319) ;  /* 0x0000000000048947 */ /* 0x000fea0003800000 */
[----:B------:R-:W-:Y:S01]  /*5500*/  BPT.TRAP 0x1 ;  /* 0x000000040000795c */ /* 0x000fe20000300000 */
.L_x_12319:
[----:B-1----:R-:W-:Y:S05]  /*5510*/  @P2 BRA `(.L_x_12317) ;  /* 0x0000000000082947 */ /* 0x002fea0003800000 */
[----:B------:R-:W1:Y:S02]  /*5520*/  SYNCS.PHASECHK.TRANS64.TRYWAIT P2, [UR6+0x30830], R7 ;  /* 0x03083007ff0075a7 */ /* 0x000e640008040146 */
[----:B-1----:R-:W-:Y:S05]  /*5530*/  @!P2 BRA `(.L_x_12320) ;  /* 0x000000bc00d4a947 */ /* 0x002fea0003800000 */
.L_x_12317:
        /* <DEDUP_REMOVED lines=27> */
.L_x_12322:
[----:B------:R-:W-:Y:S01]  /*56f0*/  ULEA UR6, UR7, UR37, 0x3 ;  /* 0x0000002507067291 */ /* 0x000fe2000f8e183f */
[----:B------:R-:W-:-:S08]  /*5700*/  SHF.L.U32 R6, R6, 0x1f, RZ ;  /* 0x0000001f06067819 */ /* 0x000fd000000006ff */
[----:B------:R0:W1:Y:S01]  /*5710*/  SYNCS.PHASECHK.TRANS64.TRYWAIT P2, [UR6+0x30850], R6 ;  /* 0x03085006ff0075a7 */ /* 0x0000620008040146 */
[----:B------:R-:W-:Y:S05]  /*5720*/  @!P0 BRA `(.L_x_12323) ;  /* 0x0000000000048947 */ /* 0x000fea0003800000 */
[----:B------:R-:W-:Y:S01]  /*5730*/  BPT.TRAP 0x1 ;  /* 0x000000040000795c */ /* 0x000fe20000300000 */
.L_x_12323:
[----:B-1----:R-:W-:Y:S05]  /*5740*/  @P2 BRA `(.L_x_12321) ;  /* 0x0000000000082947 */ /* 0x002fea0003800000 */
[----:B------:R-:W1:Y:S02]  /*5750*/  SYNCS.PHASECHK.TRANS64.TRYWAIT P2, [UR6+0x30850], R6 ;  /* 0x03085006ff0075a7 */ /* 0x000e640008040146 */
[----:B-1----:R-:W-:Y:S05]  /*5760*/  @!P2 BRA `(.L_x_12324) ;  /* 0x000000bc0060a947 */ /* 0x002fea0003800000 */
.L_x_12321:
[----:B------:R-:W-:Y:S01]  /*5770*/  ULEA UR8, UR41, UR37, 0xd ;  /* 0x0000002529087291 */ /* 0x000fe2000f8e683f */
[----:B------:R-:W-:Y:S01]  /*5780*/  WARPGROUP.ARRIVE ;  /* 0x00000000000079c5 */ /* 0x000fe20000000000 */
[----:B------:R-:W-:Y:S01]  /*5790*/  UIADD3 UR6, UR37, 0x400, URZ ;  /* 0x0000040025067890 */ /* 0x000fe2000fffe03f */
[----:B------:R-:W-:Y:S01]  /*57a0*/  FMUL.FTZ R26, R26, UR5 ;  /* 0x000000051a1a7c20 */ /* 0x000fe20008410000 */
[----:B------:R-:W-:Y:S01]  /*57b0*/  UIADD3 UR8, UR8, 0x1e800, URZ ;  /* 0x0001e80008087890 */ /* 0x000fe2000fffe03f */
[----:B01----:R-:W-:Y:S01]  /*57c0*/  FMUL.FTZ R6, R24, UR5 ;  /* 0x0000000518067c20 */ /* 0x003fe20008410000 */
[----:B------:R-:W-:Y:S01]  /*57d0*/  USHF.R.U32.HI UR6, URZ, 0x4, UR6 ;  /* 0x000000043f067899 */ /* 0x000fe20008011606 */
[----:B------:R-:W0:Y:S01]  /*57e0*/  MUFU.TANH R8, R26 ;  /* 0x0000001a00087308 */ /* 0x000e220000002400 */
[----:B------:R-:W-:Y:S01]  /*57f0*/  USHF.R.U32.HI UR8, URZ, 0x4, UR8 ;  /* 0x000000043f087899 */ /* 0x000fe20008011608 */
[----:B------:R-:W-:Y:S01]  /*5800*/  FMUL.FTZ R27, R27, UR5 ;  /* 0x000000051b1b7c20 */ /* 0x000fe20008410000 */
[----:B------:R-:W-:Y:S01]  /*5810*/  ULOP3.LUT UR6, UR6, 0x3fff, URZ, 0xc0, !UPT ;  /* 0x00003fff06067892 */ /* 0x000fe2000f8ec03f */
[----:B------:R-:W-:Y:S01]  /*5820*/  FMUL.FTZ R7, R25, UR5 ;  /* 0x0000000519077c20 */ /* 0x000fe20008410000 */
[----:B------:R-:W-:Y:S01]  /*5830*/  ULOP3.LUT UR9, UR8, 0x3fff, URZ, 0xc0, !UPT ;  /* 0x00003fff08097892 */ /* 0x000fe2000f8ec03f */
[----:B------:R-:W-:Y:S01]  /*5840*/  FMUL.FTZ R9, R29, UR5 ;  /* 0x000000051d097c20 */ /* 0x000fe20008410000 */
[----:B------:R-:W-:Y:S01]  /*5850*/  UIMAD UR8, UR7, 0x600, UR6 ;  /* 0x00000600070878a4 */ /* 0x000fe2000f8e0206 */
[----:B------:R-:W1:Y:S01]  /*5860*/  MUFU.TANH R6, R6 ;  /* 0x0000000600067308 */ /* 0x000e620000002400 */
[----:B------:R-:W-:Y:S01]  /*5870*/  ULOP3.LUT UR6, UR9, 0x10000, URZ, 0xfc, !UPT ;  /* 0x0001000009067892 */ /* 0x000fe2000f8efc3f */
[----:B------:R-:W-:Y:S01]  /*5880*/  FMUL.FTZ R10, R32, UR5 ;  /* 0x00000005200a7c20 */ /* 0x000fe20008410000 */
[----:B------:R-:W-:Y:S01]  /*5890*/  UMOV UR31, 0x40000040 ;  /* 0x40000040001f7882 */ /* 0x000fe20000000000 */
[----:B------:R-:W-:Y:S01]  /*58a0*/  UMOV UR29, 0x40000040 ;  /* 0x40000040001d7882 */ /* 0x000fe20000000000 */
[----:B------:R-:W-:Y:S01]  /*58b0*/  FMUL.FTZ R11, R33, UR5 ;  /* 0x00000005210b7c20 */ /* 0x000fe20008410000 */
[----:B------:R-:W-:Y:S01]  /*58c0*/  UMOV UR30, UR8 ;  /* 0x00000008001e7c82 */ /* 0x000fe20008000000 */
[----:B------:R-:W-:Y:S01]  /*58d0*/  FMUL.FTZ R12, R36, UR5 ;  /* 0x00000005240c7c20 */ /* 0x000fe20008410000 */
[----:B------:R-:W-:Y:S01]  /*58e0*/  UMOV UR28, UR6 ;  /* 0x00000006001c7c82 */ /* 0x000fe20008000000 */
[----:B------:R0:W-:Y:S01]  /*58f0*/  MUFU.TANH R26, R27 ;  /* 0x0000001b001a7308 */ /* 0x0001e20000002400 */
[----:B------:R-:W-:Y:S01]  /*5900*/  HGMMA.64x64x16.F32 R120, gdesc[UR28].tnspB, R120, gsb0 ;  /* 0x40e000001c7879f0 */ /* 0x000fe20008000878 */
[----:B------:R-:W-:Y:S01]  /*5910*/  UIADD3 UR30, UR8, 0x80, URZ ;  /* 0x00000080081e7890 */ /* 0x000fe2000fffe03f */
[----:B------:R-:W-:Y:S01]  /*5920*/  FMUL.FTZ R13, R37, UR5 ;  /* 0x00000005250d7c20 */ /* 0x000fe20008410000 */
[----:B------:R-:W-:Y:S01]  /*5930*/  UIADD3 UR28, UR6, 0x2, URZ ;  /* 0x00000002061c7890 */ /* 0x000fe2000fffe03f */
[----:B------:R-:W-:Y:S01]  /*5940*/  FMUL.FTZ R14, R40, UR5 ;  /* 0x00000005280e7c20 */ /* 0x000fe20008410000 */
[----:B------:R-:W-:Y:S01]  /*5950*/  UMOV UR31, 0x40000040 ;  /* 0x40000040001f7882 */ /* 0x000fe20000000000 */
[----:B------:R-:W-:Y:S01]  /*5960*/  UMOV UR29, 0x40000040 ;  /* 0x40000040001d7882 */ /* 0x000fe20000000000 */
[----:B------:R-:W2:Y:S01]  /*5970*/  MUFU.TANH R7, R7 ;  /* 0x0000000700077308 */ /* 0x000ea20000002400 */
[----:B0-----:R-:W-:-:S02]  /*5980*/  IMAD.MOV.U32 R27, RZ, RZ, R8 ;  /* 0x000000ffff1b7224 */ /* 0x001fc400078e0008 */
[----:B------:R-:W-:Y:S01]  /*5990*/  FMUL.FTZ R8, R28, UR5 ;  /* 0x000000051c087c20 */ /* 0x000fe20008410000 */
[----:B-1----:R-:W-:Y:S01]  /*59a0*/  FMNMX.FTZ R33, R6, R3, !PT ;  /* 0x0000000306217209 */ /* 0x002fe20007810000 */
        /* <DEDUP_REMOVED lines=64> */
[----:B------:R-:W-:Y:S01]  /*5db0*/  UIADD3 UR10, UR8, 0x580, URZ ;  /* 0x00000580080a7890 */ /* 0x000fe2000fffe03f */
[----:B------:R-:W-:-:S02]  /*5dc0*/  WARPGROUP.DEPBAR.LE gsb0, 0x0 ;  /* 0x00008000000079c5 */ /* 0x000fc40000010000 */
[----:B------:R-:W-:Y:S01]  /*5dd0*/  WARPGROUP.ARRIVE ;  /* 0x00000000000079c5 */ /* 0x000fe20000000000 */
[----:B------:R-:W2:Y:S01]  /*5de0*/  MUFU.TANH R16, R16 ;  /* 0x0000001000107308 */ /* 0x000ea20000002400 */
[----:B0-----:R-:W-:-:S04]  /*5df0*/  FMNMX.FTZ R41, R14, R41, !PT ;  /* 0x000000290e297209 */ /* 0x001fc80007810000 */
[----:B------:R-:W-:Y:S01]  /*5e00*/  HGMMA.64x64x16.F32 R120, gdesc[UR28].tnspB, R120, gsb0 ;  /* 0x40e000001c7879f0 */ /* 0x000fe20008000878 */
[----:B------:R-:W-:Y:S02]  /*5e10*/  UIADD3 UR30, UR8, 0x100, URZ ;  /* 0x00000100081e7890 */ /* 0x000fe4000fffe03f */
[----:B------:R-:W-:Y:S01]  /*5e20*/  UIADD3 UR28, UR6, 0x4, URZ ;  /* 0x00000004061c7890 */ /* 0x000fe2000fffe03f */
[----:B------:R-:W0:Y:S01]  /*5e30*/  MUFU.TANH R17, R17 ;  /* 0x0000001100117308 */ /* 0x000e220000002400 */
[----:B------:R-:W-:Y:S01]  /*5e40*/  UMOV UR31, 0x40000040 ;  /* 0x40000040001f7882 */ /* 0x000fe20000000000 */
[----:B------:R-:W-:Y:S01]  /*5e50*/  UMOV UR29, 0x40000040 ;  /* 0x40000040001d7882 */ /* 0x000fe20000000000 */
[----:B-1----:R-:W-:-:S05]  /*5e60*/  FMNMX.FTZ R44, R15, R41, !PT ;  /* 0x000000290f2c7209 */ /* 0x002fca0007810000 */
[----:B------:R-:W1:Y:S01]  /*5e70*/  MUFU.TANH R18, R18 ;  /* 0x0000001200127308 */ /* 0x000e620000002400 */
[----:B--2---:R-:W-:-:S07]  /*5e80*/  FMNMX.FTZ R44, R16, R44, !PT ;  /* 0x0000002c102c7209 */ /* 0x004fce0007810000 */
[----:B------:R2:W3:Y:S01]  /*5e90*/  MUFU.TANH R25, R31 ;  /* 0x0000001f00197308 */ /* 0x0004e20000002400 */
[----:B0-----:R-:W-:-:S07]  /*5ea0*/  FMNMX.FTZ R45, R17, R44, !PT ;  /* 0x0000002c112d7209 */ /* 0x001fce0007810000 */
[----:B------:R-:W0:Y:S01]  /*5eb0*/  MUFU.TANH R19, R19 ;  /* 0x0000001300137308 */ /* 0x000e220000002400 */
[----:B-1----:R-:W-:Y:S01]  /*5ec0*/  FMNMX.FTZ R45, R18, R45, !PT ;  /* 0x0000002d122d7209 */ /* 0x002fe20007810000 */
[----:B--2---:R-:W-:-:S06]  /*5ed0*/  FMUL.FTZ R31, R73, UR5 ;  /* 0x00000005491f7c20 */ /* 0x004fcc0008410000 */
[----:B------:R-:W1:Y:S01]  /*5ee0*/  MUFU.TANH R20, R20 ;  /* 0x0000001400147308 */ /* 0x000e620000002400 */
[----:B---3--:R-:W-:Y:S02]  /*5ef0*/  IMAD.MOV.U32 R60, RZ, RZ, R25 ;  /* 0x000000ffff3c7224 */ /* 0x008fe400078e0019 */
[----:B------:R-:W-:Y:S01]  /*5f00*/  FMUL.FTZ R25, R61, UR5 ;  /* 0x000000053d197c20 */ /* 0x000fe20008410000 */
[----:B------:R-:W-:Y:S01]  /*5f10*/  MOV R61, R26 ;  /* 0x0000001a003d7202 */ /* 0x000fe20000000f00 */
[----:B------:R-:W-:Y:S01]  /*5f20*/  FMUL.FTZ R26, R64, UR5 ;  /* 0x00000005401a7c20 */ /* 0x000fe20008410000 */
[----:B------:R-:W-:Y:S02]  /*5f30*/  IMAD.MOV.U32 R64, RZ, RZ, R27 ;  /* 0x000000ffff407224 */ /* 0x000fe400078e001b */
[----:B------:R-:W-:Y:S01]  /*5f40*/  FMUL.FTZ R27, R65, UR5 ;  /* 0x00000005411b7c20 */ /* 0x000fe20008410000 */
[----:B------:R-:W2:Y:S01]  /*5f50*/  MUFU.TANH R21, R21 ;  /* 0x0000001500157308 */ /* 0x000ea20000002400 */
[----:B0-----:R-:W-:-:S07]  /*5f60*/  FMNMX.FTZ R48, R19, R45, !PT ;  /* 0x0000002d13307209 */ /* 0x001fce0007810000 */
[----:B------:R0:W3:Y:S01]  /*5f70*/  MUFU.TANH R28, R30 ;  /* 0x0000001e001c7308 */ /* 0x0000e20000002400 */
[----:B-1----:R-:W-:-:S07]  /*5f80*/  FMNMX.FTZ R48, R20, R48, !PT ;  /* 0x0000003014307209 */ /* 0x002fce0007810000 */
[----:B------:R-:W1:Y:S01]  /*5f90*/  MUFU.TANH R22, R22 ;  /* 0x0000001600167308 */ /* 0x000e620000002400 */
[----:B--2---:R-:W-:Y:S01]  /*5fa0*/  FMNMX.FTZ R49, R21, R48, !PT ;  /* 0x0000003015317209 */ /* 0x004fe20007810000 */
[----:B0-----:R-:W-:-:S06]  /*5fb0*/  FMUL.FTZ R30, R72, UR5 ;  /* 0x00000005481e7c20 */ /* 0x001fcc0008410000 */
[----:B------:R-:W0:Y:S01]  /*5fc0*/  MUFU.TANH R23, R23 ;  /* 0x0000001700177308 */ /* 0x000e220000002400 */
[----:B---3--:R-:W-:Y:S02]  /*5fd0*/  IMAD.MOV.U32 R65, RZ, RZ, R28 ;  /* 0x000000ffff417224 */ /* 0x008fe400078e001c */
[----:B------:R-:W-:Y:S01]  /*5fe0*/  FMUL.FTZ R28, R68, UR5 ;  /* 0x00000005441c7c20 */ /* 0x000fe20008410000 */
[----:B------:R-:W-:Y:S02]  /*5ff0*/  WARPGROUP.DEPBAR.LE gsb0, 0x0 ;  /* 0x00008000000079c5 */ /* 0x000fe40000010000 */
[----:B------:R-:W-:Y:S02]  /*6000*/  WARPGROUP.ARRIVE ;  /* 0x00000000000079c5 */ /* 0x000fe40000000000 */
[----:B------:R-:W2:Y:S01]  /*6010*/  MUFU.TANH R24, R24 ;  /* 0x0000001800187308 */ /* 0x000ea20000002400 */
[----:B-1----:R-:W-:-:S03]  /*6020*/  FMNMX.FTZ R49, R22, R49, !PT ;  /* 0x0000003116317209 */ /* 0x002fc60007810000 */
[----:B------:R-:W-:Y:S01]  /*6030*/  HGMMA.64x64x16.F32 R120, gdesc[UR28].tnspB, R120, gsb0 ;  /* 0x40e000001c7879f0 */ /* 0x000fe20008000878 */
[----:B------:R-:W-:Y:S01]  /*6040*/  UIADD3 UR30, UR8, 0x180, URZ ;  /* 0x00000180081e7890 */ /* 0x000fe2000fffe03f */
[----:B0-----:R-:W-:Y:S01]  /*6050*/  FMNMX.FTZ R52, R23, R49, !PT ;  /* 0x0000003117347209 */ /* 0x001fe20007810000 */
[----:B------:R-:W-:Y:S01]  /*6060*/  UIADD3 UR28, UR6, 0x6, URZ ;  /* 0x00000006061c7890 */ /* 0x000fe2000fffe03f */
[----:B------:R-:W0:Y:S01]  /*6070*/  MUFU.TANH R25, R25 ;  /* 0x0000001900197308 */ /* 0x000e220000002400 */
[----:B------:R-:W-:Y:S01]  /*6080*/  UMOV UR31, 0x40000040 ;  /* 0x40000040001f7882 */ /* 0x000fe20000000000 */
[----:B------:R-:W-:-:S06]  /*6090*/  UMOV UR29, 0x40000040 ;  /* 0x40000040001d7882 */ /* 0x000fcc0000000000 */
        /* <DEDUP_REMOVED lines=14> */
[----:B------:R2:W3:Y:S01]  /*6180*/  MUFU.TANH R33, R77 ;  /* 0x0000004d00217308 */ /* 0x0004e20000002400 */
[----:B------:R-:W-:Y:S02]  /*6190*/  WARPGROUP.DEPBAR.LE gsb0, 0x0 ;  /* 0x00008000000079c5 */ /* 0x000fe40000010000 */
[----:B------:R-:W-:-:S05]  /*61a0*/  WARPGROUP.ARRIVE ;  /* 0x00000000000079c5 */ /* 0x000fca0000000000 */
[----:B------:R4:W5:Y:S01]  /*61b0*/  MUFU.TANH R36, R80 ;  /* 0x0000005000247308 */ /* 0x0009620000002400 */
[----:B--2---:R-:W-:Y:S01]  /*61c0*/  IMAD.MOV.U32 R77, RZ, RZ, R64 ;  /* 0x000000ffff4d7224 */ /* 0x004fe200078e0040 */
[----:B------:R-:W-:Y:S01]  /*61d0*/  HGMMA.64x64x16.F32 R120, gdesc[UR28].tnspB, R120, gsb0 ;  /* 0x40e000001c7879f0 */ /* 0x000fe20008000878 */
[----:B------:R-:W-:-:S05]  /*61e0*/  UIADD3 UR30, UR8, 0x200, URZ ;  /* 0x00000200081e7890 */ /* 0x000fca000fffe03f */
[----:B------:R2:W-:Y:S01]  /*61f0*/  MUFU.TANH R52, R96 ;  /* 0x0000006000347308 */ /* 0x0005e20000002400 */
[----:B------:R-:W-:Y:S01]  /*6200*/  UIADD3 UR28, UR6, 0x600, URZ ;  /* 0x00000600061c7890 */ /* 0x000fe2000fffe03f */
[----:B----4-:R-:W-:Y:S01]  /*6210*/  FMUL.FTZ R80, R55, UR5 ;  /* 0x0000000537507c20 */ /* 0x010fe20008410000 */
[----:B------:R-:W-:Y:S01]  /*6220*/  UMOV UR31, 0x40000040 ;  /* 0x40000040001f7882 */ /* 0x000fe20000000000 */
[----:B------:R-:W-:-:S04]  /*6230*/  UMOV UR29, 0x40000040 ;  /* 0x40000040001d7882 */ /* 0x000fc80000000000 */
[----:B------:R4:W5:Y:S01]  /*6240*/  MUFU.TANH R37, R81 ;  /* 0x0000005100257308 */ /* 0x0009620000002400 */
[----:B--2---:R-:W-:Y:S01]  /*6250*/  IMAD.MOV.U32 R96, RZ, RZ, R60 ;  /* 0x000000ffff607224 */ /* 0x004fe200078e003c */
[----:B0-----:R-:W-:-:S04]  /*6260*/  FMNMX.FTZ R60, R31, R57, !PT ;  /* 0x000000391f3c7209 */ /* 0x001fc80007810000 */
[----:B-1----:R-:W-:Y:S02]  /*6270*/  FMNMX.FTZ R60, R32, R60, !PT ;  /* 0x0000003c203c7209 */ /* 0x002fe40007810000 */
[----:B------:R0:W1:Y:S01]  /*6280*/  MUFU.TANH R40, R84 ;  /* 0x0000005400287308 */ /* 0x0000620000002400 */
[----:B----4-:R-:W-:-:S07]  /*6290*/  FMUL.FTZ R81, R51, UR5 ;  /* 0x0000000533517c20 */ /* 0x010fce0008410000 */
[----:B------:R2:W-:Y:S01]  /*62a0*/  MUFU.TANH R44, R88 ;  /* 0x00000058002c7308 */ /* 0x0005e20000002400 */
[----:B0-----:R-:W-:-:S07]  /*62b0*/  FMUL.FTZ R84, R39, UR5 ;  /* 0x0000000527547c20 */ /* 0x001fce0008410000 */
[----:B------:R0:W4:Y:S01]  /*62c0*/  MUFU.TANH R41, R85 ;  /* 0x0000005500297308 */ /* 0x0001220000002400 */
[----:B--2---:R-:W-:Y:S01]  /*62d0*/  IMAD.MOV.U32 R88, RZ, RZ, R61 ;  /* 0x000000ffff587224 */ /* 0x004fe200078e003d */
[----:B---3--:R-:W-:-:S04]  /*62e0*/  FMNMX.FTZ R61, R33, R60, !PT ;  /* 0x0000003c213d7209 */ /* 0x008fc80007810000 */
[----:B-----5:R-:W-:Y:S02]  /*62f0*/  FMNMX.FTZ R61, R36, R61, !PT ;  /* 0x0000003d243d7209 */ /* 0x020fe40007810000 */
[----:B------:R2:W3:Y:S01]  /*6300*/  MUFU.TANH R45, R89 ;  /* 0x00000059002d7308 */ /* 0x0004e20000002400 */
[----:B0-----:R-:W-:Y:S01]  /*6310*/  FMUL.FTZ R85, R35, UR5 ;  /* 0x0000000523557c20 */ /* 0x001fe20008410000 */
[----:B------:R-:W-:-:S04]  /*6320*/  FMNMX.FTZ R64, R37, R61, !PT ;  /* 0x0000003d25407209 */ /* 0x000fc80007810000 */
[----:B-1----:R-:W-:Y:S02]  /*6330*/  FMNMX.FTZ R64, R40, R64, !PT ;  /* 0x0000004028407209 */ /* 0x002fe40007810000 */
[----:B------:R0:W1:Y:S01]  /*6340*/  MUFU.TANH R48, R92 ;  /* 0x0000005c00307308 */ /* 0x0000620000002400 */
[----:B--2---:R-:W-:-:S07]  /*6350*/  FMUL.FTZ R89, R46, UR5 ;  /* 0x000000052e597c20 */ /* 0x004fce0008410000 */
[----:B------:R2:W-:Y:S01]  /*6360*/  MUFU.TANH R56, R100 ;  /* 0x0000006400387308 */ /* 0x0005e20000002400 */
[----:B0-----:R-:W-:-:S07]  /*6370*/  FMUL.FTZ R92, R66, UR5 ;  /* 0x00000005425c7c20 */ /* 0x001fce0008410000 */
[----:B------:R0:W5:Y:S01]  /*6380*/  MUFU.TANH R49, R93 ;  /* 0x0000005d00317308 */ /* 0x0001620000002400 */
[----:B--2---:R-:W-:Y:S01]  /*6390*/  IMAD.MOV.U32 R100, RZ, RZ, R65 ;  /* 0x000000ffff647224 */ /* 0x004fe200078e0041 */
[----:B----4-:R-:W-:-:S04]  /*63a0*/  FMNMX.FTZ R65, R41, R64, !PT ;  /* 0x0000004029417209 */ /* 0x010fc80007810000 */
[----:B------:R-:W-:Y:S02]  /*63b0*/  FMNMX.FTZ R65, R44, R65, !PT ;  /* 0x000000412c417209 */ /* 0x000fe40007810000 */
[----:B------:R2:W4:Y:S01]  /*63c0*/  MUFU.TANH R53, R97 ;  /* 0x0000006100357308 */ /* 0x0005220000002400 */
[----:B------:R-:W-:Y:S02]  /*63d0*/  WARPGROUP.DEPBAR.LE gsb0, 0x0 ;  /* 0x00008000000079c5 */ /* 0x000fe40000010000 */
[----:B------:R-:W-:Y:S01]  /*63e0*/  WARPGROUP.ARRIVE ;  /* 0x00000000000079c5 */ /* 0x000fe20000000000 */
[----:B---3--:R-:W-:Y:S01]  /*63f0*/  FMNMX.FTZ R68, R45, R65, !PT ;  /* 0x000000412d447209 */ /* 0x008fe20007810000 */
[----:B0-----:R-:W-:-:S03]  /*6400*/  FMUL.FTZ R93, R62, UR5 ;  /* 0x000000053e5d7c20 */ /* 0x001fc60008410000 */
[----:B-1----:R-:W-:Y:S01]  /*6410*/  FMNMX.FTZ R68, R48, R68, !PT ;  /* 0x0000004430447209 */ /* 0x002fe20007810000 */
[----:B------:R-:W-:Y:S01]  /*6420*/  HGMMA.64x64x16.F32 R120, gdesc[UR28].tnspB, R120, gsb0 ;  /* 0x40e000001c7879f0 */ /* 0x000fe20008000878 */
[----:B------:R-:W0:Y:S01]  /*6430*/  MUFU.TANH R57, R101 ;  /* 0x0000006500397308 */ /* 0x000e220000002400 */
[----:B------:R-:W-:Y:S01]  /*6440*/  UIADD3 UR30, UR8, 0x280, URZ ;  /* 0x00000280081e7890 */ /* 0x000fe2000fffe03f */
[----:B-----5:R-:W-:Y:S01]  /*6450*/  FMNMX.FTZ R69, R49, R68, !PT ;  /* 0x0000004431457209 */ /* 0x020fe20007810000 */
[----:B------:R-:W-:Y:S01]  /*6460*/  UIADD3 UR28, UR6, 0x602, URZ ;  /* 0x00000602061c7890 */ /* 0x000fe2000fffe03f */
[----:B--2---:R-:W-:Y:S01]  /*6470*/  FMUL.FTZ R97, R119, UR5 ;  /* 0x0000000577617c20 */ /* 0x004fe20008410000 */
[----:B------:R-:W-:Y:S01]  /*6480*/  UMOV UR31, 0x40000040 ;  /* 0x40000040001f7882 */ /* 0x000fe20000000000 */
[----:B------:R-:W-:Y:S01]  /*6490*/  FMNMX.FTZ R69, R52, R69, !PT ;  /* 0x0000004534457209 */ /* 0x000fe20007810000 */
[----:B------:R-:W-:Y:S01]  /*64a0*/  UMOV UR29, 0x40000040 ;  /* 0x40000040001d7882 */ /* 0x000fe20000000000 */
[----:B------:R1:W2:Y:S02]  /*64b0*/  MUFU.TANH R60, R104 ;  /* 0x00000068003c7308 */ /* 0x0002a40000002400 */
[----:B----4-:R-:W-:-:S04]  /*64c0*/  FMNMX.FTZ R72, R53, R69, !PT ;  /* 0x0000004535487209 */ /* 0x010fc80007810000 */
[----:B------:R-:W-:Y:S02]  /*64d0*/  FMNMX.FTZ R72, R56, R72, !PT ;  /* 0x0000004838487209 */ /* 0x000fe40007810000 */
[----:B------:R3:W4:Y:S01]  /*64e0*/  MUFU.TANH R61, R105 ;  /* 0x00000069003d7308 */ /* 0x0007220000002400 */
[----:B-1----:R-:W-:Y:S01]  /*64f0*/  FMUL.FTZ R104, R63, UR5 ;  /* 0x000000053f687c20 */ /* 0x002fe20008410000 */
[----:B0-----:R-:W-:-:S06]  /*6500*/  FMNMX.FTZ R73, R57, R72, !PT ;  /* 0x0000004839497209 */ /* 0x001fcc0007810000 */
[----:B------:R0:W1:Y:S01]  /*6510*/  MUFU.TANH R64, R108 ;  /* 0x0000006c00407308 */ /* 0x0000620000002400 */
[----:B--2---:R-:W-:Y:S01]  /*6520*/  FMNMX.FTZ R73, R60, R73, !PT ;  /* 0x000000493c497209 */ /* 0x004fe20007810000 */
[----:B---3--:R-:W-:-:S06]  /*6530*/  FMUL.FTZ R105, R59, UR5 ;  /* 0x000000053b697c20 */ /* 0x008fcc0008410000 */
[----:B------:R2:W3:Y:S01]  /*6540*/  MUFU.TANH R65, R109 ;  /* 0x0000006d00417308 */ /* 0x0004e20000002400 */
[----:B----4-:R-:W-:Y:S01]  /*6550*/  FMNMX.FTZ R76, R61, R73, !PT ;  /* 0x000000493d4c7209 */ /* 0x010fe20007810000 */
[----:B0-----:R-:W-:-:S06]  /*6560*/  FMUL.FTZ R108, R58, UR5 ;  /* 0x000000053a6c7c20 */ /* 0x001fcc0008410000 */
[----:B------:R0:W4:Y:S01]  /*6570*/  MUFU.TANH R68, R112 ;  /* 0x0000007000447308 */ /* 0x0001220000002400 */
[----:B-1----:R-:W-:Y:S01]  /*6580*/  FMNMX.FTZ R76, R64, R76, !PT ;  /* 0x0000004c404c7209 */ /* 0x002fe20007810000 */
[----:B--2---:R-:W-:-:S06]  /*6590*/  FMUL.FTZ R109, R54, UR5 ;  /* 0x00000005366d7c20 */ /* 0x004fcc0008410000 */
[----:B------:R1:W2:Y:S01]  /*65a0*/  MUFU.TANH R69, R113 ;  /* 0x0000007100457308 */ /* 0x0002a20000002400 */
[----:B---3--:R-:W-:Y:S01]  /*65b0*/  FMNMX.FTZ R34, R65, R76, !PT ;  /* 0x0000004c41227209 */ /* 0x008fe20007810000 */
[----:B0-----:R-:W-:Y:S01]  /*65c0*/  FMUL.FTZ R112, R50, UR5 ;  /* 0x0000000532707c20 */ /* 0x001fe20008410000 */
[----:B------:R-:W-:-:S05]  /*65d0*/  FMUL.FTZ R76, R111, UR5 ;  /* 0x000000056f4c7c20 */ /* 0x000fca0008410000 */
[----:B------:R0:W3:Y:S01]  /*65e0*/  MUFU.TANH R72, R116 ;  /* 0x0000007400487308 */ /* 0x0000e20000002400 */
[----:B----4-:R-:W-:Y:S01]  /*65f0*/  FMNMX.FTZ R34, R68, R34, !PT ;  /* 0x0000002244227209 */ /* 0x010fe20007810000 */
[----:B-1----:R-:W-:-:S06]  /*6600*/  FMUL.FTZ R113, R47, UR5 ;  /* 0x000000052f717c20 */ /* 0x002fcc0008410000 */
[----:B------:R1:W4:Y:S01]  /*6610*/  MUFU.TANH R73, R117 ;  /* 0x0000007500497308 */ /* 0x0003220000002400 */
[----:B--2---:R-:W-:Y:S01]  /*6620*/  FMNMX.FTZ R34, R69, R34, !PT ;  /* 0x0000002245227209 */ /* 0x004fe20007810000 */
[----:B0-----:R-:W-:-:S06]  /*6630*/  FMUL.FTZ R116, R43, UR5 ;  /* 0x000000052b747c20 */ /* 0x001fcc0008410000 */
[----:B------:R-:W-:Y:S01]  /*6640*/  MUFU.TANH R157, R157 ;  /* 0x0000009d009d7308 */ /* 0x000fe20000002400 */
[----:B---3--:R-:W-:Y:S01]  /*6650*/  FMNMX.FTZ R34, R72, R34, !PT ;  /* 0x0000002248227209 */ /* 0x008fe20007810000 */
[----:B-1----:R-:W-:Y:S01]  /*6660*/  FMUL.FTZ R117, R42, UR5 ;  /* 0x000000052a757c20 */ /* 0x002fe20008410000 */
[----:B------:R-:W-:Y:S02]  /*6670*/  WARPGROUP.DEPBAR.LE gsb0, 0x0 ;  /* 0x00008000000079c5 */ /* 0x000fe40000010000 */
[----:B------:R-:W-:-:S03]  /*6680*/  WARPGROUP.ARRIVE ;  /* 0x00000000000079c5 */ /* 0x000fc60000000000 */
[----:B------:R-:W-:Y:S01]  /*6690*/  MUFU.TANH R85, R85 ;  /* 0x0000005500557308 */ /* 0x000fe20000002400 */
[----:B----4-:R-:W-:Y:S02]  /*66a0*/  FMNMX.FTZ R34, R73, R34, !PT ;  /* 0x0000002249227209 */ /* 0x010fe40007810000 */
[----:B------:R-:W-:Y:S01]  /*66b0*/  HGMMA.64x64x16.F32 R120, gdesc[UR28].tnspB, R120, gsb0 ;  /* 0x40e000001c7879f0 */ /* 0x000fe20008000878 */
[----:B------:R-:W-:Y:S02]  /*66c0*/  UIADD3 UR30, UR8, 0x300, URZ ;  /* 0x00000300081e7890 */ /* 0x000fe4000fffe03f */
[----:B------:R-:W0:Y:S01]  /*66d0*/  SHFL.BFLY PT, R35, R34, 0x2, 0x1f ;  /* 0x0c401f0022237f89 */ /* 0x000e2200000e0000 */
[----:B------:R-:W-:Y:S01]  /*66e0*/  UIADD3 UR28, UR6, 0x604, URZ ;  /* 0x00000604061c7890 */ /* 0x000fe2000fffe03f */
[----:B------:R-:W-:Y:S01]  /*66f0*/  MUFU.TANH R156, R156 ;  /* 0x0000009c009c7308 */ /* 0x000fe20000002400 */
[----:B------:R-:W-:Y:S01]  /*6700*/  UMOV UR31, 0x40000040 ;  /* 0x40000040001f7882 */ /* 0x000fe20000000000 */
[----:B------:R-:W-:-:S06]  /*6710*/  UMOV UR29, 0x40000040 ;  /* 0x40000040001d7882 */ /* 0x000fcc0000000000 */
        /* <DEDUP_REMOVED lines=8> */
[----:B0-----:R-:W-:-:S02]  /*67a0*/  FMNMX.FTZ R34, R34, R35, !PT ;  /* 0x0000002322227209 */ /* 0x001fc40007810000 */
[----:B------:R-:W0:Y:S03]  /*67b0*/  LDC R35, c[0x0][0x988] ;  /* 0x00026200ff237b82 */ /* 0x000e260000000800 */
[----:B------:R-:W-:Y:S02]  /*67c0*/  FADD.FTZ R46, -R34, R3 ;  /* 0x00000003222e7221 */ /* 0x000fe40000010100 */
[----:B------:R-:W-:Y:S08]  /*67d0*/  MUFU.TANH R81, R81 ;  /* 0x0000005100517308 */ /* 0x000ff00000002400 */
[----:B------:R-:W-:Y:S01]  /*67e0*/  MUFU.TANH R109, R109 ;  /* 0x0000006d006d7308 */ /* 0x000fe20000002400 */
[----:B------:R-:W-:-:S02]  /*67f0*/  WARPGROUP.DEPBAR.LE gsb0, 0x0 ;  /* 0x00008000000079c5 */ /* 0x000fc40000010000 */
[----:B------:R-:W-:-:S05]  /*6800*/  WARPGROUP.ARRIVE ;  /* 0x00000000000079c5 */ /* 0x000fca0000000000 */
[----:B------:R-:W-:Y:S01]  /*6810*/  MUFU.TANH R80, R80 ;  /* 0x0000005000507308 */ /* 0x000fe20000002400 */
[-C--:B0-----:R-:W-:Y:S01]  /*6820*/  FMUL.FTZ R38, R34, R35.reuse ;  /* 0x0000002322267220 */ /* 0x081fe20000410000 */
[-C--:B------:R-:W-:Y:S01]  /*6830*/  FMUL.FTZ R46, R46, R35.reuse ;  /* 0x000000232e2e7220 */ /* 0x080fe20000410000 */
[----:B------:R-:W-:Y:S01]  /*6840*/  HGMMA.64x64x16.F32 R120, gdesc[UR28].tnspB, R120, gsb0 ;  /* 0x40e000001c7879f0 */ /* 0x000fe20008000878 */
[----:B------:R-:W-:Y:S01]  /*6850*/  UIADD3 UR30, UR8, 0x380, URZ ;  /* 0x00000380081e7890 */ /* 0x000fe2000fffe03f */
        /* <DEDUP_REMOVED lines=11> */
[----:B------:R0:W1:Y:S01]  /*6910*/  MUFU.EX2 R24, R6 ;  /* 0x0000000600187308 */ /* 0x0000620000000800 */
[----:B------:R-:W-:Y:S01]  /*6920*/  UIADD3 UR28, UR6, 0x606, URZ ;  /* 0x00000606061c7890 */ /* 0x000fe2000fffe03f */
[-CC-:B------:R-:W-:Y:S01]  /*6930*/  FFMA.FTZ R12, R12, R35.reuse, -R38.reuse ;  /* 0x000000230c0c7223 */ /* 0x180fe20000010826 */
[----:B------:R-:W-:Y:S01]  /*6940*/  UMOV UR31, 0x40000040 ;  /* 0x40000040001f7882 */ /* 0x000fe20000000000 */
[----:B------:R-:W-:Y:S01]  /*6950*/  UMOV UR29, 0x40000040 ;  /* 0x40000040001d7882 */ /* 0x000fe20000000000 */
[-CC-:B------:R-:W-:Y:S01]  /*6960*/  FFMA.FTZ R13, R13, R35.reuse, -R38.reuse ;  /* 0x000000230d0d7223 */ /* 0x180fe20000010826 */
[-CC-:B------:R-:W-:Y:S01]  /*6970*/  FFMA.FTZ R14, R14, R35.reuse, -R38.reuse ;  /* 0x000000230e0e7223 */ /* 0x180fe20000010826 */
[-CC-:B------:R-:W-:Y:S01]  /*6980*/  FFMA.FTZ R15, R15, R35.reuse, -R38.reuse ;  /* 0x000000230f0f7223 */ /* 0x180fe20000010826 */
[----:B------:R2:W3:Y:S01]  /*6990*/  MUFU.EX2 R25, R7 ;  /* 0x0000000700197308 */ /* 0x0004e20000000800 */
[----:B0-----:R-:W-:Y:S01]  /*69a0*/  FMUL.FTZ R6, R67, UR5 ;  /* 0x0000000543067c20 */ /* 0x001fe20008410000 */
[-CC-:B------:R-:W-:Y:S01]  /*69b0*/  FFMA.FTZ R16, R16, R35.reuse, -R38.reuse ;  /* 0x0000002310107223 */ /* 0x180fe20000010826 */
[-CC-:B------:R-:W-:Y:S01]  /*69c0*/  FFMA.FTZ R17, R17, R35.reuse, -R38.reuse ;  /* 0x0000002311117223 */ /* 0x180fe20000010826 */
[-CC-:B------:R-:W-:Y:S01]  /*69d0*/  FFMA.FTZ R18, R18, R35.reuse, -R38.reuse ;  /* 0x0000002312127223 */ /* 0x180fe20000010826 */
[-CC-:B------:R-:W-:Y:S01]  /*69e0*/  FFMA.FTZ R19, R19, R35.reuse, -R38.reuse ;  /* 0x0000002313137223 */ /* 0x180fe20000010826 */
[-CC-:B------:R-:W-:Y:S01]  /*69f0*/  FFMA.FTZ R20, R20, R35.reuse, -R38.reuse ;  /* 0x0000002314147223 */ /* 0x180fe20000010826 */
[----:B------:R-:W-:Y:S01]  /*6a00*/  FFMA.FTZ R21, R21, R35, -R38 ;  /* 0x0000002315157223 */ /* 0x000fe20000010826 */
[----:B------:R-:W0:Y:S01]  /*6a10*/  MUFU.EX2 R8, R8 ;  /* 0x0000000800087308 */ /* 0x000e220000000800 */
[----:B-1----:R-:W-:Y:S01]  /*6a20*/  FFMA.FTZ R26, R46, R5, R24 ;  /* 0x000000052e1a7223 */ /* 0x002fe20000010018 */
[----:B--2---:R-:W-:Y:S01]  /*6a30*/  FMUL.FTZ R7, R70, UR5 ;  /* 0x0000000546077c20 */ /* 0x004fe20008410000 */
[----:B------:R-:W-:Y:S01]  /*6a40*/  FMUL.FTZ R5, R71, UR5 ;  /* 0x0000000547057c20 */ /* 0x000fe20008410000 */
[-CC-:B------:R-:W-:Y:S01]  /*6a50*/  FFMA.FTZ R22, R22, R35.reuse, -R38.reuse ;  /* 0x0000002316167223 */ /* 0x180fe20000010826 */
[-CC-:B------:R-:W-:Y:S01]  /*6a60*/  FFMA.FTZ R23, R23, R35.reuse, -R38.reuse ;  /* 0x0000002317177223 */ /* 0x180fe20000010826 */
[-CC-:B------:R-:W-:Y:S01]  /*6a70*/  FFMA.FTZ R28, R28, R35.reuse, -R38.reuse ;  /* 0x000000231c1c7223 */ /* 0x180fe20000010826 */
[-C--:B------:R-:W-:Y:S01]  /*6a80*/  FFMA.FTZ R29, R29, R35.reuse, -R38 ;  /* 0x000000231d1d7223 */ /* 0x080fe20000010826 */
[----:B------:R1:W-:Y:S01]  /*6a90*/  MUFU.EX2 R47, R11 ;  /* 0x0000000b002f7308 */ /* 0x0003e20000000800 */
[C---:B---3--:R-:W-:Y:S01]  /*6aa0*/  FADD.FTZ R26, R25.reuse, R26 ;  /* 0x0000001a191a7221 */ /* 0x048fe20000010000 */
[----:B------:R-:W-:Y:S01]  /*6ab0*/  F2FP.F16.F32.PACK_AB R24, R25, R24 ;  /* 0x000000181918723e */ /* 0x000fe200000000ff */
[-CC-:B------:R-:W-:Y:S01]  /*6ac0*/  FFMA.FTZ R30, R30, R35.reuse, -R38.reuse ;  /* 0x000000231e1e7223 */ /* 0x180fe20000010826 */
[-CC-:B------:R-:W-:Y:S01]  /*6ad0*/  FFMA.FTZ R31, R31, R35.reuse, -R38.reuse ;  /* 0x000000231f1f7223 */ /* 0x180fe20000010826 */
[-CC-:B------:R-:W-:Y:S01]  /*6ae0*/  FFMA.FTZ R32, R32, R35.reuse, -R38.reuse ;  /* 0x0000002320207223 */ /* 0x180fe20000010826 */
[-CC-:B------:R-:W-:Y:S01]  /*6af0*/  FFMA.FTZ R33, R33, R35.reuse, -R38.reuse ;  /* 0x0000002321217223 */ /* 0x180fe20000010826 */
[-C--:B------:R-:W-:Y:S01]  /*6b00*/  FFMA.FTZ R36, R36, R35.reuse, -R38 ;  /* 0x0000002324247223 */ /* 0x080fe20000010826 */
[----:B------:R2:W3:Y:S01]  /*6b10*/  MUFU.EX2 R25, R9 ;  /* 0x0000000900197308 */ /* 0x0004e20000000800 */
[----:B0-----:R-:W-:Y:S01]  /*6b20*/  FADD.FTZ R26, R8, R26 ;  /* 0x0000001a081a7221 */ /* 0x001fe20000010000 */
[----:B-1----:R-:W-:Y:S01]  /*6b30*/  FMUL.FTZ R11, R75, UR5 ;  /* 0x000000054b0b7c20 */ /* 0x002fe20008410000 */
[-CC-:B------:R-:W-:Y:S01]  /*6b40*/  FFMA.FTZ R37, R37, R35.reuse, -R38.reuse ;  /* 0x0000002325257223 */ /* 0x180fe20000010826 */
[-CC-:B------:R-:W-:Y:S01]  /*6b50*/  FFMA.FTZ R40, R40, R35.reuse, -R38.reuse ;  /* 0x0000002328287223 */ /* 0x180fe20000010826 */
[-CC-:B------:R-:W-:Y:S01]  /*6b60*/  FFMA.FTZ R41, R41, R35.reuse, -R38.reuse ;  /* 0x0000002329297223 */ /* 0x180fe20000010826 */
[-CC-:B------:R-:W-:Y:S01]  /*6b70*/  FFMA.FTZ R44, R44, R35.reuse, -R38.reuse ;  /* 0x000000232c2c7223 */ /* 0x180fe20000010826 */
[-CC-:B------:R-:W-:Y:S01]  /*6b80*/  FFMA.FTZ R45, R45, R35.reuse, -R38.reuse ;  /* 0x000000232d2d7223 */ /* 0x180fe20000010826 */
[----:B------:R-:W-:Y:S01]  /*6b90*/  MUFU.TANH R108, R108 ;  /* 0x0000006c006c7308 */ /* 0x000fe20000002400 */
[----:B--2---:R-:W-:Y:S01]  /*6ba0*/  FMUL.FTZ R9, R74, UR5 ;  /* 0x000000054a097c20 */ /* 0x004fe20008410000 */
[-CC-:B------:R-:W-:Y:S01]  /*6bb0*/  FFMA.FTZ R48, R48, R35.reuse, -R38.reuse ;  /* 0x0000002330307223 */ /* 0x180fe20000010826 */
[-CC-:B------:R-:W-:Y:S01]  /*6bc0*/  FFMA.FTZ R49, R49, R35.reuse, -R38.reuse ;  /* 0x0000002331317223 */ /* 0x180fe20000010826 */
[-CC-:B------:R-:W-:Y:S01]  /*6bd0*/  FFMA.FTZ R52, R52, R35.reuse, -R38.reuse ;  /* 0x0000002334347223 */ /* 0x180fe20000010826 */
[-CC-:B------:R-:W-:Y:S01]  /*6be0*/  FFMA.FTZ R53, R53, R35.reuse, -R38.reuse ;  /* 0x0000002335357223 */ /* 0x180fe20000010826 */
[-CC-:B------:R-:W-:Y:S01]  /*6bf0*/  FFMA.FTZ R56, R56, R35.reuse, -R38.reuse ;  /* 0x0000002338387223 */ /* 0x180fe20000010826 */
[-C--:B------:R-:W-:Y:S01]  /*6c00*/  FFMA.FTZ R57, R57, R35.reuse, -R38 ;  /* 0x0000002339397223 */ /* 0x080fe20000010826 */
[----:B------:R-:W-:Y:S01]  /*6c10*/  MUFU.TANH R105, R105 ;  /* 0x0000006900697308 */ /* 0x000fe20000002400 */
[C---:B---3--:R-:W-:Y:S01]  /*6c20*/  FADD.FTZ R27, R25.reuse, R26 ;  /* 0x0000001a191b7221 */ /* 0x048fe20000010000 */
[----:B------:R-:W-:Y:S01]  /*6c30*/  F2FP.F16.F32.PACK_AB R26, R25, R8 ;  /* 0x00000008191a723e */ /* 0x000fe200000000ff */
[----:B------:R-:W-:Y:S01]  /*6c40*/  FMUL.FTZ R25, R78, UR5 ;  /* 0x000000054e197c20 */ /* 0x000fe20008410000 */
        /* <DEDUP_REMOVED lines=8> */
[----:B------:R-:W-:Y:S01]  /*6cd0*/  FFMA.FTZ R38, R73, R35, -R38 ;  /* 0x0000002349267223 */ /* 0x000fe20000010826 */
[----:B------:R-:W-:Y:S01]  /*6ce0*/  FMUL.FTZ R73, R106, UR5 ;  /* 0x000000056a497c20 */ /* 0x000fe20008410000 */
[----:B------:R-:W-:Y:S01]  /*6cf0*/  FMUL.FTZ R74, R107, UR5 ;  /* 0x000000056b4a7c20 */ /* 0x000fe20008410000 */
[----:B------:R-:W-:-:S02]  /*6d00*/  WARPGROUP.DEPBAR.LE gsb0, 0x0 ;  /* 0x00008000000079c5 */ /* 0x000fc40000010000 */
[----:B------:R-:W-:Y:S01]  /*6d10*/  WARPGROUP.ARRIVE ;  /* 0x00000000000079c5 */ /* 0x000fe20000000000 */
[----:B------:R-:W1:Y:S01]  /*6d20*/  MUFU.TANH R93, R93 ;  /* 0x0000005d005d7308 */ /* 0x000e620000002400 */
[----:B------:R-:W-:Y:S01]  /*6d30*/  FMUL.FTZ R75, R110, UR5 ;  /* 0x000000056e4b7c20 */ /* 0x000fe20008410000 */
[----:B------:R-:W-:Y:S01]  /*6d40*/  FMUL.FTZ R78, R115, UR5 ;  /* 0x00000005734e7c20 */ /* 0x000fe20008410000 */
[----:B------:R-:W-:Y:S01]  /*6d50*/  UMOV UR11, 0x40000040 ;  /* 0x40000040000b7882 */ /* 0x000fe20000000000 */
[----:B------:R-:W-:Y:S01]  /*6d60*/  UMOV UR9, 0x40000040 ;  /* 0x4000004000097882 */ /* 0x000fe20000000000 */
[----:B------:R-:W-:Y:S01]  /*6d70*/  HGMMA.64x64x16.F32 R120, gdesc[UR28].tnspB, R120, gsb0 ;  /* 0x40e000001c7879f0 */ /* 0x000fe20008000878 */
[----:B------:R-:W-:Y:S01]  /*6d80*/  UIADD3 UR30, UR8, 0x400, URZ ;  /* 0x00000400081e7890 */ /* 0x000fe2000fffe03f */
[----:B0-----:R-:W-:Y:S01]  /*6d90*/  FADD.FTZ R10, R8, R27 ;  /* 0x0000001b080a7221 */ /* 0x001fe20000010000 */
[----:B------:R-:W-:Y:S01]  /*6da0*/  F2FP.F16.F32.PACK_AB R8, R47, R8 ;  /* 0x000000082f08723e */ /* 0x000fe200000000ff */
[----:B------:R-:W0:Y:S01]  /*6db0*/  MUFU.TANH R104, R104 ;  /* 0x0000006800687308 */ /* 0x000e220000002400 */
[----:B------:R-:W-:Y:S01]  /*6dc0*/  FMUL.FTZ R27, R79, UR5 ;  /* 0x000000054f1b7c20 */ /* 0x000fe20008410000 */
[----:B------:R-:W-:Y:S01]  /*6dd0*/  FADD.FTZ R10, R47, R10 ;  /* 0x0000000a2f0a7221 */ /* 0x000fe20000010000 */
[----:B------:R-:W-:Y:S01]  /*6de0*/  FMNMX.FTZ R47, R77, R4, !PT ;  /* 0x000000044d2f7209 */ /* 0x000fe20007810000 */
[----:B------:R-:W-:Y:S01]  /*6df0*/  UIADD3 UR28, UR6, 0xc00, URZ ;  /* 0x00000c00061c7890 */ /* 0x000fe2000fffe03f */
[----:B------:R-:W2:Y:S01]  /*6e00*/  S2R R107, SR_TID.X ;  /* 0x00000000006b7919 */ /* 0x000ea20000002100 */
[----:B------:R-:W-:Y:S01]  /*6e10*/  UMOV UR31, 0x40000040 ;  /* 0x40000040001f7882 */ /* 0x000fe20000000000 */
[----:B------:R-:W-:Y:S01]  /*6e20*/  FMNMX.FTZ R50, R88, R47, !PT ;  /* 0x0000002f58327209 */ /* 0x000fe20007810000 */
[----:B------:R-:W3:Y:S01]  /*6e30*/  MUFU.TANH R92, R92 ;  /* 0x0000005c005c7308 */ /* 0x000ee20000002400 */
[----:B------:R-:W-:-:S02]  /*6e40*/  UMOV UR29, 0x40000040 ;  /* 0x40000040001d7882 */ /* 0x000fc40000000000 */
[----:B------:R-:W-:-:S05]  /*6e50*/  FMNMX.FTZ R50, R100, R50, !PT ;  /* 0x0000003264327209 */ /* 0x000fca0007810000 */
[----:B------:R4:W-:Y:S08]  /*6e60*/  MUFU.TANH R47, R82 ;  /* 0x00000052002f7308 */ /* 0x0009f00000002400 */
[----:B------:R-:W5:Y:S01]  /*6e70*/  MUFU.TANH R6, R6 ;  /* 0x0000000600067308 */ /* 0x000f620000002400 */
[----:B----4-:R-:W-:-:S04]  /*6e80*/  MOV R82, R96 ;  /* 0x0000006000527202 */ /* 0x010fc80000000f00 */
[----:B------:R-:W-:-:S03]  /*6e90*/  FMNMX.FTZ R50, R82, R50, !PT ;  /* 0x0000003252327209 */ /* 0x000fc60007810000 */
[----:B------:R-:W4:Y:S01]  /*6ea0*/  MUFU.TANH R7, R7 ;  /* 0x0000000700077308 */ /* 0x000f220000002400 */
[----:B------:R-:W-:-:S04]  /*6eb0*/  FMNMX.FTZ R51, R157, R50, !PT ;  /* 0x000000329d337209 */ /* 0x000fc80007810000 */
[----:B------:R-:W-:Y:S02]  /*6ec0*/  FMNMX.FTZ R51, R85, R51, !PT ;  /* 0x0000003355337209 */ /* 0x000fe40007810000 */
[----:B--2---:R-:W-:Y:S01]  /*6ed0*/  SHF.R.U32.HI R106, RZ, 0x7, R107 ;  /* 0x00000007ff6a7819 */ /* 0x004fe2000001166b */
[----:B------:R-:W2:Y:S01]  /*6ee0*/  MUFU.TANH R5, R5 ;  /* 0x0000000500057308 */ /* 0x000ea20000002400 */
[----:B------:R-:W-:Y:S02]  /*6ef0*/  FMNMX.FTZ R54, R156, R51, !PT ;  /* 0x000000339c367209 */ /* 0x000fe40007810000 */
[----:B------:R-:W-:Y:S02]  /*6f00*/  ISETP.GE.U32.AND P2, PT, R107, 0x180, PT ;  /* 0x000001806b00780c */ /* 0x000fe40003f46070 */
[----:B------:R-:W-:-:S03]  /*6f10*/  FMNMX.FTZ R54, R84, R54, !PT ;  /* 0x0000003654367209 */ /* 0x000fc60007810000 */
[----:B------:R-:W2:Y:S01]  /*6f20*/  MUFU.TANH R9, R9 ;  /* 0x0000000900097308 */ /* 0x000ea20000002400 */
[----:B------:R-:W-:-:S04]  /*6f30*/  FMNMX.FTZ R55, R117, R54, !PT ;  /* 0x0000003675377209 */ /* 0x000fc80007810000 */
        /* <DEDUP_REMOVED lines=8> */
[----:B------:R-:W-:Y:S01]  /*6fc0*/  FMNMX.FTZ R62, R109, R59, !PT ;  /* 0x0000003b6d3e7209 */ /* 0x000fe20007810000 */
[----:B------:R-:W-:Y:S02]  /*6fd0*/  WARPGROUP.DEPBAR.LE gsb0, 0x0 ;  /* 0x00008000000079c5 */ /* 0x000fe40000010000 */
[----:B------:R-:W-:Y:S01]  /*6fe0*/  WARPGROUP.ARRIVE ;  /* 0x00000000000079c5 */ /* 0x000fe20000000000 */
[----:B------:R-:W-:-:S03]  /*6ff0*/  FMNMX.FTZ R62, R80, R62, !PT ;  /* 0x0000003e503e7209 */ /* 0x000fc60007810000 */
[----:B------:R0:W2:Y:S01]  /*7000*/  MUFU.TANH R50, R83 ;  /* 0x0000005300327308 */ /* 0x0000a20000002400 */
[----:B------:R-:W-:Y:S01]  /*7010*/  FMNMX.FTZ R63, R108, R62, !PT ;  /* 0x0000003e6c3f7209 */ /* 0x000fe20007810000 */
[----:B------:R-:W-:Y:S01]  /*7020*/  HGMMA.64x64x16.F32 R120, gdesc[UR28].tnspB, R120, gsb0 ;  /* 0x40e000001c7879f0 */ /* 0x000fe20008000878 */
[----:B------:R-:W-:Y:S02]  /*7030*/  UIADD3 UR30, UR8, 0x480, URZ ;  /* 0x00000480081e7890 */ /* 0x000fe4000fffe03f */
[----:B------:R-:W-:Y:S01]  /*7040*/  FMNMX.FTZ R63, R105, R63, !PT ;  /* 0x0000003f693f7209 */ /* 0x000fe20007810000 */
[----:B------:R-:W-:Y:S02]  /*7050*/  UIADD3 UR28, UR6, 0xc02, URZ ;  /* 0x00000c02061c7890 */ /* 0x000fe4000fffe03f */
[----:B------:R5:W2:Y:S01]  /*7060*/  MUFU.TANH R51, R86 ;  /* 0x0000005600337308 */ /* 0x000aa20000002400 */
[----:B-1----:R-:W-:Y:S01]  /*7070*/  FMNMX.FTZ R66, R93, R63, !PT ;  /* 0x0000003f5d427209 */ /* 0x002fe20007810000 */
[----:B0-----:R-:W-:-:S02]  /*7080*/  IMAD.MOV.U32 R83, RZ, RZ, R88 ;  /* 0x000000ffff537224 */ /* 0x001fc400078e0058 */
[----:B------:R-:W-:Y:S01]  /*7090*/  FMUL.FTZ R88, R118, UR5 ;  /* 0x0000000576587c20 */ /* 0x000fe20008410000 */
[----:B------:R-:W-:Y:S01]  /*70a0*/  UMOV UR31, 0x40000040 ;  /* 0x40000040001f7882 */ /* 0x000fe20000000000 */
[----:B------:R-:W-:Y:S01]  /*70b0*/  FMNMX.FTZ R66, R104, R66, !PT ;  /* 0x0000004268427209 */ /* 0x000fe20007810000 */
[----:B------:R-:W-:Y:S01]  /*70c0*/  UMOV UR29, 0x40000040 ;  /* 0x40000040001d7882 */ /* 0x000fe20000000000 */
[----:B------:R-:W0:Y:S02]  /*70d0*/  MUFU.TANH R54, R87 ;  /* 0x0000005700367308 */ /* 0x000e240000002400 */
[----:B---3--:R-:W-:Y:S01]  /*70e0*/  FMNMX.FTZ R67, R92, R66, !PT ;  /* 0x000000425c437209 */ /* 0x008fe20007810000 */
[----:B-----5:R-:W-:Y:S02]  /*70f0*/  IMAD.MOV.U32 R86, RZ, RZ, R77 ;  /* 0x000000ffff567224 */ /* 0x020fe400078e004d */
[----:B------:R-:W-:Y:S01]  /*7100*/  FMUL.FTZ R77, R114, UR5 ;  /* 0x00000005724d7c20 */ /* 0x000fe20008410000 */
[----:B------:R-:W-:-:S02]  /*7110*/  FMNMX.FTZ R67, R6, R67, !PT ;  /* 0x0000004306437209 */ /* 0x000fc40007810000 */
[----:B------:R-:W1:Y:S02]  /*7120*/  MUFU.TANH R55, R90 ;  /* 0x0000005a00377308 */ /* 0x000e640000002400 */
[----:B----4-:R-:W-:-:S04]  /*7130*/  FMNMX.FTZ R67, R7, R67, !PT ;  /* 0x0000004307437209 */ /* 0x010fc80007810000 */
[----:B--2---:R-:W-:Y:S02]  /*7140*/  FMNMX.FTZ R70, R5, R67, !PT ;  /* 0x0000004305467209 */ /* 0x004fe40007810000 */
[----:B------:R-:W2:Y:S02]  /*7150*/  MUFU.TANH R58, R91 ;  /* 0x0000005b003a7308 */ /* 0x000ea40000002400 */
[----:B------:R-:W-:-:S04]  /*7160*/  FMNMX.FTZ R70, R9, R70, !PT ;  /* 0x0000004609467209 */ /* 0x000fc80007810000 */
[----:B------:R-:W-:Y:S02]  /*7170*/  FMNMX.FTZ R71, R11, R70, !PT ;  /* 0x000000460b477209 */ /* 0x000fe40007810000 */
[----:B------:R-:W3:Y:S02]  /*7180*/  MUFU.TANH R59, R94 ;  /* 0x0000005e003b7308 */ /* 0x000ee40000002400 */
[----:B------:R-:W-:-:S04]  /*7190*/  FMNMX.FTZ R71, R25, R71, !PT ;  /* 0x0000004719477209 */ /* 0x000fc80007810000 */
[----:B------:R-:W-:Y:S02]  /*71a0*/  FMNMX.FTZ R71, R27, R71, !PT ;  /* 0x000000471b477209 */ /* 0x000fe40007810000 */
[----:B------:R-:W4:Y:S02]  /*71b0*/  MUFU.TANH R62, R95 ;  /* 0x0000005f003e7308 */ /* 0x000f240000002400 */
[----:B------:R-:W-:-:S04]  /*71c0*/  FMNMX.FTZ R71, R47, R71, !PT ;  /* 0x000000472f477209 */ /* 0x000fc80007810000 */
[----:B------:R-:W-:Y:S02]  /*71d0*/  FMNMX.FTZ R71, R50, R71, !PT ;  /* 0x0000004732477209 */ /* 0x000fe40007810000 */
[----:B------:R-:W5:Y:S02]  /*71e0*/  MUFU.TANH R63, R98 ;  /* 0x00000062003f7308 */ /* 0x000f640000002400 */
[----:B------:R-:W-:-:S04]  /*71f0*/  FMNMX.FTZ R71, R51, R71, !PT ;  /* 0x0000004733477209 */ /* 0x000fc80007810000 */
[----:B0-----:R-:W-:Y:S02]  /*7200*/  FMNMX.FTZ R71, R54, R71, !PT ;  /* 0x0000004736477209 */ /* 0x001fe40007810000 */
[----:B------:R-:W0:Y:S02]  /*7210*/  MUFU.TANH R66, R99 ;  /* 0x0000006300427308 */ /* 0x000e240000002400 */
[----:B-1----:R-:W-:-:S04]  /*7220*/  FMNMX.FTZ R71, R55, R71, !PT ;  /* 0x0000004737477209 */ /* 0x002fc80007810000 */
[----:B--2---:R-:W-:Y:S02]  /*7230*/  FMNMX.FTZ R71, R58, R71, !PT ;  /* 0x000000473a477209 */ /* 0x004fe40007810000 */
[----:B------:R-:W1:Y:S02]  /*7240*/  MUFU.TANH R67, R102 ;  /* 0x0000006600437308 */ /* 0x000e640000002400 */
[----:B---3--:R-:W-:-:S04]  /*7250*/  FMNMX.FTZ R71, R59, R71, !PT ;  /* 0x000000473b477209 */ /* 0x008fc80007810000 */
[----:B----4-:R-:W-:Y:S01]  /*7260*/  FMNMX.FTZ R71, R62, R71, !PT ;  /* 0x000000473e477209 */ /* 0x010fe20007810000 */
[----:B------:R-:W-:Y:S02]  /*7270*/  WARPGROUP.DEPBAR.LE gsb0, 0x0 ;  /* 0x00008000000079c5 */ /* 0x000fe40000010000 */
[----:B------:R-:W2:Y:S01]  /*7280*/  MUFU.TANH R70, R103 ;  /* 0x0000006700467308 */ /* 0x000ea20000002400 */
[----:B-----5:R-:W-:Y:S01]  /*7290*/  FMNMX.FTZ R71, R63, R71, !PT ;  /* 0x000000473f477209 */ /* 0x020fe20007810000 */
[----:B------:R-:W-:-:S03]  /*72a0*/  WARPGROUP.ARRIVE ;  /* 0x00000000000079c5 */ /* 0x000fc60000000000 */
[----:B0-----:R-:W-:-:S03]  /*72b0*/  FMNMX.FTZ R71, R66, R71, !PT ;  /* 0x0000004742477209 */ /* 0x001fc60007810000 */
[----:B------:R-:W0:Y:S01]  /*72c0*/  MUFU.TANH R73, R73 ;  /* 0x0000004900497308 */ /* 0x000e220000002400 */
[----:B-1----:R-:W-:Y:S01]  /*72d0*/  FMNMX.FTZ R71, R67, R71, !PT ;  /* 0x0000004743477209 */ /* 0x002fe20007810000 */
[----:B------:R-:W-:Y:S01]  /*72e0*/  HGMMA.64x64x16.F32 R120, gdesc[UR28].tnspB, R120, gsb0 ;  /* 0x40e000001c7879f0 */ /* 0x000fe20008000878 */
[----:B------:R-:W-:Y:S02]  /*72f0*/  UIADD3 UR30, UR8, 0x500, URZ ;  /* 0x00000500081e7890 */ /* 0x000fe4000fffe03f */
[----:B------:R-:W-:Y:S01]  /*7300*/  UIADD3 UR28, UR6, 0xc04, URZ ;  /* 0x00000c04061c7890 */ /* 0x000fe2000fffe03f */
[----:B------:R-:W-:Y:S02]  /*7310*/  UMOV UR31, 0x40000040 ;  /* 0x40000040001f7882 */ /* 0x000fe40000000000 */
[----:B------:R-:W1:Y:S01]  /*7320*/  MUFU.TANH R74, R74 ;  /* 0x0000004a004a7308 */ /* 0x000e620000002400 */
[----:B--2---:R-:W-:Y:S01]  /*7330*/  FMNMX.FTZ R71, R70, R71, !PT ;  /* 0x0000004746477209 */ /* 0x004fe20007810000 */
[----:B------:R-:W-:Y:S01]  /*7340*/  UMOV UR29, 0x40000040 ;  /* 0x40000040001d7882 */ /* 0x000fe20000000000 */
[----:B------:R-:W-:-:S05]  /*7350*/  UIADD3 UR8, UR6, 0xc06, URZ ;  /* 0x00000c0606087890 */ /* 0x000fca000fffe03f */
        /* <DEDUP_REMOVED lines=11> */
[----:B--2---:R-:W-:-:S04]  /*7410*/  FMNMX.FTZ R71, R78, R71, !PT ;  /* 0x000000474e477209 */ /* 0x004fc80007810000 */
[----:B0-----:R-:W-:-:S04]  /*7420*/  FMNMX.FTZ R71, R88, R71, !PT ;  /* 0x0000004758477209 */ /* 0x001fc80007810000 */
[----:B-1----:R-:W-:-:S05]  /*7430*/  FMNMX.FTZ R71, R97, R71, !PT ;  /* 0x0000004761477209 */ /* 0x002fca0007810000 */
[----:B------:R-:W0:Y:S01]  /*7440*/  SHFL.BFLY PT, R79, R71, 0x2, 0x1f ;  /* 0x0c401f00474f7f89 */ /* 0x000e2200000e0000 */
[----:B------:R-:W-:Y:S02]  /*7450*/  WARPGROUP.DEPBAR.LE gsb0, 0x0 ;  /* 0x00008000000079c5 */ /* 0x000fe40000010000 */
[----:B------:R-:W-:-:S06]  /*7460*/  WARPGROUP.ARRIVE ;  /* 0x00000000000079c5 */ /* 0x000fcc0000000000 */
[----:B------:R-:W-:Y:S01]  /*7470*/  HGMMA.64x64x16.F32 R120, gdesc[UR28].tnspB, R120, gsb0 ;  /* 0x40e000001c7879f0 */ /* 0x000fe20008000878 */
[----:B0-----:R-:W-:-:S05]  /*7480*/  FMNMX.FTZ R71, R71, R79, !PT ;  /* 0x0000004f47477209 */ /* 0x001fca0007810000 */
[----:B------:R-:W0:Y:S02]  /*7490*/  SHFL.BFLY PT, R79, R71, 0x1, 0x1f ;  /* 0x0c201f00474f7f89 */ /* 0x000e2400000e0000 */
[----:B0-----:R-:W-:-:S05]  /*74a0*/  FMNMX.FTZ R71, R71, R79, !PT ;  /* 0x0000004f47477209 */ /* 0x001fca0007810000 */
[C---:B------:R-:W-:Y:S01]  /*74b0*/  FMUL.FTZ R96, R71.reuse, R35 ;  /* 0x0000002347607220 */ /* 0x040fe20000410000 */
[----:B------:R-:W-:-:S03]  /*74c0*/  FADD.FTZ R101, -R71, R4 ;  /* 0x0000000447657221 */ /* 0x000fc60000010100 */
        /* <DEDUP_REMOVED lines=48> */
[----:B------:R-:W-:Y:S01]  /*77d0*/  FMUL.FTZ R96, R101, R35 ;  /* 0x0000002365607220 */ /* 0x000fe20000410000 */
[----:B------:R-:W-:-:S02]  /*77e0*/  WARPGROUP.DEPBAR.LE gsb0, 0x0 ;  /* 0x00008000000079c5 */ /* 0x000fc40000010000 */
[----:B------:R-:W2:Y:S01]  /*77f0*/  LDL R101, [R1+0x14] ;  /* 0x0000140001657983 */ /* 0x000ea20000100800 */
[----:B------:R-:W-:Y:S01]  /*7800*/  WARPGROUP.ARRIVE ;  /* 0x00000000000079c5 */ /* 0x000fe20000000000 */
[----:B------:R-:W-:Y:S01]  /*7810*/  VIADD R27, R106, 0x9 ;  /* 0x000000096a1b7836 */ /* 0x000fe20000000000 */
[----:B------:R-:W-:Y:S04]  /*7820*/  MUFU.EX2 R96, R96 ;  /* 0x0000006000607308 */ /* 0x000fe80000000800 */
[----:B------:R-:W-:Y:S01]  /*7830*/  HGMMA.64x64x16.F32 R120, gdesc[UR8].tnspB, R120, gsb0 ;  /* 0x40e00000087879f0 */ /* 0x000fe20008000878 */
[----:B------:R-:W-:-:S03]  /*7840*/  SEL R27, R27, 0x9, !P2 ;  /* 0x000000091b1b7807 */ /* 0x000fc60005000000 */
[----:B------:R-:W0:Y:S08]  /*7850*/  MUFU.EX2 R25, R98 ;  /* 0x0000006200197308 */ /* 0x000e300000000800 */
[----:B------:R-:W1:Y:S08]  /*7860*/  MUFU.EX2 R102, R102 ;  /* 0x0000006600667308 */ /* 0x000e700000000800 */
[----:B------:R-:W3:Y:S01]  /*7870*/  MUFU.EX2 R100, R100 ;  /* 0x0000006400647308 */ /* 0x000ee20000000800 */
[----:B0-----:R-:W-:-:S07]  /*7880*/  FFMA.FTZ R2, R96, R2, R25 ;  /* 0x0000000260027223 */ /* 0x001fce0000010019 */
[----:B------:R-:W0:Y:S01]  /*7890*/  MUFU.EX2 R99, R99 ;  /* 0x0000006300637308 */ /* 0x000e220000000800 */
[----:B-1----:R-:W-:-:S07]  /*78a0*/  FADD.FTZ R2, R102, R2 ;  /* 0x0000000266027221 */ /* 0x002fce0000010000 */
[----:B------:R-:W1:Y:S08]  /*78b0*/  MUFU.EX2 R4, R4 ;  /* 0x0000000400047308 */ /* 0x000e700000000800 */
[----:B------:R-:W4:Y:S01]  /*78c0*/  MUFU.EX2 R12, R12 ;  /* 0x0000000c000c7308 */ /* 0x000f220000000800 */
[----:B------:R-:W-:Y:S02]  /*78d0*/  WARPGROUP.DEPBAR.LE gsb0, 0x0 ;  /* 0x00008000000079c5 */ /* 0x000fe40000010000 */
[----:B------:R5:W-:Y:S06]  /*78e0*/  BAR.ARV R27, 0x100 ;  /* 0x0004001b0000751d */ /* 0x000bec0000002000 */
[----:B-----5:R-:W-:-:S05]  /*78f0*/  IMAD.U32 R27, RZ, RZ, UR36 ;  /* 0x00000024ff1b7e24 */ /* 0x020fca000f8e00ff */
[----:B------:R-:W-:-:S05]  /*7900*/  @!P1 LEA R27, R27, UR37, 0x3 ;  /* 0x000000251b1b9c11 */ /* 0x000fca000f8e18ff */
[----:B------:R-:W-:-:S05]  /*7910*/  @!P1 VIADD R27, R27, 0x30840 ;  /* 0x000308401b1b9836 */ /* 0x000fca0000000000 */
[----:B------:R-:W-:-:S04]  /*7920*/  @!P1 PRMT R27, RZ, 0x654, R27 ;  /* 0x00000654ff1b9816 */ /* 0x000fc8000000001b */
[----:B------:R5:W-:Y:S02]  /*7930*/  @!P1 SYNCS.ARRIVE.TRANS64.RED.A1T0 RZ, [R27+URZ], RZ ;  /* 0x000000ff1bff99a7 */ /* 0x000be4000810043f */
[----:B-----5:R-:W-:Y:S01]  /*7940*/  IMAD.U32 R27, RZ, RZ, UR7 ;  /* 0x00000007ff1b7e24 */ /* 0x020fe2000f8e00ff */
[----:B------:R-:W5:Y:S04]  /*7950*/  MUFU.EX2 R85, R85 ;  /* 0x0000005500557308 */ /* 0x000f680000000800 */
[----:B------:R-:W-:-:S04]  /*7960*/  @!P1 LEA R27, R27, UR37, 0x3 ;  /* 0x000000251b1b9c11 */ /* 0x000fc8000f8e18ff */
[----:B------:R-:W-:Y:S01]  /*7970*/  @!P1 IADD3 R27, R27, 0x30860, RZ ;  /* 0x000308601b1b9810 */ /* 0x000fe20007ffe0ff */
[----:B------:R-:W-:Y:S01]  /*7980*/  MUFU.EX2 R13, R13 ;  /* 0x0000000d000d7308 */ /* 0x000fe20000000800 */
[----:B---3--:R-:W-:Y:S02]  /*7990*/  FADD.FTZ R2, R100, R2 ;  /* 0x0000000264027221 */ /* 0x008fe40000010000 */
[----:B------:R-:W-:-:S05]  /*79a0*/  @!P1 PRMT R27, RZ, 0x654, R27 ;  /* 0x00000654ff1b9816 */ /* 0x000fca000000001b */
[----:B------:R-:W3:Y:S01]  /*79b0*/  MUFU.EX2 R90, R90 ;  /* 0x0000005a005a7308 */ /* 0x000ee20000000800 */
[----:B------:R1:W-:Y:S01]  /*79c0*/  @!P1 SYNCS.ARRIVE.TRANS64.RED.A1T0 RZ, [R27+URZ], RZ ;  /* 0x000000ff1bff99a7 */ /* 0x0003e2000810043f */
[----:B0-----:R-:W-:Y:S01]  /*79d0*/  FADD.FTZ R2, R99, R2 ;  /* 0x0000000263027221 */ /* 0x001fe20000010000 */
[----:B------:R-:W-:-:S05]  /*79e0*/  F2FP.F16.F32.PACK_AB R25, R102, R25 ;  /* 0x000000196619723e */ /* 0x000fca00000000ff */
[----:B------:R-:W-:Y:S01]  /*79f0*/  MUFU.EX2 R14, R14 ;  /* 0x0000000e000e7308 */ /* 0x000fe20000000800 */
[----:B-1----:R-:W-:Y:S01]  /*7a00*/  F2FP.F16.F32.PACK_AB R27, R99, R100 ;  /* 0x00000064631b723e */ /* 0x002fe200000000ff */
[----:B------:R-:W-:-:S06]  /*7a10*/  FADD.FTZ R2, R4, R2 ;  /* 0x0000000204027221 */ /* 0x000fcc0000010000 */
[----:B------:R-:W0:Y:S01]  /*7a20*/  MUFU.EX2 R84, R84 ;  /* 0x0000005400547308 */ /* 0x000e220000000800 */
[----:B----4-:R-:W-:Y:S01]  /*7a30*/  FADD.FTZ R10, R12, R10 ;  /* 0x0000000a0c0a7221 */ /* 0x010fe20000010000 */
[----:B------:R1:W-:Y:S06]  /*7a40*/  STSM.16.M88.4 [R153+0x1e800], R24 ;  /* 0x01e8001899007844 */ /* 0x0003ec0000000200 */
[----:B------:R-:W-:Y:S01]  /*7a50*/  MUFU.EX2 R15, R15 ;  /* 0x0000000f000f7308 */ /* 0x000fe20000000800 */
[----:B-----5:R-:W-:-:S07]  /*7a60*/  FADD.FTZ R2, R85, R2 ;  /* 0x0000000255027221 */ /* 0x020fce0000010000 */
[----:B------:R-:W4:Y:S08]  /*7a70*/  MUFU.EX2 R91, R91 ;  /* 0x0000005b005b7308 */ /* 0x000f300000000800 */
[----:B------:R-:W-:Y:S01]  /*7a80*/  MUFU.EX2 R16, R16 ;  /* 0x0000001000107308 */ /* 0x000fe20000000800 */
[----:B---3--:R-:W-:-:S07]  /*7a90*/  FADD.FTZ R2, R90, R2 ;  /* 0x000000025a027221 */ /* 0x008fce0000010000 */
[----:B------:R-:W3:Y:S08]  /*7aa0*/  MUFU.EX2 R83, R83 ;  /* 0x0000005300537308 */ /* 0x000ef00000000800 */
[----:B-1----:R1:W-:Y:S08]  /*7ab0*/  MUFU.EX2 R26, R9 ;  /* 0x00000009001a7308 */ /* 0x0023f00000000800 */
[----:B------:R-:W-:Y:S01]  /*7ac0*/  MUFU.EX2 R17, R17 ;  /* 0x0000001100117308 */ /* 0x000fe20000000800 */
[----:B-1----:R-:W-:Y:S01]  /*7ad0*/  F2FP.F16.F32.PACK_AB R9, R85, R4 ;  /* 0x000000045509723e */ /* 0x002fe200000000ff */
[----:B------:R-:W-:Y:S01]  /*7ae0*/  FADD.FTZ R4, R13, R10 ;  /* 0x0000000a0d047221 */ /* 0x000fe20000010000 */
[----:B0-----:R-:W-:-:S03]  /*7af0*/  FADD.FTZ R2, R84, R2 ;  /* 0x0000000254027221 */ /* 0x001fc60000010000 */
[----:B------:R-:W-:Y:S02]  /*7b00*/  FADD.FTZ R4, R14, R4 ;  /* 0x000000040e047221 */ /* 0x000fe40000010000 */
[----:B------:R-:W0:Y:S08]  /*7b10*/  MUFU.EX2 R89, R89 ;  /* 0x0000005900597308 */ /* 0x000e300000000800 */
[----:B------:R-:W-:Y:S01]  /*7b20*/  MUFU.EX2 R18, R18 ;  /* 0x0000001200127308 */ /* 0x000fe20000000800 */
[----:B----4-:R-:W-:-:S07]  /*7b30*/  FADD.FTZ R2, R91, R2 ;  /* 0x000000025b027221 */ /* 0x010fce0000010000 */
[----:B------:R-:W1:Y:S08]  /*7b40*/  MUFU.EX2 R82, R82 ;  /* 0x0000005200527308 */ /* 0x000e700000000800 */
[----:B------:R-:W-:Y:S08]  /*7b50*/  MUFU.EX2 R98, R81 ;  /* 0x0000005100627308 */ /* 0x000ff00000000800 */
[----:B------:R-:W4:Y:S08]  /*7b60*/  MUFU.EX2 R19, R19 ;  /* 0x0000001300137308 */ /* 0x000f300000000800 */
[----:B------:R5:W-:Y:S01]  /*7b70*/  MUFU.EX2 R81, R5 ;  /* 0x0000000500517308 */ /* 0x000be20000000800 */
[----:B---3--:R-:W-:Y:S01]  /*7b80*/  FADD.FTZ R2, R83, R2 ;  /* 0x0000000253027221 */ /* 0x008fe20000010000 */
[----:B-----5:R-:W-:-:S06]  /*7b90*/  FADD.FTZ R5, R15, R4 ;  /* 0x000000040f057221 */ /* 0x020fcc0000010000 */
[----:B------:R-:W-:Y:S08]  /*7ba0*/  MUFU.EX2 R24, R38 ;  /* 0x0000002600187308 */ /* 0x000ff00000000800 */
[----:B------:R-:W3:Y:S08]  /*7bb0*/  MUFU.EX2 R86, R86 ;  /* 0x0000005600567308 */ /* 0x000ef00000000800 */
[----:B------:R-:W5:Y:S08]  /*7bc0*/  MUFU.EX2 R20, R20 ;  /* 0x0000001400147308 */ /* 0x000f700000000800 */
[----:B------:R1:W-:Y:S01]  /*7bd0*/  MUFU.EX2 R38, R6 ;  /* 0x0000000600267308 */ /* 0x0003e20000000800 */
[----:B0-----:R-:W-:Y:S01]  /*7be0*/  FADD.FTZ R2, R89, R2 ;  /* 0x0000000259027221 */ /* 0x001fe20000010000 */
[----:B-1----:R-:W-:-:S06]  /*7bf0*/  FADD.FTZ R6, R16, R5 ;  /* 0x0000000510067221 */ /* 0x002fcc0000010000 */
[----:B------:R-:W0:Y:S08]  /*7c00*/  MUFU.EX2 R21, R21 ;  /* 0x0000001500157308 */ /* 0x000e300000000800 */
[----:B------:R1:W-:Y:S01]  /*7c10*/  MUFU.EX2 R25, R7 ;  /* 0x0000000700197308 */ /* 0x0003e20000000800 */
[----:B------:R-:W-:Y:S01]  /*7c20*/  FADD.FTZ R2, R82, R2 ;  /* 0x0000000252027221 */ /* 0x000fe20000010000 */
[----:B-1----:R-:W-:-:S06]  /*7c30*/  FADD.FTZ R7, R17, R6 ;  /* 0x0000000611077221 */ /* 0x002fcc0000010000 */
[----:B------:R-:W1:Y:S01]  /*7c40*/  MUFU.EX2 R79, R79 ;  /* 0x0000004f004f7308 */ /* 0x000e620000000800 */
[----:B------:R-:W-:-:S07]  /*7c50*/  FADD.FTZ R7, R18, R7 ;  /* 0x0000000712077221 */ /* 0x000fce0000010000 */
[----:B------:R-:W2:Y:S01]  /*7c60*/  MUFU.EX2 R22, R22 ;  /* 0x0000001600167308 */ /* 0x000ea20000000800 */
[----:B----4-:R-:W-:Y:S01]  /*7c70*/  FADD.FTZ R7, R19, R7 ;  /* 0x0000000713077221 */ /* 0x010fe20000010000 */
[----:B---3--:R-:W-:-:S06]  /*7c80*/  FADD.FTZ R2, R86, R2 ;  /* 0x0000000256027221 */ /* 0x008fcc0000010000 */
[----:B------:R-:W3:Y:S01]  /*7c90*/  MUFU.EX2 R80, R80 ;  /* 0x0000005000507308 */ /* 0x000ee20000000800 */
[----:B-----5:R-:W-:-:S07]  /*7ca0*/  FADD.FTZ R7, R20, R7 ;  /* 0x0000000714077221 */ /* 0x020fce0000010000 */
[----:B------:R-:W4:Y:S01]  /*7cb0*/  MUFU.EX2 R23, R23 ;  /* 0x0000001700177308 */ /* 0x000f220000000800 */
[----:B------:R-:W-:Y:S01]  /*7cc0*/  FADD.FTZ R2, R98, R2 ;  /* 0x0000000262027221 */ /* 0x000fe20000010000 */
[----:B0-----:R-:W-:-:S06]  /*7cd0*/  FADD.FTZ R7, R21, R7 ;  /* 0x0000000715077221 */ /* 0x001fcc0000010000 */
[----:B------:R-:W0:Y:S08]  /*7ce0*/  MUFU.EX2 R87, R87 ;  /* 0x0000005700577308 */ /* 0x000e300000000800 */
[----:B------:R-:W5:Y:S01]  /*7cf0*/  MUFU.EX2 R3, R3 ;  /* 0x0000000300037308 */ /* 0x000f620000000800 */
[----:B-1----:R-:W-:Y:S01]  /*7d00*/  FADD.FTZ R2, R79, R2 ;  /* 0x000000024f027221 */ /* 0x002fe20000010000 */
[----:B--2---:R-:W-:-:S06]  /*7d10*/  FADD.FTZ R7, R22, R7 ;  /* 0x0000000716077221 */ /* 0x004fcc0000010000 */
[----:B------:R-:W1:Y:S08]  /*7d20*/  MUFU.EX2 R95, R95 ;  /* 0x0000005f005f7308 */ /* 0x000e700000000800 */
[----:B------:R-:W2:Y:S01]  /*7d30*/  MUFU.EX2 R39, R39 ;  /* 0x0000002700277308 */ /* 0x000ea20000000800 */
[----:B---3--:R-:W-:Y:S01]  /*7d40*/  FADD.FTZ R2, R80, R2 ;  /* 0x0000000250027221 */ /* 0x008fe20000010000 */
[----:B----4-:R-:W-:-:S06]  /*7d50*/  FADD.FTZ R7, R23, R7 ;  /* 0x0000000717077221 */ /* 0x010fcc0000010000 */
[----:B------:R-:W3:Y:S01]  /*7d60*/  MUFU.EX2 R42, R42 ;  /* 0x0000002a002a7308 */ /* 0x000ee20000000800 */
[----:B0-----:R-:W-:Y:S01]  /*7d70*/  FADD.FTZ R2, R87, R2 ;  /* 0x0000000257027221 */ /* 0x001fe20000010000 */
[----:B-----5:R-:W-:-:S06]  /*7d80*/  FADD.FTZ R7, R3, R7 ;  /* 0x0000000703077221 */ /* 0x020fcc0000010000 */
[----:B------:R-:W0:Y:S01]  /*7d90*/  MUFU.EX2 R93, R93 ;  /* 0x0000005d005d7308 */ /* 0x000e220000000800 */
[----:B------:R-:W-:-:S07]  /*7da0*/  F2FP.F16.F32.PACK_AB R10, R13, R12 ;  /* 0x0000000c0d0a723e */ /* 0x000fce00000000ff */
[----:B------:R-:W4:Y:S01]  /*7db0*/  MUFU.EX2 R43, R43 ;  /* 0x0000002b002b7308 */ /* 0x000f220000000800 */
[----:B-1----:R-:W-:Y:S01]  /*7dc0*/  FADD.FTZ R12, R95, R2 ;  /* 0x000000025f0c7221 */ /* 0x002fe20000010000 */
[----:B--2---:R-:W-:-:S06]  /*7dd0*/  FADD.FTZ R2, R39, R7 ;  /* 0x0000000727027221 */ /* 0x004fcc0000010000 */
[----:B------:R-:W1:Y:S08]  /*7de0*/  MUFU.EX2 R94, R94 ;  /* 0x0000005e005e7308 */ /* 0x000e700000000800 */
[----:B------:R-:W2:Y:S01]  /*7df0*/  MUFU.EX2 R28, R28 ;  /* 0x0000001c001c7308 */ /* 0x000ea20000000800 */
[----:B---3--:R-:W-:-:S07]  /*7e00*/  FADD.FTZ R2, R42, R2 ;  /* 0x000000022a027221 */ /* 0x008fce0000010000 */
[----:B------:R-:W3:Y:S08]  /*7e10*/  MUFU.EX2 R92, R92 ;  /* 0x0000005c005c7308 */ /* 0x000ef00000000800 */
[----:B------:R-:W5:Y:S01]  /*7e20*/  MUFU.EX2 R29, R29 ;  /* 0x0000001d001d7308 */ /* 0x000f620000000800 */
[----:B0-----:R-:W-:Y:S01]  /*7e30*/  FADD.FTZ R12, R93, R12 ;  /* 0x0000000c5d0c7221 */ /* 0x001fe20000010000 */
[----:B----4-:R-:W-:-:S06]  /*7e40*/  FADD.FTZ R2, R43, R2 ;  /* 0x000000022b027221 */ /* 0x010fcc0000010000 */
[----:B------:R-:W0:Y:S01]  /*7e50*/  MUFU.EX2 R30, R30 ;  /* 0x0000001e001e7308 */ /* 0x000e220000000800 */
[----:B-1----:R-:W-:Y:S01]  /*7e60*/  FADD.FTZ R13, R94, R12 ;  /* 0x0000000c5e0d7221 */ /* 0x002fe20000010000 */
[----:B--2---:R-:W-:-:S06]  /*7e70*/  FADD.FTZ R2, R28, R2 ;  /* 0x000000021c027221 */ /* 0x004fcc0000010000 */
[----:B------:R-:W1:Y:S01]  /*7e80*/  MUFU.EX2 R31, R31 ;  /* 0x0000001f001f7308 */ /* 0x000e620000000800 */
[----:B------:R-:W-:Y:S01]  /*7e90*/  F2FP.F16.F32.PACK_AB R4, R15, R14 ;  /* 0x0000000e0f04723e */ /* 0x000fe200000000ff */
[----:B---3--:R-:W-:Y:S01]  /*7ea0*/  FADD.FTZ R15, R92, R13 ;  /* 0x0000000d5c0f7221 */ /* 0x008fe20000010000 */
[----:B-----5:R-:W-:-:S05]  /*7eb0*/  FADD.FTZ R2, R29, R2 ;  /* 0x000000021d027221 */ /* 0x020fca0000010000 */
[----:B------:R-:W2:Y:S01]  /*7ec0*/  MUFU.EX2 R32, R32 ;  /* 0x0000002000207308 */ /* 0x000ea20000000800 */
[----:B------:R-:W-:Y:S01]  /*7ed0*/  F2FP.F16.F32.PACK_AB R6, R17, R16 ;  /* 0x000000101106723e */ /* 0x000fe200000000ff */
[----:B------:R-:W-:Y:S01]  /*7ee0*/  FADD.FTZ R16, R38, R15 ;  /* 0x0000000f26107221 */ /* 0x000fe20000010000 */
[----:B0-----:R-:W-:-:S05]  /*7ef0*/  FADD.FTZ R2, R30, R2 ;  /* 0x000000021e027221 */ /* 0x001fca0000010000 */
[----:B------:R-:W0:Y:S01]  /*7f00*/  MUFU.EX2 R33, R33 ;  /* 0x0000002100217308 */ /* 0x000e220000000800 */
[----:B------:R-:W-:Y:S01]  /*7f10*/  F2FP.F16.F32.PACK_AB R12, R19, R18 ;  /* 0x00000012130c723e */ /* 0x000fe200000000ff */
[----:B------:R-:W-:Y:S01]  /*7f20*/  FADD.FTZ R16, R25, R16 ;  /* 0x0000001019107221 */ /* 0x000fe20000010000 */
[----:B-1----:R-:W-:Y:S01]  /*7f30*/  FADD.FTZ R19, R31, R2 ;  /* 0x000000021f137221 */ /* 0x002fe20000010000 */
[----:B------:R-:W3:Y:S02]  /*7f40*/  LDL R18, [R1+0x1c] ;  /* 0x00001c0001127983 */ /* 0x000ee40000100800 */
[----:B------:R-:W-:Y:S02]  /*7f50*/  FADD.FTZ R17, R81, R16 ;  /* 0x0000001051117221 */ /* 0x000fe40000010000 */
[----:B------:R1:W4:Y:S01]  /*7f60*/  MUFU.EX2 R27, R11 ;  /* 0x0000000b001b7308 */ /* 0x0003220000000800 */
[----:B--2---:R-:W-:Y:S01]  /*7f70*/  FADD.FTZ R16, R32, R19 ;  /* 0x0000001320107221 */ /* 0x004fe20000010000 */
[----:B-1----:R-:W-:-:S05]  /*7f80*/  F2FP.F16.F32.PACK_AB R11, R84, R90 ;  /* 0x0000005a540b723e */ /* 0x002fca00000000ff */
[----:B------:R0:W-:Y:S01]  /*7f90*/  STSM.16.M88.4 [R101], R8 ;  /* 0x0000000865007844 */ /* 0x0001e20000000200 */
[----:B------:R-:W-:Y:S02]  /*7fa0*/  F2FP.F16.F32.PACK_AB R5, R83, R91 ;  /* 0x0000005b5305723e */ /* 0x000fe400000000ff */
[----:B------:R-:W-:Y:S02]  /*7fb0*/  F2FP.F16.F32.PACK_AB R7, R82, R89 ;  /* 0x000000595207723e */ /* 0x000fe400000000ff */
[----:B------:R-:W-:Y:S02]  /*7fc0*/  F2FP.F16.F32.PACK_AB R13, R98, R86 ;  /* 0x00000056620d723e */ /* 0x000fe400000000ff */
[----:B------:R-:W-:Y:S01]  /*7fd0*/  F2FP.F16.F32.PACK_AB R14, R21, R20 ;  /* 0x00000014150e723e */ /* 0x000fe200000000ff */
[----:B0-----:R-:W-:Y:S02]  /*7fe0*/  FADD.FTZ R9, R33, R16 ;  /* 0x0000001021097221 */ /* 0x001fe40000010000 */
[----:B------:R-:W2:Y:S01]  /*7ff0*/  LDL R16, [R1+0x18] ;  /* 0x0000180001107983 */ /* 0x000ea20000100800 */
[----:B------:R-:W-:-:S03]  /*8000*/  F2FP.F16.F32.PACK_AB R15, R80, R79 ;  /* 0x0000004f500f723e */ /* 0x000fc600000000ff */
[----:B------:R0:W-:Y:S04]  /*8010*/  STSM.16.M88.4 [R155], R4 ;  /* 0x000000049b007844 */ /* 0x0001e80000000200 */
[----:B------:R-:W-:Y:S01]  /*8020*/  STSM.16.M88.4 [R154], R12 ;  /* 0x0000000c9a007844 */ /* 0x000fe20000000200 */
[----:B0-----:R-:W-:Y:S02]  /*8030*/  F2FP.F16.F32.PACK_AB R4, R23, R22 ;  /* 0x000000161704723e */ /* 0x001fe400000000ff */
[----:B------:R-:W-:Y:S02]  /*8040*/  F2FP.F16.F32.PACK_AB R5, R95, R87 ;  /* 0x000000575f05723e */ /* 0x000fe400000000ff */
[----:B------:R-:W-:Y:S02]  /*8050*/  F2FP.F16.F32.PACK_AB R6, R39, R3 ;  /* 0x000000032706723e */ /* 0x000fe400000000ff */
[----:B------:R-:W-:-:S05]  /*8060*/  F2FP.F16.F32.PACK_AB R7, R94, R93 ;  /* 0x0000005d5e07723e */ /* 0x000fca00000000ff */
[----:B------:R0:W-:Y:S04]  /*8070*/  STSM.16.M88.4 [R153+0x24800], R4 ;  /* 0x0248000499007844 */ /* 0x0001e80000000200 */
[----:B0-----:R-:W5:Y:S01]  /*8080*/  LDL R6, [R1+0x10] ;  /* 0x0000100001067983 */ /* 0x001f620000100800 */
[----:B------:R-:W0:Y:S08]  /*8090*/  MUFU.EX2 R36, R36 ;  /* 0x0000002400247308 */ /* 0x000e300000000800 */
[----:B------:R-:W1:Y:S08]  /*80a0*/  MUFU.EX2 R103, R103 ;  /* 0x0000006700677308 */ /* 0x000e700000000800 */
[----:B------:R-:W1:Y:S01]  /*80b0*/  MUFU.EX2 R37, R37 ;  /* 0x0000002500257308 */ /* 0x000e620000000800 */
[----:B------:R-:W-:-:S07]  /*80c0*/  FADD.FTZ R2, R26, R17 ;  /* 0x000000111a027221 */ /* 0x000fce0000010000 */
[----:B------:R-:W1:Y:S08]  /*80d0*/  MUFU.EX2 R104, R104 ;  /* 0x0000006800687308 */ /* 0x000e700000000800 */
[----:B------:R-:W1:Y:S01]  /*80e0*/  MUFU.EX2 R40, R40 ;  /* 0x0000002800287308 */ /* 0x000e620000000800 */
[----:B----4-:R-:W-:Y:S01]  /*80f0*/  FADD.FTZ R2, R27, R2 ;  /* 0x000000021b027221 */ /* 0x010fe20000010000 */
[----:B0-----:R-:W-:-:S06]  /*8100*/  FADD.FTZ R10, R36, R9 ;  /* 0x00000009240a7221 */ /* 0x001fcc0000010000 */
[----:B------:R-:W0:Y:S08]  /*8110*/  MUFU.EX2 R47, R47 ;  /* 0x0000002f002f7308 */ /* 0x000e300000000800 */
[----:B------:R-:W4:Y:S01]  /*8120*/  MUFU.EX2 R41, R41 ;  /* 0x0000002900297308 */ /* 0x000f220000000800 */
[----:B-1----:R-:W-:Y:S01]  /*8130*/  FADD.FTZ R3, R103, R2 ;  /* 0x0000000267037221 */ /* 0x002fe20000010000 */
[----:B------:R-:W-:-:S06]  /*8140*/  FADD.FTZ R11, R37, R10 ;  /* 0x0000000a250b7221 */ /* 0x000fcc0000010000 */
[----:B------:R-:W1:Y:S08]  /*8150*/  MUFU.EX2 R50, R50 ;  /* 0x0000003200327308 */ /* 0x000e700000000800 */
[----:B------:R-:W1:Y:S01]  /*8160*/  MUFU.EX2 R44, R44 ;  /* 0x0000002c002c7308 */ /* 0x000e620000000800 */
[----:B------:R-:W-:Y:S01]  /*8170*/  FADD.FTZ R2, R104, R3 ;  /* 0x0000000368027221 */ /* 0x000fe20000010000 */
[----:B------:R-:W-:-:S06]  /*8180*/  FADD.FTZ R12, R40, R11 ;  /* 0x0000000b280c7221 */ /* 0x000fcc0000010000 */
[----:B------:R-:W1:Y:S08]  /*8190*/  MUFU.EX2 R51, R51 ;  /* 0x0000003300337308 */ /* 0x000e700000000800 */
[----:B------:R-:W1:Y:S01]  /*81a0*/  MUFU.EX2 R45, R45 ;  /* 0x0000002d002d7308 */ /* 0x000e620000000800 */
[----:B0-----:R-:W-:Y:S01]  /*81b0*/  FADD.FTZ R3, R47, R2 ;  /* 0x000000022f037221 */ /* 0x001fe20000010000 */
[----:B----4-:R-:W-:-:S06]  /*81c0*/  FADD.FTZ R13, R41, R12 ;  /* 0x0000000c290d7221 */ /* 0x010fcc0000010000 */
        /* <DEDUP_REMOVED lines=21> */
[----:B------:R-:W3:Y:S01]  /*8320*/  MUFU.EX2 R57, R57 ;  /* 0x0000003900397308 */ /* 0x000ee20000000800 */
[----:B0-----:R-:W-:Y:S01]  /*8330*/  FADD.FTZ R3, R59, R2 ;  /* 0x000000023b037221 */ /* 0x001fe20000010000 */
[----:B----4-:R-:W-:-:S06]  /*8340*/  FADD.FTZ R5, R53, R4 ;  /* 0x0000000435057221 */ /* 0x010fcc0000010000 */
[----:B------:R-:W0:Y:S08]  /*8350*/  MUFU.EX2 R66, R66 ;  /* 0x0000004200427308 */ /* 0x000e300000000800 */
[----:B------:R-:W4:Y:S01]  /*8360*/  MUFU.EX2 R60, R60 ;  /* 0x0000003c003c7308 */ /* 0x000f220000000800 */
[----:B-1----:R-:W-:Y:S01]  /*8370*/  FADD.FTZ R2, R62, R3 ;  /* 0x000000033e027221 */ /* 0x002fe20000010000 */
[----:B------:R-:W-:-:S06]  /*8380*/  FADD.FTZ R4, R56, R5 ;  /* 0x0000000538047221 */ /* 0x000fcc0000010000 */
[----:B------:R-:W1:Y:S08]  /*8390*/  MUFU.EX2 R67, R67 ;  /* 0x0000004300437308 */ /* 0x000e700000000800 */
[----:B------:R-:W1:Y:S08]  /*83a0*/  MUFU.EX2 R61, R61 ;  /* 0x0000003d003d7308 */ /* 0x000e700000000800 */
[----:B------:R-:W2:Y:S01]  /*83b0*/  MUFU.EX2 R70, R70 ;  /* 0x0000004600467308 */ /* 0x000ea20000000800 */
[----:B------:R-:W-:-:S07]  /*83c0*/  FADD.FTZ R3, R63, R2 ;  /* 0x000000023f037221 */ /* 0x000fce0000010000 */
[----:B------:R-:W-:Y:S08]  /*83d0*/  MUFU.EX2 R64, R64 ;  /* 0x0000004000407308 */ /* 0x000ff00000000800 */
[----:B------:R-:W-:Y:S08]  /*83e0*/  MUFU.EX2 R65, R65 ;  /* 0x0000004100417308 */ /* 0x000ff00000000800 */
[----:B------:R-:W-:Y:S08]  /*83f0*/  MUFU.EX2 R73, R73 ;  /* 0x0000004900497308 */ /* 0x000ff00000000800 */
[----:B------:R-:W2:Y:S08]  /*8400*/  MUFU.EX2 R74, R74 ;  /* 0x0000004a004a7308 */ /* 0x000eb00000000800 */
[----:B------:R-:W-:Y:S08]  /*8410*/  MUFU.EX2 R75, R75 ;  /* 0x0000004b004b7308 */ /* 0x000ff00000000800 */
[----:B------:R-:W2:Y:S01]  /*8420*/  MUFU.EX2 R76, R76 ;  /* 0x0000004c004c7308 */ /* 0x000ea20000000800 */
[----:B---3--:R-:W-:-:S07]  /*8430*/  FADD.FTZ R5, R57, R4 ;  /* 0x0000000439057221 */ /* 0x008fce0000010000 */
[----:B------:R-:W-:Y:S08]  /*8440*/  MUFU.EX2 R68, R68 ;  /* 0x0000004400447308 */ /* 0x000ff00000000800 */
[----:B------:R-:W3:Y:S08]  /*8450*/  MUFU.EX2 R69, R69 ;  /* 0x0000004500457308 */ /* 0x000ef00000000800 */
[----:B------:R-:W-:Y:S08]  /*8460*/  MUFU.EX2 R72, R72 ;  /* 0x0000004800487308 */ /* 0x000ff00000000800 */
[----:B------:R-:W-:Y:S08]  /*8470*/  MUFU.EX2 R77, R77 ;  /* 0x0000004d004d7308 */ /* 0x000ff00000000800 */
[----:B------:R-:W5:Y:S08]  /*8480*/  MUFU.EX2 R78, R78 ;  /* 0x0000004e004e7308 */ /* 0x000f700000000800 */
[----:B------:R-:W-:Y:S08]  /*8490*/  MUFU.EX2 R7, R88 ;  /* 0x0000005800077308 */ /* 0x000ff00000000800 */
[----:B------:R-:W5:Y:S01]  /*84a0*/  MUFU.EX2 R97, R97 ;  /* 0x0000006100617308 */ /* 0x000f620000000800 */
[----:B------:R-:W-:-:S02]  /*84b0*/  F2FP.F16.F32.PACK_AB R8, R43, R42 ;  /* 0x0000002a2b08723e */ /* 0x000fc400000000ff */
[----:B------:R-:W-:Y:S02]  /*84c0*/  F2FP.F16.F32.PACK_AB R9, R38, R92 ;  /* 0x0000005c2609723e */ /* 0x000fe400000000ff */
[----:B------:R-:W-:Y:S02]  /*84d0*/  F2FP.F16.F32.PACK_AB R10, R29, R28 ;  /* 0x0000001c1d0a723e */ /* 0x000fe400000000ff */
[----:B------:R-:W-:Y:S01]  /*84e0*/  F2FP.F16.F32.PACK_AB R11, R81, R25 ;  /* 0x00000019510b723e */ /* 0x000fe200000000ff */
[----:B0-----:R-:W-:Y:S01]  /*84f0*/  FADD.FTZ R2, R66, R3 ;  /* 0x0000000342027221 */ /* 0x001fe20000010000 */
[----:B------:R-:W-:Y:S01]  /*8500*/  F2FP.F16.F32.PACK_AB R12, R31, R30 ;  /* 0x0000001e1f0c723e */ /* 0x000fe200000000ff */
[----:B----4-:R-:W-:Y:S01]  /*8510*/  FADD.FTZ R4, R60, R5 ;  /* 0x000000053c047221 */ /* 0x010fe20000010000 */
[----:B------:R-:W-:Y:S02]  /*8520*/  F2FP.F16.F32.PACK_AB R13, R27, R26 ;  /* 0x0000001a1b0d723e */ /* 0x000fe400000000ff */
[----:B------:R-:W-:-:S02]  /*8530*/  F2FP.F16.F32.PACK_AB R14, R33, R32 ;  /* 0x00000020210e723e */ /* 0x000fc400000000ff */
[----:B------:R-:W-:Y:S01]  /*8540*/  F2FP.F16.F32.PACK_AB R15, R104, R103 ;  /* 0x00000067680f723e */ /* 0x000fe200000000ff */
[----:B------:R0:W-:Y:S01]  /*8550*/  STSM.16.M88.4 [R18], R8 ;  /* 0x0000000812007844 */ /* 0x0001e20000000200 */
[----:B------:R-:W-:Y:S01]  /*8560*/  F2FP.F16.F32.PACK_AB R36, R37, R36 ;  /* 0x000000242524723e */ /* 0x000fe200000000ff */
[----:B-1----:R-:W-:Y:S01]  /*8570*/  FADD.FTZ R3, R67, R2 ;  /* 0x0000000243037221 */ /* 0x002fe20000010000 */
[----:B------:R-:W-:Y:S02]  /*8580*/  F2FP.F16.F32.PACK_AB R37, R50, R47 ;  /* 0x0000002f3225723e */ /* 0x000fe400000000ff */
[----:B------:R-:W-:Y:S02]  /*8590*/  F2FP.F16.F32.PACK_AB R38, R41, R40 ;  /* 0x000000282926723e */ /* 0x000fe400000000ff */
[----:B------:R-:W-:Y:S01]  /*85a0*/  F2FP.F16.F32.PACK_AB R39, R54, R51 ;  /* 0x000000333627723e */ /* 0x000fe200000000ff */
[----:B------:R-:W-:Y:S01]  /*85b0*/  FADD.FTZ R5, R61, R4 ;  /* 0x000000043d057221 */ /* 0x000fe20000010000 */
[----:B------:R-:W-:Y:S01]  /*85c0*/  F2FP.F16.F32.PACK_AB R52, R53, R52 ;  /* 0x000000343534723e */ /* 0x000fe200000000ff */
[----:B------:R3:W-:Y:S01]  /*85d0*/  STSM.16.M88.4 [R155+0x6000], R12 ;  /* 0x0060000c9b007844 */ /* 0x0007e20000000200 */
[----:B------:R-:W-:-:S02]  /*85e0*/  F2FP.F16.F32.PACK_AB R53, R66, R63 ;  /* 0x0000003f4235723e */ /* 0x000fc400000000ff */
[----:B------:R-:W-:Y:S02]  /*85f0*/  F2FP.F16.F32.PACK_AB R54, R57, R56 ;  /* 0x000000383936723e */ /* 0x000fe400000000ff */
[----:B------:R-:W-:Y:S02]  /*8600*/  F2FP.F16.F32.PACK_AB R60, R61, R60 ;  /* 0x0000003c3d3c723e */ /* 0x000fe400000000ff */
[----:B0-----:R-:W-:Y:S02]  /*8610*/  F2FP.F16.F32.PACK_AB R8, R45, R44 ;  /* 0x0000002c2d08723e */ /* 0x001fe400000000ff */
[----:B------:R-:W-:Y:S02]  /*8620*/  F2FP.F16.F32.PACK_AB R9, R58, R55 ;  /* 0x000000373a09723e */ /* 0x000fe400000000ff */
[----:B------:R-:W-:Y:S02]  /*8630*/  F2FP.F16.F32.PACK_AB R10, R49, R48 ;  /* 0x00000030310a723e */ /* 0x000fe400000000ff */
[----:B------:R-:W-:-:S02]  /*8640*/  F2FP.F16.F32.PACK_AB R11, R62, R59 ;  /* 0x0000003b3e0b723e */ /* 0x000fc400000000ff */
[----:B--2---:R-:W-:Y:S02]  /*8650*/  F2FP.F16.F32.PACK_AB R55, R70, R67 ;  /* 0x000000434637723e */ /* 0x004fe400000000ff */
[----:B------:R-:W-:Y:S02]  /*8660*/  F2FP.F16.F32.PACK_AB R61, R74, R73 ;  /* 0x000000494a3d723e */ /* 0x000fe400000000ff */
[----:B------:R-:W-:Y:S02]  /*8670*/  F2FP.F16.F32.PACK_AB R62, R65, R64 ;  /* 0x00000040413e723e */ /* 0x000fe400000000ff */
[----:B------:R-:W-:Y:S01]  /*8680*/  F2FP.F16.F32.PACK_AB R63, R76, R75 ;  /* 0x0000004b4c3f723e */ /* 0x000fe200000000ff */
[----:B------:R0:W-:Y:S01]  /*8690*/  STSM.16.M88.4 [R154+0x6000], R36 ;  /* 0x006000249a007844 */ /* 0x0001e20000000200 */
[----:B---3--:R-:W-:Y:S01]  /*86a0*/  F2FP.F16.F32.PACK_AB R12, R69, R68 ;  /* 0x00000044450c723e */ /* 0x008fe200000000ff */
[----:B------:R-:W-:Y:S01]  /*86b0*/  FADD.FTZ R2, R70, R3 ;  /* 0x0000000346027221 */ /* 0x000fe20000010000 */
[----:B-----5:R-:W-:-:S02]  /*86c0*/  F2FP.F16.F32.PACK_AB R13, R78, R77 ;  /* 0x0000004d4e0d723e */ /* 0x020fc400000000ff */
[----:B------:R-:W-:Y:S02]  /*86d0*/  F2FP.F16.F32.PACK_AB R14, R24, R72 ;  /* 0x00000048180e723e */ /* 0x000fe400000000ff */
        /* <DEDUP_REMOVED lines=12> */
[----:B-1----:R-:W1:Y:S01]  /*87a0*/  FENCE.VIEW.ASYNC.S ;  /* 0x00000000000073c6 */ /* 0x002e620000000000 */
[----:B------:R-:W-:Y:S01]  /*87b0*/  FADD.FTZ R4, R64, R5 ;  /* 0x0000000540047221 */ /* 0x000fe20000010000 */
[----:B------:R-:W-:Y:S01]  /*87c0*/  FADD.FTZ R3, R75, R2 ;  /* 0x000000024b037221 */ /* 0x000fe20000010000 */
[----:B------:R-:W-:-:S02]  /*87d0*/  ISETP.GT.AND P2, PT, R0, R6, PT ;  /* 0x000000060000720c */ /* 0x000fc40003f44270 */
[----:B------:R-:W-:Y:S01]  /*87e0*/  FADD.FTZ R5, R65, R4 ;  /* 0x0000000441057221 */ /* 0x000fe20000010000 */
[----:B------:R-:W-:-:S03]  /*87f0*/  FADD.FTZ R2, R76, R3 ;  /* 0x000000034c027221 */ /* 0x000fc60000010000 */
[----:B------:R-:W-:Y:S01]  /*8800*/  FADD.FTZ R4, R68, R5 ;  /* 0x0000000544047221 */ /* 0x000fe20000010000 */
[----:B------:R-:W-:-:S03]  /*8810*/  FADD.FTZ R2, R77, R2 ;  /* 0x000000024d027221 */ /* 0x000fc60000010000 */
[----:B------:R-:W-:Y:S01]  /*8820*/  FADD.FTZ R3, R69, R4 ;  /* 0x0000000445037221 */ /* 0x000fe20000010000 */
[----:B------:R-:W-:Y:S01]  /*8830*/  FADD.FTZ R2, R78, R2 ;  /* 0x000000024e027221 */ /* 0x000fe20000010000 */
[----:B------:R-:W-:Y:S02]  /*8840*/  UMOV UR7, UR36 ;  /* 0x0000002400077c82 */ /* 0x000fe40008000000 */
        /* <DEDUP_REMOVED lines=40> */
[----:B-1----:R-:W-:Y:S01]  /*8ad0*/  NOP ;  /* 0x0000000000007918 */ /* 0x002fe20000000000 */
[----:B0-----:R-:W-:Y:S05]  /*8ae0*/  @P2 BRA `(.L_x_12325) ;  /* 0xffffffc800502947 */ /* 0x001fea000383ffff */
.L_x_12316:
[----:B------:R-:W-:Y:S06]  /*8af0*/  BAR.ARV 0x8, 0x200 ;  /* 0x0208000000007b1d */ /* 0x000fec0000002000 */
[----:B------:R-:W-:Y:S05]  /*8b00*/  @!P0 BRA `(.L_x_12326) ;  /* 0x0000000000048947 */ /* 0x000fea0003800000 */
[----:B------:R-:W-:Y:S01]  /*8b10*/  BPT.TRAP 0x1 ;  /* 0x000000040000795c */ /* 0x000fe20000300000 */
.L_x_12326:
[----:B------:R-:W-:Y:S01]  /*8b20*/  ULEA UR12, UR36, UR37, 0x3 ;  /* 0x00000025240c7291 */ /* 0x000fe2000f8e183f */
[----:B------:R-:W-:-:S08]  /*8b30*/  SHF.L.U32 R0, R152, 0x1f, RZ ;  /* 0x0000001f98007819 */ /* 0x000fd000000006ff */
[----:B------:R0:W1:Y:S01]  /*8b40*/  SYNCS.PHASECHK.TRANS64.TRYWAIT P2, [UR12+0x30850], R0 ;  /* 0x03085000ff0075a7 */ /* 0x000062000804014c */
[----:B------:R-:W-:Y:S05]  /*8b50*/  @!P0 BRA `(.L_x_12327) ;  /* 0x0000000000048947 */ /* 0x000fea0003800000 */
[----:B------:R-:W-:Y:S01]  /*8b60*/  BPT.TRAP 0x1 ;  /* 0x000000040000795c */ /* 0x000fe20000300000 */
.L_x_12327:
[----:B-1----:R-:W-:Y:S05]  /*8b70*/  @P2 BRA `(.L_x_12328) ;  /* 0x0000000000082947 */ /* 0x002fea0003800000 */
[----:B------:R-:W1:Y:S02]  /*8b80*/  SYNCS.PHASECHK.TRANS64.TRYWAIT P0, [UR12+0x30850], R0 ;  /* 0x03085000ff0075a7 */ /* 0x000e64000800014c */
[----:B-1----:R-:W-:Y:S05]  /*8b90*/  @!P0 BRA `(.L_x_12329) ;  /* 0x00000088006c8947 */ /* 0x002fea0003800000 */
.L_x_12328:
[----:B------:R-:W-:Y:S01]  /*8ba0*/  ULEA UR41, UR41, UR37, 0xd ;  /* 0x0000002529297291 */ /* 0x000fe2000f8e683f */
[----:B------:R-:W2:Y:S01]  /*8bb0*/  LDL.LU R12, [R1+0x64] ;  /* 0x00006400010c7983 */ /* 0x000ea20000300800 */
[----:B------:R-:W-:Y:S01]  /*8bc0*/  UIADD3 UR37, UR37, 0x400, URZ ;  /* 0x0000040025257890 */ /* 0x000fe2000fffe03f */
[----:B------:R-:W-:Y:S01]  /*8bd0*/  WARPGROUP.ARRIVE ;  /* 0x00000000000079c5 */ /* 0x000fe20000000000 */
[----:B------:R-:W-:Y:S01]  /*8be0*/  UIADD3 UR41, UR41, 0x1e800, URZ ;  /* 0x0001e80029297890 */ /* 0x000fe2000fffe03f */
[----:B01----:R-:W0:Y:S01]  /*8bf0*/  SHFL.BFLY PT, R0, R5, 0x2, 0x1f ;  /* 0x0c401f0005007f89 */ /* 0x003e2200000e0000 */
[----:B------:R-:W-:Y:S01]  /*8c00*/  USHF.R.U32.HI UR37, URZ, 0x4, UR37 ;  /* 0x000000043f257899 */ /* 0x000fe20008011625 */
[----:B------:R-:W-:Y:S01]  /*8c10*/  MOV R9, UR12 ;  /* 0x0000000c00097c02 */ /* 0x000fe20008000f00 */
[----:B------:R-:W-:Y:S01]  /*8c20*/  USHF.R.U32.HI UR41, URZ, 0x4, UR41 ;  /* 0x000000043f297899 */ /* 0x000fe20008011629 */
[----:B------:R-:W1:Y:S01]  /*8c30*/  SHFL.BFLY PT, R3, R2, 0x2, 0x1f ;  /* 0x0c401f0002037f89 */ /* 0x000e6200000e0000 */
[----:B------:R-:W-:Y:S01]  /*8c40*/  ULOP3.LUT UR6, UR37, 0x3fff, URZ, 0xc0, !UPT ;  /* 0x00003fff25067892 */ /* 0x000fe2000f8ec03f */
[----:B------:R-:W-:Y:S01]  /*8c50*/  IMAD.MOV.U32 R6, RZ, RZ, RZ ;  /* 0x000000ffff067224 */ /* 0x000fe200078e00ff */
[----:B------:R-:W-:Y:S01]  /*8c60*/  ULOP3.LUT UR4, UR41, 0x3fff, URZ, 0xc0, !UPT ;  /* 0x00003fff29047892 */ /* 0x000fe2000f8ec03f */
[----:B------:R-:W-:Y:S01]  /*8c70*/  @!P1 VIADD R9, R9, 0x30860 ;  /* 0x0003086009099836 */ /* 0x000fe20000000000 */
[----:B------:R-:W-:Y:S01]  /*8c80*/  UIMAD UR6, UR36, 0x600, UR6 ;  /* 0x00000600240678a4 */ /* 0x000fe2000f8e0206 */
[----:B------:R-:W-:Y:S01]  /*8c90*/  IMAD.MOV.U32 R50, RZ, RZ, -0x800000 ;  /* 0xff800000ff327424 */ /* 0x000fe200078e00ff */
[----:B------:R-:W-:Y:S01]  /*8ca0*/  ULOP3.LUT UR4, UR4, 0x10000, URZ, 0xfc, !UPT ;  /* 0x0001000004047892 */ /* 0x000fe2000f8efc3f */
[----:B------:R-:W-:Y:S01]  /*8cb0*/  UMOV UR7, 0x40000040 ;  /* 0x4000004000077882 */ /* 0x000fe20000000000 */
[----:B------:R-:W-:Y:S01]  /*8cc0*/  UMOV UR5, 0x40000040 ;  /* 0x4000004000057882 */ /* 0x000fe20000000000 */
[----:B------:R-:W-:Y:S01]  /*8cd0*/  UIADD3 UR10, UR6, 0x80, URZ ;  /* 0x00000080060a7890 */ /* 0x000fe2000fffe03f */
[----:B------:R-:W-:Y:S01]  /*8ce0*/  @!P1 PRMT R9, RZ, 0x654, R9 ;  /* 0x00000654ff099816 */ /* 0x000fe20000000009 */
[----:B------:R-:W-:Y:S01]  /*8cf0*/  UIADD3 UR8, UR4, 0x2, URZ ;  /* 0x0000000204087890 */ /* 0x000fe2000fffe03f */
[----:B------:R-:W-:-:S03]  /*8d00*/  UMOV UR11, 0x40000040 ;  /* 0x40000040000b7882 */ /* 0x000fc60000000000 */
[----:B------:R-:W-:Y:S01]  /*8d10*/  HGMMA.64x64x16.F32 R120, gdesc[UR4].tnspB, R120, gsb0 ;  /* 0x40e00000047879f0 */ /* 0x000fe20008000878 */
[----:B------:R-:W-:Y:S01]  /*8d20*/  UMOV UR9, 0x40000040 ;  /* 0x4000004000097882 */ /* 0x000fe20000000000 */
[----:B------:R-:W-:Y:S01]  /*8d30*/  UMOV UR7, 0x40000040 ;  /* 0x4000004000077882 */ /* 0x000fe20000000000 */
[----:B------:R-:W-:Y:S01]  /*8d40*/  UMOV UR5, 0x40000040 ;  /* 0x4000004000057882 */ /* 0x000fe20000000000 */
[----:B0-----:R-:W-:Y:S01]  /*8d50*/  FADD.FTZ R0, R0, R5 ;  /* 0x0000000500007221 */ /* 0x001fe20000010000 */
[----:B------:R-:W-:Y:S01]  /*8d60*/  UIADD3 UR36, UR36, 0x1, URZ ;  /* 0x0000000124247890 */ /* 0x000fe2000fffe03f */
[----:B-1----:R-:W-:Y:S01]  /*8d70*/  FADD.FTZ R4, R3, R2 ;  /* 0x0000000203047221 */ /* 0x002fe20000010000 */
[----:B------:R-:W-:Y:S02]  /*8d80*/  IMAD.MOV.U32 R2, RZ, RZ, RZ ;  /* 0x000000ffff027224 */ /* 0x000fe400078e00ff */
[----:B------:R-:W0:Y:S01]  /*8d90*/  SHFL.BFLY PT, R3, R0, 0x1, 0x1f ;  /* 0x0c201f0000037f89 */ /* 0x000e2200000e0000 */
[----:B------:R-:W-:-:S03]  /*8da0*/  UISETP.NE.AND UP0, UPT, UR36, 0x2, UPT ;  /* 0x000000022400788c */ /* 0x000fc6000bf05270 */
[----:B------:R-:W1:Y:S01]  /*8db0*/  SHFL.BFLY PT, R7, R4, 0x1, 0x1f ;  /* 0x0c201f0004077f89 */ /* 0x000e6200000e0000 */
[----:B------:R-:W-:Y:S01]  /*8dc0*/  USEL UR36, UR36, URZ, UP0 ;  /* 0x0000003f24247287 */ /* 0x000fe20008000000 */
[----:B0-----:R-:W-:Y:S01]  /*8dd0*/  FADD.FTZ R10, R0, R3 ;  /* 0x00000003000a7221 */ /* 0x001fe20000010000 */
[----:B------:R-:W-:Y:S02]  /*8de0*/  IMAD.MOV.U32 R0, RZ, RZ, -0x800000 ;  /* 0xff800000ff007424 */ /* 0x000fe400078e00ff */
[----:B-1----:R-:W-:Y:S02]  /*8df0*/  FADD.FTZ R11, R4, R7 ;  /* 0x00000007040b7221 */ /* 0x002fe40000010000 */
[----:B------:R-:W-:-:S03]  /*8e00*/  FSETP.NE.FTZ.AND P0, PT, R10, RZ, PT ;  /* 0x000000ff0a00720b */ /* 0x000fc60003f15000 */
[----:B------:R-:W-:-:S10]  /*8e10*/  FSETP.NE.FTZ.AND P2, PT, R11, RZ, PT ;  /* 0x000000ff0b00720b */ /* 0x000fd40003f55000 */
[----:B------:R-:W0:Y:S01]  /*8e20*/  @P0 MUFU.LG2 R5, R10 ;  /* 0x0000000a00050308 */ /* 0x000e220000000c00 */
[C---:B------:R-:W-:Y:S02]  /*8e30*/  @P0 FMUL.FTZ R3, R35.reuse, 0.69314718246459960938 ;  /* 0x3f31721823030820 */ /* 0x040fe40000410000 */
[----:B------:R-:W-:-:S05]  /*8e40*/  @P2 FMUL.FTZ R35, R35, 0.69314718246459960938 ;  /* 0x3f31721823232820 */ /* 0x000fca0000410000 */
[----:B------:R-:W1:Y:S08]  /*8e50*/  @P2 MUFU.LG2 R7, R11 ;  /* 0x0000000b00072308 */ /* 0x000e700000000c00 */
[----:B------:R-:W3:Y:S01]  /*8e60*/  @P0 MUFU.RCP R2, R10 ;  /* 0x0000000a00020308 */ /* 0x000ee20000001000 */
[----:B0-----:R-:W-:-:S04]  /*8e70*/  @P0 FMUL.FTZ R4, R5, 0.69314718246459960938 ;  /* 0x3f31721805040820 */ /* 0x001fc80000410000 */
[----:B------:R-:W-:Y:S01]  /*8e80*/  @P0 FFMA.FTZ R50, R3, R34, R4 ;  /* 0x0000002203320223 */ /* 0x000fe20000010004 */
[----:B------:R-:W-:Y:S01]  /*8e90*/  PLOP3.LUT P0, PT, PT, PT, PT, 0x8, 0x0 ;  /* 0x000000000000781c */ /* 0x000fe20003f0e170 */
[----:B------:R-:W-:Y:S02]  /*8ea0*/  WARPGROUP.DEPBAR.LE gsb0, 0x0 ;  /* 0x00008000000079c5 */ /* 0x000fe40000010000 */
[----:B------:R-:W-:Y:S01]  /*8eb0*/  WARPGROUP.ARRIVE ;  /* 0x00000000000079c5 */ /* 0x000fe20000000000 */
[----:B------:R-:W0:Y:S01]  /*8ec0*/  @P2 MUFU.RCP R6, R11 ;  /* 0x0000000b00062308 */ /* 0x000e220000001000 */
[----:B-1----:R-:W-:-:S04]  /*8ed0*/  @P2 FMUL.FTZ R8, R7, 0.69314718246459960938 ;  /* 0x3f31721807082820 */ /* 0x002fc80000410000 */
[----:B------:R-:W-:Y:S01]  /*8ee0*/  HGMMA.64x64x16.F32 R120, gdesc[UR8].tnspB, R120, gsb0 ;  /* 0x40e00000087879f0 */ /* 0x000fe20008000878 */
[----:B------:R-:W-:Y:S01]  /*8ef0*/  UIADD3 UR10, UR6, 0x100, URZ ;  /* 0x00000100060a7890 */ /* 0x000fe2000fffe03f */
[----:B------:R-:W-:Y:S01]  /*8f00*/  @P2 FFMA.FTZ R0, R35, R71, R8 ;  /* 0x0000004723002223 */ /* 0x000fe20000010008 */
        /* <DEDUP_REMOVED lines=17> */
[----:B--2---:R-:W-:-:S05]  /*9020*/  VIADD R12, R12, 0x1 ;  /* 0x000000010c0c7836 */ /* 0x004fca0000000000 */
[----:B------:R1:W-:Y:S01]  /*9030*/  STL [R1+0x64], R12 ;  /* 0x0000640c01007387 */ /* 0x0003e20000100800 */
        /* <DEDUP_REMOVED lines=49> */
[----:B------:R-:W-:Y:S01]  /*9350*/  HGMMA.64x64x16.F32 R120, gdesc[UR4].tnspB, R120, gsb0 ;  /* 0x40e00000047879f0 */ /* 0x000fe20008000878 */
[----:B------:R-:W-:-:S06]  /*9360*/  USEL UR4, URZ, 0x1, UP0 ;  /* 0x000000013f047887 */ /* 0x000fcc0008000000 */
[----:B------:R-:W-:Y:S01]  /*9370*/  LOP3.LUT R152, R152, UR4, RZ, 0x3c, !PT ;  /* 0x0000000498987c12 */ /* 0x000fe2000f8e3cff */
        /* <DEDUP_REMOVED lines=34> */
.L_x_12309:
[----:B------:R-:W1:Y:S08]  /*95a0*/  S2UR UR4, SR_CgaCtaId ;  /* 0x00000000000479c3 */ /* 0x000e700000008800 */
[----:B------:R-:W-:Y:S06]  /*95b0*/  BAR.SYNC.DEFER_BLOCKING 0x5, 0x200 ;  /* 0x0148000000007b1d */ /* 0x000fec0000010000 */
[----:B------:R-:W-:Y:S01]  /*95c0*/  UMOV UR37, 0x400 ;  /* 0x0000040000257882 */ /* 0x000fe20000000000 */
[----:B------:R-:W-:Y:S01]  /*95d0*/  BSSY B0, `(.L_x_12330) ;  /* 0x0000240000007945 */ /* 0x000fe20003800000 */
[----:B-1----:R-:W-:-:S09]  /*95e0*/  ULEA UR37, UR4, UR37, 0x18 ;  /* 0x0000002504257291 */ /* 0x002fd2000f8ec03f */
[----:B------:R-:W1:Y:S01]  /*95f0*/  LDS.128 R4, [UR37+0x308d0] ;  /* 0x0308d025ff047984 */ /* 0x000e620008000c00 */
[----:B------:R-:W-:Y:S06]  /*9600*/  BAR.ARV 0x4, 0x200 ;  /* 0x0108000000007b1d */ /* 0x000fec0000002000 */
[----:B------:R-:W-:Y:S05]  /*9610*/  @P0 BRA `(.L_x_12331) ;  /* 0x00000018003c0947 */ /* 0x000fea0003800000 */
[----:B0-----:R-:W2:Y:S01]  /*9620*/  LDL R8, [R1+0x8c] ;  /* 0x00008c0001087983 */ /* 0x001ea20000100800 */
[----:B------:R-:W0:Y:S03]  /*9630*/  S2UR UR6, SR_SWINHI ;  /* 0x00000000000679c3 */ /* 0x000e260000002f00 */
[----:B------:R-:W3:Y:S04]  /*9640*/  LDL.LU R61, [R1+0x2c] ;  /* 0x00002c00013d7983 */ /* 0x000ee80000300800 */
[----:B------:R-:W4:Y:S01]  /*9650*/  LDL.LU R67, [R1+0x24] ;  /* 0x0000240001437983 */ /* 0x000f220000300800 */
[----:B------:R-:W1:Y:S03]  /*9660*/  LDC.64 R52, c[0x0][0xc00] ;  /* 0x00030000ff347b82 */ /* 0x000e660000000a00 */
[----:B------:R-:W3:Y:S01]  /*9670*/  LDL.LU R66, [R1+0x3c] ;  /* 0x00003c0001427983 */ /* 0x000ee20000300800 */
[----:B------:R-:W-:-:S02]  /*9680*/  F2FP.F16.F32.PACK_AB R16, R21, R20 ;  /* 0x000000141510723e */ /* 0x000fc400000000ff */
[----:B------:R-:W-:Y:S01]  /*9690*/  F2FP.F16.F32.PACK_AB R17, R37, R36 ;  /* 0x000000242511723e */ /* 0x000fe200000000ff */
[----:B------:R-:W3:Y:S01]  /*96a0*/  LDL R63, [R1+0x28] ;  /* 0x00002800013f7983 */ /* 0x000ee20000100800 */
[----:B------:R-:W-:Y:S02]  /*96b0*/  F2FP.F16.F32.PACK_AB R18, R23, R22 ;  /* 0x000000161712723e */ /* 0x000fe400000000ff */
[----:B------:R-:W-:Y:S01]  /*96c0*/  F2FP.F16.F32.PACK_AB R19, R39, R38 ;  /* 0x000000262713723e */ /* 0x000fe200000000ff */
[----:B------:R-:W-:Y:S01]  /*96d0*/  IMAD.MOV.U32 R56, RZ, RZ, RZ ;  /* 0x000000ffff387224 */ /* 0x000fe200078e00ff */
[----:B------:R-:W3:Y:S01]  /*96e0*/  LDL R65, [R1+0x88] ;  /* 0x0000880001417983 */ /* 0x000ee20000100800 */
[----:B------:R-:W-:Y:S01]  /*96f0*/  UMOV UR4, UR37 ;  /* 0x0000002500047c82 */ /* 0x000fe20008000000 */
[----:B0-----:R-:W-:Y:S02]  /*9700*/  UMOV UR5, UR6 ;  /* 0x0000000600057c82 */ /* 0x001fe40008000000 */
[----:B------:R-:W3:Y:S01]  /*9710*/  LDL R64, [R1+0x34] ;  /* 0x0000340001407983 */ /* 0x000ee20000100800 */
[----:B------:R-:W-:-:S02]  /*9720*/  IMAD.U32 R2, RZ, RZ, UR4 ;  /* 0x00000004ff027e24 */ /* 0x000fc4000f8e00ff */
[----:B------:R-:W-:Y:S01]  /*9730*/  IMAD.U32 R3, RZ, RZ, UR5 ;  /* 0x00000005ff037e24 */ /* 0x000fe2000f8e00ff */
[----:B------:R-:W3:Y:S01]  /*9740*/  LDL R62, [R1+0x5c] ;  /* 0x00005c00013e7983 */ /* 0x000ee20000100800 */
[----:B------:R-:W-:Y:S01]  /*9750*/  ULDC.64 UR4, c[0x0][0xc08] ;  /* 0x0003020000047ab9 */ /* 0x000fe20000000a00 */
[----:B------:R-:W-:Y:S01]  /*9760*/  BAR.SYNC.DEFER_BLOCKING 0x1, 0x180 ;  /* 0x0046000000007b1d */ /* 0x000fe20000010000 */
[----:B--2---:R-:W-:-:S03]  /*9770*/  IMAD.WIDE R14, R8, 0x2, R2 ;  /* 0x00000002080e7825 */ /* 0x004fc600078e0202 */
[C---:B------:R-:W-:Y:S02]  /*9780*/  IADD3 R57, P0, R14.reuse, 0x60, RZ ;  /* 0x000000600e397810 */ /* 0x040fe40007f1e0ff */
[C---:B------:R-:W-:Y:S02]  /*9790*/  IADD3 R55, P1, R14.reuse, 0x40, RZ ;  /* 0x000000400e377810 */ /* 0x040fe40007f3e0ff */
[C---:B------:R-:W-:Y:S02]  /*97a0*/  LOP3.LUT R9, R14.reuse, 0x380, RZ, 0xc0, !PT ;  /* 0x000003800e097812 */ /* 0x040fe400078ec0ff */
[----:B------:R-:W-:Y:S02]  /*97b0*/  IADD3 R51, P2, R14, 0x20, RZ ;  /* 0x000000200e337810 */ /* 0x000fe40007f5e0ff */
[----:B------:R-:W-:Y:S02]  /*97c0*/  LOP3.LUT R10, R57, 0x380, RZ, 0xc0, !PT ;  /* 0x00000380390a7812 */ /* 0x000fe400078ec0ff */
[----:B------:R-:W-:-:S02]  /*97d0*/  LOP3.LUT R8, R55, 0x380, RZ, 0xc0, !PT ;  /* 0x0000038037087812 */ /* 0x000fc400078ec0ff */
[----:B------:R-:W-:Y:S02]  /*97e0*/  SHF.R.U64 R9, R9, 0x3, RZ ;  /* 0x0000000309097819 */ /* 0x000fe400000012ff */
[----:B-1----:R-:W-:Y:S02]  /*97f0*/  LOP3.LUT R4, R51, 0x380, RZ, 0xc0, !PT ;  /* 0x0000038033047812 */ /* 0x002fe400078ec0ff */
[----:B------:R-:W-:Y:S02]  /*9800*/  SHF.R.U64 R10, R10, 0x3, RZ ;  /* 0x000000030a0a7819 */ /* 0x000fe400000012ff */
[----:B------:R-:W-:Y:S02]  /*9810*/  SHF.R.U64 R8, R8, 0x3, RZ ;  /* 0x0000000308087819 */ /* 0x000fe400000012ff */
[----:B------:R-:W-:Y:S02]  /*9820*/  LOP3.LUT R14, R9, R14, RZ, 0x3c, !PT ;  /* 0x0000000e090e7212 */ /* 0x000fe400078e3cff */
[----:B------:R-:W-:Y:S01]  /*9830*/  SHF.R.U64 R4, R4, 0x3, RZ ;  /* 0x0000000304047819 */ /* 0x000fe200000012ff */
[--C-:B------:R-:W-:Y:S01]  /*9840*/  IMAD.X R11, RZ, RZ, R15.reuse, P1 ;  /* 0x000000ffff0b7224 */ /* 0x100fe200008e060f */
[----:B------:R-:W-:Y:S01]  /*9850*/  LOP3.LUT R12, R10, R57, RZ, 0x3c, !PT ;  /* 0x000000390a0c7212 */ /* 0x000fe200078e3cff */
[----:B------:R-:W-:Y:S01]  /*9860*/  IMAD.X R9, RZ, RZ, R15, P2 ;  /* 0x000000ffff097224 */ /* 0x000fe200010e060f */
[----:B------:R-:W-:-:S02]  /*9870*/  LOP3.LUT R10, R8, R55, RZ, 0x3c, !PT ;  /* 0x00000037080a7212 */ /* 0x000fc400078e3cff */
[----:B------:R-:W-:Y:S02]  /*9880*/  MOV R14, R14 ;  /* 0x0000000e000e7202 */ /* 0x000fe40000000f00 */
[----:B------:R-:W-:Y:S02]  /*9890*/  LOP3.LUT R8, R4, R51, RZ, 0x3c, !PT ;  /* 0x0000003304087212 */ /* 0x000fe400078e3cff */
[----:B------:R-:W-:Y:S01]  /*98a0*/  IADD3.X R13, RZ, R15, RZ, P0, !PT ;  /* 0x0000000fff0d7210 */ /* 0x000fe200007fe4ff */
        /* <DEDUP_REMOVED lines=14> */
[----:B------:R-:W-:Y:S02]  /*9990*/  F2FP.F16.F32.PACK_AB R18, R35, R34 ;  /* 0x000000222312723e */ /* 0x000fe400000000ff */
[----:B------:R-:W-:Y:S01]  /*99a0*/  F2FP.F16.F32.PACK_AB R19, R151, R150 ;  /* 0x000000969713723e */ /* 0x000fe200000000ff */
[----:B------:R0:W-:Y:S04]  /*99b0*/  STSM.16.M88.4 [R51], R8 ;  /* 0x0000000833007844 */ /* 0x0001e80000000200 */
[----:B------:R-:W-:Y:S04]  /*99c0*/  STSM.16.M88.4 [R57], R12 ;  /* 0x0000000c39007844 */ /* 0x000fe80000000200 */
[----:B------:R1:W-:Y:S01]  /*99d0*/  STSM.16.M88.4 [R4], R16 ;  /* 0x0000001004007844 */ /* 0x0003e20000000200 */
[----:B------:R-:W-:Y:S01]  /*99e0*/  BAR.SYNC.DEFER_BLOCKING 0x1, 0x180 ;  /* 0x0046000000007b1d */ /* 0x000fe20000010000 */
[----:B------:R-:W-:Y:S01]  /*99f0*/  ISETP.NE.U32.AND P0, PT, R52, RZ, PT ;  /* 0x000000ff3400720c */ /* 0x000fe20003f05070 */
[----:B----4-:R-:W-:-:S03]  /*9a00*/  IMAD.SHL.U32 R59, R67, 0x4, RZ ;  /* 0x00000004433b7824 */ /* 0x010fc600078e00ff */
[----:B------:R-:W-:-:S03]  /*9a10*/  ISETP.NE.AND.EX P0, PT, R53, RZ, PT, P0 ;  /* 0x000000ff3500720c */ /* 0x000fc60003f05300 */
[----:B0-----:R-:W0:Y:S01]  /*9a20*/  LDC R8, c[0x0][0xad4] ;  /* 0x0002b500ff087b82 */ /* 0x001e220000000800 */
[----:B---3--:R-:W-:Y:S02]  /*9a30*/  SHF.L.U64.HI R60, R67, 0x2, R66 ;  /* 0x00000002433c7819 */ /* 0x008fe40000010242 */
[----:B------:R-:W-:-:S05]  /*9a40*/  IADD3 R54, P1, R59, R52, RZ ;  /* 0x000000343b367210 */ /* 0x000fca0007f3e0ff */
[----:B------:R-:W-:Y:S01]  /*9a50*/  IMAD.X R55, R60, 0x1, R53, P1 ;  /* 0x000000013c377824 */ /* 0x000fe200008e0635 */
[----:B-1----:R-:W1:Y:S04]  /*9a60*/  LDC R4, c[0x0][0xbe8] ;  /* 0x0002fa00ff047b82 */ /* 0x002e680000000800 */
[----:B------:R-:W2:Y:S01]  /*9a70*/  @P0 LDG.E R56, desc[UR38][R54.64] ;  /* 0x0000002636380981 */ /* 0x000ea2000c1e1900 */
[----:B------:R-:W-:-:S04]  /*9a80*/  ISETP.NE.U32.AND P1, PT, RZ, UR4, PT ;  /* 0x00000004ff007c0c */ /* 0x000fc8000bf25070 */
[----:B------:R-:W-:-:S13]  /*9a90*/  ISETP.NE.AND.EX P1, PT, RZ, UR5, PT, P1 ;  /* 0x00000005ff007c0c */ /* 0x000fda000bf25310 */
[----:B------:R-:W-:-:S04]  /*9aa0*/  @P1 IADD3 R58, P2, R59, UR4, RZ ;  /* 0x000000043b3a1c10 */ /* 0x000fc8000ff5e0ff */
[----:B------:R-:W-:Y:S02]  /*9ab0*/  @P1 IADD3.X R59, R60, UR5, RZ, P2, !PT ;  /* 0x000000053c3b1c10 */ /* 0x000fe400097fe4ff */
[----:B------:R-:W-:-:S04]  /*9ac0*/  ISETP.NE.AND P2, PT, R61, RZ, PT ;  /* 0x000000ff3d00720c */ /* 0x000fc80003f45270 */
[----:B0-----:R-:W-:Y:S02]  /*9ad0*/  SEL R8, R61, R8, P2 ;  /* 0x000000083d087207 */ /* 0x001fe40001000000 */
[----:B------:R-:W-:Y:S02]  /*9ae0*/  MOV R18, 0x9b8 ;  /* 0x000009b800127802 */ /* 0x000fe40000000f00 */
[----:B------:R-:W-:Y:S02]  /*9af0*/  ISETP.GT.AND P3, PT, R8, 0x1, PT ;  /* 0x000000010800780c */ /* 0x000fe40003f64270 */
[----:B-1----:R-:W-:Y:S01]  /*9b00*/  ISETP.NE.AND P4, PT, R4, 0x1, PT ;  /* 0x000000010400780c */ /* 0x002fe20003f85270 */
[----:B------:R-:W-:Y:S01]  /*9b10*/  ULDC UR4, c[0x0][0xa88] ;  /* 0x0002a20000047ab9 */ /* 0x000fe20000000800 */
[----:B------:R-:W-:Y:S01]  /*9b20*/  SEL R18, R18, 0x978, P3 ;  /* 0x0000097812127807 */ /* 0x000fe20001800000 */
[----:B------:R-:W0:Y:S01]  /*9b30*/  LDC.64 R8, c[0x0][0xba8] ;  /* 0x0002ea00ff087b82 */ /* 0x000e220000000a00 */
[----:B------:R-:W-:Y:S01]  /*9b40*/  IMAD.U32 R51, RZ, RZ, UR4 ;  /* 0x00000004ff337e24 */ /* 0x000fe2000f8e00ff */
[----:B------:R-:W-:-:S05]  /*9b50*/  ISETP.NE.U32.AND P2, PT, R52, RZ, PT ;  /* 0x000000ff3400720c */ /* 0x000fca0003f45070 */
[----:B------:R1:W5:Y:S01]  /*9b60*/  @P1 LDG.E R51, desc[UR38][R58.64] ;  /* 0x000000263a331981 */ /* 0x000362000c1e1900 */
[----:B------:R-:W3:Y:S08]  /*9b70*/  LDC.64 R12, c[0x0][R18+0x220] ;  /* 0x00008800120c7b82 */ /* 0x000ef00000000a00 */
[----:B------:R-:W4:Y:S01]  /*9b80*/  LDC.64 R14, c[0x0][R18+0x218] ;  /* 0x00008600120e7b82 */ /* 0x000f220000000a00 */
[----:B------:R-:W-:-:S07]  /*9b90*/  ISETP.NE.AND.EX P2, PT, R53, RZ, PT, P2 ;  /* 0x000000ff3500720c */ /* 0x000fce0003f45320 */
[----:B-1----:R-:W1:Y:S01]  /*9ba0*/  @P4 LDC R58, c[0x0][0xbec] ;  /* 0x0002fb00ff3a4b82 */ /* 0x002e620000000800 */
[----:B------:R-:W-:-:S07]  /*9bb0*/  SEL R52, R67, RZ, !P2 ;  /* 0x000000ff43347207 */ /* 0x000fce0005000000 */
[----:B------:R-:W1:Y:S01]  /*9bc0*/  @P4 LDC R61, c[0x0][0xbf0] ;  /* 0x0002fc00ff3d4b82 */ /* 0x000e620000000800 */
[----:B------:R-:W-:Y:S01]  /*9bd0*/  SEL R17, R66, RZ, !P2 ;  /* 0x000000ff42117207 */ /* 0x000fe20005000000 */
[----:B---3--:R-:W-:-:S06]  /*9be0*/  IMAD R13, R13, R52, RZ ;  /* 0x000000340d0d7224 */ /* 0x008fcc00078e02ff */
[----:B------:R-:W3:Y:S01]  /*9bf0*/  LDC.64 R10, c[0x0][R18+0x228] ;  /* 0x00008a00120a7b82 */ /* 0x000ee20000000a00 */
[----:B------:R-:W-:Y:S02]  /*9c00*/  IMAD R59, R12, R17, R13 ;  /* 0x000000110c3b7224 */ /* 0x000fe400078e020d */
[-C--:B----4-:R-:W-:Y:S02]  /*9c10*/  IMAD R53, R15, R63.reuse, RZ ;  /* 0x0000003f0f357224 */ /* 0x090fe400078e02ff */
[----:B------:R-:W-:-:S04]  /*9c20*/  IMAD.WIDE.U32 R14, R14, R63, RZ ;  /* 0x0000003f0e0e7225 */ /* 0x000fc800078e00ff */
[----:B------:R-:W-:Y:S01]  /*9c30*/  IMAD R19, R64, 0xc0, R65 ;  /* 0x000000c040137824 */ /* 0x000fe200078e0241 */
[----:B------:R-:W-:Y:S01]  /*9c40*/  SEL R57, R62, RZ, P3 ;  /* 0x000000ff3e397207 */ /* 0x000fe20001800000 */
[----:B------:R-:W-:Y:S01]  /*9c50*/  IMAD.WIDE.U32 R16, R12, R52, RZ ;  /* 0x000000340c107225 */ /* 0x000fe200078e00ff */
[----:B0-----:R-:W0:Y:S08]  /*9c60*/  @!P3 LDC R8, c[0x0][0xb50] ;  /* 0x0002d400ff08bb82 */ /* 0x001e300000000800 */
[----:B------:R4:W0:Y:S01]  /*9c70*/  LDC.64 R12, c[0x0][R18+0x210] ;  /* 0x00008400120c7b82 */ /* 0x0008220000000a00 */
[----:B------:R-:W-:-:S02]  /*9c80*/  IMAD.IADD R60, R15, 0x1, R53 ;  /* 0x000000010f3c7824 */ /* 0x000fc400078e0235 */
[----:B------:R-:W-:Y:S02]  /*9c90*/  IMAD.MOV.U32 R15, RZ, RZ, R19 ;  /* 0x000000ffff0f7224 */ /* 0x000fe400078e0013 */
[----:B------:R-:W-:Y:S02]  /*9ca0*/  IMAD.IADD R59, R17, 0x1, R59 ;  /* 0x00000001113b7824 */ /* 0x000fe400078e023b */
[-C--:B---3--:R-:W-:Y:S01]  /*9cb0*/  IMAD R17, R11, R57.reuse, RZ ;  /* 0x000000390b117224 */ /* 0x088fe200078e02ff */
[----:B------:R-:W3:Y:S01]  /*9cc0*/  @!P3 LDC R9, c[0x0][0xb54] ;  /* 0x0002d500ff09bb82 */ /* 0x000ee20000000800 */
[----:B------:R-:W-:-:S04]  /*9cd0*/  IMAD.WIDE.U32 R10, R10, R57, RZ ;  /* 0x000000390a0a7225 */ /* 0x000fc800078e00ff */
[----:B------:R-:W-:Y:S01]  /*9ce0*/  IMAD.IADD R17, R11, 0x1, R17 ;  /* 0x000000010b117824 */ /* 0x000fe200078e0211 */
[--C-:B--2---:R-:W-:Y:S01]  /*9cf0*/  IADD3 R16, P2, P5, R16, R14, R56.reuse ;  /* 0x0000000e10107210 */ /* 0x104fe20007d5e038 */
[----:B-1----:R-:W-:Y:S01]  /*9d00*/  @P4 IMAD.HI.U32 R14, R19, R58, RZ ;  /* 0x0000003a130e4227 */ /* 0x002fe200078e00ff */
[----:B------:R-:W-:-:S04]  /*9d10*/  SHF.R.S32.HI R53, RZ, 0x1f, R56 ;  /* 0x0000001fff357819 */ /* 0x000fc80000011438 */
[----:B------:R-:W-:Y:S02]  /*9d20*/  @P4 SHF.R.U32.HI R15, RZ, R61, R14 ;  /* 0x0000003dff0f4219 */ /* 0x000fe4000001160e */
[----:B------:R-:W-:-:S03]  /*9d30*/  IADD3.X R14, R59, R60, R53, P2, P5 ;  /* 0x0000003c3b0e7210 */ /* 0x000fc600017ea435 */
[--C-:B----4-:R-:W-:Y:S01]  /*9d40*/  IMAD.MOV R18, RZ, RZ, -R15.reuse ;  /* 0x000000ffff127224 */ /* 0x110fe200078e0a0f */
[----:B------:R-:W-:Y:S02]  /*9d50*/  IADD3 R10, P2, P5, R15, R16, R10 ;  /* 0x000000100f0a7210 */ /* 0x000fe40007d5e00a */
[----:B------:R-:W-:Y:S01]  /*9d60*/  SHF.R.S32.HI R11, RZ, 0x1f, R15 ;  /* 0x0000001fff0b7819 */ /* 0x000fe2000001140f */
[----:B------:R-:W-:-:S03]  /*9d70*/  IMAD R15, R4, R18, R19 ;  /* 0x00000012040f7224 */ /* 0x000fc600078e0213 */
[----:B------:R-:W-:Y:S01]  /*9d80*/  IADD3.X R11, R11, R14, R17, P2, P5 ;  /* 0x0000000e0b0b7210 */ /* 0x000fe200017ea411 */
[-C--:B0-----:R-:W-:Y:S01]  /*9d90*/  IMAD R13, R13, R15.reuse, RZ ;  /* 0x0000000f0d0d7224 */ /* 0x081fe200078e02ff */
[----:B------:R-:W-:Y:S01]  /*9da0*/  SHF.R.S32.HI R17, RZ, 0x1f, R15 ;  /* 0x0000001fff117819 */ /* 0x000fe2000001140f */
[----:B------:R-:W-:-:S04]  /*9db0*/  IMAD.WIDE.U32 R10, R12, R15, R10 ;  /* 0x0000000f0c0a7225 */ /* 0x000fc800078e000a */
[----:B------:R-:W-:Y:S01]  /*9dc0*/  IMAD R13, R12, R17, R13 ;  /* 0x000000110c0d7224 */ /* 0x000fe200078e020d */
[----:B------:R-:W-:-:S03]  /*9dd0*/  LEA R12, P2, R10, R8, 0x2 ;  /* 0x000000080a0c7211 */ /* 0x000fc600078410ff */
[----:B------:R-:W-:-:S05]  /*9de0*/  IMAD.IADD R11, R11, 0x1, R13 ;  /* 0x000000010b0b7824 */ /* 0x000fca00078e020d */
[----:B---3--:R-:W-:Y:S01]  /*9df0*/  LEA.HI.X R13, R10, R9, R11, 0x2, P2 ;  /* 0x000000090a0d7211 */ /* 0x008fe200010f140b */
[----:B------:R-:W-:Y:S06]  /*9e00*/  @P1 BRA `(.L_x_12332) ;  /* 0x0000000000101947 */ /* 0x000fec0003800000 */
[----:B------:R-:W-:Y:S05]  /*9e10*/  @!P0 BRA `(.L_x_12332) ;  /* 0x00000000000c8947 */ /* 0x000fea0003800000 */
[----:B------:R-:W2:Y:S04]  /*9e20*/  LDG.E R8, desc[UR38][R54.64] ;  /* 0x0000002636087981 */ /* 0x000ea8000c1e1900 */
[----:B-----5:R-:W2:Y:S02]  /*9e30*/  LDG.E R51, desc[UR38][R54.64+0x4] ;  /* 0x0000042636337981 */ /* 0x020ea4000c1e1900 */
[----:B--2---:R-:W-:-:S07]  /*9e40*/  IADD3 R51, -R8, R51, RZ ;  /* 0x0000003308337210 */ /* 0x004fce0007ffe1ff */
.L_x_12332:
[----:B------:R-:W2:Y:S01]  /*9e50*/  LDL R14, [R1+0x84] ;  /* 0x00008400010e7983 */ /* 0x000ea20000100800 */
[----:B------:R-:W0:Y:S03]  /*9e60*/  S2R R8, SR_TID.X ;  /* 0x0000000000087919 */ /* 0x000e260000002100 */
[----:B------:R-:W-:Y:S04]  /*9e70*/  SHFL.IDX PT, R9, R13, RZ, 0x1c1f ;  /* 0x001c1fff0d097589 */ /* 0x000fe800000e0000 */
[----:B------:R-:W-:Y:S04]  /*9e80*/  SHFL.IDX PT, R10, R12, 0x1, 0x1c1f ;  /* 0x003c1f000c0a7f89 */ /* 0x000fe800000e0000 */
[----:B------:R-:W-:Y:S01]  /*9e90*/  SHFL.IDX PT, R11, R13, 0x1, 0x1c1f ;  /* 0x003c1f000d0b7f89 */ /* 0x000fe200000e0000 */
[----:B0-----:R-:W-:-:S05]  /*9ea0*/  VIADD R16, R8, 0xffffff80 ;  /* 0xffffff8008107836 */ /* 0x001fca0000000000 */
[----:B------:R-:W-:-:S04]  /*9eb0*/  SHF.R.S32.HI R15, RZ, 0x1f, R16 ;  /* 0x0000001fff0f7819 */ /* 0x000fc80000011410 */
[----:B------:R-:W-:Y:S01]  /*9ec0*/  LEA.HI R15, R15, R16, RZ, 0x7 ;  /* 0x000000100f0f7211 */ /* 0x000fe200078f38ff */
[----:B------:R-:W0:Y:S03]  /*9ed0*/  SHFL.IDX PT, R8, R12, RZ, 0x1c1f ;  /* 0x001c1fff0c087589 */ /* 0x000e2600000e0000 */
[----:B------:R-:W-:Y:S01]  /*9ee0*/  LOP3.LUT R15, R15, 0xffffff80, RZ, 0xc0, !PT ;  /* 0xffffff800f0f7812 */ /* 0x000fe200078ec0ff */
[----:B-----5:R-:W-:-:S04]  /*9ef0*/  IMAD R51, R51, R4, RZ ;  /* 0x0000000433337224 */ /* 0x020fc800078e02ff */
[----:B------:R-:W-:-:S05]  /*9f00*/  IMAD.IADD R15, R16, 0x1, -R15 ;  /* 0x00000001100f7824 */ /* 0x000fca00078e0a0f */
[----:B------:R-:W-:Y:S01]  /*9f10*/  LOP3.LUT P0, RZ, R15, 0x3, RZ, 0xc0, !PT ;  /* 0x000000030fff7812 */ /* 0x000fe2000780c0ff */
[----:B--2---:R-:W-:-:S04]  /*9f20*/  IMAD R14, R64, 0xc0, R14 ;  /* 0x000000c0400e7824 */ /* 0x004fc800078e020e */
[C---:B------:R-:W-:Y:S01]  /*9f30*/  VIADD R18, R14.reuse, 0x8 ;  /* 0x000000080e127836 */ /* 0x040fe20000000000 */
[----:B------:R-:W-:-:S04]  /*9f40*/  ISETP.GE.OR P1, PT, R14, R51, P0 ;  /* 0x000000330e00720c */ /* 0x000fc80000726670 */
[----:B------:R-:W-:-:S09]  /*9f50*/  ISETP.GE.OR P0, PT, R18, R51, P0 ;  /* 0x000000331200720c */ /* 0x000fd20000706670 */
[----:B0-----:R0:W-:Y:S04]  /*9f60*/  @!P1 ST.E desc[UR38][R8.64], R50 ;  /* 0x0000003208009985 */ /* 0x0011e8000c101926 */
[----:B------:R0:W-:Y:S01]  /*9f70*/  @!P0 ST.E desc[UR38][R10.64], R0 ;  /* 0x000000000a008985 */ /* 0x0001e2000c101926 */
[----:B------:R-:W-:Y:S05]  /*9f80*/  @P3 BRA `(.L_x_12333) ;  /* 0x0000000400cc3947 */ /* 0x000fea0003800000 */
[----:B------:R-:W0:Y:S01]  /*9f90*/  LDL R54, [R1+0x38] ;  /* 0x0000380001367983 */ /* 0x000e220000100800 */
[----:B------:R-:W1:Y:S01]  /*9fa0*/  @P4 LDC R25, c[0x0][0xbec] ;  /* 0x0002fb00ff194b82 */ /* 0x000e620000000800 */
[----:B------:R-:W-:Y:S01]  /*9fb0*/  ULDC.64 UR4, c[0x0][0xaa0] ;  /* 0x0002a80000047ab9 */ /* 0x000fe20000000a00 */
[----:B------:R-:W2:Y:S01]  /*9fc0*/  S2R R15, SR_TID.X ;  /* 0x00000000000f7919 */ /* 0x000ea20000002100 */
[----:B------:R-:W3:Y:S05]  /*9fd0*/  LDL R31, [R1+0x90] ;  /* 0x00009000011f7983 */ /* 0x000eea0000100800 */
[----:B------:R-:W4:Y:S01]  /*9fe0*/  @P4 LDC R29, c[0x0][0xbf0] ;  /* 0x0002fc00ff1d4b82 */ /* 0x000f220000000800 */
[----:B--2---:R-:W-:-:S05]  /*9ff0*/  VIADD R57, R15, 0xffffff80 ;  /* 0xffffff800f397836 */ /* 0x004fca0000000000 */
[----:B------:R-:W-:-:S04]  /*a000*/  SHF.R.S32.HI R55, RZ, 0x1f, R57 ;  /* 0x0000001fff377819 */ /* 0x000fc80000011439 */
[----:B------:R-:W-:-:S04]  /*a010*/  LEA.HI R55, R55, R57, RZ, 0x3 ;  /* 0x0000003937377211 */ /* 0x000fc800078f18ff */
[----:B------:R-:W-:Y:S02]  /*a020*/  SHF.R.S32.HI R55, RZ, 0x3, R55 ;  /* 0x00000003ff377819 */ /* 0x000fe40000011437 */
[----:B------:R-:W-:-:S04]  /*a030*/  SHF.R.S32.HI R24, RZ, 0x1f, R57 ;  /* 0x0000001fff187819 */ /* 0x000fc80000011439 */
[----:B------:R-:W-:Y:S01]  /*a040*/  LEA.HI R24, R24, R57, RZ, 0x3 ;  /* 0x0000003918187211 */ /* 0x000fe200078f18ff */
[----:B------:R-:W-:-:S03]  /*a050*/  IMAD R53, R53, UR4, RZ ;  /* 0x0000000435357c24 */ /* 0x000fc6000f8e02ff */
[----:B------:R-:W-:Y:S01]  /*a060*/  LOP3.LUT R24, R24, 0xfffffff8, RZ, 0xc0, !PT ;  /* 0xfffffff818187812 */ /* 0x000fe200078ec0ff */
[----:B0-----:R-:W-:-:S04]  /*a070*/  IMAD R9, R55, 0x40, R54 ;  /* 0x0000004037097824 */ /* 0x001fc800078e0236 */
[----:B------:R-:W-:-:S03]  /*a080*/  IMAD.WIDE R2, R9, 0x2, R2 ;  /* 0x0000000209027825 */ /* 0x000fc600078e0202 */
[C---:B------:R-:W-:Y:S02]  /*a090*/  IADD3 R17, P0, R2.reuse, 0x1800, RZ ;  /* 0x0000180002117810 */ /* 0x040fe40007f1e0ff */
[C---:B------:R-:W-:Y:S02]  /*a0a0*/  IADD3 R21, P1, R2.reuse, 0x3000, RZ ;  /* 0x0000300002157810 */ /* 0x040fe40007f3e0ff */
[----:B------:R-:W-:Y:S02]  /*a0b0*/  LOP3.LUT R13, R2, 0x380, RZ, 0xc0, !PT ;  /* 0x00000380020d7812 */ /* 0x000fe400078ec0ff */
[----:B------:R-:W-:Y:S02]  /*a0c0*/  LOP3.LUT R16, R17, 0x380, RZ, 0xc0, !PT ;  /* 0x0000038011107812 */ /* 0x000fe400078ec0ff */
[----:B------:R-:W-:Y:S02]  /*a0d0*/  LOP3.LUT R20, R21, 0x380, RZ, 0xc0, !PT ;  /* 0x0000038015147812 */ /* 0x000fe400078ec0ff */
[----:B------:R-:W-:-:S02]  /*a0e0*/  SHF.R.U64 R13, R13, 0x3, RZ ;  /* 0x000000030d0d7819 */ /* 0x000fc400000012ff */
[----:B------:R-:W-:Y:S02]  /*a0f0*/  SHF.R.U64 R16, R16, 0x3, RZ ;  /* 0x0000000310107819 */ /* 0x000fe400000012ff */
[----:B------:R-:W-:Y:S02]  /*a100*/  SHF.R.U64 R20, R20, 0x3, RZ ;  /* 0x0000000314147819 */ /* 0x000fe400000012ff */
[----:B------:R-:W-:Y:S01]  /*a110*/  LOP3.LUT R12, R13, R2, RZ, 0x3c, !PT ;  /* 0x000000020d0c7212 */ /* 0x000fe200078e3cff */
[--C-:B------:R-:W-:Y:S01]  /*a120*/  IMAD.MOV.U32 R13, RZ, RZ, R3.reuse ;  /* 0x000000ffff0d7224 */ /* 0x100fe200078e0003 */
[----:B------:R-:W-:Y:S01]  /*a130*/  LOP3.LUT R16, R16, R17, RZ, 0x3c, !PT ;  /* 0x0000001110107212 */ /* 0x000fe200078e3cff */
[----:B------:R-:W-:Y:S01]  /*a140*/  IMAD.X R17, RZ, RZ, R3, P0 ;  /* 0x000000ffff117224 */ /* 0x000fe200000e0603 */
[----:B------:R-:W-:Y:S02]  /*a150*/  LOP3.LUT R20, R20, R21, RZ, 0x3c, !PT ;  /* 0x0000001514147212 */ /* 0x000fe400078e3cff */
[----:B------:R-:W-:Y:S01]  /*a160*/  IADD3.X R21, RZ, R3, RZ, P1, !PT ;  /* 0x00000003ff157210 */ /* 0x000fe20000ffe4ff */
[----:B------:R-:W2:Y:S04]  /*a170*/  LD.E.128 R12, desc[UR38][R12.64] ;  /* 0x000000260c0c7980 */ /* 0x000ea8000c101d00 */
[----:B------:R-:W2:Y:S04]  /*a180*/  LD.E.128 R16, desc[UR38][R16.64] ;  /* 0x0000002610107980 */ /* 0x000ea8000c101d00 */
[----:B------:R-:W2:Y:S01]  /*a190*/  LD.E.128 R20, desc[UR38][R20.64] ;  /* 0x0000002614147980 */ /* 0x000ea2000c101d00 */
[----:B------:R-:W-:-:S04]  /*a1a0*/  IADD3 R11, P0, R2, 0x4800, RZ ;  /* 0x00004800020b7810 */ /* 0x000fc80007f1e0ff */
[----:B------:R-:W-:Y:S01]  /*a1b0*/  LOP3.LUT R0, R11, 0x380, RZ, 0xc0, !PT ;  /* 0x000003800b007812 */ /* 0x000fe200078ec0ff */
[----:B------:R-:W-:Y:S02]  /*a1c0*/  IMAD.X R9, RZ, RZ, R3, P0 ;  /* 0x000000ffff097224 */ /* 0x000fe400000e0603 */
[----:B------:R-:W-:Y:S01]  /*a1d0*/  IMAD.IADD R24, R57, 0x1, -R24 ;  /* 0x0000000139187824 */ /* 0x000fe200078e0a18 */
[----:B------:R-:W-:Y:S01]  /*a1e0*/  SHF.R.U64 R0, R0, 0x3, RZ ;  /* 0x0000000300007819 */ /* 0x000fe200000012ff */
[C---:B------:R-:W-:Y:S02]  /*a1f0*/  IMAD R53, R56.reuse, UR5, R53 ;  /* 0x0000000538357c24 */ /* 0x040fe4000f8e0235 */
[----:B------:R-:W-:Y:S01]  /*a200*/  IMAD.WIDE.U32 R2, R56, UR4, RZ ;  /* 0x0000000438027c25 */ /* 0x000fe2000f8e00ff */
[----:B------:R-:W-:Y:S01]  /*a210*/  LOP3.LUT R8, R0, R11, RZ, 0x3c, !PT ;  /* 0x0000000b00087212 */ /* 0x000fe200078e3cff */
[----:B------:R-:W-:Y:S02]  /*a220*/  ULDC.64 UR4, c[0x0][0xae8] ;  /* 0x0002ba0000047ab9 */ /* 0x000fe40000000a00 */
[----:B------:R-:W-:-:S02]  /*a230*/  IMAD.IADD R3, R3, 0x1, R53 ;  /* 0x0000000103037824 */ /* 0x000fc400078e0235 */
[----:B------:R-:W-:Y:S01]  /*a240*/  IMAD R0, R24, 0x30, R55 ;  /* 0x0000003018007824 */ /* 0x000fe200078e0237 */
[----:B------:R-:W-:Y:S01]  /*a250*/  SHF.R.S32.HI R27, RZ, 0x1f, R52 ;  /* 0x0000001fff1b7819 */ /* 0x000fe20000011434 */
[C---:B------:R-:W-:Y:S01]  /*a260*/  IMAD.WIDE.U32 R2, R63.reuse, UR4, R2 ;  /* 0x000000043f027c25 */ /* 0x040fe2000f8e0002 */
[----:B------:R-:W5:Y:S03]  /*a270*/  LD.E.128 R8, desc[UR38][R8.64] ;  /* 0x0000002608087980 */ /* 0x000f66000c101d00 */
[----:B------:R-:W-:Y:S01]  /*a280*/  IMAD R24, R64, 0xc0, R0 ;  /* 0x000000c040187824 */ /* 0x000fe200078e0200 */
[----:B------:R-:W-:Y:S01]  /*a290*/  @!PT LDS RZ, [RZ] ;  /* 0x00000000fffff984 */ /* 0x000fe20000000800 */
[----:B------:R-:W-:Y:S01]  /*a2a0*/  @!PT LDS RZ, [RZ] ;  /* 0x00000000fffff984 */ /* 0x000fe20000000800 */
[----:B------:R-:W-:Y:S01]  /*a2b0*/  @!PT LDS RZ, [RZ] ;  /* 0x00000000fffff984 */ /* 0x000fe20000000800 */
[----:B------:R-:W-:Y:S01]  /*a2c0*/  @!PT LDS RZ, [RZ] ;  /* 0x00000000fffff984 */ /* 0x000fe20000000800 */
[----:B------:R0:W-:Y:S06]  /*a2d0*/  MEMBAR.ALL.CTA ;  /* 0x0000000000007992 */ /* 0x0001ec0000008000 */
[----:B0-----:R-:W0:Y:S01]  /*a2e0*/  FENCE.VIEW.ASYNC.S ;  /* 0x00000000000073c6 */ /* 0x001e220000000000 */
[----:B------:R-:W-:Y:S01]  /*a2f0*/  IMAD R3, R63, UR5, R3 ;  /* 0x000000053f037c24 */ /* 0x000fe2000f8e0203 */
[----:B------:R-:W-:Y:S01]  /*a300*/  ULDC.64 UR4, c[0x0][0xaf0] ;  /* 0x0002bc0000047ab9 */ /* 0x000fe20000000a00 */
[----:B-1----:R-:W-:-:S04]  /*a310*/  @P4 IMAD.HI.U32 R0, R24, R25, RZ ;  /* 0x0000001918004227 */ /* 0x002fc800078e00ff */
[----:B------:R-:W-:Y:S02]  /*a320*/  IMAD R27, R27, UR4, RZ ;  /* 0x000000041b1b7c24 */ /* 0x000fe4000f8e02ff */
[----:B------:R-:W-:Y:S01]  /*a330*/  IMAD.MOV.U32 R25, RZ, RZ, R24 ;  /* 0x000000ffff197224 */ /* 0x000fe200078e0018 */
[----:B----4-:R-:W-:Y:S01]  /*a340*/  @P4 SHF.R.U32.HI R25, RZ, R29, R0 ;  /* 0x0000001dff194219 */ /* 0x010fe20000011600 */
[C---:B------:R-:W-:Y:S02]  /*a350*/  IMAD R27, R52.reuse, UR5, R27 ;  /* 0x00000005341b7c24 */ /* 0x040fe4000f8e021b */
[----:B------:R-:W-:Y:S01]  /*a360*/  IMAD.WIDE.U32 R52, R52, UR4, R2 ;  /* 0x0000000434347c25 */ /* 0x000fe2000f8e0002 */
[--C-:B------:R-:W-:Y:S01]  /*a370*/  SHF.R.S32.HI R0, RZ, 0x1f, R25.reuse ;  /* 0x0000001fff007819 */ /* 0x100fe20000011419 */
[----:B------:R-:W-:Y:S02]  /*a380*/  ULDC.64 UR4, c[0x0][0xae0] ;  /* 0x0002b80000047ab9 */ /* 0x000fe40000000a00 */
[----:B------:R-:W-:Y:S01]  /*a390*/  IMAD.MOV R3, RZ, RZ, -R25 ;  /* 0x000000ffff037224 */ /* 0x000fe200078e0a19 */
[----:B------:R-:W-:Y:S01]  /*a3a0*/  IADD3 R53, R53, R27, RZ ;  /* 0x0000001b35357210 */ /* 0x000fe20007ffe0ff */
[----:B------:R-:W-:-:S02]  /*a3b0*/  IMAD R0, R0, UR4, RZ ;  /* 0x0000000400007c24 */ /* 0x000fc4000f8e02ff */
[----:B------:R-:W-:Y:S02]  /*a3c0*/  IMAD R27, R4, R3, R24 ;  /* 0x00000003041b7224 */ /* 0x000fe400078e0218 */
[C---:B------:R-:W-:Y:S02]  /*a3d0*/  IMAD R29, R25.reuse, UR5, R0 ;  /* 0x00000005191d7c24 */ /* 0x040fe4000f8e0200 */
[----:B------:R-:W-:Y:S01]  /*a3e0*/  IMAD.WIDE.U32 R2, R25, UR4, R52 ;  /* 0x0000000419027c25 */ /* 0x000fe2000f8e0034 */
[----:B------:R-:W-:Y:S01]  /*a3f0*/  SHF.R.S32.HI R0, RZ, 0x1f, R27 ;  /* 0x0000001fff007819 */ /* 0x000fe2000001141b */
[----:B------:R-:W-:Y:S02]  /*a400*/  ULDC.64 UR4, c[0x0][0xad8] ;  /* 0x0002b60000047ab9 */ /* 0x000fe40000000a00 */
[----:B------:R-:W-:Y:S02]  /*a410*/  IMAD.IADD R3, R3, 0x1, R29 ;  /* 0x0000000103037824 */ /* 0x000fe400078e021d */
[----:B------:R-:W-:-:S02]  /*a420*/  IMAD R0, R0, UR4, RZ ;  /* 0x0000000400007c24 */ /* 0x000fc4000f8e02ff */
[----:B------:R-:W-:-:S04]  /*a430*/  IMAD.WIDE.U32 R2, R27, UR4, R2 ;  /* 0x000000041b027c25 */ /* 0x000fc8000f8e0002 */
[----:B------:R-:W-:Y:S01]  /*a440*/  IMAD R25, R27, UR5, R0 ;  /* 0x000000051b197c24 */ /* 0x000fe2000f8e0200 */
[----:B------:R-:W-:Y:S02]  /*a450*/  ULDC.64 UR4, c[0x0][0xa80] ;  /* 0x0002a00000047ab9 */ /* 0x000fe40000000a00 */
[----:B------:R-:W-:Y:S01]  /*a460*/  LEA R4, P0, R2, UR4, 0x1 ;  /* 0x0000000402047c11 */ /* 0x000fe2000f8008ff */
[----:B------:R-:W-:Y:S01]  /*a470*/  IMAD.IADD R3, R3, 0x1, R25 ;  /* 0x0000000103037824 */ /* 0x000fe200078e0219 */
[----:B------:R-:W-:-:S03]  /*a480*/  ULDC UR4, c[0x0][0xac8] ;  /* 0x0002b20000047ab9 */ /* 0x000fc60000000800 */
[----:B0-----:R-:W0:Y:S01]  /*a490*/  SHFL.IDX PT, R24, R4, RZ, 0x181f ;  /* 0x00181fff04187589 */ /* 0x001e2200000e0000 */
[----:B------:R-:W-:Y:S01]  /*a4a0*/  LEA.HI.X R28, R2, UR5, R3, 0x1, P0 ;  /* 0x00000005021c7c11 */ /* 0x000fe200080f0c03 */
[----:B------:R-:W-:Y:S02]  /*a4b0*/  IMAD R30, R64, 0xc0, R55 ;  /* 0x000000c0401e7824 */ /* 0x000fe400078e0237 */
[----:B------:R-:W1:Y:S04]  /*a4c0*/  SHFL.IDX PT, R26, R4, 0x1, 0x181f ;  /* 0x00381f00041a7f89 */ /* 0x000e6800000e0000 */
[----:B------:R-:W4:Y:S01]  /*a4d0*/  SHFL.IDX PT, R29, R4, 0x2, 0x181f ;  /* 0x00581f00041d7f89 */ /* 0x000f2200000e0000 */
[----:B------:R-:W-:-:S03]  /*a4e0*/  ISETP.GE.AND P0, PT, R54, UR4, PT ;  /* 0x0000000436007c0c */ /* 0x000fc6000bf06270 */
[----:B------:R-:W3:Y:S01]  /*a4f0*/  SHFL.IDX PT, R3, R28, RZ, 0x181f ;  /* 0x00181fff1c037589 */ /* 0x000ee200000e0000 */
[----:B------:R-:W-:-:S03]  /*a500*/  VIADD R0, R30, 0x30 ;  /* 0x000000301e007836 */ /* 0x000fc60000000000 */
[----:B------:R-:W3:Y:S01]  /*a510*/  SHFL.IDX PT, R25, R28, 0x1, 0x181f ;  /* 0x00381f001c197f89 */ /* 0x000ee200000e0000 */
[----:B------:R-:W-:-:S03]  /*a520*/  VIADD R2, R30, 0x60 ;  /* 0x000000601e027836 */ /* 0x000fc60000000000 */
[----:B------:R-:W3:Y:S01]  /*a530*/  SHFL.IDX PT, R27, R28, 0x2, 0x181f ;  /* 0x00581f001c1b7f89 */ /* 0x000ee200000e0000 */
[-C--:B------:R-:W-:Y:S02]  /*a540*/  ISETP.GE.OR P1, PT, R30, R51.reuse, P0 ;  /* 0x000000331e00720c */ /* 0x080fe40000726670 */
[-C--:B------:R-:W-:Y:S02]  /*a550*/  ISETP.GE.OR P2, PT, R0, R51.reuse, P0 ;  /* 0x000000330000720c */ /* 0x080fe40000746670 */
[----:B------:R-:W-:Y:S01]  /*a560*/  ISETP.GE.OR P3, PT, R2, R51, P0 ;  /* 0x000000330200720c */ /* 0x000fe20000766670 */
[----:B------:R-:W-:-:S04]  /*a570*/  UIADD3 UR4, UR37, 0x30820, URZ ;  /* 0x0003082025047890 */ /* 0x000fc8000fffe03f */
[----:B------:R-:W-:-:S04]  /*a580*/  UPRMT UR4, URZ, 0x654, UR4 ;  /* 0x000006543f047896 */ /* 0x000fc80008000004 */
[C---:B0-----:R-:W-:Y:S02]  /*a590*/  @!P1 LEA R2, P4, R54.reuse, R24, 0x1 ;  /* 0x0000001836029211 */ /* 0x041fe400078808ff */
[C---:B-1----:R-:W-:Y:S02]  /*a5a0*/  @!P2 LEA R24, P5, R54.reuse, R26, 0x1 ;  /* 0x0000001a3618a211 */ /* 0x042fe400078a08ff */
[C---:B----4-:R-:W-:Y:S01]  /*a5b0*/  @!P3 LEA R26, P6, R54.reuse, R29, 0x1 ;  /* 0x0000001d361ab211 */ /* 0x050fe200078c08ff */
[----:B------:R-:W-:Y:S01]  /*a5c0*/  SYNCS.ARRIVE.TRANS64.RED.A1T0 RZ, [UR4], RZ ;  /* 0x000000ffffff79a7 */ /* 0x000fe20008100404 */
[C-C-:B---3--:R-:W-:Y:S02]  /*a5d0*/  @!P1 LEA.HI.X R3, R54.reuse, R3, R31.reuse, 0x1, P4 ;  /* 0x0000000336039211 */ /* 0x148fe400020f0c1f */
[C-C-:B------:R-:W-:Y:S02]  /*a5e0*/  @!P2 LEA.HI.X R25, R54.reuse, R25, R31.reuse, 0x1, P5 ;  /* 0x000000193619a211 */ /* 0x140fe400028f0c1f */
[----:B------:R-:W-:Y:S01]  /*a5f0*/  @!P3 LEA.HI.X R27, R54, R27, R31, 0x1, P6 ;  /* 0x0000001b361bb211 */ /* 0x000fe200030f0c1f */
[----:B------:R-:W-:-:S05]  /*a600*/  VIADD R0, R30, 0x90 ;  /* 0x000000901e007836 */ /* 0x000fca0000000000 */
[----:B------:R-:W-:Y:S01]  /*a610*/  ISETP.GE.OR P0, PT, R0, R51, P0 ;  /* 0x000000330000720c */ /* 0x000fe20000706670 */
[----:B------:R-:W0:Y:S04]  /*a620*/  SHFL.IDX PT, R4, R4, 0x3, 0x181f ;  /* 0x00781f0004047f89 */ /* 0x000e2800000e0000 */
[----:B------:R-:W1:Y:S04]  /*a630*/  SHFL.IDX PT, R28, R28, 0x3, 0x181f ;  /* 0x00781f001c1c7f89 */ /* 0x000e6800000e0000 */
[----:B--2---:R2:W-:Y:S04]  /*a640*/  @!P1 ST.E.128 desc[UR38][R2.64], R12 ;  /* 0x0000000c02009985 */ /* 0x0045e8000c101d26 */
[----:B------:R2:W-:Y:S04]  /*a650*/  @!P2 ST.E.128 desc[UR38][R24.64], R16 ;  /* 0x000000101800a985 */ /* 0x0005e8000c101d26 */
[----:B------:R2:W-:Y:S01]  /*a660*/  @!P3 ST.E.128 desc[UR38][R26.64], R20 ;  /* 0x000000141a00b985 */ /* 0x0005e2000c101d26 */
[----:B01----:R-:W-:Y:S05]  /*a670*/  @P0 BRA `(.L_x_12334) ;  /* 0x0000001000d40947 */ /* 0x003fea0003800000 */
[----:B--2---:R-:W-:-:S04]  /*a680*/  LEA R2, P0, R54, R4, 0x1 ;  /* 0x0000000436027211 */ /* 0x004fc800078008ff */
[----:B------:R-:W-:-:S05]  /*a690*/  LEA.HI.X R3, R54, R28, R31, 0x1, P0 ;  /* 0x0000001c36037211 */ /* 0x000fca00000f0c1f */
[----:B-----5:R0:W-:Y:S01]  /*a6a0*/  ST.E.128 desc[UR38][R2.64], R8 ;  /* 0x0000000802007985 */ /* 0x0201e2000c101d26 */
[----:B------:R-:W-:Y:S05]  /*a6b0*/  BRA `(.L_x_12334) ;  /* 0x0000001000c47947 */ /* 0x000fea0003800000 */
.L_x_12333:
[----:B------:R-:W-:Y:S01]  /*a6c0*/  ULDC.64 UR4, c[0x0][0xb08] ;  /* 0x0002c20000047ab9 */ /* 0x000fe20000000a00 */
[----:B0-----:R-:W0:Y:S01]  /*a6d0*/  @P4 LDC R0, c[0x0][0xbec] ;  /* 0x0002fb00ff004b82 */ /* 0x001e220000000800 */
[----:B------:R-:W-:Y:S01]  /*a6e0*/  IMAD R53, R53, UR4, RZ ;  /* 0x0000000435357c24 */ /* 0x000fe2000f8e02ff */
[----:B------:R-:W-:Y:S01]  /*a6f0*/  SHF.R.S32.HI R9, RZ, 0x1f, R52 ;  /* 0x0000001fff097819 */ /* 0x000fe20000011434 */
[C---:B------:R-:W-:Y:S01]  /*a700*/  IMAD.WIDE.U32 R2, R56.reuse, UR4, RZ ;  /* 0x0000000438027c25 */ /* 0x040fe2000f8e00ff */
[----:B------:R1:W5:Y:S01]  /*a710*/  LDL R64, [R1+0x60] ;  /* 0x0000600001407983 */ /* 0x0003620000100800 */
[----:B------:R-:W-:Y:S02]  /*a720*/  ULDC.64 UR6, c[0x0][0xb30] ;  /* 0x0002cc0000067ab9 */ /* 0x000fe40000000a00 */
[----:B------:R-:W-:Y:S01]  /*a730*/  IMAD R53, R56, UR5, R53 ;  /* 0x0000000538357c24 */ /* 0x000fe2000f8e0235 */
[----:B------:R-:W2:Y:S01]  /*a740*/  @P4 LDC R13, c[0x0][0xbf0] ;  /* 0x0002fc00ff0d4b82 */ /* 0x000ea20000000800 */
[----:B------:R-:W-:Y:S01]  /*a750*/  ULDC.64 UR4, c[0x0][0xb38] ;  /* 0x0002ce0000047ab9 */ /* 0x000fe20000000a00 */
[----:B------:R1:W5:Y:S01]  /*a760*/  LDL R61, [R1+0x7c] ;  /* 0x00007c00013d7983 */ /* 0x0003620000100800 */
[----:B------:R-:W-:-:S03]  /*a770*/  IMAD.IADD R3, R3, 0x1, R53 ;  /* 0x0000000103037824 */ /* 0x000fc600078e0235 */
[----:B------:R1:W5:Y:S01]  /*a780*/  LDL R60, [R1+0x54] ;  /* 0x00005400013c7983 */ /* 0x0003620000100800 */
[----:B------:R-:W-:-:S03]  /*a790*/  IMAD.WIDE.U32 R2, R63, UR4, R2 ;  /* 0x000000043f027c25 */ /* 0x000fc6000f8e0002 */
[----:B------:R1:W5:Y:S01]  /*a7a0*/  LDL R59, [R1+0x78] ;  /* 0x00007800013b7983 */ /* 0x0003620000100800 */
[----:B------:R-:W-:Y:S01]  /*a7b0*/  IMAD R3, R63, UR5, R3 ;  /* 0x000000053f037c24 */ /* 0x000fe2000f8e0203 */
[----:B------:R-:W-:Y:S02]  /*a7c0*/  ULDC.64 UR4, c[0x0][0xb40] ;  /* 0x0002d00000047ab9 */ /* 0x000fe40000000a00 */
[----:B------:R-:W-:Y:S01]  /*a7d0*/  IMAD R9, R9, UR4, RZ ;  /* 0x0000000409097c24 */ /* 0x000fe2000f8e02ff */
[----:B------:R1:W5:Y:S01]  /*a7e0*/  LDL R63, [R1+0x80] ;  /* 0x00008000013f7983 */ /* 0x0003620000100800 */
[----:B0-----:R-:W-:-:S03]  /*a7f0*/  @P4 IMAD.HI.U32 R0, R19, R0, RZ ;  /* 0x0000000013004227 */ /* 0x001fc600078e00ff */
[----:B------:R1:W5:Y:S01]  /*a800*/  LDL R58, [R1+0x74] ;  /* 0x00007400013a7983 */ /* 0x0003620000100800 */
[C---:B------:R-:W-:Y:S01]  /*a810*/  IMAD R11, R52.reuse, UR5, R9 ;  /* 0x00000005340b7c24 */ /* 0x040fe2000f8e0209 */
[----:B------:R-:W-:Y:S01]  /*a820*/  MOV R9, R19 ;  /* 0x0000001300097202 */ /* 0x000fe20000000f00 */
[----:B------:R-:W-:Y:S01]  /*a830*/  IMAD.WIDE.U32 R52, R52, UR4, R2 ;  /* 0x0000000434347c25 */ /* 0x000fe2000f8e0002 */
[----:B------:R-:W-:Y:S01]  /*a840*/  ULDC.64 UR4, c[0x0][0xb48] ;  /* 0x0002d20000047ab9 */ /* 0x000fe20000000a00 */
[----:B--2---:R-:W-:Y:S01]  /*a850*/  @P4 SHF.R.U32.HI R9, RZ, R13, R0 ;  /* 0x0000000dff094219 */ /* 0x004fe20000011600 */
[----:B------:R1:W5:Y:S01]  /*a860*/  LDL R57, [R1+0x4c] ;  /* 0x00004c0001397983 */ /* 0x0003620000100800 */
[----:B------:R-:W-:Y:S02]  /*a870*/  IMAD.IADD R53, R53, 0x1, R11 ;  /* 0x0000000135357824 */ /* 0x000fe400078e020b */
[--C-:B------:R-:W-:Y:S01]  /*a880*/  SHF.R.S32.HI R0, RZ, 0x1f, R9.reuse ;  /* 0x0000001fff007819 */ /* 0x100fe20000011409 */
[----:B------:R-:W-:Y:S01]  /*a890*/  IMAD.MOV R11, RZ, RZ, -R9 ;  /* 0x000000ffff0b7224 */ /* 0x000fe200078e0a09 */
[----:B------:R1:W5:Y:S01]  /*a8a0*/  LDL R56, [R1+0x70] ;  /* 0x0000700001387983 */ /* 0x0003620000100800 */
[----:B------:R-:W-:-:S03]  /*a8b0*/  IMAD.WIDE.U32 R2, R62, UR4, R52 ;  /* 0x000000043e027c25 */ /* 0x000fc6000f8e0034 */
[----:B------:R1:W5:Y:S01]  /*a8c0*/  LDL R55, [R1+0x48] ;  /* 0x0000480001377983 */ /* 0x0003620000100800 */
[----:B------:R-:W-:Y:S02]  /*a8d0*/  IMAD R11, R4, R11, R19 ;  /* 0x0000000b040b7224 */ /* 0x000fe400078e0213 */
[----:B------:R-:W-:Y:S01]  /*a8e0*/  IMAD R3, R62, UR5, R3 ;  /* 0x000000053e037c24 */ /* 0x000fe2000f8e0203 */
[----:B------:R1:W5:Y:S01]  /*a8f0*/  LDL R19, [R1+0x50] ;  /* 0x0000500001137983 */ /* 0x0003620000100800 */
[----:B------:R-:W-:-:S03]  /*a900*/  IMAD R0, R0, UR6, RZ ;  /* 0x0000000600007c24 */ /* 0x000fc6000f8e02ff */
[----:B------:R1:W5:Y:S04]  /*a910*/  LDL R62, [R1+0x58] ;  /* 0x00005800013e7983 */ /* 0x0003680000100800 */
[----:B------:R1:W5:Y:S04]  /*a920*/  LDL R54, [R1+0x6c] ;  /* 0x00006c0001367983 */ /* 0x0003680000100800 */
[----:B------:R1:W5:Y:S04]  /*a930*/  LDL R53, [R1+0x44] ;  /* 0x0000440001357983 */ /* 0x0003680000100800 */
[----:B------:R1:W5:Y:S04]  /*a940*/  LDL R52, [R1+0x68] ;  /* 0x0000680001347983 */ /* 0x0003680000100800 */
[----:B------:R1:W5:Y:S01]  /*a950*/  LDL R50, [R1+0x40] ;  /* 0x0000400001327983 */ /* 0x0003620000100800 */
[C---:B------:R-:W-:Y:S01]  /*a960*/  IMAD R13, R9.reuse, UR7, R0 ;  /* 0x00000007090d7c24 */ /* 0x040fe2000f8e0200 */
[----:B------:R-:W-:Y:S01]  /*a970*/  SHF.R.S32.HI R0, RZ, 0x1f, R11 ;  /* 0x0000001fff007819 */ /* 0x000fe2000001140b */
[----:B------:R-:W-:Y:S01]  /*a980*/  IMAD.WIDE.U32 R2, R9, UR6, R2 ;  /* 0x0000000609027c25 */ /* 0x000fe2000f8e0002 */
[----:B------:R-:W-:-:S03]  /*a990*/  ULDC.64 UR6, c[0x0][0xb28] ;  /* 0x0002ca0000067ab9 */ /* 0x000fc60000000a00 */
[----:B------:R-:W-:Y:S02]  /*a9a0*/  IMAD R0, R0, UR6, RZ ;  /* 0x0000000600007c24 */ /* 0x000fe4000f8e02ff */
[----:B------:R-:W-:Y:S01]  /*a9b0*/  IMAD.IADD R3, R3, 0x1, R13 ;  /* 0x0000000103037824 */ /* 0x000fe200078e020d */
        /* <DEDUP_REMOVED lines=9> */
[----:B------:R1:W0:Y:S01]  /*aa50*/  SHFL.IDX PT, R8, R0, RZ, 0x1c1f ;  /* 0x001c1fff00087589 */ /* 0x00022200000e0000 */
[----:B------:R-:W-:Y:S01]  /*aa60*/  BSSY B1, `(.L_x_12335) ;  /* 0x0000024000017945 */ /* 0x000fe20003800000 */
[----:B------:R-:W-:Y:S02]  /*aa70*/  SYNCS.ARRIVE.TRANS64.RED.A1T0 RZ, [UR4], RZ ;  /* 0x000000ffffff79a7 */ /* 0x000fe40008100404 */
[----:B------:R1:W2:Y:S01]  /*aa80*/  SHFL.IDX PT, R9, R4, RZ, 0x1c1f ;  /* 0x001c1fff04097589 */ /* 0x0002a200000e0000 */
[----:B------:R-:W-:Y:S05]  /*aa90*/  @P0 BRA `(.L_x_12336) ;  /* 0x0000000000800947 */ /* 0x000fea0003800000 */
[----:B------:R-:W-:Y:S02]  /*aaa0*/  ULDC UR4, c[0x0][0xac8] ;  /* 0x0002b20000047ab9 */ /* 0x000fe40000000800 */
[----:B-----5:R-:W-:Y:S02]  /*aab0*/  ISETP.GE.AND P1, PT, R62, UR4, PT ;  /* 0x000000043e007c0c */ /* 0x020fe4000bf26270 */
[----:B------:R-:W-:Y:S02]  /*aac0*/  ISETP.GE.AND P0, PT, R64, UR4, PT ;  /* 0x0000000440007c0c */ /* 0x000fe4000bf06270 */
[----:B------:R-:W-:Y:S02]  /*aad0*/  ISETP.GE.AND P5, PT, R60, UR4, PT ;  /* 0x000000043c007c0c */ /* 0x000fe4000bfa6270 */
[----:B------:R-:W-:-:S07]  /*aae0*/  ISETP.GE.AND P3, PT, R19, UR4, PT ;  /* 0x0000000413007c0c */ /* 0x000fce000bf66270 */
[-C--:B0-----:R-:W-:Y:S02]  /*aaf0*/  @!P1 LEA R10, P2, R62, R8.reuse, 0x2 ;  /* 0x000000083e0a9211 */ /* 0x081fe400078410ff */
[----:B--2---:R-:W-:Y:S02]  /*ab00*/  @!P0 IMAD.WIDE R2, R64, 0x4, R8 ;  /* 0x0000000440028825 */ /* 0x004fe400078e0208 */
[----:B------:R-:W-:Y:S02]  /*ab10*/  @!P1 LEA.HI.X R11, R62, R9, R63, 0x2, P2 ;  /* 0x000000093e0b9211 */ /* 0x000fe400010f143f */
[----:B------:R-:W-:Y:S01]  /*ab20*/  ISETP.GE.AND P2, PT, R57, UR4, PT ;  /* 0x0000000439007c0c */ /* 0x000fe2000bf46270 */
[----:B------:R0:W-:Y:S01]  /*ab30*/  @!P0 ST.E.64 desc[UR38][R2.64], R20 ;  /* 0x0000001402008985 */ /* 0x0001e2000c101b26 */
[----:B------:R-:W-:Y:S02]  /*ab40*/  @!P5 LEA R12, P4, R60, R8, 0x2 ;  /* 0x000000083c0cd211 */ /* 0x000fe400078810ff */
[----:B------:R-:W-:Y:S01]  /*ab50*/  ISETP.GE.AND P0, PT, R53, UR4, PT ;  /* 0x0000000435007c0c */ /* 0x000fe2000bf06270 */
[----:B------:R2:W-:Y:S01]  /*ab60*/  @!P1 ST.E.64 desc[UR38][R10.64], R22 ;  /* 0x000000160a009985 */ /* 0x0005e2000c101b26 */
[----:B------:R-:W-:-:S02]  /*ab70*/  ISETP.GE.AND P1, PT, R55, UR4, PT ;  /* 0x0000000437007c0c */ /* 0x000fc4000bf26270 */
[-C--:B------:R-:W-:Y:S02]  /*ab80*/  @!P5 LEA.HI.X R13, R60, R9.reuse, R61, 0x2, P4 ;  /* 0x000000093c0dd211 */ /* 0x080fe400020f143d */
[----:B------:R-:W-:Y:S02]  /*ab90*/  ISETP.GE.AND P4, PT, R50, UR4, PT ;  /* 0x0000000432007c0c */ /* 0x000fe4000bf86270 */
[-C--:B------:R-:W-:Y:S01]  /*aba0*/  @!P3 LEA R14, P6, R19, R8.reuse, 0x2 ;  /* 0x00000008130eb211 */ /* 0x080fe200078c10ff */
[----:B------:R3:W-:Y:S01]  /*abb0*/  @!P5 ST.E.64 desc[UR38][R12.64], R24 ;  /* 0x000000180c00d985 */ /* 0x0007e2000c101b26 */
[----:B0-----:R-:W-:Y:S02]  /*abc0*/  @!P2 LEA R2, P5, R57, R8, 0x2 ;  /* 0x000000083902a211 */ /* 0x001fe400078a10ff */
[----:B------:R-:W-:-:S03]  /*abd0*/  @!P3 LEA.HI.X R15, R19, R9, R59, 0x2, P6 ;  /* 0x00000009130fb211 */ /* 0x000fc600030f143b */
[-C--:B--2---:R-:W-:Y:S02]  /*abe0*/  @!P1 LEA R10, P6, R55, R8.reuse, 0x2 ;  /* 0x00000008370a9211 */ /* 0x084fe400078c10ff */
[-C--:B------:R-:W-:Y:S01]  /*abf0*/  @!P2 LEA.HI.X R3, R57, R9.reuse, R58, 0x2, P5 ;  /* 0x000000093903a211 */ /* 0x080fe200028f143a */
[----:B------:R3:W-:Y:S01]  /*ac00*/  @!P3 ST.E.64 desc[UR38][R14.64], R26 ;  /* 0x0000001a0e00b985 */ /* 0x0007e2000c101b26 */
[-C--:B------:R-:W-:Y:S02]  /*ac10*/  @!P0 LEA R16, P3, R53, R8.reuse, 0x2 ;  /* 0x0000000835108211 */ /* 0x080fe400078610ff */
[----:B------:R-:W-:Y:S01]  /*ac20*/  @!P4 LEA R8, P5, R50, R8, 0x2 ;  /* 0x000000083208c211 */ /* 0x000fe200078a10ff */
[----:B------:R3:W-:Y:S01]  /*ac30*/  @!P2 ST.E.64 desc[UR38][R2.64], R28 ;  /* 0x0000001c0200a985 */ /* 0x0007e2000c101b26 */
[-C--:B------:R-:W-:Y:S02]  /*ac40*/  @!P1 LEA.HI.X R11, R55, R9.reuse, R56, 0x2, P6 ;  /* 0x00000009370b9211 */ /* 0x080fe400030f1438 */
[----:B------:R-:W-:-:S02]  /*ac50*/  @!P0 LEA.HI.X R17, R53, R9, R54, 0x2, P3 ;  /* 0x0000000935118211 */ /* 0x000fc400018f1436 */
[----:B------:R-:W-:Y:S01]  /*ac60*/  @!P4 LEA.HI.X R9, R50, R9, R52, 0x2, P5 ;  /* 0x000000093209c211 */ /* 0x000fe200028f1434 */
[----:B------:R3:W-:Y:S04]  /*ac70*/  @!P1 ST.E.64 desc[UR38][R10.64], R30 ;  /* 0x0000001e0a009985 */ /* 0x0007e8000c101b26 */
[----:B------:R3:W-:Y:S04]  /*ac80*/  @!P0 ST.E.64 desc[UR38][R16.64], R32 ;  /* 0x0000002010008985 */ /* 0x0007e8000c101b26 */
[----:B------:R3:W-:Y:S02]  /*ac90*/  @!P4 ST.E.64 desc[UR38][R8.64], R34 ;  /* 0x000000220800c985 */ /* 0x0007e4000c101b26 */
.L_x_12336:
[----:B------:R-:W-:Y:S05]  /*aca0*/  BSYNC B1 ;  /* 0x0000000000017941 */ /* 0x000fea0003800000 */
.L_x_12335:
[----:B------:R-:W-:Y:S01]  /*acb0*/  ISETP.GE.AND P0, PT, R18, R51, PT ;  /* 0x000000331200720c */ /* 0x000fe20003f06270 */
[----:B--23--:R2:W3:Y:S04]  /*acc0*/  SHFL.IDX PT, R9, R4, 0x1, 0x1c1f ;  /* 0x003c1f0004097f89 */ /* 0x00c4e800000e0000 */
[----:B0-----:R2:W0:Y:S08]  /*acd0*/  SHFL.IDX PT, R8, R0, 0x1, 0x1c1f ;  /* 0x003c1f0000087f89 */ /* 0x00143000000e0000 */
[----:B--2---:R-:W-:Y:S05]  /*ace0*/  @P0 BRA `(.L_x_12334) ;  /* 0x0000000c00380947 */ /* 0x004fea0003800000 */
[----:B------:R-:W-:Y:S02]  /*acf0*/  ULDC UR4, c[0x0][0xac8] ;  /* 0x0002b20000047ab9 */ /* 0x000fe40000000800 */
[----:B-----5:R-:W-:Y:S02]  /*ad00*/  ISETP.GE.AND P0, PT, R64, UR4, PT ;  /* 0x0000000440007c0c */ /* 0x020fe4000bf06270 */
[----:B------:R-:W-:Y:S02]  /*ad10*/  ISETP.GE.AND P5, PT, R62, UR4, PT ;  /* 0x000000043e007c0c */ /* 0x000fe4000bfa6270 */
[----:B------:R-:W-:Y:S02]  /*ad20*/  ISETP.GE.AND P3, PT, R60, UR4, PT ;  /* 0x000000043c007c0c */ /* 0x000fe4000bf66270 */
[----:B------:R-:W-:Y:S02]  /*ad30*/  ISETP.GE.AND P2, PT, R19, UR4, PT ;  /* 0x0000000413007c0c */ /* 0x000fe4000bf46270 */
[----:B------:R-:W-:-:S05]  /*ad40*/  ISETP.GE.AND P1, PT, R57, UR4, PT ;  /* 0x0000000439007c0c */ /* 0x000fca000bf26270 */
[----:B0--3--:R-:W-:Y:S02]  /*ad50*/  @!P0 IMAD.WIDE R2, R64, 0x4, R8 ;  /* 0x0000000440028825 */ /* 0x009fe400078e0208 */
[-C--:B------:R-:W-:Y:S02]  /*ad60*/  @!P5 LEA R10, P4, R62, R8.reuse, 0x2 ;  /* 0x000000083e0ad211 */ /* 0x080fe400078810ff */
[----:B------:R-:W-:Y:S01]  /*ad70*/  @!P3 LEA R12, P6, R60, R8, 0x2 ;  /* 0x000000083c0cb211 */ /* 0x000fe200078c10ff */
[----:B------:R0:W-:Y:S01]  /*ad80*/  @!P0 ST.E.64 desc[UR38][R2.64], R36 ;  /* 0x0000002402008985 */ /* 0x0001e2000c101b26 */
[----:B------:R-:W-:Y:S02]  /*ad90*/  ISETP.GE.AND P0, PT, R55, UR4, PT ;  /* 0x0000000437007c0c */ /* 0x000fe4000bf06270 */
[----:B------:R-:W-:Y:S02]  /*ada0*/  @!P5 LEA.HI.X R11, R62, R9, R63, 0x2, P4 ;  /* 0x000000093e0bd211 */ /* 0x000fe400020f143f */
[----:B------:R-:W-:-:S02]  /*adb0*/  ISETP.GE.AND P4, PT, R53, UR4, PT ;  /* 0x0000000435007c0c */ /* 0x000fc4000bf86270 */
[----:B------:R-:W-:Y:S01]  /*adc0*/  @!P3 LEA.HI.X R13, R60, R9, R61, 0x2, P6 ;  /* 0x000000093c0db211 */ /* 0x000fe200030f143d */
[----:B------:R2:W-:Y:S01]  /*add0*/  @!P5 ST.E.64 desc[UR38][R10.64], R38 ;  /* 0x000000260a00d985 */ /* 0x0005e2000c101b26 */
[----:B------:R-:W-:-:S03]  /*ade0*/  @!P2 LEA R14, P5, R19, R8, 0x2 ;  /* 0x00000008130ea211 */ /* 0x000fc600078a10ff */
[----:B------:R2:W-:Y:S01]  /*adf0*/  @!P3 ST.E.64 desc[UR38][R12.64], R40 ;  /* 0x000000280c00b985 */ /* 0x0005e2000c101b26 */
[-C--:B------:R-:W-:Y:S02]  /*ae00*/  @!P2 LEA.HI.X R15, R19, R9.reuse, R59, 0x2, P5 ;  /* 0x00000009130fa211 */ /* 0x080fe400028f143b */
[-C--:B0-----:R-:W-:Y:S02]  /*ae10*/  @!P1 LEA R2, P6, R57, R8.reuse, 0x2 ;  /* 0x0000000839029211 */ /* 0x081fe400078c10ff */
[-C--:B------:R-:W-:Y:S01]  /*ae20*/  @!P0 LEA R16, P3, R55, R8.reuse, 0x2 ;  /* 0x0000000837108211 */ /* 0x080fe200078610ff */
[----:B------:R2:W-:Y:S01]  /*ae30*/  @!P2 ST.E.64 desc[UR38][R14.64], R42 ;  /* 0x0000002a0e00a985 */ /* 0x0005e2000c101b26 */
[----:B------:R-:W-:Y:S02]  /*ae40*/  @!P4 LEA R18, P5, R53, R8, 0x2 ;  /* 0x000000083512c211 */ /* 0x000fe400078a10ff */
[-C--:B------:R-:W-:Y:S02]  /*ae50*/  @!P1 LEA.HI.X R3, R57, R9.reuse, R58, 0x2, P6 ;  /* 0x0000000939039211 */ /* 0x080fe400030f143a */
[----:B------:R-:W-:-:S02]  /*ae60*/  @!P0 LEA.HI.X R17, R55, R9, R56, 0x2, P3 ;  /* 0x0000000937118211 */ /* 0x000fc400018f1438 */
[----:B------:R-:W-:Y:S01]  /*ae70*/  @!P4 LEA.HI.X R19, R53, R9, R54, 0x2, P5 ;  /* 0x000000093513c211 */ /* 0x000fe200028f1436 */
[----:B------:R2:W-:Y:S04]  /*ae80*/  @!P1 ST.E.64 desc[UR38][R2.64], R44 ;  /* 0x0000002c02009985 */ /* 0x0005e8000c101b26 */
[----:B------:R2:W-:Y:S01]  /*ae90*/  @!P0 ST.E.64 desc[UR38][R16.64], R46 ;  /* 0x0000002e10008985 */ /* 0x0005e2000c101b26 */
[----:B------:R-:W-:-:S03]  /*aea0*/  ISETP.GE.AND P0, PT, R50, UR4, PT ;  /* 0x0000000432007c0c */ /* 0x000fc6000bf06270 */
[----:B------:R2:W-:Y:S10]  /*aeb0*/  @!P4 ST.E.64 desc[UR38][R18.64], R48 ;  /* 0x000000301200c985 */ /* 0x0005f4000c101b26 */
[----:B------:R-:W-:Y:S05]  /*aec0*/  @P0 BRA `(.L_x_12334) ;  /* 0x0000000800c00947 */ /* 0x000fea0003800000 */
[----:B--2---:R-:W-:-:S04]  /*aed0*/  LEA R2, P0, R50, R8, 0x2 ;  /* 0x0000000832027211 */ /* 0x004fc800078010ff */
[----:B------:R-:W-:-:S05]  /*aee0*/  LEA.HI.X R3, R50, R9, R52, 0x2, P0 ;  /* 0x0000000932037211 */ /* 0x000fca00000f1434 */
[----:B------:R4:W-:Y:S01]  /*aef0*/  ST.E.64 desc[UR38][R2.64], R150 ;  /* 0x0000009602007985 */ /* 0x0009e2000c101b26 */
[----:B------:R-:W-:Y:S05]  /*af00*/  BRA `(.L_x_12334) ;  /* 0x0000000800b07947 */ /* 0x000fea0003800000 */
.L_x_12331:
[----:B------:R-:W2:Y:S01]  /*af10*/  LDL R12, [R1+0x24] ;  /* 0x00002400010c7983 */ /* 0x000ea20000100800 */
[----:B0-----:R-:W0:Y:S01]  /*af20*/  LDC.64 R8, c[0x0][0xc00] ;  /* 0x00030000ff087b82 */ /* 0x001e220000000a00 */
[----:B------:R-:W-:Y:S02]  /*af30*/  ULDC.64 UR4, c[0x0][0xc08] ;  /* 0x0003020000047ab9 */ /* 0x000fe40000000a00 */
[----:B------:R-:W3:Y:S04]  /*af40*/  LDL R11, [R1+0x3c] ;  /* 0x00003c00010b7983 */ /* 0x000ee80000100800 */
[----:B-1----:R-:W4:Y:S01]  /*af50*/  LDL R4, [R1+0x2c] ;  /* 0x00002c0001047983 */ /* 0x002f220000100800 */
[----:B------:R-:W2:Y:S01]  /*af60*/  LDC.64 R2, c[0x0][0xc00] ;  /* 0x00030000ff027b82 */ /* 0x000ea20000000a00 */
[----:B------:R-:W-:Y:S01]  /*af70*/  ISETP.NE.U32.AND P1, PT, RZ, UR4, PT ;  /* 0x00000004ff007c0c */ /* 0x000fe2000bf25070 */
[----:B------:R-:W-:-:S03]  /*af80*/  IMAD.MOV.U32 R19, RZ, RZ, RZ ;  /* 0x000000ffff137224 */ /* 0x000fc600078e00ff */
[----:B------:R-:W-:Y:S02]  /*af90*/  ISETP.NE.AND.EX P1, PT, RZ, UR5, PT, P1 ;  /* 0x00000005ff007c0c */ /* 0x000fe4000bf25310 */
[----:B0-----:R-:W-:-:S04]  /*afa0*/  ISETP.NE.U32.AND P0, PT, R8, RZ, PT ;  /* 0x000000ff0800720c */ /* 0x001fc80003f05070 */
[----:B------:R-:W-:Y:S01]  /*afb0*/  ISETP.NE.AND.EX P0, PT, R9, RZ, PT, P0 ;  /* 0x000000ff0900720c */ /* 0x000fe20003f05300 */
[----:B------:R-:W0:Y:S01]  /*afc0*/  S2R R10, SR_TID.X ;  /* 0x00000000000a7919 */ /* 0x000e220000002100 */
[----:B--2---:R-:W-:-:S05]  /*afd0*/  IMAD.WIDE R8, R12, 0x4, R2 ;  /* 0x000000040c087825 */ /* 0x004fca00078e0202 */
[C---:B------:R-:W-:Y:S01]  /*afe0*/  @P1 LEA R2, P2, R12.reuse, UR4, 0x2 ;  /* 0x000000040c021c11 */ /* 0x040fe2000f8410ff */
[----:B------:R-:W-:Y:S02]  /*aff0*/  ULDC UR4, c[0x0][0xa88] ;  /* 0x0002a20000047ab9 */ /* 0x000fe40000000800 */
[----:B------:R-:W-:Y:S01]  /*b000*/  IMAD.U32 R0, RZ, RZ, UR4 ;  /* 0x00000004ff007e24 */ /* 0x000fe2000f8e00ff */
[----:B---3--:R-:W-:Y:S02]  /*b010*/  @P1 LEA.HI.X R3, R12, UR5, R11, 0x2, P2 ;  /* 0x000000050c031c11 */ /* 0x008fe400090f140b */
[----:B------:R1:W5:Y:S01]  /*b020*/  @P0 LDG.E R19, desc[UR38][R8.64] ;  /* 0x0000002608130981 */ /* 0x000362000c1e1900 */
[----:B0-----:R-:W-:-:S03]  /*b030*/  IADD3 R26, R10, -0x80, RZ ;  /* 0xffffff800a1a7810 */ /* 0x001fc60007ffe0ff */
[----:B------:R1:W5:Y:S01]  /*b040*/  @P1 LDG.E R0, desc[UR38][R2.64] ;  /* 0x0000002602001981 */ /* 0x000362000c1e1900 */
[----:B----4-:R-:W-:Y:S02]  /*b050*/  ISETP.NE.AND P2, PT, R4, RZ, PT ;  /* 0x000000ff0400720c */ /* 0x010fe40003f45270 */
[----:B------:R-:W-:-:S11]  /*b060*/  ISETP.GT.AND P3, PT, R26, 0xbf, PT ;  /* 0x000000bf1a00780c */ /* 0x000fd60003f64270 */
[----:B------:R-:W0:Y:S02]  /*b070*/  @!P2 LDC R4, c[0x0][0xad4] ;  /* 0x0002b500ff04ab82 */ /* 0x000e240000000800 */
[----:B0-----:R1:W-:Y:S01]  /*b080*/  @!P2 STL [R1+0x2c], R4 ;  /* 0x00002c040100a387 */ /* 0x0013e20000100800 */
[----:B------:R-:W-:Y:S01]  /*b090*/  ISETP.GT.AND P2, PT, R4, 0x1, PT ;  /* 0x000000010400780c */ /* 0x000fe20003f44270 */
[----:B------:R-:W-:-:S12]  /*b0a0*/  @P1 BRA `(.L_x_12337) ;  /* 0x0000000000101947 */ /* 0x000fd80003800000 */
[----:B------:R-:W-:Y:S05]  /*b0b0*/  @!P0 BRA `(.L_x_12337) ;  /* 0x00000000000c8947 */ /* 0x000fea0003800000 */
[----:B-1----:R-:W2:Y:S04]  /*b0c0*/  LDG.E R3, desc[UR38][R8.64] ;  /* 0x0000002608037981 */ /* 0x002ea8000c1e1900 */
[----:B-----5:R-:W2:Y:S02]  /*b0d0*/  LDG.E R0, desc[UR38][R8.64+0x4] ;  /* 0x0000042608007981 */ /* 0x020ea4000c1e1900 */
[----:B--2---:R-:W-:-:S07]  /*b0e0*/  IMAD.IADD R0, R0, 0x1, -R3 ;  /* 0x0000000100007824 */ /* 0x004fce00078e0a03 */
.L_x_12337:
[----:B------:R-:W-:Y:S01]  /*b0f0*/  BSSY B1, `(.L_x_12338) ;  /* 0x0000039000017945 */ /* 0x000fe20003800000 */
[----:B------:R-:W-:Y:S02]  /*b100*/  SEL R27, R12, RZ, !P0 ;  /* 0x000000ff0c1b7207 */ /* 0x000fe40004000000 */
[----:B------:R-:W-:Y:S02]  /*b110*/  SEL R22, R11, RZ, !P0 ;  /* 0x000000ff0b167207 */ /* 0x000fe40004000000 */
[----:B-----5:R-:W-:Y:S01]  /*b120*/  SHF.R.S32.HI R20, RZ, 0x1f, R19 ;  /* 0x0000001fff147819 */ /* 0x020fe20000011413 */
[----:B------:R-:W-:Y:S06]  /*b130*/  @P3 BRA `(.L_x_12339) ;  /* 0x0000000000d03947 */ /* 0x000fec0003800000 */
[----:B-1----:R-:W2:Y:S01]  /*b140*/  LDL R2, [R1+0x34] ;  /* 0x0000340001027983 */ /* 0x002ea20000100800 */
[----:B------:R-:W0:Y:S02]  /*b150*/  LDC R29, c[0x0][0xbe8] ;  /* 0x0002fa00ff1d7b82 */ /* 0x000e240000000800 */
[----:B0-----:R-:W-:Y:S02]  /*b160*/  IMAD R3, R0, R29, RZ ;  /* 0x0000001d00037224 */ /* 0x001fe400078e02ff */
[----:B--2---:R-:W-:-:S04]  /*b170*/  IMAD R2, R2, 0xc0, R10 ;  /* 0x000000c002027824 */ /* 0x004fc800078e020a */
[----:B------:R-:W-:-:S05]  /*b180*/  VIADD R24, R2, 0xffffff80 ;  /* 0xffffff8002187836 */ /* 0x000fca0000000000 */
[----:B------:R-:W-:-:S13]  /*b190*/  ISETP.GE.AND P0, PT, R24, R3, PT ;  /* 0x000000031800720c */ /* 0x000fda0003f06270 */
[----:B------:R-:W-:Y:S05]  /*b1a0*/  @P0 BRA `(.L_x_12339) ;  /* 0x0000000000b40947 */ /* 0x000fea0003800000 */
[----:B------:R-:W2:Y:S01]  /*b1b0*/  LDL R16, [R1+0x28] ;  /* 0x0000280001107983 */ /* 0x000ea20000100800 */
[----:B------:R-:W-:Y:S01]  /*b1c0*/  ISETP.NE.AND P1, PT, R29, 0x1, PT ;  /* 0x000000011d00780c */ /* 0x000fe20003f25270 */
[----:B------:R-:W-:Y:S01]  /*b1d0*/  IMAD.MOV.U32 R18, RZ, RZ, 0x9b8 ;  /* 0x000009b8ff127424 */ /* 0x000fe200078e00ff */
[----:B------:R-:W-:Y:S01]  /*b1e0*/  ISETP.GT.AND P0, PT, R4, 0x1, PT ;  /* 0x000000010400780c */ /* 0x000fe20003f04270 */
[----:B------:R-:W3:Y:S01]  /*b1f0*/  LDL.LU R28, [R1+0x5c] ;  /* 0x00005c00011c7983 */ /* 0x000ee20000300800 */
[----:B------:R-:W0:Y:S01]  /*b200*/  LDC.64 R2, c[0x0][0xba8] ;  /* 0x0002ea00ff027b82 */ /* 0x000e220000000a00 */
[----:B------:R-:W-:Y:S01]  /*b210*/  IMAD.MOV.U32 R21, RZ, RZ, R24 ;  /* 0x000000ffff157224 */ /* 0x000fe200078e0018 */
[----:B------:R-:W-:-:S06]  /*b220*/  SEL R18, R18, 0x978, P0 ;  /* 0x0000097812127807 */ /* 0x000fcc0000000000 */
[----:B------:R-:W1:Y:S08]  /*b230*/  LDC.64 R10, c[0x0][R18+0x220] ;  /* 0x00008800120a7b82 */ /* 0x000e700000000a00 */
[----:B------:R-:W4:Y:S08]  /*b240*/  @P1 LDC R17, c[0x0][0xbec] ;  /* 0x0002fb00ff111b82 */ /* 0x000f300000000800 */
[----:B------:R-:W2:Y:S08]  /*b250*/  LDC.64 R8, c[0x0][R18+0x218] ;  /* 0x0000860012087b82 */ /* 0x000eb00000000a00 */
[----:B------:R-:W5:Y:S01]  /*b260*/  @P1 LDC R25, c[0x0][0xbf0] ;  /* 0x0002fc00ff191b82 */ /* 0x000f620000000800 */
[----:B-1----:R-:W-:-:S07]  /*b270*/  IMAD R11, R11, R27, RZ ;  /* 0x0000001b0b0b7224 */ /* 0x002fce00078e02ff */
[----:B------:R-:W1:Y:S01]  /*b280*/  LDC.64 R12, c[0x0][R18+0x228] ;  /* 0x00008a00120c7b82 */ /* 0x000e620000000a00 */
[----:B----4-:R-:W-:-:S07]  /*b290*/  @P1 IMAD.HI.U32 R4, R24, R17, RZ ;  /* 0x0000001118041227 */ /* 0x010fce00078e00ff */
[----:B------:R-:W4:Y:S01]  /*b2a0*/  LDC.64 R14, c[0x0][R18+0x210] ;  /* 0x00008400120e7b82 */ /* 0x000f220000000a00 */
[----:B-----5:R-:W-:Y:S01]  /*b2b0*/  @P1 SHF.R.U32.HI R21, RZ, R25, R4 ;  /* 0x00000019ff151219 */ /* 0x020fe20000011604 */
[----:B------:R-:W-:-:S06]  /*b2c0*/  IMAD R25, R10, R22, R11 ;  /* 0x000000160a197224 */ /* 0x000fcc00078e020b */
[----:B0-----:R-:W0:Y:S08]  /*b2d0*/  @!P0 LDC R2, c[0x0][0xb50] ;  /* 0x0002d400ff028b82 */ /* 0x001e300000000800 */
[----:B------:R-:W5:Y:S01]  /*b2e0*/  @!P0 LDC R3, c[0x0][0xb54] ;  /* 0x0002d500ff038b82 */ /* 0x000f620000000800 */
[-C--:B--2---:R-:W-:Y:S02]  /*b2f0*/  IMAD R23, R9, R16.reuse, RZ ;  /* 0x0000001009177224 */ /* 0x084fe400078e02ff */
[----:B------:R-:W-:Y:S01]  /*b300*/  IMAD.WIDE.U32 R8, R8, R16, RZ ;  /* 0x0000001008087225 */ /* 0x000fe200078e00ff */
[----:B---3--:R-:W-:-:S03]  /*b310*/  SEL R11, R28, RZ, P0 ;  /* 0x000000ff1c0b7207 */ /* 0x008fc60000000000 */
[----:B------:R-:W-:-:S04]  /*b320*/  IMAD.WIDE.U32 R16, R10, R27, RZ ;  /* 0x0000001b0a107225 */ /* 0x000fc800078e00ff */
[----:B------:R-:W-:Y:S01]  /*b330*/  IMAD.IADD R23, R9, 0x1, R23 ;  /* 0x0000000109177824 */ /* 0x000fe200078e0217 */
[----:B------:R-:W-:Y:S01]  /*b340*/  IADD3 R4, P1, P3, R16, R8, R19 ;  /* 0x0000000810047210 */ /* 0x000fe20007b3e013 */
[----:B------:R-:W-:Y:S01]  /*b350*/  IMAD.MOV R10, RZ, RZ, -R21 ;  /* 0x000000ffff0a7224 */ /* 0x000fe200078e0a15 */
[----:B------:R-:W-:Y:S01]  /*b360*/  IADD3 R25, R17, R25, RZ ;  /* 0x0000001911197210 */ /* 0x000fe20007ffe0ff */
[----:B-1----:R-:W-:-:S04]  /*b370*/  IMAD.WIDE.U32 R8, R12, R11, RZ ;  /* 0x0000000b0c087225 */ /* 0x002fc800078e00ff */
[----:B------:R-:W-:Y:S02]  /*b380*/  IMAD R13, R13, R11, RZ ;  /* 0x0000000b0d0d7224 */ /* 0x000fe400078e02ff */
[----:B------:R-:W-:Y:S01]  /*b390*/  IMAD R11, R29, R10, R24 ;  /* 0x0000000a1d0b7224 */ /* 0x000fe200078e0218 */
[----:B------:R-:W-:Y:S01]  /*b3a0*/  IADD3.X R10, R25, R23, R20, P1, P3 ;  /* 0x00000017190a7210 */ /* 0x000fe20000fe6414 */
[----:B------:R-:W-:Y:S01]  /*b3b0*/  IMAD.IADD R13, R9, 0x1, R13 ;  /* 0x00000001090d7824 */ /* 0x000fe200078e020d */
[----:B------:R-:W-:Y:S01]  /*b3c0*/  IADD3 R8, P0, P1, R21, R4, R8 ;  /* 0x0000000415087210 */ /* 0x000fe2000791e008 */
[----:B----4-:R-:W-:Y:S01]  /*b3d0*/  IMAD R4, R15, R11, RZ ;  /* 0x0000000b0f047224 */ /* 0x010fe200078e02ff */
        /* <DEDUP_REMOVED lines=8> */
[----:B-----5:R-:W-:-:S05]  /*b460*/  LEA.HI.X R3, R8, R3, R4, 0x2, P0 ;  /* 0x0000000308037211 */ /* 0x020fca00000f1404 */
[----:B------:R0:W-:Y:S02]  /*b470*/  STG.E desc[UR38][R2.64], R9 ;  /* 0x0000000902007986 */ /* 0x0001e4000c101926 */
.L_x_12339:
[----:B------:R-:W-:Y:S05]  /*b480*/  BSYNC B1 ;  /* 0x0000000000017941 */ /* 0x000fea0003800000 */
.L_x_12338:
[----:B------:R-:W-:Y:S05]  /*b490*/  @P2 BRA `(.L_x_12334) ;  /* 0x00000004004c2947 */ /* 0x000fea0003800000 */
[----:B-1----:R-:W2:Y:S01]  /*b4a0*/  LDL R8, [R1+0x38] ;  /* 0x0000380001087983 */ /* 0x002ea20000100800 */
[----:B------:R-:W1:Y:S01]  /*b4b0*/  LDC R15, c[0x0][0xbe8] ;  /* 0x0002fa00ff0f7b82 */ /* 0x000e620000000800 */
[--C-:B------:R-:W-:Y:S01]  /*b4c0*/  SHF.R.S32.HI R4, RZ, 0x1f, R26.reuse ;  /* 0x0000001fff047819 */ /* 0x100fe2000001141a */
[----:B------:R-:W-:Y:S01]  /*b4d0*/  ULDC.64 UR4, c[0x0][0xaa0] ;  /* 0x0002a80000047ab9 */ /* 0x000fe20000000a00 */
[----:B------:R-:W3:Y:S01]  /*b4e0*/  LDL.LU R17, [R1+0x28] ;  /* 0x0000280001117983 */ /* 0x000ee20000300800 */
[----:B------:R-:W-:Y:S01]  /*b4f0*/  SHF.R.S32.HI R16, RZ, 0x1f, R26 ;  /* 0x0000001fff107819 */ /* 0x000fe2000001141a */
[----:B------:R-:W-:Y:S02]  /*b500*/  ULDC.64 UR6, c[0x0][0xaf0] ;  /* 0x0002bc0000067ab9 */ /* 0x000fe40000000a00 */
[----:B------:R-:W4:Y:S04]  /*b510*/  LDL R12, [R1+0x90] ;  /* 0x00009000010c7983 */ /* 0x000f280000100800 */
[----:B------:R-:W5:Y:S01]  /*b520*/  LDL.LU R14, [R1+0x34] ;  /* 0x00003400010e7983 */ /* 0x000f620000300800 */
[-C--:B------:R-:W-:Y:S01]  /*b530*/  LEA.HI R4, R4, R26.reuse, RZ, 0x3 ;  /* 0x0000001a04047211 */ /* 0x080fe200078f18ff */
[----:B0-----:R-:W-:Y:S01]  /*b540*/  IMAD R2, R20, UR4, RZ ;  /* 0x0000000414027c24 */ /* 0x001fe2000f8e02ff */
[----:B------:R-:W-:-:S02]  /*b550*/  LEA.HI R16, R16, R26, RZ, 0x3 ;  /* 0x0000001a10107211 */ /* 0x000fc400078f18ff */
[----:B------:R-:W-:Y:S01]  /*b560*/  LOP3.LUT R4, R4, 0xfffffff8, RZ, 0xc0, !PT ;  /* 0xfffffff804047812 */ /* 0x000fe200078ec0ff */
[C---:B------:R-:W-:Y:S01]  /*b570*/  IMAD R9, R19.reuse, UR5, R2 ;  /* 0x0000000513097c24 */ /* 0x040fe2000f8e0202 */
[----:B------:R-:W-:Y:S01]  /*b580*/  SHF.R.S32.HI R16, RZ, 0x3, R16 ;  /* 0x00000003ff107819 */ /* 0x000fe20000011410 */
[----:B------:R-:W-:Y:S01]  /*b590*/  IMAD.WIDE.U32 R2, R19, UR4, RZ ;  /* 0x0000000413027c25 */ /* 0x000fe2000f8e00ff */
[----:B------:R-:W-:-:S03]  /*b5a0*/  ULDC.64 UR4, c[0x0][0xae8] ;  /* 0x0002ba0000047ab9 */ /* 0x000fc60000000a00 */
[----:B------:R-:W-:Y:S01]  /*b5b0*/  IMAD.IADD R4, R26, 0x1, -R4 ;  /* 0x000000011a047824 */ /* 0x000fe200078e0a04 */
[----:B-1----:R-:W-:Y:S01]  /*b5c0*/  ISETP.NE.AND P0, PT, R15, 0x1, PT ;  /* 0x000000010f00780c */ /* 0x002fe20003f05270 */
[----:B------:R-:W-:Y:S02]  /*b5d0*/  IMAD.IADD R3, R3, 0x1, R9 ;  /* 0x0000000103037824 */ /* 0x000fe400078e0209 */
[----:B------:R-:W-:-:S10]  /*b5e0*/  IMAD R4, R4, 0x30, R16 ;  /* 0x0000003004047824 */ /* 0x000fd400078e0210 */
[----:B------:R-:W0:Y:S08]  /*b5f0*/  @P0 LDC R11, c[0x0][0xbec] ;  /* 0x0002fb00ff0b0b82 */ /* 0x000e300000000800 */
[----:B------:R-:W1:Y:S01]  /*b600*/  @P0 LDC R13, c[0x0][0xbf0] ;  /* 0x0002fc00ff0d0b82 */ /* 0x000e620000000800 */
[----:B--2---:R-:W-:Y:S02]  /*b610*/  IMAD.MOV.U32 R21, RZ, RZ, R8 ;  /* 0x000000ffff157224 */ /* 0x004fe400078e0008 */
[----:B------:R-:W-:-:S02]  /*b620*/  IMAD R8, R22, UR6, RZ ;  /* 0x0000000616087c24 */ /* 0x000fc4000f8e02ff */
[----:B---3--:R-:W-:-:S04]  /*b630*/  IMAD.WIDE.U32 R2, R17, UR4, R2 ;  /* 0x0000000411027c25 */ /* 0x008fc8000f8e0002 */
[----:B------:R-:W-:Y:S01]  /*b640*/  IMAD R3, R17, UR5, R3 ;  /* 0x0000000511037c24 */ /* 0x000fe2000f8e0203 */
[----:B------:R-:W-:Y:S01]  /*b650*/  ULDC.64 UR4, c[0x0][0xae0] ;  /* 0x0002b80000047ab9 */ /* 0x000fe20000000a00 */
[----:B----4-:R-:W-:Y:S02]  /*b660*/  IMAD.MOV.U32 R23, RZ, RZ, R12 ;  /* 0x000000ffff177224 */ /* 0x010fe400078e000c */
[----:B-----5:R-:W-:Y:S02]  /*b670*/  IMAD R10, R14, 0xc0, R4 ;  /* 0x000000c00e0a7824 */ /* 0x020fe400078e0204 */
[----:B------:R-:W-:-:S03]  /*b680*/  IMAD.WIDE.U32 R2, R27, UR6, R2 ;  /* 0x000000061b027c25 */ /* 0x000fc6000f8e0002 */
[----:B------:R-:W-:Y:S01]  /*b690*/  MOV R9, R10 ;  /* 0x0000000a00097202 */ /* 0x000fe20000000f00 */
[----:B0-----:R-:W-:-:S04]  /*b6a0*/  @P0 IMAD.HI.U32 R4, R10, R11, RZ ;  /* 0x0000000b0a040227 */ /* 0x001fc800078e00ff */
[----:B------:R-:W-:Y:S01]  /*b6b0*/  IMAD R18, R14, 0xc0, R16 ;  /* 0x000000c00e127824 */ /* 0x000fe200078e0210 */
[----:B-1----:R-:W-:Y:S01]  /*b6c0*/  @P0 SHF.R.U32.HI R9, RZ, R13, R4 ;  /* 0x0000000dff090219 */ /* 0x002fe20000011604 */
[----:B------:R-:W-:Y:S02]  /*b6d0*/  IMAD R13, R27, UR7, R8 ;  /* 0x000000071b0d7c24 */ /* 0x000fe4000f8e0208 */
[----:B------:R-:W-:Y:S01]  /*b6e0*/  IMAD R17, R0, R15, RZ ;  /* 0x0000000f00117224 */ /* 0x000fe200078e02ff */
[--C-:B------:R-:W-:Y:S01]  /*b6f0*/  SHF.R.S32.HI R4, RZ, 0x1f, R9.reuse ;  /* 0x0000001fff047819 */ /* 0x100fe20000011409 */
[----:B------:R-:W-:Y:S02]  /*b700*/  IMAD.MOV R11, RZ, RZ, -R9 ;  /* 0x000000ffff0b7224 */ /* 0x000fe400078e0a09 */
[----:B------:R-:W-:Y:S02]  /*b710*/  IMAD.IADD R3, R3, 0x1, R13 ;  /* 0x0000000103037824 */ /* 0x000fe400078e020d */
[----:B------:R-:W-:-:S02]  /*b720*/  IMAD R11, R15, R11, R10 ;  /* 0x0000000b0f0b7224 */ /* 0x000fc400078e020a */
[----:B------:R-:W-:Y:S02]  /*b730*/  IMAD R4, R4, UR4, RZ ;  /* 0x0000000404047c24 */ /* 0x000fe4000f8e02ff */
[----:B------:R-:W-:-:S04]  /*b740*/  IMAD.WIDE.U32 R2, R9, UR4, R2 ;  /* 0x0000000409027c25 */ /* 0x000fc8000f8e0002 */
[----:B------:R-:W-:Y:S01]  /*b750*/  IMAD R13, R9, UR5, R4 ;  /* 0x00000005090d7c24 */ /* 0x000fe2000f8e0204 */
[----:B------:R-:W-:Y:S01]  /*b760*/  SHF.R.S32.HI R4, RZ, 0x1f, R11 ;  /* 0x0000001fff047819 */ /* 0x000fe2000001140b */
[----:B------:R-:W-:Y:S01]  /*b770*/  ULDC.64 UR4, c[0x0][0xad8] ;  /* 0x0002b60000047ab9 */ /* 0x000fe20000000a00 */
[----:B------:R-:W-:Y:S02]  /*b780*/  VIADD R0, R18, 0x30 ;  /* 0x0000003012007836 */ /* 0x000fe40000000000 */
[----:B------:R-:W-:Y:S02]  /*b790*/  IMAD.IADD R3, R3, 0x1, R13 ;  /* 0x0000000103037824 */ /* 0x000fe400078e020d */
[----:B------:R-:W-:Y:S02]  /*b7a0*/  IMAD R4, R4, UR4, RZ ;  /* 0x0000000404047c24 */ /* 0x000fe4000f8e02ff */
[----:B------:R-:W-:-:S04]  /*b7b0*/  IMAD.WIDE.U32 R2, R11, UR4, R2 ;  /* 0x000000040b027c25 */ /* 0x000fc8000f8e0002 */
[----:B------:R-:W-:Y:S01]  /*b7c0*/  IMAD R9, R11, UR5, R4 ;  /* 0x000000050b097c24 */ /* 0x000fe2000f8e0204 */
[----:B------:R-:W-:Y:S02]  /*b7d0*/  ULDC.64 UR4, c[0x0][0xa80] ;  /* 0x0002a00000047ab9 */ /* 0x000fe40000000a00 */
[----:B------:R-:W-:Y:S01]  /*b7e0*/  LEA R4, P0, R2, UR4, 0x1 ;  /* 0x0000000402047c11 */ /* 0x000fe2000f8008ff */
[----:B------:R-:W-:Y:S01]  /*b7f0*/  IMAD.IADD R3, R3, 0x1, R9 ;  /* 0x0000000103037824 */ /* 0x000fe200078e0209 */
[----:B------:R-:W-:-:S03]  /*b800*/  ULDC UR4, c[0x0][0xac8] ;  /* 0x0002b20000047ab9 */ /* 0x000fc60000000800 */
[----:B------:R-:W0:Y:S01]  /*b810*/  SHFL.IDX PT, R8, R4, RZ, 0x181f ;  /* 0x00181fff04087589 */ /* 0x000e2200000e0000 */
[----:B------:R-:W-:Y:S01]  /*b820*/  LEA.HI.X R12, R2, UR5, R3, 0x1, P0 ;  /* 0x00000005020c7c11 */ /* 0x000fe200080f0c03 */
[C---:B------:R-:W-:Y:S01]  /*b830*/  VIADD R3, R18.reuse, 0x90 ;  /* 0x0000009012037836 */ /* 0x040fe20000000000 */
[----:B------:R-:W-:Y:S01]  /*b840*/  ISETP.GE.AND P0, PT, R21, UR4, PT ;  /* 0x0000000415007c0c */ /* 0x000fe2000bf06270 */
[----:B------:R-:W1:Y:S01]  /*b850*/  SHFL.IDX PT, R10, R4, 0x1, 0x181f ;  /* 0x00381f00040a7f89 */ /* 0x000e6200000e0000 */
[C---:B------:R-:W-:Y:S02]  /*b860*/  IADD3 R2, R18.reuse, 0x60, RZ ;  /* 0x0000006012027810 */ /* 0x040fe40007ffe0ff */
[-C--:B------:R-:W-:Y:S01]  /*b870*/  ISETP.GE.OR P3, PT, R18, R17.reuse, P0 ;  /* 0x000000111200720c */ /* 0x080fe20000766670 */
[----:B------:R-:W2:Y:S01]  /*b880*/  SHFL.IDX PT, R14, R4, 0x2, 0x181f ;  /* 0x00581f00040e7f89 */ /* 0x000ea200000e0000 */
[-C--:B------:R-:W-:Y:S02]  /*b890*/  ISETP.GE.OR P2, PT, R0, R17.reuse, P0 ;  /* 0x000000110000720c */ /* 0x080fe40000746670 */
[-C--:B------:R-:W-:Y:S01]  /*b8a0*/  ISETP.GE.OR P1, PT, R2, R17.reuse, P0 ;  /* 0x000000110200720c */ /* 0x080fe20000726670 */
[----:B------:R-:W3:Y:S01]  /*b8b0*/  SHFL.IDX PT, R9, R12, RZ, 0x181f ;  /* 0x00181fff0c097589 */ /* 0x000ee200000e0000 */
[----:B------:R-:W-:-:S03]  /*b8c0*/  ISETP.GE.OR P0, PT, R3, R17, P0 ;  /* 0x000000110300720c */ /* 0x000fc60000706670 */
[----:B------:R-:W4:Y:S04]  /*b8d0*/  SHFL.IDX PT, R16, R4, 0x3, 0x181f ;  /* 0x00781f0004107f89 */ /* 0x000f2800000e0000 */
[----:B------:R-:W5:Y:S04]  /*b8e0*/  SHFL.IDX PT, R11, R12, 0x1, 0x181f ;  /* 0x00381f000c0b7f89 */ /* 0x000f6800000e0000 */
[----:B------:R-:W5:Y:S01]  /*b8f0*/  SHFL.IDX PT, R13, R12, 0x2, 0x181f ;  /* 0x00581f000c0d7f89 */ /* 0x000f6200000e0000 */
[----:B0-----:R-:W-:-:S03]  /*b900*/  @!P3 LEA R2, P6, R21, R8, 0x1 ;  /* 0x000000081502b211 */ /* 0x001fc600078c08ff */
[----:B------:R4:W0:Y:S01]  /*b910*/  SHFL.IDX PT, R15, R12, 0x3, 0x181f ;  /* 0x00781f000c0f7f89 */ /* 0x00082200000e0000 */
[C---:B-1----:R-:W-:Y:S02]  /*b920*/  @!P2 LEA R8, P5, R21.reuse, R10, 0x1 ;  /* 0x0000000a1508a211 */ /* 0x042fe400078a08ff */
[C---:B--2---:R-:W-:Y:S02]  /*b930*/  @!P1 LEA R10, P4, R21.reuse, R14, 0x1 ;  /* 0x0000000e150a9211 */ /* 0x044fe400078808ff */
[C---:B---3--:R-:W-:Y:S02]  /*b940*/  @!P3 LEA.HI.X R3, R21.reuse, R9, R23, 0x1, P6 ;  /* 0x000000091503b211 */ /* 0x048fe400030f0c17 */
[----:B----4-:R-:W-:-:S03]  /*b950*/  @!P0 LEA R12, P6, R21, R16, 0x1 ;  /* 0x00000010150c8211 */ /* 0x010fc600078c08ff */
[----:B------:R1:W-:Y:S01]  /*b960*/  @!P3 ST.E.128 desc[UR38][R2.64], RZ ;  /* 0x000000ff0200b985 */ /* 0x0003e2000c101d26 */
[C-C-:B-----5:R-:W-:Y:S02]  /*b970*/  @!P2 LEA.HI.X R9, R21.reuse, R11, R23.reuse, 0x1, P5 ;  /* 0x0000000b1509a211 */ /* 0x160fe400028f0c17 */
[----:B------:R-:W-:-:S03]  /*b980*/  @!P1 LEA.HI.X R11, R21, R13, R23, 0x1, P4 ;  /* 0x0000000d150b9211 */ /* 0x000fc600020f0c17 */
[----:B------:R1:W-:Y:S01]  /*b990*/  @!P2 ST.E.128 desc[UR38][R8.64], RZ ;  /* 0x000000ff0800a985 */ /* 0x0003e2000c101d26 */
[----:B0-----:R-:W-:-:S03]  /*b9a0*/  @!P0 LEA.HI.X R13, R21, R15, R23, 0x1, P6 ;  /* 0x0000000f150d8211 */ /* 0x001fc600030f0c17 */
[----:B------:R1:W-:Y:S04]  /*b9b0*/  @!P1 ST.E.128 desc[UR38][R10.64], RZ ;  /* 0x000000ff0a009985 */ /* 0x0003e8000c101d26 */
[----:B------:R1:W-:Y:S02]  /*b9c0*/  @!P0 ST.E.128 desc[UR38][R12.64], RZ ;  /* 0x000000ff0c008985 */ /* 0x0003e4000c101d26 */
.L_x_12334:
[----:B------:R-:W-:Y:S05]  /*b9d0*/  BSYNC B0 ;  /* 0x0000000000007941 */ /* 0x000fea0003800000 */
.L_x_12330:
[----:B------:R-:W-:Y:S02]  /*b9e0*/  ULDC UR4, c[0x0][0xc3c] ;  /* 0x00030f0000047ab9 */ /* 0x000fe40000000800 */
[----:B------:R-:W-:-:S13]  /*b9f0*/  ISETP.GE.AND P0, PT, R7, UR4, PT ;  /* 0x0000000407007c0c */ /* 0x000fda000bf06270 */
[----:B------:R-:W-:Y:S05]  /*ba00*/  @!P0 BRA `(.L_x_12340) ;  /* 0xffffff5400f48947 */ /* 0x000fea000383ffff */
[----:B------:R-:W-:Y:S05]  /*ba10*/  EXIT ;  /* 0x000000000000794d */ /* 0x000fea0003800000 */
.L_x_12305:
[----:B------:R-:W-:-:S08]  /*ba20*/  NOP ;  /* 0x0000000000007918 */ /* 0x000fd00000000000 */
[----:B--2---:R-:W0:-:S00]  /*ba30*/  USETMAXREG.DEALLOC.CTAPOOL 0x20 ;  /* 0x00000020000079c8 */ /* 0x004e0000080e0500 */
        /* <DEDUP_REMOVED lines=14> */
.L_x_12341:
[----:B0-----:R-:W0:Y:S01]  /*bb20*/  S2R R0, SR_TID.X ;  /* 0x0000000000007919 */ /* 0x001e220000002100 */
        /* <DEDUP_REMOVED lines=43> */
.L_x_12345:
        /* <DEDUP_REMOVED lines=36> */
.L_x_12343:
        /* <DEDUP_REMOVED lines=15> */
[----:B0-----:R-:W-:Y:S01]  /*c110*/  IADD3 R11, RZ, -R3, RZ ;  /* 0x80000003ff0b7210 */ /* 0x001fe20007ffe0ff */
[----:B------:R-:W-:Y:S06]  /*c120*/  @!P0 BRA `(.L_x_12346) ;  /* 0x0000000000088947 */ /* 0x000fec0003800000 */
[----:B------:R-:W-:-:S05]  /*c130*/  VIADD R5, R27, 0xffffffff ;  /* 0xffffffff1b057836 */ /* 0x000fca0000000000 */
[----:B------:R0:W1:Y:S02]  /*c140*/  SHFL.IDX PT, R24, R2, R5, 0x1f ;  /* 0x00001f0502187589 */ /* 0x00006400000e0000 */
.L_x_12346:
        /* <DEDUP_REMOVED lines=16> */
[-C--:B------:R-:W-:Y:S01]  /*c250*/  @!P1 IADD3 R9, R9, -R4.reuse, RZ ;  /* 0x8000000409099210 */ /* 0x080fe20007ffe0ff */
[----:B------:R-:W-:Y:S01]  /*c260*/  @!P1 VIADD R2, R2, 0x1 ;  /* 0x0000000102029836 */ /* 0x000fe20000000000 */
[----:B------:R-:W0:Y:S01]  /*c270*/  F2I.FTZ.U32.TRUNC.NTZ R3, R3 ;  /* 0x0000000300037305 */ /* 0x000e22000021f000 */
[----:B------:R-:W-:Y:S02]  /*c280*/  ISETP.NE.AND P1, PT, R6, RZ, PT ;  /* 0x000000ff0600720c */ /* 0x000fe40003f25270 */
[----:B------:R-:W-:Y:S02]  /*c290*/  ISETP.GE.U32.AND P0, PT, R9, R4, PT ;  /* 0x000000040900720c */ /* 0x000fe40003f06070 */
[----:B------:R-:W-:-:S04]  /*c2a0*/  LOP3.LUT R4, R25, R6, RZ, 0x3c, !PT ;  /* 0x0000000619047212 */ /* 0x000fc800078e3cff */
[----:B------:R-:W-:Y:S01]  /*c2b0*/  ISETP.GE.AND P2, PT, R4, RZ, PT ;  /* 0x000000ff0400720c */ /* 0x000fe20003f46270 */
[----:B0-----:R-:W-:-:S06]  /*c2c0*/  IMAD.MOV R8, RZ, RZ, -R3 ;  /* 0x000000ffff087224 */ /* 0x001fcc00078e0a03 */
[----:B------:R-:W-:-:S04]  /*c2d0*/  @P0 VIADD R2, R2, 0x1 ;  /* 0x0000000102020836 */ /* 0x000fc80000000000 */
[----:B------:R-:W-:Y:S02]  /*c2e0*/  IMAD.MOV.U32 R4, RZ, RZ, R2 ;  /* 0x000000ffff047224 */ /* 0x000fe400078e0002 */
[----:B------:R-:W-:Y:S01]  /*c2f0*/  IMAD.MOV.U32 R2, RZ, RZ, R8 ;  /* 0x000000ffff027224 */ /* 0x000fe200078e0008 */
[----:B------:R-:W-:Y:S01]  /*c300*/  IABS R8, R7 ;  /* 0x0000000700087213 */ /* 0x000fe20000000000 */
[----:B------:R-:W-:Y:S01]  /*c310*/  @!P2 IMAD.MOV R4, RZ, RZ, -R4 ;  /* 0x000000ffff04a224 */ /* 0x000fe200078e0a04 */
[----:B------:R-:W-:Y:S01]  /*c320*/  @!P1 LOP3.LUT R4, RZ, R6, RZ, 0x33, !PT ;  /* 0x00000006ff049212 */ /* 0x000fe200078e33ff */
[----:B------:R-:W-:Y:S01]  /*c330*/  IMAD R9, R2, R5, RZ ;  /* 0x0000000502097224 */ /* 0x000fe200078e02ff */
[----:B------:R-:W-:Y:S01]  /*c340*/  MOV R2, RZ ;  /* 0x000000ff00027202 */ /* 0x000fe20000000f00 */
[----:B------:R-:W-:Y:S02]  /*c350*/  IMAD.MOV R8, RZ, RZ, -R8 ;  /* 0x000000ffff087224 */ /* 0x000fe400078e0a08 */
[----:B------:R-:W-:-:S02]  /*c360*/  IMAD R6, R6, R4, RZ ;  /* 0x0000000406067224 */ /* 0x000fc400078e02ff */
[----:B------:R-:W-:Y:S01]  /*c370*/  IMAD.HI.U32 R2, R3, R9, R2 ;  /* 0x0000000903027227 */ /* 0x000fe200078e0002 */
[----:B------:R-:W-:-:S03]  /*c380*/  IABS R3, R4 ;  /* 0x0000000400037213 */ /* 0x000fc60000000000 */
[----:B------:R-:W-:Y:S02]  /*c390*/  IMAD.IADD R25, R25, 0x1, -R6 ;  /* 0x0000000119197824 */ /* 0x000fe400078e0a06 */
        /* <DEDUP_REMOVED lines=13> */
[C---:B------:R-:W-:Y:S01]  /*c470*/  IMAD R4, R7.reuse, R3, R4 ;  /* 0x0000000307047224 */ /* 0x040fe200078e0204 */
[----:B------:R-:W-:-:S05]  /*c480*/  LEA R7, R7, R2, 0x18 ;  /* 0x0000000207077211 */ /* 0x000fca00078ec0ff */
[----:B------:R-:W-:Y:S01]  /*c490*/  IMAD R26, R4, 0x10000, R7 ;  /* 0x00010000041a7824 */ /* 0x000fe200078e0207 */
[----:B------:R-:W-:Y:S06]  /*c4a0*/  BRA `(.L_x_12347) ;  /* 0x00000000000c7947 */ /* 0x000fec0003800000 */
.L_x_12344:
[----:B------:R-:W-:Y:S02]  /*c4b0*/  IMAD.MOV.U32 R25, RZ, RZ, RZ ;  /* 0x000000ffff197224 */ /* 0x000fe400078e00ff */
[----:B------:R-:W-:Y:S02]  /*c4c0*/  IMAD.U32 R24, RZ, RZ, UR6 ;  /* 0x00000006ff187e24 */ /* 0x000fe4000f8e00ff */
[----:B------:R-:W-:-:S07]  /*c4d0*/  IMAD.MOV.U32 R26, RZ, RZ, RZ ;  /* 0x000000ffff1a7224 */ /* 0x000fce00078e00ff */
.L_x_12347:
[----:B------:R-:W-:-:S13]  /*c4e0*/  ISETP.NE.AND P0, PT, R0, RZ, PT ;  /* 0x000000ff0000720c */ /* 0x000fda0003f05270 */
[----:B------:R-:W0:Y:S01]  /*c4f0*/  @!P0 S2R R3, SR_CgaCtaId ;  /* 0x0000000000038919 */ /* 0x000e220000008800 */
[----:B------:R-:W-:-:S04]  /*c500*/  @!P0 MOV R0, 0x400 ;  /* 0x0000040000008802 */ /* 0x000fc80000000f00 */
[----:B0-----:R-:W-:-:S05]  /*c510*/  @!P0 LEA R0, R3, R0, 0x18 ;  /* 0x0000000003008211 */ /* 0x001fca00078ec0ff */
[----:B------:R2:W-:Y:S01]  /*c520*/  @!P0 STS.128 [R0+0x308d0], R24 ;  /* 0x0308d01800008388 */ /* 0x0005e20000000c00 */
[----:B------:R-:W-:Y:S06]  /*c530*/  BAR.ARV 0x5, 0x200 ;  /* 0x0148000000007b1d */ /* 0x000fec0000002000 */
.L_x_12342:
[----:B------:R3:W-:Y:S01]  /*c540*/  STL [R1+0x34], RZ ;  /* 0x000034ff01007387 */ /* 0x0007e20000100800 */
[----:B------:R-:W-:Y:S01]  /*c550*/  ULDC UR4, c[0x0][0xc3c] ;  /* 0x00030f0000047ab9 */ /* 0x000fe20000000800 */
[----:B------:R-:W-:Y:S01]  /*c560*/  MOV R28, 0x1 ;  /* 0x00000001001c7802 */ /* 0x000fe20000000f00 */
[----:B------:R-:W-:Y:S01]  /*c570*/  IMAD.MOV.U32 R18, RZ, RZ, RZ ;  /* 0x000000ffff127224 */ /* 0x000fe200078e00ff */
[----:B-1----:R-:W-:-:S13]  /*c580*/  ISETP.GE.AND P0, PT, R27, UR4, PT ;  /* 0x000000041b007c0c */ /* 0x002fda000bf06270 */
[----:B---3--:R-:W-:Y:S05]  /*c590*/  @P0 BRA `(.L_x_12348) ;  /* 0x0000004800a80947 */ /* 0x008fea0003800000 */
[----:B------:R-:W0:Y:S01]  /*c5a0*/  S2R R5, SR_TID.X ;  /* 0x0000000000057919 */ /* 0x000e220000002100 */
[----:B------:R-:W1:Y:S01]  /*c5b0*/  S2UR UR5, SR_CgaCtaId ;  /* 0x00000000000579c3 */ /* 0x000e620000008800 */
[----:B------:R-:W-:Y:S01]  /*c5c0*/  UMOV UR4, 0x400 ;  /* 0x0000040000047882 */ /* 0x000fe20000000000 */
[----:B------:R-:W-:Y:S01]  /*c5d0*/  BSSY B8, `(.L_x_12348) ;  /* 0x00004a6000087945 */ /* 0x000fe20003800000 */
[----:B------:R3:W-:Y:S01]  /*c5e0*/  STL [R1+0x34], RZ ;  /* 0x000034ff01007387 */ /* 0x0007e20000100800 */
[----:B------:R-:W-:Y:S01]  /*c5f0*/  IMAD.MOV.U32 R28, RZ, RZ, 0x1 ;  /* 0x00000001ff1c7424 */ /* 0x000fe200078e00ff */
[----:B------:R-:W-:Y:S01]  /*c600*/  ULDC UR36, c[0x0][0xc] ;  /* 0x0000030000247ab9 */ /* 0x000fe20000000800 */
[----:B------:R-:W-:Y:S01]  /*c610*/  IMAD.MOV.U32 R18, RZ, RZ, RZ ;  /* 0x000000ffff127224 */ /* 0x000fe200078e00ff */
[----:B------:R-:W-:Y:S01]  /*c620*/  ULDC.64 UR40, c[0x0][0x198] ;  /* 0x0000660000287ab9 */ /* 0x000fe20000000a00 */
[----:B-1----:R-:W-:-:S06]  /*c630*/  ULEA UR4, UR5, UR4, 0x18 ;  /* 0x0000000405047291 */ /* 0x002fcc000f8ec03f */
[----:B------:R-:W-:Y:S01]  /*c640*/  MOV R17, UR4 ;  /* 0x0000000400117c02 */ /* 0x000fe20008000f00 */
[C---:B0-2---:R-:W-:Y:S01]  /*c650*/  IMAD.SHL.U32 R0, R5.reuse, 0x8, RZ ;  /* 0x0000000805007824 */ /* 0x045fe200078e00ff */
[----:B------:R-:W-:-:S04]  /*c660*/  LOP3.LUT R4, R5, 0x7f, RZ, 0xc0, !PT ;  /* 0x0000007f05047812 */ /* 0x000fc800078ec0ff */
[----:B------:R-:W-:Y:S01]  /*c670*/  LOP3.LUT R2, R0, 0x1f8, RZ, 0xc0, !PT ;  /* 0x000001f800027812 */ /* 0x000fe200078ec0ff */
[----:B------:R-:W-:Y:S01]  /*c680*/  IMAD.SHL.U32 R3, R4, 0x8, RZ ;  /* 0x0000000804037824 */ /* 0x000fe200078e00ff */
[----:B------:R-:W-:Y:S02]  /*c690*/  SHF.R.U32.HI R4, RZ, 0x3, R4 ;  /* 0x00000003ff047819 */ /* 0x000fe40000011604 */
[----:B------:R-:W-:-:S04]  /*c6a0*/  LOP3.LUT R2, R2, 0x38, R5, 0x78, !PT ;  /* 0x0000003802027812 */ /* 0x000fc800078e7805 */
[----:B------:R-:W-:Y:S01]  /*c6b0*/  LOP3.LUT R2, R2, 0x200, R3, 0xf8, !PT ;  /* 0x0000020002027812 */ /* 0x000fe200078ef803 */
[----:B------:R-:W-:-:S04]  /*c6c0*/  IMAD.SHL.U32 R3, R5, 0x10, RZ ;  /* 0x0000001005037824 */ /* 0x000fc800078e00ff */
[----:B------:R-:W-:Y:S01]  /*c6d0*/  IMAD R0, R2, 0x2, R17 ;  /* 0x0000000202007824 */ /* 0x000fe200078e0211 */
[----:B------:R-:W-:-:S04]  /*c6e0*/  LOP3.LUT R3, R4, 0x70, R3, 0xf8, !PT ;  /* 0x0000007004037812 */ /* 0x000fc800078ef803 */
[----:B------:R3:W-:Y:S03]  /*c6f0*/  STL [R1+0x8], R0 ;  /* 0x0000080001007387 */ /* 0x0007e60000100800 */
.L_x_12438:
[----:B0-----:R-:W0:Y:S02]  /*c700*/  LDC.64 R2, c[0x0][0xc88] ;  /* 0x00032200ff027b82 */ /* 0x001e240000000a00 */
[----:B0-----:R-:W-:-:S05]  /*c710*/  IMAD.WIDE R2, R27, 0x4, R2 ;  /* 0x000000041b027825 */ /* 0x001fca00078e0202 */
[----:B--2---:R-:W2:Y:S01]  /*c720*/  LDG.E R10, desc[UR38][R2.64] ;  /* 0x00000026020a7981 */ /* 0x004ea2000c1e1900 */
[----:B------:R-:W-:Y:S05]  /*c730*/  YIELD ;  /* 0x0000000000007946 */ /* 0x000fea0003800000 */
[----:B------:R-:W-:Y:S01]  /*c740*/  ULDC.64 UR4, c[0x0][0xa28] ;  /* 0x00028a0000047ab9 */ /* 0x000fe20000000a00 */
[----:B---3--:R-:W-:Y:S01]  /*c750*/  IMAD.MOV.U32 R0, RZ, RZ, RZ ;  /* 0x000000ffff007224 */ /* 0x008fe200078e00ff */
[----:B------:R-:W-:Y:S01]  /*c760*/  ISETP.NE.U32.AND P0, PT, RZ, UR4, PT ;  /* 0x00000004ff007c0c */ /* 0x000fe2000bf05070 */
[----:B------:R-:W-:Y:S01]  /*c770*/  IMAD.MOV.U32 R6, RZ, RZ, RZ ;  /* 0x000000ffff067224 */ /* 0x000fe200078e00ff */
[----:B------:R-:W-:Y:S01]  /*c780*/  ULDC.64 UR8, c[0x0][0xa08] ;  /* 0x0002820000087ab9 */ /* 0x000fe20000000a00 */
[----:B------:R-:W-:Y:S01]  /*c790*/  ULDC.64 UR6, c[0x0][0xa18] ;  /* 0x0002860000067ab9 */ /* 0x000fe20000000a00 */
[----:B------:R-:W-:-:S02]  /*c7a0*/  ISETP.NE.AND.EX P0, PT, RZ, UR5, PT, P0 ;  /* 0x00000005ff007c0c */ /* 0x000fc4000bf05300 */
[----:B------:R-:W-:Y:S02]  /*c7b0*/  ISETP.NE.U32.AND P2, PT, RZ, UR8, PT ;  /* 0x00000008ff007c0c */ /* 0x000fe4000bf45070 */
        /* <DEDUP_REMOVED lines=22> */
[----:B------:R-:W5:Y:S01]  /*c920*/  @P0 LDG.E R8, desc[UR38][R4.64] ;  /* 0x0000002604080981 */ /* 0x000f62000c1e1900 */
[----:B------:R-:W-:-:S03]  /*c930*/  ULDC.64 UR4, c[0x0][0x418] ;  /* 0x0001060000047ab9 */ /* 0x000fc60000000a00 */
        /* <DEDUP_REMOVED lines=10> */
[----:B0-----:R-:W-:Y:S01]  /*c9e0*/  MOV R7, UR4 ;  /* 0x0000000400077c02 */ /* 0x001fe20008000f00 */
[----:B--2---:R0:W-:Y:S01]  /*c9f0*/  STL [R1+0x30], R9 ;  /* 0x0000300901007387 */ /* 0x0041e20000100800 */
[----:B------:R-:W-:Y:S05]  /*ca00*/  @P2 BRA `(.L_x_12349) ;  /* 0x0000000000142947 */ /* 0x000fea0003800000 */
[----:B------:R-:W-:Y:S05]  /*ca10*/  @!P1 BRA `(.L_x_12349) ;  /* 0x0000000000109947 */ /* 0x000fea0003800000 */
[----:B------:R-:W2:Y:S04]  /*ca20*/  LDG.E R6, desc[UR38][R2.64] ;  /* 0x0000002602067981 */ /* 0x000ea8000c1e1900 */
[----:B0-----:R-:W2:Y:S02]  /*ca30*/  LDG.E R9, desc[UR38][R2.64+0x4] ;  /* 0x0000042602097981 */ /* 0x001ea4000c1e1900 */
[----:B--2---:R-:W-:-:S05]  /*ca40*/  IMAD.IADD R2, R9, 0x1, -R6 ;  /* 0x0000000109027824 */ /* 0x004fca00078e0a06 */
[----:B------:R1:W-:Y:S02]  /*ca50*/  STL [R1+0x30], R2 ;  /* 0x0000300201007387 */ /* 0x0003e40000100800 */
.L_x_12349:
        /* <DEDUP_REMOVED lines=11> */
[----:B------:R-:W-:-:S04]  /*cb10*/  IADD3 R2, P0, R19, UR4, RZ ;  /* 0x0000000413027c10 */ /* 0x000fc8000ff1e0ff */
[----:B------:R-:W-:-:S05]  /*cb20*/  IADD3.X R3, R22, UR5, RZ, P0, !PT ;  /* 0x0000000516037c10 */ /* 0x000fca00087fe4ff */
[----:B------:R1:W5:Y:S01]  /*cb30*/  LDG.E R7, desc[UR38][R2.64] ;  /* 0x0000002602077981 */ /* 0x000362000c1e1900 */
[----:B------:R-:W-:Y:S05]  /*cb40*/  BRA `(.L_x_12351) ;  /* 0x0000000000107947 */ /* 0x000fea0003800000 */
.L_x_12350:
[----:B------:R-:W-:Y:S05]  /*cb50*/  @!P0 BRA `(.L_x_12351) ;  /* 0x00000000000c8947 */ /* 0x000fea0003800000 */
[----:B------:R-:W2:Y:S04]  /*cb60*/  LDG.E R7, desc[UR38][R4.64] ;  /* 0x0000002604077981 */ /* 0x000ea8000c1e1900 */
[----:B------:R-:W2:Y:S02]  /*cb70*/  LDG.E R2, desc[UR38][R4.64+0x4] ;  /* 0x0000042604027981 */ /* 0x000ea4000c1e1900 */
[----:B--2---:R-:W-:-:S07]  /*cb80*/  IMAD.IADD R7, R2, 0x1, -R7 ;  /* 0x0000000102077824 */ /* 0x004fce00078e0a07 */
.L_x_12351:
[----:B-----5:R-:W-:Y:S01]  /*cb90*/  IMAD.IADD R7, R7, 0x1, -R0 ;  /* 0x0000000107077824 */ /* 0x020fe200078e0a00 */
[----:B-1----:R-:W-:Y:S01]  /*cba0*/  MOV R2, RZ ;  /* 0x000000ff00027202 */ /* 0x002fe20000000f00 */
[----:B------:R-:W-:Y:S01]  /*cbb0*/  BSSY B0, `(.L_x_12352) ;  /* 0x000002a000007945 */ /* 0x000fe20003800000 */
[----:B0-----:R-:W-:Y:S01]  /*cbc0*/  LOP3.LUT R9, R6, 0xff, RZ, 0xc0, !PT ;  /* 0x000000ff06097812 */ /* 0x001fe200078ec0ff */
[C---:B------:R-:W-:Y:S01]  /*cbd0*/  VIADD R0, R7.reuse, 0xbf ;  /* 0x000000bf07007836 */ /* 0x040fe20000000000 */
[----:B------:R-:W-:Y:S01]  /*cbe0*/  ISETP.GE.AND P0, PT, R7, 0x1, PT ;  /* 0x000000010700780c */ /* 0x000fe20003f06270 */
[----:B------:R0:W-:Y:S01]  /*cbf0*/  STL [R1+0x18], R2 ;  /* 0x0000180201007387 */ /* 0x0001e20000100800 */
[----:B------:R-:W-:Y:S02]  /*cc00*/  IMAD.MOV.U32 R7, RZ, RZ, R2 ;  /* 0x000000ffff077224 */ /* 0x000fe400078e0002 */
        /* <DEDUP_REMOVED lines=8> */
[----:B------:R-:W1:Y:S02]  /*cc90*/  @!P0 LDC R6, c[0x0][0x9f0] ;  /* 0x00027c00ff068b82 */ /* 0x000e640000000800 */
[-C--:B-1----:R-:W-:Y:S02]  /*cca0*/  IABS R0, R6.reuse ;  /* 0x0000000600007213 */ /* 0x082fe40000000000 */
[----:B------:R-:W-:Y:S02]  /*ccb0*/  IABS R5, R6 ;  /* 0x0000000600057213 */ /* 0x000fe40000000000 */
[----:B0-----:R-:W0:Y:S03]  /*ccc0*/  I2F.RP R2, R0 ;  /* 0x0000000000027306 */ /* 0x001e260000209400 */
        /* <DEDUP_REMOVED lines=22> */
[----:B------:R-:W-:-:S05]  /*ce30*/  IMAD.MOV.U32 R7, RZ, RZ, R4 ;  /* 0x000000ffff077224 */ /* 0x000fca00078e0004 */
[----:B------:R1:W-:Y:S02]  /*ce40*/  STL [R1+0x18], R7 ;  /* 0x0000180701007387 */ /* 0x0003e40000100800 */
.L_x_12353:
[----:B------:R-:W-:Y:S05]  /*ce50*/  BSYNC B0 ;  /* 0x0000000000007941 */ /* 0x000fea0003800000 */
.L_x_12352:
[----:B------:R-:W-:Y:S01]  /*ce60*/  IMAD.MOV.U32 R0, RZ, RZ, R7 ;  /* 0x000000ffff007224 */ /* 0x000fe200078e0007 */
[----:B------:R-:W-:Y:S03]  /*ce70*/  BSSY B7, `(.L_x_12354) ;  /* 0x0000358000077945 */ /* 0x000fe60003800000 */
[----:B0-----:R-:W-:-:S05]  /*ce80*/  IMAD R2, R9, R0, RZ ;  /* 0x0000000009027224 */ /* 0x001fca00078e02ff */
        /* <DEDUP_REMOVED lines=11> */
[----:B------:R-:W2:Y:S01]  /*cf40*/  LDC.64 R2, c[0x0][0xc60] ;  /* 0x00031800ff027b82 */ /* 0x000ea20000000a00 */
[----:B------:R-:W0:Y:S02]  /*cf50*/  FLO.U32 R0, UR4 ;  /* 0x0000000400007d00 */ /* 0x000e2400080e0000 */
[----:B0-----:R-:W-:-:S06]  /*cf60*/  ISETP.EQ.U32.AND P0, PT, R0, R5, PT ;  /* 0x000000050000720c */ /* 0x001fcc0003f02070 */
[----:B------:R-:W2:Y:S07]  /*cf70*/  POPC R5, UR4 ;  /* 0x0000000400057d09 */ /* 0x000eae0008000000 */
[----:B--2---:R-:W2:Y:S01]  /*cf80*/  @P0 ATOMG.E.ADD.STRONG.GPU PT, R3, desc[UR38][R2.64], R5 ;  /* 0x00000005020309a8 */ /* 0x004ea200081ee1e6 */
[----:B------:R-:W0:Y:S02]  /*cf90*/  S2R R4, SR_LTMASK ;  /* 0x0000000000047919 */ /* 0x000e240000003900 */
[----:B0-----:R-:W-:-:S04]  /*cfa0*/  LOP3.LUT R4, R4, UR4, RZ, 0xc0, !PT ;  /* 0x0000000404047c12 */ /* 0x001fc8000f8ec0ff */
[----:B-1----:R-:W0:Y:S01]  /*cfb0*/  POPC R7, R4 ;  /* 0x0000000400077309 */ /* 0x002e220000000000 */
[----:B--2---:R-:W0:Y:S02]  /*cfc0*/  SHFL.IDX PT, R0, R3, R0, 0x1f ;  /* 0x00001f0003007589 */ /* 0x004e2400000e0000 */
[----:B0-----:R-:W-:Y:S01]  /*cfd0*/  IADD3 R24, R0, UR36, R7 ;  /* 0x0000002400187c10 */ /* 0x001fe2000fffe007 */
[----:B------:R-:W-:Y:S06]  /*cfe0*/  BRA `(.L_x_12356) ;  /* 0x0000003400007947 */ /* 0x000fec0003800000 */
.L_x_12355:
        /* <DEDUP_REMOVED lines=13> */
[----:B-1----:R-:W-:Y:S02]  /*d0c0*/  IMAD.U32 R7, RZ, RZ, UR9 ;  /* 0x00000009ff077e24 */ /* 0x002fe4000f8e00ff */
[----:B------:R-:W-:-:S02]  /*d0d0*/  IMAD.U32 R10, RZ, RZ, UR4 ;  /* 0x00000004ff0a7e24 */ /* 0x000fc4000f8e00ff */
[----:B------:R-:W-:Y:S02]  /*d0e0*/  IMAD.U32 R11, RZ, RZ, UR5 ;  /* 0x00000005ff0b7e24 */ /* 0x000fe4000f8e00ff */
[----:B------:R-:W-:Y:S02]  /*d0f0*/  IMAD.MOV.U32 R8, RZ, RZ, 0x70 ;  /* 0x00000070ff087424 */ /* 0x000fe400078e00ff */
[----:B------:R-:W-:-:S07]  /*d100*/  IMAD.MOV.U32 R12, RZ, RZ, 0x1 ;  /* 0x00000001ff0c7424 */ /* 0x000fce00078e00ff */
[----:B------:R-:W-:-:S07]  /*d110*/  LEPC R20, `(.L_x_12358) ;  /* 0x000000001014794e */ /* 0x000fce0000000000 */
[----:B0-----:R-:W-:Y:S05]  /*d120*/  CALL.ABS.NOINC R2 ;  /* 0x0000000002007343 */ /* 0x001fea0003c00000 */
.L_x_12358:
[----:B------:R-:W-:Y:S05]  /*d130*/  BSYNC B6 ;  /* 0x0000000000067941 */ /* 0x000fea0003800000 */
.L_x_12357:
        /* <DEDUP_REMOVED lines=13> */
[----:B-1----:R-:W-:-:S02]  /*d210*/  IMAD.U32 R7, RZ, RZ, UR9 ;  /* 0x00000009ff077e24 */ /* 0x002fc4000f8e00ff */
[----:B------:R-:W-:Y:S02]  /*d220*/  IMAD.U32 R10, RZ, RZ, UR4 ;  /* 0x00000004ff0a7e24 */ /* 0x000fe4000f8e00ff */
[----:B------:R-:W-:Y:S02]  /*d230*/  IMAD.MOV.U32 R8, RZ, RZ, 0x70 ;  /* 0x00000070ff087424 */ /* 0x000fe400078e00ff */
[----:B------:R-:W-:Y:S02]  /*d240*/  IMAD.MOV.U32 R12, RZ, RZ, 0x1 ;  /* 0x00000001ff0c7424 */ /* 0x000fe400078e00ff */
[----:B0-----:R-:W-:-:S07]  /*d250*/  IMAD.MOV.U32 R13, RZ, RZ, RZ ;  /* 0x000000ffff0d7224 */ /* 0x001fce00078e00ff */
[----:B------:R-:W-:-:S07]  /*d260*/  LEPC R20, `(.L_x_12361) ;  /* 0x000000001014794e */ /* 0x000fce0000000000 */
[----:B--2---:R-:W-:Y:S05]  /*d270*/  CALL.ABS.NOINC R2 ;  /* 0x0000000002007343 */ /* 0x004fea0003c00000 */
.L_x_12361:
        /* <DEDUP_REMOVED lines=15> */
.L_x_12360:
[----:B------:R-:W-:Y:S05]  /*d370*/  BSYNC B6 ;  /* 0x0000000000067941 */ /* 0x000fea0003800000 */
.L_x_12359:
[----:B------:R-:W-:Y:S01]  /*d380*/  ULDC.64 UR4, c[0x0][0x9f8] ;  /* 0x00027e0000047ab9 */ /* 0x000fe20000000a00 */
[----:B------:R-:W2:Y:S01]  /*d390*/  LDL R20, [R1+0x1c] ;  /* 0x00001c0001147983 */ /* 0x000ea20000100800 */
[----:B------:R-:W-:-:S04]  /*d3a0*/  ISETP.NE.U32.AND P0, PT, RZ, UR4, PT ;  /* 0x00000004ff007c0c */ /* 0x000fc8000bf05070 */
[----:B------:R-:W-:-:S13]  /*d3b0*/  ISETP.NE.AND.EX P0, PT, RZ, UR5, PT, P0 ;  /* 0x00000005ff007c0c */ /* 0x000fda000bf05300 */
[----:B------:R-:W-:-:S04]  /*d3c0*/  @P0 IADD3 R2, P1, R19, UR4, RZ ;  /* 0x0000000413020c10 */ /* 0x000fc8000ff3e0ff */
[----:B------:R-:W-:Y:S01]  /*d3d0*/  @P0 IADD3.X R3, R22, UR5, RZ, P1, !PT ;  /* 0x0000000516030c10 */ /* 0x000fe20008ffe4ff */
[----:B------:R-:W-:-:S04]  /*d3e0*/  ULDC.64 UR4, c[0x0][0xa08] ;  /* 0x0002820000047ab9 */ /* 0x000fc80000000a00 */
[----:B------:R0:W3:Y:S02]  /*d3f0*/  @P0 LDG.E R23, desc[UR38][R2.64] ;  /* 0x0000002602170981 */ /* 0x0000e4000c1e1900 */
[----:B0-----:R-:W0:Y:S02]  /*d400*/  LDC.64 R2, c[0x0][0x418] ;  /* 0x00010600ff027b82 */ /* 0x001e240000000a00 */
[----:B0-----:R-:W-:Y:S01]  /*d410*/  LOP3.LUT P0, RZ, R2, UR4, RZ, 0xfc, !PT ;  /* 0x0000000402ff7c12 */ /* 0x001fe2000f80fcff */
[----:B------:R-:W-:-:S03]  /*d420*/  UMOV UR4, 0xffffffff ;  /* 0xffffffff00047882 */ /* 0x000fc60000000000 */
[----:B------:R-:W-:Y:S01]  /*d430*/  LOP3.LUT P0, RZ, R3, UR5, RZ, 0xfc, P0 ;  /* 0x0000000503ff7c12 */ /* 0x000fe2000800fcff */
[----:B--2---:R-:W-:Y:S01]  /*d440*/  VIADD R22, R20, 0xffffffff ;  /* 0xffffffff14167836 */ /* 0x004fe20000000000 */
[----:B---3--:R-:W-:Y:S02]  /*d450*/  SHF.R.S32.HI R29, RZ, 0x1f, R23 ;  /* 0x0000001fff1d7819 */ /* 0x008fe40000011417 */
[----:B------:R-:W-:Y:S01]  /*d460*/  SEL R19, R23, RZ, !P0 ;  /* 0x000000ff17137207 */ /* 0x000fe20004000000 */
[----:B------:R-:W-:Y:S08]  /*d470*/  BRA.DIV UR4, `(.L_x_12362) ;  /* 0x00000042044c7947 */ /* 0x000ff0000b800000 */
[----:B------:R-:W0:Y:S02]  /*d480*/  S2R R0, SR_TID.X ;  /* 0x0000000000007919 */ /* 0x000e240000002100 */
[----:B0-----:R-:W-:-:S04]  /*d490*/  SHF.R.U32.HI R0, RZ, 0x5, R0 ;  /* 0x00000005ff007819 */ /* 0x001fc80000011600 */
[----:B------:R-:W-:-:S05]  /*d4a0*/  LOP3.LUT R0, R0, 0x3, RZ, 0xc0, !PT ;  /* 0x0000000300007812 */ /* 0x000fca00078ec0ff */
[----:B------:R0:W2:Y:S02]  /*d4b0*/  SHFL.IDX PT, R14, R0, RZ, 0x1f ;  /* 0x00001fff000e7589 */ /* 0x0000a400000e0000 */
.L_x_12454:
[----:B------:R-:W-:Y:S02]  /*d4c0*/  PLOP3.LUT P1, PT, PT, PT, PT, 0x8, 0x0 ;  /* 0x000000000000781c */ /* 0x000fe40003f2e170 */
[----:B--2---:R-:W-:Y:S02]  /*d4d0*/  ISETP.NE.AND P0, PT, R14, RZ, PT ;  /* 0x000000ff0e00720c */ /* 0x004fe40003f05270 */
[----:B0-----:R-:W-:-:S05]  /*d4e0*/  P2R R0, PR, RZ, 0x2 ;  /* 0x00000002ff007803 */ /* 0x001fca0000000000 */
[----:B------:R0:W-:Y:S06]  /*d4f0*/  STL [R1], R0 ;  /* 0x0000000001007387 */ /* 0x0001ec0000100800 */
[----:B------:R-:W-:Y:S05]  /*d500*/  @P0 BRA `(.L_x_12363) ;  /* 0x0000000000ec0947 */ /* 0x000fea0003800000 */
[----:B------:R-:W-:-:S03]  /*d510*/  UMOV UR4, 0xffffffff ;  /* 0xffffffff00047882 */ /* 0x000fc60000000000 */
[----:B------:R-:W-:Y:S05]  /*d520*/  BRA.DIV UR4, `(.L_x_12364) ;  /* 0x0000004204547947 */ /* 0x000fea000b800000 */
[----:B------:R-:W-:-:S13]  /*d530*/  ELECT P6, URZ, PT ;  /* 0x00000000003f782f */ /* 0x000fda00038c0000 */
.L_x_12457:
[----:B------:R-:W-:Y:S05]  /*d540*/  @!P6 BRA `(.L_x_12363) ;  /* 0x0000000000dce947 */ /* 0x000fea0003800000 */
[----:B------:R-:W-:-:S04]  /*d550*/  ISETP.NE.U32.AND P0, PT, R2, RZ, PT ;  /* 0x000000ff0200720c */ /* 0x000fc80003f05070 */
[----:B------:R-:W-:-:S13]  /*d560*/  ISETP.NE.AND.EX P0, PT, R3, RZ, PT, P0 ;  /* 0x000000ff0300720c */ /* 0x000fda0003f05300 */
[----:B------:R-:W-:Y:S05]  /*d570*/  @!P0 BRA `(.L_x_12365) ;  /* 0x0000000000448947 */ /* 0x000fea0003800000 */
[----:B------:R-:W2:Y:S01]  /*d580*/  LDC R6, c[0x0][0x43c] ;  /* 0x00010f00ff067b82 */ /* 0x000ea20000000800 */
[----:B------:R-:W-:Y:S01]  /*d590*/  ULDC.64 UR4, c[0x0][0x428] ;  /* 0x00010a0000047ab9 */ /* 0x000fe20000000a00 */
[----:B--2---:R-:W-:-:S13]  /*d5a0*/  ISETP.NE.AND P0, PT, R6, 0x1, PT ;  /* 0x000000010600780c */ /* 0x004fda0003f05270 */
[----:B------:R-:W0:Y:S02]  /*d5b0*/  @P0 LDC.64 R4, c[0x0][0x440] ;  /* 0x00011000ff040b82 */ /* 0x000e240000000a00 */
[----:B0-----:R-:W-:Y:S01]  /*d5c0*/  @P0 IMAD.HI.U32 R0, R22, R4, RZ ;  /* 0x0000000416000227 */ /* 0x001fe200078e00ff */
[----:B------:R-:W-:-:S04]  /*d5d0*/  MOV R4, R22 ;  /* 0x0000001600047202 */ /* 0x000fc80000000f00 */
        /* <DEDUP_REMOVED lines=11> */
.L_x_12365:
[----:B0-----:R-:W-:Y:S01]  /*d690*/  IMAD R0, R18, 0x8, R17 ;  /* 0x0000000812007824 */ /* 0x001fe200078e0211 */
[----:B--2---:R-:W-:-:S04]  /*d6a0*/  SHF.L.U32 R2, R28, 0x1f, RZ ;  /* 0x0000001f1c027819 */ /* 0x004fc800000006ff */
[----:B------:R-:W0:Y:S02]  /*d6b0*/  SYNCS.PHASECHK.TRANS64.TRYWAIT P0, [R0+URZ+0x30840], R2 ;  /* 0x03084002000075a7 */ /* 0x000e24000800017f */
[----:B0-----:R-:W-:Y:S05]  /*d6c0*/  @!P0 BRA `(.L_x_12366) ;  /* 0x00000040000c8947 */ /* 0x001fea0003800000 */
.L_x_12458:
[----:B------:R-:W2:Y:S02]  /*d6d0*/  S2R R3, SR_TID.X ;  /* 0x0000000000037919 */ /* 0x000ea40000002100 */
[----:B--2---:R-:W-:-:S04]  /*d6e0*/  LOP3.LUT R3, R3, 0x7f, RZ, 0xc0, !PT ;  /* 0x0000007f03037812 */ /* 0x004fc800078ec0ff */
[----:B------:R-:W-:-:S13]  /*d6f0*/  ISETP.NE.AND P0, PT, R3, RZ, PT ;  /* 0x000000ff0300720c */ /* 0x000fda0003f05270 */
[----:B------:R-:W-:Y:S05]  /*d700*/  @P0 BRA `(.L_x_12367) ;  /* 0x00000000001c0947 */ /* 0x000fea0003800000 */
[----:B------:R-:W2:Y:S01]  /*d710*/  S2R R3, SR_TID.X ;  /* 0x0000000000037919 */ /* 0x000ea20000002100 */
[----:B0-----:R-:W-:-:S04]  /*d720*/  IMAD.MOV.U32 R2, RZ, RZ, 0x6000 ;  /* 0x00006000ff027424 */ /* 0x001fc800078e00ff */
[----:B------:R3:W-:Y:S01]  /*d730*/  SYNCS.ARRIVE.TRANS64 RZ, [R0+URZ+0x30830], R2 ;  /* 0x0308300200ff79a7 */ /* 0x0007e2000800003f */
[----:B--2---:R-:W-:-:S04]  /*d740*/  LOP3.LUT R3, R3, 0x1f, RZ, 0xc0, !PT ;  /* 0x0000001f03037812 */ /* 0x004fc800078ec0ff */
[----:B------:R-:W-:-:S13]  /*d750*/  ISETP.NE.AND P0, PT, R3, RZ, PT ;  /* 0x000000ff0300720c */ /* 0x000fda0003f05270 */
[----:B---3--:R-:W-:Y:S05]  /*d760*/  @!P0 BRA `(.L_x_12367) ;  /* 0x0000000000048947 */ /* 0x008fea0003800000 */
[----:B------:R-:W-:Y:S01]  /*d770*/  BPT.TRAP 0x1 ;  /* 0x000000040000795c */ /* 0x000fe20000300000 */
.L_x_12367:
[----:B------:R-:W-:Y:S01]  /*d780*/  R2UR UR9, R0 ;  /* 0x00000000000972ca */ /* 0x000fe200000e0000 */
[----:B0-----:R-:W-:Y:S01]  /*d790*/  IMAD R0, R18, 0x6000, R17 ;  /* 0x0000600012007824 */ /* 0x001fe200078e0211 */
[----:B------:R-:W-:Y:S01]  /*d7a0*/  R2UR UR11, R22 ;  /* 0x00000000160b72ca */ /* 0x000fe200000e0000 */
[----:B------:R-:W-:Y:S01]  /*d7b0*/  UIADD3 UR6, UP0, UR40, 0x370, URZ ;  /* 0x0000037028067890 */ /* 0x000fe2000ff1e03f */
[----:B------:R-:W-:Y:S01]  /*d7c0*/  R2UR UR4, R26 ;  /* 0x000000001a0472ca */ /* 0x000fe200000e0000 */
[----:B------:R-:W-:Y:S01]  /*d7d0*/  UMOV UR5, 0x14f00000 ;  /* 0x14f0000000057882 */ /* 0x000fe20000000000 */
[----:B------:R-:W-:Y:S01]  /*d7e0*/  R2UR UR8, R0 ;  /* 0x00000000000872ca */ /* 0x000fe200000e0000 */
[----:B------:R-:W-:Y:S01]  /*d7f0*/  UIADD3.X UR7, URZ, UR41, URZ, UP0, !UPT ;  /* 0x000000293f077290 */ /* 0x000fe200087fe43f */
[----:B------:R-:W-:Y:S01]  /*d800*/  R2UR UR12, R16 ;  /* 0x00000000100c72ca */ /* 0x000fe200000e0000 */
[----:B------:R-:W-:Y:S01]  /*d810*/  UMOV UR10, URZ ;  /* 0x0000003f000a7c82 */ /* 0x000fe20008000000 */
[----:B-----5:R-:W-:-:S02]  /*d820*/  R2UR UR13, R19 ;  /* 0x00000000130d72ca */ /* 0x020fc400000e0000 */
[----:B------:R-:W-:Y:S01]  /*d830*/  PLOP3.LUT P0, PT, PT, PT, PT, 0x80, 0x0 ;  /* 0x000000000000781c */ /* 0x000fe20003f0f070 */
[----:B------:R-:W-:-:S03]  /*d840*/  UIADD3 UR9, UR9, 0x30830, URZ ;  /* 0x0003083009097890 */ /* 0x000fc6000fffe03f */
[----:B------:R-:W-:Y:S01]  /*d850*/  P2R R0, PR, RZ, 0x1 ;  /* 0x00000001ff007803 */ /* 0x000fe20000000000 */
[----:B------:R-:W-:Y:S02]  /*d860*/  UIMAD UR11, UR11, 0xc0, UR4 ;  /* 0x000000c00b0b78a4 */ /* 0x000fe4000f8e0204 */
[----:B------:R-:W-:Y:S01]  /*d870*/  UIADD3 UR8, UR8, 0x12400, URZ ;  /* 0x0001240008087890 */ /* 0x000fe2000fffe03f */
[----:B------:R-:W-:Y:S01]  /*d880*/  UMOV UR4, 0x0 ;  /* 0x0000000000047882 */ /* 0x000fe20000000000 */
[----:B------:R2:W-:Y:S07]  /*d890*/  STL [R1], R0 ;  /* 0x0000000001007387 */ /* 0x0005ee0000100800 */
[----:B------:R2:W-:Y:S01]  /*d8a0*/  UTMALDG.4D [UR8], [UR6], desc[UR4] ;  /* 0x00000408060075b4 */ /* 0x0005e20008019000 */
[----:B------:R-:W-:-:S02]  /*d8b0*/  NOP ;  /* 0x0000000000007918 */ /* 0x000fc40000000000 */
.L_x_12363:
[----:B------:R-:W3:Y:S04]  /*d8c0*/  LDL.LU R4, [R1+0x10] ;  /* 0x0000100001047983 */ /* 0x000ee80000300800 */
[----:B------:R-:W4:Y:S04]  /*d8d0*/  LDL.LU R6, [R1+0xc] ;  /* 0x00000c0001067983 */ /* 0x000f280000300800 */
[----:B------:R-:W5:Y:S01]  /*d8e0*/  LDL.LU R3, [R1+0x20] ;  /* 0x0000200001037983 */ /* 0x000f620000300800 */
[----:B------:R-:W-:Y:S05]  /*d8f0*/  WARPSYNC.ALL ;  /* 0x0000000000007948 */ /* 0x000fea0003800000 */
[----:B--2---:R-:W-:Y:S01]  /*d900*/  ULDC.64 UR6, c[0x0][0xa00] ;  /* 0x0002800000067ab9 */ /* 0x004fe20000000a00 */
[----:B------:R-:W-:Y:S01]  /*d910*/  ULDC.64 UR4, c[0x0][0x298] ;  /* 0x0000a60000047ab9 */ /* 0x000fe20000000a00 */
[----:B0-----:R-:W-:Y:S01]  /*d920*/  VIADD R0, R17, 0xc400 ;  /* 0x0000c40011007836 */ /* 0x001fe20000000000 */
        /* <DEDUP_REMOVED lines=25> */
[----:B------:R-:W-:Y:S01]  /*dac0*/  MOV R12, 0x1 ;  /* 0x00000001000c7802 */ /* 0x000fe20000000f00 */
[----:B-1----:R-:W-:Y:S02]  /*dad0*/  IMAD.U32 R7, RZ, RZ, UR9 ;  /* 0x00000009ff077e24 */ /* 0x002fe4000f8e00ff */
[----:B------:R-:W-:-:S02]  /*dae0*/  IMAD.U32 R10, RZ, RZ, UR4 ;  /* 0x00000004ff0a7e24 */ /* 0x000fc4000f8e00ff */
[----:B------:R-:W-:Y:S02]  /*daf0*/  IMAD.U32 R11, RZ, RZ, UR5 ;  /* 0x00000005ff0b7e24 */ /* 0x000fe4000f8e00ff */
[----:B------:R-:W-:Y:S02]  /*db00*/  IMAD.MOV.U32 R8, RZ, RZ, 0x70 ;  /* 0x00000070ff087424 */ /* 0x000fe400078e00ff */
[----:B------:R-:W-:-:S07]  /*db10*/  IMAD.MOV.U32 R13, RZ, RZ, RZ ;  /* 0x000000ffff0d7224 */ /* 0x000fce00078e00ff */
[----:B------:R-:W-:-:S07]  /*db20*/  LEPC R20, `(.L_x_12369) ;  /* 0x000000001014794e */ /* 0x000fce0000000000 */
[----:B0-----:R-:W-:Y:S05]  /*db30*/  CALL.ABS.NOINC R2 ;  /* 0x0000000002007343 */ /* 0x001fea0003c00000 */
.L_x_12369:
[----:B------:R-:W-:Y:S05]  /*db40*/  BSYNC B6 ;  /* 0x0000000000067941 */ /* 0x000fea0003800000 */
.L_x_12368:
[----:B------:R-:W2:Y:S01]  /*db50*/  LDL.LU R20, [R1+0x10] ;  /* 0x0000100001147983 */ /* 0x000ea20000300800 */
[----:B------:R-:W3:Y:S01]  /*db60*/  LDC R9, c[0x0][0x448] ;  /* 0x00011200ff097b82 */ /* 0x000ee20000000800 */
[----:B------:R-:W-:Y:S01]  /*db70*/  ULDC.64 UR4, c[0x0][0x2d8] ;  /* 0x0000b60000047ab9 */ /* 0x000fe20000000a00 */
[----:B------:R-:W-:Y:S01]  /*db80*/  ULDC.64 UR6, c[0x0][0x2e0] ;  /* 0x0000b80000067ab9 */ /* 0x000fe20000000a00 */
[----:B0-----:R-:W2:Y:S01]  /*db90*/  LDL.LU.64 R2, [R1+0x28] ;  /* 0x0000280001027983 */ /* 0x001ea20000300a00 */
[----:B------:R-:W-:-:S03]  /*dba0*/  ULDC.64 UR8, c[0x0][0x280] ;  /* 0x0000a00000087ab9 */ /* 0x000fc60000000a00 */
[----:B------:R-:W4:Y:S04]  /*dbb0*/  LDL.LU R21, [R1+0x20] ;  /* 0x0000200001157983 */ /* 0x000f280000300800 */
[----:B------:R-:W4:Y:S04]  /*dbc0*/  LDL.LU R4, [R1+0xc] ;  /* 0x00000c0001047983 */ /* 0x000f280000300800 */
[----:B------:R0:W5:Y:S01]  /*dbd0*/  LDL R10, [R1+0x8] ;  /* 0x00000800010a7983 */ /* 0x0001620000100800 */
[----:B---3--:R-:W-:-:S13]  /*dbe0*/  ISETP.NE.AND P0, PT, R9, 0x1, PT ;  /* 0x000000010900780c */ /* 0x008fda0003f05270 */
[----:B------:R-:W3:Y:S08]  /*dbf0*/  @P0 LDC R5, c[0x0][0x450] ;  /* 0x00011400ff050b82 */ /* 0x000ef00000000800 */
[----:B------:R-:W0:Y:S01]  /*dc00*/  @P0 LDC R8, c[0x0][0x450] ;  /* 0x00011400ff080b82 */ /* 0x000e220000000800 */
[----:B------:R-:W0:Y:S01]  /*dc10*/  S2R R11, SR_TID.X ;  /* 0x00000000000b7919 */ /* 0x000e220000002100 */
[----:B--2---:R-:W-:-:S02]  /*dc20*/  IMAD.MOV.U32 R3, RZ, RZ, R20 ;  /* 0x000000ffff037224 */ /* 0x004fc400078e0014 */
        /* <DEDUP_REMOVED lines=13> */
[----:B------:R-:W-:-:S05]  /*dd00*/  LOP3.LUT R20, R21, 0x70, R20, 0xf8, !PT ;  /* 0x0000007015147812 */ /* 0x000fca00078ef814 */
[----:B------:R-:W-:-:S04]  /*dd10*/  IMAD R6, R25, 0xc0, R20 ;  /* 0x000000c019067824 */ /* 0x000fc800078e0214 */
[----:B----4-:R-:W-:-:S04]  /*dd20*/  @P0 IMAD.HI.U32 R0, R6, R4, RZ ;  /* 0x0000000406000227 */ /* 0x010fc800078e00ff */
[----:B------:R-:W-:Y:S01]  /*dd30*/  IMAD.MOV.U32 R4, RZ, RZ, R6 ;  /* 0x000000ffff047224 */ /* 0x000fe200078e0006 */
[----:B---3--:R-:W-:-:S04]  /*dd40*/  @P0 SHF.R.U32.HI R4, RZ, R5, R0 ;  /* 0x00000005ff040219 */ /* 0x008fc80000011600 */
[----:B------:R-:W-:-:S05]  /*dd50*/  SHF.R.S32.HI R0, RZ, 0x1f, R4 ;  /* 0x0000001fff007819 */ /* 0x000fca0000011404 */
[----:B------:R-:W-:-:S04]  /*dd60*/  IMAD R0, R0, UR4, RZ ;  /* 0x0000000400007c24 */ /* 0x000fc8000f8e02ff */
[C---:B-1----:R-:W-:Y:S02]  /*dd70*/  IMAD R7, R4.reuse, UR5, R0 ;  /* 0x0000000504077c24 */ /* 0x042fe4000f8e0200 */
[----:B------:R-:W-:Y:S02]  /*dd80*/  IMAD.MOV R0, RZ, RZ, -R4 ;  /* 0x000000ffff007224 */ /* 0x000fe400078e0a04 */
[----:B------:R-:W-:-:S04]  /*dd90*/  IMAD.WIDE.U32 R4, R4, UR4, R2 ;  /* 0x0000000404047c25 */ /* 0x000fc8000f8e0002 */
[----:B------:R-:W-:Y:S01]  /*dda0*/  IMAD R0, R9, R0, R6 ;  /* 0x0000000009007224 */ /* 0x000fe200078e0206 */
[----:B------:R-:W-:-:S04]  /*ddb0*/  IADD3 R5, R5, R7, RZ ;  /* 0x0000000705057210 */ /* 0x000fc80007ffe0ff */
[----:B------:R-:W-:-:S05]  /*ddc0*/  SHF.R.S32.HI R7, RZ, 0x1f, R0 ;  /* 0x0000001fff077819 */ /* 0x000fca0000011400 */
[----:B------:R-:W-:Y:S02]  /*ddd0*/  IMAD R7, R7, UR6, RZ ;  /* 0x0000000607077c24 */ /* 0x000fe4000f8e02ff */
[----:B------:R-:W-:-:S04]  /*dde0*/  IMAD.WIDE.U32 R4, R0, UR6, R4 ;  /* 0x0000000600047c25 */ /* 0x000fc8000f8e0004 */
[----:B------:R-:W-:-:S04]  /*ddf0*/  IMAD R7, R0, UR7, R7 ;  /* 0x0000000700077c24 */ /* 0x000fc8000f8e0207 */
[----:B------:R-:W-:Y:S02]  /*de00*/  IMAD.IADD R5, R5, 0x1, R7 ;  /* 0x0000000105057824 */ /* 0x000fe400078e0207 */
[----:B------:R-:W1:Y:S01]  /*de10*/  @P0 LDC R7, c[0x0][0x44c] ;  /* 0x00011300ff070b82 */ /* 0x000e620000000800 */
[----:B------:R-:W-:-:S04]  /*de20*/  LEA R0, P1, R4, UR8, 0x1 ;  /* 0x0000000804007c11 */ /* 0x000fc8000f8208ff */
[----:B------:R-:W-:Y:S01]  /*de30*/  LEA.HI.X R4, R4, UR9, R5, 0x1, P1 ;  /* 0x0000000904047c11 */ /* 0x000fe200088f0c05 */
[----:B------:R-:W-:-:S04]  /*de40*/  VIADD R5, R6, 0x80 ;  /* 0x0000008006057836 */ /* 0x000fc80000000000 */
[----:B------:R-:W-:Y:S02]  /*de50*/  IMAD.MOV.U32 R6, RZ, RZ, R5 ;  /* 0x000000ffff067224 */ /* 0x000fe400078e0005 */
[----:B-1----:R-:W-:-:S05]  /*de60*/  @P0 IMAD.HI.U32 R7, R5, R7, RZ ;  /* 0x0000000705070227 */ /* 0x002fca00078e00ff */
[----:B0-----:R-:W-:-:S05]  /*de70*/  @P0 SHF.R.U32.HI R6, RZ, R8, R7 ;  /* 0x00000008ff060219 */ /* 0x001fca0000011607 */
[----:B------:R-:W-:-:S04]  /*de80*/  IMAD.MOV R7, RZ, RZ, -R6 ;  /* 0x000000ffff077224 */ /* 0x000fc800078e0a06 */
[----:B------:R-:W-:Y:S01]  /*de90*/  IMAD R5, R9, R7, R5 ;  /* 0x0000000709057224 */ /* 0x000fe200078e0205 */
[----:B------:R-:W-:Y:S01]  /*dea0*/  SHF.R.S32.HI R7, RZ, 0x1f, R6 ;  /* 0x0000001fff077819 */ /* 0x000fe20000011406 */
[----:B------:R-:W-:-:S04]  /*deb0*/  IMAD.WIDE.U32 R2, R6, UR4, R2 ;  /* 0x0000000406027c25 */ /* 0x000fc8000f8e0002 */
[----:B------:R-:W-:Y:S01]  /*dec0*/  IMAD R7, R7, UR4, RZ ;  /* 0x0000000407077c24 */ /* 0x000fe2000f8e02ff */
[----:B------:R-:W-:-:S03]  /*ded0*/  ULDC UR4, c[0x0][0x2b8] ;  /* 0x0000ae0000047ab9 */ /* 0x000fc60000000800 */
[----:B------:R-:W-:Y:S01]  /*dee0*/  IMAD R7, R6, UR5, R7 ;  /* 0x0000000506077c24 */ /* 0x000fe2000f8e0207 */
[----:B------:R-:W-:Y:S01]  /*def0*/  SHF.R.S32.HI R6, RZ, 0x1f, R5 ;  /* 0x0000001fff067819 */ /* 0x000fe20000011405 */
[----:B------:R-:W-:Y:S02]  /*df00*/  IMAD.SHL.U32 R20, R11, 0x8, RZ ;  /* 0x000000080b147824 */ /* 0x000fe400078e00ff */
[----:B------:R-:W-:Y:S02]  /*df10*/  IMAD.IADD R3, R3, 0x1, R7 ;  /* 0x0000000103037824 */ /* 0x000fe400078e0207 */
[----:B------:R-:W-:Y:S02]  /*df20*/  IMAD R6, R6, UR6, RZ ;  /* 0x0000000606067c24 */ /* 0x000fe4000f8e02ff */
[----:B------:R-:W-:Y:S01]  /*df30*/  IMAD.WIDE.U32 R2, R5, UR6, R2 ;  /* 0x0000000605027c25 */ /* 0x000fe2000f8e0002 */
[----:B------:R-:W-:-:S03]  /*df40*/  LOP3.LUT R20, R20, 0x38, RZ, 0xc0, !PT ;  /* 0x0000003814147812 */ /* 0x000fc600078ec0ff */
[----:B------:R-:W-:Y:S01]  /*df50*/  IMAD R6, R5, UR7, R6 ;  /* 0x0000000705067c24 */ /* 0x000fe2000f8e0206 */
[----:B------:R-:W-:Y:S02]  /*df60*/  LEA R5, P1, R2, UR8, 0x1 ;  /* 0x0000000802057c11 */ /* 0x000fe4000f8208ff */
[----:B------:R-:W-:Y:S02]  /*df70*/  ISETP.GE.AND P0, PT, R20, UR4, PT ;  /* 0x0000000414007c0c */ /* 0x000fe4000bf06270 */
[----:B------:R-:W-:Y:S01]  /*df80*/  IADD3 R6, R3, R6, RZ ;  /* 0x0000000603067210 */ /* 0x000fe20007ffe0ff */
[----:B------:R-:W-:Y:S01]  /*df90*/  UMOV UR4, 0xffffffff ;  /* 0xffffffff00047882 */ /* 0x000fe20000000000 */
[----:B------:R-:W-:Y:S02]  /*dfa0*/  LOP3.LUT R21, R11, 0x7f, RZ, 0xc0, !PT ;  /* 0x0000007f0b157812 */ /* 0x000fe400078ec0ff */
[----:B------:R-:W-:Y:S02]  /*dfb0*/  LEA.HI.X R2, R2, UR9, R6, 0x1, P1 ;  /* 0x0000000902027c11 */ /* 0x000fe400088f0c06 */
[----:B------:R-:W-:Y:S01]  /*dfc0*/  SHF.R.U32.HI R21, RZ, 0x3, R21 ;  /* 0x00000003ff157819 */ /* 0x000fe20000011615 */
[----:B------:R-:W-:Y:S06]  /*dfd0*/  BRA.DIV UR4, `(.L_x_12370) ;  /* 0x0000003604dc7947 */ /* 0x000fec000b800000 */
[----:B------:R-:W2:Y:S01]  /*dfe0*/  LDL.LU R6, [R1+0x30] ;  /* 0x0000300001067983 */ /* 0x000ea20000300800 */
[----:B------:R-:W-:-:S03]  /*dff0*/  IMAD R25, R25, 0xc0, R21 ;  /* 0x000000c019197824 */ /* 0x000fc600078e0215 */
[----:B------:R-:W0:Y:S04]  /*e000*/  SHFL.IDX PT, R7, R0, RZ, 0x181f ;  /* 0x00181fff00077589 */ /* 0x000e2800000e0000 */
[----:B------:R-:W-:Y:S01]  /*e010*/  SHFL.IDX PT, R8, R5, RZ, 0x181f ;  /* 0x00181fff05087589 */ /* 0x000fe200000e0000 */
        /* <DEDUP_REMOVED lines=8> */
[----:B-----5:R0:W-:Y:S02]  /*e0a0*/  @!P1 LDGSTS.E.BYPASS.LTC128B.128 [R10+0xc400], desc[UR38][R6.64], !P0 ;  /* 0x0c400000060a9fae */ /* 0x0201e4000c101d66 */
[----:B0-----:R-:W-:Y:S02]  /*e0b0*/  VIADD R6, R25, 0x10 ;  /* 0x0000001019067836 */ /* 0x001fe40000000000 */
        /* <DEDUP_REMOVED lines=8> */
[----:B------:R0:W-:Y:S02]  /*e140*/  @!P1 LDGSTS.E.BYPASS.LTC128B.128 [R10+0xcc00], desc[UR38][R6.64], !P0 ;  /* 0x0cc00000060a9fae */ /* 0x0001e4000c101d66 */
        /* <DEDUP_REMOVED lines=14> */
[----:B0-----:R-:W-:-:S04]  /*e230*/  @!P1 LEA R7, P2, R20, R7, 0x1 ;  /* 0x0000000714079211 */ /* 0x001fc800078408ff */
[----:B-1----:R-:W-:-:S04]  /*e240*/  @!P1 IADD3.X R6, RZ, R6, RZ, P2, !PT ;  /* 0x00000006ff069210 */ /* 0x002fc800017fe4ff */
        /* <DEDUP_REMOVED lines=34> */
[----:B------:R0:W-:Y:S04]  /*e470*/  @!P1 LDGSTS.E.BYPASS.LTC128B.128 [R10+0xf400], desc[UR38][R6.64], !P0 ;  /* 0x0f400000060a9fae */ /* 0x0001e8000c101d66 */
[----:B0-----:R0:W1:Y:S02]  /*e480*/  SHFL.IDX PT, R6, R0, 0x7, 0x181f ;  /* 0x00f81f0000067f89 */ /* 0x00106400000e0000 */
[----:B0-----:R-:W-:-:S04]  /*e490*/  IADD3 R0, R25, 0x80, RZ ;  /* 0x0000008019007810 */ /* 0x001fc80007ffe0ff */
[----:B------:R-:W-:Y:S01]  /*e4a0*/  ISETP.GE.AND P2, PT, R0, R3, PT ;  /* 0x000000030000720c */ /* 0x000fe20003f46270 */
[----:B------:R-:W-:-:S05]  /*e4b0*/  VIADD R0, R25, 0x70 ;  /* 0x0000007019007836 */ /* 0x000fca0000000000 */
[----:B------:R-:W-:Y:S02]  /*e4c0*/  ISETP.GE.AND P1, PT, R0, R3, PT ;  /* 0x000000030000720c */ /* 0x000fe40003f26270 */
[----:B------:R-:W0:Y:S11]  /*e4d0*/  SHFL.IDX PT, R0, R2, RZ, 0x181f ;  /* 0x00181fff02007589 */ /* 0x000e3600000e0000 */
[----:B-1----:R-:W-:-:S05]  /*e4e0*/  @!P1 LEA R6, P3, R20, R6, 0x1 ;  /* 0x0000000614069211 */ /* 0x002fca00078608ff */
[----:B------:R-:W-:-:S04]  /*e4f0*/  @!P1 IMAD.X R4, RZ, RZ, R4, P3 ;  /* 0x000000ffff049224 */ /* 0x000fc800018e0604 */
[----:B------:R-:W-:-:S05]  /*e500*/  @!P1 IMAD.MOV.U32 R7, RZ, RZ, R4 ;  /* 0x000000ffff079224 */ /* 0x000fca00078e0004 */
[----:B------:R1:W-:Y:S02]  /*e510*/  @!P1 LDGSTS.E.BYPASS.LTC128B.128 [R10+0xfc00], desc[UR38][R6.64], !P0 ;  /* 0x0fc00000060a9fae */ /* 0x0003e4000c101d66 */
[----:B-1----:R-:W-:-:S05]  /*e520*/  @!P2 LEA R6, P1, R20, R8, 0x1 ;  /* 0x000000081406a211 */ /* 0x002fca00078208ff */
[----:B0-----:R-:W-:-:S04]  /*e530*/  @!P2 IMAD.X R0, RZ, RZ, R0, P1 ;  /* 0x000000ffff00a224 */ /* 0x001fc800008e0600 */
[----:B------:R-:W-:Y:S02]  /*e540*/  @!P2 IMAD.MOV.U32 R7, RZ, RZ, R0 ;  /* 0x000000ffff07a224 */ /* 0x000fe400078e0000 */
[----:B------:R-:W-:-:S03]  /*e550*/  VIADD R0, R25, 0x90 ;  /* 0x0000009019007836 */ /* 0x000fc60000000000 */
[----:B------:R0:W-:Y:S02]  /*e560*/  @!P2 LDGSTS.E.BYPASS.LTC128B.128 [R10+0x10400], desc[UR38][R6.64], !P0 ;  /* 0x10400000060aafae */ /* 0x0001e4000c101d66 */
[----:B------:R-:W-:Y:S02]  /*e570*/  ISETP.GE.AND P1, PT, R0, R3, PT ;  /* 0x000000030000720c */ /* 0x000fe40003f26270 */
[----:B------:R-:W-:Y:S04]  /*e580*/  SHFL.IDX PT, R0, R2, 0x1, 0x181f ;  /* 0x00381f0002007f89 */ /* 0x000fe800000e0000 */
[----:B0-----:R-:W0:Y:S07]  /*e590*/  SHFL.IDX PT, R6, R5, 0x1, 0x181f ;  /* 0x00381f0005067f89 */ /* 0x001e2e00000e0000 */
[----:B0-----:R-:W-:-:S04]  /*e5a0*/  @!P1 LEA R6, P2, R20, R6, 0x1 ;  /* 0x0000000614069211 */ /* 0x001fc800078408ff */
[----:B------:R-:W-:-:S05]  /*e5b0*/  @!P1 IADD3.X R0, RZ, R0, RZ, P2, !PT ;  /* 0x00000000ff009210 */ /* 0x000fca00017fe4ff */
[----:B------:R-:W-:Y:S02]  /*e5c0*/  @!P1 IMAD.MOV.U32 R7, RZ, RZ, R0 ;  /* 0x000000ffff079224 */ /* 0x000fe400078e0000 */
[----:B------:R-:W-:-:S03]  /*e5d0*/  VIADD R0, R25, 0xa0 ;  /* 0x000000a019007836 */ /* 0x000fc60000000000 */
[----:B------:R0:W-:Y:S02]  /*e5e0*/  @!P1 LDGSTS.E.BYPASS.LTC128B.128 [R10+0x10c00], desc[UR38][R6.64], !P0 ;  /* 0x10c00000060a9fae */ /* 0x0001e4000c101d66 */
[----:B------:R-:W-:Y:S02]  /*e5f0*/  ISETP.GE.AND P1, PT, R0, R3, PT ;  /* 0x000000030000720c */ /* 0x000fe40003f26270 */
[----:B------:R-:W-:Y:S04]  /*e600*/  SHFL.IDX PT, R0, R2, 0x2, 0x181f ;  /* 0x00581f0002007f89 */ /* 0x000fe800000e0000 */
[----:B0-----:R-:W0:Y:S07]  /*e610*/  SHFL.IDX PT, R6, R5, 0x2, 0x181f ;  /* 0x00581f0005067f89 */ /* 0x001e2e00000e0000 */
[----:B0-----:R-:W-:-:S05]  /*e620*/  @!P1 LEA R6, P2, R20, R6, 0x1 ;  /* 0x0000000614069211 */ /* 0x001fca00078408ff */
[----:B------:R-:W-:-:S04]  /*e630*/  @!P1 IMAD.X R0, RZ, RZ, R0, P2 ;  /* 0x000000ffff009224 */ /* 0x000fc800010e0600 */
[----:B------:R-:W-:Y:S02]  /*e640*/  @!P1 IMAD.MOV.U32 R7, RZ, RZ, R0 ;  /* 0x000000ffff079224 */ /* 0x000fe400078e0000 */
[----:B------:R0:W1:Y:S04]  /*e650*/  SHFL.IDX PT, R0, R2, 0x3, 0x181f ;  /* 0x00781f0002007f89 */ /* 0x00006800000e0000 */
[----:B------:R0:W-:Y:S04]  /*e660*/  @!P1 LDGSTS.E.BYPASS.LTC128B.128 [R10+0x11400], desc[UR38][R6.64], !P0 ;  /* 0x11400000060a9fae */ /* 0x0001e8000c101d66 */
[----:B------:R0:W2:Y:S02]  /*e670*/  SHFL.IDX PT, R2, R5, 0x3, 0x181f ;  /* 0x00781f0005027f89 */ /* 0x0000a400000e0000 */
.L_x_12483:
[----:B------:R-:W-:Y:S01]  /*e680*/  VIADD R25, R25, 0xb0 ;  /* 0x000000b019197836 */ /* 0x000fe20000000000 */
[----:B------:R-:W-:-:S04]  /*e690*/  IADD3 R8, R17, 0x30800, RZ ;  /* 0x0003080011087810 */ /* 0x000fc80007ffe0ff */
[----:B------:R-:W-:-:S13]  /*e6a0*/  ISETP.GE.AND P1, PT, R25, R3, PT ;  /* 0x000000031900720c */ /* 0x000fda0003f26270 */
[----:B0-2---:R-:W-:-:S05]  /*e6b0*/  @!P1 LEA R2, P2, R20, R2, 0x1 ;  /* 0x0000000214029211 */ /* 0x005fca00078408ff */
[----:B-1----:R-:W-:-:S05]  /*e6c0*/  @!P1 IMAD.X R3, RZ, RZ, R0, P2 ;  /* 0x000000ffff039224 */ /* 0x002fca00010e0600 */
[----:B------:R-:W-:Y:S01]  /*e6d0*/  @!PT LDS RZ, [RZ] ;  /* 0x00000000fffff984 */ /* 0x000fe20000000800 */
[----:B------:R-:W-:Y:S01]  /*e6e0*/  @!PT LDS RZ, [RZ] ;  /* 0x00000000fffff984 */ /* 0x000fe20000000800 */
[----:B------:R-:W-:Y:S01]  /*e6f0*/  @!PT LDS RZ, [RZ] ;  /* 0x00000000fffff984 */ /* 0x000fe20000000800 */
[----:B------:R0:W-:Y:S01]  /*e700*/  @!P1 LDGSTS.E.BYPASS.LTC128B.128 [R10+0x11c00], desc[UR38][R2.64], !P0 ;  /* 0x11c00000020a9fae */ /* 0x0001e2000c101d66 */
[----:B------:R-:W-:Y:S01]  /*e710*/  PLOP3.LUT P0, PT, PT, PT, PT, 0x80, 0x0 ;  /* 0x000000000000781c */ /* 0x000fe20003f0f070 */
[----:B------:R-:W-:-:S12]  /*e720*/  NOP ;  /* 0x0000000000007918 */ /* 0x000fd80000000000 */
.L_x_12371:
        /* <DEDUP_REMOVED lines=18> */
.L_x_12484:
[----:B------:R-:W-:Y:S05]  /*e850*/  BSYNC B0 ;  /* 0x0000000000007941 */ /* 0x000fea0003800000 */
.L_x_12372:
[----:B------:R-:W0:Y:S04]  /*e860*/  LDL R2, [R1+0x1c] ;  /* 0x00001c0001027983 */ /* 0x000e280000100800 */
[----:B------:R-:W2:Y:S01]  /*e870*/  LDL R3, [R1+0x4] ;  /* 0x0000040001037983 */ /* 0x000ea20000100800 */
[----:B------:R-:W-:Y:S01]  /*e880*/  BSSY B0, `(.L_x_12374) ;  /* 0x0000175000007945 */ /* 0x000fe20003800000 */
[----:B0-----:R-:W-:-:S05]  /*e890*/  VIADD R0, R2, 0xfffffffe ;  /* 0xfffffffe02007836 */ /* 0x001fca0000000000 */
        /* <DEDUP_REMOVED lines=17> */
[----:B------:R-:W-:Y:S01]  /*e9b0*/  IADD3 R6, R18, 0x1, RZ ;  /* 0x0000000112067810 */ /* 0x000fe20007ffe0ff */
[----:B------:R-:W-:Y:S03]  /*e9c0*/  BSSY B1, `(.L_x_12378) ;  /* 0x000006f000017945 */ /* 0x000fe60003800000 */
        /* <DEDUP_REMOVED lines=28> */
.L_x_12380:
[----:B0-----:R-:W-:Y:S01]  /*eb90*/  IMAD R4, R6, 0x8, R17 ;  /* 0x0000000806047824 */ /* 0x001fe200078e0211 */
[----:B------:R-:W-:Y:S01]  /*eba0*/  SHF.L.U32 R2, R10, 0x1f, RZ ;  /* 0x0000001f0a027819 */ /* 0x000fe200000006ff */
[----:B------:R-:W-:Y:S03]  /*ebb0*/  BSSY B3, `(.L_x_12381) ;  /* 0x0000003000037945 */ /* 0x000fe60003800000 */
[----:B------:R-:W0:Y:S02]  /*ebc0*/  SYNCS.PHASECHK.TRANS64.TRYWAIT P0, [R4+URZ+0x30840], R2 ;  /* 0x03084002040075a7 */ /* 0x000e24000800017f */
[----:B0-----:R-:W-:Y:S05]  /*ebd0*/  @!P0 BRA `(.L_x_12382) ;  /* 0x0000003800d88947 */ /* 0x001fea0003800000 */
.L_x_12485:
[----:B------:R-:W-:Y:S05]  /*ebe0*/  BSYNC B3 ;  /* 0x0000000000037941 */ /* 0x000fea0003800000 */
.L_x_12381:
[----:B------:R-:W1:Y:S01]  /*ebf0*/  S2R R3, SR_TID.X ;  /* 0x0000000000037919 */ /* 0x000e620000002100 */
[----:B------:R-:W-:Y:S01]  /*ec00*/  BSSY B3, `(.L_x_12383) ;  /* 0x000000b000037945 */ /* 0x000fe20003800000 */
        /* <DEDUP_REMOVED lines=10> */
.L_x_12384:
[----:B------:R-:W-:Y:S05]  /*ecb0*/  BSYNC B3 ;  /* 0x0000000000037941 */ /* 0x000fea0003800000 */
.L_x_12383:
[----:B------:R-:W-:Y:S01]  /*ecc0*/  MOV R11, RZ ;  /* 0x000000ff000b7202 */ /* 0x000fe20000000f00 */
[----:B------:R-:W-:Y:S01]  /*ecd0*/  IMAD R3, R6, 0x6000, R17 ;  /* 0x0000600006037824 */ /* 0x000fe200078e0211 */
[----:B------:R-:W-:Y:S01]  /*ece0*/  UIADD3 UR4, UP0, UR40, 0x370, URZ ;  /* 0x0000037028047890 */ /* 0x000fe2000ff1e03f */
[----:B------:R-:W-:Y:S01]  /*ecf0*/  PLOP3.LUT P0, PT, PT, PT, PT, 0x80, 0x0 ;  /* 0x000000000000781c */ /* 0x000fe20003f0f070 */
[----:B0-----:R-:W-:Y:S01]  /*ed00*/  VIADD R4, R4, 0x30830 ;  /* 0x0003083004047836 */ /* 0x001fe20000000000 */
[----:B------:R-:W-:Y:S01]  /*ed10*/  R2UR UR10, R11 ;  /* 0x000000000b0a72ca */ /* 0x000fe200000e0000 */
[----:B------:R-:W-:Y:S01]  /*ed20*/  VIADD R3, R3, 0x12400 ;  /* 0x0001240003037836 */ /* 0x000fe20000000000 */
[----:B------:R-:W-:Y:S01]  /*ed30*/  UIADD3.X UR5, URZ, UR41, URZ, UP0, !UPT ;  /* 0x000000293f057290 */ /* 0x000fe200087fe43f */
[----:B------:R-:W-:Y:S01]  /*ed40*/  IMAD R2, R0, 0xc0, R26 ;  /* 0x000000c000027824 */ /* 0x000fe200078e021a */
[----:B------:R-:W-:Y:S01]  /*ed50*/  UMOV UR6, 0x0 ;  /* 0x0000000000067882 */ /* 0x000fe20000000000 */
[----:B------:R-:W-:-:S10]  /*ed60*/  UMOV UR7, 0x14f00000 ;  /* 0x14f0000000077882 */ /* 0x000fd40000000000 */
.L_x_12385:
        /* <DEDUP_REMOVED lines=15> */
.L_x_12486:
[----:B------:R-:W-:Y:S05]  /*ee60*/  BSYNC B3 ;  /* 0x0000000000037941 */ /* 0x000fea0003800000 */
.L_x_12386:
[----:B------:R-:W-:Y:S01]  /*ee70*/  BSSY B3, `(.L_x_12388) ;  /* 0x000000c000037945 */ /* 0x000fe20003800000 */
[----:B------:R-:W-:Y:S02]  /*ee80*/  IMAD.MOV.U32 R12, RZ, RZ, 0x0 ;  /* 0x00000000ff0c7424 */ /* 0x000fe400078e00ff */
[----:B------:R-:W-:Y:S01]  /*ee90*/  IMAD.MOV.U32 R13, RZ, RZ, 0x14f00000 ;  /* 0x14f00000ff0d7424 */ /* 0x000fe200078e00ff */
[----:B------:R-:W-:Y:S06]  /*eea0*/  @P1 BRA `(.L_x_12389) ;  /* 0x0000000000201947 */ /* 0x000fec0003800000 */
[----:B------:R-:W1:Y:S01]  /*eeb0*/  S2R R4, SR_TID.X ;  /* 0x0000000000047919 */ /* 0x000e620000002100 */
[----:B0-----:R-:W-:Y:S01]  /*eec0*/  IMAD R2, R18, 0x8, R17 ;  /* 0x0000000812027824 */ /* 0x001fe200078e0211 */
[----:B------:R-:W-:-:S04]  /*eed0*/  MOV R3, 0x6000 ;  /* 0x0000600000037802 */ /* 0x000fc80000000f00 */
[----:B------:R2:W-:Y:S01]  /*eee0*/  SYNCS.ARRIVE.TRANS64 RZ, [R2+URZ+0x30850], R3 ;  /* 0x0308500302ff79a7 */ /* 0x0005e2000800003f */
[----:B-1----:R-:W-:-:S04]  /*eef0*/  LOP3.LUT R4, R4, 0x1f, RZ, 0xc0, !PT ;  /* 0x0000001f04047812 */ /* 0x002fc800078ec0ff */
[----:B------:R-:W-:-:S13]  /*ef00*/  ISETP.NE.AND P0, PT, R4, RZ, PT ;  /* 0x000000ff0400720c */ /* 0x000fda0003f05270 */
[----:B--2---:R-:W-:Y:S05]  /*ef10*/  @!P0 BRA `(.L_x_12389) ;  /* 0x0000000000048947 */ /* 0x004fea0003800000 */
[----:B------:R-:W-:Y:S01]  /*ef20*/  BPT.TRAP 0x1 ;  /* 0x000000040000795c */ /* 0x000fe20000300000 */
.L_x_12389:
[----:B------:R-:W-:Y:S05]  /*ef30*/  BSYNC B3 ;  /* 0x0000000000037941 */ /* 0x000fea0003800000 */
.L_x_12388:
        /* <DEDUP_REMOVED lines=11> */
.L_x_12390:
        /* <DEDUP_REMOVED lines=12> */
.L_x_12379:
[----:B------:R-:W-:Y:S05]  /*f0b0*/  BSYNC B1 ;  /* 0x0000000000017941 */ /* 0x000fea0003800000 */
.L_x_12378:
[----:B------:R-:W2:Y:S01]  /*f0c0*/  LDL.LU R0, [R1+0x1c] ;  /* 0x00001c0001007983 */ /* 0x000ea20000300800 */
[----:B------:R-:W-:Y:S01]  /*f0d0*/  MOV R28, R10 ;  /* 0x0000000a001c7202 */ /* 0x000fe20000000f00 */
[----:B------:R-:W-:Y:S02]  /*f0e0*/  IMAD.MOV.U32 R18, RZ, RZ, R6 ;  /* 0x000000ffff127224 */ /* 0x000fe400078e0006 */
[----:B--2---:R-:W-:-:S07]  /*f0f0*/  VIADD R0, R0, 0xfffffffd ;  /* 0xfffffffd00007836 */ /* 0x004fce0000000000 */
.L_x_12377:
[----:B------:R-:W-:Y:S05]  /*f100*/  BSYNC B2 ;  /* 0x0000000000027941 */ /* 0x000fea0003800000 */
.L_x_12376:
[----:B------:R-:W-:Y:S01]  /*f110*/  VIADD R7, R7, 0xfffffffe ;  /* 0xfffffffe07077836 */ /* 0x000fe20000000000 */
[----:B------:R-:W-:-:S04]  /*f120*/  LOP3.LUT R2, RZ, R9, RZ, 0x33, !PT ;  /* 0x00000009ff027212 */ /* 0x000fc800078e33ff */
[----:B------:R-:W-:-:S13]  /*f130*/  ISETP.NE.AND P0, PT, R7, R2, PT ;  /* 0x000000020700720c */ /* 0x000fda0003f05270 */
[----:B------:R-:W-:Y:S05]  /*f140*/  @!P0 BRA `(.L_x_12375) ;  /* 0x0000000c00a08947 */ /* 0x000fea0003800000 */
[----:B------:R-:W-:-:S07]  /*f150*/  IMAD.MOV.U32 R4, RZ, RZ, R19 ;  /* 0x000000ffff047224 */ /* 0x000fce00078e0013 */
.L_x_12417:
        /* <DEDUP_REMOVED lines=22> */
[----:B------:R-:W-:-:S03]  /*f2c0*/  IMAD R4, R29, UR6, RZ ;  /* 0x000000061d047c24 */ /* 0x000fc6000f8e02ff */
[----:B------:R-:W-:Y:S01]  /*f2d0*/  IADD3 R3, -R2, RZ, RZ ;  /* 0x000000ff02037210 */ /* 0x000fe20007ffe1ff */
[----:B------:R-:W-:-:S04]  /*f2e0*/  IMAD R4, R23, UR7, R4 ;  /* 0x0000000717047c24 */ /* 0x000fc8000f8e0204 */
[----:B------:R-:W-:Y:S01]  /*f2f0*/  IMAD R9, R9, R3, R0 ;  /* 0x0000000309097224 */ /* 0x000fe200078e0200 */
[----:B------:R-:W-:-:S03]  /*f300*/  SHF.R.S32.HI R3, RZ, 0x1f, R2 ;  /* 0x0000001fff037819 */ /* 0x000fc60000011402 */
[----:B------:R-:W-:-:S04]  /*f310*/  IMAD.WIDE.U32 R2, R23, UR6, R2 ;  /* 0x0000000617027c25 */ /* 0x000fc8000f8e0002 */
[----:B------:R-:W-:Y:S01]  /*f320*/  IMAD.IADD R3, R4, 0x1, R3 ;  /* 0x0000000104037824 */ /* 0x000fe200078e0203 */
[----:B------:R-:W-:-:S04]  /*f330*/  LEA R4, P0, R2, UR4, 0x2 ;  /* 0x0000000402047c11 */ /* 0x000fc8000f8010ff */
[----:B------:R-:W-:-:S05]  /*f340*/  LEA.HI.X R5, R2, UR5, R3, 0x2, P0 ;  /* 0x0000000502057c11 */ /* 0x000fca00080f1403 */
[----:B------:R0:W5:Y:S04]  /*f350*/  LDG.E R4, desc[UR38][R4.64] ;  /* 0x0000002604047981 */ /* 0x000168000c1e1900 */
.L_x_12393:
[----:B------:R-:W-:Y:S01]  /*f360*/  IMAD R2, R6, 0x8, R17 ;  /* 0x0000000806027824 */ /* 0x000fe200078e0211 */
[----:B------:R-:W-:Y:S01]  /*f370*/  SHF.L.U32 R3, R7, 0x1f, RZ ;  /* 0x0000001f07037819 */ /* 0x000fe200000006ff */
[----:B------:R-:W-:Y:S03]  /*f380*/  BSSY B2, `(.L_x_12394) ;  /* 0x0000003000027945 */ /* 0x000fe60003800000 */
[----:B------:R-:W1:Y:S02]  /*f390*/  SYNCS.PHASECHK.TRANS64.TRYWAIT P0, [R2+URZ+0x30840], R3 ;  /* 0x03084003020075a7 */ /* 0x000e64000800017f */
[----:B-1----:R-:W-:Y:S05]  /*f3a0*/  @!P0 BRA `(.L_x_12395) ;  /* 0x00000034000c8947 */ /* 0x002fea0003800000 */
.L_x_12487:
[----:B------:R-:W-:Y:S05]  /*f3b0*/  BSYNC B2 ;  /* 0x0000000000027941 */ /* 0x000fea0003800000 */
.L_x_12394:
        /* <DEDUP_REMOVED lines=12> */
.L_x_12397:
[----:B------:R-:W-:Y:S05]  /*f480*/  BSYNC B2 ;  /* 0x0000000000027941 */ /* 0x000fea0003800000 */
.L_x_12396:
        /* <DEDUP_REMOVED lines=8> */
[----:B------:R-:W-:Y:S01]  /*f510*/  IMAD R10, R9, 0xc0, R26 ;  /* 0x000000c0090a7824 */ /* 0x000fe200078e021a */
[----:B------:R-:W-:Y:S01]  /*f520*/  UMOV UR6, 0x0 ;  /* 0x0000000000067882 */ /* 0x000fe20000000000 */
[----:B------:R-:W-:-:S10]  /*f530*/  UMOV UR7, 0x14f00000 ;  /* 0x14f0000000077882 */ /* 0x000fd40000000000 */
.L_x_12398:
        /* <DEDUP_REMOVED lines=15> */
.L_x_12488:
[----:B------:R-:W-:Y:S05]  /*f630*/  BSYNC B2 ;  /* 0x0000000000027941 */ /* 0x000fea0003800000 */
.L_x_12399:
        /* <DEDUP_REMOVED lines=11> */
.L_x_12402:
[----:B------:R-:W-:Y:S05]  /*f6f0*/  BSYNC B2 ;  /* 0x0000000000027941 */ /* 0x000fea0003800000 */
.L_x_12401:
        /* <DEDUP_REMOVED lines=10> */
.L_x_12403:
        /* <DEDUP_REMOVED lines=10> */
[----:B------:R-:W-:Y:S01]  /*f840*/  IMAD.MOV.U32 R22, RZ, RZ, R9 ;  /* 0x000000ffff167224 */ /* 0x000fe200078e0009 */
[----:B------:R-:W-:-:S07]  /*f850*/  MOV R19, R4 ;  /* 0x0000000400137202 */ /* 0x000fce0000000f00 */
.L_x_12392:
[----:B------:R-:W-:Y:S05]  /*f860*/  BSYNC B1 ;  /* 0x0000000000017941 */ /* 0x000fea0003800000 */
.L_x_12391:
        /* <DEDUP_REMOVED lines=32> */
.L_x_12406:
[----:B------:R-:W-:Y:S01]  /*fa70*/  LEA R2, R18, R17, 0x3 ;  /* 0x0000001112027211 */ /* 0x000fe200078e18ff */
[----:B------:R-:W-:Y:S01]  /*fa80*/  BSSY B2, `(.L_x_12407) ;  /* 0x0000004000027945 */ /* 0x000fe20003800000 */
[----:B------:R-:W-:-:S04]  /*fa90*/  SHF.L.U32 R3, R28, 0x1f, RZ ;  /* 0x0000001f1c037819 */ /* 0x000fc800000006ff */
[----:B------:R-:W1:Y:S02]  /*faa0*/  SYNCS.PHASECHK.TRANS64.TRYWAIT P0, [R2+URZ+0x30840], R3 ;  /* 0x03084003020075a7 */ /* 0x000e64000800017f */
[----:B-1----:R-:W-:Y:S05]  /*fab0*/  @!P0 BRA `(.L_x_12408) ;  /* 0x0000002c00708947 */ /* 0x002fea0003800000 */
.L_x_12489:
[----:B------:R-:W-:Y:S05]  /*fac0*/  BSYNC B2 ;  /* 0x0000000000027941 */ /* 0x000fea0003800000 */
.L_x_12407:
        /* <DEDUP_REMOVED lines=12> */
.L_x_12410:
[----:B------:R-:W-:Y:S05]  /*fb90*/  BSYNC B2 ;  /* 0x0000000000027941 */ /* 0x000fea0003800000 */
.L_x_12409:
[----:B------:R-:W-:Y:S01]  /*fba0*/  IMAD.MOV.U32 R5, RZ, RZ, RZ ;  /* 0x000000ffff057224 */ /* 0x000fe200078e00ff */
[----:B------:R-:W-:Y:S01]  /*fbb0*/  UIADD3 UR4, UP0, UR40, 0x370, URZ ;  /* 0x0000037028047890 */ /* 0x000fe2000ff1e03f */
[C---:B------:R-:W-:Y:S01]  /*fbc0*/  IMAD R11, R18.reuse, 0x6000, R17 ;  /* 0x00006000120b7824 */ /* 0x040fe200078e0211 */
[----:B------:R-:W-:Y:S01]  /*fbd0*/  PLOP3.LUT P0, PT, PT, PT, PT, 0x80, 0x0 ;  /* 0x000000000000781c */ /* 0x000fe20003f0f070 */
[----:B-1----:R-:W-:Y:S01]  /*fbe0*/  IMAD R3, R18, 0x8, R8 ;  /* 0x0000000812037824 */ /* 0x002fe200078e0208 */
[----:B------:R-:W-:Y:S01]  /*fbf0*/  R2UR UR10, R5 ;  /* 0x00000000050a72ca */ /* 0x000fe200000e0000 */
[----:B------:R-:W-:Y:S01]  /*fc00*/  VIADD R11, R11, 0x12400 ;  /* 0x000124000b0b7836 */ /* 0x000fe20000000000 */
[----:B------:R-:W-:Y:S01]  /*fc10*/  UIADD3.X UR5, URZ, UR41, URZ, UP0, !UPT ;  /* 0x000000293f057290 */ /* 0x000fe200087fe43f */
[----:B------:R-:W-:Y:S01]  /*fc20*/  VIADD R3, R3, 0x30 ;  /* 0x0000003003037836 */ /* 0x000fe20000000000 */
[----:B------:R-:W-:Y:S01]  /*fc30*/  UMOV UR6, 0x0 ;  /* 0x0000000000067882 */ /* 0x000fe20000000000 */
[----:B------:R-:W-:Y:S01]  /*fc40*/  IMAD R2, R10, 0xc0, R26 ;  /* 0x000000c00a027824 */ /* 0x000fe200078e021a */
[----:B------:R-:W-:-:S09]  /*fc50*/  UMOV UR7, 0x14f00000 ;  /* 0x14f0000000077882 */ /* 0x000fd20000000000 */
.L_x_12411:
        /* <DEDUP_REMOVED lines=15> */
.L_x_12490:
[----:B------:R-:W-:Y:S05]  /*fd50*/  BSYNC B2 ;  /* 0x0000000000027941 */ /* 0x000fea0003800000 */
.L_x_12412:
[----:B------:R-:W-:Y:S01]  /*fd60*/  BSSY B2, `(.L_x_12414) ;  /* 0x000000b000027945 */ /* 0x000fe20003800000 */
[----:B0-----:R-:W-:Y:S01]  /*fd70*/  MOV R2, 0x0 ;  /* 0x0000000000027802 */ /* 0x001fe20000000f00 */
[----:B------:R-:W-:Y:S02]  /*fd80*/  IMAD.MOV.U32 R3, RZ, RZ, 0x14f00000 ;  /* 0x14f00000ff037424 */ /* 0x000fe400078e00ff */
[----:B------:R-:W-:Y:S05]  /*fd90*/  @P1 BRA `(.L_x_12415) ;  /* 0x00000000001c1947 */ /* 0x000fea0003800000 */
[----:B------:R-:W0:Y:S02]  /*fda0*/  S2R R11, SR_TID.X ;  /* 0x00000000000b7919 */ /* 0x000e240000002100 */
[----:B0-----:R-:W-:Y:S01]  /*fdb0*/  LOP3.LUT R12, R11, 0x1f, RZ, 0xc0, !PT ;  /* 0x0000001f0b0c7812 */ /* 0x001fe200078ec0ff */
[----:B------:R-:W-:-:S03]  /*fdc0*/  IMAD.MOV.U32 R11, RZ, RZ, 0x6000 ;  /* 0x00006000ff0b7424 */ /* 0x000fc600078e00ff */
[----:B------:R-:W-:Y:S01]  /*fdd0*/  ISETP.NE.AND P0, PT, R12, RZ, PT ;  /* 0x000000ff0c00720c */ /* 0x000fe20003f05270 */
[----:B------:R0:W-:-:S12]  /*fde0*/  SYNCS.ARRIVE.TRANS64 RZ, [R7+URZ+0x50], R11 ;  /* 0x0000500b07ff79a7 */ /* 0x0001d8000800003f */
[----:B0-----:R-:W-:Y:S05]  /*fdf0*/  @!P0 BRA `(.L_x_12415) ;  /* 0x0000000000048947 */ /* 0x001fea0003800000 */
[----:B------:R-:W-:Y:S01]  /*fe00*/  BPT.TRAP 0x1 ;  /* 0x000000040000795c */ /* 0x000fe20000300000 */
.L_x_12415:
[----:B------:R-:W-:Y:S05]  /*fe10*/  BSYNC B2 ;  /* 0x0000000000027941 */ /* 0x000fea0003800000 */
.L_x_12414:
        /* <DEDUP_REMOVED lines=10> */
.L_x_12416:
        /* <DEDUP_REMOVED lines=12> */
.L_x_12405:
[----:B------:R-:W-:Y:S05]  /*ff80*/  BSYNC B1 ;  /* 0x0000000000017941 */ /* 0x000fea0003800000 */
.L_x_12404:
[----:B------:R-:W2:Y:S01]  /*ff90*/  LDL R2, [R1+0x4] ;  /* 0x0000040001027983 */ /* 0x000ea20000100800 */
[----:B------:R-:W-:Y:S02]  /*ffa0*/  IADD3 R0, R0, -0x2, RZ ;  /* 0xfffffffe00007810 */ /* 0x000fe40007ffe0ff */
[----:B--2---:R-:W-:-:S13]  /*ffb0*/  ISETP.GT.AND P0, PT, R9, R2, PT ;  /* 0x000000020900720c */ /* 0x004fda0003f04270 */
[----:B------:R-:W-:Y:S05]  /*ffc0*/  @P0 BRA `(.L_x_12417) ;  /* 0xfffffff000640947 */ /* 0x000fea000383ffff */
.L_x_12375:
[----:B------:R-:W-:Y:S05]  /*ffd0*/  BSYNC B0 ;  /* 0x0000000000007941 */ /* 0x000fea0003800000 */
.L_x_12374:
        /* <DEDUP_REMOVED lines=17> */
.L_x_12419:
[----:B------:R-:W-:Y:S05]  /*100f0*/  BSYNC B0 ;  /* 0x0000000000007941 */ /* 0x000fea0003800000 */
.L_x_12418:
        /* <DEDUP_REMOVED lines=8> */
[----:B------:R-:W0:Y:S02]  /*10180*/  SYNCS.PHASECHK.TRANS64.TRYWAIT P0, [R3+URZ+0x30860], R0 ;  /* 0x03086000030075a7 */ /* 0x000e24000800017f */
[----:B0-----:R-:W-:Y:S09]  /*10190*/  @!P0 BRA `(.L_x_12423) ;  /* 0x0000002400e08947 */ /* 0x001ff20003800000 */
.L_x_12491:
[----:B------:R-:W-:Y:S05]  /*101a0*/  BSYNC B1 ;  /* 0x0000000000017941 */ /* 0x000fea0003800000 */
.L_x_12422:
        /* <DEDUP_REMOVED lines=9> */
.L_x_12425:
[----:B------:R-:W-:Y:S05]  /*10240*/  BSYNC B1 ;  /* 0x0000000000017941 */ /* 0x000fea0003800000 */
.L_x_12424:
[----:B0-----:R-:W-:Y:S01]  /*10250*/  IMAD R0, R18, 0x6000, R17 ;  /* 0x0000600012007824 */ /* 0x001fe200078e0211 */
        /* <DEDUP_REMOVED lines=9> */
.L_x_12426:
        /* <DEDUP_REMOVED lines=10> */
.L_x_12421:
[----:B------:R-:W-:Y:S05]  /*10390*/  BSYNC B0 ;  /* 0x0000000000007941 */ /* 0x000fea0003800000 */
.L_x_12420:
[----:B------:R-:W-:-:S05]  /*103a0*/  VIADD R18, R18, 0x1 ;  /* 0x0000000112127836 */ /* 0x000fca0000000000 */
[----:B------:R-:W-:-:S04]  /*103b0*/  ISETP.NE.AND P0, PT, R18, 0x2, PT ;  /* 0x000000021200780c */ /* 0x000fc80003f05270 */
[----:B------:R-:W-:Y:S02]  /*103c0*/  SEL R3, RZ, 0x1, P0 ;  /* 0x00000001ff037807 */ /* 0x000fe40000000000 */
[----:B------:R-:W-:Y:S02]  /*103d0*/  SEL R18, R18, RZ, P0 ;  /* 0x000000ff12127207 */ /* 0x000fe40000000000 */
[----:B------:R-:W-:-:S07]  /*103e0*/  LOP3.LUT R28, R28, R3, RZ, 0x3c, !PT ;  /* 0x000000031c1c7212 */ /* 0x000fce00078e3cff */
.L_x_12356:
[----:B------:R-:W-:Y:S05]  /*103f0*/  BSYNC B7 ;  /* 0x0000000000077941 */ /* 0x000fea0003800000 */
.L_x_12354:
[----:B------:R-:W2:Y:S02]  /*10400*/  LDL R0, [R1+0x44] ;  /* 0x0000440001007983 */ /* 0x000ea40000100800 */
[----:B--2---:R-:W-:-:S13]  /*10410*/  ISETP.NE.AND P0, PT, R0, RZ, PT ;  /* 0x000000ff0000720c */ /* 0x004fda0003f05270 */
[----:B------:R-:W-:Y:S05]  /*10420*/  @!P0 BRA `(.L_x_12427) ;  /* 0x0000000000248947 */ /* 0x000fea0003800000 */
[----:B------:R-:W-:Y:S05]  /*10430*/  WARPSYNC.ALL ;  /* 0x0000000000007948 */ /* 0x000fea0003800000 */
[----:B------:R-:W0:Y:S08]  /*10440*/  S2UR UR5, SR_CgaCtaId ;  /* 0x00000000000579c3 */ /* 0x000e300000008800 */
[----:B------:R-:W-:Y:S06]  /*10450*/  BAR.SYNC.DEFER_BLOCKING 0x5, 0x200 ;  /* 0x0148000000007b1d */ /* 0x000fec0000010000 */
[----:B------:R-:W-:-:S02]  /*10460*/  UMOV UR4, 0x400 ;  /* 0x0000040000047882 */ /* 0x000fc40000000000 */
[----:B0-----:R-:W-:-:S06]  /*10470*/  ULEA UR4, UR5, UR4, 0x18 ;  /* 0x0000000405047291 */ /* 0x001fcc000f8ec03f */
[----:B------:R-:W-:-:S05]  /*10480*/  IMAD.U32 R17, RZ, RZ, UR4 ;  /* 0x00000004ff117e24 */ /* 0x000fca000f8e00ff */
[----:B------:R2:W3:Y:S01]  /*10490*/  LDS.128 R24, [R17+0x308d0] ;  /* 0x0308d00011187984 */ /* 0x0004e20000000c00 */
[----:B------:R-:W-:Y:S06]  /*104a0*/  BAR.ARV 0x4, 0x200 ;  /* 0x0108000000007b1d */ /* 0x000fec0000002000 */
[----:B------:R-:W-:Y:S05]  /*104b0*/  BRA `(.L_x_12428) ;  /* 0x0000000800d07947 */ /* 0x000fea0003800000 */
.L_x_12427:
[----:B------:R-:W0:Y:S01]  /*104c0*/  S2R R0, SR_TID.X ;  /* 0x0000000000007919 */ /* 0x000e220000002100 */
[----:B------:R-:W-:Y:S01]  /*104d0*/  UMOV UR4, 0xffffffff ;  /* 0xffffffff00047882 */ /* 0x000fe20000000000 */
[----:B0-----:R-:W-:-:S04]  /*104e0*/  LOP3.LUT R9, R0, 0x1f, RZ, 0xc0, !PT ;  /* 0x0000001f00097812 */ /* 0x001fc800078ec0ff */
[----:B------:R-:W-:Y:S01]  /*104f0*/  ISETP.NE.AND P0, PT, R9, 0x1f, PT ;  /* 0x0000001f0900780c */ /* 0x000fe20003f05270 */
[----:B------:R-:W-:-:S12]  /*10500*/  BRA.DIV UR4, `(.L_x_12429) ;  /* 0x0000002604187947 */ /* 0x000fd8000b800000 */
[----:B-1----:R-:W-:Y:S01]  /*10510*/  IADD3 R7, R27, R9, RZ ;  /* 0x000000091b077210 */ /* 0x002fe20007ffe0ff */
[----:B------:R-:W-:-:S03]  /*10520*/  ULDC UR4, c[0x0][0xc3c] ;  /* 0x00030f0000047ab9 */ /* 0x000fc60000000800 */
        /* <DEDUP_REMOVED lines=36> */
.L_x_12501:
[----:B------:R-:W-:Y:S02]  /*10770*/  ULDC UR4, c[0x0][0xc38] ;  /* 0x00030e0000047ab9 */ /* 0x000fe40000000800 */
[----:B------:R-:W-:-:S04]  /*10780*/  IMAD.U32 R2, RZ, RZ, UR4 ;  /* 0x00000004ff027e24 */ /* 0x000fc8000f8e00ff */
[----:B-1----:R-:W-:-:S04]  /*10790*/  IMAD R5, R14, R2, RZ ;  /* 0x000000020e057224 */ /* 0x002fc800078e02ff */
[----:B------:R-:W-:-:S05]  /*107a0*/  IMAD.IADD R6, R6, 0x1, R5 ;  /* 0x0000000106067824 */ /* 0x000fca00078e0205 */
[----:B------:R-:W-:-:S13]  /*107b0*/  ISETP.GT.AND P6, PT, R6, R0, PT ;  /* 0x000000000600720c */ /* 0x000fda0003fc4270 */
[----:B------:R-:W-:Y:S05]  /*107c0*/  @P6 BRA `(.L_x_12430) ;  /* 0x0000000000a46947 */ /* 0x000fea0003800000 */
.L_x_12433:
[----:B------:R-:W1:Y:S01]  /*107d0*/  LDC R2, c[0x0][0xc3c] ;  /* 0x00030f00ff027b82 */ /* 0x000e620000000800 */
[----:B------:R-:W-:-:S05]  /*107e0*/  VIADD R27, R27, 0x1f ;  /* 0x0000001f1b1b7836 */ /* 0x000fca0000000000 */
[----:B-1----:R-:W-:-:S13]  /*107f0*/  ISETP.GE.AND P6, PT, R27, R2, PT ;  /* 0x000000021b00720c */ /* 0x002fda0003fc6270 */
[----:B------:R-:W-:Y:S05]  /*10800*/  @P6 BRA `(.L_x_12431) ;  /* 0x0000000400b86947 */ /* 0x000fea0003800000 */
[----:B0-----:R-:W0:Y:S01]  /*10810*/  S2R R3, SR_TID.X ;  /* 0x0000000000037919 */ /* 0x001e220000002100 */
[----:B------:R-:W-:Y:S01]  /*10820*/  IMAD.MOV.U32 R7, RZ, RZ, RZ ;  /* 0x000000ffff077224 */ /* 0x000fe200078e00ff */
[----:B0-----:R-:W-:-:S04]  /*10830*/  LOP3.LUT R3, R3, 0x1f, RZ, 0xc0, !PT ;  /* 0x0000001f03037812 */ /* 0x001fc800078ec0ff */
[----:B------:R-:W-:-:S04]  /*10840*/  IADD3 R9, R27, R3, RZ ;  /* 0x000000031b097210 */ /* 0x000fc80007ffe0ff */
        /* <DEDUP_REMOVED lines=27> */
.L_x_12509:
[----:B------:R-:W-:Y:S02]  /*10a00*/  ULDC UR4, c[0x0][0xc38] ;  /* 0x00030e0000047ab9 */ /* 0x000fe40000000800 */
[----:B------:R-:W-:-:S04]  /*10a10*/  IMAD.U32 R2, RZ, RZ, UR4 ;  /* 0x00000004ff027e24 */ /* 0x000fc8000f8e00ff */
[----:B-1----:R-:W-:-:S04]  /*10a20*/  IMAD R5, R14, R2, RZ ;  /* 0x000000020e057224 */ /* 0x002fc800078e02ff */
[----:B------:R-:W-:-:S05]  /*10a30*/  IMAD.IADD R6, R5, 0x1, R6 ;  /* 0x0000000105067824 */ /* 0x000fca00078e0206 */
[----:B------:R-:W-:-:S13]  /*10a40*/  ISETP.GT.AND P6, PT, R6, R0, PT ;  /* 0x000000000600720c */ /* 0x000fda0003fc4270 */
[----:B------:R-:W-:Y:S05]  /*10a50*/  @!P6 BRA `(.L_x_12433) ;  /* 0xfffffffc005ce947 */ /* 0x000fea000383ffff */
.L_x_12430:
        /* <DEDUP_REMOVED lines=9> */
.L_x_12514:
[----:B------:R-:W-:-:S13]  /*10af0*/  ISETP.NE.AND P0, PT, R8, RZ, PT ;  /* 0x000000ff0800720c */ /* 0x000fda0003f05270 */
[----:B------:R-:W-:Y:S05]  /*10b00*/  @!P0 BRA `(.L_x_12435) ;  /* 0x0000000000108947 */ /* 0x000fea0003800000 */
[----:B------:R-:W-:Y:S01]  /*10b10*/  UMOV UR4, 0xffffffff ;  /* 0xffffffff00047882 */ /* 0x000fe20000000000 */
[----:B------:R-:W-:Y:S02]  /*10b20*/  VIADD R12, R5, 0xffffffff ;  /* 0xffffffff050c7836 */ /* 0x000fe40000000000 */
[----:B------:R-:W-:Y:S05]  /*10b30*/  BRA.DIV UR4, `(.L_x_12436) ;  /* 0x0000002604dc7947 */ /* 0x000fea000b800000 */
[----:B------:R4:W0:Y:S02]  /*10b40*/  SHFL.IDX PT, R24, R3, R12, 0x1f ;  /* 0x00001f0c03187589 */ /* 0x00082400000e0000 */
.L_x_12435:
[----:B--2---:R-:W-:Y:S01]  /*10b50*/  IABS R8, R7 ;  /* 0x0000000700087213 */ /* 0x004fe20000000000 */
[----:B0-----:R-:W-:Y:S01]  /*10b60*/  IMAD R24, R24, R2, R6 ;  /* 0x0000000218187224 */ /* 0x001fe200078e0206 */
[----:B---3--:R-:W-:Y:S01]  /*10b70*/  IABS R6, R4 ;  /* 0x0000000400067213 */ /* 0x008fe20000000000 */
[----:B------:R-:W-:Y:S01]  /*10b80*/  IMAD.IADD R27, R5, 0x1, R27 ;  /* 0x00000001051b7824 */ /* 0x000fe200078e021b */
[----:B------:R-:W0:Y:S01]  /*10b90*/  I2F.RP R9, R8 ;  /* 0x0000000800097306 */ /* 0x000e220000209400 */
[----:B------:R-:W-:Y:S01]  /*10ba0*/  MOV R2, RZ ;  /* 0x000000ff00027202 */ /* 0x000fe20000000f00 */
[----:B------:R-:W-:-:S06]  /*10bb0*/  IMAD.IADD R0, R0, 0x1, -R24 ;  /* 0x0000000100007824 */ /* 0x000fcc00078e0a18 */
[----:B----4-:R-:W-:Y:S08]  /*10bc0*/  I2F.RP R12, R6 ;  /* 0x00000006000c7306 */ /* 0x010ff00000209400 */
[----:B0-----:R-:W0:Y:S02]  /*10bd0*/  MUFU.RCP R9, R9 ;  /* 0x0000000900097308 */ /* 0x001e240000001000 */
[----:B0-----:R-:W-:Y:S01]  /*10be0*/  VIADD R10, R9, 0xffffffe ;  /* 0x0ffffffe090a7836 */ /* 0x001fe20000000000 */
[----:B------:R-:W-:-:S05]  /*10bf0*/  IABS R9, R7 ;  /* 0x0000000700097213 */ /* 0x000fca0000000000 */
[----:B------:R0:W2:Y:S02]  /*10c00*/  F2I.FTZ.U32.TRUNC.NTZ R3, R10 ;  /* 0x0000000a00037305 */ /* 0x0000a4000021f000 */
[----:B0-----:R-:W-:Y:S01]  /*10c10*/  IABS R10, R0 ;  /* 0x00000000000a7213 */ /* 0x001fe20000000000 */
[----:B--2---:R-:W-:-:S04]  /*10c20*/  IMAD.MOV R11, RZ, RZ, -R3 ;  /* 0x000000ffff0b7224 */ /* 0x004fc800078e0a03 */
        /* <DEDUP_REMOVED lines=8> */
[----:B------:R-:W-:-:S04]  /*10cb0*/  IMAD.MOV.U32 R2, RZ, RZ, RZ ;  /* 0x000000ffff027224 */ /* 0x000fc800078e00ff */
[----:B------:R-:W0:Y:S06]  /*10cc0*/  F2I.FTZ.U32.TRUNC.NTZ R3, R3 ;  /* 0x0000000300037305 */ /* 0x000e2c000021f000 */
[----:B------:R-:W-:Y:S01]  /*10cd0*/  @!P1 IMAD.IADD R11, R11, 0x1, -R8 ;  /* 0x000000010b0b9824 */ /* 0x000fe200078e0a08 */
[----:B------:R-:W-:Y:S02]  /*10ce0*/  @!P1 IADD3 R9, R9, 0x1, RZ ;  /* 0x0000000109099810 */ /* 0x000fe40007ffe0ff */
[----:B------:R-:W-:Y:S02]  /*10cf0*/  ISETP.NE.AND P1, PT, R7, RZ, PT ;  /* 0x000000ff0700720c */ /* 0x000fe40003f25270 */
[----:B------:R-:W-:Y:S01]  /*10d00*/  ISETP.GE.U32.AND P0, PT, R11, R8, PT ;  /* 0x000000080b00720c */ /* 0x000fe20003f06070 */
[----:B0-----:R-:W-:-:S04]  /*10d10*/  IMAD.MOV R11, RZ, RZ, -R3 ;  /* 0x000000ffff0b7224 */ /* 0x001fc800078e0a03 */
[----:B------:R-:W-:-:S08]  /*10d20*/  IMAD R11, R11, R6, RZ ;  /* 0x000000060b0b7224 */ /* 0x000fd000078e02ff */
[----:B------:R-:W-:Y:S02]  /*10d30*/  @P0 VIADD R9, R9, 0x1 ;  /* 0x0000000109090836 */ /* 0x000fe40000000000 */
[----:B------:R-:W-:Y:S01]  /*10d40*/  IMAD.HI.U32 R8, R3, R11, R2 ;  /* 0x0000000b03087227 */ /* 0x000fe200078e0002 */
[----:B------:R-:W-:-:S04]  /*10d50*/  LOP3.LUT R2, R0, R7, RZ, 0x3c, !PT ;  /* 0x0000000700027212 */ /* 0x000fc800078e3cff */
[----:B------:R-:W-:Y:S02]  /*10d60*/  ISETP.GE.AND P2, PT, R2, RZ, PT ;  /* 0x000000ff0200720c */ /* 0x000fe40003f46270 */
[----:B------:R-:W-:-:S05]  /*10d70*/  IABS R2, R4 ;  /* 0x0000000400027213 */ /* 0x000fca0000000000 */
[----:B------:R-:W-:-:S06]  /*10d80*/  IMAD.MOV R2, RZ, RZ, -R2 ;  /* 0x000000ffff027224 */ /* 0x000fcc00078e0a02 */
[----:B------:R-:W-:Y:S01]  /*10d90*/  @!P2 IMAD.MOV R9, RZ, RZ, -R9 ;  /* 0x000000ffff09a224 */ /* 0x000fe200078e0a09 */
[----:B------:R-:W-:-:S04]  /*10da0*/  @!P1 LOP3.LUT R9, RZ, R7, RZ, 0x33, !PT ;  /* 0x00000007ff099212 */ /* 0x000fc800078e33ff */
[-C--:B------:R-:W-:Y:S01]  /*10db0*/  IABS R3, R9.reuse ;  /* 0x0000000900037213 */ /* 0x080fe20000000000 */
[----:B------:R-:W-:-:S04]  /*10dc0*/  IMAD R7, R7, R9, RZ ;  /* 0x0000000907077224 */ /* 0x000fc800078e02ff */
        /* <DEDUP_REMOVED lines=13> */
[----:B------:R-:W-:-:S04]  /*10ea0*/  IMAD.MOV R2, RZ, RZ, -R8 ;  /* 0x000000ffff027224 */ /* 0x000fc800078e0a08 */
[C---:B------:R-:W-:Y:S02]  /*10eb0*/  IMAD R9, R4.reuse, R2, R9 ;  /* 0x0000000204097224 */ /* 0x040fe400078e0209 */
[----:B------:R-:W-:-:S04]  /*10ec0*/  IMAD R4, R4, 0x1000000, R8 ;  /* 0x0100000004047824 */ /* 0x000fc800078e0208 */
[----:B------:R-:W-:Y:S01]  /*10ed0*/  IMAD R26, R9, 0x10000, R4 ;  /* 0x00010000091a7824 */ /* 0x000fe200078e0204 */
[----:B------:R-:W-:Y:S06]  /*10ee0*/  BRA `(.L_x_12437) ;  /* 0x00000000001c7947 */ /* 0x000fec0003800000 */
.L_x_12431:
[----:B------:R-:W-:Y:S01]  /*10ef0*/  UMOV UR4, URZ ;  /* 0x0000003f00047c82 */ /* 0x000fe20008000000 */
[----:B------:R-:W-:Y:S01]  /*10f00*/  UMOV UR5, URZ ;  /* 0x0000003f00057c82 */ /* 0x000fe20008000000 */
[----:B------:R-:W-:Y:S01]  /*10f10*/  ULDC UR6, c[0x0][0xc3c] ;  /* 0x00030f0000067ab9 */ /* 0x000fe20000000800 */
[----:B------:R-:W-:Y:S01]  /*10f20*/  IMAD.MOV.U32 R24, RZ, RZ, R0 ;  /* 0x000000ffff187224 */ /* 0x000fe200078e0000 */
[----:B------:R-:W-:Y:S01]  /*10f30*/  MOV R25, UR4 ;  /* 0x0000000400197c02 */ /* 0x000fe20008000f00 */
[----:B------:R-:W-:Y:S02]  /*10f40*/  IMAD.U32 R26, RZ, RZ, UR5 ;  /* 0x00000005ff1a7e24 */ /* 0x000fe4000f8e00ff */
[----:B------:R-:W-:-:S07]  /*10f50*/  IMAD.U32 R27, RZ, RZ, UR6 ;  /* 0x00000006ff1b7e24 */ /* 0x000fce000f8e00ff */
.L_x_12437:
        /* <DEDUP_REMOVED lines=10> */
.L_x_12428:
[----:B------:R-:W-:Y:S02]  /*11000*/  ULDC UR4, c[0x0][0xc3c] ;  /* 0x00030f0000047ab9 */ /* 0x000fe40000000800 */
[----:B---3--:R-:W-:-:S13]  /*11010*/  ISETP.GE.AND P0, PT, R27, UR4, PT ;  /* 0x000000041b007c0c */ /* 0x008fda000bf06270 */
[----:B------:R-:W-:Y:S05]  /*11020*/  @!P0 BRA `(.L_x_12438) ;  /* 0xffffffb400b48947 */ /* 0x000fea000383ffff */
[----:B------:R-:W-:Y:S05]  /*11030*/  BSYNC B8 ;  /* 0x0000000000087941 */ /* 0x000fea0003800000 */
.L_x_12348:
        /* <DEDUP_REMOVED lines=12> */
.L_x_12517:
[----:B------:R-:W-:Y:S05]  /*11100*/  BSYNC B0 ;  /* 0x0000000000007941 */ /* 0x000fea0003800000 */
.L_x_12439:
[----:B------:R-:W-:-:S03]  /*11110*/  UMOV UR4, 0xffffffff ;  /* 0xffffffff00047882 */ /* 0x000fc60000000000 */
[----:B------:R-:W-:Y:S05]  /*11120*/  BRA.DIV UR4, `(.L_x_12441) ;  /* 0x00000022049c7947 */ /* 0x000fea000b800000 */
[----:B0-----:R-:W0:Y:S02]  /*11130*/  S2R R0, SR_TID.X ;  /* 0x0000000000007919 */ /* 0x001e240000002100 */
[----:B0-----:R-:W-:-:S04]  /*11140*/  SHF.R.U32.HI R0, RZ, 0x5, R0 ;  /* 0x00000005ff007819 */ /* 0x001fc80000011600 */
[----:B------:R-:W-:-:S05]  /*11150*/  LOP3.LUT R0, R0, 0x3, RZ, 0xc0, !PT ;  /* 0x0000000300007812 */ /* 0x000fca00078ec0ff */
[----:B------:R0:W1:Y:S02]  /*11160*/  SHFL.IDX PT, R14, R0, RZ, 0x1f ;  /* 0x00001fff000e7589 */ /* 0x00006400000e0000 */
.L_x_12520:
[----:B-1----:R-:W-:Y:S01]  /*11170*/  ISETP.NE.AND P0, PT, R14, RZ, PT ;  /* 0x000000ff0e00720c */ /* 0x002fe20003f05270 */
[----:B------:R-:W-:-:S12]  /*11180*/  BSSY B0, `(.L_x_12442) ;  /* 0x0000024000007945 */ /* 0x000fd80003800000 */
[----:B------:R-:W-:Y:S05]  /*11190*/  @P0 BRA `(.L_x_12443) ;  /* 0x0000000000880947 */ /* 0x000fea0003800000 */
[----:B------:R-:W-:-:S03]  /*111a0*/  UMOV UR4, 0xffffffff ;  /* 0xffffffff00047882 */ /* 0x000fc60000000000 */
[----:B------:R-:W-:Y:S05]  /*111b0*/  BRA.DIV UR4, `(.L_x_12444) ;  /* 0x0000002204ac7947 */ /* 0x000fea000b800000 */
[----:B------:R-:W-:-:S13]  /*111c0*/  ELECT P6, URZ, PT ;  /* 0x00000000003f782f */ /* 0x000fda00038c0000 */
.L_x_12523:
[----:B------:R-:W-:Y:S05]  /*111d0*/  @!P6 BRA `(.L_x_12443) ;  /* 0x000000000078e947 */ /* 0x000fea0003800000 */
[----:B0-----:R-:W2:Y:S02]  /*111e0*/  LDL.LU R0, [R1+0x4c] ;  /* 0x00004c0001007983 */ /* 0x001ea40000300800 */
[----:B--2---:R-:W-:-:S04]  /*111f0*/  LOP3.LUT R0, R0, 0x2, RZ, 0xfc, !PT ;  /* 0x0000000200007812 */ /* 0x004fc800078efcff */
[----:B------:R-:W-:-:S13]  /*11200*/  ISETP.NE.AND P2, PT, R0, 0x3, PT ;  /* 0x000000030000780c */ /* 0x000fda0003f45270 */
[----:B------:R-:W-:Y:S05]  /*11210*/  @!P2 BRA `(.L_x_12445) ;  /* 0x000000000004a947 */ /* 0x000fea0003800000 */
[----:B------:R-:W-:Y:S01]  /*11220*/  BPT.TRAP 0x1 ;  /* 0x000000040000795c */ /* 0x000fe20000300000 */
.L_x_12445:
[----:B------:R-:W-:Y:S01]  /*11230*/  VIADD R3, R9, 0x30840 ;  /* 0x0003084009037836 */ /* 0x000fe20000000000 */
[----:B------:R-:W-:Y:S01]  /*11240*/  SHF.L.U32 R2, R28, 0x1f, RZ ;  /* 0x0000001f1c027819 */ /* 0x000fe200000006ff */
[----:B------:R-:W-:-:S03]  /*11250*/  VIADD R0, R18, 0x1 ;  /* 0x0000000112007836 */ /* 0x000fc60000000000 */
        /* <DEDUP_REMOVED lines=9> */
.L_x_12524:
[----:B------:R-:W1:Y:S02]  /*112f0*/  SYNCS.PHASECHK.TRANS64.TRYWAIT P0, [R3+URZ], R0 ;  /* 0x00000000030075a7 */ /* 0x000e64000800017f */
[----:B-1----:R-:W-:Y:S05]  /*11300*/  @!P0 BRA `(.L_x_12447) ;  /* 0x00000020008c8947 */ /* 0x002fea0003800000 */
.L_x_12525:
[----:B------:R-:W-:Y:S05]  /*11310*/  @!P2 BRA `(.L_x_12448) ;  /* 0x000000000004a947 */ /* 0x000fea0003800000 */
[----:B------:R-:W-:Y:S01]  /*11320*/  BPT.TRAP 0x1 ;  /* 0x000000040000795c */ /* 0x000fe20000300000 */
.L_x_12448:
[----:B-1----:R-:W-:-:S04]  /*11330*/  VIADD R3, R9, 0x30860 ;  /* 0x0003086009037836 */ /* 0x002fc80000000000 */
[----:B------:R-:W-:-:S04]  /*11340*/  IMAD R5, R18, 0x8, R3 ;  /* 0x0000000812057824 */ /* 0x000fc800078e0203 */
[----:B------:R-:W1:Y:S02]  /*11350*/  SYNCS.PHASECHK.TRANS64.TRYWAIT P0, [R5+URZ], R2 ;  /* 0x00000002050075a7 */ /* 0x000e64000800017f */
[----:B-1----:R-:W-:Y:S05]  /*11360*/  @!P0 BRA `(.L_x_12449) ;  /* 0x0000002000888947 */ /* 0x002fea0003800000 */
.L_x_12526:
[----:B------:R-:W-:-:S07]  /*11370*/  IMAD R3, R4, 0x8, R3 ;  /* 0x0000000804037824 */ /* 0x000fce00078e0203 */
.L_x_12450:
[----:B--2---:R2:W3:Y:S02]  /*11380*/  SYNCS.PHASECHK.TRANS64.TRYWAIT P0, [R3+URZ], R0 ;  /* 0x00000000030075a7 */ /* 0x0044e4000800017f */
[----:B---3--:R-:W-:Y:S05]  /*11390*/  @!P0 NANOSLEEP.SYNCS 0x989680 ;  /* 0x009896800000895d */ /* 0x008fea0003900000 */
[----:B------:R-:W3:Y:S02]  /*113a0*/  @!P0 SYNCS.PHASECHK.TRANS64 P0, [R3+URZ], R0 ;  /* 0x00000000030085a7 */ /* 0x000ee4000800007f */
[----:B---3--:R-:W-:Y:S05]  /*113b0*/  @!P0 BRA `(.L_x_12450) ;  /* 0xfffffffc00f08947 */ /* 0x008fea000383ffff */
.L_x_12443:
[----:B------:R-:W-:Y:S05]  /*113c0*/  BSYNC B0 ;  /* 0x0000000000007941 */ /* 0x000fea0003800000 */
.L_x_12442:
[----:B------:R-:W-:Y:S05]  /*113d0*/  EXIT ;  /* 0x000000000000794d */ /* 0x000fea0003800000 */
.L_x_12311:
[----:B-1----:R-:W-:-:S04]  /*113e0*/  MOV R3, UR37 ;  /* 0x0000002500037c02 */ /* 0x002fc80008000f00 */
[----:B------:R1:W2:Y:S03]  /*113f0*/  SYNCS.PHASECHK.TRANS64.TRYWAIT P1, [R3+URZ+0x30800], R0 ;  /* 0x03080000030075a7 */ /* 0x0002a6000802017f */
[----:B--2---:R-:W-:Y:S05]  /*11400*/  @!P1 NANOSLEEP.SYNCS 0x989680 ;  /* 0x009896800000995d */ /* 0x004fea0003900000 */
[----:B------:R-:W2:Y:S02]  /*11410*/  @!P1 SYNCS.PHASECHK.TRANS64 P1, [R3+URZ+0x30800], R0 ;  /* 0x03080000030095a7 */ /* 0x000ea4000802007f */
[----:B--2---:R-:W-:Y:S05]  /*11420*/  @!P1 BRA `(.L_x_12311) ;  /* 0xfffffffc00ec9947 */ /* 0x004fea000383ffff */
[----:B------:R-:W-:Y:S05]  /*11430*/  BRA `(.L_x_12451) ;  /* 0xffffff0400c47947 */ /* 0x000fea000383ffff */
.L_x_12315:
[----:B--2---:R2:W3:Y:S02]  /*11440*/  SYNCS.PHASECHK.TRANS64.TRYWAIT P2, [R0+URZ+0x30830], R3 ;  /* 0x03083003000075a7 */ /* 0x0044e4000804017f */
[----:B---3--:R-:W-:Y:S05]  /*11450*/  @!P2 NANOSLEEP.SYNCS 0x989680 ;  /* 0x009896800000a95d */ /* 0x008fea0003900000 */
[----:B------:R-:W3:Y:S02]  /*11460*/  @!P2 SYNCS.PHASECHK.TRANS64 P2, [R0+URZ+0x30830], R3 ;  /* 0x030830030000a5a7 */ /* 0x000ee4000804007f */
[----:B---3--:R-:W-:Y:S05]  /*11470*/  @!P2 BRA `(.L_x_12315) ;  /* 0xfffffffc00f0a947 */ /* 0x008fea000383ffff */
[----:B------:R-:W-:Y:S05]  /*11480*/  BRA `(.L_x_12314) ;  /* 0xffffff0400e87947 */ /* 0x000fea000383ffff */
.L_x_12320:
[----:B-1----:R-:W-:-:S04]  /*11490*/  IMAD.U32 R8, RZ, RZ, UR6 ;  /* 0x00000006ff087e24 */ /* 0x002fc8000f8e00ff */
[----:B------:R1:W2:Y:S03]  /*114a0*/  SYNCS.PHASECHK.TRANS64.TRYWAIT P2, [R8+URZ+0x30830], R7 ;  /* 0x03083007080075a7 */ /* 0x0002a6000804017f */
[----:B--2---:R-:W-:Y:S05]  /*114b0*/  @!P2 NANOSLEEP.SYNCS 0x989680 ;  /* 0x009896800000a95d */ /* 0x004fea0003900000 */
[----:B------:R-:W2:Y:S02]  /*114c0*/  @!P2 SYNCS.PHASECHK.TRANS64 P2, [R8+URZ+0x30830], R7 ;  /* 0x030830070800a5a7 */ /* 0x000ea4000804007f */
[----:B--2---:R-:W-:Y:S05]  /*114d0*/  @!P2 BRA `(.L_x_12320) ;  /* 0xfffffffc00eca947 */ /* 0x004fea000383ffff */
[----:B------:R-:W-:Y:S05]  /*114e0*/  BRA `(.L_x_12317) ;  /* 0xffffff4000147947 */ /* 0x000fea000383ffff */
.L_x_12324:
[----:B-1----:R-:W-:-:S04]  /*114f0*/  IMAD.U32 R7, RZ, RZ, UR6 ;  /* 0x00000006ff077e24 */ /* 0x002fc8000f8e00ff */
[----:B------:R1:W2:Y:S03]  /*11500*/  SYNCS.PHASECHK.TRANS64.TRYWAIT P2, [R7+URZ+0x30850], R6 ;  /* 0x03085006070075a7 */ /* 0x0002a6000804017f */
[----:B--2---:R-:W-:Y:S05]  /*11510*/  @!P2 NANOSLEEP.SYNCS 0x989680 ;  /* 0x009896800000a95d */ /* 0x004fea0003900000 */
[----:B------:R-:W2:Y:S02]  /*11520*/  @!P2 SYNCS.PHASECHK.TRANS64 P2, [R7+URZ+0x30850], R6 ;  /* 0x030850060700a5a7 */ /* 0x000ea4000804007f */
[----:B--2---:R-:W-:Y:S05]  /*11530*/  @!P2 BRA `(.L_x_12324) ;  /* 0xfffffffc00eca947 */ /* 0x004fea000383ffff */
[----:B------:R-:W-:Y:S05]  /*11540*/  BRA `(.L_x_12321) ;  /* 0xffffff4000887947 */ /* 0x000fea000383ffff */
.L_x_12329:
[----:B-1----:R-:W-:-:S04]  /*11550*/  IMAD.U32 R3, RZ, RZ, UR12 ;  /* 0x0000000cff037e24 */ /* 0x002fc8000f8e00ff */
[----:B------:R1:W2:Y:S03]  /*11560*/  SYNCS.PHASECHK.TRANS64.TRYWAIT P0, [R3+URZ+0x30850], R0 ;  /* 0x03085000030075a7 */ /* 0x0002a6000800017f */
[----:B--2---:R-:W-:Y:S05]  /*11570*/  @!P0 NANOSLEEP.SYNCS 0x989680 ;  /* 0x009896800000895d */ /* 0x004fea0003900000 */
[----:B------:R-:W2:Y:S02]  /*11580*/  @!P0 SYNCS.PHASECHK.TRANS64 P0, [R3+URZ+0x30850], R0 ;  /* 0x03085000030085a7 */ /* 0x000ea4000800007f */
[----:B--2---:R-:W-:Y:S05]  /*11590*/  @!P0 BRA `(.L_x_12329) ;  /* 0xfffffffc00ec8947 */ /* 0x004fea000383ffff */
[----:B------:R-:W-:Y:S05]  /*115a0*/  BRA `(.L_x_12328) ;  /* 0xffffff74007c7947 */ /* 0x000fea000383ffff */
.L_x_12362:
        /* <DEDUP_REMOVED lines=8> */
[----:B-1----:R-:W-:Y:S05]  /*11630*/  WARPSYNC.COLLECTIVE R15, `(.L_x_12453) ;  /* 0x000000000f087348 */ /* 0x002fea0003c00000 */
[----:B------:R0:W2:Y:S02]  /*11640*/  SHFL.IDX P6, R14, R13, R12, R11 ;  /* 0x0000000c0d0e7389 */ /* 0x0000a400000c000b */
[----:B012---:R-:W-:Y:S01]  /*11650*/  ENDCOLLECTIVE ;  /* 0x000000000000791b */ /* 0x007fe20003800000 */
.L_x_12453:
[----:B------:R-:W-:Y:S05]  /*11660*/  BSYNC B0 ;  /* 0x0000000000007941 */ /* 0x000fea0003800000 */
.L_x_12452:
[----:B------:R-:W-:Y:S05]  /*11670*/  BRA `(.L_x_12454) ;  /* 0xffffffbc00907947 */ /* 0x000fea000383ffff */
.L_x_12364:
[----:B------:R-:W-:Y:S01]  /*11680*/  BSSY B0, `(.L_x_12455) ;  /* 0x0000006000007945 */ /* 0x000fe20003800000 */
[----:B------:R-:W-:-:S07]  /*11690*/  IMAD.MOV.U32 R15, RZ, RZ, -0x1 ;  /* 0xffffffffff0f7424 */ /* 0x000fce00078e00ff */
[----:B01----:R-:W-:Y:S05]  /*116a0*/  WARPSYNC.COLLECTIVE R15, `(.L_x_12456) ;  /* 0x000000000f0c7348 */ /* 0x003fea0003c00000 */
[----:B------:R-:W-:Y:S02]  /*116b0*/  ELECT P6, UR62, PT ;  /* 0x00000000003e782f */ /* 0x000fe400038c0000 */
[----:B------:R-:W-:Y:S01]  /*116c0*/  MOV R14, UR62 ;  /* 0x0000003e000e7c02 */ /* 0x000fe20008000f00 */
[----:B01----:R-:W-:Y:S10]  /*116d0*/  ENDCOLLECTIVE ;  /* 0x000000000000791b */ /* 0x003ff40003800000 */
.L_x_12456:
[----:B------:R-:W-:Y:S05]  /*116e0*/  BSYNC B0 ;  /* 0x0000000000007941 */ /* 0x000fea0003800000 */
.L_x_12455:
[----:B------:R-:W-:Y:S05]  /*116f0*/  BRA `(.L_x_12457) ;  /* 0xffffffbc00907947 */ /* 0x000fea000383ffff */
.L_x_12366:
[----:B0-----:R0:W2:Y:S02]  /*11700*/  SYNCS.PHASECHK.TRANS64.TRYWAIT P0, [R0+URZ+0x30840], R2 ;  /* 0x03084002000075a7 */ /* 0x0010a4000800017f */
[----:B--2---:R-:W-:Y:S05]  /*11710*/  @!P0 NANOSLEEP.SYNCS 0x989680 ;  /* 0x009896800000895d */ /* 0x004fea0003900000 */
[----:B------:R-:W2:Y:S02]  /*11720*/  @!P0 SYNCS.PHASECHK.TRANS64 P0, [R0+URZ+0x30840], R2 ;  /* 0x03084002000085a7 */ /* 0x000ea4000800007f */
[----:B--2---:R-:W-:Y:S05]  /*11730*/  @!P0 BRA `(.L_x_12366) ;  /* 0xfffffffc00f08947 */ /* 0x004fea000383ffff */
[----:B------:R-:W-:Y:S05]  /*11740*/  BRA `(.L_x_12458) ;  /* 0xffffffbc00e07947 */ /* 0x000fea000383ffff */
.L_x_12370:
[----:B------:R-:W2:Y:S01]  /*11750*/  LDL.LU R11, [R1+0x30] ;  /* 0x00003000010b7983 */ /* 0x000ea20000300800 */
[----:B------:R-:W-:Y:S01]  /*11760*/  IMAD.MOV.U32 R13, RZ, RZ, R4 ;  /* 0x000000ffff0d7224 */ /* 0x000fe200078e0004 */
[----:B------:R-:W-:Y:S01]  /*11770*/  MOV R15, 0xffffffff ;  /* 0xffffffff000f7802 */ /* 0x000fe20000000f00 */
[----:B------:R-:W-:Y:S02]  /*11780*/  IMAD.MOV.U32 R12, RZ, RZ, RZ ;  /* 0x000000ffff0c7224 */ /* 0x000fe400078e00ff */
        /* <DEDUP_REMOVED lines=8> */
.L_x_12459:
[----:B------:R-:W-:Y:S02]  /*11810*/  IMAD.MOV.U32 R13, RZ, RZ, R0 ;  /* 0x000000ffff0d7224 */ /* 0x000fe400078e0000 */
[----:B------:R-:W-:-:S07]  /*11820*/  IMAD.MOV.U32 R6, RZ, RZ, R14 ;  /* 0x000000ffff067224 */ /* 0x000fce00078e000e */
[----:B------:R-:W-:Y:S05]  /*11830*/  WARPSYNC.COLLECTIVE R15, `(.L_x_12460) ;  /* 0x000000000f087348 */ /* 0x000fea0003c00000 */
[----:B------:R0:W1:Y:S02]  /*11840*/  SHFL.IDX P6, R14, R13, R12, R11 ;  /* 0x0000000c0d0e7389 */ /* 0x00006400000c000b */
[----:B01----:R-:W-:Y:S01]  /*11850*/  ENDCOLLECTIVE ;  /* 0x000000000000791b */ /* 0x003fe20003800000 */
.L_x_12460:
[----:B------:R-:W-:Y:S01]  /*11860*/  MOV R13, R4 ;  /* 0x00000004000d7202 */ /* 0x000fe20000000f00 */
[----:B------:R-:W-:Y:S02]  /*11870*/  IMAD.MOV.U32 R12, RZ, RZ, 0x1 ;  /* 0x00000001ff0c7424 */ /* 0x000fe400078e00ff */
[----:B------:R-:W-:-:S07]  /*11880*/  IMAD.MOV.U32 R7, RZ, RZ, R14 ;  /* 0x000000ffff077224 */ /* 0x000fce00078e000e */
[----:B------:R-:W-:Y:S05]  /*11890*/  WARPSYNC.COLLECTIVE R15, `(.L_x_12461) ;  /* 0x000000000f087348 */ /* 0x000fea0003c00000 */
[----:B------:R0:W1:Y:S02]  /*118a0*/  SHFL.IDX P6, R14, R13, R12, R11 ;  /* 0x0000000c0d0e7389 */ /* 0x00006400000c000b */
[----:B01----:R-:W-:Y:S01]  /*118b0*/  ENDCOLLECTIVE ;  /* 0x000000000000791b */ /* 0x003fe20003800000 */
.L_x_12461:
        /* <DEDUP_REMOVED lines=9> */
[----:B------:R0:W-:Y:S01]  /*11950*/  @!P1 LDGSTS.E.BYPASS.LTC128B.128 [R10+0xc400], desc[UR38][R6.64], !P0 ;  /* 0x0c400000060a9fae */ /* 0x0001e2000c101d66 */
[----:B------:R-:W-:Y:S01]  /*11960*/  ISETP.GE.AND P1, PT, R8, R3, PT ;  /* 0x000000030800720c */ /* 0x000fe20003f26270 */
[----:B0-----:R-:W-:-:S12]  /*11970*/  IMAD.MOV.U32 R6, RZ, RZ, R14 ;  /* 0x000000ffff067224 */ /* 0x001fd800078e000e */
[----:B------:R-:W-:Y:S05]  /*11980*/  WARPSYNC.COLLECTIVE R15, `(.L_x_12462) ;  /* 0x000000000f087348 */ /* 0x000fea0003c00000 */
[----:B------:R0:W1:Y:S02]  /*11990*/  SHFL.IDX P6, R14, R13, R12, R11 ;  /* 0x0000000c0d0e7389 */ /* 0x00006400000c000b */
[----:B01----:R-:W-:Y:S01]  /*119a0*/  ENDCOLLECTIVE ;  /* 0x000000000000791b */ /* 0x003fe20003800000 */
.L_x_12462:
[----:B------:R-:W-:Y:S02]  /*119b0*/  IMAD.MOV.U32 R13, RZ, RZ, R4 ;  /* 0x000000ffff0d7224 */ /* 0x000fe400078e0004 */
[----:B------:R-:W-:Y:S02]  /*119c0*/  IMAD.MOV.U32 R12, RZ, RZ, 0x2 ;  /* 0x00000002ff0c7424 */ /* 0x000fe400078e00ff */
[----:B------:R-:W-:-:S07]  /*119d0*/  IMAD.MOV.U32 R7, RZ, RZ, R14 ;  /* 0x000000ffff077224 */ /* 0x000fce00078e000e */
[----:B------:R-:W-:Y:S05]  /*119e0*/  WARPSYNC.COLLECTIVE R15, `(.L_x_12463) ;  /* 0x000000000f087348 */ /* 0x000fea0003c00000 */
[----:B------:R0:W1:Y:S02]  /*119f0*/  SHFL.IDX P6, R14, R13, R12, R11 ;  /* 0x0000000c0d0e7389 */ /* 0x00006400000c000b */
[----:B01----:R-:W-:Y:S01]  /*11a00*/  ENDCOLLECTIVE ;  /* 0x000000000000791b */ /* 0x003fe20003800000 */
.L_x_12463:
        /* <DEDUP_REMOVED lines=9> */
[----:B------:R0:W-:Y:S02]  /*11aa0*/  @!P1 LDGSTS.E.BYPASS.LTC128B.128 [R10+0xcc00], desc[UR38][R6.64], !P0 ;  /* 0x0cc00000060a9fae */ /* 0x0001e4000c101d66 */
[----:B0-----:R-:W-:-:S04]  /*11ab0*/  IADD3 R6, R25, 0x20, RZ ;  /* 0x0000002019067810 */ /* 0x001fc80007ffe0ff */
[----:B------:R-:W-:Y:S01]  /*11ac0*/  ISETP.GE.AND P1, PT, R6, R3, PT ;  /* 0x000000030600720c */ /* 0x000fe20003f26270 */
[----:B------:R-:W-:-:S12]  /*11ad0*/  IMAD.MOV.U32 R6, RZ, RZ, R14 ;  /* 0x000000ffff067224 */ /* 0x000fd800078e000e */
[----:B------:R-:W-:Y:S05]  /*11ae0*/  WARPSYNC.COLLECTIVE R15, `(.L_x_12464) ;  /* 0x000000000f087348 */ /* 0x000fea0003c00000 */
[----:B------:R0:W1:Y:S02]  /*11af0*/  SHFL.IDX P6, R14, R13, R12, R11 ;  /* 0x0000000c0d0e7389 */ /* 0x00006400000c000b */
[----:B01----:R-:W-:Y:S01]  /*11b00*/  ENDCOLLECTIVE ;  /* 0x000000000000791b */ /* 0x003fe20003800000 */
.L_x_12464:
[----:B------:R-:W-:Y:S02]  /*11b10*/  IMAD.MOV.U32 R13, RZ, RZ, R4 ;  /* 0x000000ffff0d7224 */ /* 0x000fe400078e0004 */
[----:B------:R-:W-:Y:S02]  /*11b20*/  IMAD.MOV.U32 R12, RZ, RZ, 0x3 ;  /* 0x00000003ff0c7424 */ /* 0x000fe400078e00ff */
[----:B------:R-:W-:-:S07]  /*11b30*/  IMAD.MOV.U32 R7, RZ, RZ, R14 ;  /* 0x000000ffff077224 */ /* 0x000fce00078e000e */
[----:B------:R-:W-:Y:S05]  /*11b40*/  WARPSYNC.COLLECTIVE R15, `(.L_x_12465) ;  /* 0x000000000f087348 */ /* 0x000fea0003c00000 */
[----:B------:R0:W1:Y:S02]  /*11b50*/  SHFL.IDX P6, R14, R13, R12, R11 ;  /* 0x0000000c0d0e7389 */ /* 0x00006400000c000b */
[----:B01----:R-:W-:Y:S01]  /*11b60*/  ENDCOLLECTIVE ;  /* 0x000000000000791b */ /* 0x003fe20003800000 */
.L_x_12465:
[----:B------:R-:W-:-:S04]  /*11b70*/  @!P1 LEA R7, P2, R20, R7, 0x1 ;  /* 0x0000000714079211 */ /* 0x000fc800078408ff */
[----:B------:R-:W-:-:S04]  /*11b80*/  @!P1 IADD3.X R6, RZ, R6, RZ, P2, !PT ;  /* 0x00000006ff069210 */ /* 0x000fc800017fe4ff */
        /* <DEDUP_REMOVED lines=8> */
[----:B0-----:R-:W-:-:S05]  /*11c10*/  VIADD R6, R25, 0x30 ;  /* 0x0000003019067836 */ /* 0x001fca0000000000 */
[----:B------:R-:W-:Y:S01]  /*11c20*/  ISETP.GE.AND P1, PT, R6, R3, PT ;  /* 0x000000030600720c */ /* 0x000fe20003f26270 */
[----:B------:R-:W-:-:S12]  /*11c30*/  IMAD.MOV.U32 R6, RZ, RZ, R14 ;  /* 0x000000ffff067224 */ /* 0x000fd800078e000e */
[----:B------:R-:W-:Y:S05]  /*11c40*/  WARPSYNC.COLLECTIVE R15, `(.L_x_12466) ;  /* 0x000000000f087348 */ /* 0x000fea0003c00000 */
[----:B------:R0:W1:Y:S02]  /*11c50*/  SHFL.IDX P6, R14, R13, R12, R11 ;  /* 0x0000000c0d0e7389 */ /* 0x00006400000c000b */
[----:B01----:R-:W-:Y:S01]  /*11c60*/  ENDCOLLECTIVE ;  /* 0x000000000000791b */ /* 0x003fe20003800000 */
.L_x_12466:
[----:B------:R-:W-:Y:S02]  /*11c70*/  IMAD.MOV.U32 R13, RZ, RZ, R4 ;  /* 0x000000ffff0d7224 */ /* 0x000fe400078e0004 */
[----:B------:R-:W-:Y:S01]  /*11c80*/  IMAD.MOV.U32 R12, RZ, RZ, 0x4 ;  /* 0x00000004ff0c7424 */ /* 0x000fe200078e00ff */
[----:B------:R-:W-:-:S07]  /*11c90*/  MOV R7, R14 ;  /* 0x0000000e00077202 */ /* 0x000fce0000000f00 */
[----:B------:R-:W-:Y:S05]  /*11ca0*/  WARPSYNC.COLLECTIVE R15, `(.L_x_12467) ;  /* 0x000000000f087348 */ /* 0x000fea0003c00000 */
[----:B------:R0:W1:Y:S02]  /*11cb0*/  SHFL.IDX P6, R14, R13, R12, R11 ;  /* 0x0000000c0d0e7389 */ /* 0x00006400000c000b */
[----:B01----:R-:W-:Y:S01]  /*11cc0*/  ENDCOLLECTIVE ;  /* 0x000000000000791b */ /* 0x003fe20003800000 */
.L_x_12467:
        /* <DEDUP_REMOVED lines=16> */
.L_x_12468:
[----:B------:R-:W-:Y:S02]  /*11dd0*/  IMAD.MOV.U32 R13, RZ, RZ, R4 ;  /* 0x000000ffff0d7224 */ /* 0x000fe400078e0004 */
[----:B------:R-:W-:Y:S02]  /*11de0*/  IMAD.MOV.U32 R12, RZ, RZ, 0x5 ;  /* 0x00000005ff0c7424 */ /* 0x000fe400078e00ff */
[----:B------:R-:W-:-:S07]  /*11df0*/  IMAD.MOV.U32 R7, RZ, RZ, R14 ;  /* 0x000000ffff077224 */ /* 0x000fce00078e000e */
[----:B------:R-:W-:Y:S05]  /*11e00*/  WARPSYNC.COLLECTIVE R15, `(.L_x_12469) ;  /* 0x000000000f087348 */ /* 0x000fea0003c00000 */
[----:B------:R0:W1:Y:S02]  /*11e10*/  SHFL.IDX P6, R14, R13, R12, R11 ;  /* 0x0000000c0d0e7389 */ /* 0x00006400000c000b */
[----:B01----:R-:W-:Y:S01]  /*11e20*/  ENDCOLLECTIVE ;  /* 0x000000000000791b */ /* 0x003fe20003800000 */
.L_x_12469:
        /* <DEDUP_REMOVED lines=11> */
[----:B------:R-:W-:Y:S02]  /*11ee0*/  ISETP.GE.AND P1, PT, R6, R3, PT ;  /* 0x000000030600720c */ /* 0x000fe40003f26270 */
[----:B------:R-:W-:-:S11]  /*11ef0*/  MOV R6, R14 ;  /* 0x0000000e00067202 */ /* 0x000fd60000000f00 */
[----:B------:R-:W-:Y:S05]  /*11f00*/  WARPSYNC.COLLECTIVE R15, `(.L_x_12470) ;  /* 0x000000000f087348 */ /* 0x000fea0003c00000 */
[----:B------:R0:W1:Y:S02]  /*11f10*/  SHFL.IDX P6, R14, R13, R12, R11 ;  /* 0x0000000c0d0e7389 */ /* 0x00006400000c000b */
[----:B01----:R-:W-:Y:S01]  /*11f20*/  ENDCOLLECTIVE ;  /* 0x000000000000791b */ /* 0x003fe20003800000 */
.L_x_12470:
[----:B------:R-:W-:Y:S01]  /*11f30*/  IMAD.MOV.U32 R13, RZ, RZ, R4 ;  /* 0x000000ffff0d7224 */ /* 0x000fe200078e0004 */
[----:B------:R-:W-:Y:S01]  /*11f40*/  MOV R12, 0x6 ;  /* 0x00000006000c7802 */ /* 0x000fe20000000f00 */
[----:B------:R-:W-:-:S07]  /*11f50*/  IMAD.MOV.U32 R7, RZ, RZ, R14 ;  /* 0x000000ffff077224 */ /* 0x000fce00078e000e */
[----:B------:R-:W-:Y:S05]  /*11f60*/  WARPSYNC.COLLECTIVE R15, `(.L_x_12471) ;  /* 0x000000000f087348 */ /* 0x000fea0003c00000 */
[----:B------:R0:W1:Y:S02]  /*11f70*/  SHFL.IDX P6, R14, R13, R12, R11 ;  /* 0x0000000c0d0e7389 */ /* 0x00006400000c000b */
[----:B01----:R-:W-:Y:S01]  /*11f80*/  ENDCOLLECTIVE ;  /* 0x000000000000791b */ /* 0x003fe20003800000 */
.L_x_12471:
        /* <DEDUP_REMOVED lines=16> */
.L_x_12472:
[----:B------:R-:W-:Y:S01]  /*12090*/  IMAD.MOV.U32 R13, RZ, RZ, R4 ;  /* 0x000000ffff0d7224 */ /* 0x000fe200078e0004 */
[----:B------:R-:W-:Y:S01]  /*120a0*/  MOV R12, 0x7 ;  /* 0x00000007000c7802 */ /* 0x000fe20000000f00 */
[----:B------:R-:W-:-:S07]  /*120b0*/  IMAD.MOV.U32 R7, RZ, RZ, R14 ;  /* 0x000000ffff077224 */ /* 0x000fce00078e000e */
[----:B------:R-:W-:Y:S05]  /*120c0*/  WARPSYNC.COLLECTIVE R15, `(.L_x_12473) ;  /* 0x000000000f087348 */ /* 0x000fea0003c00000 */
[----:B------:R0:W1:Y:S02]  /*120d0*/  SHFL.IDX P6, R14, R13, R12, R11 ;  /* 0x0000000c0d0e7389 */ /* 0x00006400000c000b */
[----:B01----:R-:W-:Y:S01]  /*120e0*/  ENDCOLLECTIVE ;  /* 0x000000000000791b */ /* 0x003fe20003800000 */
.L_x_12473:
[----:B------:R-:W-:-:S05]  /*120f0*/  @!P1 LEA R7, P2, R20, R7, 0x1 ;  /* 0x0000000714079211 */ /* 0x000fca00078408ff */
[----:B------:R-:W-:-:S05]  /*12100*/  @!P1 IMAD.X R6, RZ, RZ, R6, P2 ;  /* 0x000000ffff069224 */ /* 0x000fca00010e0606 */
[-C--:B------:R-:W-:Y:S01]  /*12110*/  @!P1 LOP3.LUT R7, R7, R6.reuse, RZ, 0x3c, !PT ;  /* 0x0000000607079212 */ /* 0x080fe200078e3cff */
[----:B------:R-:W-:Y:S02]  /*12120*/  IMAD.MOV.U32 R13, RZ, RZ, R0 ;  /* 0x000000ffff0d7224 */ /* 0x000fe400078e0000 */
[----:B------:R-:W-:Y:S01]  /*12130*/  VIADD R0, R25, 0x70 ;  /* 0x0000007019007836 */ /* 0x000fe20000000000 */
[----:B------:R-:W-:-:S04]  /*12140*/  @!P1 LOP3.LUT R6, R7, R6, RZ, 0x3c, !PT ;  /* 0x0000000607069212 */ /* 0x000fc800078e3cff */
[----:B------:R-:W-:Y:S01]  /*12150*/  @!P1 LOP3.LUT R7, R7, R6, RZ, 0x3c, !PT ;  /* 0x0000000607079212 */ /* 0x000fe200078e3cff */
[----:B------:R-:W-:-:S07]  /*12160*/  IMAD.MOV.U32 R4, RZ, RZ, R14 ;  /* 0x000000ffff047224 */ /* 0x000fce00078e000e */
[----:B------:R-:W-:Y:S05]  /*12170*/  WARPSYNC.COLLECTIVE R15, `(.L_x_12474) ;  /* 0x000000000f087348 */ /* 0x000fea0003c00000 */
[----:B------:R0:W1:Y:S02]  /*12180*/  SHFL.IDX P6, R14, R13, R12, R11 ;  /* 0x0000000c0d0e7389 */ /* 0x00006400000c000b */
[----:B01----:R-:W-:Y:S01]  /*12190*/  ENDCOLLECTIVE ;  /* 0x000000000000791b */ /* 0x003fe20003800000 */
.L_x_12474:
[----:B------:R-:W-:Y:S01]  /*121a0*/  @!PT LDS RZ, [RZ] ;  /* 0x00000000fffff984 */ /* 0x000fe20000000800 */
[----:B------:R-:W-:Y:S01]  /*121b0*/  @!PT LDS RZ, [RZ] ;  /* 0x00000000fffff984 */ /* 0x000fe20000000800 */
[----:B------:R-:W-:Y:S01]  /*121c0*/  @!PT LDS RZ, [RZ] ;  /* 0x00000000fffff984 */ /* 0x000fe20000000800 */
[----:B------:R0:W-:Y:S01]  /*121d0*/  @!P1 LDGSTS.E.BYPASS.LTC128B.128 [R10+0xf400], desc[UR38][R6.64], !P0 ;  /* 0x0f400000060a9fae */ /* 0x0001e2000c101d66 */
[----:B------:R-:W-:Y:S01]  /*121e0*/  ISETP.GE.AND P1, PT, R0, R3, PT ;  /* 0x000000030000720c */ /* 0x000fe20003f26270 */
[----:B------:R-:W-:-:S05]  /*121f0*/  VIADD R0, R25, 0x80 ;  /* 0x0000008019007836 */ /* 0x000fca0000000000 */
[----:B------:R-:W-:Y:S01]  /*12200*/  ISETP.GE.AND P2, PT, R0, R3, PT ;  /* 0x000000030000720c */ /* 0x000fe20003f46270 */
[----:B------:R-:W-:Y:S02]  /*12210*/  IMAD.MOV.U32 R13, RZ, RZ, R2 ;  /* 0x000000ffff0d7224 */ /* 0x000fe400078e0002 */
[----:B------:R-:W-:Y:S02]  /*12220*/  IMAD.MOV.U32 R12, RZ, RZ, RZ ;  /* 0x000000ffff0c7224 */ /* 0x000fe400078e00ff */
[----:B0-----:R-:W-:-:S08]  /*12230*/  IMAD.MOV.U32 R6, RZ, RZ, R14 ;  /* 0x000000ffff067224 */ /* 0x001fd000078e000e */
[----:B------:R-:W-:Y:S05]  /*12240*/  WARPSYNC.COLLECTIVE R15, `(.L_x_12475) ;  /* 0x000000000f087348 */ /* 0x000fea0003c00000 */
[----:B------:R0:W1:Y:S02]  /*12250*/  SHFL.IDX P6, R14, R13, R12, R11 ;  /* 0x0000000c0d0e7389 */ /* 0x00006400000c000b */
[----:B01----:R-:W-:Y:S01]  /*12260*/  ENDCOLLECTIVE ;  /* 0x000000000000791b */ /* 0x003fe20003800000 */
.L_x_12475:
[----:B------:R-:W-:-:S05]  /*12270*/  @!P1 LEA R6, P3, R20, R6, 0x1 ;  /* 0x0000000614069211 */ /* 0x000fca00078608ff */
[----:B------:R-:W-:-:S05]  /*12280*/  @!P1 IMAD.X R4, RZ, RZ, R4, P3 ;  /* 0x000000ffff049224 */ /* 0x000fca00018e0604 */
[----:B------:R-:W-:Y:S01]  /*12290*/  @!P1 MOV R7, R4 ;  /* 0x0000000400079202 */ /* 0x000fe20000000f00 */
[----:B------:R-:W-:Y:S02]  /*122a0*/  IMAD.MOV.U32 R13, RZ, RZ, R5 ;  /* 0x000000ffff0d7224 */ /* 0x000fe400078e0005 */
[----:B------:R-:W-:Y:S02]  /*122b0*/  VIADD R4, R25, 0xa0 ;  /* 0x000000a019047836 */ /* 0x000fe40000000000 */
[----:B------:R-:W-:Y:S01]  /*122c0*/  @!PT LDS RZ, [RZ] ;  /* 0x00000000fffff984 */ /* 0x000fe20000000800 */
[----:B------:R-:W-:Y:S01]  /*122d0*/  @!PT LDS RZ, [RZ] ;  /* 0x00000000fffff984 */ /* 0x000fe20000000800 */
[----:B------:R-:W-:Y:S01]  /*122e0*/  @!PT LDS RZ, [RZ] ;  /* 0x00000000fffff984 */ /* 0x000fe20000000800 */
[----:B------:R0:W-:Y:S01]  /*122f0*/  @!P1 LDGSTS.E.BYPASS.LTC128B.128 [R10+0xfc00], desc[UR38][R6.64], !P0 ;  /* 0x0fc00000060a9fae */ /* 0x0001e2000c101d66 */
[----:B------:R-:W-:-:S07]  /*12300*/  IMAD.MOV.U32 R0, RZ, RZ, R14 ;  /* 0x000000ffff007224 */ /* 0x000fce00078e000e */
[----:B0-----:R-:W-:Y:S05]  /*12310*/  WARPSYNC.COLLECTIVE R15, `(.L_x_12476) ;  /* 0x000000000f087348 */ /* 0x001fea0003c00000 */
[----:B------:R1:W2:Y:S02]  /*12320*/  SHFL.IDX P6, R14, R13, R12, R11 ;  /* 0x0000000c0d0e7389 */ /* 0x0002a400000c000b */
[----:B012---:R-:W-:Y:S01]  /*12330*/  ENDCOLLECTIVE ;  /* 0x000000000000791b */ /* 0x007fe20003800000 */
.L_x_12476:
[----:B------:R-:W-:Y:S02]  /*12340*/  IMAD.MOV.U32 R13, RZ, RZ, R2 ;  /* 0x000000ffff0d7224 */ /* 0x000fe400078e0002 */
[----:B------:R-:W-:Y:S01]  /*12350*/  IMAD.MOV.U32 R12, RZ, RZ, 0x1 ;  /* 0x00000001ff0c7424 */ /* 0x000fe200078e00ff */
[----:B------:R-:W-:-:S07]  /*12360*/  MOV R8, R14 ;  /* 0x0000000e00087202 */ /* 0x000fce0000000f00 */
[----:B------:R-:W-:Y:S05]  /*12370*/  WARPSYNC.COLLECTIVE R15, `(.L_x_12477) ;  /* 0x000000000f087348 */ /* 0x000fea0003c00000 */
[----:B------:R0:W1:Y:S02]  /*12380*/  SHFL.IDX P6, R14, R13, R12, R11 ;  /* 0x0000000c0d0e7389 */ /* 0x00006400000c000b */
[----:B01----:R-:W-:Y:S01]  /*12390*/  ENDCOLLECTIVE ;  /* 0x000000000000791b */ /* 0x003fe20003800000 */
.L_x_12477:
        /* <DEDUP_REMOVED lines=8> */
[----:B------:R0:W-:Y:S02]  /*12420*/  @!P2 LDGSTS.E.BYPASS.LTC128B.128 [R10+0x10400], desc[UR38][R6.64], !P0 ;  /* 0x10400000060aafae */ /* 0x0001e4000c101d66 */
[----:B------:R-:W-:Y:S02]  /*12430*/  ISETP.GE.AND P1, PT, R0, R3, PT ;  /* 0x000000030000720c */ /* 0x000fe40003f26270 */
[----:B------:R-:W-:-:S11]  /*12440*/  MOV R0, R14 ;  /* 0x0000000e00007202 */ /* 0x000fd60000000f00 */
[----:B0-----:R-:W-:Y:S05]  /*12450*/  WARPSYNC.COLLECTIVE R15, `(.L_x_12478) ;  /* 0x000000000f087348 */ /* 0x001fea0003c00000 */
[----:B------:R1:W2:Y:S02]  /*12460*/  SHFL.IDX P6, R14, R13, R12, R11 ;  /* 0x0000000c0d0e7389 */ /* 0x0002a400000c000b */
[----:B012---:R-:W-:Y:S01]  /*12470*/  ENDCOLLECTIVE ;  /* 0x000000000000791b */ /* 0x007fe20003800000 */
.L_x_12478:
[----:B------:R-:W-:Y:S01]  /*12480*/  IMAD.MOV.U32 R13, RZ, RZ, R2 ;  /* 0x000000ffff0d7224 */ /* 0x000fe200078e0002 */
[----:B------:R-:W-:Y:S01]  /*12490*/  MOV R12, 0x2 ;  /* 0x00000002000c7802 */ /* 0x000fe20000000f00 */
[----:B------:R-:W-:-:S07]  /*124a0*/  IMAD.MOV.U32 R6, RZ, RZ, R14 ;  /* 0x000000ffff067224 */ /* 0x000fce00078e000e */
[----:B------:R-:W-:Y:S05]  /*124b0*/  WARPSYNC.COLLECTIVE R15, `(.L_x_12479) ;  /* 0x000000000f087348 */ /* 0x000fea0003c00000 */
[----:B------:R0:W1:Y:S02]  /*124c0*/  SHFL.IDX P6, R14, R13, R12, R11 ;  /* 0x0000000c0d0e7389 */ /* 0x00006400000c000b */
[----:B01----:R-:W-:Y:S01]  /*124d0*/  ENDCOLLECTIVE ;  /* 0x000000000000791b */ /* 0x003fe20003800000 */
.L_x_12479:
[----:B------:R-:W-:-:S05]  /*124e0*/  @!P1 LEA R6, P2, R20, R6, 0x1 ;  /* 0x0000000614069211 */ /* 0x000fca00078408ff */
[----:B------:R-:W-:-:S04]  /*124f0*/  @!P1 IMAD.X R0, RZ, RZ, R0, P2 ;  /* 0x000000ffff009224 */ /* 0x000fc800010e0600 */
[----:B------:R-:W-:Y:S02]  /*12500*/  @!P1 IMAD.MOV.U32 R7, RZ, RZ, R0 ;  /* 0x000000ffff079224 */ /* 0x000fe400078e0000 */
[----:B------:R-:W-:-:S03]  /*12510*/  IMAD.MOV.U32 R13, RZ, RZ, R5 ;  /* 0x000000ffff0d7224 */ /* 0x000fc600078e0005 */
[----:B------:R-:W-:Y:S01]  /*12520*/  @!PT LDS RZ, [RZ] ;  /* 0x00000000fffff984 */ /* 0x000fe20000000800 */
[----:B------:R-:W-:Y:S01]  /*12530*/  @!PT LDS RZ, [RZ] ;  /* 0x00000000fffff984 */ /* 0x000fe20000000800 */
[----:B------:R-:W-:Y:S01]  /*12540*/  @!PT LDS RZ, [RZ] ;  /* 0x00000000fffff984 */ /* 0x000fe20000000800 */
[----:B------:R0:W-:Y:S01]  /*12550*/  @!P1 LDGSTS.E.BYPASS.LTC128B.128 [R10+0x10c00], desc[UR38][R6.64], !P0 ;  /* 0x10c00000060a9fae */ /* 0x0001e2000c101d66 */
[----:B------:R-:W-:Y:S01]  /*12560*/  ISETP.GE.AND P1, PT, R4, R3, PT ;  /* 0x000000030400720c */ /* 0x000fe20003f26270 */
[----:B------:R-:W-:-:S12]  /*12570*/  IMAD.MOV.U32 R0, RZ, RZ, R14 ;  /* 0x000000ffff007224 */ /* 0x000fd800078e000e */
[----:B0-----:R-:W-:Y:S05]  /*12580*/  WARPSYNC.COLLECTIVE R15, `(.L_x_12480) ;  /* 0x000000000f087348 */ /* 0x001fea0003c00000 */
[----:B------:R1:W2:Y:S02]  /*12590*/  SHFL.IDX P6, R14, R13, R12, R11 ;  /* 0x0000000c0d0e7389 */ /* 0x0002a400000c000b */
[----:B012---:R-:W-:Y:S01]  /*125a0*/  ENDCOLLECTIVE ;  /* 0x000000000000791b */ /* 0x007fe20003800000 */
.L_x_12480:
[----:B------:R-:W-:Y:S02]  /*125b0*/  IMAD.MOV.U32 R13, RZ, RZ, R2 ;  /* 0x000000ffff0d7224 */ /* 0x000fe400078e0002 */
[----:B------:R-:W-:Y:S02]  /*125c0*/  IMAD.MOV.U32 R12, RZ, RZ, 0x3 ;  /* 0x00000003ff0c7424 */ /* 0x000fe400078e00ff */
[----:B------:R-:W-:-:S07]  /*125d0*/  IMAD.MOV.U32 R6, RZ, RZ, R14 ;  /* 0x000000ffff067224 */ /* 0x000fce00078e000e */
[----:B------:R-:W-:Y:S05]  /*125e0*/  WARPSYNC.COLLECTIVE R15, `(.L_x_12481) ;  /* 0x000000000f087348 */ /* 0x000fea0003c00000 */
[----:B------:R0:W1:Y:S02]  /*125f0*/  SHFL.IDX P6, R14, R13, R12, R11 ;  /* 0x0000000c0d0e7389 */ /* 0x00006400000c000b */
[----:B01----:R-:W-:Y:S01]  /*12600*/  ENDCOLLECTIVE ;  /* 0x000000000000791b */ /* 0x003fe20003800000 */
.L_x_12481:
[----:B------:R-:W-:-:S05]  /*12610*/  @!P1 LEA R6, P2, R20, R6, 0x1 ;  /* 0x0000000614069211 */ /* 0x000fca00078408ff */
[----:B------:R-:W-:-:S05]  /*12620*/  @!P1 IMAD.X R0, RZ, RZ, R0, P2 ;  /* 0x000000ffff009224 */ /* 0x000fca00010e0600 */
[----:B------:R-:W-:Y:S01]  /*12630*/  @!P1 MOV R7, R0 ;  /* 0x0000000000079202 */ /* 0x000fe20000000f00 */
[----:B------:R-:W-:-:S04]  /*12640*/  IMAD.MOV.U32 R13, RZ, RZ, R5 ;  /* 0x000000ffff0d7224 */ /* 0x000fc800078e0005 */
        /* <DEDUP_REMOVED lines=8> */
.L_x_12482:
[----:B------:R-:W-:Y:S01]  /*126d0*/  IMAD.MOV.U32 R2, RZ, RZ, R14 ;  /* 0x000000ffff027224 */ /* 0x000fe200078e000e */
[----:B------:R-:W-:Y:S06]  /*126e0*/  BRA `(.L_x_12483) ;  /* 0xffffffbc00e47947 */ /* 0x000fec000383ffff */
.L_x_12373:
[----:B0-----:R0:W1:Y:S02]  /*126f0*/  SYNCS.PHASECHK.TRANS64.TRYWAIT P0, [R17+URZ+0x30820], R0 ;  /* 0x03082000110075a7 */ /* 0x001064000800017f */
[----:B-1----:R-:W-:Y:S05]  /*12700*/  @!P0 NANOSLEEP.SYNCS 0x989680 ;  /* 0x009896800000895d */ /* 0x002fea0003900000 */
[----:B------:R-:W1:Y:S02]  /*12710*/  @!P0 SYNCS.PHASECHK.TRANS64 P0, [R17+URZ+0x30820], R0 ;  /* 0x03082000110085a7 */ /* 0x000e64000800007f */
[----:B-1----:R-:W-:Y:S05]  /*12720*/  @!P0 BRA `(.L_x_12373) ;  /* 0xfffffffc00f08947 */ /* 0x002fea000383ffff */
[----:B------:R-:W-:Y:S05]  /*12730*/  BRA `(.L_x_12484) ;  /* 0xffffffc000447947 */ /* 0x000fea000383ffff */
.L_x_12382:
[----:B0-----:R0:W1:Y:S02]  /*12740*/  SYNCS.PHASECHK.TRANS64.TRYWAIT P0, [R4+URZ+0x30840], R2 ;  /* 0x03084002040075a7 */ /* 0x001064000800017f */
[----:B-1----:R-:W-:Y:S05]  /*12750*/  @!P0 NANOSLEEP.SYNCS 0x989680 ;  /* 0x009896800000895d */ /* 0x002fea0003900000 */
[----:B------:R-:W1:Y:S02]  /*12760*/  @!P0 SYNCS.PHASECHK.TRANS64 P0, [R4+URZ+0x30840], R2 ;  /* 0x03084002040085a7 */ /* 0x000e64000800007f */
[----:B-1----:R-:W-:Y:S05]  /*12770*/  @!P0 BRA `(.L_x_12382) ;  /* 0xfffffffc00f08947 */ /* 0x002fea000383ffff */
[----:B------:R-:W-:Y:S05]  /*12780*/  BRA `(.L_x_12485) ;  /* 0xffffffc400147947 */ /* 0x000fea000383ffff */
.L_x_12387:
[----:B0-----:R0:W1:Y:S02]  /*12790*/  SYNCS.PHASECHK.TRANS64.TRYWAIT P0, [R3+URZ+0x60], R2 ;  /* 0x00006002030075a7 */ /* 0x001064000800017f */
[----:B-1----:R-:W-:Y:S05]  /*127a0*/  @!P0 NANOSLEEP.SYNCS 0x989680 ;  /* 0x009896800000895d */ /* 0x002fea0003900000 */
[----:B------:R-:W1:Y:S02]  /*127b0*/  @!P0 SYNCS.PHASECHK.TRANS64 P0, [R3+URZ+0x60], R2 ;  /* 0x00006002030085a7 */ /* 0x000e64000800007f */
[----:B-1----:R-:W-:Y:S05]  /*127c0*/  @!P0 BRA `(.L_x_12387) ;  /* 0xfffffffc00f08947 */ /* 0x002fea000383ffff */
[----:B------:R-:W-:Y:S05]  /*127d0*/  BRA `(.L_x_12486) ;  /* 0xffffffc400a07947 */ /* 0x000fea000383ffff */
.L_x_12395:
[----:B-1----:R1:W2:Y:S02]  /*127e0*/  SYNCS.PHASECHK.TRANS64.TRYWAIT P0, [R2+URZ+0x30840], R3 ;  /* 0x03084003020075a7 */ /* 0x0022a4000800017f */
[----:B--2---:R-:W-:Y:S05]  /*127f0*/  @!P0 NANOSLEEP.SYNCS 0x989680 ;  /* 0x009896800000895d */ /* 0x004fea0003900000 */
[----:B------:R-:W2:Y:S02]  /*12800*/  @!P0 SYNCS.PHASECHK.TRANS64 P0, [R2+URZ+0x30840], R3 ;  /* 0x03084003020085a7 */ /* 0x000ea4000800007f */
[----:B--2---:R-:W-:Y:S05]  /*12810*/  @!P0 BRA `(.L_x_12395) ;  /* 0xfffffffc00f08947 */ /* 0x004fea000383ffff */
[----:B------:R-:W-:Y:S05]  /*12820*/  BRA `(.L_x_12487) ;  /* 0xffffffc800e07947 */ /* 0x000fea000383ffff */
.L_x_12400:
[----:B0-----:R0:W1:Y:S02]  /*12830*/  SYNCS.PHASECHK.TRANS64.TRYWAIT P0, [R10+URZ+0x60], R28 ;  /* 0x0000601c0a0075a7 */ /* 0x001064000800017f */
[----:B-1----:R-:W-:Y:S05]  /*12840*/  @!P0 NANOSLEEP.SYNCS 0x989680 ;  /* 0x009896800000895d */ /* 0x002fea0003900000 */
[----:B------:R-:W1:Y:S02]  /*12850*/  @!P0 SYNCS.PHASECHK.TRANS64 P0, [R10+URZ+0x60], R28 ;  /* 0x0000601c0a0085a7 */ /* 0x000e64000800007f */
[----:B-1----:R-:W-:Y:S05]  /*12860*/  @!P0 BRA `(.L_x_12400) ;  /* 0xfffffffc00f08947 */ /* 0x002fea000383ffff */
[----:B------:R-:W-:Y:S05]  /*12870*/  BRA `(.L_x_12488) ;  /* 0xffffffcc006c7947 */ /* 0x000fea000383ffff */
.L_x_12408:
[----:B-1----:R1:W2:Y:S02]  /*12880*/  SYNCS.PHASECHK.TRANS64.TRYWAIT P0, [R2+URZ+0x30840], R3 ;  /* 0x03084003020075a7 */ /* 0x0022a4000800017f */
[----:B--2---:R-:W-:Y:S05]  /*12890*/  @!P0 NANOSLEEP.SYNCS 0x989680 ;  /* 0x009896800000895d */ /* 0x004fea0003900000 */
[----:B------:R-:W2:Y:S02]  /*128a0*/  @!P0 SYNCS.PHASECHK.TRANS64 P0, [R2+URZ+0x30840], R3 ;  /* 0x03084003020085a7 */ /* 0x000ea4000800007f */
[----:B--2---:R-:W-:Y:S05]  /*128b0*/  @!P0 BRA `(.L_x_12408) ;  /* 0xfffffffc00f08947 */ /* 0x004fea000383ffff */
[----:B------:R-:W-:Y:S05]  /*128c0*/  BRA `(.L_x_12489) ;  /* 0xffffffd0007c7947 */ /* 0x000fea000383ffff */
.L_x_12413:
[----:B0-----:R0:W1:Y:S02]  /*128d0*/  SYNCS.PHASECHK.TRANS64.TRYWAIT P0, [R7+URZ+0x60], R2 ;  /* 0x00006002070075a7 */ /* 0x001064000800017f */
[----:B-1----:R-:W-:Y:S05]  /*128e0*/  @!P0 NANOSLEEP.SYNCS 0x989680 ;  /* 0x009896800000895d */ /* 0x002fea0003900000 */
[----:B------:R-:W1:Y:S02]  /*128f0*/  @!P0 SYNCS.PHASECHK.TRANS64 P0, [R7+URZ+0x60], R2 ;  /* 0x00006002070085a7 */ /* 0x000e64000800007f */
[----:B-1----:R-:W-:Y:S05]  /*12900*/  @!P0 BRA `(.L_x_12413) ;  /* 0xfffffffc00f08947 */ /* 0x002fea000383ffff */
[----:B------:R-:W-:Y:S05]  /*12910*/  BRA `(.L_x_12490) ;  /* 0xffffffd4000c7947 */ /* 0x000fea000383ffff */
.L_x_12423:
[----:B0-----:R0:W1:Y:S02]  /*12920*/  SYNCS.PHASECHK.TRANS64.TRYWAIT P0, [R3+URZ+0x30860], R0 ;  /* 0x03086000030075a7 */ /* 0x001064000800017f */
[----:B-1----:R-:W-:Y:S05]  /*12930*/  @!P0 NANOSLEEP.SYNCS 0x989680 ;  /* 0x009896800000895d */ /* 0x002fea0003900000 */
[----:B------:R-:W1:Y:S02]  /*12940*/  @!P0 SYNCS.PHASECHK.TRANS64 P0, [R3+URZ+0x30860], R0 ;  /* 0x03086000030085a7 */ /* 0x000e64000800007f */
[----:B-1----:R-:W-:Y:S05]  /*12950*/  @!P0 BRA `(.L_x_12423) ;  /* 0xfffffffc00f08947 */ /* 0x002fea000383ffff */
[----:B------:R-:W-:Y:S05]  /*12960*/  BRA `(.L_x_12491) ;  /* 0xffffffd8000c7947 */ /* 0x000fea000383ffff */
.L_x_12429:
[----:B------:R-:W-:Y:S01]  /*12970*/  BSSY B0, `(.L_x_12492) ;  /* 0x0000008000007945 */ /* 0x000fe20003800000 */
[----:B------:R-:W-:Y:S01]  /*12980*/  MOV R13, R24 ;  /* 0x00000018000d7202 */ /* 0x000fe20000000f00 */
[----:B------:R-:W-:Y:S02]  /*12990*/  IMAD.MOV.U32 R12, RZ, RZ, RZ ;  /* 0x000000ffff0c7224 */ /* 0x000fe400078e00ff */
[----:B------:R-:W-:Y:S02]  /*129a0*/  IMAD.MOV.U32 R11, RZ, RZ, 0x1f ;  /* 0x0000001fff0b7424 */ /* 0x000fe400078e00ff */
[----:B------:R-:W-:-:S07]  /*129b0*/  IMAD.MOV.U32 R15, RZ, RZ, -0x1 ;  /* 0xffffffffff0f7424 */ /* 0x000fce00078e00ff */
[----:B-1----:R-:W-:Y:S05]  /*129c0*/  WARPSYNC.COLLECTIVE R15, `(.L_x_12493) ;  /* 0x000000000f087348 */ /* 0x002fea0003c00000 */
[----:B------:R0:W2:Y:S02]  /*129d0*/  SHFL.IDX P6, R14, R13, R12, R11 ;  /* 0x0000000c0d0e7389 */ /* 0x0000a400000c000b */
[----:B012---:R-:W-:Y:S01]  /*129e0*/  ENDCOLLECTIVE ;  /* 0x000000000000791b */ /* 0x007fe20003800000 */
.L_x_12493:
[----:B------:R-:W-:Y:S05]  /*129f0*/  BSYNC B0 ;  /* 0x0000000000007941 */ /* 0x000fea0003800000 */
.L_x_12492:
[----:B------:R-:W-:Y:S01]  /*12a00*/  IMAD.MOV.U32 R13, RZ, RZ, R24 ;  /* 0x000000ffff0d7224 */ /* 0x000fe200078e0018 */
[----:B------:R-:W-:Y:S01]  /*12a10*/  MOV R12, 0x1 ;  /* 0x00000001000c7802 */ /* 0x000fe20000000f00 */
[----:B------:R-:W-:Y:S02]  /*12a20*/  IMAD.MOV.U32 R11, RZ, RZ, 0x1f ;  /* 0x0000001fff0b7424 */ /* 0x000fe400078e00ff */
[----:B------:R-:W-:Y:S02]  /*12a30*/  IMAD.MOV.U32 R15, RZ, RZ, -0x1 ;  /* 0xffffffffff0f7424 */ /* 0x000fe400078e00ff */
[----:B------:R-:W-:Y:S02]  /*12a40*/  IMAD.IADD R7, R27, 0x1, R9 ;  /* 0x000000011b077824 */ /* 0x000fe400078e0209 */
[----:B------:R-:W-:-:S07]  /*12a50*/  IMAD.MOV.U32 R0, RZ, RZ, R14 ;  /* 0x000000ffff007224 */ /* 0x000fce00078e000e */
[----:B------:R-:W-:Y:S05]  /*12a60*/  WARPSYNC.COLLECTIVE R15, `(.L_x_12494) ;  /* 0x000000000f087348 */ /* 0x000fea0003c00000 */
[----:B------:R0:W1:Y:S02]  /*12a70*/  SHFL.IDX P6, R14, R13, R12, R11 ;  /* 0x0000000c0d0e7389 */ /* 0x00006400000c000b */
[----:B01----:R-:W-:Y:S01]  /*12a80*/  ENDCOLLECTIVE ;  /* 0x000000000000791b */ /* 0x003fe20003800000 */
.L_x_12494:
        /* <DEDUP_REMOVED lines=16> */
[C---:B------:R-:W-:Y:S02]  /*12b90*/  ISETP.GE.U32.AND P5, PT, R9.reuse, 0x10, PT ;  /* 0x000000100900780c */ /* 0x040fe40003fa6070 */
[----:B--2---:R-:W-:Y:S01]  /*12ba0*/  @!P1 MOV R7, R8 ;  /* 0x0000000800079202 */ /* 0x004fe20000000f00 */
[----:B---3--:R-:W-:Y:S01]  /*12bb0*/  @!P1 IMAD.MOV.U32 R4, RZ, RZ, R5 ;  /* 0x000000ffff049224 */ /* 0x008fe200078e0005 */
[----:B------:R-:W-:-:S03]  /*12bc0*/  ISETP.NE.AND P1, PT, R9, RZ, PT ;  /* 0x000000ff0900720c */ /* 0x000fc60003f25270 */
[----:B------:R-:W-:-:S10]  /*12bd0*/  IMAD R13, R4, R7, RZ ;  /* 0x00000007040d7224 */ /* 0x000fd400078e02ff */
[----:B------:R-:W-:Y:S05]  /*12be0*/  WARPSYNC.COLLECTIVE R15, `(.L_x_12495) ;  /* 0x000000000f087348 */ /* 0x000fea0003c00000 */
[----:B------:R0:W1:Y:S02]  /*12bf0*/  SHFL.UP P6, R14, R13, R12, R11 ;  /* 0x0400000c0d0e7389 */ /* 0x00006400000c000b */
[----:B01----:R-:W-:Y:S01]  /*12c00*/  ENDCOLLECTIVE ;  /* 0x000000000000791b */ /* 0x003fe20003800000 */
.L_x_12495:
[----:B------:R-:W-:Y:S02]  /*12c10*/  MOV R12, 0x2 ;  /* 0x00000002000c7802 */ /* 0x000fe40000000f00 */
[----:B------:R-:W-:-:S05]  /*12c20*/  SEL R14, R14, RZ, P1 ;  /* 0x000000ff0e0e7207 */ /* 0x000fca0000800000 */
[----:B------:R-:W-:-:S04]  /*12c30*/  IMAD.IADD R5, R13, 0x1, R14 ;  /* 0x000000010d057824 */ /* 0x000fc800078e020e */
[----:B------:R-:W-:-:S07]  /*12c40*/  IMAD.MOV.U32 R13, RZ, RZ, R5 ;  /* 0x000000ffff0d7224 */ /* 0x000fce00078e0005 */
[----:B------:R-:W-:Y:S05]  /*12c50*/  WARPSYNC.COLLECTIVE R15, `(.L_x_12496) ;  /* 0x000000000f087348 */ /* 0x000fea0003c00000 */
[----:B------:R0:W1:Y:S02]  /*12c60*/  SHFL.UP P6, R14, R13, R12, R11 ;  /* 0x0400000c0d0e7389 */ /* 0x00006400000c000b */
[----:B01----:R-:W-:Y:S01]  /*12c70*/  ENDCOLLECTIVE ;  /* 0x000000000000791b */ /* 0x003fe20003800000 */
.L_x_12496:
[----:B------:R-:W-:Y:S01]  /*12c80*/  IMAD.MOV.U32 R12, RZ, RZ, 0x4 ;  /* 0x00000004ff0c7424 */ /* 0x000fe200078e00ff */
[----:B------:R-:W-:-:S05]  /*12c90*/  SEL R2, R14, RZ, P2 ;  /* 0x000000ff0e027207 */ /* 0x000fca0001000000 */
[----:B------:R-:W-:-:S04]  /*12ca0*/  IMAD.IADD R2, R5, 0x1, R2 ;  /* 0x0000000105027824 */ /* 0x000fc800078e0202 */
[----:B------:R-:W-:-:S07]  /*12cb0*/  IMAD.MOV.U32 R13, RZ, RZ, R2 ;  /* 0x000000ffff0d7224 */ /* 0x000fce00078e0002 */
[----:B------:R-:W-:Y:S05]  /*12cc0*/  WARPSYNC.COLLECTIVE R15, `(.L_x_12497) ;  /* 0x000000000f087348 */ /* 0x000fea0003c00000 */
[----:B------:R0:W1:Y:S02]  /*12cd0*/  SHFL.UP P6, R14, R13, R12, R11 ;  /* 0x0400000c0d0e7389 */ /* 0x00006400000c000b */
[----:B01----:R-:W-:Y:S01]  /*12ce0*/  ENDCOLLECTIVE ;  /* 0x000000000000791b */ /* 0x003fe20003800000 */
.L_x_12497:
[----:B------:R-:W-:Y:S02]  /*12cf0*/  MOV R12, 0x8 ;  /* 0x00000008000c7802 */ /* 0x000fe40000000f00 */
[----:B------:R-:W-:-:S05]  /*12d00*/  SEL R3, R14, RZ, P3 ;  /* 0x000000ff0e037207 */ /* 0x000fca0001800000 */
[----:B------:R-:W-:-:S04]  /*12d10*/  IMAD.IADD R3, R2, 0x1, R3 ;  /* 0x0000000102037824 */ /* 0x000fc800078e0203 */
[----:B------:R-:W-:-:S07]  /*12d20*/  IMAD.MOV.U32 R13, RZ, RZ, R3 ;  /* 0x000000ffff0d7224 */ /* 0x000fce00078e0003 */
[----:B------:R-:W-:Y:S05]  /*12d30*/  WARPSYNC.COLLECTIVE R15, `(.L_x_12498) ;  /* 0x000000000f087348 */ /* 0x000fea0003c00000 */
[----:B------:R0:W1:Y:S02]  /*12d40*/  SHFL.UP P6, R14, R13, R12, R11 ;  /* 0x0400000c0d0e7389 */ /* 0x00006400000c000b */
[----:B01----:R-:W-:Y:S01]  /*12d50*/  ENDCOLLECTIVE ;  /* 0x000000000000791b */ /* 0x003fe20003800000 */
.L_x_12498:
[----:B------:R-:W-:Y:S01]  /*12d60*/  IMAD.MOV.U32 R12, RZ, RZ, 0x10 ;  /* 0x00000010ff0c7424 */ /* 0x000fe200078e00ff */
[----:B------:R-:W-:-:S05]  /*12d70*/  SEL R14, R14, RZ, P4 ;  /* 0x000000ff0e0e7207 */ /* 0x000fca0002000000 */
[----:B------:R-:W-:-:S04]  /*12d80*/  IMAD.IADD R5, R3, 0x1, R14 ;  /* 0x0000000103057824 */ /* 0x000fc800078e020e */
[----:B------:R-:W-:-:S07]  /*12d90*/  IMAD.MOV.U32 R13, RZ, RZ, R5 ;  /* 0x000000ffff0d7224 */ /* 0x000fce00078e0005 */
[----:B------:R-:W-:Y:S05]  /*12da0*/  WARPSYNC.COLLECTIVE R15, `(.L_x_12499) ;  /* 0x000000000f087348 */ /* 0x000fea0003c00000 */
[----:B------:R0:W1:Y:S02]  /*12db0*/  SHFL.UP P6, R14, R13, R12, R11 ;  /* 0x0400000c0d0e7389 */ /* 0x00006400000c000b */
[----:B01----:R-:W-:Y:S01]  /*12dc0*/  ENDCOLLECTIVE ;  /* 0x000000000000791b */ /* 0x003fe20003800000 */
.L_x_12499:
[----:B------:R-:W-:Y:S01]  /*12dd0*/  MOV R12, 0x1f ;  /* 0x0000001f000c7802 */ /* 0x000fe20000000f00 */
[----:B------:R-:W-:Y:S01]  /*12de0*/  IMAD.MOV.U32 R11, RZ, RZ, 0x1f ;  /* 0x0000001fff0b7424 */ /* 0x000fe200078e00ff */
[----:B------:R-:W-:-:S05]  /*12df0*/  SEL R14, R14, RZ, P5 ;  /* 0x000000ff0e0e7207 */ /* 0x000fca0002800000 */
[----:B------:R-:W-:-:S04]  /*12e00*/  IMAD.IADD R3, R5, 0x1, R14 ;  /* 0x0000000105037824 */ /* 0x000fc800078e020e */
[----:B------:R-:W-:-:S07]  /*12e10*/  IMAD.MOV.U32 R13, RZ, RZ, R3 ;  /* 0x000000ffff0d7224 */ /* 0x000fce00078e0003 */
[----:B------:R-:W-:Y:S05]  /*12e20*/  WARPSYNC.COLLECTIVE R15, `(.L_x_12500) ;  /* 0x000000000f087348 */ /* 0x000fea0003c00000 */
[----:B------:R0:W1:Y:S02]  /*12e30*/  SHFL.IDX P6, R14, R13, R12, R11 ;  /* 0x0000000c0d0e7389 */ /* 0x00006400000c000b */
[----:B01----:R-:W-:Y:S01]  /*12e40*/  ENDCOLLECTIVE ;  /* 0x000000000000791b */ /* 0x003fe20003800000 */
.L_x_12500:
[----:B------:R-:W-:Y:S05]  /*12e50*/  BRA `(.L_x_12501) ;  /* 0xffffffd800447947 */ /* 0x000fea000383ffff */
.L_x_12432:
[----:B------:R-:W-:Y:S01]  /*12e60*/  BSSY B0, `(.L_x_12502) ;  /* 0x0000007000007945 */ /* 0x000fe20003800000 */
[----:B------:R-:W-:Y:S02]  /*12e70*/  IMAD.MOV.U32 R12, RZ, RZ, 0x1 ;  /* 0x00000001ff0c7424 */ /* 0x000fe400078e00ff */
[----:B------:R-:W-:Y:S02]  /*12e80*/  IMAD.MOV.U32 R11, RZ, RZ, RZ ;  /* 0x000000ffff0b7224 */ /* 0x000fe400078e00ff */
[----:B------:R-:W-:-:S07]  /*12e90*/  IMAD.MOV.U32 R15, RZ, RZ, -0x1 ;  /* 0xffffffffff0f7424 */ /* 0x000fce00078e00ff */
[----:B------:R-:W-:Y:S05]  /*12ea0*/  WARPSYNC.COLLECTIVE R15, `(.L_x_12503) ;  /* 0x000000000f087348 */ /* 0x000fea0003c00000 */
[----:B------:R0:W1:Y:S02]  /*12eb0*/  SHFL.UP P6, R14, R13, R12, R11 ;  /* 0x0400000c0d0e7389 */ /* 0x00006400000c000b */
[----:B01----:R-:W-:Y:S01]  /*12ec0*/  ENDCOLLECTIVE ;  /* 0x000000000000791b */ /* 0x003fe20003800000 */
.L_x_12503:
[----:B------:R-:W-:Y:S05]  /*12ed0*/  BSYNC B0 ;  /* 0x0000000000007941 */ /* 0x000fea0003800000 */
.L_x_12502:
[----:B------:R-:W-:Y:S01]  /*12ee0*/  SEL R14, R14, RZ, P1 ;  /* 0x000000ff0e0e7207 */ /* 0x000fe20000800000 */
[----:B------:R-:W-:Y:S02]  /*12ef0*/  IMAD.MOV.U32 R12, RZ, RZ, 0x2 ;  /* 0x00000002ff0c7424 */ /* 0x000fe400078e00ff */
[----:B------:R-:W-:Y:S01]  /*12f00*/  IMAD.MOV.U32 R11, RZ, RZ, RZ ;  /* 0x000000ffff0b7224 */ /* 0x000fe200078e00ff */
[----:B------:R-:W-:Y:S01]  /*12f10*/  IADD3 R13, R13, R14, RZ ;  /* 0x0000000e0d0d7210 */ /* 0x000fe20007ffe0ff */
[----:B------:R-:W-:-:S07]  /*12f20*/  IMAD.MOV.U32 R15, RZ, RZ, -0x1 ;  /* 0xffffffffff0f7424 */ /* 0x000fce00078e00ff */
[----:B------:R-:W-:Y:S05]  /*12f30*/  WARPSYNC.COLLECTIVE R15, `(.L_x_12504) ;  /* 0x000000000f087348 */ /* 0x000fea0003c00000 */
[----:B------:R0:W1:Y:S02]  /*12f40*/  SHFL.UP P6, R14, R13, R12, R11 ;  /* 0x0400000c0d0e7389 */ /* 0x00006400000c000b */
[----:B01----:R-:W-:Y:S01]  /*12f50*/  ENDCOLLECTIVE ;  /* 0x000000000000791b */ /* 0x003fe20003800000 */
.L_x_12504:
[----:B------:R-:W-:Y:S02]  /*12f60*/  MOV R12, 0x4 ;  /* 0x00000004000c7802 */ /* 0x000fe40000000f00 */
[----:B------:R-:W-:-:S05]  /*12f70*/  SEL R2, R14, RZ, P2 ;  /* 0x000000ff0e027207 */ /* 0x000fca0001000000 */
[----:B------:R-:W-:-:S04]  /*12f80*/  IMAD.IADD R2, R13, 0x1, R2 ;  /* 0x000000010d027824 */ /* 0x000fc800078e0202 */
[----:B------:R-:W-:-:S07]  /*12f90*/  IMAD.MOV.U32 R13, RZ, RZ, R2 ;  /* 0x000000ffff0d7224 */ /* 0x000fce00078e0002 */
[----:B------:R-:W-:Y:S05]  /*12fa0*/  WARPSYNC.COLLECTIVE R15, `(.L_x_12505) ;  /* 0x000000000f087348 */ /* 0x000fea0003c00000 */
[----:B------:R0:W1:Y:S02]  /*12fb0*/  SHFL.UP P6, R14, R13, R12, R11 ;  /* 0x0400000c0d0e7389 */ /* 0x00006400000c000b */
[----:B01----:R-:W-:Y:S01]  /*12fc0*/  ENDCOLLECTIVE ;  /* 0x000000000000791b */ /* 0x003fe20003800000 */
.L_x_12505:
[----:B------:R-:W-:Y:S01]  /*12fd0*/  IMAD.MOV.U32 R12, RZ, RZ, 0x8 ;  /* 0x00000008ff0c7424 */ /* 0x000fe200078e00ff */
[----:B------:R-:W-:-:S05]  /*12fe0*/  SEL R3, R14, RZ, P3 ;  /* 0x000000ff0e037207 */ /* 0x000fca0001800000 */
[----:B------:R-:W-:-:S04]  /*12ff0*/  IMAD.IADD R3, R2, 0x1, R3 ;  /* 0x0000000102037824 */ /* 0x000fc800078e0203 */
[----:B------:R-:W-:-:S07]  /*13000*/  IMAD.MOV.U32 R13, RZ, RZ, R3 ;  /* 0x000000ffff0d7224 */ /* 0x000fce00078e0003 */
[----:B------:R-:W-:Y:S05]  /*13010*/  WARPSYNC.COLLECTIVE R15, `(.L_x_12506) ;  /* 0x000000000f087348 */ /* 0x000fea0003c00000 */
[----:B------:R0:W1:Y:S02]  /*13020*/  SHFL.UP P6, R14, R13, R12, R11 ;  /* 0x0400000c0d0e7389 */ /* 0x00006400000c000b */
[----:B01----:R-:W-:Y:S01]  /*13030*/  ENDCOLLECTIVE ;  /* 0x000000000000791b */ /* 0x003fe20003800000 */
.L_x_12506:
[----:B------:R-:W-:Y:S02]  /*13040*/  MOV R12, 0x10 ;  /* 0x00000010000c7802 */ /* 0x000fe40000000f00 */
[----:B------:R-:W-:-:S05]  /*13050*/  SEL R14, R14, RZ, P4 ;  /* 0x000000ff0e0e7207 */ /* 0x000fca0002000000 */
[----:B------:R-:W-:-:S04]  /*13060*/  IMAD.IADD R5, R3, 0x1, R14 ;  /* 0x0000000103057824 */ /* 0x000fc800078e020e */
[----:B------:R-:W-:-:S07]  /*13070*/  IMAD.MOV.U32 R13, RZ, RZ, R5 ;  /* 0x000000ffff0d7224 */ /* 0x000fce00078e0005 */
[----:B------:R-:W-:Y:S05]  /*13080*/  WARPSYNC.COLLECTIVE R15, `(.L_x_12507) ;  /* 0x000000000f087348 */ /* 0x000fea0003c00000 */
[----:B------:R0:W1:Y:S02]  /*13090*/  SHFL.UP P6, R14, R13, R12, R11 ;  /* 0x0400000c0d0e7389 */ /* 0x00006400000c000b */
[----:B01----:R-:W-:Y:S01]  /*130a0*/  ENDCOLLECTIVE ;  /* 0x000000000000791b */ /* 0x003fe20003800000 */
.L_x_12507:
        /* <DEDUP_REMOVED lines=8> */
.L_x_12508:
[----:B------:R-:W-:Y:S05]  /*13130*/  BRA `(.L_x_12509) ;  /* 0xffffffd800307947 */ /* 0x000fea000383ffff */
.L_x_12434:
[----:B------:R-:W-:Y:S01]  /*13140*/  BSSY B0, `(.L_x_12510) ;  /* 0x0000006000007945 */ /* 0x000fe20003800000 */
[----:B------:R-:W-:Y:S01]  /*13150*/  PLOP3.LUT P6, PT, P6, PT, PT, 0x8, 0x0 ;  /* 0x000000000000781c */ /* 0x000fe200037ce170 */
[----:B------:R-:W-:-:S12]  /*13160*/  IMAD.MOV.U32 R15, RZ, RZ, -0x1 ;  /* 0xffffffffff0f7424 */ /* 0x000fd800078e00ff */
[----:B0-----:R-:W-:Y:S05]  /*13170*/  WARPSYNC.COLLECTIVE R15, `(.L_x_12511) ;  /* 0x000000000f087348 */ /* 0x001fea0003c00000 */
[----:B------:R-:W-:Y:S01]  /*13180*/  VOTE.ANY R14, PT, P6 ;  /* 0x00000000000e7806 */ /* 0x000fe200030e0100 */
[----:B0-----:R-:W-:Y:S06]  /*13190*/  ENDCOLLECTIVE ;  /* 0x000000000000791b */ /* 0x001fec0003800000 */
.L_x_12511:
[----:B------:R-:W-:Y:S05]  /*131a0*/  BSYNC B0 ;  /* 0x0000000000007941 */ /* 0x000fea0003800000 */
.L_x_12510:
[----:B------:R-:W-:Y:S01]  /*131b0*/  MOV R8, R14 ;  /* 0x0000000e00087202 */ /* 0x000fe20000000f00 */
[----:B------:R-:W-:Y:S02]  /*131c0*/  IMAD.MOV.U32 R13, RZ, RZ, R7 ;  /* 0x000000ffff0d7224 */ /* 0x000fe400078e0007 */
[----:B------:R-:W-:Y:S01]  /*131d0*/  IMAD.MOV.U32 R11, RZ, RZ, 0x1f ;  /* 0x0000001fff0b7424 */ /* 0x000fe200078e00ff */
[----:B------:R-:W0:Y:S01]  /*131e0*/  POPC R5, R8 ;  /* 0x0000000800057309 */ /* 0x000e220000000000 */
[----:B------:R-:W-:Y:S02]  /*131f0*/  IMAD.MOV.U32 R15, RZ, RZ, -0x1 ;  /* 0xffffffffff0f7424 */ /* 0x000fe400078e00ff */
[----:B0-----:R-:W-:-:S07]  /*13200*/  IMAD.MOV.U32 R12, RZ, RZ, R5 ;  /* 0x000000ffff0c7224 */ /* 0x001fce00078e0005 */
[----:B------:R-:W-:Y:S05]  /*13210*/  WARPSYNC.COLLECTIVE R15, `(.L_x_12512) ;  /* 0x000000000f087348 */ /* 0x000fea0003c00000 */
[----:B------:R0:W1:Y:S02]  /*13220*/  SHFL.IDX P6, R14, R13, R12, R11 ;  /* 0x0000000c0d0e7389 */ /* 0x00006400000c000b */
[----:B01----:R-:W-:Y:S01]  /*13230*/  ENDCOLLECTIVE ;  /* 0x000000000000791b */ /* 0x003fe20003800000 */
.L_x_12512:
[----:B------:R-:W-:Y:S01]  /*13240*/  MOV R13, R4 ;  /* 0x00000004000d7202 */ /* 0x000fe20000000f00 */
[----:B------:R-:W-:-:S07]  /*13250*/  IMAD.MOV.U32 R7, RZ, RZ, R14 ;  /* 0x000000ffff077224 */ /* 0x000fce00078e000e */
[----:B------:R-:W-:Y:S05]  /*13260*/  WARPSYNC.COLLECTIVE R15, `(.L_x_12513) ;  /* 0x000000000f087348 */ /* 0x000fea0003c00000 */
[----:B------:R0:W1:Y:S02]  /*13270*/  SHFL.IDX P6, R14, R13, R12, R11 ;  /* 0x0000000c0d0e7389 */ /* 0x00006400000c000b */
[----:B01----:R-:W-:Y:S01]  /*13280*/  ENDCOLLECTIVE ;  /* 0x000000000000791b */ /* 0x003fe20003800000 */
.L_x_12513:
[----:B------:R-:W-:Y:S01]  /*13290*/  IMAD.MOV.U32 R4, RZ, RZ, R14 ;  /* 0x000000ffff047224 */ /* 0x000fe200078e000e */
[----:B------:R-:W-:Y:S06]  /*132a0*/  BRA `(.L_x_12514) ;  /* 0xffffffd800107947 */ /* 0x000fec000383ffff */
.L_x_12436:
[----:B------:R-:W-:Y:S01]  /*132b0*/  BSSY B0, `(.L_x_12515) ;  /* 0x0000007000007945 */ /* 0x000fe20003800000 */
[----:B------:R-:W-:Y:S02]  /*132c0*/  IMAD.MOV.U32 R13, RZ, RZ, R3 ;  /* 0x000000ffff0d7224 */ /* 0x000fe400078e0003 */
[----:B------:R-:W-:Y:S02]  /*132d0*/  IMAD.MOV.U32 R11, RZ, RZ, 0x1f ;  /* 0x0000001fff0b7424 */ /* 0x000fe400078e00ff */
[----:B------:R-:W-:-:S07]  /*132e0*/  IMAD.MOV.U32 R15, RZ, RZ, -0x1 ;  /* 0xffffffffff0f7424 */ /* 0x000fce00078e00ff */
[----:B0123--:R-:W-:Y:S05]  /*132f0*/  WARPSYNC.COLLECTIVE R15, `(.L_x_12516) ;  /* 0x000000000f087348 */ /* 0x00ffea0003c00000 */
[----:B------:R4:W0:Y:S02]  /*13300*/  SHFL.IDX P6, R14, R13, R12, R11 ;  /* 0x0000000c0d0e7389 */ /* 0x00082400000c000b */
[----:B01234-:R-:W-:Y:S01]  /*13310*/  ENDCOLLECTIVE ;  /* 0x000000000000791b */ /* 0x01ffe20003800000 */
.L_x_12516:
[----:B------:R-:W-:Y:S05]  /*13320*/  BSYNC B0 ;  /* 0x0000000000007941 */ /* 0x000fea0003800000 */
.L_x_12515:
[----:B------:R-:W-:Y:S01]  /*13330*/  IMAD.MOV.U32 R24, RZ, RZ, R14 ;  /* 0x000000ffff187224 */ /* 0x000fe200078e000e */
[----:B------:R-:W-:Y:S06]  /*13340*/  BRA `(.L_x_12435) ;  /* 0xffffffd800007947 */ /* 0x000fec000383ffff */
.L_x_12440:
[----:B0-----:R0:W1:Y:S02]  /*13350*/  SYNCS.PHASECHK.TRANS64.TRYWAIT P0, [R9+URZ+0x30820], R0 ;  /* 0x03082000090075a7 */ /* 0x001064000800017f */
[----:B-1----:R-:W-:Y:S05]  /*13360*/  @!P0 NANOSLEEP.SYNCS 0x989680 ;  /* 0x009896800000895d */ /* 0x002fea0003900000 */
[----:B------:R-:W1:Y:S02]  /*13370*/  @!P0 SYNCS.PHASECHK.TRANS64 P0, [R9+URZ+0x30820], R0 ;  /* 0x03082000090085a7 */ /* 0x000e64000800007f */
[----:B-1----:R-:W-:Y:S05]  /*13380*/  @!P0 BRA `(.L_x_12440) ;  /* 0xfffffffc00f08947 */ /* 0x002fea000383ffff */
[----:B------:R-:W-:Y:S05]  /*13390*/  BRA `(.L_x_12517) ;  /* 0xffffffdc00587947 */ /* 0x000fea000383ffff */
.L_x_12441:
        /* <DEDUP_REMOVED lines=11> */
.L_x_12519:
[----:B------:R-:W-:Y:S05]  /*13450*/  BSYNC B0 ;  /* 0x0000000000007941 */ /* 0x000fea0003800000 */
.L_x_12518:
[----:B------:R-:W-:Y:S05]  /*13460*/  BRA `(.L_x_12520) ;  /* 0xffffffdc00407947 */ /* 0x000fea000383ffff */
.L_x_12444:
[----:B------:R-:W-:Y:S01]  /*13470*/  BSSY B1, `(.L_x_12521) ;  /* 0x0000006000017945 */ /* 0x000fe20003800000 */
[----:B------:R-:W-:-:S07]  /*13480*/  IMAD.MOV.U32 R15, RZ, RZ, -0x1 ;  /* 0xffffffffff0f7424 */ /* 0x000fce00078e00ff */
[----:B0-----:R-:W-:Y:S05]  /*13490*/  WARPSYNC.COLLECTIVE R15, `(.L_x_12522) ;  /* 0x000000000f0c7348 */ /* 0x001fea0003c00000 */
[----:B------:R-:W-:Y:S02]  /*134a0*/  ELECT P6, UR62, PT ;  /* 0x00000000003e782f */ /* 0x000fe400038c0000 */
[----:B------:R-:W-:Y:S01]  /*134b0*/  MOV R14, UR62 ;  /* 0x0000003e000e7c02 */ /* 0x000fe20008000f00 */
[----:B0-----:R-:W-:Y:S10]  /*134c0*/  ENDCOLLECTIVE ;  /* 0x000000000000791b */ /* 0x001ff40003800000 */
.L_x_12522:
[----:B------:R-:W-:Y:S05]  /*134d0*/  BSYNC B1 ;  /* 0x0000000000017941 */ /* 0x000fea0003800000 */
.L_x_12521:
[----:B------:R-:W-:Y:S05]  /*134e0*/  BRA `(.L_x_12523) ;  /* 0xffffffdc00387947 */ /* 0x000fea000383ffff */
.L_x_12446:
[----:B0-----:R0:W1:Y:S02]  /*134f0*/  SYNCS.PHASECHK.TRANS64.TRYWAIT P0, [R7+URZ], R2 ;  /* 0x00000002070075a7 */ /* 0x001064000800017f */
[----:B-1----:R-:W-:Y:S05]  /*13500*/  @!P0 NANOSLEEP.SYNCS 0x989680 ;  /* 0x009896800000895d */ /* 0x002fea0003900000 */
[----:B------:R-:W1:Y:S02]  /*13510*/  @!P0 SYNCS.PHASECHK.TRANS64 P0, [R7+URZ], R2 ;  /* 0x00000002070085a7 */ /* 0x000e64000800007f */
[----:B-1----:R-:W-:Y:S05]  /*13520*/  @!P0 BRA `(.L_x_12446) ;  /* 0xfffffffc00f08947 */ /* 0x002fea000383ffff */
[----:B------:R-:W-:Y:S05]  /*13530*/  BRA `(.L_x_12524) ;  /* 0xffffffdc006c7947 */ /* 0x000fea000383ffff */
.L_x_12447:
[----:B-1----:R1:W2:Y:S02]  /*13540*/  SYNCS.PHASECHK.TRANS64.TRYWAIT P0, [R3+URZ], R0 ;  /* 0x00000000030075a7 */ /* 0x0022a4000800017f */
[----:B--2---:R-:W-:Y:S05]  /*13550*/  @!P0 NANOSLEEP.SYNCS 0x989680 ;  /* 0x009896800000895d */ /* 0x004fea0003900000 */
[----:B------:R-:W2:Y:S02]  /*13560*/  @!P0 SYNCS.PHASECHK.TRANS64 P0, [R3+URZ], R0 ;  /* 0x00000000030085a7 */ /* 0x000ea4000800007f */
[----:B--2---:R-:W-:Y:S05]  /*13570*/  @!P0 BRA `(.L_x_12447) ;  /* 0xfffffffc00f08947 */ /* 0x004fea000383ffff */
[----:B------:R-:W-:Y:S05]  /*13580*/  BRA `(.L_x_12525) ;  /* 0xffffffdc00607947 */ /* 0x000fea000383ffff */
.L_x_12449:
[----:B-1----:R1:W2:Y:S02]  /*13590*/  SYNCS.PHASECHK.TRANS64.TRYWAIT P0, [R5+URZ], R2 ;  /* 0x00000002050075a7 */ /* 0x0022a4000800017f */
[----:B--2---:R-:W-:Y:S05]  /*135a0*/  @!P0 NANOSLEEP.SYNCS 0x989680 ;  /* 0x009896800000895d */ /* 0x004fea0003900000 */
[----:B------:R-:W2:Y:S02]  /*135b0*/  @!P0 SYNCS.PHASECHK.TRANS64 P0, [R5+URZ], R2 ;  /* 0x00000002050085a7 */ /* 0x000ea4000800007f */
[----:B--2---:R-:W-:Y:S05]  /*135c0*/  @!P0 BRA `(.L_x_12449) ;  /* 0xfffffffc00f08947 */ /* 0x004fea000383ffff */
[----:B------:R-:W-:Y:S05]  /*135d0*/  BRA `(.L_x_12526) ;  /* 0xffffffdc00647947 */ /* 0x000fea000383ffff */
.L_x_12527:
        /* <DEDUP_REMOVED lines=10> */
.L_x_14876:


//--------------------- .text._ZN7cutlass13device_kernelIN5flash11enable_sm90INS1_16FlashAttnFwdSm90INS1_25CollectiveMainloopFwdSm90ILi2EN4cute5tupleIJNS5_1CILi1EEES8_S8_EEENS6_IJNS7_ILi192EEESA_NS7_ILi64EEEEEELi64ENS_6half_tEfNS_4arch4Sm90ELb0ELb0ELb1ELb1ELb0ELb1ELb0ELb0ELb1ELb1ELb1ELb0EEENS1_21CollectiveEpilogueFwdINS6_IJSA_SB_SA_EEES9_SD_SF_Li384ELb1ELb1ELb1ELb0EEENS1_36VarlenDynamicPersistentTileSchedulerILi192ELi192ELi384ELi128ELb1ELb1ELb1ELb0ELb1ELb1EEEEEEEEEvNT_6ParamsE --------------------------
	.section	.text._ZN7cutlass13device_kernelIN5flash11enable_sm90INS1_16FlashAttnFwdSm90INS1_25CollectiveMainloopFwdSm90ILi2EN4cute5tupleIJNS5_1CILi1EEES8_S8_EEENS6_IJNS7_ILi192EEESA_NS7_ILi64EEEEEELi64ENS_6half_tEfNS_4arch4Sm90ELb0ELb0ELb1ELb1ELb0ELb1ELb0ELb0ELb1ELb1ELb1ELb0EEENS1_21CollectiveEpilogueFwdINS6_IJSA_SB_SA_EEES9_SD_SF_Li384ELb1ELb1ELb1ELb0EEENS1_36VarlenDynamicPersistentTileSchedulerILi192ELi192ELi384ELi128ELb1ELb1ELb1ELb0ELb1ELb1EEEEEEEEEvNT_6ParamsE,"ax",@progbits
	.align	128
.text._ZN7cutlass13device_kernelIN5flash11enable_sm90INS1_16FlashAttnFwdSm90INS1_25CollectiveMainloopFwdSm90ILi2EN4cute5tupleIJNS5_1CILi1EEES8_S8_EEENS6_IJNS7_ILi192EEESA_NS7_ILi64EEEEEELi64ENS_6half_tEfNS_4arch4Sm90ELb0ELb0ELb1ELb1ELb0ELb1ELb0ELb0ELb1ELb1ELb1ELb0EEENS1_21CollectiveEpilogueFwdINS6_IJSA_SB_SA_EEES9_SD_SF_Li384ELb1ELb1ELb1ELb0EEENS1_36VarlenDynamicPersistentTileSchedulerILi192ELi192ELi384ELi128ELb1ELb1ELb1ELb0ELb1ELb1EEEEEEEEEvNT_6ParamsE:
        .type           _ZN7cutlass13device_kernelIN5flash11enable_sm90INS1_16FlashAttnFwdSm90INS1_25CollectiveMainloopFwdSm90ILi2EN4cute5tupleIJNS5_1CILi1EEES8_S8_EEENS6_IJNS7_ILi192EEESA_NS7_ILi64EEEEEELi64ENS_6half_tEfNS_4arch4Sm90ELb0ELb0ELb1ELb1ELb0ELb1ELb0ELb0ELb1ELb1ELb1ELb0EEENS1_21CollectiveEpilogueFwdINS6_IJSA_SB_SA_EEES9_SD_SF_Li384ELb1ELb1ELb1ELb0EEENS1_36VarlenDynamicPersistentTileSchedulerILi192ELi192ELi384ELi128ELb1ELb1ELb1ELb0ELb1ELb1EEEEEEEEEvNT_6ParamsE,@function
        .size           _ZN7cutlass13device_kernelIN5flash11enable_sm90INS1_16FlashAttnFwdSm90INS1_25CollectiveMainloopFwdSm90ILi2EN4cute5tupleIJNS5_1CILi1EEES8_S8_EEENS6_IJNS7_ILi192EEESA_NS7_ILi64EEEEEELi64ENS_6half_tEfNS_4arch4Sm90ELb0ELb0ELb1ELb1ELb0ELb1ELb0ELb0ELb1ELb1ELb1ELb0EEENS1_21CollectiveEpilogueFwdINS6_IJSA_SB_SA_EEES9_SD_SF_Li384ELb1ELb1ELb1ELb0EEENS1_36VarlenDynamicPersistentTileSchedulerILi192ELi192ELi384ELi128ELb1ELb1ELb1ELb0ELb1ELb1EEEEEEEEEvNT_6ParamsE,(.L_x_14877 - _ZN7cutlass13device_kernelIN5flash11enable_sm90INS1_16FlashAttnFwdSm90INS1_25CollectiveMainloopFwdSm90ILi2EN4cute5tupleIJNS5_1CILi1EEES8_S8_EEENS6_IJNS7_ILi192EEESA_NS7_ILi64EEEEEELi64ENS_6half_tEfNS_4arch4Sm90ELb0ELb0ELb1ELb1ELb0ELb1ELb0ELb0ELb1ELb1ELb1ELb0EEENS1_21CollectiveEpilogueFwdINS6_IJSA_SB_SA_EEES9_SD_SF_Li384ELb1ELb1ELb1ELb0EEENS1_36VarlenDynamicPersistentTileSchedulerILi192ELi192ELi384ELi128ELb1ELb1ELb1ELb0ELb1ELb1EEEEEEEEEvNT_6ParamsE)
        .other          _ZN7cutlass13device_kernelIN5flash11enable_sm90INS1_16FlashAttnFwdSm90INS1_25CollectiveMainloopFwdSm90ILi2EN4cute5tupleIJNS5_1CILi1EEES8_S8_EEENS6_IJNS7_ILi192EEESA_NS7_ILi64EEEEEELi64ENS_6half_tEfNS_4arch4Sm90ELb0ELb0ELb1ELb1ELb0ELb1ELb0ELb0ELb1ELb1ELb1ELb0EEENS1_21CollectiveEpilogueFwdINS6_IJSA_SB_SA_EEES9_SD_SF_Li384ELb1ELb1ELb1ELb0EEENS1_36VarlenDynamicPersistentTileSchedulerILi192ELi192ELi384ELi128ELb1ELb1ELb1ELb0ELb1ELb1EEEEEEEEEvNT_6ParamsE,@"STO_CUDA_ENTRY STV_DEFAULT"
_ZN7cutlass13device_kernelIN5flash11enable_sm90INS1_16FlashAttnFwdSm90INS1_25CollectiveMainloopFwdSm90ILi2EN4cute5tupleIJNS5_1CILi1EEES8_S8_EEENS6_IJNS7_ILi192EEESA_NS7_ILi64EEEEEELi64ENS_6half_tEfNS_4arch4Sm90ELb0ELb0ELb1ELb1ELb0ELb1ELb0ELb0ELb1ELb1ELb1ELb0EEENS1_21CollectiveEpilogueFwdINS6_IJSA_SB_SA_EEES9_SD_SF_Li384ELb1ELb1ELb1ELb0EEENS1_36VarlenDynamicPersistentTileSchedulerILi192ELi192ELi384ELi128ELb1ELb1ELb1ELb0ELb1ELb1EEEEEEEEEvNT_6ParamsE:
        /* <DEDUP_REMOVED lines=23> */
.L_x_12529:
[----:B------:R-:W-:Y:S05]  /*0170*/  BSYNC B0 ;  /* 0x0000000000007941 */ /* 0x000fea0003800000 */
.L_x_12528:
        /* <DEDUP_REMOVED lines=40> */
.L_x_12530:
        /* <DEDUP_REMOVED lines=22> */
.L_x_12531:
        /* <DEDUP_REMOVED lines=18> */
.L_x_12532:
        /* <DEDUP_REMOVED lines=22> */
.L_x_12533:
        /* <DEDUP_REMOVED lines=22> */
.L_x_12534:
        /* <DEDUP_REMOVED lines=9> */
.L_x_12537:
[----:B------:R-:W-:-:S08]  /*09d0*/  NOP ;  /* 0x0000000000007918 */ /* 0x000fd00000000000 */
[----:B------:R-:W0:Y:S02]  /*09e0*/  USETMAXREG.TRY_ALLOC.CTAPOOL UP0, 0xa0 ;  /* 0x000000a0000079c8 */ /* 0x000e240008000600 */
[----:B0-----:R-:W-:-:S13]  /*09f0*/  PLOP3.LUT P0, PT, PT, PT, UP0, 0x80, 0x0 ;  /* 0x000000000000781c */ /* 0x001fda0003f0f008 */
[----:B------:R-:W-:Y:S05]  /*0a00*/  @!P0 BRA `(.L_x_12537) ;  /* 0xfffffffc00f08947 */ /* 0x000fea000383ffff */
[----:B------:R-:W3:Y:S01]  /*0a10*/  LDL.LU R0, [R1] ;  /* 0x0000000001007983 */ /* 0x000ee20000300800 */
[----:B--2---:R-:W0:Y:S01]  /*0a20*/  S2R R2, SR_TID.X ;  /* 0x0000000000027919 */ /* 0x004e220000002100 */
[----:B------:R-:W1:Y:S01]  /*0a30*/  S2UR UR5, SR_CgaCtaId ;  /* 0x00000000000579c3 */ /* 0x000e620000008800 */
[----:B------:R-:W-:Y:S01]  /*0a40*/  UMOV UR4, 0x400 ;  /* 0x0000040000047882 */ /* 0x000fe20000000000 */
[----:B0-----:R-:W-:-:S06]  /*0a50*/  SHF.R.U32.HI R2, RZ, 0x7, R2 ;  /* 0x00000007ff027819 */ /* 0x001fcc0000011602 */
[----:B------:R-:W-:Y:S06]  /*0a60*/  BAR.ARV 0x8, 0x200 ;  /* 0x0208000000007b1d */ /* 0x000fec0000002000 */
[----:B------:R-:W-:-:S13]  /*0a70*/  ISETP.NE.AND P0, PT, R2, 0x1, PT ;  /* 0x000000010200780c */ /* 0x000fda0003f05270 */
[----:B------:R-:W-:Y:S08]  /*0a80*/  @!P0 BAR.ARV 0x9, 0x100 ;  /* 0x0244000000008b1d */ /* 0x000ff00000002000 */
[----:B------:R-:W-:Y:S01]  /*0a90*/  BAR.SYNC.DEFER_BLOCKING 0x5, 0x200 ;  /* 0x0148000000007b1d */ /* 0x000fe20000010000 */
[----:B-1----:R-:W-:-:S06]  /*0aa0*/  ULEA UR4, UR5, UR4, 0x18 ;  /* 0x0000000405047291 */ /* 0x002fcc000f8ec03f */
[----:B------:R-:W-:Y:S01]  /*0ab0*/  IMAD.U32 R2, RZ, RZ, UR4 ;  /* 0x00000004ff027e24 */ /* 0x000fe2000f8e00ff */
[----:B------:R-:W-:-:S04]  /*0ac0*/  ULDC UR4, c[0x0][0xc3c] ;  /* 0x00030f0000047ab9 */ /* 0x000fc80000000800 */
[----:B------:R-:W0:Y:S01]  /*0ad0*/  LDS.128 R32, [R2+0x308d0] ;  /* 0x0308d00002207984 */ /* 0x000e220000000c00 */
[----:B------:R-:W-:Y:S06]  /*0ae0*/  BAR.ARV 0x4, 0x200 ;  /* 0x0108000000007b1d */ /* 0x000fec0000002000 */
[----:B---3--:R-:W-:-:S04]  /*0af0*/  LOP3.LUT R0, R0, 0xffffffef, RZ, 0xc0, !PT ;  /* 0xffffffef00007812 */ /* 0x008fc800078ec0ff */
[----:B------:R-:W-:-:S05]  /*0b00*/  @P0 LOP3.LUT R0, R0, 0x10, RZ, 0xfc, !PT ;  /* 0x0000001000000812 */ /* 0x000fca00078efcff */
[----:B------:R4:W-:Y:S01]  /*0b10*/  STL [R1], R0 ;  /* 0x0000000001007387 */ /* 0x0009e20000100800 */
[----:B0-----:R-:W-:-:S13]  /*0b20*/  ISETP.GE.AND P0, PT, R35, UR4, PT ;  /* 0x0000000423007c0c */ /* 0x001fda000bf06270 */
[----:B----4-:R-:W-:Y:S05]  /*0b30*/  @P0 BRA `(.L_x_12538) ;  /* 0x0000018c00000947 */ /* 0x010fea0003800000 */
[----:B------:R-:W2:Y:S01]  /*0b40*/  LDL.LU R14, [R1+0x44] ;  /* 0x00004400010e7983 */ /* 0x000ea20000300800 */
[----:B------:R-:W0:Y:S02]  /*0b50*/  S2R R0, SR_TID.X ;  /* 0x0000000000007919 */ /* 0x000e240000002100 */
[----:B0-----:R-:W-:-:S04]  /*0b60*/  IADD3 R13, R0, -0x80, RZ ;  /* 0xffffff80000d7810 */ /* 0x001fc80007ffe0ff */
[----:B------:R-:W-:-:S04]  /*0b70*/  SHF.R.S32.HI R0, RZ, 0x1f, R13 ;  /* 0x0000001fff007819 */ /* 0x000fc8000001140d */
[----:B------:R-:W-:-:S04]  /*0b80*/  LEA.HI R3, R0, R13, RZ, 0x7 ;  /* 0x0000000d00037211 */ /* 0x000fc800078f38ff */
[----:B------:R-:W-:Y:S02]  /*0b90*/  LOP3.LUT R5, R3, 0xffffff80, RZ, 0xc0, !PT ;  /* 0xffffff8003057812 */ /* 0x000fe400078ec0ff */
[----:B------:R-:W-:-:S03]  /*0ba0*/  LEA.HI R4, R0, R13, RZ, 0x4 ;  /* 0x0000000d00047211 */ /* 0x000fc600078f20ff */
[C---:B------:R-:W-:Y:S01]  /*0bb0*/  IMAD.IADD R12, R13.reuse, 0x1, -R5 ;  /* 0x000000010d0c7824 */ /* 0x040fe200078e0a05 */
[C---:B------:R-:W-:Y:S02]  /*0bc0*/  LOP3.LUT R5, R4.reuse, 0xfffffff0, RZ, 0xc0, !PT ;  /* 0xfffffff004057812 */ /* 0x040fe400078ec0ff */
[----:B------:R-:W-:Y:S02]  /*0bd0*/  SHF.R.S32.HI R7, RZ, 0x4, R4 ;  /* 0x00000004ff077819 */ /* 0x000fe40000011404 */
[----:B------:R-:W-:Y:S01]  /*0be0*/  SHF.R.S32.HI R9, RZ, 0x1f, R12 ;  /* 0x0000001fff097819 */ /* 0x000fe2000001140c */
[----:B------:R-:W-:Y:S01]  /*0bf0*/  IMAD.IADD R5, R13, 0x1, -R5 ;  /* 0x000000010d057824 */ /* 0x000fe200078e0a05 */
[----:B------:R-:W-:Y:S02]  /*0c00*/  LEA.HI R6, R4, R7, RZ, 0x1 ;  /* 0x0000000704067211 */ /* 0x000fe400078f08ff */
[----:B------:R-:W-:Y:S02]  /*0c10*/  LEA.HI R8, R9, R12, RZ, 0x2 ;  /* 0x0000000c09087211 */ /* 0x000fe400078f10ff */
[----:B------:R-:W-:-:S02]  /*0c20*/  SHF.R.S32.HI R4, RZ, 0x1f, R5 ;  /* 0x0000001fff047819 */ /* 0x000fc40000011405 */
        /* <DEDUP_REMOVED lines=8> */
[----:B------:R-:W-:Y:S02]  /*0cb0*/  LEA.HI R8, R0, R13, RZ, 0x5 ;  /* 0x0000000d00087211 */ /* 0x000fe400078f28ff */
[----:B------:R-:W-:Y:S02]  /*0cc0*/  SHF.R.S32.HI R15, RZ, 0x7, R3 ;  /* 0x00000007ff0f7819 */ /* 0x000fe40000011403 */
[----:B------:R-:W-:Y:S01]  /*0cd0*/  LEA.HI R9, R9, R12, RZ, 0x5 ;  /* 0x0000000c09097211 */ /* 0x000fe200078f28ff */
[----:B------:R-:W-:Y:S01]  /*0ce0*/  IMAD.IADD R12, R10, 0x1, -R11 ;  /* 0x000000010a0c7824 */ /* 0x000fe200078e0a0b */
[----:B------:R-:W-:Y:S01]  /*0cf0*/  IADD3 R6, R5, -R6, RZ ;  /* 0x8000000605067210 */ /* 0x000fe20007ffe0ff */
[----:B------:R-:W-:Y:S01]  /*0d00*/  IMAD.HI R10, R15, 0x55555556, RZ ;  /* 0x555555560f0a7827 */ /* 0x000fe200078e02ff */
[----:B------:R-:W-:-:S02]  /*0d10*/  SHF.R.S32.HI R16, RZ, 0x5, R8 ;  /* 0x00000005ff107819 */ /* 0x000fc40000011408 */
[----:B------:R-:W-:Y:S01]  /*0d20*/  SHF.R.S32.HI R9, RZ, 0x5, R9 ;  /* 0x00000005ff097819 */ /* 0x000fe20000011409 */
[----:B------:R-:W-:Y:S01]  /*0d30*/  IMAD.SHL.U32 R3, R6, 0x40, RZ ;  /* 0x0000004006037824 */ /* 0x000fe200078e00ff */
[----:B------:R-:W-:Y:S02]  /*0d40*/  LEA.HI R11, R10, R10, RZ, 0x1 ;  /* 0x0000000a0a0b7211 */ /* 0x000fe400078f08ff */
[----:B------:R-:W-:Y:S01]  /*0d50*/  LEA R12, R9, R12, 0x4 ;  /* 0x0000000c090c7211 */ /* 0x000fe200078e20ff */
[----:B------:R-:W-:Y:S01]  /*0d60*/  IMAD.SHL.U32 R9, R16, 0x400, RZ ;  /* 0x0000040010097824 */ /* 0x000fe200078e00ff */
[----:B------:R-:W-:Y:S01]  /*0d70*/  LOP3.LUT R3, R3, 0x1c0, RZ, 0xc0, !PT ;  /* 0x000001c003037812 */ /* 0x000fe200078ec0ff */
[----:B------:R-:W-:Y:S01]  /*0d80*/  IMAD.SHL.U32 R8, R7, 0x8, RZ ;  /* 0x0000000807087824 */ /* 0x000fe200078e00ff */
[----:B------:R-:W-:Y:S01]  /*0d90*/  LEA.HI R0, R0, R13, RZ, 0x2 ;  /* 0x0000000d00007211 */ /* 0x000fe200078f10ff */
[----:B------:R-:W-:Y:S01]  /*0da0*/  IMAD R5, R5, 0x40, R9 ;  /* 0x0000004005057824 */ /* 0x000fe200078e0209 */
[----:B------:R-:W-:Y:S01]  /*0db0*/  SHF.R.U32.HI R10, RZ, 0x3, R3 ;  /* 0x00000003ff0a7819 */ /* 0x000fe20000011603 */
[----:B------:R-:W-:Y:S01]  /*0dc0*/  IMAD.SHL.U32 R4, R4, 0x40, RZ ;  /* 0x0000004004047824 */ /* 0x000fe200078e00ff */
[----:B------:R-:W-:Y:S01]  /*0dd0*/  LOP3.LUT R7, R3, 0x8, R8, 0xf8, !PT ;  /* 0x0000000803077812 */ /* 0x000fe200078ef808 */
[----:B------:R-:W-:Y:S01]  /*0de0*/  IMAD R11, R11, -0x3, R15 ;  /* 0xfffffffd0b0b7824 */ /* 0x000fe200078e020f */
[----:B------:R-:W-:-:S02]  /*0df0*/  SHF.R.S32.HI R18, RZ, 0x2, R0 ;  /* 0x00000002ff127819 */ /* 0x000fc40000011400 */
[----:B------:R-:W-:Y:S01]  /*0e00*/  IADD3 R5, R8, R5, RZ ;  /* 0x0000000508057210 */ /* 0x000fe20007ffe0ff */
[----:B------:R-:W-:Y:S01]  /*0e10*/  IMAD R3, R11, 0x40, R12 ;  /* 0x000000400b037824 */ /* 0x000fe200078e020c */
[----:B------:R-:W-:Y:S02]  /*0e20*/  LOP3.LUT R7, R7, R10, RZ, 0x3c, !PT ;  /* 0x0000000a07077212 */ /* 0x000fe400078e3cff */
[----:B------:R-:W-:Y:S02]  /*0e30*/  LOP3.LUT R4, R4, 0x7ffffe00, RZ, 0xc0, !PT ;  /* 0x7ffffe0004047812 */ /* 0x000fe400078ec0ff */
[----:B------:R-:W-:Y:S01]  /*0e40*/  IADD3 R8, R18, 0x60, RZ ;  /* 0x0000006012087810 */ /* 0x000fe20007ffe0ff */
[----:B------:R0:W-:Y:S01]  /*0e50*/  STL [R1+0xac], R5 ;  /* 0x0000ac0501007387 */ /* 0x0001e20000100800 */
[----:B------:R-:W-:Y:S02]  /*0e60*/  IADD3 R7, R7, R4, R9 ;  /* 0x0000000407077210 */ /* 0x000fe40007ffe009 */
[----:B------:R-:W-:Y:S01]  /*0e70*/  SHF.R.S32.HI R4, RZ, 0x1f, R8 ;  /* 0x0000001fff047819 */ /* 0x000fe20000011408 */
[----:B------:R1:W-:Y:S03]  /*0e80*/  STL [R1+0xa8], R3 ;  /* 0x0000a80301007387 */ /* 0x0003e60000100800 */
[----:B------:R-:W-:-:S02]  /*0e90*/  LEA.HI R4, R4, R8, RZ, 0x3 ;  /* 0x0000000804047211 */ /* 0x000fc400078f18ff */
[----:B0-----:R-:W-:Y:S02]  /*0ea0*/  SHF.R.S32.HI R5, RZ, 0x1f, R0 ;  /* 0x0000001fff057819 */ /* 0x001fe40000011400 */
[----:B-1----:R-:W-:Y:S01]  /*0eb0*/  LOP3.LUT R3, R0, 0xfffffffc, RZ, 0xc0, !PT ;  /* 0xfffffffc00037812 */ /* 0x002fe200078ec0ff */
[----:B------:R-:W-:Y:S01]  /*0ec0*/  IMAD.SHL.U32 R0, R8, 0x40, RZ ;  /* 0x0000004008007824 */ /* 0x000fe200078e00ff */
[----:B------:R-:W-:-:S03]  /*0ed0*/  LEA.HI R5, R5, R18, RZ, 0x3 ;  /* 0x0000001205057211 */ /* 0x000fc600078f18ff */
[----:B------:R-:W-:Y:S01]  /*0ee0*/  IMAD.IADD R3, R13, 0x1, -R3 ;  /* 0x000000010d037824 */ /* 0x000fe200078e0a03 */
[----:B------:R-:W-:Y:S01]  /*0ef0*/  R2P PR, R6, 0x6 ;  /* 0x0000000606007804 */ /* 0x000fe20000000000 */
[----:B------:R-:W-:Y:S01]  /*0f00*/  IMAD.SHL.U32 R4, R4, 0x40, RZ ;  /* 0x0000004004047824 */ /* 0x000fe200078e00ff */
[----:B------:R-:W-:Y:S01]  /*0f10*/  SHF.R.S32.HI R9, RZ, 0x1f, R18 ;  /* 0x0000001fff097819 */ /* 0x000fe20000011412 */
[----:B------:R-:W-:Y:S01]  /*0f20*/  IMAD.SHL.U32 R16, R3, 0x8, RZ ;  /* 0x0000000803107824 */ /* 0x000fe200078e00ff */
[----:B------:R-:W-:Y:S01]  /*0f30*/  LOP3.LUT R0, R0, 0x1c0, RZ, 0xc0, !PT ;  /* 0x000001c000007812 */ /* 0x000fe200078ec0ff */
[----:B------:R-:W-:Y:S01]  /*0f40*/  IMAD R9, R7, 0x2, R2 ;  /* 0x0000000207097824 */ /* 0x000fe200078e0202 */
[----:B------:R-:W-:Y:S01]  /*0f50*/  LOP3.LUT R5, R5, 0xfffffff8, RZ, 0xc0, !PT ;  /* 0xfffffff805057812 */ /* 0x000fe200078ec0ff */
[----:B------:R-:W-:Y:S01]  /*0f60*/  IMAD.MOV.U32 R6, RZ, RZ, 0x40 ;  /* 0x00000040ff067424 */ /* 0x000fe200078e00ff */
[----:B------:R-:W-:Y:S01]  /*0f70*/  SHF.L.U32 R22, R3, 0x2, RZ ;  /* 0x0000000203167819 */ /* 0x000fe200000006ff */
[----:B------:R-:W-:Y:S01]  /*0f80*/  STL [R1+0x98], RZ ;  /* 0x000098ff01007387 */ /* 0x000fe20000100800 */
[----:B------:R-:W-:-:S02]  /*0f90*/  SHF.R.U32.HI R8, RZ, 0x3, R0 ;  /* 0x00000003ff087819 */ /* 0x000fc40000011600 */
[----:B------:R-:W-:Y:S01]  /*0fa0*/  LOP3.LUT R3, R0, 0x38, R16, 0xf8, !PT ;  /* 0x0000003800037812 */ /* 0x000fe200078ef810 */
[----:B------:R-:W-:Y:S01]  /*0fb0*/  STL [R1+0x18], RZ ;  /* 0x000018ff01007387 */ /* 0x000fe20000100800 */
[----:B------:R-:W-:Y:S01]  /*0fc0*/  LOP3.LUT R7, R4, 0xfffffe00, RZ, 0xc0, !PT ;  /* 0xfffffe0004077812 */ /* 0x000fe200078ec0ff */
[C---:B------:R-:W-:Y:S01]  /*0fd0*/  VIADD R0, R9.reuse, 0x1e800 ;  /* 0x0001e80009007836 */ /* 0x040fe20000000000 */
[----:B------:R-:W-:Y:S01]  /*0fe0*/  IADD3 R4, R9, 0x1e820, RZ ;  /* 0x0001e82009047810 */ /* 0x000fe20007ffe0ff */
[----:B------:R0:W-:Y:S02]  /*0ff0*/  STL [R1+0x1c], R9 ;  /* 0x00001c0901007387 */ /* 0x0001e40000100800 */
[----:B------:R-:W-:Y:S02]  /*1000*/  @P1 VIADD R4, R0, 0xffffffe0 ;  /* 0xffffffe000041836 */ /* 0x000fe40000000000 */
[----:B0-----:R-:W-:Y:S01]  /*1010*/  IMAD.IADD R9, R18, 0x1, -R5 ;  /* 0x0000000112097824 */ /* 0x001fe200078e0a05 */
[----:B------:R-:W-:-:S02]  /*1020*/  LOP3.LUT R5, R7, R3, R8, 0xf6, !PT ;  /* 0x0000000307057212 */ /* 0x000fc400078ef608 */
[----:B------:R-:W-:Y:S02]  /*1030*/  SEL R3, R6, 0xffffffc0, !P2 ;  /* 0xffffffc006037807 */ /* 0x000fe40005000000 */
[----:B------:R-:W-:Y:S01]  /*1040*/  LEA R5, R5, R2, 0x1 ;  /* 0x0000000205057211 */ /* 0x000fe200078e08ff */
[----:B------:R-:W-:Y:S02]  /*1050*/  STL [R1+0x7c], R7 ;  /* 0x00007c0701007387 */ /* 0x000fe40000100800 */
[----:B------:R-:W-:Y:S02]  /*1060*/  IMAD.IADD R0, R0, 0x1, R3 ;  /* 0x0000000100007824 */ /* 0x000fe400078e0203 */
[----:B------:R-:W-:Y:S04]  /*1070*/  STL [R1+0x68], R9 ;  /* 0x0000680901007387 */ /* 0x000fe80000100800 */
[----:B------:R-:W-:Y:S04]  /*1080*/  STL [R1+0x80], R4 ;  /* 0x0000800401007387 */ /* 0x000fe80000100800 */
[----:B------:R0:W-:Y:S04]  /*1090*/  STL [R1+0xa4], R5 ;  /* 0x0000a40501007387 */ /* 0x0001e80000100800 */
[----:B------:R1:W-:Y:S01]  /*10a0*/  STL [R1+0x24], R0 ;  /* 0x0000240001007387 */ /* 0x0003e20000100800 */
[----:B0-----:R-:W-:-:S02]  /*10b0*/  IMAD.IADD R5, R3, 0x1, R4 ;  /* 0x0000000103057824 */ /* 0x001fc400078e0204 */
[C---:B------:R-:W-:Y:S01]  /*10c0*/  VIADD R3, R4.reuse, 0x6000 ;  /* 0x0000600004037836 */ /* 0x040fe20000000000 */
[----:B-1----:R-:W-:Y:S02]  /*10d0*/  IADD3 R0, R4, 0xc000, RZ ;  /* 0x0000c00004007810 */ /* 0x002fe40007ffe0ff */
[----:B------:R0:W-:Y:S04]  /*10e0*/  STL [R1+0x20], R5 ;  /* 0x0000200501007387 */ /* 0x0001e80000100800 */
[----:B------:R0:W-:Y:S04]  /*10f0*/  STL [R1+0x84], R0 ;  /* 0x0000840001007387 */ /* 0x0001e80000100800 */
[----:B------:R0:W-:Y:S01]  /*1100*/  STL [R1+0x88], R3 ;  /* 0x0000880301007387 */ /* 0x0001e20000100800 */
[----:B------:R-:W-:Y:S01]  /*1110*/  IMAD.MOV.U32 R19, RZ, RZ, RZ ;  /* 0x000000ffff137224 */ /* 0x000fe200078e00ff */
[----:B------:R-:W-:Y:S01]  /*1120*/  CS2R R152, SRZ ;  /* 0x0000000000987805 */ /* 0x000fe2000001ff00 */
[----:B------:R-:W-:Y:S01]  /*1130*/  VIADD R154, R22, 0x10 ;  /* 0x00000010169a7836 */ /* 0x000fe20000000000 */
[----:B0-2---:R-:W-:-:S07]  /*1140*/  LOP3.LUT R156, R14, 0x1, RZ, 0xfc, !PT ;  /* 0x000000010e9c7812 */ /* 0x005fce00078efcff */
.L_x_12667:
[----:B01-3--:R-:W0:Y:S02]  /*1150*/  LDC.64 R4, c[0x0][0xc88] ;  /* 0x00032200ff047b82 */ /* 0x00be240000000a00 */
[----:B0-----:R-:W-:-:S05]  /*1160*/  IMAD.WIDE R4, R35, 0x4, R4 ;  /* 0x0000000423047825 */ /* 0x001fca00078e0204 */
[----:B--2---:R-:W2:Y:S01]  /*1170*/  LDG.E R38, desc[UR56][R4.64] ;  /* 0x0000003804267981 */ /* 0x004ea2000c1e1900 */
        /* <DEDUP_REMOVED lines=15> */
[----:B------:R-:W-:Y:S02]  /*1270*/  @P1 LEA.HI.X R7, R38, UR5, R0, 0x2, P2 ;  /* 0x0000000526071c11 */ /* 0x000fe400090f1400 */
[----:B------:R-:W-:Y:S01]  /*1280*/  ISETP.NE.U32.AND P2, PT, RZ, UR8, PT ;  /* 0x00000008ff007c0c */ /* 0x000fe2000bf45070 */
[----:B------:R-:W-:Y:S01]  /*1290*/  ULDC UR4, c[0x0][0x288] ;  /* 0x0000a20000047ab9 */ /* 0x000fe20000000800 */
[----:B------:R-:W-:Y:S01]  /*12a0*/  IADD3 R8, P3, R36, UR6, RZ ;  /* 0x0000000624087c10 */ /* 0x000fe2000ff7e0ff */
[----:B------:R0:W5:Y:S01]  /*12b0*/  @P1 LDG.E R11, desc[UR56][R6.64] ;  /* 0x00000038060b1981 */ /* 0x000162000c1e1900 */
[----:B------:R-:W-:-:S02]  /*12c0*/  ISETP.NE.AND.EX P2, PT, RZ, UR9, PT, P2 ;  /* 0x00000009ff007c0c */ /* 0x000fc4000bf45320 */
[----:B------:R-:W-:Y:S01]  /*12d0*/  MOV R24, UR4 ;  /* 0x0000000400187c02 */ /* 0x000fe20008000f00 */
[----:B------:R-:W-:Y:S01]  /*12e0*/  ULDC.64 UR4, c[0x0][0x418] ;  /* 0x0001060000047ab9 */ /* 0x000fe20000000a00 */
[----:B------:R-:W-:-:S05]  /*12f0*/  IADD3.X R9, R37, UR7, RZ, P3, !PT ;  /* 0x0000000725097c10 */ /* 0x000fca0009ffe4ff */
[----:B------:R0:W5:Y:S04]  /*1300*/  @P0 LDG.E R35, desc[UR56][R8.64] ;  /* 0x0000003808230981 */ /* 0x000168000c1e1900 */
        /* <DEDUP_REMOVED lines=12> */
[----:B0---4-:R-:W-:Y:S06]  /*13d0*/  @P2 BRA `(.L_x_12539) ;  /* 0x0000000000242947 */ /* 0x011fec0003800000 */
        /* <DEDUP_REMOVED lines=9> */
.L_x_12539:
        /* <DEDUP_REMOVED lines=15> */
.L_x_12540:
[----:B------:R-:W-:Y:S05]  /*1560*/  @!P0 BRA `(.L_x_12541) ;  /* 0x00000000000c8947 */ /* 0x000fea0003800000 */
[----:B------:R-:W2:Y:S04]  /*1570*/  LDG.E R3, desc[UR56][R8.64] ;  /* 0x0000003808037981 */ /* 0x000ea8000c1e1900 */
[----:B------:R-:W2:Y:S02]  /*1580*/  LDG.E R32, desc[UR56][R8.64+0x4] ;  /* 0x0000043808207981 */ /* 0x000ea4000c1e1900 */
[----:B--2---:R-:W-:-:S07]  /*1590*/  IADD3 R32, -R3, R32, RZ ;  /* 0x0000002003207210 */ /* 0x004fce0007ffe1ff */
.L_x_12541:
[----:B------:R-:W-:Y:S01]  /*15a0*/  ULDC.64 UR4, c[0x0][0xa10] ;  /* 0x0002840000047ab9 */ /* 0x000fe20000000a00 */
[----:B------:R-:W2:Y:S01]  /*15b0*/  LDL.LU R34, [R1] ;  /* 0x0000000001227983 */ /* 0x000ea20000300800 */
[----:B------:R-:W-:-:S04]  /*15c0*/  ISETP.NE.U32.AND P0, PT, RZ, UR4, PT ;  /* 0x00000004ff007c0c */ /* 0x000fc8000bf05070 */
[----:B------:R-:W-:Y:S01]  /*15d0*/  ISETP.NE.AND.EX P0, PT, RZ, UR5, PT, P0 ;  /* 0x00000005ff007c0c */ /* 0x000fe2000bf05300 */
[----:B------:R-:W-:-:S12]  /*15e0*/  ULDC.64 UR4, c[0x0][0xa30] ;  /* 0x00028c0000047ab9 */ /* 0x000fd80000000a00 */
[----:B0-----:R-:W0:Y:S02]  /*15f0*/  @P0 LDC.64 R4, c[0x0][0xa10] ;  /* 0x00028400ff040b82 */ /* 0x001e240000000a00 */
[----:B0-----:R-:W-:-:S05]  /*1600*/  @P0 IMAD.WIDE R4, R38, 0x4, R4 ;  /* 0x0000000426040825 */ /* 0x001fca00078e0204 */
[----:B------:R-:W3:Y:S04]  /*1610*/  @P0 LDG.E R0, desc[UR56][R4.64] ;  /* 0x0000003804000981 */ /* 0x000ee8000c1e1900 */
[----:B------:R-:W3:Y:S01]  /*1620*/  @P0 LDG.E R3, desc[UR56][R4.64+0x4] ;  /* 0x0000043804030981 */ /* 0x000ee2000c1e1900 */
[----:B------:R-:W-:Y:S01]  /*1630*/  ISETP.NE.U32.AND P1, PT, RZ, UR4, PT ;  /* 0x00000004ff007c0c */ /* 0x000fe2000bf25070 */
[----:B-----5:R-:W-:-:S03]  /*1640*/  IMAD.MOV.U32 R25, RZ, RZ, R32 ;  /* 0x000000ffff197224 */ /* 0x020fc600078e0020 */
[----:B------:R-:W-:-:S13]  /*1650*/  ISETP.NE.AND.EX P1, PT, RZ, UR5, PT, P1 ;  /* 0x00000005ff007c0c */ /* 0x000fda000bf25310 */
[----:B------:R-:W-:-:S04]  /*1660*/  @P1 IADD3 R6, P2, R36, UR4, RZ ;  /* 0x0000000424061c10 */ /* 0x000fc8000ff5e0ff */
[----:B------:R-:W-:-:S05]  /*1670*/  @P1 IADD3.X R7, R37, UR5, RZ, P2, !PT ;  /* 0x0000000525071c10 */ /* 0x000fca00097fe4ff */
[----:B------:R0:W5:Y:S01]  /*1680*/  @P1 LDG.E R25, desc[UR56][R6.64] ;  /* 0x0000003806191981 */ /* 0x000162000c1e1900 */
[----:B------:R-:W-:Y:S01]  /*1690*/  IMAD.IADD R12, R32, 0x1, -R11 ;  /* 0x00000001200c7824 */ /* 0x000fe200078e0a0b */
[----:B------:R-:W-:Y:S01]  /*16a0*/  LOP3.LUT R13, R10, 0xff, RZ, 0xc0, !PT ;  /* 0x000000ff0a0d7812 */ /* 0x000fe200078ec0ff */
[----:B------:R-:W-:Y:S01]  /*16b0*/  BSSY B0, `(.L_x_12542) ;  /* 0x000002d000007945 */ /* 0x000fe20003800000 */
[----:B------:R-:W-:-:S03]  /*16c0*/  SHF.R.U32.HI R8, RZ, 0x10, R10 ;  /* 0x00000010ff087819 */ /* 0x000fc6000001160a */
[----:B------:R0:W-:Y:S01]  /*16d0*/  STL [R1+0xa0], R13 ;  /* 0x0000a00d01007387 */ /* 0x0001e20000100800 */
[----:B--2---:R-:W-:Y:S01]  /*16e0*/  LOP3.LUT R34, R34, 0xfffffff7, RZ, 0xc0, !PT ;  /* 0xfffffff722227812 */ /* 0x004fe200078ec0ff */
[----:B---3--:R-:W-:-:S05]  /*16f0*/  @P0 IMAD.IADD R27, R3, 0x1, -R0 ;  /* 0x00000001031b0824 */ /* 0x008fca00078e0a00 */
[----:B------:R-:W-:-:S04]  /*1700*/  IADD3 R121, R12, R27, RZ ;  /* 0x0000001b0c797210 */ /* 0x000fc80007ffe0ff */
[C---:B------:R-:W-:Y:S01]  /*1710*/  ISETP.GE.AND P3, PT, R121.reuse, 0x1, PT ;  /* 0x000000017900780c */ /* 0x040fe20003f66270 */
[----:B------:R-:W-:-:S04]  /*1720*/  VIADD R0, R121, 0xbf ;  /* 0x000000bf79007836 */ /* 0x000fc80000000000 */
[----:B------:R-:W-:-:S05]  /*1730*/  IMAD.HI R0, R0, 0x2aaaaaab, RZ ;  /* 0x2aaaaaab00007827 */ /* 0x000fca00078e02ff */
[----:B------:R-:W-:-:S03]  /*1740*/  SHF.R.U32.HI R3, RZ, 0x1f, R0 ;  /* 0x0000001fff037819 */ /* 0x000fc60000011600 */
[----:B------:R-:W-:Y:S02]  /*1750*/  @P3 LOP3.LUT R34, R34, 0x8, RZ, 0xfc, !PT ;  /* 0x0000000822223812 */ /* 0x000fe400078efcff */
[----:B------:R-:W-:Y:S01]  /*1760*/  LEA.HI.SX32 R26, R0, R3, 0x1b ;  /* 0x00000003001a7211 */ /* 0x000fe200078fdaff */
[----:B------:R-:W-:Y:S02]  /*1770*/  IMAD.MOV.U32 R3, RZ, RZ, RZ ;  /* 0x000000ffff037224 */ /* 0x000fe400078e00ff */
        /* <DEDUP_REMOVED lines=29> */
[----:B------:R-:W-:-:S04]  /*1950*/  IMAD.MOV.U32 R3, RZ, RZ, R5 ;  /* 0x000000ffff037224 */ /* 0x000fc800078e0005 */
[----:B------:R-:W-:Y:S01]  /*1960*/  @!P2 IMAD.MOV R3, RZ, RZ, -R3 ;  /* 0x000000ffff03a224 */ /* 0x000fe200078e0a03 */
[----:B------:R-:W-:-:S07]  /*1970*/  @!P1 LOP3.LUT R3, RZ, R9, RZ, 0x33, !PT ;  /* 0x00000009ff039212 */ /* 0x000fce00078e33ff */
.L_x_12543:
[----:B------:R-:W-:Y:S05]  /*1980*/  BSYNC B0 ;  /* 0x0000000000007941 */ /* 0x000fea0003800000 */
.L_x_12542:
        /* <DEDUP_REMOVED lines=10> */
[----:B------:R-:W-:-:S05]  /*1a30*/  @P0 IADD3 R0, R3, 0xbf, RZ ;  /* 0x000000bf03000810 */ /* 0x000fca0007ffe0ff */
        /* <DEDUP_REMOVED lines=14> */
[----:B------:R1:W2:Y:S01]  /*1b20*/  LDC.64 R14, c[0x4][R0] ;  /* 0x01000000000e7b82 */ /* 0x0002a20000000a00 */
[----:B------:R-:W-:Y:S01]  /*1b30*/  MOV R5, UR5 ;  /* 0x0000000500057c02 */ /* 0x000fe20008000f00 */
[----:B------:R-:W-:Y:S01]  /*1b40*/  ULDC.64 UR4, c[0x4][0x1c0] ;  /* 0x0100700000047ab9 */ /* 0x000fe20000000a00 */
[----:B------:R-:W-:Y:S01]  /*1b50*/  IMAD.U32 R10, RZ, RZ, UR6 ;  /* 0x00000006ff0a7e24 */ /* 0x000fe2000f8e00ff */
[----:B------:R-:W-:Y:S01]  /*1b60*/  MOV R11, UR7 ;  /* 0x00000007000b7c02 */ /* 0x000fe20008000f00 */
[----:B0-----:R-:W-:Y:S02]  /*1b70*/  IMAD.U32 R6, RZ, RZ, UR4 ;  /* 0x00000004ff067e24 */ /* 0x001fe4000f8e00ff */
[----:B------:R-:W-:-:S02]  /*1b80*/  IMAD.U32 R7, RZ, RZ, UR5 ;  /* 0x00000005ff077e24 */ /* 0x000fc4000f8e00ff */
[----:B------:R-:W-:Y:S02]  /*1b90*/  IMAD.MOV.U32 R8, RZ, RZ, 0x70 ;  /* 0x00000070ff087424 */ /* 0x000fe400078e00ff */
[----:B------:R-:W-:Y:S02]  /*1ba0*/  IMAD.MOV.U32 R12, RZ, RZ, 0x1 ;  /* 0x00000001ff0c7424 */ /* 0x000fe400078e00ff */
[----:B-1----:R-:W-:-:S07]  /*1bb0*/  IMAD.MOV.U32 R13, RZ, RZ, RZ ;  /* 0x000000ffff0d7224 */ /* 0x002fce00078e00ff */
[----:B------:R-:W-:-:S07]  /*1bc0*/  LEPC R20, `(.L_x_12546) ;  /* 0x000000001014794e */ /* 0x000fce0000000000 */
[----:B--2--5:R-:W-:Y:S05]  /*1bd0*/  CALL.ABS.NOINC R14 ;  /* 0x000000000e007343 */ /* 0x024fea0003c00000 */
.L_x_12546:
[----:B------:R-:W-:Y:S05]  /*1be0*/  BSYNC B6 ;  /* 0x0000000000067941 */ /* 0x000fea0003800000 */
.L_x_12545:
        /* <DEDUP_REMOVED lines=11> */
[----:B------:R-:W-:Y:S01]  /*1ca0*/  IMAD.U32 R10, RZ, RZ, UR6 ;  /* 0x00000006ff0a7e24 */ /* 0x000fe2000f8e00ff */
[----:B0-----:R-:W-:Y:S01]  /*1cb0*/  MOV R7, UR5 ;  /* 0x0000000500077c02 */ /* 0x001fe20008000f00 */
[----:B------:R-:W-:Y:S01]  /*1cc0*/  IMAD.U32 R6, RZ, RZ, UR4 ;  /* 0x00000004ff067e24 */ /* 0x000fe2000f8e00ff */
[----:B------:R-:W-:Y:S01]  /*1cd0*/  MOV R12, 0x1 ;  /* 0x00000001000c7802 */ /* 0x000fe20000000f00 */
[----:B------:R-:W-:-:S02]  /*1ce0*/  IMAD.U32 R11, RZ, RZ, UR7 ;  /* 0x00000007ff0b7e24 */ /* 0x000fc4000f8e00ff */
[----:B------:R-:W-:Y:S02]  /*1cf0*/  IMAD.MOV.U32 R8, RZ, RZ, 0x70 ;  /* 0x00000070ff087424 */ /* 0x000fe400078e00ff */
[----:B-1----:R-:W-:-:S07]  /*1d00*/  IMAD.MOV.U32 R13, RZ, RZ, RZ ;  /* 0x000000ffff0d7224 */ /* 0x002fce00078e00ff */
[----:B------:R-:W-:-:S07]  /*1d10*/  LEPC R20, `(.L_x_12548) ;  /* 0x000000001014794e */ /* 0x000fce0000000000 */
[----:B--2--5:R-:W-:Y:S05]  /*1d20*/  CALL.ABS.NOINC R14 ;  /* 0x000000000e007343 */ /* 0x024fea0003c00000 */
.L_x_12548:
[----:B------:R-:W-:Y:S05]  /*1d30*/  BSYNC B6 ;  /* 0x0000000000067941 */ /* 0x000fea0003800000 */
.L_x_12547:
[----:B------:R-:W-:Y:S01]  /*1d40*/  ULDC.64 UR4, c[0x0][0x9f8] ;  /* 0x00027e0000047ab9 */ /* 0x000fe20000000a00 */
[----:B------:R-:W-:Y:S01]  /*1d50*/  IMAD.MOV.U32 R0, RZ, RZ, R38 ;  /* 0x000000ffff007224 */ /* 0x000fe200078e0026 */
[----:B------:R-:W-:Y:S01]  /*1d60*/  ISETP.NE.U32.AND P0, PT, RZ, UR4, PT ;  /* 0x00000004ff007c0c */ /* 0x000fe2000bf05070 */
[----:B------:R-:W2:Y:S01]  /*1d70*/  LDL R12, [R1+0x68] ;  /* 0x00006800010c7983 */ /* 0x000ea20000100800 */
[----:B------:R-:W0:Y:S02]  /*1d80*/  LDC.64 R58, c[0x0][0x300] ;  /* 0x0000c000ff3a7b82 */ /* 0x000e240000000a00 */
[----:B------:R-:W-:Y:S01]  /*1d90*/  ISETP.NE.AND.EX P0, PT, RZ, UR5, PT, P0 ;  /* 0x00000005ff007c0c */ /* 0x000fe2000bf05300 */
[----:B------:R-:W3:Y:S01]  /*1da0*/  LDL R14, [R1+0x7c] ;  /* 0x00007c00010e7983 */ /* 0x000ee20000100800 */
[----:B------:R-:W1:Y:S01]  /*1db0*/  S2R R31, SR_TID.X ;  /* 0x00000000001f7919 */ /* 0x000e620000002100 */
[----:B------:R-:W-:-:S03]  /*1dc0*/  IMAD.IADD R41, R35, 0x1, R32 ;  /* 0x0000000123297824 */ /* 0x000fc600078e0220 */
[----:B------:R-:W4:Y:S07]  /*1dd0*/  LDC R39, c[0x0][0x3f4] ;  /* 0x0000fd00ff277b82 */ /* 0x000f2e0000000800 */
[----:B------:R-:W-:Y:S01]  /*1de0*/  @P0 IADD3 R4, P1, R36, UR4, RZ ;  /* 0x0000000424040c10 */ /* 0x000fe2000ff3e0ff */
[----:B------:R-:W4:Y:S03]  /*1df0*/  LDC.64 R20, c[0x0][0x3f8] ;  /* 0x0000fe00ff147b82 */ /* 0x000f260000000a00 */
[----:B------:R-:W-:Y:S01]  /*1e00*/  @P0 IADD3.X R5, R37, UR5, RZ, P1, !PT ;  /* 0x0000000525050c10 */ /* 0x000fe20008ffe4ff */
[----:B------:R-:W-:-:S04]  /*1e10*/  ULDC.64 UR4, c[0x0][0xa08] ;  /* 0x0002820000047ab9 */ /* 0x000fc80000000a00 */
[----:B------:R1:W3:Y:S01]  /*1e20*/  @P0 LDG.E R0, desc[UR56][R4.64] ;  /* 0x0000003804000981 */ /* 0x0002e2000c1e1900 */
[----:B------:R-:W-:Y:S01]  /*1e30*/  SHF.R.S32.HI R43, RZ, 0x1f, R41 ;  /* 0x0000001fff2b7819 */ /* 0x000fe20000011429 */
[-C--:B0-----:R-:W-:Y:S01]  /*1e40*/  IMAD.WIDE.U32 R6, R41, R58.reuse, RZ ;  /* 0x0000003a29067225 */ /* 0x081fe200078e00ff */
[----:B------:R-:W-:Y:S02]  /*1e50*/  ISETP.NE.U32.AND P0, PT, RZ, UR4, PT ;  /* 0x00000004ff007c0c */ /* 0x000fe4000bf05070 */
[----:B------:R-:W-:Y:S01]  /*1e60*/  SHF.R.S32.HI R40, RZ, 0x1f, R18 ;  /* 0x0000001fff287819 */ /* 0x000fe20000011412 */
[----:B------:R-:W-:Y:S01]  /*1e70*/  IMAD R8, R43, R58, RZ ;  /* 0x0000003a2b087224 */ /* 0x000fe200078e02ff */
[----:B------:R-:W-:Y:S01]  /*1e80*/  ISETP.NE.AND.EX P0, PT, RZ, UR5, PT, P0 ;  /* 0x00000005ff007c0c */ /* 0x000fe2000bf05300 */
[----:B------:R-:W-:Y:S01]  /*1e90*/  ULDC.64 UR4, c[0x0][0x308] ;  /* 0x0000c20000047ab9 */ /* 0x000fe20000000a00 */
[----:B------:R-:W-:Y:S01]  /*1ea0*/  SHF.R.S32.HI R17, RZ, 0x1f, R16 ;  /* 0x0000001fff117819 */ /* 0x000fe20000011410 */
[----:B------:R-:W-:-:S05]  /*1eb0*/  IMAD R3, R41, R59, R8 ;  /* 0x0000003b29037224 */ /* 0x000fca00078e0208 */
[----:B------:R-:W-:Y:S02]  /*1ec0*/  IADD3 R7, R7, R3, RZ ;  /* 0x0000000307077210 */ /* 0x000fe40007ffe0ff */
[----:B-1----:R-:W-:Y:S01]  /*1ed0*/  SHF.R.U32.HI R38, RZ, 0x7, R31 ;  /* 0x00000007ff267819 */ /* 0x002fe2000001161f */
[----:B------:R-:W-:-:S03]  /*1ee0*/  IMAD.WIDE.U32 R4, R42, UR4, R6 ;  /* 0x000000042a047c25 */ /* 0x000fc6000f8e0006 */
[----:B------:R-:W-:Y:S01]  /*1ef0*/  ISETP.NE.AND P6, PT, R38, 0x1, PT ;  /* 0x000000012600780c */ /* 0x000fe20003fc5270 */
[----:B------:R-:W0:Y:S01]  /*1f00*/  LDC.64 R6, c[0x0][0x408] ;  /* 0x00010200ff067b82 */ /* 0x000e220000000a00 */
[----:B------:R-:W-:Y:S01]  /*1f10*/  IMAD R5, R42, UR5, R5 ;  /* 0x000000052a057c24 */ /* 0x000fe2000f8e0205 */
[----:B------:R-:W-:Y:S01]  /*1f20*/  ULDC.64 UR4, c[0x0][0x310] ;  /* 0x0000c40000047ab9 */ /* 0x000fe20000000a00 */
[--C-:B------:R-:W-:Y:S01]  /*1f30*/  SHF.R.S32.HI R23, RZ, 0x1f, R22.reuse ;  /* 0x0000001fff177819 */ /* 0x100fe20000011416 */
[----:B------:R-:W-:Y:S02]  /*1f40*/  VIADD R75, R38, 0x8 ;  /* 0x00000008264b7836 */ /* 0x000fe40000000000 */
[----:B----4-:R-:W-:-:S04]  /*1f50*/  IMAD.WIDE.U32 R56, R18, R20, R22 ;  /* 0x0000001412387225 */ /* 0x010fc800078e0016 */
[----:B------:R-:W-:-:S04]  /*1f60*/  VIADD R32, R18, 0x60 ;  /* 0x0000006012207836 */ /* 0x000fc80000000000 */
[----:B------:R-:W-:Y:S02]  /*1f70*/  IMAD.SHL.U32 R32, R32, 0x40, RZ ;  /* 0x0000004020207824 */ /* 0x000fe400078e00ff */
[----:B0-----:R-:W-:-:S03]  /*1f80*/  IMAD.WIDE.U32 R10, R18, R6, R22 ;  /* 0x00000006120a7225 */ /* 0x001fc600078e0016 */
[----:B------:R-:W-:Y:S01]  /*1f90*/  LOP3.LUT R32, R32, 0x1c0, RZ, 0xc0, !PT ;  /* 0x000001c020207812 */ /* 0x000fe200078ec0ff */
[----:B------:R-:W-:-:S03]  /*1fa0*/  IMAD R31, R21, 0xc0, RZ ;  /* 0x000000c0151f7824 */ /* 0x000fc600078e02ff */
[----:B------:R-:W-:Y:S01]  /*1fb0*/  SHF.R.U32.HI R32, RZ, 0x3, R32 ;  /* 0x00000003ff207819 */ /* 0x000fe20000011620 */
[----:B------:R-:W-:Y:S02]  /*1fc0*/  IMAD R73, R59, 0xc0, RZ ;  /* 0x000000c03b497824 */ /* 0x000fe400078e02ff */
[----:B------:R-:W-:Y:S02]  /*1fd0*/  IMAD R71, R7, 0xc0, RZ ;  /* 0x000000c007477824 */ /* 0x000fe400078e02ff */
[----:B------:R-:W-:Y:S02]  /*1fe0*/  VIADD R78, R16, 0x20 ;  /* 0x00000020104e7836 */ /* 0x000fe40000000000 */
[----:B------:R-:W-:Y:S01]  /*1ff0*/  IMAD.SHL.U32 R74, R39, 0x2, RZ ;  /* 0x00000002274a7824 */ /* 0x000fe200078e00ff */
[C---:B--2---:R-:W-:Y:S02]  /*2000*/  SHF.L.U32 R79, R12.reuse, 0x6, RZ ;  /* 0x000000060c4f7819 */ /* 0x044fe400000006ff */
[----:B------:R-:W-:Y:S01]  /*2010*/  LOP3.LUT P1, RZ, R12, 0x4, RZ, 0xc0, !PT ;  /* 0x000000040cff7812 */ /* 0x000fe2000782c0ff */
[----:B------:R-:W-:-:S05]  /*2020*/  VIADD R12, R18, 0x60 ;  /* 0x00000060120c7836 */ /* 0x000fca0000000000 */
[----:B------:R-:W-:Y:S02]  /*2030*/  SHF.R.S32.HI R77, RZ, 0x1f, R12 ;  /* 0x0000001fff4d7819 */ /* 0x000fe4000001140c */
[----:B------:R-:W0:Y:S01]  /*2040*/  S2R R12, SR_TID.X ;  /* 0x00000000000c7919 */ /* 0x000e220000002100 */
[----:B---3--:R-:W-:Y:S02]  /*2050*/  SHF.R.S32.HI R3, RZ, 0x1f, R0 ;  /* 0x0000001fff037819 */ /* 0x008fe40000011400 */
[----:B------:R-:W-:Y:S02]  /*2060*/  SEL R61, R0, RZ, !P0 ;  /* 0x000000ff003d7207 */ /* 0x000fe40004000000 */
[----:B------:R-:W-:-:S03]  /*2070*/  SEL R3, R3, RZ, !P0 ;  /* 0x000000ff03037207 */ /* 0x000fc60004000000 */
[----:B------:R-:W-:-:S04]  /*2080*/  IMAD.WIDE.U32 R62, R61, UR4, R4 ;  /* 0x000000043d3e7c25 */ /* 0x000fc8000f8e0004 */
[----:B------:R-:W-:Y:S02]  /*2090*/  IMAD R0, R3, UR4, RZ ;  /* 0x0000000403007c24 */ /* 0x000fe4000f8e02ff */
[----:B------:R-:W-:-:S04]  /*20a0*/  IMAD.WIDE.U32 R4, R18, R58, R16 ;  /* 0x0000003a12047225 */ /* 0x000fc800078e0010 */
[----:B------:R-:W-:Y:S01]  /*20b0*/  IMAD R81, R61, UR5, R0 ;  /* 0x000000053d517c24 */ /* 0x000fe2000f8e0200 */
[----:B------:R-:W-:Y:S05]  /*20c0*/  @!P6 WARPSYNC.ALL ;  /* 0x000000000000e948 */ /* 0x000fea0003800000 */
[----:B------:R-:W-:Y:S01]  /*20d0*/  IMAD R0, R40, R58, RZ ;  /* 0x0000003a28007224 */ /* 0x000fe200078e02ff */
[----:B------:R-:W-:Y:S01]  /*20e0*/  ULDC.64 UR4, c[0x0][0x330] ;  /* 0x0000cc0000047ab9 */ /* 0x000fe20000000a00 */
[----:B------:R-:W-:Y:S01]  /*20f0*/  IMAD.IADD R81, R63, 0x1, R81 ;  /* 0x000000013f517824 */ /* 0x000fe200078e0251 */
[----:B------:R-:W-:Y:S01]  /*2100*/  @!P6 BAR.SYNC.DEFER_BLOCKING 0x9, 0x100 ;  /* 0x024400000000eb1d */ /* 0x000fe20000010000 */
[----:B------:R-:W-:Y:S01]  /*2110*/  IMAD.WIDE.U32 R8, R42, UR4, R16 ;  /* 0x000000042a087c25 */ /* 0x000fe2000f8e0010 */
[----:B------:R-:W-:-:S03]  /*2120*/  IADD3 R82, P0, R62, R4, RZ ;  /* 0x000000043e527210 */ /* 0x000fc60007f1e0ff */
[----:B------:R-:W-:Y:S02]  /*2130*/  IMAD R0, R18, R59, R0 ;  /* 0x0000003b12007224 */ /* 0x000fe400078e0200 */
[----:B------:R-:W-:Y:S01]  /*2140*/  IMAD R9, R42, UR5, R9 ;  /* 0x000000052a097c24 */ /* 0x000fe2000f8e0209 */
[----:B------:R-:W-:Y:S01]  /*2150*/  ULDC.64 UR4, c[0x0][0x338] ;  /* 0x0000ce0000047ab9 */ /* 0x000fe20000000a00 */
[----:B------:R-:W-:Y:S01]  /*2160*/  IMAD.MOV.U32 R42, RZ, RZ, R34 ;  /* 0x000000ffff2a7224 */ /* 0x000fe200078e0022 */
[----:B------:R-:W-:Y:S01]  /*2170*/  IADD3.X R80, R81, R5, R0, P0, !PT ;  /* 0x0000000551507210 */ /* 0x000fe200007fe400 */
[----:B------:R-:W-:Y:S01]  /*2180*/  IMAD R3, R3, UR4, RZ ;  /* 0x0000000403037c24 */ /* 0x000fe2000f8e02ff */
[----:B------:R-:W-:Y:S01]  /*2190*/  ISETP.GE.AND P0, PT, R16, R39, PT ;  /* 0x000000271000720c */ /* 0x000fe20003f06270 */
[----:B------:R-:W-:Y:S02]  /*21a0*/  IMAD R0, R40, R20, RZ ;  /* 0x0000001428007224 */ /* 0x000fe400078e02ff */
[----:B------:R-:W-:Y:S01]  /*21b0*/  IMAD R37, R61, UR5, R3 ;  /* 0x000000053d257c24 */ /* 0x000fe2000f8e0203 */
[----:B------:R-:W-:Y:S01]  /*21c0*/  SEL R3, R39, RZ, P0 ;  /* 0x000000ff27037207 */ /* 0x000fe20000000000 */
[----:B------:R-:W-:Y:S01]  /*21d0*/  IMAD R5, R18, R21, R0 ;  /* 0x0000001512057224 */ /* 0x000fe200078e0200 */
[----:B------:R-:W-:Y:S01]  /*21e0*/  LOP3.LUT R42, R42, 0xfffffffb, RZ, 0xc0, !PT ;  /* 0xfffffffb2a2a7812 */ /* 0x000fe200078ec0ff */
[----:B------:R-:W-:-:S02]  /*21f0*/  IMAD R0, R40, R6, RZ ;  /* 0x0000000628007224 */ /* 0x000fc400078e02ff */
[----:B------:R-:W-:Y:S01]  /*2200*/  IMAD.IADD R3, R16, 0x1, R3 ;  /* 0x0000000110037824 */ /* 0x000fe200078e0203 */
[----:B0-----:R-:W-:Y:S01]  /*2210*/  IADD3 R38, R12, -0x80, RZ ;  /* 0xffffff800c267810 */ /* 0x001fe20007ffe0ff */
[----:B------:R-:W-:Y:S01]  /*2220*/  IMAD.WIDE.U32 R34, R18, R20, R16 ;  /* 0x0000001412227225 */ /* 0x000fe200078e0010 */
[----:B------:R-:W-:-:S03]  /*2230*/  @P1 LOP3.LUT R42, R42, 0x4, RZ, 0xfc, !PT ;  /* 0x000000042a2a1812 */ /* 0x000fc600078efcff */
[C---:B------:R-:W-:Y:S01]  /*2240*/  IMAD R13, R18.reuse, R7, R0 ;  /* 0x00000007120d7224 */ /* 0x040fe200078e0200 */
[----:B------:R-:W-:Y:S02]  /*2250*/  SHF.R.S32.HI R0, RZ, 0x1f, R3 ;  /* 0x0000001fff007819 */ /* 0x000fe40000011403 */
[----:B------:R-:W-:Y:S02]  /*2260*/  LOP3.LUT R79, R79, 0x1c0, RZ, 0xc0, !PT ;  /* 0x000001c04f4f7812 */ /* 0x000fe400078ec0ff */
[----:B------:R-:W-:Y:S01]  /*2270*/  SHF.R.S32.HI R36, RZ, 0x1f, R38 ;  /* 0x0000001fff247819 */ /* 0x000fe20000011426 */
[----:B------:R-:W-:Y:S01]  /*2280*/  IMAD.IADD R57, R57, 0x1, R5 ;  /* 0x0000000139397824 */ /* 0x000fe200078e0205 */
[----:B------:R-:W-:Y:S01]  /*2290*/  IADD3 R35, R5, R35, RZ ;  /* 0x0000002305237210 */ /* 0x000fe20007ffe0ff */
[----:B------:R-:W-:Y:S01]  /*22a0*/  VIADD R12, R18, 0x60 ;  /* 0x00000060120c7836 */ /* 0x000fe20000000000 */
[----:B-----5:R-:W-:Y:S01]  /*22b0*/  SHF.R.S32.HI R5, RZ, 0x1f, R25 ;  /* 0x0000001fff057819 */ /* 0x020fe20000011419 */
[----:B------:R0:W-:Y:S01]  /*22c0*/  STL [R1], R42 ;  /* 0x0000002a01007387 */ /* 0x0001e20000100800 */
[----:B------:R-:W-:-:S02]  /*22d0*/  LEA.HI R0, R0, R3, RZ, 0x3 ;  /* 0x0000000300007211 */ /* 0x000fc400078f18ff */
[----:B------:R-:W-:Y:S02]  /*22e0*/  SHF.R.U32.HI R76, RZ, 0x3, R79 ;  /* 0x00000003ff4c7819 */ /* 0x000fe4000001164f */
[----:B------:R-:W-:Y:S02]  /*22f0*/  LOP3.LUT R3, R79, 0x18, R16, 0xf8, !PT ;  /* 0x000000184f037812 */ /* 0x000fe400078ef810 */
[----:B------:R-:W-:Y:S01]  /*2300*/  LEA.HI R36, R36, R38, RZ, 0x5 ;  /* 0x0000002624247211 */ /* 0x000fe200078f28ff */
[----:B------:R-:W-:Y:S01]  /*2310*/  IMAD.WIDE.U32 R60, R61, UR4, R8 ;  /* 0x000000043d3c7c25 */ /* 0x000fe2000f8e0008 */
[----:B------:R-:W-:Y:S01]  /*2320*/  LOP3.LUT R3, R3, R76, RZ, 0x3c, !PT ;  /* 0x0000004c03037212 */ /* 0x000fe200078e3cff */
[----:B------:R-:W-:Y:S01]  /*2330*/  ULDC UR4, c[0x0][0x2f4] ;  /* 0x0000bd0000047ab9 */ /* 0x000fe20000000800 */
[----:B------:R-:W-:Y:S01]  /*2340*/  SHF.R.S32.HI R36, RZ, 0x5, R36 ;  /* 0x00000005ff247819 */ /* 0x000fe20000011424 */
[----:B------:R-:W-:-:S04]  /*2350*/  IMAD.WIDE.U32 R8, R18, R6, R16 ;  /* 0x0000000612087225 */ /* 0x000fc800078e0010 */
[----:B------:R-:W-:Y:S02]  /*2360*/  IMAD.SHL.U32 R12, R12, 0x40, RZ ;  /* 0x000000400c0c7824 */ /* 0x000fe400078e00ff */
[----:B------:R-:W-:Y:S02]  /*2370*/  IMAD R4, R5, R20, RZ ;  /* 0x0000001405047224 */ /* 0x000fe400078e02ff */
[----:B------:R-:W-:Y:S01]  /*2380*/  IMAD.IADD R11, R11, 0x1, R13 ;  /* 0x000000010b0b7824 */ /* 0x000fe200078e020d */
[----:B------:R-:W-:Y:S01]  /*2390*/  LOP3.LUT R12, R12, 0x1c0, RZ, 0xc0, !PT ;  /* 0x000001c00c0c7812 */ /* 0x000fe200078ec0ff */
[----:B------:R-:W-:Y:S02]  /*23a0*/  IMAD.IADD R9, R13, 0x1, R9 ;  /* 0x000000010d097824 */ /* 0x000fe400078e0209 */
[----:B------:R-:W-:Y:S02]  /*23b0*/  IMAD R13, R25, R21, R4 ;  /* 0x00000015190d7224 */ /* 0x000fe400078e0204 */
[----:B------:R-:W-:-:S02]  /*23c0*/  IMAD R4, R5, R6, RZ ;  /* 0x0000000605047224 */ /* 0x000fc400078e02ff */
[----:B------:R-:W-:Y:S01]  /*23d0*/  IMAD R70, R36, 0x200, R3 ;  /* 0x0000020024467824 */ /* 0x000fe200078e0203 */
[----:B------:R-:W-:Y:S01]  /*23e0*/  LOP3.LUT R3, R79, 0x38, R0, 0xf8, !PT ;  /* 0x000000384f037812 */ /* 0x000fe200078ef800 */
[----:B------:R-:W-:Y:S01]  /*23f0*/  IMAD.WIDE.U32 R56, R25, R20, R56 ;  /* 0x0000001419387225 */ /* 0x000fe200078e0038 */
[----:B------:R-:W-:-:S03]  /*2400*/  LOP3.LUT R12, R12, 0x38, R0, 0xf8, !PT ;  /* 0x000000380c0c7812 */ /* 0x000fc600078ef800 */
[----:B------:R-:W-:Y:S01]  /*2410*/  IMAD.WIDE.U32 R34, R25, R20, R34 ;  /* 0x0000001419227225 */ /* 0x000fe200078e0022 */
[----:B------:R-:W-:-:S03]  /*2420*/  LOP3.LUT R3, R3, R76, RZ, 0x3c, !PT ;  /* 0x0000004c03037212 */ /* 0x000fc600078e3cff */
[----:B------:R-:W-:Y:S01]  /*2430*/  IMAD.WIDE.U32 R20, R20, 0xc0, RZ ;  /* 0x000000c014147825 */ /* 0x000fe200078e00ff */
[----:B------:R-:W-:-:S03]  /*2440*/  LOP3.LUT R65, R0, 0xfffffff8, RZ, 0xc0, !PT ;  /* 0xfffffff800417812 */ /* 0x000fc600078ec0ff */
[C---:B------:R-:W-:Y:S01]  /*2450*/  IMAD R15, R25.reuse, R7, R4 ;  /* 0x00000007190f7224 */ /* 0x040fe200078e0204 */
[----:B------:R-:W-:Y:S01]  /*2460*/  IADD3 R4, P1, R18, R41, RZ ;  /* 0x0000002912047210 */ /* 0x000fe20007f3e0ff */
[----:B------:R-:W-:Y:S01]  /*2470*/  IMAD.WIDE.U32 R10, R25, R6, R10 ;  /* 0x00000006190a7225 */ /* 0x000fe200078e000a */
[----:B------:R-:W-:-:S03]  /*2480*/  LOP3.LUT R12, R12, R32, RZ, 0x3c, !PT ;  /* 0x000000200c0c7212 */ /* 0x000fc600078e3cff */
[----:B------:R-:W-:Y:S01]  /*2490*/  IMAD.WIDE.U32 R8, R25, R6, R8 ;  /* 0x0000000619087225 */ /* 0x000fe200078e0008 */
[----:B------:R-:W-:-:S03]  /*24a0*/  IADD3 R72, R21, R31, RZ ;  /* 0x0000001f15487210 */ /* 0x000fc60007ffe0ff */
[----:B------:R-:W-:Y:S01]  /*24b0*/  IMAD.WIDE.U32 R58, R58, 0xc0, RZ ;  /* 0x000000c03a3a7825 */ /* 0x000fe200078e00ff */
[----:B------:R-:W-:-:S03]  /*24c0*/  SHF.R.S32.HI R64, RZ, 0x3, R0 ;  /* 0x00000003ff407819 */ /* 0x000fc60000011400 */
[----:B------:R-:W-:Y:S01]  /*24d0*/  IMAD.WIDE.U32 R6, R6, 0xc0, RZ ;  /* 0x000000c006067825 */ /* 0x000fe200078e00ff */
[----:B------:R-:W-:Y:S02]  /*24e0*/  IADD3 R68, R13, R35, RZ ;  /* 0x000000230d447210 */ /* 0x000fe40007ffe0ff */
[----:B------:R-:W-:Y:S01]  /*24f0*/  IADD3 R66, R15, R9, RZ ;  /* 0x000000090f427210 */ /* 0x000fe20007ffe0ff */
[----:B------:R-:W-:Y:S01]  /*2500*/  IMAD.X R5, R40, 0x1, R43, P1 ;  /* 0x0000000128057824 */ /* 0x000fe200008e062b */
[----:B------:R-:W-:Y:S01]  /*2510*/  ISETP.GE.AND P1, PT, R16, UR4, PT ;  /* 0x0000000410007c0c */ /* 0x000fe2000bf26270 */
[----:B------:R-:W-:Y:S01]  /*2520*/  IMAD R31, R36, 0x200, R3 ;  /* 0x00000200241f7824 */ /* 0x000fe200078e0203 */
[----:B------:R-:W-:Y:S01]  /*2530*/  ISETP.GE.AND P2, PT, R78, UR4, PT ;  /* 0x000000044e007c0c */ /* 0x000fe2000bf46270 */
[----:B------:R-:W-:Y:S01]  /*2540*/  IMAD.IADD R73, R59, 0x1, R73 ;  /* 0x000000013b497824 */ /* 0x000fe200078e0249 */
[----:B------:R-:W-:Y:S01]  /*2550*/  SHF.R.S32.HI R32, RZ, 0x1f, R65 ;  /* 0x0000001fff207819 */ /* 0x000fe20000011441 */
[----:B------:R-:W-:Y:S01]  /*2560*/  IMAD.IADD R71, R7, 0x1, R71 ;  /* 0x0000000107477824 */ /* 0x000fe200078e0247 */
[----:B------:R-:W-:Y:S01]  /*2570*/  IADD3 R3, R14, R12, RZ ;  /* 0x0000000c0e037210 */ /* 0x000fe20007ffe0ff */
[----:B------:R-:W-:-:S02]  /*2580*/  IMAD.IADD R69, R57, 0x1, R13 ;  /* 0x0000000139457824 */ /* 0x000fc400078e020d */
[----:B------:R-:W-:Y:S02]  /*2590*/  IMAD.IADD R67, R11, 0x1, R15 ;  /* 0x000000010b437824 */ /* 0x000fe400078e020f */
[----:B0-----:R-:W-:-:S07]  /*25a0*/  IMAD.IADD R0, R61, 0x1, R37 ;  /* 0x000000013d007824 */ /* 0x001fce00078e0225 */
.L_x_12598:
[----:B------:R-:W2:Y:S01]  /*25b0*/  LDL R44, [R1+0x68] ;  /* 0x00006800012c7983 */ /* 0x000ea20000100800 */
[----:B------:R-:W0:Y:S03]  /*25c0*/  LDC.64 R90, c[0x0][0x300] ;  /* 0x0000c000ff5a7b82 */ /* 0x000e260000000a00 */
[----:B------:R-:W3:Y:S01]  /*25d0*/  LDL.LU R39, [R1] ;  /* 0x0000000001277983 */ /* 0x000ee20000300800 */
[----:B------:R-:W-:Y:S01]  /*25e0*/  VIADD R37, R29, 0xffffffff ;  /* 0xffffffff1d257836 */ /* 0x000fe20000000000 */
[----:B------:R-:W-:Y:S05]  /*25f0*/  YIELD ;  /* 0x0000000000007946 */ /* 0x000fea0003800000 */
[----:B------:R-:W1:Y:S01]  /*2600*/  LDC.64 R84, c[0x0][0x2e8] ;  /* 0x0000ba00ff547b82 */ /* 0x000e620000000a00 */
[----:B------:R-:W-:Y:S01]  /*2610*/  SHF.R.S32.HI R38, RZ, 0x1f, R37 ;  /* 0x0000001fff267819 */ /* 0x000fe20000011425 */
[-C--:B------:R-:W-:Y:S01]  /*2620*/  IMAD R13, R73, R37.reuse, RZ ;  /* 0x00000025490d7224 */ /* 0x080fe200078e02ff */
[----:B------:R-:W-:Y:S01]  /*2630*/  BSSY B0, `(.L_x_12549) ;  /* 0x00002c9000007945 */ /* 0x000fe20003800000 */
[----:B------:R-:W-:-:S04]  /*2640*/  IMAD.WIDE.U32 R88, R58, R37, RZ ;  /* 0x000000253a587225 */ /* 0x000fc800078e00ff */
[----:B------:R-:W-:Y:S01]  /*2650*/  IMAD R13, R38, R58, R13 ;  /* 0x0000003a260d7224 */ /* 0x000fe200078e020d */
[----:B------:R-:W-:Y:S01]  /*2660*/  IADD3 R15, P3, R82, R88, RZ ;  /* 0x00000058520f7210 */ /* 0x000fe20007f7e0ff */
[----:B------:R-:W4:Y:S02]  /*2670*/  LDC R92, c[0x0][0x3f4] ;  /* 0x0000fd00ff5c7b82 */ /* 0x000f240000000800 */
[----:B------:R-:W-:Y:S02]  /*2680*/  IMAD.IADD R89, R89, 0x1, R13 ;  /* 0x0000000159597824 */ /* 0x000fe400078e020d */
[----:B0-----:R-:W-:Y:S02]  /*2690*/  IMAD R29, R91, 0x60, RZ ;  /* 0x000000605b1d7824 */ /* 0x001fe400078e02ff */
[----:B------:R-:W-:Y:S01]  /*26a0*/  IMAD.WIDE.U32 R12, R90, 0x60, R88 ;  /* 0x000000605a0c7825 */ /* 0x000fe200078e0058 */
[----:B------:R-:W-:Y:S02]  /*26b0*/  IADD3.X R36, R89, R80, RZ, P3, !PT ;  /* 0x0000005059247210 */ /* 0x000fe40001ffe4ff */
[----:B------:R-:W-:-:S04]  /*26c0*/  IADD3 R12, P3, R82, R12, RZ ;  /* 0x0000000c520c7210 */ /* 0x000fc80007f7e0ff */
[----:B------:R-:W-:Y:S01]  /*26d0*/  IADD3.X R14, R80, R13, R29, P3, !PT ;  /* 0x0000000d500e7210 */ /* 0x000fe20001ffe41d */
[----:B------:R-:W-:Y:S01]  /*26e0*/  IMAD R13, R19, 0x3000, R70 ;  /* 0x00003000130d7824 */ /* 0x000fe200078e0246 */
[-C--:B-1----:R-:W-:Y:S02]  /*26f0*/  LEA R42, P3, R15, R84.reuse, 0x1 ;  /* 0x000000540f2a7211 */ /* 0x082fe400078608ff */
[----:B------:R-:W-:Y:S01]  /*2700*/  MOV R29, R37 ;  /* 0x00000025001d7202 */ /* 0x000fe20000000f00 */
[----:B------:R-:W-:Y:S01]  /*2710*/  IMAD R94, R13, 0x2, R28 ;  /* 0x000000020d5e7824 */ /* 0x000fe200078e021c */
[----:B------:R-:W-:Y:S01]  /*2720*/  LEA.HI.X R43, R15, R85, R36, 0x1, P3 ;  /* 0x000000550f2b7211 */ /* 0x000fe200018f0c24 */
[----:B------:R-:W-:Y:S01]  /*2730*/  VIADD R15, R13, 0x20 ;  /* 0x000000200d0f7836 */ /* 0x000fe20000000000 */
[----:B------:R-:W-:-:S04]  /*2740*/  LEA R40, P3, R12, R84, 0x1 ;  /* 0x000000540c287211 */ /* 0x000fc800078608ff */
[----:B------:R-:W-:Y:S02]  /*2750*/  LEA.HI.X R41, R12, R85, R14, 0x1, P3 ;  /* 0x000000550c297211 */ /* 0x000fe400018f0c0e */
[----:B------:R-:W-:Y:S02]  /*2760*/  ISETP.GT.AND P3, PT, R37, R30, PT ;  /* 0x0000001e2500720c */ /* 0x000fe40003f64270 */
[----:B--2---:R-:W-:Y:S02]  /*2770*/  LOP3.LUT P4, RZ, R44, 0x4, RZ, 0xc0, !PT ;  /* 0x000000042cff7812 */ /* 0x004fe4000788c0ff */
[----:B---3--:R-:W-:-:S09]  /*2780*/  LOP3.LUT R39, R39, 0xfffffffd, RZ, 0xc0, !PT ;  /* 0xfffffffd27277812 */ /* 0x008fd200078ec0ff */
[----:B------:R-:W-:Y:S02]  /*2790*/  @P3 LOP3.LUT R39, R39, 0x2, RZ, 0xfc, !PT ;  /* 0x0000000227273812 */ /* 0x000fe400078efcff */
[----:B----4-:R-:W-:-:S03]  /*27a0*/  ISETP.GE.AND P3, PT, R92, 0x1, PT ;  /* 0x000000015c00780c */ /* 0x010fc60003f66270 */
[----:B------:R0:W-:Y:S01]  /*27b0*/  STL [R1], R39 ;  /* 0x0000002701007387 */ /* 0x0001e20000100800 */
[----:B------:R-:W-:-:S04]  /*27c0*/  @P4 VIADD R15, R13, 0xffffffe0 ;  /* 0xffffffe00d0f4836 */ /* 0x000fc80000000000 */
[----:B------:R-:W-:-:S05]  /*27d0*/  IMAD R86, R15, 0x2, R28 ;  /* 0x000000020f567824 */ /* 0x000fca00078e021c */
[----:B0-----:R-:W-:Y:S05]  /*27e0*/  @!P3 BRA `(.L_x_12550) ;  /* 0x00000028004cb947 */ /* 0x001fea0003800000 */
        /* <DEDUP_REMOVED lines=44> */
.L_x_12553:
[----:B------:R-:W-:Y:S05]  /*2ab0*/  BSYNC B1 ;  /* 0x0000000000017941 */ /* 0x000fea0003800000 */
.L_x_12552:
[----:B0-----:R-:W-:Y:S01]  /*2ac0*/  VIADD R12, R18, 0x60 ;  /* 0x00000060120c7836 */ /* 0x001fe20000000000 */
[----:B------:R-:W-:Y:S01]  /*2ad0*/  BSSY B1, `(.L_x_12554) ;  /* 0x0000021000017945 */ /* 0x000fe20003800000 */
[----:B-----5:R-:W-:Y:S01]  /*2ae0*/  IMAD.MOV.U32 R90, RZ, RZ, R52 ;  /* 0x000000ffff5a7224 */ /* 0x020fe200078e0034 */
[----:B------:R-:W-:Y:S02]  /*2af0*/  MOV R91, R53 ;  /* 0x00000035005b7202 */ /* 0x000fe40000000f00 */
        /* <DEDUP_REMOVED lines=30> */
.L_x_12555:
[----:B------:R-:W-:Y:S05]  /*2ce0*/  BSYNC B1 ;  /* 0x0000000000017941 */ /* 0x000fea0003800000 */
.L_x_12554:
        /* <DEDUP_REMOVED lines=8> */
[----:B------:R-:W-:Y:S02]  /*2d70*/  MOV R15, R89 ;  /* 0x00000059000f7202 */ /* 0x000fe40000000f00 */
[----:B------:R-:W-:-:S02]  /*2d80*/  ISETP.NE.AND P3, PT, R156, 0x3, PT ;  /* 0x000000039c00780c */ /* 0x000fc40003f65270 */
[----:B------:R-:W-:Y:S01]  /*2d90*/  PRMT R91, R12, 0x7610, R91 ;  /* 0x000076100c5b7816 */ /* 0x000fe2000000005b */
[----:B-----5:R-:W-:Y:S01]  /*2da0*/  IMAD.MOV.U32 R12, RZ, RZ, R36 ;  /* 0x000000ffff0c7224 */ /* 0x020fe200078e0024 */
        /* <DEDUP_REMOVED lines=15> */
.L_x_12556:
[----:B------:R-:W-:Y:S01]  /*2ea0*/  IMAD R83, R19, 0x8, R2 ;  /* 0x0000000813537824 */ /* 0x000fe200078e0202 */
[----:B------:R-:W-:Y:S01]  /*2eb0*/  SHF.L.U32 R95, R153, 0x1f, RZ ;  /* 0x0000001f995f7819 */ /* 0x000fe200000006ff */
[----:B------:R-:W-:Y:S03]  /*2ec0*/  BSSY B1, `(.L_x_12557) ;  /* 0x0000003000017945 */ /* 0x000fe60003800000 */
[----:B------:R-:W0:Y:S02]  /*2ed0*/  SYNCS.PHASECHK.TRANS64.TRYWAIT P6, [R83+URZ+0x30890], R95 ;  /* 0x0308905f530075a7 */ /* 0x000e2400080c017f */
[----:B0-----:R-:W-:Y:S05]  /*2ee0*/  @!P6 BRA `(.L_x_12558) ;  /* 0x00000168001ce947 */ /* 0x001fea0003800000 */
.L_x_12810:
[----:B------:R-:W-:Y:S05]  /*2ef0*/  BSYNC B1 ;  /* 0x0000000000017941 */ /* 0x000fea0003800000 */
.L_x_12557:
[----:B------:R-:W-:Y:S04]  /*2f00*/  BSSY B1, `(.L_x_12559) ;  /* 0x0000063000017945 */ /* 0x000fe80003800000 */
[----:B------:R-:W-:Y:S05]  /*2f10*/  @P4 BRA `(.L_x_12560) ;  /* 0x0000000400844947 */ /* 0x000fea0003800000 */
[----:B------:R-:W-:Y:S04]  /*2f20*/  BSSY B2, `(.L_x_12561) ;  /* 0x0000030000027945 */ /* 0x000fe80003800000 */
[----:B------:R-:W-:Y:S05]  /*2f30*/  @P1 BRA `(.L_x_12562) ;  /* 0x0000000000b81947 */ /* 0x000fea0003800000 */
[----:B------:R1:W2:Y:S01]  /*2f40*/  LDS.128 R12, [R94+0x12000] ;  /* 0x012000005e0c7984 */ /* 0x0002a20000000c00 */
[----:B------:R-:W-:Y:S01]  /*2f50*/  ISETP.GE.AND P4, PT, R22, R92, PT ;  /* 0x0000005c1600720c */ /* 0x000fe20003f86270 */
[----:B------:R-:W-:-:S12]  /*2f60*/  BSSY B3, `(.L_x_12563) ;  /* 0x000002a000037945 */ /* 0x000fd80003800000 */
[----:B-1----:R-:W-:Y:S05]  /*2f70*/  @P4 BRA `(.L_x_12564) ;  /* 0x0000000000a04947 */ /* 0x002fea0003800000 */
[----:B------:R-:W-:Y:S02]  /*2f80*/  SHF.R.U32.HI R98, RZ, 0x10, R89 ;  /* 0x00000010ff627819 */ /* 0x000fe40000011659 */
[----:B------:R-:W-:Y:S02]  /*2f90*/  SHF.R.U64 R93, R84, 0x10, R85 ;  /* 0x00000010545d7819 */ /* 0x000fe40000001255 */
[----:B------:R-:W-:Y:S01]  /*2fa0*/  SHF.R.U64 R84, R88, 0x10, R89 ;  /* 0x0000001058547819 */ /* 0x000fe20000001259 */
[----:B------:R-:W-:Y:S01]  /*2fb0*/  HADD2.F32 R98, -RZ, R98.H0_H0 ;  /* 0x20000062ff627230 */ /* 0x000fe20000004100 */
[----:B------:R-:W-:Y:S01]  /*2fc0*/  SHF.R.U32.HI R96, RZ, 0x10, R85 ;  /* 0x00000010ff607819 */ /* 0x000fe20000011655 */
[--C-:B--2---:R-:W-:Y:S02]  /*2fd0*/  HADD2.F32 R85, -RZ, R15.reuse.H1_H1 ;  /* 0x3000000fff557230 */ /* 0x104fe40000004100 */
[----:B------:R-:W-:Y:S02]  /*2fe0*/  HADD2.F32 R15, -RZ, R15.H0_H0 ;  /* 0x2000000fff0f7230 */ /* 0x000fe40000004100 */
[----:B------:R-:W-:-:S02]  /*2ff0*/  HADD2.F32 R89, -RZ, R84.H0_H0 ;  /* 0x20000054ff597230 */ /* 0x000fc40000004100 */
[-C--:B------:R-:W-:Y:S01]  /*3000*/  FMUL.FTZ R102, R85, R98.reuse ;  /* 0x0000006255667220 */ /* 0x080fe20000410000 */
[--C-:B------:R-:W-:Y:S02]  /*3010*/  HADD2.F32 R84, -RZ, R13.reuse.H1_H1 ;  /* 0x3000000dff547230 */ /* 0x100fe40000004100 */
[C---:B------:R-:W-:Y:S01]  /*3020*/  FMUL.FTZ R98, R15.reuse, R98 ;  /* 0x000000620f627220 */ /* 0x040fe20000410000 */
[----:B------:R-:W-:Y:S02]  /*3030*/  HADD2.F32 R96, -RZ, R96.H0_H0 ;  /* 0x20000060ff607230 */ /* 0x000fe40000004100 */
[----:B------:R-:W-:Y:S02]  /*3040*/  HADD2.F32 R13, -RZ, R13.H0_H0 ;  /* 0x2000000dff0d7230 */ /* 0x000fe40000004100 */
[----:B------:R-:W-:Y:S01]  /*3050*/  FMUL.FTZ R100, R84, R89 ;  /* 0x0000005954647220 */ /* 0x000fe20000410000 */
[----:B------:R-:W-:Y:S02]  /*3060*/  HADD2.F32 R88, -RZ, R93.H0_H0 ;  /* 0x2000005dff587230 */ /* 0x000fe40000004100 */
[----:B------:R-:W-:Y:S01]  /*3070*/  FFMA.FTZ R102, R15, R96, -R102 ;  /* 0x000000600f667223 */ /* 0x000fe20000010866 */
[----:B------:R-:W-:-:S02]  /*3080*/  HADD2.F32 R15, -RZ, R12.H1_H1 ;  /* 0x3000000cff0f7230 */ /* 0x000fc40000004100 */
[----:B------:R-:W-:Y:S01]  /*3090*/  FMUL.FTZ R89, R13, R89 ;  /* 0x000000590d597220 */ /* 0x000fe20000410000 */
[----:B------:R-:W-:Y:S01]  /*30a0*/  FFMA.FTZ R99, R85, R96, R98 ;  /* 0x0000006055637223 */ /* 0x000fe20000010062 */
[--C-:B------:R-:W-:Y:S02]  /*30b0*/  HADD2.F32 R93, -RZ, R101.reuse.H0_H0 ;  /* 0x20000065ff5d7230 */ /* 0x100fe40000004100 */
[-C--:B------:R-:W-:Y:S01]  /*30c0*/  FFMA.FTZ R13, R13, R88.reuse, -R100 ;  /* 0x000000580d0d7223 */ /* 0x080fe20000010864 */
[----:B------:R-:W-:Y:S02]  /*30d0*/  HADD2.F32 R12, -RZ, R12.H0_H0 ;  /* 0x2000000cff0c7230 */ /* 0x000fe40000004100 */
[----:B------:R-:W-:Y:S01]  /*30e0*/  FFMA.FTZ R84, R84, R88, R89 ;  /* 0x0000005854547223 */ /* 0x000fe20000010059 */
[----:B------:R-:W-:Y:S02]  /*30f0*/  HADD2.F32 R96, -RZ, R101.H1_H1 ;  /* 0x30000065ff607230 */ /* 0x000fe40000004100 */
[----:B------:R-:W-:-:S02]  /*3100*/  HADD2.F32 R85, -RZ, R14.H1_H1 ;  /* 0x3000000eff557230 */ /* 0x000fc40000004100 */
[----:B------:R-:W-:Y:S01]  /*3110*/  FMUL.FTZ R98, R12, R93 ;  /* 0x0000005d0c627220 */ /* 0x000fe20000410000 */
[----:B------:R-:W-:Y:S01]  /*3120*/  HADD2.F32 R14, -RZ, R14.H0_H0 ;  /* 0x2000000eff0e7230 */ /* 0x000fe20000004100 */
[----:B------:R-:W-:Y:S01]  /*3130*/  F2FP.F16.F32.PACK_AB R13, R84, R13 ;  /* 0x0000000d540d723e */ /* 0x000fe200000000ff */
[--C-:B------:R-:W-:Y:S02]  /*3140*/  HADD2.F32 R88, -RZ, R97.reuse.H0_H0 ;  /* 0x20000061ff587230 */ /* 0x100fe40000004100 */
[----:B------:R-:W-:Y:S02]  /*3150*/  HADD2.F32 R89, -RZ, R97.H1_H1 ;  /* 0x30000061ff597230 */ /* 0x000fe40000004100 */
[----:B------:R-:W-:Y:S01]  /*3160*/  FMUL.FTZ R97, R15, R93 ;  /* 0x0000005d0f617220 */ /* 0x000fe20000410000 */
[-C--:B------:R-:W-:Y:S01]  /*3170*/  FMUL.FTZ R93, R85, R96.reuse ;  /* 0x00000060555d7220 */ /* 0x080fe20000410000 */
[----:B------:R-:W-:Y:S01]  /*3180*/  FMUL.FTZ R96, R14, R96 ;  /* 0x000000600e607220 */ /* 0x000fe20000410000 */
[-C--:B------:R-:W-:Y:S01]  /*3190*/  FFMA.FTZ R98, R15, R88.reuse, R98 ;  /* 0x000000580f627223 */ /* 0x080fe20000010062 */
[----:B------:R-:W-:Y:S01]  /*31a0*/  FFMA.FTZ R97, R12, R88, -R97 ;  /* 0x000000580c617223 */ /* 0x000fe20000010861 */
[-C--:B------:R-:W-:Y:S01]  /*31b0*/  FFMA.FTZ R93, R14, R89.reuse, -R93 ;  /* 0x000000590e5d7223 */ /* 0x080fe2000001085d */
[----:B------:R-:W-:Y:S01]  /*31c0*/  FFMA.FTZ R96, R85, R89, R96 ;  /* 0x0000005955607223 */ /* 0x000fe20000010060 */
[----:B------:R-:W-:-:S02]  /*31d0*/  F2FP.F16.F32.PACK_AB R15, R99, R102 ;  /* 0x00000066630f723e */ /* 0x000fc400000000ff */
[----:B------:R-:W-:Y:S02]  /*31e0*/  F2FP.F16.F32.PACK_AB R12, R98, R97 ;  /* 0x00000061620c723e */ /* 0x000fe400000000ff */
[----:B------:R-:W-:-:S07]  /*31f0*/  F2FP.F16.F32.PACK_AB R14, R96, R93 ;  /* 0x0000005d600e723e */ /* 0x000fce00000000ff */
.L_x_12564:
[----:B------:R-:W-:Y:S05]  /*3200*/  BSYNC B3 ;  /* 0x0000000000037941 */ /* 0x000fea0003800000 */
.L_x_12563:
[----:B--2---:R1:W-:Y:S02]  /*3210*/  STG.E.128 desc[UR56][R42.64], R12 ;  /* 0x0000000c2a007986 */ /* 0x0043e4000c101d38 */
.L_x_12562:
[----:B------:R-:W-:Y:S05]  /*3220*/  BSYNC B2 ;  /* 0x0000000000027941 */ /* 0x000fea0003800000 */
.L_x_12561:
[----:B------:R-:W-:Y:S05]  /*3230*/  @P2 BRA `(.L_x_12560) ;  /* 0x0000000000bc2947 */ /* 0x000fea0003800000 */
[----:B-1----:R1:W2:Y:S01]  /*3240*/  LDS.128 R12, [R86+0x12000] ;  /* 0x01200000560c7984 */ /* 0x0022a20000000c00 */
        /* <DEDUP_REMOVED lines=22> */
[----:B------:R-:W-:Y:S01]  /*33b0*/  FFMA.FTZ R98, R15, R84, -R98 ;  /* 0x000000540f627223 */ /* 0x000fe20000010862 */
[--C-:B------:R-:W-:Y:S02]  /*33c0*/  HADD2.F32 R15, -RZ, R91.reuse.H1_H1 ;  /* 0x3000005bff0f7230 */ /* 0x100fe40000004100 */
[----:B------:R-:W-:Y:S01]  /*33d0*/  FFMA.FTZ R89, R14, R54, R55 ;  /* 0x000000360e597223 */ /* 0x000fe20000010037 */
[----:B------:R-:W-:Y:S02]  /*33e0*/  HADD2.F32 R91, -RZ, R91.H0_H0 ;  /* 0x2000005bff5b7230 */ /* 0x000fe40000004100 */
[----:B------:R-:W-:Y:S01]  /*33f0*/  FFMA.FTZ R93, R53, R84, R88 ;  /* 0x00000054355d7223 */ /* 0x000fe20000010058 */
[----:B------:R-:W-:Y:S02]  /*3400*/  HADD2.F32 R12, -RZ, R12.H0_H0 ;  /* 0x2000000cff0c7230 */ /* 0x000fe40000004100 */
[----:B------:R-:W-:Y:S02]  /*3410*/  HADD2.F32 R55, -RZ, R90.H1_H1 ;  /* 0x3000005aff377230 */ /* 0x000fe40000004100 */
[----:B------:R-:W-:Y:S01]  /*3420*/  FMUL.FTZ R85, R13, R91 ;  /* 0x0000005b0d557220 */ /* 0x000fe20000410000 */
[----:B------:R-:W-:-:S02]  /*3430*/  HADD2.F32 R14, -RZ, R52.H1_H1 ;  /* 0x30000034ff0e7230 */ /* 0x000fc40000004100 */
[C---:B------:R-:W-:Y:S01]  /*3440*/  FMUL.FTZ R54, R12.reuse, R91 ;  /* 0x0000005b0c367220 */ /* 0x040fe20000410000 */
[----:B------:R-:W-:Y:S02]  /*3450*/  HADD2.F32 R52, -RZ, R52.H0_H0 ;  /* 0x20000034ff347230 */ /* 0x000fe40000004100 */
[----:B------:R-:W-:Y:S01]  /*3460*/  FFMA.FTZ R85, R12, R15, -R85 ;  /* 0x0000000f0c557223 */ /* 0x000fe20000010855 */
[----:B------:R-:W-:Y:S02]  /*3470*/  HADD2.F32 R53, -RZ, R90.H0_H0 ;  /* 0x2000005aff357230 */ /* 0x000fe40000004100 */
[----:B------:R-:W-:Y:S01]  /*3480*/  FMUL.FTZ R91, R14, R55 ;  /* 0x000000370e5b7220 */ /* 0x000fe20000410000 */
[----:B------:R-:W-:Y:S01]  /*3490*/  FFMA.FTZ R54, R13, R15, R54 ;  /* 0x0000000f0d367223 */ /* 0x000fe20000010036 */
[C---:B------:R-:W-:Y:S01]  /*34a0*/  FMUL.FTZ R55, R52.reuse, R55 ;  /* 0x0000003734377220 */ /* 0x040fe20000410000 */
[----:B------:R-:W-:Y:S01]  /*34b0*/  F2FP.F16.F32.PACK_AB R13, R89, R96 ;  /* 0x00000060590d723e */ /* 0x000fe200000000ff */
[-C--:B------:R-:W-:Y:S01]  /*34c0*/  FFMA.FTZ R91, R52, R53.reuse, -R91 ;  /* 0x00000035345b7223 */ /* 0x080fe2000001085b */
[----:B------:R-:W-:Y:S01]  /*34d0*/  F2FP.F16.F32.PACK_AB R15, R93, R98 ;  /* 0x000000625d0f723e */ /* 0x000fe200000000ff */
[----:B------:R-:W-:Y:S01]  /*34e0*/  FFMA.FTZ R14, R14, R53, R55 ;  /* 0x000000350e0e7223 */ /* 0x000fe20000010037 */
[----:B------:R-:W-:-:S04]  /*34f0*/  F2FP.F16.F32.PACK_AB R12, R54, R85 ;  /* 0x00000055360c723e */ /* 0x000fc800000000ff */
[----:B------:R-:W-:-:S07]  /*3500*/  F2FP.F16.F32.PACK_AB R14, R14, R91 ;  /* 0x0000005b0e0e723e */ /* 0x000fce00000000ff */
.L_x_12566:
[----:B------:R-:W-:Y:S05]  /*3510*/  BSYNC B2 ;  /* 0x0000000000027941 */ /* 0x000fea0003800000 */
.L_x_12565:
[----:B--2---:R2:W-:Y:S02]  /*3520*/  STG.E.128 desc[UR56][R42.64+0x40], R12 ;  /* 0x0000400c2a007986 */ /* 0x0045e4000c101d38 */
.L_x_12560:
[----:B------:R-:W-:Y:S05]  /*3530*/  BSYNC B1 ;  /* 0x0000000000017941 */ /* 0x000fea0003800000 */
.L_x_12559:
[----:B------:R-:W-:Y:S05]  /*3540*/  @P5 BRA `(.L_x_12567) ;  /* 0x0000001c005c5947 */ /* 0x000fea0003800000 */
[----:B------:R-:W-:Y:S04]  /*3550*/  BSSY B1, `(.L_x_12568) ;  /* 0x0000031000017945 */ /* 0x000fe80003800000 */
[----:B------:R-:W-:Y:S05]  /*3560*/  @P1 BRA `(.L_x_12569) ;  /* 0x0000000000bc1947 */ /* 0x000fea0003800000 */
[----:B-12---:R1:W2:Y:S01]  /*3570*/  LDS.128 R12, [R94+0x15000] ;  /* 0x015000005e0c7984 */ /* 0x0062a20000000c00 */
        /* <DEDUP_REMOVED lines=44> */
.L_x_12571:
[----:B------:R-:W-:Y:S05]  /*3840*/  BSYNC B2 ;  /* 0x0000000000027941 */ /* 0x000fea0003800000 */
.L_x_12570:
[----:B--2---:R3:W-:Y:S02]  /*3850*/  STG.E.128 desc[UR56][R40.64], R12 ;  /* 0x0000000c28007986 */ /* 0x0047e4000c101d38 */
.L_x_12569:
[----:B------:R-:W-:Y:S05]  /*3860*/  BSYNC B1 ;  /* 0x0000000000017941 */ /* 0x000fea0003800000 */
.L_x_12568:
[----:B------:R-:W-:Y:S05]  /*3870*/  @P2 BRA `(.L_x_12567) ;  /* 0x0000001800902947 */ /* 0x000fea0003800000 */
[----:B-123--:R1:W2:Y:S01]  /*3880*/  LDS.128 R12, [R86+0x15000] ;  /* 0x01500000560c7984 */ /* 0x00e2a20000000c00 */
[----:B------:R-:W-:Y:S01]  /*3890*/  ISETP.GE.AND P4, PT, R154, R92, PT ;  /* 0x0000005c9a00720c */ /* 0x000fe20003f86270 */
[----:B------:R-:W-:-:S12]  /*38a0*/  BSSY B1, `(.L_x_12572) ;  /* 0x000002b000017945 */ /* 0x000fd80003800000 */
        /* <DEDUP_REMOVED lines=20> */
[--C-:B------:R-:W-:Y:S02]  /*39f0*/  HADD2.F32 R38, -RZ, R49.reuse.H0_H0 ;  /* 0x20000031ff267230 */ /* 0x100fe40000004100 */
[C---:B------:R-:W-:Y:S01]  /*3a00*/  FMUL.FTZ R44, R15.reuse, R44 ;  /* 0x0000002c0f2c7220 */ /* 0x040fe20000410000 */
[----:B------:R-:W-:Y:S02]  /*3a10*/  HADD2.F32 R49, -RZ, R49.H1_H1 ;  /* 0x30000031ff317230 */ /* 0x000fe40000004100 */
[-C--:B------:R-:W-:Y:S01]  /*3a20*/  FFMA.FTZ R50, R15, R42.reuse, -R50 ;  /* 0x0000002a0f327223 */ /* 0x080fe20000010832 */
[----:B------:R-:W-:Y:S02]  /*3a30*/  HADD2.F32 R14, -RZ, R36.H1_H1 ;  /* 0x30000024ff0e7230 */ /* 0x000fe40000004100 */
[----:B------:R-:W-:Y:S01]  /*3a40*/  FFMA.FTZ R47, R37, R42, R44 ;  /* 0x0000002a252f7223 */ /* 0x000fe2000001002c */
[----:B------:R-:W-:-:S02]  /*3a50*/  HADD2.F32 R12, -RZ, R12.H0_H0 ;  /* 0x2000000cff0c7230 */ /* 0x000fc40000004100 */
[CC--:B------:R-:W-:Y:S01]  /*3a60*/  FMUL.FTZ R39, R13.reuse, R38.reuse ;  /* 0x000000260d277220 */ /* 0x0c0fe20000410000 */
        /* <DEDUP_REMOVED lines=14> */
.L_x_12573:
[----:B------:R-:W-:Y:S05]  /*3b50*/  BSYNC B1 ;  /* 0x0000000000017941 */ /* 0x000fea0003800000 */
.L_x_12572:
[----:B--2---:R4:W-:Y:S01]  /*3b60*/  STG.E.128 desc[UR56][R40.64+0x40], R12 ;  /* 0x0000400c28007986 */ /* 0x0049e2000c101d38 */
[----:B------:R-:W-:Y:S05]  /*3b70*/  BRA `(.L_x_12567) ;  /* 0x0000001400d07947 */ /* 0x000fea0003800000 */
.L_x_12551:
[C---:B------:R-:W-:Y:S02]  /*3b80*/  ISETP.GE.AND P3, PT, R18.reuse, R87, PT ;  /* 0x000000571200720c */ /* 0x040fe40003f66270 */
[----:B------:R-:W-:Y:S02]  /*3b90*/  CS2R R38, SRZ ;  /* 0x0000000000267805 */ /* 0x000fe4000001ff00 */
[----:B------:R-:W-:Y:S01]  /*3ba0*/  CS2R R36, SRZ ;  /* 0x0000000000247805 */ /* 0x000fe2000001ff00 */
[----:B------:R-:W-:Y:S01]  /*3bb0*/  VIADD R44, R18, 0x60 ;  /* 0x00000060122c7836 */ /* 0x000fe20000000000 */
[----:B------:R-:W-:-:S13]  /*3bc0*/  ISETP.GE.OR P3, PT, R16, R92, P3 ;  /* 0x0000005c1000720c */ /* 0x000fda0001f66670 */
[----:B------:R-:W0:Y:S01]  /*3bd0*/  @!P3 LDC.64 R40, c[0x0][0x3e8] ;  /* 0x0000fa00ff28bb82 */ /* 0x000e220000000a00 */
[----:B------:R-:W-:-:S05]  /*3be0*/  @!P3 IADD3 R14, P4, R34, R50, RZ ;  /* 0x00000032220eb210 */ /* 0x000fca0007f9e0ff */
[----:B------:R-:W-:Y:S01]  /*3bf0*/  @!P3 IMAD.X R15, R93, 0x1, R68, P4 ;  /* 0x000000015d0fb824 */ /* 0x000fe200020e0644 */
[----:B------:R-:W-:Y:S01]  /*3c00*/  @!P3 IADD3 R12, P4, R8, R48, RZ ;  /* 0x00000030080cb210 */ /* 0x000fe20007f9e0ff */
[----:B------:R-:W1:Y:S04]  /*3c10*/  @!P3 LDC.64 R42, c[0x0][0x400] ;  /* 0x00010000ff2abb82 */ /* 0x000e680000000a00 */
[----:B------:R-:W-:Y:S01]  /*3c20*/  @!P3 IMAD.X R13, R83, 0x1, R66, P4 ;  /* 0x00000001530db824 */ /* 0x000fe200020e0642 */
[----:B0-----:R-:W-:-:S04]  /*3c30*/  @!P3 LEA R40, P4, R14, R40, 0x1 ;  /* 0x000000280e28b211 */ /* 0x001fc800078808ff */
[----:B------:R-:W-:Y:S02]  /*3c40*/  @!P3 LEA.HI.X R41, R14, R41, R15, 0x1, P4 ;  /* 0x000000290e29b211 */ /* 0x000fe400020f0c0f */
[----:B------:R-:W-:Y:S02]  /*3c50*/  CS2R R14, SRZ ;  /* 0x00000000000e7805 */ /* 0x000fe4000001ff00 */
[----:B-1----:R-:W-:-:S04]  /*3c60*/  @!P3 LEA R42, P4, R12, R42, 0x1 ;  /* 0x0000002a0c2ab211 */ /* 0x002fc800078808ff */
[----:B------:R-:W-:Y:S02]  /*3c70*/  @!P3 LEA.HI.X R43, R12, R43, R13, 0x1, P4 ;  /* 0x0000002b0c2bb211 */ /* 0x000fe400020f0c0d */
[----:B------:R-:W-:-:S03]  /*3c80*/  CS2R R12, SRZ ;  /* 0x00000000000c7805 */ /* 0x000fc6000001ff00 */
[----:B------:R0:W5:Y:S04]  /*3c90*/  @!P3 LDG.E.128 R36, desc[UR56][R42.64] ;  /* 0x000000382a24b981 */ /* 0x000168000c1e1d00 */
[----:B------:R1:W5:Y:S01]  /*3ca0*/  @!P3 LDG.E.128 R12, desc[UR56][R40.64] ;  /* 0x00000038280cb981 */ /* 0x000362000c1e1d00 */
[----:B------:R-:W-:-:S04]  /*3cb0*/  ISETP.GE.AND P3, PT, R44, R87, PT ;  /* 0x000000572c00720c */ /* 0x000fc80003f66270 */
[----:B------:R-:W-:Y:S01]  /*3cc0*/  ISETP.GE.OR P3, PT, R16, R92, P3 ;  /* 0x0000005c1000720c */ /* 0x000fe20001f66670 */
[----:B------:R-:W-:Y:S01]  /*3cd0*/  BSSY B1, `(.L_x_12574) ;  /* 0x000001a000017945 */ /* 0x000fe20003800000 */
[----:B0-----:R-:W-:Y:S02]  /*3ce0*/  CS2R R42, SRZ ;  /* 0x00000000002a7805 */ /* 0x001fe4000001ff00 */
[----:B------:R-:W-:Y:S02]  /*3cf0*/  CS2R R46, SRZ ;  /* 0x00000000002e7805 */ /* 0x000fe4000001ff00 */
[----:B------:R-:W-:Y:S02]  /*3d00*/  CS2R R44, SRZ ;  /* 0x00000000002c7805 */ /* 0x000fe4000001ff00 */
[----:B-1----:R-:W-:-:S05]  /*3d10*/  CS2R R40, SRZ ;  /* 0x0000000000287805 */ /* 0x002fca000001ff00 */
[----:B------:R-:W-:Y:S05]  /*3d20*/  @P3 BRA `(.L_x_12575) ;  /* 0x0000000000503947 */ /* 0x000fea0003800000 */
[----:B------:R-:W0:Y:S01]  /*3d30*/  LDC.64 R40, c[0x0][0x3f8] ;  /* 0x0000fe00ff287b82 */ /* 0x000e220000000a00 */
[----:B------:R-:W-:Y:S01]  /*3d40*/  MOV R51, R93 ;  /* 0x0000005d00337202 */ /* 0x000fe20000000f00 */
        /* <DEDUP_REMOVED lines=18> */
.L_x_12575:
[----:B------:R-:W-:Y:S05]  /*3e70*/  BSYNC B1 ;  /* 0x0000000000017941 */ /* 0x000fea0003800000 */
.L_x_12574:
[----:B-----5:R-:W-:Y:S01]  /*3e80*/  IMAD.MOV.U32 R48, RZ, RZ, R42 ;  /* 0x000000ffff307224 */ /* 0x020fe200078e002a */
[----:B------:R-:W-:Y:S01]  /*3e90*/  MOV R50, R40 ;  /* 0x0000002800327202 */ /* 0x000fe20000000f00 */
[----:B------:R-:W-:Y:S01]  /*3ea0*/  IMAD.MOV.U32 R49, RZ, RZ, R43 ;  /* 0x000000ffff317224 */ /* 0x000fe200078e002b */
[----:B------:R-:W-:Y:S01]  /*3eb0*/  ISETP.NE.AND P3, PT, R156, 0x3, PT ;  /* 0x000000039c00780c */ /* 0x000fe20003f65270 */
[----:B------:R-:W-:Y:S01]  /*3ec0*/  IMAD.MOV.U32 R51, RZ, RZ, R41 ;  /* 0x000000ffff337224 */ /* 0x000fe200078e0029 */
[----:B------:R-:W-:Y:S02]  /*3ed0*/  ISETP.GE.AND P4, PT, R16, R92, PT ;  /* 0x0000005c1000720c */ /* 0x000fe40003f86270 */
        /* <DEDUP_REMOVED lines=24> */
[----:B------:R-:W-:Y:S06]  /*4060*/  @!P3 BRA `(.L_x_12576) ;  /* 0x000000000004b947 */ /* 0x000fec0003800000 */
[----:B------:R-:W-:Y:S01]  /*4070*/  BPT.TRAP 0x1 ;  /* 0x000000040000795c */ /* 0x000fe20000300000 */
.L_x_12576:
[----:B------:R-:W-:Y:S01]  /*4080*/  IMAD R83, R19, 0x8, R2 ;  /* 0x0000000813537824 */ /* 0x000fe200078e0202 */
[----:B------:R-:W-:Y:S01]  /*4090*/  SHF.L.U32 R95, R153, 0x1f, RZ ;  /* 0x0000001f995f7819 */ /* 0x000fe200000006ff */
[----:B------:R-:W0:Y:S01]  /*40a0*/  LDC R97, c[0x0][0x2f4] ;  /* 0x0000bd00ff617b82 */ /* 0x000e220000000800 */
[----:B------:R-:W-:Y:S02]  /*40b0*/  BSSY B1, `(.L_x_12577) ;  /* 0x0000004000017945 */ /* 0x000fe40003800000 */
[----:B------:R-:W1:Y:S01]  /*40c0*/  SYNCS.PHASECHK.TRANS64.TRYWAIT P5, [R83+URZ+0x30890], R95 ;  /* 0x0308905f530075a7 */ /* 0x000e6200080a017f */
[----:B0-----:R-:W-:Y:S01]  /*40d0*/  IMAD.IADD R99, R97, 0x1, -R74 ;  /* 0x0000000161637824 */ /* 0x001fe200078e0a4a */
[----:B-1----:R-:W-:Y:S06]  /*40e0*/  @!P5 BRA `(.L_x_12578) ;  /* 0x0000015400b0d947 */ /* 0x002fec0003800000 */
.L_x_12811:
[----:B------:R-:W-:Y:S05]  /*40f0*/  BSYNC B1 ;  /* 0x0000000000017941 */ /* 0x000fea0003800000 */
.L_x_12577:
[----:B------:R-:W-:Y:S01]  /*4100*/  ISETP.GE.OR P5, PT, R18, R87, P1 ;  /* 0x000000571200720c */ /* 0x000fe20000fa6670 */
[----:B------:R-:W-:-:S12]  /*4110*/  BSSY B1, `(.L_x_12579) ;  /* 0x000007e000017945 */ /* 0x000fd80003800000 */
[----:B------:R-:W-:Y:S05]  /*4120*/  @P5 BRA `(.L_x_12580) ;  /* 0x0000000400f05947 */ /* 0x000fea0003800000 */
[----:B------:R-:W1:Y:S01]  /*4130*/  S2R R50, SR_TID.X ;  /* 0x0000000000327919 */ /* 0x000e620000002100 */
[----:B------:R-:W-:Y:S01]  /*4140*/  SHF.R.S32.HI R48, RZ, 0x1f, R18 ;  /* 0x0000001fff307819 */ /* 0x000fe20000011412 */
[-C--:B------:R-:W-:Y:S01]  /*4150*/  IMAD.WIDE.U32 R92, R18, R90.reuse, R88 ;  /* 0x0000005a125c7225 */ /* 0x080fe200078e0058 */
[----:B------:R-:W-:Y:S03]  /*4160*/  BSSY B2, `(.L_x_12581) ;  /* 0x000006c000027945 */ /* 0x000fe60003800000 */
[----:B------:R-:W-:Y:S01]  /*4170*/  IMAD R48, R48, R90, RZ ;  /* 0x0000005a30307224 */ /* 0x000fe200078e02ff */
[----:B------:R-:W-:-:S03]  /*4180*/  IADD3 R96, P5, P6, R62, R92, R65 ;  /* 0x0000005c3e607210 */ /* 0x000fc60007ebe041 */
[----:B------:R-:W-:Y:S01]  /*4190*/  IMAD R49, R18, R91, R48 ;  /* 0x0000005b12317224 */ /* 0x000fe200078e0230 */
[----:B------:R-:W-:-:S04]  /*41a0*/  SEL R48, R74, R99, !P0 ;  /* 0x000000634a307207 */ /* 0x000fc80004000000 */
[----:B------:R-:W-:Y:S02]  /*41b0*/  IADD3 R100, R49, R93, RZ ;  /* 0x0000005d31647210 */ /* 0x000fe40007ffe0ff */
[----:B------:R-:W-:Y:S02]  /*41c0*/  SHF.R.S32.HI R49, RZ, 0x1f, R48 ;  /* 0x0000001fff317819 */ /* 0x000fe40000011430 */
[----:B------:R-:W-:Y:S02]  /*41d0*/  IADD3.X R98, R81, R100, R32, P5, P6 ;  /* 0x0000006451627210 */ /* 0x000fe40002fec420 */
[----:B------:R-:W-:-:S04]  /*41e0*/  LEA.HI R49, R49, R48, RZ, 0x4 ;  /* 0x0000003031317211 */ /* 0x000fc800078f20ff */
[----:B------:R-:W-:-:S05]  /*41f0*/  LEA.HI.SX32 R49, R49, R64, 0x1c ;  /* 0x0000004031317211 */ /* 0x000fca00078fe2ff */
[----:B------:R-:W-:Y:S02]  /*4200*/  IMAD.SHL.U32 R101, R49, 0x8, RZ ;  /* 0x0000000831657824 */ /* 0x000fe400078e00ff */
[----:B-1----:R-:W-:-:S03]  /*4210*/  VIADD R51, R50, 0xffffff80 ;  /* 0xffffff8032337836 */ /* 0x002fc60000000000 */
[----:B------:R-:W-:Y:S02]  /*4220*/  LOP3.LUT R49, R79, 0x38, R101, 0xf8, !PT ;  /* 0x000000384f317812 */ /* 0x000fe400078ef865 */
[----:B------:R-:W-:Y:S02]  /*4230*/  SHF.R.S32.HI R50, RZ, 0x1f, R51 ;  /* 0x0000001fff327819 */ /* 0x000fe40000011433 */
[----:B------:R-:W-:Y:S02]  /*4240*/  LOP3.LUT R49, R49, R76, RZ, 0x3c, !PT ;  /* 0x0000004c31317212 */ /* 0x000fe400078e3cff */
[----:B------:R-:W-:-:S04]  /*4250*/  LEA.HI R50, R50, R51, RZ, 0x5 ;  /* 0x0000003332327211 */ /* 0x000fc800078f28ff */
[----:B------:R-:W-:-:S05]  /*4260*/  SHF.R.S32.HI R50, RZ, 0x5, R50 ;  /* 0x00000005ff327819 */ /* 0x000fca0000011432 */
[----:B------:R-:W-:Y:S02]  /*4270*/  IMAD R48, R50, 0x200, R49 ;  /* 0x0000020032307824 */ /* 0x000fe400078e0231 */
[C---:B------:R-:W-:Y:S02]  /*4280*/  IMAD R49, R19.reuse, 0x3000, R31 ;  /* 0x0000300013317824 */ /* 0x040fe400078e021f */
[----:B------:R-:W-:-:S03]  /*4290*/  IMAD R51, R19, 0x3000, R48 ;  /* 0x0000300013337824 */ /* 0x000fc600078e0230 */
[----:B------:R-:W-:Y:S01]  /*42a0*/  LEA R49, R49, R2, 0x1 ;  /* 0x0000000231317211 */ /* 0x000fe200078e08ff */
[----:B------:R-:W-:-:S05]  /*42b0*/  IMAD R52, R51, 0x2, R2 ;  /* 0x0000000233347824 */ /* 0x000fca00078e0202 */
[----:B------:R-:W1:Y:S04]  /*42c0*/  LDS.128 R48, [R49+0x12400] ;  /* 0x0124000031307984 */ /* 0x000e680000000c00 */
[----:B------:R-:W2:Y:S01]  /*42d0*/  LDS.128 R52, [R52+0x12400] ;  /* 0x0124000034347984 */ /* 0x000ea20000000c00 */
[----:B------:R-:W-:Y:S05]  /*42e0*/  @P4 BRA `(.L_x_12582) ;  /* 0x00000004004c4947 */ /* 0x000fea0003800000 */
[--C-:B------:R-:W-:Y:S01]  /*42f0*/  SHF.R.U64 R12, R12, 0x10, R13.reuse ;  /* 0x000000100c0c7819 */ /* 0x100fe2000000120d */
[----:B------:R-:W-:Y:S01]  /*4300*/  HADD2.F32 R113, -RZ, R113.H0_H0 ;  /* 0x20000071ff717230 */ /* 0x000fe20000004100 */
[----:B------:R-:W-:Y:S01]  /*4310*/  SHF.R.U32.HI R102, RZ, 0x10, R13 ;  /* 0x00000010ff667819 */ /* 0x000fe2000001160d */
[----:B--2---:R-:W-:Y:S01]  /*4320*/  HADD2.F32 R108, -RZ, R53.H0_H0 ;  /* 0x20000035ff6c7230 */ /* 0x004fe20000004100 */
[----:B------:R-:W-:Y:S01]  /*4330*/  SHF.R.U64 R13, R36, 0x10, R37 ;  /* 0x00000010240d7819 */ /* 0x000fe20000001225 */
[----:B-1----:R-:W-:Y:S01]  /*4340*/  HADD2.F32 R110, -RZ, R49.H0_H0 ;  /* 0x20000031ff6e7230 */ /* 0x002fe20000004100 */
[--C-:B------:R-:W-:Y:S01]  /*4350*/  SHF.R.U64 R14, R14, 0x10, R15.reuse ;  /* 0x000000100e0e7819 */ /* 0x100fe2000000120f */
[----:B------:R-:W-:Y:S01]  /*4360*/  HADD2.F32 R111, -RZ, R111.H0_H0 ;  /* 0x2000006fff6f7230 */ /* 0x000fe20000004100 */
[----:B------:R-:W-:Y:S01]  /*4370*/  SHF.R.U32.HI R36, RZ, 0x10, R15 ;  /* 0x00000010ff247819 */ /* 0x000fe2000001160f */
[----:B------:R-:W-:Y:S01]  /*4380*/  HADD2.F32 R53, -RZ, R53.H1_H1 ;  /* 0x30000035ff357230 */ /* 0x000fe20000004100 */
[--C-:B------:R-:W-:Y:S01]  /*4390*/  SHF.R.U64 R15, R38, 0x10, R39.reuse ;  /* 0x00000010260f7819 */ /* 0x100fe20000001227 */
[----:B------:R-:W-:Y:S01]  /*43a0*/  HADD2.F32 R49, -RZ, R49.H1_H1 ;  /* 0x30000031ff317230 */ /* 0x000fe20000004100 */
[----:B------:R-:W-:Y:S01]  /*43b0*/  SHF.R.U32.HI R38, RZ, 0x10, R39 ;  /* 0x00000010ff267819 */ /* 0x000fe20000011627 */
[-C--:B------:R-:W-:Y:S01]  /*43c0*/  FMUL.FTZ R39, R108, R113.reuse ;  /* 0x000000716c277220 */ /* 0x080fe20000410000 */
[----:B------:R-:W-:Y:S01]  /*43d0*/  SHF.R.U32.HI R37, RZ, 0x10, R37 ;  /* 0x00000010ff257819 */ /* 0x000fe20000011625 */
[----:B------:R-:W-:Y:S01]  /*43e0*/  FMUL.FTZ R113, R110, R113 ;  /* 0x000000716e717220 */ /* 0x000fe20000410000 */
[----:B------:R-:W-:-:S02]  /*43f0*/  HADD2.F32 R13, -RZ, R13.H0_H0 ;  /* 0x2000000dff0d7230 */ /* 0x000fc40000004100 */
[-C--:B------:R-:W-:Y:S01]  /*4400*/  FFMA.FTZ R39, R110, R111.reuse, -R39 ;  /* 0x0000006f6e277223 */ /* 0x080fe20000010827 */
[----:B------:R-:W-:Y:S02]  /*4410*/  HADD2.F32 R110, -RZ, R37.H0_H0 ;  /* 0x20000025ff6e7230 */ /* 0x000fe40000004100 */
[----:B------:R-:W-:Y:S01]  /*4420*/  FFMA.FTZ R37, R108, R111, R113 ;  /* 0x0000006f6c257223 */ /* 0x000fe20000010071 */
[----:B------:R-:W-:Y:S02]  /*4430*/  HADD2.F32 R108, -RZ, R102.H0_H0 ;  /* 0x20000066ff6c7230 */ /* 0x000fe40000004100 */
[-C--:B------:R-:W-:Y:S01]  /*4440*/  FMUL.FTZ R102, R53, R110.reuse ;  /* 0x0000006e35667220 */ /* 0x080fe20000410000 */
[C---:B------:R-:W-:Y:S01]  /*4450*/  FMUL.FTZ R114, R49.reuse, R110 ;  /* 0x0000006e31727220 */ /* 0x040fe20000410000 */
[----:B------:R-:W-:Y:S02]  /*4460*/  HADD2.F32 R110, -RZ, R112.H1_H1 ;  /* 0x30000070ff6e7230 */ /* 0x000fe40000004100 */
[----:B------:R-:W-:Y:S01]  /*4470*/  FFMA.FTZ R102, R49, R108, -R102 ;  /* 0x0000006c31667223 */ /* 0x000fe20000010866 */
[----:B------:R-:W-:-:S02]  /*4480*/  HADD2.F32 R49, -RZ, R55.H0_H0 ;  /* 0x20000037ff317230 */ /* 0x000fc40000004100 */
[----:B------:R-:W-:Y:S01]  /*4490*/  FFMA.FTZ R108, R53, R108, R114 ;  /* 0x0000006c356c7223 */ /* 0x000fe20000010072 */
[----:B------:R-:W-:Y:S02]  /*44a0*/  HADD2.F32 R53, -RZ, R51.H0_H0 ;  /* 0x20000033ff357230 */ /* 0x000fe40000004100 */
[----:B------:R-:W-:Y:S02]  /*44b0*/  HADD2.F32 R112, -RZ, R112.H0_H0 ;  /* 0x20000070ff707230 */ /* 0x000fe40000004100 */
[-C--:B------:R-:W-:Y:S01]  /*44c0*/  FMUL.FTZ R116, R49, R110.reuse ;  /* 0x0000006e31747220 */ /* 0x080fe20000410000 */
[----:B------:R-:W-:Y:S02]  /*44d0*/  HADD2.F32 R55, -RZ, R55.H1_H1 ;  /* 0x30000037ff377230 */ /* 0x000fe40000004100 */
[C---:B------:R-:W-:Y:S01]  /*44e0*/  FMUL.FTZ R118, R53.reuse, R110 ;  /* 0x0000006e35767220 */ /* 0x040fe20000410000 */
[----:B------:R-:W-:Y:S02]  /*44f0*/  HADD2.F32 R114, -RZ, R38.H0_H0 ;  /* 0x20000026ff727230 */ /* 0x000fe40000004100 */
[----:B------:R-:W-:Y:S01]  /*4500*/  FFMA.FTZ R38, R53, R112, -R116 ;  /* 0x0000007035267223 */ /* 0x000fe20000010874 */
[----:B------:R-:W-:Y:S01]  /*4510*/  HADD2.F32 R51, -RZ, R51.H1_H1 ;  /* 0x30000033ff337230 */ /* 0x000fe20000004100 */
[----:B------:R-:W-:Y:S01]  /*4520*/  F2FP.F16.F32.PACK_AB R39, R102, R39 ;  /* 0x000000276627723e */ /* 0x000fe200000000ff */
[----:B------:R-:W-:-:S02]  /*4530*/  HADD2.F32 R110, -RZ, R36.H0_H0 ;  /* 0x20000024ff6e7230 */ /* 0x000fc40000004100 */
[----:B------:R-:W-:Y:S01]  /*4540*/  FMUL.FTZ R116, R55, R114 ;  /* 0x0000007237747220 */ /* 0x000fe20000410000 */
        /* <DEDUP_REMOVED lines=8> */
[----:B------:R-:W-:Y:S01]  /*45d0*/  HADD2.F32 R112, -RZ, R48.H0_H0 ;  /* 0x20000030ff707230 */ /* 0x000fe20000004100 */
[----:B------:R-:W-:Y:S01]  /*45e0*/  F2FP.F16.F32.PACK_AB R38, R49, R38 ;  /* 0x000000263126723e */ /* 0x000fe200000000ff */
[----:B------:R-:W-:-:S02]  /*45f0*/  HADD2.F32 R52, -RZ, R52.H1_H1 ;  /* 0x30000034ff347230 */ /* 0x000fc40000004100 */
[-C--:B------:R-:W-:Y:S01]  /*4600*/  FMUL.FTZ R111, R110, R109.reuse ;  /* 0x0000006d6e6f7220 */ /* 0x080fe20000410000 */
[----:B------:R-:W-:Y:S02]  /*4610*/  HADD2.F32 R48, -RZ, R48.H1_H1 ;  /* 0x30000030ff307230 */ /* 0x000fe40000004100 */
[----:B------:R-:W-:Y:S01]  /*4620*/  FMUL.FTZ R109, R112, R109 ;  /* 0x0000006d706d7220 */ /* 0x000fe20000410000 */
[----:B------:R-:W-:Y:S02]  /*4630*/  HADD2.F32 R55, -RZ, R12.H0_H0 ;  /* 0x2000000cff377230 */ /* 0x000fe40000004100 */
[----:B------:R-:W-:Y:S01]  /*4640*/  FMUL.FTZ R113, R52, R13 ;  /* 0x0000000d34717220 */ /* 0x000fe20000410000 */
[----:B------:R-:W-:Y:S01]  /*4650*/  FFMA.FTZ R12, R112, R53, -R111 ;  /* 0x00000035700c7223 */ /* 0x000fe2000001086f */
[----:B------:R-:W-:Y:S01]  /*4660*/  FMUL.FTZ R115, R48, R13 ;  /* 0x0000000d30737220 */ /* 0x000fe20000410000 */
[----:B------:R-:W-:Y:S01]  /*4670*/  FFMA.FTZ R13, R110, R53, R109 ;  /* 0x000000356e0d7223 */ /* 0x000fe2000001006d */
[----:B------:R-:W-:Y:S01]  /*4680*/  FFMA.FTZ R53, R48, R55, -R113 ;  /* 0x0000003730357223 */ /* 0x000fe20000010871 */
[----:B------:R-:W-:-:S02]  /*4690*/  HADD2.F32 R109, -RZ, R15.H0_H0 ;  /* 0x2000000fff6d7230 */ /* 0x000fc40000004100 */
[----:B------:R-:W-:Y:S01]  /*46a0*/  FFMA.FTZ R52, R52, R55, R115 ;  /* 0x0000003734347223 */ /* 0x000fe20000010073 */
[----:B------:R-:W-:Y:S02]  /*46b0*/  HADD2.F32 R55, -RZ, R54.H0_H0 ;  /* 0x20000036ff377230 */ /* 0x000fe40000004100 */
[--C-:B------:R-:W-:Y:S02]  /*46c0*/  HADD2.F32 R110, -RZ, R107.reuse.H0_H0 ;  /* 0x2000006bff6e7230 */ /* 0x100fe40000004100 */
[----:B------:R-:W-:Y:S01]  /*46d0*/  HADD2.F32 R15, -RZ, R50.H0_H0 ;  /* 0x20000032ff0f7230 */ /* 0x000fe20000004100 */
[----:B------:R-:W-:Y:S01]  /*46e0*/  F2FP.F16.F32.PACK_AB R52, R52, R13 ;  /* 0x0000000d3434723e */ /* 0x000fe200000000ff */
[----:B------:R-:W-:Y:S02]  /*46f0*/  HADD2.F32 R54, -RZ, R54.H1_H1 ;  /* 0x30000036ff367230 */ /* 0x000fe40000004100 */
[----:B------:R-:W-:Y:S02]  /*4700*/  HADD2.F32 R50, -RZ, R50.H1_H1 ;  /* 0x30000032ff327230 */ /* 0x000fe40000004100 */
[----:B------:R-:W-:-:S02]  /*4710*/  HADD2.F32 R48, -RZ, R107.H1_H1 ;  /* 0x3000006bff307230 */ /* 0x000fc40000004100 */
[-C--:B------:R-:W-:Y:S01]  /*4720*/  FMUL.FTZ R111, R54, R109.reuse ;  /* 0x0000006d366f7220 */ /* 0x080fe20000410000 */
[----:B------:R-:W-:Y:S02]  /*4730*/  HADD2.F32 R107, -RZ, R14.H0_H0 ;  /* 0x2000000eff6b7230 */ /* 0x000fe40000004100 */
[-C--:B------:R-:W-:Y:S01]  /*4740*/  FMUL.FTZ R14, R55, R110.reuse ;  /* 0x0000006e370e7220 */ /* 0x080fe20000410000 */
[C---:B------:R-:W-:Y:S01]  /*4750*/  FMUL.FTZ R110, R15.reuse, R110 ;  /* 0x0000006e0f6e7220 */ /* 0x040fe20000410000 */
[C---:B------:R-:W-:Y:S01]  /*4760*/  FMUL.FTZ R109, R50.reuse, R109 ;  /* 0x0000006d326d7220 */ /* 0x040fe20000410000 */
[----:B------:R-:W-:Y:S02]  /*4770*/  IMAD.MOV.U32 R49, RZ, RZ, R39 ;  /* 0x000000ffff317224 */ /* 0x000fe400078e0027 */
[-C--:B------:R-:W-:Y:S01]  /*4780*/  FFMA.FTZ R14, R15, R48.reuse, -R14 ;  /* 0x000000300f0e7223 */ /* 0x080fe2000001080e */
[----:B------:R-:W-:Y:S01]  /*4790*/  FFMA.FTZ R110, R55, R48, R110 ;  /* 0x00000030376e7223 */ /* 0x000fe2000001006e */
[-C--:B------:R-:W-:Y:S01]  /*47a0*/  FFMA.FTZ R111, R50, R107.reuse, -R111 ;  /* 0x0000006b326f7223 */ /* 0x080fe2000001086f */
[----:B------:R-:W-:Y:S01]  /*47b0*/  FFMA.FTZ R109, R54, R107, R109 ;  /* 0x0000006b366d7223 */ /* 0x000fe2000001006d */
[----:B------:R-:W-:-:S02]  /*47c0*/  F2FP.F16.F32.PACK_AB R55, R51, R36 ;  /* 0x000000243337723e */ /* 0x000fc400000000ff */
[----:B------:R-:W-:Y:S01]  /*47d0*/  F2FP.F16.F32.PACK_AB R48, R53, R12 ;  /* 0x0000000c3530723e */ /* 0x000fe200000000ff */
[----:B------:R-:W-:Y:S01]  /*47e0*/  IMAD.MOV.U32 R53, RZ, RZ, R37 ;  /* 0x000000ffff357224 */ /* 0x000fe200078e0025 */
[----:B------:R-:W-:Y:S02]  /*47f0*/  F2FP.F16.F32.PACK_AB R50, R111, R14 ;  /* 0x0000000e6f32723e */ /* 0x000fe400000000ff */
[----:B------:R-:W-:Y:S02]  /*4800*/  F2FP.F16.F32.PACK_AB R54, R109, R110 ;  /* 0x0000006e6d36723e */ /* 0x000fe400000000ff */
[----:B------:R-:W-:-:S07]  /*4810*/  MOV R51, R38 ;  /* 0x0000002600337202 */ /* 0x000fce0000000f00 */
.L_x_12582:
[----:B------:R-:W-:Y:S05]  /*4820*/  BSYNC B2 ;  /* 0x0000000000027941 */ /* 0x000fea0003800000 */
.L_x_12581:
[----:B------:R-:W-:Y:S02]  /*4830*/  ISETP.GE.AND P5, PT, R101, R97, PT ;  /* 0x000000616500720c */ /* 0x000fe40003fa6270 */
[----:B------:R-:W-:-:S11]  /*4840*/  P2R R13, PR, RZ, 0x1 ;  /* 0x00000001ff0d7803 */ /* 0x000fd60000000000 */
[--C-:B------:R-:W-:Y:S02]  /*4850*/  @!P5 SHF.R.S32.HI R12, RZ, 0x1f, R101.reuse ;  /* 0x0000001fff0cd819 */ /* 0x100fe40000011465 */
[----:B------:R-:W-:-:S04]  /*4860*/  @!P5 IADD3 R92, P0, P6, R62, R92, R101 ;  /* 0x0000005c3e5cd210 */ /* 0x000fc80007e1e065 */
[----:B------:R-:W-:Y:S02]  /*4870*/  @!P5 IADD3.X R100, R81, R100, R12, P0, P6 ;  /* 0x000000645164d210 */ /* 0x000fe400007ec40c */
[CC--:B------:R-:W-:Y:S02]  /*4880*/  LEA R12, P6, R96.reuse, R84.reuse, 0x1 ;  /* 0x00000054600c7211 */ /* 0x0c0fe400078c08ff */
[----:B------:R-:W-:Y:S02]  /*4890*/  ISETP.NE.AND P0, PT, R13, RZ, PT ;  /* 0x000000ff0d00720c */ /* 0x000fe40003f05270 */
[----:B------:R-:W-:Y:S02]  /*48a0*/  LEA.HI.X R13, R96, R85, R98, 0x1, P6 ;  /* 0x00000055600d7211 */ /* 0x000fe400030f0c62 */
[----:B------:R-:W-:-:S03]  /*48b0*/  @!P5 LEA R14, P6, R92, R84, 0x1 ;  /* 0x000000545c0ed211 */ /* 0x000fc600078c08ff */
[----:B-1----:R1:W-:Y:S01]  /*48c0*/  STG.E.128 desc[UR56][R12.64], R48 ;  /* 0x000000300c007986 */ /* 0x0023e2000c101d38 */
[----:B------:R-:W-:-:S05]  /*48d0*/  @!P5 LEA.HI.X R15, R92, R85, R100, 0x1, P6 ;  /* 0x000000555c0fd211 */ /* 0x000fca00030f0c64 */
[----:B--2---:R1:W-:Y:S04]  /*48e0*/  @!P5 STG.E.128 desc[UR56][R14.64], R52 ;  /* 0x000000340e00d986 */ /* 0x0043e8000c101d38 */
.L_x_12580:
[----:B------:R-:W-:Y:S05]  /*48f0*/  BSYNC B1 ;  /* 0x0000000000017941 */ /* 0x000fea0003800000 */
.L_x_12579:
[----:B-1----:R-:W-:Y:S02]  /*4900*/  VIADD R13, R18, 0x60 ;  /* 0x00000060120d7836 */ /* 0x002fe40000000000 */
[-C--:B------:R-:W-:Y:S02]  /*4910*/  IMAD R12, R77, R90.reuse, RZ ;  /* 0x0000005a4d0c7224 */ /* 0x080fe400078e02ff */
[C---:B------:R-:W-:Y:S01]  /*4920*/  IMAD.WIDE.U32 R88, R13.reuse, R90, R88 ;  /* 0x0000005a0d587225 */ /* 0x040fe200078e0058 */
[----:B------:R-:W-:-:S03]  /*4930*/  ISETP.GE.OR P5, PT, R13, R87, P1 ;  /* 0x000000570d00720c */ /* 0x000fc60000fa6670 */
[----:B------:R-:W-:-:S10]  /*4940*/  IMAD R91, R13, R91, R12 ;  /* 0x0000005b0d5b7224 */ /* 0x000fd400078e020c */
[----:B------:R-:W-:Y:S05]  /*4950*/  @P5 BRA `(.L_x_12567) ;  /* 0x0000000800585947 */ /* 0x000fea0003800000 */
[----:B------:R-:W2:Y:S01]  /*4960*/  LDL R14, [R1+0x7c] ;  /* 0x00007c00010e7983 */ /* 0x000ea20000100800 */
[----:B------:R-:W-:Y:S01]  /*4970*/  IMAD.IADD R50, R89, 0x1, R91 ;  /* 0x0000000159327824 */ /* 0x000fe200078e025b */
[----:B------:R-:W-:Y:S01]  /*4980*/  IADD3 R12, P5, P6, R62, R88, R65 ;  /* 0x000000583e0c7210 */ /* 0x000fe20007ebe041 */
[----:B------:R-:W-:Y:S01]  /*4990*/  VIADD R15, R18, 0x60 ;  /* 0x00000060120f7836 */ /* 0x000fe20000000000 */
[----:B------:R-:W-:Y:S01]  /*49a0*/  SEL R99, R74, R99, !P0 ;  /* 0x000000634a637207 */ /* 0x000fe20004000000 */
[----:B------:R-:W-:Y:S01]  /*49b0*/  VIADD R36, R18, 0x60 ;  /* 0x0000006012247836 */ /* 0x000fe20000000000 */
[----:B------:R-:W-:Y:S01]  /*49c0*/  IADD3.X R13, R81, R50, R32, P5, P6 ;  /* 0x00000032510d7210 */ /* 0x000fe20002fec420 */
[----:B------:R-:W-:Y:S01]  /*49d0*/  BSSY B1, `(.L_x_12583) ;  /* 0x000006a000017945 */ /* 0x000fe20003800000 */
[----:B------:R-:W-:Y:S01]  /*49e0*/  LEA R48, P5, R12, R84, 0x1 ;  /* 0x000000540c307211 */ /* 0x000fe200078a08ff */
[----:B------:R-:W-:Y:S01]  /*49f0*/  IMAD.SHL.U32 R36, R36, 0x40, RZ ;  /* 0x0000004024247824 */ /* 0x000fe200078e00ff */
[----:B------:R-:W-:-:S02]  /*4a00*/  SHF.L.U32 R15, R15, 0x6, RZ ;  /* 0x000000060f0f7819 */ /* 0x000fc400000006ff */
[----:B------:R-:W-:Y:S01]  /*4a10*/  LEA.HI.X R49, R12, R85, R13, 0x1, P5 ;  /* 0x000000550c317211 */ /* 0x000fe200028f0c0d */
[----:B------:R-:W-:Y:S01]  /*4a20*/  IMAD R13, R19, 0x3000, R3 ;  /* 0x00003000130d7824 */ /* 0x000fe200078e0203 */
[----:B------:R-:W-:Y:S02]  /*4a30*/  SHF.R.S32.HI R12, RZ, 0x1f, R99 ;  /* 0x0000001fff0c7819 */ /* 0x000fe40000011463 */
[----:B------:R-:W-:Y:S01]  /*4a40*/  LOP3.LUT R15, R15, 0x1c0, RZ, 0xc0, !PT ;  /* 0x000001c00f0f7812 */ /* 0x000fe200078ec0ff */
[----:B------:R-:W-:Y:S01]  /*4a50*/  IMAD R13, R13, 0x2, R2 ;  /* 0x000000020d0d7824 */ /* 0x000fe200078e0202 */
[----:B------:R-:W-:Y:S02]  /*4a60*/  LEA.HI R99, R12, R99, RZ, 0x4 ;  /* 0x000000630c637211 */ /* 0x000fe400078f20ff */
[----:B------:R-:W-:Y:S02]  /*4a70*/  LOP3.LUT R36, R36, 0x1c0, RZ, 0xc0, !PT ;  /* 0x000001c024247812 */ /* 0x000fe400078ec0ff */
[----:B------:R-:W-:-:S02]  /*4a80*/  LEA.HI.SX32 R51, R99, R64, 0x1c ;  /* 0x0000004063337211 */ /* 0x000fc400078fe2ff */
[----:B------:R-:W-:-:S03]  /*4a90*/  SHF.R.U32.HI R15, RZ, 0x3, R15 ;  /* 0x00000003ff0f7819 */ /* 0x000fc6000001160f */
[----:B------:R-:W-:-:S05]  /*4aa0*/  IMAD.SHL.U32 R51, R51, 0x8, RZ ;  /* 0x0000000833337824 */ /* 0x000fca00078e00ff */
[----:B------:R-:W-:-:S04]  /*4ab0*/  LOP3.LUT R12, R36, 0x38, R51, 0xf8, !PT ;  /* 0x00000038240c7812 */ /* 0x000fc800078ef833 */
[----:B------:R-:W-:-:S04]  /*4ac0*/  LOP3.LUT R12, R12, R15, RZ, 0x3c, !PT ;  /* 0x0000000f0c0c7212 */ /* 0x000fc800078e3cff */
[----:B--2---:R-:W-:-:S05]  /*4ad0*/  IADD3 R12, R14, R12, RZ ;  /* 0x0000000c0e0c7210 */ /* 0x004fca0007ffe0ff */
[----:B------:R-:W-:-:S04]  /*4ae0*/  IMAD R15, R19, 0x3000, R12 ;  /* 0x00003000130f7824 */ /* 0x000fc800078e020c */
[----:B------:R-:W-:Y:S02]  /*4af0*/  IMAD R36, R15, 0x2, R2 ;  /* 0x000000020f247824 */ /* 0x000fe400078e0202 */
[----:B------:R-:W1:Y:S04]  /*4b00*/  LDS.128 R12, [R13+0x12400] ;  /* 0x012400000d0c7984 */ /* 0x000e680000000c00 */
[----:B------:R-:W2:Y:S01]  /*4b10*/  LDS.128 R36, [R36+0x12400] ;  /* 0x0124000024247984 */ /* 0x000ea20000000c00 */
[----:B------:R-:W-:Y:S05]  /*4b20*/  @P4 BRA `(.L_x_12584) ;  /* 0x0000000400504947 */ /* 0x000fea0003800000 */
[----:B------:R-:W-:Y:S01]  /*4b30*/  SHF.R.U64 R44, R44, 0x10, R45 ;  /* 0x000000102c2c7819 */ /* 0x000fe2000000122d */
[----:B--2---:R-:W-:Y:S01]  /*4b40*/  IMAD.MOV.U32 R53, RZ, RZ, R39 ;  /* 0x000000ffff357224 */ /* 0x004fe200078e0027 */
[----:B------:R-:W-:Y:S01]  /*4b50*/  SHF.R.U32.HI R55, RZ, 0x10, R45 ;  /* 0x00000010ff377819 */ /* 0x000fe2000001162d */
[----:B------:R-:W-:Y:S01]  /*4b60*/  IMAD.MOV.U32 R45, RZ, RZ, R37 ;  /* 0x000000ffff2d7224 */ /* 0x000fe200078e0025 */
[--C-:B------:R-:W-:Y:S01]  /*4b70*/  SHF.R.U64 R40, R40, 0x10, R41.reuse ;  /* 0x0000001028287819 */ /* 0x100fe20000001229 */
[----:B------:R-:W-:Y:S01]  /*4b80*/  HADD2.F32 R90, -RZ, R106.H1_H1 ;  /* 0x3000006aff5a7230 */ /* 0x000fe20000004100 */
[----:B------:R-:W-:Y:S01]  /*4b90*/  SHF.R.U32.HI R54, RZ, 0x10, R41 ;  /* 0x00000010ff367819 */ /* 0x000fe20000011629 */
[----:B------:R-:W-:Y:S01]  /*4ba0*/  HADD2.F32 R55, -RZ, R55.H0_H0 ;  /* 0x20000037ff377230 */ /* 0x000fe20000004100 */
[----:B------:R-:W-:Y:S01]  /*4bb0*/  SHF.R.U64 R41, R42, 0x10, R43 ;  /* 0x000000102a297819 */ /* 0x000fe2000000122b */
[----:B------:R-:W-:Y:S01]  /*4bc0*/  HADD2.F32 R39, -RZ, R45.H0_H0 ;  /* 0x2000002dff277230 */ /* 0x000fe20000004100 */
[----:B-1----:R-:W-:Y:S01]  /*4bd0*/  MOV R37, R15 ;  /* 0x0000000f00257202 */ /* 0x002fe20000000f00 */
[--C-:B------:R-:W-:Y:S01]  /*4be0*/  HADD2.F32 R15, -RZ, R13.reuse.H0_H0 ;  /* 0x2000000dff0f7230 */ /* 0x100fe20000004100 */
[----:B------:R-:W-:Y:S01]  /*4bf0*/  SHF.R.U64 R42, R46, 0x10, R47 ;  /* 0x000000102e2a7819 */ /* 0x000fe2000000122f */
[----:B------:R-:W-:-:S02]  /*4c00*/  HADD2.F32 R46, -RZ, R13.H1_H1 ;  /* 0x3000000dff2e7230 */ /* 0x000fc40000004100 */
[-C--:B------:R-:W-:Y:S01]  /*4c10*/  FMUL.FTZ R92, R39, R90.reuse ;  /* 0x0000005a275c7220 */ /* 0x080fe20000410000 */
[----:B------:R-:W-:Y:S02]  /*4c20*/  HADD2.F32 R52, -RZ, R104.H1_H1 ;  /* 0x30000068ff347230 */ /* 0x000fe40000004100 */
[C---:B------:R-:W-:Y:S01]  /*4c30*/  FMUL.FTZ R90, R15.reuse, R90 ;  /* 0x0000005a0f5a7220 */ /* 0x040fe20000410000 */
[----:B------:R-:W-:Y:S02]  /*4c40*/  HADD2.F32 R45, -RZ, R45.H1_H1 ;  /* 0x3000002dff2d7230 */ /* 0x000fe40000004100 */
[-C--:B------:R-:W-:Y:S01]  /*4c50*/  FMUL.FTZ R96, R46, R55.reuse ;  /* 0x000000372e607220 */ /* 0x080fe20000410000 */
[----:B------:R-:W-:Y:S01]  /*4c60*/  HADD2.F32 R54, -RZ, R54.H0_H0 ;  /* 0x20000036ff367230 */ /* 0x000fe20000004100 */
[----:B------:R-:W-:Y:S01]  /*4c70*/  SHF.R.U32.HI R47, RZ, 0x10, R47 ;  /* 0x00000010ff2f7819 */ /* 0x000fe2000001162f */
[-C--:B------:R-:W-:Y:S01]  /*4c80*/  FFMA.FTZ R13, R15, R52.reuse, -R92 ;  /* 0x000000340f0d7223 */ /* 0x080fe2000001085c */
[----:B------:R-:W-:Y:S01]  /*4c90*/  FMUL.FTZ R91, R45, R55 ;  /* 0x000000372d5b7220 */ /* 0x000fe20000410000 */
[----:B------:R-:W-:Y:S01]  /*4ca0*/  FFMA.FTZ R15, R39, R52, R90 ;  /* 0x00000034270f7223 */ /* 0x000fe2000001005a */
[----:B------:R-:W-:Y:S01]  /*4cb0*/  FFMA.FTZ R52, R45, R54, R96 ;  /* 0x000000362d347223 */ /* 0x000fe20000010060 */
[----:B------:R-:W-:Y:S01]  /*4cc0*/  HADD2.F32 R92, -RZ, R105.H1_H1 ;  /* 0x30000069ff5c7230 */ /* 0x000fe20000004100 */
[----:B------:R-:W-:Y:S01]  /*4cd0*/  SHF.R.U32.HI R43, RZ, 0x10, R43 ;  /* 0x00000010ff2b7819 */ /* 0x000fe2000001162b */
[----:B------:R-:W-:-:S02]  /*4ce0*/  HADD2.F32 R45, -RZ, R53.H0_H0 ;  /* 0x20000035ff2d7230 */ /* 0x000fc40000004100 */
        /* <DEDUP_REMOVED lines=22> */
[----:B------:R-:W-:Y:S01]  /*4e50*/  HADD2.F32 R36, -RZ, R36.H1_H1 ;  /* 0x30000024ff247230 */ /* 0x000fe20000004100 */
[----:B------:R-:W-:Y:S01]  /*4e60*/  F2FP.F16.F32.PACK_AB R39, R90, R39 ;  /* 0x000000275a27723e */ /* 0x000fe200000000ff */
[----:B------:R-:W-:Y:S02]  /*4e70*/  HADD2.F32 R12, -RZ, R12.H1_H1 ;  /* 0x3000000cff0c7230 */ /* 0x000fe40000004100 */
[----:B------:R-:W-:Y:S01]  /*4e80*/  FMUL.FTZ R53, R43, R106 ;  /* 0x0000006a2b357220 */ /* 0x000fe20000410000 */
[----:B------:R-:W-:Y:S02]  /*4e90*/  HADD2.F32 R104, -RZ, R104.H0_H0 ;  /* 0x20000068ff687230 */ /* 0x000fe40000004100 */
[----:B------:R-:W-:Y:S01]  /*4ea0*/  FMUL.FTZ R55, R36, R47 ;  /* 0x0000002f24377220 */ /* 0x000fe20000410000 */
[----:B------:R-:W-:-:S02]  /*4eb0*/  HADD2.F32 R45, -RZ, R40.H0_H0 ;  /* 0x20000028ff2d7230 */ /* 0x000fc40000004100 */
[----:B------:R-:W-:Y:S01]  /*4ec0*/  FMUL.FTZ R47, R12, R47 ;  /* 0x0000002f0c2f7220 */ /* 0x000fe20000410000 */
[C---:B------:R-:W-:Y:S01]  /*4ed0*/  FMUL.FTZ R40, R44.reuse, R106 ;  /* 0x0000006a2c287220 */ /* 0x040fe20000410000 */
[-C--:B------:R-:W-:Y:S01]  /*4ee0*/  FFMA.FTZ R53, R44, R104.reuse, R53 ;  /* 0x000000682c357223 */ /* 0x080fe20000010035 */
[----:B------:R-:W-:Y:S02]  /*4ef0*/  HADD2.F32 R105, -RZ, R105.H0_H0 ;  /* 0x20000069ff697230 */ /* 0x000fe40000004100 */
[-C--:B------:R-:W-:Y:S01]  /*4f00*/  FFMA.FTZ R44, R36, R45.reuse, R47 ;  /* 0x0000002d242c7223 */ /* 0x080fe2000001002f */
[----:B------:R-:W-:Y:S01]  /*4f10*/  FFMA.FTZ R40, R43, R104, -R40 ;  /* 0x000000682b287223 */ /* 0x000fe20000010828 */
[----:B------:R-:W-:Y:S01]  /*4f20*/  FFMA.FTZ R55, R12, R45, -R55 ;  /* 0x0000002d0c377223 */ /* 0x000fe20000010837 */
[----:B------:R-:W-:Y:S02]  /*4f30*/  HADD2.F32 R36, -RZ, R38.H0_H0 ;  /* 0x20000026ff247230 */ /* 0x000fe40000004100 */
[----:B------:R-:W-:-:S02]  /*4f40*/  HADD2.F32 R43, -RZ, R42.H0_H0 ;  /* 0x2000002aff2b7230 */ /* 0x000fc40000004100 */
[----:B------:R-:W-:Y:S02]  /*4f50*/  HADD2.F32 R12, -RZ, R14.H0_H0 ;  /* 0x2000000eff0c7230 */ /* 0x000fe40000004100 */
[-C--:B------:R-:W-:Y:S01]  /*4f60*/  FMUL.FTZ R45, R36, R105.reuse ;  /* 0x00000069242d7220 */ /* 0x080fe20000410000 */
[----:B------:R-:W-:Y:S02]  /*4f70*/  HADD2.F32 R38, -RZ, R38.H1_H1 ;  /* 0x30000026ff267230 */ /* 0x000fe40000004100 */
        /* <DEDUP_REMOVED lines=15> */
.L_x_12584:
[----:B------:R-:W-:Y:S05]  /*5070*/  BSYNC B1 ;  /* 0x0000000000017941 */ /* 0x000fea0003800000 */
.L_x_12583:
        /* <DEDUP_REMOVED lines=10> */
.L_x_12550:
[----:B------:R-:W-:-:S13]  /*5120*/  ISETP.NE.AND P3, PT, R156, 0x3, PT ;  /* 0x000000039c00780c */ /* 0x000fda0003f65270 */
[----:B------:R-:W-:Y:S05]  /*5130*/  @!P3 BRA `(.L_x_12585) ;  /* 0x000000000004b947 */ /* 0x000fea0003800000 */
[----:B------:R-:W-:Y:S01]  /*5140*/  BPT.TRAP 0x1 ;  /* 0x000000040000795c */ /* 0x000fe20000300000 */
.L_x_12585:
[----:B------:R-:W-:Y:S01]  /*5150*/  IMAD R83, R19, 0x8, R2 ;  /* 0x0000000813537824 */ /* 0x000fe200078e0202 */
[----:B------:R-:W-:Y:S01]  /*5160*/  SHF.L.U32 R95, R153, 0x1f, RZ ;  /* 0x0000001f995f7819 */ /* 0x000fe200000006ff */
[----:B------:R-:W-:Y:S01]  /*5170*/  IMAD R87, R29, -0xc0, R27 ;  /* 0xffffff401d577824 */ /* 0x000fe200078e021b */
[----:B------:R-:W-:Y:S02]  /*5180*/  BSSY B1, `(.L_x_12586) ;  /* 0x0000004000017945 */ /* 0x000fe40003800000 */
[----:B------:R-:W0:Y:S02]  /*5190*/  SYNCS.PHASECHK.TRANS64.TRYWAIT P4, [R83+URZ+0x30890], R95 ;  /* 0x0308905f530075a7 */ /* 0x000e24000808017f */
[----:B------:R-:W-:Y:S01]  /*51a0*/  VIMNMX R87, R87, 0xc0, PT ;  /* 0x000000c057577848 */ /* 0x000fe20003fe0100 */
[----:B0-----:R-:W-:Y:S06]  /*51b0*/  @!P4 BRA `(.L_x_12587) ;  /* 0x000001440090c947 */ /* 0x001fec0003800000 */
.L_x_12812:
[----:B------:R-:W-:Y:S05]  /*51c0*/  BSYNC B1 ;  /* 0x0000000000017941 */ /* 0x000fea0003800000 */
.L_x_12586:
[----:B------:R-:W-:Y:S01]  /*51d0*/  ISETP.GE.AND P4, PT, R18, R87, PT ;  /* 0x000000571200720c */ /* 0x000fe20003f86270 */
[----:B------:R-:W-:-:S12]  /*51e0*/  BSSY B1, `(.L_x_12588) ;  /* 0x0000006000017945 */ /* 0x000fd80003800000 */
[----:B------:R-:W-:Y:S05]  /*51f0*/  @P4 BRA `(.L_x_12589) ;  /* 0x0000000000104947 */ /* 0x000fea0003800000 */
[----:B------:R-:W1:Y:S04]  /*5200*/  @!P1 LDS.128 R12, [R94+0x12000] ;  /* 0x012000005e0c9984 */ /* 0x000e680000000c00 */
[----:B------:R-:W2:Y:S04]  /*5210*/  @!P2 LDS.128 R36, [R86+0x12000] ;  /* 0x012000005624a984 */ /* 0x000ea80000000c00 */
[----:B-1----:R1:W-:Y:S04]  /*5220*/  @!P1 STG.E.128 desc[UR56][R42.64], R12 ;  /* 0x0000000c2a009986 */ /* 0x0023e8000c101d38 */
[----:B--2---:R1:W-:Y:S02]  /*5230*/  @!P2 STG.E.128 desc[UR56][R42.64+0x40], R36 ;  /* 0x000040242a00a986 */ /* 0x0043e4000c101d38 */
.L_x_12589:
[----:B------:R-:W-:Y:S05]  /*5240*/  BSYNC B1 ;  /* 0x0000000000017941 */ /* 0x000fea0003800000 */
.L_x_12588:
[----:B-1----:R-:W-:-:S04]  /*5250*/  IADD3 R12, R18, 0x60, RZ ;  /* 0x00000060120c7810 */ /* 0x002fc80007ffe0ff */
[----:B------:R-:W-:-:S13]  /*5260*/  ISETP.GE.AND P4, PT, R12, R87, PT ;  /* 0x000000570c00720c */ /* 0x000fda0003f86270 */
[----:B------:R-:W-:Y:S05]  /*5270*/  @P4 BRA `(.L_x_12567) ;  /* 0x0000000000104947 */ /* 0x000fea0003800000 */
[----:B------:R-:W1:Y:S04]  /*5280*/  @!P1 LDS.128 R12, [R94+0x15000] ;  /* 0x015000005e0c9984 */ /* 0x000e680000000c00 */
[----:B------:R-:W2:Y:S04]  /*5290*/  @!P2 LDS.128 R36, [R86+0x15000] ;  /* 0x015000005624a984 */ /* 0x000ea80000000c00 */
[----:B-1----:R1:W-:Y:S04]  /*52a0*/  @!P1 STG.E.128 desc[UR56][R40.64], R12 ;  /* 0x0000000c28009986 */ /* 0x0023e8000c101d38 */
[----:B--2---:R1:W-:Y:S02]  /*52b0*/  @!P2 STG.E.128 desc[UR56][R40.64+0x40], R36 ;  /* 0x000040242800a986 */ /* 0x0043e4000c101d38 */
.L_x_12567:
[----:B------:R-:W-:Y:S05]  /*52c0*/  BSYNC B0 ;  /* 0x0000000000007941 */ /* 0x000fea0003800000 */
.L_x_12549:
        /* <DEDUP_REMOVED lines=17> */
.L_x_12591:
[----:B------:R-:W-:Y:S05]  /*53e0*/  BSYNC B0 ;  /* 0x0000000000007941 */ /* 0x000fea0003800000 */
.L_x_12590:
[----:B------:R-:W2:Y:S01]  /*53f0*/  SYNCS.PHASECHK.TRANS64.TRYWAIT P3, [R83+URZ+0x308b0], R95 ;  /* 0x0308b05f530075a7 */ /* 0x000ea2000806017f */
[----:B------:R-:W-:Y:S01]  /*5400*/  ULDC UR58, c[0x0][0x2f4] ;  /* 0x0000bd00003a7ab9 */ /* 0x000fe20000000800 */
[----:B------:R-:W-:Y:S01]  /*5410*/  ULDC.64 UR38, c[0x0][0x328] ;  /* 0x0000ca0000267ab9 */ /* 0x000fe20000000a00 */
[----:B------:R-:W-:Y:S01]  /*5420*/  ULDC.64 UR36, c[0x0][0x318] ;  /* 0x0000c60000247ab9 */ /* 0x000fe20000000a00 */
[----:B------:R-:W-:Y:S01]  /*5430*/  BSSY B0, `(.L_x_12592) ;  /* 0x0000003000007945 */ /* 0x000fe20003800000 */
[----:B------:R-:W-:-:S03]  /*5440*/  IMAD.WIDE R36, R29, 0xc0, R4 ;  /* 0x000000c01d247825 */ /* 0x000fc600078e0204 */
[----:B--2---:R-:W-:Y:S05]  /*5450*/  @!P3 BRA `(.L_x_12593) ;  /* 0x0000014000fcb947 */ /* 0x004fea0003800000 */
.L_x_12813:
[----:B------:R-:W-:Y:S05]  /*5460*/  BSYNC B0 ;  /* 0x0000000000007941 */ /* 0x000fea0003800000 */
.L_x_12592:
[----:B------:R-:W-:Y:S01]  /*5470*/  ISETP.GE.AND P3, PT, R18, R87, PT ;  /* 0x000000571200720c */ /* 0x000fe20003f66270 */
[----:B------:R-:W-:-:S12]  /*5480*/  BSSY B0, `(.L_x_12594) ;  /* 0x0000010000007945 */ /* 0x000fd80003800000 */
[----:B------:R-:W-:Y:S05]  /*5490*/  @P3 BRA `(.L_x_12595) ;  /* 0x0000000000383947 */ /* 0x000fea0003800000 */
[----:B------:R-:W-:Y:S02]  /*54a0*/  IMAD R15, R37, UR38, RZ ;  /* 0x00000026250f7c24 */ /* 0x000fe4000f8e02ff */
[----:B-1----:R-:W-:Y:S02]  /*54b0*/  IMAD.MOV.U32 R12, RZ, RZ, R60 ;  /* 0x000000ffff0c7224 */ /* 0x002fe400078e003c */
[----:B------:R-:W-:Y:S02]  /*54c0*/  IMAD.MOV.U32 R13, RZ, RZ, R0 ;  /* 0x000000ffff0d7224 */ /* 0x000fe400078e0000 */
[C---:B------:R-:W-:Y:S02]  /*54d0*/  IMAD R15, R36.reuse, UR39, R15 ;  /* 0x00000027240f7c24 */ /* 0x040fe4000f8e020f */
[----:B------:R-:W-:-:S05]  /*54e0*/  IMAD.WIDE.U32 R12, R36, UR38, R12 ;  /* 0x00000026240c7c25 */ /* 0x000fca000f8e000c */
[----:B------:R-:W-:Y:S02]  /*54f0*/  IADD3 R13, R13, R15, RZ ;  /* 0x0000000f0d0d7210 */ /* 0x000fe40007ffe0ff */
[----:B------:R-:W-:-:S04]  /*5500*/  LEA R38, P3, R12, UR36, 0x1 ;  /* 0x000000240c267c11 */ /* 0x000fc8000f8608ff */
[----:B------:R-:W-:Y:S02]  /*5510*/  LEA.HI.X R39, R12, UR37, R13, 0x1, P3 ;  /* 0x000000250c277c11 */ /* 0x000fe400098f0c0d */
[----:B------:R-:W-:-:S13]  /*5520*/  ISETP.GE.AND P3, PT, R16, UR58, PT ;  /* 0x0000003a10007c0c */ /* 0x000fda000bf66270 */
[----:B------:R-:W1:Y:S04]  /*5530*/  @!P3 LDS.128 R12, [R94] ;  /* 0x000000005e0cb984 */ /* 0x000e680000000c00 */
[----:B-1----:R-:W-:Y:S01]  /*5540*/  @!P3 STG.E.128 desc[UR56][R38.64], R12 ;  /* 0x0000000c2600b986 */ /* 0x002fe2000c101d38 */
[----:B------:R-:W-:-:S13]  /*5550*/  ISETP.GE.AND P3, PT, R78, UR58, PT ;  /* 0x0000003a4e007c0c */ /* 0x000fda000bf66270 */
[----:B------:R-:W1:Y:S04]  /*5560*/  @!P3 LDS.128 R12, [R86] ;  /* 0x00000000560cb984 */ /* 0x000e680000000c00 */
[----:B-1----:R3:W-:Y:S02]  /*5570*/  @!P3 STG.E.128 desc[UR56][R38.64+0x40], R12 ;  /* 0x0000400c2600b986 */ /* 0x0027e4000c101d38 */
.L_x_12595:
[----:B------:R-:W-:Y:S05]  /*5580*/  BSYNC B0 ;  /* 0x0000000000007941 */ /* 0x000fea0003800000 */
.L_x_12594:
[----:B-1-3--:R-:W-:Y:S01]  /*5590*/  VIADD R12, R18, 0x60 ;  /* 0x00000060120c7836 */ /* 0x00afe20000000000 */
[----:B------:R-:W-:Y:S04]  /*55a0*/  BSSY B0, `(.L_x_12596) ;  /* 0x0000013000007945 */ /* 0x000fe80003800000 */
[----:B------:R-:W-:-:S13]  /*55b0*/  ISETP.GE.AND P3, PT, R12, R87, PT ;  /* 0x000000570c00720c */ /* 0x000fda0003f66270 */
[----:B------:R-:W-:Y:S05]  /*55c0*/  @P3 BRA `(.L_x_12597) ;  /* 0x0000000000403947 */ /* 0x000fea0003800000 */
[----:B------:R-:W-:Y:S01]  /*55d0*/  IADD3 R15, P3, R36, 0x60, RZ ;  /* 0x00000060240f7810 */ /* 0x000fe20007f7e0ff */
[----:B------:R-:W-:Y:S01]  /*55e0*/  IMAD.MOV.U32 R12, RZ, RZ, R60 ;  /* 0x000000ffff0c7224 */ /* 0x000fe200078e003c */
[----:B------:R-:W-:-:S03]  /*55f0*/  MOV R13, R0 ;  /* 0x00000000000d7202 */ /* 0x000fc60000000f00 */
        /* <DEDUP_REMOVED lines=13> */
.L_x_12597:
[----:B------:R-:W-:Y:S05]  /*56d0*/  BSYNC B0 ;  /* 0x0000000000007941 */ /* 0x000fea0003800000 */
.L_x_12596:
[----:B-1----:R-:W3:Y:S01]  /*56e0*/  LDL R12, [R1] ;  /* 0x00000000010c7983 */ /* 0x002ee20000100800 */
        /* <DEDUP_REMOVED lines=22> */
.L_x_12544:
[----:B------:R-:W-:Y:S01]  /*5850*/  MOV R3, RZ ;  /* 0x000000ff00037202 */ /* 0x000fe20000000f00 */
[----:B------:R-:W-:Y:S06]  /*5860*/  @P0 BRA `(.L_x_12599) ;  /* 0x00000000000c0947 */ /* 0x000fec0003800000 */
[----:B------:R-:W1:Y:S01]  /*5870*/  FENCE.VIEW.ASYNC.G ;  /* 0x00000000000073c6 */ /* 0x000e620000000100 */
[----:B------:R-:W-:Y:S05]  /*5880*/  WARPSYNC.ALL ;  /* 0x0000000000007948 */ /* 0x000fea0003800000 */
[----:B-1----:R-:W-:Y:S06]  /*5890*/  BAR.ARV 0xc, 0x200 ;  /* 0x0308000000007b1d */ /* 0x002fec0000002000 */
.L_x_12599:
        /* <DEDUP_REMOVED lines=34> */
.L_x_12601:
[----:B------:R-:W-:Y:S05]  /*5ac0*/  BSYNC B0 ;  /* 0x0000000000007941 */ /* 0x000fea0003800000 */
.L_x_12600:
        /* <DEDUP_REMOVED lines=17> */
[----:B--2---:R-:W-:Y:S02]  /*5be0*/  IMAD R4, R0, R3, RZ ;  /* 0x0000000300047224 */ /* 0x004fe400078e02ff */
[----:B------:R-:W-:-:S03]  /*5bf0*/  IMAD.MOV.U32 R0, RZ, RZ, RZ ;  /* 0x000000ffff007224 */ /* 0x000fc600078e00ff */
[----:B------:R1:W-:Y:S01]  /*5c00*/  STL [R1+0x6c], R4 ;  /* 0x00006c0401007387 */ /* 0x0003e20000100800 */
[----:B------:R-:W-:Y:S01]  /*5c10*/  VIADDMNMX R120, R4, R3, R26, PT ;  /* 0x0000000304787246 */ /* 0x000fe2000380011a */
[----:B------:R-:W-:Y:S01]  /*5c20*/  IMAD.MOV.U32 R3, RZ, RZ, RZ ;  /* 0x000000ffff037224 */ /* 0x000fe200078e00ff */
[----:B------:R-:W-:Y:S02]  /*5c30*/  CS2R R26, SRZ ;  /* 0x00000000001a7805 */ /* 0x000fe4000001ff00 */
[----:B------:R-:W-:-:S13]  /*5c40*/  ISETP.GT.AND P1, PT, R120, R4, PT ;  /* 0x000000047800720c */ /* 0x000fda0003f24270 */
[----:B-1----:R-:W-:Y:S05]  /*5c50*/  @!P1 BRA `(.L_x_12602) ;  /* 0x000000a800a49947 */ /* 0x002fea0003800000 */
[----:B------:R-:W-:-:S03]  /*5c60*/  UMOV UR4, 0xffffffff ;  /* 0xffffffff00047882 */ /* 0x000fc60000000000 */
[----:B------:R-:W-:Y:S05]  /*5c70*/  BRA.DIV UR4, `(.L_x_12603) ;  /* 0x0000013e04087947 */ /* 0x000fea000b800000 */
[----:B------:R-:W1:Y:S02]  /*5c80*/  S2R R0, SR_TID.X ;  /* 0x0000000000007919 */ /* 0x000e640000002100 */
[----:B-1----:R-:W-:-:S04]  /*5c90*/  IADD3 R3, R0, -0x80, RZ ;  /* 0xffffff8000037810 */ /* 0x002fc80007ffe0ff */
[----:B------:R-:W-:-:S04]  /*5ca0*/  SHF.R.S32.HI R0, RZ, 0x1f, R3 ;  /* 0x0000001fff007819 */ /* 0x000fc80000011403 */
[----:B------:R-:W-:-:S04]  /*5cb0*/  LEA.HI R0, R0, R3, RZ, 0x7 ;  /* 0x0000000300007211 */ /* 0x000fc800078f38ff */
[----:B------:R-:W-:-:S06]  /*5cc0*/  SHF.R.S32.HI R0, RZ, 0x7, R0 ;  /* 0x00000007ff007819 */ /* 0x000fcc0000011400 */
[----:B------:R-:W1:Y:S04]  /*5cd0*/  SHFL.IDX PT, R0, R0, RZ, 0x1f ;  /* 0x00001fff00007589 */ /* 0x000e6800000e0000 */
[----:B-1----:R1:W-:Y:S02]  /*5ce0*/  STL [R1+0x74], R0 ;  /* 0x0000740001007387 */ /* 0x0023e40000100800 */
.L_x_12816:
[----:B------:R-:W1:Y:S01]  /*5cf0*/  LDL R3, [R1+0x74] ;  /* 0x0000740001037983 */ /* 0x000e620000100800 */
[----:B------:R-:W-:Y:S01]  /*5d00*/  BSSY B6, `(.L_x_12604) ;  /* 0x000001c000067945 */ /* 0x000fe20003800000 */
[----:B-1----:R-:W-:-:S05]  /*5d10*/  IMAD.HI R0, R3, 0x55555556, RZ ;  /* 0x5555555603007827 */ /* 0x002fca00078e02ff */
[----:B------:R-:W-:-:S05]  /*5d20*/  LEA.HI R0, R0, R0, RZ, 0x1 ;  /* 0x0000000000007211 */ /* 0x000fca00078f08ff */
[----:B------:R-:W-:-:S04]  /*5d30*/  IMAD R3, R0, -0x3, R3 ;  /* 0xfffffffd00037824 */ /* 0x000fc800078e0203 */
[----:B------:R-:W-:Y:S01]  /*5d40*/  IMAD R0, R3, 0x2000, R2 ;  /* 0x0000200003007824 */ /* 0x000fe200078e0202 */
[----:B------:R1:W-:Y:S03]  /*5d50*/  STL [R1+0x70], R3 ;  /* 0x0000700301007387 */ /* 0x0003e60000100800 */
[----:B------:R-:W-:-:S05]  /*5d60*/  VIADD R0, R0, 0xc400 ;  /* 0x0000c40000007836 */ /* 0x000fca0000000000 */
[----:B------:R-:W-:Y:S01]  /*5d70*/  SHF.R.U32.HI R0, RZ, 0x4, R0 ;  /* 0x00000004ff007819 */ /* 0x000fe20000011600 */
[----:B-1----:R-:W-:-:S03]  /*5d80*/  VIADD R3, R2, 0x1e800 ;  /* 0x0001e80002037836 */ /* 0x002fc60000000000 */
[----:B------:R-:W-:Y:S02]  /*5d90*/  LOP3.LUT R29, R0, 0x3fff, RZ, 0xc0, !PT ;  /* 0x00003fff001d7812 */ /* 0x000fe400078ec0ff */
[----:B------:R-:W-:-:S13]  /*5da0*/  LOP3.LUT P0, RZ, R3, 0x3ff, RZ, 0xc0, !PT ;  /* 0x000003ff03ff7812 */ /* 0x000fda000780c0ff */
[----:B------:R-:W-:Y:S05]  /*5db0*/  @!P0 BRA `(.L_x_12605) ;  /* 0x0000000000408947 */ /* 0x000fea0003800000 */
[----:B------:R-:W-:Y:S01]  /*5dc0*/  MOV R0, 0x0 ;  /* 0x0000000000007802 */ /* 0x000fe20000000f00 */
[----:B------:R-:W-:Y:S01]  /*5dd0*/  ULDC.64 UR4, c[0x4][0x1b8] ;  /* 0x01006e0000047ab9 */ /* 0x000fe20000000a00 */
[----:B------:R-:W-:Y:S01]  /*5de0*/  ULDC.64 UR6, c[0x4][0x1c0] ;  /* 0x0100700000067ab9 */ /* 0x000fe20000000a00 */
[----:B------:R-:W-:Y:S01]  /*5df0*/  MOV R4, UR4 ;  /* 0x0000000400047c02 */ /* 0x000fe20008000f00 */
[----:B0-----:R0:W1:Y:S01]  /*5e00*/  LDC.64 R14, c[0x4][R0] ;  /* 0x01000000000e7b82 */ /* 0x0010620000000a00 */
        /* <DEDUP_REMOVED lines=11> */
.L_x_12605:
[----:B------:R-:W-:Y:S05]  /*5ec0*/  BSYNC B6 ;  /* 0x0000000000067941 */ /* 0x000fea0003800000 */
.L_x_12604:
        /* <DEDUP_REMOVED lines=13> */
.L_x_12609:
[----:B--2---:R2:W3:Y:S02]  /*5fa0*/  SYNCS.PHASECHK.TRANS64.TRYWAIT P0, [R2+URZ+0x30800], R3 ;  /* 0x03080003020075a7 */ /* 0x0044e4000800017f */
[----:B---3--:R-:W-:Y:S05]  /*5fb0*/  @!P0 NANOSLEEP.SYNCS 0x989680 ;  /* 0x009896800000895d */ /* 0x008fea0003900000 */
[----:B------:R-:W3:Y:S02]  /*5fc0*/  @!P0 SYNCS.PHASECHK.TRANS64 P0, [R2+URZ+0x30800], R3 ;  /* 0x03080003020085a7 */ /* 0x000ee4000800007f */
[----:B---3--:R-:W-:Y:S05]  /*5fd0*/  @!P0 BRA `(.L_x_12609) ;  /* 0xfffffffc00f08947 */ /* 0x008fea000383ffff */
.L_x_12608:
[----:B------:R-:W-:Y:S05]  /*5fe0*/  BSYNC B0 ;  /* 0x0000000000007941 */ /* 0x000fea0003800000 */
.L_x_12607:
[----:B------:R-:W-:Y:S05]  /*5ff0*/  BRA `(.L_x_12610) ;  /* 0x0000002000f87947 */ /* 0x000fea0003800000 */
.L_x_12606:
[----:B-----5:R-:W-:Y:S01]  /*6000*/  SHF.R.S32.HI R0, RZ, 0x1f, R25 ;  /* 0x0000001fff007819 */ /* 0x020fe20000011419 */
[----:B------:R-:W-:Y:S01]  /*6010*/  VIADD R3, R2, 0xc400 ;  /* 0x0000c40002037836 */ /* 0x000fe20000000000 */
[----:B------:R-:W-:Y:S01]  /*6020*/  ULDC.64 UR4, c[0x0][0x3f8] ;  /* 0x0000fe0000047ab9 */ /* 0x000fe20000000a00 */
[----:B------:R-:W-:Y:S01]  /*6030*/  ULDC.64 UR6, c[0x0][0x408] ;  /* 0x0001020000067ab9 */ /* 0x000fe20000000a00 */
[----:B------:R-:W-:Y:S01]  /*6040*/  IMAD.WIDE.U32 R4, R25, UR4, RZ ;  /* 0x0000000419047c25 */ /* 0x000fe2000f8e00ff */
[----:B------:R-:W-:Y:S01]  /*6050*/  BSSY B6, `(.L_x_12611) ;  /* 0x0000020000067945 */ /* 0x000fe20003800000 */
[----:B------:R-:W-:Y:S02]  /*6060*/  LOP3.LUT P0, RZ, R3, 0x3ff, RZ, 0xc0, !PT ;  /* 0x000003ff03ff7812 */ /* 0x000fe4000780c0ff */
[C---:B0-----:R-:W-:Y:S02]  /*6070*/  IMAD R6, R0.reuse, UR4, RZ ;  /* 0x0000000400067c24 */ /* 0x041fe4000f8e02ff */
[----:B------:R-:W-:-:S02]  /*6080*/  IMAD R0, R0, UR6, RZ ;  /* 0x0000000600007c24 */ /* 0x000fc4000f8e02ff */
[C---:B------:R-:W-:Y:S01]  /*6090*/  IMAD R3, R25.reuse, UR5, R6 ;  /* 0x0000000519037c24 */ /* 0x040fe2000f8e0206 */
[----:B------:R-:W-:Y:S01]  /*60a0*/  ULDC.64 UR4, c[0x0][0x3e8] ;  /* 0x0000fa0000047ab9 */ /* 0x000fe20000000a00 */
[----:B------:R-:W-:-:S04]  /*60b0*/  IMAD.WIDE.U32 R6, R25, UR6, RZ ;  /* 0x0000000619067c25 */ /* 0x000fc8000f8e00ff */
[----:B------:R-:W-:Y:S01]  /*60c0*/  IMAD R9, R25, UR7, R0 ;  /* 0x0000000719097c24 */ /* 0x000fe2000f8e0200 */
[----:B------:R-:W-:Y:S01]  /*60d0*/  ULDC.64 UR6, c[0x0][0x400] ;  /* 0x0001000000067ab9 */ /* 0x000fe20000000a00 */
[----:B------:R-:W-:Y:S01]  /*60e0*/  IMAD.IADD R5, R3, 0x1, R5 ;  /* 0x0000000103057824 */ /* 0x000fe200078e0205 */
[----:B------:R-:W-:Y:S02]  /*60f0*/  LEA R25, P1, R4, UR4, 0x1 ;  /* 0x0000000404197c11 */ /* 0x000fe4000f8208ff */
[----:B------:R-:W-:Y:S02]  /*6100*/  LEA R27, P2, R6, UR6, 0x1 ;  /* 0x00000006061b7c11 */ /* 0x000fe4000f8408ff */
[----:B------:R-:W-:Y:S02]  /*6110*/  IADD3 R3, R9, R7, RZ ;  /* 0x0000000709037210 */ /* 0x000fe40007ffe0ff */
[----:B------:R-:W-:Y:S02]  /*6120*/  LEA.HI.X R26, R4, UR5, R5, 0x1, P1 ;  /* 0x00000005041a7c11 */ /* 0x000fe400088f0c05 */
[----:B------:R-:W-:Y:S01]  /*6130*/  LEA.HI.X R28, R6, UR7, R3, 0x1, P2 ;  /* 0x00000007061c7c11 */ /* 0x000fe200090f0c03 */
        /* <DEDUP_REMOVED lines=17> */
.L_x_12612:
[----:B------:R-:W-:Y:S05]  /*6250*/  BSYNC B6 ;  /* 0x0000000000067941 */ /* 0x000fea0003800000 */
.L_x_12611:
        /* <DEDUP_REMOVED lines=11> */
.L_x_12822:
[----:B------:R-:W5:Y:S01]  /*6310*/  LDL R30, [R1+0x68] ;  /* 0x00006800011e7983 */ /* 0x000f620000100800 */
[----:B------:R-:W-:-:S03]  /*6320*/  ULDC UR4, c[0x0][0x448] ;  /* 0x0001120000047ab9 */ /* 0x000fc60000000800 */
[----:B------:R-:W2:Y:S01]  /*6330*/  LDL R12, [R1+0x98] ;  /* 0x00009800010c7983 */ /* 0x000ea20000100800 */
[----:B------:R-:W-:-:S05]  /*6340*/  IMAD R24, R24, UR4, RZ ;  /* 0x0000000418187c24 */ /* 0x000fca000f8e02ff */
[----:B------:R-:W-:Y:S01]  /*6350*/  ISETP.GE.AND P0, PT, R4, R24, PT ;  /* 0x000000180400720c */ /* 0x000fe20003f06270 */
[----:B------:R-:W-:Y:S01]  /*6360*/  BSSY B1, `(.L_x_12616) ;  /* 0x0000026000017945 */ /* 0x000fe20003800000 */
[----:B0-----:R-:W-:Y:S01]  /*6370*/  IMAD R26, R33, -0xc0, R24 ;  /* 0xffffff40211a7824 */ /* 0x001fe200078e0218 */
[----:B------:R-:W-:Y:S01]  /*6380*/  CS2R R10, SRZ ;  /* 0x00000000000a7805 */ /* 0x000fe2000001ff00 */
[----:B-----5:R-:W-:-:S05]  /*6390*/  IMAD.SHL.U32 R6, R30, 0x40, RZ ;  /* 0x000000401e067824 */ /* 0x020fca00078e00ff */
[----:B------:R-:W-:Y:S02]  /*63a0*/  LOP3.LUT R7, R6, 0x1c0, RZ, 0xc0, !PT ;  /* 0x000001c006077812 */ /* 0x000fe400078ec0ff */
[----:B--2---:R-:W-:Y:S02]  /*63b0*/  LEA.HI R6, R12, R12, RZ, 0x1 ;  /* 0x0000000c0c067211 */ /* 0x004fe400078f08ff */
[----:B------:R-:W-:Y:S02]  /*63c0*/  LOP3.LUT R8, R7, 0x18, R16, 0xf8, !PT ;  /* 0x0000001807087812 */ /* 0x000fe400078ef810 */
[----:B------:R-:W-:Y:S02]  /*63d0*/  LOP3.LUT R4, R6, 0xfffffffe, RZ, 0xc0, !PT ;  /* 0xfffffffe06047812 */ /* 0x000fe400078ec0ff */
[----:B------:R-:W-:-:S03]  /*63e0*/  SHF.R.U32.HI R7, RZ, 0x3, R7 ;  /* 0x00000003ff077819 */ /* 0x000fc60000011607 */
[----:B------:R-:W-:Y:S01]  /*63f0*/  IMAD.IADD R27, R12, 0x1, -R4 ;  /* 0x000000010c1b7824 */ /* 0x000fe200078e0a04 */
[----:B------:R-:W-:Y:S02]  /*6400*/  LOP3.LUT R28, R8, R7, RZ, 0x3c, !PT ;  /* 0x00000007081c7212 */ /* 0x000fe400078e3cff */
[----:B------:R-:W-:Y:S02]  /*6410*/  CS2R R8, SRZ ;  /* 0x0000000000087805 */ /* 0x000fe4000001ff00 */
[----:B------:R-:W-:Y:S02]  /*6420*/  CS2R R6, SRZ ;  /* 0x0000000000067805 */ /* 0x000fe4000001ff00 */
[----:B------:R-:W-:Y:S01]  /*6430*/  CS2R R12, SRZ ;  /* 0x00000000000c7805 */ /* 0x000fe2000001ff00 */
[----:B------:R-:W-:Y:S06]  /*6440*/  @P0 BRA `(.L_x_12617) ;  /* 0x00000000005c0947 */ /* 0x000fec0003800000 */
[----:B------:R-:W-:Y:S01]  /*6450*/  ULDC UR4, c[0x0][0x3f4] ;  /* 0x0000fd0000047ab9 */ /* 0x000fe20000000800 */
[----:B------:R-:W-:Y:S01]  /*6460*/  IMAD.MOV.U32 R6, RZ, RZ, R0 ;  /* 0x000000ffff067224 */ /* 0x000fe200078e0000 */
[----:B------:R-:W-:Y:S01]  /*6470*/  ISETP.GE.AND P2, PT, R22, UR4, PT ;  /* 0x0000000416007c0c */ /* 0x000fe2000bf46270 */
[----:B-1----:R-:W-:Y:S01]  /*6480*/  IMAD.MOV.U32 R7, RZ, RZ, R3 ;  /* 0x000000ffff077224 */ /* 0x002fe200078e0003 */
[C---:B------:R-:W-:Y:S02]  /*6490*/  ISETP.GE.AND P3, PT, R154.reuse, UR4, PT ;  /* 0x000000049a007c0c */ /* 0x040fe4000bf66270 */
[----:B------:R-:W-:Y:S02]  /*64a0*/  SHF.L.U32 R9, R154, 0x1, RZ ;  /* 0x000000019a097819 */ /* 0x000fe400000006ff */
[----:B------:R-:W-:Y:S01]  /*64b0*/  SHF.R.S32.HI R13, RZ, 0x1f, R154 ;  /* 0x0000001fff0d7819 */ /* 0x000fe2000001149a */
[----:B---3--:R-:W-:Y:S01]  /*64c0*/  IMAD.MOV.U32 R15, RZ, RZ, R5 ;  /* 0x000000ffff0f7224 */ /* 0x008fe200078e0005 */
[----:B------:R-:W-:-:S05]  /*64d0*/  CS2R R10, SRZ ;  /* 0x00000000000a7805 */ /* 0x000fca000001ff00 */
[----:B------:R-:W-:Y:S01]  /*64e0*/  @!P2 IMAD.WIDE R20, R22, 0x2, R6 ;  /* 0x000000021614a825 */ /* 0x000fe200078e0206 */
[----:B------:R-:W-:Y:S02]  /*64f0*/  SHF.L.U64.HI R6, R154, 0x1, R13 ;  /* 0x000000019a067819 */ /* 0x000fe4000001020d */
[-C--:B----4-:R-:W-:Y:S02]  /*6500*/  @!P3 IADD3 R4, P1, R14, R9.reuse, RZ ;  /* 0x000000090e04b210 */ /* 0x090fe40007f3e0ff */
[----:B------:R-:W-:Y:S02]  /*6510*/  @!P3 IADD3 R24, P0, R0, R9, RZ ;  /* 0x000000090018b210 */ /* 0x000fe40007f1e0ff */
[----:B------:R-:W-:Y:S02]  /*6520*/  CS2R R8, SRZ ;  /* 0x0000000000087805 */ /* 0x000fe4000001ff00 */
[----:B------:R-:W-:Y:S01]  /*6530*/  CS2R R12, SRZ ;  /* 0x00000000000c7805 */ /* 0x000fe2000001ff00 */
[----:B------:R-:W-:Y:S01]  /*6540*/  @!P3 IMAD.X R5, R5, 0x1, R6, P1 ;  /* 0x000000010505b824 */ /* 0x000fe200008e0606 */
[----:B------:R-:W-:-:S02]  /*6550*/  @!P3 IADD3.X R25, R3, R6, RZ, P0, !PT ;  /* 0x000000060319b210 */ /* 0x000fc400007fe4ff */
[----:B------:R-:W-:Y:S01]  /*6560*/  CS2R R6, SRZ ;  /* 0x0000000000067805 */ /* 0x000fe2000001ff00 */
[----:B------:R-:W-:Y:S01]  /*6570*/  @!P2 IMAD.WIDE R14, R22, 0x2, R14 ;  /* 0x00000002160ea825 */ /* 0x000fe200078e020e */
[----:B------:R0:W5:Y:S04]  /*6580*/  @!P2 LD.E.64 R10, desc[UR56][R20.64] ;  /* 0x00000038140aa980 */ /* 0x000168000c101b00 */
[----:B------:R0:W5:Y:S04]  /*6590*/  @!P2 LD.E.64 R8, desc[UR56][R14.64] ;  /* 0x000000380e08a980 */ /* 0x000168000c101b00 */
[----:B------:R0:W5:Y:S04]  /*65a0*/  @!P3 LD.E.64 R12, desc[UR56][R24.64] ;  /* 0x00000038180cb980 */ /* 0x000168000c101b00 */
[----:B------:R0:W5:Y:S02]  /*65b0*/  @!P3 LD.E.64 R6, desc[UR56][R4.64] ;  /* 0x000000380406b980 */ /* 0x000164000c101b00 */
.L_x_12617:
[----:B------:R-:W-:Y:S05]  /*65c0*/  BSYNC B1 ;  /* 0x0000000000017941 */ /* 0x000fea0003800000 */
.L_x_12616:
[----:B------:R-:W1:Y:S01]  /*65d0*/  S2R R0, SR_TID.X ;  /* 0x0000000000007919 */ /* 0x000e620000002100 */
[----:B0--3--:R-:W-:Y:S01]  /*65e0*/  SHF.L.U32 R5, R27, 0x1f, RZ ;  /* 0x0000001f1b057819 */ /* 0x009fe200000006ff */
[----:B-----5:R-:W-:Y:S01]  /*65f0*/  IMAD.MOV.U32 R32, RZ, RZ, R10 ;  /* 0x000000ffff207224 */ /* 0x020fe200078e000a */
[----:B------:R-:W-:Y:S01]  /*6600*/  LOP3.LUT P1, RZ, R30, 0x4, RZ, 0xc0, !PT ;  /* 0x000000041eff7812 */ /* 0x000fe2000782c0ff */
[----:B------:R-:W-:Y:S01]  /*6610*/  IMAD.MOV.U32 R30, RZ, RZ, R8 ;  /* 0x000000ffff1e7224 */ /* 0x000fe200078e0008 */
[----:B------:R-:W0:Y:S01]  /*6620*/  SYNCS.PHASECHK.TRANS64.TRYWAIT P0, [R2+URZ+0x30800], R5 ;  /* 0x03080005020075a7 */ /* 0x000e22000800017f */
[----:B------:R-:W-:Y:S01]  /*6630*/  MOV R15, R11 ;  /* 0x0000000b000f7202 */ /* 0x000fe20000000f00 */
[----:B----4-:R-:W-:Y:S01]  /*6640*/  IMAD.MOV.U32 R14, RZ, RZ, R7 ;  /* 0x000000ffff0e7224 */ /* 0x010fe200078e0007 */
[----:B------:R-:W-:Y:S01]  /*6650*/  SHF.R.U64 R34, R10, 0x10, R11 ;  /* 0x000000100a227819 */ /* 0x000fe2000000120b */
[----:B------:R-:W-:Y:S01]  /*6660*/  IMAD.MOV.U32 R10, RZ, RZ, R13 ;  /* 0x000000ffff0a7224 */ /* 0x000fe200078e000d */
[----:B------:R-:W-:Y:S01]  /*6670*/  SHF.R.U32.HI R20, RZ, 0x10, R11 ;  /* 0x00000010ff147819 */ /* 0x000fe2000001160b */
[----:B------:R-:W-:Y:S01]  /*6680*/  IMAD.MOV.U32 R11, RZ, RZ, R12 ;  /* 0x000000ffff0b7224 */ /* 0x000fe200078e000c */
[----:B------:R-:W-:Y:S01]  /*6690*/  SHF.R.U64 R21, R12, 0x10, R13 ;  /* 0x000000100c157819 */ /* 0x000fe2000000120d */
[--C-:B------:R-:W-:Y:S01]  /*66a0*/  IMAD.MOV.U32 R12, RZ, RZ, R9.reuse ;  /* 0x000000ffff0c7224 */ /* 0x100fe200078e0009 */
[--C-:B------:R-:W-:Y:S01]  /*66b0*/  SHF.R.U64 R35, R8, 0x10, R9.reuse ;  /* 0x0000001008237819 */ /* 0x100fe20000001209 */
[----:B------:R-:W-:Y:S01]  /*66c0*/  BSSY B1, `(.L_x_12618) ;  /* 0x000001a000017945 */ /* 0x000fe20003800000 */
[----:B------:R-:W-:Y:S01]  /*66d0*/  SHF.R.U32.HI R25, RZ, 0x10, R9 ;  /* 0x00000010ff197819 */ /* 0x000fe20000011609 */
[----:B------:R-:W-:Y:S01]  /*66e0*/  IMAD.MOV.U32 R9, RZ, RZ, R6 ;  /* 0x000000ffff097224 */ /* 0x000fe200078e0006 */
[----:B------:R-:W-:-:S02]  /*66f0*/  SHF.R.U32.HI R24, RZ, 0x10, R13 ;  /* 0x00000010ff187819 */ /* 0x000fc4000001160d */
[----:B------:R-:W-:Y:S02]  /*6700*/  VIMNMX R13, R26, 0xc0, PT ;  /* 0x000000c01a0d7848 */ /* 0x000fe40003fe0100 */
[----:B------:R-:W-:Y:S02]  /*6710*/  SHF.R.U64 R6, R6, 0x10, R7 ;  /* 0x0000001006067819 */ /* 0x000fe40000001207 */
[----:B------:R-:W-:Y:S02]  /*6720*/  PRMT R8, R10, 0x5410, R24 ;  /* 0x000054100a087816 */ /* 0x000fe40000000018 */
[----:B------:R-:W-:Y:S02]  /*6730*/  PRMT R11, R11, 0x5410, R9 ;  /* 0x000054100b0b7816 */ /* 0x000fe40000000009 */
[----:B------:R-:W-:Y:S02]  /*6740*/  SHF.R.U32.HI R7, RZ, 0x10, R7 ;  /* 0x00000010ff077819 */ /* 0x000fe40000011607 */
[----:B------:R-:W-:Y:S01]  /*6750*/  PRMT R32, R32, 0x5410, R15 ;  /* 0x0000541020207816 */ /* 0x000fe2000000000f */
[----:B-1----:R-:W-:Y:S01]  /*6760*/  VIADD R3, R0, 0xffffff80 ;  /* 0xffffff8000037836 */ /* 0x002fe20000000000 */
[----:B------:R-:W-:-:S02]  /*6770*/  PRMT R34, R34, 0x5410, R20 ;  /* 0x0000541022227816 */ /* 0x000fc40000000014 */
[----:B------:R-:W-:Y:S02]  /*6780*/  PRMT R10, R21, 0x7610, R10 ;  /* 0x00007610150a7816 */ /* 0x000fe4000000000a */
[----:B------:R-:W-:Y:S02]  /*6790*/  SHF.R.S32.HI R0, RZ, 0x1f, R3 ;  /* 0x0000001fff007819 */ /* 0x000fe40000011403 */
[----:B------:R-:W-:Y:S02]  /*67a0*/  PRMT R30, R30, 0x5410, R12 ;  /* 0x000054101e1e7816 */ /* 0x000fe4000000000c */
[----:B------:R-:W-:Y:S02]  /*67b0*/  LEA.HI R0, R0, R3, RZ, 0x5 ;  /* 0x0000000300007211 */ /* 0x000fe400078f28ff */
[----:B------:R-:W-:Y:S02]  /*67c0*/  PRMT R35, R35, 0x5410, R25 ;  /* 0x0000541023237816 */ /* 0x000fe40000000019 */
[----:B------:R-:W-:-:S02]  /*67d0*/  SHF.R.S32.HI R0, RZ, 0x5, R0 ;  /* 0x00000005ff007819 */ /* 0x000fc40000011400 */
[----:B------:R-:W-:-:S03]  /*67e0*/  PRMT R9, R14, 0x7610, R9 ;  /* 0x000076100e097816 */ /* 0x000fc60000000009 */
[----:B------:R-:W-:-:S05]  /*67f0*/  IMAD R3, R0, 0x200, R28 ;  /* 0x0000020000037824 */ /* 0x000fca00078e021c */
[----:B------:R-:W-:-:S04]  /*6800*/  LEA R3, R3, R2, 0x1 ;  /* 0x0000000203037211 */ /* 0x000fc800078e08ff */
[C---:B------:R-:W-:Y:S01]  /*6810*/  IADD3 R4, R3.reuse, 0xc400, RZ ;  /* 0x0000c40003047810 */ /* 0x040fe20007ffe0ff */
[----:B------:R-:W-:-:S04]  /*6820*/  VIADD R0, R3, 0xc440 ;  /* 0x0000c44003007836 */ /* 0x000fc80000000000 */
[----:B------:R-:W-:Y:S01]  /*6830*/  @P1 VIADD R0, R4, 0xffffffc0 ;  /* 0xffffffc004001836 */ /* 0x000fe20000000000 */
[----:B------:R-:W-:Y:S01]  /*6840*/  ISETP.GE.AND P1, PT, R18, R13, PT ;  /* 0x0000000d1200720c */ /* 0x000fe20003f26270 */
[----:B0-----:R-:W-:-:S12]  /*6850*/  @!P0 BRA `(.L_x_12619) ;  /* 0x0000013000c08947 */ /* 0x001fd80003800000 */
.L_x_12823:
[----:B------:R-:W-:Y:S05]  /*6860*/  BSYNC B1 ;  /* 0x0000000000017941 */ /* 0x000fea0003800000 */
.L_x_12618:
[----:B------:R-:W-:Y:S01]  /*6870*/  BSSY B1, `(.L_x_12620) ;  /* 0x0000057000017945 */ /* 0x000fe20003800000 */
[----:B------:R-:W-:Y:S02]  /*6880*/  PRMT R10, R10, 0x5410, R6 ;  /* 0x000054100a0a7816 */ /* 0x000fe40000000006 */
[----:B------:R-:W-:Y:S01]  /*6890*/  PRMT R9, R9, 0x5410, R7 ;  /* 0x0000541009097816 */ /* 0x000fe20000000007 */
[----:B------:R-:W-:Y:S06]  /*68a0*/  @P1 BRA `(.L_x_12621) ;  /* 0x00000004004c1947 */ /* 0x000fec0003800000 */
[----:B0-----:R-:W0:Y:S01]  /*68b0*/  LDC R5, c[0x0][0x3f4] ;  /* 0x0000fd00ff057b82 */ /* 0x001e220000000800 */
        /* <DEDUP_REMOVED lines=14> */
[----:B------:R-:W-:Y:S01]  /*69a0*/  FMUL.FTZ R4, R4, R21 ;  /* 0x0000001504047220 */ /* 0x000fe20000410000 */
[--C-:B------:R-:W-:Y:S02]  /*69b0*/  HADD2.F32 R15, -RZ, R6.reuse.H0_H0 ;  /* 0x20000006ff0f7230 */ /* 0x100fe40000004100 */
[----:B------:R-:W-:Y:S02]  /*69c0*/  HADD2.F32 R20, -RZ, R7.H0_H0 ;  /* 0x20000007ff147230 */ /* 0x000fe40000004100 */
[C---:B------:R-:W-:Y:S01]  /*69d0*/  FFMA.FTZ R28, R12.reuse, R25, R4 ;  /* 0x000000190c1c7223 */ /* 0x040fe20000010004 */
[C---:B------:R-:W-:Y:S01]  /*69e0*/  FMUL.FTZ R31, R5.reuse, R26 ;  /* 0x0000001a051f7220 */ /* 0x040fe20000410000 */
[----:B------:R-:W-:Y:S01]  /*69f0*/  FFMA.FTZ R27, R12, R21, -R27 ;  /* 0x000000150c1b7223 */ /* 0x000fe2000001081b */
        /* <DEDUP_REMOVED lines=22> */
.L_x_12623:
[----:B------:R-:W-:Y:S05]  /*6b60*/  BSYNC B2 ;  /* 0x0000000000027941 */ /* 0x000fea0003800000 */
.L_x_12622:
[----:B------:R-:W-:Y:S05]  /*6b70*/  @P1 BRA `(.L_x_12621) ;  /* 0x0000000000981947 */ /* 0x000fea0003800000 */
[----:B0-----:R-:W0:Y:S01]  /*6b80*/  LDS.128 R4, [R0] ;  /* 0x0000000000047984 */ /* 0x001e220000000c00 */
[--C-:B------:R-:W-:Y:S02]  /*6b90*/  HADD2.F32 R25, -RZ, R11.reuse.H1_H1 ;  /* 0x3000000bff197230 */ /* 0x100fe40000004100 */
[----:B------:R-:W-:Y:S02]  /*6ba0*/  HADD2.F32 R21, -RZ, R11.H0_H0 ;  /* 0x2000000bff157230 */ /* 0x000fe40000004100 */
[--C-:B------:R-:W-:Y:S02]  /*6bb0*/  HADD2.F32 R24, -RZ, R10.reuse.H0_H0 ;  /* 0x2000000aff187230 */ /* 0x100fe40000004100 */
[----:B------:R-:W-:Y:S02]  /*6bc0*/  HADD2.F32 R26, -RZ, R10.H1_H1 ;  /* 0x3000000aff1a7230 */ /* 0x000fe40000004100 */
        /* <DEDUP_REMOVED lines=16> */
[--C-:B------:R-:W-:Y:S02]  /*6cd0*/  HADD2.F32 R12, -RZ, R9.reuse.H0_H0 ;  /* 0x20000009ff0c7230 */ /* 0x100fe40000004100 */
[--C-:B------:R-:W-:Y:S02]  /*6ce0*/  HADD2.F32 R4, -RZ, R8.reuse.H0_H0 ;  /* 0x20000008ff047230 */ /* 0x100fe40000004100 */
        /* <DEDUP_REMOVED lines=15> */
.L_x_12621:
[----:B------:R-:W-:Y:S05]  /*6de0*/  BSYNC B1 ;  /* 0x0000000000017941 */ /* 0x000fea0003800000 */
.L_x_12620:
        /* <DEDUP_REMOVED lines=11> */
[--C-:B------:R-:W-:Y:S02]  /*6ea0*/  HADD2.F32 R31, -RZ, R35.reuse.H0_H0 ;  /* 0x20000023ff1f7230 */ /* 0x100fe40000004100 */
        /* <DEDUP_REMOVED lines=10> */
[-C--:B------:R-:W-:Y:S01]  /*6f50*/  FMUL.FTZ R20, R31, R5.reuse ;  /* 0x000000051f147220 */ /* 0x080fe20000410000 */
[-C--:B------:R-:W-:Y:S01]  /*6f60*/  FFMA.FTZ R4, R24, R12.reuse, -R21 ;  /* 0x0000000c18047223 */ /* 0x080fe20000010815 */
[----:B------:R-:W-:Y:S01]  /*6f70*/  FFMA.FTZ R25, R26, R12, R25 ;  /* 0x0000000c1a197223 */ /* 0x000fe20000010019 */
[C---:B------:R-:W-:Y:S01]  /*6f80*/  FMUL.FTZ R12, R27.reuse, R5 ;  /* 0x000000051b0c7220 */ /* 0x040fe20000410000 */
[--C-:B------:R-:W-:Y:S02]  /*6f90*/  HADD2.F32 R15, -RZ, R7.reuse.H0_H0 ;  /* 0x20000007ff0f7230 */ /* 0x100fe40000004100 */
        /* <DEDUP_REMOVED lines=19> */
.L_x_12626:
[----:B------:R-:W-:Y:S05]  /*70d0*/  BSYNC B1 ;  /* 0x0000000000017941 */ /* 0x000fea0003800000 */
.L_x_12625:
[----:B------:R-:W-:Y:S05]  /*70e0*/  @P1 BRA `(.L_x_12624) ;  /* 0x0000001000981947 */ /* 0x000fea0003800000 */
[----:B0-----:R-:W0:Y:S01]  /*70f0*/  LDS.128 R4, [R0+0x3000] ;  /* 0x0030000000047984 */ /* 0x001e220000000c00 */
[--C-:B------:R-:W-:Y:S02]  /*7100*/  HADD2.F32 R21, -RZ, R11.reuse.H1_H1 ;  /* 0x3000000bff157230 */ /* 0x100fe40000004100 */
[--C-:B------:R-:W-:Y:S02]  /*7110*/  HADD2.F32 R24, -RZ, R10.reuse.H0_H0 ;  /* 0x2000000aff187230 */ /* 0x100fe40000004100 */
[----:B------:R-:W-:Y:S02]  /*7120*/  HADD2.F32 R26, -RZ, R10.H1_H1 ;  /* 0x3000000aff1a7230 */ /* 0x000fe40000004100 */
[----:B------:R-:W-:Y:S02]  /*7130*/  HADD2.F32 R15, -RZ, R11.H0_H0 ;  /* 0x2000000bff0f7230 */ /* 0x000fe40000004100 */
[----:B------:R-:W-:Y:S02]  /*7140*/  HADD2.F32 R25, -RZ, R9.H0_H0 ;  /* 0x20000009ff197230 */ /* 0x000fe40000004100 */
[----:B0-----:R-:W-:-:S02]  /*7150*/  HADD2.F32 R3, -RZ, R4.H0_H0 ;  /* 0x20000004ff037230 */ /* 0x001fc40000004100 */
[----:B------:R-:W-:Y:S02]  /*7160*/  HADD2.F32 R4, -RZ, R4.H1_H1 ;  /* 0x30000004ff047230 */ /* 0x000fe40000004100 */
[--C-:B------:R-:W-:Y:S02]  /*7170*/  HADD2.F32 R10, -RZ, R5.reuse.H0_H0 ;  /* 0x20000005ff0a7230 */ /* 0x100fe40000004100 */
[----:B------:R-:W-:Y:S02]  /*7180*/  HADD2.F32 R5, -RZ, R5.H1_H1 ;  /* 0x30000005ff057230 */ /* 0x000fe40000004100 */
[-C--:B------:R-:W-:Y:S01]  /*7190*/  FMUL.FTZ R14, R21, R4.reuse ;  /* 0x00000004150e7220 */ /* 0x080fe20000410000 */
[C---:B------:R-:W-:Y:S01]  /*71a0*/  FMUL.FTZ R20, R15.reuse, R4 ;  /* 0x000000040f147220 */ /* 0x040fe20000410000 */
[----:B------:R-:W-:Y:S02]  /*71b0*/  HADD2.F32 R11, -RZ, R6.H0_H0 ;  /* 0x20000006ff0b7230 */ /* 0x000fe40000004100 */
[----:B------:R-:W-:Y:S01]  /*71c0*/  FMUL.FTZ R13, R26, R5 ;  /* 0x000000051a0d7220 */ /* 0x000fe20000410000 */
[----:B------:R-:W-:Y:S01]  /*71d0*/  FFMA.FTZ R4, R15, R3, -R14 ;  /* 0x000000030f047223 */ /* 0x000fe2000001080e */
[----:B------:R-:W-:Y:S01]  /*71e0*/  FMUL.FTZ R15, R24, R5 ;  /* 0x00000005180f7220 */ /* 0x000fe20000410000 */
[----:B------:R-:W-:-:S02]  /*71f0*/  HADD2.F32 R12, -RZ, R7.H0_H0 ;  /* 0x20000007ff0c7230 */ /* 0x000fc40000004100 */
[-C--:B------:R-:W-:Y:S01]  /*7200*/  FFMA.FTZ R5, R24, R10.reuse, -R13 ;  /* 0x0000000a18057223 */ /* 0x080fe2000001080d */
[----:B------:R-:W-:Y:S02]  /*7210*/  HADD2.F32 R6, -RZ, R6.H1_H1 ;  /* 0x30000006ff067230 */ /* 0x000fe40000004100 */
[----:B------:R-:W-:Y:S01]  /*7220*/  FFMA.FTZ R3, R21, R3, R20 ;  /* 0x0000000315037223 */ /* 0x000fe20000010014 */
[----:B------:R-:W-:Y:S02]  /*7230*/  HADD2.F32 R7, -RZ, R7.H1_H1 ;  /* 0x30000007ff077230 */ /* 0x000fe40000004100 */
[----:B------:R-:W-:Y:S01]  /*7240*/  FFMA.FTZ R10, R26, R10, R15 ;  /* 0x0000000a1a0a7223 */ /* 0x000fe2000001000f */
[----:B------:R-:W-:Y:S02]  /*7250*/  HADD2.F32 R24, -RZ, R9.H1_H1 ;  /* 0x30000009ff187230 */ /* 0x000fe40000004100 */
[--C-:B------:R-:W-:Y:S01]  /*7260*/  HADD2.F32 R21, -RZ, R8.reuse.H0_H0 ;  /* 0x20000008ff157230 */ /* 0x100fe20000004100 */
[----:B------:R-:W-:Y:S01]  /*7270*/  F2FP.F16.F32.PACK_AB R4, R3, R4 ;  /* 0x000000040304723e */ /* 0x000fe200000000ff */
[----:B------:R-:W-:-:S02]  /*7280*/  HADD2.F32 R20, -RZ, R8.H1_H1 ;  /* 0x30000008ff147230 */ /* 0x000fc40000004100 */
[-C--:B------:R-:W-:Y:S01]  /*7290*/  FMUL.FTZ R8, R25, R6.reuse ;  /* 0x0000000619087220 */ /* 0x080fe20000410000 */
[----:B------:R-:W-:Y:S01]  /*72a0*/  FMUL.FTZ R9, R24, R7 ;  /* 0x0000000718097220 */ /* 0x000fe20000410000 */
[C---:B------:R-:W-:Y:S01]  /*72b0*/  FMUL.FTZ R14, R21.reuse, R6 ;  /* 0x00000006150e7220 */ /* 0x040fe20000410000 */
[----:B------:R-:W-:Y:S01]  /*72c0*/  F2FP.F16.F32.PACK_AB R5, R10, R5 ;  /* 0x000000050a05723e */ /* 0x000fe200000000ff */
        /* <DEDUP_REMOVED lines=9> */
.L_x_12614:
[----:B------:R-:W-:-:S03]  /*7360*/  UMOV UR4, 0xffffffff ;  /* 0xffffffff00047882 */ /* 0x000fc60000000000 */
[----:B------:R-:W-:Y:S05]  /*7370*/  BRA.DIV UR4, `(.L_x_12627) ;  /* 0x0000012a040c7947 */ /* 0x000fea000b800000 */
[----:B------:R0:W1:Y:S04]  /*7380*/  SHFL.IDX PT, R0, R26, RZ, 0x1c1f ;  /* 0x001c1fff1a007589 */ /* 0x00006800000e0000 */
[----:B------:R0:W2:Y:S04]  /*7390*/  SHFL.IDX PT, R3, R25, RZ, 0x1c1f ;  /* 0x001c1fff19037589 */ /* 0x0000a800000e0000 */
[----:B------:R0:W3:Y:S04]  /*73a0*/  SHFL.IDX PT, R20, R28, RZ, 0x1c1f ;  /* 0x001c1fff1c147589 */ /* 0x0000e800000e0000 */
[----:B------:R0:W4:Y:S02]  /*73b0*/  SHFL.IDX PT, R14, R27, RZ, 0x1c1f ;  /* 0x001c1fff1b0e7589 */ /* 0x00012400000e0000 */
.L_x_12829:
[----:B------:R-:W5:Y:S01]  /*73c0*/  LDL R6, [R1+0x98] ;  /* 0x0000980001067983 */ /* 0x000f620000100800 */
[----:B------:R-:W-:Y:S01]  /*73d0*/  ULDC UR4, c[0x0][0x448] ;  /* 0x0001120000047ab9 */ /* 0x000fe20000000800 */
[----:B------:R-:W-:Y:S01]  /*73e0*/  BSSY B1, `(.L_x_12628) ;  /* 0x000001a000017945 */ /* 0x000fe20003800000 */
[----:B------:R-:W-:Y:S01]  /*73f0*/  IMAD R24, R24, UR4, RZ ;  /* 0x0000000418187c24 */ /* 0x000fe2000f8e02ff */
[----:B------:R-:W-:Y:S02]  /*7400*/  CS2R R8, SRZ ;  /* 0x0000000000087805 */ /* 0x000fe4000001ff00 */
[----:B------:R-:W-:Y:S02]  /*7410*/  CS2R R10, SRZ ;  /* 0x00000000000a7805 */ /* 0x000fe4000001ff00 */
[----:B------:R-:W-:Y:S01]  /*7420*/  ISETP.GE.AND P0, PT, R4, R24, PT ;  /* 0x000000180400720c */ /* 0x000fe20003f06270 */
[----:B------:R-:W-:Y:S01]  /*7430*/  IMAD R24, R33, -0xc0, R24 ;  /* 0xffffff4021187824 */ /* 0x000fe200078e0218 */
[----:B-----5:R-:W-:-:S04]  /*7440*/  LEA.HI R5, R6, R6, RZ, 0x1 ;  /* 0x0000000606057211 */ /* 0x020fc800078f08ff */
[----:B------:R-:W-:-:S05]  /*7450*/  LOP3.LUT R5, R5, 0xfffffffe, RZ, 0xc0, !PT ;  /* 0xfffffffe05057812 */ /* 0x000fca00078ec0ff */
[----:B0-----:R-:W-:Y:S01]  /*7460*/  IMAD.IADD R25, R6, 0x1, -R5 ;  /* 0x0000000106197824 */ /* 0x001fe200078e0a05 */
[----:B------:R-:W-:Y:S02]  /*7470*/  CS2R R4, SRZ ;  /* 0x0000000000047805 */ /* 0x000fe4000001ff00 */
[----:B------:R-:W-:Y:S02]  /*7480*/  CS2R R6, SRZ ;  /* 0x0000000000067805 */ /* 0x000fe4000001ff00 */
[----:B------:R-:W-:Y:S01]  /*7490*/  SHF.L.U32 R25, R25, 0x1f, RZ ;  /* 0x0000001f19197819 */ /* 0x000fe200000006ff */
[----:B------:R-:W-:Y:S06]  /*74a0*/  @P0 BRA `(.L_x_12629) ;  /* 0x0000000000340947 */ /* 0x000fec0003800000 */
[----:B------:R-:W-:Y:S01]  /*74b0*/  ULDC UR4, c[0x0][0x3f4] ;  /* 0x0000fd0000047ab9 */ /* 0x000fe20000000800 */
[C---:B------:R-:W-:Y:S01]  /*74c0*/  IMAD.SHL.U32 R15, R16.reuse, 0x2, RZ ;  /* 0x00000002100f7824 */ /* 0x040fe200078e00ff */
[C---:B------:R-:W-:Y:S02]  /*74d0*/  ISETP.GE.AND P2, PT, R16.reuse, UR4, PT ;  /* 0x0000000410007c0c */ /* 0x040fe4000bf46270 */
[----:B------:R-:W-:Y:S02]  /*74e0*/  SHF.R.S32.HI R5, RZ, 0x1f, R16 ;  /* 0x0000001fff057819 */ /* 0x000fe40000011410 */
[----:B--2---:R-:W-:Y:S02]  /*74f0*/  IADD3 R12, P0, R3, R15, RZ ;  /* 0x0000000f030c7210 */ /* 0x004fe40007f1e0ff */
[----:B------:R-:W-:Y:S02]  /*7500*/  SHF.L.U64.HI R3, R16, 0x1, R5 ;  /* 0x0000000110037819 */ /* 0x000fe40000010205 */
[----:B------:R-:W-:-:S02]  /*7510*/  CS2R R4, SRZ ;  /* 0x0000000000047805 */ /* 0x000fc4000001ff00 */
[----:B----4-:R-:W-:Y:S01]  /*7520*/  IADD3 R14, P1, R14, R15, RZ ;  /* 0x0000000f0e0e7210 */ /* 0x010fe20007f3e0ff */
[----:B-1----:R-:W-:-:S03]  /*7530*/  IMAD.X R13, R0, 0x1, R3, P0 ;  /* 0x00000001000d7824 */ /* 0x002fc600000e0603 */
[----:B---3--:R-:W-:Y:S01]  /*7540*/  IADD3.X R15, R20, R3, RZ, P1, !PT ;  /* 0x00000003140f7210 */ /* 0x008fe20000ffe4ff */
[----:B------:R-:W-:Y:S08]  /*7550*/  @P2 BRA `(.L_x_12629) ;  /* 0x0000000000082947 */ /* 0x000ff00003800000 */
[----:B------:R0:W5:Y:S04]  /*7560*/  LD.E.128 R4, desc[UR56][R12.64] ;  /* 0x000000380c047980 */ /* 0x000168000c101d00 */
[----:B------:R0:W5:Y:S02]  /*7570*/  LD.E.128 R8, desc[UR56][R14.64] ;  /* 0x000000380e087980 */ /* 0x000164000c101d00 */
.L_x_12629:
[----:B------:R-:W-:Y:S05]  /*7580*/  BSYNC B1 ;  /* 0x0000000000017941 */ /* 0x000fea0003800000 */
.L_x_12628:
[----:B------:R-:W3:Y:S01]  /*7590*/  SYNCS.PHASECHK.TRANS64.TRYWAIT P1, [R2+URZ+0x30800], R25 ;  /* 0x03080019020075a7 */ /* 0x000ee2000802017f */
[--C-:B0----5:R-:W-:Y:S01]  /*75a0*/  IMAD.MOV.U32 R15, RZ, RZ, R5.reuse ;  /* 0x000000ffff0f7224 */ /* 0x121fe200078e0005 */
[--C-:B--2---:R-:W-:Y:S01]  /*75b0*/  SHF.R.U64 R3, R4, 0x10, R5.reuse ;  /* 0x0000001004037819 */ /* 0x104fe20000001205 */
[----:B------:R-:W-:Y:S01]  /*75c0*/  IMAD.MOV.U32 R21, RZ, RZ, R4 ;  /* 0x000000ffff157224 */ /* 0x000fe200078e0004 */
[----:B----4-:R-:W-:Y:S01]  /*75d0*/  SHF.R.U32.HI R14, RZ, 0x10, R5 ;  /* 0x00000010ff0e7819 */ /* 0x010fe20000011605 */
[----:B------:R-:W-:Y:S01]  /*75e0*/  IMAD.MOV.U32 R13, RZ, RZ, R6 ;  /* 0x000000ffff0d7224 */ /* 0x000fe200078e0006 */
[----:B------:R-:W-:Y:S01]  /*75f0*/  PRMT R15, R15, 0x5410, R3 ;  /* 0x000054100f0f7816 */ /* 0x000fe20000000003 */
[----:B------:R-:W-:Y:S01]  /*7600*/  IMAD.MOV.U32 R4, RZ, RZ, R8 ;  /* 0x000000ffff047224 */ /* 0x000fe200078e0008 */
[----:B------:R-:W-:Y:S01]  /*7610*/  SHF.R.U64 R12, R6, 0x10, R7 ;  /* 0x00000010060c7819 */ /* 0x000fe20000001207 */
[----:B------:R-:W-:Y:S01]  /*7620*/  IMAD.MOV.U32 R5, RZ, RZ, R10 ;  /* 0x000000ffff057224 */ /* 0x000fe200078e000a */
[----:B------:R-:W-:Y:S01]  /*7630*/  VIMNMX R3, R24, 0xc0, PT ;  /* 0x000000c018037848 */ /* 0x000fe20003fe0100 */
[----:B------:R-:W-:Y:S01]  /*7640*/  VIADD R26, R18, 0x60 ;  /* 0x00000060121a7836 */ /* 0x000fe20000000000 */
[----:B-1----:R-:W-:Y:S01]  /*7650*/  MOV R0, R7 ;  /* 0x0000000700007202 */ /* 0x002fe20000000f00 */
[--C-:B---3--:R-:W-:Y:S01]  /*7660*/  IMAD.MOV.U32 R20, RZ, RZ, R9.reuse ;  /* 0x000000ffff147224 */ /* 0x108fe200078e0009 */
[----:B------:R-:W-:Y:S01]  /*7670*/  SHF.R.U64 R8, R8, 0x10, R9 ;  /* 0x0000001008087819 */ /* 0x000fe20000001209 */
[----:B------:R-:W-:Y:S01]  /*7680*/  BSSY B1, `(.L_x_12630) ;  /* 0x0000013000017945 */ /* 0x000fe20003800000 */
[----:B------:R-:W0:Y:S01]  /*7690*/  LDC R27, c[0x0][0x3f4] ;  /* 0x0000fd00ff1b7b82 */ /* 0x000e220000000800 */
[----:B------:R-:W-:-:S02]  /*76a0*/  MOV R6, R11 ;  /* 0x0000000b00067202 */ /* 0x000fc40000000f00 */
[----:B------:R-:W-:Y:S02]  /*76b0*/  SHF.R.U64 R10, R10, 0x10, R11 ;  /* 0x000000100a0a7819 */ /* 0x000fe4000000120b */
[----:B------:R-:W-:Y:S02]  /*76c0*/  SHF.R.U32.HI R7, RZ, 0x10, R7 ;  /* 0x00000010ff077819 */ /* 0x000fe40000011607 */
        /* <DEDUP_REMOVED lines=8> */
[C---:B0-----:R-:W-:Y:S01]  /*7750*/  ISETP.GE.AND P0, PT, R16.reuse, R27, PT ;  /* 0x0000001b1000720c */ /* 0x041fe20003f06270 */
[----:B------:R-:W-:-:S03]  /*7760*/  IMAD.IADD R4, R16, 0x1, R27 ;  /* 0x0000000110047824 */ /* 0x000fc600078e021b */
[-C--:B------:R-:W-:Y:S02]  /*7770*/  ISETP.GE.OR P2, PT, R18, R3.reuse, P0 ;  /* 0x000000031200720c */ /* 0x080fe40000746670 */
[----:B------:R-:W-:Y:S02]  /*7780*/  ISETP.GE.OR P0, PT, R26, R3, P0 ;  /* 0x000000031a00720c */ /* 0x000fe40000706670 */
[----:B------:R-:W-:Y:S01]  /*7790*/  PRMT R3, R6, 0x5410, R11 ;  /* 0x0000541006037816 */ /* 0x000fe2000000000b */
[----:B------:R-:W-:Y:S10]  /*77a0*/  @!P1 BRA `(.L_x_12631) ;  /* 0x0000012400709947 */ /* 0x000ff40003800000 */
.L_x_12830:
[----:B------:R-:W-:Y:S05]  /*77b0*/  BSYNC B1 ;  /* 0x0000000000017941 */ /* 0x000fea0003800000 */
.L_x_12630:
[----:B------:R-:W-:Y:S01]  /*77c0*/  BSSY B1, `(.L_x_12632) ;  /* 0x000005f000017945 */ /* 0x000fe20003800000 */
[----:B------:R-:W-:-:S03]  /*77d0*/  LOP3.LUT R24, R4, 0x38, RZ, 0xc0, !PT ;  /* 0x0000003804187812 */ /* 0x000fc600078ec0ff */
[----:B------:R-:W-:Y:S05]  /*77e0*/  @P2 BRA `(.L_x_12633) ;  /* 0x0000000400702947 */ /* 0x000fea0003800000 */
[----:B------:R-:W2:Y:S01]  /*77f0*/  LDL R6, [R1+0x68] ;  /* 0x0000680001067983 */ /* 0x000ea20000100800 */
[----:B------:R-:W1:Y:S02]  /*7800*/  S2R R5, SR_TID.X ;  /* 0x0000000000057919 */ /* 0x000e640000002100 */
[----:B-1----:R-:W-:-:S05]  /*7810*/  VIADD R5, R5, 0xffffff80 ;  /* 0xffffff8005057836 */ /* 0x002fca0000000000 */
[----:B------:R-:W-:-:S04]  /*7820*/  SHF.R.S32.HI R10, RZ, 0x1f, R5 ;  /* 0x0000001fff0a7819 */ /* 0x000fc80000011405 */
[----:B------:R-:W-:-:S04]  /*7830*/  LEA.HI R10, R10, R5, RZ, 0x5 ;  /* 0x000000050a0a7211 */ /* 0x000fc800078f28ff */
[----:B------:R-:W-:Y:S01]  /*7840*/  SHF.R.S32.HI R10, RZ, 0x5, R10 ;  /* 0x00000005ff0a7819 */ /* 0x000fe2000001140a */
[--C-:B------:R-:W-:Y:S02]  /*7850*/  HADD2.F32 R34, -RZ, R21.reuse.H0_H0 ;  /* 0x20000015ff227230 */ /* 0x100fe40000004100 */
[----:B------:R-:W-:Y:S02]  /*7860*/  HADD2.F32 R36, -RZ, R21.H1_H1 ;  /* 0x30000015ff247230 */ /* 0x000fe40000004100 */
[----:B------:R-:W-:Y:S02]  /*7870*/  HADD2.F32 R37, -RZ, R20.H1_H1 ;  /* 0x30000014ff257230 */ /* 0x000fe40000004100 */
[----:B------:R-:W-:Y:S01]  /*7880*/  HADD2.F32 R35, -RZ, R15.H1_H1 ;  /* 0x3000000fff237230 */ /* 0x000fe20000004100 */
[----:B--2---:R-:W-:-:S04]  /*7890*/  SHF.L.U32 R4, R6, 0x6, RZ ;  /* 0x0000000606047819 */ /* 0x004fc800000006ff */
[----:B------:R-:W-:-:S04]  /*78a0*/  LOP3.LUT R7, R4, 0x1c0, RZ, 0xc0, !PT ;  /* 0x000001c004077812 */ /* 0x000fc800078ec0ff */
[--C-:B------:R-:W-:Y:S02]  /*78b0*/  SHF.R.U32.HI R9, RZ, 0x3, R7.reuse ;  /* 0x00000003ff097819 */ /* 0x100fe40000011607 */
[----:B------:R-:W-:Y:S02]  /*78c0*/  LOP3.LUT R4, R7, 0x38, R16, 0xf8, !PT ;  /* 0x0000003807047812 */ /* 0x000fe400078ef810 */
[----:B------:R-:W-:Y:S02]  /*78d0*/  LOP3.LUT R8, R9, R24, R7, 0x1e, !PT ;  /* 0x0000001809087212 */ /* 0x000fe400078e1e07 */
[----:B------:R-:W-:-:S03]  /*78e0*/  LOP3.LUT R4, R4, R9, RZ, 0x3c, !PT ;  /* 0x0000000904047212 */ /* 0x000fc600078e3cff */
[C---:B------:R-:W-:Y:S02]  /*78f0*/  IMAD R9, R10.reuse, 0x200, R8 ;  /* 0x000002000a097824 */ /* 0x040fe400078e0208 */
[----:B------:R-:W-:-:S03]  /*7900*/  IMAD R5, R10, 0x200, R4 ;  /* 0x000002000a057824 */ /* 0x000fc600078e0204 */
[----:B------:R-:W-:Y:S01]  /*7910*/  LEA R44, R9, R2, 0x1 ;  /* 0x00000002092c7211 */ /* 0x000fe200078e08ff */
[----:B------:R-:W-:-:S04]  /*7920*/  IMAD R43, R5, 0x2, R2 ;  /* 0x00000002052b7824 */ /* 0x000fc800078e0202 */
[----:B------:R-:W1:Y:S04]  /*7930*/  LDS.128 R8, [R44+0xc400] ;  /* 0x00c400002c087984 */ /* 0x000e680000000c00 */
[----:B------:R-:W0:Y:S01]  /*7940*/  LDS.128 R4, [R43+0xc400] ;  /* 0x00c400002b047984 */ /* 0x000e220000000c00 */
[--C-:B-1----:R-:W-:Y:S02]  /*7950*/  HADD2.F32 R30, -RZ, R8.reuse.H0_H0 ;  /* 0x20000008ff1e7230 */ /* 0x102fe40000004100 */
[----:B------:R-:W-:Y:S02]  /*7960*/  HADD2.F32 R8, -RZ, R8.H1_H1 ;  /* 0x30000008ff087230 */ /* 0x000fe40000004100 */
[--C-:B0-----:R-:W-:Y:S02]  /*7970*/  HADD2.F32 R25, -RZ, R4.reuse.H0_H0 ;  /* 0x20000004ff197230 */ /* 0x101fe40000004100 */
[C---:B------:R-:W-:Y:S01]  /*7980*/  FMUL.FTZ R38, R30.reuse, R36 ;  /* 0x000000241e267220 */ /* 0x040fe20000410000 */
[----:B------:R-:W-:Y:S01]  /*7990*/  FMUL.FTZ R40, R30, R34 ;  /* 0x000000221e287220 */ /* 0x000fe20000410000 */
[----:B------:R-:W-:-:S02]  /*79a0*/  HADD2.F32 R4, -RZ, R4.H1_H1 ;  /* 0x30000004ff047230 */ /* 0x000fc40000004100 */
[C---:B------:R-:W-:Y:S01]  /*79b0*/  FMUL.FTZ R39, R8.reuse, R37 ;  /* 0x0000002508277220 */ /* 0x040fe20000410000 */
[----:B------:R-:W-:Y:S02]  /*79c0*/  HADD2.F32 R31, -RZ, R9.H0_H0 ;  /* 0x20000009ff1f7230 */ /* 0x000fe40000004100 */
[C---:B------:R-:W-:Y:S01]  /*79d0*/  FFMA.FTZ R38, R25.reuse, R34, -R38 ;  /* 0x0000002219267223 */ /* 0x040fe20000010826 */
[----:B------:R-:W-:Y:S02]  /*79e0*/  HADD2.F32 R30, -RZ, R20.H0_H0 ;  /* 0x20000014ff1e7230 */ /* 0x000fe40000004100 */
[----:B------:R-:W-:Y:S01]  /*79f0*/  FFMA.FTZ R40, R25, R36, R40 ;  /* 0x0000002419287223 */ /* 0x000fe20000010028 */
[----:B------:R-:W-:Y:S02]  /*7a00*/  HADD2.F32 R25, -RZ, R15.H0_H0 ;  /* 0x2000000fff197230 */ /* 0x000fe40000004100 */
[----:B------:R-:W-:Y:S01]  /*7a10*/  FMUL.FTZ R41, R8, R35 ;  /* 0x0000002308297220 */ /* 0x000fe20000410000 */
[----:B------:R-:W-:-:S02]  /*7a20*/  HADD2.F32 R26, -RZ, R5.H0_H0 ;  /* 0x20000005ff1a7230 */ /* 0x000fc40000004100 */
[C---:B------:R-:W-:Y:S01]  /*7a30*/  FFMA.FTZ R39, R4.reuse, R35, -R39 ;  /* 0x0000002304277223 */ /* 0x040fe20000010827 */
[C---:B------:R-:W-:Y:S01]  /*7a40*/  FMUL.FTZ R35, R31.reuse, R30 ;  /* 0x0000001e1f237220 */ /* 0x040fe20000410000 */
[----:B------:R-:W-:Y:S02]  /*7a50*/  HADD2.F32 R9, -RZ, R9.H1_H1 ;  /* 0x30000009ff097230 */ /* 0x000fe40000004100 */
[----:B------:R-:W-:Y:S01]  /*7a60*/  FMUL.FTZ R31, R31, R25 ;  /* 0x000000191f1f7220 */ /* 0x000fe20000410000 */
[--C-:B------:R-:W-:Y:S02]  /*7a70*/  HADD2.F32 R34, -RZ, R14.reuse.H1_H1 ;  /* 0x3000000eff227230 */ /* 0x100fe40000004100 */
[----:B------:R-:W-:Y:S01]  /*7a80*/  FFMA.FTZ R41, R4, R37, R41 ;  /* 0x0000002504297223 */ /* 0x000fe20000010029 */
[----:B------:R-:W-:Y:S02]  /*7a90*/  HADD2.F32 R4, -RZ, R14.H0_H0 ;  /* 0x2000000eff047230 */ /* 0x000fe40000004100 */
[----:B------:R-:W-:Y:S01]  /*7aa0*/  FFMA.FTZ R35, R26, R25, -R35 ;  /* 0x000000191a237223 */ /* 0x000fe20000010823 */
[----:B------:R-:W-:-:S02]  /*7ab0*/  HADD2.F32 R5, -RZ, R5.H1_H1 ;  /* 0x30000005ff057230 */ /* 0x000fc40000004100 */
[----:B------:R-:W-:Y:S01]  /*7ac0*/  FFMA.FTZ R26, R26, R30, R31 ;  /* 0x0000001e1a1a7223 */ /* 0x000fe2000001001f */
[--C-:B------:R-:W-:Y:S02]  /*7ad0*/  HADD2.F32 R32, -RZ, R10.reuse.H0_H0 ;  /* 0x2000000aff207230 */ /* 0x100fe40000004100 */
[C---:B------:R-:W-:Y:S01]  /*7ae0*/  FMUL.FTZ R30, R9.reuse, R34 ;  /* 0x00000022091e7220 */ /* 0x040fe20000410000 */
[--C-:B------:R-:W-:Y:S02]  /*7af0*/  HADD2.F32 R8, -RZ, R13.reuse.H0_H0 ;  /* 0x2000000dff087230 */ /* 0x100fe40000004100 */
[----:B------:R-:W-:Y:S01]  /*7b00*/  FMUL.FTZ R36, R9, R4 ;  /* 0x0000000409247220 */ /* 0x000fe20000410000 */
[----:B------:R-:W-:Y:S02]  /*7b10*/  HADD2.F32 R25, -RZ, R13.H1_H1 ;  /* 0x3000000dff197230 */ /* 0x000fe40000004100 */
[----:B------:R-:W-:Y:S02]  /*7b20*/  HADD2.F32 R10, -RZ, R10.H1_H1 ;  /* 0x3000000aff0a7230 */ /* 0x000fe40000004100 */
[----:B------:R-:W-:-:S02]  /*7b30*/  HADD2.F32 R31, -RZ, R12.H1_H1 ;  /* 0x3000000cff1f7230 */ /* 0x000fc40000004100 */
[C---:B------:R-:W-:Y:S01]  /*7b40*/  FFMA.FTZ R30, R5.reuse, R4, -R30 ;  /* 0x00000004051e7223 */ /* 0x040fe2000001081e */
[--C-:B------:R-:W-:Y:S02]  /*7b50*/  HADD2.F32 R27, -RZ, R6.reuse.H0_H0 ;  /* 0x20000006ff1b7230 */ /* 0x100fe40000004100 */
[C---:B------:R-:W-:Y:S01]  /*7b60*/  FMUL.FTZ R4, R32.reuse, R25 ;  /* 0x0000001920047220 */ /* 0x040fe20000410000 */
[----:B------:R-:W-:Y:S02]  /*7b70*/  HADD2.F32 R6, -RZ, R6.H1_H1 ;  /* 0x30000006ff067230 */ /* 0x000fe40000004100 */
[----:B------:R-:W-:Y:S01]  /*7b80*/  FMUL.FTZ R42, R32, R8 ;  /* 0x00000008202a7220 */ /* 0x000fe20000410000 */
[----:B------:R-:W-:Y:S02]  /*7b90*/  HADD2.F32 R9, -RZ, R12.H0_H0 ;  /* 0x2000000cff097230 */ /* 0x000fe40000004100 */
[----:B------:R-:W-:Y:S01]  /*7ba0*/  FFMA.FTZ R37, R5, R34, R36 ;  /* 0x0000002205257223 */ /* 0x000fe20000010024 */
[----:B------:R-:W-:Y:S01]  /*7bb0*/  FMUL.FTZ R5, R10, R31 ;  /* 0x0000001f0a057220 */ /* 0x000fe20000410000 */
[C---:B------:R-:W-:Y:S01]  /*7bc0*/  FFMA.FTZ R32, R27.reuse, R8, -R4 ;  /* 0x000000081b207223 */ /* 0x040fe20000010804 */
[----:B------:R-:W-:Y:S01]  /*7bd0*/  FFMA.FTZ R42, R27, R25, R42 ;  /* 0x000000191b2a7223 */ /* 0x000fe2000001002a */
[----:B------:R-:W-:-:S02]  /*7be0*/  HADD2.F32 R33, -RZ, R11.H0_H0 ;  /* 0x2000000bff217230 */ /* 0x000fc40000004100 */
[-C--:B------:R-:W-:Y:S01]  /*7bf0*/  FMUL.FTZ R27, R10, R9.reuse ;  /* 0x000000090a1b7220 */ /* 0x080fe20000410000 */
[----:B------:R-:W-:Y:S01]  /*7c00*/  FFMA.FTZ R25, R6, R9, -R5 ;  /* 0x0000000906197223 */ /* 0x000fe20000010805 */
[----:B------:R-:W-:Y:S02]  /*7c10*/  HADD2.F32 R11, -RZ, R11.H1_H1 ;  /* 0x3000000bff0b7230 */ /* 0x000fe40000004100 */
[--C-:B------:R-:W-:Y:S02]  /*7c20*/  HADD2.F32 R5, -RZ, R3.reuse.H0_H0 ;  /* 0x20000003ff057230 */ /* 0x100fe40000004100 */
[----:B------:R-:W-:Y:S02]  /*7c30*/  HADD2.F32 R10, -RZ, R3.H1_H1 ;  /* 0x30000003ff0a7230 */ /* 0x000fe40000004100 */
[--C-:B------:R-:W-:Y:S02]  /*7c40*/  HADD2.F32 R4, -RZ, R0.reuse.H1_H1 ;  /* 0x30000000ff047230 */ /* 0x100fe40000004100 */
[----:B------:R-:W-:-:S02]  /*7c50*/  HADD2.F32 R8, -RZ, R0.H0_H0 ;  /* 0x20000000ff087230 */ /* 0x000fc40000004100 */
[--C-:B------:R-:W-:Y:S02]  /*7c60*/  HADD2.F32 R28, -RZ, R7.reuse.H0_H0 ;  /* 0x20000007ff1c7230 */ /* 0x100fe40000004100 */
[----:B------:R-:W-:Y:S01]  /*7c70*/  FFMA.FTZ R27, R6, R31, R27 ;  /* 0x0000001f061b7223 */ /* 0x000fe2000001001b */
[----:B------:R-:W-:Y:S02]  /*7c80*/  HADD2.F32 R7, -RZ, R7.H1_H1 ;  /* 0x30000007ff077230 */ /* 0x000fe40000004100 */
[-C--:B------:R-:W-:Y:S01]  /*7c90*/  FMUL.FTZ R9, R33, R5.reuse ;  /* 0x0000000521097220 */ /* 0x080fe20000410000 */
[----:B------:R-:W-:Y:S01]  /*7ca0*/  FMUL.FTZ R34, R11, R10 ;  /* 0x0000000a0b227220 */ /* 0x000fe20000410000 */
[----:B------:R-:W-:Y:S01]  /*7cb0*/  FMUL.FTZ R6, R33, R4 ;  /* 0x0000000421067220 */ /* 0x000fe20000410000 */
[----:B------:R-:W-:Y:S01]  /*7cc0*/  FMUL.FTZ R31, R11, R8 ;  /* 0x000000080b1f7220 */ /* 0x000fe20000410000 */
        /* <DEDUP_REMOVED lines=12> */
[----:B------:R1:W-:Y:S04]  /*7d90*/  STS.128 [R43+0xc400], R4 ;  /* 0x00c400042b007388 */ /* 0x0003e80000000c00 */
[----:B------:R1:W-:Y:S02]  /*7da0*/  STS.128 [R44+0xc400], R8 ;  /* 0x00c400082c007388 */ /* 0x0003e40000000c00 */
.L_x_12633:
[----:B------:R-:W-:Y:S05]  /*7db0*/  BSYNC B1 ;  /* 0x0000000000017941 */ /* 0x000fea0003800000 */
.L_x_12632:
[----:B------:R-:W-:Y:S05]  /*7dc0*/  @P0 BRA `(.L_x_12624) ;  /* 0x0000000400600947 */ /* 0x000fea0003800000 */
[----:B-1----:R-:W2:Y:S01]  /*7dd0*/  LDL R8, [R1+0x7c] ;  /* 0x00007c0001087983 */ /* 0x002ea20000100800 */
[C---:B------:R-:W-:Y:S02]  /*7de0*/  VIADD R4, R18.reuse, 0x60 ;  /* 0x0000006012047836 */ /* 0x040fe40000000000 */
[----:B------:R-:W-:Y:S01]  /*7df0*/  VIADD R5, R18, 0x60 ;  /* 0x0000006012057836 */ /* 0x000fe20000000000 */
[----:B------:R-:W3:Y:S01]  /*7e00*/  LDL R43, [R1+0xa4] ;  /* 0x0000a400012b7983 */ /* 0x000ee20000100800 */
[----:B------:R-:W-:-:S03]  /*7e10*/  IMAD.SHL.U32 R4, R4, 0x40, RZ ;  /* 0x0000004004047824 */ /* 0x000fc600078e00ff */
[----:B------:R-:W-:Y:S02]  /*7e20*/  SHF.L.U32 R5, R5, 0x6, RZ ;  /* 0x0000000605057819 */ /* 0x000fe400000006ff */
[----:B------:R-:W-:Y:S02]  /*7e30*/  LOP3.LUT R4, R4, 0x1c0, RZ, 0xc0, !PT ;  /* 0x000001c004047812 */ /* 0x000fe400078ec0ff */
[----:B------:R-:W-:Y:S02]  /*7e40*/  LOP3.LUT R5, R5, 0x1c0, RZ, 0xc0, !PT ;  /* 0x000001c005057812 */ /* 0x000fe400078ec0ff */
[----:B------:R-:W-:-:S04]  /*7e50*/  SHF.R.U32.HI R4, RZ, 0x3, R4 ;  /* 0x00000003ff047819 */ /* 0x000fc80000011604 */
[----:B------:R-:W-:Y:S01]  /*7e60*/  LOP3.LUT R24, R4, R24, R5, 0x1e, !PT ;  /* 0x0000001804187212 */ /* 0x000fe200078e1e05 */
[--C-:B------:R-:W-:Y:S02]  /*7e70*/  HADD2.F32 R33, -RZ, R21.reuse.H0_H0 ;  /* 0x20000015ff217230 */ /* 0x100fe40000004100 */
[----:B------:R-:W-:Y:S02]  /*7e80*/  HADD2.F32 R35, -RZ, R21.H1_H1 ;  /* 0x30000015ff237230 */ /* 0x000fe40000004100 */
[--C-:B------:R-:W-:Y:S02]  /*7e90*/  HADD2.F32 R40, -RZ, R20.reuse.H1_H1 ;  /* 0x30000014ff287230 */ /* 0x100fe40000004100 */
[--C-:B------:R-:W-:Y:S02]  /*7ea0*/  HADD2.F32 R38, -RZ, R15.reuse.H1_H1 ;  /* 0x3000000fff267230 */ /* 0x100fe40000004100 */
[----:B------:R-:W-:Y:S02]  /*7eb0*/  HADD2.F32 R42, -RZ, R20.H0_H0 ;  /* 0x20000014ff2a7230 */ /* 0x000fe40000004100 */
[----:B------:R-:W-:-:S02]  /*7ec0*/  HADD2.F32 R20, -RZ, R15.H0_H0 ;  /* 0x2000000fff147230 */ /* 0x000fc40000004100 */
[----:B------:R-:W-:Y:S02]  /*7ed0*/  HADD2.F32 R39, -RZ, R14.H1_H1 ;  /* 0x3000000eff277230 */ /* 0x000fe40000004100 */
[--C-:B------:R-:W-:Y:S02]  /*7ee0*/  HADD2.F32 R37, -RZ, R13.reuse.H0_H0 ;  /* 0x2000000dff257230 */ /* 0x100fe40000004100 */
[----:B------:R-:W-:Y:S02]  /*7ef0*/  HADD2.F32 R41, -RZ, R13.H1_H1 ;  /* 0x3000000dff297230 */ /* 0x000fe40000004100 */
[----:B--2---:R-:W-:-:S04]  /*7f00*/  IMAD.IADD R9, R8, 0x1, R24 ;  /* 0x0000000108097824 */ /* 0x004fc800078e0218 */
[----:B------:R-:W-:Y:S01]  /*7f10*/  IMAD R24, R9, 0x2, R2 ;  /* 0x0000000209187824 */ /* 0x000fe200078e0202 */
[----:B---3--:R-:W0:Y:S04]  /*7f20*/  LDS.128 R4, [R43+0xc400] ;  /* 0x00c400002b047984 */ /* 0x008e280000000c00 */
[----:B------:R-:W1:Y:S01]  /*7f30*/  LDS.128 R8, [R24+0xc400] ;  /* 0x00c4000018087984 */ /* 0x000e620000000c00 */
[----:B0-----:R-:W-:Y:S02]  /*7f40*/  HADD2.F32 R25, -RZ, R4.H0_H0 ;  /* 0x20000004ff197230 */ /* 0x001fe40000004100 */
[--C-:B-1----:R-:W-:Y:S02]  /*7f50*/  HADD2.F32 R21, -RZ, R8.reuse.H0_H0 ;  /* 0x20000008ff157230 */ /* 0x102fe40000004100 */
[----:B------:R-:W-:-:S03]  /*7f60*/  HADD2.F32 R8, -RZ, R8.H1_H1 ;  /* 0x30000008ff087230 */ /* 0x000fc60000004100 */
[-C--:B------:R-:W-:Y:S01]  /*7f70*/  FMUL.FTZ R36, R33, R21.reuse ;  /* 0x0000001521247220 */ /* 0x080fe20000410000 */
[--C-:B------:R-:W-:Y:S02]  /*7f80*/  HADD2.F32 R30, -RZ, R9.reuse.H0_H0 ;  /* 0x20000009ff1e7230 */ /* 0x100fe40000004100 */
[C---:B------:R-:W-:Y:S01]  /*7f90*/  FMUL.FTZ R34, R35.reuse, R21 ;  /* 0x0000001523227220 */ /* 0x040fe20000410000 */
[----:B------:R-:W-:Y:S02]  /*7fa0*/  HADD2.F32 R4, -RZ, R4.H1_H1 ;  /* 0x30000004ff047230 */ /* 0x000fe40000004100 */
[----:B------:R-:W-:Y:S01]  /*7fb0*/  FFMA.FTZ R36, R35, R25, R36 ;  /* 0x0000001923247223 */ /* 0x000fe20000010024 */
[----:B------:R-:W-:Y:S02]  /*7fc0*/  HADD2.F32 R9, -RZ, R9.H1_H1 ;  /* 0x30000009ff097230 */ /* 0x000fe40000004100 */
[-C--:B------:R-:W-:Y:S01]  /*7fd0*/  FMUL.FTZ R21, R40, R8.reuse ;  /* 0x0000000828157220 */ /* 0x080fe20000410000 */
[----:B------:R-:W-:Y:S01]  /*7fe0*/  FMUL.FTZ R15, R38, R8 ;  /* 0x00000008260f7220 */ /* 0x000fe20000410000 */
[----:B------:R-:W-:-:S02]  /*7ff0*/  HADD2.F32 R35, -RZ, R14.H0_H0 ;  /* 0x2000000eff237230 */ /* 0x000fc40000004100 */
[----:B------:R-:W-:Y:S01]  /*8000*/  FFMA.FTZ R34, R33, R25, -R34 ;  /* 0x0000001921227223 */ /* 0x000fe20000010822 */
[--C-:B------:R-:W-:Y:S02]  /*8010*/  HADD2.F32 R26, -RZ, R5.reuse.H0_H0 ;  /* 0x20000005ff1a7230 */ /* 0x100fe40000004100 */
[-C--:B------:R-:W-:Y:S01]  /*8020*/  FMUL.FTZ R25, R42, R30.reuse ;  /* 0x0000001e2a197220 */ /* 0x080fe20000410000 */
[----:B------:R-:W-:Y:S01]  /*8030*/  FMUL.FTZ R33, R20, R30 ;  /* 0x0000001e14217220 */ /* 0x000fe20000410000 */
[----:B------:R-:W-:Y:S02]  /*8040*/  HADD2.F32 R5, -RZ, R5.H1_H1 ;  /* 0x30000005ff057230 */ /* 0x000fe40000004100 */
[-C--:B------:R-:W-:Y:S01]  /*8050*/  FFMA.FTZ R21, R38, R4.reuse, -R21 ;  /* 0x0000000426157223 */ /* 0x080fe20000010815 */
[--C-:B------:R-:W-:Y:S02]  /*8060*/  HADD2.F32 R31, -RZ, R10.reuse.H0_H0 ;  /* 0x2000000aff1f7230 */ /* 0x100fe40000004100 */
[----:B------:R-:W-:Y:S01]  /*8070*/  FFMA.FTZ R15, R40, R4, R15 ;  /* 0x00000004280f7223 */ /* 0x000fe2000001000f */
[----:B------:R-:W-:-:S02]  /*8080*/  HADD2.F32 R10, -RZ, R10.H1_H1 ;  /* 0x3000000aff0a7230 */ /* 0x000fc40000004100 */
[-C--:B------:R-:W-:Y:S01]  /*8090*/  FMUL.FTZ R4, R39, R9.reuse ;  /* 0x0000000927047220 */ /* 0x080fe20000410000 */
[C---:B------:R-:W-:Y:S01]  /*80a0*/  FMUL.FTZ R8, R35.reuse, R9 ;  /* 0x0000000923087220 */ /* 0x040fe20000410000 */
[----:B------:R-:W-:Y:S02]  /*80b0*/  HADD2.F32 R30, -RZ, R12.H1_H1 ;  /* 0x3000000cff1e7230 */ /* 0x000fe40000004100 */
[-C--:B------:R-:W-:Y:S01]  /*80c0*/  FFMA.FTZ R25, R20, R26.reuse, -R25 ;  /* 0x0000001a14197223 */ /* 0x080fe20000010819 */
[----:B------:R-:W-:Y:S01]  /*80d0*/  FFMA.FTZ R33, R42, R26, R33 ;  /* 0x0000001a2a217223 */ /* 0x000fe20000010021 */
[----:B------:R-:W-:Y:S02]  /*80e0*/  HADD2.F32 R27, -RZ, R6.H0_H0 ;  /* 0x20000006ff1b7230 */ /* 0x000fe40000004100 */
[-C--:B------:R-:W-:Y:S01]  /*80f0*/  FFMA.FTZ R14, R35, R5.reuse, -R4 ;  /* 0x00000005230e7223 */ /* 0x080fe20000010804 */
[----:B------:R-:W-:Y:S02]  /*8100*/  HADD2.F32 R26, -RZ, R12.H0_H0 ;  /* 0x2000000cff1a7230 */ /* 0x000fe40000004100 */
[----:B------:R-:W-:Y:S01]  /*8110*/  FFMA.FTZ R12, R39, R5, R8 ;  /* 0x00000005270c7223 */ /* 0x000fe20000010008 */
[----:B------:R-:W-:-:S02]  /*8120*/  HADD2.F32 R6, -RZ, R6.H1_H1 ;  /* 0x30000006ff067230 */ /* 0x000fc40000004100 */
[-C--:B------:R-:W-:Y:S01]  /*8130*/  FMUL.FTZ R5, R30, R10.reuse ;  /* 0x0000000a1e057220 */ /* 0x080fe20000410000 */
[-C--:B------:R-:W-:Y:S01]  /*8140*/  FMUL.FTZ R4, R41, R31.reuse ;  /* 0x0000001f29047220 */ /* 0x080fe20000410000 */
[C---:B------:R-:W-:Y:S01]  /*8150*/  FMUL.FTZ R20, R37.reuse, R31 ;  /* 0x0000001f25147220 */ /* 0x040fe20000410000 */
[C---:B------:R-:W-:Y:S01]  /*8160*/  FMUL.FTZ R9, R26.reuse, R10 ;  /* 0x0000000a1a097220 */ /* 0x040fe20000410000 */
[--C-:B------:R-:W-:Y:S02]  /*8170*/  HADD2.F32 R32, -RZ, R11.reuse.H0_H0 ;  /* 0x2000000bff207230 */ /* 0x100fe40000004100 */
[----:B------:R-:W-:Y:S01]  /*8180*/  FFMA.FTZ R10, R26, R6, -R5 ;  /* 0x000000061a0a7223 */ /* 0x000fe20000010805 */
[----:B------:R-:W-:Y:S02]  /*8190*/  HADD2.F32 R11, -RZ, R11.H1_H1 ;  /* 0x3000000bff0b7230 */ /* 0x000fe40000004100 */
[-C--:B------:R-:W-:Y:S01]  /*81a0*/  FFMA.FTZ R13, R37, R27.reuse, -R4 ;  /* 0x0000001b250d7223 */ /* 0x080fe20000010804 */
[----:B------:R-:W-:Y:S01]  /*81b0*/  FFMA.FTZ R20, R41, R27, R20 ;  /* 0x0000001b29147223 */ /* 0x000fe20000010014 */
[----:B------:R-:W-:-:S02]  /*81c0*/  HADD2.F32 R26, -RZ, R3.H0_H0 ;  /* 0x20000003ff1a7230 */ /* 0x000fc40000004100 */
[--C-:B------:R-:W-:Y:S02]  /*81d0*/  HADD2.F32 R8, -RZ, R0.reuse.H1_H1 ;  /* 0x30000000ff087230 */ /* 0x100fe40000004100 */
[----:B------:R-:W-:Y:S02]  /*81e0*/  HADD2.F32 R31, -RZ, R3.H1_H1 ;  /* 0x30000003ff1f7230 */ /* 0x000fe40000004100 */
[----:B------:R-:W-:Y:S02]  /*81f0*/  HADD2.F32 R27, -RZ, R0.H0_H0 ;  /* 0x20000000ff1b7230 */ /* 0x000fe40000004100 */
[----:B------:R-:W-:Y:S01]  /*8200*/  FFMA.FTZ R3, R30, R6, R9 ;  /* 0x000000061e037223 */ /* 0x000fe20000010009 */
[--C-:B------:R-:W-:Y:S02]  /*8210*/  HADD2.F32 R28, -RZ, R7.reuse.H0_H0 ;  /* 0x20000007ff1c7230 */ /* 0x100fe40000004100 */
[----:B------:R-:W-:Y:S01]  /*8220*/  FMUL.FTZ R5, R26, R32 ;  /* 0x000000201a057220 */ /* 0x000fe20000410000 */
[----:B------:R-:W-:-:S02]  /*8230*/  HADD2.F32 R7, -RZ, R7.H1_H1 ;  /* 0x30000007ff077230 */ /* 0x000fc40000004100 */
[C---:B------:R-:W-:Y:S01]  /*8240*/  FMUL.FTZ R9, R8.reuse, R32 ;  /* 0x0000002008097220 */ /* 0x040fe20000410000 */
        /* <DEDUP_REMOVED lines=14> */
[----:B------:R2:W-:Y:S04]  /*8330*/  STS.128 [R43+0xc400], R4 ;  /* 0x00c400042b007388 */ /* 0x0005e80000000c00 */
[----:B------:R2:W-:Y:S02]  /*8340*/  STS.128 [R24+0xc400], R8 ;  /* 0x00c4000818007388 */ /* 0x0005e40000000c00 */
.L_x_12624:
[----:B------:R-:W-:Y:S05]  /*8350*/  BSYNC B0 ;  /* 0x0000000000007941 */ /* 0x000fea0003800000 */
.L_x_12613:
[----:B------:R-:W-:Y:S01]  /*8360*/  @!PT LDS RZ, [RZ] ;  /* 0x00000000fffff984 */ /* 0x000fe20000000800 */
[----:B------:R-:W-:Y:S01]  /*8370*/  @!PT LDS RZ, [RZ] ;  /* 0x00000000fffff984 */ /* 0x000fe20000000800 */
[----:B------:R-:W-:Y:S01]  /*8380*/  @!PT LDS RZ, [RZ] ;  /* 0x00000000fffff984 */ /* 0x000fe20000000800 */
[----:B------:R-:W-:Y:S01]  /*8390*/  @!PT LDS RZ, [RZ] ;  /* 0x00000000fffff984 */ /* 0x000fe20000000800 */
[----:B------:R3:W-:Y:S06]  /*83a0*/  MEMBAR.ALL.CTA ;  /* 0x0000000000007992 */ /* 0x0007ec0000008000 */
[----:B---3--:R-:W3:Y:S01]  /*83b0*/  FENCE.VIEW.ASYNC.S ;  /* 0x00000000000073c6 */ /* 0x008ee20000000000 */
[----:B------:R-:W-:Y:S05]  /*83c0*/  WARPSYNC.ALL ;  /* 0x0000000000007948 */ /* 0x000fea0003800000 */
[----:B---3--:R-:W-:Y:S06]  /*83d0*/  BAR.SYNC.DEFER_BLOCKING 0xd, 0x180 ;  /* 0x0346000000007b1d */ /* 0x008fec0000010000 */
.L_x_12610:
[----:B------:R-:W-:-:S13]  /*83e0*/  ISETP.NE.AND P0, PT, R156, 0x3, PT ;  /* 0x000000039c00780c */ /* 0x000fda0003f05270 */
[----:B------:R-:W-:Y:S05]  /*83f0*/  @!P0 BRA `(.L_x_12634) ;  /* 0x0000000000048947 */ /* 0x000fea0003800000 */
[----:B------:R-:W-:Y:S01]  /*8400*/  BPT.TRAP 0x1 ;  /* 0x000000040000795c */ /* 0x000fe20000300000 */
.L_x_12634:
[----:B012---:R-:W2:Y:S01]  /*8410*/  LDL R3, [R1+0x18] ;  /* 0x0000180001037983 */ /* 0x007ea20000100800 */
[----:B------:R-:W-:Y:S01]  /*8420*/  IMAD R0, R152, 0x8, R2 ;  /* 0x0000000898007824 */ /* 0x000fe200078e0202 */
[----:B--2---:R-:W-:-:S04]  /*8430*/  SHF.L.U32 R5, R3, 0x1f, RZ ;  /* 0x0000001f03057819 */ /* 0x004fc800000006ff */
[----:B------:R0:W1:Y:S01]  /*8440*/  SYNCS.PHASECHK.TRANS64.TRYWAIT P1, [R0+URZ+0x30830], R5 ;  /* 0x03083005000075a7 */ /* 0x000062000802017f */
[----:B------:R-:W-:Y:S05]  /*8450*/  @!P0 BRA `(.L_x_12635) ;  /* 0x0000000000048947 */ /* 0x000fea0003800000 */
[----:B------:R-:W-:Y:S01]  /*8460*/  BPT.TRAP 0x1 ;  /* 0x000000040000795c */ /* 0x000fe20000300000 */
.L_x_12635:
[----:B------:R-:W-:Y:S01]  /*8470*/  IADD3 R3, R2, 0x12400, RZ ;  /* 0x0001240002037810 */ /* 0x000fe20007ffe0ff */
[----:B------:R-:W-:Y:S01]  /*8480*/  IMAD.MOV.U32 R7, RZ, RZ, 0x40000040 ;  /* 0x40000040ff077424 */ /* 0x000fe200078e00ff */
[----:B------:R-:W-:Y:S02]  /*8490*/  LOP3.LUT R6, R29, 0x10000, RZ, 0xfc, !PT ;  /* 0x000100001d067812 */ /* 0x000fe400078efcff */
[----:B------:R-:W-:-:S03]  /*84a0*/  SHF.R.U32.HI R3, RZ, 0x4, R3 ;  /* 0x00000004ff037819 */ /* 0x000fc60000011603 */
[----:B------:R2:W-:Y:S01]  /*84b0*/  STL.64 [R1+0x48], R6 ;  /* 0x0000480601007387 */ /* 0x0005e20000100a00 */
[----:B------:R-:W-:-:S04]  /*84c0*/  LOP3.LUT R3, R3, 0x3fff, RZ, 0xc0, !PT ;  /* 0x00003fff03037812 */ /* 0x000fc800078ec0ff */
[----:B------:R-:W-:-:S05]  /*84d0*/  LOP3.LUT R3, R3, 0x10000, RZ, 0xfc, !PT ;  /* 0x0001000003037812 */ /* 0x000fca00078efcff */
[----:B------:R2:W-:Y:S01]  /*84e0*/  STL [R1+0x78], R3 ;  /* 0x0000780301007387 */ /* 0x0005e20000100800 */
[----:B-1----:R-:W-:Y:S05]  /*84f0*/  @P1 BRA `(.L_x_12636) ;  /* 0x0000000000081947 */ /* 0x002fea0003800000 */
[----:B------:R-:W1:Y:S02]  /*8500*/  SYNCS.PHASECHK.TRANS64.TRYWAIT P1, [R0+URZ+0x30830], R5 ;  /* 0x03083005000075a7 */ /* 0x000e64000802017f */
[----:B-1----:R-:W-:Y:S05]  /*8510*/  @!P1 BRA `(.L_x_12637) ;  /* 0x0000011800289947 */ /* 0x002fea0003800000 */
.L_x_12636:
[----:B--2---:R-:W2:Y:S04]  /*8520*/  LDL R3, [R1+0x78] ;  /* 0x0000780001037983 */ /* 0x004ea80000100800 */
[----:B------:R-:W3:Y:S01]  /*8530*/  LDL.64 R8, [R1+0x48] ;  /* 0x0000480001087983 */ /* 0x000ee20000100a00 */
[----:B01----:R-:W-:Y:S01]  /*8540*/  IMAD.MOV.U32 R5, RZ, RZ, 0x40000040 ;  /* 0x40000040ff057424 */ /* 0x003fe200078e00ff */
[----:B------:R-:W-:Y:S05]  /*8550*/  WARPSYNC.ALL ;  /* 0x0000000000007948 */ /* 0x000fea0003800000 */
[----:B------:R-:W-:Y:S01]  /*8560*/  R2UR UR7, R5 ;  /* 0x00000000050772ca */ /* 0x000fe200000e0000 */
[----:B-----5:R-:W-:Y:S01]  /*8570*/  WARPGROUP.ARRIVE ;  /* 0x00000000000079c5 */ /* 0x020fe20000000000 */
[----:B------:R-:W-:Y:S01]  /*8580*/  IMAD.MOV.U32 R13, RZ, RZ, 0x40000040 ;  /* 0x40000040ff0d7424 */ /* 0x000fe200078e00ff */
[----:B------:R-:W-:Y:S01]  /*8590*/  MOV R7, 0x40000040 ;  /* 0x4000004000077802 */ /* 0x000fe20000000f00 */
[----:B------:R-:W-:Y:S01]  /*85a0*/  IMAD.MOV.U32 R11, RZ, RZ, 0x40000040 ;  /* 0x40000040ff0b7424 */ /* 0x000fe200078e00ff */
[----:B------:R-:W-:-:S02]  /*85b0*/  MOV R5, 0x40000040 ;  /* 0x4000004000057802 */ /* 0x000fc40000000f00 */
[----:B------:R-:W0:Y:S02]  /*85c0*/  S2R R131, SR_TID.X ;  /* 0x0000000000837919 */ /* 0x000e240000002100 */
[----:B0-----:R-:W-:Y:S01]  /*85d0*/  LOP3.LUT R131, R131, 0x7f, RZ, 0xc0, !PT ;  /* 0x0000007f83837812 */ /* 0x001fe200078ec0ff */
[----:B--2---:R-:W-:Y:S01]  /*85e0*/  IMAD R4, R152, 0x600, R3 ;  /* 0x0000060098047824 */ /* 0x004fe200078e0203 */
[----:B---3--:R-:W-:-:S03]  /*85f0*/  R2UR UR4, R8 ;  /* 0x00000000080472ca */ /* 0x008fc600000e0000 */
[----:B------:R-:W-:Y:S01]  /*8600*/  VIADD R6, R4, 0x2 ;  /* 0x0000000204067836 */ /* 0x000fe20000000000 */
[----:B------:R-:W-:Y:S01]  /*8610*/  R2UR UR5, R9 ;  /* 0x00000000090572ca */ /* 0x000fe200000e0000 */
[----:B------:R-:W-:Y:S01]  /*8620*/  VIADD R12, R8, 0x2 ;  /* 0x00000002080c7836 */ /* 0x000fe20000000000 */
[----:B------:R-:W-:Y:S01]  /*8630*/  R2UR UR6, R4 ;  /* 0x00000000040672ca */ /* 0x000fe200000e0000 */
[----:B------:R-:W-:-:S03]  /*8640*/  VIADD R10, R8, 0x4 ;  /* 0x00000004080a7836 */ /* 0x000fc60000000000 */
[----:B------:R-:W-:Y:S04]  /*8650*/  STL.64 [R1+0x60], R12 ;  /* 0x0000600c01007387 */ /* 0x000fe80000100a00 */
[----:B------:R-:W-:Y:S05]  /*8660*/  STL.64 [R1+0x58], R10 ;  /* 0x0000580a01007387 */ /* 0x000fea0000100a00 */
[----:B------:R-:W-:Y:S01]  /*8670*/  HGMMA.64x192x16.F32 R24, gdesc[UR4], RZ, !UPT, gsb0 ;  /* 0x02e00000041879f0 */ /* 0x000fe2000c0008ff */
[----:B------:R-:W-:Y:S01]  /*8680*/  R2UR UR6, R6 ;  /* 0x00000000060672ca */ /* 0x000fe200000e0000 */
[C---:B------:R-:W-:Y:S01]  /*8690*/  VIADD R6, R4.reuse, 0x4 ;  /* 0x0000000404067836 */ /* 0x040fe20000000000 */
[----:B------:R-:W-:Y:S01]  /*86a0*/  R2UR UR7, R7 ;  /* 0x00000000070772ca */ /* 0x000fe200000e0000 */
[----:B------:R-:W-:Y:S01]  /*86b0*/  VIADD R4, R4, 0x6 ;  /* 0x0000000604047836 */ /* 0x000fe20000000000 */
[----:B------:R-:W-:-:S02]  /*86c0*/  R2UR UR4, R12 ;  /* 0x000000000c0472ca */ /* 0x000fc400000e0000 */
[----:B------:R-:W-:Y:S02]  /*86d0*/  R2UR UR5, R13 ;  /* 0x000000000d0572ca */ /* 0x000fe400000e0000 */
[----:B------:R-:W-:Y:S01]  /*86e0*/  MOV R7, 0x40000040 ;  /* 0x4000004000077802 */ /* 0x000fe20000000f00 */
[----:B------:R-:W-:Y:S02]  /*86f0*/  WARPGROUP.DEPBAR.LE gsb0, 0x0 ;  /* 0x00008000000079c5 */ /* 0x000fe40000010000 */
[----:B------:R-:W-:-:S08]  /*8700*/  WARPGROUP.ARRIVE ;  /* 0x00000000000079c5 */ /* 0x000fd00000000000 */
[----:B------:R-:W-:Y:S01]  /*8710*/  HGMMA.64x192x16.F32 R24, gdesc[UR4], R24, gsb0 ;  /* 0x02e00000041879f0 */ /* 0x000fe20008000818 */
[----:B------:R-:W-:Y:S01]  /*8720*/  R2UR UR6, R6 ;  /* 0x00000000060672ca */ /* 0x000fe200000e0000 */
[----:B------:R-:W-:Y:S01]  /*8730*/  VIADD R6, R8, 0x6 ;  /* 0x0000000608067836 */ /* 0x000fe20000000000 */
[----:B------:R-:W-:Y:S01]  /*8740*/  R2UR UR7, R7 ;  /* 0x00000000070772ca */ /* 0x000fe200000e0000 */
[----:B------:R-:W-:Y:S01]  /*8750*/  IMAD.MOV.U32 R7, RZ, RZ, 0x40000040 ;  /* 0x40000040ff077424 */ /* 0x000fe200078e00ff */
[----:B------:R-:W-:Y:S02]  /*8760*/  R2UR UR4, R10 ;  /* 0x000000000a0472ca */ /* 0x000fe400000e0000 */
[----:B------:R-:W-:Y:S02]  /*8770*/  R2UR UR5, R11 ;  /* 0x000000000b0572ca */ /* 0x000fe400000e0000 */
[----:B------:R0:W-:Y:S01]  /*8780*/  STL.64 [R1+0x50], R6 ;  /* 0x0000500601007387 */ /* 0x0001e20000100a00 */
[----:B------:R-:W-:-:S02]  /*8790*/  WARPGROUP.DEPBAR.LE gsb0, 0x0 ;  /* 0x00008000000079c5 */ /* 0x000fc40000010000 */
[----:B------:R-:W-:-:S08]  /*87a0*/  WARPGROUP.ARRIVE ;  /* 0x00000000000079c5 */ /* 0x000fd00000000000 */
[----:B------:R-:W-:Y:S01]  /*87b0*/  HGMMA.64x192x16.F32 R24, gdesc[UR4], R24, gsb0 ;  /* 0x02e00000041879f0 */ /* 0x000fe20008000818 */
[----:B------:R-:W-:Y:S02]  /*87c0*/  R2UR UR6, R4 ;  /* 0x00000000040672ca */ /* 0x000fe400000e0000 */
[----:B------:R-:W-:Y:S01]  /*87d0*/  R2UR UR7, R5 ;  /* 0x00000000050772ca */ /* 0x000fe200000e0000 */
[----:B------:R-:W1:Y:S01]  /*87e0*/  S2R R4, SR_TID.X ;  /* 0x0000000000047919 */ /* 0x000e620000002100 */
[----:B------:R-:W-:Y:S02]  /*87f0*/  R2UR UR4, R6 ;  /* 0x00000000060472ca */ /* 0x000fe400000e0000 */
[----:B------:R-:W-:Y:S01]  /*8800*/  R2UR UR5, R7 ;  /* 0x00000000070572ca */ /* 0x000fe200000e0000 */
[----:B-1----:R-:W-:-:S05]  /*8810*/  VIADD R128, R4, 0xffffff80 ;  /* 0xffffff8004807836 */ /* 0x002fca0000000000 */
[----:B------:R-:W-:-:S04]  /*8820*/  SHF.R.S32.HI R125, RZ, 0x1f, R128 ;  /* 0x0000001fff7d7819 */ /* 0x000fc80000011480 */
[----:B------:R-:W-:-:S04]  /*8830*/  LEA.HI R125, R125, R128, RZ, 0x7 ;  /* 0x000000807d7d7211 */ /* 0x000fc800078f38ff */
[----:B------:R-:W-:-:S04]  /*8840*/  LOP3.LUT R125, R125, 0xffffff80, RZ, 0xc0, !PT ;  /* 0xffffff807d7d7812 */ /* 0x000fc800078ec0ff */
[----:B------:R-:W-:-:S04]  /*8850*/  IADD3 R125, R128, -R125, RZ ;  /* 0x8000007d807d7210 */ /* 0x000fc80007ffe0ff */
[----:B------:R-:W-:-:S04]  /*8860*/  SHF.R.S32.HI R4, RZ, 0x1f, R125 ;  /* 0x0000001fff047819 */ /* 0x000fc8000001147d */
[----:B------:R-:W-:-:S04]  /*8870*/  LEA.HI R4, R4, R125, RZ, 0x2 ;  /* 0x0000007d04047211 */ /* 0x000fc800078f10ff */
[----:B------:R-:W-:-:S05]  /*8880*/  LOP3.LUT R4, R4, 0x7ffffffc, RZ, 0xc0, !PT ;  /* 0x7ffffffc04047812 */ /* 0x000fca00078ec0ff */
[----:B------:R-:W-:-:S04]  /*8890*/  IMAD.IADD R4, R125, 0x1, -R4 ;  /* 0x000000017d047824 */ /* 0x000fc800078e0a04 */
[----:B------:R-:W-:-:S05]  /*88a0*/  IMAD.SHL.U32 R4, R4, 0x2, RZ ;  /* 0x0000000204047824 */ /* 0x000fca00078e00ff */
[----:B------:R-:W-:-:S05]  /*88b0*/  IADD3 R121, R121, 0xc0, -R4 ;  /* 0x000000c079797810 */ /* 0x000fca0007ffe804 */
        /* <DEDUP_REMOVED lines=8> */
[----:B------:R-:W-:Y:S01]  /*8940*/  HGMMA.64x192x16.F32 R24, gdesc[UR4], R24, gsb0 ;  /* 0x02e00000041879f0 */ /* 0x000fe20008000818 */
[----:B------:R-:W-:Y:S01]  /*8950*/  ULDC UR4, c[0x0][0x9d8] ;  /* 0x0002760000047ab9 */ /* 0x000fe20000000800 */
[----:B------:R-:W-:Y:S01]  /*8960*/  ULDC UR5, c[0x0][0x988] ;  /* 0x0002620000057ab9 */ /* 0x000fe20000000800 */
[----:B------:R-:W-:Y:S02]  /*8970*/  WARPGROUP.DEPBAR.LE gsb0, 0x0 ;  /* 0x00008000000079c5 */ /* 0x000fe40000010000 */
[----:B------:R-:W-:Y:S01]  /*8980*/  FMUL.FTZ R123, R24, UR4 ;  /* 0x00000004187b7c20 */ /* 0x000fe20008410000 */
[----:B------:R-:W-:Y:S01]  /*8990*/  FMUL.FTZ R3, R25, UR4 ;  /* 0x0000000419037c20 */ /* 0x000fe20008410000 */
[----:B------:R-:W-:Y:S01]  /*89a0*/  FMUL.FTZ R122, R28, UR4 ;  /* 0x000000041c7a7c20 */ /* 0x000fe20008410000 */
[----:B0-----:R-:W-:Y:S01]  /*89b0*/  FMUL.FTZ R6, R29, UR4 ;  /* 0x000000041d067c20 */ /* 0x001fe20008410000 */
        /* <DEDUP_REMOVED lines=31> */
[----:B------:R-:W-:Y:S01]  /*8bb0*/  FMNMX.FTZ R3, R123, R121, !PT ;  /* 0x000000797b037209 */ /* 0x000fe20007810000 */
[----:B------:R-:W-:Y:S01]  /*8bc0*/  FMUL.FTZ R46, R54, UR4 ;  /* 0x00000004362e7c20 */ /* 0x000fe20008410000 */
[----:B------:R-:W-:Y:S01]  /*8bd0*/  FMUL.FTZ R54, R89, UR4 ;  /* 0x0000000459367c20 */ /* 0x000fe20008410000 */
[----:B------:R-:W1:Y:S01]  /*8be0*/  MUFU.TANH R124, R124 ;  /* 0x0000007c007c7308 */ /* 0x000e620000002400 */
[----:B--2---:R-:W-:Y:S01]  /*8bf0*/  FSEL R122, R122, -INF , P5 ;  /* 0xff8000007a7a7808 */ /* 0x004fe20002800000 */
        /* <DEDUP_REMOVED lines=9> */
[----:B------:R-:W-:Y:S01]  /*8c90*/  FMUL.FTZ R56, R60, UR4 ;  /* 0x000000043c387c20 */ /* 0x000fe20008410000 */
[----:B------:R-:W-:Y:S01]  /*8ca0*/  FMUL.FTZ R60, R70, UR4 ;  /* 0x00000004463c7c20 */ /* 0x000fe20008410000 */
[----:B------:R-:W-:Y:S01]  /*8cb0*/  FMNMX.FTZ R3, R90, R3, !PT ;  /* 0x000000035a037209 */ /* 0x000fe20007810000 */
        /* <DEDUP_REMOVED lines=71> */
[----:B------:R-:W3:Y:S03]  /*9130*/  LDL R115, [R1+0x1c] ;  /* 0x00001c0001737983 */ /* 0x000ee60000100800 */
[----:B------:R-:W0:Y:S01]  /*9140*/  MUFU.TANH R31, R31 ;  /* 0x0000001f001f7308 */ /* 0x000e220000002400 */
[----:B-1----:R-:W-:Y:S01]  /*9150*/  FSEL R87, R21, -INF , P1 ;  /* 0xff80000015577808 */ /* 0x002fe20000800000 */
[----:B------:R-:W-:Y:S01]  /*9160*/  FMUL.FTZ R21, R104, UR4 ;  /* 0x0000000468157c20 */ /* 0x000fe20008410000 */
[----:B------:R-:W-:-:S02]  /*9170*/  FMUL.FTZ R104, R118, UR4 ;  /* 0x0000000476687c20 */ /* 0x000fc40008410000 */
        /* <DEDUP_REMOVED lines=13> */
[----:B------:R-:W2:Y:S01]  /*9250*/  MUFU.TANH R15, R15 ;  /* 0x0000000f000f7308 */ /* 0x000ea20000002400 */
[----:B0-----:R-:W-:Y:S02]  /*9260*/  FSEL R14, R14, -INF , P5 ;  /* 0xff8000000e0e7808 */ /* 0x001fe40002800000 */
[----:B------:R-:W-:-:S05]  /*9270*/  ISETP.GT.AND P5, PT, R4, 0x30, PT ;  /* 0x000000300400780c */ /* 0x000fca0003fa4270 */
[----:B------:R-:W0:Y:S01]  /*9280*/  MUFU.TANH R32, R32 ;  /* 0x0000002000207308 */ /* 0x000e220000002400 */
[----:B-1----:R-:W-:Y:S01]  /*9290*/  FSEL R80, R33, -INF , P4 ;  /* 0xff80000021507808 */ /* 0x002fe20002000000 */
[----:B------:R-:W-:Y:S01]  /*92a0*/  FMUL.FTZ R33, R100, UR4 ;  /* 0x0000000464217c20 */ /* 0x000fe20008410000 */
[----:B------:R-:W-:Y:S02]  /*92b0*/  FMUL.FTZ R100, R109, UR4 ;  /* 0x000000046d647c20 */ /* 0x000fe40008410000 */
[----:B------:R-:W-:-:S03]  /*92c0*/  FMNMX.FTZ R6, R80, R3, !PT ;  /* 0x0000000350067209 */ /* 0x000fc60007810000 */
[----:B------:R-:W1:Y:S01]  /*92d0*/  MUFU.TANH R24, R24 ;  /* 0x0000001800187308 */ /* 0x000e620000002400 */
[----:B--2---:R-:W-:Y:S02]  /*92e0*/  FSEL R15, R15, -INF , P1 ;  /* 0xff8000000f0f7808 */ /* 0x004fe40000800000 */
[----:B------:R-:W-:-:S05]  /*92f0*/  ISETP.GT.AND P1, PT, R4, 0x31, PT ;  /* 0x000000310400780c */ /* 0x000fca0003f24270 */
[----:B------:R-:W2:Y:S01]  /*9300*/  MUFU.TANH R37, R37 ;  /* 0x0000002500257308 */ /* 0x000ea20000002400 */
[----:B0-----:R-:W-:Y:S01]  /*9310*/  FSEL R81, R32, -INF , P5 ;  /* 0xff80000020517808 */ /* 0x001fe20002800000 */
[----:B------:R-:W-:Y:S01]  /*9320*/  FMUL.FTZ R32, R101, UR4 ;  /* 0x0000000465207c20 */ /* 0x000fe20008410000 */
[----:B------:R-:W-:Y:S02]  /*9330*/  FMUL.FTZ R101, R111, UR4 ;  /* 0x000000046f657c20 */ /* 0x000fe40008410000 */
        /* <DEDUP_REMOVED lines=56> */
[----:B------:R-:W-:Y:S01]  /*96c0*/  FMNMX.FTZ R6, R52, R3, !PT ;  /* 0x0000000334067209 */ /* 0x000fe20007810000 */
[----:B------:R-:W-:Y:S02]  /*96d0*/  FMUL.FTZ R3, R108, UR4 ;  /* 0x000000046c037c20 */ /* 0x000fe40008410000 */
        /* <DEDUP_REMOVED lines=40> */
[----:B--2---:R-:W-:Y:S01]  /*9960*/  FSEL R38, R127, -INF , P1 ;  /* 0xff8000007f267808 */ /* 0x004fe20000800000 */
[----:B------:R-:W-:-:S03]  /*9970*/  FMUL.FTZ R127, R107, UR4 ;  /* 0x000000046b7f7c20 */ /* 0x000fc60008410000 */
[----:B------:R-:W-:-:S03]  /*9980*/  FMNMX.FTZ R6, R38, R5, !PT ;  /* 0x0000000526067209 */ /* 0x000fc60007810000 */
[----:B------:R-:W2:Y:S01]  /*9990*/  MUFU.TANH R65, R65 ;  /* 0x0000004100417308 */ /* 0x000ea20000002400 */
[----:B0-----:R-:W-:Y:S01]  /*99a0*/  FSEL R28, R128, -INF , P5 ;  /* 0xff800000801c7808 */ /* 0x001fe20002800000 */
[----:B------:R-:W-:-:S06]  /*99b0*/  FMUL.FTZ R128, R110, UR4 ;  /* 0x000000046e807c20 */ /* 0x000fcc0008410000 */
        /* <DEDUP_REMOVED lines=29> */
[----:B------:R-:W-:Y:S02]  /*9b90*/  ISETP.GT.AND P4, PT, R4, 0x90, PT ;  /* 0x000000900400780c */ /* 0x000fe40003f84270 */
[----:B------:R-:W-:-:S03]  /*9ba0*/  FMNMX.FTZ R5, R28, R5, !PT ;  /* 0x000000051c057209 */ /* 0x000fc60007810000 */
[----:B------:R-:W1:Y:S01]  /*9bb0*/  MUFU.TANH R74, R74 ;  /* 0x0000004a004a7308 */ /* 0x000e620000002400 */
[----:B--2---:R-:W-:Y:S02]  /*9bc0*/  FSEL R71, R71, -INF , P5 ;  /* 0xff80000047477808 */ /* 0x004fe40002800000 */
[----:B------:R-:W-:-:S05]  /*9bd0*/  ISETP.GT.AND P5, PT, R4, 0x91, PT ;  /* 0x000000910400780c */ /* 0x000fca0003fa4270 */
[----:B------:R-:W2:Y:S01]  /*9be0*/  MUFU.TANH R29, R29 ;  /* 0x0000001d001d7308 */ /* 0x000ea20000002400 */
[----:B0-----:R-:W-:Y:S01]  /*9bf0*/  FSEL R30, R54, -INF , P1 ;  /* 0xff800000361e7808 */ /* 0x001fe20000800000 */
[----:B------:R-:W-:-:S06]  /*9c00*/  FMUL.FTZ R54, R113, UR4 ;  /* 0x0000000471367c20 */ /* 0x000fcc0008410000 */
[----:B------:R-:W0:Y:S01]  /*9c10*/  MUFU.TANH R75, R75 ;  /* 0x0000004b004b7308 */ /* 0x000e220000002400 */
[----:B-1----:R-:W-:Y:S02]  /*9c20*/  FSEL R74, R74, -INF , P1 ;  /* 0xff8000004a4a7808 */ /* 0x002fe40000800000 */
[----:B------:R-:W-:-:S05]  /*9c30*/  ISETP.GT.AND P1, PT, R4, 0x98, PT ;  /* 0x000000980400780c */ /* 0x000fca0003f24270 */
[----:B------:R-:W1:Y:S01]  /*9c40*/  MUFU.TANH R36, R36 ;  /* 0x0000002400247308 */ /* 0x000e620000002400 */
[----:B--2---:R-:W-:-:S07]  /*9c50*/  FSEL R29, R29, -INF , P2 ;  /* 0xff8000001d1d7808 */ /* 0x004fce0001000000 */
[----:B------:R-:W2:Y:S01]  /*9c60*/  MUFU.TANH R78, R78 ;  /* 0x0000004e004e7308 */ /* 0x000ea20000002400 */
[----:B0-----:R-:W-:Y:S02]  /*9c70*/  FSEL R75, R75, -INF , P2 ;  /* 0xff8000004b4b7808 */ /* 0x001fe40001000000 */
[----:B------:R-:W-:-:S05]  /*9c80*/  ISETP.GT.AND P2, PT, R4, 0x99, PT ;  /* 0x000000990400780c */ /* 0x000fca0003f44270 */
[----:B------:R-:W0:Y:S01]  /*9c90*/  MUFU.TANH R34, R34 ;  /* 0x0000002200227308 */ /* 0x000e220000002400 */
[----:B-1----:R-:W-:-:S07]  /*9ca0*/  FSEL R36, R36, -INF , P3 ;  /* 0xff80000024247808 */ /* 0x002fce0001800000 */
[----:B------:R-:W1:Y:S01]  /*9cb0*/  MUFU.TANH R79, R79 ;  /* 0x0000004f004f7308 */ /* 0x000e620000002400 */
[----:B--2---:R-:W-:Y:S02]  /*9cc0*/  FSEL R78, R78, -INF , P3 ;  /* 0xff8000004e4e7808 */ /* 0x004fe40001800000 */
[----:B------:R-:W-:-:S05]  /*9cd0*/  ISETP.GT.AND P3, PT, R4, 0xa0, PT ;  /* 0x000000a00400780c */ /* 0x000fca0003f64270 */
[----:B------:R-:W2:Y:S01]  /*9ce0*/  MUFU.TANH R35, R35 ;  /* 0x0000002300237308 */ /* 0x000ea20000002400 */
[----:B0-----:R-:W-:-:S07]  /*9cf0*/  FSEL R34, R34, -INF , P4 ;  /* 0xff80000022227808 */ /* 0x001fce0002000000 */
        /* <DEDUP_REMOVED lines=32> */
[----:B------:R-:W-:Y:S02]  /*9f00*/  ISETP.GT.AND P5, PT, R4, 0xb9, PT ;  /* 0x000000b90400780c */ /* 0x000fe40003fa4270 */
[----:B------:R-:W-:-:S03]  /*9f10*/  FMNMX.FTZ R4, R30, R5, !PT ;  /* 0x000000051e047209 */ /* 0x000fc60007810000 */
[----:B------:R-:W1:Y:S01]  /*9f20*/  MUFU.TANH R54, R54 ;  /* 0x0000003600367308 */ /* 0x000e620000002400 */
[----:B------:R-:W-:Y:S02]  /*9f30*/  FMNMX.FTZ R5, R29, R4, !PT ;  /* 0x000000041d057209 */ /* 0x000fe40007810000 */
[----:B--2---:R-:W-:Y:S02]  /*9f40*/  FSEL R100, R100, -INF , P1 ;  /* 0xff80000064647808 */ /* 0x004fe40000800000 */
[----:B------:R-:W-:-:S03]  /*9f50*/  FMNMX.FTZ R5, R36, R5, !PT ;  /* 0x0000000524057209 */ /* 0x000fc60007810000 */
[----:B------:R-:W2:Y:S01]  /*9f60*/  MUFU.TANH R7, R117 ;  /* 0x0000007500077308 */ /* 0x000ea20000002400 */
[----:B------:R-:W-:Y:S02]  /*9f70*/  FMNMX.FTZ R4, R34, R5, !PT ;  /* 0x0000000522047209 */ /* 0x000fe40007810000 */
[----:B0-----:R-:W-:Y:S02]  /*9f80*/  FSEL R97, R97, -INF , P2 ;  /* 0xff80000061617808 */ /* 0x001fe40001000000 */
[----:B------:R-:W-:-:S03]  /*9f90*/  FMNMX.FTZ R4, R35, R4, !PT ;  /* 0x0000000423047209 */ /* 0x000fc60007810000 */
[----:B------:R-:W0:Y:S01]  /*9fa0*/  MUFU.TANH R101, R101 ;  /* 0x0000006500657308 */ /* 0x000e220000002400 */
[----:B------:R-:W-:Y:S01]  /*9fb0*/  FMNMX.FTZ R5, R33, R4, !PT ;  /* 0x0000000421057209 */ /* 0x000fe20007810000 */
[----:B------:R-:W-:Y:S01]  /*9fc0*/  FMUL.FTZ R4, R116, UR4 ;  /* 0x0000000474047c20 */ /* 0x000fe20008410000 */
[----:B-1----:R-:W-:Y:S01]  /*9fd0*/  FSEL R54, R54, -INF , P3 ;  /* 0xff80000036367808 */ /* 0x002fe20001800000 */
[----:B------:R-:W4:Y:S01]  /*9fe0*/  LDL R116, [R1+0x80] ;  /* 0x0000800001747983 */ /* 0x000f220000100800 */
        /* <DEDUP_REMOVED lines=10> */
[----:B------:R-:W-:Y:S02]  /*a090*/  FMNMX.FTZ R5, R97, R6, !PT ;  /* 0x0000000661057209 */ /* 0x000fe40007810000 */
[----:B-1----:R-:W-:Y:S02]  /*a0a0*/  FSEL R4, R4, -INF , P4 ;  /* 0xff80000004047808 */ /* 0x002fe40002000000 */
[----:B------:R-:W-:-:S03]  /*a0b0*/  FMNMX.FTZ R5, R54, R5, !PT ;  /* 0x0000000536057209 */ /* 0x000fc60007810000 */
[----:B------:R-:W1:Y:S01]  /*a0c0*/  MUFU.TANH R104, R104 ;  /* 0x0000006800687308 */ /* 0x000e620000002400 */
[----:B------:R-:W-:Y:S02]  /*a0d0*/  FMNMX.FTZ R6, R4, R5, !PT ;  /* 0x0000000504067209 */ /* 0x000fe40007810000 */
[----:B--2---:R-:W-:Y:S02]  /*a0e0*/  FSEL R102, R102, -INF , P2 ;  /* 0xff80000066667808 */ /* 0x004fe40001000000 */
[----:B------:R-:W-:-:S03]  /*a0f0*/  FMNMX.FTZ R93, R7, R6, !PT ;  /* 0x00000006075d7209 */ /* 0x000fc60007810000 */
[----:B------:R-:W2:Y:S01]  /*a100*/  MUFU.TANH R105, R105 ;  /* 0x0000006900697308 */ /* 0x000ea20000002400 */
[----:B0-----:R-:W-:Y:S01]  /*a110*/  FSEL R103, R103, -INF , P3 ;  /* 0xff80000067677808 */ /* 0x001fe20001800000 */
[----:B------:R-:W0:Y:S01]  /*a120*/  SHFL.BFLY PT, R6, R93, 0x2, 0x1f ;  /* 0x0c401f005d067f89 */ /* 0x000e2200000e0000 */
[----:B-1----:R-:W-:Y:S02]  /*a130*/  FSEL R104, R104, -INF , P4 ;  /* 0xff80000068687808 */ /* 0x002fe40002000000 */
[----:B--2---:R-:W-:Y:S02]  /*a140*/  FSEL R105, R105, -INF , P5 ;  /* 0xff80000069697808 */ /* 0x004fe40002800000 */
[----:B0-----:R-:W-:Y:S01]  /*a150*/  FMNMX.FTZ R94, R93, R6, !PT ;  /* 0x000000065d5e7209 */ /* 0x001fe20007810000 */
[----:B------:R-:W-:-:S04]  /*a160*/  IMAD.U32 R6, RZ, RZ, UR5 ;  /* 0x00000005ff067e24 */ /* 0x000fc8000f8e00ff */
        /* <DEDUP_REMOVED lines=8> */
[--C-:B------:R-:W-:Y:S01]  /*a1f0*/  FFMA.FTZ R96, R90, R6, -R91.reuse ;  /* 0x000000065a607223 */ /* 0x100fe2000001085b */
[----:B------:R-:W-:Y:S01]  /*a200*/  FMNMX.FTZ R80, R124, R8, !PT ;  /* 0x000000087c507209 */ /* 0x000fe20007810000 */
        /* <DEDUP_REMOVED lines=19> */
[--C-:B------:R-:W-:Y:S01]  /*a340*/  FFMA.FTZ R36, R32, R6, -R91.reuse ;  /* 0x0000000620247223 */ /* 0x100fe2000001085b */
[----:B------:R-:W-:Y:S01]  /*a350*/  FMNMX.FTZ R77, R13, R76, !PT ;  /* 0x0000004c0d4d7209 */ /* 0x000fe20007810000 */
[-CC-:B------:R-:W-:Y:S01]  /*a360*/  FFMA.FTZ R76, R73, R6.reuse, -R91.reuse ;  /* 0x00000006494c7223 */ /* 0x180fe2000001085b */
[-CC-:B------:R-:W-:Y:S01]  /*a370*/  FFMA.FTZ R32, R100, R6.reuse, -R91.reuse ;  /* 0x0000000664207223 */ /* 0x180fe2000001085b */
[-CC-:B------:R-:W-:Y:S01]  /*a380*/  FFMA.FTZ R28, R28, R6.reuse, -R91.reuse ;  /* 0x000000061c1c7223 */ /* 0x180fe2000001085b */
[----:B------:R-:W-:Y:S01]  /*a390*/  FMNMX.FTZ R72, R14, R77, !PT ;  /* 0x0000004d0e487209 */ /* 0x000fe20007810000 */
[----:B------:R-:W-:Y:S01]  /*a3a0*/  FFMA.FTZ R77, R53, R6, -R91 ;  /* 0x00000006354d7223 */ /* 0x000fe2000001085b */
[----:B------:R-:W-:Y:S02]  /*a3b0*/  MUFU.EX2 R98, R98 ;  /* 0x0000006200627308 */ /* 0x000fe40000000800 */
[----:B------:R-:W-:-:S04]  /*a3c0*/  FMNMX.FTZ R73, R15, R72, !PT ;  /* 0x000000480f497209 */ /* 0x000fc80007810000 */
        /* <DEDUP_REMOVED lines=8> */
[----:B------:R-:W1:Y:S03]  /*a450*/  MUFU.EX2 R95, R95 ;  /* 0x0000005f005f7308 */ /* 0x000e660000000800 */
[----:B------:R-:W-:-:S04]  /*a460*/  FMNMX.FTZ R53, R43, R56, !PT ;  /* 0x000000382b357209 */ /* 0x000fc80007810000 */
[----:B------:R-:W-:Y:S01]  /*a470*/  FMNMX.FTZ R56, R46, R53, !PT ;  /* 0x000000352e387209 */ /* 0x000fe20007810000 */
[----:B------:R2:W-:Y:S03]  /*a480*/  MUFU.EX2 R72, R107 ;  /* 0x0000006b00487308 */ /* 0x0005e60000000800 */
[----:B------:R-:W-:Y:S01]  /*a490*/  FMNMX.FTZ R53, R47, R56, !PT ;  /* 0x000000382f357209 */ /* 0x000fe20007810000 */
[----:B------:R-:W-:-:S03]  /*a4a0*/  FFMA.FTZ R56, R49, R6, -R91 ;  /* 0x0000000631387223 */ /* 0x000fc6000001085b */
[----:B------:R-:W-:Y:S01]  /*a4b0*/  FMNMX.FTZ R106, R50, R53, !PT ;  /* 0x00000035326a7209 */ /* 0x000fe20007810000 */
[----:B------:R-:W-:Y:S01]  /*a4c0*/  FFMA.FTZ R53, R48, R6, -R91 ;  /* 0x0000000630357223 */ /* 0x000fe2000001085b */
[----:B------:R-:W3:Y:S02]  /*a4d0*/  MUFU.EX2 R93, R93 ;  /* 0x0000005d005d7308 */ /* 0x000ee40000000800 */
[----:B------:R-:W-:-:S04]  /*a4e0*/  FMNMX.FTZ R106, R51, R106, !PT ;  /* 0x0000006a336a7209 */ /* 0x000fc80007810000 */
[----:B------:R-:W-:Y:S02]  /*a4f0*/  FMNMX.FTZ R106, R55, R106, !PT ;  /* 0x0000006a376a7209 */ /* 0x000fe40007810000 */
[----:B------:R-:W3:Y:S02]  /*a500*/  MUFU.EX2 R94, R94 ;  /* 0x0000005e005e7308 */ /* 0x000ee40000000800 */
[----:B------:R-:W-:-:S04]  /*a510*/  FMNMX.FTZ R49, R59, R106, !PT ;  /* 0x0000006a3b317209 */ /* 0x000fc80007810000 */
[----:B------:R-:W-:Y:S01]  /*a520*/  FMNMX.FTZ R106, R58, R49, !PT ;  /* 0x000000313a6a7209 */ /* 0x000fe20007810000 */
[-CC-:B------:R-:W-:Y:S01]  /*a530*/  FFMA.FTZ R49, R44, R6.reuse, -R91.reuse ;  /* 0x000000062c317223 */ /* 0x180fe2000001085b */
[--C-:B------:R-:W-:Y:S01]  /*a540*/  FFMA.FTZ R44, R40, R6, -R91.reuse ;  /* 0x00000006282c7223 */ /* 0x100fe2000001085b */
[----:B------:R-:W3:Y:S01]  /*a550*/  MUFU.EX2 R90, R90 ;  /* 0x0000005a005a7308 */ /* 0x000ee20000000800 */
[----:B------:R-:W-:Y:S01]  /*a560*/  FMNMX.FTZ R45, R61, R106, !PT ;  /* 0x0000006a3d2d7209 */ /* 0x000fe20007810000 */
[----:B------:R-:W-:-:S03]  /*a570*/  FFMA.FTZ R106, R41, R6, -R91 ;  /* 0x00000006296a7223 */ /* 0x000fc6000001085b */
[----:B------:R-:W-:-:S03]  /*a580*/  FMNMX.FTZ R48, R60, R45, !PT ;  /* 0x0000002d3c307209 */ /* 0x000fc60007810000 */
[----:B------:R-:W3:Y:S01]  /*a590*/  MUFU.EX2 R92, R92 ;  /* 0x0000005c005c7308 */ /* 0x000ee20000000800 */
[----:B------:R-:W-:Y:S01]  /*a5a0*/  FMNMX.FTZ R45, R63, R48, !PT ;  /* 0x000000303f2d7209 */ /* 0x000fe20007810000 */
[----:B------:R-:W-:-:S03]  /*a5b0*/  FFMA.FTZ R48, R42, R6, -R91 ;  /* 0x000000062a307223 */ /* 0x000fc6000001085b */
        /* <DEDUP_REMOVED lines=8> */
[----:B------:R-:W-:Y:S01]  /*a640*/  FMNMX.FTZ R45, R69, R42, !PT ;  /* 0x0000002a452d7209 */ /* 0x000fe20007810000 */
[----:B------:R-:W-:-:S03]  /*a650*/  FFMA.FTZ R42, R39, R6, -R91 ;  /* 0x00000006272a7223 */ /* 0x000fc6000001085b */
[----:B------:R-:W-:-:S03]  /*a660*/  FMNMX.FTZ R41, R68, R45, !PT ;  /* 0x0000002d44297209 */ /* 0x000fc60007810000 */
[----:B------:R0:W-:Y:S01]  /*a670*/  MUFU.EX2 R45, R106 ;  /* 0x0000006a002d7308 */ /* 0x0001e20000000800 */
[----:B------:R-:W-:Y:S01]  /*a680*/  FMNMX.FTZ R40, R70, R41, !PT ;  /* 0x0000002946287209 */ /* 0x000fe20007810000 */
[----:B------:R-:W-:-:S03]  /*a690*/  FFMA.FTZ R41, R38, R6, -R91 ;  /* 0x0000000626297223 */ /* 0x000fc6000001085b */
[----:B--2---:R-:W-:Y:S01]  /*a6a0*/  FMNMX.FTZ R107, R71, R40, !PT ;  /* 0x00000028476b7209 */ /* 0x004fe20007810000 */
[-CC-:B------:R-:W-:Y:S02]  /*a6b0*/  FFMA.FTZ R40, R37, R6.reuse, -R91.reuse ;  /* 0x0000000625287223 */ /* 0x180fe4000001085b */
[----:B------:R-:W-:Y:S01]  /*a6c0*/  MUFU.EX2 R87, R87 ;  /* 0x0000005700577308 */ /* 0x000fe20000000800 */
[----:B------:R-:W-:Y:S01]  /*a6d0*/  FMNMX.FTZ R38, R74, R107, !PT ;  /* 0x0000006b4a267209 */ /* 0x000fe20007810000 */
[----:B------:R-:W-:-:S03]  /*a6e0*/  FFMA.FTZ R107, R30, R6, -R91 ;  /* 0x000000061e6b7223 */ /* 0x000fc6000001085b */
[----:B------:R-:W-:-:S03]  /*a6f0*/  FMNMX.FTZ R39, R75, R38, !PT ;  /* 0x000000264b277209 */ /* 0x000fc60007810000 */
[----:B------:R-:W-:Y:S01]  /*a700*/  MUFU.EX2 R84, R84 ;  /* 0x0000005400547308 */ /* 0x000fe20000000800 */
        /* <DEDUP_REMOVED lines=14> */
[----:B------:R-:W-:-:S03]  /*a7f0*/  FFMA.FTZ R30, R29, R6, -R91 ;  /* 0x000000061d1e7223 */ /* 0x000fc6000001085b */
[----:B------:R-:W-:Y:S01]  /*a800*/  FMNMX.FTZ R38, R102, R37, !PT ;  /* 0x0000002566267209 */ /* 0x000fe20007810000 */
[--C-:B------:R-:W-:Y:S02]  /*a810*/  FFMA.FTZ R37, R34, R6, -R91.reuse ;  /* 0x0000000622257223 */ /* 0x100fe4000001085b */
[----:B------:R-:W-:Y:S01]  /*a820*/  MUFU.EX2 R76, R76 ;  /* 0x0000004c004c7308 */ /* 0x000fe20000000800 */
[----:B------:R-:W-:Y:S01]  /*a830*/  FMNMX.FTZ R29, R103, R38, !PT ;  /* 0x00000026671d7209 */ /* 0x000fe20007810000 */
[-CC-:B------:R-:W-:Y:S01]  /*a840*/  FFMA.FTZ R38, R35, R6.reuse, -R91.reuse ;  /* 0x0000000623267223 */ /* 0x180fe2000001085b */
[-CC-:B------:R-:W-:Y:S01]  /*a850*/  FFMA.FTZ R35, R33, R6.reuse, -R91.reuse ;  /* 0x0000000621237223 */ /* 0x180fe2000001085b */
[-CC-:B------:R-:W-:Y:S01]  /*a860*/  FFMA.FTZ R33, R21, R6.reuse, -R91.reuse ;  /* 0x0000000615217223 */ /* 0x180fe2000001085b */
[----:B0-----:R-:W-:Y:S01]  /*a870*/  FMNMX.FTZ R106, R104, R29, !PT ;  /* 0x0000001d686a7209 */ /* 0x001fe20007810000 */
[-CC-:B------:R-:W-:Y:S01]  /*a880*/  FFMA.FTZ R21, R3, R6.reuse, -R91.reuse ;  /* 0x0000000603157223 */ /* 0x180fe2000001085b */
[----:B------:R-:W-:Y:S01]  /*a890*/  FFMA.FTZ R3, R54, R6, -R91 ;  /* 0x0000000636037223 */ /* 0x000fe2000001085b */
[----:B------:R0:W-:Y:S01]  /*a8a0*/  MUFU.EX2 R29, R108 ;  /* 0x0000006c001d7308 */ /* 0x0001e20000000800 */
[----:B------:R-:W-:-:S05]  /*a8b0*/  FMNMX.FTZ R106, R105, R106, !PT ;  /* 0x0000006a696a7209 */ /* 0x000fca0007810000 */
[----:B------:R-:W1:Y:S02]  /*a8c0*/  SHFL.BFLY PT, R34, R106, 0x2, 0x1f ;  /* 0x0c401f006a227f89 */ /* 0x000e6400000e0000 */
[----:B------:R-:W-:Y:S08]  /*a8d0*/  MUFU.EX2 R77, R77 ;  /* 0x0000004d004d7308 */ /* 0x000ff00000000800 */
[----:B------:R-:W-:Y:S08]  /*a8e0*/  MUFU.EX2 R73, R73 ;  /* 0x0000004900497308 */ /* 0x000ff00000000800 */
[----:B------:R-:W-:Y:S01]  /*a8f0*/  MUFU.EX2 R56, R56 ;  /* 0x0000003800387308 */ /* 0x000fe20000000800 */
[----:B-1----:R-:W-:Y:S01]  /*a900*/  FMNMX.FTZ R106, R106, R34, !PT ;  /* 0x000000226a6a7209 */ /* 0x002fe20007810000 */
[-CC-:B------:R-:W-:Y:S01]  /*a910*/  FFMA.FTZ R34, R20, R6.reuse, -R91.reuse ;  /* 0x0000000614227223 */ /* 0x180fe2000001085b */
[-CC-:B------:R-:W-:Y:S01]  /*a920*/  FFMA.FTZ R20, R97, R6.reuse, -R91.reuse ;  /* 0x0000000661147223 */ /* 0x180fe2000001085b */
[-CC-:B------:R-:W-:Y:S01]  /*a930*/  FFMA.FTZ R97, R4, R6.reuse, -R91.reuse ;  /* 0x0000000604617223 */ /* 0x180fe2000001085b */
[----:B------:R-:W-:Y:S01]  /*a940*/  FFMA.FTZ R4, R7, R6, -R91 ;  /* 0x0000000607047223 */ /* 0x000fe2000001085b */
[----:B--2---:R-:W1:Y:S02]  /*a950*/  SHFL.BFLY PT, R107, R106, 0x1, 0x1f ;  /* 0x0c201f006a6b7f89 */ /* 0x004e6400000e0000 */
[----:B------:R-:W-:Y:S08]  /*a960*/  MUFU.EX2 R57, R57 ;  /* 0x0000003900397308 */ /* 0x000ff00000000800 */
[----:B------:R2:W-:Y:S08]  /*a970*/  MUFU.EX2 R7, R97 ;  /* 0x0000006100077308 */ /* 0x0005f00000000800 */
[----:B------:R-:W-:Y:S01]  /*a980*/  MUFU.EX2 R52, R52 ;  /* 0x0000003400347308 */ /* 0x000fe20000000800 */
[----:B-1----:R-:W-:-:S07]  /*a990*/  FMNMX.FTZ R54, R106, R107, !PT ;  /* 0x0000006b6a367209 */ /* 0x002fce0007810000 */
[----:B------:R-:W-:Y:S01]  /*a9a0*/  MUFU.EX2 R53, R53 ;  /* 0x0000003500357308 */ /* 0x000fe20000000800 */
[C---:B------:R-:W-:Y:S01]  /*a9b0*/  FSETP.NEU.FTZ.AND P1, PT, R54.reuse, -INF , PT ;  /* 0xff8000003600780b */ /* 0x040fe20003f3d000 */
[----:B------:R-:W-:-:S06]  /*a9c0*/  FMUL.FTZ R113, R54, R6 ;  /* 0x0000000636717220 */ /* 0x000fcc0000410000 */
[----:B------:R-:W-:Y:S01]  /*a9d0*/  MUFU.EX2 R48, R48 ;  /* 0x0000003000307308 */ /* 0x000fe20000000800 */
[----:B------:R-:W-:Y:S02]  /*a9e0*/  FSEL R113, R113, RZ, P1 ;  /* 0x000000ff71717208 */ /* 0x000fe40000800000 */
[----:B------:R-:W-:-:S03]  /*a9f0*/  ISETP.NE.AND P1, PT, R131, RZ, PT ;  /* 0x000000ff8300720c */ /* 0x000fc60003f25270 */
[-C--:B------:R-:W-:Y:S01]  /*aa00*/  FFMA.FTZ R114, R14, R6.reuse, -R113 ;  /* 0x000000060e727223 */ /* 0x080fe20000010871 */
[----:B------:R-:W-:Y:S01]  /*aa10*/  FADD.FTZ R14, R98, R99 ;  /* 0x00000063620e7221 */ /* 0x000fe20000010000 */
[-CC-:B------:R-:W-:Y:S01]  /*aa20*/  FFMA.FTZ R100, R124, R6.reuse, -R113.reuse ;  /* 0x000000067c647223 */ /* 0x180fe20000010871 */
[-CC-:B------:R-:W-:Y:S01]  /*aa30*/  FFMA.FTZ R107, R8, R6.reuse, -R113.reuse ;  /* 0x00000006086b7223 */ /* 0x180fe20000010871 */
[-CC-:B------:R-:W-:Y:S01]  /*aa40*/  FFMA.FTZ R110, R11, R6.reuse, -R113.reuse ;  /* 0x000000060b6e7223 */ /* 0x180fe20000010871 */
[-CC-:B------:R-:W-:Y:S01]  /*aa50*/  FFMA.FTZ R11, R67, R6.reuse, -R113.reuse ;  /* 0x00000006430b7223 */ /* 0x180fe20000010871 */
[----:B------:R-:W-:Y:S01]  /*aa60*/  FADD.FTZ R67, R95, R14 ;  /* 0x0000000e5f437221 */ /* 0x000fe20000010000 */
[-CC-:B0-----:R-:W-:Y:S01]  /*aa70*/  FFMA.FTZ R108, R9, R6.reuse, -R113.reuse ;  /* 0x00000006096c7223 */ /* 0x181fe20000010871 */
[-CC-:B------:R-:W-:Y:S01]  /*aa80*/  FFMA.FTZ R112, R13, R6.reuse, -R113.reuse ;  /* 0x000000060d707223 */ /* 0x180fe20000010871 */
[-C--:B------:R-:W-:Y:S01]  /*aa90*/  FFMA.FTZ R13, R63, R6.reuse, -R113 ;  /* 0x000000063f0d7223 */ /* 0x080fe20000010871 */
[----:B------:R-:W-:Y:S01]  /*aaa0*/  MUFU.EX2 R100, R100 ;  /* 0x0000006400647308 */ /* 0x000fe20000000800 */
[----:B------:R-:W-:Y:S01]  /*aab0*/  FADD.FTZ R14, R96, R67 ;  /* 0x00000043600e7221 */ /* 0x000fe20000010000 */
[-CC-:B------:R-:W-:Y:S01]  /*aac0*/  FFMA.FTZ R109, R10, R6.reuse, -R113.reuse ;  /* 0x000000060a6d7223 */ /* 0x180fe20000010871 */
[-CC-:B------:R-:W-:Y:S01]  /*aad0*/  FFMA.FTZ R8, R62, R6.reuse, -R113.reuse ;  /* 0x000000063e087223 */ /* 0x180fe20000010871 */
[-CC-:B------:R-:W-:Y:S01]  /*aae0*/  FFMA.FTZ R111, R12, R6.reuse, -R113.reuse ;  /* 0x000000060c6f7223 */ /* 0x180fe20000010871 */
[-CC-:B------:R-:W-:Y:S01]  /*aaf0*/  FFMA.FTZ R106, R26, R6.reuse, -R113.reuse ;  /* 0x000000061a6a7223 */ /* 0x180fe20000010871 */
[-CC-:B------:R-:W-:Y:S01]  /*ab00*/  FFMA.FTZ R91, R15, R6.reuse, -R113.reuse ;  /* 0x000000060f5b7223 */ /* 0x180fe20000010871 */
[-CC-:B--2---:R-:W-:Y:S01]  /*ab10*/  FFMA.FTZ R97, R24, R6.reuse, -R113.reuse ;  /* 0x0000000618617223 */ /* 0x184fe20000010871 */
[----:B------:R-:W0:Y:S01]  /*ab20*/  MUFU.EX2 R107, R107 ;  /* 0x0000006b006b7308 */ /* 0x000e220000000800 */
[-CC-:B------:R-:W-:Y:S01]  /*ab30*/  FFMA.FTZ R25, R25, R6.reuse, -R113.reuse ;  /* 0x0000000619197223 */ /* 0x180fe20000010871 */
[-CC-:B------:R-:W-:Y:S01]  /*ab40*/  FFMA.FTZ R27, R27, R6.reuse, -R113.reuse ;  /* 0x000000061b1b7223 */ /* 0x180fe20000010871 */
[-CC-:B------:R-:W-:Y:S01]  /*ab50*/  FFMA.FTZ R43, R43, R6.reuse, -R113.reuse ;  /* 0x000000062b2b7223 */ /* 0x180fe20000010871 */
[-CC-:B------:R-:W-:Y:S01]  /*ab60*/  FFMA.FTZ R46, R46, R6.reuse, -R113.reuse ;  /* 0x000000062e2e7223 */ /* 0x180fe20000010871 */
[-CC-:B------:R-:W-:Y:S01]  /*ab70*/  FFMA.FTZ R47, R47, R6.reuse, -R113.reuse ;  /* 0x000000062f2f7223 */ /* 0x180fe20000010871 */
[----:B------:R-:W-:-:S02]  /*ab80*/  FFMA.FTZ R50, R50, R6, -R113 ;  /* 0x0000000632327223 */ /* 0x000fc40000010871 */
[----:B------:R3:W-:Y:S08]  /*ab90*/  MUFU.EX2 R62, R13 ;  /* 0x0000000d003e7308 */ /* 0x0007f00000000800 */
[----:B------:R-:W1:Y:S01]  /*aba0*/  MUFU.EX2 R108, R108 ;  /* 0x0000006c006c7308 */ /* 0x000e620000000800 */
[----:B---3--:R-:W-:-:S04]  /*abb0*/  FADD.FTZ R13, R93, R14 ;  /* 0x0000000e5d0d7221 */ /* 0x008fc80000010000 */
[----:B------:R-:W-:-:S03]  /*abc0*/  FADD.FTZ R13, R94, R13 ;  /* 0x0000000d5e0d7221 */ /* 0x000fc60000010000 */
[----:B------:R-:W2:Y:S01]  /*abd0*/  MUFU.EX2 R109, R109 ;  /* 0x0000006d006d7308 */ /* 0x000ea20000000800 */
[----:B------:R-:W-:-:S07]  /*abe0*/  FADD.FTZ R13, R90, R13 ;  /* 0x0000000d5a0d7221 */ /* 0x000fce0000010000 */
[----:B------:R-:W3:Y:S01]  /*abf0*/  MUFU.EX2 R110, R110 ;  /* 0x0000006e006e7308 */ /* 0x000ee20000000800 */
[----:B------:R-:W-:Y:S01]  /*ac00*/  FADD.FTZ R26, R92, R13 ;  /* 0x0000000d5c1a7221 */ /* 0x000fe20000010000 */
[----:B0-----:R-:W-:Y:S01]  /*ac10*/  FADD.FTZ R13, R100, R107 ;  /* 0x0000006b640d7221 */ /* 0x001fe20000010000 */
[----:B------:R-:W-:-:S05]  /*ac20*/  F2FP.F16.F32.PACK_AB R14, R92, R90 ;  /* 0x0000005a5c0e723e */ /* 0x000fca00000000ff */
[----:B------:R-:W0:Y:S01]  /*ac30*/  MUFU.EX2 R111, R111 ;  /* 0x0000006f006f7308 */ /* 0x000e220000000800 */
[----:B-1----:R-:W-:-:S07]  /*ac40*/  FADD.FTZ R92, R108, R13 ;  /* 0x0000000d6c5c7221 */ /* 0x002fce0000010000 */
[----:B------:R-:W1:Y:S01]  /*ac50*/  MUFU.EX2 R112, R112 ;  /* 0x0000007000707308 */ /* 0x000e620000000800 */
[----:B--2---:R-:W-:Y:S01]  /*ac60*/  FADD.FTZ R13, R109, R92 ;  /* 0x0000005c6d0d7221 */ /* 0x004fe20000010000 */
[----:B------:R-:W-:-:S06]  /*ac70*/  FFMA.FTZ R12, R64, R6, -R113 ;  /* 0x00000006400c7223 */ /* 0x000fcc0000010871 */
[----:B------:R-:W2:Y:S01]  /*ac80*/  MUFU.EX2 R114, R114 ;  /* 0x0000007200727308 */ /* 0x000ea20000000800 */
[----:B---3--:R-:W-:Y:S01]  /*ac90*/  FADD.FTZ R92, R110, R13 ;  /* 0x0000000d6e5c7221 */ /* 0x008fe20000010000 */
[----:B------:R-:W-:-:S06]  /*aca0*/  FFMA.FTZ R15, R68, R6, -R113 ;  /* 0x00000006440f7223 */ /* 0x000fcc0000010871 */
[----:B------:R3:W-:Y:S01]  /*acb0*/  MUFU.EX2 R68, R12 ;  /* 0x0000000c00447308 */ /* 0x0007e20000000800 */
[-CC-:B------:R-:W-:Y:S01]  /*acc0*/  FFMA.FTZ R10, R65, R6.reuse, -R113.reuse ;  /* 0x00000006410a7223 */ /* 0x180fe20000010871 */
[----:B------:R-:W-:-:S06]  /*acd0*/  FFMA.FTZ R9, R66, R6, -R113 ;  /* 0x0000000642097223 */ /* 0x000fcc0000010871 */
[----:B------:R-:W4:Y:S01]  /*ace0*/  MUFU.EX2 R91, R91 ;  /* 0x0000005b005b7308 */ /* 0x000f220000000800 */
[----:B---3--:R-:W-:Y:S01]  /*acf0*/  F2FP.F16.F32.PACK_AB R12, R94, R93 ;  /* 0x0000005d5e0c723e */ /* 0x008fe200000000ff */
[----:B0-----:R-:W-:Y:S01]  /*ad00*/  FADD.FTZ R93, R111, R92 ;  /* 0x0000005c6f5d7221 */ /* 0x001fe20000010000 */
[----:B------:R-:W-:-:S03]  /*ad10*/  FADD.FTZ R94, R88, R26 ;  /* 0x0000001a585e7221 */ /* 0x000fc60000010000 */
[----:B-1----:R-:W-:Y:S02]  /*ad20*/  FADD.FTZ R93, R112, R93 ;  /* 0x0000005d705d7221 */ /* 0x002fe40000010000 */
[----:B------:R-:W0:Y:S02]  /*ad30*/  MUFU.EX2 R97, R97 ;  /* 0x0000006100617308 */ /* 0x000e240000000800 */
[----:B--2---:R-:W-:Y:S01]  /*ad40*/  FADD.FTZ R26, R114, R93 ;  /* 0x0000005d721a7221 */ /* 0x004fe20000010000 */
[----:B------:R-:W-:-:S04]  /*ad50*/  FADD.FTZ R93, R89, R94 ;  /* 0x0000005e595d7221 */ /* 0x000fc80000010000 */
[----:B------:R-:W-:Y:S01]  /*ad60*/  FADD.FTZ R94, R86, R93 ;  /* 0x0000005d565e7221 */ /* 0x000fe20000010000 */
[----:B------:R1:W-:Y:S08]  /*ad70*/  MUFU.EX2 R67, R10 ;  /* 0x0000000a00437308 */ /* 0x0003f00000000800 */
[----:B------:R-:W2:Y:S01]  /*ad80*/  MUFU.EX2 R25, R25 ;  /* 0x0000001900197308 */ /* 0x000ea20000000800 */
[----:B-1----:R-:W-:Y:S01]  /*ad90*/  F2FP.F16.F32.PACK_AB R10, R96, R95 ;  /* 0x0000005f600a723e */ /* 0x002fe200000000ff */
[----:B------:R-:W-:Y:S01]  /*ada0*/  FADD.FTZ R95, R87, R94 ;  /* 0x0000005e575f7221 */ /* 0x000fe20000010000 */
[----:B------:R-:W3:Y:S03]  /*adb0*/  LDL R96, [R1+0x24] ;  /* 0x0000240001607983 */ /* 0x000ee60000100800 */
[----:B------:R-:W-:-:S02]  /*adc0*/  FADD.FTZ R94, R84, R95 ;  /* 0x0000005f545e7221 */ /* 0x000fc40000010000 */
[----:B------:R-:W1:Y:S02]  /*add0*/  MUFU.EX2 R106, R106 ;  /* 0x0000006a006a7308 */ /* 0x000e640000000800 */
[----:B------:R-:W-:-:S04]  /*ade0*/  FADD.FTZ R95, R85, R94 ;  /* 0x0000005e555f7221 */ /* 0x000fc80000010000 */
[----:B------:R-:W-:Y:S02]  /*adf0*/  FADD.FTZ R94, R80, R95 ;  /* 0x0000005f505e7221 */ /* 0x000fe40000010000 */
[----:B------:R4:W-:Y:S08]  /*ae00*/  MUFU.EX2 R66, R8 ;  /* 0x0000000800427308 */ /* 0x0009f00000000800 */
[----:B------:R-:W1:Y:S01]  /*ae10*/  MUFU.EX2 R27, R27 ;  /* 0x0000001b001b7308 */ /* 0x000e620000000800 */
[----:B----4-:R-:W-:Y:S01]  /*ae20*/  F2FP.F16.F32.PACK_AB R8, R99, R98 ;  /* 0x000000626308723e */ /* 0x010fe200000000ff */
[----:B------:R-:W-:Y:S01]  /*ae30*/  FADD.FTZ R99, R81, R94 ;  /* 0x0000005e51637221 */ /* 0x000fe20000010000 */
[----:B------:R-:W-:-:S05]  /*ae40*/  FADD.FTZ R26, R91, R26 ;  /* 0x0000001a5b1a7221 */ /* 0x000fca0000010000 */
[----:B------:R-:W4:Y:S01]  /*ae50*/  MUFU.EX2 R43, R43 ;  /* 0x0000002b002b7308 */ /* 0x000f220000000800 */
[----:B------:R-:W-:Y:S01]  /*ae60*/  FADD.FTZ R94, R76, R99 ;  /* 0x000000634c5e7221 */ /* 0x000fe20000010000 */
[----:B------:R-:W-:-:S06]  /*ae70*/  FFMA.FTZ R51, R51, R6, -R113 ;  /* 0x0000000633337223 */ /* 0x000fcc0000010871 */
[----:B------:R-:W4:Y:S01]  /*ae80*/  MUFU.EX2 R46, R46 ;  /* 0x0000002e002e7308 */ /* 0x000f220000000800 */
[----:B------:R-:W-:Y:S01]  /*ae90*/  FADD.FTZ R99, R77, R94 ;  /* 0x0000005e4d637221 */ /* 0x000fe20000010000 */
[----:B------:R-:W-:Y:S01]  /*aea0*/  @!P1 IADD3 R0, R0, 0x30840, RZ ;  /* 0x0003084000009810 */ /* 0x000fe20007ffe0ff */
[----:B------:R-:W3:Y:S01]  /*aeb0*/  LDL R94, [R1+0x20] ;  /* 0x00002000015e7983 */ /* 0x000ee20000100800 */
[----:B0-----:R-:W-:-:S04]  /*aec0*/  FADD.FTZ R26, R97, R26 ;  /* 0x0000001a611a7221 */ /* 0x001fc80000010000 */
[----:B------:R-:W0:Y:S01]  /*aed0*/  MUFU.EX2 R47, R47 ;  /* 0x0000002f002f7308 */ /* 0x000e220000000800 */
[----:B--2---:R-:W-:Y:S01]  /*aee0*/  FADD.FTZ R93, R25, R26 ;  /* 0x0000001a195d7221 */ /* 0x004fe20000010000 */
[----:B------:R-:W-:-:S06]  /*aef0*/  FFMA.FTZ R55, R55, R6, -R113 ;  /* 0x0000000637377223 */ /* 0x000fcc0000010871 */
[----:B------:R-:W2:Y:S01]  /*af00*/  MUFU.EX2 R50, R50 ;  /* 0x0000003200327308 */ /* 0x000ea20000000800 */
[----:B-1----:R-:W-:Y:S01]  /*af10*/  FADD.FTZ R26, R106, R93 ;  /* 0x0000005d6a1a7221 */ /* 0x002fe20000010000 */
[-CC-:B------:R-:W-:Y:S01]  /*af20*/  FFMA.FTZ R59, R59, R6.reuse, -R113.reuse ;  /* 0x000000063b3b7223 */ /* 0x180fe20000010871 */
[-CC-:B------:R-:W-:Y:S01]  /*af30*/  FFMA.FTZ R24, R74, R6.reuse, -R113.reuse ;  /* 0x000000064a187223 */ /* 0x180fe20000010871 */
[----:B------:R-:W-:Y:S01]  /*af40*/  FFMA.FTZ R60, R60, R6, -R113 ;  /* 0x000000063c3c7223 */ /* 0x000fe20000010871 */
[----:B------:R-:W-:Y:S01]  /*af50*/  FADD.FTZ R26, R27, R26 ;  /* 0x0000001a1b1a7221 */ /* 0x000fe20000010000 */
[----:B------:R-:W-:Y:S01]  /*af60*/  @!P1 PRMT R0, RZ, 0x654, R0 ;  /* 0x00000654ff009816 */ /* 0x000fe20000000000 */
[----:B------:R-:W3:Y:S01]  /*af70*/  LDL R98, [R1+0x88] ;  /* 0x0000880001627983 */ /* 0x000ee20000100800 */
[----:B------:R-:W1:Y:S01]  /*af80*/  MUFU.EX2 R51, R51 ;  /* 0x0000003300337308 */ /* 0x000e620000000800 */
[----:B----4-:R-:W-:Y:S01]  /*af90*/  FADD.FTZ R95, R43, R26 ;  /* 0x0000001a2b5f7221 */ /* 0x010fe20000010000 */
[----:B------:R4:W-:Y:S03]  /*afa0*/  @!P1 SYNCS.ARRIVE.TRANS64.RED.A1T0 RZ, [R0+URZ], RZ ;  /* 0x000000ff00ff99a7 */ /* 0x0009e6000810043f */
[----:B------:R-:W-:-:S03]  /*afb0*/  FADD.FTZ R26, R46, R95 ;  /* 0x0000005f2e1a7221 */ /* 0x000fc60000010000 */
[----:B------:R-:W1:Y:S01]  /*afc0*/  MUFU.EX2 R55, R55 ;  /* 0x0000003700377308 */ /* 0x000e620000000800 */
[-CC-:B----4-:R-:W-:Y:S01]  /*afd0*/  FFMA.FTZ R0, R58, R6.reuse, -R113.reuse ;  /* 0x000000063a007223 */ /* 0x190fe20000010871 */
[----:B0-----:R-:W-:Y:S01]  /*afe0*/  FADD.FTZ R95, R47, R26 ;  /* 0x0000001a2f5f7221 */ /* 0x001fe20000010000 */
[----:B------:R-:W-:-:S05]  /*aff0*/  FFMA.FTZ R58, R61, R6, -R113 ;  /* 0x000000063d3a7223 */ /* 0x000fca0000010871 */
[----:B------:R-:W0:Y:S01]  /*b000*/  MUFU.EX2 R59, R59 ;  /* 0x0000003b003b7308 */ /* 0x000e220000000800 */
[----:B------:R-:W-:-:S07]  /*b010*/  FADD.FTZ R26, R72, R99 ;  /* 0x00000063481a7221 */ /* 0x000fce0000010000 */
[----:B------:R4:W-:Y:S08]  /*b020*/  MUFU.EX2 R90, R9 ;  /* 0x00000009005a7308 */ /* 0x0009f00000000800 */
[----:B------:R2:W-:Y:S01]  /*b030*/  MUFU.EX2 R74, R11 ;  /* 0x0000000b004a7308 */ /* 0x0005e20000000800 */
[----:B----4-:R-:W-:-:S07]  /*b040*/  F2FP.F16.F32.PACK_AB R9, R107, R100 ;  /* 0x000000646b09723e */ /* 0x010fce00000000ff */
[----:B------:R-:W4:Y:S01]  /*b050*/  MUFU.EX2 R0, R0 ;  /* 0x0000000000007308 */ /* 0x000f220000000800 */
[----:B--2---:R-:W-:-:S07]  /*b060*/  F2FP.F16.F32.PACK_AB R11, R109, R108 ;  /* 0x0000006c6d0b723e */ /* 0x004fce00000000ff */
[----:B------:R2:W-:Y:S01]  /*b070*/  MUFU.EX2 R93, R24 ;  /* 0x00000018005d7308 */ /* 0x0005e20000000800 */
[----:B------:R0:W-:Y:S07]  /*b080*/  STSM.16.M88.4 [R115+0x1e800], R8 ;  /* 0x01e8000873007844 */ /* 0x0001ee0000000200 */
[----:B------:R-:W-:Y:S01]  /*b090*/  MUFU.EX2 R49, R49 ;  /* 0x0000003100317308 */ /* 0x000fe20000000800 */
[----:B--2---:R-:W-:-:S04]  /*b0a0*/  FADD.FTZ R24, R50, R95 ;  /* 0x0000005f32187221 */ /* 0x004fc80000010000 */
[----:B-1----:R-:W-:-:S03]  /*b0b0*/  FADD.FTZ R24, R51, R24 ;  /* 0x0000001833187221 */ /* 0x002fc60000010000 */
[----:B------:R-:W1:Y:S01]  /*b0c0*/  MUFU.EX2 R58, R58 ;  /* 0x0000003a003a7308 */ /* 0x000e620000000800 */
[----:B0-----:R-:W-:Y:S01]  /*b0d0*/  F2FP.F16.F32.PACK_AB R10, R87, R86 ;  /* 0x00000056570a723e */ /* 0x001fe200000000ff */
[----:B------:R-:W-:Y:S01]  /*b0e0*/  FADD.FTZ R87, R73, R26 ;  /* 0x0000001a49577221 */ /* 0x000fe20000010000 */
[----:B------:R-:W-:Y:S01]  /*b0f0*/  F2FP.F16.F32.PACK_AB R13, R111, R110 ;  /* 0x0000006e6f0d723e */ /* 0x000fe200000000ff */
[----:B------:R-:W-:-:S04]  /*b100*/  FADD.FTZ R24, R55, R24 ;  /* 0x0000001837187221 */ /* 0x000fc80000010000 */
[----:B------:R-:W0:Y:S01]  /*b110*/  MUFU.EX2 R60, R60 ;  /* 0x0000003c003c7308 */ /* 0x000e220000000800 */
[----:B------:R-:W-:Y:S01]  /*b120*/  FADD.FTZ R26, R56, R87 ;  /* 0x00000057381a7221 */ /* 0x000fe20000010000 */
[----:B------:R-:W-:-:S06]  /*b130*/  FADD.FTZ R9, R59, R24 ;  /* 0x000000183b097221 */ /* 0x000fcc0000010000 */
[----:B------:R2:W-:Y:S01]  /*b140*/  MUFU.EX2 R92, R15 ;  /* 0x0000000f005c7308 */ /* 0x0005e20000000800 */
[----:B----4-:R-:W-:-:S07]  /*b150*/  FADD.FTZ R11, R0, R9 ;  /* 0x00000009000b7221 */ /* 0x010fce0000010000 */
[----:B------:R-:W4:Y:S01]  /*b160*/  MUFU.EX2 R44, R44 ;  /* 0x0000002c002c7308 */ /* 0x000f220000000800 */
[----:B--2---:R-:W-:-:S05]  /*b170*/  F2FP.F16.F32.PACK_AB R15, R114, R112 ;  /* 0x00000070720f723e */ /* 0x004fca00000000ff */
[----:B------:R2:W-:Y:S02]  /*b180*/  STSM.16.M88.4 [R116], R12 ;  /* 0x0000000c74007844 */ /* 0x0005e40000000200 */
[----:B------:R-:W4:Y:S08]  /*b190*/  MUFU.EX2 R41, R41 ;  /* 0x0000002900297308 */ /* 0x000f300000000800 */
[----:B------:R-:W4:Y:S01]  /*b1a0*/  MUFU.EX2 R42, R42 ;  /* 0x0000002a002a7308 */ /* 0x000f220000000800 */
[----:B--2---:R-:W-:Y:S01]  /*b1b0*/  FADD.FTZ R13, R57, R26 ;  /* 0x0000001a390d7221 */ /* 0x004fe20000010000 */
[----:B------:R-:W-:Y:S01]  /*b1c0*/  F2FP.F16.F32.PACK_AB R26, R73, R72 ;  /* 0x00000048491a723e */ /* 0x000fe200000000ff */
[----:B-1----:R-:W-:-:S05]  /*b1d0*/  FADD.FTZ R15, R58, R11 ;  /* 0x0000000b3a0f7221 */ /* 0x002fca0000010000 */
[----:B------:R-:W1:Y:S01]  /*b1e0*/  MUFU.EX2 R39, R39 ;  /* 0x0000002700277308 */ /* 0x000e620000000800 */
[----:B------:R-:W-:Y:S01]  /*b1f0*/  FADD.FTZ R72, R52, R13 ;  /* 0x0000000d34487221 */ /* 0x000fe20000010000 */
[----:B------:R-:W-:Y:S01]  /*b200*/  F2FP.F16.F32.PACK_AB R11, R106, R25 ;  /* 0x000000196a0b723e */ /* 0x000fe200000000ff */
[----:B0-----:R-:W-:Y:S02]  /*b210*/  FADD.FTZ R25, R60, R15 ;  /* 0x0000000f3c197221 */ /* 0x001fe40000010000 */
[----:B------:R-:W-:Y:S01]  /*b220*/  FADD.FTZ R73, R53, R72 ;  /* 0x0000004835497221 */ /* 0x000fe20000010000 */
[----:B------:R-:W-:Y:S01]  /*b230*/  F2FP.F16.F32.PACK_AB R13, R43, R27 ;  /* 0x0000001b2b0d723e */ /* 0x000fe200000000ff */
[----:B------:R-:W-:Y:S01]  /*b240*/  FADD.FTZ R43, R62, R25 ;  /* 0x000000193e2b7221 */ /* 0x000fe20000010000 */
[----:B------:R-:W-:Y:S01]  /*b250*/  MUFU.EX2 R40, R40 ;  /* 0x0000002800287308 */ /* 0x000fe20000000800 */
[----:B------:R-:W-:Y:S01]  /*b260*/  FADD.FTZ R72, R48, R73 ;  /* 0x0000004930487221 */ /* 0x000fe20000010000 */
[----:B------:R-:W-:Y:S01]  /*b270*/  FFMA.FTZ R69, R69, R6, -R113 ;  /* 0x0000000645457223 */ /* 0x000fe20000010871 */
[----:B------:R-:W-:-:S02]  /*b280*/  F2FP.F16.F32.PACK_AB R15, R47, R46 ;  /* 0x0000002e2f0f723e */ /* 0x000fc400000000ff */
[----:B------:R-:W-:Y:S01]  /*b290*/  FADD.FTZ R47, R49, R72 ;  /* 0x00000048312f7221 */ /* 0x000fe20000010000 */
[----:B------:R-:W-:Y:S01]  /*b2a0*/  FADD.FTZ R46, R66, R43 ;  /* 0x0000002b422e7221 */ /* 0x000fe20000010000 */
[----:B------:R-:W-:Y:S01]  /*b2b0*/  F2FP.F16.F32.PACK_AB R25, R51, R50 ;  /* 0x000000323319723e */ /* 0x000fe200000000ff */
[----:B------:R-:W0:Y:S01]  /*b2c0*/  MUFU.EX2 R69, R69 ;  /* 0x0000004500457308 */ /* 0x000e220000000800 */
[----:B----4-:R-:W-:Y:S01]  /*b2d0*/  FADD.FTZ R50, R44, R47 ;  /* 0x0000002f2c327221 */ /* 0x010fe20000010000 */
[----:B------:R-:W-:Y:S01]  /*b2e0*/  FADD.FTZ R43, R67, R46 ;  /* 0x0000002e432b7221 */ /* 0x000fe20000010000 */
[----:B------:R-:W-:Y:S02]  /*b2f0*/  FFMA.FTZ R70, R70, R6, -R113 ;  /* 0x0000000646467223 */ /* 0x000fe40000010871 */
[----:B------:R-:W-:Y:S01]  /*b300*/  FADD.FTZ R50, R45, R50 ;  /* 0x000000322d327221 */ /* 0x000fe20000010000 */
[----:B------:R-:W-:Y:S01]  /*b310*/  F2FP.F16.F32.PACK_AB R8, R89, R88 ;  /* 0x000000585908723e */ /* 0x000fe200000000ff */
[----:B------:R-:W-:Y:S01]  /*b320*/  FADD.FTZ R43, R68, R43 ;  /* 0x0000002b442b7221 */ /* 0x000fe20000010000 */
[----:B------:R-:W-:Y:S01]  /*b330*/  F2FP.F16.F32.PACK_AB R9, R97, R91 ;  /* 0x0000005b6109723e */ /* 0x000fe200000000ff */
[----:B------:R-:W2:Y:S01]  /*b340*/  MUFU.EX2 R28, R28 ;  /* 0x0000001c001c7308 */ /* 0x000ea20000000800 */
[----:B------:R-:W-:Y:S01]  /*b350*/  FFMA.FTZ R71, R71, R6, -R113 ;  /* 0x0000000647477223 */ /* 0x000fe20000010871 */
[----:B------:R-:W-:Y:S01]  /*b360*/  F2FP.F16.F32.PACK_AB R12, R85, R84 ;  /* 0x00000054550c723e */ /* 0x000fe200000000ff */
[----:B------:R-:W-:Y:S01]  /*b370*/  FADD.FTZ R47, R41, R50 ;  /* 0x00000032292f7221 */ /* 0x000fe20000010000 */
[----:B------:R-:W-:Y:S01]  /*b380*/  F2FP.F16.F32.PACK_AB R14, R81, R80 ;  /* 0x00000050510e723e */ /* 0x000fe200000000ff */
[----:B------:R-:W-:-:S03]  /*b390*/  FADD.FTZ R43, R90, R43 ;  /* 0x0000002b5a2b7221 */ /* 0x000fc60000010000 */
[----:B------:R-:W4:Y:S01]  /*b3a0*/  MUFU.EX2 R70, R70 ;  /* 0x0000004600467308 */ /* 0x000f220000000800 */
[----:B------:R-:W-:Y:S01]  /*b3b0*/  FADD.FTZ R50, R42, R47 ;  /* 0x0000002f2a327221 */ /* 0x000fe20000010000 */
[----:B------:R-:W-:Y:S02]  /*b3c0*/  F2FP.F16.F32.PACK_AB R24, R77, R76 ;  /* 0x0000004c4d18723e */ /* 0x000fe400000000ff */
[----:B------:R-:W-:-:S04]  /*b3d0*/  F2FP.F16.F32.PACK_AB R27, R59, R55 ;  /* 0x000000373b1b723e */ /* 0x000fc800000000ff */
[----:B------:R-:W4:Y:S08]  /*b3e0*/  MUFU.EX2 R71, R71 ;  /* 0x0000004700477308 */ /* 0x000f300000000800 */
[----:B------:R-:W4:Y:S08]  /*b3f0*/  MUFU.EX2 R30, R30 ;  /* 0x0000001e001e7308 */ /* 0x000f300000000800 */
        /* <DEDUP_REMOVED lines=9> */
[----:B---3--:R1:W-:Y:S07]  /*b490*/  STSM.16.M88.4 [R96], R8 ;  /* 0x0000000860007844 */ /* 0x0083ee0000000200 */
[----:B------:R-:W-:Y:S08]  /*b4a0*/  MUFU.EX2 R3, R3 ;  /* 0x0000000300037308 */ /* 0x000ff00000000800 */
[----:B------:R-:W-:Y:S01]  /*b4b0*/  MUFU.EX2 R4, R4 ;  /* 0x0000000400047308 */ /* 0x000fe20000000800 */
[----:B-1----:R-:W-:Y:S01]  /*b4c0*/  FADD.FTZ R11, R39, R50 ;  /* 0x00000032270b7221 */ /* 0x002fe20000010000 */
[----:B------:R-:W-:Y:S01]  /*b4d0*/  F2FP.F16.F32.PACK_AB R9, R58, R0 ;  /* 0x000000003a09723e */ /* 0x000fe200000000ff */
[----:B------:R1:W-:Y:S04]  /*b4e0*/  STSM.16.M88.4 [R94], R12 ;  /* 0x0000000c5e007844 */ /* 0x0003e80000000200 */
[----:B------:R3:W-:Y:S01]  /*b4f0*/  STSM.16.M88.4 [R115+0x24800], R24 ;  /* 0x0248001873007844 */ /* 0x0007e20000000200 */
[----:B-1----:R-:W-:Y:S01]  /*b500*/  F2FP.F16.F32.PACK_AB R12, R49, R48 ;  /* 0x00000030310c723e */ /* 0x002fe200000000ff */
[----:B------:R-:W-:-:S02]  /*b510*/  FADD.FTZ R48, R74, R43 ;  /* 0x0000002b4a307221 */ /* 0x000fc40000010000 */
[----:B------:R-:W4:Y:S02]  /*b520*/  LDL R43, [R1+0x84] ;  /* 0x00008400012b7983 */ /* 0x000f240000100800 */
[----:B0-----:R-:W-:Y:S01]  /*b530*/  FADD.FTZ R13, R69, R48 ;  /* 0x00000030450d7221 */ /* 0x001fe20000010000 */
[----:B---3--:R-:W-:-:S03]  /*b540*/  FADD.FTZ R25, R40, R11 ;  /* 0x0000000b28197221 */ /* 0x008fc60000010000 */
[----:B------:R-:W-:Y:S01]  /*b550*/  FADD.FTZ R15, R92, R13 ;  /* 0x0000000d5c0f7221 */ /* 0x000fe20000010000 */
[----:B--2---:R-:W-:-:S03]  /*b560*/  FADD.FTZ R24, R28, R25 ;  /* 0x000000191c187221 */ /* 0x004fc60000010000 */
[----:B----4-:R-:W-:Y:S01]  /*b570*/  FADD.FTZ R0, R70, R15 ;  /* 0x0000000f46007221 */ /* 0x010fe20000010000 */
[----:B------:R-:W-:-:S03]  /*b580*/  FADD.FTZ R25, R31, R24 ;  /* 0x000000181f197221 */ /* 0x000fc60000010000 */
[----:B------:R-:W-:Y:S01]  /*b590*/  FADD.FTZ R24, R71, R0 ;  /* 0x0000000047187221 */ /* 0x000fe20000010000 */
[----:B------:R-:W-:Y:S01]  /*b5a0*/  FADD.FTZ R26, R30, R25 ;  /* 0x000000191e1a7221 */ /* 0x000fe20000010000 */
[----:B------:R-:W-:Y:S02]  /*b5b0*/  F2FP.F16.F32.PACK_AB R14, R45, R44 ;  /* 0x0000002c2d0e723e */ /* 0x000fe400000000ff */
[----:B------:R-:W-:Y:S01]  /*b5c0*/  FADD.FTZ R44, R93, R24 ;  /* 0x000000185d2c7221 */ /* 0x000fe20000010000 */
[----:B------:R-:W-:Y:S01]  /*b5d0*/  F2FP.F16.F32.PACK_AB R24, R42, R41 ;  /* 0x000000292a18723e */ /* 0x000fe200000000ff */
[----:B------:R-:W-:Y:S01]  /*b5e0*/  FADD.FTZ R42, R29, R26 ;  /* 0x0000001a1d2a7221 */ /* 0x000fe20000010000 */
[----:B------:R-:W-:Y:S02]  /*b5f0*/  F2FP.F16.F32.PACK_AB R26, R40, R39 ;  /* 0x00000027281a723e */ /* 0x000fe400000000ff */
[----:B------:R-:W2:Y:S01]  /*b600*/  LDL R39, [R1+0x6c] ;  /* 0x00006c0001277983 */ /* 0x000ea20000100800 */
[-CC-:B------:R-:W-:Y:S01]  /*b610*/  FFMA.FTZ R75, R75, R6.reuse, -R113.reuse ;  /* 0x000000064b4b7223 */ /* 0x180fe20000010871 */
[-CC-:B------:R-:W-:Y:S01]  /*b620*/  FFMA.FTZ R78, R78, R6.reuse, -R113.reuse ;  /* 0x000000064e4e7223 */ /* 0x180fe20000010871 */
[----:B------:R-:W-:-:S04]  /*b630*/  FFMA.FTZ R79, R79, R6, -R113 ;  /* 0x000000064f4f7223 */ /* 0x000fc80000010871 */
[----:B------:R-:W0:Y:S01]  /*b640*/  MUFU.EX2 R75, R75 ;  /* 0x0000004b004b7308 */ /* 0x000e220000000800 */
[-CC-:B------:R-:W-:Y:S01]  /*b650*/  FFMA.FTZ R82, R82, R6.reuse, -R113.reuse ;  /* 0x0000000652527223 */ /* 0x180fe20000010871 */
[----:B------:R-:W-:-:S06]  /*b660*/  FFMA.FTZ R83, R83, R6, -R113 ;  /* 0x0000000653537223 */ /* 0x000fcc0000010871 */
[----:B------:R-:W1:Y:S01]  /*b670*/  MUFU.EX2 R78, R78 ;  /* 0x0000004e004e7308 */ /* 0x000e620000000800 */
[----:B------:R-:W-:Y:S01]  /*b680*/  FFMA.FTZ R64, R125, R6, -R113 ;  /* 0x000000067d407223 */ /* 0x000fe20000010871 */
[----:B------:R-:W-:-:S06]  /*b690*/  F2FP.F16.F32.PACK_AB R8, R57, R56 ;  /* 0x000000383908723e */ /* 0x000fcc00000000ff */
[----:B------:R-:W3:Y:S01]  /*b6a0*/  MUFU.EX2 R79, R79 ;  /* 0x0000004f004f7308 */ /* 0x000ee20000000800 */
[----:B------:R-:W-:Y:S02]  /*b6b0*/  F2FP.F16.F32.PACK_AB R10, R53, R52 ;  /* 0x00000034350a723e */ /* 0x000fe400000000ff */
[----:B------:R-:W-:-:S05]  /*b6c0*/  F2FP.F16.F32.PACK_AB R11, R62, R60 ;  /* 0x0000003c3e0b723e */ /* 0x000fca00000000ff */
[----:B------:R-:W4:Y:S01]  /*b6d0*/  MUFU.EX2 R82, R82 ;  /* 0x0000005200527308 */ /* 0x000f220000000800 */
[----:B0-----:R-:W-:Y:S01]  /*b6e0*/  FADD.FTZ R25, R75, R44 ;  /* 0x0000002c4b197221 */ /* 0x001fe20000010000 */
[-CC-:B------:R-:W-:Y:S01]  /*b6f0*/  FFMA.FTZ R65, R126, R6.reuse, -R113.reuse ;  /* 0x000000067e417223 */ /* 0x180fe20000010871 */
[----:B------:R0:W-:Y:S05]  /*b700*/  STSM.16.M88.4 [R98], R8 ;  /* 0x0000000862007844 */ /* 0x0001ea0000000200 */
[----:B------:R-:W4:Y:S01]  /*b710*/  MUFU.EX2 R83, R83 ;  /* 0x0000005300537308 */ /* 0x000f220000000800 */
[-CC-:B------:R-:W-:Y:S01]  /*b720*/  FFMA.FTZ R63, R127, R6.reuse, -R113.reuse ;  /* 0x000000067f3f7223 */ /* 0x180fe20000010871 */
[----:B------:R-:W-:-:S06]  /*b730*/  FFMA.FTZ R61, R128, R6, -R113 ;  /* 0x00000006803d7223 */ /* 0x000fcc0000010871 */
[----:B------:R-:W4:Y:S01]  /*b740*/  MUFU.EX2 R64, R64 ;  /* 0x0000004000407308 */ /* 0x000f220000000800 */
[----:B0-----:R-:W-:Y:S01]  /*b750*/  FADD.FTZ R9, R37, R42 ;  /* 0x0000002a25097221 */ /* 0x001fe20000010000 */
[----:B-1----:R-:W-:-:S03]  /*b760*/  FADD.FTZ R8, R78, R25 ;  /* 0x000000194e087221 */ /* 0x002fc60000010000 */
[----:B------:R-:W-:-:S03]  /*b770*/  FADD.FTZ R10, R38, R9 ;  /* 0x00000009260a7221 */ /* 0x000fc60000010000 */
[----:B------:R-:W0:Y:S01]  /*b780*/  MUFU.EX2 R65, R65 ;  /* 0x0000004100417308 */ /* 0x000e220000000800 */
[----:B---3--:R-:W-:Y:S01]  /*b790*/  FADD.FTZ R9, R79, R8 ;  /* 0x000000084f097221 */ /* 0x008fe20000010000 */
[----:B------:R-:W-:-:S03]  /*b7a0*/  FADD.FTZ R11, R35, R10 ;  /* 0x0000000a230b7221 */ /* 0x000fc60000010000 */
[----:B----4-:R-:W-:-:S03]  /*b7b0*/  FADD.FTZ R8, R82, R9 ;  /* 0x0000000952087221 */ /* 0x010fc60000010000 */
[----:B------:R-:W1:Y:S01]  /*b7c0*/  MUFU.EX2 R46, R63 ;  /* 0x0000003f002e7308 */ /* 0x000e620000000800 */
[-C--:B------:R-:W-:Y:S01]  /*b7d0*/  FFMA.FTZ R101, R101, R6.reuse, -R113 ;  /* 0x0000000665657223 */ /* 0x080fe20000010871 */
[----:B------:R-:W-:Y:S01]  /*b7e0*/  FADD.FTZ R10, R36, R11 ;  /* 0x0000000b240a7221 */ /* 0x000fe20000010000 */
[----:B------:R-:W-:Y:S01]  /*b7f0*/  FADD.FTZ R9, R83, R8 ;  /* 0x0000000853097221 */ /* 0x000fe20000010000 */
[----:B------:R-:W-:-:S04]  /*b800*/  FFMA.FTZ R102, R102, R6, -R113 ;  /* 0x0000000666667223 */ /* 0x000fc80000010871 */
[----:B------:R-:W3:Y:S01]  /*b810*/  MUFU.EX2 R61, R61 ;  /* 0x0000003d003d7308 */ /* 0x000ee20000000800 */
[----:B------:R-:W-:Y:S01]  /*b820*/  FADD.FTZ R11, R33, R10 ;  /* 0x0000000a210b7221 */ /* 0x000fe20000010000 */
[-C--:B------:R-:W-:Y:S01]  /*b830*/  FFMA.FTZ R103, R103, R6.reuse, -R113 ;  /* 0x0000000667677223 */ /* 0x080fe20000010871 */
[----:B------:R-:W-:Y:S01]  /*b840*/  FADD.FTZ R10, R64, R9 ;  /* 0x00000009400a7221 */ /* 0x000fe20000010000 */
[-CC-:B------:R-:W-:Y:S01]  /*b850*/  FFMA.FTZ R104, R104, R6.reuse, -R113.reuse ;  /* 0x0000000668687223 */ /* 0x180fe20000010871 */
[----:B------:R-:W-:Y:S01]  /*b860*/  FFMA.FTZ R105, R105, R6, -R113 ;  /* 0x0000000669697223 */ /* 0x000fe20000010871 */
[----:B------:R-:W-:Y:S02]  /*b870*/  F2FP.F16.F32.PACK_AB R13, R67, R66 ;  /* 0x00000042430d723e */ /* 0x000fe400000000ff */
[----:B------:R-:W4:Y:S01]  /*b880*/  MUFU.EX2 R0, R101 ;  /* 0x0000006500007308 */ /* 0x000f220000000800 */
[----:B------:R-:W-:Y:S01]  /*b890*/  F2FP.F16.F32.PACK_AB R15, R90, R68 ;  /* 0x000000445a0f723e */ /* 0x000fe200000000ff */
[----:B0-----:R-:W-:Y:S01]  /*b8a0*/  FADD.FTZ R9, R65, R10 ;  /* 0x0000000a41097221 */ /* 0x001fe20000010000 */
[----:B------:R-:W-:-:S05]  /*b8b0*/  F2FP.F16.F32.PACK_AB R10, R36, R35 ;  /* 0x00000023240a723e */ /* 0x000fca00000000ff */
[----:B------:R-:W0:Y:S01]  /*b8c0*/  MUFU.EX2 R102, R102 ;  /* 0x0000006600667308 */ /* 0x000e220000000800 */
[----:B------:R3:W-:Y:S01]  /*b8d0*/  STSM.16.M88.4 [R96+0x6000], R12 ;  /* 0x0060000c60007844 */ /* 0x0007e20000000200 */
[----:B-1----:R-:W-:Y:S01]  /*b8e0*/  FADD.FTZ R36, R46, R9 ;  /* 0x000000092e247221 */ /* 0x002fe20000010000 */
[----:B------:R-:W-:Y:S02]  /*b8f0*/  F2FP.F16.F32.PACK_AB R25, R69, R74 ;  /* 0x0000004a4519723e */ /* 0x000fe400000000ff */
[----:B------:R-:W-:-:S03]  /*b900*/  F2FP.F16.F32.PACK_AB R27, R70, R92 ;  /* 0x0000005c461b723e */ /* 0x000fc600000000ff */
[----:B------:R-:W1:Y:S08]  /*b910*/  MUFU.EX2 R103, R103 ;  /* 0x0000006700677308 */ /* 0x000e700000000800 */
[----:B------:R-:W-:Y:S01]  /*b920*/  MUFU.EX2 R104, R104 ;  /* 0x0000006800687308 */ /* 0x000fe20000000800 */
[----:B---3--:R-:W-:Y:S01]  /*b930*/  FADD.FTZ R12, R34, R11 ;  /* 0x0000000b220c7221 */ /* 0x008fe20000010000 */
[----:B------:R-:W-:-:S06]  /*b940*/  FADD.FTZ R15, R61, R36 ;  /* 0x000000243d0f7221 */ /* 0x000fcc0000010000 */
[----:B------:R-:W3:Y:S01]  /*b950*/  MUFU.EX2 R105, R105 ;  /* 0x0000006900697308 */ /* 0x000ee20000000800 */
[----:B------:R-:W-:Y:S01]  /*b960*/  FADD.FTZ R11, R21, R12 ;  /* 0x0000000c150b7221 */ /* 0x000fe20000010000 */
[----:B------:R0:W-:Y:S01]  /*b970*/  STSM.16.M88.4 [R94+0x6000], R24 ;  /* 0x006000185e007844 */ /* 0x0001e20000000200 */
[----:B------:R-:W-:Y:S01]  /*b980*/  F2FP.F16.F32.PACK_AB R14, R32, R21 ;  /* 0x00000015200e723e */ /* 0x000fe200000000ff */
[C---:B----4-:R-:W-:Y:S01]  /*b990*/  FADD.FTZ R21, R0.reuse, R15 ;  /* 0x0000000f00157221 */ /* 0x050fe20000010000 */
[----:B------:R-:W-:Y:S02]  /*b9a0*/  F2FP.F16.F32.PACK_AB R15, R0, R61 ;  /* 0x0000003d000f723e */ /* 0x000fe400000000ff */
[----:B------:R-:W-:Y:S02]  /*b9b0*/  F2FP.F16.F32.PACK_AB R28, R31, R28 ;  /* 0x0000001c1f1c723e */ /* 0x000fe400000000ff */
[----:B------:R-:W-:Y:S02]  /*b9c0*/  F2FP.F16.F32.PACK_AB R30, R29, R30 ;  /* 0x0000001e1d1e723e */ /* 0x000fe400000000ff */
[----:B------:R-:W-:Y:S01]  /*b9d0*/  F2FP.F16.F32.PACK_AB R29, R93, R71 ;  /* 0x000000475d1d723e */ /* 0x000fe200000000ff */
[----:B0-----:R-:W-:Y:S01]  /*b9e0*/  FADD.FTZ R25, R32, R11 ;  /* 0x0000000b20197221 */ /* 0x001fe20000010000 */
[----:B------:R-:W-:-:S03]  /*b9f0*/  F2FP.F16.F32.PACK_AB R24, R3, R20 ;  /* 0x000000140318723e */ /* 0x000fc600000000ff */
[----:B------:R-:W-:Y:S01]  /*ba00*/  FADD.FTZ R0, R20, R25 ;  /* 0x0000001914007221 */ /* 0x000fe20000010000 */
[----:B------:R-:W-:Y:S01]  /*ba10*/  FADD.FTZ R20, R102, R21 ;  /* 0x0000001566147221 */ /* 0x000fe20000010000 */
[----:B------:R-:W-:Y:S02]  /*ba20*/  F2FP.F16.F32.PACK_AB R31, R78, R75 ;  /* 0x0000004b4e1f723e */ /* 0x000fe400000000ff */
[----:B------:R-:W-:Y:S02]  /*ba30*/  F2FP.F16.F32.PACK_AB R8, R38, R37 ;  /* 0x000000252608723e */ /* 0x000fe400000000ff */
[----:B------:R-:W-:Y:S02]  /*ba40*/  F2FP.F16.F32.PACK_AB R9, R82, R79 ;  /* 0x0000004f5209723e */ /* 0x000fe400000000ff */
[----:B------:R-:W-:Y:S02]  /*ba50*/  F2FP.F16.F32.PACK_AB R11, R64, R83 ;  /* 0x00000053400b723e */ /* 0x000fe400000000ff */
[----:B------:R-:W-:-:S02]  /*ba60*/  F2FP.F16.F32.PACK_AB R12, R34, R33 ;  /* 0x00000021220c723e */ /* 0x000fc400000000ff */
[----:B------:R-:W-:Y:S02]  /*ba70*/  F2FP.F16.F32.PACK_AB R13, R46, R65 ;  /* 0x000000412e0d723e */ /* 0x000fe400000000ff */
[C---:B-1----:R-:W-:Y:S01]  /*ba80*/  F2FP.F16.F32.PACK_AB R25, R103.reuse, R102 ;  /* 0x000000666719723e */ /* 0x042fe200000000ff */
[----:B------:R-:W-:Y:S01]  /*ba90*/  FADD.FTZ R103, R103, R20 ;  /* 0x0000001467677221 */ /* 0x000fe20000010000 */
[----:B------:R-:W-:Y:S02]  /*baa0*/  F2FP.F16.F32.PACK_AB R26, R4, R7 ;  /* 0x00000007041a723e */ /* 0x000fe400000000ff */
[----:B---3--:R-:W-:Y:S01]  /*bab0*/  F2FP.F16.F32.PACK_AB R27, R105, R104 ;  /* 0x00000068691b723e */ /* 0x008fe200000000ff */
[----:B------:R0:W-:Y:S01]  /*bac0*/  STSM.16.M88.4 [R115+0x2a800], R28 ;  /* 0x02a8001c73007844 */ /* 0x0001e20000000200 */
[----:B------:R-:W-:Y:S01]  /*bad0*/  FADD.FTZ R104, R104, R103 ;  /* 0x0000006768687221 */ /* 0x000fe20000010000 */
[----:B------:R-:W-:-:S03]  /*bae0*/  FADD.FTZ R0, R3, R0 ;  /* 0x0000000003007221 */ /* 0x000fc60000010000 */
[----:B------:R-:W-:Y:S01]  /*baf0*/  FADD.FTZ R3, R105, R104 ;  /* 0x0000006869037221 */ /* 0x000fe20000010000 */
[----:B------:R-:W-:Y:S01]  /*bb00*/  FADD.FTZ R7, R7, R0 ;  /* 0x0000000007077221 */ /* 0x000fe20000010000 */
[----:B------:R-:W-:-:S03]  /*bb10*/  VIADD R0, R120, 0xfffffffe ;  /* 0xfffffffe78007836 */ /* 0x000fc60000000000 */
[----:B------:R0:W-:Y:S01]  /*bb20*/  STL [R1+0x14], R3 ;  /* 0x0000140301007387 */ /* 0x0001e20000100800 */
[----:B------:R-:W-:Y:S02]  /*bb30*/  IMAD.MOV.U32 R151, RZ, RZ, RZ ;  /* 0x000000ffff977224 */ /* 0x000fe400078e00ff */
[----:B------:R-:W-:Y:S02]  /*bb40*/  FADD.FTZ R4, R4, R7 ;  /* 0x0000000704047221 */ /* 0x000fe40000010000 */
        /* <DEDUP_REMOVED lines=31> */
[----:B------:R0:W-:Y:S04]  /*bd40*/  STSM.16.M88.4 [R43], R8 ;  /* 0x000000082b007844 */ /* 0x0001e80000000200 */
[----:B------:R0:W-:Y:S04]  /*bd50*/  STSM.16.M88.4 [R96+0xc000], R12 ;  /* 0x00c0000c60007844 */ /* 0x0001e80000000200 */
[----:B------:R0:W-:Y:S01]  /*bd60*/  STSM.16.M88.4 [R94+0xc000], R24 ;  /* 0x00c000185e007844 */ /* 0x0001e20000000200 */
[----:B------:R1:W-:Y:S06]  /*bd70*/  MEMBAR.ALL.CTA ;  /* 0x0000000000007992 */ /* 0x0003ec0000008000 */
[----:B-1----:R-:W1:Y:S01]  /*bd80*/  FENCE.VIEW.ASYNC.S ;  /* 0x00000000000073c6 */ /* 0x002e620000000000 */
[----:B--2---:R-:W-:Y:S01]  /*bd90*/  ISETP.GE.AND P2, PT, R0, R39, PT ;  /* 0x000000270000720c */ /* 0x004fe20003f46270 */
[----:B-1----:R-:W-:-:S12]  /*bda0*/  NOP ;  /* 0x0000000000007918 */ /* 0x002fd80000000000 */
[----:B0-----:R-:W-:Y:S05]  /*bdb0*/  @!P2 BRA `(.L_x_12638) ;  /* 0x0000003c0020a947 */ /* 0x001fea0003800000 */
[----:B------:R0:W-:Y:S01]  /*bdc0*/  STL [R1+0x4], R0 ;  /* 0x0000040001007387 */ /* 0x0001e20000100800 */
[----:B------:R-:W-:Y:S02]  /*bdd0*/  IMAD.MOV.U32 R3, RZ, RZ, R54 ;  /* 0x000000ffff037224 */ /* 0x000fe400078e0036 */
[----:B------:R-:W-:Y:S01]  /*bde0*/  IMAD.MOV.U32 R7, RZ, RZ, R5 ;  /* 0x000000ffff077224 */ /* 0x000fe200078e0005 */
[----:B------:R1:W5:Y:S01]  /*bdf0*/  LDL.LU R8, [R1+0x18] ;  /* 0x0000180001087983 */ /* 0x0003620000300800 */
[----:B------:R-:W-:Y:S02]  /*be00*/  CS2R R150, SRZ ;  /* 0x0000000000967805 */ /* 0x000fe4000001ff00 */
[----:B------:R-:W-:Y:S02]  /*be10*/  CS2R R148, SRZ ;  /* 0x0000000000947805 */ /* 0x000fe4000001ff00 */
[----:B------:R-:W-:Y:S02]  /*be20*/  CS2R R146, SRZ ;  /* 0x0000000000927805 */ /* 0x000fe4000001ff00 */
[----:B------:R-:W-:-:S02]  /*be30*/  CS2R R144, SRZ ;  /* 0x0000000000907805 */ /* 0x000fc4000001ff00 */
[----:B------:R-:W-:Y:S02]  /*be40*/  CS2R R142, SRZ ;  /* 0x00000000008e7805 */ /* 0x000fe4000001ff00 */
[----:B0-----:R-:W-:Y:S02]  /*be50*/  MOV R0, R152 ;  /* 0x0000009800007202 */ /* 0x001fe40000000f00 */
        /* <DEDUP_REMOVED lines=10> */
[----:B-1----:R-:W-:-:S07]  /*bf00*/  CS2R R120, SRZ ;  /* 0x0000000000787805 */ /* 0x002fce000001ff00 */
.L_x_12648:
        /* <DEDUP_REMOVED lines=12> */
.L_x_12640:
[----:B------:R-:W-:Y:S01]  /*bfd0*/  IMAD R5, R152, 0x8, R2 ;  /* 0x0000000898057824 */ /* 0x000fe200078e0202 */
[----:B0-----:R-:W-:-:S04]  /*bfe0*/  SHF.L.U32 R6, R6, 0x1f, RZ ;  /* 0x0000001f06067819 */ /* 0x001fc800000006ff */
[----:B------:R0:W1:Y:S01]  /*bff0*/  SYNCS.PHASECHK.TRANS64.TRYWAIT P3, [R5+URZ+0x30830], R6 ;  /* 0x03083006050075a7 */ /* 0x000062000806017f */
[----:B------:R-:W-:Y:S05]  /*c000*/  @!P0 BRA `(.L_x_12641) ;  /* 0x0000000000048947 */ /* 0x000fea0003800000 */
[----:B------:R-:W-:Y:S01]  /*c010*/  BPT.TRAP 0x1 ;  /* 0x000000040000795c */ /* 0x000fe20000300000 */
.L_x_12641:
[----:B------:R-:W-:Y:S04]  /*c020*/  BSSY B0, `(.L_x_12639) ;  /* 0x0000004000007945 */ /* 0x000fe80003800000 */
[----:B-1----:R-:W-:Y:S05]  /*c030*/  @P3 BRA `(.L_x_12642) ;  /* 0x0000000000083947 */ /* 0x002fea0003800000 */
[----:B------:R-:W1:Y:S02]  /*c040*/  SYNCS.PHASECHK.TRANS64.TRYWAIT P3, [R5+URZ+0x30830], R6 ;  /* 0x03083006050075a7 */ /* 0x000e64000806017f */
[----:B-1----:R-:W-:Y:S05]  /*c050*/  @!P3 BRA `(.L_x_12643) ;  /* 0x000000dc006cb947 */ /* 0x002fea0003800000 */
.L_x_12642:
[----:B------:R-:W-:Y:S05]  /*c060*/  BSYNC B0 ;  /* 0x0000000000007941 */ /* 0x000fea0003800000 */
.L_x_12639:
[----:B01----:R-:W2:Y:S04]  /*c070*/  LDL R6, [R1+0x78] ;  /* 0x0000780001067983 */ /* 0x003ea80000100800 */
[----:B------:R-:W3:Y:S01]  /*c080*/  LDL.64 R20, [R1+0x48] ;  /* 0x0000480001147983 */ /* 0x000ee20000100a00 */
[----:B------:R-:W-:Y:S01]  /*c090*/  IMAD.MOV.U32 R15, RZ, RZ, 0x40000040 ;  /* 0x40000040ff0f7424 */ /* 0x000fe200078e00ff */
[----:B------:R-:W-:Y:S05]  /*c0a0*/  WARPSYNC.ALL ;  /* 0x0000000000007948 */ /* 0x000fea0003800000 */
[----:B------:R-:W-:Y:S01]  /*c0b0*/  R2UR UR15, R15 ;  /* 0x000000000f0f72ca */ /* 0x000fe200000e0000 */
[----:B------:R-:W0:Y:S01]  /*c0c0*/  S2R R5, SR_TID.X ;  /* 0x0000000000057919 */ /* 0x000e220000002100 */
[----:B------:R-:W-:-:S04]  /*c0d0*/  MOV R13, 0x40000040 ;  /* 0x40000040000d7802 */ /* 0x000fc80000000f00 */
[----:B------:R-:W-:Y:S02]  /*c0e0*/  R2UR UR11, R13 ;  /* 0x000000000d0b72ca */ /* 0x000fe400000e0000 */
[----:B------:R-:W-:Y:S02]  /*c0f0*/  MOV R11, 0x40000040 ;  /* 0x40000040000b7802 */ /* 0x000fe40000000f00 */
[----:B0-----:R-:W-:-:S05]  /*c100*/  SHF.R.U32.HI R5, RZ, 0x7, R5 ;  /* 0x00000007ff057819 */ /* 0x001fca0000011605 */
[----:B------:R-:W-:-:S05]  /*c110*/  VIADD R5, R5, 0x8 ;  /* 0x0000000805057836 */ /* 0x000fca0000000000 */
[----:B------:R0:W-:Y:S01]  /*c120*/  BAR.SYNC.DEFER_BLOCKING R5, 0x100 ;  /* 0x000400050000751d */ /* 0x0001e20000010000 */
[----:B------:R-:W-:-:S05]  /*c130*/  R2UR UR7, R11 ;  /* 0x000000000b0772ca */ /* 0x000fca00000e0000 */
[----:B------:R-:W-:Y:S01]  /*c140*/  WARPGROUP.ARRIVE ;  /* 0x00000000000079c5 */ /* 0x000fe20000000000 */
[----:B--2---:R-:W-:-:S04]  /*c150*/  IMAD R10, R152, 0x600, R6 ;  /* 0x00000600980a7824 */ /* 0x004fc800078e0206 */
[----:B------:R-:W-:-:S05]  /*c160*/  VIADD R14, R10, 0x4 ;  /* 0x000000040a0e7836 */ /* 0x000fca0000000000 */
[----:B------:R-:W-:Y:S02]  /*c170*/  R2UR UR14, R14 ;  /* 0x000000000e0e72ca */ /* 0x000fe400000e0000 */
[----:B------:R-:W2:Y:S01]  /*c180*/  LDL.64 R14, [R1+0x60] ;  /* 0x00006000010e7983 */ /* 0x000ea20000100a00 */
[----:B------:R-:W-:-:S05]  /*c190*/  VIADD R12, R10, 0x2 ;  /* 0x000000020a0c7836 */ /* 0x000fca0000000000 */
[----:B------:R-:W-:Y:S02]  /*c1a0*/  R2UR UR10, R12 ;  /* 0x000000000c0a72ca */ /* 0x000fe400000e0000 */
[----:B------:R-:W4:Y:S01]  /*c1b0*/  LDL.64 R12, [R1+0x58] ;  /* 0x00005800010c7983 */ /* 0x000f220000100a00 */
[----:B---3--:R-:W-:Y:S02]  /*c1c0*/  R2UR UR4, R20 ;  /* 0x00000000140472ca */ /* 0x008fe400000e0000 */
[----:B------:R-:W-:Y:S02]  /*c1d0*/  R2UR UR5, R21 ;  /* 0x00000000150572ca */ /* 0x000fe400000e0000 */
[----:B------:R-:W-:Y:S01]  /*c1e0*/  R2UR UR6, R10 ;  /* 0x000000000a0672ca */ /* 0x000fe200000e0000 */
[----:B------:R-:W3:-:S12]  /*c1f0*/  LDL.64 R20, [R1+0x50] ;  /* 0x0000500001147983 */ /* 0x000ed80000100a00 */
[----:B------:R-:W-:Y:S03]  /*c200*/  HGMMA.64x192x16.F32 R24, gdesc[UR4], RZ, !UPT, gsb0 ;  /* 0x02e00000041879f0 */ /* 0x000fe6000c0008ff */
[----:B------:R-:W-:Y:S02]  /*c210*/  WARPGROUP.DEPBAR.LE gsb0, 0x0 ;  /* 0x00008000000079c5 */ /* 0x000fe40000010000 */
[----:B------:R-:W-:Y:S01]  /*c220*/  WARPGROUP.ARRIVE ;  /* 0x00000000000079c5 */ /* 0x000fe20000000000 */
[----:B--2---:R-:W-:Y:S02]  /*c230*/  R2UR UR8, R14 ;  /* 0x000000000e0872ca */ /* 0x004fe400000e0000 */
[----:B------:R-:W-:-:S13]  /*c240*/  R2UR UR9, R15 ;  /* 0x000000000f0972ca */ /* 0x000fda00000e0000 */
[----:B------:R-:W-:Y:S01]  /*c250*/  HGMMA.64x192x16.F32 R24, gdesc[UR8], R24, gsb0 ;  /* 0x02e00000081879f0 */ /* 0x000fe20008000818 */
[----:B----4-:R-:W-:Y:S02]  /*c260*/  R2UR UR12, R12 ;  /* 0x000000000c0c72ca */ /* 0x010fe400000e0000 */
[----:B------:R-:W-:Y:S01]  /*c270*/  R2UR UR13, R13 ;  /* 0x000000000d0d72ca */ /* 0x000fe200000e0000 */
[----:B------:R-:W-:Y:S01]  /*c280*/  VIADD R10, R10, 0x6 ;  /* 0x000000060a0a7836 */ /* 0x000fe20000000000 */
[----:B------:R-:W-:Y:S02]  /*c290*/  R2UR UR19, R11 ;  /* 0x000000000b1372ca */ /* 0x000fe400000e0000 */
[----:B---3--:R-:W-:Y:S02]  /*c2a0*/  R2UR UR16, R20 ;  /* 0x00000000141072ca */ /* 0x008fe400000e0000 */
[----:B------:R-:W-:Y:S02]  /*c2b0*/  R2UR UR18, R10 ;  /* 0x000000000a1272ca */ /* 0x000fe400000e0000 */
[----:B------:R-:W-:Y:S01]  /*c2c0*/  R2UR UR17, R21 ;  /* 0x00000000151172ca */ /* 0x000fe200000e0000 */
[----:B------:R-:W-:-:S02]  /*c2d0*/  WARPGROUP.DEPBAR.LE gsb0, 0x0 ;  /* 0x00008000000079c5 */ /* 0x000fc40000010000 */
[----:B------:R-:W-:-:S06]  /*c2e0*/  WARPGROUP.ARRIVE ;  /* 0x00000000000079c5 */ /* 0x000fcc0000000000 */
        /* <DEDUP_REMOVED lines=8> */
.L_x_12645:
[----:B------:R-:W-:Y:S01]  /*c370*/  SHF.L.U32 R5, R8, 0x1f, RZ ;  /* 0x0000001f08057819 */ /* 0x000fe200000006ff */
[----:B------:R-:W-:-:S04]  /*c380*/  IMAD R6, R0, 0x8, R2 ;  /* 0x0000000800067824 */ /* 0x000fc800078e0202 */
[----:B------:R0:W1:Y:S01]  /*c390*/  SYNCS.PHASECHK.TRANS64.TRYWAIT P2, [R6+URZ+0x30850], R5 ;  /* 0x03085005060075a7 */ /* 0x000062000804017f */
[----:B------:R-:W-:Y:S05]  /*c3a0*/  @!P0 BRA `(.L_x_12646) ;  /* 0x0000000000048947 */ /* 0x000fea0003800000 */
[----:B------:R-:W-:Y:S01]  /*c3b0*/  BPT.TRAP 0x1 ;  /* 0x000000040000795c */ /* 0x000fe20000300000 */
.L_x_12646:
[----:B-1----:R-:W-:Y:S05]  /*c3c0*/  @P2 BRA `(.L_x_12644) ;  /* 0x0000000000082947 */ /* 0x002fea0003800000 */
[----:B------:R-:W1:Y:S02]  /*c3d0*/  SYNCS.PHASECHK.TRANS64.TRYWAIT P2, [R6+URZ+0x30850], R5 ;  /* 0x03085005060075a7 */ /* 0x000e64000804017f */
[----:B-1----:R-:W-:Y:S05]  /*c3e0*/  @!P2 BRA `(.L_x_12647) ;  /* 0x000000d8009ca947 */ /* 0x002fea0003800000 */
.L_x_12644:
[----:B------:R-:W-:Y:S05]  /*c3f0*/  WARPSYNC.ALL ;  /* 0x0000000000007948 */ /* 0x000fea0003800000 */
[----:B------:R-:W-:Y:S01]  /*c400*/  ULDC UR4, c[0x0][0x9d8] ;  /* 0x0002760000047ab9 */ /* 0x000fe20000000800 */
[----:B------:R-:W-:Y:S01]  /*c410*/  ULDC UR5, c[0x0][0x988] ;  /* 0x0002620000057ab9 */ /* 0x000fe20000000800 */
        /* <DEDUP_REMOVED lines=21> */
[----:B01----:R0:W1:Y:S01]  /*c570*/  MUFU.TANH R5, R26 ;  /* 0x0000001a00057308 */ /* 0x0030620000002400 */
[----:B---3--:R-:W-:Y:S01]  /*c580*/  FMUL.FTZ R25, R33, UR4 ;  /* 0x0000000421197c20 */ /* 0x008fe20008410000 */
[----:B--2---:R-:W-:Y:S01]  /*c590*/  MOV R33, R8 ;  /* 0x0000000800217202 */ /* 0x004fe20000000f00 */
[----:B------:R-:W-:Y:S01]  /*c5a0*/  FMUL.FTZ R8, R40, UR4 ;  /* 0x0000000428087c20 */ /* 0x000fe20008410000 */
[----:B------:R-:W-:Y:S01]  /*c5b0*/  FMUL.FTZ R41, R80, UR4 ;  /* 0x0000000450297c20 */ /* 0x000fe20008410000 */
[----:B------:R-:W-:Y:S01]  /*c5c0*/  FMUL.FTZ R45, R81, UR4 ;  /* 0x00000004512d7c20 */ /* 0x000fe20008410000 */
[----:B------:R-:W-:Y:S01]  /*c5d0*/  FMUL.FTZ R40, R89, UR4 ;  /* 0x0000000459287c20 */ /* 0x000fe20008410000 */
[----:B------:R-:W-:Y:S01]  /*c5e0*/  FMUL.FTZ R57, R100, UR4 ;  /* 0x0000000464397c20 */ /* 0x000fe20008410000 */
[----:B------:R2:W3:Y:S01]  /*c5f0*/  MUFU.TANH R6, R24 ;  /* 0x0000001800067308 */ /* 0x0004e20000002400 */
[----:B0-----:R-:W-:Y:S01]  /*c600*/  FMUL.FTZ R26, R32, UR4 ;  /* 0x00000004201a7c20 */ /* 0x001fe20008410000 */
[----:B----4-:R-:W-:-:S02]  /*c610*/  IMAD.MOV.U32 R69, RZ, RZ, R14 ;  /* 0x000000ffff457224 */ /* 0x010fc400078e000e */
[----:B------:R-:W-:Y:S01]  /*c620*/  FMUL.FTZ R14, R72, UR4 ;  /* 0x00000004480e7c20 */ /* 0x000fe20008410000 */
[----:B------:R-:W-:Y:S02]  /*c630*/  IMAD.MOV.U32 R72, RZ, RZ, R33 ;  /* 0x000000ffff487224 */ /* 0x000fe400078e0021 */
[----:B------:R-:W-:Y:S01]  /*c640*/  FMUL.FTZ R33, R88, UR4 ;  /* 0x0000000458217c20 */ /* 0x000fe20008410000 */
[----:B------:R-:W-:Y:S01]  /*c650*/  FMUL.FTZ R60, R101, UR4 ;  /* 0x00000004653c7c20 */ /* 0x000fe20008410000 */
[----:B------:R-:W-:Y:S01]  /*c660*/  FMUL.FTZ R105, R105, UR4 ;  /* 0x0000000469697c20 */ /* 0x000fe20008410000 */
[----:B------:R0:W4:Y:S01]  /*c670*/  MUFU.TANH R9, R27 ;  /* 0x0000001b00097308 */ /* 0x0001220000002400 */
[----:B--2---:R-:W-:Y:S01]  /*c680*/  FMUL.FTZ R24, R37, UR4 ;  /* 0x0000000425187c20 */ /* 0x004fe20008410000 */
        /* <DEDUP_REMOVED lines=8> */
[----:B------:R-:W-:Y:S01]  /*c710*/  FMUL.FTZ R48, R68, UR4 ;  /* 0x0000000444307c20 */ /* 0x000fe20008410000 */
[----:B-1----:R-:W-:Y:S01]  /*c720*/  IMAD.MOV.U32 R68, RZ, RZ, R5 ;  /* 0x000000ffff447224 */ /* 0x002fe200078e0005 */
[----:B---3--:R-:W-:Y:S01]  /*c730*/  FMNMX.FTZ R5, R6, R7, !PT ;  /* 0x0000000706057209 */ /* 0x008fe20007810000 */
[----:B------:R-:W-:Y:S01]  /*c740*/  FMUL.FTZ R51, R51, UR4 ;  /* 0x0000000433337c20 */ /* 0x000fe20008410000 */
[----:B------:R-:W-:Y:S01]  /*c750*/  FMUL.FTZ R88, R54, UR4 ;  /* 0x0000000436587c20 */ /* 0x000fe20008410000 */
[----:B------:R-:W-:Y:S01]  /*c760*/  FMUL.FTZ R50, R50, UR4 ;  /* 0x0000000432327c20 */ /* 0x000fe20008410000 */
[----:B------:R-:W0:Y:S01]  /*c770*/  MUFU.TANH R26, R26 ;  /* 0x0000001a001a7308 */ /* 0x000e220000002400 */
[----:B----4-:R-:W-:-:S02]  /*c780*/  IMAD.MOV.U32 R32, RZ, RZ, R9 ;  /* 0x000000ffff207224 */ /* 0x010fc400078e0009 */
[----:B------:R-:W-:Y:S01]  /*c790*/  FMUL.FTZ R9, R36, UR4 ;  /* 0x0000000424097c20 */ /* 0x000fe20008410000 */
[----:B------:R-:W-:Y:S01]  /*c7a0*/  FMNMX.FTZ R5, R69, R5, !PT ;  /* 0x0000000545057209 */ /* 0x000fe20007810000 */
[----:B------:R-:W-:Y:S01]  /*c7b0*/  FMUL.FTZ R36, R93, UR4 ;  /* 0x000000045d247c20 */ /* 0x000fe20008410000 */
[----:B------:R-:W-:Y:S01]  /*c7c0*/  FMUL.FTZ R93, R39, UR4 ;  /* 0x00000004275d7c20 */ /* 0x000fe20008410000 */
[----:B------:R-:W-:Y:S01]  /*c7d0*/  IMAD.MOV.U32 R39, RZ, RZ, R69 ;  /* 0x000000ffff277224 */ /* 0x000fe200078e0045 */
[----:B------:R-:W-:Y:S01]  /*c7e0*/  FMNMX.FTZ R5, R72, R5, !PT ;  /* 0x0000000548057209 */ /* 0x000fe20007810000 */
[----:B------:R-:W1:Y:S01]  /*c7f0*/  MUFU.TANH R25, R25 ;  /* 0x0000001900197308 */ /* 0x000e620000002400 */
[----:B------:R-:W-:Y:S01]  /*c800*/  FMUL.FTZ R89, R55, UR4 ;  /* 0x0000000437597c20 */ /* 0x000fe20008410000 */
[----:B------:R-:W-:Y:S01]  /*c810*/  FMUL.FTZ R62, R62, UR4 ;  /* 0x000000043e3e7c20 */ /* 0x000fe20008410000 */
[----:B--2---:R-:W-:Y:S01]  /*c820*/  FMNMX.FTZ R5, R157, R5, !PT ;  /* 0x000000059d057209 */ /* 0x004fe20007810000 */
[----:B------:R-:W-:Y:S01]  /*c830*/  FMUL.FTZ R47, R47, UR4 ;  /* 0x000000042f2f7c20 */ /* 0x000fe20008410000 */
[----:B------:R-:W-:-:S03]  /*c840*/  FMUL.FTZ R90, R90, UR4 ;  /* 0x000000045a5a7c20 */ /* 0x000fc60008410000 */
[----:B------:R-:W2:Y:S01]  /*c850*/  MUFU.TANH R9, R9 ;  /* 0x0000000900097308 */ /* 0x000ea20000002400 */
[----:B0-----:R-:W-:-:S07]  /*c860*/  FMNMX.FTZ R5, R26, R5, !PT ;  /* 0x000000051a057209 */ /* 0x001fce0007810000 */
[----:B------:R-:W0:Y:S01]  /*c870*/  MUFU.TANH R24, R24 ;  /* 0x0000001800187308 */ /* 0x000e220000002400 */
[----:B-1----:R-:W-:-:S07]  /*c880*/  FMNMX.FTZ R5, R25, R5, !PT ;  /* 0x0000000519057209 */ /* 0x002fce0007810000 */
[----:B------:R-:W1:Y:S01]  /*c890*/  MUFU.TANH R8, R8 ;  /* 0x0000000800087308 */ /* 0x000e620000002400 */
[----:B--2---:R-:W-:-:S07]  /*c8a0*/  FMNMX.FTZ R5, R9, R5, !PT ;  /* 0x0000000509057209 */ /* 0x004fce0007810000 */
[----:B------:R2:W-:Y:S01]  /*c8b0*/  MUFU.TANH R28, R34 ;  /* 0x00000022001c7308 */ /* 0x0005e20000002400 */
[----:B0-----:R-:W-:-:S07]  /*c8c0*/  FMNMX.FTZ R5, R24, R5, !PT ;  /* 0x0000000518057209 */ /* 0x001fce0007810000 */
[----:B------:R-:W0:Y:S01]  /*c8d0*/  MUFU.TANH R21, R21 ;  /* 0x0000001500157308 */ /* 0x000e220000002400 */
[----:B--2---:R-:W-:Y:S01]  /*c8e0*/  FMUL.FTZ R34, R44, UR4 ;  /* 0x000000042c227c20 */ /* 0x004fe20008410000 */
[----:B-1----:R-:W-:Y:S01]  /*c8f0*/  FMNMX.FTZ R5, R8, R5, !PT ;  /* 0x0000000508057209 */ /* 0x002fe20007810000 */
[----:B------:R-:W-:Y:S01]  /*c900*/  FMUL.FTZ R44, R85, UR4 ;  /* 0x00000004552c7c20 */ /* 0x000fe20008410000 */
[----:B------:R-:W-:-:S04]  /*c910*/  FMUL.FTZ R85, R63, UR4 ;  /* 0x000000043f557c20 */ /* 0x000fc80008410000 */
        /* <DEDUP_REMOVED lines=9> */
[----:B------:R0:W3:Y:S01]  /*c9b0*/  MUFU.TANH R155, R35 ;  /* 0x00000023009b7308 */ /* 0x0000e20000002400 */
[----:B-1----:R-:W-:-:S07]  /*c9c0*/  FMNMX.FTZ R5, R11, R5, !PT ;  /* 0x000000050b057209 */ /* 0x002fce0007810000 */
[----:B------:R-:W1:Y:S01]  /*c9d0*/  MUFU.TANH R10, R10 ;  /* 0x0000000a000a7308 */ /* 0x000e620000002400 */
[----:B0-----:R-:W-:Y:S01]  /*c9e0*/  FMUL.FTZ R35, R56, UR4 ;  /* 0x0000000438237c20 */ /* 0x001fe20008410000 */
[----:B--2---:R-:W-:Y:S01]  /*c9f0*/  FMNMX.FTZ R5, R37, R5, !PT ;  /* 0x0000000525057209 */ /* 0x004fe20007810000 */
[----:B------:R-:W-:-:S05]  /*ca00*/  FMUL.FTZ R56, R97, UR4 ;  /* 0x0000000461387c20 */ /* 0x000fca0008410000 */
[----:B------:R-:W0:Y:S01]  /*ca10*/  MUFU.TANH R35, R35 ;  /* 0x0000002300237308 */ /* 0x000e220000002400 */
[----:B---3--:R-:W-:Y:S02]  /*ca20*/  IMAD.MOV.U32 R81, RZ, RZ, R155 ;  /* 0x000000ffff517224 */ /* 0x008fe400078e009b */
[----:B------:R-:W-:-:S05]  /*ca30*/  FMUL.FTZ R155, R112, UR4 ;  /* 0x00000004709b7c20 */ /* 0x000fca0008410000 */
[----:B------:R-:W2:Y:S01]  /*ca40*/  MUFU.TANH R53, R53 ;  /* 0x0000003500357308 */ /* 0x000ea20000002400 */
[----:B-1----:R-:W-:-:S07]  /*ca50*/  FMNMX.FTZ R5, R10, R5, !PT ;  /* 0x000000050a057209 */ /* 0x002fce0007810000 */
[----:B------:R-:W1:Y:S01]  /*ca60*/  MUFU.TANH R49, R49 ;  /* 0x0000003100317308 */ /* 0x000e620000002400 */
[----:B0-----:R-:W-:-:S07]  /*ca70*/  FMNMX.FTZ R5, R35, R5, !PT ;  /* 0x0000000523057209 */ /* 0x001fce0007810000 */
[----:B------:R0:W-:Y:S01]  /*ca80*/  MUFU.TANH R29, R30 ;  /* 0x0000001e001d7308 */ /* 0x0001e20000002400 */
[----:B--2---:R-:W-:-:S07]  /*ca90*/  FMNMX.FTZ R5, R53, R5, !PT ;  /* 0x0000000535057209 */ /* 0x004fce0007810000 */
[----:B------:R2:W3:Y:S01]  /*caa0*/  MUFU.TANH R15, R38 ;  /* 0x00000026000f7308 */ /* 0x0004e20000002400 */
[----:B0-----:R-:W-:Y:S01]  /*cab0*/  FMUL.FTZ R30, R64, UR4 ;  /* 0x00000004401e7c20 */ /* 0x001fe20008410000 */
[----:B-1----:R-:W-:Y:S01]  /*cac0*/  FMNMX.FTZ R5, R49, R5, !PT ;  /* 0x0000000531057209 */ /* 0x002fe20007810000 */
[----:B------:R-:W-:Y:S01]  /*cad0*/  FMUL.FTZ R64, R116, UR4 ;  /* 0x0000000474407c20 */ /* 0x000fe20008410000 */
[----:B------:R-:W-:-:S04]  /*cae0*/  IMAD.MOV.U32 R116, RZ, RZ, R81 ;  /* 0x000000ffff747224 */ /* 0x000fc800078e0051 */
[----:B------:R-:W0:Y:S01]  /*caf0*/  MUFU.TANH R52, R52 ;  /* 0x0000003400347308 */ /* 0x000e220000002400 */
[----:B--2---:R-:W-:Y:S01]  /*cb00*/  FMUL.FTZ R38, R96, UR4 ;  /* 0x0000000460267c20 */ /* 0x004fe20008410000 */
[----:B------:R-:W-:-:S06]  /*cb10*/  FMUL.FTZ R96, R104, UR4 ;  /* 0x0000000468607c20 */ /* 0x000fcc0008410000 */
[----:B------:R-:W1:Y:S01]  /*cb20*/  MUFU.TANH R30, R30 ;  /* 0x0000001e001e7308 */ /* 0x000e620000002400 */
[----:B---3--:R-:W-:Y:S02]  /*cb30*/  IMAD.MOV.U32 R65, RZ, RZ, R15 ;  /* 0x000000ffff417224 */ /* 0x008fe400078e000f */
[----:B------:R-:W-:Y:S01]  /*cb40*/  FMUL.FTZ R15, R73, UR4 ;  /* 0x00000004490f7c20 */ /* 0x000fe20008410000 */
[----:B------:R-:W-:Y:S01]  /*cb50*/  MOV R73, R28 ;  /* 0x0000001c00497202 */ /* 0x000fe20000000f00 */
[----:B------:R-:W-:Y:S01]  /*cb60*/  FMUL.FTZ R28, R76, UR4 ;  /* 0x000000044c1c7c20 */ /* 0x000fe20008410000 */
[----:B------:R-:W-:Y:S02]  /*cb70*/  IMAD.MOV.U32 R76, RZ, RZ, R29 ;  /* 0x000000ffff4c7224 */ /* 0x000fe400078e001d */
[----:B------:R-:W-:Y:S01]  /*cb80*/  FMUL.FTZ R29, R77, UR4 ;  /* 0x000000044d1d7c20 */ /* 0x000fe20008410000 */
[----:B------:R-:W-:Y:S01]  /*cb90*/  IMAD.MOV.U32 R77, RZ, RZ, R32 ;  /* 0x000000ffff4d7224 */ /* 0x000fe200078e0020 */
[----:B------:R-:W2:Y:S01]  /*cba0*/  MUFU.TANH R12, R12 ;  /* 0x0000000c000c7308 */ /* 0x000ea20000002400 */
[----:B0-----:R-:W-:Y:S01]  /*cbb0*/  FMNMX.FTZ R5, R52, R5, !PT ;  /* 0x0000000534057209 */ /* 0x001fe20007810000 */
[----:B------:R-:W-:Y:S01]  /*cbc0*/  FMUL.FTZ R32, R92, UR4 ;  /* 0x000000045c207c20 */ /* 0x000fe20008410000 */
[----:B------:R-:W-:Y:S01]  /*cbd0*/  IMAD.MOV.U32 R97, RZ, RZ, R76 ;  /* 0x000000ffff617224 */ /* 0x000fe200078e004c */
[----:B------:R-:W-:Y:S01]  /*cbe0*/  MOV R101, R77 ;  /* 0x0000004d00657202 */ /* 0x000fe20000000f00 */
[----:B------:R-:W-:-:S02]  /*cbf0*/  IMAD.MOV.U32 R76, RZ, RZ, R65 ;  /* 0x000000ffff4c7224 */ /* 0x000fc400078e0041 */
[----:B------:R-:W-:Y:S01]  /*cc00*/  FMUL.FTZ R65, R117, UR4 ;  /* 0x0000000475417c20 */ /* 0x000fe20008410000 */
[----:B------:R-:W-:Y:S01]  /*cc10*/  FMUL.FTZ R77, R42, UR4 ;  /* 0x000000042a4d7c20 */ /* 0x000fe20008410000 */
[----:B------:R-:W0:Y:S01]  /*cc20*/  MUFU.TANH R48, R48 ;  /* 0x0000003000307308 */ /* 0x000e220000002400 */
[----:B-1----:R-:W-:Y:S01]  /*cc30*/  FMNMX.FTZ R5, R30, R5, !PT ;  /* 0x000000051e057209 */ /* 0x002fe20007810000 */
[----:B------:R-:W-:Y:S01]  /*cc40*/  IMAD.MOV.U32 R42, RZ, RZ, R6 ;  /* 0x000000ffff2a7224 */ /* 0x000fe200078e0006 */
[----:B------:R-:W-:Y:S01]  /*cc50*/  MOV R117, R72 ;  /* 0x0000004800757202 */ /* 0x000fe20000000f00 */
[----:B------:R-:W-:Y:S01]  /*cc60*/  FMUL.FTZ R72, R58, UR4 ;  /* 0x000000043a487c20 */ /* 0x000fe20008410000 */
[----:B------:R-:W-:Y:S02]  /*cc70*/  IMAD.MOV.U32 R81, RZ, RZ, R73 ;  /* 0x000000ffff517224 */ /* 0x000fe400078e0049 */
[----:B------:R-:W-:Y:S01]  /*cc80*/  FMUL.FTZ R73, R46, UR4 ;  /* 0x000000042e497c20 */ /* 0x000fe20008410000 */
[----:B------:R-:W-:Y:S01]  /*cc90*/  FMUL.FTZ R92, R43, UR4 ;  /* 0x000000042b5c7c20 */ /* 0x000fe20008410000 */
[----:B------:R-:W1:Y:S01]  /*cca0*/  MUFU.TANH R13, R13 ;  /* 0x0000000d000d7308 */ /* 0x000e620000002400 */
[----:B--2---:R-:W-:-:S07]  /*ccb0*/  FMNMX.FTZ R5, R12, R5, !PT ;  /* 0x000000050c057209 */ /* 0x004fce0007810000 */
[----:B------:R-:W2:Y:S01]  /*ccc0*/  MUFU.TANH R31, R31 ;  /* 0x0000001f001f7308 */ /* 0x000ea20000002400 */
[----:B0-----:R-:W-:-:S07]  /*ccd0*/  FMNMX.FTZ R5, R48, R5, !PT ;  /* 0x0000000530057209 */ /* 0x001fce0007810000 */
[----:B------:R-:W0:Y:S01]  /*cce0*/  MUFU.TANH R14, R14 ;  /* 0x0000000e000e7308 */ /* 0x000e220000002400 */
[----:B-1----:R-:W-:-:S07]  /*ccf0*/  FMNMX.FTZ R5, R13, R5, !PT ;  /* 0x000000050d057209 */ /* 0x002fce0007810000 */
[----:B------:R-:W1:Y:S01]  /*cd00*/  MUFU.TANH R15, R15 ;  /* 0x0000000f000f7308 */ /* 0x000e620000002400 */
[----:B--2---:R-:W-:Y:S01]  /*cd10*/  MOV R80, R31 ;  /* 0x0000001f00507202 */ /* 0x004fe20000000f00 */
[----:B------:R-:W-:-:S04]  /*cd20*/  FMUL.FTZ R31, R84, UR4 ;  /* 0x00000004541f7c20 */ /* 0x000fc80008410000 */
[----:B------:R-:W-:Y:S02]  /*cd30*/  IMAD.MOV.U32 R104, RZ, RZ, R80 ;  /* 0x000000ffff687224 */ /* 0x000fe400078e0050 */
[----:B------:R-:W-:Y:S01]  /*cd40*/  FMUL.FTZ R80, R66, UR4 ;  /* 0x0000000442507c20 */ /* 0x000fe20008410000 */
        /* <DEDUP_REMOVED lines=44> */
[----:B------:R-:W-:Y:S01]  /*d010*/  MUFU.TANH R100, R59 ;  /* 0x0000003b00647308 */ /* 0x000fe20000002400 */
[----:B-1----:R-:W-:-:S07]  /*d020*/  FMNMX.FTZ R5, R64, R5, !PT ;  /* 0x0000000540057209 */ /* 0x002fce0007810000 */
[----:B------:R-:W0:Y:S01]  /*d030*/  MUFU.TANH R69, R51 ;  /* 0x0000003300457308 */ /* 0x000e220000002400 */
[----:B--2---:R-:W-:-:S05]  /*d040*/  FMNMX.FTZ R5, R65, R5, !PT ;  /* 0x0000000541057209 */ /* 0x004fca0007810000 */
[----:B------:R-:W1:Y:S02]  /*d050*/  SHFL.BFLY PT, R6, R5, 0x2, 0x1f ;  /* 0x0c401f0005067f89 */ /* 0x000e6400000e0000 */
[----:B------:R-:W-:Y:S08]  /*d060*/  MUFU.TANH R112, R50 ;  /* 0x0000003200707308 */ /* 0x000ff00000002400 */
[----:B------:R-:W-:Y:S08]  /*d070*/  MUFU.TANH R93, R93 ;  /* 0x0000005d005d7308 */ /* 0x000ff00000002400 */
[----:B------:R-:W-:Y:S01]  /*d080*/  MUFU.TANH R77, R77 ;  /* 0x0000004d004d7308 */ /* 0x000fe20000002400 */
[----:B-1----:R-:W-:-:S07]  /*d090*/  FMNMX.FTZ R5, R5, R6, !PT ;  /* 0x0000000605057209 */ /* 0x002fce0007810000 */
[----:B------:R1:W-:Y:S01]  /*d0a0*/  MUFU.TANH R84, R62 ;  /* 0x0000003e00547308 */ /* 0x0003e20000002400 */
[----:B------:R-:W2:Y:S07]  /*d0b0*/  SHFL.BFLY PT, R6, R5, 0x1, 0x1f ;  /* 0x0c201f0005067f89 */ /* 0x000eae00000e0000 */
[----:B------:R-:W3:Y:S01]  /*d0c0*/  MUFU.TANH R113, R47 ;  /* 0x0000002f00717308 */ /* 0x000ee20000002400 */
[----:B-1----:R-:W-:Y:S01]  /*d0d0*/  MOV R62, R116 ;  /* 0x00000074003e7202 */ /* 0x002fe20000000f00 */
[----:B------:R-:W-:Y:S01]  /*d0e0*/  FMUL.FTZ R116, R70, UR4 ;  /* 0x0000000446747c20 */ /* 0x000fe20008410000 */
[----:B------:R-:W-:Y:S01]  /*d0f0*/  FMUL.FTZ R70, R82, UR4 ;  /* 0x0000000452467c20 */ /* 0x000fe20008410000 */
[----:B0-----:R-:W-:Y:S01]  /*d100*/  MOV R82, R69 ;  /* 0x0000004500527202 */ /* 0x001fe20000000f00 */
[----:B------:R-:W-:-:S03]  /*d110*/  FMUL.FTZ R69, R83, UR4 ;  /* 0x0000000453457c20 */ /* 0x000fc60008410000 */
[----:B------:R-:W-:Y:S08]  /*d120*/  MUFU.TANH R92, R92 ;  /* 0x0000005c005c7308 */ /* 0x000ff00000002400 */
[----:B------:R-:W-:Y:S01]  /*d130*/  MUFU.TANH R73, R73 ;  /* 0x0000004900497308 */ /* 0x000fe20000002400 */
[----:B---3--:R-:W-:Y:S01]  /*d140*/  IMAD.MOV.U32 R66, RZ, RZ, R113 ;  /* 0x000000ffff427224 */ /* 0x008fe200078e0071 */
[----:B--2---:R-:W-:Y:S01]  /*d150*/  FMNMX.FTZ R5, R5, R6, !PT ;  /* 0x0000000605057209 */ /* 0x004fe20007810000 */
[----:B------:R-:W-:-:S04]  /*d160*/  IMAD.U32 R6, RZ, RZ, UR5 ;  /* 0x00000005ff067e24 */ /* 0x000fc8000f8e00ff */
[C---:B------:R-:W-:Y:S01]  /*d170*/  FADD.FTZ R7, -R5.reuse, R7 ;  /* 0x0000000705077221 */ /* 0x040fe20000010100 */
[-C--:B------:R-:W-:Y:S01]  /*d180*/  FMUL.FTZ R63, R5, R6.reuse ;  /* 0x00000006053f7220 */ /* 0x080fe20000410000 */
[----:B------:R-:W-:Y:S02]  /*d190*/  MUFU.TANH R88, R88 ;  /* 0x0000005800587308 */ /* 0x000fe40000002400 */
        /* <DEDUP_REMOVED lines=11> */
[----:B------:R-:W-:Y:S01]  /*d250*/  FFMA.FTZ R38, R56, R6, -R63 ;  /* 0x0000000638267223 */ /* 0x000fe2000001083f */
[----:B------:R-:W-:-:S02]  /*d260*/  IMAD.MOV.U32 R56, RZ, RZ, R100 ;  /* 0x000000ffff387224 */ /* 0x000fc400078e0064 */
[----:B------:R-:W-:Y:S01]  /*d270*/  FMUL.FTZ R100, R71, UR4 ;  /* 0x0000000447647c20 */ /* 0x000fe20008410000 */
[----:B------:R-:W0:Y:S01]  /*d280*/  MUFU.EX2 R12, R58 ;  /* 0x0000003a000c7308 */ /* 0x000e220000000800 */
[----:B------:R-:W-:Y:S02]  /*d290*/  IMAD.MOV.U32 R71, RZ, RZ, R81 ;  /* 0x000000ffff477224 */ /* 0x000fe400078e0051 */
[-CC-:B------:R-:W-:Y:S01]  /*d2a0*/  FFMA.FTZ R39, R36, R6.reuse, -R63.reuse ;  /* 0x0000000624277223 */ /* 0x180fe2000001083f */
[-CC-:B------:R-:W-:Y:S01]  /*d2b0*/  FFMA.FTZ R36, R60, R6.reuse, -R63.reuse ;  /* 0x000000063c247223 */ /* 0x180fe2000001083f */
[----:B------:R-:W-:Y:S01]  /*d2c0*/  FMUL.FTZ R60, R98, UR4 ;  /* 0x00000004623c7c20 */ /* 0x000fe20008410000 */
[-CC-:B------:R-:W-:Y:S01]  /*d2d0*/  FFMA.FTZ R117, R61, R6.reuse, -R63.reuse ;  /* 0x000000063d757223 */ /* 0x180fe2000001083f */
[----:B------:R-:W2:Y:S01]  /*d2e0*/  LDL R98, [R1+0x70] ;  /* 0x0000700001627983 */ /* 0x000ea20000100800 */
[----:B------:R-:W-:Y:S01]  /*d2f0*/  FFMA.FTZ R47, R15, R6, -R63 ;  /* 0x000000060f2f7223 */ /* 0x000fe2000001083f */
[----:B------:R-:W1:Y:S01]  /*d300*/  MUFU.EX2 R59, R59 ;  /* 0x0000003b003b7308 */ /* 0x000e620000000800 */
[----:B------:R-:W-:Y:S01]  /*d310*/  FMUL.FTZ R61, R86, UR4 ;  /* 0x00000004563d7c20 */ /* 0x000fe20008410000 */
[----:B------:R-:W-:-:S02]  /*d320*/  IMAD.MOV.U32 R15, RZ, RZ, R112 ;  /* 0x000000ffff0f7224 */ /* 0x000fc400078e0070 */
[-CC-:B------:R-:W-:Y:S01]  /*d330*/  FFMA.FTZ R43, R28, R6.reuse, -R63.reuse ;  /* 0x000000061c2b7223 */ /* 0x180fe2000001083f */
[----:B------:R-:W-:Y:S02]  /*d340*/  IMAD.MOV.U32 R86, RZ, RZ, R66 ;  /* 0x000000ffff567224 */ /* 0x000fe400078e0042 */
[-C--:B------:R-:W-:Y:S01]  /*d350*/  FFMA.FTZ R28, R31, R6.reuse, -R63 ;  /* 0x000000061f1c7223 */ /* 0x080fe2000001083f */
[----:B------:R-:W-:Y:S02]  /*d360*/  IMAD.MOV.U32 R83, RZ, RZ, R15 ;  /* 0x000000ffff537224 */ /* 0x000fe400078e000f */
[----:B------:R-:W-:Y:S01]  /*d370*/  FFMA.FTZ R31, R57, R6, -R63 ;  /* 0x00000006391f7223 */ /* 0x000fe2000001083f */
[----:B------:R-:W3:Y:S01]  /*d380*/  MUFU.EX2 R14, R54 ;  /* 0x00000036000e7308 */ /* 0x000ee20000000800 */
[----:B0-----:R-:W-:Y:S01]  /*d390*/  FFMA.FTZ R4, R7, R4, R12 ;  /* 0x0000000407047223 */ /* 0x001fe2000001000c */
[----:B------:R-:W-:Y:S01]  /*d3a0*/  MOV R57, R84 ;  /* 0x0000005400397202 */ /* 0x000fe20000000f00 */
[----:B------:R-:W-:Y:S01]  /*d3b0*/  FMUL.FTZ R81, R74, UR4 ;  /* 0x000000044a517c20 */ /* 0x000fe20008410000 */
[----:B------:R-:W-:Y:S01]  /*d3c0*/  FMUL.FTZ R84, R67, UR4 ;  /* 0x0000000443547c20 */ /* 0x000fe20008410000 */
[----:B------:R-:W-:Y:S01]  /*d3d0*/  FMUL.FTZ R74, R78, UR4 ;  /* 0x000000044e4a7c20 */ /* 0x000fe20008410000 */
[----:B------:R-:W-:Y:S01]  /*d3e0*/  FMUL.FTZ R78, R79, UR4 ;  /* 0x000000044f4e7c20 */ /* 0x000fe20008410000 */
[----:B------:R-:W-:Y:S01]  /*d3f0*/  IMAD.MOV.U32 R79, RZ, RZ, R56 ;  /* 0x000000ffff4f7224 */ /* 0x000fe200078e0038 */
[----:B------:R0:W4:Y:S01]  /*d400*/  MUFU.EX2 R13, R55 ;  /* 0x00000037000d7308 */ /* 0x0001220000000800 */
[----:B-1----:R-:W-:Y:S01]  /*d410*/  FADD.FTZ R4, R59, R4 ;  /* 0x000000043b047221 */ /* 0x002fe20000010000 */
[----:B------:R-:W-:Y:S01]  /*d420*/  FMUL.FTZ R56, R91, UR4 ;  /* 0x000000045b387c20 */ /* 0x000fe20008410000 */
[----:B------:R-:W-:Y:S01]  /*d430*/  FMUL.FTZ R66, R94, UR4 ;  /* 0x000000045e427c20 */ /* 0x000fe20008410000 */
[----:B------:R-:W-:Y:S01]  /*d440*/  FMUL.FTZ R67, R95, UR4 ;  /* 0x000000045f437c20 */ /* 0x000fe20008410000 */
[----:B------:R-:W-:Y:S01]  /*d450*/  IMAD.MOV.U32 R94, RZ, RZ, R68 ;  /* 0x000000ffff5e7224 */ /* 0x000fe200078e0044 */
[----:B------:R-:W-:Y:S01]  /*d460*/  F2FP.F16.F32.PACK_AB R12, R59, R12 ;  /* 0x0000000c3b0c723e */ /* 0x000fe200000000ff */
[----:B------:R-:W-:Y:S01]  /*d470*/  FMUL.FTZ R59, R102, UR4 ;  /* 0x00000004663b7c20 */ /* 0x000fe20008410000 */
[----:B------:R-:W1:Y:S01]  /*d480*/  MUFU.TANH R89, R89 ;  /* 0x0000005900597308 */ /* 0x000e620000002400 */
[----:B---3--:R-:W-:Y:S01]  /*d490*/  FADD.FTZ R4, R14, R4 ;  /* 0x000000040e047221 */ /* 0x008fe20000010000 */
[----:B0-----:R-:W-:Y:S01]  /*d4a0*/  FMUL.FTZ R55, R75, UR4 ;  /* 0x000000044b377c20 */ /* 0x001fe20008410000 */
[----:B------:R-:W-:-:S02]  /*d4b0*/  IMAD.MOV.U32 R75, RZ, RZ, R57 ;  /* 0x000000ffff4b7224 */ /* 0x000fc400078e0039 */
[----:B------:R-:W-:Y:S01]  /*d4c0*/  FMUL.FTZ R57, R87, UR4 ;  /* 0x0000000457397c20 */ /* 0x000fe20008410000 */
[-CC-:B------:R-:W-:Y:S01]  /*d4d0*/  FFMA.FTZ R26, R26, R6.reuse, -R63.reuse ;  /* 0x000000061a1a7223 */ /* 0x180fe2000001083f */
[-CC-:B------:R-:W-:Y:S01]  /*d4e0*/  FFMA.FTZ R25, R25, R6.reuse, -R63.reuse ;  /* 0x0000000619197223 */ /* 0x180fe2000001083f */
[--C-:B------:R-:W-:Y:S01]  /*d4f0*/  FFMA.FTZ R9, R9, R6, -R63.reuse ;  /* 0x0000000609097223 */ /* 0x100fe2000001083f */
[----:B------:R-:W0:Y:S01]  /*d500*/  MUFU.TANH R72, R72 ;  /* 0x0000004800487308 */ /* 0x000e220000002400 */
[----:B----4-:R-:W-:Y:S01]  /*d510*/  FADD.FTZ R157, R13, R4 ;  /* 0x000000040d9d7221 */ /* 0x010fe20000010000 */
[----:B------:R-:W-:Y:S01]  /*d520*/  FMNMX.FTZ R4, R68, R3, !PT ;  /* 0x0000000344047209 */ /* 0x000fe20007810000 */
[----:B------:R-:W-:Y:S01]  /*d530*/  FMUL.FTZ R68, R99, UR4 ;  /* 0x0000000463447c20 */ /* 0x000fe20008410000 */
[----:B------:R-:W-:Y:S01]  /*d540*/  F2FP.F16.F32.PACK_AB R14, R13, R14 ;  /* 0x0000000e0d0e723e */ /* 0x000fe200000000ff */
[--C-:B------:R-:W-:Y:S01]  /*d550*/  FFMA.FTZ R24, R24, R6, -R63.reuse ;  /* 0x0000000618187223 */ /* 0x100fe2000001083f */
[----:B------:R-:W-:Y:S01]  /*d560*/  FMNMX.FTZ R4, R101, R4, !PT ;  /* 0x0000000465047209 */ /* 0x000fe20007810000 */
[-CC-:B------:R-:W-:Y:S01]  /*d570*/  FFMA.FTZ R8, R8, R6.reuse, -R63.reuse ;  /* 0x0000000608087223 */ /* 0x180fe2000001083f */
[----:B------:R-:W3:Y:S01]  /*d580*/  MUFU.TANH R85, R85 ;  /* 0x0000005500557308 */ /* 0x000ee20000002400 */
[--C-:B------:R-:W-:Y:S01]  /*d590*/  FFMA.FTZ R21, R21, R6, -R63.reuse ;  /* 0x0000000615157223 */ /* 0x100fe2000001083f */
[----:B------:R-:W-:Y:S01]  /*d5a0*/  FMNMX.FTZ R4, R97, R4, !PT ;  /* 0x0000000461047209 */ /* 0x000fe20007810000 */
[-CC-:B------:R-:W-:Y:S01]  /*d5b0*/  FFMA.FTZ R34, R34, R6.reuse, -R63.reuse ;  /* 0x0000000622227223 */ /* 0x180fe2000001083f */
[-CC-:B------:R-:W-:Y:S01]  /*d5c0*/  FFMA.FTZ R20, R20, R6.reuse, -R63.reuse ;  /* 0x0000000614147223 */ /* 0x180fe2000001083f */
[--C-:B------:R-:W-:Y:S01]  /*d5d0*/  FFMA.FTZ R27, R27, R6, -R63.reuse ;  /* 0x000000061b1b7223 */ /* 0x100fe2000001083f */
[----:B------:R-:W-:Y:S01]  /*d5e0*/  FMNMX.FTZ R4, R104, R4, !PT ;  /* 0x0000000468047209 */ /* 0x000fe20007810000 */
[-CC-:B------:R-:W-:Y:S01]  /*d5f0*/  FFMA.FTZ R11, R11, R6.reuse, -R63.reuse ;  /* 0x000000060b0b7223 */ /* 0x180fe2000001083f */
[----:B------:R-:W4:Y:S01]  /*d600*/  MUFU.TANH R80, R80 ;  /* 0x0000005000507308 */ /* 0x000f220000002400 */
        /* <DEDUP_REMOVED lines=32> */
[----:B------:R-:W-:Y:S01]  /*d810*/  FFMA.FTZ R112, R65, R6, -R63 ;  /* 0x0000000641707223 */ /* 0x000fe2000001083f */
[----:B------:R-:W-:Y:S01]  /*d820*/  FMNMX.FTZ R13, R83, R4, !PT ;  /* 0x00000004530d7209 */ /* 0x000fe20007810000 */
[----:B------:R-:W-:Y:S01]  /*d830*/  FMUL.FTZ R63, R103, UR4 ;  /* 0x00000004673f7c20 */ /* 0x000fe20008410000 */
[----:B------:R-:W-:Y:S01]  /*d840*/  FMUL.FTZ R58, R106, UR4 ;  /* 0x000000046a3a7c20 */ /* 0x000fe20008410000 */
[----:B------:R-:W-:Y:S01]  /*d850*/  IMAD.MOV.U32 R91, RZ, RZ, R101 ;  /* 0x000000ffff5b7224 */ /* 0x000fe200078e0065 */
[----:B------:R-:W-:Y:S01]  /*d860*/  FMNMX.FTZ R13, R82, R13, !PT ;  /* 0x0000000d520d7209 */ /* 0x000fe20007810000 */
[----:B------:R-:W-:Y:S01]  /*d870*/  FMUL.FTZ R101, R107, UR4 ;  /* 0x000000046b657c20 */ /* 0x000fe20008410000 */
[----:B------:R-:W4:Y:S01]  /*d880*/  MUFU.TANH R55, R55 ;  /* 0x0000003700377308 */ /* 0x000f220000002400 */
[----:B------:R-:W-:Y:S01]  /*d890*/  FMUL.FTZ R102, R110, UR4 ;  /* 0x000000046e667c20 */ /* 0x000fe20008410000 */
[----:B------:R-:W-:Y:S01]  /*d8a0*/  FMNMX.FTZ R13, R88, R13, !PT ;  /* 0x0000000d580d7209 */ /* 0x000fe20007810000 */
[----:B------:R-:W-:Y:S01]  /*d8b0*/  FMUL.FTZ R103, R111, UR4 ;  /* 0x000000046f677c20 */ /* 0x000fe20008410000 */
[----:B------:R-:W-:-:S02]  /*d8c0*/  IMAD.MOV.U32 R87, RZ, RZ, R62 ;  /* 0x000000ffff577224 */ /* 0x000fc400078e003e */
[----:B------:R-:W-:Y:S01]  /*d8d0*/  FMUL.FTZ R62, R114, UR4 ;  /* 0x00000004723e7c20 */ /* 0x000fe20008410000 */
[----:B-1----:R-:W-:Y:S01]  /*d8e0*/  FMNMX.FTZ R13, R89, R13, !PT ;  /* 0x0000000d590d7209 */ /* 0x002fe20007810000 */
[----:B------:R-:W-:Y:S01]  /*d8f0*/  FMUL.FTZ R64, R115, UR4 ;  /* 0x0000000473407c20 */ /* 0x000fe20008410000 */
[----:B------:R-:W1:Y:S01]  /*d900*/  MUFU.TANH R74, R74 ;  /* 0x0000004a004a7308 */ /* 0x000e620000002400 */
[----:B------:R-:W-:Y:S01]  /*d910*/  FMUL.FTZ R65, R118, UR4 ;  /* 0x0000000476417c20 */ /* 0x000fe20008410000 */
[----:B0-----:R-:W-:-:S04]  /*d920*/  FMNMX.FTZ R13, R72, R13, !PT ;  /* 0x0000000d480d7209 */ /* 0x001fc80007810000 */
[----:B------:R-:W-:Y:S02]  /*d930*/  FMNMX.FTZ R13, R79, R13, !PT ;  /* 0x0000000d4f0d7209 */ /* 0x000fe40007810000 */
[----:B------:R-:W0:Y:S02]  /*d940*/  MUFU.TANH R78, R78 ;  /* 0x0000004e004e7308 */ /* 0x000e240000002400 */
[----:B------:R-:W-:-:S04]  /*d950*/  FMNMX.FTZ R13, R75, R13, !PT ;  /* 0x0000000d4b0d7209 */ /* 0x000fc80007810000 */
[----:B---3--:R-:W-:Y:S02]  /*d960*/  FMNMX.FTZ R13, R85, R13, !PT ;  /* 0x0000000d550d7209 */ /* 0x008fe40007810000 */
[----:B------:R-:W3:Y:S02]  /*d970*/  MUFU.TANH R70, R70 ;  /* 0x0000004600467308 */ /* 0x000ee40000002400 */
[----:B----4-:R-:W-:-:S04]  /*d980*/  FMNMX.FTZ R13, R80, R13, !PT ;  /* 0x0000000d500d7209 */ /* 0x010fc80007810000 */
[----:B------:R-:W-:Y:S02]  /*d990*/  FMNMX.FTZ R13, R84, R13, !PT ;  /* 0x0000000d540d7209 */ /* 0x000fe40007810000 */
[----:B------:R-:W4:Y:S02]  /*d9a0*/  MUFU.TANH R69, R69 ;  /* 0x0000004500457308 */ /* 0x000f240000002400 */
[----:B------:R-:W-:-:S04]  /*d9b0*/  FMNMX.FTZ R13, R116, R13, !PT ;  /* 0x0000000d740d7209 */ /* 0x000fc80007810000 */
[----:B------:R-:W-:Y:S02]  /*d9c0*/  FMNMX.FTZ R13, R100, R13, !PT ;  /* 0x0000000d640d7209 */ /* 0x000fe40007810000 */
[----:B------:R-:W4:Y:S02]  /*d9d0*/  MUFU.TANH R61, R61 ;  /* 0x0000003d003d7308 */ /* 0x000f240000002400 */
[----:B------:R-:W-:-:S04]  /*d9e0*/  FMNMX.FTZ R13, R81, R13, !PT ;  /* 0x0000000d510d7209 */ /* 0x000fc80007810000 */
[----:B------:R-:W-:Y:S02]  /*d9f0*/  FMNMX.FTZ R13, R55, R13, !PT ;  /* 0x0000000d370d7209 */ /* 0x000fe40007810000 */
[----:B------:R-:W4:Y:S02]  /*da00*/  MUFU.TANH R57, R57 ;  /* 0x0000003900397308 */ /* 0x000f240000002400 */
[----:B-1----:R-:W-:-:S04]  /*da10*/  FMNMX.FTZ R13, R74, R13, !PT ;  /* 0x0000000d4a0d7209 */ /* 0x002fc80007810000 */
[----:B0-----:R-:W-:Y:S02]  /*da20*/  FMNMX.FTZ R13, R78, R13, !PT ;  /* 0x0000000d4e0d7209 */ /* 0x001fe40007810000 */
[----:B------:R0:W1:Y:S02]  /*da30*/  MUFU.TANH R4, R90 ;  /* 0x0000005a00047308 */ /* 0x0000640000002400 */
[----:B---3--:R-:W-:-:S04]  /*da40*/  FMNMX.FTZ R13, R70, R13, !PT ;  /* 0x0000000d460d7209 */ /* 0x008fc80007810000 */
[----:B----4-:R-:W-:Y:S02]  /*da50*/  FMNMX.FTZ R13, R69, R13, !PT ;  /* 0x0000000d450d7209 */ /* 0x010fe40007810000 */
[----:B------:R-:W3:Y:S01]  /*da60*/  MUFU.TANH R56, R56 ;  /* 0x0000003800387308 */ /* 0x000ee20000002400 */
[----:B0-----:R-:W-:Y:S01]  /*da70*/  MOV R90, R104 ;  /* 0x00000068005a7202 */ /* 0x001fe20000000f00 */
[----:B------:R-:W-:Y:S01]  /*da80*/  FMUL.FTZ R104, R119, UR4 ;  /* 0x0000000477687c20 */ /* 0x000fe20008410000 */
[----:B------:R-:W-:-:S04]  /*da90*/  FMNMX.FTZ R13, R61, R13, !PT ;  /* 0x0000000d3d0d7209 */ /* 0x000fc80007810000 */
[----:B------:R-:W-:Y:S01]  /*daa0*/  FMNMX.FTZ R13, R57, R13, !PT ;  /* 0x0000000d390d7209 */ /* 0x000fe20007810000 */
[----:B------:R-:W0:Y:S03]  /*dab0*/  MUFU.TANH R66, R66 ;  /* 0x0000004200427308 */ /* 0x000e260000002400 */
[----:B-1----:R-:W-:-:S05]  /*dac0*/  FMNMX.FTZ R13, R4, R13, !PT ;  /* 0x0000000d040d7209 */ /* 0x002fca0007810000 */
        /* <DEDUP_REMOVED lines=25> */
[----:B---3--:R-:W-:-:S04]  /*dc60*/  FMNMX.FTZ R13, R64, R13, !PT ;  /* 0x0000000d400d7209 */ /* 0x008fc80007810000 */
[----:B0-----:R-:W-:-:S04]  /*dc70*/  FMNMX.FTZ R13, R65, R13, !PT ;  /* 0x0000000d410d7209 */ /* 0x001fc80007810000 */
[----:B-1----:R-:W-:-:S05]  /*dc80*/  FMNMX.FTZ R13, R104, R13, !PT ;  /* 0x0000000d680d7209 */ /* 0x002fca0007810000 */
[----:B------:R-:W0:Y:S02]  /*dc90*/  SHFL.BFLY PT, R15, R13, 0x2, 0x1f ;  /* 0x0c401f000d0f7f89 */ /* 0x000e2400000e0000 */
[----:B0-----:R-:W-:-:S05]  /*dca0*/  FMNMX.FTZ R15, R13, R15, !PT ;  /* 0x0000000f0d0f7209 */ /* 0x001fca0007810000 */
[----:B------:R-:W0:Y:S02]  /*dcb0*/  SHFL.BFLY PT, R54, R15, 0x1, 0x1f ;  /* 0x0c201f000f367f89 */ /* 0x000e2400000e0000 */
[----:B0-----:R-:W-:-:S05]  /*dcc0*/  FMNMX.FTZ R54, R15, R54, !PT ;  /* 0x000000360f367209 */ /* 0x001fca0007810000 */
[----:B------:R-:W-:-:S04]  /*dcd0*/  FMUL.FTZ R99, R54, R6 ;  /* 0x0000000636637220 */ /* 0x000fc80000410000 */
[-CC-:B------:R-:W-:Y:S01]  /*dce0*/  FFMA.FTZ R107, R62, R6.reuse, -R99.reuse ;  /* 0x000000063e6b7223 */ /* 0x180fe20000010863 */
[----:B------:R-:W-:Y:S02]  /*dcf0*/  VIADD R62, R2, 0x400 ;  /* 0x00000400023e7836 */ /* 0x000fe40000000000 */
[-CC-:B------:R-:W-:Y:S01]  /*dd00*/  FFMA.FTZ R106, R64, R6.reuse, -R99.reuse ;  /* 0x00000006406a7223 */ /* 0x180fe20000010863 */
[-CC-:B------:R-:W-:Y:S01]  /*dd10*/  FFMA.FTZ R13, R91, R6.reuse, -R99.reuse ;  /* 0x000000065b0d7223 */ /* 0x180fe20000010863 */
[-CC-:B------:R-:W-:Y:S01]  /*dd20*/  FFMA.FTZ R91, R86, R6.reuse, -R99.reuse ;  /* 0x00000006565b7223 */ /* 0x180fe20000010863 */
[-CC-:B------:R-:W-:Y:S01]  /*dd30*/  FFMA.FTZ R86, R79, R6.reuse, -R99.reuse ;  /* 0x000000064f567223 */ /* 0x180fe20000010863 */
[----:B------:R-:W-:Y:S01]  /*dd40*/  SHF.R.U32.HI R62, RZ, 0x4, R62 ;  /* 0x00000004ff3e7819 */ /* 0x000fe2000001163e */
[----:B------:R-:W-:Y:S01]  /*dd50*/  WARPGROUP.ARRIVE ;  /* 0x00000000000079c5 */ /* 0x000fe20000000000 */
[----:B------:R-:W-:Y:S01]  /*dd60*/  UMOV UR5, 0x40000040 ;  /* 0x4000004000057882 */ /* 0x000fe20000000000 */
[-CC-:B------:R-:W-:Y:S01]  /*dd70*/  FFMA.FTZ R111, R65, R6.reuse, -R99.reuse ;  /* 0x00000006416f7223 */ /* 0x180fe20000010863 */
[----:B------:R-:W-:Y:S01]  /*dd80*/  LOP3.LUT R62, R62, 0x3fff, RZ, 0xc0, !PT ;  /* 0x00003fff3e3e7812 */ /* 0x000fe200078ec0ff */
[----:B------:R-:W-:Y:S01]  /*dd90*/  UMOV UR9, 0x40000040 ;  /* 0x4000004000097882 */ /* 0x000fe20000000000 */
[----:B------:R-:W-:Y:S01]  /*dda0*/  UMOV UR13, 0x40000040 ;  /* 0x40000040000d7882 */ /* 0x000fe20000000000 */
[----:B------:R-:W-:Y:S01]  /*ddb0*/  UMOV UR17, 0x40000040 ;  /* 0x4000004000117882 */ /* 0x000fe20000000000 */
[----:B------:R-:W-:Y:S01]  /*ddc0*/  UMOV UR21, 0x40000040 ;  /* 0x4000004000157882 */ /* 0x000fe20000000000 */
[----:B------:R-:W-:Y:S01]  /*ddd0*/  IMAD R62, R0, 0x600, R62 ;  /* 0x00000600003e7824 */ /* 0x000fe200078e023e */
[----:B------:R-:W-:Y:S01]  /*dde0*/  UMOV UR25, 0x40000040 ;  /* 0x4000004000197882 */ /* 0x000fe20000000000 */
[----:B------:R-:W-:Y:S01]  /*ddf0*/  UMOV UR29, 0x40000040 ;  /* 0x40000040001d7882 */ /* 0x000fe20000000000 */
[----:B------:R-:W-:Y:S01]  /*de00*/  UMOV UR33, 0x40000040 ;  /* 0x4000004000217882 */ /* 0x000fe20000000000 */
[----:B------:R-:W-:Y:S01]  /*de10*/  VIADD R64, R62, 0x80 ;  /* 0x000000803e407836 */ /* 0x000fe20000000000 */
[----:B------:R-:W-:Y:S01]  /*de20*/  UMOV UR41, 0x40000040 ;  /* 0x4000004000297882 */ /* 0x000fe20000000000 */
[-CC-:B------:R-:W-:Y:S01]  /*de30*/  FFMA.FTZ R15, R90, R6.reuse, -R99.reuse ;  /* 0x000000065a0f7223 */ /* 0x180fe20000010863 */
[----:B------:R-:W-:Y:S01]  /*de40*/  R2UR UR6, R62 ;  /* 0x000000003e0672ca */ /* 0x000fe200000e0000 */
[----:B------:R-:W-:Y:S01]  /*de50*/  FFMA.FTZ R79, R55, R6, -R99 ;  /* 0x00000006374f7223 */ /* 0x000fe20000010863 */
[----:B------:R-:W-:Y:S01]  /*de60*/  R2UR UR10, R64 ;  /* 0x00000000400a72ca */ /* 0x000fe200000e0000 */
[----:B------:R-:W-:-:S02]  /*de70*/  VIADD R64, R62, 0x100 ;  /* 0x000001003e407836 */ /* 0x000fc40000000000 */
[-CC-:B------:R-:W-:Y:S01]  /*de80*/  FFMA.FTZ R90, R82, R6.reuse, -R99.reuse ;  /* 0x00000006525a7223 */ /* 0x180fe20000010863 */
[-CC-:B------:R-:W-:Y:S01]  /*de90*/  FFMA.FTZ R55, R63, R6.reuse, -R99.reuse ;  /* 0x000000063f377223 */ /* 0x180fe20000010863 */
[----:B------:R-:W-:Y:S01]  /*dea0*/  UMOV UR45, 0x40000040 ;  /* 0x40000040002d7882 */ /* 0x000fe20000000000 */
[----:B------:R-:W-:Y:S01]  /*deb0*/  UMOV UR49, 0x40000040 ;  /* 0x4000004000317882 */ /* 0x000fe20000000000 */
[----:B------:R-:W-:Y:S01]  /*dec0*/  R2UR UR14, R64 ;  /* 0x00000000400e72ca */ /* 0x000fe200000e0000 */
[----:B------:R-:W-:Y:S01]  /*ded0*/  IMAD.MOV.U32 R65, RZ, RZ, 0x40000040 ;  /* 0x40000040ff417424 */ /* 0x000fe200078e00ff */
[----:B------:R-:W-:Y:S01]  /*dee0*/  IADD3 R64, R62, 0x180, RZ ;  /* 0x000001803e407810 */ /* 0x000fe20007ffe0ff */
[----:B------:R-:W-:Y:S01]  /*def0*/  FFMA.FTZ R82, R75, R6, -R99 ;  /* 0x000000064b527223 */ /* 0x000fe20000010863 */
[----:B------:R-:W-:Y:S01]  /*df00*/  UMOV UR53, 0x40000040 ;  /* 0x4000004000357882 */ /* 0x000fe20000000000 */
[----:B------:R-:W-:Y:S01]  /*df10*/  FADD.FTZ R3, -R54, R3 ;  /* 0x0000000336037221 */ /* 0x000fe20000010100 */
[----:B------:R-:W-:Y:S01]  /*df20*/  R2UR UR18, R64 ;  /* 0x00000000401272ca */ /* 0x000fe200000e0000 */
[----:B------:R-:W-:-:S02]  /*df30*/  VIADD R64, R62, 0x200 ;  /* 0x000002003e407836 */ /* 0x000fc40000000000 */
[-CC-:B------:R-:W-:Y:S01]  /*df40*/  FFMA.FTZ R95, R94, R6.reuse, -R99.reuse ;  /* 0x000000065e5f7223 */ /* 0x180fe20000010863 */
[----:B------:R-:W-:Y:S01]  /*df50*/  MOV R63, 0x40000040 ;  /* 0x40000040003f7802 */ /* 0x000fe20000000f00 */
[-CC-:B------:R-:W-:Y:S01]  /*df60*/  FFMA.FTZ R97, R97, R6.reuse, -R99.reuse ;  /* 0x0000000661617223 */ /* 0x180fe20000010863 */
[C---:B------:R-:W-:Y:S01]  /*df70*/  R2UR UR11, R65.reuse ;  /* 0x00000000410b72ca */ /* 0x040fe200000e0000 */
[----:B------:R-:W0:Y:S01]  /*df80*/  MUFU.EX2 R26, R26 ;  /* 0x0000001a001a7308 */ /* 0x000e220000000800 */
[----:B------:R-:W-:Y:S01]  /*df90*/  R2UR UR22, R64 ;  /* 0x00000000401672ca */ /* 0x000fe200000e0000 */
[----:B------:R-:W-:Y:S01]  /*dfa0*/  VIADD R64, R62, 0x280 ;  /* 0x000002803e407836 */ /* 0x000fe20000000000 */
[----:B------:R-:W-:Y:S01]  /*dfb0*/  R2UR UR15, R65 ;  /* 0x00000000410f72ca */ /* 0x000fe200000e0000 */
[-CC-:B------:R-:W-:Y:S01]  /*dfc0*/  FFMA.FTZ R71, R71, R6.reuse, -R99.reuse ;  /* 0x0000000647477223 */ /* 0x180fe20000010863 */
[C---:B------:R-:W-:Y:S01]  /*dfd0*/  R2UR UR19, R65.reuse ;  /* 0x00000000411372ca */ /* 0x040fe200000e0000 */
[-CC-:B------:R-:W-:Y:S01]  /*dfe0*/  FFMA.FTZ R76, R76, R6.reuse, -R99.reuse ;  /* 0x000000064c4c7223 */ /* 0x180fe20000010863 */
[----:B------:R-:W-:Y:S01]  /*dff0*/  R2UR UR26, R64 ;  /* 0x00000000401a72ca */ /* 0x000fe200000e0000 */
[----:B------:R-:W-:Y:S01]  /*e000*/  VIADD R64, R62, 0x300 ;  /* 0x000003003e407836 */ /* 0x000fe20000000000 */
[C---:B------:R-:W-:Y:S01]  /*e010*/  R2UR UR23, R65.reuse ;  /* 0x00000000411772ca */ /* 0x040fe200000e0000 */
[----:B------:R-:W-:Y:S01]  /*e020*/  MUFU.EX2 R9, R9 ;  /* 0x0000000900097308 */ /* 0x000fe20000000800 */
[----:B------:R-:W-:Y:S01]  /*e030*/  R2UR UR27, R65 ;  /* 0x00000000411b72ca */ /* 0x000fe200000e0000 */
[-CC-:B------:R-:W-:Y:S01]  /*e040*/  FFMA.FTZ R93, R93, R6.reuse, -R99.reuse ;  /* 0x000000065d5d7223 */ /* 0x180fe20000010863 */
[----:B------:R-:W-:Y:S01]  /*e050*/  R2UR UR30, R64 ;  /* 0x00000000401e72ca */ /* 0x000fe200000e0000 */
[-CC-:B------:R-:W-:Y:S01]  /*e060*/  FFMA.FTZ R77, R77, R6.reuse, -R99.reuse ;  /* 0x000000064d4d7223 */ /* 0x180fe20000010863 */
[----:B------:R-:W-:Y:S01]  /*e070*/  IADD3 R64, R62, 0x380, RZ ;  /* 0x000003803e407810 */ /* 0x000fe20007ffe0ff */
[-CC-:B------:R-:W-:Y:S01]  /*e080*/  FFMA.FTZ R92, R92, R6.reuse, -R99.reuse ;  /* 0x000000065c5c7223 */ /* 0x180fe20000010863 */
[C---:B------:R-:W-:Y:S01]  /*e090*/  R2UR UR31, R65.reuse ;  /* 0x00000000411f72ca */ /* 0x040fe200000e0000 */
[----:B------:R-:W-:Y:S01]  /*e0a0*/  MUFU.EX2 R8, R8 ;  /* 0x0000000800087308 */ /* 0x000fe20000000800 */
        /* <DEDUP_REMOVED lines=11> */
[-C--:B------:R-:W-:Y:S01]  /*e160*/  FMUL.FTZ R3, R3, R6.reuse ;  /* 0x0000000603037220 */ /* 0x080fe20000410000 */
[----:B------:R-:W-:Y:S01]  /*e170*/  R2UR UR46, R64 ;  /* 0x00000000402e72ca */ /* 0x000fe200000e0000 */
[C---:B------:R-:W-:Y:S01]  /*e180*/  VIADD R64, R62.reuse, 0x500 ;  /* 0x000005003e407836 */ /* 0x040fe20000000000 */
[----:B------:R-:W-:Y:S01]  /*e190*/  IADD3 R62, R62, 0x580, RZ ;  /* 0x000005803e3e7810 */ /* 0x000fe20007ffe0ff */
[-CC-:B------:R-:W-:Y:S01]  /*e1a0*/  FFMA.FTZ R94, R87, R6.reuse, -R99.reuse ;  /* 0x00000006575e7223 */ /* 0x180fe20000010863 */
[C---:B------:R-:W-:Y:S01]  /*e1b0*/  R2UR UR7, R63.reuse ;  /* 0x000000003f0772ca */ /* 0x040fe200000e0000 */
[----:B------:R-:W-:Y:S01]  /*e1c0*/  MUFU.EX2 R34, R34 ;  /* 0x0000002200227308 */ /* 0x000fe20000000800 */
[----:B------:R-:W-:Y:S01]  /*e1d0*/  R2UR UR54, R62 ;  /* 0x000000003e3672ca */ /* 0x000fe200000e0000 */
[----:B--2---:R-:W-:Y:S01]  /*e1e0*/  IMAD R62, R98, 0x2000, R2 ;  /* 0x00002000623e7824 */ /* 0x004fe200078e0202 */
[----:B------:R-:W-:Y:S01]  /*e1f0*/  R2UR UR55, R63 ;  /* 0x000000003f3772ca */ /* 0x000fe200000e0000 */
[-CC-:B------:R-:W-:Y:S01]  /*e200*/  FFMA.FTZ R88, R88, R6.reuse, -R99.reuse ;  /* 0x0000000658587223 */ /* 0x180fe20000010863 */
[----:B------:R-:W2:Y:S01]  /*e210*/  LDL.LU R63, [R1+0x14] ;  /* 0x00001400013f7983 */ /* 0x000ea20000300800 */
[----:B------:R-:W-:Y:S01]  /*e220*/  R2UR UR50, R64 ;  /* 0x00000000403272ca */ /* 0x000fe200000e0000 */
[----:B------:R-:W-:Y:S01]  /*e230*/  FFMA.FTZ R89, R89, R6, -R99 ;  /* 0x0000000659597223 */ /* 0x000fe20000010863 */
[----:B------:R-:W-:Y:S01]  /*e240*/  R2UR UR4, R62 ;  /* 0x000000003e0472ca */ /* 0x000fe200000e0000 */
[----:B------:R-:W3:Y:S01]  /*e250*/  LDL R116, [R1+0x1c] ;  /* 0x00001c0001747983 */ /* 0x000ee20000100800 */
[----:B------:R-:W-:Y:S08]  /*e260*/  MUFU.EX2 R3, R3 ;  /* 0x0000000300037308 */ /* 0x000ff00000000800 */
[----:B------:R-:W-:Y:S01]  /*e270*/  MUFU.EX2 R20, R20 ;  /* 0x0000001400147308 */ /* 0x000fe20000000800 */
[----:B------:R-:W4:Y:S07]  /*e280*/  LDL R118, [R1+0x80] ;  /* 0x0000800001767983 */ /* 0x000f2e0000100800 */
[----:B------:R-:W-:Y:S01]  /*e290*/  MUFU.EX2 R27, R27 ;  /* 0x0000001b001b7308 */ /* 0x000fe20000000800 */
[----:B------:R-:W-:Y:S01]  /*e2a0*/  UIADD3 UR4, UR4, 0x1e800, URZ ;  /* 0x0001e80004047890 */ /* 0x000fe2000fffe03f */
[----:B------:R-:W4:Y:S06]  /*e2b0*/  LDL R115, [R1+0x24] ;  /* 0x0000240001737983 */ /* 0x000f2c0000100800 */
[----:B------:R-:W-:Y:S01]  /*e2c0*/  MUFU.EX2 R11, R11 ;  /* 0x0000000b000b7308 */ /* 0x000fe20000000800 */
[----:B------:R-:W-:Y:S01]  /*e2d0*/  USHF.R.U32.HI UR4, URZ, 0x4, UR4 ;  /* 0x000000043f047899 */ /* 0x000fe20008011604 */
[----:B------:R-:W4:Y:S06]  /*e2e0*/  LDL R114, [R1+0x20] ;  /* 0x0000200001727983 */ /* 0x000f2c0000100800 */
[----:B------:R-:W-:Y:S01]  /*e2f0*/  MUFU.EX2 R37, R37 ;  /* 0x0000002500257308 */ /* 0x000fe20000000800 */
[----:B------:R-:W-:-:S07]  /*e300*/  ULOP3.LUT UR4, UR4, 0x3fff, URZ, 0xc0, !UPT ;  /* 0x00003fff04047892 */ /* 0x000fce000f8ec03f */
[----:B------:R-:W-:Y:S01]  /*e310*/  MUFU.EX2 R10, R10 ;  /* 0x0000000a000a7308 */ /* 0x000fe20000000800 */
[----:B------:R-:W-:-:S07]  /*e320*/  ULOP3.LUT UR4, UR4, 0x10000, URZ, 0xfc, !UPT ;  /* 0x0001000004047892 */ /* 0x000fce000f8efc3f */
[----:B------:R-:W-:Y:S08]  /*e330*/  MUFU.EX2 R53, R53 ;  /* 0x0000003500357308 */ /* 0x000ff00000000800 */
[----:B------:R-:W-:Y:S01]  /*e340*/  MUFU.EX2 R49, R49 ;  /* 0x0000003100317308 */ /* 0x000fe20000000800 */
[----:B------:R-:W-:Y:S01]  /*e350*/  HGMMA.64x64x16.F32 R120, gdesc[UR4].tnspB, R120, gsb0 ;  /* 0x40e00000047879f0 */ /* 0x000fe20008000878 */
[----:B------:R-:W-:-:S06]  /*e360*/  UIADD3 UR8, UR4, 0x2, URZ ;  /* 0x0000000204087890 */ /* 0x000fcc000fffe03f */
[----:B------:R-:W-:Y:S01]  /*e370*/  MUFU.EX2 R52, R52 ;  /* 0x0000003400347308 */ /* 0x000fe20000000800 */
[-CC-:B------:R-:W-:Y:S01]  /*e380*/  FFMA.FTZ R85, R85, R6.reuse, -R99.reuse ;  /* 0x0000000655557223 */ /* 0x180fe20000010863 */
[----:B------:R-:W-:-:S06]  /*e390*/  FFMA.FTZ R72, R72, R6, -R99 ;  /* 0x0000000648487223 */ /* 0x000fcc0000010863 */
[----:B------:R-:W2:Y:S08]  /*e3a0*/  MUFU.EX2 R95, R95 ;  /* 0x0000005f005f7308 */ /* 0x000eb00000000800 */
[----:B------:R-:W1:Y:S08]  /*e3b0*/  MUFU.EX2 R13, R13 ;  /* 0x0000000d000d7308 */ /* 0x000e700000000800 */
[----:B------:R-:W1:Y:S08]  /*e3c0*/  MUFU.EX2 R97, R97 ;  /* 0x0000006100617308 */ /* 0x000e700000000800 */
[----:B------:R2:W1:Y:S01]  /*e3d0*/  MUFU.EX2 R110, R15 ;  /* 0x0000000f006e7308 */ /* 0x0004620000000800 */
[----:B0-----:R-:W-:Y:S01]  /*e3e0*/  FADD.FTZ R157, R26, R157 ;  /* 0x0000009d1a9d7221 */ /* 0x001fe20000010000 */
[----:B------:R-:W-:Y:S01]  /*e3f0*/  FFMA.FTZ R87, R83, R6, -R99 ;  /* 0x0000000653577223 */ /* 0x000fe20000010863 */
[----:B------:R-:W-:-:S02]  /*e400*/  WARPGROUP.DEPBAR.LE gsb0, 0x0 ;  /* 0x00008000000079c5 */ /* 0x000fc40000010000 */
[----:B------:R-:W-:-:S06]  /*e410*/  WARPGROUP.ARRIVE ;  /* 0x00000000000079c5 */ /* 0x000fcc0000000000 */
[----:B------:R-:W-:Y:S01]  /*e420*/  HGMMA.64x64x16.F32 R120, gdesc[UR8].tnspB, R120, gsb0 ;  /* 0x40e00000087879f0 */ /* 0x000fe20008000878 */
[----:B------:R-:W-:Y:S02]  /*e430*/  UIADD3 UR12, UR4, 0x4, URZ ;  /* 0x00000004040c7890 */ /* 0x000fe4000fffe03f */
[----:B------:R-:W-:Y:S02]  /*e440*/  WARPGROUP.DEPBAR.LE gsb0, 0x0 ;  /* 0x00008000000079c5 */ /* 0x000fe40000010000 */
        /* <DEDUP_REMOVED lines=35> */
[----:B------:R-:W0:Y:S01]  /*e680*/  S2R R98, SR_TID.X ;  /* 0x0000000000627919 */ /* 0x000e220000002100 */
[----:B------:R-:W-:Y:S02]  /*e690*/  WARPGROUP.DEPBAR.LE gsb0, 0x0 ;  /* 0x00008000000079c5 */ /* 0x000fe40000010000 */
[----:B------:R-:W-:-:S06]  /*e6a0*/  WARPGROUP.ARRIVE ;  /* 0x00000000000079c5 */ /* 0x000fcc0000000000 */
[----:B------:R-:W-:Y:S01]  /*e6b0*/  HGMMA.64x64x16.F32 R120, gdesc[UR52].tnspB, R120, gsb0 ;  /* 0x40e00000347879f0 */ /* 0x000fe20008000878 */
[----:B0-----:R-:W-:Y:S02]  /*e6c0*/  SHF.R.U32.HI R64, RZ, 0x7, R98 ;  /* 0x00000007ff407819 */ /* 0x001fe40000011662 */
[----:B------:R-:W-:-:S03]  /*e6d0*/  ISETP.GE.U32.AND P2, PT, R98, 0x180, PT ;  /* 0x000001806200780c */ /* 0x000fc60003f46070 */
[----:B------:R-:W-:Y:S02]  /*e6e0*/  VIADD R62, R64, 0x9 ;  /* 0x00000009403e7836 */ /* 0x000fe40000000000 */
[----:B--2---:R-:W-:-:S03]  /*e6f0*/  FFMA.FTZ R15, R3, R63, R95 ;  /* 0x0000003f030f7223 */ /* 0x004fc6000001005f */
[----:B------:R-:W-:Y:S02]  /*e700*/  SEL R62, R62, 0x9, !P2 ;  /* 0x000000093e3e7807 */ /* 0x000fe40005000000 */
[----:B------:R-:W-:Y:S01]  /*e710*/  @!P1 LEA R63, R152, R2, 0x3 ;  /* 0x00000002983f9211 */ /* 0x000fe200078e18ff */
[----:B-1----:R-:W-:-:S04]  /*e720*/  FADD.FTZ R15, R13, R15 ;  /* 0x0000000f0d0f7221 */ /* 0x002fc80000010000 */
[----:B------:R-:W-:Y:S01]  /*e730*/  @!P1 VIADD R63, R63, 0x30840 ;  /* 0x000308403f3f9836 */ /* 0x000fe20000000000 */
[----:B------:R-:W-:-:S04]  /*e740*/  F2FP.F16.F32.PACK_AB R13, R13, R95 ;  /* 0x0000005f0d0d723e */ /* 0x000fc800000000ff */
[----:B------:R-:W-:Y:S01]  /*e750*/  @!P1 PRMT R63, RZ, 0x654, R63 ;  /* 0x00000654ff3f9816 */ /* 0x000fe2000000003f */
[----:B------:R-:W-:Y:S01]  /*e760*/  MUFU.EX2 R94, R94 ;  /* 0x0000005e005e7308 */ /* 0x000fe20000000800 */
[----:B------:R-:W-:Y:S02]  /*e770*/  WARPGROUP.DEPBAR.LE gsb0, 0x0 ;  /* 0x00008000000079c5 */ /* 0x000fe40000010000 */
[----:B------:R0:W-:Y:S06]  /*e780*/  BAR.ARV R62, 0x100 ;  /* 0x0004003e0000751d */ /* 0x0001ec0000002000 */
[----:B------:R1:W-:Y:S01]  /*e790*/  @!P1 SYNCS.ARRIVE.TRANS64.RED.A1T0 RZ, [R63+URZ], RZ ;  /* 0x000000ff3fff99a7 */ /* 0x0003e2000810043f */
[----:B0-----:R-:W-:-:S04]  /*e7a0*/  @!P1 IMAD R62, R0, 0x8, R2 ;  /* 0x00000008003e9824 */ /* 0x001fc800078e0202 */
[----:B------:R-:W-:Y:S02]  /*e7b0*/  @!P1 VIADD R62, R62, 0x30860 ;  /* 0x000308603e3e9836 */ /* 0x000fe40000000000 */
[----:B------:R-:W-:Y:S01]  /*e7c0*/  FADD.FTZ R0, R97, R15 ;  /* 0x0000000f61007221 */ /* 0x000fe20000010000 */
[----:B------:R-:W-:Y:S02]  /*e7d0*/  F2FP.F16.F32.PACK_AB R15, R110, R97 ;  /* 0x000000616e0f723e */ /* 0x000fe400000000ff */
[----:B------:R-:W-:-:S04]  /*e7e0*/  @!P1 PRMT R62, RZ, 0x654, R62 ;  /* 0x00000654ff3e9816 */ /* 0x000fc8000000003e */
[----:B------:R0:W-:Y:S01]  /*e7f0*/  @!P1 SYNCS.ARRIVE.TRANS64.RED.A1T0 RZ, [R62+URZ], RZ ;  /* 0x000000ff3eff99a7 */ /* 0x0001e2000810043f */
[----:B---3--:R2:W-:Y:S02]  /*e800*/  STSM.16.M88.4 [R116+0x1e800], R12 ;  /* 0x01e8000c74007844 */ /* 0x0085e40000000200 */
[----:B--2---:R-:W2:Y:S08]  /*e810*/  MUFU.EX2 R12, R25 ;  /* 0x00000019000c7308 */ /* 0x004eb00000000800 */
[----:B------:R-:W3:Y:S01]  /*e820*/  MUFU.EX2 R14, R24 ;  /* 0x00000018000e7308 */ /* 0x000ee20000000800 */
[----:B--2---:R-:W-:-:S07]  /*e830*/  FADD.FTZ R157, R12, R157 ;  /* 0x0000009d0c9d7221 */ /* 0x004fce0000010000 */
[----:B------:R-:W2:Y:S01]  /*e840*/  MUFU.EX2 R13, R71 ;  /* 0x00000047000d7308 */ /* 0x000ea20000000800 */
[----:B------:R-:W-:-:S04]  /*e850*/  FADD.FTZ R157, R9, R157 ;  /* 0x0000009d099d7221 */ /* 0x000fc80000010000 */
[----:B---3--:R-:W-:-:S03]  /*e860*/  FADD.FTZ R157, R14, R157 ;  /* 0x0000009d0e9d7221 */ /* 0x008fc60000010000 */
[----:B------:R-:W3:Y:S01]  /*e870*/  MUFU.EX2 R15, R76 ;  /* 0x0000004c000f7308 */ /* 0x000ee20000000800 */
[----:B------:R-:W-:Y:S01]  /*e880*/  FADD.FTZ R157, R8, R157 ;  /* 0x0000009d089d7221 */ /* 0x000fe20000010000 */
[----:B------:R-:W-:-:S03]  /*e890*/  FADD.FTZ R0, R110, R0 ;  /* 0x000000006e007221 */ /* 0x000fc60000010000 */
[----:B------:R-:W-:-:S03]  /*e8a0*/  FADD.FTZ R157, R21, R157 ;  /* 0x0000009d159d7221 */ /* 0x000fc60000010000 */
[----:B-1----:R1:W-:Y:S01]  /*e8b0*/  MUFU.EX2 R63, R32 ;  /* 0x00000020003f7308 */ /* 0x0023e20000000800 */
[----:B--2---:R-:W-:-:S07]  /*e8c0*/  FADD.FTZ R0, R13, R0 ;  /* 0x000000000d007221 */ /* 0x004fce0000010000 */
[----:B------:R-:W2:Y:S01]  /*e8d0*/  MUFU.EX2 R93, R93 ;  /* 0x0000005d005d7308 */ /* 0x000ea20000000800 */
[----:B-1----:R-:W-:Y:S02]  /*e8e0*/  F2FP.F16.F32.PACK_AB R32, R21, R8 ;  /* 0x000000081520723e */ /* 0x002fe400000000ff */
[----:B------:R-:W4:Y:S01]  /*e8f0*/  LDL R21, [R1+0x88] ;  /* 0x0000880001157983 */ /* 0x000f220000100800 */
[----:B------:R-:W-:-:S04]  /*e900*/  FADD.FTZ R8, R34, R157 ;  /* 0x0000009d22087221 */ /* 0x000fc80000010000 */
[----:B0-----:R-:W-:Y:S01]  /*e910*/  MUFU.EX2 R62, R33 ;  /* 0x00000021003e7308 */ /* 0x001fe20000000800 */
[----:B------:R-:W-:Y:S01]  /*e920*/  FADD.FTZ R8, R20, R8 ;  /* 0x0000000814087221 */ /* 0x000fe20000010000 */
[----:B------:R-:W-:-:S06]  /*e930*/  FADD.FTZ R0, R94, R0 ;  /* 0x000000005e007221 */ /* 0x000fcc0000010000 */
[----:B------:R-:W0:Y:S01]  /*e940*/  MUFU.EX2 R33, R77 ;  /* 0x0000004d00217308 */ /* 0x000e220000000800 */
[----:B------:R-:W-:Y:S01]  /*e950*/  FADD.FTZ R8, R27, R8 ;  /* 0x000000081b087221 */ /* 0x000fe20000010000 */
[----:B---3--:R-:W-:-:S06]  /*e960*/  FADD.FTZ R0, R15, R0 ;  /* 0x000000000f007221 */ /* 0x008fcc0000010000 */
[----:B------:R-:W1:Y:S01]  /*e970*/  MUFU.EX2 R92, R92 ;  /* 0x0000005c005c7308 */ /* 0x000e620000000800 */
[----:B------:R-:W-:Y:S01]  /*e980*/  FADD.FTZ R8, R11, R8 ;  /* 0x000000080b087221 */ /* 0x000fe20000010000 */
[----:B--2---:R-:W-:-:S06]  /*e990*/  FADD.FTZ R0, R93, R0 ;  /* 0x000000005d007221 */ /* 0x004fcc0000010000 */
[----:B------:R-:W2:Y:S08]  /*e9a0*/  MUFU.EX2 R24, R35 ;  /* 0x0000002300187308 */ /* 0x000eb00000000800 */
[----:B------:R-:W3:Y:S01]  /*e9b0*/  MUFU.EX2 R35, R73 ;  /* 0x0000004900237308 */ /* 0x000ee20000000800 */
[----:B------:R-:W-:Y:S01]  /*e9c0*/  FADD.FTZ R8, R37, R8 ;  /* 0x0000000825087221 */ /* 0x000fe20000010000 */
[----:B0-----:R-:W-:-:S06]  /*e9d0*/  FADD.FTZ R0, R33, R0 ;  /* 0x0000000021007221 */ /* 0x001fcc0000010000 */
[----:B------:R-:W0:Y:S01]  /*e9e0*/  MUFU.EX2 R91, R91 ;  /* 0x0000005b005b7308 */ /* 0x000e220000000800 */
[----:B------:R-:W-:Y:S01]  /*e9f0*/  FADD.FTZ R8, R10, R8 ;  /* 0x000000080a087221 */ /* 0x000fe20000010000 */
[----:B-1----:R-:W-:-:S06]  /*ea00*/  FADD.FTZ R0, R92, R0 ;  /* 0x000000005c007221 */ /* 0x002fcc0000010000 */
[----:B------:R-:W1:Y:S01]  /*ea10*/  MUFU.EX2 R87, R87 ;  /* 0x0000005700577308 */ /* 0x000e620000000800 */
[----:B--2---:R-:W-:Y:S01]  /*ea20*/  FADD.FTZ R8, R24, R8 ;  /* 0x0000000818087221 */ /* 0x004fe20000010000 */
[----:B---3--:R-:W-:-:S06]  /*ea30*/  FADD.FTZ R0, R35, R0 ;  /* 0x0000000023007221 */ /* 0x008fcc0000010000 */
[----:B------:R-:W2:Y:S01]  /*ea40*/  MUFU.EX2 R90, R90 ;  /* 0x0000005a005a7308 */ /* 0x000ea20000000800 */
[----:B------:R-:W-:Y:S01]  /*ea50*/  FADD.FTZ R8, R53, R8 ;  /* 0x0000000835087221 */ /* 0x000fe20000010000 */
[----:B0-----:R-:W-:-:S06]  /*ea60*/  FADD.FTZ R0, R91, R0 ;  /* 0x000000005b007221 */ /* 0x001fcc0000010000 */
[----:B------:R-:W0:Y:S08]  /*ea70*/  MUFU.EX2 R30, R30 ;  /* 0x0000001e001e7308 */ /* 0x000e300000000800 */
[----:B------:R-:W3:Y:S01]  /*ea80*/  MUFU.EX2 R88, R88 ;  /* 0x0000005800587308 */ /* 0x000ee20000000800 */
[----:B------:R-:W-:Y:S01]  /*ea90*/  FADD.FTZ R8, R49, R8 ;  /* 0x0000000831087221 */ /* 0x000fe20000010000 */
[----:B-1----:R-:W-:-:S06]  /*eaa0*/  FADD.FTZ R0, R87, R0 ;  /* 0x0000000057007221 */ /* 0x002fcc0000010000 */
[----:B------:R-:W1:Y:S08]  /*eab0*/  MUFU.EX2 R51, R51 ;  /* 0x0000003300337308 */ /* 0x000e700000000800 */
[----:B------:R-:W1:Y:S01]  /*eac0*/  MUFU.EX2 R89, R89 ;  /* 0x0000005900597308 */ /* 0x000e620000000800 */
[----:B------:R-:W-:Y:S01]  /*ead0*/  FADD.FTZ R8, R52, R8 ;  /* 0x0000000834087221 */ /* 0x000fe20000010000 */
[----:B--2---:R-:W-:-:S06]  /*eae0*/  FADD.FTZ R0, R90, R0 ;  /* 0x000000005a007221 */ /* 0x004fcc0000010000 */
[----:B------:R-:W2:Y:S01]  /*eaf0*/  MUFU.EX2 R48, R48 ;  /* 0x0000003000307308 */ /* 0x000ea20000000800 */
[----:B------:R-:W-:-:S07]  /*eb00*/  F2FP.F16.F32.PACK_AB R14, R14, R9 ;  /* 0x000000090e0e723e */ /* 0x000fce00000000ff */
[----:B------:R-:W2:Y:S01]  /*eb10*/  MUFU.EX2 R25, R72 ;  /* 0x0000004800197308 */ /* 0x000ea20000000800 */
[----:B0-----:R-:W-:-:S07]  /*eb20*/  FADD.FTZ R9, R30, R8 ;  /* 0x000000081e097221 */ /* 0x001fce0000010000 */
[----:B------:R-:W0:Y:S08]  /*eb30*/  MUFU.EX2 R86, R86 ;  /* 0x0000005600567308 */ /* 0x000e300000000800 */
[----:B------:R-:W-:Y:S08]  /*eb40*/  MUFU.EX2 R82, R82 ;  /* 0x0000005200527308 */ /* 0x000ff00000000800 */
[----:B------:R-:W0:Y:S01]  /*eb50*/  MUFU.EX2 R85, R85 ;  /* 0x0000005500557308 */ /* 0x000e220000000800 */
[----:B---3--:R-:W-:Y:S01]  /*eb60*/  FADD.FTZ R0, R88, R0 ;  /* 0x0000000058007221 */ /* 0x008fe20000010000 */
[----:B------:R-:W-:Y:S01]  /*eb70*/  F2FP.F16.F32.PACK_AB R8, R11, R27 ;  /* 0x0000001b0b08723e */ /* 0x000fe200000000ff */
[----:B-1----:R-:W-:-:S02]  /*eb80*/  FADD.FTZ R11, R51, R9 ;  /* 0x00000009330b7221 */ /* 0x002fc40000010000 */
[----:B------:R-:W-:Y:S01]  /*eb90*/  FADD.FTZ R0, R89, R0 ;  /* 0x0000000059007221 */ /* 0x000fe20000010000 */
[----:B------:R-:W-:Y:S02]  /*eba0*/  F2FP.F16.F32.PACK_AB R12, R12, R26 ;  /* 0x0000001a0c0c723e */ /* 0x000fe400000000ff */
[----:B------:R-:W-:Y:S02]  /*ebb0*/  F2FP.F16.F32.PACK_AB R13, R94, R13 ;  /* 0x0000000d5e0d723e */ /* 0x000fe400000000ff */
[----:B------:R-:W-:Y:S02]  /*ebc0*/  F2FP.F16.F32.PACK_AB R15, R93, R15 ;  /* 0x0000000f5d0f723e */ /* 0x000fe400000000ff */
[----:B------:R-:W-:Y:S01]  /*ebd0*/  F2FP.F16.F32.PACK_AB R34, R20, R34 ;  /* 0x000000221422723e */ /* 0x000fe200000000ff */
[----:B--2---:R-:W-:Y:S01]  /*ebe0*/  FADD.FTZ R20, R48, R11 ;  /* 0x0000000b30147221 */ /* 0x004fe20000010000 */
[----:B------:R-:W-:Y:S01]  /*ebf0*/  F2FP.F16.F32.PACK_AB R33, R92, R33 ;  /* 0x000000215c21723e */ /* 0x000fe200000000ff */
[----:B------:R-:W-:Y:S01]  /*ec00*/  FADD.FTZ R0, R25, R0 ;  /* 0x0000000019007221 */ /* 0x000fe20000010000 */
[----:B------:R-:W-:-:S02]  /*ec10*/  F2FP.F16.F32.PACK_AB R35, R91, R35 ;  /* 0x000000235b23723e */ /* 0x000fc400000000ff */
[----:B------:R-:W-:Y:S02]  /*ec20*/  F2FP.F16.F32.PACK_AB R9, R90, R87 ;  /* 0x000000575a09723e */ /* 0x000fe400000000ff */
[----:B------:R-:W-:Y:S02]  /*ec30*/  F2FP.F16.F32.PACK_AB R10, R10, R37 ;  /* 0x000000250a0a723e */ /* 0x000fe400000000ff */
[----:B------:R-:W-:Y:S02]  /*ec40*/  F2FP.F16.F32.PACK_AB R11, R89, R88 ;  /* 0x00000058590b723e */ /* 0x000fe400000000ff */
[----:B------:R-:W-:Y:S02]  /*ec50*/  F2FP.F16.F32.PACK_AB R24, R53, R24 ;  /* 0x000000183518723e */ /* 0x000fe400000000ff */
[----:B0-----:R-:W-:Y:S02]  /*ec60*/  F2FP.F16.F32.PACK_AB R25, R86, R25 ;  /* 0x000000195619723e */ /* 0x001fe400000000ff */
[----:B------:R-:W-:-:S02]  /*ec70*/  F2FP.F16.F32.PACK_AB R26, R52, R49 ;  /* 0x00000031341a723e */ /* 0x000fc400000000ff */
[----:B------:R-:W-:Y:S01]  /*ec80*/  F2FP.F16.F32.PACK_AB R27, R85, R82 ;  /* 0x00000052551b723e */ /* 0x000fe200000000ff */
[----:B----4-:R-:W-:Y:S04]  /*ec90*/  STSM.16.M88.4 [R118], R12 ;  /* 0x0000000c76007844 */ /* 0x010fe80000000200 */
[----:B------:R-:W-:Y:S04]  /*eca0*/  STSM.16.M88.4 [R115], R32 ;  /* 0x0000002073007844 */ /* 0x000fe80000000200 */
[----:B------:R-:W-:Y:S04]  /*ecb0*/  STSM.16.M88.4 [R114], R8 ;  /* 0x0000000872007844 */ /* 0x000fe80000000200 */
[----:B------:R0:W-:Y:S04]  /*ecc0*/  STSM.16.M88.4 [R116+0x24800], R24 ;  /* 0x0248001874007844 */ /* 0x0001e80000000200 */
[----:B0-----:R-:W2:Y:S04]  /*ecd0*/  LDL R27, [R1+0x84] ;  /* 0x00008400011b7983 */ /* 0x001ea80000100800 */
[----:B------:R-:W3:Y:S04]  /*ece0*/  LDL R26, [R1+0x6c] ;  /* 0x00006c00011a7983 */ /* 0x000ee80000100800 */
[----:B------:R-:W3:Y:S01]  /*ecf0*/  LDL.LU R24, [R1+0x4] ;  /* 0x0000040001187983 */ /* 0x000ee20000300800 */
[-CC-:B------:R-:W-:Y:S01]  /*ed00*/  FFMA.FTZ R80, R80, R6.reuse, -R99.reuse ;  /* 0x0000000650507223 */ /* 0x180fe20000010863 */
[----:B------:R-:W-:-:S05]  /*ed10*/  FFMA.FTZ R84, R84, R6, -R99 ;  /* 0x0000000654547223 */ /* 0x000fca0000010863 */
[----:B------:R-:W0:Y:S01]  /*ed20*/  MUFU.EX2 R80, R80 ;  /* 0x0000005000507308 */ /* 0x000e220000000800 */
[----:B------:R-:W-:Y:S01]  /*ed30*/  FADD.FTZ R0, R86, R0 ;  /* 0x0000000056007221 */ /* 0x000fe20000010000 */
[----:B------:R-:W-:-:S06]  /*ed40*/  FFMA.FTZ R83, R100, R6, -R99 ;  /* 0x0000000664537223 */ /* 0x000fcc0000010863 */
[----:B------:R-:W1:Y:S01]  /*ed50*/  MUFU.EX2 R84, R84 ;  /* 0x0000005400547308 */ /* 0x000e620000000800 */
[----:B------:R-:W-:Y:S01]  /*ed60*/  FADD.FTZ R0, R82, R0 ;  /* 0x0000000052007221 */ /* 0x000fe20000010000 */
[----:B------:R-:W-:-:S06]  /*ed70*/  FFMA.FTZ R81, R81, R6, -R99 ;  /* 0x0000000651517223 */ /* 0x000fcc0000010863 */
[----:B------:R-:W4:Y:S01]  /*ed80*/  MUFU.EX2 R50, R50 ;  /* 0x0000003200327308 */ /* 0x000f220000000800 */
[----:B------:R-:W-:-:S07]  /*ed90*/  FADD.FTZ R0, R85, R0 ;  /* 0x0000000055007221 */ /* 0x000fce0000010000 */
[----:B------:R-:W4:Y:S08]  /*eda0*/  MUFU.EX2 R75, R75 ;  /* 0x0000004b004b7308 */ /* 0x000f300000000800 */
        /* <DEDUP_REMOVED lines=8> */
[----:B----4-:R-:W-:-:S07]  /*ee30*/  FADD.FTZ R20, R50, R20 ;  /* 0x0000001432147221 */ /* 0x010fce0000010000 */
[----:B------:R-:W4:Y:S01]  /*ee40*/  MUFU.EX2 R43, R43 ;  /* 0x0000002b002b7308 */ /* 0x000f220000000800 */
[----:B------:R-:W-:Y:S01]  /*ee50*/  FADD.FTZ R0, R75, R0 ;  /* 0x000000004b007221 */ /* 0x000fe20000010000 */
[----:B------:R-:W-:-:S06]  /*ee60*/  FFMA.FTZ R70, R70, R6, -R99 ;  /* 0x0000000646467223 */ /* 0x000fcc0000010863 */
[----:B------:R-:W4:Y:S01]  /*ee70*/  MUFU.EX2 R79, R79 ;  /* 0x0000004f004f7308 */ /* 0x000f220000000800 */
[----:B------:R-:W-:-:S07]  /*ee80*/  FADD.FTZ R20, R42, R20 ;  /* 0x000000142a147221 */ /* 0x000fce0000010000 */
        /* <DEDUP_REMOVED lines=24> */
[----:B----4-:R-:W-:Y:S01]  /*f010*/  FADD.FTZ R11, R45, R20 ;  /* 0x000000142d0b7221 */ /* 0x010fe20000010000 */
[----:B------:R-:W-:-:S06]  /*f020*/  FADD.FTZ R0, R70, R13 ;  /* 0x0000000d46007221 */ /* 0x000fcc0000010000 */
[----:B------:R-:W4:Y:S01]  /*f030*/  MUFU.EX2 R57, R57 ;  /* 0x0000003900397308 */ /* 0x000f220000000800 */
[----:B------:R-:W-:Y:S01]  /*f040*/  FFMA.FTZ R66, R66, R6, -R99 ;  /* 0x0000000642427223 */ /* 0x000fe20000010863 */
[----:B------:R-:W-:-:S06]  /*f050*/  FADD.FTZ R13, R28, R11 ;  /* 0x0000000b1c0d7221 */ /* 0x000fcc0000010000 */
[----:B------:R-:W4:Y:S01]  /*f060*/  MUFU.EX2 R40, R40 ;  /* 0x0000002800287308 */ /* 0x000f220000000800 */
[----:B------:R-:W-:Y:S01]  /*f070*/  F2FP.F16.F32.PACK_AB R8, R51, R30 ;  /* 0x0000001e3308723e */ /* 0x000fe200000000ff */
[----:B0-----:R-:W-:Y:S01]  /*f080*/  FADD.FTZ R0, R69, R0 ;  /* 0x0000000045007221 */ /* 0x001fe20000010000 */
[----:B------:R-:W-:-:S05]  /*f090*/  F2FP.F16.F32.PACK_AB R9, R84, R80 ;  /* 0x000000505409723e */ /* 0x000fca00000000ff */
[----:B------:R-:W0:Y:S01]  /*f0a0*/  MUFU.EX2 R4, R4 ;  /* 0x0000000400047308 */ /* 0x000e220000000800 */
[----:B------:R-:W-:Y:S02]  /*f0b0*/  F2FP.F16.F32.PACK_AB R10, R50, R48 ;  /* 0x00000030320a723e */ /* 0x000fe400000000ff */
[----:B------:R-:W-:Y:S01]  /*f0c0*/  F2FP.F16.F32.PACK_AB R11, R83, R75 ;  /* 0x0000004b530b723e */ /* 0x000fe200000000ff */
[----:B------:R-:W-:Y:S01]  /*f0d0*/  FFMA.FTZ R67, R67, R6, -R99 ;  /* 0x0000000643437223 */ /* 0x000fe20000010863 */
[----:B------:R-:W-:-:S03]  /*f0e0*/  FADD.FTZ R13, R44, R13 ;  /* 0x0000000d2c0d7221 */ /* 0x000fc60000010000 */
[----:B------:R-:W0:Y:S01]  /*f0f0*/  MUFU.EX2 R56, R56 ;  /* 0x0000003800387308 */ /* 0x000e220000000800 */
[----:B-1----:R-:W-:Y:S01]  /*f100*/  FADD.FTZ R0, R61, R0 ;  /* 0x000000003d007221 */ /* 0x002fe20000010000 */
[----:B------:R1:W-:Y:S01]  /*f110*/  STSM.16.M88.4 [R21], R8 ;  /* 0x0000000815007844 */ /* 0x0003e20000000200 */
[----:B------:R-:W-:-:S05]  /*f120*/  FFMA.FTZ R60, R60, R6, -R99 ;  /* 0x000000063c3c7223 */ /* 0x000fca0000010863 */
[----:B------:R-:W0:Y:S01]  /*f130*/  MUFU.EX2 R39, R39 ;  /* 0x0000002700277308 */ /* 0x000e220000000800 */
[----:B----4-:R-:W-:Y:S01]  /*f140*/  FADD.FTZ R15, R57, R0 ;  /* 0x00000000390f7221 */ /* 0x010fe20000010000 */
[----:B------:R-:W-:-:S06]  /*f150*/  FFMA.FTZ R68, R68, R6, -R99 ;  /* 0x0000000644447223 */ /* 0x000fcc0000010863 */
[----:B------:R-:W4:Y:S01]  /*f160*/  MUFU.EX2 R66, R66 ;  /* 0x0000004200427308 */ /* 0x000f220000000800 */
[----:B-1----:R-:W-:-:S07]  /*f170*/  FADD.FTZ R21, R62, R13 ;  /* 0x0000000d3e157221 */ /* 0x002fce0000010000 */
[----:B------:R-:W1:Y:S01]  /*f180*/  MUFU.EX2 R29, R29 ;  /* 0x0000001d001d7308 */ /* 0x000e620000000800 */
[----:B------:R-:W-:Y:S01]  /*f190*/  FADD.FTZ R0, R40, R21 ;  /* 0x0000001528007221 */ /* 0x000fe20000010000 */
[----:B0-----:R-:W-:-:S06]  /*f1a0*/  FADD.FTZ R21, R4, R15 ;  /* 0x0000000f04157221 */ /* 0x001fcc0000010000 */
[----:B------:R-:W0:Y:S01]  /*f1b0*/  MUFU.EX2 R67, R67 ;  /* 0x0000004300437308 */ /* 0x000e220000000800 */
[----:B------:R-:W-:Y:S01]  /*f1c0*/  FFMA.FTZ R59, R59, R6, -R99 ;  /* 0x000000063b3b7223 */ /* 0x000fe20000010863 */
[----:B------:R-:W-:-:S06]  /*f1d0*/  FADD.FTZ R0, R63, R0 ;  /* 0x000000003f007221 */ /* 0x000fcc0000010000 */
[----:B------:R-:W0:Y:S01]  /*f1e0*/  MUFU.EX2 R38, R38 ;  /* 0x0000002600267308 */ /* 0x000e220000000800 */
[----:B------:R-:W-:Y:S01]  /*f1f0*/  FADD.FTZ R21, R56, R21 ;  /* 0x0000001538157221 */ /* 0x000fe20000010000 */
[----:B------:R-:W-:-:S06]  /*f200*/  FADD.FTZ R10, R39, R0 ;  /* 0x00000000270a7221 */ /* 0x000fcc0000010000 */
[----:B------:R-:W0:Y:S08]  /*f210*/  MUFU.EX2 R60, R60 ;  /* 0x0000003c003c7308 */ /* 0x000e300000000800 */
[----:B------:R-:W0:Y:S01]  /*f220*/  MUFU.EX2 R31, R31 ;  /* 0x0000001f001f7308 */ /* 0x000e220000000800 */
[----:B----4-:R-:W-:Y:S01]  /*f230*/  FADD.FTZ R0, R66, R21 ;  /* 0x0000001542007221 */ /* 0x010fe20000010000 */
[----:B------:R-:W-:-:S06]  /*f240*/  FFMA.FTZ R58, R58, R6, -R99 ;  /* 0x000000063a3a7223 */ /* 0x000fcc0000010863 */
[----:B------:R-:W4:Y:S01]  /*f250*/  MUFU.EX2 R68, R68 ;  /* 0x0000004400447308 */ /* 0x000f220000000800 */
[----:B-1----:R-:W-:-:S07]  /*f260*/  FADD.FTZ R25, R29, R10 ;  /* 0x0000000a1d197221 */ /* 0x002fce0000010000 */
[----:B------:R-:W1:Y:S01]  /*f270*/  MUFU.EX2 R65, R36 ;  /* 0x0000002400417308 */ /* 0x000e620000000800 */
[----:B0-----:R-:W-:Y:S01]  /*f280*/  FADD.FTZ R21, R67, R0 ;  /* 0x0000000043157221 */ /* 0x001fe20000010000 */
[----:B------:R-:W-:-:S06]  /*f290*/  FADD.FTZ R0, R38, R25 ;  /* 0x0000001926007221 */ /* 0x000fcc0000010000 */
[----:B------:R-:W0:Y:S01]  /*f2a0*/  MUFU.EX2 R59, R59 ;  /* 0x0000003b003b7308 */ /* 0x000e220000000800 */
[----:B------:R-:W-:-:S07]  /*f2b0*/  FFMA.FTZ R101, R101, R6, -R99 ;  /* 0x0000000665657223 */ /* 0x000fce0000010863 */
[----:B------:R-:W2:Y:S01]  /*f2c0*/  MUFU.EX2 R95, R96 ;  /* 0x00000060005f7308 */ /* 0x000ea20000000800 */
[----:B------:R-:W-:Y:S01]  /*f2d0*/  FADD.FTZ R21, R60, R21 ;  /* 0x000000153c157221 */ /* 0x000fe20000010000 */
[----:B------:R-:W-:-:S06]  /*f2e0*/  FADD.FTZ R20, R31, R0 ;  /* 0x000000001f147221 */ /* 0x000fcc0000010000 */
[----:B------:R-:W-:Y:S01]  /*f2f0*/  MUFU.EX2 R55, R55 ;  /* 0x0000003700377308 */ /* 0x000fe20000000800 */
[----:B------:R-:W-:-:S07]  /*f300*/  FFMA.FTZ R102, R102, R6, -R99 ;  /* 0x0000000666667223 */ /* 0x000fce0000010863 */
[----:B------:R-:W3:Y:S01]  /*f310*/  MUFU.EX2 R96, R105 ;  /* 0x0000006900607308 */ /* 0x000ee20000000800 */
[----:B----4-:R-:W-:Y:S01]  /*f320*/  FADD.FTZ R0, R68, R21 ;  /* 0x0000001544007221 */ /* 0x010fe20000010000 */
[----:B-1----:R-:W-:-:S06]  /*f330*/  FADD.FTZ R20, R65, R20 ;  /* 0x0000001441147221 */ /* 0x002fcc0000010000 */
[----:B------:R-:W1:Y:S01]  /*f340*/  MUFU.EX2 R58, R58 ;  /* 0x0000003a003a7308 */ /* 0x000e620000000800 */
[----:B------:R-:W-:-:S07]  /*f350*/  F2FP.F16.F32.PACK_AB R12, R47, R42 ;  /* 0x0000002a2f0c723e */ /* 0x000fce00000000ff */
[----:B------:R-:W4:Y:S01]  /*f360*/  MUFU.EX2 R97, R108 ;  /* 0x0000006c00617308 */ /* 0x000f220000000800 */
[----:B------:R-:W-:Y:S01]  /*f370*/  F2FP.F16.F32.PACK_AB R13, R79, R81 ;  /* 0x000000514f0d723e */ /* 0x000fe200000000ff */
[-CC-:B------:R-:W-:Y:S01]  /*f380*/  FFMA.FTZ R103, R103, R6.reuse, -R99.reuse ;  /* 0x0000000667677223 */ /* 0x180fe20000010863 */
[----:B------:R-:W-:Y:S01]  /*f390*/  F2FP.F16.F32.PACK_AB R14, R46, R43 ;  /* 0x0000002b2e0e723e */ /* 0x000fe200000000ff */
[----:B------:R-:W-:Y:S01]  /*f3a0*/  FFMA.FTZ R104, R104, R6, -R99 ;  /* 0x0000000668687223 */ /* 0x000fe20000010863 */
[----:B------:R-:W-:-:S03]  /*f3b0*/  F2FP.F16.F32.PACK_AB R15, R78, R74 ;  /* 0x0000004a4e0f723e */ /* 0x000fc600000000ff */
[----:B------:R-:W4:Y:S01]  /*f3c0*/  MUFU.EX2 R98, R109 ;  /* 0x0000006d00627308 */ /* 0x000f220000000800 */
[----:B0-----:R-:W-:Y:S01]  /*f3d0*/  FADD.FTZ R0, R59, R0 ;  /* 0x000000003b007221 */ /* 0x001fe20000010000 */
[----:B--2---:R-:W-:-:S06]  /*f3e0*/  FADD.FTZ R21, R95, R20 ;  /* 0x000000145f157221 */ /* 0x004fcc0000010000 */
[----:B------:R-:W0:Y:S01]  /*f3f0*/  MUFU.EX2 R101, R101 ;  /* 0x0000006500657308 */ /* 0x000e220000000800 */
[----:B------:R-:W-:Y:S01]  /*f400*/  F2FP.F16.F32.PACK_AB R8, R45, R41 ;  /* 0x000000292d08723e */ /* 0x000fe200000000ff */
[----:B------:R2:W-:Y:S01]  /*f410*/  STSM.16.M88.4 [R115+0x6000], R12 ;  /* 0x0060000c73007844 */ /* 0x0005e20000000200 */
[----:B------:R-:W-:-:S05]  /*f420*/  F2FP.F16.F32.PACK_AB R41, R56, R4 ;  /* 0x000000043829723e */ /* 0x000fca00000000ff */
[----:B------:R-:W0:Y:S01]  /*f430*/  MUFU.EX2 R99, R155 ;  /* 0x0000009b00637308 */ /* 0x000e220000000800 */
[----:B---3--:R-:W-:-:S07]  /*f440*/  FADD.FTZ R4, R96, R21 ;  /* 0x0000001560047221 */ /* 0x008fce0000010000 */
[----:B------:R-:W3:Y:S01]  /*f450*/  MUFU.EX2 R102, R102 ;  /* 0x0000006600667308 */ /* 0x000ee20000000800 */
[----:B--2---:R-:W-:Y:S01]  /*f460*/  FADD.FTZ R13, R55, R0 ;  /* 0x00000000370d7221 */ /* 0x004fe20000010000 */
[----:B------:R-:W-:-:S06]  /*f470*/  F2FP.F16.F32.PACK_AB R9, R69, R70 ;  /* 0x000000464509723e */ /* 0x000fcc00000000ff */
[----:B------:R-:W2:Y:S01]  /*f480*/  MUFU.EX2 R100, R117 ;  /* 0x0000007500647308 */ /* 0x000ea20000000800 */
[----:B------:R-:W-:Y:S01]  /*f490*/  F2FP.F16.F32.PACK_AB R10, R44, R28 ;  /* 0x0000001c2c0a723e */ /* 0x000fe200000000ff */
[----:B-1----:R-:W-:Y:S01]  /*f4a0*/  FADD.FTZ R0, R58, R13 ;  /* 0x0000000d3a007221 */ /* 0x002fe20000010000 */
[----:B------:R-:W-:Y:S01]  /*f4b0*/  F2FP.F16.F32.PACK_AB R11, R57, R61 ;  /* 0x0000003d390b723e */ /* 0x000fe200000000ff */
[----:B----4-:R-:W-:-:S04]  /*f4c0*/  FADD.FTZ R13, R97, R4 ;  /* 0x00000004610d7221 */ /* 0x010fc80000010000 */
[----:B------:R-:W1:Y:S01]  /*f4d0*/  MUFU.EX2 R103, R103 ;  /* 0x0000006700677308 */ /* 0x000e620000000800 */
[----:B------:R0:W-:Y:S07]  /*f4e0*/  STSM.16.M88.4 [R114+0x6000], R8 ;  /* 0x0060000872007844 */ /* 0x0001ee0000000200 */
[----:B------:R-:W-:Y:S01]  /*f4f0*/  MUFU.EX2 R36, R113 ;  /* 0x0000007100247308 */ /* 0x000fe20000000800 */
[----:B------:R-:W-:-:S07]  /*f500*/  FADD.FTZ R4, R98, R13 ;  /* 0x0000000d62047221 */ /* 0x000fce0000010000 */
[----:B------:R-:W-:Y:S08]  /*f510*/  MUFU.EX2 R64, R112 ;  /* 0x0000007000407308 */ /* 0x000ff00000000800 */
[----:B------:R-:W-:Y:S08]  /*f520*/  MUFU.EX2 R107, R107 ;  /* 0x0000006b006b7308 */ /* 0x000ff00000000800 */
[----:B------:R-:W4:Y:S08]  /*f530*/  MUFU.EX2 R106, R106 ;  /* 0x0000006a006a7308 */ /* 0x000f300000000800 */
[----:B------:R-:W-:Y:S08]  /*f540*/  MUFU.EX2 R111, R111 ;  /* 0x0000006f006f7308 */ /* 0x000ff00000000800 */
[----:B------:R-:W4:Y:S01]  /*f550*/  MUFU.EX2 R104, R104 ;  /* 0x0000006800687308 */ /* 0x000f220000000800 */
[----:B0-----:R-:W-:Y:S01]  /*f560*/  FADD.FTZ R11, R101, R0 ;  /* 0x00000000650b7221 */ /* 0x001fe20000010000 */
[----:B------:R-:W-:Y:S01]  /*f570*/  FADD.FTZ R15, R99, R4 ;  /* 0x00000004630f7221 */ /* 0x000fe20000010000 */
[----:B------:R-:W-:-:S02]  /*f580*/  F2FP.F16.F32.PACK_AB R40, R40, R62 ;  /* 0x0000003e2828723e */ /* 0x000fc400000000ff */
[----:B---3--:R-:W-:Y:S01]  /*f590*/  FADD.FTZ R0, R102, R11 ;  /* 0x0000000b66007221 */ /* 0x008fe20000010000 */
[----:B------:R-:W-:Y:S01]  /*f5a0*/  F2FP.F16.F32.PACK_AB R42, R39, R63 ;  /* 0x0000003f272a723e */ /* 0x000fe200000000ff */
[----:B--2---:R-:W-:Y:S01]  /*f5b0*/  FADD.FTZ R21, R100, R15 ;  /* 0x0000000f64157221 */ /* 0x004fe20000010000 */
[----:B------:R-:W-:Y:S01]  /*f5c0*/  F2FP.F16.F32.PACK_AB R43, R67, R66 ;  /* 0x00000042432b723e */ /* 0x000fe200000000ff */
[----:B-1----:R-:W-:Y:S01]  /*f5d0*/  FADD.FTZ R0, R103, R0 ;  /* 0x0000000067007221 */ /* 0x002fe20000010000 */
        /* <DEDUP_REMOVED lines=9> */
[----:B----4-:R-:W-:-:S02]  /*f670*/  F2FP.F16.F32.PACK_AB R101, R106, R107 ;  /* 0x0000006b6a65723e */ /* 0x010fc400000000ff */
[----:B------:R-:W-:Y:S02]  /*f680*/  F2FP.F16.F32.PACK_AB R102, R64, R36 ;  /* 0x000000244066723e */ /* 0x000fe400000000ff */
[----:B------:R-:W-:Y:S01]  /*f690*/  F2FP.F16.F32.PACK_AB R103, R104, R111 ;  /* 0x0000006f6867723e */ /* 0x000fe200000000ff */
[----:B------:R-:W-:Y:S04]  /*f6a0*/  STSM.16.M88.4 [R116+0x2a800], R40 ;  /* 0x02a8002874007844 */ /* 0x000fe80000000200 */
[----:B------:R0:W-:Y:S04]  /*f6b0*/  STSM.16.M88.4 [R27], R8 ;  /* 0x000000081b007844 */ /* 0x0001e80000000200 */
[----:B------:R-:W-:Y:S04]  /*f6c0*/  STSM.16.M88.4 [R115+0xc000], R12 ;  /* 0x00c0000c73007844 */ /* 0x000fe80000000200 */
[----:B------:R-:W-:Y:S01]  /*f6d0*/  STSM.16.M88.4 [R114+0xc000], R100 ;  /* 0x00c0006472007844 */ /* 0x000fe20000000200 */
        /* <DEDUP_REMOVED lines=8> */
[----:B------:R-:W-:-:S03]  /*f760*/  ISETP.GT.AND P2, PT, R24, R26, PT ;  /* 0x0000001a1800720c */ /* 0x000fc60003f44270 */
[----:B------:R-:W-:-:S04]  /*f770*/  FADD.FTZ R0, R111, R0 ;  /* 0x000000006f007221 */ /* 0x000fc80000010000 */
[----:B------:R-:W-:Y:S01]  /*f780*/  FADD.FTZ R0, R104, R0 ;  /* 0x0000000068007221 */ /* 0x000fe20000010000 */
[----:B------:R-:W-:-:S04]  /*f790*/  FADD.FTZ R21, R36, R21 ;  /* 0x0000001524157221 */ /* 0x000fc80000010000 */
[----:B------:R2:W-:Y:S01]  /*f7a0*/  STL [R1+0x14], R0 ;  /* 0x0000140001007387 */ /* 0x0005e20000100800 */
[-C--:B------:R-:W-:Y:S01]  /*f7b0*/  FMUL.FTZ R120, R120, R7.reuse ;  /* 0x0000000778787220 */ /* 0x080fe20000410000 */
[-C--:B------:R-:W-:Y:S01]  /*f7c0*/  FMUL.FTZ R121, R121, R7.reuse ;  /* 0x0000000779797220 */ /* 0x080fe20000410000 */
[-C--:B------:R-:W-:Y:S01]  /*f7d0*/  FMUL.FTZ R124, R124, R7.reuse ;  /* 0x000000077c7c7220 */ /* 0x080fe20000410000 */
[----:B0-----:R0:W5:Y:S01]  /*f7e0*/  LDL R8, [R1+0x18] ;  /* 0x0000180001087983 */ /* 0x0011620000100800 */
[-C--:B------:R-:W-:Y:S01]  /*f7f0*/  FMUL.FTZ R125, R125, R7.reuse ;  /* 0x000000077d7d7220 */ /* 0x080fe20000410000 */
[----:B--2---:R-:W-:Y:S02]  /*f800*/  VIADD R0, R24, 0xffffffff ;  /* 0xffffffff18007836 */ /* 0x004fe40000000000 */
        /* <DEDUP_REMOVED lines=28> */
[----:B------:R2:W-:Y:S01]  /*f9d0*/  STL [R1+0x4], R0 ;  /* 0x0000040001007387 */ /* 0x0005e20000100800 */
[----:B------:R-:W-:Y:S01]  /*f9e0*/  FADD.FTZ R4, R64, R21 ;  /* 0x0000001540047221 */ /* 0x000fe20000010000 */
[----:B------:R-:W-:-:S02]  /*f9f0*/  IMAD.MOV.U32 R3, RZ, RZ, R54 ;  /* 0x000000ffff037224 */ /* 0x000fc400078e0036 */
[----:B------:R-:W-:Y:S01]  /*fa00*/  IMAD.MOV.U32 R7, RZ, RZ, R5 ;  /* 0x000000ffff077224 */ /* 0x000fe200078e0005 */
[----:B--2---:R-:W-:Y:S01]  /*fa10*/  MOV R0, R152 ;  /* 0x0000009800007202 */ /* 0x004fe20000000f00 */
[----:B-1----:R-:W-:Y:S01]  /*fa20*/  NOP ;  /* 0x0000000000007918 */ /* 0x002fe20000000000 */
[----:B0-----:R-:W-:Y:S05]  /*fa30*/  @P2 BRA `(.L_x_12648) ;  /* 0xffffffc400342947 */ /* 0x001fea000383ffff */
.L_x_12638:
[----:B------:R-:W-:Y:S05]  /*fa40*/  WARPSYNC.ALL ;  /* 0x0000000000007948 */ /* 0x000fea0003800000 */
[----:B------:R-:W-:Y:S06]  /*fa50*/  BAR.ARV 0x8, 0x200 ;  /* 0x0208000000007b1d */ /* 0x000fec0000002000 */
[----:B------:R-:W-:Y:S05]  /*fa60*/  @!P0 BRA `(.L_x_12649) ;  /* 0x0000000000048947 */ /* 0x000fea0003800000 */
[----:B------:R-:W-:Y:S01]  /*fa70*/  BPT.TRAP 0x1 ;  /* 0x000000040000795c */ /* 0x000fe20000300000 */
.L_x_12649:
[----:B------:R-:W2:Y:S01]  /*fa80*/  LDL R0, [R1+0x18] ;  /* 0x0000180001007983 */ /* 0x000ea20000100800 */
[----:B------:R-:W-:Y:S01]  /*fa90*/  IMAD R11, R152, 0x8, R2 ;  /* 0x00000008980b7824 */ /* 0x000fe200078e0202 */
[----:B--2---:R-:W-:-:S04]  /*faa0*/  SHF.L.U32 R0, R0, 0x1f, RZ ;  /* 0x0000001f00007819 */ /* 0x004fc800000006ff */
[----:B------:R0:W1:Y:S01]  /*fab0*/  SYNCS.PHASECHK.TRANS64.TRYWAIT P2, [R11+URZ+0x30850], R0 ;  /* 0x030850000b0075a7 */ /* 0x000062000804017f */
[----:B------:R-:W-:Y:S05]  /*fac0*/  @!P0 BRA `(.L_x_12650) ;  /* 0x0000000000048947 */ /* 0x000fea0003800000 */
[----:B------:R-:W-:Y:S01]  /*fad0*/  BPT.TRAP 0x1 ;  /* 0x000000040000795c */ /* 0x000fe20000300000 */
.L_x_12650:
[----:B------:R-:W2:Y:S02]  /*fae0*/  LDL.LU R3, [R1+0x70] ;  /* 0x0000700001037983 */ /* 0x000ea40000300800 */
[----:B--2---:R-:W-:Y:S01]  /*faf0*/  LEA R3, R3, R2, 0xd ;  /* 0x0000000203037211 */ /* 0x004fe200078e68ff */
[----:B------:R-:W-:-:S04]  /*fb00*/  VIADD R2, R2, 0x400 ;  /* 0x0000040002027836 */ /* 0x000fc80000000000 */
[----:B------:R-:W-:Y:S01]  /*fb10*/  VIADD R3, R3, 0x1e800 ;  /* 0x0001e80003037836 */ /* 0x000fe20000000000 */
[----:B------:R-:W-:-:S04]  /*fb20*/  SHF.R.U32.HI R2, RZ, 0x4, R2 ;  /* 0x00000004ff027819 */ /* 0x000fc80000011602 */
[----:B------:R-:W-:Y:S02]  /*fb30*/  SHF.R.U32.HI R3, RZ, 0x4, R3 ;  /* 0x00000004ff037819 */ /* 0x000fe40000011603 */
[----:B------:R-:W-:Y:S02]  /*fb40*/  LOP3.LUT R7, R2, 0x3fff, RZ, 0xc0, !PT ;  /* 0x00003fff02077812 */ /* 0x000fe400078ec0ff */
[----:B------:R-:W-:Y:S01]  /*fb50*/  LOP3.LUT R3, R3, 0x3fff, RZ, 0xc0, !PT ;  /* 0x00003fff03037812 */ /* 0x000fe200078ec0ff */
[----:B-1----:R-:W-:Y:S06]  /*fb60*/  @P2 BRA `(.L_x_12651) ;  /* 0x0000000000082947 */ /* 0x002fec0003800000 */
[----:B------:R-:W1:Y:S02]  /*fb70*/  SYNCS.PHASECHK.TRANS64.TRYWAIT P0, [R11+URZ+0x30850], R0 ;  /* 0x030850000b0075a7 */ /* 0x000e64000800017f */
[----:B-1----:R-:W-:Y:S05]  /*fb80*/  @!P0 BRA `(.L_x_12652) ;  /* 0x000000a000c88947 */ /* 0x002fea0003800000 */
.L_x_12651:
[----:B01----:R-:W-:Y:S01]  /*fb90*/  LOP3.LUT R0, R3, 0x10000, RZ, 0xfc, !PT ;  /* 0x0001000003007812 */ /* 0x003fe200078efcff */
[----:B------:R-:W-:Y:S01]  /*fba0*/  IMAD R2, R152, 0x600, R7 ;  /* 0x0000060098027824 */ /* 0x000fe200078e0207 */
[----:B------:R-:W2:Y:S01]  /*fbb0*/  LDL.LU R12, [R1+0x14] ;  /* 0x00001400010c7983 */ /* 0x000ea20000300800 */
[----:B------:R-:W-:Y:S01]  /*fbc0*/  IMAD.MOV.U32 R3, RZ, RZ, 0x40000040 ;  /* 0x40000040ff037424 */ /* 0x000fe200078e00ff */
[----:B------:R-:W-:Y:S05]  /*fbd0*/  WARPSYNC.ALL ;  /* 0x0000000000007948 */ /* 0x000fea0003800000 */
[----:B------:R-:W-:Y:S01]  /*fbe0*/  R2UR UR4, R0 ;  /* 0x00000000000472ca */ /* 0x000fe200000e0000 */
[----:B------:R-:W-:Y:S01]  /*fbf0*/  IMAD.MOV.U32 R9, RZ, RZ, 0x40000040 ;  /* 0x40000040ff097424 */ /* 0x000fe200078e00ff */
[C---:B------:R-:W-:Y:S01]  /*fc00*/  R2UR UR6, R2.reuse ;  /* 0x00000000020672ca */ /* 0x040fe200000e0000 */
[----:B------:R-:W3:Y:S01]  /*fc10*/  LDL.LU R10, [R1+0x18] ;  /* 0x00001800010a7983 */ /* 0x000ee20000300800 */
[----:B------:R-:W-:Y:S01]  /*fc20*/  R2UR UR7, R3 ;  /* 0x00000000030772ca */ /* 0x000fe200000e0000 */
[----:B------:R-:W-:Y:S01]  /*fc30*/  WARPGROUP.ARRIVE ;  /* 0x00000000000079c5 */ /* 0x000fe20000000000 */
[----:B------:R-:W-:Y:S01]  /*fc40*/  UMOV UR5, 0x40000040 ;  /* 0x4000004000057882 */ /* 0x000fe20000000000 */
[----:B-----5:R-:W-:Y:S01]  /*fc50*/  IADD3 R8, R2, 0x80, RZ ;  /* 0x0000008002087810 */ /* 0x020fe20007ffe0ff */
[----:B------:R-:W-:Y:S01]  /*fc60*/  UMOV UR9, 0x40000040 ;  /* 0x4000004000097882 */ /* 0x000fe20000000000 */
[----:B------:R-:W-:Y:S01]  /*fc70*/  R2UR UR11, R9 ;  /* 0x00000000090b72ca */ /* 0x000fe200000e0000 */
[----:B------:R-:W-:Y:S01]  /*fc80*/  IMAD.MOV.U32 R9, RZ, RZ, 0x40000040 ;  /* 0x40000040ff097424 */ /* 0x000fe200078e00ff */
[----:B------:R-:W-:Y:S01]  /*fc90*/  R2UR UR10, R8 ;  /* 0x00000000080a72ca */ /* 0x000fe200000e0000 */
[----:B------:R-:W-:Y:S01]  /*fca0*/  VIADD R8, R2, 0x100 ;  /* 0x0000010002087836 */ /* 0x000fe20000000000 */
[----:B------:R-:W0:Y:S01]  /*fcb0*/  SHFL.BFLY PT, R7, R4, 0x2, 0x1f ;  /* 0x0c401f0004077f89 */ /* 0x000e2200000e0000 */
[----:B------:R-:W-:-:S02]  /*fcc0*/  IMAD.MOV.U32 R45, RZ, RZ, RZ ;  /* 0x000000ffff2d7224 */ /* 0x000fc400078e00ff */
[----:B------:R-:W-:Y:S01]  /*fcd0*/  IMAD.MOV.U32 R3, RZ, RZ, 0x40000040 ;  /* 0x40000040ff037424 */ /* 0x000fe200078e00ff */
[----:B------:R-:W-:Y:S01]  /*fce0*/  HGMMA.64x64x16.F32 R120, gdesc[UR4].tnspB, R120, gsb0 ;  /* 0x40e00000047879f0 */ /* 0x000fe20008000878 */
[----:B------:R-:W-:Y:S01]  /*fcf0*/  R2UR UR4, R0 ;  /* 0x00000000000472ca */ /* 0x000fe200000e0000 */
[----:B------:R-:W-:Y:S01]  /*fd00*/  UMOV UR5, 0x40000040 ;  /* 0x4000004000057882 */ /* 0x000fe20000000000 */
[----:B------:R-:W-:Y:S01]  /*fd10*/  VIADD R152, R152, 0x1 ;  /* 0x0000000198987836 */ /* 0x000fe20000000000 */
[----:B------:R-:W-:-:S04]  /*fd20*/  R2UR UR7, R3 ;  /* 0x00000000030772ca */ /* 0x000fc800000e0000 */
[----:B------:R-:W-:-:S06]  /*fd30*/  ISETP.NE.AND P2, PT, R152, 0x2, PT ;  /* 0x000000029800780c */ /* 0x000fcc0003f45270 */
[----:B------:R-:W-:Y:S01]  /*fd40*/  UIADD3 UR8, UR4, 0x2, URZ ;  /* 0x0000000204087890 */ /* 0x000fe2000fffe03f */
[----:B0-----:R-:W-:Y:S01]  /*fd50*/  FADD.FTZ R7, R7, R4 ;  /* 0x0000000407077221 */ /* 0x001fe20000010000 */
[----:B------:R-:W-:Y:S02]  /*fd60*/  WARPGROUP.DEPBAR.LE gsb0, 0x0 ;  /* 0x00008000000079c5 */ /* 0x000fe40000010000 */
[----:B------:R-:W-:-:S06]  /*fd70*/  WARPGROUP.ARRIVE ;  /* 0x00000000000079c5 */ /* 0x000fcc0000000000 */
[----:B------:R-:W-:Y:S01]  /*fd80*/  HGMMA.64x64x16.F32 R120, gdesc[UR8].tnspB, R120, gsb0 ;  /* 0x40e00000087879f0 */ /* 0x000fe20008000878 */
[----:B------:R-:W-:Y:S01]  /*fd90*/  R2UR UR10, R8 ;  /* 0x00000000080a72ca */ /* 0x000fe200000e0000 */
[----:B------:R-:W-:Y:S01]  /*fda0*/  UIADD3 UR8, UR4, 0x4, URZ ;  /* 0x0000000404087890 */ /* 0x000fe2000fffe03f */
[----:B------:R-:W-:Y:S01]  /*fdb0*/  R2UR UR11, R9 ;  /* 0x00000000090b72ca */ /* 0x000fe200000e0000 */
[----:B------:R-:W-:Y:S01]  /*fdc0*/  UMOV UR9, 0x40000040 ;  /* 0x4000004000097882 */ /* 0x000fe20000000000 */
[----:B------:R-:W-:Y:S01]  /*fdd0*/  IMAD.MOV.U32 R9, RZ, RZ, 0x40000040 ;  /* 0x40000040ff097424 */ /* 0x000fe200078e00ff */
[----:B------:R-:W-:Y:S01]  /*fde0*/  IADD3 R8, R2, 0x180, RZ ;  /* 0x0000018002087810 */ /* 0x000fe20007ffe0ff */
[----:B------:R-:W-:Y:S02]  /*fdf0*/  WARPGROUP.DEPBAR.LE gsb0, 0x0 ;  /* 0x00008000000079c5 */ /* 0x000fe40000010000 */
[----:B------:R-:W-:-:S07]  /*fe00*/  WARPGROUP.ARRIVE ;  /* 0x00000000000079c5 */ /* 0x000fce0000000000 */
[----:B------:R-:W-:Y:S01]  /*fe10*/  HGMMA.64x64x16.F32 R120, gdesc[UR8].tnspB, R120, gsb0 ;  /* 0x40e00000087879f0 */ /* 0x000fe20008000878 */
[----:B------:R-:W-:Y:S01]  /*fe20*/  R2UR UR10, R8 ;  /* 0x00000000080a72ca */ /* 0x000fe200000e0000 */
[----:B------:R-:W-:Y:S01]  /*fe30*/  UIADD3 UR8, UR4, 0x6, URZ ;  /* 0x0000000604087890 */ /* 0x000fe2000fffe03f */
[----:B------:R-:W-:Y:S01]  /*fe40*/  R2UR UR11, R9 ;  /* 0x00000000090b72ca */ /* 0x000fe200000e0000 */
[----:B------:R-:W-:Y:S01]  /*fe50*/  UMOV UR9, 0x40000040 ;  /* 0x4000004000097882 */ /* 0x000fe20000000000 */
[----:B------:R-:W-:Y:S02]  /*fe60*/  VIADD R8, R2, 0x200 ;  /* 0x0000020002087836 */ /* 0x000fe40000000000 */
[----:B------:R-:W-:Y:S01]  /*fe70*/  IMAD.MOV.U32 R9, RZ, RZ, 0x40000040 ;  /* 0x40000040ff097424 */ /* 0x000fe200078e00ff */
        /* <DEDUP_REMOVED lines=9> */
[----:B--2---:R-:W0:Y:S01]  /*ff10*/  SHFL.BFLY PT, R0, R12, 0x2, 0x1f ;  /* 0x0c401f000c007f89 */ /* 0x004e2200000e0000 */
[----:B------:R-:W-:Y:S02]  /*ff20*/  WARPGROUP.DEPBAR.LE gsb0, 0x0 ;  /* 0x00008000000079c5 */ /* 0x000fe40000010000 */
[----:B------:R-:W-:-:S06]  /*ff30*/  WARPGROUP.ARRIVE ;  /* 0x00000000000079c5 */ /* 0x000fcc0000000000 */
        /* <DEDUP_REMOVED lines=32> */
[----:B------:R-:W-:Y:S01]  /*10140*/  IADD3 R8, R2, 0x480, RZ ;  /* 0x0000048002087810 */ /* 0x000fe20007ffe0ff */
[----:B------:R-:W-:Y:S01]  /*10150*/  IMAD.MOV.U32 R9, RZ, RZ, 0x40000040 ;  /* 0x40000040ff097424 */ /* 0x000fe200078e00ff */
[----:B------:R-:W-:Y:S02]  /*10160*/  WARPGROUP.DEPBAR.LE gsb0, 0x0 ;  /* 0x00008000000079c5 */ /* 0x000fe40000010000 */
[----:B------:R-:W-:-:S07]  /*10170*/  WARPGROUP.ARRIVE ;  /* 0x00000000000079c5 */ /* 0x000fce0000000000 */
[----:B------:R-:W-:Y:S01]  /*10180*/  HGMMA.64x64x16.F32 R120, gdesc[UR8].tnspB, R120, gsb0 ;  /* 0x40e00000087879f0 */ /* 0x000fe20008000878 */
[----:B------:R-:W-:Y:S01]  /*10190*/  R2UR UR10, R8 ;  /* 0x00000000080a72ca */ /* 0x000fe200000e0000 */
[C---:B------:R-:W-:Y:S01]  /*101a0*/  VIADD R8, R2.reuse, 0x500 ;  /* 0x0000050002087836 */ /* 0x040fe20000000000 */
[----:B------:R-:W-:Y:S01]  /*101b0*/  IADD3 R2, R2, 0x580, RZ ;  /* 0x0000058002027810 */ /* 0x000fe20007ffe0ff */
[----:B------:R-:W-:Y:S01]  /*101c0*/  UIADD3 UR8, UR4, 0xc02, URZ ;  /* 0x00000c0204087890 */ /* 0x000fe2000fffe03f */
[----:B------:R-:W-:Y:S01]  /*101d0*/  R2UR UR11, R9 ;  /* 0x00000000090b72ca */ /* 0x000fe200000e0000 */
[----:B------:R-:W-:Y:S01]  /*101e0*/  UMOV UR9, 0x40000040 ;  /* 0x4000004000097882 */ /* 0x000fe20000000000 */
[----:B------:R-:W-:Y:S01]  /*101f0*/  R2UR UR6, R2 ;  /* 0x00000000020672ca */ /* 0x000fe200000e0000 */
[----:B0-----:R-:W-:Y:S01]  /*10200*/  FADD.FTZ R2, R0, R12 ;  /* 0x0000000c00027221 */ /* 0x001fe20000010000 */
[----:B------:R-:W-:Y:S01]  /*10210*/  IMAD.MOV.U32 R9, RZ, RZ, 0x40000040 ;  /* 0x40000040ff097424 */ /* 0x000fe200078e00ff */
[----:B------:R-:W0:Y:S04]  /*10220*/  SHFL.BFLY PT, R0, R7, 0x1, 0x1f ;  /* 0x0c201f0007007f89 */ /* 0x000e2800000e0000 */
[----:B------:R-:W1:Y:S01]  /*10230*/  SHFL.BFLY PT, R3, R2, 0x1, 0x1f ;  /* 0x0c201f0002037f89 */ /* 0x000e6200000e0000 */
[----:B0-----:R-:W-:Y:S01]  /*10240*/  FADD.FTZ R12, R7, R0 ;  /* 0x00000000070c7221 */ /* 0x001fe20000010000 */
[----:B------:R-:W-:Y:S01]  /*10250*/  SEL R0, RZ, 0x1, P2 ;  /* 0x00000001ff007807 */ /* 0x000fe20001000000 */
[----:B-1----:R-:W-:-:S03]  /*10260*/  FADD.FTZ R13, R2, R3 ;  /* 0x00000003020d7221 */ /* 0x002fc60000010000 */
[----:B------:R-:W-:Y:S02]  /*10270*/  FSETP.NE.FTZ.AND P0, PT, R12, RZ, PT ;  /* 0x000000ff0c00720b */ /* 0x000fe40003f15000 */
[----:B---3--:R-:W-:Y:S02]  /*10280*/  LOP3.LUT R10, R10, R0, RZ, 0x3c, !PT ;  /* 0x000000000a0a7212 */ /* 0x008fe400078e3cff */
[----:B------:R-:W-:-:S09]  /*10290*/  FSETP.NE.FTZ.AND P3, PT, R13, RZ, PT ;  /* 0x000000ff0d00720b */ /* 0x000fd20003f75000 */
[----:B------:R-:W0:Y:S08]  /*102a0*/  @P0 MUFU.LG2 R4, R12 ;  /* 0x0000000c00040308 */ /* 0x000e300000000c00 */
[----:B------:R1:W-:Y:S02]  /*102b0*/  @P0 MUFU.RCP R45, R12 ;  /* 0x0000000c002d0308 */ /* 0x0003e40000001000 */
[----:B-1----:R-:W2:Y:S01]  /*102c0*/  LDL.LU R12, [R1+0x98] ;  /* 0x00009800010c7983 */ /* 0x002ea20000300800 */
[----:B------:R-:W-:-:S02]  /*102d0*/  WARPGROUP.DEPBAR.LE gsb0, 0x0 ;  /* 0x00008000000079c5 */ /* 0x000fc40000010000 */
[----:B------:R-:W-:-:S06]  /*102e0*/  WARPGROUP.ARRIVE ;  /* 0x00000000000079c5 */ /* 0x000fcc0000000000 */
[----:B------:R-:W-:Y:S01]  /*102f0*/  HGMMA.64x64x16.F32 R120, gdesc[UR8].tnspB, R120, gsb0 ;  /* 0x40e00000087879f0 */ /* 0x000fe20008000878 */
[----:B------:R-:W-:Y:S01]  /*10300*/  R2UR UR10, R8 ;  /* 0x00000000080a72ca */ /* 0x000fe200000e0000 */
[----:B------:R-:W-:Y:S01]  /*10310*/  UIADD3 UR8, UR4, 0xc04, URZ ;  /* 0x00000c0404087890 */ /* 0x000fe2000fffe03f */
[----:B------:R-:W-:Y:S01]  /*10320*/  R2UR UR11, R9 ;  /* 0x00000000090b72ca */ /* 0x000fe200000e0000 */
[----:B------:R-:W-:Y:S01]  /*10330*/  UMOV UR9, 0x40000040 ;  /* 0x4000004000097882 */ /* 0x000fe20000000000 */
[----:B------:R-:W-:Y:S01]  /*10340*/  UIADD3 UR4, UR4, 0xc06, URZ ;  /* 0x00000c0604047890 */ /* 0x000fe2000fffe03f */
[----:B------:R-:W-:Y:S02]  /*10350*/  WARPGROUP.DEPBAR.LE gsb0, 0x0 ;  /* 0x00008000000079c5 */ /* 0x000fe40000010000 */
[----:B------:R-:W-:Y:S01]  /*10360*/  WARPGROUP.ARRIVE ;  /* 0x00000000000079c5 */ /* 0x000fe20000000000 */
[----:B------:R1:W-:Y:S01]  /*10370*/  STL [R1+0x18], R10 ;  /* 0x0000180a01007387 */ /* 0x0003e20000100800 */
[----:B------:R-:W-:Y:S01]  /*10380*/  IMAD.MOV.U32 R8, RZ, RZ, RZ ;  /* 0x000000ffff087224 */ /* 0x000fe200078e00ff */
[----:B------:R-:W3:Y:S05]  /*10390*/  @P3 MUFU.LG2 R9, R13 ;  /* 0x0000000d00093308 */ /* 0x000eea0000000c00 */
[----:B------:R-:W-:Y:S03]  /*103a0*/  HGMMA.64x64x16.F32 R120, gdesc[UR8].tnspB, R120, gsb0 ;  /* 0x40e00000087879f0 */ /* 0x000fe60008000878 */
[----:B------:R-:W-:-:S02]  /*103b0*/  WARPGROUP.DEPBAR.LE gsb0, 0x0 ;  /* 0x00008000000079c5 */ /* 0x000fc40000010000 */
[----:B------:R-:W-:-:S06]  /*103c0*/  WARPGROUP.ARRIVE ;  /* 0x00000000000079c5 */ /* 0x000fcc0000000000 */
[----:B------:R-:W-:Y:S01]  /*103d0*/  HGMMA.64x64x16.F32 R120, gdesc[UR4].tnspB, R120, gsb0 ;  /* 0x40e00000047879f0 */ /* 0x000fe20008000878 */
[----:B-1----:R-:W-:-:S04]  /*103e0*/  @!P1 IADD3 R10, R11, 0x30860, RZ ;  /* 0x000308600b0a9810 */ /* 0x002fc80007ffe0ff */
[----:B------:R-:W-:Y:S01]  /*103f0*/  @!P1 PRMT R10, RZ, 0x654, R10 ;  /* 0x00000654ff0a9816 */ /* 0x000fe2000000000a */
[----:B------:R-:W1:Y:S01]  /*10400*/  @P3 MUFU.RCP R8, R13 ;  /* 0x0000000d00083308 */ /* 0x000e620000001000 */
[C---:B------:R-:W-:Y:S01]  /*10410*/  @P0 FMUL.FTZ R2, R6.reuse, 0.69314718246459960938 ;  /* 0x3f31721806020820 */ /* 0x040fe20000410000 */
[----:B------:R-:W-:Y:S01]  /*10420*/  @P3 FMUL.FTZ R6, R6, 0.69314718246459960938 ;  /* 0x3f31721806063820 */ /* 0x000fe20000410000 */
[----:B0-----:R-:W-:Y:S01]  /*10430*/  @P0 FMUL.FTZ R7, R4, 0.69314718246459960938 ;  /* 0x3f31721804070820 */ /* 0x001fe20000410000 */
[----:B---3--:R-:W-:Y:S01]  /*10440*/  @P3 FMUL.FTZ R9, R9, 0.69314718246459960938 ;  /* 0x3f31721809093820 */ /* 0x008fe20000410000 */
[----:B------:R-:W-:Y:S02]  /*10450*/  IMAD.MOV.U32 R3, RZ, RZ, -0x800000 ;  /* 0xff800000ff037424 */ /* 0x000fe400078e00ff */
[----:B------:R-:W-:Y:S02]  /*10460*/  IMAD.MOV.U32 R0, RZ, RZ, -0x800000 ;  /* 0xff800000ff007424 */ /* 0x000fe400078e00ff */
[----:B------:R-:W-:Y:S01]  /*10470*/  @P0 FFMA.FTZ R3, R2, R5, R7 ;  /* 0x0000000502030223 */ /* 0x000fe20000010007 */
[----:B------:R-:W-:Y:S01]  /*10480*/  @P3 FFMA.FTZ R0, R6, R54, R9 ;  /* 0x0000003606003223 */ /* 0x000fe20000010009 */
[----:B------:R-:W-:-:S02]  /*10490*/  PLOP3.LUT P0, PT, PT, PT, PT, 0x8, 0x0 ;  /* 0x000000000000781c */ /* 0x000fc40003f0e170 */
[----:B------:R-:W-:Y:S01]  /*104a0*/  SEL R152, R152, RZ, P2 ;  /* 0x000000ff98987207 */ /* 0x000fe20001000000 */
        /* <DEDUP_REMOVED lines=17> */
[----:B--2---:R-:W-:-:S05]  /*105c0*/  IADD3 R12, R12, 0x1, RZ ;  /* 0x000000010c0c7810 */ /* 0x004fca0007ffe0ff */
[----:B------:R3:W-:Y:S01]  /*105d0*/  STL [R1+0x98], R12 ;  /* 0x0000980c01007387 */ /* 0x0007e20000100800 */
[----:B------:R-:W-:Y:S01]  /*105e0*/  FMUL.FTZ R45, R149, R45 ;  /* 0x0000002d952d7220 */ /* 0x000fe20000410000 */
        /* <DEDUP_REMOVED lines=16> */
.L_x_12602:
[----:B------:R-:W2:Y:S01]  /*106f0*/  LDL R74, [R1+0x90] ;  /* 0x00009000014a7983 */ /* 0x000ea20000100800 */
[----:B------:R-:W-:Y:S05]  /*10700*/  WARPSYNC.ALL ;  /* 0x0000000000007948 */ /* 0x000fea0003800000 */
[----:B------:R-:W1:Y:S01]  /*10710*/  S2R R2, SR_TID.X ;  /* 0x0000000000027919 */ /* 0x000e620000002100 */
[----:B------:R-:W3:Y:S01]  /*10720*/  S2UR UR5, SR_CgaCtaId ;  /* 0x00000000000579c3 */ /* 0x000ee20000008800 */
[----:B------:R-:W-:Y:S01]  /*10730*/  UMOV UR4, 0x400 ;  /* 0x0000040000047882 */ /* 0x000fe20000000000 */
[----:B------:R-:W-:Y:S01]  /*10740*/  BSSY B0, `(.L_x_12653) ;  /* 0x0000249000007945 */ /* 0x000fe20003800000 */
[----:B---3--:R-:W-:Y:S01]  /*10750*/  ULEA UR4, UR5, UR4, 0x18 ;  /* 0x0000000405047291 */ /* 0x008fe2000f8ec03f */
[----:B-1----:R-:W-:-:S05]  /*10760*/  VIADD R75, R2, 0xffffff80 ;  /* 0xffffff80024b7836 */ /* 0x002fca0000000000 */
[----:B------:R-:W-:Y:S01]  /*10770*/  IMAD.U32 R2, RZ, RZ, UR4 ;  /* 0x00000004ff027e24 */ /* 0x000fe2000f8e00ff */
[----:B------:R-:W-:Y:S01]  /*10780*/  BAR.SYNC.DEFER_BLOCKING 0x5, 0x200 ;  /* 0x0148000000007b1d */ /* 0x000fe20000010000 */
[----:B------:R-:W-:-:S04]  /*10790*/  SHF.R.S32.HI R71, RZ, 0x1f, R75 ;  /* 0x0000001fff477819 */ /* 0x000fc8000001144b */
[----:B------:R-:W-:-:S04]  /*107a0*/  LEA.HI R60, R71, R75, RZ, 0x3 ;  /* 0x0000004b473c7211 */ /* 0x000fc800078f18ff */
[----:B------:R-:W-:Y:S02]  /*107b0*/  LOP3.LUT R61, R60, 0xfffffff8, RZ, 0xc0, !PT ;  /* 0xfffffff83c3d7812 */ /* 0x000fe400078ec0ff */
[----:B------:R-:W-:-:S03]  /*107c0*/  SHF.R.S32.HI R60, RZ, 0x3, R60 ;  /* 0x00000003ff3c7819 */ /* 0x000fc6000001143c */
[----:B------:R-:W-:-:S05]  /*107d0*/  IMAD.IADD R61, R75, 0x1, -R61 ;  /* 0x000000014b3d7824 */ /* 0x000fca00078e0a3d */
[----:B------:R-:W-:Y:S01]  /*107e0*/  SHF.L.U32 R59, R61, 0x3, RZ ;  /* 0x000000033d3b7819 */ /* 0x000fe200000006ff */
[----:B0-----:R0:W1:Y:S03]  /*107f0*/  LDS.128 R32, [R2+0x308d0] ;  /* 0x0308d00002207984 */ /* 0x0010660000000c00 */
[----:B------:R-:W-:Y:S01]  /*10800*/  SHF.R.S32.HI R58, RZ, 0x1f, R59 ;  /* 0x0000001fff3a7819 */ /* 0x000fe2000001143b */
[----:B------:R-:W-:Y:S06]  /*10810*/  BAR.ARV 0x4, 0x200 ;  /* 0x0108000000007b1d */ /* 0x000fec0000002000 */
[----:B--2---:R-:W-:Y:S01]  /*10820*/  SHF.R.S32.HI R64, RZ, 0x1f, R74 ;  /* 0x0000001fff407819 */ /* 0x004fe2000001144a */
[----:B------:R-:W-:-:S03]  /*10830*/  IMAD.SHL.U32 R66, R74, 0x4, RZ ;  /* 0x000000044a427824 */ /* 0x000fc600078e00ff */
[----:B------:R-:W-:Y:S01]  /*10840*/  SHF.L.U64.HI R67, R74, 0x2, R64 ;  /* 0x000000024a437819 */ /* 0x000fe20000010240 */
[----:B01----:R-:W-:Y:S06]  /*10850*/  @P0 BRA `(.L_x_12654) ;  /* 0x0000001800540947 */ /* 0x003fec0003800000 */
[----:B------:R-:W2:Y:S01]  /*10860*/  LDL R4, [R1+0xac] ;  /* 0x0000ac0001047983 */ /* 0x000ea20000100800 */
[----:B------:R-:W-:-:S03]  /*10870*/  ULDC UR4, c[0x0][0xad4] ;  /* 0x0002b50000047ab9 */ /* 0x000fc60000000800 */
[----:B------:R-:W3:Y:S01]  /*10880*/  LDL.LU R62, [R1+0x94] ;  /* 0x00009400013e7983 */ /* 0x000ee20000300800 */
[----:B------:R-:W-:Y:S01]  /*10890*/  F2FP.F16.F32.PACK_AB R14, R27, R26 ;  /* 0x0000001a1b0e723e */ /* 0x000fe200000000ff */
[----:B------:R-:W-:Y:S01]  /*108a0*/  IMAD.MOV.U32 R32, RZ, RZ, RZ ;  /* 0x000000ffff207224 */ /* 0x000fe200078e00ff */
[----:B------:R-:W0:Y:S01]  /*108b0*/  S2R R5, SR_SWINHI ;  /* 0x0000000000057919 */ /* 0x000e220000002f00 */
[----:B------:R-:W-:Y:S02]  /*108c0*/  MOV R24, R2 ;  /* 0x0000000200187202 */ /* 0x000fe40000000f00 */
[----:B0----5:R-:W-:-:S03]  /*108d0*/  MOV R25, R5 ;  /* 0x0000000500197202 */ /* 0x021fc60000000f00 */
[----:B--2---:R-:W-:-:S03]  /*108e0*/  IMAD.WIDE R10, R4, 0x2, R24 ;  /* 0x00000002040a7825 */ /* 0x004fc600078e0218 */
[C---:B------:R-:W-:Y:S02]  /*108f0*/  IADD3 R63, P0, R10.reuse, 0x60, RZ ;  /* 0x000000600a3f7810 */ /* 0x040fe40007f1e0ff */
[C---:B------:R-:W-:Y:S02]  /*10900*/  IADD3 R13, P2, R10.reuse, 0x20, RZ ;  /* 0x000000200a0d7810 */ /* 0x040fe40007f5e0ff */
[----:B------:R-:W-:Y:S01]  /*10910*/  IADD3 R15, P1, R10, 0x40, RZ ;  /* 0x000000400a0f7810 */ /* 0x000fe20007f3e0ff */
[--C-:B------:R-:W-:Y:S01]  /*10920*/  IMAD.X R5, RZ, RZ, R11.reuse, P0 ;  /* 0x000000ffff057224 */ /* 0x100fe200000e060b */
[----:B---3--:R-:W-:Y:S02]  /*10930*/  ISETP.NE.AND P0, PT, R62, RZ, PT ;  /* 0x000000ff3e00720c */ /* 0x008fe40003f05270 */
[----:B------:R-:W-:Y:S01]  /*10940*/  LOP3.LUT R9, R10, 0x380, RZ, 0xc0, !PT ;  /* 0x000003800a097812 */ /* 0x000fe200078ec0ff */
[----:B------:R-:W-:Y:S01]  /*10950*/  IMAD.X R7, RZ, RZ, R11, P1 ;  /* 0x000000ffff077224 */ /* 0x000fe200008e060b */
[----:B------:R-:W-:Y:S01]  /*10960*/  SEL R70, R62, UR4, P0 ;  /* 0x000000043e467c07 */ /* 0x000fe20008000000 */
[----:B------:R-:W-:Y:S05]  /*10970*/  WARPSYNC.ALL ;  /* 0x0000000000007948 */ /* 0x000fea0003800000 */
[----:B------:R-:W-:Y:S01]  /*10980*/  LOP3.LUT R4, R13, 0x380, RZ, 0xc0, !PT ;  /* 0x000003800d047812 */ /* 0x000fe200078ec0ff */
[----:B------:R-:W-:Y:S01]  /*10990*/  ULDC.64 UR6, c[0x0][0xc08] ;  /* 0x0003020000067ab9 */ /* 0x000fe20000000a00 */
[----:B------:R-:W-:Y:S01]  /*109a0*/  LOP3.LUT R6, R15, 0x380, RZ, 0xc0, !PT ;  /* 0x000003800f067812 */ /* 0x000fe200078ec0ff */
[----:B------:R-:W-:Y:S01]  /*109b0*/  ULDC.64 UR4, c[0x0][0xc00] ;  /* 0x0003000000047ab9 */ /* 0x000fe20000000a00 */
[----:B------:R-:W-:-:S02]  /*109c0*/  LOP3.LUT R12, R63, 0x380, RZ, 0xc0, !PT ;  /* 0x000003803f0c7812 */ /* 0x000fc400078ec0ff */
[----:B------:R-:W-:Y:S02]  /*109d0*/  SHF.R.U64 R9, R9, 0x3, RZ ;  /* 0x0000000309097819 */ /* 0x000fe400000012ff */
[----:B------:R-:W-:Y:S02]  /*109e0*/  SHF.R.U64 R4, R4, 0x3, RZ ;  /* 0x0000000304047819 */ /* 0x000fe400000012ff */
[----:B------:R-:W-:Y:S02]  /*109f0*/  SHF.R.U64 R6, R6, 0x3, RZ ;  /* 0x0000000306067819 */ /* 0x000fe400000012ff */
[----:B------:R-:W-:Y:S02]  /*10a00*/  SHF.R.U64 R12, R12, 0x3, RZ ;  /* 0x000000030c0c7819 */ /* 0x000fe400000012ff */
[----:B------:R-:W-:Y:S02]  /*10a10*/  LOP3.LUT R10, R9, R10, RZ, 0x3c, !PT ;  /* 0x0000000a090a7212 */ /* 0x000fe400078e3cff */
[----:B------:R-:W-:-:S02]  /*10a20*/  LOP3.LUT R8, R4, R13, RZ, 0x3c, !PT ;  /* 0x0000000d04087212 */ /* 0x000fc400078e3cff */
[----:B------:R-:W-:Y:S02]  /*10a30*/  LOP3.LUT R6, R6, R15, RZ, 0x3c, !PT ;  /* 0x0000000f06067212 */ /* 0x000fe400078e3cff */
[----:B------:R-:W-:Y:S02]  /*10a40*/  LOP3.LUT R4, R12, R63, RZ, 0x3c, !PT ;  /* 0x0000003f0c047212 */ /* 0x000fe400078e3cff */
[----:B------:R-:W-:Y:S02]  /*10a50*/  MOV R10, R10 ;  /* 0x0000000a000a7202 */ /* 0x000fe40000000f00 */
[----:B------:R-:W-:Y:S02]  /*10a60*/  F2FP.F16.F32.PACK_AB R12, R21, R20 ;  /* 0x00000014150c723e */ /* 0x000fe400000000ff */
[----:B------:R-:W-:Y:S02]  /*10a70*/  F2FP.F16.F32.PACK_AB R13, R43, R42 ;  /* 0x0000002a2b0d723e */ /* 0x000fe400000000ff */
[----:B------:R-:W-:Y:S01]  /*10a80*/  F2FP.F16.F32.PACK_AB R15, R47, R46 ;  /* 0x0000002e2f0f723e */ /* 0x000fe200000000ff */
[----:B------:R-:W-:Y:S01]  /*10a90*/  BAR.SYNC.DEFER_BLOCKING 0x1, 0x180 ;  /* 0x0046000000007b1d */ /* 0x000fe20000010000 */
[----:B------:R-:W-:-:S02]  /*10aa0*/  IADD3.X R9, RZ, R11, RZ, P2, !PT ;  /* 0x0000000bff097210 */ /* 0x000fc400017fe4ff */
        /* <DEDUP_REMOVED lines=9> */
[----:B------:R-:W-:Y:S02]  /*10b40*/  F2FP.F16.F32.PACK_AB R11, R55, R54 ;  /* 0x00000036370b723e */ /* 0x000fe400000000ff */
[----:B------:R-:W-:Y:S01]  /*10b50*/  ISETP.NE.U32.AND P3, PT, RZ, UR6, PT ;  /* 0x00000006ff007c0c */ /* 0x000fe2000bf65070 */
[----:B------:R0:W-:Y:S01]  /*10b60*/  STSM.16.M88.4 [R10], R12 ;  /* 0x0000000c0a007844 */ /* 0x0001e20000000200 */
[----:B------:R-:W-:-:S02]  /*10b70*/  ISETP.NE.U32.AND P0, PT, RZ, UR4, PT ;  /* 0x00000004ff007c0c */ /* 0x000fc4000bf05070 */
[----:B------:R-:W-:Y:S01]  /*10b80*/  IADD3 R62, P1, R66, UR4, RZ ;  /* 0x00000004423e7c10 */ /* 0x000fe2000ff3e0ff */
[----:B------:R1:W-:Y:S01]  /*10b90*/  STSM.16.M88.4 [R69], R4 ;  /* 0x0000000445007844 */ /* 0x0003e20000000200 */
[----:B------:R-:W-:Y:S02]  /*10ba0*/  ISETP.NE.AND.EX P3, PT, RZ, UR7, PT, P3 ;  /* 0x00000007ff007c0c */ /* 0x000fe4000bf65330 */
[----:B------:R-:W-:Y:S02]  /*10bb0*/  ISETP.NE.AND.EX P0, PT, RZ, UR5, PT, P0 ;  /* 0x00000005ff007c0c */ /* 0x000fe4000bf05300 */
[----:B------:R-:W-:Y:S02]  /*10bc0*/  IADD3.X R63, R67, UR5, RZ, P1, !PT ;  /* 0x00000005433f7c10 */ /* 0x000fe40008ffe4ff */
[----:B0-----:R-:W-:Y:S02]  /*10bd0*/  F2FP.F16.F32.PACK_AB R10, R39, R38 ;  /* 0x00000026270a723e */ /* 0x001fe400000000ff */
[----:B------:R-:W-:-:S02]  /*10be0*/  F2FP.F16.F32.PACK_AB R12, R41, R40 ;  /* 0x00000028290c723e */ /* 0x000fc400000000ff */
[----:B------:R-:W-:Y:S01]  /*10bf0*/  F2FP.F16.F32.PACK_AB R13, R57, R56 ;  /* 0x00000038390d723e */ /* 0x000fe200000000ff */
[----:B------:R0:W-:Y:S01]  /*10c00*/  STSM.16.M88.4 [R68], R8 ;  /* 0x0000000844007844 */ /* 0x0001e20000000200 */
[----:B------:R-:W-:Y:S02]  /*10c10*/  F2FP.F16.F32.PACK_AB R14, R45, R44 ;  /* 0x0000002c2d0e723e */ /* 0x000fe400000000ff */
[----:B------:R-:W-:-:S05]  /*10c20*/  F2FP.F16.F32.PACK_AB R15, R151, R150 ;  /* 0x00000096970f723e */ /* 0x000fca00000000ff */
[----:B------:R2:W-:Y:S01]  /*10c30*/  STSM.16.M88.4 [R65], R12 ;  /* 0x0000000c41007844 */ /* 0x0005e20000000200 */
[----:B------:R-:W-:Y:S01]  /*10c40*/  BAR.SYNC.DEFER_BLOCKING 0x1, 0x180 ;  /* 0x0046000000007b1d */ /* 0x000fe20000010000 */
[----:B------:R-:W-:-:S05]  /*10c50*/  @P3 IADD3 R66, P1, R66, UR6, RZ ;  /* 0x0000000642423c10 */ /* 0x000fca000ff3e0ff */
[----:B------:R-:W-:Y:S01]  /*10c60*/  ULDC UR6, c[0x0][0xa88] ;  /* 0x0002a20000067ab9 */ /* 0x000fe20000000800 */
[----:B------:R-:W-:Y:S01]  /*10c70*/  @P3 IADD3.X R67, R67, UR7, RZ, P1, !PT ;  /* 0x0000000743433c10 */ /* 0x000fe20008ffe4ff */
[----:B-1----:R-:W-:Y:S01]  /*10c80*/  IMAD.U32 R69, RZ, RZ, UR6 ;  /* 0x00000006ff457e24 */ /* 0x002fe2000f8e00ff */
[----:B------:R-:W-:Y:S01]  /*10c90*/  ISETP.GT.AND P2, PT, R70, 0x1, PT ;  /* 0x000000014600780c */ /* 0x000fe20003f44270 */
[----:B------:R-:W-:Y:S01]  /*10ca0*/  IMAD.MOV.U32 R4, RZ, RZ, 0x9b8 ;  /* 0x000009b8ff047424 */ /* 0x000fe200078e00ff */
[----:B0-----:R-:W0:Y:S01]  /*10cb0*/  LDC R8, c[0x0][0xbe8] ;  /* 0x0002fa00ff087b82 */ /* 0x001e220000000800 */
[----:B------:R1:W5:Y:S04]  /*10cc0*/  @P0 LDG.E R32, desc[UR56][R62.64] ;  /* 0x000000383e200981 */ /* 0x000368000c1e1900 */
[----:B------:R1:W5:Y:S01]  /*10cd0*/  @P3 LDG.E R69, desc[UR56][R66.64] ;  /* 0x0000003842453981 */ /* 0x000362000c1e1900 */
[----:B------:R-:W-:-:S02]  /*10ce0*/  SEL R4, R4, 0x978, P2 ;  /* 0x0000097804047807 */ /* 0x000fc40001000000 */
[----:B------:R-:W-:Y:S02]  /*10cf0*/  LEA.HI R71, R71, R75, RZ, 0x2 ;  /* 0x0000004b47477211 */ /* 0x000fe400078f10ff */
[----:B--2---:R1:W2:Y:S01]  /*10d00*/  LDC.64 R12, c[0x0][R4+0x220] ;  /* 0x00008800040c7b82 */ /* 0x0042a20000000a00 */
[----:B0-----:R-:W-:-:S07]  /*10d10*/  ISETP.NE.AND P1, PT, R8, 0x1, PT ;  /* 0x000000010800780c */ /* 0x001fce0003f25270 */
[----:B------:R1:W0:Y:S08]  /*10d20*/  LDC.64 R14, c[0x0][R4+0x218] ;  /* 0x00008600040e7b82 */ /* 0x0002300000000a00 */
[----:B------:R1:W3:Y:S01]  /*10d30*/  LDC.64 R10, c[0x0][R4+0x228] ;  /* 0x00008a00040a7b82 */ /* 0x0002e20000000a00 */
[----:B--2---:R-:W-:Y:S05]  /*10d40*/  @P3 BRA `(.L_x_12655) ;  /* 0x0000000000103947 */ /* 0x004fea0003800000 */
[----:B------:R-:W-:Y:S05]  /*10d50*/  @!P0 BRA `(.L_x_12655) ;  /* 0x00000000000c8947 */ /* 0x000fea0003800000 */
[----:B------:R-:W2:Y:S04]  /*10d60*/  LDG.E R6, desc[UR56][R62.64] ;  /* 0x000000383e067981 */ /* 0x000ea8000c1e1900 */
[----:B-----5:R-:W2:Y:S02]  /*10d70*/  LDG.E R69, desc[UR56][R62.64+0x4] ;  /* 0x000004383e457981 */ /* 0x020ea4000c1e1900 */
[----:B--2---:R-:W-:-:S07]  /*10d80*/  IADD3 R69, -R6, R69, RZ ;  /* 0x0000004506457210 */ /* 0x004fce0007ffe1ff */
.L_x_12655:
[----:B------:R-:W2:Y:S04]  /*10d90*/  LDL R77, [R1+0xa8] ;  /* 0x0000a800014d7983 */ /* 0x000ea80000100800 */
[----:B------:R-:W0:Y:S04]  /*10da0*/  LDL R72, [R1+0x8c] ;  /* 0x00008c0001487983 */ /* 0x000e280000100800 */
[----:B------:R-:W4:Y:S04]  /*10db0*/  LDL R76, [R1+0x9c] ;  /* 0x00009c00014c7983 */ /* 0x000f280000100800 */
[----:B------:R-:W3:Y:S01]  /*10dc0*/  LDL R70, [R1+0xa0] ;  /* 0x0000a00001467983 */ /* 0x000ee20000100800 */
[----:B------:R-:W-:Y:S01]  /*10dd0*/  LOP3.LUT R71, R71, 0xfffffffc, RZ, 0xc0, !PT ;  /* 0xfffffffc47477812 */ /* 0x000fe200078ec0ff */
[----:B-1----:R-:W1:Y:S01]  /*10de0*/  LDC.64 R4, c[0x0][R4+0x210] ;  /* 0x0000840004047b82 */ /* 0x002e620000000a00 */
[----:B------:R-:W-:-:S03]  /*10df0*/  ISETP.NE.U32.AND P0, PT, RZ, UR4, PT ;  /* 0x00000004ff007c0c */ /* 0x000fc6000bf05070 */
[----:B------:R-:W-:-:S04]  /*10e00*/  IMAD.IADD R71, R75, 0x1, -R71 ;  /* 0x000000014b477824 */ /* 0x000fc800078e0a47 */
[----:B------:R-:W1:Y:S01]  /*10e10*/  @P1 LDC R66, c[0x0][0xbec] ;  /* 0x0002fb00ff421b82 */ /* 0x000e620000000800 */
[----:B------:R-:W-:Y:S02]  /*10e20*/  LEA.HI R62, R71, R71, RZ, 0x1 ;  /* 0x00000047473e7211 */ /* 0x000fe400078f08ff */
[----:B------:R-:W-:Y:S02]  /*10e30*/  ISETP.NE.AND.EX P0, PT, RZ, UR5, PT, P0 ;  /* 0x00000005ff007c0c */ /* 0x000fe4000bf05300 */
[----:B------:R-:W-:-:S03]  /*10e40*/  LOP3.LUT R62, R62, 0x1ffffffe, RZ, 0xc0, !PT ;  /* 0x1ffffffe3e3e7812 */ /* 0x000fc600078ec0ff */
[----:B------:R-:W3:Y:S01]  /*10e50*/  @P1 LDC R73, c[0x0][0xbf0] ;  /* 0x0002fc00ff491b82 */ /* 0x000ee20000000800 */
[----:B------:R-:W-:-:S07]  /*10e60*/  SEL R9, R74, RZ, !P0 ;  /* 0x000000ff4a097207 */ /* 0x000fce0004000000 */
[----:B------:R-:W1:Y:S01]  /*10e70*/  LDC.64 R6, c[0x0][0xba8] ;  /* 0x0002ea00ff067b82 */ /* 0x000e620000000a00 */
[----:B------:R-:W-:Y:S01]  /*10e80*/  SEL R63, R64, RZ, !P0 ;  /* 0x000000ff403f7207 */ /* 0x000fe20004000000 */
[----:B------:R-:W-:Y:S01]  /*10e90*/  IMAD.IADD R62, R71, 0x1, -R62 ;  /* 0x00000001473e7824 */ /* 0x000fe200078e0a3e */
[----:B------:R-:W1:Y:S01]  /*10ea0*/  S2R R68, SR_TID.X ;  /* 0x0000000000447919 */ /* 0x000e620000002100 */
[----:B------:R-:W-:-:S04]  /*10eb0*/  IMAD R13, R13, R9, RZ ;  /* 0x000000090d0d7224 */ /* 0x000fc800078e02ff */
[C---:B------:R-:W-:Y:S02]  /*10ec0*/  IMAD R71, R12.reuse, R63, R13 ;  /* 0x0000003f0c477224 */ /* 0x040fe400078e020d */
[----:B------:R-:W-:-:S04]  /*10ed0*/  IMAD.WIDE.U32 R12, R12, R9, RZ ;  /* 0x000000090c0c7225 */ /* 0x000fc800078e00ff */
[----:B------:R-:W-:Y:S01]  /*10ee0*/  IMAD.IADD R71, R13, 0x1, R71 ;  /* 0x000000010d477824 */ /* 0x000fe200078e0247 */
[----:B-1----:R-:W1:Y:S08]  /*10ef0*/  @!P2 LDC R6, c[0x0][0xb50] ;  /* 0x0002d400ff06ab82 */ /* 0x002e700000000800 */
[----:B------:R-:W1:Y:S01]  /*10f00*/  @!P2 LDC R7, c[0x0][0xb54] ;  /* 0x0002d500ff07ab82 */ /* 0x000e620000000800 */
[----:B------:R-:W-:-:S05]  /*10f10*/  VIADD R78, R68, 0xffffff80 ;  /* 0xffffff80444e7836 */ /* 0x000fca0000000000 */
[----:B------:R-:W-:-:S04]  /*10f20*/  SHF.R.S32.HI R68, RZ, 0x1f, R78 ;  /* 0x0000001fff447819 */ /* 0x000fc8000001144e */
[----:B------:R-:W-:-:S04]  /*10f30*/  LEA.HI R68, R68, R78, RZ, 0x7 ;  /* 0x0000004e44447211 */ /* 0x000fc800078f38ff */
[----:B------:R-:W-:-:S05]  /*10f40*/  LOP3.LUT R68, R68, 0xffffff80, RZ, 0xc0, !PT ;  /* 0xffffff8044447812 */ /* 0x000fca00078ec0ff */
[----:B------:R-:W-:Y:S02]  /*10f50*/  IMAD.IADD R68, R78, 0x1, -R68 ;  /* 0x000000014e447824 */ /* 0x000fe400078e0a44 */
[----:B--2---:R-:W-:Y:S02]  /*10f60*/  IMAD R62, R62, 0x8, R77 ;  /* 0x000000083e3e7824 */ /* 0x004fe400078e024d */
[-C--:B0-----:R-:W-:Y:S02]  /*10f70*/  IMAD R67, R15, R72.reuse, RZ ;  /* 0x000000480f437224 */ /* 0x081fe400078e02ff */
[----:B------:R-:W-:-:S04]  /*10f80*/  IMAD.WIDE.U32 R14, R14, R72, RZ ;  /* 0x000000480e0e7225 */ /* 0x000fc800078e00ff */
[----:B----4-:R-:W-:Y:S01]  /*10f90*/  IMAD R65, R76, 0xc0, R62 ;  /* 0x000000c04c417824 */ /* 0x010fe200078e023e */
[----:B-----5:R-:W-:-:S03]  /*10fa0*/  IADD3 R62, P0, P3, R12, R14, R32 ;  /* 0x0000000e0c3e7210 */ /* 0x020fc60007b1e020 */
[----:B------:R-:W-:Y:S01]  /*10fb0*/  @P1 IMAD.HI.U32 R14, R65, R66, RZ ;  /* 0x00000042410e1227 */ /* 0x000fe200078e00ff */
[----:B---3--:R-:W-:Y:S02]  /*10fc0*/  SEL R63, R70, RZ, P2 ;  /* 0x000000ff463f7207 */ /* 0x008fe40001000000 */
[----:B------:R-:W-:Y:S01]  /*10fd0*/  IADD3 R64, R15, R67, RZ ;  /* 0x000000430f407210 */ /* 0x000fe20007ffe0ff */
[----:B------:R-:W-:Y:S01]  /*10fe0*/  IMAD.MOV.U32 R15, RZ, RZ, R65 ;  /* 0x000000ffff0f7224 */ /* 0x000fe200078e0041 */
[----:B------:R-:W-:Y:S01]  /*10ff0*/  @P1 SHF.R.U32.HI R15, RZ, R73, R14 ;  /* 0x00000049ff0f1219 */ /* 0x000fe2000001160e */
[-C--:B------:R-:W-:Y:S01]  /*11000*/  IMAD R67, R11, R63.reuse, RZ ;  /* 0x0000003f0b437224 */ /* 0x080fe200078e02ff */
[----:B------:R-:W-:Y:S01]  /*11010*/  SHF.R.S32.HI R11, RZ, 0x1f, R32 ;  /* 0x0000001fff0b7819 */ /* 0x000fe20000011420 */
[----:B------:R-:W-:Y:S01]  /*11020*/  IMAD.WIDE.U32 R12, R10, R63, RZ ;  /* 0x0000003f0a0c7225 */ /* 0x000fe200078e00ff */
[----:B------:R-:W-:-:S03]  /*11030*/  SHF.R.S32.HI R10, RZ, 0x1f, R15 ;  /* 0x0000001fff0a7819 */ /* 0x000fc6000001140f */
[----:B------:R-:W-:Y:S01]  /*11040*/  IMAD.MOV R14, RZ, RZ, -R15 ;  /* 0x000000ffff0e7224 */ /* 0x000fe200078e0a0f */
[----:B------:R-:W-:Y:S02]  /*11050*/  IADD3.X R63, R71, R64, R11, P0, P3 ;  /* 0x00000040473f7210 */ /* 0x000fe400007e640b */
[----:B------:R-:W-:Y:S01]  /*11060*/  IADD3 R12, P0, P3, R15, R62, R12 ;  /* 0x0000003e0f0c7210 */ /* 0x000fe20007b1e00c */
[----:B------:R-:W-:Y:S01]  /*11070*/  IMAD R15, R8, R14, R65 ;  /* 0x0000000e080f7224 */ /* 0x000fe200078e0241 */
[----:B------:R-:W-:-:S04]  /*11080*/  IADD3 R67, R13, R67, RZ ;  /* 0x000000430d437210 */ /* 0x000fc80007ffe0ff */
[----:B------:R-:W-:Y:S01]  /*11090*/  IADD3.X R13, R10, R63, R67, P0, P3 ;  /* 0x0000003f0a0d7210 */ /* 0x000fe200007e6443 */
[-C--:B------:R-:W-:Y:S01]  /*110a0*/  IMAD R5, R5, R15.reuse, RZ ;  /* 0x0000000f05057224 */ /* 0x080fe200078e02ff */
[----:B------:R-:W-:Y:S01]  /*110b0*/  SHF.R.S32.HI R63, RZ, 0x1f, R15 ;  /* 0x0000001fff3f7819 */ /* 0x000fe2000001140f */
[----:B------:R-:W-:-:S04]  /*110c0*/  IMAD.WIDE.U32 R12, R4, R15, R12 ;  /* 0x0000000f040c7225 */ /* 0x000fc800078e000c */
[----:B------:R-:W-:Y:S01]  /*110d0*/  IMAD R5, R4, R63, R5 ;  /* 0x0000003f04057224 */ /* 0x000fe200078e0205 */
[----:B-1----:R-:W-:-:S03]  /*110e0*/  LEA R14, P0, R12, R6, 0x2 ;  /* 0x000000060c0e7211 */ /* 0x002fc600078010ff */
[----:B------:R-:W-:-:S05]  /*110f0*/  IMAD.IADD R4, R13, 0x1, R5 ;  /* 0x000000010d047824 */ /* 0x000fca00078e0205 */
[----:B------:R-:W-:Y:S02]  /*11100*/  LEA.HI.X R7, R12, R7, R4, 0x2, P0 ;  /* 0x000000070c077211 */ /* 0x000fe400000f1404 */
        /* <DEDUP_REMOVED lines=13> */
[----:B0-----:R-:W-:Y:S01]  /*111e0*/  IMAD R3, R60, 0x40, R59 ;  /* 0x000000403c037824 */ /* 0x001fe200078e023b */
[----:B------:R-:W0:Y:S01]  /*111f0*/  @P1 LDC R0, c[0x0][0xbec] ;  /* 0x0002fb00ff001b82 */ /* 0x000e220000000800 */
[----:B------:R-:W-:Y:S02]  /*11200*/  ULDC.64 UR4, c[0x0][0xaa0] ;  /* 0x0002a80000047ab9 */ /* 0x000fe40000000a00 */
[----:B------:R-:W-:-:S03]  /*11210*/  IMAD.WIDE R24, R3, 0x2, R24 ;  /* 0x0000000203187825 */ /* 0x000fc600078e0218 */
[C---:B------:R-:W-:Y:S02]  /*11220*/  IADD3 R27, P0, R24.reuse, 0x1800, RZ ;  /* 0x00001800181b7810 */ /* 0x040fe40007f1e0ff */
[----:B------:R-:W1:Y:S01]  /*11230*/  @P1 LDC R15, c[0x0][0xbf0] ;  /* 0x0002fc00ff0f1b82 */ /* 0x000e620000000800 */
[C---:B------:R-:W-:Y:S02]  /*11240*/  IADD3 R29, P2, R24.reuse, 0x3000, RZ ;  /* 0x00003000181d7810 */ /* 0x040fe40007f5e0ff */
[----:B------:R-:W-:Y:S02]  /*11250*/  IADD3 R37, P3, R24, 0x4800, RZ ;  /* 0x0000480018257810 */ /* 0x000fe40007f7e0ff */
[----:B------:R-:W-:Y:S02]  /*11260*/  LOP3.LUT R26, R27, 0x380, RZ, 0xc0, !PT ;  /* 0x000003801b1a7812 */ /* 0x000fe400078ec0ff */
[----:B------:R-:W-:Y:S02]  /*11270*/  LOP3.LUT R28, R29, 0x380, RZ, 0xc0, !PT ;  /* 0x000003801d1c7812 */ /* 0x000fe400078ec0ff */
[----:B------:R-:W-:-:S02]  /*11280*/  LOP3.LUT R36, R37, 0x380, RZ, 0xc0, !PT ;  /* 0x0000038025247812 */ /* 0x000fc400078ec0ff */
[----:B------:R-:W-:Y:S01]  /*11290*/  LOP3.LUT R5, R24, 0x380, RZ, 0xc0, !PT ;  /* 0x0000038018057812 */ /* 0x000fe200078ec0ff */
[----:B------:R-:W-:Y:S01]  /*112a0*/  IMAD R11, R11, UR4, RZ ;  /* 0x000000040b0b7c24 */ /* 0x000fe2000f8e02ff */
[----:B------:R-:W-:Y:S02]  /*112b0*/  SHF.R.U64 R26, R26, 0x3, RZ ;  /* 0x000000031a1a7819 */ /* 0x000fe400000012ff */
[----:B------:R-:W-:Y:S02]  /*112c0*/  SHF.R.U64 R28, R28, 0x3, RZ ;  /* 0x000000031c1c7819 */ /* 0x000fe400000012ff */
[----:B------:R-:W-:Y:S02]  /*112d0*/  SHF.R.U64 R36, R36, 0x3, RZ ;  /* 0x0000000324247819 */ /* 0x000fe400000012ff */
[----:B------:R-:W-:Y:S01]  /*112e0*/  SHF.R.U64 R5, R5, 0x3, RZ ;  /* 0x0000000305057819 */ /* 0x000fe200000012ff */
[----:B------:R-:W-:Y:S01]  /*112f0*/  IMAD R3, R32, UR5, R11 ;  /* 0x0000000520037c24 */ /* 0x000fe2000f8e020b */
[----:B------:R-:W-:Y:S01]  /*11300*/  LOP3.LUT R26, R26, R27, RZ, 0x3c, !PT ;  /* 0x0000001b1a1a7212 */ /* 0x000fe200078e3cff */
[----:B------:R-:W-:Y:S01]  /*11310*/  IMAD.WIDE.U32 R10, R32, UR4, RZ ;  /* 0x00000004200a7c25 */ /* 0x000fe2000f8e00ff */
[----:B------:R-:W-:Y:S01]  /*11320*/  LOP3.LUT R28, R28, R29, RZ, 0x3c, !PT ;  /* 0x0000001d1c1c7212 */ /* 0x000fe200078e3cff */
[----:B------:R-:W-:Y:S01]  /*11330*/  ULDC.64 UR4, c[0x0][0xae8] ;  /* 0x0002ba0000047ab9 */ /* 0x000fe20000000a00 */
[----:B------:R-:W-:Y:S01]  /*11340*/  LOP3.LUT R36, R36, R37, RZ, 0x3c, !PT ;  /* 0x0000002524247212 */ /* 0x000fe200078e3cff */
[--C-:B------:R-:W-:Y:S01]  /*11350*/  IMAD.X R27, RZ, RZ, R25.reuse, P0 ;  /* 0x000000ffff1b7224 */ /* 0x100fe200000e0619 */
[----:B------:R-:W-:Y:S01]  /*11360*/  LOP3.LUT R4, R5, R24, RZ, 0x3c, !PT ;  /* 0x0000001805047212 */ /* 0x000fe200078e3cff */
[--C-:B------:R-:W-:Y:S01]  /*11370*/  IMAD.X R29, RZ, RZ, R25.reuse, P2 ;  /* 0x000000ffff1d7224 */ /* 0x100fe200010e0619 */
[----:B------:R-:W-:Y:S01]  /*11380*/  IADD3.X R37, RZ, R25, RZ, P3, !PT ;  /* 0x00000019ff257210 */ /* 0x000fe20001ffe4ff */
[----:B------:R-:W-:-:S02]  /*11390*/  IMAD.MOV.U32 R5, RZ, RZ, R25 ;  /* 0x000000ffff057224 */ /* 0x000fc400078e0019 */
[----:B------:R-:W-:Y:S01]  /*113a0*/  IMAD.IADD R11, R11, 0x1, R3 ;  /* 0x000000010b0b7824 */ /* 0x000fe200078e0203 */
[----:B------:R-:W5:Y:S01]  /*113b0*/  LD.E.128 R24, desc[UR56][R26.64] ;  /* 0x000000381a187980 */ /* 0x000f62000c101d00 */
[----:B------:R-:W-:Y:S02]  /*113c0*/  IMAD R61, R61, 0x30, R60 ;  /* 0x000000303d3d7824 */ /* 0x000fe400078e023c */
[----:B------:R-:W-:Y:S01]  /*113d0*/  IMAD.WIDE.U32 R10, R72, UR4, R10 ;  /* 0x00000004480a7c25 */ /* 0x000fe2000f8e000a */
[----:B------:R-:W5:Y:S01]  /*113e0*/  LD.E.128 R4, desc[UR56][R4.64] ;  /* 0x0000003804047980 */ /* 0x000f62000c101d00 */
[----:B------:R-:W-:-:S03]  /*113f0*/  SHF.R.S32.HI R12, RZ, 0x1f, R9 ;  /* 0x0000001fff0c7819 */ /* 0x000fc60000011409 */
[----:B------:R-:W5:Y:S01]  /*11400*/  LD.E.128 R28, desc[UR56][R28.64] ;  /* 0x000000381c1c7980 */ /* 0x000f62000c101d00 */
[----:B------:R-:W-:-:S03]  /*11410*/  IMAD R61, R76, 0xc0, R61 ;  /* 0x000000c04c3d7824 */ /* 0x000fc600078e023d */
        /* <DEDUP_REMOVED lines=33> */
[----:B------:R-:W-:Y:S02]  /*11630*/  LEA R40, P0, R8, UR4, 0x1 ;  /* 0x0000000408287c11 */ /* 0x000fe4000f8008ff */
[----:B------:R-:W-:Y:S01]  /*11640*/  IADD3 R41, R9, R41, RZ ;  /* 0x0000002909297210 */ /* 0x000fe20007ffe0ff */
[----:B------:R-:W-:-:S03]  /*11650*/  UMOV UR4, 0xffffffff ;  /* 0xffffffff00047882 */ /* 0x000fc60000000000 */
[----:B------:R-:W-:Y:S01]  /*11660*/  LEA.HI.X R41, R8, UR5, R41, 0x1, P0 ;  /* 0x0000000508297c11 */ /* 0x000fe200080f0c29 */
[----:B------:R-:W-:Y:S06]  /*11670*/  BRA.DIV UR4, `(.L_x_12657) ;  /* 0x0000008a04207947 */ /* 0x000fec000b800000 */
[----:B------:R-:W0:Y:S01]  /*11680*/  SHFL.IDX PT, R3, R40, RZ, 0x181f ;  /* 0x00181fff28037589 */ /* 0x000e2200000e0000 */
[----:B------:R-:W-:Y:S01]  /*11690*/  IMAD R42, R76, 0xc0, R60 ;  /* 0x000000c04c2a7824 */ /* 0x000fe200078e023c */
[----:B------:R-:W-:Y:S02]  /*116a0*/  ULDC UR4, c[0x0][0xac8] ;  /* 0x0002b20000047ab9 */ /* 0x000fe40000000800 */
[----:B------:R-:W1:Y:S01]  /*116b0*/  SHFL.IDX PT, R9, R40, 0x1, 0x181f ;  /* 0x00381f0028097f89 */ /* 0x000e6200000e0000 */
[C---:B------:R-:W-:Y:S01]  /*116c0*/  ISETP.GE.AND P0, PT, R59.reuse, UR4, PT ;  /* 0x000000043b007c0c */ /* 0x040fe2000bf06270 */
[C---:B------:R-:W-:Y:S02]  /*116d0*/  VIADD R12, R42.reuse, 0x30 ;  /* 0x000000302a0c7836 */ /* 0x040fe40000000000 */
[----:B------:R-:W2:Y:S01]  /*116e0*/  SHFL.IDX PT, R0, R41, RZ, 0x181f ;  /* 0x00181fff29007589 */ /* 0x000ea200000e0000 */
[CC--:B------:R-:W-:Y:S01]  /*116f0*/  ISETP.GE.OR P2, PT, R42.reuse, R63.reuse, P0 ;  /* 0x0000003f2a00720c */ /* 0x0c0fe20000746670 */
[----:B------:R-:W-:Y:S01]  /*11700*/  VIADD R20, R42, 0x60 ;  /* 0x000000602a147836 */ /* 0x000fe20000000000 */
[-C--:B------:R-:W-:Y:S01]  /*11710*/  ISETP.GE.OR P3, PT, R12, R63.reuse, P0 ;  /* 0x0000003f0c00720c */ /* 0x080fe20000766670 */
[----:B------:R-:W3:Y:S03]  /*11720*/  SHFL.IDX PT, R14, R40, 0x2, 0x181f ;  /* 0x00581f00280e7f89 */ /* 0x000ee600000e0000 */
[----:B------:R-:W-:Y:S01]  /*11730*/  ISETP.GE.OR P4, PT, R20, R63, P0 ;  /* 0x0000003f1400720c */ /* 0x000fe20000786670 */
[----:B------:R-:W4:Y:S04]  /*11740*/  SHFL.IDX PT, R8, R41, 0x1, 0x181f ;  /* 0x00381f0029087f89 */ /* 0x000f2800000e0000 */
[----:B------:R-:W4:Y:S02]  /*11750*/  SHFL.IDX PT, R10, R41, 0x2, 0x181f ;  /* 0x00581f00290a7f89 */ /* 0x000f2400000e0000 */
[----:B0-----:R-:W-:-:S02]  /*11760*/  @!P2 LEA R32, P5, R59, R3, 0x1 ;  /* 0x000000033b20a211 */ /* 0x001fc400078a08ff */
[C---:B-1----:R-:W-:Y:S02]  /*11770*/  @!P3 LEA R20, P1, R59.reuse, R9, 0x1 ;  /* 0x000000093b14b211 */ /* 0x042fe400078208ff */
[C-C-:B--2---:R-:W-:Y:S02]  /*11780*/  @!P2 LEA.HI.X R3, R59.reuse, R0, R58.reuse, 0x1, P5 ;  /* 0x000000003b03a211 */ /* 0x144fe400028f0c3a */
[----:B------:R-:W0:Y:S01]  /*11790*/  SHFL.IDX PT, R0, R41, 0x3, 0x181f ;  /* 0x00781f0029007f89 */ /* 0x000e2200000e0000 */
[C---:B---3--:R-:W-:Y:S02]  /*117a0*/  @!P4 LEA R43, P5, R59.reuse, R14, 0x1 ;  /* 0x0000000e3b2bc211 */ /* 0x048fe400078a08ff */
[----:B------:R-:W-:Y:S01]  /*117b0*/  @!P2 MOV R9, R3 ;  /* 0x000000030009a202 */ /* 0x000fe20000000f00 */
[----:B------:R-:W1:Y:S01]  /*117c0*/  SHFL.IDX PT, R14, R40, 0x3, 0x181f ;  /* 0x00781f00280e7f89 */ /* 0x000e6200000e0000 */
[C---:B----4-:R-:W-:Y:S01]  /*117d0*/  @!P3 LEA.HI.X R21, R59.reuse, R8, R58, 0x1, P1 ;  /* 0x000000083b15b211 */ /* 0x050fe200008f0c3a */
[----:B------:R-:W-:Y:S01]  /*117e0*/  @!P2 IMAD.MOV.U32 R8, RZ, RZ, R32 ;  /* 0x000000ffff08a224 */ /* 0x000fe200078e0020 */
[----:B------:R-:W-:-:S04]  /*117f0*/  @!P4 LEA.HI.X R10, R59, R10, R58, 0x1, P5 ;  /* 0x0000000a3b0ac211 */ /* 0x000fc800028f0c3a */
[----:B-----5:R2:W-:Y:S04]  /*11800*/  @!P2 ST.E.128 desc[UR56][R8.64], R4 ;  /* 0x000000040800a985 */ /* 0x0205e8000c101d38 */
[----:B------:R3:W-:Y:S01]  /*11810*/  @!P3 ST.E.128 desc[UR56][R20.64], R24 ;  /* 0x000000181400b985 */ /* 0x0007e2000c101d38 */
[----:B--2---:R-:W-:Y:S02]  /*11820*/  @!P4 IMAD.MOV.U32 R4, RZ, RZ, R43 ;  /* 0x000000ffff04c224 */ /* 0x004fe400078e002b */
[----:B------:R-:W-:-:S05]  /*11830*/  @!P4 IMAD.MOV.U32 R5, RZ, RZ, R10 ;  /* 0x000000ffff05c224 */ /* 0x000fca00078e000a */
[----:B01----:R3:W-:Y:S02]  /*11840*/  @!P4 ST.E.128 desc[UR56][R4.64], R28 ;  /* 0x0000001c0400c985 */ /* 0x0037e4000c101d38 */
.L_x_12839:
[----:B------:R-:W-:-:S05]  /*11850*/  VIADD R42, R42, 0x90 ;  /* 0x000000902a2a7836 */ /* 0x000fca0000000000 */
[----:B------:R-:W-:-:S13]  /*11860*/  ISETP.GE.OR P0, PT, R42, R63, P0 ;  /* 0x0000003f2a00720c */ /* 0x000fda0000706670 */
[----:B------:R-:W-:Y:S05]  /*11870*/  @P0 BRA `(.L_x_12658) ;  /* 0x0000001000d40947 */ /* 0x000fea0003800000 */
[----:B------:R-:W-:-:S04]  /*11880*/  LEA R14, P0, R59, R14, 0x1 ;  /* 0x0000000e3b0e7211 */ /* 0x000fc800078008ff */
[----:B------:R-:W-:-:S05]  /*11890*/  LEA.HI.X R15, R59, R0, R58, 0x1, P0 ;  /* 0x000000003b0f7211 */ /* 0x000fca00000f0c3a */
[----:B------:R0:W-:Y:S01]  /*118a0*/  ST.E.128 desc[UR56][R14.64], R36 ;  /* 0x000000240e007985 */ /* 0x0001e2000c101d38 */
[----:B------:R-:W-:Y:S05]  /*118b0*/  BRA `(.L_x_12658) ;  /* 0x0000001000c47947 */ /* 0x000fea0003800000 */
.L_x_12656:
[----:B------:R-:W-:Y:S01]  /*118c0*/  ULDC.64 UR4, c[0x0][0xb08] ;  /* 0x0002c20000047ab9 */ /* 0x000fe20000000a00 */
[----:B0-----:R-:W0:Y:S01]  /*118d0*/  @P1 LDC R12, c[0x0][0xbec] ;  /* 0x0002fb00ff0c1b82 */ /* 0x001e220000000800 */
[----:B------:R-:W-:Y:S01]  /*118e0*/  IMAD R11, R11, UR4, RZ ;  /* 0x000000040b0b7c24 */ /* 0x000fe2000f8e02ff */
[----:B------:R-:W-:Y:S01]  /*118f0*/  SHF.R.S32.HI R0, RZ, 0x1f, R9 ;  /* 0x0000001fff007819 */ /* 0x000fe20000011409 */
[----:B------:R-:W-:Y:S01]  /*11900*/  IMAD.WIDE.U32 R4, R32, UR4, RZ ;  /* 0x0000000420047c25 */ /* 0x000fe2000f8e00ff */
[----:B------:R-:W-:-:S03]  /*11910*/  ULDC.64 UR6, c[0x0][0xb30] ;  /* 0x0002cc0000067ab9 */ /* 0x000fc60000000a00 */
[----:B------:R-:W-:Y:S01]  /*11920*/  IMAD R11, R32, UR5, R11 ;  /* 0x00000005200b7c24 */ /* 0x000fe2000f8e020b */
[----:B------:R-:W1:Y:S01]  /*11930*/  @P1 LDC R13, c[0x0][0xbf0] ;  /* 0x0002fc00ff0d1b82 */ /* 0x000e620000000800 */
[----:B------:R-:W-:Y:S01]  /*11940*/  ULDC.64 UR4, c[0x0][0xb38] ;  /* 0x0002ce0000047ab9 */ /* 0x000fe20000000a00 */
[----:B------:R-:W-:Y:S02]  /*11950*/  IMAD.MOV.U32 R3, RZ, RZ, R65 ;  /* 0x000000ffff037224 */ /* 0x000fe400078e0041 */
[----:B------:R-:W-:-:S03]  /*11960*/  IADD3 R5, R5, R11, RZ ;  /* 0x0000000b05057210 */ /* 0x000fc60007ffe0ff */
[----:B------:R-:W-:-:S04]  /*11970*/  IMAD.WIDE.U32 R4, R72, UR4, R4 ;  /* 0x0000000448047c25 */ /* 0x000fc8000f8e0004 */
[----:B------:R-:W-:Y:S01]  /*11980*/  IMAD R5, R72, UR5, R5 ;  /* 0x0000000548057c24 */ /* 0x000fe2000f8e0205 */
[----:B------:R-:W-:Y:S02]  /*11990*/  ULDC.64 UR4, c[0x0][0xb40] ;  /* 0x0002d00000047ab9 */ /* 0x000fe40000000a00 */
[----:B------:R-:W-:Y:S02]  /*119a0*/  IMAD R0, R0, UR4, RZ ;  /* 0x0000000400007c24 */ /* 0x000fe4000f8e02ff */
[----:B0-----:R-:W-:-:S04]  /*119b0*/  @P1 IMAD.HI.U32 R12, R65, R12, RZ ;  /* 0x0000000c410c1227 */ /* 0x001fc800078e00ff */
[C---:B------:R-:W-:Y:S02]  /*119c0*/  IMAD R7, R9.reuse, UR5, R0 ;  /* 0x0000000509077c24 */ /* 0x040fe4000f8e0200 */
[----:B------:R-:W-:Y:S01]  /*119d0*/  IMAD.WIDE.U32 R4, R9, UR4, R4 ;  /* 0x0000000409047c25 */ /* 0x000fe2000f8e0004 */
[----:B-1----:R-:W-:Y:S01]  /*119e0*/  @P1 SHF.R.U32.HI R3, RZ, R13, R12 ;  /* 0x0000000dff031219 */ /* 0x002fe2000001160c */
[----:B------:R-:W-:Y:S02]  /*119f0*/  ULDC.64 UR4, c[0x0][0xb48] ;  /* 0x0002d20000047ab9 */ /* 0x000fe40000000a00 */
[----:B------:R-:W-:Y:S01]  /*11a00*/  IMAD.IADD R5, R5, 0x1, R7 ;  /* 0x0000000105057824 */ /* 0x000fe200078e0207 */
[--C-:B------:R-:W-:Y:S01]  /*11a10*/  SHF.R.S32.HI R0, RZ, 0x1f, R3.reuse ;  /* 0x0000001fff007819 */ /* 0x100fe20000011403 */
[----:B------:R-:W-:Y:S02]  /*11a20*/  IMAD.MOV R7, RZ, RZ, -R3 ;  /* 0x000000ffff077224 */ /* 0x000fe400078e0a03 */
[----:B------:R-:W-:-:S04]  /*11a30*/  IMAD.WIDE.U32 R4, R70, UR4, R4 ;  /* 0x0000000446047c25 */ /* 0x000fc8000f8e0004 */
[----:B------:R-:W-:Y:S02]  /*11a40*/  IMAD R0, R0, UR6, RZ ;  /* 0x0000000600007c24 */ /* 0x000fe4000f8e02ff */
[----:B------:R-:W-:Y:S01]  /*11a50*/  IMAD R5, R70, UR5, R5 ;  /* 0x0000000546057c24 */ /* 0x000fe2000f8e0205 */
[----:B------:R-:W-:Y:S01]  /*11a60*/  ULDC.64 UR4, c[0x0][0xb28] ;  /* 0x0002ca0000047ab9 */ /* 0x000fe20000000a00 */
[C---:B------:R-:W-:Y:S02]  /*11a70*/  IMAD R9, R3.reuse, UR7, R0 ;  /* 0x0000000703097c24 */ /* 0x040fe4000f8e0200 */
[----:B------:R-:W-:Y:S01]  /*11a80*/  IMAD.WIDE.U32 R4, R3, UR6, R4 ;  /* 0x0000000603047c25 */ /* 0x000fe2000f8e0004 */
[----:B------:R-:W-:-:S03]  /*11a90*/  SHF.R.S32.HI R3, RZ, 0x1f, R68 ;  /* 0x0000001fff037819 */ /* 0x000fc60000011444 */
[----:B------:R-:W-:Y:S01]  /*11aa0*/  IMAD R7, R8, R7, R65 ;  /* 0x0000000708077224 */ /* 0x000fe200078e0241 */
[----:B------:R-:W-:Y:S01]  /*11ab0*/  LEA.HI R8, R3, R68, RZ, 0x2 ;  /* 0x0000004403087211 */ /* 0x000fe200078f10ff */
[----:B------:R-:W-:Y:S01]  /*11ac0*/  VIADD R3, R2, 0x30820 ;  /* 0x0003082002037836 */ /* 0x000fe20000000000 */
[----:B------:R-:W-:Y:S02]  /*11ad0*/  IADD3 R5, R5, R9, RZ ;  /* 0x0000000905057210 */ /* 0x000fe40007ffe0ff */
[----:B------:R-:W-:Y:S02]  /*11ae0*/  SHF.R.S32.HI R0, RZ, 0x1f, R7 ;  /* 0x0000001fff007819 */ /* 0x000fe40000011407 */
[----:B------:R-:W-:Y:S01]  /*11af0*/  LOP3.LUT R9, R8, 0x7ffffffc, RZ, 0xc0, !PT ;  /* 0x7ffffffc08097812 */ /* 0x000fe200078ec0ff */
[----:B------:R-:W-:Y:S01]  /*11b00*/  IMAD.WIDE.U32 R4, R7, UR4, R4 ;  /* 0x0000000407047c25 */ /* 0x000fe2000f8e0004 */
[----:B------:R-:W-:-:S03]  /*11b10*/  PRMT R8, RZ, 0x654, R3 ;  /* 0x00000654ff087816 */ /* 0x000fc60000000003 */
[----:B------:R-:W-:Y:S01]  /*11b20*/  IMAD R0, R0, UR4, RZ ;  /* 0x0000000400007c24 */ /* 0x000fe2000f8e02ff */
[----:B------:R0:W-:Y:S01]  /*11b30*/  SYNCS.ARRIVE.TRANS64.RED.A1T0 RZ, [R8+URZ], RZ ;  /* 0x000000ff08ff79a7 */ /* 0x0001e2000810043f */
[----:B------:R-:W-:Y:S02]  /*11b40*/  IMAD.IADD R9, R68, 0x1, -R9 ;  /* 0x0000000144097824 */ /* 0x000fe400078e0a09 */
[----:B------:R-:W-:Y:S01]  /*11b50*/  IMAD R3, R7, UR5, R0 ;  /* 0x0000000507037c24 */ /* 0x000fe2000f8e0200 */
[----:B------:R-:W-:Y:S01]  /*11b60*/  ULDC.64 UR4, c[0x0][0xb00] ;  /* 0x0002c00000047ab9 */ /* 0x000fe20000000a00 */
[----:B------:R-:W-:Y:S01]  /*11b70*/  IMAD.SHL.U32 R7, R9, 0x2, RZ ;  /* 0x0000000209077824 */ /* 0x000fe200078e00ff */
[C---:B------:R-:W-:Y:S01]  /*11b80*/  LEA R0, P0, R4.reuse, UR4, 0x2 ;  /* 0x0000000404007c11 */ /* 0x040fe2000f8010ff */
[----:B------:R-:W-:Y:S01]  /*11b90*/  UMOV UR4, 0xffffffff ;  /* 0xffffffff00047882 */ /* 0x000fe20000000000 */
[----:B------:R-:W-:Y:S01]  /*11ba0*/  IADD3 R3, R5, R3, RZ ;  /* 0x0000000305037210 */ /* 0x000fe20007ffe0ff */
[C---:B------:R-:W-:Y:S01]  /*11bb0*/  VIADD R32, R7.reuse, 0x30 ;  /* 0x0000003007207836 */ /* 0x040fe20000000000 */
[C---:B------:R-:W-:Y:S01]  /*11bc0*/  IADD3 R65, R7.reuse, 0x10, RZ ;  /* 0x0000001007417810 */ /* 0x040fe20007ffe0ff */
[C---:B------:R-:W-:Y:S01]  /*11bd0*/  VIADD R60, R7.reuse, 0x38 ;  /* 0x00000038073c7836 */ /* 0x040fe20000000000 */
[----:B------:R-:W-:Y:S01]  /*11be0*/  LEA.HI.X R4, R4, UR5, R3, 0x2, P0 ;  /* 0x0000000504047c11 */ /* 0x000fe200080f1403 */
        /* <DEDUP_REMOVED lines=10> */
[----:B------:R-:W-:Y:S01]  /*11c90*/  SHF.R.S32.HI R73, RZ, 0x1f, R32 ;  /* 0x0000001fff497819 */ /* 0x000fe20000011420 */
[----:B0-----:R-:W-:Y:S06]  /*11ca0*/  BRA.DIV UR4, `(.L_x_12659) ;  /* 0x00000086049c7947 */ /* 0x001fec000b800000 */
[----:B------:R0:W1:Y:S04]  /*11cb0*/  SHFL.IDX PT, R3, R4, RZ, 0x1c1f ;  /* 0x001c1fff04037589 */ /* 0x00006800000e0000 */
[----:B------:R0:W2:Y:S02]  /*11cc0*/  SHFL.IDX PT, R14, R0, RZ, 0x1c1f ;  /* 0x001c1fff000e7589 */ /* 0x0000a400000e0000 */
.L_x_12842:
[----:B------:R-:W-:Y:S01]  /*11cd0*/  ISETP.GE.AND P0, PT, R10, R63, PT ;  /* 0x0000003f0a00720c */ /* 0x000fe20003f06270 */
[----:B------:R-:W-:-:S12]  /*11ce0*/  BSSY B1, `(.L_x_12660) ;  /* 0x0000023000017945 */ /* 0x000fd80003800000 */
[----:B------:R-:W-:Y:S05]  /*11cf0*/  @P0 BRA `(.L_x_12661) ;  /* 0x0000000000840947 */ /* 0x000fea0003800000 */
[----:B------:R-:W-:Y:S02]  /*11d00*/  ULDC UR4, c[0x0][0xac8] ;  /* 0x0002b20000047ab9 */ /* 0x000fe40000000800 */
[----:B------:R-:W-:Y:S02]  /*11d10*/  ISETP.GE.AND P3, PT, R7, UR4, PT ;  /* 0x0000000407007c0c */ /* 0x000fe4000bf66270 */
[----:B------:R-:W-:Y:S02]  /*11d20*/  ISETP.GE.AND P1, PT, R62, UR4, PT ;  /* 0x000000043e007c0c */ /* 0x000fe4000bf26270 */
[----:B------:R-:W-:Y:S02]  /*11d30*/  ISETP.GE.AND P0, PT, R65, UR4, PT ;  /* 0x0000000441007c0c */ /* 0x000fe4000bf06270 */
[----:B------:R-:W-:-:S07]  /*11d40*/  ISETP.GE.AND P4, PT, R67, UR4, PT ;  /* 0x0000000443007c0c */ /* 0x000fce000bf86270 */
[-C--:B-1----:R-:W-:Y:S02]  /*11d50*/  @!P3 MOV R15, R3.reuse ;  /* 0x00000003000fb202 */ /* 0x082fe40000000f00 */
[CC--:B--2---:R-:W-:Y:S02]  /*11d60*/  @!P1 LEA R10, P5, R62.reuse, R14.reuse, 0x2 ;  /* 0x0000000e3e0a9211 */ /* 0x0c4fe400078a10ff */
[----:B------:R-:W-:Y:S01]  /*11d70*/  @!P0 LEA R12, P2, R65, R14, 0x2 ;  /* 0x0000000e410c8211 */ /* 0x000fe200078410ff */
[----:B------:R-:W-:Y:S01]  /*11d80*/  @!P3 IMAD.WIDE R8, R7, 0x4, R14 ;  /* 0x000000040708b825 */ /* 0x000fe200078e020e */
[-C--:B------:R-:W-:Y:S02]  /*11d90*/  @!P1 LEA.HI.X R11, R62, R3.reuse, R64, 0x2, P5 ;  /* 0x000000033e0b9211 */ /* 0x080fe400028f1440 */
[----:B------:R-:W-:Y:S02]  /*11da0*/  @!P0 LEA.HI.X R13, R65, R3, R66, 0x2, P2 ;  /* 0x00000003410d8211 */ /* 0x000fe400010f1442 */
[----:B------:R1:W-:Y:S01]  /*11db0*/  @!P3 ST.E.64 desc[UR56][R8.64], R20 ;  /* 0x000000140800b985 */ /* 0x0003e2000c101b38 */
[----:B------:R-:W-:-:S02]  /*11dc0*/  ISETP.GE.AND P3, PT, R69, UR4, PT ;  /* 0x0000000445007c0c */ /* 0x000fc4000bf66270 */
[----:B------:R-:W-:Y:S01]  /*11dd0*/  ISETP.GE.AND P2, PT, R71, UR4, PT ;  /* 0x0000000447007c0c */ /* 0x000fe2000bf46270 */
[----:B------:R2:W-:Y:S01]  /*11de0*/  @!P1 ST.E.64 desc[UR56][R10.64], R26 ;  /* 0x0000001a0a009985 */ /* 0x0005e2000c101b38 */
[C---:B------:R-:W-:Y:S02]  /*11df0*/  @!P4 LEA R24, P5, R67.reuse, R14, 0x2 ;  /* 0x0000000e4318c211 */ /* 0x040fe400078a10ff */
[----:B------:R-:W-:Y:S01]  /*11e00*/  ISETP.GE.AND P1, PT, R32, UR4, PT ;  /* 0x0000000420007c0c */ /* 0x000fe2000bf26270 */
[----:B------:R3:W-:Y:S01]  /*11e10*/  @!P0 ST.E.64 desc[UR56][R12.64], R28 ;  /* 0x0000001c0c008985 */ /* 0x0007e2000c101b38 */
[----:B------:R-:W-:Y:S02]  /*11e20*/  ISETP.GE.AND P0, PT, R60, UR4, PT ;  /* 0x000000043c007c0c */ /* 0x000fe4000bf06270 */
[----:B------:R-:W-:-:S03]  /*11e30*/  @!P4 LEA.HI.X R25, R67, R3, R68, 0x2, P5 ;  /* 0x000000034319c211 */ /* 0x000fc600028f1444 */
[-C--:B------:R-:W-:Y:S02]  /*11e40*/  @!P3 LEA R58, P5, R69, R14.reuse, 0x2 ;  /* 0x0000000e453ab211 */ /* 0x080fe400078a10ff */
[----:B------:R3:W-:Y:S01]  /*11e50*/  @!P4 ST.E.64 desc[UR56][R24.64], R30 ;  /* 0x0000001e1800c985 */ /* 0x0007e2000c101b38 */
[-C--:B-1----:R-:W-:Y:S02]  /*11e60*/  @!P2 LEA R8, P4, R71, R14.reuse, 0x2 ;  /* 0x0000000e4708a211 */ /* 0x082fe400078810ff */
[-C--:B------:R-:W-:Y:S02]  /*11e70*/  @!P3 LEA.HI.X R59, R69, R3.reuse, R70, 0x2, P5 ;  /* 0x00000003453bb211 */ /* 0x080fe400028f1446 */
[-C--:B--2---:R-:W-:Y:S02]  /*11e80*/  @!P1 LEA R10, P5, R32, R14.reuse, 0x2 ;  /* 0x0000000e200a9211 */ /* 0x084fe400078a10ff */
[----:B------:R-:W-:Y:S01]  /*11e90*/  @!P2 LEA.HI.X R9, R71, R3, R72, 0x2, P4 ;  /* 0x000000034709a211 */ /* 0x000fe200020f1448 */
[----:B------:R3:W-:Y:S01]  /*11ea0*/  @!P3 ST.E.64 desc[UR56][R58.64], R36 ;  /* 0x000000243a00b985 */ /* 0x0007e2000c101b38 */
[----:B------:R-:W-:-:S02]  /*11eb0*/  @!P0 LEA R14, P4, R60, R14, 0x2 ;  /* 0x0000000e3c0e8211 */ /* 0x000fc400078810ff */
[-C--:B------:R-:W-:Y:S01]  /*11ec0*/  @!P1 LEA.HI.X R11, R32, R3.reuse, R73, 0x2, P5 ;  /* 0x00000003200b9211 */ /* 0x080fe200028f1449 */
[----:B------:R3:W-:Y:S01]  /*11ed0*/  @!P2 ST.E.64 desc[UR56][R8.64], R38 ;  /* 0x000000260800a985 */ /* 0x0007e2000c101b38 */
[----:B------:R-:W-:-:S03]  /*11ee0*/  @!P0 LEA.HI.X R15, R60, R3, R61, 0x2, P4 ;  /* 0x000000033c0f8211 */ /* 0x000fc600020f143d */
[----:B------:R3:W-:Y:S04]  /*11ef0*/  @!P1 ST.E.64 desc[UR56][R10.64], R40 ;  /* 0x000000280a009985 */ /* 0x0007e8000c101b38 */
[----:B------:R3:W-:Y:S02]  /*11f00*/  @!P0 ST.E.64 desc[UR56][R14.64], R44 ;  /* 0x0000002c0e008985 */ /* 0x0007e4000c101b38 */
.L_x_12661:
[----:B------:R-:W-:Y:S05]  /*11f10*/  BSYNC B1 ;  /* 0x0000000000017941 */ /* 0x000fea0003800000 */
.L_x_12660:
[----:B------:R-:W-:-:S03]  /*11f20*/  UMOV UR4, 0xffffffff ;  /* 0xffffffff00047882 */ /* 0x000fc60000000000 */
[----:B------:R-:W-:Y:S05]  /*11f30*/  BRA.DIV UR4, `(.L_x_12662) ;  /* 0x00000086042c7947 */ /* 0x000fea000b800000 */
[----:B-1----:R1:W4:Y:S04]  /*11f40*/  SHFL.IDX PT, R3, R4, 0x1, 0x1c1f ;  /* 0x003c1f0004037f89 */ /* 0x00232800000e0000 */
[----:B--23--:R1:W2:Y:S02]  /*11f50*/  SHFL.IDX PT, R14, R0, 0x1, 0x1c1f ;  /* 0x003c1f00000e7f89 */ /* 0x00c2a400000e0000 */
.L_x_12846:
[----:B------:R-:W-:-:S13]  /*11f60*/  ISETP.GE.AND P0, PT, R6, R63, PT ;  /* 0x0000003f0600720c */ /* 0x000fda0003f06270 */
[----:B------:R-:W-:Y:S05]  /*11f70*/  @P0 BRA `(.L_x_12658) ;  /* 0x0000000c00140947 */ /* 0x000fea0003800000 */
[----:B------:R-:W-:Y:S02]  /*11f80*/  ULDC UR4, c[0x0][0xac8] ;  /* 0x0002b20000047ab9 */ /* 0x000fe40000000800 */
[----:B------:R-:W-:Y:S02]  /*11f90*/  ISETP.GE.AND P4, PT, R7, UR4, PT ;  /* 0x0000000407007c0c */ /* 0x000fe4000bf86270 */
[----:B------:R-:W-:Y:S02]  /*11fa0*/  ISETP.GE.AND P5, PT, R62, UR4, PT ;  /* 0x000000043e007c0c */ /* 0x000fe4000bfa6270 */
[----:B------:R-:W-:Y:S02]  /*11fb0*/  ISETP.GE.AND P0, PT, R65, UR4, PT ;  /* 0x0000000441007c0c */ /* 0x000fe4000bf06270 */
[----:B------:R-:W-:Y:S02]  /*11fc0*/  ISETP.GE.AND P1, PT, R67, UR4, PT ;  /* 0x0000000443007c0c */ /* 0x000fe4000bf26270 */
[----:B------:R-:W-:-:S05]  /*11fd0*/  ISETP.GE.AND P2, PT, R69, UR4, PT ;  /* 0x0000000445007c0c */ /* 0x000fca000bf46270 */
[----:B----4-:R-:W-:Y:S02]  /*11fe0*/  @!P4 IMAD.MOV.U32 R15, RZ, RZ, R3 ;  /* 0x000000ffff0fc224 */ /* 0x010fe400078e0003 */
        /* <DEDUP_REMOVED lines=9> */
[----:B------:R-:W-:Y:S02]  /*12080*/  ISETP.GE.AND P4, PT, R32, UR4, PT ;  /* 0x0000000420007c0c */ /* 0x000fe4000bf86270 */
[-C--:B------:R-:W-:Y:S01]  /*12090*/  @!P1 LEA.HI.X R11, R67, R3.reuse, R68, 0x2, P5 ;  /* 0x00000003430b9211 */ /* 0x080fe200028f1444 */
[----:B------:R3:W-:Y:S01]  /*120a0*/  @!P0 ST.E.64 desc[UR56][R8.64], R48 ;  /* 0x0000003008008985 */ /* 0x0007e2000c101b38 */
[C---:B------:R-:W-:Y:S02]  /*120b0*/  @!P2 LEA R12, P5, R69.reuse, R14, 0x2 ;  /* 0x0000000e450ca211 */ /* 0x040fe400078a10ff */
[----:B------:R-:W-:Y:S01]  /*120c0*/  ISETP.GE.AND P0, PT, R60, UR4, PT ;  /* 0x000000043c007c0c */ /* 0x000fe2000bf06270 */
[----:B------:R3:W-:Y:S01]  /*120d0*/  @!P1 ST.E.64 desc[UR56][R10.64], R50 ;  /* 0x000000320a009985 */ /* 0x0007e2000c101b38 */
[----:B------:R-:W-:-:S02]  /*120e0*/  @!P2 LEA.HI.X R13, R69, R3, R70, 0x2, P5 ;  /* 0x00000003450da211 */ /* 0x000fc400028f1446 */
[----:B------:R-:W-:-:S03]  /*120f0*/  @!P3 LEA R20, P5, R71, R14, 0x2 ;  /* 0x0000000e4714b211 */ /* 0x000fc600078a10ff */
[----:B------:R3:W-:Y:S01]  /*12100*/  @!P2 ST.E.64 desc[UR56][R12.64], R52 ;  /* 0x000000340c00a985 */ /* 0x0007e2000c101b38 */
[----:B------:R-:W-:Y:S02]  /*12110*/  @!P3 LEA.HI.X R21, R71, R3, R72, 0x2, P5 ;  /* 0x000000034715b211 */ /* 0x000fe400028f1448 */
[----:B0-----:R-:W-:-:S03]  /*12120*/  @!P4 LEA R4, P5, R32, R14, 0x2 ;  /* 0x0000000e2004c211 */ /* 0x001fc600078a10ff */
[----:B------:R3:W-:Y:S01]  /*12130*/  @!P3 ST.E.64 desc[UR56][R20.64], R54 ;  /* 0x000000361400b985 */ /* 0x0007e2000c101b38 */
[----:B------:R-:W-:-:S05]  /*12140*/  @!P4 LEA.HI.X R5, R32, R3, R73, 0x2, P5 ;  /* 0x000000032005c211 */ /* 0x000fca00028f1449 */
[----:B------:R3:W-:Y:S01]  /*12150*/  @!P4 ST.E.64 desc[UR56][R4.64], R56 ;  /* 0x000000380400c985 */ /* 0x0007e2000c101b38 */
[----:B------:R-:W-:Y:S05]  /*12160*/  @P0 BRA `(.L_x_12658) ;  /* 0x0000000800980947 */ /* 0x000fea0003800000 */
[----:B------:R-:W-:-:S04]  /*12170*/  LEA R14, P0, R60, R14, 0x2 ;  /* 0x0000000e3c0e7211 */ /* 0x000fc800078010ff */
[----:B------:R-:W-:-:S05]  /*12180*/  LEA.HI.X R15, R60, R3, R61, 0x2, P0 ;  /* 0x000000033c0f7211 */ /* 0x000fca00000f143d */
[----:B------:R0:W-:Y:S01]  /*12190*/  ST.E.64 desc[UR56][R14.64], R150 ;  /* 0x000000960e007985 */ /* 0x0001e2000c101b38 */
[----:B------:R-:W-:Y:S05]  /*121a0*/  BRA `(.L_x_12658) ;  /* 0x0000000800887947 */ /* 0x000fea0003800000 */
.L_x_12654:
[----:B------:R-:W2:Y:S01]  /*121b0*/  LDL R8, [R1+0x94] ;  /* 0x0000940001087983 */ /* 0x000ea20000100800 */
        /* <DEDUP_REMOVED lines=15> */
[----:B------:R-:W-:Y:S02]  /*122b0*/  ISETP.GT.AND P3, PT, R75, 0xbf, PT ;  /* 0x000000bf4b00780c */ /* 0x000fe40003f64270 */
[----:B--2---:R-:W-:-:S13]  /*122c0*/  ISETP.NE.AND P2, PT, R8, RZ, PT ;  /* 0x000000ff0800720c */ /* 0x004fda0003f45270 */
[----:B------:R-:W1:Y:S02]  /*122d0*/  @!P2 LDC R8, c[0x0][0xad4] ;  /* 0x0002b500ff08ab82 */ /* 0x000e640000000800 */
[----:B-1----:R0:W-:Y:S01]  /*122e0*/  @!P2 STL [R1+0x94], R8 ;  /* 0x000094080100a387 */ /* 0x0021e20000100800 */
[----:B------:R-:W-:Y:S01]  /*122f0*/  ISETP.GT.AND P2, PT, R8, 0x1, PT ;  /* 0x000000010800780c */ /* 0x000fe20003f44270 */
[----:B------:R-:W-:-:S12]  /*12300*/  @P1 BRA `(.L_x_12663) ;  /* 0x0000000000101947 */ /* 0x000fd80003800000 */
[----:B------:R-:W-:Y:S05]  /*12310*/  @!P0 BRA `(.L_x_12663) ;  /* 0x00000000000c8947 */ /* 0x000fea0003800000 */
[----:B------:R-:W2:Y:S04]  /*12320*/  LDG.E R0, desc[UR56][R4.64] ;  /* 0x0000003804007981 */ /* 0x000ea8000c1e1900 */
[----:B-----5:R-:W2:Y:S02]  /*12330*/  LDG.E R21, desc[UR56][R4.64+0x4] ;  /* 0x0000043804157981 */ /* 0x020ea4000c1e1900 */
[----:B--2---:R-:W-:-:S07]  /*12340*/  IADD3 R21, -R0, R21, RZ ;  /* 0x0000001500157210 */ /* 0x004fce0007ffe1ff */
.L_x_12663:
[----:B------:R-:W-:Y:S01]  /*12350*/  BSSY B1, `(.L_x_12664) ;  /* 0x000003a000017945 */ /* 0x000fe20003800000 */
[----:B------:R-:W-:Y:S02]  /*12360*/  SEL R31, R74, RZ, !P0 ;  /* 0x000000ff4a1f7207 */ /* 0x000fe40004000000 */
[----:B------:R-:W-:Y:S02]  /*12370*/  SEL R64, R64, RZ, !P0 ;  /* 0x000000ff40407207 */ /* 0x000fe40004000000 */
[----:B-----5:R-:W-:Y:S01]  /*12380*/  SHF.R.S32.HI R24, RZ, 0x1f, R3 ;  /* 0x0000001fff187819 */ /* 0x020fe20000011403 */
[----:B------:R-:W-:Y:S06]  /*12390*/  @P3 BRA `(.L_x_12665) ;  /* 0x0000000000d43947 */ /* 0x000fec0003800000 */
[----:B------:R-:W2:Y:S01]  /*123a0*/  LDL R0, [R1+0x9c] ;  /* 0x00009c0001007983 */ /* 0x000ea20000100800 */
[----:B------:R-:W1:Y:S01]  /*123b0*/  LDC R26, c[0x0][0xbe8] ;  /* 0x0002fa00ff1a7b82 */ /* 0x000e620000000800 */
[----:B0-----:R-:W2:Y:S02]  /*123c0*/  S2R R4, SR_TID.X ;  /* 0x0000000000047919 */ /* 0x001ea40000002100 */
[----:B--2---:R-:W-:Y:S02]  /*123d0*/  IMAD R0, R0, 0xc0, R4 ;  /* 0x000000c000007824 */ /* 0x004fe400078e0204 */
[----:B-1----:R-:W-:Y:S02]  /*123e0*/  IMAD R4, R21, R26, RZ ;  /* 0x0000001a15047224 */ /* 0x002fe400078e02ff */
        /* <DEDUP_REMOVED lines=26> */
[----:B------:R-:W-:Y:S01]  /*12590*/  IMAD.WIDE.U32 R14, R10, R31, RZ ;  /* 0x0000001f0a0e7225 */ /* 0x000fe200078e00ff */
[----:B------:R-:W-:-:S03]  /*125a0*/  IADD3 R27, R9, R27, RZ ;  /* 0x0000001b091b7210 */ /* 0x000fc60007ffe0ff */
[----:B------:R-:W-:Y:S01]  /*125b0*/  IMAD.MOV R10, RZ, RZ, -R25 ;  /* 0x000000ffff0a7224 */ /* 0x000fe200078e0a19 */
[----:B------:R-:W-:Y:S01]  /*125c0*/  IADD3 R0, P1, P3, R14, R8, R3 ;  /* 0x000000080e007210 */ /* 0x000fe20007b3e003 */
        /* <DEDUP_REMOVED lines=13> */
[----:B------:R-:W-:Y:S01]  /*126a0*/  IADD3 R0, R7, R13, RZ ;  /* 0x0000000d07007210 */ /* 0x000fe20007ffe0ff */
[----:B------:R-:W-:Y:S01]  /*126b0*/  IMAD.MOV.U32 R7, RZ, RZ, -0x800000 ;  /* 0xff800000ff077424 */ /* 0x000fe200078e00ff */
[----:B0-----:R-:W-:-:S04]  /*126c0*/  LEA R4, P0, R6, R4, 0x2 ;  /* 0x0000000406047211 */ /* 0x001fc800078010ff */
[----:B-1----:R-:W-:-:S05]  /*126d0*/  LEA.HI.X R5, R6, R5, R0, 0x2, P0 ;  /* 0x0000000506057211 */ /* 0x002fca00000f1400 */
[----:B------:R1:W-:Y:S04]  /*126e0*/  STG.E desc[UR56][R4.64], R7 ;  /* 0x0000000704007986 */ /* 0x0003e8000c101938 */
.L_x_12665:
[----:B------:R-:W-:Y:S05]  /*126f0*/  BSYNC B1 ;  /* 0x0000000000017941 */ /* 0x000fea0003800000 */
.L_x_12664:
[----:B------:R-:W-:Y:S05]  /*12700*/  @P2 BRA `(.L_x_12658) ;  /* 0x0000000400302947 */ /* 0x000fea0003800000 */
[----:B------:R-:W2:Y:S01]  /*12710*/  LDL.LU R12, [R1+0x8c] ;  /* 0x00008c00010c7983 */ /* 0x000ea20000300800 */
[----:B------:R-:W3:Y:S01]  /*12720*/  LDC R10, c[0x0][0xbe8] ;  /* 0x0002fa00ff0a7b82 */ /* 0x000ee20000000800 */
[----:B------:R-:W-:Y:S01]  /*12730*/  ULDC.64 UR4, c[0x0][0xaa0] ;  /* 0x0002a80000047ab9 */ /* 0x000fe20000000a00 */
[----:B------:R-:W-:Y:S01]  /*12740*/  IMAD R61, R61, 0x30, R60 ;  /* 0x000000303d3d7824 */ /* 0x000fe200078e023c */
[----:B------:R-:W4:Y:S01]  /*12750*/  LDL R26, [R1+0x9c] ;  /* 0x00009c00011a7983 */ /* 0x000f220000100800 */
[----:B------:R-:W-:Y:S01]  /*12760*/  IMAD R0, R24, UR4, RZ ;  /* 0x0000000418007c24 */ /* 0x000fe2000f8e02ff */
[----:B------:R-:W-:Y:S01]  /*12770*/  ULDC.64 UR6, c[0x0][0xaf0] ;  /* 0x0002bc0000067ab9 */ /* 0x000fe20000000a00 */
[----:B01----:R-:W-:-:S04]  /*12780*/  IMAD.WIDE.U32 R4, R3, UR4, RZ ;  /* 0x0000000403047c25 */ /* 0x003fc8000f8e00ff */
[----:B------:R-:W-:Y:S01]  /*12790*/  IMAD R7, R3, UR5, R0 ;  /* 0x0000000503077c24 */ /* 0x000fe2000f8e0200 */
[----:B------:R-:W-:Y:S01]  /*127a0*/  ULDC.64 UR4, c[0x0][0xae8] ;  /* 0x0002ba0000047ab9 */ /* 0x000fe20000000a00 */
[----:B------:R-:W-:Y:S02]  /*127b0*/  IMAD R6, R64, UR6, RZ ;  /* 0x0000000640067c24 */ /* 0x000fe4000f8e02ff */
[----:B------:R-:W-:Y:S01]  /*127c0*/  IMAD.IADD R5, R5, 0x1, R7 ;  /* 0x0000000105057824 */ /* 0x000fe200078e0207 */
[----:B---3--:R-:W-:-:S13]  /*127d0*/  ISETP.NE.AND P0, PT, R10, 0x1, PT ;  /* 0x000000010a00780c */ /* 0x008fda0003f05270 */
[----:B------:R-:W0:Y:S08]  /*127e0*/  @P0 LDC R9, c[0x0][0xbec] ;  /* 0x0002fb00ff090b82 */ /* 0x000e300000000800 */
[----:B------:R-:W1:Y:S01]  /*127f0*/  @P0 LDC R11, c[0x0][0xbf0] ;  /* 0x0002fc00ff0b0b82 */ /* 0x000e620000000800 */
[----:B--2---:R-:W-:-:S04]  /*12800*/  IMAD.WIDE.U32 R4, R12, UR4, R4 ;  /* 0x000000040c047c25 */ /* 0x004fc8000f8e0004 */
[----:B----4-:R-:W-:Y:S02]  /*12810*/  IMAD R8, R26, 0xc0, R61 ;  /* 0x000000c01a087824 */ /* 0x010fe400078e023d */
[----:B------:R-:W-:Y:S01]  /*12820*/  IMAD R5, R12, UR5, R5 ;  /* 0x000000050c057c24 */ /* 0x000fe2000f8e0205 */
[----:B------:R-:W-:Y:S01]  /*12830*/  ULDC.64 UR4, c[0x0][0xae0] ;  /* 0x0002b80000047ab9 */ /* 0x000fe20000000a00 */
[----:B0-----:R-:W-:-:S04]  /*12840*/  @P0 IMAD.HI.U32 R0, R8, R9, RZ ;  /* 0x0000000908000227 */ /* 0x001fc800078e00ff */
[----:B------:R-:W-:Y:S01]  /*12850*/  IMAD.MOV.U32 R3, RZ, RZ, R8 ;  /* 0x000000ffff037224 */ /* 0x000fe200078e0008 */
[----:B-1----:R-:W-:Y:S01]  /*12860*/  @P0 SHF.R.U32.HI R3, RZ, R11, R0 ;  /* 0x0000000bff030219 */ /* 0x002fe20000011600 */
[C---:B------:R-:W-:Y:S02]  /*12870*/  IMAD R9, R31.reuse, UR7, R6 ;  /* 0x000000071f097c24 */ /* 0x040fe4000f8e0206 */
[----:B------:R-:W-:Y:S01]  /*12880*/  IMAD.WIDE.U32 R4, R31, UR6, R4 ;  /* 0x000000061f047c25 */ /* 0x000fe2000f8e0004 */
[----:B------:R-:W-:Y:S01]  /*12890*/  IADD3 R7, -R3, RZ, RZ ;  /* 0x000000ff03077210 */ /* 0x000fe20007ffe1ff */
[----:B------:R-:W-:Y:S01]  /*128a0*/  ULDC.64 UR6, c[0x0][0xa80] ;  /* 0x0002a00000067ab9 */ /* 0x000fe20000000a00 */
        /* <DEDUP_REMOVED lines=10> */
[----:B------:R-:W-:Y:S01]  /*12950*/  IMAD.WIDE.U32 R4, R7, UR4, R4 ;  /* 0x0000000407047c25 */ /* 0x000fe2000f8e0004 */
[----:B------:R-:W-:Y:S02]  /*12960*/  ULDC UR4, c[0x0][0xac8] ;  /* 0x0002b20000047ab9 */ /* 0x000fe40000000800 */
[----:B------:R-:W-:Y:S01]  /*12970*/  ISETP.GE.AND P0, PT, R59, UR4, PT ;  /* 0x000000043b007c0c */ /* 0x000fe2000bf06270 */
[----:B------:R-:W-:Y:S01]  /*12980*/  IMAD R3, R7, UR5, R0 ;  /* 0x0000000507037c24 */ /* 0x000fe2000f8e0200 */
[----:B------:R-:W-:Y:S01]  /*12990*/  LEA R7, P1, R4, UR6, 0x1 ;  /* 0x0000000604077c11 */ /* 0x000fe2000f8208ff */
[----:B------:R-:W-:-:S02]  /*129a0*/  UMOV UR4, 0xffffffff ;  /* 0xffffffff00047882 */ /* 0x000fc40000000000 */
[----:B------:R-:W-:-:S05]  /*129b0*/  IMAD.IADD R3, R5, 0x1, R3 ;  /* 0x0000000105037824 */ /* 0x000fca00078e0203 */
[----:B------:R-:W-:Y:S01]  /*129c0*/  LEA.HI.X R20, R4, UR7, R3, 0x1, P1 ;  /* 0x0000000704147c11 */ /* 0x000fe200088f0c03 */
[----:B------:R-:W-:Y:S06]  /*129d0*/  BRA.DIV UR4, `(.L_x_12666) ;  /* 0x0000007a04cc7947 */ /* 0x000fec000b800000 */
[----:B------:R-:W0:Y:S01]  /*129e0*/  SHFL.IDX PT, R3, R7, RZ, 0x181f ;  /* 0x00181fff07037589 */ /* 0x000e2200000e0000 */
[----:B------:R-:W-:Y:S02]  /*129f0*/  IMAD R21, R21, R10, RZ ;  /* 0x0000000a15157224 */ /* 0x000fe400078e02ff */
[----:B------:R-:W-:Y:S01]  /*12a00*/  IMAD R24, R26, 0xc0, R60 ;  /* 0x000000c01a187824 */ /* 0x000fe200078e023c */
[----:B------:R-:W1:Y:S03]  /*12a10*/  SHFL.IDX PT, R0, R20, RZ, 0x181f ;  /* 0x00181fff14007589 */ /* 0x000e6600000e0000 */
[C---:B------:R-:W-:Y:S01]  /*12a20*/  VIADD R10, R24.reuse, 0x60 ;  /* 0x00000060180a7836 */ /* 0x040fe20000000000 */
[----:B------:R-:W2:Y:S01]  /*12a30*/  SHFL.IDX PT, R5, R7, 0x1, 0x181f ;  /* 0x00381f0007057f89 */ /* 0x000ea200000e0000 */
[CC--:B------:R-:W-:Y:S02]  /*12a40*/  ISETP.GE.OR P2, PT, R24.reuse, R21.reuse, P0 ;  /* 0x000000151800720c */ /* 0x0c0fe40000746670 */
[----:B------:R-:W-:Y:S01]  /*12a50*/  IADD3 R8, R24, 0x30, RZ ;  /* 0x0000003018087810 */ /* 0x000fe20007ffe0ff */
[----:B------:R-:W3:Y:S01]  /*12a60*/  SHFL.IDX PT, R14, R7, 0x2, 0x181f ;  /* 0x00581f00070e7f89 */ /* 0x000ee200000e0000 */
[----:B------:R-:W-:-:S02]  /*12a70*/  ISETP.GE.OR P4, PT, R10, R21, P0 ;  /* 0x000000150a00720c */ /* 0x000fc40000786670 */
[----:B------:R-:W-:Y:S01]  /*12a80*/  ISETP.GE.OR P3, PT, R8, R21, P0 ;  /* 0x000000150800720c */ /* 0x000fe20000766670 */
[----:B------:R-:W4:Y:S04]  /*12a90*/  SHFL.IDX PT, R4, R20, 0x1, 0x181f ;  /* 0x00381f0014047f89 */ /* 0x000f2800000e0000 */
[----:B------:R-:W5:Y:S02]  /*12aa0*/  SHFL.IDX PT, R6, R20, 0x2, 0x181f ;  /* 0x00581f0014067f89 */ /* 0x000f6400000e0000 */
[----:B0-----:R-:W-:-:S04]  /*12ab0*/  @!P2 LEA R10, P5, R59, R3, 0x1 ;  /* 0x000000033b0aa211 */ /* 0x001fc800078a08ff */
[C---:B-1----:R-:W-:Y:S02]  /*12ac0*/  @!P2 LEA.HI.X R3, R59.reuse, R0, R58, 0x1, P5 ;  /* 0x000000003b03a211 */ /* 0x042fe400028f0c3a */
[----:B------:R0:W1:Y:S01]  /*12ad0*/  SHFL.IDX PT, R0, R20, 0x3, 0x181f ;  /* 0x00781f0014007f89 */ /* 0x00006200000e0000 */
[C---:B--2---:R-:W-:Y:S02]  /*12ae0*/  @!P3 LEA R8, P1, R59.reuse, R5, 0x1 ;  /* 0x000000053b08b211 */ /* 0x044fe400078208ff */
[----:B------:R-:W-:Y:S01]  /*12af0*/  @!P2 IMAD.MOV.U32 R11, RZ, RZ, R3 ;  /* 0x000000ffff0ba224 */ /* 0x000fe200078e0003 */
[----:B---3--:R-:W-:-:S04]  /*12b00*/  @!P4 LEA R25, P5, R59, R14, 0x1 ;  /* 0x0000000e3b19c211 */ /* 0x008fc800078a08ff */
[----:B------:R0:W-:Y:S01]  /*12b10*/  @!P2 ST.E.128 desc[UR56][R10.64], RZ ;  /* 0x000000ff0a00a985 */ /* 0x0001e2000c101d38 */
[C-C-:B----4-:R-:W-:Y:S01]  /*12b20*/  @!P3 LEA.HI.X R9, R59.reuse, R4, R58.reuse, 0x1, P1 ;  /* 0x000000043b09b211 */ /* 0x150fe200008f0c3a */
[----:B------:R-:W-:Y:S02]  /*12b30*/  @!P4 IMAD.MOV.U32 R4, RZ, RZ, R25 ;  /* 0x000000ffff04c224 */ /* 0x000fe400078e0019 */
[----:B------:R0:W2:Y:S01]  /*12b40*/  SHFL.IDX PT, R14, R7, 0x3, 0x181f ;  /* 0x00781f00070e7f89 */ /* 0x0000a200000e0000 */
[----:B-----5:R-:W-:-:S03]  /*12b50*/  @!P4 LEA.HI.X R5, R59, R6, R58, 0x1, P5 ;  /* 0x000000063b05c211 */ /* 0x020fc600028f0c3a */
[----:B------:R0:W-:Y:S04]  /*12b60*/  @!P3 ST.E.128 desc[UR56][R8.64], RZ ;  /* 0x000000ff0800b985 */ /* 0x0001e8000c101d38 */
[----:B------:R0:W-:Y:S02]  /*12b70*/  @!P4 ST.E.128 desc[UR56][R4.64], RZ ;  /* 0x000000ff0400c985 */ /* 0x0001e4000c101d38 */
.L_x_12855:
[----:B------:R-:W-:-:S04]  /*12b80*/  IADD3 R24, R24, 0x90, RZ ;  /* 0x0000009018187810 */ /* 0x000fc80007ffe0ff */
[----:B------:R-:W-:-:S13]  /*12b90*/  ISETP.GE.OR P0, PT, R24, R21, P0 ;  /* 0x000000151800720c */ /* 0x000fda0000706670 */
[----:B--2---:R-:W-:-:S04]  /*12ba0*/  @!P0 LEA R14, P1, R59, R14, 0x1 ;  /* 0x0000000e3b0e8211 */ /* 0x004fc800078208ff */
[----:B-1----:R-:W-:-:S05]  /*12bb0*/  @!P0 LEA.HI.X R15, R59, R0, R58, 0x1, P1 ;  /* 0x000000003b0f8211 */ /* 0x002fca00008f0c3a */
[----:B------:R1:W-:Y:S04]  /*12bc0*/  @!P0 ST.E.128 desc[UR56][R14.64], RZ ;  /* 0x000000ff0e008985 */ /* 0x0003e8000c101d38 */
.L_x_12658:
[----:B------:R-:W-:Y:S05]  /*12bd0*/  BSYNC B0 ;  /* 0x0000000000007941 */ /* 0x000fea0003800000 */
.L_x_12653:
[----:B------:R-:W-:Y:S02]  /*12be0*/  ULDC UR4, c[0x0][0xc3c] ;  /* 0x00030f0000047ab9 */ /* 0x000fe40000000800 */
[----:B------:R-:W-:-:S13]  /*12bf0*/  ISETP.GE.AND P0, PT, R35, UR4, PT ;  /* 0x0000000423007c0c */ /* 0x000fda000bf06270 */
[----:B------:R-:W-:Y:S05]  /*12c00*/  @!P0 BRA `(.L_x_12667) ;  /* 0xfffffee400508947 */ /* 0x000fea000383ffff */
[----:B------:R-:W-:Y:S05]  /*12c10*/  BRA `(.L_x_12538) ;  /* 0x0000006800c87947 */ /* 0x000fea0003800000 */
.L_x_12536:
[----:B------:R-:W-:-:S08]  /*12c20*/  NOP ;  /* 0x0000000000007918 */ /* 0x000fd00000000000 */
[----:B--2---:R-:W0:-:S00]  /*12c30*/  USETMAXREG.DEALLOC.CTAPOOL 0x20 ;  /* 0x00000020000079c8 */ /* 0x004e0000080e0500 */
        /* <DEDUP_REMOVED lines=16> */
.L_x_12668:
        /* <DEDUP_REMOVED lines=38> */
[----:B--2---:R-:W-:Y:S02]  /*12fa0*/  ISETP.GT.AND P6, PT, R8, UR6, PT ;  /* 0x0000000608007c0c */ /* 0x004fe4000bfc4270 */
[----:B------:R-:W-:-:S11]  /*12fb0*/  MOV R3, R8 ;  /* 0x0000000800037202 */ /* 0x000fd60000000f00 */
[----:B------:R-:W-:Y:S05]  /*12fc0*/  @P6 BRA `(.L_x_12670) ;  /* 0x00000000009c6947 */ /* 0x000fea0003800000 */
[----:B------:R-:W-:Y:S01]  /*12fd0*/  IMAD.MOV.U32 R8, RZ, RZ, R3 ;  /* 0x000000ffff087224 */ /* 0x000fe200078e0003 */
[----:B------:R-:W-:Y:S01]  /*12fe0*/  UMOV UR4, URZ ;  /* 0x0000003f00047c82 */ /* 0x000fe20008000000 */
[----:B------:R-:W-:-:S05]  /*12ff0*/  ULDC UR5, c[0x0][0xc38] ;  /* 0x00030e0000057ab9 */ /* 0x000fca0000000800 */
.L_x_12672:
        /* <DEDUP_REMOVED lines=33> */
[----:B------:R-:W-:-:S05]  /*13210*/  IMAD.IADD R8, R3, 0x1, R8 ;  /* 0x0000000103087824 */ /* 0x000fca00078e0208 */
[----:B------:R-:W-:-:S13]  /*13220*/  ISETP.GT.AND P6, PT, R8, UR6, PT ;  /* 0x0000000608007c0c */ /* 0x000fda000bfc4270 */
[----:B------:R-:W-:Y:S05]  /*13230*/  @!P6 BRA `(.L_x_12672) ;  /* 0xfffffffc0070e947 */ /* 0x000fea000383ffff */
.L_x_12670:
        /* <DEDUP_REMOVED lines=19> */
.L_x_12673:
[----:B0-----:R-:W-:Y:S01]  /*13370*/  IMAD.MOV.U32 R5, RZ, RZ, R10 ;  /* 0x000000ffff057224 */ /* 0x001fe200078e000a */
[----:B------:R-:W-:Y:S01]  /*13380*/  MOV R2, RZ ;  /* 0x000000ff00027202 */ /* 0x000fe20000000f00 */
[----:B-1----:R-:W-:Y:S02]  /*13390*/  IMAD R24, R24, UR5, R9 ;  /* 0x0000000518187c24 */ /* 0x002fe4000f8e0209 */
[----:B------:R-:W0:Y:S01]  /*133a0*/  I2F.RP R8, R5 ;  /* 0x0000000500087306 */ /* 0x000e220000209400 */
[----:B------:R-:W-:Y:S02]  /*133b0*/  IMAD R9, R11, R4, RZ ;  /* 0x000000040b097224 */ /* 0x000fe400078e02ff */
        /* <DEDUP_REMOVED lines=12> */
[----:B------:R-:W-:Y:S01]  /*13480*/  @!P1 IADD3 R2, R2, 0x1, RZ ;  /* 0x0000000102029810 */ /* 0x000fe20007ffe0ff */
[----:B------:R-:W0:Y:S01]  /*13490*/  F2I.FTZ.U32.TRUNC.NTZ R3, R3 ;  /* 0x0000000300037305 */ /* 0x000e22000021f000 */
[----:B------:R-:W-:Y:S02]  /*134a0*/  ISETP.NE.AND P1, PT, R6, RZ, PT ;  /* 0x000000ff0600720c */ /* 0x000fe40003f25270 */
[----:B------:R-:W-:Y:S02]  /*134b0*/  ISETP.GE.U32.AND P0, PT, R9, R4, PT ;  /* 0x000000040900720c */ /* 0x000fe40003f06070 */
[----:B------:R-:W-:-:S04]  /*134c0*/  LOP3.LUT R4, R25, R6, RZ, 0x3c, !PT ;  /* 0x0000000619047212 */ /* 0x000fc800078e3cff */
[----:B------:R-:W-:Y:S01]  /*134d0*/  ISETP.GE.AND P2, PT, R4, RZ, PT ;  /* 0x000000ff0400720c */ /* 0x000fe20003f46270 */
[----:B0-----:R-:W-:-:S06]  /*134e0*/  IMAD.MOV R8, RZ, RZ, -R3 ;  /* 0x000000ffff087224 */ /* 0x001fcc00078e0a03 */
[----:B------:R-:W-:-:S04]  /*134f0*/  @P0 VIADD R2, R2, 0x1 ;  /* 0x0000000102020836 */ /* 0x000fc80000000000 */
[----:B------:R-:W-:Y:S01]  /*13500*/  IMAD.MOV.U32 R4, RZ, RZ, R2 ;  /* 0x000000ffff047224 */ /* 0x000fe200078e0002 */
[----:B------:R-:W-:Y:S02]  /*13510*/  MOV R2, R8 ;  /* 0x0000000800027202 */ /* 0x000fe40000000f00 */
        /* <DEDUP_REMOVED lines=24> */
[----:B------:R-:W-:-:S05]  /*136a0*/  IMAD R7, R7, 0x1000000, R2 ;  /* 0x0100000007077824 */ /* 0x000fca00078e0202 */
[----:B------:R-:W-:Y:S01]  /*136b0*/  LEA R26, R4, R7, 0x10 ;  /* 0x00000007041a7211 */ /* 0x000fe200078e80ff */
[----:B------:R-:W-:Y:S06]  /*136c0*/  BRA `(.L_x_12674) ;  /* 0x00000000000c7947 */ /* 0x000fec0003800000 */
.L_x_12671:
[----:B------:R-:W-:Y:S02]  /*136d0*/  IMAD.MOV.U32 R25, RZ, RZ, RZ ;  /* 0x000000ffff197224 */ /* 0x000fe400078e00ff */
[----:B------:R-:W-:Y:S02]  /*136e0*/  IMAD.U32 R24, RZ, RZ, UR6 ;  /* 0x00000006ff187e24 */ /* 0x000fe4000f8e00ff */
[----:B------:R-:W-:-:S07]  /*136f0*/  IMAD.MOV.U32 R26, RZ, RZ, RZ ;  /* 0x000000ffff1a7224 */ /* 0x000fce00078e00ff */
.L_x_12674:
[----:B------:R-:W-:-:S13]  /*13700*/  ISETP.NE.AND P0, PT, R0, RZ, PT ;  /* 0x000000ff0000720c */ /* 0x000fda0003f05270 */
[----:B------:R-:W0:Y:S01]  /*13710*/  @!P0 S2R R3, SR_CgaCtaId ;  /* 0x0000000000038919 */ /* 0x000e220000008800 */
[----:B------:R-:W-:-:S04]  /*13720*/  @!P0 MOV R0, 0x400 ;  /* 0x0000040000008802 */ /* 0x000fc80000000f00 */
[----:B0-----:R-:W-:-:S05]  /*13730*/  @!P0 LEA R0, R3, R0, 0x18 ;  /* 0x0000000003008211 */ /* 0x001fca00078ec0ff */
[----:B------:R2:W-:Y:S01]  /*13740*/  @!P0 STS.128 [R0+0x308d0], R24 ;  /* 0x0308d01800008388 */ /* 0x0005e20000000c00 */
[----:B------:R-:W-:Y:S06]  /*13750*/  BAR.ARV 0x5, 0x200 ;  /* 0x0148000000007b1d */ /* 0x000fec0000002000 */
.L_x_12669:
[----:B------:R3:W-:Y:S01]  /*13760*/  STL [R1+0x38], RZ ;  /* 0x000038ff01007387 */ /* 0x0007e20000100800 */
[----:B------:R-:W-:Y:S01]  /*13770*/  ULDC UR4, c[0x0][0xc3c] ;  /* 0x00030f0000047ab9 */ /* 0x000fe20000000800 */
[----:B------:R-:W-:Y:S01]  /*13780*/  MOV R28, 0x1 ;  /* 0x00000001001c7802 */ /* 0x000fe20000000f00 */
[----:B------:R-:W-:Y:S01]  /*13790*/  IMAD.MOV.U32 R18, RZ, RZ, RZ ;  /* 0x000000ffff127224 */ /* 0x000fe200078e00ff */
[----:B-1----:R-:W-:-:S13]  /*137a0*/  ISETP.GE.AND P0, PT, R27, UR4, PT ;  /* 0x000000041b007c0c */ /* 0x002fda000bf06270 */
[----:B---3--:R-:W-:Y:S05]  /*137b0*/  @P0 BRA `(.L_x_12675) ;  /* 0x0000005c00040947 */ /* 0x008fea0003800000 */
[----:B------:R-:W1:Y:S01]  /*137c0*/  S2R R5, SR_TID.X ;  /* 0x0000000000057919 */ /* 0x000e620000002100 */
[----:B------:R-:W3:Y:S01]  /*137d0*/  S2UR UR5, SR_CgaCtaId ;  /* 0x00000000000579c3 */ /* 0x000ee20000008800 */
[----:B------:R-:W-:Y:S01]  /*137e0*/  UMOV UR4, 0x400 ;  /* 0x0000040000047882 */ /* 0x000fe20000000000 */
[----:B------:R-:W-:Y:S01]  /*137f0*/  BSSY B8, `(.L_x_12675) ;  /* 0x00005bd000087945 */ /* 0x000fe20003800000 */
[----:B------:R-:W-:Y:S01]  /*13800*/  STL [R1+0x38], RZ ;  /* 0x000038ff01007387 */ /* 0x000fe20000100800 */
[----:B------:R-:W-:Y:S01]  /*13810*/  IMAD.MOV.U32 R29, RZ, RZ, RZ ;  /* 0x000000ffff1d7224 */ /* 0x000fe200078e00ff */
[----:B------:R-:W-:Y:S01]  /*13820*/  ULDC.64 UR38, c[0x0][0x198] ;  /* 0x0000660000267ab9 */ /* 0x000fe20000000a00 */
[----:B------:R-:W-:Y:S01]  /*13830*/  IMAD.MOV.U32 R18, RZ, RZ, RZ ;  /* 0x000000ffff127224 */ /* 0x000fe200078e00ff */
[----:B------:R-:W-:Y:S01]  /*13840*/  ULDC UR36, c[0x0][0xc] ;  /* 0x0000030000247ab9 */ /* 0x000fe20000000800 */
[----:B------:R-:W-:Y:S01]  /*13850*/  IMAD.MOV.U32 R28, RZ, RZ, 0x1 ;  /* 0x00000001ff1c7424 */ /* 0x000fe200078e00ff */
[----:B---3--:R-:W-:-:S06]  /*13860*/  ULEA UR4, UR5, UR4, 0x18 ;  /* 0x0000000405047291 */ /* 0x008fcc000f8ec03f */
[----:B------:R-:W-:Y:S01]  /*13870*/  IMAD.U32 R16, RZ, RZ, UR4 ;  /* 0x00000004ff107e24 */ /* 0x000fe2000f8e00ff */
[C---:B-1----:R-:W-:Y:S01]  /*13880*/  LOP3.LUT R4, R5.reuse, 0x7f, RZ, 0xc0, !PT ;  /* 0x0000007f05047812 */ /* 0x042fe200078ec0ff */
[----:B--2---:R-:W-:-:S04]  /*13890*/  IMAD.SHL.U32 R0, R5, 0x8, RZ ;  /* 0x0000000805007824 */ /* 0x004fc800078e00ff */
[----:B------:R-:W-:Y:S01]  /*138a0*/  IMAD.SHL.U32 R3, R4, 0x8, RZ ;  /* 0x0000000804037824 */ /* 0x000fe200078e00ff */
[----:B0-----:R-:W-:Y:S01]  /*138b0*/  LOP3.LUT R2, R0, 0x1f8, RZ, 0xc0, !PT ;  /* 0x000001f800027812 */ /* 0x001fe200078ec0ff */
[----:B------:R-:W-:Y:S01]  /*138c0*/  IMAD.MOV.U32 R0, RZ, RZ, 0x1 ;  /* 0x00000001ff007424 */ /* 0x000fe200078e00ff */
[----:B------:R-:W-:Y:S02]  /*138d0*/  SHF.R.U32.HI R4, RZ, 0x3, R4 ;  /* 0x00000003ff047819 */ /* 0x000fe40000011604 */
[----:B------:R-:W-:Y:S02]  /*138e0*/  LOP3.LUT R2, R2, 0x38, R5, 0x78, !PT ;  /* 0x0000003802027812 */ /* 0x000fe400078e7805 */
[----:B------:R0:W-:Y:S02]  /*138f0*/  STL [R1+0x4], R0 ;  /* 0x0000040001007387 */ /* 0x0001e40000100800 */
[----:B------:R-:W-:Y:S02]  /*13900*/  LOP3.LUT R3, R2, 0x200, R3, 0xf8, !PT ;  /* 0x0000020002037812 */ /* 0x000fe400078ef803 */
[----:B------:R-:W-:-:S04]  /*13910*/  SHF.L.U32 R2, R5, 0x4, RZ ;  /* 0x0000000405027819 */ /* 0x000fc800000006ff */
[----:B------:R-:W-:Y:S02]  /*13920*/  LOP3.LUT R2, R4, 0x70, R2, 0xf8, !PT ;  /* 0x0000007004027812 */ /* 0x000fe400078ef802 */
[----:B0-----:R-:W-:-:S05]  /*13930*/  LEA R0, R3, R16, 0x1 ;  /* 0x0000001003007211 */ /* 0x001fca00078e08ff */
[----:B------:R0:W-:Y:S02]  /*13940*/  STL [R1+0x10], R0 ;  /* 0x0000100001007387 */ /* 0x0001e40000100800 */
.L_x_12799:
[----:B-1----:R-:W1:Y:S02]  /*13950*/  LDC.64 R2, c[0x0][0xc88] ;  /* 0x00032200ff027b82 */ /* 0x002e640000000a00 */
[----:B-1----:R-:W-:-:S05]  /*13960*/  IMAD.WIDE R2, R27, 0x4, R2 ;  /* 0x000000041b027825 */ /* 0x002fca00078e0202 */
[----:B0-----:R-:W0:Y:S01]  /*13970*/  LDG.E R13, desc[UR56][R2.64] ;  /* 0x00000038020d7981 */ /* 0x001e22000c1e1900 */
[----:B------:R-:W-:Y:S05]  /*13980*/  YIELD ;  /* 0x0000000000007946 */ /* 0x000fea0003800000 */
[----:B------:R-:W-:Y:S01]  /*13990*/  ULDC.64 UR4, c[0x0][0xa28] ;  /* 0x00028a0000047ab9 */ /* 0x000fe20000000a00 */
[----:B------:R-:W-:Y:S02]  /*139a0*/  CS2R R8, SRZ ;  /* 0x0000000000087805 */ /* 0x000fe4000001ff00 */
[----:B------:R-:W-:Y:S01]  /*139b0*/  ISETP.NE.U32.AND P0, PT, RZ, UR4, PT ;  /* 0x00000004ff007c0c */ /* 0x000fe2000bf05070 */
[----:B------:R-:W-:-:S03]  /*139c0*/  ULDC.64 UR6, c[0x0][0xa00] ;  /* 0x0002800000067ab9 */ /* 0x000fc60000000a00 */
[----:B------:R-:W-:Y:S02]  /*139d0*/  ISETP.NE.AND.EX P0, PT, RZ, UR5, PT, P0 ;  /* 0x00000005ff007c0c */ /* 0x000fe4000bf05300 */
[----:B0-----:R-:W-:Y:S01]  /*139e0*/  SHF.R.S32.HI R0, RZ, 0x1f, R13 ;  /* 0x0000001fff007819 */ /* 0x001fe2000001140d */
[----:B------:R-:W-:-:S10]  /*139f0*/  IMAD.SHL.U32 R19, R13, 0x4, RZ ;  /* 0x000000040d137824 */ /* 0x000fd400078e00ff */
[C---:B------:R-:W-:Y:S01]  /*13a00*/  @P0 LEA R4, P1, R13.reuse, UR4, 0x2 ;  /* 0x000000040d040c11 */ /* 0x040fe2000f8210ff */
[----:B------:R-:W-:Y:S01]  /*13a10*/  STL [R1+0x14], R13 ;  /* 0x0000140d01007387 */ /* 0x000fe20000100800 */
[C-C-:B------:R-:W-:Y:S02]  /*13a20*/  SHF.L.U64.HI R22, R13.reuse, 0x2, R0.reuse ;  /* 0x000000020d167819 */ /* 0x140fe40000010200 */
[----:B--2---:R-:W-:Y:S01]  /*13a30*/  @P0 LEA.HI.X R5, R13, UR5, R0, 0x2, P1 ;  /* 0x000000050d050c11 */ /* 0x004fe200088f1400 */
[----:B------:R-:W-:Y:S01]  /*13a40*/  ULDC.64 UR4, c[0x0][0xa08] ;  /* 0x0002820000047ab9 */ /* 0x000fe20000000a00 */
[----:B------:R-:W-:Y:S01]  /*13a50*/  ISETP.NE.U32.AND P1, PT, RZ, UR6, PT ;  /* 0x00000006ff007c0c */ /* 0x000fe2000bf25070 */
[----:B------:R0:W-:Y:S01]  /*13a60*/  STL [R1+0x2c], R0 ;  /* 0x00002c0001007387 */ /* 0x0001e20000100800 */
[----:B------:R-:W-:-:S03]  /*13a70*/  IADD3 R2, P2, R19, UR6, RZ ;  /* 0x0000000613027c10 */ /* 0x000fc6000ff5e0ff */
[----:B------:R1:W5:Y:S01]  /*13a80*/  @P0 LDG.E R9, desc[UR56][R4.64] ;  /* 0x0000003804090981 */ /* 0x000362000c1e1900 */
[----:B------:R-:W-:Y:S02]  /*13a90*/  ISETP.NE.AND.EX P0, PT, RZ, UR7, PT, P1 ;  /* 0x00000007ff007c0c */ /* 0x000fe4000bf05310 */
[C---:B------:R-:W-:Y:S01]  /*13aa0*/  IADD3.X R3, R22.reuse, UR7, RZ, P2, !PT ;  /* 0x0000000716037c10 */ /* 0x040fe200097fe4ff */
[----:B------:R-:W-:Y:S01]  /*13ab0*/  ULDC.64 UR6, c[0x0][0xa10] ;  /* 0x0002840000067ab9 */ /* 0x000fe20000000a00 */
[----:B------:R-:W-:Y:S01]  /*13ac0*/  ISETP.NE.U32.AND P1, PT, RZ, UR4, PT ;  /* 0x00000004ff007c0c */ /* 0x000fe2000bf25070 */
[----:B0-----:R-:W-:Y:S01]  /*13ad0*/  IMAD.MOV.U32 R0, RZ, RZ, RZ ;  /* 0x000000ffff007224 */ /* 0x001fe200078e00ff */
[C---:B------:R-:W-:Y:S02]  /*13ae0*/  IADD3 R6, P3, R19.reuse, UR4, RZ ;  /* 0x0000000413067c10 */ /* 0x040fe4000ff7e0ff */
[----:B------:R-:W-:Y:S02]  /*13af0*/  ISETP.NE.AND.EX P1, PT, RZ, UR5, PT, P1 ;  /* 0x00000005ff007c0c */ /* 0x000fe4000bf25310 */
[----:B------:R-:W-:Y:S01]  /*13b00*/  IADD3.X R7, R22, UR5, RZ, P3, !PT ;  /* 0x0000000516077c10 */ /* 0x000fe20009ffe4ff */
[----:B------:R-:W-:Y:S01]  /*13b10*/  ULDC.64 UR4, c[0x0][0xa18] ;  /* 0x0002860000047ab9 */ /* 0x000fe20000000a00 */
[----:B-1----:R-:W-:Y:S01]  /*13b20*/  IADD3 R4, P4, R19, UR6, RZ ;  /* 0x0000000613047c10 */ /* 0x002fe2000ff9e0ff */
[----:B------:R-:W2:Y:S01]  /*13b30*/  @P0 LDG.E R8, desc[UR56][R2.64] ;  /* 0x0000003802080981 */ /* 0x000ea2000c1e1900 */
[----:B------:R-:W-:-:S02]  /*13b40*/  ISETP.NE.U32.AND P3, PT, RZ, UR4, PT ;  /* 0x00000004ff007c0c */ /* 0x000fc4000bf65070 */
[----:B------:R-:W-:Y:S02]  /*13b50*/  IADD3.X R5, R22, UR7, RZ, P4, !PT ;  /* 0x0000000716057c10 */ /* 0x000fe4000a7fe4ff */
[----:B------:R-:W-:Y:S02]  /*13b60*/  ISETP.NE.AND.EX P3, PT, RZ, UR5, PT, P3 ;  /* 0x00000005ff007c0c */ /* 0x000fe4000bf65330 */
[----:B------:R-:W-:Y:S02]  /*13b70*/  ISETP.NE.U32.AND P2, PT, RZ, UR6, PT ;  /* 0x00000006ff007c0c */ /* 0x000fe4000bf45070 */
[----:B------:R-:W-:Y:S02]  /*13b80*/  MOV R12, RZ ;  /* 0x000000ff000c7202 */ /* 0x000fe40000000f00 */
[----:B------:R-:W-:-:S04]  /*13b90*/  ISETP.NE.AND.EX P2, PT, RZ, UR7, PT, P2 ;  /* 0x00000007ff007c0c */ /* 0x000fc8000bf45320 */
[----:B------:R-:W5:Y:S03]  /*13ba0*/  @P1 LDG.E R12, desc[UR56][R6.64] ;  /* 0x00000038060c1981 */ /* 0x000f66000c1e1900 */
[----:B------:R-:W-:Y:S01]  /*13bb0*/  @P3 IADD3 R10, P4, R19, UR4, RZ ;  /* 0x00000004130a3c10 */ /* 0x000fe2000ff9e0ff */
[----:B------:R-:W-:-:S03]  /*13bc0*/  ULDC UR4, c[0x0][0x288] ;  /* 0x0000a20000047ab9 */ /* 0x000fc60000000800 */
[----:B------:R-:W-:Y:S02]  /*13bd0*/  @P3 IADD3.X R11, R22, UR5, RZ, P4, !PT ;  /* 0x00000005160b3c10 */ /* 0x000fe4000a7fe4ff */
        /* <DEDUP_REMOVED lines=12> */
[----:B0-----:R-:W-:Y:S01]  /*13ca0*/  MOV R10, UR4 ;  /* 0x00000004000a7c02 */ /* 0x001fe20008000f00 */
[----:B--2---:R0:W-:Y:S02]  /*13cb0*/  STL [R1+0x3c], R8 ;  /* 0x00003c0801007387 */ /* 0x0041e40000100800 */
[----:B0-----:R-:W-:Y:S01]  /*13cc0*/  IMAD.U32 R8, RZ, RZ, UR5 ;  /* 0x00000005ff087e24 */ /* 0x001fe2000f8e00ff */
[----:B---3--:R-:W-:Y:S06]  /*13cd0*/  @P3 BRA `(.L_x_12676) ;  /* 0x0000000000143947 */ /* 0x008fec0003800000 */
[----:B------:R-:W-:Y:S05]  /*13ce0*/  @!P0 BRA `(.L_x_12676) ;  /* 0x0000000000108947 */ /* 0x000fea0003800000 */
[----:B------:R-:W2:Y:S04]  /*13cf0*/  LDG.E R11, desc[UR56][R2.64] ;  /* 0x00000038020b7981 */ /* 0x000ea8000c1e1900 */
[----:B------:R-:W2:Y:S02]  /*13d00*/  LDG.E R2, desc[UR56][R2.64+0x4] ;  /* 0x0000043802027981 */ /* 0x000ea4000c1e1900 */
[----:B--2---:R-:W-:-:S05]  /*13d10*/  IMAD.IADD R2, R2, 0x1, -R11 ;  /* 0x0000000102027824 */ /* 0x004fca00078e0a0b */
[----:B------:R0:W-:Y:S02]  /*13d20*/  STL [R1+0x3c], R2 ;  /* 0x00003c0201007387 */ /* 0x0001e40000100800 */
.L_x_12676:
[----:B------:R-:W-:Y:S01]  /*13d30*/  ULDC.64 UR4, c[0x0][0xa20] ;  /* 0x0002880000047ab9 */ /* 0x000fe20000000a00 */
[C---:B------:R-:W-:Y:S01]  /*13d40*/  LOP3.LUT R11, R26.reuse, 0xff000000, RZ, 0xc0, !PT ;  /* 0xff0000001a0b7812 */ /* 0x040fe200078ec0ff */
[----:B------:R-:W-:Y:S01]  /*13d50*/  IMAD.MOV.U32 R23, RZ, RZ, R13 ;  /* 0x000000ffff177224 */ /* 0x000fe200078e000d */
[----:B------:R-:W-:Y:S02]  /*13d60*/  ISETP.NE.U32.AND P0, PT, RZ, UR4, PT ;  /* 0x00000004ff007c0c */ /* 0x000fe4000bf05070 */
[----:B------:R-:W-:Y:S02]  /*13d70*/  SHF.R.U32.HI R11, RZ, 0x8, R11 ;  /* 0x00000008ff0b7819 */ /* 0x000fe4000001160b */
[----:B------:R-:W-:Y:S02]  /*13d80*/  ISETP.NE.AND.EX P0, PT, RZ, UR5, PT, P0 ;  /* 0x00000005ff007c0c */ /* 0x000fe4000bf05300 */
[C---:B0-----:R-:W-:Y:S02]  /*13d90*/  LOP3.LUT R2, R26.reuse, 0xff0000, RZ, 0xc0, !PT ;  /* 0x00ff00001a027812 */ /* 0x041fe400078ec0ff */
        /* <DEDUP_REMOVED lines=8> */
.L_x_12677:
[----:B------:R-:W-:Y:S05]  /*13e20*/  @!P1 BRA `(.L_x_12678) ;  /* 0x00000000000c9947 */ /* 0x000fea0003800000 */
[----:B------:R-:W2:Y:S04]  /*13e30*/  LDG.E R10, desc[UR56][R6.64] ;  /* 0x00000038060a7981 */ /* 0x000ea8000c1e1900 */
[----:B------:R-:W2:Y:S02]  /*13e40*/  LDG.E R6, desc[UR56][R6.64+0x4] ;  /* 0x0000043806067981 */ /* 0x000ea4000c1e1900 */
[----:B--2---:R-:W-:-:S07]  /*13e50*/  IADD3 R10, -R10, R6, RZ ;  /* 0x000000060a0a7210 */ /* 0x004fce0007ffe1ff */
.L_x_12678:
[----:B0-----:R-:W2:Y:S01]  /*13e60*/  @P2 LDG.E R2, desc[UR56][R4.64] ;  /* 0x0000003804022981 */ /* 0x001ea2000c1e1900 */
[----:B-----5:R-:W-:-:S03]  /*13e70*/  IMAD.IADD R10, R10, 0x1, -R9 ;  /* 0x000000010a0a7824 */ /* 0x020fc600078e0a09 */
[----:B------:R-:W2:Y:S01]  /*13e80*/  @P2 LDG.E R4, desc[UR56][R4.64+0x4] ;  /* 0x0000043804042981 */ /* 0x000ea2000c1e1900 */
[----:B------:R-:W-:Y:S01]  /*13e90*/  LOP3.LUT R13, R11, 0xff, RZ, 0xc0, !PT ;  /* 0x000000ff0b0d7812 */ /* 0x000fe200078ec0ff */
[----:B------:R-:W-:Y:S01]  /*13ea0*/  BSSY B0, `(.L_x_12679) ;  /* 0x000002b000007945 */ /* 0x000fe20003800000 */
[----:B--2---:R-:W-:-:S04]  /*13eb0*/  @P2 IMAD.IADD R8, R4, 0x1, -R2 ;  /* 0x0000000104082824 */ /* 0x004fc800078e0a02 */
[----:B------:R-:W-:-:S05]  /*13ec0*/  IMAD.IADD R2, R10, 0x1, R8 ;  /* 0x000000010a027824 */ /* 0x000fca00078e0208 */
[----:B------:R-:W-:-:S05]  /*13ed0*/  IADD3 R3, R2, 0xbf, RZ ;  /* 0x000000bf02037810 */ /* 0x000fca0007ffe0ff */
[----:B------:R-:W-:Y:S01]  /*13ee0*/  IMAD.HI R3, R3, 0x2aaaaaab, RZ ;  /* 0x2aaaaaab03037827 */ /* 0x000fe200078e02ff */
[----:B------:R-:W-:-:S04]  /*13ef0*/  ISETP.GE.AND P1, PT, R2, 0x1, PT ;  /* 0x000000010200780c */ /* 0x000fc80003f26270 */
[----:B------:R-:W-:-:S04]  /*13f00*/  SHF.R.U32.HI R2, RZ, 0x1f, R3 ;  /* 0x0000001fff027819 */ /* 0x000fc80000011603 */
[----:B------:R-:W-:-:S05]  /*13f10*/  LEA.HI.SX32 R12, R3, R2, 0x1b ;  /* 0x00000002030c7211 */ /* 0x000fca00078fdaff */
[----:B------:R0:W-:Y:S04]  /*13f20*/  STL [R1+0x1c], R12 ;  /* 0x00001c0c01007387 */ /* 0x0001e80000100800 */
[----:B------:R0:W-:Y:S01]  /*13f30*/  STL [R1+0x40], R13 ;  /* 0x0000400d01007387 */ /* 0x0001e20000100800 */
[----:B------:R-:W-:Y:S01]  /*13f40*/  SHF.R.U32.HI R4, RZ, 0x10, R11 ;  /* 0x00000010ff047819 */ /* 0x000fe2000001160b */
[----:B------:R-:W-:Y:S01]  /*13f50*/  IMAD.MOV.U32 R3, RZ, RZ, RZ ;  /* 0x000000ffff037224 */ /* 0x000fe200078e00ff */
[----:B------:R-:W-:Y:S06]  /*13f60*/  @!P1 BRA `(.L_x_12680) ;  /* 0x0000000000789947 */ /* 0x000fec0003800000 */
[----:B------:R-:W-:Y:S01]  /*13f70*/  ISETP.NE.AND P0, PT, R4, RZ, PT ;  /* 0x000000ff0400720c */ /* 0x000fe20003f05270 */
[----:B------:R-:W-:-:S03]  /*13f80*/  ULDC UR4, c[0x0][0x9f0] ;  /* 0x00027c0000047ab9 */ /* 0x000fc60000000800 */
[----:B------:R-:W-:-:S04]  /*13f90*/  SEL R5, R4, UR4, P0 ;  /* 0x0000000404057c07 */ /* 0x000fc80008000000 */
[----:B------:R-:W-:Y:S02]  /*13fa0*/  IABS R6, R5 ;  /* 0x0000000500067213 */ /* 0x000fe40000000000 */
[----:B------:R-:W-:Y:S02]  /*13fb0*/  IADD3 R7, R5, -0x1, R12 ;  /* 0xffffffff05077810 */ /* 0x000fe40007ffe00c */
[----:B------:R-:W1:Y:S08]  /*13fc0*/  I2F.RP R2, R6 ;  /* 0x0000000600027306 */ /* 0x000e700000209400 */
[----:B-1----:R-:W1:Y:S02]  /*13fd0*/  MUFU.RCP R2, R2 ;  /* 0x0000000200027308 */ /* 0x002e640000001000 */
[----:B-1----:R-:W-:-:S06]  /*13fe0*/  VIADD R2, R2, 0xffffffe ;  /* 0x0ffffffe02027836 */ /* 0x002fcc0000000000 */
[----:B------:R1:W2:Y:S02]  /*13ff0*/  F2I.FTZ.U32.TRUNC.NTZ R3, R2 ;  /* 0x0000000200037305 */ /* 0x0002a4000021f000 */
[----:B-1----:R-:W-:-:S04]  /*14000*/  LOP3.LUT R2, R7, R5, RZ, 0x3c, !PT ;  /* 0x0000000507027212 */ /* 0x002fc800078e3cff */
[----:B------:R-:W-:Y:S01]  /*14010*/  ISETP.GE.AND P4, PT, R2, RZ, PT ;  /* 0x000000ff0200720c */ /* 0x000fe20003f86270 */
[----:B--2---:R-:W-:-:S04]  /*14020*/  IMAD.MOV R2, RZ, RZ, -R3 ;  /* 0x000000ffff027224 */ /* 0x004fc800078e0a03 */
[----:B------:R-:W-:Y:S01]  /*14030*/  IMAD R9, R2, R6, RZ ;  /* 0x0000000602097224 */ /* 0x000fe200078e02ff */
[----:B------:R-:W-:-:S05]  /*14040*/  MOV R2, RZ ;  /* 0x000000ff00027202 */ /* 0x000fca0000000f00 */
        /* <DEDUP_REMOVED lines=16> */
.L_x_12680:
[----:B------:R-:W-:Y:S05]  /*14150*/  BSYNC B0 ;  /* 0x0000000000007941 */ /* 0x000fea0003800000 */
.L_x_12679:
[-C--:B------:R-:W-:Y:S01]  /*14160*/  IMAD R2, R13, R3.reuse, RZ ;  /* 0x000000030d027224 */ /* 0x080fe200078e02ff */
[----:B------:R-:W-:Y:S04]  /*14170*/  BSSY B0, `(.L_x_12681) ;  /* 0x00000db000007945 */ /* 0x000fe80003800000 */
[C---:B------:R-:W-:Y:S01]  /*14180*/  VIADDMNMX R3, R2.reuse, R3, R12, PT ;  /* 0x0000000302037246 */ /* 0x040fe2000380010c */
[----:B------:R-:W-:-:S04]  /*14190*/  IMAD R2, R2, 0xc0, -R10 ;  /* 0x000000c002027824 */ /* 0x000fc800078e0a0a */
[----:B------:R-:W-:Y:S01]  /*141a0*/  IMAD R3, R3, 0xc0, -R10 ;  /* 0x000000c003037824 */ /* 0x000fe200078e0a0a */
[----:B------:R-:W-:-:S04]  /*141b0*/  VIMNMX R2, RZ, R2, !PT ;  /* 0x00000002ff027248 */ /* 0x000fc80007fe0100 */
[----:B------:R-:W-:-:S04]  /*141c0*/  VIMNMX R3, R3, R8, PT ;  /* 0x0000000803037248 */ /* 0x000fc80003fe0100 */
[----:B------:R-:W-:-:S13]  /*141d0*/  ISETP.GT.AND P0, PT, R3, R2, PT ;  /* 0x000000020300720c */ /* 0x000fda0003f04270 */
[----:B------:R-:W-:Y:S01]  /*141e0*/  @P0 IADD3 R5, R3, 0xbf, RZ ;  /* 0x000000bf03050810 */ /* 0x000fe20007ffe0ff */
[----:B------:R-:W-:-:S04]  /*141f0*/  IMAD.WIDE.U32 R2, R2, -0x55555555, RZ ;  /* 0xaaaaaaab02027825 */ /* 0x000fc800078e00ff */
[----:B------:R-:W-:Y:S01]  /*14200*/  @P0 IMAD.HI R2, R5, 0x2aaaaaab, RZ ;  /* 0x2aaaaaab05020827 */ /* 0x000fe200078e02ff */
[----:B------:R-:W-:-:S04]  /*14210*/  SHF.R.U32.HI R3, RZ, 0x7, R3 ;  /* 0x00000007ff037819 */ /* 0x000fc80000011603 */
[----:B------:R-:W-:Y:S01]  /*14220*/  @P0 SHF.R.U32.HI R6, RZ, 0x1f, R2 ;  /* 0x0000001fff060819 */ /* 0x000fe20000011602 */
[----:B------:R-:W-:-:S03]  /*14230*/  IMAD.MOV.U32 R5, RZ, RZ, R3 ;  /* 0x000000ffff057224 */ /* 0x000fc600078e0003 */
[----:B------:R-:W-:Y:S02]  /*14240*/  @P0 LEA.HI.SX32 R5, R2, R6, 0x1b ;  /* 0x0000000602050211 */ /* 0x000fe400078fdaff */
[----:B------:R-:W-:Y:S02]  /*14250*/  PLOP3.LUT P0, PT, PT, PT, PT, 0x80, 0x0 ;  /* 0x000000000000781c */ /* 0x000fe40003f0f070 */
        /* <DEDUP_REMOVED lines=9> */
.L_x_12858:
[----:B--2---:R-:W-:Y:S02]  /*142f0*/  ISETP.NE.AND P0, PT, R14, RZ, PT ;  /* 0x000000ff0e00720c */ /* 0x004fe40003f05270 */
[----:B------:R-:W-:-:S11]  /*14300*/  PLOP3.LUT P6, PT, PT, PT, PT, 0x8, 0x0 ;  /* 0x000000000000781c */ /* 0x000fd60003fce170 */
[----:B------:R-:W-:Y:S05]  /*14310*/  @P0 BRA `(.L_x_12684) ;  /* 0x00000000000c0947 */ /* 0x000fea0003800000 */
[----:B------:R-:W-:-:S03]  /*14320*/  UMOV UR4, 0xffffffff ;  /* 0xffffffff00047882 */ /* 0x000fc60000000000 */
[----:B------:R-:W-:Y:S05]  /*14330*/  BRA.DIV UR4, `(.L_x_12685) ;  /* 0x0000006604a87947 */ /* 0x000fea000b800000 */
[----:B------:R-:W-:-:S13]  /*14340*/  ELECT P6, URZ, PT ;  /* 0x00000000003f782f */ /* 0x000fda00038c0000 */
.L_x_12684:
        /* <DEDUP_REMOVED lines=9> */
.L_x_12861:
[----:B------:R-:W-:Y:S05]  /*143e0*/  BSYNC B1 ;  /* 0x0000000000017941 */ /* 0x000fea0003800000 */
.L_x_12686:
[----:B------:R-:W-:Y:S04]  /*143f0*/  BSSY B1, `(.L_x_12688) ;  /* 0x000004e000017945 */ /* 0x000fe80003800000 */
[----:B------:R-:W-:Y:S05]  /*14400*/  @!P6 BRA `(.L_x_12689) ;  /* 0x000000040030e947 */ /* 0x000fea0003800000 */
[----:B------:R-:W1:Y:S01]  /*14410*/  LDL R9, [R1+0x4] ;  /* 0x0000040001097983 */ /* 0x000e620000100800 */
[----:B------:R-:W2:Y:S02]  /*14420*/  S2R R7, SR_TID.X ;  /* 0x0000000000077919 */ /* 0x000ea40000002100 */
[----:B--2---:R-:W-:Y:S02]  /*14430*/  LOP3.LUT R8, R7, 0x7f, RZ, 0xc0, !PT ;  /* 0x0000007f07087812 */ /* 0x004fe400078ec0ff */
[----:B------:R-:W-:Y:S01]  /*14440*/  LEA R7, R29, R16, 0x3 ;  /* 0x000000101d077211 */ /* 0x000fe200078e18ff */
[----:B------:R-:W-:Y:S01]  /*14450*/  BSSY B2, `(.L_x_12690) ;  /* 0x0000005000027945 */ /* 0x000fe20003800000 */
[----:B------:R-:W-:Y:S02]  /*14460*/  ISETP.NE.AND P2, PT, R8, RZ, PT ;  /* 0x000000ff0800720c */ /* 0x000fe40003f45270 */
[----:B-1----:R-:W-:-:S04]  /*14470*/  SHF.L.U32 R6, R9, 0x1f, RZ ;  /* 0x0000001f09067819 */ /* 0x002fc800000006ff */
[----:B------:R-:W1:Y:S02]  /*14480*/  SYNCS.PHASECHK.TRANS64.TRYWAIT P0, [R7+URZ+0x308a0], R6 ;  /* 0x0308a006070075a7 */ /* 0x000e64000800017f */
[----:B-1----:R-:W-:Y:S05]  /*14490*/  @!P0 BRA `(.L_x_12691) ;  /* 0x0000006400848947 */ /* 0x002fea0003800000 */
.L_x_12862:
[----:B------:R-:W-:Y:S05]  /*144a0*/  BSYNC B2 ;  /* 0x0000000000027941 */ /* 0x000fea0003800000 */
.L_x_12690:
[----:B------:R-:W-:Y:S04]  /*144b0*/  BSSY B2, `(.L_x_12692) ;  /* 0x0000009000027945 */ /* 0x000fe80003800000 */
[----:B------:R-:W-:Y:S05]  /*144c0*/  @P2 BRA `(.L_x_12693) ;  /* 0x00000000001c2947 */ /* 0x000fea0003800000 */
[----:B------:R-:W2:Y:S02]  /*144d0*/  S2R R8, SR_TID.X ;  /* 0x0000000000087919 */ /* 0x000ea40000002100 */
[----:B--2---:R-:W-:Y:S01]  /*144e0*/  LOP3.LUT R9, R8, 0x1f, RZ, 0xc0, !PT ;  /* 0x0000001f08097812 */ /* 0x004fe200078ec0ff */
[----:B------:R-:W-:-:S03]  /*144f0*/  IMAD.MOV.U32 R8, RZ, RZ, 0x6000 ;  /* 0x00006000ff087424 */ /* 0x000fc600078e00ff */
[----:B------:R-:W-:Y:S01]  /*14500*/  ISETP.NE.AND P0, PT, R9, RZ, PT ;  /* 0x000000ff0900720c */ /* 0x000fe20003f05270 */
[----:B------:R2:W-:-:S12]  /*14510*/  SYNCS.ARRIVE.TRANS64 RZ, [R7+URZ+0x30890], R8 ;  /* 0x0308900807ff79a7 */ /* 0x0005d8000800003f */
[----:B--2---:R-:W-:Y:S05]  /*14520*/  @!P0 BRA `(.L_x_12693) ;  /* 0x0000000000048947 */ /* 0x004fea0003800000 */
[----:B------:R-:W-:Y:S01]  /*14530*/  BPT.TRAP 0x1 ;  /* 0x000000040000795c */ /* 0x000fe20000300000 */
.L_x_12693:
[----:B------:R-:W-:Y:S05]  /*14540*/  BSYNC B2 ;  /* 0x0000000000027941 */ /* 0x000fea0003800000 */
.L_x_12692:
[----:B0-----:R-:W-:Y:S01]  /*14550*/  IMAD.MOV.U32 R12, RZ, RZ, RZ ;  /* 0x000000ffff0c7224 */ /* 0x001fe200078e00ff */
[----:B------:R-:W-:Y:S01]  /*14560*/  UIADD3 UR4, UP0, UR38, 0x570, URZ ;  /* 0x0000057026047890 */ /* 0x000fe2000ff1e03f */
[----:B------:R-:W-:Y:S01]  /*14570*/  IMAD R8, R5, 0xc0, R0 ;  /* 0x000000c005087824 */ /* 0x000fe200078e0200 */
[----:B------:R-:W-:Y:S01]  /*14580*/  PLOP3.LUT P0, PT, PT, PT, PT, 0x80, 0x0 ;  /* 0x000000000000781c */ /* 0x000fe20003f0f070 */
[----:B------:R-:W-:Y:S01]  /*14590*/  IMAD R11, R29, 0x6000, R16 ;  /* 0x000060001d0b7824 */ /* 0x000fe200078e0210 */
[----:B------:R-:W-:Y:S01]  /*145a0*/  R2UR UR10, R12 ;  /* 0x000000000c0a72ca */ /* 0x000fe200000e0000 */
[----:B------:R-:W-:Y:S01]  /*145b0*/  VIADD R8, R8, 0xffffff40 ;  /* 0xffffff4008087836 */ /* 0x000fe20000000000 */
[----:B------:R-:W-:Y:S01]  /*145c0*/  IADD3 R9, R7, 0x30890, RZ ;  /* 0x0003089007097810 */ /* 0x000fe20007ffe0ff */
[----:B------:R-:W-:Y:S01]  /*145d0*/  VIADD R10, R11, 0x12400 ;  /* 0x000124000b0a7836 */ /* 0x000fe20000000000 */
[----:B------:R-:W-:Y:S01]  /*145e0*/  UIADD3.X UR5, URZ, UR39, URZ, UP0, !UPT ;  /* 0x000000273f057290 */ /* 0x000fe200087fe43f */
[----:B------:R-:W-:Y:S01]  /*145f0*/  UMOV UR6, 0x0 ;  /* 0x0000000000067882 */ /* 0x000fe20000000000 */
[----:B------:R-:W-:-:S10]  /*14600*/  UMOV UR7, 0x12f00000 ;  /* 0x12f0000000077882 */ /* 0x000fd40000000000 */
.L_x_12694:
        /* <DEDUP_REMOVED lines=13> */
.L_x_12863:
[----:B------:R-:W-:Y:S05]  /*146e0*/  BSYNC B2 ;  /* 0x0000000000027941 */ /* 0x000fea0003800000 */
.L_x_12695:
[----:B------:R-:W-:Y:S01]  /*146f0*/  BSSY B2, `(.L_x_12697) ;  /* 0x000000b000027945 */ /* 0x000fe20003800000 */
[----:B------:R-:W-:Y:S02]  /*14700*/  IMAD.MOV.U32 R14, RZ, RZ, 0x0 ;  /* 0x00000000ff0e7424 */ /* 0x000fe400078e00ff */
[----:B------:R-:W-:Y:S01]  /*14710*/  IMAD.MOV.U32 R15, RZ, RZ, 0x12f00000 ;  /* 0x12f00000ff0f7424 */ /* 0x000fe200078e00ff */
[----:B------:R-:W-:Y:S06]  /*14720*/  @P2 BRA `(.L_x_12698) ;  /* 0x00000000001c2947 */ /* 0x000fec0003800000 */
[----:B------:R-:W2:Y:S01]  /*14730*/  S2R R9, SR_TID.X ;  /* 0x0000000000097919 */ /* 0x000ea20000002100 */
[----:B01----:R-:W-:-:S04]  /*14740*/  MOV R6, 0x6000 ;  /* 0x0000600000067802 */ /* 0x003fc80000000f00 */
[----:B------:R3:W-:Y:S01]  /*14750*/  SYNCS.ARRIVE.TRANS64 RZ, [R7+URZ+0x308b0], R6 ;  /* 0x0308b00607ff79a7 */ /* 0x0007e2000800003f */
[----:B--2---:R-:W-:-:S04]  /*14760*/  LOP3.LUT R9, R9, 0x1f, RZ, 0xc0, !PT ;  /* 0x0000001f09097812 */ /* 0x004fc800078ec0ff */
[----:B------:R-:W-:-:S13]  /*14770*/  ISETP.NE.AND P0, PT, R9, RZ, PT ;  /* 0x000000ff0900720c */ /* 0x000fda0003f05270 */
[----:B---3--:R-:W-:Y:S05]  /*14780*/  @!P0 BRA `(.L_x_12698) ;  /* 0x0000000000048947 */ /* 0x008fea0003800000 */
[----:B------:R-:W-:Y:S01]  /*14790*/  BPT.TRAP 0x1 ;  /* 0x000000040000795c */ /* 0x000fe20000300000 */
.L_x_12698:
[----:B------:R-:W-:Y:S05]  /*147a0*/  BSYNC B2 ;  /* 0x0000000000027941 */ /* 0x000fea0003800000 */
.L_x_12697:
[----:B------:R-:W-:Y:S01]  /*147b0*/  R2UR UR10, R12 ;  /* 0x000000000c0a72ca */ /* 0x000fe200000e0000 */
[----:B------:R-:W-:Y:S01]  /*147c0*/  UIADD3 UR4, UP0, UR38, 0x670, URZ ;  /* 0x0000067026047890 */ /* 0x000fe2000ff1e03f */
[----:B------:R-:W-:Y:S01]  /*147d0*/  R2UR UR6, R14 ;  /* 0x000000000e0672ca */ /* 0x000fe200000e0000 */
[----:B------:R-:W-:Y:S01]  /*147e0*/  VIADD R11, R11, 0x400 ;  /* 0x000004000b0b7836 */ /* 0x000fe20000000000 */
[----:B------:R-:W-:Y:S01]  /*147f0*/  R2UR UR7, R15 ;  /* 0x000000000f0772ca */ /* 0x000fe200000e0000 */
[----:B01----:R-:W-:Y:S01]  /*14800*/  VIADD R7, R7, 0x308b0 ;  /* 0x000308b007077836 */ /* 0x003fe20000000000 */
[----:B------:R-:W-:Y:S01]  /*14810*/  PLOP3.LUT P0, PT, PT, PT, PT, 0x80, 0x0 ;  /* 0x000000000000781c */ /* 0x000fe20003f0f070 */
[----:B------:R-:W-:-:S12]  /*14820*/  UIADD3.X UR5, URZ, UR39, URZ, UP0, !UPT ;  /* 0x000000273f057290 */ /* 0x000fd800087fe43f */
.L_x_12699:
        /* <DEDUP_REMOVED lines=10> */
.L_x_12689:
[----:B------:R-:W-:Y:S05]  /*148d0*/  BSYNC B1 ;  /* 0x0000000000017941 */ /* 0x000fea0003800000 */
.L_x_12688:
[----:B------:R-:W2:Y:S01]  /*148e0*/  LDL.LU R9, [R1+0x4] ;  /* 0x0000040001097983 */ /* 0x000ea20000300800 */
[----:B------:R-:W-:Y:S01]  /*148f0*/  VIADD R29, R29, 0x1 ;  /* 0x000000011d1d7836 */ /* 0x000fe20000000000 */
[----:B------:R-:W-:Y:S02]  /*14900*/  IADD3 R5, R5, -0x2, RZ ;  /* 0xfffffffe05057810 */ /* 0x000fe40007ffe0ff */
[----:B------:R-:W-:Y:S02]  /*14910*/  PLOP3.LUT P0, PT, PT, PT, PT, 0x8, 0x0 ;  /* 0x000000000000781c */ /* 0x000fe40003f0e170 */
[----:B------:R-:W-:Y:S02]  /*14920*/  ISETP.NE.AND P2, PT, R29, 0x2, PT ;  /* 0x000000021d00780c */ /* 0x000fe40003f45270 */
[----:B------:R-:W-:Y:S02]  /*14930*/  ISETP.GE.AND P3, PT, R5, R3, PT ;  /* 0x000000030500720c */ /* 0x000fe40003f66270 */
[----:B-1----:R-:W-:-:S02]  /*14940*/  SEL R6, RZ, 0x1, P2 ;  /* 0x00000001ff067807 */ /* 0x002fc40001000000 */
[----:B------:R-:W-:Y:S02]  /*14950*/  SEL R29, R29, RZ, P2 ;  /* 0x000000ff1d1d7207 */ /* 0x000fe40001000000 */
[----:B--2---:R-:W-:-:S05]  /*14960*/  LOP3.LUT R9, R9, R6, RZ, 0x3c, !PT ;  /* 0x0000000609097212 */ /* 0x004fca00078e3cff */
[----:B------:R1:W-:Y:S02]  /*14970*/  STL [R1+0x4], R9 ;  /* 0x0000040901007387 */ /* 0x0003e40000100800 */
[----:B------:R-:W-:Y:S05]  /*14980*/  @!P3 BRA `(.L_x_12682) ;  /* 0x000000040064b947 */ /* 0x000fea0003800000 */
.L_x_12712:
[----:B------:R-:W-:Y:S05]  /*14990*/  YIELD ;  /* 0x0000000000007946 */ /* 0x000fea0003800000 */
[----:B------:R-:W-:Y:S04]  /*149a0*/  BSSY B1, `(.L_x_12700) ;  /* 0x000004d000017945 */ /* 0x000fe80003800000 */
[----:B--2---:R-:W-:Y:S05]  /*149b0*/  @!P6 BRA `(.L_x_12701) ;  /* 0x00000004002ce947 */ /* 0x004fea0003800000 */
[----:B------:R-:W2:Y:S01]  /*149c0*/  LDL R7, [R1+0x4] ;  /* 0x0000040001077983 */ /* 0x000ea20000100800 */
[----:B------:R-:W3:Y:S02]  /*149d0*/  S2R R6, SR_TID.X ;  /* 0x0000000000067919 */ /* 0x000ee40000002100 */
[----:B---3--:R-:W-:Y:S01]  /*149e0*/  LOP3.LUT R8, R6, 0x7f, RZ, 0xc0, !PT ;  /* 0x0000007f06087812 */ /* 0x008fe200078ec0ff */
[----:B------:R-:W-:Y:S01]  /*149f0*/  IMAD R6, R29, 0x8, R16 ;  /* 0x000000081d067824 */ /* 0x000fe200078e0210 */
[----:B------:R-:W-:Y:S02]  /*14a00*/  BSSY B2, `(.L_x_12702) ;  /* 0x0000005000027945 */ /* 0x000fe40003800000 */
[----:B------:R-:W-:Y:S02]  /*14a10*/  ISETP.NE.AND P3, PT, R8, RZ, PT ;  /* 0x000000ff0800720c */ /* 0x000fe40003f65270 */
[----:B--2---:R-:W-:-:S04]  /*14a20*/  SHF.L.U32 R7, R7, 0x1f, RZ ;  /* 0x0000001f07077819 */ /* 0x004fc800000006ff */
[----:B------:R-:W2:Y:S02]  /*14a30*/  SYNCS.PHASECHK.TRANS64.TRYWAIT P2, [R6+URZ+0x308a0], R7 ;  /* 0x0308a007060075a7 */ /* 0x000ea4000804017f */
[----:B--2---:R-:W-:Y:S05]  /*14a40*/  @!P2 BRA `(.L_x_12703) ;  /* 0x000000600040a947 */ /* 0x004fea0003800000 */
.L_x_12864:
[----:B------:R-:W-:Y:S05]  /*14a50*/  BSYNC B2 ;  /* 0x0000000000027941 */ /* 0x000fea0003800000 */
.L_x_12702:
[----:B------:R-:W-:Y:S04]  /*14a60*/  BSSY B2, `(.L_x_12704) ;  /* 0x0000009000027945 */ /* 0x000fe80003800000 */
[----:B------:R-:W-:Y:S05]  /*14a70*/  @P3 BRA `(.L_x_12705) ;  /* 0x00000000001c3947 */ /* 0x000fea0003800000 */
[----:B------:R-:W1:Y:S02]  /*14a80*/  S2R R8, SR_TID.X ;  /* 0x0000000000087919 */ /* 0x000e640000002100 */
[----:B-1----:R-:W-:Y:S01]  /*14a90*/  LOP3.LUT R9, R8, 0x1f, RZ, 0xc0, !PT ;  /* 0x0000001f08097812 */ /* 0x002fe200078ec0ff */
[----:B------:R-:W-:-:S03]  /*14aa0*/  IMAD.MOV.U32 R8, RZ, RZ, 0x6000 ;  /* 0x00006000ff087424 */ /* 0x000fc600078e00ff */
[----:B------:R-:W-:Y:S01]  /*14ab0*/  ISETP.NE.AND P2, PT, R9, RZ, PT ;  /* 0x000000ff0900720c */ /* 0x000fe20003f45270 */
[----:B------:R3:W-:-:S12]  /*14ac0*/  SYNCS.ARRIVE.TRANS64 RZ, [R6+URZ+0x30890], R8 ;  /* 0x0308900806ff79a7 */ /* 0x0007d8000800003f */
[----:B---3--:R-:W-:Y:S05]  /*14ad0*/  @!P2 BRA `(.L_x_12705) ;  /* 0x000000000004a947 */ /* 0x008fea0003800000 */
[----:B------:R-:W-:Y:S01]  /*14ae0*/  BPT.TRAP 0x1 ;  /* 0x000000040000795c */ /* 0x000fe20000300000 */
.L_x_12705:
[----:B------:R-:W-:Y:S05]  /*14af0*/  BSYNC B2 ;  /* 0x0000000000027941 */ /* 0x000fea0003800000 */
.L_x_12704:
[----:B0-----:R-:W-:Y:S01]  /*14b00*/  IMAD.MOV.U32 R12, RZ, RZ, RZ ;  /* 0x000000ffff0c7224 */ /* 0x001fe200078e00ff */
[----:B------:R-:W-:Y:S01]  /*14b10*/  UIADD3 UR4, UP0, UR38, 0x570, URZ ;  /* 0x0000057026047890 */ /* 0x000fe2000ff1e03f */
[----:B------:R-:W-:Y:S01]  /*14b20*/  IMAD R8, R29, 0x6000, R16 ;  /* 0x000060001d087824 */ /* 0x000fe200078e0210 */
[----:B------:R-:W-:Y:S01]  /*14b30*/  PLOP3.LUT P2, PT, PT, PT, PT, 0x80, 0x0 ;  /* 0x000000000000781c */ /* 0x000fe20003f4f070 */
[----:B-1----:R-:W-:Y:S01]  /*14b40*/  IMAD R9, R5, 0xc0, R0 ;  /* 0x000000c005097824 */ /* 0x002fe200078e0200 */
[----:B------:R-:W-:Y:S01]  /*14b50*/  R2UR UR10, R12 ;  /* 0x000000000c0a72ca */ /* 0x000fe200000e0000 */
[----:B------:R-:W-:Y:S01]  /*14b60*/  VIADD R11, R8, 0x12400 ;  /* 0x00012400080b7836 */ /* 0x000fe20000000000 */
[----:B------:R-:W-:Y:S01]  /*14b70*/  IADD3 R10, R6, 0x30890, RZ ;  /* 0x00030890060a7810 */ /* 0x000fe20007ffe0ff */
[----:B------:R-:W-:Y:S01]  /*14b80*/  UIADD3.X UR5, URZ, UR39, URZ, UP0, !UPT ;  /* 0x000000273f057290 */ /* 0x000fe200087fe43f */
[----:B------:R-:W-:Y:S01]  /*14b90*/  UMOV UR6, 0x0 ;  /* 0x0000000000067882 */ /* 0x000fe20000000000 */
[----:B------:R-:W-:-:S10]  /*14ba0*/  UMOV UR7, 0x12f00000 ;  /* 0x12f0000000077882 */ /* 0x000fd40000000000 */
.L_x_12706:
        /* <DEDUP_REMOVED lines=13> */
.L_x_12865:
[----:B------:R-:W-:Y:S05]  /*14c80*/  BSYNC B2 ;  /* 0x0000000000027941 */ /* 0x000fea0003800000 */
.L_x_12707:
[----:B------:R-:W-:Y:S01]  /*14c90*/  BSSY B2, `(.L_x_12709) ;  /* 0x000000b000027945 */ /* 0x000fe20003800000 */
[----:B------:R-:W-:Y:S02]  /*14ca0*/  IMAD.MOV.U32 R10, RZ, RZ, 0x0 ;  /* 0x00000000ff0a7424 */ /* 0x000fe400078e00ff */
[----:B------:R-:W-:Y:S01]  /*14cb0*/  IMAD.MOV.U32 R11, RZ, RZ, 0x12f00000 ;  /* 0x12f00000ff0b7424 */ /* 0x000fe200078e00ff */
[----:B------:R-:W-:Y:S06]  /*14cc0*/  @P3 BRA `(.L_x_12710) ;  /* 0x00000000001c3947 */ /* 0x000fec0003800000 */
[----:B------:R-:W1:Y:S01]  /*14cd0*/  S2R R13, SR_TID.X ;  /* 0x00000000000d7919 */ /* 0x000e620000002100 */
[----:B0-2---:R-:W-:-:S04]  /*14ce0*/  MOV R7, 0x6000 ;  /* 0x0000600000077802 */ /* 0x005fc80000000f00 */
[----:B------:R3:W-:Y:S01]  /*14cf0*/  SYNCS.ARRIVE.TRANS64 RZ, [R6+URZ+0x308b0], R7 ;  /* 0x0308b00706ff79a7 */ /* 0x0007e2000800003f */
[----:B-1----:R-:W-:-:S04]  /*14d00*/  LOP3.LUT R13, R13, 0x1f, RZ, 0xc0, !PT ;  /* 0x0000001f0d0d7812 */ /* 0x002fc800078ec0ff */
[----:B------:R-:W-:-:S13]  /*14d10*/  ISETP.NE.AND P2, PT, R13, RZ, PT ;  /* 0x000000ff0d00720c */ /* 0x000fda0003f45270 */
[----:B---3--:R-:W-:Y:S05]  /*14d20*/  @!P2 BRA `(.L_x_12710) ;  /* 0x000000000004a947 */ /* 0x008fea0003800000 */
[----:B------:R-:W-:Y:S01]  /*14d30*/  BPT.TRAP 0x1 ;  /* 0x000000040000795c */ /* 0x000fe20000300000 */
.L_x_12710:
[----:B------:R-:W-:Y:S05]  /*14d40*/  BSYNC B2 ;  /* 0x0000000000027941 */ /* 0x000fea0003800000 */
.L_x_12709:
[----:B------:R-:W-:Y:S01]  /*14d50*/  R2UR UR10, R12 ;  /* 0x000000000c0a72ca */ /* 0x000fe200000e0000 */
[----:B------:R-:W-:Y:S01]  /*14d60*/  UIADD3 UR4, UP0, UR38, 0x670, URZ ;  /* 0x0000067026047890 */ /* 0x000fe2000ff1e03f */
[----:B------:R-:W-:Y:S01]  /*14d70*/  R2UR UR6, R10 ;  /* 0x000000000a0672ca */ /* 0x000fe200000e0000 */
[----:B------:R-:W-:Y:S01]  /*14d80*/  VIADD R8, R8, 0x400 ;  /* 0x0000040008087836 */ /* 0x000fe20000000000 */
[----:B------:R-:W-:Y:S01]  /*14d90*/  R2UR UR7, R11 ;  /* 0x000000000b0772ca */ /* 0x000fe200000e0000 */
[----:B0-2---:R-:W-:Y:S01]  /*14da0*/  VIADD R6, R6, 0x308b0 ;  /* 0x000308b006067836 */ /* 0x005fe20000000000 */
[----:B------:R-:W-:Y:S01]  /*14db0*/  PLOP3.LUT P2, PT, PT, PT, PT, 0x80, 0x0 ;  /* 0x000000000000781c */ /* 0x000fe20003f4f070 */
[----:B------:R-:W-:-:S12]  /*14dc0*/  UIADD3.X UR5, URZ, UR39, URZ, UP0, !UPT ;  /* 0x000000273f057290 */ /* 0x000fd800087fe43f */
.L_x_12711:
        /* <DEDUP_REMOVED lines=10> */
.L_x_12701:
[----:B------:R-:W-:Y:S05]  /*14e70*/  BSYNC B1 ;  /* 0x0000000000017941 */ /* 0x000fea0003800000 */
.L_x_12700:
[----:B------:R-:W2:Y:S01]  /*14e80*/  LDL.LU R7, [R1+0x4] ;  /* 0x0000040001077983 */ /* 0x000ea20000300800 */
[----:B------:R-:W-:Y:S01]  /*14e90*/  VIADD R29, R29, 0x1 ;  /* 0x000000011d1d7836 */ /* 0x000fe20000000000 */
[C---:B------:R-:W-:Y:S02]  /*14ea0*/  ISETP.GT.AND P3, PT, R5.reuse, R3, PT ;  /* 0x000000030500720c */ /* 0x040fe40003f64270 */
[----:B------:R-:W-:Y:S02]  /*14eb0*/  IADD3 R5, R5, -0x1, RZ ;  /* 0xffffffff05057810 */ /* 0x000fe40007ffe0ff */
[----:B------:R-:W-:-:S04]  /*14ec0*/  ISETP.NE.AND P2, PT, R29, 0x2, PT ;  /* 0x000000021d00780c */ /* 0x000fc80003f45270 */
[----:B------:R-:W-:Y:S02]  /*14ed0*/  SEL R6, RZ, 0x1, P2 ;  /* 0x00000001ff067807 */ /* 0x000fe40001000000 */
[----:B------:R-:W-:Y:S02]  /*14ee0*/  SEL R29, R29, RZ, P2 ;  /* 0x000000ff1d1d7207 */ /* 0x000fe40001000000 */
[----:B--2---:R-:W-:-:S05]  /*14ef0*/  LOP3.LUT R7, R7, R6, RZ, 0x3c, !PT ;  /* 0x0000000607077212 */ /* 0x004fca00078e3cff */
[----:B------:R2:W-:Y:S01]  /*14f00*/  STL [R1+0x4], R7 ;  /* 0x0000040701007387 */ /* 0x0005e20000100800 */
[----:B------:R-:W-:Y:S05]  /*14f10*/  @P3 BRA `(.L_x_12712) ;  /* 0xfffffff8009c3947 */ /* 0x000fea000383ffff */
.L_x_12682:
[----:B------:R-:W-:Y:S05]  /*14f20*/  BSYNC B0 ;  /* 0x0000000000007941 */ /* 0x000fea0003800000 */
.L_x_12681:
[----:B--2---:R2:W5:Y:S01]  /*14f30*/  LDL R7, [R1+0x1c] ;  /* 0x00001c0001077983 */ /* 0x0045620000100800 */
[----:B------:R-:W-:Y:S05]  /*14f40*/  @!P0 WARPSYNC.ALL ;  /* 0x0000000000008948 */ /* 0x000fea0003800000 */
[----:B------:R2:W-:Y:S01]  /*14f50*/  STL [R1+0x28], RZ ;  /* 0x000028ff01007387 */ /* 0x0005e20000100800 */
[----:B------:R-:W-:Y:S01]  /*14f60*/  BSSY B0, `(.L_x_12713) ;  /* 0x000001f000007945 */ /* 0x000fe20003800000 */
[----:B------:R-:W-:Y:S06]  /*14f70*/  @!P0 BAR.SYNC.DEFER_BLOCKING 0xc, 0x200 ;  /* 0x0308000000008b1d */ /* 0x000fec0000010000 */
[----:B--2---:R-:W-:Y:S05]  /*14f80*/  @!P1 BRA `(.L_x_12714) ;  /* 0x0000000000709947 */ /* 0x004fea0003800000 */
[----:B------:R-:W-:-:S13]  /*14f90*/  ISETP.NE.AND P0, PT, R4, RZ, PT ;  /* 0x000000ff0400720c */ /* 0x000fda0003f05270 */
[----:B------:R-:W2:Y:S02]  /*14fa0*/  @!P0 LDC R4, c[0x0][0x9f0] ;  /* 0x00027c00ff048b82 */ /* 0x000ea40000000800 */
[-C--:B--2---:R-:W-:Y:S02]  /*14fb0*/  IABS R0, R4.reuse ;  /* 0x0000000400007213 */ /* 0x084fe40000000000 */
[----:B------:R-:W-:Y:S02]  /*14fc0*/  IABS R6, R4 ;  /* 0x0000000400067213 */ /* 0x000fe40000000000 */
[----:B------:R-:W2:Y:S02]  /*14fd0*/  I2F.RP R2, R0 ;  /* 0x0000000000027306 */ /* 0x000ea40000209400 */
[----:B------:R-:W-:-:S06]  /*14fe0*/  IADD3 R6, RZ, -R6, RZ ;  /* 0x80000006ff067210 */ /* 0x000fcc0007ffe0ff */
[----:B--2---:R-:W2:Y:S02]  /*14ff0*/  MUFU.RCP R2, R2 ;  /* 0x0000000200027308 */ /* 0x004ea40000001000 */
[----:B--2---:R-:W-:-:S06]  /*15000*/  VIADD R2, R2, 0xffffffe ;  /* 0x0ffffffe02027836 */ /* 0x004fcc0000000000 */
[----:B------:R-:W2:Y:S02]  /*15010*/  F2I.FTZ.U32.TRUNC.NTZ R3, R2 ;  /* 0x0000000200037305 */ /* 0x000ea4000021f000 */
[----:B--2---:R-:W-:-:S04]  /*15020*/  IMAD.MOV R2, RZ, RZ, -R3 ;  /* 0x000000ffff027224 */ /* 0x004fc800078e0a03 */
[----:B------:R-:W-:Y:S02]  /*15030*/  IMAD R5, R2, R0, RZ ;  /* 0x0000000002057224 */ /* 0x000fe400078e02ff */
        /* <DEDUP_REMOVED lines=17> */
.L_x_12714:
[----:B------:R-:W-:Y:S05]  /*15150*/  BSYNC B0 ;  /* 0x0000000000007941 */ /* 0x000fea0003800000 */
.L_x_12713:
[----:B------:R-:W3:Y:S04]  /*15160*/  LDL R0, [R1+0x28] ;  /* 0x0000280001007983 */ /* 0x000ee80000100800 */
[----:B------:R-:W3:Y:S01]  /*15170*/  LDL R2, [R1+0x40] ;  /* 0x0000400001027983 */ /* 0x000ee20000100800 */
[----:B------:R-:W-:Y:S01]  /*15180*/  BSSY B7, `(.L_x_12715) ;  /* 0x0000360000077945 */ /* 0x000fe20003800000 */
[----:B---3--:R-:W-:-:S05]  /*15190*/  IMAD R2, R2, R0, RZ ;  /* 0x0000000002027224 */ /* 0x008fca00078e02ff */
[----:B-----5:R-:W-:Y:S01]  /*151a0*/  VIADDMNMX R0, R2, R0, R7, PT ;  /* 0x0000000002007246 */ /* 0x020fe20003800107 */
        /* <DEDUP_REMOVED lines=8> */
[----:B--2---:R-:W2:Y:S01]  /*15230*/  S2R R5, SR_LANEID ;  /* 0x0000000000057919 */ /* 0x004ea20000000000 */
        /* <DEDUP_REMOVED lines=12> */
.L_x_12716:
        /* <DEDUP_REMOVED lines=10> */
[----:B------:R-:W3:Y:S01]  /*153a0*/  LDC.64 R2, c[0x4][R2] ;  /* 0x0100000002027b82 */ /* 0x000ee20000000a00 */
[----:B--2---:R-:W-:Y:S01]  /*153b0*/  IMAD.U32 R5, RZ, RZ, UR7 ;  /* 0x00000007ff057e24 */ /* 0x004fe2000f8e00ff */
[----:B------:R-:W-:Y:S01]  /*153c0*/  MOV R8, 0x70 ;  /* 0x0000007000087802 */ /* 0x000fe20000000f00 */
[----:B------:R-:W-:Y:S02]  /*153d0*/  IMAD.U32 R7, RZ, RZ, UR9 ;  /* 0x00000009ff077e24 */ /* 0x000fe4000f8e00ff */
[----:B------:R-:W-:-:S02]  /*153e0*/  IMAD.U32 R10, RZ, RZ, UR4 ;  /* 0x00000004ff0a7e24 */ /* 0x000fc4000f8e00ff */
[----:B------:R-:W-:Y:S02]  /*153f0*/  IMAD.U32 R11, RZ, RZ, UR5 ;  /* 0x00000005ff0b7e24 */ /* 0x000fe4000f8e00ff */
[----:B0-----:R-:W-:Y:S02]  /*15400*/  IMAD.MOV.U32 R12, RZ, RZ, 0x1 ;  /* 0x00000001ff0c7424 */ /* 0x001fe400078e00ff */
[----:B------:R-:W-:-:S07]  /*15410*/  IMAD.MOV.U32 R13, RZ, RZ, RZ ;  /* 0x000000ffff0d7224 */ /* 0x000fce00078e00ff */
[----:B------:R-:W-:-:S07]  /*15420*/  LEPC R20, `(.L_x_12719) ;  /* 0x000000001014794e */ /* 0x000fce0000000000 */
[----:B-1-3--:R-:W-:Y:S05]  /*15430*/  CALL.ABS.NOINC R2 ;  /* 0x0000000002007343 */ /* 0x00afea0003c00000 */
.L_x_12719:
[----:B------:R-:W-:Y:S05]  /*15440*/  BSYNC B6 ;  /* 0x0000000000067941 */ /* 0x000fea0003800000 */
.L_x_12718:
        /* <DEDUP_REMOVED lines=9> */
[----:B------:R-:W-:Y:S01]  /*154e0*/  MOV R4, UR6 ;  /* 0x0000000600047c02 */ /* 0x000fe20008000f00 */
[----:B--2---:R-:W-:Y:S01]  /*154f0*/  IMAD.U32 R5, RZ, RZ, UR7 ;  /* 0x00000007ff057e24 */ /* 0x004fe2000f8e00ff */
[----:B------:R-:W-:Y:S01]  /*15500*/  MOV R10, UR4 ;  /* 0x00000004000a7c02 */ /* 0x000fe20008000f00 */
[----:B------:R-:W-:Y:S01]  /*15510*/  IMAD.U32 R6, RZ, RZ, UR8 ;  /* 0x00000008ff067e24 */ /* 0x000fe2000f8e00ff */
[----:B0-----:R-:W-:Y:S01]  /*15520*/  MOV R13, RZ ;  /* 0x000000ff000d7202 */ /* 0x001fe20000000f00 */
[----:B------:R-:W-:-:S02]  /*15530*/  IMAD.U32 R7, RZ, RZ, UR9 ;  /* 0x00000009ff077e24 */ /* 0x000fc4000f8e00ff */
[----:B------:R-:W-:Y:S02]  /*15540*/  IMAD.U32 R11, RZ, RZ, UR5 ;  /* 0x00000005ff0b7e24 */ /* 0x000fe4000f8e00ff */
[----:B------:R-:W-:Y:S02]  /*15550*/  IMAD.MOV.U32 R8, RZ, RZ, 0x70 ;  /* 0x00000070ff087424 */ /* 0x000fe400078e00ff */
[----:B---3--:R-:W-:-:S07]  /*15560*/  IMAD.MOV.U32 R12, RZ, RZ, 0x1 ;  /* 0x00000001ff0c7424 */ /* 0x008fce00078e00ff */
[----:B------:R-:W-:-:S07]  /*15570*/  LEPC R20, `(.L_x_12722) ;  /* 0x000000001014794e */ /* 0x000fce0000000000 */
[----:B-1--4-:R-:W-:Y:S05]  /*15580*/  CALL.ABS.NOINC R2 ;  /* 0x0000000002007343 */ /* 0x012fea0003c00000 */
.L_x_12722:
        /* <DEDUP_REMOVED lines=16> */
.L_x_12721:
[----:B------:R-:W-:Y:S05]  /*15690*/  BSYNC B6 ;  /* 0x0000000000067941 */ /* 0x000fea0003800000 */
.L_x_12720:
[----:B------:R-:W-:Y:S01]  /*156a0*/  ULDC.64 UR4, c[0x0][0x9f8] ;  /* 0x00027e0000047ab9 */ /* 0x000fe20000000a00 */
[----:B------:R-:W3:Y:S01]  /*156b0*/  LDL R20, [R1+0x24] ;  /* 0x0000240001147983 */ /* 0x000ee20000100800 */
[----:B------:R-:W-:-:S04]  /*156c0*/  ISETP.NE.U32.AND P0, PT, RZ, UR4, PT ;  /* 0x00000004ff007c0c */ /* 0x000fc8000bf05070 */
        /* <DEDUP_REMOVED lines=18> */
.L_x_12868:
[----:B----4-:R-:W4:Y:S01]  /*157f0*/  LDL.LU R0, [R1] ;  /* 0x0000000001007983 */ /* 0x010f220000300800 */
[----:B------:R-:W-:Y:S02]  /*15800*/  PLOP3.LUT P1, PT, PT, PT, PT, 0x8, 0x0 ;  /* 0x000000000000781c */ /* 0x000fe40003f2e170 */
[----:B0-----:R-:W-:Y:S02]  /*15810*/  ISETP.NE.AND P0, PT, R14, RZ, PT ;  /* 0x000000ff0e00720c */ /* 0x001fe40003f05270 */
[----:B----4-:R-:W-:-:S09]  /*15820*/  LOP3.LUT R0, R0, 0xfffffffe, RZ, 0xc0, !PT ;  /* 0xfffffffe00007812 */ /* 0x010fd200078ec0ff */
[----:B------:R-:W-:-:S05]  /*15830*/  @P1 LOP3.LUT R0, R0, 0x1, RZ, 0xfc, !PT ;  /* 0x0000000100001812 */ /* 0x000fca00078efcff */
[----:B------:R0:W-:Y:S01]  /*15840*/  STL [R1], R0 ;  /* 0x0000000001007387 */ /* 0x0001e20000100800 */
[----:B------:R-:W-:Y:S05]  /*15850*/  @P0 BRA `(.L_x_12724) ;  /* 0x0000000000f80947 */ /* 0x000fea0003800000 */
[----:B------:R-:W-:-:S03]  /*15860*/  UMOV UR4, 0xffffffff ;  /* 0xffffffff00047882 */ /* 0x000fc60000000000 */
[----:B------:R-:W-:Y:S05]  /*15870*/  BRA.DIV UR4, `(.L_x_12725) ;  /* 0x0000005604107947 */ /* 0x000fea000b800000 */
[----:B------:R-:W-:-:S13]  /*15880*/  ELECT P6, URZ, PT ;  /* 0x00000000003f782f */ /* 0x000fda00038c0000 */
.L_x_12871:
[----:B------:R-:W-:Y:S05]  /*15890*/  @!P6 BRA `(.L_x_12724) ;  /* 0x0000000000e8e947 */ /* 0x000fea0003800000 */
[----:B------:R-:W-:-:S04]  /*158a0*/  ISETP.NE.U32.AND P0, PT, R2, RZ, PT ;  /* 0x000000ff0200720c */ /* 0x000fc80003f05070 */
[----:B------:R-:W-:-:S13]  /*158b0*/  ISETP.NE.AND.EX P0, PT, R3, RZ, PT, P0 ;  /* 0x000000ff0300720c */ /* 0x000fda0003f05300 */
[----:B------:R-:W-:Y:S05]  /*158c0*/  @!P0 BRA `(.L_x_12726) ;  /* 0x0000000000488947 */ /* 0x000fea0003800000 */
[----:B------:R-:W4:Y:S01]  /*158d0*/  LDC R6, c[0x0][0x43c] ;  /* 0x00010f00ff067b82 */ /* 0x000f220000000800 */
[----:B0-----:R-:W-:Y:S01]  /*158e0*/  IMAD.MOV.U32 R0, RZ, RZ, R22 ;  /* 0x000000ffff007224 */ /* 0x001fe200078e0016 */
[----:B------:R-:W-:Y:S01]  /*158f0*/  ULDC.64 UR4, c[0x0][0x428] ;  /* 0x00010a0000047ab9 */ /* 0x000fe20000000a00 */
[----:B----4-:R-:W-:-:S13]  /*15900*/  ISETP.NE.AND P0, PT, R6, 0x1, PT ;  /* 0x000000010600780c */ /* 0x010fda0003f05270 */
[----:B--2---:R-:W0:Y:S02]  /*15910*/  @P0 LDC.64 R4, c[0x0][0x440] ;  /* 0x00011000ff040b82 */ /* 0x004e240000000a00 */
[----:B0-----:R-:W-:-:S05]  /*15920*/  @P0 IMAD.HI.U32 R4, R22, R4, RZ ;  /* 0x0000000416040227 */ /* 0x001fca00078e00ff */
[----:B------:R-:W-:-:S04]  /*15930*/  @P0 SHF.R.U32.HI R0, RZ, R5, R4 ;  /* 0x00000005ff000219 */ /* 0x000fc80000011604 */
[----:B------:R-:W-:Y:S02]  /*15940*/  IADD3 R4, -R0, RZ, RZ ;  /* 0x000000ff00047210 */ /* 0x000fe40007ffe1ff */
[----:B------:R-:W-:-:S03]  /*15950*/  SHF.R.S32.HI R5, RZ, 0x1f, R0 ;  /* 0x0000001fff057819 */ /* 0x000fc60000011400 */
        /* <DEDUP_REMOVED lines=9> */
.L_x_12726:
[----:B0-----:R-:W-:Y:S01]  /*159f0*/  IMAD R0, R18, 0x8, R16 ;  /* 0x0000000812007824 */ /* 0x001fe200078e0210 */
[----:B----4-:R-:W-:-:S04]  /*15a00*/  SHF.L.U32 R2, R28, 0x1f, RZ ;  /* 0x0000001f1c027819 */ /* 0x010fc800000006ff */
[----:B------:R-:W0:Y:S02]  /*15a10*/  SYNCS.PHASECHK.TRANS64.TRYWAIT P0, [R0+URZ+0x30840], R2 ;  /* 0x03084002000075a7 */ /* 0x000e24000800017f */
[----:B0-----:R-:W-:Y:S05]  /*15a20*/  @!P0 BRA `(.L_x_12727) ;  /* 0x0000005000c48947 */ /* 0x001fea0003800000 */
.L_x_12872:
[----:B------:R-:W4:Y:S02]  /*15a30*/  S2R R3, SR_TID.X ;  /* 0x0000000000037919 */ /* 0x000f240000002100 */
[----:B----4-:R-:W-:-:S04]  /*15a40*/  LOP3.LUT R3, R3, 0x7f, RZ, 0xc0, !PT ;  /* 0x0000007f03037812 */ /* 0x010fc800078ec0ff */
[----:B------:R-:W-:-:S13]  /*15a50*/  ISETP.NE.AND P0, PT, R3, RZ, PT ;  /* 0x000000ff0300720c */ /* 0x000fda0003f05270 */
[----:B------:R-:W-:Y:S05]  /*15a60*/  @P0 BRA `(.L_x_12728) ;  /* 0x00000000001c0947 */ /* 0x000fea0003800000 */
[----:B------:R-:W4:Y:S01]  /*15a70*/  S2R R3, SR_TID.X ;  /* 0x0000000000037919 */ /* 0x000f220000002100 */
[----:B0-----:R-:W-:-:S04]  /*15a80*/  MOV R2, 0x6000 ;  /* 0x0000600000027802 */ /* 0x001fc80000000f00 */
[----:B------:R0:W-:Y:S01]  /*15a90*/  SYNCS.ARRIVE.TRANS64 RZ, [R0+URZ+0x30830], R2 ;  /* 0x0308300200ff79a7 */ /* 0x0001e2000800003f */
[----:B----4-:R-:W-:-:S04]  /*15aa0*/  LOP3.LUT R3, R3, 0x1f, RZ, 0xc0, !PT ;  /* 0x0000001f03037812 */ /* 0x010fc800078ec0ff */
[----:B------:R-:W-:-:S13]  /*15ab0*/  ISETP.NE.AND P0, PT, R3, RZ, PT ;  /* 0x000000ff0300720c */ /* 0x000fda0003f05270 */
[----:B0-----:R-:W-:Y:S05]  /*15ac0*/  @!P0 BRA `(.L_x_12728) ;  /* 0x0000000000048947 */ /* 0x001fea0003800000 */
[----:B------:R-:W-:Y:S01]  /*15ad0*/  BPT.TRAP 0x1 ;  /* 0x000000040000795c */ /* 0x000fe20000300000 */
.L_x_12728:
[----:B0-----:R-:W4:Y:S01]  /*15ae0*/  LDL.LU R2, [R1] ;  /* 0x0000000001027983 */ /* 0x001f220000300800 */
[----:B------:R-:W-:Y:S01]  /*15af0*/  R2UR UR9, R0 ;  /* 0x00000000000972ca */ /* 0x000fe200000e0000 */
[----:B------:R-:W-:Y:S01]  /*15b00*/  IMAD R0, R18, 0x6000, R16 ;  /* 0x0000600012007824 */ /* 0x000fe200078e0210 */
[----:B------:R-:W-:Y:S01]  /*15b10*/  R2UR UR11, R22 ;  /* 0x00000000160b72ca */ /* 0x000fe200000e0000 */
[----:B------:R-:W-:Y:S01]  /*15b20*/  UIADD3 UR6, UP0, UR38, 0x370, URZ ;  /* 0x0000037026067890 */ /* 0x000fe2000ff1e03f */
[----:B------:R-:W-:Y:S01]  /*15b30*/  R2UR UR4, R26 ;  /* 0x000000001a0472ca */ /* 0x000fe200000e0000 */
[----:B------:R-:W-:Y:S01]  /*15b40*/  UMOV UR5, 0x14f00000 ;  /* 0x14f0000000057882 */ /* 0x000fe20000000000 */
[----:B------:R-:W-:Y:S01]  /*15b50*/  R2UR UR8, R0 ;  /* 0x00000000000872ca */ /* 0x000fe200000e0000 */
[----:B------:R-:W-:Y:S01]  /*15b60*/  UIADD3.X UR7, URZ, UR39, URZ, UP0, !UPT ;  /* 0x000000273f077290 */ /* 0x000fe200087fe43f */
[----:B------:R-:W-:Y:S01]  /*15b70*/  PLOP3.LUT P0, PT, PT, PT, PT, 0x80, 0x0 ;  /* 0x000000000000781c */ /* 0x000fe20003f0f070 */
[----:B------:R-:W-:Y:S01]  /*15b80*/  UMOV UR10, URZ ;  /* 0x0000003f000a7c82 */ /* 0x000fe20008000000 */
[----:B------:R-:W-:-:S02]  /*15b90*/  R2UR UR12, R17 ;  /* 0x00000000110c72ca */ /* 0x000fc400000e0000 */
[----:B-----5:R-:W-:Y:S01]  /*15ba0*/  R2UR UR13, R19 ;  /* 0x00000000130d72ca */ /* 0x020fe200000e0000 */
[----:B------:R-:W-:-:S04]  /*15bb0*/  UIADD3 UR9, UR9, 0x30830, URZ ;  /* 0x0003083009097890 */ /* 0x000fc8000fffe03f */
[----:B------:R-:W-:Y:S02]  /*15bc0*/  UIMAD UR11, UR11, 0xc0, UR4 ;  /* 0x000000c00b0b78a4 */ /* 0x000fe4000f8e0204 */
[----:B------:R-:W-:Y:S01]  /*15bd0*/  UIADD3 UR8, UR8, 0x12400, URZ ;  /* 0x0001240008087890 */ /* 0x000fe2000fffe03f */
[----:B------:R-:W-:-:S08]  /*15be0*/  UMOV UR4, 0x0 ;  /* 0x0000000000047882 */ /* 0x000fd00000000000 */
[----:B------:R0:W-:Y:S01]  /*15bf0*/  UTMALDG.4D [UR8], [UR6], desc[UR4] ;  /* 0x00000408060075b4 */ /* 0x0001e20008019000 */
[----:B----4-:R-:W-:-:S04]  /*15c00*/  LOP3.LUT R2, R2, 0xfffffffe, RZ, 0xc0, !PT ;  /* 0xfffffffe02027812 */ /* 0x010fc800078ec0ff */
[----:B------:R-:W-:-:S05]  /*15c10*/  @P0 LOP3.LUT R2, R2, 0x1, RZ, 0xfc, !PT ;  /* 0x0000000102020812 */ /* 0x000fca00078efcff */
[----:B------:R0:W-:Y:S01]  /*15c20*/  STL [R1], R2 ;  /* 0x0000000201007387 */ /* 0x0001e20000100800 */
[----:B------:R-:W-:Y:S01]  /*15c30*/  NOP ;  /* 0x0000000000007918 */ /* 0x000fe20000000000 */
.L_x_12724:
[----:B------:R-:W4:Y:S04]  /*15c40*/  LDL.LU R4, [R1+0x20] ;  /* 0x0000200001047983 */ /* 0x000f280000300800 */
[----:B------:R-:W5:Y:S04]  /*15c50*/  LDL.LU R6, [R1+0x14] ;  /* 0x0000140001067983 */ /* 0x000f680000300800 */
[----:B------:R-:W2:Y:S01]  /*15c60*/  LDL.LU R3, [R1+0x2c] ;  /* 0x00002c0001037983 */ /* 0x000ea20000300800 */
[----:B------:R-:W-:Y:S05]  /*15c70*/  WARPSYNC.ALL ;  /* 0x0000000000007948 */ /* 0x000fea0003800000 */
[----:B0-----:R-:W-:Y:S01]  /*15c80*/  ULDC.64 UR6, c[0x0][0xa00] ;  /* 0x0002800000067ab9 */ /* 0x001fe20000000a00 */
[----:B------:R-:W-:Y:S01]  /*15c90*/  ULDC.64 UR4, c[0x0][0x298] ;  /* 0x0000a60000047ab9 */ /* 0x000fe20000000a00 */
[----:B------:R-:W-:Y:S01]  /*15ca0*/  VIADD R0, R16, 0xc400 ;  /* 0x0000c40010007836 */ /* 0x000fe20000000000 */
[----:B------:R-:W-:Y:S01]  /*15cb0*/  BAR.SYNC.DEFER_BLOCKING 0x8, 0x200 ;  /* 0x0208000000007b1d */ /* 0x000fe20000010000 */
[----:B------:R-:W-:-:S03]  /*15cc0*/  ISETP.NE.U32.AND P0, PT, RZ, UR6, PT ;  /* 0x00000006ff007c0c */ /* 0x000fc6000bf05070 */
[----:B------:R-:W-:Y:S02]  /*15cd0*/  LOP3.LUT P1, RZ, R0, 0x3ff, RZ, 0xc0, !PT ;  /* 0x000003ff00ff7812 */ /* 0x000fe4000782c0ff */
[----:B------:R-:W-:Y:S01]  /*15ce0*/  ISETP.NE.AND.EX P0, PT, RZ, UR7, PT, P0 ;  /* 0x00000007ff007c0c */ /* 0x000fe2000bf05300 */
[----:B------:R-:W-:Y:S01]  /*15cf0*/  BSSY B6, `(.L_x_12729) ;  /* 0x000001d000067945 */ /* 0x000fe20003800000 */
[----:B----4-:R-:W-:Y:S02]  /*15d00*/  SHF.R.S32.HI R2, RZ, 0x1f, R4 ;  /* 0x0000001fff027819 */ /* 0x010fe40000011404 */
[----:B-----5:R-:W-:-:S03]  /*15d10*/  SEL R6, R6, RZ, !P0 ;  /* 0x000000ff06067207 */ /* 0x020fc60004000000 */
[----:B------:R-:W-:-:S04]  /*15d20*/  IMAD R2, R2, UR4, RZ ;  /* 0x0000000402027c24 */ /* 0x000fc8000f8e02ff */
[C---:B------:R-:W-:Y:S01]  /*15d30*/  IMAD R0, R4.reuse, UR5, R2 ;  /* 0x0000000504007c24 */ /* 0x040fe2000f8e0202 */
[----:B--2---:R-:W-:Y:S01]  /*15d40*/  SEL R2, R3, RZ, !P0 ;  /* 0x000000ff03027207 */ /* 0x004fe20004000000 */
        /* <DEDUP_REMOVED lines=16> */
[----:B---3--:R-:W-:Y:S02]  /*15e50*/  IMAD.U32 R7, RZ, RZ, UR7 ;  /* 0x00000007ff077e24 */ /* 0x008fe4000f8e00ff */
[----:B------:R-:W-:-:S02]  /*15e60*/  IMAD.U32 R10, RZ, RZ, UR8 ;  /* 0x00000008ff0a7e24 */ /* 0x000fc4000f8e00ff */
[----:B------:R-:W-:Y:S02]  /*15e70*/  IMAD.MOV.U32 R8, RZ, RZ, 0x70 ;  /* 0x00000070ff087424 */ /* 0x000fe400078e00ff */
[----:B------:R-:W-:Y:S02]  /*15e80*/  IMAD.MOV.U32 R12, RZ, RZ, 0x1 ;  /* 0x00000001ff0c7424 */ /* 0x000fe400078e00ff */
[----:B------:R-:W-:-:S07]  /*15e90*/  IMAD.MOV.U32 R13, RZ, RZ, RZ ;  /* 0x000000ffff0d7224 */ /* 0x000fce00078e00ff */
[----:B------:R-:W-:-:S07]  /*15ea0*/  LEPC R20, `(.L_x_12730) ;  /* 0x000000001014794e */ /* 0x000fce0000000000 */
[----:B01----:R-:W-:Y:S05]  /*15eb0*/  CALL.ABS.NOINC R2 ;  /* 0x0000000002007343 */ /* 0x003fea0003c00000 */
.L_x_12730:
[----:B------:R-:W-:Y:S05]  /*15ec0*/  BSYNC B6 ;  /* 0x0000000000067941 */ /* 0x000fea0003800000 */
.L_x_12729:
[----:B------:R-:W2:Y:S01]  /*15ed0*/  LDL.LU R20, [R1+0x20] ;  /* 0x0000200001147983 */ /* 0x000ea20000300800 */
[----:B-1----:R-:W1:Y:S01]  /*15ee0*/  LDC R9, c[0x0][0x448] ;  /* 0x00011200ff097b82 */ /* 0x002e620000000800 */
[----:B------:R-:W-:Y:S01]  /*15ef0*/  ULDC.64 UR4, c[0x0][0x2d8] ;  /* 0x0000b60000047ab9 */ /* 0x000fe20000000a00 */
[----:B------:R-:W-:Y:S01]  /*15f00*/  ULDC.64 UR6, c[0x0][0x2e0] ;  /* 0x0000b80000067ab9 */ /* 0x000fe20000000a00 */
[----:B0-----:R-:W2:Y:S01]  /*15f10*/  LDL.LU.64 R2, [R1+0x30] ;  /* 0x0000300001027983 */ /* 0x001ea20000300a00 */
[----:B------:R-:W-:-:S03]  /*15f20*/  ULDC.64 UR8, c[0x0][0x280] ;  /* 0x0000a00000087ab9 */ /* 0x000fc60000000a00 */
[----:B------:R-:W4:Y:S04]  /*15f30*/  LDL.LU R21, [R1+0x2c] ;  /* 0x00002c0001157983 */ /* 0x000f280000300800 */
[----:B------:R-:W3:Y:S04]  /*15f40*/  LDL.LU R4, [R1+0x14] ;  /* 0x0000140001047983 */ /* 0x000ee80000300800 */
[----:B------:R0:W5:Y:S01]  /*15f50*/  LDL R10, [R1+0x10] ;  /* 0x00001000010a7983 */ /* 0x0001620000100800 */
[----:B-1----:R-:W-:-:S13]  /*15f60*/  ISETP.NE.AND P0, PT, R9, 0x1, PT ;  /* 0x000000010900780c */ /* 0x002fda0003f05270 */
[----:B------:R-:W1:Y:S08]  /*15f70*/  @P0 LDC R5, c[0x0][0x450] ;  /* 0x00011400ff050b82 */ /* 0x000e700000000800 */
[----:B------:R-:W0:Y:S01]  /*15f80*/  @P0 LDC R8, c[0x0][0x450] ;  /* 0x00011400ff080b82 */ /* 0x000e220000000800 */
[----:B------:R-:W0:Y:S01]  /*15f90*/  S2R R11, SR_TID.X ;  /* 0x00000000000b7919 */ /* 0x000e220000002100 */
[----:B--2---:R-:W-:-:S02]  /*15fa0*/  MOV R3, R20 ;  /* 0x0000001400037202 */ /* 0x004fc40000000f00 */
[----:B------:R-:W2:Y:S01]  /*15fb0*/  S2R R20, SR_TID.X ;  /* 0x0000000000147919 */ /* 0x000ea20000002100 */
[----:B----4-:R-:W-:Y:S02]  /*15fc0*/  IMAD R0, R21, UR6, RZ ;  /* 0x0000000615007c24 */ /* 0x010fe4000f8e02ff */
[----:B------:R-:W-:-:S04]  /*15fd0*/  IMAD.WIDE.U32 R2, R17, UR4, R2 ;  /* 0x0000000411027c25 */ /* 0x000fc8000f8e0002 */
[----:B------:R-:W-:Y:S01]  /*15fe0*/  IMAD R3, R17, UR5, R3 ;  /* 0x0000000511037c24 */ /* 0x000fe2000f8e0203 */
[----:B------:R-:W-:Y:S01]  /*15ff0*/  ULDC.64 UR4, c[0x0][0x2d0] ;  /* 0x0000b40000047ab9 */ /* 0x000fe20000000a00 */
[C---:B---3--:R-:W-:Y:S02]  /*16000*/  IMAD R0, R4.reuse, UR7, R0 ;  /* 0x0000000704007c24 */ /* 0x048fe4000f8e0200 */
[----:B------:R-:W-:Y:S01]  /*16010*/  IMAD.WIDE.U32 R2, R4, UR6, R2 ;  /* 0x0000000604027c25 */ /* 0x000fe2000f8e0002 */
[----:B------:R-:W-:Y:S01]  /*16020*/  ULDC.64 UR6, c[0x0][0x2c8] ;  /* 0x0000b20000067ab9 */ /* 0x000fe20000000a00 */
[----:B------:R-:W3:Y:S02]  /*16030*/  @P0 LDC R4, c[0x0][0x44c] ;  /* 0x00011300ff040b82 */ /* 0x000ee40000000800 */
[----:B------:R-:W-:Y:S01]  /*16040*/  IMAD.IADD R3, R3, 0x1, R0 ;  /* 0x0000000103037824 */ /* 0x000fe200078e0200 */
[C---:B--2---:R-:W-:Y:S01]  /*16050*/  LOP3.LUT R21, R20.reuse, 0x7f, RZ, 0xc0, !PT ;  /* 0x0000007f14157812 */ /* 0x044fe200078ec0ff */
[----:B------:R-:W-:-:S03]  /*16060*/  IMAD.SHL.U32 R20, R20, 0x10, RZ ;  /* 0x0000001014147824 */ /* 0x000fc600078e00ff */
[----:B------:R-:W-:-:S04]  /*16070*/  SHF.R.U32.HI R21, RZ, 0x3, R21 ;  /* 0x00000003ff157819 */ /* 0x000fc80000011615 */
[----:B------:R-:W-:-:S05]  /*16080*/  LOP3.LUT R20, R21, 0x70, R20, 0xf8, !PT ;  /* 0x0000007015147812 */ /* 0x000fca00078ef814 */
[----:B------:R-:W-:-:S04]  /*16090*/  IMAD R6, R25, 0xc0, R20 ;  /* 0x000000c019067824 */ /* 0x000fc800078e0214 */
[----:B---3--:R-:W-:-:S04]  /*160a0*/  @P0 IMAD.HI.U32 R0, R6, R4, RZ ;  /* 0x0000000406000227 */ /* 0x008fc800078e00ff */
[----:B------:R-:W-:Y:S01]  /*160b0*/  IMAD.MOV.U32 R4, RZ, RZ, R6 ;  /* 0x000000ffff047224 */ /* 0x000fe200078e0006 */
[----:B-1----:R-:W-:-:S04]  /*160c0*/  @P0 SHF.R.U32.HI R4, RZ, R5, R0 ;  /* 0x00000005ff040219 */ /* 0x002fc80000011600 */
[----:B------:R-:W-:-:S05]  /*160d0*/  SHF.R.S32.HI R0, RZ, 0x1f, R4 ;  /* 0x0000001fff007819 */ /* 0x000fca0000011404 */
[----:B------:R-:W-:Y:S01]  /*160e0*/  IMAD R0, R0, UR4, RZ ;  /* 0x0000000400007c24 */ /* 0x000fe2000f8e02ff */
[----:B------:R-:W-:-:S03]  /*160f0*/  IADD3 R7, -R4, RZ, RZ ;  /* 0x000000ff04077210 */ /* 0x000fc60007ffe1ff */
[C---:B------:R-:W-:Y:S02]  /*16100*/  IMAD R0, R4.reuse, UR5, R0 ;  /* 0x0000000504007c24 */ /* 0x040fe4000f8e0200 */
[----:B------:R-:W-:-:S04]  /*16110*/  IMAD.WIDE.U32 R4, R4, UR4, R2 ;  /* 0x0000000404047c25 */ /* 0x000fc8000f8e0002 */
[----:B------:R-:W-:Y:S02]  /*16120*/  IMAD.IADD R5, R5, 0x1, R0 ;  /* 0x0000000105057824 */ /* 0x000fe400078e0200 */
[----:B------:R-:W-:-:S05]  /*16130*/  IMAD R0, R9, R7, R6 ;  /* 0x0000000709007224 */ /* 0x000fca00078e0206 */
        /* <DEDUP_REMOVED lines=8> */
[----:B------:R-:W-:-:S05]  /*161c0*/  VIADD R5, R6, 0x80 ;  /* 0x0000008006057836 */ /* 0x000fca0000000000 */
[----:B------:R-:W-:Y:S01]  /*161d0*/  MOV R6, R5 ;  /* 0x0000000500067202 */ /* 0x000fe20000000f00 */
        /* <DEDUP_REMOVED lines=26> */
[----:B------:R-:W-:Y:S04]  /*16380*/  SHFL.IDX PT, R7, R4, RZ, 0x181f ;  /* 0x00181fff04077589 */ /* 0x000fe800000e0000 */
[----:B------:R-:W-:Y:S01]  /*16390*/  SHFL.IDX PT, R8, R2, RZ, 0x181f ;  /* 0x00181fff02087589 */ /* 0x000fe200000e0000 */
[----:B--2---:R-:W-:-:S03]  /*163a0*/  IMAD R3, R6, R9, RZ ;  /* 0x0000000906037224 */ /* 0x004fc600078e02ff */
[----:B------:R-:W0:Y:S02]  /*163b0*/  SHFL.IDX PT, R6, R0, RZ, 0x181f ;  /* 0x00181fff00067589 */ /* 0x000e2400000e0000 */
[----:B------:R-:W-:-:S13]  /*163c0*/  ISETP.GE.AND P1, PT, R25, R3, PT ;  /* 0x000000031900720c */ /* 0x000fda0003f26270 */
[----:B0-----:R-:W-:-:S05]  /*163d0*/  @!P1 LEA R6, P2, R20, R6, 0x1 ;  /* 0x0000000614069211 */ /* 0x001fca00078408ff */
[----:B------:R-:W-:-:S05]  /*163e0*/  @!P1 IMAD.X R7, RZ, RZ, R7, P2 ;  /* 0x000000ffff079224 */ /* 0x000fca00010e0607 */
        /* <DEDUP_REMOVED lines=11> */
[----:B0-----:R-:W-:Y:S02]  /*164a0*/  IADD3 R6, R25, 0x20, RZ ;  /* 0x0000002019067810 */ /* 0x001fe40007ffe0ff */
[----:B------:R-:W0:Y:S02]  /*164b0*/  SHFL.IDX PT, R7, R0, 0x2, 0x181f ;  /* 0x00581f0000077f89 */ /* 0x000e2400000e0000 */
        /* <DEDUP_REMOVED lines=50> */
[----:B0-----:R-:W-:-:S05]  /*167e0*/  VIADD R0, R25, 0x80 ;  /* 0x0000008019007836 */ /* 0x001fca0000000000 */
[----:B------:R-:W-:Y:S01]  /*167f0*/  ISETP.GE.AND P2, PT, R0, R3, PT ;  /* 0x000000030000720c */ /* 0x000fe20003f46270 */
[----:B------:R-:W-:-:S05]  /*16800*/  VIADD R0, R25, 0x70 ;  /* 0x0000007019007836 */ /* 0x000fca0000000000 */
[----:B------:R-:W-:Y:S02]  /*16810*/  ISETP.GE.AND P1, PT, R0, R3, PT ;  /* 0x000000030000720c */ /* 0x000fe40003f26270 */
[----:B------:R-:W0:Y:S11]  /*16820*/  SHFL.IDX PT, R0, R5, RZ, 0x181f ;  /* 0x00181fff05007589 */ /* 0x000e3600000e0000 */
[----:B-1----:R-:W-:-:S04]  /*16830*/  @!P1 LEA R6, P3, R20, R6, 0x1 ;  /* 0x0000000614069211 */ /* 0x002fc800078608ff */
[----:B------:R-:W-:-:S05]  /*16840*/  @!P1 IADD3.X R4, RZ, R4, RZ, P3, !PT ;  /* 0x00000004ff049210 */ /* 0x000fca0001ffe4ff */
[----:B------:R-:W-:-:S05]  /*16850*/  @!P1 IMAD.MOV.U32 R7, RZ, RZ, R4 ;  /* 0x000000ffff079224 */ /* 0x000fca00078e0004 */
[----:B------:R1:W-:Y:S01]  /*16860*/  @!P1 LDGSTS.E.BYPASS.LTC128B.128 [R10+0xfc00], desc[UR56][R6.64], !P0 ;  /* 0x0fc00000060a9fae */ /* 0x0003e2000c101d78 */
[----:B0-----:R-:W-:-:S05]  /*16870*/  @!P2 LEA R0, P1, R20, R0, 0x1 ;  /* 0x000000001400a211 */ /* 0x001fca00078208ff */
[----:B-1----:R-:W-:-:S04]  /*16880*/  @!P2 IMAD.X R6, RZ, RZ, R8, P1 ;  /* 0x000000ffff06a224 */ /* 0x002fc800008e0608 */
[----:B------:R-:W-:Y:S01]  /*16890*/  @!P2 IMAD.MOV.U32 R7, RZ, RZ, R6 ;  /* 0x000000ffff07a224 */ /* 0x000fe200078e0006 */
[----:B------:R-:W-:Y:S01]  /*168a0*/  @!P2 MOV R6, R0 ;  /* 0x000000000006a202 */ /* 0x000fe20000000f00 */
[----:B------:R-:W-:-:S04]  /*168b0*/  VIADD R0, R25, 0x90 ;  /* 0x0000009019007836 */ /* 0x000fc80000000000 */
[----:B------:R0:W-:Y:S01]  /*168c0*/  @!P2 LDGSTS.E.BYPASS.LTC128B.128 [R10+0x10400], desc[UR56][R6.64], !P0 ;  /* 0x10400000060aafae */ /* 0x0001e2000c101d78 */
[----:B------:R-:W-:-:S03]  /*168d0*/  ISETP.GE.AND P1, PT, R0, R3, PT ;  /* 0x000000030000720c */ /* 0x000fc60003f26270 */
[----:B------:R-:W-:Y:S04]  /*168e0*/  SHFL.IDX PT, R0, R2, 0x1, 0x181f ;  /* 0x00381f0002007f89 */ /* 0x000fe800000e0000 */
[----:B0-----:R-:W0:Y:S06]  /*168f0*/  SHFL.IDX PT, R6, R5, 0x1, 0x181f ;  /* 0x00381f0005067f89 */ /* 0x001e2c00000e0000 */
[----:B0-----:R-:W-:-:S05]  /*16900*/  @!P1 LEA R6, P2, R20, R6, 0x1 ;  /* 0x0000000614069211 */ /* 0x001fca00078408ff */
[----:B------:R-:W-:-:S04]  /*16910*/  @!P1 IMAD.X R0, RZ, RZ, R0, P2 ;  /* 0x000000ffff009224 */ /* 0x000fc800010e0600 */
[----:B------:R-:W-:Y:S01]  /*16920*/  @!P1 IMAD.MOV.U32 R7, RZ, RZ, R0 ;  /* 0x000000ffff079224 */ /* 0x000fe200078e0000 */
[----:B------:R-:W-:-:S04]  /*16930*/  IADD3 R0, R25, 0xa0, RZ ;  /* 0x000000a019007810 */ /* 0x000fc80007ffe0ff */
[----:B------:R0:W-:Y:S01]  /*16940*/  @!P1 LDGSTS.E.BYPASS.LTC128B.128 [R10+0x10c00], desc[UR56][R6.64], !P0 ;  /* 0x10c00000060a9fae */ /* 0x0001e2000c101d78 */
[----:B------:R-:W-:-:S03]  /*16950*/  ISETP.GE.AND P1, PT, R0, R3, PT ;  /* 0x000000030000720c */ /* 0x000fc60003f26270 */
[----:B------:R-:W-:Y:S04]  /*16960*/  SHFL.IDX PT, R0, R2, 0x2, 0x181f ;  /* 0x00581f0002007f89 */ /* 0x000fe800000e0000 */
[----:B0-----:R-:W0:Y:S06]  /*16970*/  SHFL.IDX PT, R6, R5, 0x2, 0x181f ;  /* 0x00581f0005067f89 */ /* 0x001e2c00000e0000 */
[----:B0-----:R-:W-:-:S05]  /*16980*/  @!P1 LEA R6, P2, R20, R6, 0x1 ;  /* 0x0000000614069211 */ /* 0x001fca00078408ff */
[----:B------:R-:W-:-:S04]  /*16990*/  @!P1 IMAD.X R0, RZ, RZ, R0, P2 ;  /* 0x000000ffff009224 */ /* 0x000fc800010e0600 */
[----:B------:R-:W-:Y:S02]  /*169a0*/  @!P1 IMAD.MOV.U32 R7, RZ, RZ, R0 ;  /* 0x000000ffff079224 */ /* 0x000fe400078e0000 */
[----:B------:R0:W1:Y:S04]  /*169b0*/  SHFL.IDX PT, R0, R2, 0x3, 0x181f ;  /* 0x00781f0002007f89 */ /* 0x00006800000e0000 */
[----:B------:R0:W-:Y:S04]  /*169c0*/  @!P1 LDGSTS.E.BYPASS.LTC128B.128 [R10+0x11400], desc[UR56][R6.64], !P0 ;  /* 0x11400000060a9fae */ /* 0x0001e8000c101d78 */
[----:B------:R0:W2:Y:S02]  /*169d0*/  SHFL.IDX PT, R2, R5, 0x3, 0x181f ;  /* 0x00781f0005027f89 */ /* 0x0000a400000e0000 */
.L_x_12897:
[----:B------:R-:W-:Y:S02]  /*169e0*/  VIADD R25, R25, 0xb0 ;  /* 0x000000b019197836 */ /* 0x000fe40000000000 */
[----:B------:R-:W-:-:S03]  /*169f0*/  VIADD R8, R16, 0x30800 ;  /* 0x0003080010087836 */ /* 0x000fc60000000000 */
[----:B------:R-:W-:-:S13]  /*16a00*/  ISETP.GE.AND P1, PT, R25, R3, PT ;  /* 0x000000031900720c */ /* 0x000fda0003f26270 */
[----:B0-2---:R-:W-:-:S04]  /*16a10*/  @!P1 LEA R2, P2, R20, R2, 0x1 ;  /* 0x0000000214029211 */ /* 0x005fc800078408ff */
[----:B-1----:R-:W-:-:S05]  /*16a20*/  @!P1 IADD3.X R3, RZ, R0, RZ, P2, !PT ;  /* 0x00000000ff039210 */ /* 0x002fca00017fe4ff */
[----:B------:R-:W-:Y:S01]  /*16a30*/  @!PT LDS RZ, [RZ] ;  /* 0x00000000fffff984 */ /* 0x000fe20000000800 */
[----:B------:R-:W-:Y:S01]  /*16a40*/  @!PT LDS RZ, [RZ] ;  /* 0x00000000fffff984 */ /* 0x000fe20000000800 */
[----:B------:R-:W-:Y:S01]  /*16a50*/  @!PT LDS RZ, [RZ] ;  /* 0x00000000fffff984 */ /* 0x000fe20000000800 */
[----:B------:R0:W-:Y:S01]  /*16a60*/  @!P1 LDGSTS.E.BYPASS.LTC128B.128 [R10+0x11c00], desc[UR56][R2.64], !P0 ;  /* 0x11c00000020a9fae */ /* 0x0001e2000c101d78 */
[----:B------:R-:W-:Y:S01]  /*16a70*/  PLOP3.LUT P0, PT, PT, PT, PT, 0x80, 0x0 ;  /* 0x000000000000781c */ /* 0x000fe20003f0f070 */
[----:B------:R-:W-:-:S12]  /*16a80*/  NOP ;  /* 0x0000000000007918 */ /* 0x000fd80000000000 */
.L_x_12732:
        /* <DEDUP_REMOVED lines=18> */
.L_x_12898:
[----:B------:R-:W-:Y:S05]  /*16bb0*/  BSYNC B0 ;  /* 0x0000000000007941 */ /* 0x000fea0003800000 */
.L_x_12733:
[----:B------:R-:W0:Y:S04]  /*16bc0*/  LDL R2, [R1+0x24] ;  /* 0x0000240001027983 */ /* 0x000e280000100800 */
[----:B------:R-:W2:Y:S01]  /*16bd0*/  LDL R3, [R1+0xc] ;  /* 0x00000c0001037983 */ /* 0x000ea20000100800 */
[----:B------:R-:W-:Y:S01]  /*16be0*/  BSSY B0, `(.L_x_12735) ;  /* 0x0000178000007945 */ /* 0x000fe20003800000 */
[----:B0-----:R-:W-:-:S04]  /*16bf0*/  IADD3 R0, R2, -0x2, RZ ;  /* 0xfffffffe02007810 */ /* 0x001fc80007ffe0ff */
        /* <DEDUP_REMOVED lines=43> */
[----:B------:R-:W-:-:S05]  /*16eb0*/  IMAD R6, R23, UR7, R6 ;  /* 0x0000000717067c24 */ /* 0x000fca000f8e0206 */
[----:B------:R-:W-:Y:S02]  /*16ec0*/  IADD3 R3, R6, R3, RZ ;  /* 0x0000000306037210 */ /* 0x000fe40007ffe0ff */
[----:B------:R-:W-:-:S04]  /*16ed0*/  LEA R6, P0, R2, UR4, 0x2 ;  /* 0x0000000402067c11 */ /* 0x000fc8000f8010ff */
[----:B------:R-:W-:-:S05]  /*16ee0*/  LEA.HI.X R7, R2, UR5, R3, 0x2, P0 ;  /* 0x0000000502077c11 */ /* 0x000fca00080f1403 */
[----:B------:R0:W5:Y:S04]  /*16ef0*/  LDG.E R6, desc[UR56][R6.64] ;  /* 0x0000003806067981 */ /* 0x000168000c1e1900 */
.L_x_12741:
[----:B------:R-:W-:Y:S01]  /*16f00*/  IMAD R2, R5, 0x8, R16 ;  /* 0x0000000805027824 */ /* 0x000fe200078e0210 */
[----:B------:R-:W-:Y:S01]  /*16f10*/  SHF.L.U32 R3, R10, 0x1f, RZ ;  /* 0x0000001f0a037819 */ /* 0x000fe200000006ff */
[----:B------:R-:W-:Y:S03]  /*16f20*/  BSSY B3, `(.L_x_12742) ;  /* 0x0000003000037945 */ /* 0x000fe60003800000 */
[----:B------:R-:W1:Y:S02]  /*16f30*/  SYNCS.PHASECHK.TRANS64.TRYWAIT P0, [R2+URZ+0x30840], R3 ;  /* 0x03084003020075a7 */ /* 0x000e64000800017f */
[----:B-1----:R-:W-:Y:S05]  /*16f40*/  @!P0 BRA `(.L_x_12743) ;  /* 0x0000004c00848947 */ /* 0x002fea0003800000 */
.L_x_12899:
[----:B------:R-:W-:Y:S05]  /*16f50*/  BSYNC B3 ;  /* 0x0000000000037941 */ /* 0x000fea0003800000 */
.L_x_12742:
        /* <DEDUP_REMOVED lines=12> */
.L_x_12745:
[----:B------:R-:W-:Y:S05]  /*17020*/  BSYNC B3 ;  /* 0x0000000000037941 */ /* 0x000fea0003800000 */
.L_x_12744:
[----:B------:R-:W-:Y:S01]  /*17030*/  IMAD.MOV.U32 R11, RZ, RZ, RZ ;  /* 0x000000ffff0b7224 */ /* 0x000fe200078e00ff */
[----:B------:R-:W-:Y:S01]  /*17040*/  UIADD3 UR4, UP0, UR38, 0x370, URZ ;  /* 0x0000037026047890 */ /* 0x000fe2000ff1e03f */
[----:B-1----:R-:W-:Y:S01]  /*17050*/  IMAD R3, R5, 0x6000, R16 ;  /* 0x0000600005037824 */ /* 0x002fe200078e0210 */
[----:B------:R-:W-:Y:S01]  /*17060*/  PLOP3.LUT P0, PT, PT, PT, PT, 0x80, 0x0 ;  /* 0x000000000000781c */ /* 0x000fe20003f0f070 */
[----:B------:R-:W-:Y:S01]  /*17070*/  IMAD R7, R0, 0xc0, R26 ;  /* 0x000000c000077824 */ /* 0x000fe200078e021a */
[----:B------:R-:W-:Y:S01]  /*17080*/  R2UR UR10, R11 ;  /* 0x000000000b0a72ca */ /* 0x000fe200000e0000 */
[----:B------:R-:W-:Y:S01]  /*17090*/  VIADD R3, R3, 0x12400 ;  /* 0x0001240003037836 */ /* 0x000fe20000000000 */
[----:B------:R-:W-:Y:S01]  /*170a0*/  IADD3 R2, R2, 0x30830, RZ ;  /* 0x0003083002027810 */ /* 0x000fe20007ffe0ff */
[----:B------:R-:W-:Y:S01]  /*170b0*/  UIADD3.X UR5, URZ, UR39, URZ, UP0, !UPT ;  /* 0x000000273f057290 */ /* 0x000fe200087fe43f */
[----:B------:R-:W-:Y:S01]  /*170c0*/  UMOV UR6, 0x0 ;  /* 0x0000000000067882 */ /* 0x000fe20000000000 */
[----:B------:R-:W-:-:S10]  /*170d0*/  UMOV UR7, 0x14f00000 ;  /* 0x14f0000000077882 */ /* 0x000fd40000000000 */
.L_x_12746:
        /* <DEDUP_REMOVED lines=15> */
.L_x_12900:
[----:B------:R-:W-:Y:S05]  /*171d0*/  BSYNC B3 ;  /* 0x0000000000037941 */ /* 0x000fea0003800000 */
.L_x_12747:
[----:B------:R-:W-:Y:S01]  /*171e0*/  BSSY B3, `(.L_x_12749) ;  /* 0x000000c000037945 */ /* 0x000fe20003800000 */
[----:B------:R-:W-:Y:S01]  /*171f0*/  IMAD.MOV.U32 R12, RZ, RZ, 0x0 ;  /* 0x00000000ff0c7424 */ /* 0x000fe200078e00ff */
[----:B------:R-:W-:Y:S02]  /*17200*/  MOV R13, 0x14f00000 ;  /* 0x14f00000000d7802 */ /* 0x000fe40000000f00 */
[----:B------:R-:W-:Y:S05]  /*17210*/  @P1 BRA `(.L_x_12750) ;  /* 0x0000000000201947 */ /* 0x000fea0003800000 */
        /* <DEDUP_REMOVED lines=8> */
.L_x_12750:
[----:B------:R-:W-:Y:S05]  /*172a0*/  BSYNC B3 ;  /* 0x0000000000037941 */ /* 0x000fea0003800000 */
.L_x_12749:
[----:B------:R-:W-:Y:S01]  /*172b0*/  R2UR UR10, R11 ;  /* 0x000000000b0a72ca */ /* 0x000fe200000e0000 */
[--C-:B0-----:R-:W-:Y:S01]  /*172c0*/  IMAD R2, R18, 0x6000, R16.reuse ;  /* 0x0000600012027824 */ /* 0x101fe200078e0210 */
[----:B------:R-:W-:Y:S01]  /*172d0*/  R2UR UR6, R12 ;  /* 0x000000000c0672ca */ /* 0x000fe200000e0000 */
[----:B------:R-:W-:Y:S01]  /*172e0*/  IMAD R3, R18, 0x8, R16 ;  /* 0x0000000812037824 */ /* 0x000fe200078e0210 */
[----:B------:R-:W-:Y:S01]  /*172f0*/  R2UR UR7, R13 ;  /* 0x000000000d0772ca */ /* 0x000fe200000e0000 */
[----:B------:R-:W-:Y:S01]  /*17300*/  UIADD3 UR4, UP0, UR38, 0x470, URZ ;  /* 0x0000047026047890 */ /* 0x000fe2000ff1e03f */
[----:B------:R-:W-:Y:S01]  /*17310*/  PLOP3.LUT P0, PT, PT, PT, PT, 0x80, 0x0 ;  /* 0x000000000000781c */ /* 0x000fe20003f0f070 */
[----:B------:R-:W-:Y:S01]  /*17320*/  IMAD R7, R22, 0xc0, R26 ;  /* 0x000000c016077824 */ /* 0x000fe200078e021a */
[----:B------:R-:W-:Y:S01]  /*17330*/  IADD3 R2, R2, 0x400, RZ ;  /* 0x0000040002027810 */ /* 0x000fe20007ffe0ff */
[----:B------:R-:W-:Y:S01]  /*17340*/  VIADD R3, R3, 0x30850 ;  /* 0x0003085003037836 */ /* 0x000fe20000000000 */
[----:B------:R-:W-:-:S12]  /*17350*/  UIADD3.X UR5, URZ, UR39, URZ, UP0, !UPT ;  /* 0x000000273f057290 */ /* 0x000fd800087fe43f */
.L_x_12751:
        /* <DEDUP_REMOVED lines=12> */
.L_x_12740:
[----:B------:R-:W-:Y:S05]  /*17420*/  BSYNC B1 ;  /* 0x0000000000017941 */ /* 0x000fea0003800000 */
.L_x_12739:
[----:B------:R-:W2:Y:S01]  /*17430*/  LDL.LU R0, [R1+0x24] ;  /* 0x0000240001007983 */ /* 0x000ea20000300800 */
[----:B------:R-:W-:Y:S02]  /*17440*/  IMAD.MOV.U32 R18, RZ, RZ, R5 ;  /* 0x000000ffff127224 */ /* 0x000fe400078e0005 */
[----:B------:R-:W-:Y:S01]  /*17450*/  IMAD.MOV.U32 R28, RZ, RZ, R10 ;  /* 0x000000ffff1c7224 */ /* 0x000fe200078e000a */
[----:B--2---:R-:W-:-:S07]  /*17460*/  IADD3 R0, R0, -0x3, RZ ;  /* 0xfffffffd00007810 */ /* 0x004fce0007ffe0ff */
.L_x_12738:
[----:B------:R-:W-:Y:S05]  /*17470*/  BSYNC B2 ;  /* 0x0000000000027941 */ /* 0x000fea0003800000 */
.L_x_12737:
[----:B------:R-:W-:Y:S01]  /*17480*/  VIADD R9, R9, 0xfffffffe ;  /* 0xfffffffe09097836 */ /* 0x000fe20000000000 */
[----:B------:R-:W-:-:S04]  /*17490*/  LOP3.LUT R4, RZ, R4, RZ, 0x33, !PT ;  /* 0x00000004ff047212 */ /* 0x000fc800078e33ff */
[----:B------:R-:W-:-:S13]  /*174a0*/  ISETP.NE.AND P0, PT, R9, R4, PT ;  /* 0x000000040900720c */ /* 0x000fda0003f05270 */
[----:B------:R-:W-:Y:S05]  /*174b0*/  @!P0 BRA `(.L_x_12736) ;  /* 0x0000000c00a88947 */ /* 0x000fea0003800000 */
[----:B------:R-:W-:-:S07]  /*174c0*/  MOV R4, R19 ;  /* 0x0000001300047202 */ /* 0x000fce0000000f00 */
.L_x_12778:
        /* <DEDUP_REMOVED lines=33> */
.L_x_12754:
[----:B------:R-:W-:Y:S01]  /*176e0*/  IMAD R2, R6, 0x8, R16 ;  /* 0x0000000806027824 */ /* 0x000fe200078e0210 */
[----:B------:R-:W-:Y:S01]  /*176f0*/  SHF.L.U32 R3, R7, 0x1f, RZ ;  /* 0x0000001f07037819 */ /* 0x000fe200000006ff */
[----:B------:R-:W-:Y:S03]  /*17700*/  BSSY B2, `(.L_x_12755) ;  /* 0x0000003000027945 */ /* 0x000fe60003800000 */
[----:B------:R-:W1:Y:S02]  /*17710*/  SYNCS.PHASECHK.TRANS64.TRYWAIT P0, [R2+URZ+0x30840], R3 ;  /* 0x03084003020075a7 */ /* 0x000e64000800017f */
[----:B-1----:R-:W-:Y:S05]  /*17720*/  @!P0 BRA `(.L_x_12756) ;  /* 0x0000004400b48947 */ /* 0x002fea0003800000 */
.L_x_12901:
[----:B------:R-:W-:Y:S05]  /*17730*/  BSYNC B2 ;  /* 0x0000000000027941 */ /* 0x000fea0003800000 */
.L_x_12755:
        /* <DEDUP_REMOVED lines=12> */
.L_x_12758:
[----:B------:R-:W-:Y:S05]  /*17800*/  BSYNC B2 ;  /* 0x0000000000027941 */ /* 0x000fea0003800000 */
.L_x_12757:
[----:B------:R-:W-:Y:S01]  /*17810*/  MOV R5, RZ ;  /* 0x000000ff00057202 */ /* 0x000fe20000000f00 */
[----:B-1----:R-:W-:Y:S01]  /*17820*/  IMAD R3, R6, 0x6000, R16 ;  /* 0x0000600006037824 */ /* 0x002fe200078e0210 */
[----:B------:R-:W-:Y:S01]  /*17830*/  UIADD3 UR4, UP0, UR38, 0x370, URZ ;  /* 0x0000037026047890 */ /* 0x000fe2000ff1e03f */
        /* <DEDUP_REMOVED lines=8> */
.L_x_12759:
        /* <DEDUP_REMOVED lines=15> */
.L_x_12902:
[----:B------:R-:W-:Y:S05]  /*179b0*/  BSYNC B2 ;  /* 0x0000000000027941 */ /* 0x000fea0003800000 */
.L_x_12760:
[----:B------:R-:W-:Y:S01]  /*179c0*/  BSSY B2, `(.L_x_12762) ;  /* 0x000000b000027945 */ /* 0x000fe20003800000 */
[----:B------:R-:W-:Y:S01]  /*179d0*/  MOV R2, 0x0 ;  /* 0x0000000000027802 */ /* 0x000fe20000000f00 */
[----:B------:R-:W-:Y:S02]  /*179e0*/  IMAD.MOV.U32 R3, RZ, RZ, 0x14f00000 ;  /* 0x14f00000ff037424 */ /* 0x000fe400078e00ff */
[----:B------:R-:W-:Y:S05]  /*179f0*/  @P1 BRA `(.L_x_12763) ;  /* 0x00000000001c1947 */ /* 0x000fea0003800000 */
[----:B------:R-:W1:Y:S02]  /*17a00*/  S2R R11, SR_TID.X ;  /* 0x00000000000b7919 */ /* 0x000e640000002100 */
[----:B-1----:R-:W-:Y:S01]  /*17a10*/  LOP3.LUT R12, R11, 0x1f, RZ, 0xc0, !PT ;  /* 0x0000001f0b0c7812 */ /* 0x002fe200078ec0ff */
[----:B------:R-:W-:-:S03]  /*17a20*/  IMAD.MOV.U32 R11, RZ, RZ, 0x6000 ;  /* 0x00006000ff0b7424 */ /* 0x000fc600078e00ff */
[----:B------:R-:W-:Y:S01]  /*17a30*/  ISETP.NE.AND P0, PT, R12, RZ, PT ;  /* 0x000000ff0c00720c */ /* 0x000fe20003f05270 */
[----:B------:R1:W-:-:S12]  /*17a40*/  SYNCS.ARRIVE.TRANS64 RZ, [R10+URZ+0x50], R11 ;  /* 0x0000500b0aff79a7 */ /* 0x0003d8000800003f */
[----:B-1----:R-:W-:Y:S05]  /*17a50*/  @!P0 BRA `(.L_x_12763) ;  /* 0x0000000000048947 */ /* 0x002fea0003800000 */
[----:B------:R-:W-:Y:S01]  /*17a60*/  BPT.TRAP 0x1 ;  /* 0x000000040000795c */ /* 0x000fe20000300000 */
.L_x_12763:
[----:B------:R-:W-:Y:S05]  /*17a70*/  BSYNC B2 ;  /* 0x0000000000027941 */ /* 0x000fea0003800000 */
.L_x_12762:
        /* <DEDUP_REMOVED lines=8> */
[----:B------:R-:W-:Y:S01]  /*17b00*/  IADD3 R18, R18, 0x400, RZ ;  /* 0x0000040012127810 */ /* 0x000fe20007ffe0ff */
[----:B------:R-:W-:-:S12]  /*17b10*/  UIADD3.X UR5, URZ, UR39, URZ, UP0, !UPT ;  /* 0x000000273f057290 */ /* 0x000fd800087fe43f */
.L_x_12764:
        /* <DEDUP_REMOVED lines=12> */
.L_x_12753:
[----:B------:R-:W-:Y:S05]  /*17be0*/  BSYNC B1 ;  /* 0x0000000000017941 */ /* 0x000fea0003800000 */
.L_x_12752:
[----:B------:R-:W2:Y:S01]  /*17bf0*/  LDL R2, [R1] ;  /* 0x0000000001027983 */ /* 0x000ea20000100800 */
[----:B------:R-:W-:Y:S01]  /*17c00*/  VIADD R18, R6, 0x1 ;  /* 0x0000000106127836 */ /* 0x000fe20000000000 */
[----:B------:R-:W-:Y:S01]  /*17c10*/  BSSY B1, `(.L_x_12765) ;  /* 0x0000070000017945 */ /* 0x000fe20003800000 */
[----:B------:R-:W-:-:S03]  /*17c20*/  IADD3 R9, R0, -0x1, RZ ;  /* 0xffffffff00097810 */ /* 0x000fc60007ffe0ff */
        /* <DEDUP_REMOVED lines=29> */
.L_x_12767:
[----:B------:R-:W-:Y:S01]  /*17e00*/  IMAD R2, R18, 0x8, R16 ;  /* 0x0000000812027824 */ /* 0x000fe200078e0210 */
[----:B------:R-:W-:Y:S01]  /*17e10*/  SHF.L.U32 R3, R28, 0x1f, RZ ;  /* 0x0000001f1c037819 */ /* 0x000fe200000006ff */
[----:B------:R-:W-:Y:S03]  /*17e20*/  BSSY B2, `(.L_x_12768) ;  /* 0x0000003000027945 */ /* 0x000fe60003800000 */
[----:B------:R-:W1:Y:S02]  /*17e30*/  SYNCS.PHASECHK.TRANS64.TRYWAIT P0, [R2+URZ+0x30840], R3 ;  /* 0x03084003020075a7 */ /* 0x000e64000800017f */
[----:B-1----:R-:W-:Y:S05]  /*17e40*/  @!P0 BRA `(.L_x_12769) ;  /* 0x0000004000148947 */ /* 0x002fea0003800000 */
.L_x_12903:
[----:B------:R-:W-:Y:S05]  /*17e50*/  BSYNC B2 ;  /* 0x0000000000027941 */ /* 0x000fea0003800000 */
.L_x_12768:
        /* <DEDUP_REMOVED lines=12> */
.L_x_12771:
[----:B------:R-:W-:Y:S05]  /*17f20*/  BSYNC B2 ;  /* 0x0000000000027941 */ /* 0x000fea0003800000 */
.L_x_12770:
[----:B-1----:R-:W-:Y:S01]  /*17f30*/  IMAD.MOV.U32 R2, RZ, RZ, RZ ;  /* 0x000000ffff027224 */ /* 0x002fe200078e00ff */
[C---:B------:R-:W-:Y:S01]  /*17f40*/  LEA R5, R18.reuse, R8, 0x3 ;  /* 0x0000000812057211 */ /* 0x040fe200078e18ff */
[----:B------:R-:W-:Y:S01]  /*17f50*/  IMAD R3, R18, 0x6000, R16 ;  /* 0x0000600012037824 */ /* 0x000fe200078e0210 */
[----:B------:R-:W-:Y:S01]  /*17f60*/  UIADD3 UR4, UP0, UR38, 0x370, URZ ;  /* 0x0000037026047890 */ /* 0x000fe2000ff1e03f */
[----:B------:R-:W-:Y:S01]  /*17f70*/  PLOP3.LUT P0, PT, PT, PT, PT, 0x80, 0x0 ;  /* 0x000000000000781c */ /* 0x000fe20003f0f070 */
[----:B------:R-:W-:Y:S01]  /*17f80*/  IMAD R11, R10, 0xc0, R26 ;  /* 0x000000c00a0b7824 */ /* 0x000fe200078e021a */
[----:B------:R-:W-:Y:S01]  /*17f90*/  R2UR UR10, R2 ;  /* 0x00000000020a72ca */ /* 0x000fe200000e0000 */
[----:B------:R-:W-:Y:S01]  /*17fa0*/  VIADD R3, R3, 0x12400 ;  /* 0x0001240003037836 */ /* 0x000fe20000000000 */
[----:B------:R-:W-:Y:S01]  /*17fb0*/  UIADD3.X UR5, URZ, UR39, URZ, UP0, !UPT ;  /* 0x000000273f057290 */ /* 0x000fe200087fe43f */
[----:B------:R-:W-:Y:S01]  /*17fc0*/  VIADD R5, R5, 0x30 ;  /* 0x0000003005057836 */ /* 0x000fe20000000000 */
[----:B------:R-:W-:Y:S01]  /*17fd0*/  UMOV UR6, 0x0 ;  /* 0x0000000000067882 */ /* 0x000fe20000000000 */
[----:B------:R-:W-:-:S10]  /*17fe0*/  UMOV UR7, 0x14f00000 ;  /* 0x14f0000000077882 */ /* 0x000fd40000000000 */
.L_x_12772:
        /* <DEDUP_REMOVED lines=15> */
.L_x_12904:
[----:B------:R-:W-:Y:S05]  /*180e0*/  BSYNC B2 ;  /* 0x0000000000027941 */ /* 0x000fea0003800000 */
.L_x_12773:
        /* <DEDUP_REMOVED lines=11> */
.L_x_12776:
[----:B------:R-:W-:Y:S05]  /*181a0*/  BSYNC B2 ;  /* 0x0000000000027941 */ /* 0x000fea0003800000 */
.L_x_12775:
        /* <DEDUP_REMOVED lines=10> */
.L_x_12777:
        /* <DEDUP_REMOVED lines=12> */
.L_x_12766:
[----:B------:R-:W-:Y:S05]  /*18310*/  BSYNC B1 ;  /* 0x0000000000017941 */ /* 0x000fea0003800000 */
.L_x_12765:
[----:B------:R-:W2:Y:S01]  /*18320*/  LDL R2, [R1+0xc] ;  /* 0x00000c0001027983 */ /* 0x000ea20000100800 */
[----:B------:R-:W-:Y:S01]  /*18330*/  VIADD R0, R0, 0xfffffffe ;  /* 0xfffffffe00007836 */ /* 0x000fe20000000000 */
[----:B--2---:R-:W-:-:S13]  /*18340*/  ISETP.GT.AND P0, PT, R9, R2, PT ;  /* 0x000000020900720c */ /* 0x004fda0003f04270 */
[----:B------:R-:W-:Y:S05]  /*18350*/  @P0 BRA `(.L_x_12778) ;  /* 0xfffffff0005c0947 */ /* 0x000fea000383ffff */
.L_x_12736:
[----:B------:R-:W-:Y:S05]  /*18360*/  BSYNC B0 ;  /* 0x0000000000007941 */ /* 0x000fea0003800000 */
.L_x_12735:
        /* <DEDUP_REMOVED lines=17> */
.L_x_12780:
[----:B------:R-:W-:Y:S05]  /*18480*/  BSYNC B0 ;  /* 0x0000000000007941 */ /* 0x000fea0003800000 */
.L_x_12779:
[----:B------:R-:W2:Y:S01]  /*18490*/  LDL R0, [R1] ;  /* 0x0000000001007983 */ /* 0x000ea20000100800 */
[----:B------:R-:W-:Y:S01]  /*184a0*/  BSSY B0, `(.L_x_12781) ;  /* 0x0000028000007945 */ /* 0x000fe20003800000 */
[----:B--2---:R-:W-:-:S13]  /*184b0*/  LOP3.LUT P0, RZ, R0, 0x1, RZ, 0xc0, !PT ;  /* 0x0000000100ff7812 */ /* 0x004fda000780c0ff */
[----:B------:R-:W-:Y:S05]  /*184c0*/  @!P0 BRA `(.L_x_12782) ;  /* 0x0000000000948947 */ /* 0x000fea0003800000 */
[----:B------:R-:W-:Y:S01]  /*184d0*/  LEA R3, R18, R16, 0x3 ;  /* 0x0000001012037211 */ /* 0x000fe200078e18ff */
[----:B------:R-:W-:Y:S01]  /*184e0*/  BSSY B1, `(.L_x_12783) ;  /* 0x0000005000017945 */ /* 0x000fe20003800000 */
[----:B------:R-:W-:Y:S02]  /*184f0*/  SHF.L.U32 R0, R28, 0x1f, RZ ;  /* 0x0000001f1c007819 */ /* 0x000fe400000006ff */
[----:B------:R-:W-:Y:S02]  /*18500*/  ISETP.NE.AND P1, PT, R6, RZ, PT ;  /* 0x000000ff0600720c */ /* 0x000fe40003f25270 */
[----:B------:R-:W0:Y:S02]  /*18510*/  SYNCS.PHASECHK.TRANS64.TRYWAIT P0, [R3+URZ+0x30860], R0 ;  /* 0x03086000030075a7 */ /* 0x000e24000800017f */
[----:B0-----:R-:W-:Y:S09]  /*18520*/  @!P0 BRA `(.L_x_12784) ;  /* 0x0000003800848947 */ /* 0x001ff20003800000 */
.L_x_12905:
[----:B------:R-:W-:Y:S05]  /*18530*/  BSYNC B1 ;  /* 0x0000000000017941 */ /* 0x000fea0003800000 */
.L_x_12783:
        /* <DEDUP_REMOVED lines=9> */
.L_x_12786:
[----:B------:R-:W-:Y:S05]  /*185d0*/  BSYNC B1 ;  /* 0x0000000000017941 */ /* 0x000fea0003800000 */
.L_x_12785:
        /* <DEDUP_REMOVED lines=10> */
.L_x_12787:
        /* <DEDUP_REMOVED lines=10> */
.L_x_12782:
[----:B------:R-:W-:Y:S05]  /*18720*/  BSYNC B0 ;  /* 0x0000000000007941 */ /* 0x000fea0003800000 */
.L_x_12781:
[----:B------:R-:W-:-:S04]  /*18730*/  IADD3 R18, R18, 0x1, RZ ;  /* 0x0000000112127810 */ /* 0x000fc80007ffe0ff */
[----:B------:R-:W-:-:S04]  /*18740*/  ISETP.NE.AND P0, PT, R18, 0x2, PT ;  /* 0x000000021200780c */ /* 0x000fc80003f05270 */
[----:B------:R-:W-:Y:S02]  /*18750*/  SEL R3, RZ, 0x1, P0 ;  /* 0x00000001ff037807 */ /* 0x000fe40000000000 */
[----:B------:R-:W-:Y:S02]  /*18760*/  SEL R18, R18, RZ, P0 ;  /* 0x000000ff12127207 */ /* 0x000fe40000000000 */
[----:B------:R-:W-:-:S07]  /*18770*/  LOP3.LUT R28, R28, R3, RZ, 0x3c, !PT ;  /* 0x000000031c1c7212 */ /* 0x000fce00078e3cff */
.L_x_12717:
[----:B------:R-:W-:Y:S05]  /*18780*/  BSYNC B7 ;  /* 0x0000000000077941 */ /* 0x000fea0003800000 */
.L_x_12715:
        /* <DEDUP_REMOVED lines=12> */
.L_x_12788:
[----:B------:R-:W1:Y:S01]  /*18850*/  S2R R0, SR_TID.X ;  /* 0x0000000000007919 */ /* 0x000e620000002100 */
[----:B------:R-:W-:Y:S01]  /*18860*/  UMOV UR4, 0xffffffff ;  /* 0xffffffff00047882 */ /* 0x000fe20000000000 */
[----:B-1----:R-:W-:-:S04]  /*18870*/  LOP3.LUT R9, R0, 0x1f, RZ, 0xc0, !PT ;  /* 0x0000001f00097812 */ /* 0x002fc800078ec0ff */
[----:B------:R-:W-:Y:S01]  /*18880*/  ISETP.NE.AND P0, PT, R9, 0x1f, PT ;  /* 0x0000001f0900780c */ /* 0x000fe20003f05270 */
[----:B------:R-:W-:-:S12]  /*18890*/  BRA.DIV UR4, `(.L_x_12790) ;  /* 0x0000003604bc7947 */ /* 0x000fd8000b800000 */
[----:B------:R-:W-:Y:S01]  /*188a0*/  IMAD.IADD R7, R27, 0x1, R9 ;  /* 0x000000011b077824 */ /* 0x000fe200078e0209 */
[----:B------:R-:W-:-:S04]  /*188b0*/  ULDC UR4, c[0x0][0xc3c] ;  /* 0x00030f0000047ab9 */ /* 0x000fc80000000800 */
[----:B------:R-:W-:-:S13]  /*188c0*/  ISETP.GE.OR P1, PT, R7, UR4, !P0 ;  /* 0x0000000407007c0c */ /* 0x000fda000c726670 */
[----:B------:R-:W1:Y:S08]  /*188d0*/  @!P1 LDC.64 R2, c[0x0][0xc80] ;  /* 0x00032000ff029b82 */ /* 0x000e700000000a00 */
[----:B--2---:R-:W2:Y:S01]  /*188e0*/  @!P1 LDC.64 R4, c[0x0][0xc78] ;  /* 0x00031e00ff049b82 */ /* 0x004ea20000000a00 */
[----:B-1----:R-:W-:-:S05]  /*188f0*/  @!P1 IMAD.WIDE R2, R7, 0x4, R2 ;  /* 0x0000000407029825 */ /* 0x002fca00078e0202 */
        /* <DEDUP_REMOVED lines=11> */
[----:B-1----:R-:W-:-:S02]  /*189b0*/  MOV R24, RZ ;  /* 0x000000ff00187202 */ /* 0x002fc40000000f00 */
[----:B---3--:R-:W-:Y:S01]  /*189c0*/  @!P1 MOV R7, R8 ;  /* 0x0000000800079202 */ /* 0x008fe20000000f00 */
[----:B--2---:R-:W-:Y:S01]  /*189d0*/  @!P1 IMAD.MOV.U32 R4, RZ, RZ, R5 ;  /* 0x000000ffff049224 */ /* 0x004fe200078e0005 */
[----:B------:R-:W-:-:S03]  /*189e0*/  ISETP.NE.AND P1, PT, R9, RZ, PT ;  /* 0x000000ff0900720c */ /* 0x000fc60003f25270 */
[----:B0-----:R-:W-:-:S05]  /*189f0*/  IMAD R13, R4, R7, RZ ;  /* 0x00000007040d7224 */ /* 0x001fca00078e02ff */
        /* <DEDUP_REMOVED lines=16> */
.L_x_12915:
[----:B------:R-:W-:Y:S02]  /*18b00*/  ULDC UR4, c[0x0][0xc38] ;  /* 0x00030e0000047ab9 */ /* 0x000fe40000000800 */
[----:B------:R-:W-:-:S04]  /*18b10*/  IMAD.U32 R2, RZ, RZ, UR4 ;  /* 0x00000004ff027e24 */ /* 0x000fc8000f8e00ff */
[----:B-1----:R-:W-:-:S04]  /*18b20*/  IMAD R5, R14, R2, RZ ;  /* 0x000000020e057224 */ /* 0x002fc800078e02ff */
[----:B------:R-:W-:-:S05]  /*18b30*/  IMAD.IADD R6, R6, 0x1, R5 ;  /* 0x0000000106067824 */ /* 0x000fca00078e0205 */
[----:B------:R-:W-:-:S13]  /*18b40*/  ISETP.GT.AND P6, PT, R6, R0, PT ;  /* 0x000000000600720c */ /* 0x000fda0003fc4270 */
[----:B------:R-:W-:Y:S05]  /*18b50*/  @P6 BRA `(.L_x_12791) ;  /* 0x0000000000a46947 */ /* 0x000fea0003800000 */
.L_x_12794:
        /* <DEDUP_REMOVED lines=35> */
.L_x_12923:
[----:B------:R-:W-:Y:S02]  /*18d90*/  ULDC UR4, c[0x0][0xc38] ;  /* 0x00030e0000047ab9 */ /* 0x000fe40000000800 */
[----:B------:R-:W-:-:S05]  /*18da0*/  MOV R2, UR4 ;  /* 0x0000000400027c02 */ /* 0x000fca0008000f00 */
[----:B-1----:R-:W-:-:S04]  /*18db0*/  IMAD R5, R14, R2, RZ ;  /* 0x000000020e057224 */ /* 0x002fc800078e02ff */
[----:B------:R-:W-:-:S05]  /*18dc0*/  IMAD.IADD R6, R5, 0x1, R6 ;  /* 0x0000000105067824 */ /* 0x000fca00078e0206 */
[----:B------:R-:W-:-:S13]  /*18dd0*/  ISETP.GT.AND P6, PT, R6, R0, PT ;  /* 0x000000000600720c */ /* 0x000fda0003fc4270 */
[----:B------:R-:W-:Y:S05]  /*18de0*/  @!P6 BRA `(.L_x_12794) ;  /* 0xfffffffc005ce947 */ /* 0x000fea000383ffff */
.L_x_12791:
        /* <DEDUP_REMOVED lines=9> */
.L_x_12928:
[----:B------:R-:W-:-:S13]  /*18e80*/  ISETP.NE.AND P0, PT, R8, RZ, PT ;  /* 0x000000ff0800720c */ /* 0x000fda0003f05270 */
[----:B------:R-:W-:Y:S05]  /*18e90*/  @!P0 BRA `(.L_x_12796) ;  /* 0x0000000000108947 */ /* 0x000fea0003800000 */
[----:B------:R-:W-:Y:S01]  /*18ea0*/  UMOV UR4, 0xffffffff ;  /* 0xffffffff00047882 */ /* 0x000fe20000000000 */
[----:B------:R-:W-:Y:S02]  /*18eb0*/  VIADD R12, R5, 0xffffffff ;  /* 0xffffffff050c7836 */ /* 0x000fe40000000000 */
[----:B------:R-:W-:Y:S05]  /*18ec0*/  BRA.DIV UR4, `(.L_x_12797) ;  /* 0x0000003a04807947 */ /* 0x000fea000b800000 */
[----:B------:R4:W0:Y:S02]  /*18ed0*/  SHFL.IDX PT, R24, R3, R12, 0x1f ;  /* 0x00001f0c03187589 */ /* 0x00082400000e0000 */
.L_x_12796:
[----:B--2---:R-:W-:Y:S01]  /*18ee0*/  IABS R8, R7 ;  /* 0x0000000700087213 */ /* 0x004fe20000000000 */
[----:B0-----:R-:W-:Y:S01]  /*18ef0*/  IMAD R24, R24, R2, R6 ;  /* 0x0000000218187224 */ /* 0x001fe200078e0206 */
[----:B---3--:R-:W-:Y:S01]  /*18f00*/  IABS R6, R4 ;  /* 0x0000000400067213 */ /* 0x008fe20000000000 */
[----:B------:R-:W-:Y:S01]  /*18f10*/  IMAD.MOV.U32 R2, RZ, RZ, RZ ;  /* 0x000000ffff027224 */ /* 0x000fe200078e00ff */
[----:B------:R-:W0:Y:S01]  /*18f20*/  I2F.RP R9, R8 ;  /* 0x0000000800097306 */ /* 0x000e220000209400 */
[----:B------:R-:W-:Y:S02]  /*18f30*/  IMAD.IADD R0, R0, 0x1, -R24 ;  /* 0x0000000100007824 */ /* 0x000fe400078e0a18 */
[----:B------:R-:W-:-:S05]  /*18f40*/  IMAD.IADD R27, R5, 0x1, R27 ;  /* 0x00000001051b7824 */ /* 0x000fca00078e021b */
[----:B----4-:R-:W-:Y:S08]  /*18f50*/  I2F.RP R12, R6 ;  /* 0x00000006000c7306 */ /* 0x010ff00000209400 */
[----:B0-----:R-:W0:Y:S02]  /*18f60*/  MUFU.RCP R9, R9 ;  /* 0x0000000900097308 */ /* 0x001e240000001000 */
[----:B0-----:R-:W-:-:S02]  /*18f70*/  IADD3 R10, R9, 0xffffffe, RZ ;  /* 0x0ffffffe090a7810 */ /* 0x001fc40007ffe0ff */
[----:B------:R-:W-:-:S04]  /*18f80*/  IABS R9, R7 ;  /* 0x0000000700097213 */ /* 0x000fc80000000000 */
[----:B------:R0:W2:Y:S02]  /*18f90*/  F2I.FTZ.U32.TRUNC.NTZ R3, R10 ;  /* 0x0000000a00037305 */ /* 0x0000a4000021f000 */
[----:B0-----:R-:W-:Y:S01]  /*18fa0*/  IABS R10, R0 ;  /* 0x00000000000a7213 */ /* 0x001fe20000000000 */
[----:B--2---:R-:W-:-:S04]  /*18fb0*/  IMAD.MOV R11, RZ, RZ, -R3 ;  /* 0x000000ffff0b7224 */ /* 0x004fc800078e0a03 */
[----:B------:R-:W-:-:S04]  /*18fc0*/  IMAD R11, R11, R8, RZ ;  /* 0x000000080b0b7224 */ /* 0x000fc800078e02ff */
[----:B------:R-:W-:Y:S01]  /*18fd0*/  IMAD.HI.U32 R3, R3, R11, R2 ;  /* 0x0000000b03037227 */ /* 0x000fe200078e0002 */
[----:B------:R-:W-:Y:S01]  /*18fe0*/  IADD3 R11, RZ, -R9, RZ ;  /* 0x80000009ff0b7210 */ /* 0x000fe20007ffe0ff */
[----:B------:R-:W0:Y:S04]  /*18ff0*/  MUFU.RCP R2, R12 ;  /* 0x0000000c00027308 */ /* 0x000e280000001000 */
[----:B------:R-:W-:-:S04]  /*19000*/  IMAD.HI.U32 R9, R3, R10, RZ ;  /* 0x0000000a03097227 */ /* 0x000fc800078e00ff */
[----:B------:R-:W-:-:S05]  /*19010*/  IMAD R11, R9, R11, R10 ;  /* 0x0000000b090b7224 */ /* 0x000fca00078e020a */
[----:B------:R-:W-:Y:S01]  /*19020*/  ISETP.GT.U32.AND P1, PT, R8, R11, PT ;  /* 0x0000000b0800720c */ /* 0x000fe20003f24070 */
[----:B0-----:R-:W-:Y:S01]  /*19030*/  VIADD R10, R2, 0xffffffe ;  /* 0x0ffffffe020a7836 */ /* 0x001fe20000000000 */
[----:B------:R-:W-:-:S03]  /*19040*/  MOV R2, RZ ;  /* 0x000000ff00027202 */ /* 0x000fc60000000f00 */
[----:B------:R-:W0:Y:S08]  /*19050*/  F2I.FTZ.U32.TRUNC.NTZ R3, R10 ;  /* 0x0000000a00037305 */ /* 0x000e30000021f000 */
[----:B------:R-:W-:Y:S02]  /*19060*/  @!P1 IMAD.IADD R11, R11, 0x1, -R8 ;  /* 0x000000010b0b9824 */ /* 0x000fe400078e0a08 */
[----:B------:R-:W-:Y:S01]  /*19070*/  @!P1 VIADD R9, R9, 0x1 ;  /* 0x0000000109099836 */ /* 0x000fe20000000000 */
[----:B------:R-:W-:-:S02]  /*19080*/  ISETP.NE.AND P1, PT, R7, RZ, PT ;  /* 0x000000ff0700720c */ /* 0x000fc40003f25270 */
[----:B------:R-:W-:Y:S02]  /*19090*/  ISETP.GE.U32.AND P0, PT, R11, R8, PT ;  /* 0x000000080b00720c */ /* 0x000fe40003f06070 */
[----:B------:R-:W-:Y:S01]  /*190a0*/  IABS R8, R4 ;  /* 0x0000000400087213 */ /* 0x000fe20000000000 */
[----:B0-----:R-:W-:-:S03]  /*190b0*/  IMAD.MOV R11, RZ, RZ, -R3 ;  /* 0x000000ffff0b7224 */ /* 0x001fc600078e0a03 */
[----:B------:R-:W-:Y:S01]  /*190c0*/  IADD3 R8, RZ, -R8, RZ ;  /* 0x80000008ff087210 */ /* 0x000fe20007ffe0ff */
[----:B------:R-:W-:-:S04]  /*190d0*/  IMAD R11, R11, R6, RZ ;  /* 0x000000060b0b7224 */ /* 0x000fc800078e02ff */
        /* <DEDUP_REMOVED lines=23> */
[----:B------:R-:W-:-:S04]  /*19250*/  IMAD R9, R4, R3, R9 ;  /* 0x0000000304097224 */ /* 0x000fc800078e0209 */
[----:B------:R-:W-:Y:S01]  /*19260*/  IMAD R26, R9, 0x10000, R2 ;  /* 0x00010000091a7824 */ /* 0x000fe200078e0202 */
[----:B------:R-:W-:Y:S06]  /*19270*/  BRA `(.L_x_12798) ;  /* 0x00000000001c7947 */ /* 0x000fec0003800000 */
.L_x_12792:
[----:B------:R-:W-:Y:S01]  /*19280*/  UMOV UR4, URZ ;  /* 0x0000003f00047c82 */ /* 0x000fe20008000000 */
[----:B------:R-:W-:Y:S01]  /*19290*/  UMOV UR5, URZ ;  /* 0x0000003f00057c82 */ /* 0x000fe20008000000 */
[----:B------:R-:W-:Y:S01]  /*192a0*/  ULDC UR6, c[0x0][0xc3c] ;  /* 0x00030f0000067ab9 */ /* 0x000fe20000000800 */
[----:B------:R-:W-:Y:S01]  /*192b0*/  IMAD.MOV.U32 R24, RZ, RZ, R0 ;  /* 0x000000ffff187224 */ /* 0x000fe200078e0000 */
[----:B------:R-:W-:Y:S01]  /*192c0*/  MOV R26, UR5 ;  /* 0x00000005001a7c02 */ /* 0x000fe20008000f00 */
[----:B------:R-:W-:Y:S02]  /*192d0*/  IMAD.U32 R25, RZ, RZ, UR4 ;  /* 0x00000004ff197e24 */ /* 0x000fe4000f8e00ff */
[----:B------:R-:W-:-:S07]  /*192e0*/  IMAD.U32 R27, RZ, RZ, UR6 ;  /* 0x00000006ff1b7e24 */ /* 0x000fce000f8e00ff */
.L_x_12798:
        /* <DEDUP_REMOVED lines=10> */
.L_x_12789:
[----:B------:R-:W-:Y:S02]  /*19390*/  ULDC UR4, c[0x0][0xc3c] ;  /* 0x00030f0000047ab9 */ /* 0x000fe40000000800 */
[----:B----4-:R-:W-:-:S13]  /*193a0*/  ISETP.GE.AND P0, PT, R27, UR4, PT ;  /* 0x000000041b007c0c */ /* 0x010fda000bf06270 */
[----:B------:R-:W-:Y:S05]  /*193b0*/  @!P0 BRA `(.L_x_12799) ;  /* 0xffffffa400648947 */ /* 0x000fea000383ffff */
[----:B------:R-:W-:Y:S05]  /*193c0*/  BSYNC B8 ;  /* 0x0000000000087941 */ /* 0x000fea0003800000 */
.L_x_12675:
[----:B--2---:R-:W2:Y:S01]  /*193d0*/  LDL.LU R0, [R1+0x38] ;  /* 0x0000380001007983 */ /* 0x004ea20000300800 */
[----:B------:R-:W-:Y:S01]  /*193e0*/  BSSY B0, `(.L_x_12800) ;  /* 0x000000b000007945 */ /* 0x000fe20003800000 */
[----:B-1----:R-:W1:Y:S01]  /*193f0*/  S2R R5, SR_CgaCtaId ;  /* 0x0000000000057919 */ /* 0x002e620000008800 */
[----:B--2---:R-:W-:-:S05]  /*19400*/  VIADD R0, R0, 0x1 ;  /* 0x0000000100007836 */ /* 0x004fca0000000000 */
[----:B0-----:R-:W-:-:S04]  /*19410*/  LEA.HI R2, R0, R0, RZ, 0x1 ;  /* 0x0000000000027211 */ /* 0x001fc800078f08ff */
[----:B------:R-:W-:Y:S02]  /*19420*/  LOP3.LUT R3, R2, 0xfffffffe, RZ, 0xc0, !PT ;  /* 0xfffffffe02037812 */ /* 0x000fe400078ec0ff */
[----:B------:R-:W-:-:S03]  /*19430*/  MOV R2, 0x400 ;  /* 0x0000040000027802 */ /* 0x000fc60000000f00 */
[----:B------:R-:W-:Y:S01]  /*19440*/  IMAD.IADD R0, R0, 0x1, -R3 ;  /* 0x0000000100007824 */ /* 0x000fe200078e0a03 */
[----:B-1----:R-:W-:-:S04]  /*19450*/  LEA R9, R5, R2, 0x18 ;  /* 0x0000000205097211 */ /* 0x002fc800078ec0ff */
[----:B------:R-:W-:-:S04]  /*19460*/  SHF.L.U32 R0, R0, 0x1f, RZ ;  /* 0x0000001f00007819 */ /* 0x000fc800000006ff */
[----:B------:R-:W0:Y:S02]  /*19470*/  SYNCS.PHASECHK.TRANS64.TRYWAIT P0, [R9+URZ+0x30820], R0 ;  /* 0x03082000090075a7 */ /* 0x000e24000800017f */
[----:B0-----:R-:W-:Y:S05]  /*19480*/  @!P0 BRA `(.L_x_12801) ;  /* 0x0000003400388947 */ /* 0x001fea0003800000 */
.L_x_12931:
[----:B------:R-:W-:Y:S05]  /*19490*/  BSYNC B0 ;  /* 0x0000000000007941 */ /* 0x000fea0003800000 */
.L_x_12800:
[----:B------:R-:W-:-:S03]  /*194a0*/  UMOV UR4, 0xffffffff ;  /* 0xffffffff00047882 */ /* 0x000fc60000000000 */
[----:B------:R-:W-:Y:S05]  /*194b0*/  BRA.DIV UR4, `(.L_x_12802) ;  /* 0x0000003604407947 */ /* 0x000fea000b800000 */
[----:B0-----:R-:W0:Y:S02]  /*194c0*/  S2R R0, SR_TID.X ;  /* 0x0000000000007919 */ /* 0x001e240000002100 */
[----:B0-----:R-:W-:-:S04]  /*194d0*/  SHF.R.U32.HI R0, RZ, 0x5, R0 ;  /* 0x00000005ff007819 */ /* 0x001fc80000011600 */
[----:B------:R-:W-:-:S05]  /*194e0*/  LOP3.LUT R0, R0, 0x3, RZ, 0xc0, !PT ;  /* 0x0000000300007812 */ /* 0x000fca00078ec0ff */
[----:B------:R0:W1:Y:S02]  /*194f0*/  SHFL.IDX PT, R14, R0, RZ, 0x1f ;  /* 0x00001fff000e7589 */ /* 0x00006400000e0000 */
.L_x_12934:
[----:B-1----:R-:W-:-:S13]  /*19500*/  ISETP.NE.AND P0, PT, R14, RZ, PT ;  /* 0x000000ff0e00720c */ /* 0x002fda0003f05270 */
[----:B------:R-:W-:Y:S05]  /*19510*/  @P0 BRA `(.L_x_12538) ;  /* 0x0000000000880947 */ /* 0x000fea0003800000 */
[----:B------:R-:W-:-:S03]  /*19520*/  UMOV UR4, 0xffffffff ;  /* 0xffffffff00047882 */ /* 0x000fc60000000000 */
[----:B------:R-:W-:Y:S05]  /*19530*/  BRA.DIV UR4, `(.L_x_12803) ;  /* 0x0000003604547947 */ /* 0x000fea000b800000 */
[----:B------:R-:W-:-:S13]  /*19540*/  ELECT P6, URZ, PT ;  /* 0x00000000003f782f */ /* 0x000fda00038c0000 */
.L_x_12937:
[----:B------:R-:W-:Y:S05]  /*19550*/  @!P6 BRA `(.L_x_12538) ;  /* 0x000000000078e947 */ /* 0x000fea0003800000 */
[----:B0-----:R-:W2:Y:S02]  /*19560*/  LDL.LU R0, [R1+0x44] ;  /* 0x0000440001007983 */ /* 0x001ea40000300800 */
[----:B--2---:R-:W-:-:S04]  /*19570*/  LOP3.LUT R0, R0, 0x2, RZ, 0xfc, !PT ;  /* 0x0000000200007812 */ /* 0x004fc800078efcff */
[----:B------:R-:W-:-:S13]  /*19580*/  ISETP.NE.AND P2, PT, R0, 0x3, PT ;  /* 0x000000030000780c */ /* 0x000fda0003f45270 */
[----:B------:R-:W-:Y:S05]  /*19590*/  @!P2 BRA `(.L_x_12804) ;  /* 0x000000000004a947 */ /* 0x000fea0003800000 */
[----:B------:R-:W-:Y:S01]  /*195a0*/  BPT.TRAP 0x1 ;  /* 0x000000040000795c */ /* 0x000fe20000300000 */
.L_x_12804:
        /* <DEDUP_REMOVED lines=12> */
.L_x_12938:
[----:B------:R-:W1:Y:S02]  /*19670*/  SYNCS.PHASECHK.TRANS64.TRYWAIT P0, [R3+URZ], R0 ;  /* 0x00000000030075a7 */ /* 0x000e64000800017f */
[----:B-1----:R-:W-:Y:S05]  /*19680*/  @!P0 BRA `(.L_x_12806) ;  /* 0x0000003400348947 */ /* 0x002fea0003800000 */
.L_x_12939:
[----:B------:R-:W-:Y:S05]  /*19690*/  @!P2 BRA `(.L_x_12807) ;  /* 0x000000000004a947 */ /* 0x000fea0003800000 */
[----:B------:R-:W-:Y:S01]  /*196a0*/  BPT.TRAP 0x1 ;  /* 0x000000040000795c */ /* 0x000fe20000300000 */
.L_x_12807:
[----:B-1----:R-:W-:-:S05]  /*196b0*/  IADD3 R3, R9, 0x30860, RZ ;  /* 0x0003086009037810 */ /* 0x002fca0007ffe0ff */
[----:B------:R-:W-:-:S04]  /*196c0*/  IMAD R5, R18, 0x8, R3 ;  /* 0x0000000812057824 */ /* 0x000fc800078e0203 */
[----:B------:R-:W1:Y:S02]  /*196d0*/  SYNCS.PHASECHK.TRANS64.TRYWAIT P0, [R5+URZ], R2 ;  /* 0x00000002050075a7 */ /* 0x000e64000800017f */
[----:B-1----:R-:W-:Y:S05]  /*196e0*/  @!P0 BRA `(.L_x_12808) ;  /* 0x0000003400308947 */ /* 0x002fea0003800000 */
.L_x_12940:
[----:B------:R-:W-:-:S07]  /*196f0*/  IMAD R3, R4, 0x8, R3 ;  /* 0x0000000804037824 */ /* 0x000fce00078e0203 */
.L_x_12809:
[----:B--2---:R2:W4:Y:S02]  /*19700*/  SYNCS.PHASECHK.TRANS64.TRYWAIT P0, [R3+URZ], R0 ;  /* 0x00000000030075a7 */ /* 0x004524000800017f */
[----:B----4-:R-:W-:Y:S05]  /*19710*/  @!P0 NANOSLEEP.SYNCS 0x989680 ;  /* 0x009896800000895d */ /* 0x010fea0003900000 */
[----:B------:R-:W4:Y:S02]  /*19720*/  @!P0 SYNCS.PHASECHK.TRANS64 P0, [R3+URZ], R0 ;  /* 0x00000000030085a7 */ /* 0x000f24000800007f */
[----:B----4-:R-:W-:Y:S05]  /*19730*/  @!P0 BRA `(.L_x_12809) ;  /* 0xfffffffc00f08947 */ /* 0x010fea000383ffff */
.L_x_12538:
[----:B------:R-:W-:Y:S05]  /*19740*/  BSYNC B9 ;  /* 0x0000000000097941 */ /* 0x000fea0003800000 */
.L_x_12535:
[----:B------:R-:W-:Y:S05]  /*19750*/  EXIT ;  /* 0x000000000000794d */ /* 0x000fea0003800000 */
.L_x_12558:
[----:B0-----:R0:W1:Y:S02]  /*19760*/  SYNCS.PHASECHK.TRANS64.TRYWAIT P6, [R83+URZ+0x30890], R95 ;  /* 0x0308905f530075a7 */ /* 0x00106400080c017f */
[----:B-1----:R-:W-:Y:S05]  /*19770*/  @!P6 NANOSLEEP.SYNCS 0x989680 ;  /* 0x009896800000e95d */ /* 0x002fea0003900000 */
[----:B------:R-:W1:Y:S02]  /*19780*/  @!P6 SYNCS.PHASECHK.TRANS64 P6, [R83+URZ+0x30890], R95 ;  /* 0x0308905f5300e5a7 */ /* 0x000e6400080c007f */
[----:B-1----:R-:W-:Y:S05]  /*19790*/  @!P6 BRA `(.L_x_12558) ;  /* 0xfffffffc00f0e947 */ /* 0x002fea000383ffff */
[----:B------:R-:W-:Y:S05]  /*197a0*/  BRA `(.L_x_12810) ;  /* 0xfffffe9400d07947 */ /* 0x000fea000383ffff */
.L_x_12578:
[----:B0-----:R0:W1:Y:S02]  /*197b0*/  SYNCS.PHASECHK.TRANS64.TRYWAIT P5, [R83+URZ+0x30890], R95 ;  /* 0x0308905f530075a7 */ /* 0x00106400080a017f */
[----:B-1----:R-:W-:Y:S05]  /*197c0*/  @!P5 NANOSLEEP.SYNCS 0x989680 ;  /* 0x009896800000d95d */ /* 0x002fea0003900000 */
[----:B------:R-:W1:Y:S02]  /*197d0*/  @!P5 SYNCS.PHASECHK.TRANS64 P5, [R83+URZ+0x30890], R95 ;  /* 0x0308905f5300d5a7 */ /* 0x000e6400080a007f */
[----:B-1----:R-:W-:Y:S05]  /*197e0*/  @!P5 BRA `(.L_x_12578) ;  /* 0xfffffffc00f0d947 */ /* 0x002fea000383ffff */
[----:B------:R-:W-:Y:S05]  /*197f0*/  BRA `(.L_x_12811) ;  /* 0xfffffea8003c7947 */ /* 0x000fea000383ffff */
.L_x_12587:
[----:B0-----:R0:W1:Y:S02]  /*19800*/  SYNCS.PHASECHK.TRANS64.TRYWAIT P4, [R83+URZ+0x30890], R95 ;  /* 0x0308905f530075a7 */ /* 0x001064000808017f */
[----:B-1----:R-:W-:Y:S05]  /*19810*/  @!P4 NANOSLEEP.SYNCS 0x989680 ;  /* 0x009896800000c95d */ /* 0x002fea0003900000 */
[----:B------:R-:W1:Y:S02]  /*19820*/  @!P4 SYNCS.PHASECHK.TRANS64 P4, [R83+URZ+0x30890], R95 ;  /* 0x0308905f5300c5a7 */ /* 0x000e64000808007f */
[----:B-1----:R-:W-:Y:S05]  /*19830*/  @!P4 BRA `(.L_x_12587) ;  /* 0xfffffffc00f0c947 */ /* 0x002fea000383ffff */
[----:B------:R-:W-:Y:S05]  /*19840*/  BRA `(.L_x_12812) ;  /* 0xfffffeb8005c7947 */ /* 0x000fea000383ffff */
.L_x_12593:
[----:B--2---:R2:W3:Y:S02]  /*19850*/  SYNCS.PHASECHK.TRANS64.TRYWAIT P3, [R83+URZ+0x308b0], R95 ;  /* 0x0308b05f530075a7 */ /* 0x0044e4000806017f */
[----:B---3--:R-:W-:Y:S05]  /*19860*/  @!P3 NANOSLEEP.SYNCS 0x989680 ;  /* 0x009896800000b95d */ /* 0x008fea0003900000 */
[----:B------:R-:W3:Y:S02]  /*19870*/  @!P3 SYNCS.PHASECHK.TRANS64 P3, [R83+URZ+0x308b0], R95 ;  /* 0x0308b05f5300b5a7 */ /* 0x000ee4000806007f */
[----:B---3--:R-:W-:Y:S05]  /*19880*/  @!P3 BRA `(.L_x_12593) ;  /* 0xfffffffc00f0b947 */ /* 0x008fea000383ffff */
[----:B------:R-:W-:Y:S05]  /*19890*/  BRA `(.L_x_12813) ;  /* 0xfffffeb800f07947 */ /* 0x000fea000383ffff */
.L_x_12603:
[----:B------:R-:W1:Y:S01]  /*198a0*/  S2R R4, SR_TID.X ;  /* 0x0000000000047919 */ /* 0x000e620000002100 */
[----:B------:R-:W-:Y:S01]  /*198b0*/  BSSY B0, `(.L_x_12814) ;  /* 0x000000c000007945 */ /* 0x000fe20003800000 */
[----:B------:R-:W-:Y:S02]  /*198c0*/  IMAD.MOV.U32 R12, RZ, RZ, RZ ;  /* 0x000000ffff0c7224 */ /* 0x000fe400078e00ff */
[----:B------:R-:W-:Y:S02]  /*198d0*/  IMAD.MOV.U32 R11, RZ, RZ, 0x1f ;  /* 0x0000001fff0b7424 */ /* 0x000fe400078e00ff */
[----:B------:R-:W-:Y:S02]  /*198e0*/  IMAD.MOV.U32 R15, RZ, RZ, -0x1 ;  /* 0xffffffffff0f7424 */ /* 0x000fe400078e00ff */
[----:B-1----:R-:W-:-:S05]  /*198f0*/  VIADD R5, R4, 0xffffff80 ;  /* 0xffffff8004057836 */ /* 0x002fca0000000000 */
[----:B------:R-:W-:-:S04]  /*19900*/  SHF.R.S32.HI R4, RZ, 0x1f, R5 ;  /* 0x0000001fff047819 */ /* 0x000fc80000011405 */
[----:B------:R-:W-:-:S04]  /*19910*/  LEA.HI R4, R4, R5, RZ, 0x7 ;  /* 0x0000000504047211 */ /* 0x000fc800078f38ff */
[----:B------:R-:W-:-:S04]  /*19920*/  SHF.R.S32.HI R4, RZ, 0x7, R4 ;  /* 0x00000007ff047819 */ /* 0x000fc80000011404 */
[----:B0-----:R-:W-:-:S07]  /*19930*/  MOV R13, R4 ;  /* 0x00000004000d7202 */ /* 0x001fce0000000f00 */
[----:B-----5:R-:W-:Y:S05]  /*19940*/  WARPSYNC.COLLECTIVE R15, `(.L_x_12815) ;  /* 0x000000000f087348 */ /* 0x020fea0003c00000 */
[----:B------:R0:W1:Y:S02]  /*19950*/  SHFL.IDX P6, R14, R13, R12, R11 ;  /* 0x0000000c0d0e7389 */ /* 0x00006400000c000b */
[----:B01---5:R-:W-:Y:S01]  /*19960*/  ENDCOLLECTIVE ;  /* 0x000000000000791b */ /* 0x023fe20003800000 */
.L_x_12815:
[----:B------:R-:W-:Y:S05]  /*19970*/  BSYNC B0 ;  /* 0x0000000000007941 */ /* 0x000fea0003800000 */
.L_x_12814:
[----:B------:R0:W-:Y:S01]  /*19980*/  STL [R1+0x74], R14 ;  /* 0x0000740e01007387 */ /* 0x0001e20000100800 */
[----:B------:R-:W-:Y:S05]  /*19990*/  BRA `(.L_x_12816) ;  /* 0xfffffec000d47947 */ /* 0x000fea000383ffff */
.L_x_12615:
        /* <DEDUP_REMOVED lines=8> */
.L_x_12818:
[----:B------:R-:W-:Y:S05]  /*19a20*/  BSYNC B1 ;  /* 0x0000000000017941 */ /* 0x000fea0003800000 */
.L_x_12817:
[----:B------:R-:W-:Y:S01]  /*19a30*/  IMAD.MOV.U32 R13, RZ, RZ, R25 ;  /* 0x000000ffff0d7224 */ /* 0x000fe200078e0019 */
[----:B------:R-:W-:Y:S01]  /*19a40*/  MOV R15, 0xffffffff ;  /* 0xffffffff000f7802 */ /* 0x000fe20000000f00 */
[----:B------:R-:W-:Y:S01]  /*19a50*/  IMAD.MOV.U32 R12, RZ, RZ, RZ ;  /* 0x000000ffff0c7224 */ /* 0x000fe200078e00ff */
[----:B------:R-:W-:Y:S01]  /*19a60*/  MOV R3, R14 ;  /* 0x0000000e00037202 */ /* 0x000fe20000000f00 */
[----:B------:R-:W-:-:S07]  /*19a70*/  IMAD.MOV.U32 R11, RZ, RZ, 0x1c1f ;  /* 0x00001c1fff0b7424 */ /* 0x000fce00078e00ff */
[----:B------:R-:W-:Y:S05]  /*19a80*/  WARPSYNC.COLLECTIVE R15, `(.L_x_12819) ;  /* 0x000000000f087348 */ /* 0x000fea0003c00000 */
[----:B------:R0:W1:Y:S02]  /*19a90*/  SHFL.IDX P6, R14, R13, R12, R11 ;  /* 0x0000000c0d0e7389 */ /* 0x00006400000c000b */
[----:B01----:R-:W-:Y:S01]  /*19aa0*/  ENDCOLLECTIVE ;  /* 0x000000000000791b */ /* 0x003fe20003800000 */
.L_x_12819:
[----:B------:R-:W-:Y:S02]  /*19ab0*/  IMAD.MOV.U32 R13, RZ, RZ, R28 ;  /* 0x000000ffff0d7224 */ /* 0x000fe400078e001c */
[----:B------:R-:W-:-:S07]  /*19ac0*/  IMAD.MOV.U32 R0, RZ, RZ, R14 ;  /* 0x000000ffff007224 */ /* 0x000fce00078e000e */
[----:B------:R-:W-:Y:S05]  /*19ad0*/  WARPSYNC.COLLECTIVE R15, `(.L_x_12820) ;  /* 0x000000000f087348 */ /* 0x000fea0003c00000 */
[----:B------:R0:W1:Y:S02]  /*19ae0*/  SHFL.IDX P6, R14, R13, R12, R11 ;  /* 0x0000000c0d0e7389 */ /* 0x00006400000c000b */
[----:B01----:R-:W-:Y:S01]  /*19af0*/  ENDCOLLECTIVE ;  /* 0x000000000000791b */ /* 0x003fe20003800000 */
.L_x_12820:
[----:B------:R-:W-:Y:S01]  /*19b00*/  MOV R13, R27 ;  /* 0x0000001b000d7202 */ /* 0x000fe20000000f00 */
[----:B------:R-:W-:-:S07]  /*19b10*/  IMAD.MOV.U32 R5, RZ, RZ, R14 ;  /* 0x000000ffff057224 */ /* 0x000fce00078e000e */
[----:B------:R-:W-:Y:S05]  /*19b20*/  WARPSYNC.COLLECTIVE R15, `(.L_x_12821) ;  /* 0x000000000f087348 */ /* 0x000fea0003c00000 */
[----:B------:R0:W1:Y:S02]  /*19b30*/  SHFL.IDX P6, R14, R13, R12, R11 ;  /* 0x0000000c0d0e7389 */ /* 0x00006400000c000b */
[----:B01----:R-:W-:Y:S01]  /*19b40*/  ENDCOLLECTIVE ;  /* 0x000000000000791b */ /* 0x003fe20003800000 */
.L_x_12821:
[----:B------:R-:W-:Y:S05]  /*19b50*/  BRA `(.L_x_12822) ;  /* 0xfffffec400ec7947 */ /* 0x000fea000383ffff */
.L_x_12619:
[----:B0-----:R0:W1:Y:S02]  /*19b60*/  SYNCS.PHASECHK.TRANS64.TRYWAIT P0, [R2+URZ+0x30800], R5 ;  /* 0x03080005020075a7 */ /* 0x001064000800017f */
[----:B-1----:R-:W-:Y:S05]  /*19b70*/  @!P0 NANOSLEEP.SYNCS 0x989680 ;  /* 0x009896800000895d */ /* 0x002fea0003900000 */
[----:B------:R-:W1:Y:S02]  /*19b80*/  @!P0 SYNCS.PHASECHK.TRANS64 P0, [R2+URZ+0x30800], R5 ;  /* 0x03080005020085a7 */ /* 0x000e64000800007f */
[----:B-1----:R-:W-:Y:S05]  /*19b90*/  @!P0 BRA `(.L_x_12619) ;  /* 0xfffffffc00f08947 */ /* 0x002fea000383ffff */
[----:B------:R-:W-:Y:S05]  /*19ba0*/  BRA `(.L_x_12823) ;  /* 0xfffffecc002c7947 */ /* 0x000fea000383ffff */
.L_x_12627:
        /* <DEDUP_REMOVED lines=8> */
.L_x_12825:
[----:B------:R-:W-:Y:S05]  /*19c30*/  BSYNC B1 ;  /* 0x0000000000017941 */ /* 0x000fea0003800000 */
.L_x_12824:
        /* <DEDUP_REMOVED lines=8> */
.L_x_12826:
[----:B------:R-:W-:Y:S02]  /*19cc0*/  IMAD.MOV.U32 R13, RZ, RZ, R28 ;  /* 0x000000ffff0d7224 */ /* 0x000fe400078e001c */
[----:B------:R-:W-:-:S07]  /*19cd0*/  IMAD.MOV.U32 R3, RZ, RZ, R14 ;  /* 0x000000ffff037224 */ /* 0x000fce00078e000e */
[----:B------:R-:W-:Y:S05]  /*19ce0*/  WARPSYNC.COLLECTIVE R15, `(.L_x_12827) ;  /* 0x000000000f087348 */ /* 0x000fea0003c00000 */
[----:B------:R0:W1:Y:S02]  /*19cf0*/  SHFL.IDX P6, R14, R13, R12, R11 ;  /* 0x0000000c0d0e7389 */ /* 0x00006400000c000b */
[----:B01----:R-:W-:Y:S01]  /*19d00*/  ENDCOLLECTIVE ;  /* 0x000000000000791b */ /* 0x003fe20003800000 */
.L_x_12827:
[----:B------:R-:W-:Y:S01]  /*19d10*/  IMAD.MOV.U32 R13, RZ, RZ, R27 ;  /* 0x000000ffff0d7224 */ /* 0x000fe200078e001b */
[----:B------:R-:W-:-:S07]  /*19d20*/  MOV R20, R14 ;  /* 0x0000000e00147202 */ /* 0x000fce0000000f00 */
[----:B------:R-:W-:Y:S05]  /*19d30*/  WARPSYNC.COLLECTIVE R15, `(.L_x_12828) ;  /* 0x000000000f087348 */ /* 0x000fea0003c00000 */
[----:B------:R0:W1:Y:S02]  /*19d40*/  SHFL.IDX P6, R14, R13, R12, R11 ;  /* 0x0000000c0d0e7389 */ /* 0x00006400000c000b */
[----:B01----:R-:W-:Y:S01]  /*19d50*/  ENDCOLLECTIVE ;  /* 0x000000000000791b */ /* 0x003fe20003800000 */
.L_x_12828:
[----:B------:R-:W-:Y:S05]  /*19d60*/  BRA `(.L_x_12829) ;  /* 0xfffffed400947947 */ /* 0x000fea000383ffff */
.L_x_12631:
[----:B0-----:R0:W1:Y:S02]  /*19d70*/  SYNCS.PHASECHK.TRANS64.TRYWAIT P1, [R2+URZ+0x30800], R25 ;  /* 0x03080019020075a7 */ /* 0x001064000802017f */
[----:B-1----:R-:W-:Y:S05]  /*19d80*/  @!P1 NANOSLEEP.SYNCS 0x989680 ;  /* 0x009896800000995d */ /* 0x002fea0003900000 */
[----:B------:R-:W1:Y:S02]  /*19d90*/  @!P1 SYNCS.PHASECHK.TRANS64 P1, [R2+URZ+0x30800], R25 ;  /* 0x03080019020095a7 */ /* 0x000e64000802007f */
[----:B-1----:R-:W-:Y:S05]  /*19da0*/  @!P1 BRA `(.L_x_12631) ;  /* 0xfffffffc00f09947 */ /* 0x002fea000383ffff */
[----:B------:R-:W-:Y:S05]  /*19db0*/  BRA `(.L_x_12830) ;  /* 0xfffffed8007c7947 */ /* 0x000fea000383ffff */
.L_x_12637:
[----:B-1----:R1:W3:Y:S02]  /*19dc0*/  SYNCS.PHASECHK.TRANS64.TRYWAIT P1, [R0+URZ+0x30830], R5 ;  /* 0x03083005000075a7 */ /* 0x0022e4000802017f */
[----:B---3--:R-:W-:Y:S05]  /*19dd0*/  @!P1 NANOSLEEP.SYNCS 0x989680 ;  /* 0x009896800000995d */ /* 0x008fea0003900000 */
[----:B------:R-:W3:Y:S02]  /*19de0*/  @!P1 SYNCS.PHASECHK.TRANS64 P1, [R0+URZ+0x30830], R5 ;  /* 0x03083005000095a7 */ /* 0x000ee4000802007f */
[----:B---3--:R-:W-:Y:S05]  /*19df0*/  @!P1 BRA `(.L_x_12637) ;  /* 0xfffffffc00f09947 */ /* 0x008fea000383ffff */
[----:B------:R-:W-:Y:S05]  /*19e00*/  BRA `(.L_x_12636) ;  /* 0xfffffee400c47947 */ /* 0x000fea000383ffff */
.L_x_12643:
[----:B-1----:R1:W2:Y:S02]  /*19e10*/  SYNCS.PHASECHK.TRANS64.TRYWAIT P3, [R5+URZ+0x30830], R6 ;  /* 0x03083006050075a7 */ /* 0x0022a4000806017f */
[----:B--2---:R-:W-:Y:S05]  /*19e20*/  @!P3 NANOSLEEP.SYNCS 0x989680 ;  /* 0x009896800000b95d */ /* 0x004fea0003900000 */
[----:B------:R-:W2:Y:S02]  /*19e30*/  @!P3 SYNCS.PHASECHK.TRANS64 P3, [R5+URZ+0x30830], R6 ;  /* 0x030830060500b5a7 */ /* 0x000ea4000806007f */
[----:B--2---:R-:W-:Y:S05]  /*19e40*/  @!P3 BRA `(.L_x_12643) ;  /* 0xfffffffc00f0b947 */ /* 0x004fea000383ffff */
[----:B------:R-:W-:Y:S05]  /*19e50*/  BRA `(.L_x_12642) ;  /* 0xffffff2000807947 */ /* 0x000fea000383ffff */
.L_x_12647:
[----:B-1----:R1:W2:Y:S02]  /*19e60*/  SYNCS.PHASECHK.TRANS64.TRYWAIT P2, [R6+URZ+0x30850], R5 ;  /* 0x03085005060075a7 */ /* 0x0022a4000804017f */
[----:B--2---:R-:W-:Y:S05]  /*19e70*/  @!P2 NANOSLEEP.SYNCS 0x989680 ;  /* 0x009896800000a95d */ /* 0x004fea0003900000 */
[----:B------:R-:W2:Y:S02]  /*19e80*/  @!P2 SYNCS.PHASECHK.TRANS64 P2, [R6+URZ+0x30850], R5 ;  /* 0x030850050600a5a7 */ /* 0x000ea4000804007f */
[----:B--2---:R-:W-:Y:S05]  /*19e90*/  @!P2 BRA `(.L_x_12647) ;  /* 0xfffffffc00f0a947 */ /* 0x004fea000383ffff */
[----:B------:R-:W-:Y:S05]  /*19ea0*/  BRA `(.L_x_12644) ;  /* 0xffffff2400507947 */ /* 0x000fea000383ffff */
.L_x_12652:
[----:B-1----:R1:W2:Y:S02]  /*19eb0*/  SYNCS.PHASECHK.TRANS64.TRYWAIT P0, [R11+URZ+0x30850], R0 ;  /* 0x030850000b0075a7 */ /* 0x0022a4000800017f */
[----:B--2---:R-:W-:Y:S05]  /*19ec0*/  @!P0 NANOSLEEP.SYNCS 0x989680 ;  /* 0x009896800000895d */ /* 0x004fea0003900000 */
[----:B------:R-:W2:Y:S02]  /*19ed0*/  @!P0 SYNCS.PHASECHK.TRANS64 P0, [R11+URZ+0x30850], R0 ;  /* 0x030850000b0085a7 */ /* 0x000ea4000800007f */
[----:B--2---:R-:W-:Y:S05]  /*19ee0*/  @!P0 BRA `(.L_x_12652) ;  /* 0xfffffffc00f08947 */ /* 0x004fea000383ffff */
[----:B------:R-:W-:Y:S05]  /*19ef0*/  BRA `(.L_x_12651) ;  /* 0xffffff5c00247947 */ /* 0x000fea000383ffff */
.L_x_12657:
[----:B------:R-:W-:Y:S01]  /*19f00*/  IMAD.MOV.U32 R13, RZ, RZ, R41 ;  /* 0x000000ffff0d7224 */ /* 0x000fe200078e0029 */
[----:B------:R-:W-:Y:S01]  /*19f10*/  MOV R11, 0x181f ;  /* 0x0000181f000b7802 */ /* 0x000fe20000000f00 */
[----:B------:R-:W-:Y:S02]  /*19f20*/  IMAD.MOV.U32 R12, RZ, RZ, RZ ;  /* 0x000000ffff0c7224 */ /* 0x000fe400078e00ff */
[----:B------:R-:W-:Y:S02]  /*19f30*/  IMAD.MOV.U32 R15, RZ, RZ, -0x1 ;  /* 0xffffffffff0f7424 */ /* 0x000fe400078e00ff */
[----:B------:R-:W-:-:S07]  /*19f40*/  IMAD R42, R76, 0xc0, R60 ;  /* 0x000000c04c2a7824 */ /* 0x000fce00078e023c */
[----:B-----5:R-:W-:Y:S05]  /*19f50*/  WARPSYNC.COLLECTIVE R15, `(.L_x_12831) ;  /* 0x000000000f087348 */ /* 0x020fea0003c00000 */
[----:B------:R0:W1:Y:S02]  /*19f60*/  SHFL.IDX P6, R14, R13, R12, R11 ;  /* 0x0000000c0d0e7389 */ /* 0x00006400000c000b */
[----:B01---5:R-:W-:Y:S01]  /*19f70*/  ENDCOLLECTIVE ;  /* 0x000000000000791b */ /* 0x023fe20003800000 */
.L_x_12831:
[----:B------:R-:W-:Y:S02]  /*19f80*/  VIADD R20, R42, 0x30 ;  /* 0x000000302a147836 */ /* 0x000fe40000000000 */
[----:B------:R-:W-:Y:S02]  /*19f90*/  IMAD.MOV.U32 R13, RZ, RZ, R40 ;  /* 0x000000ffff0d7224 */ /* 0x000fe400078e0028 */
[----:B------:R-:W-:-:S07]  /*19fa0*/  IMAD.MOV.U32 R0, RZ, RZ, R14 ;  /* 0x000000ffff007224 */ /* 0x000fce00078e000e */
[----:B------:R-:W-:Y:S05]  /*19fb0*/  WARPSYNC.COLLECTIVE R15, `(.L_x_12832) ;  /* 0x000000000f087348 */ /* 0x000fea0003c00000 */
[----:B------:R0:W1:Y:S02]  /*19fc0*/  SHFL.IDX P6, R14, R13, R12, R11 ;  /* 0x0000000c0d0e7389 */ /* 0x00006400000c000b */
[----:B01----:R-:W-:Y:S01]  /*19fd0*/  ENDCOLLECTIVE ;  /* 0x000000000000791b */ /* 0x003fe20003800000 */
.L_x_12832:
[----:B------:R-:W-:Y:S02]  /*19fe0*/  ULDC UR4, c[0x0][0xac8] ;  /* 0x0002b20000047ab9 */ /* 0x000fe40000000800 */
[----:B------:R-:W-:-:S04]  /*19ff0*/  ISETP.GE.AND P0, PT, R59, UR4, PT ;  /* 0x000000043b007c0c */ /* 0x000fc8000bf06270 */
[-C--:B------:R-:W-:Y:S01]  /*1a000*/  ISETP.GE.OR P4, PT, R20, R63.reuse, P0 ;  /* 0x0000003f1400720c */ /* 0x080fe20000786670 */
[C---:B------:R-:W-:Y:S01]  /*1a010*/  VIADD R20, R42.reuse, 0x60 ;  /* 0x000000602a147836 */ /* 0x040fe20000000000 */
[----:B------:R-:W-:-:S04]  /*1a020*/  ISETP.GE.OR P3, PT, R42, R63, P0 ;  /* 0x0000003f2a00720c */ /* 0x000fc80000766670 */
[----:B------:R-:W-:Y:S01]  /*1a030*/  ISETP.GE.OR P2, PT, R20, R63, P0 ;  /* 0x0000003f1400720c */ /* 0x000fe20000746670 */
[----:B------:R-:W-:Y:S02]  /*1a040*/  IMAD.MOV.U32 R13, RZ, RZ, R41 ;  /* 0x000000ffff0d7224 */ /* 0x000fe400078e0029 */
[----:B------:R-:W-:Y:S01]  /*1a050*/  IMAD.MOV.U32 R12, RZ, RZ, 0x1 ;  /* 0x00000001ff0c7424 */ /* 0x000fe200078e00ff */
[----:B------:R-:W-:-:S09]  /*1a060*/  MOV R3, R14 ;  /* 0x0000000e00037202 */ /* 0x000fd20000000f00 */
[----:B------:R-:W-:Y:S05]  /*1a070*/  WARPSYNC.COLLECTIVE R15, `(.L_x_12833) ;  /* 0x000000000f087348 */ /* 0x000fea0003c00000 */
[----:B------:R0:W1:Y:S02]  /*1a080*/  SHFL.IDX P6, R14, R13, R12, R11 ;  /* 0x0000000c0d0e7389 */ /* 0x00006400000c000b */
[----:B01----:R-:W-:Y:S01]  /*1a090*/  ENDCOLLECTIVE ;  /* 0x000000000000791b */ /* 0x003fe20003800000 */
.L_x_12833:
[----:B------:R-:W-:-:S04]  /*1a0a0*/  @!P3 LEA R32, P5, R59, R3, 0x1 ;  /* 0x000000033b20b211 */ /* 0x000fc800078a08ff */
[----:B------:R-:W-:Y:S02]  /*1a0b0*/  @!P3 LEA.HI.X R3, R59, R0, R58, 0x1, P5 ;  /* 0x000000003b03b211 */ /* 0x000fe400028f0c3a */
[----:B------:R-:W-:Y:S01]  /*1a0c0*/  MOV R13, R40 ;  /* 0x00000028000d7202 */ /* 0x000fe20000000f00 */
[----:B------:R-:W-:-:S07]  /*1a0d0*/  IMAD.MOV.U32 R8, RZ, RZ, R14 ;  /* 0x000000ffff087224 */ /* 0x000fce00078e000e */
[----:B------:R-:W-:Y:S05]  /*1a0e0*/  WARPSYNC.COLLECTIVE R15, `(.L_x_12834) ;  /* 0x000000000f087348 */ /* 0x000fea0003c00000 */
[----:B------:R0:W1:Y:S02]  /*1a0f0*/  SHFL.IDX P6, R14, R13, R12, R11 ;  /* 0x0000000c0d0e7389 */ /* 0x00006400000c000b */
[----:B01----:R-:W-:Y:S01]  /*1a100*/  ENDCOLLECTIVE ;  /* 0x000000000000791b */ /* 0x003fe20003800000 */
.L_x_12834:
[----:B------:R-:W-:Y:S02]  /*1a110*/  IMAD.MOV.U32 R13, RZ, RZ, R41 ;  /* 0x000000ffff0d7224 */ /* 0x000fe400078e0029 */
[----:B------:R-:W-:Y:S02]  /*1a120*/  IMAD.MOV.U32 R12, RZ, RZ, 0x2 ;  /* 0x00000002ff0c7424 */ /* 0x000fe400078e00ff */
[----:B------:R-:W-:-:S07]  /*1a130*/  IMAD.MOV.U32 R9, RZ, RZ, R14 ;  /* 0x000000ffff097224 */ /* 0x000fce00078e000e */
[----:B------:R-:W-:Y:S05]  /*1a140*/  WARPSYNC.COLLECTIVE R15, `(.L_x_12835) ;  /* 0x000000000f087348 */ /* 0x000fea0003c00000 */
[----:B------:R0:W1:Y:S02]  /*1a150*/  SHFL.IDX P6, R14, R13, R12, R11 ;  /* 0x0000000c0d0e7389 */ /* 0x00006400000c000b */
[----:B01----:R-:W-:Y:S01]  /*1a160*/  ENDCOLLECTIVE ;  /* 0x000000000000791b */ /* 0x003fe20003800000 */
.L_x_12835:
[----:B------:R-:W-:Y:S01]  /*1a170*/  @!P4 LEA R20, P1, R59, R9, 0x1 ;  /* 0x000000093b14c211 */ /* 0x000fe200078208ff */
[----:B------:R-:W-:-:S03]  /*1a180*/  @!P3 IMAD.MOV.U32 R9, RZ, RZ, R3 ;  /* 0x000000ffff09b224 */ /* 0x000fc600078e0003 */
[----:B------:R-:W-:Y:S02]  /*1a190*/  @!P4 LEA.HI.X R21, R59, R8, R58, 0x1, P1 ;  /* 0x000000083b15c211 */ /* 0x000fe400008f0c3a */
[----:B------:R-:W-:Y:S01]  /*1a1a0*/  @!P3 MOV R8, R32 ;  /* 0x000000200008b202 */ /* 0x000fe20000000f00 */
[----:B------:R-:W-:-:S04]  /*1a1b0*/  IMAD.MOV.U32 R13, RZ, RZ, R40 ;  /* 0x000000ffff0d7224 */ /* 0x000fc800078e0028 */
[----:B------:R0:W-:Y:S04]  /*1a1c0*/  @!P3 ST.E.128 desc[UR56][R8.64], R4 ;  /* 0x000000040800b985 */ /* 0x0001e8000c101d38 */
[----:B------:R0:W-:Y:S01]  /*1a1d0*/  @!P4 ST.E.128 desc[UR56][R20.64], R24 ;  /* 0x000000181400c985 */ /* 0x0001e2000c101d38 */
[----:B------:R-:W-:-:S07]  /*1a1e0*/  MOV R10, R14 ;  /* 0x0000000e000a7202 */ /* 0x000fce0000000f00 */
[----:B0-----:R-:W-:Y:S05]  /*1a1f0*/  WARPSYNC.COLLECTIVE R15, `(.L_x_12836) ;  /* 0x000000000f087348 */ /* 0x001fea0003c00000 */
[----:B------:R1:W2:Y:S02]  /*1a200*/  SHFL.IDX P6, R14, R13, R12, R11 ;  /* 0x0000000c0d0e7389 */ /* 0x0002a400000c000b */
[----:B012---:R-:W-:Y:S01]  /*1a210*/  ENDCOLLECTIVE ;  /* 0x000000000000791b */ /* 0x007fe20003800000 */
.L_x_12836:
[----:B------:R-:W-:Y:S02]  /*1a220*/  IMAD.MOV.U32 R13, RZ, RZ, R41 ;  /* 0x000000ffff0d7224 */ /* 0x000fe400078e0029 */
[----:B------:R-:W-:Y:S01]  /*1a230*/  IMAD.MOV.U32 R12, RZ, RZ, 0x3 ;  /* 0x00000003ff0c7424 */ /* 0x000fe200078e00ff */
[----:B------:R-:W-:-:S13]  /*1a240*/  @!P2 LEA R43, P5, R59, R14, 0x1 ;  /* 0x0000000e3b2ba211 */ /* 0x000fda00078a08ff */
[----:B------:R-:W-:Y:S05]  /*1a250*/  WARPSYNC.COLLECTIVE R15, `(.L_x_12837) ;  /* 0x000000000f087348 */ /* 0x000fea0003c00000 */
[----:B------:R0:W1:Y:S02]  /*1a260*/  SHFL.IDX P6, R14, R13, R12, R11 ;  /* 0x0000000c0d0e7389 */ /* 0x00006400000c000b */
[----:B01----:R-:W-:Y:S01]  /*1a270*/  ENDCOLLECTIVE ;  /* 0x000000000000791b */ /* 0x003fe20003800000 */
.L_x_12837:
[----:B------:R-:W-:Y:S01]  /*1a280*/  @!P2 LEA.HI.X R10, R59, R10, R58, 0x1, P5 ;  /* 0x0000000a3b0aa211 */ /* 0x000fe200028f0c3a */
[----:B------:R-:W-:-:S04]  /*1a290*/  @!P2 IMAD.MOV.U32 R4, RZ, RZ, R43 ;  /* 0x000000ffff04a224 */ /* 0x000fc800078e002b */
[----:B------:R-:W-:-:S05]  /*1a2a0*/  @!P2 IMAD.MOV.U32 R5, RZ, RZ, R10 ;  /* 0x000000ffff05a224 */ /* 0x000fca00078e000a */
[----:B------:R0:W-:Y:S01]  /*1a2b0*/  @!P2 ST.E.128 desc[UR56][R4.64], R28 ;  /* 0x0000001c0400a985 */ /* 0x0001e2000c101d38 */
[----:B------:R-:W-:Y:S01]  /*1a2c0*/  IMAD.MOV.U32 R13, RZ, RZ, R40 ;  /* 0x000000ffff0d7224 */ /* 0x000fe200078e0028 */
[----:B------:R-:W-:-:S07]  /*1a2d0*/  MOV R0, R14 ;  /* 0x0000000e00007202 */ /* 0x000fce0000000f00 */
[----:B0-----:R-:W-:Y:S05]  /*1a2e0*/  WARPSYNC.COLLECTIVE R15, `(.L_x_12838) ;  /* 0x000000000f087348 */ /* 0x001fea0003c00000 */
[----:B------:R1:W2:Y:S02]  /*1a2f0*/  SHFL.IDX P6, R14, R13, R12, R11 ;  /* 0x0000000c0d0e7389 */ /* 0x0002a400000c000b */
[----:B012---:R-:W-:Y:S01]  /*1a300*/  ENDCOLLECTIVE ;  /* 0x000000000000791b */ /* 0x007fe20003800000 */
.L_x_12838:
[----:B------:R-:W-:Y:S05]  /*1a310*/  BRA `(.L_x_12839) ;  /* 0xffffff74004c7947 */ /* 0x000fea000383ffff */
.L_x_12659:
[----:B------:R-:W-:Y:S01]  /*1a320*/  MOV R13, R4 ;  /* 0x00000004000d7202 */ /* 0x000fe20000000f00 */
[----:B------:R-:W-:Y:S02]  /*1a330*/  IMAD.MOV.U32 R12, RZ, RZ, RZ ;  /* 0x000000ffff0c7224 */ /* 0x000fe400078e00ff */
[----:B------:R-:W-:Y:S02]  /*1a340*/  IMAD.MOV.U32 R11, RZ, RZ, 0x1c1f ;  /* 0x00001c1fff0b7424 */ /* 0x000fe400078e00ff */
[----:B------:R-:W-:-:S07]  /*1a350*/  IMAD.MOV.U32 R15, RZ, RZ, -0x1 ;  /* 0xffffffffff0f7424 */ /* 0x000fce00078e00ff */
[----:B------:R-:W-:Y:S05]  /*1a360*/  WARPSYNC.COLLECTIVE R15, `(.L_x_12840) ;  /* 0x000000000f087348 */ /* 0x000fea0003c00000 */
[----:B------:R0:W1:Y:S02]  /*1a370*/  SHFL.IDX P6, R14, R13, R12, R11 ;  /* 0x0000000c0d0e7389 */ /* 0x00006400000c000b */
[----:B01----:R-:W-:Y:S01]  /*1a380*/  ENDCOLLECTIVE ;  /* 0x000000000000791b */ /* 0x003fe20003800000 */
.L_x_12840:
[----:B------:R-:W-:Y:S01]  /*1a390*/  IMAD.MOV.U32 R13, RZ, RZ, R0 ;  /* 0x000000ffff0d7224 */ /* 0x000fe200078e0000 */
[----:B------:R-:W-:-:S07]  /*1a3a0*/  MOV R3, R14 ;  /* 0x0000000e00037202 */ /* 0x000fce0000000f00 */
[----:B------:R-:W-:Y:S05]  /*1a3b0*/  WARPSYNC.COLLECTIVE R15, `(.L_x_12841) ;  /* 0x000000000f087348 */ /* 0x000fea0003c00000 */
[----:B------:R0:W1:Y:S02]  /*1a3c0*/  SHFL.IDX P6, R14, R13, R12, R11 ;  /* 0x0000000c0d0e7389 */ /* 0x00006400000c000b */
[----:B01----:R-:W-:Y:S01]  /*1a3d0*/  ENDCOLLECTIVE ;  /* 0x000000000000791b */ /* 0x003fe20003800000 */
.L_x_12841:
[----:B------:R-:W-:Y:S05]  /*1a3e0*/  BRA `(.L_x_12842) ;  /* 0xffffff7800387947 */ /* 0x000fea000383ffff */
.L_x_12662:
        /* <DEDUP_REMOVED lines=8> */
.L_x_12844:
[----:B------:R-:W-:Y:S05]  /*1a470*/  BSYNC B1 ;  /* 0x0000000000017941 */ /* 0x000fea0003800000 */
.L_x_12843:
        /* <DEDUP_REMOVED lines=8> */
.L_x_12845:
[----:B------:R-:W-:Y:S05]  /*1a500*/  BRA `(.L_x_12846) ;  /* 0xffffff7800947947 */ /* 0x000fea000383ffff */
.L_x_12666:
[----:B------:R-:W-:Y:S01]  /*1a510*/  IMAD.MOV.U32 R13, RZ, RZ, R20 ;  /* 0x000000ffff0d7224 */ /* 0x000fe200078e0014 */
[----:B------:R-:W-:Y:S01]  /*1a520*/  MOV R12, RZ ;  /* 0x000000ff000c7202 */ /* 0x000fe20000000f00 */
[----:B------:R-:W-:Y:S02]  /*1a530*/  IMAD.MOV.U32 R11, RZ, RZ, 0x181f ;  /* 0x0000181fff0b7424 */ /* 0x000fe400078e00ff */
[----:B------:R-:W-:Y:S02]  /*1a540*/  IMAD.MOV.U32 R15, RZ, RZ, -0x1 ;  /* 0xffffffffff0f7424 */ /* 0x000fe400078e00ff */
[----:B------:R-:W-:Y:S02]  /*1a550*/  IMAD R24, R26, 0xc0, R60 ;  /* 0x000000c01a187824 */ /* 0x000fe400078e023c */
[----:B------:R-:W-:-:S07]  /*1a560*/  IMAD R21, R21, R10, RZ ;  /* 0x0000000a15157224 */ /* 0x000fce00078e02ff */
[----:B------:R-:W-:Y:S05]  /*1a570*/  WARPSYNC.COLLECTIVE R15, `(.L_x_12847) ;  /* 0x000000000f087348 */ /* 0x000fea0003c00000 */
[----:B------:R0:W1:Y:S02]  /*1a580*/  SHFL.IDX P6, R14, R13, R12, R11 ;  /* 0x0000000c0d0e7389 */ /* 0x00006400000c000b */
[----:B01----:R-:W-:Y:S01]  /*1a590*/  ENDCOLLECTIVE ;  /* 0x000000000000791b */ /* 0x003fe20003800000 */
.L_x_12847:
[C---:B------:R-:W-:Y:S01]  /*1a5a0*/  VIADD R8, R24.reuse, 0x30 ;  /* 0x0000003018087836 */ /* 0x040fe20000000000 */
[----:B------:R-:W-:-:S04]  /*1a5b0*/  ISETP.GE.OR P3, PT, R24, R21, P0 ;  /* 0x000000151800720c */ /* 0x000fc80000766670 */
[----:B------:R-:W-:Y:S02]  /*1a5c0*/  ISETP.GE.OR P4, PT, R8, R21, P0 ;  /* 0x000000150800720c */ /* 0x000fe40000786670 */
[----:B------:R-:W-:-:S04]  /*1a5d0*/  IADD3 R8, R24, 0x60, RZ ;  /* 0x0000006018087810 */ /* 0x000fc80007ffe0ff */
[----:B------:R-:W-:Y:S02]  /*1a5e0*/  ISETP.GE.OR P2, PT, R8, R21, P0 ;  /* 0x000000150800720c */ /* 0x000fe40000746670 */
[----:B------:R-:W-:Y:S01]  /*1a5f0*/  MOV R13, R7 ;  /* 0x00000007000d7202 */ /* 0x000fe20000000f00 */
[----:B------:R-:W-:-:S10]  /*1a600*/  IMAD.MOV.U32 R0, RZ, RZ, R14 ;  /* 0x000000ffff007224 */ /* 0x000fd400078e000e */
[----:B------:R-:W-:Y:S05]  /*1a610*/  WARPSYNC.COLLECTIVE R15, `(.L_x_12848) ;  /* 0x000000000f087348 */ /* 0x000fea0003c00000 */
[----:B------:R0:W1:Y:S02]  /*1a620*/  SHFL.IDX P6, R14, R13, R12, R11 ;  /* 0x0000000c0d0e7389 */ /* 0x00006400000c000b */
[----:B01----:R-:W-:Y:S01]  /*1a630*/  ENDCOLLECTIVE ;  /* 0x000000000000791b */ /* 0x003fe20003800000 */
.L_x_12848:
[----:B------:R-:W-:Y:S02]  /*1a640*/  IMAD.MOV.U32 R13, RZ, RZ, R20 ;  /* 0x000000ffff0d7224 */ /* 0x000fe400078e0014 */
[----:B------:R-:W-:Y:S02]  /*1a650*/  IMAD.MOV.U32 R12, RZ, RZ, 0x1 ;  /* 0x00000001ff0c7424 */ /* 0x000fe400078e00ff */
[----:B------:R-:W-:-:S07]  /*1a660*/  IMAD.MOV.U32 R3, RZ, RZ, R14 ;  /* 0x000000ffff037224 */ /* 0x000fce00078e000e */
[----:B------:R-:W-:Y:S05]  /*1a670*/  WARPSYNC.COLLECTIVE R15, `(.L_x_12849) ;  /* 0x000000000f087348 */ /* 0x000fea0003c00000 */
[----:B------:R0:W1:Y:S02]  /*1a680*/  SHFL.IDX P6, R14, R13, R12, R11 ;  /* 0x0000000c0d0e7389 */ /* 0x00006400000c000b */
[----:B01----:R-:W-:Y:S01]  /*1a690*/  ENDCOLLECTIVE ;  /* 0x000000000000791b */ /* 0x003fe20003800000 */
.L_x_12849:
[----:B------:R-:W-:-:S04]  /*1a6a0*/  @!P3 LEA R10, P5, R59, R3, 0x1 ;  /* 0x000000033b0ab211 */ /* 0x000fc800078a08ff */
[----:B------:R-:W-:Y:S01]  /*1a6b0*/  @!P3 LEA.HI.X R3, R59, R0, R58, 0x1, P5 ;  /* 0x000000003b03b211 */ /* 0x000fe200028f0c3a */
[----:B------:R-:W-:Y:S01]  /*1a6c0*/  IMAD.MOV.U32 R13, RZ, RZ, R7 ;  /* 0x000000ffff0d7224 */ /* 0x000fe200078e0007 */
[----:B------:R-:W-:-:S07]  /*1a6d0*/  MOV R4, R14 ;  /* 0x0000000e00047202 */ /* 0x000fce0000000f00 */
[----:B------:R-:W-:Y:S05]  /*1a6e0*/  WARPSYNC.COLLECTIVE R15, `(.L_x_12850) ;  /* 0x000000000f087348 */ /* 0x000fea0003c00000 */
[----:B------:R0:W1:Y:S02]  /*1a6f0*/  SHFL.IDX P6, R14, R13, R12, R11 ;  /* 0x0000000c0d0e7389 */ /* 0x00006400000c000b */
[----:B01----:R-:W-:Y:S01]  /*1a700*/  ENDCOLLECTIVE ;  /* 0x000000000000791b */ /* 0x003fe20003800000 */
.L_x_12850:
[----:B------:R-:W-:Y:S01]  /*1a710*/  IMAD.MOV.U32 R13, RZ, RZ, R20 ;  /* 0x000000ffff0d7224 */ /* 0x000fe200078e0014 */
[----:B------:R-:W-:Y:S01]  /*1a720*/  MOV R12, 0x2 ;  /* 0x00000002000c7802 */ /* 0x000fe20000000f00 */
[----:B------:R-:W-:-:S07]  /*1a730*/  IMAD.MOV.U32 R5, RZ, RZ, R14 ;  /* 0x000000ffff057224 */ /* 0x000fce00078e000e */
[----:B------:R-:W-:Y:S05]  /*1a740*/  WARPSYNC.COLLECTIVE R15, `(.L_x_12851) ;  /* 0x000000000f087348 */ /* 0x000fea0003c00000 */
[----:B------:R0:W1:Y:S02]  /*1a750*/  SHFL.IDX P6, R14, R13, R12, R11 ;  /* 0x0000000c0d0e7389 */ /* 0x00006400000c000b */
[----:B01----:R-:W-:Y:S01]  /*1a760*/  ENDCOLLECTIVE ;  /* 0x000000000000791b */ /* 0x003fe20003800000 */
.L_x_12851:
[----:B------:R-:W-:-:S04]  /*1a770*/  @!P4 LEA R8, P1, R59, R5, 0x1 ;  /* 0x000000053b08c211 */ /* 0x000fc800078208ff */
[----:B------:R-:W-:Y:S01]  /*1a780*/  @!P4 LEA.HI.X R9, R59, R4, R58, 0x1, P1 ;  /* 0x000000043b09c211 */ /* 0x000fe200008f0c3a */
[----:B------:R-:W-:Y:S02]  /*1a790*/  IMAD.MOV.U32 R13, RZ, RZ, R7 ;  /* 0x000000ffff0d7224 */ /* 0x000fe400078e0007 */
[----:B------:R-:W-:-:S07]  /*1a7a0*/  IMAD.MOV.U32 R6, RZ, RZ, R14 ;  /* 0x000000ffff067224 */ /* 0x000fce00078e000e */
[----:B------:R-:W-:Y:S05]  /*1a7b0*/  WARPSYNC.COLLECTIVE R15, `(.L_x_12852) ;  /* 0x000000000f087348 */ /* 0x000fea0003c00000 */
[----:B------:R0:W1:Y:S02]  /*1a7c0*/  SHFL.IDX P6, R14, R13, R12, R11 ;  /* 0x0000000c0d0e7389 */ /* 0x00006400000c000b */
[----:B01----:R-:W-:Y:S01]  /*1a7d0*/  ENDCOLLECTIVE ;  /* 0x000000000000791b */ /* 0x003fe20003800000 */
.L_x_12852:
[----:B------:R-:W-:Y:S02]  /*1a7e0*/  @!P3 IMAD.MOV.U32 R11, RZ, RZ, R3 ;  /* 0x000000ffff0bb224 */ /* 0x000fe400078e0003 */
[----:B------:R-:W-:Y:S02]  /*1a7f0*/  IMAD.MOV.U32 R13, RZ, RZ, R20 ;  /* 0x000000ffff0d7224 */ /* 0x000fe400078e0014 */
[----:B------:R-:W-:Y:S01]  /*1a800*/  IMAD.MOV.U32 R12, RZ, RZ, 0x3 ;  /* 0x00000003ff0c7424 */ /* 0x000fe200078e00ff */
[----:B------:R0:W-:Y:S04]  /*1a810*/  @!P3 ST.E.128 desc[UR56][R10.64], RZ ;  /* 0x000000ff0a00b985 */ /* 0x0001e8000c101d38 */
[----:B------:R1:W-:Y:S01]  /*1a820*/  @!P4 ST.E.128 desc[UR56][R8.64], RZ ;  /* 0x000000ff0800c985 */ /* 0x0003e2000c101d38 */
[----:B------:R-:W-:-:S04]  /*1a830*/  @!P2 LEA R25, P5, R59, R14, 0x1 ;  /* 0x0000000e3b19a211 */ /* 0x000fc800078a08ff */
[----:B------:R-:W-:Y:S01]  /*1a840*/  @!P2 LEA.HI.X R5, R59, R6, R58, 0x1, P5 ;  /* 0x000000063b05a211 */ /* 0x000fe200028f0c3a */
[----:B------:R-:W-:Y:S01]  /*1a850*/  @!P2 IMAD.MOV.U32 R4, RZ, RZ, R25 ;  /* 0x000000ffff04a224 */ /* 0x000fe200078e0019 */
[----:B0-----:R-:W-:-:S04]  /*1a860*/  MOV R11, 0x181f ;  /* 0x0000181f000b7802 */ /* 0x001fc80000000f00 */
[----:B------:R1:W-:Y:S03]  /*1a870*/  @!P2 ST.E.128 desc[UR56][R4.64], RZ ;  /* 0x000000ff0400a985 */ /* 0x0003e6000c101d38 */
[----:B-1----:R-:W-:Y:S05]  /*1a880*/  WARPSYNC.COLLECTIVE R15, `(.L_x_12853) ;  /* 0x000000000f087348 */ /* 0x002fea0003c00000 */
[----:B------:R0:W2:Y:S02]  /*1a890*/  SHFL.IDX P6, R14, R13, R12, R11 ;  /* 0x0000000c0d0e7389 */ /* 0x0000a400000c000b */
[----:B012---:R-:W-:Y:S01]  /*1a8a0*/  ENDCOLLECTIVE ;  /* 0x000000000000791b */ /* 0x007fe20003800000 */
.L_x_12853:
[----:B------:R-:W-:Y:S02]  /*1a8b0*/  IMAD.MOV.U32 R13, RZ, RZ, R7 ;  /* 0x000000ffff0d7224 */ /* 0x000fe400078e0007 */
[----:B------:R-:W-:-:S07]  /*1a8c0*/  IMAD.MOV.U32 R0, RZ, RZ, R14 ;  /* 0x000000ffff007224 */ /* 0x000fce00078e000e */
[----:B------:R-:W-:Y:S05]  /*1a8d0*/  WARPSYNC.COLLECTIVE R15, `(.L_x_12854) ;  /* 0x000000000f087348 */ /* 0x000fea0003c00000 */
[----:B------:R0:W1:Y:S02]  /*1a8e0*/  SHFL.IDX P6, R14, R13, R12, R11 ;  /* 0x0000000c0d0e7389 */ /* 0x00006400000c000b */
[----:B01----:R-:W-:Y:S01]  /*1a8f0*/  ENDCOLLECTIVE ;  /* 0x000000000000791b */ /* 0x003fe20003800000 */
.L_x_12854:
[----:B------:R-:W-:Y:S05]  /*1a900*/  BRA `(.L_x_12855) ;  /* 0xffffff80009c7947 */ /* 0x000fea000383ffff */
.L_x_12683:
[----:B------:R-:W1:Y:S01]  /*1a910*/  S2R R7, SR_TID.X ;  /* 0x0000000000077919 */ /* 0x000e620000002100 */
[----:B------:R-:W-:Y:S01]  /*1a920*/  BSSY B1, `(.L_x_12856) ;  /* 0x000000a000017945 */ /* 0x000fe20003800000 */
[----:B0-----:R-:W-:Y:S02]  /*1a930*/  IMAD.MOV.U32 R12, RZ, RZ, RZ ;  /* 0x000000ffff0c7224 */ /* 0x001fe400078e00ff */
[----:B------:R-:W-:Y:S02]  /*1a940*/  IMAD.MOV.U32 R11, RZ, RZ, 0x1f ;  /* 0x0000001fff0b7424 */ /* 0x000fe400078e00ff */
[----:B------:R-:W-:Y:S01]  /*1a950*/  IMAD.MOV.U32 R15, RZ, RZ, -0x1 ;  /* 0xffffffffff0f7424 */ /* 0x000fe200078e00ff */
[----:B-1----:R-:W-:-:S04]  /*1a960*/  SHF.R.U32.HI R7, RZ, 0x5, R7 ;  /* 0x00000005ff077819 */ /* 0x002fc80000011607 */
[----:B------:R-:W-:-:S04]  /*1a970*/  LOP3.LUT R7, R7, 0x3, RZ, 0xc0, !PT ;  /* 0x0000000307077812 */ /* 0x000fc800078ec0ff */
[----:B------:R-:W-:-:S07]  /*1a980*/  MOV R13, R7 ;  /* 0x00000007000d7202 */ /* 0x000fce0000000f00 */
[----:B------:R-:W-:Y:S05]  /*1a990*/  WARPSYNC.COLLECTIVE R15, `(.L_x_12857) ;  /* 0x000000000f087348 */ /* 0x000fea0003c00000 */
[----:B------:R0:W1:Y:S02]  /*1a9a0*/  SHFL.IDX P6, R14, R13, R12, R11 ;  /* 0x0000000c0d0e7389 */ /* 0x00006400000c000b */
[----:B01----:R-:W-:Y:S01]  /*1a9b0*/  ENDCOLLECTIVE ;  /* 0x000000000000791b */ /* 0x003fe20003800000 */
.L_x_12857:
[----:B------:R-:W-:Y:S05]  /*1a9c0*/  BSYNC B1 ;  /* 0x0000000000017941 */ /* 0x000fea0003800000 */
.L_x_12856:
[----:B------:R-:W-:Y:S05]  /*1a9d0*/  BRA `(.L_x_12858) ;  /* 0xffffff9800447947 */ /* 0x000fea000383ffff */
.L_x_12685:
[----:B------:R-:W-:Y:S01]  /*1a9e0*/  BSSY B1, `(.L_x_12859) ;  /* 0x0000006000017945 */ /* 0x000fe20003800000 */
[----:B------:R-:W-:-:S07]  /*1a9f0*/  MOV R15, 0xffffffff ;  /* 0xffffffff000f7802 */ /* 0x000fce0000000f00 */
[----:B01----:R-:W-:Y:S05]  /*1aa00*/  WARPSYNC.COLLECTIVE R15, `(.L_x_12860) ;  /* 0x000000000f0c7348 */ /* 0x003fea0003c00000 */
[----:B------:R-:W-:Y:S02]  /*1aa10*/  ELECT P6, UR62, PT ;  /* 0x00000000003e782f */ /* 0x000fe400038c0000 */
[----:B------:R-:W-:Y:S01]  /*1aa20*/  MOV R14, UR62 ;  /* 0x0000003e000e7c02 */ /* 0x000fe20008000f00 */
[----:B01----:R-:W-:Y:S10]  /*1aa30*/  ENDCOLLECTIVE ;  /* 0x000000000000791b */ /* 0x003ff40003800000 */
.L_x_12860:
[----:B------:R-:W-:Y:S05]  /*1aa40*/  BSYNC B1 ;  /* 0x0000000000017941 */ /* 0x000fea0003800000 */
.L_x_12859:
[----:B------:R-:W-:Y:S05]  /*1aa50*/  BRA `(.L_x_12684) ;  /* 0xffffff98003c7947 */ /* 0x000fea000383ffff */
.L_x_12687:
[----:B-1----:R1:W2:Y:S02]  /*1aa60*/  SYNCS.PHASECHK.TRANS64.TRYWAIT P0, [R16+URZ+0x30820], R6 ;  /* 0x03082006100075a7 */ /* 0x0022a4000800017f */
[----:B--2---:R-:W-:Y:S05]  /*1aa70*/  @!P0 NANOSLEEP.SYNCS 0x989680 ;  /* 0x009896800000895d */ /* 0x004fea0003900000 */
[----:B------:R-:W2:Y:S02]  /*1aa80*/  @!P0 SYNCS.PHASECHK.TRANS64 P0, [R16+URZ+0x30820], R6 ;  /* 0x03082006100085a7 */ /* 0x000ea4000800007f */
[----:B--2---:R-:W-:Y:S05]  /*1aa90*/  @!P0 BRA `(.L_x_12687) ;  /* 0xfffffffc00f08947 */ /* 0x004fea000383ffff */
[----:B------:R-:W-:Y:S05]  /*1aaa0*/  BRA `(.L_x_12861) ;  /* 0xffffff98004c7947 */ /* 0x000fea000383ffff */
.L_x_12691:
[----:B-1----:R1:W2:Y:S02]  /*1aab0*/  SYNCS.PHASECHK.TRANS64.TRYWAIT P0, [R7+URZ+0x308a0], R6 ;  /* 0x0308a006070075a7 */ /* 0x0022a4000800017f */
[----:B--2---:R-:W-:Y:S05]  /*1aac0*/  @!P0 NANOSLEEP.SYNCS 0x989680 ;  /* 0x009896800000895d */ /* 0x004fea0003900000 */
[----:B------:R-:W2:Y:S02]  /*1aad0*/  @!P0 SYNCS.PHASECHK.TRANS64 P0, [R7+URZ+0x308a0], R6 ;  /* 0x0308a006070085a7 */ /* 0x000ea4000800007f */
[----:B--2---:R-:W-:Y:S05]  /*1aae0*/  @!P0 BRA `(.L_x_12691) ;  /* 0xfffffffc00f08947 */ /* 0x004fea000383ffff */
[----:B------:R-:W-:Y:S05]  /*1aaf0*/  BRA `(.L_x_12862) ;  /* 0xffffff9800687947 */ /* 0x000fea000383ffff */
.L_x_12696:
[----:B0-----:R0:W2:Y:S02]  /*1ab00*/  SYNCS.PHASECHK.TRANS64.TRYWAIT P0, [R7+URZ+0x308c0], R6 ;  /* 0x0308c006070075a7 */ /* 0x0010a4000800017f */
[----:B--2---:R-:W-:Y:S05]  /*1ab10*/  @!P0 NANOSLEEP.SYNCS 0x989680 ;  /* 0x009896800000895d */ /* 0x004fea0003900000 */
[----:B------:R-:W2:Y:S02]  /*1ab20*/  @!P0 SYNCS.PHASECHK.TRANS64 P0, [R7+URZ+0x308c0], R6 ;  /* 0x0308c006070085a7 */ /* 0x000ea4000800007f */
[----:B--2---:R-:W-:Y:S05]  /*1ab30*/  @!P0 BRA `(.L_x_12696) ;  /* 0xfffffffc00f08947 */ /* 0x004fea000383ffff */
[----:B------:R-:W-:Y:S05]  /*1ab40*/  BRA `(.L_x_12863) ;  /* 0xffffff9800e47947 */ /* 0x000fea000383ffff */
.L_x_12703:
[----:B--2---:R2:W3:Y:S02]  /*1ab50*/  SYNCS.PHASECHK.TRANS64.TRYWAIT P2, [R6+URZ+0x308a0], R7 ;  /* 0x0308a007060075a7 */ /* 0x0044e4000804017f */
[----:B---3--:R-:W-:Y:S05]  /*1ab60*/  @!P2 NANOSLEEP.SYNCS 0x989680 ;  /* 0x009896800000a95d */ /* 0x008fea0003900000 */
[----:B------:R-:W3:Y:S02]  /*1ab70*/  @!P2 SYNCS.PHASECHK.TRANS64 P2, [R6+URZ+0x308a0], R7 ;  /* 0x0308a0070600a5a7 */ /* 0x000ee4000804007f */
[----:B---3--:R-:W-:Y:S05]  /*1ab80*/  @!P2 BRA `(.L_x_12703) ;  /* 0xfffffffc00f0a947 */ /* 0x008fea000383ffff */
[----:B------:R-:W-:Y:S05]  /*1ab90*/  BRA `(.L_x_12864) ;  /* 0xffffff9c00ac7947 */ /* 0x000fea000383ffff */
.L_x_12708:
[----:B0-----:R0:W1:Y:S02]  /*1aba0*/  SYNCS.PHASECHK.TRANS64.TRYWAIT P2, [R6+URZ+0x308c0], R7 ;  /* 0x0308c007060075a7 */ /* 0x001064000804017f */
[----:B-1----:R-:W-:Y:S05]  /*1abb0*/  @!P2 NANOSLEEP.SYNCS 0x989680 ;  /* 0x009896800000a95d */ /* 0x002fea0003900000 */
[----:B------:R-:W1:Y:S02]  /*1abc0*/  @!P2 SYNCS.PHASECHK.TRANS64 P2, [R6+URZ+0x308c0], R7 ;  /* 0x0308c0070600a5a7 */ /* 0x000e64000804007f */
[----:B-1----:R-:W-:Y:S05]  /*1abd0*/  @!P2 BRA `(.L_x_12708) ;  /* 0xfffffffc00f0a947 */ /* 0x002fea000383ffff */
[----:B------:R-:W-:Y:S05]  /*1abe0*/  BRA `(.L_x_12865) ;  /* 0xffffffa000247947 */ /* 0x000fea000383ffff */
.L_x_12723:
[----:B------:R-:W4:Y:S01]  /*1abf0*/  S2R R20, SR_TID.X ;  /* 0x0000000000147919 */ /* 0x000f220000002100 */
[----:B------:R-:W-:Y:S01]  /*1ac00*/  BSSY B0, `(.L_x_12866) ;  /* 0x000000a000007945 */ /* 0x000fe20003800000 */
[----:B0-----:R-:W-:Y:S01]  /*1ac10*/  IMAD.MOV.U32 R12, RZ, RZ, RZ ;  /* 0x000000ffff0c7224 */ /* 0x001fe200078e00ff */
[----:B------:R-:W-:Y:S01]  /*1ac20*/  MOV R15, 0xffffffff ;  /* 0xffffffff000f7802 */ /* 0x000fe20000000f00 */
[----:B------:R-:W-:Y:S01]  /*1ac30*/  IMAD.MOV.U32 R11, RZ, RZ, 0x1f ;  /* 0x0000001fff0b7424 */ /* 0x000fe200078e00ff */
[----:B----4-:R-:W-:-:S04]  /*1ac40*/  SHF.R.U32.HI R20, RZ, 0x5, R20 ;  /* 0x00000005ff147819 */ /* 0x010fc80000011614 */
[----:B------:R-:W-:-:S05]  /*1ac50*/  LOP3.LUT R20, R20, 0x3, RZ, 0xc0, !PT ;  /* 0x0000000314147812 */ /* 0x000fca00078ec0ff */
[----:B------:R-:W-:-:S07]  /*1ac60*/  IMAD.MOV.U32 R13, RZ, RZ, R20 ;  /* 0x000000ffff0d7224 */ /* 0x000fce00078e0014 */
[----:B-123--:R-:W-:Y:S05]  /*1ac70*/  WARPSYNC.COLLECTIVE R15, `(.L_x_12867) ;  /* 0x000000000f087348 */ /* 0x00efea0003c00000 */
[----:B------:R0:W4:Y:S02]  /*1ac80*/  SHFL.IDX P6, R14, R13, R12, R11 ;  /* 0x0000000c0d0e7389 */ /* 0x00012400000c000b */
[----:B01234-:R-:W-:Y:S01]  /*1ac90*/  ENDCOLLECTIVE ;  /* 0x000000000000791b */ /* 0x01ffe20003800000 */
.L_x_12867:
[----:B------:R-:W-:Y:S05]  /*1aca0*/  BSYNC B0 ;  /* 0x0000000000007941 */ /* 0x000fea0003800000 */
.L_x_12866:
[----:B------:R-:W-:Y:S05]  /*1acb0*/  BRA `(.L_x_12868) ;  /* 0xffffffa800cc7947 */ /* 0x000fea000383ffff */
.L_x_12725:
[----:B------:R-:W-:Y:S01]  /*1acc0*/  BSSY B0, `(.L_x_12869) ;  /* 0x0000006000007945 */ /* 0x000fe20003800000 */
[----:B------:R-:W-:-:S07]  /*1acd0*/  IMAD.MOV.U32 R15, RZ, RZ, -0x1 ;  /* 0xffffffffff0f7424 */ /* 0x000fce00078e00ff */
[----:B0123--:R-:W-:Y:S05]  /*1ace0*/  WARPSYNC.COLLECTIVE R15, `(.L_x_12870) ;  /* 0x000000000f0c7348 */ /* 0x00ffea0003c00000 */
[----:B------:R-:W-:Y:S02]  /*1acf0*/  ELECT P6, UR62, PT ;  /* 0x00000000003e782f */ /* 0x000fe400038c0000 */
[----:B------:R-:W-:Y:S01]  /*1ad00*/  MOV R14, UR62 ;  /* 0x0000003e000e7c02 */ /* 0x000fe20008000f00 */
[----:B0123--:R-:W-:Y:S10]  /*1ad10*/  ENDCOLLECTIVE ;  /* 0x000000000000791b */ /* 0x00fff40003800000 */
.L_x_12870:
[----:B------:R-:W-:Y:S05]  /*1ad20*/  BSYNC B0 ;  /* 0x0000000000007941 */ /* 0x000fea0003800000 */
.L_x_12869:
[----:B------:R-:W-:Y:S05]  /*1ad30*/  BRA `(.L_x_12871) ;  /* 0xffffffa800d47947 */ /* 0x000fea000383ffff */
.L_x_12727:
[----:B0-----:R0:W4:Y:S02]  /*1ad40*/  SYNCS.PHASECHK.TRANS64.TRYWAIT P0, [R0+URZ+0x30840], R2 ;  /* 0x03084002000075a7 */ /* 0x001124000800017f */
[----:B----4-:R-:W-:Y:S05]  /*1ad50*/  @!P0 NANOSLEEP.SYNCS 0x989680 ;  /* 0x009896800000895d */ /* 0x010fea0003900000 */
[----:B------:R-:W4:Y:S02]  /*1ad60*/  @!P0 SYNCS.PHASECHK.TRANS64 P0, [R0+URZ+0x30840], R2 ;  /* 0x03084002000085a7 */ /* 0x000f24000800007f */
[----:B----4-:R-:W-:Y:S05]  /*1ad70*/  @!P0 BRA `(.L_x_12727) ;  /* 0xfffffffc00f08947 */ /* 0x010fea000383ffff */
[----:B------:R-:W-:Y:S05]  /*1ad80*/  BRA `(.L_x_12872) ;  /* 0xffffffac00287947 */ /* 0x000fea000383ffff */
.L_x_12731:
[----:B------:R-:W2:Y:S01]  /*1ad90*/  LDL.LU R11, [R1+0x3c] ;  /* 0x00003c00010b7983 */ /* 0x000ea20000300800 */
[----:B------:R-:W-:Y:S02]  /*1ada0*/  IMAD.MOV.U32 R13, RZ, RZ, R4 ;  /* 0x000000ffff0d7224 */ /* 0x000fe400078e0004 */
[----:B------:R-:W-:Y:S02]  /*1adb0*/  IMAD.MOV.U32 R12, RZ, RZ, RZ ;  /* 0x000000ffff0c7224 */ /* 0x000fe400078e00ff */
[----:B------:R-:W-:Y:S02]  /*1adc0*/  IMAD.MOV.U32 R15, RZ, RZ, -0x1 ;  /* 0xffffffffff0f7424 */ /* 0x000fe400078e00ff */
[----:B------:R-:W-:-:S04]  /*1add0*/  IMAD R25, R25, 0xc0, R21 ;  /* 0x000000c019197824 */ /* 0x000fc800078e0215 */
[----:B------:R-:W-:Y:S02]  /*1ade0*/  VIADD R8, R25, 0x10 ;  /* 0x0000001019087836 */ /* 0x000fe40000000000 */
[----:B--2---:R-:W-:Y:S01]  /*1adf0*/  IMAD R3, R11, R9, RZ ;  /* 0x000000090b037224 */ /* 0x004fe200078e02ff */
[----:B------:R-:W-:-:S04]  /*1ae00*/  MOV R11, 0x181f ;  /* 0x0000181f000b7802 */ /* 0x000fc80000000f00 */
[----:B------:R-:W-:-:S13]  /*1ae10*/  ISETP.GE.AND P1, PT, R25, R3, PT ;  /* 0x000000031900720c */ /* 0x000fda0003f26270 */
[----:B-----5:R-:W-:Y:S05]  /*1ae20*/  WARPSYNC.COLLECTIVE R15, `(.L_x_12873) ;  /* 0x000000000f087348 */ /* 0x020fea0003c00000 */
[----:B------:R0:W1:Y:S02]  /*1ae30*/  SHFL.IDX P6, R14, R13, R12, R11 ;  /* 0x0000000c0d0e7389 */ /* 0x00006400000c000b */
[----:B01---5:R-:W-:Y:S01]  /*1ae40*/  ENDCOLLECTIVE ;  /* 0x000000000000791b */ /* 0x023fe20003800000 */
.L_x_12873:
[----:B------:R-:W-:Y:S02]  /*1ae50*/  IMAD.MOV.U32 R13, RZ, RZ, R0 ;  /* 0x000000ffff0d7224 */ /* 0x000fe400078e0000 */
[----:B------:R-:W-:-:S07]  /*1ae60*/  IMAD.MOV.U32 R7, RZ, RZ, R14 ;  /* 0x000000ffff077224 */ /* 0x000fce00078e000e */
[----:B------:R-:W-:Y:S05]  /*1ae70*/  WARPSYNC.COLLECTIVE R15, `(.L_x_12874) ;  /* 0x000000000f087348 */ /* 0x000fea0003c00000 */
[----:B------:R0:W1:Y:S02]  /*1ae80*/  SHFL.IDX P6, R14, R13, R12, R11 ;  /* 0x0000000c0d0e7389 */ /* 0x00006400000c000b */
[----:B01----:R-:W-:Y:S01]  /*1ae90*/  ENDCOLLECTIVE ;  /* 0x000000000000791b */ /* 0x003fe20003800000 */
.L_x_12874:
[----:B------:R-:W-:Y:S01]  /*1aea0*/  IMAD.MOV.U32 R13, RZ, RZ, R4 ;  /* 0x000000ffff0d7224 */ /* 0x000fe200078e0004 */
[----:B------:R-:W-:Y:S02]  /*1aeb0*/  MOV R12, 0x1 ;  /* 0x00000001000c7802 */ /* 0x000fe40000000f00 */
[----:B------:R-:W-:-:S07]  /*1aec0*/  MOV R6, R14 ;  /* 0x0000000e00067202 */ /* 0x000fce0000000f00 */
[----:B------:R-:W-:Y:S05]  /*1aed0*/  WARPSYNC.COLLECTIVE R15, `(.L_x_12875) ;  /* 0x000000000f087348 */ /* 0x000fea0003c00000 */
[----:B------:R0:W1:Y:S02]  /*1aee0*/  SHFL.IDX P6, R14, R13, R12, R11 ;  /* 0x0000000c0d0e7389 */ /* 0x00006400000c000b */
[----:B01----:R-:W-:Y:S01]  /*1aef0*/  ENDCOLLECTIVE ;  /* 0x000000000000791b */ /* 0x003fe20003800000 */
.L_x_12875:
[----:B------:R-:W-:-:S05]  /*1af00*/  @!P1 LEA R6, P2, R20, R6, 0x1 ;  /* 0x0000000614069211 */ /* 0x000fca00078408ff */
[----:B------:R-:W-:-:S05]  /*1af10*/  @!P1 IMAD.X R7, RZ, RZ, R7, P2 ;  /* 0x000000ffff079224 */ /* 0x000fca00010e0607 */
[----:B------:R-:W-:Y:S01]  /*1af20*/  @!PT LDS RZ, [RZ] ;  /* 0x00000000fffff984 */ /* 0x000fe20000000800 */
[----:B------:R-:W-:Y:S01]  /*1af30*/  @!PT LDS RZ, [RZ] ;  /* 0x00000000fffff984 */ /* 0x000fe20000000800 */
[----:B------:R-:W-:Y:S01]  /*1af40*/  @!PT LDS RZ, [RZ] ;  /* 0x00000000fffff984 */ /* 0x000fe20000000800 */
[----:B------:R0:W-:Y:S01]  /*1af50*/  @!P1 LDGSTS.E.BYPASS.LTC128B.128 [R10+0xc400], desc[UR56][R6.64], !P0 ;  /* 0x0c400000060a9fae */ /* 0x0001e2000c101d78 */
[----:B------:R-:W-:Y:S01]  /*1af60*/  ISETP.GE.AND P1, PT, R8, R3, PT ;  /* 0x000000030800720c */ /* 0x000fe20003f26270 */
[----:B------:R-:W-:Y:S02]  /*1af70*/  IMAD.MOV.U32 R13, RZ, RZ, R0 ;  /* 0x000000ffff0d7224 */ /* 0x000fe400078e0000 */
[----:B0-----:R-:W-:-:S10]  /*1af80*/  IMAD.MOV.U32 R6, RZ, RZ, R14 ;  /* 0x000000ffff067224 */ /* 0x001fd400078e000e */
[----:B------:R-:W-:Y:S05]  /*1af90*/  WARPSYNC.COLLECTIVE R15, `(.L_x_12876) ;  /* 0x000000000f087348 */ /* 0x000fea0003c00000 */
[----:B------:R0:W1:Y:S02]  /*1afa0*/  SHFL.IDX P6, R14, R13, R12, R11 ;  /* 0x0000000c0d0e7389 */ /* 0x00006400000c000b */
[----:B01----:R-:W-:Y:S01]  /*1afb0*/  ENDCOLLECTIVE ;  /* 0x000000000000791b */ /* 0x003fe20003800000 */
.L_x_12876:
[----:B------:R-:W-:Y:S02]  /*1afc0*/  IMAD.MOV.U32 R13, RZ, RZ, R4 ;  /* 0x000000ffff0d7224 */ /* 0x000fe400078e0004 */
[----:B------:R-:W-:Y:S02]  /*1afd0*/  IMAD.MOV.U32 R12, RZ, RZ, 0x2 ;  /* 0x00000002ff0c7424 */ /* 0x000fe400078e00ff */
[----:B------:R-:W-:-:S07]  /*1afe0*/  IMAD.MOV.U32 R7, RZ, RZ, R14 ;  /* 0x000000ffff077224 */ /* 0x000fce00078e000e */
[----:B------:R-:W-:Y:S05]  /*1aff0*/  WARPSYNC.COLLECTIVE R15, `(.L_x_12877) ;  /* 0x000000000f087348 */ /* 0x000fea0003c00000 */
[----:B------:R0:W1:Y:S02]  /*1b000*/  SHFL.IDX P6, R14, R13, R12, R11 ;  /* 0x0000000c0d0e7389 */ /* 0x00006400000c000b */
[----:B01----:R-:W-:Y:S01]  /*1b010*/  ENDCOLLECTIVE ;  /* 0x000000000000791b */ /* 0x003fe20003800000 */
.L_x_12877:
        /* <DEDUP_REMOVED lines=16> */
.L_x_12878:
[----:B------:R-:W-:Y:S02]  /*1b120*/  IMAD.MOV.U32 R13, RZ, RZ, R4 ;  /* 0x000000ffff0d7224 */ /* 0x000fe400078e0004 */
[----:B------:R-:W-:Y:S02]  /*1b130*/  IMAD.MOV.U32 R12, RZ, RZ, 0x3 ;  /* 0x00000003ff0c7424 */ /* 0x000fe400078e00ff */
[----:B------:R-:W-:-:S07]  /*1b140*/  IMAD.MOV.U32 R7, RZ, RZ, R14 ;  /* 0x000000ffff077224 */ /* 0x000fce00078e000e */
[----:B------:R-:W-:Y:S05]  /*1b150*/  WARPSYNC.COLLECTIVE R15, `(.L_x_12879) ;  /* 0x000000000f087348 */ /* 0x000fea0003c00000 */
[----:B------:R0:W1:Y:S02]  /*1b160*/  SHFL.IDX P6, R14, R13, R12, R11 ;  /* 0x0000000c0d0e7389 */ /* 0x00006400000c000b */
[----:B01----:R-:W-:Y:S01]  /*1b170*/  ENDCOLLECTIVE ;  /* 0x000000000000791b */ /* 0x003fe20003800000 */
.L_x_12879:
        /* <DEDUP_REMOVED lines=16> */
.L_x_12880:
[----:B------:R-:W-:Y:S01]  /*1b280*/  MOV R13, R4 ;  /* 0x00000004000d7202 */ /* 0x000fe20000000f00 */
[----:B------:R-:W-:Y:S02]  /*1b290*/  IMAD.MOV.U32 R12, RZ, RZ, 0x4 ;  /* 0x00000004ff0c7424 */ /* 0x000fe400078e00ff */
[----:B------:R-:W-:-:S07]  /*1b2a0*/  IMAD.MOV.U32 R7, RZ, RZ, R14 ;  /* 0x000000ffff077224 */ /* 0x000fce00078e000e */
[----:B------:R-:W-:Y:S05]  /*1b2b0*/  WARPSYNC.COLLECTIVE R15, `(.L_x_12881) ;  /* 0x000000000f087348 */ /* 0x000fea0003c00000 */
[----:B------:R0:W1:Y:S02]  /*1b2c0*/  SHFL.IDX P6, R14, R13, R12, R11 ;  /* 0x0000000c0d0e7389 */ /* 0x00006400000c000b */
[----:B01----:R-:W-:Y:S01]  /*1b2d0*/  ENDCOLLECTIVE ;  /* 0x000000000000791b */ /* 0x003fe20003800000 */
.L_x_12881:
        /* <DEDUP_REMOVED lines=16> */
.L_x_12882:
[----:B------:R-:W-:Y:S01]  /*1b3e0*/  IMAD.MOV.U32 R13, RZ, RZ, R4 ;  /* 0x000000ffff0d7224 */ /* 0x000fe200078e0004 */
[----:B------:R-:W-:Y:S02]  /*1b3f0*/  MOV R12, 0x5 ;  /* 0x00000005000c7802 */ /* 0x000fe40000000f00 */
[----:B------:R-:W-:-:S07]  /*1b400*/  MOV R7, R14 ;  /* 0x0000000e00077202 */ /* 0x000fce0000000f00 */
[----:B------:R-:W-:Y:S05]  /*1b410*/  WARPSYNC.COLLECTIVE R15, `(.L_x_12883) ;  /* 0x000000000f087348 */ /* 0x000fea0003c00000 */
[----:B------:R0:W1:Y:S02]  /*1b420*/  SHFL.IDX P6, R14, R13, R12, R11 ;  /* 0x0000000c0d0e7389 */ /* 0x00006400000c000b */
[----:B01----:R-:W-:Y:S01]  /*1b430*/  ENDCOLLECTIVE ;  /* 0x000000000000791b */ /* 0x003fe20003800000 */
.L_x_12883:
        /* <DEDUP_REMOVED lines=16> */
.L_x_12884:
[----:B------:R-:W-:Y:S02]  /*1b540*/  IMAD.MOV.U32 R13, RZ, RZ, R4 ;  /* 0x000000ffff0d7224 */ /* 0x000fe400078e0004 */
[----:B------:R-:W-:Y:S02]  /*1b550*/  IMAD.MOV.U32 R12, RZ, RZ, 0x6 ;  /* 0x00000006ff0c7424 */ /* 0x000fe400078e00ff */
[----:B------:R-:W-:-:S07]  /*1b560*/  IMAD.MOV.U32 R7, RZ, RZ, R14 ;  /* 0x000000ffff077224 */ /* 0x000fce00078e000e */
[----:B------:R-:W-:Y:S05]  /*1b570*/  WARPSYNC.COLLECTIVE R15, `(.L_x_12885) ;  /* 0x000000000f087348 */ /* 0x000fea0003c00000 */
[----:B------:R0:W1:Y:S02]  /*1b580*/  SHFL.IDX P6, R14, R13, R12, R11 ;  /* 0x0000000c0d0e7389 */ /* 0x00006400000c000b */
[----:B01----:R-:W-:Y:S01]  /*1b590*/  ENDCOLLECTIVE ;  /* 0x000000000000791b */ /* 0x003fe20003800000 */
.L_x_12885:
        /* <DEDUP_REMOVED lines=16> */
.L_x_12886:
[----:B------:R-:W-:Y:S02]  /*1b6a0*/  IMAD.MOV.U32 R13, RZ, RZ, R4 ;  /* 0x000000ffff0d7224 */ /* 0x000fe400078e0004 */
[----:B------:R-:W-:Y:S02]  /*1b6b0*/  IMAD.MOV.U32 R12, RZ, RZ, 0x7 ;  /* 0x00000007ff0c7424 */ /* 0x000fe400078e00ff */
[----:B------:R-:W-:-:S07]  /*1b6c0*/  IMAD.MOV.U32 R7, RZ, RZ, R14 ;  /* 0x000000ffff077224 */ /* 0x000fce00078e000e */
[----:B------:R-:W-:Y:S05]  /*1b6d0*/  WARPSYNC.COLLECTIVE R15, `(.L_x_12887) ;  /* 0x000000000f087348 */ /* 0x000fea0003c00000 */
[----:B------:R0:W1:Y:S02]  /*1b6e0*/  SHFL.IDX P6, R14, R13, R12, R11 ;  /* 0x0000000c0d0e7389 */ /* 0x00006400000c000b */
[----:B01----:R-:W-:Y:S01]  /*1b6f0*/  ENDCOLLECTIVE ;  /* 0x000000000000791b */ /* 0x003fe20003800000 */
.L_x_12887:
[----:B------:R-:W-:-:S04]  /*1b700*/  @!P1 LEA R7, P2, R20, R7, 0x1 ;  /* 0x0000000714079211 */ /* 0x000fc800078408ff */
[----:B------:R-:W-:-:S04]  /*1b710*/  @!P1 IADD3.X R6, RZ, R6, RZ, P2, !PT ;  /* 0x00000006ff069210 */ /* 0x000fc800017fe4ff */
[----:B------:R-:W-:Y:S01]  /*1b720*/  @!P1 LOP3.LUT R7, R7, R6, RZ, 0x3c, !PT ;  /* 0x0000000607079212 */ /* 0x000fe200078e3cff */
[----:B------:R-:W-:-:S03]  /*1b730*/  IMAD.MOV.U32 R13, RZ, RZ, R0 ;  /* 0x000000ffff0d7224 */ /* 0x000fc600078e0000 */
[----:B------:R-:W-:Y:S02]  /*1b740*/  @!P1 LOP3.LUT R6, R7, R6, RZ, 0x3c, !PT ;  /* 0x0000000607069212 */ /* 0x000fe400078e3cff */
[----:B------:R-:W-:Y:S02]  /*1b750*/  IADD3 R0, R25, 0x70, RZ ;  /* 0x0000007019007810 */ /* 0x000fe40007ffe0ff */
[----:B------:R-:W-:Y:S02]  /*1b760*/  @!P1 LOP3.LUT R7, R7, R6, RZ, 0x3c, !PT ;  /* 0x0000000607079212 */ /* 0x000fe400078e3cff */
[----:B------:R-:W-:-:S03]  /*1b770*/  MOV R4, R14 ;  /* 0x0000000e00047202 */ /* 0x000fc60000000f00 */
[----:B------:R-:W-:Y:S01]  /*1b780*/  @!PT LDS RZ, [RZ] ;  /* 0x00000000fffff984 */ /* 0x000fe20000000800 */
[----:B------:R-:W-:Y:S01]  /*1b790*/  @!PT LDS RZ, [RZ] ;  /* 0x00000000fffff984 */ /* 0x000fe20000000800 */
[----:B------:R-:W-:Y:S01]  /*1b7a0*/  @!PT LDS RZ, [RZ] ;  /* 0x00000000fffff984 */ /* 0x000fe20000000800 */
[----:B------:R0:W-:Y:S01]  /*1b7b0*/  @!P1 LDGSTS.E.BYPASS.LTC128B.128 [R10+0xf400], desc[UR56][R6.64], !P0 ;  /* 0x0f400000060a9fae */ /* 0x0001e2000c101d78 */
[----:B------:R-:W-:Y:S02]  /*1b7c0*/  ISETP.GE.AND P1, PT, R0, R3, PT ;  /* 0x000000030000720c */ /* 0x000fe40003f26270 */
[----:B------:R-:W-:-:S11]  /*1b7d0*/  IADD3 R0, R25, 0x80, RZ ;  /* 0x0000008019007810 */ /* 0x000fd60007ffe0ff */
[----:B0-----:R-:W-:Y:S05]  /*1b7e0*/  WARPSYNC.COLLECTIVE R15, `(.L_x_12888) ;  /* 0x000000000f087348 */ /* 0x001fea0003c00000 */
[----:B------:R1:W2:Y:S02]  /*1b7f0*/  SHFL.IDX P6, R14, R13, R12, R11 ;  /* 0x0000000c0d0e7389 */ /* 0x0002a400000c000b */
[----:B012---:R-:W-:Y:S01]  /*1b800*/  ENDCOLLECTIVE ;  /* 0x000000000000791b */ /* 0x007fe20003800000 */
.L_x_12888:
[----:B------:R-:W-:Y:S01]  /*1b810*/  ISETP.GE.AND P2, PT, R0, R3, PT ;  /* 0x000000030000720c */ /* 0x000fe20003f46270 */
[----:B------:R-:W-:Y:S02]  /*1b820*/  IMAD.MOV.U32 R13, RZ, RZ, R2 ;  /* 0x000000ffff0d7224 */ /* 0x000fe400078e0002 */
[----:B------:R-:W-:Y:S02]  /*1b830*/  IMAD.MOV.U32 R12, RZ, RZ, RZ ;  /* 0x000000ffff0c7224 */ /* 0x000fe400078e00ff */
[----:B------:R-:W-:-:S08]  /*1b840*/  IMAD.MOV.U32 R6, RZ, RZ, R14 ;  /* 0x000000ffff067224 */ /* 0x000fd000078e000e */
[----:B------:R-:W-:Y:S05]  /*1b850*/  WARPSYNC.COLLECTIVE R15, `(.L_x_12889) ;  /* 0x000000000f087348 */ /* 0x000fea0003c00000 */
[----:B------:R0:W1:Y:S02]  /*1b860*/  SHFL.IDX P6, R14, R13, R12, R11 ;  /* 0x0000000c0d0e7389 */ /* 0x00006400000c000b */
[----:B01----:R-:W-:Y:S01]  /*1b870*/  ENDCOLLECTIVE ;  /* 0x000000000000791b */ /* 0x003fe20003800000 */
.L_x_12889:
[----:B------:R-:W-:-:S05]  /*1b880*/  @!P1 LEA R6, P3, R20, R6, 0x1 ;  /* 0x0000000614069211 */ /* 0x000fca00078608ff */
[----:B------:R-:W-:-:S04]  /*1b890*/  @!P1 IMAD.X R4, RZ, RZ, R4, P3 ;  /* 0x000000ffff049224 */ /* 0x000fc800018e0604 */
[----:B------:R-:W-:Y:S02]  /*1b8a0*/  @!P1 IMAD.MOV.U32 R7, RZ, RZ, R4 ;  /* 0x000000ffff079224 */ /* 0x000fe400078e0004 */
[----:B------:R-:W-:Y:S02]  /*1b8b0*/  IMAD.MOV.U32 R13, RZ, RZ, R5 ;  /* 0x000000ffff0d7224 */ /* 0x000fe400078e0005 */
[----:B------:R-:W-:Y:S01]  /*1b8c0*/  VIADD R4, R25, 0xa0 ;  /* 0x000000a019047836 */ /* 0x000fe20000000000 */
[----:B------:R-:W-:Y:S01]  /*1b8d0*/  @!PT LDS RZ, [RZ] ;  /* 0x00000000fffff984 */ /* 0x000fe20000000800 */
[----:B------:R-:W-:Y:S01]  /*1b8e0*/  @!PT LDS RZ, [RZ] ;  /* 0x00000000fffff984 */ /* 0x000fe20000000800 */
[----:B------:R-:W-:Y:S01]  /*1b8f0*/  @!PT LDS RZ, [RZ] ;  /* 0x00000000fffff984 */ /* 0x000fe20000000800 */
[----:B------:R0:W-:Y:S01]  /*1b900*/  @!P1 LDGSTS.E.BYPASS.LTC128B.128 [R10+0xfc00], desc[UR56][R6.64], !P0 ;  /* 0x0fc00000060a9fae */ /* 0x0001e2000c101d78 */
[----:B------:R-:W-:-:S07]  /*1b910*/  MOV R8, R14 ;  /* 0x0000000e00087202 */ /* 0x000fce0000000f00 */
[----:B0-----:R-:W-:Y:S05]  /*1b920*/  WARPSYNC.COLLECTIVE R15, `(.L_x_12890) ;  /* 0x000000000f087348 */ /* 0x001fea0003c00000 */
[----:B------:R1:W2:Y:S02]  /*1b930*/  SHFL.IDX P6, R14, R13, R12, R11 ;  /* 0x0000000c0d0e7389 */ /* 0x0002a400000c000b */
[----:B012---:R-:W-:Y:S01]  /*1b940*/  ENDCOLLECTIVE ;  /* 0x000000000000791b */ /* 0x007fe20003800000 */
.L_x_12890:
[----:B------:R-:W-:Y:S02]  /*1b950*/  IMAD.MOV.U32 R13, RZ, RZ, R2 ;  /* 0x000000ffff0d7224 */ /* 0x000fe400078e0002 */
[----:B------:R-:W-:Y:S02]  /*1b960*/  IMAD.MOV.U32 R12, RZ, RZ, 0x1 ;  /* 0x00000001ff0c7424 */ /* 0x000fe400078e00ff */
[----:B------:R-:W-:-:S07]  /*1b970*/  IMAD.MOV.U32 R0, RZ, RZ, R14 ;  /* 0x000000ffff007224 */ /* 0x000fce00078e000e */
[----:B------:R-:W-:Y:S05]  /*1b980*/  WARPSYNC.COLLECTIVE R15, `(.L_x_12891) ;  /* 0x000000000f087348 */ /* 0x000fea0003c00000 */
[----:B------:R0:W1:Y:S02]  /*1b990*/  SHFL.IDX P6, R14, R13, R12, R11 ;  /* 0x0000000c0d0e7389 */ /* 0x00006400000c000b */
[----:B01----:R-:W-:Y:S01]  /*1b9a0*/  ENDCOLLECTIVE ;  /* 0x000000000000791b */ /* 0x003fe20003800000 */
.L_x_12891:
[----:B------:R-:W-:-:S04]  /*1b9b0*/  @!P2 LEA R0, P1, R20, R0, 0x1 ;  /* 0x000000001400a211 */ /* 0x000fc800078208ff */
[----:B------:R-:W-:-:S05]  /*1b9c0*/  @!P2 IADD3.X R6, RZ, R8, RZ, P1, !PT ;  /* 0x00000008ff06a210 */ /* 0x000fca0000ffe4ff */
[----:B------:R-:W-:Y:S02]  /*1b9d0*/  @!P2 IMAD.MOV.U32 R7, RZ, RZ, R6 ;  /* 0x000000ffff07a224 */ /* 0x000fe400078e0006 */
[----:B------:R-:W-:Y:S01]  /*1b9e0*/  @!P2 IMAD.MOV.U32 R6, RZ, RZ, R0 ;  /* 0x000000ffff06a224 */ /* 0x000fe200078e0000 */
[----:B------:R-:W-:Y:S01]  /*1b9f0*/  IADD3 R0, R25, 0x90, RZ ;  /* 0x0000009019007810 */ /* 0x000fe20007ffe0ff */
[----:B------:R-:W-:-:S03]  /*1ba00*/  IMAD.MOV.U32 R13, RZ, RZ, R5 ;  /* 0x000000ffff0d7224 */ /* 0x000fc600078e0005 */
[----:B------:R-:W-:Y:S01]  /*1ba10*/  ISETP.GE.AND P1, PT, R0, R3, PT ;  /* 0x000000030000720c */ /* 0x000fe20003f26270 */
[----:B------:R-:W-:Y:S01]  /*1ba20*/  @!PT LDS RZ, [RZ] ;  /* 0x00000000fffff984 */ /* 0x000fe20000000800 */
[----:B------:R-:W-:Y:S01]  /*1ba30*/  @!PT LDS RZ, [RZ] ;  /* 0x00000000fffff984 */ /* 0x000fe20000000800 */
[----:B------:R-:W-:Y:S01]  /*1ba40*/  @!PT LDS RZ, [RZ] ;  /* 0x00000000fffff984 */ /* 0x000fe20000000800 */
[----:B------:R0:W-:Y:S01]  /*1ba50*/  @!P2 LDGSTS.E.BYPASS.LTC128B.128 [R10+0x10400], desc[UR56][R6.64], !P0 ;  /* 0x10400000060aafae */ /* 0x0001e2000c101d78 */
[----:B------:R-:W-:-:S11]  /*1ba60*/  MOV R0, R14 ;  /* 0x0000000e00007202 */ /* 0x000fd60000000f00 */
[----:B0-----:R-:W-:Y:S05]  /*1ba70*/  WARPSYNC.COLLECTIVE R15, `(.L_x_12892) ;  /* 0x000000000f087348 */ /* 0x001fea0003c00000 */
[----:B------:R1:W2:Y:S02]  /*1ba80*/  SHFL.IDX P6, R14, R13, R12, R11 ;  /* 0x0000000c0d0e7389 */ /* 0x0002a400000c000b */
[----:B012---:R-:W-:Y:S01]  /*1ba90*/  ENDCOLLECTIVE ;  /* 0x000000000000791b */ /* 0x007fe20003800000 */
.L_x_12892:
[----:B------:R-:W-:Y:S01]  /*1baa0*/  IMAD.MOV.U32 R13, RZ, RZ, R2 ;  /* 0x000000ffff0d7224 */ /* 0x000fe200078e0002 */
[----:B------:R-:W-:Y:S01]  /*1bab0*/  MOV R12, 0x2 ;  /* 0x00000002000c7802 */ /* 0x000fe20000000f00 */
[----:B------:R-:W-:-:S07]  /*1bac0*/  IMAD.MOV.U32 R6, RZ, RZ, R14 ;  /* 0x000000ffff067224 */ /* 0x000fce00078e000e */
[----:B------:R-:W-:Y:S05]  /*1bad0*/  WARPSYNC.COLLECTIVE R15, `(.L_x_12893) ;  /* 0x000000000f087348 */ /* 0x000fea0003c00000 */
[----:B------:R0:W1:Y:S02]  /*1bae0*/  SHFL.IDX P6, R14, R13, R12, R11 ;  /* 0x0000000c0d0e7389 */ /* 0x00006400000c000b */
[----:B01----:R-:W-:Y:S01]  /*1baf0*/  ENDCOLLECTIVE ;  /* 0x000000000000791b */ /* 0x003fe20003800000 */
.L_x_12893:
[----:B------:R-:W-:-:S04]  /*1bb00*/  @!P1 LEA R6, P2, R20, R6, 0x1 ;  /* 0x0000000614069211 */ /* 0x000fc800078408ff */
[----:B------:R-:W-:-:S05]  /*1bb10*/  @!P1 IADD3.X R0, RZ, R0, RZ, P2, !PT ;  /* 0x00000000ff009210 */ /* 0x000fca00017fe4ff */
        /* <DEDUP_REMOVED lines=11> */
.L_x_12894:
[----:B------:R-:W-:Y:S02]  /*1bbd0*/  IMAD.MOV.U32 R13, RZ, RZ, R2 ;  /* 0x000000ffff0d7224 */ /* 0x000fe400078e0002 */
[----:B------:R-:W-:Y:S01]  /*1bbe0*/  IMAD.MOV.U32 R12, RZ, RZ, 0x3 ;  /* 0x00000003ff0c7424 */ /* 0x000fe200078e00ff */
[----:B------:R-:W-:-:S07]  /*1bbf0*/  MOV R6, R14 ;  /* 0x0000000e00067202 */ /* 0x000fce0000000f00 */
[----:B------:R-:W-:Y:S05]  /*1bc00*/  WARPSYNC.COLLECTIVE R15, `(.L_x_12895) ;  /* 0x000000000f087348 */ /* 0x000fea0003c00000 */
[----:B------:R0:W1:Y:S02]  /*1bc10*/  SHFL.IDX P6, R14, R13, R12, R11 ;  /* 0x0000000c0d0e7389 */ /* 0x00006400000c000b */
[----:B01----:R-:W-:Y:S01]  /*1bc20*/  ENDCOLLECTIVE ;  /* 0x000000000000791b */ /* 0x003fe20003800000 */
.L_x_12895:
        /* <DEDUP_REMOVED lines=12> */
.L_x_12896:
[----:B------:R-:W-:Y:S01]  /*1bcf0*/  IMAD.MOV.U32 R2, RZ, RZ, R14 ;  /* 0x000000ffff027224 */ /* 0x000fe200078e000e */
[----:B------:R-:W-:Y:S06]  /*1bd00*/  BRA `(.L_x_12897) ;  /* 0xffffffac00347947 */ /* 0x000fec000383ffff */
.L_x_12734:
[----:B0-----:R0:W1:Y:S02]  /*1bd10*/  SYNCS.PHASECHK.TRANS64.TRYWAIT P0, [R16+URZ+0x30820], R0 ;  /* 0x03082000100075a7 */ /* 0x001064000800017f */
[----:B-1----:R-:W-:Y:S05]  /*1bd20*/  @!P0 NANOSLEEP.SYNCS 0x989680 ;  /* 0x009896800000895d */ /* 0x002fea0003900000 */
[----:B------:R-:W1:Y:S02]  /*1bd30*/  @!P0 SYNCS.PHASECHK.TRANS64 P0, [R16+URZ+0x30820], R0 ;  /* 0x03082000100085a7 */ /* 0x000e64000800007f */
[----:B-1----:R-:W-:Y:S05]  /*1bd40*/  @!P0 BRA `(.L_x_12734) ;  /* 0xfffffffc00f08947 */ /* 0x002fea000383ffff */
[----:B------:R-:W-:Y:S05]  /*1bd50*/  BRA `(.L_x_12898) ;  /* 0xffffffac00947947 */ /* 0x000fea000383ffff */
.L_x_12743:
[----:B-1----:R1:W2:Y:S02]  /*1bd60*/  SYNCS.PHASECHK.TRANS64.TRYWAIT P0, [R2+URZ+0x30840], R3 ;  /* 0x03084003020075a7 */ /* 0x0022a4000800017f */
[----:B--2---:R-:W-:Y:S05]  /*1bd70*/  @!P0 NANOSLEEP.SYNCS 0x989680 ;  /* 0x009896800000895d */ /* 0x004fea0003900000 */
[----:B------:R-:W2:Y:S02]  /*1bd80*/  @!P0 SYNCS.PHASECHK.TRANS64 P0, [R2+URZ+0x30840], R3 ;  /* 0x03084003020085a7 */ /* 0x000ea4000800007f */
[----:B--2---:R-:W-:Y:S05]  /*1bd90*/  @!P0 BRA `(.L_x_12743) ;  /* 0xfffffffc00f08947 */ /* 0x004fea000383ffff */
[----:B------:R-:W-:Y:S05]  /*1bda0*/  BRA `(.L_x_12899) ;  /* 0xffffffb000687947 */ /* 0x000fea000383ffff */
.L_x_12748:
[----:B0-----:R0:W1:Y:S02]  /*1bdb0*/  SYNCS.PHASECHK.TRANS64.TRYWAIT P0, [R3+URZ+0x60], R2 ;  /* 0x00006002030075a7 */ /* 0x001064000800017f */
[----:B-1----:R-:W-:Y:S05]  /*1bdc0*/  @!P0 NANOSLEEP.SYNCS 0x989680 ;  /* 0x009896800000895d */ /* 0x002fea0003900000 */
[----:B------:R-:W1:Y:S02]  /*1bdd0*/  @!P0 SYNCS.PHASECHK.TRANS64 P0, [R3+URZ+0x60], R2 ;  /* 0x00006002030085a7 */ /* 0x000e64000800007f */
[----:B-1----:R-:W-:Y:S05]  /*1bde0*/  @!P0 BRA `(.L_x_12748) ;  /* 0xfffffffc00f08947 */ /* 0x002fea000383ffff */
[----:B------:R-:W-:Y:S05]  /*1bdf0*/  BRA `(.L_x_12900) ;  /* 0xffffffb000f47947 */ /* 0x000fea000383ffff */
.L_x_12756:
[----:B-1----:R1:W2:Y:S02]  /*1be00*/  SYNCS.PHASECHK.TRANS64.TRYWAIT P0, [R2+URZ+0x30840], R3 ;  /* 0x03084003020075a7 */ /* 0x0022a4000800017f */
[----:B--2---:R-:W-:Y:S05]  /*1be10*/  @!P0 NANOSLEEP.SYNCS 0x989680 ;  /* 0x009896800000895d */ /* 0x004fea0003900000 */
[----:B------:R-:W2:Y:S02]  /*1be20*/  @!P0 SYNCS.PHASECHK.TRANS64 P0, [R2+URZ+0x30840], R3 ;  /* 0x03084003020085a7 */ /* 0x000ea4000800007f */
[----:B--2---:R-:W-:Y:S05]  /*1be30*/  @!P0 BRA `(.L_x_12756) ;  /* 0xfffffffc00f08947 */ /* 0x004fea000383ffff */
[----:B------:R-:W-:Y:S05]  /*1be40*/  BRA `(.L_x_12901) ;  /* 0xffffffb800387947 */ /* 0x000fea000383ffff */
.L_x_12761:
[----:B0-----:R0:W1:Y:S02]  /*1be50*/  SYNCS.PHASECHK.TRANS64.TRYWAIT P0, [R10+URZ+0x60], R28 ;  /* 0x0000601c0a0075a7 */ /* 0x001064000800017f */
[----:B-1----:R-:W-:Y:S05]  /*1be60*/  @!P0 NANOSLEEP.SYNCS 0x989680 ;  /* 0x009896800000895d */ /* 0x002fea0003900000 */
[----:B------:R-:W1:Y:S02]  /*1be70*/  @!P0 SYNCS.PHASECHK.TRANS64 P0, [R10+URZ+0x60], R28 ;  /* 0x0000601c0a0085a7 */ /* 0x000e64000800007f */
[----:B-1----:R-:W-:Y:S05]  /*1be80*/  @!P0 BRA `(.L_x_12761) ;  /* 0xfffffffc00f08947 */ /* 0x002fea000383ffff */
[----:B------:R-:W-:Y:S05]  /*1be90*/  BRA `(.L_x_12902) ;  /* 0xffffffb800c47947 */ /* 0x000fea000383ffff */
.L_x_12769:
[----:B-1----:R1:W2:Y:S02]  /*1bea0*/  SYNCS.PHASECHK.TRANS64.TRYWAIT P0, [R2+URZ+0x30840], R3 ;  /* 0x03084003020075a7 */ /* 0x0022a4000800017f */
[----:B--2---:R-:W-:Y:S05]  /*1beb0*/  @!P0 NANOSLEEP.SYNCS 0x989680 ;  /* 0x009896800000895d */ /* 0x004fea0003900000 */
[----:B------:R-:W2:Y:S02]  /*1bec0*/  @!P0 SYNCS.PHASECHK.TRANS64 P0, [R2+URZ+0x30840], R3 ;  /* 0x03084003020085a7 */ /* 0x000ea4000800007f */
[----:B--2---:R-:W-:Y:S05]  /*1bed0*/  @!P0 BRA `(.L_x_12769) ;  /* 0xfffffffc00f08947 */ /* 0x004fea000383ffff */
[----:B------:R-:W-:Y:S05]  /*1bee0*/  BRA `(.L_x_12903) ;  /* 0xffffffbc00d87947 */ /* 0x000fea000383ffff */
.L_x_12774:
[----:B0-----:R0:W1:Y:S02]  /*1bef0*/  SYNCS.PHASECHK.TRANS64.TRYWAIT P0, [R3+URZ+0x60], R7 ;  /* 0x00006007030075a7 */ /* 0x001064000800017f */
[----:B-1----:R-:W-:Y:S05]  /*1bf00*/  @!P0 NANOSLEEP.SYNCS 0x989680 ;  /* 0x009896800000895d */ /* 0x002fea0003900000 */
[----:B------:R-:W1:Y:S02]  /*1bf10*/  @!P0 SYNCS.PHASECHK.TRANS64 P0, [R3+URZ+0x60], R7 ;  /* 0x00006007030085a7 */ /* 0x000e64000800007f */
[----:B-1----:R-:W-:Y:S05]  /*1bf20*/  @!P0 BRA `(.L_x_12774) ;  /* 0xfffffffc00f08947 */ /* 0x002fea000383ffff */
[----:B------:R-:W-:Y:S05]  /*1bf30*/  BRA `(.L_x_12904) ;  /* 0xffffffc000687947 */ /* 0x000fea000383ffff */
.L_x_12784:
[----:B0-----:R0:W1:Y:S02]  /*1bf40*/  SYNCS.PHASECHK.TRANS64.TRYWAIT P0, [R3+URZ+0x30860], R0 ;  /* 0x03086000030075a7 */ /* 0x001064000800017f */
[----:B-1----:R-:W-:Y:S05]  /*1bf50*/  @!P0 NANOSLEEP.SYNCS 0x989680 ;  /* 0x009896800000895d */ /* 0x002fea0003900000 */
[----:B------:R-:W1:Y:S02]  /*1bf60*/  @!P0 SYNCS.PHASECHK.TRANS64 P0, [R3+URZ+0x30860], R0 ;  /* 0x03086000030085a7 */ /* 0x000e64000800007f */
[----:B-1----:R-:W-:Y:S05]  /*1bf70*/  @!P0 BRA `(.L_x_12784) ;  /* 0xfffffffc00f08947 */ /* 0x002fea000383ffff */
[----:B------:R-:W-:Y:S05]  /*1bf80*/  BRA `(.L_x_12905) ;  /* 0xffffffc400687947 */ /* 0x000fea000383ffff */
.L_x_12790:
[----:B------:R-:W-:Y:S01]  /*1bf90*/  BSSY B0, `(.L_x_12906) ;  /* 0x0000008000007945 */ /* 0x000fe20003800000 */
[----:B0-----:R-:W-:Y:S01]  /*1bfa0*/  MOV R13, R24 ;  /* 0x00000018000d7202 */ /* 0x001fe20000000f00 */
[----:B------:R-:W-:Y:S01]  /*1bfb0*/  IMAD.MOV.U32 R12, RZ, RZ, RZ ;  /* 0x000000ffff0c7224 */ /* 0x000fe200078e00ff */
[----:B------:R-:W-:Y:S01]  /*1bfc0*/  MOV R15, 0xffffffff ;  /* 0xffffffff000f7802 */ /* 0x000fe20000000f00 */
[----:B------:R-:W-:-:S07]  /*1bfd0*/  IMAD.MOV.U32 R11, RZ, RZ, 0x1f ;  /* 0x0000001fff0b7424 */ /* 0x000fce00078e00ff */
[----:B--2---:R-:W-:Y:S05]  /*1bfe0*/  WARPSYNC.COLLECTIVE R15, `(.L_x_12907) ;  /* 0x000000000f087348 */ /* 0x004fea0003c00000 */
[----:B------:R0:W1:Y:S02]  /*1bff0*/  SHFL.IDX P6, R14, R13, R12, R11 ;  /* 0x0000000c0d0e7389 */ /* 0x00006400000c000b */
[----:B012---:R-:W-:Y:S01]  /*1c000*/  ENDCOLLECTIVE ;  /* 0x000000000000791b */ /* 0x007fe20003800000 */
.L_x_12907:
[----:B------:R-:W-:Y:S05]  /*1c010*/  BSYNC B0 ;  /* 0x0000000000007941 */ /* 0x000fea0003800000 */
.L_x_12906:
        /* <DEDUP_REMOVED lines=9> */
.L_x_12908:
[----:B------:R-:W-:Y:S02]  /*1c0b0*/  ULDC UR4, c[0x0][0xc3c] ;  /* 0x00030f0000047ab9 */ /* 0x000fe40000000800 */
[----:B------:R-:W-:-:S13]  /*1c0c0*/  ISETP.GE.OR P1, PT, R7, UR4, !P0 ;  /* 0x0000000407007c0c */ /* 0x000fda000c726670 */
[----:B------:R-:W0:Y:S08]  /*1c0d0*/  @!P1 LDC.64 R2, c[0x0][0xc80] ;  /* 0x00032000ff029b82 */ /* 0x000e300000000a00 */
[----:B------:R-:W1:Y:S01]  /*1c0e0*/  @!P1 LDC.64 R4, c[0x0][0xc78] ;  /* 0x00031e00ff049b82 */ /* 0x000e620000000a00 */
[----:B------:R-:W-:Y:S02]  /*1c0f0*/  MOV R11, RZ ;  /* 0x000000ff000b7202 */ /* 0x000fe40000000f00 */
[----:B------:R-:W-:Y:S01]  /*1c100*/  MOV R6, R14 ;  /* 0x0000000e00067202 */ /* 0x000fe20000000f00 */
        /* <DEDUP_REMOVED lines=18> */
.L_x_12909:
[----:B------:R-:W-:Y:S02]  /*1c230*/  MOV R12, 0x2 ;  /* 0x00000002000c7802 */ /* 0x000fe40000000f00 */
[----:B------:R-:W-:-:S05]  /*1c240*/  SEL R14, R14, RZ, P1 ;  /* 0x000000ff0e0e7207 */ /* 0x000fca0000800000 */
[----:B------:R-:W-:-:S04]  /*1c250*/  IMAD.IADD R5, R13, 0x1, R14 ;  /* 0x000000010d057824 */ /* 0x000fc800078e020e */
[----:B------:R-:W-:-:S07]  /*1c260*/  IMAD.MOV.U32 R13, RZ, RZ, R5 ;  /* 0x000000ffff0d7224 */ /* 0x000fce00078e0005 */
[----:B------:R-:W-:Y:S05]  /*1c270*/  WARPSYNC.COLLECTIVE R15, `(.L_x_12910) ;  /* 0x000000000f087348 */ /* 0x000fea0003c00000 */
[----:B------:R0:W1:Y:S02]  /*1c280*/  SHFL.UP P6, R14, R13, R12, R11 ;  /* 0x0400000c0d0e7389 */ /* 0x00006400000c000b */
[----:B01----:R-:W-:Y:S01]  /*1c290*/  ENDCOLLECTIVE ;  /* 0x000000000000791b */ /* 0x003fe20003800000 */
.L_x_12910:
[----:B------:R-:W-:Y:S02]  /*1c2a0*/  MOV R12, 0x4 ;  /* 0x00000004000c7802 */ /* 0x000fe40000000f00 */
[----:B------:R-:W-:-:S05]  /*1c2b0*/  SEL R2, R14, RZ, P2 ;  /* 0x000000ff0e027207 */ /* 0x000fca0001000000 */
[----:B------:R-:W-:-:S04]  /*1c2c0*/  IMAD.IADD R2, R5, 0x1, R2 ;  /* 0x0000000105027824 */ /* 0x000fc800078e0202 */
[----:B------:R-:W-:-:S07]  /*1c2d0*/  IMAD.MOV.U32 R13, RZ, RZ, R2 ;  /* 0x000000ffff0d7224 */ /* 0x000fce00078e0002 */
[----:B------:R-:W-:Y:S05]  /*1c2e0*/  WARPSYNC.COLLECTIVE R15, `(.L_x_12911) ;  /* 0x000000000f087348 */ /* 0x000fea0003c00000 */
[----:B------:R0:W1:Y:S02]  /*1c2f0*/  SHFL.UP P6, R14, R13, R12, R11 ;  /* 0x0400000c0d0e7389 */ /* 0x00006400000c000b */
[----:B01----:R-:W-:Y:S01]  /*1c300*/  ENDCOLLECTIVE ;  /* 0x000000000000791b */ /* 0x003fe20003800000 */
.L_x_12911:
[----:B------:R-:W-:Y:S02]  /*1c310*/  MOV R12, 0x8 ;  /* 0x00000008000c7802 */ /* 0x000fe40000000f00 */
[----:B------:R-:W-:-:S05]  /*1c320*/  SEL R3, R14, RZ, P3 ;  /* 0x000000ff0e037207 */ /* 0x000fca0001800000 */
[----:B------:R-:W-:-:S04]  /*1c330*/  IMAD.IADD R8, R2, 0x1, R3 ;  /* 0x0000000102087824 */ /* 0x000fc800078e0203 */
[----:B------:R-:W-:-:S07]  /*1c340*/  IMAD.MOV.U32 R13, RZ, RZ, R8 ;  /* 0x000000ffff0d7224 */ /* 0x000fce00078e0008 */
[----:B------:R-:W-:Y:S05]  /*1c350*/  WARPSYNC.COLLECTIVE R15, `(.L_x_12912) ;  /* 0x000000000f087348 */ /* 0x000fea0003c00000 */
[----:B------:R0:W1:Y:S02]  /*1c360*/  SHFL.UP P6, R14, R13, R12, R11 ;  /* 0x0400000c0d0e7389 */ /* 0x00006400000c000b */
[----:B01----:R-:W-:Y:S01]  /*1c370*/  ENDCOLLECTIVE ;  /* 0x000000000000791b */ /* 0x003fe20003800000 */
.L_x_12912:
[----:B------:R-:W-:Y:S02]  /*1c380*/  MOV R12, 0x10 ;  /* 0x00000010000c7802 */ /* 0x000fe40000000f00 */
[----:B------:R-:W-:-:S05]  /*1c390*/  SEL R5, R14, RZ, P4 ;  /* 0x000000ff0e057207 */ /* 0x000fca0002000000 */
[----:B------:R-:W-:-:S04]  /*1c3a0*/  IMAD.IADD R5, R8, 0x1, R5 ;  /* 0x0000000108057824 */ /* 0x000fc800078e0205 */
[----:B------:R-:W-:-:S07]  /*1c3b0*/  IMAD.MOV.U32 R13, RZ, RZ, R5 ;  /* 0x000000ffff0d7224 */ /* 0x000fce00078e0005 */
[----:B------:R-:W-:Y:S05]  /*1c3c0*/  WARPSYNC.COLLECTIVE R15, `(.L_x_12913) ;  /* 0x000000000f087348 */ /* 0x000fea0003c00000 */
[----:B------:R0:W1:Y:S02]  /*1c3d0*/  SHFL.UP P6, R14, R13, R12, R11 ;  /* 0x0400000c0d0e7389 */ /* 0x00006400000c000b */
[----:B01----:R-:W-:Y:S01]  /*1c3e0*/  ENDCOLLECTIVE ;  /* 0x000000000000791b */ /* 0x003fe20003800000 */
.L_x_12913:
        /* <DEDUP_REMOVED lines=8> */
.L_x_12914:
[----:B------:R-:W-:Y:S05]  /*1c470*/  BRA `(.L_x_12915) ;  /* 0xffffffc400a07947 */ /* 0x000fea000383ffff */
.L_x_12793:
[----:B------:R-:W-:Y:S01]  /*1c480*/  BSSY B0, `(.L_x_12916) ;  /* 0x0000007000007945 */ /* 0x000fe20003800000 */
[----:B------:R-:W-:Y:S01]  /*1c490*/  MOV R12, 0x1 ;  /* 0x00000001000c7802 */ /* 0x000fe20000000f00 */
[----:B------:R-:W-:Y:S02]  /*1c4a0*/  IMAD.MOV.U32 R11, RZ, RZ, RZ ;  /* 0x000000ffff0b7224 */ /* 0x000fe400078e00ff */
[----:B------:R-:W-:-:S07]  /*1c4b0*/  IMAD.MOV.U32 R15, RZ, RZ, -0x1 ;  /* 0xffffffffff0f7424 */ /* 0x000fce00078e00ff */
[----:B------:R-:W-:Y:S05]  /*1c4c0*/  WARPSYNC.COLLECTIVE R15, `(.L_x_12917) ;  /* 0x000000000f087348 */ /* 0x000fea0003c00000 */
[----:B------:R0:W1:Y:S02]  /*1c4d0*/  SHFL.UP P6, R14, R13, R12, R11 ;  /* 0x0400000c0d0e7389 */ /* 0x00006400000c000b */
[----:B01----:R-:W-:Y:S01]  /*1c4e0*/  ENDCOLLECTIVE ;  /* 0x000000000000791b */ /* 0x003fe20003800000 */
.L_x_12917:
[----:B------:R-:W-:Y:S05]  /*1c4f0*/  BSYNC B0 ;  /* 0x0000000000007941 */ /* 0x000fea0003800000 */
.L_x_12916:
[----:B------:R-:W-:Y:S01]  /*1c500*/  SEL R14, R14, RZ, P1 ;  /* 0x000000ff0e0e7207 */ /* 0x000fe20000800000 */
[----:B------:R-:W-:Y:S01]  /*1c510*/  IMAD.MOV.U32 R12, RZ, RZ, 0x2 ;  /* 0x00000002ff0c7424 */ /* 0x000fe200078e00ff */
[----:B------:R-:W-:Y:S01]  /*1c520*/  MOV R15, 0xffffffff ;  /* 0xffffffff000f7802 */ /* 0x000fe20000000f00 */
[----:B------:R-:W-:Y:S01]  /*1c530*/  IMAD.MOV.U32 R11, RZ, RZ, RZ ;  /* 0x000000ffff0b7224 */ /* 0x000fe200078e00ff */
[----:B------:R-:W-:-:S07]  /*1c540*/  IADD3 R13, R13, R14, RZ ;  /* 0x0000000e0d0d7210 */ /* 0x000fce0007ffe0ff */
[----:B------:R-:W-:Y:S05]  /*1c550*/  WARPSYNC.COLLECTIVE R15, `(.L_x_12918) ;  /* 0x000000000f087348 */ /* 0x000fea0003c00000 */
[----:B------:R0:W1:Y:S02]  /*1c560*/  SHFL.UP P6, R14, R13, R12, R11 ;  /* 0x0400000c0d0e7389 */ /* 0x00006400000c000b */
[----:B01----:R-:W-:Y:S01]  /*1c570*/  ENDCOLLECTIVE ;  /* 0x000000000000791b */ /* 0x003fe20003800000 */
.L_x_12918:
[----:B------:R-:W-:Y:S02]  /*1c580*/  MOV R12, 0x4 ;  /* 0x00000004000c7802 */ /* 0x000fe40000000f00 */
[----:B------:R-:W-:-:S05]  /*1c590*/  SEL R2, R14, RZ, P2 ;  /* 0x000000ff0e027207 */ /* 0x000fca0001000000 */
[----:B------:R-:W-:-:S04]  /*1c5a0*/  IMAD.IADD R2, R13, 0x1, R2 ;  /* 0x000000010d027824 */ /* 0x000fc800078e0202 */
[----:B------:R-:W-:-:S07]  /*1c5b0*/  IMAD.MOV.U32 R13, RZ, RZ, R2 ;  /* 0x000000ffff0d7224 */ /* 0x000fce00078e0002 */
[----:B------:R-:W-:Y:S05]  /*1c5c0*/  WARPSYNC.COLLECTIVE R15, `(.L_x_12919) ;  /* 0x000000000f087348 */ /* 0x000fea0003c00000 */
[----:B------:R0:W1:Y:S02]  /*1c5d0*/  SHFL.UP P6, R14, R13, R12, R11 ;  /* 0x0400000c0d0e7389 */ /* 0x00006400000c000b */
[----:B01----:R-:W-:Y:S01]  /*1c5e0*/  ENDCOLLECTIVE ;  /* 0x000000000000791b */ /* 0x003fe20003800000 */
.L_x_12919:
[----:B------:R-:W-:Y:S02]  /*1c5f0*/  MOV R12, 0x8 ;  /* 0x00000008000c7802 */ /* 0x000fe40000000f00 */
[----:B------:R-:W-:-:S05]  /*1c600*/  SEL R3, R14, RZ, P3 ;  /* 0x000000ff0e037207 */ /* 0x000fca0001800000 */
[----:B------:R-:W-:-:S04]  /*1c610*/  IMAD.IADD R3, R2, 0x1, R3 ;  /* 0x0000000102037824 */ /* 0x000fc800078e0203 */
[----:B------:R-:W-:-:S07]  /*1c620*/  IMAD.MOV.U32 R13, RZ, RZ, R3 ;  /* 0x000000ffff0d7224 */ /* 0x000fce00078e0003 */
[----:B------:R-:W-:Y:S05]  /*1c630*/  WARPSYNC.COLLECTIVE R15, `(.L_x_12920) ;  /* 0x000000000f087348 */ /* 0x000fea0003c00000 */
[----:B------:R0:W1:Y:S02]  /*1c640*/  SHFL.UP P6, R14, R13, R12, R11 ;  /* 0x0400000c0d0e7389 */ /* 0x00006400000c000b */
[----:B01----:R-:W-:Y:S01]  /*1c650*/  ENDCOLLECTIVE ;  /* 0x000000000000791b */ /* 0x003fe20003800000 */
.L_x_12920:
[----:B------:R-:W-:Y:S02]  /*1c660*/  MOV R12, 0x10 ;  /* 0x00000010000c7802 */ /* 0x000fe40000000f00 */
[----:B------:R-:W-:-:S05]  /*1c670*/  SEL R14, R14, RZ, P4 ;  /* 0x000000ff0e0e7207 */ /* 0x000fca0002000000 */
[----:B------:R-:W-:-:S04]  /*1c680*/  IMAD.IADD R5, R3, 0x1, R14 ;  /* 0x0000000103057824 */ /* 0x000fc800078e020e */
[----:B------:R-:W-:-:S07]  /*1c690*/  IMAD.MOV.U32 R13, RZ, RZ, R5 ;  /* 0x000000ffff0d7224 */ /* 0x000fce00078e0005 */
[----:B------:R-:W-:Y:S05]  /*1c6a0*/  WARPSYNC.COLLECTIVE R15, `(.L_x_12921) ;  /* 0x000000000f087348 */ /* 0x000fea0003c00000 */
[----:B------:R0:W1:Y:S02]  /*1c6b0*/  SHFL.UP P6, R14, R13, R12, R11 ;  /* 0x0400000c0d0e7389 */ /* 0x00006400000c000b */
[----:B01----:R-:W-:Y:S01]  /*1c6c0*/  ENDCOLLECTIVE ;  /* 0x000000000000791b */ /* 0x003fe20003800000 */
.L_x_12921:
        /* <DEDUP_REMOVED lines=8> */
.L_x_12922:
[----:B------:R-:W-:Y:S05]  /*1c750*/  BRA `(.L_x_12923) ;  /* 0xffffffc4008c7947 */ /* 0x000fea000383ffff */
.L_x_12795:
[----:B------:R-:W-:Y:S01]  /*1c760*/  BSSY B0, `(.L_x_12924) ;  /* 0x0000006000007945 */ /* 0x000fe20003800000 */
[----:B------:R-:W-:Y:S01]  /*1c770*/  PLOP3.LUT P6, PT, P6, PT, PT, 0x8, 0x0 ;  /* 0x000000000000781c */ /* 0x000fe200037ce170 */
[----:B------:R-:W-:-:S12]  /*1c780*/  IMAD.MOV.U32 R15, RZ, RZ, -0x1 ;  /* 0xffffffffff0f7424 */ /* 0x000fd800078e00ff */
[----:B0-----:R-:W-:Y:S05]  /*1c790*/  WARPSYNC.COLLECTIVE R15, `(.L_x_12925) ;  /* 0x000000000f087348 */ /* 0x001fea0003c00000 */
[----:B------:R-:W-:Y:S01]  /*1c7a0*/  VOTE.ANY R14, PT, P6 ;  /* 0x00000000000e7806 */ /* 0x000fe200030e0100 */
[----:B0-----:R-:W-:Y:S06]  /*1c7b0*/  ENDCOLLECTIVE ;  /* 0x000000000000791b */ /* 0x001fec0003800000 */
.L_x_12925:
[----:B------:R-:W-:Y:S05]  /*1c7c0*/  BSYNC B0 ;  /* 0x0000000000007941 */ /* 0x000fea0003800000 */
.L_x_12924:
        /* <DEDUP_REMOVED lines=9> */
.L_x_12926:
[----:B------:R-:W-:Y:S01]  /*1c860*/  MOV R13, R4 ;  /* 0x00000004000d7202 */ /* 0x000fe20000000f00 */
[----:B------:R-:W-:-:S07]  /*1c870*/  IMAD.MOV.U32 R7, RZ, RZ, R14 ;  /* 0x000000ffff077224 */ /* 0x000fce00078e000e */
[----:B------:R-:W-:Y:S05]  /*1c880*/  WARPSYNC.COLLECTIVE R15, `(.L_x_12927) ;  /* 0x000000000f087348 */ /* 0x000fea0003c00000 */
[----:B------:R0:W1:Y:S02]  /*1c890*/  SHFL.IDX P6, R14, R13, R12, R11 ;  /* 0x0000000c0d0e7389 */ /* 0x00006400000c000b */
[----:B01----:R-:W-:Y:S01]  /*1c8a0*/  ENDCOLLECTIVE ;  /* 0x000000000000791b */ /* 0x003fe20003800000 */
.L_x_12927:
[----:B------:R-:W-:Y:S01]  /*1c8b0*/  IMAD.MOV.U32 R4, RZ, RZ, R14 ;  /* 0x000000ffff047224 */ /* 0x000fe200078e000e */
[----:B------:R-:W-:Y:S06]  /*1c8c0*/  BRA `(.L_x_12928) ;  /* 0xffffffc4006c7947 */ /* 0x000fec000383ffff */
.L_x_12797:
[----:B------:R-:W-:Y:S01]  /*1c8d0*/  BSSY B0, `(.L_x_12929) ;  /* 0x0000007000007945 */ /* 0x000fe20003800000 */
[----:B------:R-:W-:Y:S01]  /*1c8e0*/  IMAD.MOV.U32 R13, RZ, RZ, R3 ;  /* 0x000000ffff0d7224 */ /* 0x000fe200078e0003 */
[----:B------:R-:W-:Y:S01]  /*1c8f0*/  MOV R11, 0x1f ;  /* 0x0000001f000b7802 */ /* 0x000fe20000000f00 */
[----:B------:R-:W-:-:S07]  /*1c900*/  IMAD.MOV.U32 R15, RZ, RZ, -0x1 ;  /* 0xffffffffff0f7424 */ /* 0x000fce00078e00ff */
[----:B0123--:R-:W-:Y:S05]  /*1c910*/  WARPSYNC.COLLECTIVE R15, `(.L_x_12930) ;  /* 0x000000000f087348 */ /* 0x00ffea0003c00000 */
[----:B------:R4:W0:Y:S02]  /*1c920*/  SHFL.IDX P6, R14, R13, R12, R11 ;  /* 0x0000000c0d0e7389 */ /* 0x00082400000c000b */
[----:B01234-:R-:W-:Y:S01]  /*1c930*/  ENDCOLLECTIVE ;  /* 0x000000000000791b */ /* 0x01ffe20003800000 */
.L_x_12930:
[----:B------:R-:W-:Y:S05]  /*1c940*/  BSYNC B0 ;  /* 0x0000000000007941 */ /* 0x000fea0003800000 */
.L_x_12929:
[----:B------:R-:W-:Y:S01]  /*1c950*/  IMAD.MOV.U32 R24, RZ, RZ, R14 ;  /* 0x000000ffff187224 */ /* 0x000fe200078e000e */
[----:B------:R-:W-:Y:S06]  /*1c960*/  BRA `(.L_x_12796) ;  /* 0xffffffc4005c7947 */ /* 0x000fec000383ffff */
.L_x_12801:
[----:B0-----:R0:W1:Y:S02]  /*1c970*/  SYNCS.PHASECHK.TRANS64.TRYWAIT P0, [R9+URZ+0x30820], R0 ;  /* 0x03082000090075a7 */ /* 0x001064000800017f */
[----:B-1----:R-:W-:Y:S05]  /*1c980*/  @!P0 NANOSLEEP.SYNCS 0x989680 ;  /* 0x009896800000895d */ /* 0x002fea0003900000 */
[----:B------:R-:W1:Y:S02]  /*1c990*/  @!P0 SYNCS.PHASECHK.TRANS64 P0, [R9+URZ+0x30820], R0 ;  /* 0x03082000090085a7 */ /* 0x000e64000800007f */
[----:B-1----:R-:W-:Y:S05]  /*1c9a0*/  @!P0 BRA `(.L_x_12801) ;  /* 0xfffffffc00f08947 */ /* 0x002fea000383ffff */
[----:B------:R-:W-:Y:S05]  /*1c9b0*/  BRA `(.L_x_12931) ;  /* 0xffffffc800b47947 */ /* 0x000fea000383ffff */
.L_x_12802:
        /* <DEDUP_REMOVED lines=8> */
[----:B0--3--:R-:W-:Y:S05]  /*1ca40*/  WARPSYNC.COLLECTIVE R15, `(.L_x_12933) ;  /* 0x000000000f087348 */ /* 0x009fea0003c00000 */
[----:B------:R1:W2:Y:S02]  /*1ca50*/  SHFL.IDX P6, R14, R13, R12, R11 ;  /* 0x0000000c0d0e7389 */ /* 0x0002a400000c000b */
[----:B0123--:R-:W-:Y:S01]  /*1ca60*/  ENDCOLLECTIVE ;  /* 0x000000000000791b */ /* 0x00ffe20003800000 */
.L_x_12933:
[----:B------:R-:W-:Y:S05]  /*1ca70*/  BSYNC B0 ;  /* 0x0000000000007941 */ /* 0x000fea0003800000 */
.L_x_12932:
[----:B------:R-:W-:Y:S05]  /*1ca80*/  BRA `(.L_x_12934) ;  /* 0xffffffc8009c7947 */ /* 0x000fea000383ffff */
.L_x_12803:
[----:B------:R-:W-:Y:S01]  /*1ca90*/  BSSY B0, `(.L_x_12935) ;  /* 0x0000006000007945 */ /* 0x000fe20003800000 */
[----:B------:R-:W-:-:S07]  /*1caa0*/  IMAD.MOV.U32 R15, RZ, RZ, -0x1 ;  /* 0xffffffffff0f7424 */ /* 0x000fce00078e00ff */
[----:B0--3--:R-:W-:Y:S05]  /*1cab0*/  WARPSYNC.COLLECTIVE R15, `(.L_x_12936) ;  /* 0x000000000f0c7348 */ /* 0x009fea0003c00000 */
[----:B------:R-:W-:Y:S02]  /*1cac0*/  ELECT P6, UR62, PT ;  /* 0x00000000003e782f */ /* 0x000fe400038c0000 */
[----:B------:R-:W-:Y:S01]  /*1cad0*/  MOV R14, UR62 ;  /* 0x0000003e000e7c02 */ /* 0x000fe20008000f00 */
[----:B0--3--:R-:W-:Y:S10]  /*1cae0*/  ENDCOLLECTIVE ;  /* 0x000000000000791b */ /* 0x009ff40003800000 */
.L_x_12936:
[----:B------:R-:W-:Y:S05]  /*1caf0*/  BSYNC B0 ;  /* 0x0000000000007941 */ /* 0x000fea0003800000 */
.L_x_12935:
[----:B------:R-:W-:Y:S05]  /*1cb00*/  BRA `(.L_x_12937) ;  /* 0xffffffc800907947 */ /* 0x000fea000383ffff */
.L_x_12805:
[----:B0-----:R0:W1:Y:S02]  /*1cb10*/  SYNCS.PHASECHK.TRANS64.TRYWAIT P0, [R7+URZ], R2 ;  /* 0x00000002070075a7 */ /* 0x001064000800017f */
[----:B-1----:R-:W-:Y:S05]  /*1cb20*/  @!P0 NANOSLEEP.SYNCS 0x989680 ;  /* 0x009896800000895d */ /* 0x002fea0003900000 */
[----:B------:R-:W1:Y:S02]  /*1cb30*/  @!P0 SYNCS.PHASECHK.TRANS64 P0, [R7+URZ], R2 ;  /* 0x00000002070085a7 */ /* 0x000e64000800007f */
[----:B-1----:R-:W-:Y:S05]  /*1cb40*/  @!P0 BRA `(.L_x_12805) ;  /* 0xfffffffc00f08947 */ /* 0x002fea000383ffff */
[----:B------:R-:W-:Y:S05]  /*1cb50*/  BRA `(.L_x_12938) ;  /* 0xffffffc800c47947 */ /* 0x000fea000383ffff */
.L_x_12806:
[----:B-1----:R1:W2:Y:S02]  /*1cb60*/  SYNCS.PHASECHK.TRANS64.TRYWAIT P0, [R3+URZ], R0 ;  /* 0x00000000030075a7 */ /* 0x0022a4000800017f */
[----:B--2---:R-:W-:Y:S05]  /*1cb70*/  @!P0 NANOSLEEP.SYNCS 0x989680 ;  /* 0x009896800000895d */ /* 0x004fea0003900000 */
[----:B------:R-:W2:Y:S02]  /*1cb80*/  @!P0 SYNCS.PHASECHK.TRANS64 P0, [R3+URZ], R0 ;  /* 0x00000000030085a7 */ /* 0x000ea4000800007f */
[----:B--2---:R-:W-:Y:S05]  /*1cb90*/  @!P0 BRA `(.L_x_12806) ;  /* 0xfffffffc00f08947 */ /* 0x004fea000383ffff */
[----:B------:R-:W-:Y:S05]  /*1cba0*/  BRA `(.L_x_12939) ;  /* 0xffffffc800b87947 */ /* 0x000fea000383ffff */
.L_x_12808:
[----:B-1----:R1:W2:Y:S02]  /*1cbb0*/  SYNCS.PHASECHK.TRANS64.TRYWAIT P0, [R5+URZ], R2 ;  /* 0x00000002050075a7 */ /* 0x0022a4000800017f */
[----:B--2---:R-:W-:Y:S05]  /*1cbc0*/  @!P0 NANOSLEEP.SYNCS 0x989680 ;  /* 0x009896800000895d */ /* 0x004fea0003900000 */
[----:B------:R-:W2:Y:S02]  /*1cbd0*/  @!P0 SYNCS.PHASECHK.TRANS64 P0, [R5+URZ], R2 ;  /* 0x00000002050085a7 */ /* 0x000ea4000800007f */
[----:B--2---:R-:W-:Y:S05]  /*1cbe0*/  @!P0 BRA `(.L_x_12808) ;  /* 0xfffffffc00f08947 */ /* 0x004fea000383ffff */
[----:B------:R-:W-:Y:S05]  /*1cbf0*/  BRA `(.L_x_12940) ;  /* 0xffffffc800bc7947 */ /* 0x000fea000383ffff */
.L_x_12941:
        /* <DEDUP_REMOVED lines=16> */
.L_x_14877:


//--------------------- .text._ZN7cutlass13device_kernelIN5flash11enable_sm90INS1_16FlashAttnFwdSm90INS1_25CollectiveMainloopFwdSm90ILi2EN4cute5tupleIJNS5_1CILi1EEES8_S8_EEENS6_IJNS7_ILi192EEENS7_ILi128EEENS7_ILi64EEEEEELi64ENS_6half_tEfNS_4arch4Sm90ELb0ELb1ELb1ELb0ELb0ELb0ELb0ELb1ELb1ELb1ELb1ELb0EEENS1_21CollectiveEpilogueFwdINS6_IJSA_SC_SB_EEES9_SE_SG_Li384ELb0ELb1ELb1ELb0EEENS1_19SingleTileSchedulerILb0ELb1ELb1ELi192EEEEEEEEEvNT_6ParamsE --------------------------
	.section	.text._ZN7cutlass13device_kernelIN5flash11enable_sm90INS1_16FlashAttnFwdSm90INS1_25CollectiveMainloopFwdSm90ILi2EN4cute5tupleIJNS5_1CILi1EEES8_S8_EEENS6_IJNS7_ILi192EEENS7_ILi128EEENS7_ILi64EEEEEELi64ENS_6half_tEfNS_4arch4Sm90ELb0ELb1ELb1ELb0ELb0ELb0ELb0ELb1ELb1ELb1ELb1ELb0EEENS1_21CollectiveEpilogueFwdINS6_IJSA_SC_SB_EEES9_SE_SG_Li384ELb0ELb1ELb1ELb0EEENS1_19SingleTileSchedulerILb0ELb1ELb1ELi192EEEEEEEEEvNT_6ParamsE,"ax",@progbits
	.align	128
.text._ZN7cutlass13device_kernelIN5flash11enable_sm90INS1_16FlashAttnFwdSm90INS1_25CollectiveMainloopFwdSm90ILi2EN4cute5tupleIJNS5_1CILi1EEES8_S8_EEENS6_IJNS7_ILi192EEENS7_ILi128EEENS7_ILi64EEEEEELi64ENS_6half_tEfNS_4arch4Sm90ELb0ELb1ELb1ELb0ELb0ELb0ELb0ELb1ELb1ELb1ELb1ELb0EEENS1_21CollectiveEpilogueFwdINS6_IJSA_SC_SB_EEES9_SE_SG_Li384ELb0ELb1ELb1ELb0EEENS1_19SingleTileSchedulerILb0ELb1ELb1ELi192EEEEEEEEEvNT_6ParamsE:
        .type           _ZN7cutlass13device_kernelIN5flash11enable_sm90INS1_16FlashAttnFwdSm90INS1_25CollectiveMainloopFwdSm90ILi2EN4cute5tupleIJNS5_1CILi1EEES8_S8_EEENS6_IJNS7_ILi192EEENS7_ILi128EEENS7_ILi64EEEEEELi64ENS_6half_tEfNS_4arch4Sm90ELb0ELb1ELb1ELb0ELb0ELb0ELb0ELb1ELb1ELb1ELb1ELb0EEENS1_21CollectiveEpilogueFwdINS6_IJSA_SC_SB_EEES9_SE_SG_Li384ELb0ELb1ELb1ELb0EEENS1_19SingleTileSchedulerILb0ELb1ELb1ELi192EEEEEEEEEvNT_6ParamsE,@function
        .size           _ZN7cutlass13device_kernelIN5flash11enable_sm90INS1_16FlashAttnFwdSm90INS1_25CollectiveMainloopFwdSm90ILi2EN4cute5tupleIJNS5_1CILi1EEES8_S8_EEENS6_IJNS7_ILi192EEENS7_ILi128EEENS7_ILi64EEEEEELi64ENS_6half_tEfNS_4arch4Sm90ELb0ELb1ELb1ELb0ELb0ELb0ELb0ELb1ELb1ELb1ELb1ELb0EEENS1_21CollectiveEpilogueFwdINS6_IJSA_SC_SB_EEES9_SE_SG_Li384ELb0ELb1ELb1ELb0EEENS1_19SingleTileSchedulerILb0ELb1ELb1ELi192EEEEEEEEEvNT_6ParamsE,(.L_x_14878 - _ZN7cutlass13device_kernelIN5flash11enable_sm90INS1_16FlashAttnFwdSm90INS1_25CollectiveMainloopFwdSm90ILi2EN4cute5tupleIJNS5_1CILi1EEES8_S8_EEENS6_IJNS7_ILi192EEENS7_ILi128EEENS7_ILi64EEEEEELi64ENS_6half_tEfNS_4arch4Sm90ELb0ELb1ELb1ELb0ELb0ELb0ELb0ELb1ELb1ELb1ELb1ELb0EEENS1_21CollectiveEpilogueFwdINS6_IJSA_SC_SB_EEES9_SE_SG_Li384ELb0ELb1ELb1ELb0EEENS1_19SingleTileSchedulerILb0ELb1ELb1ELi192EEEEEEEEEvNT_6ParamsE)
        .other          _ZN7cutlass13device_kernelIN5flash11enable_sm90INS1_16FlashAttnFwdSm90INS1_25CollectiveMainloopFwdSm90ILi2EN4cute5tupleIJNS5_1CILi1EEES8_S8_EEENS6_IJNS7_ILi192EEENS7_ILi128EEENS7_ILi64EEEEEELi64ENS_6half_tEfNS_4arch4Sm90ELb0ELb1ELb1ELb0ELb0ELb0ELb0ELb1ELb1ELb1ELb1ELb0EEENS1_21CollectiveEpilogueFwdINS6_IJSA_SC_SB_EEES9_SE_SG_Li384ELb0ELb1ELb1ELb0EEENS1_19SingleTileSchedulerILb0ELb1ELb1ELi192EEEEEEEEEvNT_6ParamsE,@"STO_CUDA_ENTRY STV_DEFAULT"
_ZN7cutlass13device_kernelIN5flash11enable_sm90INS1_16FlashAttnFwdSm90INS1_25CollectiveMainloopFwdSm90ILi2EN4cute5tupleIJNS5_1CILi1EEES8_S8_EEENS6_IJNS7_ILi192EEENS7_ILi128EEENS7_ILi64EEEEEELi64ENS_6half_tEfNS_4arch4Sm90ELb0ELb1ELb1ELb0ELb0ELb0ELb0ELb1ELb1ELb1ELb1ELb0EEENS1_21CollectiveEpilogueFwdINS6_IJSA_SC_SB_EEES9_SE_SG_Li384ELb0ELb1ELb1ELb0EEENS1_19SingleTileSchedulerILb0ELb1ELb1ELi192EEEEEEEEEvNT_6ParamsE:
        /* <DEDUP_REMOVED lines=17> */
.L_x_12943:
[----:B------:R-:W-:Y:S05]  /*0110*/  BSYNC B0 ;  /* 0x0000000000007941 */ /* 0x000fea0003800000 */
.L_x_12942:
        /* <DEDUP_REMOVED lines=41> */
.L_x_12944:
        /* <DEDUP_REMOVED lines=22> */
.L_x_12945:
        /* <DEDUP_REMOVED lines=18> */
.L_x_12946:
        /* <DEDUP_REMOVED lines=22> */
.L_x_12947:
        /* <DEDUP_REMOVED lines=22> */
.L_x_12948:
[----:B------:R-:W-:Y:S01]  /*08f0*/  PLOP3.LUT P0, PT, PT, PT, UP0, 0x80, 0x0 ;  /* 0x000000000000781c */ /* 0x000fe20003f0f008 */
[----:B------:R-:W-:Y:S01]  /*0900*/  UMOV UR45, 0x1 ;  /* 0x00000001002d7882 */ /* 0x000fe20000000000 */
[----:B------:R-:W-:Y:S01]  /*0910*/  NOP ;  /* 0x0000000000007918 */ /* 0x000fe20000000000 */
[----:B------:R-:W-:Y:S01]  /*0920*/  USEL UR45, UR45, 0x2, !UP0 ;  /* 0x000000022d2d7887 */ /* 0x000fe2000c000000 */
[----:B------:R-:W-:Y:S01]  /*0930*/  BSSY B6, `(.L_x_12949) ;  /* 0x00012fc000067945 */ /* 0x000fe20003800000 */
[----:B------:R-:W-:Y:S01]  /*0940*/  ULDC.64 UR48, c[0x0][0x208] ;  /* 0x0000820000307ab9 */ /* 0x000fe20000000a00 */
[----:B------:R-:W-:Y:S01]  /*0950*/  LOP3.LUT R19, R2, 0x7f, RZ, 0xc0, !PT ;  /* 0x0000007f02137812 */ /* 0x000fe200078ec0ff */
[----:B012-4-:R-:W-:Y:S06]  /*0960*/  BAR.SYNC.DEFER_BLOCKING 0x0 ;  /* 0x0000000000007b1d */ /* 0x017fec0000010000 */
[----:B------:R-:W-:Y:S05]  /*0970*/  @!P0 BRA `(.L_x_12950) ;  /* 0x000000f400a08947 */ /* 0x000fea0003800000 */
.L_x_12951:
        /* <DEDUP_REMOVED lines=18> */
[----:B------:R-:W-:-:S04]  /*0aa0*/  UIADD3 UR4, -UR36, URZ, URZ ;  /* 0x0000003f24047290 */ /* 0x000fc8000fffe13f */
        /* <DEDUP_REMOVED lines=40> */
.L_x_12954:
[----:B------:R-:W-:-:S11]  /*0d30*/  UISETP.NE.AND UP1, UPT, UR5, 0x1, UPT ;  /* 0x000000010500788c */ /* 0x000fd6000bf25270 */
[----:B------:R-:W-:Y:S02]  /*0d40*/  @UP1 ULDC.64 UR10, c[0x0][0x9e8] ;  /* 0x00027a00000a1ab9 */ /* 0x000fe40000000a00 */
[----:B------:R-:W-:-:S04]  /*0d50*/  UIMAD.WIDE.U32 UR8, UR4, UR10, URZ ;  /* 0x0000000a040872a5 */ /* 0x000fc8000f8e003f */
[----:B------:R-:W-:-:S12]  /*0d60*/  @UP1 USHF.R.U32.HI UR4, URZ, UR11, UR9 ;  /* 0x0000000b3f041299 */ /* 0x000fd80008011609 */
.L_x_12955:
[----:B------:R-:W-:-:S06]  /*0d70*/  UIMAD UR4, UR4, UR5, UR5 ;  /* 0x00000005040472a4 */ /* 0x000fcc000f8e0205 */
[----:B------:R-:W-:-:S07]  /*0d80*/  VIMNMX R0, R0, UR4, PT ;  /* 0x0000000400007c48 */ /* 0x000fce000bfe0100 */
.L_x_12953:
        /* <DEDUP_REMOVED lines=30> */
.L_x_12957:
[----:B------:R-:W-:-:S11]  /*0f70*/  UISETP.NE.AND UP0, UPT, UR5, 0x1, UPT ;  /* 0x000000010500788c */ /* 0x000fd6000bf05270 */
[----:B------:R-:W-:Y:S02]  /*0f80*/  @UP0 ULDC.64 UR10, c[0x0][0x9e8] ;  /* 0x00027a00000a0ab9 */ /* 0x000fe40000000a00 */
[----:B------:R-:W-:-:S04]  /*0f90*/  UIMAD.WIDE.U32 UR8, UR4, UR10, URZ ;  /* 0x0000000a040872a5 */ /* 0x000fc8000f8e003f */
[----:B------:R-:W-:-:S12]  /*0fa0*/  @UP0 USHF.R.U32.HI UR4, URZ, UR11, UR9 ;  /* 0x0000000b3f040299 */ /* 0x000fd80008011609 */
.L_x_12958:
[----:B------:R-:W-:-:S04]  /*0fb0*/  UIMAD UR4, UR4, UR5, URZ ;  /* 0x00000005040472a4 */ /* 0x000fc8000f8e023f */
[----:B------:R-:W-:-:S04]  /*0fc0*/  UISETP.LT.AND UP0, UPT, UR7, UR4, UPT ;  /* 0x000000040700728c */ /* 0x000fc8000bf01270 */
[----:B------:R-:W-:-:S12]  /*0fd0*/  USEL UR7, UR7, UR4, !UP0 ;  /* 0x0000000407077287 */ /* 0x000fd8000c000000 */
.L_x_12956:
        /* <DEDUP_REMOVED lines=47> */
.L_x_12959:
[----:B------:R-:W-:Y:S02]  /*12d0*/  UIMAD UR37, UR37, UR4, UR9 ;  /* 0x00000004252572a4 */ /* 0x000fe4000f8e0209 */
[----:B------:R-:W-:Y:S01]  /*12e0*/  IMAD.U32 R3, RZ, RZ, UR4 ;  /* 0x00000004ff037e24 */ /* 0x000fe2000f8e00ff */
[----:B------:R-:W-:Y:S01]  /*12f0*/  PLOP3.LUT P0, PT, PT, PT, PT, 0x80, 0x0 ;  /* 0x000000000000781c */ /* 0x000fe20003f0f070 */
[----:B------:R-:W-:Y:S01]  /*1300*/  IMAD.MOV.U32 R0, RZ, RZ, RZ ;  /* 0x000000ffff007224 */ /* 0x000fe200078e00ff */
[----:B------:R-:W-:Y:S02]  /*1310*/  CS2R R118, SRZ ;  /* 0x0000000000767805 */ /* 0x000fe4000001ff00 */
[----:B------:R-:W-:Y:S02]  /*1320*/  CS2R R116, SRZ ;  /* 0x0000000000747805 */ /* 0x000fe4000001ff00 */
[----:B------:R-:W-:Y:S01]  /*1330*/  VIADDMNMX R22, R3, UR37, R22, PT ;  /* 0x0000002503167c46 */ /* 0x000fe2000b800116 */
[----:B------:R-:W-:Y:S01]  /*1340*/  IMAD.MOV.U32 R3, RZ, RZ, RZ ;  /* 0x000000ffff037224 */ /* 0x000fe200078e00ff */
[----:B------:R-:W-:-:S02]  /*1350*/  CS2R R114, SRZ ;  /* 0x0000000000727805 */ /* 0x000fc4000001ff00 */
[----:B------:R-:W-:Y:S02]  /*1360*/  CS2R R112, SRZ ;  /* 0x0000000000707805 */ /* 0x000fe4000001ff00 */
[----:B------:R-:W-:Y:S02]  /*1370*/  ISETP.GT.AND P1, PT, R22, UR37, PT ;  /* 0x0000002516007c0c */ /* 0x000fe4000bf24270 */
        /* <DEDUP_REMOVED lines=19> */
[----:B0-----:R-:W-:Y:S01]  /*14b0*/  ULEA UR38, UR6, UR38, 0x18 ;  /* 0x0000002606267291 */ /* 0x001fe2000f8ec03f */
[----:B-1----:R-:W-:-:S13]  /*14c0*/  R2UR UR39, R0 ;  /* 0x00000000002772ca */ /* 0x002fda00000e0000 */
[----:B------:R-:W-:Y:S02]  /*14d0*/  UIMAD.WIDE UR4, UR39, 0x55555556, URZ ;  /* 0x55555556270478a5 */ /* 0x000fe4000f8e023f */
[----:B------:R-:W-:Y:S02]  /*14e0*/  UIADD3 UR4, UR38, 0x8400, URZ ;  /* 0x0000840026047890 */ /* 0x000fe4000fffe03f */
[----:B------:R-:W-:Y:S02]  /*14f0*/  ULEA.HI UR5, UR5, UR5, URZ, 0x1 ;  /* 0x0000000505057291 */ /* 0x000fe4000f8f083f */
[----:B------:R-:W-:Y:S02]  /*1500*/  ULOP3.LUT UP0, URZ, UR4, 0x3ff, URZ, 0xc0, !UPT ;  /* 0x000003ff043f7892 */ /* 0x000fe4000f80c03f */
[----:B------:R-:W-:-:S04]  /*1510*/  UIMAD UR5, UR5, -0x3, UR39 ;  /* 0xfffffffd050578a4 */ /* 0x000fc8000f8e0227 */
[----:B------:R-:W-:Y:S01]  /*1520*/  PLOP3.LUT P0, PT, PT, PT, UP0, 0x80, 0x0 ;  /* 0x000000000000781c */ /* 0x000fe20003f0f008 */
[----:B------:R-:W-:-:S04]  /*1530*/  ULEA UR5, UR5, UR4, 0xd ;  /* 0x0000000405057291 */ /* 0x000fc8000f8e683f */
[----:B------:R-:W-:-:S04]  /*1540*/  USHF.R.U32.HI UR5, URZ, 0x4, UR5 ;  /* 0x000000043f057899 */ /* 0x000fc80008011605 */
        /* <DEDUP_REMOVED lines=18> */
.L_x_12961:
[----:B------:R-:W-:-:S04]  /*1670*/  SHF.L.U32 R0, RZ, 0x1f, RZ ;  /* 0x0000001fff007819 */ /* 0x000fc800000006ff */
[----:B------:R-:W0:Y:S02]  /*1680*/  SYNCS.PHASECHK.TRANS64.TRYWAIT P0, [UR38+0x16800], R0 ;  /* 0x01680000ff0075a7 */ /* 0x000e240008000166 */
[----:B0-----:R-:W-:Y:S05]  /*1690*/  @!P0 BRA `(.L_x_12962) ;  /* 0x00000120009c8947 */ /* 0x001fea0003800000 */
.L_x_13113:
[----:B------:R-:W-:-:S06]  /*16a0*/  ULOP3.LUT UR4, UR45, 0x1, URZ, 0xfc, !UPT ;  /* 0x000000012d047892 */ /* 0x000fcc000f8efc3f */
[----:B0-----:R-:W-:-:S05]  /*16b0*/  IMAD.U32 R3, RZ, RZ, UR4 ;  /* 0x00000004ff037e24 */ /* 0x001fca000f8e00ff */
[----:B------:R-:W-:-:S13]  /*16c0*/  ISETP.NE.AND P0, PT, R3, 0x3, PT ;  /* 0x000000030300780c */ /* 0x000fda0003f05270 */
[----:B------:R-:W-:Y:S05]  /*16d0*/  @!P0 BRA `(.L_x_12963) ;  /* 0x0000000000048947 */ /* 0x000fea0003800000 */
[----:B------:R-:W-:Y:S01]  /*16e0*/  BPT.TRAP 0x1 ;  /* 0x000000040000795c */ /* 0x000fe20000300000 */
.L_x_12963:
[----:B------:R0:W1:Y:S01]  /*16f0*/  SYNCS.PHASECHK.TRANS64.TRYWAIT P2, [UR38+0x16830], R0 ;  /* 0x01683000ff0075a7 */ /* 0x0000620008040166 */
[----:B------:R-:W-:Y:S05]  /*1700*/  @!P0 BRA `(.L_x_12964) ;  /* 0x0000000000048947 */ /* 0x000fea0003800000 */
[----:B------:R-:W-:Y:S01]  /*1710*/  BPT.TRAP 0x1 ;  /* 0x000000040000795c */ /* 0x000fe20000300000 */
.L_x_12964:
[----:B------:R-:W-:Y:S01]  /*1720*/  IMAD.U32 R8, RZ, RZ, UR41 ;  /* 0x00000029ff087e24 */ /* 0x000fe2000f8e00ff */
[----:B------:R-:W-:-:S04]  /*1730*/  ISETP.NE.AND P1, PT, R19, RZ, PT ;  /* 0x000000ff1300720c */ /* 0x000fc80003f25270 */
[----:B------:R-:W-:Y:S01]  /*1740*/  LOP3.LUT R8, R8, 0x10000, RZ, 0xfc, !PT ;  /* 0x0001000008087812 */ /* 0x000fe200078efcff */
[----:B-1----:R-:W-:Y:S08]  /*1750*/  @P2 BRA `(.L_x_12965) ;  /* 0x0000000000082947 */ /* 0x002ff00003800000 */
[----:B------:R-:W1:Y:S02]  /*1760*/  SYNCS.PHASECHK.TRANS64.TRYWAIT P2, [UR38+0x16830], R0 ;  /* 0x01683000ff0075a7 */ /* 0x000e640008040166 */
[----:B-1----:R-:W-:Y:S05]  /*1770*/  @!P2 BRA `(.L_x_12966) ;  /* 0x00000120007ca947 */ /* 0x002fea0003800000 */
.L_x_12965:
        /* <DEDUP_REMOVED lines=17> */
[----:B------:R-:W-:Y:S01]  /*1890*/  LOP3.LUT R91, R91, 0xfffffffc, RZ, 0xc0, !PT ;  /* 0xfffffffc5b5b7812 */ /* 0x000fe200078ec0ff */
[----:B------:R-:W-:Y:S01]  /*18a0*/  UIADD3 UR14, UR24, 0x2, URZ ;  /* 0x00000002180e7890 */ /* 0x000fe2000fffe03f */
[----:B-1----:R-:W-:Y:S01]  /*18b0*/  IMAD.HI R3, R88, 0x55555556, RZ ;  /* 0x5555555658037827 */ /* 0x002fe200078e02ff */
[----:B------:R-:W-:Y:S01]  /*18c0*/  UIADD3 UR18, UR24, 0x4, URZ ;  /* 0x0000000418127890 */ /* 0x000fe2000fffe03f */
[----:B0-----:R-:W-:Y:S01]  /*18d0*/  SHF.R.S32.HI R0, RZ, 0x1f, R89 ;  /* 0x0000001fff007819 */ /* 0x001fe20000011459 */
[----:B------:R-:W-:Y:S01]  /*18e0*/  UMOV UR10, UR24 ;  /* 0x00000018000a7c82 */ /* 0x000fe20008000000 */
[----:B------:R-:W-:Y:S01]  /*18f0*/  ULDC UR6, c[0x0][0x9d8] ;  /* 0x0002760000067ab9 */ /* 0x000fe20000000800 */
[----:B------:R-:W-:Y:S01]  /*1900*/  HGMMA.64x128x16.F32 R24, gdesc[UR8], RZ, !UPT, gsb0 ;  /* 0x01e00000081879f0 */ /* 0x000fe2000c0008ff */
[----:B------:R-:W-:Y:S01]  /*1910*/  R2UR UR8, R8 ;  /* 0x00000000080872ca */ /* 0x000fe200000e0000 */
[----:B------:R-:W-:Y:S01]  /*1920*/  UIADD3 UR10, UR24, 0x6, URZ ;  /* 0x00000006180a7890 */ /* 0x000fe2000fffe03f */
[----:B------:R-:W-:Y:S01]  /*1930*/  IMAD.IADD R91, R18, 0x1, -R91 ;  /* 0x00000001125b7824 */ /* 0x000fe200078e0a5b */
[----:B------:R-:W-:Y:S01]  /*1940*/  UMOV UR9, 0x40000040 ;  /* 0x4000004000097882 */ /* 0x000fe20000000000 */
[----:B------:R-:W-:Y:S01]  /*1950*/  UMOV UR11, 0x40000040 ;  /* 0x40000040000b7882 */ /* 0x000fe20000000000 */
[----:B------:R-:W-:Y:S01]  /*1960*/  LEA.HI R18, R0, R89, RZ, 0x2 ;  /* 0x0000005900127211 */ /* 0x000fe200078f10ff */
[----:B------:R-:W-:Y:S01]  /*1970*/  ULDC UR4, c[0x0][0x448] ;  /* 0x0001120000047ab9 */ /* 0x000fe20000000800 */
[----:B------:R-:W-:Y:S01]  /*1980*/  ULDC UR27, c[0x0][0x2f0] ;  /* 0x0000bc00001b7ab9 */ /* 0x000fe20000000800 */
[----:B------:R-:W-:Y:S01]  /*1990*/  UISETP.NE.AND UP0, UPT, UR4, 0x1, UPT ;  /* 0x000000010400788c */ /* 0x000fe2000bf05270 */
[----:B------:R-:W-:Y:S01]  /*19a0*/  ULDC UR7, c[0x0][0x288] ;  /* 0x0000a20000077ab9 */ /* 0x000fe20000000800 */
[----:B------:R-:W-:-:S03]  /*19b0*/  ULDC UR25, c[0x0][0x9dc] ;  /* 0x0002770000197ab9 */ /* 0x000fc60000000800 */
[----:B------:R-:W-:Y:S01]  /*19c0*/  UIADD3 UR12, UR8, 0x2, URZ ;  /* 0x00000002080c7890 */ /* 0x000fe2000fffe03f */
[----:B------:R-:W-:Y:S01]  /*19d0*/  PLOP3.LUT P2, PT, PT, PT, UP0, 0x80, 0x0 ;  /* 0x000000000000781c */ /* 0x000fe20003f4f008 */
[----:B------:R-:W-:Y:S01]  /*19e0*/  UIADD3 UR16, UR8, 0x4, URZ ;  /* 0x0000000408107890 */ /* 0x000fe2000fffe03f */
[----:B------:R-:W-:Y:S01]  /*19f0*/  PLOP3.LUT P3, PT, PT, PT, UP0, 0x80, 0x0 ;  /* 0x000000000000781c */ /* 0x000fe20003f6f008 */
[----:B------:R-:W-:Y:S02]  /*1a00*/  UIADD3 UR8, UR8, 0x6, URZ ;  /* 0x0000000608087890 */ /* 0x000fe4000fffe03f */
[----:B------:R-:W-:Y:S01]  /*1a10*/  @UP0 ULDC UR4, c[0x0][0x44c] ;  /* 0x0001130000040ab9 */ /* 0x000fe20000000800 */
[----:B------:R-:W-:Y:S01]  /*1a20*/  ULOP3.LUT UR25, URZ, UR25, URZ, 0x33, !UPT ;  /* 0x000000193f197292 */ /* 0x000fe2000f8e333f */
        /* <DEDUP_REMOVED lines=13> */
[----:B------:R-:W-:Y:S01]  /*1b00*/  LEA.HI R3, R0, R89, RZ, 0x5 ;  /* 0x0000005900037211 */ /* 0x000fe200078f28ff */
[----:B------:R-:W-:Y:S01]  /*1b10*/  FMUL.FTZ R10, R30, UR6 ;  /* 0x000000061e0a7c20 */ /* 0x000fe20008410000 */
[--C-:B------:R-:W-:Y:S01]  /*1b20*/  SHF.R.S32.HI R0, RZ, 0x2, R18.reuse ;  /* 0x00000002ff007819 */ /* 0x100fe20000011412 */
[----:B------:R-:W-:Y:S01]  /*1b30*/  FMUL.FTZ R19, R42, UR6 ;  /* 0x000000062a137c20 */ /* 0x000fe20008410000 */
[----:B------:R-:W-:Y:S01]  /*1b40*/  SHF.R.S32.HI R25, RZ, 0x1f, R18 ;  /* 0x0000001fff197819 */ /* 0x000fe20000011412 */
[----:B------:R-:W-:Y:S01]  /*1b50*/  FMUL.FTZ R42, R44, UR6 ;  /* 0x000000062c2a7c20 */ /* 0x000fe20008410000 */
[----:B------:R-:W-:Y:S01]  /*1b60*/  SHF.R.S32.HI R3, RZ, 0x5, R3 ;  /* 0x00000005ff037819 */ /* 0x000fe20000011403 */
[----:B------:R-:W-:Y:S01]  /*1b70*/  IMAD R29, R29, -0x3, R88 ;  /* 0xfffffffd1d1d7824 */ /* 0x000fe200078e0258 */
[-C--:B------:R-:W-:Y:S01]  /*1b80*/  LEA.HI R25, R25, R0.reuse, RZ, 0x3 ;  /* 0x0000000019197211 */ /* 0x080fe200078f18ff */
[----:B------:R-:W-:Y:S01]  /*1b90*/  FMUL.FTZ R14, R38, UR6 ;  /* 0x00000006260e7c20 */ /* 0x000fe20008410000 */
[----:B------:R-:W-:Y:S01]  /*1ba0*/  LEA.HI R30, R91, R91, RZ, 0x1 ;  /* 0x0000005b5b1e7211 */ /* 0x000fe200078f08ff */
[----:B------:R-:W-:Y:S01]  /*1bb0*/  FMUL.FTZ R6, R27, UR6 ;  /* 0x000000061b067c20 */ /* 0x000fe20008410000 */
[----:B------:R-:W-:Y:S01]  /*1bc0*/  LEA R3, R3, UR40, 0x4 ;  /* 0x0000002803037c11 */ /* 0x000fe2000f8e20ff */
[----:B------:R-:W-:Y:S01]  /*1bd0*/  FMUL.FTZ R38, R40, UR6 ;  /* 0x0000000628267c20 */ /* 0x000fe20008410000 */
[----:B------:R-:W-:Y:S01]  /*1be0*/  LOP3.LUT R25, R25, 0xfffffff8, RZ, 0xc0, !PT ;  /* 0xfffffff819197812 */ /* 0x000fe200078ec0ff */
[----:B------:R-:W-:Y:S01]  /*1bf0*/  FMUL.FTZ R40, R41, UR6 ;  /* 0x0000000629287c20 */ /* 0x000fe20008410000 */
[----:B------:R-:W-:Y:S01]  /*1c00*/  LOP3.LUT R30, R30, 0x1ffffffe, RZ, 0xc0, !PT ;  /* 0x1ffffffe1e1e7812 */ /* 0x000fe200078ec0ff */
[----:B------:R-:W-:Y:S01]  /*1c10*/  FMUL.FTZ R27, R50, UR6 ;  /* 0x00000006321b7c20 */ /* 0x000fe20008410000 */
[----:B------:R-:W-:Y:S01]  /*1c20*/  IADD3 R44, R3, R0, -R25 ;  /* 0x00000000032c7210 */ /* 0x000fe20007ffe819 */
[----:B------:R-:W-:-:S02]  /*1c30*/  IMAD.U32 R3, RZ, RZ, UR38 ;  /* 0x00000026ff037e24 */ /* 0x000fc4000f8e00ff */
[----:B------:R-:W-:Y:S01]  /*1c40*/  FMUL.FTZ R41, R63, UR6 ;  /* 0x000000063f297c20 */ /* 0x000fe20008410000 */
[----:B------:R-:W-:Y:S02]  /*1c50*/  IMAD.IADD R0, R91, 0x1, -R30 ;  /* 0x000000015b007824 */ /* 0x000fe400078e0a1e */
[----:B------:R-:W-:Y:S01]  /*1c60*/  FMUL.FTZ R50, R71, UR6 ;  /* 0x0000000647327c20 */ /* 0x000fe20008410000 */
[----:B------:R-:W-:Y:S02]  /*1c70*/  IMAD R29, R29, 0x40, R44 ;  /* 0x000000401d1d7824 */ /* 0x000fe400078e022c */
[----:B------:R-:W-:Y:S01]  /*1c80*/  FMUL.FTZ R63, R69, UR6 ;  /* 0x00000006453f7c20 */ /* 0x000fe20008410000 */
[----:B------:R-:W-:Y:S02]  /*1c90*/  @!P1 VIADD R3, R3, 0x16840 ;  /* 0x0001684003039836 */ /* 0x000fe40000000000 */
[----:B------:R-:W-:Y:S01]  /*1ca0*/  FMUL.FTZ R7, R31, UR6 ;  /* 0x000000061f077c20 */ /* 0x000fe20008410000 */
[----:B------:R-:W-:-:S02]  /*1cb0*/  IMAD R0, R0, 0x8, R29 ;  /* 0x0000000800007824 */ /* 0x000fc400078e021d */
[----:B------:R-:W-:Y:S01]  /*1cc0*/  FMUL.FTZ R21, R46, UR6 ;  /* 0x000000062e157c20 */ /* 0x000fe20008410000 */
[----:B------:R-:W-:Y:S02]  /*1cd0*/  IMAD.MOV.U32 R69, RZ, RZ, -0x80 ;  /* 0xffffff80ff457424 */ /* 0x000fe400078e00ff */
[----:B------:R-:W-:Y:S01]  /*1ce0*/  FMUL.FTZ R31, R54, UR6 ;  /* 0x00000006361f7c20 */ /* 0x000fe20008410000 */
[----:B------:R-:W-:Y:S01]  /*1cf0*/  @P2 IMAD.HI.U32 R29, R0, UR4, RZ ;  /* 0x00000004001d2c27 */ /* 0x000fe2000f8e00ff */
[----:B------:R-:W-:Y:S01]  /*1d00*/  @UP0 ULDC UR4, c[0x0][0x450] ;  /* 0x0001140000040ab9 */ /* 0x000fe20000000800 */
[----:B------:R-:W-:Y:S02]  /*1d10*/  LOP3.LUT R30, R18, 0x7ffffffc, RZ, 0xc0, !PT ;  /* 0x7ffffffc121e7812 */ /* 0x000fe400078ec0ff */
[----:B------:R-:W-:Y:S01]  /*1d20*/  FMUL.FTZ R46, R67, UR6 ;  /* 0x00000006432e7c20 */ /* 0x000fe20008410000 */
[----:B------:R-:W-:Y:S01]  /*1d30*/  IMAD.MOV.U32 R71, RZ, RZ, R0 ;  /* 0x000000ffff477224 */ /* 0x000fe200078e0000 */
[----:B------:R-:W-:Y:S01]  /*1d40*/  @P3 SHF.R.U32.HI R71, RZ, UR4, R29 ;  /* 0x00000004ff473c19 */ /* 0x000fe2000801161d */
[----:B------:R-:W-:Y:S01]  /*1d50*/  FMUL.FTZ R54, R75, UR6 ;  /* 0x000000064b367c20 */ /* 0x000fe20008410000 */
[----:B------:R-:W-:Y:S01]  /*1d60*/  @!P1 PRMT R18, RZ, 0x654, R3 ;  /* 0x00000654ff129816 */ /* 0x000fe20000000003 */
[----:B------:R-:W-:Y:S01]  /*1d70*/  FMUL.FTZ R67, R77, UR6 ;  /* 0x000000064d437c20 */ /* 0x000fe20008410000 */
[----:B------:R-:W-:-:S02]  /*1d80*/  IMAD R75, R22, R69, 0x80 ;  /* 0x00000080164b7424 */ /* 0x000fc400078e0245 */
[----:B------:R-:W-:Y:S01]  /*1d90*/  FMUL.FTZ R12, R34, UR6 ;  /* 0x00000006220c7c20 */ /* 0x000fe20008410000 */
[----:B------:R-:W0:Y:S01]  /*1da0*/  SHFL.IDX PT, R77, R71, RZ, 0x1c1f ;  /* 0x001c1fff474d7589 */ /* 0x000e2200000e0000 */
[----:B------:R-:W-:Y:S01]  /*1db0*/  FMUL.FTZ R34, R36, UR6 ;  /* 0x0000000624227c20 */ /* 0x000fe20008410000 */
[----:B------:R-:W-:Y:S01]  /*1dc0*/  ULDC.64 UR4, c[0x0][0x9e0] ;  /* 0x0002780000047ab9 */ /* 0x000fe20000000a00 */
        /* <DEDUP_REMOVED lines=9> */
[----:B------:R-:W-:Y:S01]  /*1e60*/  IMAD.IADD R3, R89, 0x1, -R30 ;  /* 0x0000000159037824 */ /* 0x000fe200078e0a1e */
[----:B------:R-:W-:Y:S01]  /*1e70*/  UISETP.GE.AND UP1, UPT, UR5, 0x1, UPT ;  /* 0x000000010500788c */ /* 0x000fe2000bf26270 */
[----:B-1----:R-:W-:-:S02]  /*1e80*/  VIADD R18, R75, 0x1 ;  /* 0x000000014b127836 */ /* 0x002fc40000000000 */
        /* <DEDUP_REMOVED lines=35> */
[----:B------:R-:W-:Y:S01]  /*20c0*/  IMAD R69, R3, -0x2, R18 ;  /* 0xfffffffe03457824 */ /* 0x000fe200078e0212 */
[----:B------:R-:W-:Y:S01]  /*20d0*/  PLOP3.LUT P2, PT, PT, PT, UP1, 0x40, 0x0 ;  /* 0x000000000000781c */ /* 0x000fe20003f4e818 */
[----:B------:R-:W-:Y:S01]  /*20e0*/  IMAD.U32 R44, RZ, RZ, UR7 ;  /* 0x00000007ff2c7e24 */ /* 0x000fe2000f8e00ff */
[----:B------:R-:W1:Y:S01]  /*20f0*/  MUFU.TANH R5, R5 ;  /* 0x0000000500057308 */ /* 0x000e620000002400 */
[----:B------:R-:W-:Y:S01]  /*2100*/  IMAD R69, R16, UR27, R69 ;  /* 0x0000001b10457c24 */ /* 0x000fe2000f8e0245 */
[----:B------:R-:W-:Y:S01]  /*2110*/  LEA R74, R22, 0xffffff80, 0x7 ;  /* 0xffffff80164a7811 */ /* 0x000fe200078e38ff */
[----:B------:R-:W-:-:S02]  /*2120*/  IMAD R18, R16, UR27, R75 ;  /* 0x0000001b10127c24 */ /* 0x000fc4000f8e024b */
[----:B------:R-:W-:Y:S02]  /*2130*/  IMAD.IADD R69, R69, 0x1, -R44 ;  /* 0x0000000145457824 */ /* 0x000fe400078e0a2c */
[----:B------:R-:W-:Y:S01]  /*2140*/  IMAD R76, R3, -0x2, R18 ;  /* 0xfffffffe034c7824 */ /* 0x000fe200078e0212 */
[----:B------:R-:W2:Y:S01]  /*2150*/  MUFU.TANH R90, R90 ;  /* 0x0000005a005a7308 */ /* 0x000ea20000002400 */
[C---:B------:R-:W-:Y:S02]  /*2160*/  VIADD R79, R69.reuse, UR4 ;  /* 0x00000004454f7c36 */ /* 0x040fe40008000000 */
[----:B------:R-:W-:-:S03]  /*2170*/  VIADD R78, R69, UR25 ;  /* 0x00000019454e7c36 */ /* 0x000fc60008000000 */
[----:B0-----:R-:W-:Y:S01]  /*2180*/  VIADDMNMX R72, R77, R79, R76, PT ;  /* 0x0000004f4d487246 */ /* 0x001fe2000380014c */
[----:B------:R-:W-:Y:S01]  /*2190*/  IMAD.IADD R73, R78, 0x1, R77 ;  /* 0x000000014e497824 */ /* 0x000fe200078e024d */
[----:B------:R-:W0:Y:S08]  /*21a0*/  MUFU.TANH R4, R4 ;  /* 0x0000000400047308 */ /* 0x000e300000002400 */
        /* <DEDUP_REMOVED lines=75> */
.L_x_12969:
[----:B------:R-:W-:-:S06]  /*2660*/  UISETP.NE.AND UP2, UPT, UR5, 0x1, UPT ;  /* 0x000000010500788c */ /* 0x000fcc000bf45270 */
[----:B------:R-:W-:-:S05]  /*2670*/  PLOP3.LUT P2, PT, PT, PT, UP2, 0x80, 0x0 ;  /* 0x000000000000781c */ /* 0x000fca0003f4f028 */
[----:B------:R-:W-:-:S08]  /*2680*/  @UP2 ULDC.64 UR6, c[0x0][0x9e8] ;  /* 0x00027a0000062ab9 */ /* 0x000fd00000000a00 */
[----:B------:R-:W-:-:S05]  /*2690*/  @P2 IMAD.HI.U32 R18, R69, UR6, RZ ;  /* 0x0000000645122c27 */ /* 0x000fca000f8e00ff */
[----:B------:R-:W-:-:S07]  /*26a0*/  @P2 SHF.R.U32.HI R69, RZ, UR7, R18 ;  /* 0x00000007ff452c19 */ /* 0x000fce0008011612 */
.L_x_12970:
[----:B------:R-:W-:Y:S05]  /*26b0*/  BSYNC B0 ;  /* 0x0000000000007941 */ /* 0x000fea0003800000 */
.L_x_12968:
[----:B------:R-:W-:-:S04]  /*26c0*/  IMAD R18, R69, UR5, -R74 ;  /* 0x0000000545127c24 */ /* 0x000fc8000f8e0a4a */
[----:B------:R-:W-:-:S05]  /*26d0*/  IMAD R18, R3, -0x2, R18 ;  /* 0xfffffffe03127824 */ /* 0x000fca00078e0212 */
[----:B------:R-:W-:Y:S02]  /*26e0*/  VIMNMX R73, R73, R18, !PT ;  /* 0x0000001249497248 */ /* 0x000fe40007fe0100 */
[----:B------:R-:W-:-:S07]  /*26f0*/  VIADDMNMX R72, R18, UR5, R72, PT ;  /* 0x0000000512487c46 */ /* 0x000fce000b800148 */
.L_x_12967:
[C---:B------:R-:W-:Y:S01]  /*2700*/  ISETP.GE.AND P4, PT, R75.reuse, 0x9, PT ;  /* 0x000000094b00780c */ /* 0x040fe20003f86270 */
[----:B------:R-:W1:Y:S01]  /*2710*/  SHFL.IDX PT, R71, R71, 0x1, 0x1c1f ;  /* 0x003c1f0047477f89 */ /* 0x000e6200000e0000 */
[C---:B------:R-:W-:Y:S02]  /*2720*/  ISETP.GE.AND P2, PT, R75.reuse, 0x2, PT ;  /* 0x000000024b00780c */ /* 0x040fe40003f46270 */
        /* <DEDUP_REMOVED lines=9> */
[----:B------:R-:W-:Y:S02]  /*27c0*/  ISETP.GT.AND P3, PT, R73, 0x9, !P5 ;  /* 0x000000094900780c */ /* 0x000fe40006f64270 */
[C---:B------:R-:W-:Y:S02]  /*27d0*/  ISETP.GE.AND P5, PT, R75.reuse, 0x11, PT ;  /* 0x000000114b00780c */ /* 0x040fe40003fa6270 */
[C---:B------:R-:W-:Y:S02]  /*27e0*/  ISETP.LT.OR P4, PT, R72.reuse, 0x9, P4 ;  /* 0x000000094800780c */ /* 0x040fe40002781670 */
[----:B------:R-:W-:Y:S02]  /*27f0*/  ISETP.LT.OR P3, PT, R72, 0xa, P3 ;  /* 0x0000000a4800780c */ /* 0x000fe40001f61670 */
[----:B------:R-:W-:Y:S02]  /*2800*/  FSEL R127, R92, -INF , !P4 ;  /* 0xff8000005c7f7808 */ /* 0x000fe40006000000 */
[----:B------:R-:W-:-:S02]  /*2810*/  ISETP.GE.AND P4, PT, R75, 0x12, PT ;  /* 0x000000124b00780c */ /* 0x000fc40003f86270 */
[----:B------:R-:W-:Y:S02]  /*2820*/  LOP3.LUT R18, R18, 0xfffffff7, RZ, 0xc0, !PT ;  /* 0xfffffff712127812 */ /* 0x000fe400078ec0ff */
[----:B0-----:R-:W-:Y:S02]  /*2830*/  FSEL R129, R93, -INF , !P3 ;  /* 0xff8000005d817808 */ /* 0x001fe40005800000 */
[----:B------:R-:W-:Y:S02]  /*2840*/  ISETP.GT.AND P3, PT, R73, 0x10, !P5 ;  /* 0x000000104900780c */ /* 0x000fe40006f64270 */
[----:B------:R-:W-:Y:S02]  /*2850*/  @P5 LOP3.LUT R18, R18, 0x8, RZ, 0xfc, !PT ;  /* 0x0000000812125812 */ /* 0x000fe400078efcff */
[----:B------:R-:W-:Y:S02]  /*2860*/  ISETP.LT.OR P3, PT, R72, 0x11, P3 ;  /* 0x000000114800780c */ /* 0x000fe40001f61670 */
[----:B------:R-:W-:-:S02]  /*2870*/  LOP3.LUT R18, R18, 0xfdffffff, RZ, 0xc0, !PT ;  /* 0xfdffffff12127812 */ /* 0x000fc400078ec0ff */
[----:B------:R-:W-:Y:S02]  /*2880*/  FSEL R125, R94, -INF , !P3 ;  /* 0xff8000005e7d7808 */ /* 0x000fe40005800000 */
[----:B------:R-:W-:Y:S02]  /*2890*/  @P4 LOP3.LUT R18, R18, 0x2000000, RZ, 0xfc, !PT ;  /* 0x0200000012124812 */ /* 0x000fe400078efcff */
[----:B------:R-:W-:Y:S02]  /*28a0*/  ISETP.GT.AND P3, PT, R73, 0x11, !P4 ;  /* 0x000000114900780c */ /* 0x000fe40006764270 */
[----:B------:R-:W-:Y:S02]  /*28b0*/  ISETP.GE.AND P4, PT, R75, 0x19, PT ;  /* 0x000000194b00780c */ /* 0x000fe40003f86270 */
[----:B------:R-:W-:Y:S02]  /*28c0*/  ISETP.LT.OR P3, PT, R72, 0x12, P3 ;  /* 0x000000124800780c */ /* 0x000fe40001f61670 */
[----:B------:R-:W-:-:S02]  /*28d0*/  LOP3.LUT R18, R18, 0xfeffffff, RZ, 0xc0, !PT ;  /* 0xfeffffff12127812 */ /* 0x000fc400078ec0ff */
[----:B------:R-:W-:Y:S02]  /*28e0*/  FSEL R123, R33, -INF , !P3 ;  /* 0xff800000217b7808 */ /* 0x000fe40005800000 */
[----:B------:R-:W-:-:S04]  /*28f0*/  ISETP.GT.AND P3, PT, R73, 0x18, !P4 ;  /* 0x000000184900780c */ /* 0x000fc80006764270 */
[----:B------:R-:W-:Y:S02]  /*2900*/  ISETP.LT.OR P3, PT, R72, 0x19, P3 ;  /* 0x000000194800780c */ /* 0x000fe40001f61670 */
[----:B------:R-:W-:Y:S02]  /*2910*/  @P4 LOP3.LUT R18, R18, 0x1000000, RZ, 0xfc, !PT ;  /* 0x0100000012124812 */ /* 0x000fe400078efcff */
[----:B------:R-:W-:Y:S02]  /*2920*/  ISETP.GE.AND P4, PT, R75, 0x1a, PT ;  /* 0x0000001a4b00780c */ /* 0x000fe40003f86270 */
[----:B------:R-:W-:Y:S02]  /*2930*/  LOP3.LUT R18, R18, 0xff7fffff, RZ, 0xc0, !PT ;  /* 0xff7fffff12127812 */ /* 0x000fe400078ec0ff */
[----:B------:R-:W-:Y:S02]  /*2940*/  FSEL R119, R34, -INF , !P3 ;  /* 0xff80000022777808 */ /* 0x000fe40005800000 */
[----:B------:R-:W-:-:S02]  /*2950*/  ISETP.GT.AND P3, PT, R73, 0x19, !P4 ;  /* 0x000000194900780c */ /* 0x000fc40006764270 */
[----:B-1----:R-:W-:Y:S02]  /*2960*/  VIADDMNMX R34, R71, R79, R76, PT ;  /* 0x0000004f47227246 */ /* 0x002fe4000380014c */
[----:B------:R-:W-:-:S03]  /*2970*/  ISETP.LT.OR P3, PT, R72, 0x1a, P3 ;  /* 0x0000001a4800780c */ /* 0x000fc60001f61670 */
[----:B------:R-:W-:Y:S02]  /*2980*/  @P4 LOP3.LUT R18, R18, 0x800000, RZ, 0xfc, !PT ;  /* 0x0080000012124812 */ /* 0x000fe400078efcff */
[----:B------:R-:W-:Y:S02]  /*2990*/  ISETP.GE.AND P4, PT, R75, 0x21, PT ;  /* 0x000000214b00780c */ /* 0x000fe40003f86270 */
[----:B------:R-:W-:Y:S02]  /*29a0*/  LOP3.LUT R18, R18, 0xffbfffff, RZ, 0xc0, !PT ;  /* 0xffbfffff12127812 */ /* 0x000fe400078ec0ff */
[----:B------:R-:W-:Y:S01]  /*29b0*/  FSEL R95, R36, -INF , !P3 ;  /* 0xff800000245f7808 */ /* 0x000fe20005800000 */
[----:B------:R-:W-:Y:S01]  /*29c0*/  IMAD.IADD R36, R78, 0x1, R71 ;  /* 0x000000014e247824 */ /* 0x000fe200078e0247 */
        /* <DEDUP_REMOVED lines=158> */
.L_x_12973:
[----:B------:R-:W-:-:S06]  /*33b0*/  UISETP.NE.AND UP2, UPT, UR5, 0x1, UPT ;  /* 0x000000010500788c */ /* 0x000fcc000bf45270 */
[----:B------:R-:W-:-:S05]  /*33c0*/  PLOP3.LUT P6, PT, PT, PT, UP2, 0x80, 0x0 ;  /* 0x000000000000781c */ /* 0x000fca0003fcf028 */
[----:B------:R-:W-:-:S08]  /*33d0*/  @UP2 ULDC.64 UR6, c[0x0][0x9e8] ;  /* 0x00027a0000062ab9 */ /* 0x000fd00000000a00 */
[----:B------:R-:W-:Y:S01]  /*33e0*/  @P6 IMAD.HI.U32 R38, R71, UR6, RZ ;  /* 0x0000000647266c27 */ /* 0x000fe2000f8e00ff */
[----:B------:R-:W-:-:S13]  /*33f0*/  PLOP3.LUT P6, PT, PT, PT, UP2, 0x80, 0x0 ;  /* 0x000000000000781c */ /* 0x000fda0003fcf028 */
[----:B------:R-:W-:-:S07]  /*3400*/  @P6 SHF.R.U32.HI R71, RZ, UR7, R38 ;  /* 0x00000007ff476c19 */ /* 0x000fce0008011626 */
.L_x_12974:
[----:B------:R-:W-:Y:S05]  /*3410*/  BSYNC B0 ;  /* 0x0000000000007941 */ /* 0x000fea0003800000 */
.L_x_12972:
[----:B------:R-:W-:-:S04]  /*3420*/  IMAD R38, R71, UR5, -R74 ;  /* 0x0000000547267c24 */ /* 0x000fc8000f8e0a4a */
[----:B------:R-:W-:-:S05]  /*3430*/  IMAD R71, R3, -0x2, R38 ;  /* 0xfffffffe03477824 */ /* 0x000fca00078e0226 */
[----:B------:R-:W-:Y:S02]  /*3440*/  VIMNMX R36, R36, R71, !PT ;  /* 0x0000004724247248 */ /* 0x000fe40007fe0100 */
[----:B------:R-:W-:-:S07]  /*3450*/  VIADDMNMX R34, R71, UR5, R34, PT ;  /* 0x0000000547227c46 */ /* 0x000fce000b800122 */
.L_x_12971:
[----:B------:R-:W-:Y:S01]  /*3460*/  ISETP.GT.AND P2, PT, R36, 0x1, !P2 ;  /* 0x000000012400780c */ /* 0x000fe20005744270 */
[----:B------:R-:W-:Y:S01]  /*3470*/  ULDC UR6, c[0x0][0x988] ;  /* 0x0002620000067ab9 */ /* 0x000fe20000000800 */
[----:B------:R-:W-:Y:S01]  /*3480*/  LOP3.LUT P6, RZ, R18, 0x8, RZ, 0xc0, !PT ;  /* 0x0000000812ff7812 */ /* 0x000fe200078cc0ff */
[----:B------:R-:W-:Y:S01]  /*3490*/  IMAD.U32 R42, RZ, RZ, UR6 ;  /* 0x00000006ff2a7e24 */ /* 0x000fe2000f8e00ff */
[----:B------:R-:W-:Y:S01]  /*34a0*/  ISETP.LT.OR P2, PT, R34, 0x2, P2 ;  /* 0x000000022200780c */ /* 0x000fe20001741670 */
[----:B------:R-:W-:Y:S01]  /*34b0*/  @UP0 ULDC UR6, c[0x0][0x44c] ;  /* 0x0001130000060ab9 */ /* 0x000fe20000000800 */
[----:B------:R-:W-:Y:S01]  /*34c0*/  ISETP.GT.AND P3, PT, R36, 0x70, !P3 ;  /* 0x000000702400780c */ /* 0x000fe20005f64270 */
[----:B------:R-:W-:Y:S01]  /*34d0*/  UIMAD.WIDE.U32 UR6, UR40, UR6, URZ ;  /* 0x00000006280672a5 */ /* 0x000fe2000f8e003f */
[----:B------:R-:W-:Y:S01]  /*34e0*/  FSEL R91, R6, -INF , !P2 ;  /* 0xff800000065b7808 */ /* 0x000fe20005000000 */
[----:B------:R-:W-:Y:S01]  /*34f0*/  @UP0 ULDC UR11, c[0x0][0x450] ;  /* 0x00011400000b0ab9 */ /* 0x000fe20000000800 */
[----:B------:R-:W-:Y:S01]  /*3500*/  LOP3.LUT P2, RZ, R18, 0x2, RZ, 0xc0, !PT ;  /* 0x0000000212ff7812 */ /* 0x000fe2000784c0ff */
[----:B------:R-:W-:Y:S01]  /*3510*/  @UP0 USHF.R.U32.HI UR40, URZ, UR11, UR7 ;  /* 0x0000000b3f280299 */ /* 0x000fe20008011607 */
        /* <DEDUP_REMOVED lines=18> */
[----:B------:R-:W-:-:S02]  /*3640*/  LOP3.LUT P2, RZ, R18, 0x2000000, RZ, 0xc0, !PT ;  /* 0x0200000012ff7812 */ /* 0x000fc4000784c0ff */
[----:B------:R-:W-:Y:S02]  /*3650*/  LOP3.LUT P6, RZ, R18, 0x8000, RZ, 0xc0, !PT ;  /* 0x0000800012ff7812 */ /* 0x000fe400078cc0ff */
        /* <DEDUP_REMOVED lines=54> */
[----:B------:R-:W-:Y:S01]  /*39c0*/  LOP3.LUT P2, RZ, R18, 0x20000, RZ, 0xc0, !PT ;  /* 0x0002000012ff7812 */ /* 0x000fe2000784c0ff */
[----:B------:R-:W0:Y:S01]  /*39d0*/  SHFL.BFLY PT, R7, R10, 0x2, 0x1f ;  /* 0x0c401f000a077f89 */ /* 0x000e2200000e0000 */
[C---:B------:R-:W-:Y:S02]  /*39e0*/  ISETP.GT.AND P4, PT, R36.reuse, 0x71, !P4 ;  /* 0x000000712400780c */ /* 0x040fe40006784270 */
[----:B------:R-:W-:Y:S02]  /*39f0*/  ISETP.GT.AND P2, PT, R36, 0x31, !P2 ;  /* 0x000000312400780c */ /* 0x000fe40005744270 */
[C---:B------:R-:W-:Y:S02]  /*3a00*/  ISETP.LT.OR P3, PT, R34.reuse, 0x71, P3 ;  /* 0x000000712200780c */ /* 0x040fe40001f61670 */
[----:B------:R-:W-:-:S02]  /*3a10*/  ISETP.LT.OR P2, PT, R34, 0x32, P2 ;  /* 0x000000322200780c */ /* 0x000fc40001741670 */
[----:B------:R-:W-:Y:S02]  /*3a20*/  ISETP.GT.AND P5, PT, R36, 0x78, !P5 ;  /* 0x000000782400780c */ /* 0x000fe40006fa4270 */
[----:B------:R-:W-:Y:S02]  /*3a30*/  FSEL R79, R26, -INF , !P2 ;  /* 0xff8000001a4f7808 */ /* 0x000fe40005000000 */
[----:B------:R-:W-:Y:S02]  /*3a40*/  LOP3.LUT P2, RZ, R18, 0x10000, RZ, 0xc0, !PT ;  /* 0x0001000012ff7812 */ /* 0x000fe4000784c0ff */
[----:B------:R-:W-:Y:S02]  /*3a50*/  ISETP.LT.OR P4, PT, R34, 0x72, P4 ;  /* 0x000000722200780c */ /* 0x000fe40002781670 */
[----:B------:R-:W-:Y:S02]  /*3a60*/  ISETP.GT.AND P2, PT, R36, 0x38, !P2 ;  /* 0x000000382400780c */ /* 0x000fe40005744270 */
[----:B------:R-:W-:-:S02]  /*3a70*/  ISETP.LT.OR P5, PT, R34, 0x79, P5 ;  /* 0x000000792200780c */ /* 0x000fc40002fa1670 */
[----:B------:R-:W-:Y:S02]  /*3a80*/  ISETP.LT.OR P2, PT, R34, 0x39, P2 ;  /* 0x000000392200780c */ /* 0x000fe40001741670 */
[----:B------:R-:W-:Y:S02]  /*3a90*/  R2UR UR10, R23 ;  /* 0x00000000170a72ca */ /* 0x000fe400000e0000 */
[----:B------:R-:W-:Y:S02]  /*3aa0*/  FSEL R31, R31, -INF , !P2 ;  /* 0xff8000001f1f7808 */ /* 0x000fe40005000000 */
[----:B------:R-:W-:Y:S02]  /*3ab0*/  ISETP.GT.AND P2, PT, R36, 0x39, !P6 ;  /* 0x000000392400780c */ /* 0x000fe40007744270 */
[----:B0-----:R-:W-:Y:S02]  /*3ac0*/  FMNMX.FTZ R11, R10, R7, !PT ;  /* 0x000000070a0b7209 */ /* 0x001fe40007810000 */
[----:B------:R-:W-:-:S02]  /*3ad0*/  ISETP.LT.OR P2, PT, R34, 0x3a, P2 ;  /* 0x0000003a2200780c */ /* 0x000fc40001741670 */
[----:B------:R-:W-:Y:S01]  /*3ae0*/  LOP3.LUT P6, RZ, R18, 0x10, RZ, 0xc0, !PT ;  /* 0x0000001012ff7812 */ /* 0x000fe200078cc0ff */
[----:B------:R-:W0:Y:S01]  /*3af0*/  SHFL.BFLY PT, R6, R11, 0x1, 0x1f ;  /* 0x0c201f000b067f89 */ /* 0x000e2200000e0000 */
[----:B------:R-:W-:Y:S01]  /*3b00*/  FSEL R13, R32, -INF , !P2 ;  /* 0xff800000200d7808 */ /* 0x000fe20005000000 */
[----:B------:R-:W-:Y:S01]  /*3b10*/  UIADD3 UR40, UR10, UR40, URZ ;  /* 0x000000280a287290 */ /* 0x000fe2000fffe03f */
[----:B------:R-:W-:-:S03]  /*3b20*/  LOP3.LUT P2, RZ, R18, 0x4000, RZ, 0xc0, !PT ;  /* 0x0000400012ff7812 */ /* 0x000fc6000784c0ff */
[----:B------:R-:W-:Y:S01]  /*3b30*/  UIADD3 UR4, UR40, UR4, URZ ;  /* 0x0000000428047290 */ /* 0x000fe2000fffe03f */
[----:B------:R-:W-:-:S04]  /*3b40*/  ISETP.GT.AND P2, PT, R36, 0x40, !P2 ;  /* 0x000000402400780c */ /* 0x000fc80005744270 */
[----:B------:R-:W-:-:S04]  /*3b50*/  ISETP.LT.OR P2, PT, R34, 0x41, P2 ;  /* 0x000000412200780c */ /* 0x000fc80001741670 */
[----:B------:R-:W-:Y:S02]  /*3b60*/  FSEL R35, R35, -INF , !P2 ;  /* 0xff80000023237808 */ /* 0x000fe40005000000 */
[----:B------:R-:W-:-:S04]  /*3b70*/  LOP3.LUT P2, RZ, R18, 0x2000, RZ, 0xc0, !PT ;  /* 0x0000200012ff7812 */ /* 0x000fc8000784c0ff */
[----:B------:R-:W-:Y:S02]  /*3b80*/  ISETP.GT.AND P2, PT, R36, 0x41, !P2 ;  /* 0x000000412400780c */ /* 0x000fe40005744270 */
[----:B0-----:R-:W-:Y:S02]  /*3b90*/  FMNMX.FTZ R7, R11, R6, !PT ;  /* 0x000000060b077209 */ /* 0x001fe40007810000 */
[----:B------:R-:W-:-:S03]  /*3ba0*/  ISETP.LT.OR P2, PT, R34, 0x42, P2 ;  /* 0x000000422200780c */ /* 0x000fc60001741670 */
[----:B------:R-:W-:Y:S01]  /*3bb0*/  FMUL.FTZ R6, R7, R42 ;  /* 0x0000002a07067220 */ /* 0x000fe20000410000 */
        /* <DEDUP_REMOVED lines=41> */
[-CC-:B------:R-:W-:Y:S01]  /*3e50*/  FFMA.FTZ R138, R105, R42.reuse, -R6.reuse ;  /* 0x0000002a698a7223 */ /* 0x180fe20000010806 */
[----:B------:R-:W-:Y:S01]  /*3e60*/  ISETP.LT.OR P2, PT, R34, 0x1, P2 ;  /* 0x000000012200780c */ /* 0x000fe20001741670 */
[-CC-:B------:R-:W-:Y:S01]  /*3e70*/  FFMA.FTZ R132, R77, R42.reuse, -R6.reuse ;  /* 0x0000002a4d847223 */ /* 0x180fe20000010806 */
[----:B------:R-:W-:Y:S01]  /*3e80*/  FSEL R77, R28, -INF , !P3 ;  /* 0xff8000001c4d7808 */ /* 0x000fe20005800000 */
[-CC-:B------:R-:W-:Y:S01]  /*3e90*/  FFMA.FTZ R136, R107, R42.reuse, -R6.reuse ;  /* 0x0000002a6b887223 */ /* 0x180fe20000010806 */
[----:B------:R-:W-:Y:S01]  /*3ea0*/  FSEL R4, R4, -INF , !P2 ;  /* 0xff80000004047808 */ /* 0x000fe20005000000 */
[-CC-:B------:R-:W-:Y:S01]  /*3eb0*/  FFMA.FTZ R142, R109, R42.reuse, -R6.reuse ;  /* 0x0000002a6d8e7223 */ /* 0x180fe20000010806 */
[----:B------:R-:W-:Y:S01]  /*3ec0*/  LOP3.LUT P2, RZ, R18, 0x4000000, RZ, 0xc0, !PT ;  /* 0x0400000012ff7812 */ /* 0x000fe2000784c0ff */
[-CC-:B------:R-:W-:Y:S01]  /*3ed0*/  FFMA.FTZ R148, R133, R42.reuse, -R6.reuse ;  /* 0x0000002a85947223 */ /* 0x180fe20000010806 */
        /* <DEDUP_REMOVED lines=14> */
[----:B------:R-:W-:Y:S01]  /*3fc0*/  ISETP.GT.AND P6, PT, R36, 0x79, !P6 ;  /* 0x000000792400780c */ /* 0x000fe200077c4270 */
[--C-:B------:R-:W-:Y:S01]  /*3fd0*/  FFMA.FTZ R146, R119, R42, -R6.reuse ;  /* 0x0000002a77927223 */ /* 0x100fe20000010806 */
[----:B------:R-:W-:Y:S01]  /*3fe0*/  FMNMX.FTZ R10, R87, R10, !PT ;  /* 0x0000000a570a7209 */ /* 0x000fe20007810000 */
[-CC-:B------:R-:W-:Y:S01]  /*3ff0*/  FFMA.FTZ R122, R33, R42.reuse, -R6.reuse ;  /* 0x0000002a217a7223 */ /* 0x180fe20000010806 */
[----:B------:R-:W-:Y:S01]  /*4000*/  FSEL R107, R25, -INF , !P4 ;  /* 0xff800000196b7808 */ /* 0x000fe20006000000 */
[--C-:B------:R-:W-:Y:S01]  /*4010*/  FFMA.FTZ R25, R69, R42, -R6.reuse ;  /* 0x0000002a45197223 */ /* 0x100fe20000010806 */
[----:B------:R-:W-:Y:S01]  /*4020*/  FMNMX.FTZ R10, R73, R10, !PT ;  /* 0x0000000a490a7209 */ /* 0x000fe20007810000 */
[----:B------:R-:W1:Y:S01]  /*4030*/  MUFU.EX2 R150, R150 ;  /* 0x0000009600967308 */ /* 0x000e620000000800 */
        /* <DEDUP_REMOVED lines=9> */
[----:B0-----:R-:W-:Y:S01]  /*40d0*/  FADD.FTZ R5, R148, R131 ;  /* 0x0000008394057221 */ /* 0x001fe20000010000 */
[----:B------:R-:W-:Y:S01]  /*40e0*/  FMNMX.FTZ R10, R83, R10, !PT ;  /* 0x0000000a530a7209 */ /* 0x000fe20007810000 */
[-CC-:B------:R-:W-:Y:S01]  /*40f0*/  FFMA.FTZ R103, R103, R42.reuse, -R6.reuse ;  /* 0x0000002a67677223 */ /* 0x180fe20000010806 */
[-CC-:B------:R-:W-:Y:S01]  /*4100*/  FFMA.FTZ R128, R47, R42.reuse, -R6.reuse ;  /* 0x0000002a2f807223 */ /* 0x180fe20000010806 */
[--C-:B------:R-:W-:Y:S01]  /*4110*/  FFMA.FTZ R130, R53, R42, -R6.reuse ;  /* 0x0000002a35827223 */ /* 0x100fe20000010806 */
[----:B------:R-:W-:Y:S01]  /*4120*/  FMNMX.FTZ R10, R21, R10, !PT ;  /* 0x0000000a150a7209 */ /* 0x000fe20007810000 */
[----:B------:R-:W0:Y:S01]  /*4130*/  MUFU.EX2 R144, R144 ;  /* 0x0000009000907308 */ /* 0x000e220000000800 */
[----:B-1----:R-:W-:Y:S01]  /*4140*/  FADD.FTZ R28, R150, R5 ;  /* 0x00000005961c7221 */ /* 0x002fe20000010000 */
[--C-:B------:R-:W-:Y:S01]  /*4150*/  FFMA.FTZ R124, R45, R42, -R6.reuse ;  /* 0x0000002a2d7c7223 */ /* 0x100fe20000010806 */
[----:B------:R-:W-:Y:S01]  /*4160*/  FMNMX.FTZ R10, R81, R10, !PT ;  /* 0x0000000a510a7209 */ /* 0x000fe20007810000 */
[-CC-:B------:R-:W-:Y:S01]  /*4170*/  FFMA.FTZ R126, R49, R42.reuse, -R6.reuse ;  /* 0x0000002a317e7223 */ /* 0x180fe20000010806 */
[-CC-:B------:R-:W-:Y:S01]  /*4180*/  FFMA.FTZ R120, R51, R42.reuse, -R6.reuse ;  /* 0x0000002a33787223 */ /* 0x180fe20000010806 */
[----:B------:R-:W-:Y:S01]  /*4190*/  FFMA.FTZ R93, R93, R42, -R6 ;  /* 0x0000002a5d5d7223 */ /* 0x000fe20000010806 */
[----:B------:R-:W-:Y:S01]  /*41a0*/  FMNMX.FTZ R10, R27, R10, !PT ;  /* 0x0000000a1b0a7209 */ /* 0x000fe20007810000 */
[----:B------:R-:W1:Y:S01]  /*41b0*/  MUFU.EX2 R123, R123 ;  /* 0x0000007b007b7308 */ /* 0x000e620000000800 */
[----:B--2---:R-:W-:Y:S01]  /*41c0*/  FADD.FTZ R5, R127, R28 ;  /* 0x0000001c7f057221 */ /* 0x004fe20000010000 */
[--C-:B------:R-:W-:Y:S01]  /*41d0*/  FFMA.FTZ R97, R97, R42, -R6.reuse ;  /* 0x0000002a61617223 */ /* 0x100fe20000010806 */
[----:B------:R-:W-:Y:S01]  /*41e0*/  FMNMX.FTZ R10, R79, R10, !PT ;  /* 0x0000000a4f0a7209 */ /* 0x000fe20007810000 */
[-CC-:B------:R-:W-:Y:S01]  /*41f0*/  FFMA.FTZ R101, R101, R42.reuse, -R6.reuse ;  /* 0x0000002a65657223 */ /* 0x180fe20000010806 */
[-CC-:B------:R-:W-:Y:S01]  /*4200*/  FFMA.FTZ R134, R55, R42.reuse, -R6.reuse ;  /* 0x0000002a37867223 */ /* 0x180fe20000010806 */
[--C-:B------:R-:W-:Y:S01]  /*4210*/  FFMA.FTZ R29, R59, R42, -R6.reuse ;  /* 0x0000002a3b1d7223 */ /* 0x100fe20000010806 */
[----:B------:R-:W-:Y:S01]  /*4220*/  FMNMX.FTZ R10, R31, R10, !PT ;  /* 0x0000000a1f0a7209 */ /* 0x000fe20007810000 */
[----:B------:R-:W2:Y:S01]  /*4230*/  MUFU.EX2 R146, R146 ;  /* 0x0000009200927308 */ /* 0x000ea20000000800 */
[----:B0-----:R-:W-:Y:S01]  /*4240*/  FADD.FTZ R28, R144, R5 ;  /* 0x00000005901c7221 */ /* 0x001fe20000010000 */
[--C-:B------:R-:W-:Y:S01]  /*4250*/  FFMA.FTZ R47, R61, R42, -R6.reuse ;  /* 0x0000002a3d2f7223 */ /* 0x100fe20000010806 */
[----:B------:R-:W-:Y:S01]  /*4260*/  FMNMX.FTZ R10, R13, R10, !PT ;  /* 0x0000000a0d0a7209 */ /* 0x000fe20007810000 */
[-CC-:B------:R-:W-:Y:S01]  /*4270*/  FFMA.FTZ R53, R63, R42.reuse, -R6.reuse ;  /* 0x0000002a3f357223 */ /* 0x180fe20000010806 */
[-CC-:B------:R-:W-:Y:S01]  /*4280*/  FFMA.FTZ R45, R65, R42.reuse, -R6.reuse ;  /* 0x0000002a412d7223 */ /* 0x180fe20000010806 */
[----:B------:R-:W-:Y:S01]  /*4290*/  FFMA.FTZ R49, R67, R42, -R6 ;  /* 0x0000002a43317223 */ /* 0x000fe20000010806 */
[----:B------:R-:W-:Y:S01]  /*42a0*/  FMNMX.FTZ R10, R35, R10, !PT ;  /* 0x0000000a230a7209 */ /* 0x000fe20007810000 */
[----:B------:R-:W0:Y:S01]  /*42b0*/  MUFU.EX2 R95, R95 ;  /* 0x0000005f005f7308 */ /* 0x000e220000000800 */
[----:B-1----:R-:W-:Y:S01]  /*42c0*/  FADD.FTZ R5, R123, R28 ;  /* 0x0000001c7b057221 */ /* 0x002fe20000010000 */
[----:B------:R-:W-:Y:S01]  /*42d0*/  FFMA.FTZ R51, R57, R42, -R6 ;  /* 0x0000002a39337223 */ /* 0x000fe20000010806 */
[----:B------:R-:W-:-:S02]  /*42e0*/  FMNMX.FTZ R10, R37, R10, !PT ;  /* 0x0000000a250a7209 */ /* 0x000fc40007810000 */
[----:B------:R-:W-:Y:S02]  /*42f0*/  F2FP.F16.F32.PACK_AB R150, R127, R150 ;  /* 0x000000967f96723e */ /* 0x000fe400000000ff */
[----:B------:R-:W-:Y:S01]  /*4300*/  FMNMX.FTZ R10, R39, R10, !PT ;  /* 0x0000000a270a7209 */ /* 0x000fe20007810000 */
[----:B------:R-:W1:Y:S01]  /*4310*/  MUFU.EX2 R140, R140 ;  /* 0x0000008c008c7308 */ /* 0x000e620000000800 */
[----:B--2---:R-:W-:Y:S01]  /*4320*/  FADD.FTZ R30, R146, R5 ;  /* 0x00000005921e7221 */ /* 0x004fe20000010000 */
[----:B------:R-:W-:Y:S02]  /*4330*/  F2FP.F16.F32.PACK_AB R144, R123, R144 ;  /* 0x000000907b90723e */ /* 0x000fe400000000ff */
[----:B------:R-:W-:Y:S02]  /*4340*/  FMNMX.FTZ R10, R41, R10, !PT ;  /* 0x0000000a290a7209 */ /* 0x000fe40007810000 */
[----:B------:R-:W-:Y:S02]  /*4350*/  F2FP.F16.F32.PACK_AB R148, R131, R148 ;  /* 0x000000948394723e */ /* 0x000fe400000000ff */
[----:B------:R-:W-:Y:S01]  /*4360*/  FMNMX.FTZ R10, R43, R10, !PT ;  /* 0x0000000a2b0a7209 */ /* 0x000fe20007810000 */
[----:B------:R-:W2:Y:S01]  /*4370*/  MUFU.EX2 R103, R103 ;  /* 0x0000006700677308 */ /* 0x000ea20000000800 */
[C---:B0-----:R-:W-:Y:S01]  /*4380*/  FADD.FTZ R5, R95.reuse, R30 ;  /* 0x0000001e5f057221 */ /* 0x041fe20000010000 */
[----:B------:R-:W-:-:S02]  /*4390*/  F2FP.F16.F32.PACK_AB R146, R95, R146 ;  /* 0x000000925f92723e */ /* 0x000fc400000000ff */
[----:B------:R-:W-:-:S04]  /*43a0*/  FMNMX.FTZ R10, R15, R10, !PT ;  /* 0x0000000a0f0a7209 */ /* 0x000fc80007810000 */
[----:B------:R-:W-:Y:S01]  /*43b0*/  FMNMX.FTZ R10, R99, R10, !PT ;  /* 0x0000000a630a7209 */ /* 0x000fe20007810000 */
[----:B------:R-:W0:Y:S01]  /*43c0*/  MUFU.EX2 R142, R142 ;  /* 0x0000008e008e7308 */ /* 0x000e220000000800 */
[----:B-1----:R-:W-:Y:S02]  /*43d0*/  FADD.FTZ R30, R140, R5 ;  /* 0x000000058c1e7221 */ /* 0x002fe40000010000 */
[----:B------:R-:W-:-:S04]  /*43e0*/  FMNMX.FTZ R10, R113, R10, !PT ;  /* 0x0000000a710a7209 */ /* 0x000fc80007810000 */
[----:B------:R-:W-:Y:S01]  /*43f0*/  FMNMX.FTZ R10, R115, R10, !PT ;  /* 0x0000000a730a7209 */ /* 0x000fe20007810000 */
[----:B------:R-:W1:Y:S01]  /*4400*/  MUFU.EX2 R93, R93 ;  /* 0x0000005d005d7308 */ /* 0x000e620000000800 */
[C---:B--2---:R-:W-:Y:S01]  /*4410*/  FADD.FTZ R5, R103.reuse, R30 ;  /* 0x0000001e67057221 */ /* 0x044fe20000010000 */
[----:B------:R-:W-:Y:S02]  /*4420*/  F2FP.F16.F32.PACK_AB R140, R103, R140 ;  /* 0x0000008c678c723e */ /* 0x000fe400000000ff */
[----:B------:R-:W-:-:S04]  /*4430*/  FMNMX.FTZ R10, R117, R10, !PT ;  /* 0x0000000a750a7209 */ /* 0x000fc80007810000 */
[----:B------:R-:W-:Y:S01]  /*4440*/  FMNMX.FTZ R10, R121, R10, !PT ;  /* 0x0000000a790a7209 */ /* 0x000fe20007810000 */
[----:B------:R-:W2:Y:S01]  /*4450*/  MUFU.EX2 R136, R136 ;  /* 0x0000008800887308 */ /* 0x000ea20000000800 */
[----:B0-----:R-:W-:Y:S02]  /*4460*/  FADD.FTZ R34, R142, R5 ;  /* 0x000000058e227221 */ /* 0x001fe40000010000 */
[----:B------:R-:W-:-:S04]  /*4470*/  FMNMX.FTZ R10, R105, R10, !PT ;  /* 0x0000000a690a7209 */ /* 0x000fc80007810000 */
[----:B------:R-:W-:Y:S01]  /*4480*/  FMNMX.FTZ R10, R77, R10, !PT ;  /* 0x0000000a4d0a7209 */ /* 0x000fe20007810000 */
[----:B------:R-:W0:Y:S01]  /*4490*/  MUFU.EX2 R97, R97 ;  /* 0x0000006100617308 */ /* 0x000e220000000800 */
[----:B-1----:R-:W-:Y:S02]  /*44a0*/  F2FP.F16.F32.PACK_AB R142, R93, R142 ;  /* 0x0000008e5d8e723e */ /* 0x002fe400000000ff */
[----:B------:R-:W-:-:S04]  /*44b0*/  FMNMX.FTZ R10, R107, R10, !PT ;  /* 0x0000000a6b0a7209 */ /* 0x000fc80007810000 */
[----:B------:R-:W-:Y:S01]  /*44c0*/  FMNMX.FTZ R10, R69, R10, !PT ;  /* 0x0000000a450a7209 */ /* 0x000fe20007810000 */
[----:B------:R-:W1:Y:S03]  /*44d0*/  MUFU.EX2 R138, R138 ;  /* 0x0000008a008a7308 */ /* 0x000e660000000800 */
[----:B------:R-:W-:-:S05]  /*44e0*/  FMNMX.FTZ R10, R109, R10, !PT ;  /* 0x0000000a6d0a7209 */ /* 0x000fca0007810000 */
[----:B------:R-:W3:Y:S01]  /*44f0*/  SHFL.BFLY PT, R11, R10, 0x2, 0x1f ;  /* 0x0c401f000a0b7f89 */ /* 0x000ee200000e0000 */
[----:B------:R-:W4:Y:S08]  /*4500*/  MUFU.EX2 R101, R101 ;  /* 0x0000006500657308 */ /* 0x000f300000000800 */
[----:B------:R-:W-:Y:S08]  /*4510*/  MUFU.EX2 R132, R132 ;  /* 0x0000008400847308 */ /* 0x000ff00000000800 */
[----:B------:R-:W-:Y:S01]  /*4520*/  MUFU.EX2 R25, R25 ;  /* 0x0000001900197308 */ /* 0x000fe20000000800 */
[----:B---3--:R-:W-:-:S07]  /*4530*/  FMNMX.FTZ R12, R10, R11, !PT ;  /* 0x0000000b0a0c7209 */ /* 0x008fce0007810000 */
[----:B------:R-:W-:Y:S01]  /*4540*/  MUFU.EX2 R134, R134 ;  /* 0x0000008600867308 */ /* 0x000fe20000000800 */
[----:B------:R-:W3:Y:S07]  /*4550*/  SHFL.BFLY PT, R11, R12, 0x1, 0x1f ;  /* 0x0c201f000c0b7f89 */ /* 0x000eee00000e0000 */
[----:B------:R-:W-:Y:S08]  /*4560*/  MUFU.EX2 R29, R29 ;  /* 0x0000001d001d7308 */ /* 0x000ff00000000800 */
[----:B------:R-:W-:Y:S08]  /*4570*/  MUFU.EX2 R128, R128 ;  /* 0x0000008000807308 */ /* 0x000ff00000000800 */
[----:B------:R-:W-:Y:S01]  /*4580*/  MUFU.EX2 R47, R47 ;  /* 0x0000002f002f7308 */ /* 0x000fe20000000800 */
[----:B---3--:R-:W-:-:S04]  /*4590*/  FMNMX.FTZ R11, R12, R11, !PT ;  /* 0x0000000b0c0b7209 */ /* 0x008fc80007810000 */
[C---:B------:R-:W-:Y:S01]  /*45a0*/  FSETP.NEU.FTZ.AND P2, PT, R11.reuse, -INF , PT ;  /* 0xff8000000b00780b */ /* 0x040fe20003f5d000 */
[----:B------:R-:W-:Y:S02]  /*45b0*/  FMUL.FTZ R24, R11, R42 ;  /* 0x0000002a0b187220 */ /* 0x000fe40000410000 */
[----:B------:R-:W-:Y:S03]  /*45c0*/  MUFU.EX2 R130, R130 ;  /* 0x0000008200827308 */ /* 0x000fe60000000800 */
        /* <DEDUP_REMOVED lines=13> */
[-C--:B------:R-:W-:Y:S01]  /*46a0*/  FFMA.FTZ R26, R13, R42.reuse, -R24 ;  /* 0x0000002a0d1a7223 */ /* 0x080fe20000010818 */
[----:B------:R-:W-:Y:S01]  /*46b0*/  FADD.FTZ R13, R93, R34 ;  /* 0x000000225d0d7221 */ /* 0x000fe20000010000 */
[-CC-:B------:R-:W-:Y:S01]  /*46c0*/  FFMA.FTZ R14, R83, R42.reuse, -R24.reuse ;  /* 0x0000002a530e7223 */ /* 0x180fe20000010818 */
[-CC-:B------:R-:W-:Y:S01]  /*46d0*/  FFMA.FTZ R143, R21, R42.reuse, -R24.reuse ;  /* 0x0000002a158f7223 */ /* 0x180fe20000010818 */
[-CC-:B------:R-:W-:Y:S01]  /*46e0*/  FFMA.FTZ R18, R81, R42.reuse, -R24.reuse ;  /* 0x0000002a51127223 */ /* 0x180fe20000010818 */
[----:B------:R-:W3:Y:S01]  /*46f0*/  MUFU.EX2 R4, R4 ;  /* 0x0000000400047308 */ /* 0x000ee20000000800 */
[----:B--2---:R-:W-:Y:S01]  /*4700*/  FADD.FTZ R34, R136, R13 ;  /* 0x0000000d88227221 */ /* 0x004fe20000010000 */
[-CC-:B------:R-:W-:Y:S01]  /*4710*/  FFMA.FTZ R137, R27, R42.reuse, -R24.reuse ;  /* 0x0000002a1b897223 */ /* 0x180fe20000010818 */
[-CC-:B------:R-:W-:Y:S01]  /*4720*/  FFMA.FTZ R20, R79, R42.reuse, -R24.reuse ;  /* 0x0000002a4f147223 */ /* 0x180fe20000010818 */
[-C--:B------:R-:W-:Y:S01]  /*4730*/  FFMA.FTZ R139, R31, R42.reuse, -R24 ;  /* 0x0000002a1f8b7223 */ /* 0x080fe20000010818 */
[----:B0-----:R-:W-:Y:S01]  /*4740*/  FADD.FTZ R13, R97, R34 ;  /* 0x00000022610d7221 */ /* 0x001fe20000010000 */
[-CC-:B------:R-:W-:Y:S01]  /*4750*/  FFMA.FTZ R133, R35, R42.reuse, -R24.reuse ;  /* 0x0000002a23857223 */ /* 0x180fe20000010818 */
[-CC-:B------:R-:W-:Y:S01]  /*4760*/  FFMA.FTZ R28, R37, R42.reuse, -R24.reuse ;  /* 0x0000002a251c7223 */ /* 0x180fe20000010818 */
[----:B------:R-:W0:Y:S01]  /*4770*/  MUFU.EX2 R151, R151 ;  /* 0x0000009700977308 */ /* 0x000e220000000800 */
[----:B-1----:R-:W-:Y:S01]  /*4780*/  FADD.FTZ R36, R138, R13 ;  /* 0x0000000d8a247221 */ /* 0x002fe20000010000 */
[-CC-:B------:R-:W-:Y:S01]  /*4790*/  FFMA.FTZ R135, R39, R42.reuse, -R24.reuse ;  /* 0x0000002a27877223 */ /* 0x180fe20000010818 */
[-CC-:B------:R-:W-:Y:S01]  /*47a0*/  FFMA.FTZ R30, R41, R42.reuse, -R24.reuse ;  /* 0x0000002a291e7223 */ /* 0x180fe20000010818 */
[-C--:B------:R-:W-:Y:S01]  /*47b0*/  FFMA.FTZ R129, R43, R42.reuse, -R24 ;  /* 0x0000002a2b817223 */ /* 0x080fe20000010818 */
[----:B----4-:R-:W-:Y:S01]  /*47c0*/  FADD.FTZ R13, R101, R36 ;  /* 0x00000024650d7221 */ /* 0x010fe20000010000 */
[-CC-:B------:R-:W-:Y:S01]  /*47d0*/  FFMA.FTZ R99, R99, R42.reuse, -R24.reuse ;  /* 0x0000002a63637223 */ /* 0x180fe20000010818 */
[-C--:B------:R-:W-:Y:S01]  /*47e0*/  FFMA.FTZ R113, R113, R42.reuse, -R24 ;  /* 0x0000002a71717223 */ /* 0x080fe20000010818 */
[----:B------:R-:W1:Y:S01]  /*47f0*/  MUFU.EX2 R6, R6 ;  /* 0x0000000600067308 */ /* 0x000e620000000800 */
[----:B---3--:R-:W-:Y:S01]  /*4800*/  FADD.FTZ R32, R149, R4 ;  /* 0x0000000495207221 */ /* 0x008fe20000010000 */
[----:B------:R-:W-:Y:S01]  /*4810*/  FADD.FTZ R36, R132, R13 ;  /* 0x0000000d84247221 */ /* 0x000fe20000010000 */
[-CC-:B------:R-:W-:Y:S01]  /*4820*/  FFMA.FTZ R115, R115, R42.reuse, -R24.reuse ;  /* 0x0000002a73737223 */ /* 0x180fe20000010818 */
[-CC-:B------:R-:W-:Y:S01]  /*4830*/  FFMA.FTZ R117, R117, R42.reuse, -R24.reuse ;  /* 0x0000002a75757223 */ /* 0x180fe20000010818 */
[-C--:B------:R-:W-:Y:S01]  /*4840*/  FFMA.FTZ R121, R121, R42.reuse, -R24 ;  /* 0x0000002a79797223 */ /* 0x080fe20000010818 */
[----:B------:R-:W-:Y:S01]  /*4850*/  FADD.FTZ R13, R25, R36 ;  /* 0x00000024190d7221 */ /* 0x000fe20000010000 */
        /* <DEDUP_REMOVED lines=8> */
[----:B------:R-:W-:Y:S01]  /*48e0*/  FFMA.FTZ R109, R109, R42, -R24 ;  /* 0x0000002a6d6d7223 */ /* 0x000fe20000010818 */
        /* <DEDUP_REMOVED lines=9> */
[----:B------:R-:W-:Y:S01]  /*4980*/  FFMA.FTZ R32, R15, R42, -R24 ;  /* 0x0000002a0f207223 */ /* 0x000fe20000010818 */
[----:B------:R-:W-:Y:S02]  /*4990*/  F2FP.F16.F32.PACK_AB R138, R101, R138 ;  /* 0x0000008a658a723e */ /* 0x000fe400000000ff */
[----:B------:R-:W-:Y:S02]  /*49a0*/  F2FP.F16.F32.PACK_AB R132, R25, R132 ;  /* 0x000000841984723e */ /* 0x000fe400000000ff */
[----:B------:R-:W-:Y:S01]  /*49b0*/  F2FP.F16.F32.PACK_AB R134, R29, R134 ;  /* 0x000000861d86723e */ /* 0x000fe200000000ff */
[----:B------:R-:W2:Y:S01]  /*49c0*/  MUFU.EX2 R12, R12 ;  /* 0x0000000c000c7308 */ /* 0x000ea20000000800 */
[C---:B0-----:R-:W-:Y:S01]  /*49d0*/  FADD.FTZ R34, R10.reuse, R5 ;  /* 0x000000050a227221 */ /* 0x041fe20000010000 */
[----:B------:R-:W-:-:S02]  /*49e0*/  F2FP.F16.F32.PACK_AB R145, R10, R145 ;  /* 0x000000910a91723e */ /* 0x000fc400000000ff */
[----:B------:R-:W-:-:S04]  /*49f0*/  F2FP.F16.F32.PACK_AB R128, R47, R128 ;  /* 0x000000802f80723e */ /* 0x000fc800000000ff */
        /* <DEDUP_REMOVED lines=16> */
[----:B-1----:R-:W-:Y:S01]  /*4b00*/  FADD.FTZ R5, R137, R36 ;  /* 0x0000002489057221 */ /* 0x002fe20000010000 */
[----:B------:R-:W-:Y:S01]  /*4b10*/  FADD.FTZ R36, R130, R13 ;  /* 0x0000000d82247221 */ /* 0x000fe20000010000 */
[----:B------:R-:W-:-:S03]  /*4b20*/  F2FP.F16.F32.PACK_AB R130, R53, R130 ;  /* 0x000000823582723e */ /* 0x000fc600000000ff */
[----:B------:R-:W-:Y:S02]  /*4b30*/  FADD.FTZ R13, R53, R36 ;  /* 0x00000024350d7221 */ /* 0x000fe40000010000 */
        /* <DEDUP_REMOVED lines=61> */
[----:B--2---:R-:W-:-:S04]  /*4f10*/  FADD.FTZ R13, R69, R10 ;  /* 0x0000000a450d7221 */ /* 0x004fc80000010000 */
[C---:B0-----:R-:W-:Y:S01]  /*4f20*/  FADD.FTZ R4, R6.reuse, R13 ;  /* 0x0000000d06047221 */ /* 0x041fe20000010000 */
[----:B------:R-:W-:Y:S01]  /*4f30*/  F2FP.F16.F32.PACK_AB R123, R6, R69 ;  /* 0x00000045067b723e */ /* 0x000fe200000000ff */
[----:B------:R-:W-:Y:S02]  /*4f40*/  VIADD R6, R22, 0xfffffffe ;  /* 0xfffffffe16067836 */ /* 0x000fe40000000000 */
        /* <DEDUP_REMOVED lines=13> */
.L_x_12976:
[----:B------:R-:W-:-:S11]  /*5020*/  UISETP.NE.AND UP2, UPT, UR5, 0x1, UPT ;  /* 0x000000010500788c */ /* 0x000fd6000bf45270 */
[----:B------:R-:W-:Y:S02]  /*5030*/  @UP2 ULDC.64 UR14, c[0x0][0x9e8] ;  /* 0x00027a00000e2ab9 */ /* 0x000fe40000000a00 */
[----:B------:R-:W-:-:S04]  /*5040*/  UIMAD.WIDE.U32 UR6, UR10, UR14, URZ ;  /* 0x0000000e0a0672a5 */ /* 0x000fc8000f8e003f */
[----:B------:R-:W-:-:S12]  /*5050*/  @UP2 USHF.R.U32.HI UR10, URZ, UR15, UR7 ;  /* 0x0000000f3f0a2299 */ /* 0x000fd80008011607 */
.L_x_12977:
[----:B------:R-:W-:-:S04]  /*5060*/  UIMAD UR5, UR10, UR5, UR5 ;  /* 0x000000050a0572a4 */ /* 0x000fc8000f8e0205 */
[----:B------:R-:W-:-:S04]  /*5070*/  UISETP.LT.AND UP2, UPT, UR4, UR5, UPT ;  /* 0x000000050400728c */ /* 0x000fc8000bf41270 */
[----:B------:R-:W-:-:S12]  /*5080*/  USEL UR4, UR4, UR5, UP2 ;  /* 0x0000000504047287 */ /* 0x000fd80009000000 */
.L_x_12975:
        /* <DEDUP_REMOVED lines=23> */
[----:B------:R-:W-:-:S11]  /*5200*/  CS2R R88, SRZ ;  /* 0x0000000000587805 */ /* 0x000fd6000001ff00 */
[----:B------:R-:W-:Y:S05]  /*5210*/  @!P2 BRA `(.L_x_12978) ;  /* 0x00000034007ca947 */ /* 0x000fea0003800000 */
[----:B------:R-:W-:Y:S01]  /*5220*/  IMAD.MOV.U32 R119, RZ, RZ, RZ ;  /* 0x000000ffff777224 */ /* 0x000fe200078e00ff */
[----:B------:R-:W-:Y:S01]  /*5230*/  UMOV UR7, URZ ;  /* 0x0000003f00077c82 */ /* 0x000fe20008000000 */
[----:B------:R-:W-:Y:S01]  /*5240*/  UMOV UR6, URZ ;  /* 0x0000003f00067c82 */ /* 0x000fe20008000000 */
[----:B------:R-:W-:Y:S01]  /*5250*/  ULDC UR29, c[0x0][0x9e4] ;  /* 0x00027900001d7ab9 */ /* 0x000fe20000000800 */
[----:B------:R-:W-:Y:S01]  /*5260*/  ULDC UR27, c[0x0][0x2f0] ;  /* 0x0000bc00001b7ab9 */ /* 0x000fe20000000800 */
[----:B------:R-:W-:Y:S01]  /*5270*/  ULDC UR30, c[0x0][0x9d8] ;  /* 0x00027600001e7ab9 */ /* 0x000fe20000000800 */
[----:B------:R-:W-:-:S05]  /*5280*/  ULDC UR28, c[0x0][0x9e0] ;  /* 0x00027800001c7ab9 */ /* 0x000fca0000000800 */
.L_x_12995:
        /* <DEDUP_REMOVED lines=9> */
.L_x_12980:
[----:B------:R-:W-:Y:S01]  /*5320*/  ULEA UR10, UR4, UR38, 0x3 ;  /* 0x00000026040a7291 */ /* 0x000fe2000f8e183f */
[----:B------:R-:W-:-:S05]  /*5330*/  IMAD.U32 R10, RZ, RZ, UR5 ;  /* 0x00000005ff0a7e24 */ /* 0x000fca000f8e00ff */
[----:B------:R-:W-:-:S04]  /*5340*/  SHF.L.U32 R10, R10, 0x1f, RZ ;  /* 0x0000001f0a0a7819 */ /* 0x000fc800000006ff */
[----:B------:R0:W1:Y:S01]  /*5350*/  SYNCS.PHASECHK.TRANS64.TRYWAIT P2, [UR10+0x16830], R10 ;  /* 0x0168300aff0075a7 */ /* 0x000062000804014a */
[----:B------:R-:W-:Y:S05]  /*5360*/  @!P0 BRA `(.L_x_12981) ;  /* 0x0000000000048947 */ /* 0x000fea0003800000 */
[----:B------:R-:W-:Y:S01]  /*5370*/  BPT.TRAP 0x1 ;  /* 0x000000040000795c */ /* 0x000fe20000300000 */
.L_x_12981:
[----:B-1----:R-:W-:Y:S05]  /*5380*/  @P2 BRA `(.L_x_12979) ;  /* 0x0000000000082947 */ /* 0x002fea0003800000 */
[----:B------:R-:W1:Y:S02]  /*5390*/  SYNCS.PHASECHK.TRANS64.TRYWAIT P2, [UR10+0x16830], R10 ;  /* 0x0168300aff0075a7 */ /* 0x000e64000804014a */
[----:B-1----:R-:W-:Y:S05]  /*53a0*/  @!P2 BRA `(.L_x_12982) ;  /* 0x000000e40088a947 */ /* 0x002fea0003800000 */
.L_x_12979:
        /* <DEDUP_REMOVED lines=27> */
.L_x_12984:
[----:B------:R-:W-:Y:S01]  /*5560*/  ULEA UR10, UR6, UR38, 0x3 ;  /* 0x00000026060a7291 */ /* 0x000fe2000f8e183f */
[----:B------:R-:W-:-:S05]  /*5570*/  IMAD.U32 R10, RZ, RZ, UR7 ;  /* 0x00000007ff0a7e24 */ /* 0x000fca000f8e00ff */
[----:B------:R-:W-:-:S04]  /*5580*/  SHF.L.U32 R10, R10, 0x1f, RZ ;  /* 0x0000001f0a0a7819 */ /* 0x000fc800000006ff */
[----:B------:R0:W1:Y:S01]  /*5590*/  SYNCS.PHASECHK.TRANS64.TRYWAIT P2, [UR10+0x16850], R10 ;  /* 0x0168500aff0075a7 */ /* 0x000062000804014a */
[----:B------:R-:W-:Y:S05]  /*55a0*/  @!P0 BRA `(.L_x_12985) ;  /* 0x0000000000048947 */ /* 0x000fea0003800000 */
[----:B------:R-:W-:Y:S01]  /*55b0*/  BPT.TRAP 0x1 ;  /* 0x000000040000795c */ /* 0x000fe20000300000 */
.L_x_12985:
[----:B-1----:R-:W-:Y:S05]  /*55c0*/  @P2 BRA `(.L_x_12983) ;  /* 0x0000000000082947 */ /* 0x002fea0003800000 */
[----:B------:R-:W1:Y:S02]  /*55d0*/  SYNCS.PHASECHK.TRANS64.TRYWAIT P2, [UR10+0x16850], R10 ;  /* 0x0168500aff0075a7 */ /* 0x000e64000804014a */
[----:B-1----:R-:W-:Y:S05]  /*55e0*/  @!P2 BRA `(.L_x_12986) ;  /* 0x000000e40010a947 */ /* 0x002fea0003800000 */
.L_x_12983:
        /* <DEDUP_REMOVED lines=12> */
[----:B------:R-:W-:Y:S01]  /*56b0*/  ULEA UR7, UR6, UR7, 0xa ;  /* 0x0000000706077291 */ /* 0x000fe2000f8e503f */
[----:B------:R-:W-:Y:S01]  /*56c0*/  FMUL.FTZ R51, R74, UR30 ;  /* 0x0000001e4a337c20 */ /* 0x000fe20008410000 */
[----:B------:R-:W-:-:S02]  /*56d0*/  IMAD.MOV.U32 R74, RZ, RZ, R0 ;  /* 0x000000ffff4a7224 */ /* 0x000fc400078e0000 */
[----:B------:R-:W-:Y:S01]  /*56e0*/  FMUL.FTZ R12, R26, UR30 ;  /* 0x0000001e1a0c7c20 */ /* 0x000fe20008410000 */
[----:B------:R-:W-:Y:S01]  /*56f0*/  FMUL.FTZ R23, R32, UR30 ;  /* 0x0000001e20177c20 */ /* 0x000fe20008410000 */
[----:B------:R-:W-:Y:S01]  /*5700*/  FMUL.FTZ R26, R39, UR30 ;  /* 0x0000001e271a7c20 */ /* 0x000fe20008410000 */
[----:B------:R-:W-:Y:S01]  /*5710*/  FMUL.FTZ R32, R41, UR30 ;  /* 0x0000001e29207c20 */ /* 0x000fe20008410000 */
[----:B------:R-:W-:Y:S01]  /*5720*/  UMOV UR10, UR7 ;  /* 0x00000007000a7c82 */ /* 0x000fe20008000000 */
[----:B------:R-:W-:Y:S01]  /*5730*/  FMUL.FTZ R39, R54, UR30 ;  /* 0x0000001e36277c20 */ /* 0x000fe20008410000 */
[----:B------:R-:W-:Y:S01]  /*5740*/  HGMMA.64x64x16.F32 R88, R148, gdesc[UR8].tnspB, R88, gsb0 ;  /* 0x40e0000894587df0 */ /* 0x000fe20008000858 */
        /* <DEDUP_REMOVED lines=43> */
[----:B------:R-:W0:Y:S04]  /*5a00*/  MUFU.TANH R10, R10 ;  /* 0x0000000a000a7308 */ /* 0x000e280000002400 */
[----:B------:R-:W-:-:S04]  /*5a10*/  @!P1 VIADD R35, R35, 0x16840 ;  /* 0x0001684023239836 */ /* 0x000fc80000000000 */
[----:B------:R-:W1:Y:S01]  /*5a20*/  MUFU.TANH R13, R13 ;  /* 0x0000000d000d7308 */ /* 0x000e620000002400 */
[----:B------:R-:W-:-:S07]  /*5a30*/  @!P1 PRMT R35, RZ, 0x654, R35 ;  /* 0x00000654ff239816 */ /* 0x000fce0000000023 */
[----:B------:R-:W2:Y:S08]  /*5a40*/  MUFU.TANH R12, R12 ;  /* 0x0000000c000c7308 */ /* 0x000eb00000002400 */
[----:B------:R-:W3:Y:S08]  /*5a50*/  MUFU.TANH R14, R14 ;  /* 0x0000000e000e7308 */ /* 0x000ef00000002400 */
[----:B------:R-:W4:Y:S01]  /*5a60*/  MUFU.TANH R19, R19 ;  /* 0x0000001300137308 */ /* 0x000f220000002400 */
[----:B------:R-:W-:-:S02]  /*5a70*/  WARPGROUP.DEPBAR.LE gsb0, 0x0 ;  /* 0x00008000000079c5 */ /* 0x000fc40000010000 */
[----:B------:R-:W-:-:S05]  /*5a80*/  WARPGROUP.ARRIVE ;  /* 0x00000000000079c5 */ /* 0x000fca0000000000 */
[----:B------:R-:W0:Y:S01]  /*5a90*/  MUFU.TANH R20, R20 ;  /* 0x0000001400147308 */ /* 0x000e220000002400 */
[----:B------:R-:W-:Y:S01]  /*5aa0*/  HGMMA.64x64x16.F32 R88, R144, gdesc[UR8].tnspB, R88, gsb0 ;  /* 0x40e0000890587df0 */ /* 0x000fe20008000858 */
        /* <DEDUP_REMOVED lines=64> */
[----:B------:R-:W-:Y:S01]  /*5eb0*/  FMUL.FTZ R134, R48, UR30 ;  /* 0x0000001e30867c20 */ /* 0x000fe20008410000 */
[----:B------:R-:W-:Y:S01]  /*5ec0*/  FMUL.FTZ R48, R67, UR30 ;  /* 0x0000001e43307c20 */ /* 0x000fe20008410000 */
[----:B------:R-:W-:Y:S01]  /*5ed0*/  FMUL.FTZ R67, R68, UR30 ;  /* 0x0000001e44437c20 */ /* 0x000fe20008410000 */
[----:B------:R-:W-:Y:S01]  /*5ee0*/  IMAD.SHL.U32 R68, R6, 0x80, RZ ;  /* 0x0000008006447824 */ /* 0x000fe200078e00ff */
[----:B------:R-:W-:Y:S01]  /*5ef0*/  HGMMA.64x64x16.F32 R88, R128, gdesc[UR8].tnspB, R88, gsb0 ;  /* 0x40e0000880587df0 */ /* 0x000fe20008000858 */
[----:B------:R-:W-:Y:S01]  /*5f00*/  UIADD3 UR10, UR7, 0x300, URZ ;  /* 0x00000300070a7890 */ /* 0x000fe2000fffe03f */
[----:B------:R-:W-:Y:S01]  /*5f10*/  FMUL.FTZ R133, R49, UR30 ;  /* 0x0000001e31857c20 */ /* 0x000fe20008410000 */
[----:B------:R-:W-:Y:S01]  /*5f20*/  UMOV UR11, 0x40000040 ;  /* 0x40000040000b7882 */ /* 0x000fe20000000000 */
[----:B-----5:R-:W5:Y:S01]  /*5f30*/  LDC R44, c[0x0][0x288] ;  /* 0x0000a200ff2c7b82 */ /* 0x020f620000000800 */
[----:B------:R-:W-:Y:S01]  /*5f40*/  IADD3 R58, -R68, 0x1, RZ ;  /* 0x00000001443a7810 */ /* 0x000fe20007ffe1ff */
[----:B------:R-:W-:Y:S01]  /*5f50*/  FMUL.FTZ R135, R53, UR30 ;  /* 0x0000001e35877c20 */ /* 0x000fe20008410000 */
[----:B------:R-:W-:Y:S01]  /*5f60*/  FMUL.FTZ R49, R70, UR30 ;  /* 0x0000001e46317c20 */ /* 0x000fe20008410000 */
[----:B------:R-:W-:Y:S01]  /*5f70*/  FMUL.FTZ R53, R78, UR30 ;  /* 0x0000001e4e357c20 */ /* 0x000fe20008410000 */
[----:B------:R-:W0:Y:S01]  /*5f80*/  MUFU.TANH R134, R134 ;  /* 0x0000008600867308 */ /* 0x000e220000002400 */
[----:B------:R-:W-:-:S02]  /*5f90*/  IMAD R75, R3, -0x2, R58 ;  /* 0xfffffffe034b7824 */ /* 0x000fc400078e023a */
[----:B------:R-:W-:Y:S02]  /*5fa0*/  FMUL.FTZ R58, R87, UR30 ;  /* 0x0000001e573a7c20 */ /* 0x000fe40008410000 */
[----:B------:R-:W-:-:S03]  /*5fb0*/  IMAD R75, R16, UR27, R75 ;  /* 0x0000001b104b7c24 */ /* 0x000fc6000f8e024b */
[----:B------:R-:W0:Y:S08]  /*5fc0*/  MUFU.TANH R133, R133 ;  /* 0x0000008500857308 */ /* 0x000e300000002400 */
[----:B------:R-:W0:Y:S01]  /*5fd0*/  MUFU.TANH R135, R135 ;  /* 0x0000008700877308 */ /* 0x000e220000002400 */
[----:B-----5:R-:W-:-:S04]  /*5fe0*/  IMAD.IADD R75, R75, 0x1, -R44 ;  /* 0x000000014b4b7824 */ /* 0x020fc800078e0a2c */
[----:B------:R-:W-:-:S03]  /*5ff0*/  VIADD R72, R75, UR28 ;  /* 0x0000001c4b487c36 */ /* 0x000fc60008000000 */
[----:B------:R-:W0:Y:S01]  /*6000*/  MUFU.TANH R48, R48 ;  /* 0x0000003000307308 */ /* 0x000e220000002400 */
[----:B------:R-:W-:-:S07]  /*6010*/  VIADD R70, R75, UR25 ;  /* 0x000000194b467c36 */ /* 0x000fce0008000000 */
        /* <DEDUP_REMOVED lines=8> */
[----:B------:R-:W-:-:S03]  /*60a0*/  FMUL.FTZ R57, R86, UR30 ;  /* 0x0000001e56397c20 */ /* 0x000fc60008410000 */
[----:B------:R-:W0:Y:S01]  /*60b0*/  MUFU.TANH R81, R81 ;  /* 0x0000005100517308 */ /* 0x000e220000002400 */
[----:B------:R-:W-:Y:S01]  /*60c0*/  HGMMA.64x64x16.F32 R88, R124, gdesc[UR8].tnspB, R88, gsb0 ;  /* 0x40e000087c587df0 */ /* 0x000fe20008000858 */
[----:B------:R-:W-:Y:S01]  /*60d0*/  UIADD3 UR10, UR7, 0x380, URZ ;  /* 0x00000380070a7890 */ /* 0x000fe2000fffe03f */
[----:B------:R-:W-:Y:S02]  /*60e0*/  UMOV UR11, 0x40000040 ;  /* 0x40000040000b7882 */ /* 0x000fe40000000000 */
[----:B------:R-:W-:-:S03]  /*60f0*/  @UP0 ULDC UR7, c[0x0][0x44c] ;  /* 0x0001130000070ab9 */ /* 0x000fc60000000800 */
[----:B------:R-:W0:Y:S01]  /*6100*/  MUFU.TANH R128, R128 ;  /* 0x0000008000807308 */ /* 0x000e220000002400 */
[----:B------:R-:W-:Y:S01]  /*6110*/  @P2 IMAD.HI.U32 R34, R0, UR7, RZ ;  /* 0x0000000700222c27 */ /* 0x000fe2000f8e00ff */
[----:B------:R-:W-:Y:S01]  /*6120*/  @UP0 ULDC UR7, c[0x0][0x450] ;  /* 0x0001140000070ab9 */ /* 0x000fe20000000800 */
[----:B------:R-:W-:-:S03]  /*6130*/  ISETP.GE.U32.AND P2, PT, R2, 0x180, PT ;  /* 0x000001800200780c */ /* 0x000fc60003f46070 */
[----:B------:R-:W-:Y:S01]  /*6140*/  @P3 SHF.R.U32.HI R74, RZ, UR7, R34 ;  /* 0x00000007ff4a3c19 */ /* 0x000fe20008011622 */
[----:B------:R-:W-:Y:S01]  /*6150*/  VIADD R34, R17, 0x9 ;  /* 0x0000000911227836 */ /* 0x000fe20000000000 */
[----:B------:R-:W0:Y:S03]  /*6160*/  MUFU.TANH R55, R55 ;  /* 0x0000003700377308 */ /* 0x000e260000002400 */
[----:B------:R-:W5:Y:S01]  /*6170*/  SHFL.IDX PT, R79, R74, RZ, 0x1c1f ;  /* 0x001c1fff4a4f7589 */ /* 0x000f6200000e0000 */
[----:B------:R-:W-:Y:S02]  /*6180*/  SEL R34, R34, 0x9, !P2 ;  /* 0x0000000922227807 */ /* 0x000fe40005000000 */
[----:B------:R-:W-:Y:S02]  /*6190*/  PLOP3.LUT P2, PT, PT, PT, UP1, 0x40, 0x0 ;  /* 0x000000000000781c */ /* 0x000fe40003f4e818 */
[----:B------:R-:W0:Y:S08]  /*61a0*/  MUFU.TANH R56, R56 ;  /* 0x0000003800387308 */ /* 0x000e300000002400 */
[----:B------:R-:W0:Y:S08]  /*61b0*/  MUFU.TANH R77, R77 ;  /* 0x0000004d004d7308 */ /* 0x000e300000002400 */
[----:B------:R-:W0:Y:S01]  /*61c0*/  MUFU.TANH R69, R69 ;  /* 0x0000004500457308 */ /* 0x000e220000002400 */
[----:B-----5:R-:W-:-:S02]  /*61d0*/  IMAD.IADD R76, R72, 0x1, R79 ;  /* 0x00000001484c7824 */ /* 0x020fc400078e024f */
[----:B------:R-:W-:-:S05]  /*61e0*/  IMAD.IADD R78, R70, 0x1, R79 ;  /* 0x00000001464e7824 */ /* 0x000fca00078e024f */
[----:B------:R-:W0:Y:S08]  /*61f0*/  MUFU.TANH R57, R57 ;  /* 0x0000003900397308 */ /* 0x000e300000002400 */
[----:B------:R-:W0:Y:S01]  /*6200*/  MUFU.TANH R58, R58 ;  /* 0x0000003a003a7308 */ /* 0x000e220000002400 */
[----:B------:R-:W-:Y:S02]  /*6210*/  WARPGROUP.DEPBAR.LE gsb0, 0x0 ;  /* 0x00008000000079c5 */ /* 0x000fe40000010000 */
[----:B------:R-:W-:-:S06]  /*6220*/  WARPGROUP.ARRIVE ;  /* 0x00000000000079c5 */ /* 0x000fcc0000000000 */
[----:B------:R-:W-:Y:S03]  /*6230*/  HGMMA.64x64x16.F32 R88, R120, gdesc[UR8].tnspB, R88, gsb0 ;  /* 0x40e0000878587df0 */ /* 0x000fe60008000858 */
        /* <DEDUP_REMOVED lines=17> */
.L_x_12989:
[----:B------:R-:W-:-:S05]  /*6350*/  IMAD.U32 R79, RZ, RZ, UR29 ;  /* 0x0000001dff4f7e24 */ /* 0x000fca000f8e00ff */
[----:B------:R-:W-:-:S13]  /*6360*/  ISETP.NE.AND P2, PT, R79, 0x1, PT ;  /* 0x000000014f00780c */ /* 0x000fda0003f45270 */
[----:B------:R-:W0:Y:S02]  /*6370*/  @P2 LDC.64 R34, c[0x0][0x9e8] ;  /* 0x00027a00ff222b82 */ /* 0x000e240000000a00 */
[----:B0-----:R-:W-:-:S05]  /*6380*/  @P2 IMAD.HI.U32 R34, R75, R34, RZ ;  /* 0x000000224b222227 */ /* 0x001fca00078e00ff */
[----:B------:R-:W-:-:S07]  /*6390*/  @P2 SHF.R.U32.HI R75, RZ, R35, R34 ;  /* 0x00000023ff4b2219 */ /* 0x000fce0000011622 */
.L_x_12990:
[----:B------:R-:W-:Y:S05]  /*63a0*/  BSYNC B0 ;  /* 0x0000000000007941 */ /* 0x000fea0003800000 */
.L_x_12988:
[----:B------:R-:W-:-:S04]  /*63b0*/  IMAD R34, R75, R79, -R68 ;  /* 0x0000004f4b227224 */ /* 0x000fc800078e0a44 */
[----:B------:R-:W-:-:S05]  /*63c0*/  IMAD R35, R3, -0x2, R34 ;  /* 0xfffffffe03237824 */ /* 0x000fca00078e0222 */
[----:B------:R-:W-:Y:S02]  /*63d0*/  VIADDMNMX R76, R35, R79, R76, PT ;  /* 0x0000004f234c7246 */ /* 0x000fe4000380014c */
[----:B------:R-:W-:-:S07]  /*63e0*/  VIMNMX R78, R78, R35, !PT ;  /* 0x000000234e4e7248 */ /* 0x000fce0007fe0100 */
.L_x_12987:
        /* <DEDUP_REMOVED lines=13> */
[----:B-1----:R-:W-:Y:S01]  /*64c0*/  IMAD.IADD R10, R72, 0x1, R87 ;  /* 0x00000001480a7824 */ /* 0x002fe200078e0257 */
[C---:B------:R-:W-:Y:S02]  /*64d0*/  ISETP.LT.OR P6, PT, R76.reuse, 0x9, P6 ;  /* 0x000000094c00780c */ /* 0x040fe400037c1670 */
[C---:B------:R-:W-:Y:S02]  /*64e0*/  ISETP.LT.OR P3, PT, R76.reuse, 0xa, P3 ;  /* 0x0000000a4c00780c */ /* 0x040fe40001f61670 */
[----:B------:R-:W-:Y:S02]  /*64f0*/  ISETP.LT.OR P5, PT, R76, 0x21, P5 ;  /* 0x000000214c00780c */ /* 0x000fe40002fa1670 */
[----:B------:R-:W-:Y:S02]  /*6500*/  FSEL R125, R13, -INF , !P4 ;  /* 0xff8000000d7d7808 */ /* 0x000fe40006000000 */
[----:B------:R-:W-:-:S02]  /*6510*/  FSEL R139, R19, -INF , !P6 ;  /* 0xff800000138b7808 */ /* 0x000fc40007000000 */
[----:B------:R-:W-:Y:S01]  /*6520*/  FSEL R131, R20, -INF , !P3 ;  /* 0xff80000014837808 */ /* 0x000fe20005800000 */
[----:B------:R-:W-:Y:S01]  /*6530*/  IMAD.IADD R20, R70, 0x1, R87 ;  /* 0x0000000146147824 */ /* 0x000fe200078e0257 */
        /* <DEDUP_REMOVED lines=94> */
.L_x_12993:
[----:B------:R-:W-:-:S05]  /*6b20*/  IMAD.U32 R32, RZ, RZ, UR29 ;  /* 0x0000001dff207e24 */ /* 0x000fca000f8e00ff */
[----:B------:R-:W-:-:S13]  /*6b30*/  ISETP.NE.AND P3, PT, R32, 0x1, PT ;  /* 0x000000012000780c */ /* 0x000fda0003f65270 */
[----:B------:R-:W0:Y:S02]  /*6b40*/  @P3 LDC.64 R30, c[0x0][0x9e8] ;  /* 0x00027a00ff1e3b82 */ /* 0x000e240000000a00 */
[----:B0-----:R-:W-:-:S05]  /*6b50*/  @P3 IMAD.HI.U32 R30, R13, R30, RZ ;  /* 0x0000001e0d1e3227 */ /* 0x001fca00078e00ff */
[----:B------:R-:W-:-:S07]  /*6b60*/  @P3 SHF.R.U32.HI R13, RZ, R31, R30 ;  /* 0x0000001fff0d3219 */ /* 0x000fce000001161e */
.L_x_12994:
[----:B------:R-:W-:Y:S05]  /*6b70*/  BSYNC B0 ;  /* 0x0000000000007941 */ /* 0x000fea0003800000 */
.L_x_12992:
[----:B------:R-:W-:-:S04]  /*6b80*/  IMAD R68, R13, R32, -R68 ;  /* 0x000000200d447224 */ /* 0x000fc800078e0a44 */
[----:B------:R-:W-:-:S05]  /*6b90*/  IMAD R13, R3, -0x2, R68 ;  /* 0xfffffffe030d7824 */ /* 0x000fca00078e0244 */
[----:B------:R-:W-:Y:S02]  /*6ba0*/  VIADDMNMX R10, R13, R32, R10, PT ;  /* 0x000000200d0a7246 */ /* 0x000fe4000380010a */
[----:B------:R-:W-:-:S07]  /*6bb0*/  VIMNMX R20, R20, R13, !PT ;  /* 0x0000000d14147248 */ /* 0x000fce0007fe0100 */
.L_x_12991:
[----:B------:R-:W-:Y:S01]  /*6bc0*/  FMNMX.FTZ R30, R121, R7, !PT ;  /* 0x00000007791e7209 */ /* 0x000fe20007810000 */
[----:B------:R-:W0:Y:S01]  /*6bd0*/  LDC R42, c[0x0][0x988] ;  /* 0x00026200ff2a7b82 */ /* 0x000e220000000800 */
[C---:B------:R-:W-:Y:S01]  /*6be0*/  ISETP.GT.AND P4, PT, R20.reuse, 0x1, P2 ;  /* 0x000000011400780c */ /* 0x040fe20001784270 */
[----:B------:R-:W-:Y:S01]  /*6bf0*/  UMOV UR7, UR5 ;  /* 0x0000000500077c82 */ /* 0x000fe20008000000 */
        /* <DEDUP_REMOVED lines=13> */
[----:B------:R-:W-:Y:S02]  /*6cd0*/  ISETP.LT.OR P4, PT, R10, 0x12, P4 ;  /* 0x000000120a00780c */ /* 0x000fe40002781670 */
        /* <DEDUP_REMOVED lines=42> */
[----:B------:R-:W-:-:S04]  /*6f80*/  FMNMX.FTZ R30, R81, R30, !PT ;  /* 0x0000001e511e7209 */ /* 0x000fc80007810000 */
[----:B------:R-:W-:-:S04]  /*6f90*/  FMNMX.FTZ R30, R77, R30, !PT ;  /* 0x0000001e4d1e7209 */ /* 0x000fc80007810000 */
[----:B------:R-:W-:-:S05]  /*6fa0*/  FMNMX.FTZ R30, R69, R30, !PT ;  /* 0x0000001e451e7209 */ /* 0x000fca0007810000 */
[----:B------:R-:W1:Y:S02]  /*6fb0*/  SHFL.BFLY PT, R13, R30, 0x2, 0x1f ;  /* 0x0c401f001e0d7f89 */ /* 0x000e6400000e0000 */
[----:B-1----:R-:W-:-:S05]  /*6fc0*/  FMNMX.FTZ R32, R30, R13, !PT ;  /* 0x0000000d1e207209 */ /* 0x002fca0007810000 */
[----:B------:R-:W1:Y:S02]  /*6fd0*/  SHFL.BFLY PT, R13, R32, 0x1, 0x1f ;  /* 0x0c201f00200d7f89 */ /* 0x000e6400000e0000 */
        /* <DEDUP_REMOVED lines=9> */
[----:B------:R-:W-:Y:S01]  /*7070*/  FSEL R141, R37, -INF , !P5 ;  /* 0xff800000258d7808 */ /* 0x000fe20006800000 */
[-CC-:B------:R-:W-:Y:S01]  /*7080*/  FFMA.FTZ R37, R149, R42.reuse, -R14.reuse ;  /* 0x0000002a95257223 */ /* 0x180fe2000001080e */
[----:B------:R-:W-:Y:S01]  /*7090*/  ISETP.LT.OR P4, PT, R10, 0x21, P4 ;  /* 0x000000210a00780c */ /* 0x000fe20002781670 */
[-CC-:B------:R-:W-:Y:S01]  /*70a0*/  FFMA.FTZ R146, R151, R42.reuse, -R14.reuse ;  /* 0x0000002a97927223 */ /* 0x180fe2000001080e */
[----:B------:R-:W-:Y:S01]  /*70b0*/  ISETP.GT.AND P5, PT, R20, 0x39, P2 ;  /* 0x000000391400780c */ /* 0x000fe200017a4270 */
[-CC-:B------:R-:W-:Y:S01]  /*70c0*/  FFMA.FTZ R140, R145, R42.reuse, -R14.reuse ;  /* 0x0000002a918c7223 */ /* 0x180fe2000001080e */
[----:B------:R-:W-:Y:S01]  /*70d0*/  FSEL R129, R28, -INF , !P4 ;  /* 0xff8000001c817808 */ /* 0x000fe20006000000 */
[-CC-:B------:R-:W-:Y:S01]  /*70e0*/  FFMA.FTZ R136, R19, R42.reuse, -R14.reuse ;  /* 0x0000002a13887223 */ /* 0x180fe2000001080e */
[----:B------:R-:W-:Y:S01]  /*70f0*/  ISETP.GT.AND P4, PT, R20, RZ, P2 ;  /* 0x000000ff1400720c */ /* 0x000fe20001784270 */
[-CC-:B------:R-:W-:Y:S01]  /*7100*/  FFMA.FTZ R19, R133, R42.reuse, -R14.reuse ;  /* 0x0000002a85137223 */ /* 0x180fe2000001080e */
[C---:B------:R-:W-:Y:S01]  /*7110*/  ISETP.LT.OR P5, PT, R10.reuse, 0x3a, P5 ;  /* 0x0000003a0a00780c */ /* 0x040fe20002fa1670 */
[-CC-:B------:R-:W-:Y:S01]  /*7120*/  FFMA.FTZ R138, R27, R42.reuse, -R14.reuse ;  /* 0x0000002a1b8a7223 */ /* 0x180fe2000001080e */
[----:B------:R-:W-:Y:S01]  /*7130*/  ISETP.LT.OR P4, PT, R10, 0x1, P4 ;  /* 0x000000010a00780c */ /* 0x000fe20002781670 */
[-CC-:B------:R-:W-:Y:S01]  /*7140*/  FFMA.FTZ R27, R135, R42.reuse, -R14.reuse ;  /* 0x0000002a871b7223 */ /* 0x180fe2000001080e */
[----:B------:R-:W-:Y:S01]  /*7150*/  FSEL R153, R40, -INF , !P5 ;  /* 0xff80000028997808 */ /* 0x000fe20006800000 */
[-CC-:B------:R-:W-:Y:S01]  /*7160*/  FFMA.FTZ R132, R137, R42.reuse, -R14.reuse ;  /* 0x0000002a89847223 */ /* 0x180fe2000001080e */
[----:B------:R-:W-:Y:S01]  /*7170*/  FSEL R12, R12, -INF , !P4 ;  /* 0xff8000000c0c7808 */ /* 0x000fe20006000000 */
[-CC-:B------:R-:W-:Y:S01]  /*7180*/  FFMA.FTZ R142, R25, R42.reuse, -R14.reuse ;  /* 0x0000002a198e7223 */ /* 0x180fe2000001080e */
[----:B------:R-:W-:Y:S01]  /*7190*/  ISETP.LT.OR P4, PT, R10, 0x2a, P3 ;  /* 0x0000002a0a00780c */ /* 0x000fe20001f81670 */
[-CC-:B------:R-:W-:Y:S01]  /*71a0*/  FFMA.FTZ R125, R125, R42.reuse, -R14.reuse ;  /* 0x0000002a7d7d7223 */ /* 0x180fe2000001080e */
[----:B------:R-:W-:Y:S01]  /*71b0*/  FMNMX.FTZ R18, R12, R11, !PT ;  /* 0x0000000b0c127209 */ /* 0x000fe20007810000 */
[----:B------:R-:W-:Y:S01]  /*71c0*/  MUFU.EX2 R148, R148 ;  /* 0x0000009400947308 */ /* 0x000fe20000000800 */
[----:B------:R-:W-:Y:S01]  /*71d0*/  ISETP.GT.AND P3, PT, R20, 0x31, P2 ;  /* 0x000000311400780c */ /* 0x000fe20001764270 */
[--C-:B------:R-:W-:Y:S01]  /*71e0*/  FFMA.FTZ R131, R131, R42, -R14.reuse ;  /* 0x0000002a83837223 */ /* 0x100fe2000001080e */
[----:B------:R-:W-:Y:S01]  /*71f0*/  FMNMX.FTZ R18, R31, R18, !PT ;  /* 0x000000121f127209 */ /* 0x000fe20007810000 */
[-CC-:B------:R-:W-:Y:S01]  /*7200*/  FFMA.FTZ R23, R23, R42.reuse, -R14.reuse ;  /* 0x0000002a17177223 */ /* 0x180fe2000001080e */
[----:B------:R-:W-:Y:S01]  /*7210*/  FSEL R139, R36, -INF , !P4 ;  /* 0xff800000248b7808 */ /* 0x000fe20006000000 */
[--C-:B------:R-:W-:Y:S01]  /*7220*/  FFMA.FTZ R120, R73, R42, -R14.reuse ;  /* 0x0000002a49787223 */ /* 0x100fe2000001080e */
[----:B------:R-:W-:Y:S01]  /*7230*/  FMNMX.FTZ R18, R15, R18, !PT ;  /* 0x000000120f127209 */ /* 0x000fe20007810000 */
[----:B------:R-:W-:Y:S01]  /*7240*/  MUFU.EX2 R125, R125 ;  /* 0x0000007d007d7308 */ /* 0x000fe20000000800 */
[----:B------:R-:W-:Y:S01]  /*7250*/  ISETP.GT.AND P4, PT, R20, 0x38, P2 ;  /* 0x000000381400780c */ /* 0x000fe20001784270 */
[----:B------:R-:W-:Y:S01]  /*7260*/  IMAD.U32 R36, RZ, RZ, UR6 ;  /* 0x00000006ff247e24 */ /* 0x000fe2000f8e00ff */
        /* <DEDUP_REMOVED lines=10> */
[----:B------:R-:W-:Y:S01]  /*7310*/  ISETP.LT.OR P4, PT, R10, 0x39, P4 ;  /* 0x000000390a00780c */ /* 0x000fe20002781670 */
[--C-:B------:R-:W-:Y:S01]  /*7320*/  FFMA.FTZ R59, R85, R42, -R14.reuse ;  /* 0x0000002a553b7223 */ /* 0x100fe2000001080e */
[----:B------:R-:W-:Y:S01]  /*7330*/  FMNMX.FTZ R18, R123, R18, !PT ;  /* 0x000000127b127209 */ /* 0x000fe20007810000 */
[----:B------:R-:W-:Y:S01]  /*7340*/  MUFU.EX2 R131, R131 ;  /* 0x0000008300837308 */ /* 0x000fe20000000800 */
[C---:B------:R-:W-:Y:S01]  /*7350*/  ISETP.GT.AND P3, PT, R20.reuse, 0x40, P2 ;  /* 0x000000401400780c */ /* 0x040fe20001764270 */
        /* <DEDUP_REMOVED lines=8> */
[--C-:B------:R-:W-:Y:S01]  /*73e0*/  FFMA.FTZ R63, R83, R42, -R14.reuse ;  /* 0x0000002a533f7223 */ /* 0x100fe2000001080e */
[----:B------:R-:W-:Y:S01]  /*73f0*/  FMNMX.FTZ R18, R29, R18, !PT ;  /* 0x000000121d127209 */ /* 0x000fe20007810000 */
[-CC-:B------:R-:W-:Y:S01]  /*7400*/  FFMA.FTZ R122, R77, R42.reuse, -R14.reuse ;  /* 0x0000002a4d7a7223 */ /* 0x180fe2000001080e */
[----:B------:R-:W-:Y:S01]  /*7410*/  ISETP.LT.OR P3, PT, R10, 0x41, P3 ;  /* 0x000000410a00780c */ /* 0x000fe20001f61670 */
[----:B------:R-:W-:Y:S01]  /*7420*/  FFMA.FTZ R67, R69, R42, -R14 ;  /* 0x0000002a45437223 */ /* 0x000fe2000001080e */
[----:B------:R-:W-:Y:S01]  /*7430*/  FMNMX.FTZ R18, R33, R18, !PT ;  /* 0x0000001221127209 */ /* 0x000fe20007810000 */
[----:B------:R-:W-:Y:S01]  /*7440*/  MUFU.EX2 R37, R37 ;  /* 0x0000002500257308 */ /* 0x000fe20000000800 */
[----:B------:R-:W-:Y:S01]  /*7450*/  ISETP.GT.AND P5, PT, R20, 0x48, P2 ;  /* 0x000000481400780c */ /* 0x000fe200017a4270 */
[----:B------:R-:W-:Y:S01]  /*7460*/  UMOV UR6, UR4 ;  /* 0x0000000400067c82 */ /* 0x000fe20008000000 */
[----:B------:R-:W-:-:S02]  /*7470*/  FMNMX.FTZ R18, R139, R18, !PT ;  /* 0x000000128b127209 */ /* 0x000fc40007810000 */
[----:B------:R-:W-:Y:S02]  /*7480*/  ISETP.LT.OR P4, PT, R10, 0x42, P4 ;  /* 0x000000420a00780c */ /* 0x000fe40002781670 */
[----:B------:R-:W-:Y:S01]  /*7490*/  FMNMX.FTZ R18, R141, R18, !PT ;  /* 0x000000128d127209 */ /* 0x000fe20007810000 */
[----:B------:R-:W-:Y:S01]  /*74a0*/  MUFU.EX2 R146, R146 ;  /* 0x0000009200927308 */ /* 0x000fe20000000800 */
[----:B------:R-:W-:Y:S01]  /*74b0*/  FSEL R147, R41, -INF , !P3 ;  /* 0xff80000029937808 */ /* 0x000fe20005800000 */
[----:B------:R-:W-:Y:S01]  /*74c0*/  FFMA.FTZ R41, R143, R42, -R14 ;  /* 0x0000002a8f297223 */ /* 0x000fe2000001080e */
[----:B------:R-:W-:Y:S02]  /*74d0*/  FMNMX.FTZ R18, R149, R18, !PT ;  /* 0x0000001295127209 */ /* 0x000fe40007810000 */
[----:B------:R-:W-:Y:S02]  /*74e0*/  ISETP.GT.AND P3, PT, R20, 0x49, P2 ;  /* 0x000000491400780c */ /* 0x000fe40001764270 */
[----:B------:R-:W-:Y:S01]  /*74f0*/  FMNMX.FTZ R18, R151, R18, !PT ;  /* 0x0000001297127209 */ /* 0x000fe20007810000 */
[----:B------:R-:W-:Y:S01]  /*7500*/  MUFU.EX2 R39, R39 ;  /* 0x0000002700277308 */ /* 0x000fe20000000800 */
[----:B------:R-:W-:-:S02]  /*7510*/  FSEL R43, R43, -INF , !P4 ;  /* 0xff8000002b2b7808 */ /* 0x000fc40006000000 */
[----:B------:R-:W-:Y:S02]  /*7520*/  FMNMX.FTZ R18, R153, R18, !PT ;  /* 0x0000001299127209 */ /* 0x000fe40007810000 */
[----:B------:R-:W-:Y:S02]  /*7530*/  ISETP.LT.OR P5, PT, R10, 0x49, P5 ;  /* 0x000000490a00780c */ /* 0x000fe40002fa1670 */
[----:B------:R-:W-:Y:S01]  /*7540*/  FMNMX.FTZ R18, R147, R18, !PT ;  /* 0x0000001293127209 */ /* 0x000fe20007810000 */
[----:B------:R-:W-:Y:S01]  /*7550*/  MUFU.EX2 R140, R140 ;  /* 0x0000008c008c7308 */ /* 0x000fe20000000800 */
[----:B------:R-:W-:Y:S02]  /*7560*/  ISETP.GT.AND P4, PT, R20, 0x50, P2 ;  /* 0x000000501400780c */ /* 0x000fe40001784270 */
[----:B------:R-:W-:Y:S02]  /*7570*/  ISETP.LT.OR P3, PT, R10, 0x4a, P3 ;  /* 0x0000004a0a00780c */ /* 0x000fe40001f61670 */
[----:B------:R-:W-:-:S02]  /*7580*/  FSEL R45, R45, -INF , !P5 ;  /* 0xff8000002d2d7808 */ /* 0x000fc40006800000 */
[----:B------:R-:W-:Y:S01]  /*7590*/  FMNMX.FTZ R18, R43, R18, !PT ;  /* 0x000000122b127209 */ /* 0x000fe20007810000 */
[----:B------:R-:W-:Y:S01]  /*75a0*/  MUFU.EX2 R41, R41 ;  /* 0x0000002900297308 */ /* 0x000fe20000000800 */
[----:B------:R-:W-:Y:S02]  /*75b0*/  ISETP.GT.AND P5, PT, R20, 0x51, P2 ;  /* 0x000000511400780c */ /* 0x000fe400017a4270 */
[----:B------:R-:W-:Y:S02]  /*75c0*/  FSEL R143, R46, -INF , !P3 ;  /* 0xff8000002e8f7808 */ /* 0x000fe40005800000 */
[----:B------:R-:W-:Y:S02]  /*75d0*/  ISETP.LT.OR P4, PT, R10, 0x51, P4 ;  /* 0x000000510a00780c */ /* 0x000fe40002781670 */
[----:B------:R-:W-:Y:S01]  /*75e0*/  FMNMX.FTZ R18, R45, R18, !PT ;  /* 0x000000122d127209 */ /* 0x000fe20007810000 */
[----:B------:R-:W-:Y:S01]  /*75f0*/  MUFU.EX2 R142, R142 ;  /* 0x0000008e008e7308 */ /* 0x000fe20000000800 */
[----:B------:R-:W-:-:S02]  /*7600*/  ISETP.GT.AND P3, PT, R20, 0x58, P2 ;  /* 0x000000581400780c */ /* 0x000fc40001764270 */
[----:B------:R-:W-:Y:S02]  /*7610*/  ISETP.LT.OR P5, PT, R10, 0x52, P5 ;  /* 0x000000520a00780c */ /* 0x000fe40002fa1670 */
[----:B------:R-:W-:Y:S02]  /*7620*/  FSEL R47, R47, -INF , !P4 ;  /* 0xff8000002f2f7808 */ /* 0x000fe40006000000 */
[----:B------:R-:W-:Y:S01]  /*7630*/  FMNMX.FTZ R18, R143, R18, !PT ;  /* 0x000000128f127209 */ /* 0x000fe20007810000 */
[----:B------:R-:W-:Y:S01]  /*7640*/  MUFU.EX2 R23, R23 ;  /* 0x0000001700177308 */ /* 0x000fe20000000800 */
[----:B------:R-:W-:Y:S02]  /*7650*/  ISETP.GT.AND P4, PT, R20, 0x59, P2 ;  /* 0x000000591400780c */ /* 0x000fe40001784270 */
[----:B------:R-:W-:Y:S02]  /*7660*/  FSEL R145, R48, -INF , !P5 ;  /* 0xff80000030917808 */ /* 0x000fe40006800000 */
[----:B------:R-:W-:-:S02]  /*7670*/  ISETP.LT.OR P3, PT, R10, 0x59, P3 ;  /* 0x000000590a00780c */ /* 0x000fc40001f61670 */
[----:B------:R-:W-:Y:S01]  /*7680*/  FMNMX.FTZ R18, R47, R18, !PT ;  /* 0x000000122f127209 */ /* 0x000fe20007810000 */
[----:B------:R-:W-:Y:S01]  /*7690*/  MUFU.EX2 R136, R136 ;  /* 0x0000008800887308 */ /* 0x000fe20000000800 */
[----:B------:R-:W-:Y:S02]  /*76a0*/  ISETP.GT.AND P5, PT, R20, 0x60, P2 ;  /* 0x000000601400780c */ /* 0x000fe400017a4270 */
[----:B------:R-:W-:Y:S02]  /*76b0*/  ISETP.LT.OR P4, PT, R10, 0x5a, P4 ;  /* 0x0000005a0a00780c */ /* 0x000fe40002781670 */
[----:B------:R-:W-:Y:S02]  /*76c0*/  FSEL R49, R49, -INF , !P3 ;  /* 0xff80000031317808 */ /* 0x000fe40005800000 */
[----:B------:R-:W-:Y:S01]  /*76d0*/  FMNMX.FTZ R18, R145, R18, !PT ;  /* 0x0000001291127209 */ /* 0x000fe20007810000 */
[----:B------:R-:W-:Y:S01]  /*76e0*/  MUFU.EX2 R19, R19 ;  /* 0x0000001300137308 */ /* 0x000fe20000000800 */
[----:B------:R-:W-:-:S02]  /*76f0*/  ISETP.GT.AND P3, PT, R20, 0x61, P2 ;  /* 0x000000611400780c */ /* 0x000fc40001764270 */
[----:B------:R-:W-:Y:S02]  /*7700*/  FSEL R155, R50, -INF , !P4 ;  /* 0xff800000329b7808 */ /* 0x000fe40006000000 */
        /* <DEDUP_REMOVED lines=25> */
[----:B------:R-:W-:Y:S01]  /*78a0*/  FSEL R137, R55, -INF , !P3 ;  /* 0xff80000037897808 */ /* 0x000fe20005800000 */
[--C-:B------:R-:W-:Y:S01]  /*78b0*/  FFMA.FTZ R55, R61, R42, -R14.reuse ;  /* 0x0000002a3d377223 */ /* 0x100fe2000001080e */
[----:B------:R-:W-:Y:S01]  /*78c0*/  FMNMX.FTZ R18, R135, R18, !PT ;  /* 0x0000001287127209 */ /* 0x000fe20007810000 */
[----:B------:R-:W-:Y:S01]  /*78d0*/  FFMA.FTZ R61, R79, R42, -R14 ;  /* 0x0000002a4f3d7223 */ /* 0x000fe2000001080e */
[----:B------:R-:W-:Y:S01]  /*78e0*/  ISETP.GT.AND P2, PT, R20, 0x79, P2 ;  /* 0x000000791400780c */ /* 0x000fe20001744270 */
[----:B------:R-:W-:Y:S01]  /*78f0*/  MUFU.EX2 R128, R128 ;  /* 0x0000008000807308 */ /* 0x000fe20000000800 */
[----:B------:R-:W-:-:S02]  /*7900*/  ISETP.LT.OR P5, PT, R10, 0x79, P5 ;  /* 0x000000790a00780c */ /* 0x000fc40002fa1670 */
[----:B------:R-:W-:Y:S02]  /*7910*/  FSEL R157, R56, -INF , !P4 ;  /* 0xff800000389d7808 */ /* 0x000fe40006000000 */
[----:B------:R-:W-:Y:S02]  /*7920*/  FMNMX.FTZ R20, R137, R18, !PT ;  /* 0x0000001289147209 */ /* 0x000fe40007810000 */
[----:B------:R-:W-:Y:S01]  /*7930*/  ISETP.LT.OR P2, PT, R10, 0x7a, P2 ;  /* 0x0000007a0a00780c */ /* 0x000fe20001741670 */
[----:B------:R-:W-:Y:S01]  /*7940*/  MUFU.EX2 R55, R55 ;  /* 0x0000003700377308 */ /* 0x000fe20000000800 */
[----:B------:R-:W-:Y:S01]  /*7950*/  FSEL R18, R57, -INF , !P5 ;  /* 0xff80000039127808 */ /* 0x000fe20006800000 */
[--C-:B------:R-:W-:Y:S01]  /*7960*/  FFMA.FTZ R57, R65, R42, -R14.reuse ;  /* 0x0000002a41397223 */ /* 0x100fe2000001080e */
[----:B------:R-:W-:Y:S01]  /*7970*/  FMNMX.FTZ R25, R157, R20, !PT ;  /* 0x000000149d197209 */ /* 0x000fe20007810000 */
[----:B------:R-:W-:Y:S01]  /*7980*/  FFMA.FTZ R65, R81, R42, -R14 ;  /* 0x0000002a51417223 */ /* 0x000fe2000001080e */
[----:B------:R-:W-:-:S02]  /*7990*/  FSEL R58, R58, -INF , !P2 ;  /* 0xff8000003a3a7808 */ /* 0x000fc40005000000 */
[----:B------:R-:W-:Y:S01]  /*79a0*/  FMNMX.FTZ R25, R18, R25, !PT ;  /* 0x0000001912197209 */ /* 0x000fe20007810000 */
[----:B------:R-:W-:Y:S01]  /*79b0*/  MUFU.EX2 R57, R57 ;  /* 0x0000003900397308 */ /* 0x000fe20000000800 */
[----:B------:R-:W-:Y:S02]  /*79c0*/  FSEL R20, R13, RZ, P6 ;  /* 0x000000ff0d147208 */ /* 0x000fe40003000000 */
[----:B------:R-:W-:Y:S02]  /*79d0*/  FMNMX.FTZ R25, R58, R25, !PT ;  /* 0x000000193a197209 */ /* 0x000fe40007810000 */
[----:B------:R-:W-:Y:S01]  /*79e0*/  @!P1 LEA R36, R36, UR38, 0x3 ;  /* 0x0000002624249c11 */ /* 0x000fe2000f8e18ff */
[----:B------:R-:W-:Y:S02]  /*79f0*/  FADD.FTZ R7, -R20, R7 ;  /* 0x0000000714077221 */ /* 0x000fe40000010100 */
[----:B------:R-:W0:Y:S01]  /*7a00*/  SHFL.BFLY PT, R10, R25, 0x2, 0x1f ;  /* 0x0c401f00190a7f89 */ /* 0x000e2200000e0000 */
[----:B------:R-:W-:Y:S01]  /*7a10*/  MUFU.EX2 R130, R130 ;  /* 0x0000008200827308 */ /* 0x000fe20000000800 */
[----:B------:R-:W-:Y:S01]  /*7a20*/  FMUL.FTZ R7, R7, R42 ;  /* 0x0000002a07077220 */ /* 0x000fe20000410000 */
[----:B------:R-:W-:-:S05]  /*7a30*/  @!P1 VIADD R36, R36, 0x16860 ;  /* 0x0001686024249836 */ /* 0x000fca0000000000 */
[----:B------:R-:W-:Y:S01]  /*7a40*/  @!P1 PRMT R36, RZ, 0x654, R36 ;  /* 0x00000654ff249816 */ /* 0x000fe20000000024 */
[----:B------:R-:W1:Y:S03]  /*7a50*/  MUFU.EX2 R7, R7 ;  /* 0x0000000700077308 */ /* 0x000e660000000800 */
[----:B------:R2:W-:Y:S05]  /*7a60*/  @!P1 SYNCS.ARRIVE.TRANS64.RED.A1T0 RZ, [R36+URZ], RZ ;  /* 0x000000ff24ff99a7 */ /* 0x0005ea000810043f */
[----:B------:R-:W-:Y:S01]  /*7a70*/  MUFU.EX2 R59, R59 ;  /* 0x0000003b003b7308 */ /* 0x000fe20000000800 */
[----:B0-----:R-:W-:-:S07]  /*7a80*/  FMNMX.FTZ R10, R25, R10, !PT ;  /* 0x0000000a190a7209 */ /* 0x001fce0007810000 */
[----:B------:R-:W-:Y:S01]  /*7a90*/  MUFU.EX2 R124, R124 ;  /* 0x0000007c007c7308 */ /* 0x000fe20000000800 */
[----:B-1----:R-:W-:Y:S01]  /*7aa0*/  FFMA.FTZ R30, R7, R5, R148 ;  /* 0x00000005071e7223 */ /* 0x002fe20000010094 */
[C---:B------:R-:W-:Y:S01]  /*7ab0*/  F2FP.F16.F32.PACK_AB R148, R125.reuse, R148 ;  /* 0x000000947d94723e */ /* 0x040fe200000000ff */
[-C--:B------:R-:W-:Y:S01]  /*7ac0*/  FMUL.FTZ R88, R88, R7.reuse ;  /* 0x0000000758587220 */ /* 0x080fe20000410000 */
[----:B------:R-:W0:Y:S01]  /*7ad0*/  SHFL.BFLY PT, R25, R10, 0x1, 0x1f ;  /* 0x0c201f000a197f89 */ /* 0x000e2200000e0000 */
[----:B------:R-:W-:Y:S01]  /*7ae0*/  FADD.FTZ R5, R125, R30 ;  /* 0x0000001e7d057221 */ /* 0x000fe20000010000 */
[-C--:B------:R-:W-:Y:S01]  /*7af0*/  FMUL.FTZ R89, R89, R7.reuse ;  /* 0x0000000759597220 */ /* 0x080fe20000410000 */
[-C--:B------:R-:W-:Y:S01]  /*7b00*/  FMUL.FTZ R92, R92, R7.reuse ;  /* 0x000000075c5c7220 */ /* 0x080fe20000410000 */
[----:B------:R-:W-:Y:S01]  /*7b10*/  MUFU.EX2 R61, R61 ;  /* 0x0000003d003d7308 */ /* 0x000fe20000000800 */
        /* <DEDUP_REMOVED lines=19> */
[----:B0-----:R-:W-:Y:S01]  /*7c50*/  FMNMX.FTZ R25, R10, R25, !PT ;  /* 0x000000190a197209 */ /* 0x001fe20007810000 */
[----:B------:R-:W-:Y:S01]  /*7c60*/  FMUL.FTZ R117, R117, R7 ;  /* 0x0000000775757220 */ /* 0x000fe20000410000 */
[----:B------:R-:W-:-:S02]  /*7c70*/  IMAD.MOV.U32 R7, RZ, RZ, R13 ;  /* 0x000000ffff077224 */ /* 0x000fc400078e000d */
[C---:B------:R-:W-:Y:S01]  /*7c80*/  FSETP.NEU.FTZ.AND P2, PT, R25.reuse, -INF , PT ;  /* 0xff8000001900780b */ /* 0x040fe20003f5d000 */
[CC--:B------:R-:W-:Y:S01]  /*7c90*/  FMUL.FTZ R26, R25.reuse, R42.reuse ;  /* 0x0000002a191a7220 */ /* 0x0c0fe20000410000 */
[----:B------:R-:W-:Y:S02]  /*7ca0*/  MUFU.EX2 R120, R120 ;  /* 0x0000007800787308 */ /* 0x000fe40000000800 */
[----:B------:R-:W-:Y:S02]  /*7cb0*/  FSEL R30, R25, RZ, P2 ;  /* 0x000000ff191e7208 */ /* 0x000fe40001000000 */
[----:B------:R-:W-:Y:S02]  /*7cc0*/  FSEL R26, R26, RZ, P2 ;  /* 0x000000ff1a1a7208 */ /* 0x000fe40001000000 */
[----:B------:R-:W-:Y:S01]  /*7cd0*/  ISETP.GT.AND P2, PT, R6, UR26, PT ;  /* 0x0000001a06007c0c */ /* 0x000fe2000bf44270 */
[----:B------:R-:W-:Y:S01]  /*7ce0*/  FADD.FTZ R5, -R30, R11 ;  /* 0x0000000b1e057221 */ /* 0x000fe20000010100 */
[----:B------:R-:W-:Y:S01]  /*7cf0*/  FADD.FTZ R11, R37, R32 ;  /* 0x00000020250b7221 */ /* 0x000fe20000010000 */
[-CC-:B------:R-:W-:Y:S01]  /*7d00*/  FFMA.FTZ R10, R12, R42.reuse, -R26.reuse ;  /* 0x0000002a0c0a7223 */ /* 0x180fe2000001081a */
[-CC-:B------:R-:W-:Y:S01]  /*7d10*/  FFMA.FTZ R31, R31, R42.reuse, -R26.reuse ;  /* 0x0000002a1f1f7223 */ /* 0x180fe2000001081a */
[-C--:B------:R-:W-:Y:S01]  /*7d20*/  FMUL.FTZ R5, R5, R42.reuse ;  /* 0x0000002a05057220 */ /* 0x080fe20000410000 */
        /* <DEDUP_REMOVED lines=11> */
[----:B------:R0:W1:Y:S01]  /*7de0*/  MUFU.EX2 R11, R5 ;  /* 0x00000005000b7308 */ /* 0x0000620000000800 */
[----:B------:R-:W-:Y:S01]  /*7df0*/  FADD.FTZ R73, R41, R34 ;  /* 0x0000002229497221 */ /* 0x000fe20000010000 */
        /* <DEDUP_REMOVED lines=8> */
[-CC-:B0-----:R-:W-:Y:S01]  /*7e80*/  FFMA.FTZ R5, R45, R42.reuse, -R26.reuse ;  /* 0x0000002a2d057223 */ /* 0x181fe2000001081a */
[-CC-:B------:R-:W-:Y:S01]  /*7e90*/  FFMA.FTZ R71, R149, R42.reuse, -R26.reuse ;  /* 0x0000002a95477223 */ /* 0x180fe2000001081a */
[-CC-:B------:R-:W-:Y:S01]  /*7ea0*/  FFMA.FTZ R139, R151, R42.reuse, -R26.reuse ;  /* 0x0000002a978b7223 */ /* 0x180fe2000001081a */
[----:B--2---:R-:W-:Y:S01]  /*7eb0*/  FADD.FTZ R36, R136, R73 ;  /* 0x0000004988247221 */ /* 0x004fe20000010000 */
[-CC-:B------:R-:W-:Y:S01]  /*7ec0*/  FFMA.FTZ R153, R153, R42.reuse, -R26.reuse ;  /* 0x0000002a99997223 */ /* 0x180fe2000001081a */
[----:B------:R-:W-:Y:S01]  /*7ed0*/  FFMA.FTZ R32, R147, R42, -R26 ;  /* 0x0000002a93207223 */ /* 0x000fe2000001081a */
[----:B------:R-:W0:Y:S01]  /*7ee0*/  MUFU.EX2 R12, R12 ;  /* 0x0000000c000c7308 */ /* 0x000e220000000800 */
[----:B-1----:R-:W-:Y:S01]  /*7ef0*/  FFMA.FTZ R34, R11, R4, R10 ;  /* 0x000000040b227223 */ /* 0x002fe2000001000a */
[----:B------:R-:W-:Y:S01]  /*7f00*/  FADD.FTZ R75, R19, R36 ;  /* 0x00000024134b7221 */ /* 0x000fe20000010000 */
[-CC-:B------:R-:W-:Y:S01]  /*7f10*/  FFMA.FTZ R43, R43, R42.reuse, -R26.reuse ;  /* 0x0000002a2b2b7223 */ /* 0x180fe2000001081a */
[----:B------:R-:W-:Y:S01]  /*7f20*/  FFMA.FTZ R45, R143, R42, -R26 ;  /* 0x0000002a8f2d7223 */ /* 0x000fe2000001081a */
[----:B------:R-:W-:Y:S01]  /*7f30*/  F2FP.F16.F32.PACK_AB R142, R23, R142 ;  /* 0x0000008e178e723e */ /* 0x000fe200000000ff */
[----:B------:R-:W-:Y:S01]  /*7f40*/  FADD.FTZ R38, R138, R75 ;  /* 0x0000004b8a267221 */ /* 0x000fe20000010000 */
[----:B------:R-:W-:Y:S01]  /*7f50*/  F2FP.F16.F32.PACK_AB R136, R19, R136 ;  /* 0x000000881388723e */ /* 0x000fe200000000ff */
[----:B------:R-:W1:Y:S01]  /*7f60*/  MUFU.EX2 R15, R15 ;  /* 0x0000000f000f7308 */ /* 0x000e620000000800 */
[----:B---3--:R-:W-:Y:S01]  /*7f70*/  FADD.FTZ R73, R31, R34 ;  /* 0x000000221f497221 */ /* 0x008fe20000010000 */
[-CC-:B------:R-:W-:Y:S01]  /*7f80*/  FFMA.FTZ R34, R145, R42.reuse, -R26.reuse ;  /* 0x0000002a91227223 */ /* 0x180fe2000001081a */
[-CC-:B------:R-:W-:Y:S01]  /*7f90*/  FFMA.FTZ R49, R49, R42.reuse, -R26.reuse ;  /* 0x0000002a31317223 */ /* 0x180fe2000001081a */
[-CC-:B------:R-:W-:Y:S01]  /*7fa0*/  FFMA.FTZ R155, R155, R42.reuse, -R26.reuse ;  /* 0x0000002a9b9b7223 */ /* 0x180fe2000001081a */
[-CC-:B------:R-:W-:Y:S01]  /*7fb0*/  FFMA.FTZ R51, R51, R42.reuse, -R26.reuse ;  /* 0x0000002a33337223 */ /* 0x180fe2000001081a */
[-CC-:B------:R-:W-:Y:S01]  /*7fc0*/  FFMA.FTZ R133, R133, R42.reuse, -R26.reuse ;  /* 0x0000002a85857223 */ /* 0x180fe2000001081a */
[-C--:B------:R-:W-:Y:S01]  /*7fd0*/  FFMA.FTZ R53, R53, R42.reuse, -R26 ;  /* 0x0000002a35357223 */ /* 0x080fe2000001081a */
[----:B------:R-:W2:Y:S01]  /*7fe0*/  MUFU.EX2 R14, R14 ;  /* 0x0000000e000e7308 */ /* 0x000ea20000000800 */
[----:B0-----:R-:W-:Y:S01]  /*7ff0*/  FADD.FTZ R36, R12, R73 ;  /* 0x000000490c247221 */ /* 0x001fe20000010000 */
[----:B------:R-:W-:Y:S01]  /*8000*/  FADD.FTZ R73, R27, R38 ;  /* 0x000000261b497221 */ /* 0x000fe20000010000 */
[-CC-:B------:R-:W-:Y:S01]  /*8010*/  FFMA.FTZ R135, R135, R42.reuse, -R26.reuse ;  /* 0x0000002a87877223 */ /* 0x180fe2000001081a */
[-CC-:B------:R-:W-:Y:S01]  /*8020*/  FFMA.FTZ R137, R137, R42.reuse, -R26.reuse ;  /* 0x0000002a89897223 */ /* 0x180fe2000001081a */
[----:B------:R-:W-:Y:S01]  /*8030*/  FFMA.FTZ R157, R157, R42, -R26 ;  /* 0x0000002a9d9d7223 */ /* 0x000fe2000001081a */
[----:B------:R-:W-:Y:S01]  /*8040*/  FADD.FTZ R38, R132, R73 ;  /* 0x0000004984267221 */ /* 0x000fe20000010000 */
        /* <DEDUP_REMOVED lines=10> */
[----:B--2---:R-:W-:Y:S01]  /*80f0*/  FADD.FTZ R36, R14, R47 ;  /* 0x0000002f0e247221 */ /* 0x004fe20000010000 */
[----:B------:R-:W-:Y:S01]  /*8100*/  FADD.FTZ R47, R35, R38 ;  /* 0x00000026232f7221 */ /* 0x000fe20000010000 */
[-C--:B------:R-:W-:Y:S01]  /*8110*/  FMUL.FTZ R103, R103, R11.reuse ;  /* 0x0000000b67677220 */ /* 0x080fe20000410000 */
[-C--:B------:R-:W-:Y:S01]  /*8120*/  FMUL.FTZ R106, R106, R11.reuse ;  /* 0x0000000b6a6a7220 */ /* 0x080fe20000410000 */
[-C--:B------:R-:W-:Y:S01]  /*8130*/  FMUL.FTZ R107, R107, R11.reuse ;  /* 0x0000000b6b6b7220 */ /* 0x080fe20000410000 */
[----:B------:R-:W-:Y:S01]  /*8140*/  FADD.FTZ R38, R134, R47 ;  /* 0x0000002f86267221 */ /* 0x000fe20000010000 */
[-C--:B------:R-:W-:Y:S01]  /*8150*/  FMUL.FTZ R110, R110, R11.reuse ;  /* 0x0000000b6e6e7220 */ /* 0x080fe20000410000 */
[----:B------:R-:W1:Y:S01]  /*8160*/  MUFU.EX2 R69, R69 ;  /* 0x0000004500457308 */ /* 0x000e620000000800 */
        /* <DEDUP_REMOVED lines=8> */
[----:B------:R-:W-:Y:S01]  /*81f0*/  F2FP.F16.F32.PACK_AB R146, R39, R146 ;  /* 0x000000922792723e */ /* 0x000fe200000000ff */
[----:B------:R-:W-:Y:S01]  /*8200*/  FADD.FTZ R47, R57, R40 ;  /* 0x00000028392f7221 */ /* 0x000fe20000010000 */
[----:B------:R-:W-:Y:S01]  /*8210*/  F2FP.F16.F32.PACK_AB R140, R41, R140 ;  /* 0x0000008c298c723e */ /* 0x000fe200000000ff */
[----:B------:R-:W-:Y:S01]  /*8220*/  VIADD R6, R6, 0xffffffff ;  /* 0xffffffff06067836 */ /* 0x000fe20000000000 */
[----:B------:R-:W-:Y:S01]  /*8230*/  F2FP.F16.F32.PACK_AB R138, R27, R138 ;  /* 0x0000008a1b8a723e */ /* 0x000fe200000000ff */
[----:B------:R-:W-:Y:S01]  /*8240*/  FADD.FTZ R40, R130, R47 ;  /* 0x0000002f82287221 */ /* 0x000fe20000010000 */
[----:B------:R-:W-:Y:S01]  /*8250*/  F2FP.F16.F32.PACK_AB R132, R35, R132 ;  /* 0x000000842384723e */ /* 0x000fe200000000ff */
[----:B------:R-:W2:Y:S01]  /*8260*/  MUFU.EX2 R29, R29 ;  /* 0x0000001d001d7308 */ /* 0x000ea20000000800 */
[----:B------:R-:W-:Y:S01]  /*8270*/  F2FP.F16.F32.PACK_AB R134, R55, R134 ;  /* 0x000000863786723e */ /* 0x000fe200000000ff */
[----:B------:R-:W-:Y:S01]  /*8280*/  FADD.FTZ R37, R59, R40 ;  /* 0x000000283b257221 */ /* 0x000fe20000010000 */
[----:B------:R-:W-:Y:S01]  /*8290*/  F2FP.F16.F32.PACK_AB R128, R57, R128 ;  /* 0x000000803980723e */ /* 0x000fe200000000ff */
[----:B------:R-:W-:Y:S01]  /*82a0*/  IMAD.MOV.U32 R11, RZ, RZ, R25 ;  /* 0x000000ffff0b7224 */ /* 0x000fe200078e0019 */
[----:B------:R-:W-:Y:S01]  /*82b0*/  F2FP.F16.F32.PACK_AB R130, R59, R130 ;  /* 0x000000823b82723e */ /* 0x000fe200000000ff */
[----:B------:R-:W-:Y:S01]  /*82c0*/  FADD.FTZ R40, R124, R37 ;  /* 0x000000257c287221 */ /* 0x000fe20000010000 */
[----:B------:R-:W-:Y:S01]  /*82d0*/  F2FP.F16.F32.PACK_AB R124, R61, R124 ;  /* 0x0000007c3d7c723e */ /* 0x000fe200000000ff */
[----:B------:R3:W-:Y:S01]  /*82e0*/  MUFU.EX2 R4, R5 ;  /* 0x0000000500047308 */ /* 0x0007e20000000800 */
[----:B------:R-:W-:Y:S01]  /*82f0*/  F2FP.F16.F32.PACK_AB R149, R31, R10 ;  /* 0x0000000a1f95723e */ /* 0x000fe200000000ff */
[----:B------:R-:W-:Y:S01]  /*8300*/  FADD.FTZ R23, R61, R40 ;  /* 0x000000283d177221 */ /* 0x000fe20000010000 */
[----:B------:R-:W-:-:S02]  /*8310*/  F2FP.F16.F32.PACK_AB R151, R15, R12 ;  /* 0x0000000c0f97723e */ /* 0x000fc400000000ff */
[----:B0-----:R-:W-:Y:S02]  /*8320*/  F2FP.F16.F32.PACK_AB R145, R21, R14 ;  /* 0x0000000e1591723e */ /* 0x001fe400000000ff */
[----:B-1----:R-:W-:Y:S01]  /*8330*/  F2FP.F16.F32.PACK_AB R147, R69, R20 ;  /* 0x000000144593723e */ /* 0x002fe200000000ff */
[----:B------:R-:W0:Y:S01]  /*8340*/  MUFU.EX2 R24, R24 ;  /* 0x0000001800187308 */ /* 0x000e220000000800 */
[----:B---3--:R-:W-:Y:S01]  /*8350*/  FADD.FTZ R5, R21, R36 ;  /* 0x0000002415057221 */ /* 0x008fe20000010000 */
[----:B--2---:R-:W-:-:S03]  /*8360*/  F2FP.F16.F32.PACK_AB R141, R29, R22 ;  /* 0x000000161d8d723e */ /* 0x004fc600000000ff */
[----:B------:R-:W-:-:S03]  /*8370*/  FADD.FTZ R36, R20, R5 ;  /* 0x0000000514247221 */ /* 0x000fc60000010000 */
[----:B------:R-:W1:Y:S01]  /*8380*/  MUFU.EX2 R33, R33 ;  /* 0x0000002100217308 */ /* 0x000e620000000800 */
[----:B------:R-:W-:Y:S01]  /*8390*/  FADD.FTZ R5, R69, R36 ;  /* 0x0000002445057221 */ /* 0x000fe20000010000 */
[-CC-:B------:R-:W-:Y:S01]  /*83a0*/  FFMA.FTZ R36, R18, R42.reuse, -R26.reuse ;  /* 0x0000002a12247223 */ /* 0x180fe2000001081a */
[----:B------:R-:W-:Y:S02]  /*83b0*/  FFMA.FTZ R26, R58, R42, -R26 ;  /* 0x0000002a3a1a7223 */ /* 0x000fe4000001081a */
[----:B------:R-:W-:-:S03]  /*83c0*/  FADD.FTZ R38, R22, R5 ;  /* 0x0000000516267221 */ /* 0x000fc60000010000 */
[----:B------:R-:W2:Y:S01]  /*83d0*/  MUFU.EX2 R28, R28 ;  /* 0x0000001c001c7308 */ /* 0x000ea20000000800 */
[----:B------:R-:W-:-:S04]  /*83e0*/  FADD.FTZ R5, R29, R38 ;  /* 0x000000261d057221 */ /* 0x000fc80000010000 */
[----:B0-----:R-:W-:-:S03]  /*83f0*/  FADD.FTZ R38, R24, R5 ;  /* 0x0000000518267221 */ /* 0x001fc60000010000 */
        /* <DEDUP_REMOVED lines=15> */
[----:B------:R-:W-:-:S05]  /*84f0*/  F2FP.F16.F32.PACK_AB R139, R30, R139 ;  /* 0x0000008b1e8b723e */ /* 0x000fca00000000ff */
[----:B------:R-:W2:Y:S01]  /*8500*/  MUFU.EX2 R65, R65 ;  /* 0x0000004100417308 */ /* 0x000ea20000000800 */
[----:B0-----:R-:W-:-:S07]  /*8510*/  FADD.FTZ R38, R32, R5 ;  /* 0x0000000520267221 */ /* 0x001fce0000010000 */
[----:B------:R-:W0:Y:S01]  /*8520*/  MUFU.EX2 R45, R45 ;  /* 0x0000002d002d7308 */ /* 0x000e220000000800 */
[----:B-1----:R-:W-:-:S04]  /*8530*/  FADD.FTZ R5, R43, R38 ;  /* 0x000000262b057221 */ /* 0x002fc80000010000 */
        /* <DEDUP_REMOVED lines=14> */
[----:B-1----:R-:W-:-:S07]  /*8620*/  FADD.FTZ R38, R18, R19 ;  /* 0x0000001312267221 */ /* 0x002fce0000010000 */
[----:B------:R1:W3:Y:S01]  /*8630*/  MUFU.EX2 R23, R133 ;  /* 0x0000008500177308 */ /* 0x0002e20000000800 */
[C---:B--2---:R-:W-:Y:S01]  /*8640*/  FADD.FTZ R38, R131.reuse, R38 ;  /* 0x0000002683267221 */ /* 0x044fe20000010000 */
[----:B------:R-:W-:-:S06]  /*8650*/  F2FP.F16.F32.PACK_AB R131, R131, R18 ;  /* 0x000000128383723e */ /* 0x000fcc00000000ff */
[----:B------:R-:W2:Y:S01]  /*8660*/  MUFU.EX2 R53, R53 ;  /* 0x0000003500357308 */ /* 0x000ea20000000800 */
[----:B0-----:R-:W-:Y:S01]  /*8670*/  FADD.FTZ R38, R125, R38 ;  /* 0x000000267d267221 */ /* 0x001fe20000010000 */
[----:B-1----:R-:W-:-:S06]  /*8680*/  F2FP.F16.F32.PACK_AB R133, R43, R32 ;  /* 0x000000202b85723e */ /* 0x002fcc00000000ff */
[----:B------:R0:W1:Y:S01]  /*8690*/  MUFU.EX2 R127, R135 ;  /* 0x00000087007f7308 */ /* 0x0000620000000800 */
[C---:B---3--:R-:W-:Y:S01]  /*86a0*/  FADD.FTZ R38, R23.reuse, R38 ;  /* 0x0000002617267221 */ /* 0x048fe20000010000 */
[----:B------:R-:W-:-:S06]  /*86b0*/  F2FP.F16.F32.PACK_AB R125, R23, R125 ;  /* 0x0000007d177d723e */ /* 0x000fcc00000000ff */
[----:B------:R3:W4:Y:S01]  /*86c0*/  MUFU.EX2 R121, R137 ;  /* 0x0000008900797308 */ /* 0x0007220000000800 */
[----:B--2---:R-:W-:Y:S01]  /*86d0*/  FADD.FTZ R38, R53, R38 ;  /* 0x0000002635267221 */ /* 0x004fe20000010000 */
[----:B0-----:R-:W-:-:S06]  /*86e0*/  F2FP.F16.F32.PACK_AB R135, R45, R4 ;  /* 0x000000042d87723e */ /* 0x001fcc00000000ff */
[----:B------:R-:W0:Y:S01]  /*86f0*/  MUFU.EX2 R157, R157 ;  /* 0x0000009d009d7308 */ /* 0x000e220000000800 */
[----:B-1----:R-:W-:Y:S01]  /*8700*/  FADD.FTZ R38, R127, R38 ;  /* 0x000000267f267221 */ /* 0x002fe20000010000 */
[----:B---3--:R-:W-:Y:S02]  /*8710*/  F2FP.F16.F32.PACK_AB R137, R71, R28 ;  /* 0x0000001c4789723e */ /* 0x008fe400000000ff */
[----:B------:R-:W-:-:S04]  /*8720*/  F2FP.F16.F32.PACK_AB R127, R127, R53 ;  /* 0x000000357f7f723e */ /* 0x000fc800000000ff */
[----:B------:R-:W1:Y:S01]  /*8730*/  MUFU.EX2 R123, R36 ;  /* 0x00000024007b7308 */ /* 0x000e620000000800 */
[----:B----4-:R-:W-:-:S07]  /*8740*/  FADD.FTZ R38, R121, R38 ;  /* 0x0000002679267221 */ /* 0x010fce0000010000 */
[----:B------:R-:W2:Y:S01]  /*8750*/  MUFU.EX2 R67, R67 ;  /* 0x0000004300437308 */ /* 0x000ea20000000800 */
[C---:B0-----:R-:W-:Y:S01]  /*8760*/  FADD.FTZ R38, R157.reuse, R38 ;  /* 0x000000269d267221 */ /* 0x041fe20000010000 */
[----:B------:R-:W-:-:S06]  /*8770*/  F2FP.F16.F32.PACK_AB R121, R157, R121 ;  /* 0x000000799d79723e */ /* 0x000fcc00000000ff */
[----:B------:R-:W0:Y:S01]  /*8780*/  MUFU.EX2 R26, R26 ;  /* 0x0000001a001a7308 */ /* 0x000e220000000800 */
[----:B-1----:R-:W-:Y:S01]  /*8790*/  FADD.FTZ R38, R123, R38 ;  /* 0x000000267b267221 */ /* 0x002fe20000010000 */
[C---:B--2---:R-:W-:Y:S01]  /*87a0*/  FADD.FTZ R5, R67.reuse, R40 ;  /* 0x0000002843057221 */ /* 0x044fe20000010000 */
[----:B------:R-:W-:Y:S02]  /*87b0*/  F2FP.F16.F32.PACK_AB R122, R67, R122 ;  /* 0x0000007a437a723e */ /* 0x000fe400000000ff */
[C---:B0-----:R-:W-:Y:S01]  /*87c0*/  FADD.FTZ R4, R26.reuse, R38 ;  /* 0x000000261a047221 */ /* 0x041fe20000010000 */
[----:B------:R-:W-:Y:S01]  /*87d0*/  F2FP.F16.F32.PACK_AB R123, R26, R123 ;  /* 0x0000007b1a7b723e */ /* 0x000fe200000000ff */
[----:B------:R-:W-:Y:S06]  /*87e0*/  @P2 BRA `(.L_x_12995) ;  /* 0xffffffc800a82947 */ /* 0x000fec000383ffff */
[----:B------:R-:W-:Y:S02]  /*87f0*/  IMAD.MOV.U32 R11, RZ, RZ, R25 ;  /* 0x000000ffff0b7224 */ /* 0x000fe400078e0019 */
[----:B------:R-:W-:-:S07]  /*8800*/  IMAD.MOV.U32 R7, RZ, RZ, R13 ;  /* 0x000000ffff077224 */ /* 0x000fce00078e000d */
.L_x_12978:
[----:B------:R-:W0:Y:S01]  /*8810*/  S2UR UR6, SR_CTAID.X ;  /* 0x00000000000679c3 */ /* 0x000e220000002500 */
        /* <DEDUP_REMOVED lines=10> */
[----:B0-----:R-:W-:-:S03]  /*88c0*/  UIMAD UR10, UR6, UR10, 0xbf ;  /* 0x000000bf060a74a4 */ /* 0x001fc6000f8e020a */
        /* <DEDUP_REMOVED lines=17> */
.L_x_12997:
[----:B------:R-:W-:-:S11]  /*89e0*/  UISETP.NE.AND UP1, UPT, UR14, 0x1, UPT ;  /* 0x000000010e00788c */ /* 0x000fd6000bf25270 */
[----:B------:R-:W-:Y:S02]  /*89f0*/  @UP1 ULDC.64 UR18, c[0x0][0x9e8] ;  /* 0x00027a0000121ab9 */ /* 0x000fe40000000a00 */
[----:B------:R-:W-:-:S04]  /*8a00*/  UIMAD.WIDE.U32 UR6, UR10, UR18, URZ ;  /* 0x000000120a0672a5 */ /* 0x000fc8000f8e003f */
[----:B------:R-:W-:-:S12]  /*8a10*/  @UP1 USHF.R.U32.HI UR10, URZ, UR19, UR7 ;  /* 0x000000133f0a1299 */ /* 0x000fd80008011607 */
.L_x_12998:
[----:B------:R-:W-:-:S04]  /*8a20*/  UIMAD UR10, UR10, UR14, URZ ;  /* 0x0000000e0a0a72a4 */ /* 0x000fc8000f8e023f */
[----:B------:R-:W-:-:S04]  /*8a30*/  UISETP.LT.AND UP1, UPT, UR11, UR10, UPT ;  /* 0x0000000a0b00728c */ /* 0x000fc8000bf21270 */
[----:B------:R-:W-:-:S12]  /*8a40*/  USEL UR11, UR11, UR10, !UP1 ;  /* 0x0000000a0b0b7287 */ /* 0x000fd8000c800000 */
.L_x_12996:
        /* <DEDUP_REMOVED lines=13> */
.L_x_13008:
        /* <DEDUP_REMOVED lines=9> */
.L_x_13001:
[----:B------:R-:W-:Y:S01]  /*8bb0*/  ULEA UR10, UR4, UR38, 0x3 ;  /* 0x00000026040a7291 */ /* 0x000fe2000f8e183f */
[----:B------:R-:W-:-:S05]  /*8bc0*/  IMAD.U32 R7, RZ, RZ, UR5 ;  /* 0x00000005ff077e24 */ /* 0x000fca000f8e00ff */
[----:B------:R-:W-:-:S04]  /*8bd0*/  SHF.L.U32 R7, R7, 0x1f, RZ ;  /* 0x0000001f07077819 */ /* 0x000fc800000006ff */
[----:B------:R0:W1:Y:S01]  /*8be0*/  SYNCS.PHASECHK.TRANS64.TRYWAIT P2, [UR10+0x16830], R7 ;  /* 0x01683007ff0075a7 */ /* 0x000062000804014a */
[----:B------:R-:W-:Y:S05]  /*8bf0*/  @!P0 BRA `(.L_x_13002) ;  /* 0x0000000000048947 */ /* 0x000fea0003800000 */
[----:B------:R-:W-:Y:S01]  /*8c00*/  BPT.TRAP 0x1 ;  /* 0x000000040000795c */ /* 0x000fe20000300000 */
.L_x_13002:
[----:B-1----:R-:W-:Y:S05]  /*8c10*/  @P2 BRA `(.L_x_13000) ;  /* 0x0000000000082947 */ /* 0x002fea0003800000 */
[----:B------:R-:W1:Y:S02]  /*8c20*/  SYNCS.PHASECHK.TRANS64.TRYWAIT P2, [UR10+0x16830], R7 ;  /* 0x01683007ff0075a7 */ /* 0x000e64000804014a */
[----:B-1----:R-:W-:Y:S05]  /*8c30*/  @!P2 BRA `(.L_x_13003) ;  /* 0x000000ac0094a947 */ /* 0x002fea0003800000 */
.L_x_13000:
        /* <DEDUP_REMOVED lines=27> */
.L_x_13005:
[----:B------:R-:W-:Y:S01]  /*8df0*/  ULEA UR10, UR7, UR38, 0x3 ;  /* 0x00000026070a7291 */ /* 0x000fe2000f8e183f */
[----:B------:R-:W-:-:S05]  /*8e00*/  IMAD.U32 R7, RZ, RZ, UR26 ;  /* 0x0000001aff077e24 */ /* 0x000fca000f8e00ff */
[----:B------:R-:W-:-:S04]  /*8e10*/  SHF.L.U32 R7, R7, 0x1f, RZ ;  /* 0x0000001f07077819 */ /* 0x000fc800000006ff */
[----:B------:R0:W1:Y:S01]  /*8e20*/  SYNCS.PHASECHK.TRANS64.TRYWAIT P2, [UR10+0x16850], R7 ;  /* 0x01685007ff0075a7 */ /* 0x000062000804014a */
[----:B------:R-:W-:Y:S05]  /*8e30*/  @!P0 BRA `(.L_x_13006) ;  /* 0x0000000000048947 */ /* 0x000fea0003800000 */
[----:B------:R-:W-:Y:S01]  /*8e40*/  BPT.TRAP 0x1 ;  /* 0x000000040000795c */ /* 0x000fe20000300000 */
.L_x_13006:
[----:B-1----:R-:W-:Y:S05]  /*8e50*/  @P2 BRA `(.L_x_13004) ;  /* 0x0000000000082947 */ /* 0x002fea0003800000 */
[----:B------:R-:W1:Y:S02]  /*8e60*/  SYNCS.PHASECHK.TRANS64.TRYWAIT P2, [UR10+0x16850], R7 ;  /* 0x01685007ff0075a7 */ /* 0x000e64000804014a */
[----:B-1----:R-:W-:Y:S05]  /*8e70*/  @!P2 BRA `(.L_x_13007) ;  /* 0x000000ac001ca947 */ /* 0x002fea0003800000 */
.L_x_13004:
[----:B------:R-:W-:Y:S01]  /*8e80*/  UIADD3 UR10, UR38, 0x400, URZ ;  /* 0x00000400260a7890 */ /* 0x000fe2000fffe03f */
[----:B------:R-:W-:Y:S01]  /*8e90*/  WARPGROUP.ARRIVE ;  /* 0x00000000000079c5 */ /* 0x000fe20000000000 */
[----:B------:R-:W-:Y:S01]  /*8ea0*/  UMOV UR11, 0x40000040 ;  /* 0x40000040000b7882 */ /* 0x000fe20000000000 */
[----:B------:R-:W-:Y:S01]  /*8eb0*/  UMOV UR15, 0x40000040 ;  /* 0x40000040000f7882 */ /* 0x000fe20000000000 */
[----:B------:R-:W-:Y:S01]  /*8ec0*/  USHF.R.U32.HI UR10, URZ, 0x4, UR10 ;  /* 0x000000043f0a7899 */ /* 0x000fe2000801160a */
[----:B------:R-:W-:Y:S01]  /*8ed0*/  FMUL.FTZ R11, R24, UR27 ;  /* 0x0000001b180b7c20 */ /* 0x000fe20008410000 */
[----:B-1----:R-:W-:Y:S01]  /*8ee0*/  FMUL.FTZ R14, R25, UR27 ;  /* 0x0000001b190e7c20 */ /* 0x002fe20008410000 */
[----:B------:R-:W-:Y:S01]  /*8ef0*/  FMUL.FTZ R18, R28, UR27 ;  /* 0x0000001b1c127c20 */ /* 0x000fe20008410000 */
[----:B------:R-:W-:Y:S01]  /*8f00*/  ULOP3.LUT UR10, UR10, 0x3fff, URZ, 0xc0, !UPT ;  /* 0x00003fff0a0a7892 */ /* 0x000fe2000f8ec03f */
[----:B------:R-:W-:Y:S01]  /*8f10*/  FMUL.FTZ R20, R29, UR27 ;  /* 0x0000001b1d147c20 */ /* 0x000fe20008410000 */
[----:B------:R-:W-:Y:S01]  /*8f20*/  FMUL.FTZ R22, R32, UR27 ;  /* 0x0000001b20167c20 */ /* 0x000fe20008410000 */
[----:B------:R-:W0:Y:S01]  /*8f30*/  MUFU.TANH R11, R11 ;  /* 0x0000000b000b7308 */ /* 0x000e220000002400 */
[----:B------:R-:W-:Y:S01]  /*8f40*/  ULEA UR10, UR7, UR10, 0xa ;  /* 0x0000000a070a7291 */ /* 0x000fe2000f8e503f */
        /* <DEDUP_REMOVED lines=8> */
[----:B------:R-:W-:Y:S01]  /*8fd0*/  HGMMA.64x64x16.F32 R88, R148, gdesc[UR8].tnspB, R88, gsb0 ;  /* 0x40e0000894587df0 */ /* 0x000fe20008000858 */
        /* <DEDUP_REMOVED lines=64> */
[----:B------:R-:W-:Y:S01]  /*93e0*/  UMOV UR11, 0x40000040 ;  /* 0x40000040000b7882 */ /* 0x000fe20000000000 */
[----:B------:R-:W-:Y:S01]  /*93f0*/  ISETP.GE.U32.AND P2, PT, R2, 0x180, PT ;  /* 0x000001800200780c */ /* 0x000fe20003f46070 */
[----:B------:R-:W-:-:S03]  /*9400*/  UMOV UR26, UR5 ;  /* 0x00000005001a7c82 */ /* 0x000fc60008000000 */
[----:B------:R-:W1:Y:S01]  /*9410*/  MUFU.TANH R34, R34 ;  /* 0x0000002200227308 */ /* 0x000e620000002400 */
[----:B--2---:R-:W-:Y:S01]  /*9420*/  FMNMX.FTZ R42, R30, R7, !PT ;  /* 0x000000071e2a7209 */ /* 0x004fe20007810000 */
[----:B------:R-:W-:Y:S02]  /*9430*/  WARPGROUP.DEPBAR.LE gsb0, 0x0 ;  /* 0x00008000000079c5 */ /* 0x000fe40000010000 */
[----:B------:R-:W-:-:S04]  /*9440*/  WARPGROUP.ARRIVE ;  /* 0x00000000000079c5 */ /* 0x000fc80000000000 */
[----:B------:R-:W2:Y:S01]  /*9450*/  MUFU.TANH R36, R36 ;  /* 0x0000002400247308 */ /* 0x000ea20000002400 */
[----:B0-----:R-:W-:Y:S01]  /*9460*/  FMNMX.FTZ R7, R31, R42, !PT ;  /* 0x0000002a1f077209 */ /* 0x001fe20007810000 */
[----:B------:R-:W-:Y:S01]  /*9470*/  FMUL.FTZ R149, R72, UR27 ;  /* 0x0000001b48957c20 */ /* 0x000fe20008410000 */
[----:B------:R-:W-:Y:S01]  /*9480*/  FMUL.FTZ R151, R76, UR27 ;  /* 0x0000001b4c977c20 */ /* 0x000fe20008410000 */
[----:B------:R-:W-:Y:S01]  /*9490*/  HGMMA.64x64x16.F32 R88, R144, gdesc[UR12].tnspB, R88, gsb0 ;  /* 0x40e0000c90587df0 */ /* 0x000fe20008000858 */
[----:B------:R-:W-:Y:S01]  /*94a0*/  UIADD3 UR14, UR10, 0x100, URZ ;  /* 0x000001000a0e7890 */ /* 0x000fe2000fffe03f */
[----:B-1----:R-:W-:Y:S01]  /*94b0*/  FMNMX.FTZ R7, R34, R7, !PT ;  /* 0x0000000722077209 */ /* 0x002fe20007810000 */
[----:B------:R-:W-:Y:S01]  /*94c0*/  UMOV UR15, 0x40000040 ;  /* 0x40000040000f7882 */ /* 0x000fe20000000000 */
[----:B------:R-:W0:Y:S08]  /*94d0*/  MUFU.TANH R38, R38 ;  /* 0x0000002600267308 */ /* 0x000e300000002400 */
        /* <DEDUP_REMOVED lines=20> */
[----:B------:R-:W-:Y:S01]  /*9620*/  FMUL.FTZ R145, R66, UR27 ;  /* 0x0000001b42917c20 */ /* 0x000fe20008410000 */
[----:B------:R-:W-:Y:S02]  /*9630*/  FMUL.FTZ R147, R70, UR27 ;  /* 0x0000001b46937c20 */ /* 0x000fe40008410000 */
[----:B------:R-:W1:Y:S01]  /*9640*/  MUFU.TANH R157, R157 ;  /* 0x0000009d009d7308 */ /* 0x000e620000002400 */
[----:B--2---:R-:W-:Y:S01]  /*9650*/  FMNMX.FTZ R42, R155, R42, !PT ;  /* 0x0000002a9b2a7209 */ /* 0x004fe20007810000 */
[----:B------:R-:W-:Y:S01]  /*9660*/  HGMMA.64x64x16.F32 R88, R140, gdesc[UR12].tnspB, R88, gsb0 ;  /* 0x40e0000c8c587df0 */ /* 0x000fe20008000858 */
[----:B------:R-:W-:Y:S01]  /*9670*/  UIADD3 UR14, UR10, 0x180, URZ ;  /* 0x000001800a0e7890 */ /* 0x000fe2000fffe03f */
[----:B------:R-:W-:-:S04]  /*9680*/  UMOV UR15, 0x40000040 ;  /* 0x40000040000f7882 */ /* 0x000fc80000000000 */
        /* <DEDUP_REMOVED lines=19> */
[----:B------:R-:W-:Y:S01]  /*97c0*/  WARPGROUP.ARRIVE ;  /* 0x00000000000079c5 */ /* 0x000fe20000000000 */
[----:B0-----:R-:W-:-:S03]  /*97d0*/  FMNMX.FTZ R42, R46, R7, !PT ;  /* 0x000000072e2a7209 */ /* 0x001fc60007810000 */
[----:B------:R-:W0:Y:S01]  /*97e0*/  MUFU.TANH R13, R13 ;  /* 0x0000000d000d7308 */ /* 0x000e220000002400 */
[----:B------:R-:W-:Y:S01]  /*97f0*/  FMUL.FTZ R141, R86, UR27 ;  /* 0x0000001b568d7c20 */ /* 0x000fe20008410000 */
[----:B------:R-:W-:Y:S01]  /*9800*/  HGMMA.64x64x16.F32 R88, R136, gdesc[UR12].tnspB, R88, gsb0 ;  /* 0x40e0000c88587df0 */ /* 0x000fe20008000858 */
[----:B-1----:R-:W-:Y:S01]  /*9810*/  FMNMX.FTZ R42, R85, R42, !PT ;  /* 0x0000002a552a7209 */ /* 0x002fe20007810000 */
[----:B------:R-:W-:Y:S01]  /*9820*/  UIADD3 UR14, UR10, 0x200, URZ ;  /* 0x000002000a0e7890 */ /* 0x000fe2000fffe03f */
[----:B------:R-:W-:-:S03]  /*9830*/  UMOV UR15, 0x40000040 ;  /* 0x40000040000f7882 */ /* 0x000fc60000000000 */
[----:B------:R-:W1:Y:S01]  /*9840*/  MUFU.TANH R15, R15 ;  /* 0x0000000f000f7308 */ /* 0x000e620000002400 */
[----:B------:R-:W2:Y:S07]  /*9850*/  SHFL.BFLY PT, R7, R42, 0x2, 0x1f ;  /* 0x0c401f002a077f89 */ /* 0x000eae00000e0000 */
[----:B------:R-:W3:Y:S08]  /*9860*/  MUFU.TANH R19, R19 ;  /* 0x0000001300137308 */ /* 0x000ef00000002400 */
[----:B------:R-:W4:Y:S08]  /*9870*/  MUFU.TANH R21, R21 ;  /* 0x0000001500157308 */ /* 0x000f300000002400 */
[----:B------:R-:W5:Y:S01]  /*9880*/  MUFU.TANH R24, R24 ;  /* 0x0000001800187308 */ /* 0x000f620000002400 */
[----:B--2---:R-:W-:-:S02]  /*9890*/  FMNMX.FTZ R7, R42, R7, !PT ;  /* 0x000000072a077209 */ /* 0x004fc40007810000 */
[----:B------:R-:W2:Y:S03]  /*98a0*/  LDC R42, c[0x0][0x988] ;  /* 0x00026200ff2a7b82 */ /* 0x000ea60000000800 */
[----:B------:R-:W0:Y:S02]  /*98b0*/  SHFL.BFLY PT, R54, R7, 0x1, 0x1f ;  /* 0x0c201f0007367f89 */ /* 0x000e2400000e0000 */
[----:B------:R-:W5:Y:S08]  /*98c0*/  MUFU.TANH R25, R25 ;  /* 0x0000001900197308 */ /* 0x000f700000002400 */
[----:B------:R-:W5:Y:S08]  /*98d0*/  MUFU.TANH R27, R27 ;  /* 0x0000001b001b7308 */ /* 0x000f700000002400 */
[----:B------:R-:W5:Y:S01]  /*98e0*/  MUFU.TANH R29, R29 ;  /* 0x0000001d001d7308 */ /* 0x000f620000002400 */
[----:B0-----:R-:W-:-:S07]  /*98f0*/  FMNMX.FTZ R7, R7, R54, !PT ;  /* 0x0000003607077209 */ /* 0x001fce0007810000 */
[----:B------:R-:W0:Y:S01]  /*9900*/  MUFU.TANH R32, R32 ;  /* 0x0000002000207308 */ /* 0x000e220000002400 */
[----:B------:R-:W-:-:S04]  /*9910*/  FADD.FTZ R143, -R7, R12 ;  /* 0x0000000c078f7221 */ /* 0x000fc80000010100 */
[-C--:B--2---:R-:W-:Y:S01]  /*9920*/  FMUL.FTZ R12, R143, R42.reuse ;  /* 0x0000002a8f0c7220 */ /* 0x084fe20000410000 */
[-C--:B------:R-:W-:Y:S02]  /*9930*/  FMUL.FTZ R143, R7, R42.reuse ;  /* 0x0000002a078f7220 */ /* 0x080fe40000410000 */
[----:B------:R-:W2:Y:S02]  /*9940*/  MUFU.TANH R33, R33 ;  /* 0x0000002100217308 */ /* 0x000ea40000002400 */
[-CC-:B------:R-:W-:Y:S01]  /*9950*/  FFMA.FTZ R150, R18, R42.reuse, -R143.reuse ;  /* 0x0000002a12967223 */ /* 0x180fe2000001088f */
[--C-:B------:R-:W-:Y:S01]  /*9960*/  FFMA.FTZ R18, R20, R42, -R143.reuse ;  /* 0x0000002a14127223 */ /* 0x100fe2000001088f */
[----:B------:R-:W-:Y:S01]  /*9970*/  FMNMX.FTZ R20, R13, R10, !PT ;  /* 0x0000000a0d147209 */ /* 0x000fe20007810000 */
[-CC-:B------:R-:W-:Y:S01]  /*9980*/  FFMA.FTZ R148, R11, R42.reuse, -R143.reuse ;  /* 0x0000002a0b947223 */ /* 0x180fe2000001088f */
[----:B------:R-:W-:Y:S01]  /*9990*/  FFMA.FTZ R144, R22, R42, -R143 ;  /* 0x0000002a16907223 */ /* 0x000fe2000001088f */
[----:B------:R-:W-:-:S02]  /*99a0*/  WARPGROUP.DEPBAR.LE gsb0, 0x0 ;  /* 0x00008000000079c5 */ /* 0x000fc40000010000 */
[----:B------:R-:W-:Y:S01]  /*99b0*/  WARPGROUP.ARRIVE ;  /* 0x00000000000079c5 */ /* 0x000fe20000000000 */
[----:B-1----:R-:W-:Y:S01]  /*99c0*/  FMNMX.FTZ R20, R15, R20, !PT ;  /* 0x000000140f147209 */ /* 0x002fe20007810000 */
[----:B------:R-:W1:Y:S01]  /*99d0*/  MUFU.TANH R35, R35 ;  /* 0x0000002300237308 */ /* 0x000e620000002400 */
[-CC-:B------:R-:W-:Y:S01]  /*99e0*/  FFMA.FTZ R140, R30, R42.reuse, -R143.reuse ;  /* 0x0000002a1e8c7223 */ /* 0x180fe2000001088f */
[--C-:B------:R-:W-:Y:S01]  /*99f0*/  FFMA.FTZ R139, R31, R42, -R143.reuse ;  /* 0x0000002a1f8b7223 */ /* 0x100fe2000001088f */
[----:B---3--:R-:W-:Y:S01]  /*9a00*/  FMNMX.FTZ R20, R19, R20, !PT ;  /* 0x0000001413147209 */ /* 0x008fe20007810000 */
[----:B------:R-:W-:Y:S01]  /*9a10*/  HGMMA.64x64x16.F32 R88, R132, gdesc[UR12].tnspB, R88, gsb0 ;  /* 0x40e0000c84587df0 */ /* 0x000fe20008000858 */
[----:B------:R-:W-:Y:S01]  /*9a20*/  UIADD3 UR14, UR10, 0x280, URZ ;  /* 0x000002800a0e7890 */ /* 0x000fe2000fffe03f */
[--C-:B------:R-:W-:Y:S01]  /*9a30*/  FFMA.FTZ R31, R36, R42, -R143.reuse ;  /* 0x0000002a241f7223 */ /* 0x100fe2000001088f */
[----:B------:R-:W-:Y:S01]  /*9a40*/  UMOV UR15, 0x40000040 ;  /* 0x40000040000f7882 */ /* 0x000fe20000000000 */
[----:B----4-:R-:W-:Y:S01]  /*9a50*/  FMNMX.FTZ R11, R21, R20, !PT ;  /* 0x00000014150b7209 */ /* 0x010fe20007810000 */
[----:B------:R-:W3:Y:S01]  /*9a60*/  MUFU.TANH R37, R37 ;  /* 0x0000002500257308 */ /* 0x000ee20000002400 */
[-CC-:B------:R-:W-:Y:S01]  /*9a70*/  FFMA.FTZ R138, R43, R42.reuse, -R143.reuse ;  /* 0x0000002a2b8a7223 */ /* 0x180fe2000001088f */
[-CC-:B------:R-:W-:Y:S01]  /*9a80*/  FFMA.FTZ R43, R53, R42.reuse, -R143.reuse ;  /* 0x0000002a352b7223 */ /* 0x180fe2000001088f */
[----:B-----5:R-:W-:Y:S01]  /*9a90*/  FMNMX.FTZ R20, R24, R11, !PT ;  /* 0x0000000b18147209 */ /* 0x020fe20007810000 */
[-CC-:B------:R-:W-:Y:S01]  /*9aa0*/  FFMA.FTZ R53, R65, R42.reuse, -R143.reuse ;  /* 0x0000002a41357223 */ /* 0x180fe2000001088f */
[-CC-:B------:R-:W-:Y:S01]  /*9ab0*/  FFMA.FTZ R136, R38, R42.reuse, -R143.reuse ;  /* 0x0000002a26887223 */ /* 0x180fe2000001088f */
[--C-:B------:R-:W-:Y:S01]  /*9ac0*/  FFMA.FTZ R65, R77, R42, -R143.reuse ;  /* 0x0000002a4d417223 */ /* 0x100fe2000001088f */
[----:B------:R-:W-:Y:S01]  /*9ad0*/  FMNMX.FTZ R20, R25, R20, !PT ;  /* 0x0000001419147209 */ /* 0x000fe20007810000 */
[----:B------:R-:W4:Y:S01]  /*9ae0*/  MUFU.TANH R39, R39 ;  /* 0x0000002700277308 */ /* 0x000f220000002400 */
[-CC-:B------:R-:W-:Y:S01]  /*9af0*/  FFMA.FTZ R137, R28, R42.reuse, -R143.reuse ;  /* 0x0000002a1c897223 */ /* 0x180fe2000001088f */
[--C-:B------:R-:W-:Y:S01]  /*9b00*/  FFMA.FTZ R14, R14, R42, -R143.reuse ;  /* 0x0000002a0e0e7223 */ /* 0x100fe2000001088f */
[----:B------:R-:W-:Y:S01]  /*9b10*/  FMNMX.FTZ R20, R27, R20, !PT ;  /* 0x000000141b147209 */ /* 0x000fe20007810000 */
[-CC-:B------:R-:W-:Y:S01]  /*9b20*/  FFMA.FTZ R28, R149, R42.reuse, -R143.reuse ;  /* 0x0000002a951c7223 */ /* 0x180fe2000001088f */
[-CC-:B------:R-:W-:Y:S01]  /*9b30*/  FFMA.FTZ R40, R40, R42.reuse, -R143.reuse ;  /* 0x0000002a28287223 */ /* 0x180fe2000001088f */
[--C-:B------:R-:W-:Y:S01]  /*9b40*/  FFMA.FTZ R142, R34, R42, -R143.reuse ;  /* 0x0000002a228e7223 */ /* 0x100fe2000001088f */
[----:B------:R-:W-:Y:S01]  /*9b50*/  FMNMX.FTZ R11, R29, R20, !PT ;  /* 0x000000141d0b7209 */ /* 0x000fe20007810000 */
[----:B------:R-:W5:Y:S01]  /*9b60*/  MUFU.TANH R41, R41 ;  /* 0x0000002900297308 */ /* 0x000f620000002400 */
[-CC-:B------:R-:W-:Y:S01]  /*9b70*/  FFMA.FTZ R34, R44, R42.reuse, -R143.reuse ;  /* 0x0000002a2c227223 */ /* 0x180fe2000001088f */
[-CC-:B------:R-:W-:Y:S01]  /*9b80*/  FFMA.FTZ R23, R23, R42.reuse, -R143.reuse ;  /* 0x0000002a17177223 */ /* 0x180fe2000001088f */
[----:B0-----:R-:W-:Y:S01]  /*9b90*/  FMNMX.FTZ R20, R32, R11, !PT ;  /* 0x0000000b20147209 */ /* 0x001fe20007810000 */
[-CC-:B------:R-:W-:Y:S01]  /*9ba0*/  FFMA.FTZ R146, R26, R42.reuse, -R143.reuse ;  /* 0x0000002a1a927223 */ /* 0x180fe2000001088f */
[-CC-:B------:R-:W-:Y:S01]  /*9bb0*/  FFMA.FTZ R45, R45, R42.reuse, -R143.reuse ;  /* 0x0000002a2d2d7223 */ /* 0x180fe2000001088f */
[--C-:B------:R-:W-:Y:S01]  /*9bc0*/  FFMA.FTZ R26, R157, R42, -R143.reuse ;  /* 0x0000002a9d1a7223 */ /* 0x100fe2000001088f */
[----:B--2---:R-:W-:Y:S01]  /*9bd0*/  FMNMX.FTZ R20, R33, R20, !PT ;  /* 0x0000001421147209 */ /* 0x004fe20007810000 */
[----:B------:R-:W0:Y:S01]  /*9be0*/  MUFU.TANH R47, R47 ;  /* 0x0000002f002f7308 */ /* 0x000e220000002400 */
[----:B------:R-:W-:-:S02]  /*9bf0*/  FFMA.FTZ R46, R46, R42, -R143 ;  /* 0x0000002a2e2e7223 */ /* 0x000fc4000001088f */
[----:B-1----:R-:W-:-:S04]  /*9c00*/  FMNMX.FTZ R20, R35, R20, !PT ;  /* 0x0000001423147209 */ /* 0x002fc80007810000 */
[----:B---3--:R-:W-:Y:S01]  /*9c10*/  FMNMX.FTZ R20, R37, R20, !PT ;  /* 0x0000001425147209 */ /* 0x008fe20007810000 */
[----:B------:R-:W1:Y:S03]  /*9c20*/  MUFU.TANH R49, R49 ;  /* 0x0000003100317308 */ /* 0x000e660000002400 */
[----:B----4-:R-:W-:-:S04]  /*9c30*/  FMNMX.FTZ R20, R39, R20, !PT ;  /* 0x0000001427147209 */ /* 0x010fc80007810000 */
[----:B-----5:R-:W-:Y:S01]  /*9c40*/  FMNMX.FTZ R20, R41, R20, !PT ;  /* 0x0000001429147209 */ /* 0x020fe20007810000 */
[----:B------:R-:W2:Y:S03]  /*9c50*/  MUFU.TANH R55, R55 ;  /* 0x0000003700377308 */ /* 0x000ea60000002400 */
        /* <DEDUP_REMOVED lines=8> */
[----:B------:R-:W-:Y:S02]  /*9ce0*/  WARPGROUP.DEPBAR.LE gsb0, 0x0 ;  /* 0x00008000000079c5 */ /* 0x000fe40000010000 */
[----:B------:R-:W-:Y:S01]  /*9cf0*/  WARPGROUP.ARRIVE ;  /* 0x00000000000079c5 */ /* 0x000fe20000000000 */
[----:B-1----:R-:W-:Y:S01]  /*9d00*/  FMNMX.FTZ R22, R153, R20, !PT ;  /* 0x0000001499167209 */ /* 0x002fe20007810000 */
[-CC-:B------:R-:W-:Y:S01]  /*9d10*/  FFMA.FTZ R132, R51, R42.reuse, -R143.reuse ;  /* 0x0000002a33847223 */ /* 0x180fe2000001088f */
[-CC-:B------:R-:W-:Y:S01]  /*9d20*/  FFMA.FTZ R134, R59, R42.reuse, -R143.reuse ;  /* 0x0000002a3b867223 */ /* 0x180fe2000001088f */
[--C-:B------:R-:W-:Y:S01]  /*9d30*/  FFMA.FTZ R51, R61, R42, -R143.reuse ;  /* 0x0000002a3d337223 */ /* 0x100fe2000001088f */
[----:B------:R-:W1:Y:S01]  /*9d40*/  MUFU.TANH R67, R67 ;  /* 0x0000004300437308 */ /* 0x000e620000002400 */
[----:B------:R-:W-:Y:S01]  /*9d50*/  HGMMA.64x64x16.F32 R88, R128, gdesc[UR12].tnspB, R88, gsb0 ;  /* 0x40e0000c80587df0 */ /* 0x000fe20008000858 */
[----:B------:R-:W-:Y:S01]  /*9d60*/  UIADD3 UR14, UR10, 0x300, URZ ;  /* 0x000003000a0e7890 */ /* 0x000fe2000fffe03f */
[----:B--2---:R-:W-:Y:S01]  /*9d70*/  FMNMX.FTZ R22, R63, R22, !PT ;  /* 0x000000163f167209 */ /* 0x004fe20007810000 */
[----:B------:R-:W-:Y:S01]  /*9d80*/  UMOV UR15, 0x40000040 ;  /* 0x40000040000f7882 */ /* 0x000fe20000000000 */
[----:B------:R-:W-:Y:S01]  /*9d90*/  UIADD3 UR10, UR10, 0x380, URZ ;  /* 0x000003800a0a7890 */ /* 0x000fe2000fffe03f */
[-CC-:B------:R-:W-:Y:S01]  /*9da0*/  FFMA.FTZ R59, R69, R42.reuse, -R143.reuse ;  /* 0x0000002a453b7223 */ /* 0x180fe2000001088f */
[--C-:B------:R-:W-:Y:S01]  /*9db0*/  FFMA.FTZ R61, R73, R42, -R143.reuse ;  /* 0x0000002a493d7223 */ /* 0x100fe2000001088f */
[----:B------:R-:W2:Y:S01]  /*9dc0*/  MUFU.TANH R147, R147 ;  /* 0x0000009300937308 */ /* 0x000ea20000002400 */
[----:B0-----:R-:W-:Y:S01]  /*9dd0*/  FMNMX.FTZ R22, R145, R22, !PT ;  /* 0x0000001691167209 */ /* 0x001fe20007810000 */
[-CC-:B------:R-:W-:Y:S01]  /*9de0*/  FFMA.FTZ R69, R81, R42.reuse, -R143.reuse ;  /* 0x0000002a51457223 */ /* 0x180fe2000001088f */
[----:B------:R-:W-:-:S05]  /*9df0*/  FFMA.FTZ R73, R85, R42, -R143 ;  /* 0x0000002a55497223 */ /* 0x000fca000001088f */
        /* <DEDUP_REMOVED lines=20> */
[----:B------:R-:W-:Y:S03]  /*9f40*/  HGMMA.64x64x16.F32 R88, R124, gdesc[UR12].tnspB, R88, gsb0 ;  /* 0x40e0000c7c587df0 */ /* 0x000fe60008000858 */
[----:B-1----:R-:W-:-:S03]  /*9f50*/  FMNMX.FTZ R22, R141, R22, !PT ;  /* 0x000000168d167209 */ /* 0x002fc60007810000 */
[----:B------:R-:W-:Y:S08]  /*9f60*/  MUFU.EX2 R12, R12 ;  /* 0x0000000c000c7308 */ /* 0x000ff00000000800 */
[----:B------:R-:W0:Y:S01]  /*9f70*/  MUFU.EX2 R148, R148 ;  /* 0x0000009400947308 */ /* 0x000e220000000800 */
[----:B--2---:R-:W-:Y:S01]  /*9f80*/  FMNMX.FTZ R11, R87, R22, !PT ;  /* 0x00000016570b7209 */ /* 0x004fe20007810000 */
[----:B------:R-:W-:-:S04]  /*9f90*/  FFMA.FTZ R22, R155, R42, -R143 ;  /* 0x0000002a9b167223 */ /* 0x000fc8000001088f */
[----:B------:R-:W1:Y:S02]  /*9fa0*/  SHFL.BFLY PT, R30, R11, 0x2, 0x1f ;  /* 0x0c401f000b1e7f89 */ /* 0x000e6400000e0000 */
[----:B------:R-:W2:Y:S08]  /*9fb0*/  MUFU.EX2 R14, R14 ;  /* 0x0000000e000e7308 */ /* 0x000eb00000000800 */
[----:B------:R-:W-:Y:S01]  /*9fc0*/  MUFU.EX2 R20, R40 ;  /* 0x0000002800147308 */ /* 0x000fe20000000800 */
[----:B0-----:R-:W-:-:S07]  /*9fd0*/  FFMA.FTZ R5, R12, R5, R148 ;  /* 0x000000050c057223 */ /* 0x001fce0000010094 */
[----:B------:R-:W0:Y:S01]  /*9fe0*/  MUFU.EX2 R150, R150 ;  /* 0x0000009600967308 */ /* 0x000e220000000800 */
[C---:B--2---:R-:W-:Y:S01]  /*9ff0*/  FADD.FTZ R5, R14.reuse, R5 ;  /* 0x000000050e057221 */ /* 0x044fe20000010000 */
[----:B------:R-:W-:Y:S02]  /*a000*/  F2FP.F16.F32.PACK_AB R148, R14, R148 ;  /* 0x000000940e94723e */ /* 0x000fe400000000ff */
[----:B-1----:R-:W-:Y:S01]  /*a010*/  FMNMX.FTZ R36, R11, R30, !PT ;  /* 0x0000001e0b247209 */ /* 0x002fe20007810000 */
[----:B------:R-:W-:-:S03]  /*a020*/  FFMA.FTZ R30, R151, R42, -R143 ;  /* 0x0000002a971e7223 */ /* 0x000fc6000001088f */
[----:B------:R-:W1:Y:S01]  /*a030*/  MUFU.EX2 R18, R18 ;  /* 0x0000001200127308 */ /* 0x000e620000000800 */
[----:B------:R-:W2:Y:S07]  /*a040*/  SHFL.BFLY PT, R11, R36, 0x1, 0x1f ;  /* 0x0c201f00240b7f89 */ /* 0x000eae00000e0000 */
[----:B------:R-:W3:Y:S01]  /*a050*/  MUFU.EX2 R144, R144 ;  /* 0x0000009000907308 */ /* 0x000ee20000000800 */
[----:B0-----:R-:W-:-:S07]  /*a060*/  FADD.FTZ R5, R150, R5 ;  /* 0x0000000596057221 */ /* 0x001fce0000010000 */
[----:B------:R-:W0:Y:S01]  /*a070*/  MUFU.EX2 R23, R23 ;  /* 0x0000001700177308 */ /* 0x000e220000000800 */
[C---:B-1----:R-:W-:Y:S01]  /*a080*/  FADD.FTZ R5, R18.reuse, R5 ;  /* 0x0000000512057221 */ /* 0x042fe20000010000 */
[----:B------:R-:W-:-:S06]  /*a090*/  F2FP.F16.F32.PACK_AB R150, R18, R150 ;  /* 0x000000961296723e */ /* 0x000fcc00000000ff */
[----:B------:R-:W-:Y:S01]  /*a0a0*/  MUFU.EX2 R146, R146 ;  /* 0x0000009200927308 */ /* 0x000fe20000000800 */
[----:B---3--:R-:W-:Y:S01]  /*a0b0*/  FADD.FTZ R62, R144, R5 ;  /* 0x00000005903e7221 */ /* 0x008fe20000010000 */
[----:B--2---:R-:W-:-:S05]  /*a0c0*/  FMNMX.FTZ R11, R36, R11, !PT ;  /* 0x0000000b240b7209 */ /* 0x004fca0007810000 */
[C---:B------:R-:W-:Y:S01]  /*a0d0*/  FADD.FTZ R77, -R11.reuse, R10 ;  /* 0x0000000a0b4d7221 */ /* 0x040fe20000010100 */
[-C--:B------:R-:W-:Y:S01]  /*a0e0*/  FMUL.FTZ R38, R11, R42.reuse ;  /* 0x0000002a0b267220 */ /* 0x080fe20000410000 */
[----:B------:R-:W-:Y:S01]  /*a0f0*/  MUFU.EX2 R137, R137 ;  /* 0x0000008900897308 */ /* 0x000fe20000000800 */
[----:B------:R-:W-:Y:S02]  /*a100*/  WARPGROUP.DEPBAR.LE gsb0, 0x0 ;  /* 0x00008000000079c5 */ /* 0x000fe40000010000 */
[----:B------:R-:W-:Y:S01]  /*a110*/  WARPGROUP.ARRIVE ;  /* 0x00000000000079c5 */ /* 0x000fe20000000000 */
[-C--:B------:R-:W-:Y:S01]  /*a120*/  FMUL.FTZ R77, R77, R42.reuse ;  /* 0x0000002a4d4d7220 */ /* 0x080fe20000410000 */
[-CC-:B------:R-:W-:Y:S01]  /*a130*/  FFMA.FTZ R10, R13, R42.reuse, -R38.reuse ;  /* 0x0000002a0d0a7223 */ /* 0x180fe20000010826 */
[-CC-:B------:R-:W-:Y:S01]  /*a140*/  FFMA.FTZ R149, R15, R42.reuse, -R38.reuse ;  /* 0x0000002a0f957223 */ /* 0x180fe20000010826 */
[-CC-:B------:R-:W-:Y:S01]  /*a150*/  FFMA.FTZ R151, R19, R42.reuse, -R38.reuse ;  /* 0x0000002a13977223 */ /* 0x180fe20000010826 */
[-CC-:B------:R-:W-:Y:S01]  /*a160*/  FFMA.FTZ R40, R21, R42.reuse, -R38.reuse ;  /* 0x0000002a15287223 */ /* 0x180fe20000010826 */
[----:B------:R-:W-:Y:S01]  /*a170*/  HGMMA.64x64x16.F32 R88, R120, gdesc[UR8].tnspB, R88, gsb0 ;  /* 0x40e0000878587df0 */ /* 0x000fe20008000858 */
[----:B------:R-:W-:Y:S01]  /*a180*/  MUFU.EX2 R77, R77 ;  /* 0x0000004d004d7308 */ /* 0x000fe20000000800 */
[-CC-:B------:R-:W-:Y:S01]  /*a190*/  FFMA.FTZ R13, R24, R42.reuse, -R38.reuse ;  /* 0x0000002a180d7223 */ /* 0x180fe20000010826 */
[----:B------:R-:W-:Y:S01]  /*a1a0*/  FFMA.FTZ R44, R29, R42, -R38 ;  /* 0x0000002a1d2c7223 */ /* 0x000fe20000010826 */
[----:B------:R-:W-:-:S02]  /*a1b0*/  IMAD.U32 R29, RZ, RZ, UR4 ;  /* 0x00000004ff1d7e24 */ /* 0x000fc4000f8e00ff */
[-CC-:B------:R-:W-:Y:S01]  /*a1c0*/  FFMA.FTZ R15, R27, R42.reuse, -R38.reuse ;  /* 0x0000002a1b0f7223 */ /* 0x180fe20000010826 */
[-CC-:B------:R-:W-:Y:S01]  /*a1d0*/  FFMA.FTZ R24, R25, R42.reuse, -R38.reuse ;  /* 0x0000002a19187223 */ /* 0x180fe20000010826 */
[----:B------:R-:W-:Y:S02]  /*a1e0*/  VIADD R27, R17, 0x9 ;  /* 0x00000009111b7836 */ /* 0x000fe40000000000 */
[-CC-:B------:R-:W-:Y:S01]  /*a1f0*/  FFMA.FTZ R19, R32, R42.reuse, -R38.reuse ;  /* 0x0000002a20137223 */ /* 0x180fe20000010826 */
[----:B------:R-:W1:Y:S01]  /*a200*/  MUFU.EX2 R10, R10 ;  /* 0x0000000a000a7308 */ /* 0x000e620000000800 */
[----:B------:R-:W-:Y:S01]  /*a210*/  @!P1 LEA R29, R29, UR38, 0x3 ;  /* 0x000000261d1d9c11 */ /* 0x000fe2000f8e18ff */
[-CC-:B------:R-:W-:Y:S01]  /*a220*/  FFMA.FTZ R32, R33, R42.reuse, -R38.reuse ;  /* 0x0000002a21207223 */ /* 0x180fe20000010826 */
[----:B------:R-:W-:Y:S01]  /*a230*/  SEL R27, R27, 0x9, !P2 ;  /* 0x000000091b1b7807 */ /* 0x000fe20005000000 */
[-CC-:B------:R-:W-:Y:S01]  /*a240*/  FFMA.FTZ R143, R35, R42.reuse, -R38.reuse ;  /* 0x0000002a238f7223 */ /* 0x180fe20000010826 */
[----:B------:R-:W-:Y:S01]  /*a250*/  FFMA.FTZ R21, R39, R42, -R38 ;  /* 0x0000002a27157223 */ /* 0x000fe20000010826 */
[----:B------:R-:W-:-:S02]  /*a260*/  @!P1 VIADD R29, R29, 0x16840 ;  /* 0x000168401d1d9836 */ /* 0x000fc40000000000 */
[-CC-:B------:R-:W-:Y:S01]  /*a270*/  FFMA.FTZ R54, R41, R42.reuse, -R38.reuse ;  /* 0x0000002a29367223 */ /* 0x180fe20000010826 */
[----:B------:R-:W2:Y:S01]  /*a280*/  MUFU.EX2 R149, R149 ;  /* 0x0000009500957308 */ /* 0x000ea20000000800 */
[-CC-:B------:R-:W-:Y:S01]  /*a290*/  FFMA.FTZ R25, R47, R42.reuse, -R38.reuse ;  /* 0x0000002a2f197223 */ /* 0x180fe20000010826 */
[-CC-:B------:R-:W-:Y:S01]  /*a2a0*/  FFMA.FTZ R56, R49, R42.reuse, -R38.reuse ;  /* 0x0000002a31387223 */ /* 0x180fe20000010826 */
[----:B------:R-:W-:Y:S01]  /*a2b0*/  @!P1 PRMT R29, RZ, 0x654, R29 ;  /* 0x00000654ff1d9816 */ /* 0x000fe2000000001d */
[-CC-:B------:R-:W-:Y:S01]  /*a2c0*/  FFMA.FTZ R133, R55, R42.reuse, -R38.reuse ;  /* 0x0000002a37857223 */ /* 0x180fe20000010826 */
[-CC-:B------:R-:W-:Y:S01]  /*a2d0*/  FFMA.FTZ R58, R57, R42.reuse, -R38.reuse ;  /* 0x0000002a393a7223 */ /* 0x180fe20000010826 */
[----:B------:R-:W-:Y:S01]  /*a2e0*/  FFMA.FTZ R135, R153, R42, -R38 ;  /* 0x0000002a99877223 */ /* 0x000fe20000010826 */
[----:B0-----:R-:W-:Y:S01]  /*a2f0*/  F2FP.F16.F32.PACK_AB R144, R23, R144 ;  /* 0x000000901790723e */ /* 0x001fe200000000ff */
        /* <DEDUP_REMOVED lines=9> */
[----:B--2---:R-:W-:Y:S01]  /*a390*/  FADD.FTZ R60, R149, R4 ;  /* 0x00000004953c7221 */ /* 0x004fe20000010000 */
[--C-:B------:R-:W-:Y:S01]  /*a3a0*/  FFMA.FTZ R4, R63, R42, -R38.reuse ;  /* 0x0000002a3f047223 */ /* 0x100fe20000010826 */
[----:B------:R-:W-:Y:S01]  /*a3b0*/  F2FP.F16.F32.PACK_AB R149, R149, R10 ;  /* 0x0000000a9595723e */ /* 0x000fe200000000ff */
[-CC-:B------:R-:W-:Y:S01]  /*a3c0*/  FFMA.FTZ R79, R79, R42.reuse, -R38.reuse ;  /* 0x0000002a4f4f7223 */ /* 0x180fe20000010826 */
[-CC-:B------:R-:W-:Y:S01]  /*a3d0*/  FFMA.FTZ R52, R52, R42.reuse, -R38.reuse ;  /* 0x0000002a34347223 */ /* 0x180fe20000010826 */
[----:B------:R-:W-:Y:S01]  /*a3e0*/  FFMA.FTZ R83, R83, R42, -R38 ;  /* 0x0000002a53537223 */ /* 0x000fe20000010826 */
[C---:B------:R-:W-:Y:S01]  /*a3f0*/  ISETP.GT.AND P2, PT, R6.reuse, UR6, PT ;  /* 0x0000000606007c0c */ /* 0x040fe2000bf44270 */
[----:B------:R-:W-:Y:S01]  /*a400*/  MUFU.EX2 R13, R13 ;  /* 0x0000000d000d7308 */ /* 0x000fe20000000800 */
[----:B------:R-:W-:-:S07]  /*a410*/  VIADD R6, R6, 0xffffffff ;  /* 0xffffffff06067836 */ /* 0x000fce0000000000 */
[----:B------:R-:W0:Y:S08]  /*a420*/  MUFU.EX2 R24, R24 ;  /* 0x0000001800187308 */ /* 0x000e300000000800 */
[----:B------:R-:W-:Y:S08]  /*a430*/  MUFU.EX2 R15, R15 ;  /* 0x0000000f000f7308 */ /* 0x000ff00000000800 */
[----:B------:R-:W1:Y:S01]  /*a440*/  MUFU.EX2 R44, R44 ;  /* 0x0000002c002c7308 */ /* 0x000e620000000800 */
[----:B0-----:R-:W-:-:S07]  /*a450*/  F2FP.F16.F32.PACK_AB R145, R24, R13 ;  /* 0x0000000d1891723e */ /* 0x001fce00000000ff */
[----:B------:R-:W0:Y:S01]  /*a460*/  MUFU.EX2 R140, R140 ;  /* 0x0000008c008c7308 */ /* 0x000e220000000800 */
[----:B------:R-:W-:Y:S02]  /*a470*/  WARPGROUP.DEPBAR.LE gsb0, 0x0 ;  /* 0x00008000000079c5 */ /* 0x000fe40000010000 */
[----:B------:R2:W-:Y:S06]  /*a480*/  BAR.ARV R27, 0x100 ;  /* 0x0004001b0000751d */ /* 0x0005ec0000002000 */
[----:B------:R3:W-:Y:S01]  /*a490*/  @!P1 SYNCS.ARRIVE.TRANS64.RED.A1T0 RZ, [R29+URZ], RZ ;  /* 0x000000ff1dff99a7 */ /* 0x0007e2000810043f */
[----:B------:R-:W4:Y:S01]  /*a4a0*/  MUFU.EX2 R19, R19 ;  /* 0x0000001300137308 */ /* 0x000f220000000800 */
[----:B--2---:R-:W-:Y:S01]  /*a4b0*/  FADD.FTZ R27, R151, R60 ;  /* 0x0000003c971b7221 */ /* 0x004fe20000010000 */
[----:B-1----:R-:W-:Y:S01]  /*a4c0*/  F2FP.F16.F32.PACK_AB R147, R44, R15 ;  /* 0x0000000f2c93723e */ /* 0x002fe200000000ff */
[-C--:B------:R-:W-:Y:S01]  /*a4d0*/  FMUL.FTZ R88, R88, R12.reuse ;  /* 0x0000000c58587220 */ /* 0x080fe20000410000 */
[----:B------:R-:W-:Y:S01]  /*a4e0*/  FMUL.FTZ R89, R89, R12 ;  /* 0x0000000c59597220 */ /* 0x000fe20000410000 */
[----:B------:R-:W-:Y:S01]  /*a4f0*/  FADD.FTZ R60, R40, R27 ;  /* 0x0000001b283c7221 */ /* 0x000fe20000010000 */
[----:B------:R-:W-:Y:S01]  /*a500*/  FADD.FTZ R27, R23, R62 ;  /* 0x0000003e171b7221 */ /* 0x000fe20000010000 */
[----:B---3--:R-:W-:Y:S01]  /*a510*/  IMAD.U32 R29, RZ, RZ, UR7 ;  /* 0x00000007ff1d7e24 */ /* 0x008fe2000f8e00ff */
[----:B------:R-:W1:Y:S01]  /*a520*/  MUFU.EX2 R139, R139 ;  /* 0x0000008b008b7308 */ /* 0x000e620000000800 */
[----:B------:R-:W-:Y:S01]  /*a530*/  FADD.FTZ R5, R13, R60 ;  /* 0x0000003c0d057221 */ /* 0x000fe20000010000 */
[----:B------:R-:W-:Y:S01]  /*a540*/  FADD.FTZ R62, R146, R27 ;  /* 0x0000001b923e7221 */ /* 0x000fe20000010000 */
[----:B------:R-:W-:Y:S01]  /*a550*/  UMOV UR7, UR4 ;  /* 0x0000000400077c82 */ /* 0x000fe20008000000 */
[----:B------:R-:W-:Y:S01]  /*a560*/  @!P1 LEA R29, R29, UR38, 0x3 ;  /* 0x000000261d1d9c11 */ /* 0x000fe2000f8e18ff */
[----:B------:R-:W-:Y:S01]  /*a570*/  FADD.FTZ R60, R24, R5 ;  /* 0x00000005183c7221 */ /* 0x000fe20000010000 */
[C---:B------:R-:W-:Y:S01]  /*a580*/  FADD.FTZ R27, R137.reuse, R62 ;  /* 0x0000003e891b7221 */ /* 0x040fe20000010000 */
[----:B------:R-:W-:Y:S01]  /*a590*/  F2FP.F16.F32.PACK_AB R146, R137, R146 ;  /* 0x000000928992723e */ /* 0x000fe200000000ff */
[----:B------:R-:W2:Y:S01]  /*a5a0*/  MUFU.EX2 R32, R32 ;  /* 0x0000002000207308 */ /* 0x000ea20000000800 */
[----:B------:R-:W-:Y:S01]  /*a5b0*/  FADD.FTZ R5, R15, R60 ;  /* 0x0000003c0f057221 */ /* 0x000fe20000010000 */
[----:B------:R-:W-:-:S02]  /*a5c0*/  @!P1 VIADD R29, R29, 0x16860 ;  /* 0x000168601d1d9836 */ /* 0x000fc40000000000 */
[----:B0-----:R-:W-:Y:S01]  /*a5d0*/  FADD.FTZ R62, R140, R27 ;  /* 0x0000001b8c3e7221 */ /* 0x001fe20000010000 */
[----:B------:R-:W-:Y:S01]  /*a5e0*/  FFMA.FTZ R27, R50, R42, -R38 ;  /* 0x0000002a321b7223 */ /* 0x000fe20000010826 */
[----:B------:R-:W-:Y:S01]  /*a5f0*/  FADD.FTZ R60, R44, R5 ;  /* 0x000000052c3c7221 */ /* 0x000fe20000010000 */
[----:B------:R-:W-:Y:S01]  /*a600*/  FMUL.FTZ R92, R92, R12 ;  /* 0x0000000c5c5c7220 */ /* 0x000fe20000410000 */
[----:B------:R-:W-:Y:S01]  /*a610*/  @!P1 PRMT R29, RZ, 0x654, R29 ;  /* 0x00000654ff1d9816 */ /* 0x000fe2000000001d */
[----:B------:R0:W-:Y:S01]  /*a620*/  MUFU.EX2 R36, R46 ;  /* 0x0000002e00247308 */ /* 0x0001e20000000800 */
[----:B----4-:R-:W-:Y:S01]  /*a630*/  FADD.FTZ R5, R19, R60 ;  /* 0x0000003c13057221 */ /* 0x010fe20000010000 */
[----:B-1----:R-:W-:Y:S01]  /*a640*/  F2FP.F16.F32.PACK_AB R140, R139, R140 ;  /* 0x0000008c8b8c723e */ /* 0x002fe200000000ff */
[----:B------:R1:W-:Y:S01]  /*a650*/  @!P1 SYNCS.ARRIVE.TRANS64.RED.A1T0 RZ, [R29+URZ], RZ ;  /* 0x000000ff1dff99a7 */ /* 0x0003e2000810043f */
[-C--:B------:R-:W-:Y:S01]  /*a660*/  FMUL.FTZ R93, R93, R12.reuse ;  /* 0x0000000c5d5d7220 */ /* 0x080fe20000410000 */
[-C--:B------:R-:W-:Y:S01]  /*a670*/  FMUL.FTZ R96, R96, R12.reuse ;  /* 0x0000000c60607220 */ /* 0x080fe20000410000 */
[-C--:B------:R-:W-:Y:S01]  /*a680*/  FMUL.FTZ R97, R97, R12.reuse ;  /* 0x0000000c61617220 */ /* 0x080fe20000410000 */
[----:B------:R-:W-:Y:S01]  /*a690*/  FMUL.FTZ R100, R100, R12 ;  /* 0x0000000c64647220 */ /* 0x000fe20000410000 */
[----:B------:R-:W3:Y:S01]  /*a6a0*/  MUFU.EX2 R142, R142 ;  /* 0x0000008e008e7308 */ /* 0x000ee20000000800 */
[-C--:B0-----:R-:W-:Y:S01]  /*a6b0*/  FFMA.FTZ R46, R37, R42.reuse, -R38 ;  /* 0x0000002a252e7223 */ /* 0x081fe20000010826 */
[----:B--2---:R-:W-:Y:S01]  /*a6c0*/  FADD.FTZ R50, R32, R5 ;  /* 0x0000000520327221 */ /* 0x004fe20000010000 */
[----:B-1----:R-:W-:Y:S01]  /*a6d0*/  FADD.FTZ R29, R139, R62 ;  /* 0x0000003e8b1d7221 */ /* 0x002fe20000010000 */
[-CC-:B------:R-:W-:Y:S01]  /*a6e0*/  FFMA.FTZ R5, R141, R42.reuse, -R38.reuse ;  /* 0x0000002a8d057223 */ /* 0x180fe20000010826 */
[----:B------:R-:W-:Y:S01]  /*a6f0*/  FFMA.FTZ R38, R87, R42, -R38 ;  /* 0x0000002a57267223 */ /* 0x000fe20000010826 */
        /* <DEDUP_REMOVED lines=9> */
[----:B------:R-:W-:Y:S01]  /*a790*/  FMUL.FTZ R117, R117, R12 ;  /* 0x0000000c75757220 */ /* 0x000fe20000410000 */
[----:B------:R-:W1:Y:S01]  /*a7a0*/  MUFU.EX2 R31, R31 ;  /* 0x0000001f001f7308 */ /* 0x000e620000000800 */
[----:B---3--:R-:W-:Y:S01]  /*a7b0*/  FADD.FTZ R60, R142, R29 ;  /* 0x0000001d8e3c7221 */ /* 0x008fe20000010000 */
[----:B------:R-:W-:Y:S01]  /*a7c0*/  F2FP.F16.F32.PACK_AB R151, R40, R151 ;  /* 0x000000972897723e */ /* 0x000fe200000000ff */
[----:B------:R-:W-:Y:S01]  /*a7d0*/  FMUL.FTZ R90, R90, R77 ;  /* 0x0000004d5a5a7220 */ /* 0x000fe20000410000 */
[----:B------:R-:W-:Y:S01]  /*a7e0*/  F2FP.F16.F32.PACK_AB R141, R32, R19 ;  /* 0x00000013208d723e */ /* 0x000fe200000000ff */
        /* <DEDUP_REMOVED lines=22> */
[----:B------:R-:W-:Y:S01]  /*a950*/  FMUL.FTZ R119, R119, R77 ;  /* 0x0000004d77777220 */ /* 0x000fe20000410000 */
[----:B------:R-:W-:-:S04]  /*a960*/  IMAD.MOV.U32 R12, RZ, RZ, R7 ;  /* 0x000000ffff0c7224 */ /* 0x000fc800078e0007 */
[----:B------:R-:W2:Y:S01]  /*a970*/  MUFU.EX2 R54, R54 ;  /* 0x0000003600367308 */ /* 0x000ea20000000800 */
[----:B0-----:R-:W-:Y:S01]  /*a980*/  FADD.FTZ R33, R136, R33 ;  /* 0x0000002188217221 */ /* 0x001fe20000010000 */
        /* <DEDUP_REMOVED lines=82> */
[----:B------:R2:W3:Y:S01]  /*aeb0*/  MUFU.EX2 R14, R5 ;  /* 0x00000005000e7308 */ /* 0x0004e20000000800 */
[----:B0-----:R-:W-:-:S07]  /*aec0*/  F2FP.F16.F32.PACK_AB R120, R69, R34 ;  /* 0x000000224578723e */ /* 0x001fce00000000ff */
[----:B------:R-:W0:Y:S01]  /*aed0*/  MUFU.EX2 R73, R73 ;  /* 0x0000004900497308 */ /* 0x000e220000000800 */
[----:B--2---:R-:W-:Y:S01]  /*aee0*/  FADD.FTZ R5, R69, R4 ;  /* 0x0000000445057221 */ /* 0x004fe20000010000 */
[C---:B-1----:R-:W-:Y:S01]  /*aef0*/  FADD.FTZ R13, R83.reuse, R13 ;  /* 0x0000000d530d7221 */ /* 0x042fe20000010000 */
[----:B------:R-:W-:Y:S02]  /*af00*/  F2FP.F16.F32.PACK_AB R121, R83, R52 ;  /* 0x000000345379723e */ /* 0x000fe400000000ff */
[----:B------:R-:W-:-:S03]  /*af10*/  FADD.FTZ R4, R36, R5 ;  /* 0x0000000524047221 */ /* 0x000fc60000010000 */
[----:B------:R-:W1:Y:S01]  /*af20*/  MUFU.EX2 R38, R38 ;  /* 0x0000002600267308 */ /* 0x000e620000000800 */
[----:B---3--:R-:W-:Y:S01]  /*af30*/  FADD.FTZ R13, R14, R13 ;  /* 0x0000000d0e0d7221 */ /* 0x008fe20000010000 */
[C---:B0-----:R-:W-:Y:S01]  /*af40*/  FADD.FTZ R5, R73.reuse, R4 ;  /* 0x0000000449057221 */ /* 0x041fe20000010000 */
[----:B------:R-:W-:Y:S02]  /*af50*/  F2FP.F16.F32.PACK_AB R122, R73, R36 ;  /* 0x00000024497a723e */ /* 0x000fe400000000ff */
[C---:B-1----:R-:W-:Y:S01]  /*af60*/  FADD.FTZ R4, R38.reuse, R13 ;  /* 0x0000000d26047221 */ /* 0x042fe20000010000 */
[----:B------:R-:W-:Y:S01]  /*af70*/  F2FP.F16.F32.PACK_AB R123, R38, R14 ;  /* 0x0000000e267b723e */ /* 0x000fe200000000ff */
[----:B------:R-:W-:Y:S06]  /*af80*/  @P2 BRA `(.L_x_13008) ;  /* 0xffffffd800e42947 */ /* 0x000fec000383ffff */
.L_x_12999:
[----:B------:R-:W-:-:S13]  /*af90*/  ISETP.GE.AND P2, PT, R6, UR37, PT ;  /* 0x0000002506007c0c */ /* 0x000fda000bf46270 */
[----:B------:R-:W-:Y:S05]  /*afa0*/  @!P2 BRA `(.L_x_13009) ;  /* 0x00000034006ca947 */ /* 0x000fea0003800000 */
[----:B------:R-:W-:Y:S01]  /*afb0*/  VIADD R13, R17, 0x9 ;  /* 0x00000009110d7836 */ /* 0x000fe20000000000 */
[----:B------:R-:W-:Y:S01]  /*afc0*/  ISETP.GE.U32.AND P2, PT, R2, 0x180, PT ;  /* 0x000001800200780c */ /* 0x000fe20003f46070 */
[----:B------:R-:W-:Y:S01]  /*afd0*/  IMAD.MOV.U32 R12, RZ, RZ, R11 ;  /* 0x000000ffff0c7224 */ /* 0x000fe200078e000b */
[----:B------:R-:W-:Y:S01]  /*afe0*/  UMOV UR7, UR5 ;  /* 0x0000000500077c82 */ /* 0x000fe20008000000 */
[----:B------:R-:W-:Y:S01]  /*aff0*/  IMAD.MOV.U32 R10, RZ, RZ, R7 ;  /* 0x000000ffff0a7224 */ /* 0x000fe200078e0007 */
[----:B------:R-:W-:Y:S01]  /*b000*/  SEL R13, R13, 0x9, !P2 ;  /* 0x000000090d0d7807 */ /* 0x000fe20005000000 */
[----:B------:R-:W-:Y:S01]  /*b010*/  VIADD R17, R17, 0x8 ;  /* 0x0000000811117836 */ /* 0x000fe20000000000 */
[----:B------:R-:W-:Y:S01]  /*b020*/  UMOV UR6, UR4 ;  /* 0x0000000400067c82 */ /* 0x000fe20008000000 */
[----:B------:R-:W-:Y:S01]  /*b030*/  ULDC UR26, c[0x0][0x9e4] ;  /* 0x00027900001a7ab9 */ /* 0x000fe20000000800 */
[----:B------:R-:W-:Y:S01]  /*b040*/  ULDC UR27, c[0x0][0x288] ;  /* 0x0000a200001b7ab9 */ /* 0x000fe20000000800 */
[----:B------:R-:W-:Y:S01]  /*b050*/  ULDC UR28, c[0x0][0x2f0] ;  /* 0x0000bc00001c7ab9 */ /* 0x000fe20000000800 */
[----:B------:R-:W-:Y:S01]  /*b060*/  ULDC UR29, c[0x0][0x9d8] ;  /* 0x00027600001d7ab9 */ /* 0x000fe20000000800 */
[----:B------:R-:W-:-:S05]  /*b070*/  ULDC UR30, c[0x0][0x9e0] ;  /* 0x00027800001e7ab9 */ /* 0x000fca0000000800 */
.L_x_13026:
        /* <DEDUP_REMOVED lines=9> */
.L_x_13011:
[----:B------:R-:W-:Y:S01]  /*b110*/  ULEA UR10, UR4, UR38, 0x3 ;  /* 0x00000026040a7291 */ /* 0x000fe2000f8e183f */
[----:B------:R-:W-:-:S05]  /*b120*/  IMAD.U32 R7, RZ, RZ, UR5 ;  /* 0x00000005ff077e24 */ /* 0x000fca000f8e00ff */
[----:B------:R-:W-:-:S04]  /*b130*/  SHF.L.U32 R7, R7, 0x1f, RZ ;  /* 0x0000001f07077819 */ /* 0x000fc800000006ff */
[----:B------:R0:W1:Y:S01]  /*b140*/  SYNCS.PHASECHK.TRANS64.TRYWAIT P2, [UR10+0x16830], R7 ;  /* 0x01683007ff0075a7 */ /* 0x000062000804014a */
[----:B------:R-:W-:Y:S05]  /*b150*/  @!P0 BRA `(.L_x_13012) ;  /* 0x0000000000048947 */ /* 0x000fea0003800000 */
[----:B------:R-:W-:Y:S01]  /*b160*/  BPT.TRAP 0x1 ;  /* 0x000000040000795c */ /* 0x000fe20000300000 */
.L_x_13012:
[----:B-1----:R-:W-:Y:S05]  /*b170*/  @P2 BRA `(.L_x_13010) ;  /* 0x0000000000082947 */ /* 0x002fea0003800000 */
[----:B------:R-:W1:Y:S02]  /*b180*/  SYNCS.PHASECHK.TRANS64.TRYWAIT P2, [UR10+0x16830], R7 ;  /* 0x01683007ff0075a7 */ /* 0x000e64000804014a */
[----:B-1----:R-:W-:Y:S05]  /*b190*/  @!P2 BRA `(.L_x_13013) ;  /* 0x00000088006ca947 */ /* 0x002fea0003800000 */
.L_x_13010:
        /* <DEDUP_REMOVED lines=26> */
.L_x_13015:
[----:B------:R-:W-:Y:S01]  /*b340*/  ULEA UR10, UR6, UR38, 0x3 ;  /* 0x00000026060a7291 */ /* 0x000fe2000f8e183f */
[----:B01----:R-:W-:-:S05]  /*b350*/  IMAD.U32 R7, RZ, RZ, UR7 ;  /* 0x00000007ff077e24 */ /* 0x003fca000f8e00ff */
[----:B------:R-:W-:-:S04]  /*b360*/  SHF.L.U32 R7, R7, 0x1f, RZ ;  /* 0x0000001f07077819 */ /* 0x000fc800000006ff */
[----:B------:R0:W1:Y:S01]  /*b370*/  SYNCS.PHASECHK.TRANS64.TRYWAIT P2, [UR10+0x16850], R7 ;  /* 0x01685007ff0075a7 */ /* 0x000062000804014a */
[----:B------:R-:W-:Y:S05]  /*b380*/  @!P0 BRA `(.L_x_13016) ;  /* 0x0000000000048947 */ /* 0x000fea0003800000 */
[----:B------:R-:W-:Y:S01]  /*b390*/  BPT.TRAP 0x1 ;  /* 0x000000040000795c */ /* 0x000fe20000300000 */
.L_x_13016:
[----:B-1----:R-:W-:Y:S05]  /*b3a0*/  @P2 BRA `(.L_x_13014) ;  /* 0x0000000000082947 */ /* 0x002fea0003800000 */
[----:B------:R-:W1:Y:S02]  /*b3b0*/  SYNCS.PHASECHK.TRANS64.TRYWAIT P2, [UR10+0x16850], R7 ;  /* 0x01685007ff0075a7 */ /* 0x000e64000804014a */
[----:B-1----:R-:W-:Y:S05]  /*b3c0*/  @!P2 BRA `(.L_x_13017) ;  /* 0x0000008400f8a947 */ /* 0x002fea0003800000 */
.L_x_13014:
[----:B------:R-:W-:Y:S01]  /*b3d0*/  UIADD3 UR7, UR38, 0x400, URZ ;  /* 0x0000040026077890 */ /* 0x000fe2000fffe03f */
[----:B------:R-:W-:Y:S01]  /*b3e0*/  WARPGROUP.ARRIVE ;  /* 0x00000000000079c5 */ /* 0x000fe20000000000 */
[----:B------:R-:W-:Y:S01]  /*b3f0*/  UMOV UR11, 0x40000040 ;  /* 0x40000040000b7882 */ /* 0x000fe20000000000 */
[----:B------:R-:W-:Y:S01]  /*b400*/  PLOP3.LUT P2, PT, PT, PT, UP0, 0x80, 0x0 ;  /* 0x000000000000781c */ /* 0x000fe20003f4f008 */
[----:B------:R-:W-:Y:S01]  /*b410*/  USHF.R.U32.HI UR7, URZ, 0x4, UR7 ;  /* 0x000000043f077899 */ /* 0x000fe20008011607 */
[----:B------:R-:W-:Y:S01]  /*b420*/  FMUL.FTZ R19, R31, UR29 ;  /* 0x0000001d1f137c20 */ /* 0x000fe20008410000 */
[----:B------:R-:W-:Y:S01]  /*b430*/  FMUL.FTZ R31, R37, UR29 ;  /* 0x0000001d251f7c20 */ /* 0x000fe20008410000 */
[----:B------:R-:W-:Y:S01]  /*b440*/  IMAD.U32 R37, RZ, RZ, UR4 ;  /* 0x00000004ff257e24 */ /* 0x000fe2000f8e00ff */
        /* <DEDUP_REMOVED lines=10> */
[----:B------:R-:W-:Y:S01]  /*b4f0*/  @!P1 LEA R37, R37, UR38, 0x3 ;  /* 0x0000002625259c11 */ /* 0x000fe2000f8e18ff */
        /* <DEDUP_REMOVED lines=100> */
[----:B------:R-:W-:Y:S01]  /*bb40*/  HGMMA.64x64x16.F32 R88, R132, gdesc[UR8].tnspB, R88, gsb0 ;  /* 0x40e0000884587df0 */ /* 0x000fe20008000858 */
[----:B------:R-:W-:Y:S01]  /*bb50*/  UIADD3 UR10, UR7, 0x280, URZ ;  /* 0x00000280070a7890 */ /* 0x000fe2000fffe03f */
[----:B------:R-:W0:Y:S01]  /*bb60*/  MUFU.TANH R136, R136 ;  /* 0x0000008800887308 */ /* 0x000e220000002400 */
[----:B------:R-:W-:-:S07]  /*bb70*/  UMOV UR11, 0x40000040 ;  /* 0x40000040000b7882 */ /* 0x000fce0000000000 */
        /* <DEDUP_REMOVED lines=11> */
[----:B------:R-:W-:-:S04]  /*bc30*/  FMUL.FTZ R134, R48, UR29 ;  /* 0x0000001d30867c20 */ /* 0x000fc80008410000 */
[----:B------:R5:W0:Y:S01]  /*bc40*/  MUFU.TANH R132, R44 ;  /* 0x0000002c00847308 */ /* 0x000a220000002400 */
[----:B------:R-:W-:Y:S01]  /*bc50*/  FMUL.FTZ R133, R49, UR29 ;  /* 0x0000001d31857c20 */ /* 0x000fe20008410000 */
[----:B------:R-:W-:Y:S01]  /*bc60*/  FMUL.FTZ R135, R53, UR29 ;  /* 0x0000001d35877c20 */ /* 0x000fe20008410000 */
[----:B------:R-:W-:Y:S01]  /*bc70*/  FMUL.FTZ R48, R67, UR29 ;  /* 0x0000001d43307c20 */ /* 0x000fe20008410000 */
[----:B------:R-:W-:Y:S01]  /*bc80*/  HGMMA.64x64x16.F32 R88, R128, gdesc[UR8].tnspB, R88, gsb0 ;  /* 0x40e0000880587df0 */ /* 0x000fe20008000858 */
[----:B------:R-:W-:Y:S01]  /*bc90*/  UIADD3 UR10, UR7, 0x300, URZ ;  /* 0x00000300070a7890 */ /* 0x000fe2000fffe03f */
[----:B------:R-:W-:Y:S01]  /*bca0*/  FMUL.FTZ R49, R70, UR29 ;  /* 0x0000001d46317c20 */ /* 0x000fe20008410000 */
[----:B------:R-:W-:Y:S01]  /*bcb0*/  UMOV UR11, 0x40000040 ;  /* 0x40000040000b7882 */ /* 0x000fe20000000000 */
[----:B------:R-:W-:Y:S01]  /*bcc0*/  FMUL.FTZ R67, R77, UR29 ;  /* 0x0000001d4d437c20 */ /* 0x000fe20008410000 */
[----:B-----5:R-:W-:Y:S01]  /*bcd0*/  FMUL.FTZ R44, R59, UR29 ;  /* 0x0000001d3b2c7c20 */ /* 0x020fe20008410000 */
        /* <DEDUP_REMOVED lines=25> */
[----:B------:R-:W-:-:S04]  /*be70*/  @UP0 ULDC UR7, c[0x0][0x450] ;  /* 0x0001140000070ab9 */ /* 0x000fc80000000800 */
[----:B------:R-:W-:Y:S01]  /*be80*/  @P2 SHF.R.U32.HI R76, RZ, UR7, R58 ;  /* 0x00000007ff4c2c19 */ /* 0x000fe2000801163a */
[----:B------:R-:W-:Y:S01]  /*be90*/  @!P1 VIADD R58, R37, 0x16840 ;  /* 0x00016840253a9836 */ /* 0x000fe20000000000 */
[----:B------:R-:W0:Y:S01]  /*bea0*/  MUFU.TANH R53, R53 ;  /* 0x0000003500357308 */ /* 0x000e220000002400 */
[----:B------:R-:W-:Y:S02]  /*beb0*/  IMAD R37, R3, -0x2, R36 ;  /* 0xfffffffe03257824 */ /* 0x000fe400078e0224 */
[----:B------:R-:W5:Y:S01]  /*bec0*/  SHFL.IDX PT, R73, R76, RZ, 0x1c1f ;  /* 0x001c1fff4c497589 */ /* 0x000f6200000e0000 */
[----:B------:R-:W-:Y:S01]  /*bed0*/  @!P1 PRMT R58, RZ, 0x654, R58 ;  /* 0x00000654ff3a9816 */ /* 0x000fe2000000003a */
[----:B------:R-:W-:-:S03]  /*bee0*/  IMAD R37, R16, UR28, R37 ;  /* 0x0000001c10257c24 */ /* 0x000fc6000f8e0225 */
[----:B------:R-:W0:Y:S01]  /*bef0*/  MUFU.TANH R75, R75 ;  /* 0x0000004b004b7308 */ /* 0x000e220000002400 */
[----:B------:R-:W-:-:S04]  /*bf00*/  VIADD R37, R37, -UR27 ;  /* 0x8000001b25257c36 */ /* 0x000fc80008000000 */
[C---:B------:R-:W-:Y:S02]  /*bf10*/  VIADD R74, R37.reuse, UR30 ;  /* 0x0000001e254a7c36 */ /* 0x040fe40008000000 */
[----:B------:R-:W-:Y:S01]  /*bf20*/  VIADD R72, R37, UR25 ;  /* 0x0000001925487c36 */ /* 0x000fe20008000000 */
[----:B------:R-:W0:Y:S08]  /*bf30*/  MUFU.TANH R70, R70 ;  /* 0x0000004600467308 */ /* 0x000e300000002400 */
[----:B------:R-:W0:Y:S01]  /*bf40*/  MUFU.TANH R57, R57 ;  /* 0x0000003900397308 */ /* 0x000e220000002400 */
[----:B-----5:R-:W-:-:S02]  /*bf50*/  IMAD.IADD R80, R74, 0x1, R73 ;  /* 0x000000014a507824 */ /* 0x020fc400078e0249 */
[----:B------:R-:W-:Y:S01]  /*bf60*/  IMAD.IADD R78, R72, 0x1, R73 ;  /* 0x00000001484e7824 */ /* 0x000fe200078e0249 */
[----:B------:R-:W-:Y:S02]  /*bf70*/  WARPGROUP.DEPBAR.LE gsb0, 0x0 ;  /* 0x00008000000079c5 */ /* 0x000fe40000010000 */
[----:B------:R-:W-:-:S06]  /*bf80*/  WARPGROUP.ARRIVE ;  /* 0x00000000000079c5 */ /* 0x000fcc0000000000 */
[----:B------:R-:W-:Y:S03]  /*bf90*/  HGMMA.64x64x16.F32 R88, R120, gdesc[UR8].tnspB, R88, gsb0 ;  /* 0x40e0000878587df0 */ /* 0x000fe60008000858 */
[----:B------:R-:W-:Y:S02]  /*bfa0*/  WARPGROUP.DEPBAR.LE gsb0, 0x0 ;  /* 0x00008000000079c5 */ /* 0x000fe40000010000 */
[----:B------:R0:W-:Y:S06]  /*bfb0*/  BAR.ARV R13, 0x100 ;  /* 0x0004000d0000751d */ /* 0x0001ec0000002000 */
[----:B------:R5:W-:Y:S02]  /*bfc0*/  @!P1 SYNCS.ARRIVE.TRANS64.RED.A1T0 RZ, [R58+URZ], RZ ;  /* 0x000000ff3aff99a7 */ /* 0x000be4000810043f */
[----:B-----5:R-:W-:-:S06]  /*bfd0*/  FMUL.FTZ R58, R87, UR29 ;  /* 0x0000001d573a7c20 */ /* 0x020fcc0008410000 */
[----:B------:R-:W0:Y:S01]  /*bfe0*/  MUFU.TANH R58, R58 ;  /* 0x0000003a003a7308 */ /* 0x000e220000002400 */
[----:B-1234-:R-:W-:Y:S05]  /*bff0*/  @!P6 BRA `(.L_x_13018) ;  /* 0x00000000005ce947 */ /* 0x01efea0003800000 */
        /* <DEDUP_REMOVED lines=13> */
.L_x_13020:
[----:B------:R-:W-:-:S05]  /*c0d0*/  IMAD.U32 R77, RZ, RZ, UR26 ;  /* 0x0000001aff4d7e24 */ /* 0x000fca000f8e00ff */
[----:B------:R-:W-:-:S13]  /*c0e0*/  ISETP.NE.AND P2, PT, R77, 0x1, PT ;  /* 0x000000014d00780c */ /* 0x000fda0003f45270 */
[----:B------:R-:W1:Y:S02]  /*c0f0*/  @P2 LDC.64 R36, c[0x0][0x9e8] ;  /* 0x00027a00ff242b82 */ /* 0x000e640000000a00 */
[----:B-1----:R-:W-:-:S05]  /*c100*/  @P2 IMAD.HI.U32 R36, R73, R36, RZ ;  /* 0x0000002449242227 */ /* 0x002fca00078e00ff */
[----:B------:R-:W-:-:S07]  /*c110*/  @P2 SHF.R.U32.HI R73, RZ, R37, R36 ;  /* 0x00000025ff492219 */ /* 0x000fce0000011624 */
.L_x_13021:
[----:B------:R-:W-:Y:S05]  /*c120*/  BSYNC B0 ;  /* 0x0000000000007941 */ /* 0x000fea0003800000 */
.L_x_13019:
[----:B------:R-:W-:-:S04]  /*c130*/  IMAD R36, R73, R77, -R68 ;  /* 0x0000004d49247224 */ /* 0x000fc800078e0a44 */
[----:B------:R-:W-:-:S05]  /*c140*/  IMAD R37, R3, -0x2, R36 ;  /* 0xfffffffe03257824 */ /* 0x000fca00078e0224 */
[----:B------:R-:W-:Y:S02]  /*c150*/  VIADDMNMX R80, R37, R77, R80, PT ;  /* 0x0000004d25507246 */ /* 0x000fe40003800150 */
[----:B------:R-:W-:-:S07]  /*c160*/  VIMNMX R78, R78, R37, !PT ;  /* 0x000000254e4e7248 */ /* 0x000fce0007fe0100 */
.L_x_13018:
[----:B------:R-:W-:-:S04]  /*c170*/  ISETP.GT.AND P2, PT, R6, -0x1, PT ;  /* 0xffffffff0600780c */ /* 0x000fc80003f44270 */
[C---:B------:R-:W-:Y:S02]  /*c180*/  ISETP.GT.AND P4, PT, R78.reuse, RZ, P2 ;  /* 0x000000ff4e00720c */ /* 0x040fe40001784270 */
[----:B------:R-:W-:Y:S02]  /*c190*/  ISETP.GT.AND P5, PT, R78, 0x1, P2 ;  /* 0x000000014e00780c */ /* 0x000fe400017a4270 */
[C---:B------:R-:W-:Y:S02]  /*c1a0*/  ISETP.LT.OR P4, PT, R80.reuse, 0x1, P4 ;  /* 0x000000015000780c */ /* 0x040fe40002781670 */
[----:B------:R-:W-:Y:S02]  /*c1b0*/  ISETP.LT.OR P5, PT, R80, 0x2, P5 ;  /* 0x000000025000780c */ /* 0x000fe40002fa1670 */
[----:B0-----:R-:W-:Y:S02]  /*c1c0*/  FSEL R121, R7, -INF , !P4 ;  /* 0xff80000007797808 */ /* 0x001fe40006000000 */
[----:B------:R-:W-:Y:S01]  /*c1d0*/  FSEL R125, R15, -INF , !P5 ;  /* 0xff8000000f7d7808 */ /* 0x000fe20006800000 */
[----:B------:R-:W0:Y:S01]  /*c1e0*/  SHFL.IDX PT, R7, R76, 0x1, 0x1c1f ;  /* 0x003c1f004c077f89 */ /* 0x000e2200000e0000 */
        /* <DEDUP_REMOVED lines=25> */
[----:B------:R-:W-:Y:S01]  /*c380*/  FSEL R147, R32, -INF , !P3 ;  /* 0xff80000020937808 */ /* 0x000fe20005800000 */
[----:B------:R-:W-:Y:S01]  /*c390*/  IMAD.IADD R32, R74, 0x1, R7 ;  /* 0x000000014a207824 */ /* 0x000fe200078e0207 */
        /* <DEDUP_REMOVED lines=79> */
.L_x_13024:
[----:B------:R-:W-:-:S05]  /*c890*/  IMAD.U32 R42, RZ, RZ, UR26 ;  /* 0x0000001aff2a7e24 */ /* 0x000fca000f8e00ff */
[----:B------:R-:W-:-:S13]  /*c8a0*/  ISETP.NE.AND P3, PT, R42, 0x1, PT ;  /* 0x000000012a00780c */ /* 0x000fda0003f65270 */
[----:B------:R-:W0:Y:S02]  /*c8b0*/  @P3 LDC.64 R20, c[0x0][0x9e8] ;  /* 0x00027a00ff143b82 */ /* 0x000e240000000a00 */
[----:B0-----:R-:W-:-:S05]  /*c8c0*/  @P3 IMAD.HI.U32 R20, R7, R20, RZ ;  /* 0x0000001407143227 */ /* 0x001fca00078e00ff */
[----:B------:R-:W-:-:S07]  /*c8d0*/  @P3 SHF.R.U32.HI R7, RZ, R21, R20 ;  /* 0x00000015ff073219 */ /* 0x000fce0000011614 */
.L_x_13025:
[----:B------:R-:W-:Y:S05]  /*c8e0*/  BSYNC B0 ;  /* 0x0000000000007941 */ /* 0x000fea0003800000 */
.L_x_13023:
[----:B------:R-:W-:-:S04]  /*c8f0*/  IMAD R68, R7, R42, -R68 ;  /* 0x0000002a07447224 */ /* 0x000fc800078e0a44 */
[----:B------:R-:W-:-:S05]  /*c900*/  IMAD R7, R3, -0x2, R68 ;  /* 0xfffffffe03077824 */ /* 0x000fca00078e0244 */
[----:B------:R-:W-:Y:S02]  /*c910*/  VIADDMNMX R32, R7, R42, R32, PT ;  /* 0x0000002a07207246 */ /* 0x000fe40003800120 */
[----:B------:R-:W-:-:S07]  /*c920*/  VIMNMX R36, R36, R7, !PT ;  /* 0x0000000724247248 */ /* 0x000fce0007fe0100 */
.L_x_13022:
[----:B------:R-:W-:Y:S01]  /*c930*/  FMNMX.FTZ R20, R121, R10, !PT ;  /* 0x0000000a79147209 */ /* 0x000fe20007810000 */
[----:B------:R-:W0:Y:S01]  /*c940*/  LDC R42, c[0x0][0x988] ;  /* 0x00026200ff2a7b82 */ /* 0x000e220000000800 */
        /* <DEDUP_REMOVED lines=49> */
[----:B------:R-:W-:Y:S02]  /*cc60*/  FSEL R141, R11, -INF , !P4 ;  /* 0xff8000000b8d7808 */ /* 0x000fe40006000000 */
[----:B------:R-:W-:Y:S02]  /*cc70*/  FMNMX.FTZ R20, R77, R20, !PT ;  /* 0x000000144d147209 */ /* 0x000fe40007810000 */
[----:B------:R-:W-:Y:S02]  /*cc80*/  ISETP.LT.OR P3, PT, R32, 0x19, P3 ;  /* 0x000000192000780c */ /* 0x000fe40001f61670 */
        /* <DEDUP_REMOVED lines=12> */
[----:B------:R-:W-:Y:S01]  /*cd50*/  ISETP.GT.AND P4, PT, R36, 0x30, P2 ;  /* 0x000000302400780c */ /* 0x000fe20001784270 */
[----:B------:R-:W1:Y:S03]  /*cd60*/  SHFL.BFLY PT, R7, R20, 0x2, 0x1f ;  /* 0x0c401f0014077f89 */ /* 0x000e6600000e0000 */
[----:B------:R-:W-:-:S02]  /*cd70*/  ISETP.LT.OR P4, PT, R32, 0x31, P4 ;  /* 0x000000312000780c */ /* 0x000fc40002781670 */
        /* <DEDUP_REMOVED lines=24> */
[-CC-:B------:R-:W-:Y:S01]  /*cf00*/  FFMA.FTZ R136, R27, R42.reuse, -R14.reuse ;  /* 0x0000002a1b887223 */ /* 0x180fe2000001080e */
[----:B------:R-:W-:Y:S01]  /*cf10*/  FSEL R143, R38, -INF , !P4 ;  /* 0xff800000268f7808 */ /* 0x000fe20006000000 */
[-CC-:B------:R-:W-:Y:S01]  /*cf20*/  FFMA.FTZ R27, R135, R42.reuse, -R14.reuse ;  /* 0x0000002a871b7223 */ /* 0x180fe2000001080e */
[----:B------:R-:W-:Y:S01]  /*cf30*/  FSEL R131, R34, -INF , !P3 ;  /* 0xff80000022837808 */ /* 0x000fe20005800000 */
[-CC-:B------:R-:W-:Y:S01]  /*cf40*/  FFMA.FTZ R132, R137, R42.reuse, -R14.reuse ;  /* 0x0000002a89847223 */ /* 0x180fe2000001080e */
[C---:B------:R-:W-:Y:S01]  /*cf50*/  ISETP.GT.AND P3, PT, R36.reuse, 0x29, P2 ;  /* 0x000000292400780c */ /* 0x040fe20001764270 */
[-CC-:B------:R-:W-:Y:S01]  /*cf60*/  FFMA.FTZ R134, R37, R42.reuse, -R14.reuse ;  /* 0x0000002a25867223 */ /* 0x180fe2000001080e */
[----:B------:R-:W-:Y:S01]  /*cf70*/  ISETP.GT.AND P4, PT, R36, 0x38, P2 ;  /* 0x000000382400780c */ /* 0x000fe20001784270 */
[--C-:B------:R-:W-:Y:S01]  /*cf80*/  FFMA.FTZ R37, R63, R42, -R14.reuse ;  /* 0x0000002a3f257223 */ /* 0x100fe2000001080e */
[----:B------:R-:W-:Y:S01]  /*cf90*/  ISETP.LT.OR P3, PT, R32, 0x2a, P3 ;  /* 0x0000002a2000780c */ /* 0x000fe20001f61670 */
[----:B------:R-:W-:Y:S01]  /*cfa0*/  MUFU.EX2 R148, R148 ;  /* 0x0000009400947308 */ /* 0x000fe20000000800 */
[----:B------:R-:W-:Y:S01]  /*cfb0*/  FMNMX.FTZ R18, R129, R18, !PT ;  /* 0x0000001281127209 */ /* 0x000fe20007810000 */
[-CC-:B------:R-:W-:Y:S01]  /*cfc0*/  FFMA.FTZ R139, R139, R42.reuse, -R14.reuse ;  /* 0x0000002a8b8b7223 */ /* 0x180fe2000001080e */
[----:B------:R-:W-:Y:S01]  /*cfd0*/  FSEL R35, R35, -INF , !P3 ;  /* 0xff80000023237808 */ /* 0x000fe20005800000 */
[-CC-:B------:R-:W-:Y:S01]  /*cfe0*/  FFMA.FTZ R130, R65, R42.reuse, -R14.reuse ;  /* 0x0000002a41827223 */ /* 0x180fe2000001080e */
[----:B------:R-:W-:Y:S01]  /*cff0*/  ISETP.GT.AND P3, PT, R36, 0x31, P2 ;  /* 0x000000312400780c */ /* 0x000fe20001764270 */
[-CC-:B------:R-:W-:Y:S01]  /*d000*/  FFMA.FTZ R65, R67, R42.reuse, -R14.reuse ;  /* 0x0000002a43417223 */ /* 0x180fe2000001080e */
[C---:B------:R-:W-:Y:S01]  /*d010*/  ISETP.LT.OR P4, PT, R32.reuse, 0x39, P4 ;  /* 0x000000392000780c */ /* 0x040fe20002781670 */
        /* <DEDUP_REMOVED lines=8> */
[----:B------:R0:W-:Y:S01]  /*d0a0*/  MUFU.EX2 R39, R11 ;  /* 0x0000000b00277308 */ /* 0x0001e20000000800 */
[----:B------:R-:W-:Y:S01]  /*d0b0*/  FSEL R151, R40, -INF , !P4 ;  /* 0xff80000028977808 */ /* 0x000fe20006000000 */
[--C-:B------:R-:W-:Y:S01]  /*d0c0*/  FFMA.FTZ R29, R31, R42, -R14.reuse ;  /* 0x0000002a1f1d7223 */ /* 0x100fe2000001080e */
[----:B------:R-:W-:Y:S01]  /*d0d0*/  FMNMX.FTZ R18, R35, R18, !PT ;  /* 0x0000001223127209 */ /* 0x000fe20007810000 */
[-CC-:B------:R-:W-:Y:S01]  /*d0e0*/  FFMA.FTZ R122, R75, R42.reuse, -R14.reuse ;  /* 0x0000002a4b7a7223 */ /* 0x180fe2000001080e */
[----:B------:R-:W-:Y:S01]  /*d0f0*/  ISETP.GT.AND P4, PT, R36, 0x40, P2 ;  /* 0x000000402400780c */ /* 0x000fe20001784270 */
[--C-:B------:R-:W-:Y:S01]  /*d100*/  FFMA.FTZ R31, R59, R42, -R14.reuse ;  /* 0x0000002a3b1f7223 */ /* 0x100fe2000001080e */
[C---:B------:R-:W-:Y:S01]  /*d110*/  ISETP.LT.OR P3, PT, R32.reuse, 0x3a, P3 ;  /* 0x0000003a2000780c */ /* 0x040fe20001f61670 */
[----:B------:R-:W-:Y:S01]  /*d120*/  MUFU.EX2 R150, R150 ;  /* 0x0000009600967308 */ /* 0x000fe20000000800 */
[----:B------:R-:W-:Y:S01]  /*d130*/  FMNMX.FTZ R18, R143, R18, !PT ;  /* 0x000000128f127209 */ /* 0x000fe20007810000 */
[-CC-:B------:R-:W-:Y:S01]  /*d140*/  FFMA.FTZ R128, R61, R42.reuse, -R14.reuse ;  /* 0x0000002a3d807223 */ /* 0x180fe2000001080e */
[----:B------:R-:W-:Y:S01]  /*d150*/  ISETP.LT.OR P4, PT, R32, 0x41, P4 ;  /* 0x000000412000780c */ /* 0x000fe20002781670 */
[-CC-:B------:R-:W-:Y:S01]  /*d160*/  FFMA.FTZ R124, R73, R42.reuse, -R14.reuse ;  /* 0x0000002a497c7223 */ /* 0x180fe2000001080e */
[----:B------:R-:W-:Y:S01]  /*d170*/  FSEL R153, R41, -INF , !P3 ;  /* 0xff80000029997808 */ /* 0x000fe20005800000 */
[--C-:B------:R-:W-:Y:S01]  /*d180*/  FFMA.FTZ R41, R149, R42, -R14.reuse ;  /* 0x0000002a95297223 */ /* 0x100fe2000001080e */
[C---:B------:R-:W-:Y:S01]  /*d190*/  ISETP.GT.AND P3, PT, R36.reuse, 0x41, P2 ;  /* 0x000000412400780c */ /* 0x040fe20001764270 */
[----:B------:R-:W-:Y:S01]  /*d1a0*/  MUFU.EX2 R139, R139 ;  /* 0x0000008b008b7308 */ /* 0x000fe20000000800 */
[----:B------:R-:W-:Y:S01]  /*d1b0*/  FMNMX.FTZ R18, R145, R18, !PT ;  /* 0x0000001291127209 */ /* 0x000fe20007810000 */
[-CC-:B------:R-:W-:Y:S01]  /*d1c0*/  FFMA.FTZ R126, R69, R42.reuse, -R14.reuse ;  /* 0x0000002a457e7223 */ /* 0x180fe2000001080e */
[----:B------:R-:W-:Y:S01]  /*d1d0*/  FSEL R43, R43, -INF , !P4 ;  /* 0xff8000002b2b7808 */ /* 0x000fe20006000000 */
[-CC-:B------:R-:W-:Y:S01]  /*d1e0*/  FFMA.FTZ R59, R81, R42.reuse, -R14.reuse ;  /* 0x0000002a513b7223 */ /* 0x180fe2000001080e */
[----:B------:R-:W-:Y:S01]  /*d1f0*/  ISETP.GT.AND P4, PT, R36, 0x48, P2 ;  /* 0x000000482400780c */ /* 0x000fe20001784270 */
[--C-:B------:R-:W-:Y:S01]  /*d200*/  FFMA.FTZ R120, R71, R42, -R14.reuse ;  /* 0x0000002a47787223 */ /* 0x100fe2000001080e */
[C---:B------:R-:W-:Y:S01]  /*d210*/  ISETP.LT.OR P3, PT, R32.reuse, 0x42, P3 ;  /* 0x000000422000780c */ /* 0x040fe20001f61670 */
[----:B------:R-:W-:Y:S01]  /*d220*/  MUFU.EX2 R144, R144 ;  /* 0x0000009000907308 */ /* 0x000fe20000000800 */
[----:B------:R-:W-:Y:S01]  /*d230*/  FMNMX.FTZ R18, R151, R18, !PT ;  /* 0x0000001297127209 */ /* 0x000fe20007810000 */
[----:B------:R-:W-:Y:S01]  /*d240*/  FFMA.FTZ R61, R79, R42, -R14 ;  /* 0x0000002a4f3d7223 */ /* 0x000fe2000001080e */
[----:B------:R-:W-:-:S02]  /*d250*/  ISETP.LT.OR P4, PT, R32, 0x49, P4 ;  /* 0x000000492000780c */ /* 0x000fc40002781670 */
[----:B------:R-:W-:Y:S02]  /*d260*/  FSEL R147, R44, -INF , !P3 ;  /* 0xff8000002c937808 */ /* 0x000fe40005800000 */
[C---:B------:R-:W-:Y:S01]  /*d270*/  ISETP.GT.AND P3, PT, R36.reuse, 0x49, P2 ;  /* 0x000000492400780c */ /* 0x040fe20001764270 */
[----:B------:R-:W-:Y:S01]  /*d280*/  MUFU.EX2 R146, R146 ;  /* 0x0000009200927308 */ /* 0x000fe20000000800 */
[----:B------:R-:W-:Y:S02]  /*d290*/  FMNMX.FTZ R18, R153, R18, !PT ;  /* 0x0000001299127209 */ /* 0x000fe40007810000 */
[----:B------:R-:W-:Y:S02]  /*d2a0*/  FSEL R45, R45, -INF , !P4 ;  /* 0xff8000002d2d7808 */ /* 0x000fe40006000000 */
[----:B------:R-:W-:Y:S02]  /*d2b0*/  ISETP.GT.AND P4, PT, R36, 0x50, P2 ;  /* 0x000000502400780c */ /* 0x000fe40001784270 */
[----:B------:R-:W-:Y:S01]  /*d2c0*/  ISETP.LT.OR P3, PT, R32, 0x4a, P3 ;  /* 0x0000004a2000780c */ /* 0x000fe20001f61670 */
[----:B------:R-:W-:Y:S01]  /*d2d0*/  MUFU.EX2 R41, R41 ;  /* 0x0000002900297308 */ /* 0x000fe20000000800 */
[----:B------:R-:W-:-:S02]  /*d2e0*/  FMNMX.FTZ R18, R43, R18, !PT ;  /* 0x000000122b127209 */ /* 0x000fc40007810000 */
[----:B------:R-:W-:Y:S02]  /*d2f0*/  ISETP.LT.OR P4, PT, R32, 0x51, P4 ;  /* 0x000000512000780c */ /* 0x000fe40002781670 */
[----:B------:R-:W-:Y:S02]  /*d300*/  FSEL R149, R46, -INF , !P3 ;  /* 0xff8000002e957808 */ /* 0x000fe40005800000 */
[C---:B------:R-:W-:Y:S01]  /*d310*/  ISETP.GT.AND P3, PT, R36.reuse, 0x51, P2 ;  /* 0x000000512400780c */ /* 0x040fe20001764270 */
[----:B------:R-:W-:Y:S01]  /*d320*/  MUFU.EX2 R140, R140 ;  /* 0x0000008c008c7308 */ /* 0x000fe20000000800 */
[----:B------:R-:W-:Y:S02]  /*d330*/  FMNMX.FTZ R18, R147, R18, !PT ;  /* 0x0000001293127209 */ /* 0x000fe40007810000 */
[----:B------:R-:W-:Y:S02]  /*d340*/  FSEL R47, R47, -INF , !P4 ;  /* 0xff8000002f2f7808 */ /* 0x000fe40006000000 */
[----:B------:R-:W-:-:S02]  /*d350*/  ISETP.GT.AND P4, PT, R36, 0x58, P2 ;  /* 0x000000582400780c */ /* 0x000fc40001784270 */
[C---:B------:R-:W-:Y:S01]  /*d360*/  ISETP.LT.OR P3, PT, R32.reuse, 0x52, P3 ;  /* 0x000000522000780c */ /* 0x040fe20001f61670 */
[----:B------:R-:W-:Y:S01]  /*d370*/  MUFU.EX2 R33, R33 ;  /* 0x0000002100217308 */ /* 0x000fe20000000800 */
[----:B------:R-:W-:Y:S02]  /*d380*/  FMNMX.FTZ R18, R45, R18, !PT ;  /* 0x000000122d127209 */ /* 0x000fe40007810000 */
[----:B------:R-:W-:Y:S02]  /*d390*/  ISETP.LT.OR P4, PT, R32, 0x59, P4 ;  /* 0x000000592000780c */ /* 0x000fe40002781670 */
[----:B------:R-:W-:Y:S02]  /*d3a0*/  FSEL R155, R48, -INF , !P3 ;  /* 0xff800000309b7808 */ /* 0x000fe40005800000 */
[----:B------:R-:W-:Y:S01]  /*d3b0*/  FMNMX.FTZ R18, R149, R18, !PT ;  /* 0x0000001295127209 */ /* 0x000fe20007810000 */
[----:B------:R-:W-:Y:S01]  /*d3c0*/  MUFU.EX2 R142, R142 ;  /* 0x0000008e008e7308 */ /* 0x000fe20000000800 */
[----:B------:R-:W-:-:S02]  /*d3d0*/  ISETP.GT.AND P3, PT, R36, 0x59, P2 ;  /* 0x000000592400780c */ /* 0x000fc40001764270 */
[----:B------:R-:W-:Y:S02]  /*d3e0*/  FSEL R49, R49, -INF , !P4 ;  /* 0xff80000031317808 */ /* 0x000fe40006000000 */
[----:B------:R-:W-:Y:S02]  /*d3f0*/  FMNMX.FTZ R18, R47, R18, !PT ;  /* 0x000000122f127209 */ /* 0x000fe40007810000 */
[----:B------:R-:W-:Y:S01]  /*d400*/  ISETP.GT.AND P4, PT, R36, 0x60, P2 ;  /* 0x000000602400780c */ /* 0x000fe20001784270 */
[----:B------:R-:W-:Y:S01]  /*d410*/  MUFU.EX2 R15, R15 ;  /* 0x0000000f000f7308 */ /* 0x000fe20000000800 */
[C---:B------:R-:W-:Y:S02]  /*d420*/  ISETP.LT.OR P3, PT, R32.reuse, 0x5a, P3 ;  /* 0x0000005a2000780c */ /* 0x040fe40001f61670 */
[----:B------:R-:W-:Y:S02]  /*d430*/  FMNMX.FTZ R18, R155, R18, !PT ;  /* 0x000000129b127209 */ /* 0x000fe40007810000 */
[----:B------:R-:W-:-:S02]  /*d440*/  ISETP.LT.OR P4, PT, R32, 0x61, P4 ;  /* 0x000000612000780c */ /* 0x000fc40002781670 */
[----:B------:R-:W-:Y:S01]  /*d450*/  FSEL R157, R50, -INF , !P3 ;  /* 0xff800000329d7808 */ /* 0x000fe20005800000 */
[----:B------:R-:W-:Y:S01]  /*d460*/  MUFU.EX2 R136, R136 ;  /* 0x0000008800887308 */ /* 0x000fe20000000800 */
[C---:B------:R-:W-:Y:S02]  /*d470*/  ISETP.GT.AND P3, PT, R36.reuse, 0x61, P2 ;  /* 0x000000612400780c */ /* 0x040fe40001764270 */
[----:B------:R-:W-:Y:S02]  /*d480*/  FMNMX.FTZ R18, R49, R18, !PT ;  /* 0x0000001231127209 */ /* 0x000fe40007810000 */
[----:B------:R-:W-:Y:S02]  /*d490*/  FSEL R51, R51, -INF , !P4 ;  /* 0xff80000033337808 */ /* 0x000fe40006000000 */
[----:B------:R-:W-:Y:S01]  /*d4a0*/  ISETP.GT.AND P4, PT, R36, 0x68, P2 ;  /* 0x000000682400780c */ /* 0x000fe20001784270 */
[----:B------:R-:W-:Y:S01]  /*d4b0*/  MUFU.EX2 R25, R25 ;  /* 0x0000001900197308 */ /* 0x000fe20000000800 */
[----:B------:R-:W-:-:S02]  /*d4c0*/  ISETP.LT.OR P3, PT, R32, 0x62, P3 ;  /* 0x000000622000780c */ /* 0x000fc40001f61670 */
[----:B------:R-:W-:Y:S02]  /*d4d0*/  FMNMX.FTZ R18, R157, R18, !PT ;  /* 0x000000129d127209 */ /* 0x000fe40007810000 */
[----:B------:R-:W-:Y:S02]  /*d4e0*/  ISETP.LT.OR P4, PT, R32, 0x69, P4 ;  /* 0x000000692000780c */ /* 0x000fe40002781670 */
[----:B------:R-:W-:Y:S01]  /*d4f0*/  FSEL R133, R52, -INF , !P3 ;  /* 0xff80000034857808 */ /* 0x000fe20005800000 */
[----:B------:R-:W-:Y:S01]  /*d500*/  MUFU.EX2 R138, R138 ;  /* 0x0000008a008a7308 */ /* 0x000fe20000000800 */
[----:B------:R-:W-:Y:S02]  /*d510*/  ISETP.GT.AND P3, PT, R36, 0x69, P2 ;  /* 0x000000692400780c */ /* 0x000fe40001764270 */
[----:B------:R-:W-:Y:S02]  /*d520*/  FMNMX.FTZ R18, R51, R18, !PT ;  /* 0x0000001233127209 */ /* 0x000fe40007810000 */
[----:B------:R-:W-:-:S02]  /*d530*/  FSEL R53, R53, -INF , !P4 ;  /* 0xff80000035357808 */ /* 0x000fc40006000000 */
[----:B------:R-:W-:Y:S01]  /*d540*/  ISETP.GT.AND P4, PT, R36, 0x70, P2 ;  /* 0x000000702400780c */ /* 0x000fe20001784270 */
[----:B------:R-:W-:Y:S01]  /*d550*/  MUFU.EX2 R27, R27 ;  /* 0x0000001b001b7308 */ /* 0x000fe20000000800 */
[C---:B------:R-:W-:Y:S02]  /*d560*/  ISETP.LT.OR P3, PT, R32.reuse, 0x6a, P3 ;  /* 0x0000006a2000780c */ /* 0x040fe40001f61670 */
[----:B------:R-:W-:Y:S02]  /*d570*/  FMNMX.FTZ R18, R133, R18, !PT ;  /* 0x0000001285127209 */ /* 0x000fe40007810000 */
[----:B------:R-:W-:Y:S02]  /*d580*/  ISETP.LT.OR P4, PT, R32, 0x71, P4 ;  /* 0x000000712000780c */ /* 0x000fe40002781670 */
[----:B------:R-:W-:Y:S01]  /*d590*/  FSEL R135, R54, -INF , !P3 ;  /* 0xff80000036877808 */ /* 0x000fe20005800000 */
[----:B------:R-:W-:Y:S01]  /*d5a0*/  MUFU.EX2 R132, R132 ;  /* 0x0000008400847308 */ /* 0x000fe20000000800 */
[----:B------:R-:W-:-:S02]  /*d5b0*/  ISETP.GT.AND P3, PT, R36, 0x71, P2 ;  /* 0x000000712400780c */ /* 0x000fc40001764270 */
[----:B------:R-:W-:Y:S02]  /*d5c0*/  FMNMX.FTZ R18, R53, R18, !PT ;  /* 0x0000001235127209 */ /* 0x000fe40007810000 */
[----:B------:R-:W-:Y:S01]  /*d5d0*/  FSEL R137, R55, -INF , !P4 ;  /* 0xff80000037897808 */ /* 0x000fe20006000000 */
[----:B------:R-:W-:Y:S01]  /*d5e0*/  FFMA.FTZ R55, R83, R42, -R14 ;  /* 0x0000002a53377223 */ /* 0x000fe2000001080e */
[----:B------:R-:W-:Y:S01]  /*d5f0*/  ISETP.GT.AND P4, PT, R36, 0x78, P2 ;  /* 0x000000782400780c */ /* 0x000fe20001784270 */
[----:B------:R-:W-:Y:S01]  /*d600*/  MUFU.EX2 R29, R29 ;  /* 0x0000001d001d7308 */ /* 0x000fe20000000800 */
[----:B------:R-:W-:Y:S02]  /*d610*/  ISETP.LT.OR P3, PT, R32, 0x72, P3 ;  /* 0x000000722000780c */ /* 0x000fe40001f61670 */
[----:B------:R-:W-:Y:S02]  /*d620*/  FMNMX.FTZ R18, R135, R18, !PT ;  /* 0x0000001287127209 */ /* 0x000fe40007810000 */
[----:B------:R-:W-:Y:S01]  /*d630*/  ISETP.GT.AND P2, PT, R36, 0x79, P2 ;  /* 0x000000792400780c */ /* 0x000fe20001744270 */
[----:B------:R-:W-:Y:S01]  /*d640*/  IMAD.U32 R36, RZ, RZ, UR6 ;  /* 0x00000006ff247e24 */ /* 0x000fe2000f8e00ff */
[----:B------:R-:W-:Y:S01]  /*d650*/  ISETP.LT.OR P4, PT, R32, 0x79, P4 ;  /* 0x000000792000780c */ /* 0x000fe20002781670 */
[----:B------:R-:W-:Y:S01]  /*d660*/  MUFU.EX2 R134, R134 ;  /* 0x0000008600867308 */ /* 0x000fe20000000800 */
[----:B------:R-:W-:Y:S01]  /*d670*/  FSEL R56, R56, -INF , !P3 ;  /* 0xff80000038387808 */ /* 0x000fe20005800000 */
[----:B------:R-:W-:Y:S01]  /*d680*/  UMOV UR6, UR4 ;  /* 0x0000000400067c82 */ /* 0x000fe20008000000 */
[----:B0-----:R-:W-:-:S02]  /*d690*/  FMNMX.FTZ R11, R137, R18, !PT ;  /* 0x00000012890b7209 */ /* 0x001fc40007810000 */
[----:B------:R-:W-:Y:S02]  /*d6a0*/  ISETP.LT.OR P2, PT, R32, 0x7a, P2 ;  /* 0x0000007a2000780c */ /* 0x000fe40001741670 */
[----:B------:R-:W-:Y:S01]  /*d6b0*/  FSEL R18, R57, -INF , !P4 ;  /* 0xff80000039127808 */ /* 0x000fe20006000000 */
[----:B------:R-:W-:Y:S01]  /*d6c0*/  FFMA.FTZ R57, R77, R42, -R14 ;  /* 0x0000002a4d397223 */ /* 0x000fe2000001080e */
[----:B------:R-:W-:Y:S01]  /*d6d0*/  FMNMX.FTZ R11, R56, R11, !PT ;  /* 0x0000000b380b7209 */ /* 0x000fe20007810000 */
[----:B------:R-:W-:Y:S01]  /*d6e0*/  MUFU.EX2 R31, R31 ;  /* 0x0000001f001f7308 */ /* 0x000fe20000000800 */
[----:B------:R-:W-:Y:S02]  /*d6f0*/  FSEL R58, R58, -INF , !P2 ;  /* 0xff8000003a3a7808 */ /* 0x000fe40005000000 */
[----:B------:R-:W-:Y:S02]  /*d700*/  FMNMX.FTZ R11, R18, R11, !PT ;  /* 0x0000000b120b7209 */ /* 0x000fe40007810000 */
[----:B------:R-:W-:-:S02]  /*d710*/  FSEL R63, R7, RZ, P5 ;  /* 0x000000ff073f7208 */ /* 0x000fc40002800000 */
[----:B------:R-:W-:Y:S01]  /*d720*/  FMNMX.FTZ R11, R58, R11, !PT ;  /* 0x0000000b3a0b7209 */ /* 0x000fe20007810000 */
[----:B------:R-:W-:Y:S01]  /*d730*/  MUFU.EX2 R128, R128 ;  /* 0x0000008000807308 */ /* 0x000fe20000000800 */
[----:B------:R-:W-:Y:S01]  /*d740*/  @!P1 LEA R36, R36, UR38, 0x3 ;  /* 0x0000002624249c11 */ /* 0x000fe2000f8e18ff */
[----:B------:R-:W-:Y:S02]  /*d750*/  FADD.FTZ R63, -R63, R10 ;  /* 0x0000000a3f3f7221 */ /* 0x000fe40000010100 */
[----:B------:R-:W0:Y:S02]  /*d760*/  SHFL.BFLY PT, R20, R11, 0x2, 0x1f ;  /* 0x0c401f000b147f89 */ /* 0x000e2400000e0000 */
[----:B------:R-:W-:Y:S01]  /*d770*/  FMUL.FTZ R63, R63, R42 ;  /* 0x0000002a3f3f7220 */ /* 0x000fe20000410000 */
[----:B------:R-:W-:Y:S01]  /*d780*/  @!P1 VIADD R36, R36, 0x16860 ;  /* 0x0001686024249836 */ /* 0x000fe20000000000 */
[----:B------:R-:W-:Y:S04]  /*d790*/  MUFU.EX2 R37, R37 ;  /* 0x0000002500257308 */ /* 0x000fe80000000800 */
[----:B------:R-:W-:-:S04]  /*d7a0*/  @!P1 PRMT R36, RZ, 0x654, R36 ;  /* 0x00000654ff249816 */ /* 0x000fc80000000024 */
[----:B------:R-:W1:Y:S01]  /*d7b0*/  MUFU.EX2 R63, R63 ;  /* 0x0000003f003f7308 */ /* 0x000e620000000800 */
[----:B------:R2:W-:Y:S07]  /*d7c0*/  @!P1 SYNCS.ARRIVE.TRANS64.RED.A1T0 RZ, [R36+URZ], RZ ;  /* 0x000000ff24ff99a7 */ /* 0x0005ee000810043f */
[----:B------:R-:W-:Y:S01]  /*d7d0*/  MUFU.EX2 R130, R130 ;  /* 0x0000008200827308 */ /* 0x000fe20000000800 */
[----:B0-----:R-:W-:-:S07]  /*d7e0*/  FMNMX.FTZ R20, R11, R20, !PT ;  /* 0x000000140b147209 */ /* 0x001fce0007810000 */
[----:B------:R-:W-:Y:S01]  /*d7f0*/  MUFU.EX2 R55, R55 ;  /* 0x0000003700377308 */ /* 0x000fe20000000800 */
[----:B------:R-:W0:Y:S01]  /*d800*/  SHFL.BFLY PT, R11, R20, 0x1, 0x1f ;  /* 0x0c201f00140b7f89 */ /* 0x000e2200000e0000 */
[----:B-1----:R-:W-:Y:S01]  /*d810*/  FFMA.FTZ R32, R63, R5, R148 ;  /* 0x000000053f207223 */ /* 0x002fe20000010094 */
[----:B------:R-:W-:Y:S01]  /*d820*/  F2FP.F16.F32.PACK_AB R148, R127, R148 ;  /* 0x000000947f94723e */ /* 0x000fe200000000ff */
[-C--:B------:R-:W-:Y:S01]  /*d830*/  FMUL.FTZ R88, R88, R63.reuse ;  /* 0x0000003f58587220 */ /* 0x080fe20000410000 */
[-C--:B------:R-:W-:Y:S01]  /*d840*/  FMUL.FTZ R89, R89, R63.reuse ;  /* 0x0000003f59597220 */ /* 0x080fe20000410000 */
        /* <DEDUP_REMOVED lines=17> */
[----:B------:R-:W-:Y:S01]  /*d960*/  FMUL.FTZ R116, R116, R63 ;  /* 0x0000003f74747220 */ /* 0x000fe20000410000 */
[----:B------:R-:W-:Y:S01]  /*d970*/  MUFU.EX2 R126, R126 ;  /* 0x0000007e007e7308 */ /* 0x000fe20000000800 */
[----:B0-----:R-:W-:Y:S01]  /*d980*/  FMNMX.FTZ R11, R20, R11, !PT ;  /* 0x0000000b140b7209 */ /* 0x001fe20007810000 */
[----:B------:R-:W-:-:S03]  /*d990*/  FMUL.FTZ R117, R117, R63 ;  /* 0x0000003f75757220 */ /* 0x000fc60000410000 */
[C---:B------:R-:W-:Y:S01]  /*d9a0*/  FSETP.NEU.FTZ.AND P2, PT, R11.reuse, -INF , PT ;  /* 0xff8000000b00780b */ /* 0x040fe20003f5d000 */
[C---:B------:R-:W-:Y:S02]  /*d9b0*/  FMUL.FTZ R28, R11.reuse, R42 ;  /* 0x0000002a0b1c7220 */ /* 0x040fe40000410000 */
[----:B------:R-:W-:Y:S01]  /*d9c0*/  MUFU.EX2 R59, R59 ;  /* 0x0000003b003b7308 */ /* 0x000fe20000000800 */
[----:B------:R-:W-:Y:S02]  /*d9d0*/  FSEL R5, R11, RZ, P2 ;  /* 0x000000ff0b057208 */ /* 0x000fe40001000000 */
[----:B------:R-:W-:Y:S02]  /*d9e0*/  FSEL R28, R28, RZ, P2 ;  /* 0x000000ff1c1c7208 */ /* 0x000fe40001000000 */
[C---:B------:R-:W-:Y:S01]  /*d9f0*/  ISETP.GT.AND P2, PT, R6.reuse, UR37, PT ;  /* 0x0000002506007c0c */ /* 0x040fe2000bf44270 */
[----:B------:R-:W-:Y:S01]  /*da00*/  FADD.FTZ R5, -R5, R12 ;  /* 0x0000000c05057221 */ /* 0x000fe20000010100 */
[----:B------:R-:W-:-:S02]  /*da10*/  VIADD R6, R6, 0xffffffff ;  /* 0xffffffff06067836 */ /* 0x000fc40000000000 */
[-C--:B------:R-:W-:Y:S01]  /*da20*/  FFMA.FTZ R67, R19, R42.reuse, -R28 ;  /* 0x0000002a13437223 */ /* 0x080fe2000001081c */
[----:B------:R-:W-:Y:S01]  /*da30*/  FADD.FTZ R19, R139, R34 ;  /* 0x000000228b137221 */ /* 0x000fe20000010000 */
[-CC-:B------:R-:W-:Y:S01]  /*da40*/  FFMA.FTZ R10, R141, R42.reuse, -R28.reuse ;  /* 0x0000002a8d0a7223 */ /* 0x180fe2000001081c */
[-C--:B------:R-:W-:Y:S01]  /*da50*/  FMUL.FTZ R5, R5, R42.reuse ;  /* 0x0000002a05057220 */ /* 0x080fe20000410000 */
        /* <DEDUP_REMOVED lines=25> */
[----:B------:R-:W-:Y:S01]  /*dbf0*/  FADD.FTZ R34, R142, R75 ;  /* 0x0000004b8e227221 */ /* 0x000fe20000010000 */
[-CC-:B------:R-:W-:Y:S01]  /*dc00*/  FFMA.FTZ R73, R153, R42.reuse, -R28.reuse ;  /* 0x0000002a99497223 */ /* 0x180fe2000001081c */
[----:B------:R-:W-:Y:S01]  /*dc10*/  FFMA.FTZ R12, R43, R42, -R28 ;  /* 0x0000002a2b0c7223 */ /* 0x000fe2000001081c */
[----:B------:R-:W0:Y:S01]  /*dc20*/  MUFU.EX2 R14, R14 ;  /* 0x0000000e000e7308 */ /* 0x000e220000000800 */
[----:B------:R-:W-:Y:S01]  /*dc30*/  FADD.FTZ R75, R15, R34 ;  /* 0x000000220f4b7221 */ /* 0x000fe20000010000 */
[----:B-1----:R-:W-:Y:S01]  /*dc40*/  FFMA.FTZ R34, R19, R4, R10 ;  /* 0x0000000413227223 */ /* 0x002fe2000001000a */
[--C-:B------:R-:W-:Y:S01]  /*dc50*/  FFMA.FTZ R43, R147, R42, -R28.reuse ;  /* 0x0000002a932b7223 */ /* 0x100fe2000001081c */
[----:B------:R-:W-:Y:S01]  /*dc60*/  F2FP.F16.F32.PACK_AB R144, R39, R144 ;  /* 0x000000902790723e */ /* 0x000fe200000000ff */
[----:B--2---:R-:W-:Y:S01]  /*dc70*/  FADD.FTZ R36, R136, R75 ;  /* 0x0000004b88247221 */ /* 0x004fe20000010000 */
[----:B------:R-:W-:Y:S01]  /*dc80*/  FFMA.FTZ R45, R149, R42, -R28 ;  /* 0x0000002a952d7223 */ /* 0x000fe2000001081c */
[----:B------:R-:W-:Y:S01]  /*dc90*/  F2FP.F16.F32.PACK_AB R142, R15, R142 ;  /* 0x0000008e0f8e723e */ /* 0x000fe200000000ff */
[----:B------:R-:W1:Y:S01]  /*dca0*/  MUFU.EX2 R67, R67 ;  /* 0x0000004300437308 */ /* 0x000e620000000800 */
[----:B---3--:R-:W-:Y:S01]  /*dcb0*/  FADD.FTZ R75, R21, R34 ;  /* 0x00000022154b7221 */ /* 0x008fe20000010000 */
[----:B------:R-:W-:Y:S01]  /*dcc0*/  FADD.FTZ R77, R25, R36 ;  /* 0x00000024194d7221 */ /* 0x000fe20000010000 */
[-CC-:B------:R-:W-:Y:S01]  /*dcd0*/  FFMA.FTZ R34, R155, R42.reuse, -R28.reuse ;  /* 0x0000002a9b227223 */ /* 0x180fe2000001081c */
[-CC-:B------:R-:W-:Y:S01]  /*dce0*/  FFMA.FTZ R125, R51, R42.reuse, -R28.reuse ;  /* 0x0000002a337d7223 */ /* 0x180fe2000001081c */
[-CC-:B------:R-:W-:Y:S01]  /*dcf0*/  FFMA.FTZ R133, R133, R42.reuse, -R28.reuse ;  /* 0x0000002a85857223 */ /* 0x180fe2000001081c */
[----:B------:R-:W-:Y:S01]  /*dd00*/  FADD.FTZ R38, R138, R77 ;  /* 0x0000004d8a267221 */ /* 0x000fe20000010000 */
[----:B------:R-:W-:Y:S01]  /*dd10*/  FFMA.FTZ R53, R53, R42, -R28 ;  /* 0x0000002a35357223 */ /* 0x000fe2000001081c */
[----:B------:R-:W2:Y:S01]  /*dd20*/  MUFU.EX2 R20, R20 ;  /* 0x0000001400147308 */ /* 0x000ea20000000800 */
[----:B0-----:R-:W-:Y:S01]  /*dd30*/  FADD.FTZ R36, R14, R75 ;  /* 0x0000004b0e247221 */ /* 0x001fe20000010000 */
[----:B------:R-:W-:Y:S01]  /*dd40*/  FADD.FTZ R49, R27, R38 ;  /* 0x000000261b317221 */ /* 0x000fe20000010000 */
[----:B------:R-:W-:Y:S01]  /*dd50*/  F2FP.F16.F32.PACK_AB R136, R25, R136 ;  /* 0x000000881988723e */ /* 0x000fe200000000ff */
[-CC-:B------:R-:W-:Y:S01]  /*dd60*/  FFMA.FTZ R135, R135, R42.reuse, -R28.reuse ;  /* 0x0000002a87877223 */ /* 0x180fe2000001081c */
[-CC-:B------:R-:W-:Y:S01]  /*dd70*/  FFMA.FTZ R137, R137, R42.reuse, -R28.reuse ;  /* 0x0000002a89897223 */ /* 0x180fe2000001081c */
[----:B------:R-:W-:Y:S01]  /*dd80*/  FADD.FTZ R40, R132, R49 ;  /* 0x0000003184287221 */ /* 0x000fe20000010000 */
[-C--:B------:R-:W-:Y:S01]  /*dd90*/  FFMA.FTZ R56, R56, R42.reuse, -R28 ;  /* 0x0000002a38387223 */ /* 0x080fe2000001081c */
[----:B------:R-:W0:Y:S01]  /*dda0*/  MUFU.EX2 R23, R23 ;  /* 0x0000001700177308 */ /* 0x000e220000000800 */
[----:B-1----:R-:W-:Y:S01]  /*ddb0*/  FADD.FTZ R47, R67, R36 ;  /* 0x00000024432f7221 */ /* 0x002fe20000010000 */
[-CC-:B------:R-:W-:Y:S01]  /*ddc0*/  FFMA.FTZ R36, R157, R42.reuse, -R28.reuse ;  /* 0x0000002a9d247223 */ /* 0x180fe2000001081c */
[-CC-:B------:R-:W-:Y:S01]  /*ddd0*/  FFMA.FTZ R18, R18, R42.reuse, -R28.reuse ;  /* 0x0000002a12127223 */ /* 0x180fe2000001081c */
[----:B------:R-:W-:Y:S01]  /*dde0*/  FFMA.FTZ R28, R58, R42, -R28 ;  /* 0x0000002a3a1c7223 */ /* 0x000fe2000001081c */
[----:B------:R-:W-:Y:S01]  /*ddf0*/  F2FP.F16.F32.PACK_AB R149, R21, R10 ;  /* 0x0000000a1595723e */ /* 0x000fe200000000ff */
[-C--:B------:R-:W-:Y:S01]  /*de00*/  FMUL.FTZ R90, R90, R19.reuse ;  /* 0x000000135a5a7220 */ /* 0x080fe20000410000 */
[----:B------:R-:W-:Y:S01]  /*de10*/  F2FP.F16.F32.PACK_AB R146, R41, R146 ;  /* 0x000000922992723e */ /* 0x000fe200000000ff */
[----:B------:R-:W-:Y:S01]  /*de20*/  MUFU.EX2 R22, R22 ;  /* 0x0000001600167308 */ /* 0x000fe20000000800 */
[----:B--2---:R-:W-:Y:S01]  /*de30*/  FADD.FTZ R38, R20, R47 ;  /* 0x0000002f14267221 */ /* 0x004fe20000010000 */
[----:B------:R-:W-:Y:S01]  /*de40*/  FADD.FTZ R47, R29, R40 ;  /* 0x000000281d2f7221 */ /* 0x000fe20000010000 */
[----:B------:R-:W-:Y:S01]  /*de50*/  F2FP.F16.F32.PACK_AB R140, R33, R140 ;  /* 0x0000008c218c723e */ /* 0x000fe200000000ff */
[-C--:B------:R-:W-:Y:S01]  /*de60*/  FMUL.FTZ R91, R91, R19.reuse ;  /* 0x000000135b5b7220 */ /* 0x080fe20000410000 */
[----:B------:R-:W-:Y:S01]  /*de70*/  F2FP.F16.F32.PACK_AB R138, R27, R138 ;  /* 0x0000008a1b8a723e */ /* 0x000fe200000000ff */
[----:B------:R-:W-:Y:S01]  /*de80*/  FADD.FTZ R40, R134, R47 ;  /* 0x0000002f86287221 */ /* 0x000fe20000010000 */
[----:B------:R-:W-:Y:S01]  /*de90*/  F2FP.F16.F32.PACK_AB R132, R29, R132 ;  /* 0x000000841d84723e */ /* 0x000fe200000000ff */
[----:B------:R-:W1:Y:S01]  /*dea0*/  MUFU.EX2 R69, R69 ;  /* 0x0000004500457308 */ /* 0x000e620000000800 */
[C---:B------:R-:W-:Y:S01]  /*deb0*/  F2FP.F16.F32.PACK_AB R134, R31.reuse, R134 ;  /* 0x000000861f86723e */ /* 0x040fe200000000ff */
[----:B------:R-:W-:Y:S01]  /*dec0*/  FADD.FTZ R47, R31, R40 ;  /* 0x000000281f2f7221 */ /* 0x000fe20000010000 */
[----:B------:R-:W-:Y:S01]  /*ded0*/  F2FP.F16.F32.PACK_AB R151, R67, R14 ;  /* 0x0000000e4397723e */ /* 0x000fe200000000ff */
[-C--:B------:R-:W-:Y:S01]  /*dee0*/  FMUL.FTZ R94, R94, R19.reuse ;  /* 0x000000135e5e7220 */ /* 0x080fe20000410000 */
[----:B0-----:R-:W-:Y:S01]  /*def0*/  F2FP.F16.F32.PACK_AB R145, R23, R20 ;  /* 0x000000141791723e */ /* 0x001fe200000000ff */
        /* <DEDUP_REMOVED lines=10> */
[----:B------:R-:W2:Y:S01]  /*dfa0*/  MUFU.EX2 R24, R24 ;  /* 0x0000001800187308 */ /* 0x000ea20000000800 */
[----:B-1----:R-:W-:Y:S01]  /*dfb0*/  F2FP.F16.F32.PACK_AB R147, R69, R22 ;  /* 0x000000164593723e */ /* 0x002fe200000000ff */
[-C--:B------:R-:W-:Y:S01]  /*dfc0*/  FMUL.FTZ R114, R114, R19.reuse ;  /* 0x0000001372727220 */ /* 0x080fe20000410000 */
[-C--:B------:R-:W-:Y:S01]  /*dfd0*/  FMUL.FTZ R115, R115, R19.reuse ;  /* 0x0000001373737220 */ /* 0x080fe20000410000 */
[-C--:B------:R-:W-:Y:S01]  /*dfe0*/  FMUL.FTZ R118, R118, R19.reuse ;  /* 0x0000001376767220 */ /* 0x080fe20000410000 */
[----:B------:R-:W-:Y:S01]  /*dff0*/  FMUL.FTZ R119, R119, R19 ;  /* 0x0000001377777220 */ /* 0x000fe20000410000 */
[----:B------:R-:W-:-:S02]  /*e000*/  IMAD.MOV.U32 R10, RZ, RZ, R7 ;  /* 0x000000ffff0a7224 */ /* 0x000fc400078e0007 */
[----:B------:R1:W-:Y:S08]  /*e010*/  MUFU.EX2 R4, R5 ;  /* 0x0000000500047308 */ /* 0x0003f00000000800 */
[----:B------:R-:W3:Y:S01]  /*e020*/  MUFU.EX2 R26, R26 ;  /* 0x0000001a001a7308 */ /* 0x000ee20000000800 */
[----:B-1----:R-:W-:-:S04]  /*e030*/  FADD.FTZ R5, R23, R38 ;  /* 0x0000002617057221 */ /* 0x002fc80000010000 */
[----:B------:R-:W-:-:S03]  /*e040*/  FADD.FTZ R38, R22, R5 ;  /* 0x0000000516267221 */ /* 0x000fc60000010000 */
[----:B------:R-:W1:Y:S01]  /*e050*/  MUFU.EX2 R35, R35 ;  /* 0x0000002300237308 */ /* 0x000e620000000800 */
[----:B------:R-:W-:-:S04]  /*e060*/  FADD.FTZ R38, R69, R38 ;  /* 0x0000002645267221 */ /* 0x000fc80000010000 */
[----:B0-----:R-:W-:Y:S01]  /*e070*/  FADD.FTZ R5, R141, R38 ;  /* 0x000000268d057221 */ /* 0x001fe20000010000 */
[----:B------:R-:W-:Y:S01]  /*e080*/  FADD.FTZ R38, R128, R47 ;  /* 0x0000002f80267221 */ /* 0x000fe20000010000 */
[C---:B------:R-:W-:Y:S01]  /*e090*/  F2FP.F16.F32.PACK_AB R128, R37.reuse, R128 ;  /* 0x000000802580723e */ /* 0x040fe200000000ff */
[----:B------:R-:W0:Y:S01]  /*e0a0*/  MUFU.EX2 R30, R30 ;  /* 0x0000001e001e7308 */ /* 0x000e220000000800 */
[C---:B--2---:R-:W-:Y:S01]  /*e0b0*/  FADD.FTZ R5, R24.reuse, R5 ;  /* 0x0000000518057221 */ /* 0x044fe20000010000 */
[----:B------:R-:W-:Y:S01]  /*e0c0*/  FADD.FTZ R47, R37, R38 ;  /* 0x00000026252f7221 */ /* 0x000fe20000010000 */
[----:B------:R-:W-:Y:S02]  /*e0d0*/  F2FP.F16.F32.PACK_AB R141, R24, R141 ;  /* 0x0000008d188d723e */ /* 0x000fe400000000ff */
[----:B---3--:R-:W-:Y:S01]  /*e0e0*/  FADD.FTZ R38, R26, R5 ;  /* 0x000000051a267221 */ /* 0x008fe20000010000 */
[----:B------:R-:W-:Y:S01]  /*e0f0*/  FADD.FTZ R40, R130, R47 ;  /* 0x0000002f82287221 */ /* 0x000fe20000010000 */
[----:B------:R-:W-:Y:S01]  /*e100*/  F2FP.F16.F32.PACK_AB R130, R55, R130 ;  /* 0x000000823782723e */ /* 0x000fe200000000ff */
[----:B------:R-:W2:Y:S01]  /*e110*/  MUFU.EX2 R71, R71 ;  /* 0x0000004700477308 */ /* 0x000ea20000000800 */
[----:B-1----:R-:W-:Y:S01]  /*e120*/  FADD.FTZ R5, R35, R38 ;  /* 0x0000002623057221 */ /* 0x002fe20000010000 */
[----:B------:R-:W-:Y:S01]  /*e130*/  FADD.FTZ R39, R55, R40 ;  /* 0x0000002837277221 */ /* 0x000fe20000010000 */
[----:B------:R-:W-:-:S03]  /*e140*/  F2FP.F16.F32.PACK_AB R143, R35, R26 ;  /* 0x0000001a238f723e */ /* 0x000fc600000000ff */
[----:B------:R-:W-:Y:S01]  /*e150*/  FADD.FTZ R40, R124, R39 ;  /* 0x000000277c287221 */ /* 0x000fe20000010000 */
[C---:B------:R-:W-:Y:S01]  /*e160*/  F2FP.F16.F32.PACK_AB R124, R57.reuse, R124 ;  /* 0x0000007c397c723e */ /* 0x040fe200000000ff */
[----:B------:R-:W1:Y:S01]  /*e170*/  MUFU.EX2 R32, R32 ;  /* 0x0000002000207308 */ /* 0x000e620000000800 */
[----:B0-----:R-:W-:Y:S01]  /*e180*/  FADD.FTZ R38, R30, R5 ;  /* 0x000000051e267221 */ /* 0x001fe20000010000 */
[----:B------:R-:W-:-:S04]  /*e190*/  FADD.FTZ R15, R57, R40 ;  /* 0x00000028390f7221 */ /* 0x000fc80000010000 */
[----:B------:R-:W-:Y:S01]  /*e1a0*/  FADD.FTZ R40, R126, R15 ;  /* 0x0000000f7e287221 */ /* 0x000fe20000010000 */
[----:B------:R-:W-:Y:S01]  /*e1b0*/  F2FP.F16.F32.PACK_AB R126, R59, R126 ;  /* 0x0000007e3b7e723e */ /* 0x000fe200000000ff */
[----:B------:R-:W0:Y:S01]  /*e1c0*/  MUFU.EX2 R73, R73 ;  /* 0x0000004900497308 */ /* 0x000e220000000800 */
[----:B--2---:R-:W-:Y:S01]  /*e1d0*/  FADD.FTZ R5, R71, R38 ;  /* 0x0000002647057221 */ /* 0x004fe20000010000 */
[----:B------:R-:W-:-:S06]  /*e1e0*/  FADD.FTZ R15, R59, R40 ;  /* 0x000000283b0f7221 */ /* 0x000fcc0000010000 */
        /* <DEDUP_REMOVED lines=8> */
[----:B-1----:R-:W-:-:S04]  /*e270*/  FADD.FTZ R5, R43, R38 ;  /* 0x000000262b057221 */ /* 0x002fc80000010000 */
[----:B------:R-:W-:-:S03]  /*e280*/  FADD.FTZ R38, R4, R5 ;  /* 0x0000000504267221 */ /* 0x000fc60000010000 */
        /* <DEDUP_REMOVED lines=16> */
[----:B------:R0:W3:Y:S01]  /*e390*/  MUFU.EX2 R25, R133 ;  /* 0x0000008500197308 */ /* 0x0000e20000000800 */
[C---:B--2---:R-:W-:Y:S01]  /*e3a0*/  FADD.FTZ R38, R36.reuse, R15 ;  /* 0x0000000f24267221 */ /* 0x044fe20000010000 */
[----:B------:R-:W-:-:S06]  /*e3b0*/  F2FP.F16.F32.PACK_AB R131, R36, R131 ;  /* 0x000000832483723e */ /* 0x000fcc00000000ff */
[----:B------:R-:W2:Y:S01]  /*e3c0*/  MUFU.EX2 R53, R53 ;  /* 0x0000003500357308 */ /* 0x000ea20000000800 */
[----:B-1----:R-:W-:Y:S01]  /*e3d0*/  FADD.FTZ R38, R125, R38 ;  /* 0x000000267d267221 */ /* 0x002fe20000010000 */
[----:B0-----:R-:W-:Y:S01]  /*e3e0*/  F2FP.F16.F32.PACK_AB R133, R43, R12 ;  /* 0x0000000c2b85723e */ /* 0x001fe200000000ff */
[----:B------:R-:W-:-:S05]  /*e3f0*/  IMAD.MOV.U32 R12, RZ, RZ, R11 ;  /* 0x000000ffff0c7224 */ /* 0x000fca00078e000b */
        /* <DEDUP_REMOVED lines=22> */
.L_x_13009:
[----:B------:R-:W-:Y:S06]  /*e560*/  BAR.ARV 0x8, 0x200 ;  /* 0x0208000000007b1d */ /* 0x000fec0000002000 */
[----:B------:R-:W-:Y:S05]  /*e570*/  @!P0 BRA `(.L_x_13027) ;  /* 0x0000000000048947 */ /* 0x000fea0003800000 */
[----:B------:R-:W-:Y:S01]  /*e580*/  BPT.TRAP 0x1 ;  /* 0x000000040000795c */ /* 0x000fe20000300000 */
.L_x_13027:
[----:B------:R-:W-:Y:S01]  /*e590*/  ULEA UR7, UR4, UR38, 0x3 ;  /* 0x0000002604077291 */ /* 0x000fe2000f8e183f */
[----:B------:R-:W-:-:S05]  /*e5a0*/  IMAD.U32 R0, RZ, RZ, UR5 ;  /* 0x00000005ff007e24 */ /* 0x000fca000f8e00ff */
[----:B------:R-:W-:-:S04]  /*e5b0*/  SHF.L.U32 R0, R0, 0x1f, RZ ;  /* 0x0000001f00007819 */ /* 0x000fc800000006ff */
[----:B------:R0:W1:Y:S01]  /*e5c0*/  SYNCS.PHASECHK.TRANS64.TRYWAIT P2, [UR7+0x16850], R0 ;  /* 0x01685000ff0075a7 */ /* 0x0000620008040147 */
[----:B------:R-:W-:Y:S05]  /*e5d0*/  @!P0 BRA `(.L_x_13028) ;  /* 0x0000000000048947 */ /* 0x000fea0003800000 */
[----:B------:R-:W-:Y:S01]  /*e5e0*/  BPT.TRAP 0x1 ;  /* 0x000000040000795c */ /* 0x000fe20000300000 */
.L_x_13028:
[----:B-1----:R-:W-:Y:S05]  /*e5f0*/  @P2 BRA `(.L_x_13029) ;  /* 0x0000000000082947 */ /* 0x002fea0003800000 */
[----:B------:R-:W1:Y:S02]  /*e600*/  SYNCS.PHASECHK.TRANS64.TRYWAIT P0, [UR7+0x16850], R0 ;  /* 0x01685000ff0075a7 */ /* 0x000e640008000147 */
[----:B-1----:R-:W-:Y:S05]  /*e610*/  @!P0 BRA `(.L_x_13030) ;  /* 0x00000054007c8947 */ /* 0x002fea0003800000 */
.L_x_13029:
[----:B------:R-:W-:Y:S01]  /*e620*/  UIADD3 UR38, UR38, 0x400, URZ ;  /* 0x0000040026267890 */ /* 0x000fe2000fffe03f */
[----:B------:R-:W-:Y:S01]  /*e630*/  WARPGROUP.ARRIVE ;  /* 0x00000000000079c5 */ /* 0x000fe20000000000 */
[----:B------:R-:W-:Y:S01]  /*e640*/  UMOV UR11, 0x40000040 ;  /* 0x40000040000b7882 */ /* 0x000fe20000000000 */
[----:B01----:R-:W0:Y:S01]  /*e650*/  SHFL.BFLY PT, R0, R5, 0x2, 0x1f ;  /* 0x0c401f0005007f89 */ /* 0x003e2200000e0000 */
[----:B------:R-:W-:Y:S01]  /*e660*/  USHF.R.U32.HI UR38, URZ, 0x4, UR38 ;  /* 0x000000043f267899 */ /* 0x000fe20008011626 */
[----:B------:R-:W-:Y:S02]  /*e670*/  IMAD.U32 R12, RZ, RZ, UR7 ;  /* 0x00000007ff0c7e24 */ /* 0x000fe4000f8e00ff */
[----:B------:R-:W1:Y:S01]  /*e680*/  SHFL.BFLY PT, R3, R4, 0x2, 0x1f ;  /* 0x0c401f0004037f89 */ /* 0x000e6200000e0000 */
[----:B------:R-:W-:Y:S01]  /*e690*/  ULOP3.LUT UR38, UR38, 0x3fff, URZ, 0xc0, !UPT ;  /* 0x00003fff26267892 */ /* 0x000fe2000f8ec03f */
[----:B------:R-:W-:Y:S02]  /*e6a0*/  @!P1 VIADD R12, R12, 0x16860 ;  /* 0x000168600c0c9836 */ /* 0x000fe40000000000 */
[----:B------:R-:W-:Y:S01]  /*e6b0*/  IMAD.MOV.U32 R8, RZ, RZ, RZ ;  /* 0x000000ffff087224 */ /* 0x000fe200078e00ff */
[----:B------:R-:W-:-:S02]  /*e6c0*/  ULEA UR4, UR4, UR38, 0xa ;  /* 0x0000002604047291 */ /* 0x000fc4000f8e503f */
[----:B------:R-:W-:Y:S02]  /*e6d0*/  @!P1 PRMT R12, RZ, 0x654, R12 ;  /* 0x00000654ff0c9816 */ /* 0x000fe4000000000c */
[----:B------:R-:W-:-:S03]  /*e6e0*/  UIADD3 UR6, UR4, 0x80, URZ ;  /* 0x0000008004067890 */ /* 0x000fc6000fffe03f */
[----:B------:R-:W-:Y:S02]  /*e6f0*/  UMOV UR10, UR4 ;  /* 0x00000004000a7c82 */ /* 0x000fe40008000000 */
[----:B------:R-:W-:Y:S01]  /*e700*/  HGMMA.64x64x16.F32 R88, R148, gdesc[UR8].tnspB, R88, gsb0 ;  /* 0x40e0000894587df0 */ /* 0x000fe20008000858 */
[----:B------:R-:W-:Y:S01]  /*e710*/  UMOV UR11, 0x40000040 ;  /* 0x40000040000b7882 */ /* 0x000fe20000000000 */
[----:B------:R-:W-:Y:S01]  /*e720*/  UMOV UR10, UR6 ;  /* 0x00000006000a7c82 */ /* 0x000fe20008000000 */
[----:B------:R-:W-:Y:S01]  /*e730*/  UIADD3 UR6, UR4, 0x100, URZ ;  /* 0x0000010004067890 */ /* 0x000fe2000fffe03f */
[----:B0-----:R-:W-:Y:S01]  /*e740*/  FADD.FTZ R0, R0, R5 ;  /* 0x0000000500007221 */ /* 0x001fe20000010000 */
[----:B-1----:R-:W-:Y:S01]  /*e750*/  FADD.FTZ R6, R3, R4 ;  /* 0x0000000403067221 */ /* 0x002fe20000010000 */
[----:B------:R-:W-:-:S03]  /*e760*/  IMAD.MOV.U32 R4, RZ, RZ, RZ ;  /* 0x000000ffff047224 */ /* 0x000fc600078e00ff */
[----:B------:R-:W0:Y:S04]  /*e770*/  SHFL.BFLY PT, R3, R0, 0x1, 0x1f ;  /* 0x0c201f0000037f89 */ /* 0x000e2800000e0000 */
[----:B------:R-:W1:Y:S01]  /*e780*/  SHFL.BFLY PT, R9, R6, 0x1, 0x1f ;  /* 0x0c201f0006097f89 */ /* 0x000e6200000e0000 */
[----:B0-----:R-:W-:Y:S01]  /*e790*/  FADD.FTZ R13, R0, R3 ;  /* 0x00000003000d7221 */ /* 0x001fe20000010000 */
[----:B------:R-:W-:Y:S02]  /*e7a0*/  IMAD.MOV.U32 R3, RZ, RZ, -0x800000 ;  /* 0xff800000ff037424 */ /* 0x000fe400078e00ff */
        /* <DEDUP_REMOVED lines=11> */
[----:B------:R-:W-:Y:S01]  /*e860*/  PLOP3.LUT P0, PT, PT, PT, PT, 0x8, 0x0 ;  /* 0x000000000000781c */ /* 0x000fe20003f0e170 */
[----:B------:R-:W-:Y:S02]  /*e870*/  WARPGROUP.DEPBAR.LE gsb0, 0x0 ;  /* 0x00008000000079c5 */ /* 0x000fe40000010000 */
[----:B------:R-:W-:Y:S01]  /*e880*/  WARPGROUP.ARRIVE ;  /* 0x00000000000079c5 */ /* 0x000fe20000000000 */
[----:B------:R-:W0:Y:S01]  /*e890*/  @P2 MUFU.RCP R8, R14 ;  /* 0x0000000e00082308 */ /* 0x000e220000001000 */
[----:B-1----:R-:W-:-:S04]  /*e8a0*/  @P2 FMUL.FTZ R10, R9, 0.69314718246459960938 ;  /* 0x3f317218090a2820 */ /* 0x002fc80000410000 */
[----:B------:R-:W-:Y:S01]  /*e8b0*/  HGMMA.64x64x16.F32 R88, R144, gdesc[UR8].tnspB, R88, gsb0 ;  /* 0x40e0000890587df0 */ /* 0x000fe20008000858 */
[----:B------:R-:W-:Y:S01]  /*e8c0*/  UMOV UR10, UR6 ;  /* 0x00000006000a7c82 */ /* 0x000fe20008000000 */
[----:B------:R-:W-:Y:S01]  /*e8d0*/  UMOV UR11, 0x40000040 ;  /* 0x40000040000b7882 */ /* 0x000fe20000000000 */
[----:B------:R-:W-:Y:S01]  /*e8e0*/  UIADD3 UR6, UR4, 0x180, URZ ;  /* 0x0000018004067890 */ /* 0x000fe2000fffe03f */
[----:B------:R-:W-:Y:S01]  /*e8f0*/  @P2 FFMA.FTZ R0, R15, R11, R10 ;  /* 0x0000000b0f002223 */ /* 0x000fe2000001000a */
[----:B------:R-:W-:Y:S02]  /*e900*/  WARPGROUP.DEPBAR.LE gsb0, 0x0 ;  /* 0x00008000000079c5 */ /* 0x000fe40000010000 */
[----:B------:R-:W-:-:S06]  /*e910*/  WARPGROUP.ARRIVE ;  /* 0x00000000000079c5 */ /* 0x000fcc0000000000 */
[----:B------:R-:W-:Y:S01]  /*e920*/  HGMMA.64x64x16.F32 R88, R140, gdesc[UR8].tnspB, R88, gsb0 ;  /* 0x40e000088c587df0 */ /* 0x000fe20008000858 */
[----:B------:R-:W-:Y:S01]  /*e930*/  UMOV UR10, UR6 ;  /* 0x00000006000a7c82 */ /* 0x000fe20008000000 */
[----:B------:R-:W-:Y:S01]  /*e940*/  UMOV UR11, 0x40000040 ;  /* 0x40000040000b7882 */ /* 0x000fe20000000000 */
[----:B------:R-:W-:Y:S01]  /*e950*/  UIADD3 UR6, UR4, 0x200, URZ ;  /* 0x0000020004067890 */ /* 0x000fe2000fffe03f */
        /* <DEDUP_REMOVED lines=11> */
[----:B------:R-:W-:Y:S02]  /*ea10*/  UIADD3 UR6, UR4, 0x300, URZ ;  /* 0x0000030004067890 */ /* 0x000fe4000fffe03f */
[----:B------:R-:W-:Y:S01]  /*ea20*/  UIADD3 UR4, UR4, 0x380, URZ ;  /* 0x0000038004047890 */ /* 0x000fe2000fffe03f */
[----:B------:R-:W-:Y:S02]  /*ea30*/  WARPGROUP.DEPBAR.LE gsb0, 0x0 ;  /* 0x00008000000079c5 */ /* 0x000fe40000010000 */
[----:B------:R-:W-:-:S06]  /*ea40*/  WARPGROUP.ARRIVE ;  /* 0x00000000000079c5 */ /* 0x000fcc0000000000 */
[----:B------:R-:W-:Y:S01]  /*ea50*/  HGMMA.64x64x16.F32 R88, R128, gdesc[UR8].tnspB, R88, gsb0 ;  /* 0x40e0000880587df0 */ /* 0x000fe20008000858 */
[----:B------:R-:W-:Y:S01]  /*ea60*/  UMOV UR10, UR6 ;  /* 0x00000006000a7c82 */ /* 0x000fe20008000000 */
[----:B------:R-:W-:Y:S01]  /*ea70*/  UMOV UR11, 0x40000040 ;  /* 0x40000040000b7882 */ /* 0x000fe20000000000 */
[----:B------:R-:W-:Y:S02]  /*ea80*/  WARPGROUP.DEPBAR.LE gsb0, 0x0 ;  /* 0x00008000000079c5 */ /* 0x000fe40000010000 */
[----:B------:R-:W-:-:S06]  /*ea90*/  WARPGROUP.ARRIVE ;  /* 0x00000000000079c5 */ /* 0x000fcc0000000000 */
[----:B------:R-:W-:Y:S01]  /*eaa0*/  HGMMA.64x64x16.F32 R88, R124, gdesc[UR8].tnspB, R88, gsb0 ;  /* 0x40e000087c587df0 */ /* 0x000fe20008000858 */
[----:B------:R-:W-:Y:S01]  /*eab0*/  UMOV UR10, UR4 ;  /* 0x00000004000a7c82 */ /* 0x000fe20008000000 */
[----:B------:R-:W-:Y:S01]  /*eac0*/  UMOV UR11, 0x40000040 ;  /* 0x40000040000b7882 */ /* 0x000fe20000000000 */
[----:B------:R-:W-:Y:S02]  /*ead0*/  WARPGROUP.DEPBAR.LE gsb0, 0x0 ;  /* 0x00008000000079c5 */ /* 0x000fe40000010000 */
[----:B------:R-:W-:-:S06]  /*eae0*/  WARPGROUP.ARRIVE ;  /* 0x00000000000079c5 */ /* 0x000fcc0000000000 */
[----:B------:R-:W-:Y:S03]  /*eaf0*/  HGMMA.64x64x16.F32 R88, R120, gdesc[UR8].tnspB, R88, gsb0 ;  /* 0x40e0000878587df0 */ /* 0x000fe60008000858 */
        /* <DEDUP_REMOVED lines=34> */
.L_x_12960:
[----:B------:R-:W-:Y:S05]  /*ed20*/  @P0 BRA `(.L_x_13031) ;  /* 0x0000000c00c80947 */ /* 0x000fea0003800000 */
[----:B------:R-:W-:Y:S01]  /*ed30*/  VIADD R2, R2, 0xffffff80 ;  /* 0xffffff8002027836 */ /* 0x000fe20000000000 */
[----:B------:R-:W0:Y:S01]  /*ed40*/  LDC R17, c[0x0][0xbe8] ;  /* 0x0002fa00ff117b82 */ /* 0x000e220000000800 */
[----:B------:R-:W1:Y:S01]  /*ed50*/  S2R R19, SR_CTAID.X ;  /* 0x0000000000137919 */ /* 0x000e620000002500 */
[----:B------:R-:W-:Y:S02]  /*ed60*/  USHF.R.S32.HI UR7, URZ, 0x1f, UR36 ;  /* 0x0000001f3f077899 */ /* 0x000fe40008011424 */
[----:B------:R-:W-:Y:S01]  /*ed70*/  IMAD R16, RZ, RZ, -UR36 ;  /* 0x80000024ff107e24 */ /* 0x000fe2000f8e02ff */
[----:B------:R-:W-:Y:S01]  /*ed80*/  SHF.R.S32.HI R5, RZ, 0x1f, R2 ;  /* 0x0000001fff057819 */ /* 0x000fe20000011402 */
[----:B------:R-:W-:Y:S01]  /*ed90*/  ULDC.64 UR8, c[0x0][0xbd0] ;  /* 0x0002f40000087ab9 */ /* 0x000fe20000000a00 */
[----:B------:R-:W-:Y:S01]  /*eda0*/  BSSY B0, `(.L_x_13032) ;  /* 0x00000b6000007945 */ /* 0x000fe20003800000 */
[----:B------:R-:W-:Y:S01]  /*edb0*/  UIMAD UR6, UR7, UR8, URZ ;  /* 0x00000008070672a4 */ /* 0x000fe2000f8e023f */
[CC--:B------:R-:W-:Y:S01]  /*edc0*/  LEA.HI R4, R5.reuse, R2.reuse, RZ, 0x7 ;  /* 0x0000000205047211 */ /* 0x0c0fe200078f38ff */
[----:B------:R-:W2:Y:S01]  /*edd0*/  S2UR UR12, SR_CTAID.Z ;  /* 0x00000000000c79c3 */ /* 0x000ea20000002700 */
[----:B------:R-:W-:Y:S01]  /*ede0*/  LEA.HI R8, R5, R2, RZ, 0x2 ;  /* 0x0000000205087211 */ /* 0x000fe200078f10ff */
[----:B------:R-:W-:Y:S01]  /*edf0*/  UIMAD.WIDE.U32 UR4, UR36, UR8, URZ ;  /* 0x00000008240472a5 */ /* 0x000fe2000f8e003f */
[----:B------:R-:W-:Y:S01]  /*ee00*/  LOP3.LUT R7, R4, 0xffffff80, RZ, 0xc0, !PT ;  /* 0xffffff8004077812 */ /* 0x000fe200078ec0ff */
[----:B------:R-:W-:Y:S01]  /*ee10*/  UIMAD UR6, UR36, UR9, UR6 ;  /* 0x00000009240672a4 */ /* 0x000fe2000f8e0206 */
[----:B------:R-:W-:-:S02]  /*ee20*/  SHF.R.S32.HI R4, RZ, 0x7, R4 ;  /* 0x00000007ff047819 */ /* 0x000fc40000011404 */
[----:B------:R-:W-:Y:S01]  /*ee30*/  LOP3.LUT R13, R8, 0xfffffffc, RZ, 0xc0, !PT ;  /* 0xfffffffc080d7812 */ /* 0x000fe200078ec0ff */
[----:B------:R-:W-:Y:S01]  /*ee40*/  IMAD.IADD R22, R2, 0x1, -R7 ;  /* 0x0000000102167824 */ /* 0x000fe200078e0a07 */
[----:B------:R-:W3:Y:S01]  /*ee50*/  S2UR UR11, SR_CTAID.Y ;  /* 0x00000000000b79c3 */ /* 0x000ee20000002600 */
[----:B------:R-:W-:Y:S01]  /*ee60*/  IMAD.HI R5, R4, 0x55555556, RZ ;  /* 0x5555555604057827 */ /* 0x000fe200078e02ff */
[----:B------:R-:W-:Y:S02]  /*ee70*/  UIADD3 UR6, UR5, UR6, URZ ;  /* 0x0000000605067290 */ /* 0x000fe4000fffe03f */
[----:B------:R-:W-:Y:S01]  /*ee80*/  SHF.R.S32.HI R9, RZ, 0x1f, R22 ;  /* 0x0000001fff097819 */ /* 0x000fe20000011416 */
[----:B------:R-:W-:-:S03]  /*ee90*/  IMAD.IADD R13, R2, 0x1, -R13 ;  /* 0x00000001020d7824 */ /* 0x000fc600078e0a0d */
[----:B------:R-:W-:Y:S01]  /*eea0*/  BAR.SYNC.DEFER_BLOCKING 0x1, 0x180 ;  /* 0x0046000000007b1d */ /* 0x000fe20000010000 */
[----:B0-----:R-:W-:Y:S02]  /*eeb0*/  ISETP.NE.AND P0, PT, R17, 0x1, PT ;  /* 0x000000011100780c */ /* 0x001fe40003f05270 */
[----:B------:R-:W-:Y:S02]  /*eec0*/  LEA.HI R23, R9, R22, RZ, 0x2 ;  /* 0x0000001609177211 */ /* 0x000fe400078f10ff */
[----:B------:R-:W-:-:S03]  /*eed0*/  LEA.HI R5, R5, R5, RZ, 0x1 ;  /* 0x0000000505057211 */ /* 0x000fc600078f08ff */
[----:B------:R-:W3:Y:S01]  /*eee0*/  LDC R21, c[0x0][0xc50] ;  /* 0x00031400ff157b82 */ /* 0x000ee20000000800 */
[--C-:B------:R-:W-:Y:S01]  /*eef0*/  SHF.R.S32.HI R6, RZ, 0x2, R23.reuse ;  /* 0x00000002ff067819 */ /* 0x100fe20000011417 */
[----:B------:R-:W-:Y:S01]  /*ef00*/  ULDC.64 UR8, c[0x0][0xb38] ;  /* 0x0002ce0000087ab9 */ /* 0x000fe20000000a00 */
[----:B------:R-:W-:Y:S01]  /*ef10*/  SHF.R.S32.HI R7, RZ, 0x1f, R23 ;  /* 0x0000001fff077819 */ /* 0x000fe20000011417 */
[----:B--2---:R-:W-:Y:S01]  /*ef20*/  USHF.R.S32.HI UR10, URZ, 0x1f, UR12 ;  /* 0x0000001f3f0a7899 */ /* 0x004fe2000801140c */
[----:B------:R-:W-:Y:S01]  /*ef30*/  LEA.HI R9, R9, R22, RZ, 0x5 ;  /* 0x0000001609097211 */ /* 0x000fe200078f28ff */
[----:B------:R-:W-:Y:S01]  /*ef40*/  UIMAD UR7, UR7, UR8, URZ ;  /* 0x00000008070772a4 */ /* 0x000fe2000f8e023f */
[----:B------:R-:W-:Y:S01]  /*ef50*/  LEA.HI R7, R7, R6, RZ, 0x3 ;  /* 0x0000000607077211 */ /* 0x000fe200078f18ff */
[----:B------:R-:W0:Y:S01]  /*ef60*/  LDC.64 R14, c[0x0][0xb40] ;  /* 0x0002d000ff0e7b82 */ /* 0x000e220000000a00 */
[----:B------:R-:W-:Y:S02]  /*ef70*/  SHF.R.S32.HI R9, RZ, 0x5, R9 ;  /* 0x00000005ff097819 */ /* 0x000fe40000011409 */
[----:B------:R-:W-:Y:S01]  /*ef80*/  LOP3.LUT R11, R7, 0xfffffff8, RZ, 0xc0, !PT ;  /* 0xfffffff8070b7812 */ /* 0x000fe200078ec0ff */
[----:B------:R-:W-:Y:S01]  /*ef90*/  IMAD R7, R5, -0x3, R4 ;  /* 0xfffffffd05077824 */ /* 0x000fe200078e0204 */
[----:B------:R-:W-:Y:S01]  /*efa0*/  LEA.HI R4, R13, R13, RZ, 0x1 ;  /* 0x0000000d0d047211 */ /* 0x000fe200078f08ff */
[----:B------:R-:W-:Y:S01]  /*efb0*/  IMAD.U32 R5, RZ, RZ, UR5 ;  /* 0x00000005ff057e24 */ /* 0x000fe2000f8e00ff */
[----:B------:R-:W-:Y:S01]  /*efc0*/  LOP3.LUT R23, R23, 0x7ffffffc, RZ, 0xc0, !PT ;  /* 0x7ffffffc17177812 */ /* 0x000fe200078ec0ff */
[----:B------:R-:W-:Y:S01]  /*efd0*/  IMAD.IADD R2, R6, 0x1, -R11 ;  /* 0x0000000106027824 */ /* 0x000fe200078e0a0b */
[----:B------:R-:W-:Y:S01]  /*efe0*/  LOP3.LUT R4, R4, 0x1ffffffe, RZ, 0xc0, !PT ;  /* 0x1ffffffe04047812 */ /* 0x000fe200078ec0ff */
[----:B------:R-:W2:Y:S01]  /*eff0*/  LDC.64 R10, c[0x0][0xbd8] ;  /* 0x0002f600ff0a7b82 */ /* 0x000ea20000000a00 */
[----:B------:R-:W-:Y:S01]  /*f000*/  IMAD.U32 R5, RZ, RZ, UR6 ;  /* 0x00000006ff057e24 */ /* 0x000fe2000f8e00ff */
[----:B------:R-:W-:Y:S01]  /*f010*/  UIMAD UR6, UR36, UR9, UR7 ;  /* 0x00000009240672a4 */ /* 0x000fe2000f8e0207 */
[----:B------:R-:W-:-:S02]  /*f020*/  IMAD R2, R9, 0x10, R2 ;  /* 0x0000001009027824 */ /* 0x000fc400078e0202 */
[----:B------:R-:W-:Y:S02]  /*f030*/  IMAD.IADD R25, R13, 0x1, -R4 ;  /* 0x000000010d197824 */ /* 0x000fe400078e0a04 */
[----:B------:R-:W-:Y:S01]  /*f040*/  IMAD R2, R7, 0x40, R2 ;  /* 0x0000004007027824 */ /* 0x000fe200078e0202 */
[----:B------:R-:W4:Y:S01]  /*f050*/  @P0 LDC R9, c[0x0][0xbec] ;  /* 0x0002fb00ff090b82 */ /* 0x000f220000000800 */
[----:B------:R-:W-:Y:S01]  /*f060*/  IMAD.U32 R4, RZ, RZ, UR4 ;  /* 0x00000004ff047e24 */ /* 0x000fe2000f8e00ff */
[----:B------:R-:W-:Y:S01]  /*f070*/  UIMAD.WIDE.U32 UR4, UR36, UR8, URZ ;  /* 0x00000008240472a5 */ /* 0x000fe2000f8e003f */
[--C-:B------:R-:W-:Y:S02]  /*f080*/  IMAD R6, R25, 0x8, R2.reuse ;  /* 0x0000000819067824 */ /* 0x100fe400078e0202 */
[----:B---3--:R-:W-:Y:S01]  /*f090*/  IMAD R21, R21, R16, UR11 ;  /* 0x0000000b15157e24 */ /* 0x008fe2000f8e0210 */
[----:B------:R-:W-:Y:S01]  /*f0a0*/  UIADD3 UR6, UR5, UR6, URZ ;  /* 0x0000000605067290 */ /* 0x000fe2000fffe03f */
[----:B0-----:R-:W-:Y:S01]  /*f0b0*/  IMAD R12, R14, UR10, RZ ;  /* 0x0000000a0e0c7c24 */ /* 0x001fe2000f8e02ff */
[----:B------:R-:W0:Y:S01]  /*f0c0*/  @P0 LDC R13, c[0x0][0xbf0] ;  /* 0x0002fc00ff0d0b82 */ /* 0x000e220000000800 */
[----:B------:R-:W-:Y:S01]  /*f0d0*/  IMAD.U32 R7, RZ, RZ, UR5 ;  /* 0x00000005ff077e24 */ /* 0x000fe2000f8e00ff */
[----:B------:R-:W-:Y:S01]  /*f0e0*/  ULDC.64 UR8, c[0x0][0xb28] ;  /* 0x0002ca0000087ab9 */ /* 0x000fe20000000a00 */
[----:B-1----:R-:W-:-:S02]  /*f0f0*/  IMAD R2, R19, 0xc0, R2 ;  /* 0x000000c013027824 */ /* 0x002fc400078e0202 */
[----:B------:R-:W-:Y:S01]  /*f100*/  IMAD.U32 R7, RZ, RZ, UR6 ;  /* 0x00000006ff077e24 */ /* 0x000fe2000f8e00ff */
[----:B------:R-:W-:Y:S01]  /*f110*/  ULDC.64 UR6, c[0x0][0xb48] ;  /* 0x0002d20000067ab9 */ /* 0x000fe20000000a00 */
[----:B------:R-:W-:Y:S01]  /*f120*/  VIADD R16, R2, 0x8 ;  /* 0x0000000802107836 */ /* 0x000fe20000000000 */
[----:B------:R-:W1:Y:S01]  /*f130*/  @P0 LDC R27, c[0x0][0xbec] ;  /* 0x0002fb00ff1b0b82 */ /* 0x000e620000000800 */
[C---:B--2---:R-:W-:Y:S02]  /*f140*/  IMAD R8, R10.reuse, UR10, RZ ;  /* 0x0000000a0a087c24 */ /* 0x044fe4000f8e02ff */
[----:B------:R-:W-:-:S04]  /*f150*/  IMAD.WIDE.U32 R4, R10, UR12, R4 ;  /* 0x0000000c0a047c25 */ /* 0x000fc8000f8e0004 */
[----:B------:R-:W-:Y:S01]  /*f160*/  IMAD R11, R11, UR12, R8 ;  /* 0x0000000c0b0b7c24 */ /* 0x000fe2000f8e0208 */
[----:B------:R-:W2:Y:S01]  /*f170*/  @P0 LDC R18, c[0x0][0xbf0] ;  /* 0x0002fc00ff120b82 */ /* 0x000ea20000000800 */
[----:B------:R-:W-:Y:S02]  /*f180*/  IMAD R8, R19, 0xc0, R6 ;  /* 0x000000c013087824 */ /* 0x000fe400078e0206 */
[----:B------:R-:W-:Y:S01]  /*f190*/  IMAD.U32 R6, RZ, RZ, UR4 ;  /* 0x00000004ff067e24 */ /* 0x000fe2000f8e00ff */
[----:B------:R-:W-:Y:S01]  /*f1a0*/  ULDC.64 UR4, c[0x0][0xbe0] ;  /* 0x0002f80000047ab9 */ /* 0x000fe20000000a00 */
[----:B----4-:R-:W-:-:S04]  /*f1b0*/  @P0 IMAD.HI.U32 R10, R8, R9, RZ ;  /* 0x00000009080a0227 */ /* 0x010fc800078e00ff */
[----:B------:R-:W-:Y:S01]  /*f1c0*/  IMAD.MOV.U32 R9, RZ, RZ, R8 ;  /* 0x000000ffff097224 */ /* 0x000fe200078e0008 */
[----:B0-----:R-:W-:Y:S01]  /*f1d0*/  @P0 SHF.R.U32.HI R9, RZ, R13, R10 ;  /* 0x0000000dff090219 */ /* 0x001fe2000001160a */
[----:B------:R-:W-:Y:S01]  /*f1e0*/  IMAD R13, R15, UR12, R12 ;  /* 0x0000000c0f0d7c24 */ /* 0x000fe2000f8e020c */
[----:B------:R-:W-:Y:S01]  /*f1f0*/  SHF.R.S32.HI R12, RZ, 0x1f, R21 ;  /* 0x0000001fff0c7819 */ /* 0x000fe20000011415 */
[----:B------:R-:W-:-:S04]  /*f200*/  IMAD.WIDE.U32 R6, R14, UR12, R6 ;  /* 0x0000000c0e067c25 */ /* 0x000fc8000f8e0006 */
[----:B------:R-:W-:Y:S02]  /*f210*/  IMAD.IADD R5, R5, 0x1, R11 ;  /* 0x0000000105057824 */ /* 0x000fe400078e020b */
        /* <DEDUP_REMOVED lines=45> */
[----:B------:R-:W-:Y:S01]  /*f4f0*/  IMAD.IADD R19, R22, 0x1, -R23 ;  /* 0x0000000116137824 */ /* 0x000fe200078e0a17 */
[----:B------:R-:W-:Y:S01]  /*f500*/  LEA.HI.X R20, R6, UR9, R5, 0x2, P1 ;  /* 0x0000000906147c11 */ /* 0x000fe200088f1405 */
        /* <DEDUP_REMOVED lines=8> */
[----:B------:R-:W-:Y:S01]  /*f590*/  SHFL.IDX PT, R6, R8, 0x1, 0x1c1f ;  /* 0x003c1f0008067f89 */ /* 0x000fe200000e0000 */
[----:B------:R-:W-:-:S03]  /*f5a0*/  IMAD.SHL.U32 R19, R19, 0x2, RZ ;  /* 0x0000000213137824 */ /* 0x000fc600078e00ff */
[----:B------:R-:W1:Y:S03]  /*f5b0*/  SHFL.IDX PT, R7, R9, 0x1, 0x1c1f ;  /* 0x003c1f0009077f89 */ /* 0x000e6600000e0000 */
[----:B------:R-:W-:Y:S01]  /*f5c0*/  SYNCS.ARRIVE.TRANS64.RED.A1T0 RZ, [UR4], RZ ;  /* 0x000000ffffff79a7 */ /* 0x000fe20008100404 */
[----:B------:R2:W3:Y:S04]  /*f5d0*/  SHFL.IDX PT, R14, R18, RZ, 0x1c1f ;  /* 0x001c1fff120e7589 */ /* 0x0004e800000e0000 */
[----:B------:R2:W4:Y:S04]  /*f5e0*/  SHFL.IDX PT, R15, R20, RZ, 0x1c1f ;  /* 0x001c1fff140f7589 */ /* 0x00052800000e0000 */
[----:B0-----:R2:W-:Y:S04]  /*f5f0*/  @!P1 ST.E desc[UR48][R4.64], R3 ;  /* 0x0000000304009985 */ /* 0x0015e8000c101930 */
[----:B-1----:R2:W-:Y:S01]  /*f600*/  @!P0 ST.E desc[UR48][R6.64], R0 ;  /* 0x0000000006008985 */ /* 0x0025e2000c101930 */
[----:B------:R-:W-:Y:S05]  /*f610*/  @P2 BRA `(.L_x_13033) ;  /* 0x0000000000b82947 */ /* 0x000fea0003800000 */
[----:B------:R-:W-:Y:S01]  /*f620*/  ULDC UR4, c[0x0][0xac8] ;  /* 0x0002b20000047ab9 */ /* 0x000fe20000000800 */
[C---:B--2---:R-:W-:Y:S01]  /*f630*/  VIADD R0, R19.reuse, 0x8 ;  /* 0x0000000813007836 */ /* 0x044fe20000000000 */
[C---:B------:R-:W-:Y:S01]  /*f640*/  ISETP.GE.AND P0, PT, R19.reuse, UR4, PT ;  /* 0x0000000413007c0c */ /* 0x040fe2000bf06270 */
[C---:B------:R-:W-:Y:S02]  /*f650*/  VIADD R4, R19.reuse, 0x10 ;  /* 0x0000001013047836 */ /* 0x040fe40000000000 */
[C---:B------:R-:W-:Y:S02]  /*f660*/  VIADD R5, R19.reuse, 0x18 ;  /* 0x0000001813057836 */ /* 0x040fe40000000000 */
[C---:B------:R-:W-:Y:S01]  /*f670*/  VIADD R6, R19.reuse, 0x20 ;  /* 0x0000002013067836 */ /* 0x040fe20000000000 */
[----:B------:R-:W-:Y:S01]  /*f680*/  ISETP.GE.AND P1, PT, R4, UR4, PT ;  /* 0x0000000404007c0c */ /* 0x000fe2000bf26270 */
[----:B------:R-:W-:Y:S01]  /*f690*/  VIADD R7, R19, 0x28 ;  /* 0x0000002813077836 */ /* 0x000fe20000000000 */
[----:B------:R-:W-:Y:S01]  /*f6a0*/  ISETP.GE.AND P2, PT, R5, UR4, PT ;  /* 0x0000000405007c0c */ /* 0x000fe2000bf46270 */
[C---:B------:R-:W-:Y:S01]  /*f6b0*/  VIADD R9, R19.reuse, 0x30 ;  /* 0x0000003013097836 */ /* 0x040fe20000000000 */
[----:B------:R-:W-:Y:S01]  /*f6c0*/  ISETP.GE.AND P3, PT, R6, UR4, PT ;  /* 0x0000000406007c0c */ /* 0x000fe2000bf66270 */
[----:B------:R-:W-:Y:S01]  /*f6d0*/  VIADD R11, R19, 0x38 ;  /* 0x00000038130b7836 */ /* 0x000fe20000000000 */
[----:B------:R-:W-:Y:S01]  /*f6e0*/  ISETP.GE.AND P4, PT, R7, UR4, PT ;  /* 0x0000000407007c0c */ /* 0x000fe2000bf86270 */
[----:B---34-:R-:W-:Y:S01]  /*f6f0*/  @!P0 IMAD.WIDE R2, R19, 0x4, R14 ;  /* 0x0000000413028825 */ /* 0x018fe200078e020e */
[----:B------:R-:W-:-:S02]  /*f700*/  ISETP.GE.AND P5, PT, R9, UR4, PT ;  /* 0x0000000409007c0c */ /* 0x000fc4000bfa6270 */
[----:B------:R-:W-:Y:S02]  /*f710*/  ISETP.GE.AND P6, PT, R11, UR4, PT ;  /* 0x000000040b007c0c */ /* 0x000fe4000bfc6270 */
[----:B------:R0:W-:Y:S01]  /*f720*/  @!P0 ST.E.64 desc[UR48][R2.64], R88 ;  /* 0x0000005802008985 */ /* 0x0001e2000c101b30 */
[----:B------:R-:W-:Y:S02]  /*f730*/  ISETP.GE.AND P0, PT, R0, UR4, PT ;  /* 0x0000000400007c0c */ /* 0x000fe4000bf06270 */
[----:B------:R-:W-:Y:S02]  /*f740*/  @!P1 LEA.HI R4, R4, R4, RZ, 0x1 ;  /* 0x0000000404049211 */ /* 0x000fe400078f08ff */
[----:B------:R-:W-:Y:S02]  /*f750*/  @!P3 LEA.HI R6, R6, R6, RZ, 0x1 ;  /* 0x000000060606b211 */ /* 0x000fe400078f08ff */
[----:B------:R-:W-:Y:S02]  /*f760*/  @!P4 LEA.HI R8, R7, R7, RZ, 0x1 ;  /* 0x000000070708c211 */ /* 0x000fe400078f08ff */
[----:B------:R-:W-:-:S02]  /*f770*/  @!P5 LEA.HI R10, R9, R9, RZ, 0x1 ;  /* 0x00000009090ad211 */ /* 0x000fc400078f08ff */
[----:B------:R-:W-:Y:S02]  /*f780*/  @!P6 LEA.HI R12, R11, R11, RZ, 0x1 ;  /* 0x0000000b0b0ce211 */ /* 0x000fe400078f08ff */
[----:B------:R-:W-:Y:S02]  /*f790*/  @!P3 LOP3.LUT R9, R6, 0xfffffffe, RZ, 0xc0, !PT ;  /* 0xfffffffe0609b812 */ /* 0x000fe400078ec0ff */
[----:B------:R-:W-:Y:S02]  /*f7a0*/  @!P0 LEA.HI R0, R0, R0, RZ, 0x1 ;  /* 0x0000000000008211 */ /* 0x000fe400078f08ff */
[----:B0-----:R-:W-:Y:S02]  /*f7b0*/  @!P2 LEA.HI R2, R5, R5, RZ, 0x1 ;  /* 0x000000050502a211 */ /* 0x001fe400078f08ff */
[----:B------:R-:W-:Y:S02]  /*f7c0*/  @!P0 LOP3.LUT R3, R0, 0xfffffffe, RZ, 0xc0, !PT ;  /* 0xfffffffe00038812 */ /* 0x000fe400078ec0ff */
[----:B------:R-:W-:-:S02]  /*f7d0*/  @!P1 LOP3.LUT R5, R4, 0xfffffffe, RZ, 0xc0, !PT ;  /* 0xfffffffe04059812 */ /* 0x000fc400078ec0ff */
[----:B------:R-:W-:Y:S01]  /*f7e0*/  @!P2 LOP3.LUT R7, R2, 0xfffffffe, RZ, 0xc0, !PT ;  /* 0xfffffffe0207a812 */ /* 0x000fe200078ec0ff */
[--C-:B------:R-:W-:Y:S01]  /*f7f0*/  @!P0 IMAD.WIDE R2, R3, 0x4, R14.reuse ;  /* 0x0000000403028825 */ /* 0x100fe200078e020e */
[----:B------:R-:W-:Y:S02]  /*f800*/  @!P4 LOP3.LUT R11, R8, 0xfffffffe, RZ, 0xc0, !PT ;  /* 0xfffffffe080bc812 */ /* 0x000fe400078ec0ff */
[----:B------:R-:W-:Y:S01]  /*f810*/  @!P5 LOP3.LUT R13, R10, 0xfffffffe, RZ, 0xc0, !PT ;  /* 0xfffffffe0a0dd812 */ /* 0x000fe200078ec0ff */
[--C-:B------:R-:W-:Y:S01]  /*f820*/  @!P1 IMAD.WIDE R4, R5, 0x4, R14.reuse ;  /* 0x0000000405049825 */ /* 0x100fe200078e020e */
[----:B------:R-:W-:Y:S01]  /*f830*/  @!P6 LOP3.LUT R21, R12, 0xfffffffe, RZ, 0xc0, !PT ;  /* 0xfffffffe0c15e812 */ /* 0x000fe200078ec0ff */
[----:B------:R0:W-:Y:S02]  /*f840*/  @!P0 ST.E.64 desc[UR48][R2.64], R92 ;  /* 0x0000005c02008985 */ /* 0x0001e4000c101b30 */
[--C-:B------:R-:W-:Y:S02]  /*f850*/  @!P2 IMAD.WIDE R6, R7, 0x4, R14.reuse ;  /* 0x000000040706a825 */ /* 0x100fe400078e020e */
[----:B------:R0:W-:Y:S02]  /*f860*/  @!P1 ST.E.64 desc[UR48][R4.64], R96 ;  /* 0x0000006004009985 */ /* 0x0001e4000c101b30 */
[----:B------:R-:W-:-:S02]  /*f870*/  @!P3 IMAD.WIDE R8, R9, 0x4, R14 ;  /* 0x000000040908b825 */ /* 0x000fc400078e020e */
[----:B------:R0:W-:Y:S02]  /*f880*/  @!P2 ST.E.64 desc[UR48][R6.64], R100 ;  /* 0x000000640600a985 */ /* 0x0001e4000c101b30 */
[--C-:B------:R-:W-:Y:S02]  /*f890*/  @!P4 IMAD.WIDE R10, R11, 0x4, R14.reuse ;  /* 0x000000040b0ac825 */ /* 0x100fe400078e020e */
[----:B------:R0:W-:Y:S02]  /*f8a0*/  @!P3 ST.E.64 desc[UR48][R8.64], R104 ;  /* 0x000000680800b985 */ /* 0x0001e4000c101b30 */
[--C-:B------:R-:W-:Y:S02]  /*f8b0*/  @!P5 IMAD.WIDE R12, R13, 0x4, R14.reuse ;  /* 0x000000040d0cd825 */ /* 0x100fe400078e020e */
[----:B------:R0:W-:Y:S02]  /*f8c0*/  @!P4 ST.E.64 desc[UR48][R10.64], R108 ;  /* 0x0000006c0a00c985 */ /* 0x0001e4000c101b30 */
[----:B------:R-:W-:-:S02]  /*f8d0*/  @!P6 IMAD.WIDE R14, R21, 0x4, R14 ;  /* 0x00000004150ee825 */ /* 0x000fc400078e020e */
[----:B------:R0:W-:Y:S04]  /*f8e0*/  @!P5 ST.E.64 desc[UR48][R12.64], R112 ;  /* 0x000000700c00d985 */ /* 0x0001e8000c101b30 */
[----:B------:R0:W-:Y:S02]  /*f8f0*/  @!P6 ST.E.64 desc[UR48][R14.64], R116 ;  /* 0x000000740e00e985 */ /* 0x0001e4000c101b30 */
.L_x_13033:
[----:B------:R-:W-:Y:S05]  /*f900*/  BSYNC B0 ;  /* 0x0000000000007941 */ /* 0x000fea0003800000 */
.L_x_13032:
[----:B------:R-:W-:Y:S01]  /*f910*/  ISETP.GE.AND P0, PT, R16, R17, PT ;  /* 0x000000111000720c */ /* 0x000fe20003f06270 */
[----:B0-----:R0:W1:Y:S04]  /*f920*/  SHFL.IDX PT, R13, R20, 0x1, 0x1c1f ;  /* 0x003c1f00140d7f89 */ /* 0x00106800000e0000 */
[----:B------:R0:W0:Y:S08]  /*f930*/  SHFL.IDX PT, R12, R18, 0x1, 0x1c1f ;  /* 0x003c1f00120c7f89 */ /* 0x00003000000e0000 */
        /* <DEDUP_REMOVED lines=11> */
[----:B------:R-:W-:Y:S01]  /*f9f0*/  VIADD R11, R19, 0x30 ;  /* 0x00000030130b7836 */ /* 0x000fe20000000000 */
[----:B------:R-:W-:-:S02]  /*fa00*/  ISETP.GE.AND P4, PT, R8, UR4, PT ;  /* 0x0000000408007c0c */ /* 0x000fc4000bf86270 */
[----:B------:R-:W-:Y:S02]  /*fa10*/  ISETP.GE.AND P5, PT, R9, UR4, PT ;  /* 0x0000000409007c0c */ /* 0x000fe4000bfa6270 */
[----:B------:R-:W-:Y:S01]  /*fa20*/  ISETP.GE.AND P6, PT, R11, UR4, PT ;  /* 0x000000040b007c0c */ /* 0x000fe2000bfc6270 */
[C---:B01----:R-:W-:Y:S02]  /*fa30*/  @!P0 IMAD.WIDE R2, R19.reuse, 0x4, R12 ;  /* 0x0000000413028825 */ /* 0x043fe400078e020c */
[----:B------:R-:W-:Y:S02]  /*fa40*/  @!P1 LEA.HI R0, R0, R0, RZ, 0x1 ;  /* 0x0000000000009211 */ /* 0x000fe400078f08ff */
[----:B------:R-:W-:Y:S01]  /*fa50*/  @!P2 LEA.HI R6, R6, R6, RZ, 0x1 ;  /* 0x000000060606a211 */ /* 0x000fe200078f08ff */
[----:B------:R0:W-:Y:S01]  /*fa60*/  @!P0 ST.E.64 desc[UR48][R2.64], R90 ;  /* 0x0000005a02008985 */ /* 0x0001e2000c101b30 */
[----:B------:R-:W-:Y:S01]  /*fa70*/  @!P1 LOP3.LUT R5, R0, 0xfffffffe, RZ, 0xc0, !PT ;  /* 0xfffffffe00059812 */ /* 0x000fe200078ec0ff */
[----:B------:R-:W-:Y:S01]  /*fa80*/  VIADD R19, R19, 0x38 ;  /* 0x0000003813137836 */ /* 0x000fe20000000000 */
[----:B------:R-:W-:-:S02]  /*fa90*/  @!P3 LEA.HI R0, R7, R7, RZ, 0x1 ;  /* 0x000000070700b211 */ /* 0x000fc400078f08ff */
[----:B------:R-:W-:Y:S01]  /*faa0*/  @!P4 LEA.HI R8, R8, R8, RZ, 0x1 ;  /* 0x000000080808c211 */ /* 0x000fe200078f08ff */
[--C-:B------:R-:W-:Y:S01]  /*fab0*/  @!P1 IMAD.WIDE R4, R5, 0x4, R12.reuse ;  /* 0x0000000405049825 */ /* 0x100fe200078e020c */
[----:B------:R-:W-:Y:S02]  /*fac0*/  @!P5 LEA.HI R10, R9, R9, RZ, 0x1 ;  /* 0x00000009090ad211 */ /* 0x000fe400078f08ff */
[----:B---3--:R-:W-:Y:S02]  /*fad0*/  @!P6 LEA.HI R14, R11, R11, RZ, 0x1 ;  /* 0x0000000b0b0ee211 */ /* 0x008fe400078f08ff */
[----:B------:R-:W-:Y:S01]  /*fae0*/  @!P2 LOP3.LUT R7, R6, 0xfffffffe, RZ, 0xc0, !PT ;  /* 0xfffffffe0607a812 */ /* 0x000fe200078ec0ff */
[----:B------:R1:W-:Y:S01]  /*faf0*/  @!P1 ST.E.64 desc[UR48][R4.64], R94 ;  /* 0x0000005e04009985 */ /* 0x0003e2000c101b30 */
[----:B------:R-:W-:Y:S02]  /*fb00*/  @!P3 LOP3.LUT R9, R0, 0xfffffffe, RZ, 0xc0, !PT ;  /* 0xfffffffe0009b812 */ /* 0x000fe400078ec0ff */
[----:B------:R-:W-:Y:S01]  /*fb10*/  @!P4 LOP3.LUT R11, R8, 0xfffffffe, RZ, 0xc0, !PT ;  /* 0xfffffffe080bc812 */ /* 0x000fe200078ec0ff */
[----:B0-----:R-:W-:Y:S01]  /*fb20*/  @!P2 IMAD.WIDE R2, R7, 0x4, R12 ;  /* 0x000000040702a825 */ /* 0x001fe200078e020c */
[----:B----4-:R-:W-:-:S02]  /*fb30*/  @!P5 LOP3.LUT R15, R10, 0xfffffffe, RZ, 0xc0, !PT ;  /* 0xfffffffe0a0fd812 */ /* 0x010fc400078ec0ff */
[----:B------:R-:W-:Y:S01]  /*fb40*/  @!P6 LOP3.LUT R17, R14, 0xfffffffe, RZ, 0xc0, !PT ;  /* 0xfffffffe0e11e812 */ /* 0x000fe200078ec0ff */
[--C-:B------:R-:W-:Y:S01]  /*fb50*/  @!P4 IMAD.WIDE R6, R11, 0x4, R12.reuse ;  /* 0x000000040b06c825 */ /* 0x100fe200078e020c */
[----:B------:R0:W-:Y:S01]  /*fb60*/  @!P2 ST.E.64 desc[UR48][R2.64], R98 ;  /* 0x000000620200a985 */ /* 0x0001e2000c101b30 */
[----:B------:R-:W-:Y:S02]  /*fb70*/  ISETP.GE.AND P0, PT, R19, UR4, PT ;  /* 0x0000000413007c0c */ /* 0x000fe4000bf06270 */
        /* <DEDUP_REMOVED lines=13> */
.L_x_13031:
        /* <DEDUP_REMOVED lines=13> */
[----:B------:R-:W-:Y:S01]  /*fd20*/  USHF.R.S32.HI UR6, URZ, 0x1f, UR36 ;  /* 0x0000001f3f067899 */ /* 0x000fe20008011424 */
[----:B------:R-:W-:Y:S01]  /*fd30*/  IMAD.MOV.U32 R5, RZ, RZ, R0 ;  /* 0x000000ffff057224 */ /* 0x000fe200078e0000 */
[----:B------:R-:W-:Y:S02]  /*fd40*/  ULDC.64 UR8, c[0x0][0xbd0] ;  /* 0x0002f40000087ab9 */ /* 0x000fe40000000a00 */
[----:B------:R-:W-:Y:S02]  /*fd50*/  UIMAD UR6, UR6, UR8, URZ ;  /* 0x00000008060672a4 */ /* 0x000fe4000f8e023f */
[----:B------:R-:W-:Y:S01]  /*fd60*/  UIMAD.WIDE.U32 UR4, UR36, UR8, URZ ;  /* 0x00000008240472a5 */ /* 0x000fe2000f8e003f */
[----:B------:R-:W1:Y:S01]  /*fd70*/  LDC.64 R10, c[0x0][0xbd8] ;  /* 0x0002f600ff0a7b82 */ /* 0x000e620000000a00 */
[----:B------:R-:W-:-:S04]  /*fd80*/  UIMAD UR6, UR36, UR9, UR6 ;  /* 0x00000009240672a4 */ /* 0x000fc8000f8e0206 */
[----:B------:R-:W-:Y:S02]  /*fd90*/  UIADD3 UR6, UR5, UR6, URZ ;  /* 0x0000000605067290 */ /* 0x000fe4000fffe03f */
[----:B------:R-:W-:Y:S01]  /*fda0*/  IMAD.U32 R3, RZ, RZ, UR5 ;  /* 0x00000005ff037e24 */ /* 0x000fe2000f8e00ff */
[----:B------:R-:W2:Y:S01]  /*fdb0*/  @P0 LDC R7, c[0x0][0xbec] ;  /* 0x0002fb00ff070b82 */ /* 0x000ea20000000800 */
[----:B------:R-:W-:Y:S01]  /*fdc0*/  IMAD.U32 R2, RZ, RZ, UR4 ;  /* 0x00000004ff027e24 */ /* 0x000fe2000f8e00ff */
[----:B------:R-:W-:Y:S01]  /*fdd0*/  ULDC.64 UR4, c[0x0][0xbe0] ;  /* 0x0002f80000047ab9 */ /* 0x000fe20000000a00 */
[----:B------:R-:W-:-:S05]  /*fde0*/  IMAD.U32 R3, RZ, RZ, UR6 ;  /* 0x00000006ff037e24 */ /* 0x000fca000f8e00ff */
[----:B------:R-:W3:Y:S01]  /*fdf0*/  @P0 LDC R9, c[0x0][0xbf0] ;  /* 0x0002fc00ff090b82 */ /* 0x000ee20000000800 */
[----:B0-----:R-:W-:-:S07]  /*fe00*/  USHF.R.S32.HI UR8, URZ, 0x1f, UR7 ;  /* 0x0000001f3f087899 */ /* 0x001fce0008011407 */
[----:B------:R-:W0:Y:S01]  /*fe10*/  S2UR UR10, SR_CTAID.Y ;  /* 0x00000000000a79c3 */ /* 0x000e220000002600 */
[C---:B-1----:R-:W-:Y:S02]  /*fe20*/  IMAD R12, R10.reuse, UR8, RZ ;  /* 0x000000080a0c7c24 */ /* 0x042fe4000f8e02ff */
[----:B------:R-:W-:-:S04]  /*fe30*/  IMAD.WIDE.U32 R2, R10, UR7, R2 ;  /* 0x000000070a027c25 */ /* 0x000fc8000f8e0002 */
[----:B------:R-:W-:Y:S01]  /*fe40*/  IMAD R11, R11, UR7, R12 ;  /* 0x000000070b0b7c24 */ /* 0x000fe2000f8e020c */
[----:B------:R-:W0:Y:S01]  /*fe50*/  LDC R8, c[0x0][0xc50] ;  /* 0x00031400ff087b82 */ /* 0x000e220000000800 */
[----:B--2---:R-:W-:-:S04]  /*fe60*/  @P0 IMAD.HI.U32 R4, R0, R7, RZ ;  /* 0x0000000700040227 */ /* 0x004fc800078e00ff */
[----:B------:R-:W-:Y:S02]  /*fe70*/  IMAD R7, RZ, RZ, -UR36 ;  /* 0x80000024ff077e24 */ /* 0x000fe4000f8e02ff */
[----:B------:R-:W-:Y:S01]  /*fe80*/  IMAD.IADD R3, R11, 0x1, R3 ;  /* 0x000000010b037824 */ /* 0x000fe200078e0203 */
[----:B---3--:R-:W-:Y:S01]  /*fe90*/  @P0 SHF.R.U32.HI R5, RZ, R9, R4 ;  /* 0x00000009ff050219 */ /* 0x008fe20000011604 */
[----:B0-----:R-:W-:-:S04]  /*fea0*/  IMAD R9, R8, R7, UR10 ;  /* 0x0000000a08097e24 */ /* 0x001fc8000f8e0207 */
        /* <DEDUP_REMOVED lines=21> */
.L_x_12950:
        /* <DEDUP_REMOVED lines=18> */
.L_x_13034:
[----:B------:R-:W-:Y:S01]  /*10120*/  ULDC UR7, c[0x0][0xc50] ;  /* 0x0003140000077ab9 */ /* 0x000fe20000000800 */
[----:B------:R-:W-:Y:S01]  /*10130*/  UMOV UR36, UR6 ;  /* 0x0000000600247c82 */ /* 0x000fe20008000000 */
[----:B------:R-:W-:-:S11]  /*10140*/  UISETP.NE.AND UP0, UPT, UR7, 0x1, UPT ;  /* 0x000000010700788c */ /* 0x000fd6000bf05270 */
[----:B------:R-:W-:Y:S01]  /*10150*/  @UP0 ULDC UR4, c[0x0][0xc54] ;  /* 0x0003150000040ab9 */ /* 0x000fe20000000800 */
[----:B------:R-:W-:Y:S01]  /*10160*/  @UP0 ULDC UR8, c[0x0][0xc58] ;  /* 0x0003160000080ab9 */ /* 0x000fe20000000800 */
[----:B------:R-:W-:-:S04]  /*10170*/  UIMAD.WIDE.U32 UR4, UR6, UR4, URZ ;  /* 0x00000004060472a5 */ /* 0x000fc8000f8e003f */
[----:B------:R-:W-:-:S12]  /*10180*/  @UP0 USHF.R.U32.HI UR36, URZ, UR8, UR5 ;  /* 0x000000083f240299 */ /* 0x000fd80008011605 */
.L_x_13035:
        /* <DEDUP_REMOVED lines=45> */
.L_x_13038:
[----:B------:R-:W-:-:S11]  /*10460*/  UISETP.NE.AND UP0, UPT, UR5, 0x1, UPT ;  /* 0x000000010500788c */ /* 0x000fd6000bf05270 */
[----:B------:R-:W-:Y:S02]  /*10470*/  @UP0 ULDC.64 UR14, c[0x0][0x9e8] ;  /* 0x00027a00000e0ab9 */ /* 0x000fe40000000a00 */
[----:B------:R-:W-:-:S04]  /*10480*/  UIMAD.WIDE.U32 UR6, UR8, UR14, URZ ;  /* 0x0000000e080672a5 */ /* 0x000fc8000f8e003f */
[----:B------:R-:W-:-:S12]  /*10490*/  @UP0 USHF.R.U32.HI UR8, URZ, UR15, UR7 ;  /* 0x0000000f3f080299 */ /* 0x000fd80008011607 */
.L_x_13039:
[----:B------:R-:W-:-:S04]  /*104a0*/  UIMAD UR8, UR8, UR5, UR5 ;  /* 0x00000005080872a4 */ /* 0x000fc8000f8e0205 */
[----:B------:R-:W-:-:S04]  /*104b0*/  UISETP.LT.AND UP0, UPT, UR4, UR8, UPT ;  /* 0x000000080400728c */ /* 0x000fc8000bf01270 */
[----:B------:R-:W-:-:S12]  /*104c0*/  USEL UR4, UR4, UR8, UP0 ;  /* 0x0000000804047287 */ /* 0x000fd80008000000 */
.L_x_13037:
        /* <DEDUP_REMOVED lines=26> */
.L_x_13041:
[----:B------:R-:W-:-:S11]  /*10670*/  UISETP.NE.AND UP0, UPT, UR5, 0x1, UPT ;  /* 0x000000010500788c */ /* 0x000fd6000bf05270 */
[----:B------:R-:W-:Y:S02]  /*10680*/  @UP0 ULDC.64 UR10, c[0x0][0x9e8] ;  /* 0x00027a00000a0ab9 */ /* 0x000fe40000000a00 */
[----:B------:R-:W-:-:S04]  /*10690*/  UIMAD.WIDE.U32 UR6, UR4, UR10, URZ ;  /* 0x0000000a040672a5 */ /* 0x000fc8000f8e003f */
[----:B------:R-:W-:-:S12]  /*106a0*/  @UP0 USHF.R.U32.HI UR4, URZ, UR11, UR7 ;  /* 0x0000000b3f040299 */ /* 0x000fd80008011607 */
.L_x_13042:
[----:B------:R-:W-:-:S04]  /*106b0*/  UIMAD UR4, UR4, UR5, URZ ;  /* 0x00000005040472a4 */ /* 0x000fc8000f8e023f */
[----:B------:R-:W-:-:S04]  /*106c0*/  UISETP.LT.AND UP0, UPT, UR8, UR4, UPT ;  /* 0x000000040800728c */ /* 0x000fc8000bf01270 */
[----:B------:R-:W-:-:S12]  /*106d0*/  USEL UR8, UR8, UR4, !UP0 ;  /* 0x0000000408087287 */ /* 0x000fd8000c000000 */
.L_x_13040:
        /* <DEDUP_REMOVED lines=46> */
.L_x_13043:
[----:B------:R-:W-:Y:S01]  /*109c0*/  UIMAD UR41, UR42, UR46, UR43 ;  /* 0x0000002e2a2972a4 */ /* 0x000fe2000f8e022b */
[----:B------:R-:W-:Y:S02]  /*109d0*/  IMAD.U32 R26, RZ, RZ, UR12 ;  /* 0x0000000cff1a7e24 */ /* 0x000fe4000f8e00ff */
[----:B------:R-:W-:Y:S02]  /*109e0*/  IMAD.MOV.U32 R0, RZ, RZ, RZ ;  /* 0x000000ffff007224 */ /* 0x000fe400078e00ff */
[----:B------:R-:W-:Y:S02]  /*109f0*/  IMAD.MOV.U32 R4, RZ, RZ, 0x1 ;  /* 0x00000001ff047424 */ /* 0x000fe400078e00ff */
[----:B------:R-:W-:-:S05]  /*10a00*/  IMAD.U32 R3, RZ, RZ, UR41 ;  /* 0x00000029ff037e24 */ /* 0x000fca000f8e00ff */
[----:B------:R-:W-:Y:S01]  /*10a10*/  VIADDMNMX R26, R3, UR46, R26, PT ;  /* 0x0000002e031a7c46 */ /* 0x000fe2000b80011a */
[----:B------:R-:W-:-:S03]  /*10a20*/  IMAD.MOV.U32 R3, RZ, RZ, 0x1 ;  /* 0x00000001ff037424 */ /* 0x000fc600078e00ff */
        /* <DEDUP_REMOVED lines=25> */
.L_x_13044:
        /* <DEDUP_REMOVED lines=20> */
.L_x_13046:
        /* <DEDUP_REMOVED lines=15> */
.L_x_13045:
[----:B------:R-:W0:Y:S01]  /*10df0*/  LDC.64 R4, c[0x0][0x9f8] ;  /* 0x00027e00ff047b82 */ /* 0x000e220000000a00 */
[----:B------:R-:W-:Y:S01]  /*10e00*/  IMAD.MOV.U32 R25, RZ, RZ, R27 ;  /* 0x000000ffff197224 */ /* 0x000fe200078e001b */
        /* <DEDUP_REMOVED lines=16> */
.L_x_13115:
        /* <DEDUP_REMOVED lines=8> */
.L_x_13118:
[----:B------:R-:W-:Y:S05]  /*10f90*/  @!P6 BRA `(.L_x_13048) ;  /* 0x0000000000c0e947 */ /* 0x000fea0003800000 */
[----:B------:R-:W-:Y:S02]  /*10fa0*/  IMAD.MOV.U32 R0, RZ, RZ, 0x1 ;  /* 0x00000001ff007424 */ /* 0x000fe400078e00ff */
[----:B------:R-:W-:-:S03]  /*10fb0*/  IMAD.MOV.U32 R22, RZ, RZ, R25 ;  /* 0x000000ffff167224 */ /* 0x000fc600078e0019 */
[----:B------:R-:W-:Y:S01]  /*10fc0*/  SHF.L.U32 R0, R0, 0x1f, RZ ;  /* 0x0000001f00007819 */ /* 0x000fe200000006ff */
[----:B------:R-:W-:Y:S06]  /*10fd0*/  @!P1 BRA `(.L_x_13050) ;  /* 0x0000000000489947 */ /* 0x000fec0003800000 */
[----:B------:R-:W1:Y:S01]  /*10fe0*/  LDC R10, c[0x0][0x43c] ;  /* 0x00010f00ff0a7b82 */ /* 0x000e620000000800 */
[----:B------:R-:W-:Y:S01]  /*10ff0*/  IMAD.MOV.U32 R3, RZ, RZ, R23 ;  /* 0x000000ffff037224 */ /* 0x000fe200078e0017 */
[----:B------:R-:W-:Y:S02]  /*11000*/  ULDC.64 UR4, c[0x0][0x428] ;  /* 0x00010a0000047ab9 */ /* 0x000fe40000000a00 */
        /* <DEDUP_REMOVED lines=15> */
.L_x_13050:
[----:B------:R-:W2:Y:S01]  /*11100*/  SYNCS.PHASECHK.TRANS64.TRYWAIT P0, [UR38+0x16840], R0 ;  /* 0x01684000ff0075a7 */ /* 0x000ea20008000166 */
[----:B------:R-:W-:Y:S01]  /*11110*/  ISETP.NE.AND P1, PT, R19, RZ, PT ;  /* 0x000000ff1300720c */ /* 0x000fe20003f25270 */
[----:B--2---:R-:W-:-:S12]  /*11120*/  @!P0 BRA `(.L_x_13051) ;  /* 0x0000002c00108947 */ /* 0x004fd80003800000 */
.L_x_13119:
[----:B------:R-:W-:Y:S05]  /*11130*/  @P1 BRA `(.L_x_13052) ;  /* 0x0000000000141947 */ /* 0x000fea0003800000 */
[----:B------:R-:W-:Y:S01]  /*11140*/  LOP3.LUT P0, RZ, R2, 0x1f, RZ, 0xc0, !PT ;  /* 0x0000001f02ff7812 */ /* 0x000fe2000780c0ff */
[----:B--2---:R-:W-:-:S04]  /*11150*/  IMAD.MOV.U32 R0, RZ, RZ, 0x4000 ;  /* 0x00004000ff007424 */ /* 0x004fc800078e00ff */
[----:B------:R3:W-:Y:S08]  /*11160*/  SYNCS.ARRIVE.TRANS64 RZ, [UR38+0x16830], R0 ;  /* 0x01683000ffff79a7 */ /* 0x0007f00008000026 */
[----:B---3--:R-:W-:Y:S05]  /*11170*/  @!P0 BRA `(.L_x_13052) ;  /* 0x0000000000048947 */ /* 0x008fea0003800000 */
[----:B------:R-:W-:Y:S01]  /*11180*/  BPT.TRAP 0x1 ;  /* 0x000000040000795c */ /* 0x000fe20000300000 */
.L_x_13052:
        /* <DEDUP_REMOVED lines=8> */
[----:B------:R-:W-:Y:S01]  /*11210*/  UIADD3.X UR5, URZ, UR5, URZ, UP0, !UPT ;  /* 0x000000053f057290 */ /* 0x000fe200087fe43f */
[----:B------:R-:W-:Y:S01]  /*11220*/  UMOV UR6, 0x0 ;  /* 0x0000000000067882 */ /* 0x000fe20000000000 */
[----:B------:R-:W-:-:S02]  /*11230*/  UMOV UR7, 0x14f00000 ;  /* 0x14f0000000077882 */ /* 0x000fc40000000000 */
[----:B------:R-:W-:Y:S01]  /*11240*/  USHF.L.U32 UR11, UR11, 0x7, URZ ;  /* 0x000000070b0b7899 */ /* 0x000fe2000800063f */
[----:B------:R-:W-:Y:S01]  /*11250*/  UMOV UR10, URZ ;  /* 0x0000003f000a7c82 */ /* 0x000fe20008000000 */
[----:B------:R-:W-:Y:S02]  /*11260*/  UMOV UR12, UR36 ;  /* 0x00000024000c7c82 */ /* 0x000fe40008000000 */
[----:B------:R-:W-:-:S05]  /*11270*/  @P0 LOP3.LUT R18, R18, 0x2, RZ, 0xfc, !PT ;  /* 0x0000000212120812 */ /* 0x000fca00078efcff */
[----:B------:R3:W-:Y:S02]  /*11280*/  UTMALDG.4D [UR8], [UR4], desc[UR6] ;  /* 0x00000608040075b4 */ /* 0x0007e40008019000 */
[----:B---3--:R-:W-:Y:S01]  /*11290*/  NOP ;  /* 0x0000000000007918 */ /* 0x008fe20000000000 */
.L_x_13048:
        /* <DEDUP_REMOVED lines=29> */
.L_x_13053:
[----:B--2---:R-:W2:Y:S01]  /*11470*/  LDC R3, c[0x0][0x448] ;  /* 0x00011200ff037b82 */ /* 0x004ea20000000800 */
[----:B-1----:R-:W-:Y:S01]  /*11480*/  IMAD.SHL.U32 R5, R2, 0x10, RZ ;  /* 0x0000001002057824 */ /* 0x002fe200078e00ff */
[----:B------:R-:W-:Y:S01]  /*11490*/  SHF.R.U32.HI R0, RZ, 0x3, R19 ;  /* 0x00000003ff007819 */ /* 0x000fe20000011613 */
[----:B------:R-:W-:Y:S01]  /*114a0*/  UMOV UR4, UR50 ;  /* 0x0000003200047c82 */ /* 0x000fe20008000000 */
[----:B------:R-:W-:Y:S01]  /*114b0*/  UMOV UR5, UR47 ;  /* 0x0000002f00057c82 */ /* 0x000fe20008000000 */
[----:B------:R-:W-:Y:S01]  /*114c0*/  ULDC.64 UR6, c[0x0][0x2c8] ;  /* 0x0000b20000067ab9 */ /* 0x000fe20000000a00 */
[----:B------:R-:W-:Y:S02]  /*114d0*/  LOP3.LUT R5, R0, 0x70, R5, 0xf8, !PT ;  /* 0x0000007000057812 */ /* 0x000fe400078ef805 */
[----:B------:R-:W1:Y:S03]  /*114e0*/  LDC.64 R6, c[0x0][0x2e0] ;  /* 0x0000b800ff067b82 */ /* 0x000e660000000a00 */
[----:B------:R-:W-:-:S04]  /*114f0*/  VIADD R10, R5, UR40 ;  /* 0x00000028050a7c36 */ /* 0x000fc80008000000 */
[----:B------:R-:W-:Y:S01]  /*11500*/  IMAD.MOV.U32 R11, RZ, RZ, R10 ;  /* 0x000000ffff0b7224 */ /* 0x000fe200078e000a */
[----:B--2---:R-:W-:-:S13]  /*11510*/  ISETP.NE.AND P0, PT, R3, 0x1, PT ;  /* 0x000000010300780c */ /* 0x004fda0003f05270 */
[----:B------:R-:W2:Y:S08]  /*11520*/  @P0 LDC R9, c[0x0][0x44c] ;  /* 0x00011300ff090b82 */ /* 0x000eb00000000800 */
[----:B------:R-:W3:Y:S08]  /*11530*/  @P0 LDC R13, c[0x0][0x450] ;  /* 0x00011400ff0d0b82 */ /* 0x000ef00000000800 */
[----:B------:R-:W4:Y:S08]  /*11540*/  @P0 LDC R15, c[0x0][0x44c] ;  /* 0x00011300ff0f0b82 */ /* 0x000f300000000800 */
[----:B------:R-:W5:Y:S01]  /*11550*/  @P0 LDC R21, c[0x0][0x450] ;  /* 0x00011400ff150b82 */ /* 0x000f620000000800 */
[----:B--2---:R-:W-:-:S05]  /*11560*/  @P0 IMAD.HI.U32 R4, R10, R9, RZ ;  /* 0x000000090a040227 */ /* 0x004fca00078e00ff */
[----:B---3--:R-:W-:Y:S01]  /*11570*/  @P0 SHF.R.U32.HI R11, RZ, R13, R4 ;  /* 0x0000000dff0b0219 */ /* 0x008fe20000011604 */
[----:B------:R-:W-:-:S04]  /*11580*/  VIADD R4, R10, 0x80 ;  /* 0x000000800a047836 */ /* 0x000fc80000000000 */
[----:B------:R-:W-:Y:S02]  /*11590*/  IMAD.MOV.U32 R5, RZ, RZ, R4 ;  /* 0x000000ffff057224 */ /* 0x000fe400078e0004 */
[----:B----4-:R-:W-:-:S05]  /*115a0*/  @P0 IMAD.HI.U32 R8, R4, R15, RZ ;  /* 0x0000000f04080227 */ /* 0x010fca00078e00ff */
[----:B-----5:R-:W-:Y:S01]  /*115b0*/  @P0 SHF.R.U32.HI R5, RZ, R21, R8 ;  /* 0x00000015ff050219 */ /* 0x020fe20000011608 */
[-C--:B-1----:R-:W-:Y:S02]  /*115c0*/  IMAD R8, R17, R6.reuse, RZ ;  /* 0x0000000611087224 */ /* 0x082fe400078e02ff */
[----:B------:R-:W-:Y:S02]  /*115d0*/  IMAD.SHL.U32 R17, R2, 0x8, RZ ;  /* 0x0000000802117824 */ /* 0x000fe400078e00ff */
[C---:B------:R-:W-:Y:S01]  /*115e0*/  IMAD R9, R27.reuse, R7, R8 ;  /* 0x000000071b097224 */ /* 0x040fe200078e0208 */
[----:B------:R-:W-:Y:S01]  /*115f0*/  SHF.R.S32.HI R8, RZ, 0x1f, R11 ;  /* 0x0000001fff087819 */ /* 0x000fe2000001140b */
[----:B------:R-:W-:Y:S01]  /*11600*/  IMAD.WIDE.U32 R6, R27, R6, UR4 ;  /* 0x000000041b067e25 */ /* 0x000fe2000f8e0006 */
[----:B------:R-:W-:-:S03]  /*11610*/  ULDC.64 UR4, c[0x0][0x2d0] ;  /* 0x0000b40000047ab9 */ /* 0x000fc60000000a00 */
[----:B------:R-:W-:Y:S02]  /*11620*/  IMAD R8, R8, UR4, RZ ;  /* 0x0000000408087c24 */ /* 0x000fe4000f8e02ff */
[----:B------:R-:W-:Y:S02]  /*11630*/  IMAD.IADD R7, R7, 0x1, R9 ;  /* 0x0000000107077824 */ /* 0x000fe400078e0209 */
[C---:B------:R-:W-:Y:S02]  /*11640*/  IMAD R13, R11.reuse, UR5, R8 ;  /* 0x000000050b0d7c24 */ /* 0x040fe4000f8e0208 */
[----:B------:R-:W-:-:S04]  /*11650*/  IMAD.WIDE.U32 R8, R11, UR4, R6 ;  /* 0x000000040b087c25 */ /* 0x000fc8000f8e0006 */
[----:B------:R-:W-:Y:S02]  /*11660*/  IMAD.MOV R11, RZ, RZ, -R11 ;  /* 0x000000ffff0b7224 */ /* 0x000fe400078e0a0b */
[----:B------:R-:W-:Y:S02]  /*11670*/  IMAD.IADD R9, R9, 0x1, R13 ;  /* 0x0000000109097824 */ /* 0x000fe400078e020d */
[----:B------:R-:W-:Y:S01]  /*11680*/  IMAD R13, R3, R11, R10 ;  /* 0x0000000b030d7224 */ /* 0x000fe200078e020a */
[--C-:B------:R-:W-:Y:S01]  /*11690*/  SHF.R.S32.HI R10, RZ, 0x1f, R5.reuse ;  /* 0x0000001fff0a7819 */ /* 0x100fe20000011405 */
[----:B------:R-:W-:Y:S02]  /*116a0*/  IMAD.MOV R11, RZ, RZ, -R5 ;  /* 0x000000ffff0b7224 */ /* 0x000fe400078e0a05 */
[----:B------:R-:W-:-:S04]  /*116b0*/  IMAD.WIDE.U32 R6, R5, UR4, R6 ;  /* 0x0000000405067c25 */ /* 0x000fc8000f8e0006 */
[----:B------:R-:W-:Y:S01]  /*116c0*/  IMAD R11, R3, R11, R4 ;  /* 0x0000000b030b7224 */ /* 0x000fe200078e0204 */
[----:B------:R-:W-:Y:S01]  /*116d0*/  SHF.R.S32.HI R4, RZ, 0x1f, R13 ;  /* 0x0000001fff047819 */ /* 0x000fe2000001140d */
[----:B------:R-:W-:Y:S02]  /*116e0*/  IMAD R10, R10, UR4, RZ ;  /* 0x000000040a0a7c24 */ /* 0x000fe4000f8e02ff */
[----:B------:R-:W-:-:S04]  /*116f0*/  IMAD.WIDE.U32 R8, R13, UR6, R8 ;  /* 0x000000060d087c25 */ /* 0x000fc8000f8e0008 */
[----:B------:R-:W-:Y:S02]  /*11700*/  IMAD R4, R4, UR6, RZ ;  /* 0x0000000604047c24 */ /* 0x000fe4000f8e02ff */
[----:B------:R-:W-:Y:S01]  /*11710*/  IMAD R15, R5, UR5, R10 ;  /* 0x00000005050f7c24 */ /* 0x000fe2000f8e020a */
[----:B------:R-:W-:Y:S01]  /*11720*/  ULDC.64 UR4, c[0x0][0x280] ;  /* 0x0000a00000047ab9 */ /* 0x000fe20000000a00 */
[----:B------:R-:W-:Y:S01]  /*11730*/  IMAD R5, R13, UR7, R4 ;  /* 0x000000070d057c24 */ /* 0x000fe2000f8e0204 */
[----:B------:R-:W-:Y:S01]  /*11740*/  SHF.R.S32.HI R4, RZ, 0x1f, R11 ;  /* 0x0000001fff047819 */ /* 0x000fe2000001140b */
[----:B------:R-:W-:Y:S02]  /*11750*/  IMAD.IADD R7, R7, 0x1, R15 ;  /* 0x0000000107077824 */ /* 0x000fe400078e020f */
[----:B------:R-:W-:Y:S01]  /*11760*/  IMAD.IADD R5, R9, 0x1, R5 ;  /* 0x0000000109057824 */ /* 0x000fe200078e0205 */
[----:B------:R-:W-:Y:S01]  /*11770*/  LEA R9, P0, R8, UR4, 0x1 ;  /* 0x0000000408097c11 */ /* 0x000fe2000f8008ff */
[----:B------:R-:W-:-:S02]  /*11780*/  IMAD R4, R4, UR6, RZ ;  /* 0x0000000604047c24 */ /* 0x000fc4000f8e02ff */
[----:B------:R-:W-:Y:S01]  /*11790*/  IMAD.WIDE.U32 R6, R11, UR6, R6 ;  /* 0x000000060b067c25 */ /* 0x000fe2000f8e0006 */
[----:B------:R-:W-:-:S03]  /*117a0*/  LEA.HI.X R8, R8, UR5, R5, 0x1, P0 ;  /* 0x0000000508087c11 */ /* 0x000fc600080f0c05 */
[----:B------:R-:W-:Y:S02]  /*117b0*/  IMAD R13, R11, UR7, R4 ;  /* 0x000000070b0d7c24 */ /* 0x000fe4000f8e0204 */
[----:B------:R-:W-:Y:S02]  /*117c0*/  IMAD.SHL.U32 R10, R19, 0x8, RZ ;  /* 0x00000008130a7824 */ /* 0x000fe400078e00ff */
[----:B------:R-:W-:Y:S01]  /*117d0*/  IMAD.IADD R5, R7, 0x1, R13 ;  /* 0x0000000107057824 */ /* 0x000fe200078e020d */
[----:B------:R-:W-:Y:S01]  /*117e0*/  LEA R7, P0, R6, UR4, 0x1 ;  /* 0x0000000406077c11 */ /* 0x000fe2000f8008ff */
[----:B------:R-:W-:-:S03]  /*117f0*/  ULDC UR4, c[0x0][0x2b8] ;  /* 0x0000ae0000047ab9 */ /* 0x000fc60000000800 */
        /* <DEDUP_REMOVED lines=8> */
[----:B------:R-:W1:Y:S01]  /*11880*/  SHFL.IDX PT, R14, R9, RZ, 0x181f ;  /* 0x00181fff090e7589 */ /* 0x000e6200000e0000 */
[----:B------:R-:W-:Y:S01]  /*11890*/  ULDC UR4, c[0x0][0x288] ;  /* 0x0000a20000047ab9 */ /* 0x000fe20000000800 */
[----:B------:R-:W-:Y:S02]  /*118a0*/  VIADD R0, R0, UR40 ;  /* 0x0000002800007c36 */ /* 0x000fe40008000000 */
[----:B------:R-:W2:Y:S01]  /*118b0*/  SHFL.IDX PT, R4, R8, RZ, 0x181f ;  /* 0x00181fff08047589 */ /* 0x000ea200000e0000 */
[----:B------:R-:W-:Y:S02]  /*118c0*/  IMAD R3, R3, UR4, RZ ;  /* 0x0000000403037c24 */ /* 0x000fe4000f8e02ff */
[C---:B------:R-:W-:Y:S01]  /*118d0*/  VIADD R12, R0.reuse, 0x10 ;  /* 0x00000010000c7836 */ /* 0x040fe20000000000 */
[----:B------:R-:W-:Y:S02]  /*118e0*/  SHFL.IDX PT, R27, R8, 0x1, 0x181f ;  /* 0x00381f00081b7f89 */ /* 0x000fe400000e0000 */
[----:B------:R-:W-:-:S02]  /*118f0*/  ISETP.GE.AND P1, PT, R0, R3, PT ;  /* 0x000000030000720c */ /* 0x000fc40003f26270 */
[----:B------:R-:W-:Y:S04]  /*11900*/  SHFL.IDX PT, R28, R9, 0x2, 0x181f ;  /* 0x00581f00091c7f89 */ /* 0x000fe800000e0000 */
[----:B------:R-:W-:Y:S07]  /*11910*/  SHFL.IDX PT, R20, R8, 0x2, 0x181f ;  /* 0x00581f0008147f89 */ /* 0x000fee00000e0000 */
[----:B------:R-:W-:-:S02]  /*11920*/  @!P1 LEA R21, R10, UR38, 0x1 ;  /* 0x000000260a159c11 */ /* 0x000fc4000f8e08ff */
[----:B-1----:R-:W-:-:S05]  /*11930*/  @!P1 LEA R14, P2, R17, R14, 0x1 ;  /* 0x0000000e110e9211 */ /* 0x002fca00078408ff */
[----:B--2---:R-:W-:Y:S02]  /*11940*/  @!P1 IMAD.X R5, RZ, RZ, R4, P2 ;  /* 0x000000ffff059224 */ /* 0x004fe400010e0604 */
[----:B------:R-:W-:Y:S02]  /*11950*/  @!P1 IMAD.MOV.U32 R4, RZ, RZ, R14 ;  /* 0x000000ffff049224 */ /* 0x000fe400078e000e */
[----:B------:R-:W1:Y:S04]  /*11960*/  SHFL.IDX PT, R14, R9, 0x1, 0x181f ;  /* 0x00381f00090e7f89 */ /* 0x000e6800000e0000 */
[----:B------:R2:W-:Y:S01]  /*11970*/  @!P1 LDGSTS.E.BYPASS.LTC128B.128 [R21+0x8400], desc[UR48][R4.64], !P0 ;  /* 0x0840000004159fae */ /* 0x0005e2000c101d70 */
[----:B------:R-:W-:Y:S01]  /*11980*/  ISETP.GE.AND P1, PT, R12, R3, PT ;  /* 0x000000030c00720c */ /* 0x000fe20003f26270 */
[----:B------:R-:W-:-:S05]  /*11990*/  VIADD R12, R0, 0x20 ;  /* 0x00000020000c7836 */ /* 0x000fca0000000000 */
[----:B------:R-:W-:Y:S01]  /*119a0*/  ISETP.GE.AND P2, PT, R12, R3, PT ;  /* 0x000000030c00720c */ /* 0x000fe20003f46270 */
[----:B------:R-:W-:Y:S01]  /*119b0*/  VIADD R12, R0, 0x30 ;  /* 0x00000030000c7836 */ /* 0x000fe20000000000 */
[----:B--2---:R-:W-:Y:S05]  /*119c0*/  SHFL.IDX PT, R21, R8, 0x3, 0x181f ;  /* 0x00781f0008157f89 */ /* 0x004fea00000e0000 */
[----:B-1----:R-:W-:Y:S02]  /*119d0*/  @!P1 LEA R4, P3, R17, R14, 0x1 ;  /* 0x0000000e11049211 */ /* 0x002fe400078608ff */
[----:B------:R-:W1:Y:S04]  /*119e0*/  SHFL.IDX PT, R14, R9, 0x3, 0x181f ;  /* 0x00781f00090e7f89 */ /* 0x000e6800000e0000 */
[C---:B------:R-:W-:Y:S01]  /*119f0*/  @!P2 LEA R29, R10.reuse, UR38, 0x1 ;  /* 0x000000260a1dac11 */ /* 0x040fe2000f8e08ff */
[----:B------:R-:W-:Y:S01]  /*11a00*/  @!P1 IMAD.X R5, RZ, RZ, R27, P3 ;  /* 0x000000ffff059224 */ /* 0x000fe200018e061b */
[----:B------:R-:W-:-:S05]  /*11a10*/  @!P1 LEA R27, R10, UR38, 0x1 ;  /* 0x000000260a1b9c11 */ /* 0x000fca000f8e08ff */
[----:B------:R2:W-:Y:S02]  /*11a20*/  @!P1 LDGSTS.E.BYPASS.LTC128B.128 [R27+0x8c00], desc[UR48][R4.64], !P0 ;  /* 0x08c00000041b9fae */ /* 0x0005e4000c101d70 */
[----:B--2---:R-:W-:Y:S02]  /*11a30*/  @!P2 LEA R4, P1, R17, R28, 0x1 ;  /* 0x0000001c1104a211 */ /* 0x004fe400078208ff */
[----:B------:R-:W2:Y:S03]  /*11a40*/  SHFL.IDX PT, R28, R9, 0x4, 0x181f ;  /* 0x00981f00091c7f89 */ /* 0x000ea600000e0000 */
[----:B------:R-:W-:Y:S01]  /*11a50*/  @!P2 IMAD.X R5, RZ, RZ, R20, P1 ;  /* 0x000000ffff05a224 */ /* 0x000fe200008e0614 */
[----:B------:R-:W-:Y:S01]  /*11a60*/  ISETP.GE.AND P1, PT, R12, R3, PT ;  /* 0x000000030c00720c */ /* 0x000fe20003f26270 */
[----:B------:R-:W3:Y:S01]  /*11a70*/  SHFL.IDX PT, R20, R8, 0x4, 0x181f ;  /* 0x00981f0008147f89 */ /* 0x000ee200000e0000 */
[----:B------:R-:W-:-:S03]  /*11a80*/  VIADD R12, R0, 0x40 ;  /* 0x00000040000c7836 */ /* 0x000fc60000000000 */
[----:B------:R1:W-:Y:S02]  /*11a90*/  @!P2 LDGSTS.E.BYPASS.LTC128B.128 [R29+0x9400], desc[UR48][R4.64], !P0 ;  /* 0x09400000041dafae */ /* 0x0003e4000c101d70 */
[----:B------:R-:W-:Y:S01]  /*11aa0*/  ISETP.GE.AND P2, PT, R12, R3, PT ;  /* 0x000000030c00720c */ /* 0x000fe20003f46270 */
[----:B------:R-:W-:-:S05]  /*11ab0*/  VIADD R12, R0, 0x50 ;  /* 0x00000050000c7836 */ /* 0x000fca0000000000 */
[C---:B------:R-:W-:Y:S02]  /*11ac0*/  @!P1 LEA R27, R10.reuse, UR38, 0x1 ;  /* 0x000000260a1b9c11 */ /* 0x040fe4000f8e08ff */
[C---:B-1----:R-:W-:Y:S02]  /*11ad0*/  @!P1 LEA R4, P3, R17.reuse, R14, 0x1 ;  /* 0x0000000e11049211 */ /* 0x042fe400078608ff */
[----:B------:R-:W1:Y:S03]  /*11ae0*/  SHFL.IDX PT, R14, R9, 0x5, 0x181f ;  /* 0x00b81f00090e7f89 */ /* 0x000e6600000e0000 */
[----:B------:R-:W-:Y:S01]  /*11af0*/  @!P2 LEA R29, R10, UR38, 0x1 ;  /* 0x000000260a1dac11 */ /* 0x000fe2000f8e08ff */
[----:B------:R-:W-:Y:S02]  /*11b00*/  @!P1 IMAD.X R5, RZ, RZ, R21, P3 ;  /* 0x000000ffff059224 */ /* 0x000fe400018e0615 */
[----:B------:R-:W4:Y:S04]  /*11b10*/  SHFL.IDX PT, R21, R8, 0x5, 0x181f ;  /* 0x00b81f0008157f89 */ /* 0x000f2800000e0000 */
[----:B------:R2:W-:Y:S02]  /*11b20*/  @!P1 LDGSTS.E.BYPASS.LTC128B.128 [R27+0x9c00], desc[UR48][R4.64], !P0 ;  /* 0x09c00000041b9fae */ /* 0x0005e4000c101d70 */
[----:B--2---:R-:W-:-:S02]  /*11b30*/  @!P2 LEA R4, P1, R17, R28, 0x1 ;  /* 0x0000001c1104a211 */ /* 0x004fc400078208ff */
[----:B------:R-:W2:Y:S03]  /*11b40*/  SHFL.IDX PT, R28, R9, 0x6, 0x181f ;  /* 0x00d81f00091c7f89 */ /* 0x000ea600000e0000 */
[----:B---3--:R-:W-:Y:S01]  /*11b50*/  @!P2 IMAD.X R5, RZ, RZ, R20, P1 ;  /* 0x000000ffff05a224 */ /* 0x008fe200008e0614 */
[----:B------:R-:W-:Y:S01]  /*11b60*/  ISETP.GE.AND P1, PT, R12, R3, PT ;  /* 0x000000030c00720c */ /* 0x000fe20003f26270 */
[----:B------:R-:W3:Y:S01]  /*11b70*/  SHFL.IDX PT, R20, R8, 0x6, 0x181f ;  /* 0x00d81f0008147f89 */ /* 0x000ee200000e0000 */
[----:B------:R-:W-:-:S03]  /*11b80*/  VIADD R12, R0, 0x60 ;  /* 0x00000060000c7836 */ /* 0x000fc60000000000 */
[----:B------:R1:W-:Y:S02]  /*11b90*/  @!P2 LDGSTS.E.BYPASS.LTC128B.128 [R29+0xa400], desc[UR48][R4.64], !P0 ;  /* 0x0a400000041dafae */ /* 0x0003e4000c101d70 */
[----:B------:R-:W-:Y:S01]  /*11ba0*/  ISETP.GE.AND P2, PT, R12, R3, PT ;  /* 0x000000030c00720c */ /* 0x000fe20003f46270 */
[----:B------:R-:W-:Y:S01]  /*11bb0*/  VIADD R12, R0, 0x70 ;  /* 0x00000070000c7836 */ /* 0x000fe20000000000 */
[----:B------:R-:W-:Y:S04]  /*11bc0*/  SHFL.IDX PT, R8, R8, 0x7, 0x181f ;  /* 0x00f81f0008087f89 */ /* 0x000fe800000e0000 */
[C---:B-1----:R-:W-:Y:S02]  /*11bd0*/  @!P1 LEA R4, P3, R17.reuse, R14, 0x1 ;  /* 0x0000000e11049211 */ /* 0x042fe400078608ff */
[----:B------:R-:W1:Y:S05]  /*11be0*/  SHFL.IDX PT, R14, R9, 0x7, 0x181f ;  /* 0x00f81f00090e7f89 */ /* 0x000e6a00000e0000 */
[C---:B------:R-:W-:Y:S01]  /*11bf0*/  @!P2 LEA R27, R10.reuse, UR38, 0x1 ;  /* 0x000000260a1bac11 */ /* 0x040fe2000f8e08ff */
[----:B----4-:R-:W-:Y:S01]  /*11c00*/  @!P1 IMAD.X R5, RZ, RZ, R21, P3 ;  /* 0x000000ffff059224 */ /* 0x010fe200018e0615 */
[----:B------:R-:W-:Y:S01]  /*11c10*/  @!P1 LEA R21, R10, UR38, 0x1 ;  /* 0x000000260a159c11 */ /* 0x000fe2000f8e08ff */
[----:B------:R-:W-:Y:S04]  /*11c20*/  SHFL.IDX PT, R9, R6, 0x1, 0x181f ;  /* 0x00381f0006097f89 */ /* 0x000fe800000e0000 */
[----:B------:R2:W-:Y:S02]  /*11c30*/  @!P1 LDGSTS.E.BYPASS.LTC128B.128 [R21+0xac00], desc[UR48][R4.64], !P0 ;  /* 0x0ac0000004159fae */ /* 0x0005e4000c101d70 */
[----:B--2---:R-:W-:-:S02]  /*11c40*/  @!P2 LEA R4, P1, R17, R28, 0x1 ;  /* 0x0000001c1104a211 */ /* 0x004fc400078208ff */
[----:B------:R-:W2:Y:S03]  /*11c50*/  SHFL.IDX PT, R28, R7, RZ, 0x181f ;  /* 0x00181fff071c7589 */ /* 0x000ea600000e0000 */
[----:B---3--:R-:W-:Y:S01]  /*11c60*/  @!P2 IMAD.X R5, RZ, RZ, R20, P1 ;  /* 0x000000ffff05a224 */ /* 0x008fe200008e0614 */
[----:B------:R-:W-:Y:S01]  /*11c70*/  ISETP.GE.AND P1, PT, R12, R3, PT ;  /* 0x000000030c00720c */ /* 0x000fe20003f26270 */
[----:B------:R-:W3:Y:S01]  /*11c80*/  SHFL.IDX PT, R20, R6, RZ, 0x181f ;  /* 0x00181fff06147589 */ /* 0x000ee200000e0000 */
[----:B------:R-:W-:-:S03]  /*11c90*/  VIADD R12, R0, 0x80 ;  /* 0x00000080000c7836 */ /* 0x000fc60000000000 */
[----:B------:R1:W-:Y:S02]  /*11ca0*/  @!P2 LDGSTS.E.BYPASS.LTC128B.128 [R27+0xb400], desc[UR48][R4.64], !P0 ;  /* 0x0b400000041bafae */ /* 0x0003e4000c101d70 */
[----:B------:R-:W-:Y:S01]  /*11cb0*/  ISETP.GE.AND P2, PT, R12, R3, PT ;  /* 0x000000030c00720c */ /* 0x000fe20003f46270 */
[----:B------:R-:W-:-:S05]  /*11cc0*/  VIADD R12, R0, 0xa0 ;  /* 0x000000a0000c7836 */ /* 0x000fca0000000000 */
[C---:B------:R-:W-:Y:S02]  /*11cd0*/  @!P1 LEA R21, R10.reuse, UR38, 0x1 ;  /* 0x000000260a159c11 */ /* 0x040fe4000f8e08ff */
[----:B-1----:R-:W-:Y:S02]  /*11ce0*/  @!P1 LEA R4, P3, R17, R14, 0x1 ;  /* 0x0000000e11049211 */ /* 0x002fe400078608ff */
[----:B------:R-:W1:Y:S03]  /*11cf0*/  SHFL.IDX PT, R14, R7, 0x1, 0x181f ;  /* 0x00381f00070e7f89 */ /* 0x000e6600000e0000 */
[----:B------:R-:W-:Y:S01]  /*11d00*/  @!P2 LEA R27, R10, UR38, 0x1 ;  /* 0x000000260a1bac11 */ /* 0x000fe2000f8e08ff */
[----:B------:R-:W-:Y:S02]  /*11d10*/  @!P1 IMAD.X R5, RZ, RZ, R8, P3 ;  /* 0x000000ffff059224 */ /* 0x000fe400018e0608 */
[----:B------:R-:W-:-:S03]  /*11d20*/  VIADD R8, R0, 0x90 ;  /* 0x0000009000087836 */ /* 0x000fc60000000000 */
[----:B------:R2:W-:Y:S02]  /*11d30*/  @!P1 LDGSTS.E.BYPASS.LTC128B.128 [R21+0xbc00], desc[UR48][R4.64], !P0 ;  /* 0x0bc0000004159fae */ /* 0x0005e4000c101d70 */
[----:B--2---:R-:W-:-:S05]  /*11d40*/  @!P2 LEA R4, P1, R17, R28, 0x1 ;  /* 0x0000001c1104a211 */ /* 0x004fca00078208ff */
[----:B---3--:R-:W-:Y:S01]  /*11d50*/  @!P2 IMAD.X R5, RZ, RZ, R20, P1 ;  /* 0x000000ffff05a224 */ /* 0x008fe200008e0614 */
[-C--:B------:R-:W-:Y:S01]  /*11d60*/  ISETP.GE.AND P1, PT, R8, R3.reuse, PT ;  /* 0x000000030800720c */ /* 0x080fe20003f26270 */
[----:B------:R-:W2:Y:S04]  /*11d70*/  SHFL.IDX PT, R20, R7, 0x2, 0x181f ;  /* 0x00581f0007147f89 */ /* 0x000ea800000e0000 */
[----:B------:R-:W3:Y:S04]  /*11d80*/  SHFL.IDX PT, R8, R6, 0x2, 0x181f ;  /* 0x00581f0006087f89 */ /* 0x000ee800000e0000 */
[----:B------:R1:W-:Y:S01]  /*11d90*/  @!P2 LDGSTS.E.BYPASS.LTC128B.128 [R27+0xc400], desc[UR48][R4.64], !P0 ;  /* 0x0c400000041bafae */ /* 0x0003e2000c101d70 */
[----:B------:R-:W-:-:S03]  /*11da0*/  ISETP.GE.AND P2, PT, R12, R3, PT ;  /* 0x000000030c00720c */ /* 0x000fc60003f46270 */
[----:B------:R-:W4:Y:S01]  /*11db0*/  SHFL.IDX PT, R6, R6, 0x3, 0x181f ;  /* 0x00781f0006067f89 */ /* 0x000f2200000e0000 */
[----:B-1----:R-:W-:-:S09]  /*11dc0*/  @!P1 LEA R4, P3, R17, R14, 0x1 ;  /* 0x0000000e11049211 */ /* 0x002fd200078608ff */
[C---:B------:R-:W-:Y:S01]  /*11dd0*/  @!P2 LEA R21, R10.reuse, UR38, 0x1 ;  /* 0x000000260a15ac11 */ /* 0x040fe2000f8e08ff */
[----:B------:R1:W0:Y:S01]  /*11de0*/  SHFL.IDX PT, R14, R7, 0x3, 0x181f ;  /* 0x00781f00070e7f89 */ /* 0x00022200000e0000 */
[----:B------:R-:W-:Y:S01]  /*11df0*/  @!P1 IMAD.X R5, RZ, RZ, R9, P3 ;  /* 0x000000ffff059224 */ /* 0x000fe200018e0609 */
[----:B------:R-:W-:-:S05]  /*11e00*/  @!P1 LEA R9, R10, UR38, 0x1 ;  /* 0x000000260a099c11 */ /* 0x000fca000f8e08ff */
[----:B------:R2:W-:Y:S02]  /*11e10*/  @!P1 LDGSTS.E.BYPASS.LTC128B.128 [R9+0xcc00], desc[UR48][R4.64], !P0 ;  /* 0x0cc0000004099fae */ /* 0x0005e4000c101d70 */
[----:B--2---:R-:W-:-:S05]  /*11e20*/  @!P2 LEA R4, P1, R17, R20, 0x1 ;  /* 0x000000141104a211 */ /* 0x004fca00078208ff */
[----:B---3--:R-:W-:-:S05]  /*11e30*/  @!P2 IMAD.X R5, RZ, RZ, R8, P1 ;  /* 0x000000ffff05a224 */ /* 0x008fca00008e0608 */
[----:B0---4-:R1:W-:Y:S03]  /*11e40*/  @!P2 LDGSTS.E.BYPASS.LTC128B.128 [R21+0xd400], desc[UR48][R4.64], !P0 ;  /* 0x0d4000000415afae */ /* 0x0113e6000c101d70 */
.L_x_13144:
[----:B------:R-:W-:-:S05]  /*11e50*/  VIADD R0, R0, 0xb0 ;  /* 0x000000b000007836 */ /* 0x000fca0000000000 */
[----:B------:R-:W-:Y:S01]  /*11e60*/  ISETP.GE.AND P1, PT, R0, R3, PT ;  /* 0x000000030000720c */ /* 0x000fe20003f26270 */
[----:B------:R-:W-:-:S05]  /*11e70*/  IMAD.MOV.U32 R0, RZ, RZ, 0x1 ;  /* 0x00000001ff007424 */ /* 0x000fca00078e00ff */
[----:B------:R-:W-:-:S07]  /*11e80*/  SHF.L.U32 R0, R0, 0x1f, RZ ;  /* 0x0000001f00007819 */ /* 0x000fce00000006ff */
        /* <DEDUP_REMOVED lines=12> */
[----:B0-----:R-:W-:-:S05]  /*11f50*/  VIADD R3, R26, 0xfffffffe ;  /* 0xfffffffe1a037836 */ /* 0x001fca0000000000 */
[----:B------:R-:W-:Y:S01]  /*11f60*/  ISETP.GE.AND P1, PT, R3, UR41, PT ;  /* 0x0000002903007c0c */ /* 0x000fe2000bf26270 */
[----:B------:R-:W0:Y:S02]  /*11f70*/  SYNCS.PHASECHK.TRANS64.TRYWAIT P0, [UR38+0x16820], R0 ;  /* 0x01682000ff0075a7 */ /* 0x000e240008000166 */
[----:B0-----:R-:W-:Y:S10]  /*11f80*/  @!P0 BRA `(.L_x_13055) ;  /* 0x0000002c00288947 */ /* 0x001ff40003800000 */
.L_x_13145:
[----:B------:R-:W-:Y:S02]  /*11f90*/  IMAD.MOV.U32 R12, RZ, RZ, 0x1 ;  /* 0x00000001ff0c7424 */ /* 0x000fe400078e00ff */
        /* <DEDUP_REMOVED lines=26> */
.L_x_13084:
        /* <DEDUP_REMOVED lines=12> */
[----:B0-----:R-:W-:-:S13]  /*12200*/  ISETP.NE.AND P0, PT, R14, 0x1, PT ;  /* 0x000000010e00780c */ /* 0x001fda0003f05270 */
[----:B------:R-:W0:Y:S02]  /*12210*/  @P0 LDC.64 R4, c[0x0][0x440] ;  /* 0x00011000ff040b82 */ /* 0x000e240000000a00 */
[----:B0-----:R-:W-:-:S05]  /*12220*/  @P0 IMAD.HI.U32 R4, R3, R4, RZ ;  /* 0x0000000403040227 */ /* 0x001fca00078e00ff */
[----:B------:R-:W-:Y:S01]  /*12230*/  @P0 SHF.R.U32.HI R13, RZ, R5, R4 ;  /* 0x00000005ff0d0219 */ /* 0x000fe20000011604 */
[----:B------:R-:W-:-:S03]  /*12240*/  IMAD R4, R24, UR4, RZ ;  /* 0x0000000418047c24 */ /* 0x000fc6000f8e02ff */
[--C-:B------:R-:W-:Y:S01]  /*12250*/  SHF.R.S32.HI R5, RZ, 0x1f, R13.reuse ;  /* 0x0000001fff057819 */ /* 0x100fe2000001140d */
        /* <DEDUP_REMOVED lines=10> */
.L_x_13060:
[----:B------:R-:W1:Y:S01]  /*12300*/  SYNCS.PHASECHK.TRANS64.TRYWAIT P0, [UR38+0x16848], R12 ;  /* 0x0168480cff0075a7 */ /* 0x000e620008000166 */
[----:B------:R-:W-:Y:S01]  /*12310*/  BSSY B2, `(.L_x_13061) ;  /* 0x0000003000027945 */ /* 0x000fe20003800000 */
[----:B------:R-:W-:-:S03]  /*12320*/  ISETP.NE.AND P2, PT, R19, RZ, PT ;  /* 0x000000ff1300720c */ /* 0x000fc60003f45270 */
[----:B-1----:R-:W-:Y:S10]  /*12330*/  @!P0 BRA `(.L_x_13062) ;  /* 0x0000002800548947 */ /* 0x002ff40003800000 */
.L_x_13146:
[----:B------:R-:W-:Y:S05]  /*12340*/  BSYNC B2 ;  /* 0x0000000000027941 */ /* 0x000fea0003800000 */
.L_x_13061:
[----:B------:R-:W-:Y:S04]  /*12350*/  BSSY B2, `(.L_x_13063) ;  /* 0x0000007000027945 */ /* 0x000fe80003800000 */
[----:B------:R-:W-:Y:S05]  /*12360*/  @P2 BRA `(.L_x_13064) ;  /* 0x0000000000142947 */ /* 0x000fea0003800000 */
[----:B------:R-:W-:Y:S01]  /*12370*/  ISETP.NE.AND P0, PT, R8, RZ, PT ;  /* 0x000000ff0800720c */ /* 0x000fe20003f05270 */
[----:B0-----:R-:W-:-:S04]  /*12380*/  IMAD.MOV.U32 R4, RZ, RZ, 0x4000 ;  /* 0x00004000ff047424 */ /* 0x001fc800078e00ff */
[----:B------:R1:W-:Y:S08]  /*12390*/  SYNCS.ARRIVE.TRANS64 RZ, [UR38+0x16838], R4 ;  /* 0x01683804ffff79a7 */ /* 0x0003f00008000026 */
[----:B-1----:R-:W-:Y:S05]  /*123a0*/  @!P0 BRA `(.L_x_13064) ;  /* 0x0000000000048947 */ /* 0x002fea0003800000 */
[----:B------:R-:W-:Y:S01]  /*123b0*/  BPT.TRAP 0x1 ;  /* 0x000000040000795c */ /* 0x000fe20000300000 */
.L_x_13064:
[----:B------:R-:W-:Y:S05]  /*123c0*/  BSYNC B2 ;  /* 0x0000000000027941 */ /* 0x000fea0003800000 */
.L_x_13063:
        /* <DEDUP_REMOVED lines=11> */
.L_x_13065:
        /* <DEDUP_REMOVED lines=10> */
.L_x_13147:
[----:B------:R-:W-:Y:S05]  /*12520*/  BSYNC B2 ;  /* 0x0000000000027941 */ /* 0x000fea0003800000 */
.L_x_13066:
        /* <DEDUP_REMOVED lines=9> */
.L_x_13069:
[----:B------:R-:W-:Y:S05]  /*125c0*/  BSYNC B2 ;  /* 0x0000000000027941 */ /* 0x000fea0003800000 */
.L_x_13068:
        /* <DEDUP_REMOVED lines=10> */
.L_x_13070:
        /* <DEDUP_REMOVED lines=10> */
.L_x_13059:
[----:B------:R-:W-:Y:S05]  /*12710*/  BSYNC B1 ;  /* 0x0000000000017941 */ /* 0x000fea0003800000 */
.L_x_13058:
        /* <DEDUP_REMOVED lines=27> */
.L_x_13073:
[----:B------:R-:W1:Y:S01]  /*128d0*/  SYNCS.PHASECHK.TRANS64.TRYWAIT P0, [UR38+0x16840], R14 ;  /* 0x0168400eff0075a7 */ /* 0x000e620008000166 */
[----:B------:R-:W-:Y:S01]  /*128e0*/  BSSY B2, `(.L_x_13074) ;  /* 0x0000003000027945 */ /* 0x000fe20003800000 */
[----:B------:R-:W-:-:S03]  /*128f0*/  ISETP.NE.AND P2, PT, R19, RZ, PT ;  /* 0x000000ff1300720c */ /* 0x000fc60003f45270 */
[----:B-1----:R-:W-:Y:S10]  /*12900*/  @!P0 BRA `(.L_x_13075) ;  /* 0x0000002400108947 */ /* 0x002ff40003800000 */
.L_x_13148:
[----:B------:R-:W-:Y:S05]  /*12910*/  BSYNC B2 ;  /* 0x0000000000027941 */ /* 0x000fea0003800000 */
.L_x_13074:
[----:B------:R-:W-:Y:S04]  /*12920*/  BSSY B2, `(.L_x_13076) ;  /* 0x0000007000027945 */ /* 0x000fe80003800000 */
[----:B------:R-:W-:Y:S05]  /*12930*/  @P2 BRA `(.L_x_13077) ;  /* 0x0000000000142947 */ /* 0x000fea0003800000 */
[----:B------:R-:W-:Y:S01]  /*12940*/  ISETP.NE.AND P0, PT, R8, RZ, PT ;  /* 0x000000ff0800720c */ /* 0x000fe20003f05270 */
[----:B0-----:R-:W-:-:S04]  /*12950*/  IMAD.MOV.U32 R4, RZ, RZ, 0x4000 ;  /* 0x00004000ff047424 */ /* 0x001fc800078e00ff */
[----:B------:R1:W-:Y:S08]  /*12960*/  SYNCS.ARRIVE.TRANS64 RZ, [UR38+0x16830], R4 ;  /* 0x01683004ffff79a7 */ /* 0x0003f00008000026 */
[----:B-1----:R-:W-:Y:S05]  /*12970*/  @!P0 BRA `(.L_x_13077) ;  /* 0x0000000000048947 */ /* 0x002fea0003800000 */
[----:B------:R-:W-:Y:S01]  /*12980*/  BPT.TRAP 0x1 ;  /* 0x000000040000795c */ /* 0x000fe20000300000 */
.L_x_13077:
[----:B------:R-:W-:Y:S05]  /*12990*/  BSYNC B2 ;  /* 0x0000000000027941 */ /* 0x000fea0003800000 */
.L_x_13076:
        /* <DEDUP_REMOVED lines=11> */
.L_x_13078:
        /* <DEDUP_REMOVED lines=12> */
.L_x_13149:
[----:B------:R-:W-:Y:S05]  /*12b10*/  BSYNC B2 ;  /* 0x0000000000027941 */ /* 0x000fea0003800000 */
.L_x_13079:
        /* <DEDUP_REMOVED lines=9> */
.L_x_13082:
[----:B------:R-:W-:Y:S05]  /*12bb0*/  BSYNC B2 ;  /* 0x0000000000027941 */ /* 0x000fea0003800000 */
.L_x_13081:
        /* <DEDUP_REMOVED lines=10> */
.L_x_13083:
        /* <DEDUP_REMOVED lines=10> */
.L_x_13072:
[----:B------:R-:W-:Y:S05]  /*12d00*/  BSYNC B1 ;  /* 0x0000000000017941 */ /* 0x000fea0003800000 */
.L_x_13071:
[----:B------:R-:W-:Y:S02]  /*12d10*/  VIADD R3, R3, 0xfffffffe ;  /* 0xfffffffe03037836 */ /* 0x000fe40000000000 */
[----:B------:R-:W-:Y:S01]  /*12d20*/  IMAD.MOV.U32 R11, RZ, RZ, R12 ;  /* 0x000000ffff0b7224 */ /* 0x000fe200078e000c */
[----:B------:R-:W-:Y:S06]  /*12d30*/  @P1 BRA `(.L_x_13084) ;  /* 0xfffffff400001947 */ /* 0x000fec000383ffff */
[----:B------:R-:W-:Y:S05]  /*12d40*/  BSYNC B0 ;  /* 0x0000000000007941 */ /* 0x000fea0003800000 */
.L_x_13057:
        /* <DEDUP_REMOVED lines=28> */
.L_x_13086:
[----:B------:R-:W1:Y:S01]  /*12f10*/  SYNCS.PHASECHK.TRANS64.TRYWAIT P0, [UR38+0x16848], R9 ;  /* 0x01684809ff0075a7 */ /* 0x000e620008000166 */
[----:B------:R-:W-:Y:S01]  /*12f20*/  BSSY B1, `(.L_x_13087) ;  /* 0x0000003000017945 */ /* 0x000fe20003800000 */
[----:B------:R-:W-:-:S03]  /*12f30*/  ISETP.NE.AND P1, PT, R19, RZ, PT ;  /* 0x000000ff1300720c */ /* 0x000fc60003f25270 */
[----:B-1----:R-:W-:Y:S10]  /*12f40*/  @!P0 BRA `(.L_x_13088) ;  /* 0x0000001c00b08947 */ /* 0x002ff40003800000 */
.L_x_13150:
[----:B------:R-:W-:Y:S05]  /*12f50*/  BSYNC B1 ;  /* 0x0000000000017941 */ /* 0x000fea0003800000 */
.L_x_13087:
[----:B------:R-:W-:Y:S04]  /*12f60*/  BSSY B1, `(.L_x_13089) ;  /* 0x0000007000017945 */ /* 0x000fe80003800000 */
[----:B------:R-:W-:Y:S05]  /*12f70*/  @P1 BRA `(.L_x_13090) ;  /* 0x0000000000141947 */ /* 0x000fea0003800000 */
[----:B------:R-:W-:Y:S01]  /*12f80*/  ISETP.NE.AND P0, PT, R8, RZ, PT ;  /* 0x000000ff0800720c */ /* 0x000fe20003f05270 */
[----:B0-----:R-:W-:-:S04]  /*12f90*/  IMAD.MOV.U32 R4, RZ, RZ, 0x4000 ;  /* 0x00004000ff047424 */ /* 0x001fc800078e00ff */
[----:B------:R1:W-:Y:S08]  /*12fa0*/  SYNCS.ARRIVE.TRANS64 RZ, [UR38+0x16838], R4 ;  /* 0x01683804ffff79a7 */ /* 0x0003f00008000026 */
[----:B-1----:R-:W-:Y:S05]  /*12fb0*/  @!P0 BRA `(.L_x_13090) ;  /* 0x0000000000048947 */ /* 0x002fea0003800000 */
[----:B------:R-:W-:Y:S01]  /*12fc0*/  BPT.TRAP 0x1 ;  /* 0x000000040000795c */ /* 0x000fe20000300000 */
.L_x_13090:
[----:B------:R-:W-:Y:S05]  /*12fd0*/  BSYNC B1 ;  /* 0x0000000000017941 */ /* 0x000fea0003800000 */
.L_x_13089:
        /* <DEDUP_REMOVED lines=11> */
.L_x_13091:
        /* <DEDUP_REMOVED lines=11> */
.L_x_13151:
[----:B------:R-:W-:Y:S05]  /*13140*/  BSYNC B1 ;  /* 0x0000000000017941 */ /* 0x000fea0003800000 */
.L_x_13092:
        /* <DEDUP_REMOVED lines=9> */
.L_x_13095:
[----:B------:R-:W-:Y:S05]  /*131e0*/  BSYNC B1 ;  /* 0x0000000000017941 */ /* 0x000fea0003800000 */
.L_x_13094:
        /* <DEDUP_REMOVED lines=10> */
.L_x_13096:
        /* <DEDUP_REMOVED lines=10> */
.L_x_13085:
[----:B------:R-:W-:Y:S05]  /*13330*/  BSYNC B0 ;  /* 0x0000000000007941 */ /* 0x000fea0003800000 */
.L_x_13056:
        /* <DEDUP_REMOVED lines=9> */
.L_x_13152:
[----:B------:R-:W-:Y:S05]  /*133d0*/  BSYNC B1 ;  /* 0x0000000000017941 */ /* 0x000fea0003800000 */
.L_x_13099:
[----:B------:R-:W-:Y:S04]  /*133e0*/  BSSY B1, `(.L_x_13101) ;  /* 0x0000007000017945 */ /* 0x000fe80003800000 */
[----:B------:R-:W-:Y:S05]  /*133f0*/  @P1 BRA `(.L_x_13102) ;  /* 0x0000000000141947 */ /* 0x000fea0003800000 */
[----:B------:R-:W-:Y:S01]  /*13400*/  LOP3.LUT P0, RZ, R2, 0x1f, RZ, 0xc0, !PT ;  /* 0x0000001f02ff7812 */ /* 0x000fe2000780c0ff */
[----:B0-----:R-:W-:-:S04]  /*13410*/  IMAD.MOV.U32 R3, RZ, RZ, 0x4000 ;  /* 0x00004000ff037424 */ /* 0x001fc800078e00ff */
[----:B------:R1:W-:Y:S08]  /*13420*/  SYNCS.ARRIVE.TRANS64 RZ, [R4+URZ+0x16850], R3 ;  /* 0x0168500304ff79a7 */ /* 0x0003f0000800003f */
[----:B------:R-:W-:Y:S05]  /*13430*/  @!P0 BRA `(.L_x_13102) ;  /* 0x0000000000048947 */ /* 0x000fea0003800000 */
[----:B------:R-:W-:Y:S01]  /*13440*/  BPT.TRAP 0x1 ;  /* 0x000000040000795c */ /* 0x000fe20000300000 */
.L_x_13102:
[----:B------:R-:W-:Y:S05]  /*13450*/  BSYNC B1 ;  /* 0x0000000000017941 */ /* 0x000fea0003800000 */
.L_x_13101:
        /* <DEDUP_REMOVED lines=13> */
.L_x_13103:
        /* <DEDUP_REMOVED lines=8> */
.L_x_13098:
[----:B------:R-:W-:Y:S05]  /*135b0*/  BSYNC B0 ;  /* 0x0000000000007941 */ /* 0x000fea0003800000 */
.L_x_13097:
[----:B------:R-:W-:Y:S02]  /*135c0*/  VIADD R0, R0, 0x1 ;  /* 0x0000000100007836 */ /* 0x000fe40000000000 */
[----:B01----:R-:W-:-:S03]  /*135d0*/  IMAD.MOV.U32 R4, RZ, RZ, RZ ;  /* 0x000000ffff047224 */ /* 0x003fc600078e00ff */
[----:B------:R-:W-:-:S04]  /*135e0*/  ISETP.NE.AND P0, PT, R0, 0x2, PT ;  /* 0x000000020000780c */ /* 0x000fc80003f05270 */
[----:B------:R-:W-:Y:S02]  /*135f0*/  SEL R3, RZ, 0x1, P0 ;  /* 0x00000001ff037807 */ /* 0x000fe40000000000 */
[----:B------:R-:W-:Y:S02]  /*13600*/  SEL R0, R0, RZ, P0 ;  /* 0x000000ff00007207 */ /* 0x000fe40000000000 */
[----:B------:R-:W-:-:S07]  /*13610*/  LOP3.LUT R3, R12, R3, RZ, 0x3c, !PT ;  /* 0x000000030c037212 */ /* 0x000fce00078e3cff */
.L_x_13036:
[----:B------:R-:W0:Y:S01]  /*13620*/  S2R R5, SR_CgaCtaId ;  /* 0x0000000000057919 */ /* 0x000e220000008800 */
[----:B------:R-:W-:Y:S02]  /*13630*/  MOV R2, 0x400 ;  /* 0x0000040000027802 */ /* 0x000fe40000000f00 */
[----:B------:R-:W-:Y:S02]  /*13640*/  SHF.L.U32 R4, R4, 0x1f, RZ ;  /* 0x0000001f04047819 */ /* 0x000fe400000006ff */
[----:B0-----:R-:W-:-:S04]  /*13650*/  LEA R7, R5, R2, 0x18 ;  /* 0x0000000205077211 */ /* 0x001fc800078ec0ff */
[----:B------:R-:W0:Y:S02]  /*13660*/  SYNCS.PHASECHK.TRANS64.TRYWAIT P0, [R7+URZ+0x16820], R4 ;  /* 0x01682004070075a7 */ /* 0x000e24000800017f */
[----:B0-----:R-:W-:Y:S05]  /*13670*/  @!P0 BRA `(.L_x_13104) ;  /* 0x0000001800288947 */ /* 0x001fea0003800000 */
.L_x_13153:
[----:B------:R-:W-:-:S03]  /*13680*/  UMOV UR4, 0xffffffff ;  /* 0xffffffff00047882 */ /* 0x000fc60000000000 */
[----:B------:R-:W-:Y:S05]  /*13690*/  BRA.DIV UR4, `(.L_x_13105) ;  /* 0x0000001a04347947 */ /* 0x000fea000b800000 */
[----:B------:R1:W2:Y:S02]  /*136a0*/  SHFL.IDX PT, R14, R16, RZ, 0x1f ;  /* 0x00001fff100e7589 */ /* 0x0002a400000e0000 */
.L_x_13156:
[----:B--2---:R-:W-:-:S13]  /*136b0*/  ISETP.NE.AND P0, PT, R14, RZ, PT ;  /* 0x000000ff0e00720c */ /* 0x004fda0003f05270 */
[----:B------:R-:W-:Y:S05]  /*136c0*/  @P0 BRA `(.L_x_12952) ;  /* 0x0000000000880947 */ /* 0x000fea0003800000 */
[----:B------:R-:W-:-:S03]  /*136d0*/  UMOV UR4, 0xffffffff ;  /* 0xffffffff00047882 */ /* 0x000fc60000000000 */
[----:B------:R-:W-:Y:S05]  /*136e0*/  BRA.DIV UR4, `(.L_x_13106) ;  /* 0x0000001a04487947 */ /* 0x000fea000b800000 */
[----:B------:R-:W-:-:S13]  /*136f0*/  ELECT P6, URZ, PT ;  /* 0x00000000003f782f */ /* 0x000fda00038c0000 */
.L_x_13159:
[----:B------:R-:W-:Y:S05]  /*13700*/  @!P6 BRA `(.L_x_12952) ;  /* 0x000000000078e947 */ /* 0x000fea0003800000 */
[----:B------:R-:W-:-:S06]  /*13710*/  ULOP3.LUT UR4, UR45, 0x2, URZ, 0xfc, !UPT ;  /* 0x000000022d047892 */ /* 0x000fcc000f8efc3f */
[----:B------:R-:W-:-:S05]  /*13720*/  IMAD.U32 R2, RZ, RZ, UR4 ;  /* 0x00000004ff027e24 */ /* 0x000fca000f8e00ff */
[----:B------:R-:W-:-:S13]  /*13730*/  ISETP.NE.AND P2, PT, R2, 0x3, PT ;  /* 0x000000030200780c */ /* 0x000fda0003f45270 */
[----:B------:R-:W-:Y:S05]  /*13740*/  @!P2 BRA `(.L_x_13107) ;  /* 0x000000000004a947 */ /* 0x000fea0003800000 */
[----:B------:R-:W-:Y:S01]  /*13750*/  BPT.TRAP 0x1 ;  /* 0x000000040000795c */ /* 0x000fe20000300000 */
.L_x_13107:
        /* <DEDUP_REMOVED lines=12> */
.L_x_13160:
[----:B------:R-:W2:Y:S02]  /*13820*/  SYNCS.PHASECHK.TRANS64.TRYWAIT P0, [R3+URZ], R2 ;  /* 0x00000002030075a7 */ /* 0x000ea4000800017f */
[----:B--2---:R-:W-:Y:S05]  /*13830*/  @!P0 BRA `(.L_x_13109) ;  /* 0x0000001800288947 */ /* 0x004fea0003800000 */
.L_x_13161:
[----:B------:R-:W-:Y:S05]  /*13840*/  @!P2 BRA `(.L_x_13110) ;  /* 0x000000000004a947 */ /* 0x000fea0003800000 */
[----:B------:R-:W-:Y:S01]  /*13850*/  BPT.TRAP 0x1 ;  /* 0x000000040000795c */ /* 0x000fe20000300000 */
.L_x_13110:
[----:B--2---:R-:W-:-:S04]  /*13860*/  VIADD R3, R7, 0x16860 ;  /* 0x0001686007037836 */ /* 0x004fc80000000000 */
[----:B------:R-:W-:-:S04]  /*13870*/  IMAD R0, R0, 0x8, R3 ;  /* 0x0000000800007824 */ /* 0x000fc800078e0203 */
[----:B------:R-:W2:Y:S02]  /*13880*/  SYNCS.PHASECHK.TRANS64.TRYWAIT P0, [R0+URZ], R5 ;  /* 0x00000005000075a7 */ /* 0x000ea4000800017f */
[----:B--2---:R-:W-:Y:S05]  /*13890*/  @!P0 BRA `(.L_x_13111) ;  /* 0x0000001800248947 */ /* 0x004fea0003800000 */
.L_x_13162:
[----:B------:R-:W-:-:S07]  /*138a0*/  IMAD R3, R8, 0x8, R3 ;  /* 0x0000000808037824 */ /* 0x000fce00078e0203 */
.L_x_13112:
[----:B---3--:R3:W4:Y:S02]  /*138b0*/  SYNCS.PHASECHK.TRANS64.TRYWAIT P0, [R3+URZ], R2 ;  /* 0x00000002030075a7 */ /* 0x008724000800017f */
[----:B----4-:R-:W-:Y:S05]  /*138c0*/  @!P0 NANOSLEEP.SYNCS 0x989680 ;  /* 0x009896800000895d */ /* 0x010fea0003900000 */
[----:B------:R-:W4:Y:S02]  /*138d0*/  @!P0 SYNCS.PHASECHK.TRANS64 P0, [R3+URZ], R2 ;  /* 0x00000002030085a7 */ /* 0x000f24000800007f */
[----:B----4-:R-:W-:Y:S05]  /*138e0*/  @!P0 BRA `(.L_x_13112) ;  /* 0xfffffffc00f08947 */ /* 0x010fea000383ffff */
.L_x_12952:
[----:B------:R-:W-:Y:S05]  /*138f0*/  BSYNC B6 ;  /* 0x0000000000067941 */ /* 0x000fea0003800000 */
.L_x_12949:
[----:B------:R-:W-:Y:S05]  /*13900*/  EXIT ;  /* 0x000000000000794d */ /* 0x000fea0003800000 */
.L_x_12962:
[----:B0-----:R-:W-:-:S04]  /*13910*/  IMAD.U32 R3, RZ, RZ, UR38 ;  /* 0x00000026ff037e24 */ /* 0x001fc8000f8e00ff */
[----:B------:R0:W1:Y:S03]  /*13920*/  SYNCS.PHASECHK.TRANS64.TRYWAIT P0, [R3+URZ+0x16800], R0 ;  /* 0x01680000030075a7 */ /* 0x000066000800017f */
[----:B-1----:R-:W-:Y:S05]  /*13930*/  @!P0 NANOSLEEP.SYNCS 0x989680 ;  /* 0x009896800000895d */ /* 0x002fea0003900000 */
[----:B------:R-:W1:Y:S02]  /*13940*/  @!P0 SYNCS.PHASECHK.TRANS64 P0, [R3+URZ+0x16800], R0 ;  /* 0x01680000030085a7 */ /* 0x000e64000800007f */
[----:B-1----:R-:W-:Y:S05]  /*13950*/  @!P0 BRA `(.L_x_12962) ;  /* 0xfffffffc00ec8947 */ /* 0x002fea000383ffff */
[----:B------:R-:W-:Y:S05]  /*13960*/  BRA `(.L_x_13113) ;  /* 0xfffffedc004c7947 */ /* 0x000fea000383ffff */
.L_x_12966:
[----:B-1----:R-:W-:-:S04]  /*13970*/  IMAD.U32 R3, RZ, RZ, UR38 ;  /* 0x00000026ff037e24 */ /* 0x002fc8000f8e00ff */
[----:B------:R1:W2:Y:S03]  /*13980*/  SYNCS.PHASECHK.TRANS64.TRYWAIT P2, [R3+URZ+0x16830], R0 ;  /* 0x01683000030075a7 */ /* 0x0002a6000804017f */
[----:B--2---:R-:W-:Y:S05]  /*13990*/  @!P2 NANOSLEEP.SYNCS 0x989680 ;  /* 0x009896800000a95d */ /* 0x004fea0003900000 */
[----:B------:R-:W2:Y:S02]  /*139a0*/  @!P2 SYNCS.PHASECHK.TRANS64 P2, [R3+URZ+0x16830], R0 ;  /* 0x016830000300a5a7 */ /* 0x000ea4000804007f */
[----:B--2---:R-:W-:Y:S05]  /*139b0*/  @!P2 BRA `(.L_x_12966) ;  /* 0xfffffffc00eca947 */ /* 0x004fea000383ffff */
[----:B------:R-:W-:Y:S05]  /*139c0*/  BRA `(.L_x_12965) ;  /* 0xfffffedc006c7947 */ /* 0x000fea000383ffff */
.L_x_12982:
[----:B-1----:R-:W-:-:S04]  /*139d0*/  IMAD.U32 R13, RZ, RZ, UR10 ;  /* 0x0000000aff0d7e24 */ /* 0x002fc8000f8e00ff */
[----:B------:R1:W2:Y:S03]  /*139e0*/  SYNCS.PHASECHK.TRANS64.TRYWAIT P2, [R13+URZ+0x16830], R10 ;  /* 0x0168300a0d0075a7 */ /* 0x0002a6000804017f */
[----:B--2---:R-:W-:Y:S05]  /*139f0*/  @!P2 NANOSLEEP.SYNCS 0x989680 ;  /* 0x009896800000a95d */ /* 0x004fea0003900000 */
[----:B------:R-:W2:Y:S02]  /*13a00*/  @!P2 SYNCS.PHASECHK.TRANS64 P2, [R13+URZ+0x16830], R10 ;  /* 0x0168300a0d00a5a7 */ /* 0x000ea4000804007f */
[----:B--2---:R-:W-:Y:S05]  /*13a10*/  @!P2 BRA `(.L_x_12982) ;  /* 0xfffffffc00eca947 */ /* 0x004fea000383ffff */
[----:B------:R-:W-:Y:S05]  /*13a20*/  BRA `(.L_x_12979) ;  /* 0xffffff1800607947 */ /* 0x000fea000383ffff */
.L_x_12986:
[----:B-1----:R-:W-:-:S04]  /*13a30*/  IMAD.U32 R13, RZ, RZ, UR10 ;  /* 0x0000000aff0d7e24 */ /* 0x002fc8000f8e00ff */
[----:B------:R1:W2:Y:S03]  /*13a40*/  SYNCS.PHASECHK.TRANS64.TRYWAIT P2, [R13+URZ+0x16850], R10 ;  /* 0x0168500a0d0075a7 */ /* 0x0002a6000804017f */
[----:B--2---:R-:W-:Y:S05]  /*13a50*/  @!P2 NANOSLEEP.SYNCS 0x989680 ;  /* 0x009896800000a95d */ /* 0x004fea0003900000 */
[----:B------:R-:W2:Y:S02]  /*13a60*/  @!P2 SYNCS.PHASECHK.TRANS64 P2, [R13+URZ+0x16850], R10 ;  /* 0x0168500a0d00a5a7 */ /* 0x000ea4000804007f */
[----:B--2---:R-:W-:Y:S05]  /*13a70*/  @!P2 BRA `(.L_x_12986) ;  /* 0xfffffffc00eca947 */ /* 0x004fea000383ffff */
[----:B------:R-:W-:Y:S05]  /*13a80*/  BRA `(.L_x_12983) ;  /* 0xffffff1800d87947 */ /* 0x000fea000383ffff */
.L_x_13003:
[----:B-1----:R-:W-:-:S04]  /*13a90*/  IMAD.U32 R14, RZ, RZ, UR10 ;  /* 0x0000000aff0e7e24 */ /* 0x002fc8000f8e00ff */
[----:B------:R1:W2:Y:S03]  /*13aa0*/  SYNCS.PHASECHK.TRANS64.TRYWAIT P2, [R14+URZ+0x16830], R7 ;  /* 0x016830070e0075a7 */ /* 0x0002a6000804017f */
[----:B--2---:R-:W-:Y:S05]  /*13ab0*/  @!P2 NANOSLEEP.SYNCS 0x989680 ;  /* 0x009896800000a95d */ /* 0x004fea0003900000 */
[----:B------:R-:W2:Y:S02]  /*13ac0*/  @!P2 SYNCS.PHASECHK.TRANS64 P2, [R14+URZ+0x16830], R7 ;  /* 0x016830070e00a5a7 */ /* 0x000ea4000804007f */
[----:B--2---:R-:W-:Y:S05]  /*13ad0*/  @!P2 BRA `(.L_x_13003) ;  /* 0xfffffffc00eca947 */ /* 0x004fea000383ffff */
[----:B------:R-:W-:Y:S05]  /*13ae0*/  BRA `(.L_x_13000) ;  /* 0xffffff5000547947 */ /* 0x000fea000383ffff */
.L_x_13007:
[----:B-1----:R-:W-:-:S04]  /*13af0*/  IMAD.U32 R14, RZ, RZ, UR10 ;  /* 0x0000000aff0e7e24 */ /* 0x002fc8000f8e00ff */
[----:B------:R1:W2:Y:S03]  /*13b00*/  SYNCS.PHASECHK.TRANS64.TRYWAIT P2, [R14+URZ+0x16850], R7 ;  /* 0x016850070e0075a7 */ /* 0x0002a6000804017f */
[----:B--2---:R-:W-:Y:S05]  /*13b10*/  @!P2 NANOSLEEP.SYNCS 0x989680 ;  /* 0x009896800000a95d */ /* 0x004fea0003900000 */
[----:B------:R-:W2:Y:S02]  /*13b20*/  @!P2 SYNCS.PHASECHK.TRANS64 P2, [R14+URZ+0x16850], R7 ;  /* 0x016850070e00a5a7 */ /* 0x000ea4000804007f */
[----:B--2---:R-:W-:Y:S05]  /*13b30*/  @!P2 BRA `(.L_x_13007) ;  /* 0xfffffffc00eca947 */ /* 0x004fea000383ffff */
[----:B------:R-:W-:Y:S05]  /*13b40*/  BRA `(.L_x_13004) ;  /* 0xffffff5000cc7947 */ /* 0x000fea000383ffff */
.L_x_13013:
[----:B-1----:R-:W-:-:S04]  /*13b50*/  IMAD.U32 R14, RZ, RZ, UR10 ;  /* 0x0000000aff0e7e24 */ /* 0x002fc8000f8e00ff */
[----:B------:R1:W2:Y:S03]  /*13b60*/  SYNCS.PHASECHK.TRANS64.TRYWAIT P2, [R14+URZ+0x16830], R7 ;  /* 0x016830070e0075a7 */ /* 0x0002a6000804017f */
[----:B--2---:R-:W-:Y:S05]  /*13b70*/  @!P2 NANOSLEEP.SYNCS 0x989680 ;  /* 0x009896800000a95d */ /* 0x004fea0003900000 */
[----:B------:R-:W2:Y:S02]  /*13b80*/  @!P2 SYNCS.PHASECHK.TRANS64 P2, [R14+URZ+0x16830], R7 ;  /* 0x016830070e00a5a7 */ /* 0x000ea4000804007f */
[----:B--2---:R-:W-:Y:S05]  /*13b90*/  @!P2 BRA `(.L_x_13013) ;  /* 0xfffffffc00eca947 */ /* 0x004fea000383ffff */
[----:B------:R-:W-:Y:S05]  /*13ba0*/  BRA `(.L_x_13010) ;  /* 0xffffff74007c7947 */ /* 0x000fea000383ffff */
.L_x_13017:
[----:B-1----:R-:W-:-:S04]  /*13bb0*/  IMAD.U32 R14, RZ, RZ, UR10 ;  /* 0x0000000aff0e7e24 */ /* 0x002fc8000f8e00ff */
[----:B------:R1:W2:Y:S03]  /*13bc0*/  SYNCS.PHASECHK.TRANS64.TRYWAIT P2, [R14+URZ+0x16850], R7 ;  /* 0x016850070e0075a7 */ /* 0x0002a6000804017f */
[----:B--2---:R-:W-:Y:S05]  /*13bd0*/  @!P2 NANOSLEEP.SYNCS 0x989680 ;  /* 0x009896800000a95d */ /* 0x004fea0003900000 */
[----:B------:R-:W2:Y:S02]  /*13be0*/  @!P2 SYNCS.PHASECHK.TRANS64 P2, [R14+URZ+0x16850], R7 ;  /* 0x016850070e00a5a7 */ /* 0x000ea4000804007f */
[----:B--2---:R-:W-:Y:S05]  /*13bf0*/  @!P2 BRA `(.L_x_13017) ;  /* 0xfffffffc00eca947 */ /* 0x004fea000383ffff */
[----:B------:R-:W-:Y:S05]  /*13c00*/  BRA `(.L_x_13014) ;  /* 0xffffff7400f07947 */ /* 0x000fea000383ffff */
.L_x_13030:
[----:B-1----:R-:W-:-:S04]  /*13c10*/  IMAD.U32 R3, RZ, RZ, UR7 ;  /* 0x00000007ff037e24 */ /* 0x002fc8000f8e00ff */
[----:B------:R1:W2:Y:S03]  /*13c20*/  SYNCS.PHASECHK.TRANS64.TRYWAIT P0, [R3+URZ+0x16850], R0 ;  /* 0x01685000030075a7 */ /* 0x0002a6000800017f */
[----:B--2---:R-:W-:Y:S05]  /*13c30*/  @!P0 NANOSLEEP.SYNCS 0x989680 ;  /* 0x009896800000895d */ /* 0x004fea0003900000 */
[----:B------:R-:W2:Y:S02]  /*13c40*/  @!P0 SYNCS.PHASECHK.TRANS64 P0, [R3+URZ+0x16850], R0 ;  /* 0x01685000030085a7 */ /* 0x000ea4000800007f */
[----:B--2---:R-:W-:Y:S05]  /*13c50*/  @!P0 BRA `(.L_x_13030) ;  /* 0xfffffffc00ec8947 */ /* 0x004fea000383ffff */
[----:B------:R-:W-:Y:S05]  /*13c60*/  BRA `(.L_x_13029) ;  /* 0xffffffa8006c7947 */ /* 0x000fea000383ffff */
.L_x_13047:
[----:B------:R-:W-:Y:S02]  /*13c70*/  IMAD.MOV.U32 R13, RZ, RZ, R16 ;  /* 0x000000ffff0d7224 */ /* 0x000fe400078e0010 */
[----:B------:R-:W-:Y:S02]  /*13c80*/  IMAD.MOV.U32 R12, RZ, RZ, RZ ;  /* 0x000000ffff0c7224 */ /* 0x000fe400078e00ff */
[----:B------:R-:W-:Y:S02]  /*13c90*/  IMAD.MOV.U32 R11, RZ, RZ, 0x1f ;  /* 0x0000001fff0b7424 */ /* 0x000fe400078e00ff */
[----:B------:R-:W-:-:S07]  /*13ca0*/  IMAD.MOV.U32 R15, RZ, RZ, -0x1 ;  /* 0xffffffffff0f7424 */ /* 0x000fce00078e00ff */
[----:B------:R-:W-:Y:S05]  /*13cb0*/  WARPSYNC.COLLECTIVE R15, `(.L_x_13114) ;  /* 0x000000000f087348 */ /* 0x000fea0003c00000 */
[----:B------:R0:W1:Y:S02]  /*13cc0*/  SHFL.IDX P6, R14, R13, R12, R11 ;  /* 0x0000000c0d0e7389 */ /* 0x00006400000c000b */
[----:B01----:R-:W-:Y:S01]  /*13cd0*/  ENDCOLLECTIVE ;  /* 0x000000000000791b */ /* 0x003fe20003800000 */
.L_x_13114:
[----:B------:R-:W-:Y:S05]  /*13ce0*/  BRA `(.L_x_13115) ;  /* 0xffffffd000887947 */ /* 0x000fea000383ffff */
.L_x_13049:
[----:B------:R-:W-:Y:S01]  /*13cf0*/  BSSY B0, `(.L_x_13116) ;  /* 0x0000006000007945 */ /* 0x000fe20003800000 */
[----:B------:R-:W-:-:S07]  /*13d00*/  IMAD.MOV.U32 R15, RZ, RZ, -0x1 ;  /* 0xffffffffff0f7424 */ /* 0x000fce00078e00ff */
[----:B0-----:R-:W-:Y:S05]  /*13d10*/  WARPSYNC.COLLECTIVE R15, `(.L_x_13117) ;  /* 0x000000000f0c7348 */ /* 0x001fea0003c00000 */
[----:B------:R-:W-:Y:S02]  /*13d20*/  ELECT P6, UR62, PT ;  /* 0x00000000003e782f */ /* 0x000fe400038c0000 */
[----:B------:R-:W-:Y:S01]  /*13d30*/  MOV R14, UR62 ;  /* 0x0000003e000e7c02 */ /* 0x000fe20008000f00 */
[----:B0-----:R-:W-:Y:S10]  /*13d40*/  ENDCOLLECTIVE ;  /* 0x000000000000791b */ /* 0x001ff40003800000 */
.L_x_13117:
[----:B------:R-:W-:Y:S05]  /*13d50*/  BSYNC B0 ;  /* 0x0000000000007941 */ /* 0x000fea0003800000 */
.L_x_13116:
[----:B------:R-:W-:Y:S05]  /*13d60*/  BRA `(.L_x_13118) ;  /* 0xffffffd000887947 */ /* 0x000fea000383ffff */
.L_x_13051:
[----:B--2---:R-:W-:-:S04]  /*13d70*/  IMAD.U32 R3, RZ, RZ, UR38 ;  /* 0x00000026ff037e24 */ /* 0x004fc8000f8e00ff */
[----:B------:R2:W3:Y:S03]  /*13d80*/  SYNCS.PHASECHK.TRANS64.TRYWAIT P0, [R3+URZ+0x16840], R0 ;  /* 0x01684000030075a7 */ /* 0x0004e6000800017f */
[----:B---3--:R-:W-:Y:S05]  /*13d90*/  @!P0 NANOSLEEP.SYNCS 0x989680 ;  /* 0x009896800000895d */ /* 0x008fea0003900000 */
[----:B------:R-:W3:Y:S02]  /*13da0*/  @!P0 SYNCS.PHASECHK.TRANS64 P0, [R3+URZ+0x16840], R0 ;  /* 0x01684000030085a7 */ /* 0x000ee4000800007f */
[----:B---3--:R-:W-:Y:S05]  /*13db0*/  @!P0 BRA `(.L_x_13051) ;  /* 0xfffffffc00ec8947 */ /* 0x008fea000383ffff */
[----:B------:R-:W-:Y:S05]  /*13dc0*/  BRA `(.L_x_13119) ;  /* 0xffffffd000d87947 */ /* 0x000fea000383ffff */
.L_x_13054:
        /* <DEDUP_REMOVED lines=8> */
.L_x_13120:
[----:B------:R-:W-:Y:S02]  /*13e50*/  IMAD.MOV.U32 R13, RZ, RZ, R9 ;  /* 0x000000ffff0d7224 */ /* 0x000fe400078e0009 */
[----:B------:R-:W-:-:S07]  /*13e60*/  IMAD.MOV.U32 R4, RZ, RZ, R14 ;  /* 0x000000ffff047224 */ /* 0x000fce00078e000e */
[----:B------:R-:W-:Y:S05]  /*13e70*/  WARPSYNC.COLLECTIVE R15, `(.L_x_13121) ;  /* 0x000000000f087348 */ /* 0x000fea0003c00000 */
[----:B------:R0:W1:Y:S02]  /*13e80*/  SHFL.IDX P6, R14, R13, R12, R11 ;  /* 0x0000000c0d0e7389 */ /* 0x00006400000c000b */
[----:B01----:R-:W-:Y:S01]  /*13e90*/  ENDCOLLECTIVE ;  /* 0x000000000000791b */ /* 0x003fe20003800000 */
.L_x_13121:
[----:B------:R-:W-:Y:S02]  /*13ea0*/  ULDC UR4, c[0x0][0x288] ;  /* 0x0000a20000047ab9 */ /* 0x000fe40000000800 */
[----:B------:R-:W-:-:S05]  /*13eb0*/  IMAD R3, R3, UR4, RZ ;  /* 0x0000000403037c24 */ /* 0x000fca000f8e02ff */
[C---:B------:R-:W-:Y:S01]  /*13ec0*/  ISETP.GE.AND P1, PT, R0.reuse, R3, PT ;  /* 0x000000030000720c */ /* 0x040fe20003f26270 */
[----:B------:R-:W-:Y:S02]  /*13ed0*/  VIADD R12, R0, 0x10 ;  /* 0x00000010000c7836 */ /* 0x000fe40000000000 */
[----:B------:R-:W-:-:S10]  /*13ee0*/  IMAD.MOV.U32 R13, RZ, RZ, R8 ;  /* 0x000000ffff0d7224 */ /* 0x000fd400078e0008 */
[----:B------:R-:W-:Y:S02]  /*13ef0*/  @!P1 LEA R21, R10, UR38, 0x1 ;  /* 0x000000260a159c11 */ /* 0x000fe4000f8e08ff */
[----:B------:R-:W-:-:S05]  /*13f00*/  @!P1 LEA R14, P2, R17, R14, 0x1 ;  /* 0x0000000e110e9211 */ /* 0x000fca00078408ff */
[----:B------:R-:W-:Y:S02]  /*13f10*/  @!P1 IMAD.X R5, RZ, RZ, R4, P2 ;  /* 0x000000ffff059224 */ /* 0x000fe400010e0604 */
[----:B------:R-:W-:-:S05]  /*13f20*/  @!P1 IMAD.MOV.U32 R4, RZ, RZ, R14 ;  /* 0x000000ffff049224 */ /* 0x000fca00078e000e */
[----:B------:R-:W-:Y:S01]  /*13f30*/  @!PT LDS RZ, [RZ] ;  /* 0x00000000fffff984 */ /* 0x000fe20000000800 */
[----:B------:R-:W-:Y:S01]  /*13f40*/  @!PT LDS RZ, [RZ] ;  /* 0x00000000fffff984 */ /* 0x000fe20000000800 */
[----:B------:R-:W-:Y:S01]  /*13f50*/  @!PT LDS RZ, [RZ] ;  /* 0x00000000fffff984 */ /* 0x000fe20000000800 */
[----:B------:R0:W-:Y:S01]  /*13f60*/  @!P1 LDGSTS.E.BYPASS.LTC128B.128 [R21+0x8400], desc[UR48][R4.64], !P0 ;  /* 0x0840000004159fae */ /* 0x0001e2000c101d70 */
[----:B------:R-:W-:Y:S01]  /*13f70*/  ISETP.GE.AND P1, PT, R12, R3, PT ;  /* 0x000000030c00720c */ /* 0x000fe20003f26270 */
[----:B------:R-:W-:-:S12]  /*13f80*/  IMAD.MOV.U32 R12, RZ, RZ, 0x1 ;  /* 0x00000001ff0c7424 */ /* 0x000fd800078e00ff */
[----:B0-----:R-:W-:Y:S05]  /*13f90*/  WARPSYNC.COLLECTIVE R15, `(.L_x_13122) ;  /* 0x000000000f087348 */ /* 0x001fea0003c00000 */
[----:B------:R1:W2:Y:S02]  /*13fa0*/  SHFL.IDX P6, R14, R13, R12, R11 ;  /* 0x0000000c0d0e7389 */ /* 0x0002a400000c000b */
[----:B012---:R-:W-:Y:S01]  /*13fb0*/  ENDCOLLECTIVE ;  /* 0x000000000000791b */ /* 0x007fe20003800000 */
.L_x_13122:
[----:B------:R-:W-:Y:S02]  /*13fc0*/  IMAD.MOV.U32 R13, RZ, RZ, R9 ;  /* 0x000000ffff0d7224 */ /* 0x000fe400078e0009 */
[----:B------:R-:W-:-:S07]  /*13fd0*/  IMAD.MOV.U32 R27, RZ, RZ, R14 ;  /* 0x000000ffff1b7224 */ /* 0x000fce00078e000e */
[----:B------:R-:W-:Y:S05]  /*13fe0*/  WARPSYNC.COLLECTIVE R15, `(.L_x_13123) ;  /* 0x000000000f087348 */ /* 0x000fea0003c00000 */
[----:B------:R0:W1:Y:S02]  /*13ff0*/  SHFL.IDX P6, R14, R13, R12, R11 ;  /* 0x0000000c0d0e7389 */ /* 0x00006400000c000b */
[----:B01----:R-:W-:Y:S01]  /*14000*/  ENDCOLLECTIVE ;  /* 0x000000000000791b */ /* 0x003fe20003800000 */
.L_x_13123:
[----:B------:R-:W-:Y:S02]  /*14010*/  IMAD.MOV.U32 R13, RZ, RZ, R8 ;  /* 0x000000ffff0d7224 */ /* 0x000fe400078e0008 */
[----:B------:R-:W-:Y:S01]  /*14020*/  IMAD.MOV.U32 R12, RZ, RZ, 0x2 ;  /* 0x00000002ff0c7424 */ /* 0x000fe200078e00ff */
[----:B------:R-:W-:Y:S01]  /*14030*/  @!P1 LEA R4, P3, R17, R14, 0x1 ;  /* 0x0000000e11049211 */ /* 0x000fe200078608ff */
[----:B------:R-:W-:-:S04]  /*14040*/  VIADD R14, R0, 0x20 ;  /* 0x00000020000e7836 */ /* 0x000fc80000000000 */
[----:B------:R-:W-:Y:S01]  /*14050*/  @!P1 IMAD.X R5, RZ, RZ, R27, P3 ;  /* 0x000000ffff059224 */ /* 0x000fe200018e061b */
[----:B------:R-:W-:-:S13]  /*14060*/  ISETP.GE.AND P2, PT, R14, R3, PT ;  /* 0x000000030e00720c */ /* 0x000fda0003f46270 */
[----:B------:R-:W-:Y:S05]  /*14070*/  WARPSYNC.COLLECTIVE R15, `(.L_x_13124) ;  /* 0x000000000f087348 */ /* 0x000fea0003c00000 */
[----:B------:R0:W1:Y:S02]  /*14080*/  SHFL.IDX P6, R14, R13, R12, R11 ;  /* 0x0000000c0d0e7389 */ /* 0x00006400000c000b */
[----:B01----:R-:W-:Y:S01]  /*14090*/  ENDCOLLECTIVE ;  /* 0x000000000000791b */ /* 0x003fe20003800000 */
.L_x_13124:
        /* <DEDUP_REMOVED lines=11> */
.L_x_13125:
[----:B------:R-:W-:Y:S02]  /*14150*/  IMAD.MOV.U32 R13, RZ, RZ, R8 ;  /* 0x000000ffff0d7224 */ /* 0x000fe400078e0008 */
[----:B------:R-:W-:Y:S02]  /*14160*/  IMAD.MOV.U32 R12, RZ, RZ, 0x3 ;  /* 0x00000003ff0c7424 */ /* 0x000fe400078e00ff */
[----:B------:R-:W-:Y:S02]  /*14170*/  IMAD.MOV.U32 R28, RZ, RZ, R14 ;  /* 0x000000ffff1c7224 */ /* 0x000fe400078e000e */
[----:B------:R-:W-:-:S03]  /*14180*/  VIADD R14, R0, 0x30 ;  /* 0x00000030000e7836 */ /* 0x000fc60000000000 */
[----:B------:R-:W-:-:S05]  /*14190*/  @!P2 LEA R4, P1, R17, R28, 0x1 ;  /* 0x0000001c1104a211 */ /* 0x000fca00078208ff */
[----:B------:R-:W-:Y:S01]  /*141a0*/  @!P2 IMAD.X R5, RZ, RZ, R20, P1 ;  /* 0x000000ffff05a224 */ /* 0x000fe200008e0614 */
[----:B------:R-:W-:-:S13]  /*141b0*/  ISETP.GE.AND P1, PT, R14, R3, PT ;  /* 0x000000030e00720c */ /* 0x000fda0003f26270 */
[----:B------:R-:W-:Y:S05]  /*141c0*/  WARPSYNC.COLLECTIVE R15, `(.L_x_13126) ;  /* 0x000000000f087348 */ /* 0x000fea0003c00000 */
[----:B------:R0:W1:Y:S02]  /*141d0*/  SHFL.IDX P6, R14, R13, R12, R11 ;  /* 0x0000000c0d0e7389 */ /* 0x00006400000c000b */
[----:B01----:R-:W-:Y:S01]  /*141e0*/  ENDCOLLECTIVE ;  /* 0x000000000000791b */ /* 0x003fe20003800000 */
.L_x_13126:
        /* <DEDUP_REMOVED lines=10> */
.L_x_13127:
        /* <DEDUP_REMOVED lines=9> */
.L_x_13128:
        /* <DEDUP_REMOVED lines=10> */
.L_x_13129:
        /* <DEDUP_REMOVED lines=10> */
.L_x_13130:
        /* <DEDUP_REMOVED lines=9> */
.L_x_13131:
        /* <DEDUP_REMOVED lines=9> */
.L_x_13132:
        /* <DEDUP_REMOVED lines=11> */
.L_x_13133:
[----:B------:R-:W-:Y:S02]  /*14630*/  IMAD.MOV.U32 R13, RZ, RZ, R8 ;  /* 0x000000ffff0d7224 */ /* 0x000fe400078e0008 */
[----:B------:R-:W-:Y:S02]  /*14640*/  IMAD.MOV.U32 R12, RZ, RZ, 0x7 ;  /* 0x00000007ff0c7424 */ /* 0x000fe400078e00ff */
[----:B------:R-:W-:-:S07]  /*14650*/  IMAD.MOV.U32 R28, RZ, RZ, R14 ;  /* 0x000000ffff1c7224 */ /* 0x000fce00078e000e */
[----:B------:R-:W-:Y:S05]  /*14660*/  WARPSYNC.COLLECTIVE R15, `(.L_x_13134) ;  /* 0x000000000f087348 */ /* 0x000fea0003c00000 */
[----:B------:R0:W1:Y:S02]  /*14670*/  SHFL.IDX P6, R14, R13, R12, R11 ;  /* 0x0000000c0d0e7389 */ /* 0x00006400000c000b */
[----:B01----:R-:W-:Y:S01]  /*14680*/  ENDCOLLECTIVE ;  /* 0x000000000000791b */ /* 0x003fe20003800000 */
.L_x_13134:
[----:B------:R-:W-:-:S05]  /*14690*/  @!P2 LEA R4, P1, R17, R28, 0x1 ;  /* 0x0000001c1104a211 */ /* 0x000fca00078208ff */
[----:B------:R-:W-:-:S05]  /*146a0*/  @!P2 IMAD.X R5, RZ, RZ, R20, P1 ;  /* 0x000000ffff05a224 */ /* 0x000fca00008e0614 */
        /* <DEDUP_REMOVED lines=9> */
.L_x_13135:
[----:B------:R-:W-:-:S05]  /*14740*/  VIADD R4, R0, 0x70 ;  /* 0x0000007000047836 */ /* 0x000fca0000000000 */
[----:B------:R-:W-:Y:S01]  /*14750*/  ISETP.GE.AND P1, PT, R4, R3, PT ;  /* 0x000000030400720c */ /* 0x000fe20003f26270 */
[----:B------:R-:W-:Y:S02]  /*14760*/  IMAD.MOV.U32 R13, RZ, RZ, R6 ;  /* 0x000000ffff0d7224 */ /* 0x000fe400078e0006 */
[----:B------:R-:W-:-:S10]  /*14770*/  IMAD.MOV.U32 R12, RZ, RZ, RZ ;  /* 0x000000ffff0c7224 */ /* 0x000fd400078e00ff */
[----:B------:R-:W-:Y:S02]  /*14780*/  @!P1 LEA R21, R10, UR38, 0x1 ;  /* 0x000000260a159c11 */ /* 0x000fe4000f8e08ff */
[----:B------:R-:W-:-:S13]  /*14790*/  @!P1 LEA R4, P3, R17, R14, 0x1 ;  /* 0x0000000e11049211 */ /* 0x000fda00078608ff */
[----:B------:R-:W-:Y:S05]  /*147a0*/  WARPSYNC.COLLECTIVE R15, `(.L_x_13136) ;  /* 0x000000000f087348 */ /* 0x000fea0003c00000 */
[----:B------:R0:W1:Y:S02]  /*147b0*/  SHFL.IDX P6, R14, R13, R12, R11 ;  /* 0x0000000c0d0e7389 */ /* 0x00006400000c000b */
[----:B01----:R-:W-:Y:S01]  /*147c0*/  ENDCOLLECTIVE ;  /* 0x000000000000791b */ /* 0x003fe20003800000 */
.L_x_13136:
[----:B------:R-:W-:Y:S02]  /*147d0*/  @!P1 IMAD.X R5, RZ, RZ, R8, P3 ;  /* 0x000000ffff059224 */ /* 0x000fe400018e0608 */
[----:B------:R-:W-:-:S03]  /*147e0*/  VIADD R8, R0, 0x80 ;  /* 0x0000008000087836 */ /* 0x000fc60000000000 */
[----:B------:R-:W-:Y:S01]  /*147f0*/  @!PT LDS RZ, [RZ] ;  /* 0x00000000fffff984 */ /* 0x000fe20000000800 */
[----:B------:R-:W-:Y:S01]  /*14800*/  @!PT LDS RZ, [RZ] ;  /* 0x00000000fffff984 */ /* 0x000fe20000000800 */
[----:B------:R-:W-:Y:S01]  /*14810*/  @!PT LDS RZ, [RZ] ;  /* 0x00000000fffff984 */ /* 0x000fe20000000800 */
[----:B------:R0:W-:Y:S02]  /*14820*/  @!P1 LDGSTS.E.BYPASS.LTC128B.128 [R21+0xbc00], desc[UR48][R4.64], !P0 ;  /* 0x0bc0000004159fae */ /* 0x0001e4000c101d70 */
[----:B------:R-:W-:Y:S01]  /*14830*/  ISETP.GE.AND P2, PT, R8, R3, PT ;  /* 0x000000030800720c */ /* 0x000fe20003f46270 */
[----:B------:R-:W-:Y:S02]  /*14840*/  VIADD R8, R0, 0x90 ;  /* 0x0000009000087836 */ /* 0x000fe40000000000 */
[----:B------:R-:W-:-:S10]  /*14850*/  IMAD.MOV.U32 R13, RZ, RZ, R7 ;  /* 0x000000ffff0d7224 */ /* 0x000fd400078e0007 */
[----:B------:R-:W-:Y:S01]  /*14860*/  @!P2 LEA R27, R10, UR38, 0x1 ;  /* 0x000000260a1bac11 */ /* 0x000fe2000f8e08ff */
[----:B0-----:R-:W-:-:S07]  /*14870*/  IMAD.MOV.U32 R20, RZ, RZ, R14 ;  /* 0x000000ffff147224 */ /* 0x001fce00078e000e */
[----:B------:R-:W-:Y:S05]  /*14880*/  WARPSYNC.COLLECTIVE R15, `(.L_x_13137) ;  /* 0x000000000f087348 */ /* 0x000fea0003c00000 */
[----:B------:R0:W1:Y:S02]  /*14890*/  SHFL.IDX P6, R14, R13, R12, R11 ;  /* 0x0000000c0d0e7389 */ /* 0x00006400000c000b */
[----:B01----:R-:W-:Y:S01]  /*148a0*/  ENDCOLLECTIVE ;  /* 0x000000000000791b */ /* 0x003fe20003800000 */
.L_x_13137:
[----:B------:R-:W-:Y:S02]  /*148b0*/  IMAD.MOV.U32 R13, RZ, RZ, R6 ;  /* 0x000000ffff0d7224 */ /* 0x000fe400078e0006 */
[----:B------:R-:W-:Y:S02]  /*148c0*/  IMAD.MOV.U32 R12, RZ, RZ, 0x1 ;  /* 0x00000001ff0c7424 */ /* 0x000fe400078e00ff */
[----:B------:R-:W-:-:S07]  /*148d0*/  IMAD.MOV.U32 R28, RZ, RZ, R14 ;  /* 0x000000ffff1c7224 */ /* 0x000fce00078e000e */
[----:B------:R-:W-:Y:S05]  /*148e0*/  WARPSYNC.COLLECTIVE R15, `(.L_x_13138) ;  /* 0x000000000f087348 */ /* 0x000fea0003c00000 */
[----:B------:R0:W1:Y:S02]  /*148f0*/  SHFL.IDX P6, R14, R13, R12, R11 ;  /* 0x0000000c0d0e7389 */ /* 0x00006400000c000b */
[----:B01----:R-:W-:Y:S01]  /*14900*/  ENDCOLLECTIVE ;  /* 0x000000000000791b */ /* 0x003fe20003800000 */
.L_x_13138:
[----:B------:R-:W-:-:S05]  /*14910*/  @!P2 LEA R4, P1, R17, R28, 0x1 ;  /* 0x0000001c1104a211 */ /* 0x000fca00078208ff */
[----:B------:R-:W-:Y:S01]  /*14920*/  @!P2 IMAD.X R5, RZ, RZ, R20, P1 ;  /* 0x000000ffff05a224 */ /* 0x000fe200008e0614 */
[----:B------:R-:W-:-:S04]  /*14930*/  ISETP.GE.AND P1, PT, R8, R3, PT ;  /* 0x000000030800720c */ /* 0x000fc80003f26270 */
        /* <DEDUP_REMOVED lines=9> */
.L_x_13139:
[----:B------:R-:W-:Y:S02]  /*149d0*/  IMAD.MOV.U32 R13, RZ, RZ, R6 ;  /* 0x000000ffff0d7224 */ /* 0x000fe400078e0006 */
[----:B------:R-:W-:Y:S01]  /*149e0*/  IMAD.MOV.U32 R12, RZ, RZ, 0x2 ;  /* 0x00000002ff0c7424 */ /* 0x000fe200078e00ff */
[----:B------:R-:W-:-:S13]  /*149f0*/  @!P1 LEA R4, P3, R17, R14, 0x1 ;  /* 0x0000000e11049211 */ /* 0x000fda00078608ff */
[----:B------:R-:W-:Y:S05]  /*14a00*/  WARPSYNC.COLLECTIVE R15, `(.L_x_13140) ;  /* 0x000000000f087348 */ /* 0x000fea0003c00000 */
[----:B------:R0:W1:Y:S02]  /*14a10*/  SHFL.IDX P6, R14, R13, R12, R11 ;  /* 0x0000000c0d0e7389 */ /* 0x00006400000c000b */
[----:B01----:R-:W-:Y:S01]  /*14a20*/  ENDCOLLECTIVE ;  /* 0x000000000000791b */ /* 0x003fe20003800000 */
.L_x_13140:
[----:B------:R-:W-:Y:S01]  /*14a30*/  @!P1 IMAD.X R5, RZ, RZ, R9, P3 ;  /* 0x000000ffff059224 */ /* 0x000fe200018e0609 */
[----:B------:R-:W-:-:S05]  /*14a40*/  @!P1 LEA R9, R10, UR38, 0x1 ;  /* 0x000000260a099c11 */ /* 0x000fca000f8e08ff */
[----:B------:R-:W-:Y:S01]  /*14a50*/  @!PT LDS RZ, [RZ] ;  /* 0x00000000fffff984 */ /* 0x000fe20000000800 */
[----:B------:R-:W-:Y:S01]  /*14a60*/  @!PT LDS RZ, [RZ] ;  /* 0x00000000fffff984 */ /* 0x000fe20000000800 */
[----:B------:R-:W-:Y:S01]  /*14a70*/  @!PT LDS RZ, [RZ] ;  /* 0x00000000fffff984 */ /* 0x000fe20000000800 */
[----:B------:R0:W-:Y:S01]  /*14a80*/  @!P1 LDGSTS.E.BYPASS.LTC128B.128 [R9+0xcc00], desc[UR48][R4.64], !P0 ;  /* 0x0cc0000004099fae */ /* 0x0001e2000c101d70 */
[----:B------:R-:W-:Y:S02]  /*14a90*/  IMAD.MOV.U32 R13, RZ, RZ, R7 ;  /* 0x000000ffff0d7224 */ /* 0x000fe400078e0007 */
[----:B0-----:R-:W-:Y:S02]  /*14aa0*/  VIADD R4, R0, 0xa0 ;  /* 0x000000a000047836 */ /* 0x001fe40000000000 */
[----:B------:R-:W-:-:S07]  /*14ab0*/  IMAD.MOV.U32 R8, RZ, RZ, R14 ;  /* 0x000000ffff087224 */ /* 0x000fce00078e000e */
[----:B------:R-:W-:Y:S05]  /*14ac0*/  WARPSYNC.COLLECTIVE R15, `(.L_x_13141) ;  /* 0x000000000f087348 */ /* 0x000fea0003c00000 */
[----:B------:R0:W1:Y:S02]  /*14ad0*/  SHFL.IDX P6, R14, R13, R12, R11 ;  /* 0x0000000c0d0e7389 */ /* 0x00006400000c000b */
[----:B01----:R-:W-:Y:S01]  /*14ae0*/  ENDCOLLECTIVE ;  /* 0x000000000000791b */ /* 0x003fe20003800000 */
.L_x_13141:
[----:B------:R-:W-:Y:S01]  /*14af0*/  ISETP.GE.AND P2, PT, R4, R3, PT ;  /* 0x000000030400720c */ /* 0x000fe20003f46270 */
[----:B------:R-:W-:-:S12]  /*14b00*/  IMAD.MOV.U32 R13, RZ, RZ, R6 ;  /* 0x000000ffff0d7224 */ /* 0x000fd800078e0006 */
[----:B------:R-:W-:Y:S01]  /*14b10*/  @!P2 LEA R21, R10, UR38, 0x1 ;  /* 0x000000260a15ac11 */ /* 0x000fe2000f8e08ff */
[----:B------:R-:W-:Y:S02]  /*14b20*/  IMAD.MOV.U32 R12, RZ, RZ, 0x3 ;  /* 0x00000003ff0c7424 */ /* 0x000fe400078e00ff */
[----:B------:R-:W-:-:S07]  /*14b30*/  IMAD.MOV.U32 R20, RZ, RZ, R14 ;  /* 0x000000ffff147224 */ /* 0x000fce00078e000e */
[----:B------:R-:W-:Y:S05]  /*14b40*/  WARPSYNC.COLLECTIVE R15, `(.L_x_13142) ;  /* 0x000000000f087348 */ /* 0x000fea0003c00000 */
[----:B------:R0:W1:Y:S02]  /*14b50*/  SHFL.IDX P6, R14, R13, R12, R11 ;  /* 0x0000000c0d0e7389 */ /* 0x00006400000c000b */
[----:B01----:R-:W-:Y:S01]  /*14b60*/  ENDCOLLECTIVE ;  /* 0x000000000000791b */ /* 0x003fe20003800000 */
.L_x_13142:
        /* <DEDUP_REMOVED lines=11> */
.L_x_13143:
[----:B------:R-:W-:Y:S05]  /*14c20*/  BRA `(.L_x_13144) ;  /* 0xffffffd000887947 */ /* 0x000fea000383ffff */
.L_x_13055:
[----:B0-----:R-:W-:-:S04]  /*14c30*/  IMAD.U32 R5, RZ, RZ, UR38 ;  /* 0x00000026ff057e24 */ /* 0x001fc8000f8e00ff */
[----:B------:R0:W1:Y:S03]  /*14c40*/  SYNCS.PHASECHK.TRANS64.TRYWAIT P0, [R5+URZ+0x16820], R0 ;  /* 0x01682000050075a7 */ /* 0x000066000800017f */
[----:B-1----:R-:W-:Y:S05]  /*14c50*/  @!P0 NANOSLEEP.SYNCS 0x989680 ;  /* 0x009896800000895d */ /* 0x002fea0003900000 */
[----:B------:R-:W1:Y:S02]  /*14c60*/  @!P0 SYNCS.PHASECHK.TRANS64 P0, [R5+URZ+0x16820], R0 ;  /* 0x01682000050085a7 */ /* 0x000e64000800007f */
[----:B-1----:R-:W-:Y:S05]  /*14c70*/  @!P0 BRA `(.L_x_13055) ;  /* 0xfffffffc00ec8947 */ /* 0x002fea000383ffff */
[----:B------:R-:W-:Y:S05]  /*14c80*/  BRA `(.L_x_13145) ;  /* 0xffffffd000c07947 */ /* 0x000fea000383ffff */
.L_x_13062:
[----:B0-----:R-:W-:-:S04]  /*14c90*/  IMAD.U32 R5, RZ, RZ, UR38 ;  /* 0x00000026ff057e24 */ /* 0x001fc8000f8e00ff */
[----:B------:R0:W1:Y:S03]  /*14ca0*/  SYNCS.PHASECHK.TRANS64.TRYWAIT P0, [R5+URZ+0x16848], R12 ;  /* 0x0168480c050075a7 */ /* 0x000066000800017f */
[----:B-1----:R-:W-:Y:S05]  /*14cb0*/  @!P0 NANOSLEEP.SYNCS 0x989680 ;  /* 0x009896800000895d */ /* 0x002fea0003900000 */
[----:B------:R-:W1:Y:S02]  /*14cc0*/  @!P0 SYNCS.PHASECHK.TRANS64 P0, [R5+URZ+0x16848], R12 ;  /* 0x0168480c050085a7 */ /* 0x000e64000800007f */
[----:B-1----:R-:W-:Y:S05]  /*14cd0*/  @!P0 BRA `(.L_x_13062) ;  /* 0xfffffffc00ec8947 */ /* 0x002fea000383ffff */
[----:B------:R-:W-:Y:S05]  /*14ce0*/  BRA `(.L_x_13146) ;  /* 0xffffffd400947947 */ /* 0x000fea000383ffff */
.L_x_13067:
[----:B0-----:R-:W-:-:S04]  /*14cf0*/  IMAD.U32 R5, RZ, RZ, UR38 ;  /* 0x00000026ff057e24 */ /* 0x001fc8000f8e00ff */
[----:B------:R0:W1:Y:S03]  /*14d00*/  SYNCS.PHASECHK.TRANS64.TRYWAIT P0, [R5+URZ+0x16860], R12 ;  /* 0x0168600c050075a7 */ /* 0x000066000800017f */
[----:B-1----:R-:W-:Y:S05]  /*14d10*/  @!P0 NANOSLEEP.SYNCS 0x989680 ;  /* 0x009896800000895d */ /* 0x002fea0003900000 */
[----:B------:R-:W1:Y:S02]  /*14d20*/  @!P0 SYNCS.PHASECHK.TRANS64 P0, [R5+URZ+0x16860], R12 ;  /* 0x0168600c050085a7 */ /* 0x000e64000800007f */
[----:B-1----:R-:W-:Y:S05]  /*14d30*/  @!P0 BRA `(.L_x_13067) ;  /* 0xfffffffc00ec8947 */ /* 0x002fea000383ffff */
[----:B------:R-:W-:Y:S05]  /*14d40*/  BRA `(.L_x_13147) ;  /* 0xffffffd400f47947 */ /* 0x000fea000383ffff */
.L_x_13075:
[----:B0-----:R-:W-:-:S04]  /*14d50*/  IMAD.U32 R5, RZ, RZ, UR38 ;  /* 0x00000026ff057e24 */ /* 0x001fc8000f8e00ff */
[----:B------:R0:W1:Y:S03]  /*14d60*/  SYNCS.PHASECHK.TRANS64.TRYWAIT P0, [R5+URZ+0x16840], R14 ;  /* 0x0168400e050075a7 */ /* 0x000066000800017f */
[----:B-1----:R-:W-:Y:S05]  /*14d70*/  @!P0 NANOSLEEP.SYNCS 0x989680 ;  /* 0x009896800000895d */ /* 0x002fea0003900000 */
[----:B------:R-:W1:Y:S02]  /*14d80*/  @!P0 SYNCS.PHASECHK.TRANS64 P0, [R5+URZ+0x16840], R14 ;  /* 0x0168400e050085a7 */ /* 0x000e64000800007f */
[----:B-1----:R-:W-:Y:S05]  /*14d90*/  @!P0 BRA `(.L_x_13075) ;  /* 0xfffffffc00ec8947 */ /* 0x002fea000383ffff */
[----:B------:R-:W-:Y:S05]  /*14da0*/  BRA `(.L_x_13148) ;  /* 0xffffffd800d87947 */ /* 0x000fea000383ffff */
.L_x_13080:
[----:B0-----:R-:W-:-:S04]  /*14db0*/  IMAD.U32 R5, RZ, RZ, UR38 ;  /* 0x00000026ff057e24 */ /* 0x001fc8000f8e00ff */
[----:B------:R0:W1:Y:S03]  /*14dc0*/  SYNCS.PHASECHK.TRANS64.TRYWAIT P0, [R5+URZ+0x16868], R4 ;  /* 0x01686804050075a7 */ /* 0x000066000800017f */
[----:B-1----:R-:W-:Y:S05]  /*14dd0*/  @!P0 NANOSLEEP.SYNCS 0x989680 ;  /* 0x009896800000895d */ /* 0x002fea0003900000 */
[----:B------:R-:W1:Y:S02]  /*14de0*/  @!P0 SYNCS.PHASECHK.TRANS64 P0, [R5+URZ+0x16868], R4 ;  /* 0x01686804050085a7 */ /* 0x000e64000800007f */
[----:B-1----:R-:W-:Y:S05]  /*14df0*/  @!P0 BRA `(.L_x_13080) ;  /* 0xfffffffc00ec8947 */ /* 0x002fea000383ffff */
[----:B------:R-:W-:Y:S05]  /*14e00*/  BRA `(.L_x_13149) ;  /* 0xffffffdc00407947 */ /* 0x000fea000383ffff */
.L_x_13088:
[----:B0-----:R-:W-:-:S04]  /*14e10*/  IMAD.U32 R4, RZ, RZ, UR38 ;  /* 0x00000026ff047e24 */ /* 0x001fc8000f8e00ff */
[----:B------:R0:W1:Y:S03]  /*14e20*/  SYNCS.PHASECHK.TRANS64.TRYWAIT P0, [R4+URZ+0x16848], R9 ;  /* 0x01684809040075a7 */ /* 0x000066000800017f */
[----:B-1----:R-:W-:Y:S05]  /*14e30*/  @!P0 NANOSLEEP.SYNCS 0x989680 ;  /* 0x009896800000895d */ /* 0x002fea0003900000 */
[----:B------:R-:W1:Y:S02]  /*14e40*/  @!P0 SYNCS.PHASECHK.TRANS64 P0, [R4+URZ+0x16848], R9 ;  /* 0x01684809040085a7 */ /* 0x000e64000800007f */
[----:B-1----:R-:W-:Y:S05]  /*14e50*/  @!P0 BRA `(.L_x_13088) ;  /* 0xfffffffc00ec8947 */ /* 0x002fea000383ffff */
[----:B------:R-:W-:Y:S05]  /*14e60*/  BRA `(.L_x_13150) ;  /* 0xffffffe000387947 */ /* 0x000fea000383ffff */
.L_x_13093:
[----:B0-----:R-:W-:-:S04]  /*14e70*/  IMAD.U32 R4, RZ, RZ, UR38 ;  /* 0x00000026ff047e24 */ /* 0x001fc8000f8e00ff */
[----:B------:R0:W1:Y:S03]  /*14e80*/  SYNCS.PHASECHK.TRANS64.TRYWAIT P0, [R4+URZ+0x16860], R9 ;  /* 0x01686009040075a7 */ /* 0x000066000800017f */
[----:B-1----:R-:W-:Y:S05]  /*14e90*/  @!P0 NANOSLEEP.SYNCS 0x989680 ;  /* 0x009896800000895d */ /* 0x002fea0003900000 */
[----:B------:R-:W1:Y:S02]  /*14ea0*/  @!P0 SYNCS.PHASECHK.TRANS64 P0, [R4+URZ+0x16860], R9 ;  /* 0x01686009040085a7 */ /* 0x000e64000800007f */
[----:B-1----:R-:W-:Y:S05]  /*14eb0*/  @!P0 BRA `(.L_x_13093) ;  /* 0xfffffffc00ec8947 */ /* 0x002fea000383ffff */
[----:B------:R-:W-:Y:S05]  /*14ec0*/  BRA `(.L_x_13151) ;  /* 0xffffffe0009c7947 */ /* 0x000fea000383ffff */
.L_x_13100:
[----:B0-----:R0:W1:Y:S02]  /*14ed0*/  SYNCS.PHASECHK.TRANS64.TRYWAIT P0, [R4+URZ+0x16860], R3 ;  /* 0x01686003040075a7 */ /* 0x001064000800017f */
[----:B-1----:R-:W-:Y:S05]  /*14ee0*/  @!P0 NANOSLEEP.SYNCS 0x989680 ;  /* 0x009896800000895d */ /* 0x002fea0003900000 */
[----:B------:R-:W1:Y:S02]  /*14ef0*/  @!P0 SYNCS.PHASECHK.TRANS64 P0, [R4+URZ+0x16860], R3 ;  /* 0x01686003040085a7 */ /* 0x000e64000800007f */
[----:B-1----:R-:W-:Y:S05]  /*14f00*/  @!P0 BRA `(.L_x_13100) ;  /* 0xfffffffc00f08947 */ /* 0x002fea000383ffff */
[----:B------:R-:W-:Y:S05]  /*14f10*/  BRA `(.L_x_13152) ;  /* 0xffffffe4002c7947 */ /* 0x000fea000383ffff */
.L_x_13104:
[----:B0-----:R0:W1:Y:S02]  /*14f20*/  SYNCS.PHASECHK.TRANS64.TRYWAIT P0, [R7+URZ+0x16820], R4 ;  /* 0x01682004070075a7 */ /* 0x001064000800017f */
[----:B-1----:R-:W-:Y:S05]  /*14f30*/  @!P0 NANOSLEEP.SYNCS 0x989680 ;  /* 0x009896800000895d */ /* 0x002fea0003900000 */
[----:B------:R-:W1:Y:S02]  /*14f40*/  @!P0 SYNCS.PHASECHK.TRANS64 P0, [R7+URZ+0x16820], R4 ;  /* 0x01682004070085a7 */ /* 0x000e64000800007f */
[----:B-1----:R-:W-:Y:S05]  /*14f50*/  @!P0 BRA `(.L_x_13104) ;  /* 0xfffffffc00f08947 */ /* 0x002fea000383ffff */
[----:B------:R-:W-:Y:S05]  /*14f60*/  BRA `(.L_x_13153) ;  /* 0xffffffe400c47947 */ /* 0x000fea000383ffff */
.L_x_13105:
        /* <DEDUP_REMOVED lines=8> */
.L_x_13155:
[----:B------:R-:W-:Y:S05]  /*14ff0*/  BSYNC B0 ;  /* 0x0000000000007941 */ /* 0x000fea0003800000 */
.L_x_13154:
[----:B------:R-:W-:Y:S05]  /*15000*/  BRA `(.L_x_13156) ;  /* 0xffffffe400a87947 */ /* 0x000fea000383ffff */
.L_x_13106:
[----:B------:R-:W-:Y:S01]  /*15010*/  BSSY B0, `(.L_x_13157) ;  /* 0x0000006000007945 */ /* 0x000fe20003800000 */
[----:B------:R-:W-:-:S07]  /*15020*/  IMAD.MOV.U32 R15, RZ, RZ, -0x1 ;  /* 0xffffffffff0f7424 */ /* 0x000fce00078e00ff */
[----:B01----:R-:W-:Y:S05]  /*15030*/  WARPSYNC.COLLECTIVE R15, `(.L_x_13158) ;  /* 0x000000000f0c7348 */ /* 0x003fea0003c00000 */
[----:B------:R-:W-:Y:S02]  /*15040*/  ELECT P6, UR62, PT ;  /* 0x00000000003e782f */ /* 0x000fe400038c0000 */
[----:B------:R-:W-:Y:S01]  /*15050*/  MOV R14, UR62 ;  /* 0x0000003e000e7c02 */ /* 0x000fe20008000f00 */
[----:B01----:R-:W-:Y:S10]  /*15060*/  ENDCOLLECTIVE ;  /* 0x000000000000791b */ /* 0x003ff40003800000 */
.L_x_13158:
[----:B------:R-:W-:Y:S05]  /*15070*/  BSYNC B0 ;  /* 0x0000000000007941 */ /* 0x000fea0003800000 */
.L_x_13157:
[----:B------:R-:W-:Y:S05]  /*15080*/  BRA `(.L_x_13159) ;  /* 0xffffffe4009c7947 */ /* 0x000fea000383ffff */
.L_x_13108:
[----:B0-----:R0:W2:Y:S02]  /*15090*/  SYNCS.PHASECHK.TRANS64.TRYWAIT P0, [R6+URZ], R5 ;  /* 0x00000005060075a7 */ /* 0x0010a4000800017f */
[----:B--2---:R-:W-:Y:S05]  /*150a0*/  @!P0 NANOSLEEP.SYNCS 0x989680 ;  /* 0x009896800000895d */ /* 0x004fea0003900000 */
[----:B------:R-:W2:Y:S02]  /*150b0*/  @!P0 SYNCS.PHASECHK.TRANS64 P0, [R6+URZ], R5 ;  /* 0x00000005060085a7 */ /* 0x000ea4000800007f */
[----:B--2---:R-:W-:Y:S05]  /*150c0*/  @!P0 BRA `(.L_x_13108) ;  /* 0xfffffffc00f08947 */ /* 0x004fea000383ffff */
[----:B------:R-:W-:Y:S05]  /*150d0*/  BRA `(.L_x_13160) ;  /* 0xffffffe400d07947 */ /* 0x000fea000383ffff */
.L_x_13109:
[----:B--2---:R2:W3:Y:S02]  /*150e0*/  SYNCS.PHASECHK.TRANS64.TRYWAIT P0, [R3+URZ], R2 ;  /* 0x00000002030075a7 */ /* 0x0044e4000800017f */
[----:B---3--:R-:W-:Y:S05]  /*150f0*/  @!P0 NANOSLEEP.SYNCS 0x989680 ;  /* 0x009896800000895d */ /* 0x008fea0003900000 */
[----:B------:R-:W3:Y:S02]  /*15100*/  @!P0 SYNCS.PHASECHK.TRANS64 P0, [R3+URZ], R2 ;  /* 0x00000002030085a7 */ /* 0x000ee4000800007f */
[----:B---3--:R-:W-:Y:S05]  /*15110*/  @!P0 BRA `(.L_x_13109) ;  /* 0xfffffffc00f08947 */ /* 0x008fea000383ffff */
[----:B------:R-:W-:Y:S05]  /*15120*/  BRA `(.L_x_13161) ;  /* 0xffffffe400c47947 */ /* 0x000fea000383ffff */
.L_x_13111:
[----:B--2---:R2:W3:Y:S02]  /*15130*/  SYNCS.PHASECHK.TRANS64.TRYWAIT P0, [R0+URZ], R5 ;  /* 0x00000005000075a7 */ /* 0x0044e4000800017f */
[----:B---3--:R-:W-:Y:S05]  /*15140*/  @!P0 NANOSLEEP.SYNCS 0x989680 ;  /* 0x009896800000895d */ /* 0x008fea0003900000 */
[----:B------:R-:W3:Y:S02]  /*15150*/  @!P0 SYNCS.PHASECHK.TRANS64 P0, [R0+URZ], R5 ;  /* 0x00000005000085a7 */ /* 0x000ee4000800007f */
[----:B---3--:R-:W-:Y:S05]  /*15160*/  @!P0 BRA `(.L_x_13111) ;  /* 0xfffffffc00f08947 */ /* 0x008fea000383ffff */
[----:B------:R-:W-:Y:S05]  /*15170*/  BRA `(.L_x_13162) ;  /* 0xffffffe400c87947 */ /* 0x000fea000383ffff */
.L_x_13163:
        /* <DEDUP_REMOVED lines=16> */
.L_x_14878:


//--------------------- .text._ZN7cutlass13device_kernelIN5flash11enable_sm90INS1_16FlashAttnFwdSm90INS1_25CollectiveMainloopFwdSm90ILi2EN4cute5tupleIJNS5_1CILi1EEES8_S8_EEENS6_IJNS7_ILi192EEENS7_ILi128EEENS7_ILi64EEEEEELi64ENS_6half_tEfNS_4arch4Sm90ELb0ELb1ELb1ELb1ELb0ELb0ELb0ELb1ELb1ELb1ELb1ELb0EEENS1_21CollectiveEpilogueFwdINS6_IJSA_SC_SB_EEES9_SE_SG_Li384ELb1ELb1ELb1ELb0EEENS1_36VarlenDynamicPersistentTileSchedulerILi192ELi128ELi384ELi128ELb1ELb1ELb1ELb1ELb0ELb1EEEEEEEEEvNT_6ParamsE --------------------------
	.section	.text._ZN7cutlass13device_kernelIN5flash11enable_sm90INS1_16FlashAttnFwdSm90INS1_25CollectiveMainloopFwdSm90ILi2EN4cute5tupleIJNS5_1CILi1EEES8_S8_EEENS6_IJNS7_ILi192EEENS7_ILi128EEENS7_ILi64EEEEEELi64ENS_6half_tEfNS_4arch4Sm90ELb0ELb1ELb1ELb1ELb0ELb0ELb0ELb1ELb1ELb1ELb1ELb0EEENS1_21CollectiveEpilogueFwdINS6_IJSA_SC_SB_EEES9_SE_SG_Li384ELb1ELb1ELb1ELb0EEENS1_36VarlenDynamicPersistentTileSchedulerILi192ELi128ELi384ELi128ELb1ELb1ELb1ELb1ELb0ELb1EEEEEEEEEvNT_6ParamsE,"ax",@progbits
	.align	128
.text._ZN7cutlass13device_kernelIN5flash11enable_sm90INS1_16FlashAttnFwdSm90INS1_25CollectiveMainloopFwdSm90ILi2EN4cute5tupleIJNS5_1CILi1EEES8_S8_EEENS6_IJNS7_ILi192EEENS7_ILi128EEENS7_ILi64EEEEEELi64ENS_6half_tEfNS_4arch4Sm90ELb0ELb1ELb1ELb1ELb0ELb0ELb0ELb1ELb1ELb1ELb1ELb0EEENS1_21CollectiveEpilogueFwdINS6_IJSA_SC_SB_EEES9_SE_SG_Li384ELb1ELb1ELb1ELb0EEENS1_36VarlenDynamicPersistentTileSchedulerILi192ELi128ELi384ELi128ELb1ELb1ELb1ELb1ELb0ELb1EEEEEEEEEvNT_6ParamsE:
        .type           _ZN7cutlass13device_kernelIN5flash11enable_sm90INS1_16FlashAttnFwdSm90INS1_25CollectiveMainloopFwdSm90ILi2EN4cute5tupleIJNS5_1CILi1EEES8_S8_EEENS6_IJNS7_ILi192EEENS7_ILi128EEENS7_ILi64EEEEEELi64ENS_6half_tEfNS_4arch4Sm90ELb0ELb1ELb1ELb1ELb0ELb0ELb0ELb1ELb1ELb1ELb1ELb0EEENS1_21CollectiveEpilogueFwdINS6_IJSA_SC_SB_EEES9_SE_SG_Li384ELb1ELb1ELb1ELb0EEENS1_36VarlenDynamicPersistentTileSchedulerILi192ELi128ELi384ELi128ELb1ELb1ELb1ELb1ELb0ELb1EEEEEEEEEvNT_6ParamsE,@function
        .size           _ZN7cutlass13device_kernelIN5flash11enable_sm90INS1_16FlashAttnFwdSm90INS1_25CollectiveMainloopFwdSm90ILi2EN4cute5tupleIJNS5_1CILi1EEES8_S8_EEENS6_IJNS7_ILi192EEENS7_ILi128EEENS7_ILi64EEEEEELi64ENS_6half_tEfNS_4arch4Sm90ELb0ELb1ELb1ELb1ELb0ELb0ELb0ELb1ELb1ELb1ELb1ELb0EEENS1_21CollectiveEpilogueFwdINS6_IJSA_SC_SB_EEES9_SE_SG_Li384ELb1ELb1ELb1ELb0EEENS1_36VarlenDynamicPersistentTileSchedulerILi192ELi128ELi384ELi128ELb1ELb1ELb1ELb1ELb0ELb1EEEEEEEEEvNT_6ParamsE,(.L_x_14879 - _ZN7cutlass13device_kernelIN5flash11enable_sm90INS1_16FlashAttnFwdSm90INS1_25CollectiveMainloopFwdSm90ILi2EN4cute5tupleIJNS5_1CILi1EEES8_S8_EEENS6_IJNS7_ILi192EEENS7_ILi128EEENS7_ILi64EEEEEELi64ENS_6half_tEfNS_4arch4Sm90ELb0ELb1ELb1ELb1ELb0ELb0ELb0ELb1ELb1ELb1ELb1ELb0EEENS1_21CollectiveEpilogueFwdINS6_IJSA_SC_SB_EEES9_SE_SG_Li384ELb1ELb1ELb1ELb0EEENS1_36VarlenDynamicPersistentTileSchedulerILi192ELi128ELi384ELi128ELb1ELb1ELb1ELb1ELb0ELb1EEEEEEEEEvNT_6ParamsE)
        .other          _ZN7cutlass13device_kernelIN5flash11enable_sm90INS1_16FlashAttnFwdSm90INS1_25CollectiveMainloopFwdSm90ILi2EN4cute5tupleIJNS5_1CILi1EEES8_S8_EEENS6_IJNS7_ILi192EEENS7_ILi128EEENS7_ILi64EEEEEELi64ENS_6half_tEfNS_4arch4Sm90ELb0ELb1ELb1ELb1ELb0ELb0ELb0ELb1ELb1ELb1ELb1ELb0EEENS1_21CollectiveEpilogueFwdINS6_IJSA_SC_SB_EEES9_SE_SG_Li384ELb1ELb1ELb1ELb0EEENS1_36VarlenDynamicPersistentTileSchedulerILi192ELi128ELi384ELi128ELb1ELb1ELb1ELb1ELb0ELb1EEEEEEEEEvNT_6ParamsE,@"STO_CUDA_ENTRY STV_DEFAULT"
_ZN7cutlass13device_kernelIN5flash11enable_sm90INS1_16FlashAttnFwdSm90INS1_25CollectiveMainloopFwdSm90ILi2EN4cute5tupleIJNS5_1CILi1EEES8_S8_EEENS6_IJNS7_ILi192EEENS7_ILi128EEENS7_ILi64EEEEEELi64ENS_6half_tEfNS_4arch4Sm90ELb0ELb1ELb1ELb1ELb0ELb0ELb0ELb1ELb1ELb1ELb1ELb0EEENS1_21CollectiveEpilogueFwdINS6_IJSA_SC_SB_EEES9_SE_SG_Li384ELb1ELb1ELb1ELb0EEENS1_36VarlenDynamicPersistentTileSchedulerILi192ELi128ELi384ELi128ELb1ELb1ELb1ELb1ELb0ELb1EEEEEEEEEvNT_6ParamsE:
        /* <DEDUP_REMOVED lines=18> */
.L_x_13165:
[----:B------:R-:W-:Y:S05]  /*0120*/  BSYNC B0 ;  /* 0x0000000000007941 */ /* 0x000fea0003800000 */
.L_x_13164:
        /* <DEDUP_REMOVED lines=41> */
.L_x_13166:
        /* <DEDUP_REMOVED lines=22> */
.L_x_13167:
        /* <DEDUP_REMOVED lines=18> */
.L_x_13168:
        /* <DEDUP_REMOVED lines=22> */
.L_x_13169:
        /* <DEDUP_REMOVED lines=22> */
.L_x_13170:
[----:B------:R-:W-:Y:S01]  /*0900*/  PLOP3.LUT P0, PT, PT, PT, UP0, 0x80, 0x0 ;  /* 0x000000000000781c */ /* 0x000fe20003f0f008 */
[----:B------:R-:W-:Y:S01]  /*0910*/  UMOV UR36, 0x1 ;  /* 0x0000000100247882 */ /* 0x000fe20000000000 */
[----:B------:R-:W-:Y:S01]  /*0920*/  NOP ;  /* 0x0000000000007918 */ /* 0x000fe20000000000 */
[----:B------:R-:W-:Y:S01]  /*0930*/  USEL UR36, UR36, 0x2, !UP0 ;  /* 0x0000000224247887 */ /* 0x000fe2000c000000 */
[----:B------:R-:W-:Y:S01]  /*0940*/  ULDC.64 UR52, c[0x0][0x208] ;  /* 0x0000820000347ab9 */ /* 0x000fe20000000a00 */
[----:B012-4-:R-:W-:Y:S08]  /*0950*/  BAR.SYNC.DEFER_BLOCKING 0x0 ;  /* 0x0000000000007b1d */ /* 0x017ff00000010000 */
[----:B------:R-:W-:Y:S05]  /*0960*/  @!P0 BRA `(.L_x_13171) ;  /* 0x0000010c00908947 */ /* 0x000fea0003800000 */
.L_x_13172:
        /* <DEDUP_REMOVED lines=29> */
[----:B------:R-:W-:Y:S02]  /*0b40*/  LEA.HI R3, R0, R13, RZ, 0x4 ;  /* 0x0000000d00037211 */ /* 0x000fe400078f20ff */
[----:B------:R-:W-:Y:S01]  /*0b50*/  LOP3.LUT R6, R2, 0xffffff80, RZ, 0xc0, !PT ;  /* 0xffffff8002067812 */ /* 0x000fe200078ec0ff */
[----:B------:R-:W-:Y:S01]  /*0b60*/  IMAD.SHL.U32 R5, R4, 0x20, RZ ;  /* 0x0000002004057824 */ /* 0x000fe200078e00ff */
[----:B------:R-:W-:Y:S02]  /*0b70*/  LOP3.LUT R4, R3, 0x3fffff0, RZ, 0xc0, !PT ;  /* 0x03fffff003047812 */ /* 0x000fe400078ec0ff */
[----:B------:R-:W-:Y:S01]  /*0b80*/  SHF.R.S32.HI R14, RZ, 0x7, R2 ;  /* 0x00000007ff0e7819 */ /* 0x000fe20000011402 */
[----:B------:R-:W-:Y:S01]  /*0b90*/  IMAD.IADD R12, R13, 0x1, -R6 ;  /* 0x000000010d0c7824 */ /* 0x000fe200078e0a06 */
[----:B------:R-:W-:Y:S01]  /*0ba0*/  LOP3.LUT R5, R5, 0xfffffc00, RZ, 0xc0, !PT ;  /* 0xfffffc0005057812 */ /* 0x000fe200078ec0ff */
[----:B------:R-:W-:Y:S01]  /*0bb0*/  IMAD.IADD R4, R13, 0x1, -R4 ;  /* 0x000000010d047824 */ /* 0x000fe200078e0a04 */
[----:B------:R-:W-:Y:S01]  /*0bc0*/  SHF.R.S32.HI R6, RZ, 0x4, R3 ;  /* 0x00000004ff067819 */ /* 0x000fe20000011403 */
[----:B------:R-:W-:Y:S01]  /*0bd0*/  IMAD.HI R2, R14, 0x55555556, RZ ;  /* 0x555555560e027827 */ /* 0x000fe200078e02ff */
[----:B------:R-:W-:-:S02]  /*0be0*/  SHF.R.S32.HI R7, RZ, 0x1f, R12 ;  /* 0x0000001fff077819 */ /* 0x000fc4000001140c */
[----:B------:R-:W-:Y:S01]  /*0bf0*/  LEA.HI R3, R3, R6, RZ, 0x1 ;  /* 0x0000000603037211 */ /* 0x000fe200078f08ff */
[----:B------:R-:W-:Y:S01]  /*0c00*/  IMAD R4, R4, 0x40, R5 ;  /* 0x0000004004047824 */ /* 0x000fe200078e0205 */
[CC--:B------:R-:W-:Y:S02]  /*0c10*/  LEA.HI R5, R7.reuse, R12.reuse, RZ, 0x2 ;  /* 0x0000000c07057211 */ /* 0x0c0fe400078f10ff */
[----:B------:R-:W-:Y:S02]  /*0c20*/  LEA.HI R7, R7, R12, RZ, 0x5 ;  /* 0x0000000c07077211 */ /* 0x000fe400078f28ff */
[--C-:B------:R-:W-:Y:S02]  /*0c30*/  SHF.R.S32.HI R8, RZ, 0x2, R5.reuse ;  /* 0x00000002ff087819 */ /* 0x100fe40000011405 */
[----:B------:R-:W-:Y:S02]  /*0c40*/  SHF.R.S32.HI R9, RZ, 0x1f, R5 ;  /* 0x0000001fff097819 */ /* 0x000fe40000011405 */
[----:B------:R-:W-:-:S02]  /*0c50*/  LOP3.LUT R3, R3, 0x1ffffffe, RZ, 0xc0, !PT ;  /* 0x1ffffffe03037812 */ /* 0x000fc400078ec0ff */
[----:B------:R-:W-:Y:S02]  /*0c60*/  LEA.HI R9, R9, R8, RZ, 0x3 ;  /* 0x0000000809097211 */ /* 0x000fe400078f18ff */
[----:B------:R-:W-:Y:S01]  /*0c70*/  LEA.HI R2, R2, R2, RZ, 0x1 ;  /* 0x0000000202027211 */ /* 0x000fe200078f08ff */
[----:B------:R-:W-:Y:S01]  /*0c80*/  IMAD.IADD R3, R6, 0x1, -R3 ;  /* 0x0000000106037824 */ /* 0x000fe200078e0a03 */
[----:B------:R-:W-:Y:S02]  /*0c90*/  LOP3.LUT R9, R9, 0xfffffff8, RZ, 0xc0, !PT ;  /* 0xfffffff809097812 */ /* 0x000fe400078ec0ff */
[----:B------:R-:W-:Y:S01]  /*0ca0*/  SHF.R.S32.HI R7, RZ, 0x5, R7 ;  /* 0x00000005ff077819 */ /* 0x000fe20000011407 */
[----:B------:R-:W-:Y:S01]  /*0cb0*/  IMAD R2, R2, -0x3, R14 ;  /* 0xfffffffd02027824 */ /* 0x000fe200078e020e */
[-C--:B------:R-:W-:Y:S01]  /*0cc0*/  LEA.HI R10, R0, R13.reuse, RZ, 0x2 ;  /* 0x0000000d000a7211 */ /* 0x080fe200078f10ff */
[----:B------:R-:W-:Y:S01]  /*0cd0*/  IMAD.IADD R8, R8, 0x1, -R9 ;  /* 0x0000000108087824 */ /* 0x000fe200078e0a09 */
[----:B------:R-:W-:Y:S01]  /*0ce0*/  LEA.HI R0, R0, R13, RZ, 0x3 ;  /* 0x0000000d00007211 */ /* 0x000fe200078f18ff */
[----:B------:R-:W-:Y:S01]  /*0cf0*/  IMAD R3, R3, 0x8, R4 ;  /* 0x0000000803037824 */ /* 0x000fe200078e0204 */
[----:B------:R-:W-:Y:S01]  /*0d00*/  LOP3.LUT R10, R10, 0xfffffffc, RZ, 0xc0, !PT ;  /* 0xfffffffc0a0a7812 */ /* 0x000fe200078ec0ff */
[----:B------:R-:W-:Y:S01]  /*0d10*/  IMAD R7, R7, 0x10, R8 ;  /* 0x0000001007077824 */ /* 0x000fe200078e0208 */
[----:B------:R-:W-:-:S02]  /*0d20*/  LOP3.LUT R5, R5, 0x7ffffffc, RZ, 0xc0, !PT ;  /* 0x7ffffffc05057812 */ /* 0x000fc400078ec0ff */
[----:B------:R0:W-:Y:S01]  /*0d30*/  STL [R1+0x38], R3 ;  /* 0x0000380301007387 */ /* 0x0001e20000100800 */
[----:B------:R-:W-:Y:S01]  /*0d40*/  IMAD R2, R2, 0x40, R7 ;  /* 0x0000004002027824 */ /* 0x000fe200078e0207 */
[----:B------:R-:W-:Y:S01]  /*0d50*/  LOP3.LUT R18, R0, 0xfffffff8, RZ, 0xc0, !PT ;  /* 0xfffffff800127812 */ /* 0x000fe200078ec0ff */
[C---:B------:R-:W-:Y:S01]  /*0d60*/  IMAD.IADD R10, R13.reuse, 0x1, -R10 ;  /* 0x000000010d0a7824 */ /* 0x040fe200078e0a0a */
[----:B------:R-:W-:Y:S01]  /*0d70*/  SHF.R.S32.HI R157, RZ, 0x3, R0 ;  /* 0x00000003ff9d7819 */ /* 0x000fe20000011400 */
[----:B------:R-:W-:Y:S01]  /*0d80*/  IMAD.IADD R5, R12, 0x1, -R5 ;  /* 0x000000010c057824 */ /* 0x000fe200078e0a05 */
[----:B------:R1:W-:Y:S01]  /*0d90*/  STL [R1+0x34], R2 ;  /* 0x0000340201007387 */ /* 0x0003e20000100800 */
[----:B------:R-:W-:Y:S02]  /*0da0*/  IMAD.IADD R18, R13, 0x1, -R18 ;  /* 0x000000010d127824 */ /* 0x000fe400078e0a12 */
[----:B------:R-:W-:Y:S01]  /*0db0*/  IMAD.SHL.U32 R16, R5, 0x2, RZ ;  /* 0x0000000205107824 */ /* 0x000fe200078e00ff */
[----:B0-----:R-:W-:Y:S01]  /*0dc0*/  LEA.HI R3, R10, R10, RZ, 0x1 ;  /* 0x0000000a0a037211 */ /* 0x001fe200078f08ff */
[----:B------:R-:W-:-:S02]  /*0dd0*/  IMAD.SHL.U32 R19, R18, 0x8, RZ ;  /* 0x0000000812137824 */ /* 0x000fc400078e00ff */
[C---:B------:R-:W-:Y:S01]  /*0de0*/  VIADD R156, R16.reuse, 0x8 ;  /* 0x00000008109c7836 */ /* 0x040fe20000000000 */
        /* <DEDUP_REMOVED lines=13> */
[----:B------:R-:W-:Y:S01]  /*0ec0*/  IMAD.IADD R3, R10, 0x1, -R3 ;  /* 0x000000010a037824 */ /* 0x000fe200078e0a03 */
[----:B------:R-:W-:-:S02]  /*0ed0*/  SHF.R.S32.HI R5, RZ, 0x1f, R152 ;  /* 0x0000001fff057819 */ /* 0x000fc40000011498 */
[----:B------:R-:W-:Y:S01]  /*0ee0*/  SHF.R.S32.HI R4, RZ, 0x1f, R23 ;  /* 0x0000001fff047819 */ /* 0x000fe20000011417 */
[----:B------:R-:W-:Y:S01]  /*0ef0*/  IMAD R17, R3, 0x8, R2 ;  /* 0x0000000803117824 */ /* 0x000fe200078e0202 */
[----:B-1----:R-:W-:-:S07]  /*0f00*/  SHF.R.S32.HI R0, RZ, 0x1f, R22 ;  /* 0x0000001fff007819 */ /* 0x002fce0000011416 */
.L_x_13264:
        /* <DEDUP_REMOVED lines=11> */
[----:B0123--:R-:W-:Y:S02]  /*0fc0*/  IMAD.U32 R2, RZ, RZ, UR8 ;  /* 0x00000008ff027e24 */ /* 0x00ffe4000f8e00ff */
[----:B------:R-:W-:Y:S01]  /*0fd0*/  IMAD.U32 R3, RZ, RZ, UR9 ;  /* 0x00000009ff037e24 */ /* 0x000fe2000f8e00ff */
[----:B------:R-:W-:Y:S02]  /*0fe0*/  @UP1 UIMAD.WIDE UR8, UR6, 0x4, UR10 ;  /* 0x00000004060818a5 */ /* 0x000fe4000f8e020a */
[----:B------:R-:W-:Y:S02]  /*0ff0*/  ULOP3.LUT UR4, UR7, 0xff000000, URZ, 0xc0, !UPT ;  /* 0xff00000007047892 */ /* 0x000fe4000f8ec03f */
[----:B------:R-:W2:Y:S01]  /*1000*/  @P0 LDG.E R2, desc[UR52][R2.64] ;  /* 0x0000003402020981 */ /* 0x000ea2000c1e1900 */
[----:B------:R-:W-:Y:S01]  /*1010*/  ULDC.64 UR10, c[0x0][0xa20] ;  /* 0x00028800000a7ab9 */ /* 0x000fe20000000a00 */
[----:B------:R-:W-:-:S02]  /*1020*/  IMAD.U32 R4, RZ, RZ, UR8 ;  /* 0x00000008ff047e24 */ /* 0x000fc4000f8e00ff */
[----:B------:R-:W-:Y:S01]  /*1030*/  IMAD.U32 R5, RZ, RZ, UR9 ;  /* 0x00000009ff057e24 */ /* 0x000fe2000f8e00ff */
[----:B------:R-:W-:-:S04]  /*1040*/  ULDC.64 UR8, c[0x0][0x418] ;  /* 0x0001060000087ab9 */ /* 0x000fc80000000a00 */
[----:B------:R-:W3:Y:S01]  /*1050*/  @P2 LDG.E R4, desc[UR52][R4.64] ;  /* 0x0000003404042981 */ /* 0x000ee2000c1e1900 */
        /* <DEDUP_REMOVED lines=16> */
[----:B----45:R-:W-:-:S14]  /*1160*/  @P2 BRA `(.L_x_13173) ;  /* 0x0000000000342947 */ /* 0x030fdc0003800000 */
        /* <DEDUP_REMOVED lines=13> */
.L_x_13173:
        /* <DEDUP_REMOVED lines=9> */
.L_x_13174:
        /* <DEDUP_REMOVED lines=13> */
.L_x_13175:
        /* <DEDUP_REMOVED lines=26> */
.L_x_13177:
[----:B------:R-:W-:-:S11]  /*1540*/  UISETP.NE.AND UP1, UPT, UR5, 0x1, UPT ;  /* 0x000000010500788c */ /* 0x000fd6000bf25270 */
[----:B------:R-:W-:Y:S02]  /*1550*/  @UP1 ULDC.64 UR10, c[0x0][0x9e8] ;  /* 0x00027a00000a1ab9 */ /* 0x000fe40000000a00 */
[----:B------:R-:W-:-:S04]  /*1560*/  UIMAD.WIDE.U32 UR6, UR8, UR10, URZ ;  /* 0x0000000a080672a5 */ /* 0x000fc8000f8e003f */
[----:B------:R-:W-:-:S12]  /*1570*/  @UP1 USHF.R.U32.HI UR8, URZ, UR11, UR7 ;  /* 0x0000000b3f081299 */ /* 0x000fd80008011607 */
.L_x_13178:
[----:B------:R-:W-:-:S04]  /*1580*/  UIMAD UR8, UR8, UR5, UR5 ;  /* 0x00000005080872a4 */ /* 0x000fc8000f8e0205 */
[----:B------:R-:W-:-:S04]  /*1590*/  UISETP.LT.AND UP1, UPT, UR4, UR8, UPT ;  /* 0x000000080400728c */ /* 0x000fc8000bf21270 */
[----:B------:R-:W-:-:S12]  /*15a0*/  USEL UR4, UR4, UR8, UP1 ;  /* 0x0000000804047287 */ /* 0x000fd80008800000 */
.L_x_13176:
        /* <DEDUP_REMOVED lines=30> */
.L_x_13180:
[----:B------:R-:W-:-:S11]  /*1790*/  UISETP.NE.AND UP0, UPT, UR5, 0x1, UPT ;  /* 0x000000010500788c */ /* 0x000fd6000bf05270 */
[----:B------:R-:W-:Y:S02]  /*17a0*/  @UP0 ULDC.64 UR10, c[0x0][0x9e8] ;  /* 0x00027a00000a0ab9 */ /* 0x000fe40000000a00 */
[----:B------:R-:W-:-:S04]  /*17b0*/  UIMAD.WIDE.U32 UR8, UR7, UR10, URZ ;  /* 0x0000000a070872a5 */ /* 0x000fc8000f8e003f */
[----:B------:R-:W-:-:S12]  /*17c0*/  @UP0 USHF.R.U32.HI UR7, URZ, UR11, UR9 ;  /* 0x0000000b3f070299 */ /* 0x000fd80008011609 */
.L_x_13181:
[----:B------:R-:W-:-:S04]  /*17d0*/  UIMAD UR5, UR7, UR5, URZ ;  /* 0x00000005070572a4 */ /* 0x000fc8000f8e023f */
[----:B------:R-:W-:-:S04]  /*17e0*/  UISETP.LT.AND UP0, UPT, UR4, UR5, UPT ;  /* 0x000000050400728c */ /* 0x000fc8000bf01270 */
[----:B------:R-:W-:-:S12]  /*17f0*/  USEL UR4, UR4, UR5, !UP0 ;  /* 0x0000000504047287 */ /* 0x000fd8000c000000 */
.L_x_13179:
        /* <DEDUP_REMOVED lines=48> */
.L_x_13182:
[----:B------:R-:W-:Y:S01]  /*1b00*/  UIMAD UR43, UR41, UR4, UR43 ;  /* 0x00000004292b72a4 */ /* 0x000fe2000f8e022b */
[----:B------:R-:W-:Y:S01]  /*1b10*/  IMAD.U32 R88, RZ, RZ, UR6 ;  /* 0x00000006ff587e24 */ /* 0x000fe2000f8e00ff */
[----:B------:R-:W-:Y:S01]  /*1b20*/  PLOP3.LUT P0, PT, PT, PT, PT, 0x80, 0x0 ;  /* 0x000000000000781c */ /* 0x000fe20003f0f070 */
[----:B------:R-:W-:Y:S01]  /*1b30*/  IMAD.U32 R3, RZ, RZ, UR4 ;  /* 0x00000004ff037e24 */ /* 0x000fe2000f8e00ff */
[----:B------:R-:W-:Y:S02]  /*1b40*/  CS2R R20, SRZ ;  /* 0x0000000000147805 */ /* 0x000fe4000001ff00 */
[----:B------:R-:W-:Y:S02]  /*1b50*/  CS2R R118, SRZ ;  /* 0x0000000000767805 */ /* 0x000fe4000001ff00 */
[----:B------:R-:W-:Y:S02]  /*1b60*/  CS2R R116, SRZ ;  /* 0x0000000000747805 */ /* 0x000fe4000001ff00 */
[----:B------:R-:W-:-:S02]  /*1b70*/  CS2R R114, SRZ ;  /* 0x0000000000727805 */ /* 0x000fc4000001ff00 */
[----:B------:R-:W-:Y:S02]  /*1b80*/  VIADDMNMX R88, R3, UR43, R88, PT ;  /* 0x0000002b03587c46 */ /* 0x000fe4000b800158 */
[----:B------:R-:W-:Y:S02]  /*1b90*/  CS2R R112, SRZ ;  /* 0x0000000000707805 */ /* 0x000fe4000001ff00 */
[----:B------:R-:W-:Y:S02]  /*1ba0*/  CS2R R110, SRZ ;  /* 0x00000000006e7805 */ /* 0x000fe4000001ff00 */
[----:B------:R-:W-:Y:S02]  /*1bb0*/  CS2R R108, SRZ ;  /* 0x00000000006c7805 */ /* 0x000fe4000001ff00 */
[----:B------:R-:W-:Y:S02]  /*1bc0*/  ISETP.GT.AND P1, PT, R88, UR43, PT ;  /* 0x0000002b58007c0c */ /* 0x000fe4000bf24270 */
        /* <DEDUP_REMOVED lines=11> */
[----:B------:R-:W0:Y:S01]  /*1c80*/  S2R R0, SR_TID.X ;  /* 0x0000000000007919 */ /* 0x000e220000002100 */
[----:B------:R-:W1:Y:S01]  /*1c90*/  S2UR UR6, SR_CgaCtaId ;  /* 0x00000000000679c3 */ /* 0x000e620000008800 */
[----:B------:R-:W-:Y:S02]  /*1ca0*/  UMOV UR45, 0x400 ;  /* 0x00000400002d7882 */ /* 0x000fe40000000000 */
[----:B-1----:R-:W-:Y:S01]  /*1cb0*/  ULEA UR45, UR6, UR45, 0x18 ;  /* 0x0000002d062d7291 */ /* 0x002fe2000f8ec03f */
[----:B0-----:R-:W-:-:S05]  /*1cc0*/  VIADD R4, R0, 0xffffff80 ;  /* 0xffffff8000047836 */ /* 0x001fca0000000000 */
[----:B------:R-:W-:-:S04]  /*1cd0*/  SHF.R.S32.HI R0, RZ, 0x1f, R4 ;  /* 0x0000001fff007819 */ /* 0x000fc80000011404 */
[----:B------:R-:W-:-:S04]  /*1ce0*/  LEA.HI R0, R0, R4, RZ, 0x7 ;  /* 0x0000000400007211 */ /* 0x000fc800078f38ff */
[----:B------:R-:W-:-:S06]  /*1cf0*/  SHF.R.S32.HI R0, RZ, 0x7, R0 ;  /* 0x00000007ff007819 */ /* 0x000fcc0000011400 */
[----:B------:R-:W0:Y:S02]  /*1d00*/  SHFL.IDX PT, R0, R0, RZ, 0x1f ;  /* 0x00001fff00007589 */ /* 0x000e2400000e0000 */
[----:B0-----:R-:W-:-:S13]  /*1d10*/  R2UR UR44, R0 ;  /* 0x00000000002c72ca */ /* 0x001fda00000e0000 */
        /* <DEDUP_REMOVED lines=26> */
.L_x_13184:
        /* <DEDUP_REMOVED lines=9> */
.L_x_13387:
[----:B------:R-:W-:Y:S05]  /*1f50*/  @!P0 BRA `(.L_x_13186) ;  /* 0x0000000000048947 */ /* 0x000fea0003800000 */
[----:B------:R-:W-:Y:S01]  /*1f60*/  BPT.TRAP 0x1 ;  /* 0x000000040000795c */ /* 0x000fe20000300000 */
.L_x_13186:
[----:B------:R-:W-:Y:S02]  /*1f70*/  IMAD.U32 R90, RZ, RZ, UR47 ;  /* 0x0000002fff5a7e24 */ /* 0x000fe4000f8e00ff */
[----:B0-----:R-:W-:-:S03]  /*1f80*/  IMAD.U32 R3, RZ, RZ, UR50 ;  /* 0x00000032ff037e24 */ /* 0x001fc6000f8e00ff */
[----:B------:R-:W-:Y:S02]  /*1f90*/  LEA R90, R90, UR45, 0x3 ;  /* 0x0000002d5a5a7c11 */ /* 0x000fe4000f8e18ff */
[----:B------:R-:W-:-:S04]  /*1fa0*/  SHF.L.U32 R3, R3, 0x1f, RZ ;  /* 0x0000001f03037819 */ /* 0x000fc800000006ff */
[----:B------:R0:W1:Y:S01]  /*1fb0*/  SYNCS.PHASECHK.TRANS64.TRYWAIT P2, [R90+URZ+0x16830], R3 ;  /* 0x016830035a0075a7 */ /* 0x000062000804017f */
[----:B------:R-:W-:Y:S05]  /*1fc0*/  @!P0 BRA `(.L_x_13187) ;  /* 0x0000000000048947 */ /* 0x000fea0003800000 */
[----:B------:R-:W-:Y:S01]  /*1fd0*/  BPT.TRAP 0x1 ;  /* 0x000000040000795c */ /* 0x000fe20000300000 */
.L_x_13187:
[----:B------:R-:W2:Y:S02]  /*1fe0*/  S2R R0, SR_TID.X ;  /* 0x0000000000007919 */ /* 0x000ea40000002100 */
[----:B--2---:R-:W-:Y:S01]  /*1ff0*/  LOP3.LUT P1, RZ, R0, 0x7f, RZ, 0xc0, !PT ;  /* 0x0000007f00ff7812 */ /* 0x004fe2000782c0ff */
[----:B-1----:R-:W-:-:S12]  /*2000*/  @P2 BRA `(.L_x_13188) ;  /* 0x0000000000082947 */ /* 0x002fd80003800000 */
[----:B------:R-:W1:Y:S02]  /*2010*/  SYNCS.PHASECHK.TRANS64.TRYWAIT P2, [R90+URZ+0x16830], R3 ;  /* 0x016830035a0075a7 */ /* 0x000e64000804017f */
[----:B-1----:R-:W-:Y:S05]  /*2020*/  @!P2 BRA `(.L_x_13189) ;  /* 0x0000015c0070a947 */ /* 0x002fea0003800000 */
.L_x_13188:
[----:B------:R-:W-:Y:S05]  /*2030*/  WARPSYNC.ALL ;  /* 0x0000000000007948 */ /* 0x000fea0003800000 */
[----:B------:R-:W-:Y:S01]  /*2040*/  UIADD3 UR4, UR45, 0xe400, URZ ;  /* 0x0000e4002d047890 */ /* 0x000fe2000fffe03f */
[----:B------:R-:W-:Y:S01]  /*2050*/  WARPGROUP.ARRIVE ;  /* 0x00000000000079c5 */ /* 0x000fe20000000000 */
[----:B------:R-:W-:Y:S01]  /*2060*/  ULOP3.LUT UR16, UR54, 0x10000, URZ, 0xfc, !UPT ;  /* 0x0001000036107892 */ /* 0x000fe2000f8efc3f */
[----:B01----:R-:W-:Y:S01]  /*2070*/  @!P1 VIADD R90, R90, 0x16840 ;  /* 0x000168405a5a9836 */ /* 0x003fe20000000000 */
[----:B------:R-:W-:Y:S01]  /*2080*/  USHF.R.U32.HI UR4, URZ, 0x4, UR4 ;  /* 0x000000043f047899 */ /* 0x000fe20008011604 */
[----:B------:R-:W-:Y:S01]  /*2090*/  UMOV UR17, 0x40000040 ;  /* 0x4000004000117882 */ /* 0x000fe20000000000 */
[----:B------:R-:W-:-:S02]  /*20a0*/  UMOV UR19, 0x40000040 ;  /* 0x4000004000137882 */ /* 0x000fc40000000000 */
[----:B------:R-:W-:Y:S01]  /*20b0*/  ULOP3.LUT UR4, UR4, 0x3fff, URZ, 0xc0, !UPT ;  /* 0x00003fff04047892 */ /* 0x000fe2000f8ec03f */
[----:B------:R-:W-:Y:S01]  /*20c0*/  @!P1 PRMT R90, RZ, 0x654, R90 ;  /* 0x00000654ff5a9816 */ /* 0x000fe2000000005a */
[----:B------:R-:W-:Y:S01]  /*20d0*/  UMOV UR5, 0x40000040 ;  /* 0x4000004000057882 */ /* 0x000fe20000000000 */
[----:B------:R-:W-:Y:S01]  /*20e0*/  UMOV UR7, 0x40000040 ;  /* 0x4000004000077882 */ /* 0x000fe20000000000 */
[----:B------:R-:W-:Y:S02]  /*20f0*/  ULOP3.LUT UR20, UR4, 0x10000, URZ, 0xfc, !UPT ;  /* 0x0001000004147892 */ /* 0x000fe4000f8efc3f */
[----:B------:R-:W-:Y:S02]  /*2100*/  UIADD3 UR4, UR16, 0x2, URZ ;  /* 0x0000000210047890 */ /* 0x000fe4000fffe03f */
[----:B------:R-:W-:Y:S02]  /*2110*/  ULEA UR18, UR47, UR20, 0xa ;  /* 0x000000142f127291 */ /* 0x000fe4000f8e503f */
[----:B------:R-:W-:-:S02]  /*2120*/  UIADD3 UR8, UR16, 0x4, URZ ;  /* 0x0000000410087890 */ /* 0x000fc4000fffe03f */
[----:B------:R-:W-:Y:S02]  /*2130*/  UIADD3 UR6, UR18, 0x2, URZ ;  /* 0x0000000212067890 */ /* 0x000fe4000fffe03f */
[----:B------:R-:W-:Y:S01]  /*2140*/  UIADD3 UR10, UR18, 0x4, URZ ;  /* 0x00000004120a7890 */ /* 0x000fe2000fffe03f */
[----:B------:R-:W-:Y:S02]  /*2150*/  UMOV UR9, 0x40000040 ;  /* 0x4000004000097882 */ /* 0x000fe40000000000 */
[----:B------:R-:W-:Y:S01]  /*2160*/  HGMMA.64x128x16.F32 R24, gdesc[UR16], RZ, !UPT, gsb0 ;  /* 0x01e00000101879f0 */ /* 0x000fe2000c0008ff */
        /* <DEDUP_REMOVED lines=186> */
.L_x_13192:
[----:B------:R-:W-:-:S06]  /*2d10*/  UISETP.NE.AND UP2, UPT, UR7, 0x1, UPT ;  /* 0x000000010700788c */ /* 0x000fcc000bf45270 */
[----:B------:R-:W-:-:S05]  /*2d20*/  PLOP3.LUT P2, PT, PT, PT, UP2, 0x80, 0x0 ;  /* 0x000000000000781c */ /* 0x000fca0003f4f028 */
[----:B------:R-:W-:-:S08]  /*2d30*/  @UP2 ULDC.64 UR10, c[0x0][0x9e8] ;  /* 0x00027a00000a2ab9 */ /* 0x000fd00000000a00 */
[----:B------:R-:W-:-:S05]  /*2d40*/  @P2 IMAD.HI.U32 R59, R58, UR10, RZ ;  /* 0x0000000a3a3b2c27 */ /* 0x000fca000f8e00ff */
[----:B------:R-:W-:-:S07]  /*2d50*/  @P2 SHF.R.U32.HI R58, RZ, UR11, R59 ;  /* 0x0000000bff3a2c19 */ /* 0x000fce000801163b */
.L_x_13193:
[----:B------:R-:W-:Y:S05]  /*2d60*/  BSYNC B0 ;  /* 0x0000000000007941 */ /* 0x000fea0003800000 */
.L_x_13191:
[----:B------:R-:W-:-:S04]  /*2d70*/  IMAD R59, R58, UR7, -R74 ;  /* 0x000000073a3b7c24 */ /* 0x000fc8000f8e0a4a */
[----:B------:R-:W-:-:S05]  /*2d80*/  IMAD.IADD R59, R59, 0x1, -R16 ;  /* 0x000000013b3b7824 */ /* 0x000fca00078e0a10 */
[----:B------:R-:W-:Y:S02]  /*2d90*/  VIMNMX R73, R73, R59, !PT ;  /* 0x0000003b49497248 */ /* 0x000fe40007fe0100 */
[----:B------:R-:W-:-:S07]  /*2da0*/  VIADDMNMX R72, R59, UR7, R72, PT ;  /* 0x000000073b487c46 */ /* 0x000fce000b800148 */
.L_x_13190:
[----:B------:R-:W2:Y:S01]  /*2db0*/  LDL.LU R79, [R1] ;  /* 0x00000000014f7983 */ /* 0x000ea20000300800 */
[C---:B------:R-:W-:Y:S02]  /*2dc0*/  ISETP.GE.AND P4, PT, R75.reuse, 0x9, PT ;  /* 0x000000094b00780c */ /* 0x040fe40003f86270 */
[C---:B------:R-:W-:Y:S02]  /*2dd0*/  ISETP.GE.AND P2, PT, R75.reuse, 0x2, PT ;  /* 0x000000024b00780c */ /* 0x040fe40003f46270 */
[----:B------:R-:W-:Y:S02]  /*2de0*/  ISETP.GE.AND P5, PT, R75, 0xa, PT ;  /* 0x0000000a4b00780c */ /* 0x000fe40003fa6270 */
[----:B------:R-:W-:-:S04]  /*2df0*/  ISETP.GT.AND P3, PT, R73, 0x1, !P2 ;  /* 0x000000014900780c */ /* 0x000fc80005764270 */
[----:B------:R-:W-:-:S04]  /*2e00*/  ISETP.LT.OR P3, PT, R72, 0x2, P3 ;  /* 0x000000024800780c */ /* 0x000fc80001f61670 */
[----:B------:R-:W-:Y:S02]  /*2e10*/  FSEL R89, R89, -INF , !P3 ;  /* 0xff80000059597808 */ /* 0x000fe40005800000 */
[----:B------:R-:W-:-:S04]  /*2e20*/  ISETP.GT.AND P3, PT, R73, 0x9, !P5 ;  /* 0x000000094900780c */ /* 0x000fc80006f64270 */
[----:B------:R-:W-:-:S04]  /*2e30*/  ISETP.LT.OR P3, PT, R72, 0xa, P3 ;  /* 0x0000000a4800780c */ /* 0x000fc80001f61670 */
[----:B0-----:R-:W-:Y:S02]  /*2e40*/  FSEL R92, R92, -INF , !P3 ;  /* 0xff8000005c5c7808 */ /* 0x001fe40005800000 */
        /* <DEDUP_REMOVED lines=63> */
[----:B------:R-:W-:Y:S01]  /*3240*/  ISETP.GT.AND P3, PT, R73, 0x31, !P4 ;  /* 0x000000314900780c */ /* 0x000fe20006764270 */
[----:B------:R-:W0:Y:S03]  /*3250*/  SHFL.IDX PT, R43, R71, 0x1, 0x1c1f ;  /* 0x003c1f00472b7f89 */ /* 0x000e2600000e0000 */
        /* <DEDUP_REMOVED lines=90> */
[----:B------:R-:W-:-:S02]  /*3800*/  ISETP.LT.OR P4, PT, R72, 0x71, P4 ;  /* 0x000000714800780c */ /* 0x000fc40002781670 */
[----:B0-----:R-:W-:Y:S02]  /*3810*/  VIADDMNMX R68, R43, R77, R76, PT ;  /* 0x0000004d2b447246 */ /* 0x001fe4000380014c */
[----:B------:R-:W-:Y:S01]  /*3820*/  FSEL R40, R69, -INF , !P4 ;  /* 0xff80000045287808 */ /* 0x000fe20006000000 */
[----:B------:R-:W-:Y:S01]  /*3830*/  IMAD.IADD R69, R78, 0x1, R43 ;  /* 0x000000014e457824 */ /* 0x000fe200078e022b */
        /* <DEDUP_REMOVED lines=36> */
.L_x_13196:
[----:B------:R-:W-:-:S06]  /*3a80*/  UISETP.NE.AND UP2, UPT, UR7, 0x1, UPT ;  /* 0x000000010700788c */ /* 0x000fcc000bf45270 */
[----:B------:R-:W-:-:S05]  /*3a90*/  PLOP3.LUT P6, PT, PT, PT, UP2, 0x80, 0x0 ;  /* 0x000000000000781c */ /* 0x000fca0003fcf028 */
[----:B------:R-:W-:-:S08]  /*3aa0*/  @UP2 ULDC.64 UR10, c[0x0][0x9e8] ;  /* 0x00027a00000a2ab9 */ /* 0x000fd00000000a00 */
[----:B------:R-:W-:Y:S01]  /*3ab0*/  @P6 IMAD.HI.U32 R44, R43, UR10, RZ ;  /* 0x0000000a2b2c6c27 */ /* 0x000fe2000f8e00ff */
[----:B------:R-:W-:-:S13]  /*3ac0*/  PLOP3.LUT P6, PT, PT, PT, UP2, 0x80, 0x0 ;  /* 0x000000000000781c */ /* 0x000fda0003fcf028 */
[----:B------:R-:W-:-:S07]  /*3ad0*/  @P6 SHF.R.U32.HI R43, RZ, UR11, R44 ;  /* 0x0000000bff2b6c19 */ /* 0x000fce000801162c */
.L_x_13197:
[----:B------:R-:W-:Y:S05]  /*3ae0*/  BSYNC B0 ;  /* 0x0000000000007941 */ /* 0x000fea0003800000 */
.L_x_13195:
[----:B------:R-:W-:-:S04]  /*3af0*/  IMAD R43, R43, UR7, -R74 ;  /* 0x000000072b2b7c24 */ /* 0x000fc8000f8e0a4a */
[----:B------:R-:W-:-:S05]  /*3b00*/  IMAD.IADD R43, R43, 0x1, -R16 ;  /* 0x000000012b2b7824 */ /* 0x000fca00078e0a10 */
[----:B------:R-:W-:Y:S02]  /*3b10*/  VIMNMX R69, R69, R43, !PT ;  /* 0x0000002b45457248 */ /* 0x000fe40007fe0100 */
[----:B------:R-:W-:-:S07]  /*3b20*/  VIADDMNMX R68, R43, UR7, R68, PT ;  /* 0x000000072b447c46 */ /* 0x000fce000b800144 */
.L_x_13194:
        /* <DEDUP_REMOVED lines=20> */
[----:B------:R-:W-:-:S02]  /*3c70*/  LOP3.LUT P2, RZ, R79, 0x4, RZ, 0xc0, !PT ;  /* 0x000000044fff7812 */ /* 0x000fc4000784c0ff */
[C---:B------:R-:W-:Y:S02]  /*3c80*/  ISETP.LT.OR P4, PT, R68.reuse, 0x72, P4 ;  /* 0x000000724400780c */ /* 0x040fe40002781670 */
[----:B------:R-:W-:Y:S02]  /*3c90*/  ISETP.GT.AND P2, PT, R69, 0x9, !P2 ;  /* 0x000000094500780c */ /* 0x000fe40005744270 */
[C---:B------:R-:W-:Y:S02]  /*3ca0*/  ISETP.LT.OR P5, PT, R68.reuse, 0x79, P5 ;  /* 0x000000794400780c */ /* 0x040fe40002fa1670 */
[----:B------:R-:W-:Y:S02]  /*3cb0*/  ISETP.LT.OR P2, PT, R68, 0xa, P2 ;  /* 0x0000000a4400780c */ /* 0x000fe40001741670 */
[----:B------:R-:W-:Y:S02]  /*3cc0*/  FSEL R34, R34, -INF , !P4 ;  /* 0xff80000022227808 */ /* 0x000fe40006000000 */
[----:B------:R-:W-:-:S02]  /*3cd0*/  FSEL R43, R4, -INF , !P2 ;  /* 0xff800000042b7808 */ /* 0x000fc40005000000 */
[----:B------:R-:W-:Y:S02]  /*3ce0*/  ISETP.GT.AND P2, PT, R69, 0x10, !P6 ;  /* 0x000000104500780c */ /* 0x000fe40007744270 */
[----:B------:R-:W-:Y:S02]  /*3cf0*/  FMNMX.FTZ R4, R70, R89, !PT ;  /* 0x0000005946047209 */ /* 0x000fe40007810000 */
[----:B------:R-:W-:Y:S02]  /*3d00*/  ISETP.LT.OR P2, PT, R68, 0x11, P2 ;  /* 0x000000114400780c */ /* 0x000fe40001741670 */
[----:B------:R-:W-:Y:S02]  /*3d10*/  LOP3.LUT P6, RZ, R79, 0x8000, RZ, 0xc0, !PT ;  /* 0x000080004fff7812 */ /* 0x000fe400078cc0ff */
        /* <DEDUP_REMOVED lines=71> */
[----:B------:R-:W-:Y:S01]  /*4190*/  ISETP.GT.AND P2, PT, R69, 0x39, !P6 ;  /* 0x000000394500780c */ /* 0x000fe20007744270 */
[----:B------:R-:W0:Y:S01]  /*41a0*/  SHFL.BFLY PT, R4, R7, 0x2, 0x1f ;  /* 0x0c401f0007047f89 */ /* 0x000e2200000e0000 */
[----:B------:R-:W-:Y:S02]  /*41b0*/  LOP3.LUT P6, RZ, R79, 0x10, RZ, 0xc0, !PT ;  /* 0x000000104fff7812 */ /* 0x000fe400078cc0ff */
[----:B------:R-:W-:-:S02]  /*41c0*/  ISETP.LT.OR P2, PT, R68, 0x3a, P2 ;  /* 0x0000003a4400780c */ /* 0x000fc40001741670 */
[----:B------:R-:W-:Y:S02]  /*41d0*/  FSEL R38, R38, -INF , !P5 ;  /* 0xff80000026267808 */ /* 0x000fe40006800000 */
[----:B------:R-:W-:Y:S02]  /*41e0*/  FSEL R20, R20, -INF , !P2 ;  /* 0xff80000014147808 */ /* 0x000fe40005000000 */
[----:B------:R-:W-:-:S04]  /*41f0*/  LOP3.LUT P2, RZ, R79, 0x4000, RZ, 0xc0, !PT ;  /* 0x000040004fff7812 */ /* 0x000fc8000784c0ff */
[----:B------:R-:W-:-:S04]  /*4200*/  ISETP.GT.AND P2, PT, R69, 0x40, !P2 ;  /* 0x000000404500780c */ /* 0x000fc80005744270 */
[----:B------:R-:W-:-:S04]  /*4210*/  ISETP.LT.OR P2, PT, R68, 0x41, P2 ;  /* 0x000000414400780c */ /* 0x000fc80001741670 */
[----:B------:R-:W-:Y:S02]  /*4220*/  FSEL R25, R25, -INF , !P2 ;  /* 0xff80000019197808 */ /* 0x000fe40005000000 */
[----:B------:R-:W-:Y:S02]  /*4230*/  LOP3.LUT P2, RZ, R79, 0x2000, RZ, 0xc0, !PT ;  /* 0x000020004fff7812 */ /* 0x000fe4000784c0ff */
[----:B0-----:R-:W-:Y:S02]  /*4240*/  FMNMX.FTZ R47, R7, R4, !PT ;  /* 0x00000004072f7209 */ /* 0x001fe40007810000 */
[----:B------:R-:W-:-:S03]  /*4250*/  ISETP.GT.AND P2, PT, R69, 0x41, !P2 ;  /* 0x000000414500780c */ /* 0x000fc60005744270 */
[----:B------:R-:W0:Y:S01]  /*4260*/  SHFL.BFLY PT, R4, R47, 0x1, 0x1f ;  /* 0x0c201f002f047f89 */ /* 0x000e2200000e0000 */
[----:B------:R-:W-:-:S04]  /*4270*/  ISETP.LT.OR P2, PT, R68, 0x42, P2 ;  /* 0x000000424400780c */ /* 0x000fc80001741670 */
        /* <DEDUP_REMOVED lines=8> */
[----:B------:R-:W-:Y:S01]  /*4300*/  FMUL.FTZ R73, R4, UR22 ;  /* 0x0000001604497c20 */ /* 0x000fe20008410000 */
        /* <DEDUP_REMOVED lines=41> */
[----:B------:R-:W-:Y:S01]  /*45a0*/  LOP3.LUT P2, RZ, R79, 0x4000000, RZ, 0xc0, !PT ;  /* 0x040000004fff7812 */ /* 0x000fe2000784c0ff */
        /* <DEDUP_REMOVED lines=15> */
[----:B------:R-:W-:Y:S01]  /*46a0*/  FSEL R58, R33, -INF , !P3 ;  /* 0xff800000213a7808 */ /* 0x000fe20005800000 */
[--C-:B------:R-:W-:Y:S01]  /*46b0*/  FFMA.FTZ R33, R57, UR22, -R73.reuse ;  /* 0x0000001639217c23 */ /* 0x100fe20008010849 */
[----:B------:R-:W-:Y:S01]  /*46c0*/  FMNMX.FTZ R70, R6, R7, !PT ;  /* 0x0000000706467209 */ /* 0x000fe20007810000 */
[--C-:B------:R-:W-:Y:S01]  /*46d0*/  FFMA.FTZ R136, R63, UR22, -R73.reuse ;  /* 0x000000163f887c23 */ /* 0x100fe20008010849 */
[----:B------:R-:W-:Y:S01]  /*46e0*/  ISETP.GT.AND P6, PT, R69, 0x79, !P6 ;  /* 0x000000794500780c */ /* 0x000fe200077c4270 */
[----:B------:R-:W1:Y:S01]  /*46f0*/  MUFU.EX2 R150, R150 ;  /* 0x0000009600967308 */ /* 0x000e620000000800 */
        /* <DEDUP_REMOVED lines=29> */
[----:B------:R-:W-:Y:S01]  /*48d0*/  FFMA.FTZ R39, R2, UR22, -R73 ;  /* 0x0000001602277c23 */ /* 0x000fe20008010849 */
[----:B------:R-:W3:Y:S02]  /*48e0*/  MUFU.EX2 R144, R144 ;  /* 0x0000009000907308 */ /* 0x000ee40000000800 */
[----:B------:R-:W-:-:S04]  /*48f0*/  FMNMX.FTZ R7, R21, R60, !PT ;  /* 0x0000003c15077209 */ /* 0x000fc80007810000 */
[----:B------:R-:W-:Y:S02]  /*4900*/  FMNMX.FTZ R60, R20, R7, !PT ;  /* 0x00000007143c7209 */ /* 0x000fe40007810000 */
[----:B------:R-:W4:Y:S02]  /*4910*/  MUFU.EX2 R67, R67 ;  /* 0x0000004300437308 */ /* 0x000f240000000800 */
[----:B------:R-:W-:-:S04]  /*4920*/  FMNMX.FTZ R7, R25, R60, !PT ;  /* 0x0000003c19077209 */ /* 0x000fc80007810000 */
[----:B------:R-:W-:Y:S02]  /*4930*/  FMNMX.FTZ R60, R24, R7, !PT ;  /* 0x00000007183c7209 */ /* 0x000fe40007810000 */
[----:B------:R-:W5:Y:S02]  /*4940*/  MUFU.EX2 R146, R146 ;  /* 0x0000009200927308 */ /* 0x000f640000000800 */
        /* <DEDUP_REMOVED lines=36> */
[----:B------:R-:W-:-:S03]  /*4b90*/  PLOP3.LUT P2, PT, PT, PT, UP1, 0x40, 0x0 ;  /* 0x000000000000781c */ /* 0x000fc60003f4e818 */
[--C-:B------:R-:W-:Y:S01]  /*4ba0*/  FFMA.FTZ R149, R0, UR22, -R73.reuse ;  /* 0x0000001600957c23 */ /* 0x100fe20008010849 */
        /* <DEDUP_REMOVED lines=14> */
[----:B------:R-:W0:Y:S01]  /*4c90*/  MUFU.EX2 R0, R0 ;  /* 0x0000000000007308 */ /* 0x000e220000000800 */
[--C-:B------:R-:W-:Y:S01]  /*4ca0*/  FFMA.FTZ R143, R13, UR22, -R73.reuse ;  /* 0x000000160d8f7c23 */ /* 0x100fe20008010849 */
[--C-:B------:R-:W-:Y:S01]  /*4cb0*/  FFMA.FTZ R12, R12, UR22, -R73.reuse ;  /* 0x000000160c0c7c23 */ /* 0x100fe20008010849 */
[----:B----4-:R-:W-:Y:S01]  /*4cc0*/  FADD.FTZ R3, R67, R40 ;  /* 0x0000002843037221 */ /* 0x010fe20000010000 */
[--C-:B------:R-:W-:Y:S01]  /*4cd0*/  FFMA.FTZ R137, R15, UR22, -R73.reuse ;  /* 0x000000160f897c23 */ /* 0x100fe20008010849 */
[--C-:B------:R-:W-:Y:S01]  /*4ce0*/  FFMA.FTZ R131, R32, UR22, -R73.reuse ;  /* 0x0000001620837c23 */ /* 0x100fe20008010849 */
[----:B------:R-:W-:Y:S01]  /*4cf0*/  FFMA.FTZ R14, R14, UR22, -R73 ;  /* 0x000000160e0e7c23 */ /* 0x000fe20008010849 */
[----:B-----5:R-:W-:Y:S01]  /*4d00*/  FADD.FTZ R40, R146, R3 ;  /* 0x0000000392287221 */ /* 0x020fe20000010000 */
        /* <DEDUP_REMOVED lines=9> */
[--C-:B------:R-:W-:Y:S01]  /*4da0*/  FFMA.FTZ R26, R26, UR22, -R73.reuse ;  /* 0x000000161a1a7c23 */ /* 0x100fe20008010849 */
[--C-:B------:R-:W-:Y:S01]  /*4db0*/  FFMA.FTZ R129, R30, UR22, -R73.reuse ;  /* 0x000000161e817c23 */ /* 0x100fe20008010849 */
[----:B------:R-:W-:Y:S01]  /*4dc0*/  FADD.FTZ R3, R59, R40 ;  /* 0x000000283b037221 */ /* 0x000fe20000010000 */
[----:B0-----:R-:W-:Y:S01]  /*4dd0*/  FADD.FTZ R40, R149, R0 ;  /* 0x0000000095287221 */ /* 0x001fe20000010000 */
[--C-:B------:R-:W-:Y:S01]  /*4de0*/  FFMA.FTZ R30, R29, UR22, -R73.reuse ;  /* 0x000000161d1e7c23 */ /* 0x100fe20008010849 */
[----:B------:R-:W-:Y:S01]  /*4df0*/  FFMA.FTZ R31, R31, UR22, -R73 ;  /* 0x000000161f1f7c23 */ /* 0x000fe20008010849 */
[----:B------:R-:W-:Y:S01]  /*4e00*/  FADD.FTZ R42, R142, R3 ;  /* 0x000000038e2a7221 */ /* 0x000fe20000010000 */
[----:B------:R-:W0:Y:S01]  /*4e10*/  MUFU.EX2 R145, R145 ;  /* 0x0000009100917308 */ /* 0x000e220000000800 */
[----:B-1----:R-:W-:Y:S01]  /*4e20*/  FADD.FTZ R3, R151, R40 ;  /* 0x0000002897037221 */ /* 0x002fe20000010000 */
[--C-:B------:R-:W-:Y:S01]  /*4e30*/  FFMA.FTZ R36, R36, UR22, -R73.reuse ;  /* 0x0000001624247c23 */ /* 0x100fe20008010849 */
[----:B------:R-:W-:Y:S01]  /*4e40*/  FADD.FTZ R5, R61, R42 ;  /* 0x0000002a3d057221 */ /* 0x000fe20000010000 */
[--C-:B------:R-:W-:Y:S01]  /*4e50*/  FFMA.FTZ R35, R35, UR22, -R73.reuse ;  /* 0x0000001623237c23 */ /* 0x100fe20008010849 */
[--C-:B------:R-:W-:Y:S01]  /*4e60*/  FFMA.FTZ R45, R45, UR22, -R73.reuse ;  /* 0x000000162d2d7c23 */ /* 0x100fe20008010849 */
[----:B------:R-:W-:Y:S01]  /*4e70*/  FFMA.FTZ R58, R58, UR22, -R73 ;  /* 0x000000163a3a7c23 */ /* 0x000fe20008010849 */
[----:B------:R-:W-:Y:S01]  /*4e80*/  FADD.FTZ R42, R136, R5 ;  /* 0x00000005882a7221 */ /* 0x000fe20000010000 */
[----:B------:R-:W1:Y:S01]  /*4e90*/  MUFU.EX2 R6, R6 ;  /* 0x0000000600067308 */ /* 0x000e620000000800 */
[----:B--2---:R-:W-:Y:S01]  /*4ea0*/  FADD.FTZ R40, R2, R3 ;  /* 0x0000000302287221 */ /* 0x004fe20000010000 */
[--C-:B------:R-:W-:Y:S01]  /*4eb0*/  FFMA.FTZ R34, R34, UR22, -R73.reuse ;  /* 0x0000001622227c23 */ /* 0x100fe20008010849 */
[----:B------:R-:W-:Y:S01]  /*4ec0*/  FADD.FTZ R5, R63, R42 ;  /* 0x0000002a3f057221 */ /* 0x000fe20000010000 */
[----:B------:R-:W-:Y:S01]  /*4ed0*/  F2FP.F16.F32.PACK_AB R149, R0, R149 ;  /* 0x000000950095723e */ /* 0x000fe200000000ff */
[--C-:B------:R-:W-:Y:S01]  /*4ee0*/  FFMA.FTZ R38, R38, UR22, -R73.reuse ;  /* 0x0000001626267c23 */ /* 0x100fe20008010849 */
[----:B------:R-:W-:Y:S01]  /*4ef0*/  FFMA.FTZ R57, R57, UR22, -R73 ;  /* 0x0000001639397c23 */ /* 0x000fe20008010849 */
[----:B------:R-:W-:Y:S01]  /*4f00*/  FADD.FTZ R42, R138, R5 ;  /* 0x000000058a2a7221 */ /* 0x000fe20000010000 */
[----:B------:R-:W2:Y:S01]  /*4f10*/  MUFU.EX2 R147, R147 ;  /* 0x0000009300937308 */ /* 0x000ea20000000800 */
[----:B0-----:R-:W-:Y:S01]  /*4f20*/  FADD.FTZ R3, R145, R40 ;  /* 0x0000002891037221 */ /* 0x001fe20000010000 */
[----:B------:R-:W-:Y:S01]  /*4f30*/  F2FP.F16.F32.PACK_AB R151, R2, R151 ;  /* 0x000000970297723e */ /* 0x000fe200000000ff */
[----:B------:R-:W-:Y:S01]  /*4f40*/  FADD.FTZ R5, R65, R42 ;  /* 0x0000002a41057221 */ /* 0x000fe20000010000 */
[----:B------:R-:W-:-:S02]  /*4f50*/  F2FP.F16.F32.PACK_AB R148, R47, R148 ;  /* 0x000000942f94723e */ /* 0x000fc400000000ff */
[----:B------:R-:W-:Y:S02]  /*4f60*/  F2FP.F16.F32.PACK_AB R150, R49, R150 ;  /* 0x000000963196723e */ /* 0x000fe400000000ff */
[----:B------:R-:W0:Y:S01]  /*4f70*/  MUFU.EX2 R8, R8 ;  /* 0x0000000800087308 */ /* 0x000e220000000800 */
[----:B-1----:R-:W-:Y:S01]  /*4f80*/  FADD.FTZ R40, R6, R3 ;  /* 0x0000000306287221 */ /* 0x002fe20000010000 */
[----:B------:R-:W-:Y:S02]  /*4f90*/  F2FP.F16.F32.PACK_AB R144, R67, R144 ;  /* 0x000000904390723e */ /* 0x000fe400000000ff */
[----:B------:R-:W-:Y:S02]  /*4fa0*/  F2FP.F16.F32.PACK_AB R146, R71, R146 ;  /* 0x000000924792723e */ /* 0x000fe400000000ff */
[----:B------:R-:W-:Y:S02]  /*4fb0*/  F2FP.F16.F32.PACK_AB R140, R59, R140 ;  /* 0x0000008c3b8c723e */ /* 0x000fe400000000ff */
[----:B------:R-:W1:Y:S01]  /*4fc0*/  MUFU.EX2 R141, R141 ;  /* 0x0000008d008d7308 */ /* 0x000e620000000800 */
[----:B--2---:R-:W-:Y:S01]  /*4fd0*/  FADD.FTZ R3, R147, R40 ;  /* 0x0000002893037221 */ /* 0x004fe20000010000 */
[----:B------:R-:W-:Y:S01]  /*4fe0*/  FADD.FTZ R40, R132, R5 ;  /* 0x0000000584287221 */ /* 0x000fe20000010000 */
[----:B------:R-:W-:-:S02]  /*4ff0*/  F2FP.F16.F32.PACK_AB R142, R61, R142 ;  /* 0x0000008e3d8e723e */ /* 0x000fc400000000ff */
[----:B------:R-:W-:Y:S01]  /*5000*/  F2FP.F16.F32.PACK_AB R136, R63, R136 ;  /* 0x000000883f88723e */ /* 0x000fe200000000ff */
[----:B------:R-:W-:Y:S01]  /*5010*/  FADD.FTZ R9, R33, R40 ;  /* 0x0000002821097221 */ /* 0x000fe20000010000 */
[----:B------:R-:W-:Y:S01]  /*5020*/  F2FP.F16.F32.PACK_AB R138, R65, R138 ;  /* 0x0000008a418a723e */ /* 0x000fe200000000ff */
[----:B------:R-:W2:Y:S01]  /*5030*/  MUFU.EX2 R10, R10 ;  /* 0x0000000a000a7308 */ /* 0x000ea20000000800 */
[----:B0-----:R-:W-:Y:S01]  /*5040*/  FADD.FTZ R32, R8, R3 ;  /* 0x0000000308207221 */ /* 0x001fe20000010000 */
[----:B------:R-:W-:Y:S01]  /*5050*/  FFMA.FTZ R3, R28, UR22, -R73 ;  /* 0x000000161c037c23 */ /* 0x000fe20008010849 */
[----:B------:R-:W-:Y:S02]  /*5060*/  F2FP.F16.F32.PACK_AB R132, R33, R132 ;  /* 0x000000842184723e */ /* 0x000fe400000000ff */
[----:B------:R-:W-:Y:S02]  /*5070*/  F2FP.F16.F32.PACK_AB R145, R6, R145 ;  /* 0x000000910691723e */ /* 0x000fe400000000ff */
[----:B------:R-:W-:Y:S01]  /*5080*/  F2FP.F16.F32.PACK_AB R147, R8, R147 ;  /* 0x000000930893723e */ /* 0x000fe200000000ff */
        /* <DEDUP_REMOVED lines=81> */
[----:B------:R-:W-:-:S05]  /*55a0*/  VIADD R0, R88, 0xfffffffe ;  /* 0xfffffffe58007836 */ /* 0x000fca0000000000 */
[----:B------:R-:W0:Y:S01]  /*55b0*/  MUFU.EX2 R39, R39 ;  /* 0x0000002700277308 */ /* 0x000e220000000800 */
[----:B-1----:R-:W-:-:S07]  /*55c0*/  FADD.FTZ R42, R122, R9 ;  /* 0x000000097a2a7221 */ /* 0x002fce0000010000 */
[----:B------:R-:W1:Y:S01]  /*55d0*/  MUFU.EX2 R57, R57 ;  /* 0x0000003900397308 */ /* 0x000e620000000800 */
[----:B--2---:R-:W-:Y:S01]  /*55e0*/  FADD.FTZ R2, R38, R5 ;  /* 0x0000000526027221 */ /* 0x004fe20000010000 */
[C---:B0-----:R-:W-:Y:S01]  /*55f0*/  FADD.FTZ R3, R39.reuse, R42 ;  /* 0x0000002a27037221 */ /* 0x041fe20000010000 */
[----:B------:R-:W-:Y:S02]  /*5600*/  F2FP.F16.F32.PACK_AB R122, R39, R122 ;  /* 0x0000007a277a723e */ /* 0x000fe400000000ff */
        /* <DEDUP_REMOVED lines=13> */
.L_x_13199:
[----:B------:R-:W-:-:S11]  /*56e0*/  UISETP.NE.AND UP2, UPT, UR7, 0x1, UPT ;  /* 0x000000010700788c */ /* 0x000fd6000bf45270 */
[----:B------:R-:W-:Y:S02]  /*56f0*/  @UP2 ULDC.64 UR18, c[0x0][0x9e8] ;  /* 0x00027a0000122ab9 */ /* 0x000fe40000000a00 */
[----:B------:R-:W-:-:S04]  /*5700*/  UIMAD.WIDE.U32 UR10, UR14, UR18, URZ ;  /* 0x000000120e0a72a5 */ /* 0x000fc8000f8e003f */
[----:B------:R-:W-:-:S12]  /*5710*/  @UP2 USHF.R.U32.HI UR14, URZ, UR19, UR11 ;  /* 0x000000133f0e2299 */ /* 0x000fd8000801160b */
.L_x_13200:
[----:B------:R-:W-:-:S04]  /*5720*/  UIMAD UR7, UR14, UR7, UR7 ;  /* 0x000000070e0772a4 */ /* 0x000fc8000f8e0207 */
[----:B------:R-:W-:-:S04]  /*5730*/  UISETP.LT.AND UP2, UPT, UR6, UR7, UPT ;  /* 0x000000070600728c */ /* 0x000fc8000bf41270 */
[----:B------:R-:W-:-:S12]  /*5740*/  USEL UR6, UR6, UR7, UP2 ;  /* 0x0000000706067287 */ /* 0x000fd80009000000 */
.L_x_13198:
        /* <DEDUP_REMOVED lines=21> */
[----:B------:R-:W-:-:S13]  /*58a0*/  ISETP.GE.AND P2, PT, R0, UR28, PT ;  /* 0x0000001c00007c0c */ /* 0x000fda000bf46270 */
[----:B------:R-:W-:Y:S05]  /*58b0*/  @!P2 BRA `(.L_x_13201) ;  /* 0x000000340078a947 */ /* 0x000fea0003800000 */
[----:B------:R-:W-:Y:S01]  /*58c0*/  IMAD.MOV.U32 R119, RZ, RZ, RZ ;  /* 0x000000ffff777224 */ /* 0x000fe200078e00ff */
[----:B------:R-:W-:Y:S01]  /*58d0*/  ULDC UR23, c[0x0][0x9e4] ;  /* 0x0002790000177ab9 */ /* 0x000fe20000000800 */
[----:B------:R-:W-:Y:S01]  /*58e0*/  ULDC UR25, c[0x0][0x9d8] ;  /* 0x0002760000197ab9 */ /* 0x000fe20000000800 */
[----:B------:R-:W-:Y:S01]  /*58f0*/  ULDC UR22, c[0x0][0x988] ;  /* 0x0002620000167ab9 */ /* 0x000fe20000000800 */
[----:B------:R-:W-:-:S05]  /*5900*/  ULDC UR24, c[0x0][0x9e0] ;  /* 0x0002780000187ab9 */ /* 0x000fca0000000800 */
.L_x_13218:
        /* <DEDUP_REMOVED lines=9> */
.L_x_13203:
[----:B------:R-:W-:Y:S01]  /*59a0*/  ULEA UR6, UR27, UR45, 0x3 ;  /* 0x0000002d1b067291 */ /* 0x000fe2000f8e183f */
[----:B------:R-:W-:-:S05]  /*59b0*/  IMAD.U32 R5, RZ, RZ, UR26 ;  /* 0x0000001aff057e24 */ /* 0x000fca000f8e00ff */
[----:B------:R-:W-:-:S04]  /*59c0*/  SHF.L.U32 R5, R5, 0x1f, RZ ;  /* 0x0000001f05057819 */ /* 0x000fc800000006ff */
[----:B------:R0:W1:Y:S01]  /*59d0*/  SYNCS.PHASECHK.TRANS64.TRYWAIT P2, [UR6+0x16830], R5 ;  /* 0x01683005ff0075a7 */ /* 0x0000620008040146 */
[----:B------:R-:W-:Y:S05]  /*59e0*/  @!P0 BRA `(.L_x_13204) ;  /* 0x0000000000048947 */ /* 0x000fea0003800000 */
[----:B------:R-:W-:Y:S01]  /*59f0*/  BPT.TRAP 0x1 ;  /* 0x000000040000795c */ /* 0x000fe20000300000 */
.L_x_13204:
[----:B-1----:R-:W-:Y:S05]  /*5a00*/  @P2 BRA `(.L_x_13202) ;  /* 0x0000000000082947 */ /* 0x002fea0003800000 */
[----:B------:R-:W1:Y:S02]  /*5a10*/  SYNCS.PHASECHK.TRANS64.TRYWAIT P2, [UR6+0x16830], R5 ;  /* 0x01683005ff0075a7 */ /* 0x000e640008040146 */
[----:B-1----:R-:W-:Y:S05]  /*5a20*/  @!P2 BRA `(.L_x_13205) ;  /* 0x000001240004a947 */ /* 0x002fea0003800000 */
.L_x_13202:
        /* <DEDUP_REMOVED lines=27> */
.L_x_13207:
[----:B------:R-:W-:Y:S01]  /*5be0*/  ULEA UR6, UR47, UR45, 0x3 ;  /* 0x0000002d2f067291 */ /* 0x000fe2000f8e183f */
[----:B------:R-:W-:-:S05]  /*5bf0*/  IMAD.U32 R5, RZ, RZ, UR50 ;  /* 0x00000032ff057e24 */ /* 0x000fca000f8e00ff */
[----:B------:R-:W-:-:S04]  /*5c00*/  SHF.L.U32 R5, R5, 0x1f, RZ ;  /* 0x0000001f05057819 */ /* 0x000fc800000006ff */
[----:B------:R0:W1:Y:S01]  /*5c10*/  SYNCS.PHASECHK.TRANS64.TRYWAIT P2, [UR6+0x16850], R5 ;  /* 0x01685005ff0075a7 */ /* 0x0000620008040146 */
[----:B------:R-:W-:Y:S05]  /*5c20*/  @!P0 BRA `(.L_x_13208) ;  /* 0x0000000000048947 */ /* 0x000fea0003800000 */
[----:B------:R-:W-:Y:S01]  /*5c30*/  BPT.TRAP 0x1 ;  /* 0x000000040000795c */ /* 0x000fe20000300000 */
.L_x_13208:
[----:B-1----:R-:W-:Y:S05]  /*5c40*/  @P2 BRA `(.L_x_13206) ;  /* 0x0000000000082947 */ /* 0x002fea0003800000 */
[----:B------:R-:W1:Y:S02]  /*5c50*/  SYNCS.PHASECHK.TRANS64.TRYWAIT P2, [UR6+0x16850], R5 ;  /* 0x01685005ff0075a7 */ /* 0x000e640008040146 */
[----:B-1----:R-:W-:Y:S05]  /*5c60*/  @!P2 BRA `(.L_x_13209) ;  /* 0x00000120008ca947 */ /* 0x002fea0003800000 */
.L_x_13206:
[----:B------:R-:W-:Y:S01]  /*5c70*/  UIADD3 UR6, UR45, 0x400, URZ ;  /* 0x000004002d067890 */ /* 0x000fe2000fffe03f */
[----:B------:R-:W-:Y:S01]  /*5c80*/  WARPGROUP.ARRIVE ;  /* 0x00000000000079c5 */ /* 0x000fe20000000000 */
[----:B------:R-:W-:Y:S01]  /*5c90*/  UMOV UR7, 0x40000040 ;  /* 0x4000004000077882 */ /* 0x000fe20000000000 */
[----:B------:R-:W-:Y:S01]  /*5ca0*/  PLOP3.LUT P2, PT, PT, PT, UP0, 0x80, 0x0 ;  /* 0x000000000000781c */ /* 0x000fe20003f4f008 */
[----:B------:R-:W-:Y:S01]  /*5cb0*/  USHF.R.U32.HI UR6, URZ, 0x4, UR6 ;  /* 0x000000043f067899 */ /* 0x000fe20008011606 */
[----:B------:R-:W-:Y:S01]  /*5cc0*/  FMUL.FTZ R8, R26, UR25 ;  /* 0x000000191a087c20 */ /* 0x000fe20008410000 */
[----:B------:R-:W-:Y:S01]  /*5cd0*/  FMUL.FTZ R26, R38, UR25 ;  /* 0x00000019261a7c20 */ /* 0x000fe20008410000 */
[----:B------:R-:W-:Y:S01]  /*5ce0*/  FMUL.FTZ R38, R48, UR25 ;  /* 0x0000001930267c20 */ /* 0x000fe20008410000 */
[----:B------:R-:W-:Y:S01]  /*5cf0*/  ULOP3.LUT UR6, UR6, 0x3fff, URZ, 0xc0, !UPT ;  /* 0x00003fff06067892 */ /* 0x000fe2000f8ec03f */
[----:B------:R-:W-:Y:S01]  /*5d00*/  FMUL.FTZ R48, R56, UR25 ;  /* 0x0000001938307c20 */ /* 0x000fe20008410000 */
[----:B------:R-:W-:Y:S01]  /*5d10*/  PLOP3.LUT P3, PT, PT, PT, UP0, 0x80, 0x0 ;  /* 0x000000000000781c */ /* 0x000fe20003f6f008 */
[----:B------:R-:W-:Y:S01]  /*5d20*/  FMUL.FTZ R56, R64, UR25 ;  /* 0x0000001940387c20 */ /* 0x000fe20008410000 */
[----:B------:R-:W-:Y:S01]  /*5d30*/  ULEA UR10, UR47, UR6, 0xa ;  /* 0x000000062f0a7291 */ /* 0x000fe2000f8e503f */
[----:B------:R-:W-:Y:S01]  /*5d40*/  FMUL.FTZ R64, R72, UR25 ;  /* 0x0000001948407c20 */ /* 0x000fe20008410000 */
[----:B------:R-:W-:Y:S01]  /*5d50*/  FMUL.FTZ R72, R83, UR25 ;  /* 0x0000001953487c20 */ /* 0x000fe20008410000 */
[----:B------:R-:W-:-:S02]  /*5d60*/  VIADD R83, R17, UR39 ;  /* 0x0000002711537c36 */ /* 0x000fc40008000000 */
[----:B------:R-:W-:Y:S01]  /*5d70*/  FMUL.FTZ R14, R32, UR25 ;  /* 0x00000019200e7c20 */ /* 0x000fe20008410000 */
[----:B------:R-:W-:Y:S01]  /*5d80*/  FMUL.FTZ R15, R33, UR25 ;  /* 0x00000019210f7c20 */ /* 0x000fe20008410000 */
[----:B------:R-:W-:Y:S01]  /*5d90*/  IMAD.U32 R33, RZ, RZ, UR27 ;  /* 0x0000001bff217e24 */ /* 0x000fe2000f8e00ff */
[----:B------:R-:W-:Y:S01]  /*5da0*/  UMOV UR6, UR10 ;  /* 0x0000000a00067c82 */ /* 0x000fe20008000000 */
[----:B01----:R-:W-:Y:S01]  /*5db0*/  FMUL.FTZ R5, R24, UR25 ;  /* 0x0000001918057c20 */ /* 0x003fe20008410000 */
[----:B------:R-:W-:Y:S01]  /*5dc0*/  HGMMA.64x64x16.F32 R88, R148, gdesc[UR4].tnspB, R88, gsb0 ;  /* 0x40e0000494587df0 */ /* 0x000fe20008000858 */
[----:B------:R-:W-:Y:S01]  /*5dd0*/  UIADD3 UR6, UR10, 0x80, URZ ;  /* 0x000000800a067890 */ /* 0x000fe2000fffe03f */
[----:B------:R-:W-:Y:S01]  /*5de0*/  FMUL.FTZ R24, R36, UR25 ;  /* 0x0000001924187c20 */ /* 0x000fe20008410000 */
[----:B------:R-:W-:Y:S01]  /*5df0*/  UMOV UR7, 0x40000040 ;  /* 0x4000004000077882 */ /* 0x000fe20000000000 */
        /* <DEDUP_REMOVED lines=55> */
[----:B------:R-:W-:-:S02]  /*6170*/  IMAD.SHL.U32 R77, R0, 0x80, RZ ;  /* 0x00000080004d7824 */ /* 0x000fc400078e00ff */
[----:B------:R-:W-:Y:S01]  /*6180*/  FMUL.FTZ R75, R87, UR25 ;  /* 0x00000019574b7c20 */ /* 0x000fe20008410000 */
[----:B------:R-:W-:Y:S01]  /*6190*/  IMAD.U32 R80, RZ, RZ, UR46 ;  /* 0x0000002eff507e24 */ /* 0x000fe2000f8e00ff */
[----:B------:R-:W0:Y:S08]  /*61a0*/  MUFU.TANH R5, R5 ;  /* 0x0000000500057308 */ /* 0x000e300000002400 */
[----:B------:R-:W1:Y:S01]  /*61b0*/  MUFU.TANH R6, R6 ;  /* 0x0000000600067308 */ /* 0x000e620000002400 */
[----:B------:R-:W-:-:S02]  /*61c0*/  WARPGROUP.DEPBAR.LE gsb0, 0x0 ;  /* 0x00008000000079c5 */ /* 0x000fc40000010000 */
[----:B------:R-:W-:-:S06]  /*61d0*/  WARPGROUP.ARRIVE ;  /* 0x00000000000079c5 */ /* 0x000fcc0000000000 */
[----:B------:R-:W2:Y:S01]  /*61e0*/  S2R R150, SR_TID.X ;  /* 0x0000000000967919 */ /* 0x000ea20000002100 */
[----:B------:R-:W3:Y:S01]  /*61f0*/  MUFU.TANH R8, R8 ;  /* 0x0000000800087308 */ /* 0x000ee20000002400 */
[----:B------:R-:W-:Y:S01]  /*6200*/  HGMMA.64x64x16.F32 R88, R144, gdesc[UR4].tnspB, R88, gsb0 ;  /* 0x40e0000490587df0 */ /* 0x000fe20008000858 */
[----:B------:R-:W-:Y:S01]  /*6210*/  UIADD3 UR6, UR10, 0x100, URZ ;  /* 0x000001000a067890 */ /* 0x000fe2000fffe03f */
[----:B------:R-:W-:-:S05]  /*6220*/  UMOV UR7, 0x40000040 ;  /* 0x4000004000077882 */ /* 0x000fca0000000000 */
[----:B------:R-:W4:Y:S08]  /*6230*/  MUFU.TANH R9, R9 ;  /* 0x0000000900097308 */ /* 0x000f300000002400 */
[----:B------:R-:W0:Y:S08]  /*6240*/  MUFU.TANH R10, R10 ;  /* 0x0000000a000a7308 */ /* 0x000e300000002400 */
[----:B------:R-:W0:Y:S01]  /*6250*/  MUFU.TANH R11, R11 ;  /* 0x0000000b000b7308 */ /* 0x000e220000002400 */
[----:B--2---:R-:W-:-:S07]  /*6260*/  SHF.R.U32.HI R151, RZ, 0x7, R150 ;  /* 0x00000007ff977819 */ /* 0x004fce0000011696 */
[----:B------:R-:W2:Y:S08]  /*6270*/  MUFU.TANH R12, R12 ;  /* 0x0000000c000c7308 */ /* 0x000eb00000002400 */
        /* <DEDUP_REMOVED lines=84> */
[----:B------:R-:W-:Y:S01]  /*67c0*/  HGMMA.64x64x16.F32 R88, R120, gdesc[UR4].tnspB, R88, gsb0 ;  /* 0x40e0000478587df0 */ /* 0x000fe20008000858 */
        /* <DEDUP_REMOVED lines=32> */
.L_x_13212:
[----:B------:R-:W-:-:S05]  /*69d0*/  IMAD.U32 R86, RZ, RZ, UR23 ;  /* 0x00000017ff567e24 */ /* 0x000fca000f8e00ff */
[----:B------:R-:W-:-:S13]  /*69e0*/  ISETP.NE.AND P2, PT, R86, 0x1, PT ;  /* 0x000000015600780c */ /* 0x000fda0003f45270 */
[----:B------:R-:W0:Y:S02]  /*69f0*/  @P2 LDC.64 R32, c[0x0][0x9e8] ;  /* 0x00027a00ff202b82 */ /* 0x000e240000000a00 */
[----:B0-----:R-:W-:-:S05]  /*6a00*/  @P2 IMAD.HI.U32 R32, R84, R32, RZ ;  /* 0x0000002054202227 */ /* 0x001fca00078e00ff */
[----:B------:R-:W-:-:S07]  /*6a10*/  @P2 SHF.R.U32.HI R84, RZ, R33, R32 ;  /* 0x00000021ff542219 */ /* 0x000fce0000011620 */
.L_x_13213:
[----:B------:R-:W-:Y:S05]  /*6a20*/  BSYNC B0 ;  /* 0x0000000000007941 */ /* 0x000fea0003800000 */
.L_x_13211:
[----:B------:R-:W-:-:S04]  /*6a30*/  IMAD R33, R84, R86, -R77 ;  /* 0x0000005654217224 */ /* 0x000fc800078e0a4d */
[----:B------:R-:W-:-:S05]  /*6a40*/  IMAD.IADD R33, R33, 0x1, -R16 ;  /* 0x0000000121217824 */ /* 0x000fca00078e0a10 */
[----:B------:R-:W-:Y:S02]  /*6a50*/  VIADDMNMX R80, R33, R86, R80, PT ;  /* 0x0000005621507246 */ /* 0x000fe40003800150 */
[----:B------:R-:W-:-:S07]  /*6a60*/  VIMNMX R79, R79, R33, !PT ;  /* 0x000000214f4f7248 */ /* 0x000fce0007fe0100 */
.L_x_13210:
        /* <DEDUP_REMOVED lines=115> */
.L_x_13216:
[----:B------:R-:W-:-:S05]  /*71a0*/  IMAD.U32 R80, RZ, RZ, UR23 ;  /* 0x00000017ff507e24 */ /* 0x000fca000f8e00ff */
[----:B------:R-:W-:-:S13]  /*71b0*/  ISETP.NE.AND P3, PT, R80, 0x1, PT ;  /* 0x000000015000780c */ /* 0x000fda0003f65270 */
[----:B------:R-:W0:Y:S02]  /*71c0*/  @P3 LDC.64 R10, c[0x0][0x9e8] ;  /* 0x00027a00ff0a3b82 */ /* 0x000e240000000a00 */
[----:B0-----:R-:W-:-:S05]  /*71d0*/  @P3 IMAD.HI.U32 R10, R83, R10, RZ ;  /* 0x0000000a530a3227 */ /* 0x001fca00078e00ff */
[----:B------:R-:W-:-:S07]  /*71e0*/  @P3 SHF.R.U32.HI R83, RZ, R11, R10 ;  /* 0x0000000bff533219 */ /* 0x000fce000001160a */
.L_x_13217:
[----:B------:R-:W-:Y:S05]  /*71f0*/  BSYNC B0 ;  /* 0x0000000000007941 */ /* 0x000fea0003800000 */
.L_x_13215:
[----:B------:R-:W-:-:S04]  /*7200*/  IMAD R77, R83, R80, -R77 ;  /* 0x00000050534d7224 */ /* 0x000fc800078e0a4d */
[----:B------:R-:W-:-:S05]  /*7210*/  IMAD.IADD R77, R77, 0x1, -R16 ;  /* 0x000000014d4d7824 */ /* 0x000fca00078e0a10 */
[----:B------:R-:W-:Y:S02]  /*7220*/  VIADDMNMX R82, R77, R80, R82, PT ;  /* 0x000000504d527246 */ /* 0x000fe40003800152 */
[----:B------:R-:W-:-:S07]  /*7230*/  VIMNMX R81, R81, R77, !PT ;  /* 0x0000004d51517248 */ /* 0x000fce0007fe0100 */
.L_x_13214:
        /* <DEDUP_REMOVED lines=28> */
[----:B------:R-:W-:Y:S02]  /*7400*/  ISETP.GT.AND P5, PT, R81, RZ, P2 ;  /* 0x000000ff5100720c */ /* 0x000fe400017a4270 */
        /* <DEDUP_REMOVED lines=64> */
[--C-:B------:R-:W-:Y:S01]  /*7810*/  FFMA.FTZ R144, R14, UR22, -R11.reuse ;  /* 0x000000160e907c23 */ /* 0x100fe2000801080b */
[--C-:B------:R-:W-:Y:S01]  /*7820*/  FFMA.FTZ R148, R5, UR22, -R11.reuse ;  /* 0x0000001605947c23 */ /* 0x100fe2000801080b */
[----:B------:R-:W-:Y:S01]  /*7830*/  FMNMX.FTZ R14, R8, R7, !PT ;  /* 0x00000007080e7209 */ /* 0x000fe20007810000 */
[--C-:B------:R-:W-:Y:S01]  /*7840*/  FFMA.FTZ R5, R6, UR22, -R11.reuse ;  /* 0x0000001606057c23 */ /* 0x100fe2000801080b */
[----:B------:R-:W-:Y:S01]  /*7850*/  FSEL R6, R31, -INF , !P3 ;  /* 0xff8000001f067808 */ /* 0x000fe20005800000 */
[--C-:B------:R-:W-:Y:S01]  /*7860*/  FFMA.FTZ R150, R32, UR22, -R11.reuse ;  /* 0x0000001620967c23 */ /* 0x100fe2000801080b */
[----:B------:R0:W-:Y:S01]  /*7870*/  MUFU.EX2 R31, R33 ;  /* 0x00000021001f7308 */ /* 0x0001e20000000800 */
[----:B------:R-:W-:Y:S01]  /*7880*/  ISETP.GT.AND P3, PT, R81, 0x29, P2 ;  /* 0x000000295100780c */ /* 0x000fe20001764270 */
[--C-:B------:R-:W-:Y:S01]  /*7890*/  FFMA.FTZ R32, R53, UR22, -R11.reuse ;  /* 0x0000001635207c23 */ /* 0x100fe2000801080b */
[--C-:B------:R-:W-:Y:S01]  /*78a0*/  FFMA.FTZ R146, R24, UR22, -R11.reuse ;  /* 0x0000001618927c23 */ /* 0x100fe2000801080b */
[--C-:B------:R-:W-:Y:S01]  /*78b0*/  FFMA.FTZ R140, R28, UR22, -R11.reuse ;  /* 0x000000161c8c7c23 */ /* 0x100fe2000801080b */
[----:B------:R-:W-:Y:S01]  /*78c0*/  ISETP.LT.OR P5, PT, R82, 0x2a, P3 ;  /* 0x0000002a5200780c */ /* 0x000fe20001fa1670 */
[--C-:B------:R-:W-:Y:S01]  /*78d0*/  FFMA.FTZ R15, R15, UR22, -R11.reuse ;  /* 0x000000160f0f7c23 */ /* 0x100fe2000801080b */
[----:B------:R-:W-:Y:S01]  /*78e0*/  ISETP.GT.AND P3, PT, R81, 0x31, P2 ;  /* 0x000000315100780c */ /* 0x000fe20001764270 */
[--C-:B------:R-:W-:Y:S01]  /*78f0*/  FFMA.FTZ R25, R25, UR22, -R11.reuse ;  /* 0x0000001619197c23 */ /* 0x100fe2000801080b */
[----:B0-----:R-:W-:Y:S01]  /*7900*/  FMNMX.FTZ R33, R9, R14, !PT ;  /* 0x0000000e09217209 */ /* 0x001fe20007810000 */
        /* <DEDUP_REMOVED lines=21> */
[----:B------:R-:W-:Y:S01]  /*7a60*/  ISETP.GT.AND P3, PT, R81, 0x40, P2 ;  /* 0x000000405100780c */ /* 0x000fe20001764270 */
[--C-:B------:R-:W-:Y:S01]  /*7a70*/  FFMA.FTZ R122, R76, UR22, -R11.reuse ;  /* 0x000000164c7a7c23 */ /* 0x100fe2000801080b */
[----:B------:R-:W-:Y:S01]  /*7a80*/  FMNMX.FTZ R33, R27, R14, !PT ;  /* 0x0000000e1b217209 */ /* 0x000fe20007810000 */
[----:B------:R-:W-:Y:S01]  /*7a90*/  FFMA.FTZ R78, R78, UR22, -R11 ;  /* 0x000000164e4e7c23 */ /* 0x000fe2000801080b */
[----:B------:R-:W-:Y:S01]  /*7aa0*/  FSEL R42, R42, -INF , !P5 ;  /* 0xff8000002a2a7808 */ /* 0x000fe20006800000 */
[----:B------:R-:W-:Y:S01]  /*7ab0*/  MUFU.EX2 R148, R148 ;  /* 0x0000009400947308 */ /* 0x000fe20000000800 */
[----:B------:R-:W-:-:S02]  /*7ac0*/  FMNMX.FTZ R33, R30, R33, !PT ;  /* 0x000000211e217209 */ /* 0x000fc40007810000 */
[----:B------:R-:W-:Y:S02]  /*7ad0*/  ISETP.GT.AND P5, PT, R81, 0x41, P2 ;  /* 0x000000415100780c */ /* 0x000fe400017a4270 */
[----:B------:R-:W-:Y:S02]  /*7ae0*/  FMNMX.FTZ R33, R6, R33, !PT ;  /* 0x0000002106217209 */ /* 0x000fe40007810000 */
[----:B------:R-:W-:Y:S01]  /*7af0*/  ISETP.LT.OR P3, PT, R82, 0x41, P3 ;  /* 0x000000415200780c */ /* 0x000fe20001f61670 */
[----:B------:R-:W-:Y:S01]  /*7b00*/  MUFU.EX2 R5, R5 ;  /* 0x0000000500057308 */ /* 0x000fe20000000800 */
[----:B------:R-:W-:Y:S02]  /*7b10*/  FMNMX.FTZ R14, R36, R33, !PT ;  /* 0x00000021240e7209 */ /* 0x000fe40007810000 */
[----:B------:R-:W-:Y:S02]  /*7b20*/  ISETP.LT.OR P5, PT, R82, 0x42, P5 ;  /* 0x000000425200780c */ /* 0x000fe40002fa1670 */
[----:B------:R-:W-:-:S02]  /*7b30*/  FMNMX.FTZ R33, R37, R14, !PT ;  /* 0x0000000e25217209 */ /* 0x000fc40007810000 */
[----:B------:R-:W-:Y:S01]  /*7b40*/  FSEL R46, R46, -INF , !P3 ;  /* 0xff8000002e2e7808 */ /* 0x000fe20005800000 */
[----:B------:R-:W-:Y:S01]  /*7b50*/  MUFU.EX2 R150, R150 ;  /* 0x0000009600967308 */ /* 0x000fe20000000800 */
[----:B------:R-:W-:Y:S01]  /*7b60*/  FMNMX.FTZ R14, R40, R33, !PT ;  /* 0x00000021280e7209 */ /* 0x000fe20007810000 */
[----:B------:R-:W-:Y:S01]  /*7b70*/  FFMA.FTZ R33, R35, UR22, -R11 ;  /* 0x0000001623217c23 */ /* 0x000fe2000801080b */
[----:B------:R-:W-:Y:S02]  /*7b80*/  ISETP.GT.AND P3, PT, R81, 0x49, P2 ;  /* 0x000000495100780c */ /* 0x000fe40001764270 */
[----:B------:R-:W-:Y:S02]  /*7b90*/  FMNMX.FTZ R35, R41, R14, !PT ;  /* 0x0000000e29237209 */ /* 0x000fe40007810000 */
[----:B------:R-:W-:Y:S01]  /*7ba0*/  FSEL R47, R47, -INF , !P5 ;  /* 0xff8000002f2f7808 */ /* 0x000fe20006800000 */
[----:B------:R-:W-:Y:S01]  /*7bb0*/  MUFU.EX2 R144, R144 ;  /* 0x0000009000907308 */ /* 0x000fe20000000800 */
[----:B------:R-:W-:-:S02]  /*7bc0*/  FMNMX.FTZ R14, R42, R35, !PT ;  /* 0x000000232a0e7209 */ /* 0x000fc40007810000 */
[----:B------:R-:W-:Y:S02]  /*7bd0*/  ISETP.GT.AND P5, PT, R81, 0x50, P2 ;  /* 0x000000505100780c */ /* 0x000fe400017a4270 */
[----:B------:R-:W-:Y:S02]  /*7be0*/  FMNMX.FTZ R35, R43, R14, !PT ;  /* 0x0000000e2b237209 */ /* 0x000fe40007810000 */
[----:B------:R-:W-:Y:S01]  /*7bf0*/  ISETP.LT.OR P3, PT, R82, 0x4a, P3 ;  /* 0x0000004a5200780c */ /* 0x000fe20001f61670 */
[----:B------:R-:W-:Y:S01]  /*7c00*/  MUFU.EX2 R15, R15 ;  /* 0x0000000f000f7308 */ /* 0x000fe20000000800 */
[----:B------:R-:W-:Y:S01]  /*7c10*/  FMNMX.FTZ R14, R46, R35, !PT ;  /* 0x000000232e0e7209 */ /* 0x000fe20007810000 */
[----:B------:R-:W-:Y:S01]  /*7c20*/  FFMA.FTZ R35, R39, UR22, -R11 ;  /* 0x0000001627237c23 */ /* 0x000fe2000801080b */
[----:B------:R-:W-:Y:S02]  /*7c30*/  FSEL R51, R51, -INF , !P3 ;  /* 0xff80000033337808 */ /* 0x000fe40005800000 */
[----:B------:R-:W-:-:S02]  /*7c40*/  FMNMX.FTZ R39, R47, R14, !PT ;  /* 0x0000000e2f277209 */ /* 0x000fc40007810000 */
[----:B------:R-:W-:Y:S01]  /*7c50*/  ISETP.LT.OR P5, PT, R82, 0x51, P5 ;  /* 0x000000515200780c */ /* 0x000fe20002fa1670 */
[----:B------:R-:W-:Y:S01]  /*7c60*/  MUFU.EX2 R146, R146 ;  /* 0x0000009200927308 */ /* 0x000fe20000000800 */
[----:B------:R-:W-:Y:S02]  /*7c70*/  FMNMX.FTZ R14, R50, R39, !PT ;  /* 0x00000027320e7209 */ /* 0x000fe40007810000 */
[----:B------:R-:W-:Y:S02]  /*7c80*/  ISETP.GT.AND P3, PT, R81, 0x58, P2 ;  /* 0x000000585100780c */ /* 0x000fe40001764270 */
[----:B------:R-:W-:Y:S02]  /*7c90*/  FSEL R54, R54, -INF , !P5 ;  /* 0xff80000036367808 */ /* 0x000fe40006800000 */
[----:B------:R-:W-:Y:S01]  /*7ca0*/  FMNMX.FTZ R39, R51, R14, !PT ;  /* 0x0000000e33277209 */ /* 0x000fe20007810000 */
[----:B------:R-:W-:Y:S01]  /*7cb0*/  MUFU.EX2 R25, R25 ;  /* 0x0000001900197308 */ /* 0x000fe20000000800 */
[----:B------:R-:W-:-:S02]  /*7cc0*/  ISETP.GT.AND P5, PT, R81, 0x59, P2 ;  /* 0x000000595100780c */ /* 0x000fc400017a4270 */
[----:B------:R-:W-:Y:S02]  /*7cd0*/  ISETP.LT.OR P3, PT, R82, 0x59, P3 ;  /* 0x000000595200780c */ /* 0x000fe40001f61670 */
[----:B------:R-:W-:Y:S01]  /*7ce0*/  FMNMX.FTZ R14, R54, R39, !PT ;  /* 0x00000027360e7209 */ /* 0x000fe20007810000 */
[----:B------:R-:W-:Y:S01]  /*7cf0*/  FFMA.FTZ R39, R45, UR22, -R11 ;  /* 0x000000162d277c23 */ /* 0x000fe2000801080b */
[----:B------:R-:W-:Y:S01]  /*7d00*/  ISETP.LT.OR P5, PT, R82, 0x5a, P5 ;  /* 0x0000005a5200780c */ /* 0x000fe20002fa1670 */
[----:B------:R-:W-:Y:S01]  /*7d10*/  MUFU.EX2 R140, R140 ;  /* 0x0000008c008c7308 */ /* 0x000fe20000000800 */
[----:B------:R-:W-:Y:S02]  /*7d20*/  FSEL R59, R59, -INF , !P3 ;  /* 0xff8000003b3b7808 */ /* 0x000fe40005800000 */
        /* <DEDUP_REMOVED lines=9> */
[----:B------:R-:W-:-:S02]  /*7dc0*/  FSEL R63, R63, -INF , !P3 ;  /* 0xff8000003f3f7808 */ /* 0x000fc40005800000 */
[----:B------:R-:W-:Y:S02]  /*7dd0*/  ISETP.LT.OR P5, PT, R82, 0x69, P5 ;  /* 0x000000695200780c */ /* 0x000fe40002fa1670 */
[----:B------:R-:W-:Y:S01]  /*7de0*/  FMNMX.FTZ R14, R62, R45, !PT ;  /* 0x0000002d3e0e7209 */ /* 0x000fe20007810000 */
[----:B------:R-:W-:Y:S01]  /*7df0*/  FFMA.FTZ R45, R49, UR22, -R11 ;  /* 0x00000016312d7c23 */ /* 0x000fe2000801080b */
        /* <DEDUP_REMOVED lines=15> */
[----:B------:R-:W-:Y:S01]  /*7ef0*/  ISETP.LT.OR P2, PT, R82, 0x7a, P2 ;  /* 0x0000007a5200780c */ /* 0x000fe20001741670 */
[----:B------:R-:W-:Y:S01]  /*7f00*/  MUFU.EX2 R138, R138 ;  /* 0x0000008a008a7308 */ /* 0x000fe20000000800 */
[----:B------:R-:W-:Y:S02]  /*7f10*/  FSEL R14, R73, -INF , !P4 ;  /* 0xff800000490e7808 */ /* 0x000fe40006000000 */
[----:B------:R-:W-:Y:S02]  /*7f20*/  FMNMX.FTZ R53, R72, R49, !PT ;  /* 0x0000003148357209 */ /* 0x000fe40007810000 */
[----:B------:R-:W-:-:S02]  /*7f30*/  FSEL R24, R75, -INF , !P2 ;  /* 0xff8000004b187808 */ /* 0x000fc40005000000 */
[----:B------:R-:W-:Y:S01]  /*7f40*/  FMNMX.FTZ R53, R14, R53, !PT ;  /* 0x000000350e357209 */ /* 0x000fe20007810000 */
[----:B------:R-:W-:Y:S01]  /*7f50*/  MUFU.EX2 R39, R39 ;  /* 0x0000002700277308 */ /* 0x000fe20000000800 */
[----:B------:R-:W-:Y:S02]  /*7f60*/  FSEL R75, R10, RZ, P6 ;  /* 0x000000ff0a4b7208 */ /* 0x000fe40003000000 */
[----:B------:R-:W-:Y:S01]  /*7f70*/  FMNMX.FTZ R28, R24, R53, !PT ;  /* 0x00000035181c7209 */ /* 0x000fe20007810000 */
[--C-:B------:R-:W-:Y:S01]  /*7f80*/  FFMA.FTZ R53, R57, UR22, -R11.reuse ;  /* 0x0000001639357c23 */ /* 0x100fe2000801080b */
[--C-:B------:R-:W-:Y:S01]  /*7f90*/  FFMA.FTZ R57, R61, UR22, -R11.reuse ;  /* 0x000000163d397c23 */ /* 0x100fe2000801080b */
[----:B------:R-:W-:Y:S01]  /*7fa0*/  FADD.FTZ R4, -R75, R4 ;  /* 0x000000044b047221 */ /* 0x000fe20000010100 */
[--C-:B------:R-:W-:Y:S01]  /*7fb0*/  FFMA.FTZ R61, R65, UR22, -R11.reuse ;  /* 0x00000016413d7c23 */ /* 0x100fe2000801080b */
[----:B------:R-:W0:Y:S01]  /*7fc0*/  SHFL.BFLY PT, R73, R28, 0x2, 0x1f ;  /* 0x0c401f001c497f89 */ /* 0x000e2200000e0000 */
[--C-:B------:R-:W-:Y:S01]  /*7fd0*/  FFMA.FTZ R65, R69, UR22, -R11.reuse ;  /* 0x0000001645417c23 */ /* 0x100fe2000801080b */
[----:B------:R-:W-:Y:S01]  /*7fe0*/  FMUL.FTZ R4, R4, UR22 ;  /* 0x0000001604047c20 */ /* 0x000fe20008410000 */
[----:B------:R-:W-:Y:S01]  /*7ff0*/  FFMA.FTZ R69, R74, UR22, -R11 ;  /* 0x000000164a457c23 */ /* 0x000fe2000801080b */
        /* <DEDUP_REMOVED lines=23> */
[----:B0-----:R-:W-:Y:S01]  /*8170*/  FFMA.FTZ R4, R73, R3, R148 ;  /* 0x0000000349047223 */ /* 0x001fe20000010094 */
        /* <DEDUP_REMOVED lines=16> */
[----:B------:R-:W-:Y:S01]  /*8280*/  FFMA.FTZ R135, R50, UR22, -R77 ;  /* 0x0000001632877c23 */ /* 0x000fe2000801084d */
[----:B------:R-:W-:Y:S01]  /*8290*/  FADD.FTZ R4, -R4, R7 ;  /* 0x0000000704047221 */ /* 0x000fe20000010100 */
[----:B------:R-:W-:-:S02]  /*82a0*/  IMAD.U32 R7, RZ, RZ, UR47 ;  /* 0x0000002fff077e24 */ /* 0x000fc4000f8e00ff */
[----:B------:R-:W-:Y:S01]  /*82b0*/  FADD.FTZ R3, R15, R34 ;  /* 0x000000220f037221 */ /* 0x000fe20000010000 */
[----:B------:R-:W-:Y:S01]  /*82c0*/  F2FP.F16.F32.PACK_AB R148, R5, R148 ;  /* 0x000000940594723e */ /* 0x000fe200000000ff */
[----:B------:R-:W-:Y:S01]  /*82d0*/  FMUL.FTZ R4, R4, UR22 ;  /* 0x0000001604047c20 */ /* 0x000fe20008410000 */
[----:B------:R-:W-:Y:S01]  /*82e0*/  MUFU.EX2 R12, R12 ;  /* 0x0000000c000c7308 */ /* 0x000fe20000000800 */
[----:B------:R-:W-:Y:S01]  /*82f0*/  FADD.FTZ R34, R146, R3 ;  /* 0x0000000392227221 */ /* 0x000fe20000010000 */
[----:B------:R-:W-:Y:S01]  /*8300*/  @!P1 LEA R7, R7, UR45, 0x3 ;  /* 0x0000002d07079c11 */ /* 0x000fe2000f8e18ff */
[--C-:B------:R-:W-:Y:S01]  /*8310*/  FFMA.FTZ R129, R54, UR22, -R77.reuse ;  /* 0x0000001636817c23 */ /* 0x100fe2000801084d */
[--C-:B------:R-:W-:Y:S01]  /*8320*/  FFMA.FTZ R131, R59, UR22, -R77.reuse ;  /* 0x000000163b837c23 */ /* 0x100fe2000801084d */
[----:B------:R-:W-:Y:S01]  /*8330*/  FADD.FTZ R3, R25, R34 ;  /* 0x0000002219037221 */ /* 0x000fe20000010000 */
[----:B------:R-:W-:Y:S01]  /*8340*/  FFMA.FTZ R62, R62, UR22, -R77 ;  /* 0x000000163e3e7c23 */ /* 0x000fe2000801084d */
[----:B------:R-:W-:Y:S01]  /*8350*/  @!P1 VIADD R7, R7, 0x16860 ;  /* 0x0001686007079836 */ /* 0x000fe20000000000 */
        /* <DEDUP_REMOVED lines=10> */
[----:B------:R-:W-:Y:S01]  /*8400*/  @!P1 PRMT R3, RZ, 0x654, R7 ;  /* 0x00000654ff039816 */ /* 0x000fe20000000007 */
[--C-:B------:R-:W-:Y:S01]  /*8410*/  FFMA.FTZ R72, R72, UR22, -R77.reuse ;  /* 0x0000001648487c23 */ /* 0x100fe2000801084d */
[--C-:B------:R-:W-:Y:S01]  /*8420*/  FFMA.FTZ R14, R14, UR22, -R77.reuse ;  /* 0x000000160e0e7c23 */ /* 0x100fe2000801084d */
[----:B------:R-:W-:Y:S01]  /*8430*/  FADD.FTZ R7, R33, R36 ;  /* 0x0000002421077221 */ /* 0x000fe20000010000 */
[----:B------:R2:W-:Y:S01]  /*8440*/  @!P1 SYNCS.ARRIVE.TRANS64.RED.A1T0 RZ, [R3+URZ], RZ ;  /* 0x000000ff03ff99a7 */ /* 0x0005e2000810043f */
[----:B------:R-:W-:Y:S01]  /*8450*/  FFMA.FTZ R24, R24, UR22, -R77 ;  /* 0x0000001618187c23 */ /* 0x000fe2000801084d */
[----:B------:R-:W3:Y:S01]  /*8460*/  MUFU.EX2 R20, R20 ;  /* 0x0000001400147308 */ /* 0x000ee20000000800 */
[----:B------:R-:W-:Y:S01]  /*8470*/  FADD.FTZ R36, R136, R7 ;  /* 0x0000000788247221 */ /* 0x000fe20000010000 */
[----:B------:R-:W-:Y:S01]  /*8480*/  ISETP.GT.AND P2, PT, R0, UR28, PT ;  /* 0x0000001c00007c0c */ /* 0x000fe2000bf44270 */
[----:B------:R-:W-:Y:S01]  /*8490*/  UMOV UR47, UR27 ;  /* 0x0000001b002f7c82 */ /* 0x000fe20008000000 */
[----:B0-----:R-:W-:Y:S01]  /*84a0*/  FMUL.FTZ R90, R90, R4 ;  /* 0x000000045a5a7220 */ /* 0x001fe20000410000 */
[----:B------:R-:W-:Y:S01]  /*84b0*/  FADD.FTZ R7, R35, R36 ;  /* 0x0000002423077221 */ /* 0x000fe20000010000 */
[----:B--2---:R-:W-:Y:S01]  /*84c0*/  FFMA.FTZ R3, R4, R2, R149 ;  /* 0x0000000204037223 */ /* 0x004fe20000010095 */
[--C-:B------:R-:W-:Y:S01]  /*84d0*/  FFMA.FTZ R2, R51, UR22, -R77.reuse ;  /* 0x0000001633027c23 */ /* 0x100fe2000801084d */
[----:B------:R-:W0:Y:S01]  /*84e0*/  MUFU.EX2 R147, R147 ;  /* 0x0000009300937308 */ /* 0x000e220000000800 */
[----:B------:R-:W-:Y:S01]  /*84f0*/  FFMA.FTZ R36, R55, UR22, -R77 ;  /* 0x0000001637247c23 */ /* 0x000fe2000801084d */
[----:B------:R-:W-:Y:S01]  /*8500*/  FADD.FTZ R38, R8, R3 ;  /* 0x0000000308267221 */ /* 0x000fe20000010000 */
[-C--:B------:R-:W-:Y:S01]  /*8510*/  FMUL.FTZ R91, R91, R4.reuse ;  /* 0x000000045b5b7220 */ /* 0x080fe20000410000 */
        /* <DEDUP_REMOVED lines=8> */
[----:B------:R-:W-:Y:S01]  /*85a0*/  FFMA.FTZ R38, R60, UR22, -R77 ;  /* 0x000000163c267c23 */ /* 0x000fe2000801084d */
[-C--:B------:R-:W-:Y:S01]  /*85b0*/  FMUL.FTZ R99, R99, R4.reuse ;  /* 0x0000000463637220 */ /* 0x080fe20000410000 */
[----:B-1----:R-:W-:Y:S01]  /*85c0*/  FADD.FTZ R3, R145, R40 ;  /* 0x0000002891037221 */ /* 0x002fe20000010000 */
[----:B------:R-:W-:Y:S01]  /*85d0*/  FADD.FTZ R42, R132, R7 ;  /* 0x00000007842a7221 */ /* 0x000fe20000010000 */
[----:B------:R-:W1:Y:S01]  /*85e0*/  MUFU.EX2 R141, R141 ;  /* 0x0000008d008d7308 */ /* 0x000e620000000800 */
[-C--:B------:R-:W-:Y:S01]  /*85f0*/  FMUL.FTZ R102, R102, R4.reuse ;  /* 0x0000000466667220 */ /* 0x080fe20000410000 */
[----:B---3--:R-:W-:Y:S01]  /*8600*/  FADD.FTZ R40, R20, R3 ;  /* 0x0000000314287221 */ /* 0x008fe20000010000 */
[----:B------:R-:W-:Y:S01]  /*8610*/  FADD.FTZ R7, R45, R42 ;  /* 0x0000002a2d077221 */ /* 0x000fe20000010000 */
[-C--:B------:R-:W-:Y:S01]  /*8620*/  FMUL.FTZ R103, R103, R4.reuse ;  /* 0x0000000467677220 */ /* 0x080fe20000410000 */
[-C--:B------:R-:W-:Y:S01]  /*8630*/  FMUL.FTZ R106, R106, R4.reuse ;  /* 0x000000046a6a7220 */ /* 0x080fe20000410000 */
[----:B0-----:R-:W-:Y:S01]  /*8640*/  FADD.FTZ R3, R147, R40 ;  /* 0x0000002893037221 */ /* 0x001fe20000010000 */
[----:B------:R-:W-:Y:S01]  /*8650*/  FADD.FTZ R42, R134, R7 ;  /* 0x00000007862a7221 */ /* 0x000fe20000010000 */
[----:B------:R-:W0:Y:S01]  /*8660*/  MUFU.EX2 R6, R6 ;  /* 0x0000000600067308 */ /* 0x000e220000000800 */
[-C--:B------:R-:W-:Y:S01]  /*8670*/  FMUL.FTZ R107, R107, R4.reuse ;  /* 0x000000046b6b7220 */ /* 0x080fe20000410000 */
[----:B--2---:R-:W-:Y:S01]  /*8680*/  FADD.FTZ R40, R26, R3 ;  /* 0x000000031a287221 */ /* 0x004fe20000010000 */
        /* <DEDUP_REMOVED lines=10> */
[----:B------:R-:W-:Y:S01]  /*8730*/  FMUL.FTZ R119, R119, R4 ;  /* 0x0000000477777220 */ /* 0x000fe20000410000 */
[----:B------:R-:W-:Y:S01]  /*8740*/  F2FP.F16.F32.PACK_AB R150, R31, R150 ;  /* 0x000000961f96723e */ /* 0x000fe200000000ff */
[----:B------:R-:W-:Y:S01]  /*8750*/  FADD.FTZ R42, R130, R7 ;  /* 0x00000007822a7221 */ /* 0x000fe20000010000 */
[----:B------:R-:W1:Y:S01]  /*8760*/  MUFU.EX2 R28, R28 ;  /* 0x0000001c001c7308 */ /* 0x000e620000000800 */
[----:B0-----:R-:W-:Y:S01]  /*8770*/  FADD.FTZ R40, R6, R3 ;  /* 0x0000000306287221 */ /* 0x001fe20000010000 */
[----:B------:R-:W-:Y:S01]  /*8780*/  F2FP.F16.F32.PACK_AB R144, R15, R144 ;  /* 0x000000900f90723e */ /* 0x000fe200000000ff */
[-C--:B------:R-:W-:Y:S01]  /*8790*/  FMUL.FTZ R88, R88, R73.reuse ;  /* 0x0000004958587220 */ /* 0x080fe20000410000 */
[----:B------:R-:W-:Y:S01]  /*87a0*/  F2FP.F16.F32.PACK_AB R146, R25, R146 ;  /* 0x000000921992723e */ /* 0x000fe200000000ff */
[-C--:B------:R-:W-:Y:S01]  /*87b0*/  FMUL.FTZ R89, R89, R73.reuse ;  /* 0x0000004959597220 */ /* 0x080fe20000410000 */
[----:B------:R-:W-:Y:S01]  /*87c0*/  F2FP.F16.F32.PACK_AB R140, R29, R140 ;  /* 0x0000008c1d8c723e */ /* 0x000fe200000000ff */
[-C--:B------:R-:W-:Y:S01]  /*87d0*/  FMUL.FTZ R92, R92, R73.reuse ;  /* 0x000000495c5c7220 */ /* 0x080fe20000410000 */
[----:B------:R-:W0:Y:S01]  /*87e0*/  MUFU.EX2 R137, R137 ;  /* 0x0000008900897308 */ /* 0x000e220000000800 */
        /* <DEDUP_REMOVED lines=26> */
[----:B------:R-:W-:Y:S01]  /*8990*/  FMUL.FTZ R117, R117, R73 ;  /* 0x0000004975757220 */ /* 0x000fe20000410000 */
[----:B------:R-:W-:Y:S01]  /*89a0*/  F2FP.F16.F32.PACK_AB R149, R8, R149 ;  /* 0x000000950895723e */ /* 0x000fe200000000ff */
[----:B------:R-:W-:Y:S01]  /*89b0*/  VIADD R0, R0, 0xffffffff ;  /* 0xffffffff00007836 */ /* 0x000fe20000000000 */
[----:B------:R-:W-:Y:S01]  /*89c0*/  F2FP.F16.F32.PACK_AB R151, R12, R151 ;  /* 0x000000970c97723e */ /* 0x000fe200000000ff */
[----:B------:R-:W-:Y:S01]  /*89d0*/  IMAD.MOV.U32 R4, RZ, RZ, R10 ;  /* 0x000000ffff047224 */ /* 0x000fe200078e000a */
[----:B------:R-:W2:Y:S01]  /*89e0*/  MUFU.EX2 R139, R139 ;  /* 0x0000008b008b7308 */ /* 0x000ea20000000800 */
[----:B-1----:R-:W-:Y:S01]  /*89f0*/  FADD.FTZ R40, R30, R3 ;  /* 0x000000031e287221 */ /* 0x002fe20000010000 */
[----:B------:R-:W-:Y:S01]  /*8a00*/  F2FP.F16.F32.PACK_AB R145, R20, R145 ;  /* 0x000000911491723e */ /* 0x000fe200000000ff */
[----:B------:R-:W-:Y:S01]  /*8a10*/  IMAD.MOV.U32 R7, RZ, RZ, R11 ;  /* 0x000000ffff077224 */ /* 0x000fe200078e000b */
[----:B------:R-:W-:-:S02]  /*8a20*/  F2FP.F16.F32.PACK_AB R147, R26, R147 ;  /* 0x000000931a93723e */ /* 0x000fc400000000ff */
[----:B------:R-:W-:Y:S02]  /*8a30*/  F2FP.F16.F32.PACK_AB R141, R6, R141 ;  /* 0x0000008d068d723e */ /* 0x000fe400000000ff */
[----:B------:R-:W1:Y:S01]  /*8a40*/  MUFU.EX2 R61, R61 ;  /* 0x0000003d003d7308 */ /* 0x000e620000000800 */
[----:B0-----:R-:W-:Y:S01]  /*8a50*/  FADD.FTZ R42, R124, R5 ;  /* 0x000000057c2a7221 */ /* 0x001fe20000010000 */
[----:B------:R-:W-:Y:S02]  /*8a60*/  F2FP.F16.F32.PACK_AB R143, R28, R143 ;  /* 0x0000008f1c8f723e */ /* 0x000fe400000000ff */
[----:B------:R-:W-:-:S04]  /*8a70*/  F2FP.F16.F32.PACK_AB R137, R30, R137 ;  /* 0x000000891e89723e */ /* 0x000fc800000000ff */
        /* <DEDUP_REMOVED lines=57> */
[----:B------:R-:W-:-:S03]  /*8e10*/  F2FP.F16.F32.PACK_AB R121, R72, R42 ;  /* 0x0000002a4879723e */ /* 0x000fc600000000ff */
        /* <DEDUP_REMOVED lines=8> */
.L_x_13201:
        /* <DEDUP_REMOVED lines=25> */
.L_x_13220:
[----:B------:R-:W-:-:S11]  /*9030*/  UISETP.NE.AND UP1, UPT, UR14, 0x1, UPT ;  /* 0x000000010e00788c */ /* 0x000fd6000bf25270 */
[----:B------:R-:W-:Y:S02]  /*9040*/  @UP1 ULDC.64 UR18, c[0x0][0x9e8] ;  /* 0x00027a0000121ab9 */ /* 0x000fe40000000a00 */
[----:B------:R-:W-:-:S04]  /*9050*/  UIMAD.WIDE.U32 UR6, UR10, UR18, URZ ;  /* 0x000000120a0672a5 */ /* 0x000fc8000f8e003f */
[----:B------:R-:W-:-:S12]  /*9060*/  @UP1 USHF.R.U32.HI UR10, URZ, UR19, UR7 ;  /* 0x000000133f0a1299 */ /* 0x000fd80008011607 */
.L_x_13221:
[----:B------:R-:W-:-:S04]  /*9070*/  UIMAD UR10, UR10, UR14, URZ ;  /* 0x0000000e0a0a72a4 */ /* 0x000fc8000f8e023f */
[----:B------:R-:W-:-:S04]  /*9080*/  UISETP.LT.AND UP1, UPT, UR11, UR10, UPT ;  /* 0x0000000a0b00728c */ /* 0x000fc8000bf21270 */
[----:B------:R-:W-:-:S12]  /*9090*/  USEL UR11, UR11, UR10, !UP1 ;  /* 0x0000000a0b0b7287 */ /* 0x000fd8000c800000 */
.L_x_13219:
        /* <DEDUP_REMOVED lines=14> */
.L_x_13231:
        /* <DEDUP_REMOVED lines=9> */
.L_x_13224:
[----:B------:R-:W-:Y:S01]  /*9210*/  ULEA UR6, UR47, UR45, 0x3 ;  /* 0x0000002d2f067291 */ /* 0x000fe2000f8e183f */
[----:B------:R-:W-:-:S05]  /*9220*/  IMAD.U32 R4, RZ, RZ, UR50 ;  /* 0x00000032ff047e24 */ /* 0x000fca000f8e00ff */
[----:B------:R-:W-:-:S04]  /*9230*/  SHF.L.U32 R4, R4, 0x1f, RZ ;  /* 0x0000001f04047819 */ /* 0x000fc800000006ff */
[----:B------:R0:W1:Y:S01]  /*9240*/  SYNCS.PHASECHK.TRANS64.TRYWAIT P2, [UR6+0x16830], R4 ;  /* 0x01683004ff0075a7 */ /* 0x0000620008040146 */
[----:B------:R-:W-:Y:S05]  /*9250*/  @!P0 BRA `(.L_x_13225) ;  /* 0x0000000000048947 */ /* 0x000fea0003800000 */
[----:B------:R-:W-:Y:S01]  /*9260*/  BPT.TRAP 0x1 ;  /* 0x000000040000795c */ /* 0x000fe20000300000 */
.L_x_13225:
[----:B-1----:R-:W-:Y:S05]  /*9270*/  @P2 BRA `(.L_x_13223) ;  /* 0x0000000000082947 */ /* 0x002fea0003800000 */
[----:B------:R-:W1:Y:S02]  /*9280*/  SYNCS.PHASECHK.TRANS64.TRYWAIT P2, [UR6+0x16830], R4 ;  /* 0x01683004ff0075a7 */ /* 0x000e640008040146 */
[----:B-1----:R-:W-:Y:S05]  /*9290*/  @!P2 BRA `(.L_x_13226) ;  /* 0x000000ec0018a947 */ /* 0x002fea0003800000 */
.L_x_13223:
        /* <DEDUP_REMOVED lines=27> */
.L_x_13228:
[----:B------:R-:W-:Y:S01]  /*9450*/  ULEA UR6, UR25, UR45, 0x3 ;  /* 0x0000002d19067291 */ /* 0x000fe2000f8e183f */
[----:B------:R-:W-:-:S05]  /*9460*/  IMAD.U32 R4, RZ, RZ, UR26 ;  /* 0x0000001aff047e24 */ /* 0x000fca000f8e00ff */
[----:B------:R-:W-:-:S04]  /*9470*/  SHF.L.U32 R4, R4, 0x1f, RZ ;  /* 0x0000001f04047819 */ /* 0x000fc800000006ff */
[----:B------:R0:W1:Y:S01]  /*9480*/  SYNCS.PHASECHK.TRANS64.TRYWAIT P2, [UR6+0x16850], R4 ;  /* 0x01685004ff0075a7 */ /* 0x0000620008040146 */
[----:B------:R-:W-:Y:S05]  /*9490*/  @!P0 BRA `(.L_x_13229) ;  /* 0x0000000000048947 */ /* 0x000fea0003800000 */
[----:B------:R-:W-:Y:S01]  /*94a0*/  BPT.TRAP 0x1 ;  /* 0x000000040000795c */ /* 0x000fe20000300000 */
.L_x_13229:
[----:B-1----:R-:W-:Y:S05]  /*94b0*/  @P2 BRA `(.L_x_13227) ;  /* 0x0000000000082947 */ /* 0x002fea0003800000 */
[----:B------:R-:W1:Y:S02]  /*94c0*/  SYNCS.PHASECHK.TRANS64.TRYWAIT P2, [UR6+0x16850], R4 ;  /* 0x01685004ff0075a7 */ /* 0x000e640008040146 */
[----:B-1----:R-:W-:Y:S05]  /*94d0*/  @!P2 BRA `(.L_x_13230) ;  /* 0x000000e800a0a947 */ /* 0x002fea0003800000 */
.L_x_13227:
        /* <DEDUP_REMOVED lines=9> */
[----:B------:R-:W0:Y:S01]  /*9570*/  MUFU.TANH R7, R7 ;  /* 0x0000000700077308 */ /* 0x000e220000002400 */
[----:B------:R-:W-:Y:S01]  /*9580*/  FMUL.FTZ R15, R32, UR23 ;  /* 0x00000017200f7c20 */ /* 0x000fe20008410000 */
[----:B------:R-:W-:Y:S01]  /*9590*/  FMUL.FTZ R20, R33, UR23 ;  /* 0x0000001721147c20 */ /* 0x000fe20008410000 */
[----:B------:R-:W-:Y:S01]  /*95a0*/  ULEA UR10, UR25, UR6, 0xa ;  /* 0x00000006190a7291 */ /* 0x000fe2000f8e503f */
[----:B------:R-:W-:Y:S01]  /*95b0*/  FMUL.FTZ R25, R36, UR23 ;  /* 0x0000001724197c20 */ /* 0x000fe20008410000 */
[----:B------:R-:W-:Y:S01]  /*95c0*/  FMUL.FTZ R10, R27, UR23 ;  /* 0x000000171b0a7c20 */ /* 0x000fe20008410000 */
[----:B------:R-:W-:Y:S01]  /*95d0*/  FMUL.FTZ R27, R37, UR23 ;  /* 0x00000017251b7c20 */ /* 0x000fe20008410000 */
[----:B------:R-:W-:Y:S01]  /*95e0*/  FMUL.FTZ R29, R40, UR23 ;  /* 0x00000017281d7c20 */ /* 0x000fe20008410000 */
[----:B------:R-:W1:Y:S01]  /*95f0*/  MUFU.TANH R9, R9 ;  /* 0x0000000900097308 */ /* 0x000e620000002400 */
[----:B------:R-:W-:Y:S01]  /*9600*/  FMUL.FTZ R12, R30, UR23 ;  /* 0x000000171e0c7c20 */ /* 0x000fe20008410000 */
[----:B------:R-:W-:Y:S01]  /*9610*/  UMOV UR6, UR10 ;  /* 0x0000000a00067c82 */ /* 0x000fe20008000000 */
[----:B------:R-:W-:Y:S01]  /*9620*/  FMUL.FTZ R30, R41, UR23 ;  /* 0x00000017291e7c20 */ /* 0x000fe20008410000 */
[----:B------:R-:W-:Y:S01]  /*9630*/  HGMMA.64x64x16.F32 R88, R148, gdesc[UR4].tnspB, R88, gsb0 ;  /* 0x40e0000494587df0 */ /* 0x000fe20008000858 */
[----:B------:R-:W-:Y:S01]  /*9640*/  UIADD3 UR6, UR10, 0x80, URZ ;  /* 0x000000800a067890 */ /* 0x000fe2000fffe03f */
[----:B------:R-:W-:Y:S01]  /*9650*/  FMUL.FTZ R33, R44, UR23 ;  /* 0x000000172c217c20 */ /* 0x000fe20008410000 */
[----:B------:R-:W-:Y:S01]  /*9660*/  UMOV UR7, 0x40000040 ;  /* 0x4000004000077882 */ /* 0x000fe20000000000 */
        /* <DEDUP_REMOVED lines=54> */
[----:B------:R-:W-:-:S02]  /*99d0*/  UMOV UR26, UR50 ;  /* 0x00000032001a7c82 */ /* 0x000fc40008000000 */
        /* <DEDUP_REMOVED lines=8> */
[----:B------:R-:W-:-:S03]  /*9a60*/  FMUL.FTZ R57, R73, UR23 ;  /* 0x0000001749397c20 */ /* 0x000fc60008410000 */
[----:B------:R-:W0:Y:S01]  /*9a70*/  MUFU.TANH R37, R37 ;  /* 0x0000002500257308 */ /* 0x000e220000002400 */
[----:B-1----:R-:W-:Y:S01]  /*9a80*/  FMNMX.FTZ R4, R33, R4, !PT ;  /* 0x0000000421047209 */ /* 0x002fe20007810000 */
[----:B------:R-:W-:Y:S01]  /*9a90*/  HGMMA.64x64x16.F32 R88, R144, gdesc[UR4].tnspB, R88, gsb0 ;  /* 0x40e0000490587df0 */ /* 0x000fe20008000858 */
[----:B------:R-:W-:Y:S01]  /*9aa0*/  UIADD3 UR6, UR10, 0x100, URZ ;  /* 0x000001000a067890 */ /* 0x000fe2000fffe03f */
[----:B------:R-:W-:-:S04]  /*9ab0*/  UMOV UR7, 0x40000040 ;  /* 0x4000004000077882 */ /* 0x000fc80000000000 */
        /* <DEDUP_REMOVED lines=23> */
[----:B------:R-:W-:Y:S02]  /*9c30*/  FMUL.FTZ R61, R81, UR23 ;  /* 0x00000017513d7c20 */ /* 0x000fe40008410000 */
[----:B------:R-:W2:Y:S01]  /*9c40*/  S2R R81, SR_TID.X ;  /* 0x0000000000517919 */ /* 0x000ea20000002100 */
[----:B------:R-:W-:Y:S01]  /*9c50*/  HGMMA.64x64x16.F32 R88, R140, gdesc[UR4].tnspB, R88, gsb0 ;  /* 0x40e000048c587df0 */ /* 0x000fe20008000858 */
[----:B------:R-:W-:Y:S01]  /*9c60*/  UIADD3 UR6, UR10, 0x180, URZ ;  /* 0x000001800a067890 */ /* 0x000fe2000fffe03f */
[----:B0-----:R-:W-:Y:S01]  /*9c70*/  FMNMX.FTZ R65, R53, R4, !PT ;  /* 0x0000000435417209 */ /* 0x001fe20007810000 */
[----:B------:R-:W-:Y:S01]  /*9c80*/  UMOV UR7, 0x40000040 ;  /* 0x4000004000077882 */ /* 0x000fe20000000000 */
[----:B------:R-:W0:Y:S08]  /*9c90*/  MUFU.TANH R55, R55 ;  /* 0x0000003700377308 */ /* 0x000e300000002400 */
[----:B------:R-:W3:Y:S01]  /*9ca0*/  MUFU.TANH R56, R56 ;  /* 0x0000003800387308 */ /* 0x000ee20000002400 */
[----:B-1----:R-:W-:-:S07]  /*9cb0*/  FMNMX.FTZ R4, R54, R65, !PT ;  /* 0x0000004136047209 */ /* 0x002fce0007810000 */
[----:B------:R-:W1:Y:S01]  /*9cc0*/  MUFU.TANH R57, R57 ;  /* 0x0000003900397308 */ /* 0x000e620000002400 */
[----:B0-----:R-:W-:-:S07]  /*9cd0*/  FMNMX.FTZ R65, R55, R4, !PT ;  /* 0x0000000437417209 */ /* 0x001fce0007810000 */
[----:B------:R-:W0:Y:S01]  /*9ce0*/  MUFU.TANH R58, R58 ;  /* 0x0000003a003a7308 */ /* 0x000e220000002400 */
[----:B---3--:R-:W-:Y:S02]  /*9cf0*/  FMNMX.FTZ R4, R56, R65, !PT ;  /* 0x0000004138047209 */ /* 0x008fe40007810000 */
[----:B--2---:R-:W-:Y:S02]  /*9d00*/  SHF.R.U32.HI R80, RZ, 0x7, R81 ;  /* 0x00000007ff507819 */ /* 0x004fe40000011651 */
[----:B------:R-:W-:-:S03]  /*9d10*/  ISETP.GE.U32.AND P2, PT, R81, 0x180, PT ;  /* 0x000001805100780c */ /* 0x000fc60003f46070 */
        /* <DEDUP_REMOVED lines=8> */
[----:B------:R-:W-:Y:S01]  /*9da0*/  FMUL.FTZ R65, R66, UR23 ;  /* 0x0000001742417c20 */ /* 0x000fe20008410000 */
[----:B------:R-:W-:Y:S01]  /*9db0*/  FMUL.FTZ R66, R67, UR23 ;  /* 0x0000001743427c20 */ /* 0x000fe20008410000 */
[----:B------:R-:W-:Y:S01]  /*9dc0*/  FMUL.FTZ R67, R70, UR23 ;  /* 0x0000001746437c20 */ /* 0x000fe20008410000 */
[----:B------:R-:W-:Y:S01]  /*9dd0*/  FMUL.FTZ R70, R75, UR23 ;  /* 0x000000174b467c20 */ /* 0x000fe20008410000 */
[----:B------:R-:W-:Y:S02]  /*9de0*/  FMUL.FTZ R75, R86, UR23 ;  /* 0x00000017564b7c20 */ /* 0x000fe40008410000 */
[----:B------:R-:W1:Y:S01]  /*9df0*/  MUFU.TANH R62, R62 ;  /* 0x0000003e003e7308 */ /* 0x000e620000002400 */
[----:B0-----:R-:W-:-:S07]  /*9e00*/  FMNMX.FTZ R69, R61, R4, !PT ;  /* 0x000000043d457209 */ /* 0x001fce0007810000 */
[----:B------:R-:W0:Y:S01]  /*9e10*/  MUFU.TANH R8, R8 ;  /* 0x0000000800087308 */ /* 0x000e220000002400 */
[----:B--2---:R-:W-:Y:S01]  /*9e20*/  FMNMX.FTZ R69, R64, R69, !PT ;  /* 0x0000004540457209 */ /* 0x004fe20007810000 */
[----:B------:R-:W-:Y:S02]  /*9e30*/  WARPGROUP.DEPBAR.LE gsb0, 0x0 ;  /* 0x00008000000079c5 */ /* 0x000fe40000010000 */
[----:B------:R-:W-:-:S04]  /*9e40*/  WARPGROUP.ARRIVE ;  /* 0x00000000000079c5 */ /* 0x000fc80000000000 */
[----:B------:R-:W2:Y:S01]  /*9e50*/  MUFU.TANH R10, R10 ;  /* 0x0000000a000a7308 */ /* 0x000ea20000002400 */
[----:B-1----:R-:W-:Y:S01]  /*9e60*/  FMNMX.FTZ R4, R62, R69, !PT ;  /* 0x000000453e047209 */ /* 0x002fe20007810000 */
[----:B------:R-:W-:Y:S01]  /*9e70*/  HGMMA.64x64x16.F32 R88, R136, gdesc[UR4].tnspB, R88, gsb0 ;  /* 0x40e0000488587df0 */ /* 0x000fe20008000858 */
[----:B------:R-:W-:Y:S01]  /*9e80*/  UIADD3 UR6, UR10, 0x200, URZ ;  /* 0x000002000a067890 */ /* 0x000fe2000fffe03f */
[----:B------:R-:W-:Y:S01]  /*9e90*/  FMUL.FTZ R69, R74, UR23 ;  /* 0x000000174a457c20 */ /* 0x000fe20008410000 */
[----:B------:R-:W-:Y:S01]  /*9ea0*/  UMOV UR7, 0x40000040 ;  /* 0x4000004000077882 */ /* 0x000fe20000000000 */
[----:B------:R-:W1:Y:S01]  /*9eb0*/  SHFL.BFLY PT, R73, R4, 0x2, 0x1f ;  /* 0x0c401f0004497f89 */ /* 0x000e6200000e0000 */
[----:B------:R-:W-:Y:S01]  /*9ec0*/  FMUL.FTZ R74, R83, UR23 ;  /* 0x00000017534a7c20 */ /* 0x000fe20008410000 */
[----:B------:R-:W3:Y:S08]  /*9ed0*/  MUFU.TANH R12, R12 ;  /* 0x0000000c000c7308 */ /* 0x000ef00000002400 */
[----:B------:R-:W4:Y:S08]  /*9ee0*/  MUFU.TANH R14, R14 ;  /* 0x0000000e000e7308 */ /* 0x000f300000002400 */
[----:B------:R-:W5:Y:S01]  /*9ef0*/  MUFU.TANH R21, R21 ;  /* 0x0000001500157308 */ /* 0x000f620000002400 */
[----:B-1----:R-:W-:Y:S01]  /*9f00*/  FMNMX.FTZ R76, R4, R73, !PT ;  /* 0x00000049044c7209 */ /* 0x002fe20007810000 */
[----:B------:R-:W-:-:S06]  /*9f10*/  FMUL.FTZ R73, R82, UR23 ;  /* 0x0000001752497c20 */ /* 0x000fcc0008410000 */
[----:B------:R-:W1:Y:S01]  /*9f20*/  MUFU.TANH R24, R24 ;  /* 0x0000001800187308 */ /* 0x000e620000002400 */
[----:B------:R-:W0:Y:S07]  /*9f30*/  SHFL.BFLY PT, R77, R76, 0x1, 0x1f ;  /* 0x0c201f004c4d7f89 */ /* 0x000e2e00000e0000 */
[----:B------:R-:W1:Y:S08]  /*9f40*/  MUFU.TANH R26, R26 ;  /* 0x0000001a001a7308 */ /* 0x000e700000002400 */
[----:B------:R-:W1:Y:S08]  /*9f50*/  MUFU.TANH R28, R28 ;  /* 0x0000001c001c7308 */ /* 0x000e700000002400 */
[----:B------:R-:W1:Y:S01]  /*9f60*/  MUFU.TANH R31, R31 ;  /* 0x0000001f001f7308 */ /* 0x000e620000002400 */
[----:B0-----:R-:W-:-:S05]  /*9f70*/  FMNMX.FTZ R4, R76, R77, !PT ;  /* 0x0000004d4c047209 */ /* 0x001fca0007810000 */
[C---:B------:R-:W-:Y:S02]  /*9f80*/  FMUL.FTZ R78, R4.reuse, UR22 ;  /* 0x00000016044e7c20 */ /* 0x040fe40008410000 */
[----:B------:R-:W0:Y:S01]  /*9f90*/  MUFU.TANH R32, R32 ;  /* 0x0000002000207308 */ /* 0x000e220000002400 */
        /* <DEDUP_REMOVED lines=12> */
[----:B------:R-:W-:Y:S01]  /*a060*/  FFMA.FTZ R25, R39, UR22, -R78 ;  /* 0x0000001627197c23 */ /* 0x000fe2000801084e */
[----:B------:R-:W-:-:S02]  /*a070*/  WARPGROUP.DEPBAR.LE gsb0, 0x0 ;  /* 0x00008000000079c5 */ /* 0x000fc40000010000 */
[----:B------:R-:W-:Y:S01]  /*a080*/  WARPGROUP.ARRIVE ;  /* 0x00000000000079c5 */ /* 0x000fe20000000000 */
[----:B----4-:R-:W-:Y:S01]  /*a090*/  FMNMX.FTZ R20, R14, R7, !PT ;  /* 0x000000070e147209 */ /* 0x010fe20007810000 */
[----:B------:R-:W3:Y:S01]  /*a0a0*/  MUFU.TANH R36, R36 ;  /* 0x0000002400247308 */ /* 0x000ee20000002400 */
[--C-:B------:R-:W-:Y:S01]  /*a0b0*/  FFMA.FTZ R39, R55, UR22, -R78.reuse ;  /* 0x0000001637277c23 */ /* 0x100fe2000801084e */
[--C-:B------:R-:W-:Y:S01]  /*a0c0*/  FFMA.FTZ R77, R13, UR22, -R78.reuse ;  /* 0x000000160d4d7c23 */ /* 0x100fe2000801084e */
[----:B-----5:R-:W-:Y:S01]  /*a0d0*/  FMNMX.FTZ R7, R21, R20, !PT ;  /* 0x0000001415077209 */ /* 0x020fe20007810000 */
[----:B------:R-:W-:Y:S01]  /*a0e0*/  HGMMA.64x64x16.F32 R88, R132, gdesc[UR4].tnspB, R88, gsb0 ;  /* 0x40e0000484587df0 */ /* 0x000fe20008000858 */
[----:B------:R-:W-:Y:S01]  /*a0f0*/  UIADD3 UR6, UR10, 0x280, URZ ;  /* 0x000002800a067890 */ /* 0x000fe2000fffe03f */
[--C-:B------:R-:W-:Y:S01]  /*a100*/  FFMA.FTZ R13, R35, UR22, -R78.reuse ;  /* 0x00000016230d7c23 */ /* 0x100fe2000801084e */
[----:B------:R-:W-:Y:S01]  /*a110*/  UMOV UR7, 0x40000040 ;  /* 0x4000004000077882 */ /* 0x000fe20000000000 */
[----:B-1----:R-:W-:Y:S01]  /*a120*/  FMNMX.FTZ R7, R24, R7, !PT ;  /* 0x0000000718077209 */ /* 0x002fe20007810000 */
[----:B------:R-:W1:Y:S01]  /*a130*/  MUFU.TANH R38, R38 ;  /* 0x0000002600267308 */ /* 0x000e620000002400 */
[--C-:B------:R-:W-:Y:S01]  /*a140*/  FFMA.FTZ R35, R53, UR22, -R78.reuse ;  /* 0x0000001635237c23 */ /* 0x100fe2000801084e */
[----:B------:R-:W-:Y:S01]  /*a150*/  FMUL.FTZ R6, R6, UR22 ;  /* 0x0000001606067c20 */ /* 0x000fe20008410000 */
        /* <DEDUP_REMOVED lines=16> */
[----:B--2---:R-:W-:Y:S01]  /*a260*/  FMNMX.FTZ R7, R34, R7, !PT ;  /* 0x0000000722077209 */ /* 0x004fe20007810000 */
[--C-:B------:R-:W-:Y:S01]  /*a270*/  FFMA.FTZ R46, R59, UR22, -R78.reuse ;  /* 0x000000163b2e7c23 */ /* 0x100fe2000801084e */
[--C-:B------:R-:W-:Y:S01]  /*a280*/  FFMA.FTZ R50, R61, UR22, -R78.reuse ;  /* 0x000000163d327c23 */ /* 0x100fe2000801084e */
[--C-:B------:R-:W-:Y:S01]  /*a290*/  FFMA.FTZ R64, R64, UR22, -R78.reuse ;  /* 0x0000001640407c23 */ /* 0x100fe2000801084e */
[----:B---3--:R-:W-:Y:S01]  /*a2a0*/  FMNMX.FTZ R7, R36, R7, !PT ;  /* 0x0000000724077209 */ /* 0x008fe20007810000 */
[----:B------:R-:W2:Y:S01]  /*a2b0*/  MUFU.TANH R44, R44 ;  /* 0x0000002c002c7308 */ /* 0x000ea20000002400 */
[----:B------:R-:W-:-:S02]  /*a2c0*/  FFMA.FTZ R62, R62, UR22, -R78 ;  /* 0x000000163e3e7c23 */ /* 0x000fc4000801084e */
[----:B-1----:R-:W-:-:S04]  /*a2d0*/  FMNMX.FTZ R7, R38, R7, !PT ;  /* 0x0000000726077209 */ /* 0x002fc80007810000 */
[----:B----4-:R-:W-:Y:S01]  /*a2e0*/  FMNMX.FTZ R30, R40, R7, !PT ;  /* 0x00000007281e7209 */ /* 0x010fe20007810000 */
[----:B------:R-:W1:Y:S03]  /*a2f0*/  MUFU.TANH R47, R47 ;  /* 0x0000002f002f7308 */ /* 0x000e660000002400 */
[----:B0-----:R-:W-:-:S05]  /*a300*/  FMNMX.FTZ R7, R43, R30, !PT ;  /* 0x0000001e2b077209 */ /* 0x001fca0007810000 */
        /* <DEDUP_REMOVED lines=9> */
[----:B------:R-:W-:Y:S02]  /*a3a0*/  WARPGROUP.DEPBAR.LE gsb0, 0x0 ;  /* 0x00008000000079c5 */ /* 0x000fe40000010000 */
[----:B------:R-:W-:Y:S01]  /*a3b0*/  WARPGROUP.ARRIVE ;  /* 0x00000000000079c5 */ /* 0x000fe20000000000 */
[----:B-1----:R-:W-:Y:S01]  /*a3c0*/  FMNMX.FTZ R30, R63, R30, !PT ;  /* 0x0000001e3f1e7209 */ /* 0x002fe20007810000 */
[--C-:B------:R-:W-:Y:S01]  /*a3d0*/  FFMA.FTZ R132, R45, UR22, -R78.reuse ;  /* 0x000000162d847c23 */ /* 0x100fe2000801084e */
[--C-:B------:R-:W-:Y:S01]  /*a3e0*/  FFMA.FTZ R134, R49, UR22, -R78.reuse ;  /* 0x0000001631867c23 */ /* 0x100fe2000801084e */
[--C-:B------:R-:W-:Y:S01]  /*a3f0*/  FFMA.FTZ R45, R58, UR22, -R78.reuse ;  /* 0x000000163a2d7c23 */ /* 0x100fe2000801084e */
[----:B------:R-:W1:Y:S01]  /*a400*/  MUFU.TANH R67, R67 ;  /* 0x0000004300437308 */ /* 0x000e620000002400 */
[----:B------:R-:W-:Y:S01]  /*a410*/  HGMMA.64x64x16.F32 R88, R128, gdesc[UR4].tnspB, R88, gsb0 ;  /* 0x40e0000480587df0 */ /* 0x000fe20008000858 */
[----:B------:R-:W-:Y:S01]  /*a420*/  UIADD3 UR6, UR10, 0x300, URZ ;  /* 0x000003000a067890 */ /* 0x000fe2000fffe03f */
[----:B0-----:R-:W-:Y:S01]  /*a430*/  FMNMX.FTZ R7, R65, R30, !PT ;  /* 0x0000001e41077209 */ /* 0x001fe20007810000 */
[----:B------:R-:W-:Y:S01]  /*a440*/  UMOV UR7, 0x40000040 ;  /* 0x4000004000077882 */ /* 0x000fe20000000000 */
[----:B------:R-:W-:-:S03]  /*a450*/  FFMA.FTZ R49, R60, UR22, -R78 ;  /* 0x000000163c317c23 */ /* 0x000fc6000801084e */
        /* <DEDUP_REMOVED lines=19> */
[----:B------:R-:W-:Y:S01]  /*a590*/  WARPGROUP.ARRIVE ;  /* 0x00000000000079c5 */ /* 0x000fe20000000000 */
[----:B--2---:R-:W-:-:S03]  /*a5a0*/  FMNMX.FTZ R7, R75, R42, !PT ;  /* 0x0000002a4b077209 */ /* 0x004fc60007810000 */
[----:B------:R0:W-:Y:S02]  /*a5b0*/  MUFU.EX2 R30, R27 ;  /* 0x0000001b001e7308 */ /* 0x0001e40000000800 */
[----:B------:R-:W-:Y:S01]  /*a5c0*/  HGMMA.64x64x16.F32 R88, R124, gdesc[UR4].tnspB, R88, gsb0 ;  /* 0x40e000047c587df0 */ /* 0x000fe20008000858 */
[----:B------:R-:W-:Y:S01]  /*a5d0*/  UIADD3 UR6, UR10, 0x380, URZ ;  /* 0x000003800a067890 */ /* 0x000fe2000fffe03f */
[----:B-1----:R-:W-:Y:S01]  /*a5e0*/  FMNMX.FTZ R7, R76, R7, !PT ;  /* 0x000000074c077209 */ /* 0x002fe20007810000 */
[----:B------:R-:W-:-:S03]  /*a5f0*/  UMOV UR7, 0x40000040 ;  /* 0x4000004000077882 */ /* 0x000fc60000000000 */
[----:B------:R-:W-:Y:S01]  /*a600*/  MUFU.EX2 R6, R6 ;  /* 0x0000000600067308 */ /* 0x000fe20000000800 */
[--C-:B0-----:R-:W-:Y:S01]  /*a610*/  FFMA.FTZ R27, R52, UR22, -R78.reuse ;  /* 0x00000016341b7c23 */ /* 0x101fe2000801084e */
[----:B------:R-:W0:Y:S06]  /*a620*/  SHFL.BFLY PT, R42, R7, 0x2, 0x1f ;  /* 0x0c401f00072a7f89 */ /* 0x000e2c00000e0000 */
[----:B------:R-:W1:Y:S08]  /*a630*/  MUFU.EX2 R148, R148 ;  /* 0x0000009400947308 */ /* 0x000e700000000800 */
[----:B------:R-:W2:Y:S08]  /*a640*/  MUFU.EX2 R9, R9 ;  /* 0x0000000900097308 */ /* 0x000eb00000000800 */
[----:B------:R-:W3:Y:S01]  /*a650*/  MUFU.EX2 R150, R150 ;  /* 0x0000009600967308 */ /* 0x000ee20000000800 */
[----:B0-----:R-:W-:Y:S01]  /*a660*/  FMNMX.FTZ R52, R7, R42, !PT ;  /* 0x0000002a07347209 */ /* 0x001fe20007810000 */
[----:B------:R-:W-:-:S04]  /*a670*/  FFMA.FTZ R42, R57, UR22, -R78 ;  /* 0x00000016392a7c23 */ /* 0x000fc8000801084e */
[----:B------:R-:W0:Y:S02]  /*a680*/  SHFL.BFLY PT, R7, R52, 0x1, 0x1f ;  /* 0x0c201f0034077f89 */ /* 0x000e2400000e0000 */
[----:B------:R-:W-:Y:S08]  /*a690*/  MUFU.EX2 R77, R77 ;  /* 0x0000004d004d7308 */ /* 0x000ff00000000800 */
[----:B------:R-:W-:Y:S08]  /*a6a0*/  MUFU.EX2 R144, R144 ;  /* 0x0000009000907308 */ /* 0x000ff00000000800 */
[----:B------:R-:W-:Y:S01]  /*a6b0*/  MUFU.EX2 R11, R11 ;  /* 0x0000000b000b7308 */ /* 0x000fe20000000800 */
[----:B0-----:R-:W-:-:S07]  /*a6c0*/  FMNMX.FTZ R7, R52, R7, !PT ;  /* 0x0000000734077209 */ /* 0x001fce0007810000 */
[----:B------:R-:W-:Y:S01]  /*a6d0*/  MUFU.EX2 R146, R146 ;  /* 0x0000009200927308 */ /* 0x000fe20000000800 */
[C---:B------:R-:W-:Y:S01]  /*a6e0*/  FMUL.FTZ R55, R7.reuse, UR22 ;  /* 0x0000001607377c20 */ /* 0x040fe20008410000 */
[----:B------:R-:W-:-:S03]  /*a6f0*/  FADD.FTZ R53, -R7, R5 ;  /* 0x0000000507357221 */ /* 0x000fc60000010100 */
[--C-:B------:R-:W-:Y:S01]  /*a700*/  FFMA.FTZ R145, R21, UR22, -R55.reuse ;  /* 0x0000001615917c23 */ /* 0x100fe20008010837 */
[----:B------:R-:W-:Y:S02]  /*a710*/  IMAD.U32 R21, RZ, RZ, UR47 ;  /* 0x0000002fff157e24 */ /* 0x000fe4000f8e00ff */
[----:B------:R-:W-:Y:S01]  /*a720*/  FMUL.FTZ R53, R53, UR22 ;  /* 0x0000001635357c20 */ /* 0x000fe20008410000 */
[--C-:B------:R-:W-:Y:S01]  /*a730*/  FFMA.FTZ R8, R8, UR22, -R55.reuse ;  /* 0x0000001608087c23 */ /* 0x100fe20008010837 */
[--C-:B------:R-:W-:Y:S01]  /*a740*/  FFMA.FTZ R149, R10, UR22, -R55.reuse ;  /* 0x000000160a957c23 */ /* 0x100fe20008010837 */
[----:B------:R-:W-:Y:S01]  /*a750*/  FFMA.FTZ R141, R31, UR22, -R55 ;  /* 0x000000161f8d7c23 */ /* 0x000fe20008010837 */
[----:B------:R-:W-:Y:S01]  /*a760*/  @!P1 LEA R21, R21, UR45, 0x3 ;  /* 0x0000002d15159c11 */ /* 0x000fe2000f8e18ff */
[----:B------:R-:W-:Y:S01]  /*a770*/  VIADD R31, R80, 0x9 ;  /* 0x00000009501f7836 */ /* 0x000fe20000000000 */
[----:B------:R-:W-:Y:S01]  /*a780*/  MUFU.EX2 R53, R53 ;  /* 0x0000003500357308 */ /* 0x000fe20000000800 */
[----:B------:R-:W-:-:S02]  /*a790*/  WARPGROUP.DEPBAR.LE gsb0, 0x0 ;  /* 0x00008000000079c5 */ /* 0x000fc40000010000 */
[----:B------:R-:W-:Y:S01]  /*a7a0*/  WARPGROUP.ARRIVE ;  /* 0x00000000000079c5 */ /* 0x000fe20000000000 */
[--C-:B------:R-:W-:Y:S01]  /*a7b0*/  FFMA.FTZ R151, R12, UR22, -R55.reuse ;  /* 0x000000160c977c23 */ /* 0x100fe20008010837 */
[----:B------:R-:W-:Y:S01]  /*a7c0*/  @!P1 VIADD R21, R21, 0x16840 ;  /* 0x0001684015159836 */ /* 0x000fe20000000000 */
[----:B------:R-:W-:Y:S01]  /*a7d0*/  SEL R31, R31, 0x9, !P2 ;  /* 0x000000091f1f7807 */ /* 0x000fe20005000000 */
[----:B------:R-:W-:Y:S01]  /*a7e0*/  FFMA.FTZ R10, R14, UR22, -R55 ;  /* 0x000000160e0a7c23 */ /* 0x000fe20008010837 */
[----:B------:R-:W0:Y:S01]  /*a7f0*/  MUFU.EX2 R8, R8 ;  /* 0x0000000800087308 */ /* 0x000e220000000800 */
[----:B------:R-:W-:Y:S01]  /*a800*/  HGMMA.64x64x16.F32 R88, R120, gdesc[UR4].tnspB, R88, gsb0 ;  /* 0x40e0000478587df0 */ /* 0x000fe20008000858 */
[----:B------:R-:W-:Y:S01]  /*a810*/  @!P1 PRMT R21, RZ, 0x654, R21 ;  /* 0x00000654ff159816 */ /* 0x000fe20000000015 */
[--C-:B------:R-:W-:Y:S01]  /*a820*/  FFMA.FTZ R12, R24, UR22, -R55.reuse ;  /* 0x00000016180c7c23 */ /* 0x100fe20008010837 */
[--C-:B------:R-:W-:Y:S01]  /*a830*/  FFMA.FTZ R143, R34, UR22, -R55.reuse ;  /* 0x00000016228f7c23 */ /* 0x100fe20008010837 */
[----:B-1----:R-:W-:Y:S01]  /*a840*/  FFMA.FTZ R34, R6, R3, R148 ;  /* 0x0000000306227223 */ /* 0x002fe20000010094 */
[--C-:B------:R-:W-:Y:S01]  /*a850*/  FFMA.FTZ R147, R26, UR22, -R55.reuse ;  /* 0x000000161a937c23 */ /* 0x100fe20008010837 */
[--C-:B------:R-:W-:Y:S01]  /*a860*/  FFMA.FTZ R54, R28, UR22, -R55.reuse ;  /* 0x000000161c367c23 */ /* 0x100fe20008010837 */
[----:B------:R-:W1:Y:S01]  /*a870*/  MUFU.EX2 R149, R149 ;  /* 0x0000009500957308 */ /* 0x000e620000000800 */
[----:B--2---:R-:W-:Y:S01]  /*a880*/  FADD.FTZ R3, R9, R34 ;  /* 0x0000002209037221 */ /* 0x004fe20000010000 */
[--C-:B------:R-:W-:Y:S01]  /*a890*/  FFMA.FTZ R24, R36, UR22, -R55.reuse ;  /* 0x0000001624187c23 */ /* 0x100fe20008010837 */
[--C-:B------:R-:W-:Y:S01]  /*a8a0*/  FFMA.FTZ R14, R32, UR22, -R55.reuse ;  /* 0x00000016200e7c23 */ /* 0x100fe20008010837 */
[----:B------:R-:W-:Y:S01]  /*a8b0*/  FFMA.FTZ R137, R38, UR22, -R55 ;  /* 0x0000001626897c23 */ /* 0x000fe20008010837 */
[----:B---3--:R-:W-:Y:S01]  /*a8c0*/  FADD.FTZ R36, R150, R3 ;  /* 0x0000000396247221 */ /* 0x008fe20000010000 */
        /* <DEDUP_REMOVED lines=8> */
[----:B------:R-:W-:Y:S01]  /*a950*/  F2FP.F16.F32.PACK_AB R148, R9, R148 ;  /* 0x000000940994723e */ /* 0x000fe200000000ff */
[--C-:B------:R-:W-:Y:S01]  /*a960*/  FFMA.FTZ R129, R65, UR22, -R55.reuse ;  /* 0x0000001641817c23 */ /* 0x100fe20008010837 */
[----:B------:R-:W0:Y:S01]  /*a970*/  MUFU.EX2 R10, R10 ;  /* 0x0000000a000a7308 */ /* 0x000e220000000800 */
[----:B-1----:R-:W-:Y:S01]  /*a980*/  FADD.FTZ R34, R149, R2 ;  /* 0x0000000295227221 */ /* 0x002fe20000010000 */
[--C-:B------:R-:W-:Y:S01]  /*a990*/  FFMA.FTZ R2, R63, UR22, -R55.reuse ;  /* 0x000000163f027c23 */ /* 0x100fe20008010837 */
[----:B------:R-:W-:Y:S01]  /*a9a0*/  F2FP.F16.F32.PACK_AB R149, R149, R8 ;  /* 0x000000089595723e */ /* 0x000fe200000000ff */
[--C-:B------:R-:W-:Y:S01]  /*a9b0*/  FFMA.FTZ R131, R67, UR22, -R55.reuse ;  /* 0x0000001643837c23 */ /* 0x100fe20008010837 */
[--C-:B------:R-:W-:Y:S01]  /*a9c0*/  FFMA.FTZ R69, R69, UR22, -R55.reuse ;  /* 0x0000001645457c23 */ /* 0x100fe20008010837 */
[--C-:B------:R-:W-:Y:S01]  /*a9d0*/  FFMA.FTZ R70, R70, UR22, -R55.reuse ;  /* 0x0000001646467c23 */ /* 0x100fe20008010837 */
[--C-:B------:R-:W-:Y:S01]  /*a9e0*/  FFMA.FTZ R71, R71, UR22, -R55.reuse ;  /* 0x0000001647477c23 */ /* 0x100fe20008010837 */
[----:B------:R-:W1:Y:S01]  /*a9f0*/  MUFU.EX2 R145, R145 ;  /* 0x0000009100917308 */ /* 0x000e620000000800 */
[----:B--2---:R-:W-:Y:S01]  /*aa00*/  FADD.FTZ R3, R151, R34 ;  /* 0x0000002297037221 */ /* 0x004fe20000010000 */
[--C-:B------:R-:W-:Y:S01]  /*aa10*/  FFMA.FTZ R72, R72, UR22, -R55.reuse ;  /* 0x0000001648487c23 */ /* 0x100fe20008010837 */
[--C-:B------:R-:W-:Y:S01]  /*aa20*/  FFMA.FTZ R73, R73, UR22, -R55.reuse ;  /* 0x0000001649497c23 */ /* 0x100fe20008010837 */
[--C-:B------:R-:W-:Y:S01]  /*aa30*/  FFMA.FTZ R74, R74, UR22, -R55.reuse ;  /* 0x000000164a4a7c23 */ /* 0x100fe20008010837 */
[----:B------:R-:W-:Y:S01]  /*aa40*/  FFMA.FTZ R75, R75, UR22, -R55 ;  /* 0x000000164b4b7c23 */ /* 0x000fe20008010837 */
[C---:B------:R-:W-:Y:S01]  /*aa50*/  ISETP.GT.AND P2, PT, R0.reuse, UR24, PT ;  /* 0x0000001800007c0c */ /* 0x040fe2000bf44270 */
[----:B------:R-:W-:Y:S01]  /*aa60*/  VIADD R0, R0, 0xffffffff ;  /* 0xffffffff00007836 */ /* 0x000fe20000000000 */
[----:B------:R-:W2:Y:S01]  /*aa70*/  MUFU.EX2 R12, R12 ;  /* 0x0000000c000c7308 */ /* 0x000ea20000000800 */
[C---:B0-----:R-:W-:Y:S01]  /*aa80*/  FADD.FTZ R34, R10.reuse, R3 ;  /* 0x000000030a227221 */ /* 0x041fe20000010000 */
[----:B------:R-:W-:-:S02]  /*aa90*/  F2FP.F16.F32.PACK_AB R151, R10, R151 ;  /* 0x000000970a97723e */ /* 0x000fc400000000ff */
[----:B------:R-:W-:-:S04]  /*aaa0*/  F2FP.F16.F32.PACK_AB R150, R77, R150 ;  /* 0x000000964d96723e */ /* 0x000fc800000000ff */
[----:B------:R-:W0:Y:S01]  /*aab0*/  MUFU.EX2 R147, R147 ;  /* 0x0000009300937308 */ /* 0x000e220000000800 */
[----:B-1----:R-:W-:Y:S01]  /*aac0*/  FADD.FTZ R3, R145, R34 ;  /* 0x0000002291037221 */ /* 0x002fe20000010000 */
[----:B------:R-:W-:-:S06]  /*aad0*/  FFMA.FTZ R34, R66, UR22, -R55 ;  /* 0x0000001642227c23 */ /* 0x000fcc0008010837 */
[----:B------:R-:W-:Y:S01]  /*aae0*/  MUFU.EX2 R15, R15 ;  /* 0x0000000f000f7308 */ /* 0x000fe20000000800 */
[C---:B--2---:R-:W-:Y:S01]  /*aaf0*/  FADD.FTZ R38, R12.reuse, R3 ;  /* 0x000000030c267221 */ /* 0x044fe20000010000 */
[----:B------:R-:W-:-:S06]  /*ab00*/  F2FP.F16.F32.PACK_AB R145, R12, R145 ;  /* 0x000000910c91723e */ /* 0x000fcc00000000ff */
[----:B------:R-:W1:Y:S01]  /*ab10*/  MUFU.EX2 R54, R54 ;  /* 0x0000003600367308 */ /* 0x000e620000000800 */
[----:B0-----:R-:W-:-:S07]  /*ab20*/  FADD.FTZ R3, R147, R38 ;  /* 0x0000002693037221 */ /* 0x001fce0000010000 */
[----:B------:R-:W-:Y:S01]  /*ab30*/  MUFU.EX2 R140, R140 ;  /* 0x0000008c008c7308 */ /* 0x000fe20000000800 */
[----:B------:R-:W-:Y:S02]  /*ab40*/  WARPGROUP.DEPBAR.LE gsb0, 0x0 ;  /* 0x00008000000079c5 */ /* 0x000fe40000010000 */
[----:B------:R0:W-:Y:S06]  /*ab50*/  BAR.ARV R31, 0x100 ;  /* 0x0004001f0000751d */ /* 0x0001ec0000002000 */
[----:B------:R2:W-:Y:S01]  /*ab60*/  @!P1 SYNCS.ARRIVE.TRANS64.RED.A1T0 RZ, [R21+URZ], RZ ;  /* 0x000000ff15ff99a7 */ /* 0x0005e2000810043f */
[----:B------:R-:W3:Y:S01]  /*ab70*/  MUFU.EX2 R141, R141 ;  /* 0x0000008d008d7308 */ /* 0x000ee20000000800 */
[----:B-1----:R-:W-:Y:S01]  /*ab80*/  FADD.FTZ R38, R54, R3 ;  /* 0x0000000336267221 */ /* 0x002fe20000010000 */
[-C--:B------:R-:W-:Y:S01]  /*ab90*/  FMUL.FTZ R88, R88, R6.reuse ;  /* 0x0000000658587220 */ /* 0x080fe20000410000 */
[-C--:B------:R-:W-:Y:S01]  /*aba0*/  FMUL.FTZ R89, R89, R6.reuse ;  /* 0x0000000659597220 */ /* 0x080fe20000410000 */
[-C--:B------:R-:W-:Y:S01]  /*abb0*/  FMUL.FTZ R92, R92, R6.reuse ;  /* 0x000000065c5c7220 */ /* 0x080fe20000410000 */
[-C--:B------:R-:W-:Y:S01]  /*abc0*/  FMUL.FTZ R93, R93, R6.reuse ;  /* 0x000000065d5d7220 */ /* 0x080fe20000410000 */
[-C--:B------:R-:W-:Y:S01]  /*abd0*/  FMUL.FTZ R96, R96, R6.reuse ;  /* 0x0000000660607220 */ /* 0x080fe20000410000 */
[----:B--2---:R-:W-:Y:S01]  /*abe0*/  IMAD.U32 R21, RZ, RZ, UR25 ;  /* 0x00000019ff157e24 */ /* 0x004fe2000f8e00ff */
[----:B------:R-:W-:Y:S01]  /*abf0*/  MUFU.EX2 R20, R20 ;  /* 0x0000001400147308 */ /* 0x000fe20000000800 */
[----:B------:R-:W-:Y:S01]  /*ac00*/  UMOV UR25, UR47 ;  /* 0x0000002f00197c82 */ /* 0x000fe20008000000 */
[-C--:B------:R-:W-:Y:S01]  /*ac10*/  FMUL.FTZ R97, R97, R6.reuse ;  /* 0x0000000661617220 */ /* 0x080fe20000410000 */
[-C--:B------:R-:W-:Y:S01]  /*ac20*/  FMUL.FTZ R100, R100, R6.reuse ;  /* 0x0000000664647220 */ /* 0x080fe20000410000 */
[----:B------:R-:W-:Y:S01]  /*ac30*/  @!P1 LEA R21, R21, UR45, 0x3 ;  /* 0x0000002d15159c11 */ /* 0x000fe2000f8e18ff */
[-C--:B------:R-:W-:Y:S01]  /*ac40*/  FMUL.FTZ R101, R101, R6.reuse ;  /* 0x0000000665657220 */ /* 0x080fe20000410000 */
[-C--:B------:R-:W-:Y:S01]  /*ac50*/  FMUL.FTZ R104, R104, R6.reuse ;  /* 0x0000000668687220 */ /* 0x080fe20000410000 */
[----:B------:R-:W-:Y:S01]  /*ac60*/  FMUL.FTZ R105, R105, R6 ;  /* 0x0000000669697220 */ /* 0x000fe20000410000 */
[----:B------:R-:W1:Y:S01]  /*ac70*/  MUFU.EX2 R14, R14 ;  /* 0x0000000e000e7308 */ /* 0x000e620000000800 */
[----:B------:R-:W-:-:S02]  /*ac80*/  @!P1 VIADD R21, R21, 0x16860 ;  /* 0x0001686015159836 */ /* 0x000fc40000000000 */
[----:B---3--:R-:W-:Y:S01]  /*ac90*/  FADD.FTZ R3, R141, R38 ;  /* 0x000000268d037221 */ /* 0x008fe20000010000 */
[-C--:B------:R-:W-:Y:S01]  /*aca0*/  FMUL.FTZ R108, R108, R6.reuse ;  /* 0x000000066c6c7220 */ /* 0x080fe20000410000 */
[-C--:B------:R-:W-:Y:S01]  /*acb0*/  FMUL.FTZ R109, R109, R6.reuse ;  /* 0x000000066d6d7220 */ /* 0x080fe20000410000 */
[-C--:B------:R-:W-:Y:S01]  /*acc0*/  FMUL.FTZ R112, R112, R6.reuse ;  /* 0x0000000670707220 */ /* 0x080fe20000410000 */
[----:B0-----:R-:W-:Y:S01]  /*acd0*/  @!P1 PRMT R31, RZ, 0x654, R21 ;  /* 0x00000654ff1f9816 */ /* 0x001fe20000000015 */
[----:B------:R-:W-:Y:S01]  /*ace0*/  FADD.FTZ R21, R77, R36 ;  /* 0x000000244d157221 */ /* 0x000fe20000010000 */
[----:B------:R-:W-:Y:S01]  /*acf0*/  MUFU.EX2 R142, R142 ;  /* 0x0000008e008e7308 */ /* 0x000fe20000000800 */
[-C--:B------:R-:W-:Y:S01]  /*ad00*/  FMUL.FTZ R113, R113, R6.reuse ;  /* 0x0000000671717220 */ /* 0x080fe20000410000 */
[----:B------:R0:W-:Y:S01]  /*ad10*/  @!P1 SYNCS.ARRIVE.TRANS64.RED.A1T0 RZ, [R31+URZ], RZ ;  /* 0x000000ff1fff99a7 */ /* 0x0001e2000810043f */
[----:B------:R-:W-:Y:S01]  /*ad20*/  FADD.FTZ R36, R144, R21 ;  /* 0x0000001590247221 */ /* 0x000fe20000010000 */
[-C--:B------:R-:W-:Y:S01]  /*ad30*/  FMUL.FTZ R116, R116, R6.reuse ;  /* 0x0000000674747220 */ /* 0x080fe20000410000 */
[----:B------:R-:W-:Y:S01]  /*ad40*/  FMUL.FTZ R117, R117, R6 ;  /* 0x0000000675757220 */ /* 0x000fe20000410000 */
[C---:B------:R-:W-:Y:S01]  /*ad50*/  F2FP.F16.F32.PACK_AB R144, R11.reuse, R144 ;  /* 0x000000900b90723e */ /* 0x040fe200000000ff */
[----:B------:R-:W-:Y:S01]  /*ad60*/  FADD.FTZ R21, R11, R36 ;  /* 0x000000240b157221 */ /* 0x000fe20000010000 */
[----:B------:R-:W2:Y:S01]  /*ad70*/  MUFU.EX2 R143, R143 ;  /* 0x0000008f008f7308 */ /* 0x000ea20000000800 */
[----:B-1----:R-:W-:Y:S01]  /*ad80*/  FADD.FTZ R38, R14, R3 ;  /* 0x000000030e267221 */ /* 0x002fe20000010000 */
[----:B------:R-:W-:Y:S01]  /*ad90*/  FFMA.FTZ R36, R68, UR22, -R55 ;  /* 0x0000001644247c23 */ /* 0x000fe20008010837 */
[----:B------:R-:W-:Y:S01]  /*ada0*/  FADD.FTZ R40, R146, R21 ;  /* 0x0000001592287221 */ /* 0x000fe20000010000 */
[----:B------:R-:W-:Y:S01]  /*adb0*/  FFMA.FTZ R55, R76, UR22, -R55 ;  /* 0x000000164c377c23 */ /* 0x000fe20008010837 */
[C---:B------:R-:W-:Y:S01]  /*adc0*/  F2FP.F16.F32.PACK_AB R146, R15.reuse, R146 ;  /* 0x000000920f92723e */ /* 0x040fe200000000ff */
[----:B------:R-:W-:Y:S01]  /*add0*/  FMUL.FTZ R90, R90, R53 ;  /* 0x000000355a5a7220 */ /* 0x000fe20000410000 */
[----:B------:R-:W-:Y:S01]  /*ade0*/  FADD.FTZ R21, R15, R40 ;  /* 0x000000280f157221 */ /* 0x000fe20000010000 */
[----:B------:R-:W1:Y:S01]  /*adf0*/  MUFU.EX2 R13, R13 ;  /* 0x0000000d000d7308 */ /* 0x000e620000000800 */
[----:B------:R-:W-:Y:S01]  /*ae00*/  F2FP.F16.F32.PACK_AB R147, R54, R147 ;  /* 0x000000933693723e */ /* 0x000fe200000000ff */
[-C--:B------:R-:W-:Y:S01]  /*ae10*/  FMUL.FTZ R91, R91, R53.reuse ;  /* 0x000000355b5b7220 */ /* 0x080fe20000410000 */
[----:B------:R-:W-:Y:S01]  /*ae20*/  FADD.FTZ R21, R140, R21 ;  /* 0x000000158c157221 */ /* 0x000fe20000010000 */
[----:B------:R-:W-:Y:S01]  /*ae30*/  F2FP.F16.F32.PACK_AB R140, R20, R140 ;  /* 0x0000008c148c723e */ /* 0x000fe200000000ff */
[----:B------:R-:W-:Y:S01]  /*ae40*/  FMUL.FTZ R94, R94, R53 ;  /* 0x000000355e5e7220 */ /* 0x000fe20000410000 */
[----:B------:R-:W-:Y:S01]  /*ae50*/  F2FP.F16.F32.PACK_AB R141, R14, R141 ;  /* 0x0000008d0e8d723e */ /* 0x000fe200000000ff */
[----:B------:R-:W-:Y:S01]  /*ae60*/  FADD.FTZ R21, R20, R21 ;  /* 0x0000001514157221 */ /* 0x000fe20000010000 */
[----:B------:R-:W3:Y:S01]  /*ae70*/  MUFU.EX2 R24, R24 ;  /* 0x0000001800187308 */ /* 0x000ee20000000800 */
[----:B--2---:R-:W-:Y:S01]  /*ae80*/  FADD.FTZ R3, R143, R38 ;  /* 0x000000268f037221 */ /* 0x004fe20000010000 */
[-C--:B------:R-:W-:Y:S01]  /*ae90*/  FMUL.FTZ R95, R95, R53.reuse ;  /* 0x000000355f5f7220 */ /* 0x080fe20000410000 */
[----:B------:R-:W-:Y:S01]  /*aea0*/  FADD.FTZ R40, R142, R21 ;  /* 0x000000158e287221 */ /* 0x000fe20000010000 */
[-C--:B------:R-:W-:Y:S01]  /*aeb0*/  FMUL.FTZ R98, R98, R53.reuse ;  /* 0x0000003562627220 */ /* 0x080fe20000410000 */
[-C--:B------:R-:W-:Y:S01]  /*aec0*/  FMUL.FTZ R99, R99, R53.reuse ;  /* 0x0000003563637220 */ /* 0x080fe20000410000 */
[-C--:B------:R-:W-:Y:S01]  /*aed0*/  FMUL.FTZ R102, R102, R53.reuse ;  /* 0x0000003566667220 */ /* 0x080fe20000410000 */
[-C--:B------:R-:W-:Y:S01]  /*aee0*/  FMUL.FTZ R103, R103, R53.reuse ;  /* 0x0000003567677220 */ /* 0x080fe20000410000 */
[----:B------:R-:W2:Y:S01]  /*aef0*/  MUFU.EX2 R136, R136 ;  /* 0x0000008800887308 */ /* 0x000ea20000000800 */
        /* <DEDUP_REMOVED lines=8> */
[C---:B---3--:R-:W-:Y:S01]  /*af80*/  FADD.FTZ R38, R24.reuse, R3 ;  /* 0x0000000318267221 */ /* 0x048fe20000010000 */
[----:B------:R-:W-:Y:S01]  /*af90*/  F2FP.F16.F32.PACK_AB R143, R24, R143 ;  /* 0x0000008f188f723e */ /* 0x000fe200000000ff */
[-C--:B------:R-:W-:Y:S01]  /*afa0*/  FMUL.FTZ R115, R115, R53.reuse ;  /* 0x0000003573737220 */ /* 0x080fe20000410000 */
[-C--:B------:R-:W-:Y:S01]  /*afb0*/  FMUL.FTZ R118, R118, R53.reuse ;  /* 0x0000003576767220 */ /* 0x080fe20000410000 */
[----:B------:R-:W-:Y:S01]  /*afc0*/  FMUL.FTZ R119, R119, R53 ;  /* 0x0000003577777220 */ /* 0x000fe20000410000 */
[----:B------:R-:W-:-:S02]  /*afd0*/  IMAD.MOV.U32 R6, RZ, RZ, R4 ;  /* 0x000000ffff067224 */ /* 0x000fc400078e0004 */
[----:B------:R-:W3:Y:S01]  /*afe0*/  MUFU.EX2 R25, R25 ;  /* 0x0000001900197308 */ /* 0x000ee20000000800 */
[----:B--2---:R-:W-:-:S07]  /*aff0*/  FADD.FTZ R40, R136, R21 ;  /* 0x0000001588287221 */ /* 0x004fce0000010000 */
[----:B------:R-:W2:Y:S01]  /*b000*/  MUFU.EX2 R28, R28 ;  /* 0x0000001c001c7308 */ /* 0x000ea20000000800 */
[----:B-1----:R-:W-:-:S07]  /*b010*/  FADD.FTZ R3, R137, R38 ;  /* 0x0000002689037221 */ /* 0x002fce0000010000 */
[----:B------:R-:W1:Y:S01]  /*b020*/  MUFU.EX2 R138, R138 ;  /* 0x0000008a008a7308 */ /* 0x000e620000000800 */
[C---:B---3--:R-:W-:Y:S01]  /*b030*/  FADD.FTZ R9, R25.reuse, R40 ;  /* 0x0000002819097221 */ /* 0x048fe20000010000 */
[----:B------:R-:W-:-:S06]  /*b040*/  F2FP.F16.F32.PACK_AB R136, R25, R136 ;  /* 0x000000881988723e */ /* 0x000fcc00000000ff */
[----:B------:R-:W3:Y:S01]  /*b050*/  MUFU.EX2 R139, R139 ;  /* 0x0000008b008b7308 */ /* 0x000ee20000000800 */
[C---:B--2---:R-:W-:Y:S01]  /*b060*/  FADD.FTZ R38, R28.reuse, R3 ;  /* 0x000000031c267221 */ /* 0x044fe20000010000 */
[----:B------:R-:W-:-:S06]  /*b070*/  F2FP.F16.F32.PACK_AB R137, R28, R137 ;  /* 0x000000891c89723e */ /* 0x000fcc00000000ff */
[----:B------:R-:W2:Y:S01]  /*b080*/  MUFU.EX2 R26, R26 ;  /* 0x0000001a001a7308 */ /* 0x000ea20000000800 */
[----:B-1----:R-:W-:Y:S01]  /*b090*/  FADD.FTZ R9, R138, R9 ;  /* 0x000000098a097221 */ /* 0x002fe20000010000 */
[----:B------:R-:W-:-:S03]  /*b0a0*/  F2FP.F16.F32.PACK_AB R138, R30, R138 ;  /* 0x0000008a1e8a723e */ /* 0x000fc600000000ff */
[----:B------:R-:W-:-:S03]  /*b0b0*/  FADD.FTZ R9, R30, R9 ;  /* 0x000000091e097221 */ /* 0x000fc60000010000 */
[----:B------:R-:W1:Y:S01]  /*b0c0*/  MUFU.EX2 R132, R132 ;  /* 0x0000008400847308 */ /* 0x000e620000000800 */
[----:B---3--:R-:W-:-:S07]  /*b0d0*/  FADD.FTZ R3, R139, R38 ;  /* 0x000000268b037221 */ /* 0x008fce0000010000 */
        /* <DEDUP_REMOVED lines=8> */
[C---:B--2---:R-:W-:Y:S01]  /*b160*/  FADD.FTZ R9, R29.reuse, R10 ;  /* 0x0000000a1d097221 */ /* 0x044fe20000010000 */
[----:B------:R-:W-:-:S06]  /*b170*/  F2FP.F16.F32.PACK_AB R132, R29, R132 ;  /* 0x000000841d84723e */ /* 0x000fcc00000000ff */
        /* <DEDUP_REMOVED lines=9> */
[----:B------:R-:W-:-:S06]  /*b210*/  F2FP.F16.F32.PACK_AB R134, R33, R134 ;  /* 0x000000862186723e */ /* 0x000fcc00000000ff */
[----:B------:R-:W1:Y:S01]  /*b220*/  MUFU.EX2 R129, R129 ;  /* 0x0000008100817308 */ /* 0x000e620000000800 */
[C---:B---3--:R-:W-:Y:S01]  /*b230*/  FADD.FTZ R8, R2.reuse, R3 ;  /* 0x0000000302087221 */ /* 0x048fe20000010000 */
        /* <DEDUP_REMOVED lines=61> */
.L_x_13222:
        /* <DEDUP_REMOVED lines=10> */
.L_x_13249:
        /* <DEDUP_REMOVED lines=9> */
.L_x_13234:
[----:B------:R-:W-:Y:S01]  /*b740*/  ULEA UR6, UR47, UR45, 0x3 ;  /* 0x0000002d2f067291 */ /* 0x000fe2000f8e183f */
[----:B------:R-:W-:-:S05]  /*b750*/  IMAD.U32 R4, RZ, RZ, UR50 ;  /* 0x00000032ff047e24 */ /* 0x000fca000f8e00ff */
[----:B------:R-:W-:-:S04]  /*b760*/  SHF.L.U32 R4, R4, 0x1f, RZ ;  /* 0x0000001f04047819 */ /* 0x000fc800000006ff */
[----:B------:R0:W1:Y:S01]  /*b770*/  SYNCS.PHASECHK.TRANS64.TRYWAIT P2, [UR6+0x16830], R4 ;  /* 0x01683004ff0075a7 */ /* 0x0000620008040146 */
[----:B------:R-:W-:Y:S05]  /*b780*/  @!P0 BRA `(.L_x_13235) ;  /* 0x0000000000048947 */ /* 0x000fea0003800000 */
[----:B------:R-:W-:Y:S01]  /*b790*/  BPT.TRAP 0x1 ;  /* 0x000000040000795c */ /* 0x000fe20000300000 */
.L_x_13235:
[----:B-1----:R-:W-:Y:S05]  /*b7a0*/  @P2 BRA `(.L_x_13233) ;  /* 0x0000000000082947 */ /* 0x002fea0003800000 */
[----:B------:R-:W1:Y:S02]  /*b7b0*/  SYNCS.PHASECHK.TRANS64.TRYWAIT P2, [UR6+0x16830], R4 ;  /* 0x01683004ff0075a7 */ /* 0x000e640008040146 */
[----:B-1----:R-:W-:Y:S05]  /*b7c0*/  @!P2 BRA `(.L_x_13236) ;  /* 0x000000c400fca947 */ /* 0x002fea0003800000 */
.L_x_13233:
        /* <DEDUP_REMOVED lines=27> */
.L_x_13238:
[----:B------:R-:W-:Y:S01]  /*b980*/  ULEA UR6, UR26, UR45, 0x3 ;  /* 0x0000002d1a067291 */ /* 0x000fe2000f8e183f */
[----:B------:R-:W-:-:S05]  /*b990*/  IMAD.U32 R4, RZ, RZ, UR27 ;  /* 0x0000001bff047e24 */ /* 0x000fca000f8e00ff */
[----:B------:R-:W-:-:S04]  /*b9a0*/  SHF.L.U32 R4, R4, 0x1f, RZ ;  /* 0x0000001f04047819 */ /* 0x000fc800000006ff */
[----:B------:R0:W1:Y:S01]  /*b9b0*/  SYNCS.PHASECHK.TRANS64.TRYWAIT P2, [UR6+0x16850], R4 ;  /* 0x01685004ff0075a7 */ /* 0x0000620008040146 */
[----:B------:R-:W-:Y:S05]  /*b9c0*/  @!P0 BRA `(.L_x_13239) ;  /* 0x0000000000048947 */ /* 0x000fea0003800000 */
[----:B------:R-:W-:Y:S01]  /*b9d0*/  BPT.TRAP 0x1 ;  /* 0x000000040000795c */ /* 0x000fe20000300000 */
.L_x_13239:
[----:B-1----:R-:W-:Y:S05]  /*b9e0*/  @P2 BRA `(.L_x_13237) ;  /* 0x0000000000082947 */ /* 0x002fea0003800000 */
[----:B------:R-:W1:Y:S02]  /*b9f0*/  SYNCS.PHASECHK.TRANS64.TRYWAIT P2, [UR6+0x16850], R4 ;  /* 0x01685004ff0075a7 */ /* 0x000e640008040146 */
[----:B-1----:R-:W-:Y:S05]  /*ba00*/  @!P2 BRA `(.L_x_13240) ;  /* 0x000000c40084a947 */ /* 0x002fea0003800000 */
.L_x_13237:
        /* <DEDUP_REMOVED lines=13> */
[----:B------:R-:W-:-:S02]  /*bae0*/  VIADD R78, R17, UR39 ;  /* 0x00000027114e7c36 */ /* 0x000fc40008000000 */
[----:B------:R-:W-:Y:S01]  /*baf0*/  FMUL.FTZ R15, R33, UR25 ;  /* 0x00000019210f7c20 */ /* 0x000fe20008410000 */
[----:B------:R-:W-:Y:S02]  /*bb00*/  IMAD.U32 R33, RZ, RZ, UR47 ;  /* 0x0000002fff217e24 */ /* 0x000fe4000f8e00ff */
[----:B------:R-:W-:Y:S01]  /*bb10*/  FMUL.FTZ R14, R32, UR25 ;  /* 0x00000019200e7c20 */ /* 0x000fe20008410000 */
[----:B------:R-:W-:Y:S01]  /*bb20*/  FMUL.FTZ R11, R30, UR25 ;  /* 0x000000191e0b7c20 */ /* 0x000fe20008410000 */
[----:B------:R-:W-:Y:S01]  /*bb30*/  FMUL.FTZ R30, R41, UR25 ;  /* 0x00000019291e7c20 */ /* 0x000fe20008410000 */
[----:B------:R-:W-:Y:S01]  /*bb40*/  UMOV UR6, UR10 ;  /* 0x0000000a00067c82 */ /* 0x000fe20008000000 */
[----:B------:R-:W-:Y:S01]  /*bb50*/  @!P1 LEA R33, R33, UR45, 0x3 ;  /* 0x0000002d21219c11 */ /* 0x000fe2000f8e18ff */
        /* <DEDUP_REMOVED lines=58> */
[----:B------:R-:W-:Y:S01]  /*bf00*/  IMAD.SHL.U32 R77, R0, 0x80, RZ ;  /* 0x00000080004d7824 */ /* 0x000fe200078e00ff */
[----:B------:R-:W0:Y:S01]  /*bf10*/  MUFU.TANH R4, R4 ;  /* 0x0000000400047308 */ /* 0x000e220000002400 */
[----:B------:R-:W-:-:S07]  /*bf20*/  IMAD.U32 R81, RZ, RZ, UR46 ;  /* 0x0000002eff517e24 */ /* 0x000fce000f8e00ff */
[----:B------:R-:W1:Y:S08]  /*bf30*/  MUFU.TANH R8, R8 ;  /* 0x0000000800087308 */ /* 0x000e700000002400 */
[----:B------:R-:W2:Y:S01]  /*bf40*/  MUFU.TANH R7, R7 ;  /* 0x0000000700077308 */ /* 0x000ea20000002400 */
[----:B------:R-:W-:Y:S02]  /*bf50*/  WARPGROUP.DEPBAR.LE gsb0, 0x0 ;  /* 0x00008000000079c5 */ /* 0x000fe40000010000 */
[----:B------:R-:W-:-:S06]  /*bf60*/  WARPGROUP.ARRIVE ;  /* 0x00000000000079c5 */ /* 0x000fcc0000000000 */
[----:B------:R-:W3:Y:S01]  /*bf70*/  S2R R150, SR_TID.X ;  /* 0x0000000000967919 */ /* 0x000ee20000002100 */
[----:B------:R-:W4:Y:S01]  /*bf80*/  MUFU.TANH R9, R9 ;  /* 0x0000000900097308 */ /* 0x000f220000002400 */
[----:B------:R-:W-:Y:S01]  /*bf90*/  HGMMA.64x64x16.F32 R88, R144, gdesc[UR4].tnspB, R88, gsb0 ;  /* 0x40e0000490587df0 */ /* 0x000fe20008000858 */
[----:B------:R-:W-:Y:S01]  /*bfa0*/  UIADD3 UR6, UR10, 0x100, URZ ;  /* 0x000001000a067890 */ /* 0x000fe2000fffe03f */
[----:B------:R-:W-:-:S05]  /*bfb0*/  UMOV UR7, 0x40000040 ;  /* 0x4000004000077882 */ /* 0x000fca0000000000 */
[----:B------:R-:W0:Y:S08]  /*bfc0*/  MUFU.TANH R10, R10 ;  /* 0x0000000a000a7308 */ /* 0x000e300000002400 */
[----:B------:R-:W0:Y:S08]  /*bfd0*/  MUFU.TANH R12, R12 ;  /* 0x0000000c000c7308 */ /* 0x000e300000002400 */
[----:B------:R-:W0:Y:S01]  /*bfe0*/  MUFU.TANH R11, R11 ;  /* 0x0000000b000b7308 */ /* 0x000e220000002400 */
[----:B---3--:R-:W-:-:S07]  /*bff0*/  SHF.R.U32.HI R151, RZ, 0x7, R150 ;  /* 0x00000007ff977819 */ /* 0x008fce0000011696 */
[----:B------:R-:W3:Y:S08]  /*c000*/  MUFU.TANH R13, R13 ;  /* 0x0000000d000d7308 */ /* 0x000ef00000002400 */
        /* <DEDUP_REMOVED lines=85> */
[----:B------:R-:W-:-:S04]  /*c560*/  @UP0 ULDC UR6, c[0x0][0x450] ;  /* 0x0001140000060ab9 */ /* 0x000fc80000000800 */
[----:B------:R-:W-:Y:S01]  /*c570*/  @P2 SHF.R.U32.HI R78, RZ, UR6, R32 ;  /* 0x00000006ff4e2c19 */ /* 0x000fe20008011620 */
[----:B------:R-:W-:Y:S01]  /*c580*/  VIADD R32, R151, 0x9 ;  /* 0x0000000997207836 */ /* 0x000fe20000000000 */
[----:B------:R-:W-:-:S03]  /*c590*/  ISETP.GE.U32.AND P2, PT, R150, 0x180, PT ;  /* 0x000001809600780c */ /* 0x000fc60003f46070 */
[----:B------:R-:W5:Y:S01]  /*c5a0*/  SHFL.IDX PT, R84, R78, RZ, 0x1c1f ;  /* 0x001c1fff4e547589 */ /* 0x000f6200000e0000 */
[----:B------:R-:W-:Y:S02]  /*c5b0*/  SEL R33, R32, 0x9, !P2 ;  /* 0x0000000920217807 */ /* 0x000fe40005000000 */
[----:B------:R-:W-:-:S04]  /*c5c0*/  IADD3 R32, -R16, 0x1, -R77 ;  /* 0x0000000110207810 */ /* 0x000fc80007ffe94d */
[----:B------:R-:W-:-:S05]  /*c5d0*/  IADD3 R32, -R81, UR40, R32 ;  /* 0x0000002851207c10 */ /* 0x000fca000fffe120 */
[C---:B------:R-:W-:Y:S02]  /*c5e0*/  VIADD R83, R32.reuse, UR24 ;  /* 0x0000001820537c36 */ /* 0x040fe40008000000 */
[----:B------:R-:W-:Y:S02]  /*c5f0*/  VIADD R82, R32, UR21 ;  /* 0x0000001520527c36 */ /* 0x000fe40008000000 */
[--C-:B-----5:R-:W-:Y:S02]  /*c600*/  IMAD.IADD R81, R83, 0x1, R84.reuse ;  /* 0x0000000153517824 */ /* 0x120fe400078e0254 */
[----:B------:R-:W-:Y:S01]  /*c610*/  IMAD.IADD R80, R82, 0x1, R84 ;  /* 0x0000000152507824 */ /* 0x000fe200078e0254 */
[----:B------:R-:W-:Y:S02]  /*c620*/  WARPGROUP.DEPBAR.LE gsb0, 0x0 ;  /* 0x00008000000079c5 */ /* 0x000fe40000010000 */
[----:B------:R0:W-:Y:S06]  /*c630*/  BAR.ARV R33, 0x100 ;  /* 0x000400210000751d */ /* 0x0001ec0000002000 */
[----:B------:R5:W-:Y:S02]  /*c640*/  @!P1 SYNCS.ARRIVE.TRANS64.RED.A1T0 RZ, [R75+URZ], RZ ;  /* 0x000000ff4bff99a7 */ /* 0x000be4000810043f */
[----:B-----5:R-:W-:-:S06]  /*c650*/  FMUL.FTZ R75, R87, UR25 ;  /* 0x00000019574b7c20 */ /* 0x020fcc0008410000 */
[----:B------:R-:W0:Y:S01]  /*c660*/  MUFU.TANH R75, R75 ;  /* 0x0000004b004b7308 */ /* 0x000e220000002400 */
[----:B-1234-:R-:W-:Y:S05]  /*c670*/  @!P5 BRA `(.L_x_13241) ;  /* 0x00000000005cd947 */ /* 0x01efea0003800000 */
[----:B0-----:R-:W-:Y:S01]  /*c680*/  IMAD.U32 R33, RZ, RZ, UR46 ;  /* 0x0000002eff217e24 */ /* 0x001fe2000f8e00ff */
        /* <DEDUP_REMOVED lines=12> */
.L_x_13243:
[----:B------:R-:W-:-:S05]  /*c750*/  IMAD.U32 R86, RZ, RZ, UR23 ;  /* 0x00000017ff567e24 */ /* 0x000fca000f8e00ff */
[----:B------:R-:W-:-:S13]  /*c760*/  ISETP.NE.AND P2, PT, R86, 0x1, PT ;  /* 0x000000015600780c */ /* 0x000fda0003f45270 */
[----:B------:R-:W0:Y:S02]  /*c770*/  @P2 LDC.64 R32, c[0x0][0x9e8] ;  /* 0x00027a00ff202b82 */ /* 0x000e240000000a00 */
[----:B0-----:R-:W-:-:S05]  /*c780*/  @P2 IMAD.HI.U32 R32, R84, R32, RZ ;  /* 0x0000002054202227 */ /* 0x001fca00078e00ff */
[----:B------:R-:W-:-:S07]  /*c790*/  @P2 SHF.R.U32.HI R84, RZ, R33, R32 ;  /* 0x00000021ff542219 */ /* 0x000fce0000011620 */
.L_x_13244:
[----:B------:R-:W-:Y:S05]  /*c7a0*/  BSYNC B0 ;  /* 0x0000000000007941 */ /* 0x000fea0003800000 */
.L_x_13242:
[----:B------:R-:W-:-:S04]  /*c7b0*/  IMAD R33, R84, R86, -R77 ;  /* 0x0000005654217224 */ /* 0x000fc800078e0a4d */
[----:B------:R-:W-:-:S05]  /*c7c0*/  IMAD.IADD R33, R33, 0x1, -R16 ;  /* 0x0000000121217824 */ /* 0x000fca00078e0a10 */
[----:B------:R-:W-:Y:S02]  /*c7d0*/  VIADDMNMX R81, R33, R86, R81, PT ;  /* 0x0000005621517246 */ /* 0x000fe40003800151 */
[----:B------:R-:W-:-:S07]  /*c7e0*/  VIMNMX R80, R80, R33, !PT ;  /* 0x0000002150507248 */ /* 0x000fce0007fe0100 */
.L_x_13241:
        /* <DEDUP_REMOVED lines=20> */
[--C-:B0-----:R-:W-:Y:S01]  /*c930*/  IMAD.IADD R83, R83, 0x1, R4.reuse ;  /* 0x0000000153537824 */ /* 0x101fe200078e0204 */
        /* <DEDUP_REMOVED lines=93> */
.L_x_13247:
[----:B------:R-:W-:-:S05]  /*cf10*/  IMAD.U32 R78, RZ, RZ, UR23 ;  /* 0x00000017ff4e7e24 */ /* 0x000fca000f8e00ff */
[----:B------:R-:W-:-:S13]  /*cf20*/  ISETP.NE.AND P3, PT, R78, 0x1, PT ;  /* 0x000000014e00780c */ /* 0x000fda0003f65270 */
[----:B------:R-:W0:Y:S02]  /*cf30*/  @P3 LDC.64 R14, c[0x0][0x9e8] ;  /* 0x00027a00ff0e3b82 */ /* 0x000e240000000a00 */
[----:B0-----:R-:W-:-:S05]  /*cf40*/  @P3 IMAD.HI.U32 R14, R4, R14, RZ ;  /* 0x0000000e040e3227 */ /* 0x001fca00078e00ff */
[----:B------:R-:W-:-:S07]  /*cf50*/  @P3 SHF.R.U32.HI R4, RZ, R15, R14 ;  /* 0x0000000fff043219 */ /* 0x000fce000001160e */
.L_x_13248:
[----:B------:R-:W-:Y:S05]  /*cf60*/  BSYNC B0 ;  /* 0x0000000000007941 */ /* 0x000fea0003800000 */
.L_x_13246:
[----:B------:R-:W-:-:S04]  /*cf70*/  IMAD R77, R4, R78, -R77 ;  /* 0x0000004e044d7224 */ /* 0x000fc800078e0a4d */
[----:B------:R-:W-:-:S05]  /*cf80*/  IMAD.IADD R77, R77, 0x1, -R16 ;  /* 0x000000014d4d7824 */ /* 0x000fca00078e0a10 */
[----:B------:R-:W-:Y:S02]  /*cf90*/  VIADDMNMX R83, R77, R78, R83, PT ;  /* 0x0000004e4d537246 */ /* 0x000fe40003800153 */
[----:B------:R-:W-:-:S07]  /*cfa0*/  VIMNMX R82, R82, R77, !PT ;  /* 0x0000004d52527248 */ /* 0x000fce0007fe0100 */
.L_x_13245:
[----:B------:R-:W-:Y:S01]  /*cfb0*/  FMNMX.FTZ R15, R33, R6, !PT ;  /* 0x00000006210f7209 */ /* 0x000fe20007810000 */
[----:B------:R-:W-:Y:S01]  /*cfc0*/  UMOV UR27, UR50 ;  /* 0x00000032001b7c82 */ /* 0x000fe20008000000 */
        /* <DEDUP_REMOVED lines=66> */
[----:B------:R-:W-:-:S03]  /*d3f0*/  FSEL R15, R15, RZ, P6 ;  /* 0x000000ff0f0f7208 */ /* 0x000fc60003000000 */
[----:B------:R-:W-:Y:S02]  /*d400*/  FADD.FTZ R81, -R81, R6 ;  /* 0x0000000651517221 */ /* 0x000fe40000010100 */
[--C-:B------:R-:W-:Y:S01]  /*d410*/  FFMA.FTZ R14, R8, UR22, -R15.reuse ;  /* 0x00000016080e7c23 */ /* 0x100fe2000801080f */
[----:B------:R-:W-:Y:S01]  /*d420*/  FSEL R8, R27, -INF , !P3 ;  /* 0xff8000001b087808 */ /* 0x000fe20005800000 */
[--C-:B------:R-:W-:Y:S01]  /*d430*/  FFMA.FTZ R150, R10, UR22, -R15.reuse ;  /* 0x000000160a967c23 */ /* 0x100fe2000801080f */
[----:B------:R-:W-:Y:S01]  /*d440*/  ISETP.GT.AND P3, PT, R82, 0x21, P2 ;  /* 0x000000215200780c */ /* 0x000fe20001764270 */
[----:B------:R0:W-:Y:S01]  /*d450*/  MUFU.EX2 R27, R14 ;  /* 0x0000000e001b7308 */ /* 0x0001e20000000800 */
[--C-:B------:R-:W-:Y:S01]  /*d460*/  FFMA.FTZ R146, R24, UR22, -R15.reuse ;  /* 0x0000001618927c23 */ /* 0x100fe2000801080f */
[--C-:B------:R-:W-:Y:S01]  /*d470*/  FFMA.FTZ R148, R33, UR22, -R15.reuse ;  /* 0x0000001621947c23 */ /* 0x100fe2000801080f */
[----:B------:R-:W-:Y:S01]  /*d480*/  ISETP.LT.OR P3, PT, R83, 0x22, P3 ;  /* 0x000000225300780c */ /* 0x000fe20001f61670 */
[--C-:B------:R-:W-:Y:S01]  /*d490*/  FFMA.FTZ R33, R12, UR22, -R15.reuse ;  /* 0x000000160c217c23 */ /* 0x100fe2000801080f */
[----:B------:R-:W-:Y:S01]  /*d4a0*/  FSEL R12, R37, -INF , !P4 ;  /* 0xff800000250c7808 */ /* 0x000fe20006000000 */
[--C-:B------:R-:W-:Y:S01]  /*d4b0*/  FFMA.FTZ R140, R28, UR22, -R15.reuse ;  /* 0x000000161c8c7c23 */ /* 0x100fe2000801080f */
[----:B------:R-:W-:Y:S01]  /*d4c0*/  FSEL R31, R31, -INF , !P3 ;  /* 0xff8000001f1f7808 */ /* 0x000fe20005800000 */
[--C-:B------:R-:W-:Y:S01]  /*d4d0*/  FFMA.FTZ R30, R30, UR22, -R15.reuse ;  /* 0x000000161e1e7c23 */ /* 0x100fe2000801080f */
[----:B------:R-:W-:Y:S01]  /*d4e0*/  ISETP.GT.AND P3, PT, R82, RZ, P2 ;  /* 0x000000ff5200720c */ /* 0x000fe20001764270 */
[--C-:B------:R-:W-:Y:S01]  /*d4f0*/  FFMA.FTZ R144, R32, UR22, -R15.reuse ;  /* 0x0000001620907c23 */ /* 0x100fe2000801080f */
[----:B------:R-:W-:Y:S01]  /*d500*/  ISETP.GT.AND P4, PT, R82, 0x31, P2 ;  /* 0x000000315200780c */ /* 0x000fe20001784270 */
[--C-:B------:R-:W-:Y:S01]  /*d510*/  FFMA.FTZ R142, R34, UR22, -R15.reuse ;  /* 0x00000016228e7c23 */ /* 0x100fe2000801080f */
[C---:B------:R-:W-:Y:S01]  /*d520*/  ISETP.LT.OR P3, PT, R83.reuse, 0x1, P3 ;  /* 0x000000015300780c */ /* 0x040fe20001f61670 */
[--C-:B------:R-:W-:Y:S01]  /*d530*/  FFMA.FTZ R136, R38, UR22, -R15.reuse ;  /* 0x0000001626887c23 */ /* 0x100fe2000801080f */
[----:B------:R-:W-:Y:S01]  /*d540*/  ISETP.LT.OR P4, PT, R83, 0x32, P4 ;  /* 0x000000325300780c */ /* 0x000fe20002781670 */
[--C-:B------:R-:W-:Y:S01]  /*d550*/  FFMA.FTZ R37, R84, UR22, -R15.reuse ;  /* 0x0000001654257c23 */ /* 0x100fe2000801080f */
[----:B------:R-:W-:Y:S01]  /*d560*/  FSEL R10, R7, -INF , !P3 ;  /* 0xff800000070a7808 */ /* 0x000fe20005800000 */
[--C-:B------:R-:W-:Y:S01]  /*d570*/  FFMA.FTZ R138, R42, UR22, -R15.reuse ;  /* 0x000000162a8a7c23 */ /* 0x100fe2000801080f */
[----:B------:R-:W-:Y:S01]  /*d580*/  ISETP.GT.AND P3, PT, R82, 0x30, P2 ;  /* 0x000000305200780c */ /* 0x000fe20001764270 */
        /* <DEDUP_REMOVED lines=35> */
[----:B------:R-:W-:Y:S02]  /*d7c0*/  FSEL R43, R43, -INF , !P3 ;  /* 0xff8000002b2b7808 */ /* 0x000fe40005800000 */
[----:B------:R-:W-:-:S02]  /*d7d0*/  FMNMX.FTZ R7, R35, R26, !PT ;  /* 0x0000001a23077209 */ /* 0x000fc40007810000 */
[----:B------:R-:W-:Y:S01]  /*d7e0*/  ISETP.GT.AND P3, PT, R82, 0x40, P2 ;  /* 0x000000405200780c */ /* 0x000fe20001764270 */
[----:B------:R-:W-:Y:S01]  /*d7f0*/  MUFU.EX2 R33, R33 ;  /* 0x0000002100217308 */ /* 0x000fe20000000800 */
[----:B------:R-:W-:Y:S02]  /*d800*/  FMNMX.FTZ R28, R12, R7, !PT ;  /* 0x000000070c1c7209 */ /* 0x000fe40007810000 */
[----:B------:R-:W-:Y:S02]  /*d810*/  ISETP.LT.OR P4, PT, R83, 0x42, P4 ;  /* 0x000000425300780c */ /* 0x000fe40002781670 */
[----:B------:R-:W-:Y:S02]  /*d820*/  FMNMX.FTZ R7, R39, R28, !PT ;  /* 0x0000001c27077209 */ /* 0x000fe40007810000 */
[----:B------:R-:W-:Y:S01]  /*d830*/  ISETP.LT.OR P3, PT, R83, 0x41, P3 ;  /* 0x000000415300780c */ /* 0x000fe20001f61670 */
[----:B------:R-:W-:Y:S01]  /*d840*/  MUFU.EX2 R144, R144 ;  /* 0x0000009000907308 */ /* 0x000fe20000000800 */
[----:B------:R-:W-:-:S02]  /*d850*/  FSEL R24, R47, -INF , !P4 ;  /* 0xff8000002f187808 */ /* 0x000fc40006000000 */
[----:B------:R-:W-:Y:S02]  /*d860*/  FSEL R46, R46, -INF , !P3 ;  /* 0xff8000002e2e7808 */ /* 0x000fe40005800000 */
[C---:B------:R-:W-:Y:S02]  /*d870*/  ISETP.GT.AND P3, PT, R82.reuse, 0x48, P2 ;  /* 0x000000485200780c */ /* 0x040fe40001764270 */
[----:B------:R-:W-:Y:S01]  /*d880*/  ISETP.GT.AND P4, PT, R82, 0x49, P2 ;  /* 0x000000495200780c */ /* 0x000fe20001784270 */
[----:B------:R0:W-:Y:S01]  /*d890*/  MUFU.EX2 R47, R30 ;  /* 0x0000001e002f7308 */ /* 0x0001e20000000800 */
[C---:B------:R-:W-:Y:S02]  /*d8a0*/  ISETP.LT.OR P3, PT, R83.reuse, 0x49, P3 ;  /* 0x000000495300780c */ /* 0x040fe40001f61670 */
[----:B------:R-:W-:Y:S02]  /*d8b0*/  ISETP.LT.OR P4, PT, R83, 0x4a, P4 ;  /* 0x0000004a5300780c */ /* 0x000fe40002781670 */
[----:B------:R-:W-:Y:S01]  /*d8c0*/  FSEL R26, R49, -INF , !P3 ;  /* 0xff800000311a7808 */ /* 0x000fe20005800000 */
[----:B------:R-:W-:Y:S01]  /*d8d0*/  FFMA.FTZ R49, R36, UR22, -R15 ;  /* 0x0000001624317c23 */ /* 0x000fe2000801080f */
[----:B------:R-:W-:Y:S01]  /*d8e0*/  ISETP.GT.AND P3, PT, R82, 0x50, P2 ;  /* 0x000000505200780c */ /* 0x000fe20001764270 */
[----:B------:R-:W-:Y:S01]  /*d8f0*/  MUFU.EX2 R37, R37 ;  /* 0x0000002500257308 */ /* 0x000fe20000000800 */
[----:B0-----:R-:W-:-:S02]  /*d900*/  FMNMX.FTZ R30, R14, R7, !PT ;  /* 0x000000070e1e7209 */ /* 0x001fc40007810000 */
[----:B------:R-:W-:Y:S02]  /*d910*/  ISETP.LT.OR P3, PT, R83, 0x51, P3 ;  /* 0x000000515300780c */ /* 0x000fe40001f61670 */
[----:B------:R-:W-:Y:S02]  /*d920*/  FMNMX.FTZ R7, R43, R30, !PT ;  /* 0x0000001e2b077209 */ /* 0x000fe40007810000 */
[----:B------:R-:W-:Y:S01]  /*d930*/  FSEL R28, R51, -INF , !P4 ;  /* 0xff800000331c7808 */ /* 0x000fe20006000000 */
[----:B------:R-:W-:Y:S01]  /*d940*/  FFMA.FTZ R51, R40, UR22, -R15 ;  /* 0x0000001628337c23 */ /* 0x000fe2000801080f */
[----:B------:R-:W-:Y:S01]  /*d950*/  FMNMX.FTZ R7, R44, R7, !PT ;  /* 0x000000072c077209 */ /* 0x000fe20007810000 */
[----:B------:R-:W-:Y:S01]  /*d960*/  MUFU.EX2 R146, R146 ;  /* 0x0000009200927308 */ /* 0x000fe20000000800 */
[----:B------:R-:W-:Y:S02]  /*d970*/  ISETP.GT.AND P4, PT, R82, 0x51, P2 ;  /* 0x000000515200780c */ /* 0x000fe40001784270 */
[----:B------:R-:W-:-:S02]  /*d980*/  FMNMX.FTZ R7, R46, R7, !PT ;  /* 0x000000072e077209 */ /* 0x000fc40007810000 */
[----:B------:R-:W-:Y:S02]  /*d990*/  FSEL R53, R53, -INF , !P3 ;  /* 0xff80000035357808 */ /* 0x000fe40005800000 */
[----:B------:R-:W-:Y:S01]  /*d9a0*/  FMNMX.FTZ R7, R24, R7, !PT ;  /* 0x0000000718077209 */ /* 0x000fe20007810000 */
[----:B------:R-:W-:Y:S01]  /*d9b0*/  MUFU.EX2 R41, R41 ;  /* 0x0000002900297308 */ /* 0x000fe20000000800 */
[----:B------:R-:W-:Y:S02]  /*d9c0*/  ISETP.GT.AND P3, PT, R82, 0x58, P2 ;  /* 0x000000585200780c */ /* 0x000fe40001764270 */
[C---:B------:R-:W-:Y:S02]  /*d9d0*/  ISETP.LT.OR P4, PT, R83.reuse, 0x52, P4 ;  /* 0x000000525300780c */ /* 0x040fe40002781670 */
[----:B------:R-:W-:Y:S02]  /*d9e0*/  FMNMX.FTZ R7, R26, R7, !PT ;  /* 0x000000071a077209 */ /* 0x000fe40007810000 */
[----:B------:R-:W-:Y:S01]  /*d9f0*/  ISETP.LT.OR P3, PT, R83, 0x59, P3 ;  /* 0x000000595300780c */ /* 0x000fe20001f61670 */
[----:B------:R-:W-:Y:S01]  /*da00*/  MUFU.EX2 R140, R140 ;  /* 0x0000008c008c7308 */ /* 0x000fe20000000800 */
[----:B------:R-:W-:-:S02]  /*da10*/  FSEL R55, R55, -INF , !P4 ;  /* 0xff80000037377808 */ /* 0x000fc40006000000 */
[----:B------:R-:W-:Y:S02]  /*da20*/  FMNMX.FTZ R32, R28, R7, !PT ;  /* 0x000000071c207209 */ /* 0x000fe40007810000 */
[----:B------:R-:W-:Y:S02]  /*da30*/  ISETP.GT.AND P4, PT, R82, 0x59, P2 ;  /* 0x000000595200780c */ /* 0x000fe40001784270 */
[----:B------:R-:W-:Y:S01]  /*da40*/  FSEL R58, R58, -INF , !P3 ;  /* 0xff8000003a3a7808 */ /* 0x000fe20005800000 */
        /* <DEDUP_REMOVED lines=8> */
[----:B------:R-:W-:Y:S02]  /*dad0*/  ISETP.GT.AND P4, PT, R82, 0x61, P2 ;  /* 0x000000615200780c */ /* 0x000fe40001784270 */
[----:B------:R-:W-:Y:S01]  /*dae0*/  FMNMX.FTZ R32, R58, R7, !PT ;  /* 0x000000073a207209 */ /* 0x000fe20007810000 */
[----:B------:R-:W-:Y:S01]  /*daf0*/  MUFU.EX2 R136, R136 ;  /* 0x0000008800887308 */ /* 0x000fe20000000800 */
[----:B------:R-:W-:Y:S01]  /*db00*/  FSEL R30, R61, -INF , !P3 ;  /* 0xff8000003d1e7808 */ /* 0x000fe20005800000 */
[----:B------:R-:W-:Y:S01]  /*db10*/  FFMA.FTZ R61, R50, UR22, -R15 ;  /* 0x00000016323d7c23 */ /* 0x000fe2000801080f */
[----:B------:R-:W-:-:S02]  /*db20*/  ISETP.GT.AND P3, PT, R82, 0x68, P2 ;  /* 0x000000685200780c */ /* 0x000fc40001764270 */
[----:B------:R-:W-:Y:S02]  /*db30*/  ISETP.LT.OR P4, PT, R83, 0x62, P4 ;  /* 0x000000625300780c */ /* 0x000fe40002781670 */
[----:B------:R-:W-:Y:S01]  /*db40*/  FMNMX.FTZ R7, R59, R32, !PT ;  /* 0x000000203b077209 */ /* 0x000fe20007810000 */
[----:B------:R-:W-:Y:S01]  /*db50*/  MUFU.EX2 R51, R51 ;  /* 0x0000003300337308 */ /* 0x000fe20000000800 */
[----:B------:R-:W-:Y:S02]  /*db60*/  ISETP.LT.OR P3, PT, R83, 0x69, P3 ;  /* 0x000000695300780c */ /* 0x000fe40001f61670 */
[----:B------:R-:W-:Y:S02]  /*db70*/  FSEL R63, R63, -INF , !P4 ;  /* 0xff8000003f3f7808 */ /* 0x000fe40006000000 */
[----:B------:R-:W-:Y:S02]  /*db80*/  ISETP.GT.AND P4, PT, R82, 0x69, P2 ;  /* 0x000000695200780c */ /* 0x000fe40001784270 */
[----:B------:R-:W-:Y:S01]  /*db90*/  FMNMX.FTZ R32, R30, R7, !PT ;  /* 0x000000071e207209 */ /* 0x000fe20007810000 */
[----:B------:R-:W-:Y:S01]  /*dba0*/  MUFU.EX2 R138, R138 ;  /* 0x0000008a008a7308 */ /* 0x000fe20000000800 */
[----:B------:R-:W-:-:S02]  /*dbb0*/  FSEL R65, R65, -INF , !P3 ;  /* 0xff80000041417808 */ /* 0x000fc40005800000 */
[C---:B------:R-:W-:Y:S02]  /*dbc0*/  ISETP.GT.AND P3, PT, R82.reuse, 0x70, P2 ;  /* 0x000000705200780c */ /* 0x040fe40001764270 */
[----:B------:R-:W-:Y:S02]  /*dbd0*/  ISETP.LT.OR P4, PT, R83, 0x6a, P4 ;  /* 0x0000006a5300780c */ /* 0x000fe40002781670 */
[----:B------:R-:W-:Y:S01]  /*dbe0*/  FMNMX.FTZ R34, R63, R32, !PT ;  /* 0x000000203f227209 */ /* 0x000fe20007810000 */
[----:B------:R-:W-:Y:S01]  /*dbf0*/  MUFU.EX2 R45, R45 ;  /* 0x0000002d002d7308 */ /* 0x000fe20000000800 */
[----:B------:R-:W-:Y:S02]  /*dc00*/  ISETP.LT.OR P3, PT, R83, 0x71, P3 ;  /* 0x000000715300780c */ /* 0x000fe40001f61670 */
[----:B------:R-:W-:Y:S02]  /*dc10*/  FSEL R67, R67, -INF , !P4 ;  /* 0xff80000043437808 */ /* 0x000fe40006000000 */
[----:B------:R-:W-:-:S02]  /*dc20*/  ISETP.GT.AND P4, PT, R82, 0x71, P2 ;  /* 0x000000715200780c */ /* 0x000fc40001784270 */
[----:B------:R-:W-:Y:S01]  /*dc30*/  FMNMX.FTZ R34, R65, R34, !PT ;  /* 0x0000002241227209 */ /* 0x000fe20007810000 */
[----:B------:R-:W-:Y:S01]  /*dc40*/  MUFU.EX2 R132, R132 ;  /* 0x0000008400847308 */ /* 0x000fe20000000800 */
[----:B------:R-:W-:Y:S01]  /*dc50*/  FSEL R32, R71, -INF , !P3 ;  /* 0xff80000047207808 */ /* 0x000fe20005800000 */
[----:B------:R-:W-:Y:S01]  /*dc60*/  FFMA.FTZ R71, R54, UR22, -R15 ;  /* 0x0000001636477c23 */ /* 0x000fe2000801080f */
[C---:B------:R-:W-:Y:S02]  /*dc70*/  ISETP.GT.AND P3, PT, R82.reuse, 0x78, P2 ;  /* 0x000000785200780c */ /* 0x040fe40001764270 */
[----:B------:R-:W-:Y:S02]  /*dc80*/  ISETP.LT.OR P4, PT, R83, 0x72, P4 ;  /* 0x000000725300780c */ /* 0x000fe40002781670 */
[----:B------:R-:W-:Y:S01]  /*dc90*/  FMNMX.FTZ R7, R67, R34, !PT ;  /* 0x0000002243077209 */ /* 0x000fe20007810000 */
[----:B------:R-:W-:Y:S01]  /*dca0*/  MUFU.EX2 R61, R61 ;  /* 0x0000003d003d7308 */ /* 0x000fe20000000800 */
[----:B------:R-:W-:-:S02]  /*dcb0*/  ISETP.GT.AND P2, PT, R82, 0x79, P2 ;  /* 0x000000795200780c */ /* 0x000fc40001744270 */
[C---:B------:R-:W-:Y:S02]  /*dcc0*/  ISETP.LT.OR P3, PT, R83.reuse, 0x79, P3 ;  /* 0x000000795300780c */ /* 0x040fe40001f61670 */
[----:B------:R-:W-:Y:S02]  /*dcd0*/  FSEL R72, R72, -INF , !P4 ;  /* 0xff80000048487808 */ /* 0x000fe40006000000 */
[----:B------:R-:W-:Y:S01]  /*dce0*/  FMNMX.FTZ R7, R32, R7, !PT ;  /* 0x0000000720077209 */ /* 0x000fe20007810000 */
[----:B------:R-:W-:Y:S01]  /*dcf0*/  MUFU.EX2 R134, R134 ;  /* 0x0000008600867308 */ /* 0x000fe20000000800 */
[----:B------:R-:W-:Y:S02]  /*dd00*/  ISETP.LT.OR P2, PT, R83, 0x7a, P2 ;  /* 0x0000007a5300780c */ /* 0x000fe40001741670 */
[----:B------:R-:W-:Y:S01]  /*dd10*/  FSEL R34, R73, -INF , !P3 ;  /* 0xff80000049227808 */ /* 0x000fe20005800000 */
[----:B------:R-:W-:Y:S01]  /*dd20*/  FFMA.FTZ R73, R62, UR22, -R15 ;  /* 0x000000163e497c23 */ /* 0x000fe2000801080f */
[----:B------:R-:W-:-:S02]  /*dd30*/  FMNMX.FTZ R7, R72, R7, !PT ;  /* 0x0000000748077209 */ /* 0x000fc40007810000 */
[----:B------:R-:W-:Y:S01]  /*dd40*/  FSEL R36, R75, -INF , !P2 ;  /* 0xff8000004b247808 */ /* 0x000fe20005000000 */
[----:B------:R-:W-:Y:S01]  /*dd50*/  FFMA.FTZ R75, R66, UR22, -R15 ;  /* 0x00000016424b7c23 */ /* 0x000fe2000801080f */
[----:B------:R-:W-:Y:S01]  /*dd60*/  FMNMX.FTZ R7, R34, R7, !PT ;  /* 0x0000000722077209 */ /* 0x000fe20007810000 */
[----:B------:R-:W-:Y:S01]  /*dd70*/  FMUL.FTZ R15, R81, UR22 ;  /* 0x00000016510f7c20 */ /* 0x000fe20008410000 */
[----:B------:R-:W-:Y:S02]  /*dd80*/  MUFU.EX2 R71, R71 ;  /* 0x0000004700477308 */ /* 0x000fe40000000800 */
[----:B------:R-:W-:-:S05]  /*dd90*/  FMNMX.FTZ R7, R36, R7, !PT ;  /* 0x0000000724077209 */ /* 0x000fca0007810000 */
[----:B------:R-:W0:Y:S01]  /*dda0*/  SHFL.BFLY PT, R38, R7, 0x2, 0x1f ;  /* 0x0c401f0007267f89 */ /* 0x000e2200000e0000 */
[----:B------:R-:W1:Y:S08]  /*ddb0*/  MUFU.EX2 R15, R15 ;  /* 0x0000000f000f7308 */ /* 0x000e700000000800 */
[----:B------:R-:W-:Y:S08]  /*ddc0*/  MUFU.EX2 R128, R128 ;  /* 0x0000008000807308 */ /* 0x000ff00000000800 */
[----:B------:R-:W-:Y:S01]  /*ddd0*/  MUFU.EX2 R57, R57 ;  /* 0x0000003900397308 */ /* 0x000fe20000000800 */
[----:B-1----:R-:W-:Y:S01]  /*dde0*/  FFMA.FTZ R6, R15, R3, R148 ;  /* 0x000000030f067223 */ /* 0x002fe20000010094 */
[----:B------:R-:W-:Y:S01]  /*ddf0*/  F2FP.F16.F32.PACK_AB R148, R27, R148 ;  /* 0x000000941b94723e */ /* 0x000fe200000000ff */
[-C--:B------:R-:W-:Y:S01]  /*de00*/  FMUL.FTZ R88, R88, R15.reuse ;  /* 0x0000000f58587220 */ /* 0x080fe20000410000 */
[-C--:B------:R-:W-:Y:S01]  /*de10*/  FMUL.FTZ R89, R89, R15.reuse ;  /* 0x0000000f59597220 */ /* 0x080fe20000410000 */
[----:B------:R-:W-:Y:S01]  /*de20*/  FADD.FTZ R3, R27, R6 ;  /* 0x000000061b037221 */ /* 0x000fe20000010000 */
[-C--:B------:R-:W-:Y:S01]  /*de30*/  FMUL.FTZ R92, R92, R15.reuse ;  /* 0x0000000f5c5c7220 */ /* 0x080fe20000410000 */
[----:B0-----:R-:W-:Y:S01]  /*de40*/  FMNMX.FTZ R38, R7, R38, !PT ;  /* 0x0000002607267209 */ /* 0x001fe20007810000 */
[----:B------:R-:W-:Y:S01]  /*de50*/  MUFU.EX2 R130, R130 ;  /* 0x0000008200827308 */ /* 0x000fe20000000800 */
[----:B------:R-:W-:Y:S01]  /*de60*/  FADD.FTZ R6, R150, R3 ;  /* 0x0000000396067221 */ /* 0x000fe20000010000 */
[----:B------:R-:W-:Y:S01]  /*de70*/  F2FP.F16.F32.PACK_AB R150, R33, R150 ;  /* 0x000000962196723e */ /* 0x000fe200000000ff */
[-C--:B------:R-:W-:Y:S01]  /*de80*/  FMUL.FTZ R93, R93, R15.reuse ;  /* 0x0000000f5d5d7220 */ /* 0x080fe20000410000 */
[----:B------:R-:W0:Y:S01]  /*de90*/  SHFL.BFLY PT, R7, R38, 0x1, 0x1f ;  /* 0x0c201f0026077f89 */ /* 0x000e2200000e0000 */
[----:B------:R-:W-:Y:S01]  /*dea0*/  FADD.FTZ R3, R33, R6 ;  /* 0x0000000621037221 */ /* 0x000fe20000010000 */
        /* <DEDUP_REMOVED lines=13> */
[----:B------:R-:W-:-:S05]  /*df80*/  FMUL.FTZ R117, R117, R15 ;  /* 0x0000000f75757220 */ /* 0x000fca0000410000 */
[----:B------:R-:W-:Y:S01]  /*df90*/  MUFU.EX2 R75, R75 ;  /* 0x0000004b004b7308 */ /* 0x000fe20000000800 */
[----:B0-----:R-:W-:-:S04]  /*dfa0*/  FMNMX.FTZ R7, R38, R7, !PT ;  /* 0x0000000726077209 */ /* 0x001fc80007810000 */
[C---:B------:R-:W-:Y:S01]  /*dfb0*/  FSETP.NEU.FTZ.AND P2, PT, R7.reuse, -INF , PT ;  /* 0xff8000000700780b */ /* 0x040fe20003f5d000 */
[C---:B------:R-:W-:Y:S02]  /*dfc0*/  FMUL.FTZ R48, R7.reuse, UR22 ;  /* 0x0000001607307c20 */ /* 0x040fe40008410000 */
[----:B------:R-:W-:Y:S01]  /*dfd0*/  MUFU.EX2 R126, R126 ;  /* 0x0000007e007e7308 */ /* 0x000fe20000000800 */
[----:B------:R-:W-:Y:S02]  /*dfe0*/  FSEL R6, R7, RZ, P2 ;  /* 0x000000ff07067208 */ /* 0x000fe40001000000 */
[----:B------:R-:W-:Y:S02]  /*dff0*/  FSEL R48, R48, RZ, P2 ;  /* 0x000000ff30307208 */ /* 0x000fe40001000000 */
[----:B------:R-:W-:Y:S01]  /*e000*/  ISETP.GT.AND P2, PT, R0, UR43, PT ;  /* 0x0000002b00007c0c */ /* 0x000fe2000bf44270 */
[----:B------:R-:W-:Y:S01]  /*e010*/  FADD.FTZ R6, -R6, R5 ;  /* 0x0000000506067221 */ /* 0x000fe20000010100 */
[----:B------:R-:W-:-:S02]  /*e020*/  IMAD.U32 R5, RZ, RZ, UR26 ;  /* 0x0000001aff057e24 */ /* 0x000fc4000f8e00ff */
[--C-:B------:R-:W-:Y:S01]  /*e030*/  FFMA.FTZ R42, R44, UR22, -R48.reuse ;  /* 0x000000162c2a7c23 */ /* 0x100fe20008010830 */
[----:B------:R-:W-:Y:S01]  /*e040*/  FADD.FTZ R44, R144, R3 ;  /* 0x00000003902c7221 */ /* 0x000fe20000010000 */
[--C-:B------:R-:W-:Y:S01]  /*e050*/  FFMA.FTZ R149, R10, UR22, -R48.reuse ;  /* 0x000000160a957c23 */ /* 0x100fe20008010830 */
[----:B------:R-:W-:Y:S01]  /*e060*/  FMUL.FTZ R6, R6, UR22 ;  /* 0x0000001606067c20 */ /* 0x000fe20008410000 */
[----:B------:R-:W-:Y:S01]  /*e070*/  FFMA.FTZ R10, R9, UR22, -R48 ;  /* 0x00000016090a7c23 */ /* 0x000fe20008010830 */
[----:B------:R-:W-:Y:S01]  /*e080*/  FADD.FTZ R3, R37, R44 ;  /* 0x0000002c25037221 */ /* 0x000fe20000010000 */
[--C-:B------:R-:W-:Y:S01]  /*e090*/  FFMA.FTZ R151, R11, UR22, -R48.reuse ;  /* 0x000000160b977c23 */ /* 0x100fe20008010830 */
[----:B------:R-:W-:Y:S01]  /*e0a0*/  @!P1 LEA R5, R5, UR45, 0x3 ;  /* 0x0000002d05059c11 */ /* 0x000fe2000f8e18ff */
[----:B------:R-:W-:Y:S01]  /*e0b0*/  MUFU.EX2 R149, R149 ;  /* 0x0000009500957308 */ /* 0x000fe20000000800 */
[----:B------:R-:W-:Y:S01]  /*e0c0*/  FADD.FTZ R44, R146, R3 ;  /* 0x00000003922c7221 */ /* 0x000fe20000010000 */
[--C-:B------:R-:W-:Y:S01]  /*e0d0*/  FFMA.FTZ R38, R13, UR22, -R48.reuse ;  /* 0x000000160d267c23 */ /* 0x100fe20008010830 */
[----:B------:R-:W-:Y:S01]  /*e0e0*/  FFMA.FTZ R145, R20, UR22, -R48 ;  /* 0x0000001614917c23 */ /* 0x000fe20008010830 */
[----:B------:R-:W-:-:S02]  /*e0f0*/  @!P1 VIADD R5, R5, 0x16860 ;  /* 0x0001686005059836 */ /* 0x000fc40000000000 */
[----:B------:R-:W-:Y:S01]  /*e100*/  FADD.FTZ R3, R41, R44 ;  /* 0x0000002c29037221 */ /* 0x000fe20000010000 */
[--C-:B------:R-:W-:Y:S01]  /*e110*/  FFMA.FTZ R20, R21, UR22, -R48.reuse ;  /* 0x0000001615147c23 */ /* 0x100fe20008010830 */
[--C-:B------:R-:W-:Y:S01]  /*e120*/  FFMA.FTZ R147, R25, UR22, -R48.reuse ;  /* 0x0000001619937c23 */ /* 0x100fe20008010830 */
[----:B------:R-:W0:Y:S01]  /*e130*/  MUFU.EX2 R6, R6 ;  /* 0x0000000600067308 */ /* 0x000e220000000800 */
[----:B------:R-:W-:Y:S01]  /*e140*/  FADD.FTZ R44, R140, R3 ;  /* 0x000000038c2c7221 */ /* 0x000fe20000010000 */
        /* <DEDUP_REMOVED lines=8> */
[----:B------:R-:W-:Y:S01]  /*e1d0*/  @!P1 PRMT R3, RZ, 0x654, R5 ;  /* 0x00000654ff039816 */ /* 0x000fe20000000005 */
[--C-:B------:R-:W-:Y:S01]  /*e1e0*/  FFMA.FTZ R12, R12, UR22, -R48.reuse ;  /* 0x000000160c0c7c23 */ /* 0x100fe20008010830 */
[----:B------:R-:W-:Y:S01]  /*e1f0*/  FFMA.FTZ R133, R46, UR22, -R48 ;  /* 0x000000162e857c23 */ /* 0x000fe20008010830 */
[----:B------:R-:W-:Y:S01]  /*e200*/  FADD.FTZ R5, R49, R44 ;  /* 0x0000002c31057221 */ /* 0x000fe20000010000 */
[----:B------:R0:W-:Y:S01]  /*e210*/  @!P1 SYNCS.ARRIVE.TRANS64.RED.A1T0 RZ, [R3+URZ], RZ ;  /* 0x000000ff03ff99a7 */ /* 0x0001e2000810043f */
[--C-:B------:R-:W-:Y:S01]  /*e220*/  FFMA.FTZ R137, R39, UR22, -R48.reuse ;  /* 0x0000001627897c23 */ /* 0x100fe20008010830 */
[----:B------:R-:W2:Y:S01]  /*e230*/  MUFU.EX2 R151, R151 ;  /* 0x0000009700977308 */ /* 0x000ea20000000800 */
[----:B------:R-:W-:Y:S01]  /*e240*/  FADD.FTZ R26, R136, R5 ;  /* 0x00000005881a7221 */ /* 0x000fe20000010000 */
[--C-:B------:R-:W-:Y:S01]  /*e250*/  FFMA.FTZ R14, R14, UR22, -R48.reuse ;  /* 0x000000160e0e7c23 */ /* 0x100fe20008010830 */
[--C-:B------:R-:W-:Y:S01]  /*e260*/  FFMA.FTZ R139, R43, UR22, -R48.reuse ;  /* 0x000000162b8b7c23 */ /* 0x100fe20008010830 */
[----:B------:R-:W-:Y:S01]  /*e270*/  FFMA.FTZ R24, R24, UR22, -R48 ;  /* 0x0000001618187c23 */ /* 0x000fe20008010830 */
[----:B------:R-:W-:Y:S01]  /*e280*/  FADD.FTZ R5, R51, R26 ;  /* 0x0000001a33057221 */ /* 0x000fe20000010000 */
[----:B0-----:R-:W-:Y:S01]  /*e290*/  FFMA.FTZ R3, R6, R2, R149 ;  /* 0x0000000206037223 */ /* 0x001fe20000010095 */
[--C-:B------:R-:W-:Y:S01]  /*e2a0*/  FFMA.FTZ R2, R28, UR22, -R48.reuse ;  /* 0x000000161c027c23 */ /* 0x100fe20008010830 */
[----:B------:R-:W0:Y:S01]  /*e2b0*/  MUFU.EX2 R38, R38 ;  /* 0x0000002600267308 */ /* 0x000e220000000800 */
[--C-:B------:R-:W-:Y:S01]  /*e2c0*/  FFMA.FTZ R129, R53, UR22, -R48.reuse ;  /* 0x0000001635817c23 */ /* 0x100fe20008010830 */
[----:B-1----:R-:W-:Y:S01]  /*e2d0*/  FADD.FTZ R28, R10, R3 ;  /* 0x000000030a1c7221 */ /* 0x002fe20000010000 */
[--C-:B------:R-:W-:Y:S01]  /*e2e0*/  FFMA.FTZ R26, R55, UR22, -R48.reuse ;  /* 0x00000016371a7c23 */ /* 0x100fe20008010830 */
[--C-:B------:R-:W-:Y:S01]  /*e2f0*/  FFMA.FTZ R131, R58, UR22, -R48.reuse ;  /* 0x000000163a837c23 */ /* 0x100fe20008010830 */
[--C-:B------:R-:W-:Y:S01]  /*e300*/  FFMA.FTZ R30, R30, UR22, -R48.reuse ;  /* 0x000000161e1e7c23 */ /* 0x100fe20008010830 */
[--C-:B------:R-:W-:Y:S01]  /*e310*/  FFMA.FTZ R63, R63, UR22, -R48.reuse ;  /* 0x000000163f3f7c23 */ /* 0x100fe20008010830 */
        /* <DEDUP_REMOVED lines=13> */
[----:B------:R-:W-:Y:S01]  /*e3f0*/  FFMA.FTZ R36, R36, UR22, -R48 ;  /* 0x0000001624247c23 */ /* 0x000fe20008010830 */
[----:B------:R-:W-:Y:S01]  /*e400*/  UMOV UR26, UR47 ;  /* 0x0000002f001a7c82 */ /* 0x000fe20008000000 */
[----:B------:R-:W-:Y:S01]  /*e410*/  FADD.FTZ R5, R61, R46 ;  /* 0x0000002e3d057221 */ /* 0x000fe20000010000 */
[-C--:B------:R-:W-:Y:S01]  /*e420*/  FMUL.FTZ R90, R90, R6.reuse ;  /* 0x000000065a5a7220 */ /* 0x080fe20000410000 */
[----:B------:R-:W0:Y:S01]  /*e430*/  MUFU.EX2 R147, R147 ;  /* 0x0000009300937308 */ /* 0x000e220000000800 */
[----:B-1----:R-:W-:Y:S01]  /*e440*/  FADD.FTZ R3, R145, R44 ;  /* 0x0000002c91037221 */ /* 0x002fe20000010000 */
[----:B------:R-:W-:Y:S01]  /*e450*/  FADD.FTZ R46, R134, R5 ;  /* 0x00000005862e7221 */ /* 0x000fe20000010000 */
[-C--:B------:R-:W-:Y:S01]  /*e460*/  FMUL.FTZ R91, R91, R6.reuse ;  /* 0x000000065b5b7220 */ /* 0x080fe20000410000 */
[-C--:B------:R-:W-:Y:S01]  /*e470*/  FMUL.FTZ R94, R94, R6.reuse ;  /* 0x000000065e5e7220 */ /* 0x080fe20000410000 */
[-C--:B------:R-:W-:Y:S01]  /*e480*/  FMUL.FTZ R95, R95, R6.reuse ;  /* 0x000000065f5f7220 */ /* 0x080fe20000410000 */
[----:B------:R-:W-:Y:S01]  /*e490*/  FADD.FTZ R5, R71, R46 ;  /* 0x0000002e47057221 */ /* 0x000fe20000010000 */
[-C--:B------:R-:W-:Y:S01]  /*e4a0*/  FMUL.FTZ R98, R98, R6.reuse ;  /* 0x0000000662627220 */ /* 0x080fe20000410000 */
[----:B------:R-:W1:Y:S01]  /*e4b0*/  MUFU.EX2 R8, R8 ;  /* 0x0000000800087308 */ /* 0x000e620000000800 */
        /* <DEDUP_REMOVED lines=16> */
[----:B-1----:R-:W-:Y:S01]  /*e5c0*/  FADD.FTZ R44, R8, R3 ;  /* 0x00000003082c7221 */ /* 0x002fe20000010000 */
[----:B------:R-:W-:Y:S01]  /*e5d0*/  FADD.FTZ R46, R124, R5 ;  /* 0x000000057c2e7221 */ /* 0x000fe20000010000 */
[-C--:B------:R-:W-:Y:S01]  /*e5e0*/  FMUL.FTZ R115, R115, R6.reuse ;  /* 0x0000000673737220 */ /* 0x080fe20000410000 */
[-C--:B------:R-:W-:Y:S01]  /*e5f0*/  FMUL.FTZ R118, R118, R6.reuse ;  /* 0x0000000676767220 */ /* 0x080fe20000410000 */
[----:B------:R-:W-:Y:S01]  /*e600*/  FMUL.FTZ R119, R119, R6 ;  /* 0x0000000677777220 */ /* 0x000fe20000410000 */
[----:B------:R-:W-:Y:S01]  /*e610*/  FADD.FTZ R5, R75, R46 ;  /* 0x0000002e4b057221 */ /* 0x000fe20000010000 */
[----:B------:R-:W-:Y:S01]  /*e620*/  F2FP.F16.F32.PACK_AB R144, R37, R144 ;  /* 0x000000902590723e */ /* 0x000fe200000000ff */
[----:B------:R-:W1:Y:S01]  /*e630*/  MUFU.EX2 R143, R143 ;  /* 0x0000008f008f7308 */ /* 0x000e620000000800 */
[----:B--2---:R-:W-:Y:S01]  /*e640*/  FADD.FTZ R3, R141, R44 ;  /* 0x0000002c8d037221 */ /* 0x004fe20000010000 */
[----:B------:R-:W-:Y:S01]  /*e650*/  FADD.FTZ R46, R126, R5 ;  /* 0x000000057e2e7221 */ /* 0x000fe20000010000 */
[----:B------:R-:W-:Y:S01]  /*e660*/  F2FP.F16.F32.PACK_AB R146, R41, R146 ;  /* 0x000000922992723e */ /* 0x000fe200000000ff */
[----:B------:R-:W-:Y:S01]  /*e670*/  VIADD R0, R0, 0xffffffff ;  /* 0xffffffff00007836 */ /* 0x000fe20000000000 */
[----:B------:R-:W-:Y:S01]  /*e680*/  F2FP.F16.F32.PACK_AB R140, R47, R140 ;  /* 0x0000008c2f8c723e */ /* 0x000fe200000000ff */
[----:B------:R-:W-:Y:S01]  /*e690*/  IMAD.MOV.U32 R6, RZ, RZ, R4 ;  /* 0x000000ffff067224 */ /* 0x000fe200078e0004 */
[----:B------:R-:W-:Y:S01]  /*e6a0*/  F2FP.F16.F32.PACK_AB R142, R49, R142 ;  /* 0x0000008e318e723e */ /* 0x000fe200000000ff */
[----:B------:R-:W2:Y:S01]  /*e6b0*/  MUFU.EX2 R12, R12 ;  /* 0x0000000c000c7308 */ /* 0x000ea20000000800 */
[----:B0-----:R-:W-:Y:S01]  /*e6c0*/  FADD.FTZ R44, R40, R3 ;  /* 0x00000003282c7221 */ /* 0x001fe20000010000 */
[----:B------:R-:W-:-:S02]  /*e6d0*/  F2FP.F16.F32.PACK_AB R136, R51, R136 ;  /* 0x000000883388723e */ /* 0x000fc400000000ff */
[----:B------:R-:W-:Y:S02]  /*e6e0*/  F2FP.F16.F32.PACK_AB R138, R45, R138 ;  /* 0x0000008a2d8a723e */ /* 0x000fe400000000ff */
[----:B------:R-:W-:Y:S02]  /*e6f0*/  F2FP.F16.F32.PACK_AB R132, R61, R132 ;  /* 0x000000843d84723e */ /* 0x000fe400000000ff */
[----:B------:R-:W0:Y:S01]  /*e700*/  MUFU.EX2 R137, R137 ;  /* 0x0000008900897308 */ /* 0x000e220000000800 */
[----:B-1----:R-:W-:Y:S01]  /*e710*/  FADD.FTZ R3, R143, R44 ;  /* 0x0000002c8f037221 */ /* 0x002fe20000010000 */
[----:B------:R-:W-:Y:S02]  /*e720*/  F2FP.F16.F32.PACK_AB R134, R71, R134 ;  /* 0x000000864786723e */ /* 0x000fe400000000ff */
[----:B------:R-:W-:Y:S02]  /*e730*/  F2FP.F16.F32.PACK_AB R128, R57, R128 ;  /* 0x000000803980723e */ /* 0x000fe400000000ff */
[----:B------:R-:W-:-:S02]  /*e740*/  F2FP.F16.F32.PACK_AB R130, R73, R130 ;  /* 0x000000824982723e */ /* 0x000fc400000000ff */
[----:B------:R-:W1:Y:S01]  /*e750*/  MUFU.EX2 R14, R14 ;  /* 0x0000000e000e7308 */ /* 0x000e620000000800 */
[----:B--2---:R-:W-:Y:S01]  /*e760*/  FADD.FTZ R44, R12, R3 ;  /* 0x000000030c2c7221 */ /* 0x004fe20000010000 */
[----:B------:R-:W-:Y:S02]  /*e770*/  F2FP.F16.F32.PACK_AB R124, R75, R124 ;  /* 0x0000007c4b7c723e */ /* 0x000fe400000000ff */
        /* <DEDUP_REMOVED lines=44> */
[C---:B0-----:R-:W-:Y:S01]  /*ea40*/  FADD.FTZ R5, R28.reuse, R5 ;  /* 0x000000051c057221 */ /* 0x041fe20000010000 */
[----:B------:R-:W-:-:S06]  /*ea50*/  F2FP.F16.F32.PACK_AB R131, R28, R131 ;  /* 0x000000831c83723e */ /* 0x000fcc00000000ff */
[----:B------:R-:W-:Y:S08]  /*ea60*/  MUFU.EX2 R65, R65 ;  /* 0x0000004100417308 */ /* 0x000ff00000000800 */
[----:B------:R-:W0:Y:S01]  /*ea70*/  MUFU.EX2 R67, R67 ;  /* 0x0000004300437308 */ /* 0x000e220000000800 */
[----:B-1----:R-:W-:-:S07]  /*ea80*/  F2FP.F16.F32.PACK_AB R125, R63, R30 ;  /* 0x0000001e3f7d723e */ /* 0x002fce00000000ff */
[----:B------:R1:W2:Y:S08]  /*ea90*/  MUFU.EX2 R121, R32 ;  /* 0x0000002000797308 */ /* 0x0002b00000000800 */
[----:B------:R-:W3:Y:S01]  /*eaa0*/  MUFU.EX2 R72, R72 ;  /* 0x0000004800487308 */ /* 0x000ee20000000800 */
[----:B-1----:R-:W-:Y:S01]  /*eab0*/  FADD.FTZ R32, R30, R5 ;  /* 0x000000051e207221 */ /* 0x002fe20000010000 */
[----:B0-----:R-:W-:Y:S01]  /*eac0*/  F2FP.F16.F32.PACK_AB R127, R67, R65 ;  /* 0x00000041437f723e */ /* 0x001fe200000000ff */
[----:B------:R-:W-:-:S02]  /*ead0*/  IMAD.MOV.U32 R5, RZ, RZ, R7 ;  /* 0x000000ffff057224 */ /* 0x000fc400078e0007 */
[----:B------:R-:W-:-:S03]  /*eae0*/  FADD.FTZ R32, R63, R32 ;  /* 0x000000203f207221 */ /* 0x000fc60000010000 */
[----:B------:R-:W0:Y:S01]  /*eaf0*/  MUFU.EX2 R123, R34 ;  /* 0x00000022007b7308 */ /* 0x000e220000000800 */
[----:B------:R-:W-:-:S04]  /*eb00*/  FADD.FTZ R32, R65, R32 ;  /* 0x0000002041207221 */ /* 0x000fc80000010000 */
[----:B------:R-:W-:-:S03]  /*eb10*/  FADD.FTZ R32, R67, R32 ;  /* 0x0000002043207221 */ /* 0x000fc60000010000 */
[----:B------:R-:W1:Y:S01]  /*eb20*/  MUFU.EX2 R79, R79 ;  /* 0x0000004f004f7308 */ /* 0x000e620000000800 */
[----:B--2---:R-:W-:Y:S01]  /*eb30*/  FADD.FTZ R32, R121, R32 ;  /* 0x0000002079207221 */ /* 0x004fe20000010000 */
[----:B---3--:R-:W-:-:S03]  /*eb40*/  F2FP.F16.F32.PACK_AB R121, R72, R121 ;  /* 0x000000794879723e */ /* 0x008fc600000000ff */
[----:B------:R-:W-:-:S03]  /*eb50*/  FADD.FTZ R32, R72, R32 ;  /* 0x0000002048207221 */ /* 0x000fc60000010000 */
[----:B------:R-:W2:Y:S01]  /*eb60*/  MUFU.EX2 R36, R36 ;  /* 0x0000002400247308 */ /* 0x000ea20000000800 */
[----:B0-----:R-:W-:Y:S01]  /*eb70*/  FADD.FTZ R32, R123, R32 ;  /* 0x000000207b207221 */ /* 0x001fe20000010000 */
[C---:B-1----:R-:W-:Y:S01]  /*eb80*/  FADD.FTZ R3, R79.reuse, R46 ;  /* 0x0000002e4f037221 */ /* 0x042fe20000010000 */
[----:B------:R-:W-:Y:S02]  /*eb90*/  F2FP.F16.F32.PACK_AB R122, R79, R122 ;  /* 0x0000007a4f7a723e */ /* 0x000fe400000000ff */
[C---:B--2---:R-:W-:Y:S01]  /*eba0*/  FADD.FTZ R2, R36.reuse, R32 ;  /* 0x0000002024027221 */ /* 0x044fe20000010000 */
[----:B------:R-:W-:Y:S01]  /*ebb0*/  F2FP.F16.F32.PACK_AB R123, R36, R123 ;  /* 0x0000007b247b723e */ /* 0x000fe200000000ff */
[----:B------:R-:W-:Y:S06]  /*ebc0*/  @P2 BRA `(.L_x_13249) ;  /* 0xffffffc800b82947 */ /* 0x000fec000383ffff */
.L_x_13232:
[----:B------:R-:W-:Y:S06]  /*ebd0*/  BAR.ARV 0x8, 0x200 ;  /* 0x0208000000007b1d */ /* 0x000fec0000002000 */
[----:B------:R-:W-:Y:S05]  /*ebe0*/  @!P0 BRA `(.L_x_13250) ;  /* 0x0000000000048947 */ /* 0x000fea0003800000 */
[----:B------:R-:W-:Y:S01]  /*ebf0*/  BPT.TRAP 0x1 ;  /* 0x000000040000795c */ /* 0x000fe20000300000 */
.L_x_13250:
[----:B------:R-:W-:Y:S01]  /*ec00*/  ULEA UR5, UR47, UR45, 0x3 ;  /* 0x0000002d2f057291 */ /* 0x000fe2000f8e183f */
[----:B------:R-:W-:-:S05]  /*ec10*/  IMAD.U32 R0, RZ, RZ, UR50 ;  /* 0x00000032ff007e24 */ /* 0x000fca000f8e00ff */
[----:B------:R-:W-:-:S04]  /*ec20*/  SHF.L.U32 R0, R0, 0x1f, RZ ;  /* 0x0000001f00007819 */ /* 0x000fc800000006ff */
[----:B------:R0:W1:Y:S01]  /*ec30*/  SYNCS.PHASECHK.TRANS64.TRYWAIT P2, [UR5+0x16850], R0 ;  /* 0x01685000ff0075a7 */ /* 0x0000620008040145 */
[----:B------:R-:W-:Y:S05]  /*ec40*/  @!P0 BRA `(.L_x_13251) ;  /* 0x0000000000048947 */ /* 0x000fea0003800000 */
[----:B------:R-:W-:Y:S01]  /*ec50*/  BPT.TRAP 0x1 ;  /* 0x000000040000795c */ /* 0x000fe20000300000 */
.L_x_13251:
[----:B-1----:R-:W-:Y:S05]  /*ec60*/  @P2 BRA `(.L_x_13252) ;  /* 0x0000000000082947 */ /* 0x002fea0003800000 */
[----:B------:R-:W1:Y:S02]  /*ec70*/  SYNCS.PHASECHK.TRANS64.TRYWAIT P0, [UR5+0x16850], R0 ;  /* 0x01685000ff0075a7 */ /* 0x000e640008000145 */
[----:B-1----:R-:W-:Y:S05]  /*ec80*/  @!P0 BRA `(.L_x_13253) ;  /* 0x0000009000fc8947 */ /* 0x002fea0003800000 */
.L_x_13252:
        /* <DEDUP_REMOVED lines=9> */
[----:B------:R-:W-:Y:S02]  /*ed20*/  IMAD.MOV.U32 R21, RZ, RZ, -0x800000 ;  /* 0xff800000ff157424 */ /* 0x000fe400078e00ff */
[----:B------:R-:W-:Y:S01]  /*ed30*/  IMAD.MOV.U32 R20, RZ, RZ, -0x800000 ;  /* 0xff800000ff147424 */ /* 0x000fe200078e00ff */
[----:B------:R-:W-:-:S02]  /*ed40*/  ULEA UR4, UR47, UR4, 0xa ;  /* 0x000000042f047291 */ /* 0x000fc4000f8e503f */
[----:B------:R-:W-:-:S04]  /*ed50*/  UIADD3 UR47, UR47, 0x1, URZ ;  /* 0x000000012f2f7890 */ /* 0x000fc8000fffe03f */
[----:B------:R-:W-:Y:S01]  /*ed60*/  UISETP.NE.AND UP0, UPT, UR47, 0x2, UPT ;  /* 0x000000022f00788c */ /* 0x000fe2000bf05270 */
[----:B------:R-:W-:Y:S02]  /*ed70*/  UMOV UR6, UR4 ;  /* 0x0000000400067c82 */ /* 0x000fe40008000000 */
[----:B------:R-:W-:Y:S01]  /*ed80*/  HGMMA.64x64x16.F32 R88, R148, gdesc[UR4].tnspB, R88, gsb0 ;  /* 0x40e0000494587df0 */ /* 0x000fe20008000858 */
[----:B------:R-:W-:Y:S01]  /*ed90*/  UIADD3 UR6, UR4, 0x80, URZ ;  /* 0x0000008004067890 */ /* 0x000fe2000fffe03f */
[----:B------:R-:W-:Y:S01]  /*eda0*/  UMOV UR7, 0x40000040 ;  /* 0x4000004000077882 */ /* 0x000fe20000000000 */
[----:B------:R-:W-:Y:S01]  /*edb0*/  USEL UR47, UR47, URZ, UP0 ;  /* 0x0000003f2f2f7287 */ /* 0x000fe20008000000 */
[----:B0-----:R-:W-:Y:S01]  /*edc0*/  FADD.FTZ R0, R0, R3 ;  /* 0x0000000300007221 */ /* 0x001fe20000010000 */
[----:B------:R-:W-:Y:S02]  /*edd0*/  IMAD.U32 R3, RZ, RZ, UR22 ;  /* 0x00000016ff037e24 */ /* 0x000fe4000f8e00ff */
[----:B-1----:R-:W-:-:S02]  /*ede0*/  FADD.FTZ R6, R5, R2 ;  /* 0x0000000205067221 */ /* 0x002fc40000010000 */
[----:B------:R-:W0:Y:S04]  /*edf0*/  SHFL.BFLY PT, R5, R0, 0x1, 0x1f ;  /* 0x0c201f0000057f89 */ /* 0x000e2800000e0000 */
[----:B------:R-:W1:Y:S01]  /*ee00*/  SHFL.BFLY PT, R9, R6, 0x1, 0x1f ;  /* 0x0c201f0006097f89 */ /* 0x000e6200000e0000 */
[----:B0-----:R-:W-:Y:S01]  /*ee10*/  FADD.FTZ R10, R0, R5 ;  /* 0x00000005000a7221 */ /* 0x001fe20000010000 */
[----:B------:R-:W-:Y:S02]  /*ee20*/  IMAD.MOV.U32 R5, RZ, RZ, RZ ;  /* 0x000000ffff057224 */ /* 0x000fe400078e00ff */
[----:B------:R-:W-:Y:S02]  /*ee30*/  IMAD.MOV.U32 R0, RZ, RZ, RZ ;  /* 0x000000ffff007224 */ /* 0x000fe400078e00ff */
[----:B-1----:R-:W-:Y:S01]  /*ee40*/  FADD.FTZ R9, R6, R9 ;  /* 0x0000000906097221 */ /* 0x002fe20000010000 */
[----:B------:R-:W-:Y:S01]  /*ee50*/  FSETP.NE.FTZ.AND P0, PT, R10, RZ, PT ;  /* 0x000000ff0a00720b */ /* 0x000fe20003f15000 */
[----:B------:R-:W-:-:S03]  /*ee60*/  IMAD.U32 R6, RZ, RZ, UR5 ;  /* 0x00000005ff067e24 */ /* 0x000fc6000f8e00ff */
[----:B------:R-:W-:Y:S01]  /*ee70*/  FSETP.NE.FTZ.AND P2, PT, R9, RZ, PT ;  /* 0x000000ff0900720b */ /* 0x000fe20003f55000 */
[----:B------:R-:W-:-:S05]  /*ee80*/  @!P1 VIADD R6, R6, 0x16860 ;  /* 0x0001686006069836 */ /* 0x000fca0000000000 */
[----:B------:R-:W-:-:S03]  /*ee90*/  @!P1 PRMT R6, RZ, 0x654, R6 ;  /* 0x00000654ff069816 */ /* 0x000fc60000000006 */
        /* <DEDUP_REMOVED lines=9> */
[----:B------:R-:W-:Y:S02]  /*ef30*/  WARPGROUP.DEPBAR.LE gsb0, 0x0 ;  /* 0x00008000000079c5 */ /* 0x000fe40000010000 */
[----:B------:R-:W-:Y:S01]  /*ef40*/  WARPGROUP.ARRIVE ;  /* 0x00000000000079c5 */ /* 0x000fe20000000000 */
[----:B-1----:R-:W-:-:S04]  /*ef50*/  @P2 FMUL.FTZ R8, R8, 0.69314718246459960938 ;  /* 0x3f31721808082820 */ /* 0x002fc80000410000 */
[----:B------:R-:W-:Y:S01]  /*ef60*/  @P2 FFMA.FTZ R20, R11, R7, R8 ;  /* 0x000000070b142223 */ /* 0x000fe20000010008 */
[----:B------:R-:W-:Y:S01]  /*ef70*/  HGMMA.64x64x16.F32 R88, R144, gdesc[UR4].tnspB, R88, gsb0 ;  /* 0x40e0000490587df0 */ /* 0x000fe20008000858 */
[----:B------:R-:W-:Y:S01]  /*ef80*/  UIADD3 UR6, UR4, 0x100, URZ ;  /* 0x0000010004067890 */ /* 0x000fe2000fffe03f */
[----:B------:R-:W-:Y:S01]  /*ef90*/  UMOV UR7, 0x40000040 ;  /* 0x4000004000077882 */ /* 0x000fe20000000000 */
[----:B------:R-:W-:Y:S02]  /*efa0*/  WARPGROUP.DEPBAR.LE gsb0, 0x0 ;  /* 0x00008000000079c5 */ /* 0x000fe40000010000 */
[----:B------:R-:W-:-:S06]  /*efb0*/  WARPGROUP.ARRIVE ;  /* 0x00000000000079c5 */ /* 0x000fcc0000000000 */
        /* <DEDUP_REMOVED lines=18> */
[----:B------:R-:W-:Y:S01]  /*f0e0*/  UIADD3 UR4, UR4, 0x380, URZ ;  /* 0x0000038004047890 */ /* 0x000fe2000fffe03f */
[----:B------:R-:W-:Y:S02]  /*f0f0*/  WARPGROUP.DEPBAR.LE gsb0, 0x0 ;  /* 0x00008000000079c5 */ /* 0x000fe40000010000 */
[----:B------:R-:W-:-:S06]  /*f100*/  WARPGROUP.ARRIVE ;  /* 0x00000000000079c5 */ /* 0x000fcc0000000000 */
[----:B------:R-:W-:Y:S01]  /*f110*/  HGMMA.64x64x16.F32 R88, R124, gdesc[UR4].tnspB, R88, gsb0 ;  /* 0x40e000047c587df0 */ /* 0x000fe20008000858 */
[----:B------:R-:W-:Y:S01]  /*f120*/  UMOV UR6, UR4 ;  /* 0x0000000400067c82 */ /* 0x000fe20008000000 */
[----:B------:R-:W-:Y:S01]  /*f130*/  UMOV UR7, 0x40000040 ;  /* 0x4000004000077882 */ /* 0x000fe20000000000 */
[----:B------:R-:W-:-:S04]  /*f140*/  USEL UR4, URZ, 0x1, UP0 ;  /* 0x000000013f047887 */ /* 0x000fc80008000000 */
[----:B------:R-:W-:Y:S01]  /*f150*/  ULOP3.LUT UR50, UR50, UR4, URZ, 0x3c, !UPT ;  /* 0x0000000432327292 */ /* 0x000fe2000f8e3c3f */
        /* <DEDUP_REMOVED lines=37> */
.L_x_13183:
        /* <DEDUP_REMOVED lines=11> */
[----:B------:R-:W2:Y:S01]  /*f460*/  LDL R8, [R1+0x38] ;  /* 0x0000380001087983 */ /* 0x000ea20000100800 */
[----:B------:R-:W-:Y:S01]  /*f470*/  F2FP.F16.F32.PACK_AB R12, R105, R104 ;  /* 0x00000068690c723e */ /* 0x000fe200000000ff */
[----:B------:R-:W-:Y:S01]  /*f480*/  ULDC.64 UR10, c[0x0][0xc00] ;  /* 0x00030000000a7ab9 */ /* 0x000fe20000000a00 */
[----:B------:R-:W-:Y:S01]  /*f490*/  F2FP.F16.F32.PACK_AB R14, R109, R108 ;  /* 0x0000006c6d0e723e */ /* 0x000fe200000000ff */
[----:B------:R-:W0:Y:S01]  /*f4a0*/  S2R R5, SR_SWINHI ;  /* 0x0000000000057919 */ /* 0x000e220000002f00 */
[----:B------:R-:W-:Y:S01]  /*f4b0*/  F2FP.F16.F32.PACK_AB R15, R111, R110 ;  /* 0x0000006e6f0f723e */ /* 0x000fe200000000ff */
[----:B------:R-:W-:Y:S01]  /*f4c0*/  ULDC.64 UR8, c[0x0][0xc00] ;  /* 0x0003000000087ab9 */ /* 0x000fe20000000a00 */
[----:B------:R-:W-:Y:S01]  /*f4d0*/  F2FP.F16.F32.PACK_AB R24, R113, R112 ;  /* 0x000000707118723e */ /* 0x000fe200000000ff */
[----:B------:R-:W-:Y:S01]  /*f4e0*/  UIMAD.WIDE UR8, UR38, 0x4, UR8 ;  /* 0x00000004260878a5 */ /* 0x000fe2000f8e0208 */
[----:B------:R-:W-:Y:S02]  /*f4f0*/  F2FP.F16.F32.PACK_AB R25, R115, R114 ;  /* 0x000000727319723e */ /* 0x000fe400000000ff */
[----:B------:R-:W-:-:S02]  /*f500*/  F2FP.F16.F32.PACK_AB R26, R117, R116 ;  /* 0x00000074751a723e */ /* 0x000fc400000000ff */
[----:B------:R-:W-:Y:S01]  /*f510*/  F2FP.F16.F32.PACK_AB R27, R119, R118 ;  /* 0x00000076771b723e */ /* 0x000fe200000000ff */
[----:B------:R-:W-:Y:S02]  /*f520*/  IMAD.U32 R30, RZ, RZ, UR8 ;  /* 0x00000008ff1e7e24 */ /* 0x000fe4000f8e00ff */
[----:B------:R-:W-:Y:S01]  /*f530*/  IMAD.U32 R31, RZ, RZ, UR9 ;  /* 0x00000009ff1f7e24 */ /* 0x000fe2000f8e00ff */
[----:B------:R-:W-:Y:S01]  /*f540*/  ULDC.64 UR8, c[0x0][0xc08] ;  /* 0x0003020000087ab9 */ /* 0x000fe20000000a00 */
[----:B------:R-:W-:Y:S02]  /*f550*/  MOV R28, R0 ;  /* 0x00000000001c7202 */ /* 0x000fe40000000f00 */
[----:B0-----:R-:W-:Y:S01]  /*f560*/  MOV R29, R5 ;  /* 0x00000005001d7202 */ /* 0x001fe20000000f00 */
[----:B------:R-:W-:Y:S02]  /*f570*/  BAR.SYNC.DEFER_BLOCKING 0x1, 0x180 ;  /* 0x0046000000007b1d */ /* 0x000fe40000010000 */
[----:B--2---:R-:W-:-:S03]  /*f580*/  IMAD.WIDE R4, R8, 0x2, R28 ;  /* 0x0000000208047825 */ /* 0x004fc600078e021c */
[C---:B------:R-:W-:Y:S02]  /*f590*/  IADD3 R9, P1, R4.reuse, 0x40, RZ ;  /* 0x0000004004097810 */ /* 0x040fe40007f3e0ff */
[C---:B------:R-:W-:Y:S02]  /*f5a0*/  IADD3 R11, P2, R4.reuse, 0x20, RZ ;  /* 0x00000020040b7810 */ /* 0x040fe40007f5e0ff */
[C---:B------:R-:W-:Y:S02]  /*f5b0*/  IADD3 R13, P0, R4.reuse, 0x60, RZ ;  /* 0x00000060040d7810 */ /* 0x040fe40007f1e0ff */
        /* <DEDUP_REMOVED lines=14> */
[----:B------:R-:W-:-:S02]  /*f6a0*/  LOP3.LUT R6, R6, R13, RZ, 0x3c, !PT ;  /* 0x0000000d06067212 */ /* 0x000fc400078e3cff */
[----:B------:R-:W-:Y:S02]  /*f6b0*/  MOV R36, R4 ;  /* 0x0000000400247202 */ /* 0x000fe40000000f00 */
        /* <DEDUP_REMOVED lines=8> */
[----:B------:R-:W-:Y:S01]  /*f740*/  F2FP.F16.F32.PACK_AB R9, R99, R98 ;  /* 0x000000626309723e */ /* 0x000fe200000000ff */
[----:B------:R-:W-:Y:S01]  /*f750*/  STSM.16.M88.4 [R36], R4 ;  /* 0x0000000424007844 */ /* 0x000fe20000000200 */
[----:B------:R-:W-:Y:S02]  /*f760*/  F2FP.F16.F32.PACK_AB R10, R101, R100 ;  /* 0x00000064650a723e */ /* 0x000fe400000000ff */
[----:B------:R-:W-:-:S02]  /*f770*/  F2FP.F16.F32.PACK_AB R11, R103, R102 ;  /* 0x00000066670b723e */ /* 0x000fc400000000ff */
[----:B------:R-:W-:Y:S02]  /*f780*/  F2FP.F16.F32.PACK_AB R13, R107, R106 ;  /* 0x0000006a6b0d723e */ /* 0x000fe400000000ff */
[----:B------:R-:W-:Y:S01]  /*f790*/  ISETP.NE.U32.AND P0, PT, RZ, UR10, PT ;  /* 0x0000000aff007c0c */ /* 0x000fe2000bf05070 */
[----:B------:R-:W-:Y:S03]  /*f7a0*/  STSM.16.M88.4 [R35], R8 ;  /* 0x0000000823007844 */ /* 0x000fe60000000200 */
[----:B------:R-:W-:Y:S01]  /*f7b0*/  ISETP.NE.AND.EX P0, PT, RZ, UR11, PT, P0 ;  /* 0x0000000bff007c0c */ /* 0x000fe2000bf05300 */
[----:B------:R-:W-:Y:S04]  /*f7c0*/  STSM.16.M88.4 [R34], R12 ;  /* 0x0000000c22007844 */ /* 0x000fe80000000200 */
[----:B------:R0:W-:Y:S01]  /*f7d0*/  STSM.16.M88.4 [R32], R24 ;  /* 0x0000001820007844 */ /* 0x0001e20000000200 */
[----:B------:R-:W-:Y:S08]  /*f7e0*/  BAR.SYNC.DEFER_BLOCKING 0x1, 0x180 ;  /* 0x0046000000007b1d */ /* 0x000ff00000010000 */
[----:B0-----:R-:W0:Y:S01]  /*f7f0*/  LDC R32, c[0x0][0xbe8] ;  /* 0x0002fa00ff207b82 */ /* 0x001e220000000800 */
        /* <DEDUP_REMOVED lines=8> */
[----:B------:R-:W-:Y:S02]  /*f880*/  @UP0 ULDC.64 UR8, c[0x0][0xc08] ;  /* 0x0003020000080ab9 */ /* 0x000fe40000000a00 */
[----:B------:R-:W-:Y:S02]  /*f890*/  @UP0 UIMAD.WIDE UR8, UR38, 0x4, UR8 ;  /* 0x00000004260808a5 */ /* 0x000fe4000f8e0208 */
[----:B------:R-:W-:-:S06]  /*f8a0*/  UISETP.NE.AND UP0, UPT, UR42, URZ, UPT ;  /* 0x0000003f2a00728c */ /* 0x000fcc000bf05270 */
[----:B------:R-:W0:Y:S01]  /*f8b0*/  @P1 LDC R6, c[0x0][0xbec] ;  /* 0x0002fb00ff061b82 */ /* 0x000e220000000800 */
[----:B------:R-:W-:Y:S01]  /*f8c0*/  USEL UR4, UR42, UR4, UP0 ;  /* 0x000000042a047287 */ /* 0x000fe20008000000 */
[----:B------:R-:W-:Y:S01]  /*f8d0*/  IMAD.U32 R4, RZ, RZ, UR8 ;  /* 0x00000008ff047e24 */ /* 0x000fe2000f8e00ff */
[----:B------:R-:W-:Y:S01]  /*f8e0*/  UMOV UR19, 0x9b8 ;  /* 0x000009b800137882 */ /* 0x000fe20000000000 */
[----:B------:R-:W-:Y:S01]  /*f8f0*/  IMAD.U32 R5, RZ, RZ, UR9 ;  /* 0x00000009ff057e24 */ /* 0x000fe2000f8e00ff */
[----:B------:R-:W-:-:S03]  /*f900*/  UISETP.GT.AND UP1, UPT, UR4, 0x1, UPT ;  /* 0x000000010400788c */ /* 0x000fc6000bf24270 */
[----:B------:R-:W1:Y:S01]  /*f910*/  @P1 LDC R11, c[0x0][0xbf0] ;  /* 0x0002fc00ff0b1b82 */ /* 0x000e620000000800 */
[----:B------:R-:W-:Y:S01]  /*f920*/  USEL UR19, UR19, 0x978, UP1 ;  /* 0x0000097813137887 */ /* 0x000fe20008800000 */
[----:B------:R-:W-:Y:S01]  /*f930*/  VIADD R25, R17, UR39 ;  /* 0x0000002711197c36 */ /* 0x000fe20008000000 */
[----:B------:R-:W-:Y:S01]  /*f940*/  UISETP.NE.U32.AND UP0, UPT, UR10, URZ, UPT ;  /* 0x0000003f0a00728c */ /* 0x000fe2000bf05070 */
[----:B------:R0:W5:Y:S01]  /*f950*/  @P4 LDG.E R9, desc[UR52][R4.64] ;  /* 0x0000003404094981 */ /* 0x000162000c1e1900 */
[----:B------:R-:W-:Y:S01]  /*f960*/  UMOV UR4, URZ ;  /* 0x0000003f00047c82 */ /* 0x000fe20008000000 */
[----:B------:R-:W-:Y:S01]  /*f970*/  USHF.R.S32.HI UR10, URZ, 0x1f, UR38 ;  /* 0x0000001f3f0a7899 */ /* 0x000fe20008011426 */
[----:B------:R-:W-:Y:S01]  /*f980*/  IMAD.MOV.U32 R7, RZ, RZ, R25 ;  /* 0x000000ffff077224 */ /* 0x000fe200078e0019 */
[----:B------:R-:W-:Y:S02]  /*f990*/  UISETP.NE.AND.EX UP0, UPT, UR11, URZ, UPT, UP0 ;  /* 0x0000003f0b00728c */ /* 0x000fe4000bf05300 */
[----:B------:R-:W-:-:S02]  /*f9a0*/  USEL UR9, UR41, URZ, UP1 ;  /* 0x0000003f29097287 */ /* 0x000fc40008800000 */
[----:B------:R-:W-:Y:S02]  /*f9b0*/  USEL UR8, UR38, URZ, !UP0 ;  /* 0x0000003f26087287 */ /* 0x000fe4000c000000 */
[----:B------:R-:W-:Y:S01]  /*f9c0*/  USEL UR18, UR10, URZ, !UP0 ;  /* 0x0000003f0a127287 */ /* 0x000fe2000c000000 */
[----:B------:R-:W-:Y:S02]  /*f9d0*/  ULDC.64 UR12, c[0x0][UR19+0x220] ;  /* 0x00008800130c7abb */ /* 0x000fe40008000a00 */
[----:B------:R-:W-:Y:S01]  /*f9e0*/  ULDC.64 UR10, c[0x0][UR19+0x218] ;  /* 0x00008600130a7abb */ /* 0x000fe20008000a00 */
[----:B0-----:R-:W-:Y:S01]  /*f9f0*/  @P1 IMAD.HI.U32 R4, R25, R6, RZ ;  /* 0x0000000619041227 */ /* 0x001fe200078e00ff */
[----:B------:R-:W-:Y:S01]  /*fa00*/  ULDC.64 UR14, c[0x0][UR19+0x228] ;  /* 0x00008a00130e7abb */ /* 0x000fe20008000a00 */
[----:B------:R-:W-:Y:S02]  /*fa10*/  UIMAD UR13, UR13, UR8, URZ ;  /* 0x000000080d0d72a4 */ /* 0x000fe4000f8e023f */
[----:B------:R-:W-:-:S02]  /*fa20*/  UIMAD.WIDE.U32 UR16, UR10, UR37, URZ ;  /* 0x000000250a1072a5 */ /* 0x000fc4000f8e003f */
[----:B------:R-:W-:Y:S01]  /*fa30*/  UIMAD UR20, UR11, UR37, URZ ;  /* 0x000000250b1472a4 */ /* 0x000fe2000f8e023f */
[----:B-1----:R-:W-:Y:S01]  /*fa40*/  @P1 SHF.R.U32.HI R7, RZ, R11, R4 ;  /* 0x0000000bff071219 */ /* 0x002fe20000011604 */
[----:B------:R-:W-:Y:S02]  /*fa50*/  UIMAD.WIDE.U32 UR10, UR12, UR8, URZ ;  /* 0x000000080c0a72a5 */ /* 0x000fe4000f8e003f */
[----:B------:R-:W-:Y:S02]  /*fa60*/  UIMAD.WIDE.U32 UR22, UR14, UR9, URZ ;  /* 0x000000090e1672a5 */ /* 0x000fe4000f8e003f */
[----:B------:R-:W-:Y:S01]  /*fa70*/  UIMAD UR9, UR15, UR9, URZ ;  /* 0x000000090f0972a4 */ /* 0x000fe2000f8e023f */
[----:B------:R-:W-:Y:S01]  /*fa80*/  IMAD.MOV R11, RZ, RZ, -R7 ;  /* 0x000000ffff0b7224 */ /* 0x000fe200078e0a07 */
[----:B------:R-:W-:Y:S02]  /*fa90*/  UIMAD UR13, UR12, UR18, UR13 ;  /* 0x000000120c0d72a4 */ /* 0x000fe4000f8e020d */
        /* <DEDUP_REMOVED lines=30> */
.L_x_13256:
        /* <DEDUP_REMOVED lines=13> */
[----:B--2---:R-:W-:-:S04]  /*fd50*/  VIADD R13, R12, UR39 ;  /* 0x000000270c0d7c36 */ /* 0x004fc80008000000 */
[C---:B------:R-:W-:Y:S01]  /*fd60*/  VIADD R15, R13.reuse, 0x8 ;  /* 0x000000080d0f7836 */ /* 0x040fe20000000000 */
[----:B------:R-:W-:-:S04]  /*fd70*/  ISETP.GE.OR P2, PT, R13, R30, P0 ;  /* 0x0000001e0d00720c */ /* 0x000fc80000746670 */
[----:B------:R-:W-:-:S09]  /*fd80*/  ISETP.GE.OR P0, PT, R15, R30, P0 ;  /* 0x0000001e0f00720c */ /* 0x000fd20000706670 */
[----:B0-----:R0:W-:Y:S04]  /*fd90*/  @!P2 ST.E desc[UR52][R4.64], R21 ;  /* 0x000000150400a985 */ /* 0x0011e8000c101934 */
[----:B------:R0:W-:Y:S01]  /*fda0*/  @!P0 ST.E desc[UR52][R6.64], R20 ;  /* 0x0000001406008985 */ /* 0x0001e2000c101934 */
[----:B------:R-:W-:-:S13]  /*fdb0*/  PLOP3.LUT P0, PT, PT, PT, UP1, 0x80, 0x0 ;  /* 0x000000000000781c */ /* 0x000fda0003f0f018 */
[----:B0-----:R-:W-:Y:S05]  /*fdc0*/  @P0 BRA `(.L_x_13257) ;  /* 0x0000000400b00947 */ /* 0x001fea0003800000 */
[----:B------:R-:W-:Y:S01]  /*fdd0*/  IMAD R3, R157, 0x40, R19 ;  /* 0x000000409d037824 */ /* 0x000fe200078e0213 */
[----:B------:R-:W-:-:S03]  /*fde0*/  ULDC.64 UR12, c[0x0][0xaa0] ;  /* 0x0002a800000c7ab9 */ /* 0x000fc60000000a00 */
        /* <DEDUP_REMOVED lines=12> */
[--C-:B------:R-:W-:Y:S01]  /*feb0*/  IMAD.X R9, RZ, RZ, R29.reuse, P0 ;  /* 0x000000ffff097224 */ /* 0x100fe200000e061d */
[----:B------:R-:W-:Y:S01]  /*fec0*/  LOP3.LUT R12, R12, R13, RZ, 0x3c, !PT ;  /* 0x0000000d0c0c7212 */ /* 0x000fe200078e3cff */
[----:B------:R-:W-:Y:S02]  /*fed0*/  IMAD.X R13, RZ, RZ, R29, P2 ;  /* 0x000000ffff0d7224 */ /* 0x000fe400010e061d */
[----:B------:R-:W2:Y:S04]  /*fee0*/  LD.E.128 R4, desc[UR52][R4.64] ;  /* 0x0000003404047980 */ /* 0x000ea8000c101d00 */
[----:B------:R-:W3:Y:S04]  /*fef0*/  LD.E.128 R8, desc[UR52][R8.64] ;  /* 0x0000003408087980 */ /* 0x000ee8000c101d00 */
[----:B------:R-:W4:Y:S01]  /*ff00*/  LD.E.128 R12, desc[UR52][R12.64] ;  /* 0x000000340c0c7980 */ /* 0x000f22000c101d00 */
[----:B------:R-:W-:-:S04]  /*ff10*/  IADD3 R3, P0, R28, 0x4800, RZ ;  /* 0x000048001c037810 */ /* 0x000fc80007f1e0ff */
[----:B------:R-:W-:Y:S01]  /*ff20*/  LOP3.LUT R2, R3, 0x380, RZ, 0xc0, !PT ;  /* 0x0000038003027812 */ /* 0x000fe200078ec0ff */
[----:B------:R-:W-:Y:S01]  /*ff30*/  IMAD.X R25, RZ, RZ, R29, P0 ;  /* 0x000000ffff197224 */ /* 0x000fe200000e061d */
[----:B------:R-:W-:Y:S01]  /*ff40*/  UIMAD UR9, UR14, UR12, URZ ;  /* 0x0000000c0e0972a4 */ /* 0x000fe2000f8e023f */
[----:B------:R-:W0:Y:S01]  /*ff50*/  @P1 LDC R29, c[0x0][0xbf0] ;  /* 0x0002fc00ff1d1b82 */ /* 0x000e220000000800 */
[----:B------:R-:W-:-:S04]  /*ff60*/  SHF.R.U64 R2, R2, 0x3, RZ ;  /* 0x0000000302027819 */ /* 0x000fc800000012ff */
[----:B------:R-:W-:-:S03]  /*ff70*/  LOP3.LUT R24, R2, R3, RZ, 0x3c, !PT ;  /* 0x0000000302187212 */ /* 0x000fc600078e3cff */
[----:B------:R-:W1:Y:S01]  /*ff80*/  @P1 LDC R3, c[0x0][0xbec] ;  /* 0x0002fb00ff031b82 */ /* 0x000e620000000800 */
[----:B------:R-:W-:Y:S02]  /*ff90*/  UIMAD.WIDE.U32 UR10, UR4, UR12, URZ ;  /* 0x0000000c040a72a5 */ /* 0x000fe4000f8e003f */
[----:B------:R-:W-:Y:S01]  /*ffa0*/  UIMAD UR9, UR4, UR13, UR9 ;  /* 0x0000000d040972a4 */ /* 0x000fe2000f8e0209 */
[----:B------:R-:W-:Y:S01]  /*ffb0*/  IMAD R2, R18, 0x30, R157 ;  /* 0x0000003012027824 */ /* 0x000fe200078e029d */
[----:B------:R-:W5:Y:S01]  /*ffc0*/  LD.E.128 R24, desc[UR52][R24.64] ;  /* 0x0000003418187980 */ /* 0x000f62000c101d00 */
[----:B------:R-:W-:Y:S01]  /*ffd0*/  ULDC.64 UR12, c[0x0][0xae8] ;  /* 0x0002ba00000c7ab9 */ /* 0x000fe20000000a00 */
[----:B------:R-:W-:Y:S01]  /*ffe0*/  UIADD3 UR11, UR11, UR9, URZ ;  /* 0x000000090b0b7290 */ /* 0x000fe2000fffe03f */
[----:B------:R-:W-:Y:S01]  /*fff0*/  VIADD R28, R2, UR39 ;  /* 0x00000027021c7c36 */ /* 0x000fe20008000000 */
[----:B------:R-:W-:Y:S01]  /*10000*/  USHF.R.S32.HI UR4, URZ, 0x1f, UR8 ;  /* 0x0000001f3f047899 */ /* 0x000fe20008011408 */
[----:B------:R-:W-:Y:S01]  /*10010*/  @!PT LDS RZ, [RZ] ;  /* 0x00000000fffff984 */ /* 0x000fe20000000800 */
[----:B------:R-:W-:Y:S01]  /*10020*/  @!PT LDS RZ, [RZ] ;  /* 0x00000000fffff984 */ /* 0x000fe20000000800 */
[----:B------:R-:W-:Y:S01]  /*10030*/  @!PT LDS RZ, [RZ] ;  /* 0x00000000fffff984 */ /* 0x000fe20000000800 */
[----:B------:R-:W-:Y:S01]  /*10040*/  @!PT LDS RZ, [RZ] ;  /* 0x00000000fffff984 */ /* 0x000fe20000000800 */
[----:B------:R0:W-:Y:S06]  /*10050*/  MEMBAR.ALL.CTA ;  /* 0x0000000000007992 */ /* 0x0001ec0000008000 */
[----:B0-----:R-:W0:Y:S01]  /*10060*/  FENCE.VIEW.ASYNC.S ;  /* 0x00000000000073c6 */ /* 0x001e220000000000 */
[----:B------:R-:W-:Y:S01]  /*10070*/  UIMAD.WIDE.U32 UR10, UR37, UR12, UR10 ;  /* 0x0000000c250a72a5 */ /* 0x000fe2000f8e000a */
[----:B------:R-:W-:Y:S01]  /*10080*/  IMAD.MOV.U32 R21, RZ, RZ, R28 ;  /* 0x000000ffff157224 */ /* 0x000fe200078e001c */
[----:B------:R-:W-:Y:S01]  /*10090*/  SHF.R.S32.HI R35, RZ, 0x1f, R19 ;  /* 0x0000001fff237819 */ /* 0x000fe20000011413 */
[----:B------:R-:W-:Y:S01]  /*100a0*/  VIADD R0, R0, 0x16820 ;  /* 0x0001682000007836 */ /* 0x000fe20000000000 */
[----:B------:R-:W-:-:S03]  /*100b0*/  UIMAD UR11, UR37, UR13, UR11 ;  /* 0x0000000d250b72a4 */ /* 0x000fc6000f8e020b */
[----:B------:R-:W-:Y:S01]  /*100c0*/  ULDC.64 UR12, c[0x0][0xaf0] ;  /* 0x0002bc00000c7ab9 */ /* 0x000fe20000000a00 */
[----:B------:R-:W-:Y:S01]  /*100d0*/  PRMT R0, RZ, 0x654, R0 ;  /* 0x00000654ff007816 */ /* 0x000fe20000000000 */
[----:B------:R-:W-:Y:S01]  /*100e0*/  UIMAD UR4, UR4, UR12, URZ ;  /* 0x0000000c040472a4 */ /* 0x000fe2000f8e023f */
[----:B-1----:R-:W-:-:S03]  /*100f0*/  @P1 IMAD.HI.U32 R2, R28, R3, RZ ;  /* 0x000000031c021227 */ /* 0x002fc600078e00ff */
[----:B------:R-:W-:Y:S02]  /*10100*/  UIMAD UR4, UR8, UR13, UR4 ;  /* 0x0000000d080472a4 */ /* 0x000fe4000f8e0204 */
[----:B------:R-:W-:Y:S01]  /*10110*/  UIMAD.WIDE.U32 UR8, UR8, UR12, UR10 ;  /* 0x0000000c080872a5 */ /* 0x000fe2000f8e000a */
[----:B------:R-:W-:Y:S02]  /*10120*/  @P1 SHF.R.U32.HI R21, RZ, R29, R2 ;  /* 0x0000001dff151219 */ /* 0x000fe40000011602 */
[----:B------:R-:W-:Y:S01]  /*10130*/  ULDC.64 UR10, c[0x0][0xae0] ;  /* 0x0002b800000a7ab9 */ /* 0x000fe20000000a00 */
[----:B------:R-:W-:Y:S01]  /*10140*/  UIADD3 UR4, UR9, UR4, URZ ;  /* 0x0000000409047290 */ /* 0x000fe2000fffe03f */
[--C-:B------:R-:W-:Y:S01]  /*10150*/  SHF.R.S32.HI R20, RZ, 0x1f, R21.reuse ;  /* 0x0000001fff147819 */ /* 0x100fe20000011415 */
[----:B------:R-:W-:Y:S01]  /*10160*/  IMAD.MOV R29, RZ, RZ, -R21 ;  /* 0x000000ffff1d7224 */ /* 0x000fe200078e0a15 */
[----:B0-----:R0:W-:Y:S01]  /*10170*/  SYNCS.ARRIVE.TRANS64.RED.A1T0 RZ, [R0+URZ], RZ ;  /* 0x000000ff00ff79a7 */ /* 0x0011e2000810043f */
[----:B------:R-:W-:-:S02]  /*10180*/  IMAD.U32 R3, RZ, RZ, UR9 ;  /* 0x00000009ff037e24 */ /* 0x000fc4000f8e00ff */
[----:B------:R-:W-:Y:S02]  /*10190*/  IMAD R20, R20, UR10, RZ ;  /* 0x0000000a14147c24 */ /* 0x000fe4000f8e02ff */
[----:B------:R-:W-:Y:S02]  /*101a0*/  IMAD R29, R32, R29, R28 ;  /* 0x0000001d201d7224 */ /* 0x000fe400078e021c */
[----:B------:R-:W-:Y:S01]  /*101b0*/  IMAD.U32 R2, RZ, RZ, UR8 ;  /* 0x00000008ff027e24 */ /* 0x000fe2000f8e00ff */
[----:B------:R-:W-:Y:S01]  /*101c0*/  ULDC.64 UR8, c[0x0][0xad8] ;  /* 0x0002b60000087ab9 */ /* 0x000fe20000000a00 */
[----:B------:R-:W-:Y:S01]  /*101d0*/  IMAD.U32 R3, RZ, RZ, UR4 ;  /* 0x00000004ff037e24 */ /* 0x000fe2000f8e00ff */
[----:B------:R-:W-:Y:S01]  /*101e0*/  ULDC UR4, c[0x0][0xac8] ;  /* 0x0002b20000047ab9 */ /* 0x000fe20000000800 */
[C---:B------:R-:W-:Y:S01]  /*101f0*/  IMAD R31, R21.reuse, UR11, R20 ;  /* 0x0000000b151f7c24 */ /* 0x040fe2000f8e0214 */
[----:B------:R-:W-:Y:S01]  /*10200*/  SHF.R.S32.HI R20, RZ, 0x1f, R29 ;  /* 0x0000001fff147819 */ /* 0x000fe2000001141d */
[----:B------:R-:W-:-:S04]  /*10210*/  IMAD.WIDE.U32 R2, R21, UR10, R2 ;  /* 0x0000000a15027c25 */ /* 0x000fc8000f8e0002 */
[----:B------:R-:W-:Y:S02]  /*10220*/  IMAD.IADD R3, R3, 0x1, R31 ;  /* 0x0000000103037824 */ /* 0x000fe400078e021f */
[----:B------:R-:W-:Y:S02]  /*10230*/  IMAD R20, R20, UR8, RZ ;  /* 0x0000000814147c24 */ /* 0x000fe4000f8e02ff */
[----:B------:R-:W-:-:S04]  /*10240*/  IMAD.WIDE.U32 R2, R29, UR8, R2 ;  /* 0x000000081d027c25 */ /* 0x000fc8000f8e0002 */
[----:B------:R-:W-:Y:S01]  /*10250*/  IMAD R21, R29, UR9, R20 ;  /* 0x000000091d157c24 */ /* 0x000fe2000f8e0214 */
[----:B------:R-:W-:Y:S01]  /*10260*/  ULDC.64 UR8, c[0x0][0xa80] ;  /* 0x0002a00000087ab9 */ /* 0x000fe20000000a00 */
[----:B------:R-:W-:Y:S01]  /*10270*/  VIADD R31, R157, UR39 ;  /* 0x000000279d1f7c36 */ /* 0x000fe20008000000 */
[C---:B------:R-:W-:Y:S01]  /*10280*/  LEA R32, P0, R2.reuse, UR8, 0x1 ;  /* 0x0000000802207c11 */ /* 0x040fe2000f8008ff */
[----:B------:R-:W-:Y:S02]  /*10290*/  IMAD.IADD R3, R3, 0x1, R21 ;  /* 0x0000000103037824 */ /* 0x000fe400078e0215 */
[C---:B------:R-:W-:Y:S02]  /*102a0*/  VIADD R21, R31.reuse, 0x60 ;  /* 0x000000601f157836 */ /* 0x040fe40000000000 */
[----:B------:R-:W1:Y:S01]  /*102b0*/  SHFL.IDX PT, R20, R32, 0x1, 0x181f ;  /* 0x00381f0020147f89 */ /* 0x000e6200000e0000 */
[----:B------:R-:W-:Y:S01]  /*102c0*/  LEA.HI.X R33, R2, UR9, R3, 0x1, P0 ;  /* 0x0000000902217c11 */ /* 0x000fe200080f0c03 */
[----:B------:R-:W-:Y:S01]  /*102d0*/  VIADD R3, R31, 0x30 ;  /* 0x000000301f037836 */ /* 0x000fe20000000000 */
[----:B------:R-:W-:Y:S01]  /*102e0*/  ISETP.GE.AND P0, PT, R19, UR4, PT ;  /* 0x0000000413007c0c */ /* 0x000fe2000bf06270 */
[----:B------:R-:W0:Y:S03]  /*102f0*/  SHFL.IDX PT, R2, R32, RZ, 0x181f ;  /* 0x00181fff20027589 */ /* 0x000e2600000e0000 */
[-C--:B------:R-:W-:Y:S01]  /*10300*/  ISETP.GE.OR P1, PT, R31, R30.reuse, P0 ;  /* 0x0000001e1f00720c */ /* 0x080fe20000726670 */
[----:B------:R-:W0:Y:S01]  /*10310*/  SHFL.IDX PT, R28, R32, 0x2, 0x181f ;  /* 0x00581f00201c7f89 */ /* 0x000e2200000e0000 */
[-C--:B------:R-:W-:Y:S01]  /*10320*/  ISETP.GE.OR P2, PT, R3, R30.reuse, P0 ;  /* 0x0000001e0300720c */ /* 0x080fe20000746670 */
[----:B------:R-:W-:Y:S01]  /*10330*/  VIADD R31, R31, 0x90 ;  /* 0x000000901f1f7836 */ /* 0x000fe20000000000 */
[-C--:B------:R-:W-:Y:S01]  /*10340*/  ISETP.GE.OR P3, PT, R21, R30.reuse, P0 ;  /* 0x0000001e1500720c */ /* 0x080fe20000766670 */
[----:B------:R-:W0:Y:S03]  /*10350*/  SHFL.IDX PT, R34, R33, RZ, 0x181f ;  /* 0x00181fff21227589 */ /* 0x000e2600000e0000 */
[----:B------:R-:W-:Y:S01]  /*10360*/  ISETP.GE.OR P0, PT, R31, R30, P0 ;  /* 0x0000001e1f00720c */ /* 0x000fe20000706670 */
[----:B------:R-:W0:Y:S04]  /*10370*/  SHFL.IDX PT, R36, R33, 0x1, 0x181f ;  /* 0x00381f0021247f89 */ /* 0x000e2800000e0000 */
[----:B------:R-:W0:Y:S02]  /*10380*/  SHFL.IDX PT, R38, R33, 0x2, 0x181f ;  /* 0x00581f0021267f89 */ /* 0x000e2400000e0000 */
[----:B-1----:R-:W-:-:S02]  /*10390*/  @!P2 LEA R20, P5, R19, R20, 0x1 ;  /* 0x000000141314a211 */ /* 0x002fc400078a08ff */
[----:B------:R-:W1:Y:S01]  /*103a0*/  SHFL.IDX PT, R32, R32, 0x3, 0x181f ;  /* 0x00781f0020207f89 */ /* 0x000e6200000e0000 */
[----:B0-----:R-:W-:-:S03]  /*103b0*/  @!P1 LEA R2, P4, R19, R2, 0x1 ;  /* 0x0000000213029211 */ /* 0x001fc600078808ff */
[----:B------:R0:W0:Y:S01]  /*103c0*/  SHFL.IDX PT, R0, R33, 0x3, 0x181f ;  /* 0x00781f0021007f89 */ /* 0x00002200000e0000 */
[C---:B------:R-:W-:Y:S02]  /*103d0*/  @!P3 LEA R28, P6, R19.reuse, R28, 0x1 ;  /* 0x0000001c131cb211 */ /* 0x040fe400078c08ff */
[C-C-:B------:R-:W-:Y:S02]  /*103e0*/  @!P1 LEA.HI.X R3, R19.reuse, R34, R35.reuse, 0x1, P4 ;  /* 0x0000002213039211 */ /* 0x140fe400020f0c23 */
[C-C-:B------:R-:W-:Y:S02]  /*103f0*/  @!P2 LEA.HI.X R21, R19.reuse, R36, R35.reuse, 0x1, P5 ;  /* 0x000000241315a211 */ /* 0x140fe400028f0c23 */
[----:B------:R-:W-:Y:S01]  /*10400*/  @!P3 LEA.HI.X R29, R19, R38, R35, 0x1, P6 ;  /* 0x00000026131db211 */ /* 0x000fe200030f0c23 */
[----:B--2---:R2:W-:Y:S04]  /*10410*/  @!P1 ST.E.128 desc[UR52][R2.64], R4 ;  /* 0x0000000402009985 */ /* 0x0045e8000c101d34 */
[----:B---3--:R2:W-:Y:S04]  /*10420*/  @!P2 ST.E.128 desc[UR52][R20.64], R8 ;  /* 0x000000081400a985 */ /* 0x0085e8000c101d34 */
[----:B----4-:R2:W-:Y:S01]  /*10430*/  @!P3 ST.E.128 desc[UR52][R28.64], R12 ;  /* 0x0000000c1c00b985 */ /* 0x0105e2000c101d34 */
[----:B01----:R-:W-:Y:S05]  /*10440*/  @P0 BRA `(.L_x_13258) ;  /* 0x0000001000c00947 */ /* 0x003fea0003800000 */
[----:B--2---:R-:W-:-:S04]  /*10450*/  LEA R2, P0, R19, R32, 0x1 ;  /* 0x0000002013027211 */ /* 0x004fc800078008ff */
[----:B------:R-:W-:-:S05]  /*10460*/  LEA.HI.X R3, R19, R0, R35, 0x1, P0 ;  /* 0x0000000013037211 */ /* 0x000fca00000f0c23 */
[----:B-----5:R0:W-:Y:S01]  /*10470*/  ST.E.128 desc[UR52][R2.64], R24 ;  /* 0x0000001802007985 */ /* 0x0201e2000c101d34 */
[----:B------:R-:W-:Y:S05]  /*10480*/  BRA `(.L_x_13258) ;  /* 0x0000001000b07947 */ /* 0x000fea0003800000 */
.L_x_13257:
[----:B------:R-:W-:Y:S01]  /*10490*/  ULDC.64 UR12, c[0x0][0xb08] ;  /* 0x0002c200000c7ab9 */ /* 0x000fe20000000a00 */
[----:B------:R-:W0:Y:S01]  /*104a0*/  @P1 LDC R4, c[0x0][0xbec] ;  /* 0x0002fb00ff041b82 */ /* 0x000e220000000800 */
[----:B------:R-:W-:Y:S01]  /*104b0*/  UIMAD UR9, UR14, UR12, URZ ;  /* 0x0000000c0e0972a4 */ /* 0x000fe2000f8e023f */
[----:B------:R-:W-:Y:S01]  /*104c0*/  IMAD.MOV.U32 R7, RZ, RZ, R25 ;  /* 0x000000ffff077224 */ /* 0x000fe200078e0019 */
[----:B------:R-:W-:Y:S01]  /*104d0*/  UIMAD.WIDE.U32 UR10, UR4, UR12, URZ ;  /* 0x0000000c040a72a5 */ /* 0x000fe2000f8e003f */
[----:B------:R-:W-:Y:S01]  /*104e0*/  ISETP.GE.AND P0, PT, R13, R30, PT ;  /* 0x0000001e0d00720c */ /* 0x000fe20003f06270 */
[----:B------:R-:W-:Y:S01]  /*104f0*/  UIMAD UR9, UR4, UR13, UR9 ;  /* 0x0000000d040972a4 */ /* 0x000fe2000f8e0209 */
[----:B------:R-:W-:Y:S01]  /*10500*/  BSSY B1, `(.L_x_13259) ;  /* 0x0000054000017945 */ /* 0x000fe20003800000 */
[----:B------:R-:W-:Y:S01]  /*10510*/  USHF.R.S32.HI UR4, URZ, 0x1f, UR8 ;  /* 0x0000001f3f047899 */ /* 0x000fe20008011408 */
[----:B------:R-:W1:Y:S01]  /*10520*/  @P1 LDC R5, c[0x0][0xbf0] ;  /* 0x0002fc00ff051b82 */ /* 0x000e620000000800 */
[----:B------:R-:W-:Y:S01]  /*10530*/  UIADD3 UR11, UR11, UR9, URZ ;  /* 0x000000090b0b7290 */ /* 0x000fe2000fffe03f */
[----:B------:R-:W-:Y:S01]  /*10540*/  SHF.R.S32.HI R20, RZ, 0x1f, R22 ;  /* 0x0000001fff147819 */ /* 0x000fe20000011416 */
[----:B------:R-:W-:Y:S01]  /*10550*/  ULDC.64 UR12, c[0x0][0xb38] ;  /* 0x0002ce00000c7ab9 */ /* 0x000fe20000000a00 */
[----:B------:R-:W-:Y:S01]  /*10560*/  SHF.R.S32.HI R24, RZ, 0x1f, R23 ;  /* 0x0000001fff187819 */ /* 0x000fe20000011417 */
        /* <DEDUP_REMOVED lines=11> */
[----:B------:R-:W-:-:S02]  /*10620*/  UIMAD UR4, UR8, UR13, UR4 ;  /* 0x0000000d080472a4 */ /* 0x000fc4000f8e0204 */
        /* <DEDUP_REMOVED lines=24> */
[----:B------:R-:W-:Y:S01]  /*107b0*/  LEA R0, P1, R4, UR8, 0x2 ;  /* 0x0000000804007c11 */ /* 0x000fe2000f8210ff */
[----:B------:R-:W-:-:S03]  /*107c0*/  IMAD.IADD R5, R5, 0x1, R7 ;  /* 0x0000000105057824 */ /* 0x000fc600078e0207 */
[----:B------:R-:W-:Y:S01]  /*107d0*/  PRMT R6, RZ, 0x654, R6 ;  /* 0x00000654ff067816 */ /* 0x000fe20000000006 */
[----:B------:R0:W1:Y:S01]  /*107e0*/  SHFL.IDX PT, R21, R0, RZ, 0x1c1f ;  /* 0x001c1fff00157589 */ /* 0x00006200000e0000 */
[----:B------:R-:W-:Y:S02]  /*107f0*/  LEA.HI.X R14, R4, UR9, R5, 0x2, P1 ;  /* 0x00000009040e7c11 */ /* 0x000fe400088f1405 */
[----:B------:R0:W-:Y:S03]  /*10800*/  SYNCS.ARRIVE.TRANS64.RED.A1T0 RZ, [R6+URZ], RZ ;  /* 0x000000ff06ff79a7 */ /* 0x0001e6000810043f */
[----:B------:R0:W2:Y:S01]  /*10810*/  SHFL.IDX PT, R13, R14, RZ, 0x1c1f ;  /* 0x001c1fff0e0d7589 */ /* 0x0000a200000e0000 */
[----:B------:R-:W-:Y:S05]  /*10820*/  @P0 BRA `(.L_x_13260) ;  /* 0x0000000000840947 */ /* 0x000fea0003800000 */
[----:B------:R-:W-:Y:S02]  /*10830*/  ULDC UR4, c[0x0][0xac8] ;  /* 0x0002b20000047ab9 */ /* 0x000fe40000000800 */
[----:B------:R-:W-:Y:S02]  /*10840*/  ISETP.GE.AND P0, PT, R16, UR4, PT ;  /* 0x0000000410007c0c */ /* 0x000fe4000bf06270 */
[----:B------:R-:W-:Y:S02]  /*10850*/  ISETP.GE.AND P1, PT, R156, UR4, PT ;  /* 0x000000049c007c0c */ /* 0x000fe4000bf26270 */
[----:B------:R-:W-:Y:S02]  /*10860*/  ISETP.GE.AND P5, PT, R155, UR4, PT ;  /* 0x000000049b007c0c */ /* 0x000fe4000bfa6270 */
[----:B------:R-:W-:-:S07]  /*10870*/  ISETP.GE.AND P3, PT, R154, UR4, PT ;  /* 0x000000049a007c0c */ /* 0x000fce000bf66270 */
[-C--:B-1----:R-:W-:Y:S02]  /*10880*/  @!P0 LEA R4, P2, R16, R21.reuse, 0x2 ;  /* 0x0000001510048211 */ /* 0x082fe400078410ff */
[----:B0-----:R-:W-:Y:S02]  /*10890*/  @!P1 LEA R6, P4, R156, R21, 0x2 ;  /* 0x000000159c069211 */ /* 0x001fe400078810ff */
[-C--:B--2---:R-:W-:Y:S02]  /*108a0*/  @!P0 LEA.HI.X R5, R16, R13.reuse, R33, 0x2, P2 ;  /* 0x0000000d10058211 */ /* 0x084fe400010f1421 */
[----:B------:R-:W-:Y:S02]  /*108b0*/  @!P1 LEA.HI.X R7, R156, R13, R31, 0x2, P4 ;  /* 0x0000000d9c079211 */ /* 0x000fe400020f141f */
[----:B------:R-:W-:Y:S01]  /*108c0*/  ISETP.GE.AND P2, PT, R153, UR4, PT ;  /* 0x0000000499007c0c */ /* 0x000fe2000bf46270 */
[----:B------:R0:W-:Y:S01]  /*108d0*/  @!P0 ST.E.64 desc[UR52][R4.64], R2 ;  /* 0x0000000204008985 */ /* 0x0001e2000c101b34 */
[----:B------:R-:W-:-:S02]  /*108e0*/  @!P5 LEA R8, P4, R155, R21, 0x2 ;  /* 0x000000159b08d211 */ /* 0x000fc400078810ff */
[----:B------:R-:W-:Y:S01]  /*108f0*/  ISETP.GE.AND P0, PT, R23, UR4, PT ;  /* 0x0000000417007c0c */ /* 0x000fe2000bf06270 */
[----:B------:R1:W-:Y:S01]  /*10900*/  @!P1 ST.E.64 desc[UR52][R6.64], R92 ;  /* 0x0000005c06009985 */ /* 0x0003e2000c101b34 */
[----:B------:R-:W-:Y:S02]  /*10910*/  ISETP.GE.AND P1, PT, R152, UR4, PT ;  /* 0x0000000498007c0c */ /* 0x000fe4000bf26270 */
[----:B------:R-:W-:Y:S02]  /*10920*/  @!P5 LEA.HI.X R9, R155, R13, R29, 0x2, P4 ;  /* 0x0000000d9b09d211 */ /* 0x000fe400020f141d */
[----:B------:R-:W-:Y:S02]  /*10930*/  ISETP.GE.AND P4, PT, R22, UR4, PT ;  /* 0x0000000416007c0c */ /* 0x000fe4000bf86270 */
[-C--:B------:R-:W-:Y:S01]  /*10940*/  @!P3 LEA R10, P6, R154, R21.reuse, 0x2 ;  /* 0x000000159a0ab211 */ /* 0x080fe200078c10ff */
[----:B------:R3:W-:Y:S01]  /*10950*/  @!P5 ST.E.64 desc[UR52][R8.64], R96 ;  /* 0x000000600800d985 */ /* 0x0007e2000c101b34 */
[----:B0-----:R-:W-:-:S02]  /*10960*/  @!P2 LEA R2, P5, R153, R21, 0x2 ;  /* 0x000000159902a211 */ /* 0x001fc400078a10ff */
[----:B------:R-:W-:-:S03]  /*10970*/  @!P3 LEA.HI.X R11, R154, R13, R28, 0x2, P6 ;  /* 0x0000000d9a0bb211 */ /* 0x000fc600030f141c */
[----:B------:R-:W-:Y:S02]  /*10980*/  @!P1 LEA R4, P6, R152, R21, 0x2 ;  /* 0x0000001598049211 */ /* 0x000fe400078c10ff */
[----:B------:R-:W-:Y:S01]  /*10990*/  @!P2 LEA.HI.X R3, R153, R13, R27, 0x2, P5 ;  /* 0x0000000d9903a211 */ /* 0x000fe200028f141b */
[----:B------:R3:W-:Y:S01]  /*109a0*/  @!P3 ST.E.64 desc[UR52][R10.64], R100 ;  /* 0x000000640a00b985 */ /* 0x0007e2000c101b34 */
[CC--:B-1----:R-:W-:Y:S02]  /*109b0*/  @!P0 LEA R6, P3, R23.reuse, R21.reuse, 0x2 ;  /* 0x0000001517068211 */ /* 0x0c2fe400078610ff */
        /* <DEDUP_REMOVED lines=8> */
.L_x_13260:
[----:B------:R-:W-:Y:S05]  /*10a40*/  BSYNC B1 ;  /* 0x0000000000017941 */ /* 0x000fea0003800000 */
.L_x_13259:
[----:B------:R-:W-:Y:S01]  /*10a50*/  ISETP.GE.AND P0, PT, R15, R30, PT ;  /* 0x0000001e0f00720c */ /* 0x000fe20003f06270 */
[----:B-1----:R1:W4:Y:S04]  /*10a60*/  SHFL.IDX PT, R21, R14, 0x1, 0x1c1f ;  /* 0x003c1f000e157f89 */ /* 0x00232800000e0000 */
[----:B------:R1:W0:Y:S08]  /*10a70*/  SHFL.IDX PT, R25, R0, 0x1, 0x1c1f ;  /* 0x003c1f0000197f89 */ /* 0x00023000000e0000 */
[----:B-1----:R-:W-:Y:S05]  /*10a80*/  @P0 BRA `(.L_x_13258) ;  /* 0x0000000c00300947 */ /* 0x002fea0003800000 */
[----:B------:R-:W-:Y:S02]  /*10a90*/  ULDC UR4, c[0x0][0xac8] ;  /* 0x0002b20000047ab9 */ /* 0x000fe40000000800 */
[----:B------:R-:W-:Y:S02]  /*10aa0*/  ISETP.GE.AND P1, PT, R16, UR4, PT ;  /* 0x0000000410007c0c */ /* 0x000fe4000bf26270 */
[----:B------:R-:W-:Y:S02]  /*10ab0*/  ISETP.GE.AND P5, PT, R156, UR4, PT ;  /* 0x000000049c007c0c */ /* 0x000fe4000bfa6270 */
[----:B------:R-:W-:Y:S02]  /*10ac0*/  ISETP.GE.AND P3, PT, R155, UR4, PT ;  /* 0x000000049b007c0c */ /* 0x000fe4000bf66270 */
[----:B------:R-:W-:-:S07]  /*10ad0*/  ISETP.GE.AND P2, PT, R154, UR4, PT ;  /* 0x000000049a007c0c */ /* 0x000fce000bf46270 */
[-C--:B0--3--:R-:W-:Y:S02]  /*10ae0*/  @!P1 LEA R2, P0, R16, R25.reuse, 0x2 ;  /* 0x0000001910029211 */ /* 0x089fe400078010ff */
[----:B------:R-:W-:Y:S02]  /*10af0*/  @!P5 LEA R4, P4, R156, R25, 0x2 ;  /* 0x000000199c04d211 */ /* 0x000fe400078810ff */
[-C--:B----4-:R-:W-:Y:S02]  /*10b00*/  @!P1 LEA.HI.X R3, R16, R21.reuse, R33, 0x2, P0 ;  /* 0x0000001510039211 */ /* 0x090fe400000f1421 */
[----:B------:R-:W-:Y:S02]  /*10b10*/  ISETP.GE.AND P0, PT, R152, UR4, PT ;  /* 0x0000000498007c0c */ /* 0x000fe4000bf06270 */
[----:B------:R-:W-:Y:S01]  /*10b20*/  @!P5 LEA.HI.X R5, R156, R21, R31, 0x2, P4 ;  /* 0x000000159c05d211 */ /* 0x000fe200020f141f */
[----:B------:R0:W-:Y:S01]  /*10b30*/  @!P1 ST.E.64 desc[UR52][R2.64], R90 ;  /* 0x0000005a02009985 */ /* 0x0001e2000c101b34 */
[----:B------:R-:W-:-:S02]  /*10b40*/  ISETP.GE.AND P1, PT, R153, UR4, PT ;  /* 0x0000000499007c0c */ /* 0x000fc4000bf26270 */
[----:B------:R-:W-:Y:S01]  /*10b50*/  ISETP.GE.AND P4, PT, R23, UR4, PT ;  /* 0x0000000417007c0c */ /* 0x000fe2000bf86270 */
[----:B------:R1:W-:Y:S01]  /*10b60*/  @!P5 ST.E.64 desc[UR52][R4.64], R94 ;  /* 0x0000005e0400d985 */ /* 0x0003e2000c101b34 */
[CC--:B------:R-:W-:Y:S02]  /*10b70*/  @!P3 LEA R6, P6, R155.reuse, R25.reuse, 0x2 ;  /* 0x000000199b06b211 */ /* 0x0c0fe400078c10ff */
[C---:B------:R-:W-:Y:S02]  /*10b80*/  @!P2 LEA R8, P5, R154.reuse, R25, 0x2 ;  /* 0x000000199a08a211 */ /* 0x040fe400078a10ff */
[-C--:B------:R-:W-:Y:S02]  /*10b90*/  @!P3 LEA.HI.X R7, R155, R21.reuse, R29, 0x2, P6 ;  /* 0x000000159b07b211 */ /* 0x080fe400030f141d */
[----:B------:R-:W-:-:S03]  /*10ba0*/  @!P2 LEA.HI.X R9, R154, R21, R28, 0x2, P5 ;  /* 0x000000159a09a211 */ /* 0x000fc600028f141c */
[----:B------:R1:W-:Y:S01]  /*10bb0*/  @!P3 ST.E.64 desc[UR52][R6.64], R98 ;  /* 0x000000620600b985 */ /* 0x0003e2000c101b34 */
[-C--:B0-----:R-:W-:Y:S02]  /*10bc0*/  @!P1 LEA R2, P6, R153, R25.reuse, 0x2 ;  /* 0x0000001999029211 */ /* 0x081fe400078c10ff */
[CC--:B------:R-:W-:Y:S01]  /*10bd0*/  @!P0 LEA R10, P3, R152.reuse, R25.reuse, 0x2 ;  /* 0x00000019980a8211 */ /* 0x0c0fe200078610ff */
[----:B------:R1:W-:Y:S01]  /*10be0*/  @!P2 ST.E.64 desc[UR52][R8.64], R102 ;  /* 0x000000660800a985 */ /* 0x0003e2000c101b34 */
[----:B------:R-:W-:Y:S02]  /*10bf0*/  @!P4 LEA R12, P5, R23, R25, 0x2 ;  /* 0x00000019170cc211 */ /* 0x000fe400078a10ff */
[-C--:B------:R-:W-:Y:S02]  /*10c00*/  @!P1 LEA.HI.X R3, R153, R21.reuse, R27, 0x2, P6 ;  /* 0x0000001599039211 */ /* 0x080fe400030f141b */
[-C--:B------:R-:W-:Y:S02]  /*10c10*/  @!P0 LEA.HI.X R11, R152, R21.reuse, R26, 0x2, P3 ;  /* 0x00000015980b8211 */ /* 0x080fe400018f141a */
[----:B--2---:R-:W-:Y:S01]  /*10c20*/  @!P4 LEA.HI.X R13, R23, R21, R24, 0x2, P5 ;  /* 0x00000015170dc211 */ /* 0x004fe200028f1418 */
[----:B------:R1:W-:Y:S04]  /*10c30*/  @!P1 ST.E.64 desc[UR52][R2.64], R106 ;  /* 0x0000006a02009985 */ /* 0x0003e8000c101b34 */
[----:B------:R1:W-:Y:S01]  /*10c40*/  @!P0 ST.E.64 desc[UR52][R10.64], R110 ;  /* 0x0000006e0a008985 */ /* 0x0003e2000c101b34 */
[----:B------:R-:W-:-:S03]  /*10c50*/  ISETP.GE.AND P0, PT, R22, UR4, PT ;  /* 0x0000000416007c0c */ /* 0x000fc6000bf06270 */
[----:B------:R1:W-:Y:S10]  /*10c60*/  @!P4 ST.E.64 desc[UR52][R12.64], R114 ;  /* 0x000000720c00c985 */ /* 0x0003f4000c101b34 */
[----:B------:R-:W-:Y:S05]  /*10c70*/  @P0 BRA `(.L_x_13258) ;  /* 0x0000000800b40947 */ /* 0x000fea0003800000 */
[----:B-1----:R-:W-:-:S04]  /*10c80*/  LEA R2, P0, R22, R25, 0x2 ;  /* 0x0000001916027211 */ /* 0x002fc800078010ff */
[----:B------:R-:W-:-:S05]  /*10c90*/  LEA.HI.X R3, R22, R21, R20, 0x2, P0 ;  /* 0x0000001516037211 */ /* 0x000fca00000f1414 */
[----:B------:R0:W-:Y:S01]  /*10ca0*/  ST.E.64 desc[UR52][R2.64], R118 ;  /* 0x0000007602007985 */ /* 0x0001e2000c101b34 */
[----:B------:R-:W-:Y:S05]  /*10cb0*/  BRA `(.L_x_13258) ;  /* 0x0000000800a47947 */ /* 0x000fea0003800000 */
.L_x_13255:
        /* <DEDUP_REMOVED lines=32> */
.L_x_13261:
        /* <DEDUP_REMOVED lines=59> */
.L_x_13263:
[----:B------:R-:W-:Y:S05]  /*11270*/  BSYNC B1 ;  /* 0x0000000000017941 */ /* 0x000fea0003800000 */
.L_x_13262:
[----:B------:R-:W-:-:S06]  /*11280*/  UISETP.GT.AND UP0, UPT, UR42, 0x1, UPT ;  /* 0x000000012a00788c */ /* 0x000fcc000bf04270 */
[----:B------:R-:W-:-:S13]  /*11290*/  PLOP3.LUT P0, PT, PT, PT, UP0, 0x80, 0x0 ;  /* 0x000000000000781c */ /* 0x000fda0003f0f008 */
[----:B------:R-:W-:Y:S05]  /*112a0*/  @P0 BRA `(.L_x_13258) ;  /* 0x0000000400280947 */ /* 0x000fea0003800000 */
[----:B------:R-:W1:Y:S01]  /*112b0*/  LDC R11, c[0x0][0xbe8] ;  /* 0x0002fa00ff0b7b82 */ /* 0x000e620000000800 */
[----:B------:R-:W-:Y:S01]  /*112c0*/  ULDC.64 UR14, c[0x0][0xaa0] ;  /* 0x0002a800000e7ab9 */ /* 0x000fe20000000a00 */
[----:B------:R-:W-:Y:S01]  /*112d0*/  IMAD R2, R18, 0x30, R157 ;  /* 0x0000003012027824 */ /* 0x000fe200078e029d */
[----:B------:R-:W-:Y:S01]  /*112e0*/  UIMAD UR10, UR21, UR14, URZ ;  /* 0x0000000e150a72a4 */ /* 0x000fe2000f8e023f */
[----:B------:R-:W-:Y:S01]  /*112f0*/  VIADD R30, R157, UR39 ;  /* 0x000000279d1e7c36 */ /* 0x000fe20008000000 */
[----:B------:R-:W-:Y:S01]  /*11300*/  UIMAD.WIDE.U32 UR8, UR4, UR14, URZ ;  /* 0x0000000e040872a5 */ /* 0x000fe2000f8e003f */
[----:B0-----:R-:W-:Y:S01]  /*11310*/  VIADD R4, R2, UR39 ;  /* 0x0000002702047c36 */ /* 0x001fe20008000000 */
[----:B------:R-:W-:Y:S01]  /*11320*/  UIMAD UR10, UR4, UR15, UR10 ;  /* 0x0000000f040a72a4 */ /* 0x000fe2000f8e020a */
[----:B------:R-:W-:Y:S02]  /*11330*/  SHF.R.S32.HI R13, RZ, 0x1f, R19 ;  /* 0x0000001fff0d7819 */ /* 0x000fe40000011413 */
[----:B------:R-:W-:Y:S01]  /*11340*/  IMAD.MOV.U32 R5, RZ, RZ, R4 ;  /* 0x000000ffff057224 */ /* 0x000fe200078e0004 */
        /* <DEDUP_REMOVED lines=16> */
[----:B------:R-:W-:Y:S01]  /*11450*/  ULDC UR4, c[0x0][0xac8] ;  /* 0x0002b20000047ab9 */ /* 0x000fe20000000800 */
        /* <DEDUP_REMOVED lines=12> */
[C---:B------:R-:W-:Y:S02]  /*11520*/  IMAD R5, R7.reuse, UR9, R4 ;  /* 0x0000000907057c24 */ /* 0x040fe4000f8e0204 */
[----:B------:R-:W-:Y:S01]  /*11530*/  IMAD.WIDE.U32 R2, R7, UR8, R2 ;  /* 0x0000000807027c25 */ /* 0x000fe2000f8e0002 */
[----:B------:R-:W-:-:S03]  /*11540*/  ULDC.64 UR8, c[0x0][0xa80] ;  /* 0x0002a00000087ab9 */ /* 0x000fc60000000a00 */
[----:B------:R-:W-:Y:S01]  /*11550*/  IMAD.IADD R3, R3, 0x1, R5 ;  /* 0x0000000103037824 */ /* 0x000fe200078e0205 */
[----:B------:R-:W-:Y:S01]  /*11560*/  LEA R4, P0, R2, UR8, 0x1 ;  /* 0x0000000802047c11 */ /* 0x000fe2000f8008ff */
[----:B-----5:R-:W-:Y:S02]  /*11570*/  IMAD R11, R0, R11, RZ ;  /* 0x0000000b000b7224 */ /* 0x020fe400078e02ff */
[----:B------:R-:W-:Y:S01]  /*11580*/  VIADD R0, R30, 0x30 ;  /* 0x000000301e007836 */ /* 0x000fe20000000000 */
[----:B------:R-:W-:Y:S01]  /*11590*/  LEA.HI.X R8, R2, UR9, R3, 0x1, P0 ;  /* 0x0000000902087c11 */ /* 0x000fe200080f0c03 */
[----:B------:R-:W0:Y:S01]  /*115a0*/  SHFL.IDX PT, R6, R4, RZ, 0x181f ;  /* 0x00181fff04067589 */ /* 0x000e2200000e0000 */
[----:B------:R-:W-:Y:S01]  /*115b0*/  ISETP.GE.AND P0, PT, R19, UR4, PT ;  /* 0x0000000413007c0c */ /* 0x000fe2000bf06270 */
[C---:B------:R-:W-:Y:S02]  /*115c0*/  VIADD R2, R30.reuse, 0x60 ;  /* 0x000000601e027836 */ /* 0x040fe40000000000 */
[----:B------:R-:W1:Y:S01]  /*115d0*/  SHFL.IDX PT, R14, R4, 0x1, 0x181f ;  /* 0x00381f00040e7f89 */ /* 0x000e6200000e0000 */
[CC--:B------:R-:W-:Y:S01]  /*115e0*/  ISETP.GE.OR P3, PT, R30.reuse, R11.reuse, P0 ;  /* 0x0000000b1e00720c */ /* 0x0c0fe20000766670 */
[----:B------:R-:W-:Y:S01]  /*115f0*/  VIADD R3, R30, 0x90 ;  /* 0x000000901e037836 */ /* 0x000fe20000000000 */
[-C--:B------:R-:W-:Y:S01]  /*11600*/  ISETP.GE.OR P2, PT, R0, R11.reuse, P0 ;  /* 0x0000000b0000720c */ /* 0x080fe20000746670 */
[----:B------:R-:W2:Y:S01]  /*11610*/  SHFL.IDX PT, R24, R4, 0x2, 0x181f ;  /* 0x00581f0004187f89 */ /* 0x000ea200000e0000 */
[----:B------:R-:W-:-:S02]  /*11620*/  ISETP.GE.OR P1, PT, R2, R11, P0 ;  /* 0x0000000b0200720c */ /* 0x000fc40000726670 */
[----:B------:R-:W-:Y:S01]  /*11630*/  ISETP.GE.OR P0, PT, R3, R11, P0 ;  /* 0x0000000b0300720c */ /* 0x000fe20000706670 */
[----:B------:R-:W3:Y:S04]  /*11640*/  SHFL.IDX PT, R10, R8, RZ, 0x181f ;  /* 0x00181fff080a7589 */ /* 0x000ee800000e0000 */
[----:B------:R1:W4:Y:S04]  /*11650*/  SHFL.IDX PT, R28, R4, 0x3, 0x181f ;  /* 0x00781f00041c7f89 */ /* 0x00032800000e0000 */
[----:B------:R-:W4:Y:S04]  /*11660*/  SHFL.IDX PT, R12, R8, 0x1, 0x181f ;  /* 0x00381f00080c7f89 */ /* 0x000f2800000e0000 */
[----:B------:R-:W4:Y:S01]  /*11670*/  SHFL.IDX PT, R20, R8, 0x2, 0x181f ;  /* 0x00581f0008147f89 */ /* 0x000f2200000e0000 */
[----:B0-----:R-:W-:-:S03]  /*11680*/  @!P3 LEA R2, P6, R19, R6, 0x1 ;  /* 0x000000061302b211 */ /* 0x001fc600078c08ff */
[----:B------:R4:W0:Y:S01]  /*11690*/  SHFL.IDX PT, R26, R8, 0x3, 0x181f ;  /* 0x00781f00081a7f89 */ /* 0x00082200000e0000 */
[C---:B-1----:R-:W-:Y:S02]  /*116a0*/  @!P2 LEA R4, P5, R19.reuse, R14, 0x1 ;  /* 0x0000000e1304a211 */ /* 0x042fe400078a08ff */
[C---:B--2---:R-:W-:Y:S02]  /*116b0*/  @!P1 LEA R6, P4, R19.reuse, R24, 0x1 ;  /* 0x0000001813069211 */ /* 0x044fe400078808ff */
[C---:B---3--:R-:W-:Y:S02]  /*116c0*/  @!P3 LEA.HI.X R3, R19.reuse, R10, R13, 0x1, P6 ;  /* 0x0000000a1303b211 */ /* 0x048fe400030f0c0d */
[----:B----4-:R-:W-:-:S03]  /*116d0*/  @!P0 LEA R8, P6, R19, R28, 0x1 ;  /* 0x0000001c13088211 */ /* 0x010fc600078c08ff */
[----:B------:R1:W-:Y:S01]  /*116e0*/  @!P3 ST.E.128 desc[UR52][R2.64], RZ ;  /* 0x000000ff0200b985 */ /* 0x0003e2000c101d34 */
[C-C-:B------:R-:W-:Y:S02]  /*116f0*/  @!P2 LEA.HI.X R5, R19.reuse, R12, R13.reuse, 0x1, P5 ;  /* 0x0000000c1305a211 */ /* 0x140fe400028f0c0d */
[----:B------:R-:W-:-:S03]  /*11700*/  @!P1 LEA.HI.X R7, R19, R20, R13, 0x1, P4 ;  /* 0x0000001413079211 */ /* 0x000fc600020f0c0d */
[----:B------:R1:W-:Y:S01]  /*11710*/  @!P2 ST.E.128 desc[UR52][R4.64], RZ ;  /* 0x000000ff0400a985 */ /* 0x0003e2000c101d34 */
[----:B0-----:R-:W-:-:S03]  /*11720*/  @!P0 LEA.HI.X R9, R19, R26, R13, 0x1, P6 ;  /* 0x0000001a13098211 */ /* 0x001fc600030f0c0d */
[----:B------:R1:W-:Y:S04]  /*11730*/  @!P1 ST.E.128 desc[UR52][R6.64], RZ ;  /* 0x000000ff06009985 */ /* 0x0003e8000c101d34 */
[----:B------:R1:W-:Y:S02]  /*11740*/  @!P0 ST.E.128 desc[UR52][R8.64], RZ ;  /* 0x000000ff08008985 */ /* 0x0003e4000c101d34 */
.L_x_13258:
[----:B------:R-:W-:Y:S05]  /*11750*/  BSYNC B0 ;  /* 0x0000000000007941 */ /* 0x000fea0003800000 */
.L_x_13254:
[----:B------:R-:W-:Y:S02]  /*11760*/  ULDC UR4, c[0x0][0xc3c] ;  /* 0x00030f0000047ab9 */ /* 0x000fe40000000800 */
[----:B------:R-:W-:-:S06]  /*11770*/  UISETP.GE.AND UP0, UPT, UR6, UR4, UPT ;  /* 0x000000040600728c */ /* 0x000fcc000bf06270 */
[----:B------:R-:W-:-:S13]  /*11780*/  PLOP3.LUT P0, PT, PT, PT, UP0, 0x80, 0x0 ;  /* 0x000000000000781c */ /* 0x000fda0003f0f008 */
[----:B------:R-:W-:Y:S05]  /*11790*/  @!P0 BRA `(.L_x_13264) ;  /* 0xfffffef400dc8947 */ /* 0x000fea000383ffff */
[----:B------:R-:W-:Y:S05]  /*117a0*/  EXIT ;  /* 0x000000000000794d */ /* 0x000fea0003800000 */
.L_x_13171:
        /* <DEDUP_REMOVED lines=18> */
.L_x_13265:
        /* <DEDUP_REMOVED lines=44> */
.L_x_13269:
        /* <DEDUP_REMOVED lines=37> */
.L_x_13267:
        /* <DEDUP_REMOVED lines=13> */
.L_x_13270:
        /* <DEDUP_REMOVED lines=62> */
.L_x_13271:
        /* <DEDUP_REMOVED lines=62> */
.L_x_13272:
[----:B------:R-:W-:-:S05]  /*12670*/  LOP3.LUT R2, RZ, R2, RZ, 0x33, !PT ;  /* 0x00000002ff027212 */ /* 0x000fca00078e33ff */
[----:B------:R-:W-:Y:S01]  /*12680*/  IMAD.IADD R25, R25, 0x1, R2 ;  /* 0x0000000119197824 */ /* 0x000fe200078e0202 */
[----:B------:R-:W-:Y:S06]  /*12690*/  BRA `(.L_x_13273) ;  /* 0x00000000000c7947 */ /* 0x000fec0003800000 */
.L_x_13268:
[----:B------:R-:W-:Y:S02]  /*126a0*/  IMAD.MOV.U32 R25, RZ, RZ, RZ ;  /* 0x000000ffff197224 */ /* 0x000fe400078e00ff */
[----:B------:R-:W-:Y:S02]  /*126b0*/  IMAD.U32 R24, RZ, RZ, UR6 ;  /* 0x00000006ff187e24 */ /* 0x000fe4000f8e00ff */
[----:B------:R-:W-:-:S07]  /*126c0*/  IMAD.MOV.U32 R26, RZ, RZ, RZ ;  /* 0x000000ffff1a7224 */ /* 0x000fce00078e00ff */
.L_x_13273:
[----:B------:R-:W-:-:S13]  /*126d0*/  ISETP.NE.AND P0, PT, R0, RZ, PT ;  /* 0x000000ff0000720c */ /* 0x000fda0003f05270 */
[----:B------:R-:W0:Y:S01]  /*126e0*/  @!P0 S2R R3, SR_CgaCtaId ;  /* 0x0000000000038919 */ /* 0x000e220000008800 */
[----:B------:R-:W-:-:S04]  /*126f0*/  @!P0 MOV R0, 0x400 ;  /* 0x0000040000008802 */ /* 0x000fc80000000f00 */
[----:B0-----:R-:W-:-:S05]  /*12700*/  @!P0 LEA R0, R3, R0, 0x18 ;  /* 0x0000000003008211 */ /* 0x001fca00078ec0ff */
[----:B------:R2:W-:Y:S01]  /*12710*/  @!P0 STS.128 [R0+0x168d0], R24 ;  /* 0x0168d01800008388 */ /* 0x0005e20000000c00 */
[----:B------:R-:W-:Y:S06]  /*12720*/  BAR.ARV 0x5, 0x200 ;  /* 0x0148000000007b1d */ /* 0x000fec0000002000 */
.L_x_13266:
        /* <DEDUP_REMOVED lines=20> */
[----:B0-----:R-:W-:Y:S02]  /*12870*/  LOP3.LUT R2, R0, 0x1f8, RZ, 0xc0, !PT ;  /* 0x000001f800027812 */ /* 0x001fe400078ec0ff */
[----:B------:R-:W-:Y:S02]  /*12880*/  SHF.R.U32.HI R4, RZ, 0x3, R4 ;  /* 0x00000003ff047819 */ /* 0x000fe40000011604 */
[----:B------:R-:W-:-:S04]  /*12890*/  LOP3.LUT R2, R2, 0x38, R5, 0x78, !PT ;  /* 0x0000003802027812 */ /* 0x000fc800078e7805 */
[----:B------:R-:W-:Y:S01]  /*128a0*/  LOP3.LUT R2, R2, 0x200, R3, 0xf8, !PT ;  /* 0x0000020002027812 */ /* 0x000fe200078ef803 */
[----:B------:R-:W-:-:S04]  /*128b0*/  IMAD.SHL.U32 R3, R5, 0x10, RZ ;  /* 0x0000001005037824 */ /* 0x000fc800078e00ff */
[----:B------:R-:W-:Y:S01]  /*128c0*/  IMAD R0, R2, 0x2, R17 ;  /* 0x0000000202007824 */ /* 0x000fe200078e0211 */
[----:B------:R-:W-:-:S04]  /*128d0*/  LOP3.LUT R3, R4, 0x70, R3, 0xf8, !PT ;  /* 0x0000007004037812 */ /* 0x000fc800078ef803 */
[----:B------:R4:W-:Y:S03]  /*128e0*/  STL [R1+0x4], R0 ;  /* 0x0000040001007387 */ /* 0x0009e60000100800 */
.L_x_13374:
[----:B------:R-:W-:Y:S05]  /*128f0*/  YIELD ;  /* 0x0000000000007946 */ /* 0x000fea0003800000 */
[----:B------:R-:W-:Y:S01]  /*12900*/  ULDC.64 UR4, c[0x0][0xa28] ;  /* 0x00028a0000047ab9 */ /* 0x000fe20000000a00 */
[----:B------:R-:W-:Y:S02]  /*12910*/  CS2R R8, SRZ ;  /* 0x0000000000087805 */ /* 0x000fe4000001ff00 */
[----:B------:R-:W-:Y:S01]  /*12920*/  ISETP.NE.U32.AND P0, PT, RZ, UR4, PT ;  /* 0x00000004ff007c0c */ /* 0x000fe2000bf05070 */
[----:B01----:R-:W0:Y:S01]  /*12930*/  LDC.64 R4, c[0x0][0xa00] ;  /* 0x00028000ff047b82 */ /* 0x003e220000000a00 */
[----:B----4-:R-:W-:Y:S01]  /*12940*/  IMAD.MOV.U32 R0, RZ, RZ, RZ ;  /* 0x000000ffff007224 */ /* 0x010fe200078e00ff */
[----:B------:R-:W-:Y:S01]  /*12950*/  ULDC.64 UR6, c[0x0][0xa08] ;  /* 0x0002820000067ab9 */ /* 0x000fe20000000a00 */
[----:B------:R-:W-:Y:S01]  /*12960*/  ISETP.NE.AND.EX P0, PT, RZ, UR5, PT, P0 ;  /* 0x00000005ff007c0c */ /* 0x000fe2000bf05300 */
[----:B------:R-:W-:-:S12]  /*12970*/  ULDC.64 UR4, c[0x0][0xa18] ;  /* 0x0002860000047ab9 */ /* 0x000fd80000000a00 */
[----:B------:R-:W1:Y:S02]  /*12980*/  @P0 LDC.64 R2, c[0x0][0xa28] ;  /* 0x00028a00ff020b82 */ /* 0x000e640000000a00 */
        /* <DEDUP_REMOVED lines=15> */
[----:B------:R0:W5:Y:S01]  /*12a80*/  @P1 LDG.E R9, desc[UR52][R2.64] ;  /* 0x0000003402091981 */ /* 0x000162000c1e1900 */
[----:B-1----:R-:W-:-:S03]  /*12a90*/  @P2 IMAD.WIDE R6, R27, 0x4, R6 ;  /* 0x000000041b062825 */ /* 0x002fc600078e0206 */
        /* <DEDUP_REMOVED lines=8> */
[----:B------:R-:W-:-:S04]  /*12b20*/  USEL UR4, UR4, 0x1, UP0 ;  /* 0x0000000104047887 */ /* 0x000fc80008000000 */
[----:B------:R-:W-:-:S06]  /*12b30*/  UIMAD UR4, UR4, UR5, URZ ;  /* 0x00000005040472a4 */ /* 0x000fcc000f8e023f */
[----:B------:R-:W-:Y:S01]  /*12b40*/  IMAD.U32 R11, RZ, RZ, UR4 ;  /* 0x00000004ff0b7e24 */ /* 0x000fe2000f8e00ff */
        /* <DEDUP_REMOVED lines=8> */
.L_x_13275:
        /* <DEDUP_REMOVED lines=14> */
.L_x_13276:
[----:B------:R-:W-:Y:S05]  /*12cb0*/  @!P1 BRA `(.L_x_13277) ;  /* 0x00000000000c9947 */ /* 0x000fea0003800000 */
[----:B------:R-:W2:Y:S04]  /*12cc0*/  LDG.E R4, desc[UR52][R2.64] ;  /* 0x0000003402047981 */ /* 0x000ea8000c1e1900 */
[----:B------:R-:W2:Y:S02]  /*12cd0*/  LDG.E R11, desc[UR52][R2.64+0x4] ;  /* 0x00000434020b7981 */ /* 0x000ea4000c1e1900 */
[----:B--2---:R-:W-:-:S07]  /*12ce0*/  IMAD.IADD R11, R11, 0x1, -R4 ;  /* 0x000000010b0b7824 */ /* 0x004fce00078e0a04 */
.L_x_13277:
[----:B0-----:R-:W0:Y:S01]  /*12cf0*/  LDC R2, c[0x0][0x448] ;  /* 0x00011200ff027b82 */ /* 0x001e220000000800 */
[----:B------:R-:W-:Y:S02]  /*12d00*/  IMAD R12, R25, 0xc0, RZ ;  /* 0x000000c0190c7824 */ /* 0x000fe400078e02ff */
[----:B-----5:R-:W-:Y:S02]  /*12d10*/  IMAD.IADD R8, R11, 0x1, -R8 ;  /* 0x000000010b087824 */ /* 0x020fe400078e0a08 */
[----:B------:R-:W-:Y:S01]  /*12d20*/  VIADD R5, R12, 0xbf ;  /* 0x000000bf0c057836 */ /* 0x000fe20000000000 */
[----:B------:R2:W-:Y:S01]  /*12d30*/  STL [R1+0x8], R12 ;  /* 0x0000080c01007387 */ /* 0x0005e20000100800 */
[----:B0-----:R-:W-:Y:S02]  /*12d40*/  ISETP.NE.AND P1, PT, R2, 0x1, PT ;  /* 0x000000010200780c */ /* 0x001fe40003f25270 */
[----:B------:R-:W0:Y:S11]  /*12d50*/  LDC.64 R2, c[0x0][0x9e0] ;  /* 0x00027800ff027b82 */ /* 0x000e360000000a00 */
[----:B------:R-:W3:Y:S08]  /*12d60*/  @P1 LDC R6, c[0x0][0x44c] ;  /* 0x00011300ff061b82 */ /* 0x000ef00000000800 */
[----:B------:R-:W4:Y:S01]  /*12d70*/  @P1 LDC R4, c[0x0][0x450] ;  /* 0x00011400ff041b82 */ /* 0x000f220000000800 */
[----:B0-----:R-:W-:Y:S01]  /*12d80*/  ISETP.GE.AND P2, PT, R3, 0x1, PT ;  /* 0x000000010300780c */ /* 0x001fe20003f46270 */
[----:B---3--:R-:W-:Y:S01]  /*12d90*/  @P1 IMAD.HI.U32 R7, R5, R6, RZ ;  /* 0x0000000605071227 */ /* 0x008fe200078e00ff */
[----:B------:R-:W-:-:S04]  /*12da0*/  IADD3 R6, R8, 0x1, -R10 ;  /* 0x0000000108067810 */ /* 0x000fc80007ffe80a */
[----:B----4-:R-:W-:Y:S01]  /*12db0*/  @P1 SHF.R.U32.HI R5, RZ, R4, R7 ;  /* 0x00000004ff051219 */ /* 0x010fe20000011607 */
[----:B------:R-:W-:-:S05]  /*12dc0*/  VIADD R4, R8, 0x7f ;  /* 0x0000007f08047836 */ /* 0x000fca0000000000 */
[----:B------:R-:W-:-:S04]  /*12dd0*/  SHF.R.S32.HI R7, RZ, 0x1f, R4 ;  /* 0x0000001fff077819 */ /* 0x000fc80000011404 */
[----:B------:R-:W-:Y:S01]  /*12de0*/  LEA.HI R4, R7, R4, RZ, 0x7 ;  /* 0x0000000407047211 */ /* 0x000fe200078f38ff */
[----:B------:R-:W-:-:S03]  /*12df0*/  IMAD.IADD R7, R6, 0x1, R5 ;  /* 0x0000000106077824 */ /* 0x000fc600078e0205 */
[----:B------:R-:W-:Y:S01]  /*12e00*/  SHF.R.S32.HI R9, RZ, 0x7, R4 ;  /* 0x00000007ff097819 */ /* 0x000fe20000011404 */
[----:B------:R-:W-:-:S04]  /*12e10*/  IMAD.IADD R2, R7, 0x1, R2 ;  /* 0x0000000107027824 */ /* 0x000fc800078e0202 */
[----:B------:R2:W-:Y:S01]  /*12e20*/  STL [R1+0x40], R9 ;  /* 0x0000400901007387 */ /* 0x0005e20000100800 */
[----:B------:R-:W-:Y:S05]  /*12e30*/  @!P2 BRA `(.L_x_13278) ;  /* 0x000000000048a947 */ /* 0x000fea0003800000 */
        /* <DEDUP_REMOVED lines=11> */
.L_x_13280:
[----:B------:R-:W-:-:S13]  /*12ef0*/  ISETP.NE.AND P0, PT, R3, 0x1, PT ;  /* 0x000000010300780c */ /* 0x000fda0003f05270 */
[----:B------:R-:W0:Y:S02]  /*12f00*/  @P0 LDC.64 R4, c[0x0][0x9e8] ;  /* 0x00027a00ff040b82 */ /* 0x000e240000000a00 */
[----:B0-----:R-:W-:-:S05]  /*12f10*/  @P0 IMAD.HI.U32 R4, R6, R4, RZ ;  /* 0x0000000406040227 */ /* 0x001fca00078e00ff */
[----:B------:R-:W-:-:S07]  /*12f20*/  @P0 SHF.R.U32.HI R6, RZ, R5, R4 ;  /* 0x00000005ff060219 */ /* 0x000fce0000011604 */
.L_x_13281:
[----:B------:R-:W-:Y:S05]  /*12f30*/  BSYNC B0 ;  /* 0x0000000000007941 */ /* 0x000fea0003800000 */
.L_x_13279:
[----:B------:R-:W-:-:S05]  /*12f40*/  IMAD R5, R6, R3, R3 ;  /* 0x0000000306057224 */ /* 0x000fca00078e0203 */
[----:B------:R-:W-:-:S07]  /*12f50*/  VIMNMX R2, R2, R5, PT ;  /* 0x0000000502027248 */ /* 0x000fce0003fe0100 */
.L_x_13278:
[----:B------:R-:W0:Y:S01]  /*12f60*/  @P1 LDC R4, c[0x0][0x44c] ;  /* 0x00011300ff041b82 */ /* 0x000e220000000800 */
[----:B------:R-:W-:Y:S01]  /*12f70*/  VIADD R2, R2, 0x7f ;  /* 0x0000007f02027836 */ /* 0x000fe20000000000 */
[----:B------:R-:W-:Y:S01]  /*12f80*/  ULDC UR4, c[0x0][0x9dc] ;  /* 0x0002770000047ab9 */ /* 0x000fe20000000800 */
[----:B------:R-:W-:-:S05]  /*12f90*/  IMAD.MOV.U32 R5, RZ, RZ, R12 ;  /* 0x000000ffff057224 */ /* 0x000fca00078e000c */
[----:B------:R-:W3:Y:S01]  /*12fa0*/  @P1 LDC R7, c[0x0][0x450] ;  /* 0x00011400ff071b82 */ /* 0x000ee20000000800 */
[----:B0-----:R-:W-:-:S05]  /*12fb0*/  @P1 IMAD.HI.U32 R4, R12, R4, RZ ;  /* 0x000000040c041227 */ /* 0x001fca00078e00ff */
[----:B---3--:R-:W-:Y:S02]  /*12fc0*/  @P1 SHF.R.U32.HI R5, RZ, R7, R4 ;  /* 0x00000007ff051219 */ /* 0x008fe40000011604 */
[----:B------:R-:W-:Y:S02]  /*12fd0*/  SHF.R.S32.HI R7, RZ, 0x1f, R2 ;  /* 0x0000001fff077819 */ /* 0x000fe40000011402 */
[----:B------:R-:W-:Y:S02]  /*12fe0*/  IADD3 R8, R5, R8, -R10 ;  /* 0x0000000805087210 */ /* 0x000fe40007ffe80a */
[----:B------:R-:W-:-:S04]  /*12ff0*/  LEA.HI R7, R7, R2, RZ, 0x7 ;  /* 0x0000000207077211 */ /* 0x000fc800078f38ff */
[----:B------:R-:W-:-:S04]  /*13000*/  SHF.R.S32.HI R2, RZ, 0x7, R7 ;  /* 0x00000007ff027819 */ /* 0x000fc80000011407 */
[----:B------:R-:W-:Y:S01]  /*13010*/  VIMNMX R6, R9, R2, PT ;  /* 0x0000000209067248 */ /* 0x000fe20003fe0100 */
[----:B------:R0:W-:Y:S02]  /*13020*/  STL [R1+0x3c], R2 ;  /* 0x00003c0201007387 */ /* 0x0001e40000100800 */
[----:B0-----:R-:W-:Y:S01]  /*13030*/  VIADD R2, R8, -UR4 ;  /* 0x8000000408027c36 */ /* 0x001fe20008000000 */
        /* <DEDUP_REMOVED lines=12> */
.L_x_13284:
[----:B------:R-:W-:-:S13]  /*13100*/  ISETP.NE.AND P0, PT, R3, 0x1, PT ;  /* 0x000000010300780c */ /* 0x000fda0003f05270 */
[----:B------:R-:W0:Y:S02]  /*13110*/  @P0 LDC.64 R4, c[0x0][0x9e8] ;  /* 0x00027a00ff040b82 */ /* 0x000e240000000a00 */
[----:B0-----:R-:W-:-:S05]  /*13120*/  @P0 IMAD.HI.U32 R4, R7, R4, RZ ;  /* 0x0000000407040227 */ /* 0x001fca00078e00ff */
[----:B------:R-:W-:-:S07]  /*13130*/  @P0 SHF.R.U32.HI R7, RZ, R5, R4 ;  /* 0x00000005ff070219 */ /* 0x000fce0000011604 */
.L_x_13285:
[----:B------:R-:W-:Y:S05]  /*13140*/  BSYNC B0 ;  /* 0x0000000000007941 */ /* 0x000fea0003800000 */
.L_x_13283:
[----:B------:R-:W-:-:S05]  /*13150*/  IMAD R3, R7, R3, RZ ;  /* 0x0000000307037224 */ /* 0x000fca00078e02ff */
[----:B------:R-:W-:-:S07]  /*13160*/  VIMNMX R2, R2, R3, !PT ;  /* 0x0000000302027248 */ /* 0x000fce0007fe0100 */
.L_x_13282:
[----:B------:R-:W-:Y:S01]  /*13170*/  SHF.R.S32.HI R3, RZ, 0x1f, R2 ;  /* 0x0000001fff037819 */ /* 0x000fe20000011402 */
[----:B------:R-:W-:Y:S01]  /*13180*/  IMAD.MOV.U32 R5, RZ, RZ, RZ ;  /* 0x000000ffff057224 */ /* 0x000fe200078e00ff */
[----:B------:R-:W-:Y:S01]  /*13190*/  SHF.R.U32.HI R4, RZ, 0x10, R0 ;  /* 0x00000010ff047819 */ /* 0x000fe20000011600 */
[----:B------:R-:W-:Y:S01]  /*131a0*/  BSSY B0, `(.L_x_13286) ;  /* 0x0000029000007945 */ /* 0x000fe20003800000 */
[----:B------:R-:W-:Y:S01]  /*131b0*/  LEA.HI R3, R3, R2, RZ, 0x7 ;  /* 0x0000000203037211 */ /* 0x000fe200078f38ff */
[----:B--2---:R-:W-:Y:S01]  /*131c0*/  IMAD.MOV.U32 R12, RZ, RZ, R5 ;  /* 0x000000ffff0c7224 */ /* 0x004fe200078e0005 */
        /* <DEDUP_REMOVED lines=10> */
[-C--:B-1----:R-:W-:Y:S01]  /*13270*/  IABS R0, R4.reuse ;  /* 0x0000000400007213 */ /* 0x082fe20000000000 */
[----:B------:R-:W-:Y:S01]  /*13280*/  IMAD.MOV.U32 R2, RZ, RZ, RZ ;  /* 0x000000ffff027224 */ /* 0x000fe200078e00ff */
[----:B------:R-:W-:Y:S02]  /*13290*/  IABS R7, R4 ;  /* 0x0000000400077213 */ /* 0x000fe40000000000 */
[----:B------:R-:W1:Y:S03]  /*132a0*/  I2F.RP R8, R0 ;  /* 0x0000000000087306 */ /* 0x000e660000209400 */
[----:B------:R-:W-:-:S05]  /*132b0*/  IMAD.MOV R7, RZ, RZ, -R7 ;  /* 0x000000ffff077224 */ /* 0x000fca00078e0a07 */
[----:B-1----:R-:W1:Y:S02]  /*132c0*/  MUFU.RCP R8, R8 ;  /* 0x0000000800087308 */ /* 0x002e640000001000 */
[----:B-1----:R-:W-:-:S06]  /*132d0*/  VIADD R9, R8, 0xffffffe ;  /* 0x0ffffffe08097836 */ /* 0x002fcc0000000000 */
[----:B------:R-:W0:Y:S02]  /*132e0*/  F2I.FTZ.U32.TRUNC.NTZ R3, R9 ;  /* 0x0000000900037305 */ /* 0x000e24000021f000 */
[----:B0-----:R-:W-:-:S04]  /*132f0*/  IMAD.MOV R5, RZ, RZ, -R3 ;  /* 0x000000ffff057224 */ /* 0x001fc800078e0a03 */
[----:B------:R-:W-:-:S04]  /*13300*/  IMAD R5, R5, R0, RZ ;  /* 0x0000000005057224 */ /* 0x000fc800078e02ff */
        /* <DEDUP_REMOVED lines=18> */
.L_x_13287:
[----:B------:R-:W-:Y:S05]  /*13430*/  BSYNC B0 ;  /* 0x0000000000007941 */ /* 0x000fea0003800000 */
.L_x_13286:
        /* <DEDUP_REMOVED lines=14> */
[----:B------:R-:W3:Y:S08]  /*13520*/  FLO.U32 R0, UR4 ;  /* 0x0000000400007d00 */ /* 0x000ef000080e0000 */
[----:B0-----:R-:W4:Y:S01]  /*13530*/  POPC R5, UR4 ;  /* 0x0000000400057d09 */ /* 0x001f220008000000 */
[----:B---3--:R-:W-:-:S13]  /*13540*/  ISETP.EQ.U32.AND P0, PT, R0, R7, PT ;  /* 0x000000070000720c */ /* 0x008fda0003f02070 */
[----:B----4-:R-:W3:Y:S01]  /*13550*/  @P0 ATOMG.E.ADD.STRONG.GPU PT, R3, desc[UR52][R2.64], R5 ;  /* 0x00000005020309a8 */ /* 0x010ee200081ee1f4 */
[----:B-1----:R-:W0:Y:S02]  /*13560*/  S2R R4, SR_LTMASK ;  /* 0x0000000000047919 */ /* 0x002e240000003900 */
[----:B0-----:R-:W-:-:S04]  /*13570*/  LOP3.LUT R4, R4, UR4, RZ, 0xc0, !PT ;  /* 0x0000000404047c12 */ /* 0x001fc8000f8ec0ff */
[----:B------:R-:W0:Y:S01]  /*13580*/  POPC R7, R4 ;  /* 0x0000000400077309 */ /* 0x000e220000000000 */
[----:B---3--:R-:W0:Y:S02]  /*13590*/  SHFL.IDX PT, R0, R3, R0, 0x1f ;  /* 0x00001f0003007589 */ /* 0x008e2400000e0000 */
[----:B0-----:R-:W-:Y:S01]  /*135a0*/  IADD3 R24, R0, UR37, R7 ;  /* 0x0000002500187c10 */ /* 0x001fe2000fffe007 */
[----:B------:R-:W-:Y:S06]  /*135b0*/  BRA `(.L_x_13290) ;  /* 0x0000003000f47947 */ /* 0x000fec0003800000 */
.L_x_13289:
        /* <DEDUP_REMOVED lines=20> */
.L_x_13292:
[----:B------:R-:W-:Y:S05]  /*13700*/  BSYNC B6 ;  /* 0x0000000000067941 */ /* 0x000fea0003800000 */
.L_x_13291:
        /* <DEDUP_REMOVED lines=20> */
.L_x_13295:
        /* <DEDUP_REMOVED lines=15> */
.L_x_13294:
[----:B------:R-:W-:Y:S05]  /*13940*/  BSYNC B6 ;  /* 0x0000000000067941 */ /* 0x000fea0003800000 */
.L_x_13293:
        /* <DEDUP_REMOVED lines=20> */
.L_x_13390:
        /* <DEDUP_REMOVED lines=10> */
.L_x_13393:
        /* <DEDUP_REMOVED lines=21> */
.L_x_13299:
[----:B---3--:R-:W-:Y:S01]  /*13c80*/  IMAD R0, R18, 0x8, R17 ;  /* 0x0000000812007824 */ /* 0x008fe200078e0211 */
[----:B----4-:R-:W-:-:S04]  /*13c90*/  SHF.L.U32 R2, R28, 0x1f, RZ ;  /* 0x0000001f1c027819 */ /* 0x010fc800000006ff */
[----:B------:R-:W3:Y:S02]  /*13ca0*/  SYNCS.PHASECHK.TRANS64.TRYWAIT P0, [R0+URZ+0x16840], R2 ;  /* 0x01684002000075a7 */ /* 0x000ee4000800017f */
[----:B---3--:R-:W-:Y:S05]  /*13cb0*/  @!P0 BRA `(.L_x_13300) ;  /* 0x00000044005c8947 */ /* 0x008fea0003800000 */
.L_x_13394:
        /* <DEDUP_REMOVED lines=11> */
.L_x_13301:
[----:B---3--:R-:W3:Y:S01]  /*13d70*/  LDL.LU R2, [R1] ;  /* 0x0000000001027983 */ /* 0x008ee20000300800 */
        /* <DEDUP_REMOVED lines=13> */
[----:B------:R-:W-:Y:S02]  /*13e50*/  ULEA UR11, UR11, UR4, 0x7 ;  /* 0x000000040b0b7291 */ /* 0x000fe4000f8e383f */
[----:B------:R-:W-:Y:S01]  /*13e60*/  UIADD3 UR8, UR8, 0xe400, URZ ;  /* 0x0000e40008087890 */ /* 0x000fe2000fffe03f */
[----:B------:R-:W-:-:S08]  /*13e70*/  UMOV UR4, 0x0 ;  /* 0x0000000000047882 */ /* 0x000fd00000000000 */
[----:B------:R4:W-:Y:S01]  /*13e80*/  UTMALDG.4D [UR8], [UR6], desc[UR4] ;  /* 0x00000408060075b4 */ /* 0x0009e20008019000 */
[----:B---3--:R-:W-:-:S04]  /*13e90*/  LOP3.LUT R2, R2, 0xfffffffe, RZ, 0xc0, !PT ;  /* 0xfffffffe02027812 */ /* 0x008fc800078ec0ff */
[----:B------:R-:W-:-:S05]  /*13ea0*/  @P0 LOP3.LUT R2, R2, 0x1, RZ, 0xfc, !PT ;  /* 0x0000000102020812 */ /* 0x000fca00078efcff */
[----:B------:R4:W-:Y:S01]  /*13eb0*/  STL [R1], R2 ;  /* 0x0000000201007387 */ /* 0x0009e20000100800 */
[----:B------:R-:W-:Y:S01]  /*13ec0*/  NOP ;  /* 0x0000000000007918 */ /* 0x000fe20000000000 */
.L_x_13297:
        /* <DEDUP_REMOVED lines=39> */
.L_x_13303:
[----:B------:R-:W-:Y:S05]  /*14140*/  BSYNC B6 ;  /* 0x0000000000067941 */ /* 0x000fea0003800000 */
.L_x_13302:
[----:B------:R-:W3:Y:S01]  /*14150*/  LDL.LU R20, [R1+0x30] ;  /* 0x0000300001147983 */ /* 0x000ee20000300800 */
[----:B------:R-:W-:Y:S01]  /*14160*/  ULDC.64 UR6, c[0x0][0x2e0] ;  /* 0x0000b80000067ab9 */ /* 0x000fe20000000a00 */
[----:B------:R-:W1:Y:S01]  /*14170*/  LDC R9, c[0x0][0x448] ;  /* 0x00011200ff097b82 */ /* 0x000e620000000800 */
[----:B------:R-:W-:Y:S01]  /*14180*/  ULDC.64 UR4, c[0x0][0x2d8] ;  /* 0x0000b60000047ab9 */ /* 0x000fe20000000a00 */
[----:B0-----:R-:W3:Y:S01]  /*14190*/  LDL.LU.64 R2, [R1+0x28] ;  /* 0x0000280001027983 */ /* 0x001ee20000300a00 */
[----:B------:R-:W-:-:S03]  /*141a0*/  ULDC.64 UR8, c[0x0][0x280] ;  /* 0x0000a00000087ab9 */ /* 0x000fc60000000a00 */
[----:B------:R-:W4:Y:S04]  /*141b0*/  LDL.LU R21, [R1+0x38] ;  /* 0x0000380001157983 */ /* 0x000f280000300800 */
[----:B------:R-:W4:Y:S04]  /*141c0*/  LDL.LU R4, [R1+0x10] ;  /* 0x0000100001047983 */ /* 0x000f280000300800 */
[----:B--2---:R-:W2:Y:S01]  /*141d0*/  LDL R12, [R1+0x8] ;  /* 0x00000800010c7983 */ /* 0x004ea20000100800 */
[----:B-1----:R-:W-:-:S13]  /*141e0*/  ISETP.NE.AND P1, PT, R9, 0x1, PT ;  /* 0x000000010900780c */ /* 0x002fda0003f25270 */
[----:B------:R-:W0:Y:S08]  /*141f0*/  @P1 LDC R5, c[0x0][0x450] ;  /* 0x00011400ff051b82 */ /* 0x000e300000000800 */
[----:B------:R-:W1:Y:S01]  /*14200*/  @P1 LDC R8, c[0x0][0x450] ;  /* 0x00011400ff081b82 */ /* 0x000e620000000800 */
[----:B---3--:R-:W-:Y:S02]  /*14210*/  IMAD.MOV.U32 R3, RZ, RZ, R20 ;  /* 0x000000ffff037224 */ /* 0x008fe400078e0014 */
[----:B------:R-:W3:Y:S01]  /*14220*/  S2R R20, SR_TID.X ;  /* 0x0000000000147919 */ /* 0x000ee20000002100 */
[----:B----4-:R-:W-:-:S02]  /*14230*/  IMAD R0, R21, UR6, RZ ;  /* 0x0000000615007c24 */ /* 0x010fc4000f8e02ff */
[----:B------:R-:W-:-:S04]  /*14240*/  IMAD.WIDE.U32 R2, R16, UR4, R2 ;  /* 0x0000000410027c25 */ /* 0x000fc8000f8e0002 */
[----:B------:R-:W-:Y:S01]  /*14250*/  IMAD R3, R16, UR5, R3 ;  /* 0x0000000510037c24 */ /* 0x000fe2000f8e0203 */
[----:B------:R-:W-:Y:S01]  /*14260*/  ULDC.64 UR4, c[0x0][0x2d0] ;  /* 0x0000b40000047ab9 */ /* 0x000fe20000000a00 */
[C---:B------:R-:W-:Y:S02]  /*14270*/  IMAD R0, R4.reuse, UR7, R0 ;  /* 0x0000000704007c24 */ /* 0x040fe4000f8e0200 */
[----:B------:R-:W-:Y:S01]  /*14280*/  IMAD.WIDE.U32 R2, R4, UR6, R2 ;  /* 0x0000000604027c25 */ /* 0x000fe2000f8e0002 */
[----:B------:R-:W-:Y:S01]  /*14290*/  ULDC.64 UR6, c[0x0][0x2c8] ;  /* 0x0000b20000067ab9 */ /* 0x000fe20000000a00 */
[----:B------:R-:W4:Y:S02]  /*142a0*/  @P1 LDC R4, c[0x0][0x44c] ;  /* 0x00011300ff041b82 */ /* 0x000f240000000800 */
[----:B------:R-:W-:Y:S01]  /*142b0*/  IMAD.IADD R3, R3, 0x1, R0 ;  /* 0x0000000103037824 */ /* 0x000fe200078e0200 */
[C---:B---3--:R-:W-:Y:S01]  /*142c0*/  LOP3.LUT R21, R20.reuse, 0x7f, RZ, 0xc0, !PT ;  /* 0x0000007f14157812 */ /* 0x048fe200078ec0ff */
[----:B------:R-:W-:-:S03]  /*142d0*/  IMAD.SHL.U32 R20, R20, 0x10, RZ ;  /* 0x0000001014147824 */ /* 0x000fc600078e00ff */
[----:B------:R-:W-:-:S04]  /*142e0*/  SHF.R.U32.HI R21, RZ, 0x3, R21 ;  /* 0x00000003ff157819 */ /* 0x000fc80000011615 */
[----:B------:R-:W-:-:S05]  /*142f0*/  LOP3.LUT R20, R21, 0x70, R20, 0xf8, !PT ;  /* 0x0000007015147812 */ /* 0x000fca00078ef814 */
[----:B--2---:R-:W-:Y:S02]  /*14300*/  IMAD.IADD R6, R20, 0x1, R12 ;  /* 0x0000000114067824 */ /* 0x004fe400078e020c */
[----:B------:R2:W5:Y:S02]  /*14310*/  LDL R20, [R1+0x4] ;  /* 0x0000040001147983 */ /* 0x0005640000100800 */
[----:B----4-:R-:W-:Y:S01]  /*14320*/  @P1 IMAD.HI.U32 R0, R6, R4, RZ ;  /* 0x0000000406001227 */ /* 0x010fe200078e00ff */
[----:B------:R-:W3:Y:S03]  /*14330*/  S2R R10, SR_TID.X ;  /* 0x00000000000a7919 */ /* 0x000ee60000002100 */
[----:B------:R-:W-:Y:S01]  /*14340*/  IMAD.MOV.U32 R4, RZ, RZ, R6 ;  /* 0x000000ffff047224 */ /* 0x000fe200078e0006 */
[----:B0-----:R-:W-:-:S04]  /*14350*/  @P1 SHF.R.U32.HI R4, RZ, R5, R0 ;  /* 0x00000005ff041219 */ /* 0x001fc80000011600 */
        /* <DEDUP_REMOVED lines=9> */
[----:B------:R-:W-:Y:S02]  /*143f0*/  IMAD R7, R7, UR6, RZ ;  /* 0x0000000607077c24 */ /* 0x000fe4000f8e02ff */
[----:B---3--:R-:W-:Y:S02]  /*14400*/  IMAD.SHL.U32 R21, R10, 0x8, RZ ;  /* 0x000000080a157824 */ /* 0x008fe400078e00ff */
[----:B------:R-:W-:Y:S01]  /*14410*/  IMAD R7, R0, UR7, R7 ;  /* 0x0000000700077c24 */ /* 0x000fe2000f8e0207 */
[C---:B------:R-:W-:Y:S02]  /*14420*/  LEA R0, P0, R4.reuse, UR8, 0x1 ;  /* 0x0000000804007c11 */ /* 0x040fe4000f8008ff */
[----:B------:R-:W-:Y:S01]  /*14430*/  LOP3.LUT R21, R21, 0x38, RZ, 0xc0, !PT ;  /* 0x0000003815157812 */ /* 0x000fe200078ec0ff */
[----:B------:R-:W-:Y:S02]  /*14440*/  IMAD.IADD R5, R5, 0x1, R7 ;  /* 0x0000000105057824 */ /* 0x000fe400078e0207 */
[----:B------:R-:W0:Y:S03]  /*14450*/  @P1 LDC R7, c[0x0][0x44c] ;  /* 0x00011300ff071b82 */ /* 0x000e260000000800 */
[----:B------:R-:W-:Y:S01]  /*14460*/  LEA.HI.X R4, R4, UR9, R5, 0x1, P0 ;  /* 0x0000000904047c11 */ /* 0x000fe200080f0c05 */
[----:B------:R-:W-:-:S04]  /*14470*/  VIADD R5, R6, 0x80 ;  /* 0x0000008006057836 */ /* 0x000fc80000000000 */
[----:B------:R-:W-:Y:S02]  /*14480*/  IMAD.MOV.U32 R6, RZ, RZ, R5 ;  /* 0x000000ffff067224 */ /* 0x000fe400078e0005 */
[----:B0-----:R-:W-:-:S05]  /*14490*/  @P1 IMAD.HI.U32 R7, R5, R7, RZ ;  /* 0x0000000705071227 */ /* 0x001fca00078e00ff */
[----:B-1----:R-:W-:-:S05]  /*144a0*/  @P1 SHF.R.U32.HI R6, RZ, R8, R7 ;  /* 0x00000008ff061219 */ /* 0x002fca0000011607 */
        /* <DEDUP_REMOVED lines=9> */
[----:B------:R-:W-:Y:S02]  /*14540*/  UMOV UR4, 0xffffffff ;  /* 0xffffffff00047882 */ /* 0x000fe40000000000 */
[----:B------:R-:W-:Y:S02]  /*14550*/  IMAD.IADD R3, R3, 0x1, R7 ;  /* 0x0000000103037824 */ /* 0x000fe400078e0207 */
[----:B------:R-:W-:-:S02]  /*14560*/  IMAD R6, R6, UR6, RZ ;  /* 0x0000000606067c24 */ /* 0x000fc4000f8e02ff */
[----:B------:R-:W-:-:S04]  /*14570*/  IMAD.WIDE.U32 R2, R5, UR6, R2 ;  /* 0x0000000605027c25 */ /* 0x000fc8000f8e0002 */
[----:B------:R-:W-:Y:S01]  /*14580*/  IMAD R6, R5, UR7, R6 ;  /* 0x0000000705067c24 */ /* 0x000fe2000f8e0206 */
[----:B------:R-:W-:-:S03]  /*14590*/  LEA R5, P1, R2, UR8, 0x1 ;  /* 0x0000000802057c11 */ /* 0x000fc6000f8208ff */
[----:B------:R-:W-:-:S05]  /*145a0*/  IMAD.IADD R6, R3, 0x1, R6 ;  /* 0x0000000103067824 */ /* 0x000fca00078e0206 */
[----:B------:R-:W-:Y:S01]  /*145b0*/  LEA.HI.X R2, R2, UR9, R6, 0x1, P1 ;  /* 0x0000000902027c11 */ /* 0x000fe200088f0c06 */
[----:B--2---:R-:W-:Y:S06]  /*145c0*/  BRA.DIV UR4, `(.L_x_13304) ;  /* 0x0000003e042c7947 */ /* 0x004fec000b800000 */
[----:B------:R-:W0:Y:S02]  /*145d0*/  S2R R7, SR_TID.X ;  /* 0x0000000000077919 */ /* 0x000e240000002100 */
[----:B0-----:R-:W-:Y:S02]  /*145e0*/  LOP3.LUT R8, R7, 0x7f, RZ, 0xc0, !PT ;  /* 0x0000007f07087812 */ /* 0x001fe400078ec0ff */
[----:B------:R-:W2:Y:S04]  /*145f0*/  LDL.LU R7, [R1+0xc] ;  /* 0x00000c0001077983 */ /* 0x000ea80000300800 */
[----:B------:R-:W3:Y:S01]  /*14600*/  LDL.LU R11, [R1+0x8] ;  /* 0x00000800010b7983 */ /* 0x000ee20000300800 */
[----:B------:R-:W-:-:S03]  /*14610*/  SHF.R.U32.HI R10, RZ, 0x3, R8 ;  /* 0x00000003ff0a7819 */ /* 0x000fc60000011608 */
[----:B------:R-:W0:Y:S01]  /*14620*/  SHFL.IDX PT, R8, R0, RZ, 0x181f ;  /* 0x00181fff00087589 */ /* 0x000e2200000e0000 */
[----:B--2---:R-:W-:-:S03]  /*14630*/  IMAD R3, R7, R9, RZ ;  /* 0x0000000907037224 */ /* 0x004fc600078e02ff */
[----:B------:R-:W1:Y:S01]  /*14640*/  SHFL.IDX PT, R7, R4, RZ, 0x181f ;  /* 0x00181fff04077589 */ /* 0x000e6200000e0000 */
[----:B---3--:R-:W-:-:S05]  /*14650*/  IMAD.IADD R6, R10, 0x1, R11 ;  /* 0x000000010a067824 */ /* 0x008fca00078e020b */
[----:B------:R-:W-:-:S13]  /*14660*/  ISETP.GE.AND P1, PT, R6, R3, PT ;  /* 0x000000030600720c */ /* 0x000fda0003f26270 */
[----:B0-----:R-:W-:-:S05]  /*14670*/  @!P1 LEA R8, P2, R21, R8, 0x1 ;  /* 0x0000000815089211 */ /* 0x001fca00078408ff */
[----:B-1----:R-:W-:-:S04]  /*14680*/  @!P1 IMAD.X R7, RZ, RZ, R7, P2 ;  /* 0x000000ffff079224 */ /* 0x002fc800010e0607 */
[----:B------:R-:W-:Y:S02]  /*14690*/  @!P1 IMAD.MOV.U32 R9, RZ, RZ, R7 ;  /* 0x000000ffff099224 */ /* 0x000fe400078e0007 */
[----:B------:R-:W-:-:S03]  /*146a0*/  VIADD R7, R6, 0x10 ;  /* 0x0000001006077836 */ /* 0x000fc60000000000 */
[----:B------:R-:W-:Y:S01]  /*146b0*/  @!PT LDS RZ, [RZ] ;  /* 0x00000000fffff984 */ /* 0x000fe20000000800 */
[----:B-----5:R0:W-:Y:S02]  /*146c0*/  @!P1 LDGSTS.E.BYPASS.LTC128B.128 [R20+0x8400], desc[UR52][R8.64], !P0 ;  /* 0x0840000008149fae */ /* 0x0201e4000c101d74 */
[----:B------:R-:W-:Y:S02]  /*146d0*/  ISETP.GE.AND P1, PT, R7, R3, PT ;  /* 0x000000030700720c */ /* 0x000fe40003f26270 */
[----:B------:R-:W-:Y:S04]  /*146e0*/  SHFL.IDX PT, R7, R4, 0x1, 0x181f ;  /* 0x00381f0004077f89 */ /* 0x000fe800000e0000 */
[----:B0-----:R-:W0:Y:S07]  /*146f0*/  SHFL.IDX PT, R8, R0, 0x1, 0x181f ;  /* 0x00381f0000087f89 */ /* 0x001e2e00000e0000 */
[----:B0-----:R-:W-:-:S05]  /*14700*/  @!P1 LEA R8, P2, R21, R8, 0x1 ;  /* 0x0000000815089211 */ /* 0x001fca00078408ff */
[----:B------:R-:W-:-:S04]  /*14710*/  @!P1 IMAD.X R7, RZ, RZ, R7, P2 ;  /* 0x000000ffff079224 */ /* 0x000fc800010e0607 */
        /* <DEDUP_REMOVED lines=37> */
[----:B------:R-:W-:Y:S04]  /*14970*/  SHFL.IDX PT, R4, R4, 0x7, 0x181f ;  /* 0x00f81f0004047f89 */ /* 0x000fe800000e0000 */
[----:B0-----:R-:W0:Y:S03]  /*14980*/  SHFL.IDX PT, R8, R0, 0x6, 0x181f ;  /* 0x00d81f0000087f89 */ /* 0x001e2600000e0000 */
[----:B0-----:R-:W-:-:S05]  /*14990*/  @!P1 LEA R8, P2, R21, R8, 0x1 ;  /* 0x0000000815089211 */ /* 0x001fca00078408ff */
[----:B------:R-:W-:-:S04]  /*149a0*/  @!P1 IMAD.X R7, RZ, RZ, R7, P2 ;  /* 0x000000ffff079224 */ /* 0x000fc800010e0607 */
[----:B------:R-:W-:Y:S02]  /*149b0*/  @!P1 IMAD.MOV.U32 R9, RZ, RZ, R7 ;  /* 0x000000ffff099224 */ /* 0x000fe400078e0007 */
[----:B------:R-:W-:Y:S04]  /*149c0*/  SHFL.IDX PT, R7, R5, RZ, 0x181f ;  /* 0x00181fff05077589 */ /* 0x000fe800000e0000 */
[----:B------:R0:W-:Y:S04]  /*149d0*/  @!P1 LDGSTS.E.BYPASS.LTC128B.128 [R20+0xb400], desc[UR52][R8.64], !P0 ;  /* 0x0b40000008149fae */ /* 0x0001e8000c101d74 */
[----:B0-----:R0:W1:Y:S02]  /*149e0*/  SHFL.IDX PT, R8, R0, 0x7, 0x181f ;  /* 0x00f81f0000087f89 */ /* 0x00106400000e0000 */
[----:B0-----:R-:W-:-:S05]  /*149f0*/  VIADD R0, R6, 0x80 ;  /* 0x0000008006007836 */ /* 0x001fca0000000000 */
[----:B------:R-:W-:Y:S01]  /*14a00*/  ISETP.GE.AND P2, PT, R0, R3, PT ;  /* 0x000000030000720c */ /* 0x000fe20003f46270 */
[----:B------:R-:W-:-:S05]  /*14a10*/  VIADD R0, R6, 0x70 ;  /* 0x0000007006007836 */ /* 0x000fca0000000000 */
[----:B------:R-:W-:Y:S02]  /*14a20*/  ISETP.GE.AND P1, PT, R0, R3, PT ;  /* 0x000000030000720c */ /* 0x000fe40003f26270 */
[----:B------:R-:W0:Y:S11]  /*14a30*/  SHFL.IDX PT, R0, R2, RZ, 0x181f ;  /* 0x00181fff02007589 */ /* 0x000e3600000e0000 */
[----:B-1----:R-:W-:-:S05]  /*14a40*/  @!P1 LEA R8, P3, R21, R8, 0x1 ;  /* 0x0000000815089211 */ /* 0x002fca00078608ff */
[----:B------:R-:W-:-:S04]  /*14a50*/  @!P1 IMAD.X R4, RZ, RZ, R4, P3 ;  /* 0x000000ffff049224 */ /* 0x000fc800018e0604 */
[----:B------:R-:W-:-:S05]  /*14a60*/  @!P1 IMAD.MOV.U32 R9, RZ, RZ, R4 ;  /* 0x000000ffff099224 */ /* 0x000fca00078e0004 */
[----:B------:R1:W-:Y:S01]  /*14a70*/  @!P1 LDGSTS.E.BYPASS.LTC128B.128 [R20+0xbc00], desc[UR52][R8.64], !P0 ;  /* 0x0bc0000008149fae */ /* 0x0003e2000c101d74 */
[----:B------:R-:W-:-:S05]  /*14a80*/  @!P2 LEA R7, P1, R21, R7, 0x1 ;  /* 0x000000071507a211 */ /* 0x000fca00078208ff */
[----:B0-----:R-:W-:Y:S02]  /*14a90*/  @!P2 IMAD.X R0, RZ, RZ, R0, P1 ;  /* 0x000000ffff00a224 */ /* 0x001fe400008e0600 */
[----:B-1----:R-:W-:Y:S02]  /*14aa0*/  @!P2 IMAD.MOV.U32 R8, RZ, RZ, R7 ;  /* 0x000000ffff08a224 */ /* 0x002fe400078e0007 */
        /* <DEDUP_REMOVED lines=20> */
.L_x_13419:
[----:B------:R-:W-:Y:S02]  /*14bf0*/  VIADD R6, R6, 0xb0 ;  /* 0x000000b006067836 */ /* 0x000fe40000000000 */
[----:B0-----:R-:W-:-:S03]  /*14c00*/  VIADD R8, R17, 0x16800 ;  /* 0x0001680011087836 */ /* 0x001fc60000000000 */
[----:B------:R-:W-:-:S13]  /*14c10*/  ISETP.GE.AND P1, PT, R6, R3, PT ;  /* 0x000000030600720c */ /* 0x000fda0003f26270 */
[----:B--2---:R-:W-:-:S05]  /*14c20*/  @!P1 LEA R2, P2, R21, R2, 0x1 ;  /* 0x0000000215029211 */ /* 0x004fca00078408ff */
[----:B-1----:R-:W-:-:S05]  /*14c30*/  @!P1 IMAD.X R3, RZ, RZ, R0, P2 ;  /* 0x000000ffff039224 */ /* 0x002fca00010e0600 */
[----:B------:R-:W-:Y:S01]  /*14c40*/  @!PT LDS RZ, [RZ] ;  /* 0x00000000fffff984 */ /* 0x000fe20000000800 */
[----:B------:R-:W-:Y:S01]  /*14c50*/  @!PT LDS RZ, [RZ] ;  /* 0x00000000fffff984 */ /* 0x000fe20000000800 */
[----:B------:R-:W-:Y:S01]  /*14c60*/  @!PT LDS RZ, [RZ] ;  /* 0x00000000fffff984 */ /* 0x000fe20000000800 */
[----:B------:R0:W-:Y:S01]  /*14c70*/  @!P1 LDGSTS.E.BYPASS.LTC128B.128 [R20+0xdc00], desc[UR52][R2.64], !P0 ;  /* 0x0dc0000002149fae */ /* 0x0001e2000c101d74 */
[----:B------:R-:W-:Y:S01]  /*14c80*/  PLOP3.LUT P0, PT, PT, PT, PT, 0x80, 0x0 ;  /* 0x000000000000781c */ /* 0x000fe20003f0f070 */
[----:B------:R-:W-:-:S12]  /*14c90*/  NOP ;  /* 0x0000000000007918 */ /* 0x000fd80000000000 */
.L_x_13305:
        /* <DEDUP_REMOVED lines=18> */
.L_x_13420:
[----:B------:R-:W-:Y:S05]  /*14dc0*/  BSYNC B0 ;  /* 0x0000000000007941 */ /* 0x000fea0003800000 */
.L_x_13306:
        /* <DEDUP_REMOVED lines=56> */
.L_x_13314:
[----:B------:R-:W-:Y:S01]  /*15150*/  IMAD R2, R7, 0x8, R17 ;  /* 0x0000000807027824 */ /* 0x000fe200078e0211 */
[----:B------:R-:W-:Y:S01]  /*15160*/  SHF.L.U32 R3, R9, 0x1f, RZ ;  /* 0x0000001f09037819 */ /* 0x000fe200000006ff */
[----:B------:R-:W-:Y:S03]  /*15170*/  BSSY B3, `(.L_x_13315) ;  /* 0x0000003000037945 */ /* 0x000fe60003800000 */
[----:B------:R-:W1:Y:S02]  /*15180*/  SYNCS.PHASECHK.TRANS64.TRYWAIT P0, [R2+URZ+0x16840], R3 ;  /* 0x01684003020075a7 */ /* 0x000e64000800017f */
[----:B-1----:R-:W-:Y:S05]  /*15190*/  @!P0 BRA `(.L_x_13316) ;  /* 0x00000040000c8947 */ /* 0x002fea0003800000 */
.L_x_13421:
[----:B------:R-:W-:Y:S05]  /*151a0*/  BSYNC B3 ;  /* 0x0000000000037941 */ /* 0x000fea0003800000 */
.L_x_13315:
        /* <DEDUP_REMOVED lines=12> */
.L_x_13318:
[----:B------:R-:W-:Y:S05]  /*15270*/  BSYNC B3 ;  /* 0x0000000000037941 */ /* 0x000fea0003800000 */
.L_x_13317:
        /* <DEDUP_REMOVED lines=11> */
.L_x_13319:
        /* <DEDUP_REMOVED lines=15> */
.L_x_13422:
[----:B------:R-:W-:Y:S05]  /*15420*/  BSYNC B3 ;  /* 0x0000000000037941 */ /* 0x000fea0003800000 */
.L_x_13320:
        /* <DEDUP_REMOVED lines=12> */
.L_x_13323:
[----:B------:R-:W-:Y:S05]  /*154f0*/  BSYNC B3 ;  /* 0x0000000000037941 */ /* 0x000fea0003800000 */
.L_x_13322:
        /* <DEDUP_REMOVED lines=11> */
.L_x_13324:
        /* <DEDUP_REMOVED lines=12> */
.L_x_13313:
[----:B------:R-:W-:Y:S05]  /*15670*/  BSYNC B1 ;  /* 0x0000000000017941 */ /* 0x000fea0003800000 */
.L_x_13312:
[----:B------:R-:W2:Y:S01]  /*15680*/  LDL.LU R0, [R1+0x1c] ;  /* 0x00001c0001007983 */ /* 0x000ea20000300800 */
[----:B------:R-:W-:Y:S02]  /*15690*/  IMAD.MOV.U32 R18, RZ, RZ, R7 ;  /* 0x000000ffff127224 */ /* 0x000fe400078e0007 */
[----:B------:R-:W-:Y:S02]  /*156a0*/  IMAD.MOV.U32 R28, RZ, RZ, R9 ;  /* 0x000000ffff1c7224 */ /* 0x000fe400078e0009 */
[----:B--2---:R-:W-:-:S07]  /*156b0*/  VIADD R0, R0, 0xfffffffd ;  /* 0xfffffffd00007836 */ /* 0x004fce0000000000 */
.L_x_13311:
[----:B------:R-:W-:Y:S05]  /*156c0*/  BSYNC B2 ;  /* 0x0000000000027941 */ /* 0x000fea0003800000 */
.L_x_13310:
[----:B------:R-:W-:-:S05]  /*156d0*/  VIADD R3, R10, 0xfffffffe ;  /* 0xfffffffe0a037836 */ /* 0x000fca0000000000 */
[----:B------:R-:W-:-:S13]  /*156e0*/  ISETP.NE.AND P0, PT, R3, R6, PT ;  /* 0x000000060300720c */ /* 0x000fda0003f05270 */
[----:B------:R-:W-:Y:S05]  /*156f0*/  @!P0 BRA `(.L_x_13309) ;  /* 0x0000000c009c8947 */ /* 0x000fea0003800000 */
[----:B------:R-:W-:-:S07]  /*15700*/  IMAD.MOV.U32 R4, RZ, RZ, R19 ;  /* 0x000000ffff047224 */ /* 0x000fce00078e0013 */
.L_x_13351:
        /* <DEDUP_REMOVED lines=32> */
.L_x_13327:
[----:B------:R-:W-:Y:S01]  /*15910*/  IMAD R2, R6, 0x8, R17 ;  /* 0x0000000806027824 */ /* 0x000fe200078e0211 */
[----:B------:R-:W-:Y:S01]  /*15920*/  SHF.L.U32 R3, R7, 0x1f, RZ ;  /* 0x0000001f07037819 */ /* 0x000fe200000006ff */
[----:B------:R-:W-:Y:S03]  /*15930*/  BSSY B2, `(.L_x_13328) ;  /* 0x0000003000027945 */ /* 0x000fe60003800000 */
[----:B------:R-:W1:Y:S02]  /*15940*/  SYNCS.PHASECHK.TRANS64.TRYWAIT P0, [R2+URZ+0x16840], R3 ;  /* 0x01684003020075a7 */ /* 0x000e64000800017f */
[----:B-1----:R-:W-:Y:S05]  /*15950*/  @!P0 BRA `(.L_x_13329) ;  /* 0x0000003800448947 */ /* 0x002fea0003800000 */
.L_x_13423:
[----:B------:R-:W-:Y:S05]  /*15960*/  BSYNC B2 ;  /* 0x0000000000027941 */ /* 0x000fea0003800000 */
.L_x_13328:
        /* <DEDUP_REMOVED lines=12> */
.L_x_13331:
[----:B------:R-:W-:Y:S05]  /*15a30*/  BSYNC B2 ;  /* 0x0000000000027941 */ /* 0x000fea0003800000 */
.L_x_13330:
        /* <DEDUP_REMOVED lines=11> */
.L_x_13332:
        /* <DEDUP_REMOVED lines=15> */
.L_x_13424:
[----:B------:R-:W-:Y:S05]  /*15be0*/  BSYNC B2 ;  /* 0x0000000000027941 */ /* 0x000fea0003800000 */
.L_x_13333:
[----:B------:R-:W-:Y:S01]  /*15bf0*/  BSSY B2, `(.L_x_13335) ;  /* 0x000000b000027945 */ /* 0x000fe20003800000 */
[----:B------:R-:W-:Y:S02]  /*15c00*/  IMAD.MOV.U32 R2, RZ, RZ, 0x0 ;  /* 0x00000000ff027424 */ /* 0x000fe400078e00ff */
[----:B0-----:R-:W-:Y:S01]  /*15c10*/  IMAD.MOV.U32 R3, RZ, RZ, 0x14f00000 ;  /* 0x14f00000ff037424 */ /* 0x001fe200078e00ff */
        /* <DEDUP_REMOVED lines=8> */
.L_x_13336:
[----:B------:R-:W-:Y:S05]  /*15ca0*/  BSYNC B2 ;  /* 0x0000000000027941 */ /* 0x000fea0003800000 */
.L_x_13335:
        /* <DEDUP_REMOVED lines=10> */
.L_x_13337:
        /* <DEDUP_REMOVED lines=12> */
.L_x_13326:
[----:B------:R-:W-:Y:S05]  /*15e10*/  BSYNC B1 ;  /* 0x0000000000017941 */ /* 0x000fea0003800000 */
.L_x_13325:
        /* <DEDUP_REMOVED lines=32> */
.L_x_13340:
[----:B------:R-:W-:Y:S01]  /*16020*/  IMAD R2, R18, 0x8, R17 ;  /* 0x0000000812027824 */ /* 0x000fe200078e0211 */
[----:B------:R-:W-:Y:S01]  /*16030*/  SHF.L.U32 R3, R28, 0x1f, RZ ;  /* 0x0000001f1c037819 */ /* 0x000fe200000006ff */
[----:B------:R-:W-:Y:S03]  /*16040*/  BSSY B2, `(.L_x_13341) ;  /* 0x0000003000027945 */ /* 0x000fe60003800000 */
[----:B------:R-:W1:Y:S02]  /*16050*/  SYNCS.PHASECHK.TRANS64.TRYWAIT P0, [R2+URZ+0x16840], R3 ;  /* 0x01684003020075a7 */ /* 0x000e64000800017f */
[----:B-1----:R-:W-:Y:S05]  /*16060*/  @!P0 BRA `(.L_x_13342) ;  /* 0x0000003000a88947 */ /* 0x002fea0003800000 */
.L_x_13425:
[----:B------:R-:W-:Y:S05]  /*16070*/  BSYNC B2 ;  /* 0x0000000000027941 */ /* 0x000fea0003800000 */
.L_x_13341:
        /* <DEDUP_REMOVED lines=12> */
.L_x_13344:
[----:B------:R-:W-:Y:S05]  /*16140*/  BSYNC B2 ;  /* 0x0000000000027941 */ /* 0x000fea0003800000 */
.L_x_13343:
        /* <DEDUP_REMOVED lines=8> */
[----:B------:R-:W-:Y:S01]  /*161d0*/  VIADD R3, R3, 0x30 ;  /* 0x0000003003037836 */ /* 0x000fe20000000000 */
[----:B------:R-:W-:Y:S01]  /*161e0*/  UMOV UR6, 0x0 ;  /* 0x0000000000067882 */ /* 0x000fe20000000000 */
[----:B------:R-:W-:Y:S01]  /*161f0*/  IMAD R11, R10, 0x80, R26 ;  /* 0x000000800a0b7824 */ /* 0x000fe200078e021a */
[----:B------:R-:W-:-:S09]  /*16200*/  UMOV UR7, 0x14f00000 ;  /* 0x14f0000000077882 */ /* 0x000fd20000000000 */
.L_x_13345:
        /* <DEDUP_REMOVED lines=15> */
.L_x_13426:
[----:B------:R-:W-:Y:S05]  /*16300*/  BSYNC B2 ;  /* 0x0000000000027941 */ /* 0x000fea0003800000 */
.L_x_13346:
        /* <DEDUP_REMOVED lines=11> */
.L_x_13349:
[----:B------:R-:W-:Y:S05]  /*163c0*/  BSYNC B2 ;  /* 0x0000000000027941 */ /* 0x000fea0003800000 */
.L_x_13348:
        /* <DEDUP_REMOVED lines=10> */
.L_x_13350:
        /* <DEDUP_REMOVED lines=12> */
.L_x_13339:
[----:B------:R-:W-:Y:S05]  /*16530*/  BSYNC B1 ;  /* 0x0000000000017941 */ /* 0x000fea0003800000 */
.L_x_13338:
[----:B------:R-:W-:Y:S01]  /*16540*/  ISETP.GT.AND P0, PT, R9, R29, PT ;  /* 0x0000001d0900720c */ /* 0x000fe20003f04270 */
[----:B------:R-:W-:-:S12]  /*16550*/  VIADD R0, R0, 0xfffffffe ;  /* 0xfffffffe00007836 */ /* 0x000fd80000000000 */
[----:B------:R-:W-:Y:S05]  /*16560*/  @P0 BRA `(.L_x_13351) ;  /* 0xfffffff000680947 */ /* 0x000fea000383ffff */
.L_x_13309:
[----:B------:R-:W-:Y:S05]  /*16570*/  BSYNC B0 ;  /* 0x0000000000007941 */ /* 0x000fea0003800000 */
.L_x_13308:
        /* <DEDUP_REMOVED lines=17> */
.L_x_13353:
[----:B------:R-:W-:Y:S05]  /*16690*/  BSYNC B0 ;  /* 0x0000000000007941 */ /* 0x000fea0003800000 */
.L_x_13352:
        /* <DEDUP_REMOVED lines=10> */
.L_x_13427:
[----:B------:R-:W-:Y:S05]  /*16740*/  BSYNC B1 ;  /* 0x0000000000017941 */ /* 0x000fea0003800000 */
.L_x_13356:
        /* <DEDUP_REMOVED lines=9> */
.L_x_13359:
[----:B------:R-:W-:Y:S05]  /*167e0*/  BSYNC B1 ;  /* 0x0000000000017941 */ /* 0x000fea0003800000 */
.L_x_13358:
        /* <DEDUP_REMOVED lines=10> */
.L_x_13360:
        /* <DEDUP_REMOVED lines=10> */
.L_x_13355:
[----:B------:R-:W-:Y:S05]  /*16930*/  BSYNC B0 ;  /* 0x0000000000007941 */ /* 0x000fea0003800000 */
.L_x_13354:
[----:B------:R-:W-:-:S05]  /*16940*/  VIADD R18, R18, 0x1 ;  /* 0x0000000112127836 */ /* 0x000fca0000000000 */
[----:B------:R-:W-:-:S04]  /*16950*/  ISETP.NE.AND P0, PT, R18, 0x2, PT ;  /* 0x000000021200780c */ /* 0x000fc80003f05270 */
[----:B------:R-:W-:Y:S02]  /*16960*/  SEL R3, RZ, 0x1, P0 ;  /* 0x00000001ff037807 */ /* 0x000fe40000000000 */
[----:B------:R-:W-:Y:S02]  /*16970*/  SEL R18, R18, RZ, P0 ;  /* 0x000000ff12127207 */ /* 0x000fe40000000000 */
[----:B------:R-:W-:-:S07]  /*16980*/  LOP3.LUT R28, R28, R3, RZ, 0x3c, !PT ;  /* 0x000000031c1c7212 */ /* 0x000fce00078e3cff */
.L_x_13290:
[----:B------:R-:W-:Y:S05]  /*16990*/  BSYNC B7 ;  /* 0x0000000000077941 */ /* 0x000fea0003800000 */
.L_x_13288:
        /* <DEDUP_REMOVED lines=12> */
.L_x_13361:
        /* <DEDUP_REMOVED lines=8> */
[----:B01----:R-:W0:Y:S08]  /*16ae0*/  @!P1 LDC.64 R4, c[0x0][0xc80] ;  /* 0x00032000ff049b82 */ /* 0x003e300000000a00 */
[----:B------:R-:W1:Y:S01]  /*16af0*/  @!P1 LDC.64 R2, c[0x0][0xc78] ;  /* 0x00031e00ff029b82 */ /* 0x000e620000000a00 */
[----:B0-----:R-:W-:-:S06]  /*16b00*/  @!P1 IMAD.WIDE R4, R7, 0x4, R4 ;  /* 0x0000000407049825 */ /* 0x001fcc00078e0204 */
[----:B------:R-:W3:Y:S01]  /*16b10*/  @!P1 LDG.E R4, desc[UR52][R4.64] ;  /* 0x0000003404049981 */ /* 0x000ee2000c1e1900 */
[----:B-1----:R-:W-:-:S06]  /*16b20*/  @!P1 IMAD.WIDE R2, R7, 0x4, R2 ;  /* 0x0000000407029825 */ /* 0x002fcc00078e0202 */
[----:B------:R-:W4:Y:S01]  /*16b30*/  @!P1 LDG.E R2, desc[UR52][R2.64] ;  /* 0x0000003402029981 */ /* 0x000f22000c1e1900 */
[----:B------:R-:W-:Y:S02]  /*16b40*/  IMAD.MOV.U32 R25, RZ, RZ, RZ ;  /* 0x000000ffff197224 */ /* 0x000fe400078e00ff */
[----:B------:R-:W-:Y:S01]  /*16b50*/  IMAD.MOV.U32 R8, RZ, RZ, RZ ;  /* 0x000000ffff087224 */ /* 0x000fe200078e00ff */
[C---:B------:R-:W-:Y:S02]  /*16b60*/  ISETP.GE.U32.AND P2, PT, R9.reuse, 0x2, PT ;  /* 0x000000020900780c */ /* 0x040fe40003f46070 */
[C---:B------:R-:W-:Y:S02]  /*16b70*/  ISETP.GE.U32.AND P3, PT, R9.reuse, 0x4, PT ;  /* 0x000000040900780c */ /* 0x040fe40003f66070 */
[C---:B------:R-:W-:Y:S02]  /*16b80*/  ISETP.GE.U32.AND P4, PT, R9.reuse, 0x8, PT ;  /* 0x000000080900780c */ /* 0x040fe40003f86070 */
[----:B------:R-:W-:Y:S01]  /*16b90*/  ISETP.GE.U32.AND P5, PT, R9, 0x10, PT ;  /* 0x000000100900780c */ /* 0x000fe20003fa6070 */
[----:B------:R-:W-:Y:S04]  /*16ba0*/  SHFL.IDX PT, R0, R24, RZ, 0x1f ;  /* 0x00001fff18007589 */ /* 0x000fe800000e0000 */
[----:B------:R0:W-:Y:S02]  /*16bb0*/  SHFL.IDX PT, R6, R24, 0x1, 0x1f ;  /* 0x00201f0018067f89 */ /* 0x0001e400000e0000 */
[----:B0-----:R-:W-:-:S02]  /*16bc0*/  IMAD.MOV.U32 R24, RZ, RZ, RZ ;  /* 0x000000ffff187224 */ /* 0x001fc400078e00ff */
[----:B---3--:R-:W-:Y:S02]  /*16bd0*/  @!P1 IMAD.MOV.U32 R25, RZ, RZ, R4 ;  /* 0x000000ffff199224 */ /* 0x008fe400078e0004 */
[----:B----4-:R-:W-:-:S04]  /*16be0*/  @!P1 IMAD.MOV.U32 R8, RZ, RZ, R2 ;  /* 0x000000ffff089224 */ /* 0x010fc800078e0002 */
[----:B------:R-:W-:-:S05]  /*16bf0*/  IMAD R13, R8, R25, RZ ;  /* 0x00000019080d7224 */ /* 0x000fca00078e02ff */
[----:B------:R-:W0:Y:S01]  /*16c00*/  SHFL.UP PT, R14, R13, 0x1, RZ ;  /* 0x042000000d0e7989 */ /* 0x000e2200000e00ff */
[----:B------:R-:W-:-:S04]  /*16c10*/  ISETP.NE.AND P1, PT, R9, RZ, PT ;  /* 0x000000ff0900720c */ /* 0x000fc80003f25270 */
        /* <DEDUP_REMOVED lines=15> */
.L_x_13437:
[----:B------:R-:W-:Y:S02]  /*16d10*/  ULDC UR4, c[0x0][0xc38] ;  /* 0x00030e0000047ab9 */ /* 0x000fe40000000800 */
[----:B------:R-:W-:-:S04]  /*16d20*/  IMAD.U32 R4, RZ, RZ, UR4 ;  /* 0x00000004ff047e24 */ /* 0x000fc8000f8e00ff */
[----:B-1----:R-:W-:-:S04]  /*16d30*/  IMAD R5, R14, R4, RZ ;  /* 0x000000040e057224 */ /* 0x002fc800078e02ff */
[----:B------:R-:W-:-:S05]  /*16d40*/  IMAD.IADD R6, R6, 0x1, R5 ;  /* 0x0000000106067824 */ /* 0x000fca00078e0205 */
[----:B------:R-:W-:-:S13]  /*16d50*/  ISETP.GT.AND P6, PT, R6, R0, PT ;  /* 0x000000000600720c */ /* 0x000fda0003fc4270 */
[----:B------:R-:W-:Y:S05]  /*16d60*/  @P6 BRA `(.L_x_13364) ;  /* 0x0000000000a46947 */ /* 0x000fea0003800000 */
.L_x_13367:
[----:B------:R-:W1:Y:S01]  /*16d70*/  LDC R2, c[0x0][0xc3c] ;  /* 0x00030f00ff027b82 */ /* 0x000e620000000800 */
[----:B------:R-:W-:-:S05]  /*16d80*/  VIADD R27, R27, 0x1f ;  /* 0x0000001f1b1b7836 */ /* 0x000fca0000000000 */
[----:B-1----:R-:W-:-:S13]  /*16d90*/  ISETP.GE.AND P6, PT, R27, R2, PT ;  /* 0x000000021b00720c */ /* 0x002fda0003fc6270 */
[----:B------:R-:W-:Y:S05]  /*16da0*/  @P6 BRA `(.L_x_13365) ;  /* 0x0000000800bc6947 */ /* 0x000fea0003800000 */
[----:B0-----:R-:W0:Y:S01]  /*16db0*/  S2R R3, SR_TID.X ;  /* 0x0000000000037919 */ /* 0x001e220000002100 */
[----:B------:R-:W-:Y:S01]  /*16dc0*/  IMAD.MOV.U32 R25, RZ, RZ, RZ ;  /* 0x000000ffff197224 */ /* 0x000fe200078e00ff */
[----:B0-----:R-:W-:-:S05]  /*16dd0*/  LOP3.LUT R3, R3, 0x1f, RZ, 0xc0, !PT ;  /* 0x0000001f03037812 */ /* 0x001fca00078ec0ff */
[----:B------:R-:W-:-:S05]  /*16de0*/  IMAD.IADD R7, R27, 0x1, R3 ;  /* 0x000000011b077824 */ /* 0x000fca00078e0203 */
[----:B------:R-:W-:-:S13]  /*16df0*/  ISETP.GE.OR P6, PT, R7, R2, !P0 ;  /* 0x000000020700720c */ /* 0x000fda00047c6670 */
[----:B------:R-:W0:Y:S08]  /*16e00*/  @!P6 LDC.64 R2, c[0x0][0xc80] ;  /* 0x00032000ff02eb82 */ /* 0x000e300000000a00 */
[----:B------:R-:W1:Y:S01]  /*16e10*/  @!P6 LDC.64 R4, c[0x0][0xc78] ;  /* 0x00031e00ff04eb82 */ /* 0x000e620000000a00 */
[----:B------:R-:W-:Y:S02]  /*16e20*/  IMAD.MOV.U32 R8, RZ, RZ, RZ ;  /* 0x000000ffff087224 */ /* 0x000fe400078e00ff */
[----:B0-----:R-:W-:-:S05]  /*16e30*/  @!P6 IMAD.WIDE R2, R7, 0x4, R2 ;  /* 0x000000040702e825 */ /* 0x001fca00078e0202 */
[----:B------:R1:W3:Y:S02]  /*16e40*/  @!P6 LDG.E R25, desc[UR52][R2.64] ;  /* 0x000000340219e981 */ /* 0x0002e4000c1e1900 */
[----:B-1----:R-:W-:-:S05]  /*16e50*/  @!P6 IMAD.WIDE R2, R7, 0x4, R4 ;  /* 0x000000040702e825 */ /* 0x002fca00078e0204 */
        /* <DEDUP_REMOVED lines=20> */
.L_x_13445:
[----:B------:R-:W-:Y:S02]  /*16fa0*/  ULDC UR4, c[0x0][0xc38] ;  /* 0x00030e0000047ab9 */ /* 0x000fe40000000800 */
[----:B------:R-:W-:-:S04]  /*16fb0*/  IMAD.U32 R4, RZ, RZ, UR4 ;  /* 0x00000004ff047e24 */ /* 0x000fc8000f8e00ff */
[----:B-1----:R-:W-:-:S04]  /*16fc0*/  IMAD R5, R14, R4, RZ ;  /* 0x000000040e057224 */ /* 0x002fc800078e02ff */
[----:B------:R-:W-:-:S05]  /*16fd0*/  IMAD.IADD R6, R5, 0x1, R6 ;  /* 0x0000000105067824 */ /* 0x000fca00078e0206 */
[----:B------:R-:W-:-:S13]  /*16fe0*/  ISETP.GT.AND P6, PT, R6, R0, PT ;  /* 0x000000000600720c */ /* 0x000fda0003fc4270 */
[----:B------:R-:W-:Y:S05]  /*16ff0*/  @!P6 BRA `(.L_x_13367) ;  /* 0xfffffffc005ce947 */ /* 0x000fea000383ffff */
.L_x_13364:
[----:B------:R-:W-:Y:S01]  /*17000*/  IMAD.IADD R5, R6, 0x1, -R5 ;  /* 0x0000000106057824 */ /* 0x000fe200078e0a05 */
[----:B------:R-:W-:-:S03]  /*17010*/  UMOV UR4, 0xffffffff ;  /* 0xffffffff00047882 */ /* 0x000fc60000000000 */
[----:B------:R-:W-:-:S05]  /*17020*/  IMAD R7, R3, R4, R5 ;  /* 0x0000000403077224 */ /* 0x000fca00078e0205 */
[----:B------:R-:W-:Y:S01]  /*17030*/  ISETP.GT.AND P6, PT, R7, R0, PT ;  /* 0x000000000700720c */ /* 0x000fe20003fc4270 */
[----:B------:R-:W-:-:S12]  /*17040*/  BRA.DIV UR4, `(.L_x_13368) ;  /* 0x0000002a04dc7947 */ /* 0x000fd8000b800000 */
[----:B------:R-:W-:-:S04]  /*17050*/  VOTE.ANY R2, PT, !P6 ;  /* 0x0000000000027806 */ /* 0x000fc800070e0100 */
[----:B--2---:R-:W1:Y:S02]  /*17060*/  POPC R12, R2 ;  /* 0x00000002000c7309 */ /* 0x004e640000000000 */
[----:B-1----:R1:W2:Y:S01]  /*17070*/  SHFL.IDX PT, R25, R25, R12, 0x1f ;  /* 0x00001f0c19197589 */ /* 0x0022a200000e0000 */
[----:B------:R-:W-:-:S03]  /*17080*/  IMAD.IADD R27, R12, 0x1, R27 ;  /* 0x000000010c1b7824 */ /* 0x000fc600078e021b */
[----:B------:R1:W3:Y:S04]  /*17090*/  SHFL.IDX PT, R8, R8, R12, 0x1f ;  /* 0x00001f0c08087589 */ /* 0x0002e800000e0000 */
.L_x_13450:
[----:B------:R-:W-:-:S13]  /*170a0*/  ISETP.NE.AND P0, PT, R2, RZ, PT ;  /* 0x000000ff0200720c */ /* 0x000fda0003f05270 */
[----:B------:R-:W-:Y:S05]  /*170b0*/  @!P0 BRA `(.L_x_13369) ;  /* 0x0000000000108947 */ /* 0x000fea0003800000 */
[----:B------:R-:W-:Y:S01]  /*170c0*/  UMOV UR4, 0xffffffff ;  /* 0xffffffff00047882 */ /* 0x000fe20000000000 */
[----:B-1----:R-:W-:Y:S02]  /*170d0*/  VIADD R12, R12, 0xffffffff ;  /* 0xffffffff0c0c7836 */ /* 0x002fe40000000000 */
[----:B------:R-:W-:Y:S05]  /*170e0*/  BRA.DIV UR4, `(.L_x_13370) ;  /* 0x0000002e04107947 */ /* 0x000fea000b800000 */
[----:B------:R4:W1:Y:S02]  /*170f0*/  SHFL.IDX PT, R24, R3, R12, 0x1f ;  /* 0x00001f0c03187589 */ /* 0x00086400000e0000 */
.L_x_13369:
[----:B---3--:R-:W-:Y:S01]  /*17100*/  ISETP.NE.AND P0, PT, R8, 0x1, PT ;  /* 0x000000010800780c */ /* 0x008fe20003f05270 */
[----:B-1----:R-:W-:-:S04]  /*17110*/  IMAD R24, R24, R4, R5 ;  /* 0x0000000418187224 */ /* 0x002fc800078e0205 */
[----:B------:R-:W-:-:S08]  /*17120*/  IMAD.IADD R0, R0, 0x1, -R24 ;  /* 0x0000000100007824 */ /* 0x000fd000078e0a18 */
[----:B------:R-:W-:Y:S05]  /*17130*/  @!P0 BRA `(.L_x_13371) ;  /* 0x0000000000dc8947 */ /* 0x000fea0003800000 */
[----:B--2---:R-:W-:Y:S02]  /*17140*/  IABS R4, R25 ;  /* 0x0000001900047213 */ /* 0x004fe40000000000 */
[----:B------:R-:W-:Y:S02]  /*17150*/  IABS R5, R8 ;  /* 0x0000000800057213 */ /* 0x000fe40000000000 */
[----:B------:R-:W1:Y:S08]  /*17160*/  I2F.RP R6, R4 ;  /* 0x0000000400067306 */ /* 0x000e700000209400 */
[----:B------:R-:W2:Y:S08]  /*17170*/  I2F.RP R9, R5 ;  /* 0x0000000500097306 */ /* 0x000eb00000209400 */
[----:B-1----:R-:W1:Y:S08]  /*17180*/  MUFU.RCP R6, R6 ;  /* 0x0000000600067308 */ /* 0x002e700000001000 */
[----:B--2---:R-:W-:Y:S01]  /*17190*/  MUFU.RCP R9, R9 ;  /* 0x0000000900097308 */ /* 0x004fe20000001000 */
[----:B-1----:R-:W-:-:S07]  /*171a0*/  VIADD R2, R6, 0xffffffe ;  /* 0x0ffffffe06027836 */ /* 0x002fce0000000000 */
[----:B0---4-:R0:W1:Y:S02]  /*171b0*/  F2I.FTZ.U32.TRUNC.NTZ R3, R2 ;  /* 0x0000000200037305 */ /* 0x011064000021f000 */
[----:B0-----:R-:W-:Y:S02]  /*171c0*/  IMAD.MOV.U32 R2, RZ, RZ, RZ ;  /* 0x000000ffff027224 */ /* 0x001fe400078e00ff */
[----:B-1----:R-:W-:-:S04]  /*171d0*/  IMAD.MOV R7, RZ, RZ, -R3 ;  /* 0x000000ffff077224 */ /* 0x002fc800078e0a03 */
[----:B------:R-:W-:-:S04]  /*171e0*/  IMAD R7, R7, R4, RZ ;  /* 0x0000000407077224 */ /* 0x000fc800078e02ff */
[----:B------:R-:W-:Y:S01]  /*171f0*/  IMAD.HI.U32 R3, R3, R7, R2 ;  /* 0x0000000703037227 */ /* 0x000fe200078e0002 */
[----:B------:R-:W-:Y:S02]  /*17200*/  IABS R7, R0 ;  /* 0x0000000000077213 */ /* 0x000fe40000000000 */
[----:B------:R-:W-:-:S03]  /*17210*/  IABS R2, R25 ;  /* 0x0000001900027213 */ /* 0x000fc60000000000 */
[----:B------:R-:W-:-:S04]  /*17220*/  IMAD.HI.U32 R6, R3, R7, RZ ;  /* 0x0000000703067227 */ /* 0x000fc800078e00ff */
[----:B------:R-:W-:Y:S02]  /*17230*/  IMAD.MOV R2, RZ, RZ, -R2 ;  /* 0x000000ffff027224 */ /* 0x000fe400078e0a02 */
[----:B------:R-:W-:Y:S02]  /*17240*/  VIADD R3, R9, 0xffffffe ;  /* 0x0ffffffe09037836 */ /* 0x000fe40000000000 */
        /* <DEDUP_REMOVED lines=38> */
.L_x_13371:
[----:B0---4-:R-:W0:Y:S02]  /*174b0*/  LDC.64 R2, c[0x0][0xc90] ;  /* 0x00032400ff027b82 */ /* 0x011e240000000a00 */
        /* <DEDUP_REMOVED lines=59> */
.L_x_13372:
[----:B------:R-:W-:-:S05]  /*17870*/  LOP3.LUT R0, RZ, R3, RZ, 0x33, !PT ;  /* 0x00000003ff007212 */ /* 0x000fca00078e33ff */
[----:B------:R-:W-:Y:S01]  /*17880*/  IMAD.IADD R25, R25, 0x1, R0 ;  /* 0x0000000119197824 */ /* 0x000fe200078e0200 */
[----:B------:R-:W-:Y:S06]  /*17890*/  BRA `(.L_x_13373) ;  /* 0x00000000001c7947 */ /* 0x000fec0003800000 */
.L_x_13365:
[----:B------:R-:W-:Y:S01]  /*178a0*/  UMOV UR4, URZ ;  /* 0x0000003f00047c82 */ /* 0x000fe20008000000 */
[----:B------:R-:W-:Y:S01]  /*178b0*/  UMOV UR5, URZ ;  /* 0x0000003f00057c82 */ /* 0x000fe20008000000 */
[----:B------:R-:W-:Y:S01]  /*178c0*/  ULDC UR6, c[0x0][0xc3c] ;  /* 0x00030f0000067ab9 */ /* 0x000fe20000000800 */
[----:B------:R-:W-:Y:S02]  /*178d0*/  IMAD.MOV.U32 R24, RZ, RZ, R0 ;  /* 0x000000ffff187224 */ /* 0x000fe400078e0000 */
[----:B------:R-:W-:Y:S02]  /*178e0*/  IMAD.U32 R25, RZ, RZ, UR4 ;  /* 0x00000004ff197e24 */ /* 0x000fe4000f8e00ff */
[----:B------:R-:W-:Y:S02]  /*178f0*/  IMAD.U32 R26, RZ, RZ, UR5 ;  /* 0x00000005ff1a7e24 */ /* 0x000fe4000f8e00ff */
[----:B------:R-:W-:-:S07]  /*17900*/  IMAD.U32 R27, RZ, RZ, UR6 ;  /* 0x00000006ff1b7e24 */ /* 0x000fce000f8e00ff */
.L_x_13373:
[----:B------:R-:W1:Y:S01]  /*17910*/  S2R R0, SR_TID.X ;  /* 0x0000000000007919 */ /* 0x000e620000002100 */
[----:B------:R-:W-:Y:S05]  /*17920*/  WARPSYNC.ALL ;  /* 0x0000000000007948 */ /* 0x000fea0003800000 */
[----:B------:R-:W-:Y:S01]  /*17930*/  BAR.SYNC.DEFER_BLOCKING 0x4, 0x200 ;  /* 0x0108000000007b1d */ /* 0x000fe20000010000 */
[----:B-1----:R-:W-:-:S04]  /*17940*/  LOP3.LUT R0, R0, 0x1f, RZ, 0xc0, !PT ;  /* 0x0000001f00007812 */ /* 0x002fc800078ec0ff */
[----:B------:R-:W-:-:S13]  /*17950*/  ISETP.NE.AND P0, PT, R0, RZ, PT ;  /* 0x000000ff0000720c */ /* 0x000fda0003f05270 */
[----:B0-----:R-:W0:Y:S01]  /*17960*/  @!P0 S2R R3, SR_CgaCtaId ;  /* 0x0000000000038919 */ /* 0x001e220000008800 */
[----:B------:R-:W-:-:S04]  /*17970*/  @!P0 MOV R0, 0x400 ;  /* 0x0000040000008802 */ /* 0x000fc80000000f00 */
[----:B0-----:R-:W-:-:S05]  /*17980*/  @!P0 LEA R17, R3, R0, 0x18 ;  /* 0x0000000003118211 */ /* 0x001fca00078ec0ff */
[----:B------:R0:W-:Y:S01]  /*17990*/  @!P0 STS.128 [R17+0x168d0], R24 ;  /* 0x0168d01811008388 */ /* 0x0001e20000000c00 */
[----:B------:R-:W-:Y:S06]  /*179a0*/  BAR.ARV 0x5, 0x200 ;  /* 0x0148000000007b1d */ /* 0x000fec0000002000 */
.L_x_13362:
[----:B------:R-:W-:Y:S02]  /*179b0*/  ULDC UR4, c[0x0][0xc3c] ;  /* 0x00030f0000047ab9 */ /* 0x000fe40000000800 */
[----:B----4-:R-:W-:-:S13]  /*179c0*/  ISETP.GE.AND P0, PT, R27, UR4, PT ;  /* 0x000000041b007c0c */ /* 0x010fda000bf06270 */
[----:B------:R-:W-:Y:S05]  /*179d0*/  @!P0 BRA `(.L_x_13374) ;  /* 0xffffffac00c48947 */ /* 0x000fea000383ffff */
[----:B------:R-:W-:Y:S05]  /*179e0*/  BSYNC B8 ;  /* 0x0000000000087941 */ /* 0x000fea0003800000 */
.L_x_13274:
        /* <DEDUP_REMOVED lines=12> */
.L_x_13453:
[----:B------:R-:W-:Y:S05]  /*17ab0*/  BSYNC B0 ;  /* 0x0000000000007941 */ /* 0x000fea0003800000 */
.L_x_13375:
[----:B------:R-:W-:-:S03]  /*17ac0*/  UMOV UR4, 0xffffffff ;  /* 0xffffffff00047882 */ /* 0x000fc60000000000 */
[----:B------:R-:W-:Y:S05]  /*17ad0*/  BRA.DIV UR4, `(.L_x_13377) ;  /* 0x0000002204d07947 */ /* 0x000fea000b800000 */
[----:B0-----:R-:W0:Y:S02]  /*17ae0*/  S2R R0, SR_TID.X ;  /* 0x0000000000007919 */ /* 0x001e240000002100 */
[----:B0-----:R-:W-:-:S04]  /*17af0*/  SHF.R.U32.HI R0, RZ, 0x5, R0 ;  /* 0x00000005ff007819 */ /* 0x001fc80000011600 */
[----:B------:R-:W-:-:S05]  /*17b00*/  LOP3.LUT R0, R0, 0x3, RZ, 0xc0, !PT ;  /* 0x0000000300007812 */ /* 0x000fca00078ec0ff */
[----:B------:R0:W2:Y:S02]  /*17b10*/  SHFL.IDX PT, R14, R0, RZ, 0x1f ;  /* 0x00001fff000e7589 */ /* 0x0000a400000e0000 */
.L_x_13456:
[----:B--2---:R-:W-:Y:S01]  /*17b20*/  ISETP.NE.AND P0, PT, R14, RZ, PT ;  /* 0x000000ff0e00720c */ /* 0x004fe20003f05270 */
[----:B------:R-:W-:-:S12]  /*17b30*/  BSSY B0, `(.L_x_13378) ;  /* 0x0000024000007945 */ /* 0x000fd80003800000 */
[----:B------:R-:W-:Y:S05]  /*17b40*/  @P0 BRA `(.L_x_13379) ;  /* 0x0000000000880947 */ /* 0x000fea0003800000 */
[----:B------:R-:W-:-:S03]  /*17b50*/  UMOV UR4, 0xffffffff ;  /* 0xffffffff00047882 */ /* 0x000fc60000000000 */
[----:B------:R-:W-:Y:S05]  /*17b60*/  BRA.DIV UR4, `(.L_x_13380) ;  /* 0x0000002204e07947 */ /* 0x000fea000b800000 */
[----:B------:R-:W-:-:S13]  /*17b70*/  ELECT P6, URZ, PT ;  /* 0x00000000003f782f */ /* 0x000fda00038c0000 */
.L_x_13459:
[----:B------:R-:W-:Y:S05]  /*17b80*/  @!P6 BRA `(.L_x_13379) ;  /* 0x000000000078e947 */ /* 0x000fea0003800000 */
[----:B------:R-:W-:-:S06]  /*17b90*/  ULOP3.LUT UR4, UR36, 0x2, URZ, 0xfc, !UPT ;  /* 0x0000000224047892 */ /* 0x000fcc000f8efc3f */
[----:B0-----:R-:W-:-:S05]  /*17ba0*/  IMAD.U32 R0, RZ, RZ, UR4 ;  /* 0x00000004ff007e24 */ /* 0x001fca000f8e00ff */
[----:B------:R-:W-:-:S13]  /*17bb0*/  ISETP.NE.AND P2, PT, R0, 0x3, PT ;  /* 0x000000030000780c */ /* 0x000fda0003f45270 */
[----:B------:R-:W-:Y:S05]  /*17bc0*/  @!P2 BRA `(.L_x_13381) ;  /* 0x000000000004a947 */ /* 0x000fea0003800000 */
[----:B------:R-:W-:Y:S01]  /*17bd0*/  BPT.TRAP 0x1 ;  /* 0x000000040000795c */ /* 0x000fe20000300000 */
.L_x_13381:
        /* <DEDUP_REMOVED lines=12> */
.L_x_13460:
[----:B------:R-:W1:Y:S02]  /*17ca0*/  SYNCS.PHASECHK.TRANS64.TRYWAIT P0, [R3+URZ], R0 ;  /* 0x00000000030075a7 */ /* 0x000e64000800017f */
[----:B-1----:R-:W-:Y:S05]  /*17cb0*/  @!P0 BRA `(.L_x_13383) ;  /* 0x0000002000c08947 */ /* 0x002fea0003800000 */
.L_x_13461:
[----:B------:R-:W-:Y:S05]  /*17cc0*/  @!P2 BRA `(.L_x_13384) ;  /* 0x000000000004a947 */ /* 0x000fea0003800000 */
[----:B------:R-:W-:Y:S01]  /*17cd0*/  BPT.TRAP 0x1 ;  /* 0x000000040000795c */ /* 0x000fe20000300000 */
.L_x_13384:
[----:B-1----:R-:W-:-:S04]  /*17ce0*/  VIADD R3, R9, 0x16860 ;  /* 0x0001686009037836 */ /* 0x002fc80000000000 */
[----:B------:R-:W-:-:S04]  /*17cf0*/  IMAD R5, R18, 0x8, R3 ;  /* 0x0000000812057824 */ /* 0x000fc800078e0203 */
[----:B------:R-:W1:Y:S02]  /*17d00*/  SYNCS.PHASECHK.TRANS64.TRYWAIT P0, [R5+URZ], R2 ;  /* 0x00000002050075a7 */ /* 0x000e64000800017f */
[----:B-1----:R-:W-:Y:S05]  /*17d10*/  @!P0 BRA `(.L_x_13385) ;  /* 0x0000002000bc8947 */ /* 0x002fea0003800000 */
.L_x_13462:
[----:B------:R-:W-:-:S07]  /*17d20*/  IMAD R3, R4, 0x8, R3 ;  /* 0x0000000804037824 */ /* 0x000fce00078e0203 */
.L_x_13386:
[----:B--2---:R2:W4:Y:S02]  /*17d30*/  SYNCS.PHASECHK.TRANS64.TRYWAIT P0, [R3+URZ], R0 ;  /* 0x00000000030075a7 */ /* 0x004524000800017f */
[----:B----4-:R-:W-:Y:S05]  /*17d40*/  @!P0 NANOSLEEP.SYNCS 0x989680 ;  /* 0x009896800000895d */ /* 0x010fea0003900000 */
[----:B------:R-:W4:Y:S02]  /*17d50*/  @!P0 SYNCS.PHASECHK.TRANS64 P0, [R3+URZ], R0 ;  /* 0x00000000030085a7 */ /* 0x000f24000800007f */
[----:B----4-:R-:W-:Y:S05]  /*17d60*/  @!P0 BRA `(.L_x_13386) ;  /* 0xfffffffc00f08947 */ /* 0x010fea000383ffff */
.L_x_13379:
[----:B------:R-:W-:Y:S05]  /*17d70*/  BSYNC B0 ;  /* 0x0000000000007941 */ /* 0x000fea0003800000 */
.L_x_13378:
[----:B------:R-:W-:Y:S05]  /*17d80*/  EXIT ;  /* 0x000000000000794d */ /* 0x000fea0003800000 */
.L_x_13185:
[----:B0-----:R-:W-:-:S04]  /*17d90*/  IMAD.U32 R3, RZ, RZ, UR45 ;  /* 0x0000002dff037e24 */ /* 0x001fc8000f8e00ff */
[----:B------:R0:W1:Y:S03]  /*17da0*/  SYNCS.PHASECHK.TRANS64.TRYWAIT P1, [R3+URZ+0x16800], R0 ;  /* 0x01680000030075a7 */ /* 0x000066000802017f */
[----:B-1----:R-:W-:Y:S05]  /*17db0*/  @!P1 NANOSLEEP.SYNCS 0x989680 ;  /* 0x009896800000995d */ /* 0x002fea0003900000 */
[----:B------:R-:W1:Y:S02]  /*17dc0*/  @!P1 SYNCS.PHASECHK.TRANS64 P1, [R3+URZ+0x16800], R0 ;  /* 0x01680000030095a7 */ /* 0x000e64000802007f */
[----:B-1----:R-:W-:Y:S05]  /*17dd0*/  @!P1 BRA `(.L_x_13185) ;  /* 0xfffffffc00ec9947 */ /* 0x002fea000383ffff */
[----:B------:R-:W-:Y:S05]  /*17de0*/  BRA `(.L_x_13387) ;  /* 0xfffffea000587947 */ /* 0x000fea000383ffff */
.L_x_13189:
[----:B-1----:R1:W2:Y:S02]  /*17df0*/  SYNCS.PHASECHK.TRANS64.TRYWAIT P2, [R90+URZ+0x16830], R3 ;  /* 0x016830035a0075a7 */ /* 0x0022a4000804017f */
[----:B--2---:R-:W-:Y:S05]  /*17e00*/  @!P2 NANOSLEEP.SYNCS 0x989680 ;  /* 0x009896800000a95d */ /* 0x004fea0003900000 */
[----:B------:R-:W2:Y:S02]  /*17e10*/  @!P2 SYNCS.PHASECHK.TRANS64 P2, [R90+URZ+0x16830], R3 ;  /* 0x016830035a00a5a7 */ /* 0x000ea4000804007f */
[----:B--2---:R-:W-:Y:S05]  /*17e20*/  @!P2 BRA `(.L_x_13189) ;  /* 0xfffffffc00f0a947 */ /* 0x004fea000383ffff */
[----:B------:R-:W-:Y:S05]  /*17e30*/  BRA `(.L_x_13188) ;  /* 0xfffffea0007c7947 */ /* 0x000fea000383ffff */
.L_x_13205:
[----:B-1----:R-:W-:-:S04]  /*17e40*/  IMAD.U32 R6, RZ, RZ, UR6 ;  /* 0x00000006ff067e24 */ /* 0x002fc8000f8e00ff */
[----:B------:R1:W2:Y:S03]  /*17e50*/  SYNCS.PHASECHK.TRANS64.TRYWAIT P2, [R6+URZ+0x16830], R5 ;  /* 0x01683005060075a7 */ /* 0x0002a6000804017f */
[----:B--2---:R-:W-:Y:S05]  /*17e60*/  @!P2 NANOSLEEP.SYNCS 0x989680 ;  /* 0x009896800000a95d */ /* 0x004fea0003900000 */
[----:B------:R-:W2:Y:S02]  /*17e70*/  @!P2 SYNCS.PHASECHK.TRANS64 P2, [R6+URZ+0x16830], R5 ;  /* 0x016830050600a5a7 */ /* 0x000ea4000804007f */
[----:B--2---:R-:W-:Y:S05]  /*17e80*/  @!P2 BRA `(.L_x_13205) ;  /* 0xfffffffc00eca947 */ /* 0x004fea000383ffff */
[----:B------:R-:W-:Y:S05]  /*17e90*/  BRA `(.L_x_13202) ;  /* 0xfffffed800e47947 */ /* 0x000fea000383ffff */
.L_x_13209:
[----:B-1----:R-:W-:-:S04]  /*17ea0*/  IMAD.U32 R6, RZ, RZ, UR6 ;  /* 0x00000006ff067e24 */ /* 0x002fc8000f8e00ff */
[----:B------:R1:W2:Y:S03]  /*17eb0*/  SYNCS.PHASECHK.TRANS64.TRYWAIT P2, [R6+URZ+0x16850], R5 ;  /* 0x01685005060075a7 */ /* 0x0002a6000804017f */
[----:B--2---:R-:W-:Y:S05]  /*17ec0*/  @!P2 NANOSLEEP.SYNCS 0x989680 ;  /* 0x009896800000a95d */ /* 0x004fea0003900000 */
[----:B------:R-:W2:Y:S02]  /*17ed0*/  @!P2 SYNCS.PHASECHK.TRANS64 P2, [R6+URZ+0x16850], R5 ;  /* 0x016850050600a5a7 */ /* 0x000ea4000804007f */
[----:B--2---:R-:W-:Y:S05]  /*17ee0*/  @!P2 BRA `(.L_x_13209) ;  /* 0xfffffffc00eca947 */ /* 0x004fea000383ffff */
[----:B------:R-:W-:Y:S05]  /*17ef0*/  BRA `(.L_x_13206) ;  /* 0xfffffedc005c7947 */ /* 0x000fea000383ffff */
.L_x_13226:
[----:B-1----:R-:W-:-:S04]  /*17f00*/  IMAD.U32 R7, RZ, RZ, UR6 ;  /* 0x00000006ff077e24 */ /* 0x002fc8000f8e00ff */
[----:B------:R1:W2:Y:S03]  /*17f10*/  SYNCS.PHASECHK.TRANS64.TRYWAIT P2, [R7+URZ+0x16830], R4 ;  /* 0x01683004070075a7 */ /* 0x0002a6000804017f */
[----:B--2---:R-:W-:Y:S05]  /*17f20*/  @!P2 NANOSLEEP.SYNCS 0x989680 ;  /* 0x009896800000a95d */ /* 0x004fea0003900000 */
[----:B------:R-:W2:Y:S02]  /*17f30*/  @!P2 SYNCS.PHASECHK.TRANS64 P2, [R7+URZ+0x16830], R4 ;  /* 0x016830040700a5a7 */ /* 0x000ea4000804007f */
[----:B--2---:R-:W-:Y:S05]  /*17f40*/  @!P2 BRA `(.L_x_13226) ;  /* 0xfffffffc00eca947 */ /* 0x004fea000383ffff */
[----:B------:R-:W-:Y:S05]  /*17f50*/  BRA `(.L_x_13223) ;  /* 0xffffff1000d07947 */ /* 0x000fea000383ffff */
.L_x_13230:
[----:B-1----:R-:W-:-:S04]  /*17f60*/  IMAD.U32 R7, RZ, RZ, UR6 ;  /* 0x00000006ff077e24 */ /* 0x002fc8000f8e00ff */
[----:B------:R1:W2:Y:S03]  /*17f70*/  SYNCS.PHASECHK.TRANS64.TRYWAIT P2, [R7+URZ+0x16850], R4 ;  /* 0x01685004070075a7 */ /* 0x0002a6000804017f */
[----:B--2---:R-:W-:Y:S05]  /*17f80*/  @!P2 NANOSLEEP.SYNCS 0x989680 ;  /* 0x009896800000a95d */ /* 0x004fea0003900000 */
[----:B------:R-:W2:Y:S02]  /*17f90*/  @!P2 SYNCS.PHASECHK.TRANS64 P2, [R7+URZ+0x16850], R4 ;  /* 0x016850040700a5a7 */ /* 0x000ea4000804007f */
[----:B--2---:R-:W-:Y:S05]  /*17fa0*/  @!P2 BRA `(.L_x_13230) ;  /* 0xfffffffc00eca947 */ /* 0x004fea000383ffff */
[----:B------:R-:W-:Y:S05]  /*17fb0*/  BRA `(.L_x_13227) ;  /* 0xffffff1400487947 */ /* 0x000fea000383ffff */
.L_x_13236:
[----:B-1----:R-:W-:-:S04]  /*17fc0*/  IMAD.U32 R7, RZ, RZ, UR6 ;  /* 0x00000006ff077e24 */ /* 0x002fc8000f8e00ff */
[----:B------:R1:W2:Y:S03]  /*17fd0*/  SYNCS.PHASECHK.TRANS64.TRYWAIT P2, [R7+URZ+0x16830], R4 ;  /* 0x01683004070075a7 */ /* 0x0002a6000804017f */
[----:B--2---:R-:W-:Y:S05]  /*17fe0*/  @!P2 NANOSLEEP.SYNCS 0x989680 ;  /* 0x009896800000a95d */ /* 0x004fea0003900000 */
[----:B------:R-:W2:Y:S02]  /*17ff0*/  @!P2 SYNCS.PHASECHK.TRANS64 P2, [R7+URZ+0x16830], R4 ;  /* 0x016830040700a5a7 */ /* 0x000ea4000804007f */
[----:B--2---:R-:W-:Y:S05]  /*18000*/  @!P2 BRA `(.L_x_13236) ;  /* 0xfffffffc00eca947 */ /* 0x004fea000383ffff */
[----:B------:R-:W-:Y:S05]  /*18010*/  BRA `(.L_x_13233) ;  /* 0xffffff3400ec7947 */ /* 0x000fea000383ffff */
.L_x_13240:
[----:B-1----:R-:W-:-:S04]  /*18020*/  IMAD.U32 R7, RZ, RZ, UR6 ;  /* 0x00000006ff077e24 */ /* 0x002fc8000f8e00ff */
[----:B------:R1:W2:Y:S03]  /*18030*/  SYNCS.PHASECHK.TRANS64.TRYWAIT P2, [R7+URZ+0x16850], R4 ;  /* 0x01685004070075a7 */ /* 0x0002a6000804017f */
[----:B--2---:R-:W-:Y:S05]  /*18040*/  @!P2 NANOSLEEP.SYNCS 0x989680 ;  /* 0x009896800000a95d */ /* 0x004fea0003900000 */
[----:B------:R-:W2:Y:S02]  /*18050*/  @!P2 SYNCS.PHASECHK.TRANS64 P2, [R7+URZ+0x16850], R4 ;  /* 0x016850040700a5a7 */ /* 0x000ea4000804007f */
[----:B--2---:R-:W-:Y:S05]  /*18060*/  @!P2 BRA `(.L_x_13240) ;  /* 0xfffffffc00eca947 */ /* 0x004fea000383ffff */
[----:B------:R-:W-:Y:S05]  /*18070*/  BRA `(.L_x_13237) ;  /* 0xffffff3800647947 */ /* 0x000fea000383ffff */
.L_x_13253:
[----:B-1----:R-:W-:-:S04]  /*18080*/  IMAD.U32 R5, RZ, RZ, UR5 ;  /* 0x00000005ff057e24 */ /* 0x002fc8000f8e00ff */
[----:B------:R1:W2:Y:S03]  /*18090*/  SYNCS.PHASECHK.TRANS64.TRYWAIT P0, [R5+URZ+0x16850], R0 ;  /* 0x01685000050075a7 */ /* 0x0002a6000800017f */
[----:B--2---:R-:W-:Y:S05]  /*180a0*/  @!P0 NANOSLEEP.SYNCS 0x989680 ;  /* 0x009896800000895d */ /* 0x004fea0003900000 */
[----:B------:R-:W2:Y:S02]  /*180b0*/  @!P0 SYNCS.PHASECHK.TRANS64 P0, [R5+URZ+0x16850], R0 ;  /* 0x01685000050085a7 */ /* 0x000ea4000800007f */
[----:B--2---:R-:W-:Y:S05]  /*180c0*/  @!P0 BRA `(.L_x_13253) ;  /* 0xfffffffc00ec8947 */ /* 0x004fea000383ffff */
[----:B------:R-:W-:Y:S05]  /*180d0*/  BRA `(.L_x_13252) ;  /* 0xffffff6800ec7947 */ /* 0x000fea000383ffff */
.L_x_13296:
        /* <DEDUP_REMOVED lines=11> */
.L_x_13389:
[----:B------:R-:W-:Y:S05]  /*18190*/  BSYNC B0 ;  /* 0x0000000000007941 */ /* 0x000fea0003800000 */
.L_x_13388:
[----:B------:R-:W-:Y:S05]  /*181a0*/  BRA `(.L_x_13390) ;  /* 0xffffffb800387947 */ /* 0x000fea000383ffff */
.L_x_13298:
[----:B------:R-:W-:Y:S01]  /*181b0*/  BSSY B0, `(.L_x_13391) ;  /* 0x0000006000007945 */ /* 0x000fe20003800000 */
[----:B------:R-:W-:-:S07]  /*181c0*/  IMAD.MOV.U32 R15, RZ, RZ, -0x1 ;  /* 0xffffffffff0f7424 */ /* 0x000fce00078e00ff */
[----:B0123--:R-:W-:Y:S05]  /*181d0*/  WARPSYNC.COLLECTIVE R15, `(.L_x_13392) ;  /* 0x000000000f0c7348 */ /* 0x00ffea0003c00000 */
[----:B------:R-:W-:Y:S02]  /*181e0*/  ELECT P6, UR62, PT ;  /* 0x00000000003e782f */ /* 0x000fe400038c0000 */
[----:B------:R-:W-:Y:S01]  /*181f0*/  MOV R14, UR62 ;  /* 0x0000003e000e7c02 */ /* 0x000fe20008000f00 */
[----:B0123--:R-:W-:Y:S10]  /*18200*/  ENDCOLLECTIVE ;  /* 0x000000000000791b */ /* 0x00fff40003800000 */
.L_x_13392:
[----:B------:R-:W-:Y:S05]  /*18210*/  BSYNC B0 ;  /* 0x0000000000007941 */ /* 0x000fea0003800000 */
.L_x_13391:
[----:B------:R-:W-:Y:S05]  /*18220*/  BRA `(.L_x_13393) ;  /* 0xffffffb800407947 */ /* 0x000fea000383ffff */
.L_x_13300:
[----:B---3--:R3:W4:Y:S02]  /*18230*/  SYNCS.PHASECHK.TRANS64.TRYWAIT P0, [R0+URZ+0x16840], R2 ;  /* 0x01684002000075a7 */ /* 0x008724000800017f */
[----:B----4-:R-:W-:Y:S05]  /*18240*/  @!P0 NANOSLEEP.SYNCS 0x989680 ;  /* 0x009896800000895d */ /* 0x010fea0003900000 */
[----:B------:R-:W4:Y:S02]  /*18250*/  @!P0 SYNCS.PHASECHK.TRANS64 P0, [R0+URZ+0x16840], R2 ;  /* 0x01684002000085a7 */ /* 0x000f24000800007f */
[----:B----4-:R-:W-:Y:S05]  /*18260*/  @!P0 BRA `(.L_x_13300) ;  /* 0xfffffffc00f08947 */ /* 0x010fea000383ffff */
[----:B------:R-:W-:Y:S05]  /*18270*/  BRA `(.L_x_13394) ;  /* 0xffffffb800907947 */ /* 0x000fea000383ffff */
.L_x_13304:
[----:B------:R-:W2:Y:S01]  /*18280*/  LDL.LU R11, [R1+0xc] ;  /* 0x00000c00010b7983 */ /* 0x000ea20000300800 */
[----:B------:R-:W-:Y:S01]  /*18290*/  IMAD.MOV.U32 R6, RZ, RZ, R12 ;  /* 0x000000ffff067224 */ /* 0x000fe200078e000c */
[----:B------:R-:W-:Y:S01]  /*182a0*/  LOP3.LUT R10, R10, 0x7f, RZ, 0xc0, !PT ;  /* 0x0000007f0a0a7812 */ /* 0x000fe200078ec0ff */
[----:B------:R-:W-:Y:S02]  /*182b0*/  IMAD.MOV.U32 R13, RZ, RZ, R4 ;  /* 0x000000ffff0d7224 */ /* 0x000fe400078e0004 */
[----:B------:R-:W-:Y:S01]  /*182c0*/  IMAD.MOV.U32 R12, RZ, RZ, RZ ;  /* 0x000000ffff0c7224 */ /* 0x000fe200078e00ff */
[----:B------:R-:W-:Y:S01]  /*182d0*/  SHF.R.U32.HI R10, RZ, 0x3, R10 ;  /* 0x00000003ff0a7819 */ /* 0x000fe2000001160a */
[----:B------:R-:W-:-:S04]  /*182e0*/  IMAD.MOV.U32 R15, RZ, RZ, -0x1 ;  /* 0xffffffffff0f7424 */ /* 0x000fc800078e00ff */
        /* <DEDUP_REMOVED lines=8> */
.L_x_13395:
[----:B------:R-:W-:Y:S02]  /*18370*/  IMAD.MOV.U32 R13, RZ, RZ, R0 ;  /* 0x000000ffff0d7224 */ /* 0x000fe400078e0000 */
[----:B------:R-:W-:-:S07]  /*18380*/  IMAD.MOV.U32 R7, RZ, RZ, R14 ;  /* 0x000000ffff077224 */ /* 0x000fce00078e000e */
[----:B------:R-:W-:Y:S05]  /*18390*/  WARPSYNC.COLLECTIVE R15, `(.L_x_13396) ;  /* 0x000000000f087348 */ /* 0x000fea0003c00000 */
[----:B------:R0:W1:Y:S02]  /*183a0*/  SHFL.IDX P6, R14, R13, R12, R11 ;  /* 0x0000000c0d0e7389 */ /* 0x00006400000c000b */
[----:B01----:R-:W-:Y:S01]  /*183b0*/  ENDCOLLECTIVE ;  /* 0x000000000000791b */ /* 0x003fe20003800000 */
.L_x_13396:
[----:B------:R-:W-:Y:S02]  /*183c0*/  IMAD.MOV.U32 R13, RZ, RZ, R4 ;  /* 0x000000ffff0d7224 */ /* 0x000fe400078e0004 */
[----:B------:R-:W-:Y:S02]  /*183d0*/  IMAD.MOV.U32 R12, RZ, RZ, 0x1 ;  /* 0x00000001ff0c7424 */ /* 0x000fe400078e00ff */
[----:B------:R-:W-:-:S07]  /*183e0*/  IMAD.MOV.U32 R8, RZ, RZ, R14 ;  /* 0x000000ffff087224 */ /* 0x000fce00078e000e */
[----:B------:R-:W-:Y:S05]  /*183f0*/  WARPSYNC.COLLECTIVE R15, `(.L_x_13397) ;  /* 0x000000000f087348 */ /* 0x000fea0003c00000 */
[----:B------:R0:W1:Y:S02]  /*18400*/  SHFL.IDX P6, R14, R13, R12, R11 ;  /* 0x0000000c0d0e7389 */ /* 0x00006400000c000b */
[----:B01----:R-:W-:Y:S01]  /*18410*/  ENDCOLLECTIVE ;  /* 0x000000000000791b */ /* 0x003fe20003800000 */
.L_x_13397:
        /* <DEDUP_REMOVED lines=13> */
.L_x_13398:
[----:B------:R-:W-:Y:S02]  /*184f0*/  IMAD.MOV.U32 R13, RZ, RZ, R4 ;  /* 0x000000ffff0d7224 */ /* 0x000fe400078e0004 */
[----:B------:R-:W-:Y:S02]  /*18500*/  IMAD.MOV.U32 R12, RZ, RZ, 0x2 ;  /* 0x00000002ff0c7424 */ /* 0x000fe400078e00ff */
[----:B------:R-:W-:-:S07]  /*18510*/  IMAD.MOV.U32 R8, RZ, RZ, R14 ;  /* 0x000000ffff087224 */ /* 0x000fce00078e000e */
[----:B------:R-:W-:Y:S05]  /*18520*/  WARPSYNC.COLLECTIVE R15, `(.L_x_13399) ;  /* 0x000000000f087348 */ /* 0x000fea0003c00000 */
[----:B------:R0:W1:Y:S02]  /*18530*/  SHFL.IDX P6, R14, R13, R12, R11 ;  /* 0x0000000c0d0e7389 */ /* 0x00006400000c000b */
[----:B01----:R-:W-:Y:S01]  /*18540*/  ENDCOLLECTIVE ;  /* 0x000000000000791b */ /* 0x003fe20003800000 */
.L_x_13399:
        /* <DEDUP_REMOVED lines=9> */
[----:B------:R-:W-:Y:S01]  /*185e0*/  ISETP.GE.AND P1, PT, R7, R3, PT ;  /* 0x000000030700720c */ /* 0x000fe20003f26270 */
[----:B------:R-:W-:-:S12]  /*185f0*/  IMAD.MOV.U32 R7, RZ, RZ, R14 ;  /* 0x000000ffff077224 */ /* 0x000fd800078e000e */
[----:B0-----:R-:W-:Y:S05]  /*18600*/  WARPSYNC.COLLECTIVE R15, `(.L_x_13400) ;  /* 0x000000000f087348 */ /* 0x001fea0003c00000 */
[----:B------:R1:W2:Y:S02]  /*18610*/  SHFL.IDX P6, R14, R13, R12, R11 ;  /* 0x0000000c0d0e7389 */ /* 0x0002a400000c000b */
[----:B012---:R-:W-:Y:S01]  /*18620*/  ENDCOLLECTIVE ;  /* 0x000000000000791b */ /* 0x007fe20003800000 */
.L_x_13400:
[----:B------:R-:W-:Y:S02]  /*18630*/  IMAD.MOV.U32 R13, RZ, RZ, R4 ;  /* 0x000000ffff0d7224 */ /* 0x000fe400078e0004 */
[----:B------:R-:W-:Y:S02]  /*18640*/  IMAD.MOV.U32 R12, RZ, RZ, 0x3 ;  /* 0x00000003ff0c7424 */ /* 0x000fe400078e00ff */
[----:B------:R-:W-:-:S07]  /*18650*/  IMAD.MOV.U32 R8, RZ, RZ, R14 ;  /* 0x000000ffff087224 */ /* 0x000fce00078e000e */
[----:B------:R-:W-:Y:S05]  /*18660*/  WARPSYNC.COLLECTIVE R15, `(.L_x_13401) ;  /* 0x000000000f087348 */ /* 0x000fea0003c00000 */
[----:B------:R0:W1:Y:S02]  /*18670*/  SHFL.IDX P6, R14, R13, R12, R11 ;  /* 0x0000000c0d0e7389 */ /* 0x00006400000c000b */
[----:B01----:R-:W-:Y:S01]  /*18680*/  ENDCOLLECTIVE ;  /* 0x000000000000791b */ /* 0x003fe20003800000 */
.L_x_13401:
        /* <DEDUP_REMOVED lines=14> */
.L_x_13402:
[----:B------:R-:W-:Y:S02]  /*18770*/  IMAD.MOV.U32 R13, RZ, RZ, R4 ;  /* 0x000000ffff0d7224 */ /* 0x000fe400078e0004 */
[----:B------:R-:W-:Y:S02]  /*18780*/  IMAD.MOV.U32 R12, RZ, RZ, 0x4 ;  /* 0x00000004ff0c7424 */ /* 0x000fe400078e00ff */
[----:B------:R-:W-:-:S07]  /*18790*/  IMAD.MOV.U32 R8, RZ, RZ, R14 ;  /* 0x000000ffff087224 */ /* 0x000fce00078e000e */
[----:B------:R-:W-:Y:S05]  /*187a0*/  WARPSYNC.COLLECTIVE R15, `(.L_x_13403) ;  /* 0x000000000f087348 */ /* 0x000fea0003c00000 */
[----:B------:R0:W1:Y:S02]  /*187b0*/  SHFL.IDX P6, R14, R13, R12, R11 ;  /* 0x0000000c0d0e7389 */ /* 0x00006400000c000b */
[----:B01----:R-:W-:Y:S01]  /*187c0*/  ENDCOLLECTIVE ;  /* 0x000000000000791b */ /* 0x003fe20003800000 */
.L_x_13403:
        /* <DEDUP_REMOVED lines=14> */
.L_x_13404:
[----:B------:R-:W-:Y:S02]  /*188b0*/  IMAD.MOV.U32 R13, RZ, RZ, R4 ;  /* 0x000000ffff0d7224 */ /* 0x000fe400078e0004 */
[----:B------:R-:W-:Y:S02]  /*188c0*/  IMAD.MOV.U32 R12, RZ, RZ, 0x5 ;  /* 0x00000005ff0c7424 */ /* 0x000fe400078e00ff */
[----:B------:R-:W-:-:S07]  /*188d0*/  IMAD.MOV.U32 R8, RZ, RZ, R14 ;  /* 0x000000ffff087224 */ /* 0x000fce00078e000e */
[----:B------:R-:W-:Y:S05]  /*188e0*/  WARPSYNC.COLLECTIVE R15, `(.L_x_13405) ;  /* 0x000000000f087348 */ /* 0x000fea0003c00000 */
[----:B------:R0:W1:Y:S02]  /*188f0*/  SHFL.IDX P6, R14, R13, R12, R11 ;  /* 0x0000000c0d0e7389 */ /* 0x00006400000c000b */
[----:B01----:R-:W-:Y:S01]  /*18900*/  ENDCOLLECTIVE ;  /* 0x000000000000791b */ /* 0x003fe20003800000 */
.L_x_13405:
        /* <DEDUP_REMOVED lines=14> */
.L_x_13406:
[----:B------:R-:W-:Y:S02]  /*189f0*/  IMAD.MOV.U32 R13, RZ, RZ, R4 ;  /* 0x000000ffff0d7224 */ /* 0x000fe400078e0004 */
[----:B------:R-:W-:Y:S02]  /*18a00*/  IMAD.MOV.U32 R12, RZ, RZ, 0x6 ;  /* 0x00000006ff0c7424 */ /* 0x000fe400078e00ff */
[----:B------:R-:W-:-:S07]  /*18a10*/  IMAD.MOV.U32 R8, RZ, RZ, R14 ;  /* 0x000000ffff087224 */ /* 0x000fce00078e000e */
[----:B------:R-:W-:Y:S05]  /*18a20*/  WARPSYNC.COLLECTIVE R15, `(.L_x_13407) ;  /* 0x000000000f087348 */ /* 0x000fea0003c00000 */
[----:B------:R0:W1:Y:S02]  /*18a30*/  SHFL.IDX P6, R14, R13, R12, R11 ;  /* 0x0000000c0d0e7389 */ /* 0x00006400000c000b */
[----:B01----:R-:W-:Y:S01]  /*18a40*/  ENDCOLLECTIVE ;  /* 0x000000000000791b */ /* 0x003fe20003800000 */
.L_x_13407:
        /* <DEDUP_REMOVED lines=14> */
.L_x_13408:
[----:B------:R-:W-:Y:S02]  /*18b30*/  IMAD.MOV.U32 R13, RZ, RZ, R4 ;  /* 0x000000ffff0d7224 */ /* 0x000fe400078e0004 */
[----:B------:R-:W-:Y:S02]  /*18b40*/  IMAD.MOV.U32 R12, RZ, RZ, 0x7 ;  /* 0x00000007ff0c7424 */ /* 0x000fe400078e00ff */
[----:B------:R-:W-:-:S07]  /*18b50*/  IMAD.MOV.U32 R8, RZ, RZ, R14 ;  /* 0x000000ffff087224 */ /* 0x000fce00078e000e */
[----:B------:R-:W-:Y:S05]  /*18b60*/  WARPSYNC.COLLECTIVE R15, `(.L_x_13409) ;  /* 0x000000000f087348 */ /* 0x000fea0003c00000 */
[----:B------:R0:W1:Y:S02]  /*18b70*/  SHFL.IDX P6, R14, R13, R12, R11 ;  /* 0x0000000c0d0e7389 */ /* 0x00006400000c000b */
[----:B01----:R-:W-:Y:S01]  /*18b80*/  ENDCOLLECTIVE ;  /* 0x000000000000791b */ /* 0x003fe20003800000 */
.L_x_13409:
        /* <DEDUP_REMOVED lines=8> */
[----:B------:R0:W-:Y:S04]  /*18c10*/  @!P1 LDGSTS.E.BYPASS.LTC128B.128 [R20+0xb400], desc[UR52][R8.64], !P0 ;  /* 0x0b40000008149fae */ /* 0x0001e8000c101d74 */
[----:B------:R-:W-:Y:S01]  /*18c20*/  ISETP.GE.AND P1, PT, R0, R3, PT ;  /* 0x000000030000720c */ /* 0x000fe20003f26270 */
[----:B------:R-:W-:-:S02]  /*18c30*/  VIADD R0, R6, 0x80 ;  /* 0x0000008006007836 */ /* 0x000fc40000000000 */
[----:B------:R-:W-:-:S10]  /*18c40*/  IMAD.MOV.U32 R4, RZ, RZ, R14 ;  /* 0x000000ffff047224 */ /* 0x000fd400078e000e */
[----:B0-----:R-:W-:Y:S05]  /*18c50*/  WARPSYNC.COLLECTIVE R15, `(.L_x_13410) ;  /* 0x000000000f087348 */ /* 0x001fea0003c00000 */
[----:B------:R1:W2:Y:S02]  /*18c60*/  SHFL.IDX P6, R14, R13, R12, R11 ;  /* 0x0000000c0d0e7389 */ /* 0x0002a400000c000b */
[----:B012---:R-:W-:Y:S01]  /*18c70*/  ENDCOLLECTIVE ;  /* 0x000000000000791b */ /* 0x007fe20003800000 */
.L_x_13410:
[----:B------:R-:W-:Y:S01]  /*18c80*/  ISETP.GE.AND P2, PT, R0, R3, PT ;  /* 0x000000030000720c */ /* 0x000fe20003f46270 */
[----:B------:R-:W-:Y:S02]  /*18c90*/  IMAD.MOV.U32 R13, RZ, RZ, R2 ;  /* 0x000000ffff0d7224 */ /* 0x000fe400078e0002 */
[----:B------:R-:W-:Y:S02]  /*18ca0*/  IMAD.MOV.U32 R12, RZ, RZ, RZ ;  /* 0x000000ffff0c7224 */ /* 0x000fe400078e00ff */
[----:B------:R-:W-:-:S08]  /*18cb0*/  IMAD.MOV.U32 R8, RZ, RZ, R14 ;  /* 0x000000ffff087224 */ /* 0x000fd000078e000e */
[----:B------:R-:W-:Y:S05]  /*18cc0*/  WARPSYNC.COLLECTIVE R15, `(.L_x_13411) ;  /* 0x000000000f087348 */ /* 0x000fea0003c00000 */
[----:B------:R0:W1:Y:S02]  /*18cd0*/  SHFL.IDX P6, R14, R13, R12, R11 ;  /* 0x0000000c0d0e7389 */ /* 0x00006400000c000b */
[----:B01----:R-:W-:Y:S01]  /*18ce0*/  ENDCOLLECTIVE ;  /* 0x000000000000791b */ /* 0x003fe20003800000 */
.L_x_13411:
        /* <DEDUP_REMOVED lines=13> */
.L_x_13412:
[----:B------:R-:W-:Y:S02]  /*18dc0*/  IMAD.MOV.U32 R13, RZ, RZ, R2 ;  /* 0x000000ffff0d7224 */ /* 0x000fe400078e0002 */
[----:B------:R-:W-:Y:S02]  /*18dd0*/  IMAD.MOV.U32 R12, RZ, RZ, 0x1 ;  /* 0x00000001ff0c7424 */ /* 0x000fe400078e00ff */
[----:B------:R-:W-:-:S07]  /*18de0*/  IMAD.MOV.U32 R7, RZ, RZ, R14 ;  /* 0x000000ffff077224 */ /* 0x000fce00078e000e */
[----:B------:R-:W-:Y:S05]  /*18df0*/  WARPSYNC.COLLECTIVE R15, `(.L_x_13413) ;  /* 0x000000000f087348 */ /* 0x000fea0003c00000 */
[----:B------:R0:W1:Y:S02]  /*18e00*/  SHFL.IDX P6, R14, R13, R12, R11 ;  /* 0x0000000c0d0e7389 */ /* 0x00006400000c000b */
[----:B01----:R-:W-:Y:S01]  /*18e10*/  ENDCOLLECTIVE ;  /* 0x000000000000791b */ /* 0x003fe20003800000 */
.L_x_13413:
[----:B------:R-:W-:-:S05]  /*18e20*/  @!P2 LEA R7, P1, R21, R7, 0x1 ;  /* 0x000000071507a211 */ /* 0x000fca00078208ff */
[----:B------:R-:W-:Y:S02]  /*18e30*/  @!P2 IMAD.X R0, RZ, RZ, R0, P1 ;  /* 0x000000ffff00a224 */ /* 0x000fe400008e0600 */
[----:B------:R-:W-:Y:S02]  /*18e40*/  @!P2 IMAD.MOV.U32 R8, RZ, RZ, R7 ;  /* 0x000000ffff08a224 */ /* 0x000fe400078e0007 */
        /* <DEDUP_REMOVED lines=12> */
.L_x_13414:
[----:B------:R-:W-:Y:S02]  /*18f10*/  IMAD.MOV.U32 R13, RZ, RZ, R2 ;  /* 0x000000ffff0d7224 */ /* 0x000fe400078e0002 */
[----:B------:R-:W-:Y:S02]  /*18f20*/  IMAD.MOV.U32 R12, RZ, RZ, 0x2 ;  /* 0x00000002ff0c7424 */ /* 0x000fe400078e00ff */
[----:B------:R-:W-:-:S07]  /*18f30*/  IMAD.MOV.U32 R8, RZ, RZ, R14 ;  /* 0x000000ffff087224 */ /* 0x000fce00078e000e */
[----:B------:R-:W-:Y:S05]  /*18f40*/  WARPSYNC.COLLECTIVE R15, `(.L_x_13415) ;  /* 0x000000000f087348 */ /* 0x000fea0003c00000 */
[----:B------:R0:W1:Y:S02]  /*18f50*/  SHFL.IDX P6, R14, R13, R12, R11 ;  /* 0x0000000c0d0e7389 */ /* 0x00006400000c000b */
[----:B01----:R-:W-:Y:S01]  /*18f60*/  ENDCOLLECTIVE ;  /* 0x000000000000791b */ /* 0x003fe20003800000 */
.L_x_13415:
        /* <DEDUP_REMOVED lines=13> */
.L_x_13416:
[----:B------:R-:W-:Y:S02]  /*19040*/  IMAD.MOV.U32 R13, RZ, RZ, R2 ;  /* 0x000000ffff0d7224 */ /* 0x000fe400078e0002 */
[----:B------:R-:W-:Y:S02]  /*19050*/  IMAD.MOV.U32 R12, RZ, RZ, 0x3 ;  /* 0x00000003ff0c7424 */ /* 0x000fe400078e00ff */
[----:B------:R-:W-:-:S07]  /*19060*/  IMAD.MOV.U32 R8, RZ, RZ, R14 ;  /* 0x000000ffff087224 */ /* 0x000fce00078e000e */
[----:B------:R-:W-:Y:S05]  /*19070*/  WARPSYNC.COLLECTIVE R15, `(.L_x_13417) ;  /* 0x000000000f087348 */ /* 0x000fea0003c00000 */
[----:B------:R0:W1:Y:S02]  /*19080*/  SHFL.IDX P6, R14, R13, R12, R11 ;  /* 0x0000000c0d0e7389 */ /* 0x00006400000c000b */
[----:B01----:R-:W-:Y:S01]  /*19090*/  ENDCOLLECTIVE ;  /* 0x000000000000791b */ /* 0x003fe20003800000 */
.L_x_13417:
        /* <DEDUP_REMOVED lines=12> */
.L_x_13418:
[----:B------:R-:W-:Y:S01]  /*19160*/  IMAD.MOV.U32 R2, RZ, RZ, R14 ;  /* 0x000000ffff027224 */ /* 0x000fe200078e000e */
[----:B------:R-:W-:Y:S06]  /*19170*/  BRA `(.L_x_13419) ;  /* 0xffffffb8009c7947 */ /* 0x000fec000383ffff */
.L_x_13307:
[----:B0-----:R0:W1:Y:S02]  /*19180*/  SYNCS.PHASECHK.TRANS64.TRYWAIT P0, [R17+URZ+0x16820], R0 ;  /* 0x01682000110075a7 */ /* 0x001064000800017f */
[----:B-1----:R-:W-:Y:S05]  /*19190*/  @!P0 NANOSLEEP.SYNCS 0x989680 ;  /* 0x009896800000895d */ /* 0x002fea0003900000 */
[----:B------:R-:W1:Y:S02]  /*191a0*/  @!P0 SYNCS.PHASECHK.TRANS64 P0, [R17+URZ+0x16820], R0 ;  /* 0x01682000110085a7 */ /* 0x000e64000800007f */
[----:B-1----:R-:W-:Y:S05]  /*191b0*/  @!P0 BRA `(.L_x_13307) ;  /* 0xfffffffc00f08947 */ /* 0x002fea000383ffff */
[----:B------:R-:W-:Y:S05]  /*191c0*/  BRA `(.L_x_13420) ;  /* 0xffffffb800fc7947 */ /* 0x000fea000383ffff */
.L_x_13316:
[----:B-1----:R1:W2:Y:S02]  /*191d0*/  SYNCS.PHASECHK.TRANS64.TRYWAIT P0, [R2+URZ+0x16840], R3 ;  /* 0x01684003020075a7 */ /* 0x0022a4000800017f */
[----:B--2---:R-:W-:Y:S05]  /*191e0*/  @!P0 NANOSLEEP.SYNCS 0x989680 ;  /* 0x009896800000895d */ /* 0x004fea0003900000 */
[----:B------:R-:W2:Y:S02]  /*191f0*/  @!P0 SYNCS.PHASECHK.TRANS64 P0, [R2+URZ+0x16840], R3 ;  /* 0x01684003020085a7 */ /* 0x000ea4000800007f */
[----:B--2---:R-:W-:Y:S05]  /*19200*/  @!P0 BRA `(.L_x_13316) ;  /* 0xfffffffc00f08947 */ /* 0x004fea000383ffff */
[----:B------:R-:W-:Y:S05]  /*19210*/  BRA `(.L_x_13421) ;  /* 0xffffffbc00e07947 */ /* 0x000fea000383ffff */
.L_x_13321:
[----:B0-----:R0:W1:Y:S02]  /*19220*/  SYNCS.PHASECHK.TRANS64.TRYWAIT P0, [R3+URZ+0x60], R2 ;  /* 0x00006002030075a7 */ /* 0x001064000800017f */
[----:B-1----:R-:W-:Y:S05]  /*19230*/  @!P0 NANOSLEEP.SYNCS 0x989680 ;  /* 0x009896800000895d */ /* 0x002fea0003900000 */
[----:B------:R-:W1:Y:S02]  /*19240*/  @!P0 SYNCS.PHASECHK.TRANS64 P0, [R3+URZ+0x60], R2 ;  /* 0x00006002030085a7 */ /* 0x000e64000800007f */
[----:B-1----:R-:W-:Y:S05]  /*19250*/  @!P0 BRA `(.L_x_13321) ;  /* 0xfffffffc00f08947 */ /* 0x002fea000383ffff */
[----:B------:R-:W-:Y:S05]  /*19260*/  BRA `(.L_x_13422) ;  /* 0xffffffc0006c7947 */ /* 0x000fea000383ffff */
.L_x_13329:
[----:B-1----:R1:W2:Y:S02]  /*19270*/  SYNCS.PHASECHK.TRANS64.TRYWAIT P0, [R2+URZ+0x16840], R3 ;  /* 0x01684003020075a7 */ /* 0x0022a4000800017f */
[----:B--2---:R-:W-:Y:S05]  /*19280*/  @!P0 NANOSLEEP.SYNCS 0x989680 ;  /* 0x009896800000895d */ /* 0x004fea0003900000 */
[----:B------:R-:W2:Y:S02]  /*19290*/  @!P0 SYNCS.PHASECHK.TRANS64 P0, [R2+URZ+0x16840], R3 ;  /* 0x01684003020085a7 */ /* 0x000ea4000800007f */
[----:B--2---:R-:W-:Y:S05]  /*192a0*/  @!P0 BRA `(.L_x_13329) ;  /* 0xfffffffc00f08947 */ /* 0x004fea000383ffff */
[----:B------:R-:W-:Y:S05]  /*192b0*/  BRA `(.L_x_13423) ;  /* 0xffffffc400a87947 */ /* 0x000fea000383ffff */
.L_x_13334:
[----:B0-----:R0:W1:Y:S02]  /*192c0*/  SYNCS.PHASECHK.TRANS64.TRYWAIT P0, [R10+URZ+0x60], R3 ;  /* 0x000060030a0075a7 */ /* 0x001064000800017f */
[----:B-1----:R-:W-:Y:S05]  /*192d0*/  @!P0 NANOSLEEP.SYNCS 0x989680 ;  /* 0x009896800000895d */ /* 0x002fea0003900000 */
[----:B------:R-:W1:Y:S02]  /*192e0*/  @!P0 SYNCS.PHASECHK.TRANS64 P0, [R10+URZ+0x60], R3 ;  /* 0x000060030a0085a7 */ /* 0x000e64000800007f */
[----:B-1----:R-:W-:Y:S05]  /*192f0*/  @!P0 BRA `(.L_x_13334) ;  /* 0xfffffffc00f08947 */ /* 0x002fea000383ffff */
[----:B------:R-:W-:Y:S05]  /*19300*/  BRA `(.L_x_13424) ;  /* 0xffffffc800347947 */ /* 0x000fea000383ffff */
.L_x_13342:
[----:B-1----:R1:W2:Y:S02]  /*19310*/  SYNCS.PHASECHK.TRANS64.TRYWAIT P0, [R2+URZ+0x16840], R3 ;  /* 0x01684003020075a7 */ /* 0x0022a4000800017f */
[----:B--2---:R-:W-:Y:S05]  /*19320*/  @!P0 NANOSLEEP.SYNCS 0x989680 ;  /* 0x009896800000895d */ /* 0x004fea0003900000 */
[----:B------:R-:W2:Y:S02]  /*19330*/  @!P0 SYNCS.PHASECHK.TRANS64 P0, [R2+URZ+0x16840], R3 ;  /* 0x01684003020085a7 */ /* 0x000ea4000800007f */
[----:B--2---:R-:W-:Y:S05]  /*19340*/  @!P0 BRA `(.L_x_13342) ;  /* 0xfffffffc00f08947 */ /* 0x004fea000383ffff */
[----:B------:R-:W-:Y:S05]  /*19350*/  BRA `(.L_x_13425) ;  /* 0xffffffcc00447947 */ /* 0x000fea000383ffff */
.L_x_13347:
[----:B0-----:R0:W1:Y:S02]  /*19360*/  SYNCS.PHASECHK.TRANS64.TRYWAIT P0, [R7+URZ+0x60], R2 ;  /* 0x00006002070075a7 */ /* 0x001064000800017f */
[----:B-1----:R-:W-:Y:S05]  /*19370*/  @!P0 NANOSLEEP.SYNCS 0x989680 ;  /* 0x009896800000895d */ /* 0x002fea0003900000 */
[----:B------:R-:W1:Y:S02]  /*19380*/  @!P0 SYNCS.PHASECHK.TRANS64 P0, [R7+URZ+0x60], R2 ;  /* 0x00006002070085a7 */ /* 0x000e64000800007f */
[----:B-1----:R-:W-:Y:S05]  /*19390*/  @!P0 BRA `(.L_x_13347) ;  /* 0xfffffffc00f08947 */ /* 0x002fea000383ffff */
[----:B------:R-:W-:Y:S05]  /*193a0*/  BRA `(.L_x_13426) ;  /* 0xffffffcc00d47947 */ /* 0x000fea000383ffff */
.L_x_13357:
[----:B0-----:R0:W1:Y:S02]  /*193b0*/  SYNCS.PHASECHK.TRANS64.TRYWAIT P0, [R3+URZ+0x16860], R0 ;  /* 0x01686000030075a7 */ /* 0x001064000800017f */
[----:B-1----:R-:W-:Y:S05]  /*193c0*/  @!P0 NANOSLEEP.SYNCS 0x989680 ;  /* 0x009896800000895d */ /* 0x002fea0003900000 */
[----:B------:R-:W1:Y:S02]  /*193d0*/  @!P0 SYNCS.PHASECHK.TRANS64 P0, [R3+URZ+0x16860], R0 ;  /* 0x01686000030085a7 */ /* 0x000e64000800007f */
[----:B-1----:R-:W-:Y:S05]  /*193e0*/  @!P0 BRA `(.L_x_13357) ;  /* 0xfffffffc00f08947 */ /* 0x002fea000383ffff */
[----:B------:R-:W-:Y:S05]  /*193f0*/  BRA `(.L_x_13427) ;  /* 0xffffffd000d07947 */ /* 0x000fea000383ffff */
.L_x_13363:
        /* <DEDUP_REMOVED lines=8> */
.L_x_13429:
[----:B------:R-:W-:Y:S05]  /*19480*/  BSYNC B0 ;  /* 0x0000000000007941 */ /* 0x000fea0003800000 */
.L_x_13428:
        /* <DEDUP_REMOVED lines=9> */
.L_x_13430:
[----:B------:R-:W-:Y:S02]  /*19520*/  ULDC UR4, c[0x0][0xc3c] ;  /* 0x00030f0000047ab9 */ /* 0x000fe40000000800 */
[----:B------:R-:W-:-:S13]  /*19530*/  ISETP.GE.OR P1, PT, R7, UR4, !P0 ;  /* 0x0000000407007c0c */ /* 0x000fda000c726670 */
[----:B------:R-:W0:Y:S08]  /*19540*/  @!P1 LDC.64 R4, c[0x0][0xc80] ;  /* 0x00032000ff049b82 */ /* 0x000e300000000a00 */
[----:B------:R-:W1:Y:S01]  /*19550*/  @!P1 LDC.64 R2, c[0x0][0xc78] ;  /* 0x00031e00ff029b82 */ /* 0x000e620000000a00 */
[----:B------:R-:W-:Y:S01]  /*19560*/  CS2R R24, SRZ ;  /* 0x0000000000187805 */ /* 0x000fe2000001ff00 */
[----:B------:R-:W-:-:S02]  /*19570*/  IMAD.MOV.U32 R8, RZ, RZ, RZ ;  /* 0x000000ffff087224 */ /* 0x000fc400078e00ff */
[----:B------:R-:W-:Y:S02]  /*19580*/  IMAD.MOV.U32 R11, RZ, RZ, RZ ;  /* 0x000000ffff0b7224 */ /* 0x000fe400078e00ff */
[----:B------:R-:W-:Y:S02]  /*19590*/  IMAD.MOV.U32 R6, RZ, RZ, R14 ;  /* 0x000000ffff067224 */ /* 0x000fe400078e000e */
[----:B0-----:R-:W-:-:S06]  /*195a0*/  @!P1 IMAD.WIDE R4, R7, 0x4, R4 ;  /* 0x0000000407049825 */ /* 0x001fcc00078e0204 */
[----:B------:R-:W2:Y:S01]  /*195b0*/  @!P1 LDG.E R4, desc[UR52][R4.64] ;  /* 0x0000003404049981 */ /* 0x000ea2000c1e1900 */
[----:B-1----:R-:W-:-:S06]  /*195c0*/  @!P1 IMAD.WIDE R2, R7, 0x4, R2 ;  /* 0x0000000407029825 */ /* 0x002fcc00078e0202 */
[----:B------:R-:W3:Y:S01]  /*195d0*/  @!P1 LDG.E R2, desc[UR52][R2.64] ;  /* 0x0000003402029981 */ /* 0x000ee2000c1e1900 */
        /* <DEDUP_REMOVED lines=11> */
.L_x_13431:
[----:B------:R-:W-:Y:S01]  /*19690*/  IMAD.MOV.U32 R12, RZ, RZ, 0x2 ;  /* 0x00000002ff0c7424 */ /* 0x000fe200078e00ff */
[----:B------:R-:W-:-:S05]  /*196a0*/  SEL R14, R14, RZ, P1 ;  /* 0x000000ff0e0e7207 */ /* 0x000fca0000800000 */
[----:B------:R-:W-:-:S04]  /*196b0*/  IMAD.IADD R7, R13, 0x1, R14 ;  /* 0x000000010d077824 */ /* 0x000fc800078e020e */
[----:B------:R-:W-:-:S07]  /*196c0*/  IMAD.MOV.U32 R13, RZ, RZ, R7 ;  /* 0x000000ffff0d7224 */ /* 0x000fce00078e0007 */
[----:B------:R-:W-:Y:S05]  /*196d0*/  WARPSYNC.COLLECTIVE R15, `(.L_x_13432) ;  /* 0x000000000f087348 */ /* 0x000fea0003c00000 */
[----:B------:R0:W1:Y:S02]  /*196e0*/  SHFL.UP P6, R14, R13, R12, R11 ;  /* 0x0400000c0d0e7389 */ /* 0x00006400000c000b */
[----:B01----:R-:W-:Y:S01]  /*196f0*/  ENDCOLLECTIVE ;  /* 0x000000000000791b */ /* 0x003fe20003800000 */
.L_x_13432:
[----:B------:R-:W-:Y:S01]  /*19700*/  IMAD.MOV.U32 R12, RZ, RZ, 0x4 ;  /* 0x00000004ff0c7424 */ /* 0x000fe200078e00ff */
[----:B------:R-:W-:-:S05]  /*19710*/  SEL R2, R14, RZ, P2 ;  /* 0x000000ff0e027207 */ /* 0x000fca0001000000 */
[----:B------:R-:W-:-:S04]  /*19720*/  IMAD.IADD R2, R7, 0x1, R2 ;  /* 0x0000000107027824 */ /* 0x000fc800078e0202 */
[----:B------:R-:W-:-:S07]  /*19730*/  IMAD.MOV.U32 R13, RZ, RZ, R2 ;  /* 0x000000ffff0d7224 */ /* 0x000fce00078e0002 */
[----:B------:R-:W-:Y:S05]  /*19740*/  WARPSYNC.COLLECTIVE R15, `(.L_x_13433) ;  /* 0x000000000f087348 */ /* 0x000fea0003c00000 */
[----:B------:R0:W1:Y:S02]  /*19750*/  SHFL.UP P6, R14, R13, R12, R11 ;  /* 0x0400000c0d0e7389 */ /* 0x00006400000c000b */
[----:B01----:R-:W-:Y:S01]  /*19760*/  ENDCOLLECTIVE ;  /* 0x000000000000791b */ /* 0x003fe20003800000 */
.L_x_13433:
[----:B------:R-:W-:Y:S01]  /*19770*/  IMAD.MOV.U32 R12, RZ, RZ, 0x8 ;  /* 0x00000008ff0c7424 */ /* 0x000fe200078e00ff */
[----:B------:R-:W-:-:S05]  /*19780*/  SEL R3, R14, RZ, P3 ;  /* 0x000000ff0e037207 */ /* 0x000fca0001800000 */
[----:B------:R-:W-:-:S04]  /*19790*/  IMAD.IADD R3, R2, 0x1, R3 ;  /* 0x0000000102037824 */ /* 0x000fc800078e0203 */
[----:B------:R-:W-:-:S07]  /*197a0*/  IMAD.MOV.U32 R13, RZ, RZ, R3 ;  /* 0x000000ffff0d7224 */ /* 0x000fce00078e0003 */
[----:B------:R-:W-:Y:S05]  /*197b0*/  WARPSYNC.COLLECTIVE R15, `(.L_x_13434) ;  /* 0x000000000f087348 */ /* 0x000fea0003c00000 */
[----:B------:R0:W1:Y:S02]  /*197c0*/  SHFL.UP P6, R14, R13, R12, R11 ;  /* 0x0400000c0d0e7389 */ /* 0x00006400000c000b */
[----:B01----:R-:W-:Y:S01]  /*197d0*/  ENDCOLLECTIVE ;  /* 0x000000000000791b */ /* 0x003fe20003800000 */
.L_x_13434:
[----:B------:R-:W-:Y:S01]  /*197e0*/  IMAD.MOV.U32 R12, RZ, RZ, 0x10 ;  /* 0x00000010ff0c7424 */ /* 0x000fe200078e00ff */
[----:B------:R-:W-:-:S05]  /*197f0*/  SEL R4, R14, RZ, P4 ;  /* 0x000000ff0e047207 */ /* 0x000fca0002000000 */
[----:B------:R-:W-:-:S04]  /*19800*/  IMAD.IADD R4, R3, 0x1, R4 ;  /* 0x0000000103047824 */ /* 0x000fc800078e0204 */
[----:B------:R-:W-:-:S07]  /*19810*/  IMAD.MOV.U32 R13, RZ, RZ, R4 ;  /* 0x000000ffff0d7224 */ /* 0x000fce00078e0004 */
[----:B------:R-:W-:Y:S05]  /*19820*/  WARPSYNC.COLLECTIVE R15, `(.L_x_13435) ;  /* 0x000000000f087348 */ /* 0x000fea0003c00000 */
[----:B------:R0:W1:Y:S02]  /*19830*/  SHFL.UP P6, R14, R13, R12, R11 ;  /* 0x0400000c0d0e7389 */ /* 0x00006400000c000b */
[----:B01----:R-:W-:Y:S01]  /*19840*/  ENDCOLLECTIVE ;  /* 0x000000000000791b */ /* 0x003fe20003800000 */
.L_x_13435:
        /* <DEDUP_REMOVED lines=8> */
.L_x_13436:
[----:B------:R-:W-:Y:S05]  /*198d0*/  BRA `(.L_x_13437) ;  /* 0xffffffd4000c7947 */ /* 0x000fea000383ffff */
.L_x_13366:
[----:B------:R-:W-:Y:S01]  /*198e0*/  BSSY B0, `(.L_x_13438) ;  /* 0x0000007000007945 */ /* 0x000fe20003800000 */
[----:B--2---:R-:W-:Y:S02]  /*198f0*/  IMAD.MOV.U32 R12, RZ, RZ, 0x1 ;  /* 0x00000001ff0c7424 */ /* 0x004fe400078e00ff */
[----:B------:R-:W-:Y:S02]  /*19900*/  IMAD.MOV.U32 R11, RZ, RZ, RZ ;  /* 0x000000ffff0b7224 */ /* 0x000fe400078e00ff */
[----:B------:R-:W-:-:S07]  /*19910*/  IMAD.MOV.U32 R15, RZ, RZ, -0x1 ;  /* 0xffffffffff0f7424 */ /* 0x000fce00078e00ff */
[----:B------:R-:W-:Y:S05]  /*19920*/  WARPSYNC.COLLECTIVE R15, `(.L_x_13439) ;  /* 0x000000000f087348 */ /* 0x000fea0003c00000 */
[----:B------:R0:W1:Y:S02]  /*19930*/  SHFL.UP P6, R14, R13, R12, R11 ;  /* 0x0400000c0d0e7389 */ /* 0x00006400000c000b */
[----:B01----:R-:W-:Y:S01]  /*19940*/  ENDCOLLECTIVE ;  /* 0x000000000000791b */ /* 0x003fe20003800000 */
.L_x_13439:
[----:B------:R-:W-:Y:S05]  /*19950*/  BSYNC B0 ;  /* 0x0000000000007941 */ /* 0x000fea0003800000 */
.L_x_13438:
        /* <DEDUP_REMOVED lines=8> */
.L_x_13440:
[----:B------:R-:W-:Y:S01]  /*199e0*/  IMAD.MOV.U32 R12, RZ, RZ, 0x4 ;  /* 0x00000004ff0c7424 */ /* 0x000fe200078e00ff */
[----:B------:R-:W-:-:S05]  /*199f0*/  SEL R2, R14, RZ, P2 ;  /* 0x000000ff0e027207 */ /* 0x000fca0001000000 */
[----:B------:R-:W-:-:S04]  /*19a00*/  IMAD.IADD R2, R13, 0x1, R2 ;  /* 0x000000010d027824 */ /* 0x000fc800078e0202 */
[----:B------:R-:W-:-:S07]  /*19a10*/  IMAD.MOV.U32 R13, RZ, RZ, R2 ;  /* 0x000000ffff0d7224 */ /* 0x000fce00078e0002 */
[----:B------:R-:W-:Y:S05]  /*19a20*/  WARPSYNC.COLLECTIVE R15, `(.L_x_13441) ;  /* 0x000000000f087348 */ /* 0x000fea0003c00000 */
[----:B------:R0:W1:Y:S02]  /*19a30*/  SHFL.UP P6, R14, R13, R12, R11 ;  /* 0x0400000c0d0e7389 */ /* 0x00006400000c000b */
[----:B01----:R-:W-:Y:S01]  /*19a40*/  ENDCOLLECTIVE ;  /* 0x000000000000791b */ /* 0x003fe20003800000 */
.L_x_13441:
[----:B------:R-:W-:Y:S01]  /*19a50*/  IMAD.MOV.U32 R12, RZ, RZ, 0x8 ;  /* 0x00000008ff0c7424 */ /* 0x000fe200078e00ff */
[----:B------:R-:W-:-:S05]  /*19a60*/  SEL R3, R14, RZ, P3 ;  /* 0x000000ff0e037207 */ /* 0x000fca0001800000 */
[----:B------:R-:W-:-:S04]  /*19a70*/  IMAD.IADD R3, R2, 0x1, R3 ;  /* 0x0000000102037824 */ /* 0x000fc800078e0203 */
[----:B------:R-:W-:-:S07]  /*19a80*/  IMAD.MOV.U32 R13, RZ, RZ, R3 ;  /* 0x000000ffff0d7224 */ /* 0x000fce00078e0003 */
[----:B------:R-:W-:Y:S05]  /*19a90*/  WARPSYNC.COLLECTIVE R15, `(.L_x_13442) ;  /* 0x000000000f087348 */ /* 0x000fea0003c00000 */
[----:B------:R0:W1:Y:S02]  /*19aa0*/  SHFL.UP P6, R14, R13, R12, R11 ;  /* 0x0400000c0d0e7389 */ /* 0x00006400000c000b */
[----:B01----:R-:W-:Y:S01]  /*19ab0*/  ENDCOLLECTIVE ;  /* 0x000000000000791b */ /* 0x003fe20003800000 */
.L_x_13442:
[----:B------:R-:W-:Y:S01]  /*19ac0*/  IMAD.MOV.U32 R12, RZ, RZ, 0x10 ;  /* 0x00000010ff0c7424 */ /* 0x000fe200078e00ff */
[----:B------:R-:W-:-:S05]  /*19ad0*/  SEL R4, R14, RZ, P4 ;  /* 0x000000ff0e047207 */ /* 0x000fca0002000000 */
[----:B------:R-:W-:-:S04]  /*19ae0*/  IMAD.IADD R4, R3, 0x1, R4 ;  /* 0x0000000103047824 */ /* 0x000fc800078e0204 */
[----:B------:R-:W-:-:S07]  /*19af0*/  IMAD.MOV.U32 R13, RZ, RZ, R4 ;  /* 0x000000ffff0d7224 */ /* 0x000fce00078e0004 */
[----:B------:R-:W-:Y:S05]  /*19b00*/  WARPSYNC.COLLECTIVE R15, `(.L_x_13443) ;  /* 0x000000000f087348 */ /* 0x000fea0003c00000 */
[----:B------:R0:W1:Y:S02]  /*19b10*/  SHFL.UP P6, R14, R13, R12, R11 ;  /* 0x0400000c0d0e7389 */ /* 0x00006400000c000b */
[----:B01----:R-:W-:Y:S01]  /*19b20*/  ENDCOLLECTIVE ;  /* 0x000000000000791b */ /* 0x003fe20003800000 */
.L_x_13443:
        /* <DEDUP_REMOVED lines=8> */
.L_x_13444:
[----:B------:R-:W-:Y:S05]  /*19bb0*/  BRA `(.L_x_13445) ;  /* 0xffffffd000f87947 */ /* 0x000fea000383ffff */
.L_x_13368:
[----:B------:R-:W-:Y:S01]  /*19bc0*/  BSSY B0, `(.L_x_13446) ;  /* 0x0000006000007945 */ /* 0x000fe20003800000 */
[----:B------:R-:W-:Y:S01]  /*19bd0*/  PLOP3.LUT P6, PT, P6, PT, PT, 0x8, 0x0 ;  /* 0x000000000000781c */ /* 0x000fe200037ce170 */
[----:B------:R-:W-:-:S12]  /*19be0*/  IMAD.MOV.U32 R15, RZ, RZ, -0x1 ;  /* 0xffffffffff0f7424 */ /* 0x000fd800078e00ff */
[----:B0-2---:R-:W-:Y:S05]  /*19bf0*/  WARPSYNC.COLLECTIVE R15, `(.L_x_13447) ;  /* 0x000000000f087348 */ /* 0x005fea0003c00000 */
[----:B------:R-:W-:Y:S01]  /*19c00*/  VOTE.ANY R14, PT, P6 ;  /* 0x00000000000e7806 */ /* 0x000fe200030e0100 */
[----:B0-2---:R-:W-:Y:S06]  /*19c10*/  ENDCOLLECTIVE ;  /* 0x000000000000791b */ /* 0x005fec0003800000 */
.L_x_13447:
[----:B------:R-:W-:Y:S05]  /*19c20*/  BSYNC B0 ;  /* 0x0000000000007941 */ /* 0x000fea0003800000 */
.L_x_13446:
[----:B------:R-:W-:Y:S02]  /*19c30*/  IMAD.MOV.U32 R2, RZ, RZ, R14 ;  /* 0x000000ffff027224 */ /* 0x000fe400078e000e */
[----:B------:R-:W-:Y:S02]  /*19c40*/  IMAD.MOV.U32 R13, RZ, RZ, R25 ;  /* 0x000000ffff0d7224 */ /* 0x000fe400078e0019 */
[----:B------:R0:W1:Y:S01]  /*19c50*/  POPC R12, R2 ;  /* 0x00000002000c7309 */ /* 0x0000620000000000 */
[----:B------:R-:W-:Y:S02]  /*19c60*/  IMAD.MOV.U32 R11, RZ, RZ, 0x1f ;  /* 0x0000001fff0b7424 */ /* 0x000fe400078e00ff */
[----:B------:R-:W-:-:S07]  /*19c70*/  IMAD.MOV.U32 R15, RZ, RZ, -0x1 ;  /* 0xffffffffff0f7424 */ /* 0x000fce00078e00ff */
[----:B01----:R-:W-:Y:S05]  /*19c80*/  WARPSYNC.COLLECTIVE R15, `(.L_x_13448) ;  /* 0x000000000f087348 */ /* 0x003fea0003c00000 */
[----:B-1----:R1:W2:Y:S02]  /*19c90*/  SHFL.IDX P6, R14, R13, R12, R11 ;  /* 0x0000000c0d0e7389 */ /* 0x0022a400000c000b */
[----:B012---:R-:W-:Y:S01]  /*19ca0*/  ENDCOLLECTIVE ;  /* 0x000000000000791b */ /* 0x007fe20003800000 */
.L_x_13448:
[----:B------:R-:W-:Y:S02]  /*19cb0*/  IMAD.IADD R27, R12, 0x1, R27 ;  /* 0x000000010c1b7824 */ /* 0x000fe400078e021b */
[----:B------:R-:W-:Y:S02]  /*19cc0*/  IMAD.MOV.U32 R13, RZ, RZ, R8 ;  /* 0x000000ffff0d7224 */ /* 0x000fe400078e0008 */
[----:B------:R-:W-:-:S07]  /*19cd0*/  IMAD.MOV.U32 R25, RZ, RZ, R14 ;  /* 0x000000ffff197224 */ /* 0x000fce00078e000e */
[----:B------:R-:W-:Y:S05]  /*19ce0*/  WARPSYNC.COLLECTIVE R15, `(.L_x_13449) ;  /* 0x000000000f087348 */ /* 0x000fea0003c00000 */
[----:B------:R0:W1:Y:S02]  /*19cf0*/  SHFL.IDX P6, R14, R13, R12, R11 ;  /* 0x0000000c0d0e7389 */ /* 0x00006400000c000b */
[----:B01----:R-:W-:Y:S01]  /*19d00*/  ENDCOLLECTIVE ;  /* 0x000000000000791b */ /* 0x003fe20003800000 */
.L_x_13449:
[----:B------:R-:W-:Y:S01]  /*19d10*/  IMAD.MOV.U32 R8, RZ, RZ, R14 ;  /* 0x000000ffff087224 */ /* 0x000fe200078e000e */
[----:B------:R-:W-:Y:S06]  /*19d20*/  BRA `(.L_x_13450) ;  /* 0xffffffd000dc7947 */ /* 0x000fec000383ffff */
.L_x_13370:
[----:B------:R-:W-:Y:S01]  /*19d30*/  BSSY B0, `(.L_x_13451) ;  /* 0x0000007000007945 */ /* 0x000fe20003800000 */
[----:B------:R-:W-:Y:S02]  /*19d40*/  IMAD.MOV.U32 R13, RZ, RZ, R3 ;  /* 0x000000ffff0d7224 */ /* 0x000fe400078e0003 */
[----:B------:R-:W-:Y:S02]  /*19d50*/  IMAD.MOV.U32 R11, RZ, RZ, 0x1f ;  /* 0x0000001fff0b7424 */ /* 0x000fe400078e00ff */
[----:B------:R-:W-:-:S07]  /*19d60*/  IMAD.MOV.U32 R15, RZ, RZ, -0x1 ;  /* 0xffffffffff0f7424 */ /* 0x000fce00078e00ff */
[----:B0-23--:R-:W-:Y:S05]  /*19d70*/  WARPSYNC.COLLECTIVE R15, `(.L_x_13452) ;  /* 0x000000000f087348 */ /* 0x00dfea0003c00000 */
[----:B------:R1:W4:Y:S02]  /*19d80*/  SHFL.IDX P6, R14, R13, R12, R11 ;  /* 0x0000000c0d0e7389 */ /* 0x00032400000c000b */
[----:B01234-:R-:W-:Y:S01]  /*19d90*/  ENDCOLLECTIVE ;  /* 0x000000000000791b */ /* 0x01ffe20003800000 */
.L_x_13452:
[----:B------:R-:W-:Y:S05]  /*19da0*/  BSYNC B0 ;  /* 0x0000000000007941 */ /* 0x000fea0003800000 */
.L_x_13451:
[----:B------:R-:W-:Y:S01]  /*19db0*/  IMAD.MOV.U32 R24, RZ, RZ, R14 ;  /* 0x000000ffff187224 */ /* 0x000fe200078e000e */
[----:B------:R-:W-:Y:S06]  /*19dc0*/  BRA `(.L_x_13369) ;  /* 0xffffffd000cc7947 */ /* 0x000fec000383ffff */
.L_x_13376:
[----:B0-----:R0:W2:Y:S02]  /*19dd0*/  SYNCS.PHASECHK.TRANS64.TRYWAIT P0, [R9+URZ+0x16820], R0 ;  /* 0x01682000090075a7 */ /* 0x0010a4000800017f */
[----:B--2---:R-:W-:Y:S05]  /*19de0*/  @!P0 NANOSLEEP.SYNCS 0x989680 ;  /* 0x009896800000895d */ /* 0x004fea0003900000 */
[----:B------:R-:W2:Y:S02]  /*19df0*/  @!P0 SYNCS.PHASECHK.TRANS64 P0, [R9+URZ+0x16820], R0 ;  /* 0x01682000090085a7 */ /* 0x000ea4000800007f */
[----:B--2---:R-:W-:Y:S05]  /*19e00*/  @!P0 BRA `(.L_x_13376) ;  /* 0xfffffffc00f08947 */ /* 0x004fea000383ffff */
[----:B------:R-:W-:Y:S05]  /*19e10*/  BRA `(.L_x_13453) ;  /* 0xffffffdc00247947 */ /* 0x000fea000383ffff */
.L_x_13377:
        /* <DEDUP_REMOVED lines=11> */
.L_x_13455:
[----:B------:R-:W-:Y:S05]  /*19ed0*/  BSYNC B0 ;  /* 0x0000000000007941 */ /* 0x000fea0003800000 */
.L_x_13454:
[----:B------:R-:W-:Y:S05]  /*19ee0*/  BRA `(.L_x_13456) ;  /* 0xffffffdc000c7947 */ /* 0x000fea000383ffff */
.L_x_13380:
[----:B------:R-:W-:Y:S01]  /*19ef0*/  BSSY B1, `(.L_x_13457) ;  /* 0x0000006000017945 */ /* 0x000fe20003800000 */
[----:B------:R-:W-:-:S07]  /*19f00*/  IMAD.MOV.U32 R15, RZ, RZ, -0x1 ;  /* 0xffffffffff0f7424 */ /* 0x000fce00078e00ff */
[----:B01-3--:R-:W-:Y:S05]  /*19f10*/  WARPSYNC.COLLECTIVE R15, `(.L_x_13458) ;  /* 0x000000000f0c7348 */ /* 0x00bfea0003c00000 */
[----:B------:R-:W-:Y:S02]  /*19f20*/  ELECT P6, UR62, PT ;  /* 0x00000000003e782f */ /* 0x000fe400038c0000 */
[----:B------:R-:W-:Y:S01]  /*19f30*/  MOV R14, UR62 ;  /* 0x0000003e000e7c02 */ /* 0x000fe20008000f00 */
[----:B01-3--:R-:W-:Y:S10]  /*19f40*/  ENDCOLLECTIVE ;  /* 0x000000000000791b */ /* 0x00bff40003800000 */
.L_x_13458:
[----:B------:R-:W-:Y:S05]  /*19f50*/  BSYNC B1 ;  /* 0x0000000000017941 */ /* 0x000fea0003800000 */
.L_x_13457:
[----:B------:R-:W-:Y:S05]  /*19f60*/  BRA `(.L_x_13459) ;  /* 0xffffffdc00047947 */ /* 0x000fea000383ffff */
.L_x_13382:
[----:B0-----:R0:W1:Y:S02]  /*19f70*/  SYNCS.PHASECHK.TRANS64.TRYWAIT P0, [R7+URZ], R2 ;  /* 0x00000002070075a7 */ /* 0x001064000800017f */
[----:B-1----:R-:W-:Y:S05]  /*19f80*/  @!P0 NANOSLEEP.SYNCS 0x989680 ;  /* 0x009896800000895d */ /* 0x002fea0003900000 */
[----:B------:R-:W1:Y:S02]  /*19f90*/  @!P0 SYNCS.PHASECHK.TRANS64 P0, [R7+URZ], R2 ;  /* 0x00000002070085a7 */ /* 0x000e64000800007f */
[----:B-1----:R-:W-:Y:S05]  /*19fa0*/  @!P0 BRA `(.L_x_13382) ;  /* 0xfffffffc00f08947 */ /* 0x002fea000383ffff */
[----:B------:R-:W-:Y:S05]  /*19fb0*/  BRA `(.L_x_13460) ;  /* 0xffffffdc00387947 */ /* 0x000fea000383ffff */
.L_x_13383:
[----:B-1----:R1:W2:Y:S02]  /*19fc0*/  SYNCS.PHASECHK.TRANS64.TRYWAIT P0, [R3+URZ], R0 ;  /* 0x00000000030075a7 */ /* 0x0022a4000800017f */
[----:B--2---:R-:W-:Y:S05]  /*19fd0*/  @!P0 NANOSLEEP.SYNCS 0x989680 ;  /* 0x009896800000895d */ /* 0x004fea0003900000 */
[----:B------:R-:W2:Y:S02]  /*19fe0*/  @!P0 SYNCS.PHASECHK.TRANS64 P0, [R3+URZ], R0 ;  /* 0x00000000030085a7 */ /* 0x000ea4000800007f */
[----:B--2---:R-:W-:Y:S05]  /*19ff0*/  @!P0 BRA `(.L_x_13383) ;  /* 0xfffffffc00f08947 */ /* 0x004fea000383ffff */
[----:B------:R-:W-:Y:S05]  /*1a000*/  BRA `(.L_x_13461) ;  /* 0xffffffdc002c7947 */ /* 0x000fea000383ffff */
.L_x_13385:
[----:B-1----:R1:W2:Y:S02]  /*1a010*/  SYNCS.PHASECHK.TRANS64.TRYWAIT P0, [R5+URZ], R2 ;  /* 0x00000002050075a7 */ /* 0x0022a4000800017f */
[----:B--2---:R-:W-:Y:S05]  /*1a020*/  @!P0 NANOSLEEP.SYNCS 0x989680 ;  /* 0x009896800000895d */ /* 0x004fea0003900000 */
[----:B------:R-:W2:Y:S02]  /*1a030*/  @!P0 SYNCS.PHASECHK.TRANS64 P0, [R5+URZ], R2 ;  /* 0x00000002050085a7 */ /* 0x000ea4000800007f */
[----:B--2---:R-:W-:Y:S05]  /*1a040*/  @!P0 BRA `(.L_x_13385) ;  /* 0xfffffffc00f08947 */ /* 0x004fea000383ffff */
[----:B------:R-:W-:Y:S05]  /*1a050*/  BRA `(.L_x_13462) ;  /* 0xffffffdc00307947 */ /* 0x000fea000383ffff */
.L_x_13463:
        /* <DEDUP_REMOVED lines=10> */
.L_x_14879:


//--------------------- .text._ZN7cutlass13device_kernelIN5flash11enable_sm90INS1_16FlashAttnFwdSm90INS1_25CollectiveMainloopFwdSm90ILi2EN4cute5tupleIJNS5_1CILi1EEES8_S8_EEENS6_IJNS7_ILi192EEENS7_ILi128EEENS7_ILi64EEEEEELi64ENS_6half_tEfNS_4arch4Sm90ELb0ELb1ELb1ELb1ELb0ELb1ELb0ELb1ELb1ELb1ELb1ELb0EEENS1_21CollectiveEpilogueFwdINS6_IJSA_SC_SB_EEES9_SE_SG_Li384ELb1ELb1ELb1ELb0EEENS1_36VarlenDynamicPersistentTileSchedulerILi192ELi128ELi384ELi128ELb1ELb1ELb1ELb1ELb0ELb1EEEEEEEEEvNT_6ParamsE --------------------------
	.section	.text._ZN7cutlass13device_kernelIN5flash11enable_sm90INS1_16FlashAttnFwdSm90INS1_25CollectiveMainloopFwdSm90ILi2EN4cute5tupleIJNS5_1CILi1EEES8_S8_EEENS6_IJNS7_ILi192EEENS7_ILi128EEENS7_ILi64EEEEEELi64ENS_6half_tEfNS_4arch4Sm90ELb0ELb1ELb1ELb1ELb0ELb1ELb0ELb1ELb1ELb1ELb1ELb0EEENS1_21CollectiveEpilogueFwdINS6_IJSA_SC_SB_EEES9_SE_SG_Li384ELb1ELb1ELb1ELb0EEENS1_36VarlenDynamicPersistentTileSchedulerILi192ELi128ELi384ELi128ELb1ELb1ELb1ELb1ELb0ELb1EEEEEEEEEvNT_6ParamsE,"ax",@progbits
	.align	128
.text._ZN7cutlass13device_kernelIN5flash11enable_sm90INS1_16FlashAttnFwdSm90INS1_25CollectiveMainloopFwdSm90ILi2EN4cute5tupleIJNS5_1CILi1EEES8_S8_EEENS6_IJNS7_ILi192EEENS7_ILi128EEENS7_ILi64EEEEEELi64ENS_6half_tEfNS_4arch4Sm90ELb0ELb1ELb1ELb1ELb0ELb1ELb0ELb1ELb1ELb1ELb1ELb0EEENS1_21CollectiveEpilogueFwdINS6_IJSA_SC_SB_EEES9_SE_SG_Li384ELb1ELb1ELb1ELb0EEENS1_36VarlenDynamicPersistentTileSchedulerILi192ELi128ELi384ELi128ELb1ELb1ELb1ELb1ELb0ELb1EEEEEEEEEvNT_6ParamsE:
        .type           _ZN7cutlass13device_kernelIN5flash11enable_sm90INS1_16FlashAttnFwdSm90INS1_25CollectiveMainloopFwdSm90ILi2EN4cute5tupleIJNS5_1CILi1EEES8_S8_EEENS6_IJNS7_ILi192EEENS7_ILi128EEENS7_ILi64EEEEEELi64ENS_6half_tEfNS_4arch4Sm90ELb0ELb1ELb1ELb1ELb0ELb1ELb0ELb1ELb1ELb1ELb1ELb0EEENS1_21CollectiveEpilogueFwdINS6_IJSA_SC_SB_EEES9_SE_SG_Li384ELb1ELb1ELb1ELb0EEENS1_36VarlenDynamicPersistentTileSchedulerILi192ELi128ELi384ELi128ELb1ELb1ELb1ELb1ELb0ELb1EEEEEEEEEvNT_6ParamsE,@function
        .size           _ZN7cutlass13device_kernelIN5flash11enable_sm90INS1_16FlashAttnFwdSm90INS1_25CollectiveMainloopFwdSm90ILi2EN4cute5tupleIJNS5_1CILi1EEES8_S8_EEENS6_IJNS7_ILi192EEENS7_ILi128EEENS7_ILi64EEEEEELi64ENS_6half_tEfNS_4arch4Sm90ELb0ELb1ELb1ELb1ELb0ELb1ELb0ELb1ELb1ELb1ELb1ELb0EEENS1_21CollectiveEpilogueFwdINS6_IJSA_SC_SB_EEES9_SE_SG_Li384ELb1ELb1ELb1ELb0EEENS1_36VarlenDynamicPersistentTileSchedulerILi192ELi128ELi384ELi128ELb1ELb1ELb1ELb1ELb0ELb1EEEEEEEEEvNT_6ParamsE,(.L_x_14880 - _ZN7cutlass13device_kernelIN5flash11enable_sm90INS1_16FlashAttnFwdSm90INS1_25CollectiveMainloopFwdSm90ILi2EN4cute5tupleIJNS5_1CILi1EEES8_S8_EEENS6_IJNS7_ILi192EEENS7_ILi128EEENS7_ILi64EEEEEELi64ENS_6half_tEfNS_4arch4Sm90ELb0ELb1ELb1ELb1ELb0ELb1ELb0ELb1ELb1ELb1ELb1ELb0EEENS1_21CollectiveEpilogueFwdINS6_IJSA_SC_SB_EEES9_SE_SG_Li384ELb1ELb1ELb1ELb0EEENS1_36VarlenDynamicPersistentTileSchedulerILi192ELi128ELi384ELi128ELb1ELb1ELb1ELb1ELb0ELb1EEEEEEEEEvNT_6ParamsE)
        .other          _ZN7cutlass13device_kernelIN5flash11enable_sm90INS1_16FlashAttnFwdSm90INS1_25CollectiveMainloopFwdSm90ILi2EN4cute5tupleIJNS5_1CILi1EEES8_S8_EEENS6_IJNS7_ILi192EEENS7_ILi128EEENS7_ILi64EEEEEELi64ENS_6half_tEfNS_4arch4Sm90ELb0ELb1ELb1ELb1ELb0ELb1ELb0ELb1ELb1ELb1ELb1ELb0EEENS1_21CollectiveEpilogueFwdINS6_IJSA_SC_SB_EEES9_SE_SG_Li384ELb1ELb1ELb1ELb0EEENS1_36VarlenDynamicPersistentTileSchedulerILi192ELi128ELi384ELi128ELb1ELb1ELb1ELb1ELb0ELb1EEEEEEEEEvNT_6ParamsE,@"STO_CUDA_ENTRY STV_DEFAULT"
_ZN7cutlass13device_kernelIN5flash11enable_sm90INS1_16FlashAttnFwdSm90INS1_25CollectiveMainloopFwdSm90ILi2EN4cute5tupleIJNS5_1CILi1EEES8_S8_EEENS6_IJNS7_ILi192EEENS7_ILi128EEENS7_ILi64EEEEEELi64ENS_6half_tEfNS_4arch4Sm90ELb0ELb1ELb1ELb1ELb0ELb1ELb0ELb1ELb1ELb1ELb1ELb0EEENS1_21CollectiveEpilogueFwdINS6_IJSA_SC_SB_EEES9_SE_SG_Li384ELb1ELb1ELb1ELb0EEENS1_36VarlenDynamicPersistentTileSchedulerILi192ELi128ELi384ELi128ELb1ELb1ELb1ELb1ELb0ELb1EEEEEEEEEvNT_6ParamsE:
        /* <DEDUP_REMOVED lines=23> */
.L_x_13465:
[----:B------:R-:W-:Y:S05]  /*0170*/  BSYNC B0 ;  /* 0x0000000000007941 */ /* 0x000fea0003800000 */
.L_x_13464:
        /* <DEDUP_REMOVED lines=40> */
.L_x_13466:
        /* <DEDUP_REMOVED lines=22> */
.L_x_13467:
        /* <DEDUP_REMOVED lines=18> */
.L_x_13468:
        /* <DEDUP_REMOVED lines=22> */
.L_x_13469:
        /* <DEDUP_REMOVED lines=22> */
.L_x_13470:
        /* <DEDUP_REMOVED lines=9> */
.L_x_13473:
        /* <DEDUP_REMOVED lines=10> */
[----:B--2---:R-:W-:Y:S01]  /*0a70*/  IMAD.U32 R2, RZ, RZ, UR4 ;  /* 0x00000004ff027e24 */ /* 0x004fe2000f8e00ff */
        /* <DEDUP_REMOVED lines=10> */
[----:B------:R-:W2:Y:S01]  /*0b20*/  LDL R13, [R1+0x54] ;  /* 0x00005400010d7983 */ /* 0x000ea20000100800 */
[----:B------:R-:W0:Y:S02]  /*0b30*/  S2R R0, SR_TID.X ;  /* 0x0000000000007919 */ /* 0x000e240000002100 */
[----:B0-----:R-:W-:-:S05]  /*0b40*/  VIADD R12, R0, 0xffffff80 ;  /* 0xffffff80000c7836 */ /* 0x001fca0000000000 */
[----:B------:R-:W-:-:S04]  /*0b50*/  SHF.R.S32.HI R0, RZ, 0x1f, R12 ;  /* 0x0000001fff007819 */ /* 0x000fc8000001140c */
[----:B------:R-:W-:-:S04]  /*0b60*/  LEA.HI R3, R0, R12, RZ, 0x7 ;  /* 0x0000000c00037211 */ /* 0x000fc800078f38ff */
[----:B------:R-:W-:-:S05]  /*0b70*/  LOP3.LUT R4, R3, 0xffffff80, RZ, 0xc0, !PT ;  /* 0xffffff8003047812 */ /* 0x000fca00078ec0ff */
[----:B------:R-:W-:-:S05]  /*0b80*/  IMAD.IADD R11, R12, 0x1, -R4 ;  /* 0x000000010c0b7824 */ /* 0x000fca00078e0a04 */
[----:B------:R-:W-:-:S04]  /*0b90*/  SHF.R.S32.HI R7, RZ, 0x1f, R11 ;  /* 0x0000001fff077819 */ /* 0x000fc8000001140b */
[----:B------:R-:W-:Y:S02]  /*0ba0*/  LEA.HI R8, R7, R11, RZ, 0x2 ;  /* 0x0000000b07087211 */ /* 0x000fe400078f10ff */
[CC--:B------:R-:W-:Y:S02]  /*0bb0*/  LEA.HI R4, R0.reuse, R12.reuse, RZ, 0x5 ;  /* 0x0000000c00047211 */ /* 0x0c0fe400078f28ff */
[--C-:B------:R-:W-:Y:S02]  /*0bc0*/  SHF.R.S32.HI R9, RZ, 0x2, R8.reuse ;  /* 0x00000002ff097819 */ /* 0x100fe40000011408 */
[----:B------:R-:W-:Y:S02]  /*0bd0*/  SHF.R.S32.HI R10, RZ, 0x1f, R8 ;  /* 0x0000001fff0a7819 */ /* 0x000fe40000011408 */
[----:B------:R-:W-:Y:S02]  /*0be0*/  SHF.R.S32.HI R14, RZ, 0x7, R3 ;  /* 0x00000007ff0e7819 */ /* 0x000fe40000011403 */
[----:B------:R-:W-:-:S02]  /*0bf0*/  LEA.HI R5, R0, R12, RZ, 0x4 ;  /* 0x0000000c00057211 */ /* 0x000fc400078f20ff */
[----:B------:R-:W-:Y:S02]  /*0c00*/  LEA.HI R10, R10, R9, RZ, 0x3 ;  /* 0x000000090a0a7211 */ /* 0x000fe400078f18ff */
[----:B------:R-:W-:Y:S01]  /*0c10*/  SHF.R.S32.HI R15, RZ, 0x5, R4 ;  /* 0x00000005ff0f7819 */ /* 0x000fe20000011404 */
[----:B------:R-:W-:Y:S01]  /*0c20*/  IMAD.HI R4, R14, 0x55555556, RZ ;  /* 0x555555560e047827 */ /* 0x000fe200078e02ff */
[----:B------:R-:W-:Y:S02]  /*0c30*/  SHF.R.S32.HI R6, RZ, 0x4, R5 ;  /* 0x00000004ff067819 */ /* 0x000fe40000011405 */
[----:B------:R-:W-:Y:S02]  /*0c40*/  LOP3.LUT R10, R10, 0xfffffff8, RZ, 0xc0, !PT ;  /* 0xfffffff80a0a7812 */ /* 0x000fe400078ec0ff */
[----:B------:R-:W-:Y:S02]  /*0c50*/  LEA.HI R7, R7, R11, RZ, 0x5 ;  /* 0x0000000b07077211 */ /* 0x000fe400078f28ff */
[----:B------:R-:W-:-:S02]  /*0c60*/  LOP3.LUT R3, R5, 0x3fffff0, RZ, 0xc0, !PT ;  /* 0x03fffff005037812 */ /* 0x000fc400078ec0ff */
[----:B------:R-:W-:Y:S01]  /*0c70*/  LEA.HI R5, R5, R6, RZ, 0x1 ;  /* 0x0000000605057211 */ /* 0x000fe200078f08ff */
[----:B------:R-:W-:Y:S01]  /*0c80*/  IMAD.IADD R10, R9, 0x1, -R10 ;  /* 0x00000001090a7824 */ /* 0x000fe200078e0a0a */
[----:B------:R-:W-:Y:S02]  /*0c90*/  LEA.HI R4, R4, R4, RZ, 0x1 ;  /* 0x0000000404047211 */ /* 0x000fe400078f08ff */
[----:B------:R-:W-:Y:S02]  /*0ca0*/  SHF.R.S32.HI R7, RZ, 0x5, R7 ;  /* 0x00000005ff077819 */ /* 0x000fe40000011407 */
[----:B------:R-:W-:Y:S01]  /*0cb0*/  LOP3.LUT R5, R5, 0x1ffffffe, RZ, 0xc0, !PT ;  /* 0x1ffffffe05057812 */ /* 0x000fe200078ec0ff */
[----:B------:R-:W-:Y:S02]  /*0cc0*/  IMAD.IADD R3, R12, 0x1, -R3 ;  /* 0x000000010c037824 */ /* 0x000fe400078e0a03 */
[----:B------:R-:W-:Y:S02]  /*0cd0*/  IMAD R4, R4, -0x3, R14 ;  /* 0xfffffffd04047824 */ /* 0x000fe400078e020e */
[----:B------:R-:W-:-:S02]  /*0ce0*/  IMAD R7, R7, 0x10, R10 ;  /* 0x0000001007077824 */ /* 0x000fc400078e020a */
[----:B------:R-:W-:Y:S02]  /*0cf0*/  IMAD.IADD R5, R6, 0x1, -R5 ;  /* 0x0000000106057824 */ /* 0x000fe400078e0a05 */
[----:B------:R-:W-:Y:S02]  /*0d00*/  IMAD R6, R15, 0x10, R3 ;  /* 0x000000100f067824 */ /* 0x000fe400078e0203 */
[----:B------:R-:W-:-:S05]  /*0d10*/  IMAD R9, R4, 0x40, R7 ;  /* 0x0000004004097824 */ /* 0x000fca00078e0207 */
[----:B------:R-:W-:Y:S01]  /*0d20*/  STL [R1+0x7c], R9 ;  /* 0x00007c0901007387 */ /* 0x000fe20000100800 */
[----:B------:R-:W-:Y:S01]  /*0d30*/  IMAD R6, R6, 0x8, R5 ;  /* 0x0000000806067824 */ /* 0x000fe200078e0205 */
[----:B------:R-:W-:Y:S01]  /*0d40*/  LOP3.LUT R8, R8, 0x7ffffffc, RZ, 0xc0, !PT ;  /* 0x7ffffffc08087812 */ /* 0x000fe200078ec0ff */
[----:B------:R-:W-:-:S04]  /*0d50*/  IMAD.MOV.U32 R23, RZ, RZ, RZ ;  /* 0x000000ffff177224 */ /* 0x000fc800078e00ff */
[----:B------:R-:W-:Y:S01]  /*0d60*/  IMAD.IADD R8, R11, 0x1, -R8 ;  /* 0x000000010b087824 */ /* 0x000fe200078e0a08 */
[----:B------:R-:W-:Y:S01]  /*0d70*/  MOV R16, RZ ;  /* 0x000000ff00107202 */ /* 0x000fe20000000f00 */
[----:B------:R-:W-:Y:S02]  /*0d80*/  IMAD.MOV.U32 R154, RZ, RZ, RZ ;  /* 0x000000ffff9a7224 */ /* 0x000fe400078e00ff */
[----:B------:R-:W-:Y:S01]  /*0d90*/  IMAD.SHL.U32 R155, R8, 0x2, RZ ;  /* 0x00000002089b7824 */ /* 0x000fe200078e00ff */
[----:B--2---:R-:W-:-:S05]  /*0da0*/  LOP3.LUT R3, R13, 0x1, RZ, 0xfc, !PT ;  /* 0x000000010d037812 */ /* 0x004fca00078efcff */
[----:B------:R0:W-:Y:S02]  /*0db0*/  STL [R1+0x10], R3 ;  /* 0x0000100301007387 */ /* 0x0001e40000100800 */
[CC--:B0-----:R-:W-:Y:S02]  /*0dc0*/  LEA.HI R3, R0.reuse, R12.reuse, RZ, 0x3 ;  /* 0x0000000c00037211 */ /* 0x0c1fe400078f18ff */
[----:B------:R-:W-:-:S04]  /*0dd0*/  LEA.HI R0, R0, R12, RZ, 0x2 ;  /* 0x0000000c00007211 */ /* 0x000fc800078f10ff */
[--C-:B------:R-:W-:Y:S02]  /*0de0*/  SHF.R.S32.HI R17, RZ, 0x2, R0.reuse ;  /* 0x00000002ff117819 */ /* 0x100fe40000011400 */
[----:B------:R-:W-:-:S03]  /*0df0*/  SHF.R.S32.HI R4, RZ, 0x1f, R0 ;  /* 0x0000001fff047819 */ /* 0x000fc60000011400 */
[----:B------:R-:W-:Y:S01]  /*0e00*/  VIADD R10, R17, 0x60 ;  /* 0x00000060110a7836 */ /* 0x000fe20000000000 */
[----:B------:R-:W-:Y:S02]  /*0e10*/  LOP3.LUT R3, R3, 0xfffffff8, RZ, 0xc0, !PT ;  /* 0xfffffff803037812 */ /* 0x000fe400078ec0ff */
[----:B------:R-:W-:Y:S02]  /*0e20*/  LOP3.LUT R0, R0, 0xfffffffc, RZ, 0xc0, !PT ;  /* 0xfffffffc00007812 */ /* 0x000fe400078ec0ff */
[----:B------:R-:W-:Y:S02]  /*0e30*/  LEA.HI R4, R4, R17, RZ, 0x3 ;  /* 0x0000001104047211 */ /* 0x000fe400078f18ff */
[----:B------:R-:W-:Y:S01]  /*0e40*/  SHF.R.S32.HI R5, RZ, 0x1f, R10 ;  /* 0x0000001fff057819 */ /* 0x000fe2000001140a */
[----:B------:R-:W-:Y:S01]  /*0e50*/  IMAD.IADD R3, R12, 0x1, -R3 ;  /* 0x000000010c037824 */ /* 0x000fe200078e0a03 */
[----:B------:R-:W-:Y:S01]  /*0e60*/  LOP3.LUT R4, R4, 0xfffffff8, RZ, 0xc0, !PT ;  /* 0xfffffff804047812 */ /* 0x000fe200078ec0ff */
[----:B------:R-:W-:Y:S01]  /*0e70*/  IMAD.IADD R7, R12, 0x1, -R0 ;  /* 0x000000010c077824 */ /* 0x000fe200078e0a00 */
[----:B------:R-:W-:Y:S01]  /*0e80*/  LEA.HI R5, R5, R10, RZ, 0x3 ;  /* 0x0000000a05057211 */ /* 0x000fe200078f18ff */
[----:B------:R-:W-:Y:S01]  /*0e90*/  IMAD.SHL.U32 R3, R10, 0x40, RZ ;  /* 0x000000400a037824 */ /* 0x000fe200078e00ff */
[----:B------:R-:W-:Y:S01]  /*0ea0*/  SHF.R.S32.HI R0, RZ, 0x1f, R17 ;  /* 0x0000001fff007819 */ /* 0x000fe20000011411 */
[----:B------:R-:W-:Y:S01]  /*0eb0*/  IMAD.IADD R4, R17, 0x1, -R4 ;  /* 0x0000000111047824 */ /* 0x000fe200078e0a04 */
[C---:B------:R-:W-:Y:S01]  /*0ec0*/  LEA.HI R0, R7.reuse, R7, RZ, 0x1 ;  /* 0x0000000707007211 */ /* 0x040fe200078f08ff */
[----:B------:R-:W-:Y:S01]  /*0ed0*/  IMAD.SHL.U32 R18, R7, 0x8, RZ ;  /* 0x0000000807127824 */ /* 0x000fe200078e00ff */
[----:B------:R-:W-:Y:S01]  /*0ee0*/  LOP3.LUT R3, R3, 0x1c0, RZ, 0xc0, !PT ;  /* 0x000001c003037812 */ /* 0x000fe200078ec0ff */
[----:B------:R-:W-:Y:S01]  /*0ef0*/  IMAD.SHL.U32 R5, R5, 0x40, RZ ;  /* 0x0000004005057824 */ /* 0x000fe200078e00ff */
[----:B------:R-:W-:Y:S01]  /*0f00*/  STL [R1+0x70], RZ ;  /* 0x000070ff01007387 */ /* 0x000fe20000100800 */
[----:B------:R-:W-:-:S02]  /*0f10*/  LOP3.LUT R0, R0, 0x1ffffffe, RZ, 0xc0, !PT ;  /* 0x1ffffffe00007812 */ /* 0x000fc400078ec0ff */
[----:B------:R-:W-:Y:S01]  /*0f20*/  SHF.R.U32.HI R10, RZ, 0x3, R3 ;  /* 0x00000003ff0a7819 */ /* 0x000fe20000011603 */
[----:B------:R-:W-:Y:S01]  /*0f30*/  STL [R1+0x14], RZ ;  /* 0x000014ff01007387 */ /* 0x000fe20000100800 */
[----:B------:R-:W-:Y:S01]  /*0f40*/  LOP3.LUT R3, R3, 0x38, R18, 0xf8, !PT ;  /* 0x0000003803037812 */ /* 0x000fe200078ef812 */
[C---:B------:R-:W-:Y:S02]  /*0f50*/  IMAD.SHL.U32 R152, R7.reuse, 0x4, RZ ;  /* 0x0000000407987824 */ /* 0x040fe400078e00ff */
[----:B------:R0:W-:Y:S01]  /*0f60*/  STL [R1+0x5c], R4 ;  /* 0x00005c0401007387 */ /* 0x0001e20000100800 */
[----:B------:R-:W-:Y:S01]  /*0f70*/  IMAD.IADD R0, R7, 0x1, -R0 ;  /* 0x0000000107007824 */ /* 0x000fe200078e0a00 */
[----:B0-----:R-:W-:Y:S01]  /*0f80*/  LOP3.LUT R4, R5, 0xfffffe00, RZ, 0xc0, !PT ;  /* 0xfffffe0005047812 */ /* 0x001fe200078ec0ff */
[----:B------:R-:W-:-:S03]  /*0f90*/  VIADD R5, R152, 0x10 ;  /* 0x0000001098057836 */ /* 0x000fc60000000000 */
[----:B------:R-:W-:Y:S01]  /*0fa0*/  LOP3.LUT R3, R4, R3, R10, 0xf6, !PT ;  /* 0x0000000304037212 */ /* 0x000fe200078ef60a */
[----:B------:R0:W-:Y:S01]  /*0fb0*/  STL [R1+0x60], R4 ;  /* 0x0000600401007387 */ /* 0x0001e20000100800 */
[----:B------:R-:W-:Y:S02]  /*0fc0*/  IMAD R0, R0, 0x8, R9 ;  /* 0x0000000800007824 */ /* 0x000fe400078e0209 */
[----:B------:R-:W-:Y:S01]  /*0fd0*/  LEA R3, R3, R2, 0x1 ;  /* 0x0000000203037211 */ /* 0x000fe200078e08ff */
[----:B------:R1:W-:Y:S01]  /*0fe0*/  STL [R1+0x18], R5 ;  /* 0x0000180501007387 */ /* 0x0003e20000100800 */
[----:B0-----:R-:W-:-:S05]  /*0ff0*/  IMAD.SHL.U32 R4, R6, 0x8, RZ ;  /* 0x0000000806047824 */ /* 0x001fca00078e00ff */
[----:B------:R1:W-:Y:S04]  /*1000*/  STL [R1+0x80], R4 ;  /* 0x0000800401007387 */ /* 0x0003e80000100800 */
[----:B------:R1:W-:Y:S04]  /*1010*/  STL [R1+0x4c], R0 ;  /* 0x00004c0001007387 */ /* 0x0003e80000100800 */
[----:B------:R1:W-:Y:S02]  /*1020*/  STL [R1+0x78], R3 ;  /* 0x0000780301007387 */ /* 0x0003e40000100800 */
.L_x_13676:
[----:B------:R-:W-:Y:S05]  /*1030*/  YIELD ;  /* 0x0000000000007946 */ /* 0x000fea0003800000 */
[----:B------:R-:W-:Y:S01]  /*1040*/  ULDC.64 UR4, c[0x0][0xa28] ;  /* 0x00028a0000047ab9 */ /* 0x000fe20000000a00 */
[----:B01----:R-:W0:Y:S01]  /*1050*/  LDC.64 R6, c[0x0][0xa08] ;  /* 0x00028200ff067b82 */ /* 0x003e220000000a00 */
[----:B------:R-:W-:Y:S01]  /*1060*/  ISETP.NE.U32.AND P1, PT, RZ, UR4, PT ;  /* 0x00000004ff007c0c */ /* 0x000fe2000bf25070 */
[----:B------:R-:W-:Y:S02]  /*1070*/  IMAD.MOV.U32 R12, RZ, RZ, RZ ;  /* 0x000000ffff0c7224 */ /* 0x000fe400078e00ff */
[----:B---3--:R-:W-:Y:S01]  /*1080*/  IMAD.MOV.U32 R32, RZ, RZ, RZ ;  /* 0x000000ffff207224 */ /* 0x008fe200078e00ff */
[----:B------:R-:W-:Y:S01]  /*1090*/  ISETP.NE.AND.EX P1, PT, RZ, UR5, PT, P1 ;  /* 0x00000005ff007c0c */ /* 0x000fe2000bf25310 */
[----:B------:R-:W-:-:S02]  /*10a0*/  ULDC.64 UR4, c[0x0][0xa18] ;  /* 0x0002860000047ab9 */ /* 0x000fc40000000a00 */
[----:B------:R-:W-:-:S04]  /*10b0*/  ISETP.NE.U32.AND P2, PT, RZ, UR4, PT ;  /* 0x00000004ff007c0c */ /* 0x000fc8000bf45070 */
[----:B------:R-:W-:Y:S01]  /*10c0*/  ISETP.NE.AND.EX P2, PT, RZ, UR5, PT, P2 ;  /* 0x00000005ff007c0c */ /* 0x000fe2000bf45320 */
[----:B------:R-:W-:Y:S02]  /*10d0*/  ULDC.64 UR4, c[0x0][0xa08] ;  /* 0x0002820000047ab9 */ /* 0x000fe40000000a00 */
[----:B------:R-:W-:-:S03]  /*10e0*/  ISETP.NE.U32.AND P0, PT, RZ, UR4, PT ;  /* 0x00000004ff007c0c */ /* 0x000fc6000bf05070 */
[----:B-1----:R-:W1:Y:S01]  /*10f0*/  @P1 LDC.64 R4, c[0x0][0xa28] ;  /* 0x00028a00ff041b82 */ /* 0x002e620000000a00 */
[----:B0-----:R-:W-:-:S07]  /*1100*/  IMAD.WIDE R10, R31, 0x4, R6 ;  /* 0x000000041f0a7825 */ /* 0x001fce00078e0206 */
[----:B------:R-:W0:Y:S01]  /*1110*/  @P2 LDC.64 R8, c[0x0][0xa18] ;  /* 0x00028600ff082b82 */ /* 0x000e220000000a00 */
[----:B------:R-:W-:Y:S01]  /*1120*/  ULDC UR4, c[0x0][0x288] ;  /* 0x0000a20000047ab9 */ /* 0x000fe20000000800 */
[----:B------:R-:W-:Y:S01]  /*1130*/  ISETP.NE.AND.EX P0, PT, RZ, UR5, PT, P0 ;  /* 0x00000005ff007c0c */ /* 0x000fe2000bf05300 */
[----:B----4-:R-:W-:Y:S01]  /*1140*/  IMAD.U32 R0, RZ, RZ, UR4 ;  /* 0x00000004ff007e24 */ /* 0x010fe2000f8e00ff */
[----:B------:R-:W-:-:S11]  /*1150*/  ULDC.64 UR4, c[0x0][0x418] ;  /* 0x0001060000047ab9 */ /* 0x000fd60000000a00 */
[----:B--2---:R2:W5:Y:S01]  /*1160*/  @P0 LDG.E R32, desc[UR40][R10.64] ;  /* 0x000000280a200981 */ /* 0x004562000c1e1900 */
[----:B-1----:R-:W-:-:S05]  /*1170*/  @P1 IMAD.WIDE R4, R31, 0x4, R4 ;  /* 0x000000041f041825 */ /* 0x002fca00078e0204 */
[----:B------:R2:W5:Y:S01]  /*1180*/  @P1 LDG.E R12, desc[UR40][R4.64] ;  /* 0x00000028040c1981 */ /* 0x000562000c1e1900 */
[----:B0-----:R-:W-:-:S05]  /*1190*/  @P2 IMAD.WIDE R6, R31, 0x4, R8 ;  /* 0x000000041f062825 */ /* 0x001fca00078e0208 */
[----:B------:R-:W3:Y:S01]  /*11a0*/  @P2 LDG.E R0, desc[UR40][R6.64] ;  /* 0x0000002806002981 */ /* 0x000ee2000c1e1900 */
        /* <DEDUP_REMOVED lines=9> */
[----:B---3--:R2:W-:Y:S01]  /*1240*/  STL [R1+0x8], R0 ;  /* 0x0000080001007387 */ /* 0x0085e20000100800 */
[----:B------:R-:W-:Y:S01]  /*1250*/  IMAD.MOV.U32 R15, RZ, RZ, R0 ;  /* 0x000000ffff0f7224 */ /* 0x000fe200078e0000 */
[----:B------:R-:W-:Y:S06]  /*1260*/  @P2 BRA `(.L_x_13475) ;  /* 0x0000000000282947 */ /* 0x000fec0003800000 */
[----:B------:R-:W-:Y:S02]  /*1270*/  ULDC.64 UR4, c[0x0][0xa00] ;  /* 0x0002800000047ab9 */ /* 0x000fe40000000a00 */
[----:B------:R-:W-:-:S04]  /*1280*/  ISETP.NE.U32.AND P1, PT, RZ, UR4, PT ;  /* 0x00000004ff007c0c */ /* 0x000fc8000bf25070 */
[----:B------:R-:W-:-:S13]  /*1290*/  ISETP.NE.AND.EX P1, PT, RZ, UR5, PT, P1 ;  /* 0x00000005ff007c0c */ /* 0x000fda000bf25310 */
[----:B------:R-:W-:Y:S05]  /*12a0*/  @!P1 BRA `(.L_x_13475) ;  /* 0x0000000000189947 */ /* 0x000fea0003800000 */
[----:B--2---:R-:W0:Y:S02]  /*12b0*/  LDC.64 R4, c[0x0][0xa00] ;  /* 0x00028000ff047b82 */ /* 0x004e240000000a00 */
[----:B0-----:R-:W-:-:S05]  /*12c0*/  IMAD.WIDE R4, R31, 0x4, R4 ;  /* 0x000000041f047825 */ /* 0x001fca00078e0204 */
[----:B------:R-:W2:Y:S04]  /*12d0*/  LDG.E R0, desc[UR40][R4.64] ;  /* 0x0000002804007981 */ /* 0x000ea8000c1e1900 */
[----:B------:R-:W2:Y:S02]  /*12e0*/  LDG.E R3, desc[UR40][R4.64+0x4] ;  /* 0x0000042804037981 */ /* 0x000ea4000c1e1900 */
[----:B--2---:R-:W-:-:S05]  /*12f0*/  IMAD.IADD R15, R3, 0x1, -R0 ;  /* 0x00000001030f7824 */ /* 0x004fca00078e0a00 */
[----:B------:R0:W-:Y:S02]  /*1300*/  STL [R1+0x8], R15 ;  /* 0x0000080f01007387 */ /* 0x0001e40000100800 */
.L_x_13475:
[C---:B------:R-:W-:Y:S01]  /*1310*/  LOP3.LUT R34, R30.reuse, 0xffff, RZ, 0xc0, !PT ;  /* 0x0000ffff1e227812 */ /* 0x040fe200078ec0ff */
[----:B------:R-:W-:Y:S01]  /*1320*/  ULDC.64 UR4, c[0x0][0xa20] ;  /* 0x0002880000047ab9 */ /* 0x000fe20000000a00 */
[----:B------:R1:W-:Y:S01]  /*1330*/  STL [R1+0x6c], R31 ;  /* 0x00006c1f01007387 */ /* 0x0003e20000100800 */
[----:B------:R-:W-:Y:S02]  /*1340*/  ISETP.NE.U32.AND P1, PT, RZ, UR4, PT ;  /* 0x00000004ff007c0c */ /* 0x000fe4000bf25070 */
[C---:B------:R-:W-:Y:S01]  /*1350*/  LOP3.LUT R3, R30.reuse, 0xff000000, RZ, 0xc0, !PT ;  /* 0xff0000001e037812 */ /* 0x040fe200078ec0ff */
[----:B------:R1:W-:Y:S01]  /*1360*/  STL [R1+0x64], R34 ;  /* 0x0000642201007387 */ /* 0x0003e20000100800 */
[----:B------:R-:W-:Y:S02]  /*1370*/  ISETP.NE.AND.EX P1, PT, RZ, UR5, PT, P1 ;  /* 0x00000005ff007c0c */ /* 0x000fe4000bf25310 */
[----:B--2---:R-:W-:Y:S02]  /*1380*/  LOP3.LUT R0, R30, 0xff0000, RZ, 0xc0, !PT ;  /* 0x00ff00001e007812 */ /* 0x004fe400078ec0ff */
[----:B------:R-:W-:-:S04]  /*1390*/  SHF.R.U32.HI R3, RZ, 0x8, R3 ;  /* 0x00000008ff037819 */ /* 0x000fc80000011603 */
[----:B------:R-:W-:-:S05]  /*13a0*/  LEA.HI R13, R0, R3, RZ, 0x10 ;  /* 0x00000003000d7211 */ /* 0x000fca00078f80ff */
[----:B-1----:R-:W-:Y:S05]  /*13b0*/  @!P1 BRA `(.L_x_13476) ;  /* 0x0000000000109947 */ /* 0x002fea0003800000 */
[----:B------:R-:W1:Y:S02]  /*13c0*/  LDC.64 R4, c[0x0][0xa20] ;  /* 0x00028800ff047b82 */ /* 0x000e640000000a00 */
[----:B-1----:R-:W-:-:S05]  /*13d0*/  IMAD.WIDE R4, R31, 0x4, R4 ;  /* 0x000000041f047825 */ /* 0x002fca00078e0204 */
[----:B------:R1:W5:Y:S01]  /*13e0*/  LDG.E R33, desc[UR40][R4.64] ;  /* 0x0000002804217981 */ /* 0x000362000c1e1900 */
[----:B------:R-:W-:Y:S05]  /*13f0*/  BRA `(.L_x_13477) ;  /* 0x0000000000107947 */ /* 0x000fea0003800000 */
.L_x_13476:
[----:B------:R-:W-:Y:S05]  /*1400*/  @!P0 BRA `(.L_x_13477) ;  /* 0x00000000000c8947 */ /* 0x000fea0003800000 */
[----:B------:R-:W2:Y:S04]  /*1410*/  LDG.E R0, desc[UR40][R10.64] ;  /* 0x000000280a007981 */ /* 0x000ea8000c1e1900 */
[----:B------:R-:W2:Y:S02]  /*1420*/  LDG.E R33, desc[UR40][R10.64+0x4] ;  /* 0x000004280a217981 */ /* 0x000ea4000c1e1900 */
[----:B--2---:R-:W-:-:S07]  /*1430*/  IMAD.IADD R33, R33, 0x1, -R0 ;  /* 0x0000000121217824 */ /* 0x004fce00078e0a00 */
.L_x_13477:
[----:B------:R-:W-:Y:S01]  /*1440*/  ULDC.64 UR4, c[0x0][0xa10] ;  /* 0x0002840000047ab9 */ /* 0x000fe20000000a00 */
[----:B-1----:R-:W1:Y:S01]  /*1450*/  LDC R4, c[0x0][0x448] ;  /* 0x00011200ff047b82 */ /* 0x002e620000000800 */
        /* <DEDUP_REMOVED lines=14> */
[----:B------:R-:W-:Y:S01]  /*1540*/  IMAD.IADD R12, R33, 0x1, -R12 ;  /* 0x00000001210c7824 */ /* 0x000fe200078e0a0c */
[----:B------:R-:W1:Y:S01]  /*1550*/  LDC.64 R4, c[0x0][0x9e0] ;  /* 0x00027800ff047b82 */ /* 0x000e620000000a00 */
[----:B------:R-:W-:-:S05]  /*1560*/  IMAD R20, R29, 0xc0, RZ ;  /* 0x000000c01d147824 */ /* 0x000fca00078e02ff */
[----:B------:R4:W-:Y:S05]  /*1570*/  STL [R1+0x1c], R20 ;  /* 0x00001c1401007387 */ /* 0x0009ea0000100800 */
[----:B------:R-:W0:Y:S08]  /*1580*/  @P1 LDC R11, c[0x0][0x44c] ;  /* 0x00011300ff0b1b82 */ /* 0x000e300000000800 */
[----:B------:R-:W3:Y:S01]  /*1590*/  @P1 LDC R10, c[0x0][0x450] ;  /* 0x00011400ff0a1b82 */ /* 0x000ee20000000800 */
[----:B-1----:R-:W-:Y:S01]  /*15a0*/  ISETP.GE.AND P2, PT, R5, 0x1, PT ;  /* 0x000000010500780c */ /* 0x002fe20003f46270 */
[----:B--2---:R-:W-:-:S02]  /*15b0*/  @P0 IMAD.IADD R25, R3, 0x1, -R0 ;  /* 0x0000000103190824 */ /* 0x004fc400078e0a00 */
[----:B------:R-:W-:-:S03]  /*15c0*/  VIADD R0, R20, 0xbf ;  /* 0x000000bf14007836 */ /* 0x000fc60000000000 */
[----:B------:R-:W-:Y:S01]  /*15d0*/  IADD3 R14, R12, R25, RZ ;  /* 0x000000190c0e7210 */ /* 0x000fe20007ffe0ff */
[----:B0-----:R-:W-:-:S03]  /*15e0*/  @P1 IMAD.HI.U32 R3, R0, R11, RZ ;  /* 0x0000000b00031227 */ /* 0x001fc600078e00ff */
[C---:B------:R-:W-:Y:S01]  /*15f0*/  IADD3 R91, R14.reuse, 0x1, -R15 ;  /* 0x000000010e5b7810 */ /* 0x040fe20007ffe80f */
[----:B------:R4:W-:Y:S01]  /*1600*/  STL [R1+0xc], R14 ;  /* 0x00000c0e01007387 */ /* 0x0009e20000100800 */
        /* <DEDUP_REMOVED lines=20> */
.L_x_13480:
[----:B------:R-:W-:-:S13]  /*1750*/  ISETP.NE.AND P0, PT, R5, 0x1, PT ;  /* 0x000000010500780c */ /* 0x000fda0003f05270 */
[----:B------:R-:W0:Y:S02]  /*1760*/  @P0 LDC.64 R6, c[0x0][0x9e8] ;  /* 0x00027a00ff060b82 */ /* 0x000e240000000a00 */
[----:B0-----:R-:W-:-:S05]  /*1770*/  @P0 IMAD.HI.U32 R6, R0, R6, RZ ;  /* 0x0000000600060227 */ /* 0x001fca00078e00ff */
[----:B------:R-:W-:-:S07]  /*1780*/  @P0 SHF.R.U32.HI R0, RZ, R7, R6 ;  /* 0x00000007ff000219 */ /* 0x000fce0000011606 */
.L_x_13481:
[----:B------:R-:W-:Y:S05]  /*1790*/  BSYNC B0 ;  /* 0x0000000000007941 */ /* 0x000fea0003800000 */
.L_x_13479:
[----:B------:R-:W-:-:S05]  /*17a0*/  IMAD R3, R0, R5, R5 ;  /* 0x0000000500037224 */ /* 0x000fca00078e0205 */
[----:B------:R-:W-:-:S07]  /*17b0*/  VIMNMX R4, R4, R3, PT ;  /* 0x0000000304047248 */ /* 0x000fce0003fe0100 */
.L_x_13478:
        /* <DEDUP_REMOVED lines=25> */
.L_x_13484:
[----:B------:R-:W-:-:S13]  /*1950*/  ISETP.NE.AND P0, PT, R5, 0x1, PT ;  /* 0x000000010500780c */ /* 0x000fda0003f05270 */
[----:B------:R-:W0:Y:S02]  /*1960*/  @P0 LDC.64 R6, c[0x0][0x9e8] ;  /* 0x00027a00ff060b82 */ /* 0x000e240000000a00 */
[----:B0-----:R-:W-:-:S05]  /*1970*/  @P0 IMAD.HI.U32 R4, R0, R6, RZ ;  /* 0x0000000600040227 */ /* 0x001fca00078e00ff */
[----:B------:R-:W-:-:S07]  /*1980*/  @P0 SHF.R.U32.HI R0, RZ, R7, R4 ;  /* 0x00000007ff000219 */ /* 0x000fce0000011604 */
.L_x_13485:
[----:B------:R-:W-:Y:S05]  /*1990*/  BSYNC B0 ;  /* 0x0000000000007941 */ /* 0x000fea0003800000 */
.L_x_13483:
[----:B------:R-:W-:-:S05]  /*19a0*/  IMAD R0, R0, R5, RZ ;  /* 0x0000000500007224 */ /* 0x000fca00078e02ff */
[----:B------:R-:W-:-:S07]  /*19b0*/  VIMNMX R3, R3, R0, !PT ;  /* 0x0000000003037248 */ /* 0x000fce0007fe0100 */
.L_x_13482:
        /* <DEDUP_REMOVED lines=43> */
.L_x_13487:
[----:B------:R-:W-:Y:S05]  /*1c70*/  BSYNC B0 ;  /* 0x0000000000007941 */ /* 0x000fea0003800000 */
.L_x_13486:
        /* <DEDUP_REMOVED lines=36> */
.L_x_13490:
[----:B------:R-:W-:Y:S05]  /*1ec0*/  BSYNC B6 ;  /* 0x0000000000067941 */ /* 0x000fea0003800000 */
.L_x_13489:
        /* <DEDUP_REMOVED lines=20> */
.L_x_13492:
[----:B------:R-:W-:Y:S05]  /*2010*/  BSYNC B6 ;  /* 0x0000000000067941 */ /* 0x000fea0003800000 */
.L_x_13491:
[----:B------:R-:W-:Y:S01]  /*2020*/  ULDC.64 UR4, c[0x0][0x9f8] ;  /* 0x00027e0000047ab9 */ /* 0x000fe20000000a00 */
[----:B------:R-:W2:Y:S01]  /*2030*/  LDL R12, [R1+0x5c] ;  /* 0x00005c00010c7983 */ /* 0x000ea20000100800 */
[----:B------:R-:W-:Y:S01]  /*2040*/  ISETP.NE.U32.AND P0, PT, RZ, UR4, PT ;  /* 0x00000004ff007c0c */ /* 0x000fe2000bf05070 */
[----:B------:R-:W0:Y:S02]  /*2050*/  LDC.64 R4, c[0x0][0x300] ;  /* 0x0000c000ff047b82 */ /* 0x000e240000000a00 */
[----:B------:R-:W3:Y:S01]  /*2060*/  LDL R14, [R1+0x60] ;  /* 0x00006000010e7983 */ /* 0x000ee20000100800 */
[----:B------:R-:W-:Y:S01]  /*2070*/  ISETP.NE.AND.EX P0, PT, RZ, UR5, PT, P0 ;  /* 0x00000005ff007c0c */ /* 0x000fe2000bf05300 */
[----:B------:R-:W-:Y:S01]  /*2080*/  IMAD.IADD R32, R32, 0x1, R33 ;  /* 0x0000000120207824 */ /* 0x000fe200078e0221 */
[----:B------:R-:W-:Y:S01]  /*2090*/  ULDC.64 UR4, c[0x0][0xa08] ;  /* 0x0002820000047ab9 */ /* 0x000fe20000000a00 */
[----:B------:R-:W1:Y:S01]  /*20a0*/  S2R R20, SR_TID.X ;  /* 0x0000000000147919 */ /* 0x000e620000002100 */
[----:B------:R-:W-:Y:S01]  /*20b0*/  SHF.R.S32.HI R19, RZ, 0x1f, R18 ;  /* 0x0000001fff137819 */ /* 0x000fe20000011412 */
[----:B------:R-:W4:Y:S08]  /*20c0*/  LDC R63, c[0x0][0x3f4] ;  /* 0x0000fd00ff3f7b82 */ /* 0x000f300000000800 */
[----:B------:R-:W1:Y:S01]  /*20d0*/  @P0 LDC.64 R6, c[0x0][0x9f8] ;  /* 0x00027e00ff060b82 */ /* 0x000e620000000a00 */
[----:B------:R-:W-:-:S07]  /*20e0*/  SHF.R.S32.HI R35, RZ, 0x1f, R17 ;  /* 0x0000001fff237819 */ /* 0x000fce0000011411 */
[----:B------:R-:W4:Y:S01]  /*20f0*/  LDC.64 R68, c[0x0][0x408] ;  /* 0x00010200ff447b82 */ /* 0x000f220000000a00 */
[----:B-1----:R-:W-:-:S05]  /*2100*/  @P0 IMAD.WIDE R6, R31, 0x4, R6 ;  /* 0x000000041f060825 */ /* 0x002fca00078e0206 */
[----:B------:R1:W3:Y:S01]  /*2110*/  @P0 LDG.E R31, desc[UR40][R6.64] ;  /* 0x00000028061f0981 */ /* 0x0002e2000c1e1900 */
[----:B------:R-:W-:Y:S01]  /*2120*/  SHF.R.S32.HI R33, RZ, 0x1f, R32 ;  /* 0x0000001fff217819 */ /* 0x000fe20000011420 */
[-C--:B0-----:R-:W-:Y:S01]  /*2130*/  IMAD.WIDE.U32 R8, R32, R4.reuse, RZ ;  /* 0x0000000420087225 */ /* 0x081fe200078e00ff */
[----:B------:R-:W-:Y:S02]  /*2140*/  ISETP.NE.U32.AND P0, PT, RZ, UR4, PT ;  /* 0x00000004ff007c0c */ /* 0x000fe4000bf05070 */
[----:B------:R-:W-:Y:S01]  /*2150*/  SHF.R.U32.HI R36, RZ, 0x7, R20 ;  /* 0x00000007ff247819 */ /* 0x000fe20000011614 */
[----:B------:R-:W-:Y:S01]  /*2160*/  IMAD R0, R33, R4, RZ ;  /* 0x0000000421007224 */ /* 0x000fe200078e02ff */
[----:B------:R-:W-:Y:S01]  /*2170*/  ISETP.NE.AND.EX P0, PT, RZ, UR5, PT, P0 ;  /* 0x00000005ff007c0c */ /* 0x000fe2000bf05300 */
[----:B------:R-:W-:Y:S01]  /*2180*/  ULDC.64 UR4, c[0x0][0x308] ;  /* 0x0000c20000047ab9 */ /* 0x000fe20000000a00 */
[----:B------:R-:W-:Y:S01]  /*2190*/  ISETP.NE.AND P6, PT, R36, 0x1, PT ;  /* 0x000000012400780c */ /* 0x000fe20003fc5270 */
[----:B------:R-:W-:-:S04]  /*21a0*/  IMAD R3, R32, R5, R0 ;  /* 0x0000000520037224 */ /* 0x000fc800078e0200 */
[----:B------:R-:W-:Y:S02]  /*21b0*/  IMAD.IADD R9, R9, 0x1, R3 ;  /* 0x0000000109097824 */ /* 0x000fe400078e0203 */
[----:B-1----:R-:W-:-:S04]  /*21c0*/  IMAD.WIDE.U32 R6, R34, UR4, R8 ;  /* 0x0000000422067c25 */ /* 0x002fc8000f8e0008 */
[----:B------:R-:W-:Y:S01]  /*21d0*/  IMAD R57, R34, UR5, R7 ;  /* 0x0000000522397c24 */ /* 0x000fe2000f8e0207 */
[----:B------:R-:W-:Y:S01]  /*21e0*/  ULDC.64 UR4, c[0x0][0x310] ;  /* 0x0000c40000047ab9 */ /* 0x000fe20000000a00 */
[----:B------:R-:W-:Y:S02]  /*21f0*/  IMAD.MOV.U32 R56, RZ, RZ, R6 ;  /* 0x000000ffff387224 */ /* 0x000fe400078e0006 */
[----:B------:R-:W0:Y:S01]  /*2200*/  LDC.64 R6, c[0x0][0x3f8] ;  /* 0x0000fe00ff067b82 */ /* 0x000e220000000a00 */
[C---:B------:R-:W-:Y:S01]  /*2210*/  IMAD.WIDE.U32 R8, R17.reuse, R4, R18 ;  /* 0x0000000411087225 */ /* 0x040fe200078e0012 */
[--C-:B------:R-:W-:Y:S02]  /*2220*/  SHF.R.S32.HI R153, RZ, 0x1f, R152.reuse ;  /* 0x0000001fff997819 */ /* 0x100fe40000011498 */
[C---:B------:R-:W-:Y:S01]  /*2230*/  SHF.L.U64.HI R74, R4.reuse, 0x7, R5 ;  /* 0x00000007044a7819 */ /* 0x040fe20000010205 */
[----:B------:R-:W-:Y:S02]  /*2240*/  IMAD.SHL.U32 R73, R4, 0x80, RZ ;  /* 0x0000008004497824 */ /* 0x000fe400078e00ff */
[----:B----4-:R-:W-:-:S04]  /*2250*/  IMAD.WIDE.U32 R20, R17, R68, R152 ;  /* 0x0000004411147225 */ /* 0x010fc800078e0098 */
[C---:B0-----:R-:W-:Y:S01]  /*2260*/  IMAD.WIDE.U32 R52, R17.reuse, R6, R152 ;  /* 0x0000000611347225 */ /* 0x041fe200078e0098 */
[----:B------:R-:W-:Y:S02]  /*2270*/  SHF.L.U64.HI R72, R6, 0x7, R7 ;  /* 0x0000000706487819 */ /* 0x000fe40000010207 */
[----:B------:R-:W-:Y:S01]  /*2280*/  LOP3.LUT R22, R22, 0xfffffffb, RZ, 0xc0, !PT ;  /* 0xfffffffb16167812 */ /* 0x000fe200078ec0ff */
[----:B------:R-:W-:Y:S02]  /*2290*/  VIADD R66, R18, 0x20 ;  /* 0x0000002012427836 */ /* 0x000fe40000000000 */
[----:B------:R-:W-:Y:S02]  /*22a0*/  IMAD.SHL.U32 R71, R6, 0x80, RZ ;  /* 0x0000008006477824 */ /* 0x000fe400078e00ff */
[----:B------:R-:W-:Y:S02]  /*22b0*/  VIADD R64, R36, 0x8 ;  /* 0x0000000824407836 */ /* 0x000fe40000000000 */
[C---:B--2---:R-:W-:Y:S01]  /*22c0*/  IMAD.SHL.U32 R70, R12.reuse, 0x40, RZ ;  /* 0x000000400c467824 */ /* 0x044fe200078e00ff */
[----:B------:R-:W-:Y:S01]  /*22d0*/  LOP3.LUT P1, RZ, R12, 0x4, RZ, 0xc0, !PT ;  /* 0x000000040cff7812 */ /* 0x000fe2000782c0ff */
[----:B------:R-:W-:Y:S01]  /*22e0*/  VIADD R12, R17, 0x60 ;  /* 0x00000060110c7836 */ /* 0x000fe20000000000 */
[----:B---3--:R-:W-:-:S02]  /*22f0*/  SHF.R.S32.HI R0, RZ, 0x1f, R31 ;  /* 0x0000001fff007819 */ /* 0x008fc4000001141f */
[----:B------:R-:W-:Y:S02]  /*2300*/  SEL R31, R31, RZ, !P0 ;  /* 0x000000ff1f1f7207 */ /* 0x000fe40004000000 */
[----:B------:R-:W-:-:S03]  /*2310*/  SEL R3, R0, RZ, !P0 ;  /* 0x000000ff00037207 */ /* 0x000fc60004000000 */
[----:B------:R-:W-:-:S04]  /*2320*/  IMAD.WIDE.U32 R56, R31, UR4, R56 ;  /* 0x000000041f387c25 */ /* 0x000fc8000f8e0038 */
[----:B------:R-:W-:Y:S01]  /*2330*/  IMAD R0, R3, UR4, RZ ;  /* 0x0000000403007c24 */ /* 0x000fe2000f8e02ff */
[----:B------:R-:W-:-:S03]  /*2340*/  IADD3 R76, P0, R56, R8, RZ ;  /* 0x00000008384c7210 */ /* 0x000fc60007f1e0ff */
[----:B------:R-:W-:Y:S01]  /*2350*/  IMAD R77, R31, UR5, R0 ;  /* 0x000000051f4d7c24 */ /* 0x000fe2000f8e0200 */
[----:B------:R-:W-:Y:S05]  /*2360*/  @!P6 WARPSYNC.ALL ;  /* 0x000000000000e948 */ /* 0x000fea0003800000 */
[----:B------:R-:W-:Y:S01]  /*2370*/  ULDC.64 UR4, c[0x0][0x330] ;  /* 0x0000cc0000047ab9 */ /* 0x000fe20000000a00 */
[----:B------:R-:W-:Y:S02]  /*2380*/  IMAD R0, R35, R4, RZ ;  /* 0x0000000423007224 */ /* 0x000fe400078e02ff */
[----:B------:R-:W-:-:S04]  /*2390*/  IMAD.WIDE.U32 R10, R34, UR4, R18 ;  /* 0x00000004220a7c25 */ /* 0x000fc8000f8e0012 */
[----:B------:R-:W-:Y:S01]  /*23a0*/  IMAD R11, R34, UR5, R11 ;  /* 0x00000005220b7c24 */ /* 0x000fe2000f8e020b */
[----:B------:R-:W-:Y:S01]  /*23b0*/  ULDC.64 UR4, c[0x0][0x338] ;  /* 0x0000ce0000047ab9 */ /* 0x000fe20000000a00 */
[----:B------:R-:W0:Y:S01]  /*23c0*/  S2R R34, SR_TID.X ;  /* 0x0000000000227919 */ /* 0x000e220000002100 */
[----:B------:R-:W-:Y:S02]  /*23d0*/  IMAD R0, R17, R5, R0 ;  /* 0x0000000511007224 */ /* 0x000fe400078e0200 */
[----:B------:R-:W-:Y:S02]  /*23e0*/  IMAD.IADD R77, R57, 0x1, R77 ;  /* 0x00000001394d7824 */ /* 0x000fe400078e024d */
[----:B------:R-:W-:-:S03]  /*23f0*/  IMAD R3, R3, UR4, RZ ;  /* 0x0000000403037c24 */ /* 0x000fc6000f8e02ff */
[----:B------:R-:W-:Y:S02]  /*2400*/  IADD3.X R75, R77, R9, R0, P0, !PT ;  /* 0x000000094d4b7210 */ /* 0x000fe400007fe400 */
[----:B------:R-:W-:Y:S01]  /*2410*/  ISETP.GE.AND P0, PT, R18, R63, PT ;  /* 0x0000003f1200720c */ /* 0x000fe20003f06270 */
[----:B------:R-:W-:Y:S02]  /*2420*/  IMAD R15, R31, UR5, R3 ;  /* 0x000000051f0f7c24 */ /* 0x000fe4000f8e0203 */
[----:B------:R-:W-:Y:S01]  /*2430*/  IMAD R0, R35, R6, RZ ;  /* 0x0000000623007224 */ /* 0x000fe200078e02ff */
[----:B------:R-:W-:Y:S01]  /*2440*/  SEL R3, R63, RZ, P0 ;  /* 0x000000ff3f037207 */ /* 0x000fe20000000000 */
[----:B------:R-:W-:Y:S01]  /*2450*/  IMAD.WIDE.U32 R54, R31, UR4, R10 ;  /* 0x000000041f367c25 */ /* 0x000fe2000f8e000a */
[----:B------:R-:W-:Y:S01]  /*2460*/  SHF.R.S32.HI R65, RZ, 0x1f, R12 ;  /* 0x0000001fff417819 */ /* 0x000fe2000001140c */
[----:B------:R-:W-:Y:S02]  /*2470*/  ULDC UR4, c[0x0][0x2f4] ;  /* 0x0000bd0000047ab9 */ /* 0x000fe40000000800 */
[----:B------:R-:W-:-:S02]  /*2480*/  IMAD R9, R17, R7, R0 ;  /* 0x0000000711097224 */ /* 0x000fc400078e0200 */
[----:B------:R-:W-:Y:S02]  /*2490*/  IMAD R0, R35, R68, RZ ;  /* 0x0000004423007224 */ /* 0x000fe400078e02ff */
[----:B------:R-:W-:Y:S02]  /*24a0*/  IMAD.IADD R3, R18, 0x1, R3 ;  /* 0x0000000112037824 */ /* 0x000fe400078e0203 */
[----:B------:R-:W-:-:S04]  /*24b0*/  IMAD.WIDE.U32 R30, R17, R6, R18 ;  /* 0x00000006111e7225 */ /* 0x000fc800078e0012 */
[----:B------:R-:W-:Y:S01]  /*24c0*/  IMAD R13, R17, R69, R0 ;  /* 0x00000045110d7224 */ /* 0x000fe200078e0200 */
[----:B------:R-:W-:Y:S01]  /*24d0*/  SHF.R.S32.HI R0, RZ, 0x1f, R3 ;  /* 0x0000001fff007819 */ /* 0x000fe20000011403 */
[----:B------:R-:W-:Y:S02]  /*24e0*/  IMAD.SHL.U32 R12, R12, 0x40, RZ ;  /* 0x000000400c0c7824 */ /* 0x000fe400078e00ff */
[----:B------:R-:W-:Y:S02]  /*24f0*/  IMAD.IADD R53, R53, 0x1, R9 ;  /* 0x0000000135357824 */ /* 0x000fe400078e0209 */
[----:B------:R-:W-:Y:S01]  /*2500*/  IMAD.IADD R31, R9, 0x1, R31 ;  /* 0x00000001091f7824 */ /* 0x000fe200078e021f */
[----:B-----5:R-:W-:Y:S01]  /*2510*/  SHF.R.S32.HI R9, RZ, 0x1f, R24 ;  /* 0x0000001fff097819 */ /* 0x020fe20000011418 */
[----:B0-----:R-:W-:Y:S01]  /*2520*/  VIADD R37, R34, 0xffffff80 ;  /* 0xffffff8022257836 */ /* 0x001fe20000000000 */
[----:B------:R-:W-:Y:S02]  /*2530*/  LEA.HI R3, R0, R3, RZ, 0x3 ;  /* 0x0000000300037211 */ /* 0x000fe400078f18ff */
[----:B------:R-:W-:Y:S01]  /*2540*/  LOP3.LUT R12, R12, 0x1c0, RZ, 0xc0, !PT ;  /* 0x000001c00c0c7812 */ /* 0x000fe200078ec0ff */
[----:B------:R-:W-:Y:S01]  /*2550*/  IMAD R0, R9, R6, RZ ;  /* 0x0000000609007224 */ /* 0x000fe200078e02ff */
[----:B------:R-:W-:-:S02]  /*2560*/  LOP3.LUT R70, R70, 0x1c0, RZ, 0xc0, !PT ;  /* 0x000001c046467812 */ /* 0x000fc400078ec0ff */
[----:B------:R-:W-:Y:S02]  /*2570*/  SHF.R.S32.HI R34, RZ, 0x1f, R37 ;  /* 0x0000001fff227819 */ /* 0x000fe40000011425 */
[----:B------:R-:W-:Y:S01]  /*2580*/  LOP3.LUT R4, R12, 0x38, R3, 0xf8, !PT ;  /* 0x000000380c047812 */ /* 0x000fe200078ef803 */
[C---:B------:R-:W-:Y:S01]  /*2590*/  VIADD R12, R17.reuse, 0x60 ;  /* 0x00000060110c7836 */ /* 0x040fe20000000000 */
[----:B------:R-:W-:Y:S01]  /*25a0*/  SHF.R.U32.HI R67, RZ, 0x3, R70 ;  /* 0x00000003ff437819 */ /* 0x000fe20000011646 */
[----:B------:R-:W-:Y:S01]  /*25b0*/  IMAD R5, R24, R7, R0 ;  /* 0x0000000718057224 */ /* 0x000fe200078e0200 */
[--C-:B------:R-:W-:Y:S01]  /*25c0*/  LOP3.LUT R0, R70, 0x18, R18.reuse, 0xf8, !PT ;  /* 0x0000001846007812 */ /* 0x100fe200078ef812 */
[----:B------:R-:W-:Y:S01]  /*25d0*/  IMAD.WIDE.U32 R10, R17, R68, R18 ;  /* 0x00000044110a7225 */ /* 0x000fe200078e0012 */
[----:B------:R-:W-:-:S03]  /*25e0*/  LEA.HI R34, R34, R37, RZ, 0x5 ;  /* 0x0000002522227211 */ /* 0x000fc600078f28ff */
[----:B------:R-:W-:Y:S01]  /*25f0*/  IMAD.SHL.U32 R12, R12, 0x40, RZ ;  /* 0x000000400c0c7824 */ /* 0x000fe200078e00ff */
[----:B------:R-:W-:Y:S02]  /*2600*/  LOP3.LUT R0, R0, R67, RZ, 0x3c, !PT ;  /* 0x0000004300007212 */ /* 0x000fe400078e3cff */
[----:B------:R-:W-:Y:S01]  /*2610*/  SHF.R.S32.HI R34, RZ, 0x5, R34 ;  /* 0x00000005ff227819 */ /* 0x000fe20000011422 */
[----:B------:R-:W-:Y:S01]  /*2620*/  IMAD.IADD R21, R21, 0x1, R13 ;  /* 0x0000000115157824 */ /* 0x000fe200078e020d */
[----:B------:R-:W-:Y:S01]  /*2630*/  IADD3 R11, R13, R11, RZ ;  /* 0x0000000b0d0b7210 */ /* 0x000fe20007ffe0ff */
[-C--:B------:R-:W-:Y:S01]  /*2640*/  IMAD R9, R9, R68.reuse, RZ ;  /* 0x0000004409097224 */ /* 0x080fe200078e02ff */
[----:B------:R-:W-:Y:S01]  /*2650*/  LOP3.LUT R12, R12, 0x1c0, RZ, 0xc0, !PT ;  /* 0x000001c00c0c7812 */ /* 0x000fe200078ec0ff */
[----:B------:R-:W-:Y:S01]  /*2660*/  IMAD R62, R34, 0x200, R0 ;  /* 0x00000200223e7824 */ /* 0x000fe200078e0200 */
[----:B------:R-:W-:Y:S01]  /*2670*/  LOP3.LUT R0, R70, 0x38, R3, 0xf8, !PT ;  /* 0x0000003846007812 */ /* 0x000fe200078ef803 */
[C---:B------:R-:W-:Y:S01]  /*2680*/  IMAD R7, R24.reuse, R69, R9 ;  /* 0x0000004518077224 */ /* 0x040fe200078e0209 */
[----:B------:R-:W-:Y:S01]  /*2690*/  SHF.R.U32.HI R12, RZ, 0x3, R12 ;  /* 0x00000003ff0c7819 */ /* 0x000fe2000001160c */
[----:B------:R-:W-:Y:S01]  /*26a0*/  IMAD.WIDE.U32 R20, R24, R68, R20 ;  /* 0x0000004418147225 */ /* 0x000fe200078e0014 */
[----:B------:R-:W-:-:S03]  /*26b0*/  @P1 LOP3.LUT R22, R22, 0x4, RZ, 0xfc, !PT ;  /* 0x0000000416161812 */ /* 0x000fc600078efcff */
[----:B------:R-:W-:Y:S01]  /*26c0*/  IMAD.WIDE.U32 R10, R24, R68, R10 ;  /* 0x00000044180a7225 */ /* 0x000fe200078e000a */
[----:B------:R-:W-:Y:S02]  /*26d0*/  IADD3 R8, P1, R17, R32, RZ ;  /* 0x0000002011087210 */ /* 0x000fe40007f3e0ff */
[----:B------:R-:W-:Y:S01]  /*26e0*/  LOP3.LUT R0, R0, R67, RZ, 0x3c, !PT ;  /* 0x0000004300007212 */ /* 0x000fe200078e3cff */
[----:B------:R-:W-:Y:S01]  /*26f0*/  IMAD.WIDE.U32 R52, R24, R6, R52 ;  /* 0x0000000618347225 */ /* 0x000fe200078e0034 */
[----:B------:R-:W-:Y:S02]  /*2700*/  IADD3 R59, R21, R7, RZ ;  /* 0x00000007153b7210 */ /* 0x000fe40007ffe0ff */
[----:B------:R-:W-:Y:S01]  /*2710*/  LOP3.LUT R12, R4, R12, RZ, 0x3c, !PT ;  /* 0x0000000c040c7212 */ /* 0x000fe200078e3cff */
[----:B------:R-:W-:-:S04]  /*2720*/  IMAD.WIDE.U32 R30, R24, R6, R30 ;  /* 0x00000006181e7225 */ /* 0x000fc800078e001e */
[----:B------:R-:W-:Y:S01]  /*2730*/  IMAD.IADD R58, R7, 0x1, R11 ;  /* 0x00000001073a7824 */ /* 0x000fe200078e020b */
[----:B------:R-:W-:Y:S01]  /*2740*/  LOP3.LUT R7, R3, 0xfffffff8, RZ, 0xc0, !PT ;  /* 0xfffffff803077812 */ /* 0x000fe200078ec0ff */
[----:B------:R-:W-:Y:S01]  /*2750*/  IMAD.X R9, R35, 0x1, R33, P1 ;  /* 0x0000000123097824 */ /* 0x000fe200008e0621 */
[----:B------:R-:W-:Y:S01]  /*2760*/  SHF.L.U64.HI R69, R68, 0x7, R69 ;  /* 0x0000000744457819 */ /* 0x000fe20000010245 */
[----:B------:R-:W-:Y:S01]  /*2770*/  IMAD.IADD R61, R53, 0x1, R5 ;  /* 0x00000001353d7824 */ /* 0x000fe200078e0205 */
[----:B------:R-:W-:Y:S01]  /*2780*/  SHF.R.S32.HI R6, RZ, 0x3, R3 ;  /* 0x00000003ff067819 */ /* 0x000fe20000011403 */
[----:B------:R-:W-:Y:S01]  /*2790*/  IMAD.IADD R60, R5, 0x1, R31 ;  /* 0x00000001053c7824 */ /* 0x000fe200078e021f */
[----:B------:R-:W-:Y:S01]  /*27a0*/  @!P6 BAR.SYNC.DEFER_BLOCKING 0x9, 0x100 ;  /* 0x024400000000eb1d */ /* 0x000fe20000010000 */
[----:B------:R-:W-:Y:S01]  /*27b0*/  IMAD R4, R34, 0x200, R0 ;  /* 0x0000020022047824 */ /* 0x000fe200078e0200 */
[----:B------:R-:W-:Y:S01]  /*27c0*/  ISETP.GE.AND P1, PT, R18, UR4, PT ;  /* 0x0000000412007c0c */ /* 0x000fe2000bf26270 */
[----:B------:R-:W-:Y:S01]  /*27d0*/  IMAD.SHL.U32 R68, R68, 0x80, RZ ;  /* 0x0000008044447824 */ /* 0x000fe200078e00ff */
[----:B------:R-:W-:Y:S01]  /*27e0*/  ISETP.GE.AND P2, PT, R66, UR4, PT ;  /* 0x0000000442007c0c */ /* 0x000fe2000bf46270 */
[----:B------:R-:W-:Y:S01]  /*27f0*/  IMAD.SHL.U32 R63, R63, 0x2, RZ ;  /* 0x000000023f3f7824 */ /* 0x000fe200078e00ff */
[----:B------:R-:W-:Y:S01]  /*2800*/  SHF.R.S32.HI R5, RZ, 0x1f, R7 ;  /* 0x0000001fff057819 */ /* 0x000fe20000011407 */
[----:B------:R-:W-:-:S02]  /*2810*/  IMAD.IADD R3, R14, 0x1, R12 ;  /* 0x000000010e037824 */ /* 0x000fc400078e020c */
[----:B------:R-:W-:-:S08]  /*2820*/  IMAD.IADD R0, R55, 0x1, R15 ;  /* 0x0000000137007824 */ /* 0x000fd000078e020f */
.L_x_13542:
[----:B------:R-:W2:Y:S01]  /*2830*/  LDL R35, [R1+0x5c] ;  /* 0x00005c0001237983 */ /* 0x000ea20000100800 */
[----:B0-----:R-:W0:Y:S01]  /*2840*/  LDC.64 R86, c[0x0][0x300] ;  /* 0x0000c000ff567b82 */ /* 0x001e220000000a00 */
[----:B------:R-:W-:Y:S01]  /*2850*/  VIADD R33, R27, 0xffffffff ;  /* 0xffffffff1b217836 */ /* 0x000fe20000000000 */
[----:B------:R-:W-:Y:S01]  /*2860*/  LOP3.LUT R22, R22, 0xfffffffd, RZ, 0xc0, !PT ;  /* 0xfffffffd16167812 */ /* 0x000fe200078ec0ff */
[----:B------:R-:W-:Y:S05]  /*2870*/  YIELD ;  /* 0x0000000000007946 */ /* 0x000fea0003800000 */
[----:B------:R-:W1:Y:S01]  /*2880*/  LDC.64 R80, c[0x0][0x2e8] ;  /* 0x0000ba00ff507b82 */ /* 0x000e620000000a00 */
[----:B------:R-:W-:Y:S01]  /*2890*/  SHF.R.S32.HI R34, RZ, 0x1f, R33 ;  /* 0x0000001fff227819 */ /* 0x000fe20000011421 */
[-C--:B------:R-:W-:Y:S01]  /*28a0*/  IMAD R12, R74, R33.reuse, RZ ;  /* 0x000000214a0c7224 */ /* 0x080fe200078e02ff */
[----:B------:R-:W-:Y:S01]  /*28b0*/  BSSY B0, `(.L_x_13493) ;  /* 0x00002d2000007945 */ /* 0x000fe20003800000 */
[----:B------:R-:W-:-:S04]  /*28c0*/  IMAD.WIDE.U32 R14, R73, R33, RZ ;  /* 0x00000021490e7225 */ /* 0x000fc800078e00ff */
[----:B------:R-:W3:Y:S01]  /*28d0*/  LDC R88, c[0x0][0x3f4] ;  /* 0x0000fd00ff587b82 */ /* 0x000ee20000000800 */
[----:B------:R-:W-:Y:S02]  /*28e0*/  IMAD R85, R34, R73, R12 ;  /* 0x0000004922557224 */ /* 0x000fe400078e020c */
[----:B------:R-:W-:Y:S02]  /*28f0*/  IMAD.MOV.U32 R84, RZ, RZ, R14 ;  /* 0x000000ffff547224 */ /* 0x000fe400078e000e */
[----:B------:R-:W-:Y:S01]  /*2900*/  IMAD.IADD R85, R15, 0x1, R85 ;  /* 0x000000010f557824 */ /* 0x000fe200078e0255 */
[----:B------:R-:W-:Y:S01]  /*2910*/  IADD3 R15, P3, R76, R14, RZ ;  /* 0x0000000e4c0f7210 */ /* 0x000fe20007f7e0ff */
[----:B0-----:R-:W-:Y:S02]  /*2920*/  IMAD R27, R87, 0x60, RZ ;  /* 0x00000060571b7824 */ /* 0x001fe400078e02ff */
[----:B------:R-:W-:-:S04]  /*2930*/  IMAD.WIDE.U32 R12, R86, 0x60, R84 ;  /* 0x00000060560c7825 */ /* 0x000fc800078e0054 */
[----:B------:R-:W-:Y:S01]  /*2940*/  IMAD.X R32, R85, 0x1, R75, P3 ;  /* 0x0000000155207824 */ /* 0x000fe200018e064b */
[----:B------:R-:W-:Y:S02]  /*2950*/  IADD3 R12, P4, R76, R12, RZ ;  /* 0x0000000c4c0c7210 */ /* 0x000fe40007f9e0ff */
[-C--:B-1----:R-:W-:Y:S02]  /*2960*/  LEA R38, P3, R15, R80.reuse, 0x1 ;  /* 0x000000500f267211 */ /* 0x082fe400078608ff */
[----:B------:R-:W-:Y:S01]  /*2970*/  IADD3.X R14, R75, R13, R27, P4, !PT ;  /* 0x0000000d4b0e7210 */ /* 0x000fe200027fe41b */
[----:B------:R-:W-:Y:S01]  /*2980*/  IMAD R13, R23, 0x2000, R62 ;  /* 0x00002000170d7824 */ /* 0x000fe200078e023e */
[----:B------:R-:W-:Y:S01]  /*2990*/  LEA R36, P4, R12, R80, 0x1 ;  /* 0x000000500c247211 */ /* 0x000fe200078808ff */
[----:B------:R-:W-:Y:S01]  /*29a0*/  IMAD.MOV.U32 R27, RZ, RZ, R33 ;  /* 0x000000ffff1b7224 */ /* 0x000fe200078e0021 */
[-C--:B------:R-:W-:Y:S01]  /*29b0*/  LEA.HI.X R39, R15, R81.reuse, R32, 0x1, P3 ;  /* 0x000000510f277211 */ /* 0x080fe200018f0c20 */
[C---:B------:R-:W-:Y:S01]  /*29c0*/  VIADD R79, R13.reuse, 0x20 ;  /* 0x000000200d4f7836 */ /* 0x040fe20000000000 */
[----:B---3--:R-:W-:Y:S01]  /*29d0*/  ISETP.GE.AND P3, PT, R88, 0x1, PT ;  /* 0x000000015800780c */ /* 0x008fe20003f66270 */
[----:B------:R-:W-:Y:S01]  /*29e0*/  IMAD R82, R13, 0x2, R26 ;  /* 0x000000020d527824 */ /* 0x000fe200078e021a */
[----:B------:R-:W-:-:S02]  /*29f0*/  LEA.HI.X R37, R12, R81, R14, 0x1, P4 ;  /* 0x000000510c257211 */ /* 0x000fc400020f0c0e */
[----:B------:R-:W-:-:S13]  /*2a00*/  ISETP.GT.AND P4, PT, R33, R28, PT ;  /* 0x0000001c2100720c */ /* 0x000fda0003f84270 */
[----:B------:R-:W-:Y:S02]  /*2a10*/  @P4 LOP3.LUT R22, R22, 0x2, RZ, 0xfc, !PT ;  /* 0x0000000216164812 */ /* 0x000fe400078efcff */
[----:B--2---:R-:W-:-:S13]  /*2a20*/  LOP3.LUT P5, RZ, R35, 0x4, RZ, 0xc0, !PT ;  /* 0x0000000423ff7812 */ /* 0x004fda00078ac0ff */
[----:B------:R-:W-:-:S05]  /*2a30*/  @P5 IADD3 R79, R13, -0x20, RZ ;  /* 0xffffffe00d4f5810 */ /* 0x000fca0007ffe0ff */
[----:B------:R-:W-:Y:S01]  /*2a40*/  IMAD R79, R79, 0x2, R26 ;  /* 0x000000024f4f7824 */ /* 0x000fe200078e021a */
[----:B------:R-:W-:Y:S06]  /*2a50*/  @!P3 BRA `(.L_x_13494) ;  /* 0x00000028006cb947 */ /* 0x000fec0003800000 */
        /* <DEDUP_REMOVED lines=13> */
[----:B------:R0:W5:Y:S01]  /*2b30*/  LDL R90, [R1+0x18] ;  /* 0x00001800015a7983 */ /* 0x0001620000100800 */
        /* <DEDUP_REMOVED lines=10> */
[----:B0-----:R-:W-:Y:S06]  /*2be0*/  @P4 BRA `(.L_x_13497) ;  /* 0x0000000000504947 */ /* 0x001fec0003800000 */
[----:B------:R-:W-:Y:S01]  /*2bf0*/  IADD3 R13, P3, R52, R46, RZ ;  /* 0x0000002e340d7210 */ /* 0x000fe20007f7e0ff */
[----:B------:R-:W-:Y:S01]  /*2c00*/  ULDC.64 UR4, c[0x0][0x3e8] ;  /* 0x0000fa0000047ab9 */ /* 0x000fe20000000a00 */
[----:B------:R-:W-:Y:S02]  /*2c10*/  CS2R R80, SRZ ;  /* 0x0000000000507805 */ /* 0x000fe4000001ff00 */
        /* <DEDUP_REMOVED lines=13> */
[----:B------:R0:W5:Y:S02]  /*2cf0*/  @!P3 LDG.E.64 R84, desc[UR40][R14.64] ;  /* 0x000000280e54b981 */ /* 0x000164000c1e1b00 */
[----:B-----5:R-:W-:-:S13]  /*2d00*/  ISETP.GE.AND P3, PT, R90, R88, PT ;  /* 0x000000585a00720c */ /* 0x020fda0003f66270 */
[----:B------:R0:W5:Y:S04]  /*2d10*/  @!P3 LDG.E.64 R48, desc[UR40][R12.64+0x20] ;  /* 0x000020280c30b981 */ /* 0x000168000c1e1b00 */
[----:B------:R0:W5:Y:S02]  /*2d20*/  @!P3 LDG.E.64 R50, desc[UR40][R14.64+0x20] ;  /* 0x000020280e32b981 */ /* 0x000164000c1e1b00 */
.L_x_13497:
[----:B------:R-:W-:Y:S05]  /*2d30*/  BSYNC B1 ;  /* 0x0000000000017941 */ /* 0x000fea0003800000 */
.L_x_13496:
[----:B0-----:R-:W-:Y:S01]  /*2d40*/  VIADD R12, R17, 0x60 ;  /* 0x00000060110c7836 */ /* 0x001fe20000000000 */
[----:B------:R-:W-:Y:S01]  /*2d50*/  BSSY B1, `(.L_x_13498) ;  /* 0x0000021000017945 */ /* 0x000fe20003800000 */
[----:B-----5:R-:W-:Y:S02]  /*2d60*/  IMAD.MOV.U32 R86, RZ, RZ, R48 ;  /* 0x000000ffff567224 */ /* 0x020fe400078e0030 */
[----:B------:R-:W-:Y:S01]  /*2d70*/  IMAD.MOV.U32 R87, RZ, RZ, R49 ;  /* 0x000000ffff577224 */ /* 0x000fe200078e0031 */
        /* <DEDUP_REMOVED lines=30> */
.L_x_13499:
[----:B------:R-:W-:Y:S05]  /*2f60*/  BSYNC B1 ;  /* 0x0000000000017941 */ /* 0x000fea0003800000 */
.L_x_13498:
[----:B------:R-:W2:Y:S01]  /*2f70*/  LDL R78, [R1+0x10] ;  /* 0x00001000014e7983 */ /* 0x000ea20000100800 */
[----:B0-----:R-:W-:Y:S01]  /*2f80*/  IMAD.MOV.U32 R12, RZ, RZ, R80 ;  /* 0x000000ffff0c7224 */ /* 0x001fe200078e0050 */
        /* <DEDUP_REMOVED lines=9> */
[----:B-----5:R-:W-:Y:S01]  /*3020*/  IMAD.MOV.U32 R14, RZ, RZ, R40 ;  /* 0x000000ffff0e7224 */ /* 0x020fe200078e0028 */
[----:B------:R-:W-:Y:S01]  /*3030*/  PRMT R87, R12, 0x7610, R87 ;  /* 0x000076100c577816 */ /* 0x000fe20000000057 */
[----:B------:R-:W-:Y:S01]  /*3040*/  IMAD.MOV.U32 R12, RZ, RZ, R32 ;  /* 0x000000ffff0c7224 */ /* 0x000fe200078e0020 */
        /* <DEDUP_REMOVED lines=10> */
[----:B------:R-:W-:Y:S02]  /*30f0*/  PRMT R47, R14, 0x5410, R15 ;  /* 0x000054100e2f7816 */ /* 0x000fe4000000000f */
[----:B--2---:R-:W-:-:S13]  /*3100*/  ISETP.NE.AND P3, PT, R78, 0x3, PT ;  /* 0x000000034e00780c */ /* 0x004fda0003f65270 */
[----:B------:R-:W-:Y:S05]  /*3110*/  @!P3 BRA `(.L_x_13500) ;  /* 0x000000000004b947 */ /* 0x000fea0003800000 */
[----:B------:R-:W-:Y:S01]  /*3120*/  BPT.TRAP 0x1 ;  /* 0x000000040000795c */ /* 0x000fe20000300000 */
.L_x_13500:
[----:B------:R-:W2:Y:S01]  /*3130*/  LDL R12, [R1+0x14] ;  /* 0x00001400010c7983 */ /* 0x000ea20000100800 */
[----:B------:R-:W-:Y:S01]  /*3140*/  IMAD R78, R23, 0x8, R2 ;  /* 0x00000008174e7824 */ /* 0x000fe200078e0202 */
[----:B------:R-:W-:Y:S01]  /*3150*/  BSSY B1, `(.L_x_13501) ;  /* 0x0000004000017945 */ /* 0x000fe20003800000 */
[----:B--2---:R-:W-:-:S04]  /*3160*/  SHF.L.U32 R90, R12, 0x1f, RZ ;  /* 0x0000001f0c5a7819 */ /* 0x004fc800000006ff */
[----:B------:R-:W0:Y:S02]  /*3170*/  SYNCS.PHASECHK.TRANS64.TRYWAIT P6, [R78+URZ+0x16890], R90 ;  /* 0x0168905a4e0075a7 */ /* 0x000e2400080c017f */
[----:B0-----:R-:W-:Y:S05]  /*3180*/  @!P6 BRA `(.L_x_13502) ;  /* 0x000001e0004ce947 */ /* 0x001fea0003800000 */
.L_x_13839:
[----:B------:R-:W-:Y:S05]  /*3190*/  BSYNC B1 ;  /* 0x0000000000017941 */ /* 0x000fea0003800000 */
.L_x_13501:
        /* <DEDUP_REMOVED lines=12> */
[----:B--2---:R-:W-:Y:S01]  /*3260*/  MOV R80, R15 ;  /* 0x0000000f00507202 */ /* 0x004fe20000000f00 */
[----:B------:R-:W-:Y:S01]  /*3270*/  HADD2.F32 R94, -RZ, R94.H0_H0 ;  /* 0x2000005eff5e7230 */ /* 0x000fe20000004100 */
[----:B------:R-:W-:Y:S01]  /*3280*/  SHF.R.U32.HI R95, RZ, 0x10, R81 ;  /* 0x00000010ff5f7819 */ /* 0x000fe20000011651 */
[----:B------:R-:W-:Y:S02]  /*3290*/  HADD2.F32 R15, -RZ, R13.H1_H1 ;  /* 0x3000000dff0f7230 */ /* 0x000fe40000004100 */
[----:B------:R-:W-:-:S02]  /*32a0*/  HADD2.F32 R89, -RZ, R89.H0_H0 ;  /* 0x20000059ff597230 */ /* 0x000fc40000004100 */
[----:B------:R-:W-:Y:S02]  /*32b0*/  HADD2.F32 R13, -RZ, R13.H0_H0 ;  /* 0x2000000dff0d7230 */ /* 0x000fe40000004100 */
[-C--:B------:R-:W-:Y:S01]  /*32c0*/  FMUL.FTZ R96, R15, R94.reuse ;  /* 0x0000005e0f607220 */ /* 0x080fe20000410000 */
[--C-:B------:R-:W-:Y:S02]  /*32d0*/  HADD2.F32 R81, -RZ, R80.reuse.H1_H1 ;  /* 0x30000050ff517230 */ /* 0x100fe40000004100 */
[----:B------:R-:W-:Y:S02]  /*32e0*/  HADD2.F32 R80, -RZ, R80.H0_H0 ;  /* 0x20000050ff507230 */ /* 0x000fe40000004100 */
[----:B------:R-:W-:Y:S01]  /*32f0*/  FMUL.FTZ R94, R13, R94 ;  /* 0x0000005e0d5e7220 */ /* 0x000fe20000410000 */
[----:B------:R-:W-:Y:S02]  /*3300*/  HADD2.F32 R85, -RZ, R95.H0_H0 ;  /* 0x2000005fff557230 */ /* 0x000fe40000004100 */
[-C--:B------:R-:W-:Y:S01]  /*3310*/  FMUL.FTZ R95, R81, R89.reuse ;  /* 0x00000059515f7220 */ /* 0x080fe20000410000 */
[-C--:B------:R-:W-:Y:S01]  /*3320*/  FFMA.FTZ R13, R13, R84.reuse, -R96 ;  /* 0x000000540d0d7223 */ /* 0x080fe20000010860 */
[C---:B------:R-:W-:Y:S01]  /*3330*/  FMUL.FTZ R98, R80.reuse, R89 ;  /* 0x0000005950627220 */ /* 0x040fe20000410000 */
[----:B------:R-:W-:Y:S01]  /*3340*/  FFMA.FTZ R94, R15, R84, R94 ;  /* 0x000000540f5e7223 */ /* 0x000fe2000001005e */
[----:B------:R-:W-:Y:S01]  /*3350*/  FFMA.FTZ R96, R80, R85, -R95 ;  /* 0x0000005550607223 */ /* 0x000fe2000001085f */
[----:B------:R-:W-:-:S02]  /*3360*/  HADD2.F32 R84, -RZ, R100.H0_H0 ;  /* 0x20000064ff547230 */ /* 0x000fc40000004100 */
[----:B------:R-:W-:Y:S01]  /*3370*/  FFMA.FTZ R99, R81, R85, R98 ;  /* 0x0000005551637223 */ /* 0x000fe20000010062 */
[----:B------:R-:W-:Y:S01]  /*3380*/  HADD2.F32 R89, -RZ, R100.H1_H1 ;  /* 0x30000064ff597230 */ /* 0x000fe20000004100 */
[----:B------:R-:W-:Y:S01]  /*3390*/  F2FP.F16.F32.PACK_AB R13, R94, R13 ;  /* 0x0000000d5e0d723e */ /* 0x000fe200000000ff */
[----:B------:R-:W-:Y:S02]  /*33a0*/  HADD2.F32 R15, -RZ, R12.H1_H1 ;  /* 0x3000000cff0f7230 */ /* 0x000fe40000004100 */
[----:B------:R-:W-:Y:S02]  /*33b0*/  HADD2.F32 R80, -RZ, R14.H1_H1 ;  /* 0x3000000eff507230 */ /* 0x000fe40000004100 */
[----:B------:R-:W-:Y:S02]  /*33c0*/  HADD2.F32 R12, -RZ, R12.H0_H0 ;  /* 0x2000000cff0c7230 */ /* 0x000fe40000004100 */
[----:B------:R-:W-:Y:S01]  /*33d0*/  FMUL.FTZ R95, R15, R84 ;  /* 0x000000540f5f7220 */ /* 0x000fe20000410000 */
[----:B------:R-:W-:-:S02]  /*33e0*/  HADD2.F32 R14, -RZ, R14.H0_H0 ;  /* 0x2000000eff0e7230 */ /* 0x000fc40000004100 */
[--C-:B------:R-:W-:Y:S02]  /*33f0*/  HADD2.F32 R81, -RZ, R97.reuse.H0_H0 ;  /* 0x20000061ff517230 */ /* 0x100fe40000004100 */
        /* <DEDUP_REMOVED lines=11> */
.L_x_13508:
[----:B------:R-:W-:Y:S05]  /*34b0*/  BSYNC B3 ;  /* 0x0000000000037941 */ /* 0x000fea0003800000 */
.L_x_13507:
[----:B--2---:R1:W-:Y:S02]  /*34c0*/  STG.E.128 desc[UR40][R38.64], R12 ;  /* 0x0000000c26007986 */ /* 0x0043e4000c101d28 */
.L_x_13506:
[----:B------:R-:W-:Y:S05]  /*34d0*/  BSYNC B2 ;  /* 0x0000000000027941 */ /* 0x000fea0003800000 */
.L_x_13505:
[----:B------:R-:W-:Y:S05]  /*34e0*/  @P2 BRA `(.L_x_13504) ;  /* 0x0000000000c02947 */ /* 0x000fea0003800000 */
        /* <DEDUP_REMOVED lines=46> */
.L_x_13510:
[----:B------:R-:W-:Y:S05]  /*37d0*/  BSYNC B2 ;  /* 0x0000000000027941 */ /* 0x000fea0003800000 */
.L_x_13509:
[----:B------:R2:W-:Y:S02]  /*37e0*/  STG.E.128 desc[UR40][R38.64+0x40], R12 ;  /* 0x0000400c26007986 */ /* 0x0005e4000c101d28 */
.L_x_13504:
[----:B------:R-:W-:Y:S05]  /*37f0*/  BSYNC B1 ;  /* 0x0000000000017941 */ /* 0x000fea0003800000 */
.L_x_13503:
        /* <DEDUP_REMOVED lines=48> */
.L_x_13515:
[----:B------:R-:W-:Y:S05]  /*3b00*/  BSYNC B2 ;  /* 0x0000000000027941 */ /* 0x000fea0003800000 */
.L_x_13514:
[----:B--2---:R3:W-:Y:S02]  /*3b10*/  STG.E.128 desc[UR40][R36.64], R12 ;  /* 0x0000000c24007986 */ /* 0x0047e4000c101d28 */
.L_x_13513:
[----:B------:R-:W-:Y:S05]  /*3b20*/  BSYNC B1 ;  /* 0x0000000000017941 */ /* 0x000fea0003800000 */
.L_x_13512:
[----:B------:R-:W-:Y:S05]  /*3b30*/  @P2 BRA `(.L_x_13511) ;  /* 0x0000001800a42947 */ /* 0x000fea0003800000 */
[----:B-12---:R-:W2:Y:S01]  /*3b40*/  LDL R38, [R1+0x18] ;  /* 0x0000180001267983 */ /* 0x006ea20000100800 */
[----:B------:R-:W-:Y:S03]  /*3b50*/  BSSY B1, `(.L_x_13516) ;  /* 0x000002d000017945 */ /* 0x000fe60003800000 */
[----:B---3--:R1:W3:Y:S01]  /*3b60*/  LDS.128 R12, [R79+0x11000] ;  /* 0x011000004f0c7984 */ /* 0x0082e20000000c00 */
        /* <DEDUP_REMOVED lines=43> */
.L_x_13517:
[----:B------:R-:W-:Y:S05]  /*3e20*/  BSYNC B1 ;  /* 0x0000000000017941 */ /* 0x000fea0003800000 */
.L_x_13516:
[----:B------:R1:W-:Y:S01]  /*3e30*/  STG.E.128 desc[UR40][R36.64+0x40], R12 ;  /* 0x0000400c24007986 */ /* 0x0003e2000c101d28 */
[----:B------:R-:W-:Y:S05]  /*3e40*/  BRA `(.L_x_13511) ;  /* 0x0000001400e07947 */ /* 0x000fea0003800000 */
.L_x_13495:
        /* <DEDUP_REMOVED lines=20> */
[CC--:B------:R-:W-:Y:S01]  /*3f90*/  ISETP.GE.OR P3, PT, R18.reuse, R88.reuse, P3 ;  /* 0x000000581200720c */ /* 0x0c0fe20001f66670 */
[----:B------:R-:W-:Y:S01]  /*3fa0*/  BSSY B1, `(.L_x_13518) ;  /* 0x000001b000017945 */ /* 0x000fe20003800000 */
[----:B0-----:R-:W-:Y:S02]  /*3fb0*/  CS2R R38, SRZ ;  /* 0x0000000000267805 */ /* 0x001fe4000001ff00 */
[----:B------:R-:W-:Y:S02]  /*3fc0*/  CS2R R42, SRZ ;  /* 0x00000000002a7805 */ /* 0x000fe4000001ff00 */
[----:B------:R-:W-:Y:S02]  /*3fd0*/  CS2R R40, SRZ ;  /* 0x0000000000287805 */ /* 0x000fe4000001ff00 */
[----:B-1----:R-:W-:Y:S02]  /*3fe0*/  CS2R R36, SRZ ;  /* 0x0000000000247805 */ /* 0x002fe4000001ff00 */
[----:B------:R-:W-:-:S03]  /*3ff0*/  ISETP.GE.AND P4, PT, R18, R88, PT ;  /* 0x000000581200720c */ /* 0x000fc60003f86270 */
[----:B------:R-:W-:Y:S10]  /*4000*/  @P3 BRA `(.L_x_13519) ;  /* 0x0000000000503947 */ /* 0x000ff40003800000 */
[----:B------:R-:W0:Y:S01]  /*4010*/  LDC.64 R36, c[0x0][0x3f8] ;  /* 0x0000fe00ff247b82 */ /* 0x000e220000000a00 */
[----:B------:R-:W-:Y:S01]  /*4020*/  IMAD.MOV.U32 R47, RZ, RZ, R89 ;  /* 0x000000ffff2f7224 */ /* 0x000fe200078e0059 */
[----:B------:R-:W-:Y:S01]  /*4030*/  ULDC.64 UR4, c[0x0][0x3e8] ;  /* 0x0000fa0000047ab9 */ /* 0x000fe20000000a00 */
[----:B------:R-:W-:Y:S02]  /*4040*/  IMAD.MOV.U32 R45, RZ, RZ, R78 ;  /* 0x000000ffff2d7224 */ /* 0x000fe400078e004e */
        /* <DEDUP_REMOVED lines=16> */
.L_x_13519:
[----:B------:R-:W-:Y:S05]  /*4150*/  BSYNC B1 ;  /* 0x0000000000017941 */ /* 0x000fea0003800000 */
.L_x_13518:
[----:B------:R-:W2:Y:S01]  /*4160*/  LDL R48, [R1+0x10] ;  /* 0x0000100001307983 */ /* 0x000ea20000100800 */
[----:B-----5:R-:W-:Y:S02]  /*4170*/  IMAD.MOV.U32 R44, RZ, RZ, R38 ;  /* 0x000000ffff2c7224 */ /* 0x020fe400078e0026 */
        /* <DEDUP_REMOVED lines=26> */
[----:B------:R-:W-:Y:S02]  /*4320*/  PRMT R112, R47, 0x7610, R112 ;  /* 0x000076102f707816 */ /* 0x000fe40000000070 */
[----:B--2---:R-:W-:-:S13]  /*4330*/  ISETP.NE.AND P3, PT, R48, 0x3, PT ;  /* 0x000000033000780c */ /* 0x004fda0003f65270 */
[----:B------:R-:W-:Y:S05]  /*4340*/  @!P3 BRA `(.L_x_13520) ;  /* 0x000000000004b947 */ /* 0x000fea0003800000 */
[----:B------:R-:W-:Y:S01]  /*4350*/  BPT.TRAP 0x1 ;  /* 0x000000040000795c */ /* 0x000fe20000300000 */
.L_x_13520:
[----:B------:R-:W2:Y:S01]  /*4360*/  LDL R44, [R1+0x14] ;  /* 0x00001400012c7983 */ /* 0x000ea20000100800 */
[----:B------:R-:W-:Y:S01]  /*4370*/  IMAD R78, R23, 0x8, R2 ;  /* 0x00000008174e7824 */ /* 0x000fe200078e0202 */
[----:B------:R-:W0:Y:S01]  /*4380*/  LDC R94, c[0x0][0x2f4] ;  /* 0x0000bd00ff5e7b82 */ /* 0x000e220000000800 */
[----:B------:R-:W-:Y:S01]  /*4390*/  BSSY B1, `(.L_x_13521) ;  /* 0x0000005000017945 */ /* 0x000fe20003800000 */
[----:B0-----:R-:W-:Y:S01]  /*43a0*/  IMAD.IADD R96, R94, 0x1, -R63 ;  /* 0x000000015e607824 */ /* 0x001fe200078e0a3f */
[----:B--2---:R-:W-:-:S04]  /*43b0*/  SHF.L.U32 R90, R44, 0x1f, RZ ;  /* 0x0000001f2c5a7819 */ /* 0x004fc800000006ff */
[----:B------:R-:W0:Y:S02]  /*43c0*/  SYNCS.PHASECHK.TRANS64.TRYWAIT P5, [R78+URZ+0x16890], R90 ;  /* 0x0168905a4e0075a7 */ /* 0x000e2400080a017f */
[----:B0-----:R-:W-:Y:S05]  /*43d0*/  @!P5 BRA `(.L_x_13522) ;  /* 0x000001cc00ccd947 */ /* 0x001fea0003800000 */
.L_x_13840:
[----:B------:R-:W-:Y:S05]  /*43e0*/  BSYNC B1 ;  /* 0x0000000000017941 */ /* 0x000fea0003800000 */
.L_x_13521:
        /* <DEDUP_REMOVED lines=10> */
[----:B------:R-:W-:-:S03]  /*4490*/  SEL R44, R63, R96, !P0 ;  /* 0x000000603f2c7207 */ /* 0x000fc60004000000 */
[----:B------:R-:W-:Y:S01]  /*44a0*/  IMAD.IADD R100, R45, 0x1, R89 ;  /* 0x000000012d647824 */ /* 0x000fe200078e0259 */
[----:B------:R-:W-:-:S04]  /*44b0*/  SHF.R.S32.HI R45, RZ, 0x1f, R44 ;  /* 0x0000001fff2d7819 */ /* 0x000fc8000001142c */
[----:B------:R-:W-:Y:S02]  /*44c0*/  LEA.HI R45, R45, R44, RZ, 0x4 ;  /* 0x0000002c2d2d7211 */ /* 0x000fe400078f20ff */
[----:B------:R-:W-:Y:S02]  /*44d0*/  IADD3.X R98, R77, R100, R5, P5, P6 ;  /* 0x000000644d627210 */ /* 0x000fe40002fec405 */
[----:B------:R-:W-:-:S05]  /*44e0*/  LEA.HI.SX32 R45, R45, R6, 0x1c ;  /* 0x000000062d2d7211 */ /* 0x000fca00078fe2ff */
[----:B------:R-:W-:Y:S02]  /*44f0*/  IMAD.SHL.U32 R97, R45, 0x8, RZ ;  /* 0x000000082d617824 */ /* 0x000fe400078e00ff */
[----:B------:R-:W-:Y:S01]  /*4500*/  IMAD R45, R23, 0x2000, R4 ;  /* 0x00002000172d7824 */ /* 0x000fe200078e0204 */
[----:B-1----:R-:W-:Y:S02]  /*4510*/  IADD3 R47, R46, -0x80, RZ ;  /* 0xffffff802e2f7810 */ /* 0x002fe40007ffe0ff */
[----:B------:R-:W-:Y:S01]  /*4520*/  LOP3.LUT R44, R70, 0x38, R97, 0xf8, !PT ;  /* 0x00000038462c7812 */ /* 0x000fe200078ef861 */
[----:B------:R-:W-:Y:S01]  /*4530*/  IMAD R45, R45, 0x2, R2 ;  /* 0x000000022d2d7824 */ /* 0x000fe200078e0202 */
[----:B------:R-:W-:Y:S02]  /*4540*/  SHF.R.S32.HI R46, RZ, 0x1f, R47 ;  /* 0x0000001fff2e7819 */ /* 0x000fe4000001142f */
[----:B------:R-:W-:Y:S02]  /*4550*/  LOP3.LUT R44, R44, R67, RZ, 0x3c, !PT ;  /* 0x000000432c2c7212 */ /* 0x000fe400078e3cff */
[----:B------:R-:W-:-:S04]  /*4560*/  LEA.HI R46, R46, R47, RZ, 0x5 ;  /* 0x0000002f2e2e7211 */ /* 0x000fc800078f28ff */
[----:B------:R-:W-:-:S05]  /*4570*/  SHF.R.S32.HI R46, RZ, 0x5, R46 ;  /* 0x00000005ff2e7819 */ /* 0x000fca000001142e */
[----:B------:R-:W-:-:S04]  /*4580*/  IMAD R44, R46, 0x200, R44 ;  /* 0x000002002e2c7824 */ /* 0x000fc800078e022c */
        /* <DEDUP_REMOVED lines=8> */
[----:B--2---:R-:W-:Y:S01]  /*4610*/  HADD2.F32 R108, -RZ, R49.H1_H1 ;  /* 0x30000031ff6c7230 */ /* 0x004fe20000004100 */
[--C-:B------:R-:W-:Y:S01]  /*4620*/  SHF.R.U64 R13, R32, 0x10, R33.reuse ;  /* 0x00000010200d7819 */ /* 0x100fe20000001221 */
[----:B-1----:R-:W-:Y:S01]  /*4630*/  HADD2.F32 R110, -RZ, R45.H1_H1 ;  /* 0x3000002dff6e7230 */ /* 0x002fe20000004100 */
[----:B------:R-:W-:Y:S01]  /*4640*/  SHF.R.U32.HI R33, RZ, 0x10, R33 ;  /* 0x00000010ff217819 */ /* 0x000fe20000011621 */
[----:B------:R-:W-:Y:S01]  /*4650*/  HADD2.F32 R106, -RZ, R106.H0_H0 ;  /* 0x2000006aff6a7230 */ /* 0x000fe20000004100 */
        /* <DEDUP_REMOVED lines=8> */
[-C--:B------:R-:W-:Y:S01]  /*46e0*/  FMUL.FTZ R114, R35, R112.reuse ;  /* 0x0000007023727220 */ /* 0x080fe20000410000 */
[----:B------:R-:W-:Y:S02]  /*46f0*/  HADD2.F32 R34, -RZ, R34.H0_H0 ;  /* 0x20000022ff227230 */ /* 0x000fe40000004100 */
[C---:B------:R-:W-:Y:S01]  /*4700*/  FMUL.FTZ R112, R49.reuse, R112 ;  /* 0x0000007031707220 */ /* 0x040fe20000410000 */
[-C--:B------:R-:W-:Y:S01]  /*4710*/  FMUL.FTZ R45, R108, R33.reuse ;  /* 0x000000216c2d7220 */ /* 0x080fe20000410000 */
[C---:B------:R-:W-:Y:S01]  /*4720*/  FMUL.FTZ R111, R110.reuse, R33 ;  /* 0x000000216e6f7220 */ /* 0x040fe20000410000 */
[-C--:B------:R-:W-:Y:S01]  /*4730*/  FFMA.FTZ R33, R49, R106.reuse, -R114 ;  /* 0x0000006a31217223 */ /* 0x080fe20000010872 */
[----:B------:R-:W-:Y:S01]  /*4740*/  FFMA.FTZ R35, R35, R106, R112 ;  /* 0x0000006a23237223 */ /* 0x000fe20000010070 */
[-C--:B------:R-:W-:Y:S01]  /*4750*/  FFMA.FTZ R106, R110, R99.reuse, -R45 ;  /* 0x000000636e6a7223 */ /* 0x080fe2000001082d */
[--C-:B------:R-:W-:Y:S02]  /*4760*/  HADD2.F32 R49, -RZ, R109.reuse.H1_H1 ;  /* 0x3000006dff317230 */ /* 0x100fe40000004100 */
[----:B------:R-:W-:Y:S01]  /*4770*/  FFMA.FTZ R108, R108, R99, R111 ;  /* 0x000000636c6c7223 */ /* 0x000fe2000001006f */
[----:B------:R-:W-:-:S02]  /*4780*/  HADD2.F32 R109, -RZ, R109.H0_H0 ;  /* 0x2000006dff6d7230 */ /* 0x000fc40000004100 */
[----:B------:R-:W-:Y:S01]  /*4790*/  HADD2.F32 R110, -RZ, R51.H0_H0 ;  /* 0x20000033ff6e7230 */ /* 0x000fe20000004100 */
[----:B------:R-:W-:Y:S01]  /*47a0*/  F2FP.F16.F32.PACK_AB R33, R106, R33 ;  /* 0x000000216a21723e */ /* 0x000fe200000000ff */
[----:B------:R-:W-:Y:S02]  /*47b0*/  HADD2.F32 R112, -RZ, R47.H0_H0 ;  /* 0x2000002fff707230 */ /* 0x000fe40000004100 */
[----:B------:R-:W-:Y:S02]  /*47c0*/  HADD2.F32 R45, -RZ, R51.H1_H1 ;  /* 0x30000033ff2d7230 */ /* 0x000fe40000004100 */
[----:B------:R-:W-:Y:S02]  /*47d0*/  HADD2.F32 R47, -RZ, R47.H1_H1 ;  /* 0x3000002fff2f7230 */ /* 0x000fe40000004100 */
[----:B------:R-:W-:Y:S02]  /*47e0*/  HADD2.F32 R114, -RZ, R15.H0_H0 ;  /* 0x2000000fff727230 */ /* 0x000fe40000004100 */
[-C--:B------:R-:W-:Y:S01]  /*47f0*/  FMUL.FTZ R15, R110, R109.reuse ;  /* 0x0000006d6e0f7220 */ /* 0x080fe20000410000 */
[----:B------:R-:W-:Y:S01]  /*4800*/  FMUL.FTZ R109, R112, R109 ;  /* 0x0000006d706d7220 */ /* 0x000fe20000410000 */
[-C--:B------:R-:W-:Y:S01]  /*4810*/  FMUL.FTZ R116, R45, R34.reuse ;  /* 0x000000222d747220 */ /* 0x080fe20000410000 */
[----:B------:R-:W-:Y:S01]  /*4820*/  FMUL.FTZ R118, R47, R34 ;  /* 0x000000222f767220 */ /* 0x000fe20000410000 */
[----:B------:R-:W-:-:S02]  /*4830*/  HADD2.F32 R51, -RZ, R13.H0_H0 ;  /* 0x2000000dff337230 */ /* 0x000fc40000004100 */
[-C--:B------:R-:W-:Y:S01]  /*4840*/  FFMA.FTZ R34, R110, R49.reuse, R109 ;  /* 0x000000316e227223 */ /* 0x080fe2000001006d */
[-C--:B------:R-:W-:Y:S01]  /*4850*/  FFMA.FTZ R110, R47, R114.reuse, -R116 ;  /* 0x000000722f6e7223 */ /* 0x080fe20000010874 */
[----:B------:R-:W-:Y:S01]  /*4860*/  FFMA.FTZ R45, R45, R114, R118 ;  /* 0x000000722d2d7223 */ /* 0x000fe20000010076 */
[----:B------:R-:W-:Y:S02]  /*4870*/  HADD2.F32 R114, -RZ, R107.H1_H1 ;  /* 0x3000006bff727230 */ /* 0x000fe40000004100 */
[----:B------:R-:W-:Y:S01]  /*4880*/  FFMA.FTZ R15, R112, R49, -R15 ;  /* 0x00000031700f7223 */ /* 0x000fe2000001080f */
[----:B------:R-:W-:Y:S02]  /*4890*/  HADD2.F32 R47, -RZ, R48.H0_H0 ;  /* 0x20000030ff2f7230 */ /* 0x000fe40000004100 */
[----:B------:R-:W-:Y:S02]  /*48a0*/  HADD2.F32 R13, -RZ, R44.H0_H0 ;  /* 0x2000002cff0d7230 */ /* 0x000fe40000004100 */
[----:B------:R-:W-:Y:S01]  /*48b0*/  HADD2.F32 R48, -RZ, R48.H1_H1 ;  /* 0x30000030ff307230 */ /* 0x000fe20000004100 */
[----:B------:R-:W-:Y:S01]  /*48c0*/  F2FP.F16.F32.PACK_AB R15, R110, R15 ;  /* 0x0000000f6e0f723e */ /* 0x000fe200000000ff */
[----:B------:R-:W-:-:S02]  /*48d0*/  HADD2.F32 R44, -RZ, R44.H1_H1 ;  /* 0x3000002cff2c7230 */ /* 0x000fc40000004100 */
[----:B------:R-:W-:Y:S02]  /*48e0*/  HADD2.F32 R112, -RZ, R107.H0_H0 ;  /* 0x2000006bff707230 */ /* 0x000fe40000004100 */
[-C--:B------:R-:W-:Y:S01]  /*48f0*/  FMUL.FTZ R99, R48, R51.reuse ;  /* 0x0000003330637220 */ /* 0x080fe20000410000 */
[----:B------:R-:W-:Y:S02]  /*4900*/  HADD2.F32 R49, -RZ, R12.H0_H0 ;  /* 0x2000000cff317230 */ /* 0x000fe40000004100 */
[-C--:B------:R-:W-:Y:S01]  /*4910*/  FMUL.FTZ R12, R47, R114.reuse ;  /* 0x000000722f0c7220 */ /* 0x080fe20000410000 */
[C---:B------:R-:W-:Y:S01]  /*4920*/  FMUL.FTZ R114, R13.reuse, R114 ;  /* 0x000000720d727220 */ /* 0x040fe20000410000 */
[C---:B------:R-:W-:Y:S02]  /*4930*/  FMUL.FTZ R51, R44.reuse, R51 ;  /* 0x000000332c337220 */ /* 0x040fe40000410000 */
[-C--:B------:R-:W-:Y:S01]  /*4940*/  FFMA.FTZ R12, R13, R112.reuse, -R12 ;  /* 0x000000700d0c7223 */ /* 0x080fe2000001080c */
[----:B------:R-:W-:Y:S01]  /*4950*/  FFMA.FTZ R13, R47, R112, R114 ;  /* 0x000000702f0d7223 */ /* 0x000fe20000010072 */
[-C--:B------:R-:W-:Y:S01]  /*4960*/  FFMA.FTZ R47, R44, R49.reuse, -R99 ;  /* 0x000000312c2f7223 */ /* 0x080fe20000010863 */
[----:B------:R-:W-:Y:S01]  /*4970*/  FFMA.FTZ R44, R48, R49, R51 ;  /* 0x00000031302c7223 */ /* 0x000fe20000010033 */
[----:B------:R-:W-:-:S02]  /*4980*/  HADD2.F32 R49, -RZ, R105.H0_H0 ;  /* 0x20000069ff317230 */ /* 0x000fc40000004100 */
[----:B------:R-:W-:Y:S02]  /*4990*/  HADD2.F32 R99, -RZ, R32.H0_H0 ;  /* 0x20000020ff637230 */ /* 0x000fe40000004100 */
[----:B------:R-:W-:Y:S02]  /*49a0*/  HADD2.F32 R48, -RZ, R50.H0_H0 ;  /* 0x20000032ff307230 */ /* 0x000fe40000004100 */
[----:B------:R-:W-:Y:S02]  /*49b0*/  HADD2.F32 R105, -RZ, R105.H1_H1 ;  /* 0x30000069ff697230 */ /* 0x000fe40000004100 */
[----:B------:R-:W-:Y:S02]  /*49c0*/  HADD2.F32 R32, -RZ, R46.H0_H0 ;  /* 0x2000002eff207230 */ /* 0x000fe40000004100 */
[----:B------:R-:W-:Y:S02]  /*49d0*/  HADD2.F32 R50, -RZ, R50.H1_H1 ;  /* 0x30000032ff327230 */ /* 0x000fe40000004100 */
[----:B------:R-:W-:Y:S01]  /*49e0*/  FMUL.FTZ R107, R48, R105 ;  /* 0x00000069306b7220 */ /* 0x000fe20000410000 */
[----:B------:R-:W-:-:S02]  /*49f0*/  HADD2.F32 R46, -RZ, R46.H1_H1 ;  /* 0x3000002eff2e7230 */ /* 0x000fc40000004100 */
[----:B------:R-:W-:Y:S01]  /*4a00*/  FMUL.FTZ R105, R32, R105 ;  /* 0x0000006920697220 */ /* 0x000fe20000410000 */
[----:B------:R-:W-:Y:S02]  /*4a10*/  HADD2.F32 R51, -RZ, R14.H0_H0 ;  /* 0x2000000eff337230 */ /* 0x000fe40000004100 */
[----:B------:R-:W-:Y:S01]  /*4a20*/  FMUL.FTZ R109, R50, R99 ;  /* 0x00000063326d7220 */ /* 0x000fe20000410000 */
[----:B------:R-:W-:Y:S01]  /*4a30*/  FFMA.FTZ R107, R32, R49, -R107 ;  /* 0x00000031206b7223 */ /* 0x000fe2000001086b */
[----:B------:R-:W-:Y:S01]  /*4a40*/  FMUL.FTZ R99, R46, R99 ;  /* 0x000000632e637220 */ /* 0x000fe20000410000 */
[----:B------:R-:W-:Y:S01]  /*4a50*/  FFMA.FTZ R105, R48, R49, R105 ;  /* 0x0000003130697223 */ /* 0x000fe20000010069 */
[-C--:B------:R-:W-:Y:S01]  /*4a60*/  FFMA.FTZ R46, R46, R51.reuse, -R109 ;  /* 0x000000332e2e7223 */ /* 0x080fe2000001086d */
[----:B------:R-:W-:Y:S01]  /*4a70*/  F2FP.F16.F32.PACK_AB R32, R47, R12 ;  /* 0x0000000c2f20723e */ /* 0x000fe200000000ff */
        /* <DEDUP_REMOVED lines=8> */
[----:B------:R-:W-:-:S07]  /*4b00*/  F2FP.F16.F32.PACK_AB R50, R50, R105 ;  /* 0x000000693232723e */ /* 0x000fce00000000ff */
.L_x_13526:
[----:B------:R-:W-:Y:S05]  /*4b10*/  BSYNC B2 ;  /* 0x0000000000027941 */ /* 0x000fea0003800000 */
.L_x_13525:
[----:B------:R-:W-:Y:S02]  /*4b20*/  ISETP.GE.AND P5, PT, R97, R94, PT ;  /* 0x0000005e6100720c */ /* 0x000fe40003fa6270 */
[----:B------:R-:W-:-:S11]  /*4b30*/  P2R R13, PR, RZ, 0x1 ;  /* 0x00000001ff0d7803 */ /* 0x000fd60000000000 */
[--C-:B------:R-:W-:Y:S02]  /*4b40*/  @!P5 SHF.R.S32.HI R12, RZ, 0x1f, R97.reuse ;  /* 0x0000001fff0cd819 */ /* 0x100fe40000011461 */
[----:B------:R-:W-:-:S04]  /*4b50*/  @!P5 IADD3 R88, P0, P6, R56, R88, R97 ;  /* 0x000000583858d210 */ /* 0x000fc80007e1e061 */
[----:B------:R-:W-:Y:S02]  /*4b60*/  @!P5 IADD3.X R100, R77, R100, R12, P0, P6 ;  /* 0x000000644d64d210 */ /* 0x000fe400007ec40c */
[-C--:B------:R-:W-:Y:S02]  /*4b70*/  LEA R12, P6, R95, R80.reuse, 0x1 ;  /* 0x000000505f0c7211 */ /* 0x080fe400078c08ff */
[----:B------:R-:W-:Y:S02]  /*4b80*/  ISETP.NE.AND P0, PT, R13, RZ, PT ;  /* 0x000000ff0d00720c */ /* 0x000fe40003f05270 */
[----:B------:R-:W-:Y:S02]  /*4b90*/  LEA.HI.X R13, R95, R81, R98, 0x1, P6 ;  /* 0x000000515f0d7211 */ /* 0x000fe400030f0c62 */
[----:B------:R-:W-:-:S03]  /*4ba0*/  @!P5 LEA R14, P6, R88, R80, 0x1 ;  /* 0x00000050580ed211 */ /* 0x000fc600078c08ff */
[----:B-1----:R1:W-:Y:S01]  /*4bb0*/  STG.E.128 desc[UR40][R12.64], R44 ;  /* 0x0000002c0c007986 */ /* 0x0023e2000c101d28 */
[----:B------:R-:W-:-:S05]  /*4bc0*/  @!P5 LEA.HI.X R15, R88, R81, R100, 0x1, P6 ;  /* 0x00000051580fd211 */ /* 0x000fca00030f0c64 */
[----:B--2---:R1:W-:Y:S04]  /*4bd0*/  @!P5 STG.E.128 desc[UR40][R14.64], R48 ;  /* 0x000000300e00d986 */ /* 0x0043e8000c101d28 */
.L_x_13524:
[----:B------:R-:W-:Y:S05]  /*4be0*/  BSYNC B1 ;  /* 0x0000000000017941 */ /* 0x000fea0003800000 */
.L_x_13523:
        /* <DEDUP_REMOVED lines=11> */
[----:B------:R-:W-:Y:S01]  /*4ca0*/  BSSY B1, `(.L_x_13527) ;  /* 0x000006c000017945 */ /* 0x000fe20003800000 */
[----:B------:R-:W-:Y:S01]  /*4cb0*/  IADD3.X R13, R77, R46, R5, P5, P6 ;  /* 0x0000002e4d0d7210 */ /* 0x000fe20002fec405 */
[----:B------:R-:W-:Y:S01]  /*4cc0*/  IMAD.SHL.U32 R15, R15, 0x40, RZ ;  /* 0x000000400f0f7824 */ /* 0x000fe200078e00ff */
[----:B------:R-:W-:Y:S02]  /*4cd0*/  LEA R44, P5, R12, R80, 0x1 ;  /* 0x000000500c2c7211 */ /* 0x000fe400078a08ff */
[----:B------:R-:W-:-:S02]  /*4ce0*/  IADD3 R32, R17, 0x60, RZ ;  /* 0x0000006011207810 */ /* 0x000fc40007ffe0ff */
[----:B------:R-:W-:Y:S02]  /*4cf0*/  LEA.HI.X R45, R12, R81, R13, 0x1, P5 ;  /* 0x000000510c2d7211 */ /* 0x000fe400028f0c0d */
[----:B------:R-:W-:Y:S01]  /*4d00*/  SHF.R.S32.HI R13, RZ, 0x1f, R96 ;  /* 0x0000001fff0d7819 */ /* 0x000fe20000011460 */
[----:B------:R-:W-:Y:S01]  /*4d10*/  IMAD.SHL.U32 R32, R32, 0x40, RZ ;  /* 0x0000004020207824 */ /* 0x000fe200078e00ff */
[----:B------:R-:W-:Y:S02]  /*4d20*/  LOP3.LUT R15, R15, 0x1c0, RZ, 0xc0, !PT ;  /* 0x000001c00f0f7812 */ /* 0x000fe400078ec0ff */
[----:B------:R-:W-:Y:S02]  /*4d30*/  LEA.HI R13, R13, R96, RZ, 0x4 ;  /* 0x000000600d0d7211 */ /* 0x000fe400078f20ff */
[----:B------:R-:W-:Y:S02]  /*4d40*/  LOP3.LUT R32, R32, 0x1c0, RZ, 0xc0, !PT ;  /* 0x000001c020207812 */ /* 0x000fe400078ec0ff */
[----:B------:R-:W-:-:S02]  /*4d50*/  LEA.HI.SX32 R13, R13, R6, 0x1c ;  /* 0x000000060d0d7211 */ /* 0x000fc400078fe2ff */
[----:B------:R-:W-:-:S03]  /*4d60*/  SHF.R.U32.HI R15, RZ, 0x3, R15 ;  /* 0x00000003ff0f7819 */ /* 0x000fc6000001160f */
[----:B------:R-:W-:Y:S02]  /*4d70*/  IMAD.SHL.U32 R47, R13, 0x8, RZ ;  /* 0x000000080d2f7824 */ /* 0x000fe400078e00ff */
[----:B------:R-:W-:-:S03]  /*4d80*/  IMAD R13, R23, 0x2000, R3 ;  /* 0x00002000170d7824 */ /* 0x000fc600078e0203 */
[----:B------:R-:W-:Y:S01]  /*4d90*/  LOP3.LUT R12, R32, 0x38, R47, 0xf8, !PT ;  /* 0x00000038200c7812 */ /* 0x000fe200078ef82f */
[----:B------:R-:W-:-:S03]  /*4da0*/  IMAD R13, R13, 0x2, R2 ;  /* 0x000000020d0d7824 */ /* 0x000fc600078e0202 */
[----:B------:R-:W-:-:S05]  /*4db0*/  LOP3.LUT R12, R12, R15, RZ, 0x3c, !PT ;  /* 0x0000000f0c0c7212 */ /* 0x000fca00078e3cff */
[----:B--2---:R-:W-:-:S04]  /*4dc0*/  IMAD.IADD R12, R14, 0x1, R12 ;  /* 0x000000010e0c7824 */ /* 0x004fc800078e020c */
[----:B------:R-:W-:-:S04]  /*4dd0*/  IMAD R15, R23, 0x2000, R12 ;  /* 0x00002000170f7824 */ /* 0x000fc800078e020c */
[----:B------:R-:W-:Y:S02]  /*4de0*/  IMAD R32, R15, 0x2, R2 ;  /* 0x000000020f207824 */ /* 0x000fe400078e0202 */
        /* <DEDUP_REMOVED lines=9> */
[----:B------:R-:W-:Y:S01]  /*4e80*/  SHF.R.U32.HI R49, RZ, 0x10, R37 ;  /* 0x00000010ff317819 */ /* 0x000fe20000011625 */
[----:B------:R-:W-:Y:S01]  /*4e90*/  HADD2.F32 R15, -RZ, R13.H0_H0 ;  /* 0x2000000dff0f7230 */ /* 0x000fe20000004100 */
[----:B------:R-:W-:Y:S01]  /*4ea0*/  SHF.R.U64 R37, R38, 0x10, R39 ;  /* 0x0000001026257819 */ /* 0x000fe20000001227 */
[----:B------:R-:W-:Y:S01]  /*4eb0*/  HADD2.F32 R51, -RZ, R51.H0_H0 ;  /* 0x20000033ff337230 */ /* 0x000fe20000004100 */
[--C-:B------:R-:W-:Y:S01]  /*4ec0*/  SHF.R.U64 R38, R42, 0x10, R43.reuse ;  /* 0x000000102a267819 */ /* 0x100fe2000000122b */
[----:B------:R-:W-:Y:S01]  /*4ed0*/  HADD2.F32 R42, -RZ, R13.H1_H1 ;  /* 0x3000000dff2a7230 */ /* 0x000fe20000004100 */
[----:B------:R-:W-:Y:S01]  /*4ee0*/  SHF.R.U32.HI R89, RZ, 0x10, R43 ;  /* 0x00000010ff597819 */ /* 0x000fe2000001162b */
[----:B------:R-:W-:Y:S01]  /*4ef0*/  IMAD.MOV.U32 R43, RZ, RZ, R35 ;  /* 0x000000ffff2b7224 */ /* 0x000fe200078e0023 */
[----:B------:R-:W-:Y:S01]  /*4f00*/  SHF.R.U32.HI R39, RZ, 0x10, R39 ;  /* 0x00000010ff277819 */ /* 0x000fe20000011627 */
[----:B------:R-:W-:-:S02]  /*4f10*/  HADD2.F32 R35, -RZ, R41.H0_H0 ;  /* 0x20000029ff237230 */ /* 0x000fc40000004100 */
[-C--:B------:R-:W-:Y:S01]  /*4f20*/  FMUL.FTZ R88, R42, R51.reuse ;  /* 0x000000332a587220 */ /* 0x080fe20000410000 */
[----:B------:R-:W-:Y:S02]  /*4f30*/  HADD2.F32 R48, -RZ, R102.H1_H1 ;  /* 0x30000066ff307230 */ /* 0x000fe40000004100 */
[----:B------:R-:W-:Y:S02]  /*4f40*/  HADD2.F32 R41, -RZ, R41.H1_H1 ;  /* 0x30000029ff297230 */ /* 0x000fe40000004100 */
[-C--:B------:R-:W-:Y:S01]  /*4f50*/  FMUL.FTZ R86, R35, R50.reuse ;  /* 0x0000003223567220 */ /* 0x080fe20000410000 */
[----:B------:R-:W-:Y:S02]  /*4f60*/  HADD2.F32 R49, -RZ, R49.H0_H0 ;  /* 0x20000031ff317230 */ /* 0x000fe40000004100 */
[----:B------:R-:W-:Y:S01]  /*4f70*/  FMUL.FTZ R50, R15, R50 ;  /* 0x000000320f327220 */ /* 0x000fe20000410000 */
[----:B------:R-:W-:Y:S02]  /*4f80*/  HADD2.F32 R39, -RZ, R39.H0_H0 ;  /* 0x20000027ff277230 */ /* 0x000fe40000004100 */
[----:B------:R-:W-:Y:S01]  /*4f90*/  FMUL.FTZ R87, R41, R51 ;  /* 0x0000003329577220 */ /* 0x000fe20000410000 */
[-C--:B------:R-:W-:Y:S01]  /*4fa0*/  FFMA.FTZ R13, R15, R48.reuse, -R86 ;  /* 0x000000300f0d7223 */ /* 0x080fe20000010856 */
[----:B------:R-:W-:Y:S01]  /*4fb0*/  FFMA.FTZ R15, R35, R48, R50 ;  /* 0x00000030230f7223 */ /* 0x000fe20000010032 */
[----:B------:R-:W-:Y:S01]  /*4fc0*/  FFMA.FTZ R48, R41, R49, R88 ;  /* 0x0000003129307223 */ /* 0x000fe20000010058 */
[----:B------:R-:W-:-:S02]  /*4fd0*/  HADD2.F32 R88, -RZ, R103.H1_H1 ;  /* 0x30000067ff587230 */ /* 0x000fc40000004100 */
[----:B------:R-:W-:Y:S01]  /*4fe0*/  FFMA.FTZ R42, R42, R49, -R87 ;  /* 0x000000312a2a7223 */ /* 0x000fe20000010857 */
[----:B------:R-:W-:Y:S02]  /*4ff0*/  HADD2.F32 R41, -RZ, R43.H0_H0 ;  /* 0x2000002bff297230 */ /* 0x000fe40000004100 */
[----:B------:R-:W-:Y:S02]  /*5000*/  HADD2.F32 R35, -RZ, R33.H0_H0 ;  /* 0x20000021ff237230 */ /* 0x000fe40000004100 */
[----:B------:R-:W-:Y:S02]  /*5010*/  HADD2.F32 R49, -RZ, R89.H0_H0 ;  /* 0x20000059ff317230 */ /* 0x000fe40000004100 */
[-C--:B------:R-:W-:Y:S01]  /*5020*/  FMUL.FTZ R96, R41, R88.reuse ;  /* 0x0000005829607220 */ /* 0x080fe20000410000 */
[----:B------:R-:W-:Y:S02]  /*5030*/  HADD2.F32 R50, -RZ, R33.H1_H1 ;  /* 0x30000021ff327230 */ /* 0x000fe40000004100 */
[----:B------:R-:W-:Y:S01]  /*5040*/  FMUL.FTZ R88, R35, R88 ;  /* 0x0000005823587220 */ /* 0x000fe20000410000 */
[----:B------:R-:W-:Y:S01]  /*5050*/  HADD2.F32 R86, -RZ, R101.H1_H1 ;  /* 0x30000065ff567230 */ /* 0x000fe20000004100 */
[----:B------:R-:W-:Y:S01]  /*5060*/  F2FP.F16.F32.PACK_AB R13, R42, R13 ;  /* 0x0000000d2a0d723e */ /* 0x000fe200000000ff */
[----:B------:R-:W-:-:S02]  /*5070*/  HADD2.F32 R43, -RZ, R43.H1_H1 ;  /* 0x3000002bff2b7230 */ /* 0x000fc40000004100 */
[CC--:B------:R-:W-:Y:S01]  /*5080*/  FMUL.FTZ R98, R50.reuse, R49.reuse ;  /* 0x0000003132627220 */ /* 0x0c0fe20000410000 */
[----:B------:R-:W-:Y:S02]  /*5090*/  HADD2.F32 R104, -RZ, R104.H0_H0 ;  /* 0x20000068ff687230 */ /* 0x000fe40000004100 */
[-C--:B------:R-:W-:Y:S01]  /*50a0*/  FFMA.FTZ R33, R35, R86.reuse, -R96 ;  /* 0x0000005623217223 */ /* 0x080fe20000010860 */
[----:B------:R-:W-:Y:S01]  /*50b0*/  FFMA.FTZ R35, R41, R86, R88 ;  /* 0x0000005629237223 */ /* 0x000fe20000010058 */
[C---:B------:R-:W-:Y:S01]  /*50c0*/  FMUL.FTZ R51, R43.reuse, R49 ;  /* 0x000000312b337220 */ /* 0x040fe20000410000 */
[-C--:B------:R-:W-:Y:S01]  /*50d0*/  FFMA.FTZ R86, R43, R39.reuse, R98 ;  /* 0x000000272b567223 */ /* 0x080fe20000010062 */
[----:B------:R-:W-:Y:S02]  /*50e0*/  HADD2.F32 R43, -RZ, R40.H0_H0 ;  /* 0x20000028ff2b7230 */ /* 0x000fe40000004100 */
[----:B------:R-:W-:Y:S01]  /*50f0*/  FFMA.FTZ R50, R50, R39, -R51 ;  /* 0x0000002732327223 */ /* 0x000fe20000010833 */
[----:B------:R-:W-:Y:S01]  /*5100*/  HADD2.F32 R40, -RZ, R32.H0_H0 ;  /* 0x20000020ff287230 */ /* 0x000fe20000004100 */
[----:B------:R-:W-:Y:S01]  /*5110*/  F2FP.F16.F32.PACK_AB R35, R86, R35 ;  /* 0x000000235623723e */ /* 0x000fe200000000ff */
[----:B------:R-:W-:-:S02]  /*5120*/  HADD2.F32 R39, -RZ, R12.H0_H0 ;  /* 0x2000000cff277230 */ /* 0x000fc40000004100 */
[----:B------:R-:W-:Y:S01]  /*5130*/  HADD2.F32 R32, -RZ, R32.H1_H1 ;  /* 0x30000020ff207230 */ /* 0x000fe20000004100 */
[----:B------:R-:W-:Y:S01]  /*5140*/  F2FP.F16.F32.PACK_AB R50, R50, R33 ;  /* 0x000000213232723e */ /* 0x000fe200000000ff */
[----:B------:R-:W-:Y:S02]  /*5150*/  HADD2.F32 R12, -RZ, R12.H1_H1 ;  /* 0x3000000cff0c7230 */ /* 0x000fe40000004100 */
[-C--:B------:R-:W-:Y:S01]  /*5160*/  FMUL.FTZ R49, R39, R104.reuse ;  /* 0x0000006827317220 */ /* 0x080fe20000410000 */
[----:B------:R-:W-:Y:S02]  /*5170*/  HADD2.F32 R102, -RZ, R102.H0_H0 ;  /* 0x20000066ff667230 */ /* 0x000fe40000004100 */
[-C--:B------:R-:W-:Y:S01]  /*5180*/  FMUL.FTZ R51, R32, R43.reuse ;  /* 0x0000002b20337220 */ /* 0x080fe20000410000 */
[----:B------:R-:W-:Y:S02]  /*5190*/  HADD2.F32 R41, -RZ, R36.H0_H0 ;  /* 0x20000024ff297230 */ /* 0x000fe40000004100 */
[----:B------:R-:W-:Y:S01]  /*51a0*/  FMUL.FTZ R43, R12, R43 ;  /* 0x0000002b0c2b7220 */ /* 0x000fe20000410000 */
[C---:B------:R-:W-:Y:S01]  /*51b0*/  FMUL.FTZ R36, R40.reuse, R104 ;  /* 0x0000006828247220 */ /* 0x040fe20000410000 */
[----:B------:R-:W-:Y:S01]  /*51c0*/  FFMA.FTZ R49, R40, R102, R49 ;  /* 0x0000006628317223 */ /* 0x000fe20000010031 */
[----:B------:R-:W-:-:S02]  /*51d0*/  HADD2.F32 R103, -RZ, R103.H0_H0 ;  /* 0x20000067ff677230 */ /* 0x000fc40000004100 */
[-C--:B------:R-:W-:Y:S01]  /*51e0*/  FFMA.FTZ R40, R32, R41.reuse, R43 ;  /* 0x0000002920287223 */ /* 0x080fe2000001002b */
[----:B------:R-:W-:Y:S01]  /*51f0*/  FFMA.FTZ R36, R39, R102, -R36 ;  /* 0x0000006627247223 */ /* 0x000fe20000010824 */
[----:B------:R-:W-:Y:S01]  /*5200*/  FFMA.FTZ R51, R12, R41, -R51 ;  /* 0x000000290c337223 */ /* 0x000fe20000010833 */
[----:B------:R-:W-:Y:S01]  /*5210*/  HADD2.F32 R32, -RZ, R34.H0_H0 ;  /* 0x20000022ff207230 */ /* 0x000fe20000004100 */
[----:B------:R-:W-:Y:S01]  /*5220*/  F2FP.F16.F32.PACK_AB R33, R48, R15 ;  /* 0x0000000f3021723e */ /* 0x000fe200000000ff */
[----:B------:R-:W-:Y:S02]  /*5230*/  HADD2.F32 R39, -RZ, R38.H0_H0 ;  /* 0x20000026ff277230 */ /* 0x000fe40000004100 */
[----:B------:R-:W-:Y:S02]  /*5240*/  HADD2.F32 R12, -RZ, R14.H0_H0 ;  /* 0x2000000eff0c7230 */ /* 0x000fe40000004100 */
[----:B------:R-:W-:Y:S01]  /*5250*/  FMUL.FTZ R41, R32, R103 ;  /* 0x0000006720297220 */ /* 0x000fe20000410000 */
[----:B------:R-:W-:-:S02]  /*5260*/  HADD2.F32 R34, -RZ, R34.H1_H1 ;  /* 0x30000022ff227230 */ /* 0x000fc40000004100 */
[----:B------:R-:W-:Y:S02]  /*5270*/  HADD2.F32 R14, -RZ, R14.H1_H1 ;  /* 0x3000000eff0e7230 */ /* 0x000fe40000004100 */
        /* <DEDUP_REMOVED lines=14> */
.L_x_13528:
[----:B------:R-:W-:Y:S05]  /*5360*/  BSYNC B1 ;  /* 0x0000000000017941 */ /* 0x000fea0003800000 */
.L_x_13527:
[----:B-1----:R3:W-:Y:S01]  /*5370*/  STG.E.128 desc[UR40][R44.64], R12 ;  /* 0x0000000c2c007986 */ /* 0x0027e2000c101d28 */
[----:B------:R-:W-:-:S13]  /*5380*/  ISETP.GE.AND P4, PT, R47, R94, PT ;  /* 0x0000005e2f00720c */ /* 0x000fda0003f86270 */
[----:B------:R-:W-:Y:S05]  /*5390*/  @P4 BRA `(.L_x_13511) ;  /* 0x00000000008c4947 */ /* 0x000fea0003800000 */
[--C-:B---3--:R-:W-:Y:S02]  /*53a0*/  SHF.R.S32.HI R12, RZ, 0x1f, R47.reuse ;  /* 0x0000001fff0c7819 */ /* 0x108fe4000001142f */
[----:B------:R-:W-:-:S04]  /*53b0*/  IADD3 R47, P4, P5, R56, R84, R47 ;  /* 0x00000054382f7210 */ /* 0x000fc80007d9e02f */
[----:B------:R-:W-:Y:S02]  /*53c0*/  IADD3.X R46, R77, R46, R12, P4, P5 ;  /* 0x0000002e4d2e7210 */ /* 0x000fe400027ea40c */
[----:B------:R-:W-:-:S04]  /*53d0*/  LEA R80, P4, R47, R80, 0x1 ;  /* 0x000000502f507211 */ /* 0x000fc800078808ff */
[----:B------:R-:W-:-:S05]  /*53e0*/  LEA.HI.X R81, R47, R81, R46, 0x1, P4 ;  /* 0x000000512f517211 */ /* 0x000fca00020f0c2e */
[----:B--2---:R4:W-:Y:S01]  /*53f0*/  STG.E.128 desc[UR40][R80.64], R32 ;  /* 0x0000002050007986 */ /* 0x0049e2000c101d28 */
[----:B------:R-:W-:Y:S05]  /*5400*/  BRA `(.L_x_13511) ;  /* 0x0000000000707947 */ /* 0x000fea0003800000 */
.L_x_13494:
[----:B------:R-:W2:Y:S02]  /*5410*/  LDL R12, [R1+0x10] ;  /* 0x00001000010c7983 */ /* 0x000ea40000100800 */
[----:B--2---:R-:W-:-:S13]  /*5420*/  ISETP.NE.AND P3, PT, R12, 0x3, PT ;  /* 0x000000030c00780c */ /* 0x004fda0003f65270 */
[----:B------:R-:W-:Y:S05]  /*5430*/  @!P3 BRA `(.L_x_13529) ;  /* 0x000000000004b947 */ /* 0x000fea0003800000 */
[----:B------:R-:W-:Y:S01]  /*5440*/  BPT.TRAP 0x1 ;  /* 0x000000040000795c */ /* 0x000fe20000300000 */
.L_x_13529:
        /* <DEDUP_REMOVED lines=8> */
.L_x_13841:
[----:B------:R-:W-:Y:S05]  /*54d0*/  BSYNC B1 ;  /* 0x0000000000017941 */ /* 0x000fea0003800000 */
.L_x_13530:
[----:B------:R-:W-:Y:S01]  /*54e0*/  ISETP.GE.AND P4, PT, R17, R83, PT ;  /* 0x000000531100720c */ /* 0x000fe20003f86270 */
[----:B------:R-:W-:-:S12]  /*54f0*/  BSSY B1, `(.L_x_13532) ;  /* 0x0000006000017945 */ /* 0x000fd80003800000 */
[----:B------:R-:W-:Y:S05]  /*5500*/  @P4 BRA `(.L_x_13533) ;  /* 0x0000000000104947 */ /* 0x000fea0003800000 */
[----:B------:R-:W1:Y:S04]  /*5510*/  @!P1 LDS.128 R12, [R82+0xe000] ;  /* 0x00e00000520c9984 */ /* 0x000e680000000c00 */
[----:B------:R-:W2:Y:S04]  /*5520*/  @!P2 LDS.128 R32, [R79+0xe000] ;  /* 0x00e000004f20a984 */ /* 0x000ea80000000c00 */
[----:B-1----:R1:W-:Y:S04]  /*5530*/  @!P1 STG.E.128 desc[UR40][R38.64], R12 ;  /* 0x0000000c26009986 */ /* 0x0023e8000c101d28 */
[----:B--2---:R1:W-:Y:S02]  /*5540*/  @!P2 STG.E.128 desc[UR40][R38.64+0x40], R32 ;  /* 0x000040202600a986 */ /* 0x0043e4000c101d28 */
.L_x_13533:
[----:B------:R-:W-:Y:S05]  /*5550*/  BSYNC B1 ;  /* 0x0000000000017941 */ /* 0x000fea0003800000 */
.L_x_13532:
[----:B-1----:R-:W-:-:S05]  /*5560*/  VIADD R12, R17, 0x60 ;  /* 0x00000060110c7836 */ /* 0x002fca0000000000 */
[----:B------:R-:W-:-:S13]  /*5570*/  ISETP.GE.AND P4, PT, R12, R83, PT ;  /* 0x000000530c00720c */ /* 0x000fda0003f86270 */
[----:B------:R-:W-:Y:S05]  /*5580*/  @P4 BRA `(.L_x_13511) ;  /* 0x0000000000104947 */ /* 0x000fea0003800000 */
[----:B------:R-:W1:Y:S04]  /*5590*/  @!P1 LDS.128 R12, [R82+0x11000] ;  /* 0x01100000520c9984 */ /* 0x000e680000000c00 */
[----:B------:R-:W2:Y:S04]  /*55a0*/  @!P2 LDS.128 R32, [R79+0x11000] ;  /* 0x011000004f20a984 */ /* 0x000ea80000000c00 */
[----:B-1----:R1:W-:Y:S04]  /*55b0*/  @!P1 STG.E.128 desc[UR40][R36.64], R12 ;  /* 0x0000000c24009986 */ /* 0x0023e8000c101d28 */
[----:B--2---:R1:W-:Y:S02]  /*55c0*/  @!P2 STG.E.128 desc[UR40][R36.64+0x40], R32 ;  /* 0x000040202400a986 */ /* 0x0043e4000c101d28 */
.L_x_13511:
[----:B------:R-:W-:Y:S05]  /*55d0*/  BSYNC B0 ;  /* 0x0000000000007941 */ /* 0x000fea0003800000 */
.L_x_13493:
[----:B-123--:R-:W1:Y:S01]  /*55e0*/  S2R R12, SR_TID.X ;  /* 0x00000000000c7919 */ /* 0x00ee620000002100 */
        /* <DEDUP_REMOVED lines=11> */
[----:B------:R-:W-:-:S04]  /*56a0*/  @!P4 IADD3 R12, R78, 0x168a0, RZ ;  /* 0x000168a04e0cc810 */ /* 0x000fc80007ffe0ff */
[----:B------:R-:W-:-:S04]  /*56b0*/  @!P4 PRMT R12, RZ, 0x654, R12 ;  /* 0x00000654ff0cc816 */ /* 0x000fc8000000000c */
[----:B------:R1:W-:Y:S01]  /*56c0*/  @!P4 SYNCS.ARRIVE.TRANS64.RED.A1T0 RZ, [R12+URZ], RZ ;  /* 0x000000ff0cffc9a7 */ /* 0x0003e2000810043f */
[----:B------:R-:W-:Y:S05]  /*56d0*/  @!P3 BRA `(.L_x_13535) ;  /* 0x000000000004b947 */ /* 0x000fea0003800000 */
[----:B------:R-:W-:Y:S01]  /*56e0*/  BPT.TRAP 0x1 ;  /* 0x000000040000795c */ /* 0x000fe20000300000 */
.L_x_13535:
[----:B------:R-:W-:Y:S05]  /*56f0*/  BSYNC B0 ;  /* 0x0000000000007941 */ /* 0x000fea0003800000 */
.L_x_13534:
[----:B------:R-:W2:Y:S01]  /*5700*/  SYNCS.PHASECHK.TRANS64.TRYWAIT P3, [R78+URZ+0x168b0], R90 ;  /* 0x0168b05a4e0075a7 */ /* 0x000ea2000806017f */
[----:B------:R-:W-:Y:S01]  /*5710*/  ULDC UR36, c[0x0][0x2f4] ;  /* 0x0000bd0000247ab9 */ /* 0x000fe20000000800 */
[----:B------:R-:W-:Y:S01]  /*5720*/  ULDC.64 UR42, c[0x0][0x328] ;  /* 0x0000ca00002a7ab9 */ /* 0x000fe20000000a00 */
[----:B------:R-:W-:Y:S01]  /*5730*/  ULDC.64 UR38, c[0x0][0x318] ;  /* 0x0000c60000267ab9 */ /* 0x000fe20000000a00 */
[----:B------:R-:W-:Y:S01]  /*5740*/  BSSY B0, `(.L_x_13536) ;  /* 0x0000003000007945 */ /* 0x000fe20003800000 */
[----:B----4-:R-:W-:-:S03]  /*5750*/  IMAD.WIDE R32, R27, 0x80, R8 ;  /* 0x000000801b207825 */ /* 0x010fc600078e0208 */
[----:B--2---:R-:W-:Y:S05]  /*5760*/  @!P3 BRA `(.L_x_13537) ;  /* 0x000001bc0010b947 */ /* 0x004fea0003800000 */
.L_x_13842:
[----:B------:R-:W-:Y:S05]  /*5770*/  BSYNC B0 ;  /* 0x0000000000007941 */ /* 0x000fea0003800000 */
.L_x_13536:
[----:B------:R-:W-:Y:S01]  /*5780*/  ISETP.GE.AND P3, PT, R17, R83, PT ;  /* 0x000000531100720c */ /* 0x000fe20003f66270 */
[----:B------:R-:W-:-:S12]  /*5790*/  BSSY B0, `(.L_x_13538) ;  /* 0x0000010000007945 */ /* 0x000fd80003800000 */
[----:B------:R-:W-:Y:S05]  /*57a0*/  @P3 BRA `(.L_x_13539) ;  /* 0x0000000000383947 */ /* 0x000fea0003800000 */
[----:B------:R-:W-:Y:S02]  /*57b0*/  IMAD R15, R33, UR42, RZ ;  /* 0x0000002a210f7c24 */ /* 0x000fe4000f8e02ff */
[----:B-1----:R-:W-:Y:S02]  /*57c0*/  IMAD.MOV.U32 R12, RZ, RZ, R54 ;  /* 0x000000ffff0c7224 */ /* 0x002fe400078e0036 */
[----:B------:R-:W-:Y:S02]  /*57d0*/  IMAD.MOV.U32 R13, RZ, RZ, R0 ;  /* 0x000000ffff0d7224 */ /* 0x000fe400078e0000 */
[C---:B------:R-:W-:Y:S02]  /*57e0*/  IMAD R15, R32.reuse, UR43, R15 ;  /* 0x0000002b200f7c24 */ /* 0x040fe4000f8e020f */
[----:B------:R-:W-:-:S04]  /*57f0*/  IMAD.WIDE.U32 R12, R32, UR42, R12 ;  /* 0x0000002a200c7c25 */ /* 0x000fc8000f8e000c */
[----:B------:R-:W-:Y:S01]  /*5800*/  IMAD.IADD R13, R13, 0x1, R15 ;  /* 0x000000010d0d7824 */ /* 0x000fe200078e020f */
        /* <DEDUP_REMOVED lines=8> */
.L_x_13539:
[----:B------:R-:W-:Y:S05]  /*5890*/  BSYNC B0 ;  /* 0x0000000000007941 */ /* 0x000fea0003800000 */
.L_x_13538:
[----:B-1-3--:R-:W-:Y:S01]  /*58a0*/  VIADD R12, R17, 0x60 ;  /* 0x00000060110c7836 */ /* 0x00afe20000000000 */
[----:B------:R-:W-:Y:S04]  /*58b0*/  BSSY B0, `(.L_x_13540) ;  /* 0x0000013000007945 */ /* 0x000fe80003800000 */
[----:B------:R-:W-:-:S13]  /*58c0*/  ISETP.GE.AND P3, PT, R12, R83, PT ;  /* 0x000000530c00720c */ /* 0x000fda0003f66270 */
[----:B------:R-:W-:Y:S05]  /*58d0*/  @P3 BRA `(.L_x_13541) ;  /* 0x0000000000403947 */ /* 0x000fea0003800000 */
[----:B------:R-:W-:Y:S01]  /*58e0*/  IADD3 R15, P3, R32, 0x60, RZ ;  /* 0x00000060200f7810 */ /* 0x000fe20007f7e0ff */
        /* <DEDUP_REMOVED lines=15> */
.L_x_13541:
[----:B------:R-:W-:Y:S05]  /*59e0*/  BSYNC B0 ;  /* 0x0000000000007941 */ /* 0x000fea0003800000 */
.L_x_13540:
[----:B-1----:R-:W3:Y:S01]  /*59f0*/  LDL.LU R13, [R1+0x14] ;  /* 0x00001400010d7983 */ /* 0x002ee20000300800 */
[----:B------:R-:W-:Y:S01]  /*5a00*/  VIADD R23, R23, 0x1 ;  /* 0x0000000117177836 */ /* 0x000fe20000000000 */
[----:B------:R-:W-:Y:S01]  /*5a10*/  LOP3.LUT P5, RZ, R22, 0x2, RZ, 0xc0, !PT ;  /* 0x0000000216ff7812 */ /* 0x000fe200078ac0ff */
        /* <DEDUP_REMOVED lines=11> */
[----:B------:R-:W-:Y:S01]  /*5ad0*/  SEL R23, R23, RZ, P3 ;  /* 0x000000ff17177207 */ /* 0x000fe20001800000 */
[----:B------:R0:W-:Y:S01]  /*5ae0*/  @!P4 SYNCS.ARRIVE.TRANS64.RED.A1T0 RZ, [R78+URZ], RZ ;  /* 0x000000ff4effc9a7 */ /* 0x0001e2000810043f */
[----:B---3--:R-:W-:-:S05]  /*5af0*/  LOP3.LUT R13, R13, R12, RZ, 0x3c, !PT ;  /* 0x0000000c0d0d7212 */ /* 0x008fca00078e3cff */
[----:B------:R0:W-:Y:S01]  /*5b00*/  STL [R1+0x14], R13 ;  /* 0x0000140d01007387 */ /* 0x0001e20000100800 */
[----:B------:R-:W-:Y:S05]  /*5b10*/  @P5 BRA `(.L_x_13542) ;  /* 0xffffffcc00445947 */ /* 0x000fea000383ffff */
[----:B0-----:R-:W0:Y:S01]  /*5b20*/  S2R R13, SR_TID.X ;  /* 0x00000000000d7919 */ /* 0x001e220000002100 */
[----:B------:R-:W-:Y:S02]  /*5b30*/  PLOP3.LUT P0, PT, PT, PT, PT, 0x8, 0x0 ;  /* 0x000000000000781c */ /* 0x000fe40003f0e170 */
[----:B0-----:R-:W-:-:S04]  /*5b40*/  SHF.R.U32.HI R13, RZ, 0x7, R13 ;  /* 0x00000007ff0d7819 */ /* 0x001fc8000001160d */
[----:B------:R-:W-:-:S13]  /*5b50*/  ISETP.NE.AND P5, PT, R13, 0x1, PT ;  /* 0x000000010d00780c */ /* 0x000fda0003fa5270 */
[----:B------:R-:W-:Y:S06]  /*5b60*/  @!P5 BAR.ARV 0x9, 0x100 ;  /* 0x024400000000db1d */ /* 0x000fec0000002000 */
.L_x_13488:
[----:B------:R-:W2:Y:S01]  /*5b70*/  LDL R8, [R1+0x1c] ;  /* 0x00001c0001087983 */ /* 0x000ea20000100800 */
[----:B------:R-:W0:Y:S08]  /*5b80*/  LDC R0, c[0x0][0x448] ;  /* 0x00011200ff007b82 */ /* 0x000e300000000800 */
        /* <DEDUP_REMOVED lines=10> */
[----:B------:R-:W0:Y:S01]  /*5c30*/  FENCE.VIEW.ASYNC.G ;  /* 0x00000000000073c6 */ /* 0x000e220000000100 */
[----:B------:R-:W-:Y:S05]  /*5c40*/  WARPSYNC.ALL ;  /* 0x0000000000007948 */ /* 0x000fea0003800000 */
[----:B0-----:R-:W-:Y:S06]  /*5c50*/  BAR.ARV 0xc, 0x200 ;  /* 0x0308000000007b1d */ /* 0x001fec0000002000 */
.L_x_13543:
[----:B------:R-:W-:Y:S01]  /*5c60*/  IMAD.IADD R0, R91, 0x1, R6 ;  /* 0x000000015b007824 */ /* 0x000fe200078e0206 */
[----:B------:R-:W-:Y:S06]  /*5c70*/  @!P2 BRA `(.L_x_13544) ;  /* 0x000000000048a947 */ /* 0x000fec0003800000 */
[C---:B------:R-:W-:Y:S01]  /*5c80*/  ISETP.GT.AND P0, PT, R91.reuse, RZ, PT ;  /* 0x000000ff5b00720c */ /* 0x040fe20003f04270 */
[----:B------:R-:W-:Y:S01]  /*5c90*/  BSSY B0, `(.L_x_13545) ;  /* 0x000000e000007945 */ /* 0x000fe20003800000 */
[----:B------:R-:W-:-:S11]  /*5ca0*/  IADD3 R3, R91, -0x1, RZ ;  /* 0xffffffff5b037810 */ /* 0x000fd60007ffe0ff */
        /* <DEDUP_REMOVED lines=8> */
.L_x_13546:
[----:B------:R-:W-:-:S13]  /*5d30*/  ISETP.NE.AND P0, PT, R7, 0x1, PT ;  /* 0x000000010700780c */ /* 0x000fda0003f05270 */
[----:B------:R-:W0:Y:S02]  /*5d40*/  @P0 LDC.64 R4, c[0x0][0x9e8] ;  /* 0x00027a00ff040b82 */ /* 0x000e240000000a00 */
[----:B0-----:R-:W-:-:S05]  /*5d50*/  @P0 IMAD.HI.U32 R4, R3, R4, RZ ;  /* 0x0000000403040227 */ /* 0x001fca00078e00ff */
[----:B------:R-:W-:-:S07]  /*5d60*/  @P0 SHF.R.U32.HI R3, RZ, R5, R4 ;  /* 0x00000005ff030219 */ /* 0x000fce0000011604 */
.L_x_13547:
[----:B------:R-:W-:Y:S05]  /*5d70*/  BSYNC B0 ;  /* 0x0000000000007941 */ /* 0x000fea0003800000 */
.L_x_13545:
[----:B------:R-:W-:-:S05]  /*5d80*/  IMAD R3, R3, R7, R7 ;  /* 0x0000000703037224 */ /* 0x000fca00078e0207 */
[----:B------:R-:W-:-:S07]  /*5d90*/  VIMNMX R0, R0, R3, PT ;  /* 0x0000000300007248 */ /* 0x000fce0003fe0100 */
.L_x_13544:
[----:B------:R-:W0:Y:S01]  /*5da0*/  @P1 LDC R4, c[0x0][0x44c] ;  /* 0x00011300ff041b82 */ /* 0x000e220000000800 */
[----:B------:R-:W-:Y:S01]  /*5db0*/  VIADD R0, R0, 0x7f ;  /* 0x0000007f00007836 */ /* 0x000fe20000000000 */
[----:B------:R-:W-:-:S04]  /*5dc0*/  ULDC UR4, c[0x0][0x9dc] ;  /* 0x0002770000047ab9 */ /* 0x000fc80000000800 */
[----:B------:R-:W-:Y:S02]  /*5dd0*/  SHF.R.S32.HI R3, RZ, 0x1f, R0 ;  /* 0x0000001fff037819 */ /* 0x000fe40000011400 */
[----:B------:R-:W1:Y:S02]  /*5de0*/  @P1 LDC R6, c[0x0][0x450] ;  /* 0x00011400ff061b82 */ /* 0x000e640000000800 */
[----:B------:R-:W-:-:S04]  /*5df0*/  LEA.HI R3, R3, R0, RZ, 0x7 ;  /* 0x0000000003037211 */ /* 0x000fc800078f38ff */
[----:B------:R-:W-:-:S04]  /*5e00*/  SHF.R.S32.HI R3, RZ, 0x7, R3 ;  /* 0x00000007ff037819 */ /* 0x000fc80000011403 */
[----:B------:R-:W-:Y:S01]  /*5e10*/  VIMNMX R9, R92, R3, PT ;  /* 0x000000035c097248 */ /* 0x000fe20003fe0100 */
[----:B0-----:R-:W-:-:S04]  /*5e20*/  @P1 IMAD.HI.U32 R5, R8, R4, RZ ;  /* 0x0000000408051227 */ /* 0x001fc800078e00ff */
[----:B------:R-:W-:Y:S01]  /*5e30*/  IMAD.MOV.U32 R4, RZ, RZ, R8 ;  /* 0x000000ffff047224 */ /* 0x000fe200078e0008 */
        /* <DEDUP_REMOVED lines=14> */
.L_x_13550:
[----:B------:R-:W-:-:S13]  /*5f20*/  ISETP.NE.AND P0, PT, R7, 0x1, PT ;  /* 0x000000010700780c */ /* 0x000fda0003f05270 */
[----:B------:R-:W0:Y:S02]  /*5f30*/  @P0 LDC.64 R4, c[0x0][0x9e8] ;  /* 0x00027a00ff040b82 */ /* 0x000e240000000a00 */
[----:B0-----:R-:W-:-:S05]  /*5f40*/  @P0 IMAD.HI.U32 R4, R0, R4, RZ ;  /* 0x0000000400040227 */ /* 0x001fca00078e00ff */
[----:B------:R-:W-:-:S07]  /*5f50*/  @P0 SHF.R.U32.HI R0, RZ, R5, R4 ;  /* 0x00000005ff000219 */ /* 0x000fce0000011604 */
.L_x_13551:
[----:B------:R-:W-:Y:S05]  /*5f60*/  BSYNC B0 ;  /* 0x0000000000007941 */ /* 0x000fea0003800000 */
.L_x_13549:
[----:B------:R-:W-:-:S05]  /*5f70*/  IMAD R0, R0, R7, RZ ;  /* 0x0000000700007224 */ /* 0x000fca00078e02ff */
[----:B------:R-:W-:-:S07]  /*5f80*/  VIMNMX R3, R3, R0, !PT ;  /* 0x0000000003037248 */ /* 0x000fce0007fe0100 */
.L_x_13548:
        /* <DEDUP_REMOVED lines=40> */
.L_x_13553:
[----:B------:R-:W-:Y:S05]  /*6210*/  BSYNC B0 ;  /* 0x0000000000007941 */ /* 0x000fea0003800000 */
.L_x_13552:
        /* <DEDUP_REMOVED lines=19> */
[----:B--2---:R-:W-:Y:S02]  /*6350*/  IMAD R4, R0, R88, R11 ;  /* 0x0000005800047224 */ /* 0x004fe400078e020b */
[----:B------:R-:W-:-:S03]  /*6360*/  IMAD.MOV.U32 R0, RZ, RZ, RZ ;  /* 0x000000ffff007224 */ /* 0x000fc600078e00ff */
[----:B------:R0:W-:Y:S01]  /*6370*/  STL [R1+0x58], R4 ;  /* 0x0000580401007387 */ /* 0x0001e20000100800 */
[----:B------:R-:W-:-:S04]  /*6380*/  VIADDMNMX R88, R4, R88, R9, PT ;  /* 0x0000005804587246 */ /* 0x000fc80003800109 */
        /* <DEDUP_REMOVED lines=11> */
.L_x_13845:
        /* <DEDUP_REMOVED lines=8> */
[----:B------:R-:W-:Y:S02]  /*64c0*/  SHF.R.U32.HI R0, RZ, 0x4, R0 ;  /* 0x00000004ff007819 */ /* 0x000fe40000011600 */
[----:B------:R-:W-:Y:S02]  /*64d0*/  P2R R25, PR, RZ, 0x1 ;  /* 0x00000001ff197803 */ /* 0x000fe40000000000 */
[----:B------:R-:W-:-:S05]  /*64e0*/  LOP3.LUT R28, R0, 0x3fff, RZ, 0xc0, !PT ;  /* 0x00003fff001c7812 */ /* 0x000fca00078ec0ff */
        /* <DEDUP_REMOVED lines=17> */
.L_x_13557:
[----:B------:R-:W-:Y:S05]  /*6600*/  BSYNC B6 ;  /* 0x0000000000067941 */ /* 0x000fea0003800000 */
.L_x_13556:
        /* <DEDUP_REMOVED lines=13> */
.L_x_13561:
[----:B--2---:R2:W3:Y:S02]  /*66e0*/  SYNCS.PHASECHK.TRANS64.TRYWAIT P0, [R2+URZ+0x16800], R3 ;  /* 0x01680003020075a7 */ /* 0x0044e4000800017f */
[----:B---3--:R-:W-:Y:S05]  /*66f0*/  @!P0 NANOSLEEP.SYNCS 0x989680 ;  /* 0x009896800000895d */ /* 0x008fea0003900000 */
[----:B------:R-:W3:Y:S02]  /*6700*/  @!P0 SYNCS.PHASECHK.TRANS64 P0, [R2+URZ+0x16800], R3 ;  /* 0x01680003020085a7 */ /* 0x000ee4000800007f */
[----:B---3--:R-:W-:Y:S05]  /*6710*/  @!P0 BRA `(.L_x_13561) ;  /* 0xfffffffc00f08947 */ /* 0x008fea000383ffff */
.L_x_13560:
[----:B------:R-:W-:Y:S05]  /*6720*/  BSYNC B0 ;  /* 0x0000000000007941 */ /* 0x000fea0003800000 */
.L_x_13559:
[----:B------:R-:W-:Y:S05]  /*6730*/  BRA `(.L_x_13562) ;  /* 0x0000002c009c7947 */ /* 0x000fea0003800000 */
.L_x_13558:
        /* <DEDUP_REMOVED lines=30> */
.L_x_13564:
[----:B------:R-:W-:Y:S05]  /*6920*/  BSYNC B6 ;  /* 0x0000000000067941 */ /* 0x000fea0003800000 */
.L_x_13563:
[----:B------:R-:W2:Y:S01]  /*6930*/  LDL R20, [R1+0x1c] ;  /* 0x00001c0001147983 */ /* 0x000ea20000100800 */
[----:B------:R-:W-:Y:S01]  /*6940*/  ULDC.U8 UR4, c[0x0][0x410] ;  /* 0x0001040000047ab9 */ /* 0x000fe20000000000 */
[----:B------:R-:W-:Y:S01]  /*6950*/  BSSY B0, `(.L_x_13565) ;  /* 0x00002bd000007945 */ /* 0x000fe20003800000 */
[----:B------:R-:W-:Y:S01]  /*6960*/  ISETP.NE.AND P0, PT, RZ, UR4, PT ;  /* 0x00000004ff007c0c */ /* 0x000fe2000bf05270 */
[----:B--2---:R-:W-:-:S12]  /*6970*/  IMAD.IADD R39, R17, 0x1, R20 ;  /* 0x0000000111277824 */ /* 0x004fd800078e0214 */
[----:B------:R-:W-:Y:S05]  /*6980*/  @!P0 BRA `(.L_x_13566) ;  /* 0x0000001400a88947 */ /* 0x000fea0003800000 */
[----:B------:R-:W2:Y:S01]  /*6990*/  LDL R43, [R1+0x18] ;  /* 0x00001800012b7983 */ /* 0x000ea20000100800 */
[----:B------:R-:W1:Y:S01]  /*69a0*/  LDC R40, c[0x0][0x448] ;  /* 0x00011200ff287b82 */ /* 0x000e620000000800 */
[----:B------:R-:W-:Y:S01]  /*69b0*/  ULDC.64 UR4, c[0x0][0x3f8] ;  /* 0x0000fe0000047ab9 */ /* 0x000fe20000000a00 */
[----:B------:R-:W-:Y:S01]  /*69c0*/  ULDC.64 UR6, c[0x0][0x408] ;  /* 0x0001020000067ab9 */ /* 0x000fe20000000a00 */
[----:B------:R-:W3:Y:S01]  /*69d0*/  S2R R20, SR_TID.X ;  /* 0x0000000000147919 */ /* 0x000ee20000002100 */
[----:B-1----:R-:W-:Y:S01]  /*69e0*/  ISETP.NE.AND P0, PT, R40, 0x1, PT ;  /* 0x000000012800780c */ /* 0x002fe20003f05270 */
[----:B---3--:R-:W-:-:S12]  /*69f0*/  VIADD R21, R20, 0xffffff80 ;  /* 0xffffff8014157836 */ /* 0x008fd80000000000 */
[----:B------:R-:W1:Y:S01]  /*6a00*/  @P0 LDC R0, c[0x0][0x44c] ;  /* 0x00011300ff000b82 */ /* 0x000e620000000800 */
[----:B------:R-:W-:-:S07]  /*6a10*/  SHF.R.S32.HI R20, RZ, 0x1f, R21 ;  /* 0x0000001fff147819 */ /* 0x000fce0000011415 */
[----:B------:R-:W3:Y:S01]  /*6a20*/  @P0 LDC R5, c[0x0][0x450] ;  /* 0x00011400ff050b82 */ /* 0x000ee20000000800 */
[----:B------:R-:W-:-:S04]  /*6a30*/  LEA.HI R20, R20, R21, RZ, 0x2 ;  /* 0x0000001514147211 */ /* 0x000fc800078f10ff */
[----:B------:R-:W-:-:S05]  /*6a40*/  LOP3.LUT R20, R20, 0xfffffffc, RZ, 0xc0, !PT ;  /* 0xfffffffc14147812 */ /* 0x000fca00078ec0ff */
[----:B------:R-:W-:-:S04]  /*6a50*/  IMAD.IADD R20, R21, 0x1, -R20 ;  /* 0x0000000115147824 */ /* 0x000fc800078e0a14 */
[----:B------:R-:W-:-:S04]  /*6a60*/  IMAD R3, R20, 0x60, R39 ;  /* 0x0000006014037824 */ /* 0x000fc800078e0227 */
[----:B-1----:R-:W-:-:S05]  /*6a70*/  @P0 IMAD.HI.U32 R0, R3, R0, RZ ;  /* 0x0000000003000227 */ /* 0x002fca00078e00ff */
[----:B---3--:R-:W-:-:S04]  /*6a80*/  @P0 SHF.R.U32.HI R3, RZ, R5, R0 ;  /* 0x00000005ff030219 */ /* 0x008fc80000011600 */
[----:B------:R-:W-:Y:S01]  /*6a90*/  SHF.R.S32.HI R0, RZ, 0x1f, R3 ;  /* 0x0000001fff007819 */ /* 0x000fe20000011403 */
[----:B------:R-:W-:Y:S02]  /*6aa0*/  IMAD.MOV.U32 R6, RZ, RZ, R26 ;  /* 0x000000ffff067224 */ /* 0x000fe400078e001a */
[----:B------:R-:W-:Y:S02]  /*6ab0*/  IMAD.MOV.U32 R7, RZ, RZ, R31 ;  /* 0x000000ffff077224 */ /* 0x000fe400078e001f */
[C---:B------:R-:W-:Y:S02]  /*6ac0*/  IMAD R4, R0.reuse, UR4, RZ ;  /* 0x0000000400047c24 */ /* 0x040fe4000f8e02ff */
[----:B------:R-:W-:Y:S02]  /*6ad0*/  IMAD.MOV.U32 R8, RZ, RZ, R24 ;  /* 0x000000ffff087224 */ /* 0x000fe400078e0018 */
[----:B------:R-:W-:Y:S02]  /*6ae0*/  IMAD.MOV.U32 R9, RZ, RZ, R33 ;  /* 0x000000ffff097224 */ /* 0x000fe400078e0021 */
[----:B------:R-:W-:-:S02]  /*6af0*/  IMAD R0, R0, UR6, RZ ;  /* 0x0000000600007c24 */ /* 0x000fc4000f8e02ff */
[----:B------:R-:W-:-:S04]  /*6b00*/  IMAD.WIDE.U32 R6, R3, UR4, R6 ;  /* 0x0000000403067c25 */ /* 0x000fc8000f8e0006 */
        /* <DEDUP_REMOVED lines=11> */
[----:B------:R-:W-:Y:S02]  /*6bc0*/  LEA.HI.X R8, R8, UR7, R3, 0x1, P1 ;  /* 0x0000000708087c11 */ /* 0x000fe400088f0c03 */
[----:B--2---:R-:W-:Y:S01]  /*6bd0*/  SHF.R.S32.HI R38, RZ, 0x1f, R43 ;  /* 0x0000001fff267819 */ /* 0x004fe2000001142b */
[----:B------:R-:W-:Y:S06]  /*6be0*/  BRA.DIV UR4, `(.L_x_13567) ;  /* 0x000001aa04447947 */ /* 0x000fec000b800000 */
[----:B------:R1:W2:Y:S04]  /*6bf0*/  SHFL.IDX PT, R3, R6, RZ, 0x1c1f ;  /* 0x001c1fff06037589 */ /* 0x0002a800000e0000 */
[----:B------:R1:W3:Y:S04]  /*6c00*/  SHFL.IDX PT, R0, R4, RZ, 0x1c1f ;  /* 0x001c1fff04007589 */ /* 0x0002e800000e0000 */
[----:B------:R1:W4:Y:S04]  /*6c10*/  SHFL.IDX PT, R5, R8, RZ, 0x1c1f ;  /* 0x001c1fff08057589 */ /* 0x00032800000e0000 */
[----:B0-----:R1:W0:Y:S02]  /*6c20*/  SHFL.IDX PT, R14, R7, RZ, 0x1c1f ;  /* 0x001c1fff070e7589 */ /* 0x00122400000e0000 */
.L_x_13851:
[----:B------:R-:W5:Y:S01]  /*6c30*/  LDL R9, [R1+0x8] ;  /* 0x0000080001097983 */ /* 0x000f620000100800 */
[----:B------:R-:W-:Y:S01]  /*6c40*/  BSSY B1, `(.L_x_13568) ;  /* 0x000001e000017945 */ /* 0x000fe20003800000 */
[----:B------:R-:W-:Y:S02]  /*6c50*/  CS2R R32, SRZ ;  /* 0x0000000000207805 */ /* 0x000fe4000001ff00 */
[----:B------:R-:W-:Y:S02]  /*6c60*/  CS2R R26, SRZ ;  /* 0x00000000001a7805 */ /* 0x000fe4000001ff00 */
[----:B------:R-:W-:Y:S02]  /*6c70*/  CS2R R30, SRZ ;  /* 0x00000000001e7805 */ /* 0x000fe4000001ff00 */
[----:B------:R-:W-:Y:S01]  /*6c80*/  CS2R R24, SRZ ;  /* 0x0000000000187805 */ /* 0x000fe2000001ff00 */
[----:B-----5:R-:W-:-:S05]  /*6c90*/  IMAD R40, R9, R40, RZ ;  /* 0x0000002809287224 */ /* 0x020fca00078e02ff */
[----:B------:R-:W-:-:S13]  /*6ca0*/  ISETP.GE.AND P0, PT, R39, R40, PT ;  /* 0x000000282700720c */ /* 0x000fda0003f06270 */
[----:B------:R-:W-:Y:S05]  /*6cb0*/  @P0 BRA `(.L_x_13569) ;  /* 0x0000000000580947 */ /* 0x000fea0003800000 */
[----:B------:R-:W-:Y:S01]  /*6cc0*/  ULDC UR4, c[0x0][0x3f4] ;  /* 0x0000fd0000047ab9 */ /* 0x000fe20000000800 */
[----:B---3--:R-:W-:Y:S01]  /*6cd0*/  IMAD.MOV.U32 R10, RZ, RZ, R0 ;  /* 0x000000ffff0a7224 */ /* 0x008fe200078e0000 */
[----:B------:R-:W-:Y:S01]  /*6ce0*/  ISETP.GE.AND P3, PT, R43, UR4, PT ;  /* 0x000000042b007c0c */ /* 0x000fe2000bf66270 */
[----:B--2---:R-:W-:Y:S01]  /*6cf0*/  IMAD.MOV.U32 R11, RZ, RZ, R3 ;  /* 0x000000ffff0b7224 */ /* 0x004fe200078e0003 */
[----:B------:R-:W-:Y:S02]  /*6d00*/  ISETP.GE.AND P2, PT, R152, UR4, PT ;  /* 0x0000000498007c0c */ /* 0x000fe4000bf46270 */
[----:B------:R-:W-:Y:S02]  /*6d10*/  CS2R R30, SRZ ;  /* 0x00000000001e7805 */ /* 0x000fe4000001ff00 */
[----:B----4-:R-:W-:-:S07]  /*6d20*/  MOV R15, R5 ;  /* 0x00000005000f7202 */ /* 0x010fce0000000f00 */
[C---:B------:R-:W-:Y:S01]  /*6d30*/  @!P3 IMAD.SHL.U32 R35, R43.reuse, 0x2, RZ ;  /* 0x000000022b23b824 */ /* 0x040fe200078e00ff */
[----:B------:R-:W-:Y:S02]  /*6d40*/  @!P3 SHF.L.U64.HI R26, R43, 0x1, R38 ;  /* 0x000000012b1ab819 */ /* 0x000fe40000010226 */
[----:B------:R-:W-:Y:S02]  /*6d50*/  CS2R R32, SRZ ;  /* 0x0000000000207805 */ /* 0x000fe4000001ff00 */
[----:B------:R-:W-:Y:S01]  /*6d60*/  CS2R R24, SRZ ;  /* 0x0000000000187805 */ /* 0x000fe2000001ff00 */
[----:B------:R-:W-:Y:S01]  /*6d70*/  @!P2 IMAD.WIDE R10, R152, 0x2, R10 ;  /* 0x00000002980aa825 */ /* 0x000fe200078e020a */
[-C--:B------:R-:W-:Y:S02]  /*6d80*/  @!P3 IADD3 R20, P0, R0, R35.reuse, RZ ;  /* 0x000000230014b210 */ /* 0x080fe40007f1e0ff */
[----:B0-----:R-:W-:Y:S01]  /*6d90*/  @!P3 IADD3 R34, P1, R14, R35, RZ ;  /* 0x000000230e22b210 */ /* 0x001fe20007f3e0ff */
[----:B------:R-:W-:Y:S01]  /*6da0*/  @!P2 IMAD.WIDE R12, R152, 0x2, R14 ;  /* 0x00000002980ca825 */ /* 0x000fe200078e020e */
[----:B------:R0:W5:Y:S03]  /*6db0*/  @!P2 LD.E.64 R30, desc[UR40][R10.64] ;  /* 0x000000280a1ea980 */ /* 0x000166000c101b00 */
[--C-:B------:R-:W-:Y:S01]  /*6dc0*/  @!P3 IMAD.X R21, R3, 0x1, R26.reuse, P0 ;  /* 0x000000010315b824 */ /* 0x100fe200000e061a */
[----:B------:R0:W5:Y:S01]  /*6dd0*/  @!P2 LD.E.64 R32, desc[UR40][R12.64] ;  /* 0x000000280c20a980 */ /* 0x000162000c101b00 */
[----:B------:R-:W-:Y:S01]  /*6de0*/  @!P3 IMAD.X R35, R5, 0x1, R26, P1 ;  /* 0x000000010523b824 */ /* 0x000fe200008e061a */
[----:B------:R-:W-:-:S02]  /*6df0*/  CS2R R26, SRZ ;  /* 0x00000000001a7805 */ /* 0x000fc4000001ff00 */
[----:B------:R0:W5:Y:S04]  /*6e00*/  @!P3 LD.E.64 R24, desc[UR40][R20.64] ;  /* 0x000000281418b980 */ /* 0x000168000c101b00 */
[----:B------:R0:W5:Y:S02]  /*6e10*/  @!P3 LD.E.64 R26, desc[UR40][R34.64] ;  /* 0x00000028221ab980 */ /* 0x000164000c101b00 */
.L_x_13569:
[----:B------:R-:W-:Y:S05]  /*6e20*/  BSYNC B1 ;  /* 0x0000000000017941 */ /* 0x000fea0003800000 */
.L_x_13568:
[----:B---3-5:R-:W-:Y:S01]  /*6e30*/  IMAD.MOV.U32 R0, RZ, RZ, R32 ;  /* 0x000000ffff007224 */ /* 0x028fe200078e0020 */
[----:B------:R-:W-:Y:S01]  /*6e40*/  UMOV UR4, 0xffffffff ;  /* 0xffffffff00047882 */ /* 0x000fe20000000000 */
[----:B--2---:R-:W-:Y:S01]  /*6e50*/  IMAD.MOV.U32 R3, RZ, RZ, R33 ;  /* 0x000000ffff037224 */ /* 0x004fe200078e0021 */
[----:B0-----:R-:W-:Y:S01]  /*6e60*/  CS2R R20, SRZ ;  /* 0x0000000000147805 */ /* 0x001fe2000001ff00 */
[----:B----4-:R-:W-:Y:S01]  /*6e70*/  IMAD.MOV.U32 R5, RZ, RZ, R26 ;  /* 0x000000ffff057224 */ /* 0x010fe200078e001a */
        /* <DEDUP_REMOVED lines=14> */
[----:B------:R0:W2:Y:S04]  /*6f60*/  SHFL.IDX PT, R3, R6, 0x1, 0x1c1f ;  /* 0x003c1f0006037f89 */ /* 0x0000a800000e0000 */
[----:B------:R0:W3:Y:S04]  /*6f70*/  SHFL.IDX PT, R0, R4, 0x1, 0x1c1f ;  /* 0x003c1f0004007f89 */ /* 0x0000e800000e0000 */
[----:B------:R0:W4:Y:S04]  /*6f80*/  SHFL.IDX PT, R5, R8, 0x1, 0x1c1f ;  /* 0x003c1f0008057f89 */ /* 0x00012800000e0000 */
[----:B------:R0:W0:Y:S02]  /*6f90*/  SHFL.IDX PT, R14, R7, 0x1, 0x1c1f ;  /* 0x003c1f00070e7f89 */ /* 0x00002400000e0000 */
.L_x_13857:
[----:B01----:R-:W5:Y:S04]  /*6fa0*/  LDL R6, [R1+0x70] ;  /* 0x0000700001067983 */ /* 0x003f680000100800 */
[----:B------:R-:W2:Y:S01]  /*6fb0*/  LDL R42, [R1+0x5c] ;  /* 0x00005c00012a7983 */ /* 0x000ea20000100800 */
[----:B------:R-:W-:Y:S01]  /*6fc0*/  VIADD R39, R39, 0x60 ;  /* 0x0000006027277836 */ /* 0x000fe20000000000 */
[----:B------:R-:W-:Y:S01]  /*6fd0*/  BSSY B1, `(.L_x_13571) ;  /* 0x0000021000017945 */ /* 0x000fe20003800000 */
[----:B------:R-:W-:Y:S02]  /*6fe0*/  CS2R R10, SRZ ;  /* 0x00000000000a7805 */ /* 0x000fe4000001ff00 */
[----:B------:R-:W-:Y:S02]  /*6ff0*/  CS2R R12, SRZ ;  /* 0x00000000000c7805 */ /* 0x000fe4000001ff00 */
[----:B------:R-:W-:-:S02]  /*7000*/  CS2R R8, SRZ ;  /* 0x0000000000087805 */ /* 0x000fc4000001ff00 */
[----:B------:R-:W-:Y:S02]  /*7010*/  ISETP.GE.AND P0, PT, R39, R40, PT ;  /* 0x000000282700720c */ /* 0x000fe40003f06270 */
[----:B-----5:R-:W-:-:S04]  /*7020*/  LEA.HI R4, R6, R6, RZ, 0x1 ;  /* 0x0000000606047211 */ /* 0x020fc800078f08ff */
[----:B------:R-:W-:Y:S01]  /*7030*/  LOP3.LUT R4, R4, 0xfffffffe, RZ, 0xc0, !PT ;  /* 0xfffffffe04047812 */ /* 0x000fe200078ec0ff */
[----:B--2---:R-:W-:-:S04]  /*7040*/  IMAD.SHL.U32 R34, R42, 0x40, RZ ;  /* 0x000000402a227824 */ /* 0x004fc800078e00ff */
[----:B------:R-:W-:-:S05]  /*7050*/  IMAD.IADD R4, R6, 0x1, -R4 ;  /* 0x0000000106047824 */ /* 0x000fca00078e0a04 */
[----:B------:R-:W-:Y:S01]  /*7060*/  SHF.L.U32 R37, R4, 0x1f, RZ ;  /* 0x0000001f04257819 */ /* 0x000fe200000006ff */
[----:B------:R-:W-:Y:S06]  /*7070*/  @P0 BRA `(.L_x_13572) ;  /* 0x0000000000580947 */ /* 0x000fec0003800000 */
[----:B------:R-:W-:Y:S01]  /*7080*/  ULDC UR4, c[0x0][0x3f4] ;  /* 0x0000fd0000047ab9 */ /* 0x000fe20000000800 */
[----:B---3--:R-:W-:Y:S01]  /*7090*/  MOV R6, R0 ;  /* 0x0000000000067202 */ /* 0x008fe20000000f00 */
[----:B------:R-:W-:Y:S01]  /*70a0*/  IMAD.MOV.U32 R7, RZ, RZ, R3 ;  /* 0x000000ffff077224 */ /* 0x000fe200078e0003 */
[----:B------:R-:W-:Y:S02]  /*70b0*/  ISETP.GE.AND P3, PT, R43, UR4, PT ;  /* 0x000000042b007c0c */ /* 0x000fe4000bf66270 */
[----:B------:R-:W-:Y:S02]  /*70c0*/  CS2R R12, SRZ ;  /* 0x00000000000c7805 */ /* 0x000fe4000001ff00 */
[----:B------:R-:W-:Y:S01]  /*70d0*/  ISETP.GE.AND P2, PT, R152, UR4, PT ;  /* 0x0000000498007c0c */ /* 0x000fe2000bf46270 */
[----:B----4-:R-:W-:-:S08]  /*70e0*/  IMAD.MOV.U32 R15, RZ, RZ, R5 ;  /* 0x000000ffff0f7224 */ /* 0x010fd000078e0005 */
[C---:B------:R-:W-:Y:S01]  /*70f0*/  @!P3 IMAD.SHL.U32 R9, R43.reuse, 0x2, RZ ;  /* 0x000000022b09b824 */ /* 0x040fe200078e00ff */
[----:B------:R-:W-:Y:S02]  /*7100*/  @!P3 SHF.L.U64.HI R10, R43, 0x1, R38 ;  /* 0x000000012b0ab819 */ /* 0x000fe40000010226 */
[----:B------:R-:W-:Y:S01]  /*7110*/  CS2R R20, SRZ ;  /* 0x0000000000147805 */ /* 0x000fe2000001ff00 */
[----:B------:R-:W-:Y:S01]  /*7120*/  @!P2 IMAD.WIDE R6, R152, 0x2, R6 ;  /* 0x000000029806a825 */ /* 0x000fe200078e0206 */
[-C--:B------:R-:W-:Y:S02]  /*7130*/  @!P3 IADD3 R38, P0, R0, R9.reuse, RZ ;  /* 0x000000090026b210 */ /* 0x080fe40007f1e0ff */
[----:B------:R-:W-:Y:S02]  /*7140*/  @!P3 IADD3 R4, P1, R14, R9, RZ ;  /* 0x000000090e04b210 */ /* 0x000fe40007f3e0ff */
[----:B------:R-:W-:Y:S01]  /*7150*/  CS2R R8, SRZ ;  /* 0x0000000000087805 */ /* 0x000fe2000001ff00 */
[----:B------:R0:W5:Y:S01]  /*7160*/  @!P2 LD.E.64 R12, desc[UR40][R6.64] ;  /* 0x00000028060ca980 */ /* 0x000162000c101b00 */
[----:B------:R-:W-:-:S02]  /*7170*/  @!P3 IMAD.X R39, R3, 0x1, R10, P0 ;  /* 0x000000010327b824 */ /* 0x000fc400000e060a */
[----:B------:R-:W-:Y:S01]  /*7180*/  @!P3 IMAD.X R5, R5, 0x1, R10, P1 ;  /* 0x000000010505b824 */ /* 0x000fe200008e060a */
[----:B------:R-:W-:Y:S01]  /*7190*/  CS2R R10, SRZ ;  /* 0x00000000000a7805 */ /* 0x000fe2000001ff00 */
[----:B------:R-:W-:Y:S01]  /*71a0*/  @!P2 IMAD.WIDE R14, R152, 0x2, R14 ;  /* 0x00000002980ea825 */ /* 0x000fe200078e020e */
[----:B------:R0:W5:Y:S04]  /*71b0*/  @!P3 LD.E.64 R8, desc[UR40][R38.64] ;  /* 0x000000282608b980 */ /* 0x000168000c101b00 */
[----:B------:R0:W5:Y:S04]  /*71c0*/  @!P2 LD.E.64 R20, desc[UR40][R14.64] ;  /* 0x000000280e14a980 */ /* 0x000168000c101b00 */
[----:B------:R0:W5:Y:S02]  /*71d0*/  @!P3 LD.E.64 R10, desc[UR40][R4.64] ;  /* 0x00000028040ab980 */ /* 0x000164000c101b00 */
.L_x_13572:
[----:B------:R-:W-:Y:S05]  /*71e0*/  BSYNC B1 ;  /* 0x0000000000017941 */ /* 0x000fea0003800000 */
.L_x_13571:
[----:B0-----:R-:W0:Y:S01]  /*71f0*/  S2R R7, SR_TID.X ;  /* 0x0000000000077919 */ /* 0x001e220000002100 */
[----:B------:R-:W1:Y:S01]  /*7200*/  SYNCS.PHASECHK.TRANS64.TRYWAIT P0, [R2+URZ+0x16800], R37 ;  /* 0x01680025020075a7 */ /* 0x000e62000800017f */
[----:B------:R-:W-:Y:S01]  /*7210*/  LOP3.LUT R3, R34, 0x1c0, RZ, 0xc0, !PT ;  /* 0x000001c022037812 */ /* 0x000fe200078ec0ff */
[----:B-----5:R-:W-:Y:S01]  /*7220*/  IMAD.MOV.U32 R4, RZ, RZ, R20 ;  /* 0x000000ffff047224 */ /* 0x020fe200078e0014 */
[----:B------:R-:W-:Y:S01]  /*7230*/  BSSY B1, `(.L_x_13573) ;  /* 0x000001e000017945 */ /* 0x000fe20003800000 */
[----:B----4-:R-:W-:Y:S01]  /*7240*/  IMAD.MOV.U32 R5, RZ, RZ, R11 ;  /* 0x000000ffff057224 */ /* 0x010fe200078e000b */
[----:B---3--:R-:W-:Y:S01]  /*7250*/  LOP3.LUT R0, R3, 0x18, R18, 0xf8, !PT ;  /* 0x0000001803007812 */ /* 0x008fe200078ef812 */
[----:B------:R-:W-:Y:S01]  /*7260*/  IMAD R34, R29, -0xc0, R40 ;  /* 0xffffff401d227824 */ /* 0x000fe200078e0228 */
[----:B------:R-:W-:Y:S01]  /*7270*/  SHF.R.U32.HI R3, RZ, 0x3, R3 ;  /* 0x00000003ff037819 */ /* 0x000fe20000011603 */
[----:B------:R-:W-:Y:S01]  /*7280*/  IMAD.MOV.U32 R6, RZ, RZ, R12 ;  /* 0x000000ffff067224 */ /* 0x000fe200078e000c */
[----:B------:R-:W-:Y:S01]  /*7290*/  PRMT R36, R36, 0x5410, R4 ;  /* 0x0000541024247816 */ /* 0x000fe20000000004 */
[----:B------:R-:W-:Y:S01]  /*72a0*/  IMAD.MOV.U32 R4, RZ, RZ, R10 ;  /* 0x000000ffff047224 */ /* 0x000fe200078e000a */
[----:B------:R-:W-:Y:S01]  /*72b0*/  LOP3.LUT R0, R0, R3, RZ, 0x3c, !PT ;  /* 0x0000000300007212 */ /* 0x000fe200078e3cff */
[----:B------:R-:W-:Y:S01]  /*72c0*/  IMAD.MOV.U32 R3, RZ, RZ, R21 ;  /* 0x000000ffff037224 */ /* 0x000fe200078e0015 */
[----:B------:R-:W-:-:S02]  /*72d0*/  VIMNMX R34, R34, 0xc0, PT ;  /* 0x000000c022227848 */ /* 0x000fc40003fe0100 */
[----:B------:R-:W-:Y:S01]  /*72e0*/  PRMT R14, R4, 0x5410, R5 ;  /* 0x00005410040e7816 */ /* 0x000fe20000000005 */
[----:B------:R-:W-:Y:S01]  /*72f0*/  IMAD.MOV.U32 R5, RZ, RZ, R9 ;  /* 0x000000ffff057224 */ /* 0x000fe200078e0009 */
[----:B------:R-:W-:Y:S02]  /*7300*/  PRMT R29, R3, 0x7610, R29 ;  /* 0x00007610031d7816 */ /* 0x000fe4000000001d */
[----:B------:R-:W-:Y:S02]  /*7310*/  MOV R4, R8 ;  /* 0x0000000800047202 */ /* 0x000fe40000000f00 */
[----:B------:R-:W-:Y:S02]  /*7320*/  PRMT R48, R48, 0x5410, R6 ;  /* 0x0000541030307816 */ /* 0x000fe40000000006 */
[----:B------:R-:W-:Y:S02]  /*7330*/  PRMT R15, R4, 0x7610, R15 ;  /* 0x00007610040f7816 */ /* 0x000fe4000000000f */
[----:B------:R-:W-:-:S02]  /*7340*/  LOP3.LUT P2, RZ, R42, 0x4, RZ, 0xc0, !PT ;  /* 0x000000042aff7812 */ /* 0x000fc4000784c0ff */
[----:B------:R-:W-:Y:S01]  /*7350*/  ISETP.GE.AND P1, PT, R17, R34, PT ;  /* 0x000000221100720c */ /* 0x000fe20003f26270 */
[----:B0-----:R-:W-:-:S05]  /*7360*/  VIADD R38, R7, 0xffffff80 ;  /* 0xffffff8007267836 */ /* 0x001fca0000000000 */
[----:B------:R-:W-:-:S04]  /*7370*/  SHF.R.S32.HI R7, RZ, 0x1f, R38 ;  /* 0x0000001fff077819 */ /* 0x000fc80000011426 */
[----:B------:R-:W-:-:S04]  /*7380*/  LEA.HI R7, R7, R38, RZ, 0x5 ;  /* 0x0000002607077211 */ /* 0x000fc800078f28ff */
[----:B------:R-:W-:-:S05]  /*7390*/  SHF.R.S32.HI R7, RZ, 0x5, R7 ;  /* 0x00000005ff077819 */ /* 0x000fca0000011407 */
[----:B------:R-:W-:Y:S02]  /*73a0*/  IMAD R3, R7, 0x200, R0 ;  /* 0x0000020007037824 */ /* 0x000fe400078e0200 */
[----:B------:R-:W-:Y:S02]  /*73b0*/  IMAD.MOV.U32 R0, RZ, RZ, R13 ;  /* 0x000000ffff007224 */ /* 0x000fe400078e000d */
[----:B------:R-:W-:-:S03]  /*73c0*/  IMAD R3, R3, 0x2, R2 ;  /* 0x0000000203037824 */ /* 0x000fc600078e0202 */
[----:B------:R-:W-:Y:S01]  /*73d0*/  PRMT R29, R29, 0x5410, R0 ;  /* 0x000054101d1d7816 */ /* 0x000fe20000000000 */
[C---:B------:R-:W-:Y:S02]  /*73e0*/  VIADD R4, R3.reuse, 0x8400 ;  /* 0x0000840003047836 */ /* 0x040fe40000000000 */
[----:B------:R-:W-:Y:S01]  /*73f0*/  VIADD R0, R3, 0x8440 ;  /* 0x0000844003007836 */ /* 0x000fe20000000000 */
[----:B-1----:R-:W-:Y:S06]  /*7400*/  @!P0 BRA `(.L_x_13574) ;  /* 0x000001a4001c8947 */ /* 0x002fec0003800000 */
.L_x_13858:
[----:B------:R-:W-:Y:S05]  /*7410*/  BSYNC B1 ;  /* 0x0000000000017941 */ /* 0x000fea0003800000 */
.L_x_13573:
[----:B------:R-:W-:Y:S01]  /*7420*/  BSSY B1, `(.L_x_13575) ;  /* 0x0000060000017945 */ /* 0x000fe20003800000 */
[----:B------:R-:W-:Y:S01]  /*7430*/  PRMT R15, R15, 0x5410, R5 ;  /* 0x000054100f0f7816 */ /* 0x000fe20000000005 */
[----:B------:R-:W-:Y:S02]  /*7440*/  @P2 VIADD R0, R4, 0xffffffc0 ;  /* 0xffffffc004002836 */ /* 0x000fe40000000000 */
[----:B------:R-:W-:Y:S05]  /*7450*/  @P1 BRA `(.L_x_13576) ;  /* 0x0000000400701947 */ /* 0x000fea0003800000 */
[----:B------:R-:W2:Y:S01]  /*7460*/  LDL R6, [R1+0x18] ;  /* 0x0000180001067983 */ /* 0x000ea20000100800 */
[----:B------:R-:W1:Y:S01]  /*7470*/  LDC R5, c[0x0][0x3f4] ;  /* 0x0000fd00ff057b82 */ /* 0x000e620000000800 */
[----:B------:R-:W-:Y:S01]  /*7480*/  BSSY B2, `(.L_x_13577) ;  /* 0x000002e000027945 */ /* 0x000fe20003800000 */
[-C--:B-1----:R-:W-:Y:S02]  /*7490*/  ISETP.GE.AND P0, PT, R152, R5.reuse, PT ;  /* 0x000000059800720c */ /* 0x082fe40003f06270 */
[----:B--2---:R-:W-:-:S11]  /*74a0*/  ISETP.GE.AND P1, PT, R6, R5, PT ;  /* 0x000000050600720c */ /* 0x004fd60003f26270 */
[----:B------:R-:W-:Y:S05]  /*74b0*/  @P0 BRA `(.L_x_13578) ;  /* 0x0000000000a80947 */ /* 0x000fea0003800000 */
[----:B------:R-:W1:Y:S01]  /*74c0*/  LDS.128 R4, [R3+0x8400] ;  /* 0x0084000003047984 */ /* 0x000e620000000c00 */
[----:B------:R-:W-:Y:S01]  /*74d0*/  SHF.R.U32.HI R40, RZ, 0x10, R33 ;  /* 0x00000010ff287819 */ /* 0x000fe20000011621 */
[--C-:B------:R-:W-:Y:S01]  /*74e0*/  HADD2.F32 R39, -RZ, R41.reuse.H0_H0 ;  /* 0x20000029ff277230 */ /* 0x100fe20000004100 */
[----:B------:R-:W-:Y:S01]  /*74f0*/  SHF.R.U32.HI R38, RZ, 0x10, R31 ;  /* 0x00000010ff267819 */ /* 0x000fe2000001161f */
[----:B0-----:R-:W-:Y:S01]  /*7500*/  HADD2.F32 R37, -RZ, R41.H1_H1 ;  /* 0x30000029ff257230 */ /* 0x001fe20000004100 */
[----:B------:R-:W-:Y:S01]  /*7510*/  SHF.R.U64 R45, R32, 0x10, R33 ;  /* 0x00000010202d7819 */ /* 0x000fe20000001221 */
[----:B------:R-:W-:Y:S01]  /*7520*/  HADD2.F32 R40, -RZ, R40.H0_H0 ;  /* 0x20000028ff287230 */ /* 0x000fe20000004100 */
[----:B------:R-:W-:Y:S01]  /*7530*/  SHF.R.U64 R46, R30, 0x10, R31 ;  /* 0x000000101e2e7819 */ /* 0x000fe2000000121f */
[----:B------:R-:W-:Y:S02]  /*7540*/  HADD2.F32 R38, -RZ, R38.H0_H0 ;  /* 0x20000026ff267230 */ /* 0x000fe40000004100 */
[----:B-1----:R-:W-:-:S02]  /*7550*/  HADD2.F32 R32, -RZ, R7.H0_H0 ;  /* 0x20000007ff207230 */ /* 0x002fc40000004100 */
        /* <DEDUP_REMOVED lines=8> */
[C---:B------:R-:W-:Y:S01]  /*75e0*/  FFMA.FTZ R43, R32.reuse, R38, -R41 ;  /* 0x00000026202b7223 */ /* 0x040fe20000010829 */
[--C-:B------:R-:W-:Y:S02]  /*75f0*/  HADD2.F32 R6, -RZ, R5.reuse.H0_H0 ;  /* 0x20000005ff067230 */ /* 0x100fe40000004100 */
[----:B------:R-:W-:Y:S01]  /*7600*/  FFMA.FTZ R44, R32, R40, R33 ;  /* 0x00000028202c7223 */ /* 0x000fe20000010021 */
[-C--:B------:R-:W-:Y:S01]  /*7610*/  FMUL.FTZ R38, R4, R37.reuse ;  /* 0x0000002504267220 */ /* 0x080fe20000410000 */
[C---:B------:R-:W-:Y:S01]  /*7620*/  FFMA.FTZ R42, R7.reuse, R37, -R42 ;  /* 0x00000025072a7223 */ /* 0x040fe2000001082a */
[----:B------:R-:W-:Y:S02]  /*7630*/  HADD2.F32 R5, -RZ, R5.H1_H1 ;  /* 0x30000005ff057230 */ /* 0x000fe40000004100 */
[--C-:B------:R-:W-:Y:S02]  /*7640*/  HADD2.F32 R37, -RZ, R47.reuse.H0_H0 ;  /* 0x2000002fff257230 */ /* 0x100fe40000004100 */
        /* <DEDUP_REMOVED lines=17> */
.L_x_13578:
[----:B------:R-:W-:Y:S05]  /*7760*/  BSYNC B2 ;  /* 0x0000000000027941 */ /* 0x000fea0003800000 */
.L_x_13577:
[----:B------:R-:W-:Y:S05]  /*7770*/  @P1 BRA `(.L_x_13576) ;  /* 0x0000000000a81947 */ /* 0x000fea0003800000 */
[----:B-1----:R-:W1:Y:S01]  /*7780*/  LDS.128 R4, [R0] ;  /* 0x0000000000047984 */ /* 0x002e620000000c00 */
        /* <DEDUP_REMOVED lines=11> */
[C---:B------:R-:W-:Y:S01]  /*7840*/  FMUL.FTZ R40, R27.reuse, R31 ;  /* 0x0000001f1b287220 */ /* 0x040fe20000410000 */
[----:B------:R-:W-:Y:S02]  /*7850*/  HADD2.F32 R4, -RZ, R4.H1_H1 ;  /* 0x30000004ff047230 */ /* 0x000fe40000004100 */
[-C--:B0-----:R-:W-:Y:S01]  /*7860*/  FMUL.FTZ R37, R27, R33.reuse ;  /* 0x000000211b257220 */ /* 0x081fe20000410000 */
[--C-:B------:R-:W-:Y:S02]  /*7870*/  HADD2.F32 R24, -RZ, R6.reuse.H0_H0 ;  /* 0x20000006ff187230 */ /* 0x100fe40000004100 */
[----:B------:R-:W-:Y:S01]  /*7880*/  FFMA.FTZ R42, R26, R33, R40 ;  /* 0x000000211a2a7223 */ /* 0x000fe20000010028 */
[----:B------:R-:W-:-:S02]  /*7890*/  HADD2.F32 R25, -RZ, R6.H1_H1 ;  /* 0x30000006ff197230 */ /* 0x000fc40000004100 */
[----:B------:R-:W-:Y:S01]  /*78a0*/  FMUL.FTZ R38, R4, R32 ;  /* 0x0000002004267220 */ /* 0x000fe20000410000 */
[----:B------:R-:W-:Y:S02]  /*78b0*/  HADD2.F32 R27, -RZ, R35.H1_H1 ;  /* 0x30000023ff1b7230 */ /* 0x000fe40000004100 */
[----:B------:R-:W-:Y:S01]  /*78c0*/  FFMA.FTZ R37, R26, R31, -R37 ;  /* 0x0000001f1a257223 */ /* 0x000fe20000010825 */
[----:B------:R-:W-:Y:S02]  /*78d0*/  HADD2.F32 R6, -RZ, R5.H0_H0 ;  /* 0x20000005ff067230 */ /* 0x000fe40000004100 */
[-C--:B------:R-:W-:Y:S01]  /*78e0*/  FMUL.FTZ R40, R4, R30.reuse ;  /* 0x0000001e04287220 */ /* 0x080fe20000410000 */
[----:B------:R-:W-:Y:S02]  /*78f0*/  HADD2.F32 R35, -RZ, R35.H0_H0 ;  /* 0x20000023ff237230 */ /* 0x000fe40000004100 */
        /* <DEDUP_REMOVED lines=18> */
.L_x_13576:
[----:B------:R-:W-:Y:S05]  /*7a20*/  BSYNC B1 ;  /* 0x0000000000017941 */ /* 0x000fea0003800000 */
.L_x_13575:
[----:B-12---:R-:W-:-:S05]  /*7a30*/  VIADD R4, R17, 0x60 ;  /* 0x0000006011047836 */ /* 0x006fca0000000000 */
[----:B------:R-:W-:-:S13]  /*7a40*/  ISETP.GE.AND P0, PT, R4, R34, PT ;  /* 0x000000220400720c */ /* 0x000fda0003f06270 */
        /* <DEDUP_REMOVED lines=9> */
[----:B------:R-:W-:Y:S01]  /*7ae0*/  HADD2.F32 R24, -RZ, R48.H1_H1 ;  /* 0x30000030ff187230 */ /* 0x000fe20000004100 */
[----:B------:R-:W-:Y:S01]  /*7af0*/  SHF.R.U32.HI R25, RZ, 0x10, R13 ;  /* 0x00000010ff197819 */ /* 0x000fe2000001160d */
[----:B------:R-:W-:Y:S01]  /*7b00*/  HADD2.F32 R36, -RZ, R36.H1_H1 ;  /* 0x30000024ff247230 */ /* 0x000fe20000004100 */
        /* <DEDUP_REMOVED lines=14> */
[----:B------:R-:W-:Y:S02]  /*7bf0*/  HADD2.F32 R21, -RZ, R29.H0_H0 ;  /* 0x2000001dff157230 */ /* 0x000fe40000004100 */
[----:B------:R-:W-:Y:S01]  /*7c00*/  FFMA.FTZ R31, R20, R25, -R27 ;  /* 0x00000019141f7223 */ /* 0x000fe2000001081b */
[----:B------:R-:W-:Y:S02]  /*7c10*/  HADD2.F32 R6, -RZ, R5.H0_H0 ;  /* 0x20000005ff067230 */ /* 0x000fe40000004100 */
        /* <DEDUP_REMOVED lines=20> */
.L_x_13581:
[----:B------:R-:W-:Y:S05]  /*7d60*/  BSYNC B1 ;  /* 0x0000000000017941 */ /* 0x000fea0003800000 */
.L_x_13580:
[----:B------:R-:W-:Y:S05]  /*7d70*/  @P1 BRA `(.L_x_13579) ;  /* 0x0000001400e81947 */ /* 0x000fea0003800000 */
[----:B-1----:R-:W1:Y:S01]  /*7d80*/  LDS.128 R4, [R0+0x3000] ;  /* 0x0030000000047984 */ /* 0x002e620000000c00 */
        /* <DEDUP_REMOVED lines=42> */
.L_x_13566:
[----:B------:R-:W1:Y:S01]  /*8030*/  S2R R0, SR_TID.X ;  /* 0x0000000000007919 */ /* 0x000e620000002100 */
[----:B------:R-:W2:Y:S01]  /*8040*/  LDC R32, c[0x0][0x448] ;  /* 0x00011200ff207b82 */ /* 0x000ea20000000800 */
[----:B------:R-:W-:Y:S01]  /*8050*/  ULDC.64 UR4, c[0x0][0x3f8] ;  /* 0x0000fe0000047ab9 */ /* 0x000fe20000000a00 */
[----:B------:R-:W-:Y:S01]  /*8060*/  ULDC.64 UR6, c[0x0][0x408] ;  /* 0x0001020000067ab9 */ /* 0x000fe20000000a00 */
[----:B------:R-:W-:Y:S01]  /*8070*/  IMAD.MOV.U32 R27, RZ, RZ, R31 ;  /* 0x000000ffff1b7224 */ /* 0x000fe200078e001f */
[----:B------:R-:W-:Y:S01]  /*8080*/  SHF.R.S32.HI R43, RZ, 0x1f, R18 ;  /* 0x0000001fff2b7819 */ /* 0x000fe20000011412 */
[----:B------:R-:W-:Y:S01]  /*8090*/  IMAD.MOV.U32 R4, RZ, RZ, R24 ;  /* 0x000000ffff047224 */ /* 0x000fe200078e0018 */
[----:B--2---:R-:W-:Y:S01]  /*80a0*/  ISETP.NE.AND P0, PT, R32, 0x1, PT ;  /* 0x000000012000780c */ /* 0x004fe20003f05270 */
[----:B-1----:R-:W-:-:S05]  /*80b0*/  VIADD R0, R0, 0xffffff80 ;  /* 0xffffff8000007836 */ /* 0x002fca0000000000 */
[----:B------:R-:W-:-:S07]  /*80c0*/  SHF.R.S32.HI R3, RZ, 0x1f, R0 ;  /* 0x0000001fff037819 */ /* 0x000fce0000011400 */
[----:B------:R-:W1:Y:S01]  /*80d0*/  @P0 LDC R5, c[0x0][0x450] ;  /* 0x00011400ff050b82 */ /* 0x000e620000000800 */
[----:B------:R-:W-:-:S04]  /*80e0*/  LEA.HI R3, R3, R0, RZ, 0x2 ;  /* 0x0000000003037211 */ /* 0x000fc800078f10ff */
[----:B------:R-:W-:-:S05]  /*80f0*/  LOP3.LUT R3, R3, 0xfffffffc, RZ, 0xc0, !PT ;  /* 0xfffffffc03037812 */ /* 0x000fca00078ec0ff */
[----:B------:R-:W-:Y:S02]  /*8100*/  IMAD.IADD R3, R0, 0x1, -R3 ;  /* 0x0000000100037824 */ /* 0x000fe400078e0a03 */
[----:B------:R-:W2:Y:S02]  /*8110*/  @P0 LDC R0, c[0x0][0x44c] ;  /* 0x00011300ff000b82 */ /* 0x000ea40000000800 */
[----:B------:R-:W-:-:S04]  /*8120*/  IMAD R3, R3, 0x60, R39 ;  /* 0x0000006003037824 */ /* 0x000fc800078e0227 */
[----:B--2---:R-:W-:-:S05]  /*8130*/  @P0 IMAD.HI.U32 R0, R3, R0, RZ ;  /* 0x0000000003000227 */ /* 0x004fca00078e00ff */
        /* <DEDUP_REMOVED lines=19> */
[----:B------:R-:W2:Y:S01]  /*8270*/  LDL R6, [R1+0x8] ;  /* 0x0000080001067983 */ /* 0x000ea20000100800 */
[----:B------:R-:W1:Y:S03]  /*8280*/  LDC R41, c[0x0][0x3f4] ;  /* 0x0000fd00ff297b82 */ /* 0x000e660000000800 */
[----:B------:R-:W3:Y:S04]  /*8290*/  SHFL.IDX PT, R3, R25, RZ, 0x1c1f ;  /* 0x001c1fff19037589 */ /* 0x000ee800000e0000 */
[----:B------:R-:W4:Y:S04]  /*82a0*/  SHFL.IDX PT, R0, R26, RZ, 0x1c1f ;  /* 0x001c1fff1a007589 */ /* 0x000f2800000e0000 */
[----:B0-----:R-:W0:Y:S04]  /*82b0*/  SHFL.IDX PT, R14, R27, RZ, 0x1c1f ;  /* 0x001c1fff1b0e7589 */ /* 0x001e2800000e0000 */
[----:B------:R-:W5:Y:S01]  /*82c0*/  SHFL.IDX PT, R4, R24, RZ, 0x1c1f ;  /* 0x001c1fff18047589 */ /* 0x000f6200000e0000 */
[----:B-1----:R-:W-:Y:S01]  /*82d0*/  ISETP.GE.AND P0, PT, R18, R41, PT ;  /* 0x000000291200720c */ /* 0x002fe20003f06270 */
[----:B--2---:R-:W-:-:S05]  /*82e0*/  IMAD R32, R6, R32, RZ ;  /* 0x0000002006207224 */ /* 0x004fca00078e02ff */
[----:B------:R-:W-:-:S13]  /*82f0*/  ISETP.GE.OR P1, PT, R39, R32, P0 ;  /* 0x000000202700720c */ /* 0x000fda0000726670 */
[C---:B------:R-:W-:Y:S02]  /*8300*/  @!P1 SHF.L.U32 R5, R18.reuse, 0x1, RZ ;  /* 0x0000000112059819 */ /* 0x040fe400000006ff */
[----:B------:R-:W-:Y:S02]  /*8310*/  @!P1 SHF.L.U64.HI R21, R18, 0x1, R43 ;  /* 0x0000000112159819 */ /* 0x000fe4000001022b */
[----:B---3--:R-:W-:-:S05]  /*8320*/  @!P1 IADD3 R6, P2, R3, R5, RZ ;  /* 0x0000000503069210 */ /* 0x008fca0007f5e0ff */
[----:B----4-:R-:W-:-:S05]  /*8330*/  @!P1 IMAD.X R7, R0, 0x1, R21, P2 ;  /* 0x0000000100079824 */ /* 0x010fca00010e0615 */
[----:B------:R-:W2:Y:S01]  /*8340*/  @!P1 LD.E.128 R8, desc[UR40][R6.64] ;  /* 0x0000002806089980 */ /* 0x000ea2000c101d00 */
[----:B0-----:R-:W-:-:S05]  /*8350*/  @!P1 IADD3 R14, P2, R14, R5, RZ ;  /* 0x000000050e0e9210 */ /* 0x001fca0007f5e0ff */
[----:B-----5:R-:W-:-:S04]  /*8360*/  @!P1 IMAD.X R3, R4, 0x1, R21, P2 ;  /* 0x0000000104039824 */ /* 0x020fc800010e0615 */
[----:B------:R-:W-:-:S05]  /*8370*/  @!P1 IMAD.MOV.U32 R15, RZ, RZ, R3 ;  /* 0x000000ffff0f9224 */ /* 0x000fca00078e0003 */
[----:B------:R0:W3:Y:S01]  /*8380*/  @!P1 LD.E.128 R4, desc[UR40][R14.64] ;  /* 0x000000280e049980 */ /* 0x0000e2000c101d00 */
[----:B------:R-:W-:Y:S02]  /*8390*/  CS2R R34, SRZ ;  /* 0x0000000000227805 */ /* 0x000fe4000001ff00 */
[----:B------:R-:W-:Y:S02]  /*83a0*/  CS2R R20, SRZ ;  /* 0x0000000000147805 */ /* 0x000fe4000001ff00 */
[----:B------:R-:W-:Y:S01]  /*83b0*/  CS2R R30, SRZ ;  /* 0x00000000001e7805 */ /* 0x000fe2000001ff00 */
[----:B------:R-:W1:Y:S01]  /*83c0*/  SHFL.IDX PT, R24, R24, 0x1, 0x1c1f ;  /* 0x003c1f0018187f89 */ /* 0x000e6200000e0000 */
[----:B------:R-:W-:-:S03]  /*83d0*/  CS2R R36, SRZ ;  /* 0x0000000000247805 */ /* 0x000fc6000001ff00 */
[----:B0-----:R0:W4:Y:S01]  /*83e0*/  SHFL.IDX PT, R14, R27, 0x1, 0x1c1f ;  /* 0x003c1f001b0e7f89 */ /* 0x00112200000e0000 */
[----:B--2---:R-:W-:Y:S02]  /*83f0*/  @!P1 IMAD.MOV.U32 R34, RZ, RZ, R8 ;  /* 0x000000ffff229224 */ /* 0x004fe400078e0008 */
[----:B------:R-:W-:Y:S02]  /*8400*/  @!P1 IMAD.MOV.U32 R35, RZ, RZ, R9 ;  /* 0x000000ffff239224 */ /* 0x000fe400078e0009 */
[----:B------:R-:W-:Y:S02]  /*8410*/  IMAD.MOV.U32 R0, RZ, RZ, R34 ;  /* 0x000000ffff007224 */ /* 0x000fe400078e0022 */
[----:B------:R-:W-:Y:S02]  /*8420*/  IMAD.MOV.U32 R3, RZ, RZ, R35 ;  /* 0x000000ffff037224 */ /* 0x000fe400078e0023 */
[----:B------:R-:W-:Y:S01]  /*8430*/  @!P1 IMAD.MOV.U32 R36, RZ, RZ, R10 ;  /* 0x000000ffff249224 */ /* 0x000fe200078e000a */
[----:B------:R-:W-:Y:S01]  /*8440*/  PRMT R42, R0, 0x7610, R42 ;  /* 0x00007610002a7816 */ /* 0x000fe2000000002a */
[----:B------:R-:W-:Y:S01]  /*8450*/  @!P1 IMAD.MOV.U32 R37, RZ, RZ, R11 ;  /* 0x000000ffff259224 */ /* 0x000fe200078e000b */
[----:B------:R-:W-:Y:S01]  /*8460*/  PRMT R45, R45, 0x5410, R3 ;  /* 0x000054102d2d7816 */ /* 0x000fe20000000003 */
[----:B------:R0:W2:Y:S01]  /*8470*/  SHFL.IDX PT, R0, R26, 0x1, 0x1c1f ;  /* 0x003c1f001a007f89 */ /* 0x0000a200000e0000 */
[----:B------:R-:W-:Y:S01]  /*8480*/  IMAD.MOV.U32 R8, RZ, RZ, R36 ;  /* 0x000000ffff087224 */ /* 0x000fe200078e0024 */
[----:B---3--:R-:W-:-:S02]  /*8490*/  @!P1 MOV R20, R6 ;  /* 0x0000000600149202 */ /* 0x008fc40000000f00 */
[----:B------:R0:W3:Y:S01]  /*84a0*/  SHFL.IDX PT, R3, R25, 0x1, 0x1c1f ;  /* 0x003c1f0019037f89 */ /* 0x0000e200000e0000 */
[----:B------:R-:W-:Y:S02]  /*84b0*/  @!P1 IMAD.MOV.U32 R30, RZ, RZ, R4 ;  /* 0x000000ffff1e9224 */ /* 0x000fe400078e0004 */
[----:B------:R-:W-:Y:S02]  /*84c0*/  @!P1 IMAD.MOV.U32 R31, RZ, RZ, R5 ;  /* 0x000000ffff1f9224 */ /* 0x000fe400078e0005 */
[----:B------:R-:W-:Y:S02]  /*84d0*/  @!P1 IMAD.MOV.U32 R21, RZ, RZ, R7 ;  /* 0x000000ffff159224 */ /* 0x000fe400078e0007 */
[----:B------:R-:W-:Y:S02]  /*84e0*/  IMAD.MOV.U32 R4, RZ, RZ, R30 ;  /* 0x000000ffff047224 */ /* 0x000fe400078e001e */
[----:B------:R-:W-:Y:S02]  /*84f0*/  IMAD.MOV.U32 R5, RZ, RZ, R31 ;  /* 0x000000ffff057224 */ /* 0x000fe400078e001f */
[----:B------:R-:W-:-:S02]  /*8500*/  IMAD.MOV.U32 R6, RZ, RZ, R20 ;  /* 0x000000ffff067224 */ /* 0x000fc400078e0014 */
[----:B------:R-:W-:Y:S01]  /*8510*/  IMAD.MOV.U32 R9, RZ, RZ, R37 ;  /* 0x000000ffff097224 */ /* 0x000fe200078e0025 */
[----:B------:R-:W-:Y:S01]  /*8520*/  PRMT R45, R5, 0x7610, R45 ;  /* 0x00007610052d7816 */ /* 0x000fe2000000002d */
[----:B------:R-:W-:Y:S01]  /*8530*/  IMAD.MOV.U32 R7, RZ, RZ, R21 ;  /* 0x000000ffff077224 */ /* 0x000fe200078e0015 */
[----:B------:R-:W-:Y:S02]  /*8540*/  PRMT R56, R4, 0x5410, R6 ;  /* 0x0000541004387816 */ /* 0x000fe40000000006 */
[----:B------:R-:W-:Y:S02]  /*8550*/  CS2R R4, SRZ ;  /* 0x0000000000047805 */ /* 0x000fe4000001ff00 */
[----:B------:R-:W-:Y:S02]  /*8560*/  PRMT R33, R8, 0x5410, R9 ;  /* 0x0000541008217816 */ /* 0x000fe40000000009 */
[----:B012-4-:R-:W-:-:S07]  /*8570*/  PRMT R42, R42, 0x5410, R7 ;  /* 0x000054102a2a7816 */ /* 0x017fce0000000007 */
.L_x_13868:
[----:B------:R-:W2:Y:S01]  /*8580*/  LDL R7, [R1+0x70] ;  /* 0x0000700001077983 */ /* 0x000ea20000100800 */
[----:B------:R-:W-:Y:S01]  /*8590*/  VIADD R39, R39, 0x60 ;  /* 0x0000006027277836 */ /* 0x000fe20000000000 */
[----:B------:R-:W-:Y:S01]  /*85a0*/  BSSY B1, `(.L_x_13583) ;  /* 0x0000016000017945 */ /* 0x000fe20003800000 */
[----:B------:R-:W-:Y:S02]  /*85b0*/  CS2R R8, SRZ ;  /* 0x0000000000087805 */ /* 0x000fe4000001ff00 */
[----:B------:R-:W-:Y:S02]  /*85c0*/  CS2R R10, SRZ ;  /* 0x00000000000a7805 */ /* 0x000fe4000001ff00 */
[----:B------:R-:W-:Y:S02]  /*85d0*/  ISETP.GE.AND P1, PT, R39, R32, PT ;  /* 0x000000202700720c */ /* 0x000fe40003f26270 */
[----:B--2---:R-:W-:-:S04]  /*85e0*/  LEA.HI R6, R7, R7, RZ, 0x1 ;  /* 0x0000000707067211 */ /* 0x004fc800078f08ff */
        /* <DEDUP_REMOVED lines=11> */
[-C--:B---3--:R-:W-:Y:S02]  /*86a0*/  IADD3 R8, P1, R3, R4.reuse, RZ ;  /* 0x0000000403087210 */ /* 0x088fe40007f3e0ff */
[----:B------:R-:W-:-:S03]  /*86b0*/  IADD3 R4, P2, R14, R4, RZ ;  /* 0x000000040e047210 */ /* 0x000fc60007f5e0ff */
[--C-:B------:R-:W-:Y:S02]  /*86c0*/  IMAD.X R9, R0, 0x1, R5.reuse, P1 ;  /* 0x0000000100097824 */ /* 0x100fe400008e0605 */
[----:B------:R-:W-:-:S04]  /*86d0*/  IMAD.X R5, R24, 0x1, R5, P2 ;  /* 0x0000000118057824 */ /* 0x000fc800010e0605 */
[----:B------:R-:W5:Y:S04]  /*86e0*/  LD.E.128 R8, desc[UR40][R8.64] ;  /* 0x0000002808087980 */ /* 0x000f68000c101d00 */
[----:B------:R-:W5:Y:S02]  /*86f0*/  LD.E.128 R4, desc[UR40][R4.64] ;  /* 0x0000002804047980 */ /* 0x000f64000c101d00 */
.L_x_13584:
[----:B------:R-:W-:Y:S05]  /*8700*/  BSYNC B1 ;  /* 0x0000000000017941 */ /* 0x000fea0003800000 */
.L_x_13583:
[----:B------:R-:W0:Y:S01]  /*8710*/  SYNCS.PHASECHK.TRANS64.TRYWAIT P1, [R2+URZ+0x16800], R13 ;  /* 0x0168000d020075a7 */ /* 0x000e22000802017f */
[----:B------:R-:W-:Y:S01]  /*8720*/  IMAD R29, R29, -0xc0, R32 ;  /* 0xffffff401d1d7824 */ /* 0x000fe200078e0220 */
[----:B------:R-:W-:Y:S01]  /*8730*/  BSSY B1, `(.L_x_13585) ;  /* 0x0000012000017945 */ /* 0x000fe20003800000 */
[----:B------:R-:W-:Y:S02]  /*8740*/  VIADD R14, R17, 0x60 ;  /* 0x00000060110e7836 */ /* 0x000fe40000000000 */
[----:B---3-5:R-:W-:Y:S01]  /*8750*/  IMAD.MOV.U32 R3, RZ, RZ, R4 ;  /* 0x000000ffff037224 */ /* 0x028fe200078e0004 */
[----:B------:R-:W-:Y:S01]  /*8760*/  VIMNMX R0, R29, 0xc0, PT ;  /* 0x000000c01d007848 */ /* 0x000fe20003fe0100 */
[----:B------:R-:W-:Y:S02]  /*8770*/  IMAD.MOV.U32 R12, RZ, RZ, R5 ;  /* 0x000000ffff0c7224 */ /* 0x000fe400078e0005 */
[----:B------:R-:W-:Y:S01]  /*8780*/  IMAD.IADD R29, R18, 0x1, R41 ;  /* 0x00000001121d7824 */ /* 0x000fe200078e0229 */
[----:B------:R-:W-:-:S02]  /*8790*/  ISETP.GE.OR P2, PT, R17, R0, P0 ;  /* 0x000000001100720c */ /* 0x000fc40000746670 */
[----:B------:R-:W-:Y:S01]  /*87a0*/  ISETP.GE.OR P0, PT, R14, R0, P0 ;  /* 0x000000000e00720c */ /* 0x000fe20000706670 */
[----:B------:R-:W-:Y:S01]  /*87b0*/  IMAD.MOV.U32 R14, RZ, RZ, R9 ;  /* 0x000000ffff0e7224 */ /* 0x000fe200078e0009 */
[----:B------:R-:W-:Y:S01]  /*87c0*/  PRMT R39, R39, 0x5410, R3 ;  /* 0x0000541027277816 */ /* 0x000fe20000000003 */
[----:B------:R-:W-:Y:S01]  /*87d0*/  IMAD.MOV.U32 R3, RZ, RZ, R7 ;  /* 0x000000ffff037224 */ /* 0x000fe200078e0007 */
[----:B------:R-:W-:Y:S01]  /*87e0*/  PRMT R40, R12, 0x7610, R40 ;  /* 0x000076100c287816 */ /* 0x000fe20000000028 */
[----:B------:R-:W-:Y:S01]  /*87f0*/  IMAD.MOV.U32 R12, RZ, RZ, R8 ;  /* 0x000000ffff0c7224 */ /* 0x000fe200078e0008 */
[----:B------:R-:W-:Y:S02]  /*8800*/  MOV R0, R6 ;  /* 0x0000000600007202 */ /* 0x000fe40000000f00 */
[----:B------:R-:W-:Y:S02]  /*8810*/  PRMT R40, R40, 0x5410, R14 ;  /* 0x0000541028287816 */ /* 0x000fe4000000000e */
[----:B------:R-:W-:-:S02]  /*8820*/  PRMT R38, R0, 0x5410, R3 ;  /* 0x0000541000267816 */ /* 0x000fc40000000003 */
[----:B------:R-:W-:Y:S01]  /*8830*/  PRMT R39, R12, 0x7610, R39 ;  /* 0x000076100c277816 */ /* 0x000fe20000000027 */
[----:B0-----:R-:W-:Y:S06]  /*8840*/  @!P1 BRA `(.L_x_13586) ;  /* 0x00000194008c9947 */ /* 0x001fec0003800000 */
.L_x_13869:
[----:B------:R-:W-:Y:S05]  /*8850*/  BSYNC B1 ;  /* 0x0000000000017941 */ /* 0x000fea0003800000 */
.L_x_13585:
[----:B------:R-:W-:Y:S01]  /*8860*/  BSSY B1, `(.L_x_13587) ;  /* 0x0000069000017945 */ /* 0x000fe20003800000 */
[----:B------:R-:W-:Y:S01]  /*8870*/  IMAD.MOV.U32 R0, RZ, RZ, R10 ;  /* 0x000000ffff007224 */ /* 0x000fe200078e000a */
[----:B------:R-:W-:Y:S01]  /*8880*/  LOP3.LUT R29, R29, 0x38, RZ, 0xc0, !PT ;  /* 0x000000381d1d7812 */ /* 0x000fe200078ec0ff */
[----:B------:R-:W-:Y:S01]  /*8890*/  IMAD.MOV.U32 R3, RZ, RZ, R11 ;  /* 0x000000ffff037224 */ /* 0x000fe200078e000b */
[----:B------:R-:W-:Y:S06]  /*88a0*/  @P2 BRA `(.L_x_13588) ;  /* 0x0000000400902947 */ /* 0x000fec0003800000 */
[----:B------:R-:W2:Y:S01]  /*88b0*/  LDL R12, [R1+0x5c] ;  /* 0x00005c00010c7983 */ /* 0x000ea20000100800 */
[----:B------:R-:W1:Y:S02]  /*88c0*/  S2R R14, SR_TID.X ;  /* 0x00000000000e7919 */ /* 0x000e640000002100 */
[----:B-1----:R-:W-:-:S05]  /*88d0*/  VIADD R14, R14, 0xffffff80 ;  /* 0xffffff800e0e7836 */ /* 0x002fca0000000000 */
[----:B------:R-:W-:-:S04]  /*88e0*/  SHF.R.S32.HI R25, RZ, 0x1f, R14 ;  /* 0x0000001fff197819 */ /* 0x000fc8000001140e */
[----:B------:R-:W-:-:S04]  /*88f0*/  LEA.HI R25, R25, R14, RZ, 0x5 ;  /* 0x0000000e19197211 */ /* 0x000fc800078f28ff */
[----:B------:R-:W-:Y:S01]  /*8900*/  SHF.R.S32.HI R25, RZ, 0x5, R25 ;  /* 0x00000005ff197819 */ /* 0x000fe20000011419 */
[--C-:B------:R-:W-:Y:S01]  /*8910*/  HADD2.F32 R43, -RZ, R45.reuse.H1_H1 ;  /* 0x3000002dff2b7230 */ /* 0x100fe20000004100 */
[----:B------:R-:W-:Y:S01]  /*8920*/  SHF.R.U64 R55, R34, 0x10, R35 ;  /* 0x0000001022377819 */ /* 0x000fe20000001223 */
[----:B------:R-:W-:Y:S01]  /*8930*/  HADD2.F32 R45, -RZ, R45.H0_H0 ;  /* 0x2000002dff2d7230 */ /* 0x000fe20000004100 */
[----:B------:R-:W-:Y:S02]  /*8940*/  SHF.R.U32.HI R44, RZ, 0x10, R31 ;  /* 0x00000010ff2c7819 */ /* 0x000fe4000001161f */
[----:B------:R-:W-:Y:S02]  /*8950*/  SHF.R.U64 R51, R20, 0x10, R21 ;  /* 0x0000001014337819 */ /* 0x000fe40000001215 */
[----:B------:R-:W-:Y:S01]  /*8960*/  SHF.R.U32.HI R46, RZ, 0x10, R35 ;  /* 0x00000010ff2e7819 */ /* 0x000fe20000011623 */
[----:B------:R-:W-:Y:S01]  /*8970*/  HADD2.F32 R44, -RZ, R44.H0_H0 ;  /* 0x2000002cff2c7230 */ /* 0x000fe20000004100 */
[----:B------:R-:W-:-:S02]  /*8980*/  SHF.R.U64 R54, R36, 0x10, R37 ;  /* 0x0000001024367819 */ /* 0x000fc40000001225 */
[----:B------:R-:W-:Y:S02]  /*8990*/  SHF.R.U32.HI R50, RZ, 0x10, R21 ;  /* 0x00000010ff327819 */ /* 0x000fe40000011615 */
[----:B------:R-:W-:Y:S02]  /*89a0*/  SHF.R.U64 R53, R30, 0x10, R31 ;  /* 0x000000101e357819 */ /* 0x000fe4000000121f */
[----:B------:R-:W-:Y:S01]  /*89b0*/  SHF.R.U32.HI R52, RZ, 0x10, R37 ;  /* 0x00000010ff347819 */ /* 0x000fe20000011625 */
[----:B--2---:R-:W-:-:S05]  /*89c0*/  IMAD.SHL.U32 R12, R12, 0x40, RZ ;  /* 0x000000400c0c7824 */ /* 0x004fca00078e00ff */
[----:B------:R-:W-:-:S04]  /*89d0*/  LOP3.LUT R24, R12, 0x1c0, RZ, 0xc0, !PT ;  /* 0x000001c00c187812 */ /* 0x000fc800078ec0ff */
[----:B------:R-:W-:Y:S02]  /*89e0*/  SHF.R.U32.HI R15, RZ, 0x3, R24 ;  /* 0x00000003ff0f7819 */ /* 0x000fe40000011618 */
[----:B------:R-:W-:Y:S02]  /*89f0*/  LOP3.LUT R12, R24, 0x38, R18, 0xf8, !PT ;  /* 0x00000038180c7812 */ /* 0x000fe400078ef812 */
[----:B------:R-:W-:Y:S02]  /*8a00*/  LOP3.LUT R24, R15, R29, R24, 0x1e, !PT ;  /* 0x0000001d0f187212 */ /* 0x000fe400078e1e18 */
[----:B------:R-:W-:-:S03]  /*8a10*/  LOP3.LUT R12, R12, R15, RZ, 0x3c, !PT ;  /* 0x0000000f0c0c7212 */ /* 0x000fc600078e3cff */
[C---:B------:R-:W-:Y:S02]  /*8a20*/  IMAD R41, R25.reuse, 0x200, R24 ;  /* 0x0000020019297824 */ /* 0x040fe400078e0218 */
[----:B0-----:R-:W-:Y:S02]  /*8a30*/  IMAD R13, R25, 0x200, R12 ;  /* 0x00000200190d7824 */ /* 0x001fe400078e020c */
[--C-:B------:R-:W-:Y:S02]  /*8a40*/  IMAD R41, R41, 0x2, R2.reuse ;  /* 0x0000000229297824 */ /* 0x100fe400078e0202 */
[----:B------:R-:W-:-:S03]  /*8a50*/  IMAD R32, R13, 0x2, R2 ;  /* 0x000000020d207824 */ /* 0x000fc600078e0202 */
[----:B------:R-:W0:Y:S04]  /*8a60*/  LDS.128 R24, [R41+0x8400] ;  /* 0x0084000029187984 */ /* 0x000e280000000c00 */
[----:B------:R-:W1:Y:S01]  /*8a70*/  LDS.128 R12, [R32+0x8400] ;  /* 0x00840000200c7984 */ /* 0x000e620000000c00 */
        /* <DEDUP_REMOVED lines=31> */
[----:B------:R-:W-:Y:S01]  /*8c70*/  FFMA.FTZ R50, R31, R20, -R34 ;  /* 0x000000141f327223 */ /* 0x000fe20000010822 */
[----:B------:R-:W-:-:S02]  /*8c80*/  HADD2.F32 R27, -RZ, R26.H0_H0 ;  /* 0x2000001aff1b7230 */ /* 0x000fc40000004100 */
[C---:B------:R-:W-:Y:S01]  /*8c90*/  FMUL.FTZ R36, R25.reuse, R30 ;  /* 0x0000001e19247220 */ /* 0x040fe20000410000 */
[----:B------:R-:W-:Y:S02]  /*8ca0*/  HADD2.F32 R34, -RZ, R56.H1_H1 ;  /* 0x30000038ff227230 */ /* 0x000fe40000004100 */
[----:B------:R-:W-:Y:S01]  /*8cb0*/  FMUL.FTZ R25, R25, R42 ;  /* 0x0000002a19197220 */ /* 0x000fe20000410000 */
[----:B------:R-:W-:Y:S02]  /*8cc0*/  HADD2.F32 R20, -RZ, R33.H0_H0 ;  /* 0x20000021ff147230 */ /* 0x000fe40000004100 */
[----:B------:R-:W-:Y:S01]  /*8cd0*/  FFMA.FTZ R52, R31, R46, R52 ;  /* 0x0000002e1f347223 */ /* 0x000fe20000010034 */
[----:B------:R-:W-:Y:S01]  /*8ce0*/  FFMA.FTZ R36, R13, R42, -R36 ;  /* 0x0000002a0d247223 */ /* 0x000fe20000010824 */
[----:B------:R-:W-:Y:S02]  /*8cf0*/  HADD2.F32 R15, -RZ, R14.H0_H0 ;  /* 0x2000000eff0f7230 */ /* 0x000fe40000004100 */
[----:B------:R-:W-:Y:S01]  /*8d00*/  FMUL.FTZ R46, R27, R34 ;  /* 0x000000221b2e7220 */ /* 0x000fe20000410000 */
[----:B------:R-:W-:Y:S01]  /*8d10*/  FFMA.FTZ R30, R13, R30, R25 ;  /* 0x0000001e0d1e7223 */ /* 0x000fe20000010019 */
[----:B------:R-:W-:Y:S01]  /*8d20*/  FMUL.FTZ R42, R27, R20 ;  /* 0x000000141b2a7220 */ /* 0x000fe20000410000 */
[----:B------:R-:W-:-:S02]  /*8d30*/  HADD2.F32 R24, -RZ, R24.H1_H1 ;  /* 0x30000018ff187230 */ /* 0x000fc40000004100 */
[----:B------:R-:W-:Y:S02]  /*8d40*/  HADD2.F32 R26, -RZ, R26.H1_H1 ;  /* 0x3000001aff1a7230 */ /* 0x000fe40000004100 */
        /* <DEDUP_REMOVED lines=26> */
.L_x_13588:
[----:B------:R-:W-:Y:S05]  /*8ef0*/  BSYNC B1 ;  /* 0x0000000000017941 */ /* 0x000fea0003800000 */
.L_x_13587:
[----:B------:R-:W-:Y:S01]  /*8f00*/  PRMT R43, R0, 0x5410, R3 ;  /* 0x00005410002b7816 */ /* 0x000fe20000000003 */
[----:B------:R-:W-:Y:S06]  /*8f10*/  @P0 BRA `(.L_x_13579) ;  /* 0x0000000400800947 */ /* 0x000fec0003800000 */
[----:B------:R-:W2:Y:S01]  /*8f20*/  LDL R20, [R1+0x60] ;  /* 0x0000600001147983 */ /* 0x000ea20000100800 */
[C---:B-1----:R-:W-:Y:S02]  /*8f30*/  VIADD R12, R17.reuse, 0x60 ;  /* 0x00000060110c7836 */ /* 0x042fe40000000000 */
[----:B0-----:R-:W-:Y:S01]  /*8f40*/  VIADD R13, R17, 0x60 ;  /* 0x00000060110d7836 */ /* 0x001fe20000000000 */
[----:B------:R-:W3:Y:S02]  /*8f50*/  LDL R44, [R1+0x78] ;  /* 0x00007800012c7983 */ /* 0x000ee40000100800 */
[----:B------:R-:W-:Y:S01]  /*8f60*/  SHF.L.U32 R12, R12, 0x6, RZ ;  /* 0x000000060c0c7819 */ /* 0x000fe200000006ff */
[----:B------:R-:W-:-:S03]  /*8f70*/  IMAD.SHL.U32 R13, R13, 0x40, RZ ;  /* 0x000000400d0d7824 */ /* 0x000fc600078e00ff */
[----:B------:R-:W-:Y:S02]  /*8f80*/  LOP3.LUT R12, R12, 0x1c0, RZ, 0xc0, !PT ;  /* 0x000001c00c0c7812 */ /* 0x000fe400078ec0ff */
[----:B------:R-:W-:Y:S02]  /*8f90*/  LOP3.LUT R13, R13, 0x1c0, RZ, 0xc0, !PT ;  /* 0x000001c00d0d7812 */ /* 0x000fe400078ec0ff */
[----:B------:R-:W-:-:S04]  /*8fa0*/  SHF.R.U32.HI R12, RZ, 0x3, R12 ;  /* 0x00000003ff0c7819 */ /* 0x000fc8000001160c */
[----:B------:R-:W-:Y:S02]  /*8fb0*/  LOP3.LUT R29, R12, R29, R13, 0x1e, !PT ;  /* 0x0000001d0c1d7212 */ /* 0x000fe400078e1e0d */
[----:B------:R-:W-:Y:S01]  /*8fc0*/  SHF.R.U64 R41, R10, 0x10, R11 ;  /* 0x000000100a297819 */ /* 0x000fe2000000120b */
[--C-:B------:R-:W-:Y:S01]  /*8fd0*/  HADD2.F32 R10, -RZ, R40.reuse.H1_H1 ;  /* 0x30000028ff0a7230 */ /* 0x100fe20000004100 */
[--C-:B------:R-:W-:Y:S01]  /*8fe0*/  SHF.R.U64 R33, R6, 0x10, R7.reuse ;  /* 0x0000001006217819 */ /* 0x100fe20000001207 */
[----:B------:R-:W-:Y:S01]  /*8ff0*/  HADD2.F32 R40, -RZ, R40.H0_H0 ;  /* 0x20000028ff287230 */ /* 0x000fe20000004100 */
[----:B------:R-:W-:Y:S02]  /*9000*/  SHF.R.U32.HI R31, RZ, 0x10, R7 ;  /* 0x00000010ff1f7819 */ /* 0x000fe40000011607 */
[----:B------:R-:W-:Y:S02]  /*9010*/  SHF.R.U32.HI R21, RZ, 0x10, R9 ;  /* 0x00000010ff157819 */ /* 0x000fe40000011609 */
[----:B------:R-:W-:Y:S01]  /*9020*/  SHF.R.U32.HI R37, RZ, 0x10, R11 ;  /* 0x00000010ff257819 */ /* 0x000fe2000001160b */
[--C-:B------:R-:W-:Y:S01]  /*9030*/  HADD2.F32 R11, -RZ, R38.reuse.H0_H0 ;  /* 0x20000026ff0b7230 */ /* 0x100fe20000004100 */
[----:B------:R-:W-:Y:S01]  /*9040*/  SHF.R.U64 R42, R8, 0x10, R9 ;  /* 0x00000010082a7819 */ /* 0x000fe20000001209 */
[----:B------:R-:W-:Y:S01]  /*9050*/  HADD2.F32 R38, -RZ, R38.H1_H1 ;  /* 0x30000026ff267230 */ /* 0x000fe20000004100 */
[----:B------:R-:W-:Y:S01]  /*9060*/  SHF.R.U64 R35, R4, 0x10, R5 ;  /* 0x0000001004237819 */ /* 0x000fe20000001205 */
[----:B--2---:R-:W-:-:S04]  /*9070*/  IMAD.IADD R29, R20, 0x1, R29 ;  /* 0x00000001141d7824 */ /* 0x004fc800078e021d */
[----:B------:R-:W-:Y:S01]  /*9080*/  IMAD R29, R29, 0x2, R2 ;  /* 0x000000021d1d7824 */ /* 0x000fe200078e0202 */
[----:B---3--:R-:W0:Y:S04]  /*9090*/  LDS.128 R12, [R44+0x8400] ;  /* 0x008400002c0c7984 */ /* 0x008e280000000c00 */
[----:B------:R-:W1:Y:S01]  /*90a0*/  LDS.128 R24, [R29+0x8400] ;  /* 0x008400001d187984 */ /* 0x000e620000000c00 */
[----:B------:R-:W-:-:S05]  /*90b0*/  SHF.R.U32.HI R20, RZ, 0x10, R5 ;  /* 0x00000010ff147819 */ /* 0x000fca0000011605 */
[----:B------:R-:W-:Y:S02]  /*90c0*/  HADD2.F32 R20, -RZ, R20.H0_H0 ;  /* 0x20000014ff147230 */ /* 0x000fe40000004100 */
[----:B0-----:R-:W-:Y:S02]  /*90d0*/  HADD2.F32 R3, -RZ, R13.H0_H0 ;  /* 0x2000000dff037230 */ /* 0x001fe40000004100 */
[--C-:B-1----:R-:W-:Y:S02]  /*90e0*/  HADD2.F32 R7, -RZ, R25.reuse.H0_H0 ;  /* 0x20000019ff077230 */ /* 0x102fe40000004100 */
[----:B------:R-:W-:Y:S02]  /*90f0*/  HADD2.F32 R25, -RZ, R25.H1_H1 ;  /* 0x30000019ff197230 */ /* 0x000fe40000004100 */
[----:B------:R-:W-:Y:S02]  /*9100*/  HADD2.F32 R6, -RZ, R24.H0_H0 ;  /* 0x20000018ff067230 */ /* 0x000fe40000004100 */
[C---:B------:R-:W-:Y:S01]  /*9110*/  FMUL.FTZ R30, R7.reuse, R40 ;  /* 0x00000028071e7220 */ /* 0x040fe20000410000 */
[----:B------:R-:W-:Y:S01]  /*9120*/  FMUL.FTZ R32, R7, R10 ;  /* 0x0000000a07207220 */ /* 0x000fe20000410000 */
[----:B------:R-:W-:-:S02]  /*9130*/  HADD2.F32 R7, -RZ, R39.H1_H1 ;  /* 0x30000027ff077230 */ /* 0x000fc40000004100 */
[----:B------:R-:W-:Y:S02]  /*9140*/  HADD2.F32 R39, -RZ, R39.H0_H0 ;  /* 0x20000027ff277230 */ /* 0x000fe40000004100 */
[C---:B------:R-:W-:Y:S01]  /*9150*/  FFMA.FTZ R30, R3.reuse, R10, -R30 ;  /* 0x0000000a031e7223 */ /* 0x040fe2000001081e */
[----:B------:R-:W-:Y:S02]  /*9160*/  HADD2.F32 R13, -RZ, R13.H1_H1 ;  /* 0x3000000dff0d7230 */ /* 0x000fe40000004100 */
[----:B------:R-:W-:Y:S01]  /*9170*/  FFMA.FTZ R32, R3, R40, R32 ;  /* 0x0000002803207223 */ /* 0x000fe20000010020 */
[----:B------:R-:W-:Y:S02]  /*9180*/  HADD2.F32 R0, -RZ, R12.H0_H0 ;  /* 0x2000000cff007230 */ /* 0x000fe40000004100 */
[----:B------:R-:W-:Y:S01]  /*9190*/  FMUL.FTZ R34, R25, R20 ;  /* 0x0000001419227220 */ /* 0x000fe20000410000 */
[----:B------:R-:W-:Y:S02]  /*91a0*/  HADD2.F32 R10, -RZ, R21.H0_H0 ;  /* 0x20000015ff0a7230 */ /* 0x000fe40000004100 */
[C---:B------:R-:W-:Y:S01]  /*91b0*/  FMUL.FTZ R3, R6.reuse, R7 ;  /* 0x0000000706037220 */ /* 0x040fe20000410000 */
[----:B------:R-:W-:Y:S01]  /*91c0*/  FMUL.FTZ R6, R6, R39 ;  /* 0x0000002706067220 */ /* 0x000fe20000410000 */
[----:B------:R-:W-:-:S02]  /*91d0*/  HADD2.F32 R8, -RZ, R26.H0_H0 ;  /* 0x2000001aff087230 */ /* 0x000fc40000004100 */
[-C--:B------:R-:W-:Y:S01]  /*91e0*/  FMUL.FTZ R36, R25, R10.reuse ;  /* 0x0000000a19247220 */ /* 0x080fe20000410000 */
[----:B------:R-:W-:Y:S01]  /*91f0*/  FFMA.FTZ R21, R13, R10, -R34 ;  /* 0x0000000a0d157223 */ /* 0x000fe20000010822 */
[C---:B------:R-:W-:Y:S01]  /*9200*/  FFMA.FTZ R39, R0.reuse, R39, -R3 ;  /* 0x0000002700277223 */ /* 0x040fe20000010803 */
[----:B------:R-:W-:Y:S02]  /*9210*/  HADD2.F32 R9, -RZ, R27.H0_H0 ;  /* 0x2000001bff097230 */ /* 0x000fe40000004100 */
[----:B------:R-:W-:Y:S01]  /*9220*/  FFMA.FTZ R10, R0, R7, R6 ;  /* 0x00000007000a7223 */ /* 0x000fe20000010006 */
[--C-:B------:R-:W-:Y:S02]  /*9230*/  HADD2.F32 R3, -RZ, R43.reuse.H0_H0 ;  /* 0x2000002bff037230 */ /* 0x100fe40000004100 */
[----:B------:R-:W-:Y:S02]  /*9240*/  HADD2.F32 R0, -RZ, R43.H1_H1 ;  /* 0x3000002bff007230 */ /* 0x000fe40000004100 */
[----:B------:R-:W-:Y:S01]  /*9250*/  FMUL.FTZ R7, R8, R11 ;  /* 0x0000000b08077220 */ /* 0x000fe20000410000 */
[----:B------:R-:W-:-:S02]  /*9260*/  HADD2.F32 R4, -RZ, R14.H0_H0 ;  /* 0x2000000eff047230 */ /* 0x000fc40000004100 */
[-C--:B------:R-:W-:Y:S01]  /*9270*/  FMUL.FTZ R25, R8, R3.reuse ;  /* 0x0000000308197220 */ /* 0x080fe20000410000 */
[----:B------:R-:W-:Y:S02]  /*9280*/  HADD2.F32 R5, -RZ, R15.H0_H0 ;  /* 0x2000000fff057230 */ /* 0x000fe40000004100 */
[C---:B------:R-:W-:Y:S01]  /*9290*/  FMUL.FTZ R34, R9.reuse, R38 ;  /* 0x0000002609227220 */ /* 0x040fe20000410000 */
[----:B------:R-:W-:Y:S02]  /*92a0*/  HADD2.F32 R27, -RZ, R27.H1_H1 ;  /* 0x3000001bff1b7230 */ /* 0x000fe40000004100 */
[----:B------:R-:W-:Y:S01]  /*92b0*/  FMUL.FTZ R9, R9, R0 ;  /* 0x0000000009097220 */ /* 0x000fe20000410000 */
[----:B------:R-:W-:Y:S02]  /*92c0*/  HADD2.F32 R8, -RZ, R31.H0_H0 ;  /* 0x2000001fff087230 */ /* 0x000fe40000004100 */
[----:B------:R-:W-:Y:S02]  /*92d0*/  HADD2.F32 R6, -RZ, R37.H0_H0 ;  /* 0x20000025ff067230 */ /* 0x000fe40000004100 */
[----:B------:R-:W-:Y:S01]  /*92e0*/  FFMA.FTZ R13, R13, R20, R36 ;  /* 0x000000140d0d7223 */ /* 0x000fe20000010024 */
[----:B------:R-:W-:Y:S01]  /*92f0*/  FFMA.FTZ R20, R4, R3, -R7 ;  /* 0x0000000304147223 */ /* 0x000fe20000010807 */
[----:B------:R-:W-:-:S02]  /*9300*/  HADD2.F32 R15, -RZ, R15.H1_H1 ;  /* 0x3000000fff0f7230 */ /* 0x000fc40000004100 */
[----:B------:R-:W-:Y:S01]  /*9310*/  FFMA.FTZ R25, R4, R11, R25 ;  /* 0x0000000b04197223 */ /* 0x000fe20000010019 */
[----:B------:R-:W-:Y:S02]  /*9320*/  HADD2.F32 R24, -RZ, R24.H1_H1 ;  /* 0x30000018ff187230 */ /* 0x000fe40000004100 */
[C---:B------:R-:W-:Y:S01]  /*9330*/  FFMA.FTZ R34, R5.reuse, R0, -R34 ;  /* 0x0000000005227223 */ /* 0x040fe20000010822 */
[----:B------:R-:W-:Y:S01]  /*9340*/  FFMA.FTZ R38, R5, R38, R9 ;  /* 0x0000002605267223 */ /* 0x000fe20000010009 */
[----:B------:R-:W-:Y:S02]  /*9350*/  HADD2.F32 R7, -RZ, R35.H0_H0 ;  /* 0x20000023ff077230 */ /* 0x000fe40000004100 */
[C---:B------:R-:W-:Y:S01]  /*9360*/  FMUL.FTZ R4, R27.reuse, R8 ;  /* 0x000000081b047220 */ /* 0x040fe20000410000 */
[----:B------:R-:W-:Y:S02]  /*9370*/  HADD2.F32 R26, -RZ, R26.H1_H1 ;  /* 0x3000001aff1a7230 */ /* 0x000fe40000004100 */
[----:B------:R-:W-:Y:S01]  /*9380*/  FMUL.FTZ R0, R27, R6 ;  /* 0x000000061b007220 */ /* 0x000fe20000410000 */
[----:B------:R-:W-:-:S02]  /*9390*/  HADD2.F32 R3, -RZ, R42.H0_H0 ;  /* 0x2000002aff037230 */ /* 0x000fc40000004100 */
[----:B------:R-:W-:Y:S02]  /*93a0*/  HADD2.F32 R9, -RZ, R33.H0_H0 ;  /* 0x20000021ff097230 */ /* 0x000fe40000004100 */
[----:B------:R-:W-:Y:S02]  /*93b0*/  HADD2.F32 R5, -RZ, R41.H0_H0 ;  /* 0x20000029ff057230 */ /* 0x000fe40000004100 */
[C---:B------:R-:W-:Y:S01]  /*93c0*/  FFMA.FTZ R27, R15.reuse, R6, -R4 ;  /* 0x000000060f1b7223 */ /* 0x040fe20000010804 */
[----:B------:R-:W-:Y:S02]  /*93d0*/  HADD2.F32 R12, -RZ, R12.H1_H1 ;  /* 0x3000000cff0c7230 */ /* 0x000fe40000004100 */
[----:B------:R-:W-:Y:S01]  /*93e0*/  FFMA.FTZ R31, R15, R8, R0 ;  /* 0x000000080f1f7223 */ /* 0x000fe20000010000 */
[----:B------:R-:W-:Y:S02]  /*93f0*/  HADD2.F32 R14, -RZ, R14.H1_H1 ;  /* 0x3000000eff0e7230 */ /* 0x000fe40000004100 */
        /* <DEDUP_REMOVED lines=18> */
.L_x_13579:
[----:B------:R-:W-:Y:S05]  /*9520*/  BSYNC B0 ;  /* 0x0000000000007941 */ /* 0x000fea0003800000 */
.L_x_13565:
        /* <DEDUP_REMOVED lines=8> */
.L_x_13562:
[----:B--2---:R-:W2:Y:S02]  /*95b0*/  LDL R0, [R1+0x10] ;  /* 0x0000100001007983 */ /* 0x004ea40000100800 */
[----:B--2---:R-:W-:-:S13]  /*95c0*/  ISETP.NE.AND P0, PT, R0, 0x3, PT ;  /* 0x000000030000780c */ /* 0x004fda0003f05270 */
[----:B------:R-:W-:Y:S05]  /*95d0*/  @!P0 BRA `(.L_x_13589) ;  /* 0x0000000000048947 */ /* 0x000fea0003800000 */
[----:B------:R-:W-:Y:S01]  /*95e0*/  BPT.TRAP 0x1 ;  /* 0x000000040000795c */ /* 0x000fe20000300000 */
.L_x_13589:
[----:B------:R-:W-:Y:S01]  /*95f0*/  IMAD R0, R16, 0x8, R2 ;  /* 0x0000000810007824 */ /* 0x000fe200078e0202 */
[----:B-1----:R-:W-:-:S04]  /*9600*/  SHF.L.U32 R3, R154, 0x1f, RZ ;  /* 0x0000001f9a037819 */ /* 0x002fc800000006ff */
[----:B------:R1:W2:Y:S01]  /*9610*/  SYNCS.PHASECHK.TRANS64.TRYWAIT P2, [R0+URZ+0x16830], R3 ;  /* 0x01683003000075a7 */ /* 0x0002a2000804017f */
[----:B------:R-:W-:Y:S05]  /*9620*/  @!P0 BRA `(.L_x_13590) ;  /* 0x0000000000048947 */ /* 0x000fea0003800000 */
[----:B------:R-:W-:Y:S01]  /*9630*/  BPT.TRAP 0x1 ;  /* 0x000000040000795c */ /* 0x000fe20000300000 */
.L_x_13590:
[----:B---3--:R-:W3:Y:S02]  /*9640*/  S2R R4, SR_TID.X ;  /* 0x0000000000047919 */ /* 0x008ee40000002100 */
[----:B---3--:R-:W-:-:S04]  /*9650*/  LOP3.LUT R4, R4, 0x7f, RZ, 0xc0, !PT ;  /* 0x0000007f04047812 */ /* 0x008fc800078ec0ff */
[----:B------:R-:W-:Y:S01]  /*9660*/  ISETP.NE.AND P1, PT, R4, RZ, PT ;  /* 0x000000ff0400720c */ /* 0x000fe20003f25270 */
[----:B--2---:R-:W-:-:S12]  /*9670*/  @P2 BRA `(.L_x_13591) ;  /* 0x0000000000082947 */ /* 0x004fd80003800000 */
[----:B------:R-:W2:Y:S02]  /*9680*/  SYNCS.PHASECHK.TRANS64.TRYWAIT P2, [R0+URZ+0x16830], R3 ;  /* 0x01683003000075a7 */ /* 0x000ea4000804017f */
[----:B--2---:R-:W-:Y:S05]  /*9690*/  @!P2 BRA `(.L_x_13592) ;  /* 0x00000188000ca947 */ /* 0x004fea0003800000 */
.L_x_13591:
[----:B------:R-:W-:Y:S05]  /*96a0*/  WARPSYNC.ALL ;  /* 0x0000000000007948 */ /* 0x000fea0003800000 */
[----:B-12---:R-:W-:Y:S01]  /*96b0*/  VIADD R3, R2, 0xe400 ;  /* 0x0000e40002037836 */ /* 0x006fe20000000000 */
[----:B------:R-:W-:Y:S01]  /*96c0*/  LOP3.LUT R6, R28, 0x10000, RZ, 0xfc, !PT ;  /* 0x000100001c067812 */ /* 0x000fe200078efcff */
[----:B------:R-:W-:Y:S01]  /*96d0*/  IMAD.MOV.U32 R7, RZ, RZ, 0x40000040 ;  /* 0x40000040ff077424 */ /* 0x000fe200078e00ff */
[----:B0----5:R-:W-:Y:S01]  /*96e0*/  WARPGROUP.ARRIVE ;  /* 0x00000000000079c5 */ /* 0x021fe20000000000 */
[----:B------:R-:W-:Y:S01]  /*96f0*/  IMAD.MOV.U32 R5, RZ, RZ, 0x40000040 ;  /* 0x40000040ff057424 */ /* 0x000fe200078e00ff */
[----:B------:R-:W-:Y:S01]  /*9700*/  SHF.R.U32.HI R3, RZ, 0x4, R3 ;  /* 0x00000004ff037819 */ /* 0x000fe20000011603 */
[C---:B------:R-:W-:Y:S01]  /*9710*/  VIADD R12, R6.reuse, 0x2 ;  /* 0x00000002060c7836 */ /* 0x040fe20000000000 */
[----:B------:R-:W-:Y:S01]  /*9720*/  R2UR UR4, R6 ;  /* 0x00000000060472ca */ /* 0x000fe200000e0000 */
[----:B------:R-:W-:Y:S01]  /*9730*/  IMAD.MOV.U32 R13, RZ, RZ, 0x40000040 ;  /* 0x40000040ff0d7424 */ /* 0x000fe200078e00ff */
[----:B------:R-:W-:Y:S01]  /*9740*/  LOP3.LUT R3, R3, 0x3fff, RZ, 0xc0, !PT ;  /* 0x00003fff03037812 */ /* 0x000fe200078ec0ff */
[----:B------:R-:W-:Y:S01]  /*9750*/  IMAD.MOV.U32 R9, RZ, RZ, 0x40000040 ;  /* 0x40000040ff097424 */ /* 0x000fe200078e00ff */
[----:B------:R-:W-:Y:S01]  /*9760*/  R2UR UR5, R7 ;  /* 0x00000000070572ca */ /* 0x000fe200000e0000 */
[----:B------:R-:W-:Y:S01]  /*9770*/  IMAD.MOV.U32 R157, RZ, RZ, 0x40000040 ;  /* 0x40000040ff9d7424 */ /* 0x000fe200078e00ff */
[----:B------:R-:W-:Y:S01]  /*9780*/  LOP3.LUT R4, R3, 0x10000, RZ, 0xfc, !PT ;  /* 0x0001000003047812 */ /* 0x000fe200078efcff */
[----:B------:R-:W-:Y:S01]  /*9790*/  IMAD.MOV.U32 R11, RZ, RZ, 0x40000040 ;  /* 0x40000040ff0b7424 */ /* 0x000fe200078e00ff */
[----:B------:R-:W-:Y:S01]  /*97a0*/  R2UR UR7, R5 ;  /* 0x00000000050772ca */ /* 0x000fe200000e0000 */
[----:B------:R-:W-:Y:S01]  /*97b0*/  @!P1 VIADD R0, R0, 0x16840 ;  /* 0x0001684000009836 */ /* 0x000fe20000000000 */
[----:B------:R-:W-:Y:S01]  /*97c0*/  ULDC UR11, c[0x0][0x9dc] ;  /* 0x00027700000b7ab9 */ /* 0x000fe20000000800 */
[----:B------:R0:W-:Y:S04]  /*97d0*/  STL [R1+0x20], R4 ;  /* 0x0000200401007387 */ /* 0x0001e80000100800 */
[----:B------:R1:W-:Y:S04]  /*97e0*/  STL.64 [R1], R12 ;  /* 0x0000000c01007387 */ /* 0x0003e80000100a00 */
[----:B------:R-:W2:Y:S01]  /*97f0*/  LDL R89, [R1+0x4c] ;  /* 0x00004c0001597983 */ /* 0x000ea20000100800 */
[----:B0-----:R-:W-:-:S03]  /*9800*/  IMAD R4, R16, 0x400, R4 ;  /* 0x0000040010047824 */ /* 0x001fc600078e0204 */
[----:B------:R-:W2:Y:S01]  /*9810*/  LDL R91, [R1+0x1c] ;  /* 0x00001c00015b7983 */ /* 0x000ea20000100800 */
[C---:B------:R-:W-:Y:S01]  /*9820*/  VIADD R8, R4.reuse, 0x2 ;  /* 0x0000000204087836 */ /* 0x040fe20000000000 */
[----:B------:R-:W-:Y:S02]  /*9830*/  R2UR UR6, R4 ;  /* 0x00000000040672ca */ /* 0x000fe400000e0000 */
[----:B------:R-:W3:Y:S04]  /*9840*/  LDL R97, [R1+0xc] ;  /* 0x00000c0001617983 */ /* 0x000ee80000100800 */
[----:B------:R-:W3:Y:S07]  /*9850*/  LDL R95, [R1+0x8] ;  /* 0x00000800015f7983 */ /* 0x000eee0000100800 */
[----:B------:R-:W-:Y:S01]  /*9860*/  HGMMA.64x128x16.F32 R24, gdesc[UR4], RZ, !UPT, gsb0 ;  /* 0x01e00000041879f0 */ /* 0x000fe2000c0008ff */
[----:B------:R-:W-:-:S02]  /*9870*/  R2UR UR4, R12 ;  /* 0x000000000c0472ca */ /* 0x000fc400000e0000 */
[----:B------:R-:W-:Y:S02]  /*9880*/  R2UR UR5, R13 ;  /* 0x000000000d0572ca */ /* 0x000fe400000e0000 */
[----:B------:R-:W-:Y:S02]  /*9890*/  R2UR UR6, R8 ;  /* 0x00000000080672ca */ /* 0x000fe400000e0000 */
[----:B------:R-:W-:Y:S01]  /*98a0*/  R2UR UR7, R9 ;  /* 0x00000000090772ca */ /* 0x000fe200000e0000 */
[----:B------:R-:W-:Y:S01]  /*98b0*/  VIADD R8, R4, 0x4 ;  /* 0x0000000404087836 */ /* 0x000fe20000000000 */
[----:B------:R-:W-:Y:S01]  /*98c0*/  IADD3 R156, R6, 0x4, RZ ;  /* 0x00000004069c7810 */ /* 0x000fe20007ffe0ff */
[----:B------:R-:W-:Y:S01]  /*98d0*/  IMAD.MOV.U32 R9, RZ, RZ, 0x40000040 ;  /* 0x40000040ff097424 */ /* 0x000fe200078e00ff */
[----:B------:R-:W-:Y:S02]  /*98e0*/  WARPGROUP.DEPBAR.LE gsb0, 0x0 ;  /* 0x00008000000079c5 */ /* 0x000fe40000010000 */
[----:B------:R-:W-:-:S07]  /*98f0*/  WARPGROUP.ARRIVE ;  /* 0x00000000000079c5 */ /* 0x000fce0000000000 */
[----:B------:R-:W-:Y:S01]  /*9900*/  HGMMA.64x128x16.F32 R24, gdesc[UR4], R24, gsb0 ;  /* 0x01e00000041879f0 */ /* 0x000fe20008000818 */
[----:B------:R-:W-:Y:S02]  /*9910*/  R2UR UR4, R156 ;  /* 0x000000009c0472ca */ /* 0x000fe400000e0000 */
[----:B------:R-:W-:Y:S02]  /*9920*/  R2UR UR5, R157 ;  /* 0x000000009d0572ca */ /* 0x000fe400000e0000 */
[----:B------:R-:W-:Y:S02]  /*9930*/  R2UR UR6, R8 ;  /* 0x00000000080672ca */ /* 0x000fe400000e0000 */
[----:B------:R-:W-:Y:S01]  /*9940*/  R2UR UR7, R9 ;  /* 0x00000000090772ca */ /* 0x000fe200000e0000 */
[----:B------:R-:W-:Y:S02]  /*9950*/  VIADD R10, R6, 0x6 ;  /* 0x00000006060a7836 */ /* 0x000fe40000000000 */
[----:B------:R-:W-:-:S02]  /*9960*/  VIADD R4, R4, 0x6 ;  /* 0x0000000604047836 */ /* 0x000fc40000000000 */
[----:B------:R-:W-:Y:S01]  /*9970*/  IMAD.MOV.U32 R5, RZ, RZ, 0x40000040 ;  /* 0x40000040ff057424 */ /* 0x000fe200078e00ff */
[----:B------:R-:W-:Y:S02]  /*9980*/  WARPGROUP.DEPBAR.LE gsb0, 0x0 ;  /* 0x00008000000079c5 */ /* 0x000fe40000010000 */
[----:B------:R-:W-:-:S06]  /*9990*/  WARPGROUP.ARRIVE ;  /* 0x00000000000079c5 */ /* 0x000fcc0000000000 */
[----:B------:R-:W-:Y:S01]  /*99a0*/  HGMMA.64x128x16.F32 R24, gdesc[UR4], R24, gsb0 ;  /* 0x01e00000041879f0 */ /* 0x000fe20008000818 */
[----:B------:R-:W-:Y:S02]  /*99b0*/  R2UR UR4, R10 ;  /* 0x000000000a0472ca */ /* 0x000fe400000e0000 */
[----:B------:R-:W-:Y:S02]  /*99c0*/  R2UR UR5, R11 ;  /* 0x000000000b0572ca */ /* 0x000fe400000e0000 */
[----:B------:R-:W-:Y:S02]  /*99d0*/  R2UR UR6, R4 ;  /* 0x00000000040672ca */ /* 0x000fe400000e0000 */
[----:B------:R-:W-:Y:S01]  /*99e0*/  R2UR UR7, R5 ;  /* 0x00000000050772ca */ /* 0x000fe200000e0000 */
[----:B------:R-:W0:Y:S02]  /*99f0*/  LDC R4, c[0x0][0x448] ;  /* 0x00011200ff047b82 */ /* 0x000e240000000800 */
[----:B0-----:R-:W-:-:S13]  /*9a00*/  ISETP.NE.AND P2, PT, R4, 0x1, PT ;  /* 0x000000010400780c */ /* 0x001fda0003f45270 */
[----:B------:R-:W0:Y:S08]  /*9a10*/  @P2 LDC R5, c[0x0][0x44c] ;  /* 0x00011300ff052b82 */ /* 0x000e300000000800 */
[----:B------:R-:W4:Y:S01]  /*9a20*/  @P2 LDC R9, c[0x0][0x450] ;  /* 0x00011400ff092b82 */ /* 0x000f220000000800 */
[----:B------:R-:W-:Y:S02]  /*9a30*/  WARPGROUP.DEPBAR.LE gsb0, 0x0 ;  /* 0x00008000000079c5 */ /* 0x000fe40000010000 */
[----:B------:R-:W-:-:S06]  /*9a40*/  WARPGROUP.ARRIVE ;  /* 0x00000000000079c5 */ /* 0x000fcc0000000000 */
[----:B------:R-:W-:Y:S01]  /*9a50*/  HGMMA.64x128x16.F32 R24, gdesc[UR4], R24, gsb0 ;  /* 0x01e00000041879f0 */ /* 0x000fe20008000818 */
[----:B------:R-:W-:Y:S01]  /*9a60*/  ULDC UR4, c[0x0][0x9d8] ;  /* 0x0002760000047ab9 */ /* 0x000fe20000000800 */
[----:B------:R-:W-:Y:S01]  /*9a70*/  ULOP3.LUT UR11, URZ, UR11, URZ, 0x33, !UPT ;  /* 0x0000000b3f0b7292 */ /* 0x000fe2000f8e333f */
        /* <DEDUP_REMOVED lines=9> */
[----:B--2---:R-:W-:-:S04]  /*9b10*/  IMAD.IADD R78, R89, 0x1, R91 ;  /* 0x00000001594e7824 */ /* 0x004fc800078e025b */
[----:B0-----:R-:W-:-:S05]  /*9b20*/  @P2 IMAD.HI.U32 R4, R78, R5, RZ ;  /* 0x000000054e042227 */ /* 0x001fca00078e00ff */
[----:B----4-:R-:W-:Y:S02]  /*9b30*/  @P2 SHF.R.U32.HI R78, RZ, R9, R4 ;  /* 0x00000009ff4e2219 */ /* 0x010fe40000011604 */
[----:B------:R-:W0:Y:S01]  /*9b40*/  LDC.64 R8, c[0x0][0x9e0] ;  /* 0x00027800ff087b82 */ /* 0x000e220000000a00 */
        /* <DEDUP_REMOVED lines=28> */
[----:B------:R-:W1:Y:S01]  /*9d10*/  SHFL.IDX PT, R82, R78, RZ, 0x1c1f ;  /* 0x001c1fff4e527589 */ /* 0x000e6200000e0000 */
        /* <DEDUP_REMOVED lines=32> */
[----:B0-----:R-:W-:Y:S01]  /*9f20*/  ISETP.GE.AND P3, PT, R9, 0x1, PT ;  /* 0x000000010900780c */ /* 0x001fe20003f66270 */
[----:B------:R-:W0:Y:S01]  /*9f30*/  MUFU.TANH R13, R13 ;  /* 0x0000000d000d7308 */ /* 0x000e220000002400 */
[----:B--2---:R-:W-:-:S07]  /*9f40*/  IADD3 R4, -R155, 0x1, R84 ;  /* 0x000000019b047810 */ /* 0x004fce0007ffe154 */
[----:B------:R-:W2:Y:S01]  /*9f50*/  MUFU.TANH R14, R14 ;  /* 0x0000000e000e7308 */ /* 0x000ea20000002400 */
[----:B---3--:R-:W-:-:S07]  /*9f60*/  IADD3 R85, -R95, R4, R97 ;  /* 0x000000045f557210 */ /* 0x008fce0007ffe161 */
[----:B------:R-:W3:Y:S01]  /*9f70*/  MUFU.TANH R3, R3 ;  /* 0x0000000300037308 */ /* 0x000ee20000002400 */
[----:B------:R-:W-:-:S07]  /*9f80*/  VIADD R87, R85, UR11 ;  /* 0x0000000b55577c36 */ /* 0x000fce0008000000 */
[----:B------:R-:W4:Y:S01]  /*9f90*/  MUFU.TANH R12, R12 ;  /* 0x0000000c000c7308 */ /* 0x000f220000002400 */
        /* <DEDUP_REMOVED lines=61> */
[----:B------:R-:W-:Y:S01]  /*a370*/  IADD3 R92, -R155, R97, R84 ;  /* 0x000000619b5c7210 */ /* 0x000fe20007ffe154 */
[----:B-1----:R-:W-:Y:S01]  /*a380*/  IMAD.IADD R83, R87, 0x1, R82 ;  /* 0x0000000157537824 */ /* 0x002fe200078e0252 */
[----:B------:R-:W-:-:S02]  /*a390*/  LEA R80, R88, 0xffffff80, 0x7 ;  /* 0xffffff8058507811 */ /* 0x000fc400078e38ff */
[----:B------:R-:W-:Y:S01]  /*a3a0*/  VIADDMNMX R90, R82, R85, R92, PT ;  /* 0x00000055525a7246 */ /* 0x000fe2000380015c */
[----:B--234-:R-:W-:Y:S06]  /*a3b0*/  @!P3 BRA `(.L_x_13593) ;  /* 0x000000000050b947 */ /* 0x01cfec0003800000 */
        /* <DEDUP_REMOVED lines=11> */
.L_x_13595:
[----:B------:R-:W-:-:S13]  /*a470*/  ISETP.NE.AND P4, PT, R9, 0x1, PT ;  /* 0x000000010900780c */ /* 0x000fda0003f85270 */
[----:B------:R-:W1:Y:S02]  /*a480*/  @P4 LDC.64 R4, c[0x0][0x9e8] ;  /* 0x00027a00ff044b82 */ /* 0x000e640000000a00 */
[----:B-1----:R-:W-:-:S05]  /*a490*/  @P4 IMAD.HI.U32 R4, R89, R4, RZ ;  /* 0x0000000459044227 */ /* 0x002fca00078e00ff */
[----:B------:R-:W-:-:S07]  /*a4a0*/  @P4 SHF.R.U32.HI R89, RZ, R5, R4 ;  /* 0x00000005ff594219 */ /* 0x000fce0000011604 */
.L_x_13596:
[----:B------:R-:W-:Y:S05]  /*a4b0*/  BSYNC B0 ;  /* 0x0000000000007941 */ /* 0x000fea0003800000 */
.L_x_13594:
[----:B------:R-:W-:-:S05]  /*a4c0*/  IMAD R4, R89, R9, -R80 ;  /* 0x0000000959047224 */ /* 0x000fca00078e0a50 */
[----:B------:R-:W-:-:S04]  /*a4d0*/  IADD3 R4, -R155, R4, RZ ;  /* 0x000000049b047210 */ /* 0x000fc80007ffe1ff */
[----:B------:R-:W-:Y:S02]  /*a4e0*/  VIMNMX R83, R83, R4, !PT ;  /* 0x0000000453537248 */ /* 0x000fe40007fe0100 */
[----:B------:R-:W-:-:S07]  /*a4f0*/  VIADDMNMX R90, R4, R9, R90, PT ;  /* 0x00000009045a7246 */ /* 0x000fce000380015a */
.L_x_13593:
        /* <DEDUP_REMOVED lines=12> */
[----:B0-----:R-:W-:Y:S01]  /*a5c0*/  FSEL R86, R21, -INF , !P5 ;  /* 0xff80000015567808 */ /* 0x001fe20006800000 */
        /* <DEDUP_REMOVED lines=190> */
.L_x_13599:
[----:B------:R-:W-:-:S13]  /*b1b0*/  ISETP.NE.AND P6, PT, R9, 0x1, PT ;  /* 0x000000010900780c */ /* 0x000fda0003fc5270 */
[----:B------:R-:W0:Y:S02]  /*b1c0*/  @P6 LDC.64 R4, c[0x0][0x9e8] ;  /* 0x00027a00ff046b82 */ /* 0x000e240000000a00 */
[----:B0-----:R-:W-:-:S05]  /*b1d0*/  @P6 IMAD.HI.U32 R4, R21, R4, RZ ;  /* 0x0000000415046227 */ /* 0x001fca00078e00ff */
[----:B------:R-:W-:-:S07]  /*b1e0*/  @P6 SHF.R.U32.HI R21, RZ, R5, R4 ;  /* 0x00000005ff156219 */ /* 0x000fce0000011604 */
.L_x_13600:
[----:B------:R-:W-:Y:S05]  /*b1f0*/  BSYNC B0 ;  /* 0x0000000000007941 */ /* 0x000fea0003800000 */
.L_x_13598:
[----:B------:R-:W-:-:S04]  /*b200*/  IMAD R80, R21, R9, -R80 ;  /* 0x0000000915507224 */ /* 0x000fc800078e0a50 */
[----:B------:R-:W-:-:S05]  /*b210*/  IMAD.IADD R80, R80, 0x1, -R155 ;  /* 0x0000000150507824 */ /* 0x000fca00078e0a9b */
[----:B------:R-:W-:Y:S02]  /*b220*/  VIMNMX R87, R87, R80, !PT ;  /* 0x0000005057577248 */ /* 0x000fe40007fe0100 */
[----:B------:R-:W-:-:S07]  /*b230*/  VIADDMNMX R92, R80, R9, R92, PT ;  /* 0x00000009505c7246 */ /* 0x000fce000380015c */
.L_x_13597:
[----:B------:R-:W-:Y:S01]  /*b240*/  ISETP.GT.AND P4, PT, R87, 0x1, !P4 ;  /* 0x000000015700780c */ /* 0x000fe20006784270 */
[----:B------:R-:W-:Y:S01]  /*b250*/  ULDC UR4, c[0x0][0x988] ;  /* 0x0002620000047ab9 */ /* 0x000fe20000000800 */
[----:B------:R-:W-:Y:S01]  /*b260*/  LOP3.LUT P6, RZ, R22, 0x1000000, RZ, 0xc0, !PT ;  /* 0x0100000016ff7812 */ /* 0x000fe200078cc0ff */
[----:B------:R-:W-:Y:S01]  /*b270*/  IMAD.U32 R39, RZ, RZ, UR4 ;  /* 0x00000004ff277e24 */ /* 0x000fe2000f8e00ff */
        /* <DEDUP_REMOVED lines=76> */
[----:B------:R-:W-:Y:S01]  /*b740*/  ISETP.GT.AND P5, PT, R87, 0x78, !P5 ;  /* 0x000000785700780c */ /* 0x000fe20006fa4270 */
[----:B------:R-:W0:Y:S01]  /*b750*/  SHFL.BFLY PT, R14, R5, 0x2, 0x1f ;  /* 0x0c401f00050e7f89 */ /* 0x000e2200000e0000 */
[----:B------:R-:W-:Y:S02]  /*b760*/  FSEL R124, R41, -INF , !P4 ;  /* 0xff800000297c7808 */ /* 0x000fe40006000000 */
[----:B------:R-:W-:Y:S02]  /*b770*/  LOP3.LUT P4, RZ, R22, 0x40000, RZ, 0xc0, !PT ;  /* 0x0004000016ff7812 */ /* 0x000fe4000788c0ff */
[----:B------:R-:W-:Y:S02]  /*b780*/  ISETP.LT.OR P5, PT, R92, 0x79, P5 ;  /* 0x000000795c00780c */ /* 0x000fe40002fa1670 */
        /* <DEDUP_REMOVED lines=35> */
[----:B------:R-:W-:Y:S01]  /*b9c0*/  LOP3.LUT P4, RZ, R22, 0x400, RZ, 0xc0, !PT ;  /* 0x0000040016ff7812 */ /* 0x000fe2000788c0ff */
[----:B------:R-:W0:Y:S03]  /*b9d0*/  @P2 LDC R57, c[0x0][0x44c] ;  /* 0x00011300ff392b82 */ /* 0x000e260000000800 */
[----:B------:R-:W-:-:S04]  /*b9e0*/  ISETP.GT.AND P4, PT, R87, 0x51, !P4 ;  /* 0x000000515700780c */ /* 0x000fc80006784270 */
[----:B------:R-:W-:-:S04]  /*b9f0*/  ISETP.LT.OR P4, PT, R92, 0x52, P4 ;  /* 0x000000525c00780c */ /* 0x000fc80002781670 */
[----:B------:R-:W-:Y:S02]  /*ba00*/  FSEL R58, R58, -INF , !P4 ;  /* 0xff8000003a3a7808 */ /* 0x000fe40006000000 */
[----:B------:R-:W-:-:S04]  /*ba10*/  LOP3.LUT P4, RZ, R22, 0x200, RZ, 0xc0, !PT ;  /* 0x0000020016ff7812 */ /* 0x000fc8000788c0ff */
[----:B------:R-:W-:-:S04]  /*ba20*/  ISETP.GT.AND P4, PT, R87, 0x58, !P4 ;  /* 0x000000585700780c */ /* 0x000fc80006784270 */
[----:B------:R-:W-:Y:S01]  /*ba30*/  ISETP.LT.OR P4, PT, R92, 0x59, P4 ;  /* 0x000000595c00780c */ /* 0x000fe20002781670 */
[----:B0-----:R-:W-:-:S03]  /*ba40*/  @P2 IMAD.HI.U32 R57, R91, R57, RZ ;  /* 0x000000395b392227 */ /* 0x001fc600078e00ff */
        /* <DEDUP_REMOVED lines=40> */
[----:B------:R-:W-:Y:S01]  /*bcd0*/  ISETP.GT.AND P4, PT, R87, 0x79, !P6 ;  /* 0x000000795700780c */ /* 0x000fe20007784270 */
[-CC-:B------:R-:W-:Y:S01]  /*bce0*/  FFMA.FTZ R41, R56, R39.reuse, -R15.reuse ;  /* 0x0000002738297223 */ /* 0x180fe2000001080f */
        /* <DEDUP_REMOVED lines=48> */
[----:B------:R-:W5:Y:S01]  /*bff0*/  MUFU.EX2 R146, R146 ;  /* 0x0000009200927308 */ /* 0x000f620000000800 */
[----:B------:R-:W-:-:S04]  /*c000*/  FMNMX.FTZ R5, R50, R5, !PT ;  /* 0x0000000532057209 */ /* 0x000fc80007810000 */
        /* <DEDUP_REMOVED lines=25> */
[----:B0-----:R-:W-:Y:S01]  /*c1a0*/  FMNMX.FTZ R51, R5, R48, !PT ;  /* 0x0000003005337209 */ /* 0x001fe20007810000 */
[----:B------:R-:W-:-:S06]  /*c1b0*/  FFMA.FTZ R48, R68, R39, -R15 ;  /* 0x0000002744307223 */ /* 0x000fcc000001080f */
[----:B------:R-:W-:Y:S01]  /*c1c0*/  MUFU.EX2 R37, R37 ;  /* 0x0000002500257308 */ /* 0x000fe20000000800 */
[----:B------:R-:W0:Y:S01]  /*c1d0*/  @P2 LDC R68, c[0x0][0x450] ;  /* 0x00011400ff442b82 */ /* 0x000e220000000800 */
[----:B------:R-:W1:Y:S06]  /*c1e0*/  SHFL.BFLY PT, R56, R51, 0x1, 0x1f ;  /* 0x0c201f0033387f89 */ /* 0x000e6c00000e0000 */
[----:B------:R-:W-:Y:S08]  /*c1f0*/  MUFU.EX2 R0, R0 ;  /* 0x0000000000007308 */ /* 0x000ff00000000800 */
[----:B------:R-:W-:Y:S08]  /*c200*/  MUFU.EX2 R41, R41 ;  /* 0x0000002900297308 */ /* 0x000ff00000000800 */
[----:B------:R-:W-:Y:S01]  /*c210*/  MUFU.EX2 R40, R40 ;  /* 0x0000002800287308 */ /* 0x000fe20000000800 */
[----:B-1----:R-:W-:Y:S01]  /*c220*/  FMNMX.FTZ R5, R51, R56, !PT ;  /* 0x0000003833057209 */ /* 0x002fe20007810000 */
[-CC-:B------:R-:W-:Y:S01]  /*c230*/  FFMA.FTZ R51, R76, R39.reuse, -R15.reuse ;  /* 0x000000274c337223 */ /* 0x180fe2000001080f */
[----:B------:R-:W-:-:S02]  /*c240*/  FFMA.FTZ R56, R84, R39, -R15 ;  /* 0x0000002754387223 */ /* 0x000fc4000001080f */
        /* <DEDUP_REMOVED lines=17> */
[----:B--2---:R-:W-:Y:S01]  /*c360*/  FADD.FTZ R3, R21, R4 ;  /* 0x0000000415037221 */ /* 0x004fe20000010000 */
[-CC-:B------:R-:W-:Y:S01]  /*c370*/  FFMA.FTZ R34, R34, R39.reuse, -R15.reuse ;  /* 0x0000002722227223 */ /* 0x180fe2000001080f */
[-C--:B------:R-:W-:Y:S01]  /*c380*/  FFMA.FTZ R143, R122, R39.reuse, -R15 ;  /* 0x000000277a8f7223 */ /* 0x080fe2000001080f */
[----:B------:R-:W1:Y:S01]  /*c390*/  MUFU.EX2 R12, R12 ;  /* 0x0000000c000c7308 */ /* 0x000e620000000800 */
        /* <DEDUP_REMOVED lines=8> */
[----:B-----5:R-:W-:Y:S01]  /*c420*/  FADD.FTZ R60, R146, R3 ;  /* 0x00000003923c7221 */ /* 0x020fe20000010000 */
[-CC-:B------:R-:W-:Y:S01]  /*c430*/  FFMA.FTZ R133, R128, R39.reuse, -R15.reuse ;  /* 0x0000002780857223 */ /* 0x180fe2000001080f */
[-CC-:B------:R-:W-:Y:S01]  /*c440*/  FFMA.FTZ R50, R50, R39.reuse, -R15.reuse ;  /* 0x0000002732327223 */ /* 0x180fe2000001080f */
[-CC-:B------:R-:W-:Y:S01]  /*c450*/  FFMA.FTZ R135, R130, R39.reuse, -R15.reuse ;  /* 0x0000002782877223 */ /* 0x180fe2000001080f */
[----:B------:R-:W-:Y:S01]  /*c460*/  FADD.FTZ R55, R27, R60 ;  /* 0x0000003c1b377221 */ /* 0x000fe20000010000 */
[-CC-:B------:R-:W-:Y:S01]  /*c470*/  FFMA.FTZ R54, R54, R39.reuse, -R15.reuse ;  /* 0x0000002736367223 */ /* 0x180fe2000001080f */
[-C--:B------:R-:W-:Y:S01]  /*c480*/  FFMA.FTZ R129, R132, R39.reuse, -R15 ;  /* 0x0000002784817223 */ /* 0x080fe2000001080f */
[----:B------:R-:W3:Y:S01]  /*c490*/  MUFU.EX2 R20, R20 ;  /* 0x0000001400147308 */ /* 0x000ee20000000800 */
[----:B-1----:R-:W-:Y:S01]  /*c4a0*/  FADD.FTZ R4, R149, R12 ;  /* 0x0000000c95047221 */ /* 0x002fe20000010000 */
[----:B------:R-:W-:Y:S01]  /*c4b0*/  FADD.FTZ R60, R24, R55 ;  /* 0x00000037183c7221 */ /* 0x000fe20000010000 */
[-CC-:B------:R-:W-:Y:S01]  /*c4c0*/  FFMA.FTZ R58, R58, R39.reuse, -R15.reuse ;  /* 0x000000273a3a7223 */ /* 0x180fe2000001080f */
[----:B------:R-:W-:Y:S01]  /*c4d0*/  F2FP.F16.F32.PACK_AB R148, R13, R148 ;  /* 0x000000940d94723e */ /* 0x000fe200000000ff */
[-CC-:B------:R-:W-:Y:S01]  /*c4e0*/  FFMA.FTZ R131, R134, R39.reuse, -R15.reuse ;  /* 0x0000002786837223 */ /* 0x180fe2000001080f */
[----:B------:R-:W-:Y:S01]  /*c4f0*/  FADD.FTZ R55, R29, R60 ;  /* 0x0000003c1d377221 */ /* 0x000fe20000010000 */
[-C--:B------:R-:W-:Y:S01]  /*c500*/  FFMA.FTZ R125, R136, R39.reuse, -R15 ;  /* 0x00000027887d7223 */ /* 0x080fe2000001080f */
[----:B------:R-:W1:Y:S01]  /*c510*/  MUFU.EX2 R145, R145 ;  /* 0x0000009100917308 */ /* 0x000e620000000800 */
[----:B--2---:R-:W-:Y:S01]  /*c520*/  FADD.FTZ R3, R151, R4 ;  /* 0x0000000497037221 */ /* 0x004fe20000010000 */
[----:B------:R-:W-:Y:S01]  /*c530*/  FADD.FTZ R60, R142, R55 ;  /* 0x000000378e3c7221 */ /* 0x000fe20000010000 */
[-CC-:B------:R-:W-:Y:S01]  /*c540*/  FFMA.FTZ R127, R138, R39.reuse, -R15.reuse ;  /* 0x000000278a7f7223 */ /* 0x180fe2000001080f */
[-CC-:B------:R-:W-:Y:S01]  /*c550*/  FFMA.FTZ R70, R70, R39.reuse, -R15.reuse ;  /* 0x0000002746467223 */ /* 0x180fe2000001080f */
[----:B------:R-:W-:Y:S01]  /*c560*/  F2FP.F16.F32.PACK_AB R134, R41, R0 ;  /* 0x000000002986723e */ /* 0x000fe200000000ff */
[----:B------:R-:W-:Y:S01]  /*c570*/  FADD.FTZ R55, R31, R60 ;  /* 0x0000003c1f377221 */ /* 0x000fe20000010000 */
[-C--:B------:R-:W-:Y:S01]  /*c580*/  FFMA.FTZ R74, R74, R39.reuse, -R15 ;  /* 0x000000274a4a7223 */ /* 0x080fe2000001080f */
[----:B------:R-:W2:Y:S01]  /*c590*/  MUFU.EX2 R26, R26 ;  /* 0x0000001a001a7308 */ /* 0x000ea20000000800 */
[----:B---3--:R-:W-:Y:S01]  /*c5a0*/  FADD.FTZ R4, R20, R3 ;  /* 0x0000000314047221 */ /* 0x008fe20000010000 */
[----:B------:R-:W-:Y:S01]  /*c5b0*/  FADD.FTZ R64, R28, R55 ;  /* 0x000000371c407221 */ /* 0x000fe20000010000 */
[----:B------:R-:W-:Y:S01]  /*c5c0*/  F2FP.F16.F32.PACK_AB R150, R21, R150 ;  /* 0x000000961596723e */ /* 0x000fe200000000ff */
[----:B------:R-:W-:Y:S01]  /*c5d0*/  FFMA.FTZ R82, R82, R39, -R15 ;  /* 0x0000002752527223 */ /* 0x000fe2000001080f */
[C---:B------:R-:W-:Y:S01]  /*c5e0*/  F2FP.F16.F32.PACK_AB R136, R33.reuse, R28 ;  /* 0x0000001c2188723e */ /* 0x040fe200000000ff */
[----:B------:R-:W-:Y:S01]  /*c5f0*/  FADD.FTZ R55, R33, R64 ;  /* 0x0000004021377221 */ /* 0x000fe20000010000 */
[----:B------:R-:W-:Y:S01]  /*c600*/  F2FP.F16.F32.PACK_AB R144, R25, R144 ;  /* 0x000000901990723e */ /* 0x000fe200000000ff */
[----:B------:R-:W3:Y:S01]  /*c610*/  MUFU.EX2 R147, R147 ;  /* 0x0000009300937308 */ /* 0x000ee20000000800 */
        /* <DEDUP_REMOVED lines=10> */
[----:B---3--:R-:W-:Y:S01]  /*c6c0*/  FADD.FTZ R3, R147, R4 ;  /* 0x0000000493037221 */ /* 0x008fe20000010000 */
[----:B------:R-:W-:Y:S01]  /*c6d0*/  IMAD.MOV.U32 R4, RZ, RZ, R91 ;  /* 0x000000ffff047224 */ /* 0x000fe200078e005b */
[----:B0-----:R-:W-:Y:S01]  /*c6e0*/  @P2 SHF.R.U32.HI R4, RZ, R68, R57 ;  /* 0x00000044ff042219 */ /* 0x001fe20000011639 */
[----:B------:R-:W-:Y:S01]  /*c6f0*/  FADD.FTZ R68, R32, R55 ;  /* 0x0000003720447221 */ /* 0x000fe20000010000 */
[----:B------:R-:W-:Y:S02]  /*c700*/  F2FP.F16.F32.PACK_AB R151, R20, R151 ;  /* 0x000000971497723e */ /* 0x000fe400000000ff */
[----:B------:R-:W-:Y:S01]  /*c710*/  F2FP.F16.F32.PACK_AB R145, R26, R145 ;  /* 0x000000911a91723e */ /* 0x000fe200000000ff */
[----:B------:R-:W0:Y:S01]  /*c720*/  MUFU.EX2 R34, R34 ;  /* 0x0000002200227308 */ /* 0x000e220000000800 */
[C---:B-1----:R-:W-:Y:S01]  /*c730*/  FADD.FTZ R60, R30.reuse, R3 ;  /* 0x000000031e3c7221 */ /* 0x042fe20000010000 */
[----:B------:R-:W-:Y:S01]  /*c740*/  FADD.FTZ R55, R35, R68 ;  /* 0x0000004423377221 */ /* 0x000fe20000010000 */
[----:B------:R-:W-:Y:S01]  /*c750*/  IMAD.IADD R93, R93, 0x1, R4 ;  /* 0x000000015d5d7824 */ /* 0x000fe200078e0204 */
[----:B------:R-:W-:-:S03]  /*c760*/  F2FP.F16.F32.PACK_AB R147, R30, R147 ;  /* 0x000000931e93723e */ /* 0x000fc600000000ff */
[----:B------:R-:W-:Y:S01]  /*c770*/  IMAD.IADD R8, R93, 0x1, R8 ;  /* 0x000000015d087824 */ /* 0x000fe200078e0208 */
[----:B------:R-:W1:Y:S01]  /*c780*/  MUFU.EX2 R143, R143 ;  /* 0x0000008f008f7308 */ /* 0x000e620000000800 */
[----:B--2---:R-:W-:Y:S01]  /*c790*/  FADD.FTZ R3, R141, R60 ;  /* 0x0000003c8d037221 */ /* 0x004fe20000010000 */
[-CC-:B------:R-:W-:Y:S01]  /*c7a0*/  FFMA.FTZ R60, R62, R39.reuse, -R15.reuse ;  /* 0x000000273e3c7223 */ /* 0x180fe2000001080f */
[----:B------:R-:W-:Y:S01]  /*c7b0*/  FFMA.FTZ R62, R66, R39, -R15 ;  /* 0x00000027423e7223 */ /* 0x000fe2000001080f */
[----:B------:R-:W-:-:S04]  /*c7c0*/  FADD.FTZ R66, R36, R55 ;  /* 0x0000003724427221 */ /* 0x000fc80000010000 */
        /* <DEDUP_REMOVED lines=9> */
[----:B--2---:R-:W-:Y:S01]  /*c860*/  FADD.FTZ R64, R38, R3 ;  /* 0x0000000326407221 */ /* 0x004fe20000010000 */
[-CC-:B------:R-:W-:Y:S01]  /*c870*/  FFMA.FTZ R3, R140, R39.reuse, -R15.reuse ;  /* 0x000000278c037223 */ /* 0x180fe2000001080f */
[----:B------:R-:W-:Y:S01]  /*c880*/  F2FP.F16.F32.PACK_AB R140, R29, R24 ;  /* 0x000000181d8c723e */ /* 0x000fe200000000ff */
[----:B------:R-:W-:Y:S01]  /*c890*/  FFMA.FTZ R15, R86, R39, -R15 ;  /* 0x00000027560f7223 */ /* 0x000fe2000001080f */
[----:B------:R-:W-:-:S03]  /*c8a0*/  F2FP.F16.F32.PACK_AB R143, R38, R143 ;  /* 0x0000008f268f723e */ /* 0x000fc600000000ff */
[----:B------:R-:W2:Y:S01]  /*c8b0*/  MUFU.EX2 R139, R139 ;  /* 0x0000008b008b7308 */ /* 0x000ea20000000800 */
[----:B0-----:R-:W-:-:S07]  /*c8c0*/  FADD.FTZ R55, R137, R64 ;  /* 0x0000004089377221 */ /* 0x001fce0000010000 */
[----:B------:R-:W0:Y:S01]  /*c8d0*/  MUFU.EX2 R46, R46 ;  /* 0x0000002e002e7308 */ /* 0x000e220000000800 */
[C---:B-1----:R-:W-:Y:S01]  /*c8e0*/  FADD.FTZ R64, R42.reuse, R55 ;  /* 0x000000372a407221 */ /* 0x042fe20000010000 */
[----:B------:R-:W-:-:S06]  /*c8f0*/  F2FP.F16.F32.PACK_AB R137, R42, R137 ;  /* 0x000000892a89723e */ /* 0x000fcc00000000ff */
[----:B------:R-:W1:Y:S01]  /*c900*/  MUFU.EX2 R133, R133 ;  /* 0x0000008500857308 */ /* 0x000e620000000800 */
[----:B--2---:R-:W-:Y:S01]  /*c910*/  FADD.FTZ R55, R139, R64 ;  /* 0x000000408b377221 */ /* 0x004fe20000010000 */
[----:B------:R-:W-:-:S06]  /*c920*/  FADD.FTZ R64, R40, R57 ;  /* 0x0000003928407221 */ /* 0x000fcc0000010000 */
[----:B------:R-:W2:Y:S01]  /*c930*/  MUFU.EX2 R50, R50 ;  /* 0x0000003200327308 */ /* 0x000ea20000000800 */
[C---:B0-----:R-:W-:Y:S01]  /*c940*/  FADD.FTZ R4, R46.reuse, R55 ;  /* 0x000000372e047221 */ /* 0x041fe20000010000 */
[----:B------:R-:W-:Y:S01]  /*c950*/  FADD.FTZ R55, R43, R64 ;  /* 0x000000402b377221 */ /* 0x000fe20000010000 */
[----:B------:R-:W-:-:S03]  /*c960*/  F2FP.F16.F32.PACK_AB R139, R46, R139 ;  /* 0x0000008b2e8b723e */ /* 0x000fc600000000ff */
        /* <DEDUP_REMOVED lines=58> */
[C---:B0-----:R-:W-:Y:S01]  /*cd10*/  FADD.FTZ R3, R15.reuse, R0 ;  /* 0x000000000f037221 */ /* 0x041fe20000010000 */
[----:B------:R-:W-:Y:S01]  /*cd20*/  F2FP.F16.F32.PACK_AB R123, R15, R82 ;  /* 0x000000520f7b723e */ /* 0x000fe200000000ff */
[----:B------:R-:W-:Y:S02]  /*cd30*/  VIADD R0, R88, 0xfffffffe ;  /* 0xfffffffe58007836 */ /* 0x000fe40000000000 */
[C---:B-1----:R-:W-:Y:S01]  /*cd40*/  FADD.FTZ R4, R56.reuse, R21 ;  /* 0x0000001538047221 */ /* 0x042fe20000010000 */
        /* <DEDUP_REMOVED lines=13> */
.L_x_13603:
[----:B------:R-:W-:-:S13]  /*ce20*/  ISETP.NE.AND P4, PT, R9, 0x1, PT ;  /* 0x000000010900780c */ /* 0x000fda0003f85270 */
[----:B------:R-:W0:Y:S02]  /*ce30*/  @P4 LDC.64 R20, c[0x0][0x9e8] ;  /* 0x00027a00ff144b82 */ /* 0x000e240000000a00 */
[----:B0-----:R-:W-:-:S05]  /*ce40*/  @P4 IMAD.HI.U32 R20, R12, R20, RZ ;  /* 0x000000140c144227 */ /* 0x001fca00078e00ff */
[----:B------:R-:W-:-:S07]  /*ce50*/  @P4 SHF.R.U32.HI R12, RZ, R21, R20 ;  /* 0x00000015ff0c4219 */ /* 0x000fce0000011614 */
.L_x_13604:
[----:B------:R-:W-:Y:S05]  /*ce60*/  BSYNC B0 ;  /* 0x0000000000007941 */ /* 0x000fea0003800000 */
.L_x_13602:
[----:B------:R-:W-:-:S05]  /*ce70*/  IMAD R9, R12, R9, R9 ;  /* 0x000000090c097224 */ /* 0x000fca00078e0209 */
[----:B------:R-:W-:-:S07]  /*ce80*/  VIMNMX R8, R8, R9, PT ;  /* 0x0000000908087248 */ /* 0x000fce0003fe0100 */
.L_x_13601:
        /* <DEDUP_REMOVED lines=28> */
[----:B------:R-:W-:-:S13]  /*d050*/  ISETP.GE.AND P4, PT, R0, R21, PT ;  /* 0x000000150000720c */ /* 0x000fda0003f86270 */
[----:B------:R-:W-:Y:S05]  /*d060*/  @!P4 BRA `(.L_x_13605) ;  /* 0x0000003400e8c947 */ /* 0x000fea0003800000 */
[----:B------:R-:W-:-:S07]  /*d070*/  IMAD.MOV.U32 R119, RZ, RZ, RZ ;  /* 0x000000ffff777224 */ /* 0x000fce00078e00ff */
.L_x_13623:
[----:B------:R-:W2:Y:S01]  /*d080*/  LDL R8, [R1+0x24] ;  /* 0x0000240001087983 */ /* 0x000ea20000100800 */
        /* <DEDUP_REMOVED lines=10> */
.L_x_13607:
[----:B------:R-:W-:Y:S01]  /*d130*/  IMAD R9, R15, 0x8, R2 ;  /* 0x000000080f097824 */ /* 0x000fe200078e0202 */
[----:B------:R-:W-:-:S04]  /*d140*/  SHF.L.U32 R8, R20, 0x1f, RZ ;  /* 0x0000001f14087819 */ /* 0x000fc800000006ff */
[----:B------:R0:W1:Y:S01]  /*d150*/  SYNCS.PHASECHK.TRANS64.TRYWAIT P5, [R9+URZ+0x16830], R8 ;  /* 0x01683008090075a7 */ /* 0x00006200080a017f */
[----:B------:R-:W-:Y:S05]  /*d160*/  @!P0 BRA `(.L_x_13608) ;  /* 0x0000000000048947 */ /* 0x000fea0003800000 */
[----:B------:R-:W-:Y:S01]  /*d170*/  BPT.TRAP 0x1 ;  /* 0x000000040000795c */ /* 0x000fe20000300000 */
.L_x_13608:
[----:B------:R-:W-:Y:S04]  /*d180*/  BSSY B0, `(.L_x_13606) ;  /* 0x0000004000007945 */ /* 0x000fe80003800000 */
[----:B-1----:R-:W-:Y:S05]  /*d190*/  @P5 BRA `(.L_x_13609) ;  /* 0x0000000000085947 */ /* 0x002fea0003800000 */
[----:B------:R-:W1:Y:S02]  /*d1a0*/  SYNCS.PHASECHK.TRANS64.TRYWAIT P5, [R9+URZ+0x16830], R8 ;  /* 0x01683008090075a7 */ /* 0x000e6400080a017f */
[----:B-1----:R-:W-:Y:S05]  /*d1b0*/  @!P5 BRA `(.L_x_13610) ;  /* 0x0000014c0058d947 */ /* 0x002fea0003800000 */
.L_x_13609:
[----:B------:R-:W-:Y:S05]  /*d1c0*/  BSYNC B0 ;  /* 0x0000000000007941 */ /* 0x000fea0003800000 */
.L_x_13606:
[----:B01----:R-:W2:Y:S01]  /*d1d0*/  LDL R9, [R1+0x20] ;  /* 0x0000200001097983 */ /* 0x003ea20000100800 */
[----:B------:R-:W-:Y:S01]  /*d1e0*/  IMAD.MOV.U32 R13, RZ, RZ, 0x40000040 ;  /* 0x40000040ff0d7424 */ /* 0x000fe200078e00ff */
[----:B------:R-:W-:Y:S05]  /*d1f0*/  WARPSYNC.ALL ;  /* 0x0000000000007948 */ /* 0x000fea0003800000 */
[----:B------:R-:W-:Y:S01]  /*d200*/  R2UR UR19, R13 ;  /* 0x000000000d1372ca */ /* 0x000fe200000e0000 */
[----:B------:R-:W0:Y:S01]  /*d210*/  S2R R8, SR_TID.X ;  /* 0x0000000000087919 */ /* 0x000e220000002100 */
[----:B------:R-:W-:Y:S01]  /*d220*/  IMAD.MOV.U32 R25, RZ, RZ, 0x40000040 ;  /* 0x40000040ff197424 */ /* 0x000fe200078e00ff */
[----:B------:R-:W-:-:S02]  /*d230*/  R2UR UR12, R6 ;  /* 0x00000000060c72ca */ /* 0x000fc400000e0000 */
[----:B------:R-:W-:Y:S02]  /*d240*/  R2UR UR13, R7 ;  /* 0x00000000070d72ca */ /* 0x000fe400000e0000 */
[C---:B------:R-:W-:Y:S02]  /*d250*/  R2UR UR15, R25.reuse ;  /* 0x00000000190f72ca */ /* 0x040fe400000e0000 */
[----:B0-----:R-:W-:Y:S02]  /*d260*/  SHF.R.U32.HI R8, RZ, 0x7, R8 ;  /* 0x00000007ff087819 */ /* 0x001fe40000011608 */
[----:B------:R-:W-:Y:S01]  /*d270*/  R2UR UR27, R25 ;  /* 0x00000000191b72ca */ /* 0x000fe200000e0000 */
[----:B--2---:R-:W-:-:S04]  /*d280*/  IMAD R24, R15, 0x400, R9 ;  /* 0x000004000f187824 */ /* 0x004fc800078e0209 */
[----:B------:R-:W-:-:S05]  /*d290*/  VIADD R12, R24, 0x2 ;  /* 0x00000002180c7836 */ /* 0x000fca0000000000 */
[----:B------:R-:W-:Y:S02]  /*d2a0*/  R2UR UR18, R12 ;  /* 0x000000000c1272ca */ /* 0x000fe400000e0000 */
[----:B------:R-:W2:Y:S01]  /*d2b0*/  LDL.64 R12, [R1] ;  /* 0x00000000010c7983 */ /* 0x000ea20000100a00 */
[----:B------:R-:W-:-:S05]  /*d2c0*/  IADD3 R9, R8, 0x8, RZ ;  /* 0x0000000808097810 */ /* 0x000fca0007ffe0ff */
[----:B------:R0:W-:Y:S01]  /*d2d0*/  BAR.SYNC.DEFER_BLOCKING R9, 0x100 ;  /* 0x000400090000751d */ /* 0x0001e20000010000 */
[C---:B------:R-:W-:Y:S01]  /*d2e0*/  R2UR UR14, R24.reuse ;  /* 0x00000000180e72ca */ /* 0x040fe200000e0000 */
[C---:B------:R-:W-:Y:S02]  /*d2f0*/  VIADD R8, R24.reuse, 0x4 ;  /* 0x0000000418087836 */ /* 0x040fe40000000000 */
[----:B------:R-:W-:-:S05]  /*d300*/  VIADD R24, R24, 0x6 ;  /* 0x0000000618187836 */ /* 0x000fca0000000000 */
[----:B------:R-:W-:Y:S02]  /*d310*/  R2UR UR26, R24 ;  /* 0x00000000181a72ca */ /* 0x000fe400000e0000 */
[----:B------:R-:W-:-:S06]  /*d320*/  WARPGROUP.ARRIVE ;  /* 0x00000000000079c5 */ /* 0x000fcc0000000000 */
[----:B------:R-:W-:Y:S01]  /*d330*/  HGMMA.64x128x16.F32 R24, gdesc[UR12], RZ, !UPT, gsb0 ;  /* 0x01e000000c1879f0 */ /* 0x000fe2000c0008ff */
[----:B0-----:R-:W-:Y:S01]  /*d340*/  IMAD.MOV.U32 R9, RZ, RZ, 0x40000040 ;  /* 0x40000040ff097424 */ /* 0x001fe200078e00ff */
[----:B------:R-:W-:Y:S02]  /*d350*/  R2UR UR22, R8 ;  /* 0x00000000081672ca */ /* 0x000fe400000e0000 */
[----:B------:R-:W-:Y:S02]  /*d360*/  R2UR UR20, R156 ;  /* 0x000000009c1472ca */ /* 0x000fe400000e0000 */
[----:B------:R-:W-:Y:S02]  /*d370*/  R2UR UR23, R9 ;  /* 0x00000000091772ca */ /* 0x000fe400000e0000 */
[----:B------:R-:W-:Y:S01]  /*d380*/  R2UR UR21, R157 ;  /* 0x000000009d1572ca */ /* 0x000fe200000e0000 */
[----:B------:R-:W-:Y:S02]  /*d390*/  WARPGROUP.DEPBAR.LE gsb0, 0x0 ;  /* 0x00008000000079c5 */ /* 0x000fe40000010000 */
[----:B------:R-:W-:Y:S01]  /*d3a0*/  WARPGROUP.ARRIVE ;  /* 0x00000000000079c5 */ /* 0x000fe20000000000 */
[----:B--2---:R-:W-:-:S02]  /*d3b0*/  R2UR UR16, R12 ;  /* 0x000000000c1072ca */ /* 0x004fc400000e0000 */
[----:B------:R-:W-:-:S13]  /*d3c0*/  R2UR UR17, R13 ;  /* 0x000000000d1172ca */ /* 0x000fda00000e0000 */
[----:B------:R-:W-:Y:S01]  /*d3d0*/  HGMMA.64x128x16.F32 R24, gdesc[UR16], R24, gsb0 ;  /* 0x01e00000101879f0 */ /* 0x000fe20008000818 */
        /* <DEDUP_REMOVED lines=9> */
[----:B------:R-:W-:Y:S05]  /*d470*/  @P4 BRA `(.L_x_13611) ;  /* 0x0000000000284947 */ /* 0x000fea0003800000 */
[----:B------:R-:W-:Y:S05]  /*d480*/  @!P0 BRA `(.L_x_13612) ;  /* 0x0000000000048947 */ /* 0x000fea0003800000 */
[----:B------:R-:W-:Y:S01]  /*d490*/  BPT.TRAP 0x1 ;  /* 0x000000040000795c */ /* 0x000fe20000300000 */
.L_x_13612:
[----:B------:R-:W-:Y:S01]  /*d4a0*/  SHF.L.U32 R8, R154, 0x1f, RZ ;  /* 0x0000001f9a087819 */ /* 0x000fe200000006ff */
[----:B------:R-:W-:-:S04]  /*d4b0*/  IMAD R9, R16, 0x8, R2 ;  /* 0x0000000810097824 */ /* 0x000fc800078e0202 */
[----:B------:R0:W1:Y:S01]  /*d4c0*/  SYNCS.PHASECHK.TRANS64.TRYWAIT P4, [R9+URZ+0x16850], R8 ;  /* 0x01685008090075a7 */ /* 0x000062000808017f */
[----:B------:R-:W-:Y:S05]  /*d4d0*/  @!P0 BRA `(.L_x_13613) ;  /* 0x0000000000048947 */ /* 0x000fea0003800000 */
[----:B------:R-:W-:Y:S01]  /*d4e0*/  BPT.TRAP 0x1 ;  /* 0x000000040000795c */ /* 0x000fe20000300000 */
.L_x_13613:
[----:B-1----:R-:W-:Y:S05]  /*d4f0*/  @P4 BRA `(.L_x_13611) ;  /* 0x0000000000084947 */ /* 0x002fea0003800000 */
[----:B------:R-:W1:Y:S02]  /*d500*/  SYNCS.PHASECHK.TRANS64.TRYWAIT P4, [R9+URZ+0x16850], R8 ;  /* 0x01685008090075a7 */ /* 0x000e64000808017f */
[----:B-1----:R-:W-:Y:S05]  /*d510*/  @!P4 BRA `(.L_x_13614) ;  /* 0x000001480094c947 */ /* 0x002fea0003800000 */
.L_x_13611:
[----:B01----:R-:W-:Y:S01]  /*d520*/  VIADD R8, R2, 0x400 ;  /* 0x0000040002087836 */ /* 0x003fe20000000000 */
[----:B------:R-:W2:Y:S01]  /*d530*/  LDL R154, [R1+0x8] ;  /* 0x00000800019a7983 */ /* 0x000ea20000100800 */
[----:B------:R-:W-:Y:S01]  /*d540*/  IMAD.MOV.U32 R9, RZ, RZ, 0x40000040 ;  /* 0x40000040ff097424 */ /* 0x000fe200078e00ff */
[----:B------:R-:W-:Y:S05]  /*d550*/  WARPSYNC.ALL ;  /* 0x0000000000007948 */ /* 0x000fea0003800000 */
[----:B------:R-:W-:Y:S01]  /*d560*/  SHF.R.U32.HI R8, RZ, 0x4, R8 ;  /* 0x00000004ff087819 */ /* 0x000fe20000011608 */
[----:B------:R-:W-:Y:S01]  /*d570*/  WARPGROUP.ARRIVE ;  /* 0x00000000000079c5 */ /* 0x000fe20000000000 */
[----:B------:R-:W-:-:S02]  /*d580*/  R2UR UR15, R9 ;  /* 0x00000000090f72ca */ /* 0x000fc400000e0000 */
[----:B------:R-:W-:-:S05]  /*d590*/  LOP3.LUT R8, R8, 0x3fff, RZ, 0xc0, !PT ;  /* 0x00003fff08087812 */ /* 0x000fca00078ec0ff */
[----:B------:R-:W-:-:S05]  /*d5a0*/  IMAD R8, R16, 0x400, R8 ;  /* 0x0000040010087824 */ /* 0x000fca00078e0208 */
[----:B------:R-:W-:-:S13]  /*d5b0*/  R2UR UR14, R8 ;  /* 0x00000000080e72ca */ /* 0x000fda00000e0000 */
[----:B------:R-:W-:Y:S01]  /*d5c0*/  HGMMA.64x64x16.F32 R88, R148, gdesc[UR12].tnspB, R88, gsb0 ;  /* 0x40e0000c94587df0 */ /* 0x000fe20008000858 */
[----:B------:R-:W-:Y:S02]  /*d5d0*/  VIADD R12, R8, 0x80 ;  /* 0x00000080080c7836 */ /* 0x000fe40000000000 */
[----:B------:R-:W-:-:S03]  /*d5e0*/  IMAD.MOV.U32 R13, RZ, RZ, 0x40000040 ;  /* 0x40000040ff0d7424 */ /* 0x000fc600078e00ff */
[----:B------:R-:W-:Y:S02]  /*d5f0*/  R2UR UR14, R12 ;  /* 0x000000000c0e72ca */ /* 0x000fe400000e0000 */
[----:B------:R-:W-:Y:S01]  /*d600*/  R2UR UR15, R13 ;  /* 0x000000000d0f72ca */ /* 0x000fe200000e0000 */
[----:B------:R-:W-:Y:S01]  /*d610*/  VIADD R12, R8, 0x100 ;  /* 0x00000100080c7836 */ /* 0x000fe20000000000 */
[----:B------:R-:W-:Y:S01]  /*d620*/  MOV R13, 0x40000040 ;  /* 0x40000040000d7802 */ /* 0x000fe20000000f00 */
[----:B------:R-:W-:Y:S02]  /*d630*/  WARPGROUP.DEPBAR.LE gsb0, 0x0 ;  /* 0x00008000000079c5 */ /* 0x000fe40000010000 */
[----:B------:R-:W-:Y:S01]  /*d640*/  WARPGROUP.ARRIVE ;  /* 0x00000000000079c5 */ /* 0x000fe20000000000 */
[----:B------:R-:W3:Y:S04]  /*d650*/  LDL R149, [R1+0x1c] ;  /* 0x00001c0001957983 */ /* 0x000ee80000100800 */
[----:B------:R-:W3:Y:S03]  /*d660*/  LDL R150, [R1+0x4c] ;  /* 0x00004c0001967983 */ /* 0x000ee60000100800 */
[----:B------:R-:W-:Y:S01]  /*d670*/  HGMMA.64x64x16.F32 R88, R144, gdesc[UR12].tnspB, R88, gsb0 ;  /* 0x40e0000c90587df0 */ /* 0x000fe20008000858 */
[----:B------:R-:W-:-:S02]  /*d680*/  R2UR UR14, R12 ;  /* 0x000000000c0e72ca */ /* 0x000fc400000e0000 */
[----:B------:R-:W-:Y:S01]  /*d690*/  R2UR UR15, R13 ;  /* 0x000000000d0f72ca */ /* 0x000fe200000e0000 */
[----:B------:R-:W-:Y:S01]  /*d6a0*/  VIADD R12, R8, 0x180 ;  /* 0x00000180080c7836 */ /* 0x000fe20000000000 */
[----:B------:R-:W2:Y:S01]  /*d6b0*/  LDL R151, [R1+0xc] ;  /* 0x00000c0001977983 */ /* 0x000ea20000100800 */
[----:B------:R-:W-:Y:S02]  /*d6c0*/  IMAD.MOV.U32 R13, RZ, RZ, 0x40000040 ;  /* 0x40000040ff0d7424 */ /* 0x000fe400078e00ff */
        /* <DEDUP_REMOVED lines=60> */
[----:B------:R-:W1:Y:S01]  /*da90*/  MUFU.TANH R25, R25 ;  /* 0x0000001900197308 */ /* 0x000e620000002400 */
[----:B------:R-:W-:-:S02]  /*daa0*/  WARPGROUP.DEPBAR.LE gsb0, 0x0 ;  /* 0x00008000000079c5 */ /* 0x000fc40000010000 */
[----:B------:R-:W-:-:S05]  /*dab0*/  WARPGROUP.ARRIVE ;  /* 0x00000000000079c5 */ /* 0x000fca0000000000 */
[----:B------:R-:W4:Y:S01]  /*dac0*/  MUFU.TANH R24, R24 ;  /* 0x0000001800187308 */ /* 0x000f220000002400 */
[----:B------:R-:W-:Y:S01]  /*dad0*/  HGMMA.64x64x16.F32 R88, R140, gdesc[UR12].tnspB, R88, gsb0 ;  /* 0x40e0000c8c587df0 */ /* 0x000fe20008000858 */
        /* <DEDUP_REMOVED lines=57> */
[----:B------:R5:W0:Y:S08]  /*de70*/  MUFU.TANH R8, R78 ;  /* 0x0000004e00087308 */ /* 0x000a300000002400 */
[----:B------:R-:W0:Y:S01]  /*de80*/  MUFU.TANH R58, R58 ;  /* 0x0000003a003a7308 */ /* 0x000e220000002400 */
[----:B-----5:R-:W-:Y:S01]  /*de90*/  FMUL.FTZ R78, R80, UR10 ;  /* 0x0000000a504e7c20 */ /* 0x020fe20008410000 */
[----:B------:R-:W-:Y:S01]  /*dea0*/  FMUL.FTZ R80, R81, UR10 ;  /* 0x0000000a51507c20 */ /* 0x000fe20008410000 */
[----:B------:R-:W-:Y:S01]  /*deb0*/  FMUL.FTZ R81, R83, UR10 ;  /* 0x0000000a53517c20 */ /* 0x000fe20008410000 */
[----:B------:R-:W-:-:S04]  /*dec0*/  FMUL.FTZ R83, R87, UR10 ;  /* 0x0000000a57537c20 */ /* 0x000fc80008410000 */
        /* <DEDUP_REMOVED lines=11> */
[----:B------:R-:W-:Y:S02]  /*df80*/  R2UR UR14, R12 ;  /* 0x000000000c0e72ca */ /* 0x000fe400000e0000 */
[----:B------:R-:W-:Y:S01]  /*df90*/  R2UR UR15, R13 ;  /* 0x000000000d0f72ca */ /* 0x000fe200000e0000 */
[----:B------:R-:W5:Y:S03]  /*dfa0*/  @P2 LDC R12, c[0x0][0x450] ;  /* 0x00011400ff0c2b82 */ /* 0x000f660000000800 */
[----:B------:R-:W0:Y:S05]  /*dfb0*/  MUFU.TANH R67, R67 ;  /* 0x0000004300437308 */ /* 0x000e2a0000002400 */
[----:B------:R-:W1:Y:S03]  /*dfc0*/  @P2 LDC R13, c[0x0][0x44c] ;  /* 0x00011300ff0d2b82 */ /* 0x000e660000000800 */
        /* <DEDUP_REMOVED lines=12> */
[----:B------:R-:W-:Y:S07]  /*e090*/  HGMMA.64x64x16.F32 R88, R120, gdesc[UR12].tnspB, R88, gsb0 ;  /* 0x40e0000c78587df0 */ /* 0x000fee0008000858 */
        /* <DEDUP_REMOVED lines=8> */
[----:B---3--:R-:W-:Y:S02]  /*e120*/  IMAD.IADD R121, R150, 0x1, R149 ;  /* 0x0000000196797824 */ /* 0x008fe400078e0295 */
[----:B------:R-:W-:Y:S01]  /*e130*/  FMUL.FTZ R120, R84, UR10 ;  /* 0x0000000a54787c20 */ /* 0x000fe20008410000 */
[----:B------:R-:W3:Y:S01]  /*e140*/  S2R R149, SR_TID.X ;  /* 0x0000000000957919 */ /* 0x000ee20000002100 */
[----:B------:R-:W-:Y:S02]  /*e150*/  IMAD.SHL.U32 R84, R0, 0x80, RZ ;  /* 0x0000008000547824 */ /* 0x000fe400078e00ff */
[----:B-1----:R-:W-:Y:S02]  /*e160*/  @P2 IMAD.HI.U32 R13, R121, R13, RZ ;  /* 0x0000000d790d2227 */ /* 0x002fe400078e00ff */
[----:B------:R-:W1:Y:S01]  /*e170*/  MUFU.TANH R120, R120 ;  /* 0x0000007800787308 */ /* 0x000e620000002400 */
[----:B------:R-:W-:Y:S02]  /*e180*/  IADD3 R122, -R155, 0x1, -R84 ;  /* 0x000000019b7a7810 */ /* 0x000fe40007ffe954 */
[----:B-----5:R-:W-:Y:S01]  /*e190*/  @P2 SHF.R.U32.HI R121, RZ, R12, R13 ;  /* 0x0000000cff792219 */ /* 0x020fe2000001160d */
[----:B------:R-:W-:Y:S01]  /*e1a0*/  @!P1 IMAD R13, R15, 0x8, R2 ;  /* 0x000000080f0d9824 */ /* 0x000fe200078e0202 */
[----:B--2---:R-:W-:-:S03]  /*e1b0*/  IADD3 R122, -R154, R122, R151 ;  /* 0x0000007a9a7a7210 */ /* 0x004fc60007ffe197 */
[----:B------:R-:W2:Y:S01]  /*e1c0*/  SHFL.IDX PT, R124, R121, RZ, 0x1c1f ;  /* 0x001c1fff797c7589 */ /* 0x000ea200000e0000 */
[----:B------:R-:W-:Y:S01]  /*e1d0*/  @!P1 IADD3 R13, R13, 0x16840, RZ ;  /* 0x000168400d0d9810 */ /* 0x000fe20007ffe0ff */
[C---:B------:R-:W-:Y:S02]  /*e1e0*/  VIADD R123, R122.reuse, UR8 ;  /* 0x000000087a7b7c36 */ /* 0x040fe40008000000 */
[----:B------:R-:W-:Y:S01]  /*e1f0*/  VIADD R122, R122, UR11 ;  /* 0x0000000b7a7a7c36 */ /* 0x000fe20008000000 */
[----:B------:R-:W-:Y:S02]  /*e200*/  @!P1 PRMT R13, RZ, 0x654, R13 ;  /* 0x00000654ff0d9816 */ /* 0x000fe4000000000d */
[----:B---3--:R-:W-:Y:S02]  /*e210*/  SHF.R.U32.HI R150, RZ, 0x7, R149 ;  /* 0x00000007ff967819 */ /* 0x008fe40000011695 */
[----:B------:R-:W-:-:S03]  /*e220*/  ISETP.GE.U32.AND P4, PT, R149, 0x180, PT ;  /* 0x000001809500780c */ /* 0x000fc60003f86070 */
[----:B------:R-:W-:Y:S02]  /*e230*/  VIADD R12, R150, 0x9 ;  /* 0x00000009960c7836 */ /* 0x000fe40000000000 */
[--C-:B--2---:R-:W-:Y:S02]  /*e240*/  IMAD.IADD R87, R123, 0x1, R124.reuse ;  /* 0x000000017b577824 */ /* 0x104fe400078e027c */
[----:B------:R-:W-:Y:S01]  /*e250*/  IMAD.IADD R86, R122, 0x1, R124 ;  /* 0x000000017a567824 */ /* 0x000fe200078e027c */
[----:B------:R-:W-:-:S05]  /*e260*/  SEL R12, R12, 0x9, !P4 ;  /* 0x000000090c0c7807 */ /* 0x000fca0006000000 */
[----:B------:R2:W-:Y:S06]  /*e270*/  BAR.ARV R12, 0x100 ;  /* 0x0004000c0000751d */ /* 0x0005ec0000002000 */
[----:B------:R2:W-:Y:S01]  /*e280*/  @!P1 SYNCS.ARRIVE.TRANS64.RED.A1T0 RZ, [R13+URZ], RZ ;  /* 0x000000ff0dff99a7 */ /* 0x0005e2000810043f */
[----:B01--4-:R-:W-:Y:S05]  /*e290*/  @!P3 BRA `(.L_x_13615) ;  /* 0x000000000058b947 */ /* 0x013fea0003800000 */
[----:B------:R-:W-:Y:S01]  /*e2a0*/  IADD3 R124, -R154, R151, R124 ;  /* 0x000000979a7c7210 */ /* 0x000fe20007ffe17c */
[----:B------:R-:W-:Y:S03]  /*e2b0*/  BSSY B0, `(.L_x_13616) ;  /* 0x0000010000007945 */ /* 0x000fe60003800000 */
[----:B------:R-:W-:-:S13]  /*e2c0*/  ISETP.GT.AND P4, PT, R124, -0x1, PT ;  /* 0xffffffff7c00780c */ /* 0x000fda0003f84270 */
[----:B------:R-:W-:Y:S05]  /*e2d0*/  @P4 BRA `(.L_x_13617) ;  /* 0x0000000000204947 */ /* 0x000fea0003800000 */
[----:B------:R-:W-:Y:S01]  /*e2e0*/  IMAD.U32 R125, RZ, RZ, UR4 ;  /* 0x00000004ff7d7e24 */ /* 0x000fe2000f8e00ff */
[----:B------:R-:W-:-:S04]  /*e2f0*/  LOP3.LUT R124, RZ, R124, RZ, 0x33, !PT ;  /* 0x0000007cff7c7212 */ /* 0x000fc800078e33ff */
[----:B------:R-:W-:-:S13]  /*e300*/  ISETP.NE.AND P4, PT, R125, 0x1, PT ;  /* 0x000000017d00780c */ /* 0x000fda0003f85270 */
[----:B--2---:R-:W0:Y:S02]  /*e310*/  @P4 LDC.64 R12, c[0x0][0x9e8] ;  /* 0x00027a00ff0c4b82 */ /* 0x004e240000000a00 */
[----:B0-----:R-:W-:-:S05]  /*e320*/  @P4 IMAD.HI.U32 R12, R124, R12, RZ ;  /* 0x0000000c7c0c4227 */ /* 0x001fca00078e00ff */
[----:B------:R-:W-:-:S04]  /*e330*/  @P4 SHF.R.U32.HI R124, RZ, R13, R12 ;  /* 0x0000000dff7c4219 */ /* 0x000fc8000001160c */
[----:B------:R-:W-:Y:S01]  /*e340*/  LOP3.LUT R124, RZ, R124, RZ, 0x33, !PT ;  /* 0x0000007cff7c7212 */ /* 0x000fe200078e33ff */
[----:B------:R-:W-:Y:S06]  /*e350*/  BRA `(.L_x_13618) ;  /* 0x0000000000147947 */ /* 0x000fec0003800000 */
.L_x_13617:
[----:B------:R-:W-:-:S05]  /*e360*/  IMAD.U32 R125, RZ, RZ, UR4 ;  /* 0x00000004ff7d7e24 */ /* 0x000fca000f8e00ff */
[----:B------:R-:W-:-:S13]  /*e370*/  ISETP.NE.AND P4, PT, R125, 0x1, PT ;  /* 0x000000017d00780c */ /* 0x000fda0003f85270 */
[----:B--2---:R-:W0:Y:S02]  /*e380*/  @P4 LDC.64 R12, c[0x0][0x9e8] ;  /* 0x00027a00ff0c4b82 */ /* 0x004e240000000a00 */
[----:B0-----:R-:W-:-:S05]  /*e390*/  @P4 IMAD.HI.U32 R12, R124, R12, RZ ;  /* 0x0000000c7c0c4227 */ /* 0x001fca00078e00ff */
[----:B------:R-:W-:-:S07]  /*e3a0*/  @P4 SHF.R.U32.HI R124, RZ, R13, R12 ;  /* 0x0000000dff7c4219 */ /* 0x000fce000001160c */
.L_x_13618:
[----:B------:R-:W-:Y:S05]  /*e3b0*/  BSYNC B0 ;  /* 0x0000000000007941 */ /* 0x000fea0003800000 */
.L_x_13616:
[----:B------:R-:W-:-:S04]  /*e3c0*/  IMAD R124, R124, R125, -R84 ;  /* 0x0000007d7c7c7224 */ /* 0x000fc800078e0a54 */
[----:B------:R-:W-:-:S05]  /*e3d0*/  IMAD.IADD R124, R124, 0x1, -R155 ;  /* 0x000000017c7c7824 */ /* 0x000fca00078e0a9b */
[----:B------:R-:W-:Y:S02]  /*e3e0*/  VIMNMX R86, R86, R124, !PT ;  /* 0x0000007c56567248 */ /* 0x000fe40007fe0100 */
[----:B------:R-:W-:-:S07]  /*e3f0*/  VIADDMNMX R87, R124, R125, R87, PT ;  /* 0x0000007d7c577246 */ /* 0x000fce0003800157 */
.L_x_13615:
        /* <DEDUP_REMOVED lines=113> */
.L_x_13621:
[----:B------:R-:W-:-:S05]  /*eb10*/  IMAD.U32 R39, RZ, RZ, UR4 ;  /* 0x00000004ff277e24 */ /* 0x000fca000f8e00ff */
[----:B------:R-:W-:-:S13]  /*eb20*/  ISETP.NE.AND P4, PT, R39, 0x1, PT ;  /* 0x000000012700780c */ /* 0x000fda0003f85270 */
[----:B--2---:R-:W0:Y:S02]  /*eb30*/  @P4 LDC.64 R12, c[0x0][0x9e8] ;  /* 0x00027a00ff0c4b82 */ /* 0x004e240000000a00 */
[----:B0-----:R-:W-:-:S05]  /*eb40*/  @P4 IMAD.HI.U32 R12, R121, R12, RZ ;  /* 0x0000000c790c4227 */ /* 0x001fca00078e00ff */
[----:B------:R-:W-:-:S07]  /*eb50*/  @P4 SHF.R.U32.HI R121, RZ, R13, R12 ;  /* 0x0000000dff794219 */ /* 0x000fce000001160c */
.L_x_13622:
[----:B------:R-:W-:Y:S05]  /*eb60*/  BSYNC B0 ;  /* 0x0000000000007941 */ /* 0x000fea0003800000 */
.L_x_13620:
[----:B------:R-:W-:-:S04]  /*eb70*/  IMAD R84, R121, R39, -R84 ;  /* 0x0000002779547224 */ /* 0x000fc800078e0a54 */
[----:B------:R-:W-:-:S05]  /*eb80*/  IMAD.IADD R84, R84, 0x1, -R155 ;  /* 0x0000000154547824 */ /* 0x000fca00078e0a9b */
[----:B------:R-:W-:Y:S02]  /*eb90*/  VIMNMX R122, R122, R84, !PT ;  /* 0x000000547a7a7248 */ /* 0x000fe40007fe0100 */
[----:B------:R-:W-:-:S07]  /*eba0*/  VIADDMNMX R123, R84, R39, R123, PT ;  /* 0x00000027547b7246 */ /* 0x000fce000380017b */
.L_x_13619:
[----:B--2---:R-:W-:Y:S01]  /*ebb0*/  @!P1 LEA R12, R16, R2, 0x3 ;  /* 0x00000002100c9211 */ /* 0x004fe200078e18ff */
[----:B------:R-:W0:Y:S01]  /*ebc0*/  LDC R39, c[0x0][0x988] ;  /* 0x00026200ff277b82 */ /* 0x000e220000000800 */
[----:B------:R-:W-:-:S03]  /*ebd0*/  IMAD.MOV.U32 R154, RZ, RZ, R20 ;  /* 0x000000ffff9a7224 */ /* 0x000fc600078e0014 */
[----:B------:R-:W-:-:S05]  /*ebe0*/  @!P1 VIADD R12, R12, 0x16860 ;  /* 0x000168600c0c9836 */ /* 0x000fca0000000000 */
[----:B------:R-:W-:-:S04]  /*ebf0*/  @!P1 PRMT R12, RZ, 0x654, R12 ;  /* 0x00000654ff0c9816 */ /* 0x000fc8000000000c */
[----:B------:R1:W-:Y:S02]  /*ec00*/  @!P1 SYNCS.ARRIVE.TRANS64.RED.A1T0 RZ, [R12+URZ], RZ ;  /* 0x000000ff0cff99a7 */ /* 0x0003e4000810043f */
        /* <DEDUP_REMOVED lines=33> */
[----:B-1----:R-:W-:-:S05]  /*ee20*/  FMNMX.FTZ R12, R12, R13, !PT ;  /* 0x0000000d0c0c7209 */ /* 0x002fca0007810000 */
[----:B------:R-:W1:Y:S02]  /*ee30*/  SHFL.BFLY PT, R13, R12, 0x1, 0x1f ;  /* 0x0c201f000c0d7f89 */ /* 0x000e6400000e0000 */
[----:B-1----:R-:W-:-:S04]  /*ee40*/  FMNMX.FTZ R12, R12, R13, !PT ;  /* 0x0000000d0c0c7209 */ /* 0x002fc80007810000 */
[----:B------:R-:W-:-:S04]  /*ee50*/  FSETP.NEU.FTZ.AND P4, PT, R12, -INF , PT ;  /* 0xff8000000c00780b */ /* 0x000fc80003f9d000 */
[----:B------:R-:W-:-:S05]  /*ee60*/  FSEL R13, R12, RZ, P4 ;  /* 0x000000ff0c0d7208 */ /* 0x000fca0002000000 */
[----:B------:R-:W-:Y:S01]  /*ee70*/  FADD.FTZ R13, -R13, R14 ;  /* 0x0000000e0d0d7221 */ /* 0x000fe20000010100 */
[----:B0-----:R-:W-:-:S03]  /*ee80*/  FMUL.FTZ R14, R12, R39 ;  /* 0x000000270c0e7220 */ /* 0x001fc60000410000 */
[-C--:B------:R-:W-:Y:S02]  /*ee90*/  FMUL.FTZ R13, R13, R39.reuse ;  /* 0x000000270d0d7220 */ /* 0x080fe40000410000 */
[----:B------:R-:W-:Y:S02]  /*eea0*/  FSEL R14, R14, RZ, P4 ;  /* 0x000000ff0e0e7208 */ /* 0x000fe40002000000 */
[----:B------:R-:W-:Y:S02]  /*eeb0*/  ISETP.GT.AND P4, PT, R122, 0x1, P5 ;  /* 0x000000017a00780c */ /* 0x000fe40002f84270 */
[----:B------:R-:W0:Y:S01]  /*eec0*/  MUFU.EX2 R13, R13 ;  /* 0x0000000d000d7308 */ /* 0x000e220000000800 */
        /* <DEDUP_REMOVED lines=8> */
[-CC-:B------:R-:W-:Y:S01]  /*ef50*/  FFMA.FTZ R33, R33, R39.reuse, -R14.reuse ;  /* 0x0000002721217223 */ /* 0x180fe2000001080e */
        /* <DEDUP_REMOVED lines=35> */
[----:B------:R-:W-:Y:S01]  /*f190*/  FFMA.FTZ R14, R85, R39, -R14 ;  /* 0x00000027550e7223 */ /* 0x000fe2000001080e */
[----:B------:R-:W-:Y:S01]  /*f1a0*/  FSEL R34, R34, -INF , !P4 ;  /* 0xff80000022227808 */ /* 0x000fe20006000000 */
[----:B------:R-:W1:Y:S01]  /*f1b0*/  MUFU.EX2 R148, R9 ;  /* 0x0000000900947308 */ /* 0x000e620000000800 */
[----:B------:R-:W-:Y:S01]  /*f1c0*/  ISETP.GT.AND P4, PT, R122, 0x18, P5 ;  /* 0x000000187a00780c */ /* 0x000fe20002f84270 */
[-C--:B0-----:R-:W-:Y:S01]  /*f1d0*/  FMUL.FTZ R88, R88, R13.reuse ;  /* 0x0000000d58587220 */ /* 0x081fe20000410000 */
[-C--:B------:R-:W-:Y:S01]  /*f1e0*/  FMUL.FTZ R89, R89, R13.reuse ;  /* 0x0000000d59597220 */ /* 0x080fe20000410000 */
[-C--:B------:R-:W-:Y:S01]  /*f1f0*/  FMUL.FTZ R92, R92, R13.reuse ;  /* 0x0000000d5c5c7220 */ /* 0x080fe20000410000 */
[----:B------:R-:W-:Y:S01]  /*f200*/  ISETP.LT.OR P4, PT, R123, 0x19, P4 ;  /* 0x000000197b00780c */ /* 0x000fe20002781670 */
[-C--:B------:R-:W-:Y:S01]  /*f210*/  FMUL.FTZ R93, R93, R13.reuse ;  /* 0x0000000d5d5d7220 */ /* 0x080fe20000410000 */
[-C--:B------:R-:W-:Y:S01]  /*f220*/  FMUL.FTZ R96, R96, R13.reuse ;  /* 0x0000000d60607220 */ /* 0x080fe20000410000 */
[----:B------:R-:W0:Y:S01]  /*f230*/  MUFU.EX2 R25, R25 ;  /* 0x0000001900197308 */ /* 0x000e220000000800 */
[----:B------:R-:W-:Y:S01]  /*f240*/  FSEL R36, R36, -INF , !P4 ;  /* 0xff80000024247808 */ /* 0x000fe20006000000 */
[-C--:B------:R-:W-:Y:S01]  /*f250*/  FMUL.FTZ R97, R97, R13.reuse ;  /* 0x0000000d61617220 */ /* 0x080fe20000410000 */
[----:B------:R-:W-:Y:S01]  /*f260*/  ISETP.GT.AND P4, PT, R122, 0x19, P5 ;  /* 0x000000197a00780c */ /* 0x000fe20002f84270 */
[-C--:B------:R-:W-:Y:S01]  /*f270*/  FMUL.FTZ R100, R100, R13.reuse ;  /* 0x0000000d64647220 */ /* 0x080fe20000410000 */
[-C--:B------:R-:W-:Y:S01]  /*f280*/  FMUL.FTZ R101, R101, R13.reuse ;  /* 0x0000000d65657220 */ /* 0x080fe20000410000 */
[-C--:B------:R-:W-:Y:S01]  /*f290*/  FMUL.FTZ R104, R104, R13.reuse ;  /* 0x0000000d68687220 */ /* 0x080fe20000410000 */
[----:B------:R-:W-:Y:S01]  /*f2a0*/  ISETP.LT.OR P4, PT, R123, 0x1a, P4 ;  /* 0x0000001a7b00780c */ /* 0x000fe20002781670 */
[----:B------:R-:W2:Y:S01]  /*f2b0*/  MUFU.EX2 R27, R27 ;  /* 0x0000001b001b7308 */ /* 0x000ea20000000800 */
[----:B-1----:R-:W-:Y:S01]  /*f2c0*/  FFMA.FTZ R4, R13, R4, R148 ;  /* 0x000000040d047223 */ /* 0x002fe20000010094 */
[-C--:B------:R-:W-:Y:S01]  /*f2d0*/  FMUL.FTZ R105, R105, R13.reuse ;  /* 0x0000000d69697220 */ /* 0x080fe20000410000 */
[----:B------:R-:W-:Y:S01]  /*f2e0*/  FSEL R38, R38, -INF , !P4 ;  /* 0xff80000026267808 */ /* 0x000fe20006000000 */
[-C--:B------:R-:W-:Y:S01]  /*f2f0*/  FMUL.FTZ R108, R108, R13.reuse ;  /* 0x0000000d6c6c7220 */ /* 0x080fe20000410000 */
[----:B------:R-:W-:Y:S01]  /*f300*/  ISETP.GT.AND P4, PT, R122, 0x20, P5 ;  /* 0x000000207a00780c */ /* 0x000fe20002f84270 */
[-C--:B------:R-:W-:Y:S01]  /*f310*/  FMUL.FTZ R109, R109, R13.reuse ;  /* 0x0000000d6d6d7220 */ /* 0x080fe20000410000 */
[-C--:B------:R-:W-:Y:S01]  /*f320*/  FMUL.FTZ R112, R112, R13.reuse ;  /* 0x0000000d70707220 */ /* 0x080fe20000410000 */
[----:B------:R-:W1:Y:S01]  /*f330*/  MUFU.EX2 R28, R28 ;  /* 0x0000001c001c7308 */ /* 0x000e620000000800 */
[----:B------:R-:W-:Y:S01]  /*f340*/  ISETP.LT.OR P4, PT, R123, 0x21, P4 ;  /* 0x000000217b00780c */ /* 0x000fe20002781670 */
[C---:B0-----:R-:W-:Y:S01]  /*f350*/  FADD.FTZ R4, R25.reuse, R4 ;  /* 0x0000000419047221 */ /* 0x041fe20000010000 */
[----:B------:R-:W-:Y:S01]  /*f360*/  F2FP.F16.F32.PACK_AB R148, R25, R148 ;  /* 0x000000941994723e */ /* 0x000fe200000000ff */
[-C--:B------:R-:W-:Y:S01]  /*f370*/  FMUL.FTZ R113, R113, R13.reuse ;  /* 0x0000000d71717220 */ /* 0x080fe20000410000 */
[----:B------:R-:W-:Y:S01]  /*f380*/  FSEL R40, R40, -INF , !P4 ;  /* 0xff80000028287808 */ /* 0x000fe20006000000 */
[-C--:B------:R-:W-:Y:S01]  /*f390*/  FMUL.FTZ R116, R116, R13.reuse ;  /* 0x0000000d74747220 */ /* 0x080fe20000410000 */
[----:B------:R-:W-:Y:S01]  /*f3a0*/  ISETP.GT.AND P4, PT, R122, 0x21, P5 ;  /* 0x000000217a00780c */ /* 0x000fe20002f84270 */
[----:B------:R-:W0:Y:S01]  /*f3b0*/  MUFU.EX2 R31, R31 ;  /* 0x0000001f001f7308 */ /* 0x000e220000000800 */
[----:B--2---:R-:W-:Y:S01]  /*f3c0*/  FADD.FTZ R4, R27, R4 ;  /* 0x000000041b047221 */ /* 0x004fe20000010000 */
[----:B------:R-:W-:Y:S01]  /*f3d0*/  FMUL.FTZ R117, R117, R13 ;  /* 0x0000000d75757220 */ /* 0x000fe20000410000 */
[----:B------:R-:W-:-:S04]  /*f3e0*/  ISETP.LT.OR P4, PT, R123, 0x22, P4 ;  /* 0x000000227b00780c */ /* 0x000fc80002781670 */
[----:B------:R-:W-:Y:S01]  /*f3f0*/  FSEL R42, R42, -INF , !P4 ;  /* 0xff8000002a2a7808 */ /* 0x000fe20006000000 */
[----:B------:R-:W2:Y:S01]  /*f400*/  MUFU.EX2 R33, R33 ;  /* 0x0000002100217308 */ /* 0x000ea20000000800 */
[----:B------:R-:W-:Y:S01]  /*f410*/  ISETP.GT.AND P4, PT, R122, 0x28, P5 ;  /* 0x000000287a00780c */ /* 0x000fe20002f84270 */
[C---:B-1----:R-:W-:Y:S01]  /*f420*/  FADD.FTZ R4, R28.reuse, R4 ;  /* 0x000000041c047221 */ /* 0x042fe20000010000 */
[----:B------:R-:W-:Y:S02]  /*f430*/  F2FP.F16.F32.PACK_AB R150, R28, R27 ;  /* 0x0000001b1c96723e */ /* 0x000fe400000000ff */
[----:B------:R-:W-:-:S03]  /*f440*/  ISETP.LT.OR P4, PT, R123, 0x29, P4 ;  /* 0x000000297b00780c */ /* 0x000fc60002781670 */
[----:B------:R-:W1:Y:S01]  /*f450*/  MUFU.EX2 R35, R35 ;  /* 0x0000002300237308 */ /* 0x000e620000000800 */
[----:B------:R-:W-:Y:S01]  /*f460*/  FSEL R44, R44, -INF , !P4 ;  /* 0xff8000002c2c7808 */ /* 0x000fe20006000000 */
[----:B0-----:R-:W-:Y:S01]  /*f470*/  FADD.FTZ R4, R31, R4 ;  /* 0x000000041f047221 */ /* 0x001fe20000010000 */
[----:B------:R-:W-:-:S04]  /*f480*/  ISETP.GT.AND P4, PT, R122, 0x29, P5 ;  /* 0x000000297a00780c */ /* 0x000fc80002f84270 */
[----:B------:R-:W-:Y:S01]  /*f490*/  ISETP.LT.OR P4, PT, R123, 0x2a, P4 ;  /* 0x0000002a7b00780c */ /* 0x000fe20002781670 */
[----:B------:R-:W0:Y:S01]  /*f4a0*/  MUFU.EX2 R37, R37 ;  /* 0x0000002500257308 */ /* 0x000e220000000800 */
[C---:B--2---:R-:W-:Y:S01]  /*f4b0*/  FADD.FTZ R4, R33.reuse, R4 ;  /* 0x0000000421047221 */ /* 0x044fe20000010000 */
[----:B------:R-:W-:Y:S02]  /*f4c0*/  F2FP.F16.F32.PACK_AB R144, R33, R31 ;  /* 0x0000001f2190723e */ /* 0x000fe400000000ff */
[----:B------:R-:W-:Y:S02]  /*f4d0*/  FSEL R46, R46, -INF , !P4 ;  /* 0xff8000002e2e7808 */ /* 0x000fe40006000000 */
[----:B------:R-:W-:Y:S02]  /*f4e0*/  ISETP.GT.AND P4, PT, R122, 0x30, P5 ;  /* 0x000000307a00780c */ /* 0x000fe40002f84270 */
[----:B------:R-:W2:Y:S01]  /*f4f0*/  MUFU.EX2 R124, R124 ;  /* 0x0000007c007c7308 */ /* 0x000ea20000000800 */
[----:B-1----:R-:W-:Y:S01]  /*f500*/  FADD.FTZ R4, R35, R4 ;  /* 0x0000000423047221 */ /* 0x002fe20000010000 */
[----:B------:R-:W-:-:S04]  /*f510*/  ISETP.LT.OR P4, PT, R123, 0x31, P4 ;  /* 0x000000317b00780c */ /* 0x000fc80002781670 */
[----:B------:R-:W-:Y:S02]  /*f520*/  FSEL R49, R49, -INF , !P4 ;  /* 0xff80000031317808 */ /* 0x000fe40006000000 */
[----:B------:R-:W-:Y:S01]  /*f530*/  ISETP.GT.AND P4, PT, R122, 0x31, P5 ;  /* 0x000000317a00780c */ /* 0x000fe20002f84270 */
[----:B------:R-:W1:Y:S01]  /*f540*/  MUFU.EX2 R41, R41 ;  /* 0x0000002900297308 */ /* 0x000e620000000800 */
[C---:B0-----:R-:W-:Y:S01]  /*f550*/  FADD.FTZ R25, R37.reuse, R4 ;  /* 0x0000000425197221 */ /* 0x041fe20000010000 */
[----:B------:R-:W-:Y:S02]  /*f560*/  F2FP.F16.F32.PACK_AB R146, R37, R35 ;  /* 0x000000232592723e */ /* 0x000fe400000000ff */
[----:B------:R-:W-:-:S04]  /*f570*/  ISETP.LT.OR P4, PT, R123, 0x32, P4 ;  /* 0x000000327b00780c */ /* 0x000fc80002781670 */
[----:B------:R-:W-:Y:S01]  /*f580*/  FSEL R50, R50, -INF , !P4 ;  /* 0xff80000032327808 */ /* 0x000fe20006000000 */
[----:B------:R-:W0:Y:S01]  /*f590*/  MUFU.EX2 R43, R43 ;  /* 0x0000002b002b7308 */ /* 0x000e220000000800 */
[----:B------:R-:W-:Y:S01]  /*f5a0*/  ISETP.GT.AND P4, PT, R122, 0x38, P5 ;  /* 0x000000387a00780c */ /* 0x000fe20002f84270 */
[----:B--2---:R-:W-:-:S03]  /*f5b0*/  FADD.FTZ R4, R124, R25 ;  /* 0x000000197c047221 */ /* 0x004fc60000010000 */
[----:B------:R-:W-:-:S03]  /*f5c0*/  ISETP.LT.OR P4, PT, R123, 0x39, P4 ;  /* 0x000000397b00780c */ /* 0x000fc60002781670 */
[----:B------:R-:W2:Y:S01]  /*f5d0*/  MUFU.EX2 R45, R45 ;  /* 0x0000002d002d7308 */ /* 0x000ea20000000800 */
[----:B------:R-:W-:Y:S01]  /*f5e0*/  FSEL R52, R52, -INF , !P4 ;  /* 0xff80000034347808 */ /* 0x000fe20006000000 */
[C---:B-1----:R-:W-:Y:S01]  /*f5f0*/  FADD.FTZ R4, R41.reuse, R4 ;  /* 0x0000000429047221 */ /* 0x042fe20000010000 */
[----:B------:R-:W-:Y:S02]  /*f600*/  ISETP.GT.AND P4, PT, R122, 0x39, P5 ;  /* 0x000000397a00780c */ /* 0x000fe40002f84270 */
[----:B------:R-:W-:Y:S02]  /*f610*/  F2FP.F16.F32.PACK_AB R140, R41, R124 ;  /* 0x0000007c298c723e */ /* 0x000fe400000000ff */
[----:B------:R-:W-:Y:S01]  /*f620*/  ISETP.LT.OR P4, PT, R123, 0x3a, P4 ;  /* 0x0000003a7b00780c */ /* 0x000fe20002781670 */
[----:B------:R-:W1:Y:S01]  /*f630*/  MUFU.EX2 R47, R47 ;  /* 0x0000002f002f7308 */ /* 0x000e620000000800 */
[----:B0-----:R-:W-:Y:S02]  /*f640*/  FADD.FTZ R4, R43, R4 ;  /* 0x000000042b047221 */ /* 0x001fe40000010000 */
[----:B------:R-:W-:-:S02]  /*f650*/  FSEL R54, R54, -INF , !P4 ;  /* 0xff80000036367808 */ /* 0x000fc40006000000 */
[----:B------:R-:W-:-:S03]  /*f660*/  ISETP.GT.AND P4, PT, R122, 0x40, P5 ;  /* 0x000000407a00780c */ /* 0x000fc60002f84270 */
[----:B------:R-:W0:Y:S01]  /*f670*/  MUFU.EX2 R48, R48 ;  /* 0x0000003000307308 */ /* 0x000e220000000800 */
[----:B------:R-:W-:Y:S01]  /*f680*/  ISETP.LT.OR P4, PT, R123, 0x41, P4 ;  /* 0x000000417b00780c */ /* 0x000fe20002781670 */
[C---:B--2---:R-:W-:Y:S01]  /*f690*/  FADD.FTZ R4, R45.reuse, R4 ;  /* 0x000000042d047221 */ /* 0x044fe20000010000 */
[----:B------:R-:W-:Y:S02]  /*f6a0*/  F2FP.F16.F32.PACK_AB R142, R45, R43 ;  /* 0x0000002b2d8e723e */ /* 0x000fe400000000ff */
[----:B------:R-:W-:Y:S02]  /*f6b0*/  FSEL R56, R56, -INF , !P4 ;  /* 0xff80000038387808 */ /* 0x000fe40006000000 */
[----:B------:R-:W-:Y:S01]  /*f6c0*/  ISETP.GT.AND P4, PT, R122, 0x41, P5 ;  /* 0x000000417a00780c */ /* 0x000fe20002f84270 */
[----:B------:R-:W-:Y:S01]  /*f6d0*/  MUFU.EX2 R51, R51 ;  /* 0x0000003300337308 */ /* 0x000fe20000000800 */
[----:B-1----:R-:W-:Y:S02]  /*f6e0*/  FADD.FTZ R25, R47, R4 ;  /* 0x000000042f197221 */ /* 0x002fe40000010000 */
[----:B------:R-:W-:-:S04]  /*f6f0*/  ISETP.LT.OR P4, PT, R123, 0x42, P4 ;  /* 0x000000427b00780c */ /* 0x000fc80002781670 */
[----:B------:R-:W-:Y:S01]  /*f700*/  FSEL R58, R58, -INF , !P4 ;  /* 0xff8000003a3a7808 */ /* 0x000fe20006000000 */
[----:B------:R-:W1:Y:S01]  /*f710*/  MUFU.EX2 R53, R53 ;  /* 0x0000003500357308 */ /* 0x000e620000000800 */
[----:B------:R-:W-:Y:S02]  /*f720*/  ISETP.GT.AND P4, PT, R122, 0x48, P5 ;  /* 0x000000487a00780c */ /* 0x000fe40002f84270 */
[----:B0-----:R-:W-:Y:S02]  /*f730*/  F2FP.F16.F32.PACK_AB R136, R48, R47 ;  /* 0x0000002f3088723e */ /* 0x001fe400000000ff */
[----:B------:R-:W-:-:S03]  /*f740*/  ISETP.LT.OR P4, PT, R123, 0x49, P4 ;  /* 0x000000497b00780c */ /* 0x000fc60002781670 */
[----:B------:R-:W-:Y:S01]  /*f750*/  MUFU.EX2 R55, R55 ;  /* 0x0000003700377308 */ /* 0x000fe20000000800 */
[----:B------:R-:W-:Y:S02]  /*f760*/  FSEL R60, R60, -INF , !P4 ;  /* 0xff8000003c3c7808 */ /* 0x000fe40006000000 */
[----:B------:R-:W-:-:S04]  /*f770*/  ISETP.GT.AND P4, PT, R122, 0x49, P5 ;  /* 0x000000497a00780c */ /* 0x000fc80002f84270 */
[----:B------:R-:W-:Y:S01]  /*f780*/  ISETP.LT.OR P4, PT, R123, 0x4a, P4 ;  /* 0x0000004a7b00780c */ /* 0x000fe20002781670 */
[----:B------:R-:W0:Y:S01]  /*f790*/  MUFU.EX2 R57, R57 ;  /* 0x0000003900397308 */ /* 0x000e220000000800 */
[----:B-1----:R-:W-:Y:S02]  /*f7a0*/  F2FP.F16.F32.PACK_AB R138, R53, R51 ;  /* 0x00000033358a723e */ /* 0x002fe400000000ff */
[----:B------:R-:W-:Y:S02]  /*f7b0*/  FSEL R62, R62, -INF , !P4 ;  /* 0xff8000003e3e7808 */ /* 0x000fe40006000000 */
[----:B------:R-:W-:-:S03]  /*f7c0*/  ISETP.GT.AND P4, PT, R122, 0x50, P5 ;  /* 0x000000507a00780c */ /* 0x000fc60002f84270 */
[----:B------:R-:W-:Y:S01]  /*f7d0*/  MUFU.EX2 R59, R59 ;  /* 0x0000003b003b7308 */ /* 0x000fe20000000800 */
[----:B------:R-:W-:-:S04]  /*f7e0*/  ISETP.LT.OR P4, PT, R123, 0x51, P4 ;  /* 0x000000517b00780c */ /* 0x000fc80002781670 */
[----:B------:R-:W-:Y:S02]  /*f7f0*/  FSEL R64, R64, -INF , !P4 ;  /* 0xff80000040407808 */ /* 0x000fe40006000000 */
[----:B------:R-:W-:Y:S01]  /*f800*/  ISETP.GT.AND P4, PT, R122, 0x51, P5 ;  /* 0x000000517a00780c */ /* 0x000fe20002f84270 */
[----:B------:R-:W1:Y:S01]  /*f810*/  MUFU.EX2 R61, R61 ;  /* 0x0000003d003d7308 */ /* 0x000e620000000800 */
[----:B0-----:R-:W-:Y:S02]  /*f820*/  F2FP.F16.F32.PACK_AB R132, R57, R55 ;  /* 0x000000373984723e */ /* 0x001fe400000000ff */
[----:B------:R-:W-:-:S04]  /*f830*/  ISETP.LT.OR P4, PT, R123, 0x52, P4 ;  /* 0x000000527b00780c */ /* 0x000fc80002781670 */
[----:B------:R-:W-:Y:S01]  /*f840*/  FSEL R66, R66, -INF , !P4 ;  /* 0xff80000042427808 */ /* 0x000fe20006000000 */
[----:B------:R-:W-:Y:S01]  /*f850*/  MUFU.EX2 R63, R63 ;  /* 0x0000003f003f7308 */ /* 0x000fe20000000800 */
[----:B------:R-:W-:-:S04]  /*f860*/  ISETP.GT.AND P4, PT, R122, 0x58, P5 ;  /* 0x000000587a00780c */ /* 0x000fc80002f84270 */
[----:B------:R-:W-:-:S03]  /*f870*/  ISETP.LT.OR P4, PT, R123, 0x59, P4 ;  /* 0x000000597b00780c */ /* 0x000fc60002781670 */
[----:B------:R-:W0:Y:S01]  /*f880*/  MUFU.EX2 R65, R65 ;  /* 0x0000004100417308 */ /* 0x000e220000000800 */
[----:B------:R-:W-:Y:S02]  /*f890*/  FSEL R68, R68, -INF , !P4 ;  /* 0xff80000044447808 */ /* 0x000fe40006000000 */
[----:B------:R-:W-:Y:S02]  /*f8a0*/  ISETP.GT.AND P4, PT, R122, 0x59, P5 ;  /* 0x000000597a00780c */ /* 0x000fe40002f84270 */
[----:B-1----:R-:W-:Y:S02]  /*f8b0*/  F2FP.F16.F32.PACK_AB R134, R61, R59 ;  /* 0x0000003b3d86723e */ /* 0x002fe400000000ff */
[----:B------:R-:W-:Y:S01]  /*f8c0*/  ISETP.LT.OR P4, PT, R123, 0x5a, P4 ;  /* 0x0000005a7b00780c */ /* 0x000fe20002781670 */
[----:B------:R-:W-:Y:S03]  /*f8d0*/  MUFU.EX2 R67, R67 ;  /* 0x0000004300437308 */ /* 0x000fe60000000800 */
[----:B------:R-:W-:-:S02]  /*f8e0*/  FSEL R70, R70, -INF , !P4 ;  /* 0xff80000046467808 */ /* 0x000fc40006000000 */
[----:B------:R-:W-:-:S03]  /*f8f0*/  ISETP.GT.AND P4, PT, R122, 0x60, P5 ;  /* 0x000000607a00780c */ /* 0x000fc60002f84270 */
[----:B------:R-:W1:Y:S01]  /*f900*/  MUFU.EX2 R69, R69 ;  /* 0x0000004500457308 */ /* 0x000e620000000800 */
[----:B------:R-:W-:Y:S02]  /*f910*/  ISETP.LT.OR P4, PT, R123, 0x61, P4 ;  /* 0x000000617b00780c */ /* 0x000fe40002781670 */
[----:B0-----:R-:W-:Y:S02]  /*f920*/  F2FP.F16.F32.PACK_AB R128, R65, R63 ;  /* 0x0000003f4180723e */ /* 0x001fe400000000ff */
[----:B------:R-:W-:Y:S02]  /*f930*/  FSEL R72, R72, -INF , !P4 ;  /* 0xff80000048487808 */ /* 0x000fe40006000000 */
[----:B------:R-:W-:Y:S01]  /*f940*/  ISETP.GT.AND P4, PT, R122, 0x61, P5 ;  /* 0x000000617a00780c */ /* 0x000fe20002f84270 */
[----:B------:R-:W-:Y:S03]  /*f950*/  MUFU.EX2 R71, R71 ;  /* 0x0000004700477308 */ /* 0x000fe60000000800 */
[----:B------:R-:W-:-:S04]  /*f960*/  ISETP.LT.OR P4, PT, R123, 0x62, P4 ;  /* 0x000000627b00780c */ /* 0x000fc80002781670 */
[----:B------:R-:W-:Y:S01]  /*f970*/  FSEL R74, R74, -INF , !P4 ;  /* 0xff8000004a4a7808 */ /* 0x000fe20006000000 */
[----:B------:R-:W0:Y:S01]  /*f980*/  MUFU.EX2 R73, R73 ;  /* 0x0000004900497308 */ /* 0x000e220000000800 */
[----:B------:R-:W-:Y:S02]  /*f990*/  ISETP.GT.AND P4, PT, R122, 0x68, P5 ;  /* 0x000000687a00780c */ /* 0x000fe40002f84270 */
[----:B-1----:R-:W-:Y:S02]  /*f9a0*/  F2FP.F16.F32.PACK_AB R130, R69, R67 ;  /* 0x000000434582723e */ /* 0x002fe400000000ff */
[----:B------:R-:W-:-:S03]  /*f9b0*/  ISETP.LT.OR P4, PT, R123, 0x69, P4 ;  /* 0x000000697b00780c */ /* 0x000fc60002781670 */
[----:B------:R-:W-:Y:S01]  /*f9c0*/  MUFU.EX2 R75, R75 ;  /* 0x0000004b004b7308 */ /* 0x000fe20000000800 */
[----:B------:R-:W-:Y:S02]  /*f9d0*/  FSEL R8, R8, -INF , !P4 ;  /* 0xff80000008087808 */ /* 0x000fe40006000000 */
[----:B------:R-:W-:-:S04]  /*f9e0*/  ISETP.GT.AND P4, PT, R122, 0x69, P5 ;  /* 0x000000697a00780c */ /* 0x000fc80002f84270 */
[----:B------:R-:W-:Y:S01]  /*f9f0*/  ISETP.LT.OR P4, PT, R123, 0x6a, P4 ;  /* 0x0000006a7b00780c */ /* 0x000fe20002781670 */
[----:B------:R-:W1:Y:S01]  /*fa00*/  MUFU.EX2 R76, R76 ;  /* 0x0000004c004c7308 */ /* 0x000e620000000800 */
[----:B0-----:R-:W-:Y:S02]  /*fa10*/  F2FP.F16.F32.PACK_AB R124, R73, R71 ;  /* 0x00000047497c723e */ /* 0x001fe400000000ff */
[----:B------:R-:W-:Y:S02]  /*fa20*/  FSEL R77, R77, -INF , !P4 ;  /* 0xff8000004d4d7808 */ /* 0x000fe40006000000 */
[----:B------:R-:W-:-:S03]  /*fa30*/  ISETP.GT.AND P4, PT, R122, 0x70, P5 ;  /* 0x000000707a00780c */ /* 0x000fc60002f84270 */
[----:B------:R-:W-:Y:S01]  /*fa40*/  MUFU.EX2 R78, R78 ;  /* 0x0000004e004e7308 */ /* 0x000fe20000000800 */
[----:B------:R-:W-:-:S04]  /*fa50*/  ISETP.LT.OR P4, PT, R123, 0x71, P4 ;  /* 0x000000717b00780c */ /* 0x000fc80002781670 */
[----:B------:R-:W-:Y:S02]  /*fa60*/  FSEL R79, R79, -INF , !P4 ;  /* 0xff8000004f4f7808 */ /* 0x000fe40006000000 */
[----:B------:R-:W-:Y:S01]  /*fa70*/  ISETP.GT.AND P4, PT, R122, 0x71, P5 ;  /* 0x000000717a00780c */ /* 0x000fe20002f84270 */
[----:B------:R-:W0:Y:S01]  /*fa80*/  MUFU.EX2 R80, R80 ;  /* 0x0000005000507308 */ /* 0x000e220000000800 */
[----:B-1----:R-:W-:Y:S02]  /*fa90*/  F2FP.F16.F32.PACK_AB R126, R76, R75 ;  /* 0x0000004b4c7e723e */ /* 0x002fe400000000ff */
[----:B------:R-:W-:-:S04]  /*faa0*/  ISETP.LT.OR P4, PT, R123, 0x72, P4 ;  /* 0x000000727b00780c */ /* 0x000fc80002781670 */
[----:B------:R-:W-:Y:S01]  /*fab0*/  FSEL R81, R81, -INF , !P4 ;  /* 0xff80000051517808 */ /* 0x000fe20006000000 */
[----:B------:R-:W-:Y:S01]  /*fac0*/  MUFU.EX2 R14, R14 ;  /* 0x0000000e000e7308 */ /* 0x000fe20000000800 */
[----:B------:R-:W-:-:S04]  /*fad0*/  ISETP.GT.AND P4, PT, R122, RZ, P5 ;  /* 0x000000ff7a00720c */ /* 0x000fc80002f84270 */
[----:B------:R-:W-:-:S04]  /*fae0*/  ISETP.LT.OR P4, PT, R123, 0x1, P4 ;  /* 0x000000017b00780c */ /* 0x000fc80002781670 */
[----:B------:R-:W-:Y:S02]  /*faf0*/  FSEL R24, R24, -INF , !P4 ;  /* 0xff80000018187808 */ /* 0x000fe40006000000 */
[----:B------:R-:W-:Y:S02]  /*fb00*/  ISETP.GT.AND P4, PT, R122, 0x78, P5 ;  /* 0x000000787a00780c */ /* 0x000fe40002f84270 */
[----:B------:R-:W-:Y:S02]  /*fb10*/  FMNMX.FTZ R85, R24, R5, !PT ;  /* 0x0000000518557209 */ /* 0x000fe40007810000 */
[----:B------:R-:W-:Y:S02]  /*fb20*/  ISETP.GT.AND P5, PT, R122, 0x79, P5 ;  /* 0x000000797a00780c */ /* 0x000fe40002fa4270 */
[----:B------:R-:W-:Y:S01]  /*fb30*/  FMNMX.FTZ R16, R26, R85, !PT ;  /* 0x000000551a107209 */ /* 0x000fe20007810000 */
[----:B------:R0:W-:Y:S01]  /*fb40*/  MUFU.EX2 R122, R120 ;  /* 0x00000078007a7308 */ /* 0x0001e20000000800 */
        /* <DEDUP_REMOVED lines=8> */
[----:B0-----:R-:W-:Y:S02]  /*fbd0*/  F2FP.F16.F32.PACK_AB R120, R80, R78 ;  /* 0x0000004e5078723e */ /* 0x001fe400000000ff */
        /* <DEDUP_REMOVED lines=31> */
[----:B------:R-:W-:-:S03]  /*fdd0*/  FMUL.FTZ R85, R9, R39 ;  /* 0x0000002709557220 */ /* 0x000fc60000410000 */
[----:B------:R-:W-:Y:S02]  /*fde0*/  FSEL R16, R9, RZ, P4 ;  /* 0x000000ff09107208 */ /* 0x000fe40002000000 */
[----:B------:R-:W-:Y:S02]  /*fdf0*/  FSEL R85, R85, RZ, P4 ;  /* 0x000000ff55557208 */ /* 0x000fe40002000000 */
[----:B------:R-:W-:Y:S01]  /*fe00*/  ISETP.GT.AND P4, PT, R0, R21, PT ;  /* 0x000000150000720c */ /* 0x000fe20003f84270 */
[----:B------:R-:W-:Y:S01]  /*fe10*/  FADD.FTZ R16, -R16, R5 ;  /* 0x0000000510107221 */ /* 0x000fe20000010100 */
[----:B------:R-:W-:Y:S02]  /*fe20*/  VIADD R0, R0, 0xffffffff ;  /* 0xffffffff00007836 */ /* 0x000fe40000000000 */
[-CC-:B------:R-:W-:Y:S01]  /*fe30*/  FFMA.FTZ R24, R24, R39.reuse, -R85.reuse ;  /* 0x0000002718187223 */ /* 0x180fe20000010855 */
[-CC-:B------:R-:W-:Y:S01]  /*fe40*/  FFMA.FTZ R26, R26, R39.reuse, -R85.reuse ;  /* 0x000000271a1a7223 */ /* 0x180fe20000010855 */
        /* <DEDUP_REMOVED lines=13> */
[-C--:B------:R-:W-:Y:S01]  /*ff20*/  FFMA.FTZ R49, R49, R39.reuse, -R85 ;  /* 0x0000002731317223 */ /* 0x080fe20000010855 */
[----:B------:R-:W-:Y:S01]  /*ff30*/  FADD.FTZ R16, R48, R25 ;  /* 0x0000001930107221 */ /* 0x000fe20000010000 */
[-CC-:B------:R-:W-:Y:S01]  /*ff40*/  FFMA.FTZ R50, R50, R39.reuse, -R85.reuse ;  /* 0x0000002732327223 */ /* 0x180fe20000010855 */
[-CC-:B------:R-:W-:Y:S01]  /*ff50*/  FFMA.FTZ R52, R52, R39.reuse, -R85.reuse ;  /* 0x0000002734347223 */ /* 0x180fe20000010855 */
[-CC-:B------:R-:W-:Y:S01]  /*ff60*/  FFMA.FTZ R54, R54, R39.reuse, -R85.reuse ;  /* 0x0000002736367223 */ /* 0x180fe20000010855 */
[----:B------:R-:W-:Y:S01]  /*ff70*/  FADD.FTZ R16, R51, R16 ;  /* 0x0000001033107221 */ /* 0x000fe20000010000 */
[-CC-:B------:R-:W-:Y:S01]  /*ff80*/  FFMA.FTZ R56, R56, R39.reuse, -R85.reuse ;  /* 0x0000002738387223 */ /* 0x180fe20000010855 */
[----:B------:R-:W1:Y:S01]  /*ff90*/  MUFU.EX2 R26, R26 ;  /* 0x0000001a001a7308 */ /* 0x000e620000000800 */
[-CC-:B------:R-:W-:Y:S01]  /*ffa0*/  FFMA.FTZ R58, R58, R39.reuse, -R85.reuse ;  /* 0x000000273a3a7223 */ /* 0x180fe20000010855 */
[----:B------:R-:W-:Y:S01]  /*ffb0*/  FADD.FTZ R16, R53, R16 ;  /* 0x0000001035107221 */ /* 0x000fe20000010000 */
[-CC-:B------:R-:W-:Y:S01]  /*ffc0*/  FFMA.FTZ R60, R60, R39.reuse, -R85.reuse ;  /* 0x000000273c3c7223 */ /* 0x180fe20000010855 */
[-CC-:B------:R-:W-:Y:S01]  /*ffd0*/  FFMA.FTZ R62, R62, R39.reuse, -R85.reuse ;  /* 0x000000273e3e7223 */ /* 0x180fe20000010855 */
[-CC-:B------:R-:W-:Y:S01]  /*ffe0*/  FFMA.FTZ R64, R64, R39.reuse, -R85.reuse ;  /* 0x0000002740407223 */ /* 0x180fe20000010855 */
[----:B------:R-:W-:Y:S01]  /*fff0*/  FADD.FTZ R16, R55, R16 ;  /* 0x0000001037107221 */ /* 0x000fe20000010000 */
[--C-:B------:R-:W-:Y:S01]  /*10000*/  FFMA.FTZ R66, R66, R39, -R85.reuse ;  /* 0x0000002742427223 */ /* 0x100fe20000010855 */
[----:B------:R-:W2:Y:S01]  /*10010*/  MUFU.EX2 R29, R29 ;  /* 0x0000001d001d7308 */ /* 0x000ea20000000800 */
[----:B0-----:R-:W-:Y:S01]  /*10020*/  FFMA.FTZ R3, R5, R3, R24 ;  /* 0x0000000305037223 */ /* 0x001fe20000010018 */
        /* <DEDUP_REMOVED lines=13> */
[-CC-:B------:R-:W-:Y:S01]  /*10100*/  FFMA.FTZ R81, R81, R39.reuse, -R85.reuse ;  /* 0x0000002751517223 */ /* 0x180fe20000010855 */
[----:B------:R-:W1:Y:S01]  /*10110*/  MUFU.EX2 R32, R32 ;  /* 0x0000002000207308 */ /* 0x000e620000000800 */
[----:B--2---:R-:W-:Y:S01]  /*10120*/  FADD.FTZ R3, R29, R4 ;  /* 0x000000041d037221 */ /* 0x004fe20000010000 */
[----:B------:R-:W-:Y:S01]  /*10130*/  FADD.FTZ R16, R65, R16 ;  /* 0x0000001041107221 */ /* 0x000fe20000010000 */
[-CC-:B------:R-:W-:Y:S01]  /*10140*/  FFMA.FTZ R82, R82, R39.reuse, -R85.reuse ;  /* 0x0000002752527223 */ /* 0x180fe20000010855 */
[----:B------:R-:W-:Y:S01]  /*10150*/  FFMA.FTZ R83, R83, R39, -R85 ;  /* 0x0000002753537223 */ /* 0x000fe20000010855 */
        /* <DEDUP_REMOVED lines=31> */
[----:B------:R-:W-:Y:S01]  /*10350*/  FMUL.FTZ R119, R119, R5 ;  /* 0x0000000577777220 */ /* 0x000fe20000410000 */
[----:B------:R-:W-:Y:S01]  /*10360*/  F2FP.F16.F32.PACK_AB R149, R26, R24 ;  /* 0x000000181a95723e */ /* 0x000fe200000000ff */
[----:B------:R-:W-:Y:S01]  /*10370*/  FADD.FTZ R25, R122, R25 ;  /* 0x000000197a197221 */ /* 0x000fe20000010000 */
[----:B------:R-:W-:Y:S01]  /*10380*/  F2FP.F16.F32.PACK_AB R122, R14, R122 ;  /* 0x0000007a0e7a723e */ /* 0x000fe200000000ff */
[----:B------:R-:W0:Y:S01]  /*10390*/  MUFU.EX2 R42, R42 ;  /* 0x0000002a002a7308 */ /* 0x000e220000000800 */
[----:B-1----:R-:W-:Y:S01]  /*103a0*/  FADD.FTZ R3, R38, R3 ;  /* 0x0000000326037221 */ /* 0x002fe20000010000 */
[----:B------:R-:W-:Y:S01]  /*103b0*/  F2FP.F16.F32.PACK_AB R151, R30, R29 ;  /* 0x0000001d1e97723e */ /* 0x000fe200000000ff */
[----:B------:R-:W-:Y:S01]  /*103c0*/  IMAD.MOV.U32 R5, RZ, RZ, R9 ;  /* 0x000000ffff057224 */ /* 0x000fe200078e0009 */
[----:B------:R-:W-:-:S02]  /*103d0*/  F2FP.F16.F32.PACK_AB R145, R34, R32 ;  /* 0x000000202291723e */ /* 0x000fc400000000ff */
[----:B------:R-:W-:Y:S02]  /*103e0*/  F2FP.F16.F32.PACK_AB R147, R38, R36 ;  /* 0x000000242693723e */ /* 0x000fe400000000ff */
        /* <DEDUP_REMOVED lines=53> */
[----:B------:R-:W-:-:S06]  /*10740*/  IMAD.MOV.U32 R16, RZ, RZ, R15 ;  /* 0x000000ffff107224 */ /* 0x000fcc00078e000f */
[----:B------:R-:W1:Y:S01]  /*10750*/  MUFU.EX2 R83, R83 ;  /* 0x0000005300537308 */ /* 0x000e620000000800 */
[C---:B--2---:R-:W-:Y:S01]  /*10760*/  FADD.FTZ R3, R14.reuse, R3 ;  /* 0x000000030e037221 */ /* 0x044fe20000010000 */
[----:B------:R-:W-:Y:S01]  /*10770*/  F2FP.F16.F32.PACK_AB R121, R14, R79 ;  /* 0x0000004f0e79723e */ /* 0x000fe200000000ff */
[----:B------:R-:W-:Y:S02]  /*10780*/  IMAD.MOV.U32 R14, RZ, RZ, R12 ;  /* 0x000000ffff0e7224 */ /* 0x000fe400078e000c */
[----:B0-----:R-:W-:-:S04]  /*10790*/  FADD.FTZ R3, R82, R3 ;  /* 0x0000000352037221 */ /* 0x001fc80000010000 */
[C---:B-1----:R-:W-:Y:S01]  /*107a0*/  FADD.FTZ R3, R83.reuse, R3 ;  /* 0x0000000353037221 */ /* 0x042fe20000010000 */
[----:B------:R-:W-:Y:S01]  /*107b0*/  F2FP.F16.F32.PACK_AB R123, R83, R82 ;  /* 0x00000052537b723e */ /* 0x000fe200000000ff */
[----:B------:R-:W-:Y:S06]  /*107c0*/  @P4 BRA `(.L_x_13623) ;  /* 0xffffffc8002c4947 */ /* 0x000fec000383ffff */
[----:B------:R-:W-:Y:S02]  /*107d0*/  IMAD.MOV.U32 R5, RZ, RZ, R9 ;  /* 0x000000ffff057224 */ /* 0x000fe400078e0009 */
[----:B------:R-:W-:Y:S02]  /*107e0*/  IMAD.MOV.U32 R14, RZ, RZ, R12 ;  /* 0x000000ffff0e7224 */ /* 0x000fe400078e000c */
[----:B------:R-:W-:Y:S02]  /*107f0*/  IMAD.MOV.U32 R16, RZ, RZ, R15 ;  /* 0x000000ffff107224 */ /* 0x000fe400078e000f */
[----:B------:R-:W-:-:S07]  /*10800*/  IMAD.MOV.U32 R154, RZ, RZ, R20 ;  /* 0x000000ffff9a7224 */ /* 0x000fce00078e0014 */
.L_x_13605:
[----:B------:R-:W2:Y:S01]  /*10810*/  LDL R21, [R1+0x1c] ;  /* 0x00001c0001157983 */ /* 0x000ea20000100800 */
[----:B------:R-:W0:Y:S01]  /*10820*/  LDC R8, c[0x0][0x448] ;  /* 0x00011200ff087b82 */ /* 0x000e220000000800 */
[----:B------:R-:W-:Y:S02]  /*10830*/  ULDC UR12, c[0x0][0x9dc] ;  /* 0x00027700000c7ab9 */ /* 0x000fe40000000800 */
[----:B------:R-:W3:Y:S04]  /*10840*/  LDL R15, [R1+0x8] ;  /* 0x00000800010f7983 */ /* 0x000ee80000100800 */
[----:B------:R-:W3:Y:S01]  /*10850*/  LDL R13, [R1+0xc] ;  /* 0x00000c00010d7983 */ /* 0x000ee20000100800 */
[----:B------:R-:W1:Y:S01]  /*10860*/  LDC R20, c[0x0][0x9e4] ;  /* 0x00027900ff147b82 */ /* 0x000e620000000800 */
[----:B0-----:R-:W-:-:S02]  /*10870*/  ISETP.NE.AND P4, PT, R8, 0x1, PT ;  /* 0x000000010800780c */ /* 0x001fc40003f85270 */
[----:B-1----:R-:W-:-:S11]  /*10880*/  ISETP.GE.AND P5, PT, R20, 0x1, PT ;  /* 0x000000011400780c */ /* 0x002fd60003fa6270 */
[----:B------:R-:W0:Y:S08]  /*10890*/  @P4 LDC R9, c[0x0][0x44c] ;  /* 0x00011300ff094b82 */ /* 0x000e300000000800 */
[----:B------:R-:W1:Y:S01]  /*108a0*/  @P4 LDC R12, c[0x0][0x450] ;  /* 0x00011400ff0c4b82 */ /* 0x000e620000000800 */
[----:B--2---:R-:W-:-:S04]  /*108b0*/  VIADD R8, R21, 0xbf ;  /* 0x000000bf15087836 */ /* 0x004fc80000000000 */
[----:B0-----:R-:W-:Y:S01]  /*108c0*/  @P4 IMAD.HI.U32 R9, R8, R9, RZ ;  /* 0x0000000908094227 */ /* 0x001fe200078e00ff */
[----:B---3--:R-:W-:-:S04]  /*108d0*/  IADD3 R13, R13, 0x1, -R15 ;  /* 0x000000010d0d7810 */ /* 0x008fc80007ffe80f */
[----:B-1----:R-:W-:-:S05]  /*108e0*/  @P4 SHF.R.U32.HI R8, RZ, R12, R9 ;  /* 0x0000000cff084219 */ /* 0x002fca0000011609 */
[----:B------:R-:W-:-:S04]  /*108f0*/  IMAD.IADD R8, R8, 0x1, R13 ;  /* 0x0000000108087824 */ /* 0x000fc800078e020d */
[----:B------:R-:W-:Y:S01]  /*10900*/  VIADD R12, R8, -UR12 ;  /* 0x8000000c080c7c36 */ /* 0x000fe20008000000 */
[----:B------:R-:W-:Y:S06]  /*10910*/  @!P5 BRA `(.L_x_13624) ;  /* 0x000000000048d947 */ /* 0x000fec0003800000 */
[----:B------:R-:W-:Y:S01]  /*10920*/  MOV R13, R8 ;  /* 0x00000008000d7202 */ /* 0x000fe20000000f00 */
        /* <DEDUP_REMOVED lines=10> */
.L_x_13626:
[----:B------:R-:W-:-:S13]  /*109d0*/  ISETP.NE.AND P2, PT, R20, 0x1, PT ;  /* 0x000000011400780c */ /* 0x000fda0003f45270 */
[----:B------:R-:W0:Y:S02]  /*109e0*/  @P2 LDC.64 R8, c[0x0][0x9e8] ;  /* 0x00027a00ff082b82 */ /* 0x000e240000000a00 */
[----:B0-----:R-:W-:-:S05]  /*109f0*/  @P2 IMAD.HI.U32 R8, R13, R8, RZ ;  /* 0x000000080d082227 */ /* 0x001fca00078e00ff */
[----:B------:R-:W-:-:S07]  /*10a00*/  @P2 SHF.R.U32.HI R13, RZ, R9, R8 ;  /* 0x00000009ff0d2219 */ /* 0x000fce0000011608 */
.L_x_13627:
[----:B------:R-:W-:Y:S05]  /*10a10*/  BSYNC B0 ;  /* 0x0000000000007941 */ /* 0x000fea0003800000 */
.L_x_13625:
[----:B------:R-:W-:-:S05]  /*10a20*/  IMAD R13, R13, R20, RZ ;  /* 0x000000140d0d7224 */ /* 0x000fca00078e02ff */
[----:B------:R-:W-:-:S07]  /*10a30*/  VIMNMX R12, R12, R13, !PT ;  /* 0x0000000d0c0c7248 */ /* 0x000fce0007fe0100 */
.L_x_13624:
[----:B------:R-:W2:Y:S01]  /*10a40*/  LDL R8, [R1+0x58] ;  /* 0x0000580001087983 */ /* 0x000ea20000100800 */
[----:B------:R-:W-:-:S05]  /*10a50*/  VIADD R12, R12, 0x7f ;  /* 0x0000007f0c0c7836 */ /* 0x000fca0000000000 */
[----:B------:R-:W-:-:S04]  /*10a60*/  SHF.R.S32.HI R9, RZ, 0x1f, R12 ;  /* 0x0000001fff097819 */ /* 0x000fc8000001140c */
[----:B------:R-:W-:-:S04]  /*10a70*/  LEA.HI R9, R9, R12, RZ, 0x7 ;  /* 0x0000000c09097211 */ /* 0x000fc800078f38ff */
[----:B------:R-:W-:-:S04]  /*10a80*/  SHF.R.S32.HI R9, RZ, 0x7, R9 ;  /* 0x00000007ff097819 */ /* 0x000fc80000011409 */
[----:B--2---:R-:W-:-:S04]  /*10a90*/  VIMNMX R8, R8, R9, !PT ;  /* 0x0000000908087248 */ /* 0x004fc80007fe0100 */
[----:B------:R-:W-:Y:S01]  /*10aa0*/  ISETP.GE.AND P2, PT, R0, R8, PT ;  /* 0x000000080000720c */ /* 0x000fe20003f46270 */
[----:B------:R0:W-:-:S12]  /*10ab0*/  STL [R1+0x50], R8 ;  /* 0x0000500801007387 */ /* 0x0001d80000100800 */
[----:B0-----:R-:W-:Y:S05]  /*10ac0*/  @!P2 BRA `(.L_x_13628) ;  /* 0x000000280000a947 */ /* 0x001fea0003800000 */
[----:B------:R-:W-:Y:S02]  /*10ad0*/  IMAD.MOV.U32 R13, RZ, RZ, R5 ;  /* 0x000000ffff0d7224 */ /* 0x000fe400078e0005 */
[----:B------:R-:W-:Y:S02]  /*10ae0*/  IMAD.MOV.U32 R12, RZ, RZ, R14 ;  /* 0x000000ffff0c7224 */ /* 0x000fe400078e000e */
[----:B------:R-:W-:Y:S02]  /*10af0*/  IMAD.MOV.U32 R8, RZ, RZ, R154 ;  /* 0x000000ffff087224 */ /* 0x000fe400078e009a */
[----:B------:R-:W-:-:S07]  /*10b00*/  IMAD.MOV.U32 R20, RZ, RZ, R16 ;  /* 0x000000ffff147224 */ /* 0x000fce00078e0010 */
.L_x_13638:
        /* <DEDUP_REMOVED lines=11> */
.L_x_13630:
[----:B------:R-:W-:Y:S01]  /*10bc0*/  IMAD R5, R16, 0x8, R2 ;  /* 0x0000000810057824 */ /* 0x000fe200078e0202 */
[----:B------:R-:W-:-:S04]  /*10bd0*/  SHF.L.U32 R14, R154, 0x1f, RZ ;  /* 0x0000001f9a0e7819 */ /* 0x000fc800000006ff */
[----:B------:R0:W1:Y:S01]  /*10be0*/  SYNCS.PHASECHK.TRANS64.TRYWAIT P3, [R5+URZ+0x16830], R14 ;  /* 0x0168300e050075a7 */ /* 0x000062000806017f */
[----:B------:R-:W-:Y:S05]  /*10bf0*/  @!P0 BRA `(.L_x_13631) ;  /* 0x0000000000048947 */ /* 0x000fea0003800000 */
[----:B------:R-:W-:Y:S01]  /*10c00*/  BPT.TRAP 0x1 ;  /* 0x000000040000795c */ /* 0x000fe20000300000 */
.L_x_13631:
[----:B------:R-:W-:Y:S04]  /*10c10*/  BSSY B0, `(.L_x_13629) ;  /* 0x0000004000007945 */ /* 0x000fe80003800000 */
[----:B-1----:R-:W-:Y:S05]  /*10c20*/  @P3 BRA `(.L_x_13632) ;  /* 0x0000000000083947 */ /* 0x002fea0003800000 */
[----:B------:R-:W1:Y:S02]  /*10c30*/  SYNCS.PHASECHK.TRANS64.TRYWAIT P3, [R5+URZ+0x16830], R14 ;  /* 0x0168300e050075a7 */ /* 0x000e64000806017f */
[----:B-1----:R-:W-:Y:S05]  /*10c40*/  @!P3 BRA `(.L_x_13633) ;  /* 0x0000011000dcb947 */ /* 0x002fea0003800000 */
.L_x_13632:
[----:B------:R-:W-:Y:S05]  /*10c50*/  BSYNC B0 ;  /* 0x0000000000007941 */ /* 0x000fea0003800000 */
.L_x_13629:
[----:B------:R-:W2:Y:S01]  /*10c60*/  LDL R9, [R1+0x20] ;  /* 0x0000200001097983 */ /* 0x000ea20000100800 */
[----:B------:R-:W-:Y:S01]  /*10c70*/  IMAD.MOV.U32 R15, RZ, RZ, 0x40000040 ;  /* 0x40000040ff0f7424 */ /* 0x000fe200078e00ff */
[----:B------:R-:W-:Y:S05]  /*10c80*/  WARPSYNC.ALL ;  /* 0x0000000000007948 */ /* 0x000fea0003800000 */
[----:B------:R-:W-:Y:S01]  /*10c90*/  R2UR UR23, R15 ;  /* 0x000000000f1772ca */ /* 0x000fe200000e0000 */
[----:B01----:R-:W0:Y:S01]  /*10ca0*/  S2R R5, SR_TID.X ;  /* 0x0000000000057919 */ /* 0x003e220000002100 */
[----:B------:R-:W-:Y:S01]  /*10cb0*/  IMAD.MOV.U32 R27, RZ, RZ, 0x40000040 ;  /* 0x40000040ff1b7424 */ /* 0x000fe200078e00ff */
[----:B------:R-:W-:-:S02]  /*10cc0*/  R2UR UR12, R6 ;  /* 0x00000000060c72ca */ /* 0x000fc400000e0000 */
[----:B------:R-:W-:Y:S02]  /*10cd0*/  R2UR UR13, R7 ;  /* 0x00000000070d72ca */ /* 0x000fe400000e0000 */
[----:B0-----:R-:W-:-:S05]  /*10ce0*/  SHF.R.U32.HI R5, RZ, 0x7, R5 ;  /* 0x00000007ff057819 */ /* 0x001fca0000011605 */
[----:B------:R-:W-:Y:S01]  /*10cf0*/  VIADD R5, R5, 0x8 ;  /* 0x0000000805057836 */ /* 0x000fe20000000000 */
[C---:B------:R-:W-:Y:S02]  /*10d00*/  R2UR UR15, R27.reuse ;  /* 0x000000001b0f72ca */ /* 0x040fe400000e0000 */
[----:B------:R-:W-:Y:S02]  /*10d10*/  MOV R25, 0x40000040 ;  /* 0x4000004000197802 */ /* 0x000fe40000000f00 */
[----:B------:R-:W-:Y:S02]  /*10d20*/  R2UR UR27, R27 ;  /* 0x000000001b1b72ca */ /* 0x000fe400000e0000 */
[----:B------:R-:W-:Y:S01]  /*10d30*/  R2UR UR19, R25 ;  /* 0x00000000191372ca */ /* 0x000fe200000e0000 */
[----:B------:R0:W-:Y:S01]  /*10d40*/  BAR.SYNC.DEFER_BLOCKING R5, 0x100 ;  /* 0x000400050000751d */ /* 0x0001e20000010000 */
[----:B--2---:R-:W-:-:S04]  /*10d50*/  IMAD R26, R16, 0x400, R9 ;  /* 0x00000400101a7824 */ /* 0x004fc800078e0209 */
[----:B------:R-:W-:-:S05]  /*10d60*/  VIADD R14, R26, 0x4 ;  /* 0x000000041a0e7836 */ /* 0x000fca0000000000 */
[----:B------:R-:W-:Y:S02]  /*10d70*/  R2UR UR22, R14 ;  /* 0x000000000e1672ca */ /* 0x000fe400000e0000 */
[----:B------:R-:W2:Y:S01]  /*10d80*/  LDL.64 R14, [R1] ;  /* 0x00000000010e7983 */ /* 0x000ea20000100a00 */
[C---:B------:R-:W-:Y:S01]  /*10d90*/  R2UR UR14, R26.reuse ;  /* 0x000000001a0e72ca */ /* 0x040fe200000e0000 */
[C---:B------:R-:W-:Y:S02]  /*10da0*/  VIADD R24, R26.reuse, 0x2 ;  /* 0x000000021a187836 */ /* 0x040fe40000000000 */
[----:B------:R-:W-:-:S03]  /*10db0*/  VIADD R26, R26, 0x6 ;  /* 0x000000061a1a7836 */ /* 0x000fc60000000000 */
[----:B------:R-:W-:Y:S02]  /*10dc0*/  R2UR UR18, R24 ;  /* 0x00000000181272ca */ /* 0x000fe400000e0000 */
[----:B------:R-:W-:Y:S02]  /*10dd0*/  R2UR UR26, R26 ;  /* 0x000000001a1a72ca */ /* 0x000fe400000e0000 */
[----:B------:R-:W-:-:S06]  /*10de0*/  WARPGROUP.ARRIVE ;  /* 0x00000000000079c5 */ /* 0x000fcc0000000000 */
[----:B------:R-:W-:Y:S01]  /*10df0*/  HGMMA.64x128x16.F32 R24, gdesc[UR12], RZ, !UPT, gsb0 ;  /* 0x01e000000c1879f0 */ /* 0x000fe2000c0008ff */
[----:B------:R-:W-:Y:S02]  /*10e00*/  R2UR UR20, R156 ;  /* 0x000000009c1472ca */ /* 0x000fe400000e0000 */
[----:B------:R-:W-:Y:S01]  /*10e10*/  R2UR UR21, R157 ;  /* 0x000000009d1572ca */ /* 0x000fe200000e0000 */
[----:B------:R-:W-:Y:S02]  /*10e20*/  WARPGROUP.DEPBAR.LE gsb0, 0x0 ;  /* 0x00008000000079c5 */ /* 0x000fe40000010000 */
[----:B------:R-:W-:Y:S01]  /*10e30*/  WARPGROUP.ARRIVE ;  /* 0x00000000000079c5 */ /* 0x000fe20000000000 */
[----:B--2---:R-:W-:Y:S02]  /*10e40*/  R2UR UR16, R14 ;  /* 0x000000000e1072ca */ /* 0x004fe400000e0000 */
        /* <DEDUP_REMOVED lines=14> */
.L_x_13635:
[----:B------:R-:W-:Y:S01]  /*10f30*/  SHF.L.U32 R5, R8, 0x1f, RZ ;  /* 0x0000001f08057819 */ /* 0x000fe200000006ff */
[----:B------:R-:W-:-:S04]  /*10f40*/  IMAD R8, R20, 0x8, R2 ;  /* 0x0000000814087824 */ /* 0x000fc800078e0202 */
[----:B------:R0:W1:Y:S01]  /*10f50*/  SYNCS.PHASECHK.TRANS64.TRYWAIT P2, [R8+URZ+0x16850], R5 ;  /* 0x01685005080075a7 */ /* 0x000062000804017f */
[----:B------:R-:W-:Y:S05]  /*10f60*/  @!P0 BRA `(.L_x_13636) ;  /* 0x0000000000048947 */ /* 0x000fea0003800000 */
[----:B------:R-:W-:Y:S01]  /*10f70*/  BPT.TRAP 0x1 ;  /* 0x000000040000795c */ /* 0x000fe20000300000 */
.L_x_13636:
[----:B-1----:R-:W-:Y:S05]  /*10f80*/  @P2 BRA `(.L_x_13634) ;  /* 0x0000000000082947 */ /* 0x002fea0003800000 */
[----:B------:R-:W1:Y:S02]  /*10f90*/  SYNCS.PHASECHK.TRANS64.TRYWAIT P2, [R8+URZ+0x16850], R5 ;  /* 0x01685005080075a7 */ /* 0x000e64000804017f */
[----:B-1----:R-:W-:Y:S05]  /*10fa0*/  @!P2 BRA `(.L_x_13637) ;  /* 0x000001100018a947 */ /* 0x002fea0003800000 */
.L_x_13634:
[----:B01----:R-:W-:Y:S01]  /*10fb0*/  VIADD R5, R2, 0x400 ;  /* 0x0000040002057836 */ /* 0x003fe20000000000 */
[----:B------:R-:W-:Y:S05]  /*10fc0*/  WARPSYNC.ALL ;  /* 0x0000000000007948 */ /* 0x000fea0003800000 */
[----:B------:R-:W-:-:S04]  /*10fd0*/  SHF.R.U32.HI R5, RZ, 0x4, R5 ;  /* 0x00000004ff057819 */ /* 0x000fc80000011605 */
        /* <DEDUP_REMOVED lines=21> */
[----:B------:R-:W-:Y:S01]  /*11130*/  HGMMA.64x64x16.F32 R88, R148, gdesc[UR12].tnspB, R88, gsb0 ;  /* 0x40e0000c94587df0 */ /* 0x000fe20008000858 */
        /* <DEDUP_REMOVED lines=10> */
[----:B------:R-:W-:-:S02]  /*111e0*/  MOV R45, 0x40000040 ;  /* 0x40000040002d7802 */ /* 0x000fc40000000f00 */
[----:B------:R-:W-:Y:S08]  /*111f0*/  MUFU.TANH R21, R21 ;  /* 0x0000001500157308 */ /* 0x000ff00000002400 */
[----:B------:R-:W-:Y:S08]  /*11200*/  MUFU.TANH R28, R28 ;  /* 0x0000001c001c7308 */ /* 0x000ff00000002400 */
[----:B------:R-:W-:Y:S08]  /*11210*/  MUFU.TANH R29, R29 ;  /* 0x0000001d001d7308 */ /* 0x000ff00000002400 */
[----:B------:R-:W-:Y:S08]  /*11220*/  MUFU.TANH R33, R33 ;  /* 0x0000002100217308 */ /* 0x000ff00000002400 */
[----:B------:R-:W-:Y:S01]  /*11230*/  MUFU.TANH R53, R53 ;  /* 0x0000003500357308 */ /* 0x000fe20000002400 */
[----:B------:R-:W-:-:S02]  /*11240*/  WARPGROUP.DEPBAR.LE gsb0, 0x0 ;  /* 0x00008000000079c5 */ /* 0x000fc40000010000 */
[----:B------:R-:W-:-:S05]  /*11250*/  WARPGROUP.ARRIVE ;  /* 0x00000000000079c5 */ /* 0x000fca0000000000 */
[----:B------:R0:W-:Y:S01]  /*11260*/  MUFU.TANH R151, R35 ;  /* 0x0000002300977308 */ /* 0x0001e20000002400 */
[----:B------:R-:W-:Y:S01]  /*11270*/  FMUL.FTZ R149, R47, UR7 ;  /* 0x000000072f957c20 */ /* 0x000fe20008410000 */
[----:B------:R-:W-:Y:S01]  /*11280*/  FMUL.FTZ R47, R69, UR7 ;  /* 0x00000007452f7c20 */ /* 0x000fe20008410000 */
[----:B------:R-:W-:Y:S01]  /*11290*/  HGMMA.64x64x16.F32 R88, R144, gdesc[UR12].tnspB, R88, gsb0 ;  /* 0x40e0000c90587df0 */ /* 0x000fe20008000858 */
[----:B------:R-:W-:Y:S01]  /*112a0*/  R2UR UR14, R14 ;  /* 0x000000000e0e72ca */ /* 0x000fe200000e0000 */
[----:B------:R-:W-:Y:S01]  /*112b0*/  VIADD R14, R8, 0x180 ;  /* 0x00000180080e7836 */ /* 0x000fe20000000000 */
[----:B------:R-:W-:Y:S01]  /*112c0*/  R2UR UR15, R15 ;  /* 0x000000000f0f72ca */ /* 0x000fe200000e0000 */
[----:B------:R-:W-:Y:S01]  /*112d0*/  IMAD.MOV.U32 R15, RZ, RZ, 0x40000040 ;  /* 0x40000040ff0f7424 */ /* 0x000fe200078e00ff */
[----:B------:R1:W-:Y:S01]  /*112e0*/  MUFU.TANH R150, R26 ;  /* 0x0000001a00967308 */ /* 0x0003e20000002400 */
[----:B0-----:R-:W-:Y:S01]  /*112f0*/  FMUL.FTZ R35, R58, UR7 ;  /* 0x000000073a237c20 */ /* 0x001fe20008410000 */
[----:B------:R-:W-:Y:S01]  /*11300*/  FMUL.FTZ R58, R67, UR7 ;  /* 0x00000007433a7c20 */ /* 0x000fe20008410000 */
[----:B------:R-:W-:-:S05]  /*11310*/  FMUL.FTZ R67, R86, UR7 ;  /* 0x0000000756437c20 */ /* 0x000fca0008410000 */
[----:B------:R0:W2:Y:S01]  /*11320*/  MUFU.TANH R148, R27 ;  /* 0x0000001b00947308 */ /* 0x0000a20000002400 */
[----:B-1----:R-:W-:Y:S01]  /*11330*/  FMUL.FTZ R26, R40, UR7 ;  /* 0x00000007281a7c20 */ /* 0x002fe20008410000 */
[----:B------:R-:W-:Y:S01]  /*11340*/  FMUL.FTZ R40, R61, UR7 ;  /* 0x000000073d287c20 */ /* 0x000fe20008410000 */
[----:B------:R-:W-:-:S05]  /*11350*/  FMUL.FTZ R61, R74, UR7 ;  /* 0x000000074a3d7c20 */ /* 0x000fca0008410000 */
[----:B------:R-:W-:Y:S01]  /*11360*/  MUFU.TANH R26, R26 ;  /* 0x0000001a001a7308 */ /* 0x000fe20000002400 */
[----:B0-----:R-:W-:-:S07]  /*11370*/  FMUL.FTZ R27, R41, UR7 ;  /* 0x00000007291b7c20 */ /* 0x001fce0008410000 */
[----:B------:R-:W-:Y:S01]  /*11380*/  MUFU.TANH R27, R27 ;  /* 0x0000001b001b7308 */ /* 0x000fe20000002400 */
[----:B--2---:R-:W-:-:S07]  /*11390*/  IMAD.MOV.U32 R81, RZ, RZ, R148 ;  /* 0x000000ffff517224 */ /* 0x004fce00078e0094 */
[----:B------:R-:W-:Y:S08]  /*113a0*/  MUFU.TANH R41, R42 ;  /* 0x0000002a00297308 */ /* 0x000ff00000002400 */
[----:B------:R0:W-:Y:S08]  /*113b0*/  MUFU.TANH R42, R43 ;  /* 0x0000002b002a7308 */ /* 0x0001f00000002400 */
[----:B------:R-:W-:Y:S01]  /*113c0*/  MUFU.TANH R40, R40 ;  /* 0x0000002800287308 */ /* 0x000fe20000002400 */
[----:B0-----:R-:W-:Y:S01]  /*113d0*/  FMUL.FTZ R43, R65, UR7 ;  /* 0x00000007412b7c20 */ /* 0x001fe20008410000 */
[----:B------:R-:W-:-:S06]  /*113e0*/  FMUL.FTZ R65, R82, UR7 ;  /* 0x0000000752417c20 */ /* 0x000fcc0008410000 */
[----:B------:R-:W-:Y:S08]  /*113f0*/  MUFU.TANH R43, R43 ;  /* 0x0000002b002b7308 */ /* 0x000ff00000002400 */
[----:B------:R-:W-:Y:S08]  /*11400*/  MUFU.TANH R47, R47 ;  /* 0x0000002f002f7308 */ /* 0x000ff00000002400 */
[----:B------:R-:W-:Y:S01]  /*11410*/  MUFU.TANH R149, R149 ;  /* 0x0000009500957308 */ /* 0x000fe20000002400 */
[----:B------:R-:W-:-:S02]  /*11420*/  WARPGROUP.DEPBAR.LE gsb0, 0x0 ;  /* 0x00008000000079c5 */ /* 0x000fc40000010000 */
[----:B------:R-:W-:-:S05]  /*11430*/  WARPGROUP.ARRIVE ;  /* 0x00000000000079c5 */ /* 0x000fca0000000000 */
[----:B------:R0:W-:Y:S01]  /*11440*/  MUFU.TANH R147, R39 ;  /* 0x0000002700937308 */ /* 0x0001e20000002400 */
[----:B------:R-:W-:Y:S01]  /*11450*/  HGMMA.64x64x16.F32 R88, R140, gdesc[UR12].tnspB, R88, gsb0 ;  /* 0x40e0000c8c587df0 */ /* 0x000fe20008000858 */
[----:B------:R-:W-:Y:S02]  /*11460*/  R2UR UR14, R14 ;  /* 0x000000000e0e72ca */ /* 0x000fe400000e0000 */
[----:B------:R-:W-:Y:S01]  /*11470*/  R2UR UR15, R15 ;  /* 0x000000000f0f72ca */ /* 0x000fe200000e0000 */
[----:B------:R-:W-:Y:S01]  /*11480*/  FMUL.FTZ R15, R32, UR7 ;  /* 0x00000007200f7c20 */ /* 0x000fe20008410000 */
[----:B------:R-:W-:Y:S01]  /*11490*/  FMUL.FTZ R32, R52, UR7 ;  /* 0x0000000734207c20 */ /* 0x000fe20008410000 */
[----:B------:R-:W-:Y:S01]  /*114a0*/  FMUL.FTZ R52, R80, UR7 ;  /* 0x0000000750347c20 */ /* 0x000fe20008410000 */
[----:B------:R1:W2:Y:S01]  /*114b0*/  MUFU.TANH R14, R34 ;  /* 0x00000022000e7308 */ /* 0x0002a20000002400 */
[----:B0-----:R-:W-:Y:S02]  /*114c0*/  IMAD.MOV.U32 R39, RZ, RZ, R151 ;  /* 0x000000ffff277224 */ /* 0x001fe400078e0097 */
[----:B------:R-:W-:Y:S01]  /*114d0*/  FMUL.FTZ R151, R46, UR7 ;  /* 0x000000072e977c20 */ /* 0x000fe20008410000 */
[----:B------:R-:W-:Y:S01]  /*114e0*/  FMUL.FTZ R46, R68, UR7 ;  /* 0x00000007442e7c20 */ /* 0x000fe20008410000 */
[----:B------:R-:W-:Y:S01]  /*114f0*/  FMUL.FTZ R68, R87, UR7 ;  /* 0x0000000757447c20 */ /* 0x000fe20008410000 */
[----:B------:R-:W-:-:S02]  /*11500*/  IMAD.MOV.U32 R44, RZ, RZ, R39 ;  /* 0x000000ffff2c7224 */ /* 0x000fc400078e0027 */
[----:B------:R-:W-:Y:S01]  /*11510*/  MUFU.TANH R15, R15 ;  /* 0x0000000f000f7308 */ /* 0x000fe20000002400 */
[----:B-1----:R-:W-:Y:S01]  /*11520*/  FMUL.FTZ R34, R56, UR7 ;  /* 0x0000000738227c20 */ /* 0x002fe20008410000 */
[----:B------:R-:W-:Y:S01]  /*11530*/  FMUL.FTZ R56, R63, UR7 ;  /* 0x000000073f387c20 */ /* 0x000fe20008410000 */
[----:B------:R-:W-:-:S05]  /*11540*/  FMUL.FTZ R63, R78, UR7 ;  /* 0x000000074e3f7c20 */ /* 0x000fca0008410000 */
[----:B------:R0:W1:Y:S01]  /*11550*/  MUFU.TANH R146, R30 ;  /* 0x0000001e00927308 */ /* 0x0000620000002400 */
[----:B--2---:R-:W-:-:S07]  /*11560*/  IMAD.MOV.U32 R39, RZ, RZ, R14 ;  /* 0x000000ffff277224 */ /* 0x004fce00078e000e */
[----:B------:R2:W-:Y:S01]  /*11570*/  MUFU.TANH R144, R31 ;  /* 0x0000001f00907308 */ /* 0x0005e20000002400 */
[----:B0-----:R-:W-:Y:S01]  /*11580*/  FMUL.FTZ R30, R48, UR7 ;  /* 0x00000007301e7c20 */ /* 0x001fe20008410000 */
[----:B------:R-:W-:Y:S01]  /*11590*/  MOV R48, R147 ;  /* 0x0000009300307202 */ /* 0x000fe20000000f00 */
[----:B------:R-:W-:Y:S01]  /*115a0*/  FMUL.FTZ R147, R50, UR7 ;  /* 0x0000000732937c20 */ /* 0x000fe20008410000 */
[----:B------:R-:W-:Y:S01]  /*115b0*/  FMUL.FTZ R50, R76, UR7 ;  /* 0x000000074c327c20 */ /* 0x000fe20008410000 */
[----:B------:R-:W-:Y:S02]  /*115c0*/  IMAD.MOV.U32 R76, RZ, RZ, R39 ;  /* 0x000000ffff4c7224 */ /* 0x000fe400078e0027 */
[----:B------:R-:W-:Y:S01]  /*115d0*/  IMAD.MOV.U32 R69, RZ, RZ, R48 ;  /* 0x000000ffff457224 */ /* 0x000fe200078e0030 */
[----:B------:R-:W-:Y:S01]  /*115e0*/  MUFU.TANH R30, R30 ;  /* 0x0000001e001e7308 */ /* 0x000fe20000002400 */
[----:B--2---:R-:W-:Y:S01]  /*115f0*/  FMUL.FTZ R31, R49, UR7 ;  /* 0x00000007311f7c20 */ /* 0x004fe20008410000 */
[----:B------:R-:W-:Y:S01]  /*11600*/  FMUL.FTZ R48, R72, UR7 ;  /* 0x0000000748307c20 */ /* 0x000fe20008410000 */
[----:B-1----:R-:W-:-:S05]  /*11610*/  IMAD.MOV.U32 R80, RZ, RZ, R146 ;  /* 0x000000ffff507224 */ /* 0x002fca00078e0092 */
[----:B------:R-:W-:Y:S08]  /*11620*/  MUFU.TANH R31, R31 ;  /* 0x0000001f001f7308 */ /* 0x000ff00000002400 */
[----:B------:R-:W-:Y:S08]  /*11630*/  MUFU.TANH R32, R32 ;  /* 0x0000002000207308 */ /* 0x000ff00000002400 */
[----:B------:R-:W-:Y:S08]  /*11640*/  MUFU.TANH R34, R34 ;  /* 0x0000002200227308 */ /* 0x000ff00000002400 */
[----:B------:R0:W1:Y:S01]  /*11650*/  MUFU.TANH R145, R38 ;  /* 0x0000002600917308 */ /* 0x0000620000002400 */
[----:B------:R-:W-:-:S02]  /*11660*/  WARPGROUP.DEPBAR.LE gsb0, 0x0 ;  /* 0x00008000000079c5 */ /* 0x000fc40000010000 */
[----:B------:R-:W-:Y:S01]  /*11670*/  FMUL.FTZ R142, R24, UR7 ;  /* 0x00000007188e7c20 */ /* 0x000fe20008410000 */
[----:B------:R-:W-:Y:S01]  /*11680*/  FMUL.FTZ R140, R25, UR7 ;  /* 0x00000007198c7c20 */ /* 0x000fe20008410000 */
[----:B------:R-:W-:Y:S01]  /*11690*/  WARPGROUP.ARRIVE ;  /* 0x00000000000079c5 */ /* 0x000fe20000000000 */
[----:B------:R-:W-:Y:S01]  /*116a0*/  FMUL.FTZ R24, R36, UR7 ;  /* 0x0000000724187c20 */ /* 0x000fe20008410000 */
[----:B------:R-:W-:Y:S01]  /*116b0*/  FMUL.FTZ R25, R37, UR7 ;  /* 0x0000000725197c20 */ /* 0x000fe20008410000 */
[----:B------:R-:W-:Y:S01]  /*116c0*/  FMUL.FTZ R36, R57, UR7 ;  /* 0x0000000739247c20 */ /* 0x000fe20008410000 */
[----:B------:R-:W2:Y:S01]  /*116d0*/  MUFU.TANH R142, R142 ;  /* 0x0000008e008e7308 */ /* 0x000ea20000002400 */
[----:B0-----:R-:W-:Y:S01]  /*116e0*/  FMUL.FTZ R38, R60, UR7 ;  /* 0x000000073c267c20 */ /* 0x001fe20008410000 */
[----:B------:R-:W-:Y:S01]  /*116f0*/  HGMMA.64x64x16.F32 R88, R136, gdesc[UR12].tnspB, R88, gsb0 ;  /* 0x40e0000c88587df0 */ /* 0x000fe20008000858 */
[----:B-1----:R-:W-:Y:S02]  /*11700*/  IMAD.MOV.U32 R49, RZ, RZ, R145 ;  /* 0x000000ffff317224 */ /* 0x002fe400078e0091 */
[----:B------:R-:W-:Y:S01]  /*11710*/  FMUL.FTZ R145, R51, UR7 ;  /* 0x0000000733917c20 */ /* 0x000fe20008410000 */
[----:B------:R-:W-:Y:S01]  /*11720*/  FMUL.FTZ R51, R77, UR7 ;  /* 0x000000074d337c20 */ /* 0x000fe20008410000 */
[----:B------:R-:W-:Y:S01]  /*11730*/  FMUL.FTZ R141, R55, UR7 ;  /* 0x00000007378d7c20 */ /* 0x000fe20008410000 */
[----:B------:R-:W-:Y:S01]  /*11740*/  IMAD.MOV.U32 R72, RZ, RZ, R49 ;  /* 0x000000ffff487224 */ /* 0x000fe200078e0031 */
[----:B------:R-:W0:Y:S01]  /*11750*/  MUFU.TANH R140, R140 ;  /* 0x0000008c008c7308 */ /* 0x000e220000002400 */
[----:B------:R-:W-:Y:S01]  /*11760*/  FMUL.FTZ R49, R73, UR7 ;  /* 0x0000000749317c20 */ /* 0x000fe20008410000 */
[----:B------:R-:W-:Y:S01]  /*11770*/  FMUL.FTZ R55, R84, UR7 ;  /* 0x0000000754377c20 */ /* 0x000fe20008410000 */
[----:B------:R-:W-:Y:S01]  /*11780*/  FMUL.FTZ R143, R54, UR7 ;  /* 0x00000007368f7c20 */ /* 0x000fe20008410000 */
[----:B------:R-:W-:Y:S01]  /*11790*/  FMUL.FTZ R54, R85, UR7 ;  /* 0x0000000755367c20 */ /* 0x000fe20008410000 */
[----:B------:R-:W-:-:S02]  /*117a0*/  IMAD.MOV.U32 R73, RZ, RZ, R44 ;  /* 0x000000ffff497224 */ /* 0x000fc400078e002c */
[----:B------:R-:W-:Y:S01]  /*117b0*/  FMUL.FTZ R37, R59, UR7 ;  /* 0x000000073b257c20 */ /* 0x000fe20008410000 */
[----:B------:R-:W-:Y:S01]  /*117c0*/  FMUL.FTZ R59, R70, UR7 ;  /* 0x00000007463b7c20 */ /* 0x000fe20008410000 */
[----:B------:R-:W1:Y:S01]  /*117d0*/  MUFU.TANH R24, R24 ;  /* 0x0000001800187308 */ /* 0x000e620000002400 */
[----:B--2---:R-:W-:Y:S01]  /*117e0*/  FMNMX.FTZ R14, R142, R12, !PT ;  /* 0x0000000c8e0e7209 */ /* 0x004fe20007810000 */
[----:B------:R-:W-:Y:S01]  /*117f0*/  IMAD.MOV.U32 R84, RZ, RZ, R150 ;  /* 0x000000ffff547224 */ /* 0x000fe200078e0096 */
[----:B------:R-:W-:Y:S01]  /*11800*/  R2UR UR15, R45 ;  /* 0x000000002d0f72ca */ /* 0x000fe200000e0000 */
[----:B------:R-:W-:Y:S02]  /*11810*/  IMAD.MOV.U32 R77, RZ, RZ, R144 ;  /* 0x000000ffff4d7224 */ /* 0x000fe400078e0090 */
        /* <DEDUP_REMOVED lines=10> */
[----:B------:R-:W-:-:S04]  /*118c0*/  FMNMX.FTZ R14, R21, R14, !PT ;  /* 0x0000000e150e7209 */ /* 0x000fc80007810000 */
[----:B-1----:R-:W-:-:S03]  /*118d0*/  FMNMX.FTZ R14, R24, R14, !PT ;  /* 0x0000000e180e7209 */ /* 0x002fc60007810000 */
[----:B------:R-:W-:Y:S01]  /*118e0*/  MUFU.TANH R46, R46 ;  /* 0x0000002e002e7308 */ /* 0x000fe20000002400 */
[----:B--2---:R-:W-:-:S04]  /*118f0*/  FMNMX.FTZ R14, R25, R14, !PT ;  /* 0x0000000e190e7209 */ /* 0x004fc80007810000 */
        /* <DEDUP_REMOVED lines=9> */
[----:B------:R-:W-:Y:S01]  /*11990*/  FMNMX.FTZ R14, R32, R14, !PT ;  /* 0x0000000e200e7209 */ /* 0x000fe20007810000 */
[----:B------:R-:W-:Y:S02]  /*119a0*/  WARPGROUP.DEPBAR.LE gsb0, 0x0 ;  /* 0x00008000000079c5 */ /* 0x000fe40000010000 */
[----:B------:R-:W-:Y:S02]  /*119b0*/  IMAD.MOV.U32 R139, RZ, RZ, R42 ;  /* 0x000000ffff8b7224 */ /* 0x000fe400078e002a */
[----:B------:R-:W-:Y:S01]  /*119c0*/  FMUL.FTZ R42, R64, UR7 ;  /* 0x00000007402a7c20 */ /* 0x000fe20008410000 */
[----:B------:R-:W-:Y:S01]  /*119d0*/  FMNMX.FTZ R14, R33, R14, !PT ;  /* 0x0000000e210e7209 */ /* 0x000fe20007810000 */
[----:B------:R-:W-:Y:S01]  /*119e0*/  MUFU.TANH R51, R51 ;  /* 0x0000003300337308 */ /* 0x000fe20000002400 */
[----:B------:R-:W-:Y:S02]  /*119f0*/  IMAD.MOV.U32 R137, RZ, RZ, R41 ;  /* 0x000000ffff897224 */ /* 0x000fe400078e0029 */
[----:B------:R-:W-:Y:S01]  /*11a00*/  FMUL.FTZ R41, R62, UR7 ;  /* 0x000000073e297c20 */ /* 0x000fe20008410000 */
[----:B------:R-:W-:Y:S01]  /*11a10*/  FMNMX.FTZ R14, R34, R14, !PT ;  /* 0x0000000e220e7209 */ /* 0x000fe20007810000 */
[----:B------:R-:W-:Y:S01]  /*11a20*/  WARPGROUP.ARRIVE ;  /* 0x00000000000079c5 */ /* 0x000fe20000000000 */
[----:B------:R-:W-:Y:S01]  /*11a30*/  FMUL.FTZ R62, R75, UR7 ;  /* 0x000000074b3e7c20 */ /* 0x000fe20008410000 */
[----:B------:R-:W-:Y:S01]  /*11a40*/  FMUL.FTZ R64, R79, UR7 ;  /* 0x000000074f407c20 */ /* 0x000fe20008410000 */
[----:B0-----:R-:W-:Y:S01]  /*11a50*/  FMNMX.FTZ R14, R36, R14, !PT ;  /* 0x0000000e240e7209 */ /* 0x001fe20007810000 */
[----:B------:R-:W0:Y:S03]  /*11a60*/  MUFU.TANH R42, R42 ;  /* 0x0000002a002a7308 */ /* 0x000e260000002400 */
[----:B---3--:R-:W-:-:S04]  /*11a70*/  FMNMX.FTZ R14, R38, R14, !PT ;  /* 0x0000000e260e7209 */ /* 0x008fc80007810000 */
[----:B------:R-:W-:Y:S01]  /*11a80*/  FMNMX.FTZ R14, R40, R14, !PT ;  /* 0x0000000e280e7209 */ /* 0x000fe20007810000 */
[----:B------:R-:W1:Y:S08]  /*11a90*/  MUFU.TANH R52, R52 ;  /* 0x0000003400347308 */ /* 0x000e700000002400 */
        /* <DEDUP_REMOVED lines=12> */
[----:B------:R-:W5:Y:S01]  /*11b60*/  MUFU.TANH R145, R145 ;  /* 0x0000009100917308 */ /* 0x000f620000002400 */
[----:B-1----:R-:W-:-:S04]  /*11b70*/  FMNMX.FTZ R14, R52, R14, !PT ;  /* 0x0000000e340e7209 */ /* 0x002fc80007810000 */
[----:B------:R-:W-:-:S03]  /*11b80*/  FMNMX.FTZ R14, R53, R14, !PT ;  /* 0x0000000e350e7209 */ /* 0x000fc60007810000 */
[----:B------:R-:W1:Y:S01]  /*11b90*/  MUFU.TANH R143, R143 ;  /* 0x0000008f008f7308 */ /* 0x000e620000002400 */
[----:B--2---:R-:W-:-:S04]  /*11ba0*/  FMNMX.FTZ R14, R55, R14, !PT ;  /* 0x0000000e370e7209 */ /* 0x004fc80007810000 */
[----:B0-----:R-:W-:-:S03]  /*11bb0*/  FMNMX.FTZ R14, R54, R14, !PT ;  /* 0x0000000e360e7209 */ /* 0x001fc60007810000 */
[----:B------:R-:W0:Y:S02]  /*11bc0*/  MUFU.TANH R141, R141 ;  /* 0x0000008d008d7308 */ /* 0x000e240000002400 */
[----:B------:R-:W2:Y:S06]  /*11bd0*/  SHFL.BFLY PT, R39, R14, 0x2, 0x1f ;  /* 0x0c401f000e277f89 */ /* 0x000eac00000e0000 */
[----:B------:R-:W0:Y:S08]  /*11be0*/  MUFU.TANH R35, R35 ;  /* 0x0000002300237308 */ /* 0x000e300000002400 */
[----:B------:R-:W0:Y:S08]  /*11bf0*/  MUFU.TANH R37, R37 ;  /* 0x0000002500257308 */ /* 0x000e300000002400 */
[----:B------:R-:W0:Y:S01]  /*11c00*/  MUFU.TANH R41, R41 ;  /* 0x0000002900297308 */ /* 0x000e220000002400 */
[----:B--2---:R-:W-:-:S02]  /*11c10*/  FMNMX.FTZ R14, R14, R39, !PT ;  /* 0x000000270e0e7209 */ /* 0x004fc40007810000 */
[----:B------:R-:W2:Y:S03]  /*11c20*/  LDC R39, c[0x0][0x988] ;  /* 0x00026200ff277b82 */ /* 0x000ea60000000800 */
[----:B------:R-:W3:Y:S02]  /*11c30*/  SHFL.BFLY PT, R44, R14, 0x1, 0x1f ;  /* 0x0c201f000e2c7f89 */ /* 0x000ee400000e0000 */
[----:B------:R-:W0:Y:S08]  /*11c40*/  MUFU.TANH R56, R56 ;  /* 0x0000003800387308 */ /* 0x000e300000002400 */
[----:B------:R-:W0:Y:S08]  /*11c50*/  MUFU.TANH R57, R57 ;  /* 0x0000003900397308 */ /* 0x000e300000002400 */
[----:B------:R-:W0:Y:S01]  /*11c60*/  MUFU.TANH R58, R58 ;  /* 0x0000003a003a7308 */ /* 0x000e220000002400 */
[----:B---3--:R-:W-:Y:S01]  /*11c70*/  FMNMX.FTZ R14, R14, R44, !PT ;  /* 0x0000002c0e0e7209 */ /* 0x008fe20007810000 */
[----:B------:R-:W-:-:S06]  /*11c80*/  VIADD R44, R8, 0x200 ;  /* 0x00000200082c7836 */ /* 0x000fcc0000000000 */
[----:B------:R-:W3:Y:S01]  /*11c90*/  MUFU.TANH R59, R59 ;  /* 0x0000003b003b7308 */ /* 0x000ee20000002400 */
[-C--:B--2---:R-:W-:Y:S01]  /*11ca0*/  FMUL.FTZ R70, R14, R39.reuse ;  /* 0x000000270e467220 */ /* 0x084fe20000410000 */
[----:B------:R-:W-:Y:S01]  /*11cb0*/  R2UR UR14, R44 ;  /* 0x000000002c0e72ca */ /* 0x000fe200000e0000 */
[----:B------:R-:W-:Y:S02]  /*11cc0*/  FADD.FTZ R12, -R14, R12 ;  /* 0x0000000c0e0c7221 */ /* 0x000fe40000010100 */
[--C-:B------:R-:W-:Y:S01]  /*11cd0*/  FFMA.FTZ R150, R5, R39, -R70.reuse ;  /* 0x0000002705967223 */ /* 0x100fe20000010846 */
[----:B------:R-:W-:Y:S02]  /*11ce0*/  FMNMX.FTZ R5, R84, R13, !PT ;  /* 0x0000000d54057209 */ /* 0x000fe40007810000 */
[----:B------:R-:W2:Y:S01]  /*11cf0*/  MUFU.TANH R60, R60 ;  /* 0x0000003c003c7308 */ /* 0x000ea20000002400 */
[-CC-:B------:R-:W-:Y:S01]  /*11d00*/  FFMA.FTZ R45, R9, R39.reuse, -R70.reuse ;  /* 0x00000027092d7223 */ /* 0x180fe20000010846 */
[--C-:B------:R-:W-:Y:S01]  /*11d10*/  FFMA.FTZ R9, R21, R39, -R70.reuse ;  /* 0x0000002715097223 */ /* 0x100fe20000010846 */
[----:B------:R-:W-:Y:S01]  /*11d20*/  FMNMX.FTZ R5, R81, R5, !PT ;  /* 0x0000000551057209 */ /* 0x000fe20007810000 */
[-CC-:B------:R-:W-:Y:S01]  /*11d30*/  FFMA.FTZ R146, R24, R39.reuse, -R70.reuse ;  /* 0x0000002718927223 */ /* 0x180fe20000010846 */
[--C-:B------:R-:W-:Y:S01]  /*11d40*/  FFMA.FTZ R21, R25, R39, -R70.reuse ;  /* 0x0000002719157223 */ /* 0x100fe20000010846 */
[----:B------:R-:W-:Y:S01]  /*11d50*/  VIADD R24, R8, 0x280 ;  /* 0x0000028008187836 */ /* 0x000fe20000000000 */
[----:B------:R-:W-:Y:S01]  /*11d60*/  FMNMX.FTZ R5, R80, R5, !PT ;  /* 0x0000000550057209 */ /* 0x000fe20007810000 */
[----:B------:R-:W-:Y:S01]  /*11d70*/  HGMMA.64x64x16.F32 R88, R132, gdesc[UR12].tnspB, R88, gsb0 ;  /* 0x40e0000c84587df0 */ /* 0x000fe20008000858 */
[----:B------:R-:W2:Y:S01]  /*11d80*/  MUFU.TANH R61, R61 ;  /* 0x0000003d003d7308 */ /* 0x000ea20000002400 */
[----:B------:R-:W-:Y:S01]  /*11d90*/  IMAD.MOV.U32 R25, RZ, RZ, 0x40000040 ;  /* 0x40000040ff197424 */ /* 0x000fe200078e00ff */
[----:B------:R-:W-:Y:S01]  /*11da0*/  FMNMX.FTZ R5, R77, R5, !PT ;  /* 0x000000054d057209 */ /* 0x000fe20007810000 */
[-CC-:B------:R-:W-:Y:S01]  /*11db0*/  FFMA.FTZ R148, R140, R39.reuse, -R70.reuse ;  /* 0x000000278c947223 */ /* 0x180fe20000010846 */
[----:B------:R-:W-:Y:S01]  /*11dc0*/  R2UR UR14, R24 ;  /* 0x00000000180e72ca */ /* 0x000fe200000e0000 */
[--C-:B------:R-:W-:Y:S01]  /*11dd0*/  FFMA.FTZ R140, R26, R39, -R70.reuse ;  /* 0x000000271a8c7223 */ /* 0x100fe20000010846 */
[----:B------:R-:W-:Y:S01]  /*11de0*/  FMNMX.FTZ R5, R76, R5, !PT ;  /* 0x000000054c057209 */ /* 0x000fe20007810000 */
[-CC-:B------:R-:W-:Y:S01]  /*11df0*/  FFMA.FTZ R26, R27, R39.reuse, -R70.reuse ;  /* 0x000000271b1a7223 */ /* 0x180fe20000010846 */
[----:B------:R-:W2:Y:S01]  /*11e00*/  MUFU.TANH R62, R62 ;  /* 0x0000003e003e7308 */ /* 0x000ea20000002400 */
[----:B------:R-:W-:Y:S01]  /*11e10*/  R2UR UR15, R25 ;  /* 0x00000000190f72ca */ /* 0x000fe200000e0000 */
[--C-:B------:R-:W-:Y:S01]  /*11e20*/  FFMA.FTZ R27, R31, R39, -R70.reuse ;  /* 0x000000271f1b7223 */ /* 0x100fe20000010846 */
[----:B------:R-:W-:Y:S01]  /*11e30*/  FMNMX.FTZ R5, R73, R5, !PT ;  /* 0x0000000549057209 */ /* 0x000fe20007810000 */
[-CC-:B------:R-:W-:Y:S01]  /*11e40*/  FFMA.FTZ R31, R40, R39.reuse, -R70.reuse ;  /* 0x00000027281f7223 */ /* 0x180fe20000010846 */
[-CC-:B------:R-:W-:Y:S01]  /*11e50*/  FFMA.FTZ R40, R50, R39.reuse, -R70.reuse ;  /* 0x0000002732287223 */ /* 0x180fe20000010846 */
[--C-:B------:R-:W-:Y:S01]  /*11e60*/  FFMA.FTZ R54, R54, R39, -R70.reuse ;  /* 0x0000002736367223 */ /* 0x100fe20000010846 */
[----:B------:R-:W-:Y:S01]  /*11e70*/  FMNMX.FTZ R5, R72, R5, !PT ;  /* 0x0000000548057209 */ /* 0x000fe20007810000 */
[----:B------:R-:W2:Y:S01]  /*11e80*/  MUFU.TANH R63, R63 ;  /* 0x0000003f003f7308 */ /* 0x000ea20000002400 */
[-CC-:B------:R-:W-:Y:S01]  /*11e90*/  FFMA.FTZ R136, R30, R39.reuse, -R70.reuse ;  /* 0x000000271e887223 */ /* 0x180fe20000010846 */
[--C-:B------:R-:W-:Y:S01]  /*11ea0*/  FFMA.FTZ R30, R36, R39, -R70.reuse ;  /* 0x00000027241e7223 */ /* 0x100fe20000010846 */
[----:B------:R-:W-:Y:S01]  /*11eb0*/  FMNMX.FTZ R5, R69, R5, !PT ;  /* 0x0000000545057209 */ /* 0x000fe20007810000 */
[----:B------:R-:W-:Y:S01]  /*11ec0*/  FFMA.FTZ R36, R48, R39, -R70 ;  /* 0x0000002730247223 */ /* 0x000fe20000010846 */
[----:B------:R-:W-:-:S02]  /*11ed0*/  IMAD.MOV.U32 R25, RZ, RZ, 0x40000040 ;  /* 0x40000040ff197424 */ /* 0x000fc400078e00ff */
[--C-:B------:R-:W-:Y:S01]  /*11ee0*/  FFMA.FTZ R44, R142, R39, -R70.reuse ;  /* 0x000000278e2c7223 */ /* 0x100fe20000010846 */
[----:B------:R-:W-:Y:S01]  /*11ef0*/  FMNMX.FTZ R5, R137, R5, !PT ;  /* 0x0000000589057209 */ /* 0x000fe20007810000 */
[----:B------:R-:W2:Y:S01]  /*11f00*/  MUFU.TANH R64, R64 ;  /* 0x0000004000407308 */ /* 0x000ea20000002400 */
[-CC-:B------:R-:W-:Y:S01]  /*11f10*/  FFMA.FTZ R142, R28, R39.reuse, -R70.reuse ;  /* 0x000000271c8e7223 */ /* 0x180fe20000010846 */
[--C-:B------:R-:W-:Y:S01]  /*11f20*/  FFMA.FTZ R28, R33, R39, -R70.reuse ;  /* 0x00000027211c7223 */ /* 0x100fe20000010846 */
[----:B------:R-:W-:Y:S01]  /*11f30*/  FMNMX.FTZ R5, R139, R5, !PT ;  /* 0x000000058b057209 */ /* 0x000fe20007810000 */
[-CC-:B------:R-:W-:Y:S01]  /*11f40*/  FFMA.FTZ R33, R46, R39.reuse, -R70.reuse ;  /* 0x000000272e217223 */ /* 0x180fe20000010846 */
[-CC-:B------:R-:W-:Y:S01]  /*11f50*/  FFMA.FTZ R46, R53, R39.reuse, -R70.reuse ;  /* 0x00000027352e7223 */ /* 0x180fe20000010846 */
[----:B------:R-:W-:Y:S01]  /*11f60*/  FMUL.FTZ R12, R12, R39 ;  /* 0x000000270c0c7220 */ /* 0x000fe20000410000 */
[----:B------:R-:W-:Y:S01]  /*11f70*/  FMNMX.FTZ R5, R151, R5, !PT ;  /* 0x0000000597057209 */ /* 0x000fe20007810000 */
[----:B------:R-:W2:Y:S01]  /*11f80*/  MUFU.TANH R65, R65 ;  /* 0x0000004100417308 */ /* 0x000ea20000002400 */
[-CC-:B------:R-:W-:Y:S01]  /*11f90*/  FFMA.FTZ R144, R15, R39.reuse, -R70.reuse ;  /* 0x000000270f907223 */ /* 0x180fe20000010846 */
[--C-:B------:R-:W-:Y:S01]  /*11fa0*/  FFMA.FTZ R15, R29, R39, -R70.reuse ;  /* 0x000000271d0f7223 */ /* 0x100fe20000010846 */
[----:B------:R-:W-:Y:S01]  /*11fb0*/  FMNMX.FTZ R5, R149, R5, !PT ;  /* 0x0000000595057209 */ /* 0x000fe20007810000 */
[-CC-:B------:R-:W-:Y:S01]  /*11fc0*/  FFMA.FTZ R29, R42, R39.reuse, -R70.reuse ;  /* 0x000000272a1d7223 */ /* 0x180fe20000010846 */
[-CC-:B------:R-:W-:Y:S01]  /*11fd0*/  FFMA.FTZ R42, R51, R39.reuse, -R70.reuse ;  /* 0x00000027332a7223 */ /* 0x180fe20000010846 */
[--C-:B------:R-:W-:Y:S01]  /*11fe0*/  FFMA.FTZ R138, R32, R39, -R70.reuse ;  /* 0x00000027208a7223 */ /* 0x100fe20000010846 */
[----:B----4-:R-:W-:Y:S01]  /*11ff0*/  FMNMX.FTZ R5, R147, R5, !PT ;  /* 0x0000000593057209 */ /* 0x010fe20007810000 */
[----:B------:R-:W4:Y:S01]  /*12000*/  MUFU.TANH R66, R66 ;  /* 0x0000004200427308 */ /* 0x000f220000002400 */
[-CC-:B------:R-:W-:Y:S01]  /*12010*/  FFMA.FTZ R32, R43, R39.reuse, -R70.reuse ;  /* 0x000000272b207223 */ /* 0x180fe20000010846 */
[----:B------:R-:W-:Y:S01]  /*12020*/  FFMA.FTZ R43, R52, R39, -R70 ;  /* 0x00000027342b7223 */ /* 0x000fe20000010846 */
[----:B-----5:R-:W-:-:S04]  /*12030*/  FMNMX.FTZ R5, R145, R5, !PT ;  /* 0x0000000591057209 */ /* 0x020fc80007810000 */
[----:B-1----:R-:W-:Y:S01]  /*12040*/  FMNMX.FTZ R5, R143, R5, !PT ;  /* 0x000000058f057209 */ /* 0x002fe20007810000 */
[----:B------:R-:W1:Y:S03]  /*12050*/  MUFU.TANH R67, R67 ;  /* 0x0000004300437308 */ /* 0x000e660000002400 */
[----:B0-----:R-:W-:-:S04]  /*12060*/  FMNMX.FTZ R5, R141, R5, !PT ;  /* 0x000000058d057209 */ /* 0x001fc80007810000 */
[----:B------:R-:W-:Y:S01]  /*12070*/  FMNMX.FTZ R5, R35, R5, !PT ;  /* 0x0000000523057209 */ /* 0x000fe20007810000 */
[----:B------:R-:W0:Y:S03]  /*12080*/  MUFU.TANH R68, R68 ;  /* 0x0000004400447308 */ /* 0x000e260000002400 */
[----:B------:R-:W-:-:S04]  /*12090*/  FMNMX.FTZ R5, R37, R5, !PT ;  /* 0x0000000525057209 */ /* 0x000fc80007810000 */
[----:B------:R-:W-:Y:S01]  /*120a0*/  FMNMX.FTZ R5, R41, R5, !PT ;  /* 0x0000000529057209 */ /* 0x000fe20007810000 */
[----:B------:R-:W-:Y:S03]  /*120b0*/  MUFU.EX2 R12, R12 ;  /* 0x0000000c000c7308 */ /* 0x000fe60000000800 */
[----:B------:R-:W-:-:S04]  /*120c0*/  FMNMX.FTZ R5, R56, R5, !PT ;  /* 0x0000000538057209 */ /* 0x000fc80007810000 */
[----:B------:R-:W-:Y:S01]  /*120d0*/  FMNMX.FTZ R5, R57, R5, !PT ;  /* 0x0000000539057209 */ /* 0x000fe20007810000 */
[----:B------:R-:W5:Y:S03]  /*120e0*/  MUFU.EX2 R44, R44 ;  /* 0x0000002c002c7308 */ /* 0x000f660000000800 */
[----:B------:R-:W-:Y:S01]  /*120f0*/  FMNMX.FTZ R5, R58, R5, !PT ;  /* 0x000000053a057209 */ /* 0x000fe20007810000 */
[----:B------:R-:W-:-:S03]  /*12100*/  WARPGROUP.DEPBAR.LE gsb0, 0x0 ;  /* 0x00008000000079c5 */ /* 0x000fc60000010000 */
[----:B---3--:R-:W-:Y:S01]  /*12110*/  FMNMX.FTZ R5, R59, R5, !PT ;  /* 0x000000053b057209 */ /* 0x008fe20007810000 */
[--C-:B------:R-:W-:Y:S01]  /*12120*/  FFMA.FTZ R134, R38, R39, -R70.reuse ;  /* 0x0000002726867223 */ /* 0x100fe20000010846 */
[----:B------:R-:W-:Y:S01]  /*12130*/  WARPGROUP.ARRIVE ;  /* 0x00000000000079c5 */ /* 0x000fe20000000000 */
[----:B------:R-:W3:Y:S01]  /*12140*/  MUFU.EX2 R148, R148 ;  /* 0x0000009400947308 */ /* 0x000ee20000000800 */
[----:B--2---:R-:W-:Y:S01]  /*12150*/  FMNMX.FTZ R5, R60, R5, !PT ;  /* 0x000000053c057209 */ /* 0x004fe20007810000 */
[-CC-:B------:R-:W-:Y:S01]  /*12160*/  FFMA.FTZ R132, R34, R39.reuse, -R70.reuse ;  /* 0x0000002722847223 */ /* 0x180fe20000010846 */
[-CC-:B------:R-:W-:Y:S01]  /*12170*/  FFMA.FTZ R34, R47, R39.reuse, -R70.reuse ;  /* 0x000000272f227223 */ /* 0x180fe20000010846 */
[----:B------:R-:W-:Y:S01]  /*12180*/  FFMA.FTZ R47, R55, R39, -R70 ;  /* 0x00000027372f7223 */ /* 0x000fe20000010846 */
[----:B------:R-:W-:Y:S01]  /*12190*/  FMNMX.FTZ R5, R61, R5, !PT ;  /* 0x000000053d057209 */ /* 0x000fe20007810000 */
[----:B------:R-:W-:Y:S01]  /*121a0*/  HGMMA.64x64x16.F32 R88, R128, gdesc[UR12].tnspB, R88, gsb0 ;  /* 0x40e0000c80587df0 */ /* 0x000fe20008000858 */
[----:B------:R-:W-:Y:S01]  /*121b0*/  R2UR UR15, R25 ;  /* 0x00000000190f72ca */ /* 0x000fe200000e0000 */
[----:B------:R-:W-:Y:S01]  /*121c0*/  IMAD.MOV.U32 R25, RZ, RZ, 0x40000040 ;  /* 0x40000040ff197424 */ /* 0x000fe200078e00ff */
[----:B------:R-:W-:Y:S01]  /*121d0*/  FMNMX.FTZ R5, R62, R5, !PT ;  /* 0x000000053e057209 */ /* 0x000fe20007810000 */
[----:B------:R-:W2:Y:S03]  /*121e0*/  MUFU.EX2 R150, R150 ;  /* 0x0000009600967308 */ /* 0x000ea60000000800 */
[----:B------:R-:W-:-:S04]  /*121f0*/  FMNMX.FTZ R5, R63, R5, !PT ;  /* 0x000000053f057209 */ /* 0x000fc80007810000 */
[----:B------:R-:W-:Y:S01]  /*12200*/  FMNMX.FTZ R5, R64, R5, !PT ;  /* 0x0000000540057209 */ /* 0x000fe20007810000 */
[----:B------:R-:W2:Y:S03]  /*12210*/  MUFU.EX2 R45, R45 ;  /* 0x0000002d002d7308 */ /* 0x000ea60000000800 */
[----:B------:R-:W-:-:S04]  /*12220*/  FMNMX.FTZ R5, R65, R5, !PT ;  /* 0x0000000541057209 */ /* 0x000fc80007810000 */
[----:B----4-:R-:W-:Y:S01]  /*12230*/  FMNMX.FTZ R5, R66, R5, !PT ;  /* 0x0000000542057209 */ /* 0x010fe20007810000 */
[----:B------:R-:W-:Y:S03]  /*12240*/  MUFU.EX2 R144, R144 ;  /* 0x0000009000907308 */ /* 0x000fe60000000800 */
[----:B-1----:R-:W-:-:S04]  /*12250*/  FMNMX.FTZ R5, R67, R5, !PT ;  /* 0x0000000543057209 */ /* 0x002fc80007810000 */
[----:B0-----:R-:W-:Y:S01]  /*12260*/  FMNMX.FTZ R5, R68, R5, !PT ;  /* 0x0000000544057209 */ /* 0x001fe20007810000 */
[----:B-----5:R-:W-:Y:S01]  /*12270*/  FFMA.FTZ R4, R12, R4, R44 ;  /* 0x000000040c047223 */ /* 0x020fe2000001002c */
[----:B------:R-:W-:Y:S01]  /*12280*/  @!P1 IMAD R20, R20, 0x8, R2 ;  /* 0x0000000814149824 */ /* 0x000fe200078e0202 */
        /* <DEDUP_REMOVED lines=9> */
[----:B------:R-:W-:Y:S01]  /*12320*/  MUFU.EX2 R142, R142 ;  /* 0x0000008e008e7308 */ /* 0x000fe20000000800 */
[----:B------:R-:W-:-:S02]  /*12330*/  WARPGROUP.DEPBAR.LE gsb0, 0x0 ;  /* 0x00008000000079c5 */ /* 0x000fc40000010000 */
[----:B------:R-:W-:Y:S01]  /*12340*/  WARPGROUP.ARRIVE ;  /* 0x00000000000079c5 */ /* 0x000fe20000000000 */
[----:B---3--:R-:W-:Y:S01]  /*12350*/  FADD.FTZ R4, R148, R4 ;  /* 0x0000000494047221 */ /* 0x008fe20000010000 */
[----:B------:R-:W-:-:S03]  /*12360*/  @!P1 VIADD R20, R20, 0x16860 ;  /* 0x0001686014149836 */ /* 0x000fc60000000000 */
[----:B------:R-:W-:Y:S01]  /*12370*/  MUFU.EX2 R15, R15 ;  /* 0x0000000f000f7308 */ /* 0x000fe20000000800 */
[----:B0-----:R-:W-:-:S05]  /*12380*/  FMNMX.FTZ R5, R5, R24, !PT ;  /* 0x0000001805057209 */ /* 0x001fca0007810000 */
[CC--:B------:R-:W-:Y:S01]  /*12390*/  FMUL.FTZ R50, R5.reuse, R39.reuse ;  /* 0x0000002705327220 */ /* 0x0c0fe20000410000 */
[----:B------:R-:W-:Y:S01]  /*123a0*/  FADD.FTZ R24, -R5, R13 ;  /* 0x0000000d05187221 */ /* 0x000fe20000010100 */
[----:B------:R-:W-:Y:S02]  /*123b0*/  MUFU.EX2 R136, R136 ;  /* 0x0000008800887308 */ /* 0x000fe40000000800 */
[-CC-:B------:R-:W-:Y:S01]  /*123c0*/  FFMA.FTZ R53, R76, R39.reuse, -R50.reuse ;  /* 0x000000274c357223 */ /* 0x180fe20000010832 */
[-C--:B------:R-:W-:Y:S01]  /*123d0*/  FMUL.FTZ R24, R24, R39.reuse ;  /* 0x0000002718187220 */ /* 0x080fe20000410000 */
[-CC-:B------:R-:W-:Y:S01]  /*123e0*/  FFMA.FTZ R49, R84, R39.reuse, -R50.reuse ;  /* 0x0000002754317223 */ /* 0x180fe20000010832 */
[-CC-:B------:R-:W-:Y:S01]  /*123f0*/  FFMA.FTZ R51, R81, R39.reuse, -R50.reuse ;  /* 0x0000002751337223 */ /* 0x180fe20000010832 */
[-CC-:B------:R-:W-:Y:S01]  /*12400*/  FFMA.FTZ R52, R80, R39.reuse, -R50.reuse ;  /* 0x0000002750347223 */ /* 0x180fe20000010832 */
[-CC-:B------:R-:W-:Y:S01]  /*12410*/  FFMA.FTZ R71, R73, R39.reuse, -R50.reuse ;  /* 0x0000002749477223 */ /* 0x180fe20000010832 */
[----:B------:R0:W-:Y:S01]  /*12420*/  MUFU.EX2 R13, R54 ;  /* 0x00000036000d7308 */ /* 0x0001e20000000800 */
[-CC-:B------:R-:W-:Y:S01]  /*12430*/  FFMA.FTZ R133, R35, R39.reuse, -R50.reuse ;  /* 0x0000002723857223 */ /* 0x180fe20000010832 */
[-CC-:B------:R-:W-:Y:S01]  /*12440*/  FFMA.FTZ R55, R72, R39.reuse, -R50.reuse ;  /* 0x0000002748377223 */ /* 0x180fe20000010832 */
[-C--:B------:R-:W-:Y:S01]  /*12450*/  FFMA.FTZ R75, R69, R39.reuse, -R50 ;  /* 0x00000027454b7223 */ /* 0x080fe20000010832 */
[----:B--2---:R-:W-:Y:S01]  /*12460*/  FADD.FTZ R4, R150, R4 ;  /* 0x0000000496047221 */ /* 0x004fe20000010000 */
[-C--:B------:R-:W-:Y:S01]  /*12470*/  FFMA.FTZ R69, R137, R39.reuse, -R50 ;  /* 0x0000002789457223 */ /* 0x080fe20000010832 */
[----:B------:R-:W-:Y:S01]  /*12480*/  @!P1 PRMT R20, RZ, 0x654, R20 ;  /* 0x00000654ff149816 */ /* 0x000fe20000000014 */
[-CC-:B------:R-:W-:Y:S01]  /*12490*/  FFMA.FTZ R72, R139, R39.reuse, -R50.reuse ;  /* 0x000000278b487223 */ /* 0x180fe20000010832 */
[----:B------:R1:W-:Y:S01]  /*124a0*/  MUFU.EX2 R48, R24 ;  /* 0x0000001800307308 */ /* 0x0003e20000000800 */
[-CC-:B0-----:R-:W-:Y:S01]  /*124b0*/  FFMA.FTZ R54, R77, R39.reuse, -R50.reuse ;  /* 0x000000274d367223 */ /* 0x181fe20000010832 */
[-CC-:B------:R-:W-:Y:S01]  /*124c0*/  FFMA.FTZ R70, R151, R39.reuse, -R50.reuse ;  /* 0x0000002797467223 */ /* 0x180fe20000010832 */
[----:B------:R-:W0:Y:S01]  /*124d0*/  S2R R77, SR_TID.X ;  /* 0x00000000004d7919 */ /* 0x000e220000002100 */
[-CC-:B------:R-:W-:Y:S01]  /*124e0*/  FFMA.FTZ R73, R149, R39.reuse, -R50.reuse ;  /* 0x0000002795497223 */ /* 0x180fe20000010832 */
[----:B------:R-:W-:-:S03]  /*124f0*/  FFMA.FTZ R74, R145, R39, -R50 ;  /* 0x00000027914a7223 */ /* 0x000fc60000010832 */
[----:B------:R-:W2:Y:S01]  /*12500*/  MUFU.EX2 R49, R49 ;  /* 0x0000003100317308 */ /* 0x000ea20000000800 */
[----:B-1----:R-:W-:-:S07]  /*12510*/  VIADD R24, R8, 0x300 ;  /* 0x0000030008187836 */ /* 0x002fce0000000000 */
[----:B------:R-:W1:Y:S01]  /*12520*/  MUFU.EX2 R51, R51 ;  /* 0x0000003300337308 */ /* 0x000e620000000800 */
[----:B------:R-:W-:Y:S01]  /*12530*/  R2UR UR14, R24 ;  /* 0x00000000180e72ca */ /* 0x000fe200000e0000 */
[----:B------:R-:W-:-:S06]  /*12540*/  VIADD R24, R8, 0x380 ;  /* 0x0000038008187836 */ /* 0x000fcc0000000000 */
[----:B------:R-:W3:Y:S08]  /*12550*/  MUFU.EX2 R52, R52 ;  /* 0x0000003400347308 */ /* 0x000ef00000000800 */
[----:B------:R-:W-:Y:S01]  /*12560*/  MUFU.EX2 R53, R53 ;  /* 0x0000003500357308 */ /* 0x000fe20000000800 */
[----:B------:R-:W-:Y:S01]  /*12570*/  HGMMA.64x64x16.F32 R88, R124, gdesc[UR12].tnspB, R88, gsb0 ;  /* 0x40e0000c7c587df0 */ /* 0x000fe20008000858 */
[----:B------:R-:W-:-:S06]  /*12580*/  R2UR UR14, R24 ;  /* 0x00000000180e72ca */ /* 0x000fcc00000e0000 */
[----:B------:R-:W-:Y:S01]  /*12590*/  MUFU.EX2 R71, R71 ;  /* 0x0000004700477308 */ /* 0x000fe20000000800 */
[----:B0-----:R-:W-:Y:S01]  /*125a0*/  SHF.R.U32.HI R76, RZ, 0x7, R77 ;  /* 0x00000007ff4c7819 */ /* 0x001fe2000001164d */
[----:B------:R-:W-:Y:S01]  /*125b0*/  FADD.FTZ R4, R45, R4 ;  /* 0x000000042d047221 */ /* 0x000fe20000010000 */
[----:B------:R-:W-:Y:S01]  /*125c0*/  R2UR UR15, R25 ;  /* 0x00000000190f72ca */ /* 0x000fe200000e0000 */
[----:B------:R-:W-:Y:S01]  /*125d0*/  @!P1 IMAD R25, R16, 0x8, R2 ;  /* 0x0000000810199824 */ /* 0x000fe200078e0202 */
[----:B------:R-:W-:Y:S01]  /*125e0*/  ISETP.GE.U32.AND P2, PT, R77, 0x180, PT ;  /* 0x000001804d00780c */ /* 0x000fe20003f46070 */
[----:B------:R-:W-:Y:S02]  /*125f0*/  VIADD R24, R76, 0x9 ;  /* 0x000000094c187836 */ /* 0x000fe40000000000 */
[--C-:B------:R-:W-:Y:S01]  /*12600*/  FFMA.FTZ R137, R147, R39, -R50.reuse ;  /* 0x0000002793897223 */ /* 0x100fe20000010832 */
[----:B------:R-:W4:Y:S01]  /*12610*/  LDL R76, [R1+0x50] ;  /* 0x00005000014c7983 */ /* 0x000f220000100800 */
[----:B------:R-:W0:Y:S01]  /*12620*/  MUFU.EX2 R54, R54 ;  /* 0x0000003600367308 */ /* 0x000e220000000800 */
[----:B--2---:R-:W-:Y:S01]  /*12630*/  FFMA.FTZ R3, R48, R3, R49 ;  /* 0x0000000330037223 */ /* 0x004fe20000010031 */
[-CC-:B------:R-:W-:Y:S01]  /*12640*/  FFMA.FTZ R139, R143, R39.reuse, -R50.reuse ;  /* 0x000000278f8b7223 */ /* 0x180fe20000010832 */
[----:B------:R-:W-:-:S05]  /*12650*/  FFMA.FTZ R8, R141, R39, -R50 ;  /* 0x000000278d087223 */ /* 0x000fca0000010832 */
[----:B------:R-:W2:Y:S08]  /*12660*/  MUFU.EX2 R55, R55 ;  /* 0x0000003700377308 */ /* 0x000eb00000000800 */
[----:B------:R-:W5:Y:S08]  /*12670*/  MUFU.EX2 R75, R75 ;  /* 0x0000004b004b7308 */ /* 0x000f700000000800 */
[----:B------:R-:W5:Y:S08]  /*12680*/  MUFU.EX2 R69, R69 ;  /* 0x0000004500457308 */ /* 0x000f700000000800 */
[----:B------:R-:W5:Y:S08]  /*12690*/  MUFU.EX2 R72, R72 ;  /* 0x0000004800487308 */ /* 0x000f700000000800 */
[----:B------:R-:W5:Y:S08]  /*126a0*/  MUFU.EX2 R70, R70 ;  /* 0x0000004600467308 */ /* 0x000f700000000800 */
[----:B------:R-:W5:Y:S08]  /*126b0*/  MUFU.EX2 R73, R73 ;  /* 0x0000004900497308 */ /* 0x000f700000000800 */
[----:B------:R-:W-:Y:S01]  /*126c0*/  MUFU.EX2 R27, R27 ;  /* 0x0000001b001b7308 */ /* 0x000fe20000000800 */
[----:B------:R-:W-:-:S02]  /*126d0*/  WARPGROUP.DEPBAR.LE gsb0, 0x0 ;  /* 0x00008000000079c5 */ /* 0x000fc40000010000 */
[----:B------:R-:W-:Y:S01]  /*126e0*/  WARPGROUP.ARRIVE ;  /* 0x00000000000079c5 */ /* 0x000fe20000000000 */
[----:B------:R-:W-:Y:S01]  /*126f0*/  @!P1 VIADD R25, R25, 0x16840 ;  /* 0x0001684019199836 */ /* 0x000fe20000000000 */
[----:B------:R-:W-:Y:S01]  /*12700*/  SEL R35, R24, 0x9, !P2 ;  /* 0x0000000918237807 */ /* 0x000fe20005000000 */
[----:B-1----:R-:W-:Y:S02]  /*12710*/  FADD.FTZ R3, R51, R3 ;  /* 0x0000000333037221 */ /* 0x002fe40000010000 */
[----:B------:R-:W1:Y:S01]  /*12720*/  MUFU.EX2 R137, R137 ;  /* 0x0000008900897308 */ /* 0x000e620000000800 */
[----:B------:R-:W-:Y:S01]  /*12730*/  HGMMA.64x64x16.F32 R88, R120, gdesc[UR12].tnspB, R88, gsb0 ;  /* 0x40e0000c78587df0 */ /* 0x000fe20008000858 */
[----:B------:R-:W-:-:S06]  /*12740*/  @!P1 PRMT R25, RZ, 0x654, R25 ;  /* 0x00000654ff199816 */ /* 0x000fcc0000000019 */
[----:B------:R-:W1:Y:S08]  /*12750*/  MUFU.EX2 R74, R74 ;  /* 0x0000004a004a7308 */ /* 0x000e700000000800 */
[----:B------:R-:W-:Y:S08]  /*12760*/  MUFU.EX2 R138, R138 ;  /* 0x0000008a008a7308 */ /* 0x000ff00000000800 */
[----:B------:R-:W1:Y:S01]  /*12770*/  MUFU.EX2 R139, R139 ;  /* 0x0000008b008b7308 */ /* 0x000e620000000800 */
[-CC-:B------:R-:W-:Y:S01]  /*12780*/  FFMA.FTZ R37, R37, R39.reuse, -R50.reuse ;  /* 0x0000002725257223 */ /* 0x180fe20000010832 */
[----:B------:R-:W-:-:S06]  /*12790*/  FFMA.FTZ R135, R41, R39, -R50 ;  /* 0x0000002729877223 */ /* 0x000fcc0000010832 */
[----:B------:R-:W-:Y:S08]  /*127a0*/  MUFU.EX2 R28, R28 ;  /* 0x0000001c001c7308 */ /* 0x000ff00000000800 */
[----:B------:R-:W1:Y:S01]  /*127b0*/  MUFU.EX2 R8, R8 ;  /* 0x0000000800087308 */ /* 0x000e620000000800 */
[----:B------:R-:W-:-:S07]  /*127c0*/  F2FP.F16.F32.PACK_AB R148, R148, R44 ;  /* 0x0000002c9494723e */ /* 0x000fce00000000ff */
[----:B------:R-:W1:Y:S08]  /*127d0*/  MUFU.EX2 R132, R132 ;  /* 0x0000008400847308 */ /* 0x000e700000000800 */
[----:B------:R-:W1:Y:S08]  /*127e0*/  MUFU.EX2 R133, R133 ;  /* 0x0000008500857308 */ /* 0x000e700000000800 */
[----:B------:R-:W1:Y:S08]  /*127f0*/  MUFU.EX2 R30, R30 ;  /* 0x0000001e001e7308 */ /* 0x000e700000000800 */
[----:B------:R-:W-:Y:S01]  /*12800*/  MUFU.EX2 R134, R134 ;  /* 0x0000008600867308 */ /* 0x000fe20000000800 */
[----:B------:R-:W-:-:S02]  /*12810*/  WARPGROUP.DEPBAR.LE gsb0, 0x0 ;  /* 0x00008000000079c5 */ /* 0x000fc40000010000 */
[----:B------:R5:W-:Y:S06]  /*12820*/  BAR.ARV R35, 0x100 ;  /* 0x000400230000751d */ /* 0x000bec0000002000 */
[----:B------:R3:W-:Y:S01]  /*12830*/  @!P1 SYNCS.ARRIVE.TRANS64.RED.A1T0 RZ, [R25+URZ], RZ ;  /* 0x000000ff19ff99a7 */ /* 0x0007e2000810043f */
[----:B------:R-:W-:Y:S01]  /*12840*/  MUFU.EX2 R31, R31 ;  /* 0x0000001f001f7308 */ /* 0x000fe20000000800 */
[----:B---3--:R-:W-:Y:S01]  /*12850*/  FADD.FTZ R25, R52, R3 ;  /* 0x0000000334197221 */ /* 0x008fe20000010000 */
[----:B------:R3:W-:Y:S06]  /*12860*/  @!P1 SYNCS.ARRIVE.TRANS64.RED.A1T0 RZ, [R20+URZ], RZ ;  /* 0x000000ff14ff99a7 */ /* 0x0007ec000810043f */
[----:B------:R-:W-:Y:S01]  /*12870*/  MUFU.EX2 R29, R29 ;  /* 0x0000001d001d7308 */ /* 0x000fe20000000800 */
[----:B0-----:R-:W-:-:S04]  /*12880*/  FADD.FTZ R25, R54, R25 ;  /* 0x0000001936197221 */ /* 0x001fc80000010000 */
[----:B------:R-:W-:Y:S01]  /*12890*/  FADD.FTZ R25, R53, R25 ;  /* 0x0000001935197221 */ /* 0x000fe20000010000 */
[----:B---3--:R-:W-:Y:S02]  /*128a0*/  FADD.FTZ R20, R144, R4 ;  /* 0x0000000490147221 */ /* 0x008fe40000010000 */
[----:B------:R-:W-:Y:S01]  /*128b0*/  MUFU.EX2 R32, R32 ;  /* 0x0000002000207308 */ /* 0x000fe20000000800 */
[----:B------:R-:W-:Y:S01]  /*128c0*/  FADD.FTZ R25, R71, R25 ;  /* 0x0000001947197221 */ /* 0x000fe20000010000 */
[----:B------:R-:W-:-:S03]  /*128d0*/  FADD.FTZ R20, R9, R20 ;  /* 0x0000001409147221 */ /* 0x000fc60000010000 */
[----:B--2---:R-:W-:Y:S01]  /*128e0*/  FADD.FTZ R25, R55, R25 ;  /* 0x0000001937197221 */ /* 0x004fe20000010000 */
[----:B-----5:R-:W-:Y:S02]  /*128f0*/  FADD.FTZ R35, R146, R20 ;  /* 0x0000001492237221 */ /* 0x020fe40000010000 */
[----:B------:R-:W-:Y:S01]  /*12900*/  MUFU.EX2 R33, R33 ;  /* 0x0000002100217308 */ /* 0x000fe20000000800 */
[----:B------:R-:W-:Y:S01]  /*12910*/  FADD.FTZ R25, R75, R25 ;  /* 0x000000194b197221 */ /* 0x000fe20000010000 */
[----:B------:R-:W-:-:S03]  /*12920*/  FADD.FTZ R35, R21, R35 ;  /* 0x0000002315237221 */ /* 0x000fc60000010000 */
[----:B------:R-:W-:Y:S01]  /*12930*/  FADD.FTZ R25, R69, R25 ;  /* 0x0000001945197221 */ /* 0x000fe20000010000 */
[----:B------:R-:W-:Y:S02]  /*12940*/  FADD.FTZ R35, R140, R35 ;  /* 0x000000238c237221 */ /* 0x000fe40000010000 */
        /* <DEDUP_REMOVED lines=8> */
[----:B-1----:R-:W-:Y:S01]  /*129d0*/  FADD.FTZ R25, R137, R25 ;  /* 0x0000001989197221 */ /* 0x002fe20000010000 */
[----:B------:R-:W-:Y:S02]  /*129e0*/  FADD.FTZ R35, R136, R35 ;  /* 0x0000002388237221 */ /* 0x000fe40000010000 */
[----:B------:R-:W0:Y:S01]  /*129f0*/  MUFU.EX2 R24, R37 ;  /* 0x0000002500187308 */ /* 0x000e220000000800 */
[----:B------:R-:W-:Y:S01]  /*12a00*/  FADD.FTZ R44, R74, R25 ;  /* 0x000000194a2c7221 */ /* 0x000fe20000010000 */
[----:B------:R-:W-:Y:S01]  /*12a10*/  FADD.FTZ R35, R27, R35 ;  /* 0x000000231b237221 */ /* 0x000fe20000010000 */
[-CC-:B------:R-:W-:Y:S01]  /*12a20*/  FFMA.FTZ R56, R56, R39.reuse, -R50.reuse ;  /* 0x0000002738387223 */ /* 0x180fe20000010832 */
[-C--:B------:R-:W-:Y:S01]  /*12a30*/  FFMA.FTZ R129, R57, R39.reuse, -R50 ;  /* 0x0000002739817223 */ /* 0x080fe20000010832 */
[----:B------:R-:W-:Y:S01]  /*12a40*/  FADD.FTZ R25, R139, R44 ;  /* 0x0000002c8b197221 */ /* 0x000fe20000010000 */
[----:B------:R-:W-:Y:S02]  /*12a50*/  FADD.FTZ R35, R138, R35 ;  /* 0x000000238a237221 */ /* 0x000fe40000010000 */
[----:B------:R-:W1:Y:S01]  /*12a60*/  MUFU.EX2 R135, R135 ;  /* 0x0000008700877308 */ /* 0x000e620000000800 */
[----:B------:R-:W-:Y:S01]  /*12a70*/  FFMA.FTZ R4, R58, R39, -R50 ;  /* 0x000000273a047223 */ /* 0x000fe20000010832 */
[----:B------:R-:W-:Y:S01]  /*12a80*/  FADD.FTZ R44, R8, R25 ;  /* 0x00000019082c7221 */ /* 0x000fe20000010000 */
[----:B------:R-:W-:Y:S01]  /*12a90*/  FADD.FTZ R35, R28, R35 ;  /* 0x000000231c237221 */ /* 0x000fe20000010000 */
[----:B------:R-:W-:-:S04]  /*12aa0*/  F2FP.F16.F32.PACK_AB R146, R21, R146 ;  /* 0x000000921592723e */ /* 0x000fc800000000ff */
[----:B------:R-:W2:Y:S01]  /*12ab0*/  MUFU.EX2 R3, R56 ;  /* 0x0000003800037308 */ /* 0x000ea20000000800 */
[----:B------:R-:W-:Y:S01]  /*12ac0*/  FADD.FTZ R35, R132, R35 ;  /* 0x0000002384237221 */ /* 0x000fe20000010000 */
[----:B------:R-:W-:Y:S01]  /*12ad0*/  FADD.FTZ R21, R133, R44 ;  /* 0x0000002c85157221 */ /* 0x000fe20000010000 */
[----:B------:R-:W-:-:S05]  /*12ae0*/  FFMA.FTZ R131, R59, R39, -R50 ;  /* 0x000000273b837223 */ /* 0x000fca0000010832 */
[----:B------:R-:W3:Y:S01]  /*12af0*/  MUFU.EX2 R129, R129 ;  /* 0x0000008100817308 */ /* 0x000ee20000000800 */
[----:B------:R-:W-:Y:S01]  /*12b00*/  FADD.FTZ R35, R30, R35 ;  /* 0x000000231e237221 */ /* 0x000fe20000010000 */
[----:B0-----:R-:W-:Y:S01]  /*12b10*/  FADD.FTZ R44, R24, R21 ;  /* 0x00000015182c7221 */ /* 0x001fe20000010000 */
[----:B------:R-:W-:Y:S01]  /*12b20*/  FFMA.FTZ R20, R60, R39, -R50 ;  /* 0x000000273c147223 */ /* 0x000fe20000010832 */
[----:B------:R-:W-:-:S04]  /*12b30*/  F2FP.F16.F32.PACK_AB R140, R26, R140 ;  /* 0x0000008c1a8c723e */ /* 0x000fc800000000ff */
[----:B------:R-:W0:Y:S01]  /*12b40*/  MUFU.EX2 R4, R4 ;  /* 0x0000000400047308 */ /* 0x000e220000000800 */
[----:B------:R-:W-:Y:S01]  /*12b50*/  FADD.FTZ R26, R134, R35 ;  /* 0x00000023861a7221 */ /* 0x000fe20000010000 */
[----:B-1----:R-:W-:Y:S01]  /*12b60*/  FADD.FTZ R44, R135, R44 ;  /* 0x0000002c872c7221 */ /* 0x002fe20000010000 */
[----:B------:R-:W-:-:S05]  /*12b70*/  FFMA.FTZ R125, R61, R39, -R50 ;  /* 0x000000273d7d7223 */ /* 0x000fca0000010832 */
[----:B------:R-:W1:Y:S01]  /*12b80*/  MUFU.EX2 R131, R131 ;  /* 0x0000008300837308 */ /* 0x000e620000000800 */
[----:B------:R-:W-:Y:S01]  /*12b90*/  FADD.FTZ R26, R31, R26 ;  /* 0x0000001a1f1a7221 */ /* 0x000fe20000010000 */
[----:B--2---:R-:W-:Y:S01]  /*12ba0*/  FADD.FTZ R44, R3, R44 ;  /* 0x0000002c032c7221 */ /* 0x004fe20000010000 */
[----:B------:R-:W-:Y:S01]  /*12bb0*/  FFMA.FTZ R62, R62, R39, -R50 ;  /* 0x000000273e3e7223 */ /* 0x000fe20000010832 */
[----:B------:R-:W-:-:S04]  /*12bc0*/  F2FP.F16.F32.PACK_AB R142, R15, R142 ;  /* 0x0000008e0f8e723e */ /* 0x000fc800000000ff */
[----:B------:R-:W2:Y:S01]  /*12bd0*/  MUFU.EX2 R20, R20 ;  /* 0x0000001400147308 */ /* 0x000ea20000000800 */
[----:B------:R-:W-:Y:S01]  /*12be0*/  FADD.FTZ R15, R29, R26 ;  /* 0x0000001a1d0f7221 */ /* 0x000fe20000010000 */
[----:B---3--:R-:W-:Y:S01]  /*12bf0*/  FADD.FTZ R21, R129, R44 ;  /* 0x0000002c81157221 */ /* 0x008fe20000010000 */
[----:B------:R-:W-:Y:S01]  /*12c00*/  FFMA.FTZ R63, R63, R39, -R50 ;  /* 0x000000273f3f7223 */ /* 0x000fe20000010832 */
[----:B------:R-:W-:-:S04]  /*12c10*/  F2FP.F16.F32.PACK_AB R144, R9, R144 ;  /* 0x000000900990723e */ /* 0x000fc800000000ff */
[----:B------:R-:W3:Y:S01]  /*12c20*/  MUFU.EX2 R125, R125 ;  /* 0x0000007d007d7308 */ /* 0x000ee20000000800 */
[----:B------:R-:W-:Y:S01]  /*12c30*/  FADD.FTZ R26, R32, R15 ;  /* 0x0000000f201a7221 */ /* 0x000fe20000010000 */
[----:B0-----:R-:W-:Y:S01]  /*12c40*/  FADD.FTZ R44, R4, R21 ;  /* 0x00000015042c7221 */ /* 0x001fe20000010000 */
[----:B------:R-:W-:-:S05]  /*12c50*/  FFMA.FTZ R64, R64, R39, -R50 ;  /* 0x0000002740407223 */ /* 0x000fca0000010832 */
[----:B------:R-:W0:Y:S01]  /*12c60*/  MUFU.EX2 R38, R38 ;  /* 0x0000002600267308 */ /* 0x000e220000000800 */
[----:B------:R-:W-:Y:S01]  /*12c70*/  FADD.FTZ R15, R33, R26 ;  /* 0x0000001a210f7221 */ /* 0x000fe20000010000 */
[----:B-1----:R-:W-:-:S06]  /*12c80*/  FADD.FTZ R21, R131, R44 ;  /* 0x0000002c83157221 */ /* 0x002fcc0000010000 */
[----:B------:R-:W1:Y:S01]  /*12c90*/  MUFU.EX2 R9, R62 ;  /* 0x0000003e00097308 */ /* 0x000e620000000800 */
[----:B------:R-:W-:Y:S01]  /*12ca0*/  FFMA.FTZ R65, R65, R39, -R50 ;  /* 0x0000002741417223 */ /* 0x000fe20000010832 */
[----:B------:R-:W-:Y:S01]  /*12cb0*/  F2FP.F16.F32.PACK_AB R139, R8, R139 ;  /* 0x0000008b088b723e */ /* 0x000fe200000000ff */
[----:B------:R-:W-:-:S05]  /*12cc0*/  FADD.FTZ R15, R34, R15 ;  /* 0x0000000f220f7221 */ /* 0x000fca0000010000 */
[----:B------:R-:W5:Y:S01]  /*12cd0*/  MUFU.EX2 R40, R40 ;  /* 0x0000002800287308 */ /* 0x000f620000000800 */
[----:B--2---:R-:W-:Y:S01]  /*12ce0*/  FADD.FTZ R8, R20, R21 ;  /* 0x0000001514087221 */ /* 0x004fe20000010000 */
[----:B------:R-:W-:-:S06]  /*12cf0*/  FFMA.FTZ R66, R66, R39, -R50 ;  /* 0x0000002742427223 */ /* 0x000fcc0000010832 */
[----:B------:R-:W2:Y:S01]  /*12d00*/  MUFU.EX2 R63, R63 ;  /* 0x0000003f003f7308 */ /* 0x000ea20000000800 */
[----:B------:R-:W-:Y:S01]  /*12d10*/  FADD.FTZ R15, R36, R15 ;  /* 0x0000000f240f7221 */ /* 0x000fe20000010000 */
[----:B---3--:R-:W-:-:S06]  /*12d20*/  FADD.FTZ R8, R125, R8 ;  /* 0x000000087d087221 */ /* 0x008fcc0000010000 */
[----:B------:R-:W3:Y:S01]  /*12d30*/  MUFU.EX2 R42, R42 ;  /* 0x0000002a002a7308 */ /* 0x000ee20000000800 */
[----:B------:R-:W-:-:S07]  /*12d40*/  FFMA.FTZ R67, R67, R39, -R50 ;  /* 0x0000002743437223 */ /* 0x000fce0000010832 */
[----:B------:R-:W4:Y:S01]  /*12d50*/  MUFU.EX2 R64, R64 ;  /* 0x0000004000407308 */ /* 0x000f220000000800 */
[----:B0-----:R-:W-:Y:S01]  /*12d60*/  FADD.FTZ R15, R38, R15 ;  /* 0x0000000f260f7221 */ /* 0x001fe20000010000 */
[----:B-1----:R-:W-:-:S06]  /*12d70*/  FADD.FTZ R8, R9, R8 ;  /* 0x0000000809087221 */ /* 0x002fcc0000010000 */
[----:B------:R-:W0:Y:S01]  /*12d80*/  MUFU.EX2 R43, R43 ;  /* 0x0000002b002b7308 */ /* 0x000e220000000800 */
[----:B------:R-:W-:-:S07]  /*12d90*/  FFMA.FTZ R50, R68, R39, -R50 ;  /* 0x0000002744327223 */ /* 0x000fce0000010832 */
[----:B------:R-:W1:Y:S01]  /*12da0*/  MUFU.EX2 R65, R65 ;  /* 0x0000004100417308 */ /* 0x000e620000000800 */
[----:B------:R-:W-:Y:S01]  /*12db0*/  F2FP.F16.F32.PACK_AB R135, R3, R135 ;  /* 0x000000870387723e */ /* 0x000fe200000000ff */
[----:B-----5:R-:W-:Y:S01]  /*12dc0*/  FADD.FTZ R15, R40, R15 ;  /* 0x0000000f280f7221 */ /* 0x020fe20000010000 */
[----:B--2---:R-:W-:-:S05]  /*12dd0*/  FADD.FTZ R3, R63, R8 ;  /* 0x000000083f037221 */ /* 0x004fca0000010000 */
[----:B------:R-:W2:Y:S08]  /*12de0*/  MUFU.EX2 R46, R46 ;  /* 0x0000002e002e7308 */ /* 0x000eb00000000800 */
[----:B------:R-:W5:Y:S01]  /*12df0*/  MUFU.EX2 R66, R66 ;  /* 0x0000004200427308 */ /* 0x000f620000000800 */
[----:B------:R-:W-:Y:S01]  /*12e00*/  F2FP.F16.F32.PACK_AB R129, R4, R129 ;  /* 0x000000810481723e */ /* 0x000fe200000000ff */
[----:B---3--:R-:W-:Y:S01]  /*12e10*/  FADD.FTZ R4, R42, R15 ;  /* 0x0000000f2a047221 */ /* 0x008fe20000010000 */
[----:B----4-:R-:W-:-:S05]  /*12e20*/  FADD.FTZ R8, R64, R3 ;  /* 0x0000000340087221 */ /* 0x010fca0000010000 */
[----:B------:R-:W3:Y:S01]  /*12e30*/  MUFU.EX2 R47, R47 ;  /* 0x0000002f002f7308 */ /* 0x000ee20000000800 */
[----:B------:R-:W-:-:S07]  /*12e40*/  ISETP.GT.AND P2, PT, R0, R76, PT ;  /* 0x0000004c0000720c */ /* 0x000fce0003f44270 */
[----:B------:R-:W4:Y:S01]  /*12e50*/  MUFU.EX2 R67, R67 ;  /* 0x0000004300437308 */ /* 0x000f220000000800 */
[----:B0-----:R-:W-:Y:S01]  /*12e60*/  FADD.FTZ R3, R43, R4 ;  /* 0x000000042b037221 */ /* 0x001fe20000010000 */
[----:B-1----:R-:W-:-:S06]  /*12e70*/  FADD.FTZ R15, R65, R8 ;  /* 0x00000008410f7221 */ /* 0x002fcc0000010000 */
[----:B------:R-:W0:Y:S01]  /*12e80*/  MUFU.EX2 R50, R50 ;  /* 0x0000003200327308 */ /* 0x000e220000000800 */
[----:B--2---:R-:W-:Y:S01]  /*12e90*/  FADD.FTZ R4, R46, R3 ;  /* 0x000000032e047221 */ /* 0x004fe20000010000 */
[----:B-----5:R-:W-:-:S03]  /*12ea0*/  FADD.FTZ R8, R66, R15 ;  /* 0x0000000f42087221 */ /* 0x020fc60000010000 */
[----:B---3--:R-:W-:Y:S01]  /*12eb0*/  FADD.FTZ R4, R47, R4 ;  /* 0x000000042f047221 */ /* 0x008fe20000010000 */
[----:B----4-:R-:W-:Y:S01]  /*12ec0*/  FADD.FTZ R8, R67, R8 ;  /* 0x0000000843087221 */ /* 0x010fe20000010000 */
[----:B------:R-:W-:Y:S02]  /*12ed0*/  F2FP.F16.F32.PACK_AB R131, R20, R131 ;  /* 0x000000831483723e */ /* 0x000fe400000000ff */
[C---:B------:R-:W-:Y:S01]  /*12ee0*/  FADD.FTZ R4, R13.reuse, R4 ;  /* 0x000000040d047221 */ /* 0x040fe20000010000 */
[----:B------:R-:W-:Y:S01]  /*12ef0*/  F2FP.F16.F32.PACK_AB R122, R13, R47 ;  /* 0x0000002f0d7a723e */ /* 0x000fe200000000ff */
[-C--:B------:R-:W-:Y:S01]  /*12f00*/  FMUL.FTZ R88, R88, R12.reuse ;  /* 0x0000000c58587220 */ /* 0x080fe20000410000 */
[-C--:B------:R-:W-:Y:S01]  /*12f10*/  FMUL.FTZ R89, R89, R12.reuse ;  /* 0x0000000c59597220 */ /* 0x080fe20000410000 */
        /* <DEDUP_REMOVED lines=57> */
[----:B------:R-:W-:Y:S01]  /*132b0*/  MOV R20, R16 ;  /* 0x0000001000147202 */ /* 0x000fe20000000f00 */
[----:B------:R-:W-:Y:S06]  /*132c0*/  @P2 BRA `(.L_x_13638) ;  /* 0xffffffd800102947 */ /* 0x000fec000383ffff */
.L_x_13628:
[----:B------:R-:W2:Y:S02]  /*132d0*/  LDL R8, [R1+0x58] ;  /* 0x0000580001087983 */ /* 0x000ea40000100800 */
[----:B--2---:R-:W-:-:S13]  /*132e0*/  ISETP.GE.AND P2, PT, R0, R8, PT ;  /* 0x000000080000720c */ /* 0x004fda0003f46270 */
[----:B------:R-:W-:Y:S05]  /*132f0*/  @!P2 BRA `(.L_x_13639) ;  /* 0x0000003400e8a947 */ /* 0x000fea0003800000 */
[----:B------:R-:W-:Y:S02]  /*13300*/  IMAD.MOV.U32 R15, RZ, RZ, R5 ;  /* 0x000000ffff0f7224 */ /* 0x000fe400078e0005 */
[----:B------:R-:W-:Y:S02]  /*13310*/  IMAD.MOV.U32 R20, RZ, RZ, R14 ;  /* 0x000000ffff147224 */ /* 0x000fe400078e000e */
[----:B------:R-:W-:Y:S02]  /*13320*/  IMAD.MOV.U32 R8, RZ, RZ, R154 ;  /* 0x000000ffff087224 */ /* 0x000fe400078e009a */
[----:B------:R-:W-:-:S07]  /*13330*/  IMAD.MOV.U32 R21, RZ, RZ, R16 ;  /* 0x000000ffff157224 */ /* 0x000fce00078e0010 */
.L_x_13657:
        /* <DEDUP_REMOVED lines=11> */
.L_x_13641:
[----:B------:R-:W-:Y:S01]  /*133f0*/  IMAD R5, R16, 0x8, R2 ;  /* 0x0000000810057824 */ /* 0x000fe200078e0202 */
[----:B------:R-:W-:-:S04]  /*13400*/  SHF.L.U32 R12, R154, 0x1f, RZ ;  /* 0x0000001f9a0c7819 */ /* 0x000fc800000006ff */
[----:B------:R0:W1:Y:S01]  /*13410*/  SYNCS.PHASECHK.TRANS64.TRYWAIT P3, [R5+URZ+0x16830], R12 ;  /* 0x0168300c050075a7 */ /* 0x000062000806017f */
[----:B------:R-:W-:Y:S05]  /*13420*/  @!P0 BRA `(.L_x_13642) ;  /* 0x0000000000048947 */ /* 0x000fea0003800000 */
[----:B------:R-:W-:Y:S01]  /*13430*/  BPT.TRAP 0x1 ;  /* 0x000000040000795c */ /* 0x000fe20000300000 */
.L_x_13642:
[----:B------:R-:W-:Y:S04]  /*13440*/  BSSY B0, `(.L_x_13640) ;  /* 0x0000004000007945 */ /* 0x000fe80003800000 */
[----:B-1----:R-:W-:Y:S05]  /*13450*/  @P3 BRA `(.L_x_13643) ;  /* 0x0000000000083947 */ /* 0x002fea0003800000 */
[----:B------:R-:W1:Y:S02]  /*13460*/  SYNCS.PHASECHK.TRANS64.TRYWAIT P3, [R5+URZ+0x16830], R12 ;  /* 0x0168300c050075a7 */ /* 0x000e64000806017f */
[----:B-1----:R-:W-:Y:S05]  /*13470*/  @!P3 BRA `(.L_x_13644) ;  /* 0x000000e800f8b947 */ /* 0x002fea0003800000 */
.L_x_13643:
[----:B------:R-:W-:Y:S05]  /*13480*/  BSYNC B0 ;  /* 0x0000000000007941 */ /* 0x000fea0003800000 */
.L_x_13640:
[----:B------:R-:W2:Y:S01]  /*13490*/  LDL R9, [R1+0x20] ;  /* 0x0000200001097983 */ /* 0x000ea20000100800 */
[----:B------:R-:W-:Y:S01]  /*134a0*/  IMAD.MOV.U32 R13, RZ, RZ, 0x40000040 ;  /* 0x40000040ff0d7424 */ /* 0x000fe200078e00ff */
[----:B------:R-:W-:Y:S05]  /*134b0*/  WARPSYNC.ALL ;  /* 0x0000000000007948 */ /* 0x000fea0003800000 */
[----:B------:R-:W-:Y:S01]  /*134c0*/  R2UR UR23, R13 ;  /* 0x000000000d1772ca */ /* 0x000fe200000e0000 */
[----:B01----:R-:W0:Y:S01]  /*134d0*/  S2R R5, SR_TID.X ;  /* 0x0000000000057919 */ /* 0x003e220000002100 */
[----:B------:R-:W-:Y:S01]  /*134e0*/  IMAD.MOV.U32 R27, RZ, RZ, 0x40000040 ;  /* 0x40000040ff1b7424 */ /* 0x000fe200078e00ff */
[----:B------:R-:W-:Y:S01]  /*134f0*/  R2UR UR12, R6 ;  /* 0x00000000060c72ca */ /* 0x000fe200000e0000 */
[----:B------:R-:W-:Y:S01]  /*13500*/  IMAD.MOV.U32 R25, RZ, RZ, 0x40000040 ;  /* 0x40000040ff197424 */ /* 0x000fe200078e00ff */
[----:B------:R-:W-:-:S02]  /*13510*/  R2UR UR13, R7 ;  /* 0x00000000070d72ca */ /* 0x000fc400000e0000 */
[----:B0-----:R-:W-:-:S05]  /*13520*/  SHF.R.U32.HI R5, RZ, 0x7, R5 ;  /* 0x00000007ff057819 */ /* 0x001fca0000011605 */
[----:B------:R-:W-:Y:S01]  /*13530*/  VIADD R5, R5, 0x8 ;  /* 0x0000000805057836 */ /* 0x000fe20000000000 */
[----:B------:R-:W-:Y:S02]  /*13540*/  R2UR UR15, R27 ;  /* 0x000000001b0f72ca */ /* 0x000fe400000e0000 */
        /* <DEDUP_REMOVED lines=8> */
[C---:B------:R-:W-:Y:S01]  /*135d0*/  VIADD R24, R26.reuse, 0x2 ;  /* 0x000000021a187836 */ /* 0x040fe20000000000 */
[----:B------:R-:W-:-:S04]  /*135e0*/  IADD3 R26, R26, 0x6, RZ ;  /* 0x000000061a1a7810 */ /* 0x000fc80007ffe0ff */
        /* <DEDUP_REMOVED lines=23> */
.L_x_13646:
[----:B------:R-:W-:Y:S01]  /*13760*/  SHF.L.U32 R5, R8, 0x1f, RZ ;  /* 0x0000001f08057819 */ /* 0x000fe200000006ff */
[----:B------:R-:W-:-:S04]  /*13770*/  IMAD R8, R21, 0x8, R2 ;  /* 0x0000000815087824 */ /* 0x000fc800078e0202 */
[----:B------:R0:W1:Y:S01]  /*13780*/  SYNCS.PHASECHK.TRANS64.TRYWAIT P2, [R8+URZ+0x16850], R5 ;  /* 0x01685005080075a7 */ /* 0x000062000804017f */
[----:B------:R-:W-:Y:S05]  /*13790*/  @!P0 BRA `(.L_x_13647) ;  /* 0x0000000000048947 */ /* 0x000fea0003800000 */
[----:B------:R-:W-:Y:S01]  /*137a0*/  BPT.TRAP 0x1 ;  /* 0x000000040000795c */ /* 0x000fe20000300000 */
.L_x_13647:
[----:B-1----:R-:W-:Y:S05]  /*137b0*/  @P2 BRA `(.L_x_13645) ;  /* 0x0000000000082947 */ /* 0x002fea0003800000 */
[----:B------:R-:W1:Y:S02]  /*137c0*/  SYNCS.PHASECHK.TRANS64.TRYWAIT P2, [R8+URZ+0x16850], R5 ;  /* 0x01685005080075a7 */ /* 0x000e64000804017f */
[----:B-1----:R-:W-:Y:S05]  /*137d0*/  @!P2 BRA `(.L_x_13648) ;  /* 0x000000e80034a947 */ /* 0x002fea0003800000 */
.L_x_13645:
[----:B01----:R-:W-:Y:S01]  /*137e0*/  VIADD R5, R2, 0x400 ;  /* 0x0000040002057836 */ /* 0x003fe20000000000 */
[----:B------:R-:W-:Y:S05]  /*137f0*/  WARPSYNC.ALL ;  /* 0x0000000000007948 */ /* 0x000fea0003800000 */
[----:B------:R-:W-:Y:S01]  /*13800*/  SHF.R.U32.HI R5, RZ, 0x4, R5 ;  /* 0x00000004ff057819 */ /* 0x000fe20000011605 */
[----:B------:R-:W-:Y:S01]  /*13810*/  IMAD.MOV.U32 R9, RZ, RZ, 0x40000040 ;  /* 0x40000040ff097424 */ /* 0x000fe200078e00ff */
[----:B------:R-:W-:Y:S02]  /*13820*/  WARPGROUP.ARRIVE ;  /* 0x00000000000079c5 */ /* 0x000fe40000000000 */
[----:B------:R-:W-:-:S02]  /*13830*/  LOP3.LUT R5, R5, 0x3fff, RZ, 0xc0, !PT ;  /* 0x00003fff05057812 */ /* 0x000fc400078ec0ff */
[----:B------:R-:W-:-:S03]  /*13840*/  R2UR UR15, R9 ;  /* 0x00000000090f72ca */ /* 0x000fc600000e0000 */
[----:B------:R-:W-:-:S05]  /*13850*/  IMAD R8, R21, 0x400, R5 ;  /* 0x0000040015087824 */ /* 0x000fca00078e0205 */
[----:B------:R-:W-:-:S13]  /*13860*/  R2UR UR14, R8 ;  /* 0x00000000080e72ca */ /* 0x000fda00000e0000 */
[----:B------:R-:W-:Y:S01]  /*13870*/  HGMMA.64x64x16.F32 R88, R148, gdesc[UR12].tnspB, R88, gsb0 ;  /* 0x40e0000c94587df0 */ /* 0x000fe20008000858 */
[----:B------:R-:W-:Y:S02]  /*13880*/  VIADD R12, R8, 0x80 ;  /* 0x00000080080c7836 */ /* 0x000fe40000000000 */
[----:B------:R-:W-:-:S03]  /*13890*/  IMAD.MOV.U32 R13, RZ, RZ, 0x40000040 ;  /* 0x40000040ff0d7424 */ /* 0x000fc600078e00ff */
[----:B------:R-:W-:Y:S02]  /*138a0*/  R2UR UR14, R12 ;  /* 0x000000000c0e72ca */ /* 0x000fe400000e0000 */
[----:B------:R-:W-:Y:S01]  /*138b0*/  R2UR UR15, R13 ;  /* 0x000000000d0f72ca */ /* 0x000fe200000e0000 */
[----:B------:R-:W-:Y:S02]  /*138c0*/  VIADD R12, R8, 0x100 ;  /* 0x00000100080c7836 */ /* 0x000fe40000000000 */
[----:B------:R-:W-:Y:S01]  /*138d0*/  IMAD.MOV.U32 R13, RZ, RZ, 0x40000040 ;  /* 0x40000040ff0d7424 */ /* 0x000fe200078e00ff */
[----:B------:R-:W-:Y:S02]  /*138e0*/  WARPGROUP.DEPBAR.LE gsb0, 0x0 ;  /* 0x00008000000079c5 */ /* 0x000fe40000010000 */
[----:B------:R-:W-:Y:S01]  /*138f0*/  WARPGROUP.ARRIVE ;  /* 0x00000000000079c5 */ /* 0x000fe20000000000 */
[----:B------:R-:W2:Y:S04]  /*13900*/  LDL R148, [R1+0x1c] ;  /* 0x00001c0001947983 */ /* 0x000ea80000100800 */
[----:B------:R-:W2:Y:S02]  /*13910*/  LDL R149, [R1+0x4c] ;  /* 0x00004c0001957983 */ /* 0x000ea40000100800 */
[----:B------:R-:W-:Y:S01]  /*13920*/  HGMMA.64x64x16.F32 R88, R144, gdesc[UR12].tnspB, R88, gsb0 ;  /* 0x40e0000c90587df0 */ /* 0x000fe20008000858 */
[----:B------:R-:W-:-:S02]  /*13930*/  R2UR UR14, R12 ;  /* 0x000000000c0e72ca */ /* 0x000fc400000e0000 */
[----:B------:R-:W-:Y:S01]  /*13940*/  R2UR UR15, R13 ;  /* 0x000000000d0f72ca */ /* 0x000fe200000e0000 */
[----:B------:R-:W-:Y:S01]  /*13950*/  VIADD R12, R8, 0x180 ;  /* 0x00000180080c7836 */ /* 0x000fe20000000000 */
[----:B------:R-:W3:Y:S01]  /*13960*/  LDL R150, [R1+0xc] ;  /* 0x00000c0001967983 */ /* 0x000ee20000100800 */
[----:B------:R-:W-:-:S03]  /*13970*/  IMAD.MOV.U32 R13, RZ, RZ, 0x40000040 ;  /* 0x40000040ff0d7424 */ /* 0x000fc600078e00ff */
[----:B------:R-:W3:Y:S01]  /*13980*/  LDL R151, [R1+0x8] ;  /* 0x0000080001977983 */ /* 0x000ee20000100800 */
        /* <DEDUP_REMOVED lines=34> */
[----:B------:R-:W-:-:S02]  /*13bb0*/  @!P1 IMAD R80, R16, 0x8, R2 ;  /* 0x0000000810509824 */ /* 0x000fc400078e0202 */
        /* <DEDUP_REMOVED lines=8> */
[----:B------:R-:W-:Y:S02]  /*13c40*/  @!P1 VIADD R80, R80, 0x16840 ;  /* 0x0001684050509836 */ /* 0x000fe40000000000 */
        /* <DEDUP_REMOVED lines=23> */
[----:B------:R-:W-:Y:S02]  /*13dc0*/  WARPGROUP.DEPBAR.LE gsb0, 0x0 ;  /* 0x00008000000079c5 */ /* 0x000fe40000010000 */
[----:B------:R-:W-:-:S05]  /*13dd0*/  WARPGROUP.ARRIVE ;  /* 0x00000000000079c5 */ /* 0x000fca0000000000 */
[----:B------:R-:W1:Y:S01]  /*13de0*/  MUFU.TANH R9, R9 ;  /* 0x0000000900097308 */ /* 0x000e620000002400 */
[----:B------:R-:W-:Y:S01]  /*13df0*/  HGMMA.64x64x16.F32 R88, R140, gdesc[UR12].tnspB, R88, gsb0 ;  /* 0x40e0000c8c587df0 */ /* 0x000fe20008000858 */
[----:B------:R-:W-:Y:S01]  /*13e00*/  R2UR UR14, R12 ;  /* 0x000000000c0e72ca */ /* 0x000fe200000e0000 */
[----:B------:R-:W-:Y:S01]  /*13e10*/  VIADD R12, R8, 0x200 ;  /* 0x00000200080c7836 */ /* 0x000fe20000000000 */
[----:B------:R-:W-:Y:S02]  /*13e20*/  R2UR UR15, R13 ;  /* 0x000000000d0f72ca */ /* 0x000fe400000e0000 */
[----:B------:R-:W-:Y:S02]  /*13e30*/  MOV R13, 0x40000040 ;  /* 0x40000040000d7802 */ /* 0x000fe40000000f00 */
        /* <DEDUP_REMOVED lines=55> */
[----:B--2---:R-:W-:-:S02]  /*141b0*/  IMAD.IADD R83, R149, 0x1, R148 ;  /* 0x0000000195537824 */ /* 0x004fc400078e0294 */
[----:B------:R-:W2:Y:S04]  /*141c0*/  S2R R148, SR_TID.X ;  /* 0x0000000000947919 */ /* 0x000ea80000002100 */
[----:B------:R-:W0:Y:S08]  /*141d0*/  MUFU.TANH R55, R55 ;  /* 0x0000003700377308 */ /* 0x000e300000002400 */
[----:B------:R-:W0:Y:S08]  /*141e0*/  MUFU.TANH R56, R56 ;  /* 0x0000003800387308 */ /* 0x000e300000002400 */
[----:B------:R-:W0:Y:S08]  /*141f0*/  MUFU.TANH R57, R57 ;  /* 0x0000003900397308 */ /* 0x000e300000002400 */
[----:B------:R-:W0:Y:S01]  /*14200*/  MUFU.TANH R58, R58 ;  /* 0x0000003a003a7308 */ /* 0x000e220000002400 */
[----:B--2---:R-:W-:-:S02]  /*14210*/  SHF.R.U32.HI R149, RZ, 0x7, R148 ;  /* 0x00000007ff957819 */ /* 0x004fc40000011694 */
[----:B------:R-:W-:-:S05]  /*14220*/  ISETP.GE.U32.AND P2, PT, R148, 0x180, PT ;  /* 0x000001809400780c */ /* 0x000fca0003f46070 */
[----:B------:R-:W2:Y:S08]  /*14230*/  MUFU.TANH R59, R59 ;  /* 0x0000003b003b7308 */ /* 0x000eb00000002400 */
        /* <DEDUP_REMOVED lines=14> */
[----:B------:R-:W0:Y:S01]  /*14320*/  MUFU.TANH R67, R67 ;  /* 0x0000004300437308 */ /* 0x000e220000002400 */
[----:B-1----:R-:W-:-:S07]  /*14330*/  @P4 IMAD.HI.U32 R13, R83, R13, RZ ;  /* 0x0000000d530d4227 */ /* 0x002fce00078e00ff */
[----:B------:R-:W1:Y:S01]  /*14340*/  MUFU.TANH R68, R68 ;  /* 0x0000004400447308 */ /* 0x000e620000002400 */
[----:B-----5:R-:W-:Y:S01]  /*14350*/  @P4 SHF.R.U32.HI R83, RZ, R12, R13 ;  /* 0x0000000cff534219 */ /* 0x020fe2000001160d */
[----:B------:R-:W-:Y:S01]  /*14360*/  VIADD R13, R149, 0x9 ;  /* 0x00000009950d7836 */ /* 0x000fe20000000000 */
[----:B------:R-:W-:-:S04]  /*14370*/  IADD3 R12, -R155, 0x1, -R82 ;  /* 0x000000019b0c7810 */ /* 0x000fc80007ffe952 */
[----:B------:R-:W-:Y:S01]  /*14380*/  SEL R13, R13, 0x9, !P2 ;  /* 0x000000090d0d7807 */ /* 0x000fe20005000000 */
[----:B------:R-:W0:Y:S01]  /*14390*/  MUFU.TANH R69, R69 ;  /* 0x0000004500457308 */ /* 0x000e220000002400 */
[----:B---3--:R-:W-:-:S07]  /*143a0*/  IADD3 R12, -R151, R12, R150 ;  /* 0x0000000c970c7210 */ /* 0x008fce0007ffe196 */
[----:B------:R-:W3:Y:S08]  /*143b0*/  MUFU.TANH R70, R70 ;  /* 0x0000004600467308 */ /* 0x000ef00000002400 */
        /* <DEDUP_REMOVED lines=16> */
[----:B------:R-:W5:Y:S01]  /*144c0*/  SHFL.IDX PT, R122, R83, RZ, 0x1c1f ;  /* 0x001c1fff537a7589 */ /* 0x000f6200000e0000 */
[C---:B------:R-:W-:Y:S02]  /*144d0*/  VIADD R121, R12.reuse, UR9 ;  /* 0x000000090c797c36 */ /* 0x040fe40008000000 */
[----:B------:R-:W-:Y:S01]  /*144e0*/  VIADD R120, R12, UR11 ;  /* 0x0000000b0c787c36 */ /* 0x000fe20008000000 */
[----:B------:R0:W-:Y:S06]  /*144f0*/  BAR.ARV R13, 0x100 ;  /* 0x0004000d0000751d */ /* 0x0001ec0000002000 */
[----:B------:R4:W-:Y:S02]  /*14500*/  @!P1 SYNCS.ARRIVE.TRANS64.RED.A1T0 RZ, [R80+URZ], RZ ;  /* 0x000000ff50ff99a7 */ /* 0x0009e4000810043f */
[----:B----4-:R-:W-:-:S06]  /*14510*/  FMUL.FTZ R80, R87, UR6 ;  /* 0x0000000657507c20 */ /* 0x010fcc0008410000 */
[----:B------:R-:W4:Y:S01]  /*14520*/  MUFU.TANH R80, R80 ;  /* 0x0000005000507308 */ /* 0x000f220000002400 */
[----:B-----5:R-:W-:Y:S01]  /*14530*/  IADD3 R87, R121, R122, RZ ;  /* 0x0000007a79577210 */ /* 0x020fe20007ffe0ff */
[----:B------:R-:W-:Y:S01]  /*14540*/  IMAD.IADD R86, R120, 0x1, R122 ;  /* 0x0000000178567824 */ /* 0x000fe200078e027a */
[----:B0123--:R-:W-:Y:S06]  /*14550*/  @!P5 BRA `(.L_x_13649) ;  /* 0x000000000058d947 */ /* 0x00ffec0003800000 */
        /* <DEDUP_REMOVED lines=12> */
.L_x_13651:
[----:B------:R-:W-:-:S05]  /*14620*/  IMAD.U32 R123, RZ, RZ, UR5 ;  /* 0x00000005ff7b7e24 */ /* 0x000fca000f8e00ff */
[----:B------:R-:W-:-:S13]  /*14630*/  ISETP.NE.AND P2, PT, R123, 0x1, PT ;  /* 0x000000017b00780c */ /* 0x000fda0003f45270 */
[----:B------:R-:W0:Y:S02]  /*14640*/  @P2 LDC.64 R12, c[0x0][0x9e8] ;  /* 0x00027a00ff0c2b82 */ /* 0x000e240000000a00 */
[----:B0-----:R-:W-:-:S05]  /*14650*/  @P2 IMAD.HI.U32 R12, R122, R12, RZ ;  /* 0x0000000c7a0c2227 */ /* 0x001fca00078e00ff */
[----:B------:R-:W-:-:S07]  /*14660*/  @P2 SHF.R.U32.HI R122, RZ, R13, R12 ;  /* 0x0000000dff7a2219 */ /* 0x000fce000001160c */
.L_x_13652:
[----:B------:R-:W-:Y:S05]  /*14670*/  BSYNC B0 ;  /* 0x0000000000007941 */ /* 0x000fea0003800000 */
.L_x_13650:
[----:B------:R-:W-:-:S04]  /*14680*/  IMAD R122, R122, R123, -R82 ;  /* 0x0000007b7a7a7224 */ /* 0x000fc800078e0a52 */
[----:B------:R-:W-:-:S05]  /*14690*/  IMAD.IADD R122, R122, 0x1, -R155 ;  /* 0x000000017a7a7824 */ /* 0x000fca00078e0a9b */
[----:B------:R-:W-:Y:S02]  /*146a0*/  VIMNMX R86, R86, R122, !PT ;  /* 0x0000007a56567248 */ /* 0x000fe40007fe0100 */
[----:B------:R-:W-:-:S07]  /*146b0*/  VIADDMNMX R87, R122, R123, R87, PT ;  /* 0x0000007b7a577246 */ /* 0x000fce0003800157 */
.L_x_13649:
        /* <DEDUP_REMOVED lines=113> */
.L_x_13655:
[----:B------:R-:W-:-:S05]  /*14dd0*/  IMAD.U32 R86, RZ, RZ, UR5 ;  /* 0x00000005ff567e24 */ /* 0x000fca000f8e00ff */
[----:B------:R-:W-:-:S13]  /*14de0*/  ISETP.NE.AND P2, PT, R86, 0x1, PT ;  /* 0x000000015600780c */ /* 0x000fda0003f45270 */
[----:B------:R-:W0:Y:S02]  /*14df0*/  @P2 LDC.64 R12, c[0x0][0x9e8] ;  /* 0x00027a00ff0c2b82 */ /* 0x000e240000000a00 */
[----:B0-----:R-:W-:-:S05]  /*14e00*/  @P2 IMAD.HI.U32 R12, R83, R12, RZ ;  /* 0x0000000c530c2227 */ /* 0x001fca00078e00ff */
[----:B------:R-:W-:-:S07]  /*14e10*/  @P2 SHF.R.U32.HI R83, RZ, R13, R12 ;  /* 0x0000000dff532219 */ /* 0x000fce000001160c */
.L_x_13656:
[----:B------:R-:W-:Y:S05]  /*14e20*/  BSYNC B0 ;  /* 0x0000000000007941 */ /* 0x000fea0003800000 */
.L_x_13654:
[----:B------:R-:W-:-:S04]  /*14e30*/  IMAD R82, R83, R86, -R82 ;  /* 0x0000005653527224 */ /* 0x000fc800078e0a52 */
[----:B------:R-:W-:-:S05]  /*14e40*/  IMAD.IADD R82, R82, 0x1, -R155 ;  /* 0x0000000152527824 */ /* 0x000fca00078e0a9b */
[----:B------:R-:W-:Y:S02]  /*14e50*/  VIADDMNMX R121, R82, R86, R121, PT ;  /* 0x0000005652797246 */ /* 0x000fe40003800179 */
[----:B------:R-:W-:-:S07]  /*14e60*/  VIMNMX R120, R120, R82, !PT ;  /* 0x0000005278787248 */ /* 0x000fce0007fe0100 */
.L_x_13653:
[----:B------:R-:W-:Y:S01]  /*14e70*/  ISETP.GT.AND P2, PT, R120, 0x1, P3 ;  /* 0x000000017800780c */ /* 0x000fe20001f44270 */
[----:B------:R-:W2:Y:S01]  /*14e80*/  LDL R87, [R1+0x58] ;  /* 0x0000580001577983 */ /* 0x000ea20000100800 */
[----:B------:R-:W-:Y:S01]  /*14e90*/  @!P1 IMAD R12, R21, 0x8, R2 ;  /* 0x00000008150c9824 */ /* 0x000fe200078e0202 */
[----:B------:R-:W-:Y:S02]  /*14ea0*/  FMNMX.FTZ R82, R5, R20, !PT ;  /* 0x0000001405527209 */ /* 0x000fe40007810000 */
[----:B------:R-:W-:Y:S01]  /*14eb0*/  ISETP.LT.OR P2, PT, R121, 0x2, P2 ;  /* 0x000000027900780c */ /* 0x000fe20001741670 */
[----:B------:R-:W-:Y:S01]  /*14ec0*/  @!P1 VIADD R12, R12, 0x16860 ;  /* 0x000168600c0c9836 */ /* 0x000fe20000000000 */
[----:B------:R-:W-:Y:S02]  /*14ed0*/  FMNMX.FTZ R82, R9, R82, !PT ;  /* 0x0000005209527209 */ /* 0x000fe40007810000 */
[----:B------:R-:W-:Y:S02]  /*14ee0*/  FSEL R24, R24, -INF , !P2 ;  /* 0xff80000018187808 */ /* 0x000fe40005000000 */
[----:B------:R-:W-:-:S02]  /*14ef0*/  ISETP.GT.AND P2, PT, R120, 0x8, P3 ;  /* 0x000000087800780c */ /* 0x000fc40001f44270 */
[----:B------:R-:W-:Y:S02]  /*14f00*/  @!P1 PRMT R12, RZ, 0x654, R12 ;  /* 0x00000654ff0c9816 */ /* 0x000fe4000000000c */
[----:B------:R-:W-:Y:S02]  /*14f10*/  ISETP.LT.OR P2, PT, R121, 0x9, P2 ;  /* 0x000000097900780c */ /* 0x000fe40001741670 */
[----:B------:R0:W-:Y:S01]  /*14f20*/  @!P1 SYNCS.ARRIVE.TRANS64.RED.A1T0 RZ, [R12+URZ], RZ ;  /* 0x000000ff0cff99a7 */ /* 0x0001e2000810043f */
        /* <DEDUP_REMOVED lines=31> */
[----:B0-----:R-:W-:Y:S02]  /*15120*/  FSEL R12, R39, -INF , !P2 ;  /* 0xff800000270c7808 */ /* 0x001fe40005000000 */
        /* <DEDUP_REMOVED lines=42> */
[----:B------:R-:W-:-:S03]  /*153d0*/  ISETP.LT.OR P2, PT, R121, 0x42, P2 ;  /* 0x000000427900780c */ /* 0x000fc60001741670 */
[----:B------:R-:W0:Y:S01]  /*153e0*/  SHFL.BFLY PT, R39, R21, 0x2, 0x1f ;  /* 0x0c401f0015277f89 */ /* 0x000e2200000e0000 */
        /* <DEDUP_REMOVED lines=19> */
[----:B------:R-:W-:-:S04]  /*15520*/  ISETP.GT.AND P2, PT, R120, RZ, P3 ;  /* 0x000000ff7800720c */ /* 0x000fc80001f44270 */
[----:B------:R-:W-:-:S04]  /*15530*/  ISETP.LT.OR P2, PT, R121, 0x1, P2 ;  /* 0x000000017900780c */ /* 0x000fc80001741670 */
[----:B------:R-:W-:Y:S02]  /*15540*/  FSEL R13, R14, -INF , !P2 ;  /* 0xff8000000e0d7808 */ /* 0x000fe40005000000 */
[----:B0-----:R-:W-:Y:S02]  /*15550*/  FMNMX.FTZ R14, R21, R39, !PT ;  /* 0x00000027150e7209 */ /* 0x001fe40007810000 */
[----:B------:R-:W-:Y:S02]  /*15560*/  FMNMX.FTZ R21, R13, R15, !PT ;  /* 0x0000000f0d157209 */ /* 0x000fe40007810000 */
[----:B------:R-:W-:Y:S01]  /*15570*/  ISETP.GT.AND P2, PT, R120, 0x60, P3 ;  /* 0x000000607800780c */ /* 0x000fe20001f44270 */
[----:B------:R-:W0:Y:S01]  /*15580*/  SHFL.BFLY PT, R39, R14, 0x1, 0x1f ;  /* 0x0c201f000e277f89 */ /* 0x000e2200000e0000 */
        /* <DEDUP_REMOVED lines=39> */
[----:B0-----:R-:W-:Y:S02]  /*15800*/  FMNMX.FTZ R14, R14, R39, !PT ;  /* 0x000000270e0e7209 */ /* 0x001fe40007810000 */
[----:B------:R-:W-:Y:S02]  /*15810*/  FMNMX.FTZ R82, R64, R21, !PT ;  /* 0x0000001540527209 */ /* 0x000fe40007810000 */
[----:B------:R-:W-:Y:S02]  /*15820*/  FSEL R81, R81, -INF , !P2 ;  /* 0xff80000051517808 */ /* 0x000fe40005000000 */
[----:B------:R-:W-:Y:S02]  /*15830*/  FMNMX.FTZ R21, R67, R82, !PT ;  /* 0x0000005243157209 */ /* 0x000fe40007810000 */
[----:B------:R-:W-:-:S02]  /*15840*/  FSETP.NEU.FTZ.AND P2, PT, R14, -INF , PT ;  /* 0xff8000000e00780b */ /* 0x000fc40003f5d000 */
[----:B------:R-:W-:Y:S02]  /*15850*/  FMNMX.FTZ R82, R68, R21, !PT ;  /* 0x0000001544527209 */ /* 0x000fe40007810000 */
[----:B------:R-:W-:Y:S02]  /*15860*/  FSEL R39, R14, RZ, P2 ;  /* 0x000000ff0e277208 */ /* 0x000fe40001000000 */
[----:B------:R-:W-:Y:S02]  /*15870*/  FMNMX.FTZ R21, R71, R82, !PT ;  /* 0x0000005247157209 */ /* 0x000fe40007810000 */
[----:B------:R-:W-:Y:S01]  /*15880*/  ISETP.GT.AND P3, PT, R120, 0x79, P3 ;  /* 0x000000797800780c */ /* 0x000fe20001f64270 */
[----:B------:R-:W-:Y:S01]  /*15890*/  FADD.FTZ R20, -R39, R20 ;  /* 0x0000001427147221 */ /* 0x000fe20000010100 */
[----:B------:R-:W-:Y:S01]  /*158a0*/  FMNMX.FTZ R82, R72, R21, !PT ;  /* 0x0000001548527209 */ /* 0x000fe20007810000 */
[----:B------:R-:W0:Y:S01]  /*158b0*/  LDC R39, c[0x0][0x988] ;  /* 0x00026200ff277b82 */ /* 0x000e220000000800 */
[----:B------:R-:W-:-:S02]  /*158c0*/  ISETP.LT.OR P3, PT, R121, 0x7a, P3 ;  /* 0x0000007a7900780c */ /* 0x000fc40001f61670 */
[----:B------:R-:W-:Y:S02]  /*158d0*/  FMNMX.FTZ R21, R75, R82, !PT ;  /* 0x000000524b157209 */ /* 0x000fe40007810000 */
[----:B----4-:R-:W-:Y:S02]  /*158e0*/  FSEL R80, R80, -INF , !P3 ;  /* 0xff80000050507808 */ /* 0x010fe40005800000 */
[----:B------:R-:W-:-:S04]  /*158f0*/  FMNMX.FTZ R21, R8, R21, !PT ;  /* 0x0000001508157209 */ /* 0x000fc80007810000 */
[----:B------:R-:W-:-:S04]  /*15900*/  FMNMX.FTZ R82, R78, R21, !PT ;  /* 0x000000154e527209 */ /* 0x000fc80007810000 */
[----:B------:R-:W-:-:S04]  /*15910*/  FMNMX.FTZ R21, R79, R82, !PT ;  /* 0x000000524f157209 */ /* 0x000fc80007810000 */
[----:B------:R-:W-:-:S04]  /*15920*/  FMNMX.FTZ R21, R81, R21, !PT ;  /* 0x0000001551157209 */ /* 0x000fc80007810000 */
[----:B------:R-:W-:Y:S01]  /*15930*/  FMNMX.FTZ R21, R80, R21, !PT ;  /* 0x0000001550157209 */ /* 0x000fe20007810000 */
[-C--:B0-----:R-:W-:Y:S01]  /*15940*/  FMUL.FTZ R82, R14, R39.reuse ;  /* 0x000000270e527220 */ /* 0x081fe20000410000 */
[----:B------:R-:W-:-:S03]  /*15950*/  FMUL.FTZ R20, R20, R39 ;  /* 0x0000002714147220 */ /* 0x000fc60000410000 */
[----:B------:R-:W0:Y:S01]  /*15960*/  SHFL.BFLY PT, R83, R21, 0x2, 0x1f ;  /* 0x0c401f0015537f89 */ /* 0x000e2200000e0000 */
[----:B------:R-:W-:Y:S02]  /*15970*/  FSEL R82, R82, RZ, P2 ;  /* 0x000000ff52527208 */ /* 0x000fe40001000000 */
[----:B------:R-:W-:Y:S03]  /*15980*/  MUFU.EX2 R20, R20 ;  /* 0x0000001400147308 */ /* 0x000fe60000000800 */
[-CC-:B------:R-:W-:Y:S01]  /*15990*/  FFMA.FTZ R5, R5, R39.reuse, -R82.reuse ;  /* 0x0000002705057223 */ /* 0x180fe20000010852 */
[-CC-:B------:R-:W-:Y:S01]  /*159a0*/  FFMA.FTZ R9, R9, R39.reuse, -R82.reuse ;  /* 0x0000002709097223 */ /* 0x180fe20000010852 */
[-CC-:B------:R-:W-:Y:S01]  /*159b0*/  FFMA.FTZ R25, R25, R39.reuse, -R82.reuse ;  /* 0x0000002719197223 */ /* 0x180fe20000010852 */
        /* <DEDUP_REMOVED lines=9> */
[-CC-:B------:R-:W-:Y:S01]  /*15a50*/  FFMA.FTZ R42, R42, R39.reuse, -R82.reuse ;  /* 0x000000272a2a7223 */ /* 0x180fe20000010852 */
[----:B------:R-:W3:Y:S01]  /*15a60*/  MUFU.EX2 R9, R9 ;  /* 0x0000000900097308 */ /* 0x000ee20000000800 */
[-CC-:B------:R-:W-:Y:S01]  /*15a70*/  FFMA.FTZ R45, R45, R39.reuse, -R82.reuse ;  /* 0x000000272d2d7223 */ /* 0x180fe20000010852 */
[-CC-:B------:R-:W-:Y:S01]  /*15a80*/  FFMA.FTZ R46, R46, R39.reuse, -R82.reuse ;  /* 0x000000272e2e7223 */ /* 0x180fe20000010852 */
[-CC-:B------:R-:W-:Y:S01]  /*15a90*/  FFMA.FTZ R49, R49, R39.reuse, -R82.reuse ;  /* 0x0000002731317223 */ /* 0x180fe20000010852 */
[--C-:B------:R-:W-:Y:S01]  /*15aa0*/  FFMA.FTZ R50, R50, R39, -R82.reuse ;  /* 0x0000002732327223 */ /* 0x100fe20000010852 */
[----:B0-----:R-:W-:Y:S01]  /*15ab0*/  FMNMX.FTZ R5, R21, R83, !PT ;  /* 0x0000005315057209 */ /* 0x001fe20007810000 */
[-CC-:B------:R-:W-:Y:S01]  /*15ac0*/  FFMA.FTZ R53, R53, R39.reuse, -R82.reuse ;  /* 0x0000002735357223 */ /* 0x180fe20000010852 */
[-C--:B------:R-:W-:Y:S01]  /*15ad0*/  FFMA.FTZ R54, R54, R39.reuse, -R82 ;  /* 0x0000002736367223 */ /* 0x080fe20000010852 */
[----:B------:R-:W-:Y:S01]  /*15ae0*/  MUFU.EX2 R25, R25 ;  /* 0x0000001900197308 */ /* 0x000fe20000000800 */
[----:B-1----:R-:W-:Y:S01]  /*15af0*/  FFMA.FTZ R4, R20, R4, R148 ;  /* 0x0000000414047223 */ /* 0x002fe20000010094 */
[----:B------:R-:W0:Y:S01]  /*15b00*/  SHFL.BFLY PT, R21, R5, 0x1, 0x1f ;  /* 0x0c201f0005157f89 */ /* 0x000e2200000e0000 */
[-CC-:B------:R-:W-:Y:S01]  /*15b10*/  FFMA.FTZ R57, R57, R39.reuse, -R82.reuse ;  /* 0x0000002739397223 */ /* 0x180fe20000010852 */
[-CC-:B------:R-:W-:Y:S01]  /*15b20*/  FFMA.FTZ R58, R58, R39.reuse, -R82.reuse ;  /* 0x000000273a3a7223 */ /* 0x180fe20000010852 */
[-CC-:B------:R-:W-:Y:S01]  /*15b30*/  FFMA.FTZ R61, R61, R39.reuse, -R82.reuse ;  /* 0x000000273d3d7223 */ /* 0x180fe20000010852 */
[-CC-:B------:R-:W-:Y:S01]  /*15b40*/  FFMA.FTZ R62, R62, R39.reuse, -R82.reuse ;  /* 0x000000273e3e7223 */ /* 0x180fe20000010852 */
[-C--:B------:R-:W-:Y:S01]  /*15b50*/  FFMA.FTZ R65, R65, R39.reuse, -R82 ;  /* 0x0000002741417223 */ /* 0x080fe20000010852 */
[----:B------:R-:W1:Y:S01]  /*15b60*/  MUFU.EX2 R26, R26 ;  /* 0x0000001a001a7308 */ /* 0x000e620000000800 */
[C---:B---3--:R-:W-:Y:S01]  /*15b70*/  FADD.FTZ R4, R9.reuse, R4 ;  /* 0x0000000409047221 */ /* 0x048fe20000010000 */
[----:B------:R-:W-:Y:S01]  /*15b80*/  F2FP.F16.F32.PACK_AB R148, R9, R148 ;  /* 0x000000940994723e */ /* 0x000fe200000000ff */
        /* <DEDUP_REMOVED lines=9> */
[----:B------:R-:W-:Y:S01]  /*15c20*/  FFMA.FTZ R82, R85, R39, -R82 ;  /* 0x0000002755527223 */ /* 0x000fe20000010852 */
[-C--:B------:R-:W-:Y:S01]  /*15c30*/  FMUL.FTZ R88, R88, R20.reuse ;  /* 0x0000001458587220 */ /* 0x080fe20000410000 */
[-C--:B------:R-:W-:Y:S01]  /*15c40*/  FMUL.FTZ R89, R89, R20.reuse ;  /* 0x0000001459597220 */ /* 0x080fe20000410000 */
[-C--:B------:R-:W-:Y:S01]  /*15c50*/  FMUL.FTZ R92, R92, R20.reuse ;  /* 0x000000145c5c7220 */ /* 0x080fe20000410000 */
[----:B------:R-:W4:Y:S01]  /*15c60*/  MUFU.EX2 R30, R30 ;  /* 0x0000001e001e7308 */ /* 0x000f220000000800 */
[----:B-1----:R-:W-:Y:S01]  /*15c70*/  F2FP.F16.F32.PACK_AB R150, R26, R25 ;  /* 0x000000191a96723e */ /* 0x002fe200000000ff */
[-C--:B------:R-:W-:Y:S01]  /*15c80*/  FMUL.FTZ R93, R93, R20.reuse ;  /* 0x000000145d5d7220 */ /* 0x080fe20000410000 */
[----:B0-----:R-:W-:Y:S01]  /*15c90*/  FMNMX.FTZ R5, R5, R21, !PT ;  /* 0x0000001505057209 */ /* 0x001fe20007810000 */
[-C--:B------:R-:W-:Y:S01]  /*15ca0*/  FMUL.FTZ R96, R96, R20.reuse ;  /* 0x0000001460607220 */ /* 0x080fe20000410000 */
[-C--:B------:R-:W-:Y:S01]  /*15cb0*/  FMUL.FTZ R97, R97, R20.reuse ;  /* 0x0000001461617220 */ /* 0x080fe20000410000 */
[-C--:B------:R-:W-:Y:S01]  /*15cc0*/  FMUL.FTZ R100, R100, R20.reuse ;  /* 0x0000001464647220 */ /* 0x080fe20000410000 */
[C---:B------:R-:W-:Y:S01]  /*15cd0*/  FSETP.NEU.FTZ.AND P2, PT, R5.reuse, -INF , PT ;  /* 0xff8000000500780b */ /* 0x040fe20003f5d000 */
[-C--:B------:R-:W-:Y:S01]  /*15ce0*/  FMUL.FTZ R86, R5, R39.reuse ;  /* 0x0000002705567220 */ /* 0x080fe20000410000 */
[----:B------:R-:W0:Y:S01]  /*15cf0*/  MUFU.EX2 R33, R33 ;  /* 0x0000002100217308 */ /* 0x000e220000000800 */
[-C--:B------:R-:W-:Y:S01]  /*15d00*/  FMUL.FTZ R101, R101, R20.reuse ;  /* 0x0000001465657220 */ /* 0x080fe20000410000 */
[-C--:B------:R-:W-:Y:S01]  /*15d10*/  FMUL.FTZ R104, R104, R20.reuse ;  /* 0x0000001468687220 */ /* 0x080fe20000410000 */
[-C--:B------:R-:W-:Y:S01]  /*15d20*/  FMUL.FTZ R105, R105, R20.reuse ;  /* 0x0000001469697220 */ /* 0x080fe20000410000 */
[----:B------:R-:W-:Y:S01]  /*15d30*/  FSEL R86, R86, RZ, P2 ;  /* 0x000000ff56567208 */ /* 0x000fe20001000000 */
[-C--:B------:R-:W-:Y:S01]  /*15d40*/  FMUL.FTZ R108, R108, R20.reuse ;  /* 0x000000146c6c7220 */ /* 0x080fe20000410000 */
[-C--:B------:R-:W-:Y:S01]  /*15d50*/  FMUL.FTZ R109, R109, R20.reuse ;  /* 0x000000146d6d7220 */ /* 0x080fe20000410000 */
[-C--:B------:R-:W-:Y:S01]  /*15d60*/  FMUL.FTZ R112, R112, R20.reuse ;  /* 0x0000001470707220 */ /* 0x080fe20000410000 */
[----:B------:R-:W1:Y:S01]  /*15d70*/  MUFU.EX2 R34, R34 ;  /* 0x0000002200227308 */ /* 0x000e620000000800 */
[-C--:B------:R-:W-:Y:S01]  /*15d80*/  FFMA.FTZ R147, R35, R39.reuse, -R86 ;  /* 0x0000002723937223 */ /* 0x080fe20000010856 */
[----:B------:R-:W-:Y:S01]  /*15d90*/  FADD.FTZ R35, R25, R4 ;  /* 0x0000000419237221 */ /* 0x000fe20000010000 */
[-CC-:B------:R-:W-:Y:S01]  /*15da0*/  FFMA.FTZ R149, R13, R39.reuse, -R86.reuse ;  /* 0x000000270d957223 */ /* 0x180fe20000010856 */
[-CC-:B------:R-:W-:Y:S01]  /*15db0*/  FFMA.FTZ R13, R24, R39.reuse, -R86.reuse ;  /* 0x00000027180d7223 */ /* 0x180fe20000010856 */
[-CC-:B------:R-:W-:Y:S01]  /*15dc0*/  FFMA.FTZ R24, R32, R39.reuse, -R86.reuse ;  /* 0x0000002720187223 */ /* 0x180fe20000010856 */
[-CC-:B------:R-:W-:Y:S01]  /*15dd0*/  FFMA.FTZ R32, R8, R39.reuse, -R86.reuse ;  /* 0x0000002708207223 */ /* 0x180fe20000010856 */
[----:B------:R-:W-:Y:S01]  /*15de0*/  FADD.FTZ R4, R26, R35 ;  /* 0x000000231a047221 */ /* 0x000fe20000010000 */
[----:B------:R-:W-:Y:S01]  /*15df0*/  FSEL R8, R5, RZ, P2 ;  /* 0x000000ff05087208 */ /* 0x000fe20001000000 */
[----:B------:R-:W5:Y:S01]  /*15e00*/  MUFU.EX2 R37, R37 ;  /* 0x0000002500257308 */ /* 0x000f620000000800 */
[-C--:B------:R-:W-:Y:S01]  /*15e10*/  FFMA.FTZ R151, R27, R39.reuse, -R86 ;  /* 0x000000271b977223 */ /* 0x080fe20000010856 */
[----:B---3--:R-:W-:Y:S01]  /*15e20*/  FADD.FTZ R9, R29, R4 ;  /* 0x000000041d097221 */ /* 0x008fe20000010000 */
[-CC-:B------:R-:W-:Y:S01]  /*15e30*/  FFMA.FTZ R21, R28, R39.reuse, -R86.reuse ;  /* 0x000000271c157223 */ /* 0x180fe20000010856 */
[----:B------:R-:W-:Y:S01]  /*15e40*/  FADD.FTZ R8, -R8, R15 ;  /* 0x0000000f08087221 */ /* 0x000fe20000010100 */
[-CC-:B------:R-:W-:Y:S01]  /*15e50*/  FFMA.FTZ R145, R31, R39.reuse, -R86.reuse ;  /* 0x000000271f917223 */ /* 0x180fe20000010856 */
[----:B----4-:R-:W-:Y:S01]  /*15e60*/  FADD.FTZ R4, R30, R9 ;  /* 0x000000091e047221 */ /* 0x010fe20000010000 */
[-C--:B------:R-:W-:Y:S01]  /*15e70*/  FFMA.FTZ R27, R36, R39.reuse, -R86 ;  /* 0x00000027241b7223 */ /* 0x080fe20000010856 */
[----:B------:R-:W3:Y:S01]  /*15e80*/  MUFU.EX2 R38, R38 ;  /* 0x0000002600267308 */ /* 0x000ee20000000800 */
[-C--:B------:R-:W-:Y:S01]  /*15e90*/  FMUL.FTZ R8, R8, R39.reuse ;  /* 0x0000002708087220 */ /* 0x080fe20000410000 */
[----:B0-----:R-:W-:Y:S01]  /*15ea0*/  FADD.FTZ R9, R33, R4 ;  /* 0x0000000421097221 */ /* 0x001fe20000010000 */
[-CC-:B------:R-:W-:Y:S01]  /*15eb0*/  FFMA.FTZ R141, R12, R39.reuse, -R86.reuse ;  /* 0x000000270c8d7223 */ /* 0x180fe20000010856 */
[-CC-:B------:R-:W-:Y:S01]  /*15ec0*/  FFMA.FTZ R12, R40, R39.reuse, -R86.reuse ;  /* 0x00000027280c7223 */ /* 0x180fe20000010856 */
[-CC-:B------:R-:W-:Y:S01]  /*15ed0*/  FFMA.FTZ R143, R43, R39.reuse, -R86.reuse ;  /* 0x000000272b8f7223 */ /* 0x180fe20000010856 */
[----:B-1----:R-:W-:Y:S01]  /*15ee0*/  FADD.FTZ R4, R34, R9 ;  /* 0x0000000922047221 */ /* 0x002fe20000010000 */
[-CC-:B------:R-:W-:Y:S01]  /*15ef0*/  FFMA.FTZ R28, R44, R39.reuse, -R86.reuse ;  /* 0x000000272c1c7223 */ /* 0x180fe20000010856 */
[----:B------:R-:W0:Y:S01]  /*15f00*/  MUFU.EX2 R41, R41 ;  /* 0x0000002900297308 */ /* 0x000e220000000800 */
[-C--:B------:R-:W-:Y:S01]  /*15f10*/  FFMA.FTZ R137, R47, R39.reuse, -R86 ;  /* 0x000000272f897223 */ /* 0x080fe20000010856 */
[----:B-----5:R-:W-:Y:S01]  /*15f20*/  FADD.FTZ R9, R37, R4 ;  /* 0x0000000425097221 */ /* 0x020fe20000010000 */
[-CC-:B------:R-:W-:Y:S01]  /*15f30*/  FFMA.FTZ R31, R48, R39.reuse, -R86.reuse ;  /* 0x00000027301f7223 */ /* 0x180fe20000010856 */
[-CC-:B------:R-:W-:Y:S01]  /*15f40*/  FFMA.FTZ R51, R51, R39.reuse, -R86.reuse ;  /* 0x0000002733337223 */ /* 0x180fe20000010856 */
[-CC-:B------:R-:W-:Y:S01]  /*15f50*/  FFMA.FTZ R52, R52, R39.reuse, -R86.reuse ;  /* 0x0000002734347223 */ /* 0x180fe20000010856 */
[-CC-:B------:R-:W-:Y:S01]  /*15f60*/  FFMA.FTZ R55, R55, R39.reuse, -R86.reuse ;  /* 0x0000002737377223 */ /* 0x180fe20000010856 */
[-CC-:B------:R-:W-:Y:S01]  /*15f70*/  FFMA.FTZ R56, R56, R39.reuse, -R86.reuse ;  /* 0x0000002738387223 */ /* 0x180fe20000010856 */
        /* <DEDUP_REMOVED lines=11> */
[-CC-:B------:R-:W-:Y:S01]  /*16030*/  FFMA.FTZ R72, R72, R39.reuse, -R86.reuse ;  /* 0x0000002748487223 */ /* 0x180fe20000010856 */
[-CC-:B------:R-:W-:Y:S01]  /*16040*/  FFMA.FTZ R75, R75, R39.reuse, -R86.reuse ;  /* 0x000000274b4b7223 */ /* 0x180fe20000010856 */
[-CC-:B------:R-:W-:Y:S01]  /*16050*/  FFMA.FTZ R78, R78, R39.reuse, -R86.reuse ;  /* 0x000000274e4e7223 */ /* 0x180fe20000010856 */
[-CC-:B------:R-:W-:Y:S01]  /*16060*/  FFMA.FTZ R79, R79, R39.reuse, -R86.reuse ;  /* 0x000000274f4f7223 */ /* 0x180fe20000010856 */
[-CC-:B------:R-:W-:Y:S01]  /*16070*/  FFMA.FTZ R81, R81, R39.reuse, -R86.reuse ;  /* 0x0000002751517223 */ /* 0x180fe20000010856 */
[----:B------:R-:W0:Y:S01]  /*16080*/  MUFU.EX2 R8, R8 ;  /* 0x0000000800087308 */ /* 0x000e220000000800 */
[----:B-1----:R-:W-:Y:S01]  /*16090*/  FADD.FTZ R26, R42, R9 ;  /* 0x000000092a1a7221 */ /* 0x002fe20000010000 */
[----:B------:R-:W-:Y:S01]  /*160a0*/  FFMA.FTZ R80, R80, R39, -R86 ;  /* 0x0000002750507223 */ /* 0x000fe20000010856 */
[----:B--2---:R-:W-:Y:S01]  /*160b0*/  ISETP.GT.AND P2, PT, R0, R87, PT ;  /* 0x000000570000720c */ /* 0x004fe20003f44270 */
[-C--:B------:R-:W-:Y:S01]  /*160c0*/  FMUL.FTZ R113, R113, R20.reuse ;  /* 0x0000001471717220 */ /* 0x080fe20000410000 */
[-C--:B------:R-:W-:Y:S01]  /*160d0*/  FMUL.FTZ R116, R116, R20.reuse ;  /* 0x0000001474747220 */ /* 0x080fe20000410000 */
[----:B------:R-:W-:Y:S01]  /*160e0*/  FMUL.FTZ R117, R117, R20 ;  /* 0x0000001475757220 */ /* 0x000fe20000410000 */
[----:B------:R-:W-:Y:S01]  /*160f0*/  F2FP.F16.F32.PACK_AB R144, R30, R29 ;  /* 0x0000001d1e90723e */ /* 0x000fe200000000ff */
[----:B------:R-:W1:Y:S01]  /*16100*/  MUFU.EX2 R45, R45 ;  /* 0x0000002d002d7308 */ /* 0x000e620000000800 */
[----:B------:R-:W-:Y:S01]  /*16110*/  F2FP.F16.F32.PACK_AB R146, R34, R33 ;  /* 0x000000212292723e */ /* 0x000fe200000000ff */
[----:B------:R-:W-:Y:S01]  /*16120*/  VIADD R0, R0, 0xffffffff ;  /* 0xffffffff00007836 */ /* 0x000fe20000000000 */
[----:B------:R-:W-:Y:S01]  /*16130*/  F2FP.F16.F32.PACK_AB R140, R38, R37 ;  /* 0x00000025268c723e */ /* 0x000fe200000000ff */
[----:B------:R-:W-:Y:S01]  /*16140*/  IMAD.MOV.U32 R20, RZ, RZ, R14 ;  /* 0x000000ffff147224 */ /* 0x000fe200078e000e */
[----:B------:R-:W-:Y:S01]  /*16150*/  F2FP.F16.F32.PACK_AB R142, R42, R41 ;  /* 0x000000292a8e723e */ /* 0x000fe200000000ff */
[----:B------:R-:W-:-:S02]  /*16160*/  IMAD.MOV.U32 R15, RZ, RZ, R5 ;  /* 0x000000ffff0f7224 */ /* 0x000fc400078e0005 */
[----:B------:R-:W2:Y:S01]  /*16170*/  MUFU.EX2 R13, R13 ;  /* 0x0000000d000d7308 */ /* 0x000ea20000000800 */
[----:B0-----:R-:W-:Y:S01]  /*16180*/  FFMA.FTZ R4, R8, R3, R149 ;  /* 0x0000000308047223 */ /* 0x001fe20000010095 */
        /* <DEDUP_REMOVED lines=19> */
[----:B------:R-:W-:Y:S01]  /*162c0*/  FMUL.FTZ R119, R119, R8 ;  /* 0x0000000877777220 */ /* 0x000fe20000410000 */
[----:B------:R-:W-:Y:S01]  /*162d0*/  F2FP.F16.F32.PACK_AB R149, R13, R149 ;  /* 0x000000950d95723e */ /* 0x000fe200000000ff */
[----:B------:R-:W-:Y:S01]  /*162e0*/  IMAD.MOV.U32 R8, RZ, RZ, R154 ;  /* 0x000000ffff087224 */ /* 0x000fe200078e009a */
        /* <DEDUP_REMOVED lines=10> */
[----:B------:R-:W-:-:S04]  /*16390*/  MOV R21, R16 ;  /* 0x0000001000157202 */ /* 0x000fc80000000f00 */
        /* <DEDUP_REMOVED lines=108> */
[----:B------:R-:W-:Y:S02]  /*16a60*/  F2FP.F16.F32.PACK_AB R122, R82, R84 ;  /* 0x00000054527a723e */ /* 0x000fe400000000ff */
[C---:B0-----:R-:W-:Y:S01]  /*16a70*/  FADD.FTZ R3, R80.reuse, R12 ;  /* 0x0000000c50037221 */ /* 0x041fe20000010000 */
[----:B------:R-:W-:Y:S01]  /*16a80*/  F2FP.F16.F32.PACK_AB R123, R80, R81 ;  /* 0x00000051507b723e */ /* 0x000fe200000000ff */
[----:B------:R-:W-:Y:S06]  /*16a90*/  @P2 BRA `(.L_x_13657) ;  /* 0xffffffc800282947 */ /* 0x000fec000383ffff */
.L_x_13639:
[----:B------:R-:W-:Y:S05]  /*16aa0*/  WARPSYNC.ALL ;  /* 0x0000000000007948 */ /* 0x000fea0003800000 */
[----:B------:R-:W-:Y:S06]  /*16ab0*/  BAR.ARV 0x8, 0x200 ;  /* 0x0208000000007b1d */ /* 0x000fec0000002000 */
[----:B------:R-:W-:Y:S05]  /*16ac0*/  @!P0 BRA `(.L_x_13658) ;  /* 0x0000000000048947 */ /* 0x000fea0003800000 */
[----:B------:R-:W-:Y:S01]  /*16ad0*/  BPT.TRAP 0x1 ;  /* 0x000000040000795c */ /* 0x000fe20000300000 */
.L_x_13658:
[----:B------:R-:W-:Y:S01]  /*16ae0*/  IMAD R11, R16, 0x8, R2 ;  /* 0x00000008100b7824 */ /* 0x000fe200078e0202 */
[----:B------:R-:W-:-:S04]  /*16af0*/  SHF.L.U32 R0, R154, 0x1f, RZ ;  /* 0x0000001f9a007819 */ /* 0x000fc800000006ff */
[----:B------:R0:W1:Y:S01]  /*16b00*/  SYNCS.PHASECHK.TRANS64.TRYWAIT P2, [R11+URZ+0x16850], R0 ;  /* 0x016850000b0075a7 */ /* 0x000062000804017f */
[----:B------:R-:W-:Y:S05]  /*16b10*/  @!P0 BRA `(.L_x_13659) ;  /* 0x0000000000048947 */ /* 0x000fea0003800000 */
[----:B------:R-:W-:Y:S01]  /*16b20*/  BPT.TRAP 0x1 ;  /* 0x000000040000795c */ /* 0x000fe20000300000 */
.L_x_13659:
[----:B------:R-:W-:-:S05]  /*16b30*/  VIADD R2, R2, 0x400 ;  /* 0x0000040002027836 */ /* 0x000fca0000000000 */
[----:B------:R-:W-:-:S04]  /*16b40*/  SHF.R.U32.HI R2, RZ, 0x4, R2 ;  /* 0x00000004ff027819 */ /* 0x000fc80000011602 */
[----:B------:R-:W-:Y:S01]  /*16b50*/  LOP3.LUT R7, R2, 0x3fff, RZ, 0xc0, !PT ;  /* 0x00003fff02077812 */ /* 0x000fe200078ec0ff */
[----:B-1----:R-:W-:Y:S06]  /*16b60*/  @P2 BRA `(.L_x_13660) ;  /* 0x0000000000082947 */ /* 0x002fec0003800000 */
[----:B------:R-:W1:Y:S02]  /*16b70*/  SYNCS.PHASECHK.TRANS64.TRYWAIT P0, [R11+URZ+0x16850], R0 ;  /* 0x016850000b0075a7 */ /* 0x000e64000800017f */
[----:B-1----:R-:W-:Y:S05]  /*16b80*/  @!P0 BRA `(.L_x_13661) ;  /* 0x000000b4005c8947 */ /* 0x002fea0003800000 */
.L_x_13660:
[----:B------:R-:W-:Y:S01]  /*16b90*/  IMAD R6, R16, 0x400, R7 ;  /* 0x0000040010067824 */ /* 0x000fe200078e0207 */
[----:B------:R-:W2:Y:S01]  /*16ba0*/  LDL.LU R13, [R1+0x70] ;  /* 0x00007000010d7983 */ /* 0x000ea20000300800 */
[----:B------:R-:W-:Y:S01]  /*16bb0*/  IMAD.MOV.U32 R7, RZ, RZ, 0x40000040 ;  /* 0x40000040ff077424 */ /* 0x000fe200078e00ff */
[----:B------:R-:W-:Y:S05]  /*16bc0*/  WARPSYNC.ALL ;  /* 0x0000000000007948 */ /* 0x000fea0003800000 */
[C---:B------:R-:W-:Y:S01]  /*16bd0*/  R2UR UR6, R6.reuse ;  /* 0x00000000060672ca */ /* 0x040fe200000e0000 */
[----:B------:R-:W-:Y:S01]  /*16be0*/  WARPGROUP.ARRIVE ;  /* 0x00000000000079c5 */ /* 0x000fe20000000000 */
[----:B------:R-:W-:Y:S01]  /*16bf0*/  R2UR UR7, R7 ;  /* 0x00000000070772ca */ /* 0x000fe200000e0000 */
[----:B------:R-:W-:Y:S01]  /*16c00*/  VIADD R8, R6, 0x80 ;  /* 0x0000008006087836 */ /* 0x000fe20000000000 */
[----:B01----:R-:W0:Y:S01]  /*16c10*/  SHFL.BFLY PT, R0, R3, 0x2, 0x1f ;  /* 0x0c401f0003007f89 */ /* 0x003e2200000e0000 */
[----:B------:R-:W-:-:S02]  /*16c20*/  IMAD.MOV.U32 R9, RZ, RZ, 0x40000040 ;  /* 0x40000040ff097424 */ /* 0x000fc400078e00ff */
[----:B------:R-:W-:Y:S02]  /*16c30*/  IMAD.MOV.U32 R7, RZ, RZ, 0x40000040 ;  /* 0x40000040ff077424 */ /* 0x000fe400078e00ff */
[----:B------:R-:W-:-:S05]  /*16c40*/  VIADD R16, R16, 0x1 ;  /* 0x0000000110107836 */ /* 0x000fca0000000000 */
[----:B------:R-:W-:Y:S01]  /*16c50*/  ISETP.NE.AND P2, PT, R16, 0x2, PT ;  /* 0x000000021000780c */ /* 0x000fe20003f45270 */
[----:B------:R-:W-:Y:S01]  /*16c60*/  HGMMA.64x64x16.F32 R88, R148, gdesc[UR4].tnspB, R88, gsb0 ;  /* 0x40e0000494587df0 */ /* 0x000fe20008000858 */
        /* <DEDUP_REMOVED lines=11> */
[----:B------:R-:W-:Y:S01]  /*16d20*/  HGMMA.64x64x16.F32 R88, R144, gdesc[UR4].tnspB, R88, gsb0 ;  /* 0x40e0000490587df0 */ /* 0x000fe20008000858 */
[----:B------:R-:W-:Y:S01]  /*16d30*/  R2UR UR6, R8 ;  /* 0x00000000080672ca */ /* 0x000fe200000e0000 */
[----:B------:R-:W-:Y:S01]  /*16d40*/  VIADD R8, R6, 0x180 ;  /* 0x0000018006087836 */ /* 0x000fe20000000000 */
[----:B------:R-:W-:Y:S01]  /*16d50*/  R2UR UR7, R9 ;  /* 0x00000000090772ca */ /* 0x000fe200000e0000 */
[----:B------:R-:W-:Y:S01]  /*16d60*/  IMAD.MOV.U32 R9, RZ, RZ, 0x40000040 ;  /* 0x40000040ff097424 */ /* 0x000fe200078e00ff */
[----:B------:R-:W-:Y:S02]  /*16d70*/  WARPGROUP.DEPBAR.LE gsb0, 0x0 ;  /* 0x00008000000079c5 */ /* 0x000fe40000010000 */
[----:B------:R-:W-:-:S09]  /*16d80*/  WARPGROUP.ARRIVE ;  /* 0x00000000000079c5 */ /* 0x000fd20000000000 */
[----:B------:R-:W-:Y:S01]  /*16d90*/  HGMMA.64x64x16.F32 R88, R140, gdesc[UR4].tnspB, R88, gsb0 ;  /* 0x40e000048c587df0 */ /* 0x000fe20008000858 */
[----:B------:R-:W-:Y:S01]  /*16da0*/  R2UR UR6, R8 ;  /* 0x00000000080672ca */ /* 0x000fe200000e0000 */
[----:B------:R-:W-:Y:S01]  /*16db0*/  VIADD R8, R6, 0x200 ;  /* 0x0000020006087836 */ /* 0x000fe20000000000 */
[----:B------:R-:W-:Y:S02]  /*16dc0*/  R2UR UR7, R9 ;  /* 0x00000000090772ca */ /* 0x000fe400000e0000 */
[----:B------:R-:W-:Y:S01]  /*16dd0*/  MOV R9, 0x40000040 ;  /* 0x4000004000097802 */ /* 0x000fe20000000f00 */
[----:B------:R-:W-:Y:S02]  /*16de0*/  WARPGROUP.DEPBAR.LE gsb0, 0x0 ;  /* 0x00008000000079c5 */ /* 0x000fe40000010000 */
[----:B------:R-:W-:-:S08]  /*16df0*/  WARPGROUP.ARRIVE ;  /* 0x00000000000079c5 */ /* 0x000fd00000000000 */
[----:B------:R-:W-:Y:S01]  /*16e00*/  HGMMA.64x64x16.F32 R88, R136, gdesc[UR4].tnspB, R88, gsb0 ;  /* 0x40e0000488587df0 */ /* 0x000fe20008000858 */
        /* <DEDUP_REMOVED lines=8> */
[----:B------:R-:W-:Y:S01]  /*16e90*/  HGMMA.64x64x16.F32 R88, R132, gdesc[UR4].tnspB, R88, gsb0 ;  /* 0x40e0000484587df0 */ /* 0x000fe20008000858 */
[----:B------:R-:W-:Y:S01]  /*16ea0*/  R2UR UR6, R8 ;  /* 0x00000000080672ca */ /* 0x000fe200000e0000 */
[C---:B------:R-:W-:Y:S01]  /*16eb0*/  VIADD R8, R6.reuse, 0x300 ;  /* 0x0000030006087836 */ /* 0x040fe20000000000 */
[----:B------:R-:W-:Y:S01]  /*16ec0*/  R2UR UR7, R9 ;  /* 0x00000000090772ca */ /* 0x000fe200000e0000 */
[----:B------:R-:W-:Y:S02]  /*16ed0*/  IMAD.MOV.U32 R9, RZ, RZ, 0x40000040 ;  /* 0x40000040ff097424 */ /* 0x000fe400078e00ff */
[----:B------:R-:W-:Y:S01]  /*16ee0*/  VIADD R6, R6, 0x380 ;  /* 0x0000038006067836 */ /* 0x000fe20000000000 */
[----:B------:R-:W-:Y:S02]  /*16ef0*/  WARPGROUP.DEPBAR.LE gsb0, 0x0 ;  /* 0x00008000000079c5 */ /* 0x000fe40000010000 */
[----:B------:R-:W-:-:S07]  /*16f00*/  WARPGROUP.ARRIVE ;  /* 0x00000000000079c5 */ /* 0x000fce0000000000 */
[----:B------:R-:W-:Y:S01]  /*16f10*/  HGMMA.64x64x16.F32 R88, R128, gdesc[UR4].tnspB, R88, gsb0 ;  /* 0x40e0000480587df0 */ /* 0x000fe20008000858 */
[----:B------:R-:W-:Y:S02]  /*16f20*/  R2UR UR6, R8 ;  /* 0x00000000080672ca */ /* 0x000fe400000e0000 */
[----:B------:R-:W-:Y:S02]  /*16f30*/  R2UR UR7, R9 ;  /* 0x00000000090772ca */ /* 0x000fe400000e0000 */
[----:B------:R-:W0:Y:S02]  /*16f40*/  SHFL.BFLY PT, R9, R4, 0x2, 0x1f ;  /* 0x0c401f0004097f89 */ /* 0x000e2400000e0000 */
[----:B0-----:R-:W-:Y:S01]  /*16f50*/  FADD.FTZ R9, R9, R4 ;  /* 0x0000000409097221 */ /* 0x001fe20000010000 */
[----:B------:R-:W-:-:S04]  /*16f60*/  IMAD.MOV.U32 R4, RZ, RZ, RZ ;  /* 0x000000ffff047224 */ /* 0x000fc800078e00ff */
[----:B------:R-:W0:Y:S02]  /*16f70*/  SHFL.BFLY PT, R0, R9, 0x1, 0x1f ;  /* 0x0c201f0009007f89 */ /* 0x000e2400000e0000 */
[----:B0-----:R-:W-:Y:S01]  /*16f80*/  FADD.FTZ R10, R9, R0 ;  /* 0x00000000090a7221 */ /* 0x001fe20000010000 */
[----:B------:R-:W-:Y:S02]  /*16f90*/  @!P1 VIADD R9, R11, 0x16860 ;  /* 0x000168600b099836 */ /* 0x000fe40000000000 */
[----:B------:R-:W-:Y:S02]  /*16fa0*/  IMAD.MOV.U32 R0, RZ, RZ, -0x800000 ;  /* 0xff800000ff007424 */ /* 0x000fe400078e00ff */
[----:B------:R-:W-:Y:S02]  /*16fb0*/  FSETP.NE.FTZ.AND P0, PT, R10, RZ, PT ;  /* 0x000000ff0a00720b */ /* 0x000fe40003f15000 */
[----:B------:R-:W-:-:S11]  /*16fc0*/  @!P1 PRMT R9, RZ, 0x654, R9 ;  /* 0x00000654ff099816 */ /* 0x000fd60000000009 */
[----:B------:R-:W-:Y:S01]  /*16fd0*/  @P0 MUFU.RCP R4, R10 ;  /* 0x0000000a00040308 */ /* 0x000fe20000001000 */
[----:B------:R-:W-:Y:S02]  /*16fe0*/  WARPGROUP.DEPBAR.LE gsb0, 0x0 ;  /* 0x00008000000079c5 */ /* 0x000fe40000010000 */
[----:B------:R-:W-:-:S06]  /*16ff0*/  WARPGROUP.ARRIVE ;  /* 0x00000000000079c5 */ /* 0x000fcc0000000000 */
[----:B------:R-:W-:Y:S01]  /*17000*/  HGMMA.64x64x16.F32 R88, R124, gdesc[UR4].tnspB, R88, gsb0 ;  /* 0x40e000047c587df0 */ /* 0x000fe20008000858 */
[----:B------:R-:W-:Y:S02]  /*17010*/  R2UR UR6, R6 ;  /* 0x00000000060672ca */ /* 0x000fe400000e0000 */
[----:B------:R-:W-:Y:S01]  /*17020*/  R2UR UR7, R7 ;  /* 0x00000000070772ca */ /* 0x000fe200000e0000 */
[----:B------:R-:W0:Y:S01]  /*17030*/  @P0 MUFU.LG2 R6, R10 ;  /* 0x0000000a00060308 */ /* 0x000e220000000c00 */
[----:B------:R-:W1:Y:S01]  /*17040*/  SHFL.BFLY PT, R7, R2, 0x1, 0x1f ;  /* 0x0c201f0002077f89 */ /* 0x000e6200000e0000 */
[----:B0-----:R-:W-:Y:S01]  /*17050*/  @P0 FMUL.FTZ R6, R6, 0.69314718246459960938 ;  /* 0x3f31721806060820 */ /* 0x001fe20000410000 */
[----:B-1----:R-:W-:Y:S01]  /*17060*/  FADD.FTZ R12, R2, R7 ;  /* 0x00000007020c7221 */ /* 0x002fe20000010000 */
[----:B------:R-:W-:Y:S02]  /*17070*/  IMAD.MOV.U32 R2, RZ, RZ, RZ ;  /* 0x000000ffff027224 */ /* 0x000fe400078e00ff */
[----:B------:R-:W-:-:S02]  /*17080*/  @P0 FMUL.FTZ R7, R39, 0.69314718246459960938 ;  /* 0x3f31721827070820 */ /* 0x000fc40000410000 */
[----:B------:R-:W-:Y:S02]  /*17090*/  FSETP.NE.FTZ.AND P3, PT, R12, RZ, PT ;  /* 0x000000ff0c00720b */ /* 0x000fe40003f75000 */
[----:B------:R-:W-:Y:S01]  /*170a0*/  @P0 FFMA.FTZ R0, R7, R14, R6 ;  /* 0x0000000e07000223 */ /* 0x000fe20000010006 */
[----:B------:R-:W-:-:S10]  /*170b0*/  PLOP3.LUT P0, PT, PT, PT, PT, 0x8, 0x0 ;  /* 0x000000000000781c */ /* 0x000fd40003f0e170 */
[----:B------:R-:W0:Y:S01]  /*170c0*/  @P3 MUFU.LG2 R8, R12 ;  /* 0x0000000c00083308 */ /* 0x000e220000000c00 */
[----:B------:R-:W-:-:S07]  /*170d0*/  @P3 FMUL.FTZ R39, R39, 0.69314718246459960938 ;  /* 0x3f31721827273820 */ /* 0x000fce0000410000 */
[----:B------:R-:W1:Y:S01]  /*170e0*/  @P3 MUFU.RCP R2, R12 ;  /* 0x0000000c00023308 */ /* 0x000e620000001000 */
[----:B0-----:R-:W-:-:S04]  /*170f0*/  @P3 FMUL.FTZ R8, R8, 0.69314718246459960938 ;  /* 0x3f31721808083820 */ /* 0x001fc80000410000 */
[----:B------:R-:W-:Y:S01]  /*17100*/  @P3 FFMA.FTZ R3, R39, R5, R8 ;  /* 0x0000000527033223 */ /* 0x000fe20000010008 */
[----:B------:R-:W-:Y:S02]  /*17110*/  WARPGROUP.DEPBAR.LE gsb0, 0x0 ;  /* 0x00008000000079c5 */ /* 0x000fe40000010000 */
[----:B------:R-:W-:-:S06]  /*17120*/  WARPGROUP.ARRIVE ;  /* 0x00000000000079c5 */ /* 0x000fcc0000000000 */
[----:B------:R-:W-:Y:S03]  /*17130*/  HGMMA.64x64x16.F32 R88, R120, gdesc[UR4].tnspB, R88, gsb0 ;  /* 0x40e0000478587df0 */ /* 0x000fe60008000858 */
        /* <DEDUP_REMOVED lines=34> */
.L_x_13554:
[----:B------:R-:W0:Y:S01]  /*17360*/  S2R R2, SR_TID.X ;  /* 0x0000000000027919 */ /* 0x000e220000002100 */
[----:B------:R-:W-:Y:S05]  /*17370*/  WARPSYNC.ALL ;  /* 0x0000000000007948 */ /* 0x000fea0003800000 */
[----:B------:R-:W1:Y:S08]  /*17380*/  S2UR UR5, SR_CgaCtaId ;  /* 0x00000000000579c3 */ /* 0x000e700000008800 */
[----:B------:R-:W-:Y:S06]  /*17390*/  BAR.SYNC.DEFER_BLOCKING 0x5, 0x200 ;  /* 0x0148000000007b1d */ /* 0x000fec0000010000 */
[----:B------:R-:W-:Y:S01]  /*173a0*/  UMOV UR4, 0x400 ;  /* 0x0000040000047882 */ /* 0x000fe20000000000 */
[----:B------:R-:W-:Y:S01]  /*173b0*/  BSSY B0, `(.L_x_13662) ;  /* 0x0000241000007945 */ /* 0x000fe20003800000 */
[----:B-1----:R-:W-:Y:S01]  /*173c0*/  ULEA UR4, UR5, UR4, 0x18 ;  /* 0x0000000405047291 */ /* 0x002fe2000f8ec03f */
[----:B0-----:R-:W-:-:S04]  /*173d0*/  IADD3 R48, R2, -0x80, RZ ;  /* 0xffffff8002307810 */ /* 0x001fc80007ffe0ff */
[--C-:B------:R-:W-:Y:S01]  /*173e0*/  SHF.R.S32.HI R46, RZ, 0x1f, R48.reuse ;  /* 0x0000001fff2e7819 */ /* 0x100fe20000011430 */
[----:B------:R-:W-:Y:S01]  /*173f0*/  IMAD.U32 R2, RZ, RZ, UR4 ;  /* 0x00000004ff027e24 */ /* 0x000fe2000f8e00ff */
[----:B------:R-:W-:Y:S02]  /*17400*/  SHF.R.S32.HI R4, RZ, 0x1f, R48 ;  /* 0x0000001fff047819 */ /* 0x000fe40000011430 */
[-C--:B------:R-:W-:Y:S02]  /*17410*/  LEA.HI R46, R46, R48.reuse, RZ, 0x3 ;  /* 0x000000302e2e7211 */ /* 0x080fe400078f18ff */
[----:B------:R0:W1:Y:S01]  /*17420*/  LDS.128 R28, [R2+0x168d0] ;  /* 0x0168d000021c7984 */ /* 0x0000620000000c00 */
[----:B------:R-:W-:Y:S02]  /*17430*/  LEA.HI R4, R4, R48, RZ, 0x3 ;  /* 0x0000003004047211 */ /* 0x000fe400078f18ff */
[----:B------:R-:W-:Y:S02]  /*17440*/  LOP3.LUT R46, R46, 0xfffffff8, RZ, 0xc0, !PT ;  /* 0xfffffff82e2e7812 */ /* 0x000fe400078ec0ff */
[----:B------:R-:W-:-:S03]  /*17450*/  SHF.R.S32.HI R45, RZ, 0x3, R4 ;  /* 0x00000003ff2d7819 */ /* 0x000fc60000011404 */
[----:B------:R-:W-:-:S04]  /*17460*/  IMAD.IADD R46, R48, 0x1, -R46 ;  /* 0x00000001302e7824 */ /* 0x000fc800078e0a2e */
[----:B------:R-:W-:-:S05]  /*17470*/  IMAD.SHL.U32 R44, R46, 0x8, RZ ;  /* 0x000000082e2c7824 */ /* 0x000fca00078e00ff */
[----:B------:R-:W-:Y:S01]  /*17480*/  SHF.R.S32.HI R43, RZ, 0x1f, R44 ;  /* 0x0000001fff2b7819 */ /* 0x000fe2000001142c */
[----:B------:R-:W-:Y:S06]  /*17490*/  BAR.ARV 0x4, 0x200 ;  /* 0x0108000000007b1d */ /* 0x000fec0000002000 */
[----:B0-----:R-:W-:Y:S05]  /*174a0*/  @P0 BRA `(.L_x_13663) ;  /* 0x0000001800340947 */ /* 0x001fea0003800000 */
[----:B------:R-:W2:Y:S01]  /*174b0*/  LDL R6, [R1+0x80] ;  /* 0x0000800001067983 */ /* 0x000ea20000100800 */
[----:B------:R-:W-:-:S03]  /*174c0*/  ULDC UR4, c[0x0][0xad4] ;  /* 0x0002b50000047ab9 */ /* 0x000fc60000000800 */
[----:B------:R-:W3:Y:S04]  /*174d0*/  LDL.LU R34, [R1+0x68] ;  /* 0x0000680001227983 */ /* 0x000ee80000300800 */
[----:B------:R-:W4:Y:S01]  /*174e0*/  LDL R40, [R1+0x6c] ;  /* 0x00006c0001287983 */ /* 0x000f220000100800 */
[----:B------:R-:W0:Y:S01]  /*174f0*/  S2R R5, SR_SWINHI ;  /* 0x0000000000057919 */ /* 0x000e220000002f00 */
[----:B-----5:R-:W-:Y:S02]  /*17500*/  MOV R24, R2 ;  /* 0x0000000200187202 */ /* 0x020fe40000000f00 */
[----:B0-----:R-:W-:Y:S02]  /*17510*/  MOV R25, R5 ;  /* 0x0000000500197202 */ /* 0x001fe40000000f00 */
[----:B------:R-:W-:Y:S01]  /*17520*/  F2FP.F16.F32.PACK_AB R14, R27, R26 ;  /* 0x0000001a1b0e723e */ /* 0x000fe200000000ff */
[----:B-1----:R-:W-:-:S02]  /*17530*/  IMAD.MOV.U32 R28, RZ, RZ, RZ ;  /* 0x000000ffff1c7224 */ /* 0x002fc400078e00ff */
[----:B--2---:R-:W-:-:S03]  /*17540*/  IMAD.WIDE R10, R6, 0x2, R24 ;  /* 0x00000002060a7825 */ /* 0x004fc600078e0218 */
[----:B------:R-:W-:-:S05]  /*17550*/  IADD3 R33, P0, R10, 0x60, RZ ;  /* 0x000000600a217810 */ /* 0x000fca0007f1e0ff */
[----:B------:R-:W-:Y:S01]  /*17560*/  IMAD.X R5, RZ, RZ, R11, P0 ;  /* 0x000000ffff057224 */ /* 0x000fe200000e060b */
[----:B---3--:R-:W-:-:S04]  /*17570*/  ISETP.NE.AND P0, PT, R34, RZ, PT ;  /* 0x000000ff2200720c */ /* 0x008fc80003f05270 */
[----:B------:R-:W-:Y:S01]  /*17580*/  SEL R39, R34, UR4, P0 ;  /* 0x0000000422277c07 */ /* 0x000fe20008000000 */
[----:B------:R-:W-:Y:S05]  /*17590*/  WARPSYNC.ALL ;  /* 0x0000000000007948 */ /* 0x000fea0003800000 */
[----:B------:R-:W-:Y:S01]  /*175a0*/  BAR.SYNC.DEFER_BLOCKING 0x1, 0x180 ;  /* 0x0046000000007b1d */ /* 0x000fe20000010000 */
[C---:B------:R-:W-:Y:S02]  /*175b0*/  IADD3 R13, P2, R10.reuse, 0x20, RZ ;  /* 0x000000200a0d7810 */ /* 0x040fe40007f5e0ff */
[C---:B------:R-:W-:Y:S02]  /*175c0*/  IADD3 R15, P1, R10.reuse, 0x40, RZ ;  /* 0x000000400a0f7810 */ /* 0x040fe40007f3e0ff */
[----:B------:R-:W-:Y:S01]  /*175d0*/  LOP3.LUT R9, R10, 0x380, RZ, 0xc0, !PT ;  /* 0x000003800a097812 */ /* 0x000fe200078ec0ff */
[----:B------:R-:W-:Y:S01]  /*175e0*/  ULDC.64 UR6, c[0x0][0xc08] ;  /* 0x0003020000067ab9 */ /* 0x000fe20000000a00 */
[----:B------:R-:W-:Y:S01]  /*175f0*/  LOP3.LUT R4, R13, 0x380, RZ, 0xc0, !PT ;  /* 0x000003800d047812 */ /* 0x000fe200078ec0ff */
[----:B------:R-:W-:Y:S01]  /*17600*/  ULDC.64 UR4, c[0x0][0xc00] ;  /* 0x0003000000047ab9 */ /* 0x000fe20000000a00 */
[----:B------:R-:W-:-:S02]  /*17610*/  LOP3.LUT R6, R15, 0x380, RZ, 0xc0, !PT ;  /* 0x000003800f067812 */ /* 0x000fc400078ec0ff */
[----:B------:R-:W-:Y:S02]  /*17620*/  LOP3.LUT R12, R33, 0x380, RZ, 0xc0, !PT ;  /* 0x00000380210c7812 */ /* 0x000fe400078ec0ff */
[----:B------:R-:W-:Y:S02]  /*17630*/  ISETP.NE.U32.AND P0, PT, RZ, UR6, PT ;  /* 0x00000006ff007c0c */ /* 0x000fe4000bf05070 */
[----:B------:R-:W-:Y:S02]  /*17640*/  SHF.R.U64 R9, R9, 0x3, RZ ;  /* 0x0000000309097819 */ /* 0x000fe400000012ff */
[----:B------:R-:W-:Y:S02]  /*17650*/  SHF.R.U64 R4, R4, 0x3, RZ ;  /* 0x0000000304047819 */ /* 0x000fe400000012ff */
[----:B------:R-:W-:Y:S02]  /*17660*/  SHF.R.U64 R6, R6, 0x3, RZ ;  /* 0x0000000306067819 */ /* 0x000fe400000012ff */
[----:B------:R-:W-:-:S02]  /*17670*/  SHF.R.U64 R12, R12, 0x3, RZ ;  /* 0x000000030c0c7819 */ /* 0x000fc400000012ff */
[----:B------:R-:W-:Y:S02]  /*17680*/  ISETP.NE.AND.EX P0, PT, RZ, UR7, PT, P0 ;  /* 0x00000007ff007c0c */ /* 0x000fe4000bf05300 */
[----:B------:R-:W-:Y:S01]  /*17690*/  LOP3.LUT R10, R9, R10, RZ, 0x3c, !PT ;  /* 0x0000000a090a7212 */ /* 0x000fe200078e3cff */
[--C-:B------:R-:W-:Y:S01]  /*176a0*/  IMAD.X R7, RZ, RZ, R11.reuse, P1 ;  /* 0x000000ffff077224 */ /* 0x100fe200008e060b */
[----:B------:R-:W-:Y:S01]  /*176b0*/  LOP3.LUT R8, R4, R13, RZ, 0x3c, !PT ;  /* 0x0000000d04087212 */ /* 0x000fe200078e3cff */
[----:B------:R-:W-:Y:S01]  /*176c0*/  IMAD.X R9, RZ, RZ, R11, P2 ;  /* 0x000000ffff097224 */ /* 0x000fe200010e060b */
[----:B------:R-:W-:Y:S02]  /*176d0*/  LOP3.LUT R6, R6, R15, RZ, 0x3c, !PT ;  /* 0x0000000f06067212 */ /* 0x000fe400078e3cff */
[----:B------:R-:W-:Y:S02]  /*176e0*/  LOP3.LUT R4, R12, R33, RZ, 0x3c, !PT ;  /* 0x000000210c047212 */ /* 0x000fe400078e3cff */
[----:B------:R-:W-:Y:S01]  /*176f0*/  MOV R10, R10 ;  /* 0x0000000a000a7202 */ /* 0x000fe20000000f00 */
[----:B------:R-:W4:Y:S01]  /*17700*/  LDC.64 R32, c[0x0][0xc00] ;  /* 0x00030000ff207b82 */ /* 0x000f220000000a00 */
[----:B------:R-:W-:-:S02]  /*17710*/  F2FP.F16.F32.PACK_AB R12, R21, R20 ;  /* 0x00000014150c723e */ /* 0x000fc400000000ff */
[----:B------:R-:W-:Y:S02]  /*17720*/  F2FP.F16.F32.PACK_AB R13, R91, R90 ;  /* 0x0000005a5b0d723e */ /* 0x000fe400000000ff */
[----:B------:R-:W-:Y:S02]  /*17730*/  F2FP.F16.F32.PACK_AB R15, R95, R94 ;  /* 0x0000005e5f0f723e */ /* 0x000fe400000000ff */
[----:B------:R-:W-:Y:S01]  /*17740*/  MOV R37, R6 ;  /* 0x0000000600257202 */ /* 0x000fe20000000f00 */
[----:B------:R-:W0:Y:S01]  /*17750*/  @P0 LDC.64 R34, c[0x0][0xc08] ;  /* 0x00030200ff220b82 */ /* 0x000e220000000a00 */
[----:B------:R-:W-:Y:S01]  /*17760*/  MOV R36, R4 ;  /* 0x0000000400247202 */ /* 0x000fe20000000f00 */
[----:B------:R1:W-:Y:S01]  /*17770*/  STSM.16.M88.4 [R10], R12 ;  /* 0x0000000c0a007844 */ /* 0x0003e20000000200 */
        /* <DEDUP_REMOVED lines=12> */
[----:B------:R-:W-:Y:S01]  /*17840*/  F2FP.F16.F32.PACK_AB R15, R119, R118 ;  /* 0x00000076770f723e */ /* 0x000fe200000000ff */
[----:B------:R-:W-:Y:S04]  /*17850*/  STSM.16.M88.4 [R38], R4 ;  /* 0x0000000426007844 */ /* 0x000fe80000000200 */
[----:B------:R1:W-:Y:S04]  /*17860*/  STSM.16.M88.4 [R37], R8 ;  /* 0x0000000825007844 */ /* 0x0003e80000000200 */
[----:B------:R2:W-:Y:S01]  /*17870*/  STSM.16.M88.4 [R36], R12 ;  /* 0x0000000c24007844 */ /* 0x0005e20000000200 */
[----:B------:R-:W-:Y:S01]  /*17880*/  BAR.SYNC.DEFER_BLOCKING 0x1, 0x180 ;  /* 0x0046000000007b1d */ /* 0x000fe20000010000 */
[----:B------:R-:W-:-:S04]  /*17890*/  ISETP.NE.U32.AND P3, PT, RZ, UR4, PT ;  /* 0x00000004ff007c0c */ /* 0x000fc8000bf65070 */
[----:B------:R-:W-:Y:S01]  /*178a0*/  ISETP.NE.AND.EX P3, PT, RZ, UR5, PT, P3 ;  /* 0x00000005ff007c0c */ /* 0x000fe2000bf65330 */
[----:B------:R-:W-:Y:S01]  /*178b0*/  ULDC UR6, c[0x0][0xa88] ;  /* 0x0002a20000067ab9 */ /* 0x000fe20000000800 */
[C---:B----4-:R-:W-:Y:S01]  /*178c0*/  IMAD.WIDE R32, R40.reuse, 0x4, R32 ;  /* 0x0000000428207825 */ /* 0x050fe200078e0220 */
[----:B------:R-:W-:Y:S01]  /*178d0*/  ISETP.GT.AND P1, PT, R39, 0x1, PT ;  /* 0x000000012700780c */ /* 0x000fe20003f24270 */
[----:B-1----:R-:W1:Y:S02]  /*178e0*/  LDC R8, c[0x0][0xbe8] ;  /* 0x0002fa00ff087b82 */ /* 0x002e640000000800 */
[----:B------:R-:W-:Y:S02]  /*178f0*/  IMAD.U32 R47, RZ, RZ, UR6 ;  /* 0x00000006ff2f7e24 */ /* 0x000fe4000f8e00ff */
[----:B0-----:R-:W-:-:S05]  /*17900*/  @P0 IMAD.WIDE R4, R40, 0x4, R34 ;  /* 0x0000000428040825 */ /* 0x001fca00078e0222 */
[----:B------:R0:W5:Y:S04]  /*17910*/  @P3 LDG.E R28, desc[UR40][R32.64] ;  /* 0x00000028201c3981 */ /* 0x000168000c1e1900 */
[----:B------:R0:W5:Y:S01]  /*17920*/  @P0 LDG.E R47, desc[UR40][R4.64] ;  /* 0x00000028042f0981 */ /* 0x000162000c1e1900 */
[----:B------:R-:W-:-:S05]  /*17930*/  IMAD.MOV.U32 R34, RZ, RZ, 0x9b8 ;  /* 0x000009b8ff227424 */ /* 0x000fca00078e00ff */
[----:B------:R-:W-:-:S04]  /*17940*/  SEL R34, R34, 0x978, P1 ;  /* 0x0000097822227807 */ /* 0x000fc80000800000 */
[----:B--2---:R0:W2:Y:S08]  /*17950*/  LDC.64 R12, c[0x0][R34+0x220] ;  /* 0x00008800220c7b82 */ /* 0x0040b00000000a00 */
[----:B------:R0:W3:Y:S08]  /*17960*/  LDC.64 R14, c[0x0][R34+0x218] ;  /* 0x00008600220e7b82 */ /* 0x0000f00000000a00 */
[----:B------:R0:W4:Y:S01]  /*17970*/  LDC.64 R10, c[0x0][R34+0x228] ;  /* 0x00008a00220a7b82 */ /* 0x0001220000000a00 */
[----:B-1----:R-:W-:Y:S01]  /*17980*/  ISETP.NE.AND P2, PT, R8, 0x1, PT ;  /* 0x000000010800780c */ /* 0x002fe20003f45270 */
[----:B0-----:R-:W-:-:S12]  /*17990*/  @P0 BRA `(.L_x_13664) ;  /* 0x0000000000100947 */ /* 0x001fd80003800000 */
[----:B------:R-:W-:Y:S05]  /*179a0*/  @!P3 BRA `(.L_x_13664) ;  /* 0x00000000000cb947 */ /* 0x000fea0003800000 */
[----:B------:R-:W2:Y:S04]  /*179b0*/  LDG.E R4, desc[UR40][R32.64] ;  /* 0x0000002820047981 */ /* 0x000ea8000c1e1900 */
[----:B-----5:R-:W2:Y:S02]  /*179c0*/  LDG.E R47, desc[UR40][R32.64+0x4] ;  /* 0x00000428202f7981 */ /* 0x020ea4000c1e1900 */
[----:B--2---:R-:W-:-:S07]  /*179d0*/  IMAD.IADD R47, R47, 0x1, -R4 ;  /* 0x000000012f2f7824 */ /* 0x004fce00078e0a04 */
.L_x_13664:
[----:B------:R-:W3:Y:S04]  /*179e0*/  LDL R49, [R1+0x64] ;  /* 0x0000640001317983 */ /* 0x000ee80000100800 */
[----:B------:R-:W4:Y:S04]  /*179f0*/  LDL R38, [R1+0x4c] ;  /* 0x00004c0001267983 */ /* 0x000f280000100800 */
[----:B------:R-:W4:Y:S04]  /*17a00*/  LDL R50, [R1+0x1c] ;  /* 0x00001c0001327983 */ /* 0x000f280000100800 */
[----:B------:R-:W4:Y:S01]  /*17a10*/  LDL R48, [R1+0x74] ;  /* 0x0000740001307983 */ /* 0x000f220000100800 */
[----:B------:R-:W-:Y:S01]  /*17a20*/  ISETP.NE.U32.AND P0, PT, RZ, UR4, PT ;  /* 0x00000004ff007c0c */ /* 0x000fe2000bf05070 */
[----:B------:R0:W1:Y:S03]  /*17a30*/  LDC.64 R4, c[0x0][R34+0x210] ;  /* 0x0000840022047b82 */ /* 0x0000660000000a00 */
[----:B------:R-:W-:-:S02]  /*17a40*/  ISETP.NE.AND.EX P0, PT, RZ, UR5, PT, P0 ;  /* 0x00000005ff007c0c */ /* 0x000fc4000bf05300 */
[----:B------:R-:W-:Y:S02]  /*17a50*/  SHF.R.S32.HI R32, RZ, 0x1f, R40 ;  /* 0x0000001fff207819 */ /* 0x000fe40000011428 */
[----:B------:R-:W-:Y:S01]  /*17a60*/  SEL R9, R40, RZ, !P0 ;  /* 0x000000ff28097207 */ /* 0x000fe20004000000 */
[----:B------:R-:W1:Y:S01]  /*17a70*/  @P2 LDC R36, c[0x0][0xbec] ;  /* 0x0002fb00ff242b82 */ /* 0x000e620000000800 */
[----:B------:R-:W4:Y:S07]  /*17a80*/  LDL R40, [R1+0x7c] ;  /* 0x00007c0001287983 */ /* 0x000f2e0000100800 */
[----:B------:R-:W1:Y:S01]  /*17a90*/  @P2 LDC R39, c[0x0][0xbf0] ;  /* 0x0002fc00ff272b82 */ /* 0x000e620000000800 */
[----:B------:R-:W-:-:S07]  /*17aa0*/  SEL R33, R32, RZ, !P0 ;  /* 0x000000ff20217207 */ /* 0x000fce0004000000 */
[----:B------:R-:W1:Y:S01]  /*17ab0*/  LDC.64 R6, c[0x0][0xba8] ;  /* 0x0002ea00ff067b82 */ /* 0x000e620000000a00 */
[----:B--2---:R-:W-:Y:S01]  /*17ac0*/  IMAD R13, R13, R9, RZ ;  /* 0x000000090d0d7224 */ /* 0x004fe200078e02ff */
[----:B0-----:R-:W0:Y:S03]  /*17ad0*/  S2R R34, SR_TID.X ;  /* 0x0000000000227919 */ /* 0x001e260000002100 */
[C---:B------:R-:W-:Y:S02]  /*17ae0*/  IMAD R37, R12.reuse, R33, R13 ;  /* 0x000000210c257224 */ /* 0x040fe400078e020d */
[----:B------:R-:W-:-:S04]  /*17af0*/  IMAD.WIDE.U32 R12, R12, R9, RZ ;  /* 0x000000090c0c7225 */ /* 0x000fc800078e00ff */
[----:B------:R-:W-:Y:S01]  /*17b00*/  IMAD.IADD R37, R13, 0x1, R37 ;  /* 0x000000010d257824 */ /* 0x000fe200078e0225 */
[----:B-1----:R-:W1:Y:S08]  /*17b10*/  @!P1 LDC R6, c[0x0][0xb50] ;  /* 0x0002d400ff069b82 */ /* 0x002e700000000800 */
[----:B------:R-:W2:Y:S01]  /*17b20*/  @!P1 LDC R7, c[0x0][0xb54] ;  /* 0x0002d500ff079b82 */ /* 0x000ea20000000800 */
[----:B0-----:R-:W-:-:S05]  /*17b30*/  VIADD R42, R34, 0xffffff80 ;  /* 0xffffff80222a7836 */ /* 0x001fca0000000000 */
[----:B------:R-:W-:-:S04]  /*17b40*/  SHF.R.S32.HI R34, RZ, 0x1f, R42 ;  /* 0x0000001fff227819 */ /* 0x000fc8000001142a */
[----:B------:R-:W-:-:S04]  /*17b50*/  LEA.HI R34, R34, R42, RZ, 0x7 ;  /* 0x0000002a22227211 */ /* 0x000fc800078f38ff */
[----:B------:R-:W-:Y:S01]  /*17b60*/  LOP3.LUT R34, R34, 0xffffff80, RZ, 0xc0, !PT ;  /* 0xffffff8022227812 */ /* 0x000fe200078ec0ff */
[----:B-----5:R-:W-:-:S04]  /*17b70*/  IMAD R47, R47, R8, RZ ;  /* 0x000000082f2f7224 */ /* 0x020fc800078e02ff */
[----:B------:R-:W-:Y:S02]  /*17b80*/  IMAD.IADD R34, R42, 0x1, -R34 ;  /* 0x000000012a227824 */ /* 0x000fe400078e0a22 */
[-C--:B---3--:R-:W-:Y:S02]  /*17b90*/  IMAD R35, R15, R49.reuse, RZ ;  /* 0x000000310f237224 */ /* 0x088fe400078e02ff */
[----:B------:R-:W-:-:S04]  /*17ba0*/  IMAD.WIDE.U32 R14, R14, R49, RZ ;  /* 0x000000310e0e7225 */ /* 0x000fc800078e00ff */
[----:B----4-:R-:W-:Y:S01]  /*17bb0*/  IMAD.IADD R41, R38, 0x1, R50 ;  /* 0x0000000126297824 */ /* 0x010fe200078e0232 */
[----:B------:R-:W-:Y:S02]  /*17bc0*/  IADD3 R32, P0, P3, R12, R14, R28 ;  /* 0x0000000e0c207210 */ /* 0x000fe40007b1e01c */
[----:B------:R-:W-:Y:S01]  /*17bd0*/  SEL R33, R48, RZ, P1 ;  /* 0x000000ff30217207 */ /* 0x000fe20000800000 */
[----:B------:R-:W-:-:S04]  /*17be0*/  @P2 IMAD.HI.U32 R14, R41, R36, RZ ;  /* 0x00000024290e2227 */ /* 0x000fc800078e00ff */
[----:B------:R-:W-:Y:S01]  /*17bf0*/  IMAD.IADD R38, R15, 0x1, R35 ;  /* 0x000000010f267824 */ /* 0x000fe200078e0223 */
[----:B------:R-:W-:Y:S01]  /*17c00*/  MOV R15, R41 ;  /* 0x00000029000f7202 */ /* 0x000fe20000000f00 */
[----:B------:R-:W-:Y:S01]  /*17c10*/  IMAD R35, R11, R33, RZ ;  /* 0x000000210b237224 */ /* 0x000fe200078e02ff */
[----:B------:R-:W-:Y:S02]  /*17c20*/  SHF.R.S32.HI R11, RZ, 0x1f, R28 ;  /* 0x0000001fff0b7819 */ /* 0x000fe4000001141c */
[----:B------:R-:W-:Y:S01]  /*17c30*/  @P2 SHF.R.U32.HI R15, RZ, R39, R14 ;  /* 0x00000027ff0f2219 */ /* 0x000fe2000001160e */
        /* <DEDUP_REMOVED lines=8> */
[----:B------:R-:W-:Y:S01]  /*17cc0*/  IMAD R5, R5, R15, RZ ;  /* 0x0000000f05057224 */ /* 0x000fe200078e02ff */
[----:B------:R-:W-:-:S05]  /*17cd0*/  SHF.R.S32.HI R33, RZ, 0x1f, R15 ;  /* 0x0000001fff217819 */ /* 0x000fca000001140f */
[C---:B------:R-:W-:Y:S02]  /*17ce0*/  IMAD R33, R4.reuse, R33, R5 ;  /* 0x0000002104217224 */ /* 0x040fe400078e0205 */
[----:B------:R-:W-:-:S04]  /*17cf0*/  IMAD.WIDE.U32 R4, R4, R15, R12 ;  /* 0x0000000f04047225 */ /* 0x000fc800078e000c */
[----:B------:R-:W-:Y:S01]  /*17d00*/  IMAD.IADD R5, R5, 0x1, R33 ;  /* 0x0000000105057824 */ /* 0x000fe200078e0221 */
[----:B-1----:R-:W-:-:S04]  /*17d10*/  LEA R14, P0, R4, R6, 0x2 ;  /* 0x00000006040e7211 */ /* 0x002fc800078010ff */
[----:B--2---:R-:W-:Y:S01]  /*17d20*/  LEA.HI.X R7, R4, R7, R5, 0x2, P0 ;  /* 0x0000000704077211 */ /* 0x004fe200000f1405 */
[----:B------:R-:W-:Y:S01]  /*17d30*/  SHFL.IDX PT, R12, R14, 0x1, 0x1c1f ;  /* 0x003c1f000e0c7f89 */ /* 0x000fe200000e0000 */
[----:B------:R-:W-:-:S03]  /*17d40*/  IMAD.IADD R10, R40, 0x1, R50 ;  /* 0x00000001280a7824 */ /* 0x000fc600078e0232 */
[----:B------:R-:W-:Y:S04]  /*17d50*/  SHFL.IDX PT, R4, R14, RZ, 0x1c1f ;  /* 0x001c1fff0e047589 */ /* 0x000fe800000e0000 */
[----:B------:R-:W0:Y:S04]  /*17d60*/  SHFL.IDX PT, R5, R7, RZ, 0x1c1f ;  /* 0x001c1fff07057589 */ /* 0x000e2800000e0000 */
[----:B------:R-:W1:Y:S01]  /*17d70*/  SHFL.IDX PT, R13, R7, 0x1, 0x1c1f ;  /* 0x003c1f00070d7f89 */ /* 0x000e6200000e0000 */
[----:B------:R-:W-:Y:S01]  /*17d80*/  LOP3.LUT P0, RZ, R34, 0x3, RZ, 0xc0, !PT ;  /* 0x0000000322ff7812 */ /* 0x000fe2000780c0ff */
[----:B------:R-:W-:-:S03]  /*17d90*/  VIADD R6, R10, 0x8 ;  /* 0x000000080a067836 */ /* 0x000fc60000000000 */
        /* <DEDUP_REMOVED lines=30> */
[----:B------:R-:W-:-:S02]  /*17f80*/  IMAD.X R33, RZ, RZ, R25, P1 ;  /* 0x000000ffff217224 */ /* 0x000fc400008e0619 */
[--C-:B------:R-:W-:Y:S02]  /*17f90*/  IMAD.X R37, RZ, RZ, R25.reuse, P3 ;  /* 0x000000ffff257224 */ /* 0x100fe400018e0619 */
[----:B------:R-:W-:Y:S02]  /*17fa0*/  IMAD.MOV.U32 R5, RZ, RZ, R25 ;  /* 0x000000ffff057224 */ /* 0x000fe400078e0019 */
[----:B------:R-:W-:Y:S01]  /*17fb0*/  IMAD.IADD R11, R11, 0x1, R3 ;  /* 0x000000010b0b7824 */ /* 0x000fe200078e0203 */
[----:B------:R-:W5:Y:S01]  /*17fc0*/  LD.E.128 R24, desc[UR40][R26.64] ;  /* 0x000000281a187980 */ /* 0x000f62000c101d00 */
[----:B------:R-:W-:Y:S02]  /*17fd0*/  IMAD R0, R46, 0x30, R45 ;  /* 0x000000302e007824 */ /* 0x000fe400078e022d */
[----:B------:R-:W-:Y:S01]  /*17fe0*/  IMAD.WIDE.U32 R10, R49, UR4, R10 ;  /* 0x00000004310a7c25 */ /* 0x000fe2000f8e000a */
[----:B------:R-:W5:Y:S01]  /*17ff0*/  LD.E.128 R4, desc[UR40][R4.64] ;  /* 0x0000002804047980 */ /* 0x000f62000c101d00 */
[----:B------:R-:W-:-:S03]  /*18000*/  SHF.R.S32.HI R12, RZ, 0x1f, R9 ;  /* 0x0000001fff0c7819 */ /* 0x000fc60000011409 */
[----:B------:R-:W5:Y:S01]  /*18010*/  LD.E.128 R32, desc[UR40][R32.64] ;  /* 0x0000002820207980 */ /* 0x000f62000c101d00 */
[----:B------:R-:W-:-:S03]  /*18020*/  IADD3 R14, R50, R0, RZ ;  /* 0x00000000320e7210 */ /* 0x000fc60007ffe0ff */
        /* <DEDUP_REMOVED lines=15> */
[----:B------:R-:W-:Y:S01]  /*18120*/  SHF.R.S32.HI R9, RZ, 0x1f, R3 ;  /* 0x0000001fff097819 */ /* 0x000fe20000011403 */
[----:B------:R-:W-:Y:S02]  /*18130*/  ULDC.64 UR4, c[0x0][0xae0] ;  /* 0x0002b80000047ab9 */ /* 0x000fe40000000a00 */
[----:B------:R-:W-:-:S02]  /*18140*/  IMAD.IADD R11, R11, 0x1, R13 ;  /* 0x000000010b0b7824 */ /* 0x000fc400078e020d */
[----:B------:R-:W-:Y:S02]  /*18150*/  VIADD R0, R2, 0x16820 ;  /* 0x0001682002007836 */ /* 0x000fe40000000000 */
        /* <DEDUP_REMOVED lines=19> */
[----:B------:R-:W0:Y:S01]  /*18290*/  SHFL.IDX PT, R3, R40, RZ, 0x181f ;  /* 0x00181fff28037589 */ /* 0x000e2200000e0000 */
[----:B------:R-:W-:Y:S01]  /*182a0*/  ULDC UR4, c[0x0][0xac8] ;  /* 0x0002b20000047ab9 */ /* 0x000fe20000000800 */
[----:B------:R-:W-:Y:S01]  /*182b0*/  IMAD.IADD R42, R45, 0x1, R50 ;  /* 0x000000012d2a7824 */ /* 0x000fe200078e0232 */
[----:B------:R-:W-:Y:S01]  /*182c0*/  ISETP.GE.AND P0, PT, R44, UR4, PT ;  /* 0x000000042c007c0c */ /* 0x000fe2000bf06270 */
[----:B------:R-:W1:Y:S02]  /*182d0*/  SHFL.IDX PT, R9, R40, 0x1, 0x181f ;  /* 0x00381f0028097f89 */ /* 0x000e6400000e0000 */
[C---:B------:R-:W-:Y:S01]  /*182e0*/  VIADD R12, R42.reuse, 0x30 ;  /* 0x000000302a0c7836 */ /* 0x040fe20000000000 */
[CC--:B------:R-:W-:Y:S01]  /*182f0*/  ISETP.GE.OR P2, PT, R42.reuse, R47.reuse, P0 ;  /* 0x0000002f2a00720c */ /* 0x0c0fe20000746670 */
[----:B------:R-:W2:Y:S01]  /*18300*/  SHFL.IDX PT, R0, R41, RZ, 0x181f ;  /* 0x00181fff29007589 */ /* 0x000ea200000e0000 */
[----:B------:R-:W-:Y:S02]  /*18310*/  VIADD R20, R42, 0x60 ;  /* 0x000000602a147836 */ /* 0x000fe40000000000 */
[-C--:B------:R-:W-:Y:S01]  /*18320*/  ISETP.GE.OR P3, PT, R12, R47.reuse, P0 ;  /* 0x0000002f0c00720c */ /* 0x080fe20000766670 */
[----:B------:R-:W3:Y:S02]  /*18330*/  SHFL.IDX PT, R14, R40, 0x2, 0x181f ;  /* 0x00581f00280e7f89 */ /* 0x000ee400000e0000 */
[----:B------:R-:W-:-:S02]  /*18340*/  ISETP.GE.OR P4, PT, R20, R47, P0 ;  /* 0x0000002f1400720c */ /* 0x000fc40000786670 */
[----:B------:R-:W4:Y:S04]  /*18350*/  SHFL.IDX PT, R8, R41, 0x1, 0x181f ;  /* 0x00381f0029087f89 */ /* 0x000f2800000e0000 */
[----:B------:R-:W4:Y:S01]  /*18360*/  SHFL.IDX PT, R10, R41, 0x2, 0x181f ;  /* 0x00581f00290a7f89 */ /* 0x000f2200000e0000 */
[----:B0-----:R-:W-:-:S03]  /*18370*/  @!P2 LEA R28, P5, R44, R3, 0x1 ;  /* 0x000000032c1ca211 */ /* 0x001fc600078a08ff */
[C---:B-1----:R-:W-:Y:S02]  /*18380*/  @!P3 LEA R20, P1, R44.reuse, R9, 0x1 ;  /* 0x000000092c14b211 */ /* 0x042fe400078208ff */
[C---:B--2---:R-:W-:Y:S02]  /*18390*/  @!P2 LEA.HI.X R3, R44.reuse, R0, R43, 0x1, P5 ;  /* 0x000000002c03a211 */ /* 0x044fe400028f0c2b */
[----:B------:R-:W0:Y:S01]  /*183a0*/  SHFL.IDX PT, R0, R41, 0x3, 0x181f ;  /* 0x00781f0029007f89 */ /* 0x000e2200000e0000 */
[C---:B---3--:R-:W-:Y:S02]  /*183b0*/  @!P4 LEA R45, P5, R44.reuse, R14, 0x1 ;  /* 0x0000000e2c2dc211 */ /* 0x048fe400078a08ff */
[----:B------:R-:W-:Y:S01]  /*183c0*/  @!P2 IMAD.MOV.U32 R9, RZ, RZ, R3 ;  /* 0x000000ffff09a224 */ /* 0x000fe200078e0003 */
[----:B------:R-:W1:Y:S01]  /*183d0*/  SHFL.IDX PT, R14, R40, 0x3, 0x181f ;  /* 0x00781f00280e7f89 */ /* 0x000e6200000e0000 */
[C-C-:B----4-:R-:W-:Y:S01]  /*183e0*/  @!P3 LEA.HI.X R21, R44.reuse, R8, R43.reuse, 0x1, P1 ;  /* 0x000000082c15b211 */ /* 0x150fe200008f0c2b */
[----:B------:R-:W-:Y:S01]  /*183f0*/  @!P2 IMAD.MOV.U32 R8, RZ, RZ, R28 ;  /* 0x000000ffff08a224 */ /* 0x000fe200078e001c */
[----:B------:R-:W-:-:S04]  /*18400*/  @!P4 LEA.HI.X R10, R44, R10, R43, 0x1, P5 ;  /* 0x0000000a2c0ac211 */ /* 0x000fc800028f0c2b */
[----:B-----5:R2:W-:Y:S04]  /*18410*/  @!P2 ST.E.128 desc[UR40][R8.64], R4 ;  /* 0x000000040800a985 */ /* 0x0205e8000c101d28 */
[----:B------:R3:W-:Y:S01]  /*18420*/  @!P3 ST.E.128 desc[UR40][R20.64], R24 ;  /* 0x000000181400b985 */ /* 0x0007e2000c101d28 */
[----:B--2---:R-:W-:Y:S02]  /*18430*/  @!P4 IMAD.MOV.U32 R4, RZ, RZ, R45 ;  /* 0x000000ffff04c224 */ /* 0x004fe400078e002d */
[----:B------:R-:W-:-:S05]  /*18440*/  @!P4 IMAD.MOV.U32 R5, RZ, RZ, R10 ;  /* 0x000000ffff05c224 */ /* 0x000fca00078e000a */
[----:B01----:R3:W-:Y:S02]  /*18450*/  @!P4 ST.E.128 desc[UR40][R4.64], R32 ;  /* 0x000000200400c985 */ /* 0x0037e4000c101d28 */
.L_x_13878:
[----:B------:R-:W-:-:S04]  /*18460*/  IADD3 R42, R42, 0x90, RZ ;  /* 0x000000902a2a7810 */ /* 0x000fc80007ffe0ff */
[----:B------:R-:W-:-:S13]  /*18470*/  ISETP.GE.OR P0, PT, R42, R47, P0 ;  /* 0x0000002f2a00720c */ /* 0x000fda0000706670 */
[----:B------:R-:W-:Y:S05]  /*18480*/  @P0 BRA `(.L_x_13667) ;  /* 0x0000001000cc0947 */ /* 0x000fea0003800000 */
[----:B------:R-:W-:-:S04]  /*18490*/  LEA R14, P0, R44, R14, 0x1 ;  /* 0x0000000e2c0e7211 */ /* 0x000fc800078008ff */
[----:B------:R-:W-:-:S05]  /*184a0*/  LEA.HI.X R15, R44, R0, R43, 0x1, P0 ;  /* 0x000000002c0f7211 */ /* 0x000fca00000f0c2b */
[----:B------:R4:W-:Y:S01]  /*184b0*/  ST.E.128 desc[UR40][R14.64], R36 ;  /* 0x000000240e007985 */ /* 0x0009e2000c101d28 */
[----:B------:R-:W-:Y:S05]  /*184c0*/  BRA `(.L_x_13667) ;  /* 0x0000001000bc7947 */ /* 0x000fea0003800000 */
.L_x_13665:
        /* <DEDUP_REMOVED lines=8> */
[----:B------:R-:W-:Y:S01]  /*18550*/  ULDC.64 UR4, c[0x0][0xb38] ;  /* 0x0002ce0000047ab9 */ /* 0x000fe20000000a00 */
[----:B------:R-:W-:Y:S02]  /*18560*/  IMAD.MOV.U32 R3, RZ, RZ, R41 ;  /* 0x000000ffff037224 */ /* 0x000fe400078e0029 */
[----:B------:R-:W-:Y:S02]  /*18570*/  IMAD.IADD R5, R5, 0x1, R11 ;  /* 0x0000000105057824 */ /* 0x000fe400078e020b */
[----:B------:R-:W-:Y:S02]  /*18580*/  VIADD R35, R155, 0x10 ;  /* 0x000000109b237836 */ /* 0x000fe40000000000 */
[----:B------:R-:W-:-:S03]  /*18590*/  IMAD.WIDE.U32 R4, R49, UR4, R4 ;  /* 0x0000000431047c25 */ /* 0x000fc6000f8e0004 */
[----:B------:R-:W-:Y:S01]  /*185a0*/  SHF.R.S32.HI R28, RZ, 0x1f, R35 ;  /* 0x0000001fff1c7819 */ /* 0x000fe20000011423 */
[----:B------:R-:W-:Y:S01]  /*185b0*/  IMAD R5, R49, UR5, R5 ;  /* 0x0000000531057c24 */ /* 0x000fe2000f8e0205 */
[----:B------:R-:W-:Y:S01]  /*185c0*/  ULDC.64 UR4, c[0x0][0xb40] ;  /* 0x0002d00000047ab9 */ /* 0x000fe20000000a00 */
[----:B------:R-:W-:Y:S02]  /*185d0*/  VIADD R37, R155, 0x18 ;  /* 0x000000189b257836 */ /* 0x000fe40000000000 */
[----:B------:R-:W-:Y:S02]  /*185e0*/  IMAD R0, R0, UR4, RZ ;  /* 0x0000000400007c24 */ /* 0x000fe4000f8e02ff */
[----:B0-----:R-:W-:Y:S01]  /*185f0*/  @P2 IMAD.HI.U32 R12, R41, R12, RZ ;  /* 0x0000000c290c2227 */ /* 0x001fe200078e00ff */
[----:B------:R-:W-:-:S03]  /*18600*/  SHF.R.S32.HI R34, RZ, 0x1f, R37 ;  /* 0x0000001fff227819 */ /* 0x000fc60000011425 */
[C---:B------:R-:W-:Y:S01]  /*18610*/  IMAD R7, R9.reuse, UR5, R0 ;  /* 0x0000000509077c24 */ /* 0x040fe2000f8e0200 */
[----:B-1----:R-:W-:Y:S01]  /*18620*/  @P2 SHF.R.U32.HI R3, RZ, R13, R12 ;  /* 0x0000000dff032219 */ /* 0x002fe2000001160c */
[----:B------:R-:W-:Y:S01]  /*18630*/  IMAD.WIDE.U32 R4, R9, UR4, R4 ;  /* 0x0000000409047c25 */ /* 0x000fe2000f8e0004 */
[----:B------:R-:W-:Y:S02]  /*18640*/  ULDC.64 UR4, c[0x0][0xb48] ;  /* 0x0002d20000047ab9 */ /* 0x000fe40000000a00 */
[----:B------:R-:W-:Y:S01]  /*18650*/  SHF.R.S32.HI R0, RZ, 0x1f, R3 ;  /* 0x0000001fff007819 */ /* 0x000fe20000011403 */
[----:B------:R-:W-:Y:S02]  /*18660*/  IMAD.IADD R5, R5, 0x1, R7 ;  /* 0x0000000105057824 */ /* 0x000fe400078e0207 */
[----:B------:R-:W-:Y:S02]  /*18670*/  IMAD.MOV R7, RZ, RZ, -R3 ;  /* 0x000000ffff077224 */ /* 0x000fe400078e0a03 */
        /* <DEDUP_REMOVED lines=17> */
[C---:B------:R-:W-:Y:S01]  /*18790*/  VIADD R39, R155.reuse, 0x20 ;  /* 0x000000209b277836 */ /* 0x040fe20000000000 */
[----:B------:R-:W-:Y:S01]  /*187a0*/  UMOV UR4, 0xffffffff ;  /* 0xffffffff00047882 */ /* 0x000fe20000000000 */
[C---:B------:R-:W-:Y:S01]  /*187b0*/  VIADD R41, R155.reuse, 0x28 ;  /* 0x000000289b297836 */ /* 0x040fe20000000000 */
[C---:B------:R-:W-:Y:S01]  /*187c0*/  IADD3 R7, R155.reuse, 0x8, RZ ;  /* 0x000000089b077810 */ /* 0x040fe20007ffe0ff */
[C---:B------:R-:W-:Y:S01]  /*187d0*/  VIADD R43, R155.reuse, 0x30 ;  /* 0x000000309b2b7836 */ /* 0x040fe20000000000 */
[----:B------:R0:W-:Y:S01]  /*187e0*/  SYNCS.ARRIVE.TRANS64.RED.A1T0 RZ, [R8+URZ], RZ ;  /* 0x000000ff08ff79a7 */ /* 0x0001e2000810043f */
[----:B------:R-:W-:Y:S01]  /*187f0*/  VIADD R45, R155, 0x38 ;  /* 0x000000389b2d7836 */ /* 0x000fe20000000000 */
[----:B------:R-:W-:Y:S02]  /*18800*/  LEA.HI.X R4, R4, UR5, R5, 0x2, P0 ;  /* 0x0000000504047c11 */ /* 0x000fe400080f1405 */
[----:B------:R-:W-:-:S02]  /*18810*/  SHF.R.S32.HI R5, RZ, 0x1f, R155 ;  /* 0x0000001fff057819 */ /* 0x000fc4000001149b */
[----:B------:R-:W-:Y:S02]  /*18820*/  SHF.R.S32.HI R36, RZ, 0x1f, R39 ;  /* 0x0000001fff247819 */ /* 0x000fe40000011427 */
[----:B------:R-:W-:Y:S02]  /*18830*/  SHF.R.S32.HI R38, RZ, 0x1f, R41 ;  /* 0x0000001fff267819 */ /* 0x000fe40000011429 */
[----:B------:R-:W-:Y:S02]  /*18840*/  SHF.R.S32.HI R40, RZ, 0x1f, R43 ;  /* 0x0000001fff287819 */ /* 0x000fe4000001142b */
[----:B------:R-:W-:Y:S02]  /*18850*/  SHF.R.S32.HI R42, RZ, 0x1f, R45 ;  /* 0x0000001fff2a7819 */ /* 0x000fe4000001142d */
[----:B------:R-:W-:Y:S01]  /*18860*/  SHF.R.S32.HI R44, RZ, 0x1f, R7 ;  /* 0x0000001fff2c7819 */ /* 0x000fe20000011407 */
[----:B0-----:R-:W-:Y:S06]  /*18870*/  BRA.DIV UR4, `(.L_x_13668) ;  /* 0x0000009e043c7947 */ /* 0x001fec000b800000 */
[----:B------:R0:W1:Y:S04]  /*18880*/  SHFL.IDX PT, R0, R4, RZ, 0x1c1f ;  /* 0x001c1fff04007589 */ /* 0x00006800000e0000 */
[----:B------:R0:W2:Y:S02]  /*18890*/  SHFL.IDX PT, R14, R3, RZ, 0x1c1f ;  /* 0x001c1fff030e7589 */ /* 0x0000a400000e0000 */
.L_x_13881:
        /* <DEDUP_REMOVED lines=8> */
[-C--:B--2---:R-:W-:Y:S02]  /*18920*/  @!P1 LEA R8, P3, R155, R14.reuse, 0x2 ;  /* 0x0000000e9b089211 */ /* 0x084fe400078610ff */
[----:B------:R-:W-:Y:S02]  /*18930*/  @!P2 LEA R10, P4, R7, R14, 0x2 ;  /* 0x0000000e070aa211 */ /* 0x000fe400078810ff */
[-C--:B-1----:R-:W-:Y:S02]  /*18940*/  @!P1 LEA.HI.X R9, R155, R0.reuse, R5, 0x2, P3 ;  /* 0x000000009b099211 */ /* 0x082fe400018f1405 */
[----:B------:R-:W-:Y:S02]  /*18950*/  @!P2 LEA.HI.X R11, R7, R0, R44, 0x2, P4 ;  /* 0x00000000070ba211 */ /* 0x000fe400020f142c */
[----:B------:R-:W-:Y:S01]  /*18960*/  @!P5 LEA R12, P3, R35, R14, 0x2 ;  /* 0x0000000e230cd211 */ /* 0x000fe200078610ff */
[----:B------:R1:W-:Y:S01]  /*18970*/  @!P1 ST.E.64 desc[UR40][R8.64], R20 ;  /* 0x0000001408009985 */ /* 0x0003e2000c101b28 */
[----:B------:R-:W-:-:S02]  /*18980*/  ISETP.GE.AND P1, PT, R39, UR4, PT ;  /* 0x0000000427007c0c */ /* 0x000fc4000bf26270 */
[----:B------:R-:W-:Y:S01]  /*18990*/  @!P5 LEA.HI.X R13, R35, R0, R28, 0x2, P3 ;  /* 0x00000000230dd211 */ /* 0x000fe200018f141c */
[----:B------:R2:W-:Y:S01]  /*189a0*/  @!P2 ST.E.64 desc[UR40][R10.64], R26 ;  /* 0x0000001a0a00a985 */ /* 0x0005e2000c101b28 */
[----:B------:R-:W-:Y:S02]  /*189b0*/  ISETP.GE.AND P2, PT, R41, UR4, PT ;  /* 0x0000000429007c0c */ /* 0x000fe4000bf46270 */
[----:B------:R-:W-:Y:S01]  /*189c0*/  @!P0 LEA R24, P4, R37, R14, 0x2 ;  /* 0x0000000e25188211 */ /* 0x000fe200078810ff */
[----:B------:R3:W-:Y:S01]  /*189d0*/  @!P5 ST.E.64 desc[UR40][R12.64], R96 ;  /* 0x000000600c00d985 */ /* 0x0007e2000c101b28 */
[----:B------:R-:W-:Y:S02]  /*189e0*/  ISETP.GE.AND P3, PT, R43, UR4, PT ;  /* 0x000000042b007c0c */ /* 0x000fe4000bf66270 */
[----:B------:R-:W-:Y:S02]  /*189f0*/  ISETP.GE.AND P5, PT, R45, UR4, PT ;  /* 0x000000042d007c0c */ /* 0x000fe4000bfa6270 */
[----:B------:R-:W-:-:S02]  /*18a00*/  @!P0 LEA.HI.X R25, R37, R0, R34, 0x2, P4 ;  /* 0x0000000025198211 */ /* 0x000fc400020f1422 */
[----:B------:R-:W-:-:S03]  /*18a10*/  @!P1 LEA R32, P4, R39, R14, 0x2 ;  /* 0x0000000e27209211 */ /* 0x000fc600078810ff */
[----:B------:R3:W-:Y:S01]  /*18a20*/  @!P0 ST.E.64 desc[UR40][R24.64], R100 ;  /* 0x0000006418008985 */ /* 0x0007e2000c101b28 */
[----:B-1----:R-:W-:Y:S02]  /*18a30*/  @!P2 LEA R8, P0, R41, R14, 0x2 ;  /* 0x0000000e2908a211 */ /* 0x002fe400078010ff */
[----:B------:R-:W-:Y:S02]  /*18a40*/  @!P1 LEA.HI.X R33, R39, R0, R36, 0x2, P4 ;  /* 0x0000000027219211 */ /* 0x000fe400020f1424 */
[----:B--2---:R-:W-:Y:S02]  /*18a50*/  @!P3 LEA R10, P4, R43, R14, 0x2 ;  /* 0x0000000e2b0ab211 */ /* 0x004fe400078810ff */
[----:B------:R-:W-:Y:S01]  /*18a60*/  @!P2 LEA.HI.X R9, R41, R0, R38, 0x2, P0 ;  /* 0x000000002909a211 */ /* 0x000fe200000f1426 */
[----:B------:R3:W-:Y:S01]  /*18a70*/  @!P1 ST.E.64 desc[UR40][R32.64], R104 ;  /* 0x0000006820009985 */ /* 0x0007e2000c101b28 */
[----:B------:R-:W-:Y:S02]  /*18a80*/  @!P5 LEA R14, P0, R45, R14, 0x2 ;  /* 0x0000000e2d0ed211 */ /* 0x000fe400078010ff */
[-C--:B------:R-:W-:Y:S01]  /*18a90*/  @!P3 LEA.HI.X R11, R43, R0.reuse, R40, 0x2, P4 ;  /* 0x000000002b0bb211 */ /* 0x080fe200020f1428 */
[----:B------:R3:W-:Y:S01]  /*18aa0*/  @!P2 ST.E.64 desc[UR40][R8.64], R108 ;  /* 0x0000006c0800a985 */ /* 0x0007e2000c101b28 */
[----:B------:R-:W-:-:S03]  /*18ab0*/  @!P5 LEA.HI.X R15, R45, R0, R42, 0x2, P0 ;  /* 0x000000002d0fd211 */ /* 0x000fc600000f142a */
[----:B------:R3:W-:Y:S04]  /*18ac0*/  @!P3 ST.E.64 desc[UR40][R10.64], R112 ;  /* 0x000000700a00b985 */ /* 0x0007e8000c101b28 */
[----:B------:R3:W-:Y:S02]  /*18ad0*/  @!P5 ST.E.64 desc[UR40][R14.64], R116 ;  /* 0x000000740e00d985 */ /* 0x0007e4000c101b28 */
.L_x_13670:
[----:B------:R-:W-:Y:S05]  /*18ae0*/  BSYNC B1 ;  /* 0x0000000000017941 */ /* 0x000fea0003800000 */
.L_x_13669:
[----:B------:R-:W-:-:S03]  /*18af0*/  UMOV UR4, 0xffffffff ;  /* 0xffffffff00047882 */ /* 0x000fc60000000000 */
[----:B------:R-:W-:Y:S05]  /*18b00*/  BRA.DIV UR4, `(.L_x_13671) ;  /* 0x0000009a04cc7947 */ /* 0x000fea000b800000 */
[----:B-1----:R1:W4:Y:S04]  /*18b10*/  SHFL.IDX PT, R0, R4, 0x1, 0x1c1f ;  /* 0x003c1f0004007f89 */ /* 0x00232800000e0000 */
[----:B--23--:R1:W2:Y:S02]  /*18b20*/  SHFL.IDX PT, R14, R3, 0x1, 0x1c1f ;  /* 0x003c1f00030e7f89 */ /* 0x00c2a400000e0000 */
.L_x_13885:
[----:B------:R-:W-:-:S13]  /*18b30*/  ISETP.GE.AND P0, PT, R6, R47, PT ;  /* 0x0000002f0600720c */ /* 0x000fda0003f06270 */
[----:B------:R-:W-:Y:S05]  /*18b40*/  @P0 BRA `(.L_x_13667) ;  /* 0x0000000c001c0947 */ /* 0x000fea0003800000 */
[----:B------:R-:W-:Y:S02]  /*18b50*/  ULDC UR4, c[0x0][0xac8] ;  /* 0x0002b20000047ab9 */ /* 0x000fe40000000800 */
[----:B------:R-:W-:Y:S02]  /*18b60*/  ISETP.GE.AND P0, PT, R155, UR4, PT ;  /* 0x000000049b007c0c */ /* 0x000fe4000bf06270 */
[----:B------:R-:W-:Y:S02]  /*18b70*/  ISETP.GE.AND P5, PT, R7, UR4, PT ;  /* 0x0000000407007c0c */ /* 0x000fe4000bfa6270 */
[----:B------:R-:W-:Y:S02]  /*18b80*/  ISETP.GE.AND P3, PT, R35, UR4, PT ;  /* 0x0000000423007c0c */ /* 0x000fe4000bf66270 */
[----:B------:R-:W-:-:S07]  /*18b90*/  ISETP.GE.AND P2, PT, R37, UR4, PT ;  /* 0x0000000425007c0c */ /* 0x000fce000bf46270 */
[-C--:B012---:R-:W-:Y:S02]  /*18ba0*/  @!P0 LEA R4, P1, R155, R14.reuse, 0x2 ;  /* 0x0000000e9b048211 */ /* 0x087fe400078210ff */
[----:B------:R-:W-:Y:S02]  /*18bb0*/  @!P5 LEA R6, P4, R7, R14, 0x2 ;  /* 0x0000000e0706d211 */ /* 0x000fe400078810ff */
[-C--:B----4-:R-:W-:Y:S02]  /*18bc0*/  @!P0 LEA.HI.X R5, R155, R0.reuse, R5, 0x2, P1 ;  /* 0x000000009b058211 */ /* 0x090fe400008f1405 */
[----:B------:R-:W-:Y:S02]  /*18bd0*/  ISETP.GE.AND P1, PT, R39, UR4, PT ;  /* 0x0000000427007c0c */ /* 0x000fe4000bf26270 */
[----:B------:R-:W-:Y:S01]  /*18be0*/  @!P5 LEA.HI.X R7, R7, R0, R44, 0x2, P4 ;  /* 0x000000000707d211 */ /* 0x000fe200020f142c */
[----:B------:R0:W-:Y:S01]  /*18bf0*/  @!P0 ST.E.64 desc[UR40][R4.64], R90 ;  /* 0x0000005a04008985 */ /* 0x0001e2000c101b28 */
[----:B------:R-:W-:-:S02]  /*18c00*/  ISETP.GE.AND P0, PT, R41, UR4, PT ;  /* 0x0000000429007c0c */ /* 0x000fc4000bf06270 */
[-C--:B------:R-:W-:Y:S01]  /*18c10*/  @!P3 LEA R8, P4, R35, R14.reuse, 0x2 ;  /* 0x0000000e2308b211 */ /* 0x080fe200078810ff */
[----:B------:R1:W-:Y:S01]  /*18c20*/  @!P5 ST.E.64 desc[UR40][R6.64], R94 ;  /* 0x0000005e0600d985 */ /* 0x0003e2000c101b28 */
[----:B------:R-:W-:Y:S02]  /*18c30*/  @!P2 LEA R10, P5, R37, R14, 0x2 ;  /* 0x0000000e250aa211 */ /* 0x000fe400078a10ff */
[-C--:B------:R-:W-:Y:S02]  /*18c40*/  @!P3 LEA.HI.X R9, R35, R0.reuse, R28, 0x2, P4 ;  /* 0x000000002309b211 */ /* 0x080fe400020f141c */
[----:B------:R-:W-:Y:S02]  /*18c50*/  ISETP.GE.AND P4, PT, R43, UR4, PT ;  /* 0x000000042b007c0c */ /* 0x000fe4000bf86270 */
[----:B------:R-:W-:Y:S01]  /*18c60*/  @!P2 LEA.HI.X R11, R37, R0, R34, 0x2, P5 ;  /* 0x00000000250ba211 */ /* 0x000fe200028f1422 */
[----:B------:R1:W-:Y:S01]  /*18c70*/  @!P3 ST.E.64 desc[UR40][R8.64], R98 ;  /* 0x000000620800b985 */ /* 0x0003e2000c101b28 */
[----:B------:R-:W-:-:S03]  /*18c80*/  @!P1 LEA R12, P5, R39, R14, 0x2 ;  /* 0x0000000e270c9211 */ /* 0x000fc600078a10ff */
[----:B------:R1:W-:Y:S01]  /*18c90*/  @!P2 ST.E.64 desc[UR40][R10.64], R102 ;  /* 0x000000660a00a985 */ /* 0x0003e2000c101b28 */
[----:B------:R-:W-:Y:S02]  /*18ca0*/  @!P1 LEA.HI.X R13, R39, R0, R36, 0x2, P5 ;  /* 0x00000000270d9211 */ /* 0x000fe400028f1424 */
[----:B------:R-:W-:-:S03]  /*18cb0*/  @!P0 LEA R20, P5, R41, R14, 0x2 ;  /* 0x0000000e29148211 */ /* 0x000fc600078a10ff */
[----:B------:R1:W-:Y:S01]  /*18cc0*/  @!P1 ST.E.64 desc[UR40][R12.64], R106 ;  /* 0x0000006a0c009985 */ /* 0x0003e2000c101b28 */
[----:B------:R-:W-:Y:S02]  /*18cd0*/  @!P0 LEA.HI.X R21, R41, R0, R38, 0x2, P5 ;  /* 0x0000000029158211 */ /* 0x000fe400028f1426 */
[----:B0-----:R-:W-:-:S03]  /*18ce0*/  @!P4 LEA R4, P5, R43, R14, 0x2 ;  /* 0x0000000e2b04c211 */ /* 0x001fc600078a10ff */
[----:B------:R1:W-:Y:S01]  /*18cf0*/  @!P0 ST.E.64 desc[UR40][R20.64], R110 ;  /* 0x0000006e14008985 */ /* 0x0003e2000c101b28 */
[----:B------:R-:W-:Y:S02]  /*18d00*/  @!P4 LEA.HI.X R5, R43, R0, R40, 0x2, P5 ;  /* 0x000000002b05c211 */ /* 0x000fe400028f1428 */
[----:B------:R-:W-:-:S03]  /*18d10*/  ISETP.GE.AND P0, PT, R45, UR4, PT ;  /* 0x000000042d007c0c */ /* 0x000fc6000bf06270 */
[----:B------:R1:W-:Y:S10]  /*18d20*/  @!P4 ST.E.64 desc[UR40][R4.64], R114 ;  /* 0x000000720400c985 */ /* 0x0003f4000c101b28 */
[----:B------:R-:W-:Y:S05]  /*18d30*/  @P0 BRA `(.L_x_13667) ;  /* 0x0000000800a00947 */ /* 0x000fea0003800000 */
[----:B------:R-:W-:-:S04]  /*18d40*/  LEA R14, P0, R45, R14, 0x2 ;  /* 0x0000000e2d0e7211 */ /* 0x000fc800078010ff */
[----:B------:R-:W-:-:S05]  /*18d50*/  LEA.HI.X R15, R45, R0, R42, 0x2, P0 ;  /* 0x000000002d0f7211 */ /* 0x000fca00000f142a */
[----:B------:R0:W-:Y:S01]  /*18d60*/  ST.E.64 desc[UR40][R14.64], R118 ;  /* 0x000000760e007985 */ /* 0x0001e2000c101b28 */
[----:B------:R-:W-:Y:S05]  /*18d70*/  BRA `(.L_x_13667) ;  /* 0x0000000800907947 */ /* 0x000fea0003800000 */
.L_x_13663:
[----:B------:R-:W2:Y:S01]  /*18d80*/  LDL R0, [R1+0x6c] ;  /* 0x00006c0001007983 */ /* 0x000ea20000100800 */
[----:B------:R-:W-:Y:S01]  /*18d90*/  ULDC.64 UR4, c[0x0][0xc08] ;  /* 0x0003020000047ab9 */ /* 0x000fe20000000a00 */
[----:B------:R-:W2:Y:S01]  /*18da0*/  LDC.64 R4, c[0x0][0xc00] ;  /* 0x00030000ff047b82 */ /* 0x000ea20000000a00 */
[----:B------:R-:W-:Y:S01]  /*18db0*/  ISETP.NE.U32.AND P0, PT, RZ, UR4, PT ;  /* 0x00000004ff007c0c */ /* 0x000fe2000bf05070 */
[----:B------:R-:W3:Y:S01]  /*18dc0*/  LDL R8, [R1+0x68] ;  /* 0x0000680001087983 */ /* 0x000ee20000100800 */
[----:B------:R-:W-:Y:S02]  /*18dd0*/  IMAD.MOV.U32 R3, RZ, RZ, RZ ;  /* 0x000000ffff037224 */ /* 0x000fe400078e00ff */
[----:B------:R-:W-:Y:S01]  /*18de0*/  ISETP.NE.AND.EX P1, PT, RZ, UR5, PT, P0 ;  /* 0x00000005ff007c0c */ /* 0x000fe2000bf25300 */
[----:B------:R-:W-:Y:S02]  /*18df0*/  ULDC.64 UR4, c[0x0][0xc00] ;  /* 0x0003000000047ab9 */ /* 0x000fe40000000a00 */
[----:B------:R-:W-:-:S04]  /*18e00*/  ISETP.NE.U32.AND P0, PT, RZ, UR4, PT ;  /* 0x00000004ff007c0c */ /* 0x000fc8000bf05070 */
[----:B------:R-:W-:-:S06]  /*18e10*/  ISETP.NE.AND.EX P0, PT, RZ, UR5, PT, P0 ;  /* 0x00000005ff007c0c */ /* 0x000fcc000bf05300 */
[----:B------:R-:W0:Y:S01]  /*18e20*/  @P1 LDC.64 R6, c[0x0][0xc08] ;  /* 0x00030200ff061b82 */ /* 0x000e220000000a00 */
[----:B------:R-:W-:Y:S02]  /*18e30*/  ULDC UR4, c[0x0][0xa88] ;  /* 0x0002a20000047ab9 */ /* 0x000fe40000000800 */
[----:B-----5:R-:W-:Y:S02]  /*18e40*/  IMAD.U32 R24, RZ, RZ, UR4 ;  /* 0x00000004ff187e24 */ /* 0x020fe4000f8e00ff */
[----:B--2---:R-:W-:-:S04]  /*18e50*/  IMAD.WIDE R4, R0, 0x4, R4 ;  /* 0x0000000400047825 */ /* 0x004fc800078e0204 */
[----:B0-----:R-:W-:Y:S01]  /*18e60*/  @P1 IMAD.WIDE R6, R0, 0x4, R6 ;  /* 0x0000000400061825 */ /* 0x001fe200078e0206 */
[----:B------:R0:W5:Y:S04]  /*18e70*/  @P0 LDG.E R3, desc[UR40][R4.64] ;  /* 0x0000002804030981 */ /* 0x000168000c1e1900 */
[----:B------:R0:W5:Y:S01]  /*18e80*/  @P1 LDG.E R24, desc[UR40][R6.64] ;  /* 0x0000002806181981 */ /* 0x000162000c1e1900 */
[----:B---3--:R-:W-:Y:S02]  /*18e90*/  ISETP.NE.AND P2, PT, R8, RZ, PT ;  /* 0x000000ff0800720c */ /* 0x008fe40003f45270 */
[----:B------:R-:W-:Y:S02]  /*18ea0*/  ISETP.GT.AND P3, PT, R48, 0xbf, PT ;  /* 0x000000bf3000780c */ /* 0x000fe40003f64270 */
[----:B-1----:R-:W-:-:S09]  /*18eb0*/  SHF.R.S32.HI R28, RZ, 0x1f, R0 ;  /* 0x0000001fff1c7819 */ /* 0x002fd20000011400 */
[----:B------:R-:W1:Y:S02]  /*18ec0*/  @!P2 LDC R8, c[0x0][0xad4] ;  /* 0x0002b500ff08ab82 */ /* 0x000e640000000800 */
[----:B-1----:R0:W-:Y:S01]  /*18ed0*/  @!P2 STL [R1+0x68], R8 ;  /* 0x000068080100a387 */ /* 0x0021e20000100800 */
[----:B------:R-:W-:Y:S01]  /*18ee0*/  ISETP.GT.AND P2, PT, R8, 0x1, PT ;  /* 0x000000010800780c */ /* 0x000fe20003f44270 */
[----:B------:R-:W-:-:S12]  /*18ef0*/  @P1 BRA `(.L_x_13672) ;  /* 0x0000000000101947 */ /* 0x000fd80003800000 */
[----:B------:R-:W-:Y:S05]  /*18f00*/  @!P0 BRA `(.L_x_13672) ;  /* 0x00000000000c8947 */ /* 0x000fea0003800000 */
[----:B0-----:R-:W2:Y:S04]  /*18f10*/  LDG.E R7, desc[UR40][R4.64] ;  /* 0x0000002804077981 */ /* 0x001ea8000c1e1900 */
[----:B-----5:R-:W2:Y:S02]  /*18f20*/  LDG.E R24, desc[UR40][R4.64+0x4] ;  /* 0x0000042804187981 */ /* 0x020ea4000c1e1900 */
[----:B--2---:R-:W-:-:S07]  /*18f30*/  IMAD.IADD R24, R24, 0x1, -R7 ;  /* 0x0000000118187824 */ /* 0x004fce00078e0a07 */
.L_x_13672:
[----:B------:R-:W-:Y:S01]  /*18f40*/  BSSY B1, `(.L_x_13673) ;  /* 0x000003a000017945 */ /* 0x000fe20003800000 */
[----:B------:R-:W-:Y:S02]  /*18f50*/  SEL R33, R0, RZ, !P0 ;  /* 0x000000ff00217207 */ /* 0x000fe40004000000 */
[----:B------:R-:W-:Y:S02]  /*18f60*/  SEL R28, R28, RZ, !P0 ;  /* 0x000000ff1c1c7207 */ /* 0x000fe40004000000 */
[----:B-----5:R-:W-:Y:S01]  /*18f70*/  SHF.R.S32.HI R26, RZ, 0x1f, R3 ;  /* 0x0000001fff1a7819 */ /* 0x020fe20000011403 */
[----:B------:R-:W-:Y:S06]  /*18f80*/  @P3 BRA `(.L_x_13674) ;  /* 0x0000000000d43947 */ /* 0x000fec0003800000 */
[----:B------:R-:W2:Y:S01]  /*18f90*/  LDL R0, [R1+0x1c] ;  /* 0x00001c0001007983 */ /* 0x000ea20000100800 */
[----:B------:R-:W1:Y:S01]  /*18fa0*/  LDC R37, c[0x0][0xbe8] ;  /* 0x0002fa00ff257b82 */ /* 0x000e620000000800 */
[----:B0-----:R-:W0:Y:S01]  /*18fb0*/  S2R R5, SR_TID.X ;  /* 0x0000000000057919 */ /* 0x001e220000002100 */
[----:B--2---:R-:W-:Y:S02]  /*18fc0*/  IMAD.MOV.U32 R4, RZ, RZ, R0 ;  /* 0x000000ffff047224 */ /* 0x004fe400078e0000 */
[----:B-1----:R-:W-:-:S03]  /*18fd0*/  IMAD R0, R24, R37, RZ ;  /* 0x0000002518007224 */ /* 0x002fc600078e02ff */
[----:B0-----:R-:W-:-:S04]  /*18fe0*/  IADD3 R35, R4, -0x80, R5 ;  /* 0xffffff8004237810 */ /* 0x001fc80007ffe005 */
        /* <DEDUP_REMOVED lines=47> */
.L_x_13674:
[----:B------:R-:W-:Y:S05]  /*192e0*/  BSYNC B1 ;  /* 0x0000000000017941 */ /* 0x000fea0003800000 */
.L_x_13673:
[----:B------:R-:W-:Y:S05]  /*192f0*/  @P2 BRA `(.L_x_13667) ;  /* 0x0000000400302947 */ /* 0x000fea0003800000 */
[----:B------:R-:W2:Y:S01]  /*19300*/  LDL.LU R10, [R1+0x64] ;  /* 0x00006400010a7983 */ /* 0x000ea20000300800 */
[----:B------:R-:W3:Y:S01]  /*19310*/  LDC R9, c[0x0][0xbe8] ;  /* 0x0002fa00ff097b82 */ /* 0x000ee20000000800 */
[----:B------:R-:W-:Y:S01]  /*19320*/  ULDC.64 UR4, c[0x0][0xaa0] ;  /* 0x0002a80000047ab9 */ /* 0x000fe20000000a00 */
[----:B------:R-:W-:Y:S01]  /*19330*/  ULDC.64 UR6, c[0x0][0xaf0] ;  /* 0x0002bc0000067ab9 */ /* 0x000fe20000000a00 */
[----:B------:R-:W4:Y:S01]  /*19340*/  LDL R27, [R1+0x1c] ;  /* 0x00001c00011b7983 */ /* 0x000f220000100800 */
[----:B------:R-:W-:Y:S02]  /*19350*/  IMAD R0, R26, UR4, RZ ;  /* 0x000000041a007c24 */ /* 0x000fe4000f8e02ff */
[----:B01----:R-:W-:-:S04]  /*19360*/  IMAD.WIDE.U32 R4, R3, UR4, RZ ;  /* 0x0000000403047c25 */ /* 0x003fc8000f8e00ff */
[----:B------:R-:W-:Y:S01]  /*19370*/  IMAD R7, R3, UR5, R0 ;  /* 0x0000000503077c24 */ /* 0x000fe2000f8e0200 */
[----:B------:R-:W-:Y:S01]  /*19380*/  ULDC.64 UR4, c[0x0][0xae8] ;  /* 0x0002ba0000047ab9 */ /* 0x000fe20000000a00 */
[----:B------:R-:W-:Y:S02]  /*19390*/  IMAD R0, R46, 0x30, R45 ;  /* 0x000000302e007824 */ /* 0x000fe400078e022d */
[----:B------:R-:W-:Y:S02]  /*193a0*/  IMAD.IADD R5, R5, 0x1, R7 ;  /* 0x0000000105057824 */ /* 0x000fe400078e0207 */
[----:B------:R-:W-:-:S04]  /*193b0*/  IMAD R6, R28, UR6, RZ ;  /* 0x000000061c067c24 */ /* 0x000fc8000f8e02ff */
[----:B------:R-:W-:Y:S01]  /*193c0*/  IMAD R7, R33, UR7, R6 ;  /* 0x0000000721077c24 */ /* 0x000fe2000f8e0206 */
[----:B---3--:R-:W-:-:S13]  /*193d0*/  ISETP.NE.AND P0, PT, R9, 0x1, PT ;  /* 0x000000010900780c */ /* 0x008fda0003f05270 */
[----:B------:R-:W0:Y:S08]  /*193e0*/  @P0 LDC R11, c[0x0][0xbec] ;  /* 0x0002fb00ff0b0b82 */ /* 0x000e300000000800 */
[----:B------:R-:W1:Y:S01]  /*193f0*/  @P0 LDC R13, c[0x0][0xbf0] ;  /* 0x0002fc00ff0d0b82 */ /* 0x000e620000000800 */
[----:B--2---:R-:W-:Y:S01]  /*19400*/  IMAD.WIDE.U32 R4, R10, UR4, R4 ;  /* 0x000000040a047c25 */ /* 0x004fe2000f8e0004 */
[----:B----4-:R-:W-:-:S03]  /*19410*/  IADD3 R8, R27, R0, RZ ;  /* 0x000000001b087210 */ /* 0x010fc60007ffe0ff */
[----:B------:R-:W-:Y:S01]  /*19420*/  IMAD R5, R10, UR5, R5 ;  /* 0x000000050a057c24 */ /* 0x000fe2000f8e0205 */
[----:B------:R-:W-:Y:S01]  /*19430*/  ULDC.64 UR4, c[0x0][0xae0] ;  /* 0x0002b80000047ab9 */ /* 0x000fe20000000a00 */
[----:B0-----:R-:W-:-:S04]  /*19440*/  @P0 IMAD.HI.U32 R0, R8, R11, RZ ;  /* 0x0000000b08000227 */ /* 0x001fc800078e00ff */
[----:B------:R-:W-:Y:S01]  /*19450*/  IMAD.MOV.U32 R3, RZ, RZ, R8 ;  /* 0x000000ffff037224 */ /* 0x000fe200078e0008 */
[----:B-1----:R-:W-:Y:S01]  /*19460*/  @P0 SHF.R.U32.HI R3, RZ, R13, R0 ;  /* 0x0000000dff030219 */ /* 0x002fe20000011600 */
[----:B------:R-:W-:Y:S01]  /*19470*/  IMAD.WIDE.U32 R4, R33, UR6, R4 ;  /* 0x0000000621047c25 */ /* 0x000fe2000f8e0004 */
[----:B------:R-:W-:Y:S02]  /*19480*/  ULDC.64 UR6, c[0x0][0xa80] ;  /* 0x0002a00000067ab9 */ /* 0x000fe40000000a00 */
        /* <DEDUP_REMOVED lines=10> */
[----:B------:R-:W-:-:S04]  /*19530*/  IMAD R0, R0, UR4, RZ ;  /* 0x0000000400007c24 */ /* 0x000fc8000f8e02ff */
[C---:B------:R-:W-:Y:S02]  /*19540*/  IMAD R3, R21.reuse, UR5, R0 ;  /* 0x0000000515037c24 */ /* 0x040fe4000f8e0200 */
[----:B------:R-:W-:Y:S01]  /*19550*/  IMAD.WIDE.U32 R20, R21, UR4, R4 ;  /* 0x0000000415147c25 */ /* 0x000fe2000f8e0004 */
[----:B------:R-:W-:Y:S02]  /*19560*/  ULDC UR4, c[0x0][0xac8] ;  /* 0x0002b20000047ab9 */ /* 0x000fe40000000800 */
[----:B------:R-:W-:Y:S01]  /*19570*/  ISETP.GE.AND P0, PT, R44, UR4, PT ;  /* 0x000000042c007c0c */ /* 0x000fe2000bf06270 */
[----:B------:R-:W-:Y:S01]  /*19580*/  IMAD.IADD R3, R21, 0x1, R3 ;  /* 0x0000000115037824 */ /* 0x000fe200078e0203 */
[----:B------:R-:W-:Y:S01]  /*19590*/  LEA R7, P1, R20, UR6, 0x1 ;  /* 0x0000000614077c11 */ /* 0x000fe2000f8208ff */
[----:B------:R-:W-:-:S03]  /*195a0*/  UMOV UR4, 0xffffffff ;  /* 0xffffffff00047882 */ /* 0x000fc60000000000 */
[----:B------:R-:W-:Y:S01]  /*195b0*/  LEA.HI.X R20, R20, UR7, R3, 0x1, P1 ;  /* 0x0000000714147c11 */ /* 0x000fe200088f0c03 */
[----:B------:R-:W-:Y:S08]  /*195c0*/  BRA.DIV UR4, `(.L_x_13675) ;  /* 0x0000009204647947 */ /* 0x000ff0000b800000 */
[----:B------:R-:W0:Y:S01]  /*195d0*/  SHFL.IDX PT, R3, R7, RZ, 0x181f ;  /* 0x00181fff07037589 */ /* 0x000e2200000e0000 */
[----:B------:R-:W-:Y:S02]  /*195e0*/  IMAD R21, R24, R9, RZ ;  /* 0x0000000918157224 */ /* 0x000fe400078e02ff */
[----:B------:R-:W-:Y:S01]  /*195f0*/  IMAD.IADD R24, R45, 0x1, R27 ;  /* 0x000000012d187824 */ /* 0x000fe200078e021b */
[----:B------:R-:W1:Y:S03]  /*19600*/  SHFL.IDX PT, R0, R20, RZ, 0x181f ;  /* 0x00181fff14007589 */ /* 0x000e6600000e0000 */
[C---:B------:R-:W-:Y:S01]  /*19610*/  VIADD R8, R24.reuse, 0x30 ;  /* 0x0000003018087836 */ /* 0x040fe20000000000 */
[----:B------:R-:W2:Y:S01]  /*19620*/  SHFL.IDX PT, R5, R7, 0x1, 0x181f ;  /* 0x00381f0007057f89 */ /* 0x000ea200000e0000 */
[C---:B------:R-:W-:Y:S01]  /*19630*/  ISETP.GE.OR P2, PT, R24.reuse, R21, P0 ;  /* 0x000000151800720c */ /* 0x040fe20000746670 */
[----:B------:R-:W-:-:S02]  /*19640*/  VIADD R10, R24, 0x60 ;  /* 0x00000060180a7836 */ /* 0x000fc40000000000 */
[----:B------:R-:W3:Y:S01]  /*19650*/  SHFL.IDX PT, R14, R7, 0x2, 0x181f ;  /* 0x00581f00070e7f89 */ /* 0x000ee200000e0000 */
[-C--:B------:R-:W-:Y:S02]  /*19660*/  ISETP.GE.OR P3, PT, R8, R21.reuse, P0 ;  /* 0x000000150800720c */ /* 0x080fe40000766670 */
        /* <DEDUP_REMOVED lines=10> */
[C---:B----4-:R-:W-:Y:S01]  /*19710*/  @!P3 LEA.HI.X R9, R44.reuse, R4, R43, 0x1, P1 ;  /* 0x000000042c09b211 */ /* 0x050fe200008f0c2b */
[----:B------:R-:W-:Y:S02]  /*19720*/  @!P4 IMAD.MOV.U32 R4, RZ, RZ, R25 ;  /* 0x000000ffff04c224 */ /* 0x000fe400078e0019 */
[----:B------:R0:W2:Y:S01]  /*19730*/  SHFL.IDX PT, R14, R7, 0x3, 0x181f ;  /* 0x00781f00070e7f89 */ /* 0x0000a200000e0000 */
[----:B-----5:R-:W-:-:S03]  /*19740*/  @!P4 LEA.HI.X R5, R44, R6, R43, 0x1, P5 ;  /* 0x000000062c05c211 */ /* 0x020fc600028f0c2b */
[----:B------:R0:W-:Y:S04]  /*19750*/  @!P3 ST.E.128 desc[UR40][R8.64], RZ ;  /* 0x000000ff0800b985 */ /* 0x0001e8000c101d28 */
[----:B------:R0:W-:Y:S02]  /*19760*/  @!P4 ST.E.128 desc[UR40][R4.64], RZ ;  /* 0x000000ff0400c985 */ /* 0x0001e4000c101d28 */
.L_x_13894:
[----:B------:R-:W-:-:S05]  /*19770*/  VIADD R24, R24, 0x90 ;  /* 0x0000009018187836 */ /* 0x000fca0000000000 */
[----:B------:R-:W-:-:S13]  /*19780*/  ISETP.GE.OR P0, PT, R24, R21, P0 ;  /* 0x000000151800720c */ /* 0x000fda0000706670 */
[----:B--2---:R-:W-:-:S04]  /*19790*/  @!P0 LEA R14, P1, R44, R14, 0x1 ;  /* 0x0000000e2c0e8211 */ /* 0x004fc800078208ff */
[----:B-1----:R-:W-:-:S05]  /*197a0*/  @!P0 LEA.HI.X R15, R44, R0, R43, 0x1, P1 ;  /* 0x000000002c0f8211 */ /* 0x002fca00008f0c2b */
[----:B------:R2:W-:Y:S04]  /*197b0*/  @!P0 ST.E.128 desc[UR40][R14.64], RZ ;  /* 0x000000ff0e008985 */ /* 0x0005e8000c101d28 */
.L_x_13667:
[----:B------:R-:W-:Y:S05]  /*197c0*/  BSYNC B0 ;  /* 0x0000000000007941 */ /* 0x000fea0003800000 */
.L_x_13662:
[----:B------:R-:W-:Y:S02]  /*197d0*/  ULDC UR4, c[0x0][0xc3c] ;  /* 0x00030f0000047ab9 */ /* 0x000fe40000000800 */
[----:B------:R-:W-:-:S13]  /*197e0*/  ISETP.GE.AND P0, PT, R31, UR4, PT ;  /* 0x000000041f007c0c */ /* 0x000fda000bf06270 */
[----:B------:R-:W-:Y:S05]  /*197f0*/  @!P0 BRA `(.L_x_13676) ;  /* 0xfffffe78000c8947 */ /* 0x000fea000383ffff */
[----:B------:R-:W-:Y:S05]  /*19800*/  BRA `(.L_x_13474) ;  /* 0x0000007800a47947 */ /* 0x000fea0003800000 */
.L_x_13472:
        /* <DEDUP_REMOVED lines=16> */
.L_x_13677:
        /* <DEDUP_REMOVED lines=44> */
.L_x_13681:
        /* <DEDUP_REMOVED lines=37> */
.L_x_13679:
        /* <DEDUP_REMOVED lines=13> */
.L_x_13682:
        /* <DEDUP_REMOVED lines=30> */
[----:B------:R-:W-:-:S05]  /*1a0d0*/  @P0 IADD3 R2, R2, 0x1, RZ ;  /* 0x0000000102020810 */ /* 0x000fca0007ffe0ff */
[----:B------:R-:W-:Y:S02]  /*1a0e0*/  IMAD.MOV.U32 R7, RZ, RZ, R2 ;  /* 0x000000ffff077224 */ /* 0x000fe400078e0002 */
[----:B0-----:R-:W-:Y:S02]  /*1a0f0*/  IMAD.MOV R8, RZ, RZ, -R3 ;  /* 0x000000ffff087224 */ /* 0x001fe400078e0a03 */
[----:B------:R-:W-:Y:S01]  /*1a100*/  @!P2 IMAD.MOV R7, RZ, RZ, -R7 ;  /* 0x000000ffff07a224 */ /* 0x000fe200078e0a07 */
[----:B------:R-:W-:Y:S01]  /*1a110*/  @!P1 LOP3.LUT R7, RZ, R25, RZ, 0x33, !PT ;  /* 0x00000019ff079212 */ /* 0x000fe200078e33ff */
        /* <DEDUP_REMOVED lines=23> */
[----:B------:R-:W-:-:S03]  /*1a290*/  IMAD R2, R25, R3, R4 ;  /* 0x0000000319027224 */ /* 0x000fc600078e0204 */
[----:B------:R-:W-:Y:S01]  /*1a2a0*/  LEA R26, R7, R6, 0x10 ;  /* 0x00000006071a7211 */ /* 0x000fe200078e80ff */
[----:B------:R-:W-:Y:S06]  /*1a2b0*/  BRA `(.L_x_13684) ;  /* 0x0000000000f07947 */ /* 0x000fec0003800000 */
.L_x_13683:
[----:B0-----:R-:W0:Y:S02]  /*1a2c0*/  LDC.64 R2, c[0x0][0xc90] ;  /* 0x00032400ff027b82 */ /* 0x001e240000000a00 */
        /* <DEDUP_REMOVED lines=59> */
.L_x_13684:
[----:B------:R-:W-:-:S05]  /*1a680*/  LOP3.LUT R2, RZ, R2, RZ, 0x33, !PT ;  /* 0x00000002ff027212 */ /* 0x000fca00078e33ff */
[----:B------:R-:W-:Y:S01]  /*1a690*/  IMAD.IADD R25, R25, 0x1, R2 ;  /* 0x0000000119197824 */ /* 0x000fe200078e0202 */
[----:B------:R-:W-:Y:S06]  /*1a6a0*/  BRA `(.L_x_13685) ;  /* 0x00000000000c7947 */ /* 0x000fec0003800000 */
.L_x_13680:
[----:B------:R-:W-:Y:S02]  /*1a6b0*/  IMAD.MOV.U32 R25, RZ, RZ, RZ ;  /* 0x000000ffff197224 */ /* 0x000fe400078e00ff */
[----:B------:R-:W-:Y:S02]  /*1a6c0*/  IMAD.U32 R24, RZ, RZ, UR6 ;  /* 0x00000006ff187e24 */ /* 0x000fe4000f8e00ff */
[----:B------:R-:W-:-:S07]  /*1a6d0*/  IMAD.MOV.U32 R26, RZ, RZ, RZ ;  /* 0x000000ffff1a7224 */ /* 0x000fce00078e00ff */
.L_x_13685:
[----:B------:R-:W-:-:S13]  /*1a6e0*/  ISETP.NE.AND P0, PT, R0, RZ, PT ;  /* 0x000000ff0000720c */ /* 0x000fda0003f05270 */
[----:B------:R-:W0:Y:S01]  /*1a6f0*/  @!P0 S2R R3, SR_CgaCtaId ;  /* 0x0000000000038919 */ /* 0x000e220000008800 */
[----:B------:R-:W-:-:S04]  /*1a700*/  @!P0 MOV R0, 0x400 ;  /* 0x0000040000008802 */ /* 0x000fc80000000f00 */
[----:B0-----:R-:W-:-:S05]  /*1a710*/  @!P0 LEA R0, R3, R0, 0x18 ;  /* 0x0000000003008211 */ /* 0x001fca00078ec0ff */
[----:B------:R0:W-:Y:S01]  /*1a720*/  @!P0 STS.128 [R0+0x168d0], R24 ;  /* 0x0168d01800008388 */ /* 0x0001e20000000c00 */
[----:B------:R-:W-:Y:S06]  /*1a730*/  BAR.ARV 0x5, 0x200 ;  /* 0x0148000000007b1d */ /* 0x000fec0000002000 */
.L_x_13678:
[----:B------:R2:W-:Y:S01]  /*1a740*/  STL [R1+0x34], RZ ;  /* 0x000034ff01007387 */ /* 0x0005e20000100800 */
[----:B------:R-:W-:Y:S01]  /*1a750*/  ULDC UR4, c[0x0][0xc3c] ;  /* 0x00030f0000047ab9 */ /* 0x000fe20000000800 */
[----:B------:R-:W-:Y:S01]  /*1a760*/  IMAD.MOV.U32 R28, RZ, RZ, 0x1 ;  /* 0x00000001ff1c7424 */ /* 0x000fe200078e00ff */
[----:B-1----:R-:W-:Y:S01]  /*1a770*/  ISETP.GE.AND P0, PT, R27, UR4, PT ;  /* 0x000000041b007c0c */ /* 0x002fe2000bf06270 */
[----:B------:R-:W-:-:S12]  /*1a780*/  IMAD.MOV.U32 R18, RZ, RZ, RZ ;  /* 0x000000ffff127224 */ /* 0x000fd800078e00ff */
[----:B--2---:R-:W-:Y:S05]  /*1a790*/  @P0 BRA `(.L_x_13686) ;  /* 0x0000006400e40947 */ /* 0x004fea0003800000 */
[----:B------:R-:W1:Y:S01]  /*1a7a0*/  S2R R5, SR_TID.X ;  /* 0x0000000000057919 */ /* 0x000e620000002100 */
[----:B------:R-:W2:Y:S01]  /*1a7b0*/  S2UR UR5, SR_CgaCtaId ;  /* 0x00000000000579c3 */ /* 0x000ea20000008800 */
        /* <DEDUP_REMOVED lines=8> */
[----:B--2---:R-:W-:-:S06]  /*1a840*/  ULEA UR4, UR5, UR4, 0x18 ;  /* 0x0000000405047291 */ /* 0x004fcc000f8ec03f */
[----:B------:R-:W-:Y:S01]  /*1a850*/  IMAD.U32 R17, RZ, RZ, UR4 ;  /* 0x00000004ff117e24 */ /* 0x000fe2000f8e00ff */
[C---:B-1----:R-:W-:Y:S01]  /*1a860*/  LOP3.LUT R4, R5.reuse, 0x7f, RZ, 0xc0, !PT ;  /* 0x0000007f05047812 */ /* 0x042fe200078ec0ff */
[----:B0-----:R-:W-:-:S04]  /*1a870*/  IMAD.SHL.U32 R0, R5, 0x8, RZ ;  /* 0x0000000805007824 */ /* 0x001fc800078e00ff */
[----:B------:R-:W-:Y:S01]  /*1a880*/  IMAD.SHL.U32 R3, R4, 0x8, RZ ;  /* 0x0000000804037824 */ /* 0x000fe200078e00ff */
[----:B------:R-:W-:Y:S01]  /*1a890*/  LOP3.LUT R2, R0, 0x1f8, RZ, 0xc0, !PT ;  /* 0x000001f800027812 */ /* 0x000fe200078ec0ff */
[----:B------:R-:W-:Y:S01]  /*1a8a0*/  IMAD.MOV.U32 R0, RZ, RZ, 0x1 ;  /* 0x00000001ff007424 */ /* 0x000fe200078e00ff */
[----:B------:R-:W-:Y:S02]  /*1a8b0*/  SHF.R.U32.HI R4, RZ, 0x3, R4 ;  /* 0x00000003ff047819 */ /* 0x000fe40000011604 */
[----:B------:R-:W-:Y:S02]  /*1a8c0*/  LOP3.LUT R2, R2, 0x38, R5, 0x78, !PT ;  /* 0x0000003802027812 */ /* 0x000fe400078e7805 */
[----:B------:R0:W-:Y:S02]  /*1a8d0*/  STL [R1], R0 ;  /* 0x0000000001007387 */ /* 0x0001e40000100800 */
[----:B------:R-:W-:Y:S02]  /*1a8e0*/  LOP3.LUT R2, R2, 0x200, R3, 0xf8, !PT ;  /* 0x0000020002027812 */ /* 0x000fe400078ef803 */
[----:B------:R-:W-:-:S04]  /*1a8f0*/  SHF.L.U32 R3, R5, 0x4, RZ ;  /* 0x0000000405037819 */ /* 0x000fc800000006ff */
[----:B------:R-:W-:Y:S01]  /*1a900*/  LOP3.LUT R3, R4, 0x70, R3, 0xf8, !PT ;  /* 0x0000007004037812 */ /* 0x000fe200078ef803 */
[----:B0-----:R-:W-:-:S05]  /*1a910*/  IMAD R0, R2, 0x2, R17 ;  /* 0x0000000202007824 */ /* 0x001fca00078e0211 */
[----:B------:R0:W-:Y:S02]  /*1a920*/  STL [R1+0xc], R0 ;  /* 0x00000c0001007387 */ /* 0x0001e40000100800 */
.L_x_13828:
[----:B------:R-:W-:Y:S05]  /*1a930*/  YIELD ;  /* 0x0000000000007946 */ /* 0x000fea0003800000 */
[----:B------:R-:W-:Y:S01]  /*1a940*/  ULDC.64 UR4, c[0x0][0xa28] ;  /* 0x00028a0000047ab9 */ /* 0x000fe20000000a00 */
[----:B------:R-:W-:Y:S02]  /*1a950*/  CS2R R6, SRZ ;  /* 0x0000000000067805 */ /* 0x000fe4000001ff00 */
[----:B------:R-:W-:Y:S01]  /*1a960*/  ISETP.NE.U32.AND P0, PT, RZ, UR4, PT ;  /* 0x00000004ff007c0c */ /* 0x000fe2000bf05070 */
[----:B-1----:R-:W1:Y:S01]  /*1a970*/  LDC.64 R10, c[0x0][0xa00] ;  /* 0x00028000ff0a7b82 */ /* 0x002e620000000a00 */
[----:B0-----:R-:W-:Y:S01]  /*1a980*/  IMAD.MOV.U32 R0, RZ, RZ, RZ ;  /* 0x000000ffff007224 */ /* 0x001fe200078e00ff */
[----:B------:R-:W-:Y:S01]  /*1a990*/  ULDC.64 UR6, c[0x0][0xa08] ;  /* 0x0002820000067ab9 */ /* 0x000fe20000000a00 */
[----:B------:R-:W-:Y:S01]  /*1a9a0*/  ISETP.NE.AND.EX P0, PT, RZ, UR5, PT, P0 ;  /* 0x00000005ff007c0c */ /* 0x000fe2000bf05300 */
[----:B------:R-:W-:Y:S01]  /*1a9b0*/  ULDC.64 UR4, c[0x0][0xa18] ;  /* 0x0002860000047ab9 */ /* 0x000fe20000000a00 */
[----:B------:R-:W-:-:S03]  /*1a9c0*/  ULDC.64 UR8, c[0x0][0xa10] ;  /* 0x0002840000087ab9 */ /* 0x000fc60000000a00 */
[----:B------:R-:W0:Y:S08]  /*1a9d0*/  LDC.64 R4, c[0x0][0xa08] ;  /* 0x00028200ff047b82 */ /* 0x000e300000000a00 */
[----:B------:R-:W2:Y:S02]  /*1a9e0*/  @P0 LDC.64 R2, c[0x0][0xa28] ;  /* 0x00028a00ff020b82 */ /* 0x000ea40000000a00 */
[----:B--2---:R-:W-:-:S05]  /*1a9f0*/  @P0 IMAD.WIDE R2, R27, 0x4, R2 ;  /* 0x000000041b020825 */ /* 0x004fca00078e0202 */
[----:B------:R2:W5:Y:S01]  /*1aa00*/  @P0 LDG.E R7, desc[UR40][R2.64] ;  /* 0x0000002802070981 */ /* 0x000562000c1e1900 */
[----:B------:R-:W-:Y:S01]  /*1aa10*/  ISETP.NE.U32.AND P0, PT, RZ, UR4, PT ;  /* 0x00000004ff007c0c */ /* 0x000fe2000bf05070 */
[C---:B-1----:R-:W-:Y:S01]  /*1aa20*/  IMAD.WIDE R10, R27.reuse, 0x4, R10 ;  /* 0x000000041b0a7825 */ /* 0x042fe200078e020a */
[----:B------:R-:W-:Y:S02]  /*1aa30*/  ISETP.NE.U32.AND P2, PT, RZ, UR6, PT ;  /* 0x00000006ff007c0c */ /* 0x000fe4000bf45070 */
[----:B------:R-:W-:Y:S01]  /*1aa40*/  ISETP.NE.AND.EX P0, PT, RZ, UR5, PT, P0 ;  /* 0x00000005ff007c0c */ /* 0x000fe2000bf05300 */
[----:B------:R-:W-:Y:S01]  /*1aa50*/  ULDC.64 UR4, c[0x0][0xa00] ;  /* 0x0002800000047ab9 */ /* 0x000fe20000000a00 */
[----:B------:R-:W-:Y:S01]  /*1aa60*/  ISETP.NE.U32.AND P4, PT, RZ, UR8, PT ;  /* 0x00000008ff007c0c */ /* 0x000fe2000bf85070 */
[----:B------:R-:W-:Y:S01]  /*1aa70*/  IMAD.MOV.U32 R12, RZ, RZ, RZ ;  /* 0x000000ffff0c7224 */ /* 0x000fe200078e00ff */
[----:B------:R-:W-:Y:S01]  /*1aa80*/  ISETP.NE.U32.AND P1, PT, RZ, UR4, PT ;  /* 0x00000004ff007c0c */ /* 0x000fe2000bf25070 */
[----:B--2---:R-:W1:Y:S01]  /*1aa90*/  LDC.64 R2, c[0x0][0xa10] ;  /* 0x00028400ff027b82 */ /* 0x004e620000000a00 */
[----:B0-----:R-:W-:-:S02]  /*1aaa0*/  IMAD.WIDE R4, R27, 0x4, R4 ;  /* 0x000000041b047825 */ /* 0x001fc400078e0204 */
[----:B------:R-:W-:-:S05]  /*1aab0*/  ISETP.NE.AND.EX P3, PT, RZ, UR5, PT, P1 ;  /* 0x00000005ff007c0c */ /* 0x000fca000bf65310 */
[----:B------:R-:W0:Y:S01]  /*1aac0*/  @P0 LDC.64 R8, c[0x0][0xa18] ;  /* 0x00028600ff080b82 */ /* 0x000e220000000a00 */
[----:B------:R-:W-:Y:S01]  /*1aad0*/  ULDC UR4, c[0x0][0x288] ;  /* 0x0000a20000047ab9 */ /* 0x000fe20000000800 */
[----:B------:R-:W-:Y:S02]  /*1aae0*/  ISETP.NE.AND.EX P1, PT, RZ, UR7, PT, P2 ;  /* 0x00000007ff007c0c */ /* 0x000fe4000bf25320 */
[----:B------:R-:W-:-:S04]  /*1aaf0*/  ISETP.NE.AND.EX P2, PT, RZ, UR9, PT, P4 ;  /* 0x00000009ff007c0c */ /* 0x000fc8000bf45340 */
[----:B------:R-:W2:Y:S07]  /*1ab00*/  @P3 LDG.E R0, desc[UR40][R10.64] ;  /* 0x000000280a003981 */ /* 0x000eae000c1e1900 */
[----:B------:R-:W5:Y:S01]  /*1ab10*/  @P1 LDG.E R12, desc[UR40][R4.64] ;  /* 0x00000028040c1981 */ /* 0x000f62000c1e1900 */
[----:B-1----:R-:W-:-:S05]  /*1ab20*/  IMAD.WIDE R2, R27, 0x4, R2 ;  /* 0x000000041b027825 */ /* 0x002fca00078e0202 */
[----:B------:R-:W5:Y:S01]  /*1ab30*/  @P2 LDG.E R6, desc[UR40][R2.64] ;  /* 0x0000002802062981 */ /* 0x000f62000c1e1900 */
[----:B0-----:R-:W-:-:S03]  /*1ab40*/  @P0 IMAD.WIDE R8, R27, 0x4, R8 ;  /* 0x000000041b080825 */ /* 0x001fc600078e0208 */
        /* <DEDUP_REMOVED lines=15> */
[----:B---3--:R-:W-:Y:S06]  /*1ac40*/  @P0 BRA `(.L_x_13687) ;  /* 0x0000000000140947 */ /* 0x008fec0003800000 */
[----:B------:R-:W-:Y:S05]  /*1ac50*/  @!P3 BRA `(.L_x_13687) ;  /* 0x000000000010b947 */ /* 0x000fea0003800000 */
[----:B0-----:R-:W2:Y:S04]  /*1ac60*/  LDG.E R0, desc[UR40][R10.64] ;  /* 0x000000280a007981 */ /* 0x001ea8000c1e1900 */
[----:B------:R-:W2:Y:S02]  /*1ac70*/  LDG.E R10, desc[UR40][R10.64+0x4] ;  /* 0x000004280a0a7981 */ /* 0x000ea4000c1e1900 */
[----:B--2---:R-:W-:-:S05]  /*1ac80*/  IMAD.IADD R13, R10, 0x1, -R0 ;  /* 0x000000010a0d7824 */ /* 0x004fca00078e0a00 */
[----:B------:R1:W-:Y:S02]  /*1ac90*/  STL [R1+0x18], R13 ;  /* 0x0000180d01007387 */ /* 0x0003e40000100800 */
.L_x_13687:
[----:B------:R-:W-:Y:S01]  /*1aca0*/  ULDC.64 UR4, c[0x0][0xa20] ;  /* 0x0002880000047ab9 */ /* 0x000fe20000000a00 */
[C---:B0-----:R-:W-:Y:S02]  /*1acb0*/  LOP3.LUT R0, R26.reuse, 0xff000000, RZ, 0xc0, !PT ;  /* 0xff0000001a007812 */ /* 0x041fe400078ec0ff */
[----:B------:R-:W-:Y:S02]  /*1acc0*/  ISETP.NE.U32.AND P0, PT, RZ, UR4, PT ;  /* 0x00000004ff007c0c */ /* 0x000fe4000bf05070 */
[----:B------:R-:W-:Y:S02]  /*1acd0*/  SHF.R.U32.HI R0, RZ, 0x8, R0 ;  /* 0x00000008ff007819 */ /* 0x000fe40000011600 */
[----:B------:R-:W-:Y:S02]  /*1ace0*/  ISETP.NE.AND.EX P0, PT, RZ, UR5, PT, P0 ;  /* 0x00000005ff007c0c */ /* 0x000fe4000bf05300 */
[C---:B------:R-:W-:Y:S02]  /*1acf0*/  LOP3.LUT R10, R26.reuse, 0xff0000, RZ, 0xc0, !PT ;  /* 0x00ff00001a0a7812 */ /* 0x040fe400078ec0ff */
[----:B------:R-:W-:-:S02]  /*1ad00*/  LOP3.LUT R16, R26, 0xffff, RZ, 0xc0, !PT ;  /* 0x0000ffff1a107812 */ /* 0x000fc400078ec0ff */
[----:B------:R-:W-:Y:S02]  /*1ad10*/  LEA.HI R0, R10, R0, RZ, 0x10 ;  /* 0x000000000a007211 */ /* 0x000fe400078f80ff */
[----:B-----5:R-:W-:-:S05]  /*1ad20*/  IADD3 R26, R12, R7, RZ ;  /* 0x000000070c1a7210 */ /* 0x020fca0007ffe0ff */
[----:B------:R-:W-:Y:S05]  /*1ad30*/  @!P0 BRA `(.L_x_13688) ;  /* 0x0000000000108947 */ /* 0x000fea0003800000 */
[----:B------:R-:W0:Y:S02]  /*1ad40*/  LDC.64 R4, c[0x0][0xa20] ;  /* 0x00028800ff047b82 */ /* 0x000e240000000a00 */
[----:B0-----:R-:W-:-:S05]  /*1ad50*/  IMAD.WIDE R4, R27, 0x4, R4 ;  /* 0x000000041b047825 */ /* 0x001fca00078e0204 */
[----:B------:R0:W5:Y:S01]  /*1ad60*/  LDG.E R9, desc[UR40][R4.64] ;  /* 0x0000002804097981 */ /* 0x000162000c1e1900 */
[----:B------:R-:W-:Y:S05]  /*1ad70*/  BRA `(.L_x_13689) ;  /* 0x0000000000107947 */ /* 0x000fea0003800000 */
.L_x_13688:
[----:B------:R-:W-:Y:S05]  /*1ad80*/  @!P1 BRA `(.L_x_13689) ;  /* 0x00000000000c9947 */ /* 0x000fea0003800000 */
[----:B------:R-:W2:Y:S04]  /*1ad90*/  LDG.E R9, desc[UR40][R4.64] ;  /* 0x0000002804097981 */ /* 0x000ea8000c1e1900 */
[----:B------:R-:W2:Y:S02]  /*1ada0*/  LDG.E R4, desc[UR40][R4.64+0x4] ;  /* 0x0000042804047981 */ /* 0x000ea4000c1e1900 */
[----:B--2---:R-:W-:-:S07]  /*1adb0*/  IMAD.IADD R9, R4, 0x1, -R9 ;  /* 0x0000000104097824 */ /* 0x004fce00078e0a09 */
.L_x_13689:
        /* <DEDUP_REMOVED lines=36> */
.L_x_13692:
[----:B------:R-:W-:-:S13]  /*1b000*/  ISETP.NE.AND P0, PT, R3, 0x1, PT ;  /* 0x000000010300780c */ /* 0x000fda0003f05270 */
[----:B------:R-:W0:Y:S02]  /*1b010*/  @P0 LDC.64 R4, c[0x0][0x9e8] ;  /* 0x00027a00ff040b82 */ /* 0x000e240000000a00 */
[----:B0-----:R-:W-:-:S05]  /*1b020*/  @P0 IMAD.HI.U32 R4, R11, R4, RZ ;  /* 0x000000040b040227 */ /* 0x001fca00078e00ff */
[----:B------:R-:W-:-:S07]  /*1b030*/  @P0 SHF.R.U32.HI R11, RZ, R5, R4 ;  /* 0x00000005ff0b0219 */ /* 0x000fce0000011604 */
.L_x_13693:
[----:B------:R-:W-:Y:S05]  /*1b040*/  BSYNC B0 ;  /* 0x0000000000007941 */ /* 0x000fea0003800000 */
.L_x_13691:
[----:B------:R-:W-:-:S05]  /*1b050*/  IMAD R11, R11, R3, R3 ;  /* 0x000000030b0b7224 */ /* 0x000fca00078e0203 */
[----:B------:R-:W-:-:S07]  /*1b060*/  VIMNMX R2, R2, R11, PT ;  /* 0x0000000b02027248 */ /* 0x000fce0003fe0100 */
.L_x_13690:
        /* <DEDUP_REMOVED lines=8> */
[----:B------:R-:W-:Y:S02]  /*1b0f0*/  SHF.R.S32.HI R5, RZ, 0x1f, R2 ;  /* 0x0000001fff057819 */ /* 0x000fe40000011402 */
[----:B------:R-:W-:Y:S02]  /*1b100*/  IADD3 R11, R19, R4, RZ ;  /* 0x00000004130b7210 */ /* 0x000fe40007ffe0ff */
        /* <DEDUP_REMOVED lines=15> */
.L_x_13696:
[----:B------:R-:W-:-:S13]  /*1b200*/  ISETP.NE.AND P0, PT, R3, 0x1, PT ;  /* 0x000000010300780c */ /* 0x000fda0003f05270 */
[----:B------:R-:W0:Y:S02]  /*1b210*/  @P0 LDC.64 R4, c[0x0][0x9e8] ;  /* 0x00027a00ff040b82 */ /* 0x000e240000000a00 */
[----:B0-----:R-:W-:-:S05]  /*1b220*/  @P0 IMAD.HI.U32 R4, R11, R4, RZ ;  /* 0x000000040b040227 */ /* 0x001fca00078e00ff */
[----:B------:R-:W-:-:S07]  /*1b230*/  @P0 SHF.R.U32.HI R11, RZ, R5, R4 ;  /* 0x00000005ff0b0219 */ /* 0x000fce0000011604 */
.L_x_13697:
[----:B------:R-:W-:Y:S05]  /*1b240*/  BSYNC B0 ;  /* 0x0000000000007941 */ /* 0x000fea0003800000 */
.L_x_13695:
[----:B------:R-:W-:-:S05]  /*1b250*/  IMAD R3, R11, R3, RZ ;  /* 0x000000030b037224 */ /* 0x000fca00078e02ff */
[----:B------:R-:W-:-:S07]  /*1b260*/  VIMNMX R2, R2, R3, !PT ;  /* 0x0000000302027248 */ /* 0x000fce0007fe0100 */
.L_x_13694:
        /* <DEDUP_REMOVED lines=39> */
[----:B------:R-:W-:-:S07]  /*1b4e0*/  @!P1 LOP3.LUT R13, RZ, R5, RZ, 0x33, !PT ;  /* 0x00000005ff0d9212 */ /* 0x000fce00078e33ff */
.L_x_13699:
[----:B------:R-:W-:Y:S05]  /*1b4f0*/  BSYNC B0 ;  /* 0x0000000000007941 */ /* 0x000fea0003800000 */
.L_x_13698:
[-C--:B------:R-:W-:Y:S01]  /*1b500*/  IMAD R4, R14, R13.reuse, R4 ;  /* 0x0000000d0e047224 */ /* 0x080fe200078e0204 */
[----:B------:R-:W-:Y:S04]  /*1b510*/  BSSY B0, `(.L_x_13700) ;  /* 0x00000dc000007945 */ /* 0x000fe80003800000 */
[C---:B------:R-:W-:Y:S01]  /*1b520*/  VIADDMNMX R10, R4.reuse, R13, R10, PT ;  /* 0x0000000d040a7246 */ /* 0x040fe2000380010a */
[----:B------:R-:W-:-:S04]  /*1b530*/  IMAD R4, R4, 0x80, -R7 ;  /* 0x0000008004047824 */ /* 0x000fc800078e0a07 */
[----:B------:R-:W-:Y:S01]  /*1b540*/  IMAD R10, R10, 0x80, -R7 ;  /* 0x000000800a0a7824 */ /* 0x000fe200078e0a07 */
[----:B------:R-:W-:-:S04]  /*1b550*/  VIMNMX R4, RZ, R4, !PT ;  /* 0x00000004ff047248 */ /* 0x000fc80007fe0100 */
[----:B------:R-:W-:-:S04]  /*1b560*/  VIMNMX R10, R10, R8, PT ;  /* 0x000000080a0a7248 */ /* 0x000fc80003fe0100 */
[----:B------:R-:W-:Y:S02]  /*1b570*/  ISETP.GT.AND P0, PT, R10, R4, PT ;  /* 0x000000040a00720c */ /* 0x000fe40003f04270 */
[----:B------:R-:W-:-:S11]  /*1b580*/  SHF.R.U32.HI R4, RZ, 0x7, R4 ;  /* 0x00000007ff047819 */ /* 0x000fd60000011604 */
[----:B------:R-:W-:-:S04]  /*1b590*/  @P0 IADD3 R2, R10, 0x7f, RZ ;  /* 0x0000007f0a020810 */ /* 0x000fc80007ffe0ff */
[----:B------:R-:W-:-:S04]  /*1b5a0*/  @P0 SHF.R.S32.HI R3, RZ, 0x1f, R2 ;  /* 0x0000001fff030819 */ /* 0x000fc80000011402 */
[----:B------:R-:W-:Y:S01]  /*1b5b0*/  @P0 LEA.HI R2, R3, R2, RZ, 0x7 ;  /* 0x0000000203020211 */ /* 0x000fe200078f38ff */
[----:B------:R-:W-:-:S03]  /*1b5c0*/  IMAD.MOV.U32 R3, RZ, RZ, R4 ;  /* 0x000000ffff037224 */ /* 0x000fc600078e0004 */
[----:B------:R-:W-:Y:S02]  /*1b5d0*/  @P0 SHF.R.S32.HI R3, RZ, 0x7, R2 ;  /* 0x00000007ff030819 */ /* 0x000fe40000011402 */
[----:B------:R-:W-:Y:S02]  /*1b5e0*/  PLOP3.LUT P0, PT, PT, PT, PT, 0x80, 0x0 ;  /* 0x000000000000781c */ /* 0x000fe40003f0f070 */
        /* <DEDUP_REMOVED lines=9> */
.L_x_13897:
[----:B-1----:R-:W-:Y:S02]  /*1b680*/  ISETP.NE.AND P0, PT, R14, RZ, PT ;  /* 0x000000ff0e00720c */ /* 0x002fe40003f05270 */
[----:B------:R-:W-:-:S11]  /*1b690*/  PLOP3.LUT P6, PT, PT, PT, PT, 0x8, 0x0 ;  /* 0x000000000000781c */ /* 0x000fd60003fce170 */
[----:B------:R-:W-:Y:S05]  /*1b6a0*/  @P0 BRA `(.L_x_13703) ;  /* 0x00000000000c0947 */ /* 0x000fea0003800000 */
[----:B------:R-:W-:-:S03]  /*1b6b0*/  UMOV UR4, 0xffffffff ;  /* 0xffffffff00047882 */ /* 0x000fc60000000000 */
[----:B------:R-:W-:Y:S05]  /*1b6c0*/  BRA.DIV UR4, `(.L_x_13704) ;  /* 0x0000007604587947 */ /* 0x000fea000b800000 */
[----:B------:R-:W-:-:S13]  /*1b6d0*/  ELECT P6, URZ, PT ;  /* 0x00000000003f782f */ /* 0x000fda00038c0000 */
.L_x_13703:
        /* <DEDUP_REMOVED lines=9> */
.L_x_13900:
[----:B------:R-:W-:Y:S05]  /*1b770*/  BSYNC B1 ;  /* 0x0000000000017941 */ /* 0x000fea0003800000 */
.L_x_13705:
[----:B------:R-:W-:Y:S04]  /*1b780*/  BSSY B1, `(.L_x_13707) ;  /* 0x0000050000017945 */ /* 0x000fe80003800000 */
[----:B------:R-:W-:Y:S05]  /*1b790*/  @!P6 BRA `(.L_x_13708) ;  /* 0x000000040038e947 */ /* 0x000fea0003800000 */
        /* <DEDUP_REMOVED lines=9> */
.L_x_13901:
[----:B------:R-:W-:Y:S05]  /*1b830*/  BSYNC B2 ;  /* 0x0000000000027941 */ /* 0x000fea0003800000 */
.L_x_13709:
[----:B------:R-:W-:Y:S04]  /*1b840*/  BSSY B2, `(.L_x_13711) ;  /* 0x0000009000027945 */ /* 0x000fe80003800000 */
        /* <DEDUP_REMOVED lines=8> */
.L_x_13712:
[----:B------:R-:W-:Y:S05]  /*1b8d0*/  BSYNC B2 ;  /* 0x0000000000027941 */ /* 0x000fea0003800000 */
.L_x_13711:
        /* <DEDUP_REMOVED lines=8> */
[----:B------:R-:W-:Y:S01]  /*1b960*/  VIADD R10, R10, 0xe400 ;  /* 0x0000e4000a0a7836 */ /* 0x000fe20000000000 */
[----:B------:R-:W-:Y:S01]  /*1b970*/  UMOV UR6, 0x0 ;  /* 0x0000000000067882 */ /* 0x000fe20000000000 */
[----:B------:R-:W-:Y:S01]  /*1b980*/  IMAD.SHL.U32 R11, R29, 0x2000, RZ ;  /* 0x000020001d0b7824 */ /* 0x000fe200078e00ff */
[----:B------:R-:W-:Y:S01]  /*1b990*/  UMOV UR7, 0x12f00000 ;  /* 0x12f0000000077882 */ /* 0x000fe20000000000 */
[----:B------:R-:W-:-:S08]  /*1b9a0*/  VIADD R12, R5, 0x16890 ;  /* 0x00016890050c7836 */ /* 0x000fd00000000000 */
.L_x_13713:
        /* <DEDUP_REMOVED lines=13> */
.L_x_13902:
[----:B------:R-:W-:Y:S05]  /*1ba80*/  BSYNC B2 ;  /* 0x0000000000027941 */ /* 0x000fea0003800000 */
.L_x_13714:
[----:B------:R-:W-:Y:S01]  /*1ba90*/  BSSY B2, `(.L_x_13716) ;  /* 0x000000b000027945 */ /* 0x000fe20003800000 */
[----:B------:R-:W-:Y:S01]  /*1baa0*/  IMAD.MOV.U32 R14, RZ, RZ, 0x0 ;  /* 0x00000000ff0e7424 */ /* 0x000fe200078e00ff */
[----:B------:R-:W-:Y:S02]  /*1bab0*/  MOV R15, 0x12f00000 ;  /* 0x12f00000000f7802 */ /* 0x000fe40000000f00 */
[----:B------:R-:W-:Y:S05]  /*1bac0*/  @P1 BRA `(.L_x_13717) ;  /* 0x00000000001c1947 */ /* 0x000fea0003800000 */
[----:B------:R-:W2:Y:S01]  /*1bad0*/  S2R R10, SR_TID.X ;  /* 0x00000000000a7919 */ /* 0x000ea20000002100 */
[----:B01----:R-:W-:-:S04]  /*1bae0*/  IMAD.MOV.U32 R7, RZ, RZ, 0x4000 ;  /* 0x00004000ff077424 */ /* 0x003fc800078e00ff */
[----:B------:R3:W-:Y:S01]  /*1baf0*/  SYNCS.ARRIVE.TRANS64 RZ, [R5+URZ+0x168b0], R7 ;  /* 0x0168b00705ff79a7 */ /* 0x0007e2000800003f */
[----:B--2---:R-:W-:-:S04]  /*1bb00*/  LOP3.LUT R10, R10, 0x1f, RZ, 0xc0, !PT ;  /* 0x0000001f0a0a7812 */ /* 0x004fc800078ec0ff */
[----:B------:R-:W-:-:S13]  /*1bb10*/  ISETP.NE.AND P0, PT, R10, RZ, PT ;  /* 0x000000ff0a00720c */ /* 0x000fda0003f05270 */
[----:B---3--:R-:W-:Y:S05]  /*1bb20*/  @!P0 BRA `(.L_x_13717) ;  /* 0x0000000000048947 */ /* 0x008fea0003800000 */
[----:B------:R-:W-:Y:S01]  /*1bb30*/  BPT.TRAP 0x1 ;  /* 0x000000040000795c */ /* 0x000fe20000300000 */
.L_x_13717:
[----:B------:R-:W-:Y:S05]  /*1bb40*/  BSYNC B2 ;  /* 0x0000000000027941 */ /* 0x000fea0003800000 */
.L_x_13716:
[----:B------:R-:W-:Y:S01]  /*1bb50*/  R2UR UR10, R13 ;  /* 0x000000000d0a72ca */ /* 0x000fe200000e0000 */
[----:B------:R-:W-:Y:S01]  /*1bb60*/  IMAD R11, R11, 0x2, R17 ;  /* 0x000000020b0b7824 */ /* 0x000fe200078e0211 */
[----:B------:R-:W-:Y:S01]  /*1bb70*/  R2UR UR6, R14 ;  /* 0x000000000e0672ca */ /* 0x000fe200000e0000 */
[----:B------:R-:W-:Y:S01]  /*1bb80*/  UIADD3 UR4, UP0, UR38, 0x670, URZ ;  /* 0x0000067026047890 */ /* 0x000fe2000ff1e03f */
[----:B------:R-:W-:Y:S01]  /*1bb90*/  R2UR UR7, R15 ;  /* 0x000000000f0772ca */ /* 0x000fe200000e0000 */
[----:B01----:R-:W-:Y:S01]  /*1bba0*/  VIADD R5, R5, 0x168b0 ;  /* 0x000168b005057836 */ /* 0x003fe20000000000 */
[----:B------:R-:W-:Y:S01]  /*1bbb0*/  PLOP3.LUT P0, PT, PT, PT, PT, 0x80, 0x0 ;  /* 0x000000000000781c */ /* 0x000fe20003f0f070 */
[----:B------:R-:W-:Y:S01]  /*1bbc0*/  VIADD R11, R11, 0x400 ;  /* 0x000004000b0b7836 */ /* 0x000fe20000000000 */
[----:B------:R-:W-:-:S12]  /*1bbd0*/  UIADD3.X UR5, URZ, UR39, URZ, UP0, !UPT ;  /* 0x000000273f057290 */ /* 0x000fd800087fe43f */
.L_x_13718:
        /* <DEDUP_REMOVED lines=10> */
.L_x_13708:
[----:B------:R-:W-:Y:S05]  /*1bc80*/  BSYNC B1 ;  /* 0x0000000000017941 */ /* 0x000fea0003800000 */
.L_x_13707:
[----:B------:R-:W2:Y:S01]  /*1bc90*/  LDL.LU R7, [R1] ;  /* 0x0000000001077983 */ /* 0x000ea20000300800 */
[----:B------:R-:W-:Y:S01]  /*1bca0*/  VIADD R29, R29, 0x1 ;  /* 0x000000011d1d7836 */ /* 0x000fe20000000000 */
[----:B------:R-:W-:Y:S01]  /*1bcb0*/  PLOP3.LUT P0, PT, PT, PT, PT, 0x8, 0x0 ;  /* 0x000000000000781c */ /* 0x000fe20003f0e170 */
[----:B------:R-:W-:-:S03]  /*1bcc0*/  VIADD R3, R3, 0xfffffffe ;  /* 0xfffffffe03037836 */ /* 0x000fc60000000000 */
[----:B------:R-:W-:Y:S02]  /*1bcd0*/  ISETP.NE.AND P1, PT, R29, 0x2, PT ;  /* 0x000000021d00780c */ /* 0x000fe40003f25270 */
[----:B------:R-:W-:Y:S02]  /*1bce0*/  ISETP.GE.AND P2, PT, R3, R4, PT ;  /* 0x000000040300720c */ /* 0x000fe40003f46270 */
[----:B0-----:R-:W-:Y:S02]  /*1bcf0*/  SEL R5, RZ, 0x1, P1 ;  /* 0x00000001ff057807 */ /* 0x001fe40000800000 */
[----:B------:R-:W-:Y:S02]  /*1bd00*/  SEL R29, R29, RZ, P1 ;  /* 0x000000ff1d1d7207 */ /* 0x000fe40000800000 */
[----:B--2---:R-:W-:-:S05]  /*1bd10*/  LOP3.LUT R7, R7, R5, RZ, 0x3c, !PT ;  /* 0x0000000507077212 */ /* 0x004fca00078e3cff */
[----:B------:R0:W-:Y:S02]  /*1bd20*/  STL [R1], R7 ;  /* 0x0000000701007387 */ /* 0x0001e40000100800 */
[----:B------:R-:W-:Y:S05]  /*1bd30*/  @!P2 BRA `(.L_x_13701) ;  /* 0x000000040064a947 */ /* 0x000fea0003800000 */
.L_x_13731:
[----:B------:R-:W-:Y:S05]  /*1bd40*/  YIELD ;  /* 0x0000000000007946 */ /* 0x000fea0003800000 */
[----:B------:R-:W-:Y:S04]  /*1bd50*/  BSSY B1, `(.L_x_13719) ;  /* 0x000004d000017945 */ /* 0x000fe80003800000 */
[----:B-1----:R-:W-:Y:S05]  /*1bd60*/  @!P6 BRA `(.L_x_13720) ;  /* 0x00000004002ce947 */ /* 0x002fea0003800000 */
[----:B0-----:R-:W2:Y:S01]  /*1bd70*/  LDL R7, [R1] ;  /* 0x0000000001077983 */ /* 0x001ea20000100800 */
[----:B------:R-:W0:Y:S02]  /*1bd80*/  S2R R5, SR_TID.X ;  /* 0x0000000000057919 */ /* 0x000e240000002100 */
[----:B0-----:R-:W-:Y:S01]  /*1bd90*/  LOP3.LUT R8, R5, 0x7f, RZ, 0xc0, !PT ;  /* 0x0000007f05087812 */ /* 0x001fe200078ec0ff */
[----:B------:R-:W-:Y:S01]  /*1bda0*/  IMAD R5, R29, 0x8, R17 ;  /* 0x000000081d057824 */ /* 0x000fe200078e0211 */
[----:B------:R-:W-:Y:S02]  /*1bdb0*/  BSSY B2, `(.L_x_13721) ;  /* 0x0000005000027945 */ /* 0x000fe40003800000 */
[----:B------:R-:W-:Y:S02]  /*1bdc0*/  ISETP.NE.AND P2, PT, R8, RZ, PT ;  /* 0x000000ff0800720c */ /* 0x000fe40003f45270 */
[----:B--2---:R-:W-:-:S04]  /*1bdd0*/  SHF.L.U32 R7, R7, 0x1f, RZ ;  /* 0x0000001f07077819 */ /* 0x004fc800000006ff */
[----:B------:R-:W0:Y:S02]  /*1bde0*/  SYNCS.PHASECHK.TRANS64.TRYWAIT P1, [R5+URZ+0x168a0], R7 ;  /* 0x0168a007050075a7 */ /* 0x000e24000802017f */
[----:B0-----:R-:W-:Y:S05]  /*1bdf0*/  @!P1 BRA `(.L_x_13722) ;  /* 0x0000006c00e89947 */ /* 0x001fea0003800000 */
.L_x_13903:
[----:B------:R-:W-:Y:S05]  /*1be00*/  BSYNC B2 ;  /* 0x0000000000027941 */ /* 0x000fea0003800000 */
.L_x_13721:
        /* <DEDUP_REMOVED lines=9> */
.L_x_13724:
[----:B------:R-:W-:Y:S05]  /*1bea0*/  BSYNC B2 ;  /* 0x0000000000027941 */ /* 0x000fea0003800000 */
.L_x_13723:
        /* <DEDUP_REMOVED lines=11> */
.L_x_13725:
        /* <DEDUP_REMOVED lines=13> */
.L_x_13904:
[----:B------:R-:W-:Y:S05]  /*1c030*/  BSYNC B2 ;  /* 0x0000000000027941 */ /* 0x000fea0003800000 */
.L_x_13726:
[----:B------:R-:W-:Y:S01]  /*1c040*/  BSSY B2, `(.L_x_13728) ;  /* 0x000000b000027945 */ /* 0x000fe20003800000 */
[----:B------:R-:W-:Y:S01]  /*1c050*/  MOV R14, 0x0 ;  /* 0x00000000000e7802 */ /* 0x000fe20000000f00 */
[----:B------:R-:W-:Y:S02]  /*1c060*/  IMAD.MOV.U32 R15, RZ, RZ, 0x12f00000 ;  /* 0x12f00000ff0f7424 */ /* 0x000fe400078e00ff */
        /* <DEDUP_REMOVED lines=8> */
.L_x_13729:
[----:B------:R-:W-:Y:S05]  /*1c0f0*/  BSYNC B2 ;  /* 0x0000000000027941 */ /* 0x000fea0003800000 */
.L_x_13728:
        /* <DEDUP_REMOVED lines=8> */
.L_x_13730:
        /* <DEDUP_REMOVED lines=10> */
.L_x_13720:
[----:B------:R-:W-:Y:S05]  /*1c220*/  BSYNC B1 ;  /* 0x0000000000017941 */ /* 0x000fea0003800000 */
.L_x_13719:
[----:B0-----:R-:W2:Y:S01]  /*1c230*/  LDL.LU R7, [R1] ;  /* 0x0000000001077983 */ /* 0x001ea20000300800 */
[----:B------:R-:W-:Y:S01]  /*1c240*/  VIADD R29, R29, 0x1 ;  /* 0x000000011d1d7836 */ /* 0x000fe20000000000 */
[C---:B------:R-:W-:Y:S01]  /*1c250*/  ISETP.GT.AND P2, PT, R3.reuse, R4, PT ;  /* 0x000000040300720c */ /* 0x040fe20003f44270 */
[----:B------:R-:W-:-:S03]  /*1c260*/  VIADD R3, R3, 0xffffffff ;  /* 0xffffffff03037836 */ /* 0x000fc60000000000 */
[----:B------:R-:W-:-:S04]  /*1c270*/  ISETP.NE.AND P1, PT, R29, 0x2, PT ;  /* 0x000000021d00780c */ /* 0x000fc80003f25270 */
[----:B------:R-:W-:Y:S02]  /*1c280*/  SEL R5, RZ, 0x1, P1 ;  /* 0x00000001ff057807 */ /* 0x000fe40000800000 */
[----:B------:R-:W-:Y:S02]  /*1c290*/  SEL R29, R29, RZ, P1 ;  /* 0x000000ff1d1d7207 */ /* 0x000fe40000800000 */
[----:B--2---:R-:W-:-:S05]  /*1c2a0*/  LOP3.LUT R7, R7, R5, RZ, 0x3c, !PT ;  /* 0x0000000507077212 */ /* 0x004fca00078e3cff */
[----:B------:R1:W-:Y:S01]  /*1c2b0*/  STL [R1], R7 ;  /* 0x0000000701007387 */ /* 0x0003e20000100800 */
[----:B------:R-:W-:Y:S05]  /*1c2c0*/  @P2 BRA `(.L_x_13731) ;  /* 0xfffffff8009c2947 */ /* 0x000fea000383ffff */
.L_x_13701:
[----:B------:R-:W-:Y:S05]  /*1c2d0*/  BSYNC B0 ;  /* 0x0000000000007941 */ /* 0x000fea0003800000 */
.L_x_13700:
[----:B01----:R-:W2:Y:S01]  /*1c2e0*/  LDL R7, [R1+0x10] ;  /* 0x0000100001077983 */ /* 0x003ea20000100800 */
[----:B------:R-:W0:Y:S01]  /*1c2f0*/  LDC R2, c[0x0][0x448] ;  /* 0x00011200ff027b82 */ /* 0x000e220000000800 */
[----:B------:R-:W-:Y:S07]  /*1c300*/  @!P0 WARPSYNC.ALL ;  /* 0x0000000000008948 */ /* 0x000fee0003800000 */
[----:B------:R-:W-:Y:S01]  /*1c310*/  @!P0 BAR.SYNC.DEFER_BLOCKING 0xc, 0x200 ;  /* 0x0308000000008b1d */ /* 0x000fe20000010000 */
[----:B0-----:R-:W-:-:S13]  /*1c320*/  ISETP.NE.AND P1, PT, R2, 0x1, PT ;  /* 0x000000010200780c */ /* 0x001fda0003f25270 */
[----:B------:R-:W0:Y:S08]  /*1c330*/  @P1 LDC R4, c[0x0][0x44c] ;  /* 0x00011300ff041b82 */ /* 0x000e300000000800 */
[----:B------:R-:W1:Y:S01]  /*1c340*/  @P1 LDC R2, c[0x0][0x450] ;  /* 0x00011400ff021b82 */ /* 0x000e620000000800 */
[----:B--2---:R-:W-:-:S04]  /*1c350*/  VIADD R3, R7, 0xbf ;  /* 0x000000bf07037836 */ /* 0x004fc80000000000 */
[----:B0-----:R-:W-:-:S05]  /*1c360*/  @P1 IMAD.HI.U32 R4, R3, R4, RZ ;  /* 0x0000000403041227 */ /* 0x001fca00078e00ff */
[----:B-1----:R-:W-:-:S05]  /*1c370*/  @P1 SHF.R.U32.HI R3, RZ, R2, R4 ;  /* 0x00000002ff031219 */ /* 0x002fca0000011604 */
[----:B------:R-:W-:Y:S02]  /*1c380*/  IMAD.IADD R9, R9, 0x1, R3 ;  /* 0x0000000109097824 */ /* 0x000fe400078e0203 */
[----:B------:R-:W0:Y:S02]  /*1c390*/  LDC.64 R2, c[0x0][0x9e0] ;  /* 0x00027800ff027b82 */ /* 0x000e240000000a00 */
[----:B0-----:R-:W-:Y:S01]  /*1c3a0*/  ISETP.GE.AND P2, PT, R3, 0x1, PT ;  /* 0x000000010300780c */ /* 0x001fe20003f46270 */
        /* <DEDUP_REMOVED lines=13> */
.L_x_13734:
[----:B------:R-:W-:-:S13]  /*1c480*/  ISETP.NE.AND P0, PT, R3, 0x1, PT ;  /* 0x000000010300780c */ /* 0x000fda0003f05270 */
[----:B------:R-:W0:Y:S02]  /*1c490*/  @P0 LDC.64 R4, c[0x0][0x9e8] ;  /* 0x00027a00ff040b82 */ /* 0x000e240000000a00 */
[----:B0-----:R-:W-:-:S05]  /*1c4a0*/  @P0 IMAD.HI.U32 R4, R6, R4, RZ ;  /* 0x0000000406040227 */ /* 0x001fca00078e00ff */
[----:B------:R-:W-:-:S07]  /*1c4b0*/  @P0 SHF.R.U32.HI R6, RZ, R5, R4 ;  /* 0x00000005ff060219 */ /* 0x000fce0000011604 */
.L_x_13735:
[----:B------:R-:W-:Y:S05]  /*1c4c0*/  BSYNC B0 ;  /* 0x0000000000007941 */ /* 0x000fea0003800000 */
.L_x_13733:
[----:B------:R-:W-:-:S05]  /*1c4d0*/  IMAD R5, R6, R3, R3 ;  /* 0x0000000306057224 */ /* 0x000fca00078e0203 */
[----:B------:R-:W-:-:S07]  /*1c4e0*/  VIMNMX R2, R2, R5, PT ;  /* 0x0000000502027248 */ /* 0x000fce0003fe0100 */
.L_x_13732:
[----:B------:R-:W2:Y:S01]  /*1c4f0*/  LDL R8, [R1+0x44] ;  /* 0x0000440001087983 */ /* 0x000ea20000100800 */
[----:B------:R-:W0:Y:S01]  /*1c500*/  @P1 LDC R5, c[0x0][0x44c] ;  /* 0x00011300ff051b82 */ /* 0x000e220000000800 */
[----:B------:R-:W-:Y:S01]  /*1c510*/  VIADD R2, R2, 0x7f ;  /* 0x0000007f02027836 */ /* 0x000fe20000000000 */
[----:B------:R-:W-:Y:S01]  /*1c520*/  ULDC UR4, c[0x0][0x9dc] ;  /* 0x0002770000047ab9 */ /* 0x000fe20000000800 */
[----:B------:R-:W-:-:S05]  /*1c530*/  IMAD.MOV.U32 R6, RZ, RZ, R7 ;  /* 0x000000ffff067224 */ /* 0x000fca00078e0007 */
[----:B------:R-:W1:Y:S01]  /*1c540*/  @P1 LDC R4, c[0x0][0x450] ;  /* 0x00011400ff041b82 */ /* 0x000e620000000800 */
[----:B0-----:R-:W-:-:S05]  /*1c550*/  @P1 IMAD.HI.U32 R5, R7, R5, RZ ;  /* 0x0000000507051227 */ /* 0x001fca00078e00ff */
[----:B-1----:R-:W-:Y:S02]  /*1c560*/  @P1 SHF.R.U32.HI R6, RZ, R4, R5 ;  /* 0x00000004ff061219 */ /* 0x002fe40000011605 */
[----:B------:R-:W-:Y:S02]  /*1c570*/  SHF.R.S32.HI R5, RZ, 0x1f, R2 ;  /* 0x0000001fff057819 */ /* 0x000fe40000011402 */
[----:B------:R-:W-:Y:S02]  /*1c580*/  IADD3 R7, R19, R6, RZ ;  /* 0x0000000613077210 */ /* 0x000fe40007ffe0ff */
[----:B------:R-:W-:-:S03]  /*1c590*/  LEA.HI R5, R5, R2, RZ, 0x7 ;  /* 0x0000000205057211 */ /* 0x000fc600078f38ff */
[----:B------:R-:W-:Y:S01]  /*1c5a0*/  VIADD R2, R7, -UR4 ;  /* 0x8000000407027c36 */ /* 0x000fe20008000000 */
[----:B------:R-:W-:-:S05]  /*1c5b0*/  SHF.R.S32.HI R9, RZ, 0x7, R5 ;  /* 0x00000007ff097819 */ /* 0x000fca0000011405 */
[----:B------:R0:W-:Y:S01]  /*1c5c0*/  STL [R1+0x48], R9 ;  /* 0x0000480901007387 */ /* 0x0001e20000100800 */
[----:B--2---:R-:W-:Y:S01]  /*1c5d0*/  VIMNMX R6, R8, R9, PT ;  /* 0x0000000908067248 */ /* 0x004fe20003fe0100 */
[----:B0-----:R-:W-:Y:S06]  /*1c5e0*/  @!P2 BRA `(.L_x_13736) ;  /* 0x000000000044a947 */ /* 0x001fec0003800000 */
        /* <DEDUP_REMOVED lines=10> */
.L_x_13738:
[----:B------:R-:W-:-:S13]  /*1c690*/  ISETP.NE.AND P0, PT, R3, 0x1, PT ;  /* 0x000000010300780c */ /* 0x000fda0003f05270 */
[----:B------:R-:W0:Y:S02]  /*1c6a0*/  @P0 LDC.64 R4, c[0x0][0x9e8] ;  /* 0x00027a00ff040b82 */ /* 0x000e240000000a00 */
[----:B0-----:R-:W-:-:S05]  /*1c6b0*/  @P0 IMAD.HI.U32 R4, R7, R4, RZ ;  /* 0x0000000407040227 */ /* 0x001fca00078e00ff */
[----:B------:R-:W-:-:S07]  /*1c6c0*/  @P0 SHF.R.U32.HI R7, RZ, R5, R4 ;  /* 0x00000005ff070219 */ /* 0x000fce0000011604 */
.L_x_13739:
[----:B------:R-:W-:Y:S05]  /*1c6d0*/  BSYNC B0 ;  /* 0x0000000000007941 */ /* 0x000fea0003800000 */
.L_x_13737:
[----:B------:R-:W-:-:S05]  /*1c6e0*/  IMAD R3, R7, R3, RZ ;  /* 0x0000000307037224 */ /* 0x000fca00078e02ff */
[----:B------:R-:W-:-:S07]  /*1c6f0*/  VIMNMX R2, R2, R3, !PT ;  /* 0x0000000302027248 */ /* 0x000fce0007fe0100 */
.L_x_13736:
[----:B------:R-:W-:Y:S01]  /*1c700*/  SHF.R.S32.HI R3, RZ, 0x1f, R2 ;  /* 0x0000001fff037819 */ /* 0x000fe20000011402 */
[----:B------:R-:W-:Y:S01]  /*1c710*/  BSSY B0, `(.L_x_13740) ;  /* 0x0000025000007945 */ /* 0x000fe20003800000 */
[----:B------:R-:W-:Y:S02]  /*1c720*/  ISETP.NE.AND P1, PT, R0, RZ, PT ;  /* 0x000000ff0000720c */ /* 0x000fe40003f25270 */
[----:B------:R-:W-:-:S04]  /*1c730*/  LEA.HI R3, R3, R2, RZ, 0x7 ;  /* 0x0000000203037211 */ /* 0x000fc800078f38ff */
[----:B------:R-:W-:-:S04]  /*1c740*/  SHF.R.S32.HI R3, RZ, 0x7, R3 ;  /* 0x00000007ff037819 */ /* 0x000fc80000011403 */
[----:B------:R-:W-:-:S03]  /*1c750*/  VIMNMX R8, RZ, R3, !PT ;  /* 0x00000003ff087248 */ /* 0x000fc60007fe0100 */
[----:B------:R-:W0:Y:S01]  /*1c760*/  @!P1 LDC R0, c[0x0][0x9f0] ;  /* 0x00027c00ff009b82 */ /* 0x000e220000000800 */
[----:B------:R-:W-:Y:S01]  /*1c770*/  ISETP.GT.AND P0, PT, R6, R8, PT ;  /* 0x000000080600720c */ /* 0x000fe20003f04270 */
[----:B------:R1:W-:Y:S04]  /*1c780*/  STL [R1+0x20], R8 ;  /* 0x0000200801007387 */ /* 0x0003e80000100800 */
[----:B------:R1:W-:Y:S08]  /*1c790*/  STL [R1+0x24], RZ ;  /* 0x000024ff01007387 */ /* 0x0003f00000100800 */
[----:B-1----:R-:W-:Y:S05]  /*1c7a0*/  @!P0 BRA `(.L_x_13741) ;  /* 0x00000000006c8947 */ /* 0x002fea0003800000 */
[-C--:B0-----:R-:W-:Y:S02]  /*1c7b0*/  IABS R4, R0.reuse ;  /* 0x0000000000047213 */ /* 0x081fe40000000000 */
        /* <DEDUP_REMOVED lines=26> */
.L_x_13741:
[----:B------:R-:W-:Y:S05]  /*1c960*/  BSYNC B0 ;  /* 0x0000000000007941 */ /* 0x000fea0003800000 */
.L_x_13740:
[----:B------:R-:W2:Y:S04]  /*1c970*/  LDL R2, [R1+0x24] ;  /* 0x0000240001027983 */ /* 0x000ea80000100800 */
[----:B0-----:R-:W2:Y:S01]  /*1c980*/  LDL R0, [R1+0x40] ;  /* 0x0000400001007983 */ /* 0x001ea20000100800 */
[----:B------:R-:W-:Y:S01]  /*1c990*/  BSSY B7, `(.L_x_13742) ;  /* 0x0000355000077945 */ /* 0x000fe20003800000 */
[----:B--2---:R-:W-:-:S05]  /*1c9a0*/  IMAD R0, R0, R2, R8 ;  /* 0x0000000200007224 */ /* 0x004fca00078e0208 */
        /* <DEDUP_REMOVED lines=9> */
[----:B-1----:R-:W0:Y:S01]  /*1ca40*/  S2R R5, SR_LANEID ;  /* 0x0000000000057919 */ /* 0x002e220000000000 */
        /* <DEDUP_REMOVED lines=10> */
[----:B0-----:R-:W-:Y:S01]  /*1caf0*/  IADD3 R24, R0, UR36, R7 ;  /* 0x0000002400187c10 */ /* 0x001fe2000fffe007 */
[----:B------:R-:W-:Y:S06]  /*1cb00*/  BRA `(.L_x_13744) ;  /* 0x0000003000f47947 */ /* 0x000fec0003800000 */
.L_x_13743:
        /* <DEDUP_REMOVED lines=11> */
[----:B-1----:R-:W-:Y:S02]  /*1cbc0*/  IMAD.U32 R5, RZ, RZ, UR7 ;  /* 0x00000007ff057e24 */ /* 0x002fe4000f8e00ff */
        /* <DEDUP_REMOVED lines=8> */
.L_x_13746:
[----:B------:R-:W-:Y:S05]  /*1cc50*/  BSYNC B6 ;  /* 0x0000000000067941 */ /* 0x000fea0003800000 */
.L_x_13745:
        /* <DEDUP_REMOVED lines=10> */
[----:B------:R-:W-:Y:S01]  /*1cd00*/  MOV R8, 0x70 ;  /* 0x0000007000087802 */ /* 0x000fe20000000f00 */
[----:B-1----:R-:W-:Y:S02]  /*1cd10*/  IMAD.U32 R5, RZ, RZ, UR7 ;  /* 0x00000007ff057e24 */ /* 0x002fe4000f8e00ff */
[----:B------:R-:W-:Y:S02]  /*1cd20*/  IMAD.U32 R6, RZ, RZ, UR8 ;  /* 0x00000008ff067e24 */ /* 0x000fe4000f8e00ff */
[----:B------:R-:W-:-:S02]  /*1cd30*/  IMAD.U32 R7, RZ, RZ, UR9 ;  /* 0x00000009ff077e24 */ /* 0x000fc4000f8e00ff */
[----:B------:R-:W-:Y:S02]  /*1cd40*/  IMAD.U32 R10, RZ, RZ, UR4 ;  /* 0x00000004ff0a7e24 */ /* 0x000fe4000f8e00ff */
[----:B------:R-:W-:Y:S02]  /*1cd50*/  IMAD.U32 R11, RZ, RZ, UR5 ;  /* 0x00000005ff0b7e24 */ /* 0x000fe4000f8e00ff */
[----:B------:R-:W-:Y:S02]  /*1cd60*/  IMAD.MOV.U32 R12, RZ, RZ, 0x1 ;  /* 0x00000001ff0c7424 */ /* 0x000fe400078e00ff */
[----:B0-----:R-:W-:-:S07]  /*1cd70*/  IMAD.MOV.U32 R13, RZ, RZ, RZ ;  /* 0x000000ffff0d7224 */ /* 0x001fce00078e00ff */
[----:B------:R-:W-:-:S07]  /*1cd80*/  LEPC R20, `(.L_x_13749) ;  /* 0x000000001014794e */ /* 0x000fce0000000000 */
[----:B--2---:R-:W-:Y:S05]  /*1cd90*/  CALL.ABS.NOINC R2 ;  /* 0x0000000002007343 */ /* 0x004fea0003c00000 */
.L_x_13749:
        /* <DEDUP_REMOVED lines=15> */
.L_x_13748:
[----:B------:R-:W-:Y:S05]  /*1ce90*/  BSYNC B6 ;  /* 0x0000000000067941 */ /* 0x000fea0003800000 */
.L_x_13747:
[----:B------:R-:W-:Y:S01]  /*1cea0*/  ULDC.64 UR4, c[0x0][0x9f8] ;  /* 0x00027e0000047ab9 */ /* 0x000fe20000000a00 */
[----:B------:R-:W-:Y:S01]  /*1ceb0*/  IMAD.MOV.U32 R25, RZ, RZ, R27 ;  /* 0x000000ffff197224 */ /* 0x000fe200078e001b */
[----:B------:R-:W-:-:S04]  /*1cec0*/  ISETP.NE.U32.AND P0, PT, RZ, UR4, PT ;  /* 0x00000004ff007c0c */ /* 0x000fc8000bf05070 */
[----:B------:R-:W-:Y:S01]  /*1ced0*/  ISETP.NE.AND.EX P0, PT, RZ, UR5, PT, P0 ;  /* 0x00000005ff007c0c */ /* 0x000fe2000bf05300 */
[----:B------:R-:W-:-:S12]  /*1cee0*/  ULDC.64 UR4, c[0x0][0xa08] ;  /* 0x0002820000047ab9 */ /* 0x000fd80000000a00 */
[----:B------:R-:W0:Y:S02]  /*1cef0*/  @P0 LDC.64 R2, c[0x0][0x9f8] ;  /* 0x00027e00ff020b82 */ /* 0x000e240000000a00 */
[----:B0-----:R-:W-:-:S05]  /*1cf00*/  @P0 IMAD.WIDE R2, R27, 0x4, R2 ;  /* 0x000000041b020825 */ /* 0x001fca00078e0202 */
[----:B------:R0:W2:Y:S01]  /*1cf10*/  @P0 LDG.E R25, desc[UR40][R2.64] ;  /* 0x0000002802190981 */ /* 0x0000a2000c1e1900 */
[----:B------:R-:W-:Y:S01]  /*1cf20*/  VIADD R23, R23, 0xffffffff ;  /* 0xffffffff17177836 */ /* 0x000fe20000000000 */
[----:B0-----:R-:W0:Y:S02]  /*1cf30*/  LDC.64 R2, c[0x0][0x418] ;  /* 0x00010600ff027b82 */ /* 0x001e240000000a00 */
[----:B0-----:R-:W-:Y:S01]  /*1cf40*/  LOP3.LUT P0, RZ, R2, UR4, RZ, 0xfc, !PT ;  /* 0x0000000402ff7c12 */ /* 0x001fe2000f80fcff */
[----:B------:R-:W-:-:S03]  /*1cf50*/  UMOV UR4, 0xffffffff ;  /* 0xffffffff00047882 */ /* 0x000fc60000000000 */
[----:B------:R-:W-:Y:S02]  /*1cf60*/  LOP3.LUT P0, RZ, R3, UR5, RZ, 0xfc, P0 ;  /* 0x0000000503ff7c12 */ /* 0x000fe4000800fcff */
[----:B--2---:R-:W-:Y:S02]  /*1cf70*/  SHF.R.S32.HI R7, RZ, 0x1f, R25 ;  /* 0x0000001fff077819 */ /* 0x004fe40000011419 */
[----:B------:R-:W-:-:S03]  /*1cf80*/  SEL R19, R25, RZ, !P0 ;  /* 0x000000ff19137207 */ /* 0x000fc60004000000 */
[----:B------:R0:W-:Y:S01]  /*1cf90*/  STL [R1+0x4], R7 ;  /* 0x0000040701007387 */ /* 0x0001e20000100800 */
[----:B------:R-:W-:Y:S05]  /*1cfa0*/  BRA.DIV UR4, `(.L_x_13750) ;  /* 0x0000005e04a47947 */ /* 0x000fea000b800000 */
[----:B------:R-:W2:Y:S02]  /*1cfb0*/  S2R R0, SR_TID.X ;  /* 0x0000000000007919 */ /* 0x000ea40000002100 */
[----:B--2---:R-:W-:-:S04]  /*1cfc0*/  SHF.R.U32.HI R0, RZ, 0x5, R0 ;  /* 0x00000005ff007819 */ /* 0x004fc80000011600 */
[----:B------:R-:W-:-:S05]  /*1cfd0*/  LOP3.LUT R0, R0, 0x3, RZ, 0xc0, !PT ;  /* 0x0000000300007812 */ /* 0x000fca00078ec0ff */
[----:B------:R2:W3:Y:S02]  /*1cfe0*/  SHFL.IDX PT, R14, R0, RZ, 0x1f ;  /* 0x00001fff000e7589 */ /* 0x0004e400000e0000 */
.L_x_13907:
        /* <DEDUP_REMOVED lines=8> */
.L_x_13910:
[----:B------:R-:W-:Y:S05]  /*1d070*/  @!P6 BRA `(.L_x_13751) ;  /* 0x0000000000e0e947 */ /* 0x000fea0003800000 */
[----:B------:R-:W-:-:S04]  /*1d080*/  ISETP.NE.U32.AND P0, PT, R2, RZ, PT ;  /* 0x000000ff0200720c */ /* 0x000fc80003f05070 */
[----:B------:R-:W-:-:S13]  /*1d090*/  ISETP.NE.AND.EX P0, PT, R3, RZ, PT, P0 ;  /* 0x000000ff0300720c */ /* 0x000fda0003f05300 */
[----:B------:R-:W-:Y:S05]  /*1d0a0*/  @!P0 BRA `(.L_x_13753) ;  /* 0x0000000000488947 */ /* 0x000fea0003800000 */
[----:B------:R-:W3:Y:S01]  /*1d0b0*/  LDC R6, c[0x0][0x43c] ;  /* 0x00010f00ff067b82 */ /* 0x000ee20000000800 */
[----:B--2---:R-:W-:Y:S01]  /*1d0c0*/  MOV R0, R23 ;  /* 0x0000001700007202 */ /* 0x004fe20000000f00 */
[----:B------:R-:W-:Y:S01]  /*1d0d0*/  ULDC.64 UR4, c[0x0][0x428] ;  /* 0x00010a0000047ab9 */ /* 0x000fe20000000a00 */
        /* <DEDUP_REMOVED lines=15> */
.L_x_13753:
[----:B--2---:R-:W-:Y:S01]  /*1d1d0*/  IMAD R0, R18, 0x8, R17 ;  /* 0x0000000812007824 */ /* 0x004fe200078e0211 */
[----:B---3--:R-:W-:-:S04]  /*1d1e0*/  SHF.L.U32 R2, R28, 0x1f, RZ ;  /* 0x0000001f1c027819 */ /* 0x008fc800000006ff */
[----:B------:R-:W2:Y:S02]  /*1d1f0*/  SYNCS.PHASECHK.TRANS64.TRYWAIT P0, [R0+URZ+0x16840], R2 ;  /* 0x01684002000075a7 */ /* 0x000ea4000800017f */
[----:B--2---:R-:W-:Y:S05]  /*1d200*/  @!P0 BRA `(.L_x_13754) ;  /* 0x0000005c00608947 */ /* 0x004fea0003800000 */
.L_x_13911:
        /* <DEDUP_REMOVED lines=11> */
.L_x_13755:
[----:B------:R-:W-:Y:S01]  /*1d2c0*/  R2UR UR9, R0 ;  /* 0x00000000000972ca */ /* 0x000fe200000e0000 */
[----:B--2---:R-:W-:Y:S01]  /*1d2d0*/  IMAD R0, R18, 0x4000, R17 ;  /* 0x0000400012007824 */ /* 0x004fe200078e0211 */
        /* <DEDUP_REMOVED lines=10> */
[----:B------:R-:W-:Y:S01]  /*1d380*/  UIADD3 UR9, UR9, 0x16830, URZ ;  /* 0x0001683009097890 */ /* 0x000fe2000fffe03f */
[----:B------:R-:W-:-:S03]  /*1d390*/  LOP3.LUT R22, R22, 0xfffffffe, RZ, 0xc0, !PT ;  /* 0xfffffffe16167812 */ /* 0x000fc600078ec0ff */
[----:B------:R-:W-:Y:S02]  /*1d3a0*/  ULEA UR11, UR11, UR4, 0x7 ;  /* 0x000000040b0b7291 */ /* 0x000fe4000f8e383f */
[----:B------:R-:W-:Y:S01]  /*1d3b0*/  UIADD3 UR8, UR8, 0xe400, URZ ;  /* 0x0000e40008087890 */ /* 0x000fe2000fffe03f */
[----:B------:R-:W-:-:S05]  /*1d3c0*/  UMOV UR4, 0x0 ;  /* 0x0000000000047882 */ /* 0x000fca0000000000 */
[----:B------:R-:W-:-:S03]  /*1d3d0*/  @P0 LOP3.LUT R22, R22, 0x1, RZ, 0xfc, !PT ;  /* 0x0000000116160812 */ /* 0x000fc600078efcff */
[----:B------:R3:W-:Y:S02]  /*1d3e0*/  UTMALDG.4D [UR8], [UR6], desc[UR4] ;  /* 0x00000408060075b4 */ /* 0x0007e40008019000 */
[----:B---3--:R-:W-:Y:S02]  /*1d3f0*/  NOP ;  /* 0x0000000000007918 */ /* 0x008fe40000000000 */
.L_x_13751:
[----:B------:R-:W3:Y:S01]  /*1d400*/  LDL.LU R3, [R1+0x28] ;  /* 0x0000280001037983 */ /* 0x000ee20000300800 */
[----:B------:R-:W-:Y:S05]  /*1d410*/  WARPSYNC.ALL ;  /* 0x0000000000007948 */ /* 0x000fea0003800000 */
[----:B------:R-:W-:Y:S01]  /*1d420*/  ULDC.64 UR4, c[0x0][0x298] ;  /* 0x0000a60000047ab9 */ /* 0x000fe20000000a00 */
[----:B--2---:R-:W-:Y:S01]  /*1d430*/  VIADD R0, R17, 0x8400 ;  /* 0x0000840011007836 */ /* 0x004fe20000000000 */
[----:B------:R-:W-:Y:S01]  /*1d440*/  ULDC.64 UR6, c[0x0][0xa00] ;  /* 0x0002800000067ab9 */ /* 0x000fe20000000a00 */
[----:B------:R-:W-:Y:S01]  /*1d450*/  BSSY B6, `(.L_x_13756) ;  /* 0x0000022000067945 */ /* 0x000fe20003800000 */
[----:B------:R-:W-:Y:S01]  /*1d460*/  BAR.SYNC.DEFER_BLOCKING 0x8, 0x200 ;  /* 0x0208000000007b1d */ /* 0x000fe20000010000 */
[----:B------:R-:W-:-:S02]  /*1d470*/  ISETP.NE.U32.AND P0, PT, RZ, UR6, PT ;  /* 0x00000006ff007c0c */ /* 0x000fc4000bf05070 */
[----:B------:R-:W-:Y:S02]  /*1d480*/  LOP3.LUT P1, RZ, R0, 0x3ff, RZ, 0xc0, !PT ;  /* 0x000003ff00ff7812 */ /* 0x000fe4000782c0ff */
[----:B------:R-:W-:Y:S02]  /*1d490*/  ISETP.NE.AND.EX P0, PT, RZ, UR7, PT, P0 ;  /* 0x00000007ff007c0c */ /* 0x000fe4000bf05300 */
[----:B---3--:R-:W-:Y:S01]  /*1d4a0*/  SHF.R.S32.HI R2, RZ, 0x1f, R3 ;  /* 0x0000001fff027819 */ /* 0x008fe20000011403 */
[----:B-1----:R-:W-:-:S04]  /*1d4b0*/  IMAD.WIDE.U32 R4, R3, UR4, RZ ;  /* 0x0000000403047c25 */ /* 0x002fc8000f8e00ff */
        /* <DEDUP_REMOVED lines=20> */
[----:B0-----:R-:W-:-:S02]  /*1d600*/  IMAD.U32 R7, RZ, RZ, UR7 ;  /* 0x00000007ff077e24 */ /* 0x001fc4000f8e00ff */
[----:B------:R-:W-:Y:S02]  /*1d610*/  IMAD.U32 R10, RZ, RZ, UR8 ;  /* 0x00000008ff0a7e24 */ /* 0x000fe4000f8e00ff */
[----:B------:R-:W-:Y:S02]  /*1d620*/  IMAD.MOV.U32 R8, RZ, RZ, 0x70 ;  /* 0x00000070ff087424 */ /* 0x000fe400078e00ff */
[----:B------:R-:W-:Y:S02]  /*1d630*/  IMAD.MOV.U32 R12, RZ, RZ, 0x1 ;  /* 0x00000001ff0c7424 */ /* 0x000fe400078e00ff */
[----:B------:R-:W-:-:S07]  /*1d640*/  IMAD.MOV.U32 R13, RZ, RZ, RZ ;  /* 0x000000ffff0d7224 */ /* 0x000fce00078e00ff */
[----:B------:R-:W-:-:S07]  /*1d650*/  LEPC R20, `(.L_x_13757) ;  /* 0x000000001014794e */ /* 0x000fce0000000000 */
[----:B-1----:R-:W-:Y:S05]  /*1d660*/  CALL.ABS.NOINC R2 ;  /* 0x0000000002007343 */ /* 0x002fea0003c00000 */
.L_x_13757:
[----:B------:R-:W-:Y:S05]  /*1d670*/  BSYNC B6 ;  /* 0x0000000000067941 */ /* 0x000fea0003800000 */
.L_x_13756:
[----:B------:R-:W2:Y:S01]  /*1d680*/  LDL.LU R20, [R1+0x38] ;  /* 0x0000380001147983 */ /* 0x000ea20000300800 */
[----:B------:R-:W-:Y:S01]  /*1d690*/  ULDC.64 UR6, c[0x0][0x2e0] ;  /* 0x0000b80000067ab9 */ /* 0x000fe20000000a00 */
[----:B------:R-:W3:Y:S01]  /*1d6a0*/  LDC R9, c[0x0][0x448] ;  /* 0x00011200ff097b82 */ /* 0x000ee20000000800 */
[----:B------:R-:W-:Y:S01]  /*1d6b0*/  ULDC.64 UR4, c[0x0][0x2d8] ;  /* 0x0000b60000047ab9 */ /* 0x000fe20000000a00 */
[----:B-1----:R-:W2:Y:S01]  /*1d6c0*/  LDL.LU.64 R2, [R1+0x28] ;  /* 0x0000280001027983 */ /* 0x002ea20000300a00 */
[----:B------:R-:W-:-:S03]  /*1d6d0*/  ULDC.64 UR8, c[0x0][0x280] ;  /* 0x0000a00000087ab9 */ /* 0x000fc60000000a00 */
[----:B------:R-:W4:Y:S04]  /*1d6e0*/  LDL.LU R21, [R1+0x3c] ;  /* 0x00003c0001157983 */ /* 0x000f280000300800 */
[----:B------:R-:W4:Y:S04]  /*1d6f0*/  LDL.LU R4, [R1+0x30] ;  /* 0x0000300001047983 */ /* 0x000f280000300800 */
[----:B------:R-:W4:Y:S01]  /*1d700*/  LDL R12, [R1+0x10] ;  /* 0x00001000010c7983 */ /* 0x000f220000100800 */
[----:B---3--:R-:W-:-:S13]  /*1d710*/  ISETP.NE.AND P1, PT, R9, 0x1, PT ;  /* 0x000000010900780c */ /* 0x008fda0003f25270 */
[----:B------:R-:W1:Y:S08]  /*1d720*/  @P1 LDC R5, c[0x0][0x450] ;  /* 0x00011400ff051b82 */ /* 0x000e700000000800 */
[----:B------:R-:W3:Y:S01]  /*1d730*/  @P1 LDC R8, c[0x0][0x450] ;  /* 0x00011400ff081b82 */ /* 0x000ee20000000800 */
[----:B--2---:R-:W-:Y:S02]  /*1d740*/  IMAD.MOV.U32 R3, RZ, RZ, R20 ;  /* 0x000000ffff037224 */ /* 0x004fe400078e0014 */
[----:B------:R-:W2:Y:S01]  /*1d750*/  S2R R20, SR_TID.X ;  /* 0x0000000000147919 */ /* 0x000ea20000002100 */
        /* <DEDUP_REMOVED lines=9> */
[C---:B--2---:R-:W-:Y:S01]  /*1d7f0*/  LOP3.LUT R21, R20.reuse, 0x7f, RZ, 0xc0, !PT ;  /* 0x0000007f14157812 */ /* 0x044fe200078ec0ff */
[----:B------:R-:W-:-:S03]  /*1d800*/  IMAD.SHL.U32 R20, R20, 0x10, RZ ;  /* 0x0000001014147824 */ /* 0x000fc600078e00ff */
[----:B------:R-:W-:-:S04]  /*1d810*/  SHF.R.U32.HI R21, RZ, 0x3, R21 ;  /* 0x00000003ff157819 */ /* 0x000fc80000011615 */
[----:B------:R-:W-:-:S05]  /*1d820*/  LOP3.LUT R20, R21, 0x70, R20, 0xf8, !PT ;  /* 0x0000007015147812 */ /* 0x000fca00078ef814 */
[----:B------:R-:W-:Y:S02]  /*1d830*/  IMAD.IADD R6, R20, 0x1, R12 ;  /* 0x0000000114067824 */ /* 0x000fe400078e020c */
[----:B------:R2:W5:Y:S02]  /*1d840*/  LDL R20, [R1+0xc] ;  /* 0x00000c0001147983 */ /* 0x0005640000100800 */
[----:B----4-:R-:W-:Y:S01]  /*1d850*/  @P1 IMAD.HI.U32 R0, R6, R4, RZ ;  /* 0x0000000406001227 */ /* 0x010fe200078e00ff */
[----:B------:R-:W4:Y:S03]  /*1d860*/  S2R R10, SR_TID.X ;  /* 0x00000000000a7919 */ /* 0x000f260000002100 */
[----:B------:R-:W-:Y:S01]  /*1d870*/  IMAD.MOV.U32 R4, RZ, RZ, R6 ;  /* 0x000000ffff047224 */ /* 0x000fe200078e0006 */
[----:B-1----:R-:W-:-:S04]  /*1d880*/  @P1 SHF.R.U32.HI R4, RZ, R5, R0 ;  /* 0x00000005ff041219 */ /* 0x002fc80000011600 */
[--C-:B------:R-:W-:Y:S01]  /*1d890*/  SHF.R.S32.HI R0, RZ, 0x1f, R4.reuse ;  /* 0x0000001fff007819 */ /* 0x100fe20000011404 */
[----:B0-----:R-:W-:-:S04]  /*1d8a0*/  IMAD.MOV R7, RZ, RZ, -R4 ;  /* 0x000000ffff077224 */ /* 0x001fc800078e0a04 */
[----:B------:R-:W-:-:S04]  /*1d8b0*/  IMAD R0, R0, UR4, RZ ;  /* 0x0000000400007c24 */ /* 0x000fc8000f8e02ff */
[C---:B------:R-:W-:Y:S02]  /*1d8c0*/  IMAD R0, R4.reuse, UR5, R0 ;  /* 0x0000000504007c24 */ /* 0x040fe4000f8e0200 */
[----:B------:R-:W-:-:S04]  /*1d8d0*/  IMAD.WIDE.U32 R4, R4, UR4, R2 ;  /* 0x0000000404047c25 */ /* 0x000fc8000f8e0002 */
[----:B------:R-:W-:Y:S02]  /*1d8e0*/  IMAD.IADD R5, R5, 0x1, R0 ;  /* 0x0000000105057824 */ /* 0x000fe400078e0200 */
[----:B------:R-:W-:-:S04]  /*1d8f0*/  IMAD R0, R9, R7, R6 ;  /* 0x0000000709007224 */ /* 0x000fc800078e0206 */
[----:B------:R-:W-:Y:S01]  /*1d900*/  IMAD.WIDE.U32 R4, R0, UR6, R4 ;  /* 0x0000000600047c25 */ /* 0x000fe2000f8e0004 */
[----:B------:R-:W-:-:S03]  /*1d910*/  SHF.R.S32.HI R7, RZ, 0x1f, R0 ;  /* 0x0000001fff077819 */ /* 0x000fc60000011400 */
[----:B----4-:R-:W-:Y:S02]  /*1d920*/  IMAD.SHL.U32 R21, R10, 0x8, RZ ;  /* 0x000000080a157824 */ /* 0x010fe400078e00ff */
[----:B------:R-:W-:-:S03]  /*1d930*/  IMAD R7, R7, UR6, RZ ;  /* 0x0000000607077c24 */ /* 0x000fc6000f8e02ff */
[----:B------:R-:W-:Y:S01]  /*1d940*/  LOP3.LUT R21, R21, 0x38, RZ, 0xc0, !PT ;  /* 0x0000003815157812 */ /* 0x000fe200078ec0ff */
        /* <DEDUP_REMOVED lines=8> */
[----:B---3--:R-:W-:-:S04]  /*1d9d0*/  @P1 SHF.R.U32.HI R6, RZ, R8, R7 ;  /* 0x00000008ff061219 */ /* 0x008fc80000011607 */
[C---:B------:R-:W-:Y:S01]  /*1d9e0*/  IADD3 R7, -R6.reuse, RZ, RZ ;  /* 0x000000ff06077210 */ /* 0x040fe20007ffe1ff */
        /* <DEDUP_REMOVED lines=25> */
[----:B---3--:R-:W-:-:S03]  /*1db80*/  IMAD.IADD R6, R10, 0x1, R11 ;  /* 0x000000010a067824 */ /* 0x008fc600078e020b */
[----:B------:R-:W-:Y:S02]  /*1db90*/  SHFL.IDX PT, R10, R2, RZ, 0x181f ;  /* 0x00181fff020a7589 */ /* 0x000fe400000e0000 */
[----:B------:R-:W-:-:S13]  /*1dba0*/  ISETP.GE.AND P1, PT, R6, R3, PT ;  /* 0x000000030600720c */ /* 0x000fda0003f26270 */
[----:B0-----:R-:W-:-:S05]  /*1dbb0*/  @!P1 LEA R7, P2, R21, R7, 0x1 ;  /* 0x0000000715079211 */ /* 0x001fca00078408ff */
[----:B------:R-:W-:-:S04]  /*1dbc0*/  @!P1 IMAD.X R8, RZ, RZ, R8, P2 ;  /* 0x000000ffff089224 */ /* 0x000fc800010e0608 */
[----:B------:R-:W-:Y:S02]  /*1dbd0*/  @!P1 IMAD.MOV.U32 R9, RZ, RZ, R8 ;  /* 0x000000ffff099224 */ /* 0x000fe400078e0008 */
[----:B------:R-:W-:Y:S02]  /*1dbe0*/  @!P1 IMAD.MOV.U32 R8, RZ, RZ, R7 ;  /* 0x000000ffff089224 */ /* 0x000fe400078e0007 */
[----:B------:R-:W-:-:S03]  /*1dbf0*/  VIADD R7, R6, 0x10 ;  /* 0x0000001006077836 */ /* 0x000fc60000000000 */
        /* <DEDUP_REMOVED lines=48> */
[----:B------:R0:W1:Y:S04]  /*1df00*/  SHFL.IDX PT, R7, R0, 0x7, 0x181f ;  /* 0x00f81f0000077f89 */ /* 0x00006800000e0000 */
[----:B------:R2:W-:Y:S01]  /*1df10*/  @!P1 LDGSTS.E.BYPASS.LTC128B.128 [R20+0xb400], desc[UR40][R8.64], !P0 ;  /* 0x0b40000008149fae */ /* 0x0005e2000c101d68 */
[----:B0-----:R-:W-:-:S05]  /*1df20*/  VIADD R0, R6, 0x80 ;  /* 0x0000008006007836 */ /* 0x001fca0000000000 */
[----:B------:R-:W-:Y:S01]  /*1df30*/  ISETP.GE.AND P2, PT, R0, R3, PT ;  /* 0x000000030000720c */ /* 0x000fe20003f46270 */
[----:B------:R-:W-:-:S05]  /*1df40*/  VIADD R0, R6, 0x70 ;  /* 0x0000007006007836 */ /* 0x000fca0000000000 */
[----:B------:R-:W-:Y:S02]  /*1df50*/  ISETP.GE.AND P1, PT, R0, R3, PT ;  /* 0x000000030000720c */ /* 0x000fe40003f26270 */
[----:B------:R-:W0:Y:S11]  /*1df60*/  SHFL.IDX PT, R0, R5, RZ, 0x181f ;  /* 0x00181fff05007589 */ /* 0x000e3600000e0000 */
[----:B-1----:R-:W-:-:S04]  /*1df70*/  @!P1 LEA R7, P3, R21, R7, 0x1 ;  /* 0x0000000715079211 */ /* 0x002fc800078608ff */
[----:B------:R-:W-:Y:S01]  /*1df80*/  @!P1 IADD3.X R4, RZ, R4, RZ, P3, !PT ;  /* 0x00000004ff049210 */ /* 0x000fe20001ffe4ff */
[----:B--2---:R-:W-:-:S04]  /*1df90*/  @!P1 IMAD.MOV.U32 R8, RZ, RZ, R7 ;  /* 0x000000ffff089224 */ /* 0x004fc800078e0007 */
[----:B------:R-:W-:-:S05]  /*1dfa0*/  @!P1 IMAD.MOV.U32 R9, RZ, RZ, R4 ;  /* 0x000000ffff099224 */ /* 0x000fca00078e0004 */
[----:B------:R1:W-:Y:S01]  /*1dfb0*/  @!P1 LDGSTS.E.BYPASS.LTC128B.128 [R20+0xbc00], desc[UR40][R8.64], !P0 ;  /* 0x0bc0000008149fae */ /* 0x0003e2000c101d68 */
[----:B0-----:R-:W-:-:S05]  /*1dfc0*/  @!P2 LEA R0, P1, R21, R0, 0x1 ;  /* 0x000000001500a211 */ /* 0x001fca00078208ff */
[----:B-1----:R-:W-:-:S04]  /*1dfd0*/  @!P2 IMAD.X R8, RZ, RZ, R10, P1 ;  /* 0x000000ffff08a224 */ /* 0x002fc800008e060a */
[----:B------:R-:W-:Y:S02]  /*1dfe0*/  @!P2 IMAD.MOV.U32 R9, RZ, RZ, R8 ;  /* 0x000000ffff09a224 */ /* 0x000fe400078e0008 */
        /* <DEDUP_REMOVED lines=20> */
.L_x_13936:
[----:B------:R-:W-:Y:S01]  /*1e130*/  VIADD R6, R6, 0xb0 ;  /* 0x000000b006067836 */ /* 0x000fe20000000000 */
[----:B0-----:R-:W-:-:S04]  /*1e140*/  IADD3 R8, R17, 0x16800, RZ ;  /* 0x0001680011087810 */ /* 0x001fc80007ffe0ff */
        /* <DEDUP_REMOVED lines=9> */
.L_x_13759:
        /* <DEDUP_REMOVED lines=18> */
.L_x_13937:
[----:B------:R-:W-:Y:S05]  /*1e300*/  BSYNC B0 ;  /* 0x0000000000007941 */ /* 0x000fea0003800000 */
.L_x_13760:
        /* <DEDUP_REMOVED lines=19> */
[----:B------:R-:W-:Y:S02]  /*1e440*/  LOP3.LUT R3, RZ, R5, RZ, 0x33, !PT ;  /* 0x00000005ff037212 */ /* 0x000fe400078e33ff */
[----:B------:R-:W-:Y:S02]  /*1e450*/  LOP3.LUT R2, RZ, R4, RZ, 0x33, !PT ;  /* 0x00000004ff027212 */ /* 0x000fe400078e33ff */
        /* <DEDUP_REMOVED lines=36> */
.L_x_13768:
[----:B------:R-:W-:Y:S01]  /*1e6a0*/  IMAD R2, R5, 0x8, R17 ;  /* 0x0000000805027824 */ /* 0x000fe200078e0211 */
[----:B------:R-:W-:Y:S01]  /*1e6b0*/  SHF.L.U32 R3, R9, 0x1f, RZ ;  /* 0x0000001f09037819 */ /* 0x000fe200000006ff */
[----:B------:R-:W-:Y:S03]  /*1e6c0*/  BSSY B3, `(.L_x_13769) ;  /* 0x0000003000037945 */ /* 0x000fe60003800000 */
[----:B------:R-:W1:Y:S02]  /*1e6d0*/  SYNCS.PHASECHK.TRANS64.TRYWAIT P0, [R2+URZ+0x16840], R3 ;  /* 0x01684003020075a7 */ /* 0x000e64000800017f */
[----:B-1----:R-:W-:Y:S05]  /*1e6e0*/  @!P0 BRA `(.L_x_13770) ;  /* 0x0000005800188947 */ /* 0x002fea0003800000 */
.L_x_13938:
[----:B------:R-:W-:Y:S05]  /*1e6f0*/  BSYNC B3 ;  /* 0x0000000000037941 */ /* 0x000fea0003800000 */
.L_x_13769:
        /* <DEDUP_REMOVED lines=12> */
.L_x_13772:
[----:B------:R-:W-:Y:S05]  /*1e7c0*/  BSYNC B3 ;  /* 0x0000000000037941 */ /* 0x000fea0003800000 */
.L_x_13771:
        /* <DEDUP_REMOVED lines=11> */
.L_x_13773:
        /* <DEDUP_REMOVED lines=15> */
.L_x_13939:
[----:B------:R-:W-:Y:S05]  /*1e970*/  BSYNC B3 ;  /* 0x0000000000037941 */ /* 0x000fea0003800000 */
.L_x_13774:
        /* <DEDUP_REMOVED lines=12> */
.L_x_13777:
[----:B------:R-:W-:Y:S05]  /*1ea40*/  BSYNC B3 ;  /* 0x0000000000037941 */ /* 0x000fea0003800000 */
.L_x_13776:
        /* <DEDUP_REMOVED lines=11> */
.L_x_13778:
        /* <DEDUP_REMOVED lines=12> */
.L_x_13767:
[----:B------:R-:W-:Y:S05]  /*1ebc0*/  BSYNC B1 ;  /* 0x0000000000017941 */ /* 0x000fea0003800000 */
.L_x_13766:
[----:B------:R-:W2:Y:S01]  /*1ebd0*/  LDL.LU R0, [R1+0x1c] ;  /* 0x00001c0001007983 */ /* 0x000ea20000300800 */
[----:B------:R-:W-:Y:S02]  /*1ebe0*/  IMAD.MOV.U32 R18, RZ, RZ, R5 ;  /* 0x000000ffff127224 */ /* 0x000fe400078e0005 */
[----:B------:R-:W-:Y:S02]  /*1ebf0*/  IMAD.MOV.U32 R28, RZ, RZ, R9 ;  /* 0x000000ffff1c7224 */ /* 0x000fe400078e0009 */
[----:B--2---:R-:W-:-:S07]  /*1ec00*/  VIADD R0, R0, 0xfffffffd ;  /* 0xfffffffd00007836 */ /* 0x004fce0000000000 */
.L_x_13765:
[----:B------:R-:W-:Y:S05]  /*1ec10*/  BSYNC B2 ;  /* 0x0000000000027941 */ /* 0x000fea0003800000 */
.L_x_13764:
[----:B------:R-:W-:-:S05]  /*1ec20*/  VIADD R3, R10, 0xfffffffe ;  /* 0xfffffffe0a037836 */ /* 0x000fca0000000000 */
[----:B------:R-:W-:-:S13]  /*1ec30*/  ISETP.NE.AND P0, PT, R3, R4, PT ;  /* 0x000000040300720c */ /* 0x000fda0003f05270 */
[----:B------:R-:W-:Y:S05]  /*1ec40*/  @!P0 BRA `(.L_x_13763) ;  /* 0x0000000c00a08947 */ /* 0x000fea0003800000 */
[----:B------:R-:W-:-:S07]  /*1ec50*/  IMAD.MOV.U32 R4, RZ, RZ, R19 ;  /* 0x000000ffff047224 */ /* 0x000fce00078e0013 */
.L_x_13805:
        /* <DEDUP_REMOVED lines=32> */
.L_x_13781:
[----:B------:R-:W-:Y:S01]  /*1ee60*/  IMAD R2, R6, 0x8, R17 ;  /* 0x0000000806027824 */ /* 0x000fe200078e0211 */
[----:B------:R-:W-:Y:S01]  /*1ee70*/  SHF.L.U32 R3, R7, 0x1f, RZ ;  /* 0x0000001f07037819 */ /* 0x000fe200000006ff */
[----:B------:R-:W-:Y:S03]  /*1ee80*/  BSSY B2, `(.L_x_13782) ;  /* 0x0000003000027945 */ /* 0x000fe60003800000 */
[----:B------:R-:W1:Y:S02]  /*1ee90*/  SYNCS.PHASECHK.TRANS64.TRYWAIT P0, [R2+URZ+0x16840], R3 ;  /* 0x01684003020075a7 */ /* 0x000e64000800017f */
[----:B-1----:R-:W-:Y:S05]  /*1eea0*/  @!P0 BRA `(.L_x_13783) ;  /* 0x0000005000508947 */ /* 0x002fea0003800000 */
.L_x_13940:
[----:B------:R-:W-:Y:S05]  /*1eeb0*/  BSYNC B2 ;  /* 0x0000000000027941 */ /* 0x000fea0003800000 */
.L_x_13782:
        /* <DEDUP_REMOVED lines=12> */
.L_x_13785:
[----:B------:R-:W-:Y:S05]  /*1ef80*/  BSYNC B2 ;  /* 0x0000000000027941 */ /* 0x000fea0003800000 */
.L_x_13784:
        /* <DEDUP_REMOVED lines=11> */
.L_x_13786:
        /* <DEDUP_REMOVED lines=15> */
.L_x_13941:
[----:B------:R-:W-:Y:S05]  /*1f130*/  BSYNC B2 ;  /* 0x0000000000027941 */ /* 0x000fea0003800000 */
.L_x_13787:
        /* <DEDUP_REMOVED lines=11> */
.L_x_13790:
[----:B------:R-:W-:Y:S05]  /*1f1f0*/  BSYNC B2 ;  /* 0x0000000000027941 */ /* 0x000fea0003800000 */
.L_x_13789:
        /* <DEDUP_REMOVED lines=10> */
.L_x_13791:
        /* <DEDUP_REMOVED lines=12> */
.L_x_13780:
[----:B------:R-:W-:Y:S05]  /*1f360*/  BSYNC B1 ;  /* 0x0000000000017941 */ /* 0x000fea0003800000 */
.L_x_13779:
        /* <DEDUP_REMOVED lines=32> */
.L_x_13794:
[----:B------:R-:W-:Y:S01]  /*1f570*/  IMAD R2, R18, 0x8, R17 ;  /* 0x0000000812027824 */ /* 0x000fe200078e0211 */
[----:B------:R-:W-:Y:S01]  /*1f580*/  SHF.L.U32 R3, R28, 0x1f, RZ ;  /* 0x0000001f1c037819 */ /* 0x000fe200000006ff */
[----:B------:R-:W-:Y:S03]  /*1f590*/  BSSY B2, `(.L_x_13795) ;  /* 0x0000003000027945 */ /* 0x000fe60003800000 */
[----:B------:R-:W1:Y:S02]  /*1f5a0*/  SYNCS.PHASECHK.TRANS64.TRYWAIT P0, [R2+URZ+0x16840], R3 ;  /* 0x01684003020075a7 */ /* 0x000e64000800017f */
[----:B-1----:R-:W-:Y:S05]  /*1f5b0*/  @!P0 BRA `(.L_x_13796) ;  /* 0x0000004800b48947 */ /* 0x002fea0003800000 */
.L_x_13942:
[----:B------:R-:W-:Y:S05]  /*1f5c0*/  BSYNC B2 ;  /* 0x0000000000027941 */ /* 0x000fea0003800000 */
.L_x_13795:
        /* <DEDUP_REMOVED lines=12> */
.L_x_13798:
[----:B------:R-:W-:Y:S05]  /*1f690*/  BSYNC B2 ;  /* 0x0000000000027941 */ /* 0x000fea0003800000 */
.L_x_13797:
[----:B-1----:R-:W-:Y:S01]  /*1f6a0*/  IMAD.MOV.U32 R2, RZ, RZ, RZ ;  /* 0x000000ffff027224 */ /* 0x002fe200078e00ff */
[----:B------:R-:W-:Y:S01]  /*1f6b0*/  UIADD3 UR4, UP0, UR38, 0x370, URZ ;  /* 0x0000037026047890 */ /* 0x000fe2000ff1e03f */
[C---:B------:R-:W-:Y:S01]  /*1f6c0*/  IMAD R3, R18.reuse, 0x4000, R17 ;  /* 0x0000400012037824 */ /* 0x040fe200078e0211 */
[----:B------:R-:W-:Y:S01]  /*1f6d0*/  PLOP3.LUT P0, PT, PT, PT, PT, 0x80, 0x0 ;  /* 0x000000000000781c */ /* 0x000fe20003f0f070 */
[----:B------:R-:W-:Y:S01]  /*1f6e0*/  IMAD R5, R18, 0x8, R8 ;  /* 0x0000000812057824 */ /* 0x000fe200078e0208 */
[----:B------:R-:W-:Y:S01]  /*1f6f0*/  R2UR UR10, R2 ;  /* 0x00000000020a72ca */ /* 0x000fe200000e0000 */
[----:B------:R-:W-:Y:S01]  /*1f700*/  VIADD R3, R3, 0xe400 ;  /* 0x0000e40003037836 */ /* 0x000fe20000000000 */
[----:B------:R-:W-:Y:S01]  /*1f710*/  LEA R11, R10, R26, 0x7 ;  /* 0x0000001a0a0b7211 */ /* 0x000fe200078e38ff */
[----:B------:R-:W-:Y:S01]  /*1f720*/  VIADD R5, R5, 0x30 ;  /* 0x0000003005057836 */ /* 0x000fe20000000000 */
[----:B------:R-:W-:Y:S01]  /*1f730*/  UIADD3.X UR5, URZ, UR39, URZ, UP0, !UPT ;  /* 0x000000273f057290 */ /* 0x000fe200087fe43f */
[----:B------:R-:W-:Y:S01]  /*1f740*/  UMOV UR6, 0x0 ;  /* 0x0000000000067882 */ /* 0x000fe20000000000 */
[----:B------:R-:W-:-:S10]  /*1f750*/  UMOV UR7, 0x14f00000 ;  /* 0x14f0000000077882 */ /* 0x000fd40000000000 */
.L_x_13799:
        /* <DEDUP_REMOVED lines=15> */
.L_x_13943:
[----:B------:R-:W-:Y:S05]  /*1f850*/  BSYNC B2 ;  /* 0x0000000000027941 */ /* 0x000fea0003800000 */
.L_x_13800:
        /* <DEDUP_REMOVED lines=11> */
.L_x_13803:
[----:B------:R-:W-:Y:S05]  /*1f910*/  BSYNC B2 ;  /* 0x0000000000027941 */ /* 0x000fea0003800000 */
.L_x_13802:
        /* <DEDUP_REMOVED lines=10> */
.L_x_13804:
        /* <DEDUP_REMOVED lines=12> */
.L_x_13793:
[----:B------:R-:W-:Y:S05]  /*1fa80*/  BSYNC B1 ;  /* 0x0000000000017941 */ /* 0x000fea0003800000 */
.L_x_13792:
[----:B------:R-:W2:Y:S01]  /*1fa90*/  LDL R2, [R1+0x8] ;  /* 0x0000080001027983 */ /* 0x000ea20000100800 */
[----:B------:R-:W-:Y:S01]  /*1faa0*/  VIADD R0, R0, 0xfffffffe ;  /* 0xfffffffe00007836 */ /* 0x000fe20000000000 */
[----:B--2---:R-:W-:-:S13]  /*1fab0*/  ISETP.GT.AND P0, PT, R9, R2, PT ;  /* 0x000000020900720c */ /* 0x004fda0003f04270 */
[----:B------:R-:W-:Y:S05]  /*1fac0*/  @P0 BRA `(.L_x_13805) ;  /* 0xfffffff000640947 */ /* 0x000fea000383ffff */
.L_x_13763:
[----:B------:R-:W-:Y:S05]  /*1fad0*/  BSYNC B0 ;  /* 0x0000000000007941 */ /* 0x000fea0003800000 */
.L_x_13762:
        /* <DEDUP_REMOVED lines=17> */
.L_x_13807:
[----:B------:R-:W-:Y:S05]  /*1fbf0*/  BSYNC B0 ;  /* 0x0000000000007941 */ /* 0x000fea0003800000 */
.L_x_13806:
[----:B------:R-:W-:Y:S01]  /*1fc00*/  LOP3.LUT P0, RZ, R22, 0x1, RZ, 0xc0, !PT ;  /* 0x0000000116ff7812 */ /* 0x000fe2000780c0ff */
[----:B------:R-:W-:-:S12]  /*1fc10*/  BSSY B0, `(.L_x_13808) ;  /* 0x0000027000007945 */ /* 0x000fd80003800000 */
[----:B------:R-:W-:Y:S05]  /*1fc20*/  @!P0 BRA `(.L_x_13809) ;  /* 0x0000000000948947 */ /* 0x000fea0003800000 */
[----:B------:R-:W-:Y:S01]  /*1fc30*/  IMAD R3, R18, 0x8, R17 ;  /* 0x0000000812037824 */ /* 0x000fe200078e0211 */
[----:B------:R-:W-:Y:S01]  /*1fc40*/  SHF.L.U32 R0, R28, 0x1f, RZ ;  /* 0x0000001f1c007819 */ /* 0x000fe200000006ff */
[----:B------:R-:W-:Y:S01]  /*1fc50*/  BSSY B1, `(.L_x_13810) ;  /* 0x0000004000017945 */ /* 0x000fe20003800000 */
[----:B------:R-:W-:Y:S02]  /*1fc60*/  ISETP.NE.AND P1, PT, R6, RZ, PT ;  /* 0x000000ff0600720c */ /* 0x000fe40003f25270 */
[----:B------:R-:W0:Y:S02]  /*1fc70*/  SYNCS.PHASECHK.TRANS64.TRYWAIT P0, [R3+URZ+0x16860], R0 ;  /* 0x01686000030075a7 */ /* 0x000e24000800017f */
[----:B0-----:R-:W-:Y:S09]  /*1fc80*/  @!P0 BRA `(.L_x_13811) ;  /* 0x0000004400288947 */ /* 0x001ff20003800000 */
.L_x_13944:
[----:B------:R-:W-:Y:S05]  /*1fc90*/  BSYNC B1 ;  /* 0x0000000000017941 */ /* 0x000fea0003800000 */
.L_x_13810:
        /* <DEDUP_REMOVED lines=9> */
.L_x_13813:
[----:B------:R-:W-:Y:S05]  /*1fd30*/  BSYNC B1 ;  /* 0x0000000000017941 */ /* 0x000fea0003800000 */
.L_x_13812:
[----:B0-----:R-:W-:Y:S01]  /*1fd40*/  IMAD R0, R18, 0x4000, R17 ;  /* 0x0000400012007824 */ /* 0x001fe200078e0211 */
[----:B------:R-:W-:Y:S01]  /*1fd50*/  UIADD3 UR4, UP0, UR38, 0x470, URZ ;  /* 0x0000047026047890 */ /* 0x000fe2000ff1e03f */
[----:B------:R-:W-:Y:S01]  /*1fd60*/  LEA R23, R23, R26, 0x7 ;  /* 0x0000001a17177211 */ /* 0x000fe200078e38ff */
[----:B------:R-:W-:Y:S01]  /*1fd70*/  VIADD R2, R3, 0x16850 ;  /* 0x0001685003027836 */ /* 0x000fe20000000000 */
[----:B------:R-:W-:Y:S01]  /*1fd80*/  PLOP3.LUT P0, PT, PT, PT, PT, 0x80, 0x0 ;  /* 0x000000000000781c */ /* 0x000fe20003f0f070 */
[----:B------:R-:W-:Y:S01]  /*1fd90*/  VIADD R0, R0, 0x400 ;  /* 0x0000040000007836 */ /* 0x000fe20000000000 */
[----:B------:R-:W-:Y:S01]  /*1fda0*/  UIADD3.X UR5, URZ, UR39, URZ, UP0, !UPT ;  /* 0x000000273f057290 */ /* 0x000fe200087fe43f */
[----:B------:R-:W-:Y:S01]  /*1fdb0*/  UMOV UR6, 0x0 ;  /* 0x0000000000067882 */ /* 0x000fe20000000000 */
[----:B------:R-:W-:Y:S01]  /*1fdc0*/  UMOV UR7, 0x14f00000 ;  /* 0x14f0000000077882 */ /* 0x000fe20000000000 */
[----:B------:R-:W-:-:S09]  /*1fdd0*/  UMOV UR10, URZ ;  /* 0x0000003f000a7c82 */ /* 0x000fd20008000000 */
.L_x_13814:
        /* <DEDUP_REMOVED lines=10> */
.L_x_13809:
[----:B------:R-:W-:Y:S05]  /*1fe80*/  BSYNC B0 ;  /* 0x0000000000007941 */ /* 0x000fea0003800000 */
.L_x_13808:
[----:B------:R-:W-:-:S05]  /*1fe90*/  VIADD R18, R18, 0x1 ;  /* 0x0000000112127836 */ /* 0x000fca0000000000 */
[----:B------:R-:W-:-:S04]  /*1fea0*/  ISETP.NE.AND P0, PT, R18, 0x2, PT ;  /* 0x000000021200780c */ /* 0x000fc80003f05270 */
[----:B------:R-:W-:Y:S02]  /*1feb0*/  SEL R3, RZ, 0x1, P0 ;  /* 0x00000001ff037807 */ /* 0x000fe40000000000 */
[----:B------:R-:W-:Y:S02]  /*1fec0*/  SEL R18, R18, RZ, P0 ;  /* 0x000000ff12127207 */ /* 0x000fe40000000000 */
[----:B------:R-:W-:-:S07]  /*1fed0*/  LOP3.LUT R28, R28, R3, RZ, 0x3c, !PT ;  /* 0x000000031c1c7212 */ /* 0x000fce00078e3cff */
.L_x_13744:
[----:B------:R-:W-:Y:S05]  /*1fee0*/  BSYNC B7 ;  /* 0x0000000000077941 */ /* 0x000fea0003800000 */
.L_x_13742:
[----:B------:R-:W-:-:S13]  /*1fef0*/  LOP3.LUT P0, RZ, R22, 0x2, RZ, 0xc0, !PT ;  /* 0x0000000216ff7812 */ /* 0x000fda000780c0ff */
[----:B------:R-:W-:Y:S05]  /*1ff00*/  @!P0 BRA `(.L_x_13815) ;  /* 0x0000000000248947 */ /* 0x000fea0003800000 */
[----:B------:R-:W-:Y:S05]  /*1ff10*/  WARPSYNC.ALL ;  /* 0x0000000000007948 */ /* 0x000fea0003800000 */
[----:B------:R-:W0:Y:S08]  /*1ff20*/  S2UR UR5, SR_CgaCtaId ;  /* 0x00000000000579c3 */ /* 0x000e300000008800 */
[----:B------:R-:W-:Y:S06]  /*1ff30*/  BAR.SYNC.DEFER_BLOCKING 0x5, 0x200 ;  /* 0x0148000000007b1d */ /* 0x000fec0000010000 */
[----:B------:R-:W-:-:S02]  /*1ff40*/  UMOV UR4, 0x400 ;  /* 0x0000040000047882 */ /* 0x000fc40000000000 */
[----:B0-----:R-:W-:-:S06]  /*1ff50*/  ULEA UR4, UR5, UR4, 0x18 ;  /* 0x0000000405047291 */ /* 0x001fcc000f8ec03f */
[----:B------:R-:W-:-:S05]  /*1ff60*/  IMAD.U32 R17, RZ, RZ, UR4 ;  /* 0x00000004ff117e24 */ /* 0x000fca000f8e00ff */
[----:B------:R0:W2:Y:S01]  /*1ff70*/  LDS.128 R24, [R17+0x168d0] ;  /* 0x0168d00011187984 */ /* 0x0000a20000000c00 */
[----:B------:R-:W-:Y:S06]  /*1ff80*/  BAR.ARV 0x4, 0x200 ;  /* 0x0108000000007b1d */ /* 0x000fec0000002000 */
[----:B------:R-:W-:Y:S05]  /*1ff90*/  BRA `(.L_x_13816) ;  /* 0x0000000c00d47947 */ /* 0x000fea0003800000 */
.L_x_13815:
[----:B------:R-:W0:Y:S01]  /*1ffa0*/  S2R R0, SR_TID.X ;  /* 0x0000000000007919 */ /* 0x000e220000002100 */
[----:B------:R-:W-:Y:S01]  /*1ffb0*/  UMOV UR4, 0xffffffff ;  /* 0xffffffff00047882 */ /* 0x000fe20000000000 */
[----:B0-----:R-:W-:-:S04]  /*1ffc0*/  LOP3.LUT R8, R0, 0x1f, RZ, 0xc0, !PT ;  /* 0x0000001f00087812 */ /* 0x001fc800078ec0ff */
[----:B------:R-:W-:Y:S01]  /*1ffd0*/  ISETP.NE.AND P0, PT, R8, 0x1f, PT ;  /* 0x0000001f0800780c */ /* 0x000fe20003f05270 */
[----:B------:R-:W-:-:S12]  /*1ffe0*/  BRA.DIV UR4, `(.L_x_13817) ;  /* 0x0000004204647947 */ /* 0x000fd8000b800000 */
[----:B------:R-:W-:Y:S01]  /*1fff0*/  IMAD.IADD R9, R27, 0x1, R8 ;  /* 0x000000011b097824 */ /* 0x000fe200078e0208 */
[----:B------:R-:W-:-:S04]  /*20000*/  ULDC UR4, c[0x0][0xc3c] ;  /* 0x00030f0000047ab9 */ /* 0x000fc80000000800 */
[----:B------:R-:W-:-:S13]  /*20010*/  ISETP.GE.OR P1, PT, R9, UR4, !P0 ;  /* 0x0000000409007c0c */ /* 0x000fda000c726670 */
[----:B------:R-:W0:Y:S08]  /*20020*/  @!P1 LDC.64 R2, c[0x0][0xc80] ;  /* 0x00032000ff029b82 */ /* 0x000e300000000a00 */
[----:B-1----:R-:W1:Y:S01]  /*20030*/  @!P1 LDC.64 R4, c[0x0][0xc78] ;  /* 0x00031e00ff049b82 */ /* 0x002e620000000a00 */
        /* <DEDUP_REMOVED lines=33> */
.L_x_13954:
[----:B------:R-:W-:Y:S02]  /*20250*/  ULDC UR4, c[0x0][0xc38] ;  /* 0x00030e0000047ab9 */ /* 0x000fe40000000800 */
[----:B------:R-:W-:-:S04]  /*20260*/  IMAD.U32 R4, RZ, RZ, UR4 ;  /* 0x00000004ff047e24 */ /* 0x000fc8000f8e00ff */
[----:B-1----:R-:W-:-:S04]  /*20270*/  IMAD R3, R14, R4, RZ ;  /* 0x000000040e037224 */ /* 0x002fc800078e02ff */
[----:B------:R-:W-:-:S05]  /*20280*/  IMAD.IADD R6, R6, 0x1, R3 ;  /* 0x0000000106067824 */ /* 0x000fca00078e0203 */
[----:B------:R-:W-:-:S13]  /*20290*/  ISETP.GT.AND P6, PT, R6, R0, PT ;  /* 0x000000000600720c */ /* 0x000fda0003fc4270 */
[----:B------:R-:W-:Y:S05]  /*202a0*/  @P6 BRA `(.L_x_13818) ;  /* 0x0000000000a46947 */ /* 0x000fea0003800000 */
.L_x_13821:
        /* <DEDUP_REMOVED lines=35> */
.L_x_13962:
[----:B------:R-:W-:Y:S02]  /*204e0*/  ULDC UR4, c[0x0][0xc38] ;  /* 0x00030e0000047ab9 */ /* 0x000fe40000000800 */
[----:B------:R-:W-:-:S05]  /*204f0*/  MOV R4, UR4 ;  /* 0x0000000400047c02 */ /* 0x000fca0008000f00 */
[----:B-1----:R-:W-:-:S04]  /*20500*/  IMAD R3, R14, R4, RZ ;  /* 0x000000040e037224 */ /* 0x002fc800078e02ff */
[----:B------:R-:W-:-:S05]  /*20510*/  IMAD.IADD R6, R3, 0x1, R6 ;  /* 0x0000000103067824 */ /* 0x000fca00078e0206 */
[----:B------:R-:W-:-:S13]  /*20520*/  ISETP.GT.AND P6, PT, R6, R0, PT ;  /* 0x000000000600720c */ /* 0x000fda0003fc4270 */
[----:B------:R-:W-:Y:S05]  /*20530*/  @!P6 BRA `(.L_x_13821) ;  /* 0xfffffffc005ce947 */ /* 0x000fea000383ffff */
.L_x_13818:
        /* <DEDUP_REMOVED lines=10> */
.L_x_13967:
[----:B------:R-:W-:-:S13]  /*205e0*/  ISETP.NE.AND P0, PT, R3, RZ, PT ;  /* 0x000000ff0300720c */ /* 0x000fda0003f05270 */
[----:B------:R-:W-:Y:S05]  /*205f0*/  @!P0 BRA `(.L_x_13823) ;  /* 0x0000000000108947 */ /* 0x000fea0003800000 */
[----:B------:R-:W-:Y:S01]  /*20600*/  UMOV UR4, 0xffffffff ;  /* 0xffffffff00047882 */ /* 0x000fe20000000000 */
[----:B------:R-:W-:Y:S02]  /*20610*/  VIADD R12, R7, 0xffffffff ;  /* 0xffffffff070c7836 */ /* 0x000fe40000000000 */
[----:B------:R-:W-:Y:S05]  /*20620*/  BRA.DIV UR4, `(.L_x_13824) ;  /* 0x0000004604247947 */ /* 0x000fea000b800000 */
[----:B------:R4:W0:Y:S02]  /*20630*/  SHFL.IDX PT, R24, R2, R12, 0x1f ;  /* 0x00001f0c02187589 */ /* 0x00082400000e0000 */
.L_x_13823:
        /* <DEDUP_REMOVED lines=25> */
[----:B------:R-:W-:Y:S01]  /*207d0*/  @!P1 IMAD.IADD R9, R9, 0x1, -R6 ;  /* 0x0000000109099824 */ /* 0x000fe200078e0a06 */
[----:B------:R-:W-:-:S02]  /*207e0*/  @!P1 IADD3 R7, R7, 0x1, RZ ;  /* 0x0000000107079810 */ /* 0x000fc40007ffe0ff */
        /* <DEDUP_REMOVED lines=32> */
.L_x_13825:
[----:B----4-:R-:W0:Y:S02]  /*209f0*/  LDC.64 R2, c[0x0][0xc90] ;  /* 0x00032400ff027b82 */ /* 0x010e240000000a00 */
[----:B0-----:R-:W-:-:S05]  /*20a00*/  IMAD.WIDE R2, R27, 0x4, R2 ;  /* 0x000000041b027825 */ /* 0x001fca00078e0202 */
[----:B------:R0:W2:Y:S02]  /*20a10*/  LDG.E R6, desc[UR40][R2.64] ;  /* 0x0000002802067981 */ /* 0x0000a4000c1e1900 */
[----:B0-----:R-:W-:Y:S01]  /*20a20*/  MOV R2, RZ ;  /* 0x000000ff00027202 */ /* 0x001fe20000000f00 */
        /* <DEDUP_REMOVED lines=53> */
[----:B------:R-:W-:Y:S01]  /*20d80*/  @!P1 LOP3.LUT R3, RZ, R4, RZ, 0x33, !PT ;  /* 0x00000004ff039212 */ /* 0x000fe200078e33ff */
[----:B------:R-:W-:-:S04]  /*20d90*/  IMAD.MOV R4, RZ, RZ, -R4 ;  /* 0x000000ffff047224 */ /* 0x000fc800078e0a04 */
[----:B------:R-:W-:-:S07]  /*20da0*/  IMAD R26, R3, R4, R0 ;  /* 0x00000004031a7224 */ /* 0x000fce00078e0200 */
.L_x_13826:
[----:B------:R-:W-:-:S05]  /*20db0*/  LOP3.LUT R0, RZ, R3, RZ, 0x33, !PT ;  /* 0x00000003ff007212 */ /* 0x000fca00078e33ff */
[----:B------:R-:W-:Y:S01]  /*20dc0*/  IMAD.IADD R25, R25, 0x1, R0 ;  /* 0x0000000119197824 */ /* 0x000fe200078e0200 */
[----:B------:R-:W-:Y:S06]  /*20dd0*/  BRA `(.L_x_13827) ;  /* 0x00000000001c7947 */ /* 0x000fec0003800000 */
.L_x_13819:
[----:B------:R-:W-:Y:S01]  /*20de0*/  UMOV UR4, URZ ;  /* 0x0000003f00047c82 */ /* 0x000fe20008000000 */
[----:B------:R-:W-:Y:S01]  /*20df0*/  UMOV UR5, URZ ;  /* 0x0000003f00057c82 */ /* 0x000fe20008000000 */
[----:B------:R-:W-:Y:S01]  /*20e00*/  ULDC UR6, c[0x0][0xc3c] ;  /* 0x00030f0000067ab9 */ /* 0x000fe20000000800 */
[----:B------:R-:W-:Y:S02]  /*20e10*/  IMAD.MOV.U32 R24, RZ, RZ, R0 ;  /* 0x000000ffff187224 */ /* 0x000fe400078e0000 */
[----:B------:R-:W-:Y:S02]  /*20e20*/  IMAD.U32 R25, RZ, RZ, UR4 ;  /* 0x00000004ff197e24 */ /* 0x000fe4000f8e00ff */
[----:B------:R-:W-:Y:S02]  /*20e30*/  IMAD.U32 R26, RZ, RZ, UR5 ;  /* 0x00000005ff1a7e24 */ /* 0x000fe4000f8e00ff */
[----:B------:R-:W-:-:S07]  /*20e40*/  IMAD.U32 R27, RZ, RZ, UR6 ;  /* 0x00000006ff1b7e24 */ /* 0x000fce000f8e00ff */
.L_x_13827:
        /* <DEDUP_REMOVED lines=10> */
.L_x_13816:
[----:B------:R-:W-:Y:S02]  /*20ef0*/  ULDC UR4, c[0x0][0xc3c] ;  /* 0x00030f0000047ab9 */ /* 0x000fe40000000800 */
[----:B--2---:R-:W-:-:S13]  /*20f00*/  ISETP.GE.AND P0, PT, R27, UR4, PT ;  /* 0x000000041b007c0c */ /* 0x004fda000bf06270 */
[----:B------:R-:W-:Y:S05]  /*20f10*/  @!P0 BRA `(.L_x_13828) ;  /* 0xffffff9800848947 */ /* 0x000fea000383ffff */
[----:B------:R-:W-:Y:S05]  /*20f20*/  BSYNC B8 ;  /* 0x0000000000087941 */ /* 0x000fea0003800000 */
.L_x_13686:
[----:B0-----:R-:W2:Y:S01]  /*20f30*/  LDL.LU R0, [R1+0x34] ;  /* 0x0000340001007983 */ /* 0x001ea20000300800 */
        /* <DEDUP_REMOVED lines=11> */
.L_x_13970:
[----:B------:R-:W-:Y:S05]  /*20ff0*/  BSYNC B0 ;  /* 0x0000000000007941 */ /* 0x000fea0003800000 */
.L_x_13829:
[----:B------:R-:W-:-:S03]  /*21000*/  UMOV UR4, 0xffffffff ;  /* 0xffffffff00047882 */ /* 0x000fc60000000000 */
[----:B------:R-:W-:Y:S05]  /*21010*/  BRA.DIV UR4, `(.L_x_13831) ;  /* 0x0000003a04e47947 */ /* 0x000fea000b800000 */
[----:B0-----:R-:W0:Y:S02]  /*21020*/  S2R R0, SR_TID.X ;  /* 0x0000000000007919 */ /* 0x001e240000002100 */
[----:B0-----:R-:W-:-:S04]  /*21030*/  SHF.R.U32.HI R0, RZ, 0x5, R0 ;  /* 0x00000005ff007819 */ /* 0x001fc80000011600 */
[----:B------:R-:W-:-:S05]  /*21040*/  LOP3.LUT R0, R0, 0x3, RZ, 0xc0, !PT ;  /* 0x0000000300007812 */ /* 0x000fca00078ec0ff */
[----:B------:R0:W1:Y:S02]  /*21050*/  SHFL.IDX PT, R14, R0, RZ, 0x1f ;  /* 0x00001fff000e7589 */ /* 0x00006400000e0000 */
.L_x_13973:
[----:B-1----:R-:W-:-:S13]  /*21060*/  ISETP.NE.AND P0, PT, R14, RZ, PT ;  /* 0x000000ff0e00720c */ /* 0x002fda0003f05270 */
[----:B------:R-:W-:Y:S05]  /*21070*/  @P0 BRA `(.L_x_13474) ;  /* 0x0000000000880947 */ /* 0x000fea0003800000 */
[----:B------:R-:W-:-:S03]  /*21080*/  UMOV UR4, 0xffffffff ;  /* 0xffffffff00047882 */ /* 0x000fc60000000000 */
[----:B------:R-:W-:Y:S05]  /*21090*/  BRA.DIV UR4, `(.L_x_13832) ;  /* 0x0000003a04f87947 */ /* 0x000fea000b800000 */
[----:B------:R-:W-:-:S13]  /*210a0*/  ELECT P6, URZ, PT ;  /* 0x00000000003f782f */ /* 0x000fda00038c0000 */
.L_x_13976:
[----:B------:R-:W-:Y:S05]  /*210b0*/  @!P6 BRA `(.L_x_13474) ;  /* 0x000000000078e947 */ /* 0x000fea0003800000 */
[----:B0-----:R-:W2:Y:S02]  /*210c0*/  LDL.LU R0, [R1+0x54] ;  /* 0x0000540001007983 */ /* 0x001ea40000300800 */
[----:B--2---:R-:W-:-:S04]  /*210d0*/  LOP3.LUT R0, R0, 0x2, RZ, 0xfc, !PT ;  /* 0x0000000200007812 */ /* 0x004fc800078efcff */
[----:B------:R-:W-:-:S13]  /*210e0*/  ISETP.NE.AND P2, PT, R0, 0x3, PT ;  /* 0x000000030000780c */ /* 0x000fda0003f45270 */
[----:B------:R-:W-:Y:S05]  /*210f0*/  @!P2 BRA `(.L_x_13833) ;  /* 0x000000000004a947 */ /* 0x000fea0003800000 */
[----:B------:R-:W-:Y:S01]  /*21100*/  BPT.TRAP 0x1 ;  /* 0x000000040000795c */ /* 0x000fe20000300000 */
.L_x_13833:
        /* <DEDUP_REMOVED lines=12> */
.L_x_13977:
[----:B------:R-:W1:Y:S02]  /*211d0*/  SYNCS.PHASECHK.TRANS64.TRYWAIT P0, [R3+URZ], R0 ;  /* 0x00000000030075a7 */ /* 0x000e64000800017f */
[----:B-1----:R-:W-:Y:S05]  /*211e0*/  @!P0 BRA `(.L_x_13835) ;  /* 0x0000003800d88947 */ /* 0x002fea0003800000 */
.L_x_13978:
[----:B------:R-:W-:Y:S05]  /*211f0*/  @!P2 BRA `(.L_x_13836) ;  /* 0x000000000004a947 */ /* 0x000fea0003800000 */
[----:B------:R-:W-:Y:S01]  /*21200*/  BPT.TRAP 0x1 ;  /* 0x000000040000795c */ /* 0x000fe20000300000 */
.L_x_13836:
[----:B-1----:R-:W-:-:S05]  /*21210*/  IADD3 R3, R9, 0x16860, RZ ;  /* 0x0001686009037810 */ /* 0x002fca0007ffe0ff */
[----:B------:R-:W-:-:S04]  /*21220*/  IMAD R5, R18, 0x8, R3 ;  /* 0x0000000812057824 */ /* 0x000fc800078e0203 */
[----:B------:R-:W1:Y:S02]  /*21230*/  SYNCS.PHASECHK.TRANS64.TRYWAIT P0, [R5+URZ], R2 ;  /* 0x00000002050075a7 */ /* 0x000e64000800017f */
[----:B-1----:R-:W-:Y:S05]  /*21240*/  @!P0 BRA `(.L_x_13837) ;  /* 0x0000003800d48947 */ /* 0x002fea0003800000 */
.L_x_13979:
[----:B------:R-:W-:-:S07]  /*21250*/  IMAD R3, R4, 0x8, R3 ;  /* 0x0000000804037824 */ /* 0x000fce00078e0203 */
.L_x_13838:
[----:B--2---:R2:W4:Y:S02]  /*21260*/  SYNCS.PHASECHK.TRANS64.TRYWAIT P0, [R3+URZ], R0 ;  /* 0x00000000030075a7 */ /* 0x004524000800017f */
[----:B----4-:R-:W-:Y:S05]  /*21270*/  @!P0 NANOSLEEP.SYNCS 0x989680 ;  /* 0x009896800000895d */ /* 0x010fea0003900000 */
[----:B------:R-:W4:Y:S02]  /*21280*/  @!P0 SYNCS.PHASECHK.TRANS64 P0, [R3+URZ], R0 ;  /* 0x00000000030085a7 */ /* 0x000f24000800007f */
[----:B----4-:R-:W-:Y:S05]  /*21290*/  @!P0 BRA `(.L_x_13838) ;  /* 0xfffffffc00f08947 */ /* 0x010fea000383ffff */
.L_x_13474:
[----:B------:R-:W-:Y:S05]  /*212a0*/  BSYNC B9 ;  /* 0x0000000000097941 */ /* 0x000fea0003800000 */
.L_x_13471:
[----:B------:R-:W-:Y:S05]  /*212b0*/  EXIT ;  /* 0x000000000000794d */ /* 0x000fea0003800000 */
.L_x_13502:
[----:B0-----:R0:W1:Y:S02]  /*212c0*/  SYNCS.PHASECHK.TRANS64.TRYWAIT P6, [R78+URZ+0x16890], R90 ;  /* 0x0168905a4e0075a7 */ /* 0x00106400080c017f */
[----:B-1----:R-:W-:Y:S05]  /*212d0*/  @!P6 NANOSLEEP.SYNCS 0x989680 ;  /* 0x009896800000e95d */ /* 0x002fea0003900000 */
[----:B------:R-:W1:Y:S02]  /*212e0*/  @!P6 SYNCS.PHASECHK.TRANS64 P6, [R78+URZ+0x16890], R90 ;  /* 0x0168905a4e00e5a7 */ /* 0x000e6400080c007f */
[----:B-1----:R-:W-:Y:S05]  /*212f0*/  @!P6 BRA `(.L_x_13502) ;  /* 0xfffffffc00f0e947 */ /* 0x002fea000383ffff */
[----:B------:R-:W-:Y:S05]  /*21300*/  BRA `(.L_x_13839) ;  /* 0xfffffe1c00a07947 */ /* 0x000fea000383ffff */
.L_x_13522:
[----:B0-----:R0:W1:Y:S02]  /*21310*/  SYNCS.PHASECHK.TRANS64.TRYWAIT P5, [R78+URZ+0x16890], R90 ;  /* 0x0168905a4e0075a7 */ /* 0x00106400080a017f */
[----:B-1----:R-:W-:Y:S05]  /*21320*/  @!P5 NANOSLEEP.SYNCS 0x989680 ;  /* 0x009896800000d95d */ /* 0x002fea0003900000 */
[----:B------:R-:W1:Y:S02]  /*21330*/  @!P5 SYNCS.PHASECHK.TRANS64 P5, [R78+URZ+0x16890], R90 ;  /* 0x0168905a4e00d5a7 */ /* 0x000e6400080a007f */
[----:B-1----:R-:W-:Y:S05]  /*21340*/  @!P5 BRA `(.L_x_13522) ;  /* 0xfffffffc00f0d947 */ /* 0x002fea000383ffff */
[----:B------:R-:W-:Y:S05]  /*21350*/  BRA `(.L_x_13840) ;  /* 0xfffffe3000207947 */ /* 0x000fea000383ffff */
.L_x_13531:
[----:B0-----:R0:W1:Y:S02]  /*21360*/  SYNCS.PHASECHK.TRANS64.TRYWAIT P4, [R78+URZ+0x16890], R90 ;  /* 0x0168905a4e0075a7 */ /* 0x001064000808017f */
[----:B-1----:R-:W-:Y:S05]  /*21370*/  @!P4 NANOSLEEP.SYNCS 0x989680 ;  /* 0x009896800000c95d */ /* 0x002fea0003900000 */
[----:B------:R-:W1:Y:S02]  /*21380*/  @!P4 SYNCS.PHASECHK.TRANS64 P4, [R78+URZ+0x16890], R90 ;  /* 0x0168905a4e00c5a7 */ /* 0x000e64000808007f */
[----:B-1----:R-:W-:Y:S05]  /*21390*/  @!P4 BRA `(.L_x_13531) ;  /* 0xfffffffc00f0c947 */ /* 0x002fea000383ffff */
[----:B------:R-:W-:Y:S05]  /*213a0*/  BRA `(.L_x_13841) ;  /* 0xfffffe4000487947 */ /* 0x000fea000383ffff */
.L_x_13537:
[----:B--2---:R2:W3:Y:S02]  /*213b0*/  SYNCS.PHASECHK.TRANS64.TRYWAIT P3, [R78+URZ+0x168b0], R90 ;  /* 0x0168b05a4e0075a7 */ /* 0x0044e4000806017f */
[----:B---3--:R-:W-:Y:S05]  /*213c0*/  @!P3 NANOSLEEP.SYNCS 0x989680 ;  /* 0x009896800000b95d */ /* 0x008fea0003900000 */
[----:B------:R-:W3:Y:S02]  /*213d0*/  @!P3 SYNCS.PHASECHK.TRANS64 P3, [R78+URZ+0x168b0], R90 ;  /* 0x0168b05a4e00b5a7 */ /* 0x000ee4000806007f */
[----:B---3--:R-:W-:Y:S05]  /*213e0*/  @!P3 BRA `(.L_x_13537) ;  /* 0xfffffffc00f0b947 */ /* 0x008fea000383ffff */
[----:B------:R-:W-:Y:S05]  /*213f0*/  BRA `(.L_x_13842) ;  /* 0xfffffe4000dc7947 */ /* 0x000fea000383ffff */
.L_x_13555:
        /* <DEDUP_REMOVED lines=13> */
.L_x_13844:
[----:B------:R-:W-:Y:S05]  /*214d0*/  BSYNC B0 ;  /* 0x0000000000007941 */ /* 0x000fea0003800000 */
.L_x_13843:
[----:B------:R0:W-:Y:S01]  /*214e0*/  STL [R1+0x24], R14 ;  /* 0x0000240e01007387 */ /* 0x0001e20000100800 */
[----:B------:R-:W-:Y:S05]  /*214f0*/  BRA `(.L_x_13845) ;  /* 0xfffffe4c00d07947 */ /* 0x000fea000383ffff */
.L_x_13567:
[----:B------:R-:W-:Y:S01]  /*21500*/  BSSY B1, `(.L_x_13846) ;  /* 0x0000008000017945 */ /* 0x000fe20003800000 */
[----:B------:R-:W-:Y:S02]  /*21510*/  IMAD.MOV.U32 R13, RZ, RZ, R6 ;  /* 0x000000ffff0d7224 */ /* 0x000fe400078e0006 */
[----:B------:R-:W-:Y:S02]  /*21520*/  IMAD.MOV.U32 R12, RZ, RZ, RZ ;  /* 0x000000ffff0c7224 */ /* 0x000fe400078e00ff */
[----:B------:R-:W-:Y:S02]  /*21530*/  IMAD.MOV.U32 R11, RZ, RZ, 0x1c1f ;  /* 0x00001c1fff0b7424 */ /* 0x000fe400078e00ff */
[----:B------:R-:W-:-:S07]  /*21540*/  IMAD.MOV.U32 R15, RZ, RZ, -0x1 ;  /* 0xffffffffff0f7424 */ /* 0x000fce00078e00ff */
[----:B0-----:R-:W-:Y:S05]  /*21550*/  WARPSYNC.COLLECTIVE R15, `(.L_x_13847) ;  /* 0x000000000f087348 */ /* 0x001fea0003c00000 */
[----:B0-----:R0:W1:Y:S02]  /*21560*/  SHFL.IDX P6, R14, R13, R12, R11 ;  /* 0x0000000c0d0e7389 */ /* 0x00106400000c000b */
[----:B01----:R-:W-:Y:S01]  /*21570*/  ENDCOLLECTIVE ;  /* 0x000000000000791b */ /* 0x003fe20003800000 */
.L_x_13847:
[----:B------:R-:W-:Y:S05]  /*21580*/  BSYNC B1 ;  /* 0x0000000000017941 */ /* 0x000fea0003800000 */
.L_x_13846:
        /* <DEDUP_REMOVED lines=8> */
.L_x_13848:
[----:B------:R-:W-:Y:S02]  /*21610*/  IMAD.MOV.U32 R13, RZ, RZ, R8 ;  /* 0x000000ffff0d7224 */ /* 0x000fe400078e0008 */
[----:B------:R-:W-:-:S07]  /*21620*/  IMAD.MOV.U32 R0, RZ, RZ, R14 ;  /* 0x000000ffff007224 */ /* 0x000fce00078e000e */
[----:B------:R-:W-:Y:S05]  /*21630*/  WARPSYNC.COLLECTIVE R15, `(.L_x_13849) ;  /* 0x000000000f087348 */ /* 0x000fea0003c00000 */
[----:B------:R0:W1:Y:S02]  /*21640*/  SHFL.IDX P6, R14, R13, R12, R11 ;  /* 0x0000000c0d0e7389 */ /* 0x00006400000c000b */
[----:B01----:R-:W-:Y:S01]  /*21650*/  ENDCOLLECTIVE ;  /* 0x000000000000791b */ /* 0x003fe20003800000 */
.L_x_13849:
[----:B------:R-:W-:Y:S02]  /*21660*/  IMAD.MOV.U32 R13, RZ, RZ, R7 ;  /* 0x000000ffff0d7224 */ /* 0x000fe400078e0007 */
[----:B------:R-:W-:-:S07]  /*21670*/  IMAD.MOV.U32 R5, RZ, RZ, R14 ;  /* 0x000000ffff057224 */ /* 0x000fce00078e000e */
[----:B------:R-:W-:Y:S05]  /*21680*/  WARPSYNC.COLLECTIVE R15, `(.L_x_13850) ;  /* 0x000000000f087348 */ /* 0x000fea0003c00000 */
[----:B------:R0:W1:Y:S02]  /*21690*/  SHFL.IDX P6, R14, R13, R12, R11 ;  /* 0x0000000c0d0e7389 */ /* 0x00006400000c000b */
[----:B01----:R-:W-:Y:S01]  /*216a0*/  ENDCOLLECTIVE ;  /* 0x000000000000791b */ /* 0x003fe20003800000 */
.L_x_13850:
[----:B------:R-:W-:Y:S05]  /*216b0*/  BRA `(.L_x_13851) ;  /* 0xfffffe54005c7947 */ /* 0x000fea000383ffff */
.L_x_13570:
[----:B------:R-:W-:Y:S01]  /*216c0*/  BSSY B1, `(.L_x_13852) ;  /* 0x0000008000017945 */ /* 0x000fe20003800000 */
[----:B------:R-:W-:Y:S02]  /*216d0*/  IMAD.MOV.U32 R13, RZ, RZ, R6 ;  /* 0x000000ffff0d7224 */ /* 0x000fe400078e0006 */
[----:B------:R-:W-:Y:S02]  /*216e0*/  IMAD.MOV.U32 R12, RZ, RZ, 0x1 ;  /* 0x00000001ff0c7424 */ /* 0x000fe400078e00ff */
[----:B------:R-:W-:Y:S02]  /*216f0*/  IMAD.MOV.U32 R11, RZ, RZ, 0x1c1f ;  /* 0x00001c1fff0b7424 */ /* 0x000fe400078e00ff */
[----:B------:R-:W-:-:S07]  /*21700*/  IMAD.MOV.U32 R15, RZ, RZ, -0x1 ;  /* 0xffffffffff0f7424 */ /* 0x000fce00078e00ff */
[----:B-1----:R-:W-:Y:S05]  /*21710*/  WARPSYNC.COLLECTIVE R15, `(.L_x_13853) ;  /* 0x000000000f087348 */ /* 0x002fea0003c00000 */
[----:B------:R0:W2:Y:S02]  /*21720*/  SHFL.IDX P6, R14, R13, R12, R11 ;  /* 0x0000000c0d0e7389 */ /* 0x0000a400000c000b */
[----:B012---:R-:W-:Y:S01]  /*21730*/  ENDCOLLECTIVE ;  /* 0x000000000000791b */ /* 0x007fe20003800000 */
.L_x_13853:
[----:B------:R-:W-:Y:S05]  /*21740*/  BSYNC B1 ;  /* 0x0000000000017941 */ /* 0x000fea0003800000 */
.L_x_13852:
        /* <DEDUP_REMOVED lines=8> */
.L_x_13854:
[----:B------:R-:W-:Y:S02]  /*217d0*/  IMAD.MOV.U32 R13, RZ, RZ, R8 ;  /* 0x000000ffff0d7224 */ /* 0x000fe400078e0008 */
[----:B------:R-:W-:-:S07]  /*217e0*/  IMAD.MOV.U32 R0, RZ, RZ, R14 ;  /* 0x000000ffff007224 */ /* 0x000fce00078e000e */
[----:B------:R-:W-:Y:S05]  /*217f0*/  WARPSYNC.COLLECTIVE R15, `(.L_x_13855) ;  /* 0x000000000f087348 */ /* 0x000fea0003c00000 */
[----:B------:R0:W1:Y:S02]  /*21800*/  SHFL.IDX P6, R14, R13, R12, R11 ;  /* 0x0000000c0d0e7389 */ /* 0x00006400000c000b */
[----:B01----:R-:W-:Y:S01]  /*21810*/  ENDCOLLECTIVE ;  /* 0x000000000000791b */ /* 0x003fe20003800000 */
.L_x_13855:
[----:B------:R-:W-:Y:S02]  /*21820*/  IMAD.MOV.U32 R13, RZ, RZ, R7 ;  /* 0x000000ffff0d7224 */ /* 0x000fe400078e0007 */
[----:B------:R-:W-:-:S07]  /*21830*/  IMAD.MOV.U32 R5, RZ, RZ, R14 ;  /* 0x000000ffff057224 */ /* 0x000fce00078e000e */
[----:B------:R-:W-:Y:S05]  /*21840*/  WARPSYNC.COLLECTIVE R15, `(.L_x_13856) ;  /* 0x000000000f087348 */ /* 0x000fea0003c00000 */
[----:B------:R0:W1:Y:S02]  /*21850*/  SHFL.IDX P6, R14, R13, R12, R11 ;  /* 0x0000000c0d0e7389 */ /* 0x00006400000c000b */
[----:B01----:R-:W-:Y:S01]  /*21860*/  ENDCOLLECTIVE ;  /* 0x000000000000791b */ /* 0x003fe20003800000 */
.L_x_13856:
[----:B------:R-:W-:Y:S05]  /*21870*/  BRA `(.L_x_13857) ;  /* 0xfffffe5400c87947 */ /* 0x000fea000383ffff */
.L_x_13574:
[----:B0-----:R0:W1:Y:S02]  /*21880*/  SYNCS.PHASECHK.TRANS64.TRYWAIT P0, [R2+URZ+0x16800], R37 ;  /* 0x01680025020075a7 */ /* 0x001064000800017f */
[----:B-1----:R-:W-:Y:S05]  /*21890*/  @!P0 NANOSLEEP.SYNCS 0x989680 ;  /* 0x009896800000895d */ /* 0x002fea0003900000 */
[----:B------:R-:W1:Y:S02]  /*218a0*/  @!P0 SYNCS.PHASECHK.TRANS64 P0, [R2+URZ+0x16800], R37 ;  /* 0x01680025020085a7 */ /* 0x000e64000800007f */
[----:B-1----:R-:W-:Y:S05]  /*218b0*/  @!P0 BRA `(.L_x_13574) ;  /* 0xfffffffc00f08947 */ /* 0x002fea000383ffff */
[----:B------:R-:W-:Y:S05]  /*218c0*/  BRA `(.L_x_13858) ;  /* 0xfffffe5800d07947 */ /* 0x000fea000383ffff */
.L_x_13582:
[----:B------:R-:W1:Y:S01]  /*218d0*/  LDC R41, c[0x0][0x3f4] ;  /* 0x0000fd00ff297b82 */ /* 0x000e620000000800 */
[----:B------:R-:W-:Y:S01]  /*218e0*/  BSSY B1, `(.L_x_13859) ;  /* 0x0000008000017945 */ /* 0x000fe20003800000 */
[----:B------:R-:W-:Y:S02]  /*218f0*/  IMAD.MOV.U32 R13, RZ, RZ, R26 ;  /* 0x000000ffff0d7224 */ /* 0x000fe400078e001a */
[----:B------:R-:W-:Y:S02]  /*21900*/  IMAD.MOV.U32 R12, RZ, RZ, RZ ;  /* 0x000000ffff0c7224 */ /* 0x000fe400078e00ff */
[----:B------:R-:W-:Y:S02]  /*21910*/  IMAD.MOV.U32 R11, RZ, RZ, 0x1c1f ;  /* 0x00001c1fff0b7424 */ /* 0x000fe400078e00ff */
[----:B------:R-:W-:-:S07]  /*21920*/  IMAD.MOV.U32 R15, RZ, RZ, -0x1 ;  /* 0xffffffffff0f7424 */ /* 0x000fce00078e00ff */
[----:B01----:R-:W-:Y:S05]  /*21930*/  WARPSYNC.COLLECTIVE R15, `(.L_x_13860) ;  /* 0x000000000f087348 */ /* 0x003fea0003c00000 */
[----:B0-----:R0:W2:Y:S02]  /*21940*/  SHFL.IDX P6, R14, R13, R12, R11 ;  /* 0x0000000c0d0e7389 */ /* 0x0010a400000c000b */
[----:B012---:R-:W-:Y:S01]  /*21950*/  ENDCOLLECTIVE ;  /* 0x000000000000791b */ /* 0x007fe20003800000 */
.L_x_13860:
[----:B------:R-:W-:Y:S05]  /*21960*/  BSYNC B1 ;  /* 0x0000000000017941 */ /* 0x000fea0003800000 */
.L_x_13859:
[----:B------:R0:W5:Y:S01]  /*21970*/  LDL R8, [R1+0x8] ;  /* 0x0000080001087983 */ /* 0x0001620000100800 */
[----:B------:R-:W-:Y:S01]  /*21980*/  IMAD.MOV.U32 R13, RZ, RZ, R25 ;  /* 0x000000ffff0d7224 */ /* 0x000fe200078e0019 */
[----:B------:R-:W-:Y:S01]  /*21990*/  MOV R15, 0xffffffff ;  /* 0xffffffff000f7802 */ /* 0x000fe20000000f00 */
[----:B------:R-:W-:Y:S01]  /*219a0*/  IMAD.MOV.U32 R12, RZ, RZ, RZ ;  /* 0x000000ffff0c7224 */ /* 0x000fe200078e00ff */
[----:B------:R-:W-:Y:S01]  /*219b0*/  ISETP.GE.AND P0, PT, R18, R41, PT ;  /* 0x000000291200720c */ /* 0x000fe20003f06270 */
[----:B------:R-:W-:Y:S02]  /*219c0*/  IMAD.MOV.U32 R11, RZ, RZ, 0x1c1f ;  /* 0x00001c1fff0b7424 */ /* 0x000fe400078e00ff */
[----:B------:R-:W-:-:S10]  /*219d0*/  IMAD.MOV.U32 R0, RZ, RZ, R14 ;  /* 0x000000ffff007224 */ /* 0x000fd400078e000e */
[----:B0----5:R-:W-:Y:S05]  /*219e0*/  WARPSYNC.COLLECTIVE R15, `(.L_x_13861) ;  /* 0x000000000f087348 */ /* 0x021fea0003c00000 */
[----:B------:R1:W2:Y:S02]  /*219f0*/  SHFL.IDX P6, R14, R13, R12, R11 ;  /* 0x0000000c0d0e7389 */ /* 0x0002a400000c000b */
[----:B012--5:R-:W-:Y:S01]  /*21a00*/  ENDCOLLECTIVE ;  /* 0x000000000000791b */ /* 0x027fe20003800000 */
.L_x_13861:
[----:B------:R-:W-:Y:S02]  /*21a10*/  IMAD.MOV.U32 R13, RZ, RZ, R24 ;  /* 0x000000ffff0d7224 */ /* 0x000fe400078e0018 */
[----:B------:R-:W-:-:S07]  /*21a20*/  IMAD.MOV.U32 R3, RZ, RZ, R14 ;  /* 0x000000ffff037224 */ /* 0x000fce00078e000e */
[----:B------:R-:W-:Y:S05]  /*21a30*/  WARPSYNC.COLLECTIVE R15, `(.L_x_13862) ;  /* 0x000000000f087348 */ /* 0x000fea0003c00000 */
[----:B------:R0:W1:Y:S02]  /*21a40*/  SHFL.IDX P6, R14, R13, R12, R11 ;  /* 0x0000000c0d0e7389 */ /* 0x00006400000c000b */
[----:B01----:R-:W-:Y:S01]  /*21a50*/  ENDCOLLECTIVE ;  /* 0x000000000000791b */ /* 0x003fe20003800000 */
.L_x_13862:
[----:B------:R-:W-:Y:S02]  /*21a60*/  IMAD.MOV.U32 R13, RZ, RZ, R27 ;  /* 0x000000ffff0d7224 */ /* 0x000fe400078e001b */
[----:B------:R-:W-:-:S07]  /*21a70*/  IMAD.MOV.U32 R4, RZ, RZ, R14 ;  /* 0x000000ffff047224 */ /* 0x000fce00078e000e */
[----:B------:R-:W-:Y:S05]  /*21a80*/  WARPSYNC.COLLECTIVE R15, `(.L_x_13863) ;  /* 0x000000000f087348 */ /* 0x000fea0003c00000 */
[----:B------:R0:W1:Y:S02]  /*21a90*/  SHFL.IDX P6, R14, R13, R12, R11 ;  /* 0x0000000c0d0e7389 */ /* 0x00006400000c000b */
[----:B01----:R-:W-:Y:S01]  /*21aa0*/  ENDCOLLECTIVE ;  /* 0x000000000000791b */ /* 0x003fe20003800000 */
.L_x_13863:
[----:B------:R-:W-:-:S05]  /*21ab0*/  IMAD R32, R8, R32, RZ ;  /* 0x0000002008207224 */ /* 0x000fca00078e02ff */
[----:B------:R-:W-:-:S13]  /*21ac0*/  ISETP.GE.OR P1, PT, R39, R32, P0 ;  /* 0x000000202700720c */ /* 0x000fda0000726670 */
[C---:B------:R-:W-:Y:S01]  /*21ad0*/  @!P1 IMAD.SHL.U32 R5, R18.reuse, 0x2, RZ ;  /* 0x0000000212059824 */ /* 0x040fe200078e00ff */
[----:B------:R-:W-:-:S04]  /*21ae0*/  @!P1 SHF.L.U64.HI R21, R18, 0x1, R43 ;  /* 0x0000000112159819 */ /* 0x000fc8000001022b */
[----:B------:R-:W-:-:S05]  /*21af0*/  @!P1 IADD3 R6, P2, R3, R5, RZ ;  /* 0x0000000503069210 */ /* 0x000fca0007f5e0ff */
[----:B------:R-:W-:-:S05]  /*21b00*/  @!P1 IMAD.X R7, R0, 0x1, R21, P2 ;  /* 0x0000000100079824 */ /* 0x000fca00010e0615 */
[----:B------:R-:W2:Y:S01]  /*21b10*/  @!P1 LD.E.128 R8, desc[UR40][R6.64] ;  /* 0x0000002806089980 */ /* 0x000ea2000c101d00 */
[----:B------:R-:W-:-:S05]  /*21b20*/  @!P1 IADD3 R14, P2, R14, R5, RZ ;  /* 0x000000050e0e9210 */ /* 0x000fca0007f5e0ff */
[----:B------:R-:W-:-:S04]  /*21b30*/  @!P1 IMAD.X R3, R4, 0x1, R21, P2 ;  /* 0x0000000104039824 */ /* 0x000fc800010e0615 */
[----:B------:R-:W-:-:S05]  /*21b40*/  @!P1 IMAD.MOV.U32 R15, RZ, RZ, R3 ;  /* 0x000000ffff0f9224 */ /* 0x000fca00078e0003 */
[----:B------:R0:W5:Y:S01]  /*21b50*/  @!P1 LD.E.128 R4, desc[UR40][R14.64] ;  /* 0x000000280e049980 */ /* 0x000162000c101d00 */
[----:B------:R-:W-:Y:S01]  /*21b60*/  CS2R R36, SRZ ;  /* 0x0000000000247805 */ /* 0x000fe2000001ff00 */
[----:B------:R-:W-:Y:S01]  /*21b70*/  IMAD.MOV.U32 R13, RZ, RZ, R26 ;  /* 0x000000ffff0d7224 */ /* 0x000fe200078e001a */
[----:B------:R-:W-:Y:S01]  /*21b80*/  CS2R R34, SRZ ;  /* 0x0000000000227805 */ /* 0x000fe2000001ff00 */
[----:B------:R-:W-:Y:S01]  /*21b90*/  IMAD.MOV.U32 R12, RZ, RZ, 0x1 ;  /* 0x00000001ff0c7424 */ /* 0x000fe200078e00ff */
[----:B------:R-:W-:Y:S02]  /*21ba0*/  CS2R R30, SRZ ;  /* 0x00000000001e7805 */ /* 0x000fe4000001ff00 */
[----:B------:R-:W-:Y:S01]  /*21bb0*/  CS2R R20, SRZ ;  /* 0x0000000000147805 */ /* 0x000fe2000001ff00 */
[----:B0-----:R-:W-:Y:S01]  /*21bc0*/  IMAD.MOV.U32 R15, RZ, RZ, -0x1 ;  /* 0xffffffffff0f7424 */ /* 0x001fe200078e00ff */
[----:B--2---:R-:W-:Y:S01]  /*21bd0*/  @!P1 MOV R37, R11 ;  /* 0x0000000b00259202 */ /* 0x004fe20000000f00 */
[----:B------:R-:W-:-:S02]  /*21be0*/  IMAD.MOV.U32 R11, RZ, RZ, 0x1c1f ;  /* 0x00001c1fff0b7424 */ /* 0x000fc400078e00ff */
[----:B------:R-:W-:Y:S02]  /*21bf0*/  @!P1 IMAD.MOV.U32 R34, RZ, RZ, R8 ;  /* 0x000000ffff229224 */ /* 0x000fe400078e0008 */
[----:B------:R-:W-:-:S07]  /*21c00*/  @!P1 IMAD.MOV.U32 R35, RZ, RZ, R9 ;  /* 0x000000ffff239224 */ /* 0x000fce00078e0009 */
[----:B-----5:R-:W-:Y:S05]  /*21c10*/  WARPSYNC.COLLECTIVE R15, `(.L_x_13864) ;  /* 0x000000000f087348 */ /* 0x020fea0003c00000 */
[----:B------:R0:W1:Y:S02]  /*21c20*/  SHFL.IDX P6, R14, R13, R12, R11 ;  /* 0x0000000c0d0e7389 */ /* 0x00006400000c000b */
[----:B01---5:R-:W-:Y:S01]  /*21c30*/  ENDCOLLECTIVE ;  /* 0x000000000000791b */ /* 0x023fe20003800000 */
.L_x_13864:
[----:B------:R-:W-:Y:S02]  /*21c40*/  IMAD.MOV.U32 R0, RZ, RZ, R34 ;  /* 0x000000ffff007224 */ /* 0x000fe400078e0022 */
[----:B------:R-:W-:Y:S02]  /*21c50*/  IMAD.MOV.U32 R3, RZ, RZ, R35 ;  /* 0x000000ffff037224 */ /* 0x000fe400078e0023 */
[----:B------:R-:W-:Y:S01]  /*21c60*/  @!P1 IMAD.MOV.U32 R36, RZ, RZ, R10 ;  /* 0x000000ffff249224 */ /* 0x000fe200078e000a */
[----:B------:R-:W-:Y:S01]  /*21c70*/  PRMT R42, R0, 0x7610, R42 ;  /* 0x00007610002a7816 */ /* 0x000fe2000000002a */
[----:B------:R-:W-:Y:S01]  /*21c80*/  IMAD.MOV.U32 R9, RZ, RZ, R37 ;  /* 0x000000ffff097224 */ /* 0x000fe200078e0025 */
[----:B------:R-:W-:Y:S01]  /*21c90*/  PRMT R45, R45, 0x5410, R3 ;  /* 0x000054102d2d7816 */ /* 0x000fe20000000003 */
[----:B------:R-:W-:Y:S01]  /*21ca0*/  @!P1 IMAD.MOV.U32 R30, RZ, RZ, R4 ;  /* 0x000000ffff1e9224 */ /* 0x000fe200078e0004 */
[----:B------:R-:W-:Y:S01]  /*21cb0*/  @!P1 MOV R31, R5 ;  /* 0x00000005001f9202 */ /* 0x000fe20000000f00 */
[----:B------:R-:W-:-:S02]  /*21cc0*/  @!P1 IMAD.MOV.U32 R20, RZ, RZ, R6 ;  /* 0x000000ffff149224 */ /* 0x000fc400078e0006 */
[----:B------:R-:W-:Y:S02]  /*21cd0*/  @!P1 IMAD.MOV.U32 R21, RZ, RZ, R7 ;  /* 0x000000ffff159224 */ /* 0x000fe400078e0007 */
[----:B------:R-:W-:Y:S02]  /*21ce0*/  IMAD.MOV.U32 R13, RZ, RZ, R25 ;  /* 0x000000ffff0d7224 */ /* 0x000fe400078e0019 */
[----:B------:R-:W-:Y:S02]  /*21cf0*/  IMAD.MOV.U32 R4, RZ, RZ, R30 ;  /* 0x000000ffff047224 */ /* 0x000fe400078e001e */
        /* <DEDUP_REMOVED lines=9> */
.L_x_13865:
[----:B------:R-:W-:Y:S01]  /*21d90*/  IMAD.MOV.U32 R7, RZ, RZ, R21 ;  /* 0x000000ffff077224 */ /* 0x000fe200078e0015 */
[----:B------:R-:W-:Y:S02]  /*21da0*/  PRMT R33, R8, 0x5410, R9 ;  /* 0x0000541008217816 */ /* 0x000fe40000000009 */
[----:B------:R-:W-:Y:S02]  /*21db0*/  CS2R R4, SRZ ;  /* 0x0000000000047805 */ /* 0x000fe4000001ff00 */
[----:B------:R-:W-:Y:S01]  /*21dc0*/  PRMT R42, R42, 0x5410, R7 ;  /* 0x000054102a2a7816 */ /* 0x000fe20000000007 */
[----:B------:R-:W-:Y:S02]  /*21dd0*/  IMAD.MOV.U32 R13, RZ, RZ, R24 ;  /* 0x000000ffff0d7224 */ /* 0x000fe400078e0018 */
[----:B------:R-:W-:-:S07]  /*21de0*/  IMAD.MOV.U32 R3, RZ, RZ, R14 ;  /* 0x000000ffff037224 */ /* 0x000fce00078e000e */
[----:B------:R-:W-:Y:S05]  /*21df0*/  WARPSYNC.COLLECTIVE R15, `(.L_x_13866) ;  /* 0x000000000f087348 */ /* 0x000fea0003c00000 */
[----:B------:R0:W1:Y:S02]  /*21e00*/  SHFL.IDX P6, R14, R13, R12, R11 ;  /* 0x0000000c0d0e7389 */ /* 0x00006400000c000b */
[----:B01----:R-:W-:Y:S01]  /*21e10*/  ENDCOLLECTIVE ;  /* 0x000000000000791b */ /* 0x003fe20003800000 */
.L_x_13866:
[----:B------:R-:W-:Y:S02]  /*21e20*/  IMAD.MOV.U32 R13, RZ, RZ, R27 ;  /* 0x000000ffff0d7224 */ /* 0x000fe400078e001b */
[----:B------:R-:W-:-:S07]  /*21e30*/  IMAD.MOV.U32 R24, RZ, RZ, R14 ;  /* 0x000000ffff187224 */ /* 0x000fce00078e000e */
[----:B------:R-:W-:Y:S05]  /*21e40*/  WARPSYNC.COLLECTIVE R15, `(.L_x_13867) ;  /* 0x000000000f087348 */ /* 0x000fea0003c00000 */
[----:B------:R0:W1:Y:S02]  /*21e50*/  SHFL.IDX P6, R14, R13, R12, R11 ;  /* 0x0000000c0d0e7389 */ /* 0x00006400000c000b */
[----:B01----:R-:W-:Y:S01]  /*21e60*/  ENDCOLLECTIVE ;  /* 0x000000000000791b */ /* 0x003fe20003800000 */
.L_x_13867:
[----:B------:R-:W-:Y:S05]  /*21e70*/  BRA `(.L_x_13868) ;  /* 0xfffffe6400c07947 */ /* 0x000fea000383ffff */
.L_x_13586:
[----:B0-----:R0:W1:Y:S02]  /*21e80*/  SYNCS.PHASECHK.TRANS64.TRYWAIT P1, [R2+URZ+0x16800], R13 ;  /* 0x0168000d020075a7 */ /* 0x001064000802017f */
[----:B-1----:R-:W-:Y:S05]  /*21e90*/  @!P1 NANOSLEEP.SYNCS 0x989680 ;  /* 0x009896800000995d */ /* 0x002fea0003900000 */
[----:B------:R-:W1:Y:S02]  /*21ea0*/  @!P1 SYNCS.PHASECHK.TRANS64 P1, [R2+URZ+0x16800], R13 ;  /* 0x0168000d020095a7 */ /* 0x000e64000802007f */
[----:B-1----:R-:W-:Y:S05]  /*21eb0*/  @!P1 BRA `(.L_x_13586) ;  /* 0xfffffffc00f09947 */ /* 0x002fea000383ffff */
[----:B------:R-:W-:Y:S05]  /*21ec0*/  BRA `(.L_x_13869) ;  /* 0xfffffe6800607947 */ /* 0x000fea000383ffff */
.L_x_13592:
[----:B--2---:R2:W3:Y:S02]  /*21ed0*/  SYNCS.PHASECHK.TRANS64.TRYWAIT P2, [R0+URZ+0x16830], R3 ;  /* 0x01683003000075a7 */ /* 0x0044e4000804017f */
[----:B---3--:R-:W-:Y:S05]  /*21ee0*/  @!P2 NANOSLEEP.SYNCS 0x989680 ;  /* 0x009896800000a95d */ /* 0x008fea0003900000 */
[----:B------:R-:W3:Y:S02]  /*21ef0*/  @!P2 SYNCS.PHASECHK.TRANS64 P2, [R0+URZ+0x16830], R3 ;  /* 0x016830030000a5a7 */ /* 0x000ee4000804007f */
[----:B---3--:R-:W-:Y:S05]  /*21f00*/  @!P2 BRA `(.L_x_13592) ;  /* 0xfffffffc00f0a947 */ /* 0x008fea000383ffff */
[----:B------:R-:W-:Y:S05]  /*21f10*/  BRA `(.L_x_13591) ;  /* 0xfffffe7400e07947 */ /* 0x000fea000383ffff */
.L_x_13610:
[----:B-1----:R1:W2:Y:S02]  /*21f20*/  SYNCS.PHASECHK.TRANS64.TRYWAIT P5, [R9+URZ+0x16830], R8 ;  /* 0x01683008090075a7 */ /* 0x0022a400080a017f */
[----:B--2---:R-:W-:Y:S05]  /*21f30*/  @!P5 NANOSLEEP.SYNCS 0x989680 ;  /* 0x009896800000d95d */ /* 0x004fea0003900000 */
[----:B------:R-:W2:Y:S02]  /*21f40*/  @!P5 SYNCS.PHASECHK.TRANS64 P5, [R9+URZ+0x16830], R8 ;  /* 0x016830080900d5a7 */ /* 0x000ea400080a007f */
[----:B--2---:R-:W-:Y:S05]  /*21f50*/  @!P5 BRA `(.L_x_13610) ;  /* 0xfffffffc00f0d947 */ /* 0x004fea000383ffff */
[----:B------:R-:W-:Y:S05]  /*21f60*/  BRA `(.L_x_13609) ;  /* 0xfffffeb000947947 */ /* 0x000fea000383ffff */
.L_x_13614:
[----:B-1----:R1:W2:Y:S02]  /*21f70*/  SYNCS.PHASECHK.TRANS64.TRYWAIT P4, [R9+URZ+0x16850], R8 ;  /* 0x01685008090075a7 */ /* 0x0022a4000808017f */
[----:B--2---:R-:W-:Y:S05]  /*21f80*/  @!P4 NANOSLEEP.SYNCS 0x989680 ;  /* 0x009896800000c95d */ /* 0x004fea0003900000 */
[----:B------:R-:W2:Y:S02]  /*21f90*/  @!P4 SYNCS.PHASECHK.TRANS64 P4, [R9+URZ+0x16850], R8 ;  /* 0x016850080900c5a7 */ /* 0x000ea4000808007f */
[----:B--2---:R-:W-:Y:S05]  /*21fa0*/  @!P4 BRA `(.L_x_13614) ;  /* 0xfffffffc00f0c947 */ /* 0x004fea000383ffff */
[----:B------:R-:W-:Y:S05]  /*21fb0*/  BRA `(.L_x_13611) ;  /* 0xfffffeb400587947 */ /* 0x000fea000383ffff */
.L_x_13633:
[----:B-1----:R1:W2:Y:S02]  /*21fc0*/  SYNCS.PHASECHK.TRANS64.TRYWAIT P3, [R5+URZ+0x16830], R14 ;  /* 0x0168300e050075a7 */ /* 0x0022a4000806017f */
[----:B--2---:R-:W-:Y:S05]  /*21fd0*/  @!P3 NANOSLEEP.SYNCS 0x989680 ;  /* 0x009896800000b95d */ /* 0x004fea0003900000 */
[----:B------:R-:W2:Y:S02]  /*21fe0*/  @!P3 SYNCS.PHASECHK.TRANS64 P3, [R5+URZ+0x16830], R14 ;  /* 0x0168300e0500b5a7 */ /* 0x000ea4000806007f */
[----:B--2---:R-:W-:Y:S05]  /*21ff0*/  @!P3 BRA `(.L_x_13633) ;  /* 0xfffffffc00f0b947 */ /* 0x004fea000383ffff */
[----:B------:R-:W-:Y:S05]  /*22000*/  BRA `(.L_x_13632) ;  /* 0xfffffeec00107947 */ /* 0x000fea000383ffff */
.L_x_13637:
[----:B-1----:R1:W2:Y:S02]  /*22010*/  SYNCS.PHASECHK.TRANS64.TRYWAIT P2, [R8+URZ+0x16850], R5 ;  /* 0x01685005080075a7 */ /* 0x0022a4000804017f */
[----:B--2---:R-:W-:Y:S05]  /*22020*/  @!P2 NANOSLEEP.SYNCS 0x989680 ;  /* 0x009896800000a95d */ /* 0x004fea0003900000 */
[----:B------:R-:W2:Y:S02]  /*22030*/  @!P2 SYNCS.PHASECHK.TRANS64 P2, [R8+URZ+0x16850], R5 ;  /* 0x016850050800a5a7 */ /* 0x000ea4000804007f */
[----:B--2---:R-:W-:Y:S05]  /*22040*/  @!P2 BRA `(.L_x_13637) ;  /* 0xfffffffc00f0a947 */ /* 0x004fea000383ffff */
[----:B------:R-:W-:Y:S05]  /*22050*/  BRA `(.L_x_13634) ;  /* 0xfffffeec00d47947 */ /* 0x000fea000383ffff */
.L_x_13644:
[----:B-1----:R1:W2:Y:S02]  /*22060*/  SYNCS.PHASECHK.TRANS64.TRYWAIT P3, [R5+URZ+0x16830], R12 ;  /* 0x0168300c050075a7 */ /* 0x0022a4000806017f */
[----:B--2---:R-:W-:Y:S05]  /*22070*/  @!P3 NANOSLEEP.SYNCS 0x989680 ;  /* 0x009896800000b95d */ /* 0x004fea0003900000 */
[----:B------:R-:W2:Y:S02]  /*22080*/  @!P3 SYNCS.PHASECHK.TRANS64 P3, [R5+URZ+0x16830], R12 ;  /* 0x0168300c0500b5a7 */ /* 0x000ea4000806007f */
[----:B--2---:R-:W-:Y:S05]  /*22090*/  @!P3 BRA `(.L_x_13644) ;  /* 0xfffffffc00f0b947 */ /* 0x004fea000383ffff */
[----:B------:R-:W-:Y:S05]  /*220a0*/  BRA `(.L_x_13643) ;  /* 0xffffff1000f47947 */ /* 0x000fea000383ffff */
.L_x_13648:
[----:B-1----:R1:W2:Y:S02]  /*220b0*/  SYNCS.PHASECHK.TRANS64.TRYWAIT P2, [R8+URZ+0x16850], R5 ;  /* 0x01685005080075a7 */ /* 0x0022a4000804017f */
[----:B--2---:R-:W-:Y:S05]  /*220c0*/  @!P2 NANOSLEEP.SYNCS 0x989680 ;  /* 0x009896800000a95d */ /* 0x004fea0003900000 */
[----:B------:R-:W2:Y:S02]  /*220d0*/  @!P2 SYNCS.PHASECHK.TRANS64 P2, [R8+URZ+0x16850], R5 ;  /* 0x016850050800a5a7 */ /* 0x000ea4000804007f */
[----:B--2---:R-:W-:Y:S05]  /*220e0*/  @!P2 BRA `(.L_x_13648) ;  /* 0xfffffffc00f0a947 */ /* 0x004fea000383ffff */
[----:B------:R-:W-:Y:S05]  /*220f0*/  BRA `(.L_x_13645) ;  /* 0xffffff1400b87947 */ /* 0x000fea000383ffff */
.L_x_13661:
[----:B-1----:R1:W2:Y:S02]  /*22100*/  SYNCS.PHASECHK.TRANS64.TRYWAIT P0, [R11+URZ+0x16850], R0 ;  /* 0x016850000b0075a7 */ /* 0x0022a4000800017f */
[----:B--2---:R-:W-:Y:S05]  /*22110*/  @!P0 NANOSLEEP.SYNCS 0x989680 ;  /* 0x009896800000895d */ /* 0x004fea0003900000 */
[----:B------:R-:W2:Y:S02]  /*22120*/  @!P0 SYNCS.PHASECHK.TRANS64 P0, [R11+URZ+0x16850], R0 ;  /* 0x016850000b0085a7 */ /* 0x000ea4000800007f */
[----:B--2---:R-:W-:Y:S05]  /*22130*/  @!P0 BRA `(.L_x_13661) ;  /* 0xfffffffc00f08947 */ /* 0x004fea000383ffff */
[----:B------:R-:W-:Y:S05]  /*22140*/  BRA `(.L_x_13660) ;  /* 0xffffff4800907947 */ /* 0x000fea000383ffff */
.L_x_13666:
[----:B------:R-:W-:Y:S02]  /*22150*/  IMAD.MOV.U32 R13, RZ, RZ, R41 ;  /* 0x000000ffff0d7224 */ /* 0x000fe400078e0029 */
[----:B------:R-:W-:Y:S02]  /*22160*/  IMAD.MOV.U32 R12, RZ, RZ, RZ ;  /* 0x000000ffff0c7224 */ /* 0x000fe400078e00ff */
[----:B------:R-:W-:Y:S02]  /*22170*/  IMAD.MOV.U32 R11, RZ, RZ, 0x181f ;  /* 0x0000181fff0b7424 */ /* 0x000fe400078e00ff */
[----:B------:R-:W-:Y:S02]  /*22180*/  IMAD.MOV.U32 R15, RZ, RZ, -0x1 ;  /* 0xffffffffff0f7424 */ /* 0x000fe400078e00ff */
[----:B------:R-:W-:-:S07]  /*22190*/  IMAD.IADD R42, R45, 0x1, R50 ;  /* 0x000000012d2a7824 */ /* 0x000fce00078e0232 */
[----:B-----5:R-:W-:Y:S05]  /*221a0*/  WARPSYNC.COLLECTIVE R15, `(.L_x_13870) ;  /* 0x000000000f087348 */ /* 0x020fea0003c00000 */
[----:B------:R0:W1:Y:S02]  /*221b0*/  SHFL.IDX P6, R14, R13, R12, R11 ;  /* 0x0000000c0d0e7389 */ /* 0x00006400000c000b */
[----:B01---5:R-:W-:Y:S01]  /*221c0*/  ENDCOLLECTIVE ;  /* 0x000000000000791b */ /* 0x023fe20003800000 */
.L_x_13870:
[----:B------:R-:W-:Y:S02]  /*221d0*/  VIADD R20, R42, 0x30 ;  /* 0x000000302a147836 */ /* 0x000fe40000000000 */
[----:B------:R-:W-:Y:S02]  /*221e0*/  IMAD.MOV.U32 R13, RZ, RZ, R40 ;  /* 0x000000ffff0d7224 */ /* 0x000fe400078e0028 */
[----:B------:R-:W-:-:S07]  /*221f0*/  IMAD.MOV.U32 R0, RZ, RZ, R14 ;  /* 0x000000ffff007224 */ /* 0x000fce00078e000e */
[----:B------:R-:W-:Y:S05]  /*22200*/  WARPSYNC.COLLECTIVE R15, `(.L_x_13871) ;  /* 0x000000000f087348 */ /* 0x000fea0003c00000 */
[----:B------:R0:W1:Y:S02]  /*22210*/  SHFL.IDX P6, R14, R13, R12, R11 ;  /* 0x0000000c0d0e7389 */ /* 0x00006400000c000b */
[----:B01----:R-:W-:Y:S01]  /*22220*/  ENDCOLLECTIVE ;  /* 0x000000000000791b */ /* 0x003fe20003800000 */
.L_x_13871:
[----:B------:R-:W-:Y:S02]  /*22230*/  ULDC UR4, c[0x0][0xac8] ;  /* 0x0002b20000047ab9 */ /* 0x000fe40000000800 */
[----:B------:R-:W-:-:S04]  /*22240*/  ISETP.GE.AND P0, PT, R44, UR4, PT ;  /* 0x000000042c007c0c */ /* 0x000fc8000bf06270 */
[-C--:B------:R-:W-:Y:S01]  /*22250*/  ISETP.GE.OR P4, PT, R20, R47.reuse, P0 ;  /* 0x0000002f1400720c */ /* 0x080fe20000786670 */
[C---:B------:R-:W-:Y:S01]  /*22260*/  VIADD R20, R42.reuse, 0x60 ;  /* 0x000000602a147836 */ /* 0x040fe20000000000 */
[----:B------:R-:W-:-:S04]  /*22270*/  ISETP.GE.OR P3, PT, R42, R47, P0 ;  /* 0x0000002f2a00720c */ /* 0x000fc80000766670 */
[----:B------:R-:W-:Y:S01]  /*22280*/  ISETP.GE.OR P2, PT, R20, R47, P0 ;  /* 0x0000002f1400720c */ /* 0x000fe20000746670 */
[----:B------:R-:W-:Y:S01]  /*22290*/  IMAD.MOV.U32 R12, RZ, RZ, 0x1 ;  /* 0x00000001ff0c7424 */ /* 0x000fe200078e00ff */
[----:B------:R-:W-:Y:S01]  /*222a0*/  MOV R13, R41 ;  /* 0x00000029000d7202 */ /* 0x000fe20000000f00 */
[----:B------:R-:W-:-:S10]  /*222b0*/  IMAD.MOV.U32 R3, RZ, RZ, R14 ;  /* 0x000000ffff037224 */ /* 0x000fd400078e000e */
[----:B------:R-:W-:Y:S05]  /*222c0*/  WARPSYNC.COLLECTIVE R15, `(.L_x_13872) ;  /* 0x000000000f087348 */ /* 0x000fea0003c00000 */
[----:B------:R0:W1:Y:S02]  /*222d0*/  SHFL.IDX P6, R14, R13, R12, R11 ;  /* 0x0000000c0d0e7389 */ /* 0x00006400000c000b */
[----:B01----:R-:W-:Y:S01]  /*222e0*/  ENDCOLLECTIVE ;  /* 0x000000000000791b */ /* 0x003fe20003800000 */
.L_x_13872:
[----:B------:R-:W-:-:S04]  /*222f0*/  @!P3 LEA R28, P5, R44, R3, 0x1 ;  /* 0x000000032c1cb211 */ /* 0x000fc800078a08ff */
[----:B------:R-:W-:Y:S01]  /*22300*/  @!P3 LEA.HI.X R3, R44, R0, R43, 0x1, P5 ;  /* 0x000000002c03b211 */ /* 0x000fe200028f0c2b */
[----:B------:R-:W-:Y:S02]  /*22310*/  IMAD.MOV.U32 R13, RZ, RZ, R40 ;  /* 0x000000ffff0d7224 */ /* 0x000fe400078e0028 */
[----:B------:R-:W-:-:S07]  /*22320*/  IMAD.MOV.U32 R8, RZ, RZ, R14 ;  /* 0x000000ffff087224 */ /* 0x000fce00078e000e */
[----:B------:R-:W-:Y:S05]  /*22330*/  WARPSYNC.COLLECTIVE R15, `(.L_x_13873) ;  /* 0x000000000f087348 */ /* 0x000fea0003c00000 */
[----:B------:R0:W1:Y:S02]  /*22340*/  SHFL.IDX P6, R14, R13, R12, R11 ;  /* 0x0000000c0d0e7389 */ /* 0x00006400000c000b */
[----:B01----:R-:W-:Y:S01]  /*22350*/  ENDCOLLECTIVE ;  /* 0x000000000000791b */ /* 0x003fe20003800000 */
.L_x_13873:
[----:B------:R-:W-:Y:S02]  /*22360*/  IMAD.MOV.U32 R13, RZ, RZ, R41 ;  /* 0x000000ffff0d7224 */ /* 0x000fe400078e0029 */
[----:B------:R-:W-:Y:S02]  /*22370*/  IMAD.MOV.U32 R12, RZ, RZ, 0x2 ;  /* 0x00000002ff0c7424 */ /* 0x000fe400078e00ff */
[----:B------:R-:W-:-:S07]  /*22380*/  IMAD.MOV.U32 R9, RZ, RZ, R14 ;  /* 0x000000ffff097224 */ /* 0x000fce00078e000e */
[----:B------:R-:W-:Y:S05]  /*22390*/  WARPSYNC.COLLECTIVE R15, `(.L_x_13874) ;  /* 0x000000000f087348 */ /* 0x000fea0003c00000 */
[----:B------:R0:W1:Y:S02]  /*223a0*/  SHFL.IDX P6, R14, R13, R12, R11 ;  /* 0x0000000c0d0e7389 */ /* 0x00006400000c000b */
[----:B01----:R-:W-:Y:S01]  /*223b0*/  ENDCOLLECTIVE ;  /* 0x000000000000791b */ /* 0x003fe20003800000 */
.L_x_13874:
[----:B------:R-:W-:Y:S01]  /*223c0*/  @!P4 LEA R20, P1, R44, R9, 0x1 ;  /* 0x000000092c14c211 */ /* 0x000fe200078208ff */
[----:B------:R-:W-:-:S03]  /*223d0*/  @!P3 IMAD.MOV.U32 R9, RZ, RZ, R3 ;  /* 0x000000ffff09b224 */ /* 0x000fc600078e0003 */
[----:B------:R-:W-:Y:S01]  /*223e0*/  @!P4 LEA.HI.X R21, R44, R8, R43, 0x1, P1 ;  /* 0x000000082c15c211 */ /* 0x000fe200008f0c2b */
[----:B------:R-:W-:-:S05]  /*223f0*/  @!P3 IMAD.MOV.U32 R8, RZ, RZ, R28 ;  /* 0x000000ffff08b224 */ /* 0x000fca00078e001c */
[----:B------:R0:W-:Y:S01]  /*22400*/  @!P3 ST.E.128 desc[UR40][R8.64], R4 ;  /* 0x000000040800b985 */ /* 0x0001e2000c101d28 */
[----:B------:R-:W-:-:S03]  /*22410*/  IMAD.MOV.U32 R13, RZ, RZ, R40 ;  /* 0x000000ffff0d7224 */ /* 0x000fc600078e0028 */
[----:B------:R0:W-:Y:S01]  /*22420*/  @!P4 ST.E.128 desc[UR40][R20.64], R24 ;  /* 0x000000181400c985 */ /* 0x0001e2000c101d28 */
[----:B------:R-:W-:-:S07]  /*22430*/  IMAD.MOV.U32 R10, RZ, RZ, R14 ;  /* 0x000000ffff0a7224 */ /* 0x000fce00078e000e */
[----:B0-----:R-:W-:Y:S05]  /*22440*/  WARPSYNC.COLLECTIVE R15, `(.L_x_13875) ;  /* 0x000000000f087348 */ /* 0x001fea0003c00000 */
[----:B------:R1:W2:Y:S02]  /*22450*/  SHFL.IDX P6, R14, R13, R12, R11 ;  /* 0x0000000c0d0e7389 */ /* 0x0002a400000c000b */
[----:B012---:R-:W-:Y:S01]  /*22460*/  ENDCOLLECTIVE ;  /* 0x000000000000791b */ /* 0x007fe20003800000 */
.L_x_13875:
[----:B------:R-:W-:Y:S01]  /*22470*/  MOV R13, R41 ;  /* 0x00000029000d7202 */ /* 0x000fe20000000f00 */
[----:B------:R-:W-:Y:S01]  /*22480*/  IMAD.MOV.U32 R12, RZ, RZ, 0x3 ;  /* 0x00000003ff0c7424 */ /* 0x000fe200078e00ff */
[----:B------:R-:W-:-:S13]  /*22490*/  @!P2 LEA R45, P5, R44, R14, 0x1 ;  /* 0x0000000e2c2da211 */ /* 0x000fda00078a08ff */
[----:B------:R-:W-:Y:S05]  /*224a0*/  WARPSYNC.COLLECTIVE R15, `(.L_x_13876) ;  /* 0x000000000f087348 */ /* 0x000fea0003c00000 */
[----:B------:R0:W1:Y:S02]  /*224b0*/  SHFL.IDX P6, R14, R13, R12, R11 ;  /* 0x0000000c0d0e7389 */ /* 0x00006400000c000b */
[----:B01----:R-:W-:Y:S01]  /*224c0*/  ENDCOLLECTIVE ;  /* 0x000000000000791b */ /* 0x003fe20003800000 */
.L_x_13876:
[----:B------:R-:W-:Y:S01]  /*224d0*/  @!P2 LEA.HI.X R10, R44, R10, R43, 0x1, P5 ;  /* 0x0000000a2c0aa211 */ /* 0x000fe200028f0c2b */
[----:B------:R-:W-:-:S04]  /*224e0*/  @!P2 IMAD.MOV.U32 R4, RZ, RZ, R45 ;  /* 0x000000ffff04a224 */ /* 0x000fc800078e002d */
[----:B------:R-:W-:-:S05]  /*224f0*/  @!P2 IMAD.MOV.U32 R5, RZ, RZ, R10 ;  /* 0x000000ffff05a224 */ /* 0x000fca00078e000a */
[----:B------:R0:W-:Y:S01]  /*22500*/  @!P2 ST.E.128 desc[UR40][R4.64], R32 ;  /* 0x000000200400a985 */ /* 0x0001e2000c101d28 */
[----:B------:R-:W-:Y:S02]  /*22510*/  IMAD.MOV.U32 R13, RZ, RZ, R40 ;  /* 0x000000ffff0d7224 */ /* 0x000fe400078e0028 */
[----:B------:R-:W-:-:S07]  /*22520*/  IMAD.MOV.U32 R0, RZ, RZ, R14 ;  /* 0x000000ffff007224 */ /* 0x000fce00078e000e */
[----:B0-----:R-:W-:Y:S05]  /*22530*/  WARPSYNC.COLLECTIVE R15, `(.L_x_13877) ;  /* 0x000000000f087348 */ /* 0x001fea0003c00000 */
[----:B------:R1:W2:Y:S02]  /*22540*/  SHFL.IDX P6, R14, R13, R12, R11 ;  /* 0x0000000c0d0e7389 */ /* 0x0002a400000c000b */
[----:B012---:R-:W-:Y:S01]  /*22550*/  ENDCOLLECTIVE ;  /* 0x000000000000791b */ /* 0x007fe20003800000 */
.L_x_13877:
[----:B------:R-:W-:Y:S05]  /*22560*/  BRA `(.L_x_13878) ;  /* 0xffffff5c00bc7947 */ /* 0x000fea000383ffff */
.L_x_13668:
[----:B------:R-:W-:Y:S02]  /*22570*/  IMAD.MOV.U32 R13, RZ, RZ, R4 ;  /* 0x000000ffff0d7224 */ /* 0x000fe400078e0004 */
[----:B------:R-:W-:Y:S02]  /*22580*/  IMAD.MOV.U32 R12, RZ, RZ, RZ ;  /* 0x000000ffff0c7224 */ /* 0x000fe400078e00ff */
[----:B------:R-:W-:Y:S02]  /*22590*/  IMAD.MOV.U32 R11, RZ, RZ, 0x1c1f ;  /* 0x00001c1fff0b7424 */ /* 0x000fe400078e00ff */
[----:B------:R-:W-:-:S07]  /*225a0*/  IMAD.MOV.U32 R15, RZ, RZ, -0x1 ;  /* 0xffffffffff0f7424 */ /* 0x000fce00078e00ff */
[----:B------:R-:W-:Y:S05]  /*225b0*/  WARPSYNC.COLLECTIVE R15, `(.L_x_13879) ;  /* 0x000000000f087348 */ /* 0x000fea0003c00000 */
[----:B------:R0:W1:Y:S02]  /*225c0*/  SHFL.IDX P6, R14, R13, R12, R11 ;  /* 0x0000000c0d0e7389 */ /* 0x00006400000c000b */
[----:B01----:R-:W-:Y:S01]  /*225d0*/  ENDCOLLECTIVE ;  /* 0x000000000000791b */ /* 0x003fe20003800000 */
.L_x_13879:
[----:B------:R-:W-:Y:S02]  /*225e0*/  IMAD.MOV.U32 R13, RZ, RZ, R3 ;  /* 0x000000ffff0d7224 */ /* 0x000fe400078e0003 */
[----:B------:R-:W-:-:S07]  /*225f0*/  IMAD.MOV.U32 R0, RZ, RZ, R14 ;  /* 0x000000ffff007224 */ /* 0x000fce00078e000e */
[----:B------:R-:W-:Y:S05]  /*22600*/  WARPSYNC.COLLECTIVE R15, `(.L_x_13880) ;  /* 0x000000000f087348 */ /* 0x000fea0003c00000 */
[----:B------:R0:W1:Y:S02]  /*22610*/  SHFL.IDX P6, R14, R13, R12, R11 ;  /* 0x0000000c0d0e7389 */ /* 0x00006400000c000b */
[----:B01----:R-:W-:Y:S01]  /*22620*/  ENDCOLLECTIVE ;  /* 0x000000000000791b */ /* 0x003fe20003800000 */
.L_x_13880:
[----:B------:R-:W-:Y:S05]  /*22630*/  BRA `(.L_x_13881) ;  /* 0xffffff6000987947 */ /* 0x000fea000383ffff */
.L_x_13671:
        /* <DEDUP_REMOVED lines=8> */
.L_x_13883:
[----:B------:R-:W-:Y:S05]  /*226c0*/  BSYNC B1 ;  /* 0x0000000000017941 */ /* 0x000fea0003800000 */
.L_x_13882:
        /* <DEDUP_REMOVED lines=8> */
.L_x_13884:
[----:B------:R-:W-:Y:S05]  /*22750*/  BRA `(.L_x_13885) ;  /* 0xffffff6000f47947 */ /* 0x000fea000383ffff */
.L_x_13675:
[----:B------:R-:W-:Y:S02]  /*22760*/  IMAD.MOV.U32 R13, RZ, RZ, R20 ;  /* 0x000000ffff0d7224 */ /* 0x000fe400078e0014 */
[----:B------:R-:W-:Y:S02]  /*22770*/  IMAD.MOV.U32 R12, RZ, RZ, RZ ;  /* 0x000000ffff0c7224 */ /* 0x000fe400078e00ff */
[----:B------:R-:W-:Y:S02]  /*22780*/  IMAD.MOV.U32 R11, RZ, RZ, 0x181f ;  /* 0x0000181fff0b7424 */ /* 0x000fe400078e00ff */
[----:B------:R-:W-:Y:S02]  /*22790*/  IMAD.MOV.U32 R15, RZ, RZ, -0x1 ;  /* 0xffffffffff0f7424 */ /* 0x000fe400078e00ff */
[----:B------:R-:W-:Y:S02]  /*227a0*/  IMAD R21, R24, R9, RZ ;  /* 0x0000000918157224 */ /* 0x000fe400078e02ff */
[----:B------:R-:W-:-:S07]  /*227b0*/  IMAD.IADD R24, R45, 0x1, R27 ;  /* 0x000000012d187824 */ /* 0x000fce00078e021b */
[----:B------:R-:W-:Y:S05]  /*227c0*/  WARPSYNC.COLLECTIVE R15, `(.L_x_13886) ;  /* 0x000000000f087348 */ /* 0x000fea0003c00000 */
[----:B------:R0:W1:Y:S02]  /*227d0*/  SHFL.IDX P6, R14, R13, R12, R11 ;  /* 0x0000000c0d0e7389 */ /* 0x00006400000c000b */
[----:B01----:R-:W-:Y:S01]  /*227e0*/  ENDCOLLECTIVE ;  /* 0x000000000000791b */ /* 0x003fe20003800000 */
.L_x_13886:
[C---:B------:R-:W-:Y:S01]  /*227f0*/  VIADD R8, R24.reuse, 0x30 ;  /* 0x0000003018087836 */ /* 0x040fe20000000000 */
[----:B------:R-:W-:-:S04]  /*22800*/  ISETP.GE.OR P3, PT, R24, R21, P0 ;  /* 0x000000151800720c */ /* 0x000fc80000766670 */
[----:B------:R-:W-:Y:S01]  /*22810*/  ISETP.GE.OR P4, PT, R8, R21, P0 ;  /* 0x000000150800720c */ /* 0x000fe20000786670 */
[----:B------:R-:W-:Y:S02]  /*22820*/  VIADD R8, R24, 0x60 ;  /* 0x0000006018087836 */ /* 0x000fe40000000000 */
[----:B------:R-:W-:-:S03]  /*22830*/  IMAD.MOV.U32 R13, RZ, RZ, R7 ;  /* 0x000000ffff0d7224 */ /* 0x000fc600078e0007 */
[----:B------:R-:W-:Y:S01]  /*22840*/  ISETP.GE.OR P2, PT, R8, R21, P0 ;  /* 0x000000150800720c */ /* 0x000fe20000746670 */
[----:B------:R-:W-:-:S12]  /*22850*/  IMAD.MOV.U32 R0, RZ, RZ, R14 ;  /* 0x000000ffff007224 */ /* 0x000fd800078e000e */
[----:B------:R-:W-:Y:S05]  /*22860*/  WARPSYNC.COLLECTIVE R15, `(.L_x_13887) ;  /* 0x000000000f087348 */ /* 0x000fea0003c00000 */
[----:B------:R0:W1:Y:S02]  /*22870*/  SHFL.IDX P6, R14, R13, R12, R11 ;  /* 0x0000000c0d0e7389 */ /* 0x00006400000c000b */
[----:B01----:R-:W-:Y:S01]  /*22880*/  ENDCOLLECTIVE ;  /* 0x000000000000791b */ /* 0x003fe20003800000 */
.L_x_13887:
[----:B------:R-:W-:Y:S01]  /*22890*/  MOV R13, R20 ;  /* 0x00000014000d7202 */ /* 0x000fe20000000f00 */
[----:B------:R-:W-:Y:S02]  /*228a0*/  IMAD.MOV.U32 R12, RZ, RZ, 0x1 ;  /* 0x00000001ff0c7424 */ /* 0x000fe400078e00ff */
[----:B------:R-:W-:-:S07]  /*228b0*/  IMAD.MOV.U32 R3, RZ, RZ, R14 ;  /* 0x000000ffff037224 */ /* 0x000fce00078e000e */
[----:B------:R-:W-:Y:S05]  /*228c0*/  WARPSYNC.COLLECTIVE R15, `(.L_x_13888) ;  /* 0x000000000f087348 */ /* 0x000fea0003c00000 */
[----:B------:R0:W1:Y:S02]  /*228d0*/  SHFL.IDX P6, R14, R13, R12, R11 ;  /* 0x0000000c0d0e7389 */ /* 0x00006400000c000b */
[----:B01----:R-:W-:Y:S01]  /*228e0*/  ENDCOLLECTIVE ;  /* 0x000000000000791b */ /* 0x003fe20003800000 */
.L_x_13888:
[----:B------:R-:W-:-:S04]  /*228f0*/  @!P3 LEA R10, P5, R44, R3, 0x1 ;  /* 0x000000032c0ab211 */ /* 0x000fc800078a08ff */
[----:B------:R-:W-:Y:S01]  /*22900*/  @!P3 LEA.HI.X R3, R44, R0, R43, 0x1, P5 ;  /* 0x000000002c03b211 */ /* 0x000fe200028f0c2b */
[----:B------:R-:W-:Y:S02]  /*22910*/  IMAD.MOV.U32 R13, RZ, RZ, R7 ;  /* 0x000000ffff0d7224 */ /* 0x000fe400078e0007 */
[----:B------:R-:W-:-:S07]  /*22920*/  IMAD.MOV.U32 R4, RZ, RZ, R14 ;  /* 0x000000ffff047224 */ /* 0x000fce00078e000e */
[----:B------:R-:W-:Y:S05]  /*22930*/  WARPSYNC.COLLECTIVE R15, `(.L_x_13889) ;  /* 0x000000000f087348 */ /* 0x000fea0003c00000 */
[----:B------:R0:W1:Y:S02]  /*22940*/  SHFL.IDX P6, R14, R13, R12, R11 ;  /* 0x0000000c0d0e7389 */ /* 0x00006400000c000b */
[----:B01----:R-:W-:Y:S01]  /*22950*/  ENDCOLLECTIVE ;  /* 0x000000000000791b */ /* 0x003fe20003800000 */
.L_x_13889:
[----:B------:R-:W-:Y:S02]  /*22960*/  IMAD.MOV.U32 R13, RZ, RZ, R20 ;  /* 0x000000ffff0d7224 */ /* 0x000fe400078e0014 */
[----:B------:R-:W-:Y:S02]  /*22970*/  IMAD.MOV.U32 R12, RZ, RZ, 0x2 ;  /* 0x00000002ff0c7424 */ /* 0x000fe400078e00ff */
[----:B------:R-:W-:-:S07]  /*22980*/  IMAD.MOV.U32 R5, RZ, RZ, R14 ;  /* 0x000000ffff057224 */ /* 0x000fce00078e000e */
[----:B------:R-:W-:Y:S05]  /*22990*/  WARPSYNC.COLLECTIVE R15, `(.L_x_13890) ;  /* 0x000000000f087348 */ /* 0x000fea0003c00000 */
[----:B------:R0:W1:Y:S02]  /*229a0*/  SHFL.IDX P6, R14, R13, R12, R11 ;  /* 0x0000000c0d0e7389 */ /* 0x00006400000c000b */
[----:B01----:R-:W-:Y:S01]  /*229b0*/  ENDCOLLECTIVE ;  /* 0x000000000000791b */ /* 0x003fe20003800000 */
.L_x_13890:
[----:B------:R-:W-:-:S04]  /*229c0*/  @!P4 LEA R8, P1, R44, R5, 0x1 ;  /* 0x000000052c08c211 */ /* 0x000fc800078208ff */
[----:B------:R-:W-:Y:S01]  /*229d0*/  @!P4 LEA.HI.X R9, R44, R4, R43, 0x1, P1 ;  /* 0x000000042c09c211 */ /* 0x000fe200008f0c2b */
[----:B------:R-:W-:Y:S02]  /*229e0*/  IMAD.MOV.U32 R13, RZ, RZ, R7 ;  /* 0x000000ffff0d7224 */ /* 0x000fe400078e0007 */
[----:B------:R-:W-:-:S07]  /*229f0*/  IMAD.MOV.U32 R6, RZ, RZ, R14 ;  /* 0x000000ffff067224 */ /* 0x000fce00078e000e */
[----:B------:R-:W-:Y:S05]  /*22a00*/  WARPSYNC.COLLECTIVE R15, `(.L_x_13891) ;  /* 0x000000000f087348 */ /* 0x000fea0003c00000 */
[----:B------:R0:W1:Y:S02]  /*22a10*/  SHFL.IDX P6, R14, R13, R12, R11 ;  /* 0x0000000c0d0e7389 */ /* 0x00006400000c000b */
[----:B01----:R-:W-:Y:S01]  /*22a20*/  ENDCOLLECTIVE ;  /* 0x000000000000791b */ /* 0x003fe20003800000 */
.L_x_13891:
[----:B------:R-:W-:Y:S01]  /*22a30*/  @!P3 IMAD.MOV.U32 R11, RZ, RZ, R3 ;  /* 0x000000ffff0bb224 */ /* 0x000fe200078e0003 */
[----:B------:R-:W-:Y:S01]  /*22a40*/  MOV R12, 0x3 ;  /* 0x00000003000c7802 */ /* 0x000fe20000000f00 */
[----:B------:R-:W-:-:S03]  /*22a50*/  IMAD.MOV.U32 R13, RZ, RZ, R20 ;  /* 0x000000ffff0d7224 */ /* 0x000fc600078e0014 */
[----:B------:R0:W-:Y:S04]  /*22a60*/  @!P3 ST.E.128 desc[UR40][R10.64], RZ ;  /* 0x000000ff0a00b985 */ /* 0x0001e8000c101d28 */
[----:B------:R1:W-:Y:S01]  /*22a70*/  @!P4 ST.E.128 desc[UR40][R8.64], RZ ;  /* 0x000000ff0800c985 */ /* 0x0003e2000c101d28 */
[----:B------:R-:W-:-:S04]  /*22a80*/  @!P2 LEA R25, P5, R44, R14, 0x1 ;  /* 0x0000000e2c19a211 */ /* 0x000fc800078a08ff */
[----:B------:R-:W-:Y:S01]  /*22a90*/  @!P2 LEA.HI.X R5, R44, R6, R43, 0x1, P5 ;  /* 0x000000062c05a211 */ /* 0x000fe200028f0c2b */
[----:B0-----:R-:W-:Y:S02]  /*22aa0*/  IMAD.MOV.U32 R11, RZ, RZ, 0x181f ;  /* 0x0000181fff0b7424 */ /* 0x001fe400078e00ff */
[----:B------:R-:W-:-:S07]  /*22ab0*/  @!P2 IMAD.MOV.U32 R4, RZ, RZ, R25 ;  /* 0x000000ffff04a224 */ /* 0x000fce00078e0019 */
[----:B-1----:R-:W-:Y:S05]  /*22ac0*/  WARPSYNC.COLLECTIVE R15, `(.L_x_13892) ;  /* 0x000000000f087348 */ /* 0x002fea0003c00000 */
[----:B------:R0:W2:Y:S02]  /*22ad0*/  SHFL.IDX P6, R14, R13, R12, R11 ;  /* 0x0000000c0d0e7389 */ /* 0x0000a400000c000b */
[----:B012---:R-:W-:Y:S01]  /*22ae0*/  ENDCOLLECTIVE ;  /* 0x000000000000791b */ /* 0x007fe20003800000 */
.L_x_13892:
[----:B------:R0:W-:Y:S01]  /*22af0*/  @!P2 ST.E.128 desc[UR40][R4.64], RZ ;  /* 0x000000ff0400a985 */ /* 0x0001e2000c101d28 */
[----:B------:R-:W-:Y:S02]  /*22b00*/  IMAD.MOV.U32 R13, RZ, RZ, R7 ;  /* 0x000000ffff0d7224 */ /* 0x000fe400078e0007 */
[----:B------:R-:W-:-:S07]  /*22b10*/  IMAD.MOV.U32 R0, RZ, RZ, R14 ;  /* 0x000000ffff007224 */ /* 0x000fce00078e000e */
[----:B0-----:R-:W-:Y:S05]  /*22b20*/  WARPSYNC.COLLECTIVE R15, `(.L_x_13893) ;  /* 0x000000000f087348 */ /* 0x001fea0003c00000 */
[----:B------:R1:W2:Y:S02]  /*22b30*/  SHFL.IDX P6, R14, R13, R12, R11 ;  /* 0x0000000c0d0e7389 */ /* 0x0002a400000c000b */
[----:B012---:R-:W-:Y:S01]  /*22b40*/  ENDCOLLECTIVE ;  /* 0x000000000000791b */ /* 0x007fe20003800000 */
.L_x_13893:
[----:B------:R-:W-:Y:S05]  /*22b50*/  BRA `(.L_x_13894) ;  /* 0xffffff6c00047947 */ /* 0x000fea000383ffff */
.L_x_13702:
        /* <DEDUP_REMOVED lines=11> */
.L_x_13896:
[----:B------:R-:W-:Y:S05]  /*22c10*/  BSYNC B1 ;  /* 0x0000000000017941 */ /* 0x000fea0003800000 */
.L_x_13895:
[----:B------:R-:W-:Y:S05]  /*22c20*/  BRA `(.L_x_13897) ;  /* 0xffffff8800947947 */ /* 0x000fea000383ffff */
.L_x_13704:
[----:B------:R-:W-:Y:S01]  /*22c30*/  BSSY B1, `(.L_x_13898) ;  /* 0x0000006000017945 */ /* 0x000fe20003800000 */
[----:B------:R-:W-:-:S07]  /*22c40*/  IMAD.MOV.U32 R15, RZ, RZ, -0x1 ;  /* 0xffffffffff0f7424 */ /* 0x000fce00078e00ff */
[----:B0-----:R-:W-:Y:S05]  /*22c50*/  WARPSYNC.COLLECTIVE R15, `(.L_x_13899) ;  /* 0x000000000f0c7348 */ /* 0x001fea0003c00000 */
[----:B------:R-:W-:Y:S02]  /*22c60*/  ELECT P6, UR62, PT ;  /* 0x00000000003e782f */ /* 0x000fe400038c0000 */
[----:B------:R-:W-:Y:S01]  /*22c70*/  MOV R14, UR62 ;  /* 0x0000003e000e7c02 */ /* 0x000fe20008000f00 */
[----:B0-----:R-:W-:Y:S10]  /*22c80*/  ENDCOLLECTIVE ;  /* 0x000000000000791b */ /* 0x001ff40003800000 */
.L_x_13899:
[----:B------:R-:W-:Y:S05]  /*22c90*/  BSYNC B1 ;  /* 0x0000000000017941 */ /* 0x000fea0003800000 */
.L_x_13898:
[----:B------:R-:W-:Y:S05]  /*22ca0*/  BRA `(.L_x_13703) ;  /* 0xffffff88008c7947 */ /* 0x000fea000383ffff */
.L_x_13706:
[----:B0-----:R0:W1:Y:S02]  /*22cb0*/  SYNCS.PHASECHK.TRANS64.TRYWAIT P0, [R17+URZ+0x16820], R5 ;  /* 0x01682005110075a7 */ /* 0x001064000800017f */
[----:B-1----:R-:W-:Y:S05]  /*22cc0*/  @!P0 NANOSLEEP.SYNCS 0x989680 ;  /* 0x009896800000895d */ /* 0x002fea0003900000 */
[----:B------:R-:W1:Y:S02]  /*22cd0*/  @!P0 SYNCS.PHASECHK.TRANS64 P0, [R17+URZ+0x16820], R5 ;  /* 0x01682005110085a7 */ /* 0x000e64000800007f */
[----:B-1----:R-:W-:Y:S05]  /*22ce0*/  @!P0 BRA `(.L_x_13706) ;  /* 0xfffffffc00f08947 */ /* 0x002fea000383ffff */
[----:B------:R-:W-:Y:S05]  /*22cf0*/  BRA `(.L_x_13900) ;  /* 0xffffff88009c7947 */ /* 0x000fea000383ffff */
.L_x_13710:
[----:B0-----:R0:W1:Y:S02]  /*22d00*/  SYNCS.PHASECHK.TRANS64.TRYWAIT P0, [R5+URZ+0x168a0], R7 ;  /* 0x0168a007050075a7 */ /* 0x001064000800017f */
[----:B-1----:R-:W-:Y:S05]  /*22d10*/  @!P0 NANOSLEEP.SYNCS 0x989680 ;  /* 0x009896800000895d */ /* 0x002fea0003900000 */
[----:B------:R-:W1:Y:S02]  /*22d20*/  @!P0 SYNCS.PHASECHK.TRANS64 P0, [R5+URZ+0x168a0], R7 ;  /* 0x0168a007050085a7 */ /* 0x000e64000800007f */
[----:B-1----:R-:W-:Y:S05]  /*22d30*/  @!P0 BRA `(.L_x_13710) ;  /* 0xfffffffc00f08947 */ /* 0x002fea000383ffff */
[----:B------:R-:W-:Y:S05]  /*22d40*/  BRA `(.L_x_13901) ;  /* 0xffffff8800b87947 */ /* 0x000fea000383ffff */
.L_x_13715:
[----:B-1----:R1:W2:Y:S02]  /*22d50*/  SYNCS.PHASECHK.TRANS64.TRYWAIT P0, [R5+URZ+0x168c0], R7 ;  /* 0x0168c007050075a7 */ /* 0x0022a4000800017f */
[----:B--2---:R-:W-:Y:S05]  /*22d60*/  @!P0 NANOSLEEP.SYNCS 0x989680 ;  /* 0x009896800000895d */ /* 0x004fea0003900000 */
[----:B------:R-:W2:Y:S02]  /*22d70*/  @!P0 SYNCS.PHASECHK.TRANS64 P0, [R5+URZ+0x168c0], R7 ;  /* 0x0168c007050085a7 */ /* 0x000ea4000800007f */
[----:B--2---:R-:W-:Y:S05]  /*22d80*/  @!P0 BRA `(.L_x_13715) ;  /* 0xfffffffc00f08947 */ /* 0x004fea000383ffff */
[----:B------:R-:W-:Y:S05]  /*22d90*/  BRA `(.L_x_13902) ;  /* 0xffffff8c00387947 */ /* 0x000fea000383ffff */
.L_x_13722:
[----:B0-----:R0:W1:Y:S02]  /*22da0*/  SYNCS.PHASECHK.TRANS64.TRYWAIT P1, [R5+URZ+0x168a0], R7 ;  /* 0x0168a007050075a7 */ /* 0x001064000802017f */
[----:B-1----:R-:W-:Y:S05]  /*22db0*/  @!P1 NANOSLEEP.SYNCS 0x989680 ;  /* 0x009896800000995d */ /* 0x002fea0003900000 */
[----:B------:R-:W1:Y:S02]  /*22dc0*/  @!P1 SYNCS.PHASECHK.TRANS64 P1, [R5+URZ+0x168a0], R7 ;  /* 0x0168a007050095a7 */ /* 0x000e64000802007f */
[----:B-1----:R-:W-:Y:S05]  /*22dd0*/  @!P1 BRA `(.L_x_13722) ;  /* 0xfffffffc00f09947 */ /* 0x002fea000383ffff */
[----:B------:R-:W-:Y:S05]  /*22de0*/  BRA `(.L_x_13903) ;  /* 0xffffff9000047947 */ /* 0x000fea000383ffff */
.L_x_13727:
[----:B-1----:R1:W2:Y:S02]  /*22df0*/  SYNCS.PHASECHK.TRANS64.TRYWAIT P1, [R5+URZ+0x168c0], R7 ;  /* 0x0168c007050075a7 */ /* 0x0022a4000802017f */
[----:B--2---:R-:W-:Y:S05]  /*22e00*/  @!P1 NANOSLEEP.SYNCS 0x989680 ;  /* 0x009896800000995d */ /* 0x004fea0003900000 */
[----:B------:R-:W2:Y:S02]  /*22e10*/  @!P1 SYNCS.PHASECHK.TRANS64 P1, [R5+URZ+0x168c0], R7 ;  /* 0x0168c007050095a7 */ /* 0x000ea4000802007f */
[----:B--2---:R-:W-:Y:S05]  /*22e20*/  @!P1 BRA `(.L_x_13727) ;  /* 0xfffffffc00f09947 */ /* 0x004fea000383ffff */
[----:B------:R-:W-:Y:S05]  /*22e30*/  BRA `(.L_x_13904) ;  /* 0xffffff90007c7947 */ /* 0x000fea000383ffff */
.L_x_13750:
        /* <DEDUP_REMOVED lines=11> */
.L_x_13906:
[----:B------:R-:W-:Y:S05]  /*22ef0*/  BSYNC B0 ;  /* 0x0000000000007941 */ /* 0x000fea0003800000 */
.L_x_13905:
[----:B------:R-:W-:Y:S05]  /*22f00*/  BRA `(.L_x_13907) ;  /* 0xffffffa000387947 */ /* 0x000fea000383ffff */
.L_x_13752:
[----:B------:R-:W-:Y:S01]  /*22f10*/  BSSY B0, `(.L_x_13908) ;  /* 0x0000006000007945 */ /* 0x000fe20003800000 */
[----:B------:R-:W-:-:S07]  /*22f20*/  MOV R15, 0xffffffff ;  /* 0xffffffff000f7802 */ /* 0x000fce0000000f00 */
[----:B012---:R-:W-:Y:S05]  /*22f30*/  WARPSYNC.COLLECTIVE R15, `(.L_x_13909) ;  /* 0x000000000f0c7348 */ /* 0x007fea0003c00000 */
[----:B------:R-:W-:Y:S02]  /*22f40*/  ELECT P6, UR62, PT ;  /* 0x00000000003e782f */ /* 0x000fe400038c0000 */
[----:B------:R-:W-:Y:S01]  /*22f50*/  MOV R14, UR62 ;  /* 0x0000003e000e7c02 */ /* 0x000fe20008000f00 */
[----:B012---:R-:W-:Y:S10]  /*22f60*/  ENDCOLLECTIVE ;  /* 0x000000000000791b */ /* 0x007ff40003800000 */
.L_x_13909:
[----:B------:R-:W-:Y:S05]  /*22f70*/  BSYNC B0 ;  /* 0x0000000000007941 */ /* 0x000fea0003800000 */
.L_x_13908:
[----:B------:R-:W-:Y:S05]  /*22f80*/  BRA `(.L_x_13910) ;  /* 0xffffffa000387947 */ /* 0x000fea000383ffff */
.L_x_13754:
[----:B--2---:R2:W3:Y:S02]  /*22f90*/  SYNCS.PHASECHK.TRANS64.TRYWAIT P0, [R0+URZ+0x16840], R2 ;  /* 0x01684002000075a7 */ /* 0x0044e4000800017f */
[----:B---3--:R-:W-:Y:S05]  /*22fa0*/  @!P0 NANOSLEEP.SYNCS 0x989680 ;  /* 0x009896800000895d */ /* 0x008fea0003900000 */
[----:B------:R-:W3:Y:S02]  /*22fb0*/  @!P0 SYNCS.PHASECHK.TRANS64 P0, [R0+URZ+0x16840], R2 ;  /* 0x01684002000085a7 */ /* 0x000ee4000800007f */
[----:B---3--:R-:W-:Y:S05]  /*22fc0*/  @!P0 BRA `(.L_x_13754) ;  /* 0xfffffffc00f08947 */ /* 0x008fea000383ffff */
[----:B------:R-:W-:Y:S05]  /*22fd0*/  BRA `(.L_x_13911) ;  /* 0xffffffa0008c7947 */ /* 0x000fea000383ffff */
.L_x_13758:
        /* <DEDUP_REMOVED lines=15> */
.L_x_13912:
[----:B------:R-:W-:Y:S02]  /*230d0*/  IMAD.MOV.U32 R13, RZ, RZ, R0 ;  /* 0x000000ffff0d7224 */ /* 0x000fe400078e0000 */
[----:B------:R-:W-:-:S07]  /*230e0*/  IMAD.MOV.U32 R8, RZ, RZ, R14 ;  /* 0x000000ffff087224 */ /* 0x000fce00078e000e */
[----:B------:R-:W-:Y:S05]  /*230f0*/  WARPSYNC.COLLECTIVE R15, `(.L_x_13913) ;  /* 0x000000000f087348 */ /* 0x000fea0003c00000 */
[----:B------:R0:W1:Y:S02]  /*23100*/  SHFL.IDX P6, R14, R13, R12, R11 ;  /* 0x0000000c0d0e7389 */ /* 0x00006400000c000b */
[----:B01----:R-:W-:Y:S01]  /*23110*/  ENDCOLLECTIVE ;  /* 0x000000000000791b */ /* 0x003fe20003800000 */
.L_x_13913:
[----:B------:R-:W-:Y:S01]  /*23120*/  MOV R13, R4 ;  /* 0x00000004000d7202 */ /* 0x000fe20000000f00 */
[----:B------:R-:W-:Y:S02]  /*23130*/  IMAD.MOV.U32 R12, RZ, RZ, 0x1 ;  /* 0x00000001ff0c7424 */ /* 0x000fe400078e00ff */
[----:B------:R-:W-:-:S07]  /*23140*/  IMAD.MOV.U32 R7, RZ, RZ, R14 ;  /* 0x000000ffff077224 */ /* 0x000fce00078e000e */
[----:B------:R-:W-:Y:S05]  /*23150*/  WARPSYNC.COLLECTIVE R15, `(.L_x_13914) ;  /* 0x000000000f087348 */ /* 0x000fea0003c00000 */
[----:B------:R0:W1:Y:S02]  /*23160*/  SHFL.IDX P6, R14, R13, R12, R11 ;  /* 0x0000000c0d0e7389 */ /* 0x00006400000c000b */
[----:B01----:R-:W-:Y:S01]  /*23170*/  ENDCOLLECTIVE ;  /* 0x000000000000791b */ /* 0x003fe20003800000 */
.L_x_13914:
        /* <DEDUP_REMOVED lines=14> */
.L_x_13915:
[----:B------:R-:W-:Y:S02]  /*23260*/  IMAD.MOV.U32 R13, RZ, RZ, R4 ;  /* 0x000000ffff0d7224 */ /* 0x000fe400078e0004 */
[----:B------:R-:W-:Y:S02]  /*23270*/  IMAD.MOV.U32 R12, RZ, RZ, 0x2 ;  /* 0x00000002ff0c7424 */ /* 0x000fe400078e00ff */
[----:B------:R-:W-:-:S07]  /*23280*/  IMAD.MOV.U32 R8, RZ, RZ, R14 ;  /* 0x000000ffff087224 */ /* 0x000fce00078e000e */
[----:B------:R-:W-:Y:S05]  /*23290*/  WARPSYNC.COLLECTIVE R15, `(.L_x_13916) ;  /* 0x000000000f087348 */ /* 0x000fea0003c00000 */
[----:B------:R0:W1:Y:S02]  /*232a0*/  SHFL.IDX P6, R14, R13, R12, R11 ;  /* 0x0000000c0d0e7389 */ /* 0x00006400000c000b */
[----:B01----:R-:W-:Y:S01]  /*232b0*/  ENDCOLLECTIVE ;  /* 0x000000000000791b */ /* 0x003fe20003800000 */
.L_x_13916:
        /* <DEDUP_REMOVED lines=14> */
.L_x_13917:
[----:B------:R-:W-:Y:S02]  /*233a0*/  IMAD.MOV.U32 R13, RZ, RZ, R4 ;  /* 0x000000ffff0d7224 */ /* 0x000fe400078e0004 */
[----:B------:R-:W-:Y:S02]  /*233b0*/  IMAD.MOV.U32 R12, RZ, RZ, 0x3 ;  /* 0x00000003ff0c7424 */ /* 0x000fe400078e00ff */
[----:B------:R-:W-:-:S07]  /*233c0*/  IMAD.MOV.U32 R8, RZ, RZ, R14 ;  /* 0x000000ffff087224 */ /* 0x000fce00078e000e */
[----:B------:R-:W-:Y:S05]  /*233d0*/  WARPSYNC.COLLECTIVE R15, `(.L_x_13918) ;  /* 0x000000000f087348 */ /* 0x000fea0003c00000 */
[----:B------:R0:W1:Y:S02]  /*233e0*/  SHFL.IDX P6, R14, R13, R12, R11 ;  /* 0x0000000c0d0e7389 */ /* 0x00006400000c000b */
[----:B01----:R-:W-:Y:S01]  /*233f0*/  ENDCOLLECTIVE ;  /* 0x000000000000791b */ /* 0x003fe20003800000 */
.L_x_13918:
[----:B------:R-:W-:-:S05]  /*23400*/  @!P1 LEA R8, P2, R21, R8, 0x1 ;  /* 0x0000000815089211 */ /* 0x000fca00078408ff */
[----:B------:R-:W-:-:S05]  /*23410*/  @!P1 IMAD.X R7, RZ, RZ, R7, P2 ;  /* 0x000000ffff079224 */ /* 0x000fca00010e0607 */
[----:B------:R-:W-:Y:S01]  /*23420*/  @!P1 MOV R9, R7 ;  /* 0x0000000700099202 */ /* 0x000fe20000000f00 */
[----:B------:R-:W-:Y:S02]  /*23430*/  VIADD R7, R6, 0x30 ;  /* 0x0000003006077836 */ /* 0x000fe40000000000 */
[----:B------:R-:W-:Y:S02]  /*23440*/  IMAD.MOV.U32 R13, RZ, RZ, R0 ;  /* 0x000000ffff0d7224 */ /* 0x000fe400078e0000 */
        /* <DEDUP_REMOVED lines=9> */
.L_x_13919:
[----:B------:R-:W-:Y:S02]  /*234e0*/  IMAD.MOV.U32 R13, RZ, RZ, R4 ;  /* 0x000000ffff0d7224 */ /* 0x000fe400078e0004 */
[----:B------:R-:W-:Y:S02]  /*234f0*/  IMAD.MOV.U32 R12, RZ, RZ, 0x4 ;  /* 0x00000004ff0c7424 */ /* 0x000fe400078e00ff */
[----:B------:R-:W-:-:S07]  /*23500*/  IMAD.MOV.U32 R8, RZ, RZ, R14 ;  /* 0x000000ffff087224 */ /* 0x000fce00078e000e */
[----:B------:R-:W-:Y:S05]  /*23510*/  WARPSYNC.COLLECTIVE R15, `(.L_x_13920) ;  /* 0x000000000f087348 */ /* 0x000fea0003c00000 */
[----:B------:R0:W1:Y:S02]  /*23520*/  SHFL.IDX P6, R14, R13, R12, R11 ;  /* 0x0000000c0d0e7389 */ /* 0x00006400000c000b */
[----:B01----:R-:W-:Y:S01]  /*23530*/  ENDCOLLECTIVE ;  /* 0x000000000000791b */ /* 0x003fe20003800000 */
.L_x_13920:
[----:B------:R-:W-:-:S05]  /*23540*/  @!P1 LEA R8, P2, R21, R8, 0x1 ;  /* 0x0000000815089211 */ /* 0x000fca00078408ff */
[----:B------:R-:W-:-:S04]  /*23550*/  @!P1 IMAD.X R7, RZ, RZ, R7, P2 ;  /* 0x000000ffff079224 */ /* 0x000fc800010e0607 */
[----:B------:R-:W-:Y:S02]  /*23560*/  @!P1 IMAD.MOV.U32 R9, RZ, RZ, R7 ;  /* 0x000000ffff099224 */ /* 0x000fe400078e0007 */
[----:B------:R-:W-:Y:S01]  /*23570*/  VIADD R7, R6, 0x40 ;  /* 0x0000004006077836 */ /* 0x000fe20000000000 */
[----:B------:R-:W-:Y:S02]  /*23580*/  MOV R13, R0 ;  /* 0x00000000000d7202 */ /* 0x000fe40000000f00 */
        /* <DEDUP_REMOVED lines=9> */
.L_x_13921:
[----:B------:R-:W-:Y:S02]  /*23620*/  IMAD.MOV.U32 R13, RZ, RZ, R4 ;  /* 0x000000ffff0d7224 */ /* 0x000fe400078e0004 */
[----:B------:R-:W-:Y:S02]  /*23630*/  IMAD.MOV.U32 R12, RZ, RZ, 0x5 ;  /* 0x00000005ff0c7424 */ /* 0x000fe400078e00ff */
[----:B------:R-:W-:-:S07]  /*23640*/  IMAD.MOV.U32 R8, RZ, RZ, R14 ;  /* 0x000000ffff087224 */ /* 0x000fce00078e000e */
[----:B------:R-:W-:Y:S05]  /*23650*/  WARPSYNC.COLLECTIVE R15, `(.L_x_13922) ;  /* 0x000000000f087348 */ /* 0x000fea0003c00000 */
[----:B------:R0:W1:Y:S02]  /*23660*/  SHFL.IDX P6, R14, R13, R12, R11 ;  /* 0x0000000c0d0e7389 */ /* 0x00006400000c000b */
[----:B01----:R-:W-:Y:S01]  /*23670*/  ENDCOLLECTIVE ;  /* 0x000000000000791b */ /* 0x003fe20003800000 */
.L_x_13922:
        /* <DEDUP_REMOVED lines=14> */
.L_x_13923:
[----:B------:R-:W-:Y:S01]  /*23760*/  MOV R13, R4 ;  /* 0x00000004000d7202 */ /* 0x000fe20000000f00 */
[----:B------:R-:W-:Y:S02]  /*23770*/  IMAD.MOV.U32 R12, RZ, RZ, 0x6 ;  /* 0x00000006ff0c7424 */ /* 0x000fe400078e00ff */
[----:B------:R-:W-:-:S07]  /*23780*/  IMAD.MOV.U32 R8, RZ, RZ, R14 ;  /* 0x000000ffff087224 */ /* 0x000fce00078e000e */
[----:B------:R-:W-:Y:S05]  /*23790*/  WARPSYNC.COLLECTIVE R15, `(.L_x_13924) ;  /* 0x000000000f087348 */ /* 0x000fea0003c00000 */
[----:B------:R0:W1:Y:S02]  /*237a0*/  SHFL.IDX P6, R14, R13, R12, R11 ;  /* 0x0000000c0d0e7389 */ /* 0x00006400000c000b */
[----:B01----:R-:W-:Y:S01]  /*237b0*/  ENDCOLLECTIVE ;  /* 0x000000000000791b */ /* 0x003fe20003800000 */
.L_x_13924:
        /* <DEDUP_REMOVED lines=14> */
.L_x_13925:
[----:B------:R-:W-:Y:S02]  /*238a0*/  IMAD.MOV.U32 R13, RZ, RZ, R4 ;  /* 0x000000ffff0d7224 */ /* 0x000fe400078e0004 */
[----:B------:R-:W-:Y:S02]  /*238b0*/  IMAD.MOV.U32 R12, RZ, RZ, 0x7 ;  /* 0x00000007ff0c7424 */ /* 0x000fe400078e00ff */
[----:B------:R-:W-:-:S07]  /*238c0*/  IMAD.MOV.U32 R8, RZ, RZ, R14 ;  /* 0x000000ffff087224 */ /* 0x000fce00078e000e */
[----:B------:R-:W-:Y:S05]  /*238d0*/  WARPSYNC.COLLECTIVE R15, `(.L_x_13926) ;  /* 0x000000000f087348 */ /* 0x000fea0003c00000 */
[----:B------:R0:W1:Y:S02]  /*238e0*/  SHFL.IDX P6, R14, R13, R12, R11 ;  /* 0x0000000c0d0e7389 */ /* 0x00006400000c000b */
[----:B01----:R-:W-:Y:S01]  /*238f0*/  ENDCOLLECTIVE ;  /* 0x000000000000791b */ /* 0x003fe20003800000 */
.L_x_13926:
        /* <DEDUP_REMOVED lines=15> */
.L_x_13927:
[----:B------:R-:W-:Y:S01]  /*239f0*/  ISETP.GE.AND P2, PT, R0, R3, PT ;  /* 0x000000030000720c */ /* 0x000fe20003f46270 */
[----:B------:R-:W-:Y:S02]  /*23a00*/  IMAD.MOV.U32 R13, RZ, RZ, R2 ;  /* 0x000000ffff0d7224 */ /* 0x000fe400078e0002 */
[----:B------:R-:W-:Y:S02]  /*23a10*/  IMAD.MOV.U32 R12, RZ, RZ, RZ ;  /* 0x000000ffff0c7224 */ /* 0x000fe400078e00ff */
[----:B------:R-:W-:-:S08]  /*23a20*/  IMAD.MOV.U32 R7, RZ, RZ, R14 ;  /* 0x000000ffff077224 */ /* 0x000fd000078e000e */
[----:B------:R-:W-:Y:S05]  /*23a30*/  WARPSYNC.COLLECTIVE R15, `(.L_x_13928) ;  /* 0x000000000f087348 */ /* 0x000fea0003c00000 */
[----:B------:R0:W1:Y:S02]  /*23a40*/  SHFL.IDX P6, R14, R13, R12, R11 ;  /* 0x0000000c0d0e7389 */ /* 0x00006400000c000b */
[----:B01----:R-:W-:Y:S01]  /*23a50*/  ENDCOLLECTIVE ;  /* 0x000000000000791b */ /* 0x003fe20003800000 */
.L_x_13928:
[----:B------:R-:W-:-:S04]  /*23a60*/  @!P1 LEA R7, P3, R21, R7, 0x1 ;  /* 0x0000000715079211 */ /* 0x000fc800078608ff */
[----:B------:R-:W-:Y:S01]  /*23a70*/  @!P1 IADD3.X R4, RZ, R4, RZ, P3, !PT ;  /* 0x00000004ff049210 */ /* 0x000fe20001ffe4ff */
[----:B------:R-:W-:-:S04]  /*23a80*/  @!P1 IMAD.MOV.U32 R8, RZ, RZ, R7 ;  /* 0x000000ffff089224 */ /* 0x000fc800078e0007 */
        /* <DEDUP_REMOVED lines=11> */
.L_x_13929:
[----:B------:R-:W-:Y:S01]  /*23b40*/  MOV R13, R2 ;  /* 0x00000002000d7202 */ /* 0x000fe20000000f00 */
[----:B------:R-:W-:Y:S02]  /*23b50*/  IMAD.MOV.U32 R12, RZ, RZ, 0x1 ;  /* 0x00000001ff0c7424 */ /* 0x000fe400078e00ff */
[----:B------:R-:W-:-:S07]  /*23b60*/  IMAD.MOV.U32 R0, RZ, RZ, R14 ;  /* 0x000000ffff007224 */ /* 0x000fce00078e000e */
[----:B------:R-:W-:Y:S05]  /*23b70*/  WARPSYNC.COLLECTIVE R15, `(.L_x_13930) ;  /* 0x000000000f087348 */ /* 0x000fea0003c00000 */
[----:B------:R0:W1:Y:S02]  /*23b80*/  SHFL.IDX P6, R14, R13, R12, R11 ;  /* 0x0000000c0d0e7389 */ /* 0x00006400000c000b */
[----:B01----:R-:W-:Y:S01]  /*23b90*/  ENDCOLLECTIVE ;  /* 0x000000000000791b */ /* 0x003fe20003800000 */
.L_x_13930:
[----:B------:R-:W-:-:S05]  /*23ba0*/  @!P2 LEA R0, P1, R21, R0, 0x1 ;  /* 0x000000001500a211 */ /* 0x000fca00078208ff */
[----:B------:R-:W-:-:S04]  /*23bb0*/  @!P2 IMAD.X R8, RZ, RZ, R10, P1 ;  /* 0x000000ffff08a224 */ /* 0x000fc800008e060a */
        /* <DEDUP_REMOVED lines=13> */
.L_x_13931:
[----:B------:R-:W-:Y:S02]  /*23c90*/  IMAD.MOV.U32 R13, RZ, RZ, R2 ;  /* 0x000000ffff0d7224 */ /* 0x000fe400078e0002 */
[----:B------:R-:W-:Y:S02]  /*23ca0*/  IMAD.MOV.U32 R12, RZ, RZ, 0x2 ;  /* 0x00000002ff0c7424 */ /* 0x000fe400078e00ff */
[----:B------:R-:W-:-:S07]  /*23cb0*/  IMAD.MOV.U32 R8, RZ, RZ, R14 ;  /* 0x000000ffff087224 */ /* 0x000fce00078e000e */
[----:B------:R-:W-:Y:S05]  /*23cc0*/  WARPSYNC.COLLECTIVE R15, `(.L_x_13932) ;  /* 0x000000000f087348 */ /* 0x000fea0003c00000 */
[----:B------:R0:W1:Y:S02]  /*23cd0*/  SHFL.IDX P6, R14, R13, R12, R11 ;  /* 0x0000000c0d0e7389 */ /* 0x00006400000c000b */
[----:B01----:R-:W-:Y:S01]  /*23ce0*/  ENDCOLLECTIVE ;  /* 0x000000000000791b */ /* 0x003fe20003800000 */
.L_x_13932:
        /* <DEDUP_REMOVED lines=13> */
.L_x_13933:
[----:B------:R-:W-:Y:S02]  /*23dc0*/  IMAD.MOV.U32 R13, RZ, RZ, R2 ;  /* 0x000000ffff0d7224 */ /* 0x000fe400078e0002 */
[----:B------:R-:W-:Y:S02]  /*23dd0*/  IMAD.MOV.U32 R12, RZ, RZ, 0x3 ;  /* 0x00000003ff0c7424 */ /* 0x000fe400078e00ff */
[----:B------:R-:W-:-:S07]  /*23de0*/  IMAD.MOV.U32 R8, RZ, RZ, R14 ;  /* 0x000000ffff087224 */ /* 0x000fce00078e000e */
[----:B------:R-:W-:Y:S05]  /*23df0*/  WARPSYNC.COLLECTIVE R15, `(.L_x_13934) ;  /* 0x000000000f087348 */ /* 0x000fea0003c00000 */
[----:B------:R0:W1:Y:S02]  /*23e00*/  SHFL.IDX P6, R14, R13, R12, R11 ;  /* 0x0000000c0d0e7389 */ /* 0x00006400000c000b */
[----:B01----:R-:W-:Y:S01]  /*23e10*/  ENDCOLLECTIVE ;  /* 0x000000000000791b */ /* 0x003fe20003800000 */
.L_x_13934:
        /* <DEDUP_REMOVED lines=12> */
.L_x_13935:
[----:B------:R-:W-:Y:S01]  /*23ee0*/  IMAD.MOV.U32 R2, RZ, RZ, R14 ;  /* 0x000000ffff027224 */ /* 0x000fe200078e000e */
[----:B------:R-:W-:Y:S06]  /*23ef0*/  BRA `(.L_x_13936) ;  /* 0xffffffa0008c7947 */ /* 0x000fec000383ffff */
.L_x_13761:
[----:B0-----:R0:W1:Y:S02]  /*23f00*/  SYNCS.PHASECHK.TRANS64.TRYWAIT P0, [R17+URZ+0x16820], R0 ;  /* 0x01682000110075a7 */ /* 0x001064000800017f */
[----:B-1----:R-:W-:Y:S05]  /*23f10*/  @!P0 NANOSLEEP.SYNCS 0x989680 ;  /* 0x009896800000895d */ /* 0x002fea0003900000 */
[----:B------:R-:W1:Y:S02]  /*23f20*/  @!P0 SYNCS.PHASECHK.TRANS64 P0, [R17+URZ+0x16820], R0 ;  /* 0x01682000110085a7 */ /* 0x000e64000800007f */
[----:B-1----:R-:W-:Y:S05]  /*23f30*/  @!P0 BRA `(.L_x_13761) ;  /* 0xfffffffc00f08947 */ /* 0x002fea000383ffff */
[----:B------:R-:W-:Y:S05]  /*23f40*/  BRA `(.L_x_13937) ;  /* 0xffffffa000ec7947 */ /* 0x000fea000383ffff */
.L_x_13770:
[----:B-1----:R1:W2:Y:S02]  /*23f50*/  SYNCS.PHASECHK.TRANS64.TRYWAIT P0, [R2+URZ+0x16840], R3 ;  /* 0x01684003020075a7 */ /* 0x0022a4000800017f */
[----:B--2---:R-:W-:Y:S05]  /*23f60*/  @!P0 NANOSLEEP.SYNCS 0x989680 ;  /* 0x009896800000895d */ /* 0x004fea0003900000 */
[----:B------:R-:W2:Y:S02]  /*23f70*/  @!P0 SYNCS.PHASECHK.TRANS64 P0, [R2+URZ+0x16840], R3 ;  /* 0x01684003020085a7 */ /* 0x000ea4000800007f */
[----:B--2---:R-:W-:Y:S05]  /*23f80*/  @!P0 BRA `(.L_x_13770) ;  /* 0xfffffffc00f08947 */ /* 0x004fea000383ffff */
[----:B------:R-:W-:Y:S05]  /*23f90*/  BRA `(.L_x_13938) ;  /* 0xffffffa400d47947 */ /* 0x000fea000383ffff */
.L_x_13775:
[----:B0-----:R0:W1:Y:S02]  /*23fa0*/  SYNCS.PHASECHK.TRANS64.TRYWAIT P0, [R3+URZ+0x60], R2 ;  /* 0x00006002030075a7 */ /* 0x001064000800017f */
[----:B-1----:R-:W-:Y:S05]  /*23fb0*/  @!P0 NANOSLEEP.SYNCS 0x989680 ;  /* 0x009896800000895d */ /* 0x002fea0003900000 */
[----:B------:R-:W1:Y:S02]  /*23fc0*/  @!P0 SYNCS.PHASECHK.TRANS64 P0, [R3+URZ+0x60], R2 ;  /* 0x00006002030085a7 */ /* 0x000e64000800007f */
[----:B-1----:R-:W-:Y:S05]  /*23fd0*/  @!P0 BRA `(.L_x_13775) ;  /* 0xfffffffc00f08947 */ /* 0x002fea000383ffff */
[----:B------:R-:W-:Y:S05]  /*23fe0*/  BRA `(.L_x_13939) ;  /* 0xffffffa800607947 */ /* 0x000fea000383ffff */
.L_x_13783:
[----:B-1----:R1:W2:Y:S02]  /*23ff0*/  SYNCS.PHASECHK.TRANS64.TRYWAIT P0, [R2+URZ+0x16840], R3 ;  /* 0x01684003020075a7 */ /* 0x0022a4000800017f */
[----:B--2---:R-:W-:Y:S05]  /*24000*/  @!P0 NANOSLEEP.SYNCS 0x989680 ;  /* 0x009896800000895d */ /* 0x004fea0003900000 */
[----:B------:R-:W2:Y:S02]  /*24010*/  @!P0 SYNCS.PHASECHK.TRANS64 P0, [R2+URZ+0x16840], R3 ;  /* 0x01684003020085a7 */ /* 0x000ea4000800007f */
[----:B--2---:R-:W-:Y:S05]  /*24020*/  @!P0 BRA `(.L_x_13783) ;  /* 0xfffffffc00f08947 */ /* 0x004fea000383ffff */
[----:B------:R-:W-:Y:S05]  /*24030*/  BRA `(.L_x_13940) ;  /* 0xffffffac009c7947 */ /* 0x000fea000383ffff */
.L_x_13788:
[----:B0-----:R0:W1:Y:S02]  /*24040*/  SYNCS.PHASECHK.TRANS64.TRYWAIT P0, [R10+URZ+0x60], R28 ;  /* 0x0000601c0a0075a7 */ /* 0x001064000800017f */
[----:B-1----:R-:W-:Y:S05]  /*24050*/  @!P0 NANOSLEEP.SYNCS 0x989680 ;  /* 0x009896800000895d */ /* 0x002fea0003900000 */
[----:B------:R-:W1:Y:S02]  /*24060*/  @!P0 SYNCS.PHASECHK.TRANS64 P0, [R10+URZ+0x60], R28 ;  /* 0x0000601c0a0085a7 */ /* 0x000e64000800007f */
[----:B-1----:R-:W-:Y:S05]  /*24070*/  @!P0 BRA `(.L_x_13788) ;  /* 0xfffffffc00f08947 */ /* 0x002fea000383ffff */
[----:B------:R-:W-:Y:S05]  /*24080*/  BRA `(.L_x_13941) ;  /* 0xffffffb000287947 */ /* 0x000fea000383ffff */
.L_x_13796:
[----:B-1----:R1:W2:Y:S02]  /*24090*/  SYNCS.PHASECHK.TRANS64.TRYWAIT P0, [R2+URZ+0x16840], R3 ;  /* 0x01684003020075a7 */ /* 0x0022a4000800017f */
[----:B--2---:R-:W-:Y:S05]  /*240a0*/  @!P0 NANOSLEEP.SYNCS 0x989680 ;  /* 0x009896800000895d */ /* 0x004fea0003900000 */
[----:B------:R-:W2:Y:S02]  /*240b0*/  @!P0 SYNCS.PHASECHK.TRANS64 P0, [R2+URZ+0x16840], R3 ;  /* 0x01684003020085a7 */ /* 0x000ea4000800007f */
[----:B--2---:R-:W-:Y:S05]  /*240c0*/  @!P0 BRA `(.L_x_13796) ;  /* 0xfffffffc00f08947 */ /* 0x004fea000383ffff */
[----:B------:R-:W-:Y:S05]  /*240d0*/  BRA `(.L_x_13942) ;  /* 0xffffffb400387947 */ /* 0x000fea000383ffff */
.L_x_13801:
[----:B0-----:R0:W1:Y:S02]  /*240e0*/  SYNCS.PHASECHK.TRANS64.TRYWAIT P0, [R3+URZ+0x60], R7 ;  /* 0x00006007030075a7 */ /* 0x001064000800017f */
[----:B-1----:R-:W-:Y:S05]  /*240f0*/  @!P0 NANOSLEEP.SYNCS 0x989680 ;  /* 0x009896800000895d */ /* 0x002fea0003900000 */
[----:B------:R-:W1:Y:S02]  /*24100*/  @!P0 SYNCS.PHASECHK.TRANS64 P0, [R3+URZ+0x60], R7 ;  /* 0x00006007030085a7 */ /* 0x000e64000800007f */
[----:B-1----:R-:W-:Y:S05]  /*24110*/  @!P0 BRA `(.L_x_13801) ;  /* 0xfffffffc00f08947 */ /* 0x002fea000383ffff */
[----:B------:R-:W-:Y:S05]  /*24120*/  BRA `(.L_x_13943) ;  /* 0xffffffb400c87947 */ /* 0x000fea000383ffff */
.L_x_13811:
[----:B0-----:R0:W1:Y:S02]  /*24130*/  SYNCS.PHASECHK.TRANS64.TRYWAIT P0, [R3+URZ+0x16860], R0 ;  /* 0x01686000030075a7 */ /* 0x001064000800017f */
[----:B-1----:R-:W-:Y:S05]  /*24140*/  @!P0 NANOSLEEP.SYNCS 0x989680 ;  /* 0x009896800000895d */ /* 0x002fea0003900000 */
[----:B------:R-:W1:Y:S02]  /*24150*/  @!P0 SYNCS.PHASECHK.TRANS64 P0, [R3+URZ+0x16860], R0 ;  /* 0x01686000030085a7 */ /* 0x000e64000800007f */
[----:B-1----:R-:W-:Y:S05]  /*24160*/  @!P0 BRA `(.L_x_13811) ;  /* 0xfffffffc00f08947 */ /* 0x002fea000383ffff */
[----:B------:R-:W-:Y:S05]  /*24170*/  BRA `(.L_x_13944) ;  /* 0xffffffb800c47947 */ /* 0x000fea000383ffff */
.L_x_13817:
[----:B------:R-:W-:Y:S01]  /*24180*/  BSSY B0, `(.L_x_13945) ;  /* 0x0000008000007945 */ /* 0x000fe20003800000 */
[----:B------:R-:W-:Y:S02]  /*24190*/  IMAD.MOV.U32 R13, RZ, RZ, R24 ;  /* 0x000000ffff0d7224 */ /* 0x000fe400078e0018 */
[----:B------:R-:W-:Y:S02]  /*241a0*/  IMAD.MOV.U32 R12, RZ, RZ, RZ ;  /* 0x000000ffff0c7224 */ /* 0x000fe400078e00ff */
[----:B------:R-:W-:Y:S02]  /*241b0*/  IMAD.MOV.U32 R11, RZ, RZ, 0x1f ;  /* 0x0000001fff0b7424 */ /* 0x000fe400078e00ff */
[----:B------:R-:W-:-:S07]  /*241c0*/  IMAD.MOV.U32 R15, RZ, RZ, -0x1 ;  /* 0xffffffffff0f7424 */ /* 0x000fce00078e00ff */
[----:B-1----:R-:W-:Y:S05]  /*241d0*/  WARPSYNC.COLLECTIVE R15, `(.L_x_13946) ;  /* 0x000000000f087348 */ /* 0x002fea0003c00000 */
[----:B------:R0:W2:Y:S02]  /*241e0*/  SHFL.IDX P6, R14, R13, R12, R11 ;  /* 0x0000000c0d0e7389 */ /* 0x0000a400000c000b */
[----:B012---:R-:W-:Y:S01]  /*241f0*/  ENDCOLLECTIVE ;  /* 0x000000000000791b */ /* 0x007fe20003800000 */
.L_x_13946:
[----:B------:R-:W-:Y:S05]  /*24200*/  BSYNC B0 ;  /* 0x0000000000007941 */ /* 0x000fea0003800000 */
.L_x_13945:
        /* <DEDUP_REMOVED lines=9> */
.L_x_13947:
        /* <DEDUP_REMOVED lines=23> */
.L_x_13948:
[----:B------:R-:W-:Y:S01]  /*24410*/  IMAD.MOV.U32 R12, RZ, RZ, 0x2 ;  /* 0x00000002ff0c7424 */ /* 0x000fe200078e00ff */
[----:B------:R-:W-:-:S05]  /*24420*/  SEL R4, R14, RZ, P1 ;  /* 0x000000ff0e047207 */ /* 0x000fca0000800000 */
[----:B------:R-:W-:-:S04]  /*24430*/  IMAD.IADD R4, R13, 0x1, R4 ;  /* 0x000000010d047824 */ /* 0x000fc800078e0204 */
[----:B------:R-:W-:-:S07]  /*24440*/  IMAD.MOV.U32 R13, RZ, RZ, R4 ;  /* 0x000000ffff0d7224 */ /* 0x000fce00078e0004 */
[----:B------:R-:W-:Y:S05]  /*24450*/  WARPSYNC.COLLECTIVE R15, `(.L_x_13949) ;  /* 0x000000000f087348 */ /* 0x000fea0003c00000 */
[----:B------:R0:W1:Y:S02]  /*24460*/  SHFL.UP P6, R14, R13, R12, R11 ;  /* 0x0400000c0d0e7389 */ /* 0x00006400000c000b */
[----:B01----:R-:W-:Y:S01]  /*24470*/  ENDCOLLECTIVE ;  /* 0x000000000000791b */ /* 0x003fe20003800000 */
.L_x_13949:
[----:B------:R-:W-:Y:S01]  /*24480*/  IMAD.MOV.U32 R12, RZ, RZ, 0x4 ;  /* 0x00000004ff0c7424 */ /* 0x000fe200078e00ff */
[----:B------:R-:W-:-:S05]  /*24490*/  SEL R3, R14, RZ, P2 ;  /* 0x000000ff0e037207 */ /* 0x000fca0001000000 */
[----:B------:R-:W-:-:S05]  /*244a0*/  IMAD.IADD R2, R4, 0x1, R3 ;  /* 0x0000000104027824 */ /* 0x000fca00078e0203 */
[----:B------:R-:W-:-:S07]  /*244b0*/  MOV R13, R2 ;  /* 0x00000002000d7202 */ /* 0x000fce0000000f00 */
[----:B------:R-:W-:Y:S05]  /*244c0*/  WARPSYNC.COLLECTIVE R15, `(.L_x_13950) ;  /* 0x000000000f087348 */ /* 0x000fea0003c00000 */
[----:B------:R0:W1:Y:S02]  /*244d0*/  SHFL.UP P6, R14, R13, R12, R11 ;  /* 0x0400000c0d0e7389 */ /* 0x00006400000c000b */
[----:B01----:R-:W-:Y:S01]  /*244e0*/  ENDCOLLECTIVE ;  /* 0x000000000000791b */ /* 0x003fe20003800000 */
.L_x_13950:
[----:B------:R-:W-:Y:S01]  /*244f0*/  IMAD.MOV.U32 R12, RZ, RZ, 0x8 ;  /* 0x00000008ff0c7424 */ /* 0x000fe200078e00ff */
[----:B------:R-:W-:-:S05]  /*24500*/  SEL R3, R14, RZ, P3 ;  /* 0x000000ff0e037207 */ /* 0x000fca0001800000 */
[----:B------:R-:W-:-:S04]  /*24510*/  IMAD.IADD R3, R2, 0x1, R3 ;  /* 0x0000000102037824 */ /* 0x000fc800078e0203 */
[----:B------:R-:W-:-:S07]  /*24520*/  IMAD.MOV.U32 R13, RZ, RZ, R3 ;  /* 0x000000ffff0d7224 */ /* 0x000fce00078e0003 */
[----:B------:R-:W-:Y:S05]  /*24530*/  WARPSYNC.COLLECTIVE R15, `(.L_x_13951) ;  /* 0x000000000f087348 */ /* 0x000fea0003c00000 */
[----:B------:R0:W1:Y:S02]  /*24540*/  SHFL.UP P6, R14, R13, R12, R11 ;  /* 0x0400000c0d0e7389 */ /* 0x00006400000c000b */
[----:B01----:R-:W-:Y:S01]  /*24550*/  ENDCOLLECTIVE ;  /* 0x000000000000791b */ /* 0x003fe20003800000 */
.L_x_13951:
[----:B------:R-:W-:Y:S01]  /*24560*/  IMAD.MOV.U32 R12, RZ, RZ, 0x10 ;  /* 0x00000010ff0c7424 */ /* 0x000fe200078e00ff */
[----:B------:R-:W-:-:S05]  /*24570*/  SEL R4, R14, RZ, P4 ;  /* 0x000000ff0e047207 */ /* 0x000fca0002000000 */
[----:B------:R-:W-:-:S04]  /*24580*/  IMAD.IADD R4, R3, 0x1, R4 ;  /* 0x0000000103047824 */ /* 0x000fc800078e0204 */
[----:B------:R-:W-:-:S07]  /*24590*/  IMAD.MOV.U32 R13, RZ, RZ, R4 ;  /* 0x000000ffff0d7224 */ /* 0x000fce00078e0004 */
[----:B------:R-:W-:Y:S05]  /*245a0*/  WARPSYNC.COLLECTIVE R15, `(.L_x_13952) ;  /* 0x000000000f087348 */ /* 0x000fea0003c00000 */
[----:B------:R0:W1:Y:S02]  /*245b0*/  SHFL.UP P6, R14, R13, R12, R11 ;  /* 0x0400000c0d0e7389 */ /* 0x00006400000c000b */
[----:B01----:R-:W-:Y:S01]  /*245c0*/  ENDCOLLECTIVE ;  /* 0x000000000000791b */ /* 0x003fe20003800000 */
.L_x_13952:
        /* <DEDUP_REMOVED lines=8> */
.L_x_13953:
[----:B------:R-:W-:Y:S05]  /*24650*/  BRA `(.L_x_13954) ;  /* 0xffffffb800fc7947 */ /* 0x000fea000383ffff */
.L_x_13820:
[----:B------:R-:W-:Y:S01]  /*24660*/  BSSY B0, `(.L_x_13955) ;  /* 0x0000007000007945 */ /* 0x000fe20003800000 */
[----:B------:R-:W-:Y:S01]  /*24670*/  IMAD.MOV.U32 R12, RZ, RZ, 0x1 ;  /* 0x00000001ff0c7424 */ /* 0x000fe200078e00ff */
[----:B------:R-:W-:Y:S01]  /*24680*/  MOV R11, RZ ;  /* 0x000000ff000b7202 */ /* 0x000fe20000000f00 */
[----:B------:R-:W-:-:S07]  /*24690*/  IMAD.MOV.U32 R15, RZ, RZ, -0x1 ;  /* 0xffffffffff0f7424 */ /* 0x000fce00078e00ff */
[----:B------:R-:W-:Y:S05]  /*246a0*/  WARPSYNC.COLLECTIVE R15, `(.L_x_13956) ;  /* 0x000000000f087348 */ /* 0x000fea0003c00000 */
[----:B------:R0:W1:Y:S02]  /*246b0*/  SHFL.UP P6, R14, R13, R12, R11 ;  /* 0x0400000c0d0e7389 */ /* 0x00006400000c000b */
[----:B01----:R-:W-:Y:S01]  /*246c0*/  ENDCOLLECTIVE ;  /* 0x000000000000791b */ /* 0x003fe20003800000 */
.L_x_13956:
[----:B------:R-:W-:Y:S05]  /*246d0*/  BSYNC B0 ;  /* 0x0000000000007941 */ /* 0x000fea0003800000 */
.L_x_13955:
        /* <DEDUP_REMOVED lines=8> */
.L_x_13957:
[----:B------:R-:W-:Y:S01]  /*24760*/  IMAD.MOV.U32 R12, RZ, RZ, 0x4 ;  /* 0x00000004ff0c7424 */ /* 0x000fe200078e00ff */
[----:B------:R-:W-:-:S05]  /*24770*/  SEL R2, R14, RZ, P2 ;  /* 0x000000ff0e027207 */ /* 0x000fca0001000000 */
[----:B------:R-:W-:-:S04]  /*24780*/  IMAD.IADD R2, R13, 0x1, R2 ;  /* 0x000000010d027824 */ /* 0x000fc800078e0202 */
[----:B------:R-:W-:-:S07]  /*24790*/  IMAD.MOV.U32 R13, RZ, RZ, R2 ;  /* 0x000000ffff0d7224 */ /* 0x000fce00078e0002 */
[----:B------:R-:W-:Y:S05]  /*247a0*/  WARPSYNC.COLLECTIVE R15, `(.L_x_13958) ;  /* 0x000000000f087348 */ /* 0x000fea0003c00000 */
[----:B------:R0:W1:Y:S02]  /*247b0*/  SHFL.UP P6, R14, R13, R12, R11 ;  /* 0x0400000c0d0e7389 */ /* 0x00006400000c000b */
[----:B01----:R-:W-:Y:S01]  /*247c0*/  ENDCOLLECTIVE ;  /* 0x000000000000791b */ /* 0x003fe20003800000 */
.L_x_13958:
[----:B------:R-:W-:Y:S01]  /*247d0*/  IMAD.MOV.U32 R12, RZ, RZ, 0x8 ;  /* 0x00000008ff0c7424 */ /* 0x000fe200078e00ff */
[----:B------:R-:W-:-:S05]  /*247e0*/  SEL R3, R14, RZ, P3 ;  /* 0x000000ff0e037207 */ /* 0x000fca0001800000 */
[----:B------:R-:W-:-:S04]  /*247f0*/  IMAD.IADD R3, R2, 0x1, R3 ;  /* 0x0000000102037824 */ /* 0x000fc800078e0203 */
[----:B------:R-:W-:-:S07]  /*24800*/  IMAD.MOV.U32 R13, RZ, RZ, R3 ;  /* 0x000000ffff0d7224 */ /* 0x000fce00078e0003 */
[----:B------:R-:W-:Y:S05]  /*24810*/  WARPSYNC.COLLECTIVE R15, `(.L_x_13959) ;  /* 0x000000000f087348 */ /* 0x000fea0003c00000 */
[----:B------:R0:W1:Y:S02]  /*24820*/  SHFL.UP P6, R14, R13, R12, R11 ;  /* 0x0400000c0d0e7389 */ /* 0x00006400000c000b */
[----:B01----:R-:W-:Y:S01]  /*24830*/  ENDCOLLECTIVE ;  /* 0x000000000000791b */ /* 0x003fe20003800000 */
.L_x_13959:
[----:B------:R-:W-:Y:S01]  /*24840*/  IMAD.MOV.U32 R12, RZ, RZ, 0x10 ;  /* 0x00000010ff0c7424 */ /* 0x000fe200078e00ff */
[----:B------:R-:W-:-:S05]  /*24850*/  SEL R4, R14, RZ, P4 ;  /* 0x000000ff0e047207 */ /* 0x000fca0002000000 */
[----:B------:R-:W-:-:S05]  /*24860*/  IMAD.IADD R4, R3, 0x1, R4 ;  /* 0x0000000103047824 */ /* 0x000fca00078e0204 */
[----:B------:R-:W-:-:S07]  /*24870*/  MOV R13, R4 ;  /* 0x00000004000d7202 */ /* 0x000fce0000000f00 */
[----:B------:R-:W-:Y:S05]  /*24880*/  WARPSYNC.COLLECTIVE R15, `(.L_x_13960) ;  /* 0x000000000f087348 */ /* 0x000fea0003c00000 */
[----:B------:R0:W1:Y:S02]  /*24890*/  SHFL.UP P6, R14, R13, R12, R11 ;  /* 0x0400000c0d0e7389 */ /* 0x00006400000c000b */
[----:B01----:R-:W-:Y:S01]  /*248a0*/  ENDCOLLECTIVE ;  /* 0x000000000000791b */ /* 0x003fe20003800000 */
.L_x_13960:
        /* <DEDUP_REMOVED lines=8> */
.L_x_13961:
[----:B------:R-:W-:Y:S05]  /*24930*/  BRA `(.L_x_13962) ;  /* 0xffffffb800e87947 */ /* 0x000fea000383ffff */
.L_x_13822:
[----:B------:R-:W-:Y:S01]  /*24940*/  BSSY B0, `(.L_x_13963) ;  /* 0x0000006000007945 */ /* 0x000fe20003800000 */
[----:B------:R-:W-:Y:S01]  /*24950*/  PLOP3.LUT P6, PT, P6, PT, PT, 0x8, 0x0 ;  /* 0x000000000000781c */ /* 0x000fe200037ce170 */
[----:B------:R-:W-:-:S12]  /*24960*/  IMAD.MOV.U32 R15, RZ, RZ, -0x1 ;  /* 0xffffffffff0f7424 */ /* 0x000fd800078e00ff */
[----:B0-----:R-:W-:Y:S05]  /*24970*/  WARPSYNC.COLLECTIVE R15, `(.L_x_13964) ;  /* 0x000000000f087348 */ /* 0x001fea0003c00000 */
[----:B------:R-:W-:Y:S01]  /*24980*/  VOTE.ANY R14, PT, P6 ;  /* 0x00000000000e7806 */ /* 0x000fe200030e0100 */
[----:B0-----:R-:W-:Y:S06]  /*24990*/  ENDCOLLECTIVE ;  /* 0x000000000000791b */ /* 0x001fec0003800000 */
.L_x_13964:
[----:B------:R-:W-:Y:S05]  /*249a0*/  BSYNC B0 ;  /* 0x0000000000007941 */ /* 0x000fea0003800000 */
.L_x_13963:
        /* <DEDUP_REMOVED lines=10> */
.L_x_13965:
[----:B------:R-:W-:Y:S01]  /*24a50*/  MOV R13, R5 ;  /* 0x00000005000d7202 */ /* 0x000fe20000000f00 */
[----:B------:R-:W-:-:S07]  /*24a60*/  IMAD.MOV.U32 R25, RZ, RZ, R14 ;  /* 0x000000ffff197224 */ /* 0x000fce00078e000e */
[----:B------:R-:W-:Y:S05]  /*24a70*/  WARPSYNC.COLLECTIVE R15, `(.L_x_13966) ;  /* 0x000000000f087348 */ /* 0x000fea0003c00000 */
[----:B------:R0:W1:Y:S02]  /*24a80*/  SHFL.IDX P6, R14, R13, R12, R11 ;  /* 0x0000000c0d0e7389 */ /* 0x00006400000c000b */
[----:B01----:R-:W-:Y:S01]  /*24a90*/  ENDCOLLECTIVE ;  /* 0x000000000000791b */ /* 0x003fe20003800000 */
.L_x_13966:
[----:B------:R-:W-:Y:S01]  /*24aa0*/  IMAD.MOV.U32 R5, RZ, RZ, R14 ;  /* 0x000000ffff057224 */ /* 0x000fe200078e000e */
[----:B------:R-:W-:Y:S06]  /*24ab0*/  BRA `(.L_x_13967) ;  /* 0xffffffb800c87947 */ /* 0x000fec000383ffff */
.L_x_13824:
[----:B------:R-:W-:Y:S01]  /*24ac0*/  BSSY B0, `(.L_x_13968) ;  /* 0x0000007000007945 */ /* 0x000fe20003800000 */
[----:B------:R-:W-:Y:S02]  /*24ad0*/  IMAD.MOV.U32 R13, RZ, RZ, R2 ;  /* 0x000000ffff0d7224 */ /* 0x000fe400078e0002 */
[----:B------:R-:W-:Y:S02]  /*24ae0*/  IMAD.MOV.U32 R11, RZ, RZ, 0x1f ;  /* 0x0000001fff0b7424 */ /* 0x000fe400078e00ff */
[----:B------:R-:W-:-:S07]  /*24af0*/  IMAD.MOV.U32 R15, RZ, RZ, -0x1 ;  /* 0xffffffffff0f7424 */ /* 0x000fce00078e00ff */
[----:B0123--:R-:W-:Y:S05]  /*24b00*/  WARPSYNC.COLLECTIVE R15, `(.L_x_13969) ;  /* 0x000000000f087348 */ /* 0x00ffea0003c00000 */
[----:B------:R4:W0:Y:S02]  /*24b10*/  SHFL.IDX P6, R14, R13, R12, R11 ;  /* 0x0000000c0d0e7389 */ /* 0x00082400000c000b */
[----:B01234-:R-:W-:Y:S01]  /*24b20*/  ENDCOLLECTIVE ;  /* 0x000000000000791b */ /* 0x01ffe20003800000 */
.L_x_13969:
[----:B------:R-:W-:Y:S05]  /*24b30*/  BSYNC B0 ;  /* 0x0000000000007941 */ /* 0x000fea0003800000 */
.L_x_13968:
[----:B------:R-:W-:Y:S01]  /*24b40*/  IMAD.MOV.U32 R24, RZ, RZ, R14 ;  /* 0x000000ffff187224 */ /* 0x000fe200078e000e */
[----:B------:R-:W-:Y:S06]  /*24b50*/  BRA `(.L_x_13823) ;  /* 0xffffffb800b87947 */ /* 0x000fec000383ffff */
.L_x_13830:
[----:B0-----:R0:W1:Y:S02]  /*24b60*/  SYNCS.PHASECHK.TRANS64.TRYWAIT P0, [R9+URZ+0x16820], R0 ;  /* 0x01682000090075a7 */ /* 0x001064000800017f */
[----:B-1----:R-:W-:Y:S05]  /*24b70*/  @!P0 NANOSLEEP.SYNCS 0x989680 ;  /* 0x009896800000895d */ /* 0x002fea0003900000 */
[----:B------:R-:W1:Y:S02]  /*24b80*/  @!P0 SYNCS.PHASECHK.TRANS64 P0, [R9+URZ+0x16820], R0 ;  /* 0x01682000090085a7 */ /* 0x000e64000800007f */
[----:B-1----:R-:W-:Y:S05]  /*24b90*/  @!P0 BRA `(.L_x_13830) ;  /* 0xfffffffc00f08947 */ /* 0x002fea000383ffff */
[----:B------:R-:W-:Y:S05]  /*24ba0*/  BRA `(.L_x_13970) ;  /* 0xffffffc400107947 */ /* 0x000fea000383ffff */
.L_x_13831:
        /* <DEDUP_REMOVED lines=11> */
.L_x_13972:
[----:B------:R-:W-:Y:S05]  /*24c60*/  BSYNC B0 ;  /* 0x0000000000007941 */ /* 0x000fea0003800000 */
.L_x_13971:
[----:B------:R-:W-:Y:S05]  /*24c70*/  BRA `(.L_x_13973) ;  /* 0xffffffc000f87947 */ /* 0x000fea000383ffff */
.L_x_13832:
[----:B------:R-:W-:Y:S01]  /*24c80*/  BSSY B0, `(.L_x_13974) ;  /* 0x0000006000007945 */ /* 0x000fe20003800000 */
[----:B------:R-:W-:-:S07]  /*24c90*/  IMAD.MOV.U32 R15, RZ, RZ, -0x1 ;  /* 0xffffffffff0f7424 */ /* 0x000fce00078e00ff */
[----:B0--3--:R-:W-:Y:S05]  /*24ca0*/  WARPSYNC.COLLECTIVE R15, `(.L_x_13975) ;  /* 0x000000000f0c7348 */ /* 0x009fea0003c00000 */
[----:B------:R-:W-:Y:S02]  /*24cb0*/  ELECT P6, UR62, PT ;  /* 0x00000000003e782f */ /* 0x000fe400038c0000 */
[----:B------:R-:W-:Y:S01]  /*24cc0*/  MOV R14, UR62 ;  /* 0x0000003e000e7c02 */ /* 0x000fe20008000f00 */
[----:B0--3--:R-:W-:Y:S10]  /*24cd0*/  ENDCOLLECTIVE ;  /* 0x000000000000791b */ /* 0x009ff40003800000 */
.L_x_13975:
[----:B------:R-:W-:Y:S05]  /*24ce0*/  BSYNC B0 ;  /* 0x0000000000007941 */ /* 0x000fea0003800000 */
.L_x_13974:
[----:B------:R-:W-:Y:S05]  /*24cf0*/  BRA `(.L_x_13976) ;  /* 0xffffffc000ec7947 */ /* 0x000fea000383ffff */
.L_x_13834:
[----:B0-----:R0:W1:Y:S02]  /*24d00*/  SYNCS.PHASECHK.TRANS64.TRYWAIT P0, [R7+URZ], R2 ;  /* 0x00000002070075a7 */ /* 0x001064000800017f */
[----:B-1----:R-:W-:Y:S05]  /*24d10*/  @!P0 NANOSLEEP.SYNCS 0x989680 ;  /* 0x009896800000895d */ /* 0x002fea0003900000 */
[----:B------:R-:W1:Y:S02]  /*24d20*/  @!P0 SYNCS.PHASECHK.TRANS64 P0, [R7+URZ], R2 ;  /* 0x00000002070085a7 */ /* 0x000e64000800007f */
[----:B-1----:R-:W-:Y:S05]  /*24d30*/  @!P0 BRA `(.L_x_13834) ;  /* 0xfffffffc00f08947 */ /* 0x002fea000383ffff */
[----:B------:R-:W-:Y:S05]  /*24d40*/  BRA `(.L_x_13977) ;  /* 0xffffffc400207947 */ /* 0x000fea000383ffff */
.L_x_13835:
[----:B-1----:R1:W2:Y:S02]  /*24d50*/  SYNCS.PHASECHK.TRANS64.TRYWAIT P0, [R3+URZ], R0 ;  /* 0x00000000030075a7 */ /* 0x0022a4000800017f */
[----:B--2---:R-:W-:Y:S05]  /*24d60*/  @!P0 NANOSLEEP.SYNCS 0x989680 ;  /* 0x009896800000895d */ /* 0x004fea0003900000 */
[----:B------:R-:W2:Y:S02]  /*24d70*/  @!P0 SYNCS.PHASECHK.TRANS64 P0, [R3+URZ], R0 ;  /* 0x00000000030085a7 */ /* 0x000ea4000800007f */
[----:B--2---:R-:W-:Y:S05]  /*24d80*/  @!P0 BRA `(.L_x_13835) ;  /* 0xfffffffc00f08947 */ /* 0x004fea000383ffff */
[----:B------:R-:W-:Y:S05]  /*24d90*/  BRA `(.L_x_13978) ;  /* 0xffffffc400147947 */ /* 0x000fea000383ffff */
.L_x_13837:
[----:B-1----:R1:W2:Y:S02]  /*24da0*/  SYNCS.PHASECHK.TRANS64.TRYWAIT P0, [R5+URZ], R2 ;  /* 0x00000002050075a7 */ /* 0x0022a4000800017f */
[----:B--2---:R-:W-:Y:S05]  /*24db0*/  @!P0 NANOSLEEP.SYNCS 0x989680 ;  /* 0x009896800000895d */ /* 0x004fea0003900000 */
[----:B------:R-:W2:Y:S02]  /*24dc0*/  @!P0 SYNCS.PHASECHK.TRANS64 P0, [R5+URZ], R2 ;  /* 0x00000002050085a7 */ /* 0x000ea4000800007f */
[----:B--2---:R-:W-:Y:S05]  /*24dd0*/  @!P0 BRA `(.L_x_13837) ;  /* 0xfffffffc00f08947 */ /* 0x004fea000383ffff */
[----:B------:R-:W-:Y:S05]  /*24de0*/  BRA `(.L_x_13979) ;  /* 0xffffffc400187947 */ /* 0x000fea000383ffff */
.L_x_13980:
        /* <DEDUP_REMOVED lines=9> */
.L_x_14880:


//--------------------- .text._ZN7cutlass13device_kernelIN5flash11enable_sm90INS1_16FlashAttnFwdSm90INS1_25CollectiveMainloopFwdSm90ILi2EN4cute5tupleIJNS5_1CILi1EEES8_S8_EEENS6_IJNS7_ILi192EEENS7_ILi128EEENS7_ILi64EEEEEELi64ENS_6half_tEfNS_4arch4Sm90ELb1ELb0ELb1ELb0ELb0ELb0ELb0ELb1ELb1ELb1ELb1ELb0EEENS1_21CollectiveEpilogueFwdINS6_IJSA_SC_SB_EEES9_SE_SG_Li384ELb0ELb1ELb1ELb0EEENS1_19SingleTileSchedulerILb0ELb1ELb1ELi192EEEEEEEEEvNT_6ParamsE --------------------------
	.section	.text._ZN7cutlass13device_kernelIN5flash11enable_sm90INS1_16FlashAttnFwdSm90INS1_25CollectiveMainloopFwdSm90ILi2EN4cute5tupleIJNS5_1CILi1EEES8_S8_EEENS6_IJNS7_ILi192EEENS7_ILi128EEENS7_ILi64EEEEEELi64ENS_6half_tEfNS_4arch4Sm90ELb1ELb0ELb1ELb0ELb0ELb0ELb0ELb1ELb1ELb1ELb1ELb0EEENS1_21CollectiveEpilogueFwdINS6_IJSA_SC_SB_EEES9_SE_SG_Li384ELb0ELb1ELb1ELb0EEENS1_19SingleTileSchedulerILb0ELb1ELb1ELi192EEEEEEEEEvNT_6ParamsE,"ax",@progbits
	.align	128
.text._ZN7cutlass13device_kernelIN5flash11enable_sm90INS1_16FlashAttnFwdSm90INS1_25CollectiveMainloopFwdSm90ILi2EN4cute5tupleIJNS5_1CILi1EEES8_S8_EEENS6_IJNS7_ILi192EEENS7_ILi128EEENS7_ILi64EEEEEELi64ENS_6half_tEfNS_4arch4Sm90ELb1ELb0ELb1ELb0ELb0ELb0ELb0ELb1ELb1ELb1ELb1ELb0EEENS1_21CollectiveEpilogueFwdINS6_IJSA_SC_SB_EEES9_SE_SG_Li384ELb0ELb1ELb1ELb0EEENS1_19SingleTileSchedulerILb0ELb1ELb1ELi192EEEEEEEEEvNT_6ParamsE:
        .type           _ZN7cutlass13device_kernelIN5flash11enable_sm90INS1_16FlashAttnFwdSm90INS1_25CollectiveMainloopFwdSm90ILi2EN4cute5tupleIJNS5_1CILi1EEES8_S8_EEENS6_IJNS7_ILi192EEENS7_ILi128EEENS7_ILi64EEEEEELi64ENS_6half_tEfNS_4arch4Sm90ELb1ELb0ELb1ELb0ELb0ELb0ELb0ELb1ELb1ELb1ELb1ELb0EEENS1_21CollectiveEpilogueFwdINS6_IJSA_SC_SB_EEES9_SE_SG_Li384ELb0ELb1ELb1ELb0EEENS1_19SingleTileSchedulerILb0ELb1ELb1ELi192EEEEEEEEEvNT_6ParamsE,@function
        .size           _ZN7cutlass13device_kernelIN5flash11enable_sm90INS1_16FlashAttnFwdSm90INS1_25CollectiveMainloopFwdSm90ILi2EN4cute5tupleIJNS5_1CILi1EEES8_S8_EEENS6_IJNS7_ILi192EEENS7_ILi128EEENS7_ILi64EEEEEELi64ENS_6half_tEfNS_4arch4Sm90ELb1ELb0ELb1ELb0ELb0ELb0ELb0ELb1ELb1ELb1ELb1ELb0EEENS1_21CollectiveEpilogueFwdINS6_IJSA_SC_SB_EEES9_SE_SG_Li384ELb0ELb1ELb1ELb0EEENS1_19SingleTileSchedulerILb0ELb1ELb1ELi192EEEEEEEEEvNT_6ParamsE,(.L_x_14881 - _ZN7cutlass13device_kernelIN5flash11enable_sm90INS1_16FlashAttnFwdSm90INS1_25CollectiveMainloopFwdSm90ILi2EN4cute5tupleIJNS5_1CILi1EEES8_S8_EEENS6_IJNS7_ILi192EEENS7_ILi128EEENS7_ILi64EEEEEELi64ENS_6half_tEfNS_4arch4Sm90ELb1ELb0ELb1ELb0ELb0ELb0ELb0ELb1ELb1ELb1ELb1ELb0EEENS1_21CollectiveEpilogueFwdINS6_IJSA_SC_SB_EEES9_SE_SG_Li384ELb0ELb1ELb1ELb0EEENS1_19SingleTileSchedulerILb0ELb1ELb1ELi192EEEEEEEEEvNT_6ParamsE)
        .other          _ZN7cutlass13device_kernelIN5flash11enable_sm90INS1_16FlashAttnFwdSm90INS1_25CollectiveMainloopFwdSm90ILi2EN4cute5tupleIJNS5_1CILi1EEES8_S8_EEENS6_IJNS7_ILi192EEENS7_ILi128EEENS7_ILi64EEEEEELi64ENS_6half_tEfNS_4arch4Sm90ELb1ELb0ELb1ELb0ELb0ELb0ELb0ELb1ELb1ELb1ELb1ELb0EEENS1_21CollectiveEpilogueFwdINS6_IJSA_SC_SB_EEES9_SE_SG_Li384ELb0ELb1ELb1ELb0EEENS1_19SingleTileSchedulerILb0ELb1ELb1ELi192EEEEEEEEEvNT_6ParamsE,@"STO_CUDA_ENTRY STV_DEFAULT"
_ZN7cutlass13device_kernelIN5flash11enable_sm90INS1_16FlashAttnFwdSm90INS1_25CollectiveMainloopFwdSm90ILi2EN4cute5tupleIJNS5_1CILi1EEES8_S8_EEENS6_IJNS7_ILi192EEENS7_ILi128EEENS7_ILi64EEEEEELi64ENS_6half_tEfNS_4arch4Sm90ELb1ELb0ELb1ELb0ELb0ELb0ELb0ELb1ELb1ELb1ELb1ELb0EEENS1_21CollectiveEpilogueFwdINS6_IJSA_SC_SB_EEES9_SE_SG_Li384ELb0ELb1ELb1ELb0EEENS1_19SingleTileSchedulerILb0ELb1ELb1ELi192EEEEEEEEEvNT_6ParamsE:
        /* <DEDUP_REMOVED lines=17> */
.L_x_13982:
[----:B------:R-:W-:Y:S05]  /*0110*/  BSYNC B0 ;  /* 0x0000000000007941 */ /* 0x000fea0003800000 */
.L_x_13981:
        /* <DEDUP_REMOVED lines=41> */
.L_x_13983:
        /* <DEDUP_REMOVED lines=22> */
.L_x_13984:
        /* <DEDUP_REMOVED lines=18> */
.L_x_13985:
        /* <DEDUP_REMOVED lines=22> */
.L_x_13986:
        /* <DEDUP_REMOVED lines=22> */
.L_x_13987:
        /* <DEDUP_REMOVED lines=9> */
.L_x_13990:
        /* <DEDUP_REMOVED lines=21> */
[----:B------:R-:W0:Y:S01]  /*0ad0*/  S2UR UR41, SR_CTAID.X ;  /* 0x00000000002979c3 */ /* 0x000e220000002500 */
        /* <DEDUP_REMOVED lines=12> */
[----:B------:R-:W-:Y:S02]  /*0ba0*/  USEL UR37, UR37, 0x1, UP0 ;  /* 0x0000000125257887 */ /* 0x000fe40008000000 */
[----:B------:R-:W-:Y:S02]  /*0bb0*/  ULOP3.LUT UR38, UR38, 0xffff, URZ, 0xc0, !UPT ;  /* 0x0000ffff26267892 */ /* 0x000fe4000f8ec03f */
[----:B------:R-:W-:Y:S02]  /*0bc0*/  UIMAD UR7, UR37, UR8, UR7 ;  /* 0x00000008250772a4 */ /* 0x000fe4000f8e0207 */
[----:B0-----:R-:W-:-:S04]  /*0bd0*/  UIMAD UR41, UR41, 0xc0, URZ ;  /* 0x000000c0292978a4 */ /* 0x001fc8000f8e023f */
[----:B------:R-:W-:Y:S02]  /*0be0*/  @UP1 UIADD3 UR4, UR41, 0xbf, URZ ;  /* 0x000000bf29041890 */ /* 0x000fe4000fffe03f */
[----:B------:R-:W-:Y:S02]  /*0bf0*/  UIADD3 UR6, UR41, 0xbf, URZ ;  /* 0x000000bf29067890 */ /* 0x000fe4000fffe03f */
[----:B------:R-:W-:Y:S02]  /*0c00*/  UIMAD.WIDE.U32 UR4, UR4, UR5, URZ ;  /* 0x00000005040472a5 */ /* 0x000fe4000f8e003f */
[----:B------:R-:W-:Y:S02]  /*0c10*/  UIMAD UR4, UR37, UR8, 0x7f ;  /* 0x0000007f250474a4 */ /* 0x000fe4000f8e0208 */
[----:B------:R-:W-:Y:S02]  /*0c20*/  @UP1 USHF.R.U32.HI UR6, URZ, UR9, UR5 ;  /* 0x000000093f061299 */ /* 0x000fe40008011605 */
[----:B------:R-:W-:-:S02]  /*0c30*/  USHF.R.S32.HI UR5, URZ, 0x1f, UR4 ;  /* 0x0000001f3f057899 */ /* 0x000fc40008011404 */
[----:B------:R-:W-:Y:S02]  /*0c40*/  UIADD3 UR6, UR7, UR6, URZ ;  /* 0x0000000607067290 */ /* 0x000fe4000fffe03f */
[----:B------:R-:W-:Y:S02]  /*0c50*/  ULEA.HI UR5, UR5, UR4, URZ, 0x7 ;  /* 0x0000000405057291 */ /* 0x000fe4000f8f383f */
[----:B------:R-:W-:Y:S02]  /*0c60*/  USHF.R.S32.HI UR7, URZ, 0x1f, UR6 ;  /* 0x0000001f3f077899 */ /* 0x000fe40008011406 */
[----:B------:R-:W-:Y:S02]  /*0c70*/  USHF.R.S32.HI UR5, URZ, 0x7, UR5 ;  /* 0x000000073f057899 */ /* 0x000fe40008011405 */
[----:B------:R-:W-:Y:S01]  /*0c80*/  ULEA.HI UR7, UR7, UR6, URZ, 0x7 ;  /* 0x0000000607077291 */ /* 0x000fe2000f8f383f */
[----:B------:R-:W-:-:S03]  /*0c90*/  UMOV UR4, URZ ;  /* 0x0000003f00047c82 */ /* 0x000fc60008000000 */
[----:B------:R-:W-:-:S04]  /*0ca0*/  USHF.R.S32.HI UR7, URZ, 0x7, UR7 ;  /* 0x000000073f077899 */ /* 0x000fc80008011407 */
        /* <DEDUP_REMOVED lines=40> */
.L_x_13992:
[----:B------:R-:W-:Y:S02]  /*0f30*/  UIMAD UR38, UR38, UR4, URZ ;  /* 0x00000004262672a4 */ /* 0x000fe4000f8e023f */
[----:B------:R-:W-:Y:S01]  /*0f40*/  IMAD.U32 R3, RZ, RZ, UR4 ;  /* 0x00000004ff037e24 */ /* 0x000fe2000f8e00ff */
[----:B------:R-:W-:Y:S01]  /*0f50*/  MOV R0, UR9 ;  /* 0x0000000900007c02 */ /* 0x000fe20008000f00 */
[----:B------:R-:W-:Y:S01]  /*0f60*/  VIADD R18, R2, 0xffffff80 ;  /* 0xffffff8002127836 */ /* 0x000fe20000000000 */
[----:B------:R-:W-:Y:S02]  /*0f70*/  PLOP3.LUT P0, PT, PT, PT, PT, 0x80, 0x0 ;  /* 0x000000000000781c */ /* 0x000fe40003f0f070 */
[----:B------:R-:W-:Y:S02]  /*0f80*/  CS2R R118, SRZ ;  /* 0x0000000000767805 */ /* 0x000fe4000001ff00 */
[----:B------:R-:W-:Y:S01]  /*0f90*/  VIADDMNMX R0, R3, UR38, R0, PT ;  /* 0x0000002603007c46 */ /* 0x000fe2000b800100 */
[----:B------:R-:W-:Y:S01]  /*0fa0*/  IMAD.MOV.U32 R3, RZ, RZ, RZ ;  /* 0x000000ffff037224 */ /* 0x000fe200078e00ff */
        /* <DEDUP_REMOVED lines=17> */
[----:B------:R-:W-:-:S03]  /*10c0*/  CS2R R88, SRZ ;  /* 0x0000000000587805 */ /* 0x000fc6000001ff00 */
[----:B------:R-:W-:-:S13]  /*10d0*/  PLOP3.LUT P1, PT, PT, PT, UP0, 0x80, 0x0 ;  /* 0x000000000000781c */ /* 0x000fda0003f2f008 */
[----:B------:R-:W-:Y:S05]  /*10e0*/  @!P1 BRA `(.L_x_13993) ;  /* 0x0000008800349947 */ /* 0x000fea0003800000 */
        /* <DEDUP_REMOVED lines=34> */
.L_x_13994:
[----:B------:R-:W-:-:S04]  /*1310*/  SHF.L.U32 R0, RZ, 0x1f, RZ ;  /* 0x0000001fff007819 */ /* 0x000fc800000006ff */
[----:B------:R-:W0:Y:S02]  /*1320*/  SYNCS.PHASECHK.TRANS64.TRYWAIT P0, [UR39+0x16800], R0 ;  /* 0x01680000ff0075a7 */ /* 0x000e240008000167 */
[----:B0-----:R-:W-:Y:S05]  /*1330*/  @!P0 BRA `(.L_x_13995) ;  /* 0x000000cc00b48947 */ /* 0x001fea0003800000 */
.L_x_14100:
[----:B------:R-:W-:-:S06]  /*1340*/  ULOP3.LUT UR4, UR42, 0x1, URZ, 0xfc, !UPT ;  /* 0x000000012a047892 */ /* 0x000fcc000f8efc3f */
[----:B0-----:R-:W-:-:S05]  /*1350*/  IMAD.U32 R3, RZ, RZ, UR4 ;  /* 0x00000004ff037e24 */ /* 0x001fca000f8e00ff */
[----:B------:R-:W-:-:S13]  /*1360*/  ISETP.NE.AND P0, PT, R3, 0x3, PT ;  /* 0x000000030300780c */ /* 0x000fda0003f05270 */
[----:B------:R-:W-:Y:S05]  /*1370*/  @!P0 BRA `(.L_x_13996) ;  /* 0x0000000000048947 */ /* 0x000fea0003800000 */
[----:B------:R-:W-:Y:S01]  /*1380*/  BPT.TRAP 0x1 ;  /* 0x000000040000795c */ /* 0x000fe20000300000 */
.L_x_13996:
[----:B------:R0:W1:Y:S01]  /*1390*/  SYNCS.PHASECHK.TRANS64.TRYWAIT P2, [UR39+0x16830], R0 ;  /* 0x01683000ff0075a7 */ /* 0x0000620008040167 */
[----:B------:R-:W-:Y:S05]  /*13a0*/  @!P0 BRA `(.L_x_13997) ;  /* 0x0000000000048947 */ /* 0x000fea0003800000 */
[----:B------:R-:W-:Y:S01]  /*13b0*/  BPT.TRAP 0x1 ;  /* 0x000000040000795c */ /* 0x000fe20000300000 */
.L_x_13997:
[----:B------:R-:W-:Y:S01]  /*13c0*/  IMAD.U32 R6, RZ, RZ, UR44 ;  /* 0x0000002cff067e24 */ /* 0x000fe2000f8e00ff */
[----:B------:R-:W-:-:S04]  /*13d0*/  ISETP.NE.AND P1, PT, R17, RZ, PT ;  /* 0x000000ff1100720c */ /* 0x000fc80003f25270 */
[----:B------:R-:W-:Y:S01]  /*13e0*/  LOP3.LUT R6, R6, 0x10000, RZ, 0xfc, !PT ;  /* 0x0001000006067812 */ /* 0x000fe200078efcff */
[----:B-1----:R-:W-:Y:S08]  /*13f0*/  @P2 BRA `(.L_x_13998) ;  /* 0x0000000000082947 */ /* 0x002ff00003800000 */
[----:B------:R-:W1:Y:S02]  /*1400*/  SYNCS.PHASECHK.TRANS64.TRYWAIT P2, [UR39+0x16830], R0 ;  /* 0x01683000ff0075a7 */ /* 0x000e640008040167 */
[----:B-1----:R-:W-:Y:S05]  /*1410*/  @!P2 BRA `(.L_x_13999) ;  /* 0x000000cc0094a947 */ /* 0x002fea0003800000 */
.L_x_13998:
[----:B------:R-:W-:Y:S05]  /*1420*/  WARPSYNC.ALL ;  /* 0x0000000000007948 */ /* 0x000fea0003800000 */
[----:B------:R-:W-:Y:S01]  /*1430*/  IMAD.MOV.U32 R7, RZ, RZ, 0x40000040 ;  /* 0x40000040ff077424 */ /* 0x000fe200078e00ff */
        /* <DEDUP_REMOVED lines=13> */
[----:B------:R-:W-:Y:S01]  /*1510*/  LEA.HI R91, R91, R18, RZ, 0x2 ;  /* 0x000000125b5b7211 */ /* 0x000fe200078f10ff */
[----:B------:R-:W-:Y:S01]  /*1520*/  UMOV UR19, 0x40000040 ;  /* 0x4000004000137882 */ /* 0x000fe20000000000 */
[C---:B------:R-:W-:Y:S01]  /*1530*/  IMAD.IADD R5, R18.reuse, 0x1, -R5 ;  /* 0x0000000112057824 */ /* 0x040fe200078e0a05 */
[----:B------:R-:W-:Y:S01]  /*1540*/  UIADD3 UR14, UR24, 0x4, URZ ;  /* 0x00000004180e7890 */ /* 0x000fe2000fffe03f */
[----:B------:R-:W-:Y:S01]  /*1550*/  LOP3.LUT R91, R91, 0xfffffffc, RZ, 0xc0, !PT ;  /* 0xfffffffc5b5b7812 */ /* 0x000fe200078ec0ff */
[----:B------:R-:W-:Y:S01]  /*1560*/  UIADD3 UR12, UR16, 0x4, URZ ;  /* 0x00000004100c7890 */ /* 0x000fe2000fffe03f */
[----:B------:R-:W-:Y:S01]  /*1570*/  IMAD.HI R10, R19, 0x55555556, RZ ;  /* 0x55555556130a7827 */ /* 0x000fe200078e02ff */
[----:B------:R-:W-:Y:S01]  /*1580*/  UMOV UR10, UR24 ;  /* 0x00000018000a7c82 */ /* 0x000fe20008000000 */
[----:B------:R-:W-:Y:S01]  /*1590*/  UIADD3 UR18, UR24, 0x6, URZ ;  /* 0x0000000618127890 */ /* 0x000fe2000fffe03f */
[----:B------:R-:W-:Y:S01]  /*15a0*/  HGMMA.64x128x16.F32 R24, gdesc[UR8], RZ, !UPT, gsb0 ;  /* 0x01e00000081879f0 */ /* 0x000fe2000c0008ff */
[----:B------:R-:W-:Y:S01]  /*15b0*/  UIADD3 UR8, UR16, 0x2, URZ ;  /* 0x0000000210087890 */ /* 0x000fe2000fffe03f */
[----:B01----:R-:W-:Y:S01]  /*15c0*/  SHF.R.S32.HI R0, RZ, 0x1f, R5 ;  /* 0x0000001fff007819 */ /* 0x003fe20000011405 */
[----:B------:R-:W-:Y:S01]  /*15d0*/  UIADD3 UR10, UR24, 0x2, URZ ;  /* 0x00000002180a7890 */ /* 0x000fe2000fffe03f */
[----:B------:R-:W-:Y:S01]  /*15e0*/  IADD3 R91, R18, -R91, RZ ;  /* 0x8000005b125b7210 */ /* 0x000fe20007ffe0ff */
[----:B------:R-:W-:Y:S01]  /*15f0*/  UMOV UR9, 0x40000040 ;  /* 0x4000004000097882 */ /* 0x000fe20000000000 */
[----:B------:R-:W-:Y:S01]  /*1600*/  UMOV UR11, 0x40000040 ;  /* 0x40000040000b7882 */ /* 0x000fe20000000000 */
[----:B------:R-:W-:Y:S01]  /*1610*/  UIADD3 UR16, UR16, 0x6, URZ ;  /* 0x0000000610107890 */ /* 0x000fe2000fffe03f */
[CC--:B------:R-:W-:Y:S01]  /*1620*/  LEA.HI R8, R0.reuse, R5.reuse, RZ, 0x2 ;  /* 0x0000000500087211 */ /* 0x0c0fe200078f10ff */
[----:B------:R-:W-:Y:S01]  /*1630*/  ULDC UR4, c[0x0][0x448] ;  /* 0x0001120000047ab9 */ /* 0x000fe20000000800 */
[----:B------:R-:W-:Y:S01]  /*1640*/  LEA.HI R4, R0, R5, RZ, 0x5 ;  /* 0x0000000500047211 */ /* 0x000fe200078f28ff */
[----:B------:R-:W-:Y:S01]  /*1650*/  UISETP.NE.AND UP0, UPT, UR4, 0x1, UPT ;  /* 0x000000010400788c */ /* 0x000fe2000bf05270 */
[--C-:B------:R-:W-:Y:S01]  /*1660*/  SHF.R.S32.HI R0, RZ, 0x2, R8.reuse ;  /* 0x00000002ff007819 */ /* 0x100fe20000011408 */
[----:B------:R-:W-:Y:S01]  /*1670*/  ULDC UR6, c[0x0][0x2f0] ;  /* 0x0000bc0000067ab9 */ /* 0x000fe20000000800 */
[----:B------:R-:W-:Y:S01]  /*1680*/  SHF.R.S32.HI R17, RZ, 0x1f, R8 ;  /* 0x0000001fff117819 */ /* 0x000fe20000011408 */
[----:B------:R-:W-:Y:S01]  /*1690*/  UMOV UR4, 0xffffff80 ;  /* 0xffffff8000047882 */ /* 0x000fe20000000000 */
[----:B------:R-:W-:Y:S01]  /*16a0*/  SHF.R.S32.HI R4, RZ, 0x5, R4 ;  /* 0x00000005ff047819 */ /* 0x000fe20000011404 */
[----:B------:R-:W-:Y:S01]  /*16b0*/  UIMAD UR4, UR43, UR4, 0x80 ;  /* 0x000000802b0474a4 */ /* 0x000fe2000f8e0204 */
[----:B------:R-:W-:Y:S01]  /*16c0*/  LEA.HI R17, R17, R0, RZ, 0x3 ;  /* 0x0000000011117211 */ /* 0x000fe200078f18ff */
[----:B------:R-:W-:Y:S01]  /*16d0*/  ULDC UR7, c[0x0][0x288] ;  /* 0x0000a20000077ab9 */ /* 0x000fe20000000800 */
[----:B------:R-:W-:Y:S01]  /*16e0*/  LEA R12, R4, UR41, 0x4 ;  /* 0x00000029040c7c11 */ /* 0x000fe2000f8e20ff */
[----:B------:R-:W-:Y:S01]  /*16f0*/  UIADD3 UR26, UR43, -0x2, URZ ;  /* 0xfffffffe2b1a7890 */ /* 0x000fe2000fffe03f */
[----:B------:R-:W-:Y:S01]  /*1700*/  LEA.HI R10, R10, R10, RZ, 0x1 ;  /* 0x0000000a0a0a7211 */ /* 0x000fe200078f08ff */
[----:B------:R-:W-:Y:S01]  /*1710*/  @UP0 ULDC UR5, c[0x0][0x44c] ;  /* 0x0001130000050ab9 */ /* 0x000fe20000000800 */
[----:B------:R-:W-:-:S02]  /*1720*/  LOP3.LUT R17, R17, 0xfffffff8, RZ, 0xc0, !PT ;  /* 0xfffffff811117812 */ /* 0x000fc400078ec0ff */
[----:B------:R-:W-:Y:S02]  /*1730*/  CS2R R118, SRZ ;  /* 0x0000000000767805 */ /* 0x000fe4000001ff00 */
[C---:B------:R-:W-:Y:S01]  /*1740*/  LEA.HI R4, R91.reuse, R91, RZ, 0x1 ;  /* 0x0000005b5b047211 */ /* 0x040fe200078f08ff */
[----:B------:R-:W-:Y:S01]  /*1750*/  IMAD R10, R10, -0x3, R19 ;  /* 0xfffffffd0a0a7824 */ /* 0x000fe200078e0213 */
[----:B------:R-:W-:Y:S01]  /*1760*/  IADD3 R17, R12, R0, -R17 ;  /* 0x000000000c117210 */ /* 0x000fe20007ffe811 */
[----:B------:R-:W-:Y:S01]  /*1770*/  IMAD.U32 R12, RZ, RZ, UR6 ;  /* 0x00000006ff0c7e24 */ /* 0x000fe2000f8e00ff */
[----:B------:R-:W-:Y:S02]  /*1780*/  LOP3.LUT R4, R4, 0x1ffffffe, RZ, 0xc0, !PT ;  /* 0x1ffffffe04047812 */ /* 0x000fe400078ec0ff */
[----:B------:R-:W-:Y:S01]  /*1790*/  PLOP3.LUT P2, PT, PT, PT, UP0, 0x80, 0x0 ;  /* 0x000000000000781c */ /* 0x000fe20003f4f008 */
[----:B------:R-:W-:Y:S01]  /*17a0*/  IMAD R17, R10, 0x40, R17 ;  /* 0x000000400a117824 */ /* 0x000fe200078e0211 */
[----:B------:R-:W-:Y:S01]  /*17b0*/  LOP3.LUT R8, R8, 0x7ffffffc, RZ, 0xc0, !PT ;  /* 0x7ffffffc08087812 */ /* 0x000fe200078ec0ff */
[----:B------:R-:W-:-:S04]  /*17c0*/  IMAD.IADD R4, R91, 0x1, -R4 ;  /* 0x000000015b047824 */ /* 0x000fc800078e0a04 */
[----:B------:R-:W-:Y:S02]  /*17d0*/  IMAD R4, R4, 0x8, R17 ;  /* 0x0000000804047824 */ /* 0x000fe400078e0211 */
[----:B------:R-:W-:Y:S02]  /*17e0*/  IMAD.IADD R5, R5, 0x1, -R8 ;  /* 0x0000000105057824 */ /* 0x000fe400078e0a08 */
[----:B------:R-:W-:Y:S02]  /*17f0*/  IMAD.MOV.U32 R20, RZ, RZ, R4 ;  /* 0x000000ffff147224 */ /* 0x000fe400078e0004 */
[----:B------:R-:W-:Y:S01]  /*1800*/  @P2 IMAD.HI.U32 R0, R4, UR5, RZ ;  /* 0x0000000504002c27 */ /* 0x000fe2000f8e00ff */
[----:B------:R-:W-:-:S04]  /*1810*/  @UP0 ULDC UR5, c[0x0][0x450] ;  /* 0x0001140000050ab9 */ /* 0x000fc80000000800 */
[----:B------:R-:W-:Y:S01]  /*1820*/  @P2 SHF.R.U32.HI R20, RZ, UR5, R0 ;  /* 0x00000005ff142c19 */ /* 0x000fe20008011600 */
[----:B------:R-:W-:Y:S02]  /*1830*/  UIADD3 UR5, UR4, 0x1, URZ ;  /* 0x0000000104057890 */ /* 0x000fe4000fffe03f */
[----:B------:R-:W-:Y:S02]  /*1840*/  UIMAD UR4, UR37, UR6, UR4 ;  /* 0x00000006250472a4 */ /* 0x000fe4000f8e0204 */
[----:B------:R-:W0:Y:S01]  /*1850*/  SHFL.IDX PT, R14, R20, RZ, 0x1c1f ;  /* 0x001c1fff140e7589 */ /* 0x000e2200000e0000 */
[----:B------:R-:W-:Y:S01]  /*1860*/  UIMAD UR6, UR37, UR6, -UR7 ;  /* 0x00000006250672a4 */ /* 0x000fe2000f8e0a07 */
[----:B------:R-:W-:Y:S02]  /*1870*/  MOV R10, UR5 ;  /* 0x00000005000a7c02 */ /* 0x000fe40008000f00 */
[----:B------:R-:W-:Y:S01]  /*1880*/  IMAD.U32 R18, RZ, RZ, UR4 ;  /* 0x00000004ff127e24 */ /* 0x000fe2000f8e00ff */
[----:B------:R-:W1:Y:S01]  /*1890*/  SHFL.IDX PT, R20, R20, 0x1, 0x1c1f ;  /* 0x003c1f0014147f89 */ /* 0x000e6200000e0000 */
[----:B------:R-:W-:Y:S01]  /*18a0*/  ULDC UR4, c[0x0][0x988] ;  /* 0x0002620000047ab9 */ /* 0x000fe20000000800 */
[----:B------:R-:W-:-:S02]  /*18b0*/  IMAD R17, R5, -0x2, R10 ;  /* 0xfffffffe05117824 */ /* 0x000fc400078e020a */
[----:B------:R-:W-:Y:S02]  /*18c0*/  IMAD R18, R5, -0x2, R18 ;  /* 0xfffffffe05127824 */ /* 0x000fe400078e0212 */
[----:B------:R-:W-:Y:S01]  /*18d0*/  IMAD R17, R12, UR37, R17 ;  /* 0x000000250c117c24 */ /* 0x000fe2000f8e0211 */
        /* <DEDUP_REMOVED lines=22> */
[----:B------:R-:W-:-:S02]  /*1a40*/  VIADD R85, R17, -UR7 ;  /* 0x8000000711557c36 */ /* 0x000fc40008000000 */
[----:B------:R-:W-:Y:S01]  /*1a50*/  FMUL.FTZ R15, R32, UR10 ;  /* 0x0000000a200f7c20 */ /* 0x000fe20008410000 */
[----:B------:R-:W-:Y:S01]  /*1a60*/  FMUL.FTZ R32, R33, UR10 ;  /* 0x0000000a21207c20 */ /* 0x000fe20008410000 */
[----:B------:R-:W3:Y:S01]  /*1a70*/  MUFU.TANH R11, R11 ;  /* 0x0000000b000b7308 */ /* 0x000ee20000002400 */
[----:B------:R-:W-:Y:S01]  /*1a80*/  FMUL.FTZ R28, R36, UR10 ;  /* 0x0000000a241c7c20 */ /* 0x000fe20008410000 */
[----:B0-----:R-:W-:Y:S01]  /*1a90*/  VIADDMNMX R85, R14, R85, R18, PT ;  /* 0x000000550e557246 */ /* 0x001fe20003800112 */
[----:B------:R-:W-:Y:S01]  /*1aa0*/  FMUL.FTZ R24, R72, UR10 ;  /* 0x0000000a48187c20 */ /* 0x000fe20008410000 */
[----:B------:R-:W-:Y:S01]  /*1ab0*/  FMUL.FTZ R72, R77, UR10 ;  /* 0x0000000a4d487c20 */ /* 0x000fe20008410000 */
[----:B------:R-:W-:Y:S01]  /*1ac0*/  FMUL.FTZ R10, R30, UR10 ;  /* 0x0000000a1e0a7c20 */ /* 0x000fe20008410000 */
[----:B------:R-:W-:Y:S01]  /*1ad0*/  ISETP.GT.AND P3, PT, R85, RZ, PT ;  /* 0x000000ff5500720c */ /* 0x000fe20003f64270 */
[----:B------:R-:W-:Y:S01]  /*1ae0*/  FMUL.FTZ R9, R37, UR10 ;  /* 0x0000000a25097c20 */ /* 0x000fe20008410000 */
[----:B------:R-:W0:Y:S01]  /*1af0*/  MUFU.TANH R13, R13 ;  /* 0x0000000d000d7308 */ /* 0x000e220000002400 */
[C---:B------:R-:W-:Y:S01]  /*1b00*/  ISETP.GT.AND P4, PT, R85.reuse, 0x1, PT ;  /* 0x000000015500780c */ /* 0x040fe20003f84270 */
[----:B------:R-:W-:Y:S01]  /*1b10*/  FMUL.FTZ R37, R56, UR10 ;  /* 0x0000000a38257c20 */ /* 0x000fe20008410000 */
[----:B------:R-:W-:Y:S01]  /*1b20*/  ISETP.GT.AND P5, PT, R85, 0x8, PT ;  /* 0x000000085500780c */ /* 0x000fe20003fa4270 */
[----:B------:R-:W-:Y:S01]  /*1b30*/  FMUL.FTZ R56, R64, UR10 ;  /* 0x0000000a40387c20 */ /* 0x000fe20008410000 */
[----:B--2---:R-:W-:Y:S01]  /*1b40*/  FSEL R77, R3, -INF , P3 ;  /* 0xff800000034d7808 */ /* 0x004fe20001800000 */
[----:B------:R-:W-:Y:S01]  /*1b50*/  FMUL.FTZ R64, R73, UR10 ;  /* 0x0000000a49407c20 */ /* 0x000fe20008410000 */
[----:B------:R-:W-:Y:S01]  /*1b60*/  FMUL.FTZ R0, R26, UR10 ;  /* 0x0000000a1a007c20 */ /* 0x000fe20008410000 */
[----:B------:R-:W2:Y:S01]  /*1b70*/  MUFU.TANH R25, R25 ;  /* 0x0000001900197308 */ /* 0x000ea20000002400 */
[----:B---3--:R-:W-:Y:S01]  /*1b80*/  FSEL R30, R11, -INF , P4 ;  /* 0xff8000000b1e7808 */ /* 0x008fe20002000000 */
[----:B------:R-:W-:Y:S01]  /*1b90*/  FMUL.FTZ R29, R40, UR10 ;  /* 0x0000000a281d7c20 */ /* 0x000fe20008410000 */
[----:B------:R-:W-:Y:S01]  /*1ba0*/  ISETP.GT.AND P3, PT, R85, 0x9, PT ;  /* 0x000000095500780c */ /* 0x000fe20003f64270 */
[----:B------:R-:W-:Y:S01]  /*1bb0*/  FMUL.FTZ R36, R69, UR10 ;  /* 0x0000000a45247c20 */ /* 0x000fe20008410000 */
[----:B------:R-:W-:Y:S01]  /*1bc0*/  FMNMX.FTZ R26, R77, R30, !PT ;  /* 0x0000001e4d1a7209 */ /* 0x000fe20007810000 */
[----:B------:R-:W-:Y:S01]  /*1bd0*/  FMUL.FTZ R14, R34, UR10 ;  /* 0x0000000a220e7c20 */ /* 0x000fe20008410000 */
[----:B------:R-:W-:Y:S01]  /*1be0*/  ISETP.GT.AND P4, PT, R85, 0x10, PT ;  /* 0x000000105500780c */ /* 0x000fe20003f84270 */
[----:B------:R-:W3:Y:S01]  /*1bf0*/  MUFU.TANH R15, R15 ;  /* 0x0000000f000f7308 */ /* 0x000ee20000002400 */
        /* <DEDUP_REMOVED lines=8> */
[----:B--2---:R-:W-:Y:S01]  /*1c80*/  FSEL R69, R25, -INF , P3 ;  /* 0xff80000019457808 */ /* 0x004fe20001800000 */
[----:B------:R-:W-:Y:S01]  /*1c90*/  FMUL.FTZ R44, R57, UR10 ;  /* 0x0000000a392c7c20 */ /* 0x000fe20008410000 */
[----:B------:R-:W-:Y:S01]  /*1ca0*/  ISETP.GT.AND P3, PT, R85, 0x11, PT ;  /* 0x000000115500780c */ /* 0x000fe20003f64270 */
[----:B------:R-:W-:Y:S01]  /*1cb0*/  FMUL.FTZ R40, R48, UR10 ;  /* 0x0000000a30287c20 */ /* 0x000fe20008410000 */
[----:B------:R-:W-:Y:S01]  /*1cc0*/  FMNMX.FTZ R34, R69, R34, !PT ;  /* 0x0000002245227209 */ /* 0x000fe20007810000 */
        /* <DEDUP_REMOVED lines=19> */
[----:B--2---:R-:W-:-:S02]  /*1e00*/  FSEL R57, R28, -INF , P4 ;  /* 0xff8000001c397808 */ /* 0x004fc40002000000 */
[----:B------:R-:W-:Y:S02]  /*1e10*/  ISETP.GT.AND P4, PT, R85, 0x20, PT ;  /* 0x000000205500780c */ /* 0x000fe40003f84270 */
[----:B------:R-:W-:Y:S02]  /*1e20*/  FMNMX.FTZ R34, R57, R34, !PT ;  /* 0x0000002239227209 */ /* 0x000fe40007810000 */
[----:B-1----:R-:W-:Y:S01]  /*1e30*/  IADD3 R17, R20, -UR7, R17 ;  /* 0x8000000714117c10 */ /* 0x002fe2000fffe011 */
[----:B------:R-:W1:Y:S01]  /*1e40*/  MUFU.TANH R88, R88 ;  /* 0x0000005800587308 */ /* 0x000e620000002400 */
[----:B---3--:R-:W-:Y:S01]  /*1e50*/  FSEL R53, R9, -INF , P3 ;  /* 0xff80000009357808 */ /* 0x008fe20001800000 */
[----:B------:R-:W-:Y:S01]  /*1e60*/  @UP0 ULDC UR7, c[0x0][0x450] ;  /* 0x0001140000070ab9 */ /* 0x000fe20000000800 */
[----:B------:R-:W-:Y:S02]  /*1e70*/  ISETP.GT.AND P3, PT, R85, 0x21, PT ;  /* 0x000000215500780c */ /* 0x000fe40003f64270 */
[----:B------:R-:W-:-:S02]  /*1e80*/  FMNMX.FTZ R34, R53, R34, !PT ;  /* 0x0000002235227209 */ /* 0x000fc40007810000 */
[----:B------:R-:W-:Y:S01]  /*1e90*/  VIMNMX R18, R18, R17, PT ;  /* 0x0000001112127248 */ /* 0x000fe20003fe0100 */
[----:B------:R-:W2:Y:S01]  /*1ea0*/  MUFU.TANH R33, R33 ;  /* 0x0000002100217308 */ /* 0x000ea20000002400 */
[----:B0-----:R-:W-:Y:S02]  /*1eb0*/  FSEL R49, R29, -INF , P4 ;  /* 0xff8000001d317808 */ /* 0x001fe40002000000 */
[----:B------:R-:W-:Y:S02]  /*1ec0*/  ISETP.GT.AND P4, PT, R85, 0x28, PT ;  /* 0x000000285500780c */ /* 0x000fe40003f84270 */
[----:B------:R-:W-:Y:S01]  /*1ed0*/  FMNMX.FTZ R38, R49, R34, !PT ;  /* 0x0000002231267209 */ /* 0x000fe20007810000 */
[----:B------:R-:W-:Y:S01]  /*1ee0*/  FMUL.FTZ R34, R43, UR10 ;  /* 0x0000000a2b227c20 */ /* 0x000fe20008410000 */
[----:B------:R-:W-:Y:S01]  /*1ef0*/  ISETP.GT.AND P5, PT, R18, 0x8, PT ;  /* 0x000000081200780c */ /* 0x000fe20003fa4270 */
[----:B------:R-:W0:Y:S01]  /*1f00*/  MUFU.TANH R89, R89 ;  /* 0x0000005900597308 */ /* 0x000e220000002400 */
[----:B-1----:R-:W-:-:S02]  /*1f10*/  FSEL R45, R88, -INF , P3 ;  /* 0xff800000582d7808 */ /* 0x002fc40001800000 */
[----:B------:R-:W-:Y:S02]  /*1f20*/  ISETP.GT.AND P3, PT, R85, 0x29, PT ;  /* 0x000000295500780c */ /* 0x000fe40003f64270 */
[----:B------:R-:W-:-:S03]  /*1f30*/  FMNMX.FTZ R38, R45, R38, !PT ;  /* 0x000000262d267209 */ /* 0x000fc60007810000 */
[----:B------:R-:W1:Y:S08]  /*1f40*/  MUFU.TANH R40, R40 ;  /* 0x0000002800287308 */ /* 0x000e700000002400 */
[----:B------:R-:W3:Y:S08]  /*1f50*/  MUFU.TANH R48, R48 ;  /* 0x0000003000307308 */ /* 0x000ef00000002400 */
[----:B------:R-:W4:Y:S08]  /*1f60*/  MUFU.TANH R23, R23 ;  /* 0x0000001700177308 */ /* 0x000f300000002400 */
[----:B------:R2:W-:Y:S08]  /*1f70*/  MUFU.TANH R28, R39 ;  /* 0x00000027001c7308 */ /* 0x0005f00000002400 */
[----:B------:R-:W5:Y:S01]  /*1f80*/  MUFU.TANH R21, R21 ;  /* 0x0000001500157308 */ /* 0x000f620000002400 */
[----:B--2---:R-:W-:-:S02]  /*1f90*/  FSEL R39, R33, -INF , P4 ;  /* 0xff80000021277808 */ /* 0x004fc40002000000 */
[----:B------:R-:W-:Y:S02]  /*1fa0*/  ISETP.GT.AND P4, PT, R85, 0x30, PT ;  /* 0x000000305500780c */ /* 0x000fe40003f84270 */
[----:B0-----:R-:W-:Y:S02]  /*1fb0*/  FSEL R33, R89, -INF , P3 ;  /* 0xff80000059217808 */ /* 0x001fe40001800000 */
[----:B------:R-:W-:Y:S01]  /*1fc0*/  FMNMX.FTZ R42, R39, R38, !PT ;  /* 0x00000026272a7209 */ /* 0x000fe20007810000 */
[----:B------:R-:W0:Y:S01]  /*1fd0*/  MUFU.TANH R37, R37 ;  /* 0x0000002500257308 */ /* 0x000e220000002400 */
[----:B------:R-:W-:Y:S01]  /*1fe0*/  ISETP.GT.AND P3, PT, R85, 0x31, PT ;  /* 0x000000315500780c */ /* 0x000fe20003f64270 */
[----:B------:R-:W-:Y:S01]  /*1ff0*/  FMUL.FTZ R38, R46, UR10 ;  /* 0x0000000a2e267c20 */ /* 0x000fe20008410000 */
[----:B-1----:R-:W-:Y:S01]  /*2000*/  FSEL R29, R40, -INF , P4 ;  /* 0xff800000281d7808 */ /* 0x002fe20002000000 */
[----:B------:R-:W-:Y:S01]  /*2010*/  FMUL.FTZ R40, R47, UR10 ;  /* 0x0000000a2f287c20 */ /* 0x000fe20008410000 */
[----:B------:R-:W-:-:S02]  /*2020*/  FMNMX.FTZ R42, R33, R42, !PT ;  /* 0x0000002a212a7209 */ /* 0x000fc40007810000 */
[----:B------:R-:W-:Y:S01]  /*2030*/  ISETP.GT.AND P4, PT, R85, 0x38, PT ;  /* 0x000000385500780c */ /* 0x000fe20003f84270 */
[----:B------:R-:W1:Y:S01]  /*2040*/  MUFU.TANH R44, R44 ;  /* 0x0000002c002c7308 */ /* 0x000e620000002400 */
[----:B---3--:R-:W-:Y:S02]  /*2050*/  FSEL R25, R48, -INF , P3 ;  /* 0xff80000030197808 */ /* 0x008fe40001800000 */
[----:B------:R-:W-:Y:S02]  /*2060*/  FMNMX.FTZ R42, R29, R42, !PT ;  /* 0x0000002a1d2a7209 */ /* 0x000fe40007810000 */
[----:B------:R-:W-:Y:S02]  /*2070*/  ISETP.GT.AND P3, PT, R85, 0x39, PT ;  /* 0x000000395500780c */ /* 0x000fe40003f64270 */
[----:B----4-:R-:W-:Y:S01]  /*2080*/  FSEL R23, R23, -INF , P4 ;  /* 0xff80000017177808 */ /* 0x010fe20002000000 */
[----:B------:R-:W2:Y:S01]  /*2090*/  MUFU.TANH R60, R60 ;  /* 0x0000003c003c7308 */ /* 0x000ea20000002400 */
[----:B------:R-:W-:-:S02]  /*20a0*/  FMNMX.FTZ R42, R25, R42, !PT ;  /* 0x0000002a192a7209 */ /* 0x000fc40007810000 */
[----:B------:R-:W-:Y:S02]  /*20b0*/  ISETP.GT.AND P4, PT, R85, 0x40, PT ;  /* 0x000000405500780c */ /* 0x000fe40003f84270 */
[----:B-----5:R-:W-:Y:S02]  /*20c0*/  FSEL R21, R21, -INF , P3 ;  /* 0xff80000015157808 */ /* 0x020fe40001800000 */
[----:B------:R-:W-:Y:S01]  /*20d0*/  FMNMX.FTZ R46, R23, R42, !PT ;  /* 0x0000002a172e7209 */ /* 0x000fe20007810000 */
[----:B------:R-:W3:Y:S01]  /*20e0*/  MUFU.TANH R90, R90 ;  /* 0x0000005a005a7308 */ /* 0x000ee20000002400 */
[----:B------:R-:W-:Y:S01]  /*20f0*/  ISETP.GT.AND P3, PT, R85, 0x41, PT ;  /* 0x000000415500780c */ /* 0x000fe20003f64270 */
[----:B------:R-:W-:Y:S01]  /*2100*/  FMUL.FTZ R42, R50, UR10 ;  /* 0x0000000a322a7c20 */ /* 0x000fe20008410000 */
[----:B0-----:R-:W-:Y:S02]  /*2110*/  FSEL R19, R37, -INF , P4 ;  /* 0xff80000025137808 */ /* 0x001fe40002000000 */
[----:B------:R-:W-:-:S02]  /*2120*/  FMNMX.FTZ R46, R21, R46, !PT ;  /* 0x0000002e152e7209 */ /* 0x000fc40007810000 */
[----:B------:R-:W-:Y:S01]  /*2130*/  ISETP.GT.AND P4, PT, R85, 0x48, PT ;  /* 0x000000485500780c */ /* 0x000fe20003f84270 */
[----:B------:R-:W0:Y:S01]  /*2140*/  MUFU.TANH R56, R56 ;  /* 0x0000003800387308 */ /* 0x000e220000002400 */
[----:B-1----:R-:W-:Y:S01]  /*2150*/  FSEL R3, R44, -INF , P3 ;  /* 0xff8000002c037808 */ /* 0x002fe20001800000 */
[----:B------:R-:W-:Y:S01]  /*2160*/  FMUL.FTZ R44, R51, UR10 ;  /* 0x0000000a332c7c20 */ /* 0x000fe20008410000 */
[----:B------:R-:W-:Y:S02]  /*2170*/  FMNMX.FTZ R46, R19, R46, !PT ;  /* 0x0000002e132e7209 */ /* 0x000fe40007810000 */
[----:B------:R-:W-:Y:S02]  /*2180*/  ISETP.GT.AND P3, PT, R85, 0x49, PT ;  /* 0x000000495500780c */ /* 0x000fe40003f64270 */
[----:B--2---:R-:W-:Y:S01]  /*2190*/  FSEL R9, R60, -INF , P4 ;  /* 0xff8000003c097808 */ /* 0x004fe20002000000 */
[----:B------:R-:W1:Y:S01]  /*21a0*/  MUFU.TANH R41, R41 ;  /* 0x0000002900297308 */ /* 0x000e620000002400 */
[----:B------:R-:W-:Y:S01]  /*21b0*/  FMNMX.FTZ R46, R3, R46, !PT ;  /* 0x0000002e032e7209 */ /* 0x000fe20007810000 */
[----:B------:R-:W-:Y:S01]  /*21c0*/  FMUL.FTZ R60, R82, UR10 ;  /* 0x0000000a523c7c20 */ /* 0x000fe20008410000 */
[----:B------:R-:W-:-:S02]  /*21d0*/  ISETP.GT.AND P4, PT, R85, 0x50, PT ;  /* 0x000000505500780c */ /* 0x000fc40003f84270 */
[----:B---3--:R-:W-:Y:S02]  /*21e0*/  FSEL R11, R90, -INF , P3 ;  /* 0xff8000005a0b7808 */ /* 0x008fe40001800000 */
[----:B------:R-:W-:Y:S01]  /*21f0*/  FMNMX.FTZ R48, R9, R46, !PT ;  /* 0x0000002e09307209 */ /* 0x000fe20007810000 */
[----:B------:R-:W2:Y:S01]  /*2200*/  MUFU.TANH R52, R52 ;  /* 0x0000003400347308 */ /* 0x000ea20000002400 */
        /* <DEDUP_REMOVED lines=8> */
[----:B-1----:R-:W-:Y:S01]  /*2290*/  FSEL R15, R41, -INF , P3 ;  /* 0xff800000290f7808 */ /* 0x002fe20001800000 */
[----:B------:R-:W-:Y:S01]  /*22a0*/  FMUL.FTZ R62, R83, UR10 ;  /* 0x0000000a533e7c20 */ /* 0x000fe20008410000 */
[----:B------:R-:W-:Y:S01]  /*22b0*/  FMNMX.FTZ R50, R13, R48, !PT ;  /* 0x000000300d327209 */ /* 0x000fe20007810000 */
[----:B------:R-:W-:Y:S01]  /*22c0*/  FMUL.FTZ R48, R55, UR10 ;  /* 0x0000000a37307c20 */ /* 0x000fe20008410000 */
[----:B------:R-:W-:-:S02]  /*22d0*/  ISETP.GT.AND P3, PT, R85, 0x59, PT ;  /* 0x000000595500780c */ /* 0x000fc40003f64270 */
[----:B------:R-:W-:Y:S01]  /*22e0*/  FMNMX.FTZ R50, R15, R50, !PT ;  /* 0x000000320f327209 */ /* 0x000fe20007810000 */
[----:B------:R-:W1:Y:S01]  /*22f0*/  MUFU.TANH R24, R24 ;  /* 0x0000001800187308 */ /* 0x000e620000002400 */
[----:B--2---:R-:W-:Y:S01]  /*2300*/  FSEL R27, R52, -INF , P4 ;  /* 0xff800000341b7808 */ /* 0x004fe20002000000 */
[----:B------:R-:W-:Y:S01]  /*2310*/  FMUL.FTZ R52, R59, UR10 ;  /* 0x0000000a3b347c20 */ /* 0x000fe20008410000 */
[----:B------:R-:W-:-:S05]  /*2320*/  ISETP.GT.AND P4, PT, R85, 0x60, PT ;  /* 0x000000605500780c */ /* 0x000fca0003f84270 */
[----:B------:R-:W2:Y:S01]  /*2330*/  MUFU.TANH R64, R64 ;  /* 0x0000004000407308 */ /* 0x000ea20000002400 */
[----:B0-----:R-:W-:Y:S02]  /*2340*/  FSEL R31, R36, -INF , P3 ;  /* 0xff800000241f7808 */ /* 0x001fe40001800000 */
[----:B------:R-:W-:Y:S01]  /*2350*/  FMNMX.FTZ R36, R27, R50, !PT ;  /* 0x000000321b247209 */ /* 0x000fe20007810000 */
[----:B------:R-:W-:Y:S01]  /*2360*/  FMUL.FTZ R50, R58, UR10 ;  /* 0x0000000a3a327c20 */ /* 0x000fe20008410000 */
[----:B------:R-:W-:Y:S01]  /*2370*/  ISETP.GT.AND P3, PT, R85, 0x61, PT ;  /* 0x000000615500780c */ /* 0x000fe20003f64270 */
[----:B------:R-:W-:Y:S01]  /*2380*/  FMUL.FTZ R58, R74, UR10 ;  /* 0x0000000a4a3a7c20 */ /* 0x000fe20008410000 */
[----:B------:R-:W-:Y:S01]  /*2390*/  FMNMX.FTZ R36, R31, R36, !PT ;  /* 0x000000241f247209 */ /* 0x000fe20007810000 */
[----:B------:R-:W0:Y:S01]  /*23a0*/  MUFU.TANH R68, R68 ;  /* 0x0000004400447308 */ /* 0x000e220000002400 */
[----:B-1----:R-:W-:Y:S01]  /*23b0*/  FSEL R35, R24, -INF , P4 ;  /* 0xff80000018237808 */ /* 0x002fe20002000000 */
[----:B------:R-:W-:Y:S01]  /*23c0*/  FMUL.FTZ R74, R86, UR10 ;  /* 0x0000000a564a7c20 */ /* 0x000fe20008410000 */
[----:B------:R-:W-:-:S02]  /*23d0*/  ISETP.GT.AND P4, PT, R85, 0x68, PT ;  /* 0x000000685500780c */ /* 0x000fc40003f84270 */
[----:B------:R-:W-:-:S03]  /*23e0*/  FMNMX.FTZ R36, R35, R36, !PT ;  /* 0x0000002423247209 */ /* 0x000fc60007810000 */
[----:B------:R-:W1:Y:S01]  /*23f0*/  MUFU.TANH R72, R72 ;  /* 0x0000004800487308 */ /* 0x000e620000002400 */
[----:B--2---:R-:W-:Y:S01]  /*2400*/  FSEL R37, R64, -INF , P3 ;  /* 0xff80000040257808 */ /* 0x004fe20001800000 */
[----:B------:R-:W-:Y:S01]  /*2410*/  FMUL.FTZ R64, R70, UR10 ;  /* 0x0000000a46407c20 */ /* 0x000fe20008410000 */
[----:B------:R-:W-:Y:S01]  /*2420*/  ISETP.GT.AND P3, PT, R85, 0x69, PT ;  /* 0x000000695500780c */ /* 0x000fe20003f64270 */
[----:B------:R-:W-:Y:S01]  /*2430*/  FMUL.FTZ R70, R78, UR10 ;  /* 0x0000000a4e467c20 */ /* 0x000fe20008410000 */
[----:B------:R-:W-:Y:S01]  /*2440*/  FMNMX.FTZ R36, R37, R36, !PT ;  /* 0x0000002425247209 */ /* 0x000fe20007810000 */
[----:B------:R-:W-:Y:S02]  /*2450*/  FMUL.FTZ R78, R87, UR10 ;  /* 0x0000000a574e7c20 */ /* 0x000fe40008410000 */
[----:B------:R-:W2:Y:S01]  /*2460*/  MUFU.TANH R76, R76 ;  /* 0x0000004c004c7308 */ /* 0x000ea20000002400 */
[----:B0-----:R-:W-:Y:S01]  /*2470*/  FSEL R41, R68, -INF , P4 ;  /* 0xff80000044297808 */ /* 0x001fe20002000000 */
[----:B------:R-:W-:Y:S01]  /*2480*/  FMUL.FTZ R68, R79, UR10 ;  /* 0x0000000a4f447c20 */ /* 0x000fe20008410000 */
[----:B------:R-:W-:-:S02]  /*2490*/  ISETP.GT.AND P4, PT, R85, 0x70, PT ;  /* 0x000000705500780c */ /* 0x000fc40003f84270 */
[----:B------:R-:W-:-:S03]  /*24a0*/  FMNMX.FTZ R36, R41, R36, !PT ;  /* 0x0000002429247209 */ /* 0x000fc60007810000 */
[----:B------:R-:W0:Y:S01]  /*24b0*/  MUFU.TANH R80, R80 ;  /* 0x0000005000507308 */ /* 0x000e220000002400 */
[----:B-1----:R-:W-:Y:S01]  /*24c0*/  FSEL R43, R72, -INF , P3 ;  /* 0xff800000482b7808 */ /* 0x002fe20001800000 */
[----:B------:R-:W-:Y:S01]  /*24d0*/  FMUL.FTZ R72, R66, UR10 ;  /* 0x0000000a42487c20 */ /* 0x000fe20008410000 */
[----:B------:R-:W-:Y:S01]  /*24e0*/  ISETP.GT.AND P3, PT, R85, 0x71, PT ;  /* 0x000000715500780c */ /* 0x000fe20003f64270 */
[----:B------:R-:W-:Y:S01]  /*24f0*/  FMUL.FTZ R66, R71, UR10 ;  /* 0x0000000a47427c20 */ /* 0x000fe20008410000 */
[----:B------:R-:W-:-:S03]  /*2500*/  FMNMX.FTZ R36, R43, R36, !PT ;  /* 0x000000242b247209 */ /* 0x000fc60007810000 */
[----:B------:R-:W1:Y:S01]  /*2510*/  MUFU.TANH R84, R84 ;  /* 0x0000005400547308 */ /* 0x000e620000002400 */
[----:B--2---:R-:W-:Y:S01]  /*2520*/  FSEL R47, R76, -INF , P4 ;  /* 0xff8000004c2f7808 */ /* 0x004fe20002000000 */
[----:B------:R-:W-:Y:S01]  /*2530*/  FMUL.FTZ R76, R75, UR10 ;  /* 0x0000000a4b4c7c20 */ /* 0x000fe20008410000 */
[----:B------:R-:W-:Y:S02]  /*2540*/  ISETP.GT.AND P4, PT, R85, 0x78, PT ;  /* 0x000000785500780c */ /* 0x000fe40003f84270 */
[----:B------:R-:W-:-:S03]  /*2550*/  FMNMX.FTZ R36, R47, R36, !PT ;  /* 0x000000242f247209 */ /* 0x000fc60007810000 */
[----:B------:R-:W2:Y:S01]  /*2560*/  MUFU.TANH R81, R81 ;  /* 0x0000005100517308 */ /* 0x000ea20000002400 */
[----:B0-----:R-:W-:Y:S01]  /*2570*/  FSEL R51, R80, -INF , P3 ;  /* 0xff80000050337808 */ /* 0x001fe20001800000 */
[----:B------:R-:W-:Y:S01]  /*2580*/  FMUL.FTZ R80, R67, UR10 ;  /* 0x0000000a43507c20 */ /* 0x000fe20008410000 */
[----:B------:R-:W-:Y:S02]  /*2590*/  ISETP.GT.AND P3, PT, R85, 0x79, PT ;  /* 0x000000795500780c */ /* 0x000fe40003f64270 */
[----:B------:R-:W-:-:S03]  /*25a0*/  FMNMX.FTZ R36, R51, R36, !PT ;  /* 0x0000002433247209 */ /* 0x000fc60007810000 */
[----:B------:R-:W-:Y:S01]  /*25b0*/  MUFU.TANH R0, R0 ;  /* 0x0000000000007308 */ /* 0x000fe20000002400 */
[----:B-1----:R-:W-:Y:S02]  /*25c0*/  FSEL R59, R84, -INF , P4 ;  /* 0xff800000543b7808 */ /* 0x002fe40002000000 */
[----:B------:R-:W-:Y:S02]  /*25d0*/  ISETP.GT.AND P4, PT, R18, 0x1, PT ;  /* 0x000000011200780c */ /* 0x000fe40003f84270 */
[----:B------:R-:W-:-:S03]  /*25e0*/  FMNMX.FTZ R36, R59, R36, !PT ;  /* 0x000000243b247209 */ /* 0x000fc60007810000 */
[----:B------:R-:W0:Y:S01]  /*25f0*/  MUFU.TANH R8, R8 ;  /* 0x0000000800087308 */ /* 0x000e220000002400 */
[----:B--2---:R-:W-:-:S04]  /*2600*/  FSEL R63, R81, -INF , P3 ;  /* 0xff800000513f7808 */ /* 0x004fc80001800000 */
[----:B------:R-:W-:-:S03]  /*2610*/  FMNMX.FTZ R36, R63, R36, !PT ;  /* 0x000000243f247209 */ /* 0x000fc60007810000 */
[----:B------:R-:W-:Y:S02]  /*2620*/  MUFU.TANH R10, R10 ;  /* 0x0000000a000a7308 */ /* 0x000fe40000002400 */
[----:B------:R-:W1:Y:S06]  /*2630*/  SHFL.BFLY PT, R55, R36, 0x2, 0x1f ;  /* 0x0c401f0024377f89 */ /* 0x000e6c00000e0000 */
[----:B------:R-:W-:Y:S01]  /*2640*/  MUFU.TANH R12, R12 ;  /* 0x0000000c000c7308 */ /* 0x000fe20000002400 */
[----:B0-----:R-:W-:Y:S02]  /*2650*/  FSEL R8, R8, -INF , P4 ;  /* 0xff80000008087808 */ /* 0x001fe40002000000 */
[----:B------:R-:W-:-:S05]  /*2660*/  ISETP.GT.AND P4, PT, R18, 0x10, PT ;  /* 0x000000101200780c */ /* 0x000fca0003f84270 */
[----:B------:R-:W0:Y:S08]  /*2670*/  MUFU.TANH R14, R14 ;  /* 0x0000000e000e7308 */ /* 0x000e300000002400 */
[----:B------:R-:W2:Y:S01]  /*2680*/  MUFU.TANH R22, R22 ;  /* 0x0000001600167308 */ /* 0x000ea20000002400 */
[----:B-1----:R-:W-:-:S05]  /*2690*/  FMNMX.FTZ R55, R36, R55, !PT ;  /* 0x0000003724377209 */ /* 0x002fca0007810000 */
[----:B------:R-:W1:Y:S02]  /*26a0*/  SHFL.BFLY PT, R24, R55, 0x1, 0x1f ;  /* 0x0c201f0037187f89 */ /* 0x000e6400000e0000 */
[----:B------:R-:W3:Y:S01]  /*26b0*/  MUFU.TANH R26, R26 ;  /* 0x0000001a001a7308 */ /* 0x000ee20000002400 */
[----:B0-----:R-:W-:Y:S02]  /*26c0*/  FSEL R75, R14, -INF , P4 ;  /* 0xff8000000e4b7808 */ /* 0x001fe40002000000 */
[----:B------:R-:W-:-:S05]  /*26d0*/  ISETP.GT.AND P4, PT, R18, 0x18, PT ;  /* 0x000000181200780c */ /* 0x000fca0003f84270 */
[----:B------:R-:W0:Y:S08]  /*26e0*/  MUFU.TANH R32, R32 ;  /* 0x0000002000207308 */ /* 0x000e300000002400 */
[----:B------:R-:W4:Y:S01]  /*26f0*/  MUFU.TANH R34, R34 ;  /* 0x0000002200227308 */ /* 0x000f220000002400 */
[----:B-1----:R-:W-:Y:S01]  /*2700*/  FMNMX.FTZ R55, R55, R24, !PT ;  /* 0x0000001837377209 */ /* 0x002fe20007810000 */
[----:B------:R-:W-:-:S06]  /*2710*/  IMAD.U32 R24, RZ, RZ, UR4 ;  /* 0x00000004ff187e24 */ /* 0x000fcc000f8e00ff */
[----:B------:R-:W1:Y:S01]  /*2720*/  MUFU.TANH R38, R38 ;  /* 0x0000002600267308 */ /* 0x000e620000002400 */
[----:B------:R-:W-:Y:S01]  /*2730*/  @UP0 ULDC UR4, c[0x0][0x44c] ;  /* 0x0001130000040ab9 */ /* 0x000fe20000000800 */
[C---:B------:R-:W-:Y:S01]  /*2740*/  FSETP.NEU.FTZ.AND P3, PT, R55.reuse, -INF , PT ;  /* 0xff8000003700780b */ /* 0x040fe20003f7d000 */
[----:B------:R-:W-:Y:S01]  /*2750*/  FMUL.FTZ R36, R55, R24 ;  /* 0x0000001837247220 */ /* 0x000fe20000410000 */
[----:B------:R-:W-:-:S04]  /*2760*/  UIMAD.WIDE.U32 UR4, UR41, UR4, URZ ;  /* 0x00000004290472a5 */ /* 0x000fc8000f8e003f */
[----:B------:R-:W-:Y:S01]  /*2770*/  FSEL R36, R36, RZ, P3 ;  /* 0x000000ff24247208 */ /* 0x000fe20001800000 */
[----:B------:R-:W5:Y:S01]  /*2780*/  MUFU.TANH R40, R40 ;  /* 0x0000002800287308 */ /* 0x000f620000002400 */
[----:B------:R-:W-:Y:S01]  /*2790*/  ISETP.GT.AND P3, PT, R18, RZ, PT ;  /* 0x000000ff1200720c */ /* 0x000fe20003f64270 */
[----:B------:R-:W-:Y:S02]  /*27a0*/  @UP0 USHF.R.U32.HI UR41, URZ, UR7, UR5 ;  /* 0x000000073f290299 */ /* 0x000fe40008011605 */
[-CC-:B------:R-:W-:Y:S01]  /*27b0*/  FFMA.FTZ R150, R73, R24.reuse, -R36.reuse ;  /* 0x0000001849967223 */ /* 0x180fe20000010824 */
[----:B------:R-:W-:Y:S01]  /*27c0*/  FSEL R71, R0, -INF , P3 ;  /* 0xff80000000477808 */ /* 0x000fe20001800000 */
[-CC-:B------:R-:W-:Y:S01]  /*27d0*/  FFMA.FTZ R67, R69, R24.reuse, -R36.reuse ;  /* 0x0000001845437223 */ /* 0x180fe20000010824 */
[----:B------:R-:W-:Y:S01]  /*27e0*/  ISETP.GT.AND P3, PT, R18, 0x9, PT ;  /* 0x000000091200780c */ /* 0x000fe20003f64270 */
[-CC-:B------:R-:W-:Y:S01]  /*27f0*/  FFMA.FTZ R144, R65, R24.reuse, -R36.reuse ;  /* 0x0000001841907223 */ /* 0x180fe20000010824 */
[----:B------:R-:W-:Y:S01]  /*2800*/  FSEL R73, R10, -INF , P5 ;  /* 0xff8000000a497808 */ /* 0x000fe20002800000 */
[--C-:B------:R-:W-:Y:S01]  /*2810*/  FFMA.FTZ R148, R77, R24, -R36.reuse ;  /* 0x000000184d947223 */ /* 0x100fe20000010824 */
[----:B------:R-:W-:Y:S01]  /*2820*/  FMNMX.FTZ R0, R71, R8, !PT ;  /* 0x0000000847007209 */ /* 0x000fe20007810000 */
[----:B------:R-:W5:Y:S01]  /*2830*/  MUFU.TANH R42, R42 ;  /* 0x0000002a002a7308 */ /* 0x000f620000002400 */
[----:B------:R-:W-:Y:S01]  /*2840*/  FSEL R69, R12, -INF , P3 ;  /* 0xff8000000c457808 */ /* 0x000fe20001800000 */
[--C-:B------:R-:W-:Y:S01]  /*2850*/  FFMA.FTZ R146, R57, R24, -R36.reuse ;  /* 0x0000001839927223 */ /* 0x100fe20000010824 */
[----:B------:R-:W-:Y:S01]  /*2860*/  FMNMX.FTZ R0, R73, R0, !PT ;  /* 0x0000000049007209 */ /* 0x000fe20007810000 */
[-CC-:B------:R-:W-:Y:S01]  /*2870*/  FFMA.FTZ R140, R49, R24.reuse, -R36.reuse ;  /* 0x00000018318c7223 */ /* 0x180fe20000010824 */
[----:B------:R-:W-:Y:S01]  /*2880*/  ISETP.GT.AND P3, PT, R18, 0x11, PT ;  /* 0x000000111200780c */ /* 0x000fe20003f64270 */
[--C-:B------:R-:W-:Y:S01]  /*2890*/  FFMA.FTZ R142, R39, R24, -R36.reuse ;  /* 0x00000018278e7223 */ /* 0x100fe20000010824 */
[----:B------:R-:W-:Y:S01]  /*28a0*/  FMNMX.FTZ R0, R69, R0, !PT ;  /* 0x0000000045007209 */ /* 0x000fe20007810000 */
[----:B------:R-:W5:Y:S01]  /*28b0*/  MUFU.TANH R44, R44 ;  /* 0x0000002c002c7308 */ /* 0x000f620000002400 */
[----:B--2---:R-:W-:Y:S01]  /*28c0*/  FSEL R65, R22, -INF , P3 ;  /* 0xff80000016417808 */ /* 0x004fe20001800000 */
[--C-:B------:R-:W-:Y:S01]  /*28d0*/  FFMA.FTZ R136, R29, R24, -R36.reuse ;  /* 0x000000181d887223 */ /* 0x100fe20000010824 */
[----:B------:R-:W-:Y:S01]  /*28e0*/  FMNMX.FTZ R0, R75, R0, !PT ;  /* 0x000000004b007209 */ /* 0x000fe20007810000 */
[-CC-:B------:R-:W-:Y:S01]  /*28f0*/  FFMA.FTZ R132, R19, R24.reuse, -R36.reuse ;  /* 0x0000001813847223 */ /* 0x180fe20000010824 */
[----:B------:R-:W-:Y:S01]  /*2900*/  ISETP.GT.AND P3, PT, R18, 0x19, PT ;  /* 0x000000191200780c */ /* 0x000fe20003f64270 */
[--C-:B------:R-:W-:Y:S01]  /*2910*/  FFMA.FTZ R138, R23, R24, -R36.reuse ;  /* 0x00000018178a7223 */ /* 0x100fe20000010824 */
[----:B---3--:R-:W-:Y:S01]  /*2920*/  FSEL R77, R26, -INF , P4 ;  /* 0xff8000001a4d7808 */ /* 0x008fe20002000000 */
[----:B------:R-:W2:Y:S01]  /*2930*/  MUFU.TANH R46, R46 ;  /* 0x0000002e002e7308 */ /* 0x000ea20000002400 */
[----:B------:R-:W-:Y:S01]  /*2940*/  FMNMX.FTZ R0, R65, R0, !PT ;  /* 0x0000000041007209 */ /* 0x000fe20007810000 */
[-CC-:B------:R-:W-:Y:S01]  /*2950*/  FFMA.FTZ R30, R30, R24.reuse, -R36.reuse ;  /* 0x000000181e1e7223 */ /* 0x180fe20000010824 */
[----:B------:R-:W-:Y:S01]  /*2960*/  ISETP.GT.AND P4, PT, R18, 0x20, PT ;  /* 0x000000201200780c */ /* 0x000fe20003f84270 */
[-CC-:B------:R-:W-:Y:S01]  /*2970*/  FFMA.FTZ R61, R61, R24.reuse, -R36.reuse ;  /* 0x000000183d3d7223 */ /* 0x180fe20000010824 */
[----:B------:R-:W-:Y:S01]  /*2980*/  FSEL R79, R28, -INF , P3 ;  /* 0xff8000001c4f7808 */ /* 0x000fe20001800000 */
        /* <DEDUP_REMOVED lines=11> */
[----:B----4-:R-:W-:Y:S01]  /*2a40*/  FSEL R57, R34, -INF , P3 ;  /* 0xff80000022397808 */ /* 0x010fe20001800000 */
[--C-:B------:R-:W-:Y:S01]  /*2a50*/  FFMA.FTZ R53, R53, R24, -R36.reuse ;  /* 0x0000001835357223 */ /* 0x100fe20000010824 */
[----:B------:R-:W-:Y:S01]  /*2a60*/  FMNMX.FTZ R0, R81, R0, !PT ;  /* 0x0000000051007209 */ /* 0x000fe20007810000 */
[-CC-:B------:R-:W-:Y:S01]  /*2a70*/  FFMA.FTZ R45, R45, R24.reuse, -R36.reuse ;  /* 0x000000182d2d7223 */ /* 0x180fe20000010824 */
[----:B------:R-:W-:Y:S01]  /*2a80*/  ISETP.GT.AND P3, PT, R18, 0x29, PT ;  /* 0x000000291200780c */ /* 0x000fe20003f64270 */
[--C-:B------:R-:W-:Y:S01]  /*2a90*/  FFMA.FTZ R33, R33, R24, -R36.reuse ;  /* 0x0000001821217223 */ /* 0x100fe20000010824 */
[----:B-1----:R-:W-:Y:S01]  /*2aa0*/  FSEL R83, R38, -INF , P4 ;  /* 0xff80000026537808 */ /* 0x002fe20002000000 */
[----:B------:R-:W1:Y:S01]  /*2ab0*/  MUFU.TANH R52, R52 ;  /* 0x0000003400347308 */ /* 0x000e620000002400 */
[----:B------:R-:W-:Y:S01]  /*2ac0*/  FMNMX.FTZ R0, R57, R0, !PT ;  /* 0x0000000039007209 */ /* 0x000fe20007810000 */
[-CC-:B------:R-:W-:Y:S01]  /*2ad0*/  FFMA.FTZ R25, R25, R24.reuse, -R36.reuse ;  /* 0x0000001819197223 */ /* 0x180fe20000010824 */
[----:B------:R-:W-:Y:S01]  /*2ae0*/  ISETP.GT.AND P4, PT, R18, 0x30, PT ;  /* 0x000000301200780c */ /* 0x000fe20003f84270 */
[-CC-:B------:R-:W-:Y:S01]  /*2af0*/  FFMA.FTZ R21, R21, R24.reuse, -R36.reuse ;  /* 0x0000001815157223 */ /* 0x180fe20000010824 */
[----:B-----5:R-:W-:Y:S01]  /*2b00*/  FSEL R85, R40, -INF , P3 ;  /* 0xff80000028557808 */ /* 0x020fe20001800000 */
        /* <DEDUP_REMOVED lines=8> */
[-CC-:B------:R-:W-:Y:S01]  /*2b90*/  FFMA.FTZ R124, R35, R24.reuse, -R36.reuse ;  /* 0x00000018237c7223 */ /* 0x180fe20000010824 */
[----:B------:R-:W-:Y:S01]  /*2ba0*/  ISETP.GT.AND P4, PT, R18, 0x38, PT ;  /* 0x000000381200780c */ /* 0x000fe20003f84270 */
[----:B------:R-:W5:Y:S01]  /*2bb0*/  MUFU.TANH R56, R56 ;  /* 0x0000003800387308 */ /* 0x000f620000002400 */
[----:B------:R-:W-:Y:S01]  /*2bc0*/  FSEL R49, R44, -INF , P3 ;  /* 0xff8000002c317808 */ /* 0x000fe20001800000 */
[--C-:B------:R-:W-:Y:S01]  /*2bd0*/  FFMA.FTZ R3, R3, R24, -R36.reuse ;  /* 0x0000001803037223 */ /* 0x100fe20000010824 */
[----:B------:R-:W-:Y:S01]  /*2be0*/  FMNMX.FTZ R0, R87, R0, !PT ;  /* 0x0000000057007209 */ /* 0x000fe20007810000 */
[-CC-:B------:R-:W-:Y:S01]  /*2bf0*/  FFMA.FTZ R126, R41, R24.reuse, -R36.reuse ;  /* 0x00000018297e7223 */ /* 0x180fe20000010824 */
[----:B------:R-:W-:Y:S01]  /*2c00*/  ISETP.GT.AND P3, PT, R18, 0x39, PT ;  /* 0x000000391200780c */ /* 0x000fe20003f64270 */
[--C-:B------:R-:W-:Y:S01]  /*2c10*/  FFMA.FTZ R27, R43, R24, -R36.reuse ;  /* 0x000000182b1b7223 */ /* 0x100fe20000010824 */
[----:B--2---:R-:W-:Y:S01]  /*2c20*/  FSEL R89, R46, -INF , P4 ;  /* 0xff8000002e597808 */ /* 0x004fe20002000000 */
[----:B------:R-:W2:Y:S01]  /*2c30*/  MUFU.TANH R72, R72 ;  /* 0x0000004800487308 */ /* 0x000ea20000002400 */
        /* <DEDUP_REMOVED lines=9> */
[----:B------:R-:W-:Y:S01]  /*2cd0*/  FFMA.FTZ R35, R63, R24, -R36 ;  /* 0x000000183f237223 */ /* 0x000fe20000010824 */
[----:B0-----:R-:W-:Y:S01]  /*2ce0*/  FSEL R93, R50, -INF , P4 ;  /* 0xff800000325d7808 */ /* 0x001fe20002000000 */
[----:B------:R-:W-:Y:S01]  /*2cf0*/  UIADD3 UR6, UR6, UR41, URZ ;  /* 0x0000002906067290 */ /* 0x000fe2000fffe03f */
[----:B------:R-:W-:Y:S01]  /*2d00*/  FMNMX.FTZ R0, R91, R0, !PT ;  /* 0x000000005b007209 */ /* 0x000fe20007810000 */
[----:B------:R-:W-:Y:S01]  /*2d10*/  UMOV UR5, URZ ;  /* 0x0000003f00057c82 */ /* 0x000fe20008000000 */
[----:B------:R-:W-:Y:S01]  /*2d20*/  ISETP.GT.AND P4, PT, R18, 0x48, PT ;  /* 0x000000481200780c */ /* 0x000fe20003f84270 */
[----:B------:R-:W0:Y:S01]  /*2d30*/  MUFU.TANH R64, R64 ;  /* 0x0000004000407308 */ /* 0x000e220000002400 */
[----:B-1----:R-:W-:Y:S01]  /*2d40*/  FSEL R39, R52, -INF , P3 ;  /* 0xff80000034277808 */ /* 0x002fe20001800000 */
[----:B------:R-:W-:Y:S01]  /*2d50*/  USHF.R.S32.HI UR4, URZ, 0x1f, UR6 ;  /* 0x0000001f3f047899 */ /* 0x000fe20008011406 */
[----:B------:R-:W-:-:S02]  /*2d60*/  FMNMX.FTZ R0, R93, R0, !PT ;  /* 0x000000005d007209 */ /* 0x000fc40007810000 */
[----:B------:R-:W-:Y:S01]  /*2d70*/  ISETP.GT.AND P3, PT, R18, 0x49, PT ;  /* 0x000000491200780c */ /* 0x000fe20003f64270 */
[----:B------:R-:W-:Y:S01]  /*2d80*/  ULEA.HI UR4, UR4, UR6, URZ, 0x7 ;  /* 0x0000000604047291 */ /* 0x000fe2000f8f383f */
[----:B----4-:R-:W-:Y:S01]  /*2d90*/  FSEL R95, R54, -INF , P4 ;  /* 0xff800000365f7808 */ /* 0x010fe20002000000 */
[----:B------:R-:W1:Y:S01]  /*2da0*/  MUFU.TANH R66, R66 ;  /* 0x0000004200427308 */ /* 0x000e620000002400 */
[----:B------:R-:W-:Y:S01]  /*2db0*/  FMNMX.FTZ R0, R39, R0, !PT ;  /* 0x0000000027007209 */ /* 0x000fe20007810000 */
[----:B------:R-:W-:Y:S01]  /*2dc0*/  USHF.R.S32.HI UR4, URZ, 0x7, UR4 ;  /* 0x000000073f047899 */ /* 0x000fe20008011404 */
[----:B------:R-:W-:Y:S02]  /*2dd0*/  ISETP.GT.AND P4, PT, R18, 0x50, PT ;  /* 0x000000501200780c */ /* 0x000fe40003f84270 */
[----:B-----5:R-:W-:Y:S01]  /*2de0*/  FSEL R97, R56, -INF , P3 ;  /* 0xff80000038617808 */ /* 0x020fe20001800000 */
[----:B------:R-:W-:Y:S01]  /*2df0*/  UISETP.LT.AND UP1, UPT, UR38, UR4, UPT ;  /* 0x000000042600728c */ /* 0x000fe2000bf21270 */
[----:B------:R-:W-:Y:S01]  /*2e00*/  FMNMX.FTZ R0, R95, R0, !PT ;  /* 0x000000005f007209 */ /* 0x000fe20007810000 */
[----:B------:R-:W4:Y:S01]  /*2e10*/  MUFU.TANH R58, R58 ;  /* 0x0000003a003a7308 */ /* 0x000f220000002400 */
[----:B------:R-:W-:Y:S01]  /*2e20*/  ISETP.GT.AND P3, PT, R18, 0x51, PT ;  /* 0x000000511200780c */ /* 0x000fe20003f64270 */
[----:B------:R-:W-:Y:S01]  /*2e30*/  USEL UR25, UR38, UR4, !UP1 ;  /* 0x0000000426197287 */ /* 0x000fe2000c800000 */
[----:B--2---:R-:W-:-:S02]  /*2e40*/  FSEL R99, R72, -INF , P4 ;  /* 0xff80000048637808 */ /* 0x004fc40002000000 */
[----:B------:R-:W-:Y:S01]  /*2e50*/  FMNMX.FTZ R0, R97, R0, !PT ;  /* 0x0000000061007209 */ /* 0x000fe20007810000 */
[----:B------:R-:W-:Y:S01]  /*2e60*/  UISETP.GE.AND UP1, UPT, UR26, UR25, UPT ;  /* 0x000000191a00728c */ /* 0x000fe2000bf26270 */
[----:B------:R-:W-:Y:S01]  /*2e70*/  ISETP.GT.AND P4, PT, R18, 0x58, PT ;  /* 0x000000581200780c */ /* 0x000fe20003f84270 */
[----:B------:R-:W2:Y:S01]  /*2e80*/  MUFU.TANH R76, R76 ;  /* 0x0000004c004c7308 */ /* 0x000ea20000002400 */
[----:B---3--:R-:W-:Y:S01]  /*2e90*/  FSEL R29, R80, -INF , P3 ;  /* 0xff800000501d7808 */ /* 0x008fe20001800000 */
[----:B------:R-:W-:Y:S01]  /*2ea0*/  UMOV UR4, URZ ;  /* 0x0000003f00047c82 */ /* 0x000fe20008000000 */
[----:B------:R-:W-:Y:S02]  /*2eb0*/  FMNMX.FTZ R0, R99, R0, !PT ;  /* 0x0000000063007209 */ /* 0x000fe40007810000 */
[----:B------:R-:W-:Y:S02]  /*2ec0*/  ISETP.GT.AND P3, PT, R18, 0x59, PT ;  /* 0x000000591200780c */ /* 0x000fe40003f64270 */
[----:B0-----:R-:W-:Y:S01]  /*2ed0*/  FSEL R101, R64, -INF , P4 ;  /* 0xff80000040657808 */ /* 0x001fe20002000000 */
[----:B------:R-:W0:Y:S01]  /*2ee0*/  MUFU.TANH R70, R70 ;  /* 0x0000004600467308 */ /* 0x000e220000002400 */
[----:B------:R-:W-:-:S02]  /*2ef0*/  FMNMX.FTZ R0, R29, R0, !PT ;  /* 0x000000001d007209 */ /* 0x000fc40007810000 */
[----:B------:R-:W-:Y:S02]  /*2f00*/  ISETP.GT.AND P4, PT, R18, 0x60, PT ;  /* 0x000000601200780c */ /* 0x000fe40003f84270 */
[----:B-1----:R-:W-:Y:S02]  /*2f10*/  FSEL R103, R66, -INF , P3 ;  /* 0xff80000042677808 */ /* 0x002fe40001800000 */
[----:B------:R-:W-:Y:S01]  /*2f20*/  FMNMX.FTZ R0, R101, R0, !PT ;  /* 0x0000000065007209 */ /* 0x000fe20007810000 */
[----:B------:R-:W1:Y:S01]  /*2f30*/  MUFU.TANH R68, R68 ;  /* 0x0000004400447308 */ /* 0x000e620000002400 */
[----:B------:R-:W-:Y:S02]  /*2f40*/  ISETP.GT.AND P3, PT, R18, 0x61, PT ;  /* 0x000000611200780c */ /* 0x000fe40003f64270 */
[----:B----4-:R-:W-:Y:S02]  /*2f50*/  FSEL R105, R58, -INF , P4 ;  /* 0xff8000003a697808 */ /* 0x010fe40002000000 */
[----:B------:R-:W-:-:S02]  /*2f60*/  FMNMX.FTZ R0, R103, R0, !PT ;  /* 0x0000000067007209 */ /* 0x000fc40007810000 */
[----:B------:R-:W-:Y:S01]  /*2f70*/  ISETP.GT.AND P4, PT, R18, 0x68, PT ;  /* 0x000000681200780c */ /* 0x000fe20003f84270 */
[----:B------:R-:W3:Y:S01]  /*2f80*/  MUFU.TANH R60, R60 ;  /* 0x0000003c003c7308 */ /* 0x000ee20000002400 */
[----:B--2---:R-:W-:Y:S02]  /*2f90*/  FSEL R107, R76, -INF , P3 ;  /* 0xff8000004c6b7808 */ /* 0x004fe40001800000 */
        /* <DEDUP_REMOVED lines=10> */
[----:B---3--:R-:W-:Y:S02]  /*3040*/  FSEL R113, R60, -INF , P4 ;  /* 0xff8000003c717808 */ /* 0x008fe40002000000 */
[----:B------:R-:W-:-:S02]  /*3050*/  FMNMX.FTZ R0, R111, R0, !PT ;  /* 0x000000006f007209 */ /* 0x000fc40007810000 */
[----:B------:R-:W-:Y:S01]  /*3060*/  ISETP.GT.AND P4, PT, R18, 0x78, PT ;  /* 0x000000781200780c */ /* 0x000fe20003f84270 */
[----:B------:R-:W2:Y:S01]  /*3070*/  MUFU.TANH R78, R78 ;  /* 0x0000004e004e7308 */ /* 0x000ea20000002400 */
[----:B0-----:R-:W-:Y:S02]  /*3080*/  FSEL R19, R62, -INF , P3 ;  /* 0xff8000003e137808 */ /* 0x001fe40001800000 */
[----:B------:R-:W-:Y:S02]  /*3090*/  FMNMX.FTZ R0, R113, R0, !PT ;  /* 0x0000000071007209 */ /* 0x000fe40007810000 */
[----:B------:R-:W-:Y:S02]  /*30a0*/  ISETP.GT.AND P3, PT, R18, 0x79, PT ;  /* 0x000000791200780c */ /* 0x000fe40003f64270 */
[----:B------:R-:W-:Y:S01]  /*30b0*/  FMNMX.FTZ R0, R19, R0, !PT ;  /* 0x0000000013007209 */ /* 0x000fe20007810000 */
[----:B------:R-:W-:Y:S01]  /*30c0*/  MUFU.EX2 R148, R148 ;  /* 0x0000009400947308 */ /* 0x000fe20000000800 */
[----:B-1----:R-:W-:-:S04]  /*30d0*/  FSEL R115, R74, -INF , P4 ;  /* 0xff8000004a737808 */ /* 0x002fc80002000000 */
[----:B------:R-:W-:-:S03]  /*30e0*/  FMNMX.FTZ R0, R115, R0, !PT ;  /* 0x0000000073007209 */ /* 0x000fc60007810000 */
[----:B------:R-:W0:Y:S01]  /*30f0*/  MUFU.EX2 R17, R30 ;  /* 0x0000001e00117308 */ /* 0x000e220000000800 */
[----:B--2---:R-:W-:-:S04]  /*3100*/  FSEL R117, R78, -INF , P3 ;  /* 0xff8000004e757808 */ /* 0x004fc80001800000 */
[----:B------:R-:W-:-:S03]  /*3110*/  FMNMX.FTZ R0, R117, R0, !PT ;  /* 0x0000000075007209 */ /* 0x000fc60007810000 */
[----:B------:R-:W1:Y:S02]  /*3120*/  MUFU.EX2 R150, R150 ;  /* 0x0000009600967308 */ /* 0x000e640000000800 */
[----:B------:R-:W2:Y:S06]  /*3130*/  SHFL.BFLY PT, R23, R0, 0x2, 0x1f ;  /* 0x0c401f0000177f89 */ /* 0x000eac00000e0000 */
[----:B------:R-:W3:Y:S01]  /*3140*/  MUFU.EX2 R67, R67 ;  /* 0x0000004300437308 */ /* 0x000ee20000000800 */
[----:B0-----:R-:W-:Y:S01]  /*3150*/  FADD.FTZ R37, R148, R17 ;  /* 0x0000001194257221 */ /* 0x001fe20000010000 */
[----:B------:R-:W-:-:S06]  /*3160*/  F2FP.F16.F32.PACK_AB R148, R17, R148 ;  /* 0x000000941194723e */ /* 0x000fcc00000000ff */
[----:B------:R-:W0:Y:S01]  /*3170*/  MUFU.EX2 R144, R144 ;  /* 0x0000009000907308 */ /* 0x000e220000000800 */
[----:B-1----:R-:W-:-:S07]  /*3180*/  FADD.FTZ R28, R150, R37 ;  /* 0x00000025961c7221 */ /* 0x002fce0000010000 */
[----:B------:R-:W1:Y:S01]  /*3190*/  MUFU.EX2 R61, R61 ;  /* 0x0000003d003d7308 */ /* 0x000e620000000800 */
[C---:B---3--:R-:W-:Y:S01]  /*31a0*/  FADD.FTZ R37, R67.reuse, R28 ;  /* 0x0000001c43257221 */ /* 0x048fe20000010000 */
[----:B--2---:R-:W-:Y:S02]  /*31b0*/  FMNMX.FTZ R10, R0, R23, !PT ;  /* 0x00000017000a7209 */ /* 0x004fe40007810000 */
[----:B------:R-:W-:-:S03]  /*31c0*/  F2FP.F16.F32.PACK_AB R150, R67, R150 ;  /* 0x000000964396723e */ /* 0x000fc600000000ff */
[----:B------:R-:W2:Y:S01]  /*31d0*/  SHFL.BFLY PT, R23, R10, 0x1, 0x1f ;  /* 0x0c201f000a177f89 */ /* 0x000ea200000e0000 */
[----:B------:R-:W3:Y:S01]  /*31e0*/  MUFU.EX2 R146, R146 ;  /* 0x0000009200927308 */ /* 0x000ee20000000800 */
[----:B0-----:R-:W-:-:S07]  /*31f0*/  FADD.FTZ R30, R144, R37 ;  /* 0x00000025901e7221 */ /* 0x001fce0000010000 */
[----:B------:R-:W0:Y:S01]  /*3200*/  MUFU.EX2 R53, R53 ;  /* 0x0000003500357308 */ /* 0x000e220000000800 */
[C---:B-1----:R-:W-:Y:S01]  /*3210*/  FADD.FTZ R37, R61.reuse, R30 ;  /* 0x0000001e3d257221 */ /* 0x042fe20000010000 */
[----:B------:R-:W-:-:S06]  /*3220*/  F2FP.F16.F32.PACK_AB R144, R61, R144 ;  /* 0x000000903d90723e */ /* 0x000fcc00000000ff */
[----:B------:R-:W1:Y:S01]  /*3230*/  MUFU.EX2 R140, R140 ;  /* 0x0000008c008c7308 */ /* 0x000e620000000800 */
[----:B---3--:R-:W-:Y:S01]  /*3240*/  FADD.FTZ R30, R146, R37 ;  /* 0x00000025921e7221 */ /* 0x008fe20000010000 */
[----:B--2---:R-:W-:-:S06]  /*3250*/  FMNMX.FTZ R23, R10, R23, !PT ;  /* 0x000000170a177209 */ /* 0x004fcc0007810000 */
[----:B------:R-:W2:Y:S01]  /*3260*/  MUFU.EX2 R45, R45 ;  /* 0x0000002d002d7308 */ /* 0x000ea20000000800 */
[C---:B0-----:R-:W-:Y:S01]  /*3270*/  FADD.FTZ R37, R53.reuse, R30 ;  /* 0x0000001e35257221 */ /* 0x041fe20000010000 */
[----:B------:R-:W-:Y:S01]  /*3280*/  F2FP.F16.F32.PACK_AB R146, R53, R146 ;  /* 0x000000923592723e */ /* 0x000fe200000000ff */
[C---:B------:R-:W-:Y:S01]  /*3290*/  FMUL.FTZ R22, R23.reuse, R24 ;  /* 0x0000001817167220 */ /* 0x040fe20000410000 */
[----:B------:R-:W-:-:S04]  /*32a0*/  FSETP.NEU.FTZ.AND P3, PT, R23, -INF , PT ;  /* 0xff8000001700780b */ /* 0x000fc80003f7d000 */
[----:B------:R-:W0:Y:S01]  /*32b0*/  MUFU.EX2 R142, R142 ;  /* 0x0000008e008e7308 */ /* 0x000e220000000800 */
[----:B------:R-:W-:Y:S01]  /*32c0*/  FSEL R22, R22, RZ, P3 ;  /* 0x000000ff16167208 */ /* 0x000fe20001800000 */
[----:B-1----:R-:W-:Y:S01]  /*32d0*/  FADD.FTZ R34, R140, R37 ;  /* 0x000000258c227221 */ /* 0x002fe20000010000 */
        /* <DEDUP_REMOVED lines=11> */
[-C--:B------:R-:W-:Y:S01]  /*3390*/  FFMA.FTZ R28, R39, R24.reuse, -R22 ;  /* 0x00000018271c7223 */ /* 0x080fe20000010816 */
[----:B--2---:R-:W-:Y:S01]  /*33a0*/  FADD.FTZ R39, R45, R34 ;  /* 0x000000222d277221 */ /* 0x004fe20000010000 */
        /* <DEDUP_REMOVED lines=27> */
[----:B0-----:R-:W-:Y:S01]  /*3560*/  FADD.FTZ R37, R151, R32 ;  /* 0x0000002097257221 */ /* 0x001fe20000010000 */
[----:B------:R-:W-:-:S02]  /*3570*/  F2FP.F16.F32.PACK_AB R149, R0, R149 ;  /* 0x000000950095723e */ /* 0x000fc400000000ff */
[----:B------:R-:W-:Y:S02]  /*3580*/  CS2R R98, SRZ ;  /* 0x0000000000627805 */ /* 0x000fe4000001ff00 */
[----:B------:R-:W-:Y:S02]  /*3590*/  F2FP.F16.F32.PACK_AB R140, R45, R140 ;  /* 0x0000008c2d8c723e */ /* 0x000fe400000000ff */
[----:B------:R-:W-:Y:S02]  /*35a0*/  CS2R R96, SRZ ;  /* 0x0000000000607805 */ /* 0x000fe4000001ff00 */
[----:B------:R-:W-:Y:S02]  /*35b0*/  CS2R R94, SRZ ;  /* 0x00000000005e7805 */ /* 0x000fe4000001ff00 */
[----:B------:R-:W-:Y:S01]  /*35c0*/  CS2R R92, SRZ ;  /* 0x00000000005c7805 */ /* 0x000fe2000001ff00 */
[----:B------:R-:W0:Y:S01]  /*35d0*/  MUFU.EX2 R33, R33 ;  /* 0x0000002100217308 */ /* 0x000e220000000800 */
[C---:B--2---:R-:W-:Y:S01]  /*35e0*/  FADD.FTZ R32, R8.reuse, R37 ;  /* 0x0000002508207221 */ /* 0x044fe20000010000 */
[----:B------:R-:W-:-:S02]  /*35f0*/  F2FP.F16.F32.PACK_AB R151, R8, R151 ;  /* 0x000000970897723e */ /* 0x000fc400000000ff */
[----:B------:R-:W-:Y:S02]  /*3600*/  CS2R R90, SRZ ;  /* 0x00000000005a7805 */ /* 0x000fe4000001ff00 */
[----:B------:R-:W-:Y:S02]  /*3610*/  CS2R R88, SRZ ;  /* 0x0000000000587805 */ /* 0x000fe4000001ff00 */
[----:B------:R-:W2:Y:S01]  /*3620*/  MUFU.EX2 R10, R10 ;  /* 0x0000000a000a7308 */ /* 0x000ea20000000800 */
[----:B-1----:R-:W-:Y:S01]  /*3630*/  FADD.FTZ R37, R145, R32 ;  /* 0x0000002091257221 */ /* 0x002fe20000010000 */
[----:B------:R-:W-:-:S05]  /*3640*/  IMAD.U32 R32, RZ, RZ, UR39 ;  /* 0x00000027ff207e24 */ /* 0x000fca000f8e00ff */
[----:B------:R-:W-:Y:S01]  /*3650*/  @!P1 IADD3 R32, R32, 0x16840, RZ ;  /* 0x0001684020209810 */ /* 0x000fe20007ffe0ff */
[----:B------:R-:W1:Y:S01]  /*3660*/  MUFU.EX2 R136, R136 ;  /* 0x0000008800887308 */ /* 0x000e620000000800 */
[----:B0-----:R-:W-:Y:S01]  /*3670*/  FADD.FTZ R39, R33, R34 ;  /* 0x0000002221277221 */ /* 0x001fe20000010000 */
[----:B------:R-:W-:Y:S01]  /*3680*/  FFMA.FTZ R34, R29, R24, -R22 ;  /* 0x000000181d227223 */ /* 0x000fe20000010816 */
[----:B------:R-:W-:Y:S02]  /*3690*/  @!P1 PRMT R29, RZ, 0x654, R32 ;  /* 0x00000654ff1d9816 */ /* 0x000fe40000000020 */
[----:B------:R-:W-:Y:S02]  /*36a0*/  F2FP.F16.F32.PACK_AB R142, R33, R142 ;  /* 0x0000008e218e723e */ /* 0x000fe400000000ff */
[----:B------:R0:W-:Y:S01]  /*36b0*/  @!P1 SYNCS.ARRIVE.TRANS64.RED.A1T0 RZ, [R29+URZ], RZ ;  /* 0x000000ff1dff99a7 */ /* 0x0001e2000810043f */
        /* <DEDUP_REMOVED lines=10> */
[----:B------:R-:W0:Y:S01]  /*3760*/  MUFU.EX2 R141, R141 ;  /* 0x0000008d008d7308 */ /* 0x000e220000000800 */
[C---:B-1----:R-:W-:Y:S01]  /*3770*/  FADD.FTZ R36, R12.reuse, R37 ;  /* 0x000000250c247221 */ /* 0x042fe20000010000 */
[----:B------:R-:W-:-:S06]  /*3780*/  F2FP.F16.F32.PACK_AB R147, R12, R147 ;  /* 0x000000930c93723e */ /* 0x000fcc00000000ff */
[----:B------:R-:W1:Y:S01]  /*3790*/  MUFU.EX2 R21, R21 ;  /* 0x0000001500157308 */ /* 0x000e620000000800 */
[----:B---3--:R-:W-:-:S07]  /*37a0*/  FADD.FTZ R38, R138, R39 ;  /* 0x000000278a267221 */ /* 0x008fce0000010000 */
        /* <DEDUP_REMOVED lines=79> */
[----:B------:R-:W-:-:S04]  /*3ca0*/  CS2R R100, SRZ ;  /* 0x0000000000647805 */ /* 0x000fc8000001ff00 */
        /* <DEDUP_REMOVED lines=8> */
[----:B------:R-:W-:-:S04]  /*3d30*/  CS2R R104, SRZ ;  /* 0x0000000000687805 */ /* 0x000fc8000001ff00 */
[----:B------:R-:W3:Y:S01]  /*3d40*/  MUFU.EX2 R113, R113 ;  /* 0x0000007100717308 */ /* 0x000ee20000000800 */
[----:B-1----:R-:W-:Y:S01]  /*3d50*/  FADD.FTZ R9, R109, R0 ;  /* 0x000000006d097221 */ /* 0x002fe20000010000 */
[----:B0-----:R-:W-:-:S06]  /*3d60*/  CS2R R110, SRZ ;  /* 0x00000000006e7805 */ /* 0x001fcc000001ff00 */
[----:B------:R-:W0:Y:S01]  /*3d70*/  MUFU.EX2 R38, R19 ;  /* 0x0000001300267308 */ /* 0x000e220000000800 */
[C---:B--2---:R-:W-:Y:S01]  /*3d80*/  FADD.FTZ R0, R36.reuse, R9 ;  /* 0x0000000924007221 */ /* 0x044fe20000010000 */
[----:B------:R-:W-:Y:S02]  /*3d90*/  F2FP.F16.F32.PACK_AB R127, R36, R109 ;  /* 0x0000006d247f723e */ /* 0x000fe400000000ff */
[----:B------:R-:W-:-:S04]  /*3da0*/  CS2R R108, SRZ ;  /* 0x00000000006c7805 */ /* 0x000fc8000001ff00 */
[----:B------:R-:W1:Y:S01]  /*3db0*/  MUFU.EX2 R115, R115 ;  /* 0x0000007300737308 */ /* 0x000e620000000800 */
[----:B---3--:R-:W-:-:S07]  /*3dc0*/  FADD.FTZ R9, R113, R0 ;  /* 0x0000000071097221 */ /* 0x008fce0000010000 */
[----:B------:R2:W3:Y:S01]  /*3dd0*/  MUFU.EX2 R8, R117 ;  /* 0x0000007500087308 */ /* 0x0004e20000000800 */
[C---:B0-----:R-:W-:Y:S01]  /*3de0*/  FADD.FTZ R0, R38.reuse, R9 ;  /* 0x0000000926007221 */ /* 0x041fe20000010000 */
[----:B------:R-:W-:Y:S02]  /*3df0*/  F2FP.F16.F32.PACK_AB R121, R38, R113 ;  /* 0x000000712679723e */ /* 0x000fe400000000ff */
[----:B------:R-:W-:-:S04]  /*3e00*/  CS2R R112, SRZ ;  /* 0x0000000000707805 */ /* 0x000fc8000001ff00 */
[----:B------:R-:W0:Y:S01]  /*3e10*/  MUFU.EX2 R35, R35 ;  /* 0x0000002300237308 */ /* 0x000e220000000800 */
[----:B-1----:R-:W-:Y:S01]  /*3e20*/  FADD.FTZ R9, R115, R0 ;  /* 0x0000000073097221 */ /* 0x002fe20000010000 */
[----:B--2---:R-:W-:Y:S02]  /*3e30*/  CS2R R116, SRZ ;  /* 0x0000000000747805 */ /* 0x004fe4000001ff00 */
[C---:B---3--:R-:W-:Y:S01]  /*3e40*/  F2FP.F16.F32.PACK_AB R123, R8.reuse, R115 ;  /* 0x00000073087b723e */ /* 0x048fe200000000ff */
[----:B------:R-:W-:Y:S01]  /*3e50*/  FADD.FTZ R0, R8, R9 ;  /* 0x0000000908007221 */ /* 0x000fe20000010000 */
[----:B------:R-:W-:Y:S01]  /*3e60*/  CS2R R114, SRZ ;  /* 0x0000000000727805 */ /* 0x000fe2000001ff00 */
[C---:B0-----:R-:W-:Y:S01]  /*3e70*/  FADD.FTZ R3, R35.reuse, R42 ;  /* 0x0000002a23037221 */ /* 0x041fe20000010000 */
[----:B------:R-:W-:Y:S01]  /*3e80*/  F2FP.F16.F32.PACK_AB R122, R35, R122 ;  /* 0x0000007a237a723e */ /* 0x000fe200000000ff */
[----:B------:R-:W-:Y:S06]  /*3e90*/  @!P3 BRA `(.L_x_14000) ;  /* 0x0000002c0098b947 */ /* 0x000fec0003800000 */
[----:B------:R-:W-:Y:S01]  /*3ea0*/  IMAD.MOV.U32 R9, RZ, RZ, R23 ;  /* 0x000000ffff097224 */ /* 0x000fe200078e0017 */
[----:B------:R-:W-:Y:S01]  /*3eb0*/  UMOV UR7, URZ ;  /* 0x0000003f00077c82 */ /* 0x000fe20008000000 */
[----:B------:R-:W-:Y:S01]  /*3ec0*/  IMAD.MOV.U32 R8, RZ, RZ, R55 ;  /* 0x000000ffff087224 */ /* 0x000fe200078e0037 */
[----:B------:R-:W-:Y:S01]  /*3ed0*/  UMOV UR6, URZ ;  /* 0x0000003f00067c82 */ /* 0x000fe20008000000 */
[----:B------:R-:W-:Y:S01]  /*3ee0*/  IMAD.MOV.U32 R119, RZ, RZ, RZ ;  /* 0x000000ffff777224 */ /* 0x000fe200078e00ff */
[----:B------:R-:W-:Y:S01]  /*3ef0*/  ULDC UR29, c[0x0][0x288] ;  /* 0x0000a200001d7ab9 */ /* 0x000fe20000000800 */
[----:B------:R-:W-:Y:S01]  /*3f00*/  ULDC UR27, c[0x0][0x2f0] ;  /* 0x0000bc00001b7ab9 */ /* 0x000fe20000000800 */
[----:B------:R-:W-:-:S05]  /*3f10*/  ULDC UR28, c[0x0][0x9d8] ;  /* 0x00027600001c7ab9 */ /* 0x000fca0000000800 */
.L_x_14009:
        /* <DEDUP_REMOVED lines=9> */
.L_x_14002:
[----:B------:R-:W-:Y:S01]  /*3fb0*/  ULEA UR10, UR4, UR39, 0x3 ;  /* 0x00000027040a7291 */ /* 0x000fe2000f8e183f */
[----:B------:R-:W-:-:S05]  /*3fc0*/  IMAD.U32 R10, RZ, RZ, UR5 ;  /* 0x00000005ff0a7e24 */ /* 0x000fca000f8e00ff */
[----:B------:R-:W-:-:S04]  /*3fd0*/  SHF.L.U32 R10, R10, 0x1f, RZ ;  /* 0x0000001f0a0a7819 */ /* 0x000fc800000006ff */
[----:B------:R0:W1:Y:S01]  /*3fe0*/  SYNCS.PHASECHK.TRANS64.TRYWAIT P3, [UR10+0x16830], R10 ;  /* 0x0168300aff0075a7 */ /* 0x000062000806014a */
[----:B------:R-:W-:Y:S05]  /*3ff0*/  @!P0 BRA `(.L_x_14003) ;  /* 0x0000000000048947 */ /* 0x000fea0003800000 */
[----:B------:R-:W-:Y:S01]  /*4000*/  BPT.TRAP 0x1 ;  /* 0x000000040000795c */ /* 0x000fe20000300000 */
.L_x_14003:
[----:B-1----:R-:W-:Y:S05]  /*4010*/  @P3 BRA `(.L_x_14001) ;  /* 0x0000000000083947 */ /* 0x002fea0003800000 */
[----:B------:R-:W1:Y:S02]  /*4020*/  SYNCS.PHASECHK.TRANS64.TRYWAIT P3, [UR10+0x16830], R10 ;  /* 0x0168300aff0075a7 */ /* 0x000e64000806014a */
[----:B-1----:R-:W-:Y:S05]  /*4030*/  @!P3 BRA `(.L_x_14004) ;  /* 0x000000a000a4b947 */ /* 0x002fea0003800000 */
.L_x_14001:
        /* <DEDUP_REMOVED lines=27> */
.L_x_14006:
[----:B------:R-:W-:Y:S01]  /*41f0*/  ULEA UR10, UR6, UR39, 0x3 ;  /* 0x00000027060a7291 */ /* 0x000fe2000f8e183f */
[----:B------:R-:W-:-:S04]  /*4200*/  MOV R10, UR7 ;  /* 0x00000007000a7c02 */ /* 0x000fc80008000f00 */
[----:B------:R-:W-:-:S04]  /*4210*/  SHF.L.U32 R10, R10, 0x1f, RZ ;  /* 0x0000001f0a0a7819 */ /* 0x000fc800000006ff */
[----:B------:R0:W1:Y:S01]  /*4220*/  SYNCS.PHASECHK.TRANS64.TRYWAIT P3, [UR10+0x16850], R10 ;  /* 0x0168500aff0075a7 */ /* 0x000062000806014a */
[----:B------:R-:W-:Y:S05]  /*4230*/  @!P0 BRA `(.L_x_14007) ;  /* 0x0000000000048947 */ /* 0x000fea0003800000 */
[----:B------:R-:W-:Y:S01]  /*4240*/  BPT.TRAP 0x1 ;  /* 0x000000040000795c */ /* 0x000fe20000300000 */
.L_x_14007:
[----:B-1----:R-:W-:Y:S05]  /*4250*/  @P3 BRA `(.L_x_14005) ;  /* 0x0000000000083947 */ /* 0x002fea0003800000 */
[----:B------:R-:W1:Y:S02]  /*4260*/  SYNCS.PHASECHK.TRANS64.TRYWAIT P3, [UR10+0x16850], R10 ;  /* 0x0168500aff0075a7 */ /* 0x000e64000806014a */
[----:B-1----:R-:W-:Y:S05]  /*4270*/  @!P3 BRA `(.L_x_14008) ;  /* 0x000000a0002cb947 */ /* 0x002fea0003800000 */
.L_x_14005:
[----:B------:R-:W-:Y:S01]  /*4280*/  UIADD3 UR7, UR39, 0x400, URZ ;  /* 0x0000040027077890 */ /* 0x000fe2000fffe03f */
[----:B------:R-:W-:Y:S01]  /*4290*/  WARPGROUP.ARRIVE ;  /* 0x00000000000079c5 */ /* 0x000fe20000000000 */
[----:B------:R-:W-:Y:S01]  /*42a0*/  UMOV UR11, 0x40000040 ;  /* 0x40000040000b7882 */ /* 0x000fe20000000000 */
[----:B------:R-:W-:Y:S01]  /*42b0*/  FMUL.FTZ R23, R34, UR28 ;  /* 0x0000001c22177c20 */ /* 0x000fe20008410000 */
[----:B------:R-:W-:Y:S01]  /*42c0*/  USHF.R.U32.HI UR7, URZ, 0x4, UR7 ;  /* 0x000000043f077899 */ /* 0x000fe20008011607 */
[----:B------:R-:W-:Y:S01]  /*42d0*/  FMUL.FTZ R20, R33, UR28 ;  /* 0x0000001c21147c20 */ /* 0x000fe20008410000 */
[----:B------:R-:W-:Y:S02]  /*42e0*/  IMAD.MOV.U32 R33, RZ, RZ, R4 ;  /* 0x000000ffff217224 */ /* 0x000fe400078e0004 */
        /* <DEDUP_REMOVED lines=8> */
[----:B-1----:R-:W-:Y:S01]  /*4370*/  FMUL.FTZ R11, R25, UR28 ;  /* 0x0000001c190b7c20 */ /* 0x002fe20008410000 */
[----:B------:R-:W1:Y:S01]  /*4380*/  MUFU.TANH R12, R12 ;  /* 0x0000000c000c7308 */ /* 0x000e620000002400 */
[----:B------:R-:W-:Y:S01]  /*4390*/  FMUL.FTZ R25, R40, UR28 ;  /* 0x0000001c28197c20 */ /* 0x000fe20008410000 */
[----:B0-----:R-:W-:Y:S01]  /*43a0*/  FMUL.FTZ R10, R24, UR28 ;  /* 0x0000001c180a7c20 */ /* 0x001fe20008410000 */
[----:B------:R-:W-:Y:S01]  /*43b0*/  UMOV UR10, UR7 ;  /* 0x00000007000a7c82 */ /* 0x000fe20008000000 */
[----:B------:R-:W-:Y:S01]  /*43c0*/  FMUL.FTZ R24, R35, UR28 ;  /* 0x0000001c23187c20 */ /* 0x000fe20008410000 */
[----:B------:R-:W-:Y:S01]  /*43d0*/  HGMMA.64x64x16.F32 R88, R148, gdesc[UR8].tnspB, R88, gsb0 ;  /* 0x40e0000894587df0 */ /* 0x000fe20008000858 */
[----:B------:R-:W-:Y:S01]  /*43e0*/  UIADD3 UR10, UR7, 0x80, URZ ;  /* 0x00000080070a7890 */ /* 0x000fe2000fffe03f */
[----:B------:R-:W-:Y:S01]  /*43f0*/  FMUL.FTZ R42, R42, UR28 ;  /* 0x0000001c2a2a7c20 */ /* 0x000fe20008410000 */
[----:B------:R-:W-:Y:S01]  /*4400*/  UMOV UR11, 0x40000040 ;  /* 0x40000040000b7882 */ /* 0x000fe20000000000 */
        /* <DEDUP_REMOVED lines=26> */
[----:B------:R-:W-:-:S06]  /*45b0*/  UISETP.GT.AND UP1, UPT, UR26, UR25, UPT ;  /* 0x000000191a00728c */ /* 0x000fcc000bf24270 */
[----:B------:R-:W5:Y:S08]  /*45c0*/  MUFU.TANH R24, R24 ;  /* 0x0000001800187308 */ /* 0x000f700000002400 */
        /* <DEDUP_REMOVED lines=9> */
[----:B------:R-:W-:Y:S02]  /*4660*/  IMAD.U32 R39, RZ, RZ, UR27 ;  /* 0x0000001bff277e24 */ /* 0x000fe4000f8e00ff */
[----:B------:R-:W-:Y:S01]  /*4670*/  FMUL.FTZ R149, R43, UR28 ;  /* 0x0000001c2b957c20 */ /* 0x000fe20008410000 */
[----:B------:R-:W-:Y:S01]  /*4680*/  MUFU.TANH R52, R52 ;  /* 0x0000003400347308 */ /* 0x000fe20000002400 */
[----:B------:R-:W-:Y:S01]  /*4690*/  HGMMA.64x64x16.F32 R88, R144, gdesc[UR8].tnspB, R88, gsb0 ;  /* 0x40e0000890587df0 */ /* 0x000fe20008000858 */
[----:B------:R-:W-:Y:S01]  /*46a0*/  @UP0 ULDC UR10, c[0x0][0x44c] ;  /* 0x00011300000a0ab9 */ /* 0x000fe20000000800 */
[----:B------:R-:W-:Y:S01]  /*46b0*/  UMOV UR11, 0x40000040 ;  /* 0x40000040000b7882 */ /* 0x000fe20000000000 */
[----:B------:R-:W-:Y:S01]  /*46c0*/  @P2 IMAD.HI.U32 R34, R4, UR10, RZ ;  /* 0x0000000a04222c27 */ /* 0x000fe2000f8e00ff */
[----:B------:R-:W-:-:S03]  /*46d0*/  @UP0 ULDC UR10, c[0x0][0x450] ;  /* 0x00011400000a0ab9 */ /* 0x000fc60000000800 */
[----:B------:R-:W5:Y:S01]  /*46e0*/  MUFU.TANH R148, R148 ;  /* 0x0000009400947308 */ /* 0x000f620000002400 */
[----:B------:R-:W-:Y:S01]  /*46f0*/  @P2 SHF.R.U32.HI R33, RZ, UR10, R34 ;  /* 0x0000000aff212c19 */ /* 0x000fe20008011622 */
[----:B------:R-:W-:Y:S01]  /*4700*/  UMOV UR10, 0xffffff80 ;  /* 0xffffff80000a7882 */ /* 0x000fe20000000000 */
[----:B------:R-:W-:Y:S01]  /*4710*/  FMUL.FTZ R34, R56, UR28 ;  /* 0x0000001c38227c20 */ /* 0x000fe20008410000 */
[----:B------:R-:W-:Y:S01]  /*4720*/  UIMAD UR10, UR26, UR10, 0x1 ;  /* 0x000000011a0a74a4 */ /* 0x000fe2000f8e020a */
[----:B------:R-:W-:Y:S01]  /*4730*/  FMUL.FTZ R56, R59, UR28 ;  /* 0x0000001c3b387c20 */ /* 0x000fe20008410000 */
[----:B------:R-:W1:Y:S01]  /*4740*/  SHFL.IDX PT, R37, R33, 0x1, 0x1c1f ;  /* 0x003c1f0021257f89 */ /* 0x000e6200000e0000 */
[----:B------:R-:W-:Y:S01]  /*4750*/  UIADD3 UR26, UR26, -0x1, URZ ;  /* 0xffffffff1a1a7890 */ /* 0x000fe2000fffe03f */
[----:B------:R-:W5:Y:S02]  /*4760*/  MUFU.TANH R38, R38 ;  /* 0x0000002600267308 */ /* 0x000f640000002400 */
[----:B------:R-:W-:Y:S01]  /*4770*/  IMAD.U32 R36, RZ, RZ, UR10 ;  /* 0x0000000aff247e24 */ /* 0x000fe2000f8e00ff */
[----:B------:R-:W-:Y:S01]  /*4780*/  UIADD3 UR10, UR7, 0x100, URZ ;  /* 0x00000100070a7890 */ /* 0x000fe2000fffe03f */
[----:B------:R-:W5:Y:S02]  /*4790*/  SHFL.IDX PT, R33, R33, RZ, 0x1c1f ;  /* 0x001c1fff21217589 */ /* 0x000f6400000e0000 */
[----:B------:R-:W-:-:S02]  /*47a0*/  IMAD R36, R5, -0x2, R36 ;  /* 0xfffffffe05247824 */ /* 0x000fc400078e0224 */
[----:B------:R-:W5:Y:S02]  /*47b0*/  MUFU.TANH R149, R149 ;  /* 0x0000009500957308 */ /* 0x000f640000002400 */
[----:B------:R-:W-:-:S06]  /*47c0*/  IMAD R36, R39, UR37, R36 ;  /* 0x0000002527247c24 */ /* 0x000fcc000f8e0224 */
[----:B------:R-:W-:Y:S01]  /*47d0*/  MUFU.TANH R54, R54 ;  /* 0x0000003600367308 */ /* 0x000fe20000002400 */
[----:B-1----:R-:W-:-:S07]  /*47e0*/  IADD3 R40, R37, -UR29, R36 ;  /* 0x8000001d25287c10 */ /* 0x002fce000fffe024 */
[----:B------:R-:W1:Y:S01]  /*47f0*/  MUFU.TANH R58, R58 ;  /* 0x0000003a003a7308 */ /* 0x000e620000002400 */
[C---:B------:R-:W-:Y:S02]  /*4800*/  ISETP.GT.AND P3, PT, R40.reuse, RZ, PT ;  /* 0x000000ff2800720c */ /* 0x040fe40003f64270 */
[----:B------:R-:W-:Y:S02]  /*4810*/  ISETP.GT.AND P4, PT, R40, 0x1, PT ;  /* 0x000000012800780c */ /* 0x000fe40003f84270 */
[----:B------:R-:W-:Y:S02]  /*4820*/  FSEL R12, R12, -INF , P3 ;  /* 0xff8000000c0c7808 */ /* 0x000fe40001800000 */
[C---:B------:R-:W-:Y:S01]  /*4830*/  ISETP.GT.AND P3, PT, R40.reuse, 0x8, PT ;  /* 0x000000082800780c */ /* 0x040fe20003f64270 */
[----:B------:R-:W-:Y:S01]  /*4840*/  MUFU.TANH R56, R56 ;  /* 0x0000003800387308 */ /* 0x000fe20000002400 */
[----:B0-----:R-:W-:Y:S02]  /*4850*/  FSEL R13, R13, -INF , P4 ;  /* 0xff8000000d0d7808 */ /* 0x001fe40002000000 */
[----:B------:R-:W-:-:S02]  /*4860*/  ISETP.GT.AND P4, PT, R40, 0x9, PT ;  /* 0x000000092800780c */ /* 0x000fc40003f84270 */
[----:B--2---:R-:W-:Y:S02]  /*4870*/  FSEL R17, R17, -INF , P3 ;  /* 0xff80000011117808 */ /* 0x004fe40001800000 */
[----:B------:R-:W-:Y:S01]  /*4880*/  ISETP.GT.AND P3, PT, R40, 0x10, PT ;  /* 0x000000102800780c */ /* 0x000fe20003f64270 */
[----:B------:R-:W0:Y:S01]  /*4890*/  MUFU.TANH R62, R62 ;  /* 0x0000003e003e7308 */ /* 0x000e220000002400 */
[----:B---3--:R-:W-:Y:S01]  /*48a0*/  FSEL R37, R18, -INF , P4 ;  /* 0xff80000012257808 */ /* 0x008fe20002000000 */
[----:B------:R-:W-:Y:S01]  /*48b0*/  FMUL.FTZ R18, R70, UR28 ;  /* 0x0000001c46127c20 */ /* 0x000fe20008410000 */
[C---:B------:R-:W-:Y:S02]  /*48c0*/  ISETP.GT.AND P4, PT, R40.reuse, 0x11, PT ;  /* 0x000000112800780c */ /* 0x040fe40003f84270 */
[----:B----4-:R-:W-:Y:S01]  /*48d0*/  FSEL R39, R23, -INF , P3 ;  /* 0xff80000017277808 */ /* 0x010fe20001800000 */
[----:B------:R-:W-:Y:S01]  /*48e0*/  FMUL.FTZ R23, R79, UR28 ;  /* 0x0000001c4f177c20 */ /* 0x000fe20008410000 */
[----:B------:R-:W-:Y:S01]  /*48f0*/  ISETP.GT.AND P3, PT, R40, 0x18, PT ;  /* 0x000000182800780c */ /* 0x000fe20003f64270 */
[----:B------:R-:W-:Y:S01]  /*4900*/  MUFU.TANH R18, R18 ;  /* 0x0000001200127308 */ /* 0x000fe20000002400 */
[----:B-----5:R-:W-:-:S02]  /*4910*/  FSEL R41, R24, -INF , P4 ;  /* 0xff80000018297808 */ /* 0x020fc40002000000 */
[----:B------:R-:W-:Y:S01]  /*4920*/  ISETP.GT.AND P4, PT, R40, 0x19, PT ;  /* 0x000000192800780c */ /* 0x000fe20003f84270 */
[----:B------:R-:W2:Y:S01]  /*4930*/  LDC R24, c[0x0][0x988] ;  /* 0x00026200ff187b82 */ /* 0x000ea20000000800 */
[----:B------:R-:W-:Y:S02]  /*4940*/  FSEL R43, R148, -INF , P3 ;  /* 0xff800000942b7808 */ /* 0x000fe40001800000 */
[----:B------:R-:W-:Y:S01]  /*4950*/  ISETP.GT.AND P3, PT, R40, 0x20, PT ;  /* 0x000000202800780c */ /* 0x000fe20003f64270 */
[----:B------:R3:W-:Y:S01]  /*4960*/  MUFU.TANH R155, R23 ;  /* 0x00000017009b7308 */ /* 0x0007e20000002400 */
[----:B------:R-:W-:Y:S01]  /*4970*/  FSEL R45, R38, -INF , P4 ;  /* 0xff800000262d7808 */ /* 0x000fe20002000000 */
[----:B------:R-:W-:Y:S01]  /*4980*/  FMUL.FTZ R38, R61, UR28 ;  /* 0x0000001c3d267c20 */ /* 0x000fe20008410000 */
[----:B------:R-:W-:Y:S02]  /*4990*/  ISETP.GT.AND P4, PT, R40, 0x21, PT ;  /* 0x000000212800780c */ /* 0x000fe40003f84270 */
[----:B------:R-:W-:Y:S01]  /*49a0*/  FSEL R47, R42, -INF , P3 ;  /* 0xff8000002a2f7808 */ /* 0x000fe20001800000 */
[----:B------:R-:W-:-:S02]  /*49b0*/  WARPGROUP.DEPBAR.LE gsb0, 0x0 ;  /* 0x00008000000079c5 */ /* 0x000fc40000010000 */
[----:B------:R-:W-:Y:S01]  /*49c0*/  WARPGROUP.ARRIVE ;  /* 0x00000000000079c5 */ /* 0x000fe20000000000 */
[C---:B------:R-:W-:Y:S01]  /*49d0*/  ISETP.GT.AND P3, PT, R40.reuse, 0x28, PT ;  /* 0x000000282800780c */ /* 0x040fe20003f64270 */
[----:B------:R-:W-:Y:S01]  /*49e0*/  FMUL.FTZ R145, R71, UR28 ;  /* 0x0000001c47917c20 */ /* 0x000fe20008410000 */
[----:B------:R-:W-:Y:S01]  /*49f0*/  FSEL R49, R149, -INF , P4 ;  /* 0xff80000095317808 */ /* 0x000fe20002000000 */
[----:B------:R-:W-:Y:S01]  /*4a00*/  FMUL.FTZ R149, R75, UR28 ;  /* 0x0000001c4b957c20 */ /* 0x000fe20008410000 */
[----:B------:R-:W-:Y:S01]  /*4a10*/  ISETP.GT.AND P4, PT, R40, 0x29, PT ;  /* 0x000000292800780c */ /* 0x000fe20003f84270 */
[----:B------:R-:W-:Y:S01]  /*4a20*/  HGMMA.64x64x16.F32 R88, R140, gdesc[UR8].tnspB, R88, gsb0 ;  /* 0x40e000088c587df0 */ /* 0x000fe20008000858 */
[----:B------:R-:W-:Y:S01]  /*4a30*/  FSEL R51, R44, -INF , P3 ;  /* 0xff8000002c337808 */ /* 0x000fe20001800000 */
[----:B------:R-:W-:Y:S01]  /*4a40*/  UIADD3 UR10, UR7, 0x180, URZ ;  /* 0x00000180070a7890 */ /* 0x000fe2000fffe03f */
[----:B------:R-:W-:Y:S01]  /*4a50*/  ISETP.GT.AND P3, PT, R40, 0x30, PT ;  /* 0x000000302800780c */ /* 0x000fe20003f64270 */
[----:B------:R-:W-:Y:S01]  /*4a60*/  FMUL.FTZ R147, R74, UR28 ;  /* 0x0000001c4a937c20 */ /* 0x000fe20008410000 */
[----:B------:R-:W-:Y:S01]  /*4a70*/  FSEL R53, R46, -INF , P4 ;  /* 0xff8000002e357808 */ /* 0x000fe20002000000 */
[----:B------:R-:W-:Y:S01]  /*4a80*/  MUFU.TANH R145, R145 ;  /* 0x0000009100917308 */ /* 0x000fe20000002400 */
[----:B------:R-:W-:Y:S01]  /*4a90*/  ISETP.GT.AND P4, PT, R40, 0x31, PT ;  /* 0x000000312800780c */ /* 0x000fe20003f84270 */
[----:B------:R-:W-:Y:S01]  /*4aa0*/  UMOV UR11, 0x40000040 ;  /* 0x40000040000b7882 */ /* 0x000fe20000000000 */
[----:B------:R-:W-:Y:S01]  /*4ab0*/  FSEL R55, R50, -INF , P3 ;  /* 0xff80000032377808 */ /* 0x000fe20001800000 */
[----:B---3--:R-:W-:Y:S01]  /*4ac0*/  FMUL.FTZ R23, R83, UR28 ;  /* 0x0000001c53177c20 */ /* 0x008fe20008410000 */
[----:B------:R-:W-:Y:S01]  /*4ad0*/  ISETP.GT.AND P3, PT, R40, 0x38, PT ;  /* 0x000000382800780c */ /* 0x000fe20003f64270 */
[----:B------:R-:W-:Y:S01]  /*4ae0*/  FMUL.FTZ R42, R65, UR28 ;  /* 0x0000001c412a7c20 */ /* 0x000fe20008410000 */
[----:B------:R-:W-:Y:S01]  /*4af0*/  FSEL R57, R48, -INF , P4 ;  /* 0xff80000030397808 */ /* 0x000fe20002000000 */
[----:B------:R-:W-:Y:S01]  /*4b00*/  MUFU.TANH R147, R147 ;  /* 0x0000009300937308 */ /* 0x000fe20000002400 */
[----:B------:R-:W-:Y:S01]  /*4b10*/  ISETP.GT.AND P4, PT, R40, 0x39, PT ;  /* 0x000000392800780c */ /* 0x000fe20003f84270 */
[----:B------:R-:W-:Y:S01]  /*4b20*/  FMUL.FTZ R44, R68, UR28 ;  /* 0x0000001c442c7c20 */ /* 0x000fe20008410000 */
[----:B------:R-:W-:Y:S01]  /*4b30*/  FSEL R59, R52, -INF , P3 ;  /* 0xff800000343b7808 */ /* 0x000fe20001800000 */
[----:B------:R-:W-:Y:S01]  /*4b40*/  FMUL.FTZ R46, R69, UR28 ;  /* 0x0000001c452e7c20 */ /* 0x000fe20008410000 */
[----:B------:R-:W-:Y:S01]  /*4b50*/  ISETP.GT.AND P3, PT, R40, 0x40, PT ;  /* 0x000000402800780c */ /* 0x000fe20003f64270 */
[----:B------:R-:W-:Y:S01]  /*4b60*/  FMUL.FTZ R50, R73, UR28 ;  /* 0x0000001c49327c20 */ /* 0x000fe20008410000 */
[----:B------:R-:W-:Y:S01]  /*4b70*/  IADD3 R36, R33, -UR29, R36 ;  /* 0x8000001d21247c10 */ /* 0x000fe2000fffe024 */
[----:B------:R-:W-:Y:S01]  /*4b80*/  MUFU.TANH R149, R149 ;  /* 0x0000009500957308 */ /* 0x000fe20000002400 */
[----:B-1----:R-:W-:Y:S01]  /*4b90*/  FSEL R71, R58, -INF , P3 ;  /* 0xff8000003a477808 */ /* 0x002fe20001800000 */
[----:B------:R-:W-:Y:S01]  /*4ba0*/  FMUL.FTZ R58, R81, UR28 ;  /* 0x0000001c513a7c20 */ /* 0x000fe20008410000 */
[----:B------:R-:W-:Y:S01]  /*4bb0*/  ISETP.GT.AND P3, PT, R40, 0x48, PT ;  /* 0x000000482800780c */ /* 0x000fe20003f64270 */
[----:B------:R-:W-:Y:S01]  /*4bc0*/  FMUL.FTZ R48, R72, UR28 ;  /* 0x0000001c48307c20 */ /* 0x000fe20008410000 */
[----:B------:R-:W-:Y:S01]  /*4bd0*/  ISETP.GT.AND P5, PT, R36, 0x1, PT ;  /* 0x000000012400780c */ /* 0x000fe20003fa4270 */
[----:B------:R-:W-:Y:S01]  /*4be0*/  FMUL.FTZ R52, R76, UR28 ;  /* 0x0000001c4c347c20 */ /* 0x000fe20008410000 */
[----:B0-----:R-:W-:Y:S01]  /*4bf0*/  FSEL R75, R62, -INF , P3 ;  /* 0xff8000003e4b7808 */ /* 0x001fe20001800000 */
[----:B------:R-:W-:Y:S01]  /*4c00*/  MUFU.TANH R78, R78 ;  /* 0x0000004e004e7308 */ /* 0x000fe20000002400 */
[----:B------:R-:W-:Y:S01]  /*4c10*/  ISETP.GT.AND P3, PT, R40, 0x50, PT ;  /* 0x000000502800780c */ /* 0x000fe20003f64270 */
[----:B------:R-:W-:-:S06]  /*4c20*/  FMUL.FTZ R62, R84, UR28 ;  /* 0x0000001c543e7c20 */ /* 0x000fcc0008410000 */
[----:B------:R-:W-:Y:S08]  /*4c30*/  MUFU.TANH R82, R82 ;  /* 0x0000005200527308 */ /* 0x000ff00000002400 */
[----:B------:R0:W-:Y:S08]  /*4c40*/  MUFU.TANH R153, R23 ;  /* 0x0000001700997308 */ /* 0x0001f00000002400 */
[----:B------:R-:W-:Y:S01]  /*4c50*/  MUFU.TANH R86, R86 ;  /* 0x0000005600567308 */ /* 0x000fe20000002400 */
[----:B0-----:R-:W-:-:S07]  /*4c60*/  FMUL.FTZ R23, R87, UR28 ;  /* 0x0000001c57177c20 */ /* 0x001fce0008410000 */
[----:B------:R-:W-:Y:S08]  /*4c70*/  MUFU.TANH R23, R23 ;  /* 0x0000001700177308 */ /* 0x000ff00000002400 */
[----:B------:R-:W-:Y:S01]  /*4c80*/  MUFU.TANH R10, R10 ;  /* 0x0000000a000a7308 */ /* 0x000fe20000002400 */
[----:B------:R-:W-:Y:S02]  /*4c90*/  WARPGROUP.DEPBAR.LE gsb0, 0x0 ;  /* 0x00008000000079c5 */ /* 0x000fe40000010000 */
[----:B------:R-:W-:Y:S01]  /*4ca0*/  FMNMX.FTZ R142, R12, R9, !PT ;  /* 0x000000090c8e7209 */ /* 0x000fe20007810000 */
[----:B------:R-:W-:Y:S01]  /*4cb0*/  FMUL.FTZ R140, R63, UR28 ;  /* 0x0000001c3f8c7c20 */ /* 0x000fe20008410000 */
[----:B------:R-:W-:Y:S01]  /*4cc0*/  FMUL.FTZ R141, R66, UR28 ;  /* 0x0000001c428d7c20 */ /* 0x000fe20008410000 */
[----:B------:R-:W-:Y:S01]  /*4cd0*/  FSEL R63, R54, -INF , P4 ;  /* 0xff800000363f7808 */ /* 0x000fe20002000000 */
[----:B------:R-:W-:Y:S01]  /*4ce0*/  FMUL.FTZ R143, R67, UR28 ;  /* 0x0000001c438f7c20 */ /* 0x000fe20008410000 */
[----:B------:R-:W-:Y:S01]  /*4cf0*/  FMNMX.FTZ R142, R13, R142, !PT ;  /* 0x0000008e0d8e7209 */ /* 0x000fe20007810000 */
[----:B------:R-:W-:Y:S01]  /*4d00*/  WARPGROUP.ARRIVE ;  /* 0x00000000000079c5 */ /* 0x000fe20000000000 */
[----:B------:R-:W0:Y:S01]  /*4d10*/  MUFU.TANH R140, R140 ;  /* 0x0000008c008c7308 */ /* 0x000e220000002400 */
[----:B------:R-:W-:Y:S01]  /*4d20*/  ISETP.GT.AND P4, PT, R40, 0x41, PT ;  /* 0x000000412800780c */ /* 0x000fe20003f84270 */
[----:B------:R-:W-:Y:S01]  /*4d30*/  FMUL.FTZ R54, R77, UR28 ;  /* 0x0000001c4d367c20 */ /* 0x000fe20008410000 */
[----:B------:R-:W-:-:S02]  /*4d40*/  FMNMX.FTZ R142, R17, R142, !PT ;  /* 0x0000008e118e7209 */ /* 0x000fc40007810000 */
[----:B------:R-:W-:Y:S01]  /*4d50*/  FSEL R67, R56, -INF , P4 ;  /* 0xff80000038437808 */ /* 0x000fe20002000000 */
[----:B------:R-:W-:Y:S01]  /*4d60*/  HGMMA.64x64x16.F32 R88, R136, gdesc[UR8].tnspB, R88, gsb0 ;  /* 0x40e0000888587df0 */ /* 0x000fe20008000858 */
[----:B------:R-:W-:Y:S01]  /*4d70*/  FMNMX.FTZ R142, R37, R142, !PT ;  /* 0x0000008e258e7209 */ /* 0x000fe20007810000 */
[----:B------:R-:W1:Y:S01]  /*4d80*/  MUFU.TANH R141, R141 ;  /* 0x0000008d008d7308 */ /* 0x000e620000002400 */
[----:B------:R-:W-:Y:S01]  /*4d90*/  ISETP.GT.AND P4, PT, R40, 0x49, PT ;  /* 0x000000492800780c */ /* 0x000fe20003f84270 */
[----:B------:R-:W-:Y:S01]  /*4da0*/  UIADD3 UR10, UR7, 0x200, URZ ;  /* 0x00000200070a7890 */ /* 0x000fe2000fffe03f */
[----:B------:R-:W-:Y:S01]  /*4db0*/  FMNMX.FTZ R142, R39, R142, !PT ;  /* 0x0000008e278e7209 */ /* 0x000fe20007810000 */
[----:B------:R-:W-:Y:S01]  /*4dc0*/  UMOV UR11, 0x40000040 ;  /* 0x40000040000b7882 */ /* 0x000fe20000000000 */
[----:B------:R-:W-:Y:S02]  /*4dd0*/  FMUL.FTZ R56, R80, UR28 ;  /* 0x0000001c50387c20 */ /* 0x000fe40008410000 */
[----:B------:R-:W-:Y:S01]  /*4de0*/  FMNMX.FTZ R142, R41, R142, !PT ;  /* 0x0000008e298e7209 */ /* 0x000fe20007810000 */
[----:B------:R-:W3:Y:S01]  /*4df0*/  MUFU.TANH R143, R143 ;  /* 0x0000008f008f7308 */ /* 0x000ee20000002400 */
[----:B0-----:R-:W-:-:S02]  /*4e00*/  FSEL R79, R140, -INF , P4 ;  /* 0xff8000008c4f7808 */ /* 0x001fc40002000000 */
[----:B------:R-:W-:Y:S02]  /*4e10*/  FMNMX.FTZ R142, R43, R142, !PT ;  /* 0x0000008e2b8e7209 */ /* 0x000fe40007810000 */
[C---:B------:R-:W-:Y:S02]  /*4e20*/  ISETP.GT.AND P4, PT, R40.reuse, 0x51, PT ;  /* 0x000000512800780c */ /* 0x040fe40003f84270 */
[----:B------:R-:W-:Y:S01]  /*4e30*/  FMNMX.FTZ R142, R45, R142, !PT ;  /* 0x0000008e2d8e7209 */ /* 0x000fe20007810000 */
[----:B------:R-:W0:Y:S01]  /*4e40*/  MUFU.TANH R11, R11 ;  /* 0x0000000b000b7308 */ /* 0x000e220000002400 */
[----:B-1----:R-:W-:Y:S02]  /*4e50*/  FSEL R141, R141, -INF , P3 ;  /* 0xff8000008d8d7808 */ /* 0x002fe40001800000 */
[----:B------:R-:W-:Y:S02]  /*4e60*/  FMNMX.FTZ R142, R47, R142, !PT ;  /* 0x0000008e2f8e7209 */ /* 0x000fe40007810000 */
[----:B------:R-:W-:-:S02]  /*4e70*/  ISETP.GT.AND P3, PT, R40, 0x58, PT ;  /* 0x000000582800780c */ /* 0x000fc40003f64270 */
[----:B------:R-:W-:Y:S01]  /*4e80*/  FMNMX.FTZ R142, R49, R142, !PT ;  /* 0x0000008e318e7209 */ /* 0x000fe20007810000 */
[----:B------:R-:W-:Y:S01]  /*4e90*/  MUFU.TANH R14, R14 ;  /* 0x0000000e000e7308 */ /* 0x000fe20000002400 */
[----:B---3--:R-:W-:Y:S02]  /*4ea0*/  FSEL R143, R143, -INF , P4 ;  /* 0xff8000008f8f7808 */ /* 0x008fe40002000000 */
[----:B------:R-:W-:Y:S02]  /*4eb0*/  FMNMX.FTZ R142, R51, R142, !PT ;  /* 0x0000008e338e7209 */ /* 0x000fe40007810000 */
[----:B------:R-:W-:Y:S02]  /*4ec0*/  ISETP.GT.AND P4, PT, R40, 0x59, PT ;  /* 0x000000592800780c */ /* 0x000fe40003f84270 */
[----:B------:R-:W-:Y:S01]  /*4ed0*/  FMNMX.FTZ R142, R53, R142, !PT ;  /* 0x0000008e358e7209 */ /* 0x000fe20007810000 */
[----:B------:R-:W1:Y:S01]  /*4ee0*/  MUFU.TANH R15, R15 ;  /* 0x0000000f000f7308 */ /* 0x000e620000002400 */
[----:B------:R-:W-:Y:S01]  /*4ef0*/  FSEL R83, R18, -INF , P3 ;  /* 0xff80000012537808 */ /* 0x000fe20001800000 */
[----:B------:R-:W-:Y:S01]  /*4f00*/  FMUL.FTZ R18, R60, UR28 ;  /* 0x0000001c3c127c20 */ /* 0x000fe20008410000 */
[----:B------:R-:W-:-:S02]  /*4f10*/  FMNMX.FTZ R142, R55, R142, !PT ;  /* 0x0000008e378e7209 */ /* 0x000fc40007810000 */
[C---:B------:R-:W-:Y:S02]  /*4f20*/  ISETP.GT.AND P3, PT, R40.reuse, 0x60, PT ;  /* 0x000000602800780c */ /* 0x040fe40003f64270 */
[----:B------:R-:W-:Y:S01]  /*4f30*/  FMNMX.FTZ R142, R57, R142, !PT ;  /* 0x0000008e398e7209 */ /* 0x000fe20007810000 */
[----:B------:R-:W-:Y:S01]  /*4f40*/  MUFU.TANH R19, R19 ;  /* 0x0000001300137308 */ /* 0x000fe20000002400 */
[----:B------:R-:W-:Y:S02]  /*4f50*/  FSEL R145, R145, -INF , P4 ;  /* 0xff80000091917808 */ /* 0x000fe40002000000 */
[----:B------:R-:W-:Y:S02]  /*4f60*/  FMNMX.FTZ R142, R59, R142, !PT ;  /* 0x0000008e3b8e7209 */ /* 0x000fe40007810000 */
[----:B------:R-:W-:Y:S02]  /*4f70*/  ISETP.GT.AND P4, PT, R40, 0x61, PT ;  /* 0x000000612800780c */ /* 0x000fe40003f84270 */
[----:B------:R-:W-:Y:S01]  /*4f80*/  FMNMX.FTZ R142, R63, R142, !PT ;  /* 0x0000008e3f8e7209 */ /* 0x000fe20007810000 */
[----:B------:R-:W3:Y:S01]  /*4f90*/  MUFU.TANH R20, R20 ;  /* 0x0000001400147308 */ /* 0x000ee20000002400 */
[----:B------:R-:W-:-:S02]  /*4fa0*/  FSEL R147, R147, -INF , P3 ;  /* 0xff80000093937808 */ /* 0x000fc40001800000 */
[----:B------:R-:W-:Y:S02]  /*4fb0*/  FMNMX.FTZ R142, R71, R142, !PT ;  /* 0x0000008e478e7209 */ /* 0x000fe40007810000 */
[C---:B------:R-:W-:Y:S02]  /*4fc0*/  ISETP.GT.AND P3, PT, R40.reuse, 0x68, PT ;  /* 0x000000682800780c */ /* 0x040fe40003f64270 */
[----:B------:R-:W-:Y:S01]  /*4fd0*/  FMNMX.FTZ R142, R67, R142, !PT ;  /* 0x0000008e438e7209 */ /* 0x000fe20007810000 */
[----:B------:R-:W4:Y:S01]  /*4fe0*/  MUFU.TANH R21, R21 ;  /* 0x0000001500157308 */ /* 0x000f220000002400 */
[----:B------:R-:W-:Y:S02]  /*4ff0*/  FSEL R149, R149, -INF , P4 ;  /* 0xff80000095957808 */ /* 0x000fe40002000000 */
[----:B------:R-:W-:Y:S02]  /*5000*/  FMNMX.FTZ R142, R75, R142, !PT ;  /* 0x0000008e4b8e7209 */ /* 0x000fe40007810000 */
[----:B------:R-:W-:-:S02]  /*5010*/  ISETP.GT.AND P4, PT, R40, 0x69, PT ;  /* 0x000000692800780c */ /* 0x000fc40003f84270 */
[----:B------:R-:W-:Y:S01]  /*5020*/  FMNMX.FTZ R142, R79, R142, !PT ;  /* 0x0000008e4f8e7209 */ /* 0x000fe20007810000 */
[----:B------:R-:W5:Y:S01]  /*5030*/  MUFU.TANH R22, R22 ;  /* 0x0000001600167308 */ /* 0x000f620000002400 */
[----:B------:R-:W-:Y:S02]  /*5040*/  FSEL R151, R78, -INF , P3 ;  /* 0xff8000004e977808 */ /* 0x000fe40001800000 */
[----:B------:R-:W-:Y:S02]  /*5050*/  FMNMX.FTZ R142, R141, R142, !PT ;  /* 0x0000008e8d8e7209 */ /* 0x000fe40007810000 */
[----:B------:R-:W-:Y:S02]  /*5060*/  ISETP.GT.AND P3, PT, R40, 0x70, PT ;  /* 0x000000702800780c */ /* 0x000fe40003f64270 */
[----:B------:R-:W-:Y:S01]  /*5070*/  FMNMX.FTZ R142, R143, R142, !PT ;  /* 0x0000008e8f8e7209 */ /* 0x000fe20007810000 */
[----:B------:R-:W5:Y:S01]  /*5080*/  MUFU.TANH R25, R25 ;  /* 0x0000001900197308 */ /* 0x000f620000002400 */
[----:B------:R-:W-:-:S02]  /*5090*/  FSEL R155, R155, -INF , P4 ;  /* 0xff8000009b9b7808 */ /* 0x000fc40002000000 */
[----:B------:R-:W-:Y:S01]  /*50a0*/  FMNMX.FTZ R142, R83, R142, !PT ;  /* 0x0000008e538e7209 */ /* 0x000fe20007810000 */
[----:B------:R-:W-:Y:S02]  /*50b0*/  WARPGROUP.DEPBAR.LE gsb0, 0x0 ;  /* 0x00008000000079c5 */ /* 0x000fe40000010000 */
[----:B------:R-:W-:Y:S01]  /*50c0*/  ISETP.GT.AND P4, PT, R40, 0x71, PT ;  /* 0x000000712800780c */ /* 0x000fe20003f84270 */
[----:B------:R-:W-:Y:S01]  /*50d0*/  WARPGROUP.ARRIVE ;  /* 0x00000000000079c5 */ /* 0x000fe20000000000 */
[----:B------:R-:W-:Y:S01]  /*50e0*/  FMNMX.FTZ R142, R145, R142, !PT ;  /* 0x0000008e918e7209 */ /* 0x000fe20007810000 */
[----:B------:R-:W5:Y:S01]  /*50f0*/  MUFU.TANH R26, R26 ;  /* 0x0000001a001a7308 */ /* 0x000f620000002400 */
[----:B------:R-:W-:Y:S02]  /*5100*/  FSEL R87, R82, -INF , P3 ;  /* 0xff80000052577808 */ /* 0x000fe40001800000 */
[----:B------:R-:W-:Y:S01]  /*5110*/  FMNMX.FTZ R142, R147, R142, !PT ;  /* 0x0000008e938e7209 */ /* 0x000fe20007810000 */
[----:B------:R-:W-:Y:S01]  /*5120*/  HGMMA.64x64x16.F32 R88, R132, gdesc[UR8].tnspB, R88, gsb0 ;  /* 0x40e0000884587df0 */ /* 0x000fe20008000858 */
[----:B------:R-:W-:Y:S01]  /*5130*/  ISETP.GT.AND P3, PT, R40, 0x78, PT ;  /* 0x000000782800780c */ /* 0x000fe20003f64270 */
[----:B------:R-:W-:Y:S01]  /*5140*/  UIADD3 UR10, UR7, 0x280, URZ ;  /* 0x00000280070a7890 */ /* 0x000fe2000fffe03f */
[----:B------:R-:W-:Y:S01]  /*5150*/  FMNMX.FTZ R142, R149, R142, !PT ;  /* 0x0000008e958e7209 */ /* 0x000fe20007810000 */
[----:B------:R-:W-:Y:S01]  /*5160*/  UMOV UR11, 0x40000040 ;  /* 0x40000040000b7882 */ /* 0x000fe20000000000 */
[----:B------:R-:W-:Y:S01]  /*5170*/  FSEL R153, R153, -INF , P4 ;  /* 0xff80000099997808 */ /* 0x000fe20002000000 */
[----:B------:R-:W5:Y:S01]  /*5180*/  MUFU.TANH R27, R27 ;  /* 0x0000001b001b7308 */ /* 0x000f620000002400 */
[----:B------:R-:W-:-:S02]  /*5190*/  FMNMX.FTZ R142, R151, R142, !PT ;  /* 0x0000008e978e7209 */ /* 0x000fc40007810000 */
[----:B------:R-:W-:Y:S01]  /*51a0*/  ISETP.GT.AND P4, PT, R40, 0x79, PT ;  /* 0x000000792800780c */ /* 0x000fe20003f84270 */
[----:B------:R-:W-:Y:S01]  /*51b0*/  FMUL.FTZ R40, R64, UR28 ;  /* 0x0000001c40287c20 */ /* 0x000fe20008410000 */
[----:B------:R-:W-:Y:S01]  /*51c0*/  FMNMX.FTZ R142, R155, R142, !PT ;  /* 0x0000008e9b8e7209 */ /* 0x000fe20007810000 */
[----:B------:R-:W-:Y:S01]  /*51d0*/  FMUL.FTZ R64, R85, UR28 ;  /* 0x0000001c55407c20 */ /* 0x000fe20008410000 */
[----:B------:R-:W-:Y:S01]  /*51e0*/  FSEL R61, R86, -INF , P3 ;  /* 0xff800000563d7808 */ /* 0x000fe20001800000 */
[----:B------:R-:W5:Y:S01]  /*51f0*/  MUFU.TANH R28, R28 ;  /* 0x0000001c001c7308 */ /* 0x000f620000002400 */
[----:B------:R-:W-:Y:S02]  /*5200*/  FMNMX.FTZ R142, R87, R142, !PT ;  /* 0x0000008e578e7209 */ /* 0x000fe40007810000 */
[----:B------:R-:W-:Y:S02]  /*5210*/  FSEL R157, R23, -INF , P4 ;  /* 0xff800000179d7808 */ /* 0x000fe40002000000 */
[----:B------:R-:W-:-:S02]  /*5220*/  FMNMX.FTZ R142, R153, R142, !PT ;  /* 0x0000008e998e7209 */ /* 0x000fc40007810000 */
[C---:B------:R-:W-:Y:S01]  /*5230*/  ISETP.GT.AND P4, PT, R36.reuse, RZ, PT ;  /* 0x000000ff2400720c */ /* 0x040fe20003f84270 */
[----:B------:R-:W5:Y:S01]  /*5240*/  MUFU.TANH R29, R29 ;  /* 0x0000001d001d7308 */ /* 0x000f620000002400 */
[----:B------:R-:W-:Y:S02]  /*5250*/  FMNMX.FTZ R142, R61, R142, !PT ;  /* 0x0000008e3d8e7209 */ /* 0x000fe40007810000 */
[----:B0-----:R-:W-:Y:S02]  /*5260*/  FSEL R11, R11, -INF , P5 ;  /* 0xff8000000b0b7808 */ /* 0x001fe40002800000 */
[----:B------:R-:W-:Y:S02]  /*5270*/  FMNMX.FTZ R142, R157, R142, !PT ;  /* 0x0000008e9d8e7209 */ /* 0x000fe40007810000 */
[----:B------:R-:W-:Y:S01]  /*5280*/  ISETP.GT.AND P5, PT, R36, 0x9, PT ;  /* 0x000000092400780c */ /* 0x000fe20003fa4270 */
[----:B------:R-:W0:Y:S02]  /*5290*/  MUFU.TANH R30, R30 ;  /* 0x0000001e001e7308 */ /* 0x000e240000002400 */
[----:B------:R-:W2:Y:S01]  /*52a0*/  SHFL.BFLY PT, R23, R142, 0x2, 0x1f ;  /* 0x0c401f008e177f89 */ /* 0x000ea200000e0000 */
[----:B-1----:R-:W-:-:S02]  /*52b0*/  FSEL R15, R15, -INF , P5 ;  /* 0xff8000000f0f7808 */ /* 0x002fc40002800000 */
[----:B------:R-:W-:-:S03]  /*52c0*/  ISETP.GT.AND P5, PT, R36, 0x11, PT ;  /* 0x000000112400780c */ /* 0x000fc60003fa4270 */
[----:B------:R-:W1:Y:S08]  /*52d0*/  MUFU.TANH R31, R31 ;  /* 0x0000001f001f7308 */ /* 0x000e700000002400 */
[----:B------:R-:W1:Y:S08]  /*52e0*/  MUFU.TANH R32, R32 ;  /* 0x0000002000207308 */ /* 0x000e700000002400 */
[----:B------:R-:W1:Y:S01]  /*52f0*/  MUFU.TANH R34, R34 ;  /* 0x0000002200227308 */ /* 0x000e620000002400 */
[----:B--2---:R-:W-:-:S05]  /*5300*/  FMNMX.FTZ R23, R142, R23, !PT ;  /* 0x000000178e177209 */ /* 0x004fca0007810000 */
[----:B------:R-:W2:Y:S02]  /*5310*/  SHFL.BFLY PT, R60, R23, 0x1, 0x1f ;  /* 0x0c201f00173c7f89 */ /* 0x000ea400000e0000 */
[----:B------:R-:W1:Y:S08]  /*5320*/  MUFU.TANH R35, R35 ;  /* 0x0000002300237308 */ /* 0x000e700000002400 */
[----:B------:R-:W1:Y:S01]  /*5330*/  MUFU.TANH R18, R18 ;  /* 0x0000001200127308 */ /* 0x000e620000002400 */
[----:B------:R-:W-:-:S02]  /*5340*/  WARPGROUP.DEPBAR.LE gsb0, 0x0 ;  /* 0x00008000000079c5 */ /* 0x000fc40000010000 */
[----:B------:R-:W-:-:S05]  /*5350*/  WARPGROUP.ARRIVE ;  /* 0x00000000000079c5 */ /* 0x000fca0000000000 */
[----:B------:R-:W1:Y:S01]  /*5360*/  MUFU.TANH R38, R38 ;  /* 0x0000002600267308 */ /* 0x000e620000002400 */
[----:B--2---:R-:W-:Y:S01]  /*5370*/  FMNMX.FTZ R23, R23, R60, !PT ;  /* 0x0000003c17177209 */ /* 0x004fe20007810000 */
[----:B------:R-:W-:Y:S01]  /*5380*/  HGMMA.64x64x16.F32 R88, R128, gdesc[UR8].tnspB, R88, gsb0 ;  /* 0x40e0000880587df0 */ /* 0x000fe20008000858 */
[----:B------:R-:W-:Y:S02]  /*5390*/  UIADD3 UR10, UR7, 0x300, URZ ;  /* 0x00000300070a7890 */ /* 0x000fe4000fffe03f */
[C---:B------:R-:W-:Y:S01]  /*53a0*/  FSETP.NEU.FTZ.AND P3, PT, R23.reuse, -INF , PT ;  /* 0xff8000001700780b */ /* 0x040fe20003f7d000 */
[C---:B------:R-:W-:Y:S02]  /*53b0*/  FMUL.FTZ R60, R23.reuse, R24 ;  /* 0x00000018173c7220 */ /* 0x040fe40000410000 */
[----:B------:R-:W2:Y:S01]  /*53c0*/  MUFU.TANH R40, R40 ;  /* 0x0000002800287308 */ /* 0x000ea20000002400 */
[----:B------:R-:W-:Y:S01]  /*53d0*/  UMOV UR11, 0x40000040 ;  /* 0x40000040000b7882 */ /* 0x000fe20000000000 */
[----:B------:R-:W-:-:S02]  /*53e0*/  FSEL R70, R23, RZ, P3 ;  /* 0x000000ff17467208 */ /* 0x000fc40001800000 */
[----:B------:R-:W-:Y:S02]  /*53f0*/  FSEL R60, R60, RZ, P3 ;  /* 0x000000ff3c3c7208 */ /* 0x000fe40001800000 */
[----:B------:R-:W-:Y:S02]  /*5400*/  ISETP.GE.U32.AND P3, PT, R2, 0x180, PT ;  /* 0x000001800200780c */ /* 0x000fe40003f66070 */
[----:B------:R-:W2:Y:S01]  /*5410*/  MUFU.TANH R42, R42 ;  /* 0x0000002a002a7308 */ /* 0x000ea20000002400 */
[-CC-:B------:R-:W-:Y:S01]  /*5420*/  FFMA.FTZ R66, R13, R24.reuse, -R60.reuse ;  /* 0x000000180d427223 */ /* 0x180fe2000001083c */
[----:B------:R-:W-:Y:S01]  /*5430*/  FSEL R13, R10, -INF , P4 ;  /* 0xff8000000a0d7808 */ /* 0x000fe20002000000 */
[-CC-:B------:R-:W-:Y:S01]  /*5440*/  FFMA.FTZ R65, R12, R24.reuse, -R60.reuse ;  /* 0x000000180c417223 */ /* 0x180fe2000001083c */
[----:B------:R-:W-:Y:S01]  /*5450*/  ISETP.GT.AND P4, PT, R36, 0x8, PT ;  /* 0x000000082400780c */ /* 0x000fe20003f84270 */
[--C-:B------:R-:W-:Y:S01]  /*5460*/  FFMA.FTZ R68, R17, R24, -R60.reuse ;  /* 0x0000001811447223 */ /* 0x100fe2000001083c */
[----:B------:R-:W-:Y:S01]  /*5470*/  FMNMX.FTZ R12, R13, R8, !PT ;  /* 0x000000080d0c7209 */ /* 0x000fe20007810000 */
[-CC-:B------:R-:W-:Y:S01]  /*5480*/  FFMA.FTZ R17, R37, R24.reuse, -R60.reuse ;  /* 0x0000001825117223 */ /* 0x180fe2000001083c */
[----:B------:R4:W-:Y:S01]  /*5490*/  MUFU.EX2 R33, R65 ;  /* 0x0000004100217308 */ /* 0x0009e20000000800 */
[----:B---3--:R-:W-:Y:S01]  /*54a0*/  FSEL R37, R20, -INF , P5 ;  /* 0xff80000014257808 */ /* 0x008fe20002800000 */
[-CC-:B------:R-:W-:Y:S01]  /*54b0*/  FFMA.FTZ R137, R55, R24.reuse, -R60.reuse ;  /* 0x0000001837897223 */ /* 0x180fe2000001083c */
[----:B------:R-:W-:Y:S01]  /*54c0*/  ISETP.GT.AND P5, PT, R36, 0x19, PT ;  /* 0x000000192400780c */ /* 0x000fe20003fa4270 */
[-CC-:B------:R-:W-:Y:S01]  /*54d0*/  FFMA.FTZ R135, R75, R24.reuse, -R60.reuse ;  /* 0x000000184b877223 */ /* 0x180fe2000001083c */
[-CC-:B------:R-:W-:Y:S01]  /*54e0*/  FFMA.FTZ R139, R59, R24.reuse, -R60.reuse ;  /* 0x000000183b8b7223 */ /* 0x180fe2000001083c */
[-CC-:B------:R-:W-:Y:S01]  /*54f0*/  FFMA.FTZ R67, R67, R24.reuse, -R60.reuse ;  /* 0x0000001843437223 */ /* 0x180fe2000001083c */
[----:B------:R-:W-:Y:S01]  /*5500*/  FFMA.FTZ R59, R145, R24, -R60 ;  /* 0x00000018913b7223 */ /* 0x000fe2000001083c */
[----:B------:R3:W-:Y:S01]  /*5510*/  MUFU.EX2 R10, R66 ;  /* 0x00000042000a7308 */ /* 0x0007e20000000800 */
[----:B----4-:R-:W-:-:S02]  /*5520*/  FSEL R65, R14, -INF , P4 ;  /* 0xff8000000e417808 */ /* 0x010fc40002000000 */
[----:B------:R-:W-:Y:S02]  /*5530*/  FMNMX.FTZ R14, R11, R12, !PT ;  /* 0x0000000c0b0e7209 */ /* 0x000fe40007810000 */
[C---:B------:R-:W-:Y:S02]  /*5540*/  ISETP.GT.AND P4, PT, R36.reuse, 0x10, PT ;  /* 0x000000102400780c */ /* 0x040fe40003f84270 */
[----:B------:R-:W-:Y:S01]  /*5550*/  FMNMX.FTZ R14, R65, R14, !PT ;  /* 0x0000000e410e7209 */ /* 0x000fe20007810000 */
[----:B------:R-:W4:Y:S01]  /*5560*/  MUFU.TANH R44, R44 ;  /* 0x0000002c002c7308 */ /* 0x000f220000002400 */
[----:B------:R-:W-:Y:S01]  /*5570*/  FSEL R19, R19, -INF , P4 ;  /* 0xff80000013137808 */ /* 0x000fe20002000000 */
[----:B---3--:R-:W-:Y:S01]  /*5580*/  FFMA.FTZ R66, R39, R24, -R60 ;  /* 0x0000001827427223 */ /* 0x008fe2000001083c */
[----:B------:R-:W-:Y:S02]  /*5590*/  FMNMX.FTZ R14, R15, R14, !PT ;  /* 0x0000000e0f0e7209 */ /* 0x000fe40007810000 */
[----:B------:R-:W-:-:S02]  /*55a0*/  ISETP.GT.AND P4, PT, R36, 0x18, PT ;  /* 0x000000182400780c */ /* 0x000fc40003f84270 */
[----:B------:R-:W-:Y:S01]  /*55b0*/  FMNMX.FTZ R14, R19, R14, !PT ;  /* 0x0000000e130e7209 */ /* 0x000fe20007810000 */
[----:B------:R-:W3:Y:S01]  /*55c0*/  MUFU.TANH R46, R46 ;  /* 0x0000002e002e7308 */ /* 0x000ee20000002400 */
[----:B------:R-:W-:Y:S02]  /*55d0*/  FSEL R21, R21, -INF , P4 ;  /* 0xff80000015157808 */ /* 0x000fe40002000000 */
[----:B------:R-:W-:Y:S02]  /*55e0*/  FMNMX.FTZ R20, R37, R14, !PT ;  /* 0x0000000e25147209 */ /* 0x000fe40007810000 */
[----:B------:R-:W-:Y:S02]  /*55f0*/  ISETP.GT.AND P4, PT, R36, 0x20, PT ;  /* 0x000000202400780c */ /* 0x000fe40003f84270 */
[----:B-----5:R-:W-:Y:S01]  /*5600*/  FSEL R39, R22, -INF , P5 ;  /* 0xff80000016277808 */ /* 0x020fe20002800000 */
[----:B------:R-:W5:Y:S01]  /*5610*/  MUFU.TANH R48, R48 ;  /* 0x0000003000307308 */ /* 0x000f620000002400 */
[----:B------:R-:W-:-:S02]  /*5620*/  FMNMX.FTZ R20, R21, R20, !PT ;  /* 0x0000001415147209 */ /* 0x000fc40007810000 */
[C---:B------:R-:W-:Y:S02]  /*5630*/  ISETP.GT.AND P5, PT, R36.reuse, 0x21, PT ;  /* 0x000000212400780c */ /* 0x040fe40003fa4270 */
[----:B------:R-:W-:Y:S01]  /*5640*/  FSEL R69, R25, -INF , P4 ;  /* 0xff80000019457808 */ /* 0x000fe20002000000 */
[--C-:B------:R-:W-:Y:S01]  /*5650*/  FFMA.FTZ R25, R41, R24, -R60.reuse ;  /* 0x0000001829197223 */ /* 0x100fe2000001083c */
[----:B------:R-:W-:Y:S01]  /*5660*/  FMNMX.FTZ R20, R39, R20, !PT ;  /* 0x0000001427147209 */ /* 0x000fe20007810000 */
[----:B------:R-:W5:Y:S01]  /*5670*/  MUFU.TANH R50, R50 ;  /* 0x0000003200327308 */ /* 0x000f620000002400 */
[----:B------:R-:W-:Y:S02]  /*5680*/  ISETP.GT.AND P4, PT, R36, 0x28, PT ;  /* 0x000000282400780c */ /* 0x000fe40003f84270 */
[----:B------:R-:W-:Y:S01]  /*5690*/  FSEL R41, R26, -INF , P5 ;  /* 0xff8000001a297808 */ /* 0x000fe20002800000 */
[----:B------:R-:W-:Y:S01]  /*56a0*/  FFMA.FTZ R26, R43, R24, -R60 ;  /* 0x000000182b1a7223 */ /* 0x000fe2000001083c */
[----:B------:R-:W-:-:S02]  /*56b0*/  FMNMX.FTZ R20, R69, R20, !PT ;  /* 0x0000001445147209 */ /* 0x000fc40007810000 */
[C---:B------:R-:W-:Y:S01]  /*56c0*/  ISETP.GT.AND P5, PT, R36.reuse, 0x29, PT ;  /* 0x000000292400780c */ /* 0x040fe20003fa4270 */
[----:B------:R-:W5:Y:S01]  /*56d0*/  MUFU.TANH R52, R52 ;  /* 0x0000003400347308 */ /* 0x000f620000002400 */
[----:B------:R-:W-:Y:S01]  /*56e0*/  FSEL R73, R27, -INF , P4 ;  /* 0xff8000001b497808 */ /* 0x000fe20002000000 */
[--C-:B------:R-:W-:Y:S01]  /*56f0*/  FFMA.FTZ R27, R45, R24, -R60.reuse ;  /* 0x000000182d1b7223 */ /* 0x100fe2000001083c */
[----:B------:R-:W-:Y:S02]  /*5700*/  FMNMX.FTZ R22, R41, R20, !PT ;  /* 0x0000001429167209 */ /* 0x000fe40007810000 */
[----:B------:R-:W-:Y:S02]  /*5710*/  ISETP.GT.AND P4, PT, R36, 0x30, PT ;  /* 0x000000302400780c */ /* 0x000fe40003f84270 */
[----:B------:R-:W-:Y:S01]  /*5720*/  FSEL R43, R28, -INF , P5 ;  /* 0xff8000001c2b7808 */ /* 0x000fe20002800000 */
[----:B------:R2:W-:Y:S01]  /*5730*/  MUFU.EX2 R20, R26 ;  /* 0x0000001a00147308 */ /* 0x0005e20000000800 */
[----:B------:R-:W-:Y:S01]  /*5740*/  FMNMX.FTZ R22, R73, R22, !PT ;  /* 0x0000001649167209 */ /* 0x000fe20007810000 */
[----:B------:R-:W-:Y:S01]  /*5750*/  FFMA.FTZ R28, R47, R24, -R60 ;  /* 0x000000182f1c7223 */ /* 0x000fe2000001083c */
[----:B------:R-:W-:Y:S01]  /*5760*/  ISETP.GT.AND P5, PT, R36, 0x31, PT ;  /* 0x000000312400780c */ /* 0x000fe20003fa4270 */
[----:B------:R-:W-:-:S02]  /*5770*/  WARPGROUP.DEPBAR.LE gsb0, 0x0 ;  /* 0x00008000000079c5 */ /* 0x000fc40000010000 */
[----:B------:R-:W-:Y:S01]  /*5780*/  FSEL R77, R29, -INF , P4 ;  /* 0xff8000001d4d7808 */ /* 0x000fe20002000000 */
[--C-:B------:R-:W-:Y:S01]  /*5790*/  FFMA.FTZ R29, R49, R24, -R60.reuse ;  /* 0x00000018311d7223 */ /* 0x100fe2000001083c */
[----:B------:R-:W-:Y:S01]  /*57a0*/  FMNMX.FTZ R22, R43, R22, !PT ;  /* 0x000000162b167209 */ /* 0x000fe20007810000 */
[----:B------:R-:W-:Y:S01]  /*57b0*/  WARPGROUP.ARRIVE ;  /* 0x00000000000079c5 */ /* 0x000fe20000000000 */
[----:B------:R-:W-:Y:S01]  /*57c0*/  ISETP.GT.AND P4, PT, R36, 0x38, PT ;  /* 0x000000382400780c */ /* 0x000fe20003f84270 */
[----:B------:R-:W5:Y:S01]  /*57d0*/  MUFU.TANH R54, R54 ;  /* 0x0000003600367308 */ /* 0x000f620000002400 */
[----:B0-----:R-:W-:Y:S01]  /*57e0*/  FSEL R45, R30, -INF , P5 ;  /* 0xff8000001e2d7808 */ /* 0x001fe20002800000 */
[--C-:B------:R-:W-:Y:S01]  /*57f0*/  FFMA.FTZ R30, R71, R24, -R60.reuse ;  /* 0x00000018471e7223 */ /* 0x100fe2000001083c */
[----:B------:R-:W-:Y:S01]  /*5800*/  FMNMX.FTZ R22, R77, R22, !PT ;  /* 0x000000164d167209 */ /* 0x000fe20007810000 */
[----:B------:R-:W-:Y:S01]  /*5810*/  HGMMA.64x64x16.F32 R88, R124, gdesc[UR8].tnspB, R88, gsb0 ;  /* 0x40e000087c587df0 */ /* 0x000fe20008000858 */
[C---:B------:R-:W-:Y:S01]  /*5820*/  ISETP.GT.AND P5, PT, R36.reuse, 0x39, PT ;  /* 0x000000392400780c */ /* 0x040fe20003fa4270 */
[----:B------:R-:W-:Y:S01]  /*5830*/  UIADD3 UR10, UR7, 0x380, URZ ;  /* 0x00000380070a7890 */ /* 0x000fe2000fffe03f */
[----:B-1----:R-:W-:Y:S01]  /*5840*/  FSEL R81, R31, -INF , P4 ;  /* 0xff8000001f517808 */ /* 0x002fe20002000000 */
[--C-:B------:R-:W-:Y:S01]  /*5850*/  FFMA.FTZ R31, R53, R24, -R60.reuse ;  /* 0x00000018351f7223 */ /* 0x100fe2000001083c */
[----:B--2---:R-:W-:Y:S01]  /*5860*/  FMNMX.FTZ R26, R45, R22, !PT ;  /* 0x000000162d1a7209 */ /* 0x004fe20007810000 */
[----:B------:R-:W0:Y:S01]  /*5870*/  MUFU.TANH R56, R56 ;  /* 0x0000003800387308 */ /* 0x000e220000002400 */
[----:B------:R-:W-:Y:S01]  /*5880*/  ISETP.GT.AND P4, PT, R36, 0x40, PT ;  /* 0x000000402400780c */ /* 0x000fe20003f84270 */
[----:B------:R-:W-:Y:S01]  /*5890*/  UMOV UR11, 0x40000040 ;  /* 0x40000040000b7882 */ /* 0x000fe20000000000 */
[----:B------:R-:W-:Y:S01]  /*58a0*/  FSEL R47, R32, -INF , P5 ;  /* 0xff800000202f7808 */ /* 0x000fe20002800000 */
[--C-:B------:R-:W-:Y:S01]  /*58b0*/  FFMA.FTZ R32, R79, R24, -R60.reuse ;  /* 0x000000184f207223 */ /* 0x100fe2000001083c */
[----:B------:R-:W-:Y:S01]  /*58c0*/  FMNMX.FTZ R26, R81, R26, !PT ;  /* 0x0000001a511a7209 */ /* 0x000fe20007810000 */
[-CC-:B------:R-:W-:Y:S01]  /*58d0*/  FFMA.FTZ R71, R153, R24.reuse, -R60.reuse ;  /* 0x0000001899477223 */ /* 0x180fe2000001083c */
[----:B------:R-:W-:Y:S01]  /*58e0*/  ISETP.GT.AND P5, PT, R36, 0x41, PT ;  /* 0x000000412400780c */ /* 0x000fe20003fa4270 */
[----:B------:R-:W1:Y:S01]  /*58f0*/  MUFU.TANH R58, R58 ;  /* 0x0000003a003a7308 */ /* 0x000e620000002400 */
[----:B------:R-:W-:Y:S01]  /*5900*/  FSEL R85, R34, -INF , P4 ;  /* 0xff80000022557808 */ /* 0x000fe20002000000 */
[----:B------:R-:W-:Y:S01]  /*5910*/  FFMA.FTZ R34, R141, R24, -R60 ;  /* 0x000000188d227223 */ /* 0x000fe2000001083c */
[----:B------:R-:W-:Y:S01]  /*5920*/  FMNMX.FTZ R26, R47, R26, !PT ;  /* 0x0000001a2f1a7209 */ /* 0x000fe20007810000 */
[----:B------:R-:W-:Y:S01]  /*5930*/  UMOV UR7, UR5 ;  /* 0x0000000500077c82 */ /* 0x000fe20008000000 */
[----:B------:R-:W-:-:S02]  /*5940*/  ISETP.GT.AND P4, PT, R36, 0x48, PT ;  /* 0x000000482400780c */ /* 0x000fc40003f84270 */
[----:B------:R-:W-:Y:S01]  /*5950*/  FSEL R35, R35, -INF , P5 ;  /* 0xff80000023237808 */ /* 0x000fe20002800000 */
[----:B------:R-:W2:Y:S01]  /*5960*/  MUFU.TANH R62, R62 ;  /* 0x0000003e003e7308 */ /* 0x000ea20000002400 */
[----:B------:R-:W-:Y:S02]  /*5970*/  FMNMX.FTZ R26, R85, R26, !PT ;  /* 0x0000001a551a7209 */ /* 0x000fe40007810000 */
[----:B------:R-:W-:Y:S02]  /*5980*/  ISETP.GT.AND P5, PT, R36, 0x49, PT ;  /* 0x000000492400780c */ /* 0x000fe40003fa4270 */
[----:B------:R-:W-:Y:S01]  /*5990*/  FSEL R49, R18, -INF , P4 ;  /* 0xff80000012317808 */ /* 0x000fe20002000000 */
[----:B------:R-:W-:Y:S01]  /*59a0*/  FFMA.FTZ R18, R51, R24, -R60 ;  /* 0x0000001833127223 */ /* 0x000fe2000001083c */
[----:B------:R-:W-:Y:S01]  /*59b0*/  FMNMX.FTZ R26, R35, R26, !PT ;  /* 0x0000001a231a7209 */ /* 0x000fe20007810000 */
[----:B------:R-:W2:Y:S01]  /*59c0*/  MUFU.TANH R64, R64 ;  /* 0x0000004000407308 */ /* 0x000ea20000002400 */
[----:B------:R-:W-:-:S02]  /*59d0*/  ISETP.GT.AND P4, PT, R36, 0x50, PT ;  /* 0x000000502400780c */ /* 0x000fc40003f84270 */
[----:B------:R-:W-:Y:S02]  /*59e0*/  FSEL R51, R38, -INF , P5 ;  /* 0xff80000026337808 */ /* 0x000fe40002800000 */
[----:B------:R-:W-:Y:S02]  /*59f0*/  FMNMX.FTZ R26, R49, R26, !PT ;  /* 0x0000001a311a7209 */ /* 0x000fe40007810000 */
[----:B------:R-:W-:Y:S01]  /*5a00*/  ISETP.GT.AND P5, PT, R36, 0x51, PT ;  /* 0x000000512400780c */ /* 0x000fe20003fa4270 */
[----:B------:R0:W-:Y:S01]  /*5a10*/  MUFU.EX2 R14, R66 ;  /* 0x00000042000e7308 */ /* 0x0001e20000000800 */
[----:B------:R-:W-:Y:S01]  /*5a20*/  FSEL R133, R40, -INF , P4 ;  /* 0xff80000028857808 */ /* 0x000fe20002000000 */
[----:B------:R-:W-:Y:S01]  /*5a30*/  FFMA.FTZ R40, R151, R24, -R60 ;  /* 0x0000001897287223 */ /* 0x000fe2000001083c */
[----:B------:R-:W-:Y:S02]  /*5a40*/  FMNMX.FTZ R26, R51, R26, !PT ;  /* 0x0000001a331a7209 */ /* 0x000fe40007810000 */
[----:B------:R-:W-:-:S02]  /*5a50*/  ISETP.GT.AND P4, PT, R36, 0x58, PT ;  /* 0x000000582400780c */ /* 0x000fc40003f84270 */
[----:B------:R-:W-:Y:S01]  /*5a60*/  FSEL R42, R42, -INF , P5 ;  /* 0xff8000002a2a7808 */ /* 0x000fe20002800000 */
[----:B------:R-:W-:Y:S01]  /*5a70*/  MUFU.EX2 R12, R68 ;  /* 0x00000044000c7308 */ /* 0x000fe20000000800 */
[----:B------:R-:W-:Y:S01]  /*5a80*/  FMNMX.FTZ R53, R133, R26, !PT ;  /* 0x0000001a85357209 */ /* 0x000fe20007810000 */
[-CC-:B------:R-:W-:Y:S01]  /*5a90*/  FFMA.FTZ R26, R57, R24.reuse, -R60.reuse ;  /* 0x00000018391a7223 */ /* 0x180fe2000001083c */
[----:B------:R-:W-:Y:S01]  /*5aa0*/  ISETP.GT.AND P5, PT, R36, 0x59, PT ;  /* 0x000000592400780c */ /* 0x000fe20003fa4270 */
[----:B------:R-:W-:Y:S01]  /*5ab0*/  FFMA.FTZ R57, R143, R24, -R60 ;  /* 0x000000188f397223 */ /* 0x000fe2000001083c */
[----:B----4-:R-:W-:Y:S02]  /*5ac0*/  FSEL R44, R44, -INF , P4 ;  /* 0xff8000002c2c7808 */ /* 0x010fe40002000000 */
[----:B------:R-:W-:Y:S01]  /*5ad0*/  FMNMX.FTZ R53, R42, R53, !PT ;  /* 0x000000352a357209 */ /* 0x000fe20007810000 */
[----:B------:R-:W4:Y:S01]  /*5ae0*/  MUFU.EX2 R17, R17 ;  /* 0x0000001100117308 */ /* 0x000f220000000800 */
[----:B------:R-:W-:-:S02]  /*5af0*/  ISETP.GT.AND P4, PT, R36, 0x60, PT ;  /* 0x000000602400780c */ /* 0x000fc40003f84270 */
[----:B---3--:R-:W-:Y:S02]  /*5b00*/  FSEL R46, R46, -INF , P5 ;  /* 0xff8000002e2e7808 */ /* 0x008fe40002800000 */
[----:B------:R-:W-:Y:S02]  /*5b10*/  FMNMX.FTZ R53, R44, R53, !PT ;  /* 0x000000352c357209 */ /* 0x000fe40007810000 */
[----:B------:R-:W-:Y:S01]  /*5b20*/  ISETP.GT.AND P5, PT, R36, 0x61, PT ;  /* 0x000000612400780c */ /* 0x000fe20003fa4270 */
[----:B------:R-:W3:Y:S01]  /*5b30*/  MUFU.EX2 R25, R25 ;  /* 0x0000001900197308 */ /* 0x000ee20000000800 */
[----:B-----5:R-:W-:Y:S02]  /*5b40*/  FSEL R48, R48, -INF , P4 ;  /* 0xff80000030307808 */ /* 0x020fe40002000000 */
        /* <DEDUP_REMOVED lines=8> */
[----:B------:R-:W-:Y:S02]  /*5bd0*/  WARPGROUP.DEPBAR.LE gsb0, 0x0 ;  /* 0x00008000000079c5 */ /* 0x000fe40000010000 */
[----:B------:R-:W-:Y:S01]  /*5be0*/  ISETP.GT.AND P4, PT, R36, 0x70, PT ;  /* 0x000000702400780c */ /* 0x000fe20003f84270 */
[----:B------:R-:W-:Y:S01]  /*5bf0*/  WARPGROUP.ARRIVE ;  /* 0x00000000000079c5 */ /* 0x000fe20000000000 */
[----:B0-----:R-:W-:Y:S01]  /*5c00*/  FSEL R66, R54, -INF , P5 ;  /* 0xff80000036427808 */ /* 0x001fe20002800000 */
[----:B------:R0:W-:Y:S01]  /*5c10*/  MUFU.EX2 R22, R28 ;  /* 0x0000001c00167308 */ /* 0x0001e20000000800 */
[----:B------:R-:W-:-:S02]  /*5c20*/  FMNMX.FTZ R53, R52, R53, !PT ;  /* 0x0000003534357209 */ /* 0x000fc40007810000 */
[----:B------:R-:W-:Y:S01]  /*5c30*/  ISETP.GT.AND P5, PT, R36, 0x71, PT ;  /* 0x000000712400780c */ /* 0x000fe20003fa4270 */
[----:B------:R-:W-:Y:S01]  /*5c40*/  HGMMA.64x64x16.F32 R88, R120, gdesc[UR8].tnspB, R88, gsb0 ;  /* 0x40e0000878587df0 */ /* 0x000fe20008000858 */
[----:B------:R-:W-:Y:S02]  /*5c50*/  FSEL R56, R56, -INF , P4 ;  /* 0xff80000038387808 */ /* 0x000fe40002000000 */
[----:B------:R-:W-:Y:S01]  /*5c60*/  FMNMX.FTZ R53, R66, R53, !PT ;  /* 0x0000003542357209 */ /* 0x000fe20007810000 */
[----:B------:R-:W5:Y:S01]  /*5c70*/  MUFU.EX2 R29, R29 ;  /* 0x0000001d001d7308 */ /* 0x000f620000000800 */
[----:B------:R-:W-:Y:S01]  /*5c80*/  ISETP.GT.AND P4, PT, R36, 0x78, PT ;  /* 0x000000782400780c */ /* 0x000fe20003f84270 */
[-CC-:B0-----:R-:W-:Y:S01]  /*5c90*/  FFMA.FTZ R28, R63, R24.reuse, -R60.reuse ;  /* 0x000000183f1c7223 */ /* 0x181fe2000001083c */
[----:B-1----:R-:W-:Y:S01]  /*5ca0*/  FSEL R68, R58, -INF , P5 ;  /* 0xff8000003a447808 */ /* 0x002fe20002800000 */
[-CC-:B------:R-:W-:Y:S01]  /*5cb0*/  FFMA.FTZ R63, R149, R24.reuse, -R60.reuse ;  /* 0x00000018953f7223 */ /* 0x180fe2000001083c */
[----:B------:R-:W-:Y:S01]  /*5cc0*/  FMNMX.FTZ R53, R56, R53, !PT ;  /* 0x0000003538357209 */ /* 0x000fe20007810000 */
[-CC-:B------:R-:W-:Y:S01]  /*5cd0*/  FFMA.FTZ R58, R61, R24.reuse, -R60.reuse ;  /* 0x000000183d3a7223 */ /* 0x180fe2000001083c */
[----:B------:R-:W-:Y:S01]  /*5ce0*/  ISETP.GT.AND P5, PT, R36, 0x79, PT ;  /* 0x000000792400780c */ /* 0x000fe20003fa4270 */
[----:B------:R-:W-:Y:S01]  /*5cf0*/  MUFU.EX2 R18, R18 ;  /* 0x0000001200127308 */ /* 0x000fe20000000800 */
[----:B--2---:R-:W-:Y:S01]  /*5d00*/  FSEL R62, R62, -INF , P4 ;  /* 0xff8000003e3e7808 */ /* 0x004fe20002000000 */
[----:B------:R-:W-:Y:S01]  /*5d10*/  FFMA.FTZ R36, R83, R24, -R60 ;  /* 0x0000001853247223 */ /* 0x000fe2000001083c */
[----:B------:R-:W-:-:S02]  /*5d20*/  FMNMX.FTZ R53, R68, R53, !PT ;  /* 0x0000003544357209 */ /* 0x000fc40007810000 */
[----:B------:R-:W-:Y:S02]  /*5d30*/  FSEL R64, R64, -INF , P5 ;  /* 0xff80000040407808 */ /* 0x000fe40002800000 */
[----:B------:R-:W-:Y:S01]  /*5d40*/  FMNMX.FTZ R53, R62, R53, !PT ;  /* 0x000000353e357209 */ /* 0x000fe20007810000 */
[----:B------:R-:W0:Y:S01]  /*5d50*/  MUFU.EX2 R31, R31 ;  /* 0x0000001f001f7308 */ /* 0x000e220000000800 */
[----:B------:R-:W-:Y:S02]  /*5d60*/  F2FP.F16.F32.PACK_AB R149, R10, R33 ;  /* 0x000000210a95723e */ /* 0x000fe400000000ff */
[----:B------:R-:W-:Y:S02]  /*5d70*/  FMNMX.FTZ R38, R64, R53, !PT ;  /* 0x0000003540267209 */ /* 0x000fe40007810000 */
[----:B----4-:R-:W-:Y:S02]  /*5d80*/  F2FP.F16.F32.PACK_AB R151, R17, R12 ;  /* 0x0000000c1197723e */ /* 0x010fe400000000ff */
[----:B---3--:R-:W-:Y:S01]  /*5d90*/  F2FP.F16.F32.PACK_AB R145, R25, R14 ;  /* 0x0000000e1991723e */ /* 0x008fe200000000ff */
[----:B------:R-:W1:Y:S01]  /*5da0*/  SHFL.BFLY PT, R55, R38, 0x2, 0x1f ;  /* 0x0c401f0026377f89 */ /* 0x000e6200000e0000 */
[----:B------:R-:W-:Y:S01]  /*5db0*/  MUFU.EX2 R137, R137 ;  /* 0x0000008900897308 */ /* 0x000fe20000000800 */
[----:B-----5:R-:W-:-:S07]  /*5dc0*/  F2FP.F16.F32.PACK_AB R141, R29, R22 ;  /* 0x000000161d8d723e */ /* 0x020fce00000000ff */
[----:B------:R-:W-:Y:S01]  /*5dd0*/  MUFU.EX2 R26, R26 ;  /* 0x0000001a001a7308 */ /* 0x000fe20000000800 */
[----:B0-----:R-:W-:-:S07]  /*5de0*/  F2FP.F16.F32.PACK_AB R143, R31, R18 ;  /* 0x000000121f8f723e */ /* 0x001fce00000000ff */
[----:B------:R-:W-:Y:S01]  /*5df0*/  MUFU.EX2 R139, R139 ;  /* 0x0000008b008b7308 */ /* 0x000fe20000000800 */
[----:B-1----:R-:W-:-:S07]  /*5e00*/  FMNMX.FTZ R55, R38, R55, !PT ;  /* 0x0000003726377209 */ /* 0x002fce0007810000 */
[----:B------:R-:W-:Y:S01]  /*5e10*/  MUFU.EX2 R28, R28 ;  /* 0x0000001c001c7308 */ /* 0x000fe20000000800 */
[----:B------:R-:W-:Y:S01]  /*5e20*/  FFMA.FTZ R38, R147, R24, -R60 ;  /* 0x0000001893267223 */ /* 0x000fe2000001083c */
[----:B------:R-:W-:Y:S01]  /*5e30*/  F2FP.F16.F32.PACK_AB R147, R27, R20 ;  /* 0x000000141b93723e */ /* 0x000fe200000000ff */
[----:B------:R-:W0:Y:S05]  /*5e40*/  SHFL.BFLY PT, R54, R55, 0x1, 0x1f ;  /* 0x0c201f0037367f89 */ /* 0x000e2a00000e0000 */
[----:B------:R-:W-:Y:S08]  /*5e50*/  MUFU.EX2 R30, R30 ;  /* 0x0000001e001e7308 */ /* 0x000ff00000000800 */
[----:B------:R1:W-:Y:S08]  /*5e60*/  MUFU.EX2 R53, R67 ;  /* 0x0000004300357308 */ /* 0x0003f00000000800 */
[----:B------:R-:W-:Y:S01]  /*5e70*/  MUFU.EX2 R135, R135 ;  /* 0x0000008700877308 */ /* 0x000fe20000000800 */
[----:B------:R-:W-:-:S02]  /*5e80*/  WARPGROUP.DEPBAR.LE gsb0, 0x0 ;  /* 0x00008000000079c5 */ /* 0x000fc40000010000 */
[--C-:B-1----:R-:W-:Y:S01]  /*5e90*/  FFMA.FTZ R67, R155, R24, -R60.reuse ;  /* 0x000000189b437223 */ /* 0x102fe2000001083c */
[----:B0-----:R-:W-:Y:S01]  /*5ea0*/  FMNMX.FTZ R55, R55, R54, !PT ;  /* 0x0000003637377209 */ /* 0x001fe20007810000 */
[-CC-:B------:R-:W-:Y:S01]  /*5eb0*/  FFMA.FTZ R54, R87, R24.reuse, -R60.reuse ;  /* 0x0000001857367223 */ /* 0x180fe2000001083c */
[-C--:B------:R-:W-:Y:S02]  /*5ec0*/  FFMA.FTZ R60, R157, R24.reuse, -R60 ;  /* 0x000000189d3c7223 */ /* 0x080fe4000001083c */
[C---:B------:R-:W-:Y:S01]  /*5ed0*/  FSETP.NEU.FTZ.AND P4, PT, R55.reuse, -INF , PT ;  /* 0xff8000003700780b */ /* 0x040fe20003f9d000 */
[----:B------:R-:W-:Y:S01]  /*5ee0*/  FMUL.FTZ R75, R55, R24 ;  /* 0x00000018374b7220 */ /* 0x000fe20000410000 */
[----:B------:R-:W-:Y:S04]  /*5ef0*/  MUFU.EX2 R32, R32 ;  /* 0x0000002000207308 */ /* 0x000fe80000000800 */
[----:B------:R-:W-:-:S04]  /*5f00*/  FSEL R75, R75, RZ, P4 ;  /* 0x000000ff4b4b7208 */ /* 0x000fc80002000000 */
[----:B------:R-:W-:Y:S01]  /*5f10*/  MUFU.EX2 R34, R34 ;  /* 0x0000002200227308 */ /* 0x000fe20000000800 */
[-CC-:B------:R-:W-:Y:S01]  /*5f20*/  FFMA.FTZ R148, R11, R24.reuse, -R75.reuse ;  /* 0x000000180b947223 */ /* 0x180fe2000001084b */
[-CC-:B------:R-:W-:Y:S01]  /*5f30*/  FFMA.FTZ R11, R37, R24.reuse, -R75.reuse ;  /* 0x00000018250b7223 */ /* 0x180fe2000001084b */
[-C--:B------:R-:W-:Y:S01]  /*5f40*/  FFMA.FTZ R37, R43, R24.reuse, -R75 ;  /* 0x000000182b257223 */ /* 0x080fe2000001084b */
[----:B------:R-:W-:Y:S01]  /*5f50*/  FADD.FTZ R43, -R70, R9 ;  /* 0x00000009462b7221 */ /* 0x000fe20000010100 */
[----:B------:R-:W-:Y:S01]  /*5f60*/  FSEL R9, R55, RZ, P4 ;  /* 0x000000ff37097208 */ /* 0x000fe20002000000 */
[-CC-:B------:R-:W-:Y:S01]  /*5f70*/  FFMA.FTZ R144, R19, R24.reuse, -R75.reuse ;  /* 0x0000001813907223 */ /* 0x180fe2000001084b */
[-CC-:B------:R-:W-:Y:S01]  /*5f80*/  FFMA.FTZ R13, R13, R24.reuse, -R75.reuse ;  /* 0x000000180d0d7223 */ /* 0x180fe2000001084b */
[-CC-:B------:R-:W-:Y:S01]  /*5f90*/  FFMA.FTZ R19, R39, R24.reuse, -R75.reuse ;  /* 0x0000001827137223 */ /* 0x180fe2000001084b */
[-CC-:B------:R-:W-:Y:S01]  /*5fa0*/  FFMA.FTZ R39, R45, R24.reuse, -R75.reuse ;  /* 0x000000182d277223 */ /* 0x180fe2000001084b */
[----:B------:R-:W-:Y:S01]  /*5fb0*/  FADD.FTZ R9, -R9, R8 ;  /* 0x0000000809097221 */ /* 0x000fe20000010100 */
[-C--:B------:R-:W-:Y:S01]  /*5fc0*/  FMUL.FTZ R45, R43, R24.reuse ;  /* 0x000000182b2d7220 */ /* 0x080fe20000410000 */
[----:B------:R-:W-:Y:S01]  /*5fd0*/  IMAD.U32 R43, RZ, RZ, UR4 ;  /* 0x00000004ff2b7e24 */ /* 0x000fe2000f8e00ff */
[----:B------:R-:W-:Y:S01]  /*5fe0*/  MUFU.EX2 R13, R13 ;  /* 0x0000000d000d7308 */ /* 0x000fe20000000800 */
[-C--:B------:R-:W-:Y:S01]  /*5ff0*/  FMUL.FTZ R70, R9, R24.reuse ;  /* 0x0000001809467220 */ /* 0x080fe20000410000 */
[-CC-:B------:R-:W-:Y:S01]  /*6000*/  FFMA.FTZ R150, R65, R24.reuse, -R75.reuse ;  /* 0x0000001841967223 */ /* 0x180fe2000001084b */
[----:B------:R-:W-:Y:S01]  /*6010*/  VIADD R9, R16, 0x9 ;  /* 0x0000000910097836 */ /* 0x000fe20000000000 */
[----:B------:R-:W-:Y:S01]  /*6020*/  @!P1 LEA R43, R43, UR39, 0x3 ;  /* 0x000000272b2b9c11 */ /* 0x000fe2000f8e18ff */
[-CC-:B------:R-:W-:Y:S01]  /*6030*/  FFMA.FTZ R15, R15, R24.reuse, -R75.reuse ;  /* 0x000000180f0f7223 */ /* 0x180fe2000001084b */
[-CC-:B------:R-:W-:Y:S01]  /*6040*/  FFMA.FTZ R146, R21, R24.reuse, -R75.reuse ;  /* 0x0000001815927223 */ /* 0x180fe2000001084b */
[-CC-:B------:R-:W-:Y:S01]  /*6050*/  FFMA.FTZ R21, R41, R24.reuse, -R75.reuse ;  /* 0x0000001829157223 */ /* 0x180fe2000001084b */
[----:B------:R-:W0:Y:S01]  /*6060*/  MUFU.EX2 R8, R45 ;  /* 0x0000002d00087308 */ /* 0x000e220000000800 */
[-CC-:B------:R-:W-:Y:S01]  /*6070*/  FFMA.FTZ R41, R47, R24.reuse, -R75.reuse ;  /* 0x000000182f297223 */ /* 0x180fe2000001084b */
[----:B------:R-:W-:Y:S01]  /*6080*/  @!P1 IADD3 R43, R43, 0x16840, RZ ;  /* 0x000168402b2b9810 */ /* 0x000fe20007ffe0ff */
[-CC-:B------:R-:W-:Y:S01]  /*6090*/  FFMA.FTZ R47, R35, R24.reuse, -R75.reuse ;  /* 0x00000018232f7223 */ /* 0x180fe2000001084b */
[----:B------:R-:W-:Y:S01]  /*60a0*/  SEL R35, R9, 0x9, !P3 ;  /* 0x0000000909237807 */ /* 0x000fe20005800000 */
[----:B------:R-:W-:Y:S01]  /*60b0*/  FFMA.FTZ R134, R49, R24, -R75 ;  /* 0x0000001831867223 */ /* 0x000fe2000001084b */
[----:B------:R-:W-:Y:S01]  /*60c0*/  @!P1 PRMT R43, RZ, 0x654, R43 ;  /* 0x00000654ff2b9816 */ /* 0x000fe2000000002b */
[----:B------:R-:W-:Y:S01]  /*60d0*/  IMAD.U32 R49, RZ, RZ, UR6 ;  /* 0x00000006ff317e24 */ /* 0x000fe2000f8e00ff */
[----:B------:R-:W1:Y:S01]  /*60e0*/  MUFU.EX2 R70, R70 ;  /* 0x0000004600467308 */ /* 0x000e620000000800 */
[----:B------:R2:W-:Y:S06]  /*60f0*/  BAR.ARV R35, 0x100 ;  /* 0x000400230000751d */ /* 0x0005ec0000002000 */
[----:B------:R1:W-:Y:S01]  /*6100*/  @!P1 SYNCS.ARRIVE.TRANS64.RED.A1T0 RZ, [R43+URZ], RZ ;  /* 0x000000ff2bff99a7 */ /* 0x0003e2000810043f */
[----:B------:R-:W3:Y:S01]  /*6110*/  MUFU.EX2 R148, R148 ;  /* 0x0000009400947308 */ /* 0x000ee20000000800 */
[----:B0-----:R-:W-:Y:S01]  /*6120*/  FFMA.FTZ R45, R8, R0, R33 ;  /* 0x00000000082d7223 */ /* 0x001fe20000010021 */
[----:B------:R-:W-:Y:S01]  /*6130*/  @!P1 LEA R0, R49, UR39, 0x3 ;  /* 0x0000002731009c11 */ /* 0x000fe2000f8e18ff */
[-CC-:B------:R-:W-:Y:S01]  /*6140*/  FFMA.FTZ R140, R69, R24.reuse, -R75.reuse ;  /* 0x00000018458c7223 */ /* 0x180fe2000001084b */
[-C--:B------:R-:W-:Y:S01]  /*6150*/  FFMA.FTZ R142, R73, R24.reuse, -R75 ;  /* 0x00000018498e7223 */ /* 0x080fe2000001084b */
[----:B------:R-:W-:Y:S01]  /*6160*/  FADD.FTZ R45, R10, R45 ;  /* 0x0000002d0a2d7221 */ /* 0x000fe20000010000 */
[-C--:B------:R-:W-:Y:S01]  /*6170*/  FFMA.FTZ R136, R77, R24.reuse, -R75 ;  /* 0x000000184d887223 */ /* 0x080fe2000001084b */
[----:B--2---:R-:W-:Y:S01]  /*6180*/  @!P1 VIADD R35, R0, 0x16860 ;  /* 0x0001686000239836 */ /* 0x004fe20000000000 */
[----:B------:R-:W0:Y:S01]  /*6190*/  MUFU.EX2 R150, R150 ;  /* 0x0000009600967308 */ /* 0x000e220000000800 */
[----:B-1----:R-:W-:Y:S01]  /*61a0*/  FFMA.FTZ R43, R70, R3, R13 ;  /* 0x00000003462b7223 */ /* 0x002fe2000001000d */
[----:B------:R-:W-:Y:S01]  /*61b0*/  FADD.FTZ R72, R12, R45 ;  /* 0x0000002d0c487221 */ /* 0x000fe20000010000 */
[-C--:B------:R-:W-:Y:S01]  /*61c0*/  FFMA.FTZ R138, R81, R24.reuse, -R75 ;  /* 0x00000018518a7223 */ /* 0x080fe2000001084b */
[----:B------:R-:W-:Y:S01]  /*61d0*/  @!P1 PRMT R45, RZ, 0x654, R35 ;  /* 0x00000654ff2d9816 */ /* 0x000fe20000000023 */
[-CC-:B------:R-:W-:Y:S01]  /*61e0*/  FFMA.FTZ R132, R85, R24.reuse, -R75.reuse ;  /* 0x0000001855847223 */ /* 0x180fe2000001084b */
[-CC-:B------:R-:W-:Y:S01]  /*61f0*/  FFMA.FTZ R3, R51, R24.reuse, -R75.reuse ;  /* 0x0000001833037223 */ /* 0x180fe2000001084b */
[-C--:B------:R-:W-:Y:S01]  /*6200*/  FFMA.FTZ R128, R133, R24.reuse, -R75 ;  /* 0x0000001885807223 */ /* 0x080fe2000001084b */
[----:B------:R-:W1:Y:S01]  /*6210*/  MUFU.EX2 R15, R15 ;  /* 0x0000000f000f7308 */ /* 0x000e620000000800 */
[C---:B---3--:R-:W-:Y:S01]  /*6220*/  FADD.FTZ R43, R148.reuse, R43 ;  /* 0x0000002b942b7221 */ /* 0x048fe20000010000 */
[----:B------:R2:W-:Y:S01]  /*6230*/  @!P1 SYNCS.ARRIVE.TRANS64.RED.A1T0 RZ, [R45+URZ], RZ ;  /* 0x000000ff2dff99a7 */ /* 0x0005e2000810043f */
[----:B------:R-:W-:Y:S01]  /*6240*/  F2FP.F16.F32.PACK_AB R148, R148, R13 ;  /* 0x0000000d9494723e */ /* 0x000fe200000000ff */
[-CC-:B------:R-:W-:Y:S01]  /*6250*/  FFMA.FTZ R130, R44, R24.reuse, -R75.reuse ;  /* 0x000000182c827223 */ /* 0x180fe2000001084b */
[-CC-:B------:R-:W-:Y:S01]  /*6260*/  FFMA.FTZ R124, R48, R24.reuse, -R75.reuse ;  /* 0x00000018307c7223 */ /* 0x180fe2000001084b */
[-CC-:B------:R-:W-:Y:S01]  /*6270*/  FFMA.FTZ R50, R50, R24.reuse, -R75.reuse ;  /* 0x0000001832327223 */ /* 0x180fe2000001084b */
[-C--:B------:R-:W-:Y:S01]  /*6280*/  FFMA.FTZ R126, R52, R24.reuse, -R75 ;  /* 0x00000018347e7223 */ /* 0x080fe2000001084b */
[----:B------:R-:W3:Y:S01]  /*6290*/  MUFU.EX2 R144, R144 ;  /* 0x0000009000907308 */ /* 0x000ee20000000800 */
[----:B0-----:R-:W-:Y:S01]  /*62a0*/  FADD.FTZ R0, R150, R43 ;  /* 0x0000002b96007221 */ /* 0x001fe20000010000 */
[----:B------:R-:W-:Y:S01]  /*62b0*/  FADD.FTZ R43, R17, R72 ;  /* 0x00000048112b7221 */ /* 0x000fe20000010000 */
[-CC-:B------:R-:W-:Y:S01]  /*62c0*/  FFMA.FTZ R66, R66, R24.reuse, -R75.reuse ;  /* 0x0000001842427223 */ /* 0x180fe2000001084b */
[-CC-:B------:R-:W-:Y:S01]  /*62d0*/  FFMA.FTZ R56, R56, R24.reuse, -R75.reuse ;  /* 0x0000001838387223 */ /* 0x180fe2000001084b */
[-CC-:B------:R-:W-:Y:S01]  /*62e0*/  FFMA.FTZ R68, R68, R24.reuse, -R75.reuse ;  /* 0x0000001844447223 */ /* 0x180fe2000001084b */
[-CC-:B------:R-:W-:Y:S01]  /*62f0*/  FFMA.FTZ R62, R62, R24.reuse, -R75.reuse ;  /* 0x000000183e3e7223 */ /* 0x180fe2000001084b */
[----:B------:R-:W-:Y:S01]  /*6300*/  FFMA.FTZ R64, R64, R24, -R75 ;  /* 0x0000001840407223 */ /* 0x000fe2000001084b */
[----:B------:R-:W0:Y:S01]  /*6310*/  MUFU.EX2 R11, R11 ;  /* 0x0000000b000b7308 */ /* 0x000e220000000800 */
[C---:B-1----:R-:W-:Y:S01]  /*6320*/  FADD.FTZ R35, R15.reuse, R0 ;  /* 0x000000000f237221 */ /* 0x042fe20000010000 */
[----:B------:R-:W-:Y:S01]  /*6330*/  F2FP.F16.F32.PACK_AB R150, R15, R150 ;  /* 0x000000960f96723e */ /* 0x000fe200000000ff */
[----:B------:R-:W-:Y:S01]  /*6340*/  UMOV UR6, UR4 ;  /* 0x0000000400067c82 */ /* 0x000fe20008000000 */
[----:B------:R-:W-:Y:S01]  /*6350*/  PLOP3.LUT P3, PT, PT, PT, UP1, 0x80, 0x0 ;  /* 0x000000000000781c */ /* 0x000fe20003f6f018 */
[-C--:B------:R-:W-:Y:S01]  /*6360*/  FMUL.FTZ R90, R90, R8.reuse ;  /* 0x000000085a5a7220 */ /* 0x080fe20000410000 */
[-C--:B------:R-:W-:Y:S01]  /*6370*/  FMUL.FTZ R91, R91, R8.reuse ;  /* 0x000000085b5b7220 */ /* 0x080fe20000410000 */
[----:B------:R-:W-:Y:S01]  /*6380*/  FMUL.FTZ R94, R94, R8 ;  /* 0x000000085e5e7220 */ /* 0x000fe20000410000 */
[----:B------:R-:W1:Y:S01]  /*6390*/  MUFU.EX2 R146, R146 ;  /* 0x0000009200927308 */ /* 0x000e620000000800 */
[----:B---3--:R-:W-:Y:S01]  /*63a0*/  FADD.FTZ R0, R144, R35 ;  /* 0x0000002390007221 */ /* 0x008fe20000010000 */
[----:B------:R-:W-:Y:S01]  /*63b0*/  FFMA.FTZ R35, R42, R24, -R75 ;  /* 0x000000182a237223 */ /* 0x000fe2000001084b */
[----:B------:R-:W-:Y:S01]  /*63c0*/  FADD.FTZ R42, R14, R43 ;  /* 0x0000002b0e2a7221 */ /* 0x000fe20000010000 */
[-C--:B------:R-:W-:Y:S01]  /*63d0*/  FMUL.FTZ R95, R95, R8.reuse ;  /* 0x000000085f5f7220 */ /* 0x080fe20000410000 */
[-C--:B------:R-:W-:Y:S01]  /*63e0*/  FMUL.FTZ R98, R98, R8.reuse ;  /* 0x0000000862627220 */ /* 0x080fe20000410000 */
[----:B------:R-:W-:Y:S01]  /*63f0*/  FMUL.FTZ R99, R99, R8 ;  /* 0x0000000863637220 */ /* 0x000fe20000410000 */
[----:B--2---:R-:W-:Y:S01]  /*6400*/  FADD.FTZ R45, R25, R42 ;  /* 0x0000002a192d7221 */ /* 0x004fe20000010000 */
[----:B------:R-:W2:Y:S01]  /*6410*/  MUFU.EX2 R19, R19 ;  /* 0x0000001300137308 */ /* 0x000ea20000000800 */
[C---:B0-----:R-:W-:Y:S01]  /*6420*/  FADD.FTZ R43, R11.reuse, R0 ;  /* 0x000000000b2b7221 */ /* 0x041fe20000010000 */
[----:B------:R-:W-:Y:S01]  /*6430*/  F2FP.F16.F32.PACK_AB R144, R11, R144 ;  /* 0x000000900b90723e */ /* 0x000fe200000000ff */
[----:B------:R-:W-:Y:S01]  /*6440*/  FADD.FTZ R42, R20, R45 ;  /* 0x0000002d142a7221 */ /* 0x000fe20000010000 */
[-C--:B------:R-:W-:Y:S01]  /*6450*/  FMUL.FTZ R102, R102, R8.reuse ;  /* 0x0000000866667220 */ /* 0x080fe20000410000 */
[-C--:B------:R-:W-:Y:S01]  /*6460*/  FMUL.FTZ R103, R103, R8.reuse ;  /* 0x0000000867677220 */ /* 0x080fe20000410000 */
[-C--:B------:R-:W-:Y:S01]  /*6470*/  FMUL.FTZ R106, R106, R8.reuse ;  /* 0x000000086a6a7220 */ /* 0x080fe20000410000 */
[----:B------:R-:W-:Y:S01]  /*6480*/  FMUL.FTZ R107, R107, R8 ;  /* 0x000000086b6b7220 */ /* 0x000fe20000410000 */
[----:B------:R-:W0:Y:S01]  /*6490*/  MUFU.EX2 R140, R140 ;  /* 0x0000008c008c7308 */ /* 0x000e220000000800 */
[----:B-1----:R-:W-:Y:S01]  /*64a0*/  FADD.FTZ R0, R146, R43 ;  /* 0x0000002b92007221 */ /* 0x002fe20000010000 */
[----:B------:R-:W-:Y:S01]  /*64b0*/  FFMA.FTZ R43, R46, R24, -R75 ;  /* 0x000000182e2b7223 */ /* 0x000fe2000001084b */
[-C--:B------:R-:W-:Y:S01]  /*64c0*/  FMUL.FTZ R110, R110, R8.reuse ;  /* 0x000000086e6e7220 */ /* 0x080fe20000410000 */
[-C--:B------:R-:W-:Y:S01]  /*64d0*/  FMUL.FTZ R111, R111, R8.reuse ;  /* 0x000000086f6f7220 */ /* 0x080fe20000410000 */
[-C--:B------:R-:W-:Y:S01]  /*64e0*/  FMUL.FTZ R114, R114, R8.reuse ;  /* 0x0000000872727220 */ /* 0x080fe20000410000 */
[-C--:B------:R-:W-:Y:S01]  /*64f0*/  FMUL.FTZ R115, R115, R8.reuse ;  /* 0x0000000873737220 */ /* 0x080fe20000410000 */
[-C--:B------:R-:W-:Y:S01]  /*6500*/  FMUL.FTZ R118, R118, R8.reuse ;  /* 0x0000000876767220 */ /* 0x080fe20000410000 */
[----:B------:R-:W1:Y:S01]  /*6510*/  MUFU.EX2 R21, R21 ;  /* 0x0000001500157308 */ /* 0x000e620000000800 */
[----:B--2---:R-:W-:Y:S01]  /*6520*/  FADD.FTZ R45, R19, R0 ;  /* 0x00000000132d7221 */ /* 0x004fe20000010000 */
[----:B------:R-:W-:Y:S01]  /*6530*/  FMUL.FTZ R119, R119, R8 ;  /* 0x0000000877777220 */ /* 0x000fe20000410000 */
[----:B------:R-:W-:Y:S01]  /*6540*/  F2FP.F16.F32.PACK_AB R146, R19, R146 ;  /* 0x000000921392723e */ /* 0x000fe200000000ff */
[----:B------:R-:W-:Y:S01]  /*6550*/  FMUL.FTZ R88, R88, R70 ;  /* 0x0000004658587220 */ /* 0x000fe20000410000 */
[----:B------:R-:W-:Y:S01]  /*6560*/  F2FP.F16.F32.PACK_AB R133, R53, R30 ;  /* 0x0000001e3585723e */ /* 0x000fe200000000ff */
        /* <DEDUP_REMOVED lines=9> */
[----:B------:R-:W-:Y:S01]  /*6600*/  FMUL.FTZ R104, R104, R70 ;  /* 0x0000004668687220 */ /* 0x000fe20000410000 */
        /* <DEDUP_REMOVED lines=8> */
[----:B------:R1:W-:Y:S01]  /*6690*/  MUFU.EX2 R9, R47 ;  /* 0x0000002f00097308 */ /* 0x0003e20000000800 */
[----:B--2---:R-:W-:Y:S01]  /*66a0*/  FADD.FTZ R0, R142, R45 ;  /* 0x0000002d8e007221 */ /* 0x004fe20000010000 */
[-C--:B------:R-:W-:Y:S01]  /*66b0*/  FMUL.FTZ R116, R116, R70.reuse ;  /* 0x0000004674747220 */ /* 0x080fe20000410000 */
[----:B------:R-:W-:Y:S01]  /*66c0*/  FMUL.FTZ R117, R117, R70 ;  /* 0x0000004675757220 */ /* 0x000fe20000410000 */
[----:B------:R-:W-:-:S04]  /*66d0*/  IMAD.MOV.U32 R8, RZ, RZ, R55 ;  /* 0x000000ffff087224 */ /* 0x000fc800078e0037 */
[----:B------:R-:W2:Y:S01]  /*66e0*/  MUFU.EX2 R136, R136 ;  /* 0x0000008800887308 */ /* 0x000ea20000000800 */
[----:B-1----:R-:W-:Y:S01]  /*66f0*/  FADD.FTZ R47, R27, R42 ;  /* 0x0000002a1b2f7221 */ /* 0x002fe20000010000 */
[C---:B0-----:R-:W-:Y:S01]  /*6700*/  FADD.FTZ R45, R37.reuse, R0 ;  /* 0x00000000252d7221 */ /* 0x041fe20000010000 */
[----:B------:R-:W-:Y:S02]  /*6710*/  F2FP.F16.F32.PACK_AB R142, R37, R142 ;  /* 0x0000008e258e723e */ /* 0x000fe400000000ff */
[----:B------:R-:W-:-:S03]  /*6720*/  FADD.FTZ R42, R22, R47 ;  /* 0x0000002f162a7221 */ /* 0x000fc60000010000 */
[----:B------:R-:W0:Y:S01]  /*6730*/  MUFU.EX2 R39, R39 ;  /* 0x0000002700277308 */ /* 0x000e220000000800 */
[----:B------:R-:W-:-:S04]  /*6740*/  FADD.FTZ R47, R29, R42 ;  /* 0x0000002a1d2f7221 */ /* 0x000fc80000010000 */
[----:B------:R-:W-:-:S03]  /*6750*/  FADD.FTZ R42, R18, R47 ;  /* 0x0000002f122a7221 */ /* 0x000fc60000010000 */
[----:B------:R-:W1:Y:S01]  /*6760*/  MUFU.EX2 R138, R138 ;  /* 0x0000008a008a7308 */ /* 0x000e620000000800 */
[----:B------:R-:W-:Y:S01]  /*6770*/  FADD.FTZ R42, R31, R42 ;  /* 0x0000002a1f2a7221 */ /* 0x000fe20000010000 */
[----:B--2---:R-:W-:-:S03]  /*6780*/  FADD.FTZ R0, R136, R45 ;  /* 0x0000002d88007221 */ /* 0x004fc60000010000 */
[----:B------:R-:W-:Y:S01]  /*6790*/  FADD.FTZ R33, R137, R42 ;  /* 0x0000002a89217221 */ /* 0x000fe20000010000 */
[C---:B------:R-:W-:Y:S02]  /*67a0*/  F2FP.F16.F32.PACK_AB R137, R26.reuse, R137 ;  /* 0x000000891a89723e */ /* 0x040fe400000000ff */
[----:B------:R-:W2:Y:S01]  /*67b0*/  MUFU.EX2 R41, R41 ;  /* 0x0000002900297308 */ /* 0x000ea20000000800 */
[C---:B0-----:R-:W-:Y:S01]  /*67c0*/  FADD.FTZ R45, R39.reuse, R0 ;  /* 0x00000000272d7221 */ /* 0x041fe20000010000 */
[----:B------:R-:W-:Y:S01]  /*67d0*/  FADD.FTZ R0, R26, R33 ;  /* 0x000000211a007221 */ /* 0x000fe20000010000 */
[----:B------:R-:W-:-:S03]  /*67e0*/  F2FP.F16.F32.PACK_AB R136, R39, R136 ;  /* 0x000000882788723e */ /* 0x000fc600000000ff */
[----:B------:R-:W-:Y:S01]  /*67f0*/  FADD.FTZ R13, R139, R0 ;  /* 0x000000008b0d7221 */ /* 0x000fe20000010000 */
[----:B------:R-:W-:Y:S01]  /*6800*/  F2FP.F16.F32.PACK_AB R139, R28, R139 ;  /* 0x0000008b1c8b723e */ /* 0x000fe200000000ff */
[----:B------:R-:W0:Y:S01]  /*6810*/  MUFU.EX2 R132, R132 ;  /* 0x0000008400847308 */ /* 0x000e220000000800 */
[----:B-1----:R-:W-:Y:S01]  /*6820*/  FADD.FTZ R10, R138, R45 ;  /* 0x0000002d8a0a7221 */ /* 0x002fe20000010000 */
[----:B------:R-:W-:-:S06]  /*6830*/  FADD.FTZ R13, R28, R13 ;  /* 0x0000000d1c0d7221 */ /* 0x000fcc0000010000 */
[----:B------:R-:W1:Y:S01]  /*6840*/  MUFU.EX2 R134, R134 ;  /* 0x0000008600867308 */ /* 0x000e620000000800 */
[C---:B--2---:R-:W-:Y:S01]  /*6850*/  FADD.FTZ R15, R41.reuse, R10 ;  /* 0x0000000a290f7221 */ /* 0x044fe20000010000 */
[----:B------:R-:W-:Y:S01]  /*6860*/  FADD.FTZ R10, R30, R13 ;  /* 0x0000000d1e0a7221 */ /* 0x000fe20000010000 */
[----:B------:R-:W-:-:S03]  /*6870*/  F2FP.F16.F32.PACK_AB R138, R41, R138 ;  /* 0x0000008a298a723e */ /* 0x000fc600000000ff */
[----:B------:R-:W-:Y:S02]  /*6880*/  FADD.FTZ R10, R53, R10 ;  /* 0x0000000a350a7221 */ /* 0x000fe40000010000 */
[----:B------:R-:W2:Y:S01]  /*6890*/  MUFU.EX2 R3, R3 ;  /* 0x0000000300037308 */ /* 0x000ea20000000800 */
[----:B0-----:R-:W-:Y:S01]  /*68a0*/  FADD.FTZ R0, R132, R15 ;  /* 0x0000000f84007221 */ /* 0x001fe20000010000 */
[----:B------:R-:W-:-:S03]  /*68b0*/  F2FP.F16.F32.PACK_AB R132, R9, R132 ;  /* 0x000000840984723e */ /* 0x000fc600000000ff */
[----:B------:R-:W-:-:S03]  /*68c0*/  FADD.FTZ R11, R9, R0 ;  /* 0x00000000090b7221 */ /* 0x000fc60000010000 */
        /* <DEDUP_REMOVED lines=8> */
[----:B------:R-:W-:-:S05]  /*6950*/  F2FP.F16.F32.PACK_AB R134, R3, R134 ;  /* 0x000000860386723e */ /* 0x000fca00000000ff */
        /* <DEDUP_REMOVED lines=54> */
[----:B------:R-:W-:Y:S02]  /*6cc0*/  IMAD.MOV.U32 R9, RZ, RZ, R23 ;  /* 0x000000ffff097224 */ /* 0x000fe400078e0017 */
[C---:B-1----:R-:W-:Y:S01]  /*6cd0*/  FADD.FTZ R3, R64.reuse, R3 ;  /* 0x0000000340037221 */ /* 0x042fe20000010000 */
[----:B------:R-:W-:Y:S01]  /*6ce0*/  F2FP.F16.F32.PACK_AB R122, R64, R62 ;  /* 0x0000003e407a723e */ /* 0x000fe200000000ff */
[----:B------:R-:W-:Y:S06]  /*6cf0*/  @P3 BRA `(.L_x_14009) ;  /* 0xffffffd000883947 */ /* 0x000fec000383ffff */
.L_x_14000:
[----:B------:R-:W-:-:S06]  /*6d00*/  UISETP.GE.AND UP0, UPT, UR26, UR38, UPT ;  /* 0x000000261a00728c */ /* 0x000fcc000bf06270 */
[----:B------:R-:W-:-:S13]  /*6d10*/  PLOP3.LUT P2, PT, PT, PT, UP0, 0x80, 0x0 ;  /* 0x000000000000781c */ /* 0x000fda0003f4f008 */
[----:B------:R-:W-:Y:S05]  /*6d20*/  @!P2 BRA `(.L_x_14010) ;  /* 0x000000240034a947 */ /* 0x000fea0003800000 */
[----:B------:R-:W-:Y:S01]  /*6d30*/  ISETP.GE.U32.AND P2, PT, R2, 0x180, PT ;  /* 0x000001800200780c */ /* 0x000fe20003f46070 */
[----:B------:R-:W-:Y:S01]  /*6d40*/  IMAD.MOV.U32 R4, RZ, RZ, R23 ;  /* 0x000000ffff047224 */ /* 0x000fe200078e0017 */
[C---:B------:R-:W-:Y:S01]  /*6d50*/  IADD3 R8, R16.reuse, 0x9, RZ ;  /* 0x0000000910087810 */ /* 0x040fe20007ffe0ff */
[----:B------:R-:W-:Y:S01]  /*6d60*/  IMAD.MOV.U32 R5, RZ, RZ, R55 ;  /* 0x000000ffff057224 */ /* 0x000fe200078e0037 */
[----:B------:R-:W-:Y:S01]  /*6d70*/  UMOV UR7, UR5 ;  /* 0x0000000500077c82 */ /* 0x000fe20008000000 */
[----:B------:R-:W-:Y:S01]  /*6d80*/  VIADD R16, R16, 0x8 ;  /* 0x0000000810107836 */ /* 0x000fe20000000000 */
[----:B------:R-:W-:Y:S01]  /*6d90*/  SEL R8, R8, 0x9, !P2 ;  /* 0x0000000908087807 */ /* 0x000fe20005000000 */
[----:B------:R-:W-:Y:S01]  /*6da0*/  UMOV UR6, UR4 ;  /* 0x0000000400067c82 */ /* 0x000fe20008000000 */
[----:B------:R-:W-:-:S05]  /*6db0*/  ULDC UR25, c[0x0][0x9d8] ;  /* 0x0002760000197ab9 */ /* 0x000fca0000000800 */
.L_x_14019:
        /* <DEDUP_REMOVED lines=9> */
.L_x_14012:
[----:B------:R-:W-:Y:S01]  /*6e50*/  ULEA UR10, UR4, UR39, 0x3 ;  /* 0x00000027040a7291 */ /* 0x000fe2000f8e183f */
[----:B------:R-:W-:-:S05]  /*6e60*/  IMAD.U32 R9, RZ, RZ, UR5 ;  /* 0x00000005ff097e24 */ /* 0x000fca000f8e00ff */
[----:B------:R-:W-:-:S04]  /*6e70*/  SHF.L.U32 R9, R9, 0x1f, RZ ;  /* 0x0000001f09097819 */ /* 0x000fc800000006ff */
[----:B------:R0:W1:Y:S01]  /*6e80*/  SYNCS.PHASECHK.TRANS64.TRYWAIT P2, [UR10+0x16830], R9 ;  /* 0x01683009ff0075a7 */ /* 0x000062000804014a */
[----:B------:R-:W-:Y:S05]  /*6e90*/  @!P0 BRA `(.L_x_14013) ;  /* 0x0000000000048947 */ /* 0x000fea0003800000 */
[----:B------:R-:W-:Y:S01]  /*6ea0*/  BPT.TRAP 0x1 ;  /* 0x000000040000795c */ /* 0x000fe20000300000 */
.L_x_14013:
[----:B-1----:R-:W-:Y:S05]  /*6eb0*/  @P2 BRA `(.L_x_14011) ;  /* 0x0000000000082947 */ /* 0x002fea0003800000 */
[----:B------:R-:W1:Y:S02]  /*6ec0*/  SYNCS.PHASECHK.TRANS64.TRYWAIT P2, [UR10+0x16830], R9 ;  /* 0x01683009ff0075a7 */ /* 0x000e64000804014a */
[----:B-1----:R-:W-:Y:S05]  /*6ed0*/  @!P2 BRA `(.L_x_14014) ;  /* 0x00000074002ca947 */ /* 0x002fea0003800000 */
.L_x_14011:
        /* <DEDUP_REMOVED lines=26> */
.L_x_14016:
[----:B------:R-:W-:Y:S01]  /*7080*/  ULEA UR10, UR6, UR39, 0x3 ;  /* 0x00000027060a7291 */ /* 0x000fe2000f8e183f */
[----:B01----:R-:W-:-:S05]  /*7090*/  IMAD.U32 R9, RZ, RZ, UR7 ;  /* 0x00000007ff097e24 */ /* 0x003fca000f8e00ff */
[----:B------:R-:W-:-:S04]  /*70a0*/  SHF.L.U32 R9, R9, 0x1f, RZ ;  /* 0x0000001f09097819 */ /* 0x000fc800000006ff */
[----:B------:R0:W1:Y:S01]  /*70b0*/  SYNCS.PHASECHK.TRANS64.TRYWAIT P2, [UR10+0x16850], R9 ;  /* 0x01685009ff0075a7 */ /* 0x000062000804014a */
[----:B------:R-:W-:Y:S05]  /*70c0*/  @!P0 BRA `(.L_x_14017) ;  /* 0x0000000000048947 */ /* 0x000fea0003800000 */
[----:B------:R-:W-:Y:S01]  /*70d0*/  BPT.TRAP 0x1 ;  /* 0x000000040000795c */ /* 0x000fe20000300000 */
.L_x_14017:
[----:B-1----:R-:W-:Y:S05]  /*70e0*/  @P2 BRA `(.L_x_14015) ;  /* 0x0000000000082947 */ /* 0x002fea0003800000 */
[----:B------:R-:W1:Y:S02]  /*70f0*/  SYNCS.PHASECHK.TRANS64.TRYWAIT P2, [UR10+0x16850], R9 ;  /* 0x01685009ff0075a7 */ /* 0x000e64000804014a */
[----:B-1----:R-:W-:Y:S05]  /*7100*/  @!P2 BRA `(.L_x_14018) ;  /* 0x0000007000b8a947 */ /* 0x002fea0003800000 */
.L_x_14015:
[----:B------:R-:W-:Y:S01]  /*7110*/  UIADD3 UR7, UR39, 0x400, URZ ;  /* 0x0000040027077890 */ /* 0x000fe2000fffe03f */
[----:B------:R-:W-:Y:S01]  /*7120*/  WARPGROUP.ARRIVE ;  /* 0x00000000000079c5 */ /* 0x000fe20000000000 */
[----:B------:R-:W-:Y:S01]  /*7130*/  UMOV UR11, 0x40000040 ;  /* 0x40000040000b7882 */ /* 0x000fe20000000000 */
[----:B------:R-:W-:Y:S01]  /*7140*/  UMOV UR15, 0x40000040 ;  /* 0x40000040000f7882 */ /* 0x000fe20000000000 */
[----:B------:R-:W-:Y:S01]  /*7150*/  USHF.R.U32.HI UR7, URZ, 0x4, UR7 ;  /* 0x000000043f077899 */ /* 0x000fe20008011607 */
[----:B-1----:R-:W-:Y:S01]  /*7160*/  FMUL.FTZ R10, R24, UR25 ;  /* 0x00000019180a7c20 */ /* 0x002fe20008410000 */
[----:B------:R-:W-:Y:S01]  /*7170*/  FMUL.FTZ R11, R25, UR25 ;  /* 0x00000019190b7c20 */ /* 0x000fe20008410000 */
[----:B------:R-:W-:Y:S01]  /*7180*/  FMUL.FTZ R13, R28, UR25 ;  /* 0x000000191c0d7c20 */ /* 0x000fe20008410000 */
[----:B------:R-:W-:Y:S01]  /*7190*/  ULOP3.LUT UR7, UR7, 0x3fff, URZ, 0xc0, !UPT ;  /* 0x00003fff07077892 */ /* 0x000fe2000f8ec03f */
[----:B------:R-:W-:Y:S01]  /*71a0*/  FMUL.FTZ R15, R29, UR25 ;  /* 0x000000191d0f7c20 */ /* 0x000fe20008410000 */
[----:B------:R-:W-:Y:S01]  /*71b0*/  FMUL.FTZ R18, R32, UR25 ;  /* 0x0000001920127c20 */ /* 0x000fe20008410000 */
[----:B------:R-:W1:Y:S01]  /*71c0*/  MUFU.TANH R10, R10 ;  /* 0x0000000a000a7308 */ /* 0x000e620000002400 */
[----:B------:R-:W-:Y:S01]  /*71d0*/  ULEA UR10, UR6, UR7, 0xa ;  /* 0x00000007060a7291 */ /* 0x000fe2000f8e503f */
[----:B------:R-:W-:Y:S01]  /*71e0*/  FMUL.FTZ R19, R33, UR25 ;  /* 0x0000001921137c20 */ /* 0x000fe20008410000 */
[----:B------:R-:W-:Y:S01]  /*71f0*/  FMUL.FTZ R23, R36, UR25 ;  /* 0x0000001924177c20 */ /* 0x000fe20008410000 */
[----:B------:R-:W-:Y:S01]  /*7200*/  FMUL.FTZ R12, R27, UR25 ;  /* 0x000000191b0c7c20 */ /* 0x000fe20008410000 */
[----:B------:R-:W-:Y:S01]  /*7210*/  UIADD3 UR14, UR10, 0x80, URZ ;  /* 0x000000800a0e7890 */ /* 0x000fe2000fffe03f */
[----:B------:R-:W-:Y:S01]  /*7220*/  FMUL.FTZ R27, R37, UR25 ;  /* 0x00000019251b7c20 */ /* 0x000fe20008410000 */
[----:B------:R-:W-:Y:S01]  /*7230*/  FMUL.FTZ R17, R31, UR25 ;  /* 0x000000191f117c20 */ /* 0x000fe20008410000 */
[----:B------:R-:W2:Y:S01]  /*7240*/  MUFU.TANH R11, R11 ;  /* 0x0000000b000b7308 */ /* 0x000ea20000002400 */
[----:B------:R-:W-:Y:S01]  /*7250*/  FMUL.FTZ R31, R40, UR25 ;  /* 0x00000019281f7c20 */ /* 0x000fe20008410000 */
[----:B------:R-:W-:Y:S01]  /*7260*/  HGMMA.64x64x16.F32 R88, R148, gdesc[UR8].tnspB, R88, gsb0 ;  /* 0x40e0000894587df0 */ /* 0x000fe20008000858 */
[----:B------:R-:W-:Y:S01]  /*7270*/  FMUL.FTZ R22, R55, UR25 ;  /* 0x0000001937167c20 */ /* 0x000fe20008410000 */
[----:B------:R-:W-:Y:S01]  /*7280*/  FMUL.FTZ R33, R41, UR25 ;  /* 0x0000001929217c20 */ /* 0x000fe20008410000 */
[----:B------:R-:W-:Y:S01]  /*7290*/  FMUL.FTZ R29, R39, UR25 ;  /* 0x00000019271d7c20 */ /* 0x000fe20008410000 */
[----:B------:R-:W-:Y:S01]  /*72a0*/  FMUL.FTZ R39, R44, UR25 ;  /* 0x000000192c277c20 */ /* 0x000fe20008410000 */
[----:B------:R-:W-:Y:S01]  /*72b0*/  FMUL.FTZ R37, R43, UR25 ;  /* 0x000000192b257c20 */ /* 0x000fe20008410000 */
[----:B------:R-:W3:Y:S01]  /*72c0*/  MUFU.TANH R13, R13 ;  /* 0x0000000d000d7308 */ /* 0x000ee20000002400 */
        /* <DEDUP_REMOVED lines=9> */
[----:B0-----:R-:W-:Y:S01]  /*7360*/  FMUL.FTZ R9, R26, UR25 ;  /* 0x000000191a097c20 */ /* 0x001fe20008410000 */
[----:B------:R-:W-:Y:S01]  /*7370*/  FMUL.FTZ R26, R56, UR25 ;  /* 0x00000019381a7c20 */ /* 0x000fe20008410000 */
[----:B------:R-:W-:Y:S01]  /*7380*/  FMUL.FTZ R57, R57, UR25 ;  /* 0x0000001939397c20 */ /* 0x000fe20008410000 */
[----:B------:R-:W-:Y:S01]  /*7390*/  FMUL.FTZ R14, R30, UR25 ;  /* 0x000000191e0e7c20 */ /* 0x000fe20008410000 */
        /* <DEDUP_REMOVED lines=45> */
[----:B------:R-:W-:Y:S01]  /*7670*/  UMOV UR11, 0x40000040 ;  /* 0x40000040000b7882 */ /* 0x000fe20000000000 */
[----:B------:R-:W-:-:S02]  /*7680*/  UISETP.GT.AND UP0, UPT, UR26, UR38, UPT ;  /* 0x000000261a00728c */ /* 0x000fc4000bf04270 */
[----:B------:R-:W-:Y:S02]  /*7690*/  UIADD3 UR26, UR26, -0x1, URZ ;  /* 0xffffffff1a1a7890 */ /* 0x000fe4000fffe03f */
[----:B------:R-:W0:Y:S01]  /*76a0*/  MUFU.TANH R39, R39 ;  /* 0x0000002700277308 */ /* 0x000e220000002400 */
[----:B--2---:R-:W-:Y:S01]  /*76b0*/  FMNMX.FTZ R24, R31, R24, !PT ;  /* 0x000000181f187209 */ /* 0x004fe20007810000 */
[----:B------:R-:W-:Y:S01]  /*76c0*/  UMOV UR7, UR5 ;  /* 0x0000000500077c82 */ /* 0x000fe20008000000 */
[----:B------:R-:W-:Y:S01]  /*76d0*/  PLOP3.LUT P2, PT, PT, PT, UP0, 0x80, 0x0 ;  /* 0x000000000000781c */ /* 0x000fe20003f4f008 */
[----:B------:R-:W-:Y:S02]  /*76e0*/  WARPGROUP.DEPBAR.LE gsb0, 0x0 ;  /* 0x00008000000079c5 */ /* 0x000fe40000010000 */
[----:B------:R-:W-:Y:S02]  /*76f0*/  WARPGROUP.ARRIVE ;  /* 0x00000000000079c5 */ /* 0x000fe40000000000 */
[----:B------:R-:W2:Y:S01]  /*7700*/  MUFU.TANH R43, R43 ;  /* 0x0000002b002b7308 */ /* 0x000ea20000002400 */
[----:B-1----:R-:W-:Y:S01]  /*7710*/  FMNMX.FTZ R24, R33, R24, !PT ;  /* 0x0000001821187209 */ /* 0x002fe20007810000 */
[----:B------:R-:W-:Y:S01]  /*7720*/  FMUL.FTZ R149, R72, UR25 ;  /* 0x0000001948957c20 */ /* 0x000fe20008410000 */
[----:B------:R-:W-:Y:S01]  /*7730*/  FMUL.FTZ R151, R76, UR25 ;  /* 0x000000194c977c20 */ /* 0x000fe20008410000 */
[----:B------:R-:W-:Y:S01]  /*7740*/  HGMMA.64x64x16.F32 R88, R144, gdesc[UR12].tnspB, R88, gsb0 ;  /* 0x40e0000c90587df0 */ /* 0x000fe20008000858 */
[----:B------:R-:W-:Y:S01]  /*7750*/  UIADD3 UR14, UR10, 0x100, URZ ;  /* 0x000001000a0e7890 */ /* 0x000fe2000fffe03f */
[----:B0-----:R-:W-:Y:S01]  /*7760*/  FMNMX.FTZ R24, R39, R24, !PT ;  /* 0x0000001827187209 */ /* 0x001fe20007810000 */
        /* <DEDUP_REMOVED lines=53> */
[----:B------:R-:W-:Y:S01]  /*7ac0*/  UIADD3 UR14, UR10, 0x200, URZ ;  /* 0x000002000a0e7890 */ /* 0x000fe2000fffe03f */
[----:B-1----:R-:W-:Y:S01]  /*7ad0*/  FMNMX.FTZ R24, R85, R24, !PT ;  /* 0x0000001855187209 */ /* 0x002fe20007810000 */
        /* <DEDUP_REMOVED lines=14> */
[C---:B--2---:R-:W-:Y:S01]  /*7bc0*/  FMUL.FTZ R50, R55.reuse, R24 ;  /* 0x0000001837327220 */ /* 0x044fe20000410000 */
[----:B------:R-:W-:-:S03]  /*7bd0*/  FADD.FTZ R5, -R55, R5 ;  /* 0x0000000537057221 */ /* 0x000fc60000010100 */
[--C-:B------:R-:W-:Y:S01]  /*7be0*/  FFMA.FTZ R150, R13, R24, -R50.reuse ;  /* 0x000000180d967223 */ /* 0x100fe20000010832 */
[----:B------:R-:W-:Y:S01]  /*7bf0*/  FMNMX.FTZ R13, R9, R4, !PT ;  /* 0x00000004090d7209 */ /* 0x000fe20007810000 */
[-C--:B------:R-:W-:Y:S01]  /*7c00*/  FMUL.FTZ R44, R5, R24.reuse ;  /* 0x00000018052c7220 */ /* 0x080fe20000410000 */
[-CC-:B------:R-:W-:Y:S01]  /*7c10*/  FFMA.FTZ R5, R10, R24.reuse, -R50.reuse ;  /* 0x000000180a057223 */ /* 0x180fe20000010832 */
[-CC-:B------:R-:W-:Y:S01]  /*7c20*/  FFMA.FTZ R148, R11, R24.reuse, -R50.reuse ;  /* 0x000000180b947223 */ /* 0x180fe20000010832 */
[----:B-1----:R-:W-:Y:S01]  /*7c30*/  FMNMX.FTZ R13, R12, R13, !PT ;  /* 0x0000000d0c0d7209 */ /* 0x002fe20007810000 */
[-CC-:B------:R-:W-:Y:S01]  /*7c40*/  FFMA.FTZ R11, R15, R24.reuse, -R50.reuse ;  /* 0x000000180f0b7223 */ /* 0x180fe20000010832 */
[----:B------:R-:W1:Y:S01]  /*7c50*/  MUFU.TANH R37, R37 ;  /* 0x0000002500257308 */ /* 0x000e620000002400 */
[-CC-:B------:R-:W-:Y:S01]  /*7c60*/  FFMA.FTZ R146, R23, R24.reuse, -R50.reuse ;  /* 0x0000001817927223 */ /* 0x180fe20000010832 */
[----:B------:R-:W-:Y:S02]  /*7c70*/  WARPGROUP.DEPBAR.LE gsb0, 0x0 ;  /* 0x00008000000079c5 */ /* 0x000fe40000010000 */
[----:B------:R-:W-:Y:S01]  /*7c80*/  WARPGROUP.ARRIVE ;  /* 0x00000000000079c5 */ /* 0x000fe20000000000 */
[----:B---3--:R-:W-:Y:S01]  /*7c90*/  FMNMX.FTZ R10, R14, R13, !PT ;  /* 0x0000000d0e0a7209 */ /* 0x008fe20007810000 */
[-CC-:B------:R-:W-:Y:S01]  /*7ca0*/  FFMA.FTZ R144, R18, R24.reuse, -R50.reuse ;  /* 0x0000001812907223 */ /* 0x180fe20000010832 */
[--C-:B------:R-:W-:Y:S01]  /*7cb0*/  FFMA.FTZ R18, R19, R24, -R50.reuse ;  /* 0x0000001813127223 */ /* 0x100fe20000010832 */
[----:B------:R-:W2:Y:S01]  /*7cc0*/  MUFU.TANH R41, R41 ;  /* 0x0000002900297308 */ /* 0x000ea20000002400 */
[----:B----4-:R-:W-:Y:S01]  /*7cd0*/  FMNMX.FTZ R15, R17, R10, !PT ;  /* 0x0000000a110f7209 */ /* 0x010fe20007810000 */
[----:B------:R-:W-:Y:S01]  /*7ce0*/  HGMMA.64x64x16.F32 R88, R132, gdesc[UR12].tnspB, R88, gsb0 ;  /* 0x40e0000c84587df0 */ /* 0x000fe20008000858 */
[----:B------:R-:W-:Y:S01]  /*7cf0*/  UIADD3 UR14, UR10, 0x280, URZ ;  /* 0x000002800a0e7890 */ /* 0x000fe2000fffe03f */
[-CC-:B------:R-:W-:Y:S01]  /*7d00*/  FFMA.FTZ R19, R27, R24.reuse, -R50.reuse ;  /* 0x000000181b137223 */ /* 0x180fe20000010832 */
[----:B------:R-:W-:Y:S01]  /*7d10*/  UMOV UR15, 0x40000040 ;  /* 0x40000040000f7882 */ /* 0x000fe20000000000 */
[----:B-----5:R-:W-:Y:S01]  /*7d20*/  FMNMX.FTZ R10, R20, R15, !PT ;  /* 0x0000000f140a7209 */ /* 0x020fe20007810000 */
        /* <DEDUP_REMOVED lines=15> */
[----:B0-----:R-:W-:Y:S01]  /*7e20*/  FMNMX.FTZ R10, R35, R10, !PT ;  /* 0x0000000a230a7209 */ /* 0x001fe20007810000 */
[-CC-:B------:R-:W-:Y:S01]  /*7e30*/  FFMA.FTZ R47, R65, R24.reuse, -R50.reuse ;  /* 0x00000018412f7223 */ /* 0x180fe20000010832 */
[----:B------:R-:W0:Y:S01]  /*7e40*/  MUFU.TANH R51, R51 ;  /* 0x0000003300337308 */ /* 0x000e220000002400 */
[--C-:B------:R-:W-:Y:S01]  /*7e50*/  FFMA.FTZ R53, R69, R24, -R50.reuse ;  /* 0x0000001845357223 */ /* 0x100fe20000010832 */
[----:B-1----:R-:W-:Y:S01]  /*7e60*/  FMNMX.FTZ R10, R37, R10, !PT ;  /* 0x0000000a250a7209 */ /* 0x002fe20007810000 */
[-CC-:B------:R-:W-:Y:S01]  /*7e70*/  FFMA.FTZ R31, R153, R24.reuse, -R50.reuse ;  /* 0x00000018991f7223 */ /* 0x180fe20000010832 */
[-CC-:B------:R-:W-:Y:S01]  /*7e80*/  FFMA.FTZ R138, R155, R24.reuse, -R50.reuse ;  /* 0x000000189b8a7223 */ /* 0x180fe20000010832 */
[--C-:B------:R-:W-:Y:S01]  /*7e90*/  FFMA.FTZ R61, R77, R24, -R50.reuse ;  /* 0x000000184d3d7223 */ /* 0x100fe20000010832 */
[----:B--2---:R-:W-:Y:S01]  /*7ea0*/  FMNMX.FTZ R10, R41, R10, !PT ;  /* 0x0000000a290a7209 */ /* 0x004fe20007810000 */
[-CC-:B------:R-:W-:Y:S01]  /*7eb0*/  FFMA.FTZ R65, R81, R24.reuse, -R50.reuse ;  /* 0x0000001851417223 */ /* 0x180fe20000010832 */
[----:B------:R-:W1:Y:S01]  /*7ec0*/  MUFU.TANH R157, R157 ;  /* 0x0000009d009d7308 */ /* 0x000e620000002400 */
[----:B------:R-:W-:Y:S01]  /*7ed0*/  FFMA.FTZ R69, R85, R24, -R50 ;  /* 0x0000001855457223 */ /* 0x000fe20000010832 */
[----:B---3--:R-:W-:-:S04]  /*7ee0*/  FMNMX.FTZ R10, R45, R10, !PT ;  /* 0x0000000a2d0a7209 */ /* 0x008fc80007810000 */
[----:B----4-:R-:W-:Y:S02]  /*7ef0*/  FMNMX.FTZ R10, R49, R10, !PT ;  /* 0x0000000a310a7209 */ /* 0x010fe40007810000 */
[----:B------:R-:W2:Y:S02]  /*7f00*/  MUFU.TANH R22, R22 ;  /* 0x0000001600167308 */ /* 0x000ea40000002400 */
[----:B0-----:R-:W-:-:S06]  /*7f10*/  FMNMX.FTZ R10, R51, R10, !PT ;  /* 0x0000000a330a7209 */ /* 0x001fcc0007810000 */
        /* <DEDUP_REMOVED lines=12> */
[-CC-:B------:R-:W-:Y:S01]  /*7fe0*/  FFMA.FTZ R134, R30, R24.reuse, -R50.reuse ;  /* 0x000000181e867223 */ /* 0x180fe20000010832 */
[-CC-:B------:R-:W-:Y:S01]  /*7ff0*/  FFMA.FTZ R132, R26, R24.reuse, -R50.reuse ;  /* 0x000000181a847223 */ /* 0x180fe20000010832 */
[----:B------:R-:W-:Y:S01]  /*8000*/  FFMA.FTZ R26, R149, R24, -R50 ;  /* 0x00000018951a7223 */ /* 0x000fe20000010832 */
[----:B------:R-:W-:Y:S01]  /*8010*/  HGMMA.64x64x16.F32 R88, R128, gdesc[UR12].tnspB, R88, gsb0 ;  /* 0x40e0000c80587df0 */ /* 0x000fe20008000858 */
[----:B------:R-:W-:Y:S01]  /*8020*/  UIADD3 UR14, UR10, 0x300, URZ ;  /* 0x000003000a0e7890 */ /* 0x000fe2000fffe03f */
[----:B0-----:R-:W-:Y:S01]  /*8030*/  FMNMX.FTZ R10, R63, R10, !PT ;  /* 0x0000000a3f0a7209 */ /* 0x001fe20007810000 */
[----:B------:R-:W0:Y:S01]  /*8040*/  MUFU.TANH R67, R67 ;  /* 0x0000004300437308 */ /* 0x000e220000002400 */
[----:B------:R-:W-:Y:S01]  /*8050*/  UMOV UR15, 0x40000040 ;  /* 0x40000040000f7882 */ /* 0x000fe20000000000 */
[----:B------:R-:W-:-:S06]  /*8060*/  UIADD3 UR10, UR10, 0x380, URZ ;  /* 0x000003800a0a7890 */ /* 0x000fcc000fffe03f */
        /* <DEDUP_REMOVED lines=22> */
[----:B------:R-:W-:Y:S06]  /*81d0*/  HGMMA.64x64x16.F32 R88, R124, gdesc[UR12].tnspB, R88, gsb0 ;  /* 0x40e0000c7c587df0 */ /* 0x000fec0008000858 */
[----:B------:R1:W-:Y:S01]  /*81e0*/  MUFU.EX2 R13, R18 ;  /* 0x00000012000d7308 */ /* 0x0003e20000000800 */
[----:B0-----:R-:W-:-:S07]  /*81f0*/  FMNMX.FTZ R10, R141, R10, !PT ;  /* 0x0000000a8d0a7209 */ /* 0x001fce0007810000 */
[----:B------:R-:W-:Y:S01]  /*8200*/  MUFU.EX2 R44, R44 ;  /* 0x0000002c002c7308 */ /* 0x000fe20000000800 */
[----:B--2---:R-:W-:Y:S01]  /*8210*/  FMNMX.FTZ R23, R87, R10, !PT ;  /* 0x0000000a57177209 */ /* 0x004fe20007810000 */
[-CC-:B-1----:R-:W-:Y:S01]  /*8220*/  FFMA.FTZ R18, R36, R24.reuse, -R50.reuse ;  /* 0x0000001824127223 */ /* 0x182fe20000010832 */
[-CC-:B------:R-:W-:Y:S01]  /*8230*/  FFMA.FTZ R10, R34, R24.reuse, -R50.reuse ;  /* 0x00000018220a7223 */ /* 0x180fe20000010832 */
[--C-:B------:R-:W-:Y:S02]  /*8240*/  FFMA.FTZ R34, R38, R24, -R50.reuse ;  /* 0x0000001826227223 */ /* 0x100fe40000010832 */
[----:B------:R-:W0:Y:S02]  /*8250*/  SHFL.BFLY PT, R30, R23, 0x2, 0x1f ;  /* 0x0c401f00171e7f89 */ /* 0x000e2400000e0000 */
[----:B------:R-:W1:Y:S08]  /*8260*/  MUFU.EX2 R5, R5 ;  /* 0x0000000500057308 */ /* 0x000e700000000800 */
[----:B------:R-:W2:Y:S08]  /*8270*/  MUFU.EX2 R148, R148 ;  /* 0x0000009400947308 */ /* 0x000eb00000000800 */
[----:B------:R-:W3:Y:S01]  /*8280*/  MUFU.EX2 R150, R150 ;  /* 0x0000009600967308 */ /* 0x000ee20000000800 */
[----:B-1----:R-:W-:Y:S01]  /*8290*/  FFMA.FTZ R3, R44, R3, R5 ;  /* 0x000000032c037223 */ /* 0x002fe20000010005 */
[----:B0-----:R-:W-:Y:S01]  /*82a0*/  FMNMX.FTZ R36, R23, R30, !PT ;  /* 0x0000001e17247209 */ /* 0x001fe20007810000 */
[----:B------:R-:W-:-:S05]  /*82b0*/  FFMA.FTZ R30, R151, R24, -R50 ;  /* 0x00000018971e7223 */ /* 0x000fca0000010832 */
[----:B------:R-:W0:Y:S01]  /*82c0*/  MUFU.EX2 R11, R11 ;  /* 0x0000000b000b7308 */ /* 0x000e220000000800 */
[C---:B--2---:R-:W-:Y:S01]  /*82d0*/  FADD.FTZ R3, R148.reuse, R3 ;  /* 0x0000000394037221 */ /* 0x044fe20000010000 */
[----:B------:R-:W-:Y:S01]  /*82e0*/  F2FP.F16.F32.PACK_AB R148, R148, R5 ;  /* 0x000000059494723e */ /* 0x000fe200000000ff */
[----:B------:R-:W1:Y:S05]  /*82f0*/  SHFL.BFLY PT, R23, R36, 0x1, 0x1f ;  /* 0x0c201f0024177f89 */ /* 0x000e6a00000e0000 */
[----:B------:R-:W-:Y:S01]  /*8300*/  MUFU.EX2 R144, R144 ;  /* 0x0000009000907308 */ /* 0x000fe20000000800 */
[----:B---3--:R-:W-:-:S07]  /*8310*/  FADD.FTZ R54, R150, R3 ;  /* 0x0000000396367221 */ /* 0x008fce0000010000 */
[----:B------:R-:W-:Y:S01]  /*8320*/  MUFU.EX2 R146, R146 ;  /* 0x0000009200927308 */ /* 0x000fe20000000800 */
[----:B0-----:R-:W-:-:S07]  /*8330*/  F2FP.F16.F32.PACK_AB R150, R11, R150 ;  /* 0x000000960b96723e */ /* 0x001fce00000000ff */
[----:B------:R-:W-:Y:S01]  /*8340*/  MUFU.EX2 R19, R19 ;  /* 0x0000001300137308 */ /* 0x000fe20000000800 */
[----:B-1----:R-:W-:-:S05]  /*8350*/  FMNMX.FTZ R23, R36, R23, !PT ;  /* 0x0000001724177209 */ /* 0x002fca0007810000 */
[CC--:B------:R-:W-:Y:S01]  /*8360*/  FMUL.FTZ R38, R23.reuse, R24.reuse ;  /* 0x0000001817267220 */ /* 0x0c0fe20000410000 */
[----:B------:R-:W-:Y:S02]  /*8370*/  WARPGROUP.DEPBAR.LE gsb0, 0x0 ;  /* 0x00008000000079c5 */ /* 0x000fe40000010000 */
[----:B------:R-:W-:Y:S01]  /*8380*/  WARPGROUP.ARRIVE ;  /* 0x00000000000079c5 */ /* 0x000fe20000000000 */
[----:B------:R-:W-:Y:S01]  /*8390*/  FADD.FTZ R73, -R23, R4 ;  /* 0x0000000417497221 */ /* 0x000fe20000010100 */
[-CC-:B------:R-:W-:Y:S01]  /*83a0*/  FFMA.FTZ R149, R12, R24.reuse, -R38.reuse ;  /* 0x000000180c957223 */ /* 0x180fe20000010826 */
[-CC-:B------:R-:W-:Y:S01]  /*83b0*/  FFMA.FTZ R12, R17, R24.reuse, -R38.reuse ;  /* 0x00000018110c7223 */ /* 0x180fe20000010826 */
[-CC-:B------:R-:W-:Y:S01]  /*83c0*/  FFMA.FTZ R17, R25, R24.reuse, -R38.reuse ;  /* 0x0000001819117223 */ /* 0x180fe20000010826 */
[-C--:B------:R-:W-:Y:S01]  /*83d0*/  FMUL.FTZ R73, R73, R24.reuse ;  /* 0x0000001849497220 */ /* 0x080fe20000410000 */
[----:B------:R-:W-:Y:S01]  /*83e0*/  HGMMA.64x64x16.F32 R88, R120, gdesc[UR8].tnspB, R88, gsb0 ;  /* 0x40e0000878587df0 */ /* 0x000fe20008000858 */
[----:B------:R-:W-:Y:S01]  /*83f0*/  FFMA.FTZ R4, R9, R24, -R38 ;  /* 0x0000001809047223 */ /* 0x000fe20000010826 */
[----:B------:R-:W-:-:S02]  /*8400*/  IMAD.U32 R25, RZ, RZ, UR4 ;  /* 0x00000004ff197e24 */ /* 0x000fc4000f8e00ff */
[-CC-:B------:R-:W-:Y:S01]  /*8410*/  FFMA.FTZ R151, R14, R24.reuse, -R38.reuse ;  /* 0x000000180e977223 */ /* 0x180fe20000010826 */
[----:B------:R-:W-:Y:S01]  /*8420*/  MUFU.EX2 R149, R149 ;  /* 0x0000009500957308 */ /* 0x000fe20000000800 */
[-CC-:B------:R-:W-:Y:S01]  /*8430*/  FFMA.FTZ R9, R20, R24.reuse, -R38.reuse ;  /* 0x0000001814097223 */ /* 0x180fe20000010826 */
[-CC-:B------:R-:W-:Y:S01]  /*8440*/  FFMA.FTZ R14, R21, R24.reuse, -R38.reuse ;  /* 0x00000018150e7223 */ /* 0x180fe20000010826 */
[----:B------:R-:W-:Y:S01]  /*8450*/  @!P1 LEA R25, R25, UR39, 0x3 ;  /* 0x0000002719199c11 */ /* 0x000fe2000f8e18ff */
[-CC-:B------:R-:W-:Y:S01]  /*8460*/  FFMA.FTZ R135, R32, R24.reuse, -R38.reuse ;  /* 0x0000001820877223 */ /* 0x180fe20000010826 */
[-CC-:B------:R-:W-:Y:S01]  /*8470*/  FFMA.FTZ R20, R29, R24.reuse, -R38.reuse ;  /* 0x000000181d147223 */ /* 0x180fe20000010826 */
[-CC-:B------:R-:W-:Y:S01]  /*8480*/  FFMA.FTZ R21, R35, R24.reuse, -R38.reuse ;  /* 0x0000001823157223 */ /* 0x180fe20000010826 */
[----:B------:R-:W-:Y:S01]  /*8490*/  @!P1 IADD3 R25, R25, 0x16840, RZ ;  /* 0x0001684019199810 */ /* 0x000fe20007ffe0ff */
[----:B------:R-:W-:Y:S01]  /*84a0*/  MUFU.EX2 R73, R73 ;  /* 0x0000004900497308 */ /* 0x000fe20000000800 */
[-CC-:B------:R-:W-:Y:S01]  /*84b0*/  FFMA.FTZ R143, R41, R24.reuse, -R38.reuse ;  /* 0x00000018298f7223 */ /* 0x180fe20000010826 */
[-CC-:B------:R-:W-:Y:S01]  /*84c0*/  FFMA.FTZ R50, R45, R24.reuse, -R38.reuse ;  /* 0x000000182d327223 */ /* 0x180fe20000010826 */
[----:B------:R-:W-:Y:S01]  /*84d0*/  @!P1 PRMT R25, RZ, 0x654, R25 ;  /* 0x00000654ff199816 */ /* 0x000fe20000000019 */
        /* <DEDUP_REMOVED lines=17> */
[----:B------:R-:W2:Y:S01]  /*85f0*/  MUFU.EX2 R12, R12 ;  /* 0x0000000c000c7308 */ /* 0x000ea20000000800 */
[----:B0-----:R-:W-:-:S04]  /*8600*/  FFMA.FTZ R0, R73, R0, R4 ;  /* 0x0000000049007223 */ /* 0x001fc80000010004 */
[----:B------:R-:W-:Y:S01]  /*8610*/  FADD.FTZ R32, R149, R0 ;  /* 0x0000000095207221 */ /* 0x000fe20000010000 */
[----:B------:R-:W-:Y:S01]  /*8620*/  FFMA.FTZ R0, R63, R24, -R38 ;  /* 0x000000183f007223 */ /* 0x000fe20000010826 */
[----:B------:R-:W-:Y:S01]  /*8630*/  F2FP.F16.F32.PACK_AB R149, R149, R4 ;  /* 0x000000049595723e */ /* 0x000fe200000000ff */
[----:B------:R-:W0:Y:S01]  /*8640*/  MUFU.EX2 R9, R9 ;  /* 0x0000000900097308 */ /* 0x000e220000000800 */
[----:B-1----:R-:W-:-:S07]  /*8650*/  FADD.FTZ R3, R151, R32 ;  /* 0x0000002097037221 */ /* 0x002fce0000010000 */
[----:B------:R-:W1:Y:S01]  /*8660*/  MUFU.EX2 R14, R14 ;  /* 0x0000000e000e7308 */ /* 0x000e620000000800 */
[C---:B--2---:R-:W-:Y:S01]  /*8670*/  FADD.FTZ R32, R12.reuse, R3 ;  /* 0x000000030c207221 */ /* 0x044fe20000010000 */
[----:B------:R-:W-:-:S06]  /*8680*/  F2FP.F16.F32.PACK_AB R151, R12, R151 ;  /* 0x000000970c97723e */ /* 0x000fcc00000000ff */
[----:B------:R-:W-:Y:S01]  /*8690*/  MUFU.EX2 R17, R17 ;  /* 0x0000001100117308 */ /* 0x000fe20000000800 */
[----:B0-----:R-:W-:Y:S01]  /*86a0*/  FADD.FTZ R3, R9, R32 ;  /* 0x0000002009037221 */ /* 0x001fe20000010000 */
[----:B------:R-:W-:-:S06]  /*86b0*/  FFMA.FTZ R32, R67, R24, -R38 ;  /* 0x0000001843207223 */ /* 0x000fcc0000010826 */
[----:B------:R-:W0:Y:S01]  /*86c0*/  MUFU.EX2 R20, R20 ;  /* 0x0000001400147308 */ /* 0x000e220000000800 */
[----:B-1----:R-:W-:-:S07]  /*86d0*/  F2FP.F16.F32.PACK_AB R145, R14, R9 ;  /* 0x000000090e91723e */ /* 0x002fce00000000ff */
[----:B------:R1:W-:Y:S01]  /*86e0*/  MUFU.EX2 R36, R40 ;  /* 0x0000002800247308 */ /* 0x0003e20000000800 */
[----:B------:R-:W-:Y:S02]  /*86f0*/  WARPGROUP.DEPBAR.LE gsb0, 0x0 ;  /* 0x00008000000079c5 */ /* 0x000fe40000010000 */
[----:B------:R2:W-:Y:S06]  /*8700*/  BAR.ARV R8, 0x100 ;  /* 0x000400080000751d */ /* 0x0005ec0000002000 */
[----:B------:R3:W-:Y:S01]  /*8710*/  @!P1 SYNCS.ARRIVE.TRANS64.RED.A1T0 RZ, [R25+URZ], RZ ;  /* 0x000000ff19ff99a7 */ /* 0x0007e2000810043f */
[----:B-1----:R-:W-:Y:S01]  /*8720*/  FFMA.FTZ R40, R37, R24, -R38 ;  /* 0x0000001825287223 */ /* 0x002fe20000010826 */
[----:B------:R-:W1:Y:S01]  /*8730*/  MUFU.EX2 R140, R140 ;  /* 0x0000008c008c7308 */ /* 0x000e620000000800 */
[----:B0-----:R-:W-:Y:S01]  /*8740*/  F2FP.F16.F32.PACK_AB R147, R20, R17 ;  /* 0x000000111493723e */ /* 0x001fe200000000ff */
[-C--:B------:R-:W-:Y:S01]  /*8750*/  FMUL.FTZ R88, R88, R44.reuse ;  /* 0x0000002c58587220 */ /* 0x080fe20000410000 */
[-C--:B------:R-:W-:Y:S01]  /*8760*/  FMUL.FTZ R89, R89, R44.reuse ;  /* 0x0000002c59597220 */ /* 0x080fe20000410000 */
[-C--:B------:R-:W-:Y:S01]  /*8770*/  FMUL.FTZ R92, R92, R44.reuse ;  /* 0x0000002c5c5c7220 */ /* 0x080fe20000410000 */
[-C--:B------:R-:W-:Y:S01]  /*8780*/  FMUL.FTZ R93, R93, R44.reuse ;  /* 0x0000002c5d5d7220 */ /* 0x080fe20000410000 */
[----:B---3--:R-:W-:Y:S01]  /*8790*/  IMAD.U32 R25, RZ, RZ, UR6 ;  /* 0x00000006ff197e24 */ /* 0x008fe2000f8e00ff */
[----:B------:R-:W-:Y:S01]  /*87a0*/  UMOV UR6, UR4 ;  /* 0x0000000400067c82 */ /* 0x000fe20008000000 */
[----:B------:R-:W0:Y:S01]  /*87b0*/  MUFU.EX2 R21, R21 ;  /* 0x0000001500157308 */ /* 0x000e220000000800 */
[-C--:B------:R-:W-:Y:S01]  /*87c0*/  FMUL.FTZ R96, R96, R44.reuse ;  /* 0x0000002c60607220 */ /* 0x080fe20000410000 */
[-C--:B------:R-:W-:Y:S01]  /*87d0*/  FMUL.FTZ R97, R97, R44.reuse ;  /* 0x0000002c61617220 */ /* 0x080fe20000410000 */
[----:B------:R-:W-:Y:S01]  /*87e0*/  @!P1 LEA R25, R25, UR39, 0x3 ;  /* 0x0000002719199c11 */ /* 0x000fe2000f8e18ff */
[-C--:B------:R-:W-:Y:S01]  /*87f0*/  FMUL.FTZ R100, R100, R44.reuse ;  /* 0x0000002c64647220 */ /* 0x080fe20000410000 */
[-C--:B------:R-:W-:Y:S01]  /*8800*/  FMUL.FTZ R101, R101, R44.reuse ;  /* 0x0000002c65657220 */ /* 0x080fe20000410000 */
[-C--:B------:R-:W-:Y:S01]  /*8810*/  FMUL.FTZ R104, R104, R44.reuse ;  /* 0x0000002c68687220 */ /* 0x080fe20000410000 */
[-C--:B------:R-:W-:Y:S01]  /*8820*/  FMUL.FTZ R105, R105, R44.reuse ;  /* 0x0000002c69697220 */ /* 0x080fe20000410000 */
[----:B------:R-:W-:Y:S01]  /*8830*/  @!P1 VIADD R25, R25, 0x16860 ;  /* 0x0001686019199836 */ /* 0x000fe20000000000 */
[----:B------:R-:W3:Y:S01]  /*8840*/  MUFU.EX2 R27, R27 ;  /* 0x0000001b001b7308 */ /* 0x000ee20000000800 */
[-C--:B------:R-:W-:Y:S01]  /*8850*/  FMUL.FTZ R108, R108, R44.reuse ;  /* 0x0000002c6c6c7220 */ /* 0x080fe20000410000 */
[-C--:B------:R-:W-:Y:S01]  /*8860*/  FMUL.FTZ R109, R109, R44.reuse ;  /* 0x0000002c6d6d7220 */ /* 0x080fe20000410000 */
[-C--:B------:R-:W-:Y:S01]  /*8870*/  FMUL.FTZ R112, R112, R44.reuse ;  /* 0x0000002c70707220 */ /* 0x080fe20000410000 */
[----:B------:R-:W-:Y:S01]  /*8880*/  @!P1 PRMT R29, RZ, 0x654, R25 ;  /* 0x00000654ff1d9816 */ /* 0x000fe20000000019 */
[----:B------:R-:W-:Y:S01]  /*8890*/  FADD.FTZ R25, R11, R54 ;  /* 0x000000360b197221 */ /* 0x000fe20000010000 */
[-C--:B------:R-:W-:Y:S01]  /*88a0*/  FMUL.FTZ R113, R113, R44.reuse ;  /* 0x0000002c71717220 */ /* 0x080fe20000410000 */
[----:B------:R-:W-:Y:S01]  /*88b0*/  FMUL.FTZ R116, R116, R44 ;  /* 0x0000002c74747220 */ /* 0x000fe20000410000 */
[----:B------:R-:W4:Y:S01]  /*88c0*/  MUFU.EX2 R40, R40 ;  /* 0x0000002800287308 */ /* 0x000f220000000800 */
[----:B------:R-:W-:Y:S01]  /*88d0*/  FADD.FTZ R54, R144, R25 ;  /* 0x0000001990367221 */ /* 0x000fe20000010000 */
[----:B------:R5:W-:Y:S01]  /*88e0*/  @!P1 SYNCS.ARRIVE.TRANS64.RED.A1T0 RZ, [R29+URZ], RZ ;  /* 0x000000ff1dff99a7 */ /* 0x000be2000810043f */
[----:B------:R-:W-:Y:S01]  /*88f0*/  F2FP.F16.F32.PACK_AB R144, R13, R144 ;  /* 0x000000900d90723e */ /* 0x000fe200000000ff */
[----:B------:R-:W-:Y:S01]  /*8900*/  FMUL.FTZ R117, R117, R44 ;  /* 0x0000002c75757220 */ /* 0x000fe20000410000 */
[----:B------:R-:W-:Y:S01]  /*8910*/  FADD.FTZ R25, R13, R54 ;  /* 0x000000360d197221 */ /* 0x000fe20000010000 */
[----:B------:R-:W-:Y:S01]  /*8920*/  FADD.FTZ R54, R14, R3 ;  /* 0x000000030e367221 */ /* 0x000fe20000010000 */
[-C--:B------:R-:W-:Y:S01]  /*8930*/  FMUL.FTZ R90, R90, R73.reuse ;  /* 0x000000495a5a7220 */ /* 0x080fe20000410000 */
[----:B------:R-:W2:Y:S01]  /*8940*/  MUFU.EX2 R142, R142 ;  /* 0x0000008e008e7308 */ /* 0x000ea20000000800 */
[----:B------:R-:W-:Y:S01]  /*8950*/  FADD.FTZ R56, R146, R25 ;  /* 0x0000001992387221 */ /* 0x000fe20000010000 */
[----:B------:R-:W-:Y:S01]  /*8960*/  FADD.FTZ R3, R17, R54 ;  /* 0x0000003611037221 */ /* 0x000fe20000010000 */
[----:B------:R-:W-:Y:S01]  /*8970*/  F2FP.F16.F32.PACK_AB R146, R19, R146 ;  /* 0x000000921392723e */ /* 0x000fe200000000ff */
[-C--:B------:R-:W-:Y:S01]  /*8980*/  FMUL.FTZ R91, R91, R73.reuse ;  /* 0x000000495b5b7220 */ /* 0x080fe20000410000 */
[----:B------:R-:W-:Y:S01]  /*8990*/  FADD.FTZ R25, R19, R56 ;  /* 0x0000003813197221 */ /* 0x000fe20000010000 */
[----:B------:R-:W-:Y:S01]  /*89a0*/  FADD.FTZ R42, R20, R3 ;  /* 0x00000003142a7221 */ /* 0x000fe20000010000 */
[-C--:B------:R-:W-:Y:S01]  /*89b0*/  FMUL.FTZ R94, R94, R73.reuse ;  /* 0x000000495e5e7220 */ /* 0x080fe20000410000 */
[----:B------:R-:W5:Y:S01]  /*89c0*/  MUFU.EX2 R143, R143 ;  /* 0x0000008f008f7308 */ /* 0x000f620000000800 */
[----:B-1----:R-:W-:Y:S01]  /*89d0*/  FADD.FTZ R54, R140, R25 ;  /* 0x000000198c367221 */ /* 0x002fe20000010000 */
[----:B0-----:R-:W-:Y:S01]  /*89e0*/  FADD.FTZ R3, R21, R42 ;  /* 0x0000002a15037221 */ /* 0x001fe20000010000 */
[----:B---3--:R-:W-:Y:S01]  /*89f0*/  F2FP.F16.F32.PACK_AB R140, R27, R140 ;  /* 0x0000008c1b8c723e */ /* 0x008fe200000000ff */
[----:B------:R-:W-:Y:S01]  /*8a00*/  FMUL.FTZ R95, R95, R73 ;  /* 0x000000495f5f7220 */ /* 0x000fe20000410000 */
[----:B------:R-:W-:Y:S01]  /*8a10*/  FADD.FTZ R25, R27, R54 ;  /* 0x000000361b197221 */ /* 0x000fe20000010000 */
[----:B----4-:R-:W-:Y:S01]  /*8a20*/  FADD.FTZ R42, R40, R3 ;  /* 0x00000003282a7221 */ /* 0x010fe20000010000 */
[-CC-:B------:R-:W-:Y:S01]  /*8a30*/  FFMA.FTZ R3, R141, R24.reuse, -R38.reuse ;  /* 0x000000188d037223 */ /* 0x180fe20000010826 */
[----:B------:R-:W0:Y:S01]  /*8a40*/  MUFU.EX2 R15, R15 ;  /* 0x0000000f000f7308 */ /* 0x000e220000000800 */
[----:B--2---:R-:W-:Y:S01]  /*8a50*/  FADD.FTZ R54, R142, R25 ;  /* 0x000000198e367221 */ /* 0x004fe20000010000 */
[----:B------:R-:W-:Y:S01]  /*8a60*/  FFMA.FTZ R38, R87, R24, -R38 ;  /* 0x0000001857267223 */ /* 0x000fe20000010826 */
[----:B------:R-:W-:Y:S01]  /*8a70*/  F2FP.F16.F32.PACK_AB R141, R40, R21 ;  /* 0x00000015288d723e */ /* 0x000fe200000000ff */
[-C--:B------:R-:W-:Y:S01]  /*8a80*/  FMUL.FTZ R98, R98, R73.reuse ;  /* 0x0000004962627220 */ /* 0x080fe20000410000 */
[-C--:B------:R-:W-:Y:S01]  /*8a90*/  FMUL.FTZ R99, R99, R73.reuse ;  /* 0x0000004963637220 */ /* 0x080fe20000410000 */
[-C--:B------:R-:W-:Y:S01]  /*8aa0*/  FMUL.FTZ R102, R102, R73.reuse ;  /* 0x0000004966667220 */ /* 0x080fe20000410000 */
[-C--:B------:R-:W-:Y:S01]  /*8ab0*/  FMUL.FTZ R103, R103, R73.reuse ;  /* 0x0000004967677220 */ /* 0x080fe20000410000 */
[----:B------:R-:W1:Y:S01]  /*8ac0*/  MUFU.EX2 R50, R50 ;  /* 0x0000003200327308 */ /* 0x000e620000000800 */
[----:B-----5:R-:W-:Y:S01]  /*8ad0*/  FADD.FTZ R25, R143, R42 ;  /* 0x0000002a8f197221 */ /* 0x020fe20000010000 */
        /* <DEDUP_REMOVED lines=10> */
[----:B------:R-:W-:-:S04]  /*8b80*/  FMUL.FTZ R119, R119, R73 ;  /* 0x0000004977777220 */ /* 0x000fc80000410000 */
        /* <DEDUP_REMOVED lines=84> */
[----:B-1----:R-:W-:Y:S01]  /*90d0*/  FADD.FTZ R0, R34, R5 ;  /* 0x0000000522007221 */ /* 0x002fe20000010000 */
[----:B------:R-:W-:-:S06]  /*90e0*/  IMAD.MOV.U32 R5, RZ, RZ, R55 ;  /* 0x000000ffff057224 */ /* 0x000fcc00078e0037 */
        /* <DEDUP_REMOVED lines=15> */
[----:B------:R-:W-:Y:S01]  /*91e0*/  IMAD.MOV.U32 R4, RZ, RZ, R23 ;  /* 0x000000ffff047224 */ /* 0x000fe200078e0017 */
[----:B------:R-:W-:Y:S06]  /*91f0*/  @P2 BRA `(.L_x_14019) ;  /* 0xffffffd800f02947 */ /* 0x000fec000383ffff */
.L_x_14010:
[----:B------:R-:W-:Y:S06]  /*9200*/  BAR.ARV 0x8, 0x200 ;  /* 0x0208000000007b1d */ /* 0x000fec0000002000 */
[----:B------:R-:W-:Y:S05]  /*9210*/  @!P0 BRA `(.L_x_14020) ;  /* 0x0000000000048947 */ /* 0x000fea0003800000 */
[----:B------:R-:W-:Y:S01]  /*9220*/  BPT.TRAP 0x1 ;  /* 0x000000040000795c */ /* 0x000fe20000300000 */
.L_x_14020:
[----:B------:R-:W-:Y:S01]  /*9230*/  ULEA UR7, UR4, UR39, 0x3 ;  /* 0x0000002704077291 */ /* 0x000fe2000f8e183f */
[----:B------:R-:W-:-:S05]  /*9240*/  IMAD.U32 R4, RZ, RZ, UR5 ;  /* 0x00000005ff047e24 */ /* 0x000fca000f8e00ff */
[----:B------:R-:W-:-:S04]  /*9250*/  SHF.L.U32 R4, R4, 0x1f, RZ ;  /* 0x0000001f04047819 */ /* 0x000fc800000006ff */
[----:B------:R0:W1:Y:S01]  /*9260*/  SYNCS.PHASECHK.TRANS64.TRYWAIT P2, [UR7+0x16850], R4 ;  /* 0x01685004ff0075a7 */ /* 0x0000620008040147 */
[----:B------:R-:W-:Y:S05]  /*9270*/  @!P0 BRA `(.L_x_14021) ;  /* 0x0000000000048947 */ /* 0x000fea0003800000 */
[----:B------:R-:W-:Y:S01]  /*9280*/  BPT.TRAP 0x1 ;  /* 0x000000040000795c */ /* 0x000fe20000300000 */
.L_x_14021:
[----:B-1----:R-:W-:Y:S05]  /*9290*/  @P2 BRA `(.L_x_14022) ;  /* 0x0000000000082947 */ /* 0x002fea0003800000 */
[----:B------:R-:W1:Y:S02]  /*92a0*/  SYNCS.PHASECHK.TRANS64.TRYWAIT P0, [UR7+0x16850], R4 ;  /* 0x01685004ff0075a7 */ /* 0x000e640008000147 */
[----:B-1----:R-:W-:Y:S05]  /*92b0*/  @!P0 BRA `(.L_x_14023) ;  /* 0x0000005000648947 */ /* 0x002fea0003800000 */
.L_x_14022:
        /* <DEDUP_REMOVED lines=8> */
[----:B------:R-:W-:-:S03]  /*9340*/  @!P1 VIADD R9, R9, 0x16860 ;  /* 0x0001686009099836 */ /* 0x000fc60000000000 */
[----:B------:R-:W-:Y:S02]  /*9350*/  ULEA UR4, UR4, UR39, 0xa ;  /* 0x0000002704047291 */ /* 0x000fe4000f8e503f */
        /* <DEDUP_REMOVED lines=8> */
[----:B------:R-:W-:Y:S02]  /*93e0*/  IMAD.MOV.U32 R3, RZ, RZ, -0x800000 ;  /* 0xff800000ff037424 */ /* 0x000fe400078e00ff */
[----:B-1----:R-:W-:Y:S01]  /*93f0*/  FADD.FTZ R6, R5, R0 ;  /* 0x0000000005067221 */ /* 0x002fe20000010000 */
[----:B------:R-:W-:Y:S01]  /*9400*/  IMAD.MOV.U32 R0, RZ, RZ, -0x800000 ;  /* 0xff800000ff007424 */ /* 0x000fe200078e00ff */
[----:B------:R-:W0:Y:S04]  /*9410*/  SHFL.BFLY PT, R5, R4, 0x1, 0x1f ;  /* 0x0c201f0004057f89 */ /* 0x000e2800000e0000 */
[----:B------:R-:W1:Y:S01]  /*9420*/  SHFL.BFLY PT, R7, R6, 0x1, 0x1f ;  /* 0x0c201f0006077f89 */ /* 0x000e6200000e0000 */
[----:B0-----:R-:W-:Y:S01]  /*9430*/  FADD.FTZ R10, R4, R5 ;  /* 0x00000005040a7221 */ /* 0x001fe20000010000 */
[----:B------:R-:W-:Y:S01]  /*9440*/  MOV R5, RZ ;  /* 0x000000ff00057202 */ /* 0x000fe20000000f00 */
[----:B-1----:R-:W-:-:S03]  /*9450*/  FADD.FTZ R11, R6, R7 ;  /* 0x00000007060b7221 */ /* 0x002fc60000010000 */
[----:B------:R-:W-:Y:S01]  /*9460*/  FSETP.NE.FTZ.AND P0, PT, R10, RZ, PT ;  /* 0x000000ff0a00720b */ /* 0x000fe20003f15000 */
[----:B------:R-:W-:Y:S01]  /*9470*/  IMAD.MOV.U32 R6, RZ, RZ, RZ ;  /* 0x000000ffff067224 */ /* 0x000fe200078e00ff */
[----:B------:R-:W-:-:S11]  /*9480*/  FSETP.NE.FTZ.AND P2, PT, R11, RZ, PT ;  /* 0x000000ff0b00720b */ /* 0x000fd60003f55000 */
[----:B------:R-:W0:Y:S01]  /*9490*/  @P0 MUFU.LG2 R7, R10 ;  /* 0x0000000a00070308 */ /* 0x000e220000000c00 */
[C---:B------:R-:W-:Y:S01]  /*94a0*/  @P0 FMUL.FTZ R4, R24.reuse, 0.69314718246459960938 ;  /* 0x3f31721818040820 */ /* 0x040fe20000410000 */
[----:B------:R-:W-:-:S06]  /*94b0*/  @P2 FMUL.FTZ R13, R24, 0.69314718246459960938 ;  /* 0x3f317218180d2820 */ /* 0x000fcc0000410000 */
        /* <DEDUP_REMOVED lines=80> */
.L_x_13993:
[----:B------:R-:W-:Y:S05]  /*99c0*/  @P0 BRA `(.L_x_14024) ;  /* 0x0000000c00c80947 */ /* 0x000fea0003800000 */
[----:B------:R-:W-:Y:S01]  /*99d0*/  IADD3 R2, R2, -0x80, RZ ;  /* 0xffffff8002027810 */ /* 0x000fe20007ffe0ff */
[----:B------:R-:W0:Y:S01]  /*99e0*/  LDC R17, c[0x0][0xbe8] ;  /* 0x0002fa00ff117b82 */ /* 0x000e220000000800 */
[----:B------:R-:W1:Y:S01]  /*99f0*/  S2R R19, SR_CTAID.X ;  /* 0x0000000000137919 */ /* 0x000e620000002500 */
[----:B------:R-:W-:Y:S01]  /*9a00*/  USHF.R.S32.HI UR7, URZ, 0x1f, UR36 ;  /* 0x0000001f3f077899 */ /* 0x000fe20008011424 */
[----:B------:R-:W-:Y:S01]  /*9a10*/  SHF.R.S32.HI R5, RZ, 0x1f, R2 ;  /* 0x0000001fff057819 */ /* 0x000fe20000011402 */
[----:B------:R-:W-:Y:S01]  /*9a20*/  ULDC.64 UR8, c[0x0][0xbd0] ;  /* 0x0002f40000087ab9 */ /* 0x000fe20000000a00 */
[----:B------:R-:W-:Y:S01]  /*9a30*/  IMAD R16, RZ, RZ, -UR36 ;  /* 0x80000024ff107e24 */ /* 0x000fe2000f8e02ff */
[----:B------:R-:W-:Y:S01]  /*9a40*/  UIMAD UR6, UR7, UR8, URZ ;  /* 0x00000008070672a4 */ /* 0x000fe2000f8e023f */
[CC--:B------:R-:W-:Y:S01]  /*9a50*/  LEA.HI R4, R5.reuse, R2.reuse, RZ, 0x7 ;  /* 0x0000000205047211 */ /* 0x0c0fe200078f38ff */
[----:B------:R-:W2:Y:S01]  /*9a60*/  S2UR UR12, SR_CTAID.Z ;  /* 0x00000000000c79c3 */ /* 0x000ea20000002700 */
[----:B------:R-:W-:Y:S01]  /*9a70*/  LEA.HI R8, R5, R2, RZ, 0x2 ;  /* 0x0000000205087211 */ /* 0x000fe200078f10ff */
[----:B------:R-:W-:Y:S01]  /*9a80*/  UIMAD.WIDE.U32 UR4, UR36, UR8, URZ ;  /* 0x00000008240472a5 */ /* 0x000fe2000f8e003f */
[----:B------:R-:W-:Y:S01]  /*9a90*/  LOP3.LUT R7, R4, 0xffffff80, RZ, 0xc0, !PT ;  /* 0xffffff8004077812 */ /* 0x000fe200078ec0ff */
[----:B------:R-:W-:Y:S01]  /*9aa0*/  UIMAD UR6, UR36, UR9, UR6 ;  /* 0x00000009240672a4 */ /* 0x000fe2000f8e0206 */
[----:B------:R-:W-:Y:S01]  /*9ab0*/  SHF.R.S32.HI R4, RZ, 0x7, R4 ;  /* 0x00000007ff047819 */ /* 0x000fe20000011404 */
[----:B------:R-:W-:Y:S01]  /*9ac0*/  BSSY B0, `(.L_x_14025) ;  /* 0x00000ae000007945 */ /* 0x000fe20003800000 */
[----:B------:R-:W-:Y:S01]  /*9ad0*/  LOP3.LUT R13, R8, 0xfffffffc, RZ, 0xc0, !PT ;  /* 0xfffffffc080d7812 */ /* 0x000fe200078ec0ff */
[----:B------:R-:W-:Y:S01]  /*9ae0*/  IMAD.IADD R22, R2, 0x1, -R7 ;  /* 0x0000000102167824 */ /* 0x000fe200078e0a07 */
[----:B------:R-:W3:Y:S01]  /*9af0*/  S2UR UR11, SR_CTAID.Y ;  /* 0x00000000000b79c3 */ /* 0x000ee20000002600 */
[----:B------:R-:W-:Y:S01]  /*9b00*/  IMAD.HI R5, R4, 0x55555556, RZ ;  /* 0x5555555604057827 */ /* 0x000fe200078e02ff */
[----:B------:R-:W-:-:S02]  /*9b10*/  UIADD3 UR6, UR5, UR6, URZ ;  /* 0x0000000605067290 */ /* 0x000fc4000fffe03f */
[----:B------:R-:W-:Y:S01]  /*9b20*/  SHF.R.S32.HI R9, RZ, 0x1f, R22 ;  /* 0x0000001fff097819 */ /* 0x000fe20000011416 */
[----:B------:R-:W-:Y:S01]  /*9b30*/  IMAD.IADD R13, R2, 0x1, -R13 ;  /* 0x00000001020d7824 */ /* 0x000fe200078e0a0d */
[----:B------:R-:W-:Y:S01]  /*9b40*/  LEA.HI R5, R5, R5, RZ, 0x1 ;  /* 0x0000000505057211 */ /* 0x000fe200078f08ff */
[----:B------:R-:W-:Y:S01]  /*9b50*/  ULDC.64 UR8, c[0x0][0xb38] ;  /* 0x0002ce0000087ab9 */ /* 0x000fe20000000a00 */
[-C--:B------:R-:W-:Y:S01]  /*9b60*/  LEA.HI R23, R9, R22.reuse, RZ, 0x2 ;  /* 0x0000001609177211 */ /* 0x080fe200078f10ff */
[----:B------:R-:W3:Y:S01]  /*9b70*/  LDC R21, c[0x0][0xc50] ;  /* 0x00031400ff157b82 */ /* 0x000ee20000000800 */
[----:B0-----:R-:W-:Y:S01]  /*9b80*/  ISETP.NE.AND P0, PT, R17, 0x1, PT ;  /* 0x000000011100780c */ /* 0x001fe20003f05270 */
[----:B------:R-:W-:Y:S01]  /*9b90*/  UIMAD UR7, UR7, UR8, URZ ;  /* 0x00000008070772a4 */ /* 0x000fe2000f8e023f */
[--C-:B------:R-:W-:Y:S02]  /*9ba0*/  SHF.R.S32.HI R6, RZ, 0x2, R23.reuse ;  /* 0x00000002ff067819 */ /* 0x100fe40000011417 */
[----:B------:R-:W-:Y:S01]  /*9bb0*/  SHF.R.S32.HI R7, RZ, 0x1f, R23 ;  /* 0x0000001fff077819 */ /* 0x000fe20000011417 */
[----:B--2---:R-:W-:Y:S01]  /*9bc0*/  USHF.R.S32.HI UR10, URZ, 0x1f, UR12 ;  /* 0x0000001f3f0a7899 */ /* 0x004fe2000801140c */
[----:B------:R-:W-:Y:S01]  /*9bd0*/  LEA.HI R9, R9, R22, RZ, 0x5 ;  /* 0x0000001609097211 */ /* 0x000fe200078f28ff */
[----:B------:R-:W0:Y:S01]  /*9be0*/  LDC.64 R14, c[0x0][0xb40] ;  /* 0x0002d000ff0e7b82 */ /* 0x000e220000000a00 */
[----:B------:R-:W-:-:S02]  /*9bf0*/  LEA.HI R7, R7, R6, RZ, 0x3 ;  /* 0x0000000607077211 */ /* 0x000fc400078f18ff */
[----:B------:R-:W-:Y:S02]  /*9c00*/  SHF.R.S32.HI R9, RZ, 0x5, R9 ;  /* 0x00000005ff097819 */ /* 0x000fe40000011409 */
[----:B------:R-:W-:Y:S01]  /*9c10*/  LOP3.LUT R11, R7, 0xfffffff8, RZ, 0xc0, !PT ;  /* 0xfffffff8070b7812 */ /* 0x000fe200078ec0ff */
[----:B------:R-:W-:Y:S01]  /*9c20*/  IMAD R7, R5, -0x3, R4 ;  /* 0xfffffffd05077824 */ /* 0x000fe200078e0204 */
[----:B------:R-:W-:Y:S01]  /*9c30*/  LEA.HI R4, R13, R13, RZ, 0x1 ;  /* 0x0000000d0d047211 */ /* 0x000fe200078f08ff */
[----:B------:R-:W2:Y:S01]  /*9c40*/  @P0 LDC R27, c[0x0][0xbec] ;  /* 0x0002fb00ff1b0b82 */ /* 0x000ea20000000800 */
[----:B------:R-:W-:Y:S01]  /*9c50*/  IMAD.U32 R5, RZ, RZ, UR5 ;  /* 0x00000005ff057e24 */ /* 0x000fe2000f8e00ff */
[----:B------:R-:W-:Y:S01]  /*9c60*/  LOP3.LUT R23, R23, 0x7ffffffc, RZ, 0xc0, !PT ;  /* 0x7ffffffc17177812 */ /* 0x000fe200078ec0ff */
[----:B------:R-:W-:Y:S01]  /*9c70*/  IMAD.IADD R2, R6, 0x1, -R11 ;  /* 0x0000000106027824 */ /* 0x000fe200078e0a0b */
[----:B------:R-:W-:Y:S01]  /*9c80*/  LOP3.LUT R4, R4, 0x1ffffffe, RZ, 0xc0, !PT ;  /* 0x1ffffffe04047812 */ /* 0x000fe200078ec0ff */
[----:B------:R-:W-:Y:S01]  /*9c90*/  IMAD.U32 R5, RZ, RZ, UR6 ;  /* 0x00000006ff057e24 */ /* 0x000fe2000f8e00ff */
[----:B------:R-:W-:Y:S01]  /*9ca0*/  UIMAD UR6, UR36, UR9, UR7 ;  /* 0x00000009240672a4 */ /* 0x000fe2000f8e0207 */
[----:B------:R-:W-:Y:S01]  /*9cb0*/  IMAD R2, R9, 0x10, R2 ;  /* 0x0000001009027824 */ /* 0x000fe200078e0202 */
[----:B------:R-:W4:Y:S01]  /*9cc0*/  LDC.64 R10, c[0x0][0xbd8] ;  /* 0x0002f600ff0a7b82 */ /* 0x000f220000000a00 */
[----:B------:R-:W-:Y:S01]  /*9cd0*/  IMAD.IADD R25, R13, 0x1, -R4 ;  /* 0x000000010d197824 */ /* 0x000fe200078e0a04 */
[----:B------:R-:W-:Y:S01]  /*9ce0*/  MOV R4, UR4 ;  /* 0x0000000400047c02 */ /* 0x000fe20008000f00 */
[----:B------:R-:W-:Y:S01]  /*9cf0*/  IMAD R2, R7, 0x40, R2 ;  /* 0x0000004007027824 */ /* 0x000fe200078e0202 */
[----:B------:R-:W-:Y:S01]  /*9d00*/  UIMAD.WIDE.U32 UR4, UR36, UR8, URZ ;  /* 0x00000008240472a5 */ /* 0x000fe2000f8e003f */
[----:B---3--:R-:W-:-:S02]  /*9d10*/  IMAD R21, R21, R16, UR11 ;  /* 0x0000000b15157e24 */ /* 0x008fc4000f8e0210 */
[--C-:B------:R-:W-:Y:S01]  /*9d20*/  IMAD R6, R25, 0x8, R2.reuse ;  /* 0x0000000819067824 */ /* 0x100fe200078e0202 */
[----:B------:R-:W3:Y:S01]  /*9d30*/  @P0 LDC R9, c[0x0][0xbec] ;  /* 0x0002fb00ff090b82 */ /* 0x000ee20000000800 */
[----:B------:R-:W-:Y:S02]  /*9d40*/  UIADD3 UR6, UR5, UR6, URZ ;  /* 0x0000000605067290 */ /* 0x000fe4000fffe03f */
[----:B------:R-:W-:Y:S01]  /*9d50*/  MOV R7, UR5 ;  /* 0x0000000500077c02 */ /* 0x000fe20008000f00 */
[----:B0-----:R-:W-:Y:S01]  /*9d60*/  IMAD R12, R14, UR10, RZ ;  /* 0x0000000a0e0c7c24 */ /* 0x001fe2000f8e02ff */
[----:B------:R-:W-:Y:S01]  /*9d70*/  ULDC.64 UR8, c[0x0][0xb28] ;  /* 0x0002ca0000087ab9 */ /* 0x000fe20000000a00 */
[----:B-1----:R-:W-:Y:S02]  /*9d80*/  IMAD R2, R19, 0xc0, R2 ;  /* 0x000000c013027824 */ /* 0x002fe400078e0202 */
[----:B------:R-:W-:Y:S01]  /*9d90*/  IMAD.U32 R7, RZ, RZ, UR6 ;  /* 0x00000006ff077e24 */ /* 0x000fe2000f8e00ff */
[----:B------:R-:W0:Y:S01]  /*9da0*/  @P0 LDC R13, c[0x0][0xbf0] ;  /* 0x0002fc00ff0d0b82 */ /* 0x000e220000000800 */
[----:B------:R-:W-:Y:S01]  /*9db0*/  ULDC.64 UR6, c[0x0][0xb48] ;  /* 0x0002d20000067ab9 */ /* 0x000fe20000000a00 */
[----:B------:R-:W-:-:S02]  /*9dc0*/  VIADD R16, R2, 0x8 ;  /* 0x0000000802107836 */ /* 0x000fc40000000000 */
[----:B----4-:R-:W-:-:S04]  /*9dd0*/  IMAD R8, R10, UR10, RZ ;  /* 0x0000000a0a087c24 */ /* 0x010fc8000f8e02ff */
[----:B------:R-:W1:Y:S01]  /*9de0*/  @P0 LDC R18, c[0x0][0xbf0] ;  /* 0x0002fc00ff120b82 */ /* 0x000e620000000800 */
[----:B------:R-:W-:-:S04]  /*9df0*/  IMAD.WIDE.U32 R4, R10, UR12, R4 ;  /* 0x0000000c0a047c25 */ /* 0x000fc8000f8e0004 */
[----:B------:R-:W-:Y:S02]  /*9e00*/  IMAD R11, R11, UR12, R8 ;  /* 0x0000000c0b0b7c24 */ /* 0x000fe4000f8e0208 */
[----:B------:R-:W-:Y:S02]  /*9e10*/  IMAD R8, R19, 0xc0, R6 ;  /* 0x000000c013087824 */ /* 0x000fe400078e0206 */
[----:B------:R-:W-:Y:S01]  /*9e20*/  IMAD.U32 R6, RZ, RZ, UR4 ;  /* 0x00000004ff067e24 */ /* 0x000fe2000f8e00ff */
[----:B------:R-:W-:Y:S01]  /*9e30*/  ULDC.64 UR4, c[0x0][0xbe0] ;  /* 0x0002f80000047ab9 */ /* 0x000fe20000000a00 */
[----:B---3--:R-:W-:-:S04]  /*9e40*/  @P0 IMAD.HI.U32 R10, R8, R9, RZ ;  /* 0x00000009080a0227 */ /* 0x008fc800078e00ff */
[----:B------:R-:W-:Y:S01]  /*9e50*/  IMAD.MOV.U32 R9, RZ, RZ, R8 ;  /* 0x000000ffff097224 */ /* 0x000fe200078e0008 */
[----:B0-----:R-:W-:Y:S01]  /*9e60*/  @P0 SHF.R.U32.HI R9, RZ, R13, R10 ;  /* 0x0000000dff090219 */ /* 0x001fe2000001160a */
[----:B------:R-:W-:Y:S01]  /*9e70*/  IMAD R13, R15, UR12, R12 ;  /* 0x0000000c0f0d7c24 */ /* 0x000fe2000f8e020c */
[----:B------:R-:W-:Y:S01]  /*9e80*/  SHF.R.S32.HI R12, RZ, 0x1f, R21 ;  /* 0x0000001fff0c7819 */ /* 0x000fe20000011415 */
[----:B------:R-:W-:-:S04]  /*9e90*/  IMAD.WIDE.U32 R6, R14, UR12, R6 ;  /* 0x0000000c0e067c25 */ /* 0x000fc8000f8e0006 */
[----:B------:R-:W-:Y:S01]  /*9ea0*/  IMAD.IADD R5, R5, 0x1, R11 ;  /* 0x0000000105057824 */ /* 0x000fe200078e020b */
[----:B------:R-:W-:Y:S01]  /*9eb0*/  IADD3 R7, R7, R13, RZ ;  /* 0x0000000d07077210 */ /* 0x000fe20007ffe0ff */
[----:B--2---:R-:W-:-:S04]  /*9ec0*/  @P0 IMAD.HI.U32 R27, R8, R27, RZ ;  /* 0x0000001b081b0227 */ /* 0x004fc800078e00ff */
[----:B------:R-:W-:Y:S02]  /*9ed0*/  IMAD R13, R12, UR6, RZ ;  /* 0x000000060c0d7c24 */ /* 0x000fe4000f8e02ff */
[----:B------:R-:W-:-:S04]  /*9ee0*/  IMAD.WIDE.U32 R4, R21, UR4, R4 ;  /* 0x0000000415047c25 */ /* 0x000fc8000f8e0004 */
[----:B------:R-:W-:Y:S01]  /*9ef0*/  IMAD.MOV.U32 R11, RZ, RZ, R8 ;  /* 0x000000ffff0b7224 */ /* 0x000fe200078e0008 */
[----:B-1----:R-:W-:Y:S01]  /*9f00*/  @P0 SHF.R.U32.HI R11, RZ, R18, R27 ;  /* 0x00000012ff0b0219 */ /* 0x002fe2000001161b */
[----:B------:R-:W-:Y:S01]  /*9f10*/  IMAD R10, R12, UR4, RZ ;  /* 0x000000040c0a7c24 */ /* 0x000fe2000f8e02ff */
[----:B------:R-:W-:Y:S01]  /*9f20*/  BAR.SYNC.DEFER_BLOCKING 0x1, 0x180 ;  /* 0x0046000000007b1d */ /* 0x000fe20000010000 */
[C---:B------:R-:W-:Y:S01]  /*9f30*/  IMAD R15, R21.reuse, UR7, R13 ;  /* 0x00000007150f7c24 */ /* 0x040fe2000f8e020d */
[--C-:B------:R-:W-:Y:S01]  /*9f40*/  SHF.R.S32.HI R13, RZ, 0x1f, R9.reuse ;  /* 0x0000001fff0d7819 */ /* 0x100fe20000011409 */
[----:B------:R-:W-:Y:S01]  /*9f50*/  IMAD R12, R21, UR5, R10 ;  /* 0x00000005150c7c24 */ /* 0x000fe2000f8e020a */
[----:B------:R-:W-:Y:S01]  /*9f60*/  IADD3 R4, P0, R9, R4, RZ ;  /* 0x0000000409047210 */ /* 0x000fe20007f1e0ff */
[----:B------:R-:W-:Y:S01]  /*9f70*/  IMAD.MOV R9, RZ, RZ, -R9 ;  /* 0x000000ffff097224 */ /* 0x000fe200078e0a09 */
        /* <DEDUP_REMOVED lines=28> */
[----:B------:R-:W-:Y:S01]  /*a140*/  IADD3 R5, R7, R15, RZ ;  /* 0x0000000f07057210 */ /* 0x000fe20007ffe0ff */
[----:B------:R-:W-:Y:S01]  /*a150*/  IMAD R17, R17, UR6, RZ ;  /* 0x0000000611117c24 */ /* 0x000fe2000f8e02ff */
[----:B------:R-:W-:Y:S01]  /*a160*/  LEA R18, P1, R6, UR8, 0x2 ;  /* 0x0000000806127c11 */ /* 0x000fe2000f8210ff */
[----:B0-----:R-:W-:Y:S01]  /*a170*/  ULEA UR4, UR5, UR4, 0x18 ;  /* 0x0000000405047291 */ /* 0x001fe2000f8ec03f */
        /* <DEDUP_REMOVED lines=23> */
[C---:B------:R-:W-:Y:S01]  /*a2f0*/  VIADD R4, R19.reuse, 0x10 ;  /* 0x0000001013047836 */ /* 0x040fe20000000000 */
[C---:B------:R-:W-:Y:S01]  /*a300*/  IADD3 R5, R19.reuse, 0x18, RZ ;  /* 0x0000001813057810 */ /* 0x040fe20007ffe0ff */
[C---:B------:R-:W-:Y:S02]  /*a310*/  VIADD R6, R19.reuse, 0x20 ;  /* 0x0000002013067836 */ /* 0x040fe40000000000 */
[C---:B------:R-:W-:Y:S01]  /*a320*/  VIADD R7, R19.reuse, 0x28 ;  /* 0x0000002813077836 */ /* 0x040fe20000000000 */
[----:B------:R-:W-:Y:S01]  /*a330*/  ISETP.GE.AND P1, PT, R4, UR4, PT ;  /* 0x0000000404007c0c */ /* 0x000fe2000bf26270 */
[----:B------:R-:W-:Y:S01]  /*a340*/  VIADD R9, R19, 0x30 ;  /* 0x0000003013097836 */ /* 0x000fe20000000000 */
[----:B------:R-:W-:Y:S01]  /*a350*/  ISETP.GE.AND P2, PT, R5, UR4, PT ;  /* 0x0000000405007c0c */ /* 0x000fe2000bf46270 */
[----:B------:R-:W-:Y:S01]  /*a360*/  VIADD R11, R19, 0x38 ;  /* 0x00000038130b7836 */ /* 0x000fe20000000000 */
[----:B------:R-:W-:-:S02]  /*a370*/  ISETP.GE.AND P3, PT, R6, UR4, PT ;  /* 0x0000000406007c0c */ /* 0x000fc4000bf66270 */
[----:B------:R-:W-:Y:S01]  /*a380*/  ISETP.GE.AND P4, PT, R7, UR4, PT ;  /* 0x0000000407007c0c */ /* 0x000fe2000bf86270 */
[----:B---34-:R-:W-:Y:S01]  /*a390*/  @!P0 IMAD.WIDE R2, R19, 0x4, R14 ;  /* 0x0000000413028825 */ /* 0x018fe200078e020e */
[----:B------:R-:W-:Y:S02]  /*a3a0*/  ISETP.GE.AND P5, PT, R9, UR4, PT ;  /* 0x0000000409007c0c */ /* 0x000fe4000bfa6270 */
[----:B------:R-:W-:Y:S02]  /*a3b0*/  ISETP.GE.AND P6, PT, R11, UR4, PT ;  /* 0x000000040b007c0c */ /* 0x000fe4000bfc6270 */
[----:B------:R0:W-:Y:S01]  /*a3c0*/  @!P0 ST.E.64 desc[UR46][R2.64], R88 ;  /* 0x0000005802008985 */ /* 0x0001e2000c101b2e */
[----:B------:R-:W-:Y:S02]  /*a3d0*/  ISETP.GE.AND P0, PT, R0, UR4, PT ;  /* 0x0000000400007c0c */ /* 0x000fe4000bf06270 */
[----:B------:R-:W-:Y:S02]  /*a3e0*/  @!P1 LEA.HI R4, R4, R4, RZ, 0x1 ;  /* 0x0000000404049211 */ /* 0x000fe400078f08ff */
[----:B------:R-:W-:-:S02]  /*a3f0*/  @!P3 LEA.HI R6, R6, R6, RZ, 0x1 ;  /* 0x000000060606b211 */ /* 0x000fc400078f08ff */
[----:B------:R-:W-:Y:S02]  /*a400*/  @!P4 LEA.HI R8, R7, R7, RZ, 0x1 ;  /* 0x000000070708c211 */ /* 0x000fe400078f08ff */
[----:B------:R-:W-:Y:S02]  /*a410*/  @!P5 LEA.HI R10, R9, R9, RZ, 0x1 ;  /* 0x00000009090ad211 */ /* 0x000fe400078f08ff */
[----:B------:R-:W-:Y:S02]  /*a420*/  @!P6 LEA.HI R12, R11, R11, RZ, 0x1 ;  /* 0x0000000b0b0ce211 */ /* 0x000fe400078f08ff */
[----:B------:R-:W-:Y:S02]  /*a430*/  @!P3 LOP3.LUT R9, R6, 0xfffffffe, RZ, 0xc0, !PT ;  /* 0xfffffffe0609b812 */ /* 0x000fe400078ec0ff */
[----:B------:R-:W-:Y:S02]  /*a440*/  @!P0 LEA.HI R0, R0, R0, RZ, 0x1 ;  /* 0x0000000000008211 */ /* 0x000fe400078f08ff */
[----:B0-----:R-:W-:-:S02]  /*a450*/  @!P2 LEA.HI R2, R5, R5, RZ, 0x1 ;  /* 0x000000050502a211 */ /* 0x001fc400078f08ff */
[----:B------:R-:W-:Y:S02]  /*a460*/  @!P0 LOP3.LUT R3, R0, 0xfffffffe, RZ, 0xc0, !PT ;  /* 0xfffffffe00038812 */ /* 0x000fe400078ec0ff */
[----:B------:R-:W-:Y:S02]  /*a470*/  @!P1 LOP3.LUT R5, R4, 0xfffffffe, RZ, 0xc0, !PT ;  /* 0xfffffffe04059812 */ /* 0x000fe400078ec0ff */
[----:B------:R-:W-:Y:S01]  /*a480*/  @!P2 LOP3.LUT R7, R2, 0xfffffffe, RZ, 0xc0, !PT ;  /* 0xfffffffe0207a812 */ /* 0x000fe200078ec0ff */
[--C-:B------:R-:W-:Y:S01]  /*a490*/  @!P0 IMAD.WIDE R2, R3, 0x4, R14.reuse ;  /* 0x0000000403028825 */ /* 0x100fe200078e020e */
[----:B------:R-:W-:Y:S02]  /*a4a0*/  @!P4 LOP3.LUT R11, R8, 0xfffffffe, RZ, 0xc0, !PT ;  /* 0xfffffffe080bc812 */ /* 0x000fe400078ec0ff */
[----:B------:R-:W-:Y:S01]  /*a4b0*/  @!P5 LOP3.LUT R13, R10, 0xfffffffe, RZ, 0xc0, !PT ;  /* 0xfffffffe0a0dd812 */ /* 0x000fe200078ec0ff */
[--C-:B------:R-:W-:Y:S01]  /*a4c0*/  @!P1 IMAD.WIDE R4, R5, 0x4, R14.reuse ;  /* 0x0000000405049825 */ /* 0x100fe200078e020e */
[----:B------:R-:W-:Y:S01]  /*a4d0*/  @!P6 LOP3.LUT R21, R12, 0xfffffffe, RZ, 0xc0, !PT ;  /* 0xfffffffe0c15e812 */ /* 0x000fe200078ec0ff */
        /* <DEDUP_REMOVED lines=8> */
[----:B------:R0:W-:Y:S02]  /*a560*/  @!P4 ST.E.64 desc[UR46][R10.64], R108 ;  /* 0x0000006c0a00c985 */ /* 0x0001e4000c101b2e */
[----:B------:R-:W-:Y:S02]  /*a570*/  @!P6 IMAD.WIDE R14, R21, 0x4, R14 ;  /* 0x00000004150ee825 */ /* 0x000fe400078e020e */
[----:B------:R0:W-:Y:S04]  /*a580*/  @!P5 ST.E.64 desc[UR46][R12.64], R112 ;  /* 0x000000700c00d985 */ /* 0x0001e8000c101b2e */
[----:B------:R0:W-:Y:S02]  /*a590*/  @!P6 ST.E.64 desc[UR46][R14.64], R116 ;  /* 0x000000740e00e985 */ /* 0x0001e4000c101b2e */
.L_x_14026:
[----:B------:R-:W-:Y:S05]  /*a5a0*/  BSYNC B0 ;  /* 0x0000000000007941 */ /* 0x000fea0003800000 */
.L_x_14025:
[----:B------:R-:W-:Y:S01]  /*a5b0*/  ISETP.GE.AND P0, PT, R16, R17, PT ;  /* 0x000000111000720c */ /* 0x000fe20003f06270 */
[----:B0-----:R0:W1:Y:S04]  /*a5c0*/  SHFL.IDX PT, R13, R20, 0x1, 0x1c1f ;  /* 0x003c1f00140d7f89 */ /* 0x00106800000e0000 */
[----:B------:R0:W0:Y:S08]  /*a5d0*/  SHFL.IDX PT, R12, R18, 0x1, 0x1c1f ;  /* 0x003c1f00120c7f89 */ /* 0x00003000000e0000 */
        /* <DEDUP_REMOVED lines=12> */
[----:B------:R-:W-:Y:S02]  /*a6a0*/  ISETP.GE.AND P4, PT, R8, UR4, PT ;  /* 0x0000000408007c0c */ /* 0x000fe4000bf86270 */
        /* <DEDUP_REMOVED lines=36> */
.L_x_14024:
[----:B------:R-:W-:-:S04]  /*a8f0*/  IADD3 R0, R2, -0x80, RZ ;  /* 0xffffff8002007810 */ /* 0x000fc80007ffe0ff */
        /* <DEDUP_REMOVED lines=32> */
[----:B--2---:R-:W-:Y:S01]  /*ab00*/  @P0 IMAD.HI.U32 R4, R0, R7, RZ ;  /* 0x0000000700040227 */ /* 0x004fe200078e00ff */
[----:B------:R-:W-:-:S03]  /*ab10*/  IADD3 R7, RZ, -UR36, RZ ;  /* 0x80000024ff077c10 */ /* 0x000fc6000fffe0ff */
        /* <DEDUP_REMOVED lines=24> */
.L_x_13989:
        /* <DEDUP_REMOVED lines=18> */
.L_x_14027:
[----:B------:R-:W-:Y:S01]  /*adc0*/  ULDC UR40, c[0x0][0xc50] ;  /* 0x0003140000287ab9 */ /* 0x000fe20000000800 */
[----:B------:R-:W-:Y:S01]  /*add0*/  UMOV UR36, UR6 ;  /* 0x0000000600247c82 */ /* 0x000fe20008000000 */
[----:B------:R-:W-:-:S11]  /*ade0*/  UISETP.NE.AND UP0, UPT, UR40, 0x1, UPT ;  /* 0x000000012800788c */ /* 0x000fd6000bf05270 */
[----:B------:R-:W-:Y:S01]  /*adf0*/  @UP0 ULDC UR4, c[0x0][0xc54] ;  /* 0x0003150000040ab9 */ /* 0x000fe20000000800 */
[----:B------:R-:W-:Y:S01]  /*ae00*/  @UP0 ULDC UR7, c[0x0][0xc58] ;  /* 0x0003160000070ab9 */ /* 0x000fe20000000800 */
[----:B------:R-:W-:-:S04]  /*ae10*/  UIMAD.WIDE.U32 UR4, UR6, UR4, URZ ;  /* 0x00000004060472a5 */ /* 0x000fc8000f8e003f */
[----:B------:R-:W-:-:S12]  /*ae20*/  @UP0 USHF.R.U32.HI UR36, URZ, UR7, UR5 ;  /* 0x000000073f240299 */ /* 0x000fd80008011605 */
.L_x_14028:
[----:B------:R-:W-:Y:S01]  /*ae30*/  ISETP.GE.AND P0, PT, R22, RZ, PT ;  /* 0x000000ff1600720c */ /* 0x000fe20003f06270 */
[----:B------:R-:W-:Y:S01]  /*ae40*/  UIADD3 UR4, -UR36, URZ, URZ ;  /* 0x0000003f24047290 */ /* 0x000fe2000fffe13f */
[----:B------:R-:W-:Y:S01]  /*ae50*/  MOV R3, 0x1 ;  /* 0x0000000100037802 */ /* 0x000fe20000000f00 */
[----:B------:R-:W-:Y:S02]  /*ae60*/  IMAD.MOV.U32 R0, RZ, RZ, RZ ;  /* 0x000000ffff007224 */ /* 0x000fe400078e00ff */
        /* <DEDUP_REMOVED lines=8> */
[----:B------:R-:W-:Y:S01]  /*aef0*/  UMOV UR8, 0xc0 ;  /* 0x000000c000087882 */ /* 0x000fe20000000000 */
[----:B------:R-:W-:Y:S02]  /*af00*/  ULDC UR5, c[0x0][0x288] ;  /* 0x0000a20000057ab9 */ /* 0x000fe40000000800 */
[----:B------:R-:W-:Y:S01]  /*af10*/  UISETP.NE.AND.EX UP0, UPT, UR7, URZ, UPT, UP0 ;  /* 0x0000003f0700728c */ /* 0x000fe2000bf05300 */
[----:B------:R-:W-:Y:S01]  /*af20*/  ULDC UR6, c[0x0][0x424] ;  /* 0x0001090000067ab9 */ /* 0x000fe20000000800 */
[----:B------:R-:W-:-:S02]  /*af30*/  UIADD3 UR10, -UR5, 0x80, URZ ;  /* 0x00000080050a7890 */ /* 0x000fc4000fffe13f */
[----:B------:R-:W-:Y:S01]  /*af40*/  USEL UR7, UR6, 0x1, UP0 ;  /* 0x0000000106077887 */ /* 0x000fe20008000000 */
[----:B------:R-:W-:Y:S01]  /*af50*/  ULDC UR9, c[0x0][0x2f0] ;  /* 0x0000bc0000097ab9 */ /* 0x000fe20000000800 */
[----:B------:R-:W-:Y:S02]  /*af60*/  UMOV UR43, URZ ;  /* 0x0000003f002b7c82 */ /* 0x000fe40008000000 */
[----:B------:R-:W-:Y:S02]  /*af70*/  UIMAD UR10, UR7, UR9, UR10 ;  /* 0x00000009070a72a4 */ /* 0x000fe4000f8e020a */
[----:B------:R-:W-:Y:S02]  /*af80*/  UIMAD UR7, UR7, UR9, 0x7f ;  /* 0x0000007f070774a4 */ /* 0x000fe4000f8e0209 */
[----:B------:R-:W-:Y:S02]  /*af90*/  USHF.R.U32.HI UR9, URZ, 0x10, UR40 ;  /* 0x000000103f097899 */ /* 0x000fe40008011628 */
[----:B0-----:R-:W-:-:S02]  /*afa0*/  UIMAD UR8, UR4, UR8, 0xbf ;  /* 0x000000bf040874a4 */ /* 0x001fc4000f8e0208 */
[----:B------:R-:W-:Y:S01]  /*afb0*/  ULOP3.LUT UR40, UR40, 0xffff, URZ, 0xc0, !UPT ;  /* 0x0000ffff28287892 */ /* 0x000fe2000f8ec03f */
[----:B------:R-:W-:Y:S02]  /*afc0*/  @UP1 ULDC UR4, c[0x0][0x44c] ;  /* 0x0001130000041ab9 */ /* 0x000fe40000000800 */
[----:B------:R-:W-:Y:S02]  /*afd0*/  UIMAD.WIDE.U32 UR4, UR8, UR4, URZ ;  /* 0x00000004080472a5 */ /* 0x000fe4000f8e003f */
[----:B------:R-:W-:Y:S01]  /*afe0*/  UMOV UR6, UR8 ;  /* 0x0000000800067c82 */ /* 0x000fe20008000000 */
[----:B------:R-:W-:Y:S02]  /*aff0*/  @UP1 ULDC UR8, c[0x0][0x450] ;  /* 0x0001140000081ab9 */ /* 0x000fe40000000800 */
[----:B------:R-:W-:Y:S02]  /*b000*/  @UP1 USHF.R.U32.HI UR6, URZ, UR8, UR5 ;  /* 0x000000083f061299 */ /* 0x000fe40008011605 */
[----:B------:R-:W-:-:S02]  /*b010*/  USHF.R.S32.HI UR5, URZ, 0x1f, UR7 ;  /* 0x0000001f3f057899 */ /* 0x000fc40008011407 */
[----:B------:R-:W-:Y:S02]  /*b020*/  UIADD3 UR6, UR10, UR6, URZ ;  /* 0x000000060a067290 */ /* 0x000fe4000fffe03f */
[----:B------:R-:W-:Y:S02]  /*b030*/  ULEA.HI UR5, UR5, UR7, URZ, 0x7 ;  /* 0x0000000705057291 */ /* 0x000fe4000f8f383f */
[----:B------:R-:W-:Y:S02]  /*b040*/  USHF.R.S32.HI UR4, URZ, 0x1f, UR6 ;  /* 0x0000001f3f047899 */ /* 0x000fe40008011406 */
[----:B------:R-:W-:Y:S02]  /*b050*/  USHF.R.S32.HI UR5, URZ, 0x7, UR5 ;  /* 0x000000073f057899 */ /* 0x000fe40008011405 */
[----:B------:R-:W-:-:S04]  /*b060*/  ULEA.HI UR4, UR4, UR6, URZ, 0x7 ;  /* 0x0000000604047291 */ /* 0x000fc8000f8f383f */
        /* <DEDUP_REMOVED lines=12> */
[----:B------:R-:W-:Y:S01]  /*b130*/  MOV R6, UR6 ;  /* 0x0000000600067c02 */ /* 0x000fe20008000f00 */
[----:B------:R-:W-:Y:S01]  /*b140*/  ULOP3.LUT UR6, UR6, UR9, URZ, 0x3c, !UPT ;  /* 0x0000000906067292 */ /* 0x000fe2000f8e3c3f */
[----:B------:R-:W-:Y:S02]  /*b150*/  R2UR UR10, R0 ;  /* 0x00000000000a72ca */ /* 0x000fe400000e0000 */
[----:B------:R-:W-:Y:S02]  /*b160*/  IABS R6, R6 ;  /* 0x0000000600067213 */ /* 0x000fe40000000000 */
[----:B------:R-:W-:-:S03]  /*b170*/  IABS R7, R5 ;  /* 0x0000000500077213 */ /* 0x000fc60000000000 */
        /* <DEDUP_REMOVED lines=24> */
.L_x_14030:
[----:B------:R-:W-:Y:S01]  /*b300*/  UIMAD UR39, UR40, UR43, URZ ;  /* 0x0000002b282772a4 */ /* 0x000fe2000f8e023f */
[----:B------:R-:W-:Y:S02]  /*b310*/  IMAD.U32 R19, RZ, RZ, UR41 ;  /* 0x00000029ff137e24 */ /* 0x000fe4000f8e00ff */
[----:B------:R-:W-:-:S03]  /*b320*/  IMAD.MOV.U32 R4, RZ, RZ, 0x1 ;  /* 0x00000001ff047424 */ /* 0x000fc600078e00ff */
[----:B------:R-:W-:-:S05]  /*b330*/  IMAD.U32 R0, RZ, RZ, UR39 ;  /* 0x00000027ff007e24 */ /* 0x000fca000f8e00ff */
[----:B------:R-:W-:Y:S02]  /*b340*/  VIADDMNMX R19, R0, UR43, R19, PT ;  /* 0x0000002b00137c46 */ /* 0x000fe4000b800113 */
[----:B------:R-:W-:Y:S02]  /*b350*/  MOV R0, RZ ;  /* 0x000000ff00007202 */ /* 0x000fe40000000f00 */
        /* <DEDUP_REMOVED lines=18> */
[----:B------:R-:W-:Y:S01]  /*b480*/  MOV R13, RZ ;  /* 0x000000ff000d7202 */ /* 0x000fe20000000f00 */
[----:B------:R-:W-:-:S02]  /*b490*/  IMAD.U32 R10, RZ, RZ, UR4 ;  /* 0x00000004ff0a7e24 */ /* 0x000fc4000f8e00ff */
[----:B------:R-:W-:Y:S02]  /*b4a0*/  IMAD.U32 R11, RZ, RZ, UR5 ;  /* 0x00000005ff0b7e24 */ /* 0x000fe4000f8e00ff */
[----:B------:R-:W-:Y:S02]  /*b4b0*/  IMAD.MOV.U32 R8, RZ, RZ, 0x70 ;  /* 0x00000070ff087424 */ /* 0x000fe400078e00ff */
[----:B------:R-:W-:-:S07]  /*b4c0*/  IMAD.MOV.U32 R12, RZ, RZ, 0x1 ;  /* 0x00000001ff0c7424 */ /* 0x000fce00078e00ff */
[----:B------:R-:W-:-:S07]  /*b4d0*/  LEPC R20, `(.L_x_14031) ;  /* 0x000000001014794e */ /* 0x000fce0000000000 */
[----:B0-----:R-:W-:Y:S05]  /*b4e0*/  CALL.ABS.NOINC R14 ;  /* 0x000000000e007343 */ /* 0x001fea0003c00000 */
.L_x_14031:
        /* <DEDUP_REMOVED lines=20> */
.L_x_14033:
[----:B------:R0:W1:Y:S01]  /*b630*/  LDC.64 R14, c[0x4][R18] ;  /* 0x01000000120e7b82 */ /* 0x0000620000000a00 */
[----:B------:R-:W-:Y:S01]  /*b640*/  ULDC.64 UR4, c[0x4][0x1b8] ;  /* 0x01006e0000047ab9 */ /* 0x000fe20000000a00 */
[----:B------:R-:W-:Y:S01]  /*b650*/  ULDC.64 UR6, c[0x4][0x1c0] ;  /* 0x0100700000067ab9 */ /* 0x000fe20000000a00 */
[----:B------:R-:W-:Y:S01]  /*b660*/  MOV R4, UR4 ;  /* 0x0000000400047c02 */ /* 0x000fe20008000f00 */
        /* <DEDUP_REMOVED lines=11> */
.L_x_14032:
        /* <DEDUP_REMOVED lines=9> */
[----:B------:R-:W-:Y:S02]  /*b7b0*/  IADD3 R25, R19, -0x1, RZ ;  /* 0xffffffff13197810 */ /* 0x000fe40007ffe0ff */
[----:B0-----:R-:W-:-:S04]  /*b7c0*/  ISETP.NE.U32.AND P0, PT, R4, RZ, PT ;  /* 0x000000ff0400720c */ /* 0x001fc80003f05070 */
[----:B------:R-:W-:-:S04]  /*b7d0*/  ISETP.NE.AND.EX P1, PT, R5, RZ, PT, P0 ;  /* 0x000000ff0500720c */ /* 0x000fc80003f25300 */
[----:B------:R-:W-:Y:S02]  /*b7e0*/  P2R R26, PR, RZ, 0x2 ;  /* 0x00000002ff1a7803 */ /* 0x000fe40000000000 */
[----:B--2---:R-:W-:Y:S02]  /*b7f0*/  SHF.R.S32.HI R23, RZ, 0x1f, R18 ;  /* 0x0000001fff177819 */ /* 0x004fe40000011412 */
[----:B------:R-:W-:Y:S01]  /*b800*/  SEL R24, R18, RZ, !P1 ;  /* 0x000000ff12187207 */ /* 0x000fe20004800000 */
[----:B------:R-:W-:Y:S06]  /*b810*/  BRA.DIV UR4, `(.L_x_14034) ;  /* 0x0000002e04247947 */ /* 0x000fec000b800000 */
[----:B------:R0:W1:Y:S02]  /*b820*/  SHFL.IDX PT, R14, R16, RZ, 0x1f ;  /* 0x00001fff100e7589 */ /* 0x00006400000e0000 */
.L_x_14102:
[----:B-1----:R-:W-:Y:S02]  /*b830*/  ISETP.NE.AND P0, PT, R14, RZ, PT ;  /* 0x000000ff0e00720c */ /* 0x002fe40003f05270 */
[----:B------:R-:W-:-:S04]  /*b840*/  PLOP3.LUT P2, PT, PT, PT, PT, 0x8, 0x0 ;  /* 0x000000000000781c */ /* 0x000fc80003f4e170 */
[----:B------:R-:W-:-:S07]  /*b850*/  P2R R27, PR, RZ, 0x4 ;  /* 0x00000004ff1b7803 */ /* 0x000fce0000000000 */
[----:B------:R-:W-:Y:S05]  /*b860*/  @P0 BRA `(.L_x_14035) ;  /* 0x0000000000cc0947 */ /* 0x000fea0003800000 */
[----:B------:R-:W-:-:S03]  /*b870*/  UMOV UR4, 0xffffffff ;  /* 0xffffffff00047882 */ /* 0x000fc60000000000 */
[----:B------:R-:W-:Y:S05]  /*b880*/  BRA.DIV UR4, `(.L_x_14036) ;  /* 0x0000002e04287947 */ /* 0x000fea000b800000 */
[----:B------:R-:W-:-:S13]  /*b890*/  ELECT P6, URZ, PT ;  /* 0x00000000003f782f */ /* 0x000fda00038c0000 */
.L_x_14105:
        /* <DEDUP_REMOVED lines=23> */
.L_x_14037:
[----:B------:R-:W2:Y:S01]  /*ba10*/  SYNCS.PHASECHK.TRANS64.TRYWAIT P0, [UR38+0x16840], R0 ;  /* 0x01684000ff0075a7 */ /* 0x000ea20008000166 */
[----:B------:R-:W-:Y:S01]  /*ba20*/  ISETP.NE.AND P1, PT, R17, RZ, PT ;  /* 0x000000ff1100720c */ /* 0x000fe20003f25270 */
[----:B--2---:R-:W-:-:S12]  /*ba30*/  @!P0 BRA `(.L_x_14038) ;  /* 0x0000002800dc8947 */ /* 0x004fd80003800000 */
.L_x_14106:
[----:B------:R-:W-:Y:S05]  /*ba40*/  @P1 BRA `(.L_x_14039) ;  /* 0x0000000000141947 */ /* 0x000fea0003800000 */
[----:B------:R-:W-:Y:S01]  /*ba50*/  LOP3.LUT P0, RZ, R2, 0x1f, RZ, 0xc0, !PT ;  /* 0x0000001f02ff7812 */ /* 0x000fe2000780c0ff */
[----:B--2---:R-:W-:-:S04]  /*ba60*/  IMAD.MOV.U32 R0, RZ, RZ, 0x4000 ;  /* 0x00004000ff007424 */ /* 0x004fc800078e00ff */
[----:B------:R3:W-:Y:S08]  /*ba70*/  SYNCS.ARRIVE.TRANS64 RZ, [UR38+0x16830], R0 ;  /* 0x01683000ffff79a7 */ /* 0x0007f00008000026 */
[----:B---3--:R-:W-:Y:S05]  /*ba80*/  @!P0 BRA `(.L_x_14039) ;  /* 0x0000000000048947 */ /* 0x008fea0003800000 */
[----:B------:R-:W-:Y:S01]  /*ba90*/  BPT.TRAP 0x1 ;  /* 0x000000040000795c */ /* 0x000fe20000300000 */
.L_x_14039:
        /* <DEDUP_REMOVED lines=11> */
[----:B------:R-:W-:Y:S01]  /*bb50*/  USHF.L.U32 UR11, UR11, 0x7, URZ ;  /* 0x000000070b0b7899 */ /* 0x000fe2000800063f */
[----:B------:R-:W-:Y:S01]  /*bb60*/  UMOV UR10, URZ ;  /* 0x0000003f000a7c82 */ /* 0x000fe20008000000 */
[----:B------:R-:W-:-:S07]  /*bb70*/  UMOV UR12, UR36 ;  /* 0x00000024000c7c82 */ /* 0x000fce0008000000 */
[----:B------:R3:W-:Y:S02]  /*bb80*/  UTMALDG.4D [UR8], [UR4], desc[UR6] ;  /* 0x00000608040075b4 */ /* 0x0007e40008019000 */
[----:B---3--:R-:W-:Y:S01]  /*bb90*/  NOP ;  /* 0x0000000000007918 */ /* 0x008fe20000000000 */
.L_x_14035:
        /* <DEDUP_REMOVED lines=16> */
[----:B-1----:R-:W-:Y:S01]  /*bca0*/  IMAD.U32 R4, RZ, RZ, UR4 ;  /* 0x00000004ff047e24 */ /* 0x002fe2000f8e00ff */
[----:B------:R-:W-:Y:S01]  /*bcb0*/  MOV R6, UR6 ;  /* 0x0000000600067c02 */ /* 0x000fe20008000f00 */
[----:B------:R-:W-:Y:S01]  /*bcc0*/  IMAD.U32 R5, RZ, RZ, UR5 ;  /* 0x00000005ff057e24 */ /* 0x000fe2000f8e00ff */
[----:B------:R-:W1:Y:S01]  /*bcd0*/  LDC.64 R14, c[0x4][R14] ;  /* 0x010000000e0e7b82 */ /* 0x000e620000000a00 */
[----:B------:R-:W-:Y:S01]  /*bce0*/  ULDC.64 UR4, c[0x4][0x20] ;  /* 0x0100080000047ab9 */ /* 0x000fe20000000a00 */
[----:B------:R-:W-:Y:S01]  /*bcf0*/  IMAD.U32 R7, RZ, RZ, UR7 ;  /* 0x00000007ff077e24 */ /* 0x000fe2000f8e00ff */
[----:B------:R-:W-:Y:S01]  /*bd00*/  MOV R12, 0x1 ;  /* 0x00000001000c7802 */ /* 0x000fe20000000f00 */
[----:B------:R-:W-:-:S02]  /*bd10*/  IMAD.U32 R10, RZ, RZ, UR4 ;  /* 0x00000004ff0a7e24 */ /* 0x000fc4000f8e00ff */
[----:B------:R-:W-:Y:S02]  /*bd20*/  IMAD.U32 R11, RZ, RZ, UR5 ;  /* 0x00000005ff0b7e24 */ /* 0x000fe4000f8e00ff */
[----:B------:R-:W-:Y:S02]  /*bd30*/  IMAD.MOV.U32 R8, RZ, RZ, 0x70 ;  /* 0x00000070ff087424 */ /* 0x000fe400078e00ff */
[----:B------:R-:W-:-:S07]  /*bd40*/  IMAD.MOV.U32 R13, RZ, RZ, RZ ;  /* 0x000000ffff0d7224 */ /* 0x000fce00078e00ff */
[----:B------:R-:W-:-:S07]  /*bd50*/  LEPC R20, `(.L_x_14040) ;  /* 0x000000001014794e */ /* 0x000fce0000000000 */
[----:B012---:R-:W-:Y:S05]  /*bd60*/  CALL.ABS.NOINC R14 ;  /* 0x000000000e007343 */ /* 0x007fea0003c00000 */
.L_x_14040:
[----:B--2---:R-:W2:Y:S01]  /*bd70*/  LDC R0, c[0x0][0x448] ;  /* 0x00011200ff007b82 */ /* 0x004ea20000000800 */
[----:B------:R-:W3:Y:S01]  /*bd80*/  S2R R9, SR_CTAID.X ;  /* 0x0000000000097919 */ /* 0x000ee20000002500 */
[----:B------:R-:W-:Y:S01]  /*bd90*/  IMAD.SHL.U32 R3, R2, 0x10, RZ ;  /* 0x0000001002037824 */ /* 0x000fe200078e00ff */
[----:B------:R-:W-:Y:S01]  /*bda0*/  SHF.R.U32.HI R12, RZ, 0x3, R17 ;  /* 0x00000003ff0c7819 */ /* 0x000fe20000011611 */
[----:B------:R-:W-:Y:S01]  /*bdb0*/  UMOV UR44, UR48 ;  /* 0x00000030002c7c82 */ /* 0x000fe20008000000 */
[----:B------:R-:W-:Y:S01]  /*bdc0*/  ULDC.64 UR4, c[0x0][0x2d0] ;  /* 0x0000b40000047ab9 */ /* 0x000fe20000000a00 */
[----:B------:R-:W-:Y:S01]  /*bdd0*/  ULDC.64 UR6, c[0x0][0x2c8] ;  /* 0x0000b20000067ab9 */ /* 0x000fe20000000a00 */
[----:B-1----:R-:W-:Y:S01]  /*bde0*/  LOP3.LUT R4, R12, 0x70, R3, 0xf8, !PT ;  /* 0x000000700c047812 */ /* 0x002fe200078ef803 */
[----:B------:R-:W-:Y:S01]  /*bdf0*/  IMAD.SHL.U32 R20, R2, 0x8, RZ ;  /* 0x0000000802147824 */ /* 0x000fe200078e00ff */
[----:B--2---:R-:W-:-:S03]  /*be00*/  ISETP.NE.AND P0, PT, R0, 0x1, PT ;  /* 0x000000010000780c */ /* 0x004fc60003f05270 */
[----:B---3--:R-:W-:Y:S02]  /*be10*/  IMAD R13, R9, 0xc0, R4 ;  /* 0x000000c0090d7824 */ /* 0x008fe400078e0204 */
[----:B------:R-:W1:Y:S02]  /*be20*/  LDC.64 R4, c[0x0][0x2e0] ;  /* 0x0000b800ff047b82 */ /* 0x000e640000000a00 */
[----:B------:R-:W-:Y:S02]  /*be30*/  VIADD R11, R13, 0x80 ;  /* 0x000000800d0b7836 */ /* 0x000fe40000000000 */
[----:B------:R-:W-:-:S04]  /*be40*/  IMAD.MOV.U32 R15, RZ, RZ, R13 ;  /* 0x000000ffff0f7224 */ /* 0x000fc800078e000d */
[----:B------:R-:W2:Y:S08]  /*be50*/  @P0 LDC R6, c[0x0][0x44c] ;  /* 0x00011300ff060b82 */ /* 0x000eb00000000800 */
[----:B------:R-:W3:Y:S08]  /*be60*/  @P0 LDC R8, c[0x0][0x450] ;  /* 0x00011400ff080b82 */ /* 0x000ef00000000800 */
[----:B------:R-:W4:Y:S01]  /*be70*/  @P0 LDC R10, c[0x0][0x44c] ;  /* 0x00011300ff0a0b82 */ /* 0x000f220000000800 */
[----:B-1----:R-:W-:-:S04]  /*be80*/  IMAD R29, R29, R4, RZ ;  /* 0x000000041d1d7224 */ /* 0x002fc800078e02ff */
[C---:B------:R-:W-:Y:S02]  /*be90*/  IMAD R29, R22.reuse, R5, R29 ;  /* 0x00000005161d7224 */ /* 0x040fe400078e021d */
[----:B------:R-:W-:Y:S01]  /*bea0*/  IMAD.WIDE.U32 R4, R22, R4, UR44 ;  /* 0x0000002c16047e25 */ /* 0x000fe2000f8e0004 */
[----:B------:R-:W1:Y:S03]  /*beb0*/  @P0 LDC R7, c[0x0][0x450] ;  /* 0x00011400ff070b82 */ /* 0x000e660000000800 */
[----:B--2---:R-:W-:-:S04]  /*bec0*/  @P0 IMAD.HI.U32 R3, R13, R6, RZ ;  /* 0x000000060d030227 */ /* 0x004fc800078e00ff */
[----:B------:R-:W-:Y:S01]  /*bed0*/  IMAD.IADD R5, R5, 0x1, R29 ;  /* 0x0000000105057824 */ /* 0x000fe200078e021d */
[----:B---3--:R-:W-:Y:S02]  /*bee0*/  @P0 SHF.R.U32.HI R15, RZ, R8, R3 ;  /* 0x00000008ff0f0219 */ /* 0x008fe40000011603 */
[----:B------:R-:W-:-:S03]  /*bef0*/  MOV R3, R11 ;  /* 0x0000000b00037202 */ /* 0x000fc60000000f00 */
[----:B------:R-:W-:Y:S02]  /*bf00*/  IMAD.MOV R8, RZ, RZ, -R15 ;  /* 0x000000ffff087224 */ /* 0x000fe400078e0a0f */
[----:B----4-:R-:W-:-:S04]  /*bf10*/  @P0 IMAD.HI.U32 R6, R11, R10, RZ ;  /* 0x0000000a0b060227 */ /* 0x010fc800078e00ff */
[----:B------:R-:W-:Y:S01]  /*bf20*/  IMAD R13, R0, R8, R13 ;  /* 0x00000008000d7224 */ /* 0x000fe200078e020d */
[----:B-1----:R-:W-:Y:S02]  /*bf30*/  @P0 SHF.R.U32.HI R3, RZ, R7, R6 ;  /* 0x00000007ff030219 */ /* 0x002fe40000011606 */
[----:B------:R-:W-:Y:S02]  /*bf40*/  SHF.R.S32.HI R6, RZ, 0x1f, R15 ;  /* 0x0000001fff067819 */ /* 0x000fe4000001140f */
[--C-:B------:R-:W-:Y:S01]  /*bf50*/  SHF.R.S32.HI R10, RZ, 0x1f, R3.reuse ;  /* 0x0000001fff0a7819 */ /* 0x100fe20000011403 */
[----:B------:R-:W-:Y:S02]  /*bf60*/  IMAD.MOV R8, RZ, RZ, -R3 ;  /* 0x000000ffff087224 */ /* 0x000fe400078e0a03 */
[----:B------:R-:W-:Y:S02]  /*bf70*/  IMAD R6, R6, UR4, RZ ;  /* 0x0000000406067c24 */ /* 0x000fe4000f8e02ff */
[----:B------:R-:W-:Y:S01]  /*bf80*/  IMAD R11, R0, R8, R11 ;  /* 0x00000008000b7224 */ /* 0x000fe200078e020b */
[----:B------:R-:W-:Y:S01]  /*bf90*/  SHF.R.S32.HI R8, RZ, 0x1f, R13 ;  /* 0x0000001fff087819 */ /* 0x000fe2000001140d */
[----:B------:R-:W-:-:S02]  /*bfa0*/  IMAD R10, R10, UR4, RZ ;  /* 0x000000040a0a7c24 */ /* 0x000fc4000f8e02ff */
[C---:B------:R-:W-:Y:S02]  /*bfb0*/  IMAD R21, R15.reuse, UR5, R6 ;  /* 0x000000050f157c24 */ /* 0x040fe4000f8e0206 */
[----:B------:R-:W-:Y:S02]  /*bfc0*/  IMAD R8, R8, UR6, RZ ;  /* 0x0000000608087c24 */ /* 0x000fe4000f8e02ff */
[----:B------:R-:W-:-:S04]  /*bfd0*/  IMAD.WIDE.U32 R6, R15, UR4, R4 ;  /* 0x000000040f067c25 */ /* 0x000fc8000f8e0004 */
[----:B------:R-:W-:-:S04]  /*bfe0*/  IMAD.WIDE.U32 R4, R3, UR4, R4 ;  /* 0x0000000403047c25 */ /* 0x000fc8000f8e0004 */
[----:B------:R-:W-:Y:S01]  /*bff0*/  IMAD R15, R3, UR5, R10 ;  /* 0x00000005030f7c24 */ /* 0x000fe2000f8e020a */
[----:B------:R-:W-:Y:S01]  /*c000*/  ULDC.64 UR4, c[0x0][0x280] ;  /* 0x0000a00000047ab9 */ /* 0x000fe20000000a00 */
[----:B------:R-:W-:Y:S01]  /*c010*/  IMAD R3, R13, UR7, R8 ;  /* 0x000000070d037c24 */ /* 0x000fe2000f8e0208 */
[----:B------:R-:W-:Y:S01]  /*c020*/  SHF.R.S32.HI R8, RZ, 0x1f, R11 ;  /* 0x0000001fff087819 */ /* 0x000fe2000001140b */
[----:B------:R-:W-:Y:S01]  /*c030*/  IMAD.IADD R7, R7, 0x1, R21 ;  /* 0x0000000107077824 */ /* 0x000fe200078e0215 */
[----:B------:R-:W-:Y:S01]  /*c040*/  IADD3 R5, R5, R15, RZ ;  /* 0x0000000f05057210 */ /* 0x000fe20007ffe0ff */
[----:B------:R-:W-:Y:S02]  /*c050*/  IMAD.SHL.U32 R10, R17, 0x8, RZ ;  /* 0x00000008110a7824 */ /* 0x000fe400078e00ff */
[----:B------:R-:W-:-:S04]  /*c060*/  IMAD.WIDE.U32 R6, R13, UR6, R6 ;  /* 0x000000060d067c25 */ /* 0x000fc8000f8e0006 */
[----:B------:R-:W-:Y:S02]  /*c070*/  IMAD R8, R8, UR6, RZ ;  /* 0x0000000608087c24 */ /* 0x000fe4000f8e02ff */
[----:B------:R-:W-:Y:S02]  /*c080*/  IMAD.IADD R3, R7, 0x1, R3 ;  /* 0x0000000107037824 */ /* 0x000fe400078e0203 */
[C---:B------:R-:W-:Y:S01]  /*c090*/  IMAD R13, R11.reuse, UR7, R8 ;  /* 0x000000070b0d7c24 */ /* 0x040fe2000f8e0208 */
[----:B------:R-:W-:Y:S01]  /*c0a0*/  LEA R8, P0, R6, UR4, 0x1 ;  /* 0x0000000406087c11 */ /* 0x000fe2000f8008ff */
[----:B------:R-:W-:-:S03]  /*c0b0*/  IMAD.WIDE.U32 R4, R11, UR6, R4 ;  /* 0x000000060b047c25 */ /* 0x000fc6000f8e0004 */
[----:B------:R-:W-:Y:S01]  /*c0c0*/  LEA.HI.X R7, R6, UR5, R3, 0x1, P0 ;  /* 0x0000000506077c11 */ /* 0x000fe200080f0c03 */
[----:B------:R-:W-:Y:S01]  /*c0d0*/  IMAD.IADD R3, R5, 0x1, R13 ;  /* 0x0000000105037824 */ /* 0x000fe200078e020d */
[----:B------:R-:W-:Y:S01]  /*c0e0*/  LEA R6, P0, R4, UR4, 0x1 ;  /* 0x0000000404067c11 */ /* 0x000fe2000f8008ff */
[----:B------:R-:W-:Y:S01]  /*c0f0*/  ULDC UR4, c[0x0][0x2b8] ;  /* 0x0000ae0000047ab9 */ /* 0x000fe20000000800 */
[C---:B------:R-:W-:Y:S02]  /*c100*/  LOP3.LUT R5, R20.reuse, 0x1f8, RZ, 0xc0, !PT ;  /* 0x000001f814057812 */ /* 0x040fe400078ec0ff */
[----:B------:R-:W-:Y:S02]  /*c110*/  LOP3.LUT R20, R20, 0x38, RZ, 0xc0, !PT ;  /* 0x0000003814147812 */ /* 0x000fe400078ec0ff */
[----:B------:R-:W-:Y:S02]  /*c120*/  LEA.HI.X R3, R4, UR5, R3, 0x1, P0 ;  /* 0x0000000504037c11 */ /* 0x000fe400080f0c03 */
[----:B------:R-:W-:Y:S01]  /*c130*/  ISETP.GE.AND P0, PT, R20, UR4, PT ;  /* 0x0000000414007c0c */ /* 0x000fe2000bf06270 */
[----:B------:R-:W-:Y:S01]  /*c140*/  UMOV UR4, 0xffffffff ;  /* 0xffffffff00047882 */ /* 0x000fe20000000000 */
[----:B------:R-:W-:-:S04]  /*c150*/  LOP3.LUT R5, R5, 0x38, R2, 0x78, !PT ;  /* 0x0000003805057812 */ /* 0x000fc800078e7802 */
[----:B------:R-:W-:Y:S01]  /*c160*/  LOP3.LUT R10, R5, 0x200, R10, 0xf8, !PT ;  /* 0x00000200050a7812 */ /* 0x000fe200078ef80a */
[----:B------:R-:W-:Y:S06]  /*c170*/  BRA.DIV UR4, `(.L_x_14041) ;  /* 0x0000002604247947 */ /* 0x000fec000b800000 */
[----:B------:R-:W1:Y:S01]  /*c180*/  SHFL.IDX PT, R14, R8, RZ, 0x181f ;  /* 0x00181fff080e7589 */ /* 0x000e6200000e0000 */
[----:B------:R-:W-:Y:S01]  /*c190*/  ULDC UR4, c[0x0][0x288] ;  /* 0x0000a20000047ab9 */ /* 0x000fe20000000800 */
[----:B------:R-:W-:Y:S02]  /*c1a0*/  IMAD R9, R9, 0xc0, R12 ;  /* 0x000000c009097824 */ /* 0x000fe400078e020c */
        /* <DEDUP_REMOVED lines=8> */
[----:B-1----:R-:W-:-:S04]  /*c230*/  @!P1 LEA R14, P2, R20, R14, 0x1 ;  /* 0x0000000e140e9211 */ /* 0x002fc800078408ff */
[----:B--2---:R-:W-:Y:S01]  /*c240*/  @!P1 IADD3.X R5, RZ, R4, RZ, P2, !PT ;  /* 0x00000004ff059210 */ /* 0x004fe200017fe4ff */
[----:B------:R-:W-:Y:S02]  /*c250*/  @!P1 IMAD.MOV.U32 R4, RZ, RZ, R14 ;  /* 0x000000ffff049224 */ /* 0x000fe400078e000e */
[----:B------:R-:W1:Y:S04]  /*c260*/  SHFL.IDX PT, R14, R8, 0x1, 0x181f ;  /* 0x00381f00080e7f89 */ /* 0x000e6800000e0000 */
[----:B------:R2:W-:Y:S01]  /*c270*/  @!P1 LDGSTS.E.BYPASS.LTC128B.128 [R29+0x8400], desc[UR46][R4.64], !P0 ;  /* 0x08400000041d9fae */ /* 0x0005e2000c101d6e */
[----:B------:R-:W-:Y:S01]  /*c280*/  ISETP.GE.AND P1, PT, R11, R0, PT ;  /* 0x000000000b00720c */ /* 0x000fe20003f26270 */
[----:B------:R-:W-:-:S05]  /*c290*/  VIADD R11, R9, 0x20 ;  /* 0x00000020090b7836 */ /* 0x000fca0000000000 */
[----:B------:R-:W-:Y:S01]  /*c2a0*/  ISETP.GE.AND P2, PT, R11, R0, PT ;  /* 0x000000000b00720c */ /* 0x000fe20003f46270 */
[----:B------:R-:W-:-:S06]  /*c2b0*/  VIADD R11, R9, 0x30 ;  /* 0x00000030090b7836 */ /* 0x000fcc0000000000 */
[----:B--2---:R-:W-:Y:S02]  /*c2c0*/  @!P1 LEA R29, R10, UR38, 0x1 ;  /* 0x000000260a1d9c11 */ /* 0x004fe4000f8e08ff */
[C---:B-1----:R-:W-:Y:S02]  /*c2d0*/  @!P1 LEA R4, P3, R20.reuse, R14, 0x1 ;  /* 0x0000000e14049211 */ /* 0x042fe400078608ff */
[----:B------:R-:W1:Y:S03]  /*c2e0*/  SHFL.IDX PT, R14, R8, 0x3, 0x181f ;  /* 0x00781f00080e7f89 */ /* 0x000e6600000e0000 */
[----:B------:R-:W-:Y:S02]  /*c2f0*/  @!P1 IMAD.X R5, RZ, RZ, R22, P3 ;  /* 0x000000ffff059224 */ /* 0x000fe400018e0616 */
[----:B------:R-:W2:Y:S04]  /*c300*/  SHFL.IDX PT, R22, R7, 0x3, 0x181f ;  /* 0x00781f0007167f89 */ /* 0x000ea800000e0000 */
[----:B------:R3:W-:Y:S02]  /*c310*/  @!P1 LDGSTS.E.BYPASS.LTC128B.128 [R29+0x8c00], desc[UR46][R4.64], !P0 ;  /* 0x08c00000041d9fae */ /* 0x0007e4000c101d6e */
[----:B---3--:R-:W-:-:S02]  /*c320*/  @!P2 LEA R4, P1, R20, R28, 0x1 ;  /* 0x0000001c1404a211 */ /* 0x008fc400078208ff */
[----:B------:R-:W3:Y:S01]  /*c330*/  SHFL.IDX PT, R29, R8, 0x4, 0x181f ;  /* 0x00981f00081d7f89 */ /* 0x000ee200000e0000 */
[----:B------:R-:W-:Y:S02]  /*c340*/  @!P2 LEA R28, R10, UR38, 0x1 ;  /* 0x000000260a1cac11 */ /* 0x000fe4000f8e08ff */
[----:B------:R-:W-:Y:S02]  /*c350*/  @!P2 IADD3.X R5, RZ, R21, RZ, P1, !PT ;  /* 0x00000015ff05a210 */ /* 0x000fe40000ffe4ff */
[----:B------:R-:W-:Y:S01]  /*c360*/  ISETP.GE.AND P1, PT, R11, R0, PT ;  /* 0x000000000b00720c */ /* 0x000fe20003f26270 */
[----:B------:R-:W4:Y:S01]  /*c370*/  SHFL.IDX PT, R21, R7, 0x4, 0x181f ;  /* 0x00981f0007157f89 */ /* 0x000f2200000e0000 */
[----:B------:R-:W-:-:S03]  /*c380*/  VIADD R11, R9, 0x40 ;  /* 0x00000040090b7836 */ /* 0x000fc60000000000 */
[----:B------:R1:W-:Y:S02]  /*c390*/  @!P2 LDGSTS.E.BYPASS.LTC128B.128 [R28+0x9400], desc[UR46][R4.64], !P0 ;  /* 0x09400000041cafae */ /* 0x0003e4000c101d6e */
[----:B------:R-:W-:Y:S02]  /*c3a0*/  ISETP.GE.AND P2, PT, R11, R0, PT ;  /* 0x000000000b00720c */ /* 0x000fe40003f46270 */
[----:B------:R-:W-:-:S04]  /*c3b0*/  IADD3 R11, R9, 0x50, RZ ;  /* 0x00000050090b7810 */ /* 0x000fc80007ffe0ff */
[----:B-1----:R-:W-:Y:S02]  /*c3c0*/  @!P1 LEA R4, P3, R20, R14, 0x1 ;  /* 0x0000000e14049211 */ /* 0x002fe400078608ff */
[----:B------:R-:W-:Y:S01]  /*c3d0*/  @!P1 LEA R28, R10, UR38, 0x1 ;  /* 0x000000260a1c9c11 */ /* 0x000fe2000f8e08ff */
[----:B------:R-:W1:Y:S02]  /*c3e0*/  SHFL.IDX PT, R14, R8, 0x5, 0x181f ;  /* 0x00b81f00080e7f89 */ /* 0x000e6400000e0000 */
[----:B--2---:R-:W-:Y:S02]  /*c3f0*/  @!P1 IMAD.X R5, RZ, RZ, R22, P3 ;  /* 0x000000ffff059224 */ /* 0x004fe400018e0616 */
[----:B------:R-:W2:Y:S04]  /*c400*/  SHFL.IDX PT, R22, R7, 0x5, 0x181f ;  /* 0x00b81f0007167f89 */ /* 0x000ea800000e0000 */
[----:B------:R3:W-:Y:S02]  /*c410*/  @!P1 LDGSTS.E.BYPASS.LTC128B.128 [R28+0x9c00], desc[UR46][R4.64], !P0 ;  /* 0x09c00000041c9fae */ /* 0x0007e4000c101d6e */
[----:B---3--:R-:W-:-:S02]  /*c420*/  @!P2 LEA R4, P1, R20, R29, 0x1 ;  /* 0x0000001d1404a211 */ /* 0x008fc400078208ff */
[----:B------:R-:W3:Y:S03]  /*c430*/  SHFL.IDX PT, R29, R8, 0x6, 0x181f ;  /* 0x00d81f00081d7f89 */ /* 0x000ee600000e0000 */
[----:B----4-:R-:W-:Y:S01]  /*c440*/  @!P2 IMAD.X R5, RZ, RZ, R21, P1 ;  /* 0x000000ffff05a224 */ /* 0x010fe200008e0615 */
[----:B------:R-:W-:Y:S02]  /*c450*/  @!P2 LEA R21, R10, UR38, 0x1 ;  /* 0x000000260a15ac11 */ /* 0x000fe4000f8e08ff */
[-C--:B------:R-:W-:Y:S01]  /*c460*/  ISETP.GE.AND P1, PT, R11, R0.reuse, PT ;  /* 0x000000000b00720c */ /* 0x080fe20003f26270 */
[----:B------:R-:W-:Y:S02]  /*c470*/  VIADD R11, R9, 0x60 ;  /* 0x00000060090b7836 */ /* 0x000fe40000000000 */
[----:B------:R4:W-:Y:S03]  /*c480*/  @!P2 LDGSTS.E.BYPASS.LTC128B.128 [R21+0xa400], desc[UR46][R4.64], !P0 ;  /* 0x0a4000000415afae */ /* 0x0009e6000c101d6e */
[----:B------:R-:W-:Y:S01]  /*c490*/  ISETP.GE.AND P2, PT, R11, R0, PT ;  /* 0x000000000b00720c */ /* 0x000fe20003f46270 */
[----:B------:R-:W-:Y:S01]  /*c4a0*/  VIADD R11, R9, 0x70 ;  /* 0x00000070090b7836 */ /* 0x000fe20000000000 */
[----:B----4-:R-:W4:Y:S05]  /*c4b0*/  SHFL.IDX PT, R21, R7, 0x6, 0x181f ;  /* 0x00d81f0007157f89 */ /* 0x010f2a00000e0000 */
[----:B-1----:R-:W-:-:S02]  /*c4c0*/  @!P1 LEA R4, P3, R20, R14, 0x1 ;  /* 0x0000000e14049211 */ /* 0x002fc400078608ff */
[----:B------:R-:W1:Y:S04]  /*c4d0*/  SHFL.IDX PT, R14, R8, 0x7, 0x181f ;  /* 0x00f81f00080e7f89 */ /* 0x000e6800000e0000 */
[C---:B------:R-:W-:Y:S01]  /*c4e0*/  @!P2 LEA R28, R10.reuse, UR38, 0x1 ;  /* 0x000000260a1cac11 */ /* 0x040fe2000f8e08ff */
[----:B--2---:R-:W-:Y:S01]  /*c4f0*/  @!P1 IMAD.X R5, RZ, RZ, R22, P3 ;  /* 0x000000ffff059224 */ /* 0x004fe200018e0616 */
[----:B------:R-:W-:Y:S01]  /*c500*/  @!P1 LEA R22, R10, UR38, 0x1 ;  /* 0x000000260a169c11 */ /* 0x000fe2000f8e08ff */
[----:B------:R-:W2:Y:S04]  /*c510*/  SHFL.IDX PT, R7, R7, 0x7, 0x181f ;  /* 0x00f81f0007077f89 */ /* 0x000ea800000e0000 */
[----:B------:R3:W-:Y:S04]  /*c520*/  @!P1 LDGSTS.E.BYPASS.LTC128B.128 [R22+0xac00], desc[UR46][R4.64], !P0 ;  /* 0x0ac0000004169fae */ /* 0x0007e8000c101d6e */
[----:B------:R-:W-:Y:S01]  /*c530*/  SHFL.IDX PT, R8, R3, 0x1, 0x181f ;  /* 0x00381f0003087f89 */ /* 0x000fe200000e0000 */
[----:B---3--:R-:W-:-:S03]  /*c540*/  @!P2 LEA R4, P1, R20, R29, 0x1 ;  /* 0x0000001d1404a211 */ /* 0x008fc600078208ff */
[----:B------:R-:W3:Y:S02]  /*c550*/  SHFL.IDX PT, R29, R6, RZ, 0x181f ;  /* 0x00181fff061d7589 */ /* 0x000ee400000e0000 */
[----:B----4-:R-:W-:Y:S01]  /*c560*/  @!P2 IMAD.X R5, RZ, RZ, R21, P1 ;  /* 0x000000ffff05a224 */ /* 0x010fe200008e0615 */
[----:B------:R-:W-:Y:S01]  /*c570*/  ISETP.GE.AND P1, PT, R11, R0, PT ;  /* 0x000000000b00720c */ /* 0x000fe20003f26270 */
[----:B------:R-:W4:Y:S01]  /*c580*/  SHFL.IDX PT, R21, R3, RZ, 0x181f ;  /* 0x00181fff03157589 */ /* 0x000f2200000e0000 */
[----:B------:R-:W-:-:S03]  /*c590*/  IADD3 R11, R9, 0x80, RZ ;  /* 0x00000080090b7810 */ /* 0x000fc60007ffe0ff */
[----:B------:R1:W-:Y:S01]  /*c5a0*/  @!P2 LDGSTS.E.BYPASS.LTC128B.128 [R28+0xb400], desc[UR46][R4.64], !P0 ;  /* 0x0b400000041cafae */ /* 0x0003e2000c101d6e */
[----:B------:R-:W-:Y:S01]  /*c5b0*/  ISETP.GE.AND P2, PT, R11, R0, PT ;  /* 0x000000000b00720c */ /* 0x000fe20003f46270 */
[----:B------:R-:W-:-:S06]  /*c5c0*/  VIADD R11, R9, 0xa0 ;  /* 0x000000a0090b7836 */ /* 0x000fcc0000000000 */
[----:B------:R-:W-:Y:S02]  /*c5d0*/  @!P1 LEA R22, R10, UR38, 0x1 ;  /* 0x000000260a169c11 */ /* 0x000fe4000f8e08ff */
[----:B-1----:R-:W-:Y:S02]  /*c5e0*/  @!P1 LEA R4, P3, R20, R14, 0x1 ;  /* 0x0000000e14049211 */ /* 0x002fe400078608ff */
[----:B------:R-:W1:Y:S03]  /*c5f0*/  SHFL.IDX PT, R14, R6, 0x1, 0x181f ;  /* 0x00381f00060e7f89 */ /* 0x000e6600000e0000 */
[----:B--2---:R-:W-:Y:S02]  /*c600*/  @!P1 IMAD.X R5, RZ, RZ, R7, P3 ;  /* 0x000000ffff059224 */ /* 0x004fe400018e0607 */
[----:B------:R-:W-:-:S03]  /*c610*/  VIADD R7, R9, 0x90 ;  /* 0x0000009009077836 */ /* 0x000fc60000000000 */
[----:B------:R3:W-:Y:S02]  /*c620*/  @!P1 LDGSTS.E.BYPASS.LTC128B.128 [R22+0xbc00], desc[UR46][R4.64], !P0 ;  /* 0x0bc0000004169fae */ /* 0x0007e4000c101d6e */
[----:B---3--:R-:W-:Y:S02]  /*c630*/  @!P2 LEA R4, P1, R20, R29, 0x1 ;  /* 0x0000001d1404a211 */ /* 0x008fe400078208ff */
[----:B------:R-:W-:-:S03]  /*c640*/  @!P2 LEA R29, R10, UR38, 0x1 ;  /* 0x000000260a1dac11 */ /* 0x000fc6000f8e08ff */
[----:B----4-:R-:W-:Y:S01]  /*c650*/  @!P2 IMAD.X R5, RZ, RZ, R21, P1 ;  /* 0x000000ffff05a224 */ /* 0x010fe200008e0615 */
[-C--:B------:R-:W-:Y:S01]  /*c660*/  ISETP.GE.AND P1, PT, R7, R0.reuse, PT ;  /* 0x000000000700720c */ /* 0x080fe20003f26270 */
[----:B------:R-:W2:Y:S04]  /*c670*/  SHFL.IDX PT, R21, R6, 0x2, 0x181f ;  /* 0x00581f0006157f89 */ /* 0x000ea800000e0000 */
[----:B------:R-:W3:Y:S04]  /*c680*/  SHFL.IDX PT, R7, R3, 0x2, 0x181f ;  /* 0x00581f0003077f89 */ /* 0x000ee800000e0000 */
[----:B------:R1:W-:Y:S01]  /*c690*/  @!P2 LDGSTS.E.BYPASS.LTC128B.128 [R29+0xc400], desc[UR46][R4.64], !P0 ;  /* 0x0c400000041dafae */ /* 0x0003e2000c101d6e */
[----:B------:R-:W-:-:S03]  /*c6a0*/  ISETP.GE.AND P2, PT, R11, R0, PT ;  /* 0x000000000b00720c */ /* 0x000fc60003f46270 */
[----:B------:R-:W4:Y:S01]  /*c6b0*/  SHFL.IDX PT, R3, R3, 0x3, 0x181f ;  /* 0x00781f0003037f89 */ /* 0x000f2200000e0000 */
[----:B-1----:R-:W-:Y:S02]  /*c6c0*/  @!P1 LEA R4, P3, R20, R14, 0x1 ;  /* 0x0000000e14049211 */ /* 0x002fe400078608ff */
[----:B------:R-:W-:Y:S01]  /*c6d0*/  @!P1 LEA R29, R10, UR38, 0x1 ;  /* 0x000000260a1d9c11 */ /* 0x000fe2000f8e08ff */
[----:B------:R1:W0:Y:S01]  /*c6e0*/  SHFL.IDX PT, R14, R6, 0x3, 0x181f ;  /* 0x00781f00060e7f89 */ /* 0x00022200000e0000 */
[----:B------:R-:W-:-:S05]  /*c6f0*/  @!P1 IADD3.X R5, RZ, R8, RZ, P3, !PT ;  /* 0x00000008ff059210 */ /* 0x000fca0001ffe4ff */
[----:B------:R2:W-:Y:S02]  /*c700*/  @!P1 LDGSTS.E.BYPASS.LTC128B.128 [R29+0xcc00], desc[UR46][R4.64], !P0 ;  /* 0x0cc00000041d9fae */ /* 0x0005e4000c101d6e */
[----:B--2---:R-:W-:-:S05]  /*c710*/  @!P2 LEA R4, P1, R20, R21, 0x1 ;  /* 0x000000151404a211 */ /* 0x004fca00078208ff */
[----:B---3--:R-:W-:Y:S01]  /*c720*/  @!P2 IMAD.X R5, RZ, RZ, R7, P1 ;  /* 0x000000ffff05a224 */ /* 0x008fe200008e0607 */
[----:B------:R-:W-:-:S05]  /*c730*/  @!P2 LEA R7, R10, UR38, 0x1 ;  /* 0x000000260a07ac11 */ /* 0x000fca000f8e08ff */
[----:B0---4-:R1:W-:Y:S02]  /*c740*/  @!P2 LDGSTS.E.BYPASS.LTC128B.128 [R7+0xd400], desc[UR46][R4.64], !P0 ;  /* 0x0d4000000407afae */ /* 0x0113e4000c101d6e */
.L_x_14131:
[----:B------:R-:W-:-:S05]  /*c750*/  VIADD R9, R9, 0xb0 ;  /* 0x000000b009097836 */ /* 0x000fca0000000000 */
[----:B------:R-:W-:Y:S01]  /*c760*/  ISETP.GE.AND P1, PT, R9, R0, PT ;  /* 0x000000000900720c */ /* 0x000fe20003f26270 */
[----:B------:R-:W-:-:S05]  /*c770*/  IMAD.MOV.U32 R0, RZ, RZ, 0x1 ;  /* 0x00000001ff007424 */ /* 0x000fca00078e00ff */
[----:B------:R-:W-:-:S07]  /*c780*/  SHF.L.U32 R0, R0, 0x1f, RZ ;  /* 0x0000001f00007819 */ /* 0x000fce00000006ff */
[----:B------:R-:W-:-:S05]  /*c790*/  @!P1 LEA R20, P2, R20, R14, 0x1 ;  /* 0x0000000e14149211 */ /* 0x000fca00078408ff */
[----:B------:R-:W-:Y:S01]  /*c7a0*/  @!P1 IMAD.X R21, RZ, RZ, R3, P2 ;  /* 0x000000ffff159224 */ /* 0x000fe200010e0603 */
[----:B------:R-:W-:-:S05]  /*c7b0*/  @!P1 LEA R3, R10, UR38, 0x1 ;  /* 0x000000260a039c11 */ /* 0x000fca000f8e08ff */
        /* <DEDUP_REMOVED lines=9> */
[----:B0-----:R-:W-:-:S04]  /*c850*/  IADD3 R3, R19, -0x2, RZ ;  /* 0xfffffffe13037810 */ /* 0x001fc80007ffe0ff */
[----:B------:R-:W-:Y:S01]  /*c860*/  ISETP.GE.AND P1, PT, R3, UR39, PT ;  /* 0x0000002703007c0c */ /* 0x000fe2000bf26270 */
[----:B------:R-:W0:Y:S02]  /*c870*/  SYNCS.PHASECHK.TRANS64.TRYWAIT P0, [UR38+0x16820], R0 ;  /* 0x01682000ff0075a7 */ /* 0x000e240008000166 */
[----:B0-----:R-:W-:Y:S10]  /*c880*/  @!P0 BRA `(.L_x_14042) ;  /* 0x0000002800f88947 */ /* 0x001ff40003800000 */
.L_x_14132:
[----:B------:R-:W-:Y:S02]  /*c890*/  IMAD.MOV.U32 R12, RZ, RZ, 0x1 ;  /* 0x00000001ff0c7424 */ /* 0x000fe400078e00ff */
[----:B0-----:R-:W-:Y:S01]  /*c8a0*/  IMAD.MOV.U32 R0, RZ, RZ, RZ ;  /* 0x000000ffff007224 */ /* 0x001fe200078e00ff */
[----:B------:R-:W-:Y:S06]  /*c8b0*/  @!P1 BRA `(.L_x_14043) ;  /* 0x0000001000e09947 */ /* 0x000fec0003800000 */
[----:B------:R-:W-:Y:S01]  /*c8c0*/  UIADD3 UR4, UR40, 0x1, URZ ;  /* 0x0000000128047890 */ /* 0x000fe2000fffe03f */
[----:B-1----:R-:W-:Y:S01]  /*c8d0*/  LOP3.LUT R4, RZ, UR39, RZ, 0x33, !PT ;  /* 0x00000027ff047c12 */ /* 0x002fe2000f8e33ff */
[----:B------:R-:W-:Y:S01]  /*c8e0*/  IMAD.MOV.U32 R6, RZ, RZ, R24 ;  /* 0x000000ffff067224 */ /* 0x000fe200078e0018 */
[----:B------:R-:W-:Y:S01]  /*c8f0*/  LOP3.LUT R8, R2, 0x1f, RZ, 0xc0, !PT ;  /* 0x0000001f02087812 */ /* 0x000fe200078ec0ff */
[----:B------:R-:W-:Y:S01]  /*c900*/  UIMAD UR4, UR4, UR43, URZ ;  /* 0x0000002b040472a4 */ /* 0x000fe2000f8e023f */
[----:B------:R-:W-:-:S03]  /*c910*/  MOV R12, 0x1 ;  /* 0x00000001000c7802 */ /* 0x000fc60000000f00 */
[----:B------:R-:W-:-:S04]  /*c920*/  UISETP.LT.AND UP0, UPT, UR41, UR4, UPT ;  /* 0x000000042900728c */ /* 0x000fc8000bf01270 */
[----:B------:R-:W-:-:S06]  /*c930*/  USEL UR4, UR41, UR4, UP0 ;  /* 0x0000000429047287 */ /* 0x000fcc0008000000 */
[----:B------:R-:W-:-:S05]  /*c940*/  IMAD R5, RZ, RZ, -UR4 ;  /* 0x80000004ff057e24 */ /* 0x000fca000f8e02ff */
[----:B------:R-:W-:-:S04]  /*c950*/  VIADDMNMX R4, R5, 0x1, R4, !PT ;  /* 0x0000000105047846 */ /* 0x000fc80007800104 */
[----:B------:R-:W-:Y:S02]  /*c960*/  R2UR UR5, R4 ;  /* 0x00000000040572ca */ /* 0x000fe400000e0000 */
[----:B------:R-:W-:-:S11]  /*c970*/  LOP3.LUT R4, RZ, UR4, RZ, 0x33, !PT ;  /* 0x00000004ff047c12 */ /* 0x000fd6000f8e33ff */
        /* <DEDUP_REMOVED lines=12> */
.L_x_14071:
[----:B------:R-:W-:Y:S01]  /*ca40*/  ISETP.NE.AND P0, PT, R27, RZ, PT ;  /* 0x000000ff1b00720c */ /* 0x000fe20003f05270 */
[----:B------:R-:W-:Y:S01]  /*ca50*/  BSSY B1, `(.L_x_14045) ;  /* 0x000005c000017945 */ /* 0x000fe20003800000 */
[----:B------:R-:W-:-:S04]  /*ca60*/  IADD3 R11, R11, -0x2, RZ ;  /* 0xfffffffe0b0b7810 */ /* 0x000fc80007ffe0ff */
        /* <DEDUP_REMOVED lines=25> */
.L_x_14047:
[----:B------:R-:W1:Y:S01]  /*cc00*/  SYNCS.PHASECHK.TRANS64.TRYWAIT P0, [UR38+0x16848], R12 ;  /* 0x0168480cff0075a7 */ /* 0x000e620008000166 */
[----:B------:R-:W-:Y:S01]  /*cc10*/  BSSY B2, `(.L_x_14048) ;  /* 0x0000003000027945 */ /* 0x000fe20003800000 */
[----:B------:R-:W-:-:S03]  /*cc20*/  ISETP.NE.AND P2, PT, R17, RZ, PT ;  /* 0x000000ff1100720c */ /* 0x000fc60003f45270 */
[----:B-1----:R-:W-:Y:S10]  /*cc30*/  @!P0 BRA `(.L_x_14049) ;  /* 0x0000002800248947 */ /* 0x002ff40003800000 */
.L_x_14133:
[----:B------:R-:W-:Y:S05]  /*cc40*/  BSYNC B2 ;  /* 0x0000000000027941 */ /* 0x000fea0003800000 */
.L_x_14048:
[----:B------:R-:W-:Y:S04]  /*cc50*/  BSSY B2, `(.L_x_14050) ;  /* 0x0000007000027945 */ /* 0x000fe80003800000 */
[----:B------:R-:W-:Y:S05]  /*cc60*/  @P2 BRA `(.L_x_14051) ;  /* 0x0000000000142947 */ /* 0x000fea0003800000 */
[----:B------:R-:W-:Y:S01]  /*cc70*/  ISETP.NE.AND P0, PT, R8, RZ, PT ;  /* 0x000000ff0800720c */ /* 0x000fe20003f05270 */
[----:B0-----:R-:W-:-:S04]  /*cc80*/  IMAD.MOV.U32 R4, RZ, RZ, 0x4000 ;  /* 0x00004000ff047424 */ /* 0x001fc800078e00ff */
[----:B------:R1:W-:Y:S08]  /*cc90*/  SYNCS.ARRIVE.TRANS64 RZ, [UR38+0x16838], R4 ;  /* 0x01683804ffff79a7 */ /* 0x0003f00008000026 */
[----:B-1----:R-:W-:Y:S05]  /*cca0*/  @!P0 BRA `(.L_x_14051) ;  /* 0x0000000000048947 */ /* 0x002fea0003800000 */
[----:B------:R-:W-:Y:S01]  /*ccb0*/  BPT.TRAP 0x1 ;  /* 0x000000040000795c */ /* 0x000fe20000300000 */
.L_x_14051:
[----:B------:R-:W-:Y:S05]  /*ccc0*/  BSYNC B2 ;  /* 0x0000000000027941 */ /* 0x000fea0003800000 */
.L_x_14050:
        /* <DEDUP_REMOVED lines=11> */
.L_x_14052:
        /* <DEDUP_REMOVED lines=10> */
.L_x_14134:
[----:B------:R-:W-:Y:S05]  /*ce20*/  BSYNC B2 ;  /* 0x0000000000027941 */ /* 0x000fea0003800000 */
.L_x_14053:
[----:B------:R-:W-:Y:S01]  /*ce30*/  BSSY B2, `(.L_x_14055) ;  /* 0x0000009000027945 */ /* 0x000fe20003800000 */
[----:B------:R-:W-:Y:S01]  /*ce40*/  IMAD.MOV.U32 R4, RZ, RZ, 0x0 ;  /* 0x00000000ff047424 */ /* 0x000fe200078e00ff */
[----:B0-----:R-:W-:Y:S02]  /*ce50*/  MOV R5, 0x14f00000 ;  /* 0x14f0000000057802 */ /* 0x001fe40000000f00 */
[----:B------:R-:W-:Y:S05]  /*ce60*/  @P2 BRA `(.L_x_14056) ;  /* 0x0000000000142947 */ /* 0x000fea0003800000 */
[----:B------:R-:W-:Y:S01]  /*ce70*/  ISETP.NE.AND P0, PT, R8, RZ, PT ;  /* 0x000000ff0800720c */ /* 0x000fe20003f05270 */
[----:B------:R-:W-:-:S04]  /*ce80*/  IMAD.MOV.U32 R12, RZ, RZ, 0x4000 ;  /* 0x00004000ff0c7424 */ /* 0x000fc800078e00ff */
[----:B------:R0:W-:Y:S08]  /*ce90*/  SYNCS.ARRIVE.TRANS64 RZ, [UR38+0x16850], R12 ;  /* 0x0168500cffff79a7 */ /* 0x0001f00008000026 */
[----:B0-----:R-:W-:Y:S05]  /*cea0*/  @!P0 BRA `(.L_x_14056) ;  /* 0x0000000000048947 */ /* 0x001fea0003800000 */
[----:B------:R-:W-:Y:S01]  /*ceb0*/  BPT.TRAP 0x1 ;  /* 0x000000040000795c */ /* 0x000fe20000300000 */
.L_x_14056:
[----:B------:R-:W-:Y:S05]  /*cec0*/  BSYNC B2 ;  /* 0x0000000000027941 */ /* 0x000fea0003800000 */
.L_x_14055:
        /* <DEDUP_REMOVED lines=10> */
.L_x_14057:
        /* <DEDUP_REMOVED lines=10> */
.L_x_14046:
[----:B------:R-:W-:Y:S05]  /*d010*/  BSYNC B1 ;  /* 0x0000000000017941 */ /* 0x000fea0003800000 */
.L_x_14045:
        /* <DEDUP_REMOVED lines=27> */
.L_x_14060:
[----:B------:R-:W1:Y:S01]  /*d1d0*/  SYNCS.PHASECHK.TRANS64.TRYWAIT P0, [UR38+0x16840], R14 ;  /* 0x0168400eff0075a7 */ /* 0x000e620008000166 */
[----:B------:R-:W-:Y:S01]  /*d1e0*/  BSSY B2, `(.L_x_14061) ;  /* 0x0000003000027945 */ /* 0x000fe20003800000 */
[----:B------:R-:W-:-:S03]  /*d1f0*/  ISETP.NE.AND P2, PT, R17, RZ, PT ;  /* 0x000000ff1100720c */ /* 0x000fc60003f45270 */
[----:B-1----:R-:W-:Y:S10]  /*d200*/  @!P0 BRA `(.L_x_14062) ;  /* 0x0000002000e08947 */ /* 0x002ff40003800000 */
.L_x_14135:
[----:B------:R-:W-:Y:S05]  /*d210*/  BSYNC B2 ;  /* 0x0000000000027941 */ /* 0x000fea0003800000 */
.L_x_14061:
[----:B------:R-:W-:Y:S04]  /*d220*/  BSSY B2, `(.L_x_14063) ;  /* 0x0000007000027945 */ /* 0x000fe80003800000 */
[----:B------:R-:W-:Y:S05]  /*d230*/  @P2 BRA `(.L_x_14064) ;  /* 0x0000000000142947 */ /* 0x000fea0003800000 */
[----:B------:R-:W-:Y:S02]  /*d240*/  ISETP.NE.AND P0, PT, R8, RZ, PT ;  /* 0x000000ff0800720c */ /* 0x000fe40003f05270 */
[----:B0-----:R-:W-:-:S04]  /*d250*/  MOV R4, 0x4000 ;  /* 0x0000400000047802 */ /* 0x001fc80000000f00 */
[----:B------:R1:W-:Y:S07]  /*d260*/  SYNCS.ARRIVE.TRANS64 RZ, [UR38+0x16830], R4 ;  /* 0x01683004ffff79a7 */ /* 0x0003ee0008000026 */
[----:B------:R-:W-:Y:S05]  /*d270*/  @!P0 BRA `(.L_x_14064) ;  /* 0x0000000000048947 */ /* 0x000fea0003800000 */
[----:B------:R-:W-:Y:S01]  /*d280*/  BPT.TRAP 0x1 ;  /* 0x000000040000795c */ /* 0x000fe20000300000 */
.L_x_14064:
[----:B------:R-:W-:Y:S05]  /*d290*/  BSYNC B2 ;  /* 0x0000000000027941 */ /* 0x000fea0003800000 */
.L_x_14063:
[----:B------:R-:W-:Y:S01]  /*d2a0*/  IMAD.MOV.U32 R7, RZ, RZ, RZ ;  /* 0x000000ffff077224 */ /* 0x000fe200078e00ff */
[----:B------:R-:W-:Y:S01]  /*d2b0*/  ULDC.64 UR4, c[0x0][0x198] ;  /* 0x0000660000047ab9 */ /* 0x000fe20000000a00 */
[----:B------:R-:W-:Y:S01]  /*d2c0*/  PLOP3.LUT P0, PT, PT, PT, PT, 0x80, 0x0 ;  /* 0x000000000000781c */ /* 0x000fe20003f0f070 */
[----:B------:R-:W-:Y:S01]  /*d2d0*/  UIADD3 UR4, UP0, UR4, 0x370, URZ ;  /* 0x0000037004047890 */ /* 0x000fe2000ff1e03f */
[----:B01----:R-:W-:Y:S01]  /*d2e0*/  IMAD.SHL.U32 R4, R13, 0x80, RZ ;  /* 0x000000800d047824 */ /* 0x003fe200078e00ff */
[----:B------:R-:W-:Y:S01]  /*d2f0*/  R2UR UR10, R7 ;  /* 0x00000000070a72ca */ /* 0x000fe200000e0000 */
[----:B------:R-:W-:Y:S02]  /*d300*/  UIADD3 UR8, UR38, 0xe400, URZ ;  /* 0x0000e40026087890 */ /* 0x000fe4000fffe03f */
[----:B------:R-:W-:Y:S02]  /*d310*/  UIADD3 UR9, UR38, 0x16830, URZ ;  /* 0x0001683026097890 */ /* 0x000fe4000fffe03f */
[----:B------:R-:W-:Y:S01]  /*d320*/  UIADD3.X UR5, URZ, UR5, URZ, UP0, !UPT ;  /* 0x000000053f057290 */ /* 0x000fe200087fe43f */
[----:B------:R-:W-:Y:S01]  /*d330*/  UMOV UR6, 0x0 ;  /* 0x0000000000067882 */ /* 0x000fe20000000000 */
[----:B------:R-:W-:-:S10]  /*d340*/  UMOV UR7, 0x14f00000 ;  /* 0x14f0000000077882 */ /* 0x000fd40000000000 */
.L_x_14065:
        /* <DEDUP_REMOVED lines=12> */
.L_x_14136:
[----:B------:R-:W-:Y:S05]  /*d410*/  BSYNC B2 ;  /* 0x0000000000027941 */ /* 0x000fea0003800000 */
.L_x_14066:
        /* <DEDUP_REMOVED lines=9> */
.L_x_14069:
[----:B------:R-:W-:Y:S05]  /*d4b0*/  BSYNC B2 ;  /* 0x0000000000027941 */ /* 0x000fea0003800000 */
.L_x_14068:
        /* <DEDUP_REMOVED lines=10> */
.L_x_14070:
        /* <DEDUP_REMOVED lines=10> */
.L_x_14059:
[----:B------:R-:W-:Y:S05]  /*d600*/  BSYNC B1 ;  /* 0x0000000000017941 */ /* 0x000fea0003800000 */
.L_x_14058:
[----:B------:R-:W-:Y:S01]  /*d610*/  VIADD R3, R3, 0xfffffffe ;  /* 0xfffffffe03037836 */ /* 0x000fe20000000000 */
[----:B0-----:R-:W-:Y:S01]  /*d620*/  MOV R10, R12 ;  /* 0x0000000c000a7202 */ /* 0x001fe20000000f00 */
[----:B------:R-:W-:Y:S06]  /*d630*/  @P1 BRA `(.L_x_14071) ;  /* 0xfffffff400001947 */ /* 0x000fec000383ffff */
[----:B------:R-:W-:Y:S05]  /*d640*/  BSYNC B0 ;  /* 0x0000000000007941 */ /* 0x000fea0003800000 */
.L_x_14044:
        /* <DEDUP_REMOVED lines=28> */
.L_x_14073:
[----:B------:R-:W1:Y:S01]  /*d810*/  SYNCS.PHASECHK.TRANS64.TRYWAIT P0, [UR38+0x16848], R9 ;  /* 0x01684809ff0075a7 */ /* 0x000e620008000166 */
[----:B------:R-:W-:Y:S01]  /*d820*/  BSSY B1, `(.L_x_14074) ;  /* 0x0000003000017945 */ /* 0x000fe20003800000 */
[----:B------:R-:W-:-:S03]  /*d830*/  ISETP.NE.AND P1, PT, R17, RZ, PT ;  /* 0x000000ff1100720c */ /* 0x000fc60003f25270 */
[----:B-1----:R-:W-:Y:S10]  /*d840*/  @!P0 BRA `(.L_x_14075) ;  /* 0x0000001c00808947 */ /* 0x002ff40003800000 */
.L_x_14137:
[----:B------:R-:W-:Y:S05]  /*d850*/  BSYNC B1 ;  /* 0x0000000000017941 */ /* 0x000fea0003800000 */
.L_x_14074:
[----:B------:R-:W-:Y:S04]  /*d860*/  BSSY B1, `(.L_x_14076) ;  /* 0x0000007000017945 */ /* 0x000fe80003800000 */
[----:B------:R-:W-:Y:S05]  /*d870*/  @P1 BRA `(.L_x_14077) ;  /* 0x0000000000141947 */ /* 0x000fea0003800000 */
[----:B------:R-:W-:Y:S01]  /*d880*/  ISETP.NE.AND P0, PT, R8, RZ, PT ;  /* 0x000000ff0800720c */ /* 0x000fe20003f05270 */
[----:B0-----:R-:W-:-:S04]  /*d890*/  IMAD.MOV.U32 R4, RZ, RZ, 0x4000 ;  /* 0x00004000ff047424 */ /* 0x001fc800078e00ff */
[----:B------:R1:W-:Y:S08]  /*d8a0*/  SYNCS.ARRIVE.TRANS64 RZ, [UR38+0x16838], R4 ;  /* 0x01683804ffff79a7 */ /* 0x0003f00008000026 */
[----:B-1----:R-:W-:Y:S05]  /*d8b0*/  @!P0 BRA `(.L_x_14077) ;  /* 0x0000000000048947 */ /* 0x002fea0003800000 */
[----:B------:R-:W-:Y:S01]  /*d8c0*/  BPT.TRAP 0x1 ;  /* 0x000000040000795c */ /* 0x000fe20000300000 */
.L_x_14077:
[----:B------:R-:W-:Y:S05]  /*d8d0*/  BSYNC B1 ;  /* 0x0000000000017941 */ /* 0x000fea0003800000 */
.L_x_14076:
        /* <DEDUP_REMOVED lines=11> */
.L_x_14078:
        /* <DEDUP_REMOVED lines=11> */
.L_x_14138:
[----:B------:R-:W-:Y:S05]  /*da40*/  BSYNC B1 ;  /* 0x0000000000017941 */ /* 0x000fea0003800000 */
.L_x_14079:
        /* <DEDUP_REMOVED lines=9> */
.L_x_14082:
[----:B------:R-:W-:Y:S05]  /*dae0*/  BSYNC B1 ;  /* 0x0000000000017941 */ /* 0x000fea0003800000 */
.L_x_14081:
        /* <DEDUP_REMOVED lines=10> */
.L_x_14083:
        /* <DEDUP_REMOVED lines=10> */
.L_x_14072:
[----:B------:R-:W-:Y:S05]  /*dc30*/  BSYNC B0 ;  /* 0x0000000000007941 */ /* 0x000fea0003800000 */
.L_x_14043:
[----:B------:R-:W-:Y:S01]  /*dc40*/  ISETP.NE.AND P0, PT, R27, RZ, PT ;  /* 0x000000ff1b00720c */ /* 0x000fe20003f05270 */
[----:B------:R-:W-:-:S12]  /*dc50*/  BSSY B0, `(.L_x_14084) ;  /* 0x0000026000007945 */ /* 0x000fd80003800000 */
[----:B------:R-:W-:Y:S05]  /*dc60*/  @!P0 BRA `(.L_x_14085) ;  /* 0x0000000000908947 */ /* 0x000fea0003800000 */
[----:B-1----:R-:W-:Y:S01]  /*dc70*/  LEA R4, R0, UR38, 0x3 ;  /* 0x0000002600047c11 */ /* 0x002fe2000f8e18ff */
[----:B------:R-:W-:Y:S01]  /*dc80*/  BSSY B1, `(.L_x_14086) ;  /* 0x0000005000017945 */ /* 0x000fe20003800000 */
[----:B------:R-:W-:Y:S02]  /*dc90*/  SHF.L.U32 R3, R12, 0x1f, RZ ;  /* 0x0000001f0c037819 */ /* 0x000fe400000006ff */
[----:B------:R-:W-:Y:S02]  /*dca0*/  ISETP.NE.AND P1, PT, R17, RZ, PT ;  /* 0x000000ff1100720c */ /* 0x000fe40003f25270 */
[----:B------:R-:W0:Y:S02]  /*dcb0*/  SYNCS.PHASECHK.TRANS64.TRYWAIT P0, [R4+URZ+0x16860], R3 ;  /* 0x01686003040075a7 */ /* 0x000e24000800017f */
[----:B0-----:R-:W-:Y:S09]  /*dcc0*/  @!P0 BRA `(.L_x_14087) ;  /* 0x0000001800908947 */ /* 0x001ff20003800000 */
.L_x_14139:
[----:B------:R-:W-:Y:S05]  /*dcd0*/  BSYNC B1 ;  /* 0x0000000000017941 */ /* 0x000fea0003800000 */
.L_x_14086:
[----:B------:R-:W-:Y:S04]  /*dce0*/  BSSY B1, `(.L_x_14088) ;  /* 0x0000007000017945 */ /* 0x000fe80003800000 */
[----:B------:R-:W-:Y:S05]  /*dcf0*/  @P1 BRA `(.L_x_14089) ;  /* 0x0000000000141947 */ /* 0x000fea0003800000 */
[----:B------:R-:W-:Y:S02]  /*dd00*/  LOP3.LUT P0, RZ, R2, 0x1f, RZ, 0xc0, !PT ;  /* 0x0000001f02ff7812 */ /* 0x000fe4000780c0ff */
[----:B0-----:R-:W-:-:S04]  /*dd10*/  MOV R3, 0x4000 ;  /* 0x0000400000037802 */ /* 0x001fc80000000f00 */
[----:B------:R1:W-:Y:S07]  /*dd20*/  SYNCS.ARRIVE.TRANS64 RZ, [R4+URZ+0x16850], R3 ;  /* 0x0168500304ff79a7 */ /* 0x0003ee000800003f */
[----:B------:R-:W-:Y:S05]  /*dd30*/  @!P0 BRA `(.L_x_14089) ;  /* 0x0000000000048947 */ /* 0x000fea0003800000 */
[----:B------:R-:W-:Y:S01]  /*dd40*/  BPT.TRAP 0x1 ;  /* 0x000000040000795c */ /* 0x000fe20000300000 */
.L_x_14089:
[----:B------:R-:W-:Y:S05]  /*dd50*/  BSYNC B1 ;  /* 0x0000000000017941 */ /* 0x000fea0003800000 */
.L_x_14088:
        /* <DEDUP_REMOVED lines=13> */
.L_x_14090:
        /* <DEDUP_REMOVED lines=8> */
.L_x_14085:
[----:B------:R-:W-:Y:S05]  /*deb0*/  BSYNC B0 ;  /* 0x0000000000007941 */ /* 0x000fea0003800000 */
.L_x_14084:
[----:B------:R-:W-:Y:S02]  /*dec0*/  VIADD R0, R0, 0x1 ;  /* 0x0000000100007836 */ /* 0x000fe40000000000 */
[----:B01----:R-:W-:-:S03]  /*ded0*/  IMAD.MOV.U32 R4, RZ, RZ, RZ ;  /* 0x000000ffff047224 */ /* 0x003fc600078e00ff */
[----:B------:R-:W-:-:S04]  /*dee0*/  ISETP.NE.AND P0, PT, R0, 0x2, PT ;  /* 0x000000020000780c */ /* 0x000fc80003f05270 */
[----:B------:R-:W-:Y:S02]  /*def0*/  SEL R3, RZ, 0x1, P0 ;  /* 0x00000001ff037807 */ /* 0x000fe40000000000 */
[----:B------:R-:W-:Y:S02]  /*df00*/  SEL R0, R0, RZ, P0 ;  /* 0x000000ff00007207 */ /* 0x000fe40000000000 */
[----:B------:R-:W-:-:S07]  /*df10*/  LOP3.LUT R3, R12, R3, RZ, 0x3c, !PT ;  /* 0x000000030c037212 */ /* 0x000fce00078e3cff */
.L_x_14029:
[----:B------:R-:W0:Y:S01]  /*df20*/  S2R R5, SR_CgaCtaId ;  /* 0x0000000000057919 */ /* 0x000e220000008800 */
[----:B------:R-:W-:Y:S02]  /*df30*/  MOV R2, 0x400 ;  /* 0x0000040000027802 */ /* 0x000fe40000000f00 */
[----:B------:R-:W-:Y:S02]  /*df40*/  SHF.L.U32 R4, R4, 0x1f, RZ ;  /* 0x0000001f04047819 */ /* 0x000fe400000006ff */
[----:B0-----:R-:W-:-:S04]  /*df50*/  LEA R7, R5, R2, 0x18 ;  /* 0x0000000205077211 */ /* 0x001fc800078ec0ff */
[----:B------:R-:W0:Y:S02]  /*df60*/  SYNCS.PHASECHK.TRANS64.TRYWAIT P0, [R7+URZ+0x16820], R4 ;  /* 0x01682004070075a7 */ /* 0x000e24000800017f */
[----:B0-----:R-:W-:Y:S05]  /*df70*/  @!P0 BRA `(.L_x_14091) ;  /* 0x0000001400f88947 */ /* 0x001fea0003800000 */
.L_x_14140:
[----:B------:R-:W-:-:S03]  /*df80*/  UMOV UR4, 0xffffffff ;  /* 0xffffffff00047882 */ /* 0x000fc60000000000 */
[----:B------:R-:W-:Y:S05]  /*df90*/  BRA.DIV UR4, `(.L_x_14092) ;  /* 0x0000001a04047947 */ /* 0x000fea000b800000 */
[----:B------:R1:W2:Y:S02]  /*dfa0*/  SHFL.IDX PT, R14, R16, RZ, 0x1f ;  /* 0x00001fff100e7589 */ /* 0x0002a400000e0000 */
.L_x_14143:
[----:B--2---:R-:W-:-:S13]  /*dfb0*/  ISETP.NE.AND P0, PT, R14, RZ, PT ;  /* 0x000000ff0e00720c */ /* 0x004fda0003f05270 */
[----:B------:R-:W-:Y:S05]  /*dfc0*/  @P0 BRA `(.L_x_13991) ;  /* 0x0000000000880947 */ /* 0x000fea0003800000 */
[----:B------:R-:W-:-:S03]  /*dfd0*/  UMOV UR4, 0xffffffff ;  /* 0xffffffff00047882 */ /* 0x000fc60000000000 */
[----:B------:R-:W-:Y:S05]  /*dfe0*/  BRA.DIV UR4, `(.L_x_14093) ;  /* 0x0000001a04187947 */ /* 0x000fea000b800000 */
[----:B------:R-:W-:-:S13]  /*dff0*/  ELECT P6, URZ, PT ;  /* 0x00000000003f782f */ /* 0x000fda00038c0000 */
.L_x_14146:
[----:B------:R-:W-:Y:S05]  /*e000*/  @!P6 BRA `(.L_x_13991) ;  /* 0x000000000078e947 */ /* 0x000fea0003800000 */
[----:B------:R-:W-:-:S06]  /*e010*/  ULOP3.LUT UR4, UR42, 0x2, URZ, 0xfc, !UPT ;  /* 0x000000022a047892 */ /* 0x000fcc000f8efc3f */
[----:B------:R-:W-:-:S05]  /*e020*/  IMAD.U32 R2, RZ, RZ, UR4 ;  /* 0x00000004ff027e24 */ /* 0x000fca000f8e00ff */
[----:B------:R-:W-:-:S13]  /*e030*/  ISETP.NE.AND P2, PT, R2, 0x3, PT ;  /* 0x000000030200780c */ /* 0x000fda0003f45270 */
[----:B------:R-:W-:Y:S05]  /*e040*/  @!P2 BRA `(.L_x_14094) ;  /* 0x000000000004a947 */ /* 0x000fea0003800000 */
[----:B------:R-:W-:Y:S01]  /*e050*/  BPT.TRAP 0x1 ;  /* 0x000000040000795c */ /* 0x000fe20000300000 */
.L_x_14094:
[----:B------:R-:W-:Y:S01]  /*e060*/  IADD3 R9, R7, 0x16840, RZ ;  /* 0x0001684007097810 */ /* 0x000fe20007ffe0ff */
[----:B------:R-:W-:Y:S01]  /*e070*/  VIADD R2, R0, 0x1 ;  /* 0x0000000100027836 */ /* 0x000fe20000000000 */
[----:B------:R-:W-:-:S03]  /*e080*/  SHF.L.U32 R5, R3, 0x1f, RZ ;  /* 0x0000001f03057819 */ /* 0x000fc600000006ff */
[----:B------:R-:W-:Y:S01]  /*e090*/  IMAD R6, R0, 0x8, R9 ;  /* 0x0000000800067824 */ /* 0x000fe200078e0209 */
[----:B------:R-:W-:-:S03]  /*e0a0*/  ISETP.NE.AND P1, PT, R2, 0x2, PT ;  /* 0x000000020200780c */ /* 0x000fc60003f25270 */
[----:B------:R-:W2:Y:S01]  /*e0b0*/  SYNCS.PHASECHK.TRANS64.TRYWAIT P0, [R6+URZ], R5 ;  /* 0x00000005060075a7 */ /* 0x000ea2000800017f */
[----:B0-----:R-:W-:Y:S02]  /*e0c0*/  SEL R4, RZ, 0x1, P1 ;  /* 0x00000001ff047807 */ /* 0x001fe40000800000 */
[----:B------:R-:W-:Y:S02]  /*e0d0*/  SEL R8, R2, RZ, P1 ;  /* 0x000000ff02087207 */ /* 0x000fe40000800000 */
[----:B------:R-:W-:-:S03]  /*e0e0*/  LOP3.LUT R2, R3, R4, RZ, 0x3c, !PT ;  /* 0x0000000403027212 */ /* 0x000fc600078e3cff */
[----:B------:R-:W-:Y:S01]  /*e0f0*/  IMAD R3, R8, 0x8, R9 ;  /* 0x0000000808037824 */ /* 0x000fe200078e0209 */
[----:B------:R-:W-:Y:S01]  /*e100*/  SHF.L.U32 R2, R2, 0x1f, RZ ;  /* 0x0000001f02027819 */ /* 0x000fe200000006ff */
[----:B--2---:R-:W-:Y:S06]  /*e110*/  @!P0 BRA `(.L_x_14095) ;  /* 0x0000001400ec8947 */ /* 0x004fec0003800000 */
.L_x_14147:
[----:B------:R-:W2:Y:S02]  /*e120*/  SYNCS.PHASECHK.TRANS64.TRYWAIT P0, [R3+URZ], R2 ;  /* 0x00000002030075a7 */ /* 0x000ea4000800017f */
[----:B--2---:R-:W-:Y:S05]  /*e130*/  @!P0 BRA `(.L_x_14096) ;  /* 0x0000001400f88947 */ /* 0x004fea0003800000 */
.L_x_14148:
[----:B------:R-:W-:Y:S05]  /*e140*/  @!P2 BRA `(.L_x_14097) ;  /* 0x000000000004a947 */ /* 0x000fea0003800000 */
[----:B------:R-:W-:Y:S01]  /*e150*/  BPT.TRAP 0x1 ;  /* 0x000000040000795c */ /* 0x000fe20000300000 */
.L_x_14097:
[----:B--2---:R-:W-:-:S05]  /*e160*/  VIADD R3, R7, 0x16860 ;  /* 0x0001686007037836 */ /* 0x004fca0000000000 */
[----:B------:R-:W-:-:S04]  /*e170*/  LEA R0, R0, R3, 0x3 ;  /* 0x0000000300007211 */ /* 0x000fc800078e18ff */
[----:B------:R-:W2:Y:S02]  /*e180*/  SYNCS.PHASECHK.TRANS64.TRYWAIT P0, [R0+URZ], R5 ;  /* 0x00000005000075a7 */ /* 0x000ea4000800017f */
[----:B--2---:R-:W-:Y:S05]  /*e190*/  @!P0 BRA `(.L_x_14098) ;  /* 0x0000001400f48947 */ /* 0x004fea0003800000 */
.L_x_14149:
[----:B------:R-:W-:-:S07]  /*e1a0*/  IMAD R3, R8, 0x8, R3 ;  /* 0x0000000808037824 */ /* 0x000fce00078e0203 */
.L_x_14099:
[----:B---3--:R3:W4:Y:S02]  /*e1b0*/  SYNCS.PHASECHK.TRANS64.TRYWAIT P0, [R3+URZ], R2 ;  /* 0x00000002030075a7 */ /* 0x008724000800017f */
[----:B----4-:R-:W-:Y:S05]  /*e1c0*/  @!P0 NANOSLEEP.SYNCS 0x989680 ;  /* 0x009896800000895d */ /* 0x010fea0003900000 */
[----:B------:R-:W4:Y:S02]  /*e1d0*/  @!P0 SYNCS.PHASECHK.TRANS64 P0, [R3+URZ], R2 ;  /* 0x00000002030085a7 */ /* 0x000f24000800007f */
[----:B----4-:R-:W-:Y:S05]  /*e1e0*/  @!P0 BRA `(.L_x_14099) ;  /* 0xfffffffc00f08947 */ /* 0x010fea000383ffff */
.L_x_13991:
[----:B------:R-:W-:Y:S05]  /*e1f0*/  BSYNC B6 ;  /* 0x0000000000067941 */ /* 0x000fea0003800000 */
.L_x_13988:
[----:B------:R-:W-:Y:S05]  /*e200*/  EXIT ;  /* 0x000000000000794d */ /* 0x000fea0003800000 */
.L_x_13995:
[----:B0-----:R-:W-:-:S04]  /*e210*/  IMAD.U32 R3, RZ, RZ, UR39 ;  /* 0x00000027ff037e24 */ /* 0x001fc8000f8e00ff */
[----:B------:R0:W1:Y:S03]  /*e220*/  SYNCS.PHASECHK.TRANS64.TRYWAIT P0, [R3+URZ+0x16800], R0 ;  /* 0x01680000030075a7 */ /* 0x000066000800017f */
[----:B-1----:R-:W-:Y:S05]  /*e230*/  @!P0 NANOSLEEP.SYNCS 0x989680 ;  /* 0x009896800000895d */ /* 0x002fea0003900000 */
[----:B------:R-:W1:Y:S02]  /*e240*/  @!P0 SYNCS.PHASECHK.TRANS64 P0, [R3+URZ+0x16800], R0 ;  /* 0x01680000030085a7 */ /* 0x000e64000800007f */
[----:B-1----:R-:W-:Y:S05]  /*e250*/  @!P0 BRA `(.L_x_13995) ;  /* 0xfffffffc00ec8947 */ /* 0x002fea000383ffff */
[----:B------:R-:W-:Y:S05]  /*e260*/  BRA `(.L_x_14100) ;  /* 0xffffff3000347947 */ /* 0x000fea000383ffff */
.L_x_13999:
[----:B-1----:R-:W-:-:S04]  /*e270*/  IMAD.U32 R3, RZ, RZ, UR39 ;  /* 0x00000027ff037e24 */ /* 0x002fc8000f8e00ff */
[----:B------:R1:W2:Y:S03]  /*e280*/  SYNCS.PHASECHK.TRANS64.TRYWAIT P2, [R3+URZ+0x16830], R0 ;  /* 0x01683000030075a7 */ /* 0x0002a6000804017f */
[----:B--2---:R-:W-:Y:S05]  /*e290*/  @!P2 NANOSLEEP.SYNCS 0x989680 ;  /* 0x009896800000a95d */ /* 0x004fea0003900000 */
[----:B------:R-:W2:Y:S02]  /*e2a0*/  @!P2 SYNCS.PHASECHK.TRANS64 P2, [R3+URZ+0x16830], R0 ;  /* 0x016830000300a5a7 */ /* 0x000ea4000804007f */
[----:B--2---:R-:W-:Y:S05]  /*e2b0*/  @!P2 BRA `(.L_x_13999) ;  /* 0xfffffffc00eca947 */ /* 0x004fea000383ffff */
[----:B------:R-:W-:Y:S05]  /*e2c0*/  BRA `(.L_x_13998) ;  /* 0xffffff3000547947 */ /* 0x000fea000383ffff */
.L_x_14004:
[----:B-1----:R-:W-:-:S04]  /*e2d0*/  IMAD.U32 R11, RZ, RZ, UR10 ;  /* 0x0000000aff0b7e24 */ /* 0x002fc8000f8e00ff */
[----:B------:R1:W2:Y:S03]  /*e2e0*/  SYNCS.PHASECHK.TRANS64.TRYWAIT P3, [R11+URZ+0x16830], R10 ;  /* 0x0168300a0b0075a7 */ /* 0x0002a6000806017f */
[----:B--2---:R-:W-:Y:S05]  /*e2f0*/  @!P3 NANOSLEEP.SYNCS 0x989680 ;  /* 0x009896800000b95d */ /* 0x004fea0003900000 */
[----:B------:R-:W2:Y:S02]  /*e300*/  @!P3 SYNCS.PHASECHK.TRANS64 P3, [R11+URZ+0x16830], R10 ;  /* 0x0168300a0b00b5a7 */ /* 0x000ea4000806007f */
[----:B--2---:R-:W-:Y:S05]  /*e310*/  @!P3 BRA `(.L_x_14004) ;  /* 0xfffffffc00ecb947 */ /* 0x004fea000383ffff */
[----:B------:R-:W-:Y:S05]  /*e320*/  BRA `(.L_x_14001) ;  /* 0xffffff5c00447947 */ /* 0x000fea000383ffff */
.L_x_14008:
[----:B-1----:R-:W-:-:S04]  /*e330*/  MOV R11, UR10 ;  /* 0x0000000a000b7c02 */ /* 0x002fc80008000f00 */
[----:B------:R1:W2:Y:S03]  /*e340*/  SYNCS.PHASECHK.TRANS64.TRYWAIT P3, [R11+URZ+0x16850], R10 ;  /* 0x0168500a0b0075a7 */ /* 0x0002a6000806017f */
[----:B--2---:R-:W-:Y:S05]  /*e350*/  @!P3 NANOSLEEP.SYNCS 0x989680 ;  /* 0x009896800000b95d */ /* 0x004fea0003900000 */
[----:B------:R-:W2:Y:S02]  /*e360*/  @!P3 SYNCS.PHASECHK.TRANS64 P3, [R11+URZ+0x16850], R10 ;  /* 0x0168500a0b00b5a7 */ /* 0x000ea4000806007f */
[----:B--2---:R-:W-:Y:S05]  /*e370*/  @!P3 BRA `(.L_x_14008) ;  /* 0xfffffffc00ecb947 */ /* 0x004fea000383ffff */
[----:B------:R-:W-:Y:S05]  /*e380*/  BRA `(.L_x_14005) ;  /* 0xffffff5c00bc7947 */ /* 0x000fea000383ffff */
.L_x_14014:
[----:B-1----:R-:W-:-:S04]  /*e390*/  IMAD.U32 R10, RZ, RZ, UR10 ;  /* 0x0000000aff0a7e24 */ /* 0x002fc8000f8e00ff */
[----:B------:R1:W2:Y:S03]  /*e3a0*/  SYNCS.PHASECHK.TRANS64.TRYWAIT P2, [R10+URZ+0x16830], R9 ;  /* 0x016830090a0075a7 */ /* 0x0002a6000804017f */
[----:B--2---:R-:W-:Y:S05]  /*e3b0*/  @!P2 NANOSLEEP.SYNCS 0x989680 ;  /* 0x009896800000a95d */ /* 0x004fea0003900000 */
[----:B------:R-:W2:Y:S02]  /*e3c0*/  @!P2 SYNCS.PHASECHK.TRANS64 P2, [R10+URZ+0x16830], R9 ;  /* 0x016830090a00a5a7 */ /* 0x000ea4000804007f */
[----:B--2---:R-:W-:Y:S05]  /*e3d0*/  @!P2 BRA `(.L_x_14014) ;  /* 0xfffffffc00eca947 */ /* 0x004fea000383ffff */
[----:B------:R-:W-:Y:S05]  /*e3e0*/  BRA `(.L_x_14011) ;  /* 0xffffff8800bc7947 */ /* 0x000fea000383ffff */
.L_x_14018:
[----:B-1----:R-:W-:-:S04]  /*e3f0*/  IMAD.U32 R10, RZ, RZ, UR10 ;  /* 0x0000000aff0a7e24 */ /* 0x002fc8000f8e00ff */
[----:B------:R1:W2:Y:S03]  /*e400*/  SYNCS.PHASECHK.TRANS64.TRYWAIT P2, [R10+URZ+0x16850], R9 ;  /* 0x016850090a0075a7 */ /* 0x0002a6000804017f */
[----:B--2---:R-:W-:Y:S05]  /*e410*/  @!P2 NANOSLEEP.SYNCS 0x989680 ;  /* 0x009896800000a95d */ /* 0x004fea0003900000 */
[----:B------:R-:W2:Y:S02]  /*e420*/  @!P2 SYNCS.PHASECHK.TRANS64 P2, [R10+URZ+0x16850], R9 ;  /* 0x016850090a00a5a7 */ /* 0x000ea4000804007f */
[----:B--2---:R-:W-:Y:S05]  /*e430*/  @!P2 BRA `(.L_x_14018) ;  /* 0xfffffffc00eca947 */ /* 0x004fea000383ffff */
[----:B------:R-:W-:Y:S05]  /*e440*/  BRA `(.L_x_14015) ;  /* 0xffffff8c00307947 */ /* 0x000fea000383ffff */
.L_x_14023:
[----:B-1----:R-:W-:-:S04]  /*e450*/  IMAD.U32 R5, RZ, RZ, UR7 ;  /* 0x00000007ff057e24 */ /* 0x002fc8000f8e00ff */
[----:B------:R1:W2:Y:S03]  /*e460*/  SYNCS.PHASECHK.TRANS64.TRYWAIT P0, [R5+URZ+0x16850], R4 ;  /* 0x01685004050075a7 */ /* 0x0002a6000800017f */
[----:B--2---:R-:W-:Y:S05]  /*e470*/  @!P0 NANOSLEEP.SYNCS 0x989680 ;  /* 0x009896800000895d */ /* 0x004fea0003900000 */
[----:B------:R-:W2:Y:S02]  /*e480*/  @!P0 SYNCS.PHASECHK.TRANS64 P0, [R5+URZ+0x16850], R4 ;  /* 0x01685004050085a7 */ /* 0x000ea4000800007f */
[----:B--2---:R-:W-:Y:S05]  /*e490*/  @!P0 BRA `(.L_x_14023) ;  /* 0xfffffffc00ec8947 */ /* 0x004fea000383ffff */
[----:B------:R-:W-:Y:S05]  /*e4a0*/  BRA `(.L_x_14022) ;  /* 0xffffffac00847947 */ /* 0x000fea000383ffff */
.L_x_14034:
[----:B------:R-:W-:Y:S01]  /*e4b0*/  IMAD.MOV.U32 R13, RZ, RZ, R16 ;  /* 0x000000ffff0d7224 */ /* 0x000fe200078e0010 */
[----:B------:R-:W-:Y:S01]  /*e4c0*/  MOV R12, RZ ;  /* 0x000000ff000c7202 */ /* 0x000fe20000000f00 */
[----:B------:R-:W-:Y:S02]  /*e4d0*/  IMAD.MOV.U32 R11, RZ, RZ, 0x1f ;  /* 0x0000001fff0b7424 */ /* 0x000fe400078e00ff */
[----:B------:R-:W-:-:S07]  /*e4e0*/  IMAD.MOV.U32 R15, RZ, RZ, -0x1 ;  /* 0xffffffffff0f7424 */ /* 0x000fce00078e00ff */
[----:B------:R-:W-:Y:S05]  /*e4f0*/  WARPSYNC.COLLECTIVE R15, `(.L_x_14101) ;  /* 0x000000000f087348 */ /* 0x000fea0003c00000 */
[----:B------:R0:W1:Y:S02]  /*e500*/  SHFL.IDX P6, R14, R13, R12, R11 ;  /* 0x0000000c0d0e7389 */ /* 0x00006400000c000b */
[----:B01----:R-:W-:Y:S01]  /*e510*/  ENDCOLLECTIVE ;  /* 0x000000000000791b */ /* 0x003fe20003800000 */
.L_x_14101:
[----:B------:R-:W-:Y:S05]  /*e520*/  BRA `(.L_x_14102) ;  /* 0xffffffd000c07947 */ /* 0x000fea000383ffff */
.L_x_14036:
[----:B------:R-:W-:Y:S01]  /*e530*/  BSSY B0, `(.L_x_14103) ;  /* 0x0000006000007945 */ /* 0x000fe20003800000 */
[----:B------:R-:W-:-:S07]  /*e540*/  IMAD.MOV.U32 R15, RZ, RZ, -0x1 ;  /* 0xffffffffff0f7424 */ /* 0x000fce00078e00ff */
[----:B0-----:R-:W-:Y:S05]  /*e550*/  WARPSYNC.COLLECTIVE R15, `(.L_x_14104) ;  /* 0x000000000f0c7348 */ /* 0x001fea0003c00000 */
[----:B------:R-:W-:Y:S02]  /*e560*/  ELECT P6, UR62, PT ;  /* 0x00000000003e782f */ /* 0x000fe400038c0000 */
[----:B------:R-:W-:Y:S01]  /*e570*/  MOV R14, UR62 ;  /* 0x0000003e000e7c02 */ /* 0x000fe20008000f00 */
[----:B0-----:R-:W-:Y:S10]  /*e580*/  ENDCOLLECTIVE ;  /* 0x000000000000791b */ /* 0x001ff40003800000 */
.L_x_14104:
[----:B------:R-:W-:Y:S05]  /*e590*/  BSYNC B0 ;  /* 0x0000000000007941 */ /* 0x000fea0003800000 */
.L_x_14103:
[----:B------:R-:W-:Y:S05]  /*e5a0*/  BRA `(.L_x_14105) ;  /* 0xffffffd000bc7947 */ /* 0x000fea000383ffff */
.L_x_14038:
[----:B--2---:R-:W-:-:S04]  /*e5b0*/  IMAD.U32 R3, RZ, RZ, UR38 ;  /* 0x00000026ff037e24 */ /* 0x004fc8000f8e00ff */
[----:B------:R2:W3:Y:S03]  /*e5c0*/  SYNCS.PHASECHK.TRANS64.TRYWAIT P0, [R3+URZ+0x16840], R0 ;  /* 0x01684000030075a7 */ /* 0x0004e6000800017f */
[----:B---3--:R-:W-:Y:S05]  /*e5d0*/  @!P0 NANOSLEEP.SYNCS 0x989680 ;  /* 0x009896800000895d */ /* 0x008fea0003900000 */
[----:B------:R-:W3:Y:S02]  /*e5e0*/  @!P0 SYNCS.PHASECHK.TRANS64 P0, [R3+URZ+0x16840], R0 ;  /* 0x01684000030085a7 */ /* 0x000ee4000800007f */
[----:B---3--:R-:W-:Y:S05]  /*e5f0*/  @!P0 BRA `(.L_x_14038) ;  /* 0xfffffffc00ec8947 */ /* 0x008fea000383ffff */
[----:B------:R-:W-:Y:S05]  /*e600*/  BRA `(.L_x_14106) ;  /* 0xffffffd4000c7947 */ /* 0x000fea000383ffff */
.L_x_14041:
[----:B------:R-:W-:Y:S01]  /*e610*/  IMAD R9, R9, 0xc0, R12 ;  /* 0x000000c009097824 */ /* 0x000fe200078e020c */
[----:B------:R-:W-:Y:S01]  /*e620*/  MOV R13, R7 ;  /* 0x00000007000d7202 */ /* 0x000fe20000000f00 */
[----:B------:R-:W-:Y:S02]  /*e630*/  IMAD.MOV.U32 R12, RZ, RZ, RZ ;  /* 0x000000ffff0c7224 */ /* 0x000fe400078e00ff */
[----:B------:R-:W-:Y:S02]  /*e640*/  IMAD.MOV.U32 R11, RZ, RZ, 0x181f ;  /* 0x0000181fff0b7424 */ /* 0x000fe400078e00ff */
[----:B------:R-:W-:Y:S02]  /*e650*/  IMAD.MOV.U32 R15, RZ, RZ, -0x1 ;  /* 0xffffffffff0f7424 */ /* 0x000fe400078e00ff */
[----:B------:R-:W-:-:S07]  /*e660*/  VIADD R21, R9, 0x10 ;  /* 0x0000001009157836 */ /* 0x000fce0000000000 */
[----:B0-----:R-:W-:Y:S05]  /*e670*/  WARPSYNC.COLLECTIVE R15, `(.L_x_14107) ;  /* 0x000000000f087348 */ /* 0x001fea0003c00000 */
[----:B------:R1:W2:Y:S02]  /*e680*/  SHFL.IDX P6, R14, R13, R12, R11 ;  /* 0x0000000c0d0e7389 */ /* 0x0002a400000c000b */
[----:B012---:R-:W-:Y:S01]  /*e690*/  ENDCOLLECTIVE ;  /* 0x000000000000791b */ /* 0x007fe20003800000 */
.L_x_14107:
[----:B------:R-:W-:Y:S01]  /*e6a0*/  MOV R13, R8 ;  /* 0x00000008000d7202 */ /* 0x000fe20000000f00 */
[----:B------:R-:W-:-:S07]  /*e6b0*/  IMAD.MOV.U32 R4, RZ, RZ, R14 ;  /* 0x000000ffff047224 */ /* 0x000fce00078e000e */
[----:B------:R-:W-:Y:S05]  /*e6c0*/  WARPSYNC.COLLECTIVE R15, `(.L_x_14108) ;  /* 0x000000000f087348 */ /* 0x000fea0003c00000 */
[----:B------:R0:W1:Y:S02]  /*e6d0*/  SHFL.IDX P6, R14, R13, R12, R11 ;  /* 0x0000000c0d0e7389 */ /* 0x00006400000c000b */
[----:B01----:R-:W-:Y:S01]  /*e6e0*/  ENDCOLLECTIVE ;  /* 0x000000000000791b */ /* 0x003fe20003800000 */
.L_x_14108:
[----:B------:R-:W-:Y:S02]  /*e6f0*/  ULDC UR4, c[0x0][0x288] ;  /* 0x0000a20000047ab9 */ /* 0x000fe40000000800 */
[----:B------:R-:W-:-:S05]  /*e700*/  IMAD R0, R0, UR4, RZ ;  /* 0x0000000400007c24 */ /* 0x000fca000f8e02ff */
[----:B------:R-:W-:Y:S01]  /*e710*/  ISETP.GE.AND P1, PT, R9, R0, PT ;  /* 0x000000000900720c */ /* 0x000fe20003f26270 */
[----:B------:R-:W-:Y:S01]  /*e720*/  IMAD.MOV.U32 R13, RZ, RZ, R7 ;  /* 0x000000ffff0d7224 */ /* 0x000fe200078e0007 */
[----:B------:R-:W-:-:S11]  /*e730*/  MOV R12, 0x1 ;  /* 0x00000001000c7802 */ /* 0x000fd60000000f00 */
[----:B------:R-:W-:Y:S02]  /*e740*/  @!P1 LEA R29, R10, UR38, 0x1 ;  /* 0x000000260a1d9c11 */ /* 0x000fe4000f8e08ff */
[----:B------:R-:W-:-:S05]  /*e750*/  @!P1 LEA R14, P2, R20, R14, 0x1 ;  /* 0x0000000e140e9211 */ /* 0x000fca00078408ff */
[----:B------:R-:W-:Y:S02]  /*e760*/  @!P1 IMAD.X R5, RZ, RZ, R4, P2 ;  /* 0x000000ffff059224 */ /* 0x000fe400010e0604 */
[----:B------:R-:W-:-:S07]  /*e770*/  @!P1 IMAD.MOV.U32 R4, RZ, RZ, R14 ;  /* 0x000000ffff049224 */ /* 0x000fce00078e000e */
[----:B------:R-:W-:Y:S05]  /*e780*/  WARPSYNC.COLLECTIVE R15, `(.L_x_14109) ;  /* 0x000000000f087348 */ /* 0x000fea0003c00000 */
[----:B------:R0:W1:Y:S02]  /*e790*/  SHFL.IDX P6, R14, R13, R12, R11 ;  /* 0x0000000c0d0e7389 */ /* 0x00006400000c000b */
[----:B01----:R-:W-:Y:S01]  /*e7a0*/  ENDCOLLECTIVE ;  /* 0x000000000000791b */ /* 0x003fe20003800000 */
.L_x_14109:
[----:B------:R-:W-:Y:S01]  /*e7b0*/  @!PT LDS RZ, [RZ] ;  /* 0x00000000fffff984 */ /* 0x000fe20000000800 */
[----:B------:R-:W-:Y:S01]  /*e7c0*/  @!PT LDS RZ, [RZ] ;  /* 0x00000000fffff984 */ /* 0x000fe20000000800 */
[----:B------:R-:W-:Y:S01]  /*e7d0*/  @!PT LDS RZ, [RZ] ;  /* 0x00000000fffff984 */ /* 0x000fe20000000800 */
[----:B------:R0:W-:Y:S01]  /*e7e0*/  @!P1 LDGSTS.E.BYPASS.LTC128B.128 [R29+0x8400], desc[UR46][R4.64], !P0 ;  /* 0x08400000041d9fae */ /* 0x0001e2000c101d6e */
[----:B------:R-:W-:Y:S01]  /*e7f0*/  ISETP.GE.AND P1, PT, R21, R0, PT ;  /* 0x000000001500720c */ /* 0x000fe20003f26270 */
[----:B------:R-:W-:-:S05]  /*e800*/  VIADD R21, R9, 0x20 ;  /* 0x0000002009157836 */ /* 0x000fca0000000000 */
[----:B------:R-:W-:Y:S01]  /*e810*/  ISETP.GE.AND P2, PT, R21, R0, PT ;  /* 0x000000001500720c */ /* 0x000fe20003f46270 */
[----:B------:R-:W-:-:S06]  /*e820*/  IMAD.MOV.U32 R13, RZ, RZ, R8 ;  /* 0x000000ffff0d7224 */ /* 0x000fcc00078e0008 */
[----:B0-----:R-:W-:Y:S01]  /*e830*/  @!P1 LEA R29, R10, UR38, 0x1 ;  /* 0x000000260a1d9c11 */ /* 0x001fe2000f8e08ff */
[----:B------:R-:W-:-:S07]  /*e840*/  IMAD.MOV.U32 R22, RZ, RZ, R14 ;  /* 0x000000ffff167224 */ /* 0x000fce00078e000e */
[----:B------:R-:W-:Y:S05]  /*e850*/  WARPSYNC.COLLECTIVE R15, `(.L_x_14110) ;  /* 0x000000000f087348 */ /* 0x000fea0003c00000 */
[----:B------:R0:W1:Y:S02]  /*e860*/  SHFL.IDX P6, R14, R13, R12, R11 ;  /* 0x0000000c0d0e7389 */ /* 0x00006400000c000b */
[----:B01----:R-:W-:Y:S01]  /*e870*/  ENDCOLLECTIVE ;  /* 0x000000000000791b */ /* 0x003fe20003800000 */
.L_x_14110:
[----:B------:R-:W-:Y:S01]  /*e880*/  MOV R13, R7 ;  /* 0x00000007000d7202 */ /* 0x000fe20000000f00 */
[----:B------:R-:W-:Y:S01]  /*e890*/  IMAD.MOV.U32 R12, RZ, RZ, 0x2 ;  /* 0x00000002ff0c7424 */ /* 0x000fe200078e00ff */
[----:B------:R-:W-:-:S13]  /*e8a0*/  @!P1 LEA R4, P3, R20, R14, 0x1 ;  /* 0x0000000e14049211 */ /* 0x000fda00078608ff */
[----:B------:R-:W-:Y:S05]  /*e8b0*/  WARPSYNC.COLLECTIVE R15, `(.L_x_14111) ;  /* 0x000000000f087348 */ /* 0x000fea0003c00000 */
[----:B------:R0:W1:Y:S02]  /*e8c0*/  SHFL.IDX P6, R14, R13, R12, R11 ;  /* 0x0000000c0d0e7389 */ /* 0x00006400000c000b */
[----:B01----:R-:W-:Y:S01]  /*e8d0*/  ENDCOLLECTIVE ;  /* 0x000000000000791b */ /* 0x003fe20003800000 */
.L_x_14111:
        /* <DEDUP_REMOVED lines=10> */
.L_x_14112:
[----:B------:R-:W-:Y:S02]  /*e980*/  IMAD.MOV.U32 R13, RZ, RZ, R7 ;  /* 0x000000ffff0d7224 */ /* 0x000fe400078e0007 */
[----:B------:R-:W-:Y:S02]  /*e990*/  IMAD.MOV.U32 R12, RZ, RZ, 0x3 ;  /* 0x00000003ff0c7424 */ /* 0x000fe400078e00ff */
[----:B------:R-:W-:-:S07]  /*e9a0*/  IMAD.MOV.U32 R28, RZ, RZ, R14 ;  /* 0x000000ffff1c7224 */ /* 0x000fce00078e000e */
[----:B------:R-:W-:Y:S05]  /*e9b0*/  WARPSYNC.COLLECTIVE R15, `(.L_x_14113) ;  /* 0x000000000f087348 */ /* 0x000fea0003c00000 */
[----:B------:R0:W1:Y:S02]  /*e9c0*/  SHFL.IDX P6, R14, R13, R12, R11 ;  /* 0x0000000c0d0e7389 */ /* 0x00006400000c000b */
[----:B01----:R-:W-:Y:S01]  /*e9d0*/  ENDCOLLECTIVE ;  /* 0x000000000000791b */ /* 0x003fe20003800000 */
.L_x_14113:
[----:B------:R-:W-:Y:S02]  /*e9e0*/  @!P2 LEA R4, P1, R20, R28, 0x1 ;  /* 0x0000001c1404a211 */ /* 0x000fe400078208ff */
[----:B------:R-:W-:Y:S02]  /*e9f0*/  @!P2 LEA R28, R10, UR38, 0x1 ;  /* 0x000000260a1cac11 */ /* 0x000fe4000f8e08ff */
[----:B------:R-:W-:Y:S01]  /*ea00*/  @!P2 IADD3.X R5, RZ, R21, RZ, P1, !PT ;  /* 0x00000015ff05a210 */ /* 0x000fe20000ffe4ff */
[----:B------:R-:W-:-:S04]  /*ea10*/  VIADD R21, R9, 0x30 ;  /* 0x0000003009157836 */ /* 0x000fc80000000000 */
[----:B------:R-:W-:Y:S01]  /*ea20*/  @!PT LDS RZ, [RZ] ;  /* 0x00000000fffff984 */ /* 0x000fe20000000800 */
[----:B------:R-:W-:Y:S01]  /*ea30*/  @!PT LDS RZ, [RZ] ;  /* 0x00000000fffff984 */ /* 0x000fe20000000800 */
[----:B------:R-:W-:Y:S01]  /*ea40*/  @!PT LDS RZ, [RZ] ;  /* 0x00000000fffff984 */ /* 0x000fe20000000800 */
[----:B------:R0:W-:Y:S01]  /*ea50*/  @!P2 LDGSTS.E.BYPASS.LTC128B.128 [R28+0x9400], desc[UR46][R4.64], !P0 ;  /* 0x09400000041cafae */ /* 0x0001e2000c101d6e */
[----:B------:R-:W-:Y:S01]  /*ea60*/  ISETP.GE.AND P1, PT, R21, R0, PT ;  /* 0x000000001500720c */ /* 0x000fe20003f26270 */
[----:B------:R-:W-:Y:S01]  /*ea70*/  VIADD R21, R9, 0x40 ;  /* 0x0000004009157836 */ /* 0x000fe20000000000 */
[----:B------:R-:W-:-:S04]  /*ea80*/  MOV R13, R8 ;  /* 0x00000008000d7202 */ /* 0x000fc80000000f00 */
[----:B------:R-:W-:Y:S01]  /*ea90*/  ISETP.GE.AND P2, PT, R21, R0, PT ;  /* 0x000000001500720c */ /* 0x000fe20003f46270 */
[----:B------:R-:W-:-:S12]  /*eaa0*/  IMAD.MOV.U32 R22, RZ, RZ, R14 ;  /* 0x000000ffff167224 */ /* 0x000fd800078e000e */
[----:B0-----:R-:W-:Y:S05]  /*eab0*/  WARPSYNC.COLLECTIVE R15, `(.L_x_14114) ;  /* 0x000000000f087348 */ /* 0x001fea0003c00000 */
[----:B------:R1:W2:Y:S02]  /*eac0*/  SHFL.IDX P6, R14, R13, R12, R11 ;  /* 0x0000000c0d0e7389 */ /* 0x0002a400000c000b */
[----:B012---:R-:W-:Y:S01]  /*ead0*/  ENDCOLLECTIVE ;  /* 0x000000000000791b */ /* 0x007fe20003800000 */
.L_x_14114:
[----:B------:R-:W-:Y:S01]  /*eae0*/  @!P1 LEA R28, R10, UR38, 0x1 ;  /* 0x000000260a1c9c11 */ /* 0x000fe2000f8e08ff */
[----:B------:R-:W-:Y:S02]  /*eaf0*/  IMAD.MOV.U32 R13, RZ, RZ, R7 ;  /* 0x000000ffff0d7224 */ /* 0x000fe400078e0007 */
[----:B------:R-:W-:Y:S01]  /*eb00*/  IMAD.MOV.U32 R12, RZ, RZ, 0x4 ;  /* 0x00000004ff0c7424 */ /* 0x000fe200078e00ff */
[----:B------:R-:W-:-:S13]  /*eb10*/  @!P1 LEA R4, P3, R20, R14, 0x1 ;  /* 0x0000000e14049211 */ /* 0x000fda00078608ff */
[----:B------:R-:W-:Y:S05]  /*eb20*/  WARPSYNC.COLLECTIVE R15, `(.L_x_14115) ;  /* 0x000000000f087348 */ /* 0x000fea0003c00000 */
[----:B------:R0:W1:Y:S02]  /*eb30*/  SHFL.IDX P6, R14, R13, R12, R11 ;  /* 0x0000000c0d0e7389 */ /* 0x00006400000c000b */
[----:B01----:R-:W-:Y:S01]  /*eb40*/  ENDCOLLECTIVE ;  /* 0x000000000000791b */ /* 0x003fe20003800000 */
.L_x_14115:
[----:B------:R-:W-:-:S05]  /*eb50*/  @!P1 IMAD.X R5, RZ, RZ, R22, P3 ;  /* 0x000000ffff059224 */ /* 0x000fca00018e0616 */
        /* <DEDUP_REMOVED lines=9> */
.L_x_14116:
[----:B------:R-:W-:Y:S01]  /*ebf0*/  MOV R13, R7 ;  /* 0x00000007000d7202 */ /* 0x000fe20000000f00 */
[----:B------:R-:W-:Y:S02]  /*ec00*/  IMAD.MOV.U32 R12, RZ, RZ, 0x5 ;  /* 0x00000005ff0c7424 */ /* 0x000fe400078e00ff */
[----:B------:R-:W-:-:S07]  /*ec10*/  IMAD.MOV.U32 R29, RZ, RZ, R14 ;  /* 0x000000ffff1d7224 */ /* 0x000fce00078e000e */
[----:B------:R-:W-:Y:S05]  /*ec20*/  WARPSYNC.COLLECTIVE R15, `(.L_x_14117) ;  /* 0x000000000f087348 */ /* 0x000fea0003c00000 */
[----:B------:R0:W1:Y:S02]  /*ec30*/  SHFL.IDX P6, R14, R13, R12, R11 ;  /* 0x0000000c0d0e7389 */ /* 0x00006400000c000b */
[----:B01----:R-:W-:Y:S01]  /*ec40*/  ENDCOLLECTIVE ;  /* 0x000000000000791b */ /* 0x003fe20003800000 */
.L_x_14117:
[----:B------:R-:W-:Y:S01]  /*ec50*/  @!P2 LEA R4, P1, R20, R29, 0x1 ;  /* 0x0000001d1404a211 */ /* 0x000fe200078208ff */
[----:B------:R-:W-:-:S04]  /*ec60*/  VIADD R29, R9, 0x50 ;  /* 0x00000050091d7836 */ /* 0x000fc80000000000 */
[----:B------:R-:W-:Y:S01]  /*ec70*/  @!P2 IMAD.X R5, RZ, RZ, R21, P1 ;  /* 0x000000ffff05a224 */ /* 0x000fe200008e0615 */
[----:B------:R-:W-:Y:S02]  /*ec80*/  ISETP.GE.AND P1, PT, R29, R0, PT ;  /* 0x000000001d00720c */ /* 0x000fe40003f26270 */
[----:B------:R-:W-:Y:S01]  /*ec90*/  @!P2 LEA R21, R10, UR38, 0x1 ;  /* 0x000000260a15ac11 */ /* 0x000fe2000f8e08ff */
        /* <DEDUP_REMOVED lines=9> */
.L_x_14118:
[----:B------:R-:W-:-:S04]  /*ed30*/  IADD3 R21, R9, 0x60, RZ ;  /* 0x0000006009157810 */ /* 0x000fc80007ffe0ff */
[----:B------:R-:W-:Y:S01]  /*ed40*/  ISETP.GE.AND P2, PT, R21, R0, PT ;  /* 0x000000001500720c */ /* 0x000fe20003f46270 */
[----:B------:R-:W-:Y:S02]  /*ed50*/  IMAD.MOV.U32 R13, RZ, RZ, R7 ;  /* 0x000000ffff0d7224 */ /* 0x000fe400078e0007 */
[----:B------:R-:W-:-:S10]  /*ed60*/  IMAD.MOV.U32 R12, RZ, RZ, 0x6 ;  /* 0x00000006ff0c7424 */ /* 0x000fd400078e00ff */
[----:B------:R-:W-:Y:S02]  /*ed70*/  @!P2 LEA R28, R10, UR38, 0x1 ;  /* 0x000000260a1cac11 */ /* 0x000fe4000f8e08ff */
[----:B------:R-:W-:-:S13]  /*ed80*/  @!P1 LEA R4, P3, R20, R14, 0x1 ;  /* 0x0000000e14049211 */ /* 0x000fda00078608ff */
[----:B------:R-:W-:Y:S05]  /*ed90*/  WARPSYNC.COLLECTIVE R15, `(.L_x_14119) ;  /* 0x000000000f087348 */ /* 0x000fea0003c00000 */
[----:B------:R0:W1:Y:S02]  /*eda0*/  SHFL.IDX P6, R14, R13, R12, R11 ;  /* 0x0000000c0d0e7389 */ /* 0x00006400000c000b */
[----:B01----:R-:W-:Y:S01]  /*edb0*/  ENDCOLLECTIVE ;  /* 0x000000000000791b */ /* 0x003fe20003800000 */
.L_x_14119:
[----:B------:R-:W-:Y:S01]  /*edc0*/  @!P1 IMAD.X R5, RZ, RZ, R22, P3 ;  /* 0x000000ffff059224 */ /* 0x000fe200018e0616 */
[----:B------:R-:W-:-:S05]  /*edd0*/  @!P1 LEA R22, R10, UR38, 0x1 ;  /* 0x000000260a169c11 */ /* 0x000fca000f8e08ff */
        /* <DEDUP_REMOVED lines=9> */
.L_x_14120:
[----:B------:R-:W-:Y:S02]  /*ee70*/  IMAD.MOV.U32 R13, RZ, RZ, R7 ;  /* 0x000000ffff0d7224 */ /* 0x000fe400078e0007 */
[----:B------:R-:W-:Y:S01]  /*ee80*/  IMAD.MOV.U32 R12, RZ, RZ, 0x7 ;  /* 0x00000007ff0c7424 */ /* 0x000fe200078e00ff */
[----:B------:R-:W-:-:S07]  /*ee90*/  MOV R29, R14 ;  /* 0x0000000e001d7202 */ /* 0x000fce0000000f00 */
[----:B------:R-:W-:Y:S05]  /*eea0*/  WARPSYNC.COLLECTIVE R15, `(.L_x_14121) ;  /* 0x000000000f087348 */ /* 0x000fea0003c00000 */
[----:B------:R0:W1:Y:S02]  /*eeb0*/  SHFL.IDX P6, R14, R13, R12, R11 ;  /* 0x0000000c0d0e7389 */ /* 0x00006400000c000b */
[----:B01----:R-:W-:Y:S01]  /*eec0*/  ENDCOLLECTIVE ;  /* 0x000000000000791b */ /* 0x003fe20003800000 */
.L_x_14121:
[----:B------:R-:W-:-:S05]  /*eed0*/  @!P2 LEA R4, P1, R20, R29, 0x1 ;  /* 0x0000001d1404a211 */ /* 0x000fca00078208ff */
[----:B------:R-:W-:-:S05]  /*eee0*/  @!P2 IMAD.X R5, RZ, RZ, R21, P1 ;  /* 0x000000ffff05a224 */ /* 0x000fca00008e0615 */
[----:B------:R-:W-:Y:S01]  /*eef0*/  @!PT LDS RZ, [RZ] ;  /* 0x00000000fffff984 */ /* 0x000fe20000000800 */
[----:B------:R-:W-:Y:S01]  /*ef00*/  @!PT LDS RZ, [RZ] ;  /* 0x00000000fffff984 */ /* 0x000fe20000000800 */
[----:B------:R-:W-:Y:S01]  /*ef10*/  @!PT LDS RZ, [RZ] ;  /* 0x00000000fffff984 */ /* 0x000fe20000000800 */
[----:B------:R0:W-:Y:S01]  /*ef20*/  @!P2 LDGSTS.E.BYPASS.LTC128B.128 [R28+0xb400], desc[UR46][R4.64], !P0 ;  /* 0x0b400000041cafae */ /* 0x0001e2000c101d6e */
[----:B------:R-:W-:Y:S01]  /*ef30*/  MOV R13, R8 ;  /* 0x00000008000d7202 */ /* 0x000fe20000000f00 */
[----:B------:R-:W-:-:S07]  /*ef40*/  IMAD.MOV.U32 R7, RZ, RZ, R14 ;  /* 0x000000ffff077224 */ /* 0x000fce00078e000e */
[----:B0-----:R-:W-:Y:S05]  /*ef50*/  WARPSYNC.COLLECTIVE R15, `(.L_x_14122) ;  /* 0x000000000f087348 */ /* 0x001fea0003c00000 */
[----:B------:R1:W2:Y:S02]  /*ef60*/  SHFL.IDX P6, R14, R13, R12, R11 ;  /* 0x0000000c0d0e7389 */ /* 0x0002a400000c000b */
[----:B012---:R-:W-:Y:S01]  /*ef70*/  ENDCOLLECTIVE ;  /* 0x000000000000791b */ /* 0x007fe20003800000 */
.L_x_14122:
[----:B------:R-:W-:-:S05]  /*ef80*/  VIADD R5, R9, 0x70 ;  /* 0x0000007009057836 */ /* 0x000fca0000000000 */
[----:B------:R-:W-:Y:S01]  /*ef90*/  ISETP.GE.AND P1, PT, R5, R0, PT ;  /* 0x000000000500720c */ /* 0x000fe20003f26270 */
[----:B------:R-:W-:Y:S01]  /*efa0*/  IMAD.MOV.U32 R13, RZ, RZ, R3 ;  /* 0x000000ffff0d7224 */ /* 0x000fe200078e0003 */
[----:B------:R-:W-:-:S11]  /*efb0*/  MOV R12, RZ ;  /* 0x000000ff000c7202 */ /* 0x000fd60000000f00 */
[----:B------:R-:W-:Y:S02]  /*efc0*/  @!P1 LEA R22, R10, UR38, 0x1 ;  /* 0x000000260a169c11 */ /* 0x000fe4000f8e08ff */
[----:B------:R-:W-:-:S13]  /*efd0*/  @!P1 LEA R4, P3, R20, R14, 0x1 ;  /* 0x0000000e14049211 */ /* 0x000fda00078608ff */
[----:B------:R-:W-:Y:S05]  /*efe0*/  WARPSYNC.COLLECTIVE R15, `(.L_x_14123) ;  /* 0x000000000f087348 */ /* 0x000fea0003c00000 */
[----:B------:R0:W1:Y:S02]  /*eff0*/  SHFL.IDX P6, R14, R13, R12, R11 ;  /* 0x0000000c0d0e7389 */ /* 0x00006400000c000b */
[----:B01----:R-:W-:Y:S01]  /*f000*/  ENDCOLLECTIVE ;  /* 0x000000000000791b */ /* 0x003fe20003800000 */
.L_x_14123:
[----:B------:R-:W-:Y:S02]  /*f010*/  @!P1 IMAD.X R5, RZ, RZ, R7, P3 ;  /* 0x000000ffff059224 */ /* 0x000fe400018e0607 */
[----:B------:R-:W-:-:S03]  /*f020*/  VIADD R7, R9, 0x80 ;  /* 0x0000008009077836 */ /* 0x000fc60000000000 */
[----:B------:R-:W-:Y:S01]  /*f030*/  @!PT LDS RZ, [RZ] ;  /* 0x00000000fffff984 */ /* 0x000fe20000000800 */
[----:B------:R-:W-:Y:S01]  /*f040*/  @!PT LDS RZ, [RZ] ;  /* 0x00000000fffff984 */ /* 0x000fe20000000800 */
[----:B------:R-:W-:Y:S01]  /*f050*/  @!PT LDS RZ, [RZ] ;  /* 0x00000000fffff984 */ /* 0x000fe20000000800 */
[----:B------:R0:W-:Y:S02]  /*f060*/  @!P1 LDGSTS.E.BYPASS.LTC128B.128 [R22+0xbc00], desc[UR46][R4.64], !P0 ;  /* 0x0bc0000004169fae */ /* 0x0001e4000c101d6e */
[----:B------:R-:W-:Y:S02]  /*f070*/  ISETP.GE.AND P2, PT, R7, R0, PT ;  /* 0x000000000700720c */ /* 0x000fe40003f46270 */
[----:B------:R-:W-:Y:S01]  /*f080*/  IADD3 R7, R9, 0x90, RZ ;  /* 0x0000009009077810 */ /* 0x000fe20007ffe0ff */
[----:B------:R-:W-:Y:S02]  /*f090*/  IMAD.MOV.U32 R13, RZ, RZ, R6 ;  /* 0x000000ffff0d7224 */ /* 0x000fe400078e0006 */
[----:B------:R-:W-:-:S08]  /*f0a0*/  IMAD.MOV.U32 R21, RZ, RZ, R14 ;  /* 0x000000ffff157224 */ /* 0x000fd000078e000e */
[----:B0-----:R-:W-:Y:S05]  /*f0b0*/  WARPSYNC.COLLECTIVE R15, `(.L_x_14124) ;  /* 0x000000000f087348 */ /* 0x001fea0003c00000 */
[----:B------:R1:W2:Y:S02]  /*f0c0*/  SHFL.IDX P6, R14, R13, R12, R11 ;  /* 0x0000000c0d0e7389 */ /* 0x0002a400000c000b */
[----:B012---:R-:W-:Y:S01]  /*f0d0*/  ENDCOLLECTIVE ;  /* 0x000000000000791b */ /* 0x007fe20003800000 */
.L_x_14124:
[----:B------:R-:W-:Y:S02]  /*f0e0*/  IMAD.MOV.U32 R13, RZ, RZ, R3 ;  /* 0x000000ffff0d7224 */ /* 0x000fe400078e0003 */
[----:B------:R-:W-:Y:S02]  /*f0f0*/  IMAD.MOV.U32 R12, RZ, RZ, 0x1 ;  /* 0x00000001ff0c7424 */ /* 0x000fe400078e00ff */
[----:B------:R-:W-:-:S07]  /*f100*/  IMAD.MOV.U32 R29, RZ, RZ, R14 ;  /* 0x000000ffff1d7224 */ /* 0x000fce00078e000e */
[----:B------:R-:W-:Y:S05]  /*f110*/  WARPSYNC.COLLECTIVE R15, `(.L_x_14125) ;  /* 0x000000000f087348 */ /* 0x000fea0003c00000 */
[----:B------:R0:W1:Y:S02]  /*f120*/  SHFL.IDX P6, R14, R13, R12, R11 ;  /* 0x0000000c0d0e7389 */ /* 0x00006400000c000b */
[----:B01----:R-:W-:Y:S01]  /*f130*/  ENDCOLLECTIVE ;  /* 0x000000000000791b */ /* 0x003fe20003800000 */
.L_x_14125:
        /* <DEDUP_REMOVED lines=8> */
[----:B------:R-:W-:Y:S02]  /*f1c0*/  IMAD.MOV.U32 R13, RZ, RZ, R6 ;  /* 0x000000ffff0d7224 */ /* 0x000fe400078e0006 */
[----:B------:R-:W-:-:S06]  /*f1d0*/  IMAD.MOV.U32 R8, RZ, RZ, R14 ;  /* 0x000000ffff087224 */ /* 0x000fcc00078e000e */
[----:B0-----:R-:W-:-:S07]  /*f1e0*/  @!P1 LEA R29, R10, UR38, 0x1 ;  /* 0x000000260a1d9c11 */ /* 0x001fce000f8e08ff */
[----:B------:R-:W-:Y:S05]  /*f1f0*/  WARPSYNC.COLLECTIVE R15, `(.L_x_14126) ;  /* 0x000000000f087348 */ /* 0x000fea0003c00000 */
[----:B------:R0:W1:Y:S02]  /*f200*/  SHFL.IDX P6, R14, R13, R12, R11 ;  /* 0x0000000c0d0e7389 */ /* 0x00006400000c000b */
[----:B01----:R-:W-:Y:S01]  /*f210*/  ENDCOLLECTIVE ;  /* 0x000000000000791b */ /* 0x003fe20003800000 */
.L_x_14126:
[----:B------:R-:W-:Y:S02]  /*f220*/  IMAD.MOV.U32 R13, RZ, RZ, R3 ;  /* 0x000000ffff0d7224 */ /* 0x000fe400078e0003 */
[----:B------:R-:W-:Y:S01]  /*f230*/  IMAD.MOV.U32 R12, RZ, RZ, 0x2 ;  /* 0x00000002ff0c7424 */ /* 0x000fe200078e00ff */
[----:B------:R-:W-:-:S13]  /*f240*/  @!P1 LEA R4, P3, R20, R14, 0x1 ;  /* 0x0000000e14049211 */ /* 0x000fda00078608ff */
[----:B------:R-:W-:Y:S05]  /*f250*/  WARPSYNC.COLLECTIVE R15, `(.L_x_14127) ;  /* 0x000000000f087348 */ /* 0x000fea0003c00000 */
[----:B------:R0:W1:Y:S02]  /*f260*/  SHFL.IDX P6, R14, R13, R12, R11 ;  /* 0x0000000c0d0e7389 */ /* 0x00006400000c000b */
[----:B01----:R-:W-:Y:S01]  /*f270*/  ENDCOLLECTIVE ;  /* 0x000000000000791b */ /* 0x003fe20003800000 */
.L_x_14127:
[----:B------:R-:W-:-:S05]  /*f280*/  @!P1 IADD3.X R5, RZ, R8, RZ, P3, !PT ;  /* 0x00000008ff059210 */ /* 0x000fca0001ffe4ff */
[----:B------:R-:W-:Y:S01]  /*f290*/  @!PT LDS RZ, [RZ] ;  /* 0x00000000fffff984 */ /* 0x000fe20000000800 */
[----:B------:R-:W-:Y:S01]  /*f2a0*/  @!PT LDS RZ, [RZ] ;  /* 0x00000000fffff984 */ /* 0x000fe20000000800 */
[----:B------:R-:W-:Y:S01]  /*f2b0*/  @!PT LDS RZ, [RZ] ;  /* 0x00000000fffff984 */ /* 0x000fe20000000800 */
[----:B------:R0:W-:Y:S01]  /*f2c0*/  @!P1 LDGSTS.E.BYPASS.LTC128B.128 [R29+0xcc00], desc[UR46][R4.64], !P0 ;  /* 0x0cc00000041d9fae */ /* 0x0001e2000c101d6e */
[----:B------:R-:W-:Y:S02]  /*f2d0*/  IMAD.MOV.U32 R13, RZ, RZ, R6 ;  /* 0x000000ffff0d7224 */ /* 0x000fe400078e0006 */
[----:B0-----:R-:W-:Y:S02]  /*f2e0*/  VIADD R5, R9, 0xa0 ;  /* 0x000000a009057836 */ /* 0x001fe40000000000 */
[----:B------:R-:W-:-:S03]  /*f2f0*/  IMAD.MOV.U32 R7, RZ, RZ, R14 ;  /* 0x000000ffff077224 */ /* 0x000fc600078e000e */
[----:B------:R-:W-:-:S13]  /*f300*/  ISETP.GE.AND P2, PT, R5, R0, PT ;  /* 0x000000000500720c */ /* 0x000fda0003f46270 */
[----:B------:R-:W-:Y:S05]  /*f310*/  WARPSYNC.COLLECTIVE R15, `(.L_x_14128) ;  /* 0x000000000f087348 */ /* 0x000fea0003c00000 */
[----:B------:R0:W1:Y:S02]  /*f320*/  SHFL.IDX P6, R14, R13, R12, R11 ;  /* 0x0000000c0d0e7389 */ /* 0x00006400000c000b */
[----:B01----:R-:W-:Y:S01]  /*f330*/  ENDCOLLECTIVE ;  /* 0x000000000000791b */ /* 0x003fe20003800000 */
.L_x_14128:
[----:B------:R-:W-:Y:S02]  /*f340*/  IMAD.MOV.U32 R13, RZ, RZ, R3 ;  /* 0x000000ffff0d7224 */ /* 0x000fe400078e0003 */
[----:B------:R-:W-:Y:S01]  /*f350*/  IMAD.MOV.U32 R12, RZ, RZ, 0x3 ;  /* 0x00000003ff0c7424 */ /* 0x000fe200078e00ff */
[----:B------:R-:W-:-:S07]  /*f360*/  MOV R21, R14 ;  /* 0x0000000e00157202 */ /* 0x000fce0000000f00 */
[----:B------:R-:W-:Y:S05]  /*f370*/  WARPSYNC.COLLECTIVE R15, `(.L_x_14129) ;  /* 0x000000000f087348 */ /* 0x000fea0003c00000 */
[----:B------:R0:W1:Y:S02]  /*f380*/  SHFL.IDX P6, R14, R13, R12, R11 ;  /* 0x0000000c0d0e7389 */ /* 0x00006400000c000b */
[----:B01----:R-:W-:Y:S01]  /*f390*/  ENDCOLLECTIVE ;  /* 0x000000000000791b */ /* 0x003fe20003800000 */
.L_x_14129:
[----:B------:R-:W-:-:S05]  /*f3a0*/  @!P2 LEA R4, P1, R20, R21, 0x1 ;  /* 0x000000151404a211 */ /* 0x000fca00078208ff */
[----:B------:R-:W-:Y:S01]  /*f3b0*/  @!P2 IMAD.X R5, RZ, RZ, R7, P1 ;  /* 0x000000ffff05a224 */ /* 0x000fe200008e0607 */
        /* <DEDUP_REMOVED lines=10> */
.L_x_14130:
[----:B------:R-:W-:Y:S05]  /*f460*/  BRA `(.L_x_14131) ;  /* 0xffffffd000b87947 */ /* 0x000fea000383ffff */
.L_x_14042:
[----:B01----:R-:W-:-:S04]  /*f470*/  IMAD.U32 R5, RZ, RZ, UR38 ;  /* 0x00000026ff057e24 */ /* 0x003fc8000f8e00ff */
[----:B------:R0:W1:Y:S03]  /*f480*/  SYNCS.PHASECHK.TRANS64.TRYWAIT P0, [R5+URZ+0x16820], R0 ;  /* 0x01682000050075a7 */ /* 0x000066000800017f */
[----:B-1----:R-:W-:Y:S05]  /*f490*/  @!P0 NANOSLEEP.SYNCS 0x989680 ;  /* 0x009896800000895d */ /* 0x002fea0003900000 */
[----:B------:R-:W1:Y:S02]  /*f4a0*/  @!P0 SYNCS.PHASECHK.TRANS64 P0, [R5+URZ+0x16820], R0 ;  /* 0x01682000050085a7 */ /* 0x000e64000800007f */
[----:B-1----:R-:W-:Y:S05]  /*f4b0*/  @!P0 BRA `(.L_x_14042) ;  /* 0xfffffffc00ec8947 */ /* 0x002fea000383ffff */
[----:B------:R-:W-:Y:S05]  /*f4c0*/  BRA `(.L_x_14132) ;  /* 0xffffffd000f07947 */ /* 0x000fea000383ffff */
.L_x_14049:
[----:B0-----:R-:W-:-:S04]  /*f4d0*/  IMAD.U32 R5, RZ, RZ, UR38 ;  /* 0x00000026ff057e24 */ /* 0x001fc8000f8e00ff */
[----:B------:R0:W1:Y:S03]  /*f4e0*/  SYNCS.PHASECHK.TRANS64.TRYWAIT P0, [R5+URZ+0x16848], R12 ;  /* 0x0168480c050075a7 */ /* 0x000066000800017f */
[----:B-1----:R-:W-:Y:S05]  /*f4f0*/  @!P0 NANOSLEEP.SYNCS 0x989680 ;  /* 0x009896800000895d */ /* 0x002fea0003900000 */
[----:B------:R-:W1:Y:S02]  /*f500*/  @!P0 SYNCS.PHASECHK.TRANS64 P0, [R5+URZ+0x16848], R12 ;  /* 0x0168480c050085a7 */ /* 0x000e64000800007f */
[----:B-1----:R-:W-:Y:S05]  /*f510*/  @!P0 BRA `(.L_x_14049) ;  /* 0xfffffffc00ec8947 */ /* 0x002fea000383ffff */
[----:B------:R-:W-:Y:S05]  /*f520*/  BRA `(.L_x_14133) ;  /* 0xffffffd400c47947 */ /* 0x000fea000383ffff */
.L_x_14054:
[----:B0-----:R-:W-:-:S04]  /*f530*/  IMAD.U32 R5, RZ, RZ, UR38 ;  /* 0x00000026ff057e24 */ /* 0x001fc8000f8e00ff */
[----:B------:R0:W1:Y:S03]  /*f540*/  SYNCS.PHASECHK.TRANS64.TRYWAIT P0, [R5+URZ+0x16860], R12 ;  /* 0x0168600c050075a7 */ /* 0x000066000800017f */
[----:B-1----:R-:W-:Y:S05]  /*f550*/  @!P0 NANOSLEEP.SYNCS 0x989680 ;  /* 0x009896800000895d */ /* 0x002fea0003900000 */
[----:B------:R-:W1:Y:S02]  /*f560*/  @!P0 SYNCS.PHASECHK.TRANS64 P0, [R5+URZ+0x16860], R12 ;  /* 0x0168600c050085a7 */ /* 0x000e64000800007f */
[----:B-1----:R-:W-:Y:S05]  /*f570*/  @!P0 BRA `(.L_x_14054) ;  /* 0xfffffffc00ec8947 */ /* 0x002fea000383ffff */
[----:B------:R-:W-:Y:S05]  /*f580*/  BRA `(.L_x_14134) ;  /* 0xffffffd800247947 */ /* 0x000fea000383ffff */
.L_x_14062:
[----:B0-----:R-:W-:-:S04]  /*f590*/  MOV R5, UR38 ;  /* 0x0000002600057c02 */ /* 0x001fc80008000f00 */
[----:B------:R0:W1:Y:S03]  /*f5a0*/  SYNCS.PHASECHK.TRANS64.TRYWAIT P0, [R5+URZ+0x16840], R14 ;  /* 0x0168400e050075a7 */ /* 0x000066000800017f */
[----:B-1----:R-:W-:Y:S05]  /*f5b0*/  @!P0 NANOSLEEP.SYNCS 0x989680 ;  /* 0x009896800000895d */ /* 0x002fea0003900000 */
[----:B------:R-:W1:Y:S02]  /*f5c0*/  @!P0 SYNCS.PHASECHK.TRANS64 P0, [R5+URZ+0x16840], R14 ;  /* 0x0168400e050085a7 */ /* 0x000e64000800007f */
[----:B-1----:R-:W-:Y:S05]  /*f5d0*/  @!P0 BRA `(.L_x_14062) ;  /* 0xfffffffc00ec8947 */ /* 0x002fea000383ffff */
[----:B------:R-:W-:Y:S05]  /*f5e0*/  BRA `(.L_x_14135) ;  /* 0xffffffdc00087947 */ /* 0x000fea000383ffff */
.L_x_14067:
[----:B0-----:R-:W-:-:S04]  /*f5f0*/  IMAD.U32 R5, RZ, RZ, UR38 ;  /* 0x00000026ff057e24 */ /* 0x001fc8000f8e00ff */
[----:B------:R0:W1:Y:S03]  /*f600*/  SYNCS.PHASECHK.TRANS64.TRYWAIT P0, [R5+URZ+0x16868], R4 ;  /* 0x01686804050075a7 */ /* 0x000066000800017f */
[----:B-1----:R-:W-:Y:S05]  /*f610*/  @!P0 NANOSLEEP.SYNCS 0x989680 ;  /* 0x009896800000895d */ /* 0x002fea0003900000 */
[----:B------:R-:W1:Y:S02]  /*f620*/  @!P0 SYNCS.PHASECHK.TRANS64 P0, [R5+URZ+0x16868], R4 ;  /* 0x01686804050085a7 */ /* 0x000e64000800007f */
[----:B-1----:R-:W-:Y:S05]  /*f630*/  @!P0 BRA `(.L_x_14067) ;  /* 0xfffffffc00ec8947 */ /* 0x002fea000383ffff */
[----:B------:R-:W-:Y:S05]  /*f640*/  BRA `(.L_x_14136) ;  /* 0xffffffdc00707947 */ /* 0x000fea000383ffff */
.L_x_14075:
[----:B0-----:R-:W-:-:S04]  /*f650*/  IMAD.U32 R4, RZ, RZ, UR38 ;  /* 0x00000026ff047e24 */ /* 0x001fc8000f8e00ff */
[----:B------:R0:W1:Y:S03]  /*f660*/  SYNCS.PHASECHK.TRANS64.TRYWAIT P0, [R4+URZ+0x16848], R9 ;  /* 0x01684809040075a7 */ /* 0x000066000800017f */
[----:B-1----:R-:W-:Y:S05]  /*f670*/  @!P0 NANOSLEEP.SYNCS 0x989680 ;  /* 0x009896800000895d */ /* 0x002fea0003900000 */
[----:B------:R-:W1:Y:S02]  /*f680*/  @!P0 SYNCS.PHASECHK.TRANS64 P0, [R4+URZ+0x16848], R9 ;  /* 0x01684809040085a7 */ /* 0x000e64000800007f */
[----:B-1----:R-:W-:Y:S05]  /*f690*/  @!P0 BRA `(.L_x_14075) ;  /* 0xfffffffc00ec8947 */ /* 0x002fea000383ffff */
[----:B------:R-:W-:Y:S05]  /*f6a0*/  BRA `(.L_x_14137) ;  /* 0xffffffe000687947 */ /* 0x000fea000383ffff */
.L_x_14080:
[----:B0-----:R-:W-:-:S04]  /*f6b0*/  IMAD.U32 R4, RZ, RZ, UR38 ;  /* 0x00000026ff047e24 */ /* 0x001fc8000f8e00ff */
[----:B------:R0:W1:Y:S03]  /*f6c0*/  SYNCS.PHASECHK.TRANS64.TRYWAIT P0, [R4+URZ+0x16860], R9 ;  /* 0x01686009040075a7 */ /* 0x000066000800017f */
[----:B-1----:R-:W-:Y:S05]  /*f6d0*/  @!P0 NANOSLEEP.SYNCS 0x989680 ;  /* 0x009896800000895d */ /* 0x002fea0003900000 */
[----:B------:R-:W1:Y:S02]  /*f6e0*/  @!P0 SYNCS.PHASECHK.TRANS64 P0, [R4+URZ+0x16860], R9 ;  /* 0x01686009040085a7 */ /* 0x000e64000800007f */
[----:B-1----:R-:W-:Y:S05]  /*f6f0*/  @!P0 BRA `(.L_x_14080) ;  /* 0xfffffffc00ec8947 */ /* 0x002fea000383ffff */
[----:B------:R-:W-:Y:S05]  /*f700*/  BRA `(.L_x_14138) ;  /* 0xffffffe000cc7947 */ /* 0x000fea000383ffff */
.L_x_14087:
[----:B0-----:R0:W1:Y:S02]  /*f710*/  SYNCS.PHASECHK.TRANS64.TRYWAIT P0, [R4+URZ+0x16860], R3 ;  /* 0x01686003040075a7 */ /* 0x001064000800017f */
[----:B-1----:R-:W-:Y:S05]  /*f720*/  @!P0 NANOSLEEP.SYNCS 0x989680 ;  /* 0x009896800000895d */ /* 0x002fea0003900000 */
[----:B------:R-:W1:Y:S02]  /*f730*/  @!P0 SYNCS.PHASECHK.TRANS64 P0, [R4+URZ+0x16860], R3 ;  /* 0x01686003040085a7 */ /* 0x000e64000800007f */
[----:B-1----:R-:W-:Y:S05]  /*f740*/  @!P0 BRA `(.L_x_14087) ;  /* 0xfffffffc00f08947 */ /* 0x002fea000383ffff */
[----:B------:R-:W-:Y:S05]  /*f750*/  BRA `(.L_x_14139) ;  /* 0xffffffe4005c7947 */ /* 0x000fea000383ffff */
.L_x_14091:
[----:B0-----:R0:W1:Y:S02]  /*f760*/  SYNCS.PHASECHK.TRANS64.TRYWAIT P0, [R7+URZ+0x16820], R4 ;  /* 0x01682004070075a7 */ /* 0x001064000800017f */
[----:B-1----:R-:W-:Y:S05]  /*f770*/  @!P0 NANOSLEEP.SYNCS 0x989680 ;  /* 0x009896800000895d */ /* 0x002fea0003900000 */
[----:B------:R-:W1:Y:S02]  /*f780*/  @!P0 SYNCS.PHASECHK.TRANS64 P0, [R7+URZ+0x16820], R4 ;  /* 0x01682004070085a7 */ /* 0x000e64000800007f */
[----:B-1----:R-:W-:Y:S05]  /*f790*/  @!P0 BRA `(.L_x_14091) ;  /* 0xfffffffc00f08947 */ /* 0x002fea000383ffff */
[----:B------:R-:W-:Y:S05]  /*f7a0*/  BRA `(.L_x_14140) ;  /* 0xffffffe400f47947 */ /* 0x000fea000383ffff */
.L_x_14092:
[----:B------:R-:W-:Y:S01]  /*f7b0*/  BSSY B0, `(.L_x_14141) ;  /* 0x0000008000007945 */ /* 0x000fe20003800000 */
[----:B------:R-:W-:Y:S01]  /*f7c0*/  IMAD.MOV.U32 R13, RZ, RZ, R16 ;  /* 0x000000ffff0d7224 */ /* 0x000fe200078e0010 */
[----:B------:R-:W-:Y:S01]  /*f7d0*/  MOV R12, RZ ;  /* 0x000000ff000c7202 */ /* 0x000fe20000000f00 */
[----:B------:R-:W-:Y:S02]  /*f7e0*/  IMAD.MOV.U32 R11, RZ, RZ, 0x1f ;  /* 0x0000001fff0b7424 */ /* 0x000fe400078e00ff */
[----:B------:R-:W-:-:S07]  /*f7f0*/  IMAD.MOV.U32 R15, RZ, RZ, -0x1 ;  /* 0xffffffffff0f7424 */ /* 0x000fce00078e00ff */
[----:B0-----:R-:W-:Y:S05]  /*f800*/  WARPSYNC.COLLECTIVE R15, `(.L_x_14142) ;  /* 0x000000000f087348 */ /* 0x001fea0003c00000 */
[----:B------:R1:W2:Y:S02]  /*f810*/  SHFL.IDX P6, R14, R13, R12, R11 ;  /* 0x0000000c0d0e7389 */ /* 0x0002a400000c000b */
[----:B012---:R-:W-:Y:S01]  /*f820*/  ENDCOLLECTIVE ;  /* 0x000000000000791b */ /* 0x007fe20003800000 */
.L_x_14142:
[----:B------:R-:W-:Y:S05]  /*f830*/  BSYNC B0 ;  /* 0x0000000000007941 */ /* 0x000fea0003800000 */
.L_x_14141:
[----:B------:R-:W-:Y:S05]  /*f840*/  BRA `(.L_x_14143) ;  /* 0xffffffe400d87947 */ /* 0x000fea000383ffff */
.L_x_14093:
[----:B------:R-:W-:Y:S01]  /*f850*/  BSSY B0, `(.L_x_14144) ;  /* 0x0000006000007945 */ /* 0x000fe20003800000 */
[----:B------:R-:W-:-:S07]  /*f860*/  IMAD.MOV.U32 R15, RZ, RZ, -0x1 ;  /* 0xffffffffff0f7424 */ /* 0x000fce00078e00ff */
[----:B01----:R-:W-:Y:S05]  /*f870*/  WARPSYNC.COLLECTIVE R15, `(.L_x_14145) ;  /* 0x000000000f0c7348 */ /* 0x003fea0003c00000 */
[----:B------:R-:W-:Y:S02]  /*f880*/  ELECT P6, UR62, PT ;  /* 0x00000000003e782f */ /* 0x000fe400038c0000 */
[----:B------:R-:W-:Y:S01]  /*f890*/  MOV R14, UR62 ;  /* 0x0000003e000e7c02 */ /* 0x000fe20008000f00 */
[----:B01----:R-:W-:Y:S10]  /*f8a0*/  ENDCOLLECTIVE ;  /* 0x000000000000791b */ /* 0x003ff40003800000 */
.L_x_14145:
[----:B------:R-:W-:Y:S05]  /*f8b0*/  BSYNC B0 ;  /* 0x0000000000007941 */ /* 0x000fea0003800000 */
.L_x_14144:
[----:B------:R-:W-:Y:S05]  /*f8c0*/  BRA `(.L_x_14146) ;  /* 0xffffffe400cc7947 */ /* 0x000fea000383ffff */
.L_x_14095:
[----:B0-----:R0:W2:Y:S02]  /*f8d0*/  SYNCS.PHASECHK.TRANS64.TRYWAIT P0, [R6+URZ], R5 ;  /* 0x00000005060075a7 */ /* 0x0010a4000800017f */
[----:B--2---:R-:W-:Y:S05]  /*f8e0*/  @!P0 NANOSLEEP.SYNCS 0x989680 ;  /* 0x009896800000895d */ /* 0x004fea0003900000 */
[----:B------:R-:W2:Y:S02]  /*f8f0*/  @!P0 SYNCS.PHASECHK.TRANS64 P0, [R6+URZ], R5 ;  /* 0x00000005060085a7 */ /* 0x000ea4000800007f */
[----:B--2---:R-:W-:Y:S05]  /*f900*/  @!P0 BRA `(.L_x_14095) ;  /* 0xfffffffc00f08947 */ /* 0x004fea000383ffff */
[----:B------:R-:W-:Y:S05]  /*f910*/  BRA `(.L_x_14147) ;  /* 0xffffffe800007947 */ /* 0x000fea000383ffff */
.L_x_14096:
[----:B--2---:R2:W3:Y:S02]  /*f920*/  SYNCS.PHASECHK.TRANS64.TRYWAIT P0, [R3+URZ], R2 ;  /* 0x00000002030075a7 */ /* 0x0044e4000800017f */
[----:B---3--:R-:W-:Y:S05]  /*f930*/  @!P0 NANOSLEEP.SYNCS 0x989680 ;  /* 0x009896800000895d */ /* 0x008fea0003900000 */
[----:B------:R-:W3:Y:S02]  /*f940*/  @!P0 SYNCS.PHASECHK.TRANS64 P0, [R3+URZ], R2 ;  /* 0x00000002030085a7 */ /* 0x000ee4000800007f */
[----:B---3--:R-:W-:Y:S05]  /*f950*/  @!P0 BRA `(.L_x_14096) ;  /* 0xfffffffc00f08947 */ /* 0x008fea000383ffff */
[----:B------:R-:W-:Y:S05]  /*f960*/  BRA `(.L_x_14148) ;  /* 0xffffffe400f47947 */ /* 0x000fea000383ffff */
.L_x_14098:
[----:B--2---:R2:W3:Y:S02]  /*f970*/  SYNCS.PHASECHK.TRANS64.TRYWAIT P0, [R0+URZ], R5 ;  /* 0x00000005000075a7 */ /* 0x0044e4000800017f */
[----:B---3--:R-:W-:Y:S05]  /*f980*/  @!P0 NANOSLEEP.SYNCS 0x989680 ;  /* 0x009896800000895d */ /* 0x008fea0003900000 */
[----:B------:R-:W3:Y:S02]  /*f990*/  @!P0 SYNCS.PHASECHK.TRANS64 P0, [R0+URZ], R5 ;  /* 0x00000005000085a7 */ /* 0x000ee4000800007f */
[----:B---3--:R-:W-:Y:S05]  /*f9a0*/  @!P0 BRA `(.L_x_14098) ;  /* 0xfffffffc00f08947 */ /* 0x008fea000383ffff */
[----:B------:R-:W-:Y:S05]  /*f9b0*/  BRA `(.L_x_14149) ;  /* 0xffffffe400f87947 */ /* 0x000fea000383ffff */
.L_x_14150:
        /* <DEDUP_REMOVED lines=12> */
.L_x_14881:


//--------------------- .text._ZN7cutlass13device_kernelIN5flash11enable_sm90INS1_16FlashAttnFwdSm90INS1_25CollectiveMainloopFwdSm90ILi2EN4cute5tupleIJNS5_1CILi1EEES8_S8_EEENS6_IJNS7_ILi192EEENS7_ILi128EEENS7_ILi64EEEEEELi64ENS_6half_tEfNS_4arch4Sm90ELb1ELb0ELb1ELb1ELb0ELb0ELb0ELb1ELb1ELb1ELb1ELb0EEENS1_21CollectiveEpilogueFwdINS6_IJSA_SC_SB_EEES9_SE_SG_Li384ELb1ELb1ELb1ELb0EEENS1_36VarlenDynamicPersistentTileSchedulerILi192ELi128ELi384ELi128ELb1ELb1ELb1ELb1ELb1ELb1EEEEEEEEEvNT_6ParamsE --------------------------
	.section	.text._ZN7cutlass13device_kernelIN5flash11enable_sm90INS1_16FlashAttnFwdSm90INS1_25CollectiveMainloopFwdSm90ILi2EN4cute5tupleIJNS5_1CILi1EEES8_S8_EEENS6_IJNS7_ILi192EEENS7_ILi128EEENS7_ILi64EEEEEELi64ENS_6half_tEfNS_4arch4Sm90ELb1ELb0ELb1ELb1ELb0ELb0ELb0ELb1ELb1ELb1ELb1ELb0EEENS1_21CollectiveEpilogueFwdINS6_IJSA_SC_SB_EEES9_SE_SG_Li384ELb1ELb1ELb1ELb0EEENS1_36VarlenDynamicPersistentTileSchedulerILi192ELi128ELi384ELi128ELb1ELb1ELb1ELb1ELb1ELb1EEEEEEEEEvNT_6ParamsE,"ax",@progbits
	.align	128
.text._ZN7cutlass13device_kernelIN5flash11enable_sm90INS1_16FlashAttnFwdSm90INS1_25CollectiveMainloopFwdSm90ILi2EN4cute5tupleIJNS5_1CILi1EEES8_S8_EEENS6_IJNS7_ILi192EEENS7_ILi128EEENS7_ILi64EEEEEELi64ENS_6half_tEfNS_4arch4Sm90ELb1ELb0ELb1ELb1ELb0ELb0ELb0ELb1ELb1ELb1ELb1ELb0EEENS1_21CollectiveEpilogueFwdINS6_IJSA_SC_SB_EEES9_SE_SG_Li384ELb1ELb1ELb1ELb0EEENS1_36VarlenDynamicPersistentTileSchedulerILi192ELi128ELi384ELi128ELb1ELb1ELb1ELb1ELb1ELb1EEEEEEEEEvNT_6ParamsE:
        .type           _ZN7cutlass13device_kernelIN5flash11enable_sm90INS1_16FlashAttnFwdSm90INS1_25CollectiveMainloopFwdSm90ILi2EN4cute5tupleIJNS5_1CILi1EEES8_S8_EEENS6_IJNS7_ILi192EEENS7_ILi128EEENS7_ILi64EEEEEELi64ENS_6half_tEfNS_4arch4Sm90ELb1ELb0ELb1ELb1ELb0ELb0ELb0ELb1ELb1ELb1ELb1ELb0EEENS1_21CollectiveEpilogueFwdINS6_IJSA_SC_SB_EEES9_SE_SG_Li384ELb1ELb1ELb1ELb0EEENS1_36VarlenDynamicPersistentTileSchedulerILi192ELi128ELi384ELi128ELb1ELb1ELb1ELb1ELb1ELb1EEEEEEEEEvNT_6ParamsE,@function
        .size           _ZN7cutlass13device_kernelIN5flash11enable_sm90INS1_16FlashAttnFwdSm90INS1_25CollectiveMainloopFwdSm90ILi2EN4cute5tupleIJNS5_1CILi1EEES8_S8_EEENS6_IJNS7_ILi192EEENS7_ILi128EEENS7_ILi64EEEEEELi64ENS_6half_tEfNS_4arch4Sm90ELb1ELb0ELb1ELb1ELb0ELb0ELb0ELb1ELb1ELb1ELb1ELb0EEENS1_21CollectiveEpilogueFwdINS6_IJSA_SC_SB_EEES9_SE_SG_Li384ELb1ELb1ELb1ELb0EEENS1_36VarlenDynamicPersistentTileSchedulerILi192ELi128ELi384ELi128ELb1ELb1ELb1ELb1ELb1ELb1EEEEEEEEEvNT_6ParamsE,(.L_x_14882 - _ZN7cutlass13device_kernelIN5flash11enable_sm90INS1_16FlashAttnFwdSm90INS1_25CollectiveMainloopFwdSm90ILi2EN4cute5tupleIJNS5_1CILi1EEES8_S8_EEENS6_IJNS7_ILi192EEENS7_ILi128EEENS7_ILi64EEEEEELi64ENS_6half_tEfNS_4arch4Sm90ELb1ELb0ELb1ELb1ELb0ELb0ELb0ELb1ELb1ELb1ELb1ELb0EEENS1_21CollectiveEpilogueFwdINS6_IJSA_SC_SB_EEES9_SE_SG_Li384ELb1ELb1ELb1ELb0EEENS1_36VarlenDynamicPersistentTileSchedulerILi192ELi128ELi384ELi128ELb1ELb1ELb1ELb1ELb1ELb1EEEEEEEEEvNT_6ParamsE)
        .other          _ZN7cutlass13device_kernelIN5flash11enable_sm90INS1_16FlashAttnFwdSm90INS1_25CollectiveMainloopFwdSm90ILi2EN4cute5tupleIJNS5_1CILi1EEES8_S8_EEENS6_IJNS7_ILi192EEENS7_ILi128EEENS7_ILi64EEEEEELi64ENS_6half_tEfNS_4arch4Sm90ELb1ELb0ELb1ELb1ELb0ELb0ELb0ELb1ELb1ELb1ELb1ELb0EEENS1_21CollectiveEpilogueFwdINS6_IJSA_SC_SB_EEES9_SE_SG_Li384ELb1ELb1ELb1ELb0EEENS1_36VarlenDynamicPersistentTileSchedulerILi192ELi128ELi384ELi128ELb1ELb1ELb1ELb1ELb1ELb1EEEEEEEEEvNT_6ParamsE,@"STO_CUDA_ENTRY STV_DEFAULT"
_ZN7cutlass13device_kernelIN5flash11enable_sm90INS1_16FlashAttnFwdSm90INS1_25CollectiveMainloopFwdSm90ILi2EN4cute5tupleIJNS5_1CILi1EEES8_S8_EEENS6_IJNS7_ILi192EEENS7_ILi128EEENS7_ILi64EEEEEELi64ENS_6half_tEfNS_4arch4Sm90ELb1ELb0ELb1ELb1ELb0ELb0ELb0ELb1ELb1ELb1ELb1ELb0EEENS1_21CollectiveEpilogueFwdINS6_IJSA_SC_SB_EEES9_SE_SG_Li384ELb1ELb1ELb1ELb0EEENS1_36VarlenDynamicPersistentTileSchedulerILi192ELi128ELi384ELi128ELb1ELb1ELb1ELb1ELb1ELb1EEEEEEEEEvNT_6ParamsE:
        /* <DEDUP_REMOVED lines=17> */
.L_x_14152:
[----:B------:R-:W-:Y:S05]  /*0110*/  BSYNC B0 ;  /* 0x0000000000007941 */ /* 0x000fea0003800000 */
.L_x_14151:
        /* <DEDUP_REMOVED lines=40> */
.L_x_14153:
        /* <DEDUP_REMOVED lines=22> */
.L_x_14154:
        /* <DEDUP_REMOVED lines=18> */
.L_x_14155:
        /* <DEDUP_REMOVED lines=22> */
.L_x_14156:
        /* <DEDUP_REMOVED lines=22> */
.L_x_14157:
        /* <DEDUP_REMOVED lines=8> */
.L_x_14159:
        /* <DEDUP_REMOVED lines=19> */
[----:B------:R-:W-:-:S05]  /*0a90*/  VIADD R17, R2, 0xffffff80 ;  /* 0xffffff8002117836 */ /* 0x000fca0000000000 */
[----:B------:R-:W-:-:S04]  /*0aa0*/  SHF.R.S32.HI R0, RZ, 0x1f, R17 ;  /* 0x0000001fff007819 */ /* 0x000fc80000011411 */
[----:B------:R-:W-:-:S04]  /*0ab0*/  LEA.HI R2, R0, R17, RZ, 0x7 ;  /* 0x0000001100027211 */ /* 0x000fc800078f38ff */
[----:B------:R-:W-:-:S05]  /*0ac0*/  LOP3.LUT R3, R2, 0xffffff80, RZ, 0xc0, !PT ;  /* 0xffffff8002037812 */ /* 0x000fca00078ec0ff */
[----:B------:R-:W-:Y:S01]  /*0ad0*/  IMAD.IADD R16, R17, 0x1, -R3 ;  /* 0x0000000111107824 */ /* 0x000fe200078e0a03 */
[CC--:B------:R-:W-:Y:S02]  /*0ae0*/  LEA.HI R4, R0.reuse, R17.reuse, RZ, 0x5 ;  /* 0x0000001100047211 */ /* 0x0c0fe400078f28ff */
[----:B------:R-:W-:Y:S02]  /*0af0*/  LEA.HI R3, R0, R17, RZ, 0x4 ;  /* 0x0000001100037211 */ /* 0x000fe400078f20ff */
[----:B------:R-:W-:Y:S01]  /*0b00*/  SHF.R.S32.HI R6, RZ, 0x1f, R16 ;  /* 0x0000001fff067819 */ /* 0x000fe20000011410 */
[----:B------:R-:W-:Y:S01]  /*0b10*/  IMAD.SHL.U32 R5, R4, 0x20, RZ ;  /* 0x0000002004057824 */ /* 0x000fe200078e00ff */
[----:B------:R-:W-:Y:S02]  /*0b20*/  LOP3.LUT R4, R3, 0x3fffff0, RZ, 0xc0, !PT ;  /* 0x03fffff003047812 */ /* 0x000fe400078ec0ff */
[----:B------:R-:W-:Y:S02]  /*0b30*/  LEA.HI R7, R6, R16, RZ, 0x2 ;  /* 0x0000001006077211 */ /* 0x000fe400078f10ff */
[----:B------:R-:W-:-:S02]  /*0b40*/  LOP3.LUT R5, R5, 0xfffffc00, RZ, 0xc0, !PT ;  /* 0xfffffc0005057812 */ /* 0x000fc400078ec0ff */
[--C-:B------:R-:W-:Y:S02]  /*0b50*/  SHF.R.S32.HI R8, RZ, 0x2, R7.reuse ;  /* 0x00000002ff087819 */ /* 0x100fe40000011407 */
[----:B------:R-:W-:Y:S01]  /*0b60*/  SHF.R.S32.HI R9, RZ, 0x1f, R7 ;  /* 0x0000001fff097819 */ /* 0x000fe20000011407 */
[----:B------:R-:W-:Y:S01]  /*0b70*/  IMAD.IADD R4, R17, 0x1, -R4 ;  /* 0x0000000111047824 */ /* 0x000fe200078e0a04 */
[----:B------:R-:W-:Y:S02]  /*0b80*/  SHF.R.S32.HI R11, RZ, 0x7, R2 ;  /* 0x00000007ff0b7819 */ /* 0x000fe40000011402 */
[----:B------:R-:W-:Y:S02]  /*0b90*/  SHF.R.S32.HI R2, RZ, 0x4, R3 ;  /* 0x00000004ff027819 */ /* 0x000fe40000011403 */
[----:B------:R-:W-:Y:S01]  /*0ba0*/  LEA.HI R9, R9, R8, RZ, 0x3 ;  /* 0x0000000809097211 */ /* 0x000fe200078f18ff */
[----:B------:R-:W-:Y:S01]  /*0bb0*/  IMAD R4, R4, 0x40, R5 ;  /* 0x0000004004047824 */ /* 0x000fe200078e0205 */
[----:B------:R-:W-:Y:S01]  /*0bc0*/  LEA.HI R3, R3, R2, RZ, 0x1 ;  /* 0x0000000203037211 */ /* 0x000fe200078f08ff */
[----:B------:R-:W-:Y:S01]  /*0bd0*/  IMAD.HI R5, R11, 0x55555556, RZ ;  /* 0x555555560b057827 */ /* 0x000fe200078e02ff */
[----:B------:R-:W-:-:S02]  /*0be0*/  LOP3.LUT R9, R9, 0xfffffff8, RZ, 0xc0, !PT ;  /* 0xfffffff809097812 */ /* 0x000fc400078ec0ff */
[----:B------:R-:W-:Y:S02]  /*0bf0*/  LEA.HI R6, R6, R16, RZ, 0x5 ;  /* 0x0000001006067211 */ /* 0x000fe400078f28ff */
[----:B------:R-:W-:Y:S01]  /*0c00*/  LOP3.LUT R3, R3, 0x1ffffffe, RZ, 0xc0, !PT ;  /* 0x1ffffffe03037812 */ /* 0x000fe200078ec0ff */
[----:B------:R-:W-:Y:S01]  /*0c10*/  IMAD.IADD R9, R8, 0x1, -R9 ;  /* 0x0000000108097824 */ /* 0x000fe200078e0a09 */
[----:B------:R-:W-:Y:S02]  /*0c20*/  LEA.HI R5, R5, R5, RZ, 0x1 ;  /* 0x0000000505057211 */ /* 0x000fe400078f08ff */
[----:B------:R-:W-:Y:S01]  /*0c30*/  SHF.R.S32.HI R6, RZ, 0x5, R6 ;  /* 0x00000005ff067819 */ /* 0x000fe20000011406 */
[----:B------:R-:W-:Y:S01]  /*0c40*/  IMAD.IADD R3, R2, 0x1, -R3 ;  /* 0x0000000102037824 */ /* 0x000fe200078e0a03 */
[----:B------:R-:W-:Y:S01]  /*0c50*/  LEA.HI R10, R0, R17, RZ, 0x2 ;  /* 0x00000011000a7211 */ /* 0x000fe200078f10ff */
[----:B------:R-:W-:Y:S02]  /*0c60*/  IMAD R5, R5, -0x3, R11 ;  /* 0xfffffffd05057824 */ /* 0x000fe400078e020b */
[----:B------:R-:W-:-:S02]  /*0c70*/  IMAD R6, R6, 0x10, R9 ;  /* 0x0000001006067824 */ /* 0x000fc400078e0209 */
[----:B------:R-:W-:Y:S01]  /*0c80*/  IMAD R3, R3, 0x8, R4 ;  /* 0x0000000803037824 */ /* 0x000fe200078e0204 */
[----:B------:R-:W-:Y:S01]  /*0c90*/  LOP3.LUT R10, R10, 0xfffffffc, RZ, 0xc0, !PT ;  /* 0xfffffffc0a0a7812 */ /* 0x000fe200078ec0ff */
[----:B------:R-:W-:Y:S01]  /*0ca0*/  IMAD R2, R5, 0x40, R6 ;  /* 0x0000004005027824 */ /* 0x000fe200078e0206 */
[----:B------:R-:W-:Y:S02]  /*0cb0*/  LEA.HI R0, R0, R17, RZ, 0x3 ;  /* 0x0000001100007211 */ /* 0x000fe400078f18ff */
[----:B------:R0:W-:Y:S01]  /*0cc0*/  STL [R1+0x48], R3 ;  /* 0x0000480301007387 */ /* 0x0001e20000100800 */
[----:B------:R-:W-:Y:S01]  /*0cd0*/  IMAD.IADD R10, R17, 0x1, -R10 ;  /* 0x00000001110a7824 */ /* 0x000fe200078e0a0a */
[----:B------:R-:W-:Y:S02]  /*0ce0*/  LOP3.LUT R156, R0, 0xfffffff8, RZ, 0xc0, !PT ;  /* 0xfffffff8009c7812 */ /* 0x000fe400078ec0ff */
[----:B------:R1:W-:Y:S01]  /*0cf0*/  STL [R1+0x44], R2 ;  /* 0x0000440201007387 */ /* 0x0003e20000100800 */
[----:B------:R-:W-:-:S03]  /*0d00*/  LOP3.LUT R7, R7, 0x7ffffffc, RZ, 0xc0, !PT ;  /* 0x7ffffffc07077812 */ /* 0x000fc600078ec0ff */
[----:B------:R1:W-:Y:S01]  /*0d10*/  STL [R1+0x24], RZ ;  /* 0x000024ff01007387 */ /* 0x0003e20000100800 */
[----:B------:R-:W-:Y:S02]  /*0d20*/  IADD3 R156, R17, -R156, RZ ;  /* 0x8000009c119c7210 */ /* 0x000fe40007ffe0ff */
[----:B------:R-:W-:Y:S01]  /*0d30*/  LEA.HI R8, R10, R10, RZ, 0x1 ;  /* 0x0000000a0a087211 */ /* 0x000fe200078f08ff */
[----:B------:R-:W-:Y:S02]  /*0d40*/  IMAD.IADD R22, R16, 0x1, -R7 ;  /* 0x0000000110167824 */ /* 0x000fe400078e0a07 */
[----:B0-----:R-:W-:Y:S01]  /*0d50*/  IMAD.SHL.U32 R3, R156, 0x8, RZ ;  /* 0x000000089c037824 */ /* 0x001fe200078e00ff */
[----:B------:R-:W-:Y:S01]  /*0d60*/  LOP3.LUT R11, R8, 0x1ffffffe, RZ, 0xc0, !PT ;  /* 0x1ffffffe080b7812 */ /* 0x000fe200078ec0ff */
[----:B------:R-:W-:Y:S01]  /*0d70*/  IMAD.SHL.U32 R22, R22, 0x2, RZ ;  /* 0x0000000216167824 */ /* 0x000fe200078e00ff */
[----:B------:R-:W-:Y:S02]  /*0d80*/  SHF.R.S32.HI R4, RZ, 0x3, R0 ;  /* 0x00000003ff047819 */ /* 0x000fe40000011400 */
[----:B------:R-:W-:Y:S01]  /*0d90*/  SHF.R.S32.HI R0, RZ, 0x1f, R3 ;  /* 0x0000001fff007819 */ /* 0x000fe20000011403 */
[----:B------:R-:W-:-:S02]  /*0da0*/  IMAD.IADD R11, R10, 0x1, -R11 ;  /* 0x000000010a0b7824 */ /* 0x000fc400078e0a0b */
[C---:B------:R-:W-:Y:S02]  /*0db0*/  VIADD R10, R22.reuse, 0x10 ;  /* 0x00000010160a7836 */ /* 0x040fe40000000000 */
[C---:B------:R-:W-:Y:S02]  /*0dc0*/  VIADD R9, R22.reuse, 0x18 ;  /* 0x0000001816097836 */ /* 0x040fe40000000000 */
[C---:B------:R-:W-:Y:S02]  /*0dd0*/  VIADD R8, R22.reuse, 0x20 ;  /* 0x0000002016087836 */ /* 0x040fe40000000000 */
[C---:B------:R-:W-:Y:S02]  /*0de0*/  VIADD R4, R22.reuse, 0x28 ;  /* 0x0000002816047836 */ /* 0x040fe40000000000 */
[C---:B------:R-:W-:Y:S02]  /*0df0*/  VIADD R3, R22.reuse, 0x30 ;  /* 0x0000003016037836 */ /* 0x040fe40000000000 */
[----:B------:R-:W-:Y:S01]  /*0e00*/  VIADD R0, R22, 0x38 ;  /* 0x0000003816007836 */ /* 0x000fe20000000000 */
[----:B------:R-:W-:Y:S01]  /*0e10*/  SHF.R.S32.HI R10, RZ, 0x1f, R10 ;  /* 0x0000001fff0a7819 */ /* 0x000fe2000001140a */
[----:B------:R-:W-:Y:S01]  /*0e20*/  IMAD.MOV.U32 R5, RZ, RZ, R13 ;  /* 0x000000ffff057224 */ /* 0x000fe200078e000d */
[----:B------:R-:W-:Y:S01]  /*0e30*/  SHF.R.S32.HI R9, RZ, 0x1f, R9 ;  /* 0x0000001fff097819 */ /* 0x000fe20000011409 */
[----:B------:R-:W-:Y:S01]  /*0e40*/  IMAD.MOV.U32 R6, RZ, RZ, R14 ;  /* 0x000000ffff067224 */ /* 0x000fe200078e000e */
[----:B------:R-:W-:Y:S01]  /*0e50*/  SHF.R.S32.HI R8, RZ, 0x1f, R8 ;  /* 0x0000001fff087819 */ /* 0x000fe20000011408 */
[----:B------:R-:W-:Y:S01]  /*0e60*/  IMAD.MOV.U32 R7, RZ, RZ, R15 ;  /* 0x000000ffff077224 */ /* 0x000fe200078e000f */
[----:B------:R-:W-:Y:S01]  /*0e70*/  SHF.R.S32.HI R4, RZ, 0x1f, R4 ;  /* 0x0000001fff047819 */ /* 0x000fe20000011404 */
[----:B------:R-:W-:Y:S01]  /*0e80*/  IMAD R152, R11, 0x8, R2 ;  /* 0x000000080b987824 */ /* 0x000fe200078e0202 */
[----:B------:R-:W-:-:S02]  /*0e90*/  SHF.R.S32.HI R3, RZ, 0x1f, R3 ;  /* 0x0000001fff037819 */ /* 0x000fc40000011403 */
[----:B------:R-:W-:Y:S01]  /*0ea0*/  SHF.R.S32.HI R0, RZ, 0x1f, R0 ;  /* 0x0000001fff007819 */ /* 0x000fe20000011400 */
[----:B------:R-:W-:Y:S01]  /*0eb0*/  UMOV UR36, URZ ;  /* 0x0000003f00247c82 */ /* 0x000fe20008000000 */
[----:B------:R-:W-:Y:S01]  /*0ec0*/  UMOV UR37, URZ ;  /* 0x0000003f00257c82 */ /* 0x000fe20008000000 */
[----:B--2---:R-:W-:Y:S01]  /*0ed0*/  LOP3.LUT R19, R12, 0x1, RZ, 0xfc, !PT ;  /* 0x000000010c137812 */ /* 0x004fe200078efcff */
[----:B------:R-:W-:-:S05]  /*0ee0*/  VIADD R12, R22, 0x8 ;  /* 0x00000008160c7836 */ /* 0x000fca0000000000 */
[----:B-1----:R-:W-:-:S07]  /*0ef0*/  SHF.R.S32.HI R12, RZ, 0x1f, R12 ;  /* 0x0000001fff0c7819 */ /* 0x002fce000001140c */
.L_x_14205:
[----:B012---:R-:W0:Y:S01]  /*0f00*/  LDC.64 R2, c[0x0][0xc88] ;  /* 0x00032200ff027b82 */ /* 0x007e220000000a00 */
[----:B------:R-:W-:Y:S01]  /*0f10*/  ULDC.64 UR4, c[0x0][0xa28] ;  /* 0x00028a0000047ab9 */ /* 0x000fe20000000a00 */
[----:B------:R-:W-:-:S06]  /*0f20*/  ULDC.64 UR6, c[0x0][0xa18] ;  /* 0x0002860000067ab9 */ /* 0x000fcc0000000a00 */
[----:B------:R-:W1:Y:S08]  /*0f30*/  LDC R18, c[0x0][0x288] ;  /* 0x0000a200ff127b82 */ /* 0x000e700000000800 */
[----:B------:R-:W2:Y:S01]  /*0f40*/  LDC.64 R12, c[0x0][0x418] ;  /* 0x00010600ff0c7b82 */ /* 0x000ea20000000a00 */
[----:B0-----:R-:W-:-:S07]  /*0f50*/  IMAD.WIDE R2, R7, 0x4, R2 ;  /* 0x0000000407027825 */ /* 0x001fce00078e0202 */
[----:B-----5:R-:W0:Y:S01]  /*0f60*/  LDC R11, c[0x0][0x424] ;  /* 0x00010900ff0b7b82 */ /* 0x020e220000000800 */
[----:B---3--:R-:W3:Y:S01]  /*0f70*/  LDG.E R153, desc[UR40][R2.64] ;  /* 0x0000002802997981 */ /* 0x008ee2000c1e1900 */
[----:B------:R-:W-:Y:S01]  /*0f80*/  ISETP.NE.U32.AND P1, PT, RZ, UR4, PT ;  /* 0x00000004ff007c0c */ /* 0x000fe2000bf25070 */
[----:B------:R-:W-:Y:S01]  /*0f90*/  IMAD.MOV.U32 R10, RZ, RZ, RZ ;  /* 0x000000ffff0a7224 */ /* 0x000fe200078e00ff */
[----:B------:R-:W-:-:S04]  /*0fa0*/  ISETP.NE.U32.AND P0, PT, RZ, UR6, PT ;  /* 0x00000006ff007c0c */ /* 0x000fc8000bf05070 */
[----:B----4-:R-:W4:Y:S01]  /*0fb0*/  LDC R17, c[0x0][0x2f0] ;  /* 0x0000bc00ff117b82 */ /* 0x010f220000000800 */
[----:B------:R-:W-:Y:S02]  /*0fc0*/  ISETP.NE.AND.EX P1, PT, RZ, UR5, PT, P1 ;  /* 0x00000005ff007c0c */ /* 0x000fe4000bf25310 */
[----:B------:R-:W-:Y:S02]  /*0fd0*/  ISETP.NE.AND.EX P0, PT, RZ, UR7, PT, P0 ;  /* 0x00000007ff007c0c */ /* 0x000fe4000bf05300 */
[----:B---3--:R-:W-:-:S09]  /*0fe0*/  SHF.R.S32.HI R157, RZ, 0x1f, R153 ;  /* 0x0000001fff9d7819 */ /* 0x008fd20000011499 */
[----:B------:R-:W-:-:S04]  /*0ff0*/  @P1 LEA R8, P2, R153, UR4, 0x2 ;  /* 0x0000000499081c11 */ /* 0x000fc8000f8410ff */
[C-C-:B------:R-:W-:Y:S02]  /*1000*/  @P1 LEA.HI.X R9, R153.reuse, UR5, R157.reuse, 0x2, P2 ;  /* 0x0000000599091c11 */ /* 0x140fe400090f149d */
[C---:B------:R-:W-:Y:S02]  /*1010*/  @P0 LEA R2, P2, R153.reuse, UR6, 0x2 ;  /* 0x0000000699020c11 */ /* 0x040fe4000f8410ff */
[----:B------:R-:W-:Y:S01]  /*1020*/  LOP3.LUT R4, R6, 0xff000000, RZ, 0xc0, !PT ;  /* 0xff00000006047812 */ /* 0x000fe200078ec0ff */
[----:B------:R3:W5:Y:S01]  /*1030*/  @P1 LDG.E R10, desc[UR40][R8.64] ;  /* 0x00000028080a1981 */ /* 0x000762000c1e1900 */
[----:B------:R-:W-:Y:S01]  /*1040*/  @P0 LEA.HI.X R3, R153, UR7, R157, 0x2, P2 ;  /* 0x0000000799030c11 */ /* 0x000fe200090f149d */
[----:B------:R-:W-:-:S04]  /*1050*/  ULDC.64 UR6, c[0x0][0xa20] ;  /* 0x0002880000067ab9 */ /* 0x000fc80000000a00 */
[----:B-1----:R3:W5:Y:S01]  /*1060*/  @P0 LDG.E R18, desc[UR40][R2.64] ;  /* 0x0000002802120981 */ /* 0x002762000c1e1900 */
[----:B--2---:R-:W-:Y:S02]  /*1070*/  ISETP.NE.U32.AND P1, PT, R12, RZ, PT ;  /* 0x000000ff0c00720c */ /* 0x004fe40003f25070 */
[----:B------:R-:W-:Y:S02]  /*1080*/  ISETP.NE.U32.AND P2, PT, RZ, UR6, PT ;  /* 0x00000006ff007c0c */ /* 0x000fe4000bf45070 */
[----:B------:R-:W-:Y:S02]  /*1090*/  LOP3.LUT R0, R6, 0xff0000, RZ, 0xc0, !PT ;  /* 0x00ff000006007812 */ /* 0x000fe400078ec0ff */
[----:B------:R-:W-:Y:S02]  /*10a0*/  SHF.R.U32.HI R7, RZ, 0x8, R4 ;  /* 0x00000008ff077819 */ /* 0x000fe40000011604 */
[----:B------:R-:W-:Y:S02]  /*10b0*/  ISETP.NE.AND.EX P1, PT, R13, RZ, PT, P1 ;  /* 0x000000ff0d00720c */ /* 0x000fe40003f25310 */
[----:B------:R-:W-:-:S02]  /*10c0*/  ISETP.NE.AND.EX P2, PT, RZ, UR7, PT, P2 ;  /* 0x00000007ff007c0c */ /* 0x000fc4000bf45320 */
[----:B------:R-:W-:Y:S02]  /*10d0*/  LEA.HI R155, R0, R7, RZ, 0x10 ;  /* 0x00000007009b7211 */ /* 0x000fe400078f80ff */
[----:B0-----:R-:W-:Y:S01]  /*10e0*/  SEL R0, R11, 0x1, P1 ;  /* 0x000000010b007807 */ /* 0x001fe20000800000 */
[----:B---34-:R-:W-:Y:S08]  /*10f0*/  @P0 BRA `(.L_x_14160) ;  /* 0x0000000000240947 */ /* 0x018ff00003800000 */
        /* <DEDUP_REMOVED lines=9> */
.L_x_14160:
[----:B------:R-:W-:Y:S01]  /*1190*/  IMAD R17, R0, R17, RZ ;  /* 0x0000001100117224 */ /* 0x000fe200078e02ff */
[----:B------:R-:W-:Y:S01]  /*11a0*/  LOP3.LUT R154, R6, 0xffff, RZ, 0xc0, !PT ;  /* 0x0000ffff069a7812 */ /* 0x000fe200078ec0ff */
[----:B------:R-:W-:Y:S06]  /*11b0*/  @!P2 BRA `(.L_x_14161) ;  /* 0x000000000010a947 */ /* 0x000fec0003800000 */
[----:B------:R-:W-:-:S04]  /*11c0*/  LEA R2, P0, R153, UR6, 0x2 ;  /* 0x0000000699027c11 */ /* 0x000fc8000f8010ff */
[----:B------:R-:W-:-:S05]  /*11d0*/  LEA.HI.X R3, R153, UR7, R157, 0x2, P0 ;  /* 0x0000000799037c11 */ /* 0x000fca00080f149d */
[----:B------:R0:W5:Y:S01]  /*11e0*/  LDG.E R17, desc[UR40][R2.64] ;  /* 0x0000002802117981 */ /* 0x000162000c1e1900 */
[----:B------:R-:W-:Y:S05]  /*11f0*/  BRA `(.L_x_14162) ;  /* 0x0000000000247947 */ /* 0x000fea0003800000 */
.L_x_14161:
[----:B------:R-:W-:Y:S02]  /*1200*/  ULDC.64 UR4, c[0x0][0xa08] ;  /* 0x0002820000047ab9 */ /* 0x000fe40000000a00 */
[----:B------:R-:W-:-:S04]  /*1210*/  ISETP.NE.U32.AND P0, PT, RZ, UR4, PT ;  /* 0x00000004ff007c0c */ /* 0x000fc8000bf05070 */
[----:B------:R-:W-:-:S13]  /*1220*/  ISETP.NE.AND.EX P0, PT, RZ, UR5, PT, P0 ;  /* 0x00000005ff007c0c */ /* 0x000fda000bf05300 */
[----:B------:R-:W-:Y:S05]  /*1230*/  @!P0 BRA `(.L_x_14162) ;  /* 0x0000000000148947 */ /* 0x000fea0003800000 */
[----:B------:R-:W0:Y:S02]  /*1240*/  LDC.64 R2, c[0x0][0xa08] ;  /* 0x00028200ff027b82 */ /* 0x000e240000000a00 */
[----:B0-----:R-:W-:-:S05]  /*1250*/  IMAD.WIDE R2, R153, 0x4, R2 ;  /* 0x0000000499027825 */ /* 0x001fca00078e0202 */
[----:B------:R-:W2:Y:S04]  /*1260*/  LDG.E R17, desc[UR40][R2.64] ;  /* 0x0000002802117981 */ /* 0x000ea8000c1e1900 */
[----:B------:R-:W2:Y:S02]  /*1270*/  LDG.E R0, desc[UR40][R2.64+0x4] ;  /* 0x0000042802007981 */ /* 0x000ea4000c1e1900 */
[----:B--2---:R-:W-:-:S07]  /*1280*/  IMAD.IADD R17, R0, 0x1, -R17 ;  /* 0x0000000100117824 */ /* 0x004fce00078e0a11 */
.L_x_14162:
[----:B------:R-:W1:Y:S01]  /*1290*/  LDC R0, c[0x0][0x448] ;  /* 0x00011200ff007b82 */ /* 0x000e620000000800 */
[----:B------:R-:W-:Y:S01]  /*12a0*/  IMAD R16, R5, 0xc0, RZ ;  /* 0x000000c005107824 */ /* 0x000fe200078e02ff */
[----:B------:R-:W-:Y:S01]  /*12b0*/  LOP3.LUT R11, R155, 0xff, RZ, 0xc0, !PT ;  /* 0x000000ff9b0b7812 */ /* 0x000fe200078ec0ff */
[----:B-----5:R-:W-:Y:S01]  /*12c0*/  IMAD.IADD R17, R17, 0x1, -R10 ;  /* 0x0000000111117824 */ /* 0x020fe200078e0a0a */
[----:B------:R-:W-:Y:S01]  /*12d0*/  SHF.R.U32.HI R155, RZ, 0x10, R155 ;  /* 0x00000010ff9b7819 */ /* 0x000fe2000001169b */
[----:B------:R-:W-:Y:S02]  /*12e0*/  IMAD.MOV.U32 R88, RZ, RZ, RZ ;  /* 0x000000ffff587224 */ /* 0x000fe400078e00ff */
[----:B------:R2:W-:Y:S01]  /*12f0*/  STL [R1+0x1c], R11 ;  /* 0x00001c0b01007387 */ /* 0x0005e20000100800 */
[----:B-1----:R-:W-:Y:S02]  /*1300*/  ISETP.NE.AND P0, PT, R0, 0x1, PT ;  /* 0x000000010000780c */ /* 0x002fe40003f05270 */
[----:B------:R-:W-:-:S11]  /*1310*/  IADD3 R0, R16, 0xbf, RZ ;  /* 0x000000bf10007810 */ /* 0x000fd60007ffe0ff */
[----:B0-----:R-:W0:Y:S08]  /*1320*/  @P0 LDC R3, c[0x0][0x44c] ;  /* 0x00011300ff030b82 */ /* 0x001e300000000800 */
[----:B------:R-:W1:Y:S01]  /*1330*/  @P0 LDC R7, c[0x0][0x450] ;  /* 0x00011400ff070b82 */ /* 0x000e620000000800 */
[----:B0-----:R-:W-:Y:S01]  /*1340*/  @P0 IMAD.HI.U32 R2, R0, R3, RZ ;  /* 0x0000000300020227 */ /* 0x001fe200078e00ff */
[----:B------:R-:W-:-:S04]  /*1350*/  IADD3 R3, R17, 0x80, -R18 ;  /* 0x0000008011037810 */ /* 0x000fc80007ffe812 */
[----:B-1----:R-:W-:Y:S01]  /*1360*/  @P0 SHF.R.U32.HI R0, RZ, R7, R2 ;  /* 0x00000007ff000219 */ /* 0x002fe20000011602 */
[----:B------:R-:W-:-:S04]  /*1370*/  VIADD R2, R17, 0x7f ;  /* 0x0000007f11027836 */ /* 0x000fc80000000000 */
        /* <DEDUP_REMOVED lines=9> */
[----:B--2---:R-:W-:Y:S05]  /*1410*/  @!P0 BRA `(.L_x_14163) ;  /* 0x0000000000788947 */ /* 0x004fea0003800000 */
[----:B------:R-:W0:Y:S01]  /*1420*/  LDC R0, c[0x0][0x9f0] ;  /* 0x00027c00ff007b82 */ /* 0x000e220000000800 */
[----:B------:R-:W-:-:S04]  /*1430*/  ISETP.NE.AND P0, PT, R155, RZ, PT ;  /* 0x000000ff9b00720c */ /* 0x000fc80003f05270 */
[----:B0-----:R-:W-:-:S04]  /*1440*/  SEL R9, R155, R0, P0 ;  /* 0x000000009b097207 */ /* 0x001fc80000000000 */
        /* <DEDUP_REMOVED lines=27> */
.L_x_14163:
        /* <DEDUP_REMOVED lines=30> */
[----:B------:R-:W-:-:S05]  /*17e0*/  SHF.R.S32.HI R4, RZ, 0x7, R4 ;  /* 0x00000007ff047819 */ /* 0x000fca0000011404 */
        /* <DEDUP_REMOVED lines=28> */
.L_x_14165:
[----:B------:R-:W2:Y:S01]  /*19b0*/  LDL R2, [R1+0x24] ;  /* 0x0000240001027983 */ /* 0x000ea20000100800 */
[----:B------:R-:W-:Y:S02]  /*19c0*/  ISETP.NE.AND P0, PT, R19, 0x3, PT ;  /* 0x000000031300780c */ /* 0x000fe40003f05270 */
[----:B--2---:R-:W-:-:S04]  /*19d0*/  LEA.HI R0, R2, R2, RZ, 0x1 ;  /* 0x0000000202007211 */ /* 0x004fc800078f08ff */
[----:B------:R-:W-:-:S05]  /*19e0*/  LOP3.LUT R0, R0, 0xfffffffe, RZ, 0xc0, !PT ;  /* 0xfffffffe00007812 */ /* 0x000fca00078ec0ff */
[----:B------:R-:W-:-:S05]  /*19f0*/  IMAD.IADD R0, R2, 0x1, -R0 ;  /* 0x0000000102007824 */ /* 0x000fca00078e0a00 */
[----:B------:R-:W-:-:S04]  /*1a00*/  SHF.L.U32 R0, R0, 0x1f, RZ ;  /* 0x0000001f00007819 */ /* 0x000fc800000006ff */
[----:B------:R-:W0:Y:S02]  /*1a10*/  SYNCS.PHASECHK.TRANS64.TRYWAIT P1, [UR38+0x16800], R0 ;  /* 0x01680000ff0075a7 */ /* 0x000e240008020166 */
[----:B0-----:R-:W-:Y:S05]  /*1a20*/  @!P1 BRA `(.L_x_14166) ;  /* 0x0000010800809947 */ /* 0x001fea0003800000 */
.L_x_14320:
[----:B------:R-:W-:Y:S05]  /*1a30*/  @!P0 BRA `(.L_x_14167) ;  /* 0x0000000000048947 */ /* 0x000fea0003800000 */
[----:B------:R-:W-:Y:S01]  /*1a40*/  BPT.TRAP 0x1 ;  /* 0x000000040000795c */ /* 0x000fe20000300000 */
.L_x_14167:
[----:B0-----:R-:W-:Y:S02]  /*1a50*/  IMAD.U32 R0, RZ, RZ, UR37 ;  /* 0x00000025ff007e24 */ /* 0x001fe4000f8e00ff */
[----:B------:R-:W-:-:S03]  /*1a60*/  IMAD.U32 R3, RZ, RZ, UR36 ;  /* 0x00000024ff037e24 */ /* 0x000fc6000f8e00ff */
[----:B------:R-:W-:Y:S02]  /*1a70*/  LEA R0, R0, UR38, 0x3 ;  /* 0x0000002600007c11 */ /* 0x000fe4000f8e18ff */
[----:B------:R-:W-:-:S04]  /*1a80*/  SHF.L.U32 R3, R3, 0x1f, RZ ;  /* 0x0000001f03037819 */ /* 0x000fc800000006ff */
[----:B------:R0:W1:Y:S01]  /*1a90*/  SYNCS.PHASECHK.TRANS64.TRYWAIT P2, [R0+URZ+0x16830], R3 ;  /* 0x01683003000075a7 */ /* 0x000062000804017f */
[----:B------:R-:W-:Y:S05]  /*1aa0*/  @!P0 BRA `(.L_x_14168) ;  /* 0x0000000000048947 */ /* 0x000fea0003800000 */
[----:B------:R-:W-:Y:S01]  /*1ab0*/  BPT.TRAP 0x1 ;  /* 0x000000040000795c */ /* 0x000fe20000300000 */
.L_x_14168:
[----:B------:R-:W2:Y:S02]  /*1ac0*/  S2R R2, SR_TID.X ;  /* 0x0000000000027919 */ /* 0x000ea40000002100 */
[----:B--2---:R-:W-:Y:S01]  /*1ad0*/  LOP3.LUT P1, RZ, R2, 0x7f, RZ, 0xc0, !PT ;  /* 0x0000007f02ff7812 */ /* 0x004fe2000782c0ff */
[----:B-1----:R-:W-:-:S12]  /*1ae0*/  @P2 BRA `(.L_x_14169) ;  /* 0x0000000000082947 */ /* 0x002fd80003800000 */
[----:B------:R-:W1:Y:S02]  /*1af0*/  SYNCS.PHASECHK.TRANS64.TRYWAIT P2, [R0+URZ+0x16830], R3 ;  /* 0x01683003000075a7 */ /* 0x000e64000804017f */
[----:B-1----:R-:W-:Y:S05]  /*1b00*/  @!P2 BRA `(.L_x_14170) ;  /* 0x000001080060a947 */ /* 0x002fea0003800000 */
.L_x_14169:
[----:B------:R-:W-:Y:S05]  /*1b10*/  WARPSYNC.ALL ;  /* 0x0000000000007948 */ /* 0x000fea0003800000 */
[----:B------:R-:W-:Y:S01]  /*1b20*/  UIADD3 UR4, UR38, 0xe400, URZ ;  /* 0x0000e40026047890 */ /* 0x000fe2000fffe03f */
[----:B------:R-:W-:Y:S01]  /*1b30*/  WARPGROUP.ARRIVE ;  /* 0x00000000000079c5 */ /* 0x000fe20000000000 */
[----:B------:R-:W-:Y:S01]  /*1b40*/  ULOP3.LUT UR8, UR42, 0x10000, URZ, 0xfc, !UPT ;  /* 0x000100002a087892 */ /* 0x000fe2000f8efc3f */
[----:B------:R-:W2:Y:S01]  /*1b50*/  LDC R10, c[0x0][0x448] ;  /* 0x00011200ff0a7b82 */ /* 0x000ea20000000800 */
[----:B------:R-:W-:Y:S01]  /*1b60*/  USHF.R.U32.HI UR4, URZ, 0x4, UR4 ;  /* 0x000000043f047899 */ /* 0x000fe20008011604 */
[----:B01----:R-:W-:Y:S01]  /*1b70*/  @!P1 VIADD R0, R0, 0x16840 ;  /* 0x0001684000009836 */ /* 0x003fe20000000000 */
[----:B------:R-:W-:Y:S01]  /*1b80*/  UMOV UR9, 0x40000040 ;  /* 0x4000004000097882 */ /* 0x000fe20000000000 */
[----:B------:R-:W-:Y:S01]  /*1b90*/  UMOV UR11, 0x40000040 ;  /* 0x40000040000b7882 */ /* 0x000fe20000000000 */
[----:B------:R-:W-:-:S02]  /*1ba0*/  ULOP3.LUT UR4, UR4, 0x3fff, URZ, 0xc0, !UPT ;  /* 0x00003fff04047892 */ /* 0x000fc4000f8ec03f */
[----:B------:R-:W-:Y:S01]  /*1bb0*/  UIADD3 UR12, UR8, 0x2, URZ ;  /* 0x00000002080c7890 */ /* 0x000fe2000fffe03f */
[----:B------:R-:W-:Y:S01]  /*1bc0*/  @!P1 PRMT R0, RZ, 0x654, R0 ;  /* 0x00000654ff009816 */ /* 0x000fe20000000000 */
[----:B------:R-:W-:Y:S01]  /*1bd0*/  ULOP3.LUT UR20, UR4, 0x10000, URZ, 0xfc, !UPT ;  /* 0x0001000004147892 */ /* 0x000fe2000f8efc3f */
[----:B------:R-:W-:Y:S01]  /*1be0*/  UMOV UR13, 0x40000040 ;  /* 0x40000040000d7882 */ /* 0x000fe20000000000 */
[----:B------:R-:W-:Y:S02]  /*1bf0*/  UMOV UR15, 0x40000040 ;  /* 0x40000040000f7882 */ /* 0x000fe40000000000 */
[----:B------:R-:W-:Y:S02]  /*1c00*/  ULEA UR10, UR37, UR20, 0xa ;  /* 0x00000014250a7291 */ /* 0x000fe4000f8e503f */
[----:B------:R-:W-:Y:S02]  /*1c10*/  UIADD3 UR16, UR8, 0x4, URZ ;  /* 0x0000000408107890 */ /* 0x000fe4000fffe03f */
[----:B------:R-:W-:-:S02]  /*1c20*/  UIADD3 UR14, UR10, 0x2, URZ ;  /* 0x000000020a0e7890 */ /* 0x000fc4000fffe03f */
[----:B------:R-:W-:Y:S01]  /*1c30*/  UIADD3 UR18, UR10, 0x4, URZ ;  /* 0x000000040a127890 */ /* 0x000fe2000fffe03f */
[----:B------:R-:W-:Y:S02]  /*1c40*/  UMOV UR17, 0x40000040 ;  /* 0x4000004000117882 */ /* 0x000fe40000000000 */
[----:B------:R-:W-:Y:S01]  /*1c50*/  HGMMA.64x128x16.F32 R24, gdesc[UR8], RZ, !UPT, gsb0 ;  /* 0x01e00000081879f0 */ /* 0x000fe2000c0008ff */
[----:B------:R-:W-:Y:S01]  /*1c60*/  UMOV UR19, 0x40000040 ;  /* 0x4000004000137882 */ /* 0x000fe20000000000 */
[----:B------:R-:W-:Y:S01]  /*1c70*/  UIADD3 UR4, UR8, 0x6, URZ ;  /* 0x0000000608047890 */ /* 0x000fe2000fffe03f */
[----:B--2---:R-:W-:Y:S01]  /*1c80*/  ISETP.NE.AND P2, PT, R10, 0x1, PT ;  /* 0x000000010a00780c */ /* 0x004fe20003f45270 */
[----:B------:R-:W-:Y:S01]  /*1c90*/  UIADD3 UR6, UR10, 0x6, URZ ;  /* 0x000000060a067890 */ /* 0x000fe2000fffe03f */
[----:B------:R-:W-:Y:S01]  /*1ca0*/  UMOV UR5, 0x40000040 ;  /* 0x4000004000057882 */ /* 0x000fe20000000000 */
[----:B------:R-:W-:-:S10]  /*1cb0*/  UMOV UR7, 0x40000040 ;  /* 0x4000004000077882 */ /* 0x000fd40000000000 */
[----:B------:R-:W0:Y:S01]  /*1cc0*/  @P2 LDC R10, c[0x0][0x44c] ;  /* 0x00011300ff0a2b82 */ /* 0x000e220000000800 */
        /* <DEDUP_REMOVED lines=8> */
[----:B------:R-:W-:Y:S01]  /*1d50*/  HGMMA.64x128x16.F32 R24, gdesc[UR4], R24, gsb0 ;  /* 0x01e00000041879f0 */ /* 0x000fe20008000818 */
[----:B------:R-:W-:Y:S01]  /*1d60*/  ULDC UR6, c[0x0][0x9d8] ;  /* 0x0002760000067ab9 */ /* 0x000fe20000000800 */
[----:B------:R-:W-:Y:S01]  /*1d70*/  ULDC UR7, c[0x0][0x988] ;  /* 0x0002620000077ab9 */ /* 0x000fe20000000800 */
[----:B------:R-:W-:Y:S02]  /*1d80*/  WARPGROUP.DEPBAR.LE gsb0, 0x0 ;  /* 0x00008000000079c5 */ /* 0x000fe40000010000 */
[----:B------:R-:W-:Y:S01]  /*1d90*/  FMUL.FTZ R27, R27, UR6 ;  /* 0x000000061b1b7c20 */ /* 0x000fe20008410000 */
[----:B------:R-:W-:Y:S01]  /*1da0*/  FMUL.FTZ R13, R37, UR6 ;  /* 0x00000006250d7c20 */ /* 0x000fe20008410000 */
[----:B------:R-:W-:Y:S02]  /*1db0*/  IMAD.IADD R37, R152, 0x1, R16 ;  /* 0x0000000198257824 */ /* 0x000fe400078e0210 */
[----:B------:R-:W-:Y:S01]  /*1dc0*/  FMUL.FTZ R39, R39, UR6 ;  /* 0x0000000627277c20 */ /* 0x000fe20008410000 */
[----:B------:R1:W-:Y:S01]  /*1dd0*/  MUFU.TANH R112, R27 ;  /* 0x0000001b00707308 */ /* 0x0003e20000002400 */
[----:B------:R-:W-:Y:S01]  /*1de0*/  FMUL.FTZ R26, R26, UR6 ;  /* 0x000000061a1a7c20 */ /* 0x000fe20008410000 */
[----:B0-----:R-:W-:-:S04]  /*1df0*/  @P2 IMAD.HI.U32 R10, R37, R10, RZ ;  /* 0x0000000a250a2227 */ /* 0x001fc800078e00ff */
[----:B------:R-:W-:Y:S01]  /*1e00*/  FMUL.FTZ R30, R30, UR6 ;  /* 0x000000061e1e7c20 */ /* 0x000fe20008410000 */
[----:B------:R-:W-:Y:S01]  /*1e10*/  FMUL.FTZ R31, R31, UR6 ;  /* 0x000000061f1f7c20 */ /* 0x000fe20008410000 */
[----:B------:R-:W-:Y:S01]  /*1e20*/  FMUL.FTZ R34, R34, UR6 ;  /* 0x0000000622227c20 */ /* 0x000fe20008410000 */
[----:B------:R-:W-:Y:S01]  /*1e30*/  FMUL.FTZ R35, R35, UR6 ;  /* 0x0000000623237c20 */ /* 0x000fe20008410000 */
[----:B------:R-:W-:Y:S01]  /*1e40*/  FMUL.FTZ R38, R38, UR6 ;  /* 0x0000000626267c20 */ /* 0x000fe20008410000 */
[----:B------:R0:W-:Y:S01]  /*1e50*/  MUFU.TANH R98, R39 ;  /* 0x0000002700627308 */ /* 0x0001e20000002400 */
[----:B-1----:R-:W1:Y:S01]  /*1e60*/  @P2 LDC R27, c[0x0][0x450] ;  /* 0x00011400ff1b2b82 */ /* 0x002e620000000800 */
[----:B------:R-:W-:Y:S01]  /*1e70*/  FMUL.FTZ R21, R29, UR6 ;  /* 0x000000061d157c20 */ /* 0x000fe20008410000 */
[----:B------:R-:W-:Y:S01]  /*1e80*/  FMUL.FTZ R42, R42, UR6 ;  /* 0x000000062a2a7c20 */ /* 0x000fe20008410000 */
[----:B------:R-:W-:Y:S01]  /*1e90*/  FMUL.FTZ R94, R43, UR6 ;  /* 0x000000062b5e7c20 */ /* 0x000fe20008410000 */
[----:B------:R-:W-:Y:S01]  /*1ea0*/  FMUL.FTZ R92, R46, UR6 ;  /* 0x000000062e5c7c20 */ /* 0x000fe20008410000 */
[----:B------:R-:W-:Y:S01]  /*1eb0*/  FMUL.FTZ R90, R47, UR6 ;  /* 0x000000062f5a7c20 */ /* 0x000fe20008410000 */
[----:B------:R-:W-:Y:S01]  /*1ec0*/  FMUL.FTZ R89, R24, UR6 ;  /* 0x0000000618597c20 */ /* 0x000fe20008410000 */
[----:B------:R2:W3:Y:S01]  /*1ed0*/  MUFU.TANH R114, R26 ;  /* 0x0000001a00727308 */ /* 0x0004e20000002400 */
[----:B0-----:R-:W-:-:S02]  /*1ee0*/  IMAD.MOV.U32 R39, RZ, RZ, -0x80 ;  /* 0xffffff80ff277424 */ /* 0x001fc400078e00ff */
[----:B------:R-:W-:Y:S01]  /*1ef0*/  FMUL.FTZ R24, R28, UR6 ;  /* 0x000000061c187c20 */ /* 0x000fe20008410000 */
[----:B------:R-:W-:Y:S01]  /*1f00*/  FMUL.FTZ R28, R51, UR6 ;  /* 0x00000006331c7c20 */ /* 0x000fe20008410000 */
[----:B------:R-:W-:Y:S01]  /*1f10*/  FMUL.FTZ R8, R56, UR6 ;  /* 0x0000000638087c20 */ /* 0x000fe20008410000 */
[----:B------:R-:W-:Y:S02]  /*1f20*/  IMAD R39, R88, R39, 0x80 ;  /* 0x0000008058277424 */ /* 0x000fe400078e0227 */
[----:B------:R-:W-:Y:S01]  /*1f30*/  FMUL.FTZ R56, R55, UR6 ;  /* 0x0000000637387c20 */ /* 0x000fe20008410000 */
[----:B------:R-:W-:Y:S01]  /*1f40*/  FMUL.FTZ R58, R58, UR6 ;  /* 0x000000063a3a7c20 */ /* 0x000fe20008410000 */
[----:B------:R-:W0:Y:S01]  /*1f50*/  MUFU.TANH R30, R30 ;  /* 0x0000001e001e7308 */ /* 0x000e220000002400 */
[----:B--2---:R-:W-:Y:S01]  /*1f60*/  FMUL.FTZ R26, R50, UR6 ;  /* 0x00000006321a7c20 */ /* 0x004fe20008410000 */
[--C-:B------:R-:W-:Y:S01]  /*1f70*/  IADD3 R108, -R22, 0x1, R39.reuse ;  /* 0x00000001166c7810 */ /* 0x100fe20007ffe127 */
[----:B------:R-:W-:Y:S01]  /*1f80*/  FMUL.FTZ R70, R70, UR6 ;  /* 0x0000000646467c20 */ /* 0x000fe20008410000 */
[----:B------:R-:W-:Y:S01]  /*1f90*/  IADD3 R39, -R22, R17, R39 ;  /* 0x0000001116277210 */ /* 0x000fe20007ffe127 */
[----:B------:R-:W-:Y:S01]  /*1fa0*/  FMUL.FTZ R5, R52, UR6 ;  /* 0x0000000634057c20 */ /* 0x000fe20008410000 */
[----:B------:R-:W-:Y:S01]  /*1fb0*/  IADD3 R108, -R18, R108, R17 ;  /* 0x0000006c126c7210 */ /* 0x000fe20007ffe111 */
[----:B------:R-:W-:Y:S01]  /*1fc0*/  FMUL.FTZ R52, R59, UR6 ;  /* 0x000000063b347c20 */ /* 0x000fe20008410000 */
[----:B------:R-:W2:Y:S01]  /*1fd0*/  MUFU.TANH R31, R31 ;  /* 0x0000001f001f7308 */ /* 0x000ea20000002400 */
[----:B-1----:R-:W-:Y:S01]  /*1fe0*/  @P2 SHF.R.U32.HI R37, RZ, R27, R10 ;  /* 0x0000001bff252219 */ /* 0x002fe2000001160a */
[----:B------:R-:W-:Y:S01]  /*1ff0*/  FMUL.FTZ R27, R54, UR6 ;  /* 0x00000006361b7c20 */ /* 0x000fe20008410000 */
[----:B------:R-:W-:Y:S01]  /*2000*/  FMUL.FTZ R66, R66, UR6 ;  /* 0x0000000642427c20 */ /* 0x000fe20008410000 */
[----:B------:R-:W-:Y:S01]  /*2010*/  FMUL.FTZ R54, R62, UR6 ;  /* 0x000000063e367c20 */ /* 0x000fe20008410000 */
[----:B------:R-:W-:Y:S01]  /*2020*/  FMUL.FTZ R63, R63, UR6 ;  /* 0x000000063f3f7c20 */ /* 0x000fe20008410000 */
[----:B------:R-:W1:Y:S01]  /*2030*/  SHFL.IDX PT, R10, R37, 0x1, 0x1c1f ;  /* 0x003c1f00250a7f89 */ /* 0x000e6200000e0000 */
        /* <DEDUP_REMOVED lines=18> */
[----:B------:R-:W5:Y:S01]  /*2160*/  SHFL.IDX PT, R37, R37, RZ, 0x1c1f ;  /* 0x001c1fff25257589 */ /* 0x000f6200000e0000 */
[----:B------:R-:W-:Y:S01]  /*2170*/  FMUL.FTZ R25, R25, UR6 ;  /* 0x0000000619197c20 */ /* 0x000fe20008410000 */
[----:B------:R-:W-:Y:S01]  /*2180*/  FMUL.FTZ R12, R41, UR6 ;  /* 0x00000006290c7c20 */ /* 0x000fe20008410000 */
[----:B------:R-:W-:Y:S01]  /*2190*/  MOV R41, UR7 ;  /* 0x0000000700297c02 */ /* 0x000fe20008000f00 */
[----:B------:R-:W-:Y:S01]  /*21a0*/  FMUL.FTZ R20, R33, UR6 ;  /* 0x0000000621147c20 */ /* 0x000fe20008410000 */
[----:B-1----:R-:W-:Y:S01]  /*21b0*/  VIADDMNMX R10, R10, R108, R39, PT ;  /* 0x0000006c0a0a7246 */ /* 0x002fe20003800127 */
[----:B------:R-:W-:Y:S01]  /*21c0*/  FMUL.FTZ R47, R64, UR6 ;  /* 0x00000006402f7c20 */ /* 0x000fe20008410000 */
[----:B------:R-:W1:Y:S01]  /*21d0*/  MUFU.TANH R42, R42 ;  /* 0x0000002a002a7308 */ /* 0x000e620000002400 */
[----:B------:R-:W-:Y:S01]  /*21e0*/  FMUL.FTZ R6, R49, UR6 ;  /* 0x0000000631067c20 */ /* 0x000fe20008410000 */
[----:B------:R-:W-:Y:S01]  /*21f0*/  ISETP.GT.AND P3, PT, R10, RZ, PT ;  /* 0x000000ff0a00720c */ /* 0x000fe20003f64270 */
[----:B------:R-:W-:Y:S01]  /*2200*/  FMUL.FTZ R49, R68, UR6 ;  /* 0x0000000644317c20 */ /* 0x000fe20008410000 */
[C---:B------:R-:W-:Y:S01]  /*2210*/  ISETP.GT.AND P4, PT, R10.reuse, 0x1, PT ;  /* 0x000000010a00780c */ /* 0x040fe20003f84270 */
[----:B------:R-:W-:Y:S01]  /*2220*/  FMUL.FTZ R7, R53, UR6 ;  /* 0x0000000635077c20 */ /* 0x000fe20008410000 */
[----:B------:R-:W-:Y:S01]  /*2230*/  ISETP.GT.AND P5, PT, R10, 0x8, PT ;  /* 0x000000080a00780c */ /* 0x000fe20003fa4270 */
[----:B------:R-:W-:Y:S01]  /*2240*/  FMUL.FTZ R53, R72, UR6 ;  /* 0x0000000648357c20 */ /* 0x000fe20008410000 */
[----:B---3--:R-:W-:Y:S01]  /*2250*/  FSEL R114, R114, -INF , P3 ;  /* 0xff80000072727808 */ /* 0x008fe20001800000 */
[----:B------:R-:W3:Y:S01]  /*2260*/  MUFU.TANH R94, R94 ;  /* 0x0000005e005e7308 */ /* 0x000ee20000002400 */
[----:B------:R-:W-:Y:S01]  /*2270*/  FSEL R112, R112, -INF , P4 ;  /* 0xff80000070707808 */ /* 0x000fe20002000000 */
        /* <DEDUP_REMOVED lines=9> */
[----:B--2---:R-:W-:Y:S01]  /*2310*/  FSEL R106, R31, -INF , P3 ;  /* 0xff8000001f6a7808 */ /* 0x004fe20001800000 */
[----:B------:R-:W-:Y:S01]  /*2320*/  FMUL.FTZ R43, R60, UR6 ;  /* 0x000000063c2b7c20 */ /* 0x000fe20008410000 */
[----:B------:R-:W-:Y:S01]  /*2330*/  FMNMX.FTZ R29, R110, R29, !PT ;  /* 0x0000001d6e1d7209 */ /* 0x000fe20007810000 */
[----:B------:R-:W-:Y:S01]  /*2340*/  FMUL.FTZ R45, R61, UR6 ;  /* 0x000000063d2d7c20 */ /* 0x000fe20008410000 */
[----:B------:R-:W-:Y:S01]  /*2350*/  ISETP.GT.AND P3, PT, R10, 0x11, PT ;  /* 0x000000110a00780c */ /* 0x000fe20003f64270 */
[----:B------:R-:W2:Y:S01]  /*2360*/  MUFU.TANH R90, R90 ;  /* 0x0000005a005a7308 */ /* 0x000ea20000002400 */
[----:B----4-:R-:W-:Y:S01]  /*2370*/  FSEL R104, R34, -INF , P4 ;  /* 0xff80000022687808 */ /* 0x010fe20002000000 */
[----:B------:R-:W-:Y:S01]  /*2380*/  FMUL.FTZ R51, R65, UR6 ;  /* 0x0000000641337c20 */ /* 0x000fe20008410000 */
[----:B------:R-:W-:Y:S01]  /*2390*/  FMNMX.FTZ R29, R106, R29, !PT ;  /* 0x0000001d6a1d7209 */ /* 0x000fe20007810000 */
[----:B------:R-:W-:Y:S01]  /*23a0*/  FMUL.FTZ R55, R69, UR6 ;  /* 0x0000000645377c20 */ /* 0x000fe20008410000 */
[----:B------:R-:W-:Y:S01]  /*23b0*/  ISETP.GT.AND P4, PT, R10, 0x18, PT ;  /* 0x000000180a00780c */ /* 0x000fe20003f84270 */
[----:B------:R-:W-:Y:S01]  /*23c0*/  FMUL.FTZ R59, R73, UR6 ;  /* 0x00000006493b7c20 */ /* 0x000fe20008410000 */
[----:B-----5:R-:W-:Y:S01]  /*23d0*/  FSEL R102, R35, -INF , P3 ;  /* 0xff80000023667808 */ /* 0x020fe20001800000 */
[----:B------:R-:W4:Y:S01]  /*23e0*/  MUFU.TANH R26, R26 ;  /* 0x0000001a001a7308 */ /* 0x000f220000002400 */
[----:B------:R-:W-:Y:S01]  /*23f0*/  FMNMX.FTZ R29, R104, R29, !PT ;  /* 0x0000001d681d7209 */ /* 0x000fe20007810000 */
[----:B------:R-:W-:Y:S01]  /*2400*/  FMUL.FTZ R61, R77, UR6 ;  /* 0x000000064d3d7c20 */ /* 0x000fe20008410000 */
[----:B------:R-:W-:Y:S01]  /*2410*/  ISETP.GT.AND P3, PT, R10, 0x19, PT ;  /* 0x000000190a00780c */ /* 0x000fe20003f64270 */
[----:B------:R-:W-:Y:S01]  /*2420*/  FMUL.FTZ R31, R81, UR6 ;  /* 0x00000006511f7c20 */ /* 0x000fe20008410000 */
[----:B------:R-:W-:Y:S01]  /*2430*/  FSEL R100, R38, -INF , P4 ;  /* 0xff80000026647808 */ /* 0x000fe20002000000 */
[----:B------:R-:W-:Y:S01]  /*2440*/  FMUL.FTZ R35, R85, UR6 ;  /* 0x0000000655237c20 */ /* 0x000fe20008410000 */
[----:B------:R-:W-:Y:S01]  /*2450*/  FMNMX.FTZ R29, R102, R29, !PT ;  /* 0x0000001d661d7209 */ /* 0x000fe20007810000 */
[----:B------:R-:W-:Y:S01]  /*2460*/  MUFU.TANH R28, R28 ;  /* 0x0000001c001c7308 */ /* 0x000fe20000002400 */
[----:B------:R-:W-:Y:S01]  /*2470*/  ISETP.GT.AND P4, PT, R10, 0x20, PT ;  /* 0x000000200a00780c */ /* 0x000fe20003f84270 */
[----:B------:R5:W-:Y:S01]  /*2480*/  @!P1 SYNCS.ARRIVE.TRANS64.RED.A1T0 RZ, [R0+URZ], RZ ;  /* 0x000000ff00ff99a7 */ /* 0x000be2000810043f */
[----:B------:R-:W-:-:S02]  /*2490*/  FSEL R98, R98, -INF , P3 ;  /* 0xff80000062627808 */ /* 0x000fc40001800000 */
[----:B------:R-:W-:Y:S02]  /*24a0*/  FMNMX.FTZ R29, R100, R29, !PT ;  /* 0x0000001d641d7209 */ /* 0x000fe40007810000 */
[----:B------:R-:W-:Y:S01]  /*24b0*/  ISETP.GT.AND P3, PT, R10, 0x21, PT ;  /* 0x000000210a00780c */ /* 0x000fe20003f64270 */
[----:B------:R-:W5:Y:S01]  /*24c0*/  MUFU.TANH R27, R27 ;  /* 0x0000001b001b7308 */ /* 0x000f620000002400 */
[----:B-1----:R-:W-:Y:S02]  /*24d0*/  FSEL R96, R42, -INF , P4 ;  /* 0xff8000002a607808 */ /* 0x002fe40002000000 */
[----:B------:R-:W-:Y:S02]  /*24e0*/  FMNMX.FTZ R29, R98, R29, !PT ;  /* 0x0000001d621d7209 */ /* 0x000fe40007810000 */
[----:B------:R-:W-:Y:S02]  /*24f0*/  ISETP.GT.AND P4, PT, R10, 0x28, PT ;  /* 0x000000280a00780c */ /* 0x000fe40003f84270 */
[----:B---3--:R-:W-:Y:S01]  /*2500*/  FSEL R94, R94, -INF , P3 ;  /* 0xff8000005e5e7808 */ /* 0x008fe20001800000 */
[----:B------:R-:W-:Y:S01]  /*2510*/  MUFU.TANH R56, R56 ;  /* 0x0000003800387308 */ /* 0x000fe20000002400 */
[----:B------:R-:W-:-:S02]  /*2520*/  FMNMX.FTZ R29, R96, R29, !PT ;  /* 0x0000001d601d7209 */ /* 0x000fc40007810000 */
[----:B------:R-:W-:Y:S02]  /*2530*/  ISETP.GT.AND P3, PT, R10, 0x29, PT ;  /* 0x000000290a00780c */ /* 0x000fe40003f64270 */
[----:B0-----:R-:W-:Y:S02]  /*2540*/  FSEL R92, R92, -INF , P4 ;  /* 0xff8000005c5c7808 */ /* 0x001fe40002000000 */
[----:B------:R-:W-:Y:S01]  /*2550*/  FMNMX.FTZ R29, R94, R29, !PT ;  /* 0x0000001d5e1d7209 */ /* 0x000fe20007810000 */
[----:B------:R-:W0:Y:S01]  /*2560*/  MUFU.TANH R58, R58 ;  /* 0x0000003a003a7308 */ /* 0x000e220000002400 */
[----:B------:R-:W-:Y:S02]  /*2570*/  ISETP.GT.AND P4, PT, R10, 0x30, PT ;  /* 0x000000300a00780c */ /* 0x000fe40003f84270 */
[----:B--2---:R-:W-:Y:S02]  /*2580*/  FSEL R90, R90, -INF , P3 ;  /* 0xff8000005a5a7808 */ /* 0x004fe40001800000 */
[----:B------:R-:W-:-:S02]  /*2590*/  FMNMX.FTZ R29, R92, R29, !PT ;  /* 0x0000001d5c1d7209 */ /* 0x000fc40007810000 */
[----:B------:R-:W-:Y:S01]  /*25a0*/  ISETP.GT.AND P3, PT, R10, 0x31, PT ;  /* 0x000000310a00780c */ /* 0x000fe20003f64270 */
[----:B------:R4:W-:Y:S01]  /*25b0*/  MUFU.TANH R46, R70 ;  /* 0x00000046002e7308 */ /* 0x0009e20000002400 */
[----:B------:R-:W-:Y:S02]  /*25c0*/  FMNMX.FTZ R29, R90, R29, !PT ;  /* 0x0000001d5a1d7209 */ /* 0x000fe40007810000 */
[----:B------:R-:W-:-:S04]  /*25d0*/  VIADDMNMX R39, R37, R108, R39, PT ;  /* 0x0000006c25277246 */ /* 0x000fc80003800127 */
[----:B------:R-:W-:Y:S01]  /*25e0*/  ISETP.GT.AND P5, PT, R39, 0x8, PT ;  /* 0x000000082700780c */ /* 0x000fe20003fa4270 */
[----:B------:R-:W1:Y:S01]  /*25f0*/  MUFU.TANH R52, R52 ;  /* 0x0000003400347308 */ /* 0x000e620000002400 */
[----:B----4-:R-:W-:Y:S02]  /*2600*/  FSEL R70, R26, -INF , P4 ;  /* 0xff8000001a467808 */ /* 0x010fe40002000000 */
[----:B------:R-:W-:Y:S02]  /*2610*/  ISETP.GT.AND P4, PT, R10, 0x38, PT ;  /* 0x000000380a00780c */ /* 0x000fe40003f84270 */
[----:B------:R-:W-:Y:S02]  /*2620*/  FMNMX.FTZ R29, R70, R29, !PT ;  /* 0x0000001d461d7209 */ /* 0x000fe40007810000 */
[----:B-----5:R-:W-:Y:S01]  /*2630*/  FSEL R62, R27, -INF , P4 ;  /* 0xff8000001b3e7808 */ /* 0x020fe20002000000 */
[----:B------:R2:W-:Y:S01]  /*2640*/  MUFU.TANH R50, R66 ;  /* 0x0000004200327308 */ /* 0x0005e20000002400 */
[----:B------:R-:W-:-:S04]  /*2650*/  ISETP.GT.AND P4, PT, R10, 0x40, PT ;  /* 0x000000400a00780c */ /* 0x000fc80003f84270 */
[----:B0-----:R-:W-:Y:S02]  /*2660*/  FSEL R58, R58, -INF , P4 ;  /* 0xff8000003a3a7808 */ /* 0x001fe40002000000 */
[----:B------:R-:W-:Y:S01]  /*2670*/  ISETP.GT.AND P4, PT, R10, 0x48, PT ;  /* 0x000000480a00780c */ /* 0x000fe20003f84270 */
[----:B------:R-:W0:Y:S01]  /*2680*/  MUFU.TANH R54, R54 ;  /* 0x0000003600367308 */ /* 0x000e220000002400 */
[----:B--2---:R-:W-:Y:S02]  /*2690*/  FSEL R66, R28, -INF , P3 ;  /* 0xff8000001c427808 */ /* 0x004fe40001800000 */
[----:B------:R-:W-:Y:S02]  /*26a0*/  ISETP.GT.AND P3, PT, R10, 0x39, PT ;  /* 0x000000390a00780c */ /* 0x000fe40003f64270 */
[----:B------:R-:W-:Y:S02]  /*26b0*/  FMNMX.FTZ R29, R66, R29, !PT ;  /* 0x0000001d421d7209 */ /* 0x000fe40007810000 */
[----:B------:R-:W-:Y:S01]  /*26c0*/  FSEL R56, R56, -INF , P3 ;  /* 0xff80000038387808 */ /* 0x000fe20001800000 */
[----:B------:R-:W2:Y:S01]  /*26d0*/  MUFU.TANH R48, R63 ;  /* 0x0000003f00307308 */ /* 0x000ea20000002400 */
[----:B------:R-:W-:-:S02]  /*26e0*/  FMNMX.FTZ R29, R62, R29, !PT ;  /* 0x0000001d3e1d7209 */ /* 0x000fc40007810000 */
[----:B------:R-:W-:Y:S02]  /*26f0*/  ISETP.GT.AND P3, PT, R10, 0x41, PT ;  /* 0x000000410a00780c */ /* 0x000fe40003f64270 */
[----:B------:R-:W-:Y:S02]  /*2700*/  FMNMX.FTZ R29, R56, R29, !PT ;  /* 0x0000001d381d7209 */ /* 0x000fe40007810000 */
[----:B-1----:R-:W-:Y:S01]  /*2710*/  FSEL R52, R52, -INF , P3 ;  /* 0xff80000034347808 */ /* 0x002fe20001800000 */
[----:B------:R-:W1:Y:S01]  /*2720*/  MUFU.TANH R44, R67 ;  /* 0x00000043002c7308 */ /* 0x000e620000002400 */
[----:B------:R-:W-:Y:S02]  /*2730*/  FMNMX.FTZ R29, R58, R29, !PT ;  /* 0x0000001d3a1d7209 */ /* 0x000fe40007810000 */
[----:B------:R-:W-:Y:S02]  /*2740*/  ISETP.GT.AND P3, PT, R10, 0x49, PT ;  /* 0x000000490a00780c */ /* 0x000fe40003f64270 */
[----:B0-----:R-:W-:-:S02]  /*2750*/  FSEL R54, R54, -INF , P4 ;  /* 0xff80000036367808 */ /* 0x001fc40002000000 */
[----:B------:R-:W-:Y:S01]  /*2760*/  FMNMX.FTZ R29, R52, R29, !PT ;  /* 0x0000001d341d7209 */ /* 0x000fe20007810000 */
[----:B------:R-:W0:Y:S01]  /*2770*/  MUFU.TANH R40, R71 ;  /* 0x0000004700287308 */ /* 0x000e220000002400 */
[----:B------:R-:W-:Y:S02]  /*2780*/  ISETP.GT.AND P4, PT, R10, 0x50, PT ;  /* 0x000000500a00780c */ /* 0x000fe40003f84270 */
[----:B--2---:R-:W-:Y:S02]  /*2790*/  FSEL R48, R48, -INF , P3 ;  /* 0xff80000030307808 */ /* 0x004fe40001800000 */
[----:B------:R-:W-:Y:S02]  /*27a0*/  FMNMX.FTZ R29, R54, R29, !PT ;  /* 0x0000001d361d7209 */ /* 0x000fe40007810000 */
[----:B------:R-:W-:Y:S01]  /*27b0*/  ISETP.GT.AND P3, PT, R10, 0x51, PT ;  /* 0x000000510a00780c */ /* 0x000fe20003f64270 */
[----:B------:R-:W2:Y:S01]  /*27c0*/  MUFU.TANH R42, R74 ;  /* 0x0000004a002a7308 */ /* 0x000ea20000002400 */
[----:B------:R-:W-:-:S02]  /*27d0*/  FSEL R50, R50, -INF , P4 ;  /* 0xff80000032327808 */ /* 0x000fc40002000000 */
[----:B------:R-:W-:Y:S02]  /*27e0*/  FMNMX.FTZ R29, R48, R29, !PT ;  /* 0x0000001d301d7209 */ /* 0x000fe40007810000 */
[----:B------:R-:W-:Y:S02]  /*27f0*/  ISETP.GT.AND P4, PT, R10, 0x58, PT ;  /* 0x000000580a00780c */ /* 0x000fe40003f84270 */
[----:B-1----:R-:W-:Y:S01]  /*2800*/  FSEL R44, R44, -INF , P3 ;  /* 0xff8000002c2c7808 */ /* 0x002fe20001800000 */
[----:B------:R-:W1:Y:S01]  /*2810*/  MUFU.TANH R26, R75 ;  /* 0x0000004b001a7308 */ /* 0x000e620000002400 */
[----:B------:R-:W-:Y:S02]  /*2820*/  FMNMX.FTZ R29, R50, R29, !PT ;  /* 0x0000001d321d7209 */ /* 0x000fe40007810000 */
[----:B------:R-:W-:Y:S02]  /*2830*/  ISETP.GT.AND P3, PT, R10, 0x59, PT ;  /* 0x000000590a00780c */ /* 0x000fe40003f64270 */
[----:B------:R-:W-:-:S02]  /*2840*/  FSEL R46, R46, -INF , P4 ;  /* 0xff8000002e2e7808 */ /* 0x000fc40002000000 */
[----:B------:R-:W-:Y:S01]  /*2850*/  FMNMX.FTZ R29, R44, R29, !PT ;  /* 0x0000001d2c1d7209 */ /* 0x000fe20007810000 */
[----:B------:R-:W3:Y:S01]  /*2860*/  MUFU.TANH R30, R78 ;  /* 0x0000004e001e7308 */ /* 0x000ee20000002400 */
        /* <DEDUP_REMOVED lines=8> */
[----:B-1----:R-:W-:Y:S01]  /*28f0*/  FSEL R26, R26, -INF , P3 ;  /* 0xff8000001a1a7808 */ /* 0x002fe20001800000 */
[----:B------:R-:W1:Y:S01]  /*2900*/  MUFU.TANH R32, R82 ;  /* 0x0000005200207308 */ /* 0x000e620000002400 */
[----:B------:R-:W-:Y:S02]  /*2910*/  FMNMX.FTZ R29, R42, R29, !PT ;  /* 0x0000001d2a1d7209 */ /* 0x000fe40007810000 */
[----:B------:R-:W-:Y:S02]  /*2920*/  ISETP.GT.AND P3, PT, R10, 0x69, PT ;  /* 0x000000690a00780c */ /* 0x000fe40003f64270 */
[----:B---3--:R-:W-:-:S02]  /*2930*/  FSEL R30, R30, -INF , P4 ;  /* 0xff8000001e1e7808 */ /* 0x008fc40002000000 */
[----:B------:R-:W-:Y:S01]  /*2940*/  FMNMX.FTZ R29, R26, R29, !PT ;  /* 0x0000001d1a1d7209 */ /* 0x000fe20007810000 */
[----:B------:R-:W2:Y:S01]  /*2950*/  MUFU.TANH R38, R83 ;  /* 0x0000005300267308 */ /* 0x000ea20000002400 */
[----:B------:R-:W-:Y:S02]  /*2960*/  ISETP.GT.AND P4, PT, R10, 0x70, PT ;  /* 0x000000700a00780c */ /* 0x000fe40003f84270 */
[----:B0-----:R-:W-:Y:S02]  /*2970*/  FSEL R28, R28, -INF , P3 ;  /* 0xff8000001c1c7808 */ /* 0x001fe40001800000 */
[----:B------:R-:W-:Y:S02]  /*2980*/  FMNMX.FTZ R29, R30, R29, !PT ;  /* 0x0000001d1e1d7209 */ /* 0x000fe40007810000 */
[----:B------:R-:W-:Y:S01]  /*2990*/  ISETP.GT.AND P3, PT, R10, 0x71, PT ;  /* 0x000000710a00780c */ /* 0x000fe20003f64270 */
[----:B------:R-:W0:Y:S01]  /*29a0*/  MUFU.TANH R36, R86 ;  /* 0x0000005600247308 */ /* 0x000e220000002400 */
[----:B-1----:R-:W-:-:S02]  /*29b0*/  FSEL R32, R32, -INF , P4 ;  /* 0xff80000020207808 */ /* 0x002fc40002000000 */
[----:B------:R-:W-:Y:S02]  /*29c0*/  FMNMX.FTZ R29, R28, R29, !PT ;  /* 0x0000001d1c1d7209 */ /* 0x000fe40007810000 */
[----:B------:R-:W-:Y:S02]  /*29d0*/  ISETP.GT.AND P4, PT, R10, 0x78, PT ;  /* 0x000000780a00780c */ /* 0x000fe40003f84270 */
[----:B------:R-:W-:Y:S01]  /*29e0*/  FMNMX.FTZ R29, R32, R29, !PT ;  /* 0x0000001d201d7209 */ /* 0x000fe20007810000 */
[----:B------:R-:W1:Y:S01]  /*29f0*/  MUFU.TANH R34, R87 ;  /* 0x0000005700227308 */ /* 0x000e620000002400 */
[----:B--2---:R-:W-:Y:S02]  /*2a00*/  FSEL R38, R38, -INF , P3 ;  /* 0xff80000026267808 */ /* 0x004fe40001800000 */
[----:B------:R-:W-:Y:S02]  /*2a10*/  ISETP.GT.AND P3, PT, R10, 0x79, PT ;  /* 0x000000790a00780c */ /* 0x000fe40003f64270 */
[----:B------:R-:W-:-:S03]  /*2a20*/  FMNMX.FTZ R29, R38, R29, !PT ;  /* 0x0000001d261d7209 */ /* 0x000fc60007810000 */
[----:B------:R-:W-:Y:S01]  /*2a30*/  MUFU.TANH R89, R89 ;  /* 0x0000005900597308 */ /* 0x000fe20000002400 */
[----:B0-----:R-:W-:Y:S02]  /*2a40*/  FSEL R36, R36, -INF , P4 ;  /* 0xff80000024247808 */ /* 0x001fe40002000000 */
[----:B------:R-:W-:Y:S02]  /*2a50*/  ISETP.GT.AND P4, PT, R39, 0x1, PT ;  /* 0x000000012700780c */ /* 0x000fe40003f84270 */
[----:B------:R-:W-:-:S03]  /*2a60*/  FMNMX.FTZ R29, R36, R29, !PT ;  /* 0x0000001d241d7209 */ /* 0x000fc60007810000 */
[----:B------:R-:W0:Y:S01]  /*2a70*/  MUFU.TANH R25, R25 ;  /* 0x0000001900197308 */ /* 0x000e220000002400 */
[----:B-1----:R-:W-:-:S04]  /*2a80*/  FSEL R34, R34, -INF , P3 ;  /* 0xff80000022227808 */ /* 0x002fc80001800000 */
[----:B------:R-:W-:-:S03]  /*2a90*/  FMNMX.FTZ R29, R34, R29, !PT ;  /* 0x0000001d221d7209 */ /* 0x000fc60007810000 */
[----:B------:R-:W1:Y:S02]  /*2aa0*/  MUFU.TANH R24, R24 ;  /* 0x0000001800187308 */ /* 0x000e640000002400 */
[----:B------:R-:W2:Y:S06]  /*2ab0*/  SHFL.BFLY PT, R10, R29, 0x2, 0x1f ;  /* 0x0c401f001d0a7f89 */ /* 0x000eac00000e0000 */
[----:B------:R-:W-:Y:S01]  /*2ac0*/  MUFU.TANH R21, R21 ;  /* 0x0000001500157308 */ /* 0x000fe20000002400 */
[----:B0-----:R-:W-:Y:S02]  /*2ad0*/  FSEL R25, R25, -INF , P4 ;  /* 0xff80000019197808 */ /* 0x001fe40002000000 */
[----:B------:R-:W-:-:S05]  /*2ae0*/  ISETP.GT.AND P4, PT, R39, 0x10, PT ;  /* 0x000000102700780c */ /* 0x000fca0003f84270 */
[----:B------:R-:W0:Y:S01]  /*2af0*/  MUFU.TANH R15, R15 ;  /* 0x0000000f000f7308 */ /* 0x000e220000002400 */
[----:B-1----:R-:W-:-:S07]  /*2b00*/  FSEL R68, R24, -INF , P5 ;  /* 0xff80000018447808 */ /* 0x002fce0002800000 */
[----:B------:R-:W-:Y:S01]  /*2b10*/  MUFU.TANH R20, R20 ;  /* 0x0000001400147308 */ /* 0x000fe20000002400 */
[----:B--2---:R-:W-:Y:S01]  /*2b20*/  FMNMX.FTZ R10, R29, R10, !PT ;  /* 0x0000000a1d0a7209 */ /* 0x004fe20007810000 */
[----:B------:R-:W-:-:S04]  /*2b30*/  FMUL.FTZ R29, R80, UR6 ;  /* 0x00000006501d7c20 */ /* 0x000fc80008410000 */
[----:B------:R-:W1:Y:S02]  /*2b40*/  SHFL.BFLY PT, R27, R10, 0x1, 0x1f ;  /* 0x0c201f000a1b7f89 */ /* 0x000e6400000e0000 */
[----:B------:R-:W2:Y:S01]  /*2b50*/  MUFU.TANH R14, R14 ;  /* 0x0000000e000e7308 */ /* 0x000ea20000002400 */
[----:B0-----:R-:W-:Y:S02]  /*2b60*/  FSEL R74, R15, -INF , P4 ;  /* 0xff8000000f4a7808 */ /* 0x001fe40002000000 */
[----:B------:R-:W-:-:S05]  /*2b70*/  ISETP.GT.AND P4, PT, R39, 0x18, PT ;  /* 0x000000182700780c */ /* 0x000fca0003f84270 */
[----:B------:R-:W-:Y:S08]  /*2b80*/  MUFU.TANH R13, R13 ;  /* 0x0000000d000d7308 */ /* 0x000ff00000002400 */
[----:B------:R-:W0:Y:S01]  /*2b90*/  MUFU.TANH R11, R11 ;  /* 0x0000000b000b7308 */ /* 0x000e220000002400 */
[----:B--2---:R-:W-:Y:S02]  /*2ba0*/  FSEL R76, R14, -INF , P4 ;  /* 0xff8000000e4c7808 */ /* 0x004fe40002000000 */
[----:B------:R-:W-:-:S02]  /*2bb0*/  ISETP.GT.AND P4, PT, R39, 0x20, PT ;  /* 0x000000202700780c */ /* 0x000fc40003f84270 */
[----:B-1----:R-:W-:-:S03]  /*2bc0*/  FMNMX.FTZ R10, R10, R27, !PT ;  /* 0x0000001b0a0a7209 */ /* 0x002fc60007810000 */
[----:B------:R-:W1:Y:S01]  /*2bd0*/  MUFU.TANH R12, R12 ;  /* 0x0000000c000c7308 */ /* 0x000e620000002400 */
[C---:B------:R-:W-:Y:S01]  /*2be0*/  FSETP.NEU.FTZ.AND P3, PT, R10.reuse, -INF , PT ;  /* 0xff8000000a00780b */ /* 0x040fe20003f7d000 */
[----:B------:R-:W-:-:S06]  /*2bf0*/  FMUL.FTZ R27, R10, R41 ;  /* 0x000000290a1b7220 */ /* 0x000fcc0000410000 */
[----:B------:R-:W2:Y:S01]  /*2c00*/  MUFU.TANH R2, R2 ;  /* 0x0000000200027308 */ /* 0x000ea20000002400 */
[----:B------:R-:W-:Y:S02]  /*2c10*/  FSEL R27, R27, RZ, P3 ;  /* 0x000000ff1b1b7208 */ /* 0x000fe40001800000 */
[----:B------:R-:W-:Y:S02]  /*2c20*/  ISETP.GT.AND P3, PT, R39, RZ, PT ;  /* 0x000000ff2700720c */ /* 0x000fe40003f64270 */
[----:B0-----:R-:W-:Y:S01]  /*2c30*/  FSEL R80, R11, -INF , P4 ;  /* 0xff8000000b507808 */ /* 0x001fe20002000000 */
[-CC-:B------:R-:W-:Y:S01]  /*2c40*/  FFMA.FTZ R141, R96, R41.reuse, -R27.reuse ;  /* 0x00000029608d7223 */ /* 0x180fe2000001081b */
[----:B------:R-:W-:Y:S01]  /*2c50*/  FSEL R64, R89, -INF , P3 ;  /* 0xff80000059407808 */ /* 0x000fe20001800000 */
[----:B------:R-:W0:Y:S01]  /*2c60*/  MUFU.TANH R3, R3 ;  /* 0x0000000300037308 */ /* 0x000e220000002400 */
[----:B------:R-:W-:Y:S01]  /*2c70*/  ISETP.GT.AND P3, PT, R39, 0x9, PT ;  /* 0x000000092700780c */ /* 0x000fe20003f64270 */
[--C-:B------:R-:W-:Y:S01]  /*2c80*/  FFMA.FTZ R143, R92, R41, -R27.reuse ;  /* 0x000000295c8f7223 */ /* 0x100fe2000001081b */
[----:B------:R-:W-:Y:S01]  /*2c90*/  FMNMX.FTZ R37, R64, R25, !PT ;  /* 0x0000001940257209 */ /* 0x000fe20007810000 */
[-CC-:B------:R-:W-:Y:S01]  /*2ca0*/  FFMA.FTZ R147, R100, R41.reuse, -R27.reuse ;  /* 0x0000002964937223 */ /* 0x180fe2000001081b */
[----:B------:R-:W-:Y:S01]  /*2cb0*/  FSEL R72, R21, -INF , P3 ;  /* 0xff80000015487808 */ /* 0x000fe20001800000 */
[--C-:B------:R-:W-:Y:S01]  /*2cc0*/  FFMA.FTZ R14, R102, R41, -R27.reuse ;  /* 0x00000029660e7223 */ /* 0x100fe2000001081b */
[----:B------:R-:W-:Y:S01]  /*2cd0*/  FMNMX.FTZ R37, R68, R37, !PT ;  /* 0x0000002544257209 */ /* 0x000fe20007810000 */
[----:B------:R-:W3:Y:S01]  /*2ce0*/  MUFU.TANH R4, R4 ;  /* 0x0000000400047308 */ /* 0x000ee20000002400 */
[C---:B------:R-:W-:Y:S01]  /*2cf0*/  ISETP.GT.AND P3, PT, R39.reuse, 0x11, PT ;  /* 0x000000112700780c */ /* 0x040fe20003f64270 */
[--C-:B------:R-:W-:Y:S01]  /*2d00*/  FFMA.FTZ R137, R70, R41, -R27.reuse ;  /* 0x0000002946897223 */ /* 0x100fe2000001081b */
[----:B------:R-:W-:Y:S01]  /*2d10*/  FMNMX.FTZ R37, R72, R37, !PT ;  /* 0x0000002548257209 */ /* 0x000fe20007810000 */
[-CC-:B------:R-:W-:Y:S01]  /*2d20*/  FFMA.FTZ R145, R104, R41.reuse, -R27.reuse ;  /* 0x0000002968917223 */ /* 0x180fe2000001081b */
[----:B------:R-:W-:Y:S01]  /*2d30*/  FSEL R20, R20, -INF , P3 ;  /* 0xff80000014147808 */ /* 0x000fe20001800000 */
[--C-:B------:R-:W-:Y:S01]  /*2d40*/  FFMA.FTZ R24, R106, R41, -R27.reuse ;  /* 0x000000296a187223 */ /* 0x100fe2000001081b */
[----:B------:R-:W-:Y:S01]  /*2d50*/  FMNMX.FTZ R37, R74, R37, !PT ;  /* 0x000000254a257209 */ /* 0x000fe20007810000 */
[----:B------:R-:W4:Y:S01]  /*2d60*/  MUFU.TANH R6, R6 ;  /* 0x0000000600067308 */ /* 0x000f220000002400 */
[----:B------:R-:W-:Y:S01]  /*2d70*/  ISETP.GT.AND P3, PT, R39, 0x19, PT ;  /* 0x000000192700780c */ /* 0x000fe20003f64270 */
[--C-:B------:R-:W-:Y:S01]  /*2d80*/  FFMA.FTZ R139, R62, R41, -R27.reuse ;  /* 0x000000293e8b7223 */ /* 0x100fe2000001081b */
[----:B------:R-:W-:Y:S01]  /*2d90*/  FMNMX.FTZ R37, R20, R37, !PT ;  /* 0x0000002514257209 */ /* 0x000fe20007810000 */
[-CC-:B------:R-:W-:Y:S01]  /*2da0*/  FFMA.FTZ R151, R110, R41.reuse, -R27.reuse ;  /* 0x000000296e977223 */ /* 0x180fe2000001081b */
[----:B------:R-:W-:Y:S01]  /*2db0*/  FSEL R78, R13, -INF , P3 ;  /* 0xff8000000d4e7808 */ /* 0x000fe20001800000 */
[--C-:B------:R-:W-:Y:S01]  /*2dc0*/  FFMA.FTZ R60, R112, R41, -R27.reuse ;  /* 0x00000029703c7223 */ /* 0x100fe2000001081b */
[----:B------:R-:W-:Y:S01]  /*2dd0*/  FMNMX.FTZ R37, R76, R37, !PT ;  /* 0x000000254c257209 */ /* 0x000fe20007810000 */
[----:B------:R-:W5:Y:S01]  /*2de0*/  MUFU.TANH R5, R5 ;  /* 0x0000000500057308 */ /* 0x000f620000002400 */
[C---:B------:R-:W-:Y:S01]  /*2df0*/  ISETP.GT.AND P3, PT, R39.reuse, 0x21, PT ;  /* 0x000000212700780c */ /* 0x040fe20003f64270 */
[--C-:B------:R-:W-:Y:S01]  /*2e00*/  FFMA.FTZ R149, R114, R41, -R27.reuse ;  /* 0x0000002972957223 */ /* 0x100fe2000001081b */
[----:B------:R-:W-:Y:S01]  /*2e10*/  FMNMX.FTZ R37, R78, R37, !PT ;  /* 0x000000254e257209 */ /* 0x000fe20007810000 */
[-CC-:B------:R-:W-:Y:S01]  /*2e20*/  FFMA.FTZ R133, R58, R41.reuse, -R27.reuse ;  /* 0x000000293a857223 */ /* 0x180fe2000001081b */
[C---:B------:R-:W-:Y:S01]  /*2e30*/  ISETP.GT.AND P4, PT, R39.reuse, 0x28, PT ;  /* 0x000000282700780c */ /* 0x040fe20003f84270 */
[--C-:B------:R-:W-:Y:S01]  /*2e40*/  FFMA.FTZ R135, R54, R41, -R27.reuse ;  /* 0x0000002936877223 */ /* 0x100fe2000001081b */
[----:B-1----:R-:W-:Y:S01]  /*2e50*/  FSEL R12, R12, -INF , P3 ;  /* 0xff8000000c0c7808 */ /* 0x002fe20001800000 */
[----:B------:R-:W1:Y:S01]  /*2e60*/  MUFU.TANH R7, R7 ;  /* 0x0000000700077308 */ /* 0x000e620000002400 */
[----:B------:R-:W-:Y:S01]  /*2e70*/  FMNMX.FTZ R37, R80, R37, !PT ;  /* 0x0000002550257209 */ /* 0x000fe20007810000 */
[-CC-:B------:R-:W-:Y:S01]  /*2e80*/  FFMA.FTZ R127, R30, R41.reuse, -R27.reuse ;  /* 0x000000291e7f7223 */ /* 0x180fe2000001081b */
[C---:B------:R-:W-:Y:S01]  /*2e90*/  ISETP.GT.AND P3, PT, R39.reuse, 0x29, PT ;  /* 0x000000292700780c */ /* 0x040fe20003f64270 */
[-CC-:B------:R-:W-:Y:S01]  /*2ea0*/  FFMA.FTZ R121, R32, R41.reuse, -R27.reuse ;  /* 0x0000002920797223 */ /* 0x180fe2000001081b */
[----:B--2---:R-:W-:Y:S01]  /*2eb0*/  FSEL R82, R2, -INF , P4 ;  /* 0xff80000002527808 */ /* 0x004fe20002000000 */
[--C-:B------:R-:W-:Y:S01]  /*2ec0*/  FFMA.FTZ R2, R98, R41, -R27.reuse ;  /* 0x0000002962027223 */ /* 0x100fe2000001081b */
[----:B------:R-:W-:Y:S01]  /*2ed0*/  FMNMX.FTZ R37, R12, R37, !PT ;  /* 0x000000250c257209 */ /* 0x000fe20007810000 */
[----:B------:R-:W2:Y:S01]  /*2ee0*/  MUFU.TANH R8, R8 ;  /* 0x0000000800087308 */ /* 0x000ea20000002400 */
[----:B------:R-:W-:Y:S01]  /*2ef0*/  ISETP.GT.AND P4, PT, R39, 0x30, PT ;  /* 0x000000302700780c */ /* 0x000fe20003f84270 */
[-CC-:B------:R-:W-:Y:S01]  /*2f00*/  FFMA.FTZ R66, R66, R41.reuse, -R27.reuse ;  /* 0x0000002942427223 */ /* 0x180fe2000001081b */
[----:B0-----:R-:W-:Y:S01]  /*2f10*/  FSEL R84, R3, -INF , P3 ;  /* 0xff80000003547808 */ /* 0x001fe20001800000 */
[--C-:B------:R-:W-:Y:S01]  /*2f20*/  FFMA.FTZ R56, R56, R41, -R27.reuse ;  /* 0x0000002938387223 */ /* 0x100fe2000001081b */
[----:B------:R-:W-:Y:S01]  /*2f30*/  FMNMX.FTZ R37, R82, R37, !PT ;  /* 0x0000002552257209 */ /* 0x000fe20007810000 */
[-CC-:B------:R-:W-:Y:S01]  /*2f40*/  FFMA.FTZ R52, R52, R41.reuse, -R27.reuse ;  /* 0x0000002934347223 */ /* 0x180fe2000001081b */
[C---:B------:R-:W-:Y:S01]  /*2f50*/  ISETP.GT.AND P3, PT, R39.reuse, 0x31, PT ;  /* 0x000000312700780c */ /* 0x040fe20003f64270 */
[----:B------:R-:W0:Y:S01]  /*2f60*/  MUFU.TANH R9, R9 ;  /* 0x0000000900097308 */ /* 0x000e220000002400 */
[----:B---3--:R-:W-:Y:S01]  /*2f70*/  FSEL R86, R4, -INF , P4 ;  /* 0xff80000004567808 */ /* 0x008fe20002000000 */
[--C-:B------:R-:W-:Y:S01]  /*2f80*/  FFMA.FTZ R4, R94, R41, -R27.reuse ;  /* 0x000000295e047223 */ /* 0x100fe2000001081b */
[----:B------:R-:W-:Y:S01]  /*2f90*/  FMNMX.FTZ R37, R84, R37, !PT ;  /* 0x0000002554257209 */ /* 0x000fe20007810000 */
[-CC-:B------:R-:W-:Y:S01]  /*2fa0*/  FFMA.FTZ R48, R48, R41.reuse, -R27.reuse ;  /* 0x0000002930307223 */ /* 0x180fe2000001081b */
[C---:B------:R-:W-:Y:S01]  /*2fb0*/  ISETP.GT.AND P4, PT, R39.reuse, 0x38, PT ;  /* 0x000000382700780c */ /* 0x040fe20003f84270 */
[--C-:B------:R-:W-:Y:S01]  /*2fc0*/  FFMA.FTZ R129, R50, R41, -R27.reuse ;  /* 0x0000002932817223 */ /* 0x100fe2000001081b */
[----:B----4-:R-:W-:Y:S01]  /*2fd0*/  FSEL R6, R6, -INF , P3 ;  /* 0xff80000006067808 */ /* 0x010fe20001800000 */
[----:B------:R-:W3:Y:S01]  /*2fe0*/  MUFU.TANH R43, R43 ;  /* 0x0000002b002b7308 */ /* 0x000ee20000002400 */
        /* <DEDUP_REMOVED lines=10> */
[----:B-1----:R-:W-:Y:S01]  /*3090*/  FSEL R94, R7, -INF , P3 ;  /* 0xff800000075e7808 */ /* 0x002fe20001800000 */
[--C-:B------:R-:W-:Y:S01]  /*30a0*/  FFMA.FTZ R26, R26, R41, -R27.reuse ;  /* 0x000000291a1a7223 */ /* 0x100fe2000001081b */
[----:B------:R-:W-:Y:S01]  /*30b0*/  FMNMX.FTZ R37, R96, R37, !PT ;  /* 0x0000002560257209 */ /* 0x000fe20007810000 */
[-CC-:B------:R-:W-:Y:S01]  /*30c0*/  FFMA.FTZ R28, R28, R41.reuse, -R27.reuse ;  /* 0x000000291c1c7223 */ /* 0x180fe2000001081b */
[C---:B------:R-:W-:Y:S01]  /*30d0*/  ISETP.GT.AND P3, PT, R39.reuse, 0x41, PT ;  /* 0x000000412700780c */ /* 0x040fe20003f64270 */
        /* <DEDUP_REMOVED lines=12> */
[----:B---3--:R-:W-:Y:S02]  /*31a0*/  FSEL R100, R43, -INF , P4 ;  /* 0xff8000002b647808 */ /* 0x008fe40002000000 */
[----:B------:R-:W-:Y:S01]  /*31b0*/  FMNMX.FTZ R37, R92, R37, !PT ;  /* 0x000000255c257209 */ /* 0x000fe20007810000 */
[----:B------:R-:W2:Y:S01]  /*31c0*/  MUFU.TANH R49, R49 ;  /* 0x0000003100317308 */ /* 0x000ea20000002400 */
[----:B------:R-:W-:Y:S02]  /*31d0*/  ISETP.GT.AND P4, PT, R39, 0x50, PT ;  /* 0x000000502700780c */ /* 0x000fe40003f84270 */
[----:B----4-:R-:W-:Y:S02]  /*31e0*/  FSEL R90, R45, -INF , P3 ;  /* 0xff8000002d5a7808 */ /* 0x010fe40001800000 */
[----:B------:R-:W-:Y:S02]  /*31f0*/  FMNMX.FTZ R37, R100, R37, !PT ;  /* 0x0000002564257209 */ /* 0x000fe40007810000 */
[----:B------:R-:W-:Y:S01]  /*3200*/  ISETP.GT.AND P3, PT, R39, 0x51, PT ;  /* 0x000000512700780c */ /* 0x000fe20003f64270 */
[----:B------:R-:W3:Y:S01]  /*3210*/  MUFU.TANH R55, R55 ;  /* 0x0000003700377308 */ /* 0x000ee20000002400 */
[----:B-1----:R-:W-:-:S02]  /*3220*/  FSEL R102, R47, -INF , P4 ;  /* 0xff8000002f667808 */ /* 0x002fc40002000000 */
[----:B------:R-:W-:Y:S02]  /*3230*/  FMNMX.FTZ R37, R90, R37, !PT ;  /* 0x000000255a257209 */ /* 0x000fe40007810000 */
[----:B------:R-:W-:Y:S02]  /*3240*/  ISETP.GT.AND P4, PT, R39, 0x58, PT ;  /* 0x000000582700780c */ /* 0x000fe40003f84270 */
[----:B0-----:R-:W-:Y:S01]  /*3250*/  FSEL R70, R51, -INF , P3 ;  /* 0xff80000033467808 */ /* 0x001fe20001800000 */
[----:B------:R-:W0:Y:S01]  /*3260*/  MUFU.TANH R53, R53 ;  /* 0x0000003500357308 */ /* 0x000e220000002400 */
[----:B------:R-:W-:Y:S02]  /*3270*/  FMNMX.FTZ R37, R102, R37, !PT ;  /* 0x0000002566257209 */ /* 0x000fe40007810000 */
[----:B------:R-:W-:Y:S02]  /*3280*/  ISETP.GT.AND P3, PT, R39, 0x59, PT ;  /* 0x000000592700780c */ /* 0x000fe40003f64270 */
[----:B--2---:R-:W-:-:S02]  /*3290*/  FSEL R104, R49, -INF , P4 ;  /* 0xff80000031687808 */ /* 0x004fc40002000000 */
[----:B------:R-:W-:Y:S01]  /*32a0*/  FMNMX.FTZ R37, R70, R37, !PT ;  /* 0x0000002546257209 */ /* 0x000fe20007810000 */
[----:B------:R-:W1:Y:S01]  /*32b0*/  MUFU.TANH R59, R59 ;  /* 0x0000003b003b7308 */ /* 0x000e620000002400 */
[----:B------:R-:W-:Y:S02]  /*32c0*/  ISETP.GT.AND P4, PT, R39, 0x60, PT ;  /* 0x000000602700780c */ /* 0x000fe40003f84270 */
[----:B---3--:R-:W-:Y:S02]  /*32d0*/  FSEL R106, R55, -INF , P3 ;  /* 0xff800000376a7808 */ /* 0x008fe40001800000 */
[----:B------:R-:W-:Y:S02]  /*32e0*/  FMNMX.FTZ R37, R104, R37, !PT ;  /* 0x0000002568257209 */ /* 0x000fe40007810000 */
[----:B------:R-:W-:Y:S01]  /*32f0*/  ISETP.GT.AND P3, PT, R39, 0x61, PT ;  /* 0x000000612700780c */ /* 0x000fe20003f64270 */
[----:B------:R-:W2:Y:S01]  /*3300*/  MUFU.TANH R57, R57 ;  /* 0x0000003900397308 */ /* 0x000ea20000002400 */
[----:B0-----:R-:W-:-:S02]  /*3310*/  FSEL R108, R53, -INF , P4 ;  /* 0xff800000356c7808 */ /* 0x001fc40002000000 */
[----:B------:R-:W-:Y:S02]  /*3320*/  FMNMX.FTZ R37, R106, R37, !PT ;  /* 0x000000256a257209 */ /* 0x000fe40007810000 */
[----:B------:R-:W-:Y:S02]  /*3330*/  ISETP.GT.AND P4, PT, R39, 0x68, PT ;  /* 0x000000682700780c */ /* 0x000fe40003f84270 */
[----:B------:R-:W-:Y:S01]  /*3340*/  FMNMX.FTZ R37, R108, R37, !PT ;  /* 0x000000256c257209 */ /* 0x000fe20007810000 */
[----:B------:R-:W0:Y:S01]  /*3350*/  MUFU.TANH R61, R61 ;  /* 0x0000003d003d7308 */ /* 0x000e220000002400 */
[----:B-1----:R-:W-:Y:S02]  /*3360*/  FSEL R62, R59, -INF , P3 ;  /* 0xff8000003b3e7808 */ /* 0x002fe40001800000 */
[----:B------:R-:W-:Y:S02]  /*3370*/  ISETP.GT.AND P3, PT, R39, 0x69, PT ;  /* 0x000000692700780c */ /* 0x000fe40003f64270 */
[----:B------:R-:W-:-:S03]  /*3380*/  FMNMX.FTZ R37, R62, R37, !PT ;  /* 0x000000253e257209 */ /* 0x000fc60007810000 */
[----:B------:R-:W1:Y:S01]  /*3390*/  MUFU.TANH R29, R29 ;  /* 0x0000001d001d7308 */ /* 0x000e620000002400 */
[----:B--2---:R-:W-:Y:S02]  /*33a0*/  FSEL R110, R57, -INF , P4 ;  /* 0xff800000396e7808 */ /* 0x004fe40002000000 */
[----:B------:R-:W-:Y:S02]  /*33b0*/  ISETP.GT.AND P4, PT, R39, 0x70, PT ;  /* 0x000000702700780c */ /* 0x000fe40003f84270 */
        /* <DEDUP_REMOVED lines=13> */
[----:B------:R-:W-:Y:S01]  /*3490*/  MUFU.EX2 R149, R149 ;  /* 0x0000009500957308 */ /* 0x000fe20000000800 */
[----:B0-----:R-:W-:-:S04]  /*34a0*/  FSEL R116, R33, -INF , P4 ;  /* 0xff80000021747808 */ /* 0x001fc80002000000 */
[----:B------:R-:W-:-:S03]  /*34b0*/  FMNMX.FTZ R37, R116, R37, !PT ;  /* 0x0000002574257209 */ /* 0x000fc60007810000 */
[----:B------:R-:W0:Y:S01]  /*34c0*/  MUFU.EX2 R60, R60 ;  /* 0x0000003c003c7308 */ /* 0x000e220000000800 */
[----:B-1----:R-:W-:Y:S02]  /*34d0*/  FSEL R118, R35, -INF , P3 ;  /* 0xff80000023767808 */ /* 0x002fe40001800000 */
[----:B------:R-:W1:Y:S02]  /*34e0*/  @P2 LDC R35, c[0x0][0x44c] ;  /* 0x00011300ff232b82 */ /* 0x000e640000000800 */
[----:B------:R-:W-:-:S03]  /*34f0*/  FMNMX.FTZ R37, R118, R37, !PT ;  /* 0x0000002576257209 */ /* 0x000fc60007810000 */
[----:B------:R-:W2:Y:S02]  /*3500*/  MUFU.EX2 R151, R151 ;  /* 0x0000009700977308 */ /* 0x000ea40000000800 */
[----:B------:R-:W3:Y:S06]  /*3510*/  SHFL.BFLY PT, R54, R37, 0x2, 0x1f ;  /* 0x0c401f0025367f89 */ /* 0x000eec00000e0000 */
[----:B------:R-:W4:Y:S08]  /*3520*/  MUFU.EX2 R24, R24 ;  /* 0x0000001800187308 */ /* 0x000f300000000800 */
[----:B------:R-:W5:Y:S08]  /*3530*/  MUFU.EX2 R145, R145 ;  /* 0x0000009100917308 */ /* 0x000f700000000800 */
[----:B------:R-:W1:Y:S01]  /*3540*/  MUFU.EX2 R14, R14 ;  /* 0x0000000e000e7308 */ /* 0x000e620000000800 */
[----:B---3--:R-:W-:-:S02]  /*3550*/  FMNMX.FTZ R54, R37, R54, !PT ;  /* 0x0000003625367209 */ /* 0x008fc40007810000 */
[----:B------:R-:W3:Y:S03]  /*3560*/  @P2 LDC R37, c[0x0][0x450] ;  /* 0x00011400ff252b82 */ /* 0x000ee60000000800 */
[----:B------:R-:W0:Y:S02]  /*3570*/  SHFL.BFLY PT, R51, R54, 0x1, 0x1f ;  /* 0x0c201f0036337f89 */ /* 0x000e2400000e0000 */
[----:B------:R-:W1:Y:S08]  /*3580*/  MUFU.EX2 R147, R147 ;  /* 0x0000009300937308 */ /* 0x000e700000000800 */
[----:B------:R-:W1:Y:S08]  /*3590*/  MUFU.EX2 R2, R2 ;  /* 0x0000000200027308 */ /* 0x000e700000000800 */
        /* <DEDUP_REMOVED lines=15> */
[----:B--2---:R-:W-:Y:S01]  /*3690*/  FADD.FTZ R27, R151, R6 ;  /* 0x00000006971b7221 */ /* 0x004fe20000010000 */
[-CC-:B------:R-:W-:Y:S01]  /*36a0*/  FFMA.FTZ R9, R20, R41.reuse, -R5.reuse ;  /* 0x0000002914097223 */ /* 0x180fe20000010805 */
[-CC-:B------:R-:W-:Y:S01]  /*36b0*/  FFMA.FTZ R146, R76, R41.reuse, -R5.reuse ;  /* 0x000000294c927223 */ /* 0x180fe20000010805 */
[-C--:B------:R-:W-:Y:S01]  /*36c0*/  FFMA.FTZ R11, R78, R41.reuse, -R5 ;  /* 0x000000294e0b7223 */ /* 0x080fe20000010805 */
[----:B----4-:R-:W-:Y:S01]  /*36d0*/  FADD.FTZ R6, R24, R27 ;  /* 0x0000001b18067221 */ /* 0x010fe20000010000 */
[-CC-:B------:R-:W-:Y:S01]  /*36e0*/  FFMA.FTZ R140, R80, R41.reuse, -R5.reuse ;  /* 0x00000029508c7223 */ /* 0x180fe20000010805 */
[----:B------:R-:W0:Y:S01]  /*36f0*/  MUFU.EX2 R3, R3 ;  /* 0x0000000300037308 */ /* 0x000e220000000800 */
[-CC-:B------:R-:W-:Y:S01]  /*3700*/  FFMA.FTZ R13, R12, R41.reuse, -R5.reuse ;  /* 0x000000290c0d7223 */ /* 0x180fe20000010805 */
[----:B-----5:R-:W-:Y:S01]  /*3710*/  FADD.FTZ R29, R145, R6 ;  /* 0x00000006911d7221 */ /* 0x020fe20000010000 */
[-CC-:B------:R-:W-:Y:S01]  /*3720*/  FFMA.FTZ R142, R82, R41.reuse, -R5.reuse ;  /* 0x00000029528e7223 */ /* 0x180fe20000010805 */
[-CC-:B------:R-:W-:Y:S01]  /*3730*/  FFMA.FTZ R15, R84, R41.reuse, -R5.reuse ;  /* 0x00000029540f7223 */ /* 0x180fe20000010805 */
[----:B------:R-:W-:Y:S01]  /*3740*/  FFMA.FTZ R136, R86, R41, -R5 ;  /* 0x0000002956887223 */ /* 0x000fe20000010805 */
[----:B-1----:R-:W-:Y:S01]  /*3750*/  FADD.FTZ R6, R14, R29 ;  /* 0x0000001d0e067221 */ /* 0x002fe20000010000 */
[----:B------:R-:W-:Y:S01]  /*3760*/  @P2 IMAD.HI.U32 R20, R16, R35, RZ ;  /* 0x0000002310142227 */ /* 0x000fe200078e00ff */
[----:B------:R-:W1:Y:S03]  /*3770*/  MUFU.EX2 R150, R150 ;  /* 0x0000009600967308 */ /* 0x000e660000000800 */
[-CC-:B------:R-:W-:Y:S01]  /*3780*/  FFMA.FTZ R138, R96, R41.reuse, -R5.reuse ;  /* 0x00000029608a7223 */ /* 0x180fe20000010805 */
[----:B------:R-:W-:Y:S01]  /*3790*/  FADD.FTZ R29, R147, R6 ;  /* 0x00000006931d7221 */ /* 0x000fe20000010000 */
[-CC-:B------:R-:W-:Y:S01]  /*37a0*/  FFMA.FTZ R25, R94, R41.reuse, -R5.reuse ;  /* 0x000000295e197223 */ /* 0x180fe20000010805 */
[-CC-:B------:R-:W-:Y:S01]  /*37b0*/  FFMA.FTZ R132, R98, R41.reuse, -R5.reuse ;  /* 0x0000002962847223 */ /* 0x180fe20000010805 */
[-C--:B------:R-:W-:Y:S01]  /*37c0*/  FFMA.FTZ R27, R92, R41.reuse, -R5 ;  /* 0x000000295c1b7223 */ /* 0x080fe20000010805 */
[----:B------:R-:W-:Y:S01]  /*37d0*/  FADD.FTZ R12, R2, R29 ;  /* 0x0000001d020c7221 */ /* 0x000fe20000010000 */
[----:B------:R-:W-:Y:S01]  /*37e0*/  FFMA.FTZ R134, R100, R41, -R5 ;  /* 0x0000002964867223 */ /* 0x000fe20000010805 */
[----:B------:R-:W2:Y:S01]  /*37f0*/  MUFU.EX2 R7, R7 ;  /* 0x0000000700077308 */ /* 0x000ea20000000800 */
[----:B0-----:R-:W-:Y:S01]  /*3800*/  FADD.FTZ R31, R148, R3 ;  /* 0x00000003941f7221 */ /* 0x001fe20000010000 */
[----:B------:R-:W-:Y:S01]  /*3810*/  FADD.FTZ R33, R141, R12 ;  /* 0x0000000c8d217221 */ /* 0x000fe20000010000 */
[----:B------:R-:W-:Y:S01]  /*3820*/  IMAD.MOV.U32 R12, RZ, RZ, R16 ;  /* 0x000000ffff0c7224 */ /* 0x000fe200078e0010 */
[----:B---3--:R-:W-:Y:S01]  /*3830*/  @P2 SHF.R.U32.HI R12, RZ, R37, R20 ;  /* 0x00000025ff0c2219 */ /* 0x008fe20000011614 */
[-CC-:B------:R-:W-:Y:S01]  /*3840*/  FFMA.FTZ R29, R90, R41.reuse, -R5.reuse ;  /* 0x000000295a1d7223 */ /* 0x180fe20000010805 */
[-CC-:B------:R-:W-:Y:S01]  /*3850*/  FFMA.FTZ R128, R102, R41.reuse, -R5.reuse ;  /* 0x0000002966807223 */ /* 0x180fe20000010805 */
[----:B------:R-:W-:Y:S01]  /*3860*/  FFMA.FTZ R130, R104, R41, -R5 ;  /* 0x0000002968827223 */ /* 0x000fe20000010805 */
[----:B------:R-:W0:Y:S01]  /*3870*/  MUFU.EX2 R144, R144 ;  /* 0x0000009000907308 */ /* 0x000e220000000800 */
[----:B-1----:R-:W-:Y:S01]  /*3880*/  FADD.FTZ R6, R150, R31 ;  /* 0x0000001f96067221 */ /* 0x002fe20000010000 */
[----:B------:R-:W-:Y:S01]  /*3890*/  IADD3 R12, R12, R17, -R18 ;  /* 0x000000110c0c7210 */ /* 0x000fe20007ffe812 */
[-CC-:B------:R-:W-:Y:S01]  /*38a0*/  FFMA.FTZ R124, R108, R41.reuse, -R5.reuse ;  /* 0x000000296c7c7223 */ /* 0x180fe20000010805 */
[-CC-:B------:R-:W-:Y:S01]  /*38b0*/  FFMA.FTZ R126, R110, R41.reuse, -R5.reuse ;  /* 0x000000296e7e7223 */ /* 0x180fe20000010805 */
[-CC-:B------:R-:W-:Y:S01]  /*38c0*/  FFMA.FTZ R112, R112, R41.reuse, -R5.reuse ;  /* 0x0000002970707223 */ /* 0x180fe20000010805 */
[----:B------:R-:W-:Y:S01]  /*38d0*/  SHF.R.S32.HI R43, RZ, 0x1f, R12 ;  /* 0x0000001fff2b7819 */ /* 0x000fe2000001140c */
        /* <DEDUP_REMOVED lines=11> */
[----:B------:R-:W-:Y:S01]  /*3990*/  FADD.FTZ R31, R143, R6 ;  /* 0x000000068f1f7221 */ /* 0x000fe20000010000 */
[----:B------:R-:W-:Y:S02]  /*39a0*/  F2FP.F16.F32.PACK_AB R148, R3, R148 ;  /* 0x000000940394723e */ /* 0x000fe400000000ff */
[----:B------:R-:W-:Y:S02]  /*39b0*/  CS2R R108, SRZ ;  /* 0x00000000006c7805 */ /* 0x000fe4000001ff00 */
[----:B------:R-:W-:Y:S02]  /*39c0*/  F2FP.F16.F32.PACK_AB R150, R7, R150 ;  /* 0x000000960796723e */ /* 0x000fe400000000ff */
[----:B------:R-:W-:-:S02]  /*39d0*/  CS2R R104, SRZ ;  /* 0x0000000000687805 */ /* 0x000fc4000001ff00 */
[----:B------:R-:W-:Y:S01]  /*39e0*/  F2FP.F16.F32.PACK_AB R141, R4, R141 ;  /* 0x0000008d048d723e */ /* 0x000fe200000000ff */
[----:B------:R-:W0:Y:S01]  /*39f0*/  MUFU.EX2 R8, R8 ;  /* 0x0000000800087308 */ /* 0x000e220000000800 */
[----:B-1----:R-:W-:Y:S01]  /*3a00*/  FADD.FTZ R33, R9, R0 ;  /* 0x0000000009217221 */ /* 0x002fe20000010000 */
[----:B------:R-:W-:Y:S02]  /*3a10*/  F2FP.F16.F32.PACK_AB R149, R60, R149 ;  /* 0x000000953c95723e */ /* 0x000fe400000000ff */
[----:B------:R-:W-:Y:S02]  /*3a20*/  CS2R R102, SRZ ;  /* 0x0000000000667805 */ /* 0x000fe4000001ff00 */
[----:B------:R-:W-:Y:S02]  /*3a30*/  F2FP.F16.F32.PACK_AB R151, R24, R151 ;  /* 0x000000971897723e */ /* 0x000fe400000000ff */
[----:B------:R-:W-:Y:S02]  /*3a40*/  CS2R R100, SRZ ;  /* 0x0000000000647805 */ /* 0x000fe4000001ff00 */
[----:B------:R-:W-:-:S02]  /*3a50*/  F2FP.F16.F32.PACK_AB R145, R14, R145 ;  /* 0x000000910e91723e */ /* 0x000fc400000000ff */
[----:B------:R-:W-:Y:S01]  /*3a60*/  CS2R R98, SRZ ;  /* 0x0000000000627805 */ /* 0x000fe2000001ff00 */
[----:B------:R-:W1:Y:S01]  /*3a70*/  MUFU.EX2 R11, R11 ;  /* 0x0000000b000b7308 */ /* 0x000e620000000800 */
[----:B--2---:R-:W-:Y:S01]  /*3a80*/  FADD.FTZ R0, R146, R33 ;  /* 0x0000002192007221 */ /* 0x004fe20000010000 */
[----:B------:R-:W-:Y:S02]  /*3a90*/  F2FP.F16.F32.PACK_AB R144, R9, R144 ;  /* 0x000000900990723e */ /* 0x000fe400000000ff */
[----:B------:R-:W-:Y:S02]  /*3aa0*/  CS2R R96, SRZ ;  /* 0x0000000000607805 */ /* 0x000fe4000001ff00 */
[----:B------:R-:W-:Y:S02]  /*3ab0*/  CS2R R94, SRZ ;  /* 0x00000000005e7805 */ /* 0x000fe4000001ff00 */
[----:B------:R-:W-:Y:S02]  /*3ac0*/  CS2R R92, SRZ ;  /* 0x00000000005c7805 */ /* 0x000fe4000001ff00 */
[----:B------:R-:W-:Y:S01]  /*3ad0*/  CS2R R90, SRZ ;  /* 0x00000000005a7805 */ /* 0x000fe2000001ff00 */
[----:B------:R-:W2:Y:S01]  /*3ae0*/  MUFU.EX2 R137, R137 ;  /* 0x0000008900897308 */ /* 0x000ea20000000800 */
[----:B0-----:R-:W-:Y:S01]  /*3af0*/  FADD.FTZ R6, R8, R31 ;  /* 0x0000001f08067221 */ /* 0x001fe20000010000 */
[----:B------:R-:W-:Y:S01]  /*3b00*/  FFMA.FTZ R31, R70, R41, -R5 ;  /* 0x00000029461f7223 */ /* 0x000fe20000010805 */
[----:B------:R-:W-:-:S05]  /*3b10*/  F2FP.F16.F32.PACK_AB R143, R8, R143 ;  /* 0x0000008f088f723e */ /* 0x000fca00000000ff */
[----:B------:R-:W0:Y:S01]  /*3b20*/  MUFU.EX2 R140, R140 ;  /* 0x0000008c008c7308 */ /* 0x000e220000000800 */
[C---:B-1----:R-:W-:Y:S01]  /*3b30*/  FADD.FTZ R33, R11.reuse, R0 ;  /* 0x000000000b217221 */ /* 0x042fe20000010000 */
[----:B------:R-:W-:-:S06]  /*3b40*/  F2FP.F16.F32.PACK_AB R146, R11, R146 ;  /* 0x000000920b92723e */ /* 0x000fcc00000000ff */
[----:B------:R-:W1:Y:S01]  /*3b50*/  MUFU.EX2 R66, R66 ;  /* 0x0000004200427308 */ /* 0x000e620000000800 */
[----:B--2---:R-:W-:-:S07]  /*3b60*/  FADD.FTZ R35, R137, R6 ;  /* 0x0000000689237221 */ /* 0x004fce0000010000 */
[----:B------:R-:W2:Y:S01]  /*3b70*/  MUFU.EX2 R13, R13 ;  /* 0x0000000d000d7308 */ /* 0x000ea20000000800 */
[----:B0-----:R-:W-:Y:S01]  /*3b80*/  FADD.FTZ R0, R140, R33 ;  /* 0x000000218c007221 */ /* 0x001fe20000010000 */
[----:B------:R-:W-:Y:S01]  /*3b90*/  FFMA.FTZ R33, R106, R41, -R5 ;  /* 0x000000296a217223 */ /* 0x000fe20000010805 */
[----:B------:R-:W-:-:S05]  /*3ba0*/  CS2R R106, SRZ ;  /* 0x00000000006a7805 */ /* 0x000fca000001ff00 */
        /* <DEDUP_REMOVED lines=11> */
[----:B--2---:R-:W-:Y:S01]  /*3c60*/  FADD.FTZ R6, R56, R35 ;  /* 0x0000002338067221 */ /* 0x004fe20000010000 */
[----:B------:R-:W-:Y:S01]  /*3c70*/  FFMA.FTZ R35, R62, R41, -R5 ;  /* 0x000000293e237223 */ /* 0x000fe20000010805 */
[----:B------:R-:W-:Y:S02]  /*3c80*/  LEA.HI R5, R43, R12, RZ, 0x7 ;  /* 0x0000000c2b057211 */ /* 0x000fe400078f38ff */
[----:B------:R-:W-:Y:S02]  /*3c90*/  F2FP.F16.F32.PACK_AB R139, R56, R139 ;  /* 0x0000008b388b723e */ /* 0x000fe400000000ff */
[----:B------:R-:W-:Y:S01]  /*3ca0*/  SHF.R.S32.HI R4, RZ, 0x7, R5 ;  /* 0x00000007ff047819 */ /* 0x000fe20000011405 */
[----:B------:R-:W2:Y:S01]  /*3cb0*/  MUFU.EX2 R136, R136 ;  /* 0x0000008800887308 */ /* 0x000ea20000000800 */
[C---:B0-----:R-:W-:Y:S01]  /*3cc0*/  FADD.FTZ R37, R15.reuse, R0 ;  /* 0x000000000f257221 */ /* 0x041fe20000010000 */
[----:B------:R-:W-:-:S02]  /*3cd0*/  F2FP.F16.F32.PACK_AB R142, R15, R142 ;  /* 0x0000008e0f8e723e */ /* 0x000fc400000000ff */
[----:B------:R-:W-:-:S04]  /*3ce0*/  VIMNMX R4, R23, R4, !PT ;  /* 0x0000000417047248 */ /* 0x000fc80007fe0100 */
        /* <DEDUP_REMOVED lines=70> */
[----:B------:R1:W3:Y:S01]  /*4150*/  MUFU.EX2 R37, R112 ;  /* 0x0000007000257308 */ /* 0x0002e20000000800 */
[----:B--2---:R-:W-:-:S07]  /*4160*/  FADD.FTZ R45, R123, R2 ;  /* 0x000000027b2d7221 */ /* 0x004fce0000010000 */
[----:B------:R-:W2:Y:S01]  /*4170*/  MUFU.EX2 R114, R114 ;  /* 0x0000007200727308 */ /* 0x000ea20000000800 */
[----:B0-----:R-:W-:Y:S01]  /*4180*/  FADD.FTZ R2, R126, R43 ;  /* 0x0000002b7e027221 */ /* 0x001fe20000010000 */
[----:B-1----:R-:W-:-:S06]  /*4190*/  CS2R R112, SRZ ;  /* 0x0000000000707805 */ /* 0x002fcc000001ff00 */
[----:B------:R-:W0:Y:S01]  /*41a0*/  MUFU.EX2 R39, R58 ;  /* 0x0000003a00277308 */ /* 0x000e220000000800 */
[C---:B---3--:R-:W-:Y:S01]  /*41b0*/  FADD.FTZ R7, R37.reuse, R2 ;  /* 0x0000000225077221 */ /* 0x048fe20000010000 */
[----:B------:R-:W-:-:S06]  /*41c0*/  F2FP.F16.F32.PACK_AB R126, R37, R126 ;  /* 0x0000007e257e723e */ /* 0x000fcc00000000ff */
        /* <DEDUP_REMOVED lines=8> */
[----:B--2---:R-:W-:-:S03]  /*4250*/  CS2R R118, SRZ ;  /* 0x0000000000767805 */ /* 0x004fc6000001ff00 */
[C---:B---3--:R-:W-:Y:S01]  /*4260*/  FADD.FTZ R2, R3.reuse, R2 ;  /* 0x0000000203027221 */ /* 0x048fe20000010000 */
[----:B------:R-:W-:Y:S01]  /*4270*/  F2FP.F16.F32.PACK_AB R122, R3, R116 ;  /* 0x00000074037a723e */ /* 0x000fe200000000ff */
[----:B------:R-:W-:Y:S01]  /*4280*/  VIADD R3, R88, 0xfffffffe ;  /* 0xfffffffe58037836 */ /* 0x000fe20000000000 */
[----:B------:R-:W-:Y:S02]  /*4290*/  CS2R R116, SRZ ;  /* 0x0000000000747805 */ /* 0x000fe4000001ff00 */
[----:B------:R-:W-:Y:S02]  /*42a0*/  CS2R R88, SRZ ;  /* 0x0000000000587805 */ /* 0x000fe4000001ff00 */
[----:B------:R-:W-:Y:S01]  /*42b0*/  ISETP.GE.AND P3, PT, R3, R4, PT ;  /* 0x000000040300720c */ /* 0x000fe20003f66270 */
[C---:B0-----:R-:W-:Y:S01]  /*42c0*/  FADD.FTZ R0, R32.reuse, R45 ;  /* 0x0000002d20007221 */ /* 0x041fe20000010000 */
[----:B------:R-:W-:-:S11]  /*42d0*/  F2FP.F16.F32.PACK_AB R123, R32, R123 ;  /* 0x0000007b207b723e */ /* 0x000fd600000000ff */
[----:B------:R-:W-:Y:S05]  /*42e0*/  @!P3 BRA `(.L_x_14171) ;  /* 0x0000002c0094b947 */ /* 0x000fea0003800000 */
[----:B------:R-:W-:Y:S01]  /*42f0*/  IMAD.MOV.U32 R5, RZ, RZ, R10 ;  /* 0x000000ffff057224 */ /* 0x000fe200078e000a */
[----:B------:R-:W-:Y:S01]  /*4300*/  UMOV UR7, UR36 ;  /* 0x0000002400077c82 */ /* 0x000fe20008000000 */
[----:B------:R-:W-:Y:S01]  /*4310*/  IMAD.MOV.U32 R6, RZ, RZ, R51 ;  /* 0x000000ffff067224 */ /* 0x000fe200078e0033 */
[----:B------:R-:W-:Y:S01]  /*4320*/  UMOV UR6, UR37 ;  /* 0x0000002500067c82 */ /* 0x000fe20008000000 */
[----:B------:R-:W-:Y:S01]  /*4330*/  IMAD.MOV.U32 R119, RZ, RZ, RZ ;  /* 0x000000ffff777224 */ /* 0x000fe200078e00ff */
[----:B------:R-:W-:-:S06]  /*4340*/  ULDC UR21, c[0x0][0x9d8] ;  /* 0x0002760000157ab9 */ /* 0x000fcc0000000800 */
.L_x_14180:
        /* <DEDUP_REMOVED lines=9> */
.L_x_14173:
[----:B------:R-:W-:Y:S01]  /*43e0*/  ULEA UR10, UR37, UR38, 0x3 ;  /* 0x00000026250a7291 */ /* 0x000fe2000f8e183f */
[----:B------:R-:W-:-:S05]  /*43f0*/  IMAD.U32 R7, RZ, RZ, UR36 ;  /* 0x00000024ff077e24 */ /* 0x000fca000f8e00ff */
[----:B------:R-:W-:-:S04]  /*4400*/  SHF.L.U32 R7, R7, 0x1f, RZ ;  /* 0x0000001f07077819 */ /* 0x000fc800000006ff */
[----:B------:R0:W1:Y:S01]  /*4410*/  SYNCS.PHASECHK.TRANS64.TRYWAIT P3, [UR10+0x16830], R7 ;  /* 0x01683007ff0075a7 */ /* 0x000062000806014a */
[----:B------:R-:W-:Y:S05]  /*4420*/  @!P0 BRA `(.L_x_14174) ;  /* 0x0000000000048947 */ /* 0x000fea0003800000 */
[----:B------:R-:W-:Y:S01]  /*4430*/  BPT.TRAP 0x1 ;  /* 0x000000040000795c */ /* 0x000fe20000300000 */
.L_x_14174:
[----:B-1----:R-:W-:Y:S05]  /*4440*/  @P3 BRA `(.L_x_14172) ;  /* 0x0000000000083947 */ /* 0x002fea0003800000 */
[----:B------:R-:W1:Y:S02]  /*4450*/  SYNCS.PHASECHK.TRANS64.TRYWAIT P3, [UR10+0x16830], R7 ;  /* 0x01683007ff0075a7 */ /* 0x000e64000806014a */
[----:B-1----:R-:W-:Y:S05]  /*4460*/  @!P3 BRA `(.L_x_14175) ;  /* 0x000000e0001cb947 */ /* 0x002fea0003800000 */
.L_x_14172:
        /* <DEDUP_REMOVED lines=8> */
[----:B------:R-:W-:Y:S01]  /*44f0*/  UMOV UR24, UR4 ;  /* 0x0000000400187c82 */ /* 0x000fe20008000000 */
[----:B------:R-:W-:Y:S01]  /*4500*/  UMOV UR25, UR5 ;  /* 0x0000000500197c82 */ /* 0x000fe20008000000 */
        /* <DEDUP_REMOVED lines=19> */
.L_x_14177:
[----:B------:R-:W-:Y:S01]  /*4640*/  ULEA UR10, UR6, UR38, 0x3 ;  /* 0x00000026060a7291 */ /* 0x000fe2000f8e183f */
[----:B------:R-:W-:-:S05]  /*4650*/  IMAD.U32 R7, RZ, RZ, UR7 ;  /* 0x00000007ff077e24 */ /* 0x000fca000f8e00ff */
[----:B------:R-:W-:-:S04]  /*4660*/  SHF.L.U32 R7, R7, 0x1f, RZ ;  /* 0x0000001f07077819 */ /* 0x000fc800000006ff */
[----:B------:R0:W1:Y:S01]  /*4670*/  SYNCS.PHASECHK.TRANS64.TRYWAIT P3, [UR10+0x16850], R7 ;  /* 0x01685007ff0075a7 */ /* 0x000062000806014a */
[----:B------:R-:W-:Y:S05]  /*4680*/  @!P0 BRA `(.L_x_14178) ;  /* 0x0000000000048947 */ /* 0x000fea0003800000 */
[----:B------:R-:W-:Y:S01]  /*4690*/  BPT.TRAP 0x1 ;  /* 0x000000040000795c */ /* 0x000fe20000300000 */
.L_x_14178:
[----:B-1----:R-:W-:Y:S05]  /*46a0*/  @P3 BRA `(.L_x_14176) ;  /* 0x0000000000083947 */ /* 0x002fea0003800000 */
[----:B------:R-:W1:Y:S02]  /*46b0*/  SYNCS.PHASECHK.TRANS64.TRYWAIT P3, [UR10+0x16850], R7 ;  /* 0x01685007ff0075a7 */ /* 0x000e64000806014a */
[----:B-1----:R-:W-:Y:S05]  /*46c0*/  @!P3 BRA `(.L_x_14179) ;  /* 0x000000dc009cb947 */ /* 0x002fea0003800000 */
.L_x_14176:
[----:B------:R-:W-:Y:S01]  /*46d0*/  UIADD3 UR7, UR38, 0x400, URZ ;  /* 0x0000040026077890 */ /* 0x000fe2000fffe03f */
[----:B------:R-:W-:Y:S01]  /*46e0*/  WARPGROUP.ARRIVE ;  /* 0x00000000000079c5 */ /* 0x000fe20000000000 */
[----:B------:R-:W-:Y:S01]  /*46f0*/  UMOV UR11, 0x40000040 ;  /* 0x40000040000b7882 */ /* 0x000fe20000000000 */
[----:B------:R-:W-:Y:S01]  /*4700*/  FMUL.FTZ R20, R31, UR21 ;  /* 0x000000151f147c20 */ /* 0x000fe20008410000 */
[----:B------:R-:W-:Y:S01]  /*4710*/  USHF.R.U32.HI UR7, URZ, 0x4, UR7 ;  /* 0x000000043f077899 */ /* 0x000fe20008011607 */
[----:B------:R-:W-:Y:S01]  /*4720*/  FMUL.FTZ R31, R46, UR21 ;  /* 0x000000152e1f7c20 */ /* 0x000fe20008410000 */
[----:B------:R-:W-:Y:S01]  /*4730*/  UMOV UR15, 0x40000040 ;  /* 0x40000040000f7882 */ /* 0x000fe20000000000 */
[----:B------:R-:W2:Y:S01]  /*4740*/  @P2 LDC R46, c[0x0][0x44c] ;  /* 0x00011300ff2e2b82 */ /* 0x000ea20000000800 */
[----:B------:R-:W-:Y:S01]  /*4750*/  ULOP3.LUT UR7, UR7, 0x3fff, URZ, 0xc0, !UPT ;  /* 0x00003fff07077892 */ /* 0x000fe2000f8ec03f */
[----:B01----:R-:W-:Y:S01]  /*4760*/  FMUL.FTZ R7, R24, UR21 ;  /* 0x0000001518077c20 */ /* 0x003fe20008410000 */
[----:B------:R-:W-:Y:S01]  /*4770*/  FMUL.FTZ R24, R34, UR21 ;  /* 0x0000001522187c20 */ /* 0x000fe20008410000 */
[----:B------:R-:W-:Y:S01]  /*4780*/  FMUL.FTZ R34, R51, UR21 ;  /* 0x0000001533227c20 */ /* 0x000fe20008410000 */
[----:B------:R-:W-:Y:S01]  /*4790*/  ULEA UR10, UR6, UR7, 0xa ;  /* 0x00000007060a7291 */ /* 0x000fe2000f8e503f */
[----:B------:R-:W-:Y:S01]  /*47a0*/  FMUL.FTZ R15, R33, UR21 ;  /* 0x00000015210f7c20 */ /* 0x000fe20008410000 */
[----:B------:R-:W-:Y:S01]  /*47b0*/  FMUL.FTZ R33, R50, UR21 ;  /* 0x0000001532217c20 */ /* 0x000fe20008410000 */
[----:B------:R-:W0:Y:S01]  /*47c0*/  @P2 LDC R51, c[0x0][0x450] ;  /* 0x00011400ff332b82 */ /* 0x000e220000000800 */
[----:B------:R-:W-:Y:S01]  /*47d0*/  UIADD3 UR14, UR10, 0x80, URZ ;  /* 0x000000800a0e7890 */ /* 0x000fe2000fffe03f */
[----:B------:R-:W-:-:S02]  /*47e0*/  IMAD.IADD R50, R152, 0x1, R16 ;  /* 0x0000000198327824 */ /* 0x000fc400078e0210 */
[----:B------:R-:W-:Y:S01]  /*47f0*/  FMUL.FTZ R8, R25, UR21 ;  /* 0x0000001519087c20 */ /* 0x000fe20008410000 */
[----:B------:R-:W-:Y:S01]  /*4800*/  FMUL.FTZ R25, R35, UR21 ;  /* 0x0000001523197c20 */ /* 0x000fe20008410000 */
[----:B------:R-:W-:Y:S01]  /*4810*/  FMUL.FTZ R35, R54, UR21 ;  /* 0x0000001536237c20 */ /* 0x000fe20008410000 */
[----:B------:R-:W-:Y:S01]  /*4820*/  HGMMA.64x64x16.F32 R88, R148, gdesc[UR8].tnspB, R88, gsb0 ;  /* 0x40e0000894587df0 */ /* 0x000fe20008000858 */
        /* <DEDUP_REMOVED lines=9> */
[----:B--2---:R-:W-:-:S04]  /*48c0*/  @P2 IMAD.HI.U32 R54, R50, R46, RZ ;  /* 0x0000002e32362227 */ /* 0x004fc800078e00ff */
[----:B------:R-:W-:Y:S01]  /*48d0*/  FMUL.FTZ R29, R42, UR21 ;  /* 0x000000152a1d7c20 */ /* 0x000fe20008410000 */
[----:B------:R-:W-:Y:S01]  /*48e0*/  FMUL.FTZ R42, R63, UR21 ;  /* 0x000000153f2a7c20 */ /* 0x000fe20008410000 */
[----:B------:R-:W-:Y:S01]  /*48f0*/  FMUL.FTZ R30, R43, UR21 ;  /* 0x000000152b1e7c20 */ /* 0x000fe20008410000 */
[----:B------:R-:W-:Y:S01]  /*4900*/  IMAD.MOV.U32 R46, RZ, RZ, R50 ;  /* 0x000000ffff2e7224 */ /* 0x000fe200078e0032 */
[----:B------:R-:W1:Y:S01]  /*4910*/  MUFU.TANH R9, R9 ;  /* 0x0000000900097308 */ /* 0x000e620000002400 */
[----:B------:R-:W-:Y:S01]  /*4920*/  FMUL.FTZ R13, R32, UR21 ;  /* 0x00000015200d7c20 */ /* 0x000fe20008410000 */
[----:B------:R-:W-:Y:S01]  /*4930*/  FMUL.FTZ R32, R47, UR21 ;  /* 0x000000152f207c20 */ /* 0x000fe20008410000 */
[----:B0-----:R-:W-:Y:S01]  /*4940*/  @P2 SHF.R.U32.HI R46, RZ, R51, R54 ;  /* 0x00000033ff2e2219 */ /* 0x001fe20000011636 */
[----:B------:R-:W-:Y:S02]  /*4950*/  IMAD.MOV.U32 R54, RZ, RZ, -0x80 ;  /* 0xffffff80ff367424 */ /* 0x000fe400078e00ff */
[----:B------:R-:W-:Y:S01]  /*4960*/  FMUL.FTZ R21, R36, UR21 ;  /* 0x0000001524157c20 */ /* 0x000fe20008410000 */
[----:B------:R-:W-:Y:S01]  /*4970*/  FMUL.FTZ R36, R55, UR21 ;  /* 0x0000001537247c20 */ /* 0x000fe20008410000 */
[----:B------:R-:W-:Y:S01]  /*4980*/  FMUL.FTZ R26, R37, UR21 ;  /* 0x00000015251a7c20 */ /* 0x000fe20008410000 */
[----:B------:R-:W0:Y:S01]  /*4990*/  SHFL.IDX PT, R62, R46, 0x1, 0x1c1f ;  /* 0x003c1f002e3e7f89 */ /* 0x000e2200000e0000 */
[----:B------:R-:W-:Y:S01]  /*49a0*/  IMAD R54, R3, R54, 0x1 ;  /* 0x0000000103367424 */ /* 0x000fe200078e0236 */
[----:B------:R-:W2:Y:S01]  /*49b0*/  MUFU.TANH R10, R10 ;  /* 0x0000000a000a7308 */ /* 0x000ea20000002400 */
[----:B------:R-:W-:Y:S01]  /*49c0*/  FMUL.FTZ R37, R58, UR21 ;  /* 0x000000153a257c20 */ /* 0x000fe20008410000 */
[----:B------:R-:W-:Y:S01]  /*49d0*/  FMUL.FTZ R38, R59, UR21 ;  /* 0x000000153b267c20 */ /* 0x000fe20008410000 */
[----:B------:R-:W-:Y:S01]  /*49e0*/  FMUL.FTZ R43, R66, UR21 ;  /* 0x00000015422b7c20 */ /* 0x000fe20008410000 */
[----:B------:R-:W-:Y:S01]  /*49f0*/  IADD3 R54, R17, R54, -R22 ;  /* 0x0000003611367210 */ /* 0x000fe20007ffe816 */
[----:B------:R-:W-:Y:S01]  /*4a00*/  FMUL.FTZ R47, R67, UR21 ;  /* 0x00000015432f7c20 */ /* 0x000fe20008410000 */
[----:B------:R-:W-:Y:S01]  /*4a10*/  FMUL.FTZ R51, R71, UR21 ;  /* 0x0000001547337c20 */ /* 0x000fe20008410000 */
[----:B------:R-:W-:Y:S01]  /*4a20*/  FMUL.FTZ R70, R70, UR21 ;  /* 0x0000001546467c20 */ /* 0x000fe20008410000 */
[----:B------:R-:W3:Y:S01]  /*4a30*/  MUFU.TANH R14, R14 ;  /* 0x0000000e000e7308 */ /* 0x000ee20000002400 */
[----:B------:R-:W-:-:S02]  /*4a40*/  IMAD.IADD R54, R54, 0x1, -R18 ;  /* 0x0000000136367824 */ /* 0x000fc400078e0a12 */
        /* <DEDUP_REMOVED lines=12> */
[----:B0-----:R-:W-:-:S02]  /*4b10*/  IMAD.IADD R62, R54, 0x1, R62 ;  /* 0x00000001363e7824 */ /* 0x001fc400078e023e */
[----:B------:R-:W-:Y:S01]  /*4b20*/  FMUL.FTZ R48, R48, UR21 ;  /* 0x0000001530307c20 */ /* 0x000fe20008410000 */
[----:B------:R-:W0:Y:S01]  /*4b30*/  MUFU.TANH R25, R25 ;  /* 0x0000001900197308 */ /* 0x000e220000002400 */
[----:B------:R-:W-:Y:S01]  /*4b40*/  FMUL.FTZ R49, R49, UR21 ;  /* 0x0000001531317c20 */ /* 0x000fe20008410000 */
[----:B------:R-:W-:Y:S01]  /*4b50*/  FMUL.FTZ R52, R52, UR21 ;  /* 0x0000001534347c20 */ /* 0x000fe20008410000 */
[C---:B------:R-:W-:Y:S01]  /*4b60*/  ISETP.GT.AND P5, PT, R62.reuse, RZ, PT ;  /* 0x000000ff3e00720c */ /* 0x040fe20003fa4270 */
[----:B------:R-:W-:Y:S01]  /*4b70*/  FMUL.FTZ R53, R53, UR21 ;  /* 0x0000001535357c20 */ /* 0x000fe20008410000 */
[----:B------:R-:W-:Y:S01]  /*4b80*/  ISETP.GT.AND P6, PT, R62, 0x1, PT ;  /* 0x000000013e00780c */ /* 0x000fe20003fc4270 */
[----:B------:R-:W-:Y:S01]  /*4b90*/  FMUL.FTZ R56, R56, UR21 ;  /* 0x0000001538387c20 */ /* 0x000fe20008410000 */
[----:B-1----:R-:W-:Y:S01]  /*4ba0*/  FSEL R9, R9, -INF , P5 ;  /* 0xff80000009097808 */ /* 0x002fe20002800000 */
[----:B------:R-:W1:Y:S01]  /*4bb0*/  MUFU.TANH R27, R27 ;  /* 0x0000001b001b7308 */ /* 0x000e620000002400 */
[----:B--2---:R-:W-:Y:S01]  /*4bc0*/  FSEL R63, R10, -INF , P6 ;  /* 0xff8000000a3f7808 */ /* 0x004fe20003000000 */
[----:B------:R-:W-:Y:S01]  /*4bd0*/  FMUL.FTZ R57, R57, UR21 ;  /* 0x0000001539397c20 */ /* 0x000fe20008410000 */
[----:B------:R-:W-:Y:S01]  /*4be0*/  ISETP.GT.AND P3, PT, R62, 0x8, PT ;  /* 0x000000083e00780c */ /* 0x000fe20003f64270 */
[----:B------:R-:W-:Y:S01]  /*4bf0*/  FMUL.FTZ R64, R64, UR21 ;  /* 0x0000001540407c20 */ /* 0x000fe20008410000 */
[----:B------:R-:W-:Y:S01]  /*4c00*/  FMNMX.FTZ R10, R9, R5, !PT ;  /* 0x00000005090a7209 */ /* 0x000fe20007810000 */
[----:B------:R-:W-:Y:S01]  /*4c10*/  FMUL.FTZ R65, R65, UR21 ;  /* 0x0000001541417c20 */ /* 0x000fe20008410000 */
[----:B------:R-:W-:Y:S01]  /*4c20*/  ISETP.GT.AND P4, PT, R62, 0x9, PT ;  /* 0x000000093e00780c */ /* 0x000fe20003f84270 */
[----:B------:R-:W2:Y:S01]  /*4c30*/  MUFU.TANH R28, R28 ;  /* 0x0000001c001c7308 */ /* 0x000ea20000002400 */
[----:B---3--:R-:W-:Y:S01]  /*4c40*/  FSEL R14, R14, -INF , P3 ;  /* 0xff8000000e0e7808 */ /* 0x008fe20001800000 */
[----:B------:R-:W-:Y:S01]  /*4c50*/  FMUL.FTZ R68, R68, UR21 ;  /* 0x0000001544447c20 */ /* 0x000fe20008410000 */
[----:B------:R-:W-:Y:S01]  /*4c60*/  FMNMX.FTZ R10, R63, R10, !PT ;  /* 0x0000000a3f0a7209 */ /* 0x000fe20007810000 */
[----:B------:R-:W-:Y:S01]  /*4c70*/  FMUL.FTZ R69, R69, UR21 ;  /* 0x0000001545457c20 */ /* 0x000fe20008410000 */
[----:B------:R-:W-:Y:S01]  /*4c80*/  ISETP.GT.AND P5, PT, R62, 0x10, PT ;  /* 0x000000103e00780c */ /* 0x000fe20003fa4270 */
[----:B------:R-:W-:Y:S01]  /*4c90*/  FMUL.FTZ R72, R72, UR21 ;  /* 0x0000001548487c20 */ /* 0x000fe20008410000 */
[----:B------:R-:W-:Y:S01]  /*4ca0*/  FSEL R20, R20, -INF , P4 ;  /* 0xff80000014147808 */ /* 0x000fe20002000000 */
[----:B------:R-:W3:Y:S01]  /*4cb0*/  MUFU.TANH R29, R29 ;  /* 0x0000001d001d7308 */ /* 0x000ee20000002400 */
[----:B------:R-:W-:Y:S01]  /*4cc0*/  FMNMX.FTZ R10, R14, R10, !PT ;  /* 0x0000000a0e0a7209 */ /* 0x000fe20007810000 */
[----:B------:R-:W-:Y:S01]  /*4cd0*/  FMUL.FTZ R73, R73, UR21 ;  /* 0x0000001549497c20 */ /* 0x000fe20008410000 */
[----:B------:R-:W-:Y:S01]  /*4ce0*/  ISETP.GT.AND P6, PT, R62, 0x11, PT ;  /* 0x000000113e00780c */ /* 0x000fe20003fc4270 */
[----:B------:R-:W-:Y:S01]  /*4cf0*/  FMUL.FTZ R75, R76, UR21 ;  /* 0x000000154c4b7c20 */ /* 0x000fe20008410000 */
[----:B------:R-:W-:-:S02]  /*4d00*/  WARPGROUP.DEPBAR.LE gsb0, 0x0 ;  /* 0x00008000000079c5 */ /* 0x000fc40000010000 */
[----:B------:R-:W-:Y:S01]  /*4d10*/  WARPGROUP.ARRIVE ;  /* 0x00000000000079c5 */ /* 0x000fe20000000000 */
[----:B----4-:R-:W-:Y:S01]  /*4d20*/  FSEL R24, R24, -INF , P5 ;  /* 0xff80000018187808 */ /* 0x010fe20002800000 */
[----:B------:R-:W4:Y:S01]  /*4d30*/  MUFU.TANH R30, R30 ;  /* 0x0000001e001e7308 */ /* 0x000f220000002400 */
[----:B------:R-:W-:Y:S01]  /*4d40*/  FMNMX.FTZ R10, R20, R10, !PT ;  /* 0x0000000a140a7209 */ /* 0x000fe20007810000 */
[----:B------:R-:W-:Y:S01]  /*4d50*/  FMUL.FTZ R76, R77, UR21 ;  /* 0x000000154d4c7c20 */ /* 0x000fe20008410000 */
[----:B------:R-:W-:Y:S01]  /*4d60*/  ISETP.GT.AND P3, PT, R62, 0x18, PT ;  /* 0x000000183e00780c */ /* 0x000fe20003f64270 */
[----:B------:R-:W-:Y:S01]  /*4d70*/  HGMMA.64x64x16.F32 R88, R144, gdesc[UR12].tnspB, R88, gsb0 ;  /* 0x40e0000c90587df0 */ /* 0x000fe20008000858 */
[----:B------:R-:W-:Y:S01]  /*4d80*/  UIADD3 UR14, UR10, 0x100, URZ ;  /* 0x000001000a0e7890 */ /* 0x000fe2000fffe03f */
[----:B0-----:R-:W-:Y:S01]  /*4d90*/  FSEL R25, R25, -INF , P6 ;  /* 0xff80000019197808 */ /* 0x001fe20003000000 */
[----:B------:R-:W-:Y:S01]  /*4da0*/  UMOV UR15, 0x40000040 ;  /* 0x40000040000f7882 */ /* 0x000fe20000000000 */
[----:B------:R-:W-:Y:S01]  /*4db0*/  FMNMX.FTZ R10, R24, R10, !PT ;  /* 0x0000000a180a7209 */ /* 0x000fe20007810000 */
[----:B------:R-:W0:Y:S01]  /*4dc0*/  MUFU.TANH R31, R31 ;  /* 0x0000001f001f7308 */ /* 0x000e220000002400 */
[----:B------:R-:W-:Y:S01]  /*4dd0*/  ISETP.GT.AND P4, PT, R62, 0x19, PT ;  /* 0x000000193e00780c */ /* 0x000fe20003f84270 */
[----:B------:R-:W-:Y:S01]  /*4de0*/  FMUL.FTZ R77, R80, UR21 ;  /* 0x00000015504d7c20 */ /* 0x000fe20008410000 */
[----:B-1----:R-:W-:Y:S01]  /*4df0*/  FSEL R27, R27, -INF , P3 ;  /* 0xff8000001b1b7808 */ /* 0x002fe20001800000 */
[----:B------:R-:W-:Y:S01]  /*4e00*/  FMUL.FTZ R81, R81, UR21 ;  /* 0x0000001551517c20 */ /* 0x000fe20008410000 */
[----:B------:R-:W-:Y:S01]  /*4e10*/  FMNMX.FTZ R10, R25, R10, !PT ;  /* 0x0000000a190a7209 */ /* 0x000fe20007810000 */
[----:B------:R-:W-:Y:S01]  /*4e20*/  FMUL.FTZ R80, R85, UR21 ;  /* 0x0000001555507c20 */ /* 0x000fe20008410000 */
[----:B------:R-:W-:Y:S01]  /*4e30*/  ISETP.GT.AND P5, PT, R62, 0x20, PT ;  /* 0x000000203e00780c */ /* 0x000fe20003fa4270 */
[----:B------:R-:W1:Y:S01]  /*4e40*/  MUFU.TANH R32, R32 ;  /* 0x0000002000207308 */ /* 0x000e620000002400 */
[----:B--2---:R-:W-:Y:S01]  /*4e50*/  FSEL R28, R28, -INF , P4 ;  /* 0xff8000001c1c7808 */ /* 0x004fe20002000000 */
[----:B------:R-:W-:Y:S01]  /*4e60*/  UMOV UR11, 0x40000040 ;  /* 0x40000040000b7882 */ /* 0x000fe20000000000 */
[----:B------:R-:W-:Y:S01]  /*4e70*/  FMNMX.FTZ R10, R27, R10, !PT ;  /* 0x0000000a1b0a7209 */ /* 0x000fe20007810000 */
[----:B------:R-:W-:Y:S01]  /*4e80*/  UMOV UR7, UR36 ;  /* 0x0000002400077c82 */ /* 0x000fe20008000000 */
[----:B------:R-:W-:-:S02]  /*4e90*/  ISETP.GT.AND P6, PT, R62, 0x21, PT ;  /* 0x000000213e00780c */ /* 0x000fc40003fc4270 */
[----:B---3--:R-:W-:Y:S01]  /*4ea0*/  FSEL R29, R29, -INF , P5 ;  /* 0xff8000001d1d7808 */ /* 0x008fe20002800000 */
[----:B------:R-:W2:Y:S01]  /*4eb0*/  MUFU.TANH R33, R33 ;  /* 0x0000002100217308 */ /* 0x000ea20000002400 */
[----:B------:R-:W-:Y:S02]  /*4ec0*/  FMNMX.FTZ R10, R28, R10, !PT ;  /* 0x0000000a1c0a7209 */ /* 0x000fe40007810000 */
[----:B------:R-:W-:Y:S02]  /*4ed0*/  ISETP.GT.AND P3, PT, R62, 0x28, PT ;  /* 0x000000283e00780c */ /* 0x000fe40003f64270 */
[----:B----4-:R-:W-:Y:S02]  /*4ee0*/  FSEL R30, R30, -INF , P6 ;  /* 0xff8000001e1e7808 */ /* 0x010fe40003000000 */
[----:B------:R-:W-:Y:S01]  /*4ef0*/  FMNMX.FTZ R10, R29, R10, !PT ;  /* 0x0000000a1d0a7209 */ /* 0x000fe20007810000 */
[----:B------:R-:W3:Y:S01]  /*4f00*/  MUFU.TANH R34, R34 ;  /* 0x0000002200227308 */ /* 0x000ee20000002400 */
[----:B------:R-:W-:-:S02]  /*4f10*/  ISETP.GT.AND P4, PT, R62, 0x29, PT ;  /* 0x000000293e00780c */ /* 0x000fc40003f84270 */
[----:B0-----:R-:W-:Y:S02]  /*4f20*/  FSEL R31, R31, -INF , P3 ;  /* 0xff8000001f1f7808 */ /* 0x001fe40001800000 */
[----:B------:R-:W-:Y:S02]  /*4f30*/  FMNMX.FTZ R10, R30, R10, !PT ;  /* 0x0000000a1e0a7209 */ /* 0x000fe40007810000 */
[----:B------:R-:W-:Y:S01]  /*4f40*/  ISETP.GT.AND P5, PT, R62, 0x30, PT ;  /* 0x000000303e00780c */ /* 0x000fe20003fa4270 */
[----:B------:R-:W0:Y:S01]  /*4f50*/  MUFU.TANH R35, R35 ;  /* 0x0000002300237308 */ /* 0x000e220000002400 */
[----:B-1----:R-:W-:Y:S02]  /*4f60*/  FSEL R32, R32, -INF , P4 ;  /* 0xff80000020207808 */ /* 0x002fe40002000000 */
[----:B------:R-:W-:Y:S02]  /*4f70*/  FMNMX.FTZ R10, R31, R10, !PT ;  /* 0x0000000a1f0a7209 */ /* 0x000fe40007810000 */
[----:B------:R-:W-:-:S02]  /*4f80*/  ISETP.GT.AND P6, PT, R62, 0x31, PT ;  /* 0x000000313e00780c */ /* 0x000fc40003fc4270 */
[----:B--2---:R-:W-:Y:S01]  /*4f90*/  FSEL R33, R33, -INF , P5 ;  /* 0xff80000021217808 */ /* 0x004fe20002800000 */
[----:B------:R-:W1:Y:S01]  /*4fa0*/  MUFU.TANH R36, R36 ;  /* 0x0000002400247308 */ /* 0x000e620000002400 */
[----:B------:R-:W-:Y:S02]  /*4fb0*/  FMNMX.FTZ R10, R32, R10, !PT ;  /* 0x0000000a200a7209 */ /* 0x000fe40007810000 */
[----:B------:R-:W-:Y:S02]  /*4fc0*/  ISETP.GT.AND P3, PT, R62, 0x38, PT ;  /* 0x000000383e00780c */ /* 0x000fe40003f64270 */
[----:B---3--:R-:W-:Y:S02]  /*4fd0*/  FSEL R34, R34, -INF , P6 ;  /* 0xff80000022227808 */ /* 0x008fe40003000000 */
[----:B------:R-:W-:Y:S01]  /*4fe0*/  FMNMX.FTZ R10, R33, R10, !PT ;  /* 0x0000000a210a7209 */ /* 0x000fe20007810000 */
[----:B------:R-:W2:Y:S01]  /*4ff0*/  MUFU.TANH R37, R37 ;  /* 0x0000002500257308 */ /* 0x000ea20000002400 */
        /* <DEDUP_REMOVED lines=8> */
[----:B------:R-:W-:Y:S01]  /*5080*/  FMNMX.FTZ R10, R36, R10, !PT ;  /* 0x0000000a240a7209 */ /* 0x000fe20007810000 */
[----:B------:R-:W1:Y:S01]  /*5090*/  MUFU.TANH R39, R39 ;  /* 0x0000002700277308 */ /* 0x000e620000002400 */
[----:B--2---:R-:W-:Y:S02]  /*50a0*/  FSEL R37, R37, -INF , P5 ;  /* 0xff80000025257808 */ /* 0x004fe40002800000 */
[C---:B------:R-:W-:Y:S02]  /*50b0*/  ISETP.GT.AND P3, PT, R62.reuse, 0x48, PT ;  /* 0x000000483e00780c */ /* 0x040fe40003f64270 */
[----:B------:R-:W-:Y:S02]  /*50c0*/  FMNMX.FTZ R10, R37, R10, !PT ;  /* 0x0000000a250a7209 */ /* 0x000fe40007810000 */
[----:B------:R-:W-:Y:S01]  /*50d0*/  ISETP.GT.AND P4, PT, R62, 0x49, PT ;  /* 0x000000493e00780c */ /* 0x000fe20003f84270 */
[----:B------:R-:W2:Y:S01]  /*50e0*/  MUFU.TANH R42, R42 ;  /* 0x0000002a002a7308 */ /* 0x000ea20000002400 */
[----:B------:R-:W-:-:S02]  /*50f0*/  WARPGROUP.DEPBAR.LE gsb0, 0x0 ;  /* 0x00008000000079c5 */ /* 0x000fc40000010000 */
[----:B------:R-:W-:Y:S01]  /*5100*/  WARPGROUP.ARRIVE ;  /* 0x00000000000079c5 */ /* 0x000fe20000000000 */
[----:B0-----:R-:W-:Y:S02]  /*5110*/  FSEL R38, R38, -INF , P6 ;  /* 0xff80000026267808 */ /* 0x001fe40003000000 */
[----:B------:R-:W-:Y:S02]  /*5120*/  ISETP.GT.AND P5, PT, R62, 0x50, PT ;  /* 0x000000503e00780c */ /* 0x000fe40003fa4270 */
[----:B------:R-:W0:Y:S01]  /*5130*/  MUFU.TANH R43, R43 ;  /* 0x0000002b002b7308 */ /* 0x000e220000002400 */
[----:B------:R-:W-:Y:S01]  /*5140*/  HGMMA.64x64x16.F32 R88, R140, gdesc[UR12].tnspB, R88, gsb0 ;  /* 0x40e0000c8c587df0 */ /* 0x000fe20008000858 */
[----:B-1----:R-:W-:Y:S01]  /*5150*/  FSEL R39, R39, -INF , P3 ;  /* 0xff80000027277808 */ /* 0x002fe20001800000 */
[----:B------:R-:W-:Y:S01]  /*5160*/  UIADD3 UR14, UR10, 0x180, URZ ;  /* 0x000001800a0e7890 */ /* 0x000fe2000fffe03f */
[----:B------:R-:W-:Y:S01]  /*5170*/  FMNMX.FTZ R10, R38, R10, !PT ;  /* 0x0000000a260a7209 */ /* 0x000fe20007810000 */
[----:B------:R-:W-:Y:S01]  /*5180*/  UMOV UR15, 0x40000040 ;  /* 0x40000040000f7882 */ /* 0x000fe20000000000 */
[----:B------:R-:W-:-:S02]  /*5190*/  ISETP.GT.AND P6, PT, R62, 0x51, PT ;  /* 0x000000513e00780c */ /* 0x000fc40003fc4270 */
[----:B------:R-:W1:Y:S01]  /*51a0*/  MUFU.TANH R47, R47 ;  /* 0x0000002f002f7308 */ /* 0x000e620000002400 */
[----:B--2---:R-:W-:Y:S02]  /*51b0*/  FSEL R42, R42, -INF , P4 ;  /* 0xff8000002a2a7808 */ /* 0x004fe40002000000 */
[C---:B------:R-:W-:Y:S02]  /*51c0*/  ISETP.GT.AND P3, PT, R62.reuse, 0x58, PT ;  /* 0x000000583e00780c */ /* 0x040fe40003f64270 */
[----:B------:R-:W-:Y:S02]  /*51d0*/  ISETP.GT.AND P4, PT, R62, 0x59, PT ;  /* 0x000000593e00780c */ /* 0x000fe40003f84270 */
[----:B------:R-:W-:Y:S01]  /*51e0*/  FMNMX.FTZ R10, R39, R10, !PT ;  /* 0x0000000a270a7209 */ /* 0x000fe20007810000 */
[----:B------:R-:W2:Y:S01]  /*51f0*/  MUFU.TANH R50, R70 ;  /* 0x0000004600327308 */ /* 0x000ea20000002400 */
[----:B0-----:R-:W-:Y:S02]  /*5200*/  FSEL R43, R43, -INF , P5 ;  /* 0xff8000002b2b7808 */ /* 0x001fe40002800000 */
[----:B------:R-:W-:-:S02]  /*5210*/  FMNMX.FTZ R10, R42, R10, !PT ;  /* 0x0000000a2a0a7209 */ /* 0x000fc40007810000 */
[C---:B------:R-:W-:Y:S02]  /*5220*/  ISETP.GT.AND P5, PT, R62.reuse, 0x60, PT ;  /* 0x000000603e00780c */ /* 0x040fe40003fa4270 */
        /* <DEDUP_REMOVED lines=17> */
[----:B------:R1:W3:Y:S01]  /*5340*/  MUFU.TANH R40, R79 ;  /* 0x0000004f00287308 */ /* 0x0002e20000002400 */
[----:B--2---:R-:W-:Y:S02]  /*5350*/  FSEL R58, R58, -INF , P6 ;  /* 0xff8000003a3a7808 */ /* 0x004fe40003000000 */
[----:B------:R-:W-:Y:S02]  /*5360*/  ISETP.GT.AND P6, PT, R62, 0x71, PT ;  /* 0x000000713e00780c */ /* 0x000fe40003fc4270 */
[----:B------:R-:W-:-:S03]  /*5370*/  FMNMX.FTZ R70, R58, R70, !PT ;  /* 0x000000463a467209 */ /* 0x000fc60007810000 */
[----:B------:R-:W2:Y:S01]  /*5380*/  MUFU.TANH R67, R67 ;  /* 0x0000004300437308 */ /* 0x000ea20000002400 */
[----:B0-----:R-:W-:Y:S01]  /*5390*/  FSEL R59, R59, -INF , P3 ;  /* 0xff8000003b3b7808 */ /* 0x001fe20001800000 */
[----:B-1----:R-:W-:Y:S01]  /*53a0*/  FMUL.FTZ R79, R84, UR21 ;  /* 0x00000015544f7c20 */ /* 0x002fe20008410000 */
[----:B------:R-:W-:Y:S02]  /*53b0*/  ISETP.GT.AND P3, PT, R62, 0x78, PT ;  /* 0x000000783e00780c */ /* 0x000fe40003f64270 */
[----:B------:R-:W-:-:S03]  /*53c0*/  FMNMX.FTZ R70, R59, R70, !PT ;  /* 0x000000463b467209 */ /* 0x000fc60007810000 */
[----:B------:R0:W-:Y:S01]  /*53d0*/  MUFU.TANH R10, R86 ;  /* 0x00000056000a7308 */ /* 0x0001e20000002400 */
[----:B---3--:R-:W-:Y:S02]  /*53e0*/  FSEL R40, R40, -INF , P4 ;  /* 0xff80000028287808 */ /* 0x008fe40002000000 */
[----:B------:R-:W-:Y:S01]  /*53f0*/  ISETP.GT.AND P4, PT, R62, 0x79, PT ;  /* 0x000000793e00780c */ /* 0x000fe20003f84270 */
[----:B------:R-:W-:Y:S01]  /*5400*/  FMUL.FTZ R62, R41, UR21 ;  /* 0x00000015293e7c20 */ /* 0x000fe20008410000 */
[----:B------:R-:W-:Y:S01]  /*5410*/  FMUL.FTZ R41, R82, UR21 ;  /* 0x0000001552297c20 */ /* 0x000fe20008410000 */
[----:B------:R-:W-:Y:S02]  /*5420*/  WARPGROUP.DEPBAR.LE gsb0, 0x0 ;  /* 0x00008000000079c5 */ /* 0x000fe40000010000 */
[----:B------:R-:W-:Y:S01]  /*5430*/  WARPGROUP.ARRIVE ;  /* 0x00000000000079c5 */ /* 0x000fe20000000000 */
[----:B------:R-:W1:Y:S01]  /*5440*/  MUFU.TANH R71, R71 ;  /* 0x0000004700477308 */ /* 0x000e620000002400 */
[----:B--2---:R-:W-:Y:S01]  /*5450*/  FSEL R67, R67, -INF , P6 ;  /* 0xff80000043437808 */ /* 0x004fe20003000000 */
[----:B------:R-:W2:Y:S03]  /*5460*/  SHFL.IDX PT, R82, R46, RZ, 0x1c1f ;  /* 0x001c1fff2e527589 */ /* 0x000ea600000e0000 */
[----:B------:R-:W-:Y:S01]  /*5470*/  HGMMA.64x64x16.F32 R88, R136, gdesc[UR12].tnspB, R88, gsb0 ;  /* 0x40e0000c88587df0 */ /* 0x000fe20008000858 */
[----:B------:R-:W-:-:S02]  /*5480*/  UIADD3 UR14, UR10, 0x200, URZ ;  /* 0x000002000a0e7890 */ /* 0x000fc4000fffe03f */
[----:B0-----:R-:W0:Y:S01]  /*5490*/  S2R R86, SR_TID.X ;  /* 0x0000000000567919 */ /* 0x001e220000002100 */
[----:B------:R-:W3:Y:S01]  /*54a0*/  MUFU.TANH R41, R41 ;  /* 0x0000002900297308 */ /* 0x000ee20000002400 */
[----:B------:R-:W-:-:S07]  /*54b0*/  UMOV UR15, 0x40000040 ;  /* 0x40000040000f7882 */ /* 0x000fce0000000000 */
[----:B------:R-:W4:Y:S01]  /*54c0*/  MUFU.TANH R7, R7 ;  /* 0x0000000700077308 */ /* 0x000f220000002400 */
[----:B-1----:R-:W-:-:S07]  /*54d0*/  FSEL R71, R71, -INF , P4 ;  /* 0xff80000047477808 */ /* 0x002fce0002000000 */
[----:B------:R-:W-:Y:S01]  /*54e0*/  MUFU.TANH R8, R8 ;  /* 0x0000000800087308 */ /* 0x000fe20000002400 */
[----:B---3--:R-:W-:Y:S01]  /*54f0*/  FSEL R60, R41, -INF , P5 ;  /* 0xff800000293c7808 */ /* 0x008fe20002800000 */
[----:B--2---:R-:W-:Y:S01]  /*5500*/  IMAD.IADD R54, R54, 0x1, R82 ;  /* 0x0000000136367824 */ /* 0x004fe200078e0252 */
[----:B------:R-:W-:-:S04]  /*5510*/  FMNMX.FTZ R41, R40, R70, !PT ;  /* 0x0000004628297209 */ /* 0x000fc80007810000 */
[----:B------:R-:W-:Y:S01]  /*5520*/  FMNMX.FTZ R41, R60, R41, !PT ;  /* 0x000000293c297209 */ /* 0x000fe20007810000 */
[----:B------:R1:W-:Y:S01]  /*5530*/  MUFU.TANH R70, R74 ;  /* 0x0000004a00467308 */ /* 0x0003e20000002400 */
[C---:B------:R-:W-:Y:S02]  /*5540*/  ISETP.GT.AND P4, PT, R54.reuse, RZ, PT ;  /* 0x000000ff3600720c */ /* 0x040fe40003f84270 */
[----:B------:R-:W-:Y:S02]  /*5550*/  FMNMX.FTZ R41, R67, R41, !PT ;  /* 0x0000002943297209 */ /* 0x000fe40007810000 */
[----:B------:R-:W-:Y:S02]  /*5560*/  ISETP.GT.AND P5, PT, R54, 0x1, PT ;  /* 0x000000013600780c */ /* 0x000fe40003fa4270 */
[----:B----4-:R-:W-:Y:S01]  /*5570*/  FSEL R7, R7, -INF , P4 ;  /* 0xff80000007077808 */ /* 0x010fe20002000000 */
[----:B------:R-:W2:Y:S01]  /*5580*/  MUFU.TANH R11, R11 ;  /* 0x0000000b000b7308 */ /* 0x000ea20000002400 */
[----:B-1----:R-:W-:Y:S01]  /*5590*/  FMUL.FTZ R74, R61, UR21 ;  /* 0x000000153d4a7c20 */ /* 0x002fe20008410000 */
[----:B------:R-:W-:-:S02]  /*55a0*/  FSEL R61, R10, -INF , P3 ;  /* 0xff8000000a3d7808 */ /* 0x000fc40001800000 */
[----:B------:R-:W-:Y:S02]  /*55b0*/  ISETP.GT.AND P4, PT, R54, 0x8, PT ;  /* 0x000000083600780c */ /* 0x000fe40003f84270 */
[----:B------:R-:W-:Y:S02]  /*55c0*/  FMNMX.FTZ R10, R61, R41, !PT ;  /* 0x000000293d0a7209 */ /* 0x000fe40007810000 */
[----:B------:R-:W-:Y:S01]  /*55d0*/  MUFU.TANH R12, R12 ;  /* 0x0000000c000c7308 */ /* 0x000fe20000002400 */
[----:B0-----:R-:W-:Y:S02]  /*55e0*/  SHF.R.U32.HI R83, RZ, 0x7, R86 ;  /* 0x00000007ff537819 */ /* 0x001fe40000011656 */
[----:B------:R-:W-:-:S05]  /*55f0*/  FMNMX.FTZ R10, R71, R10, !PT ;  /* 0x0000000a470a7209 */ /* 0x000fca0007810000 */
[----:B------:R-:W0:Y:S01]  /*5600*/  SHFL.BFLY PT, R41, R10, 0x2, 0x1f ;  /* 0x0c401f000a297f89 */ /* 0x000e2200000e0000 */
[----:B------:R-:W1:Y:S01]  /*5610*/  MUFU.TANH R13, R13 ;  /* 0x0000000d000d7308 */ /* 0x000e620000002400 */
[----:B--2---:R-:W-:Y:S02]  /*5620*/  FSEL R11, R11, -INF , P4 ;  /* 0xff8000000b0b7808 */ /* 0x004fe40002000000 */
[----:B------:R-:W-:-:S05]  /*5630*/  ISETP.GT.AND P4, PT, R54, 0x10, PT ;  /* 0x000000103600780c */ /* 0x000fca0003f84270 */
[----:B------:R-:W-:Y:S08]  /*5640*/  MUFU.TANH R15, R15 ;  /* 0x0000000f000f7308 */ /* 0x000ff00000002400 */
[----:B------:R-:W2:Y:S01]  /*5650*/  MUFU.TANH R21, R21 ;  /* 0x0000001500157308 */ /* 0x000ea20000002400 */
[----:B-1----:R-:W-:Y:S02]  /*5660*/  FSEL R13, R13, -INF , P4 ;  /* 0xff8000000d0d7808 */ /* 0x002fe40002000000 */
[----:B------:R-:W-:-:S02]  /*5670*/  ISETP.GT.AND P4, PT, R54, 0x18, PT ;  /* 0x000000183600780c */ /* 0x000fc40003f84270 */
[----:B0-----:R-:W-:-:S03]  /*5680*/  FMNMX.FTZ R10, R10, R41, !PT ;  /* 0x000000290a0a7209 */ /* 0x001fc60007810000 */
[----:B------:R-:W-:Y:S01]  /*5690*/  MUFU.TANH R26, R26 ;  /* 0x0000001a001a7308 */ /* 0x000fe20000002400 */
[----:B------:R-:W0:Y:S01]  /*56a0*/  LDC R41, c[0x0][0x988] ;  /* 0x00026200ff297b82 */ /* 0x000e220000000800 */
[----:B------:R-:W-:Y:S02]  /*56b0*/  WARPGROUP.DEPBAR.LE gsb0, 0x0 ;  /* 0x00008000000079c5 */ /* 0x000fe40000010000 */
[----:B------:R-:W-:Y:S01]  /*56c0*/  WARPGROUP.ARRIVE ;  /* 0x00000000000079c5 */ /* 0x000fe20000000000 */
[----:B------:R-:W1:Y:S03]  /*56d0*/  SHFL.BFLY PT, R78, R10, 0x1, 0x1f ;  /* 0x0c201f000a4e7f89 */ /* 0x000e6600000e0000 */
[----:B------:R-:W3:Y:S01]  /*56e0*/  MUFU.TANH R66, R66 ;  /* 0x0000004200427308 */ /* 0x000ee20000002400 */
[----:B--2---:R-:W-:Y:S01]  /*56f0*/  FSEL R21, R21, -INF , P4 ;  /* 0xff80000015157808 */ /* 0x004fe20002000000 */
[----:B------:R-:W-:Y:S01]  /*5700*/  HGMMA.64x64x16.F32 R88, R132, gdesc[UR12].tnspB, R88, gsb0 ;  /* 0x40e0000c84587df0 */ /* 0x000fe20008000858 */
[----:B------:R-:W-:Y:S01]  /*5710*/  UIADD3 UR14, UR10, 0x280, URZ ;  /* 0x000002800a0e7890 */ /* 0x000fe2000fffe03f */
[----:B------:R-:W-:Y:S01]  /*5720*/  ISETP.GT.AND P4, PT, R54, 0x20, PT ;  /* 0x000000203600780c */ /* 0x000fe20003f84270 */
[----:B------:R-:W-:-:S03]  /*5730*/  UMOV UR15, 0x40000040 ;  /* 0x40000040000f7882 */ /* 0x000fc60000000000 */
[----:B------:R-:W-:Y:S08]  /*5740*/  MUFU.TANH R62, R62 ;  /* 0x0000003e003e7308 */ /* 0x000ff00000002400 */
[----:B------:R-:W2:Y:S01]  /*5750*/  MUFU.TANH R44, R44 ;  /* 0x0000002c002c7308 */ /* 0x000ea20000002400 */
[----:B---3--:R-:W-:Y:S02]  /*5760*/  FSEL R66, R66, -INF , P4 ;  /* 0xff80000042427808 */ /* 0x008fe40002000000 */
[----:B------:R-:W-:-:S02]  /*5770*/  ISETP.GT.AND P4, PT, R54, 0x28, PT ;  /* 0x000000283600780c */ /* 0x000fc40003f84270 */
[----:B-1----:R-:W-:-:S03]  /*5780*/  FMNMX.FTZ R10, R10, R78, !PT ;  /* 0x0000004e0a0a7209 */ /* 0x002fc60007810000 */
[----:B------:R-:W1:Y:S01]  /*5790*/  MUFU.TANH R45, R45 ;  /* 0x0000002d002d7308 */ /* 0x000e620000002400 */
[C---:B------:R-:W-:Y:S01]  /*57a0*/  FSETP.NEU.FTZ.AND P3, PT, R10.reuse, -INF , PT ;  /* 0xff8000000a00780b */ /* 0x040fe20003f7d000 */
[----:B0-----:R-:W-:-:S05]  /*57b0*/  FMUL.FTZ R78, R10, R41 ;  /* 0x000000290a4e7220 */ /* 0x001fca0000410000 */
[----:B------:R-:W-:Y:S01]  /*57c0*/  FSEL R78, R78, RZ, P3 ;  /* 0x000000ff4e4e7208 */ /* 0x000fe20001800000 */
[----:B------:R-:W0:Y:S01]  /*57d0*/  MUFU.TANH R48, R48 ;  /* 0x0000003000307308 */ /* 0x000e220000002400 */
[----:B--2---:R-:W-:Y:S02]  /*57e0*/  FSEL R44, R44, -INF , P4 ;  /* 0xff8000002c2c7808 */ /* 0x004fe40002000000 */
[----:B------:R-:W-:Y:S01]  /*57f0*/  ISETP.GT.AND P4, PT, R54, 0x30, PT ;  /* 0x000000303600780c */ /* 0x000fe20003f84270 */
[-CC-:B------:R-:W-:Y:S01]  /*5800*/  FFMA.FTZ R63, R63, R41.reuse, -R78.reuse ;  /* 0x000000293f3f7223 */ /* 0x180fe2000001084e */
[-CC-:B------:R-:W-:Y:S01]  /*5810*/  FFMA.FTZ R149, R9, R41.reuse, -R78.reuse ;  /* 0x0000002909957223 */ /* 0x180fe2000001084e */
[----:B------:R-:W-:Y:S01]  /*5820*/  FSEL R9, R8, -INF , P5 ;  /* 0xff80000008097808 */ /* 0x000fe20002800000 */
[-CC-:B------:R-:W-:Y:S01]  /*5830*/  FFMA.FTZ R139, R35, R41.reuse, -R78.reuse ;  /* 0x00000029238b7223 */ /* 0x180fe2000001084e */
[----:B------:R2:W-:Y:S01]  /*5840*/  MUFU.EX2 R8, R63 ;  /* 0x0000003f00087308 */ /* 0x0005e20000000800 */
[----:B------:R-:W-:Y:S01]  /*5850*/  ISETP.GT.AND P5, PT, R54, 0x9, PT ;  /* 0x000000093600780c */ /* 0x000fe20003fa4270 */
[-CC-:B------:R-:W-:Y:S01]  /*5860*/  FFMA.FTZ R141, R29, R41.reuse, -R78.reuse ;  /* 0x000000291d8d7223 */ /* 0x180fe2000001084e */
[-CC-:B------:R-:W-:Y:S01]  /*5870*/  FFMA.FTZ R29, R36, R41.reuse, -R78.reuse ;  /* 0x00000029241d7223 */ /* 0x180fe2000001084e */
[-CC-:B------:R-:W-:Y:S01]  /*5880*/  FFMA.FTZ R143, R31, R41.reuse, -R78.reuse ;  /* 0x000000291f8f7223 */ /* 0x180fe2000001084e */
[----:B------:R-:W-:Y:S01]  /*5890*/  FSEL R12, R12, -INF , P5 ;  /* 0xff8000000c0c7808 */ /* 0x000fe20002800000 */
[-CC-:B------:R-:W-:Y:S01]  /*58a0*/  FFMA.FTZ R31, R42, R41.reuse, -R78.reuse ;  /* 0x000000292a1f7223 */ /* 0x180fe2000001084e */
[----:B------:R-:W-:Y:S01]  /*58b0*/  ISETP.GT.AND P5, PT, R54, 0x11, PT ;  /* 0x000000113600780c */ /* 0x000fe20003fa4270 */
[----:B------:R-:W3:Y:S01]  /*58c0*/  MUFU.TANH R49, R49 ;  /* 0x0000003100317308 */ /* 0x000ee20000002400 */
[----:B--2---:R-:W-:Y:S01]  /*58d0*/  FMNMX.FTZ R63, R7, R6, !PT ;  /* 0x00000006073f7209 */ /* 0x004fe20007810000 */
[-CC-:B------:R-:W-:Y:S01]  /*58e0*/  FFMA.FTZ R145, R24, R41.reuse, -R78.reuse ;  /* 0x0000002918917223 */ /* 0x180fe2000001084e */
[----:B------:R-:W-:Y:S01]  /*58f0*/  FSEL R15, R15, -INF , P5 ;  /* 0xff8000000f0f7808 */ /* 0x000fe20002800000 */
[--C-:B------:R-:W-:Y:S01]  /*5900*/  FFMA.FTZ R24, R28, R41, -R78.reuse ;  /* 0x000000291c187223 */ /* 0x100fe2000001084e */
[----:B------:R-:W-:Y:S01]  /*5910*/  FMNMX.FTZ R63, R9, R63, !PT ;  /* 0x0000003f093f7209 */ /* 0x000fe20007810000 */
[--C-:B------:R-:W-:Y:S01]  /*5920*/  FFMA.FTZ R28, R34, R41, -R78.reuse ;  /* 0x00000029221c7223 */ /* 0x100fe2000001084e */
[----:B------:R-:W-:Y:S01]  /*5930*/  ISETP.GT.AND P5, PT, R54, 0x19, PT ;  /* 0x000000193600780c */ /* 0x000fe20003fa4270 */
[----:B------:R-:W2:Y:S01]  /*5940*/  MUFU.TANH R52, R52 ;  /* 0x0000003400347308 */ /* 0x000ea20000002400 */
[----:B------:R-:W-:Y:S01]  /*5950*/  FMNMX.FTZ R63, R11, R63, !PT ;  /* 0x0000003f0b3f7209 */ /* 0x000fe20007810000 */
[-CC-:B------:R-:W-:Y:S01]  /*5960*/  FFMA.FTZ R34, R50, R41.reuse, -R78.reuse ;  /* 0x0000002932227223 */ /* 0x180fe2000001084e */
[----:B------:R-:W-:Y:S01]  /*5970*/  FSEL R26, R26, -INF , P5 ;  /* 0xff8000001a1a7808 */ /* 0x000fe20002800000 */
[--C-:B------:R-:W-:Y:S01]  /*5980*/  FFMA.FTZ R137, R33, R41, -R78.reuse ;  /* 0x0000002921897223 */ /* 0x100fe2000001084e */
[----:B------:R-:W-:Y:S01]  /*5990*/  FMNMX.FTZ R63, R12, R63, !PT ;  /* 0x0000003f0c3f7209 */ /* 0x000fe20007810000 */
[--C-:B------:R-:W-:Y:S01]  /*59a0*/  FFMA.FTZ R33, R47, R41, -R78.reuse ;  /* 0x000000292f217223 */ /* 0x100fe2000001084e */
[----:B------:R-:W-:Y:S01]  /*59b0*/  ISETP.GT.AND P5, PT, R54, 0x21, PT ;  /* 0x000000213600780c */ /* 0x000fe20003fa4270 */
[----:B------:R-:W4:Y:S01]  /*59c0*/  MUFU.TANH R53, R53 ;  /* 0x0000003500357308 */ /* 0x000f220000002400 */
[----:B------:R-:W-:Y:S01]  /*59d0*/  FMNMX.FTZ R63, R13, R63, !PT ;  /* 0x0000003f0d3f7209 */ /* 0x000fe20007810000 */
[-CC-:B------:R-:W-:Y:S01]  /*59e0*/  FFMA.FTZ R151, R14, R41.reuse, -R78.reuse ;  /* 0x000000290e977223 */ /* 0x180fe2000001084e */
[----:B------:R-:W-:Y:S01]  /*59f0*/  FSEL R62, R62, -INF , P5 ;  /* 0xff8000003e3e7808 */ /* 0x000fe20002800000 */
[--C-:B------:R-:W-:Y:S01]  /*5a00*/  FFMA.FTZ R14, R20, R41, -R78.reuse ;  /* 0x00000029140e7223 */ /* 0x100fe2000001084e */
[----:B------:R-:W-:Y:S01]  /*5a10*/  FMNMX.FTZ R63, R15, R63, !PT ;  /* 0x0000003f0f3f7209 */ /* 0x000fe20007810000 */
[--C-:B------:R-:W-:Y:S01]  /*5a20*/  FFMA.FTZ R20, R25, R41, -R78.reuse ;  /* 0x0000002919147223 */ /* 0x100fe2000001084e */
[----:B------:R-:W-:Y:S01]  /*5a30*/  ISETP.GT.AND P5, PT, R54, 0x29, PT ;  /* 0x000000293600780c */ /* 0x000fe20003fa4270 */
[----:B------:R-:W5:Y:S01]  /*5a40*/  MUFU.TANH R56, R56 ;  /* 0x0000003800387308 */ /* 0x000f620000002400 */
[----:B------:R-:W-:Y:S01]  /*5a50*/  FMNMX.FTZ R63, R21, R63, !PT ;  /* 0x0000003f153f7209 */ /* 0x000fe20007810000 */
[-CC-:B------:R-:W-:Y:S01]  /*5a60*/  FFMA.FTZ R147, R27, R41.reuse, -R78.reuse ;  /* 0x000000291b937223 */ /* 0x180fe2000001084e */
[----:B-1----:R-:W-:Y:S01]  /*5a70*/  FSEL R45, R45, -INF , P5 ;  /* 0xff8000002d2d7808 */ /* 0x002fe20002800000 */
[--C-:B------:R-:W-:Y:S01]  /*5a80*/  FFMA.FTZ R25, R30, R41, -R78.reuse ;  /* 0x000000291e197223 */ /* 0x100fe2000001084e */
[----:B------:R-:W-:Y:S01]  /*5a90*/  FMNMX.FTZ R63, R26, R63, !PT ;  /* 0x0000003f1a3f7209 */ /* 0x000fe20007810000 */
[----:B------:R-:W-:Y:S01]  /*5aa0*/  FFMA.FTZ R27, R32, R41, -R78 ;  /* 0x00000029201b7223 */ /* 0x000fe2000001084e */
[----:B------:R-:W-:Y:S01]  /*5ab0*/  ISETP.GT.AND P5, PT, R54, 0x31, PT ;  /* 0x000000313600780c */ /* 0x000fe20003fa4270 */
[----:B------:R-:W-:-:S02]  /*5ac0*/  WARPGROUP.DEPBAR.LE gsb0, 0x0 ;  /* 0x00008000000079c5 */ /* 0x000fc40000010000 */
[----:B------:R-:W-:Y:S01]  /*5ad0*/  WARPGROUP.ARRIVE ;  /* 0x00000000000079c5 */ /* 0x000fe20000000000 */
[----:B------:R-:W-:Y:S01]  /*5ae0*/  FMNMX.FTZ R63, R66, R63, !PT ;  /* 0x0000003f423f7209 */ /* 0x000fe20007810000 */
[----:B------:R-:W1:Y:S01]  /*5af0*/  MUFU.TANH R57, R57 ;  /* 0x0000003900397308 */ /* 0x000e620000002400 */
[----:B0-----:R-:W-:Y:S01]  /*5b00*/  FSEL R48, R48, -INF , P4 ;  /* 0xff80000030307808 */ /* 0x001fe20002000000 */
[--C-:B------:R-:W-:Y:S01]  /*5b10*/  FFMA.FTZ R133, R37, R41, -R78.reuse ;  /* 0x0000002925857223 */ /* 0x100fe2000001084e */
[----:B------:R-:W-:Y:S01]  /*5b20*/  FMNMX.FTZ R63, R62, R63, !PT ;  /* 0x0000003f3e3f7209 */ /* 0x000fe20007810000 */
[----:B------:R-:W-:Y:S01]  /*5b30*/  HGMMA.64x64x16.F32 R88, R128, gdesc[UR12].tnspB, R88, gsb0 ;  /* 0x40e0000c80587df0 */ /* 0x000fe20008000858 */
[----:B------:R-:W-:Y:S01]  /*5b40*/  ISETP.GT.AND P4, PT, R54, 0x38, PT ;  /* 0x000000383600780c */ /* 0x000fe20003f84270 */
[----:B------:R-:W-:Y:S01]  /*5b50*/  UIADD3 UR14, UR10, 0x300, URZ ;  /* 0x000003000a0e7890 */ /* 0x000fe2000fffe03f */
[----:B------:R-:W-:Y:S01]  /*5b60*/  FMNMX.FTZ R63, R44, R63, !PT ;  /* 0x0000003f2c3f7209 */ /* 0x000fe20007810000 */
[----:B------:R-:W0:Y:S01]  /*5b70*/  MUFU.TANH R74, R74 ;  /* 0x0000004a004a7308 */ /* 0x000e220000002400 */
[----:B---3--:R-:W-:Y:S01]  /*5b80*/  FSEL R49, R49, -INF , P5 ;  /* 0xff80000031317808 */ /* 0x008fe20002800000 */
[----:B------:R-:W-:Y:S01]  /*5b90*/  UMOV UR15, 0x40000040 ;  /* 0x40000040000f7882 */ /* 0x000fe20000000000 */
[----:B------:R-:W-:Y:S01]  /*5ba0*/  FMNMX.FTZ R63, R45, R63, !PT ;  /* 0x0000003f2d3f7209 */ /* 0x000fe20007810000 */
[----:B------:R-:W-:Y:S01]  /*5bb0*/  UIADD3 UR10, UR10, 0x380, URZ ;  /* 0x000003800a0a7890 */ /* 0x000fe2000fffe03f */
[----:B------:R-:W-:Y:S01]  /*5bc0*/  ISETP.GT.AND P5, PT, R54, 0x39, PT ;  /* 0x000000393600780c */ /* 0x000fe20003fa4270 */
[--C-:B------:R-:W-:Y:S01]  /*5bd0*/  FFMA.FTZ R30, R38, R41, -R78.reuse ;  /* 0x00000029261e7223 */ /* 0x100fe2000001084e */
[----:B------:R-:W-:Y:S01]  /*5be0*/  FMNMX.FTZ R63, R48, R63, !PT ;  /* 0x0000003f303f7209 */ /* 0x000fe20007810000 */
[----:B------:R-:W3:Y:S01]  /*5bf0*/  MUFU.TANH R64, R64 ;  /* 0x0000004000407308 */ /* 0x000ee20000002400 */
[----:B--2---:R-:W-:Y:S01]  /*5c00*/  FSEL R52, R52, -INF , P4 ;  /* 0xff80000034347808 */ /* 0x004fe20002000000 */
[--C-:B------:R-:W-:Y:S01]  /*5c10*/  FFMA.FTZ R135, R39, R41, -R78.reuse ;  /* 0x0000002927877223 */ /* 0x100fe2000001084e */
[----:B------:R-:W-:Y:S01]  /*5c20*/  FMNMX.FTZ R63, R49, R63, !PT ;  /* 0x0000003f313f7209 */ /* 0x000fe20007810000 */
[-CC-:B------:R-:W-:Y:S01]  /*5c30*/  FFMA.FTZ R32, R43, R41.reuse, -R78.reuse ;  /* 0x000000292b207223 */ /* 0x180fe2000001084e */
[----:B------:R-:W-:Y:S01]  /*5c40*/  ISETP.GT.AND P4, PT, R54, 0x40, PT ;  /* 0x000000403600780c */ /* 0x000fe20003f84270 */
[--C-:B------:R-:W-:Y:S01]  /*5c50*/  FFMA.FTZ R37, R58, R41, -R78.reuse ;  /* 0x000000293a257223 */ /* 0x100fe2000001084e */
[----:B----4-:R-:W-:Y:S01]  /*5c60*/  FSEL R53, R53, -INF , P5 ;  /* 0xff80000035357808 */ /* 0x010fe20002800000 */
[----:B------:R-:W2:Y:S01]  /*5c70*/  MUFU.TANH R65, R65 ;  /* 0x0000004100417308 */ /* 0x000ea20000002400 */
        /* <DEDUP_REMOVED lines=11> */
[----:B------:R-:W-:Y:S01]  /*5d30*/  FFMA.FTZ R71, R71, R41, -R78 ;  /* 0x0000002947477223 */ /* 0x000fe2000001084e */
[----:B------:R-:W-:-:S02]  /*5d40*/  FMNMX.FTZ R63, R56, R63, !PT ;  /* 0x0000003f383f7209 */ /* 0x000fc40007810000 */
[----:B------:R-:W-:Y:S01]  /*5d50*/  ISETP.GT.AND P5, PT, R54, 0x49, PT ;  /* 0x000000493600780c */ /* 0x000fe20003fa4270 */
[----:B------:R-:W1:Y:S01]  /*5d60*/  MUFU.TANH R69, R69 ;  /* 0x0000004500457308 */ /* 0x000e620000002400 */
[----:B------:R-:W-:Y:S02]  /*5d70*/  FSEL R70, R70, -INF , P4 ;  /* 0xff80000046467808 */ /* 0x000fe40002000000 */
[----:B------:R-:W-:Y:S02]  /*5d80*/  FMNMX.FTZ R63, R57, R63, !PT ;  /* 0x0000003f393f7209 */ /* 0x000fe40007810000 */
[----:B------:R-:W-:Y:S02]  /*5d90*/  ISETP.GT.AND P4, PT, R54, 0x50, PT ;  /* 0x000000503600780c */ /* 0x000fe40003f84270 */
[----:B0-----:R-:W-:Y:S01]  /*5da0*/  FSEL R74, R74, -INF , P5 ;  /* 0xff8000004a4a7808 */ /* 0x001fe20002800000 */
[----:B------:R-:W0:Y:S01]  /*5db0*/  MUFU.TANH R72, R72 ;  /* 0x0000004800487308 */ /* 0x000e220000002400 */
[----:B------:R-:W-:-:S02]  /*5dc0*/  FMNMX.FTZ R63, R70, R63, !PT ;  /* 0x0000003f463f7209 */ /* 0x000fc40007810000 */
[----:B------:R-:W-:Y:S02]  /*5dd0*/  ISETP.GT.AND P5, PT, R54, 0x51, PT ;  /* 0x000000513600780c */ /* 0x000fe40003fa4270 */
[----:B---3--:R-:W-:Y:S02]  /*5de0*/  FSEL R64, R64, -INF , P4 ;  /* 0xff80000040407808 */ /* 0x008fe40002000000 */
[----:B------:R-:W-:Y:S01]  /*5df0*/  FMNMX.FTZ R63, R74, R63, !PT ;  /* 0x0000003f4a3f7209 */ /* 0x000fe20007810000 */
[----:B------:R-:W3:Y:S01]  /*5e00*/  MUFU.TANH R73, R73 ;  /* 0x0000004900497308 */ /* 0x000ee20000002400 */
[----:B------:R-:W-:Y:S02]  /*5e10*/  ISETP.GT.AND P4, PT, R54, 0x58, PT ;  /* 0x000000583600780c */ /* 0x000fe40003f84270 */
[----:B--2---:R-:W-:Y:S02]  /*5e20*/  FSEL R65, R65, -INF , P5 ;  /* 0xff80000041417808 */ /* 0x004fe40002800000 */
[----:B------:R-:W-:-:S02]  /*5e30*/  FMNMX.FTZ R63, R64, R63, !PT ;  /* 0x0000003f403f7209 */ /* 0x000fc40007810000 */
[----:B------:R-:W-:Y:S01]  /*5e40*/  ISETP.GT.AND P5, PT, R54, 0x59, PT ;  /* 0x000000593600780c */ /* 0x000fe20003fa4270 */
[----:B------:R-:W2:Y:S01]  /*5e50*/  MUFU.TANH R75, R75 ;  /* 0x0000004b004b7308 */ /* 0x000ea20000002400 */
[----:B----4-:R-:W-:Y:S02]  /*5e60*/  FSEL R68, R68, -INF , P4 ;  /* 0xff80000044447808 */ /* 0x010fe40002000000 */
[----:B------:R-:W-:Y:S02]  /*5e70*/  FMNMX.FTZ R63, R65, R63, !PT ;  /* 0x0000003f413f7209 */ /* 0x000fe40007810000 */
[----:B------:R-:W-:Y:S02]  /*5e80*/  ISETP.GT.AND P4, PT, R54, 0x60, PT ;  /* 0x000000603600780c */ /* 0x000fe40003f84270 */
[----:B-1----:R-:W-:Y:S01]  /*5e90*/  FSEL R69, R69, -INF , P5 ;  /* 0xff80000045457808 */ /* 0x002fe20002800000 */
[----:B------:R-:W1:Y:S01]  /*5ea0*/  MUFU.TANH R76, R76 ;  /* 0x0000004c004c7308 */ /* 0x000e620000002400 */
[----:B------:R-:W-:-:S02]  /*5eb0*/  FMNMX.FTZ R63, R68, R63, !PT ;  /* 0x0000003f443f7209 */ /* 0x000fc40007810000 */
[----:B------:R-:W-:Y:S02]  /*5ec0*/  ISETP.GT.AND P5, PT, R54, 0x61, PT ;  /* 0x000000613600780c */ /* 0x000fe40003fa4270 */
[----:B0-----:R-:W-:Y:S02]  /*5ed0*/  FSEL R72, R72, -INF , P4 ;  /* 0xff80000048487808 */ /* 0x001fe40002000000 */
[----:B------:R-:W-:Y:S01]  /*5ee0*/  FMNMX.FTZ R63, R69, R63, !PT ;  /* 0x0000003f453f7209 */ /* 0x000fe20007810000 */
[----:B------:R-:W0:Y:S01]  /*5ef0*/  MUFU.TANH R77, R77 ;  /* 0x0000004d004d7308 */ /* 0x000e220000002400 */
[----:B------:R-:W-:Y:S01]  /*5f00*/  ISETP.GT.AND P4, PT, R54, 0x68, PT ;  /* 0x000000683600780c */ /* 0x000fe20003f84270 */
[----:B------:R-:W-:Y:S02]  /*5f10*/  WARPGROUP.DEPBAR.LE gsb0, 0x0 ;  /* 0x00008000000079c5 */ /* 0x000fe40000010000 */
[----:B------:R-:W-:Y:S01]  /*5f20*/  WARPGROUP.ARRIVE ;  /* 0x00000000000079c5 */ /* 0x000fe20000000000 */
[----:B---3--:R-:W-:-:S02]  /*5f30*/  FSEL R73, R73, -INF , P5 ;  /* 0xff80000049497808 */ /* 0x008fc40002800000 */
[----:B------:R-:W-:Y:S01]  /*5f40*/  FMNMX.FTZ R63, R72, R63, !PT ;  /* 0x0000003f483f7209 */ /* 0x000fe20007810000 */
[----:B------:R-:W3:Y:S01]  /*5f50*/  MUFU.TANH R46, R81 ;  /* 0x00000051002e7308 */ /* 0x000ee20000002400 */
[C---:B------:R-:W-:Y:S01]  /*5f60*/  ISETP.GT.AND P5, PT, R54.reuse, 0x69, PT ;  /* 0x000000693600780c */ /* 0x040fe20003fa4270 */
[----:B------:R-:W-:Y:S01]  /*5f70*/  HGMMA.64x64x16.F32 R88, R124, gdesc[UR12].tnspB, R88, gsb0 ;  /* 0x40e0000c7c587df0 */ /* 0x000fe20008000858 */
[----:B--2---:R-:W-:Y:S02]  /*5f80*/  FSEL R75, R75, -INF , P4 ;  /* 0xff8000004b4b7808 */ /* 0x004fe40002000000 */
[----:B------:R-:W-:Y:S02]  /*5f90*/  FMNMX.FTZ R63, R73, R63, !PT ;  /* 0x0000003f493f7209 */ /* 0x000fe40007810000 */
[----:B------:R-:W-:Y:S01]  /*5fa0*/  ISETP.GT.AND P4, PT, R54, 0x70, PT ;  /* 0x000000703600780c */ /* 0x000fe20003f84270 */
[----:B------:R-:W2:Y:S01]  /*5fb0*/  MUFU.TANH R79, R79 ;  /* 0x0000004f004f7308 */ /* 0x000ea20000002400 */
[----:B-1----:R-:W-:-:S02]  /*5fc0*/  FSEL R76, R76, -INF , P5 ;  /* 0xff8000004c4c7808 */ /* 0x002fc40002800000 */
[----:B------:R-:W-:Y:S02]  /*5fd0*/  FMNMX.FTZ R63, R75, R63, !PT ;  /* 0x0000003f4b3f7209 */ /* 0x000fe40007810000 */
[----:B------:R-:W-:Y:S02]  /*5fe0*/  ISETP.GT.AND P5, PT, R54, 0x71, PT ;  /* 0x000000713600780c */ /* 0x000fe40003fa4270 */
[----:B0-----:R-:W-:Y:S01]  /*5ff0*/  FSEL R77, R77, -INF , P4 ;  /* 0xff8000004d4d7808 */ /* 0x001fe20002000000 */
[----:B------:R-:W0:Y:S01]  /*6000*/  MUFU.TANH R80, R80 ;  /* 0x0000005000507308 */ /* 0x000e220000002400 */
[----:B------:R-:W-:Y:S02]  /*6010*/  FMNMX.FTZ R63, R76, R63, !PT ;  /* 0x0000003f4c3f7209 */ /* 0x000fe40007810000 */
[----:B------:R-:W-:Y:S02]  /*6020*/  ISETP.GT.AND P4, PT, R54, 0x78, PT ;  /* 0x000000783600780c */ /* 0x000fe40003f84270 */
[----:B---3--:R-:W-:-:S02]  /*6030*/  FSEL R46, R46, -INF , P5 ;  /* 0xff8000002e2e7808 */ /* 0x008fc40002800000 */
[----:B------:R-:W-:Y:S01]  /*6040*/  FMNMX.FTZ R63, R77, R63, !PT ;  /* 0x0000003f4d3f7209 */ /* 0x000fe20007810000 */
[----:B------:R-:W-:Y:S01]  /*6050*/  MUFU.EX2 R149, R149 ;  /* 0x0000009500957308 */ /* 0x000fe20000000800 */
[----:B------:R-:W-:Y:S02]  /*6060*/  ISETP.GT.AND P5, PT, R54, 0x79, PT ;  /* 0x000000793600780c */ /* 0x000fe40003fa4270 */
[----:B--2---:R-:W-:Y:S02]  /*6070*/  FSEL R79, R79, -INF , P4 ;  /* 0xff8000004f4f7808 */ /* 0x004fe40002000000 */
[----:B------:R-:W-:Y:S02]  /*6080*/  FMNMX.FTZ R63, R46, R63, !PT ;  /* 0x0000003f2e3f7209 */ /* 0x000fe40007810000 */
[----:B------:R-:W-:Y:S01]  /*6090*/  MOV R47, UR37 ;  /* 0x00000025002f7c02 */ /* 0x000fe20008000f00 */
[----:B------:R-:W-:Y:S01]  /*60a0*/  MUFU.EX2 R151, R151 ;  /* 0x0000009700977308 */ /* 0x000fe20000000800 */
[----:B0-----:R-:W-:-:S02]  /*60b0*/  FSEL R80, R80, -INF , P5 ;  /* 0xff80000050507808 */ /* 0x001fc40002800000 */
[----:B------:R-:W-:Y:S02]  /*60c0*/  FMNMX.FTZ R35, R79, R63, !PT ;  /* 0x0000003f4f237209 */ /* 0x000fe40007810000 */
[----:B------:R-:W-:Y:S02]  /*60d0*/  @!P1 LEA R47, R47, UR38, 0x3 ;  /* 0x000000262f2f9c11 */ /* 0x000fe4000f8e18ff */
[----:B------:R-:W-:Y:S01]  /*60e0*/  FMNMX.FTZ R35, R80, R35, !PT ;  /* 0x0000002350237209 */ /* 0x000fe20007810000 */
[----:B------:R-:W-:Y:S02]  /*60f0*/  MUFU.EX2 R14, R14 ;  /* 0x0000000e000e7308 */ /* 0x000fe40000000800 */
[----:B------:R-:W-:Y:S02]  /*6100*/  @!P1 VIADD R47, R47, 0x16840 ;  /* 0x000168402f2f9836 */ /* 0x000fe40000000000 */
[----:B------:R-:W0:Y:S03]  /*6110*/  SHFL.BFLY PT, R36, R35, 0x2, 0x1f ;  /* 0x0c401f0023247f89 */ /* 0x000e2600000e0000 */
[----:B------:R-:W-:Y:S01]  /*6120*/  @!P1 PRMT R47, RZ, 0x654, R47 ;  /* 0x00000654ff2f9816 */ /* 0x000fe2000000002f */
[----:B------:R-:W-:Y:S08]  /*6130*/  MUFU.EX2 R145, R145 ;  /* 0x0000009100917308 */ /* 0x000ff00000000800 */
[----:B------:R-:W-:Y:S08]  /*6140*/  MUFU.EX2 R20, R20 ;  /* 0x0000001400147308 */ /* 0x000ff00000000800 */
[----:B------:R-:W-:Y:S01]  /*6150*/  MUFU.EX2 R147, R147 ;  /* 0x0000009300937308 */ /* 0x000fe20000000800 */
[----:B0-----:R-:W-:Y:S01]  /*6160*/  FMNMX.FTZ R42, R35, R36, !PT ;  /* 0x00000024232a7209 */ /* 0x001fe20007810000 */
[-CC-:B------:R-:W-:Y:S01]  /*6170*/  FFMA.FTZ R35, R51, R41.reuse, -R78.reuse ;  /* 0x0000002933237223 */ /* 0x180fe2000001084e */
[----:B------:R-:W-:-:S05]  /*6180*/  FFMA.FTZ R36, R55, R41, -R78 ;  /* 0x0000002937247223 */ /* 0x000fca000001084e */
[----:B------:R-:W-:Y:S01]  /*6190*/  MUFU.EX2 R24, R24 ;  /* 0x0000001800187308 */ /* 0x000fe20000000800 */
[----:B------:R-:W0:Y:S01]  /*61a0*/  SHFL.BFLY PT, R51, R42, 0x1, 0x1f ;  /* 0x0c201f002a337f89 */ /* 0x000e2200000e0000 */
[----:B------:R-:W-:Y:S02]  /*61b0*/  WARPGROUP.DEPBAR.LE gsb0, 0x0 ;  /* 0x00008000000079c5 */ /* 0x000fe40000010000 */
[----:B------:R-:W-:-:S04]  /*61c0*/  WARPGROUP.ARRIVE ;  /* 0x00000000000079c5 */ /* 0x000fc80000000000 */
[----:B------:R-:W-:Y:S02]  /*61d0*/  MUFU.EX2 R141, R141 ;  /* 0x0000008d008d7308 */ /* 0x000fe40000000800 */
[----:B------:R-:W-:Y:S06]  /*61e0*/  HGMMA.64x64x16.F32 R88, R120, gdesc[UR8].tnspB, R88, gsb0 ;  /* 0x40e0000878587df0 */ /* 0x000fec0008000858 */
[----:B------:R-:W-:Y:S01]  /*61f0*/  MUFU.EX2 R25, R25 ;  /* 0x0000001900197308 */ /* 0x000fe20000000800 */
[----:B0-----:R-:W-:Y:S01]  /*6200*/  FMNMX.FTZ R51, R42, R51, !PT ;  /* 0x000000332a337209 */ /* 0x001fe20007810000 */
[----:B------:R-:W-:-:S06]  /*6210*/  FFMA.FTZ R42, R67, R41, -R78 ;  /* 0x00000029432a7223 */ /* 0x000fcc000001084e */
[----:B------:R-:W-:Y:S01]  /*6220*/  MUFU.EX2 R143, R143 ;  /* 0x0000008f008f7308 */ /* 0x000fe20000000800 */
[C---:B------:R-:W-:Y:S01]  /*6230*/  FSETP.NEU.FTZ.AND P4, PT, R51.reuse, -INF , PT ;  /* 0xff8000003300780b */ /* 0x040fe20003f9d000 */
[----:B------:R-:W-:-:S05]  /*6240*/  FMUL.FTZ R50, R51, R41 ;  /* 0x0000002933327220 */ /* 0x000fca0000410000 */
[----:B------:R-:W-:Y:S01]  /*6250*/  FSEL R50, R50, RZ, P4 ;  /* 0x000000ff32327208 */ /* 0x000fe20002000000 */
[----:B------:R-:W-:Y:S04]  /*6260*/  MUFU.EX2 R27, R27 ;  /* 0x0000001b001b7308 */ /* 0x000fe80000000800 */
[-CC-:B------:R-:W-:Y:S01]  /*6270*/  FFMA.FTZ R142, R44, R41.reuse, -R50.reuse ;  /* 0x000000292c8e7223 */ /* 0x180fe20000010832 */
[----:B------:R-:W-:Y:S01]  /*6280*/  FSEL R44, R10, RZ, P3 ;  /* 0x000000ff0a2c7208 */ /* 0x000fe20001800000 */
[-CC-:B------:R-:W-:Y:S01]  /*6290*/  FFMA.FTZ R148, R7, R41.reuse, -R50.reuse ;  /* 0x0000002907947223 */ /* 0x180fe20000010832 */
[-CC-:B------:R-:W-:Y:S01]  /*62a0*/  FFMA.FTZ R150, R11, R41.reuse, -R50.reuse ;  /* 0x000000290b967223 */ /* 0x180fe20000010832 */
[-CC-:B------:R-:W-:Y:S01]  /*62b0*/  FFMA.FTZ R11, R15, R41.reuse, -R50.reuse ;  /* 0x000000290f0b7223 */ /* 0x180fe20000010832 */
[-CC-:B------:R-:W-:Y:S01]  /*62c0*/  FFMA.FTZ R15, R45, R41.reuse, -R50.reuse ;  /* 0x000000292d0f7223 */ /* 0x180fe20000010832 */
[----:B------:R-:W-:Y:S01]  /*62d0*/  FADD.FTZ R44, -R44, R5 ;  /* 0x000000052c2c7221 */ /* 0x000fe20000010100 */
[----:B------:R-:W-:Y:S01]  /*62e0*/  FSEL R5, R51, RZ, P4 ;  /* 0x000000ff33057208 */ /* 0x000fe20002000000 */
[-CC-:B------:R-:W-:Y:S01]  /*62f0*/  FFMA.FTZ R7, R9, R41.reuse, -R50.reuse ;  /* 0x0000002909077223 */ /* 0x180fe20000010832 */
[----:B------:R-:W-:Y:S01]  /*6300*/  MUFU.EX2 R148, R148 ;  /* 0x0000009400947308 */ /* 0x000fe20000000800 */
[-C--:B------:R-:W-:Y:S01]  /*6310*/  FMUL.FTZ R45, R44, R41.reuse ;  /* 0x000000292c2d7220 */ /* 0x080fe20000410000 */
[-C--:B------:R-:W-:Y:S01]  /*6320*/  FFMA.FTZ R9, R12, R41.reuse, -R50 ;  /* 0x000000290c097223 */ /* 0x080fe20000010832 */
[----:B------:R-:W-:Y:S01]  /*6330*/  FADD.FTZ R6, -R5, R6 ;  /* 0x0000000605067221 */ /* 0x000fe20000010100 */
[----:B------:R-:W-:Y:S01]  /*6340*/  VIADD R44, R83, 0x9 ;  /* 0x00000009532c7836 */ /* 0x000fe20000000000 */
[----:B------:R-:W-:Y:S01]  /*6350*/  ISETP.GE.U32.AND P3, PT, R86, 0x180, PT ;  /* 0x000001805600780c */ /* 0x000fe20003f66070 */
[-CC-:B------:R-:W-:Y:S01]  /*6360*/  FFMA.FTZ R144, R13, R41.reuse, -R50.reuse ;  /* 0x000000290d907223 */ /* 0x180fe20000010832 */
[-C--:B------:R-:W-:Y:S01]  /*6370*/  FMUL.FTZ R6, R6, R41.reuse ;  /* 0x0000002906067220 */ /* 0x080fe20000410000 */
[----:B------:R0:W-:Y:S01]  /*6380*/  MUFU.EX2 R5, R45 ;  /* 0x0000002d00057308 */ /* 0x0001e20000000800 */
[----:B------:R-:W-:Y:S01]  /*6390*/  FFMA.FTZ R136, R48, R41, -R50 ;  /* 0x0000002930887223 */ /* 0x000fe20000010832 */
[----:B------:R-:W-:-:S02]  /*63a0*/  IMAD.U32 R48, RZ, RZ, UR6 ;  /* 0x00000006ff307e24 */ /* 0x000fc4000f8e00ff */
[-CC-:B------:R-:W-:Y:S01]  /*63b0*/  FFMA.FTZ R146, R21, R41.reuse, -R50.reuse ;  /* 0x0000002915927223 */ /* 0x180fe20000010832 */
[-CC-:B------:R-:W-:Y:S01]  /*63c0*/  FFMA.FTZ R21, R49, R41.reuse, -R50.reuse ;  /* 0x0000002931157223 */ /* 0x180fe20000010832 */
[-CC-:B------:R-:W-:Y:S01]  /*63d0*/  FFMA.FTZ R12, R26, R41.reuse, -R50.reuse ;  /* 0x000000291a0c7223 */ /* 0x180fe20000010832 */
[-CC-:B------:R-:W-:Y:S01]  /*63e0*/  FFMA.FTZ R140, R66, R41.reuse, -R50.reuse ;  /* 0x00000029428c7223 */ /* 0x180fe20000010832 */
[----:B------:R-:W-:Y:S01]  /*63f0*/  @!P1 LEA R48, R48, UR38, 0x3 ;  /* 0x0000002630309c11 */ /* 0x000fe2000f8e18ff */
[----:B------:R-:W1:Y:S01]  /*6400*/  MUFU.EX2 R6, R6 ;  /* 0x0000000600067308 */ /* 0x000e620000000800 */
[----:B0-----:R-:W-:Y:S01]  /*6410*/  SEL R45, R44, 0x9, !P3 ;  /* 0x000000092c2d7807 */ /* 0x001fe20005800000 */
        /* <DEDUP_REMOVED lines=15> */
[----:B-1----:R-:W-:Y:S01]  /*6510*/  FFMA.FTZ R2, R6, R2, R148 ;  /* 0x0000000206027223 */ /* 0x002fe20000010094 */
[-CC-:B------:R-:W-:Y:S01]  /*6520*/  FFMA.FTZ R46, R46, R41.reuse, -R50.reuse ;  /* 0x000000292e2e7223 */ /* 0x180fe20000010832 */
[----:B------:R-:W-:Y:S01]  /*6530*/  FFMA.FTZ R79, R79, R41, -R50 ;  /* 0x000000294f4f7223 */ /* 0x000fe20000010832 */
[C---:B------:R-:W-:Y:S01]  /*6540*/  ISETP.GT.AND P3, PT, R3.reuse, R4, PT ;  /* 0x000000040300720c */ /* 0x040fe20003f64270 */
[----:B------:R-:W-:Y:S01]  /*6550*/  UMOV UR6, UR37 ;  /* 0x0000002500067c82 */ /* 0x000fe20008000000 */
[----:B------:R-:W-:-:S02]  /*6560*/  VIADD R3, R3, 0xffffffff ;  /* 0xffffffff03037836 */ /* 0x000fc40000000000 */
[----:B------:R-:W1:Y:S01]  /*6570*/  MUFU.EX2 R9, R9 ;  /* 0x0000000900097308 */ /* 0x000e620000000800 */
[C---:B0-----:R-:W-:Y:S01]  /*6580*/  FADD.FTZ R49, R7.reuse, R2 ;  /* 0x0000000207317221 */ /* 0x041fe20000010000 */
[----:B------:R-:W-:Y:S01]  /*6590*/  F2FP.F16.F32.PACK_AB R148, R7, R148 ;  /* 0x000000940794723e */ /* 0x000fe200000000ff */
[----:B------:R-:W-:Y:S02]  /*65a0*/  WARPGROUP.DEPBAR.LE gsb0, 0x0 ;  /* 0x00008000000079c5 */ /* 0x000fe40000010000 */
[----:B------:R0:W-:Y:S06]  /*65b0*/  BAR.ARV R45, 0x100 ;  /* 0x0004002d0000751d */ /* 0x0001ec0000002000 */
[----:B------:R-:W3:Y:S01]  /*65c0*/  MUFU.EX2 R144, R144 ;  /* 0x0000009000907308 */ /* 0x000ee20000000800 */
[----:B------:R4:W-:Y:S01]  /*65d0*/  @!P1 SYNCS.ARRIVE.TRANS64.RED.A1T0 RZ, [R47+URZ], RZ ;  /* 0x000000ff2fff99a7 */ /* 0x0009e2000810043f */
[-C--:B------:R-:W-:Y:S01]  /*65e0*/  FMUL.FTZ R88, R88, R6.reuse ;  /* 0x0000000658587220 */ /* 0x080fe20000410000 */
[-C--:B------:R-:W-:Y:S01]  /*65f0*/  FMUL.FTZ R89, R89, R6.reuse ;  /* 0x0000000659597220 */ /* 0x080fe20000410000 */
[-C--:B------:R-:W-:Y:S01]  /*6600*/  FMUL.FTZ R92, R92, R6.reuse ;  /* 0x000000065c5c7220 */ /* 0x080fe20000410000 */
[-C--:B------:R-:W-:Y:S01]  /*6610*/  FMUL.FTZ R93, R93, R6.reuse ;  /* 0x000000065d5d7220 */ /* 0x080fe20000410000 */
[-C--:B------:R-:W-:Y:S01]  /*6620*/  FMUL.FTZ R96, R96, R6.reuse ;  /* 0x0000000660607220 */ /* 0x080fe20000410000 */
[----:B------:R-:W-:Y:S01]  /*6630*/  FMUL.FTZ R97, R97, R6 ;  /* 0x0000000661617220 */ /* 0x000fe20000410000 */
[----:B------:R-:W5:Y:S01]  /*6640*/  MUFU.EX2 R11, R11 ;  /* 0x0000000b000b7308 */ /* 0x000f620000000800 */
[----:B----4-:R-:W-:Y:S01]  /*6650*/  FFMA.FTZ R47, R5, R0, R149 ;  /* 0x00000000052f7223 */ /* 0x010fe20000010095 */
[----:B------:R-:W-:Y:S01]  /*6660*/  F2FP.F16.F32.PACK_AB R149, R8, R149 ;  /* 0x000000950895723e */ /* 0x000fe200000000ff */
[-C--:B------:R-:W-:Y:S01]  /*6670*/  FMUL.FTZ R100, R100, R6.reuse ;  /* 0x0000000664647220 */ /* 0x080fe20000410000 */
[----:B------:R-:W-:Y:S01]  /*6680*/  FMUL.FTZ R101, R101, R6 ;  /* 0x0000000665657220 */ /* 0x000fe20000410000 */
[----:B------:R-:W-:Y:S01]  /*6690*/  FADD.FTZ R2, R8, R47 ;  /* 0x0000002f08027221 */ /* 0x000fe20000010000 */
[----:B------:R-:W-:-:S02]  /*66a0*/  @!P1 VIADD R47, R48, 0x16860 ;  /* 0x00016860302f9836 */ /* 0x000fc40000000000 */
[----:B--2---:R-:W-:Y:S01]  /*66b0*/  FADD.FTZ R48, R150, R49 ;  /* 0x0000003196307221 */ /* 0x004fe20000010000 */
[----:B------:R-:W2:Y:S01]  /*66c0*/  MUFU.EX2 R146, R146 ;  /* 0x0000009200927308 */ /* 0x000ea20000000800 */
[----:B0-----:R-:W-:Y:S01]  /*66d0*/  FADD.FTZ R45, R151, R2 ;  /* 0x00000002972d7221 */ /* 0x001fe20000010000 */
[C---:B-1----:R-:W-:Y:S01]  /*66e0*/  F2FP.F16.F32.PACK_AB R150, R9.reuse, R150 ;  /* 0x000000960996723e */ /* 0x042fe200000000ff */
[-C--:B------:R-:W-:Y:S01]  /*66f0*/  FMUL.FTZ R104, R104, R6.reuse ;  /* 0x0000000668687220 */ /* 0x080fe20000410000 */
[----:B------:R-:W-:Y:S01]  /*6700*/  @!P1 PRMT R2, RZ, 0x654, R47 ;  /* 0x00000654ff029816 */ /* 0x000fe2000000002f */
[----:B------:R-:W-:Y:S01]  /*6710*/  FADD.FTZ R47, R9, R48 ;  /* 0x00000030092f7221 */ /* 0x000fe20000010000 */
[----:B------:R-:W-:Y:S01]  /*6720*/  FADD.FTZ R48, R14, R45 ;  /* 0x0000002d0e307221 */ /* 0x000fe20000010000 */
[----:B------:R-:W-:Y:S01]  /*6730*/  FMUL.FTZ R105, R105, R6 ;  /* 0x0000000669697220 */ /* 0x000fe20000410000 */
[----:B------:R-:W0:Y:S01]  /*6740*/  MUFU.EX2 R12, R12 ;  /* 0x0000000c000c7308 */ /* 0x000e220000000800 */
[----:B---3--:R-:W-:Y:S01]  /*6750*/  FADD.FTZ R52, R144, R47 ;  /* 0x0000002f90347221 */ /* 0x008fe20000010000 */
[----:B------:R-:W-:Y:S01]  /*6760*/  FADD.FTZ R45, R145, R48 ;  /* 0x00000030912d7221 */ /* 0x000fe20000010000 */
[----:B------:R1:W-:Y:S01]  /*6770*/  @!P1 SYNCS.ARRIVE.TRANS64.RED.A1T0 RZ, [R2+URZ], RZ ;  /* 0x000000ff02ff99a7 */ /* 0x0003e2000810043f */
[C---:B-----5:R-:W-:Y:S01]  /*6780*/  F2FP.F16.F32.PACK_AB R144, R11.reuse, R144 ;  /* 0x000000900b90723e */ /* 0x060fe200000000ff */
[----:B------:R-:W-:Y:S01]  /*6790*/  FADD.FTZ R47, R11, R52 ;  /* 0x000000340b2f7221 */ /* 0x000fe20000010000 */
[----:B------:R-:W-:Y:S01]  /*67a0*/  FADD.FTZ R48, R20, R45 ;  /* 0x0000002d14307221 */ /* 0x000fe20000010000 */
[-C--:B------:R-:W-:Y:S01]  /*67b0*/  FFMA.FTZ R45, R69, R41.reuse, -R50 ;  /* 0x00000029452d7223 */ /* 0x080fe20000010832 */
[----:B------:R-:W3:Y:S01]  /*67c0*/  MUFU.EX2 R140, R140 ;  /* 0x0000008c008c7308 */ /* 0x000ee20000000800 */
[----:B--2---:R-:W-:Y:S01]  /*67d0*/  FADD.FTZ R47, R146, R47 ;  /* 0x0000002f922f7221 */ /* 0x004fe20000010000 */
[----:B------:R-:W-:Y:S01]  /*67e0*/  FADD.FTZ R49, R147, R48 ;  /* 0x0000003093317221 */ /* 0x000fe20000010000 */
[-C--:B-1----:R-:W-:Y:S01]  /*67f0*/  FFMA.FTZ R2, R65, R41.reuse, -R50 ;  /* 0x0000002941027223 */ /* 0x082fe20000010832 */
[-C--:B------:R-:W-:Y:S01]  /*6800*/  FMUL.FTZ R108, R108, R6.reuse ;  /* 0x000000066c6c7220 */ /* 0x080fe20000410000 */
[-C--:B------:R-:W-:Y:S01]  /*6810*/  FMUL.FTZ R109, R109, R6.reuse ;  /* 0x000000066d6d7220 */ /* 0x080fe20000410000 */
[----:B------:R-:W-:Y:S01]  /*6820*/  FADD.FTZ R48, R24, R49 ;  /* 0x0000003118307221 */ /* 0x000fe20000010000 */
[----:B------:R-:W-:Y:S01]  /*6830*/  FMUL.FTZ R112, R112, R6 ;  /* 0x0000000670707220 */ /* 0x000fe20000410000 */
[----:B------:R-:W1:Y:S01]  /*6840*/  MUFU.EX2 R13, R13 ;  /* 0x0000000d000d7308 */ /* 0x000e620000000800 */
[C---:B0-----:R-:W-:Y:S01]  /*6850*/  FADD.FTZ R53, R12.reuse, R47 ;  /* 0x0000002f0c357221 */ /* 0x041fe20000010000 */
[----:B------:R-:W-:Y:S01]  /*6860*/  FADD.FTZ R48, R141, R48 ;  /* 0x000000308d307221 */ /* 0x000fe20000010000 */
[-CC-:B------:R-:W-:Y:S01]  /*6870*/  FFMA.FTZ R47, R73, R41.reuse, -R50.reuse ;  /* 0x00000029492f7223 */ /* 0x180fe20000010832 */
[----:B------:R-:W-:Y:S01]  /*6880*/  F2FP.F16.F32.PACK_AB R146, R12, R146 ;  /* 0x000000920c92723e */ /* 0x000fe200000000ff */
[----:B------:R-:W-:Y:S01]  /*6890*/  FFMA.FTZ R50, R80, R41, -R50 ;  /* 0x0000002950327223 */ /* 0x000fe20000010832 */
[----:B------:R-:W-:Y:S01]  /*68a0*/  FADD.FTZ R48, R25, R48 ;  /* 0x0000003019307221 */ /* 0x000fe20000010000 */
[-C--:B------:R-:W-:Y:S01]  /*68b0*/  FMUL.FTZ R113, R113, R6.reuse ;  /* 0x0000000671717220 */ /* 0x080fe20000410000 */
[----:B------:R-:W0:Y:S01]  /*68c0*/  MUFU.EX2 R142, R142 ;  /* 0x0000008e008e7308 */ /* 0x000e220000000800 */
[----:B---3--:R-:W-:Y:S01]  /*68d0*/  FADD.FTZ R52, R140, R53 ;  /* 0x000000358c347221 */ /* 0x008fe20000010000 */
[----:B------:R-:W-:Y:S01]  /*68e0*/  FADD.FTZ R48, R143, R48 ;  /* 0x000000308f307221 */ /* 0x000fe20000010000 */
[-C--:B------:R-:W-:Y:S01]  /*68f0*/  FMUL.FTZ R116, R116, R6.reuse ;  /* 0x0000000674747220 */ /* 0x080fe20000410000 */
[----:B------:R-:W-:Y:S01]  /*6900*/  FMUL.FTZ R117, R117, R6 ;  /* 0x0000000675757220 */ /* 0x000fe20000410000 */
[-C--:B------:R-:W-:Y:S01]  /*6910*/  FMUL.FTZ R90, R90, R5.reuse ;  /* 0x000000055a5a7220 */ /* 0x080fe20000410000 */
[----:B------:R-:W-:Y:S01]  /*6920*/  FADD.FTZ R48, R27, R48 ;  /* 0x000000301b307221 */ /* 0x000fe20000010000 */
        /* <DEDUP_REMOVED lines=20> */
[----:B------:R-:W-:Y:S01]  /*6a70*/  FMUL.FTZ R119, R119, R5 ;  /* 0x0000000577777220 */ /* 0x000fe20000410000 */
[----:B------:R-:W-:Y:S01]  /*6a80*/  F2FP.F16.F32.PACK_AB R151, R14, R151 ;  /* 0x000000970e97723e */ /* 0x000fe200000000ff */
[----:B------:R-:W-:Y:S01]  /*6a90*/  IMAD.MOV.U32 R5, RZ, RZ, R10 ;  /* 0x000000ffff057224 */ /* 0x000fe200078e000a */
[----:B------:R-:W-:Y:S01]  /*6aa0*/  F2FP.F16.F32.PACK_AB R145, R20, R145 ;  /* 0x000000911491723e */ /* 0x000fe200000000ff */
[----:B------:R-:W-:Y:S01]  /*6ab0*/  IMAD.MOV.U32 R6, RZ, RZ, R51 ;  /* 0x000000ffff067224 */ /* 0x000fe200078e0033 */
[----:B------:R-:W2:Y:S01]  /*6ac0*/  MUFU.EX2 R28, R28 ;  /* 0x0000001c001c7308 */ /* 0x000ea20000000800 */
[----:B-1----:R-:W-:Y:S01]  /*6ad0*/  FADD.FTZ R52, R136, R49 ;  /* 0x0000003188347221 */ /* 0x002fe20000010000 */
[----:B------:R-:W-:-:S02]  /*6ae0*/  F2FP.F16.F32.PACK_AB R147, R24, R147 ;  /* 0x000000931893723e */ /* 0x000fc400000000ff */
[----:B------:R-:W-:Y:S02]  /*6af0*/  F2FP.F16.F32.PACK_AB R140, R13, R140 ;  /* 0x0000008c0d8c723e */ /* 0x000fe400000000ff */
[----:B------:R-:W-:Y:S02]  /*6b00*/  F2FP.F16.F32.PACK_AB R141, R25, R141 ;  /* 0x0000008d198d723e */ /* 0x000fe400000000ff */
        /* <DEDUP_REMOVED lines=93> */
[----:B0-----:R-:W-:-:S04]  /*70e0*/  FADD.FTZ R11, R122, R11 ;  /* 0x0000000b7a0b7221 */ /* 0x001fc80000010000 */
[C---:B--2---:R-:W-:Y:S01]  /*70f0*/  FADD.FTZ R2, R50.reuse, R11 ;  /* 0x0000000b32027221 */ /* 0x044fe20000010000 */
[----:B------:R-:W-:Y:S01]  /*7100*/  F2FP.F16.F32.PACK_AB R122, R50, R122 ;  /* 0x0000007a327a723e */ /* 0x000fe200000000ff */
[C---:B-1----:R-:W-:Y:S01]  /*7110*/  FADD.FTZ R0, R71.reuse, R0 ;  /* 0x0000000047007221 */ /* 0x042fe20000010000 */
[----:B------:R-:W-:Y:S01]  /*7120*/  F2FP.F16.F32.PACK_AB R123, R71, R43 ;  /* 0x0000002b477b723e */ /* 0x000fe200000000ff */
[----:B------:R-:W-:Y:S06]  /*7130*/  @P3 BRA `(.L_x_14180) ;  /* 0xffffffd000843947 */ /* 0x000fec000383ffff */
.L_x_14171:
[----:B------:R-:W-:-:S13]  /*7140*/  ISETP.GE.AND P2, PT, R3, R23, PT ;  /* 0x000000170300720c */ /* 0x000fda0003f46270 */
[----:B------:R-:W-:Y:S05]  /*7150*/  @!P2 BRA `(.L_x_14181) ;  /* 0x000000240040a947 */ /* 0x000fea0003800000 */
[----:B------:R-:W-:Y:S01]  /*7160*/  IMAD.MOV.U32 R4, RZ, RZ, R10 ;  /* 0x000000ffff047224 */ /* 0x000fe200078e000a */
[----:B------:R-:W-:Y:S01]  /*7170*/  UMOV UR7, UR36 ;  /* 0x0000002400077c82 */ /* 0x000fe20008000000 */
[----:B------:R-:W-:Y:S01]  /*7180*/  IMAD.MOV.U32 R5, RZ, RZ, R51 ;  /* 0x000000ffff057224 */ /* 0x000fe200078e0033 */
[----:B------:R-:W-:Y:S01]  /*7190*/  UMOV UR6, UR37 ;  /* 0x0000002500067c82 */ /* 0x000fe20008000000 */
[----:B------:R-:W-:-:S05]  /*71a0*/  ULDC UR21, c[0x0][0x9d8] ;  /* 0x0002760000157ab9 */ /* 0x000fca0000000800 */
.L_x_14190:
        /* <DEDUP_REMOVED lines=9> */
.L_x_14183:
[----:B------:R-:W-:Y:S01]  /*7240*/  ULEA UR10, UR37, UR38, 0x3 ;  /* 0x00000026250a7291 */ /* 0x000fe2000f8e183f */
[----:B------:R-:W-:-:S05]  /*7250*/  IMAD.U32 R6, RZ, RZ, UR36 ;  /* 0x00000024ff067e24 */ /* 0x000fca000f8e00ff */
[----:B------:R-:W-:-:S04]  /*7260*/  SHF.L.U32 R6, R6, 0x1f, RZ ;  /* 0x0000001f06067819 */ /* 0x000fc800000006ff */
[----:B------:R0:W1:Y:S01]  /*7270*/  SYNCS.PHASECHK.TRANS64.TRYWAIT P2, [UR10+0x16830], R6 ;  /* 0x01683006ff0075a7 */ /* 0x000062000804014a */
[----:B------:R-:W-:Y:S05]  /*7280*/  @!P0 BRA `(.L_x_14184) ;  /* 0x0000000000048947 */ /* 0x000fea0003800000 */
[----:B------:R-:W-:Y:S01]  /*7290*/  BPT.TRAP 0x1 ;  /* 0x000000040000795c */ /* 0x000fe20000300000 */
.L_x_14184:
[----:B-1----:R-:W-:Y:S05]  /*72a0*/  @P2 BRA `(.L_x_14182) ;  /* 0x0000000000082947 */ /* 0x002fea0003800000 */
[----:B------:R-:W1:Y:S02]  /*72b0*/  SYNCS.PHASECHK.TRANS64.TRYWAIT P2, [UR10+0x16830], R6 ;  /* 0x01683006ff0075a7 */ /* 0x000e64000804014a */
[----:B-1----:R-:W-:Y:S05]  /*72c0*/  @!P2 BRA `(.L_x_14185) ;  /* 0x000000b000b4a947 */ /* 0x002fea0003800000 */
.L_x_14182:
        /* <DEDUP_REMOVED lines=29> */
.L_x_14187:
[----:B------:R-:W-:Y:S01]  /*74a0*/  ULEA UR10, UR6, UR38, 0x3 ;  /* 0x00000026060a7291 */ /* 0x000fe2000f8e183f */
[----:B------:R-:W-:-:S05]  /*74b0*/  IMAD.U32 R6, RZ, RZ, UR7 ;  /* 0x00000007ff067e24 */ /* 0x000fca000f8e00ff */
[----:B------:R-:W-:-:S04]  /*74c0*/  SHF.L.U32 R6, R6, 0x1f, RZ ;  /* 0x0000001f06067819 */ /* 0x000fc800000006ff */
[----:B------:R0:W1:Y:S01]  /*74d0*/  SYNCS.PHASECHK.TRANS64.TRYWAIT P2, [UR10+0x16850], R6 ;  /* 0x01685006ff0075a7 */ /* 0x000062000804014a */
[----:B------:R-:W-:Y:S05]  /*74e0*/  @!P0 BRA `(.L_x_14188) ;  /* 0x0000000000048947 */ /* 0x000fea0003800000 */
[----:B------:R-:W-:Y:S01]  /*74f0*/  BPT.TRAP 0x1 ;  /* 0x000000040000795c */ /* 0x000fe20000300000 */
.L_x_14188:
[----:B-1----:R-:W-:Y:S05]  /*7500*/  @P2 BRA `(.L_x_14186) ;  /* 0x0000000000082947 */ /* 0x002fea0003800000 */
[----:B------:R-:W1:Y:S02]  /*7510*/  SYNCS.PHASECHK.TRANS64.TRYWAIT P2, [UR10+0x16850], R6 ;  /* 0x01685006ff0075a7 */ /* 0x000e64000804014a */
[----:B-1----:R-:W-:Y:S05]  /*7520*/  @!P2 BRA `(.L_x_14189) ;  /* 0x000000b00034a947 */ /* 0x002fea0003800000 */
.L_x_14186:
        /* <DEDUP_REMOVED lines=78> */
[----:B------:R-:W-:Y:S01]  /*7a10*/  UMOV UR11, 0x40000040 ;  /* 0x40000040000b7882 */ /* 0x000fe20000000000 */
[----:B------:R-:W-:-:S04]  /*7a20*/  UMOV UR7, UR36 ;  /* 0x0000002400077c82 */ /* 0x000fc80008000000 */
[----:B------:R-:W0:Y:S01]  /*7a30*/  MUFU.TANH R27, R27 ;  /* 0x0000001b001b7308 */ /* 0x000e220000002400 */
[----:B-1----:R-:W-:Y:S01]  /*7a40*/  FMNMX.FTZ R41, R21, R54, !PT ;  /* 0x0000003615297209 */ /* 0x002fe20007810000 */
[----:B------:R-:W-:Y:S01]  /*7a50*/  FMUL.FTZ R54, R69, UR21 ;  /* 0x0000001545367c20 */ /* 0x000fe20008410000 */
[----:B------:R-:W-:-:S05]  /*7a60*/  FMUL.FTZ R69, R75, UR21 ;  /* 0x000000154b457c20 */ /* 0x000fca0008410000 */
[----:B------:R-:W1:Y:S01]  /*7a70*/  MUFU.TANH R30, R30 ;  /* 0x0000001e001e7308 */ /* 0x000e620000002400 */
[----:B--2---:R-:W-:Y:S01]  /*7a80*/  FMNMX.FTZ R56, R26, R41, !PT ;  /* 0x000000291a387209 */ /* 0x004fe20007810000 */
[----:B------:R-:W-:Y:S02]  /*7a90*/  WARPGROUP.DEPBAR.LE gsb0, 0x0 ;  /* 0x00008000000079c5 */ /* 0x000fe40000010000 */
[----:B------:R-:W-:-:S04]  /*7aa0*/  WARPGROUP.ARRIVE ;  /* 0x00000000000079c5 */ /* 0x000fc80000000000 */
[----:B------:R-:W2:Y:S01]  /*7ab0*/  MUFU.TANH R31, R31 ;  /* 0x0000001f001f7308 */ /* 0x000ea20000002400 */
[----:B0-----:R-:W-:Y:S01]  /*7ac0*/  FMNMX.FTZ R41, R27, R56, !PT ;  /* 0x000000381b297209 */ /* 0x001fe20007810000 */
[----:B------:R-:W-:Y:S01]  /*7ad0*/  HGMMA.64x64x16.F32 R88, R144, gdesc[UR12].tnspB, R88, gsb0 ;  /* 0x40e0000c90587df0 */ /* 0x000fe20008000858 */
[----:B------:R-:W-:Y:S02]  /*7ae0*/  UIADD3 UR14, UR10, 0x100, URZ ;  /* 0x000001000a0e7890 */ /* 0x000fe4000fffe03f */
[----:B-1----:R-:W-:Y:S01]  /*7af0*/  FMNMX.FTZ R56, R30, R41, !PT ;  /* 0x000000291e387209 */ /* 0x002fe20007810000 */
[----:B------:R-:W-:Y:S02]  /*7b00*/  UMOV UR15, 0x40000040 ;  /* 0x40000040000f7882 */ /* 0x000fe40000000000 */
[----:B------:R-:W0:Y:S08]  /*7b10*/  MUFU.TANH R34, R34 ;  /* 0x0000002200227308 */ /* 0x000e300000002400 */
[----:B------:R-:W1:Y:S01]  /*7b20*/  MUFU.TANH R35, R35 ;  /* 0x0000002300237308 */ /* 0x000e620000002400 */
[----:B--2---:R-:W-:Y:S01]  /*7b30*/  FMNMX.FTZ R41, R31, R56, !PT ;  /* 0x000000381f297209 */ /* 0x004fe20007810000 */
[----:B------:R-:W-:Y:S01]  /*7b40*/  FMUL.FTZ R56, R73, UR21 ;  /* 0x0000001549387c20 */ /* 0x000fe20008410000 */
[----:B------:R-:W-:-:S05]  /*7b50*/  FMUL.FTZ R73, R83, UR21 ;  /* 0x0000001553497c20 */ /* 0x000fca0008410000 */
        /* <DEDUP_REMOVED lines=14> */
[----:B0-----:R-:W-:Y:S01]  /*7c40*/  FMNMX.FTZ R41, R47, R60, !PT ;  /* 0x0000003c2f297209 */ /* 0x001fe20007810000 */
[----:B------:R-:W-:Y:S02]  /*7c50*/  FMUL.FTZ R60, R81, UR21 ;  /* 0x00000015513c7c20 */ /* 0x000fe40008410000 */
[----:B------:R-:W0:Y:S04]  /*7c60*/  S2R R81, SR_TID.X ;  /* 0x0000000000517919 */ /* 0x000e280000002100 */
[----:B------:R-:W3:Y:S01]  /*7c70*/  MUFU.TANH R52, R52 ;  /* 0x0000003400347308 */ /* 0x000ee20000002400 */
[----:B-1----:R-:W-:Y:S01]  /*7c80*/  FMNMX.FTZ R41, R48, R41, !PT ;  /* 0x0000002930297209 */ /* 0x002fe20007810000 */
[----:B------:R-:W-:-:S02]  /*7c90*/  WARPGROUP.DEPBAR.LE gsb0, 0x0 ;  /* 0x00008000000079c5 */ /* 0x000fc40000010000 */
[----:B------:R-:W-:-:S04]  /*7ca0*/  WARPGROUP.ARRIVE ;  /* 0x00000000000079c5 */ /* 0x000fc80000000000 */
[----:B------:R-:W1:Y:S01]  /*7cb0*/  MUFU.TANH R53, R53 ;  /* 0x0000003500357308 */ /* 0x000e620000002400 */
[----:B--2---:R-:W-:Y:S01]  /*7cc0*/  FMNMX.FTZ R41, R50, R41, !PT ;  /* 0x0000002932297209 */ /* 0x004fe20007810000 */
[----:B------:R-:W-:Y:S01]  /*7cd0*/  HGMMA.64x64x16.F32 R88, R140, gdesc[UR12].tnspB, R88, gsb0 ;  /* 0x40e0000c8c587df0 */ /* 0x000fe20008000858 */
[----:B------:R-:W-:Y:S01]  /*7ce0*/  UIADD3 UR14, UR10, 0x180, URZ ;  /* 0x000001800a0e7890 */ /* 0x000fe2000fffe03f */
[----:B------:R-:W-:-:S04]  /*7cf0*/  UMOV UR15, 0x40000040 ;  /* 0x40000040000f7882 */ /* 0x000fc80000000000 */
[----:B------:R-:W2:Y:S01]  /*7d00*/  MUFU.TANH R54, R54 ;  /* 0x0000003600367308 */ /* 0x000ea20000002400 */
[----:B---3--:R-:W-:-:S07]  /*7d10*/  FMNMX.FTZ R62, R52, R41, !PT ;  /* 0x00000029343e7209 */ /* 0x008fce0007810000 */
[----:B------:R-:W3:Y:S01]  /*7d20*/  MUFU.TANH R55, R55 ;  /* 0x0000003700377308 */ /* 0x000ee20000002400 */
[----:B-1----:R-:W-:Y:S02]  /*7d30*/  FMNMX.FTZ R41, R53, R62, !PT ;  /* 0x0000003e35297209 */ /* 0x002fe40007810000 */
[----:B0-----:R-:W-:Y:S02]  /*7d40*/  SHF.R.U32.HI R80, RZ, 0x7, R81 ;  /* 0x00000007ff507819 */ /* 0x001fe40000011651 */
[----:B------:R-:W-:-:S03]  /*7d50*/  ISETP.GE.U32.AND P2, PT, R81, 0x180, PT ;  /* 0x000001805100780c */ /* 0x000fc60003f46070 */
[----:B------:R-:W0:Y:S01]  /*7d60*/  MUFU.TANH R56, R56 ;  /* 0x0000003800387308 */ /* 0x000e220000002400 */
[----:B--2---:R-:W-:-:S07]  /*7d70*/  FMNMX.FTZ R62, R54, R41, !PT ;  /* 0x00000029363e7209 */ /* 0x004fce0007810000 */
[----:B------:R-:W1:Y:S01]  /*7d80*/  MUFU.TANH R57, R57 ;  /* 0x0000003900397308 */ /* 0x000e620000002400 */
[----:B---3--:R-:W-:Y:S01]  /*7d90*/  FMNMX.FTZ R41, R55, R62, !PT ;  /* 0x0000003e37297209 */ /* 0x008fe20007810000 */
        /* <DEDUP_REMOVED lines=13> */
[----:B------:R-:W-:Y:S01]  /*7e70*/  WARPGROUP.ARRIVE ;  /* 0x00000000000079c5 */ /* 0x000fe20000000000 */
[----:B--2---:R-:W-:-:S03]  /*7e80*/  FMNMX.FTZ R51, R61, R66, !PT ;  /* 0x000000423d337209 */ /* 0x004fc60007810000 */
[----:B------:R-:W1:Y:S01]  /*7e90*/  MUFU.TANH R8, R8 ;  /* 0x0000000800087308 */ /* 0x000e620000002400 */
[----:B------:R-:W-:Y:S01]  /*7ea0*/  FMUL.FTZ R66, R70, UR21 ;  /* 0x0000001546427c20 */ /* 0x000fe20008410000 */
[----:B------:R-:W-:Y:S01]  /*7eb0*/  FMUL.FTZ R70, R78, UR21 ;  /* 0x000000154e467c20 */ /* 0x000fe20008410000 */
[----:B------:R-:W-:Y:S01]  /*7ec0*/  HGMMA.64x64x16.F32 R88, R136, gdesc[UR12].tnspB, R88, gsb0 ;  /* 0x40e0000c88587df0 */ /* 0x000fe20008000858 */
[----:B------:R-:W-:Y:S01]  /*7ed0*/  UIADD3 UR14, UR10, 0x200, URZ ;  /* 0x000002000a0e7890 */ /* 0x000fe2000fffe03f */
[----:B0-----:R-:W-:Y:S01]  /*7ee0*/  FMNMX.FTZ R51, R62, R51, !PT ;  /* 0x000000333e337209 */ /* 0x001fe20007810000 */
[----:B------:R-:W-:Y:S02]  /*7ef0*/  UMOV UR15, 0x40000040 ;  /* 0x40000040000f7882 */ /* 0x000fe40000000000 */
[----:B------:R-:W0:Y:S02]  /*7f00*/  MUFU.TANH R9, R9 ;  /* 0x0000000900097308 */ /* 0x000e240000002400 */
[----:B------:R-:W2:Y:S06]  /*7f10*/  SHFL.BFLY PT, R41, R51, 0x2, 0x1f ;  /* 0x0c401f0033297f89 */ /* 0x000eac00000e0000 */
[----:B------:R-:W3:Y:S08]  /*7f20*/  MUFU.TANH R12, R12 ;  /* 0x0000000c000c7308 */ /* 0x000ef00000002400 */
[----:B------:R-:W4:Y:S08]  /*7f30*/  MUFU.TANH R13, R13 ;  /* 0x0000000d000d7308 */ /* 0x000f300000002400 */
[----:B------:R-:W5:Y:S01]  /*7f40*/  MUFU.TANH R17, R17 ;  /* 0x0000001100117308 */ /* 0x000f620000002400 */
[----:B--2---:R-:W-:-:S02]  /*7f50*/  FMNMX.FTZ R51, R51, R41, !PT ;  /* 0x0000002933337209 */ /* 0x004fc40007810000 */
[----:B------:R-:W2:Y:S03]  /*7f60*/  LDC R41, c[0x0][0x988] ;  /* 0x00026200ff297b82 */ /* 0x000ea60000000800 */
[----:B------:R-:W1:Y:S02]  /*7f70*/  SHFL.BFLY PT, R75, R51, 0x1, 0x1f ;  /* 0x0c201f00334b7f89 */ /* 0x000e6400000e0000 */
[----:B------:R-:W5:Y:S08]  /*7f80*/  MUFU.TANH R18, R18 ;  /* 0x0000001200127308 */ /* 0x000f700000002400 */
[----:B------:R-:W5:Y:S08]  /*7f90*/  MUFU.TANH R24, R24 ;  /* 0x0000001800187308 */ /* 0x000f700000002400 */
[----:B------:R-:W5:Y:S01]  /*7fa0*/  MUFU.TANH R25, R25 ;  /* 0x0000001900197308 */ /* 0x000f620000002400 */
[----:B-1----:R-:W-:-:S07]  /*7fb0*/  FMNMX.FTZ R51, R51, R75, !PT ;  /* 0x0000004b33337209 */ /* 0x002fce0007810000 */
[----:B------:R-:W1:Y:S01]  /*7fc0*/  MUFU.TANH R28, R28 ;  /* 0x0000001c001c7308 */ /* 0x000e620000002400 */
[----:B------:R-:W-:Y:S01]  /*7fd0*/  FMUL.FTZ R75, R87, UR21 ;  /* 0x00000015574b7c20 */ /* 0x000fe20008410000 */
[----:B------:R-:W-:-:S04]  /*7fe0*/  FADD.FTZ R76, -R51, R5 ;  /* 0x00000005334c7221 */ /* 0x000fc80000010100 */
[-C--:B--2---:R-:W-:Y:S01]  /*7ff0*/  FMUL.FTZ R5, R76, R41.reuse ;  /* 0x000000294c057220 */ /* 0x084fe20000410000 */
[-C--:B------:R-:W-:Y:S01]  /*8000*/  FMUL.FTZ R76, R51, R41.reuse ;  /* 0x00000029334c7220 */ /* 0x080fe20000410000 */
[----:B------:R-:W2:Y:S03]  /*8010*/  MUFU.TANH R29, R29 ;  /* 0x0000001d001d7308 */ /* 0x000ea60000002400 */
[-CC-:B------:R-:W-:Y:S01]  /*8020*/  FFMA.FTZ R150, R10, R41.reuse, -R76.reuse ;  /* 0x000000290a967223 */ /* 0x180fe2000001084c */
[----:B------:R-:W-:Y:S01]  /*8030*/  FMNMX.FTZ R10, R8, R4, !PT ;  /* 0x00000004080a7209 */ /* 0x000fe20007810000 */
[-CC-:B------:R-:W-:Y:S01]  /*8040*/  FFMA.FTZ R148, R6, R41.reuse, -R76.reuse ;  /* 0x0000002906947223 */ /* 0x180fe2000001084c */
[-CC-:B------:R-:W-:Y:S01]  /*8050*/  FFMA.FTZ R6, R7, R41.reuse, -R76.reuse ;  /* 0x0000002907067223 */ /* 0x180fe2000001084c */
[----:B------:R-:W-:Y:S02]  /*8060*/  WARPGROUP.DEPBAR.LE gsb0, 0x0 ;  /* 0x00008000000079c5 */ /* 0x000fe40000010000 */
[----:B------:R-:W-:Y:S01]  /*8070*/  WARPGROUP.ARRIVE ;  /* 0x00000000000079c5 */ /* 0x000fe20000000000 */
[-CC-:B------:R-:W-:Y:S01]  /*8080*/  FFMA.FTZ R7, R11, R41.reuse, -R76.reuse ;  /* 0x000000290b077223 */ /* 0x180fe2000001084c */
[----:B0-----:R-:W-:Y:S01]  /*8090*/  FMNMX.FTZ R11, R9, R10, !PT ;  /* 0x0000000a090b7209 */ /* 0x001fe20007810000 */
[----:B------:R-:W0:Y:S01]  /*80a0*/  MUFU.TANH R32, R32 ;  /* 0x0000002000207308 */ /* 0x000e220000002400 */
[-CC-:B------:R-:W-:Y:S01]  /*80b0*/  FFMA.FTZ R140, R26, R41.reuse, -R76.reuse ;  /* 0x000000291a8c7223 */ /* 0x180fe2000001084c */
[--C-:B------:R-:W-:Y:S01]  /*80c0*/  FFMA.FTZ R26, R39, R41, -R76.reuse ;  /* 0x00000029271a7223 */ /* 0x100fe2000001084c */
[----:B------:R-:W-:Y:S01]  /*80d0*/  HGMMA.64x64x16.F32 R88, R132, gdesc[UR12].tnspB, R88, gsb0 ;  /* 0x40e0000c84587df0 */ /* 0x000fe20008000858 */
[----:B------:R-:W-:Y:S01]  /*80e0*/  UIADD3 UR14, UR10, 0x280, URZ ;  /* 0x000002800a0e7890 */ /* 0x000fe2000fffe03f */
[----:B---3--:R-:W-:Y:S01]  /*80f0*/  FMNMX.FTZ R10, R12, R11, !PT ;  /* 0x0000000b0c0a7209 */ /* 0x008fe20007810000 */
[----:B------:R-:W-:Y:S01]  /*8100*/  UMOV UR15, 0x40000040 ;  /* 0x40000040000f7882 */ /* 0x000fe20000000000 */
[-CC-:B------:R-:W-:Y:S01]  /*8110*/  FFMA.FTZ R136, R34, R41.reuse, -R76.reuse ;  /* 0x0000002922887223 */ /* 0x180fe2000001084c */
[----:B------:R-:W3:Y:S01]  /*8120*/  MUFU.TANH R33, R33 ;  /* 0x0000002100217308 */ /* 0x000ee20000002400 */
[----:B----4-:R-:W-:Y:S01]  /*8130*/  FMNMX.FTZ R10, R13, R10, !PT ;  /* 0x0000000a0d0a7209 */ /* 0x010fe20007810000 */
[-CC-:B------:R-:W-:Y:S01]  /*8140*/  FFMA.FTZ R34, R53, R41.reuse, -R76.reuse ;  /* 0x0000002935227223 */ /* 0x180fe2000001084c */
[-CC-:B------:R-:W-:Y:S01]  /*8150*/  FFMA.FTZ R144, R14, R41.reuse, -R76.reuse ;  /* 0x000000290e907223 */ /* 0x180fe2000001084c */
[-CC-:B------:R-:W-:Y:S01]  /*8160*/  FFMA.FTZ R146, R20, R41.reuse, -R76.reuse ;  /* 0x0000002914927223 */ /* 0x180fe2000001084c */
[----:B-----5:R-:W-:Y:S01]  /*8170*/  FMNMX.FTZ R11, R17, R10, !PT ;  /* 0x0000000a110b7209 */ /* 0x020fe20007810000 */
[-CC-:B------:R-:W-:Y:S01]  /*8180*/  FFMA.FTZ R14, R21, R41.reuse, -R76.reuse ;  /* 0x00000029150e7223 */ /* 0x180fe2000001084c */
[--C-:B------:R-:W-:Y:S01]  /*8190*/  FFMA.FTZ R20, R31, R41, -R76.reuse ;  /* 0x000000291f147223 */ /* 0x100fe2000001084c */
[----:B------:R-:W4:Y:S01]  /*81a0*/  MUFU.TANH R36, R36 ;  /* 0x0000002400247308 */ /* 0x000f220000002400 */
[----:B------:R-:W-:Y:S01]  /*81b0*/  FMNMX.FTZ R11, R18, R11, !PT ;  /* 0x0000000b120b7209 */ /* 0x000fe20007810000 */
[-CC-:B------:R-:W-:Y:S01]  /*81c0*/  FFMA.FTZ R21, R35, R41.reuse, -R76.reuse ;  /* 0x0000002923157223 */ /* 0x180fe2000001084c */
[-CC-:B------:R-:W-:Y:S01]  /*81d0*/  FFMA.FTZ R31, R52, R41.reuse, -R76.reuse ;  /* 0x00000029341f7223 */ /* 0x180fe2000001084c */
[--C-:B------:R-:W-:Y:S01]  /*81e0*/  FFMA.FTZ R35, R54, R41, -R76.reuse ;  /* 0x0000002936237223 */ /* 0x100fe2000001084c */
[----:B------:R-:W-:Y:S01]  /*81f0*/  FMNMX.FTZ R10, R24, R11, !PT ;  /* 0x0000000b180a7209 */ /* 0x000fe20007810000 */
[-CC-:B------:R-:W-:Y:S01]  /*8200*/  FFMA.FTZ R77, R15, R41.reuse, -R76.reuse ;  /* 0x000000290f4d7223 */ /* 0x180fe2000001084c */
[-CC-:B------:R-:W-:Y:S01]  /*8210*/  FFMA.FTZ R15, R27, R41.reuse, -R76.reuse ;  /* 0x000000291b0f7223 */ /* 0x180fe2000001084c */
[----:B------:R-:W5:Y:S01]  /*8220*/  MUFU.TANH R37, R37 ;  /* 0x0000002500257308 */ /* 0x000f620000002400 */
[----:B------:R-:W-:Y:S01]  /*8230*/  FMNMX.FTZ R11, R25, R10, !PT ;  /* 0x0000000a190b7209 */ /* 0x000fe20007810000 */
[-CC-:B------:R-:W-:Y:S01]  /*8240*/  FFMA.FTZ R142, R30, R41.reuse, -R76.reuse ;  /* 0x000000291e8e7223 */ /* 0x180fe2000001084c */
[-CC-:B------:R-:W-:Y:S01]  /*8250*/  FFMA.FTZ R138, R38, R41.reuse, -R76.reuse ;  /* 0x00000029268a7223 */ /* 0x180fe2000001084c */
[--C-:B------:R-:W-:Y:S01]  /*8260*/  FFMA.FTZ R27, R44, R41, -R76.reuse ;  /* 0x000000292c1b7223 */ /* 0x100fe2000001084c */
[----:B-1----:R-:W-:Y:S01]  /*8270*/  FMNMX.FTZ R10, R28, R11, !PT ;  /* 0x0000000b1c0a7209 */ /* 0x002fe20007810000 */
[-CC-:B------:R-:W-:Y:S01]  /*8280*/  FFMA.FTZ R30, R48, R41.reuse, -R76.reuse ;  /* 0x00000029301e7223 */ /* 0x180fe2000001084c */
[-CC-:B------:R-:W-:Y:S01]  /*8290*/  FFMA.FTZ R38, R55, R41.reuse, -R76.reuse ;  /* 0x0000002937267223 */ /* 0x180fe2000001084c */
[----:B------:R-:W1:Y:S01]  /*82a0*/  MUFU.TANH R40, R40 ;  /* 0x0000002800287308 */ /* 0x000e620000002400 */
[----:B--2---:R-:W-:Y:S01]  /*82b0*/  FMNMX.FTZ R11, R29, R10, !PT ;  /* 0x0000000a1d0b7209 */ /* 0x004fe20007810000 */
[-CC-:B------:R-:W-:Y:S01]  /*82c0*/  FFMA.FTZ R44, R58, R41.reuse, -R76.reuse ;  /* 0x000000293a2c7223 */ /* 0x180fe2000001084c */
[-CC-:B------:R-:W-:Y:S01]  /*82d0*/  FFMA.FTZ R48, R60, R41.reuse, -R76.reuse ;  /* 0x000000293c307223 */ /* 0x180fe2000001084c */
[--C-:B------:R-:W-:Y:S01]  /*82e0*/  FFMA.FTZ R61, R61, R41, -R76.reuse ;  /* 0x000000293d3d7223 */ /* 0x100fe2000001084c */
[----:B0-----:R-:W-:Y:S01]  /*82f0*/  FMNMX.FTZ R10, R32, R11, !PT ;  /* 0x0000000b200a7209 */ /* 0x001fe20007810000 */
[----:B------:R-:W-:-:S02]  /*8300*/  FFMA.FTZ R62, R62, R41, -R76 ;  /* 0x000000293e3e7223 */ /* 0x000fc4000001084c */
[----:B------:R-:W0:Y:S01]  /*8310*/  MUFU.TANH R42, R42 ;  /* 0x0000002a002a7308 */ /* 0x000e220000002400 */
[----:B---3--:R-:W-:-:S04]  /*8320*/  FMNMX.FTZ R11, R33, R10, !PT ;  /* 0x0000000a210b7209 */ /* 0x008fc80007810000 */
[----:B----4-:R-:W-:-:S03]  /*8330*/  FMNMX.FTZ R10, R36, R11, !PT ;  /* 0x0000000b240a7209 */ /* 0x010fc60007810000 */
[----:B------:R-:W2:Y:S01]  /*8340*/  MUFU.TANH R45, R45 ;  /* 0x0000002d002d7308 */ /* 0x000ea20000002400 */
[----:B-----5:R-:W-:-:S04]  /*8350*/  FMNMX.FTZ R11, R37, R10, !PT ;  /* 0x0000000a250b7209 */ /* 0x020fc80007810000 */
[----:B-1----:R-:W-:-:S03]  /*8360*/  FMNMX.FTZ R11, R40, R11, !PT ;  /* 0x0000000b280b7209 */ /* 0x002fc60007810000 */
[----:B------:R-:W1:Y:S01]  /*8370*/  MUFU.TANH R46, R46 ;  /* 0x0000002e002e7308 */ /* 0x000e620000002400 */
[----:B0-----:R-:W-:-:S07]  /*8380*/  FMNMX.FTZ R10, R42, R11, !PT ;  /* 0x0000000b2a0a7209 */ /* 0x001fce0007810000 */
[----:B------:R-:W0:Y:S01]  /*8390*/  MUFU.TANH R49, R49 ;  /* 0x0000003100317308 */ /* 0x000e220000002400 */
[----:B--2---:R-:W-:-:S07]  /*83a0*/  FMNMX.FTZ R11, R45, R10, !PT ;  /* 0x0000000a2d0b7209 */ /* 0x004fce0007810000 */
[----:B------:R-:W2:Y:S01]  /*83b0*/  MUFU.TANH R63, R63 ;  /* 0x0000003f003f7308 */ /* 0x000ea20000002400 */
[----:B-1----:R-:W-:-:S07]  /*83c0*/  FMNMX.FTZ R10, R46, R11, !PT ;  /* 0x0000000b2e0a7209 */ /* 0x002fce0007810000 */
[----:B------:R-:W1:Y:S01]  /*83d0*/  MUFU.TANH R64, R64 ;  /* 0x0000004000407308 */ /* 0x000e620000002400 */
[----:B------:R-:W-:Y:S02]  /*83e0*/  WARPGROUP.DEPBAR.LE gsb0, 0x0 ;  /* 0x00008000000079c5 */ /* 0x000fe40000010000 */
[----:B------:R-:W-:Y:S01]  /*83f0*/  WARPGROUP.ARRIVE ;  /* 0x00000000000079c5 */ /* 0x000fe20000000000 */
[----:B0-----:R-:W-:Y:S01]  /*8400*/  FMNMX.FTZ R10, R49, R10, !PT ;  /* 0x0000000a310a7209 */ /* 0x001fe20007810000 */
[-CC-:B------:R-:W-:Y:S01]  /*8410*/  FFMA.FTZ R132, R43, R41.reuse, -R76.reuse ;  /* 0x000000292b847223 */ /* 0x180fe2000001084c */
[-CC-:B------:R-:W-:Y:S01]  /*8420*/  FFMA.FTZ R134, R47, R41.reuse, -R76.reuse ;  /* 0x000000292f867223 */ /* 0x180fe2000001084c */
[-CC-:B------:R-:W-:Y:S01]  /*8430*/  FFMA.FTZ R43, R57, R41.reuse, -R76.reuse ;  /* 0x00000029392b7223 */ /* 0x180fe2000001084c */
[----:B------:R-:W0:Y:S01]  /*8440*/  MUFU.TANH R65, R65 ;  /* 0x0000004100417308 */ /* 0x000e220000002400 */
[----:B------:R-:W-:Y:S01]  /*8450*/  HGMMA.64x64x16.F32 R88, R128, gdesc[UR12].tnspB, R88, gsb0 ;  /* 0x40e0000c80587df0 */ /* 0x000fe20008000858 */
[----:B------:R-:W-:Y:S01]  /*8460*/  UIADD3 UR14, UR10, 0x300, URZ ;  /* 0x000003000a0e7890 */ /* 0x000fe2000fffe03f */
[----:B--2---:R-:W-:Y:S01]  /*8470*/  FMNMX.FTZ R11, R63, R10, !PT ;  /* 0x0000000a3f0b7209 */ /* 0x004fe20007810000 */
[----:B------:R-:W-:Y:S01]  /*8480*/  UMOV UR15, 0x40000040 ;  /* 0x40000040000f7882 */ /* 0x000fe20000000000 */
[----:B------:R-:W-:Y:S01]  /*8490*/  UIADD3 UR10, UR10, 0x380, URZ ;  /* 0x000003800a0a7890 */ /* 0x000fe2000fffe03f */
[----:B------:R-:W-:-:S02]  /*84a0*/  FFMA.FTZ R47, R59, R41, -R76 ;  /* 0x000000293b2f7223 */ /* 0x000fc4000001084c */
        /* <DEDUP_REMOVED lines=22> */
[----:B------:R-:W-:Y:S03]  /*8610*/  HGMMA.64x64x16.F32 R88, R124, gdesc[UR12].tnspB, R88, gsb0 ;  /* 0x40e0000c7c587df0 */ /* 0x000fe60008000858 */
[----:B0-----:R-:W-:Y:S01]  /*8620*/  FMNMX.FTZ R10, R74, R11, !PT ;  /* 0x0000000b4a0a7209 */ /* 0x001fe20007810000 */
[----:B------:R-:W-:Y:S02]  /*8630*/  FFMA.FTZ R11, R50, R41, -R76 ;  /* 0x00000029320b7223 */ /* 0x000fe4000001084c */
[----:B------:R-:W-:Y:S01]  /*8640*/  MUFU.EX2 R5, R5 ;  /* 0x0000000500057308 */ /* 0x000fe20000000800 */
[----:B--2---:R-:W-:-:S07]  /*8650*/  FMNMX.FTZ R10, R75, R10, !PT ;  /* 0x0000000a4b0a7209 */ /* 0x004fce0007810000 */
[----:B------:R-:W-:Y:S01]  /*8660*/  MUFU.EX2 R148, R148 ;  /* 0x0000009400947308 */ /* 0x000fe20000000800 */
[----:B------:R-:W0:Y:S07]  /*8670*/  SHFL.BFLY PT, R39, R10, 0x2, 0x1f ;  /* 0x0c401f000a277f89 */ /* 0x000e2e00000e0000 */
        /* <DEDUP_REMOVED lines=20> */
[----:B------:R-:W-:Y:S01]  /*87c0*/  IMAD.U32 R29, RZ, RZ, UR37 ;  /* 0x00000025ff1d7e24 */ /* 0x000fe2000f8e00ff */
[----:B------:R-:W-:Y:S01]  /*87d0*/  HGMMA.64x64x16.F32 R88, R120, gdesc[UR8].tnspB, R88, gsb0 ;  /* 0x40e0000878587df0 */ /* 0x000fe20008000858 */
[-CC-:B------:R-:W-:Y:S01]  /*87e0*/  FFMA.FTZ R8, R9, R41.reuse, -R54.reuse ;  /* 0x0000002909087223 */ /* 0x180fe20000010836 */
[----:B------:R-:W-:Y:S01]  /*87f0*/  MUFU.EX2 R52, R52 ;  /* 0x0000003400347308 */ /* 0x000fe20000000800 */
[-CC-:B------:R-:W-:Y:S01]  /*8800*/  FFMA.FTZ R151, R12, R41.reuse, -R54.reuse ;  /* 0x000000290c977223 */ /* 0x180fe20000010836 */
[----:B------:R-:W-:Y:S01]  /*8810*/  @!P1 LEA R29, R29, UR38, 0x3 ;  /* 0x000000261d1d9c11 */ /* 0x000fe2000f8e18ff */
[----:B------:R-:W-:Y:S01]  /*8820*/  FFMA.FTZ R141, R28, R41, -R54 ;  /* 0x000000291c8d7223 */ /* 0x000fe20000010836 */
[----:B------:R-:W-:-:S02]  /*8830*/  VIADD R28, R80, 0x9 ;  /* 0x00000009501c7836 */ /* 0x000fc40000000000 */
[-CC-:B------:R-:W-:Y:S01]  /*8840*/  FFMA.FTZ R9, R13, R41.reuse, -R54.reuse ;  /* 0x000000290d097223 */ /* 0x180fe20000010836 */
[-CC-:B------:R-:W-:Y:S01]  /*8850*/  FFMA.FTZ R143, R32, R41.reuse, -R54.reuse ;  /* 0x00000029208f7223 */ /* 0x180fe20000010836 */
[----:B------:R-:W-:Y:S01]  /*8860*/  @!P1 VIADD R29, R29, 0x16840 ;  /* 0x000168401d1d9836 */ /* 0x000fe20000000000 */
[----:B------:R-:W0:Y:S01]  /*8870*/  MUFU.EX2 R149, R149 ;  /* 0x0000009500957308 */ /* 0x000e220000000800 */
[----:B------:R-:W-:Y:S01]  /*8880*/  SEL R32, R28, 0x9, !P2 ;  /* 0x000000091c207807 */ /* 0x000fe20005000000 */
[-CC-:B------:R-:W-:Y:S01]  /*8890*/  FFMA.FTZ R12, R18, R41.reuse, -R54.reuse ;  /* 0x00000029120c7223 */ /* 0x180fe20000010836 */
[-CC-:B------:R-:W-:Y:S01]  /*88a0*/  FFMA.FTZ R18, R33, R41.reuse, -R54.reuse ;  /* 0x0000002921127223 */ /* 0x180fe20000010836 */
[----:B------:R-:W-:Y:S01]  /*88b0*/  @!P1 PRMT R29, RZ, 0x654, R29 ;  /* 0x00000654ff1d9816 */ /* 0x000fe2000000001d */
[-CC-:B------:R-:W-:Y:S01]  /*88c0*/  FFMA.FTZ R137, R36, R41.reuse, -R54.reuse ;  /* 0x0000002924897223 */ /* 0x180fe20000010836 */
[----:B------:R-:W-:Y:S01]  /*88d0*/  MOV R36, UR6 ;  /* 0x0000000600247c02 */ /* 0x000fe20008000f00 */
        /* <DEDUP_REMOVED lines=11> */
[----:B------:R-:W-:Y:S01]  /*8990*/  @!P1 LEA R0, R36, UR38, 0x3 ;  /* 0x0000002624009c11 */ /* 0x000fe2000f8e18ff */
[-CC-:B------:R-:W-:Y:S01]  /*89a0*/  FFMA.FTZ R129, R64, R41.reuse, -R54.reuse ;  /* 0x0000002940817223 */ /* 0x180fe20000010836 */
[-CC-:B------:R-:W-:Y:S01]  /*89b0*/  FFMA.FTZ R131, R66, R41.reuse, -R54.reuse ;  /* 0x0000002942837223 */ /* 0x180fe20000010836 */
[-CC-:B------:R-:W-:Y:S01]  /*89c0*/  FFMA.FTZ R125, R68, R41.reuse, -R54.reuse ;  /* 0x00000029447d7223 */ /* 0x180fe20000010836 */
[-CC-:B------:R-:W-:Y:S01]  /*89d0*/  FFMA.FTZ R69, R69, R41.reuse, -R54.reuse ;  /* 0x0000002945457223 */ /* 0x180fe20000010836 */
[--C-:B------:R-:W-:Y:S01]  /*89e0*/  FFMA.FTZ R70, R70, R41, -R54.reuse ;  /* 0x0000002946467223 */ /* 0x100fe20000010836 */
[----:B------:R-:W0:Y:S01]  /*89f0*/  MUFU.EX2 R9, R9 ;  /* 0x0000000900097308 */ /* 0x000e220000000800 */
[----:B-1----:R-:W-:Y:S01]  /*8a00*/  F2FP.F16.F32.PACK_AB R149, R8, R149 ;  /* 0x000000950895723e */ /* 0x002fe200000000ff */
[-CC-:B------:R-:W-:Y:S01]  /*8a10*/  FFMA.FTZ R71, R71, R41.reuse, -R54.reuse ;  /* 0x0000002947477223 */ /* 0x180fe20000010836 */
[-CC-:B------:R-:W-:Y:S01]  /*8a20*/  FFMA.FTZ R72, R72, R41.reuse, -R54.reuse ;  /* 0x0000002948487223 */ /* 0x180fe20000010836 */
[-CC-:B------:R-:W-:Y:S01]  /*8a30*/  FFMA.FTZ R73, R73, R41.reuse, -R54.reuse ;  /* 0x0000002949497223 */ /* 0x180fe20000010836 */
[----:B------:R-:W-:Y:S01]  /*8a40*/  FFMA.FTZ R74, R74, R41, -R54 ;  /* 0x000000294a4a7223 */ /* 0x000fe20000010836 */
[C---:B------:R-:W-:Y:S01]  /*8a50*/  ISETP.GT.AND P2, PT, R3.reuse, R23, PT ;  /* 0x000000170300720c */ /* 0x040fe20003f44270 */
[----:B------:R-:W-:Y:S01]  /*8a60*/  UMOV UR6, UR37 ;  /* 0x0000002500067c82 */ /* 0x000fe20008000000 */
[----:B------:R-:W1:Y:S01]  /*8a70*/  MUFU.EX2 R145, R145 ;  /* 0x0000009100917308 */ /* 0x000e620000000800 */
[----:B------:R-:W-:-:S07]  /*8a80*/  VIADD R3, R3, 0xffffffff ;  /* 0xffffffff03037836 */ /* 0x000fce0000000000 */
[----:B------:R-:W3:Y:S08]  /*8a90*/  MUFU.EX2 R12, R12 ;  /* 0x0000000c000c7308 */ /* 0x000ef00000000800 */
[----:B------:R-:W4:Y:S08]  /*8aa0*/  MUFU.EX2 R147, R147 ;  /* 0x0000009300937308 */ /* 0x000f300000000800 */
[----:B------:R-:W5:Y:S08]  /*8ab0*/  MUFU.EX2 R13, R13 ;  /* 0x0000000d000d7308 */ /* 0x000f700000000800 */
[----:B------:R-:W5:Y:S01]  /*8ac0*/  MUFU.EX2 R141, R141 ;  /* 0x0000008d008d7308 */ /* 0x000f620000000800 */
        /* <DEDUP_REMOVED lines=10> */
[----:B--2---:R-:W-:Y:S01]  /*8b70*/  FFMA.FTZ R29, R5, R2, R148 ;  /* 0x00000002051d7223 */ /* 0x004fe20000010094 */
[----:B------:R-:W-:Y:S01]  /*8b80*/  FADD.FTZ R2, R8, R33 ;  /* 0x0000002108027221 */ /* 0x000fe20000010000 */
[----:B------:R-:W-:Y:S01]  /*8b90*/  @!P1 VIADD R33, R0, 0x16860 ;  /* 0x0001686000219836 */ /* 0x000fe20000000000 */
[----:B------:R-:W2:Y:S01]  /*8ba0*/  MUFU.EX2 R17, R17 ;  /* 0x0000001100117308 */ /* 0x000ea20000000800 */
[C---:B------:R-:W-:Y:S01]  /*8bb0*/  FADD.FTZ R29, R6.reuse, R29 ;  /* 0x0000001d061d7221 */ /* 0x040fe20000010000 */
[----:B------:R-:W-:Y:S01]  /*8bc0*/  FADD.FTZ R2, R151, R2 ;  /* 0x0000000297027221 */ /* 0x000fe20000010000 */
[----:B------:R-:W-:Y:S01]  /*8bd0*/  F2FP.F16.F32.PACK_AB R148, R6, R148 ;  /* 0x000000940694723e */ /* 0x000fe200000000ff */
[----:B------:R-:W-:Y:S01]  /*8be0*/  FFMA.FTZ R0, R63, R41, -R54 ;  /* 0x000000293f007223 */ /* 0x000fe20000010836 */
[----:B0-----:R-:W-:Y:S01]  /*8bf0*/  FADD.FTZ R32, R150, R29 ;  /* 0x0000001d96207221 */ /* 0x001fe20000010000 */
[----:B------:R-:W-:Y:S01]  /*8c00*/  FADD.FTZ R2, R9, R2 ;  /* 0x0000000209027221 */ /* 0x000fe20000010000 */
[----:B------:R-:W-:Y:S01]  /*8c10*/  @!P1 PRMT R33, RZ, 0x654, R33 ;  /* 0x00000654ff219816 */ /* 0x000fe20000000021 */
[----:B------:R-:W-:Y:S01]  /*8c20*/  MUFU.EX2 R142, R142 ;  /* 0x0000008e008e7308 */ /* 0x000fe20000000800 */
[C---:B------:R-:W-:Y:S01]  /*8c30*/  FADD.FTZ R29, R7.reuse, R32 ;  /* 0x00000020071d7221 */ /* 0x040fe20000010000 */
[----:B------:R-:W-:Y:S01]  /*8c40*/  F2FP.F16.F32.PACK_AB R150, R7, R150 ;  /* 0x000000960796723e */ /* 0x000fe200000000ff */
[----:B------:R0:W-:Y:S01]  /*8c50*/  @!P1 SYNCS.ARRIVE.TRANS64.RED.A1T0 RZ, [R33+URZ], RZ ;  /* 0x000000ff21ff99a7 */ /* 0x0001e2000810043f */
[----:B------:R-:W-:Y:S01]  /*8c60*/  F2FP.F16.F32.PACK_AB R151, R9, R151 ;  /* 0x000000970997723e */ /* 0x000fe200000000ff */
[----:B------:R-:W-:Y:S01]  /*8c70*/  FADD.FTZ R32, R144, R29 ;  /* 0x0000001d90207221 */ /* 0x000fe20000010000 */
[----:B-1----:R-:W-:Y:S01]  /*8c80*/  FADD.FTZ R29, R145, R2 ;  /* 0x00000002911d7221 */ /* 0x002fe20000010000 */
[----:B------:R-:W-:Y:S01]  /*8c90*/  FFMA.FTZ R2, R65, R41, -R54 ;  /* 0x0000002941027223 */ /* 0x000fe20000010836 */
[----:B------:R-:W1:Y:S01]  /*8ca0*/  MUFU.EX2 R143, R143 ;  /* 0x0000008f008f7308 */ /* 0x000e620000000800 */
[C---:B---3--:R-:W-:Y:S01]  /*8cb0*/  F2FP.F16.F32.PACK_AB R145, R12.reuse, R145 ;  /* 0x000000910c91723e */ /* 0x048fe200000000ff */
[----:B------:R-:W-:Y:S01]  /*8cc0*/  FADD.FTZ R36, R12, R29 ;  /* 0x0000001d0c247221 */ /* 0x000fe20000010000 */
[----:B0-----:R-:W-:Y:S01]  /*8cd0*/  FADD.FTZ R33, R77, R32 ;  /* 0x000000204d217221 */ /* 0x001fe20000010000 */
[-CC-:B------:R-:W-:Y:S01]  /*8ce0*/  FFMA.FTZ R32, R67, R41.reuse, -R54.reuse ;  /* 0x0000002943207223 */ /* 0x180fe20000010836 */
[----:B------:R-:W-:Y:S01]  /*8cf0*/  FFMA.FTZ R54, R75, R41, -R54 ;  /* 0x000000294b367223 */ /* 0x000fe20000010836 */
[----:B----4-:R-:W-:Y:S01]  /*8d00*/  FADD.FTZ R36, R147, R36 ;  /* 0x0000002493247221 */ /* 0x010fe20000010000 */
[----:B------:R-:W-:Y:S01]  /*8d10*/  FADD.FTZ R33, R146, R33 ;  /* 0x0000002192217221 */ /* 0x000fe20000010000 */
[----:B------:R-:W0:Y:S01]  /*8d20*/  MUFU.EX2 R20, R20 ;  /* 0x0000001400147308 */ /* 0x000e220000000800 */
[-C--:B------:R-:W-:Y:S01]  /*8d30*/  FMUL.FTZ R100, R100, R5.reuse ;  /* 0x0000000564647220 */ /* 0x080fe20000410000 */
[----:B-----5:R-:W-:Y:S01]  /*8d40*/  FADD.FTZ R36, R13, R36 ;  /* 0x000000240d247221 */ /* 0x020fe20000010000 */
[----:B------:R-:W-:Y:S01]  /*8d50*/  FADD.FTZ R33, R14, R33 ;  /* 0x000000210e217221 */ /* 0x000fe20000010000 */
[-C--:B------:R-:W-:Y:S01]  /*8d60*/  FMUL.FTZ R101, R101, R5.reuse ;  /* 0x0000000565657220 */ /* 0x080fe20000410000 */
[-C--:B------:R-:W-:Y:S01]  /*8d70*/  FMUL.FTZ R104, R104, R5.reuse ;  /* 0x0000000568687220 */ /* 0x080fe20000410000 */
[----:B------:R-:W-:Y:S01]  /*8d80*/  FADD.FTZ R36, R141, R36 ;  /* 0x000000248d247221 */ /* 0x000fe20000010000 */
[----:B------:R-:W-:Y:S01]  /*8d90*/  FADD.FTZ R40, R140, R33 ;  /* 0x000000218c287221 */ /* 0x000fe20000010000 */
[----:B------:R-:W3:Y:S01]  /*8da0*/  MUFU.EX2 R18, R18 ;  /* 0x0000001200127308 */ /* 0x000ee20000000800 */
[-C--:B------:R-:W-:Y:S01]  /*8db0*/  FMUL.FTZ R105, R105, R5.reuse ;  /* 0x0000000569697220 */ /* 0x080fe20000410000 */
[----:B--2---:R-:W-:Y:S01]  /*8dc0*/  FADD.FTZ R36, R17, R36 ;  /* 0x0000002411247221 */ /* 0x004fe20000010000 */
[----:B------:R-:W-:Y:S01]  /*8dd0*/  FADD.FTZ R29, R15, R40 ;  /* 0x000000280f1d7221 */ /* 0x000fe20000010000 */
[-C--:B------:R-:W-:Y:S01]  /*8de0*/  FMUL.FTZ R108, R108, R5.reuse ;  /* 0x000000056c6c7220 */ /* 0x080fe20000410000 */
[-C--:B------:R-:W-:Y:S01]  /*8df0*/  FMUL.FTZ R109, R109, R5.reuse ;  /* 0x000000056d6d7220 */ /* 0x080fe20000410000 */
[----:B-1----:R-:W-:Y:S01]  /*8e00*/  FADD.FTZ R33, R143, R36 ;  /* 0x000000248f217221 */ /* 0x002fe20000010000 */
[----:B------:R-:W-:Y:S01]  /*8e10*/  FADD.FTZ R29, R142, R29 ;  /* 0x0000001d8e1d7221 */ /* 0x000fe20000010000 */
[----:B------:R-:W1:Y:S01]  /*8e20*/  MUFU.EX2 R136, R136 ;  /* 0x0000008800887308 */ /* 0x000e620000000800 */
[-C--:B------:R-:W-:Y:S01]  /*8e30*/  FMUL.FTZ R112, R112, R5.reuse ;  /* 0x0000000570707220 */ /* 0x080fe20000410000 */
[-C--:B------:R-:W-:Y:S01]  /*8e40*/  FMUL.FTZ R113, R113, R5.reuse ;  /* 0x0000000571717220 */ /* 0x080fe20000410000 */
[----:B0-----:R-:W-:Y:S01]  /*8e50*/  FADD.FTZ R29, R20, R29 ;  /* 0x0000001d141d7221 */ /* 0x001fe20000010000 */
[-C--:B------:R-:W-:Y:S01]  /*8e60*/  FMUL.FTZ R116, R116, R5.reuse ;  /* 0x0000000574747220 */ /* 0x080fe20000410000 */
[----:B------:R-:W-:Y:S01]  /*8e70*/  FMUL.FTZ R117, R117, R5 ;  /* 0x0000000575757220 */ /* 0x000fe20000410000 */
[----:B------:R-:W-:Y:S01]  /*8e80*/  F2FP.F16.F32.PACK_AB R144, R77, R144 ;  /* 0x000000904d90723e */ /* 0x000fe200000000ff */
[----:B------:R-:W-:Y:S01]  /*8e90*/  FMUL.FTZ R90, R90, R52 ;  /* 0x000000345a5a7220 */ /* 0x000fe20000410000 */
[----:B------:R-:W0:Y:S01]  /*8ea0*/  MUFU.EX2 R137, R137 ;  /* 0x0000008900897308 */ /* 0x000e220000000800 */
[----:B---3--:R-:W-:Y:S01]  /*8eb0*/  FADD.FTZ R36, R18, R33 ;  /* 0x0000002112247221 */ /* 0x008fe20000010000 */
[----:B------:R-:W-:Y:S01]  /*8ec0*/  F2FP.F16.F32.PACK_AB R146, R14, R146 ;  /* 0x000000920e92723e */ /* 0x000fe200000000ff */
[-C--:B------:R-:W-:Y:S01]  /*8ed0*/  FMUL.FTZ R91, R91, R52.reuse ;  /* 0x000000345b5b7220 */ /* 0x080fe20000410000 */
[----:B------:R-:W-:Y:S01]  /*8ee0*/  F2FP.F16.F32.PACK_AB R147, R13, R147 ;  /* 0x000000930d93723e */ /* 0x000fe200000000ff */
[----:B------:R-:W-:Y:S01]  /*8ef0*/  FMUL.FTZ R94, R94, R52 ;  /* 0x000000345e5e7220 */ /* 0x000fe20000410000 */
[----:B------:R-:W-:Y:S01]  /*8f00*/  F2FP.F16.F32.PACK_AB R140, R15, R140 ;  /* 0x0000008c0f8c723e */ /* 0x000fe200000000ff */
[-C--:B------:R-:W-:Y:S01]  /*8f10*/  FMUL.FTZ R95, R95, R52.reuse ;  /* 0x000000345f5f7220 */ /* 0x080fe20000410000 */
[----:B------:R-:W2:Y:S01]  /*8f20*/  MUFU.EX2 R21, R21 ;  /* 0x0000001500157308 */ /* 0x000ea20000000800 */
[----:B-1----:R-:W-:Y:S01]  /*8f30*/  FADD.FTZ R40, R136, R29 ;  /* 0x0000001d88287221 */ /* 0x002fe20000010000 */
[----:B------:R-:W-:Y:S01]  /*8f40*/  F2FP.F16.F32.PACK_AB R141, R17, R141 ;  /* 0x0000008d118d723e */ /* 0x000fe200000000ff */
[----:B------:R-:W-:Y:S01]  /*8f50*/  FMUL.FTZ R98, R98, R52 ;  /* 0x0000003462627220 */ /* 0x000fe20000410000 */
        /* <DEDUP_REMOVED lines=17> */
[----:B------:R-:W-:Y:S01]  /*9070*/  FMUL.FTZ R119, R119, R52 ;  /* 0x0000003477777220 */ /* 0x000fe20000410000 */
[----:B------:R-:W-:-:S02]  /*9080*/  IMAD.MOV.U32 R5, RZ, RZ, R51 ;  /* 0x000000ffff057224 */ /* 0x000fc400078e0033 */
        /* <DEDUP_REMOVED lines=92> */
[----:B------:R-:W-:Y:S06]  /*9650*/  @P2 BRA `(.L_x_14190) ;  /* 0xffffffd800d42947 */ /* 0x000fec000383ffff */
.L_x_14181:
[----:B------:R-:W-:Y:S06]  /*9660*/  BAR.ARV 0x8, 0x200 ;  /* 0x0208000000007b1d */ /* 0x000fec0000002000 */
[----:B------:R-:W-:Y:S05]  /*9670*/  @!P0 BRA `(.L_x_14191) ;  /* 0x0000000000048947 */ /* 0x000fea0003800000 */
[----:B------:R-:W-:Y:S01]  /*9680*/  BPT.TRAP 0x1 ;  /* 0x000000040000795c */ /* 0x000fe20000300000 */
.L_x_14191:
[----:B------:R-:W-:Y:S01]  /*9690*/  ULEA UR5, UR37, UR38, 0x3 ;  /* 0x0000002625057291 */ /* 0x000fe2000f8e183f */
[----:B------:R-:W-:-:S05]  /*96a0*/  IMAD.U32 R3, RZ, RZ, UR36 ;  /* 0x00000024ff037e24 */ /* 0x000fca000f8e00ff */
[----:B------:R-:W-:-:S04]  /*96b0*/  SHF.L.U32 R3, R3, 0x1f, RZ ;  /* 0x0000001f03037819 */ /* 0x000fc800000006ff */
[----:B------:R0:W1:Y:S01]  /*96c0*/  SYNCS.PHASECHK.TRANS64.TRYWAIT P2, [UR5+0x16850], R3 ;  /* 0x01685003ff0075a7 */ /* 0x0000620008040145 */
[----:B------:R-:W-:Y:S05]  /*96d0*/  @!P0 BRA `(.L_x_14192) ;  /* 0x0000000000048947 */ /* 0x000fea0003800000 */
[----:B------:R-:W-:Y:S01]  /*96e0*/  BPT.TRAP 0x1 ;  /* 0x000000040000795c */ /* 0x000fe20000300000 */
.L_x_14192:
[----:B-1----:R-:W-:Y:S05]  /*96f0*/  @P2 BRA `(.L_x_14193) ;  /* 0x0000000000082947 */ /* 0x002fea0003800000 */
[----:B------:R-:W1:Y:S02]  /*9700*/  SYNCS.PHASECHK.TRANS64.TRYWAIT P0, [UR5+0x16850], R3 ;  /* 0x01685003ff0075a7 */ /* 0x000e640008000145 */
[----:B-1----:R-:W-:Y:S05]  /*9710*/  @!P0 BRA `(.L_x_14194) ;  /* 0x0000008c00d08947 */ /* 0x002fea0003800000 */
.L_x_14193:
[----:B------:R-:W-:Y:S01]  /*9720*/  UIADD3 UR38, UR38, 0x400, URZ ;  /* 0x0000040026267890 */ /* 0x000fe2000fffe03f */
[----:B------:R-:W2:Y:S01]  /*9730*/  LDL.LU R13, [R1+0x24] ;  /* 0x00002400010d7983 */ /* 0x000ea20000300800 */
[----:B------:R-:W-:Y:S01]  /*9740*/  WARPGROUP.ARRIVE ;  /* 0x00000000000079c5 */ /* 0x000fe20000000000 */
[----:B------:R-:W-:Y:S01]  /*9750*/  UMOV UR7, 0x40000040 ;  /* 0x4000004000077882 */ /* 0x000fe20000000000 */
[----:B------:R-:W-:Y:S01]  /*9760*/  USHF.R.U32.HI UR38, URZ, 0x4, UR38 ;  /* 0x000000043f267899 */ /* 0x000fe20008011626 */
[----:B01----:R-:W0:Y:S01]  /*9770*/  SHFL.BFLY PT, R3, R2, 0x2, 0x1f ;  /* 0x0c401f0002037f89 */ /* 0x003e2200000e0000 */
[----:B------:R-:W-:Y:S02]  /*9780*/  IMAD.U32 R8, RZ, RZ, UR5 ;  /* 0x00000005ff087e24 */ /* 0x000fe4000f8e00ff */
[----:B------:R-:W-:Y:S01]  /*9790*/  ULOP3.LUT UR4, UR38, 0x3fff, URZ, 0xc0, !UPT ;  /* 0x00003fff26047892 */ /* 0x000fe2000f8ec03f */
[----:B------:R-:W1:Y:S01]  /*97a0*/  SHFL.BFLY PT, R5, R0, 0x2, 0x1f ;  /* 0x0c401f0000057f89 */ /* 0x000e6200000e0000 */
[----:B------:R-:W-:-:S02]  /*97b0*/  @!P1 VIADD R8, R8, 0x16860 ;  /* 0x0001686008089836 */ /* 0x000fc40000000000 */
[----:B------:R-:W-:Y:S01]  /*97c0*/  ULEA UR4, UR37, UR4, 0xa ;  /* 0x0000000425047291 */ /* 0x000fe2000f8e503f */
[----:B------:R-:W-:Y:S01]  /*97d0*/  IMAD.MOV.U32 R28, RZ, RZ, -0x800000 ;  /* 0xff800000ff1c7424 */ /* 0x000fe200078e00ff */
[----:B------:R-:W-:Y:S01]  /*97e0*/  UIADD3 UR37, UR37, 0x1, URZ ;  /* 0x0000000125257890 */ /* 0x000fe2000fffe03f */
[----:B------:R-:W-:-:S03]  /*97f0*/  @!P1 PRMT R8, RZ, 0x654, R8 ;  /* 0x00000654ff089816 */ /* 0x000fc60000000008 */
[----:B------:R-:W-:Y:S01]  /*9800*/  UISETP.NE.AND UP0, UPT, UR37, 0x2, UPT ;  /* 0x000000022500788c */ /* 0x000fe2000bf05270 */
[----:B------:R-:W-:Y:S02]  /*9810*/  UMOV UR6, UR4 ;  /* 0x0000000400067c82 */ /* 0x000fe40008000000 */
[----:B------:R-:W-:Y:S01]  /*9820*/  HGMMA.64x64x16.F32 R88, R148, gdesc[UR4].tnspB, R88, gsb0 ;  /* 0x40e0000494587df0 */ /* 0x000fe20008000858 */
[----:B------:R-:W-:Y:S01]  /*9830*/  UIADD3 UR6, UR4, 0x80, URZ ;  /* 0x0000008004067890 */ /* 0x000fe2000fffe03f */
[----:B------:R-:W-:Y:S01]  /*9840*/  UMOV UR7, 0x40000040 ;  /* 0x4000004000077882 */ /* 0x000fe20000000000 */
[----:B------:R-:W-:Y:S01]  /*9850*/  USEL UR37, UR37, URZ, UP0 ;  /* 0x0000003f25257287 */ /* 0x000fe20008000000 */
[----:B0-----:R-:W-:Y:S01]  /*9860*/  FADD.FTZ R3, R3, R2 ;  /* 0x0000000203037221 */ /* 0x001fe20000010000 */
[----:B-1----:R-:W-:-:S04]  /*9870*/  FADD.FTZ R5, R5, R0 ;  /* 0x0000000005057221 */ /* 0x002fc80000010000 */
[----:B------:R-:W0:Y:S01]  /*9880*/  SHFL.BFLY PT, R4, R3, 0x1, 0x1f ;  /* 0x0c201f0003047f89 */ /* 0x000e2200000e0000 */
[----:B------:R-:W-:-:S03]  /*9890*/  IMAD.MOV.U32 R0, RZ, RZ, -0x800000 ;  /* 0xff800000ff007424 */ /* 0x000fc600078e00ff */
        /* <DEDUP_REMOVED lines=19> */
[----:B------:R-:W-:Y:S01]  /*99d0*/  UIADD3 UR6, UR4, 0x100, URZ ;  /* 0x0000010004067890 */ /* 0x000fe2000fffe03f */
[----:B------:R-:W-:Y:S01]  /*99e0*/  @P2 FFMA.FTZ R0, R12, R10, R7 ;  /* 0x0000000a0c002223 */ /* 0x000fe20000010007 */
        /* <DEDUP_REMOVED lines=11> */
[----:B--2---:R-:W-:-:S05]  /*9aa0*/  VIADD R13, R13, 0x1 ;  /* 0x000000010d0d7836 */ /* 0x004fca0000000000 */
[----:B------:R1:W-:Y:S01]  /*9ab0*/  STL [R1+0x24], R13 ;  /* 0x0000240d01007387 */ /* 0x0003e20000100800 */
        /* <DEDUP_REMOVED lines=55> */
.L_x_14164:
[----:B------:R-:W0:Y:S01]  /*9e30*/  S2R R4, SR_CgaCtaId ;  /* 0x0000000000047919 */ /* 0x000e220000008800 */
[----:B------:R-:W-:Y:S01]  /*9e40*/  MOV R17, 0x400 ;  /* 0x0000040000117802 */ /* 0x000fe20000000f00 */
[----:B------:R-:W-:Y:S01]  /*9e50*/  BSSY B0, `(.L_x_14195) ;  /* 0x000022c000007945 */ /* 0x000fe20003800000 */
[----:B------:R-:W-:Y:S02]  /*9e60*/  BAR.SYNC.DEFER_BLOCKING 0x5, 0x200 ;  /* 0x0148000000007b1d */ /* 0x000fe40000010000 */
[----:B0-----:R-:W-:-:S05]  /*9e70*/  LEA R17, R4, R17, 0x18 ;  /* 0x0000001104117211 */ /* 0x001fca00078ec0ff */
[----:B------:R0:W1:Y:S01]  /*9e80*/  LDS.128 R4, [R17+0x168d0] ;  /* 0x0168d00011047984 */ /* 0x0000620000000c00 */
[----:B------:R-:W-:Y:S06]  /*9e90*/  BAR.ARV 0x4, 0x200 ;  /* 0x0108000000007b1d */ /* 0x000fec0000002000 */
[----:B------:R-:W-:Y:S05]  /*9ea0*/  @P0 BRA `(.L_x_14196) ;  /* 0x0000001800200947 */ /* 0x000fea0003800000 */
[----:B------:R-:W2:Y:S01]  /*9eb0*/  LDL R8, [R1+0x48] ;  /* 0x0000480001087983 */ /* 0x000ea20000100800 */
[----:B------:R-:W3:Y:S01]  /*9ec0*/  LDC.64 R34, c[0x0][0xc00] ;  /* 0x00030000ff227b82 */ /* 0x000ee20000000a00 */
[----:B-1----:R-:W1:Y:S01]  /*9ed0*/  S2R R4, SR_SWINHI ;  /* 0x0000000000047919 */ /* 0x002e620000002f00 */
[----:B------:R-:W-:Y:S01]  /*9ee0*/  F2FP.F16.F32.PACK_AB R24, R3, R2 ;  /* 0x000000020318723e */ /* 0x000fe200000000ff */
[----:B------:R-:W-:Y:S01]  /*9ef0*/  ULDC.64 UR4, c[0x0][0xc08] ;  /* 0x0003020000047ab9 */ /* 0x000fe20000000a00 */
[----:B------:R-:W4:Y:S01]  /*9f00*/  LDL R36, [R1+0x1c] ;  /* 0x00001c0001247983 */ /* 0x000f220000100800 */
[----:B------:R-:W-:Y:S02]  /*9f10*/  MOV R20, R17 ;  /* 0x0000001100147202 */ /* 0x000fe40000000f00 */
[----:B-1----:R-:W-:Y:S02]  /*9f20*/  MOV R21, R4 ;  /* 0x0000000400157202 */ /* 0x002fe40000000f00 */
[----:B------:R-:W-:-:S02]  /*9f30*/  F2FP.F16.F32.PACK_AB R25, R91, R90 ;  /* 0x0000005a5b19723e */ /* 0x000fc400000000ff */
[----:B------:R-:W-:Y:S02]  /*9f40*/  F2FP.F16.F32.PACK_AB R26, R93, R92 ;  /* 0x0000005c5d1a723e */ /* 0x000fe400000000ff */
[----:B------:R-:W-:Y:S01]  /*9f50*/  F2FP.F16.F32.PACK_AB R27, R95, R94 ;  /* 0x0000005e5f1b723e */ /* 0x000fe200000000ff */
[----:B------:R-:W-:Y:S01]  /*9f60*/  BAR.SYNC.DEFER_BLOCKING 0x1, 0x180 ;  /* 0x0046000000007b1d */ /* 0x000fe20000010000 */
[----:B--2---:R-:W-:-:S03]  /*9f70*/  IMAD.WIDE R8, R8, 0x2, R20 ;  /* 0x0000000208087825 */ /* 0x004fc600078e0214 */
[C---:B------:R-:W-:Y:S02]  /*9f80*/  IADD3 R23, P0, R8.reuse, 0x60, RZ ;  /* 0x0000006008177810 */ /* 0x040fe40007f1e0ff */
[C---:B------:R-:W-:Y:S02]  /*9f90*/  LOP3.LUT R11, R8.reuse, 0x380, RZ, 0xc0, !PT ;  /* 0x00000380080b7812 */ /* 0x040fe400078ec0ff */
[----:B------:R-:W-:Y:S02]  /*9fa0*/  LOP3.LUT R4, R23, 0x380, RZ, 0xc0, !PT ;  /* 0x0000038017047812 */ /* 0x000fe400078ec0ff */
[----:B------:R-:W-:Y:S02]  /*9fb0*/  SHF.R.U64 R11, R11, 0x3, RZ ;  /* 0x000000030b0b7819 */ /* 0x000fe400000012ff */
[C---:B------:R-:W-:Y:S02]  /*9fc0*/  IADD3 R31, P1, R8.reuse, 0x40, RZ ;  /* 0x00000040081f7810 */ /* 0x040fe40007f3e0ff */
[----:B------:R-:W-:-:S02]  /*9fd0*/  IADD3 R29, P2, R8, 0x20, RZ ;  /* 0x00000020081d7810 */ /* 0x000fc40007f5e0ff */
[----:B------:R-:W-:Y:S02]  /*9fe0*/  SHF.R.U64 R4, R4, 0x3, RZ ;  /* 0x0000000304047819 */ /* 0x000fe400000012ff */
[----:B------:R-:W-:Y:S02]  /*9ff0*/  LOP3.LUT R8, R11, R8, RZ, 0x3c, !PT ;  /* 0x000000080b087212 */ /* 0x000fe400078e3cff */
[----:B------:R-:W-:Y:S02]  /*a000*/  LOP3.LUT R10, R4, R23, RZ, 0x3c, !PT ;  /* 0x00000017040a7212 */ /* 0x000fe400078e3cff */
[----:B------:R-:W-:Y:S02]  /*a010*/  MOV R23, R8 ;  /* 0x0000000800177202 */ /* 0x000fe40000000f00 */
[----:B------:R-:W-:Y:S02]  /*a020*/  LOP3.LUT R8, R31, 0x380, RZ, 0xc0, !PT ;  /* 0x000003801f087812 */ /* 0x000fe400078ec0ff */
[----:B------:R-:W-:-:S02]  /*a030*/  LOP3.LUT R4, R29, 0x380, RZ, 0xc0, !PT ;  /* 0x000003801d047812 */ /* 0x000fc400078ec0ff */
[----:B------:R-:W-:Y:S02]  /*a040*/  SHF.R.U64 R8, R8, 0x3, RZ ;  /* 0x0000000308087819 */ /* 0x000fe400000012ff */
[----:B------:R-:W-:Y:S01]  /*a050*/  SHF.R.U64 R4, R4, 0x3, RZ ;  /* 0x0000000304047819 */ /* 0x000fe200000012ff */
[--C-:B------:R-:W-:Y:S01]  /*a060*/  IMAD.X R11, RZ, RZ, R9.reuse, P0 ;  /* 0x000000ffff0b7224 */ /* 0x100fe200000e0609 */
[----:B------:R-:W-:Y:S01]  /*a070*/  LOP3.LUT R12, R8, R31, RZ, 0x3c, !PT ;  /* 0x0000001f080c7212 */ /* 0x000fe200078e3cff */
[--C-:B------:R-:W-:Y:S01]  /*a080*/  IMAD.X R13, RZ, RZ, R9.reuse, P1 ;  /* 0x000000ffff0d7224 */ /* 0x100fe200008e0609 */
[----:B------:R-:W-:Y:S01]  /*a090*/  LOP3.LUT R14, R4, R29, RZ, 0x3c, !PT ;  /* 0x0000001d040e7212 */ /* 0x000fe200078e3cff */
[----:B------:R-:W-:Y:S01]  /*a0a0*/  IMAD.X R15, RZ, RZ, R9, P2 ;  /* 0x000000ffff0f7224 */ /* 0x000fe200010e0609 */
[----:B------:R-:W-:Y:S01]  /*a0b0*/  MOV R4, R10 ;  /* 0x0000000a00047202 */ /* 0x000fe20000000f00 */
[----:B------:R1:W-:Y:S01]  /*a0c0*/  STSM.16.M88.4 [R23], R24 ;  /* 0x0000001817007844 */ /* 0x0003e20000000200 */
[----:B------:R-:W-:Y:S01]  /*a0d0*/  MOV R18, R12 ;  /* 0x0000000c00127202 */ /* 0x000fe20000000f00 */
[----:B------:R-:W2:Y:S01]  /*a0e0*/  LDC.64 R30, c[0x0][0xc00] ;  /* 0x00030000ff1e7b82 */ /* 0x000ea20000000a00 */
[----:B------:R-:W-:-:S02]  /*a0f0*/  MOV R29, R14 ;  /* 0x0000000e001d7202 */ /* 0x000fc40000000f00 */
        /* <DEDUP_REMOVED lines=8> */
[----:B-1----:R-:W-:Y:S02]  /*a180*/  F2FP.F16.F32.PACK_AB R24, R113, R112 ;  /* 0x000000707118723e */ /* 0x002fe400000000ff */
[----:B------:R-:W-:Y:S02]  /*a190*/  F2FP.F16.F32.PACK_AB R25, R115, R114 ;  /* 0x000000727319723e */ /* 0x000fe400000000ff */
[----:B------:R-:W-:Y:S02]  /*a1a0*/  F2FP.F16.F32.PACK_AB R26, R117, R116 ;  /* 0x00000074751a723e */ /* 0x000fe400000000ff */
[----:B------:R-:W-:Y:S01]  /*a1b0*/  F2FP.F16.F32.PACK_AB R27, R119, R118 ;  /* 0x00000076771b723e */ /* 0x000fe200000000ff */
[----:B------:R-:W-:Y:S04]  /*a1c0*/  STSM.16.M88.4 [R29], R8 ;  /* 0x000000081d007844 */ /* 0x000fe80000000200 */
[----:B------:R1:W-:Y:S04]  /*a1d0*/  STSM.16.M88.4 [R18], R12 ;  /* 0x0000000c12007844 */ /* 0x0003e80000000200 */
[----:B------:R0:W-:Y:S01]  /*a1e0*/  STSM.16.M88.4 [R4], R24 ;  /* 0x0000001804007844 */ /* 0x0001e20000000200 */
[----:B---3--:R-:W-:-:S04]  /*a1f0*/  ISETP.NE.U32.AND P0, PT, R34, RZ, PT ;  /* 0x000000ff2200720c */ /* 0x008fc80003f05070 */
[----:B------:R-:W-:Y:S01]  /*a200*/  ISETP.NE.AND.EX P0, PT, R35, RZ, PT, P0 ;  /* 0x000000ff2300720c */ /* 0x000fe20003f05300 */
[----:B------:R-:W-:Y:S02]  /*a210*/  IMAD.MOV.U32 R23, RZ, RZ, RZ ;  /* 0x000000ffff177224 */ /* 0x000fe400078e00ff */
[----:B--2---:R-:W-:Y:S01]  /*a220*/  IMAD.WIDE R30, R153, 0x4, R30 ;  /* 0x00000004991e7825 */ /* 0x004fe200078e021e */
[----:B------:R-:W-:Y:S01]  /*a230*/  BAR.SYNC.DEFER_BLOCKING 0x1, 0x180 ;  /* 0x0046000000007b1d */ /* 0x000fe20000010000 */
[----:B------:R-:W-:-:S07]  /*a240*/  ISETP.NE.U32.AND P1, PT, RZ, UR4, PT ;  /* 0x00000004ff007c0c */ /* 0x000fce000bf25070 */
[----:B-1----:R-:W1:Y:S08]  /*a250*/  LDC R18, c[0x0][0xbe8] ;  /* 0x0002fa00ff127b82 */ /* 0x002e700000000800 */
[----:B0-----:R-:W0:Y:S08]  /*a260*/  LDC R4, c[0x0][0xad4] ;  /* 0x0002b500ff047b82 */ /* 0x001e300000000800 */
[----:B------:R-:W2:Y:S01]  /*a270*/  LDC.64 R8, c[0x0][0xba8] ;  /* 0x0002ea00ff087b82 */ /* 0x000ea20000000a00 */
[----:B------:R-:W3:Y:S01]  /*a280*/  @P0 LDG.E R23, desc[UR40][R30.64] ;  /* 0x000000281e170981 */ /* 0x000ee2000c1e1900 */
[----:B------:R-:W-:-:S13]  /*a290*/  ISETP.NE.AND.EX P1, PT, RZ, UR5, PT, P1 ;  /* 0x00000005ff007c0c */ /* 0x000fda000bf25310 */
[----:B------:R-:W-:-:S04]  /*a2a0*/  @P1 LEA R32, P2, R153, UR4, 0x2 ;  /* 0x0000000499201c11 */ /* 0x000fc8000f8410ff */
[----:B------:R-:W-:Y:S02]  /*a2b0*/  @P1 LEA.HI.X R33, R153, UR5, R157, 0x2, P2 ;  /* 0x0000000599211c11 */ /* 0x000fe400090f149d */
[----:B------:R-:W-:-:S04]  /*a2c0*/  ISETP.NE.AND P2, PT, R155, RZ, PT ;  /* 0x000000ff9b00720c */ /* 0x000fc80003f45270 */
[----:B0-----:R-:W-:Y:S02]  /*a2d0*/  SEL R4, R155, R4, P2 ;  /* 0x000000049b047207 */ /* 0x001fe40001000000 */
[----:B------:R-:W-:Y:S02]  /*a2e0*/  MOV R26, 0x9b8 ;  /* 0x000009b8001a7802 */ /* 0x000fe40000000f00 */
[----:B------:R-:W-:Y:S02]  /*a2f0*/  ISETP.GT.AND P3, PT, R4, 0x1, PT ;  /* 0x000000010400780c */ /* 0x000fe40003f64270 */
[----:B-1----:R-:W-:Y:S01]  /*a300*/  ISETP.NE.AND P4, PT, R18, 0x1, PT ;  /* 0x000000011200780c */ /* 0x002fe20003f85270 */
[----:B------:R-:W-:Y:S01]  /*a310*/  ULDC UR4, c[0x0][0xa88] ;  /* 0x0002a20000047ab9 */ /* 0x000fe20000000800 */
[----:B------:R-:W-:Y:S01]  /*a320*/  SEL R26, R26, 0x978, P3 ;  /* 0x000009781a1a7807 */ /* 0x000fe20001800000 */
[----:B------:R-:W-:-:S03]  /*a330*/  IMAD.U32 R29, RZ, RZ, UR4 ;  /* 0x00000004ff1d7e24 */ /* 0x000fc6000f8e00ff */
[----:B------:R-:W0:Y:S01]  /*a340*/  LDC.64 R14, c[0x0][R26+0x220] ;  /* 0x000088001a0e7b82 */ /* 0x000e220000000a00 */
[----:B------:R-:W-:Y:S02]  /*a350*/  ISETP.NE.U32.AND P2, PT, R34, RZ, PT ;  /* 0x000000ff2200720c */ /* 0x000fe40003f45070 */
[----:B------:R1:W5:Y:S05]  /*a360*/  @P1 LDG.E R29, desc[UR40][R32.64] ;  /* 0x00000028201d1981 */ /* 0x00036a000c1e1900 */
[----:B------:R-:W4:Y:S01]  /*a370*/  LDC.64 R12, c[0x0][R26+0x218] ;  /* 0x000086001a0c7b82 */ /* 0x000f220000000a00 */
[----:B------:R-:W-:-:S07]  /*a380*/  ISETP.NE.AND.EX P2, PT, R35, RZ, PT, P2 ;  /* 0x000000ff2300720c */ /* 0x000fce0003f45320 */
[----:B-1----:R-:W1:Y:S08]  /*a390*/  @P4 LDC R32, c[0x0][0xbec] ;  /* 0x0002fb00ff204b82 */ /* 0x002e700000000800 */
[----:B------:R-:W1:Y:S01]  /*a3a0*/  @P4 LDC R35, c[0x0][0xbf0] ;  /* 0x0002fc00ff234b82 */ /* 0x000e620000000800 */
[----:B------:R-:W-:-:S07]  /*a3b0*/  SEL R153, R153, RZ, !P2 ;  /* 0x000000ff99997207 */ /* 0x000fce0005000000 */
[----:B------:R-:W1:Y:S01]  /*a3c0*/  LDC.64 R10, c[0x0][R26+0x228] ;  /* 0x00008a001a0a7b82 */ /* 0x000e620000000a00 */
[----:B------:R-:W-:Y:S01]  /*a3d0*/  SEL R157, R157, RZ, !P2 ;  /* 0x000000ff9d9d7207 */ /* 0x000fe20005000000 */
[----:B0-----:R-:W-:Y:S02]  /*a3e0*/  IMAD R4, R15, R153, RZ ;  /* 0x000000990f047224 */ /* 0x001fe400078e02ff */
[-C--:B----4-:R-:W-:Y:S02]  /*a3f0*/  IMAD R33, R13, R154.reuse, RZ ;  /* 0x0000009a0d217224 */ /* 0x090fe400078e02ff */
[----:B------:R-:W-:Y:S02]  /*a400*/  IMAD.WIDE.U32 R24, R12, R154, RZ ;  /* 0x0000009a0c187225 */ /* 0x000fe400078e00ff */
[----:B------:R-:W0:Y:S02]  /*a410*/  LDC.64 R12, c[0x0][R26+0x210] ;  /* 0x000084001a0c7b82 */ /* 0x000e240000000a00 */
[----:B------:R-:W-:-:S02]  /*a420*/  IMAD.IADD R37, R152, 0x1, R16 ;  /* 0x0000000198257824 */ /* 0x000fc400078e0210 */
[C---:B------:R-:W-:Y:S02]  /*a430*/  IMAD R157, R14.reuse, R157, R4 ;  /* 0x0000009d0e9d7224 */ /* 0x040fe400078e0204 */
[----:B------:R-:W-:Y:S01]  /*a440*/  IMAD.WIDE.U32 R14, R14, R153, RZ ;  /* 0x000000990e0e7225 */ /* 0x000fe200078e00ff */
[----:B------:R-:W-:Y:S01]  /*a450*/  SEL R27, R36, RZ, P3 ;  /* 0x000000ff241b7207 */ /* 0x000fe20001800000 */
[----:B--2---:R-:W2:Y:S02]  /*a460*/  @!P3 LDC R8, c[0x0][0xb50] ;  /* 0x0002d400ff08bb82 */ /* 0x004ea40000000800 */
[----:B-1----:R-:W-:-:S04]  /*a470*/  @P4 IMAD.HI.U32 R4, R37, R32, RZ ;  /* 0x0000002025044227 */ /* 0x002fc800078e00ff */
[----:B------:R-:W-:Y:S02]  /*a480*/  IMAD.IADD R157, R15, 0x1, R157 ;  /* 0x000000010f9d7824 */ /* 0x000fe400078e029d */
[----:B------:R-:W-:Y:S01]  /*a490*/  IMAD.MOV.U32 R15, RZ, RZ, R37 ;  /* 0x000000ffff0f7224 */ /* 0x000fe200078e0025 */
[----:B------:R-:W-:Y:S01]  /*a4a0*/  @P4 SHF.R.U32.HI R15, RZ, R35, R4 ;  /* 0x00000023ff0f4219 */ /* 0x000fe20000011604 */
[----:B------:R-:W-:Y:S01]  /*a4b0*/  IMAD.IADD R25, R25, 0x1, R33 ;  /* 0x0000000119197824 */ /* 0x000fe200078e0221 */
[----:B------:R-:W1:Y:S01]  /*a4c0*/  @!P3 LDC R9, c[0x0][0xb54] ;  /* 0x0002d500ff09bb82 */ /* 0x000e620000000800 */
[-C--:B------:R-:W-:Y:S02]  /*a4d0*/  IMAD R33, R11, R27.reuse, RZ ;  /* 0x0000001b0b217224 */ /* 0x080fe400078e02ff */
[----:B------:R-:W-:Y:S01]  /*a4e0*/  IMAD.WIDE.U32 R10, R10, R27, RZ ;  /* 0x0000001b0a0a7225 */ /* 0x000fe200078e00ff */
[----:B------:R-:W-:-:S03]  /*a4f0*/  SHF.R.S32.HI R4, RZ, 0x1f, R15 ;  /* 0x0000001fff047819 */ /* 0x000fc6000001140f */
[----:B------:R-:W-:Y:S02]  /*a500*/  IMAD.MOV R27, RZ, RZ, -R15 ;  /* 0x000000ffff1b7224 */ /* 0x000fe400078e0a0f */
[----:B------:R-:W-:Y:S01]  /*a510*/  IMAD.IADD R33, R11, 0x1, R33 ;  /* 0x000000010b217824 */ /* 0x000fe200078e0221 */
[--C-:B---3--:R-:W-:Y:S02]  /*a520*/  IADD3 R14, P2, P5, R14, R24, R23.reuse ;  /* 0x000000180e0e7210 */ /* 0x108fe40007d5e017 */
[----:B------:R-:W-:-:S04]  /*a530*/  SHF.R.S32.HI R32, RZ, 0x1f, R23 ;  /* 0x0000001fff207819 */ /* 0x000fc80000011417 */
[----:B------:R-:W-:Y:S02]  /*a540*/  IADD3.X R25, R157, R25, R32, P2, P5 ;  /* 0x000000199d197210 */ /* 0x000fe400017ea420 */
[----:B------:R-:W-:Y:S01]  /*a550*/  IADD3 R10, P2, P5, R15, R14, R10 ;  /* 0x0000000e0f0a7210 */ /* 0x000fe20007d5e00a */
        /* <DEDUP_REMOVED lines=9> */
[----:B------:R-:W-:Y:S08]  /*a5f0*/  @P1 BRA `(.L_x_14197) ;  /* 0x0000000000101947 */ /* 0x000ff00003800000 */
[----:B------:R-:W-:Y:S05]  /*a600*/  @!P0 BRA `(.L_x_14197) ;  /* 0x00000000000c8947 */ /* 0x000fea0003800000 */
[----:B------:R-:W2:Y:S04]  /*a610*/  LDG.E R4, desc[UR40][R30.64] ;  /* 0x000000281e047981 */ /* 0x000ea8000c1e1900 */
[----:B-----5:R-:W2:Y:S02]  /*a620*/  LDG.E R29, desc[UR40][R30.64+0x4] ;  /* 0x000004281e1d7981 */ /* 0x020ea4000c1e1900 */
[----:B--2---:R-:W-:-:S07]  /*a630*/  IMAD.IADD R29, R29, 0x1, -R4 ;  /* 0x000000011d1d7824 */ /* 0x004fce00078e0a04 */
.L_x_14197:
        /* <DEDUP_REMOVED lines=9> */
[----:B------:R-:W-:-:S05]  /*a6d0*/  LOP3.LUT R14, R14, 0xffffff80, RZ, 0xc0, !PT ;  /* 0xffffff800e0e7812 */ /* 0x000fca00078ec0ff */
[----:B------:R-:W-:-:S05]  /*a6e0*/  IMAD.IADD R14, R15, 0x1, -R14 ;  /* 0x000000010f0e7824 */ /* 0x000fca00078e0a0e */
[----:B------:R-:W-:Y:S01]  /*a6f0*/  LOP3.LUT P0, RZ, R14, 0x3, RZ, 0xc0, !PT ;  /* 0x000000030eff7812 */ /* 0x000fe2000780c0ff */
[----:B--2---:R-:W-:Y:S02]  /*a700*/  IMAD.IADD R25, R4, 0x1, R16 ;  /* 0x0000000104197824 */ /* 0x004fe400078e0210 */
[----:B-----5:R-:W-:Y:S02]  /*a710*/  IMAD R4, R29, R18, RZ ;  /* 0x000000121d047224 */ /* 0x020fe400078e02ff */
[----:B------:R-:W-:-:S03]  /*a720*/  VIADD R27, R25, 0x8 ;  /* 0x00000008191b7836 */ /* 0x000fc60000000000 */
[-C--:B------:R-:W-:Y:S02]  /*a730*/  ISETP.GE.OR P1, PT, R25, R4.reuse, P0 ;  /* 0x000000041900720c */ /* 0x080fe40000726670 */
[----:B------:R-:W-:-:S11]  /*a740*/  ISETP.GE.OR P0, PT, R27, R4, P0 ;  /* 0x000000041b00720c */ /* 0x000fd60000706670 */
[----:B0-----:R0:W-:Y:S04]  /*a750*/  @!P1 ST.E desc[UR40][R8.64], R28 ;  /* 0x0000001c08009985 */ /* 0x0011e8000c101928 */
[----:B------:R0:W-:Y:S01]  /*a760*/  @!P0 ST.E desc[UR40][R10.64], R0 ;  /* 0x000000000a008985 */ /* 0x0001e2000c101928 */
[----:B------:R-:W-:Y:S05]  /*a770*/  @P3 BRA `(.L_x_14198) ;  /* 0x0000000400c03947 */ /* 0x000fea0003800000 */
[----:B------:R-:W1:Y:S01]  /*a780*/  S2R R14, SR_TID.X ;  /* 0x00000000000e7919 */ /* 0x000e620000002100 */
[----:B------:R-:W-:Y:S01]  /*a790*/  IMAD.SHL.U32 R38, R156, 0x8, RZ ;  /* 0x000000089c267824 */ /* 0x000fe200078e00ff */
[----:B------:R-:W2:Y:S01]  /*a7a0*/  @P4 LDC R33, c[0x0][0xbec] ;  /* 0x0002fb00ff214b82 */ /* 0x000ea20000000800 */
[----:B------:R-:W-:-:S07]  /*a7b0*/  ULDC.64 UR4, c[0x0][0xaa0] ;  /* 0x0002a80000047ab9 */ /* 0x000fce0000000a00 */
[----:B------:R-:W3:Y:S01]  /*a7c0*/  @P4 LDC R35, c[0x0][0xbf0] ;  /* 0x0002fc00ff234b82 */ /* 0x000ee20000000800 */
[----:B-1----:R-:W-:-:S05]  /*a7d0*/  VIADD R14, R14, 0xffffff80 ;  /* 0xffffff800e0e7836 */ /* 0x002fca0000000000 */
        /* <DEDUP_REMOVED lines=8> */
[----:B------:R-:W-:Y:S02]  /*a860*/  LOP3.LUT R24, R25, 0x380, RZ, 0xc0, !PT ;  /* 0x0000038019187812 */ /* 0x000fe400078ec0ff */
[----:B0-----:R-:W-:Y:S02]  /*a870*/  LOP3.LUT R28, R29, 0x380, RZ, 0xc0, !PT ;  /* 0x000003801d1c7812 */ /* 0x001fe400078ec0ff */
[----:B------:R-:W-:-:S02]  /*a880*/  SHF.R.U64 R13, R13, 0x3, RZ ;  /* 0x000000030d0d7819 */ /* 0x000fc400000012ff */
[----:B------:R-:W-:Y:S02]  /*a890*/  SHF.R.U64 R24, R24, 0x3, RZ ;  /* 0x0000000318187819 */ /* 0x000fe400000012ff */
[----:B------:R-:W-:Y:S02]  /*a8a0*/  SHF.R.U64 R28, R28, 0x3, RZ ;  /* 0x000000031c1c7819 */ /* 0x000fe400000012ff */
[----:B------:R-:W-:Y:S01]  /*a8b0*/  LOP3.LUT R12, R13, R20, RZ, 0x3c, !PT ;  /* 0x000000140d0c7212 */ /* 0x000fe200078e3cff */
[--C-:B------:R-:W-:Y:S01]  /*a8c0*/  IMAD.MOV.U32 R13, RZ, RZ, R21.reuse ;  /* 0x000000ffff0d7224 */ /* 0x100fe200078e0015 */
[----:B------:R-:W-:Y:S02]  /*a8d0*/  LOP3.LUT R24, R24, R25, RZ, 0x3c, !PT ;  /* 0x0000001918187212 */ /* 0x000fe400078e3cff */
[----:B------:R-:W-:Y:S01]  /*a8e0*/  LOP3.LUT R28, R28, R29, RZ, 0x3c, !PT ;  /* 0x0000001d1c1c7212 */ /* 0x000fe200078e3cff */
[----:B------:R-:W-:Y:S01]  /*a8f0*/  IMAD.X R29, RZ, RZ, R21, P1 ;  /* 0x000000ffff1d7224 */ /* 0x000fe200008e0615 */
[----:B------:R-:W-:Y:S01]  /*a900*/  IADD3.X R25, RZ, R21, RZ, P0, !PT ;  /* 0x00000015ff197210 */ /* 0x000fe200007fe4ff */
[----:B------:R-:W4:Y:S04]  /*a910*/  LD.E.128 R12, desc[UR40][R12.64] ;  /* 0x000000280c0c7980 */ /* 0x000f28000c101d00 */
[----:B------:R-:W4:Y:S04]  /*a920*/  LD.E.128 R28, desc[UR40][R28.64] ;  /* 0x000000281c1c7980 */ /* 0x000f28000c101d00 */
[----:B------:R-:W4:Y:S01]  /*a930*/  LD.E.128 R24, desc[UR40][R24.64] ;  /* 0x0000002818187980 */ /* 0x000f22000c101d00 */
[----:B------:R-:W-:-:S04]  /*a940*/  IADD3 R3, P0, R20, 0x4800, RZ ;  /* 0x0000480014037810 */ /* 0x000fc80007f1e0ff */
[----:B------:R-:W-:Y:S01]  /*a950*/  LOP3.LUT R0, R3, 0x380, RZ, 0xc0, !PT ;  /* 0x0000038003007812 */ /* 0x000fe200078ec0ff */
[----:B------:R-:W-:-:S03]  /*a960*/  IMAD R32, R32, UR4, RZ ;  /* 0x0000000420207c24 */ /* 0x000fc6000f8e02ff */
[----:B------:R-:W-:Y:S01]  /*a970*/  SHF.R.U64 R0, R0, 0x3, RZ ;  /* 0x0000000300007819 */ /* 0x000fe200000012ff */
[----:B------:R-:W-:Y:S02]  /*a980*/  IMAD.X R9, RZ, RZ, R21, P0 ;  /* 0x000000ffff097224 */ /* 0x000fe400000e0615 */
[C---:B------:R-:W-:Y:S01]  /*a990*/  IMAD R21, R23.reuse, UR5, R32 ;  /* 0x0000000517157c24 */ /* 0x040fe2000f8e0220 */
[----:B------:R-:W-:Y:S01]  /*a9a0*/  LOP3.LUT R8, R0, R3, RZ, 0x3c, !PT ;  /* 0x0000000300087212 */ /* 0x000fe200078e3cff */
[----:B------:R-:W-:Y:S01]  /*a9b0*/  IMAD.WIDE.U32 R2, R23, UR4, RZ ;  /* 0x0000000417027c25 */ /* 0x000fe2000f8e00ff */
[----:B------:R-:W-:-:S03]  /*a9c0*/  ULDC.64 UR4, c[0x0][0xae8] ;  /* 0x0002ba0000047ab9 */ /* 0x000fc60000000a00 */
[----:B------:R-:W-:Y:S01]  /*a9d0*/  IMAD.IADD R3, R3, 0x1, R21 ;  /* 0x0000000103037824 */ /* 0x000fe200078e0215 */
[----:B------:R-:W-:Y:S01]  /*a9e0*/  SHF.R.S32.HI R20, RZ, 0x1f, R153 ;  /* 0x0000001fff147819 */ /* 0x000fe20000011499 */
[----:B------:R-:W-:Y:S01]  /*a9f0*/  IMAD R21, R156, 0x30, R34 ;  /* 0x000000309c157824 */ /* 0x000fe200078e0222 */
        /* <DEDUP_REMOVED lines=11> */
[----:B--2---:R-:W-:-:S04]  /*aab0*/  @P4 IMAD.HI.U32 R0, R32, R33, RZ ;  /* 0x0000002120004227 */ /* 0x004fc800078e00ff */
[----:B------:R-:W-:Y:S01]  /*aac0*/  IMAD.MOV.U32 R21, RZ, RZ, R32 ;  /* 0x000000ffff157224 */ /* 0x000fe200078e0020 */
[----:B---3--:R-:W-:Y:S01]  /*aad0*/  @P4 SHF.R.U32.HI R21, RZ, R35, R0 ;  /* 0x00000023ff154219 */ /* 0x008fe20000011600 */
        /* <DEDUP_REMOVED lines=22> */
[----:B0-----:R-:W-:Y:S01]  /*ac40*/  SHFL.IDX PT, R20, R0, 0x1, 0x181f ;  /* 0x00381f0000147f89 */ /* 0x001fe200000e0000 */
[----:B------:R-:W-:-:S03]  /*ac50*/  IMAD.IADD R33, R34, 0x1, R16 ;  /* 0x0000000122217824 */ /* 0x000fc600078e0210 */
[----:B------:R-:W0:Y:S04]  /*ac60*/  SHFL.IDX PT, R2, R0, RZ, 0x181f ;  /* 0x00181fff00027589 */ /* 0x000e2800000e0000 */
[----:B------:R-:W1:Y:S01]  /*ac70*/  SHFL.IDX PT, R35, R0, 0x2, 0x181f ;  /* 0x00581f0000237f89 */ /* 0x000e6200000e0000 */
[----:B------:R-:W-:-:S03]  /*ac80*/  ISETP.GE.AND P0, PT, R38, UR4, PT ;  /* 0x0000000426007c0c */ /* 0x000fc6000bf06270 */
[----:B------:R-:W2:Y:S01]  /*ac90*/  SHFL.IDX PT, R23, R18, RZ, 0x181f ;  /* 0x00181fff12177589 */ /* 0x000ea200000e0000 */
[----:B------:R-:W-:-:S03]  /*aca0*/  VIADD R3, R33, 0x30 ;  /* 0x0000003021037836 */ /* 0x000fc60000000000 */
[----:B------:R-:W3:Y:S01]  /*acb0*/  SHFL.IDX PT, R32, R18, 0x1, 0x181f ;  /* 0x00381f0012207f89 */ /* 0x000ee200000e0000 */
[----:B------:R-:W-:-:S03]  /*acc0*/  VIADD R21, R33, 0x60 ;  /* 0x0000006021157836 */ /* 0x000fc60000000000 */
[----:B------:R-:W3:Y:S01]  /*acd0*/  SHFL.IDX PT, R34, R18, 0x2, 0x181f ;  /* 0x00581f0012227f89 */ /* 0x000ee200000e0000 */
[-C--:B------:R-:W-:Y:S02]  /*ace0*/  ISETP.GE.OR P1, PT, R33, R4.reuse, P0 ;  /* 0x000000042100720c */ /* 0x080fe40000726670 */
[-C--:B------:R-:W-:Y:S02]  /*acf0*/  ISETP.GE.OR P2, PT, R3, R4.reuse, P0 ;  /* 0x000000040300720c */ /* 0x080fe40000746670 */
[----:B------:R-:W-:Y:S01]  /*ad00*/  ISETP.GE.OR P3, PT, R21, R4, P0 ;  /* 0x000000041500720c */ /* 0x000fe20000766670 */
[----:B------:R-:W-:Y:S02]  /*ad10*/  VIADD R17, R17, 0x16820 ;  /* 0x0001682011117836 */ /* 0x000fe40000000000 */
[----:B------:R-:W-:-:S03]  /*ad20*/  IMAD.SHL.U32 R39, R156, 0x8, RZ ;  /* 0x000000089c277824 */ /* 0x000fc600078e00ff */
[----:B------:R-:W-:Y:S02]  /*ad30*/  PRMT R17, RZ, 0x654, R17 ;  /* 0x00000654ff117816 */ /* 0x000fe40000000011 */
[----:B------:R-:W-:Y:S02]  /*ad40*/  SHF.R.S32.HI R39, RZ, 0x1f, R39 ;  /* 0x0000001fff277819 */ /* 0x000fe40000011427 */
[C---:B0-----:R-:W-:Y:S01]  /*ad50*/  @!P1 LEA R2, P4, R38.reuse, R2, 0x1 ;  /* 0x0000000226029211 */ /* 0x041fe200078808ff */
[----:B------:R3:W-:Y:S01]  /*ad60*/  SYNCS.ARRIVE.TRANS64.RED.A1T0 RZ, [R17+URZ], RZ ;  /* 0x000000ff11ff79a7 */ /* 0x0007e2000810043f */
[C---:B------:R-:W-:Y:S02]  /*ad70*/  @!P2 LEA R16, P5, R38.reuse, R20, 0x1 ;  /* 0x000000142610a211 */ /* 0x040fe400078a08ff */
[C---:B-1----:R-:W-:Y:S02]  /*ad80*/  @!P3 LEA R20, P6, R38.reuse, R35, 0x1 ;  /* 0x000000232614b211 */ /* 0x042fe400078c08ff */
[----:B--2---:R-:W-:-:S02]  /*ad90*/  @!P1 LEA.HI.X R3, R38, R23, R39, 0x1, P4 ;  /* 0x0000001726039211 */ /* 0x004fc400020f0c27 */
[C-C-:B---3--:R-:W-:Y:S02]  /*ada0*/  @!P2 LEA.HI.X R17, R38.reuse, R32, R39.reuse, 0x1, P5 ;  /* 0x000000202611a211 */ /* 0x148fe400028f0c27 */
[----:B------:R-:W-:Y:S02]  /*adb0*/  @!P3 LEA.HI.X R21, R38, R34, R39, 0x1, P6 ;  /* 0x000000222615b211 */ /* 0x000fe400030f0c27 */
[----:B------:R-:W-:-:S04]  /*adc0*/  IADD3 R23, R33, 0x90, RZ ;  /* 0x0000009021177810 */ /* 0x000fc80007ffe0ff */
[----:B------:R-:W-:Y:S01]  /*add0*/  ISETP.GE.OR P0, PT, R23, R4, P0 ;  /* 0x000000041700720c */ /* 0x000fe20000706670 */
[----:B------:R-:W0:Y:S04]  /*ade0*/  SHFL.IDX PT, R0, R0, 0x3, 0x181f ;  /* 0x00781f0000007f89 */ /* 0x000e2800000e0000 */
[----:B------:R-:W1:Y:S04]  /*adf0*/  SHFL.IDX PT, R18, R18, 0x3, 0x181f ;  /* 0x00781f0012127f89 */ /* 0x000e6800000e0000 */
[----:B----4-:R2:W-:Y:S04]  /*ae00*/  @!P1 ST.E.128 desc[UR40][R2.64], R12 ;  /* 0x0000000c02009985 */ /* 0x0105e8000c101d28 */
[----:B------:R2:W-:Y:S04]  /*ae10*/  @!P2 ST.E.128 desc[UR40][R16.64], R24 ;  /* 0x000000181000a985 */ /* 0x0005e8000c101d28 */
[----:B------:R2:W-:Y:S01]  /*ae20*/  @!P3 ST.E.128 desc[UR40][R20.64], R28 ;  /* 0x0000001c1400b985 */ /* 0x0005e2000c101d28 */
[----:B01----:R-:W-:Y:S05]  /*ae30*/  @P0 BRA `(.L_x_14199) ;  /* 0x0000001000b40947 */ /* 0x003fea0003800000 */
[----:B--2---:R-:W-:-:S04]  /*ae40*/  LEA R2, P0, R38, R0, 0x1 ;  /* 0x0000000026027211 */ /* 0x004fc800078008ff */
[----:B------:R-:W-:-:S05]  /*ae50*/  LEA.HI.X R3, R38, R18, R39, 0x1, P0 ;  /* 0x0000001226037211 */ /* 0x000fca00000f0c27 */
[----:B-----5:R0:W-:Y:S01]  /*ae60*/  ST.E.128 desc[UR40][R2.64], R8 ;  /* 0x0000000802007985 */ /* 0x0201e2000c101d28 */
[----:B------:R-:W-:Y:S05]  /*ae70*/  BRA `(.L_x_14199) ;  /* 0x0000001000a47947 */ /* 0x000fea0003800000 */
.L_x_14198:
[----:B0-----:R-:W0:Y:S01]  /*ae80*/  @P4 LDC R10, c[0x0][0xbec] ;  /* 0x0002fb00ff0a4b82 */ /* 0x001e220000000800 */
[----:B------:R-:W-:Y:S01]  /*ae90*/  ULDC.64 UR4, c[0x0][0xb08] ;  /* 0x0002c20000047ab9 */ /* 0x000fe20000000a00 */
[----:B------:R-:W-:Y:S01]  /*aea0*/  SHF.R.S32.HI R0, RZ, 0x1f, R153 ;  /* 0x0000001fff007819 */ /* 0x000fe20000011499 */
[----:B------:R-:W-:Y:S01]  /*aeb0*/  IMAD R32, R32, UR4, RZ ;  /* 0x0000000420207c24 */ /* 0x000fe2000f8e02ff */
[----:B------:R-:W-:Y:S01]  /*aec0*/  ULDC.64 UR6, c[0x0][0xb30] ;  /* 0x0002cc0000067ab9 */ /* 0x000fe20000000a00 */
[----:B------:R-:W-:Y:S01]  /*aed0*/  IMAD.WIDE.U32 R8, R23, UR4, RZ ;  /* 0x0000000417087c25 */ /* 0x000fe2000f8e00ff */
[----:B------:R-:W-:Y:S01]  /*aee0*/  ISETP.GE.AND P0, PT, R25, R4, PT ;  /* 0x000000041900720c */ /* 0x000fe20003f06270 */
[----:B------:R-:W-:Y:S01]  /*aef0*/  BSSY B1, `(.L_x_14200) ;  /* 0x000005d000017945 */ /* 0x000fe20003800000 */
[----:B------:R-:W1:Y:S01]  /*af00*/  @P4 LDC R15, c[0x0][0xbf0] ;  /* 0x0002fc00ff0f4b82 */ /* 0x000e620000000800 */
[----:B------:R-:W-:Y:S01]  /*af10*/  IMAD R23, R23, UR5, R32 ;  /* 0x0000000517177c24 */ /* 0x000fe2000f8e0220 */
[----:B------:R-:W-:Y:S01]  /*af20*/  ULDC.64 UR4, c[0x0][0xb38] ;  /* 0x0002ce0000047ab9 */ /* 0x000fe20000000a00 */
[----:B------:R-:W-:Y:S01]  /*af30*/  IMAD.MOV.U32 R11, RZ, RZ, R37 ;  /* 0x000000ffff0b7224 */ /* 0x000fe200078e0025 */
[----:B------:R-:W-:Y:S01]  /*af40*/  IADD3 R20, R22, 0x18, RZ ;  /* 0x0000001816147810 */ /* 0x000fe20007ffe0ff */
[----:B------:R-:W-:-:S02]  /*af50*/  IMAD.IADD R9, R9, 0x1, R23 ;  /* 0x0000000109097824 */ /* 0x000fc400078e0217 */
[----:B------:R-:W-:Y:S02]  /*af60*/  VIADD R17, R17, 0x16820 ;  /* 0x0001682011117836 */ /* 0x000fe40000000000 */
[----:B------:R-:W-:-:S03]  /*af70*/  IMAD.WIDE.U32 R8, R154, UR4, R8 ;  /* 0x000000049a087c25 */ /* 0x000fc6000f8e0008 */
[----:B------:R-:W-:Y:S01]  /*af80*/  PRMT R17, RZ, 0x654, R17 ;  /* 0x00000654ff117816 */ /* 0x000fe20000000011 */
[----:B------:R-:W-:Y:S01]  /*af90*/  IMAD R9, R154, UR5, R9 ;  /* 0x000000059a097c24 */ /* 0x000fe2000f8e0209 */
[----:B------:R-:W-:Y:S01]  /*afa0*/  ULDC.64 UR4, c[0x0][0xb40] ;  /* 0x0002d00000047ab9 */ /* 0x000fe20000000a00 */
[----:B------:R-:W-:Y:S01]  /*afb0*/  VIADD R24, R22, 0x38 ;  /* 0x0000003816187836 */ /* 0x000fe20000000000 */
[----:B------:R2:W-:Y:S01]  /*afc0*/  SYNCS.ARRIVE.TRANS64.RED.A1T0 RZ, [R17+URZ], RZ ;  /* 0x000000ff11ff79a7 */ /* 0x0005e2000810043f */
        /* <DEDUP_REMOVED lines=24> */
[----:B------:R-:W-:Y:S01]  /*b150*/  LEA R0, P1, R8, UR4, 0x2 ;  /* 0x0000000408007c11 */ /* 0x000fe2000f8210ff */
[C---:B------:R-:W-:Y:S02]  /*b160*/  VIADD R28, R22.reuse, 0x30 ;  /* 0x00000030161c7836 */ /* 0x040fe40000000000 */
[----:B------:R-:W-:Y:S01]  /*b170*/  VIADD R30, R22, 0x28 ;  /* 0x00000028161e7836 */ /* 0x000fe20000000000 */
[----:B------:R-:W-:Y:S01]  /*b180*/  LEA.HI.X R18, R8, UR5, R9, 0x2, P1 ;  /* 0x0000000508127c11 */ /* 0x000fe200088f1409 */
[C---:B------:R-:W-:Y:S01]  /*b190*/  VIADD R32, R22.reuse, 0x20 ;  /* 0x0000002016207836 */ /* 0x040fe20000000000 */
[----:B------:R2:W0:Y:S01]  /*b1a0*/  SHFL.IDX PT, R10, R0, RZ, 0x1c1f ;  /* 0x001c1fff000a7589 */ /* 0x00042200000e0000 */
[C---:B------:R-:W-:Y:S01]  /*b1b0*/  VIADD R21, R22.reuse, 0x18 ;  /* 0x0000001816157836 */ /* 0x040fe20000000000 */
[----:B------:R-:W-:Y:S01]  /*b1c0*/  SHF.R.S32.HI R28, RZ, 0x1f, R28 ;  /* 0x0000001fff1c7819 */ /* 0x000fe2000001141c */
[C---:B------:R-:W-:Y:S01]  /*b1d0*/  VIADD R34, R22.reuse, 0x10 ;  /* 0x0000001016227836 */ /* 0x040fe20000000000 */
[----:B------:R2:W1:Y:S01]  /*b1e0*/  SHFL.IDX PT, R11, R18, RZ, 0x1c1f ;  /* 0x001c1fff120b7589 */ /* 0x00046200000e0000 */
        /* <DEDUP_REMOVED lines=11> */
[----:B------:R-:W-:Y:S01]  /*b2a0*/  VIADD R35, R22, 0x8 ;  /* 0x0000000816237836 */ /* 0x000fe20000000000 */
[----:B--2---:R-:W-:Y:S06]  /*b2b0*/  @P0 BRA `(.L_x_14201) ;  /* 0x0000000000800947 */ /* 0x004fec0003800000 */
[----:B------:R-:W-:Y:S02]  /*b2c0*/  ULDC UR4, c[0x0][0xac8] ;  /* 0x0002b20000047ab9 */ /* 0x000fe40000000800 */
[----:B------:R-:W-:Y:S02]  /*b2d0*/  ISETP.GE.AND P1, PT, R35, UR4, PT ;  /* 0x0000000423007c0c */ /* 0x000fe4000bf26270 */
[----:B------:R-:W-:Y:S02]  /*b2e0*/  ISETP.GE.AND P0, PT, R22, UR4, PT ;  /* 0x0000000416007c0c */ /* 0x000fe4000bf06270 */
[----:B------:R-:W-:Y:S02]  /*b2f0*/  ISETP.GE.AND P5, PT, R33, UR4, PT ;  /* 0x0000000421007c0c */ /* 0x000fe4000bfa6270 */
[----:B------:R-:W-:-:S07]  /*b300*/  ISETP.GE.AND P3, PT, R20, UR4, PT ;  /* 0x0000000414007c0c */ /* 0x000fce000bf66270 */
[CC--:B0-----:R-:W-:Y:S02]  /*b310*/  @!P1 LEA R12, P2, R35.reuse, R10.reuse, 0x2 ;  /* 0x0000000a230c9211 */ /* 0x0c1fe400078410ff */
[----:B-1----:R-:W-:Y:S02]  /*b320*/  @!P0 IMAD.WIDE R8, R22, 0x4, R10 ;  /* 0x0000000416088825 */ /* 0x002fe400078e020a */
        /* <DEDUP_REMOVED lines=9> */
[CC--:B------:R-:W-:Y:S01]  /*b3c0*/  @!P3 LEA R16, P6, R20.reuse, R10.reuse, 0x2 ;  /* 0x0000000a1410b211 */ /* 0x0c0fe200078c10ff */
[----:B------:R2:W-:Y:S01]  /*b3d0*/  @!P5 ST.E.64 desc[UR40][R14.64], R96 ;  /* 0x000000600e00d985 */ /* 0x0005e2000c101b28 */
[----:B0-----:R-:W-:Y:S02]  /*b3e0*/  @!P2 LEA R2, P5, R31, R10, 0x2 ;  /* 0x0000000a1f02a211 */ /* 0x001fe400078a10ff */
[----:B------:R-:W-:-:S03]  /*b3f0*/  @!P3 LEA.HI.X R17, R20, R11, R21, 0x2, P6 ;  /* 0x0000000b1411b211 */ /* 0x000fc600030f1415 */
[-C--:B------:R-:W-:Y:S02]  /*b400*/  @!P1 LEA R8, P6, R29, R10.reuse, 0x2 ;  /* 0x0000000a1d089211 */ /* 0x080fe400078c10ff */
[-C--:B------:R-:W-:Y:S01]  /*b410*/  @!P2 LEA.HI.X R3, R31, R11.reuse, R32, 0x2, P5 ;  /* 0x0000000b1f03a211 */ /* 0x080fe200028f1420 */
        /* <DEDUP_REMOVED lines=10> */
.L_x_14201:
[----:B------:R-:W-:Y:S05]  /*b4c0*/  BSYNC B1 ;  /* 0x0000000000017941 */ /* 0x000fea0003800000 */
.L_x_14200:
[----:B------:R-:W-:Y:S01]  /*b4d0*/  ISETP.GE.AND P0, PT, R27, R4, PT ;  /* 0x000000041b00720c */ /* 0x000fe20003f06270 */
[----:B--2---:R2:W3:Y:S04]  /*b4e0*/  SHFL.IDX PT, R9, R18, 0x1, 0x1c1f ;  /* 0x003c1f0012097f89 */ /* 0x0044e800000e0000 */
[----:B------:R2:W4:Y:S08]  /*b4f0*/  SHFL.IDX PT, R8, R0, 0x1, 0x1c1f ;  /* 0x003c1f0000087f89 */ /* 0x00053000000e0000 */
[----:B--2---:R-:W-:Y:S05]  /*b500*/  @P0 BRA `(.L_x_14199) ;  /* 0x0000000c00000947 */ /* 0x004fea0003800000 */
[----:B------:R-:W-:Y:S02]  /*b510*/  ULDC UR4, c[0x0][0xac8] ;  /* 0x0002b20000047ab9 */ /* 0x000fe40000000800 */
[----:B------:R-:W-:Y:S02]  /*b520*/  ISETP.GE.AND P0, PT, R22, UR4, PT ;  /* 0x0000000416007c0c */ /* 0x000fe4000bf06270 */
[----:B------:R-:W-:Y:S02]  /*b530*/  ISETP.GE.AND P5, PT, R35, UR4, PT ;  /* 0x0000000423007c0c */ /* 0x000fe4000bfa6270 */
[----:B------:R-:W-:Y:S02]  /*b540*/  ISETP.GE.AND P3, PT, R33, UR4, PT ;  /* 0x0000000421007c0c */ /* 0x000fe4000bf66270 */
[----:B------:R-:W-:Y:S02]  /*b550*/  ISETP.GE.AND P2, PT, R20, UR4, PT ;  /* 0x0000000414007c0c */ /* 0x000fe4000bf46270 */
[----:B------:R-:W-:-:S05]  /*b560*/  ISETP.GE.AND P1, PT, R31, UR4, PT ;  /* 0x000000041f007c0c */ /* 0x000fca000bf26270 */
[----:B---34-:R-:W-:Y:S02]  /*b570*/  @!P0 IMAD.WIDE R2, R22, 0x4, R8 ;  /* 0x0000000416028825 */ /* 0x018fe400078e0208 */
[-C--:B0-----:R-:W-:Y:S02]  /*b580*/  @!P5 LEA R10, P4, R35, R8.reuse, 0x2 ;  /* 0x00000008230ad211 */ /* 0x081fe400078810ff */
[----:B------:R-:W-:Y:S01]  /*b590*/  @!P3 LEA R12, P6, R33, R8, 0x2 ;  /* 0x00000008210cb211 */ /* 0x000fe200078c10ff */
[----:B------:R0:W-:Y:S01]  /*b5a0*/  @!P0 ST.E.64 desc[UR40][R2.64], R90 ;  /* 0x0000005a02008985 */ /* 0x0001e2000c101b28 */
[----:B------:R-:W-:Y:S02]  /*b5b0*/  ISETP.GE.AND P0, PT, R29, UR4, PT ;  /* 0x000000041d007c0c */ /* 0x000fe4000bf06270 */
[----:B-1----:R-:W-:Y:S02]  /*b5c0*/  @!P5 LEA.HI.X R11, R35, R9, R36, 0x2, P4 ;  /* 0x00000009230bd211 */ /* 0x002fe400020f1424 */
        /* <DEDUP_REMOVED lines=22> */
.L_x_14196:
[----:B------:R-:W2:Y:S01]  /*b730*/  LDC.64 R8, c[0x0][0xc00] ;  /* 0x00030000ff087b82 */ /* 0x000ea20000000a00 */
[----:B------:R-:W-:Y:S01]  /*b740*/  ULDC.64 UR4, c[0x0][0xc08] ;  /* 0x0003020000047ab9 */ /* 0x000fe20000000a00 */
[----:B0-----:R-:W-:Y:S01]  /*b750*/  IMAD.MOV.U32 R17, RZ, RZ, RZ ;  /* 0x000000ffff117224 */ /* 0x001fe200078e00ff */
[----:B------:R-:W-:-:S04]  /*b760*/  ISETP.NE.U32.AND P1, PT, RZ, UR4, PT ;  /* 0x00000004ff007c0c */ /* 0x000fc8000bf25070 */
[----:B------:R-:W-:Y:S01]  /*b770*/  ISETP.NE.AND.EX P1, PT, RZ, UR5, PT, P1 ;  /* 0x00000005ff007c0c */ /* 0x000fe2000bf25310 */
[----:B------:R-:W0:Y:S01]  /*b780*/  LDC.64 R2, c[0x0][0xc00] ;  /* 0x00030000ff027b82 */ /* 0x000e220000000a00 */
[----:B--2---:R-:W-:-:S04]  /*b790*/  ISETP.NE.U32.AND P0, PT, R8, RZ, PT ;  /* 0x000000ff0800720c */ /* 0x004fc80003f05070 */
[----:B------:R-:W-:-:S07]  /*b7a0*/  ISETP.NE.AND.EX P0, PT, R9, RZ, PT, P0 ;  /* 0x000000ff0900720c */ /* 0x000fce0003f05300 */
[C---:B------:R-:W-:Y:S01]  /*b7b0*/  @P1 LEA R8, P2, R153.reuse, UR4, 0x2 ;  /* 0x0000000499081c11 */ /* 0x040fe2000f8410ff */
[----:B------:R-:W-:Y:S01]  /*b7c0*/  ULDC UR4, c[0x0][0xa88] ;  /* 0x0002a20000047ab9 */ /* 0x000fe20000000800 */
[C---:B0-----:R-:W-:Y:S02]  /*b7d0*/  IMAD.WIDE R2, R153.reuse, 0x4, R2 ;  /* 0x0000000499027825 */ /* 0x041fe400078e0202 */
[----:B------:R-:W-:Y:S02]  /*b7e0*/  @P1 LEA.HI.X R9, R153, UR5, R157, 0x2, P2 ;  /* 0x0000000599091c11 */ /* 0x000fe400090f149d */
[----:B------:R-:W-:Y:S01]  /*b7f0*/  IMAD.U32 R0, RZ, RZ, UR4 ;  /* 0x00000004ff007e24 */ /* 0x000fe2000f8e00ff */
[----:B------:R0:W5:Y:S05]  /*b800*/  @P0 LDG.E R17, desc[UR40][R2.64] ;  /* 0x0000002802110981 */ /* 0x00016a000c1e1900 */
[----:B------:R0:W5:Y:S01]  /*b810*/  @P1 LDG.E R0, desc[UR40][R8.64] ;  /* 0x0000002808001981 */ /* 0x000162000c1e1900 */
[----:B------:R-:W-:Y:S01]  /*b820*/  ISETP.NE.AND P2, PT, R155, RZ, PT ;  /* 0x000000ff9b00720c */ /* 0x000fe20003f45270 */
[----:B-1----:R-:W1:-:S12]  /*b830*/  S2R R4, SR_TID.X ;  /* 0x0000000000047919 */ /* 0x002e580000002100 */
[----:B------:R-:W2:Y:S01]  /*b840*/  @!P2 LDC R155, c[0x0][0xad4] ;  /* 0x0002b500ff9bab82 */ /* 0x000ea20000000800 */
[----:B-1----:R-:W-:Y:S01]  /*b850*/  VIADD R24, R4, 0xffffff80 ;  /* 0xffffff8004187836 */ /* 0x002fe20000000000 */
[----:B--2---:R-:W-:-:S04]  /*b860*/  ISETP.GT.AND P2, PT, R155, 0x1, PT ;  /* 0x000000019b00780c */ /* 0x004fc80003f44270 */
[----:B------:R-:W-:Y:S01]  /*b870*/  ISETP.GT.AND P3, PT, R24, 0xbf, PT ;  /* 0x000000bf1800780c */ /* 0x000fe20003f64270 */
[----:B0-----:R-:W-:-:S12]  /*b880*/  @P1 BRA `(.L_x_14202) ;  /* 0x0000000000101947 */ /* 0x001fd80003800000 */
[----:B------:R-:W-:Y:S05]  /*b890*/  @!P0 BRA `(.L_x_14202) ;  /* 0x00000000000c8947 */ /* 0x000fea0003800000 */
[----:B------:R-:W2:Y:S04]  /*b8a0*/  LDG.E R9, desc[UR40][R2.64] ;  /* 0x0000002802097981 */ /* 0x000ea8000c1e1900 */
[----:B-----5:R-:W2:Y:S02]  /*b8b0*/  LDG.E R0, desc[UR40][R2.64+0x4] ;  /* 0x0000042802007981 */ /* 0x020ea4000c1e1900 */
[----:B--2---:R-:W-:-:S07]  /*b8c0*/  IMAD.IADD R0, R0, 0x1, -R9 ;  /* 0x0000000100007824 */ /* 0x004fce00078e0a09 */
.L_x_14202:
[----:B------:R-:W-:Y:S01]  /*b8d0*/  BSSY B1, `(.L_x_14203) ;  /* 0x0000036000017945 */ /* 0x000fe20003800000 */
[----:B------:R-:W-:Y:S02]  /*b8e0*/  SEL R153, R153, RZ, !P0 ;  /* 0x000000ff99997207 */ /* 0x000fe40004000000 */
[----:B------:R-:W-:Y:S02]  /*b8f0*/  SEL R157, R157, RZ, !P0 ;  /* 0x000000ff9d9d7207 */ /* 0x000fe40004000000 */
[----:B-----5:R-:W-:Y:S01]  /*b900*/  SHF.R.S32.HI R20, RZ, 0x1f, R17 ;  /* 0x0000001fff147819 */ /* 0x020fe20000011411 */
[----:B------:R-:W-:Y:S06]  /*b910*/  @P3 BRA `(.L_x_14204) ;  /* 0x0000000000c43947 */ /* 0x000fec0003800000 */
[----:B------:R-:W0:Y:S01]  /*b920*/  LDC R31, c[0x0][0xbe8] ;  /* 0x0002fa00ff1f7b82 */ /* 0x000e220000000800 */
[----:B------:R-:W-:Y:S01]  /*b930*/  IADD3 R27, R16, -0x80, R4 ;  /* 0xffffff80101b7810 */ /* 0x000fe20007ffe004 */
[----:B0-----:R-:W-:-:S05]  /*b940*/  IMAD R2, R0, R31, RZ ;  /* 0x0000001f00027224 */ /* 0x001fca00078e02ff */
[----:B------:R-:W-:-:S13]  /*b950*/  ISETP.GE.AND P0, PT, R27, R2, PT ;  /* 0x000000021b00720c */ /* 0x000fda0003f06270 */
[----:B------:R-:W-:Y:S05]  /*b960*/  @P0 BRA `(.L_x_14204) ;  /* 0x0000000000b00947 */ /* 0x000fea0003800000 */
[----:B------:R-:W2:Y:S01]  /*b970*/  LDL.LU R26, [R1+0x1c] ;  /* 0x00001c00011a7983 */ /* 0x000ea20000300800 */
[----:B------:R-:W-:Y:S01]  /*b980*/  ISETP.NE.AND P1, PT, R31, 0x1, PT ;  /* 0x000000011f00780c */ /* 0x000fe20003f25270 */
[----:B------:R-:W-:Y:S01]  /*b990*/  IMAD.MOV.U32 R18, RZ, RZ, 0x9b8 ;  /* 0x000009b8ff127424 */ /* 0x000fe200078e00ff */
[----:B------:R-:W-:Y:S01]  /*b9a0*/  ISETP.GT.AND P0, PT, R155, 0x1, PT ;  /* 0x000000019b00780c */ /* 0x000fe20003f04270 */
[----:B------:R-:W0:Y:S01]  /*b9b0*/  LDC.64 R28, c[0x0][0xba8] ;  /* 0x0002ea00ff1c7b82 */ /* 0x000e220000000a00 */
[----:B------:R-:W-:Y:S02]  /*b9c0*/  IMAD.MOV.U32 R21, RZ, RZ, R27 ;  /* 0x000000ffff157224 */ /* 0x000fe400078e001b */
[----:B------:R-:W-:-:S05]  /*b9d0*/  SEL R18, R18, 0x978, P0 ;  /* 0x0000097812127807 */ /* 0x000fca0000000000 */
[----:B------:R-:W1:Y:S08]  /*b9e0*/  LDC.64 R8, c[0x0][R18+0x220] ;  /* 0x0000880012087b82 */ /* 0x000e700000000a00 */
[----:B------:R-:W3:Y:S08]  /*b9f0*/  @P1 LDC R4, c[0x0][0xbec] ;  /* 0x0002fb00ff041b82 */ /* 0x000ef00000000800 */
[----:B------:R-:W4:Y:S08]  /*ba00*/  LDC.64 R2, c[0x0][R18+0x218] ;  /* 0x0000860012027b82 */ /* 0x000f300000000a00 */
[----:B------:R-:W5:Y:S01]  /*ba10*/  @P1 LDC R25, c[0x0][0xbf0] ;  /* 0x0002fc00ff191b82 */ /* 0x000f620000000800 */
[----:B-1----:R-:W-:-:S02]  /*ba20*/  IMAD R9, R9, R153, RZ ;  /* 0x0000009909097224 */ /* 0x002fc400078e02ff */
[----:B------:R-:W-:-:S05]  /*ba30*/  IMAD.WIDE.U32 R14, R8, R153, RZ ;  /* 0x00000099080e7225 */ /* 0x000fca00078e00ff */
[----:B------:R-:W1:Y:S01]  /*ba40*/  LDC.64 R10, c[0x0][R18+0x228] ;  /* 0x00008a00120a7b82 */ /* 0x000e620000000a00 */
[----:B---3--:R-:W-:-:S07]  /*ba50*/  @P1 IMAD.HI.U32 R4, R27, R4, RZ ;  /* 0x000000041b041227 */ /* 0x008fce00078e00ff */
[----:B------:R-:W3:Y:S01]  /*ba60*/  LDC.64 R12, c[0x0][R18+0x210] ;  /* 0x00008400120c7b82 */ /* 0x000ee20000000a00 */
[-C--:B----4-:R-:W-:Y:S02]  /*ba70*/  IMAD R23, R3, R154.reuse, RZ ;  /* 0x0000009a03177224 */ /* 0x090fe400078e02ff */
[----:B------:R-:W-:-:S04]  /*ba80*/  IMAD.WIDE.U32 R2, R2, R154, RZ ;  /* 0x0000009a02027225 */ /* 0x000fc800078e00ff */
[----:B------:R-:W-:Y:S01]  /*ba90*/  IMAD.IADD R23, R3, 0x1, R23 ;  /* 0x0000000103177824 */ /* 0x000fe200078e0217 */
[----:B-----5:R-:W-:Y:S01]  /*baa0*/  @P1 SHF.R.U32.HI R21, RZ, R25, R4 ;  /* 0x00000019ff151219 */ /* 0x020fe20000011604 */
[----:B------:R-:W-:Y:S01]  /*bab0*/  IMAD R25, R8, R157, R9 ;  /* 0x0000009d08197224 */ /* 0x000fe200078e0209 */
[----:B0-----:R-:W0:Y:S01]  /*bac0*/  @!P0 LDC R28, c[0x0][0xb50] ;  /* 0x0002d400ff1c8b82 */ /* 0x001e220000000800 */
[----:B------:R-:W-:Y:S02]  /*bad0*/  IADD3 R4, P1, P3, R14, R2, R17 ;  /* 0x000000020e047210 */ /* 0x000fe40007b3e011 */
[----:B------:R-:W-:Y:S02]  /*bae0*/  IMAD.MOV R8, RZ, RZ, -R21 ;  /* 0x000000ffff087224 */ /* 0x000fe400078e0a15 */
[----:B------:R-:W-:-:S03]  /*baf0*/  IMAD.IADD R25, R15, 0x1, R25 ;  /* 0x000000010f197824 */ /* 0x000fc600078e0219 */
[----:B------:R-:W4:Y:S01]  /*bb00*/  @!P0 LDC R29, c[0x0][0xb54] ;  /* 0x0002d500ff1d8b82 */ /* 0x000f220000000800 */
[----:B--2---:R-:W-:-:S05]  /*bb10*/  SEL R9, R26, RZ, P0 ;  /* 0x000000ff1a097207 */ /* 0x004fca0000000000 */
[----:B-1----:R-:W-:-:S04]  /*bb20*/  IMAD.WIDE.U32 R2, R10, R9, RZ ;  /* 0x000000090a027225 */ /* 0x002fc800078e00ff */
[----:B------:R-:W-:Y:S02]  /*bb30*/  IMAD R11, R11, R9, RZ ;  /* 0x000000090b0b7224 */ /* 0x000fe400078e02ff */
[----:B------:R-:W-:Y:S01]  /*bb40*/  IMAD R9, R31, R8, R27 ;  /* 0x000000081f097224 */ /* 0x000fe200078e021b */
[----:B------:R-:W-:Y:S01]  /*bb50*/  IADD3.X R8, R25, R23, R20, P1, P3 ;  /* 0x0000001719087210 */ /* 0x000fe20000fe6414 */
[----:B------:R-:W-:Y:S01]  /*bb60*/  IMAD.IADD R11, R3, 0x1, R11 ;  /* 0x00000001030b7824 */ /* 0x000fe200078e020b */
[----:B------:R-:W-:Y:S01]  /*bb70*/  IADD3 R2, P0, P1, R21, R4, R2 ;  /* 0x0000000415027210 */ /* 0x000fe2000791e002 */
[----:B---3--:R-:W-:Y:S01]  /*bb80*/  IMAD R4, R13, R9, RZ ;  /* 0x000000090d047224 */ /* 0x008fe200078e02ff */
[----:B------:R-:W-:-:S04]  /*bb90*/  SHF.R.S32.HI R21, RZ, 0x1f, R21 ;  /* 0x0000001fff157819 */ /* 0x000fc80000011415 */
[----:B------:R-:W-:Y:S02]  /*bba0*/  IADD3.X R3, R21, R8, R11, P0, P1 ;  /* 0x0000000815037210 */ /* 0x000fe400007e240b */
[----:B------:R-:W-:Y:S01]  /*bbb0*/  SHF.R.S32.HI R11, RZ, 0x1f, R9 ;  /* 0x0000001fff0b7819 */ /* 0x000fe20000011409 */
[----:B------:R-:W-:-:S04]  /*bbc0*/  IMAD.WIDE.U32 R2, R12, R9, R2 ;  /* 0x000000090c027225 */ /* 0x000fc800078e0002 */
[----:B------:R-:W-:Y:S01]  /*bbd0*/  IMAD R11, R12, R11, R4 ;  /* 0x0000000b0c0b7224 */ /* 0x000fe200078e0204 */
[----:B0-----:R-:W-:-:S04]  /*bbe0*/  LEA R8, P0, R2, R28, 0x2 ;  /* 0x0000001c02087211 */ /* 0x001fc800078010ff */
[----:B------:R-:W-:-:S04]  /*bbf0*/  IADD3 R3, R3, R11, RZ ;  /* 0x0000000b03037210 */ /* 0x000fc80007ffe0ff */
[----:B----4-:R-:W-:Y:S01]  /*bc00*/  LEA.HI.X R9, R2, R29, R3, 0x2, P0 ;  /* 0x0000001d02097211 */ /* 0x010fe200000f1403 */
[----:B------:R-:W-:-:S05]  /*bc10*/  IMAD.MOV.U32 R3, RZ, RZ, -0x800000 ;  /* 0xff800000ff037424 */ /* 0x000fca00078e00ff */
[----:B------:R0:W-:Y:S02]  /*bc20*/  STG.E desc[UR40][R8.64], R3 ;  /* 0x0000000308007986 */ /* 0x0001e4000c101928 */
.L_x_14204:
[----:B------:R-:W-:Y:S05]  /*bc30*/  BSYNC B1 ;  /* 0x0000000000017941 */ /* 0x000fea0003800000 */
.L_x_14203:
[----:B------:R-:W-:Y:S05]  /*bc40*/  @P2 BRA `(.L_x_14199) ;  /* 0x0000000400302947 */ /* 0x000fea0003800000 */
[----:B------:R-:W1:Y:S01]  /*bc50*/  LDC R15, c[0x0][0xbe8] ;  /* 0x0002fa00ff0f7b82 */ /* 0x000e620000000800 */
[----:B------:R-:W-:Y:S01]  /*bc60*/  SHF.R.S32.HI R14, RZ, 0x1f, R24 ;  /* 0x0000001fff0e7819 */ /* 0x000fe20000011418 */
[----:B------:R-:W-:Y:S01]  /*bc70*/  ULDC.64 UR4, c[0x0][0xaa0] ;  /* 0x0002a80000047ab9 */ /* 0x000fe20000000a00 */
[----:B------:R-:W-:Y:S01]  /*bc80*/  ULDC.64 UR6, c[0x0][0xaf0] ;  /* 0x0002bc0000067ab9 */ /* 0x000fe20000000a00 */
[----:B------:R-:W-:Y:S01]  /*bc90*/  IMAD R2, R20, UR4, RZ ;  /* 0x0000000414027c24 */ /* 0x000fe2000f8e02ff */
[----:B------:R-:W-:Y:S01]  /*bca0*/  LEA.HI R14, R14, R24, RZ, 0x3 ;  /* 0x000000180e0e7211 */ /* 0x000fe200078f18ff */
[----:B0-----:R-:W-:Y:S02]  /*bcb0*/  IMAD R8, R157, UR6, RZ ;  /* 0x000000069d087c24 */ /* 0x001fe4000f8e02ff */
[C---:B------:R-:W-:Y:S01]  /*bcc0*/  IMAD R9, R17.reuse, UR5, R2 ;  /* 0x0000000511097c24 */ /* 0x040fe2000f8e0202 */
[----:B------:R-:W-:Y:S01]  /*bcd0*/  SHF.R.S32.HI R14, RZ, 0x3, R14 ;  /* 0x00000003ff0e7819 */ /* 0x000fe2000001140e */
[----:B------:R-:W-:Y:S01]  /*bce0*/  IMAD.WIDE.U32 R2, R17, UR4, RZ ;  /* 0x0000000411027c25 */ /* 0x000fe2000f8e00ff */
[----:B------:R-:W-:-:S03]  /*bcf0*/  ULDC.64 UR4, c[0x0][0xae8] ;  /* 0x0002ba0000047ab9 */ /* 0x000fc60000000a00 */
[----:B------:R-:W-:Y:S02]  /*bd00*/  IMAD R11, R156, 0x30, R14 ;  /* 0x000000309c0b7824 */ /* 0x000fe400078e020e */
[----:B------:R-:W-:Y:S02]  /*bd10*/  IMAD.IADD R3, R3, 0x1, R9 ;  /* 0x0000000103037824 */ /* 0x000fe400078e0209 */
[----:B------:R-:W-:Y:S02]  /*bd20*/  IMAD.IADD R10, R16, 0x1, R11 ;  /* 0x00000001100a7824 */ /* 0x000fe400078e020b */
[----:B------:R-:W-:Y:S01]  /*bd30*/  IMAD.WIDE.U32 R2, R154, UR4, R2 ;  /* 0x000000049a027c25 */ /* 0x000fe2000f8e0002 */
[----:B-1----:R-:W-:-:S03]  /*bd40*/  ISETP.NE.AND P0, PT, R15, 0x1, PT ;  /* 0x000000010f00780c */ /* 0x002fc60003f05270 */
[----:B------:R-:W-:Y:S02]  /*bd50*/  IMAD.MOV.U32 R9, RZ, RZ, R10 ;  /* 0x000000ffff097224 */ /* 0x000fe400078e000a */
[----:B------:R-:W-:Y:S01]  /*bd60*/  IMAD R3, R154, UR5, R3 ;  /* 0x000000059a037c24 */ /* 0x000fe2000f8e0203 */
[----:B------:R-:W-:Y:S01]  /*bd70*/  ULDC.64 UR4, c[0x0][0xae0] ;  /* 0x0002b80000047ab9 */ /* 0x000fe20000000a00 */
[----:B------:R-:W-:Y:S02]  /*bd80*/  IMAD.SHL.U32 R23, R156, 0x8, RZ ;  /* 0x000000089c177824 */ /* 0x000fe400078e00ff */
[----:B------:R-:W-:-:S04]  /*bd90*/  IMAD.WIDE.U32 R2, R153, UR6, R2 ;  /* 0x0000000699027c25 */ /* 0x000fc8000f8e0002 */
[----:B------:R-:W-:Y:S01]  /*bda0*/  IMAD.IADD R18, R14, 0x1, R16 ;  /* 0x000000010e127824 */ /* 0x000fe200078e0210 */
[----:B------:R-:W0:Y:S01]  /*bdb0*/  @P0 LDC R13, c[0x0][0xbec] ;  /* 0x0002fb00ff0d0b82 */ /* 0x000e220000000800 */
[----:B------:R-:W-:Y:S02]  /*bdc0*/  IMAD R17, R0, R15, RZ ;  /* 0x0000000f00117224 */ /* 0x000fe400078e02ff */
[----:B------:R-:W-:Y:S02]  /*bdd0*/  VIADD R0, R18, 0x30 ;  /* 0x0000003012007836 */ /* 0x000fe40000000000 */
[----:B------:R-:W-:-:S03]  /*bde0*/  IMAD.SHL.U32 R24, R156, 0x8, RZ ;  /* 0x000000089c187824 */ /* 0x000fc600078e00ff */
[----:B------:R-:W1:Y:S02]  /*bdf0*/  @P0 LDC R21, c[0x0][0xbf0] ;  /* 0x0002fc00ff150b82 */ /* 0x000e640000000800 */
[----:B------:R-:W-:Y:S01]  /*be00*/  SHF.R.S32.HI R24, RZ, 0x1f, R24 ;  /* 0x0000001fff187819 */ /* 0x000fe20000011418 */
[----:B0-----:R-:W-:-:S04]  /*be10*/  @P0 IMAD.HI.U32 R4, R10, R13, RZ ;  /* 0x0000000d0a040227 */ /* 0x001fc800078e00ff */
[----:B------:R-:W-:Y:S01]  /*be20*/  IMAD R13, R153, UR7, R8 ;  /* 0x00000007990d7c24 */ /* 0x000fe2000f8e0208 */
[----:B-1----:R-:W-:-:S03]  /*be30*/  @P0 SHF.R.U32.HI R9, RZ, R21, R4 ;  /* 0x00000015ff090219 */ /* 0x002fc60000011604 */
        /* <DEDUP_REMOVED lines=22> */
[C---:B------:R-:W-:Y:S02]  /*bfa0*/  VIADD R3, R18.reuse, 0x90 ;  /* 0x0000009012037836 */ /* 0x040fe40000000000 */
        /* <DEDUP_REMOVED lines=22> */
.L_x_14199:
[----:B------:R-:W-:Y:S05]  /*c110*/  BSYNC B0 ;  /* 0x0000000000007941 */ /* 0x000fea0003800000 */
.L_x_14195:
[----:B------:R-:W-:Y:S02]  /*c120*/  ULDC UR4, c[0x0][0xc3c] ;  /* 0x00030f0000047ab9 */ /* 0x000fe40000000800 */
[----:B------:R-:W-:-:S13]  /*c130*/  ISETP.GE.AND P0, PT, R7, UR4, PT ;  /* 0x0000000407007c0c */ /* 0x000fda000bf06270 */
[----:B------:R-:W-:Y:S05]  /*c140*/  @!P0 BRA `(.L_x_14205) ;  /* 0xffffff4c006c8947 */ /* 0x000fea000383ffff */
[----:B------:R-:W-:Y:S05]  /*c150*/  EXIT ;  /* 0x000000000000794d */ /* 0x000fea0003800000 */
.L_x_14158:
        /* <DEDUP_REMOVED lines=16> */
.L_x_14206:
[----:B0-----:R-:W0:Y:S01]  /*c260*/  S2R R0, SR_TID.X ;  /* 0x0000000000007919 */ /* 0x001e220000002100 */
[----:B------:R-:W-:Y:S01]  /*c270*/  ULDC UR4, c[0x0][0xc3c] ;  /* 0x00030f0000047ab9 */ /* 0x000fe20000000800 */
[----:B------:R-:W-:Y:S01]  /*c280*/  MOV R6, RZ ;  /* 0x000000ff00067202 */ /* 0x000fe20000000f00 */
        /* <DEDUP_REMOVED lines=41> */
.L_x_14210:
        /* <DEDUP_REMOVED lines=37> */
.L_x_14208:
        /* <DEDUP_REMOVED lines=13> */
.L_x_14211:
        /* <DEDUP_REMOVED lines=34> */
[----:B0-----:R-:W-:-:S05]  /*ca60*/  IMAD.MOV R8, RZ, RZ, -R3 ;  /* 0x000000ffff087224 */ /* 0x001fca00078e0a03 */
[----:B------:R-:W-:Y:S02]  /*ca70*/  MOV R2, R8 ;  /* 0x0000000800027202 */ /* 0x000fe40000000f00 */
        /* <DEDUP_REMOVED lines=25> */
.L_x_14212:
        /* <DEDUP_REMOVED lines=60> */
.L_x_14213:
[----:B------:R-:W-:-:S05]  /*cfd0*/  LOP3.LUT R2, RZ, R2, RZ, 0x33, !PT ;  /* 0x00000002ff027212 */ /* 0x000fca00078e33ff */
[----:B------:R-:W-:Y:S01]  /*cfe0*/  IMAD.IADD R25, R25, 0x1, R2 ;  /* 0x0000000119197824 */ /* 0x000fe200078e0202 */
[----:B------:R-:W-:Y:S06]  /*cff0*/  BRA `(.L_x_14214) ;  /* 0x00000000000c7947 */ /* 0x000fec0003800000 */
.L_x_14209:
[----:B------:R-:W-:Y:S01]  /*d000*/  MOV R25, RZ ;  /* 0x000000ff00197202 */ /* 0x000fe20000000f00 */
[----:B------:R-:W-:Y:S02]  /*d010*/  IMAD.U32 R24, RZ, RZ, UR6 ;  /* 0x00000006ff187e24 */ /* 0x000fe4000f8e00ff */
[----:B------:R-:W-:-:S07]  /*d020*/  IMAD.MOV.U32 R26, RZ, RZ, RZ ;  /* 0x000000ffff1a7224 */ /* 0x000fce00078e00ff */
.L_x_14214:
[----:B------:R-:W-:-:S13]  /*d030*/  ISETP.NE.AND P0, PT, R0, RZ, PT ;  /* 0x000000ff0000720c */ /* 0x000fda0003f05270 */
[----:B------:R-:W0:Y:S01]  /*d040*/  @!P0 S2R R3, SR_CgaCtaId ;  /* 0x0000000000038919 */ /* 0x000e220000008800 */
[----:B------:R-:W-:-:S04]  /*d050*/  @!P0 MOV R0, 0x400 ;  /* 0x0000040000008802 */ /* 0x000fc80000000f00 */
[----:B0-----:R-:W-:-:S05]  /*d060*/  @!P0 LEA R0, R3, R0, 0x18 ;  /* 0x0000000003008211 */ /* 0x001fca00078ec0ff */
[----:B------:R0:W-:Y:S01]  /*d070*/  @!P0 STS.128 [R0+0x168d0], R24 ;  /* 0x0168d01800008388 */ /* 0x0001e20000000c00 */
[----:B------:R-:W-:Y:S06]  /*d080*/  BAR.ARV 0x5, 0x200 ;  /* 0x0148000000007b1d */ /* 0x000fec0000002000 */
.L_x_14207:
        /* <DEDUP_REMOVED lines=17> */
[C---:B-1----:R-:W-:Y:S01]  /*d1a0*/  LOP3.LUT R4, R5.reuse, 0x7f, RZ, 0xc0, !PT ;  /* 0x0000007f05047812 */ /* 0x042fe200078ec0ff */
[----:B0-----:R-:W-:-:S04]  /*d1b0*/  IMAD.SHL.U32 R0, R5, 0x8, RZ ;  /* 0x0000000805007824 */ /* 0x001fc800078e00ff */
[----:B------:R-:W-:Y:S01]  /*d1c0*/  IMAD.SHL.U32 R3, R4, 0x8, RZ ;  /* 0x0000000804037824 */ /* 0x000fe200078e00ff */
[----:B------:R-:W-:Y:S02]  /*d1d0*/  LOP3.LUT R2, R0, 0x1f8, RZ, 0xc0, !PT ;  /* 0x000001f800027812 */ /* 0x000fe400078ec0ff */
[----:B------:R-:W-:Y:S02]  /*d1e0*/  SHF.R.U32.HI R4, RZ, 0x3, R4 ;  /* 0x00000003ff047819 */ /* 0x000fe40000011604 */
[----:B------:R-:W-:-:S04]  /*d1f0*/  LOP3.LUT R2, R2, 0x38, R5, 0x78, !PT ;  /* 0x0000003802027812 */ /* 0x000fc800078e7805 */
[----:B------:R-:W-:Y:S01]  /*d200*/  LOP3.LUT R2, R2, 0x200, R3, 0xf8, !PT ;  /* 0x0000020002027812 */ /* 0x000fe200078ef803 */
[----:B------:R-:W-:-:S04]  /*d210*/  IMAD.SHL.U32 R3, R5, 0x10, RZ ;  /* 0x0000001005037824 */ /* 0x000fc800078e00ff */
[----:B------:R-:W-:Y:S01]  /*d220*/  IMAD R0, R2, 0x2, R17 ;  /* 0x0000000202007824 */ /* 0x000fe200078e0211 */
[----:B------:R-:W-:-:S04]  /*d230*/  LOP3.LUT R3, R4, 0x70, R3, 0xf8, !PT ;  /* 0x0000007004037812 */ /* 0x000fc800078ef803 */
[----:B------:R3:W-:Y:S03]  /*d240*/  STL [R1+0x8], R0 ;  /* 0x0000080001007387 */ /* 0x0007e60000100800 */
.L_x_14307:
        /* <DEDUP_REMOVED lines=33> */
[----:B------:R-:W-:Y:S01]  /*d460*/  MOV R9, UR4 ;  /* 0x0000000400097c02 */ /* 0x000fe20008000f00 */
        /* <DEDUP_REMOVED lines=17> */
[----:B------:R-:W2:Y:S04]  /*d580*/  LDG.E R6, desc[UR40][R2.64] ;  /* 0x0000002802067981 */ /* 0x000ea8000c1e1900 */
[----:B0-----:R-:W2:Y:S02]  /*d590*/  LDG.E R9, desc[UR40][R2.64+0x4] ;  /* 0x0000042802097981 */ /* 0x001ea4000c1e1900 */
[----:B--2---:R-:W-:-:S05]  /*d5a0*/  IMAD.IADD R10, R9, 0x1, -R6 ;  /* 0x00000001090a7824 */ /* 0x004fca00078e0a06 */
[----:B------:R1:W-:Y:S02]  /*d5b0*/  STL [R1+0x20], R10 ;  /* 0x0000200a01007387 */ /* 0x0003e40000100800 */
.L_x_14216:
[----:B------:R-:W-:Y:S01]  /*d5c0*/  ULDC.64 UR4, c[0x0][0xa20] ;  /* 0x0002880000047ab9 */ /* 0x000fe20000000a00 */
[C---:B------:R-:W-:Y:S01]  /*d5d0*/  LOP3.LUT R6, R26.reuse, 0xff000000, RZ, 0xc0, !PT ;  /* 0xff0000001a067812 */ /* 0x040fe200078ec0ff */
[----:B------:R-:W-:Y:S01]  /*d5e0*/  IMAD.MOV.U32 R23, RZ, RZ, R11 ;  /* 0x000000ffff177224 */ /* 0x000fe200078e000b */
        /* <DEDUP_REMOVED lines=12> */
.L_x_14217:
[----:B------:R-:W-:Y:S05]  /*d6b0*/  @!P0 BRA `(.L_x_14218) ;  /* 0x00000000000c8947 */ /* 0x000fea0003800000 */
[----:B------:R-:W2:Y:S04]  /*d6c0*/  LDG.E R7, desc[UR40][R4.64] ;  /* 0x0000002804077981 */ /* 0x000ea8000c1e1900 */
[----:B------:R-:W2:Y:S02]  /*d6d0*/  LDG.E R2, desc[UR40][R4.64+0x4] ;  /* 0x0000042804027981 */ /* 0x000ea4000c1e1900 */
[----:B--2---:R-:W-:-:S07]  /*d6e0*/  IMAD.IADD R7, R2, 0x1, -R7 ;  /* 0x0000000102077824 */ /* 0x004fce00078e0a07 */
.L_x_14218:
[----:B-----5:R-:W-:Y:S01]  /*d6f0*/  IMAD.IADD R7, R7, 0x1, -R0 ;  /* 0x0000000107077824 */ /* 0x020fe200078e0a00 */
[----:B0-----:R-:W-:Y:S01]  /*d700*/  LOP3.LUT R9, R6, 0xff, RZ, 0xc0, !PT ;  /* 0x000000ff06097812 */ /* 0x001fe200078ec0ff */
[----:B------:R-:W0:Y:S01]  /*d710*/  LDC R0, c[0x0][0x448] ;  /* 0x00011200ff007b82 */ /* 0x000e220000000800 */
[----:B--2---:R-:W-:Y:S01]  /*d720*/  IMAD R2, R25, 0xc0, RZ ;  /* 0x000000c019027824 */ /* 0x004fe200078e02ff */
[----:B------:R-:W-:Y:S01]  /*d730*/  BSSY B0, `(.L_x_14219) ;  /* 0x0000036000007945 */ /* 0x000fe20003800000 */
[----:B------:R-:W-:Y:S02]  /*d740*/  IMAD.MOV.U32 R4, RZ, RZ, RZ ;  /* 0x000000ffff047224 */ /* 0x000fe400078e00ff */
[----:B------:R-:W-:Y:S01]  /*d750*/  VIADD R2, R2, 0xbf ;  /* 0x000000bf02027836 */ /* 0x000fe20000000000 */
[----:B0-----:R-:W-:-:S13]  /*d760*/  ISETP.NE.AND P0, PT, R0, 0x1, PT ;  /* 0x000000010000780c */ /* 0x001fda0003f05270 */
[----:B------:R-:W0:Y:S08]  /*d770*/  @P0 LDC R3, c[0x0][0x44c] ;  /* 0x00011300ff030b82 */ /* 0x000e300000000800 */
[----:B------:R-:W2:Y:S01]  /*d780*/  @P0 LDC R0, c[0x0][0x450] ;  /* 0x00011400ff000b82 */ /* 0x000ea20000000800 */
[----:B0-----:R-:W-:-:S05]  /*d790*/  @P0 IMAD.HI.U32 R3, R2, R3, RZ ;  /* 0x0000000302030227 */ /* 0x001fca00078e00ff */
[----:B--2---:R-:W-:Y:S02]  /*d7a0*/  @P0 SHF.R.U32.HI R2, RZ, R0, R3 ;  /* 0x00000000ff020219 */ /* 0x004fe40000011603 */
[C---:B------:R-:W-:Y:S01]  /*d7b0*/  IADD3 R3, R7.reuse, 0x80, -R10 ;  /* 0x0000008007037810 */ /* 0x040fe20007ffe80a */
        /* <DEDUP_REMOVED lines=8> */
[----:B------:R-:W-:Y:S01]  /*d840*/  VIMNMX R8, R7, R0, PT ;  /* 0x0000000007087248 */ /* 0x000fe20003fe0100 */
[----:B------:R-:W-:Y:S01]  /*d850*/  IMAD.MOV.U32 R7, RZ, RZ, R4 ;  /* 0x000000ffff077224 */ /* 0x000fe200078e0004 */
[----:B------:R-:W-:Y:S02]  /*d860*/  SHF.R.U32.HI R0, RZ, 0x10, R6 ;  /* 0x00000010ff007819 */ /* 0x000fe40000011606 */
[----:B------:R-:W-:Y:S01]  /*d870*/  ISETP.GE.AND P1, PT, R8, 0x1, PT ;  /* 0x000000010800780c */ /* 0x000fe20003f26270 */
[----:B------:R0:W-:Y:S01]  /*d880*/  STL [R1+0x14], R8 ;  /* 0x0000140801007387 */ /* 0x0001e20000100800 */
[----:B------:R-:W-:-:S03]  /*d890*/  ISETP.NE.AND P0, PT, R0, RZ, PT ;  /* 0x000000ff0000720c */ /* 0x000fc60003f05270 */
[----:B------:R0:W-:Y:S04]  /*d8a0*/  STL [R1+0x1c], R4 ;  /* 0x00001c0401007387 */ /* 0x0001e80000100800 */
[----:B------:R0:W-:Y:S06]  /*d8b0*/  STL [R1+0x38], R9 ;  /* 0x0000380901007387 */ /* 0x0001ec0000100800 */
[----:B------:R-:W2:Y:S01]  /*d8c0*/  @!P0 LDC R0, c[0x0][0x9f0] ;  /* 0x00027c00ff008b82 */ /* 0x000ea20000000800 */
[----:B------:R-:W-:Y:S05]  /*d8d0*/  @!P1 BRA `(.L_x_14220) ;  /* 0x00000000006c9947 */ /* 0x000fea0003800000 */
[-C--:B0-2---:R-:W-:Y:S02]  /*d8e0*/  IABS R4, R0.reuse ;  /* 0x0000000000047213 */ /* 0x085fe40000000000 */
[----:B------:R-:W-:Y:S02]  /*d8f0*/  IABS R6, R0 ;  /* 0x0000000000067213 */ /* 0x000fe40000000000 */
[----:B------:R-:W0:Y:S02]  /*d900*/  I2F.RP R2, R4 ;  /* 0x0000000400027306 */ /* 0x000e240000209400 */
[----:B------:R-:W-:-:S06]  /*d910*/  IADD3 R6, RZ, -R6, RZ ;  /* 0x80000006ff067210 */ /* 0x000fcc0007ffe0ff */
        /* <DEDUP_REMOVED lines=23> */
.L_x_14220:
[----:B------:R-:W-:Y:S05]  /*da90*/  BSYNC B0 ;  /* 0x0000000000007941 */ /* 0x000fea0003800000 */
.L_x_14219:
[----:B--2---:R-:W-:Y:S01]  /*daa0*/  IMAD.MOV.U32 R0, RZ, RZ, R7 ;  /* 0x000000ffff007224 */ /* 0x004fe200078e0007 */
[----:B------:R-:W-:Y:S03]  /*dab0*/  BSSY B7, `(.L_x_14221) ;  /* 0x0000358000077945 */ /* 0x000fe60003800000 */
[----:B------:R-:W-:-:S05]  /*dac0*/  IMAD R2, R9, R0, RZ ;  /* 0x0000000009027224 */ /* 0x000fca00078e02ff */
[----:B------:R-:W-:Y:S01]  /*dad0*/  VIADDMNMX R0, R2, R0, R8, PT ;  /* 0x0000000002007246 */ /* 0x000fe20003800108 */
[----:B------:R2:W-:Y:S03]  /*dae0*/  STL [R1+0x4], R2 ;  /* 0x0000040201007387 */ /* 0x0005e60000100800 */
[----:B------:R-:W-:Y:S01]  /*daf0*/  ISETP.GT.AND P0, PT, R0, R2, PT ;  /* 0x000000020000720c */ /* 0x000fe20003f04270 */
[----:B------:R2:W-:-:S12]  /*db00*/  STL [R1+0x18], R0 ;  /* 0x0000180001007387 */ /* 0x0005d80000100800 */
[----:B------:R-:W-:Y:S05]  /*db10*/  @P0 BRA `(.L_x_14222) ;  /* 0x0000000000440947 */ /* 0x000fea0003800000 */
[----:B--2---:R-:W2:Y:S02]  /*db20*/  S2R R0, SR_TID.X ;  /* 0x0000000000007919 */ /* 0x004ea40000002100 */
[----:B--2---:R-:W-:-:S04]  /*db30*/  LOP3.LUT R0, R0, 0x7f, RZ, 0xc0, !PT ;  /* 0x0000007f00007812 */ /* 0x004fc800078ec0ff */
[----:B------:R-:W-:-:S13]  /*db40*/  ISETP.NE.AND P0, PT, R0, RZ, PT ;  /* 0x000000ff0000720c */ /* 0x000fda0003f05270 */
[----:B------:R-:W-:Y:S05]  /*db50*/  @P0 BRA `(.L_x_14223) ;  /* 0x0000003400340947 */ /* 0x000fea0003800000 */
[----:B------:R-:W2:Y:S01]  /*db60*/  S2R R5, SR_LANEID ;  /* 0x0000000000057919 */ /* 0x000ea20000000000 */
[----:B------:R-:W-:Y:S01]  /*db70*/  VOTEU.ANY UR4, UPT, PT ;  /* 0x0000000000047886 */ /* 0x000fe200038e0100 */
[----:B------:R-:W4:Y:S01]  /*db80*/  LDC.64 R2, c[0x0][0xc60] ;  /* 0x00031800ff027b82 */ /* 0x000f220000000a00 */
[----:B------:R-:W2:Y:S02]  /*db90*/  FLO.U32 R0, UR4 ;  /* 0x0000000400007d00 */ /* 0x000ea400080e0000 */
[----:B--2---:R-:W-:-:S06]  /*dba0*/  ISETP.EQ.U32.AND P0, PT, R0, R5, PT ;  /* 0x000000050000720c */ /* 0x004fcc0003f02070 */
[----:B------:R-:W4:Y:S07]  /*dbb0*/  POPC R5, UR4 ;  /* 0x0000000400057d09 */ /* 0x000f2e0008000000 */
[----:B----4-:R-:W2:Y:S01]  /*dbc0*/  @P0 ATOMG.E.ADD.STRONG.GPU PT, R3, desc[UR40][R2.64], R5 ;  /* 0x00000005020309a8 */ /* 0x010ea200081ee1e8 */
[----:B0-----:R-:W0:Y:S02]  /*dbd0*/  S2R R4, SR_LTMASK ;  /* 0x0000000000047919 */ /* 0x001e240000003900 */
[----:B0-----:R-:W-:-:S04]  /*dbe0*/  LOP3.LUT R4, R4, UR4, RZ, 0xc0, !PT ;  /* 0x0000000404047c12 */ /* 0x001fc8000f8ec0ff */
[----:B---3--:R-:W0:Y:S01]  /*dbf0*/  POPC R7, R4 ;  /* 0x0000000400077309 */ /* 0x008e220000000000 */
[----:B--2---:R-:W0:Y:S02]  /*dc00*/  SHFL.IDX PT, R0, R3, R0, 0x1f ;  /* 0x00001f0003007589 */ /* 0x004e2400000e0000 */
[----:B0-----:R-:W-:Y:S01]  /*dc10*/  IADD3 R24, R0, UR36, R7 ;  /* 0x0000002400187c10 */ /* 0x001fe2000fffe007 */
[----:B------:R-:W-:Y:S06]  /*dc20*/  BRA `(.L_x_14223) ;  /* 0x0000003400007947 */ /* 0x000fec0003800000 */
.L_x_14222:
[----:B--2---:R-:W-:Y:S01]  /*dc30*/  VIADD R0, R17, 0xe400 ;  /* 0x0000e40011007836 */ /* 0x004fe20000000000 */
[----:B------:R-:W-:Y:S04]  /*dc40*/  BSSY B6, `(.L_x_14224) ;  /* 0x0000013000067945 */ /* 0x000fe80003800000 */
[----:B------:R-:W-:-:S13]  /*dc50*/  LOP3.LUT P0, RZ, R0, 0x3ff, RZ, 0xc0, !PT ;  /* 0x000003ff00ff7812 */ /* 0x000fda000780c0ff */
[----:B------:R-:W-:Y:S05]  /*dc60*/  @!P0 BRA `(.L_x_14225) ;  /* 0x0000000000408947 */ /* 0x000fea0003800000 */
[----:B------:R-:W-:Y:S01]  /*dc70*/  MOV R2, 0x0 ;  /* 0x0000000000027802 */ /* 0x000fe20000000f00 */
[----:B------:R-:W-:Y:S01]  /*dc80*/  ULDC.64 UR6, c[0x4][0x1b8] ;  /* 0x01006e0000067ab9 */ /* 0x000fe20000000a00 */
[----:B------:R-:W-:Y:S01]  /*dc90*/  ULDC.64 UR8, c[0x4][0x1c0] ;  /* 0x0100700000087ab9 */ /* 0x000fe20000000a00 */
[----:B------:R-:W-:Y:S01]  /*dca0*/  ULDC.64 UR4, c[0x4][0x8] ;  /* 0x0100020000047ab9 */ /* 0x000fe20000000a00 */
[----:B0-----:R-:W-:Y:S01]  /*dcb0*/  IMAD.U32 R4, RZ, RZ, UR6 ;  /* 0x00000006ff047e24 */ /* 0x001fe2000f8e00ff */
[----:B------:R-:W-:Y:S01]  /*dcc0*/  MOV R13, RZ ;  /* 0x000000ff000d7202 */ /* 0x000fe20000000f00 */
[----:B------:R-:W0:Y:S01]  /*dcd0*/  LDC.64 R2, c[0x4][R2] ;  /* 0x0100000002027b82 */ /* 0x000e220000000a00 */
[----:B------:R-:W-:Y:S02]  /*dce0*/  IMAD.U32 R5, RZ, RZ, UR7 ;  /* 0x00000007ff057e24 */ /* 0x000fe4000f8e00ff */
[----:B------:R-:W-:Y:S02]  /*dcf0*/  IMAD.U32 R6, RZ, RZ, UR8 ;  /* 0x00000008ff067e24 */ /* 0x000fe4000f8e00ff */
[----:B---3--:R-:W-:-:S02]  /*dd00*/  IMAD.U32 R7, RZ, RZ, UR9 ;  /* 0x00000009ff077e24 */ /* 0x008fc4000f8e00ff */
[----:B-1----:R-:W-:Y:S02]  /*dd10*/  IMAD.U32 R10, RZ, RZ, UR4 ;  /* 0x00000004ff0a7e24 */ /* 0x002fe4000f8e00ff */
[----:B------:R-:W-:Y:S02]  /*dd20*/  IMAD.U32 R11, RZ, RZ, UR5 ;  /* 0x00000005ff0b7e24 */ /* 0x000fe4000f8e00ff */
[----:B------:R-:W-:Y:S02]  /*dd30*/  IMAD.MOV.U32 R8, RZ, RZ, 0x70 ;  /* 0x00000070ff087424 */ /* 0x000fe400078e00ff */
[----:B------:R-:W-:-:S07]  /*dd40*/  IMAD.MOV.U32 R12, RZ, RZ, 0x1 ;  /* 0x00000001ff0c7424 */ /* 0x000fce00078e00ff */
[----:B------:R-:W-:-:S07]  /*dd50*/  LEPC R20, `(.L_x_14225) ;  /* 0x000000001014794e */ /* 0x000fce0000000000 */
[----:B0-----:R-:W-:Y:S05]  /*dd60*/  CALL.ABS.NOINC R2 ;  /* 0x0000000002007343 */ /* 0x001fea0003c00000 */
.L_x_14225:
[----:B------:R-:W-:Y:S05]  /*dd70*/  BSYNC B6 ;  /* 0x0000000000067941 */ /* 0x000fea0003800000 */
.L_x_14224:
        /* <DEDUP_REMOVED lines=12> */
[----:B---3--:R-:W-:-:S02]  /*de40*/  IMAD.U32 R7, RZ, RZ, UR9 ;  /* 0x00000009ff077e24 */ /* 0x008fc4000f8e00ff */
[----:B-1----:R-:W-:Y:S02]  /*de50*/  IMAD.U32 R10, RZ, RZ, UR4 ;  /* 0x00000004ff0a7e24 */ /* 0x002fe4000f8e00ff */
[----:B------:R-:W-:Y:S02]  /*de60*/  IMAD.U32 R11, RZ, RZ, UR5 ;  /* 0x00000005ff0b7e24 */ /* 0x000fe4000f8e00ff */
[----:B------:R-:W-:Y:S02]  /*de70*/  IMAD.MOV.U32 R8, RZ, RZ, 0x70 ;  /* 0x00000070ff087424 */ /* 0x000fe400078e00ff */
[----:B------:R-:W-:Y:S02]  /*de80*/  IMAD.MOV.U32 R12, RZ, RZ, 0x1 ;  /* 0x00000001ff0c7424 */ /* 0x000fe400078e00ff */
[----:B--2---:R-:W-:-:S07]  /*de90*/  IMAD.MOV.U32 R13, RZ, RZ, RZ ;  /* 0x000000ffff0d7224 */ /* 0x004fce00078e00ff */
[----:B------:R-:W-:-:S07]  /*dea0*/  LEPC R20, `(.L_x_14228) ;  /* 0x000000001014794e */ /* 0x000fce0000000000 */
[----:B----4-:R-:W-:Y:S05]  /*deb0*/  CALL.ABS.NOINC R2 ;  /* 0x0000000002007343 */ /* 0x010fea0003c00000 */
.L_x_14228:
        /* <DEDUP_REMOVED lines=15> */
.L_x_14227:
[----:B------:R-:W-:Y:S05]  /*dfb0*/  BSYNC B6 ;  /* 0x0000000000067941 */ /* 0x000fea0003800000 */
.L_x_14226:
[----:B------:R-:W-:Y:S01]  /*dfc0*/  ULDC.64 UR4, c[0x0][0x9f8] ;  /* 0x00027e0000047ab9 */ /* 0x000fe20000000a00 */
[----:B------:R-:W2:Y:S01]  /*dfd0*/  LDL R20, [R1+0x18] ;  /* 0x0000180001147983 */ /* 0x000ea20000100800 */
        /* <DEDUP_REMOVED lines=10> */
[----:B--2---:R-:W-:Y:S01]  /*e080*/  VIADD R22, R20, 0xffffffff ;  /* 0xffffffff14167836 */ /* 0x004fe20000000000 */
[----:B-----5:R-:W-:Y:S02]  /*e090*/  SHF.R.S32.HI R29, RZ, 0x1f, R23 ;  /* 0x0000001fff1d7819 */ /* 0x020fe40000011417 */
[----:B------:R-:W-:Y:S01]  /*e0a0*/  SEL R19, R23, RZ, !P0 ;  /* 0x000000ff17137207 */ /* 0x000fe20004000000 */
[----:B------:R-:W-:Y:S08]  /*e0b0*/  BRA.DIV UR4, `(.L_x_14229) ;  /* 0x0000004604807947 */ /* 0x000ff0000b800000 */
[----:B------:R-:W2:Y:S02]  /*e0c0*/  S2R R0, SR_TID.X ;  /* 0x0000000000007919 */ /* 0x000ea40000002100 */
[----:B--2---:R-:W-:-:S04]  /*e0d0*/  SHF.R.U32.HI R0, RZ, 0x5, R0 ;  /* 0x00000005ff007819 */ /* 0x004fc80000011600 */
[----:B------:R-:W-:-:S05]  /*e0e0*/  LOP3.LUT R0, R0, 0x3, RZ, 0xc0, !PT ;  /* 0x0000000300007812 */ /* 0x000fca00078ec0ff */
[----:B------:R2:W4:Y:S02]  /*e0f0*/  SHFL.IDX PT, R14, R0, RZ, 0x1f ;  /* 0x00001fff000e7589 */ /* 0x00052400000e0000 */
.L_x_14323:
[----:B------:R-:W-:Y:S02]  /*e100*/  PLOP3.LUT P1, PT, PT, PT, PT, 0x8, 0x0 ;  /* 0x000000000000781c */ /* 0x000fe40003f2e170 */
[----:B----4-:R-:W-:Y:S02]  /*e110*/  ISETP.NE.AND P0, PT, R14, RZ, PT ;  /* 0x000000ff0e00720c */ /* 0x010fe40003f05270 */
[----:B--2---:R-:W-:-:S05]  /*e120*/  P2R R0, PR, RZ, 0x2 ;  /* 0x00000002ff007803 */ /* 0x004fca0000000000 */
[----:B------:R2:W-:Y:S06]  /*e130*/  STL [R1], R0 ;  /* 0x0000000001007387 */ /* 0x0005ec0000100800 */
[----:B------:R-:W-:Y:S05]  /*e140*/  @P0 BRA `(.L_x_14230) ;  /* 0x0000000000ec0947 */ /* 0x000fea0003800000 */
[----:B------:R-:W-:-:S03]  /*e150*/  UMOV UR4, 0xffffffff ;  /* 0xffffffff00047882 */ /* 0x000fc60000000000 */
[----:B------:R-:W-:Y:S05]  /*e160*/  BRA.DIV UR4, `(.L_x_14231) ;  /* 0x0000004604887947 */ /* 0x000fea000b800000 */
[----:B------:R-:W-:-:S13]  /*e170*/  ELECT P6, URZ, PT ;  /* 0x00000000003f782f */ /* 0x000fda00038c0000 */
.L_x_14326:
[----:B------:R-:W-:Y:S05]  /*e180*/  @!P6 BRA `(.L_x_14230) ;  /* 0x0000000000dce947 */ /* 0x000fea0003800000 */
[----:B------:R-:W-:-:S04]  /*e190*/  ISETP.NE.U32.AND P0, PT, R2, RZ, PT ;  /* 0x000000ff0200720c */ /* 0x000fc80003f05070 */
[----:B------:R-:W-:-:S13]  /*e1a0*/  ISETP.NE.AND.EX P0, PT, R3, RZ, PT, P0 ;  /* 0x000000ff0300720c */ /* 0x000fda0003f05300 */
[----:B------:R-:W-:Y:S05]  /*e1b0*/  @!P0 BRA `(.L_x_14232) ;  /* 0x0000000000448947 */ /* 0x000fea0003800000 */
[----:B------:R-:W4:Y:S01]  /*e1c0*/  LDC R6, c[0x0][0x43c] ;  /* 0x00010f00ff067b82 */ /* 0x000f220000000800 */
[----:B------:R-:W-:Y:S01]  /*e1d0*/  ULDC.64 UR4, c[0x0][0x428] ;  /* 0x00010a0000047ab9 */ /* 0x000fe20000000a00 */
[----:B----4-:R-:W-:-:S13]  /*e1e0*/  ISETP.NE.AND P0, PT, R6, 0x1, PT ;  /* 0x000000010600780c */ /* 0x010fda0003f05270 */
        /* <DEDUP_REMOVED lines=14> */
.L_x_14232:
[----:B--2---:R-:W-:Y:S01]  /*e2d0*/  IMAD R0, R18, 0x8, R17 ;  /* 0x0000000812007824 */ /* 0x004fe200078e0211 */
[----:B----4-:R-:W-:-:S04]  /*e2e0*/  SHF.L.U32 R2, R28, 0x1f, RZ ;  /* 0x0000001f1c027819 */ /* 0x010fc800000006ff */
[----:B------:R-:W2:Y:S02]  /*e2f0*/  SYNCS.PHASECHK.TRANS64.TRYWAIT P0, [R0+URZ+0x16840], R2 ;  /* 0x01684002000075a7 */ /* 0x000ea4000800017f */
[----:B--2---:R-:W-:Y:S05]  /*e300*/  @!P0 BRA `(.L_x_14233) ;  /* 0x0000004400408947 */ /* 0x004fea0003800000 */
.L_x_14327:
[----:B------:R-:W4:Y:S02]  /*e310*/  S2R R3, SR_TID.X ;  /* 0x0000000000037919 */ /* 0x000f240000002100 */
[----:B----4-:R-:W-:-:S04]  /*e320*/  LOP3.LUT R3, R3, 0x7f, RZ, 0xc0, !PT ;  /* 0x0000007f03037812 */ /* 0x010fc800078ec0ff */
[----:B------:R-:W-:-:S13]  /*e330*/  ISETP.NE.AND P0, PT, R3, RZ, PT ;  /* 0x000000ff0300720c */ /* 0x000fda0003f05270 */
[----:B------:R-:W-:Y:S05]  /*e340*/  @P0 BRA `(.L_x_14234) ;  /* 0x00000000001c0947 */ /* 0x000fea0003800000 */
[----:B------:R-:W4:Y:S01]  /*e350*/  S2R R3, SR_TID.X ;  /* 0x0000000000037919 */ /* 0x000f220000002100 */
[----:B--2---:R-:W-:-:S04]  /*e360*/  IMAD.MOV.U32 R2, RZ, RZ, 0x4000 ;  /* 0x00004000ff027424 */ /* 0x004fc800078e00ff */
[----:B------:R2:W-:Y:S01]  /*e370*/  SYNCS.ARRIVE.TRANS64 RZ, [R0+URZ+0x16830], R2 ;  /* 0x0168300200ff79a7 */ /* 0x0005e2000800003f */
[----:B----4-:R-:W-:-:S04]  /*e380*/  LOP3.LUT R3, R3, 0x1f, RZ, 0xc0, !PT ;  /* 0x0000001f03037812 */ /* 0x010fc800078ec0ff */
[----:B------:R-:W-:-:S13]  /*e390*/  ISETP.NE.AND P0, PT, R3, RZ, PT ;  /* 0x000000ff0300720c */ /* 0x000fda0003f05270 */
[----:B--2---:R-:W-:Y:S05]  /*e3a0*/  @!P0 BRA `(.L_x_14234) ;  /* 0x0000000000048947 */ /* 0x004fea0003800000 */
[----:B------:R-:W-:Y:S01]  /*e3b0*/  BPT.TRAP 0x1 ;  /* 0x000000040000795c */ /* 0x000fe20000300000 */
.L_x_14234:
        /* <DEDUP_REMOVED lines=14> */
[----:B------:R-:W-:Y:S02]  /*e4a0*/  ULEA UR11, UR11, UR4, 0x7 ;  /* 0x000000040b0b7291 */ /* 0x000fe4000f8e383f */
[----:B------:R-:W-:Y:S01]  /*e4b0*/  UIADD3 UR8, UR8, 0xe400, URZ ;  /* 0x0000e40008087890 */ /* 0x000fe2000fffe03f */
[----:B------:R-:W-:Y:S01]  /*e4c0*/  UMOV UR4, 0x0 ;  /* 0x0000000000047882 */ /* 0x000fe20000000000 */
[----:B------:R4:W-:Y:S07]  /*e4d0*/  STL [R1], R0 ;  /* 0x0000000001007387 */ /* 0x0009ee0000100800 */
[----:B------:R4:W-:Y:S01]  /*e4e0*/  UTMALDG.4D [UR8], [UR6], desc[UR4] ;  /* 0x00000408060075b4 */ /* 0x0009e20008019000 */
[----:B------:R-:W-:-:S02]  /*e4f0*/  NOP ;  /* 0x0000000000007918 */ /* 0x000fc40000000000 */
.L_x_14230:
[----:B0-----:R-:W5:Y:S04]  /*e500*/  LDL.LU R4, [R1+0x10] ;  /* 0x0000100001047983 */ /* 0x001f680000300800 */
[----:B------:R-:W3:Y:S04]  /*e510*/  LDL.LU R6, [R1+0xc] ;  /* 0x00000c0001067983 */ /* 0x000ee80000300800 */
[----:B------:R-:W3:Y:S01]  /*e520*/  LDL.LU R3, [R1+0x24] ;  /* 0x0000240001037983 */ /* 0x000ee20000300800 */
[----:B------:R-:W-:Y:S05]  /*e530*/  WARPSYNC.ALL ;  /* 0x0000000000007948 */ /* 0x000fea0003800000 */
[----:B----4-:R-:W-:Y:S01]  /*e540*/  ULDC.64 UR6, c[0x0][0xa00] ;  /* 0x0002800000067ab9 */ /* 0x010fe20000000a00 */
[----:B------:R-:W-:Y:S01]  /*e550*/  ULDC.64 UR4, c[0x0][0x298] ;  /* 0x0000a60000047ab9 */ /* 0x000fe20000000a00 */
[----:B--2---:R-:W-:Y:S01]  /*e560*/  VIADD R0, R17, 0x8400 ;  /* 0x0000840011007836 */ /* 0x004fe20000000000 */
[----:B------:R-:W-:Y:S01]  /*e570*/  BAR.SYNC.DEFER_BLOCKING 0x8, 0x200 ;  /* 0x0208000000007b1d */ /* 0x000fe20000010000 */
[----:B------:R-:W-:-:S03]  /*e580*/  ISETP.NE.U32.AND P0, PT, RZ, UR6, PT ;  /* 0x00000006ff007c0c */ /* 0x000fc6000bf05070 */
[----:B------:R-:W-:Y:S02]  /*e590*/  LOP3.LUT P1, RZ, R0, 0x3ff, RZ, 0xc0, !PT ;  /* 0x000003ff00ff7812 */ /* 0x000fe4000782c0ff */
[----:B------:R-:W-:Y:S01]  /*e5a0*/  ISETP.NE.AND.EX P0, PT, RZ, UR7, PT, P0 ;  /* 0x00000007ff007c0c */ /* 0x000fe2000bf05300 */
[----:B------:R-:W-:Y:S01]  /*e5b0*/  BSSY B6, `(.L_x_14235) ;  /* 0x000001d000067945 */ /* 0x000fe20003800000 */
[----:B-----5:R-:W-:Y:S02]  /*e5c0*/  SHF.R.S32.HI R2, RZ, 0x1f, R4 ;  /* 0x0000001fff027819 */ /* 0x020fe40000011404 */
[----:B---3--:R-:W-:-:S03]  /*e5d0*/  SEL R6, R6, RZ, !P0 ;  /* 0x000000ff06067207 */ /* 0x008fc60004000000 */
[----:B------:R-:W-:-:S04]  /*e5e0*/  IMAD R2, R2, UR4, RZ ;  /* 0x0000000402027c24 */ /* 0x000fc8000f8e02ff */
[C---:B------:R-:W-:Y:S01]  /*e5f0*/  IMAD R0, R4.reuse, UR5, R2 ;  /* 0x0000000504007c24 */ /* 0x040fe2000f8e0202 */
[----:B------:R-:W-:Y:S01]  /*e600*/  SEL R2, R3, RZ, !P0 ;  /* 0x000000ff03027207 */ /* 0x000fe20004000000 */
        /* <DEDUP_REMOVED lines=16> */
[----:B-1----:R-:W-:-:S02]  /*e710*/  IMAD.U32 R10, RZ, RZ, UR4 ;  /* 0x00000004ff0a7e24 */ /* 0x002fc4000f8e00ff */
[----:B------:R-:W-:Y:S02]  /*e720*/  IMAD.U32 R11, RZ, RZ, UR5 ;  /* 0x00000005ff0b7e24 */ /* 0x000fe4000f8e00ff */
[----:B------:R-:W-:Y:S02]  /*e730*/  IMAD.MOV.U32 R8, RZ, RZ, 0x70 ;  /* 0x00000070ff087424 */ /* 0x000fe400078e00ff */
[----:B------:R-:W-:Y:S02]  /*e740*/  IMAD.MOV.U32 R12, RZ, RZ, 0x1 ;  /* 0x00000001ff0c7424 */ /* 0x000fe400078e00ff */
[----:B------:R-:W-:-:S07]  /*e750*/  IMAD.MOV.U32 R13, RZ, RZ, RZ ;  /* 0x000000ffff0d7224 */ /* 0x000fce00078e00ff */
[----:B------:R-:W-:-:S07]  /*e760*/  LEPC R20, `(.L_x_14236) ;  /* 0x000000001014794e */ /* 0x000fce0000000000 */
[----:B0-----:R-:W-:Y:S05]  /*e770*/  CALL.ABS.NOINC R2 ;  /* 0x0000000002007343 */ /* 0x001fea0003c00000 */
.L_x_14236:
[----:B------:R-:W-:Y:S05]  /*e780*/  BSYNC B6 ;  /* 0x0000000000067941 */ /* 0x000fea0003800000 */
.L_x_14235:
        /* <DEDUP_REMOVED lines=8> */
[----:B-1----:R0:W5:Y:S01]  /*e810*/  LDL R10, [R1+0x8] ;  /* 0x00000800010a7983 */ /* 0x0021620000100800 */
[----:B---3--:R-:W-:-:S13]  /*e820*/  ISETP.NE.AND P1, PT, R9, 0x1, PT ;  /* 0x000000010900780c */ /* 0x008fda0003f25270 */
[----:B------:R-:W1:Y:S08]  /*e830*/  @P1 LDC R5, c[0x0][0x450] ;  /* 0x00011400ff051b82 */ /* 0x000e700000000800 */
[----:B------:R-:W3:Y:S01]  /*e840*/  @P1 LDC R8, c[0x0][0x450] ;  /* 0x00011400ff081b82 */ /* 0x000ee20000000800 */
        /* <DEDUP_REMOVED lines=19> */
[----:B-1----:R-:W-:-:S04]  /*e980*/  @P1 SHF.R.U32.HI R4, RZ, R5, R0 ;  /* 0x00000005ff041219 */ /* 0x002fc80000011600 */
[----:B------:R-:W-:-:S05]  /*e990*/  SHF.R.S32.HI R0, RZ, 0x1f, R4 ;  /* 0x0000001fff007819 */ /* 0x000fca0000011404 */
[----:B------:R-:W-:-:S04]  /*e9a0*/  IMAD R0, R0, UR4, RZ ;  /* 0x0000000400007c24 */ /* 0x000fc8000f8e02ff */
[C---:B------:R-:W-:Y:S02]  /*e9b0*/  IMAD R7, R4.reuse, UR5, R0 ;  /* 0x0000000504077c24 */ /* 0x040fe4000f8e0200 */
[----:B------:R-:W-:Y:S02]  /*e9c0*/  IMAD.MOV R0, RZ, RZ, -R4 ;  /* 0x000000ffff007224 */ /* 0x000fe400078e0a04 */
[----:B------:R-:W-:-:S04]  /*e9d0*/  IMAD.WIDE.U32 R4, R4, UR4, R2 ;  /* 0x0000000404047c25 */ /* 0x000fc8000f8e0002 */
[----:B------:R-:W-:Y:S02]  /*e9e0*/  IMAD R0, R9, R0, R6 ;  /* 0x0000000009007224 */ /* 0x000fe400078e0206 */
[----:B------:R-:W-:-:S03]  /*e9f0*/  IMAD.IADD R5, R5, 0x1, R7 ;  /* 0x0000000105057824 */ /* 0x000fc600078e0207 */
        /* <DEDUP_REMOVED lines=11> */
[----:B---3--:R-:W-:-:S05]  /*eab0*/  @P1 SHF.R.U32.HI R6, RZ, R8, R7 ;  /* 0x00000008ff061219 */ /* 0x008fca0000011607 */
        /* <DEDUP_REMOVED lines=8> */
[----:B0-----:R-:W-:-:S03]  /*eb40*/  IMAD.SHL.U32 R20, R11, 0x8, RZ ;  /* 0x000000080b147824 */ /* 0x001fc600078e00ff */
[----:B------:R-:W-:Y:S01]  /*eb50*/  IADD3 R3, R3, R7, RZ ;  /* 0x0000000703037210 */ /* 0x000fe20007ffe0ff */
[----:B------:R-:W-:Y:S01]  /*eb60*/  IMAD R6, R6, UR6, RZ ;  /* 0x0000000606067c24 */ /* 0x000fe2000f8e02ff */
[----:B------:R-:W-:Y:S01]  /*eb70*/  LOP3.LUT R20, R20, 0x38, RZ, 0xc0, !PT ;  /* 0x0000003814147812 */ /* 0x000fe200078ec0ff */
[----:B------:R-:W-:-:S04]  /*eb80*/  IMAD.WIDE.U32 R2, R5, UR6, R2 ;  /* 0x0000000605027c25 */ /* 0x000fc8000f8e0002 */
[----:B------:R-:W-:Y:S01]  /*eb90*/  IMAD R6, R5, UR7, R6 ;  /* 0x0000000705067c24 */ /* 0x000fe2000f8e0206 */
[----:B------:R-:W-:-:S03]  /*eba0*/  LEA R5, P1, R2, UR8, 0x1 ;  /* 0x0000000802057c11 */ /* 0x000fc6000f8208ff */
[----:B------:R-:W-:Y:S01]  /*ebb0*/  IMAD.IADD R6, R3, 0x1, R6 ;  /* 0x0000000103067824 */ /* 0x000fe200078e0206 */
[----:B------:R-:W-:Y:S01]  /*ebc0*/  ISETP.GE.AND P0, PT, R20, UR4, PT ;  /* 0x0000000414007c0c */ /* 0x000fe2000bf06270 */
        /* <DEDUP_REMOVED lines=111> */
.L_x_14352:
[----:B------:R-:W-:Y:S02]  /*f2c0*/  VIADD R25, R25, 0xb0 ;  /* 0x000000b019197836 */ /* 0x000fe40000000000 */
[----:B------:R-:W-:-:S03]  /*f2d0*/  VIADD R8, R17, 0x16800 ;  /* 0x0001680011087836 */ /* 0x000fc60000000000 */
        /* <DEDUP_REMOVED lines=9> */
.L_x_14238:
        /* <DEDUP_REMOVED lines=16> */
[----:B------:R-:W1:Y:S03]  /*f470*/  SYNCS.PHASECHK.TRANS64.TRYWAIT P0, [R17+URZ+0x16820], R0 ;  /* 0x01682000110075a7 */ /* 0x000e66000800017f */
[----:B01----:R-:W-:Y:S05]  /*f480*/  @!P0 BRA `(.L_x_14240) ;  /* 0x0000004000dc8947 */ /* 0x003fea0003800000 */
.L_x_14353:
[----:B------:R-:W-:Y:S05]  /*f490*/  BSYNC B0 ;  /* 0x0000000000007941 */ /* 0x000fea0003800000 */
.L_x_14239:
        /* <DEDUP_REMOVED lines=51> */
.L_x_14247:
[----:B0-----:R-:W-:Y:S01]  /*f7d0*/  IMAD R4, R6, 0x8, R17 ;  /* 0x0000000806047824 */ /* 0x001fe200078e0211 */
[----:B------:R-:W-:Y:S01]  /*f7e0*/  SHF.L.U32 R2, R10, 0x1f, RZ ;  /* 0x0000001f0a027819 */ /* 0x000fe200000006ff */
[----:B------:R-:W-:Y:S03]  /*f7f0*/  BSSY B3, `(.L_x_14248) ;  /* 0x0000003000037945 */ /* 0x000fe60003800000 */
[----:B------:R-:W0:Y:S02]  /*f800*/  SYNCS.PHASECHK.TRANS64.TRYWAIT P0, [R4+URZ+0x16840], R2 ;  /* 0x01684002040075a7 */ /* 0x000e24000800017f */
[----:B0-----:R-:W-:Y:S05]  /*f810*/  @!P0 BRA `(.L_x_14249) ;  /* 0x00000040000c8947 */ /* 0x001fea0003800000 */
.L_x_14354:
[----:B------:R-:W-:Y:S05]  /*f820*/  BSYNC B3 ;  /* 0x0000000000037941 */ /* 0x000fea0003800000 */
.L_x_14248:
        /* <DEDUP_REMOVED lines=12> */
.L_x_14251:
[----:B------:R-:W-:Y:S05]  /*f8f0*/  BSYNC B3 ;  /* 0x0000000000037941 */ /* 0x000fea0003800000 */
.L_x_14250:
[----:B------:R-:W-:Y:S01]  /*f900*/  IMAD.MOV.U32 R11, RZ, RZ, RZ ;  /* 0x000000ffff0b7224 */ /* 0x000fe200078e00ff */
[----:B------:R-:W-:Y:S01]  /*f910*/  UIADD3 UR4, UP0, UR38, 0x370, URZ ;  /* 0x0000037026047890 */ /* 0x000fe2000ff1e03f */
[----:B------:R-:W-:Y:S01]  /*f920*/  IMAD R3, R6, 0x4000, R17 ;  /* 0x0000400006037824 */ /* 0x000fe200078e0211 */
[----:B------:R-:W-:Y:S01]  /*f930*/  PLOP3.LUT P0, PT, PT, PT, PT, 0x80, 0x0 ;  /* 0x000000000000781c */ /* 0x000fe20003f0f070 */
[----:B0-----:R-:W-:Y:S01]  /*f940*/  VIADD R4, R4, 0x16830 ;  /* 0x0001683004047836 */ /* 0x001fe20000000000 */
[----:B------:R-:W-:Y:S01]  /*f950*/  R2UR UR10, R11 ;  /* 0x000000000b0a72ca */ /* 0x000fe200000e0000 */
[----:B------:R-:W-:Y:S01]  /*f960*/  VIADD R3, R3, 0xe400 ;  /* 0x0000e40003037836 */ /* 0x000fe20000000000 */
[----:B------:R-:W-:Y:S01]  /*f970*/  LEA R2, R0, R26, 0x7 ;  /* 0x0000001a00027211 */ /* 0x000fe200078e38ff */
[----:B------:R-:W-:Y:S01]  /*f980*/  UIADD3.X UR5, URZ, UR39, URZ, UP0, !UPT ;  /* 0x000000273f057290 */ /* 0x000fe200087fe43f */
[----:B------:R-:W-:Y:S01]  /*f990*/  UMOV UR6, 0x0 ;  /* 0x0000000000067882 */ /* 0x000fe20000000000 */
[----:B------:R-:W-:-:S10]  /*f9a0*/  UMOV UR7, 0x14f00000 ;  /* 0x14f0000000077882 */ /* 0x000fd40000000000 */
.L_x_14252:
        /* <DEDUP_REMOVED lines=15> */
.L_x_14355:
[----:B------:R-:W-:Y:S05]  /*faa0*/  BSYNC B3 ;  /* 0x0000000000037941 */ /* 0x000fea0003800000 */
.L_x_14253:
        /* <DEDUP_REMOVED lines=12> */
.L_x_14256:
[----:B------:R-:W-:Y:S05]  /*fb70*/  BSYNC B3 ;  /* 0x0000000000037941 */ /* 0x000fea0003800000 */
.L_x_14255:
        /* <DEDUP_REMOVED lines=11> */
.L_x_14257:
        /* <DEDUP_REMOVED lines=12> */
.L_x_14246:
[----:B------:R-:W-:Y:S05]  /*fcf0*/  BSYNC B1 ;  /* 0x0000000000017941 */ /* 0x000fea0003800000 */
.L_x_14245:
[----:B------:R-:W2:Y:S01]  /*fd00*/  LDL.LU R0, [R1+0x18] ;  /* 0x0000180001007983 */ /* 0x000ea20000300800 */
[----:B------:R-:W-:Y:S02]  /*fd10*/  IMAD.MOV.U32 R28, RZ, RZ, R10 ;  /* 0x000000ffff1c7224 */ /* 0x000fe400078e000a */
[----:B------:R-:W-:Y:S02]  /*fd20*/  IMAD.MOV.U32 R18, RZ, RZ, R6 ;  /* 0x000000ffff127224 */ /* 0x000fe400078e0006 */
[----:B--2---:R-:W-:-:S07]  /*fd30*/  VIADD R0, R0, 0xfffffffd ;  /* 0xfffffffd00007836 */ /* 0x004fce0000000000 */
.L_x_14244:
[----:B------:R-:W-:Y:S05]  /*fd40*/  BSYNC B2 ;  /* 0x0000000000027941 */ /* 0x000fea0003800000 */
.L_x_14243:
[----:B------:R-:W-:Y:S02]  /*fd50*/  IADD3 R7, R7, -0x2, RZ ;  /* 0xfffffffe07077810 */ /* 0x000fe40007ffe0ff */
[----:B------:R-:W-:-:S04]  /*fd60*/  LOP3.LUT R2, RZ, R9, RZ, 0x33, !PT ;  /* 0x00000009ff027212 */ /* 0x000fc800078e33ff */
[----:B------:R-:W-:-:S13]  /*fd70*/  ISETP.NE.AND P0, PT, R7, R2, PT ;  /* 0x000000020700720c */ /* 0x000fda0003f05270 */
[----:B------:R-:W-:Y:S05]  /*fd80*/  @!P0 BRA `(.L_x_14242) ;  /* 0x0000000c00a08947 */ /* 0x000fea0003800000 */
[----:B------:R-:W-:-:S07]  /*fd90*/  IMAD.MOV.U32 R4, RZ, RZ, R19 ;  /* 0x000000ffff047224 */ /* 0x000fce00078e0013 */
.L_x_14284:
        /* <DEDUP_REMOVED lines=32> */
.L_x_14260:
[----:B------:R-:W-:Y:S01]  /*ffa0*/  IMAD R2, R6, 0x8, R17 ;  /* 0x0000000806027824 */ /* 0x000fe200078e0211 */
[----:B------:R-:W-:Y:S01]  /*ffb0*/  SHF.L.U32 R3, R7, 0x1f, RZ ;  /* 0x0000001f07037819 */ /* 0x000fe200000006ff */
[----:B------:R-:W-:Y:S03]  /*ffc0*/  BSSY B2, `(.L_x_14261) ;  /* 0x0000003000027945 */ /* 0x000fe60003800000 */
[----:B------:R-:W1:Y:S02]  /*ffd0*/  SYNCS.PHASECHK.TRANS64.TRYWAIT P0, [R2+URZ+0x16840], R3 ;  /* 0x01684003020075a7 */ /* 0x000e64000800017f */
[----:B-1----:R-:W-:Y:S05]  /*ffe0*/  @!P0 BRA `(.L_x_14262) ;  /* 0x0000003800408947 */ /* 0x002fea0003800000 */
.L_x_14356:
[----:B------:R-:W-:Y:S05]  /*fff0*/  BSYNC B2 ;  /* 0x0000000000027941 */ /* 0x000fea0003800000 */
.L_x_14261:
        /* <DEDUP_REMOVED lines=12> */
.L_x_14264:
[----:B------:R-:W-:Y:S05]  /*100c0*/  BSYNC B2 ;  /* 0x0000000000027941 */ /* 0x000fea0003800000 */
.L_x_14263:
        /* <DEDUP_REMOVED lines=11> */
.L_x_14265:
        /* <DEDUP_REMOVED lines=15> */
.L_x_14357:
[----:B------:R-:W-:Y:S05]  /*10270*/  BSYNC B2 ;  /* 0x0000000000027941 */ /* 0x000fea0003800000 */
.L_x_14266:
[----:B------:R-:W-:Y:S01]  /*10280*/  BSSY B2, `(.L_x_14268) ;  /* 0x000000b000027945 */ /* 0x000fe20003800000 */
[----:B------:R-:W-:Y:S01]  /*10290*/  IMAD.MOV.U32 R2, RZ, RZ, 0x0 ;  /* 0x00000000ff027424 */ /* 0x000fe200078e00ff */
[----:B------:R-:W-:Y:S02]  /*102a0*/  MOV R3, 0x14f00000 ;  /* 0x14f0000000037802 */ /* 0x000fe40000000f00 */
        /* <DEDUP_REMOVED lines=8> */
.L_x_14269:
[----:B------:R-:W-:Y:S05]  /*10330*/  BSYNC B2 ;  /* 0x0000000000027941 */ /* 0x000fea0003800000 */
.L_x_14268:
        /* <DEDUP_REMOVED lines=10> */
.L_x_14270:
        /* <DEDUP_REMOVED lines=12> */
.L_x_14259:
[----:B------:R-:W-:Y:S05]  /*104a0*/  BSYNC B1 ;  /* 0x0000000000017941 */ /* 0x000fea0003800000 */
.L_x_14258:
        /* <DEDUP_REMOVED lines=32> */
.L_x_14273:
[----:B------:R-:W-:Y:S01]  /*106b0*/  IMAD R2, R18, 0x8, R17 ;  /* 0x0000000812027824 */ /* 0x000fe200078e0211 */
[----:B------:R-:W-:Y:S01]  /*106c0*/  SHF.L.U32 R3, R28, 0x1f, RZ ;  /* 0x0000001f1c037819 */ /* 0x000fe200000006ff */
[----:B------:R-:W-:Y:S03]  /*106d0*/  BSSY B2, `(.L_x_14274) ;  /* 0x0000003000027945 */ /* 0x000fe60003800000 */
[----:B------:R-:W1:Y:S02]  /*106e0*/  SYNCS.PHASECHK.TRANS64.TRYWAIT P0, [R2+URZ+0x16840], R3 ;  /* 0x01684003020075a7 */ /* 0x000e64000800017f */
[----:B-1----:R-:W-:Y:S05]  /*106f0*/  @!P0 BRA `(.L_x_14275) ;  /* 0x0000003000a48947 */ /* 0x002fea0003800000 */
.L_x_14358:
[----:B------:R-:W-:Y:S05]  /*10700*/  BSYNC B2 ;  /* 0x0000000000027941 */ /* 0x000fea0003800000 */
.L_x_14274:
        /* <DEDUP_REMOVED lines=12> */
.L_x_14277:
[----:B------:R-:W-:Y:S05]  /*107d0*/  BSYNC B2 ;  /* 0x0000000000027941 */ /* 0x000fea0003800000 */
.L_x_14276:
[----:B------:R-:W-:Y:S01]  /*107e0*/  MOV R5, RZ ;  /* 0x000000ff00057202 */ /* 0x000fe20000000f00 */
[C---:B------:R-:W-:Y:S01]  /*107f0*/  IMAD R11, R18.reuse, 0x4000, R17 ;  /* 0x00004000120b7824 */ /* 0x040fe200078e0211 */
[----:B------:R-:W-:Y:S01]  /*10800*/  UIADD3 UR4, UP0, UR38, 0x370, URZ ;  /* 0x0000037026047890 */ /* 0x000fe2000ff1e03f */
[----:B-1----:R-:W-:Y:S01]  /*10810*/  IMAD R3, R18, 0x8, R8 ;  /* 0x0000000812037824 */ /* 0x002fe200078e0208 */
[----:B------:R-:W-:Y:S01]  /*10820*/  R2UR UR10, R5 ;  /* 0x00000000050a72ca */ /* 0x000fe200000e0000 */
[----:B------:R-:W-:Y:S01]  /*10830*/  VIADD R11, R11, 0xe400 ;  /* 0x0000e4000b0b7836 */ /* 0x000fe20000000000 */
[----:B------:R-:W-:Y:S01]  /*10840*/  PLOP3.LUT P0, PT, PT, PT, PT, 0x80, 0x0 ;  /* 0x000000000000781c */ /* 0x000fe20003f0f070 */
[----:B------:R-:W-:Y:S01]  /*10850*/  VIADD R3, R3, 0x30 ;  /* 0x0000003003037836 */ /* 0x000fe20000000000 */
[----:B------:R-:W-:Y:S01]  /*10860*/  UIADD3.X UR5, URZ, UR39, URZ, UP0, !UPT ;  /* 0x000000273f057290 */ /* 0x000fe200087fe43f */
[----:B------:R-:W-:Y:S01]  /*10870*/  IMAD R2, R10, 0x80, R26 ;  /* 0x000000800a027824 */ /* 0x000fe200078e021a */
[----:B------:R-:W-:Y:S01]  /*10880*/  UMOV UR6, 0x0 ;  /* 0x0000000000067882 */ /* 0x000fe20000000000 */
[----:B------:R-:W-:-:S09]  /*10890*/  UMOV UR7, 0x14f00000 ;  /* 0x14f0000000077882 */ /* 0x000fd20000000000 */
.L_x_14278:
        /* <DEDUP_REMOVED lines=15> */
.L_x_14359:
[----:B------:R-:W-:Y:S05]  /*10990*/  BSYNC B2 ;  /* 0x0000000000027941 */ /* 0x000fea0003800000 */
.L_x_14279:
        /* <DEDUP_REMOVED lines=11> */
.L_x_14282:
[----:B------:R-:W-:Y:S05]  /*10a50*/  BSYNC B2 ;  /* 0x0000000000027941 */ /* 0x000fea0003800000 */
.L_x_14281:
        /* <DEDUP_REMOVED lines=10> */
.L_x_14283:
        /* <DEDUP_REMOVED lines=12> */
.L_x_14272:
[----:B------:R-:W-:Y:S05]  /*10bc0*/  BSYNC B1 ;  /* 0x0000000000017941 */ /* 0x000fea0003800000 */
.L_x_14271:
[----:B------:R-:W2:Y:S01]  /*10bd0*/  LDL R2, [R1+0x4] ;  /* 0x0000040001027983 */ /* 0x000ea20000100800 */
[----:B------:R-:W-:Y:S02]  /*10be0*/  IADD3 R0, R0, -0x2, RZ ;  /* 0xfffffffe00007810 */ /* 0x000fe40007ffe0ff */
[----:B--2---:R-:W-:-:S13]  /*10bf0*/  ISETP.GT.AND P0, PT, R9, R2, PT ;  /* 0x000000020900720c */ /* 0x004fda0003f04270 */
[----:B------:R-:W-:Y:S05]  /*10c00*/  @P0 BRA `(.L_x_14284) ;  /* 0xfffffff000640947 */ /* 0x000fea000383ffff */
.L_x_14242:
[----:B------:R-:W-:Y:S05]  /*10c10*/  BSYNC B0 ;  /* 0x0000000000007941 */ /* 0x000fea0003800000 */
.L_x_14241:
        /* <DEDUP_REMOVED lines=17> */
.L_x_14286:
[----:B------:R-:W-:Y:S05]  /*10d30*/  BSYNC B0 ;  /* 0x0000000000007941 */ /* 0x000fea0003800000 */
.L_x_14285:
        /* <DEDUP_REMOVED lines=10> */
.L_x_14360:
[----:B------:R-:W-:Y:S05]  /*10de0*/  BSYNC B1 ;  /* 0x0000000000017941 */ /* 0x000fea0003800000 */
.L_x_14289:
        /* <DEDUP_REMOVED lines=9> */
.L_x_14292:
[----:B------:R-:W-:Y:S05]  /*10e80*/  BSYNC B1 ;  /* 0x0000000000017941 */ /* 0x000fea0003800000 */
.L_x_14291:
        /* <DEDUP_REMOVED lines=10> */
.L_x_14293:
        /* <DEDUP_REMOVED lines=10> */
.L_x_14288:
[----:B------:R-:W-:Y:S05]  /*10fd0*/  BSYNC B0 ;  /* 0x0000000000007941 */ /* 0x000fea0003800000 */
.L_x_14287:
[----:B------:R-:W-:-:S05]  /*10fe0*/  VIADD R18, R18, 0x1 ;  /* 0x0000000112127836 */ /* 0x000fca0000000000 */
[----:B------:R-:W-:-:S04]  /*10ff0*/  ISETP.NE.AND P0, PT, R18, 0x2, PT ;  /* 0x000000021200780c */ /* 0x000fc80003f05270 */
[----:B------:R-:W-:Y:S02]  /*11000*/  SEL R3, RZ, 0x1, P0 ;  /* 0x00000001ff037807 */ /* 0x000fe40000000000 */
[----:B------:R-:W-:Y:S02]  /*11010*/  SEL R18, R18, RZ, P0 ;  /* 0x000000ff12127207 */ /* 0x000fe40000000000 */
[----:B------:R-:W-:-:S07]  /*11020*/  LOP3.LUT R28, R28, R3, RZ, 0x3c, !PT ;  /* 0x000000031c1c7212 */ /* 0x000fce00078e3cff */
.L_x_14223:
[----:B------:R-:W-:Y:S05]  /*11030*/  BSYNC B7 ;  /* 0x0000000000077941 */ /* 0x000fea0003800000 */
.L_x_14221:
[----:B------:R-:W2:Y:S02]  /*11040*/  LDL R0, [R1+0x3c] ;  /* 0x00003c0001007983 */ /* 0x000ea40000100800 */
[----:B--2---:R-:W-:-:S13]  /*11050*/  ISETP.NE.AND P0, PT, R0, RZ, PT ;  /* 0x000000ff0000720c */ /* 0x004fda0003f05270 */
[----:B------:R-:W-:Y:S05]  /*11060*/  @!P0 BRA `(.L_x_14294) ;  /* 0x0000000000248947 */ /* 0x000fea0003800000 */
[----:B------:R-:W-:Y:S05]  /*11070*/  WARPSYNC.ALL ;  /* 0x0000000000007948 */ /* 0x000fea0003800000 */
[----:B------:R-:W2:Y:S08]  /*11080*/  S2UR UR5, SR_CgaCtaId ;  /* 0x00000000000579c3 */ /* 0x000eb00000008800 */
[----:B------:R-:W-:Y:S06]  /*11090*/  BAR.SYNC.DEFER_BLOCKING 0x5, 0x200 ;  /* 0x0148000000007b1d */ /* 0x000fec0000010000 */
[----:B------:R-:W-:-:S02]  /*110a0*/  UMOV UR4, 0x400 ;  /* 0x0000040000047882 */ /* 0x000fc40000000000 */
[----:B--2---:R-:W-:-:S06]  /*110b0*/  ULEA UR4, UR5, UR4, 0x18 ;  /* 0x0000000405047291 */ /* 0x004fcc000f8ec03f */
[----:B------:R-:W-:-:S05]  /*110c0*/  IMAD.U32 R17, RZ, RZ, UR4 ;  /* 0x00000004ff117e24 */ /* 0x000fca000f8e00ff */
[----:B------:R2:W4:Y:S01]  /*110d0*/  LDS.128 R24, [R17+0x168d0] ;  /* 0x0168d00011187984 */ /* 0x0005220000000c00 */
[----:B------:R-:W-:Y:S06]  /*110e0*/  BAR.ARV 0x4, 0x200 ;  /* 0x0108000000007b1d */ /* 0x000fec0000002000 */
[----:B------:R-:W-:Y:S05]  /*110f0*/  BRA `(.L_x_14295) ;  /* 0x0000000c00d47947 */ /* 0x000fea0003800000 */
.L_x_14294:
        /* <DEDUP_REMOVED lines=9> */
[----:B------:R-:W2:Y:S01]  /*11190*/  @!P1 LDC.64 R4, c[0x0][0xc78] ;  /* 0x00031e00ff049b82 */ /* 0x000ea20000000a00 */
[----:B0-----:R-:W-:-:S05]  /*111a0*/  @!P1 IMAD.WIDE R2, R9, 0x4, R2 ;  /* 0x0000000409029825 */ /* 0x001fca00078e0202 */
[----:B---3--:R2:W3:Y:S02]  /*111b0*/  @!P1 LDG.E R7, desc[UR40][R2.64] ;  /* 0x0000002802079981 */ /* 0x0084e4000c1e1900 */
        /* <DEDUP_REMOVED lines=12> */
[----:B--2---:R-:W-:Y:S01]  /*11280*/  @!P1 IMAD.MOV.U32 R5, RZ, RZ, R4 ;  /* 0x000000ffff059224 */ /* 0x004fe200078e0004 */
        /* <DEDUP_REMOVED lines=17> */
[----:B------:R0:W2:Y:S02]  /*113a0*/  SHFL.IDX PT, R14, R3, 0x1f, 0x1f ;  /* 0x03e01f00030e7f89 */ /* 0x0000a400000e0000 */
.L_x_14370:
[----:B------:R-:W-:Y:S02]  /*113b0*/  ULDC UR4, c[0x0][0xc38] ;  /* 0x00030e0000047ab9 */ /* 0x000fe40000000800 */
[----:B------:R-:W-:-:S04]  /*113c0*/  IMAD.U32 R4, RZ, RZ, UR4 ;  /* 0x00000004ff047e24 */ /* 0x000fc8000f8e00ff */
[----:B--2---:R-:W-:-:S04]  /*113d0*/  IMAD R7, R14, R4, RZ ;  /* 0x000000040e077224 */ /* 0x004fc800078e02ff */
[----:B------:R-:W-:-:S05]  /*113e0*/  IMAD.IADD R6, R6, 0x1, R7 ;  /* 0x0000000106067824 */ /* 0x000fca00078e0207 */
[----:B------:R-:W-:-:S13]  /*113f0*/  ISETP.GT.AND P6, PT, R6, R0, PT ;  /* 0x000000000600720c */ /* 0x000fda0003fc4270 */
[----:B------:R-:W-:Y:S05]  /*11400*/  @P6 BRA `(.L_x_14297) ;  /* 0x0000000000a46947 */ /* 0x000fea0003800000 */
.L_x_14300:
[----:B------:R-:W2:Y:S01]  /*11410*/  LDC R2, c[0x0][0xc3c] ;  /* 0x00030f00ff027b82 */ /* 0x000ea20000000800 */
[----:B------:R-:W-:-:S05]  /*11420*/  VIADD R27, R27, 0x1f ;  /* 0x0000001f1b1b7836 */ /* 0x000fca0000000000 */
[----:B--2---:R-:W-:-:S13]  /*11430*/  ISETP.GE.AND P6, PT, R27, R2, PT ;  /* 0x000000021b00720c */ /* 0x004fda0003fc6270 */
[----:B------:R-:W-:Y:S05]  /*11440*/  @P6 BRA `(.L_x_14298) ;  /* 0x0000000800bc6947 */ /* 0x000fea0003800000 */
[----:B0-----:R-:W0:Y:S01]  /*11450*/  S2R R3, SR_TID.X ;  /* 0x0000000000037919 */ /* 0x001e220000002100 */
[----:B------:R-:W-:Y:S01]  /*11460*/  IMAD.MOV.U32 R25, RZ, RZ, RZ ;  /* 0x000000ffff197224 */ /* 0x000fe200078e00ff */
[----:B0-----:R-:W-:-:S05]  /*11470*/  LOP3.LUT R3, R3, 0x1f, RZ, 0xc0, !PT ;  /* 0x0000001f03037812 */ /* 0x001fca00078ec0ff */
[----:B------:R-:W-:-:S05]  /*11480*/  IMAD.IADD R7, R27, 0x1, R3 ;  /* 0x000000011b077824 */ /* 0x000fca00078e0203 */
[----:B------:R-:W-:-:S13]  /*11490*/  ISETP.GE.OR P6, PT, R7, R2, !P0 ;  /* 0x000000020700720c */ /* 0x000fda00047c6670 */
[----:B------:R-:W0:Y:S08]  /*114a0*/  @!P6 LDC.64 R2, c[0x0][0xc80] ;  /* 0x00032000ff02eb82 */ /* 0x000e300000000a00 */
[----:B------:R-:W2:Y:S01]  /*114b0*/  @!P6 LDC.64 R4, c[0x0][0xc78] ;  /* 0x00031e00ff04eb82 */ /* 0x000ea20000000a00 */
[----:B0-----:R-:W-:-:S05]  /*114c0*/  @!P6 IMAD.WIDE R2, R7, 0x4, R2 ;  /* 0x000000040702e825 */ /* 0x001fca00078e0202 */
[----:B------:R2:W3:Y:S02]  /*114d0*/  @!P6 LDG.E R25, desc[UR40][R2.64] ;  /* 0x000000280219e981 */ /* 0x0004e4000c1e1900 */
[----:B--2---:R-:W-:-:S04]  /*114e0*/  @!P6 IMAD.WIDE R2, R7, 0x4, R4 ;  /* 0x000000040702e825 */ /* 0x004fc800078e0204 */
        /* <DEDUP_REMOVED lines=21> */
.L_x_14378:
[----:B------:R-:W-:Y:S02]  /*11640*/  ULDC UR4, c[0x0][0xc38] ;  /* 0x00030e0000047ab9 */ /* 0x000fe40000000800 */
[----:B------:R-:W-:-:S04]  /*11650*/  IMAD.U32 R4, RZ, RZ, UR4 ;  /* 0x00000004ff047e24 */ /* 0x000fc8000f8e00ff */
[----:B--2---:R-:W-:-:S05]  /*11660*/  IMAD R7, R14, R4, RZ ;  /* 0x000000040e077224 */ /* 0x004fca00078e02ff */
[----:B------:R-:W-:-:S04]  /*11670*/  IADD3 R6, R7, R6, RZ ;  /* 0x0000000607067210 */ /* 0x000fc80007ffe0ff */
[----:B------:R-:W-:-:S13]  /*11680*/  ISETP.GT.AND P6, PT, R6, R0, PT ;  /* 0x000000000600720c */ /* 0x000fda0003fc4270 */
[----:B------:R-:W-:Y:S05]  /*11690*/  @!P6 BRA `(.L_x_14300) ;  /* 0xfffffffc005ce947 */ /* 0x000fea000383ffff */
.L_x_14297:
        /* <DEDUP_REMOVED lines=10> */
.L_x_14383:
[----:B------:R-:W-:-:S13]  /*11740*/  ISETP.NE.AND P0, PT, R2, RZ, PT ;  /* 0x000000ff0200720c */ /* 0x000fda0003f05270 */
[----:B------:R-:W-:Y:S05]  /*11750*/  @!P0 BRA `(.L_x_14302) ;  /* 0x0000000000108947 */ /* 0x000fea0003800000 */
[----:B------:R-:W-:Y:S01]  /*11760*/  UMOV UR4, 0xffffffff ;  /* 0xffffffff00047882 */ /* 0x000fe20000000000 */
[----:B--2---:R-:W-:Y:S02]  /*11770*/  VIADD R12, R12, 0xffffffff ;  /* 0xffffffff0c0c7836 */ /* 0x004fe40000000000 */
[----:B------:R-:W-:Y:S05]  /*11780*/  BRA.DIV UR4, `(.L_x_14303) ;  /* 0x0000002e04087947 */ /* 0x000fea000b800000 */
[----:B------:R2:W0:Y:S02]  /*11790*/  SHFL.IDX PT, R24, R3, R12, 0x1f ;  /* 0x00001f0c03187589 */ /* 0x00042400000e0000 */
.L_x_14302:
[----:B----4-:R-:W-:Y:S01]  /*117a0*/  ISETP.NE.AND P0, PT, R5, 0x1, PT ;  /* 0x000000010500780c */ /* 0x010fe20003f05270 */
[----:B0-----:R-:W-:-:S04]  /*117b0*/  IMAD R24, R24, R4, R7 ;  /* 0x0000000418187224 */ /* 0x001fc800078e0207 */
[----:B------:R-:W-:-:S08]  /*117c0*/  IMAD.IADD R0, R0, 0x1, -R24 ;  /* 0x0000000100007824 */ /* 0x000fd000078e0a18 */
[----:B------:R-:W-:Y:S05]  /*117d0*/  @!P0 BRA `(.L_x_14304) ;  /* 0x0000000000dc8947 */ /* 0x000fea0003800000 */
[----:B---3--:R-:W-:Y:S02]  /*117e0*/  IABS R4, R25 ;  /* 0x0000001900047213 */ /* 0x008fe40000000000 */
[----:B------:R-:W-:Y:S02]  /*117f0*/  IABS R6, R5 ;  /* 0x0000000500067213 */ /* 0x000fe40000000000 */
[----:B------:R-:W0:Y:S08]  /*11800*/  I2F.RP R7, R4 ;  /* 0x0000000400077306 */ /* 0x000e300000209400 */
[----:B------:R-:W3:Y:S08]  /*11810*/  I2F.RP R8, R6 ;  /* 0x0000000600087306 */ /* 0x000ef00000209400 */
[----:B0-----:R-:W0:Y:S08]  /*11820*/  MUFU.RCP R7, R7 ;  /* 0x0000000700077308 */ /* 0x001e300000001000 */
[----:B---3--:R-:W-:Y:S01]  /*11830*/  MUFU.RCP R8, R8 ;  /* 0x0000000800087308 */ /* 0x008fe20000001000 */
[----:B0-----:R-:W-:Y:S01]  /*11840*/  VIADD R2, R7, 0xffffffe ;  /* 0x0ffffffe07027836 */ /* 0x001fe20000000000 */
[----:B------:R-:W-:-:S06]  /*11850*/  IABS R7, R25 ;  /* 0x0000001900077213 */ /* 0x000fcc0000000000 */
[----:B--2---:R0:W2:Y:S02]  /*11860*/  F2I.FTZ.U32.TRUNC.NTZ R3, R2 ;  /* 0x0000000200037305 */ /* 0x0040a4000021f000 */
[----:B0-----:R-:W-:Y:S02]  /*11870*/  IMAD.MOV.U32 R2, RZ, RZ, RZ ;  /* 0x000000ffff027224 */ /* 0x001fe400078e00ff */
[----:B--2---:R-:W-:-:S04]  /*11880*/  IMAD.MOV R9, RZ, RZ, -R3 ;  /* 0x000000ffff097224 */ /* 0x004fc800078e0a03 */
        /* <DEDUP_REMOVED lines=20> */
[----:B------:R-:W-:-:S04]  /*119d0*/  IABS R2, R5 ;  /* 0x0000000500027213 */ /* 0x000fc80000000000 */
[----:B------:R-:W-:-:S07]  /*119e0*/  IADD3 R2, RZ, -R2, RZ ;  /* 0x80000002ff027210 */ /* 0x000fce0007ffe0ff */
        /* <DEDUP_REMOVED lines=22> */
.L_x_14304:
[----:B--2---:R-:W0:Y:S02]  /*11b50*/  LDC.64 R2, c[0x0][0xc90] ;  /* 0x00032400ff027b82 */ /* 0x004e240000000a00 */
[----:B0-----:R-:W-:-:S05]  /*11b60*/  IMAD.WIDE R2, R27, 0x4, R2 ;  /* 0x000000041b027825 */ /* 0x001fca00078e0202 */
[----:B------:R0:W3:Y:S02]  /*11b70*/  LDG.E R6, desc[UR40][R2.64] ;  /* 0x0000002802067981 */ /* 0x0000e4000c1e1900 */
[----:B0-----:R-:W-:Y:S02]  /*11b80*/  IMAD.MOV.U32 R2, RZ, RZ, RZ ;  /* 0x000000ffff027224 */ /* 0x001fe400078e00ff */
[----:B---3--:R-:W-:-:S05]  /*11b90*/  IMAD R5, R25, R6, RZ ;  /* 0x0000000619057224 */ /* 0x008fca00078e02ff */
[----:B------:R-:W-:-:S04]  /*11ba0*/  IABS R7, R5 ;  /* 0x0000000500077213 */ /* 0x000fc80000000000 */
[----:B------:R-:W0:Y:S08]  /*11bb0*/  I2F.RP R8, R7 ;  /* 0x0000000700087306 */ /* 0x000e300000209400 */
[----:B0-----:R-:W0:Y:S02]  /*11bc0*/  MUFU.RCP R8, R8 ;  /* 0x0000000800087308 */ /* 0x001e240000001000 */
[----:B0-----:R-:W-:-:S06]  /*11bd0*/  VIADD R9, R8, 0xffffffe ;  /* 0x0ffffffe08097836 */ /* 0x001fcc0000000000 */
[----:B------:R-:W1:Y:S02]  /*11be0*/  F2I.FTZ.U32.TRUNC.NTZ R3, R9 ;  /* 0x0000000900037305 */ /* 0x000e64000021f000 */
[----:B-1----:R-:W-:-:S04]  /*11bf0*/  IMAD.MOV R10, RZ, RZ, -R3 ;  /* 0x000000ffff0a7224 */ /* 0x002fc800078e0a03 */
        /* <DEDUP_REMOVED lines=49> */
.L_x_14305:
[----:B------:R-:W-:-:S05]  /*11f10*/  LOP3.LUT R0, RZ, R3, RZ, 0x33, !PT ;  /* 0x00000003ff007212 */ /* 0x000fca00078e33ff */
[----:B------:R-:W-:Y:S01]  /*11f20*/  IMAD.IADD R25, R25, 0x1, R0 ;  /* 0x0000000119197824 */ /* 0x000fe200078e0200 */
[----:B------:R-:W-:Y:S06]  /*11f30*/  BRA `(.L_x_14306) ;  /* 0x00000000001c7947 */ /* 0x000fec0003800000 */
.L_x_14298:
[----:B------:R-:W-:Y:S01]  /*11f40*/  UMOV UR4, URZ ;  /* 0x0000003f00047c82 */ /* 0x000fe20008000000 */
[----:B------:R-:W-:Y:S01]  /*11f50*/  UMOV UR5, URZ ;  /* 0x0000003f00057c82 */ /* 0x000fe20008000000 */
[----:B------:R-:W-:Y:S01]  /*11f60*/  ULDC UR6, c[0x0][0xc3c] ;  /* 0x00030f0000067ab9 */ /* 0x000fe20000000800 */
[----:B------:R-:W-:Y:S01]  /*11f70*/  IMAD.MOV.U32 R24, RZ, RZ, R0 ;  /* 0x000000ffff187224 */ /* 0x000fe200078e0000 */
[----:B------:R-:W-:Y:S01]  /*11f80*/  MOV R25, UR4 ;  /* 0x0000000400197c02 */ /* 0x000fe20008000f00 */
[----:B------:R-:W-:Y:S02]  /*11f90*/  IMAD.U32 R26, RZ, RZ, UR5 ;  /* 0x00000005ff1a7e24 */ /* 0x000fe4000f8e00ff */
[----:B------:R-:W-:-:S07]  /*11fa0*/  IMAD.U32 R27, RZ, RZ, UR6 ;  /* 0x00000006ff1b7e24 */ /* 0x000fce000f8e00ff */
.L_x_14306:
        /* <DEDUP_REMOVED lines=10> */
.L_x_14295:
[----:B------:R-:W-:Y:S02]  /*12050*/  ULDC UR4, c[0x0][0xc3c] ;  /* 0x00030f0000047ab9 */ /* 0x000fe40000000800 */
[----:B----4-:R-:W-:-:S13]  /*12060*/  ISETP.GE.AND P0, PT, R27, UR4, PT ;  /* 0x000000041b007c0c */ /* 0x010fda000bf06270 */
[----:B------:R-:W-:Y:S05]  /*12070*/  @!P0 BRA `(.L_x_14307) ;  /* 0xffffffb000748947 */ /* 0x000fea000383ffff */
[----:B------:R-:W-:Y:S05]  /*12080*/  BSYNC B8 ;  /* 0x0000000000087941 */ /* 0x000fea0003800000 */
.L_x_14215:
[----:B0-----:R-:W4:Y:S01]  /*12090*/  LDL.LU R0, [R1+0x28] ;  /* 0x0000280001007983 */ /* 0x001f220000300800 */
[----:B------:R-:W-:Y:S01]  /*120a0*/  BSSY B0, `(.L_x_14308) ;  /* 0x000000b000007945 */ /* 0x000fe20003800000 */
[----:B------:R-:W0:Y:S01]  /*120b0*/  S2R R5, SR_CgaCtaId ;  /* 0x0000000000057919 */ /* 0x000e220000008800 */
        /* <DEDUP_REMOVED lines=9> */
.L_x_14386:
[----:B------:R-:W-:Y:S05]  /*12150*/  BSYNC B0 ;  /* 0x0000000000007941 */ /* 0x000fea0003800000 */
.L_x_14308:
[----:B------:R-:W-:-:S03]  /*12160*/  UMOV UR4, 0xffffffff ;  /* 0xffffffff00047882 */ /* 0x000fc60000000000 */
[----:B------:R-:W-:Y:S05]  /*12170*/  BRA.DIV UR4, `(.L_x_14310) ;  /* 0x0000002204c87947 */ /* 0x000fea000b800000 */
[----:B0-----:R-:W0:Y:S02]  /*12180*/  S2R R0, SR_TID.X ;  /* 0x0000000000007919 */ /* 0x001e240000002100 */
[----:B0-----:R-:W-:-:S04]  /*12190*/  SHF.R.U32.HI R0, RZ, 0x5, R0 ;  /* 0x00000005ff007819 */ /* 0x001fc80000011600 */
[----:B------:R-:W-:-:S05]  /*121a0*/  LOP3.LUT R0, R0, 0x3, RZ, 0xc0, !PT ;  /* 0x0000000300007812 */ /* 0x000fca00078ec0ff */
[----:B------:R0:W4:Y:S02]  /*121b0*/  SHFL.IDX PT, R14, R0, RZ, 0x1f ;  /* 0x00001fff000e7589 */ /* 0x00012400000e0000 */
.L_x_14389:
[----:B----4-:R-:W-:Y:S01]  /*121c0*/  ISETP.NE.AND P0, PT, R14, RZ, PT ;  /* 0x000000ff0e00720c */ /* 0x010fe20003f05270 */
[----:B------:R-:W-:-:S12]  /*121d0*/  BSSY B0, `(.L_x_14311) ;  /* 0x0000024000007945 */ /* 0x000fd80003800000 */
[----:B------:R-:W-:Y:S05]  /*121e0*/  @P0 BRA `(.L_x_14312) ;  /* 0x0000000000880947 */ /* 0x000fea0003800000 */
[----:B------:R-:W-:-:S03]  /*121f0*/  UMOV UR4, 0xffffffff ;  /* 0xffffffff00047882 */ /* 0x000fc60000000000 */
[----:B------:R-:W-:Y:S05]  /*12200*/  BRA.DIV UR4, `(.L_x_14313) ;  /* 0x0000002204d87947 */ /* 0x000fea000b800000 */
[----:B------:R-:W-:-:S13]  /*12210*/  ELECT P6, URZ, PT ;  /* 0x00000000003f782f */ /* 0x000fda00038c0000 */
.L_x_14392:
[----:B------:R-:W-:Y:S05]  /*12220*/  @!P6 BRA `(.L_x_14312) ;  /* 0x000000000078e947 */ /* 0x000fea0003800000 */
[----:B0-----:R-:W4:Y:S02]  /*12230*/  LDL.LU R0, [R1+0x40] ;  /* 0x0000400001007983 */ /* 0x001f240000300800 */
[----:B----4-:R-:W-:-:S04]  /*12240*/  LOP3.LUT R0, R0, 0x2, RZ, 0xfc, !PT ;  /* 0x0000000200007812 */ /* 0x010fc800078efcff */
[----:B------:R-:W-:-:S13]  /*12250*/  ISETP.NE.AND P2, PT, R0, 0x3, PT ;  /* 0x000000030000780c */ /* 0x000fda0003f45270 */
[----:B------:R-:W-:Y:S05]  /*12260*/  @!P2 BRA `(.L_x_14314) ;  /* 0x000000000004a947 */ /* 0x000fea0003800000 */
[----:B------:R-:W-:Y:S01]  /*12270*/  BPT.TRAP 0x1 ;  /* 0x000000040000795c */ /* 0x000fe20000300000 */
.L_x_14314:
[----:B------:R-:W-:Y:S01]  /*12280*/  VIADD R3, R9, 0x16840 ;  /* 0x0001684009037836 */ /* 0x000fe20000000000 */
[----:B------:R-:W-:Y:S01]  /*12290*/  SHF.L.U32 R2, R28, 0x1f, RZ ;  /* 0x0000001f1c027819 */ /* 0x000fe200000006ff */
[C---:B------:R-:W-:Y:S02]  /*122a0*/  VIADD R0, R18.reuse, 0x1 ;  /* 0x0000000112007836 */ /* 0x040fe40000000000 */
[----:B---3--:R-:W-:-:S03]  /*122b0*/  IMAD R7, R18, 0x8, R3 ;  /* 0x0000000812077824 */ /* 0x008fc600078e0203 */
        /* <DEDUP_REMOVED lines=8> */
.L_x_14393:
[----:B------:R-:W3:Y:S02]  /*12340*/  SYNCS.PHASECHK.TRANS64.TRYWAIT P0, [R3+URZ], R0 ;  /* 0x00000000030075a7 */ /* 0x000ee4000800017f */
[----:B---3--:R-:W-:Y:S05]  /*12350*/  @!P0 BRA `(.L_x_14316) ;  /* 0x0000002000b88947 */ /* 0x008fea0003800000 */
.L_x_14394:
[----:B------:R-:W-:Y:S05]  /*12360*/  @!P2 BRA `(.L_x_14317) ;  /* 0x000000000004a947 */ /* 0x000fea0003800000 */
[----:B------:R-:W-:Y:S01]  /*12370*/  BPT.TRAP 0x1 ;  /* 0x000000040000795c */ /* 0x000fe20000300000 */
.L_x_14317:
[----:B---3--:R-:W-:-:S04]  /*12380*/  VIADD R3, R9, 0x16860 ;  /* 0x0001686009037836 */ /* 0x008fc80000000000 */
[----:B------:R-:W-:-:S04]  /*12390*/  IMAD R5, R18, 0x8, R3 ;  /* 0x0000000812057824 */ /* 0x000fc800078e0203 */
[----:B------:R-:W3:Y:S02]  /*123a0*/  SYNCS.PHASECHK.TRANS64.TRYWAIT P0, [R5+URZ], R2 ;  /* 0x00000002050075a7 */ /* 0x000ee4000800017f */
[----:B---3--:R-:W-:Y:S05]  /*123b0*/  @!P0 BRA `(.L_x_14318) ;  /* 0x0000002000b48947 */ /* 0x008fea0003800000 */
.L_x_14395:
[----:B------:R-:W-:-:S07]  /*123c0*/  IMAD R3, R4, 0x8, R3 ;  /* 0x0000000804037824 */ /* 0x000fce00078e0203 */
.L_x_14319:
[----:B----4-:R4:W0:Y:S02]  /*123d0*/  SYNCS.PHASECHK.TRANS64.TRYWAIT P0, [R3+URZ], R0 ;  /* 0x00000000030075a7 */ /* 0x010824000800017f */
[----:B0-----:R-:W-:Y:S05]  /*123e0*/  @!P0 NANOSLEEP.SYNCS 0x989680 ;  /* 0x009896800000895d */ /* 0x001fea0003900000 */
[----:B------:R-:W0:Y:S02]  /*123f0*/  @!P0 SYNCS.PHASECHK.TRANS64 P0, [R3+URZ], R0 ;  /* 0x00000000030085a7 */ /* 0x000e24000800007f */
[----:B0-----:R-:W-:Y:S05]  /*12400*/  @!P0 BRA `(.L_x_14319) ;  /* 0xfffffffc00f08947 */ /* 0x001fea000383ffff */
.L_x_14312:
[----:B------:R-:W-:Y:S05]  /*12410*/  BSYNC B0 ;  /* 0x0000000000007941 */ /* 0x000fea0003800000 */
.L_x_14311:
[----:B------:R-:W-:Y:S05]  /*12420*/  EXIT ;  /* 0x000000000000794d */ /* 0x000fea0003800000 */
.L_x_14166:
[----:B0-----:R-:W-:-:S04]  /*12430*/  IMAD.U32 R3, RZ, RZ, UR38 ;  /* 0x00000026ff037e24 */ /* 0x001fc8000f8e00ff */
[----:B------:R0:W1:Y:S03]  /*12440*/  SYNCS.PHASECHK.TRANS64.TRYWAIT P1, [R3+URZ+0x16800], R0 ;  /* 0x01680000030075a7 */ /* 0x000066000802017f */
[----:B-1----:R-:W-:Y:S05]  /*12450*/  @!P1 NANOSLEEP.SYNCS 0x989680 ;  /* 0x009896800000995d */ /* 0x002fea0003900000 */
[----:B------:R-:W1:Y:S02]  /*12460*/  @!P1 SYNCS.PHASECHK.TRANS64 P1, [R3+URZ+0x16800], R0 ;  /* 0x01680000030095a7 */ /* 0x000e64000802007f */
[----:B-1----:R-:W-:Y:S05]  /*12470*/  @!P1 BRA `(.L_x_14166) ;  /* 0xfffffffc00ec9947 */ /* 0x002fea000383ffff */
[----:B------:R-:W-:Y:S05]  /*12480*/  BRA `(.L_x_14320) ;  /* 0xfffffef400687947 */ /* 0x000fea000383ffff */
.L_x_14170:
[----:B-1----:R1:W2:Y:S02]  /*12490*/  SYNCS.PHASECHK.TRANS64.TRYWAIT P2, [R0+URZ+0x16830], R3 ;  /* 0x01683003000075a7 */ /* 0x0022a4000804017f */
[----:B--2---:R-:W-:Y:S05]  /*124a0*/  @!P2 NANOSLEEP.SYNCS 0x989680 ;  /* 0x009896800000a95d */ /* 0x004fea0003900000 */
[----:B------:R-:W2:Y:S02]  /*124b0*/  @!P2 SYNCS.PHASECHK.TRANS64 P2, [R0+URZ+0x16830], R3 ;  /* 0x016830030000a5a7 */ /* 0x000ea4000804007f */
[----:B--2---:R-:W-:Y:S05]  /*124c0*/  @!P2 BRA `(.L_x_14170) ;  /* 0xfffffffc00f0a947 */ /* 0x004fea000383ffff */
[----:B------:R-:W-:Y:S05]  /*124d0*/  BRA `(.L_x_14169) ;  /* 0xfffffef4008c7947 */ /* 0x000fea000383ffff */
.L_x_14175:
[----:B-1----:R-:W-:-:S04]  /*124e0*/  IMAD.U32 R8, RZ, RZ, UR10 ;  /* 0x0000000aff087e24 */ /* 0x002fc8000f8e00ff */
[----:B------:R1:W2:Y:S03]  /*124f0*/  SYNCS.PHASECHK.TRANS64.TRYWAIT P3, [R8+URZ+0x16830], R7 ;  /* 0x01683007080075a7 */ /* 0x0002a6000806017f */
[----:B--2---:R-:W-:Y:S05]  /*12500*/  @!P3 NANOSLEEP.SYNCS 0x989680 ;  /* 0x009896800000b95d */ /* 0x004fea0003900000 */
[----:B------:R-:W2:Y:S02]  /*12510*/  @!P3 SYNCS.PHASECHK.TRANS64 P3, [R8+URZ+0x16830], R7 ;  /* 0x016830070800b5a7 */ /* 0x000ea4000806007f */
[----:B--2---:R-:W-:Y:S05]  /*12520*/  @!P3 BRA `(.L_x_14175) ;  /* 0xfffffffc00ecb947 */ /* 0x004fea000383ffff */
[----:B------:R-:W-:Y:S05]  /*12530*/  BRA `(.L_x_14172) ;  /* 0xffffff1c00cc7947 */ /* 0x000fea000383ffff */
.L_x_14179:
[----:B-1----:R-:W-:-:S04]  /*12540*/  IMAD.U32 R8, RZ, RZ, UR10 ;  /* 0x0000000aff087e24 */ /* 0x002fc8000f8e00ff */
[----:B------:R1:W2:Y:S03]  /*12550*/  SYNCS.PHASECHK.TRANS64.TRYWAIT P3, [R8+URZ+0x16850], R7 ;  /* 0x01685007080075a7 */ /* 0x0002a6000806017f */
[----:B--2---:R-:W-:Y:S05]  /*12560*/  @!P3 NANOSLEEP.SYNCS 0x989680 ;  /* 0x009896800000b95d */ /* 0x004fea0003900000 */
[----:B------:R-:W2:Y:S02]  /*12570*/  @!P3 SYNCS.PHASECHK.TRANS64 P3, [R8+URZ+0x16850], R7 ;  /* 0x016850070800b5a7 */ /* 0x000ea4000806007f */
[----:B--2---:R-:W-:Y:S05]  /*12580*/  @!P3 BRA `(.L_x_14179) ;  /* 0xfffffffc00ecb947 */ /* 0x004fea000383ffff */
[----:B------:R-:W-:Y:S05]  /*12590*/  BRA `(.L_x_14176) ;  /* 0xffffff20004c7947 */ /* 0x000fea000383ffff */
.L_x_14185:
[----:B-1----:R-:W-:-:S04]  /*125a0*/  MOV R7, UR10 ;  /* 0x0000000a00077c02 */ /* 0x002fc80008000f00 */
[----:B------:R1:W2:Y:S03]  /*125b0*/  SYNCS.PHASECHK.TRANS64.TRYWAIT P2, [R7+URZ+0x16830], R6 ;  /* 0x01683006070075a7 */ /* 0x0002a6000804017f */
[----:B--2---:R-:W-:Y:S05]  /*125c0*/  @!P2 NANOSLEEP.SYNCS 0x989680 ;  /* 0x009896800000a95d */ /* 0x004fea0003900000 */
[----:B------:R-:W2:Y:S02]  /*125d0*/  @!P2 SYNCS.PHASECHK.TRANS64 P2, [R7+URZ+0x16830], R6 ;  /* 0x016830060700a5a7 */ /* 0x000ea4000804007f */
[----:B--2---:R-:W-:Y:S05]  /*125e0*/  @!P2 BRA `(.L_x_14185) ;  /* 0xfffffffc00eca947 */ /* 0x004fea000383ffff */
[----:B------:R-:W-:Y:S05]  /*125f0*/  BRA `(.L_x_14182) ;  /* 0xffffff4c00347947 */ /* 0x000fea000383ffff */
.L_x_14189:
[----:B-1----:R-:W-:-:S04]  /*12600*/  IMAD.U32 R7, RZ, RZ, UR10 ;  /* 0x0000000aff077e24 */ /* 0x002fc8000f8e00ff */
[----:B------:R1:W2:Y:S03]  /*12610*/  SYNCS.PHASECHK.TRANS64.TRYWAIT P2, [R7+URZ+0x16850], R6 ;  /* 0x01685006070075a7 */ /* 0x0002a6000804017f */
[----:B--2---:R-:W-:Y:S05]  /*12620*/  @!P2 NANOSLEEP.SYNCS 0x989680 ;  /* 0x009896800000a95d */ /* 0x004fea0003900000 */
[----:B------:R-:W2:Y:S02]  /*12630*/  @!P2 SYNCS.PHASECHK.TRANS64 P2, [R7+URZ+0x16850], R6 ;  /* 0x016850060700a5a7 */ /* 0x000ea4000804007f */
[----:B--2---:R-:W-:Y:S05]  /*12640*/  @!P2 BRA `(.L_x_14189) ;  /* 0xfffffffc00eca947 */ /* 0x004fea000383ffff */
[----:B------:R-:W-:Y:S05]  /*12650*/  BRA `(.L_x_14186) ;  /* 0xffffff4c00b47947 */ /* 0x000fea000383ffff */
.L_x_14194:
[----:B-1----:R-:W-:-:S04]  /*12660*/  IMAD.U32 R4, RZ, RZ, UR5 ;  /* 0x00000005ff047e24 */ /* 0x002fc8000f8e00ff */
[----:B------:R1:W2:Y:S03]  /*12670*/  SYNCS.PHASECHK.TRANS64.TRYWAIT P0, [R4+URZ+0x16850], R3 ;  /* 0x01685003040075a7 */ /* 0x0002a6000800017f */
[----:B--2---:R-:W-:Y:S05]  /*12680*/  @!P0 NANOSLEEP.SYNCS 0x989680 ;  /* 0x009896800000895d */ /* 0x004fea0003900000 */
[----:B------:R-:W2:Y:S02]  /*12690*/  @!P0 SYNCS.PHASECHK.TRANS64 P0, [R4+URZ+0x16850], R3 ;  /* 0x01685003040085a7 */ /* 0x000ea4000800007f */
[----:B--2---:R-:W-:Y:S05]  /*126a0*/  @!P0 BRA `(.L_x_14194) ;  /* 0xfffffffc00ec8947 */ /* 0x004fea000383ffff */
[----:B------:R-:W-:Y:S05]  /*126b0*/  BRA `(.L_x_14193) ;  /* 0xffffff7000187947 */ /* 0x000fea000383ffff */
.L_x_14229:
        /* <DEDUP_REMOVED lines=11> */
.L_x_14322:
[----:B------:R-:W-:Y:S05]  /*12770*/  BSYNC B0 ;  /* 0x0000000000007941 */ /* 0x000fea0003800000 */
.L_x_14321:
[----:B------:R-:W-:Y:S05]  /*12780*/  BRA `(.L_x_14323) ;  /* 0xffffffb8005c7947 */ /* 0x000fea000383ffff */
.L_x_14231:
[----:B------:R-:W-:Y:S01]  /*12790*/  BSSY B0, `(.L_x_14324) ;  /* 0x0000006000007945 */ /* 0x000fe20003800000 */
[----:B------:R-:W-:-:S07]  /*127a0*/  IMAD.MOV.U32 R15, RZ, RZ, -0x1 ;  /* 0xffffffffff0f7424 */ /* 0x000fce00078e00ff */
[----:B0123--:R-:W-:Y:S05]  /*127b0*/  WARPSYNC.COLLECTIVE R15, `(.L_x_14325) ;  /* 0x000000000f0c7348 */ /* 0x00ffea0003c00000 */
[----:B------:R-:W-:Y:S02]  /*127c0*/  ELECT P6, UR62, PT ;  /* 0x00000000003e782f */ /* 0x000fe400038c0000 */
[----:B------:R-:W-:Y:S01]  /*127d0*/  MOV R14, UR62 ;  /* 0x0000003e000e7c02 */ /* 0x000fe20008000f00 */
[----:B0123--:R-:W-:Y:S10]  /*127e0*/  ENDCOLLECTIVE ;  /* 0x000000000000791b */ /* 0x00fff40003800000 */
.L_x_14325:
[----:B------:R-:W-:Y:S05]  /*127f0*/  BSYNC B0 ;  /* 0x0000000000007941 */ /* 0x000fea0003800000 */
.L_x_14324:
[----:B------:R-:W-:Y:S05]  /*12800*/  BRA `(.L_x_14326) ;  /* 0xffffffb8005c7947 */ /* 0x000fea000383ffff */
.L_x_14233:
[----:B--2---:R2:W4:Y:S02]  /*12810*/  SYNCS.PHASECHK.TRANS64.TRYWAIT P0, [R0+URZ+0x16840], R2 ;  /* 0x01684002000075a7 */ /* 0x004524000800017f */
[----:B----4-:R-:W-:Y:S05]  /*12820*/  @!P0 NANOSLEEP.SYNCS 0x989680 ;  /* 0x009896800000895d */ /* 0x010fea0003900000 */
[----:B------:R-:W4:Y:S02]  /*12830*/  @!P0 SYNCS.PHASECHK.TRANS64 P0, [R0+URZ+0x16840], R2 ;  /* 0x01684002000085a7 */ /* 0x000f24000800007f */
[----:B----4-:R-:W-:Y:S05]  /*12840*/  @!P0 BRA `(.L_x_14233) ;  /* 0xfffffffc00f08947 */ /* 0x010fea000383ffff */
[----:B------:R-:W-:Y:S05]  /*12850*/  BRA `(.L_x_14327) ;  /* 0xffffffb800ac7947 */ /* 0x000fea000383ffff */
.L_x_14237:
        /* <DEDUP_REMOVED lines=12> */
.L_x_14328:
[----:B------:R-:W-:Y:S02]  /*12920*/  IMAD.MOV.U32 R13, RZ, RZ, R0 ;  /* 0x000000ffff0d7224 */ /* 0x000fe400078e0000 */
[----:B------:R-:W-:-:S07]  /*12930*/  IMAD.MOV.U32 R6, RZ, RZ, R14 ;  /* 0x000000ffff067224 */ /* 0x000fce00078e000e */
[----:B------:R-:W-:Y:S05]  /*12940*/  WARPSYNC.COLLECTIVE R15, `(.L_x_14329) ;  /* 0x000000000f087348 */ /* 0x000fea0003c00000 */
[----:B------:R0:W1:Y:S02]  /*12950*/  SHFL.IDX P6, R14, R13, R12, R11 ;  /* 0x0000000c0d0e7389 */ /* 0x00006400000c000b */
[----:B01----:R-:W-:Y:S01]  /*12960*/  ENDCOLLECTIVE ;  /* 0x000000000000791b */ /* 0x003fe20003800000 */
.L_x_14329:
[----:B------:R-:W-:Y:S02]  /*12970*/  IMAD.MOV.U32 R13, RZ, RZ, R4 ;  /* 0x000000ffff0d7224 */ /* 0x000fe400078e0004 */
[----:B------:R-:W-:Y:S02]  /*12980*/  IMAD.MOV.U32 R12, RZ, RZ, 0x1 ;  /* 0x00000001ff0c7424 */ /* 0x000fe400078e00ff */
[----:B------:R-:W-:-:S07]  /*12990*/  IMAD.MOV.U32 R7, RZ, RZ, R14 ;  /* 0x000000ffff077224 */ /* 0x000fce00078e000e */
[----:B------:R-:W-:Y:S05]  /*129a0*/  WARPSYNC.COLLECTIVE R15, `(.L_x_14330) ;  /* 0x000000000f087348 */ /* 0x000fea0003c00000 */
[----:B------:R0:W1:Y:S02]  /*129b0*/  SHFL.IDX P6, R14, R13, R12, R11 ;  /* 0x0000000c0d0e7389 */ /* 0x00006400000c000b */
[----:B01----:R-:W-:Y:S01]  /*129c0*/  ENDCOLLECTIVE ;  /* 0x000000000000791b */ /* 0x003fe20003800000 */
.L_x_14330:
        /* <DEDUP_REMOVED lines=15> */
.L_x_14331:
[----:B------:R-:W-:Y:S02]  /*12ac0*/  IMAD.MOV.U32 R13, RZ, RZ, R4 ;  /* 0x000000ffff0d7224 */ /* 0x000fe400078e0004 */
[----:B------:R-:W-:Y:S02]  /*12ad0*/  IMAD.MOV.U32 R12, RZ, RZ, 0x2 ;  /* 0x00000002ff0c7424 */ /* 0x000fe400078e00ff */
[----:B------:R-:W-:-:S07]  /*12ae0*/  IMAD.MOV.U32 R7, RZ, RZ, R14 ;  /* 0x000000ffff077224 */ /* 0x000fce00078e000e */
[----:B------:R-:W-:Y:S05]  /*12af0*/  WARPSYNC.COLLECTIVE R15, `(.L_x_14332) ;  /* 0x000000000f087348 */ /* 0x000fea0003c00000 */
[----:B------:R0:W1:Y:S02]  /*12b00*/  SHFL.IDX P6, R14, R13, R12, R11 ;  /* 0x0000000c0d0e7389 */ /* 0x00006400000c000b */
[----:B01----:R-:W-:Y:S01]  /*12b10*/  ENDCOLLECTIVE ;  /* 0x000000000000791b */ /* 0x003fe20003800000 */
.L_x_14332:
        /* <DEDUP_REMOVED lines=16> */
.L_x_14333:
[----:B------:R-:W-:Y:S02]  /*12c20*/  IMAD.MOV.U32 R13, RZ, RZ, R4 ;  /* 0x000000ffff0d7224 */ /* 0x000fe400078e0004 */
[----:B------:R-:W-:Y:S02]  /*12c30*/  IMAD.MOV.U32 R12, RZ, RZ, 0x3 ;  /* 0x00000003ff0c7424 */ /* 0x000fe400078e00ff */
[----:B------:R-:W-:-:S07]  /*12c40*/  IMAD.MOV.U32 R7, RZ, RZ, R14 ;  /* 0x000000ffff077224 */ /* 0x000fce00078e000e */
[----:B------:R-:W-:Y:S05]  /*12c50*/  WARPSYNC.COLLECTIVE R15, `(.L_x_14334) ;  /* 0x000000000f087348 */ /* 0x000fea0003c00000 */
[----:B------:R0:W1:Y:S02]  /*12c60*/  SHFL.IDX P6, R14, R13, R12, R11 ;  /* 0x0000000c0d0e7389 */ /* 0x00006400000c000b */
[----:B01----:R-:W-:Y:S01]  /*12c70*/  ENDCOLLECTIVE ;  /* 0x000000000000791b */ /* 0x003fe20003800000 */
.L_x_14334:
        /* <DEDUP_REMOVED lines=16> */
.L_x_14335:
[----:B------:R-:W-:Y:S02]  /*12d80*/  IMAD.MOV.U32 R13, RZ, RZ, R4 ;  /* 0x000000ffff0d7224 */ /* 0x000fe400078e0004 */
[----:B------:R-:W-:Y:S02]  /*12d90*/  IMAD.MOV.U32 R12, RZ, RZ, 0x4 ;  /* 0x00000004ff0c7424 */ /* 0x000fe400078e00ff */
[----:B------:R-:W-:-:S07]  /*12da0*/  IMAD.MOV.U32 R7, RZ, RZ, R14 ;  /* 0x000000ffff077224 */ /* 0x000fce00078e000e */
[----:B------:R-:W-:Y:S05]  /*12db0*/  WARPSYNC.COLLECTIVE R15, `(.L_x_14336) ;  /* 0x000000000f087348 */ /* 0x000fea0003c00000 */
[----:B------:R0:W1:Y:S02]  /*12dc0*/  SHFL.IDX P6, R14, R13, R12, R11 ;  /* 0x0000000c0d0e7389 */ /* 0x00006400000c000b */
[----:B01----:R-:W-:Y:S01]  /*12dd0*/  ENDCOLLECTIVE ;  /* 0x000000000000791b */ /* 0x003fe20003800000 */
.L_x_14336:
        /* <DEDUP_REMOVED lines=16> */
.L_x_14337:
[----:B------:R-:W-:Y:S01]  /*12ee0*/  MOV R13, R4 ;  /* 0x00000004000d7202 */ /* 0x000fe20000000f00 */
[----:B------:R-:W-:Y:S02]  /*12ef0*/  IMAD.MOV.U32 R12, RZ, RZ, 0x5 ;  /* 0x00000005ff0c7424 */ /* 0x000fe400078e00ff */
[----:B------:R-:W-:-:S07]  /*12f00*/  IMAD.MOV.U32 R7, RZ, RZ, R14 ;  /* 0x000000ffff077224 */ /* 0x000fce00078e000e */
[----:B------:R-:W-:Y:S05]  /*12f10*/  WARPSYNC.COLLECTIVE R15, `(.L_x_14338) ;  /* 0x000000000f087348 */ /* 0x000fea0003c00000 */
[----:B------:R0:W1:Y:S02]  /*12f20*/  SHFL.IDX P6, R14, R13, R12, R11 ;  /* 0x0000000c0d0e7389 */ /* 0x00006400000c000b */
[----:B01----:R-:W-:Y:S01]  /*12f30*/  ENDCOLLECTIVE ;  /* 0x000000000000791b */ /* 0x003fe20003800000 */
.L_x_14338:
        /* <DEDUP_REMOVED lines=16> */
.L_x_14339:
[----:B------:R-:W-:Y:S02]  /*13040*/  IMAD.MOV.U32 R13, RZ, RZ, R4 ;  /* 0x000000ffff0d7224 */ /* 0x000fe400078e0004 */
[----:B------:R-:W-:Y:S02]  /*13050*/  IMAD.MOV.U32 R12, RZ, RZ, 0x6 ;  /* 0x00000006ff0c7424 */ /* 0x000fe400078e00ff */
[----:B------:R-:W-:-:S07]  /*13060*/  IMAD.MOV.U32 R7, RZ, RZ, R14 ;  /* 0x000000ffff077224 */ /* 0x000fce00078e000e */
[----:B------:R-:W-:Y:S05]  /*13070*/  WARPSYNC.COLLECTIVE R15, `(.L_x_14340) ;  /* 0x000000000f087348 */ /* 0x000fea0003c00000 */
[----:B------:R0:W1:Y:S02]  /*13080*/  SHFL.IDX P6, R14, R13, R12, R11 ;  /* 0x0000000c0d0e7389 */ /* 0x00006400000c000b */
[----:B01----:R-:W-:Y:S01]  /*13090*/  ENDCOLLECTIVE ;  /* 0x000000000000791b */ /* 0x003fe20003800000 */
.L_x_14340:
        /* <DEDUP_REMOVED lines=16> */
.L_x_14341:
[----:B------:R-:W-:Y:S02]  /*131a0*/  IMAD.MOV.U32 R13, RZ, RZ, R4 ;  /* 0x000000ffff0d7224 */ /* 0x000fe400078e0004 */
[----:B------:R-:W-:Y:S02]  /*131b0*/  IMAD.MOV.U32 R12, RZ, RZ, 0x7 ;  /* 0x00000007ff0c7424 */ /* 0x000fe400078e00ff */
[----:B------:R-:W-:-:S07]  /*131c0*/  IMAD.MOV.U32 R7, RZ, RZ, R14 ;  /* 0x000000ffff077224 */ /* 0x000fce00078e000e */
[----:B------:R-:W-:Y:S05]  /*131d0*/  WARPSYNC.COLLECTIVE R15, `(.L_x_14342) ;  /* 0x000000000f087348 */ /* 0x000fea0003c00000 */
[----:B------:R0:W1:Y:S02]  /*131e0*/  SHFL.IDX P6, R14, R13, R12, R11 ;  /* 0x0000000c0d0e7389 */ /* 0x00006400000c000b */
[----:B01----:R-:W-:Y:S01]  /*131f0*/  ENDCOLLECTIVE ;  /* 0x000000000000791b */ /* 0x003fe20003800000 */
.L_x_14342:
[----:B------:R-:W-:-:S05]  /*13200*/  @!P1 LEA R7, P2, R20, R7, 0x1 ;  /* 0x0000000714079211 */ /* 0x000fca00078408ff */
[----:B------:R-:W-:-:S05]  /*13210*/  @!P1 IMAD.X R6, RZ, RZ, R6, P2 ;  /* 0x000000ffff069224 */ /* 0x000fca00010e0606 */
[-C--:B------:R-:W-:Y:S01]  /*13220*/  @!P1 LOP3.LUT R7, R7, R6.reuse, RZ, 0x3c, !PT ;  /* 0x0000000607079212 */ /* 0x080fe200078e3cff */
[----:B------:R-:W-:Y:S02]  /*13230*/  IMAD.MOV.U32 R13, RZ, RZ, R0 ;  /* 0x000000ffff0d7224 */ /* 0x000fe400078e0000 */
[----:B------:R-:W-:Y:S01]  /*13240*/  VIADD R0, R25, 0x70 ;  /* 0x0000007019007836 */ /* 0x000fe20000000000 */
[----:B------:R-:W-:-:S04]  /*13250*/  @!P1 LOP3.LUT R6, R7, R6, RZ, 0x3c, !PT ;  /* 0x0000000607069212 */ /* 0x000fc800078e3cff */
[----:B------:R-:W-:Y:S02]  /*13260*/  @!P1 LOP3.LUT R7, R7, R6, RZ, 0x3c, !PT ;  /* 0x0000000607079212 */ /* 0x000fe400078e3cff */
[----:B------:R-:W-:-:S07]  /*13270*/  MOV R4, R14 ;  /* 0x0000000e00047202 */ /* 0x000fce0000000f00 */
[----:B------:R-:W-:Y:S05]  /*13280*/  WARPSYNC.COLLECTIVE R15, `(.L_x_14343) ;  /* 0x000000000f087348 */ /* 0x000fea0003c00000 */
[----:B------:R0:W1:Y:S02]  /*13290*/  SHFL.IDX P6, R14, R13, R12, R11 ;  /* 0x0000000c0d0e7389 */ /* 0x00006400000c000b */
[----:B01----:R-:W-:Y:S01]  /*132a0*/  ENDCOLLECTIVE ;  /* 0x000000000000791b */ /* 0x003fe20003800000 */
.L_x_14343:
        /* <DEDUP_REMOVED lines=13> */
.L_x_14344:
        /* <DEDUP_REMOVED lines=13> */
.L_x_14345:
[----:B------:R-:W-:Y:S01]  /*13450*/  MOV R13, R2 ;  /* 0x00000002000d7202 */ /* 0x000fe20000000f00 */
[----:B------:R-:W-:Y:S02]  /*13460*/  IMAD.MOV.U32 R12, RZ, RZ, 0x1 ;  /* 0x00000001ff0c7424 */ /* 0x000fe400078e00ff */
[----:B------:R-:W-:-:S07]  /*13470*/  IMAD.MOV.U32 R8, RZ, RZ, R14 ;  /* 0x000000ffff087224 */ /* 0x000fce00078e000e */
[----:B------:R-:W-:Y:S05]  /*13480*/  WARPSYNC.COLLECTIVE R15, `(.L_x_14346) ;  /* 0x000000000f087348 */ /* 0x000fea0003c00000 */
[----:B------:R0:W1:Y:S02]  /*13490*/  SHFL.IDX P6, R14, R13, R12, R11 ;  /* 0x0000000c0d0e7389 */ /* 0x00006400000c000b */
[----:B01----:R-:W-:Y:S01]  /*134a0*/  ENDCOLLECTIVE ;  /* 0x000000000000791b */ /* 0x003fe20003800000 */
.L_x_14346:
        /* <DEDUP_REMOVED lines=14> */
.L_x_14347:
[----:B------:R-:W-:Y:S02]  /*13590*/  IMAD.MOV.U32 R13, RZ, RZ, R2 ;  /* 0x000000ffff0d7224 */ /* 0x000fe400078e0002 */
[----:B------:R-:W-:Y:S02]  /*135a0*/  IMAD.MOV.U32 R12, RZ, RZ, 0x2 ;  /* 0x00000002ff0c7424 */ /* 0x000fe400078e00ff */
[----:B------:R-:W-:-:S07]  /*135b0*/  IMAD.MOV.U32 R6, RZ, RZ, R14 ;  /* 0x000000ffff067224 */ /* 0x000fce00078e000e */
[----:B------:R-:W-:Y:S05]  /*135c0*/  WARPSYNC.COLLECTIVE R15, `(.L_x_14348) ;  /* 0x000000000f087348 */ /* 0x000fea0003c00000 */
[----:B------:R0:W1:Y:S02]  /*135d0*/  SHFL.IDX P6, R14, R13, R12, R11 ;  /* 0x0000000c0d0e7389 */ /* 0x00006400000c000b */
[----:B01----:R-:W-:Y:S01]  /*135e0*/  ENDCOLLECTIVE ;  /* 0x000000000000791b */ /* 0x003fe20003800000 */
.L_x_14348:
        /* <DEDUP_REMOVED lines=13> */
.L_x_14349:
[----:B------:R-:W-:Y:S01]  /*136c0*/  MOV R13, R2 ;  /* 0x00000002000d7202 */ /* 0x000fe20000000f00 */
[----:B------:R-:W-:Y:S02]  /*136d0*/  IMAD.MOV.U32 R12, RZ, RZ, 0x3 ;  /* 0x00000003ff0c7424 */ /* 0x000fe400078e00ff */
[----:B------:R-:W-:-:S07]  /*136e0*/  IMAD.MOV.U32 R6, RZ, RZ, R14 ;  /* 0x000000ffff067224 */ /* 0x000fce00078e000e */
[----:B------:R-:W-:Y:S05]  /*136f0*/  WARPSYNC.COLLECTIVE R15, `(.L_x_14350) ;  /* 0x000000000f087348 */ /* 0x000fea0003c00000 */
[----:B------:R0:W1:Y:S02]  /*13700*/  SHFL.IDX P6, R14, R13, R12, R11 ;  /* 0x0000000c0d0e7389 */ /* 0x00006400000c000b */
[----:B01----:R-:W-:Y:S01]  /*13710*/  ENDCOLLECTIVE ;  /* 0x000000000000791b */ /* 0x003fe20003800000 */
.L_x_14350:
        /* <DEDUP_REMOVED lines=12> */
.L_x_14351:
[----:B------:R-:W-:Y:S01]  /*137e0*/  IMAD.MOV.U32 R2, RZ, RZ, R14 ;  /* 0x000000ffff027224 */ /* 0x000fe200078e000e */
[----:B------:R-:W-:Y:S06]  /*137f0*/  BRA `(.L_x_14352) ;  /* 0xffffffb800b07947 */ /* 0x000fec000383ffff */
.L_x_14240:
[----:B0-----:R0:W1:Y:S02]  /*13800*/  SYNCS.PHASECHK.TRANS64.TRYWAIT P0, [R17+URZ+0x16820], R0 ;  /* 0x01682000110075a7 */ /* 0x001064000800017f */
[----:B-1----:R-:W-:Y:S05]  /*13810*/  @!P0 NANOSLEEP.SYNCS 0x989680 ;  /* 0x009896800000895d */ /* 0x002fea0003900000 */
[----:B------:R-:W1:Y:S02]  /*13820*/  @!P0 SYNCS.PHASECHK.TRANS64 P0, [R17+URZ+0x16820], R0 ;  /* 0x01682000110085a7 */ /* 0x000e64000800007f */
[----:B-1----:R-:W-:Y:S05]  /*13830*/  @!P0 BRA `(.L_x_14240) ;  /* 0xfffffffc00f08947 */ /* 0x002fea000383ffff */
[----:B------:R-:W-:Y:S05]  /*13840*/  BRA `(.L_x_14353) ;  /* 0xffffffbc00107947 */ /* 0x000fea000383ffff */
.L_x_14249:
[----:B0-----:R0:W1:Y:S02]  /*13850*/  SYNCS.PHASECHK.TRANS64.TRYWAIT P0, [R4+URZ+0x16840], R2 ;  /* 0x01684002040075a7 */ /* 0x001064000800017f */
[----:B-1----:R-:W-:Y:S05]  /*13860*/  @!P0 NANOSLEEP.SYNCS 0x989680 ;  /* 0x009896800000895d */ /* 0x002fea0003900000 */
[----:B------:R-:W1:Y:S02]  /*13870*/  @!P0 SYNCS.PHASECHK.TRANS64 P0, [R4+URZ+0x16840], R2 ;  /* 0x01684002040085a7 */ /* 0x000e64000800007f */
[----:B-1----:R-:W-:Y:S05]  /*13880*/  @!P0 BRA `(.L_x_14249) ;  /* 0xfffffffc00f08947 */ /* 0x002fea000383ffff */
[----:B------:R-:W-:Y:S05]  /*13890*/  BRA `(.L_x_14354) ;  /* 0xffffffbc00e07947 */ /* 0x000fea000383ffff */
.L_x_14254:
[----:B0-----:R0:W1:Y:S02]  /*138a0*/  SYNCS.PHASECHK.TRANS64.TRYWAIT P0, [R3+URZ+0x60], R2 ;  /* 0x00006002030075a7 */ /* 0x001064000800017f */
[----:B-1----:R-:W-:Y:S05]  /*138b0*/  @!P0 NANOSLEEP.SYNCS 0x989680 ;  /* 0x009896800000895d */ /* 0x002fea0003900000 */
[----:B------:R-:W1:Y:S02]  /*138c0*/  @!P0 SYNCS.PHASECHK.TRANS64 P0, [R3+URZ+0x60], R2 ;  /* 0x00006002030085a7 */ /* 0x000e64000800007f */
[----:B-1----:R-:W-:Y:S05]  /*138d0*/  @!P0 BRA `(.L_x_14254) ;  /* 0xfffffffc00f08947 */ /* 0x002fea000383ffff */
[----:B------:R-:W-:Y:S05]  /*138e0*/  BRA `(.L_x_14355) ;  /* 0xffffffc0006c7947 */ /* 0x000fea000383ffff */
.L_x_14262:
[----:B-1----:R1:W2:Y:S02]  /*138f0*/  SYNCS.PHASECHK.TRANS64.TRYWAIT P0, [R2+URZ+0x16840], R3 ;  /* 0x01684003020075a7 */ /* 0x0022a4000800017f */
[----:B--2---:R-:W-:Y:S05]  /*13900*/  @!P0 NANOSLEEP.SYNCS 0x989680 ;  /* 0x009896800000895d */ /* 0x004fea0003900000 */
[----:B------:R-:W2:Y:S02]  /*13910*/  @!P0 SYNCS.PHASECHK.TRANS64 P0, [R2+URZ+0x16840], R3 ;  /* 0x01684003020085a7 */ /* 0x000ea4000800007f */
[----:B--2---:R-:W-:Y:S05]  /*13920*/  @!P0 BRA `(.L_x_14262) ;  /* 0xfffffffc00f08947 */ /* 0x004fea000383ffff */
[----:B------:R-:W-:Y:S05]  /*13930*/  BRA `(.L_x_14356) ;  /* 0xffffffc400ac7947 */ /* 0x000fea000383ffff */
.L_x_14267:
[----:B0-----:R0:W1:Y:S02]  /*13940*/  SYNCS.PHASECHK.TRANS64.TRYWAIT P0, [R10+URZ+0x60], R28 ;  /* 0x0000601c0a0075a7 */ /* 0x001064000800017f */
[----:B-1----:R-:W-:Y:S05]  /*13950*/  @!P0 NANOSLEEP.SYNCS 0x989680 ;  /* 0x009896800000895d */ /* 0x002fea0003900000 */
[----:B------:R-:W1:Y:S02]  /*13960*/  @!P0 SYNCS.PHASECHK.TRANS64 P0, [R10+URZ+0x60], R28 ;  /* 0x0000601c0a0085a7 */ /* 0x000e64000800007f */
[----:B-1----:R-:W-:Y:S05]  /*13970*/  @!P0 BRA `(.L_x_14267) ;  /* 0xfffffffc00f08947 */ /* 0x002fea000383ffff */
[----:B------:R-:W-:Y:S05]  /*13980*/  BRA `(.L_x_14357) ;  /* 0xffffffc800387947 */ /* 0x000fea000383ffff */
.L_x_14275:
[----:B-1----:R1:W2:Y:S02]  /*13990*/  SYNCS.PHASECHK.TRANS64.TRYWAIT P0, [R2+URZ+0x16840], R3 ;  /* 0x01684003020075a7 */ /* 0x0022a4000800017f */
[----:B--2---:R-:W-:Y:S05]  /*139a0*/  @!P0 NANOSLEEP.SYNCS 0x989680 ;  /* 0x009896800000895d */ /* 0x004fea0003900000 */
[----:B------:R-:W2:Y:S02]  /*139b0*/  @!P0 SYNCS.PHASECHK.TRANS64 P0, [R2+URZ+0x16840], R3 ;  /* 0x01684003020085a7 */ /* 0x000ea4000800007f */
[----:B--2---:R-:W-:Y:S05]  /*139c0*/  @!P0 BRA `(.L_x_14275) ;  /* 0xfffffffc00f08947 */ /* 0x004fea000383ffff */
[----:B------:R-:W-:Y:S05]  /*139d0*/  BRA `(.L_x_14358) ;  /* 0xffffffcc00487947 */ /* 0x000fea000383ffff */
.L_x_14280:
[----:B0-----:R0:W1:Y:S02]  /*139e0*/  SYNCS.PHASECHK.TRANS64.TRYWAIT P0, [R7+URZ+0x60], R2 ;  /* 0x00006002070075a7 */ /* 0x001064000800017f */
[----:B-1----:R-:W-:Y:S05]  /*139f0*/  @!P0 NANOSLEEP.SYNCS 0x989680 ;  /* 0x009896800000895d */ /* 0x002fea0003900000 */
[----:B------:R-:W1:Y:S02]  /*13a00*/  @!P0 SYNCS.PHASECHK.TRANS64 P0, [R7+URZ+0x60], R2 ;  /* 0x00006002070085a7 */ /* 0x000e64000800007f */
[----:B-1----:R-:W-:Y:S05]  /*13a10*/  @!P0 BRA `(.L_x_14280) ;  /* 0xfffffffc00f08947 */ /* 0x002fea000383ffff */
[----:B------:R-:W-:Y:S05]  /*13a20*/  BRA `(.L_x_14359) ;  /* 0xffffffcc00d87947 */ /* 0x000fea000383ffff */
.L_x_14290:
[----:B0-----:R0:W1:Y:S02]  /*13a30*/  SYNCS.PHASECHK.TRANS64.TRYWAIT P0, [R3+URZ+0x16860], R0 ;  /* 0x01686000030075a7 */ /* 0x001064000800017f */
[----:B-1----:R-:W-:Y:S05]  /*13a40*/  @!P0 NANOSLEEP.SYNCS 0x989680 ;  /* 0x009896800000895d */ /* 0x002fea0003900000 */
[----:B------:R-:W1:Y:S02]  /*13a50*/  @!P0 SYNCS.PHASECHK.TRANS64 P0, [R3+URZ+0x16860], R0 ;  /* 0x01686000030085a7 */ /* 0x000e64000800007f */
[----:B-1----:R-:W-:Y:S05]  /*13a60*/  @!P0 BRA `(.L_x_14290) ;  /* 0xfffffffc00f08947 */ /* 0x002fea000383ffff */
[----:B------:R-:W-:Y:S05]  /*13a70*/  BRA `(.L_x_14360) ;  /* 0xffffffd000d87947 */ /* 0x000fea000383ffff */
.L_x_14296:
[----:B------:R-:W-:Y:S01]  /*13a80*/  BSSY B0, `(.L_x_14361) ;  /* 0x0000008000007945 */ /* 0x000fe20003800000 */
[----:B------:R-:W-:Y:S02]  /*13a90*/  IMAD.MOV.U32 R13, RZ, RZ, R24 ;  /* 0x000000ffff0d7224 */ /* 0x000fe400078e0018 */
[----:B------:R-:W-:Y:S02]  /*13aa0*/  IMAD.MOV.U32 R12, RZ, RZ, RZ ;  /* 0x000000ffff0c7224 */ /* 0x000fe400078e00ff */
[----:B------:R-:W-:Y:S02]  /*13ab0*/  IMAD.MOV.U32 R11, RZ, RZ, 0x1f ;  /* 0x0000001fff0b7424 */ /* 0x000fe400078e00ff */
[----:B------:R-:W-:-:S07]  /*13ac0*/  IMAD.MOV.U32 R15, RZ, RZ, -0x1 ;  /* 0xffffffffff0f7424 */ /* 0x000fce00078e00ff */
[----:B-1-3--:R-:W-:Y:S05]  /*13ad0*/  WARPSYNC.COLLECTIVE R15, `(.L_x_14362) ;  /* 0x000000000f087348 */ /* 0x00afea0003c00000 */
[----:B------:R0:W2:Y:S02]  /*13ae0*/  SHFL.IDX P6, R14, R13, R12, R11 ;  /* 0x0000000c0d0e7389 */ /* 0x0000a400000c000b */
[----:B0123--:R-:W-:Y:S01]  /*13af0*/  ENDCOLLECTIVE ;  /* 0x000000000000791b */ /* 0x00ffe20003800000 */
.L_x_14362:
[----:B------:R-:W-:Y:S05]  /*13b00*/  BSYNC B0 ;  /* 0x0000000000007941 */ /* 0x000fea0003800000 */
.L_x_14361:
[----:B------:R-:W-:Y:S01]  /*13b10*/  IMAD.MOV.U32 R13, RZ, RZ, R24 ;  /* 0x000000ffff0d7224 */ /* 0x000fe200078e0018 */
[----:B------:R-:W-:Y:S01]  /*13b20*/  IADD3 R9, R27, R8, RZ ;  /* 0x000000081b097210 */ /* 0x000fe20007ffe0ff */
[----:B------:R-:W-:Y:S02]  /*13b30*/  IMAD.MOV.U32 R12, RZ, RZ, 0x1 ;  /* 0x00000001ff0c7424 */ /* 0x000fe400078e00ff */
[----:B------:R-:W-:Y:S02]  /*13b40*/  IMAD.MOV.U32 R11, RZ, RZ, 0x1f ;  /* 0x0000001fff0b7424 */ /* 0x000fe400078e00ff */
[----:B------:R-:W-:Y:S02]  /*13b50*/  IMAD.MOV.U32 R15, RZ, RZ, -0x1 ;  /* 0xffffffffff0f7424 */ /* 0x000fe400078e00ff */
[----:B------:R-:W-:-:S07]  /*13b60*/  IMAD.MOV.U32 R0, RZ, RZ, R14 ;  /* 0x000000ffff007224 */ /* 0x000fce00078e000e */
[----:B------:R-:W-:Y:S05]  /*13b70*/  WARPSYNC.COLLECTIVE R15, `(.L_x_14363) ;  /* 0x000000000f087348 */ /* 0x000fea0003c00000 */
[----:B------:R0:W1:Y:S02]  /*13b80*/  SHFL.IDX P6, R14, R13, R12, R11 ;  /* 0x0000000c0d0e7389 */ /* 0x00006400000c000b */
[----:B01----:R-:W-:Y:S01]  /*13b90*/  ENDCOLLECTIVE ;  /* 0x000000000000791b */ /* 0x003fe20003800000 */
.L_x_14363:
        /* <DEDUP_REMOVED lines=23> */
.L_x_14364:
[----:B------:R-:W-:Y:S01]  /*13d10*/  IMAD.MOV.U32 R12, RZ, RZ, 0x2 ;  /* 0x00000002ff0c7424 */ /* 0x000fe200078e00ff */
[----:B------:R-:W-:-:S05]  /*13d20*/  SEL R4, R14, RZ, P1 ;  /* 0x000000ff0e047207 */ /* 0x000fca0000800000 */
[----:B------:R-:W-:-:S04]  /*13d30*/  IMAD.IADD R4, R13, 0x1, R4 ;  /* 0x000000010d047824 */ /* 0x000fc800078e0204 */
[----:B------:R-:W-:-:S07]  /*13d40*/  IMAD.MOV.U32 R13, RZ, RZ, R4 ;  /* 0x000000ffff0d7224 */ /* 0x000fce00078e0004 */
[----:B------:R-:W-:Y:S05]  /*13d50*/  WARPSYNC.COLLECTIVE R15, `(.L_x_14365) ;  /* 0x000000000f087348 */ /* 0x000fea0003c00000 */
[----:B------:R0:W1:Y:S02]  /*13d60*/  SHFL.UP P6, R14, R13, R12, R11 ;  /* 0x0400000c0d0e7389 */ /* 0x00006400000c000b */
[----:B01----:R-:W-:Y:S01]  /*13d70*/  ENDCOLLECTIVE ;  /* 0x000000000000791b */ /* 0x003fe20003800000 */
.L_x_14365:
[----:B------:R-:W-:Y:S01]  /*13d80*/  IMAD.MOV.U32 R12, RZ, RZ, 0x4 ;  /* 0x00000004ff0c7424 */ /* 0x000fe200078e00ff */
[----:B------:R-:W-:-:S05]  /*13d90*/  SEL R3, R14, RZ, P2 ;  /* 0x000000ff0e037207 */ /* 0x000fca0001000000 */
[----:B------:R-:W-:-:S04]  /*13da0*/  IMAD.IADD R2, R4, 0x1, R3 ;  /* 0x0000000104027824 */ /* 0x000fc800078e0203 */
[----:B------:R-:W-:-:S07]  /*13db0*/  IMAD.MOV.U32 R13, RZ, RZ, R2 ;  /* 0x000000ffff0d7224 */ /* 0x000fce00078e0002 */
[----:B------:R-:W-:Y:S05]  /*13dc0*/  WARPSYNC.COLLECTIVE R15, `(.L_x_14366) ;  /* 0x000000000f087348 */ /* 0x000fea0003c00000 */
[----:B------:R0:W1:Y:S02]  /*13dd0*/  SHFL.UP P6, R14, R13, R12, R11 ;  /* 0x0400000c0d0e7389 */ /* 0x00006400000c000b */
[----:B01----:R-:W-:Y:S01]  /*13de0*/  ENDCOLLECTIVE ;  /* 0x000000000000791b */ /* 0x003fe20003800000 */
.L_x_14366:
[----:B------:R-:W-:Y:S01]  /*13df0*/  IMAD.MOV.U32 R12, RZ, RZ, 0x8 ;  /* 0x00000008ff0c7424 */ /* 0x000fe200078e00ff */
[----:B------:R-:W-:-:S05]  /*13e00*/  SEL R3, R14, RZ, P3 ;  /* 0x000000ff0e037207 */ /* 0x000fca0001800000 */
[----:B------:R-:W-:-:S04]  /*13e10*/  IMAD.IADD R3, R2, 0x1, R3 ;  /* 0x0000000102037824 */ /* 0x000fc800078e0203 */
[----:B------:R-:W-:-:S07]  /*13e20*/  IMAD.MOV.U32 R13, RZ, RZ, R3 ;  /* 0x000000ffff0d7224 */ /* 0x000fce00078e0003 */
[----:B------:R-:W-:Y:S05]  /*13e30*/  WARPSYNC.COLLECTIVE R15, `(.L_x_14367) ;  /* 0x000000000f087348 */ /* 0x000fea0003c00000 */
[----:B------:R0:W1:Y:S02]  /*13e40*/  SHFL.UP P6, R14, R13, R12, R11 ;  /* 0x0400000c0d0e7389 */ /* 0x00006400000c000b */
[----:B01----:R-:W-:Y:S01]  /*13e50*/  ENDCOLLECTIVE ;  /* 0x000000000000791b */ /* 0x003fe20003800000 */
.L_x_14367:
[----:B------:R-:W-:Y:S01]  /*13e60*/  IMAD.MOV.U32 R12, RZ, RZ, 0x10 ;  /* 0x00000010ff0c7424 */ /* 0x000fe200078e00ff */
[----:B------:R-:W-:-:S05]  /*13e70*/  SEL R4, R14, RZ, P4 ;  /* 0x000000ff0e047207 */ /* 0x000fca0002000000 */
[----:B------:R-:W-:-:S05]  /*13e80*/  IMAD.IADD R4, R3, 0x1, R4 ;  /* 0x0000000103047824 */ /* 0x000fca00078e0204 */
[----:B------:R-:W-:-:S07]  /*13e90*/  MOV R13, R4 ;  /* 0x00000004000d7202 */ /* 0x000fce0000000f00 */
[----:B------:R-:W-:Y:S05]  /*13ea0*/  WARPSYNC.COLLECTIVE R15, `(.L_x_14368) ;  /* 0x000000000f087348 */ /* 0x000fea0003c00000 */
[----:B------:R0:W1:Y:S02]  /*13eb0*/  SHFL.UP P6, R14, R13, R12, R11 ;  /* 0x0400000c0d0e7389 */ /* 0x00006400000c000b */
[----:B01----:R-:W-:Y:S01]  /*13ec0*/  ENDCOLLECTIVE ;  /* 0x000000000000791b */ /* 0x003fe20003800000 */
.L_x_14368:
        /* <DEDUP_REMOVED lines=8> */
.L_x_14369:
[----:B------:R-:W-:Y:S05]  /*13f50*/  BRA `(.L_x_14370) ;  /* 0xffffffd400147947 */ /* 0x000fea000383ffff */
.L_x_14299:
[----:B------:R-:W-:Y:S01]  /*13f60*/  BSSY B0, `(.L_x_14371) ;  /* 0x0000007000007945 */ /* 0x000fe20003800000 */
[----:B------:R-:W-:Y:S02]  /*13f70*/  IMAD.MOV.U32 R12, RZ, RZ, 0x1 ;  /* 0x00000001ff0c7424 */ /* 0x000fe400078e00ff */
[----:B------:R-:W-:Y:S02]  /*13f80*/  IMAD.MOV.U32 R11, RZ, RZ, RZ ;  /* 0x000000ffff0b7224 */ /* 0x000fe400078e00ff */
[----:B------:R-:W-:-:S07]  /*13f90*/  IMAD.MOV.U32 R15, RZ, RZ, -0x1 ;  /* 0xffffffffff0f7424 */ /* 0x000fce00078e00ff */
[----:B-1----:R-:W-:Y:S05]  /*13fa0*/  WARPSYNC.COLLECTIVE R15, `(.L_x_14372) ;  /* 0x000000000f087348 */ /* 0x002fea0003c00000 */
[----:B------:R0:W2:Y:S02]  /*13fb0*/  SHFL.UP P6, R14, R13, R12, R11 ;  /* 0x0400000c0d0e7389 */ /* 0x0000a400000c000b */
[----:B012---:R-:W-:Y:S01]  /*13fc0*/  ENDCOLLECTIVE ;  /* 0x000000000000791b */ /* 0x007fe20003800000 */
.L_x_14372:
[----:B------:R-:W-:Y:S05]  /*13fd0*/  BSYNC B0 ;  /* 0x0000000000007941 */ /* 0x000fea0003800000 */
.L_x_14371:
        /* <DEDUP_REMOVED lines=8> */
.L_x_14373:
[----:B------:R-:W-:Y:S02]  /*14060*/  MOV R12, 0x4 ;  /* 0x00000004000c7802 */ /* 0x000fe40000000f00 */
[----:B------:R-:W-:-:S05]  /*14070*/  SEL R2, R14, RZ, P2 ;  /* 0x000000ff0e027207 */ /* 0x000fca0001000000 */
[----:B------:R-:W-:-:S04]  /*14080*/  IMAD.IADD R2, R13, 0x1, R2 ;  /* 0x000000010d027824 */ /* 0x000fc800078e0202 */
[----:B------:R-:W-:-:S07]  /*14090*/  IMAD.MOV.U32 R13, RZ, RZ, R2 ;  /* 0x000000ffff0d7224 */ /* 0x000fce00078e0002 */
[----:B------:R-:W-:Y:S05]  /*140a0*/  WARPSYNC.COLLECTIVE R15, `(.L_x_14374) ;  /* 0x000000000f087348 */ /* 0x000fea0003c00000 */
[----:B------:R0:W1:Y:S02]  /*140b0*/  SHFL.UP P6, R14, R13, R12, R11 ;  /* 0x0400000c0d0e7389 */ /* 0x00006400000c000b */
[----:B01----:R-:W-:Y:S01]  /*140c0*/  ENDCOLLECTIVE ;  /* 0x000000000000791b */ /* 0x003fe20003800000 */
.L_x_14374:
[----:B------:R-:W-:Y:S01]  /*140d0*/  IMAD.MOV.U32 R12, RZ, RZ, 0x8 ;  /* 0x00000008ff0c7424 */ /* 0x000fe200078e00ff */
[----:B------:R-:W-:-:S05]  /*140e0*/  SEL R3, R14, RZ, P3 ;  /* 0x000000ff0e037207 */ /* 0x000fca0001800000 */
[----:B------:R-:W-:-:S04]  /*140f0*/  IMAD.IADD R3, R2, 0x1, R3 ;  /* 0x0000000102037824 */ /* 0x000fc800078e0203 */
[----:B------:R-:W-:-:S07]  /*14100*/  IMAD.MOV.U32 R13, RZ, RZ, R3 ;  /* 0x000000ffff0d7224 */ /* 0x000fce00078e0003 */
[----:B------:R-:W-:Y:S05]  /*14110*/  WARPSYNC.COLLECTIVE R15, `(.L_x_14375) ;  /* 0x000000000f087348 */ /* 0x000fea0003c00000 */
[----:B------:R0:W1:Y:S02]  /*14120*/  SHFL.UP P6, R14, R13, R12, R11 ;  /* 0x0400000c0d0e7389 */ /* 0x00006400000c000b */
[----:B01----:R-:W-:Y:S01]  /*14130*/  ENDCOLLECTIVE ;  /* 0x000000000000791b */ /* 0x003fe20003800000 */
.L_x_14375:
[----:B------:R-:W-:Y:S01]  /*14140*/  IMAD.MOV.U32 R12, RZ, RZ, 0x10 ;  /* 0x00000010ff0c7424 */ /* 0x000fe200078e00ff */
[----:B------:R-:W-:-:S05]  /*14150*/  SEL R4, R14, RZ, P4 ;  /* 0x000000ff0e047207 */ /* 0x000fca0002000000 */
[----:B------:R-:W-:-:S04]  /*14160*/  IMAD.IADD R4, R3, 0x1, R4 ;  /* 0x0000000103047824 */ /* 0x000fc800078e0204 */
[----:B------:R-:W-:-:S07]  /*14170*/  IMAD.MOV.U32 R13, RZ, RZ, R4 ;  /* 0x000000ffff0d7224 */ /* 0x000fce00078e0004 */
[----:B------:R-:W-:Y:S05]  /*14180*/  WARPSYNC.COLLECTIVE R15, `(.L_x_14376) ;  /* 0x000000000f087348 */ /* 0x000fea0003c00000 */
[----:B------:R0:W1:Y:S02]  /*14190*/  SHFL.UP P6, R14, R13, R12, R11 ;  /* 0x0400000c0d0e7389 */ /* 0x00006400000c000b */
[----:B01----:R-:W-:Y:S01]  /*141a0*/  ENDCOLLECTIVE ;  /* 0x000000000000791b */ /* 0x003fe20003800000 */
.L_x_14376:
        /* <DEDUP_REMOVED lines=8> */
.L_x_14377:
[----:B------:R-:W-:Y:S05]  /*14230*/  BRA `(.L_x_14378) ;  /* 0xffffffd400007947 */ /* 0x000fea000383ffff */
.L_x_14301:
[----:B------:R-:W-:Y:S01]  /*14240*/  BSSY B0, `(.L_x_14379) ;  /* 0x0000006000007945 */ /* 0x000fe20003800000 */
[----:B------:R-:W-:Y:S01]  /*14250*/  PLOP3.LUT P6, PT, P6, PT, PT, 0x8, 0x0 ;  /* 0x000000000000781c */ /* 0x000fe200037ce170 */
[----:B------:R-:W-:-:S12]  /*14260*/  IMAD.MOV.U32 R15, RZ, RZ, -0x1 ;  /* 0xffffffffff0f7424 */ /* 0x000fd800078e00ff */
[----:B01----:R-:W-:Y:S05]  /*14270*/  WARPSYNC.COLLECTIVE R15, `(.L_x_14380) ;  /* 0x000000000f087348 */ /* 0x003fea0003c00000 */
[----:B------:R-:W-:Y:S01]  /*14280*/  VOTE.ANY R14, PT, P6 ;  /* 0x00000000000e7806 */ /* 0x000fe200030e0100 */
[----:B01----:R-:W-:Y:S06]  /*14290*/  ENDCOLLECTIVE ;  /* 0x000000000000791b */ /* 0x003fec0003800000 */
.L_x_14380:
[----:B------:R-:W-:Y:S05]  /*142a0*/  BSYNC B0 ;  /* 0x0000000000007941 */ /* 0x000fea0003800000 */
.L_x_14379:
[----:B------:R-:W-:Y:S01]  /*142b0*/  IMAD.MOV.U32 R2, RZ, RZ, R14 ;  /* 0x000000ffff027224 */ /* 0x000fe200078e000e */
[----:B------:R-:W-:Y:S01]  /*142c0*/  MOV R15, 0xffffffff ;  /* 0xffffffff000f7802 */ /* 0x000fe20000000f00 */
[----:B------:R-:W-:Y:S02]  /*142d0*/  IMAD.MOV.U32 R13, RZ, RZ, R25 ;  /* 0x000000ffff0d7224 */ /* 0x000fe400078e0019 */
[----:B------:R0:W1:Y:S01]  /*142e0*/  POPC R12, R2 ;  /* 0x00000002000c7309 */ /* 0x0000620000000000 */
[----:B------:R-:W-:-:S07]  /*142f0*/  IMAD.MOV.U32 R11, RZ, RZ, 0x1f ;  /* 0x0000001fff0b7424 */ /* 0x000fce00078e00ff */
[----:B01----:R-:W-:Y:S05]  /*14300*/  WARPSYNC.COLLECTIVE R15, `(.L_x_14381) ;  /* 0x000000000f087348 */ /* 0x003fea0003c00000 */
[----:B-1----:R1:W2:Y:S02]  /*14310*/  SHFL.IDX P6, R14, R13, R12, R11 ;  /* 0x0000000c0d0e7389 */ /* 0x0022a400000c000b */
[----:B012---:R-:W-:Y:S01]  /*14320*/  ENDCOLLECTIVE ;  /* 0x000000000000791b */ /* 0x007fe20003800000 */
.L_x_14381:
[----:B------:R-:W-:Y:S02]  /*14330*/  IMAD.IADD R27, R12, 0x1, R27 ;  /* 0x000000010c1b7824 */ /* 0x000fe400078e021b */
[----:B------:R-:W-:Y:S02]  /*14340*/  IMAD.MOV.U32 R13, RZ, RZ, R5 ;  /* 0x000000ffff0d7224 */ /* 0x000fe400078e0005 */
[----:B------:R-:W-:-:S07]  /*14350*/  IMAD.MOV.U32 R25, RZ, RZ, R14 ;  /* 0x000000ffff197224 */ /* 0x000fce00078e000e */
[----:B------:R-:W-:Y:S05]  /*14360*/  WARPSYNC.COLLECTIVE R15, `(.L_x_14382) ;  /* 0x000000000f087348 */ /* 0x000fea0003c00000 */
[----:B------:R0:W1:Y:S02]  /*14370*/  SHFL.IDX P6, R14, R13, R12, R11 ;  /* 0x0000000c0d0e7389 */ /* 0x00006400000c000b */
[----:B01----:R-:W-:Y:S01]  /*14380*/  ENDCOLLECTIVE ;  /* 0x000000000000791b */ /* 0x003fe20003800000 */
.L_x_14382:
[----:B------:R-:W-:Y:S01]  /*14390*/  IMAD.MOV.U32 R5, RZ, RZ, R14 ;  /* 0x000000ffff057224 */ /* 0x000fe200078e000e */
[----:B------:R-:W-:Y:S06]  /*143a0*/  BRA `(.L_x_14383) ;  /* 0xffffffd000e47947 */ /* 0x000fec000383ffff */
.L_x_14303:
[----:B------:R-:W-:Y:S01]  /*143b0*/  BSSY B0, `(.L_x_14384) ;  /* 0x0000007000007945 */ /* 0x000fe20003800000 */
[----:B------:R-:W-:Y:S02]  /*143c0*/  IMAD.MOV.U32 R13, RZ, RZ, R3 ;  /* 0x000000ffff0d7224 */ /* 0x000fe400078e0003 */
[----:B------:R-:W-:Y:S02]  /*143d0*/  IMAD.MOV.U32 R11, RZ, RZ, 0x1f ;  /* 0x0000001fff0b7424 */ /* 0x000fe400078e00ff */
[----:B------:R-:W-:-:S07]  /*143e0*/  IMAD.MOV.U32 R15, RZ, RZ, -0x1 ;  /* 0xffffffffff0f7424 */ /* 0x000fce00078e00ff */
[----:B01-34-:R-:W-:Y:S05]  /*143f0*/  WARPSYNC.COLLECTIVE R15, `(.L_x_14385) ;  /* 0x000000000f087348 */ /* 0x01bfea0003c00000 */
[----:B------:R2:W0:Y:S02]  /*14400*/  SHFL.IDX P6, R14, R13, R12, R11 ;  /* 0x0000000c0d0e7389 */ /* 0x00042400000c000b */
[----:B01234-:R-:W-:Y:S01]  /*14410*/  ENDCOLLECTIVE ;  /* 0x000000000000791b */ /* 0x01ffe20003800000 */
.L_x_14385:
[----:B------:R-:W-:Y:S05]  /*14420*/  BSYNC B0 ;  /* 0x0000000000007941 */ /* 0x000fea0003800000 */
.L_x_14384:
[----:B------:R-:W-:Y:S01]  /*14430*/  IMAD.MOV.U32 R24, RZ, RZ, R14 ;  /* 0x000000ffff187224 */ /* 0x000fe200078e000e */
[----:B------:R-:W-:Y:S06]  /*14440*/  BRA `(.L_x_14302) ;  /* 0xffffffd000d47947 */ /* 0x000fec000383ffff */
.L_x_14309:
[----:B0-----:R0:W4:Y:S02]  /*14450*/  SYNCS.PHASECHK.TRANS64.TRYWAIT P0, [R9+URZ+0x16820], R0 ;  /* 0x01682000090075a7 */ /* 0x001124000800017f */
[----:B----4-:R-:W-:Y:S05]  /*14460*/  @!P0 NANOSLEEP.SYNCS 0x989680 ;  /* 0x009896800000895d */ /* 0x010fea0003900000 */
[----:B------:R-:W4:Y:S02]  /*14470*/  @!P0 SYNCS.PHASECHK.TRANS64 P0, [R9+URZ+0x16820], R0 ;  /* 0x01682000090085a7 */ /* 0x000f24000800007f */
[----:B----4-:R-:W-:Y:S05]  /*14480*/  @!P0 BRA `(.L_x_14309) ;  /* 0xfffffffc00f08947 */ /* 0x010fea000383ffff */
[----:B------:R-:W-:Y:S05]  /*14490*/  BRA `(.L_x_14386) ;  /* 0xffffffdc002c7947 */ /* 0x000fea000383ffff */
.L_x_14310:
[----:B------:R-:W4:Y:S01]  /*144a0*/  S2R R2, SR_TID.X ;  /* 0x0000000000027919 */ /* 0x000f220000002100 */
[----:B------:R-:W-:Y:S01]  /*144b0*/  BSSY B0, `(.L_x_14387) ;  /* 0x000000a000007945 */ /* 0x000fe20003800000 */
[----:B------:R-:W-:Y:S02]  /*144c0*/  IMAD.MOV.U32 R12, RZ, RZ, RZ ;  /* 0x000000ffff0c7224 */ /* 0x000fe400078e00ff */
[----:B------:R-:W-:Y:S02]  /*144d0*/  IMAD.MOV.U32 R11, RZ, RZ, 0x1f ;  /* 0x0000001fff0b7424 */ /* 0x000fe400078e00ff */
[----:B------:R-:W-:Y:S01]  /*144e0*/  IMAD.MOV.U32 R15, RZ, RZ, -0x1 ;  /* 0xffffffffff0f7424 */ /* 0x000fe200078e00ff */
[----:B----4-:R-:W-:-:S04]  /*144f0*/  SHF.R.U32.HI R2, RZ, 0x5, R2 ;  /* 0x00000005ff027819 */ /* 0x010fc80000011602 */
[----:B------:R-:W-:-:S05]  /*14500*/  LOP3.LUT R2, R2, 0x3, RZ, 0xc0, !PT ;  /* 0x0000000302027812 */ /* 0x000fca00078ec0ff */
[----:B------:R-:W-:-:S07]  /*14510*/  IMAD.MOV.U32 R13, RZ, RZ, R2 ;  /* 0x000000ffff0d7224 */ /* 0x000fce00078e0002 */
[----:B0123--:R-:W-:Y:S05]  /*14520*/  WARPSYNC.COLLECTIVE R15, `(.L_x_14388) ;  /* 0x000000000f087348 */ /* 0x00ffea0003c00000 */
[----:B------:R4:W0:Y:S02]  /*14530*/  SHFL.IDX P6, R14, R13, R12, R11 ;  /* 0x0000000c0d0e7389 */ /* 0x00082400000c000b */
[----:B01234-:R-:W-:Y:S01]  /*14540*/  ENDCOLLECTIVE ;  /* 0x000000000000791b */ /* 0x01ffe20003800000 */
.L_x_14388:
[----:B------:R-:W-:Y:S05]  /*14550*/  BSYNC B0 ;  /* 0x0000000000007941 */ /* 0x000fea0003800000 */
.L_x_14387:
[----:B------:R-:W-:Y:S05]  /*14560*/  BRA `(.L_x_14389) ;  /* 0xffffffdc00147947 */ /* 0x000fea000383ffff */
.L_x_14313:
[----:B------:R-:W-:Y:S01]  /*14570*/  BSSY B1, `(.L_x_14390) ;  /* 0x0000006000017945 */ /* 0x000fe20003800000 */
[----:B------:R-:W-:-:S07]  /*14580*/  IMAD.MOV.U32 R15, RZ, RZ, -0x1 ;  /* 0xffffffffff0f7424 */ /* 0x000fce00078e00ff */
[----:B0123--:R-:W-:Y:S05]  /*14590*/  WARPSYNC.COLLECTIVE R15, `(.L_x_14391) ;  /* 0x000000000f0c7348 */ /* 0x00ffea0003c00000 */
[----:B------:R-:W-:Y:S02]  /*145a0*/  ELECT P6, UR62, PT ;  /* 0x00000000003e782f */ /* 0x000fe400038c0000 */
[----:B------:R-:W-:Y:S01]  /*145b0*/  MOV R14, UR62 ;  /* 0x0000003e000e7c02 */ /* 0x000fe20008000f00 */
[----:B0123--:R-:W-:Y:S10]  /*145c0*/  ENDCOLLECTIVE ;  /* 0x000000000000791b */ /* 0x00fff40003800000 */
.L_x_14391:
[----:B------:R-:W-:Y:S05]  /*145d0*/  BSYNC B1 ;  /* 0x0000000000017941 */ /* 0x000fea0003800000 */
.L_x_14390:
[----:B------:R-:W-:Y:S05]  /*145e0*/  BRA `(.L_x_14392) ;  /* 0xffffffdc000c7947 */ /* 0x000fea000383ffff */
.L_x_14315:
[----:B0-----:R0:W3:Y:S02]  /*145f0*/  SYNCS.PHASECHK.TRANS64.TRYWAIT P0, [R7+URZ], R2 ;  /* 0x00000002070075a7 */ /* 0x0010e4000800017f */
[----:B---3--:R-:W-:Y:S05]  /*14600*/  @!P0 NANOSLEEP.SYNCS 0x989680 ;  /* 0x009896800000895d */ /* 0x008fea0003900000 */
[----:B------:R-:W3:Y:S02]  /*14610*/  @!P0 SYNCS.PHASECHK.TRANS64 P0, [R7+URZ], R2 ;  /* 0x00000002070085a7 */ /* 0x000ee4000800007f */
[----:B---3--:R-:W-:Y:S05]  /*14620*/  @!P0 BRA `(.L_x_14315) ;  /* 0xfffffffc00f08947 */ /* 0x008fea000383ffff */
[----:B------:R-:W-:Y:S05]  /*14630*/  BRA `(.L_x_14393) ;  /* 0xffffffdc00407947 */ /* 0x000fea000383ffff */
.L_x_14316:
[----:B---3--:R3:W4:Y:S02]  /*14640*/  SYNCS.PHASECHK.TRANS64.TRYWAIT P0, [R3+URZ], R0 ;  /* 0x00000000030075a7 */ /* 0x008724000800017f */
[----:B----4-:R-:W-:Y:S05]  /*14650*/  @!P0 NANOSLEEP.SYNCS 0x989680 ;  /* 0x009896800000895d */ /* 0x010fea0003900000 */
[----:B------:R-:W4:Y:S02]  /*14660*/  @!P0 SYNCS.PHASECHK.TRANS64 P0, [R3+URZ], R0 ;  /* 0x00000000030085a7 */ /* 0x000f24000800007f */
[----:B----4-:R-:W-:Y:S05]  /*14670*/  @!P0 BRA `(.L_x_14316) ;  /* 0xfffffffc00f08947 */ /* 0x010fea000383ffff */
[----:B------:R-:W-:Y:S05]  /*14680*/  BRA `(.L_x_14394) ;  /* 0xffffffdc00347947 */ /* 0x000fea000383ffff */
.L_x_14318:
[----:B---3--:R3:W4:Y:S02]  /*14690*/  SYNCS.PHASECHK.TRANS64.TRYWAIT P0, [R5+URZ], R2 ;  /* 0x00000002050075a7 */ /* 0x008724000800017f */
[----:B----4-:R-:W-:Y:S05]  /*146a0*/  @!P0 NANOSLEEP.SYNCS 0x989680 ;  /* 0x009896800000895d */ /* 0x010fea0003900000 */
[----:B------:R-:W4:Y:S02]  /*146b0*/  @!P0 SYNCS.PHASECHK.TRANS64 P0, [R5+URZ], R2 ;  /* 0x00000002050085a7 */ /* 0x000f24000800007f */
[----:B----4-:R-:W-:Y:S05]  /*146c0*/  @!P0 BRA `(.L_x_14318) ;  /* 0xfffffffc00f08947 */ /* 0x010fea000383ffff */
[----:B------:R-:W-:Y:S05]  /*146d0*/  BRA `(.L_x_14395) ;  /* 0xffffffdc00387947 */ /* 0x000fea000383ffff */
.L_x_14396:
        /* <DEDUP_REMOVED lines=10> */
.L_x_14882:


//--------------------- .text._ZN7cutlass13device_kernelIN5flash11enable_sm90INS1_16FlashAttnFwdSm90INS1_25CollectiveMainloopFwdSm90ILi2EN4cute5tupleIJNS5_1CILi1EEES8_S8_EEENS6_IJNS7_ILi192EEENS7_ILi128EEENS7_ILi64EEEEEELi64ENS_6half_tEfNS_4arch4Sm90ELb1ELb0ELb1ELb1ELb0ELb1ELb0ELb1ELb1ELb1ELb1ELb0EEENS1_21CollectiveEpilogueFwdINS6_IJSA_SC_SB_EEES9_SE_SG_Li384ELb1ELb1ELb1ELb0EEENS1_36VarlenDynamicPersistentTileSchedulerILi192ELi128ELi384ELi128ELb1ELb1ELb1ELb1ELb1ELb1EEEEEEEEEvNT_6ParamsE --------------------------
	.section	.text._ZN7cutlass13device_kernelIN5flash11enable_sm90INS1_16FlashAttnFwdSm90INS1_25CollectiveMainloopFwdSm90ILi2EN4cute5tupleIJNS5_1CILi1EEES8_S8_EEENS6_IJNS7_ILi192EEENS7_ILi128EEENS7_ILi64EEEEEELi64ENS_6half_tEfNS_4arch4Sm90ELb1ELb0ELb1ELb1ELb0ELb1ELb0ELb1ELb1ELb1ELb1ELb0EEENS1_21CollectiveEpilogueFwdINS6_IJSA_SC_SB_EEES9_SE_SG_Li384ELb1ELb1ELb1ELb0EEENS1_36VarlenDynamicPersistentTileSchedulerILi192ELi128ELi384ELi128ELb1ELb1ELb1ELb1ELb1ELb1EEEEEEEEEvNT_6ParamsE,"ax",@progbits
	.align	128
.text._ZN7cutlass13device_kernelIN5flash11enable_sm90INS1_16FlashAttnFwdSm90INS1_25CollectiveMainloopFwdSm90ILi2EN4cute5tupleIJNS5_1CILi1EEES8_S8_EEENS6_IJNS7_ILi192EEENS7_ILi128EEENS7_ILi64EEEEEELi64ENS_6half_tEfNS_4arch4Sm90ELb1ELb0ELb1ELb1ELb0ELb1ELb0ELb1ELb1ELb1ELb1ELb0EEENS1_21CollectiveEpilogueFwdINS6_IJSA_SC_SB_EEES9_SE_SG_Li384ELb1ELb1ELb1ELb0EEENS1_36VarlenDynamicPersistentTileSchedulerILi192ELi128ELi384ELi128ELb1ELb1ELb1ELb1ELb1ELb1EEEEEEEEEvNT_6ParamsE:
        .type           _ZN7cutlass13device_kernelIN5flash11enable_sm90INS1_16FlashAttnFwdSm90INS1_25CollectiveMainloopFwdSm90ILi2EN4cute5tupleIJNS5_1CILi1EEES8_S8_EEENS6_IJNS7_ILi192EEENS7_ILi128EEENS7_ILi64EEEEEELi64ENS_6half_tEfNS_4arch4Sm90ELb1ELb0ELb1ELb1ELb0ELb1ELb0ELb1ELb1ELb1ELb1ELb0EEENS1_21CollectiveEpilogueFwdINS6_IJSA_SC_SB_EEES9_SE_SG_Li384ELb1ELb1ELb1ELb0EEENS1_36VarlenDynamicPersistentTileSchedulerILi192ELi128ELi384ELi128ELb1ELb1ELb1ELb1ELb1ELb1EEEEEEEEEvNT_6ParamsE,@function
        .size           _ZN7cutlass13device_kernelIN5flash11enable_sm90INS1_16FlashAttnFwdSm90INS1_25CollectiveMainloopFwdSm90ILi2EN4cute5tupleIJNS5_1CILi1EEES8_S8_EEENS6_IJNS7_ILi192EEENS7_ILi128EEENS7_ILi64EEEEEELi64ENS_6half_tEfNS_4arch4Sm90ELb1ELb0ELb1ELb1ELb0ELb1ELb0ELb1ELb1ELb1ELb1ELb0EEENS1_21CollectiveEpilogueFwdINS6_IJSA_SC_SB_EEES9_SE_SG_Li384ELb1ELb1ELb1ELb0EEENS1_36VarlenDynamicPersistentTileSchedulerILi192ELi128ELi384ELi128ELb1ELb1ELb1ELb1ELb1ELb1EEEEEEEEEvNT_6ParamsE,(.L_x_14883 - _ZN7cutlass13device_kernelIN5flash11enable_sm90INS1_16FlashAttnFwdSm90INS1_25CollectiveMainloopFwdSm90ILi2EN4cute5tupleIJNS5_1CILi1EEES8_S8_EEENS6_IJNS7_ILi192EEENS7_ILi128EEENS7_ILi64EEEEEELi64ENS_6half_tEfNS_4arch4Sm90ELb1ELb0ELb1ELb1ELb0ELb1ELb0ELb1ELb1ELb1ELb1ELb0EEENS1_21CollectiveEpilogueFwdINS6_IJSA_SC_SB_EEES9_SE_SG_Li384ELb1ELb1ELb1ELb0EEENS1_36VarlenDynamicPersistentTileSchedulerILi192ELi128ELi384ELi128ELb1ELb1ELb1ELb1ELb1ELb1EEEEEEEEEvNT_6ParamsE)
        .other          _ZN7cutlass13device_kernelIN5flash11enable_sm90INS1_16FlashAttnFwdSm90INS1_25CollectiveMainloopFwdSm90ILi2EN4cute5tupleIJNS5_1CILi1EEES8_S8_EEENS6_IJNS7_ILi192EEENS7_ILi128EEENS7_ILi64EEEEEELi64ENS_6half_tEfNS_4arch4Sm90ELb1ELb0ELb1ELb1ELb0ELb1ELb0ELb1ELb1ELb1ELb1ELb0EEENS1_21CollectiveEpilogueFwdINS6_IJSA_SC_SB_EEES9_SE_SG_Li384ELb1ELb1ELb1ELb0EEENS1_36VarlenDynamicPersistentTileSchedulerILi192ELi128ELi384ELi128ELb1ELb1ELb1ELb1ELb1ELb1EEEEEEEEEvNT_6ParamsE,@"STO_CUDA_ENTRY STV_DEFAULT"
_ZN7cutlass13device_kernelIN5flash11enable_sm90INS1_16FlashAttnFwdSm90INS1_25CollectiveMainloopFwdSm90ILi2EN4cute5tupleIJNS5_1CILi1EEES8_S8_EEENS6_IJNS7_ILi192EEENS7_ILi128EEENS7_ILi64EEEEEELi64ENS_6half_tEfNS_4arch4Sm90ELb1ELb0ELb1ELb1ELb0ELb1ELb0ELb1ELb1ELb1ELb1ELb0EEENS1_21CollectiveEpilogueFwdINS6_IJSA_SC_SB_EEES9_SE_SG_Li384ELb1ELb1ELb1ELb0EEENS1_36VarlenDynamicPersistentTileSchedulerILi192ELi128ELi384ELi128ELb1ELb1ELb1ELb1ELb1ELb1EEEEEEEEEvNT_6ParamsE:
        /* <DEDUP_REMOVED lines=23> */
.L_x_14398:
[----:B------:R-:W-:Y:S05]  /*0170*/  BSYNC B0 ;  /* 0x0000000000007941 */ /* 0x000fea0003800000 */
.L_x_14397:
        /* <DEDUP_REMOVED lines=40> */
.L_x_14399:
        /* <DEDUP_REMOVED lines=22> */
.L_x_14400:
        /* <DEDUP_REMOVED lines=18> */
.L_x_14401:
        /* <DEDUP_REMOVED lines=22> */
.L_x_14402:
        /* <DEDUP_REMOVED lines=22> */
.L_x_14403:
        /* <DEDUP_REMOVED lines=9> */
.L_x_14406:
        /* <DEDUP_REMOVED lines=22> */
[----:B-1----:R-:W-:Y:S05]  /*0b30*/  @P0 BRA `(.L_x_14407) ;  /* 0x000001a800780947 */ /* 0x002fea0003800000 */
[----:B------:R-:W2:Y:S01]  /*0b40*/  LDL.LU R13, [R1+0x4c] ;  /* 0x00004c00010d7983 */ /* 0x000ea20000300800 */
        /* <DEDUP_REMOVED lines=11> */
[----:B------:R-:W-:Y:S02]  /*0c00*/  LEA.HI R5, R0, R12, RZ, 0x5 ;  /* 0x0000000c00057211 */ /* 0x000fe400078f28ff */
[----:B------:R-:W-:-:S02]  /*0c10*/  SHF.R.S32.HI R14, RZ, 0x7, R3 ;  /* 0x00000007ff0e7819 */ /* 0x000fc40000011403 */
[----:B------:R-:W-:Y:S02]  /*0c20*/  LEA.HI R10, R10, R9, RZ, 0x3 ;  /* 0x000000090a0a7211 */ /* 0x000fe400078f18ff */
[----:B------:R-:W-:Y:S02]  /*0c30*/  SHF.R.S32.HI R7, RZ, 0x4, R4 ;  /* 0x00000004ff077819 */ /* 0x000fe40000011404 */
[----:B------:R-:W-:Y:S01]  /*0c40*/  SHF.R.S32.HI R15, RZ, 0x5, R5 ;  /* 0x00000005ff0f7819 */ /* 0x000fe20000011405 */
[----:B------:R-:W-:Y:S01]  /*0c50*/  IMAD.HI R5, R14, 0x55555556, RZ ;  /* 0x555555560e057827 */ /* 0x000fe200078e02ff */
[----:B------:R-:W-:Y:S02]  /*0c60*/  LOP3.LUT R3, R4, 0x3fffff0, RZ, 0xc0, !PT ;  /* 0x03fffff004037812 */ /* 0x000fe400078ec0ff */
[----:B------:R-:W-:Y:S02]  /*0c70*/  LOP3.LUT R10, R10, 0xfffffff8, RZ, 0xc0, !PT ;  /* 0xfffffff80a0a7812 */ /* 0x000fe400078ec0ff */
[----:B------:R-:W-:-:S02]  /*0c80*/  LEA.HI R6, R6, R11, RZ, 0x5 ;  /* 0x0000000b06067211 */ /* 0x000fc400078f28ff */
[----:B------:R-:W-:Y:S01]  /*0c90*/  LEA.HI R4, R4, R7, RZ, 0x1 ;  /* 0x0000000704047211 */ /* 0x000fe200078f08ff */
[----:B------:R-:W-:Y:S01]  /*0ca0*/  IMAD.IADD R9, R9, 0x1, -R10 ;  /* 0x0000000109097824 */ /* 0x000fe200078e0a0a */
[----:B------:R-:W-:Y:S02]  /*0cb0*/  LEA.HI R5, R5, R5, RZ, 0x1 ;  /* 0x0000000505057211 */ /* 0x000fe400078f08ff */
[----:B------:R-:W-:Y:S02]  /*0cc0*/  SHF.R.S32.HI R6, RZ, 0x5, R6 ;  /* 0x00000005ff067819 */ /* 0x000fe40000011406 */
[----:B------:R-:W-:Y:S02]  /*0cd0*/  IADD3 R3, R12, -R3, RZ ;  /* 0x800000030c037210 */ /* 0x000fe40007ffe0ff */
[----:B------:R-:W-:Y:S01]  /*0ce0*/  LOP3.LUT R4, R4, 0x1ffffffe, RZ, 0xc0, !PT ;  /* 0x1ffffffe04047812 */ /* 0x000fe200078ec0ff */
[----:B------:R-:W-:Y:S02]  /*0cf0*/  IMAD R5, R5, -0x3, R14 ;  /* 0xfffffffd05057824 */ /* 0x000fe400078e020e */
[----:B------:R-:W-:-:S02]  /*0d00*/  IMAD R6, R6, 0x10, R9 ;  /* 0x0000001006067824 */ /* 0x000fc400078e0209 */
[----:B------:R-:W-:Y:S02]  /*0d10*/  IMAD.IADD R4, R7, 0x1, -R4 ;  /* 0x0000000107047824 */ /* 0x000fe400078e0a04 */
[----:B------:R-:W-:Y:S01]  /*0d20*/  IMAD R3, R15, 0x10, R3 ;  /* 0x000000100f037824 */ /* 0x000fe200078e0203 */
[----:B------:R-:W-:-:S03]  /*0d30*/  LEA R10, R5, R6, 0x6 ;  /* 0x00000006050a7211 */ /* 0x000fc600078e30ff */
[----:B------:R-:W-:Y:S02]  /*0d40*/  IMAD R7, R3, 0x8, R4 ;  /* 0x0000000803077824 */ /* 0x000fe400078e0204 */
[----:B------:R-:W-:Y:S01]  /*0d50*/  STL [R1+0x68], R10 ;  /* 0x0000680a01007387 */ /* 0x000fe20000100800 */
[----:B------:R-:W-:-:S04]  /*0d60*/  LOP3.LUT R8, R8, 0x7ffffffc, RZ, 0xc0, !PT ;  /* 0x7ffffffc08087812 */ /* 0x000fc800078ec0ff */
[----:B------:R-:W-:Y:S02]  /*0d70*/  IADD3 R8, R11, -R8, RZ ;  /* 0x800000080b087210 */ /* 0x000fe40007ffe0ff */
[----:B------:R-:W-:Y:S01]  /*0d80*/  CS2R R22, SRZ ;  /* 0x0000000000167805 */ /* 0x000fe2000001ff00 */
[----:B------:R-:W-:Y:S02]  /*0d90*/  IMAD.MOV.U32 R154, RZ, RZ, RZ ;  /* 0x000000ffff9a7224 */ /* 0x000fe400078e00ff */
[----:B------:R-:W-:Y:S01]  /*0da0*/  IMAD.MOV.U32 R18, RZ, RZ, RZ ;  /* 0x000000ffff127224 */ /* 0x000fe200078e00ff */
        /* <DEDUP_REMOVED lines=14> */
[----:B------:R-:W-:-:S02]  /*0e90*/  LEA.HI R5, R5, R9, RZ, 0x3 ;  /* 0x0000000905057211 */ /* 0x000fc400078f18ff */
[----:B------:R-:W-:Y:S01]  /*0ea0*/  SHF.L.U32 R3, R9, 0x6, RZ ;  /* 0x0000000609037819 */ /* 0x000fe200000006ff */
[----:B------:R-:W-:Y:S01]  /*0eb0*/  IMAD.IADD R4, R19, 0x1, -R4 ;  /* 0x0000000113047824 */ /* 0x000fe200078e0a04 */
[----:B------:R-:W-:Y:S01]  /*0ec0*/  SHF.R.S32.HI R0, RZ, 0x1f, R19 ;  /* 0x0000001fff007819 */ /* 0x000fe20000011413 */
[C---:B------:R-:W-:Y:S01]  /*0ed0*/  IMAD.SHL.U32 R16, R6.reuse, 0x8, RZ ;  /* 0x0000000806107824 */ /* 0x040fe200078e00ff */
[----:B------:R-:W-:Y:S01]  /*0ee0*/  LEA.HI R0, R6, R6, RZ, 0x1 ;  /* 0x0000000606007211 */ /* 0x000fe200078f08ff */
[----:B------:R-:W-:Y:S01]  /*0ef0*/  IMAD.SHL.U32 R5, R5, 0x40, RZ ;  /* 0x0000004005057824 */ /* 0x000fe200078e00ff */
[----:B------:R-:W-:Y:S01]  /*0f00*/  LOP3.LUT R3, R3, 0x1c0, RZ, 0xc0, !PT ;  /* 0x000001c003037812 */ /* 0x000fe200078ec0ff */
[----:B------:R-:W-:Y:S01]  /*0f10*/  STL [R1+0x5c], RZ ;  /* 0x00005cff01007387 */ /* 0x000fe20000100800 */
[----:B------:R-:W-:Y:S02]  /*0f20*/  LOP3.LUT R0, R0, 0x1ffffffe, RZ, 0xc0, !PT ;  /* 0x1ffffffe00007812 */ /* 0x000fe400078ec0ff */
[----:B------:R-:W-:Y:S01]  /*0f30*/  SHF.R.U32.HI R9, RZ, 0x3, R3 ;  /* 0x00000003ff097819 */ /* 0x000fe20000011603 */
[----:B------:R0:W-:Y:S01]  /*0f40*/  STL [R1+0x44], R4 ;  /* 0x0000440401007387 */ /* 0x0001e20000100800 */
[----:B------:R-:W-:Y:S01]  /*0f50*/  LOP3.LUT R3, R3, 0x38, R16, 0xf8, !PT ;  /* 0x0000003803037812 */ /* 0x000fe200078ef810 */
[----:B------:R-:W-:Y:S01]  /*0f60*/  IMAD.IADD R0, R6, 0x1, -R0 ;  /* 0x0000000106007824 */ /* 0x000fe200078e0a00 */
[----:B0-----:R-:W-:Y:S01]  /*0f70*/  LOP3.LUT R4, R5, 0xfffffe00, RZ, 0xc0, !PT ;  /* 0xfffffe0005047812 */ /* 0x001fe200078ec0ff */
[----:B------:R-:W-:-:S03]  /*0f80*/  IMAD.SHL.U32 R5, R7, 0x8, RZ ;  /* 0x0000000807057824 */ /* 0x000fc600078e00ff */
[----:B------:R-:W-:Y:S01]  /*0f90*/  LOP3.LUT R3, R4, R3, R9, 0xf6, !PT ;  /* 0x0000000304037212 */ /* 0x000fe200078ef609 */
[----:B------:R0:W-:Y:S01]  /*0fa0*/  STL [R1+0x48], R4 ;  /* 0x0000480401007387 */ /* 0x0001e20000100800 */
[----:B------:R-:W-:-:S03]  /*0fb0*/  IMAD R0, R0, 0x8, R10 ;  /* 0x0000000800007824 */ /* 0x000fc600078e020a */
[----:B------:R-:W-:Y:S01]  /*0fc0*/  IMAD R3, R3, 0x2, R2 ;  /* 0x0000000203037824 */ /* 0x000fe200078e0202 */
[----:B------:R1:W-:Y:S01]  /*0fd0*/  STL [R1+0x6c], R5 ;  /* 0x00006c0501007387 */ /* 0x0003e20000100800 */
[----:B0-----:R-:W-:-:S05]  /*0fe0*/  IMAD.SHL.U32 R4, R8, 0x2, RZ ;  /* 0x0000000208047824 */ /* 0x001fca00078e00ff */
[----:B------:R1:W-:Y:S04]  /*0ff0*/  STL [R1+0x38], R4 ;  /* 0x0000380401007387 */ /* 0x0003e80000100800 */
[----:B------:R1:W-:Y:S04]  /*1000*/  STL [R1+0x4c], R0 ;  /* 0x00004c0001007387 */ /* 0x0003e80000100800 */
[----:B------:R1:W-:Y:S01]  /*1010*/  STL [R1+0x64], R3 ;  /* 0x0000640301007387 */ /* 0x0003e20000100800 */
[----:B------:R-:W-:-:S04]  /*1020*/  IMAD.SHL.U32 R152, R6, 0x4, RZ ;  /* 0x0000000406987824 */ /* 0x000fc800078e00ff */
[----:B------:R-:W-:-:S07]  /*1030*/  VIADD R155, R152, 0x10 ;  /* 0x00000010989b7836 */ /* 0x000fce0000000000 */
.L_x_14550:
[----:B01-3--:R-:W0:Y:S02]  /*1040*/  LDC.64 R4, c[0x0][0xc88] ;  /* 0x00032200ff047b82 */ /* 0x00be240000000a00 */
        /* <DEDUP_REMOVED lines=8> */
[----:B------:R-:W-:Y:S01]  /*10d0*/  IMAD.MOV.U32 R31, RZ, RZ, RZ ;  /* 0x000000ffff1f7224 */ /* 0x000fe200078e00ff */
[----:B------:R-:W-:-:S02]  /*10e0*/  ISETP.NE.AND.EX P1, PT, RZ, UR5, PT, P1 ;  /* 0x00000005ff007c0c */ /* 0x000fc4000bf25310 */
[----:B------:R-:W-:-:S04]  /*10f0*/  ISETP.NE.U32.AND P0, PT, RZ, UR6, PT ;  /* 0x00000006ff007c0c */ /* 0x000fc8000bf05070 */
[----:B------:R-:W-:Y:S02]  /*1100*/  ISETP.NE.AND.EX P0, PT, RZ, UR7, PT, P0 ;  /* 0x00000007ff007c0c */ /* 0x000fe4000bf05300 */
[----:B--2---:R-:W-:Y:S01]  /*1110*/  SHF.R.S32.HI R0, RZ, 0x1f, R35 ;  /* 0x0000001fff007819 */ /* 0x004fe20000011423 */
[----:B------:R0:W-:Y:S04]  /*1120*/  STL [R1+0x54], R35 ;  /* 0x0000542301007387 */ /* 0x0001e80000100800 */
[C---:B------:R-:W-:Y:S02]  /*1130*/  @P1 LEA R6, P2, R35.reuse, UR4, 0x2 ;  /* 0x0000000423061c11 */ /* 0x040fe4000f8410ff */
[C---:B------:R-:W-:Y:S02]  /*1140*/  SHF.L.U32 R33, R35.reuse, 0x2, RZ ;  /* 0x0000000223217819 */ /* 0x040fe400000006ff */
[----:B------:R-:W-:-:S02]  /*1150*/  @P1 LEA.HI.X R7, R35, UR5, R0, 0x2, P2 ;  /* 0x0000000523071c11 */ /* 0x000fc400090f1400 */
[----:B------:R-:W-:Y:S01]  /*1160*/  ISETP.NE.U32.AND P2, PT, RZ, UR8, PT ;  /* 0x00000008ff007c0c */ /* 0x000fe2000bf45070 */
[----:B------:R-:W-:Y:S01]  /*1170*/  ULDC UR4, c[0x0][0x288] ;  /* 0x0000a20000047ab9 */ /* 0x000fe20000000800 */
[----:B------:R-:W-:Y:S01]  /*1180*/  SHF.L.U64.HI R34, R35, 0x2, R0 ;  /* 0x0000000223227819 */ /* 0x000fe20000010200 */
[----:B------:R0:W5:Y:S01]  /*1190*/  @P1 LDG.E R11, desc[UR40][R6.64] ;  /* 0x00000028060b1981 */ /* 0x000162000c1e1900 */
[----:B------:R-:W-:Y:S01]  /*11a0*/  ISETP.NE.AND.EX P2, PT, RZ, UR9, PT, P2 ;  /* 0x00000009ff007c0c */ /* 0x000fe2000bf45320 */
[----:B----4-:R-:W-:Y:S01]  /*11b0*/  IMAD.U32 R3, RZ, RZ, UR4 ;  /* 0x00000004ff037e24 */ /* 0x010fe2000f8e00ff */
[----:B------:R-:W-:Y:S01]  /*11c0*/  IADD3 R8, P3, R33, UR6, RZ ;  /* 0x0000000621087c10 */ /* 0x000fe2000ff7e0ff */
[----:B------:R-:W-:-:S03]  /*11d0*/  ULDC.64 UR4, c[0x0][0x418] ;  /* 0x0001060000047ab9 */ /* 0x000fc60000000a00 */
[----:B------:R-:W-:-:S05]  /*11e0*/  IADD3.X R9, R34, UR7, RZ, P3, !PT ;  /* 0x0000000722097c10 */ /* 0x000fca0009ffe4ff */
[----:B------:R0:W5:Y:S02]  /*11f0*/  @P0 LDG.E R31, desc[UR40][R8.64] ;  /* 0x00000028081f0981 */ /* 0x000164000c1e1900 */
[----:B------:R-:W-:-:S04]  /*1200*/  @P2 IADD3 R4, P1, R33, UR8, RZ ;  /* 0x0000000821042c10 */ /* 0x000fc8000ff3e0ff */
        /* <DEDUP_REMOVED lines=9> */
[----:B------:R-:W-:Y:S01]  /*12a0*/  IMAD.U32 R25, RZ, RZ, UR5 ;  /* 0x00000005ff197e24 */ /* 0x000fe2000f8e00ff */
[----:B------:R-:W-:Y:S01]  /*12b0*/  MOV R32, UR4 ;  /* 0x0000000400207c02 */ /* 0x000fe20008000f00 */
[----:B--2---:R0:W-:Y:S01]  /*12c0*/  STL [R1+0x20], R3 ;  /* 0x0000200301007387 */ /* 0x0041e20000100800 */
[----:B------:R-:W-:Y:S01]  /*12d0*/  IMAD.MOV.U32 R13, RZ, RZ, R3 ;  /* 0x000000ffff0d7224 */ /* 0x000fe200078e0003 */
[----:B------:R-:W-:Y:S06]  /*12e0*/  @P2 BRA `(.L_x_14408) ;  /* 0x0000000000282947 */ /* 0x000fec0003800000 */
[----:B------:R-:W-:Y:S02]  /*12f0*/  ULDC.64 UR4, c[0x0][0xa00] ;  /* 0x0002800000047ab9 */ /* 0x000fe40000000a00 */
[----:B------:R-:W-:-:S04]  /*1300*/  ISETP.NE.U32.AND P1, PT, RZ, UR4, PT ;  /* 0x00000004ff007c0c */ /* 0x000fc8000bf25070 */
[----:B------:R-:W-:-:S13]  /*1310*/  ISETP.NE.AND.EX P1, PT, RZ, UR5, PT, P1 ;  /* 0x00000005ff007c0c */ /* 0x000fda000bf25310 */
[----:B------:R-:W-:Y:S05]  /*1320*/  @!P1 BRA `(.L_x_14408) ;  /* 0x0000000000189947 */ /* 0x000fea0003800000 */
[----:B------:R-:W1:Y:S02]  /*1330*/  LDC.64 R4, c[0x0][0xa00] ;  /* 0x00028000ff047b82 */ /* 0x000e640000000a00 */
[----:B-1----:R-:W-:-:S05]  /*1340*/  IMAD.WIDE R4, R35, 0x4, R4 ;  /* 0x0000000423047825 */ /* 0x002fca00078e0204 */
[----:B------:R-:W2:Y:S04]  /*1350*/  LDG.E R0, desc[UR40][R4.64] ;  /* 0x0000002804007981 */ /* 0x000ea8000c1e1900 */
[----:B0-----:R-:W2:Y:S02]  /*1360*/  LDG.E R3, desc[UR40][R4.64+0x4] ;  /* 0x0000042804037981 */ /* 0x001ea4000c1e1900 */
[----:B--2---:R-:W-:-:S05]  /*1370*/  IMAD.IADD R13, R3, 0x1, -R0 ;  /* 0x00000001030d7824 */ /* 0x004fca00078e0a00 */
[----:B------:R1:W-:Y:S02]  /*1380*/  STL [R1+0x20], R13 ;  /* 0x0000200d01007387 */ /* 0x0003e40000100800 */
.L_x_14408:
[C---:B------:R-:W-:Y:S01]  /*1390*/  LOP3.LUT R37, R30.reuse, 0xffff, RZ, 0xc0, !PT ;  /* 0x0000ffff1e257812 */ /* 0x040fe200078ec0ff */
[----:B------:R-:W-:Y:S01]  /*13a0*/  ULDC.64 UR4, c[0x0][0xa20] ;  /* 0x0002880000047ab9 */ /* 0x000fe20000000a00 */
[C---:B0-----:R-:W-:Y:S02]  /*13b0*/  LOP3.LUT R3, R30.reuse, 0xff000000, RZ, 0xc0, !PT ;  /* 0xff0000001e037812 */ /* 0x041fe400078ec0ff */
[----:B------:R-:W-:Y:S01]  /*13c0*/  ISETP.NE.U32.AND P1, PT, RZ, UR4, PT ;  /* 0x00000004ff007c0c */ /* 0x000fe2000bf25070 */
[----:B------:R0:W-:Y:S01]  /*13d0*/  STL [R1+0x50], R37 ;  /* 0x0000502501007387 */ /* 0x0001e20000100800 */
[----:B------:R-:W-:Y:S02]  /*13e0*/  LOP3.LUT R0, R30, 0xff0000, RZ, 0xc0, !PT ;  /* 0x00ff00001e007812 */ /* 0x000fe400078ec0ff */
[----:B------:R-:W-:Y:S02]  /*13f0*/  ISETP.NE.AND.EX P1, PT, RZ, UR5, PT, P1 ;  /* 0x00000005ff007c0c */ /* 0x000fe4000bf25310 */
[----:B------:R-:W-:-:S04]  /*1400*/  SHF.R.U32.HI R3, RZ, 0x8, R3 ;  /* 0x00000008ff037819 */ /* 0x000fc80000011603 */
[----:B------:R-:W-:-:S07]  /*1410*/  LEA.HI R10, R0, R3, RZ, 0x10 ;  /* 0x00000003000a7211 */ /* 0x000fce00078f80ff */
[----:B0-----:R-:W-:Y:S05]  /*1420*/  @!P1 BRA `(.L_x_14409) ;  /* 0x0000000000109947 */ /* 0x001fea0003800000 */
[----:B------:R-:W-:-:S04]  /*1430*/  IADD3 R4, P0, R33, UR4, RZ ;  /* 0x0000000421047c10 */ /* 0x000fc8000ff1e0ff */
[----:B------:R-:W-:-:S05]  /*1440*/  IADD3.X R5, R34, UR5, RZ, P0, !PT ;  /* 0x0000000522057c10 */ /* 0x000fca00087fe4ff */
[----:B------:R0:W5:Y:S01]  /*1450*/  LDG.E R32, desc[UR40][R4.64] ;  /* 0x0000002804207981 */ /* 0x000162000c1e1900 */
[----:B------:R-:W-:Y:S05]  /*1460*/  BRA `(.L_x_14410) ;  /* 0x0000000000107947 */ /* 0x000fea0003800000 */
.L_x_14409:
[----:B------:R-:W-:Y:S05]  /*1470*/  @!P0 BRA `(.L_x_14410) ;  /* 0x00000000000c8947 */ /* 0x000fea0003800000 */
[----:B------:R-:W2:Y:S04]  /*1480*/  LDG.E R3, desc[UR40][R8.64] ;  /* 0x0000002808037981 */ /* 0x000ea8000c1e1900 */
[----:B------:R-:W2:Y:S02]  /*1490*/  LDG.E R32, desc[UR40][R8.64+0x4] ;  /* 0x0000042808207981 */ /* 0x000ea4000c1e1900 */
[----:B--2---:R-:W-:-:S07]  /*14a0*/  IMAD.IADD R32, R32, 0x1, -R3 ;  /* 0x0000000120207824 */ /* 0x004fce00078e0a03 */
.L_x_14410:
[----:B------:R-:W-:Y:S01]  /*14b0*/  ULDC.64 UR4, c[0x0][0xa10] ;  /* 0x0002840000047ab9 */ /* 0x000fe20000000a00 */
[----:B------:R-:W2:Y:S01]  /*14c0*/  LDC R8, c[0x0][0x448] ;  /* 0x00011200ff087b82 */ /* 0x000ea20000000800 */
        /* <DEDUP_REMOVED lines=16> */
[----:B0-----:R-:W-:Y:S01]  /*15d0*/  VIADD R4, R12, 0xbf ;  /* 0x000000bf0c047836 */ /* 0x001fe20000000000 */
[----:B------:R0:W-:Y:S07]  /*15e0*/  STL [R1+0x28], R12 ;  /* 0x0000280c01007387 */ /* 0x0001ee0000100800 */
[----:B------:R-:W2:Y:S01]  /*15f0*/  @P1 LDC R9, c[0x0][0x44c] ;  /* 0x00011300ff091b82 */ /* 0x000ea20000000800 */
[----:B0-----:R-:W-:-:S07]  /*1600*/  IADD3 R12, -R11, R32, RZ ;  /* 0x000000200b0c7210 */ /* 0x001fce0007ffe1ff */
[----:B------:R-:W0:Y:S01]  /*1610*/  @P1 LDC R5, c[0x0][0x450] ;  /* 0x00011400ff051b82 */ /* 0x000e220000000800 */
[----:B---3--:R-:W-:Y:S02]  /*1620*/  @P0 IMAD.IADD R25, R3, 0x1, -R0 ;  /* 0x0000000103190824 */ /* 0x008fe400078e0a00 */
[----:B--2---:R-:W-:-:S04]  /*1630*/  @P1 IMAD.HI.U32 R0, R4, R9, RZ ;  /* 0x0000000904001227 */ /* 0x004fc800078e00ff */
[----:B----4-:R-:W-:Y:S01]  /*1640*/  IMAD.IADD R6, R12, 0x1, R25 ;  /* 0x000000010c067824 */ /* 0x010fe200078e0219 */
[----:B0-----:R-:W-:-:S03]  /*1650*/  @P1 SHF.R.U32.HI R4, RZ, R5, R0 ;  /* 0x00000005ff041219 */ /* 0x001fc60000011600 */
[C---:B------:R-:W-:Y:S01]  /*1660*/  VIADD R0, R6.reuse, 0x7f ;  /* 0x0000007f06007836 */ /* 0x040fe20000000000 */
[----:B------:R-:W-:Y:S01]  /*1670*/  IADD3 R91, R6, 0x80, -R13 ;  /* 0x00000080065b7810 */ /* 0x000fe20007ffe80d */
[----:B------:R0:W-:Y:S01]  /*1680*/  STL [R1+0x30], R6 ;  /* 0x0000300601007387 */ /* 0x0001e20000100800 */
[----:B-1----:R-:W-:Y:S02]  /*1690*/  LOP3.LUT R13, R10, 0xff, RZ, 0xc0, !PT ;  /* 0x000000ff0a0d7812 */ /* 0x002fe400078ec0ff */
[----:B------:R-:W-:Y:S01]  /*16a0*/  SHF.R.S32.HI R3, RZ, 0x1f, R0 ;  /* 0x0000001fff037819 */ /* 0x000fe20000011400 */
[----:B------:R-:W-:Y:S02]  /*16b0*/  IMAD.IADD R4, R91, 0x1, R4 ;  /* 0x000000015b047824 */ /* 0x000fe400078e0204 */
[----:B------:R1:W-:Y:S01]  /*16c0*/  STL [R1+0x60], R13 ;  /* 0x0000600d01007387 */ /* 0x0003e20000100800 */
[----:B------:R-:W-:Y:S01]  /*16d0*/  LEA.HI R3, R3, R0, RZ, 0x7 ;  /* 0x0000000003037211 */ /* 0x000fe200078f38ff */
[----:B------:R-:W-:Y:S01]  /*16e0*/  IMAD.MOV.U32 R0, RZ, RZ, RZ ;  /* 0x000000ffff007224 */ /* 0x000fe200078e00ff */
[----:B------:R-:W-:-:S02]  /*16f0*/  SHF.R.S32.HI R5, RZ, 0x1f, R4 ;  /* 0x0000001fff057819 */ /* 0x000fc40000011404 */
[----:B0-----:R-:W-:Y:S02]  /*1700*/  SHF.R.U32.HI R6, RZ, 0x10, R10 ;  /* 0x00000010ff067819 */ /* 0x001fe4000001160a */
[----:B------:R-:W-:Y:S02]  /*1710*/  LEA.HI R5, R5, R4, RZ, 0x7 ;  /* 0x0000000405057211 */ /* 0x000fe400078f38ff */
[----:B------:R-:W-:Y:S01]  /*1720*/  SHF.R.S32.HI R92, RZ, 0x7, R3 ;  /* 0x00000007ff5c7819 */ /* 0x000fe20000011403 */
[----:B------:R1:W-:Y:S01]  /*1730*/  STL [R1+0x58], R6 ;  /* 0x0000580601007387 */ /* 0x0003e20000100800 */
[----:B------:R-:W-:-:S04]  /*1740*/  SHF.R.S32.HI R5, RZ, 0x7, R5 ;  /* 0x00000007ff057819 */ /* 0x000fc80000011405 */
[----:B------:R-:W-:-:S04]  /*1750*/  VIMNMX R9, R92, R5, PT ;  /* 0x000000055c097248 */ /* 0x000fc80003fe0100 */
[----:B------:R-:W-:-:S13]  /*1760*/  ISETP.GE.AND P0, PT, R9, 0x1, PT ;  /* 0x000000010900780c */ /* 0x000fda0003f06270 */
[----:B-1----:R-:W-:Y:S05]  /*1770*/  @!P0 BRA `(.L_x_14412) ;  /* 0x0000000000748947 */ /* 0x002fea0003800000 */
        /* <DEDUP_REMOVED lines=29> */
.L_x_14412:
[----:B------:R-:W-:Y:S05]  /*1950*/  BSYNC B0 ;  /* 0x0000000000007941 */ /* 0x000fea0003800000 */
.L_x_14411:
[----:B------:R-:W-:-:S05]  /*1960*/  IMAD R3, R13, R0, RZ ;  /* 0x000000000d037224 */ /* 0x000fca00078e02ff */
        /* <DEDUP_REMOVED lines=35> */
.L_x_14415:
[----:B------:R-:W-:Y:S05]  /*1ba0*/  BSYNC B6 ;  /* 0x0000000000067941 */ /* 0x000fea0003800000 */
.L_x_14414:
        /* <DEDUP_REMOVED lines=20> */
.L_x_14417:
[----:B------:R-:W-:Y:S05]  /*1cf0*/  BSYNC B6 ;  /* 0x0000000000067941 */ /* 0x000fea0003800000 */
.L_x_14416:
[----:B------:R-:W-:Y:S01]  /*1d00*/  ULDC.64 UR4, c[0x0][0x9f8] ;  /* 0x00027e0000047ab9 */ /* 0x000fe20000000a00 */
[----:B------:R-:W-:Y:S01]  /*1d10*/  IMAD.MOV.U32 R0, RZ, RZ, R35 ;  /* 0x000000ffff007224 */ /* 0x000fe200078e0023 */
[----:B------:R-:W-:Y:S01]  /*1d20*/  ISETP.NE.U32.AND P0, PT, RZ, UR4, PT ;  /* 0x00000004ff007c0c */ /* 0x000fe2000bf05070 */
[----:B------:R-:W-:Y:S01]  /*1d30*/  IMAD.IADD R14, R31, 0x1, R32 ;  /* 0x000000011f0e7824 */ /* 0x000fe200078e0220 */
[----:B------:R-:W0:Y:S02]  /*1d40*/  LDC.64 R4, c[0x0][0x300] ;  /* 0x0000c000ff047b82 */ /* 0x000e240000000a00 */
[----:B------:R-:W-:Y:S01]  /*1d50*/  ISETP.NE.AND.EX P0, PT, RZ, UR5, PT, P0 ;  /* 0x00000005ff007c0c */ /* 0x000fe2000bf05300 */
[----:B------:R-:W1:Y:S05]  /*1d60*/  S2R R20, SR_TID.X ;  /* 0x0000000000147919 */ /* 0x000e6a0000002100 */
[----:B------:R-:W2:Y:S07]  /*1d70*/  LDC R63, c[0x0][0x3f4] ;  /* 0x0000fd00ff3f7b82 */ /* 0x000eae0000000800 */
[----:B------:R-:W-:Y:S01]  /*1d80*/  @P0 IADD3 R6, P1, R33, UR4, RZ ;  /* 0x0000000421060c10 */ /* 0x000fe2000ff3e0ff */
[----:B------:R-:W3:Y:S03]  /*1d90*/  LDC.64 R68, c[0x0][0x408] ;  /* 0x00010200ff447b82 */ /* 0x000ee60000000a00 */
[----:B------:R-:W-:Y:S01]  /*1da0*/  @P0 IADD3.X R7, R34, UR5, RZ, P1, !PT ;  /* 0x0000000522070c10 */ /* 0x000fe20008ffe4ff */
[----:B------:R-:W-:Y:S01]  /*1db0*/  ULDC.64 UR4, c[0x0][0xa08] ;  /* 0x0002820000047ab9 */ /* 0x000fe20000000a00 */
[----:B------:R-:W4:Y:S04]  /*1dc0*/  LDL R34, [R1+0x44] ;  /* 0x0000440001227983 */ /* 0x000f280000100800 */
[----:B------:R1:W2:Y:S01]  /*1dd0*/  @P0 LDG.E R0, desc[UR40][R6.64] ;  /* 0x0000002806000981 */ /* 0x0002a2000c1e1900 */
[----:B------:R-:W-:Y:S01]  /*1de0*/  SHF.R.S32.HI R33, RZ, 0x1f, R14 ;  /* 0x0000001fff217819 */ /* 0x000fe2000001140e */
[CC--:B0-----:R-:W-:Y:S01]  /*1df0*/  IMAD.WIDE.U32 R8, R14.reuse, R4.reuse, RZ ;  /* 0x000000040e087225 */ /* 0x0c1fe200078e00ff */
[----:B------:R-:W-:Y:S01]  /*1e00*/  ISETP.NE.U32.AND P0, PT, RZ, UR4, PT ;  /* 0x00000004ff007c0c */ /* 0x000fe2000bf05070 */
[----:B------:R-:W4:Y:S01]  /*1e10*/  LDL.LU R38, [R1] ;  /* 0x0000000001267983 */ /* 0x000f220000300800 */
[----:B------:R-:W-:Y:S01]  /*1e20*/  SHF.R.S32.HI R35, RZ, 0x1f, R19 ;  /* 0x0000001fff237819 */ /* 0x000fe20000011413 */
[----:B------:R-:W-:Y:S01]  /*1e30*/  IMAD R10, R33, R4, RZ ;  /* 0x00000004210a7224 */ /* 0x000fe200078e02ff */
[----:B------:R-:W-:Y:S01]  /*1e40*/  ISETP.NE.AND.EX P0, PT, RZ, UR5, PT, P0 ;  /* 0x00000005ff007c0c */ /* 0x000fe2000bf05300 */
[----:B------:R-:W4:Y:S01]  /*1e50*/  LDL R32, [R1+0x48] ;  /* 0x0000480001207983 */ /* 0x000f220000100800 */
[----:B------:R-:W-:Y:S01]  /*1e60*/  ULDC.64 UR4, c[0x0][0x308] ;  /* 0x0000c20000047ab9 */ /* 0x000fe20000000a00 */
[----:B------:R-:W-:Y:S01]  /*1e70*/  IMAD R3, R14, R5, R10 ;  /* 0x000000050e037224 */ /* 0x000fe200078e020a */
[----:B-1----:R-:W-:-:S02]  /*1e80*/  SHF.R.U32.HI R36, RZ, 0x7, R20 ;  /* 0x00000007ff247819 */ /* 0x002fc40000011614 */
[----:B------:R-:W-:Y:S01]  /*1e90*/  SHF.R.S32.HI R17, RZ, 0x1f, R16 ;  /* 0x0000001fff117819 */ /* 0x000fe20000011410 */
[----:B------:R-:W-:Y:S01]  /*1ea0*/  IMAD.IADD R9, R9, 0x1, R3 ;  /* 0x0000000109097824 */ /* 0x000fe200078e0203 */
[----:B------:R-:W-:Y:S01]  /*1eb0*/  ISETP.NE.AND P6, PT, R36, 0x1, PT ;  /* 0x000000012400780c */ /* 0x000fe20003fc5270 */
[----:B------:R-:W-:-:S04]  /*1ec0*/  IMAD.WIDE.U32 R6, R37, UR4, R8 ;  /* 0x0000000425067c25 */ /* 0x000fc8000f8e0008 */
[----:B------:R-:W-:Y:S01]  /*1ed0*/  IMAD R57, R37, UR5, R7 ;  /* 0x0000000525397c24 */ /* 0x000fe2000f8e0207 */
[----:B------:R-:W-:Y:S01]  /*1ee0*/  ULDC.64 UR4, c[0x0][0x310] ;  /* 0x0000c40000047ab9 */ /* 0x000fe20000000a00 */
[----:B------:R-:W-:Y:S02]  /*1ef0*/  IMAD.MOV.U32 R56, RZ, RZ, R6 ;  /* 0x000000ffff387224 */ /* 0x000fe400078e0006 */
[----:B------:R-:W0:Y:S01]  /*1f00*/  LDC.64 R6, c[0x0][0x3f8] ;  /* 0x0000fe00ff067b82 */ /* 0x000e220000000a00 */
[C---:B------:R-:W-:Y:S01]  /*1f10*/  IMAD.WIDE.U32 R8, R19.reuse, R4, R16 ;  /* 0x0000000413087225 */ /* 0x040fe200078e0010 */
[--C-:B------:R-:W-:Y:S02]  /*1f20*/  SHF.R.S32.HI R153, RZ, 0x1f, R152.reuse ;  /* 0x0000001fff997819 */ /* 0x100fe40000011498 */
[----:B------:R-:W-:Y:S01]  /*1f30*/  SHF.L.U64.HI R74, R4, 0x7, R5 ;  /* 0x00000007044a7819 */ /* 0x000fe20000010205 */
[----:B0-----:R-:W-:-:S04]  /*1f40*/  IMAD.WIDE.U32 R52, R19, R6, R152 ;  /* 0x0000000613347225 */ /* 0x001fc800078e0098 */
[C---:B------:R-:W-:Y:S01]  /*1f50*/  IMAD.WIDE.U32 R30, R19.reuse, R6, R16 ;  /* 0x00000006131e7225 */ /* 0x040fe200078e0010 */
[----:B------:R-:W-:Y:S02]  /*1f60*/  SHF.L.U64.HI R72, R6, 0x7, R7 ;  /* 0x0000000706487819 */ /* 0x000fe40000010207 */
[----:B------:R-:W-:Y:S01]  /*1f70*/  SHF.L.U32 R73, R4, 0x7, RZ ;  /* 0x0000000704497819 */ /* 0x000fe200000006ff */
[----:B---3--:R-:W-:-:S04]  /*1f80*/  IMAD.WIDE.U32 R20, R19, R68, R152 ;  /* 0x0000004413147225 */ /* 0x008fc800078e0098 */
[----:B------:R-:W-:Y:S02]  /*1f90*/  VIADD R66, R16, 0x20 ;  /* 0x0000002010427836 */ /* 0x000fe40000000000 */
[----:B------:R-:W-:Y:S02]  /*1fa0*/  IMAD.SHL.U32 R71, R6, 0x80, RZ ;  /* 0x0000008006477824 */ /* 0x000fe400078e00ff */
[----:B------:R-:W-:Y:S01]  /*1fb0*/  VIADD R64, R36, 0x8 ;  /* 0x0000000824407836 */ /* 0x000fe20000000000 */
[----:B--2---:R-:W-:Y:S02]  /*1fc0*/  SHF.R.S32.HI R3, RZ, 0x1f, R0 ;  /* 0x0000001fff037819 */ /* 0x004fe40000011400 */
[----:B------:R-:W-:Y:S02]  /*1fd0*/  SEL R55, R0, RZ, !P0 ;  /* 0x000000ff00377207 */ /* 0x000fe40004000000 */
[----:B------:R-:W-:-:S03]  /*1fe0*/  SEL R12, R3, RZ, !P0 ;  /* 0x000000ff030c7207 */ /* 0x000fc60004000000 */
[----:B------:R-:W-:-:S04]  /*1ff0*/  IMAD.WIDE.U32 R56, R55, UR4, R56 ;  /* 0x0000000437387c25 */ /* 0x000fc8000f8e0038 */
[----:B------:R-:W-:Y:S01]  /*2000*/  IMAD R0, R12, UR4, RZ ;  /* 0x000000040c007c24 */ /* 0x000fe2000f8e02ff */
[----:B------:R-:W-:-:S03]  /*2010*/  IADD3 R77, P0, R56, R8, RZ ;  /* 0x00000008384d7210 */ /* 0x000fc60007f1e0ff */
[----:B------:R-:W-:Y:S01]  /*2020*/  IMAD R3, R55, UR5, R0 ;  /* 0x0000000537037c24 */ /* 0x000fe2000f8e0200 */
[----:B------:R-:W-:Y:S05]  /*2030*/  @!P6 WARPSYNC.ALL ;  /* 0x000000000000e948 */ /* 0x000fea0003800000 */
[----:B------:R-:W-:Y:S01]  /*2040*/  IMAD R0, R35, R4, RZ ;  /* 0x0000000423007224 */ /* 0x000fe200078e02ff */
[----:B------:R-:W-:Y:S01]  /*2050*/  ULDC.64 UR4, c[0x0][0x330] ;  /* 0x0000cc0000047ab9 */ /* 0x000fe20000000a00 */
[----:B------:R-:W-:Y:S01]  /*2060*/  IADD3 R76, R57, R3, RZ ;  /* 0x00000003394c7210 */ /* 0x000fe20007ffe0ff */
[----:B------:R-:W-:-:S04]  /*2070*/  IMAD.WIDE.U32 R10, R37, UR4, R16 ;  /* 0x00000004250a7c25 */ /* 0x000fc8000f8e0010 */
[----:B------:R-:W-:Y:S02]  /*2080*/  IMAD R75, R19, R5, R0 ;  /* 0x00000005134b7224 */ /* 0x000fe400078e0200 */
[----:B------:R-:W-:Y:S01]  /*2090*/  IMAD R11, R37, UR5, R11 ;  /* 0x00000005250b7c24 */ /* 0x000fe2000f8e020b */
[----:B------:R-:W-:Y:S02]  /*20a0*/  ULDC.64 UR4, c[0x0][0x338] ;  /* 0x0000ce0000047ab9 */ /* 0x000fe40000000a00 */
[----:B------:R-:W-:Y:S01]  /*20b0*/  IADD3.X R75, R76, R9, R75, P0, !PT ;  /* 0x000000094c4b7210 */ /* 0x000fe200007fe44b */
[----:B------:R-:W-:Y:S01]  /*20c0*/  IMAD R3, R12, UR4, RZ ;  /* 0x000000040c037c24 */ /* 0x000fe2000f8e02ff */
[----:B------:R-:W-:Y:S01]  /*20d0*/  @!P6 BAR.SYNC.DEFER_BLOCKING 0x9, 0x100 ;  /* 0x024400000000eb1d */ /* 0x000fe20000010000 */
[----:B------:R-:W-:Y:S01]  /*20e0*/  ISETP.GE.AND P0, PT, R16, R63, PT ;  /* 0x0000003f1000720c */ /* 0x000fe20003f06270 */
[----:B------:R-:W-:Y:S02]  /*20f0*/  IMAD R0, R35, R6, RZ ;  /* 0x0000000623007224 */ /* 0x000fe400078e02ff */
[----:B------:R-:W-:Y:S01]  /*2100*/  IMAD R15, R55, UR5, R3 ;  /* 0x00000005370f7c24 */ /* 0x000fe2000f8e0203 */
[----:B------:R-:W-:Y:S01]  /*2110*/  SEL R3, R63, RZ, P0 ;  /* 0x000000ff3f037207 */ /* 0x000fe20000000000 */
[----:B------:R-:W0:Y:S01]  /*2120*/  S2R R37, SR_TID.X ;  /* 0x0000000000257919 */ /* 0x000e220000002100 */
[----:B----4-:R-:W-:Y:S01]  /*2130*/  LOP3.LUT P1, RZ, R34, 0x4, RZ, 0xc0, !PT ;  /* 0x0000000422ff7812 */ /* 0x010fe2000782c0ff */
[----:B------:R-:W-:-:S02]  /*2140*/  IMAD R9, R19, R7, R0 ;  /* 0x0000000713097224 */ /* 0x000fc400078e0200 */
[----:B------:R-:W-:Y:S02]  /*2150*/  IMAD R0, R35, R68, RZ ;  /* 0x0000004423007224 */ /* 0x000fe400078e02ff */
[----:B------:R-:W-:Y:S02]  /*2160*/  IMAD.IADD R3, R16, 0x1, R3 ;  /* 0x0000000110037824 */ /* 0x000fe400078e0203 */
[----:B------:R-:W-:Y:S02]  /*2170*/  IMAD.IADD R53, R53, 0x1, R9 ;  /* 0x0000000135357824 */ /* 0x000fe400078e0209 */
[----:B------:R-:W-:Y:S01]  /*2180*/  IMAD R13, R19, R69, R0 ;  /* 0x00000045130d7224 */ /* 0x000fe200078e0200 */
[----:B------:R-:W-:Y:S01]  /*2190*/  SHF.R.S32.HI R0, RZ, 0x1f, R3 ;  /* 0x0000001fff007819 */ /* 0x000fe20000011403 */
[----:B------:R-:W-:Y:S01]  /*21a0*/  IMAD.IADD R31, R9, 0x1, R31 ;  /* 0x00000001091f7824 */ /* 0x000fe200078e021f */
[----:B-----5:R-:W-:Y:S02]  /*21b0*/  SHF.R.S32.HI R9, RZ, 0x1f, R24 ;  /* 0x0000001fff097819 */ /* 0x020fe40000011418 */
[----:B------:R-:W-:-:S02]  /*21c0*/  LOP3.LUT R38, R38, 0xfffffffb, RZ, 0xc0, !PT ;  /* 0xfffffffb26267812 */ /* 0x000fc400078ec0ff */
[----:B------:R-:W-:Y:S01]  /*21d0*/  LEA.HI R3, R0, R3, RZ, 0x3 ;  /* 0x0000000300037211 */ /* 0x000fe200078f18ff */
[C---:B------:R-:W-:Y:S01]  /*21e0*/  IMAD R0, R9.reuse, R6, RZ ;  /* 0x0000000609007224 */ /* 0x040fe200078e02ff */
[----:B------:R-:W-:Y:S01]  /*21f0*/  @P1 LOP3.LUT R38, R38, 0x4, RZ, 0xfc, !PT ;  /* 0x0000000426261812 */ /* 0x000fe200078efcff */
[----:B------:R-:W-:Y:S01]  /*2200*/  IMAD R9, R9, R68, RZ ;  /* 0x0000004409097224 */ /* 0x000fe200078e02ff */
[----:B------:R-:W-:Y:S01]  /*2210*/  IADD3 R8, P1, R19, R14, RZ ;  /* 0x0000000e13087210 */ /* 0x000fe20007f3e0ff */
[C---:B------:R-:W-:Y:S02]  /*2220*/  IMAD R5, R24.reuse, R7, R0 ;  /* 0x0000000718057224 */ /* 0x040fe400078e0200 */
[----:B------:R-:W-:Y:S02]  /*2230*/  IMAD R7, R24, R69, R9 ;  /* 0x0000004518077224 */ /* 0x000fe400078e0209 */
[----:B------:R-:W-:Y:S02]  /*2240*/  IMAD.X R9, R35, 0x1, R33, P1 ;  /* 0x0000000123097824 */ /* 0x000fe400008e0621 */
[----:B------:R-:W-:-:S02]  /*2250*/  VIADD R35, R19, 0x60 ;  /* 0x0000006013237836 */ /* 0x000fc40000000000 */
[----:B------:R-:W-:Y:S02]  /*2260*/  IMAD.SHL.U32 R70, R34, 0x40, RZ ;  /* 0x0000004022467824 */ /* 0x000fe400078e00ff */
[----:B------:R-:W-:Y:S02]  /*2270*/  IMAD.SHL.U32 R35, R35, 0x40, RZ ;  /* 0x0000004023237824 */ /* 0x000fe400078e00ff */
[----:B------:R-:W-:Y:S01]  /*2280*/  VIADD R34, R19, 0x60 ;  /* 0x0000006013227836 */ /* 0x000fe20000000000 */
[----:B0-----:R-:W-:Y:S02]  /*2290*/  IADD3 R37, R37, -0x80, RZ ;  /* 0xffffff8025257810 */ /* 0x001fe40007ffe0ff */
[----:B------:R-:W-:Y:S02]  /*22a0*/  LOP3.LUT R35, R35, 0x1c0, RZ, 0xc0, !PT ;  /* 0x000001c023237812 */ /* 0x000fe400078ec0ff */
[----:B------:R-:W-:Y:S02]  /*22b0*/  SHF.R.S32.HI R65, RZ, 0x1f, R34 ;  /* 0x0000001fff417819 */ /* 0x000fe40000011422 */
[----:B------:R-:W-:-:S02]  /*22c0*/  LOP3.LUT R70, R70, 0x1c0, RZ, 0xc0, !PT ;  /* 0x000001c046467812 */ /* 0x000fc400078ec0ff */
[----:B------:R-:W-:Y:S02]  /*22d0*/  SHF.R.S32.HI R34, RZ, 0x1f, R37 ;  /* 0x0000001fff227819 */ /* 0x000fe40000011425 */
[----:B------:R-:W-:Y:S01]  /*22e0*/  LOP3.LUT R4, R35, 0x38, R3, 0xf8, !PT ;  /* 0x0000003823047812 */ /* 0x000fe200078ef803 */
[----:B------:R-:W-:Y:S01]  /*22f0*/  VIADD R35, R19, 0x60 ;  /* 0x0000006013237836 */ /* 0x000fe20000000000 */
[----:B------:R-:W-:Y:S01]  /*2300*/  SHF.R.U32.HI R67, RZ, 0x3, R70 ;  /* 0x00000003ff437819 */ /* 0x000fe20000011646 */
[----:B------:R0:W-:Y:S01]  /*2310*/  STL [R1], R38 ;  /* 0x0000002601007387 */ /* 0x0001e20000100800 */
[----:B------:R-:W-:Y:S02]  /*2320*/  LOP3.LUT R0, R70, 0x18, R16, 0xf8, !PT ;  /* 0x0000001846007812 */ /* 0x000fe400078ef810 */
[----:B------:R-:W-:Y:S01]  /*2330*/  LEA.HI R34, R34, R37, RZ, 0x5 ;  /* 0x0000002522227211 */ /* 0x000fe200078f28ff */
[----:B------:R-:W-:Y:S01]  /*2340*/  IMAD.WIDE.U32 R54, R55, UR4, R10 ;  /* 0x0000000437367c25 */ /* 0x000fe2000f8e000a */
[----:B------:R-:W-:Y:S01]  /*2350*/  SHF.L.U32 R35, R35, 0x6, RZ ;  /* 0x0000000623237819 */ /* 0x000fe200000006ff */
[----:B------:R-:W-:Y:S01]  /*2360*/  ULDC UR4, c[0x0][0x2f4] ;  /* 0x0000bd0000047ab9 */ /* 0x000fe20000000800 */
[----:B------:R-:W-:Y:S01]  /*2370*/  LOP3.LUT R0, R0, R67, RZ, 0x3c, !PT ;  /* 0x0000004300007212 */ /* 0x000fe200078e3cff */
[----:B------:R-:W-:Y:S01]  /*2380*/  IMAD.WIDE.U32 R10, R19, R68, R16 ;  /* 0x00000044130a7225 */ /* 0x000fe200078e0010 */
[----:B------:R-:W-:-:S02]  /*2390*/  SHF.R.S32.HI R34, RZ, 0x5, R34 ;  /* 0x00000005ff227819 */ /* 0x000fc40000011422 */
[----:B------:R-:W-:Y:S01]  /*23a0*/  LOP3.LUT R35, R35, 0x1c0, RZ, 0xc0, !PT ;  /* 0x000001c023237812 */ /* 0x000fe200078ec0ff */
[----:B------:R-:W-:Y:S02]  /*23b0*/  IMAD.IADD R21, R21, 0x1, R13 ;  /* 0x0000000115157824 */ /* 0x000fe400078e020d */
[----:B------:R-:W-:Y:S02]  /*23c0*/  IMAD.IADD R11, R13, 0x1, R11 ;  /* 0x000000010d0b7824 */ /* 0x000fe400078e020b */
[----:B------:R-:W-:Y:S01]  /*23d0*/  IMAD R62, R34, 0x200, R0 ;  /* 0x00000200223e7824 */ /* 0x000fe200078e0200 */
[----:B------:R-:W-:Y:S01]  /*23e0*/  LOP3.LUT R0, R70, 0x38, R3, 0xf8, !PT ;  /* 0x0000003846007812 */ /* 0x000fe200078ef803 */
[----:B------:R-:W-:Y:S01]  /*23f0*/  IMAD.WIDE.U32 R20, R24, R68, R20 ;  /* 0x0000004418147225 */ /* 0x000fe200078e0014 */
[----:B------:R-:W-:-:S03]  /*2400*/  SHF.R.U32.HI R35, RZ, 0x3, R35 ;  /* 0x00000003ff237819 */ /* 0x000fc60000011623 */
[----:B------:R-:W-:Y:S01]  /*2410*/  IMAD.WIDE.U32 R10, R24, R68, R10 ;  /* 0x00000044180a7225 */ /* 0x000fe200078e000a */
[----:B------:R-:W-:Y:S02]  /*2420*/  LOP3.LUT R0, R0, R67, RZ, 0x3c, !PT ;  /* 0x0000004300007212 */ /* 0x000fe400078e3cff */
[----:B------:R-:W-:Y:S01]  /*2430*/  LOP3.LUT R12, R4, R35, RZ, 0x3c, !PT ;  /* 0x00000023040c7212 */ /* 0x000fe200078e3cff */
[----:B------:R-:W-:-:S04]  /*2440*/  IMAD.WIDE.U32 R30, R24, R6, R30 ;  /* 0x00000006181e7225 */ /* 0x000fc800078e001e */
[----:B------:R-:W-:-:S04]  /*2450*/  IMAD.WIDE.U32 R52, R24, R6, R52 ;  /* 0x0000000618347225 */ /* 0x000fc800078e0034 */
[----:B------:R-:W-:Y:S02]  /*2460*/  IMAD.IADD R59, R21, 0x1, R7 ;  /* 0x00000001153b7824 */ /* 0x000fe400078e0207 */
[----:B------:R-:W-:Y:S01]  /*2470*/  IMAD.IADD R58, R7, 0x1, R11 ;  /* 0x00000001073a7824 */ /* 0x000fe200078e020b */
[----:B------:R-:W-:Y:S01]  /*2480*/  LOP3.LUT R7, R3, 0xfffffff8, RZ, 0xc0, !PT ;  /* 0xfffffff803077812 */ /* 0x000fe200078ec0ff */
[----:B------:R-:W-:Y:S01]  /*2490*/  IMAD.IADD R61, R53, 0x1, R5 ;  /* 0x00000001353d7824 */ /* 0x000fe200078e0205 */
[----:B------:R-:W-:Y:S01]  /*24a0*/  SHF.L.U64.HI R69, R68, 0x7, R69 ;  /* 0x0000000744457819 */ /* 0x000fe20000010245 */
[----:B------:R-:W-:Y:S01]  /*24b0*/  IMAD R4, R34, 0x200, R0 ;  /* 0x0000020022047824 */ /* 0x000fe200078e0200 */
[----:B------:R-:W-:Y:S01]  /*24c0*/  IADD3 R60, R5, R31, RZ ;  /* 0x0000001f053c7210 */ /* 0x000fe20007ffe0ff */
[----:B------:R-:W-:Y:S01]  /*24d0*/  IMAD.SHL.U32 R68, R68, 0x80, RZ ;  /* 0x0000008044447824 */ /* 0x000fe200078e00ff */
[----:B------:R-:W-:Y:S01]  /*24e0*/  SHF.R.S32.HI R6, RZ, 0x3, R3 ;  /* 0x00000003ff067819 */ /* 0x000fe20000011403 */
[----:B------:R-:W-:Y:S01]  /*24f0*/  IMAD.SHL.U32 R63, R63, 0x2, RZ ;  /* 0x000000023f3f7824 */ /* 0x000fe200078e00ff */
[----:B------:R-:W-:Y:S01]  /*2500*/  ISETP.GE.AND P1, PT, R16, UR4, PT ;  /* 0x0000000410007c0c */ /* 0x000fe2000bf26270 */
[----:B------:R-:W-:Y:S01]  /*2510*/  IMAD.IADD R3, R32, 0x1, R12 ;  /* 0x0000000120037824 */ /* 0x000fe200078e020c */
[----:B------:R-:W-:Y:S01]  /*2520*/  ISETP.GE.AND P2, PT, R66, UR4, PT ;  /* 0x0000000442007c0c */ /* 0x000fe2000bf46270 */
[----:B------:R-:W-:Y:S01]  /*2530*/  IMAD.IADD R0, R55, 0x1, R15 ;  /* 0x0000000137007824 */ /* 0x000fe200078e020f */
[----:B0-----:R-:W-:-:S11]  /*2540*/  SHF.R.S32.HI R5, RZ, 0x1f, R7 ;  /* 0x0000001fff057819 */ /* 0x001fd60000011407 */
.L_x_14467:
        /* <DEDUP_REMOVED lines=11> */
[-C--:B------:R-:W-:Y:S01]  /*2600*/  MOV R84, R14.reuse ;  /* 0x0000000e00547202 */ /* 0x080fe20000000f00 */
[----:B------:R-:W4:Y:S02]  /*2610*/  LDC R88, c[0x0][0x3f4] ;  /* 0x0000fd00ff587b82 */ /* 0x000f240000000800 */
        /* <DEDUP_REMOVED lines=9> */
[C---:B------:R-:W-:Y:S02]  /*26b0*/  LEA R36, P4, R12.reuse, R80, 0x1 ;  /* 0x000000500c247211 */ /* 0x040fe400078808ff */
[-C--:B------:R-:W-:Y:S01]  /*26c0*/  LEA.HI.X R39, R15, R81.reuse, R32, 0x1, P3 ;  /* 0x000000510f277211 */ /* 0x080fe200018f0c20 */
[C---:B------:R-:W-:Y:S01]  /*26d0*/  VIADD R79, R13.reuse, 0x20 ;  /* 0x000000200d4f7836 */ /* 0x040fe20000000000 */
[----:B------:R-:W-:Y:S01]  /*26e0*/  LEA.HI.X R37, R12, R81, R14, 0x1, P4 ;  /* 0x000000510c257211 */ /* 0x000fe200020f0c0e */
[----:B------:R-:W-:Y:S01]  /*26f0*/  IMAD R82, R13, 0x2, R26 ;  /* 0x000000020d527824 */ /* 0x000fe200078e021a */
[----:B------:R-:W-:-:S02]  /*2700*/  ISETP.GT.AND P4, PT, R33, R28, PT ;  /* 0x0000001c2100720c */ /* 0x000fc40003f84270 */
[----:B----4-:R-:W-:Y:S02]  /*2710*/  ISETP.GE.AND P3, PT, R88, 0x1, PT ;  /* 0x000000015800780c */ /* 0x010fe40003f66270 */
[----:B------:R-:W-:Y:S02]  /*2720*/  MOV R27, R33 ;  /* 0x00000021001b7202 */ /* 0x000fe40000000f00 */
[----:B--2---:R-:W-:Y:S02]  /*2730*/  LOP3.LUT P5, RZ, R40, 0x4, RZ, 0xc0, !PT ;  /* 0x0000000428ff7812 */ /* 0x004fe400078ac0ff */
[----:B---3--:R-:W-:-:S05]  /*2740*/  LOP3.LUT R35, R35, 0xfffffffd, RZ, 0xc0, !PT ;  /* 0xfffffffd23237812 */ /* 0x008fca00078ec0ff */
[----:B------:R-:W-:-:S05]  /*2750*/  @P4 LOP3.LUT R35, R35, 0x2, RZ, 0xfc, !PT ;  /* 0x0000000223234812 */ /* 0x000fca00078efcff */
[----:B------:R0:W-:Y:S01]  /*2760*/  STL [R1], R35 ;  /* 0x0000002301007387 */ /* 0x0001e20000100800 */
[----:B------:R-:W-:-:S04]  /*2770*/  @P5 VIADD R79, R13, 0xffffffe0 ;  /* 0xffffffe00d4f5836 */ /* 0x000fc80000000000 */
        /* <DEDUP_REMOVED lines=46> */
.L_x_14422:
[----:B------:R-:W-:Y:S05]  /*2a60*/  BSYNC B1 ;  /* 0x0000000000017941 */ /* 0x000fea0003800000 */
.L_x_14421:
[----:B0-----:R-:W-:Y:S01]  /*2a70*/  IADD3 R12, R19, 0x60, RZ ;  /* 0x00000060130c7810 */ /* 0x001fe20007ffe0ff */
[----:B------:R-:W-:Y:S01]  /*2a80*/  BSSY B1, `(.L_x_14423) ;  /* 0x0000021000017945 */ /* 0x000fe20003800000 */
[----:B-----5:R-:W-:Y:S02]  /*2a90*/  IMAD.MOV.U32 R86, RZ, RZ, R48 ;  /* 0x000000ffff567224 */ /* 0x020fe400078e0030 */
[----:B------:R-:W-:Y:S01]  /*2aa0*/  ISETP.GE.AND P5, PT, R12, R83, PT ;  /* 0x000000530c00720c */ /* 0x000fe20003fa6270 */
[----:B------:R-:W-:-:S12]  /*2ab0*/  IMAD.MOV.U32 R87, RZ, RZ, R49 ;  /* 0x000000ffff577224 */ /* 0x000fd800078e0031 */
        /* <DEDUP_REMOVED lines=29> */
.L_x_14424:
[----:B------:R-:W-:Y:S05]  /*2c90*/  BSYNC B1 ;  /* 0x0000000000017941 */ /* 0x000fea0003800000 */
.L_x_14423:
        /* <DEDUP_REMOVED lines=24> */
[----:B------:R-:W-:Y:S02]  /*2e20*/  PRMT R47, R14, 0x5410, R15 ;  /* 0x000054100e2f7816 */ /* 0x000fe4000000000f */
[----:B--2---:R-:W-:-:S13]  /*2e30*/  ISETP.NE.AND P3, PT, R78, 0x3, PT ;  /* 0x000000034e00780c */ /* 0x004fda0003f65270 */
[----:B------:R-:W-:Y:S05]  /*2e40*/  @!P3 BRA `(.L_x_14425) ;  /* 0x000000000004b947 */ /* 0x000fea0003800000 */
[----:B------:R-:W-:Y:S01]  /*2e50*/  BPT.TRAP 0x1 ;  /* 0x000000040000795c */ /* 0x000fe20000300000 */
.L_x_14425:
[----:B------:R-:W-:Y:S01]  /*2e60*/  IMAD R78, R22, 0x8, R2 ;  /* 0x00000008164e7824 */ /* 0x000fe200078e0202 */
[----:B------:R-:W-:Y:S01]  /*2e70*/  SHF.L.U32 R90, R154, 0x1f, RZ ;  /* 0x0000001f9a5a7819 */ /* 0x000fe200000006ff */
[----:B------:R-:W-:Y:S03]  /*2e80*/  BSSY B1, `(.L_x_14426) ;  /* 0x0000003000017945 */ /* 0x000fe60003800000 */
[----:B------:R-:W0:Y:S02]  /*2e90*/  SYNCS.PHASECHK.TRANS64.TRYWAIT P6, [R78+URZ+0x16890], R90 ;  /* 0x0168905a4e0075a7 */ /* 0x000e2400080c017f */
[----:B0-----:R-:W-:Y:S05]  /*2ea0*/  @!P6 BRA `(.L_x_14427) ;  /* 0x0000018400a4e947 */ /* 0x001fea0003800000 */
.L_x_14697:
[----:B------:R-:W-:Y:S05]  /*2eb0*/  BSYNC B1 ;  /* 0x0000000000017941 */ /* 0x000fea0003800000 */
.L_x_14426:
        /* <DEDUP_REMOVED lines=20> */
[----:B------:R-:W-:Y:S02]  /*3000*/  HADD2.F32 R15, -RZ, R15.H0_H0 ;  /* 0x2000000fff0f7230 */ /* 0x000fe40000004100 */
[----:B------:R-:W-:Y:S01]  /*3010*/  FMUL.FTZ R85, R13, R85 ;  /* 0x000000550d557220 */ /* 0x000fe20000410000 */
[----:B------:R-:W-:Y:S02]  /*3020*/  HADD2.F32 R94, -RZ, R94.H0_H0 ;  /* 0x2000005eff5e7230 */ /* 0x000fe40000004100 */
[----:B------:R-:W-:Y:S01]  /*3030*/  FMUL.FTZ R100, R81, R96 ;  /* 0x0000006051647220 */ /* 0x000fe20000410000 */
[----:B------:R-:W-:Y:S01]  /*3040*/  FFMA.FTZ R98, R13, R84, -R98 ;  /* 0x000000540d627223 */ /* 0x000fe20000010862 */
[----:B------:R-:W-:Y:S01]  /*3050*/  FMUL.FTZ R96, R15, R96 ;  /* 0x000000600f607220 */ /* 0x000fe20000410000 */
[----:B------:R-:W-:Y:S01]  /*3060*/  FFMA.FTZ R93, R14, R84, R85 ;  /* 0x000000540e5d7223 */ /* 0x000fe20000010055 */
[----:B------:R-:W-:-:S02]  /*3070*/  HADD2.F32 R84, -RZ, R99.H0_H0 ;  /* 0x20000063ff547230 */ /* 0x000fc40000004100 */
        /* <DEDUP_REMOVED lines=21> */
.L_x_14433:
[----:B------:R-:W-:Y:S05]  /*31d0*/  BSYNC B3 ;  /* 0x0000000000037941 */ /* 0x000fea0003800000 */
.L_x_14432:
[----:B--2---:R1:W-:Y:S02]  /*31e0*/  STG.E.128 desc[UR40][R38.64], R12 ;  /* 0x0000000c26007986 */ /* 0x0043e4000c101d28 */
.L_x_14431:
[----:B------:R-:W-:Y:S05]  /*31f0*/  BSYNC B2 ;  /* 0x0000000000027941 */ /* 0x000fea0003800000 */
.L_x_14430:
        /* <DEDUP_REMOVED lines=46> */
.L_x_14435:
[----:B------:R-:W-:Y:S05]  /*34e0*/  BSYNC B2 ;  /* 0x0000000000027941 */ /* 0x000fea0003800000 */
.L_x_14434:
[----:B--2---:R2:W-:Y:S02]  /*34f0*/  STG.E.128 desc[UR40][R38.64+0x40], R12 ;  /* 0x0000400c26007986 */ /* 0x0045e4000c101d28 */
.L_x_14429:
[----:B------:R-:W-:Y:S05]  /*3500*/  BSYNC B1 ;  /* 0x0000000000017941 */ /* 0x000fea0003800000 */
.L_x_14428:
        /* <DEDUP_REMOVED lines=48> */
.L_x_14440:
[----:B------:R-:W-:Y:S05]  /*3810*/  BSYNC B2 ;  /* 0x0000000000027941 */ /* 0x000fea0003800000 */
.L_x_14439:
[----:B--2---:R3:W-:Y:S02]  /*3820*/  STG.E.128 desc[UR40][R36.64], R12 ;  /* 0x0000000c24007986 */ /* 0x0047e4000c101d28 */
.L_x_14438:
[----:B------:R-:W-:Y:S05]  /*3830*/  BSYNC B1 ;  /* 0x0000000000017941 */ /* 0x000fea0003800000 */
.L_x_14437:
[----:B------:R-:W-:Y:S05]  /*3840*/  @P2 BRA `(.L_x_14436) ;  /* 0x0000001800a02947 */ /* 0x000fea0003800000 */
[----:B-123--:R1:W2:Y:S01]  /*3850*/  LDS.128 R12, [R79+0x11000] ;  /* 0x011000004f0c7984 */ /* 0x00e2a20000000c00 */
        /* <DEDUP_REMOVED lines=44> */
.L_x_14442:
[----:B------:R-:W-:Y:S05]  /*3b20*/  BSYNC B1 ;  /* 0x0000000000017941 */ /* 0x000fea0003800000 */
.L_x_14441:
[----:B--2---:R4:W-:Y:S01]  /*3b30*/  STG.E.128 desc[UR40][R36.64+0x40], R12 ;  /* 0x0000400c24007986 */ /* 0x0049e2000c101d28 */
[----:B------:R-:W-:Y:S05]  /*3b40*/  BRA `(.L_x_14436) ;  /* 0x0000001400e07947 */ /* 0x000fea0003800000 */
.L_x_14420:
[C---:B------:R-:W-:Y:S02]  /*3b50*/  ISETP.GE.AND P3, PT, R19.reuse, R83, PT ;  /* 0x000000531300720c */ /* 0x040fe40003f66270 */
[----:B0-----:R-:W-:Y:S02]  /*3b60*/  CS2R R34, SRZ ;  /* 0x0000000000227805 */ /* 0x001fe4000001ff00 */
[----:B------:R-:W-:Y:S01]  /*3b70*/  CS2R R32, SRZ ;  /* 0x0000000000207805 */ /* 0x000fe2000001ff00 */
[----:B------:R-:W-:Y:S01]  /*3b80*/  VIADD R40, R19, 0x60 ;  /* 0x0000006013287836 */ /* 0x000fe20000000000 */
[----:B------:R-:W-:-:S13]  /*3b90*/  ISETP.GE.OR P3, PT, R16, R88, P3 ;  /* 0x000000581000720c */ /* 0x000fda0001f66670 */
[----:B------:R-:W0:Y:S01]  /*3ba0*/  @!P3 LDC.64 R36, c[0x0][0x3e8] ;  /* 0x0000fa00ff24bb82 */ /* 0x000e220000000a00 */
[----:B------:R-:W-:-:S04]  /*3bb0*/  @!P3 IADD3 R14, P4, R30, R46, RZ ;  /* 0x0000002e1e0eb210 */ /* 0x000fc80007f9e0ff */
[----:B------:R-:W-:Y:S02]  /*3bc0*/  @!P3 IADD3.X R15, R89, R60, RZ, P4, !PT ;  /* 0x0000003c590fb210 */ /* 0x000fe400027fe4ff */
        /* <DEDUP_REMOVED lines=40> */
.L_x_14444:
[----:B------:R-:W-:Y:S05]  /*3e50*/  BSYNC B1 ;  /* 0x0000000000017941 */ /* 0x000fea0003800000 */
.L_x_14443:
[----:B------:R-:W2:Y:S01]  /*3e60*/  LDL R48, [R1+0x4] ;  /* 0x0000040001307983 */ /* 0x000ea20000100800 */
[----:B-----5:R-:W-:Y:S01]  /*3e70*/  IMAD.MOV.U32 R44, RZ, RZ, R38 ;  /* 0x000000ffff2c7224 */ /* 0x020fe200078e0026 */
[----:B------:R-:W-:Y:S01]  /*3e80*/  MOV R45, R39 ;  /* 0x00000027002d7202 */ /* 0x000fe20000000f00 */
        /* <DEDUP_REMOVED lines=24> */
[----:B------:R-:W-:Y:S02]  /*4010*/  PRMT R107, R46, 0x7610, R107 ;  /* 0x000076102e6b7816 */ /* 0x000fe4000000006b */
[----:B------:R-:W-:Y:S02]  /*4020*/  PRMT R110, R47, 0x7610, R110 ;  /* 0x000076102f6e7816 */ /* 0x000fe4000000006e */
[----:B--2---:R-:W-:-:S13]  /*4030*/  ISETP.NE.AND P3, PT, R48, 0x3, PT ;  /* 0x000000033000780c */ /* 0x004fda0003f65270 */
[----:B------:R-:W-:Y:S05]  /*4040*/  @!P3 BRA `(.L_x_14445) ;  /* 0x000000000004b947 */ /* 0x000fea0003800000 */
[----:B------:R-:W-:Y:S01]  /*4050*/  BPT.TRAP 0x1 ;  /* 0x000000040000795c */ /* 0x000fe20000300000 */
.L_x_14445:
[----:B------:R-:W-:Y:S01]  /*4060*/  IMAD R78, R22, 0x8, R2 ;  /* 0x00000008164e7824 */ /* 0x000fe200078e0202 */
[----:B------:R-:W-:Y:S01]  /*4070*/  SHF.L.U32 R90, R154, 0x1f, RZ ;  /* 0x0000001f9a5a7819 */ /* 0x000fe200000006ff */
[----:B------:R-:W0:Y:S01]  /*4080*/  LDC R94, c[0x0][0x2f4] ;  /* 0x0000bd00ff5e7b82 */ /* 0x000e220000000800 */
[----:B------:R-:W-:Y:S02]  /*4090*/  BSSY B1, `(.L_x_14446) ;  /* 0x0000004000017945 */ /* 0x000fe40003800000 */
[----:B------:R-:W1:Y:S01]  /*40a0*/  SYNCS.PHASECHK.TRANS64.TRYWAIT P5, [R78+URZ+0x16890], R90 ;  /* 0x0168905a4e0075a7 */ /* 0x000e6200080a017f */
[----:B0-----:R-:W-:Y:S01]  /*40b0*/  IMAD.IADD R96, R94, 0x1, -R63 ;  /* 0x000000015e607824 */ /* 0x001fe200078e0a3f */
[----:B-1----:R-:W-:Y:S06]  /*40c0*/  @!P5 BRA `(.L_x_14447) ;  /* 0x000001740030d947 */ /* 0x002fec0003800000 */
.L_x_14698:
[----:B------:R-:W-:Y:S05]  /*40d0*/  BSYNC B1 ;  /* 0x0000000000017941 */ /* 0x000fea0003800000 */
.L_x_14446:
        /* <DEDUP_REMOVED lines=11> */
[----:B------:R-:W-:-:S05]  /*4190*/  IMAD.IADD R95, R95, 0x1, R89 ;  /* 0x000000015f5f7824 */ /* 0x000fca00078e0259 */
[----:B------:R-:W-:Y:S02]  /*41a0*/  IADD3.X R98, R76, R95, R5, P5, P6 ;  /* 0x0000005f4c627210 */ /* 0x000fe40002fec405 */
[----:B-1----:R-:W-:Y:S02]  /*41b0*/  IADD3 R47, R45, -0x80, RZ ;  /* 0xffffff802d2f7810 */ /* 0x002fe40007ffe0ff */
[----:B------:R-:W-:Y:S02]  /*41c0*/  SHF.R.S32.HI R45, RZ, 0x1f, R44 ;  /* 0x0000001fff2d7819 */ /* 0x000fe4000001142c */
[----:B------:R-:W-:Y:S02]  /*41d0*/  SHF.R.S32.HI R46, RZ, 0x1f, R47 ;  /* 0x0000001fff2e7819 */ /* 0x000fe4000001142f */
[----:B------:R-:W-:Y:S02]  /*41e0*/  LEA.HI R45, R45, R44, RZ, 0x4 ;  /* 0x0000002c2d2d7211 */ /* 0x000fe400078f20ff */
[----:B------:R-:W-:-:S02]  /*41f0*/  LEA.HI R46, R46, R47, RZ, 0x5 ;  /* 0x0000002f2e2e7211 */ /* 0x000fc400078f28ff */
[----:B------:R-:W-:Y:S02]  /*4200*/  LEA.HI.SX32 R45, R45, R6, 0x1c ;  /* 0x000000062d2d7211 */ /* 0x000fe400078fe2ff */
[----:B------:R-:W-:-:S03]  /*4210*/  SHF.R.S32.HI R46, RZ, 0x5, R46 ;  /* 0x00000005ff2e7819 */ /* 0x000fc6000001142e */
[----:B------:R-:W-:Y:S02]  /*4220*/  IMAD.SHL.U32 R97, R45, 0x8, RZ ;  /* 0x000000082d617824 */ /* 0x000fe400078e00ff */
[----:B------:R-:W-:-:S03]  /*4230*/  IMAD R45, R22, 0x2000, R4 ;  /* 0x00002000162d7824 */ /* 0x000fc600078e0204 */
[----:B------:R-:W-:Y:S01]  /*4240*/  LOP3.LUT R44, R70, 0x38, R97, 0xf8, !PT ;  /* 0x00000038462c7812 */ /* 0x000fe200078ef861 */
[----:B------:R-:W-:-:S03]  /*4250*/  IMAD R45, R45, 0x2, R2 ;  /* 0x000000022d2d7824 */ /* 0x000fc600078e0202 */
[----:B------:R-:W-:-:S05]  /*4260*/  LOP3.LUT R44, R44, R67, RZ, 0x3c, !PT ;  /* 0x000000432c2c7212 */ /* 0x000fca00078e3cff */
[----:B------:R-:W-:-:S04]  /*4270*/  IMAD R47, R46, 0x200, R44 ;  /* 0x000002002e2f7824 */ /* 0x000fc800078e022c */
[----:B------:R-:W-:-:S05]  /*4280*/  IMAD R47, R22, 0x2000, R47 ;  /* 0x00002000162f7824 */ /* 0x000fca00078e022f */
[----:B------:R-:W-:Y:S02]  /*4290*/  LEA R48, R47, R2, 0x1 ;  /* 0x000000022f307211 */ /* 0x000fe400078e08ff */
        /* <DEDUP_REMOVED lines=8> */
[----:B------:R-:W-:Y:S01]  /*4320*/  HADD2.F32 R104, -RZ, R104.H0_H0 ;  /* 0x20000068ff687230 */ /* 0x000fe20000004100 */
[----:B------:R-:W-:Y:S01]  /*4330*/  SHF.R.U32.HI R33, RZ, 0x10, R33 ;  /* 0x00000010ff217819 */ /* 0x000fe20000011621 */
[----:B------:R-:W-:Y:S01]  /*4340*/  HADD2.F32 R99, -RZ, R99.H0_H0 ;  /* 0x20000063ff637230 */ /* 0x000fe20000004100 */
[--C-:B------:R-:W-:Y:S02]  /*4350*/  SHF.R.U64 R14, R14, 0x10, R15.reuse ;  /* 0x000000100e0e7819 */ /* 0x100fe4000000120f */
[----:B------:R-:W-:Y:S01]  /*4360*/  SHF.R.U32.HI R32, RZ, 0x10, R15 ;  /* 0x00000010ff207819 */ /* 0x000fe2000001160f */
[----:B------:R-:W-:Y:S01]  /*4370*/  HADD2.F32 R33, -RZ, R33.H0_H0 ;  /* 0x20000021ff217230 */ /* 0x000fe20000004100 */
[----:B------:R-:W-:-:S02]  /*4380*/  SHF.R.U64 R15, R34, 0x10, R35 ;  /* 0x00000010220f7819 */ /* 0x000fc40000001223 */
[----:B------:R-:W-:Y:S01]  /*4390*/  SHF.R.U32.HI R34, RZ, 0x10, R35 ;  /* 0x00000010ff227819 */ /* 0x000fe20000011623 */
[----:B------:R-:W-:Y:S02]  /*43a0*/  HADD2.F32 R35, -RZ, R49.H0_H0 ;  /* 0x20000031ff237230 */ /* 0x000fe40000004100 */
[-C--:B------:R-:W-:Y:S01]  /*43b0*/  FMUL.FTZ R114, R106, R33.reuse ;  /* 0x000000216a727220 */ /* 0x080fe20000410000 */
[--C-:B-1----:R-:W-:Y:S02]  /*43c0*/  HADD2.F32 R49, -RZ, R45.reuse.H0_H0 ;  /* 0x2000002dff317230 */ /* 0x102fe40000004100 */
[----:B------:R-:W-:Y:S02]  /*43d0*/  HADD2.F32 R45, -RZ, R45.H1_H1 ;  /* 0x3000002dff2d7230 */ /* 0x000fe40000004100 */
[-C--:B------:R-:W-:Y:S01]  /*43e0*/  FMUL.FTZ R112, R35, R110.reuse ;  /* 0x0000006e23707220 */ /* 0x080fe20000410000 */
[----:B------:R-:W-:Y:S02]  /*43f0*/  HADD2.F32 R34, -RZ, R34.H0_H0 ;  /* 0x20000022ff227230 */ /* 0x000fe40000004100 */
[----:B------:R-:W-:Y:S01]  /*4400*/  FMUL.FTZ R110, R49, R110 ;  /* 0x0000006e316e7220 */ /* 0x000fe20000410000 */
[----:B------:R-:W-:Y:S01]  /*4410*/  FMUL.FTZ R109, R45, R33 ;  /* 0x000000212d6d7220 */ /* 0x000fe20000410000 */
[----:B------:R-:W-:-:S02]  /*4420*/  FFMA.FTZ R33, R49, R104, -R112 ;  /* 0x0000006831217223 */ /* 0x000fc40000010870 */
[----:B------:R-:W-:Y:S01]  /*4430*/  FFMA.FTZ R35, R35, R104, R110 ;  /* 0x0000006823237223 */ /* 0x000fe2000001006e */
[-C--:B------:R-:W-:Y:S01]  /*4440*/  FFMA.FTZ R104, R45, R99.reuse, -R114 ;  /* 0x000000632d687223 */ /* 0x080fe20000010872 */
[--C-:B------:R-:W-:Y:S02]  /*4450*/  HADD2.F32 R45, -RZ, R108.reuse.H1_H1 ;  /* 0x3000006cff2d7230 */ /* 0x100fe40000004100 */
[----:B------:R-:W-:Y:S01]  /*4460*/  FFMA.FTZ R106, R106, R99, R109 ;  /* 0x000000636a6a7223 */ /* 0x000fe2000001006d */
[----:B------:R-:W-:Y:S02]  /*4470*/  HADD2.F32 R49, -RZ, R108.H0_H0 ;  /* 0x2000006cff317230 */ /* 0x000fe40000004100 */
[----:B------:R-:W-:Y:S01]  /*4480*/  HADD2.F32 R110, -RZ, R51.H0_H0 ;  /* 0x20000033ff6e7230 */ /* 0x000fe20000004100 */
[----:B------:R-:W-:Y:S01]  /*4490*/  F2FP.F16.F32.PACK_AB R33, R104, R33 ;  /* 0x000000216821723e */ /* 0x000fe200000000ff */
[----:B------:R-:W-:Y:S01]  /*44a0*/  HADD2.F32 R108, -RZ, R47.H0_H0 ;  /* 0x2000002fff6c7230 */ /* 0x000fe20000004100 */
[----:B------:R-:W-:Y:S01]  /*44b0*/  F2FP.F16.F32.PACK_AB R35, R106, R35 ;  /* 0x000000236a23723e */ /* 0x000fe200000000ff */
[----:B------:R-:W-:-:S02]  /*44c0*/  HADD2.F32 R51, -RZ, R51.H1_H1 ;  /* 0x30000033ff337230 */ /* 0x000fc40000004100 */
[-C--:B------:R-:W-:Y:S01]  /*44d0*/  FMUL.FTZ R99, R110, R49.reuse ;  /* 0x000000316e637220 */ /* 0x080fe20000410000 */
[----:B------:R-:W-:Y:S02]  /*44e0*/  HADD2.F32 R47, -RZ, R47.H1_H1 ;  /* 0x3000002fff2f7230 */ /* 0x000fe40000004100 */
[C---:B------:R-:W-:Y:S01]  /*44f0*/  FMUL.FTZ R49, R108.reuse, R49 ;  /* 0x000000316c317220 */ /* 0x040fe20000410000 */
[----:B------:R-:W-:Y:S02]  /*4500*/  HADD2.F32 R112, -RZ, R32.H0_H0 ;  /* 0x20000020ff707230 */ /* 0x000fe40000004100 */
[-C--:B------:R-:W-:Y:S01]  /*4510*/  FMUL.FTZ R114, R51, R34.reuse ;  /* 0x0000002233727220 */ /* 0x080fe20000410000 */
[-C--:B------:R-:W-:Y:S01]  /*4520*/  FFMA.FTZ R32, R108, R45.reuse, -R99 ;  /* 0x0000002d6c207223 */ /* 0x080fe20000010863 */
[----:B------:R-:W-:Y:S01]  /*4530*/  FMUL.FTZ R116, R47, R34 ;  /* 0x000000222f747220 */ /* 0x000fe20000410000 */
[----:B------:R-:W-:Y:S01]  /*4540*/  FFMA.FTZ R34, R110, R45, R49 ;  /* 0x0000002d6e227223 */ /* 0x000fe20000010031 */
[----:B------:R-:W-:-:S02]  /*4550*/  HADD2.F32 R110, -RZ, R107.H0_H0 ;  /* 0x2000006bff6e7230 */ /* 0x000fc40000004100 */
[-C--:B------:R-:W-:Y:S01]  /*4560*/  FFMA.FTZ R45, R47, R112.reuse, -R114 ;  /* 0x000000702f2d7223 */ /* 0x080fe20000010872 */
[----:B------:R-:W-:Y:S02]  /*4570*/  HADD2.F32 R99, -RZ, R13.H0_H0 ;  /* 0x2000000dff637230 */ /* 0x000fe40000004100 */
[----:B------:R-:W-:Y:S01]  /*4580*/  FFMA.FTZ R47, R51, R112, R116 ;  /* 0x00000070332f7223 */ /* 0x000fe20000010074 */
[----:B------:R-:W-:Y:S02]  /*4590*/  HADD2.F32 R49, -RZ, R48.H0_H0 ;  /* 0x20000030ff317230 */ /* 0x000fe40000004100 */
[----:B------:R-:W-:Y:S02]  /*45a0*/  HADD2.F32 R13, -RZ, R44.H0_H0 ;  /* 0x2000002cff0d7230 */ /* 0x000fe40000004100 */
[----:B------:R-:W-:Y:S02]  /*45b0*/  HADD2.F32 R48, -RZ, R48.H1_H1 ;  /* 0x30000030ff307230 */ /* 0x000fe40000004100 */
[----:B------:R-:W-:-:S02]  /*45c0*/  HADD2.F32 R44, -RZ, R44.H1_H1 ;  /* 0x3000002cff2c7230 */ /* 0x000fc40000004100 */
[----:B------:R-:W-:Y:S02]  /*45d0*/  HADD2.F32 R108, -RZ, R107.H1_H1 ;  /* 0x3000006bff6c7230 */ /* 0x000fe40000004100 */
        /* <DEDUP_REMOVED lines=10> */
[----:B------:R-:W-:Y:S02]  /*4680*/  HADD2.F32 R105, -RZ, R105.H1_H1 ;  /* 0x30000069ff697230 */ /* 0x000fe40000004100 */
[----:B------:R-:W-:Y:S02]  /*4690*/  HADD2.F32 R107, -RZ, R15.H0_H0 ;  /* 0x2000000fff6b7230 */ /* 0x000fe40000004100 */
[----:B------:R-:W-:Y:S02]  /*46a0*/  HADD2.F32 R48, -RZ, R50.H0_H0 ;  /* 0x20000032ff307230 */ /* 0x000fe40000004100 */
[----:B------:R-:W-:Y:S02]  /*46b0*/  HADD2.F32 R15, -RZ, R46.H0_H0 ;  /* 0x2000002eff0f7230 */ /* 0x000fe40000004100 */
[----:B------:R-:W-:Y:S02]  /*46c0*/  HADD2.F32 R50, -RZ, R50.H1_H1 ;  /* 0x30000032ff327230 */ /* 0x000fe40000004100 */
[----:B------:R-:W-:-:S02]  /*46d0*/  HADD2.F32 R46, -RZ, R46.H1_H1 ;  /* 0x3000002eff2e7230 */ /* 0x000fc40000004100 */
[----:B------:R-:W-:Y:S02]  /*46e0*/  HADD2.F32 R99, -RZ, R14.H0_H0 ;  /* 0x2000000eff637230 */ /* 0x000fe40000004100 */
[----:B------:R-:W-:Y:S01]  /*46f0*/  FMUL.FTZ R14, R48, R105 ;  /* 0x00000069300e7220 */ /* 0x000fe20000410000 */
[----:B------:R-:W-:Y:S01]  /*4700*/  FMUL.FTZ R109, R50, R107 ;  /* 0x0000006b326d7220 */ /* 0x000fe20000410000 */
[C---:B------:R-:W-:Y:S01]  /*4710*/  FMUL.FTZ R105, R15.reuse, R105 ;  /* 0x000000690f697220 */ /* 0x040fe20000410000 */
[----:B------:R-:W-:Y:S01]  /*4720*/  FMUL.FTZ R107, R46, R107 ;  /* 0x0000006b2e6b7220 */ /* 0x000fe20000410000 */
[-C--:B------:R-:W-:Y:S01]  /*4730*/  FFMA.FTZ R14, R15, R51.reuse, -R14 ;  /* 0x000000330f0e7223 */ /* 0x080fe2000001080e */
[----:B------:R-:W-:Y:S01]  /*4740*/  F2FP.F16.F32.PACK_AB R15, R45, R32 ;  /* 0x000000202d0f723e */ /* 0x000fe200000000ff */
        /* <DEDUP_REMOVED lines=12> */
.L_x_14451:
[----:B------:R-:W-:Y:S05]  /*4810*/  BSYNC B2 ;  /* 0x0000000000027941 */ /* 0x000fea0003800000 */
.L_x_14450:
        /* <DEDUP_REMOVED lines=12> */
.L_x_14449:
[----:B------:R-:W-:Y:S05]  /*48e0*/  BSYNC B1 ;  /* 0x0000000000017941 */ /* 0x000fea0003800000 */
.L_x_14448:
[----:B-1----:R-:W-:Y:S02]  /*48f0*/  VIADD R13, R19, 0x60 ;  /* 0x00000060130d7836 */ /* 0x002fe40000000000 */
[-C--:B------:R-:W-:Y:S02]  /*4900*/  IMAD R12, R65, R86.reuse, RZ ;  /* 0x00000056410c7224 */ /* 0x080fe400078e02ff */
[C---:B------:R-:W-:Y:S01]  /*4910*/  IMAD.WIDE.U32 R84, R13.reuse, R86, R84 ;  /* 0x000000560d547225 */ /* 0x040fe200078e0054 */
[----:B------:R-:W-:-:S03]  /*4920*/  ISETP.GE.OR P5, PT, R13, R83, P1 ;  /* 0x000000530d00720c */ /* 0x000fc60000fa6670 */
[----:B------:R-:W-:-:S10]  /*4930*/  IMAD R47, R13, R87, R12 ;  /* 0x000000570d2f7224 */ /* 0x000fd400078e020c */
[----:B------:R-:W-:Y:S05]  /*4940*/  @P5 BRA `(.L_x_14436) ;  /* 0x0000000800605947 */ /* 0x000fea0003800000 */
[----:B------:R-:W2:Y:S01]  /*4950*/  LDL R14, [R1+0x48] ;  /* 0x00004800010e7983 */ /* 0x000ea20000100800 */
[----:B------:R-:W-:Y:S01]  /*4960*/  IADD3 R47, R85, R47, RZ ;  /* 0x0000002f552f7210 */ /* 0x000fe20007ffe0ff */
[C---:B------:R-:W-:Y:S01]  /*4970*/  VIADD R15, R19.reuse, 0x60 ;  /* 0x00000060130f7836 */ /* 0x040fe20000000000 */
[----:B------:R-:W-:Y:S01]  /*4980*/  IADD3 R12, P5, P6, R56, R84, R7 ;  /* 0x00000054380c7210 */ /* 0x000fe20007ebe007 */
[----:B------:R-:W-:Y:S01]  /*4990*/  VIADD R32, R19, 0x60 ;  /* 0x0000006013207836 */ /* 0x000fe20000000000 */
[----:B------:R-:W-:Y:S01]  /*49a0*/  SEL R96, R63, R96, !P0 ;  /* 0x000000603f607207 */ /* 0x000fe20004000000 */
[----:B------:R-:W-:Y:S01]  /*49b0*/  IMAD.SHL.U32 R15, R15, 0x40, RZ ;  /* 0x000000400f0f7824 */ /* 0x000fe200078e00ff */
[----:B------:R-:W-:Y:S01]  /*49c0*/  IADD3.X R13, R76, R47, R5, P5, P6 ;  /* 0x0000002f4c0d7210 */ /* 0x000fe20002fec405 */
[----:B------:R-:W-:Y:S01]  /*49d0*/  IMAD.SHL.U32 R32, R32, 0x40, RZ ;  /* 0x0000004020207824 */ /* 0x000fe200078e00ff */
[----:B------:R-:W-:Y:S01]  /*49e0*/  LEA R44, P5, R12, R80, 0x1 ;  /* 0x000000500c2c7211 */ /* 0x000fe200078a08ff */
[----:B------:R-:W-:Y:S01]  /*49f0*/  BSSY B1, `(.L_x_14452) ;  /* 0x0000068000017945 */ /* 0x000fe20003800000 */
[----:B------:R-:W-:-:S02]  /*4a00*/  LOP3.LUT R15, R15, 0x1c0, RZ, 0xc0, !PT ;  /* 0x000001c00f0f7812 */ /* 0x000fc400078ec0ff */
[----:B------:R-:W-:Y:S02]  /*4a10*/  LEA.HI.X R45, R12, R81, R13, 0x1, P5 ;  /* 0x000000510c2d7211 */ /* 0x000fe400028f0c0d */
[----:B------:R-:W-:Y:S02]  /*4a20*/  SHF.R.S32.HI R13, RZ, 0x1f, R96 ;  /* 0x0000001fff0d7819 */ /* 0x000fe40000011460 */
[----:B------:R-:W-:Y:S02]  /*4a30*/  LOP3.LUT R32, R32, 0x1c0, RZ, 0xc0, !PT ;  /* 0x000001c020207812 */ /* 0x000fe400078ec0ff */
[----:B------:R-:W-:Y:S02]  /*4a40*/  LEA.HI R13, R13, R96, RZ, 0x4 ;  /* 0x000000600d0d7211 */ /* 0x000fe400078f20ff */
[----:B------:R-:W-:Y:S02]  /*4a50*/  SHF.R.U32.HI R15, RZ, 0x3, R15 ;  /* 0x00000003ff0f7819 */ /* 0x000fe4000001160f */
[----:B------:R-:W-:-:S05]  /*4a60*/  LEA.HI.SX32 R13, R13, R6, 0x1c ;  /* 0x000000060d0d7211 */ /* 0x000fca00078fe2ff */
[----:B------:R-:W-:Y:S02]  /*4a70*/  IMAD.SHL.U32 R49, R13, 0x8, RZ ;  /* 0x000000080d317824 */ /* 0x000fe400078e00ff */
[----:B------:R-:W-:-:S03]  /*4a80*/  IMAD R13, R22, 0x2000, R3 ;  /* 0x00002000160d7824 */ /* 0x000fc600078e0203 */
[----:B------:R-:W-:Y:S01]  /*4a90*/  LOP3.LUT R12, R32, 0x38, R49, 0xf8, !PT ;  /* 0x00000038200c7812 */ /* 0x000fe200078ef831 */
[----:B------:R-:W-:-:S03]  /*4aa0*/  IMAD R13, R13, 0x2, R2 ;  /* 0x000000020d0d7824 */ /* 0x000fc600078e0202 */
[----:B------:R-:W-:-:S04]  /*4ab0*/  LOP3.LUT R12, R12, R15, RZ, 0x3c, !PT ;  /* 0x0000000f0c0c7212 */ /* 0x000fc800078e3cff */
[----:B--2---:R-:W-:-:S05]  /*4ac0*/  IADD3 R15, R14, R12, RZ ;  /* 0x0000000c0e0f7210 */ /* 0x004fca0007ffe0ff */
        /* <DEDUP_REMOVED lines=8> */
[----:B------:R-:W-:Y:S01]  /*4b50*/  HADD2.F32 R46, -RZ, R101.H1_H1 ;  /* 0x30000065ff2e7230 */ /* 0x000fe20000004100 */
[----:B------:R-:W-:Y:S01]  /*4b60*/  SHF.R.U64 R37, R38, 0x10, R39 ;  /* 0x0000001026257819 */ /* 0x000fe20000001227 */
[----:B------:R-:W-:Y:S01]  /*4b70*/  HADD2.F32 R103, -RZ, R103.H0_H0 ;  /* 0x20000067ff677230 */ /* 0x000fe20000004100 */
[----:B------:R-:W-:Y:S01]  /*4b80*/  SHF.R.U64 R38, R42, 0x10, R43 ;  /* 0x000000102a267819 */ /* 0x000fe2000000122b */
[----:B--2---:R-:W-:Y:S01]  /*4b90*/  IMAD.MOV.U32 R42, RZ, RZ, R33 ;  /* 0x000000ffff2a7224 */ /* 0x004fe200078e0021 */
[----:B------:R-:W-:Y:S01]  /*4ba0*/  SHF.R.U32.HI R87, RZ, 0x10, R41 ;  /* 0x00000010ff577819 */ /* 0x000fe20000011629 */
[----:B-1----:R-:W-:Y:S01]  /*4bb0*/  IMAD.MOV.U32 R33, RZ, RZ, R15 ;  /* 0x000000ffff217224 */ /* 0x002fe200078e000f */
[----:B------:R-:W-:Y:S01]  /*4bc0*/  SHF.R.U32.HI R86, RZ, 0x10, R43 ;  /* 0x00000010ff567819 */ /* 0x000fe2000001162b */
[----:B------:R-:W-:Y:S01]  /*4bd0*/  IMAD.MOV.U32 R43, RZ, RZ, R35 ;  /* 0x000000ffff2b7224 */ /* 0x000fe200078e0023 */
[----:B------:R-:W-:Y:S01]  /*4be0*/  SHF.R.U64 R40, R40, 0x10, R41 ;  /* 0x0000001028287819 */ /* 0x000fe20000001229 */
[--C-:B------:R-:W-:Y:S01]  /*4bf0*/  HADD2.F32 R35, -RZ, R42.reuse.H0_H0 ;  /* 0x2000002aff237230 */ /* 0x100fe20000004100 */
[----:B------:R-:W-:Y:S01]  /*4c00*/  SHF.R.U32.HI R41, RZ, 0x10, R39 ;  /* 0x00000010ff297819 */ /* 0x000fe20000011627 */
[----:B------:R-:W-:Y:S01]  /*4c10*/  HADD2.F32 R42, -RZ, R42.H1_H1 ;  /* 0x3000002aff2a7230 */ /* 0x000fe20000004100 */
[----:B------:R-:W-:Y:S01]  /*4c20*/  MOV R39, R32 ;  /* 0x0000002000277202 */ /* 0x000fe20000000f00 */
[----:B------:R-:W-:-:S02]  /*4c30*/  HADD2.F32 R87, -RZ, R87.H0_H0 ;  /* 0x20000057ff577230 */ /* 0x000fc40000004100 */
[-C--:B------:R-:W-:Y:S01]  /*4c40*/  FMUL.FTZ R50, R35, R48.reuse ;  /* 0x0000003023327220 */ /* 0x080fe20000410000 */
[--C-:B------:R-:W-:Y:S02]  /*4c50*/  HADD2.F32 R15, -RZ, R13.reuse.H0_H0 ;  /* 0x2000000dff0f7230 */ /* 0x100fe40000004100 */
[----:B------:R-:W-:Y:S02]  /*4c60*/  HADD2.F32 R32, -RZ, R13.H1_H1 ;  /* 0x3000000dff207230 */ /* 0x000fe40000004100 */
[-C--:B------:R-:W-:Y:S01]  /*4c70*/  FMUL.FTZ R89, R42, R87.reuse ;  /* 0x000000572a597220 */ /* 0x080fe20000410000 */
[----:B------:R-:W-:Y:S02]  /*4c80*/  HADD2.F32 R51, -RZ, R51.H0_H0 ;  /* 0x20000033ff337230 */ /* 0x000fe40000004100 */
[C---:B------:R-:W-:Y:S01]  /*4c90*/  FMUL.FTZ R48, R15.reuse, R48 ;  /* 0x000000300f307220 */ /* 0x040fe20000410000 */
[----:B------:R-:W-:Y:S01]  /*4ca0*/  FFMA.FTZ R13, R15, R46, -R50 ;  /* 0x0000002e0f0d7223 */ /* 0x000fe20000010832 */
[----:B------:R-:W-:Y:S01]  /*4cb0*/  FMUL.FTZ R87, R32, R87 ;  /* 0x0000005720577220 */ /* 0x000fe20000410000 */
[----:B------:R-:W-:-:S02]  /*4cc0*/  HADD2.F32 R86, -RZ, R86.H0_H0 ;  /* 0x20000056ff567230 */ /* 0x000fc40000004100 */
[----:B------:R-:W-:Y:S01]  /*4cd0*/  FFMA.FTZ R15, R35, R46, R48 ;  /* 0x0000002e230f7223 */ /* 0x000fe20000010030 */
[-C--:B------:R-:W-:Y:S01]  /*4ce0*/  FFMA.FTZ R32, R32, R51.reuse, -R89 ;  /* 0x0000003320207223 */ /* 0x080fe20000010859 */
[----:B------:R-:W-:Y:S01]  /*4cf0*/  FFMA.FTZ R42, R42, R51, R87 ;  /* 0x000000332a2a7223 */ /* 0x000fe20000010057 */
[----:B------:R-:W-:Y:S02]  /*4d00*/  HADD2.F32 R51, -RZ, R102.H1_H1 ;  /* 0x30000066ff337230 */ /* 0x000fe40000004100 */
[--C-:B------:R-:W-:Y:S01]  /*4d10*/  HADD2.F32 R48, -RZ, R43.reuse.H0_H0 ;  /* 0x2000002bff307230 */ /* 0x100fe20000004100 */
[----:B------:R-:W-:Y:S01]  /*4d20*/  F2FP.F16.F32.PACK_AB R13, R32, R13 ;  /* 0x0000000d200d723e */ /* 0x000fe200000000ff */
[----:B------:R-:W-:Y:S02]  /*4d30*/  HADD2.F32 R43, -RZ, R43.H1_H1 ;  /* 0x3000002bff2b7230 */ /* 0x000fe40000004100 */
[--C-:B------:R-:W-:Y:S02]  /*4d40*/  HADD2.F32 R35, -RZ, R33.reuse.H0_H0 ;  /* 0x20000021ff237230 */ /* 0x100fe40000004100 */
[----:B------:R-:W-:Y:S01]  /*4d50*/  FMUL.FTZ R88, R48, R51 ;  /* 0x0000003330587220 */ /* 0x000fe20000410000 */
[----:B------:R-:W-:-:S02]  /*4d60*/  HADD2.F32 R46, -RZ, R33.H1_H1 ;  /* 0x30000021ff2e7230 */ /* 0x000fc40000004100 */
[-C--:B------:R-:W-:Y:S01]  /*4d70*/  FMUL.FTZ R87, R43, R86.reuse ;  /* 0x000000562b577220 */ /* 0x080fe20000410000 */
[----:B------:R-:W-:Y:S02]  /*4d80*/  HADD2.F32 R50, -RZ, R100.H1_H1 ;  /* 0x30000064ff327230 */ /* 0x000fe40000004100 */
[C---:B------:R-:W-:Y:S01]  /*4d90*/  FMUL.FTZ R51, R35.reuse, R51 ;  /* 0x0000003323337220 */ /* 0x040fe20000410000 */
[----:B------:R-:W-:Y:S02]  /*4da0*/  HADD2.F32 R41, -RZ, R41.H0_H0 ;  /* 0x20000029ff297230 */ /* 0x000fe40000004100 */
[----:B------:R-:W-:Y:S01]  /*4db0*/  FMUL.FTZ R86, R46, R86 ;  /* 0x000000562e567220 */ /* 0x000fe20000410000 */
[----:B------:R-:W-:Y:S02]  /*4dc0*/  HADD2.F32 R101, -RZ, R101.H0_H0 ;  /* 0x20000065ff657230 */ /* 0x000fe40000004100 */
[-C--:B------:R-:W-:Y:S01]  /*4dd0*/  FFMA.FTZ R33, R35, R50.reuse, -R88 ;  /* 0x0000003223217223 */ /* 0x080fe20000010858 */
[----:B------:R-:W-:Y:S01]  /*4de0*/  FFMA.FTZ R35, R48, R50, R51 ;  /* 0x0000003230237223 */ /* 0x000fe20000010033 */
[-C--:B------:R-:W-:Y:S01]  /*4df0*/  FFMA.FTZ R46, R46, R41.reuse, -R87 ;  /* 0x000000292e2e7223 */ /* 0x080fe20000010857 */
[----:B------:R-:W-:Y:S01]  /*4e00*/  FFMA.FTZ R48, R43, R41, R86 ;  /* 0x000000292b307223 */ /* 0x000fe20000010056 */
[----:B------:R-:W-:-:S02]  /*4e10*/  HADD2.F32 R43, -RZ, R40.H0_H0 ;  /* 0x20000028ff2b7230 */ /* 0x000fc40000004100 */
[--C-:B------:R-:W-:Y:S01]  /*4e20*/  HADD2.F32 R41, -RZ, R39.reuse.H0_H0 ;  /* 0x20000027ff297230 */ /* 0x100fe20000004100 */
[----:B------:R-:W-:Y:S01]  /*4e30*/  F2FP.F16.F32.PACK_AB R46, R46, R33 ;  /* 0x000000212e2e723e */ /* 0x000fe200000000ff */
[--C-:B------:R-:W-:Y:S01]  /*4e40*/  HADD2.F32 R40, -RZ, R12.reuse.H0_H0 ;  /* 0x2000000cff287230 */ /* 0x100fe20000004100 */
[----:B------:R-:W-:Y:S01]  /*4e50*/  F2FP.F16.F32.PACK_AB R33, R42, R15 ;  /* 0x0000000f2a21723e */ /* 0x000fe200000000ff */
[----:B------:R-:W-:Y:S02]  /*4e60*/  HADD2.F32 R39, -RZ, R39.H1_H1 ;  /* 0x30000027ff277230 */ /* 0x000fe40000004100 */
[-C--:B------:R-:W-:Y:S01]  /*4e70*/  FMUL.FTZ R51, R41, R103.reuse ;  /* 0x0000006729337220 */ /* 0x080fe20000410000 */
[----:B------:R-:W-:Y:S02]  /*4e80*/  HADD2.F32 R12, -RZ, R12.H1_H1 ;  /* 0x3000000cff0c7230 */ /* 0x000fe40000004100 */
[----:B------:R-:W-:Y:S01]  /*4e90*/  FMUL.FTZ R50, R40, R103 ;  /* 0x0000006728327220 */ /* 0x000fe20000410000 */
[----:B------:R-:W-:-:S02]  /*4ea0*/  HADD2.F32 R36, -RZ, R36.H0_H0 ;  /* 0x20000024ff247230 */ /* 0x000fc40000004100 */
[----:B------:R-:W-:Y:S01]  /*4eb0*/  FMUL.FTZ R87, R39, R43 ;  /* 0x0000002b27577220 */ /* 0x000fe20000410000 */
[----:B------:R-:W-:Y:S01]  /*4ec0*/  FFMA.FTZ R51, R40, R101, -R51 ;  /* 0x0000006528337223 */ /* 0x000fe20000010833 */
[C---:B------:R-:W-:Y:S01]  /*4ed0*/  FMUL.FTZ R86, R12.reuse, R43 ;  /* 0x0000002b0c567220 */ /* 0x040fe20000410000 */
[----:B------:R-:W-:Y:S01]  /*4ee0*/  FFMA.FTZ R50, R41, R101, R50 ;  /* 0x0000006529327223 */ /* 0x000fe20000010032 */
[-C--:B------:R-:W-:Y:S01]  /*4ef0*/  FFMA.FTZ R40, R12, R36.reuse, -R87 ;  /* 0x000000240c287223 */ /* 0x080fe20000010857 */
[----:B------:R-:W-:Y:S02]  /*4f00*/  HADD2.F32 R41, -RZ, R102.H0_H0 ;  /* 0x20000066ff297230 */ /* 0x000fe40000004100 */
[----:B------:R-:W-:Y:S01]  /*4f10*/  FFMA.FTZ R87, R39, R36, R86 ;  /* 0x0000002427577223 */ /* 0x000fe20000010056 */
[----:B------:R-:W-:Y:S01]  /*4f20*/  HADD2.F32 R36, -RZ, R34.H0_H0 ;  /* 0x20000022ff247230 */ /* 0x000fe20000004100 */
[----:B------:R-:W-:Y:S01]  /*4f30*/  F2FP.F16.F32.PACK_AB R35, R48, R35 ;  /* 0x000000233023723e */ /* 0x000fe200000000ff */
[----:B------:R-:W-:-:S02]  /*4f40*/  HADD2.F32 R43, -RZ, R38.H0_H0 ;  /* 0x20000026ff2b7230 */ /* 0x000fc40000004100 */
[----:B------:R-:W-:Y:S02]  /*4f50*/  HADD2.F32 R12, -RZ, R14.H0_H0 ;  /* 0x2000000eff0c7230 */ /* 0x000fe40000004100 */
[-C--:B------:R-:W-:Y:S01]  /*4f60*/  FMUL.FTZ R89, R36, R41.reuse ;  /* 0x0000002924597220 */ /* 0x080fe20000410000 */
        /* <DEDUP_REMOVED lines=13> */
[----:B------:R-:W-:-:S03]  /*5040*/  F2FP.F16.F32.PACK_AB R12, R40, R51 ;  /* 0x00000033280c723e */ /* 0x000fc600000000ff */
[----:B------:R-:W-:Y:S02]  /*5050*/  F2FP.F16.F32.PACK_AB R14, R14, R89 ;  /* 0x000000590e0e723e */ /* 0x000fe400000000ff */
[----:B------:R-:W-:-:S07]  /*5060*/  F2FP.F16.F32.PACK_AB R34, R34, R41 ;  /* 0x000000292222723e */ /* 0x000fce00000000ff */
.L_x_14453:
[----:B------:R-:W-:Y:S05]  /*5070*/  BSYNC B1 ;  /* 0x0000000000017941 */ /* 0x000fea0003800000 */
.L_x_14452:
        /* <DEDUP_REMOVED lines=10> */
.L_x_14419:
[----:B------:R-:W2:Y:S02]  /*5120*/  LDL R12, [R1+0x4] ;  /* 0x00000400010c7983 */ /* 0x000ea40000100800 */
[----:B--2---:R-:W-:-:S13]  /*5130*/  ISETP.NE.AND P3, PT, R12, 0x3, PT ;  /* 0x000000030c00780c */ /* 0x004fda0003f65270 */
[----:B------:R-:W-:Y:S05]  /*5140*/  @!P3 BRA `(.L_x_14454) ;  /* 0x000000000004b947 */ /* 0x000fea0003800000 */
[----:B------:R-:W-:Y:S01]  /*5150*/  BPT.TRAP 0x1 ;  /* 0x000000040000795c */ /* 0x000fe20000300000 */
.L_x_14454:
[----:B------:R-:W-:Y:S01]  /*5160*/  IMAD R78, R22, 0x8, R2 ;  /* 0x00000008164e7824 */ /* 0x000fe200078e0202 */
[----:B------:R-:W-:Y:S01]  /*5170*/  SHF.L.U32 R90, R154, 0x1f, RZ ;  /* 0x0000001f9a5a7819 */ /* 0x000fe200000006ff */
[----:B------:R-:W-:Y:S01]  /*5180*/  IMAD R83, R27, -0x80, R25 ;  /* 0xffffff801b537824 */ /* 0x000fe200078e0219 */
[----:B------:R-:W-:Y:S02]  /*5190*/  BSSY B1, `(.L_x_14455) ;  /* 0x0000004000017945 */ /* 0x000fe40003800000 */
[----:B------:R-:W1:Y:S02]  /*51a0*/  SYNCS.PHASECHK.TRANS64.TRYWAIT P4, [R78+URZ+0x16890], R90 ;  /* 0x0168905a4e0075a7 */ /* 0x000e64000808017f */
[----:B------:R-:W-:Y:S01]  /*51b0*/  VIMNMX R83, R83, 0x80, PT ;  /* 0x0000008053537848 */ /* 0x000fe20003fe0100 */
[----:B-1----:R-:W-:Y:S06]  /*51c0*/  @!P4 BRA `(.L_x_14456) ;  /* 0x000001640004c947 */ /* 0x002fec0003800000 */
.L_x_14699:
[----:B------:R-:W-:Y:S05]  /*51d0*/  BSYNC B1 ;  /* 0x0000000000017941 */ /* 0x000fea0003800000 */
.L_x_14455:
[----:B------:R-:W-:Y:S01]  /*51e0*/  ISETP.GE.AND P4, PT, R19, R83, PT ;  /* 0x000000531300720c */ /* 0x000fe20003f86270 */
[----:B------:R-:W-:-:S12]  /*51f0*/  BSSY B1, `(.L_x_14457) ;  /* 0x0000006000017945 */ /* 0x000fd80003800000 */
[----:B------:R-:W-:Y:S05]  /*5200*/  @P4 BRA `(.L_x_14458) ;  /* 0x0000000000104947 */ /* 0x000fea0003800000 */
[----:B------:R-:W2:Y:S04]  /*5210*/  @!P1 LDS.128 R12, [R82+0xe000] ;  /* 0x00e00000520c9984 */ /* 0x000ea80000000c00 */
[----:B0-----:R-:W0:Y:S04]  /*5220*/  @!P2 LDS.128 R32, [R79+0xe000] ;  /* 0x00e000004f20a984 */ /* 0x001e280000000c00 */
[----:B--2---:R2:W-:Y:S04]  /*5230*/  @!P1 STG.E.128 desc[UR40][R38.64], R12 ;  /* 0x0000000c26009986 */ /* 0x0045e8000c101d28 */
[----:B0-----:R2:W-:Y:S02]  /*5240*/  @!P2 STG.E.128 desc[UR40][R38.64+0x40], R32 ;  /* 0x000040202600a986 */ /* 0x0015e4000c101d28 */
.L_x_14458:
[----:B------:R-:W-:Y:S05]  /*5250*/  BSYNC B1 ;  /* 0x0000000000017941 */ /* 0x000fea0003800000 */
.L_x_14457:
[----:B--2---:R-:W-:-:S05]  /*5260*/  VIADD R12, R19, 0x60 ;  /* 0x00000060130c7836 */ /* 0x004fca0000000000 */
[----:B------:R-:W-:-:S13]  /*5270*/  ISETP.GE.AND P4, PT, R12, R83, PT ;  /* 0x000000530c00720c */ /* 0x000fda0003f86270 */
[----:B------:R-:W-:Y:S05]  /*5280*/  @P4 BRA `(.L_x_14436) ;  /* 0x0000000000104947 */ /* 0x000fea0003800000 */
[----:B------:R-:W2:Y:S04]  /*5290*/  @!P1 LDS.128 R12, [R82+0x11000] ;  /* 0x01100000520c9984 */ /* 0x000ea80000000c00 */
[----:B0-----:R-:W0:Y:S04]  /*52a0*/  @!P2 LDS.128 R32, [R79+0x11000] ;  /* 0x011000004f20a984 */ /* 0x001e280000000c00 */
[----:B--2---:R2:W-:Y:S04]  /*52b0*/  @!P1 STG.E.128 desc[UR40][R36.64], R12 ;  /* 0x0000000c24009986 */ /* 0x0045e8000c101d28 */
[----:B0-----:R2:W-:Y:S02]  /*52c0*/  @!P2 STG.E.128 desc[UR40][R36.64+0x40], R32 ;  /* 0x000040202400a986 */ /* 0x0015e4000c101d28 */
.L_x_14436:
[----:B------:R-:W-:Y:S05]  /*52d0*/  BSYNC B0 ;  /* 0x0000000000007941 */ /* 0x000fea0003800000 */
.L_x_14418:
        /* <DEDUP_REMOVED lines=17> */
.L_x_14460:
[----:B------:R-:W-:Y:S05]  /*53f0*/  BSYNC B0 ;  /* 0x0000000000007941 */ /* 0x000fea0003800000 */
.L_x_14459:
[----:B------:R-:W2:Y:S01]  /*5400*/  SYNCS.PHASECHK.TRANS64.TRYWAIT P3, [R78+URZ+0x168b0], R90 ;  /* 0x0168b05a4e0075a7 */ /* 0x000ea2000806017f */
[----:B------:R-:W-:Y:S01]  /*5410*/  ULDC UR42, c[0x0][0x2f4] ;  /* 0x0000bd00002a7ab9 */ /* 0x000fe20000000800 */
[----:B------:R-:W-:Y:S01]  /*5420*/  ULDC.64 UR36, c[0x0][0x328] ;  /* 0x0000ca0000247ab9 */ /* 0x000fe20000000a00 */
[----:B------:R-:W-:Y:S01]  /*5430*/  ULDC.64 UR38, c[0x0][0x318] ;  /* 0x0000c60000267ab9 */ /* 0x000fe20000000a00 */
[----:B------:R-:W-:Y:S01]  /*5440*/  BSSY B0, `(.L_x_14461) ;  /* 0x0000003000007945 */ /* 0x000fe20003800000 */
[----:B------:R-:W-:-:S03]  /*5450*/  IMAD.WIDE R32, R27, 0x80, R8 ;  /* 0x000000801b207825 */ /* 0x000fc600078e0208 */
[----:B--2---:R-:W-:Y:S05]  /*5460*/  @!P3 BRA `(.L_x_14462) ;  /* 0x000001600070b947 */ /* 0x004fea0003800000 */
.L_x_14700:
[----:B------:R-:W-:Y:S05]  /*5470*/  BSYNC B0 ;  /* 0x0000000000007941 */ /* 0x000fea0003800000 */
.L_x_14461:
        /* <DEDUP_REMOVED lines=10> */
[----:B0-----:R-:W-:Y:S02]  /*5520*/  LEA.HI.X R35, R12, UR39, R13, 0x1, P3 ;  /* 0x000000270c237c11 */ /* 0x001fe400098f0c0d */
[----:B------:R-:W-:-:S13]  /*5530*/  ISETP.GE.AND P3, PT, R16, UR42, PT ;  /* 0x0000002a10007c0c */ /* 0x000fda000bf66270 */
[----:B------:R-:W0:Y:S04]  /*5540*/  @!P3 LDS.128 R12, [R82] ;  /* 0x00000000520cb984 */ /* 0x000e280000000c00 */
[----:B0-----:R-:W-:Y:S01]  /*5550*/  @!P3 STG.E.128 desc[UR40][R34.64], R12 ;  /* 0x0000000c2200b986 */ /* 0x001fe2000c101d28 */
[----:B------:R-:W-:-:S13]  /*5560*/  ISETP.GE.AND P3, PT, R66, UR42, PT ;  /* 0x0000002a42007c0c */ /* 0x000fda000bf66270 */
[----:B------:R-:W0:Y:S04]  /*5570*/  @!P3 LDS.128 R12, [R79] ;  /* 0x000000004f0cb984 */ /* 0x000e280000000c00 */
[----:B0-----:R3:W-:Y:S02]  /*5580*/  @!P3 STG.E.128 desc[UR40][R34.64+0x40], R12 ;  /* 0x0000400c2200b986 */ /* 0x0017e4000c101d28 */
.L_x_14464:
[----:B------:R-:W-:Y:S05]  /*5590*/  BSYNC B0 ;  /* 0x0000000000007941 */ /* 0x000fea0003800000 */
.L_x_14463:
        /* <DEDUP_REMOVED lines=20> */
.L_x_14466:
[----:B------:R-:W-:Y:S05]  /*56e0*/  BSYNC B0 ;  /* 0x0000000000007941 */ /* 0x000fea0003800000 */
.L_x_14465:
        /* <DEDUP_REMOVED lines=23> */
.L_x_14413:
[----:B------:R-:W2:Y:S01]  /*5860*/  LDL R5, [R1+0x28] ;  /* 0x0000280001057983 */ /* 0x000ea20000100800 */
[----:B------:R-:W0:Y:S01]  /*5870*/  LDC R0, c[0x0][0x448] ;  /* 0x00011200ff007b82 */ /* 0x000e220000000800 */
[----:B------:R-:W-:Y:S01]  /*5880*/  IMAD.MOV.U32 R88, RZ, RZ, RZ ;  /* 0x000000ffff587224 */ /* 0x000fe200078e00ff */
[----:B0-----:R-:W-:-:S13]  /*5890*/  ISETP.NE.AND P1, PT, R0, 0x1, PT ;  /* 0x000000010000780c */ /* 0x001fda0003f25270 */
[----:B------:R-:W0:Y:S08]  /*58a0*/  @P1 LDC R3, c[0x0][0x44c] ;  /* 0x00011300ff031b82 */ /* 0x000e300000000800 */
[----:B------:R-:W1:Y:S01]  /*58b0*/  @P1 LDC R4, c[0x0][0x450] ;  /* 0x00011400ff041b82 */ /* 0x000e620000000800 */
[----:B--2---:R-:W-:-:S04]  /*58c0*/  VIADD R0, R5, 0xbf ;  /* 0x000000bf05007836 */ /* 0x004fc80000000000 */
        /* <DEDUP_REMOVED lines=12> */
.L_x_14468:
        /* <DEDUP_REMOVED lines=32> */
.L_x_14470:
[----:B------:R-:W-:Y:S05]  /*5b90*/  BSYNC B0 ;  /* 0x0000000000007941 */ /* 0x000fea0003800000 */
.L_x_14469:
        /* <DEDUP_REMOVED lines=19> */
[----:B--2---:R-:W-:Y:S01]  /*5cd0*/  IMAD R4, R0, R88, RZ ;  /* 0x0000005800047224 */ /* 0x004fe200078e02ff */
[----:B------:R-:W-:-:S04]  /*5ce0*/  MOV R0, RZ ;  /* 0x000000ff00007202 */ /* 0x000fc80000000f00 */
        /* <DEDUP_REMOVED lines=13> */
.L_x_14703:
        /* <DEDUP_REMOVED lines=27> */
[----:B-1---5:R-:W-:Y:S05]  /*5f70*/  CALL.ABS.NOINC R14 ;  /* 0x000000000e007343 */ /* 0x022fea0003c00000 */
.L_x_14474:
[----:B------:R-:W-:Y:S05]  /*5f80*/  BSYNC B6 ;  /* 0x0000000000067941 */ /* 0x000fea0003800000 */
.L_x_14473:
        /* <DEDUP_REMOVED lines=13> */
.L_x_14478:
[----:B--2---:R2:W3:Y:S02]  /*6060*/  SYNCS.PHASECHK.TRANS64.TRYWAIT P0, [R2+URZ+0x16800], R3 ;  /* 0x01680003020075a7 */ /* 0x0044e4000800017f */
[----:B---3--:R-:W-:Y:S05]  /*6070*/  @!P0 NANOSLEEP.SYNCS 0x989680 ;  /* 0x009896800000895d */ /* 0x008fea0003900000 */
[----:B------:R-:W3:Y:S02]  /*6080*/  @!P0 SYNCS.PHASECHK.TRANS64 P0, [R2+URZ+0x16800], R3 ;  /* 0x01680003020085a7 */ /* 0x000ee4000800007f */
[----:B---3--:R-:W-:Y:S05]  /*6090*/  @!P0 BRA `(.L_x_14478) ;  /* 0xfffffffc00f08947 */ /* 0x008fea000383ffff */
.L_x_14477:
[----:B------:R-:W-:Y:S05]  /*60a0*/  BSYNC B0 ;  /* 0x0000000000007941 */ /* 0x000fea0003800000 */
.L_x_14476:
[----:B------:R-:W-:Y:S05]  /*60b0*/  BRA `(.L_x_14479) ;  /* 0x0000002c00907947 */ /* 0x000fea0003800000 */
.L_x_14475:
        /* <DEDUP_REMOVED lines=30> */
.L_x_14481:
[----:B------:R-:W-:Y:S05]  /*62a0*/  BSYNC B6 ;  /* 0x0000000000067941 */ /* 0x000fea0003800000 */
.L_x_14480:
[----:B------:R-:W2:Y:S01]  /*62b0*/  LDL R20, [R1+0x28] ;  /* 0x0000280001147983 */ /* 0x000ea20000100800 */
[----:B------:R-:W-:Y:S01]  /*62c0*/  ULDC.U8 UR4, c[0x0][0x410] ;  /* 0x0001040000047ab9 */ /* 0x000fe20000000000 */
[----:B------:R-:W-:Y:S01]  /*62d0*/  BSSY B0, `(.L_x_14482) ;  /* 0x00002ba000007945 */ /* 0x000fe20003800000 */
[----:B------:R-:W-:Y:S01]  /*62e0*/  ISETP.NE.AND P0, PT, RZ, UR4, PT ;  /* 0x00000004ff007c0c */ /* 0x000fe2000bf05270 */
[----:B--2---:R-:W-:-:S12]  /*62f0*/  IMAD.IADD R39, R19, 0x1, R20 ;  /* 0x0000000113277824 */ /* 0x004fd800078e0214 */
[----:B------:R-:W-:Y:S05]  /*6300*/  @!P0 BRA `(.L_x_14483) ;  /* 0x00000014009c8947 */ /* 0x000fea0003800000 */
[----:B------:R-:W1:Y:S01]  /*6310*/  LDC R40, c[0x0][0x448] ;  /* 0x00011200ff287b82 */ /* 0x000e620000000800 */
[----:B------:R-:W2:Y:S01]  /*6320*/  S2R R20, SR_TID.X ;  /* 0x0000000000147919 */ /* 0x000ea20000002100 */
[----:B------:R-:W-:Y:S01]  /*6330*/  ULDC.64 UR4, c[0x0][0x3f8] ;  /* 0x0000fe0000047ab9 */ /* 0x000fe20000000a00 */
[----:B------:R-:W-:Y:S01]  /*6340*/  ULDC.64 UR6, c[0x0][0x408] ;  /* 0x0001020000067ab9 */ /* 0x000fe20000000a00 */
[----:B------:R-:W-:Y:S01]  /*6350*/  MOV R8, R24 ;  /* 0x0000001800087202 */ /* 0x000fe20000000f00 */
[----:B------:R-:W-:Y:S01]  /*6360*/  IMAD.MOV.U32 R6, RZ, RZ, R26 ;  /* 0x000000ffff067224 */ /* 0x000fe200078e001a */
[----:B------:R-:W-:Y:S01]  /*6370*/  SHF.R.S32.HI R38, RZ, 0x1f, R155 ;  /* 0x0000001fff267819 */ /* 0x000fe2000001149b */
[----:B------:R-:W-:Y:S02]  /*6380*/  IMAD.MOV.U32 R7, RZ, RZ, R31 ;  /* 0x000000ffff077224 */ /* 0x000fe400078e001f */
[----:B------:R-:W-:Y:S01]  /*6390*/  IMAD.MOV.U32 R9, RZ, RZ, R33 ;  /* 0x000000ffff097224 */ /* 0x000fe200078e0021 */
[----:B-1----:R-:W-:Y:S01]  /*63a0*/  ISETP.NE.AND P0, PT, R40, 0x1, PT ;  /* 0x000000012800780c */ /* 0x002fe20003f05270 */
[----:B--2---:R-:W-:-:S12]  /*63b0*/  VIADD R21, R20, 0xffffff80 ;  /* 0xffffff8014157836 */ /* 0x004fd80000000000 */
[----:B------:R-:W1:Y:S01]  /*63c0*/  @P0 LDC R0, c[0x0][0x44c] ;  /* 0x00011300ff000b82 */ /* 0x000e620000000800 */
[----:B------:R-:W-:-:S04]  /*63d0*/  SHF.R.S32.HI R20, RZ, 0x1f, R21 ;  /* 0x0000001fff147819 */ /* 0x000fc80000011415 */
[----:B------:R-:W-:-:S03]  /*63e0*/  LEA.HI R20, R20, R21, RZ, 0x2 ;  /* 0x0000001514147211 */ /* 0x000fc600078f10ff */
[----:B------:R-:W2:Y:S01]  /*63f0*/  @P0 LDC R5, c[0x0][0x450] ;  /* 0x00011400ff050b82 */ /* 0x000ea20000000800 */
[----:B------:R-:W-:-:S05]  /*6400*/  LOP3.LUT R20, R20, 0xfffffffc, RZ, 0xc0, !PT ;  /* 0xfffffffc14147812 */ /* 0x000fca00078ec0ff */
[----:B------:R-:W-:-:S04]  /*6410*/  IMAD.IADD R20, R21, 0x1, -R20 ;  /* 0x0000000115147824 */ /* 0x000fc800078e0a14 */
[----:B------:R-:W-:-:S04]  /*6420*/  IMAD R3, R20, 0x60, R39 ;  /* 0x0000006014037824 */ /* 0x000fc800078e0227 */
[----:B-1----:R-:W-:-:S05]  /*6430*/  @P0 IMAD.HI.U32 R0, R3, R0, RZ ;  /* 0x0000000003000227 */ /* 0x002fca00078e00ff */
[----:B--2---:R-:W-:-:S04]  /*6440*/  @P0 SHF.R.U32.HI R3, RZ, R5, R0 ;  /* 0x00000005ff030219 */ /* 0x004fc80000011600 */
        /* <DEDUP_REMOVED lines=18> */
[----:B------:R1:W3:Y:S04]  /*6570*/  SHFL.IDX PT, R0, R4, RZ, 0x1c1f ;  /* 0x001c1fff04007589 */ /* 0x0002e800000e0000 */
[----:B------:R1:W4:Y:S04]  /*6580*/  SHFL.IDX PT, R5, R8, RZ, 0x1c1f ;  /* 0x001c1fff08057589 */ /* 0x00032800000e0000 */
[----:B0-----:R1:W0:Y:S02]  /*6590*/  SHFL.IDX PT, R14, R7, RZ, 0x1c1f ;  /* 0x001c1fff070e7589 */ /* 0x00122400000e0000 */
.L_x_14709:
        /* <DEDUP_REMOVED lines=13> */
[----:B------:R-:W-:Y:S01]  /*6670*/  ISETP.GE.AND P2, PT, R152, UR4, PT ;  /* 0x0000000498007c0c */ /* 0x000fe2000bf46270 */
[----:B----4-:R-:W-:Y:S01]  /*6680*/  IMAD.MOV.U32 R15, RZ, RZ, R5 ;  /* 0x000000ffff0f7224 */ /* 0x010fe200078e0005 */
[----:B------:R-:W-:-:S09]  /*6690*/  CS2R R30, SRZ ;  /* 0x00000000001e7805 */ /* 0x000fd2000001ff00 */
[C---:B------:R-:W-:Y:S02]  /*66a0*/  @!P3 SHF.L.U32 R35, R155.reuse, 0x1, RZ ;  /* 0x000000019b23b819 */ /* 0x040fe400000006ff */
[----:B------:R-:W-:Y:S02]  /*66b0*/  @!P3 SHF.L.U64.HI R26, R155, 0x1, R38 ;  /* 0x000000019b1ab819 */ /* 0x000fe40000010226 */
[----:B------:R-:W-:Y:S02]  /*66c0*/  CS2R R32, SRZ ;  /* 0x0000000000207805 */ /* 0x000fe4000001ff00 */
[-C--:B------:R-:W-:Y:S02]  /*66d0*/  @!P3 IADD3 R20, P0, R0, R35.reuse, RZ ;  /* 0x000000230014b210 */ /* 0x080fe40007f1e0ff */
[----:B------:R-:W-:Y:S02]  /*66e0*/  CS2R R24, SRZ ;  /* 0x0000000000187805 */ /* 0x000fe4000001ff00 */
[----:B0-----:R-:W-:Y:S01]  /*66f0*/  @!P3 IADD3 R34, P1, R14, R35, RZ ;  /* 0x000000230e22b210 */ /* 0x001fe20007f3e0ff */
[----:B------:R-:W-:-:S04]  /*6700*/  @!P2 IMAD.WIDE R10, R152, 0x2, R10 ;  /* 0x00000002980aa825 */ /* 0x000fc800078e020a */
[--C-:B------:R-:W-:Y:S01]  /*6710*/  @!P3 IMAD.X R21, R3, 0x1, R26.reuse, P0 ;  /* 0x000000010315b824 */ /* 0x100fe200000e061a */
[----:B------:R0:W5:Y:S01]  /*6720*/  @!P2 LD.E.64 R30, desc[UR40][R10.64] ;  /* 0x000000280a1ea980 */ /* 0x000162000c101b00 */
[----:B------:R-:W-:Y:S01]  /*6730*/  @!P3 IMAD.X R35, R5, 0x1, R26, P1 ;  /* 0x000000010523b824 */ /* 0x000fe200008e061a */
[----:B------:R-:W-:Y:S01]  /*6740*/  CS2R R26, SRZ ;  /* 0x00000000001a7805 */ /* 0x000fe2000001ff00 */
[----:B------:R-:W-:Y:S01]  /*6750*/  @!P2 IMAD.WIDE R12, R152, 0x2, R14 ;  /* 0x00000002980ca825 */ /* 0x000fe200078e020e */
[----:B------:R0:W5:Y:S04]  /*6760*/  @!P3 LD.E.64 R24, desc[UR40][R20.64] ;  /* 0x000000281418b980 */ /* 0x000168000c101b00 */
[----:B------:R0:W5:Y:S04]  /*6770*/  @!P2 LD.E.64 R32, desc[UR40][R12.64] ;  /* 0x000000280c20a980 */ /* 0x000168000c101b00 */
[----:B------:R0:W5:Y:S02]  /*6780*/  @!P3 LD.E.64 R26, desc[UR40][R34.64] ;  /* 0x00000028221ab980 */ /* 0x000164000c101b00 */
.L_x_14486:
[----:B------:R-:W-:Y:S05]  /*6790*/  BSYNC B1 ;  /* 0x0000000000017941 */ /* 0x000fea0003800000 */
.L_x_14485:
[----:B---3-5:R-:W-:Y:S01]  /*67a0*/  IMAD.MOV.U32 R0, RZ, RZ, R32 ;  /* 0x000000ffff007224 */ /* 0x028fe200078e0020 */
[----:B----4-:R-:W-:Y:S01]  /*67b0*/  MOV R5, R26 ;  /* 0x0000001a00057202 */ /* 0x010fe20000000f00 */
[----:B--2---:R-:W-:Y:S01]  /*67c0*/  IMAD.MOV.U32 R3, RZ, RZ, R33 ;  /* 0x000000ffff037224 */ /* 0x004fe200078e0021 */
        /* <DEDUP_REMOVED lines=8> */
[----:B0-----:R-:W-:Y:S01]  /*6850*/  PRMT R35, R35, 0x5410, R9 ;  /* 0x0000541023237816 */ /* 0x001fe20000000009 */
        /* <DEDUP_REMOVED lines=9> */
[----:B------:R0:W4:Y:S04]  /*68f0*/  SHFL.IDX PT, R5, R8, 0x1, 0x1c1f ;  /* 0x003c1f0008057f89 */ /* 0x00012800000e0000 */
[----:B------:R0:W0:Y:S02]  /*6900*/  SHFL.IDX PT, R14, R7, 0x1, 0x1c1f ;  /* 0x003c1f00070e7f89 */ /* 0x00002400000e0000 */
.L_x_14715:
[----:B01----:R-:W5:Y:S04]  /*6910*/  LDL R6, [R1+0x5c] ;  /* 0x00005c0001067983 */ /* 0x003f680000100800 */
[----:B------:R-:W2:Y:S01]  /*6920*/  LDL R42, [R1+0x44] ;  /* 0x00004400012a7983 */ /* 0x000ea20000100800 */
[----:B------:R-:W-:Y:S01]  /*6930*/  IADD3 R39, R39, 0x60, RZ ;  /* 0x0000006027277810 */ /* 0x000fe20007ffe0ff */
[----:B------:R-:W-:Y:S01]  /*6940*/  BSSY B1, `(.L_x_14488) ;  /* 0x0000021000017945 */ /* 0x000fe20003800000 */
[----:B------:R-:W-:Y:S02]  /*6950*/  CS2R R10, SRZ ;  /* 0x00000000000a7805 */ /* 0x000fe4000001ff00 */
[----:B------:R-:W-:Y:S02]  /*6960*/  CS2R R12, SRZ ;  /* 0x00000000000c7805 */ /* 0x000fe4000001ff00 */
[----:B------:R-:W-:-:S02]  /*6970*/  ISETP.GE.AND P0, PT, R39, R40, PT ;  /* 0x000000282700720c */ /* 0x000fc40003f06270 */
[----:B------:R-:W-:Y:S02]  /*6980*/  CS2R R8, SRZ ;  /* 0x0000000000087805 */ /* 0x000fe4000001ff00 */
[----:B-----5:R-:W-:-:S04]  /*6990*/  LEA.HI R4, R6, R6, RZ, 0x1 ;  /* 0x0000000606047211 */ /* 0x020fc800078f08ff */
[----:B------:R-:W-:Y:S01]  /*69a0*/  LOP3.LUT R4, R4, 0xfffffffe, RZ, 0xc0, !PT ;  /* 0xfffffffe04047812 */ /* 0x000fe200078ec0ff */
[----:B--2---:R-:W-:-:S04]  /*69b0*/  IMAD.SHL.U32 R34, R42, 0x40, RZ ;  /* 0x000000402a227824 */ /* 0x004fc800078e00ff */
[----:B------:R-:W-:-:S05]  /*69c0*/  IMAD.IADD R4, R6, 0x1, -R4 ;  /* 0x0000000106047824 */ /* 0x000fca00078e0a04 */
[----:B------:R-:W-:Y:S01]  /*69d0*/  SHF.L.U32 R37, R4, 0x1f, RZ ;  /* 0x0000001f04257819 */ /* 0x000fe200000006ff */
[----:B------:R-:W-:Y:S06]  /*69e0*/  @P0 BRA `(.L_x_14489) ;  /* 0x0000000000580947 */ /* 0x000fec0003800000 */
[----:B------:R-:W-:Y:S01]  /*69f0*/  ULDC UR4, c[0x0][0x3f4] ;  /* 0x0000fd0000047ab9 */ /* 0x000fe20000000800 */
[----:B---3--:R-:W-:Y:S01]  /*6a00*/  IMAD.MOV.U32 R6, RZ, RZ, R0 ;  /* 0x000000ffff067224 */ /* 0x008fe200078e0000 */
[----:B------:R-:W-:Y:S01]  /*6a10*/  ISETP.GE.AND P3, PT, R155, UR4, PT ;  /* 0x000000049b007c0c */ /* 0x000fe2000bf66270 */
[----:B------:R-:W-:Y:S01]  /*6a20*/  IMAD.MOV.U32 R7, RZ, RZ, R3 ;  /* 0x000000ffff077224 */ /* 0x000fe200078e0003 */
[----:B------:R-:W-:Y:S02]  /*6a30*/  ISETP.GE.AND P2, PT, R152, UR4, PT ;  /* 0x0000000498007c0c */ /* 0x000fe4000bf46270 */
[----:B------:R-:W-:Y:S02]  /*6a40*/  CS2R R12, SRZ ;  /* 0x00000000000c7805 */ /* 0x000fe4000001ff00 */
[----:B----4-:R-:W-:-:S07]  /*6a50*/  MOV R15, R5 ;  /* 0x00000005000f7202 */ /* 0x010fce0000000f00 */
        /* <DEDUP_REMOVED lines=15> */
.L_x_14489:
[----:B------:R-:W-:Y:S05]  /*6b50*/  BSYNC B1 ;  /* 0x0000000000017941 */ /* 0x000fea0003800000 */
.L_x_14488:
[----:B0-----:R-:W0:Y:S01]  /*6b60*/  S2R R7, SR_TID.X ;  /* 0x0000000000077919 */ /* 0x001e220000002100 */
[----:B------:R-:W1:Y:S01]  /*6b70*/  SYNCS.PHASECHK.TRANS64.TRYWAIT P0, [R2+URZ+0x16800], R37 ;  /* 0x01680025020075a7 */ /* 0x000e62000800017f */
[----:B------:R-:W-:Y:S01]  /*6b80*/  LOP3.LUT R3, R34, 0x1c0, RZ, 0xc0, !PT ;  /* 0x000001c022037812 */ /* 0x000fe200078ec0ff */
[----:B-----5:R-:W-:Y:S01]  /*6b90*/  IMAD.MOV.U32 R4, RZ, RZ, R20 ;  /* 0x000000ffff047224 */ /* 0x020fe200078e0014 */
[----:B----4-:R-:W-:Y:S01]  /*6ba0*/  MOV R5, R11 ;  /* 0x0000000b00057202 */ /* 0x010fe20000000f00 */
[----:B------:R-:W-:Y:S01]  /*6bb0*/  IMAD R34, R29, -0xc0, R40 ;  /* 0xffffff401d227824 */ /* 0x000fe200078e0228 */
[----:B---3--:R-:W-:Y:S01]  /*6bc0*/  LOP3.LUT R0, R3, 0x18, R16, 0xf8, !PT ;  /* 0x0000001803007812 */ /* 0x008fe200078ef810 */
[----:B------:R-:W-:Y:S01]  /*6bd0*/  IMAD.MOV.U32 R6, RZ, RZ, R12 ;  /* 0x000000ffff067224 */ /* 0x000fe200078e000c */
[----:B------:R-:W-:Y:S01]  /*6be0*/  SHF.R.U32.HI R3, RZ, 0x3, R3 ;  /* 0x00000003ff037819 */ /* 0x000fe20000011603 */
[----:B------:R-:W-:Y:S01]  /*6bf0*/  BSSY B1, `(.L_x_14490) ;  /* 0x0000019000017945 */ /* 0x000fe20003800000 */
[----:B------:R-:W-:Y:S01]  /*6c00*/  PRMT R36, R4, 0x7610, R36 ;  /* 0x0000761004247816 */ /* 0x000fe20000000024 */
[----:B------:R-:W-:Y:S01]  /*6c10*/  IMAD.MOV.U32 R4, RZ, RZ, R10 ;  /* 0x000000ffff047224 */ /* 0x000fe200078e000a */
[----:B------:R-:W-:Y:S01]  /*6c20*/  LOP3.LUT R0, R0, R3, RZ, 0x3c, !PT ;  /* 0x0000000300007212 */ /* 0x000fe200078e3cff */
[----:B------:R-:W-:Y:S01]  /*6c30*/  IMAD.MOV.U32 R3, RZ, RZ, R21 ;  /* 0x000000ffff037224 */ /* 0x000fe200078e0015 */
[----:B------:R-:W-:-:S02]  /*6c40*/  VIMNMX R34, R34, 0xc0, PT ;  /* 0x000000c022227848 */ /* 0x000fc40003fe0100 */
[----:B------:R-:W-:Y:S01]  /*6c50*/  PRMT R14, R4, 0x5410, R5 ;  /* 0x00005410040e7816 */ /* 0x000fe20000000005 */
[----:B------:R-:W-:Y:S01]  /*6c60*/  IMAD.MOV.U32 R4, RZ, RZ, R8 ;  /* 0x000000ffff047224 */ /* 0x000fe200078e0008 */
[----:B------:R-:W-:Y:S01]  /*6c70*/  PRMT R29, R3, 0x7610, R29 ;  /* 0x00007610031d7816 */ /* 0x000fe2000000001d */
[----:B------:R-:W-:Y:S01]  /*6c80*/  IMAD.MOV.U32 R5, RZ, RZ, R9 ;  /* 0x000000ffff057224 */ /* 0x000fe200078e0009 */
[----:B------:R-:W-:Y:S02]  /*6c90*/  PRMT R48, R48, 0x5410, R6 ;  /* 0x0000541030307816 */ /* 0x000fe40000000006 */
[----:B------:R-:W-:Y:S02]  /*6ca0*/  PRMT R15, R4, 0x7610, R15 ;  /* 0x00007610040f7816 */ /* 0x000fe4000000000f */
[----:B------:R-:W-:Y:S02]  /*6cb0*/  LOP3.LUT P2, RZ, R42, 0x4, RZ, 0xc0, !PT ;  /* 0x000000042aff7812 */ /* 0x000fe4000784c0ff */
[----:B------:R-:W-:Y:S01]  /*6cc0*/  ISETP.GE.AND P1, PT, R19, R34, PT ;  /* 0x000000221300720c */ /* 0x000fe20003f26270 */
[----:B0-----:R-:W-:-:S05]  /*6cd0*/  VIADD R38, R7, 0xffffff80 ;  /* 0xffffff8007267836 */ /* 0x001fca0000000000 */
[----:B------:R-:W-:-:S04]  /*6ce0*/  SHF.R.S32.HI R7, RZ, 0x1f, R38 ;  /* 0x0000001fff077819 */ /* 0x000fc80000011426 */
[----:B------:R-:W-:-:S04]  /*6cf0*/  LEA.HI R7, R7, R38, RZ, 0x5 ;  /* 0x0000002607077211 */ /* 0x000fc800078f28ff */
[----:B------:R-:W-:-:S05]  /*6d00*/  SHF.R.S32.HI R7, RZ, 0x5, R7 ;  /* 0x00000005ff077819 */ /* 0x000fca0000011407 */
[----:B------:R-:W-:Y:S02]  /*6d10*/  IMAD R3, R7, 0x200, R0 ;  /* 0x0000020007037824 */ /* 0x000fe400078e0200 */
[----:B------:R-:W-:-:S03]  /*6d20*/  IMAD.MOV.U32 R0, RZ, RZ, R13 ;  /* 0x000000ffff007224 */ /* 0x000fc600078e000d */
[----:B------:R-:W-:Y:S02]  /*6d30*/  LEA R3, R3, R2, 0x1 ;  /* 0x0000000203037211 */ /* 0x000fe400078e08ff */
[----:B------:R-:W-:-:S03]  /*6d40*/  PRMT R29, R29, 0x5410, R0 ;  /* 0x000054101d1d7816 */ /* 0x000fc60000000000 */
[C---:B------:R-:W-:Y:S02]  /*6d50*/  VIADD R4, R3.reuse, 0x8400 ;  /* 0x0000840003047836 */ /* 0x040fe40000000000 */
[----:B------:R-:W-:Y:S01]  /*6d60*/  VIADD R0, R3, 0x8440 ;  /* 0x0000844003007836 */ /* 0x000fe20000000000 */
[----:B-1----:R-:W-:Y:S06]  /*6d70*/  @!P0 BRA `(.L_x_14491) ;  /* 0x0000014c00608947 */ /* 0x002fec0003800000 */
.L_x_14716:
[----:B------:R-:W-:Y:S05]  /*6d80*/  BSYNC B1 ;  /* 0x0000000000017941 */ /* 0x000fea0003800000 */
.L_x_14490:
[----:B------:R-:W-:Y:S01]  /*6d90*/  BSSY B1, `(.L_x_14492) ;  /* 0x000005f000017945 */ /* 0x000fe20003800000 */
[----:B------:R-:W-:Y:S01]  /*6da0*/  PRMT R15, R15, 0x5410, R5 ;  /* 0x000054100f0f7816 */ /* 0x000fe20000000005 */
[----:B------:R-:W-:Y:S02]  /*6db0*/  @P2 VIADD R0, R4, 0xffffffc0 ;  /* 0xffffffc004002836 */ /* 0x000fe40000000000 */
[----:B------:R-:W-:Y:S05]  /*6dc0*/  @P1 BRA `(.L_x_14493) ;  /* 0x00000004006c1947 */ /* 0x000fea0003800000 */
[----:B------:R-:W1:Y:S01]  /*6dd0*/  LDC R4, c[0x0][0x3f4] ;  /* 0x0000fd00ff047b82 */ /* 0x000e620000000800 */
[----:B------:R-:W-:Y:S01]  /*6de0*/  BSSY B2, `(.L_x_14494) ;  /* 0x000002e000027945 */ /* 0x000fe20003800000 */
[-C--:B-1----:R-:W-:Y:S02]  /*6df0*/  ISETP.GE.AND P0, PT, R152, R4.reuse, PT ;  /* 0x000000049800720c */ /* 0x082fe40003f06270 */
[----:B------:R-:W-:-:S11]  /*6e00*/  ISETP.GE.AND P1, PT, R155, R4, PT ;  /* 0x000000049b00720c */ /* 0x000fd60003f26270 */
        /* <DEDUP_REMOVED lines=43> */
.L_x_14495:
[----:B------:R-:W-:Y:S05]  /*70c0*/  BSYNC B2 ;  /* 0x0000000000027941 */ /* 0x000fea0003800000 */
.L_x_14494:
[----:B------:R-:W-:Y:S05]  /*70d0*/  @P1 BRA `(.L_x_14493) ;  /* 0x0000000000a81947 */ /* 0x000fea0003800000 */
[----:B-1----:R-:W1:Y:S01]  /*70e0*/  LDS.128 R4, [R0] ;  /* 0x0000000000047984 */ /* 0x002e620000000c00 */
[----:B------:R-:W-:Y:S01]  /*70f0*/  SHF.R.U32.HI R31, RZ, 0x10, R25 ;  /* 0x00000010ff1f7819 */ /* 0x000fe20000011619 */
[----:B------:R-:W-:Y:S01]  /*7100*/  HADD2.F32 R30, -RZ, R48.H0_H0 ;  /* 0x20000030ff1e7230 */ /* 0x000fe20000004100 */
[--C-:B------:R-:W-:Y:S01]  /*7110*/  SHF.R.U32.HI R33, RZ, 0x10, R27.reuse ;  /* 0x00000010ff217819 */ /* 0x100fe2000001161b */
        /* <DEDUP_REMOVED lines=38> */
.L_x_14493:
[----:B------:R-:W-:Y:S05]  /*7380*/  BSYNC B1 ;  /* 0x0000000000017941 */ /* 0x000fea0003800000 */
.L_x_14492:
[----:B-12---:R-:W-:-:S05]  /*7390*/  VIADD R4, R19, 0x60 ;  /* 0x0000006013047836 */ /* 0x006fca0000000000 */
[----:B------:R-:W-:-:S13]  /*73a0*/  ISETP.GE.AND P0, PT, R4, R34, PT ;  /* 0x000000220400720c */ /* 0x000fda0003f06270 */
        /* <DEDUP_REMOVED lines=48> */
.L_x_14498:
[----:B------:R-:W-:Y:S05]  /*76b0*/  BSYNC B1 ;  /* 0x0000000000017941 */ /* 0x000fea0003800000 */
.L_x_14497:
        /* <DEDUP_REMOVED lines=44> */
.L_x_14483:
[----:B------:R-:W1:Y:S01]  /*7980*/  S2R R0, SR_TID.X ;  /* 0x0000000000007919 */ /* 0x000e620000002100 */
[----:B------:R-:W2:Y:S01]  /*7990*/  LDC R32, c[0x0][0x448] ;  /* 0x00011200ff207b82 */ /* 0x000ea20000000800 */
[----:B------:R-:W-:Y:S01]  /*79a0*/  ULDC.64 UR4, c[0x0][0x3f8] ;  /* 0x0000fe0000047ab9 */ /* 0x000fe20000000a00 */
[----:B------:R-:W-:Y:S01]  /*79b0*/  ULDC.64 UR6, c[0x0][0x408] ;  /* 0x0001020000067ab9 */ /* 0x000fe20000000a00 */
[----:B------:R-:W-:Y:S01]  /*79c0*/  IMAD.MOV.U32 R27, RZ, RZ, R31 ;  /* 0x000000ffff1b7224 */ /* 0x000fe200078e001f */
[----:B------:R-:W-:Y:S01]  /*79d0*/  SHF.R.S32.HI R43, RZ, 0x1f, R16 ;  /* 0x0000001fff2b7819 */ /* 0x000fe20000011410 */
[----:B------:R-:W-:Y:S01]  /*79e0*/  IMAD.MOV.U32 R4, RZ, RZ, R24 ;  /* 0x000000ffff047224 */ /* 0x000fe200078e0018 */
[----:B--2---:R-:W-:Y:S02]  /*79f0*/  ISETP.NE.AND P0, PT, R32, 0x1, PT ;  /* 0x000000012000780c */ /* 0x004fe40003f05270 */
[----:B-1----:R-:W-:-:S04]  /*7a00*/  IADD3 R0, R0, -0x80, RZ ;  /* 0xffffff8000007810 */ /* 0x002fc80007ffe0ff */
        /* <DEDUP_REMOVED lines=36> */
[C---:B------:R-:W-:Y:S01]  /*7c50*/  @!P1 IMAD.SHL.U32 R5, R16.reuse, 0x2, RZ ;  /* 0x0000000210059824 */ /* 0x040fe200078e00ff */
[----:B------:R-:W-:-:S04]  /*7c60*/  @!P1 SHF.L.U64.HI R21, R16, 0x1, R43 ;  /* 0x0000000110159819 */ /* 0x000fc8000001022b */
        /* <DEDUP_REMOVED lines=13> */
[----:B--2---:R-:W-:Y:S01]  /*7d40*/  @!P1 MOV R35, R9 ;  /* 0x0000000900239202 */ /* 0x004fe20000000f00 */
[----:B------:R-:W-:Y:S02]  /*7d50*/  @!P1 IMAD.MOV.U32 R34, RZ, RZ, R8 ;  /* 0x000000ffff229224 */ /* 0x000fe400078e0008 */
[----:B------:R-:W-:Y:S02]  /*7d60*/  @!P1 IMAD.MOV.U32 R36, RZ, RZ, R10 ;  /* 0x000000ffff249224 */ /* 0x000fe400078e000a */
[----:B------:R-:W-:Y:S02]  /*7d70*/  IMAD.MOV.U32 R0, RZ, RZ, R34 ;  /* 0x000000ffff007224 */ /* 0x000fe400078e0022 */
[----:B------:R-:W-:Y:S02]  /*7d80*/  IMAD.MOV.U32 R3, RZ, RZ, R35 ;  /* 0x000000ffff037224 */ /* 0x000fe400078e0023 */
[----:B------:R-:W-:Y:S01]  /*7d90*/  @!P1 IMAD.MOV.U32 R37, RZ, RZ, R11 ;  /* 0x000000ffff259224 */ /* 0x000fe200078e000b */
[----:B------:R-:W-:Y:S01]  /*7da0*/  PRMT R42, R0, 0x7610, R42 ;  /* 0x00007610002a7816 */ /* 0x000fe2000000002a */
[----:B------:R-:W-:Y:S01]  /*7db0*/  IMAD.MOV.U32 R8, RZ, RZ, R36 ;  /* 0x000000ffff087224 */ /* 0x000fe200078e0024 */
[----:B------:R-:W-:Y:S01]  /*7dc0*/  PRMT R45, R45, 0x5410, R3 ;  /* 0x000054102d2d7816 */ /* 0x000fe20000000003 */
[----:B------:R0:W2:Y:S01]  /*7dd0*/  SHFL.IDX PT, R0, R26, 0x1, 0x1c1f ;  /* 0x003c1f001a007f89 */ /* 0x0000a200000e0000 */
[----:B------:R-:W-:Y:S01]  /*7de0*/  MOV R9, R37 ;  /* 0x0000002500097202 */ /* 0x000fe20000000f00 */
[----:B---3--:R-:W-:-:S02]  /*7df0*/  @!P1 IMAD.MOV.U32 R30, RZ, RZ, R4 ;  /* 0x000000ffff1e9224 */ /* 0x008fc400078e0004 */
[----:B------:R0:W3:Y:S01]  /*7e00*/  SHFL.IDX PT, R3, R25, 0x1, 0x1c1f ;  /* 0x003c1f0019037f89 */ /* 0x0000e200000e0000 */
[----:B------:R-:W-:Y:S01]  /*7e10*/  @!P1 IMAD.MOV.U32 R31, RZ, RZ, R5 ;  /* 0x000000ffff1f9224 */ /* 0x000fe200078e0005 */
[----:B------:R-:W-:Y:S01]  /*7e20*/  PRMT R33, R8, 0x5410, R9 ;  /* 0x0000541008217816 */ /* 0x000fe20000000009 */
[----:B------:R-:W-:Y:S02]  /*7e30*/  @!P1 IMAD.MOV.U32 R20, RZ, RZ, R6 ;  /* 0x000000ffff149224 */ /* 0x000fe400078e0006 */
[----:B------:R-:W-:Y:S01]  /*7e40*/  @!P1 IMAD.MOV.U32 R21, RZ, RZ, R7 ;  /* 0x000000ffff159224 */ /* 0x000fe200078e0007 */
[----:B------:R-:W-:Y:S01]  /*7e50*/  MOV R5, R31 ;  /* 0x0000001f00057202 */ /* 0x000fe20000000f00 */
[----:B------:R-:W-:Y:S02]  /*7e60*/  IMAD.MOV.U32 R4, RZ, RZ, R30 ;  /* 0x000000ffff047224 */ /* 0x000fe400078e001e */
[----:B------:R-:W-:Y:S01]  /*7e70*/  IMAD.MOV.U32 R6, RZ, RZ, R20 ;  /* 0x000000ffff067224 */ /* 0x000fe200078e0014 */
[----:B------:R-:W-:Y:S01]  /*7e80*/  PRMT R45, R5, 0x7610, R45 ;  /* 0x00007610052d7816 */ /* 0x000fe2000000002d */
[----:B------:R-:W-:-:S03]  /*7e90*/  IMAD.MOV.U32 R7, RZ, RZ, R21 ;  /* 0x000000ffff077224 */ /* 0x000fc600078e0015 */
[----:B------:R-:W-:Y:S02]  /*7ea0*/  PRMT R56, R4, 0x5410, R6 ;  /* 0x0000541004387816 */ /* 0x000fe40000000006 */
[----:B------:R-:W-:Y:S02]  /*7eb0*/  CS2R R4, SRZ ;  /* 0x0000000000047805 */ /* 0x000fe4000001ff00 */
[----:B01--4-:R-:W-:-:S07]  /*7ec0*/  PRMT R42, R42, 0x5410, R7 ;  /* 0x000054102a2a7816 */ /* 0x013fce0000000007 */
.L_x_14726:
[----:B------:R-:W4:Y:S01]  /*7ed0*/  LDL R7, [R1+0x5c] ;  /* 0x00005c0001077983 */ /* 0x000f220000100800 */
[----:B------:R-:W-:Y:S01]  /*7ee0*/  VIADD R39, R39, 0x60 ;  /* 0x0000006027277836 */ /* 0x000fe20000000000 */
[----:B------:R-:W-:Y:S01]  /*7ef0*/  BSSY B1, `(.L_x_14500) ;  /* 0x0000016000017945 */ /* 0x000fe20003800000 */
[----:B------:R-:W-:Y:S02]  /*7f00*/  CS2R R8, SRZ ;  /* 0x0000000000087805 */ /* 0x000fe4000001ff00 */
[----:B------:R-:W-:Y:S02]  /*7f10*/  CS2R R10, SRZ ;  /* 0x00000000000a7805 */ /* 0x000fe4000001ff00 */
[----:B------:R-:W-:Y:S02]  /*7f20*/  ISETP.GE.AND P1, PT, R39, R32, PT ;  /* 0x000000202700720c */ /* 0x000fe40003f26270 */
[----:B----4-:R-:W-:-:S04]  /*7f30*/  LEA.HI R6, R7, R7, RZ, 0x1 ;  /* 0x0000000707067211 */ /* 0x010fc800078f08ff */
        /* <DEDUP_REMOVED lines=12> */
[----:B------:R-:W-:Y:S02]  /*8000*/  IADD3 R4, P2, R14, R4, RZ ;  /* 0x000000040e047210 */ /* 0x000fe40007f5e0ff */
[----:B--2---:R-:W-:-:S03]  /*8010*/  IADD3.X R9, R0, R5, RZ, P1, !PT ;  /* 0x0000000500097210 */ /* 0x004fc60000ffe4ff */
[----:B------:R-:W-:-:S03]  /*8020*/  IMAD.X R5, R24, 0x1, R5, P2 ;  /* 0x0000000118057824 */ /* 0x000fc600010e0605 */
[----:B------:R-:W5:Y:S04]  /*8030*/  LD.E.128 R8, desc[UR40][R8.64] ;  /* 0x0000002808087980 */ /* 0x000f68000c101d00 */
[----:B------:R-:W5:Y:S02]  /*8040*/  LD.E.128 R4, desc[UR40][R4.64] ;  /* 0x0000002804047980 */ /* 0x000f64000c101d00 */
.L_x_14501:
[----:B------:R-:W-:Y:S05]  /*8050*/  BSYNC B1 ;  /* 0x0000000000017941 */ /* 0x000fea0003800000 */
.L_x_14500:
[----:B------:R-:W0:Y:S01]  /*8060*/  SYNCS.PHASECHK.TRANS64.TRYWAIT P1, [R2+URZ+0x16800], R13 ;  /* 0x0168000d020075a7 */ /* 0x000e22000802017f */
[----:B------:R-:W-:Y:S01]  /*8070*/  IMAD R29, R29, -0xc0, R32 ;  /* 0xffffff401d1d7824 */ /* 0x000fe200078e0220 */
[----:B------:R-:W-:Y:S01]  /*8080*/  BSSY B1, `(.L_x_14502) ;  /* 0x0000012000017945 */ /* 0x000fe20003800000 */
[----:B------:R-:W-:Y:S02]  /*8090*/  VIADD R14, R19, 0x60 ;  /* 0x00000060130e7836 */ /* 0x000fe40000000000 */
[----:B-----5:R-:W-:Y:S01]  /*80a0*/  IMAD.MOV.U32 R12, RZ, RZ, R5 ;  /* 0x000000ffff0c7224 */ /* 0x020fe200078e0005 */
[----:B--2---:R-:W-:Y:S01]  /*80b0*/  VIMNMX R0, R29, 0xc0, PT ;  /* 0x000000c01d007848 */ /* 0x004fe20003fe0100 */
[----:B---3--:R-:W-:Y:S02]  /*80c0*/  IMAD.MOV.U32 R3, RZ, RZ, R4 ;  /* 0x000000ffff037224 */ /* 0x008fe400078e0004 */
        /* <DEDUP_REMOVED lines=13> */
.L_x_14727:
[----:B------:R-:W-:Y:S05]  /*81a0*/  BSYNC B1 ;  /* 0x0000000000017941 */ /* 0x000fea0003800000 */
.L_x_14502:
[----:B------:R-:W-:Y:S01]  /*81b0*/  BSSY B1, `(.L_x_14504) ;  /* 0x0000069000017945 */ /* 0x000fe20003800000 */
[----:B------:R-:W-:Y:S01]  /*81c0*/  IMAD.MOV.U32 R0, RZ, RZ, R10 ;  /* 0x000000ffff007224 */ /* 0x000fe200078e000a */
[----:B------:R-:W-:Y:S01]  /*81d0*/  LOP3.LUT R29, R29, 0x38, RZ, 0xc0, !PT ;  /* 0x000000381d1d7812 */ /* 0x000fe200078ec0ff */
[----:B------:R-:W-:Y:S01]  /*81e0*/  IMAD.MOV.U32 R3, RZ, RZ, R11 ;  /* 0x000000ffff037224 */ /* 0x000fe200078e000b */
[----:B------:R-:W-:Y:S06]  /*81f0*/  @P2 BRA `(.L_x_14505) ;  /* 0x0000000400902947 */ /* 0x000fec0003800000 */
[----:B------:R-:W2:Y:S01]  /*8200*/  LDL R12, [R1+0x44] ;  /* 0x00004400010c7983 */ /* 0x000ea20000100800 */
[----:B------:R-:W1:Y:S02]  /*8210*/  S2R R14, SR_TID.X ;  /* 0x00000000000e7919 */ /* 0x000e640000002100 */
[----:B-1----:R-:W-:-:S04]  /*8220*/  IADD3 R14, R14, -0x80, RZ ;  /* 0xffffff800e0e7810 */ /* 0x002fc80007ffe0ff */
        /* <DEDUP_REMOVED lines=97> */
.L_x_14505:
[----:B------:R-:W-:Y:S05]  /*8840*/  BSYNC B1 ;  /* 0x0000000000017941 */ /* 0x000fea0003800000 */
.L_x_14504:
[----:B------:R-:W-:Y:S01]  /*8850*/  PRMT R31, R0, 0x5410, R3 ;  /* 0x00005410001f7816 */ /* 0x000fe20000000003 */
[----:B------:R-:W-:Y:S06]  /*8860*/  @P0 BRA `(.L_x_14496) ;  /* 0x0000000400800947 */ /* 0x000fec0003800000 */
[----:B------:R-:W2:Y:S01]  /*8870*/  LDL R20, [R1+0x48] ;  /* 0x0000480001147983 */ /* 0x000ea20000100800 */
[C---:B-1----:R-:W-:Y:S01]  /*8880*/  IADD3 R12, R19.reuse, 0x60, RZ ;  /* 0x00000060130c7810 */ /* 0x042fe20007ffe0ff */
[----:B0-----:R-:W-:Y:S02]  /*8890*/  VIADD R13, R19, 0x60 ;  /* 0x00000060130d7836 */ /* 0x001fe40000000000 */
[----:B------:R-:W3:Y:S02]  /*88a0*/  LDL R44, [R1+0x64] ;  /* 0x00006400012c7983 */ /* 0x000ee40000100800 */
[----:B------:R-:W-:Y:S02]  /*88b0*/  IMAD.SHL.U32 R12, R12, 0x40, RZ ;  /* 0x000000400c0c7824 */ /* 0x000fe400078e00ff */
[----:B------:R-:W-:-:S03]  /*88c0*/  IMAD.SHL.U32 R13, R13, 0x40, RZ ;  /* 0x000000400d0d7824 */ /* 0x000fc600078e00ff */
[----:B------:R-:W-:Y:S02]  /*88d0*/  LOP3.LUT R12, R12, 0x1c0, RZ, 0xc0, !PT ;  /* 0x000001c00c0c7812 */ /* 0x000fe400078ec0ff */
[----:B------:R-:W-:Y:S02]  /*88e0*/  LOP3.LUT R13, R13, 0x1c0, RZ, 0xc0, !PT ;  /* 0x000001c00d0d7812 */ /* 0x000fe400078ec0ff */
[----:B------:R-:W-:-:S04]  /*88f0*/  SHF.R.U32.HI R12, RZ, 0x3, R12 ;  /* 0x00000003ff0c7819 */ /* 0x000fc8000001160c */
[----:B------:R-:W-:Y:S02]  /*8900*/  LOP3.LUT R29, R12, R29, R13, 0x1e, !PT ;  /* 0x0000001d0c1d7212 */ /* 0x000fe400078e1e0d */
[----:B------:R-:W-:Y:S01]  /*8910*/  SHF.R.U64 R42, R10, 0x10, R11 ;  /* 0x000000100a2a7819 */ /* 0x000fe2000000120b */
[----:B------:R-:W-:Y:S01]  /*8920*/  HADD2.F32 R10, -RZ, R39.H1_H1 ;  /* 0x30000027ff0a7230 */ /* 0x000fe20000004100 */
[--C-:B------:R-:W-:Y:S02]  /*8930*/  SHF.R.U64 R35, R6, 0x10, R7.reuse ;  /* 0x0000001006237819 */ /* 0x100fe40000001207 */
[----:B------:R-:W-:Y:S02]  /*8940*/  SHF.R.U32.HI R33, RZ, 0x10, R7 ;  /* 0x00000010ff217819 */ /* 0x000fe40000011607 */
[----:B------:R-:W-:Y:S02]  /*8950*/  SHF.R.U32.HI R30, RZ, 0x10, R5 ;  /* 0x00000010ff1e7819 */ /* 0x000fe40000011605 */
[----:B------:R-:W-:-:S03]  /*8960*/  SHF.R.U32.HI R21, RZ, 0x10, R9 ;  /* 0x00000010ff157819 */ /* 0x000fc60000011609 */
[----:B------:R-:W-:Y:S01]  /*8970*/  HADD2.F32 R30, -RZ, R30.H0_H0 ;  /* 0x2000001eff1e7230 */ /* 0x000fe20000004100 */
        /* <DEDUP_REMOVED lines=9> */
[----:B------:R-:W-:Y:S02]  /*8a10*/  HADD2.F32 R20, -RZ, R39.H0_H0 ;  /* 0x20000027ff147230 */ /* 0x000fe40000004100 */
[----:B0-----:R-:W-:Y:S02]  /*8a20*/  HADD2.F32 R3, -RZ, R13.H0_H0 ;  /* 0x2000000dff037230 */ /* 0x001fe40000004100 */
[----:B-1----:R-:W-:-:S05]  /*8a30*/  HADD2.F32 R7, -RZ, R25.H0_H0 ;  /* 0x20000019ff077230 */ /* 0x002fca0000004100 */
[C---:B------:R-:W-:Y:S01]  /*8a40*/  FMUL.FTZ R34, R7.reuse, R20 ;  /* 0x0000001407227220 */ /* 0x040fe20000410000 */
[-C--:B------:R-:W-:Y:S01]  /*8a50*/  FMUL.FTZ R36, R7, R10.reuse ;  /* 0x0000000a07247220 */ /* 0x080fe20000410000 */
[----:B------:R-:W-:Y:S02]  /*8a60*/  HADD2.F32 R25, -RZ, R25.H1_H1 ;  /* 0x30000019ff197230 */ /* 0x000fe40000004100 */
[----:B------:R-:W-:Y:S02]  /*8a70*/  HADD2.F32 R6, -RZ, R24.H0_H0 ;  /* 0x20000018ff067230 */ /* 0x000fe40000004100 */
[C---:B------:R-:W-:Y:S01]  /*8a80*/  FFMA.FTZ R34, R3.reuse, R10, -R34 ;  /* 0x0000000a03227223 */ /* 0x040fe20000010822 */
[--C-:B------:R-:W-:Y:S02]  /*8a90*/  HADD2.F32 R7, -RZ, R38.reuse.H1_H1 ;  /* 0x30000026ff077230 */ /* 0x100fe40000004100 */
[----:B------:R-:W-:Y:S01]  /*8aa0*/  FFMA.FTZ R36, R3, R20, R36 ;  /* 0x0000001403247223 */ /* 0x000fe20000010024 */
[----:B------:R-:W-:-:S02]  /*8ab0*/  HADD2.F32 R3, -RZ, R38.H0_H0 ;  /* 0x20000026ff037230 */ /* 0x000fc40000004100 */
[----:B------:R-:W-:Y:S02]  /*8ac0*/  HADD2.F32 R10, -RZ, R21.H0_H0 ;  /* 0x20000015ff0a7230 */ /* 0x000fe40000004100 */
[C---:B------:R-:W-:Y:S01]  /*8ad0*/  FMUL.FTZ R40, R25.reuse, R30 ;  /* 0x0000001e19287220 */ /* 0x040fe20000410000 */
[----:B------:R-:W-:Y:S02]  /*8ae0*/  HADD2.F32 R13, -RZ, R13.H1_H1 ;  /* 0x3000000dff0d7230 */ /* 0x000fe40000004100 */
[C---:B------:R-:W-:Y:S01]  /*8af0*/  FMUL.FTZ R21, R6.reuse, R7 ;  /* 0x0000000706157220 */ /* 0x040fe20000410000 */
[----:B------:R-:W-:Y:S02]  /*8b00*/  HADD2.F32 R0, -RZ, R12.H0_H0 ;  /* 0x2000000cff007230 */ /* 0x000fe40000004100 */
[----:B------:R-:W-:Y:S01]  /*8b10*/  FMUL.FTZ R6, R6, R3 ;  /* 0x0000000306067220 */ /* 0x000fe20000410000 */
[-C--:B------:R-:W-:Y:S01]  /*8b20*/  FMUL.FTZ R20, R25, R10.reuse ;  /* 0x0000000a19147220 */ /* 0x080fe20000410000 */
[----:B------:R-:W-:Y:S01]  /*8b30*/  FFMA.FTZ R25, R13, R10, -R40 ;  /* 0x0000000a0d197223 */ /* 0x000fe20000010828 */
[----:B------:R-:W-:-:S02]  /*8b40*/  HADD2.F32 R8, -RZ, R26.H0_H0 ;  /* 0x2000001aff087230 */ /* 0x000fc40000004100 */
[C---:B------:R-:W-:Y:S01]  /*8b50*/  FFMA.FTZ R21, R0.reuse, R3, -R21 ;  /* 0x0000000300157223 */ /* 0x040fe20000010815 */
[----:B------:R-:W-:Y:S02]  /*8b60*/  HADD2.F32 R9, -RZ, R27.H0_H0 ;  /* 0x2000001bff097230 */ /* 0x000fe40000004100 */
[----:B------:R-:W-:Y:S01]  /*8b70*/  FFMA.FTZ R10, R0, R7, R6 ;  /* 0x00000007000a7223 */ /* 0x000fe20000010006 */
[--C-:B------:R-:W-:Y:S02]  /*8b80*/  HADD2.F32 R3, -RZ, R31.reuse.H0_H0 ;  /* 0x2000001fff037230 */ /* 0x100fe40000004100 */
[----:B------:R-:W-:Y:S02]  /*8b90*/  HADD2.F32 R0, -RZ, R31.H1_H1 ;  /* 0x3000001fff007230 */ /* 0x000fe40000004100 */
[----:B------:R-:W-:Y:S01]  /*8ba0*/  FFMA.FTZ R13, R13, R30, R20 ;  /* 0x0000001e0d0d7223 */ /* 0x000fe20000010014 */
[----:B------:R-:W-:Y:S02]  /*8bb0*/  HADD2.F32 R4, -RZ, R14.H0_H0 ;  /* 0x2000000eff047230 */ /* 0x000fe40000004100 */
[----:B------:R-:W-:Y:S01]  /*8bc0*/  FMUL.FTZ R7, R8, R11 ;  /* 0x0000000b08077220 */ /* 0x000fe20000410000 */
[----:B------:R-:W-:-:S02]  /*8bd0*/  HADD2.F32 R5, -RZ, R15.H0_H0 ;  /* 0x2000000fff057230 */ /* 0x000fc40000004100 */
[-C--:B------:R-:W-:Y:S01]  /*8be0*/  FMUL.FTZ R31, R8, R3.reuse ;  /* 0x00000003081f7220 */ /* 0x080fe20000410000 */
[C---:B------:R-:W-:Y:S01]  /*8bf0*/  FMUL.FTZ R30, R9.reuse, R32 ;  /* 0x00000020091e7220 */ /* 0x040fe20000410000 */
[----:B------:R-:W-:Y:S02]  /*8c00*/  HADD2.F32 R27, -RZ, R27.H1_H1 ;  /* 0x3000001bff1b7230 */ /* 0x000fe40000004100 */
[----:B------:R-:W-:Y:S01]  /*8c10*/  FMUL.FTZ R9, R9, R0 ;  /* 0x0000000009097220 */ /* 0x000fe20000410000 */
[----:B------:R-:W-:Y:S02]  /*8c20*/  HADD2.F32 R8, -RZ, R33.H0_H0 ;  /* 0x20000021ff087230 */ /* 0x000fe40000004100 */
[----:B------:R-:W-:Y:S02]  /*8c30*/  HADD2.F32 R6, -RZ, R41.H0_H0 ;  /* 0x20000029ff067230 */ /* 0x000fe40000004100 */
        /* <DEDUP_REMOVED lines=35> */
.L_x_14496:
[----:B------:R-:W-:Y:S05]  /*8e70*/  BSYNC B0 ;  /* 0x0000000000007941 */ /* 0x000fea0003800000 */
.L_x_14482:
        /* <DEDUP_REMOVED lines=8> */
.L_x_14479:
[----:B--2---:R-:W2:Y:S02]  /*8f00*/  LDL R0, [R1+0x4] ;  /* 0x0000040001007983 */ /* 0x004ea40000100800 */
[----:B--2---:R-:W-:-:S13]  /*8f10*/  ISETP.NE.AND P0, PT, R0, 0x3, PT ;  /* 0x000000030000780c */ /* 0x004fda0003f05270 */
[----:B------:R-:W-:Y:S05]  /*8f20*/  @!P0 BRA `(.L_x_14506) ;  /* 0x0000000000048947 */ /* 0x000fea0003800000 */
[----:B------:R-:W-:Y:S01]  /*8f30*/  BPT.TRAP 0x1 ;  /* 0x000000040000795c */ /* 0x000fe20000300000 */
.L_x_14506:
[----:B------:R-:W-:Y:S02]  /*8f40*/  LEA R0, R18, R2, 0x3 ;  /* 0x0000000212007211 */ /* 0x000fe400078e18ff */
[----:B-1----:R-:W-:-:S04]  /*8f50*/  SHF.L.U32 R3, R23, 0x1f, RZ ;  /* 0x0000001f17037819 */ /* 0x002fc800000006ff */
[----:B------:R1:W2:Y:S01]  /*8f60*/  SYNCS.PHASECHK.TRANS64.TRYWAIT P2, [R0+URZ+0x16830], R3 ;  /* 0x01683003000075a7 */ /* 0x0002a2000804017f */
[----:B------:R-:W-:Y:S05]  /*8f70*/  @!P0 BRA `(.L_x_14507) ;  /* 0x0000000000048947 */ /* 0x000fea0003800000 */
[----:B------:R-:W-:Y:S01]  /*8f80*/  BPT.TRAP 0x1 ;  /* 0x000000040000795c */ /* 0x000fe20000300000 */
.L_x_14507:
[----:B---3--:R-:W3:Y:S02]  /*8f90*/  S2R R4, SR_TID.X ;  /* 0x0000000000047919 */ /* 0x008ee40000002100 */
[----:B---3--:R-:W-:-:S04]  /*8fa0*/  LOP3.LUT R4, R4, 0x7f, RZ, 0xc0, !PT ;  /* 0x0000007f04047812 */ /* 0x008fc800078ec0ff */
[----:B------:R-:W-:Y:S01]  /*8fb0*/  ISETP.NE.AND P1, PT, R4, RZ, PT ;  /* 0x000000ff0400720c */ /* 0x000fe20003f25270 */
[----:B--2---:R-:W-:-:S12]  /*8fc0*/  @P2 BRA `(.L_x_14508) ;  /* 0x0000000000082947 */ /* 0x004fd80003800000 */
[----:B------:R-:W2:Y:S02]  /*8fd0*/  SYNCS.PHASECHK.TRANS64.TRYWAIT P2, [R0+URZ+0x16830], R3 ;  /* 0x01683003000075a7 */ /* 0x000ea4000804017f */
[----:B--2---:R-:W-:Y:S05]  /*8fe0*/  @!P2 BRA `(.L_x_14509) ;  /* 0x000001300058a947 */ /* 0x004fea0003800000 */
.L_x_14508:
[----:B------:R-:W-:Y:S05]  /*8ff0*/  WARPSYNC.ALL ;  /* 0x0000000000007948 */ /* 0x000fea0003800000 */
[----:B-12---:R-:W-:Y:S01]  /*9000*/  VIADD R3, R2, 0xe400 ;  /* 0x0000e40002037836 */ /* 0x006fe20000000000 */
[----:B------:R-:W-:-:S04]  /*9010*/  LOP3.LUT R4, R28, 0x10000, RZ, 0xfc, !PT ;  /* 0x000100001c047812 */ /* 0x000fc800078efcff */
[----:B------:R-:W-:-:S04]  /*9020*/  SHF.R.U32.HI R3, RZ, 0x4, R3 ;  /* 0x00000004ff037819 */ /* 0x000fc80000011603 */
[----:B------:R-:W-:-:S04]  /*9030*/  LOP3.LUT R3, R3, 0x3fff, RZ, 0xc0, !PT ;  /* 0x00003fff03037812 */ /* 0x000fc800078ec0ff */
[----:B------:R-:W-:Y:S01]  /*9040*/  LOP3.LUT R6, R3, 0x10000, RZ, 0xfc, !PT ;  /* 0x0001000003067812 */ /* 0x000fe200078efcff */
[----:B------:R-:W-:Y:S02]  /*9050*/  IMAD.MOV.U32 R5, RZ, RZ, 0x40000040 ;  /* 0x40000040ff057424 */ /* 0x000fe400078e00ff */
[----:B------:R-:W-:Y:S02]  /*9060*/  IMAD.MOV.U32 R9, RZ, RZ, 0x40000040 ;  /* 0x40000040ff097424 */ /* 0x000fe400078e00ff */
[----:B------:R-:W-:Y:S01]  /*9070*/  IMAD R8, R18, 0x400, R6 ;  /* 0x0000040012087824 */ /* 0x000fe200078e0206 */
[----:B------:R-:W-:Y:S01]  /*9080*/  R2UR UR4, R4 ;  /* 0x00000000040472ca */ /* 0x000fe200000e0000 */
[----:B0----5:R-:W-:Y:S01]  /*9090*/  WARPGROUP.ARRIVE ;  /* 0x00000000000079c5 */ /* 0x021fe20000000000 */
[----:B------:R-:W-:Y:S01]  /*90a0*/  R2UR UR5, R5 ;  /* 0x00000000050572ca */ /* 0x000fe200000e0000 */
[----:B------:R0:W-:Y:S01]  /*90b0*/  STL [R1+0x24], R6 ;  /* 0x0000240601007387 */ /* 0x0001e20000100800 */
[----:B------:R-:W-:-:S02]  /*90c0*/  R2UR UR6, R8 ;  /* 0x00000000080672ca */ /* 0x000fc400000e0000 */
[----:B------:R-:W-:Y:S01]  /*90d0*/  R2UR UR7, R9 ;  /* 0x00000000090772ca */ /* 0x000fe200000e0000 */
[----:B------:R-:W-:Y:S01]  /*90e0*/  VIADD R156, R4, 0x2 ;  /* 0x00000002049c7836 */ /* 0x000fe20000000000 */
[----:B------:R-:W2:Y:S01]  /*90f0*/  LDL R89, [R1+0x4c] ;  /* 0x00004c0001597983 */ /* 0x000ea20000100800 */
[----:B------:R-:W-:Y:S02]  /*9100*/  IMAD.MOV.U32 R157, RZ, RZ, 0x40000040 ;  /* 0x40000040ff9d7424 */ /* 0x000fe400078e00ff */
[----:B------:R-:W-:Y:S01]  /*9110*/  IMAD.MOV.U32 R7, RZ, RZ, 0x40000040 ;  /* 0x40000040ff077424 */ /* 0x000fe200078e00ff */
[----:B------:R-:W2:Y:S01]  /*9120*/  LDL R97, [R1+0x28] ;  /* 0x0000280001617983 */ /* 0x000ea20000100800 */
[----:B0-----:R-:W-:-:S03]  /*9130*/  IADD3 R6, R8, 0x2, RZ ;  /* 0x0000000208067810 */ /* 0x001fc60007ffe0ff */
[----:B------:R-:W3:Y:S03]  /*9140*/  LDL R11, [R1+0x38] ;  /* 0x00003800010b7983 */ /* 0x000ee60000100800 */
[----:B------:R-:W-:Y:S01]  /*9150*/  HGMMA.64x128x16.F32 R24, gdesc[UR4], RZ, !UPT, gsb0 ;  /* 0x01e00000041879f0 */ /* 0x000fe2000c0008ff */
[----:B------:R-:W-:Y:S01]  /*9160*/  R2UR UR4, R156 ;  /* 0x000000009c0472ca */ /* 0x000fe200000e0000 */
[----:B------:R-:W4:Y:S01]  /*9170*/  LDL R95, [R1+0x20] ;  /* 0x00002000015f7983 */ /* 0x000f220000100800 */
[----:B------:R-:W-:Y:S02]  /*9180*/  R2UR UR5, R157 ;  /* 0x000000009d0572ca */ /* 0x000fe400000e0000 */
[----:B------:R-:W-:Y:S01]  /*9190*/  R2UR UR6, R6 ;  /* 0x00000000060672ca */ /* 0x000fe200000e0000 */
[----:B------:R-:W4:Y:S01]  /*91a0*/  LDL R93, [R1+0x30] ;  /* 0x00003000015d7983 */ /* 0x000f220000100800 */
[----:B------:R-:W-:Y:S01]  /*91b0*/  R2UR UR7, R7 ;  /* 0x00000000070772ca */ /* 0x000fe200000e0000 */
[----:B------:R-:W-:Y:S01]  /*91c0*/  VIADD R20, R4, 0x4 ;  /* 0x0000000404147836 */ /* 0x000fe20000000000 */
[----:B------:R-:W-:Y:S01]  /*91d0*/  MOV R7, 0x40000040 ;  /* 0x4000004000077802 */ /* 0x000fe20000000f00 */
        /* <DEDUP_REMOVED lines=11> */
[----:B------:R-:W-:Y:S02]  /*9290*/  IMAD.MOV.U32 R7, RZ, RZ, 0x40000040 ;  /* 0x40000040ff077424 */ /* 0x000fe400078e00ff */
[----:B------:R-:W-:Y:S01]  /*92a0*/  IMAD.MOV.U32 R9, RZ, RZ, 0x40000040 ;  /* 0x40000040ff097424 */ /* 0x000fe200078e00ff */
[----:B------:R-:W-:Y:S02]  /*92b0*/  WARPGROUP.DEPBAR.LE gsb0, 0x0 ;  /* 0x00008000000079c5 */ /* 0x000fe40000010000 */
[----:B------:R-:W-:-:S06]  /*92c0*/  WARPGROUP.ARRIVE ;  /* 0x00000000000079c5 */ /* 0x000fcc0000000000 */
[----:B------:R-:W-:Y:S01]  /*92d0*/  HGMMA.64x128x16.F32 R24, gdesc[UR4], R24, gsb0 ;  /* 0x01e00000041879f0 */ /* 0x000fe20008000818 */
[----:B------:R-:W-:Y:S02]  /*92e0*/  R2UR UR4, R6 ;  /* 0x00000000060472ca */ /* 0x000fe400000e0000 */
[----:B------:R-:W-:Y:S02]  /*92f0*/  R2UR UR5, R7 ;  /* 0x00000000070572ca */ /* 0x000fe400000e0000 */
[----:B------:R-:W-:Y:S02]  /*9300*/  R2UR UR6, R8 ;  /* 0x00000000080672ca */ /* 0x000fe400000e0000 */
[----:B------:R-:W-:Y:S02]  /*9310*/  R2UR UR7, R9 ;  /* 0x00000000090772ca */ /* 0x000fe400000e0000 */
[----:B------:R-:W0:Y:S01]  /*9320*/  LDC R9, c[0x0][0x448] ;  /* 0x00011200ff097b82 */ /* 0x000e220000000800 */
[----:B------:R-:W-:-:S02]  /*9330*/  WARPGROUP.DEPBAR.LE gsb0, 0x0 ;  /* 0x00008000000079c5 */ /* 0x000fc40000010000 */
[----:B------:R-:W-:-:S08]  /*9340*/  WARPGROUP.ARRIVE ;  /* 0x00000000000079c5 */ /* 0x000fd00000000000 */
[----:B------:R-:W-:Y:S01]  /*9350*/  HGMMA.64x128x16.F32 R24, gdesc[UR4], R24, gsb0 ;  /* 0x01e00000041879f0 */ /* 0x000fe20008000818 */
[----:B0-----:R-:W-:Y:S01]  /*9360*/  ISETP.NE.AND P2, PT, R9, 0x1, PT ;  /* 0x000000010900780c */ /* 0x001fe20003f45270 */
[----:B------:R-:W-:Y:S01]  /*9370*/  ULDC UR4, c[0x0][0x9d8] ;  /* 0x0002760000047ab9 */ /* 0x000fe20000000800 */
[----:B--2---:R-:W-:Y:S01]  /*9380*/  IMAD.IADD R91, R89, 0x1, R97 ;  /* 0x00000001595b7824 */ /* 0x004fe200078e0261 */
[----:B------:R-:W-:Y:S01]  /*9390*/  MOV R89, 0xffffff80 ;  /* 0xffffff8000597802 */ /* 0x000fe20000000f00 */
[----:B------:R-:W-:Y:S01]  /*93a0*/  ULDC UR5, c[0x0][0x988] ;  /* 0x0002620000057ab9 */ /* 0x000fe20000000800 */
[----:B------:R-:W-:Y:S01]  /*93b0*/  @!P1 VIADD R0, R0, 0x16840 ;  /* 0x0001684000009836 */ /* 0x000fe20000000000 */
[----:B------:R-:W-:Y:S01]  /*93c0*/  ULDC UR6, c[0x0][0x988] ;  /* 0x0002620000067ab9 */ /* 0x000fe20000000800 */
[----:B------:R-:W-:Y:S01]  /*93d0*/  ULDC UR7, c[0x0][0x988] ;  /* 0x0002620000077ab9 */ /* 0x000fe20000000800 */
[----:B------:R-:W-:-:S05]  /*93e0*/  IMAD R89, R88, R89, 0x80 ;  /* 0x0000008058597424 */ /* 0x000fca00078e0259 */
[C-C-:B---3--:R-:W-:Y:S02]  /*93f0*/  IADD3 R108, -R11.reuse, 0x1, R89.reuse ;  /* 0x000000010b6c7810 */ /* 0x148fe40007ffe159 */
[----:B----4-:R-:W-:Y:S02]  /*9400*/  IADD3 R89, -R11, R93, R89 ;  /* 0x0000005d0b597210 */ /* 0x010fe40007ffe159 */
[----:B------:R-:W-:Y:S01]  /*9410*/  IADD3 R108, -R95, R108, R93 ;  /* 0x0000006c5f6c7210 */ /* 0x000fe20007ffe15d */
[----:B------:R-:W-:Y:S02]  /*9420*/  WARPGROUP.DEPBAR.LE gsb0, 0x0 ;  /* 0x00008000000079c5 */ /* 0x000fe40000010000 */
[----:B------:R-:W-:Y:S01]  /*9430*/  FMUL.FTZ R14, R33, UR4 ;  /* 0x00000004210e7c20 */ /* 0x000fe20008410000 */
[----:B------:R-:W-:Y:S02]  /*9440*/  FMUL.FTZ R33, R48, UR4 ;  /* 0x0000000430217c20 */ /* 0x000fe40008410000 */
[----:B------:R-:W0:Y:S01]  /*9450*/  @P2 LDC R48, c[0x0][0x44c] ;  /* 0x00011300ff302b82 */ /* 0x000e220000000800 */
[----:B------:R-:W-:Y:S01]  /*9460*/  FMUL.FTZ R3, R24, UR4 ;  /* 0x0000000418037c20 */ /* 0x000fe20008410000 */
[----:B------:R-:W-:Y:S01]  /*9470*/  FMUL.FTZ R24, R37, UR4 ;  /* 0x0000000425187c20 */ /* 0x000fe20008410000 */
[----:B------:R-:W-:-:S05]  /*9480*/  FMUL.FTZ R37, R52, UR4 ;  /* 0x0000000434257c20 */ /* 0x000fca0008410000 */
[----:B------:R-:W1:Y:S01]  /*9490*/  @P2 LDC R52, c[0x0][0x450] ;  /* 0x00011400ff342b82 */ /* 0x000e620000000800 */
[----:B0-----:R-:W-:-:S05]  /*94a0*/  @P2 IMAD.HI.U32 R9, R91, R48, RZ ;  /* 0x000000305b092227 */ /* 0x001fca00078e00ff */
[----:B-1----:R-:W-:-:S05]  /*94b0*/  @P2 SHF.R.U32.HI R91, RZ, R52, R9 ;  /* 0x00000034ff5b2219 */ /* 0x002fca0000011609 */
[----:B------:R-:W0:Y:S01]  /*94c0*/  SHFL.IDX PT, R9, R91, 0x1, 0x1c1f ;  /* 0x003c1f005b097f89 */ /* 0x000e2200000e0000 */
[----:B------:R-:W-:Y:S01]  /*94d0*/  FMUL.FTZ R110, R26, UR4 ;  /* 0x000000041a6e7c20 */ /* 0x000fe20008410000 */
[----:B------:R-:W-:Y:S01]  /*94e0*/  FMUL.FTZ R112, R27, UR4 ;  /* 0x000000041b707c20 */ /* 0x000fe20008410000 */
[----:B------:R-:W-:Y:S01]  /*94f0*/  FMUL.FTZ R114, R30, UR4 ;  /* 0x000000041e727c20 */ /* 0x000fe20008410000 */
[----:B------:R-:W-:-:S03]  /*9500*/  FMUL.FTZ R106, R31, UR4 ;  /* 0x000000041f6a7c20 */ /* 0x000fc60008410000 */
[----:B------:R-:W1:Y:S01]  /*9510*/  MUFU.TANH R110, R110 ;  /* 0x0000006e006e7308 */ /* 0x000e620000002400 */
[----:B------:R-:W-:-:S07]  /*9520*/  FMUL.FTZ R102, R34, UR4 ;  /* 0x0000000422667c20 */ /* 0x000fce0008410000 */
[----:B------:R-:W2:Y:S01]  /*9530*/  MUFU.TANH R112, R112 ;  /* 0x0000007000707308 */ /* 0x000ea20000002400 */
[----:B------:R-:W-:-:S07]  /*9540*/  FMUL.FTZ R100, R35, UR4 ;  /* 0x0000000423647c20 */ /* 0x000fce0008410000 */
[----:B------:R-:W3:Y:S01]  /*9550*/  MUFU.TANH R114, R114 ;  /* 0x0000007200727308 */ /* 0x000ee20000002400 */
[----:B0-----:R-:W-:Y:S01]  /*9560*/  VIADDMNMX R9, R9, R108, R89, PT ;  /* 0x0000006c09097246 */ /* 0x001fe20003800159 */
[----:B------:R-:W-:-:S06]  /*9570*/  FMUL.FTZ R104, R38, UR4 ;  /* 0x0000000426687c20 */ /* 0x000fcc0008410000 */
[----:B------:R-:W0:Y:S01]  /*9580*/  MUFU.TANH R106, R106 ;  /* 0x0000006a006a7308 */ /* 0x000e220000002400 */
[C---:B------:R-:W-:Y:S02]  /*9590*/  ISETP.GT.AND P4, PT, R9.reuse, RZ, PT ;  /* 0x000000ff0900720c */ /* 0x040fe40003f84270 */
[----:B------:R-:W-:-:S05]  /*95a0*/  ISETP.GT.AND P5, PT, R9, 0x1, PT ;  /* 0x000000010900780c */ /* 0x000fca0003fa4270 */
[----:B------:R-:W4:Y:S01]  /*95b0*/  MUFU.TANH R102, R102 ;  /* 0x0000006600667308 */ /* 0x000f220000002400 */
[----:B------:R-:W-:Y:S01]  /*95c0*/  ISETP.GT.AND P3, PT, R9, 0x8, PT ;  /* 0x000000080900780c */ /* 0x000fe20003f64270 */
[----:B------:R-:W-:Y:S01]  /*95d0*/  FMUL.FTZ R98, R39, UR4 ;  /* 0x0000000427627c20 */ /* 0x000fe20008410000 */
[----:B-1----:R-:W-:Y:S02]  /*95e0*/  FSEL R110, R110, -INF , P4 ;  /* 0xff8000006e6e7808 */ /* 0x002fe40002000000 */
[----:B--2---:R-:W-:-:S03]  /*95f0*/  FSEL R112, R112, -INF , P5 ;  /* 0xff80000070707808 */ /* 0x004fc60002800000 */
[----:B------:R-:W1:Y:S01]  /*9600*/  MUFU.TANH R100, R100 ;  /* 0x0000006400647308 */ /* 0x000e620000002400 */
[----:B------:R-:W-:Y:S01]  /*9610*/  ISETP.GT.AND P4, PT, R9, 0x9, PT ;  /* 0x000000090900780c */ /* 0x000fe20003f84270 */
[----:B------:R-:W-:Y:S01]  /*9620*/  FMUL.FTZ R30, R42, UR4 ;  /* 0x000000042a1e7c20 */ /* 0x000fe20008410000 */
[----:B---3--:R-:W-:Y:S02]  /*9630*/  FSEL R114, R114, -INF , P3 ;  /* 0xff80000072727808 */ /* 0x008fe40001800000 */
[----:B------:R-:W-:-:S03]  /*9640*/  FMNMX.FTZ R11, R110, R112, !PT ;  /* 0x000000706e0b7209 */ /* 0x000fc60007810000 */
[----:B------:R-:W2:Y:S01]  /*9650*/  MUFU.TANH R104, R104 ;  /* 0x0000006800687308 */ /* 0x000ea20000002400 */
[----:B------:R-:W-:Y:S01]  /*9660*/  ISETP.GT.AND P3, PT, R9, 0x10, PT ;  /* 0x000000100900780c */ /* 0x000fe20003f64270 */
[----:B------:R-:W-:Y:S01]  /*9670*/  FMUL.FTZ R26, R43, UR4 ;  /* 0x000000042b1a7c20 */ /* 0x000fe20008410000 */
[----:B0-----:R-:W-:Y:S02]  /*9680*/  FSEL R106, R106, -INF , P4 ;  /* 0xff8000006a6a7808 */ /* 0x001fe40002000000 */
[----:B------:R-:W-:-:S03]  /*9690*/  FMNMX.FTZ R11, R114, R11, !PT ;  /* 0x0000000b720b7209 */ /* 0x000fc60007810000 */
[----:B------:R-:W0:Y:S01]  /*96a0*/  MUFU.TANH R98, R98 ;  /* 0x0000006200627308 */ /* 0x000e220000002400 */
[----:B------:R-:W-:Y:S01]  /*96b0*/  ISETP.GT.AND P4, PT, R9, 0x11, PT ;  /* 0x000000110900780c */ /* 0x000fe20003f84270 */
[----:B------:R-:W-:Y:S01]  /*96c0*/  FMUL.FTZ R38, R46, UR4 ;  /* 0x000000042e267c20 */ /* 0x000fe20008410000 */
[----:B----4-:R-:W-:Y:S02]  /*96d0*/  FSEL R102, R102, -INF , P3 ;  /* 0xff80000066667808 */ /* 0x010fe40001800000 */
[----:B------:R-:W-:-:S03]  /*96e0*/  FMNMX.FTZ R11, R106, R11, !PT ;  /* 0x0000000b6a0b7209 */ /* 0x000fc60007810000 */
[----:B------:R-:W3:Y:S01]  /*96f0*/  MUFU.TANH R30, R30 ;  /* 0x0000001e001e7308 */ /* 0x000ee20000002400 */
[----:B------:R-:W-:Y:S01]  /*9700*/  ISETP.GT.AND P3, PT, R9, 0x18, PT ;  /* 0x000000180900780c */ /* 0x000fe20003f64270 */
[----:B------:R-:W-:Y:S01]  /*9710*/  FMUL.FTZ R34, R47, UR4 ;  /* 0x000000042f227c20 */ /* 0x000fe20008410000 */
[----:B-1----:R-:W-:Y:S02]  /*9720*/  FSEL R100, R100, -INF , P4 ;  /* 0xff80000064647808 */ /* 0x002fe40002000000 */
[----:B------:R-:W-:-:S03]  /*9730*/  FMNMX.FTZ R11, R102, R11, !PT ;  /* 0x0000000b660b7209 */ /* 0x000fc60007810000 */
[----:B------:R-:W1:Y:S01]  /*9740*/  MUFU.TANH R26, R26 ;  /* 0x0000001a001a7308 */ /* 0x000e620000002400 */
[----:B------:R-:W-:Y:S01]  /*9750*/  ISETP.GT.AND P4, PT, R9, 0x19, PT ;  /* 0x000000190900780c */ /* 0x000fe20003f84270 */
[----:B------:R-:W-:Y:S01]  /*9760*/  FMUL.FTZ R42, R50, UR4 ;  /* 0x00000004322a7c20 */ /* 0x000fe20008410000 */
[----:B--2---:R-:W-:Y:S02]  /*9770*/  FSEL R104, R104, -INF , P3 ;  /* 0xff80000068687808 */ /* 0x004fe40001800000 */
        /* <DEDUP_REMOVED lines=9> */
[----:B---3--:R-:W-:Y:S02]  /*9810*/  FSEL R30, R30, -INF , P3 ;  /* 0xff8000001e1e7808 */ /* 0x008fe40001800000 */
        /* <DEDUP_REMOVED lines=17> */
[----:B------:R-:W-:Y:S01]  /*9930*/  FMUL.FTZ R10, R28, UR4 ;  /* 0x000000041c0a7c20 */ /* 0x000fe20008410000 */
[----:B------:R-:W-:Y:S01]  /*9940*/  FMUL.FTZ R28, R41, UR4 ;  /* 0x00000004291c7c20 */ /* 0x000fe20008410000 */
[----:B------:R-:W-:Y:S01]  /*9950*/  FMUL.FTZ R41, R56, UR4 ;  /* 0x0000000438297c20 */ /* 0x000fe20008410000 */
[----:B------:R-:W-:Y:S01]  /*9960*/  ISETP.GT.AND P4, PT, R9, 0x31, PT ;  /* 0x000000310900780c */ /* 0x000fe20003f84270 */
[----:B------:R-:W-:Y:S01]  /*9970*/  FMUL.FTZ R56, R62, UR4 ;  /* 0x000000043e387c20 */ /* 0x000fe20008410000 */
[----:B---3--:R-:W-:Y:S02]  /*9980*/  FSEL R42, R42, -INF , P3 ;  /* 0xff8000002a2a7808 */ /* 0x008fe40001800000 */
[----:B------:R-:W3:Y:S01]  /*9990*/  MUFU.TANH R52, R52 ;  /* 0x0000003400347308 */ /* 0x000ee20000002400 */
[----:B------:R-:W-:Y:S01]  /*99a0*/  FMNMX.FTZ R27, R34, R27, !PT ;  /* 0x0000001b221b7209 */ /* 0x000fe20007810000 */
[----:B------:R-:W-:Y:S01]  /*99b0*/  FMUL.FTZ R58, R63, UR4 ;  /* 0x000000043f3a7c20 */ /* 0x000fe20008410000 */
[----:B------:R-:W-:-:S02]  /*99c0*/  ISETP.GT.AND P3, PT, R9, 0x38, PT ;  /* 0x000000380900780c */ /* 0x000fc40003f64270 */
[----:B-1----:R-:W-:Y:S02]  /*99d0*/  FSEL R46, R46, -INF , P4 ;  /* 0xff8000002e2e7808 */ /* 0x002fe40002000000 */
[----:B------:R-:W-:Y:S01]  /*99e0*/  FMNMX.FTZ R27, R42, R27, !PT ;  /* 0x0000001b2a1b7209 */ /* 0x000fe20007810000 */
        /* <DEDUP_REMOVED lines=21> */
[----:B------:R-:W-:Y:S02]  /*9b40*/  ISETP.GT.AND P4, PT, R9, 0x49, PT ;  /* 0x000000490900780c */ /* 0x000fe40003f84270 */
[----:B--2---:R-:W-:Y:S02]  /*9b50*/  FSEL R56, R56, -INF , P3 ;  /* 0xff80000038387808 */ /* 0x004fe40001800000 */
[----:B------:R-:W-:-:S03]  /*9b60*/  FMNMX.FTZ R27, R54, R27, !PT ;  /* 0x0000001b361b7209 */ /* 0x000fc60007810000 */
[----:B------:R-:W2:Y:S01]  /*9b70*/  MUFU.TANH R70, R70 ;  /* 0x0000004600467308 */ /* 0x000ea20000002400 */
[----:B------:R-:W-:Y:S01]  /*9b80*/  FMUL.FTZ R74, R74, UR4 ;  /* 0x000000044a4a7c20 */ /* 0x000fe20008410000 */
[----:B------:R-:W-:Y:S01]  /*9b90*/  ISETP.GT.AND P3, PT, R9, 0x50, PT ;  /* 0x000000500900780c */ /* 0x000fe20003f64270 */
[----:B------:R-:W-:Y:S01]  /*9ba0*/  FMUL.FTZ R75, R75, UR4 ;  /* 0x000000044b4b7c20 */ /* 0x000fe20008410000 */
[----:B0-----:R-:W-:Y:S02]  /*9bb0*/  FSEL R58, R58, -INF , P4 ;  /* 0xff8000003a3a7808 */ /* 0x001fe40002000000 */
[----:B------:R-:W-:Y:S02]  /*9bc0*/  FMNMX.FTZ R27, R56, R27, !PT ;  /* 0x0000001b381b7209 */ /* 0x000fe40007810000 */
[----:B------:R-:W0:Y:S01]  /*9bd0*/  MUFU.TANH R11, R11 ;  /* 0x0000000b000b7308 */ /* 0x000e220000002400 */
[----:B------:R-:W-:Y:S02]  /*9be0*/  ISETP.GT.AND P4, PT, R9, 0x51, PT ;  /* 0x000000510900780c */ /* 0x000fe40003f84270 */
[----:B---3--:R-:W-:-:S02]  /*9bf0*/  FSEL R62, R62, -INF , P3 ;  /* 0xff8000003e3e7808 */ /* 0x008fc40001800000 */
[----:B------:R-:W-:-:S03]  /*9c00*/  FMNMX.FTZ R27, R58, R27, !PT ;  /* 0x0000001b3a1b7209 */ /* 0x000fc60007810000 */
[----:B------:R0:W-:Y:S01]  /*9c10*/  MUFU.TANH R31, R74 ;  /* 0x0000004a001f7308 */ /* 0x0001e20000002400 */
[----:B------:R-:W-:Y:S01]  /*9c20*/  FMUL.FTZ R78, R78, UR4 ;  /* 0x000000044e4e7c20 */ /* 0x000fe20008410000 */
[----:B------:R-:W-:Y:S01]  /*9c30*/  ISETP.GT.AND P3, PT, R9, 0x58, PT ;  /* 0x000000580900780c */ /* 0x000fe20003f64270 */
[----:B------:R-:W-:Y:S01]  /*9c40*/  FMUL.FTZ R79, R79, UR4 ;  /* 0x000000044f4f7c20 */ /* 0x000fe20008410000 */
[----:B-1----:R-:W-:Y:S02]  /*9c50*/  FSEL R66, R66, -INF , P4 ;  /* 0xff80000042427808 */ /* 0x002fe40002000000 */
[----:B------:R-:W-:Y:S02]  /*9c60*/  FMNMX.FTZ R27, R62, R27, !PT ;  /* 0x0000001b3e1b7209 */ /* 0x000fe40007810000 */
[----:B------:R-:W1:Y:S01]  /*9c70*/  MUFU.TANH R75, R75 ;  /* 0x0000004b004b7308 */ /* 0x000e620000002400 */
[----:B------:R-:W-:Y:S02]  /*9c80*/  ISETP.GT.AND P4, PT, R9, 0x59, PT ;  /* 0x000000590900780c */ /* 0x000fe40003f84270 */
[----:B--2---:R-:W-:-:S02]  /*9c90*/  FSEL R70, R70, -INF , P3 ;  /* 0xff80000046467808 */ /* 0x004fc40001800000 */
[----:B------:R-:W-:-:S03]  /*9ca0*/  FMNMX.FTZ R27, R66, R27, !PT ;  /* 0x0000001b421b7209 */ /* 0x000fc60007810000 */
[----:B------:R1:W2:Y:S01]  /*9cb0*/  MUFU.TANH R35, R78 ;  /* 0x0000004e00237308 */ /* 0x0002a20000002400 */
[----:B------:R-:W-:Y:S01]  /*9cc0*/  FMUL.FTZ R82, R82, UR4 ;  /* 0x0000000452527c20 */ /* 0x000fe20008410000 */
[----:B------:R-:W-:Y:S01]  /*9cd0*/  ISETP.GT.AND P3, PT, R9, 0x60, PT ;  /* 0x000000600900780c */ /* 0x000fe20003f64270 */
[----:B------:R-:W-:Y:S01]  /*9ce0*/  FMUL.FTZ R83, R83, UR4 ;  /* 0x0000000453537c20 */ /* 0x000fe20008410000 */
[----:B0-----:R-:W-:Y:S02]  /*9cf0*/  FSEL R74, R11, -INF , P4 ;  /* 0xff8000000b4a7808 */ /* 0x001fe40002000000 */
[----:B------:R-:W-:Y:S02]  /*9d00*/  FMNMX.FTZ R27, R70, R27, !PT ;  /* 0x0000001b461b7209 */ /* 0x000fe40007810000 */
[----:B------:R-:W0:Y:S01]  /*9d10*/  MUFU.TANH R79, R79 ;  /* 0x0000004f004f7308 */ /* 0x000e220000002400 */
[----:B------:R-:W-:Y:S01]  /*9d20*/  ISETP.GT.AND P4, PT, R9, 0x61, PT ;  /* 0x000000610900780c */ /* 0x000fe20003f84270 */
[----:B------:R-:W-:Y:S01]  /*9d30*/  FMUL.FTZ R11, R86, UR4 ;  /* 0x00000004560b7c20 */ /* 0x000fe20008410000 */
[----:B------:R-:W-:-:S05]  /*9d40*/  FMNMX.FTZ R27, R74, R27, !PT ;  /* 0x0000001b4a1b7209 */ /* 0x000fca0007810000 */
[----:B------:R3:W4:Y:S01]  /*9d50*/  MUFU.TANH R39, R82 ;  /* 0x0000005200277308 */ /* 0x0007220000002400 */
[----:B-1----:R-:W-:Y:S01]  /*9d60*/  FSEL R78, R75, -INF , P4 ;  /* 0xff8000004b4e7808 */ /* 0x002fe20002000000 */
[----:B------:R-:W-:Y:S01]  /*9d70*/  FMUL.FTZ R87, R87, UR4 ;  /* 0x0000000457577c20 */ /* 0x000fe20008410000 */
[----:B---3--:R-:W-:-:S05]  /*9d80*/  FSEL R82, R31, -INF , P3 ;  /* 0xff8000001f527808 */ /* 0x008fca0001800000 */
[----:B------:R-:W1:Y:S01]  /*9d90*/  MUFU.TANH R83, R83 ;  /* 0x0000005300537308 */ /* 0x000e620000002400 */
[C---:B------:R-:W-:Y:S02]  /*9da0*/  ISETP.GT.AND P3, PT, R9.reuse, 0x68, PT ;  /* 0x000000680900780c */ /* 0x040fe40003f64270 */
[----:B------:R-:W-:Y:S02]  /*9db0*/  FMNMX.FTZ R27, R82, R27, !PT ;  /* 0x0000001b521b7209 */ /* 0x000fe40007810000 */
[----:B------:R-:W-:Y:S02]  /*9dc0*/  ISETP.GT.AND P4, PT, R9, 0x69, PT ;  /* 0x000000690900780c */ /* 0x000fe40003f84270 */
[----:B--2---:R-:W-:Y:S01]  /*9dd0*/  FSEL R86, R35, -INF , P3 ;  /* 0xff80000023567808 */ /* 0x004fe20001800000 */
[----:B------:R-:W2:Y:S01]  /*9de0*/  MUFU.TANH R11, R11 ;  /* 0x0000000b000b7308 */ /* 0x000ea20000002400 */
[----:B------:R-:W-:Y:S01]  /*9df0*/  FMNMX.FTZ R27, R78, R27, !PT ;  /* 0x0000001b4e1b7209 */ /* 0x000fe20007810000 */
[----:B------:R-:W-:Y:S01]  /*9e00*/  FMUL.FTZ R15, R36, UR4 ;  /* 0x00000004240f7c20 */ /* 0x000fe20008410000 */
[----:B------:R-:W-:-:S02]  /*9e10*/  ISETP.GT.AND P3, PT, R9, 0x70, PT ;  /* 0x000000700900780c */ /* 0x000fc40003f64270 */
[----:B0-----:R-:W-:Y:S02]  /*9e20*/  FSEL R90, R79, -INF , P4 ;  /* 0xff8000004f5a7808 */ /* 0x001fe40002000000 */
[----:B------:R-:W-:Y:S01]  /*9e30*/  FMNMX.FTZ R27, R86, R27, !PT ;  /* 0x0000001b561b7209 */ /* 0x000fe20007810000 */
[----:B------:R-:W0:Y:S01]  /*9e40*/  MUFU.TANH R87, R87 ;  /* 0x0000005700577308 */ /* 0x000e220000002400 */
[----:B------:R-:W-:Y:S01]  /*9e50*/  FMUL.FTZ R36, R49, UR4 ;  /* 0x0000000431247c20 */ /* 0x000fe20008410000 */
[----:B------:R-:W-:Y:S01]  /*9e60*/  FMUL.FTZ R49, R60, UR4 ;  /* 0x000000043c317c20 */ /* 0x000fe20008410000 */
[----:B------:R-:W-:Y:S02]  /*9e70*/  ISETP.GT.AND P4, PT, R9, 0x71, PT ;  /* 0x000000710900780c */ /* 0x000fe40003f84270 */
[----:B----4-:R-:W-:Y:S02]  /*9e80*/  FSEL R60, R39, -INF , P3 ;  /* 0xff800000273c7808 */ /* 0x010fe40001800000 */
[----:B------:R-:W-:-:S02]  /*9e90*/  FMNMX.FTZ R27, R90, R27, !PT ;  /* 0x0000001b5a1b7209 */ /* 0x000fc40007810000 */
[----:B------:R-:W-:Y:S02]  /*9ea0*/  ISETP.GT.AND P3, PT, R9, 0x78, PT ;  /* 0x000000780900780c */ /* 0x000fe40003f64270 */
[----:B-1----:R-:W-:Y:S02]  /*9eb0*/  FSEL R96, R83, -INF , P4 ;  /* 0xff80000053607808 */ /* 0x002fe40002000000 */
[----:B------:R-:W-:Y:S02]  /*9ec0*/  FMNMX.FTZ R27, R60, R27, !PT ;  /* 0x0000001b3c1b7209 */ /* 0x000fe40007810000 */
[----:B------:R-:W-:Y:S02]  /*9ed0*/  ISETP.GT.AND P4, PT, R9, 0x79, PT ;  /* 0x000000790900780c */ /* 0x000fe40003f84270 */
[----:B--2---:R-:W-:Y:S02]  /*9ee0*/  FSEL R94, R11, -INF , P3 ;  /* 0xff8000000b5e7808 */ /* 0x004fe40001800000 */
[----:B------:R-:W-:-:S02]  /*9ef0*/  FMNMX.FTZ R27, R96, R27, !PT ;  /* 0x0000001b601b7209 */ /* 0x000fc40007810000 */
[----:B0-----:R-:W-:Y:S02]  /*9f00*/  FSEL R92, R87, -INF , P4 ;  /* 0xff800000575c7808 */ /* 0x001fe40002000000 */
[----:B------:R-:W-:-:S04]  /*9f10*/  FMNMX.FTZ R9, R94, R27, !PT ;  /* 0x0000001b5e097209 */ /* 0x000fc80007810000 */
[----:B------:R-:W-:Y:S01]  /*9f20*/  FMNMX.FTZ R9, R92, R9, !PT ;  /* 0x000000095c097209 */ /* 0x000fe20007810000 */
[----:B------:R-:W-:-:S04]  /*9f30*/  FMUL.FTZ R27, R64, UR4 ;  /* 0x00000004401b7c20 */ /* 0x000fc80008410000 */
[----:B------:R-:W0:Y:S01]  /*9f40*/  SHFL.BFLY PT, R64, R9, 0x2, 0x1f ;  /* 0x0c401f0009407f89 */ /* 0x000e2200000e0000 */
[----:B------:R-:W-:-:S03]  /*9f50*/  FMUL.FTZ R35, R65, UR4 ;  /* 0x0000000441237c20 */ /* 0x000fc60008410000 */
[----:B------:R-:W1:Y:S01]  /*9f60*/  SHFL.IDX PT, R65, R91, RZ, 0x1c1f ;  /* 0x001c1fff5b417589 */ /* 0x000e6200000e0000 */
[----:B------:R-:W-:Y:S01]  /*9f70*/  FMUL.FTZ R8, R25, UR4 ;  /* 0x0000000419087c20 */ /* 0x000fe20008410000 */
[----:B0-----:R-:W-:-:S05]  /*9f80*/  FMNMX.FTZ R64, R9, R64, !PT ;  /* 0x0000004009407209 */ /* 0x001fca0007810000 */
[----:B------:R-:W0:Y:S01]  /*9f90*/  SHFL.BFLY PT, R11, R64, 0x1, 0x1f ;  /* 0x0c201f00400b7f89 */ /* 0x000e2200000e0000 */
[----:B------:R-:W2:Y:S01]  /*9fa0*/  MUFU.TANH R3, R3 ;  /* 0x0000000300037308 */ /* 0x000ea20000002400 */
[----:B------:R-:W-:Y:S01]  /*9fb0*/  FMUL.FTZ R12, R29, UR4 ;  /* 0x000000041d0c7c20 */ /* 0x000fe20008410000 */
[----:B------:R-:W-:-:S06]  /*9fc0*/  FMUL.FTZ R13, R32, UR4 ;  /* 0x00000004200d7c20 */ /* 0x000fcc0008410000 */
[----:B------:R-:W3:Y:S01]  /*9fd0*/  MUFU.TANH R8, R8 ;  /* 0x0000000800087308 */ /* 0x000ee20000002400 */
[----:B------:R-:W-:Y:S01]  /*9fe0*/  IMAD.U32 R9, RZ, RZ, UR5 ;  /* 0x00000005ff097e24 */ /* 0x000fe2000f8e00ff */
[----:B-1----:R-:W-:-:S06]  /*9ff0*/  VIADDMNMX R65, R65, R108, R89, PT ;  /* 0x0000006c41417246 */ /* 0x002fcc0003800159 */
[----:B------:R-:W1:Y:S01]  /*a000*/  MUFU.TANH R10, R10 ;  /* 0x0000000a000a7308 */ /* 0x000e620000002400 */
[----:B------:R-:W-:Y:S01]  /*a010*/  FMUL.FTZ R51, R61, UR4 ;  /* 0x000000043d337c20 */ /* 0x000fe20008410000 */
[----:B0-----:R-:W-:-:S06]  /*a020*/  FMNMX.FTZ R11, R64, R11, !PT ;  /* 0x0000000b400b7209 */ /* 0x001fcc0007810000 */
[----:B------:R-:W0:Y:S01]  /*a030*/  MUFU.TANH R12, R12 ;  /* 0x0000000c000c7308 */ /* 0x000e220000002400 */
[----:B------:R-:W-:Y:S01]  /*a040*/  ISETP.GT.AND P4, PT, R65, RZ, PT ;  /* 0x000000ff4100720c */ /* 0x000fe20003f84270 */
[----:B------:R-:W-:Y:S01]  /*a050*/  FMUL.FTZ R31, R68, UR4 ;  /* 0x00000004441f7c20 */ /* 0x000fe20008410000 */
[C---:B------:R-:W-:Y:S01]  /*a060*/  FSETP.NEU.FTZ.AND P3, PT, R11.reuse, -INF , PT ;  /* 0xff8000000b00780b */ /* 0x040fe20003f7d000 */
[----:B------:R-:W-:Y:S01]  /*a070*/  FMUL.FTZ R61, R11, R9 ;  /* 0x000000090b3d7220 */ /* 0x000fe20000410000 */
[----:B------:R-:W-:-:S03]  /*a080*/  ISETP.GT.AND P5, PT, R65, 0x1, PT ;  /* 0x000000014100780c */ /* 0x000fc60003fa4270 */
[----:B------:R-:W-:Y:S01]  /*a090*/  MUFU.TANH R14, R14 ;  /* 0x0000000e000e7308 */ /* 0x000fe20000002400 */
[----:B------:R-:W-:Y:S01]  /*a0a0*/  FSEL R61, R61, RZ, P3 ;  /* 0x000000ff3d3d7208 */ /* 0x000fe20001800000 */
[----:B------:R-:W-:Y:S01]  /*a0b0*/  FMUL.FTZ R39, R72, UR4 ;  /* 0x0000000448277c20 */ /* 0x000fe20008410000 */
[----:B------:R-:W-:Y:S01]  /*a0c0*/  ISETP.GT.AND P3, PT, R65, 0x8, PT ;  /* 0x000000084100780c */ /* 0x000fe20003f64270 */
[----:B------:R-:W-:-:S04]  /*a0d0*/  FMUL.FTZ R25, R40, UR4 ;  /* 0x0000000428197c20 */ /* 0x000fc80008410000 */
[----:B------:R-:W4:Y:S01]  /*a0e0*/  MUFU.TANH R13, R13 ;  /* 0x0000000d000d7308 */ /* 0x000f220000002400 */
[----:B--2---:R-:W-:Y:S01]  /*a0f0*/  FSEL R68, R3, -INF , P4 ;  /* 0xff80000003447808 */ /* 0x004fe20002000000 */
[----:B------:R-:W-:Y:S01]  /*a100*/  FMUL.FTZ R32, R45, UR4 ;  /* 0x000000042d207c20 */ /* 0x000fe20008410000 */
[----:B---3--:R-:W-:-:S05]  /*a110*/  FSEL R8, R8, -INF , P5 ;  /* 0xff80000008087808 */ /* 0x008fca0002800000 */
[----:B------:R-:W2:Y:S01]  /*a120*/  MUFU.TANH R15, R15 ;  /* 0x0000000f000f7308 */ /* 0x000ea20000002400 */
[----:B------:R-:W-:Y:S01]  /*a130*/  ISETP.GT.AND P4, PT, R65, 0x9, PT ;  /* 0x000000094100780c */ /* 0x000fe20003f84270 */
[----:B------:R-:W-:Y:S01]  /*a140*/  FMUL.FTZ R55, R80, UR4 ;  /* 0x0000000450377c20 */ /* 0x000fe20008410000 */
[----:B-1----:R-:W-:-:S05]  /*a150*/  FSEL R72, R10, -INF , P3 ;  /* 0xff8000000a487808 */ /* 0x002fca0001800000 */
[----:B------:R-:W1:Y:S01]  /*a160*/  MUFU.TANH R24, R24 ;  /* 0x0000001800187308 */ /* 0x000e620000002400 */
[----:B------:R-:W-:Y:S01]  /*a170*/  FMNMX.FTZ R3, R68, R8, !PT ;  /* 0x0000000844037209 */ /* 0x000fe20007810000 */
[----:B------:R-:W-:Y:S01]  /*a180*/  FMUL.FTZ R45, R76, UR4 ;  /* 0x000000044c2d7c20 */ /* 0x000fe20008410000 */
[----:B------:R-:W-:Y:S01]  /*a190*/  ISETP.GT.AND P3, PT, R65, 0x10, PT ;  /* 0x000000104100780c */ /* 0x000fe20003f64270 */
[----:B------:R-:W-:Y:S01]  /*a1a0*/  FMUL.FTZ R29, R44, UR4 ;  /* 0x000000042c1d7c20 */ /* 0x000fe20008410000 */
[----:B0-----:R-:W-:-:S03]  /*a1b0*/  FSEL R76, R12, -INF , P4 ;  /* 0xff8000000c4c7808 */ /* 0x001fc60002000000 */
[----:B------:R-:W-:Y:S01]  /*a1c0*/  MUFU.TANH R28, R28 ;  /* 0x0000001c001c7308 */ /* 0x000fe20000002400 */
[----:B------:R-:W-:Y:S01]  /*a1d0*/  FMNMX.FTZ R3, R72, R3, !PT ;  /* 0x0000000348037209 */ /* 0x000fe20007810000 */
[----:B------:R-:W-:Y:S01]  /*a1e0*/  FMUL.FTZ R59, R84, UR4 ;  /* 0x00000004543b7c20 */ /* 0x000fe20008410000 */
[----:B------:R-:W-:-:S05]  /*a1f0*/  ISETP.GT.AND P4, PT, R65, 0x11, PT ;  /* 0x000000114100780c */ /* 0x000fca0003f84270 */
[----:B------:R-:W-:Y:S01]  /*a200*/  MUFU.TANH R33, R33 ;  /* 0x0000002100217308 */ /* 0x000fe20000002400 */
[----:B----4-:R-:W-:-:S07]  /*a210*/  FSEL R80, R13, -INF , P3 ;  /* 0xff8000000d507808 */ /* 0x010fce0001800000 */
[----:B------:R-:W-:Y:S01]  /*a220*/  MUFU.TANH R37, R37 ;  /* 0x0000002500257308 */ /* 0x000fe20000002400 */
[----:B------:R-:W-:-:S07]  /*a230*/  FMNMX.FTZ R3, R76, R3, !PT ;  /* 0x000000034c037209 */ /* 0x000fce0007810000 */
[----:B------:R-:W-:Y:S01]  /*a240*/  MUFU.TANH R41, R41 ;  /* 0x0000002900297308 */ /* 0x000fe20000002400 */
[----:B------:R-:W-:Y:S01]  /*a250*/  ISETP.GT.AND P3, PT, R65, 0x18, PT ;  /* 0x000000184100780c */ /* 0x000fe20003f64270 */
[----:B------:R-:W-:Y:S01]  /*a260*/  FMUL.FTZ R43, R69, UR4 ;  /* 0x00000004452b7c20 */ /* 0x000fe20008410000 */
[----:B------:R-:W-:Y:S01]  /*a270*/  FSEL R14, R14, -INF , P4 ;  /* 0xff8000000e0e7808 */ /* 0x000fe20002000000 */
[----:B------:R-:W-:Y:S01]  /*a280*/  FMUL.FTZ R47, R73, UR4 ;  /* 0x00000004492f7c20 */ /* 0x000fe20008410000 */
[----:B------:R-:W-:Y:S01]  /*a290*/  FMUL.FTZ R63, R85, UR4 ;  /* 0x00000004553f7c20 */ /* 0x000fe20008410000 */
[----:B------:R-:W-:Y:S01]  /*a2a0*/  @!P1 PRMT R0, RZ, 0x654, R0 ;  /* 0x00000654ff009816 */ /* 0x000fe20000000000 */
[----:B------:R-:W-:Y:S01]  /*a2b0*/  ULDC UR5, c[0x0][0x9d8] ;  /* 0x0002760000057ab9 */ /* 0x000fe20000000800 */
[----:B------:R-:W0:Y:S01]  /*a2c0*/  MUFU.TANH R25, R25 ;  /* 0x0000001900197308 */ /* 0x000e220000002400 */
[----:B------:R-:W-:Y:S01]  /*a2d0*/  FMNMX.FTZ R3, R80, R3, !PT ;  /* 0x0000000350037209 */ /* 0x000fe20007810000 */
[-CC-:B------:R-:W-:Y:S01]  /*a2e0*/  FFMA.FTZ R10, R100, R9.reuse, -R61.reuse ;  /* 0x00000009640a7223 */ /* 0x180fe2000001083d */
[----:B------:R-:W-:Y:S01]  /*a2f0*/  ISETP.GT.AND P4, PT, R65, 0x19, PT ;  /* 0x000000194100780c */ /* 0x000fe20003f84270 */
[----:B------:R-:W-:Y:S01]  /*a300*/  FFMA.FTZ R145, R102, R9, -R61 ;  /* 0x0000000966917223 */ /* 0x000fe2000001083d */
[----:B--2---:R-:W-:-:S03]  /*a310*/  FSEL R84, R15, -INF , P3 ;  /* 0xff8000000f547808 */ /* 0x004fc60001800000 */
[----:B------:R-:W2:Y:S01]  /*a320*/  MUFU.TANH R32, R32 ;  /* 0x0000002000207308 */ /* 0x000ea20000002400 */
[----:B------:R-:W-:Y:S01]  /*a330*/  FMNMX.FTZ R3, R14, R3, !PT ;  /* 0x000000030e037209 */ /* 0x000fe20007810000 */
[-CC-:B------:R-:W-:Y:S01]  /*a340*/  FFMA.FTZ R106, R106, R9.reuse, -R61.reuse ;  /* 0x000000096a6a7223 */ /* 0x180fe2000001083d */
[----:B------:R-:W-:Y:S01]  /*a350*/  ISETP.GT.AND P3, PT, R65, 0x20, PT ;  /* 0x000000204100780c */ /* 0x000fe20003f64270 */
[----:B------:R-:W-:-:S04]  /*a360*/  FFMA.FTZ R147, R104, R9, -R61 ;  /* 0x0000000968937223 */ /* 0x000fc8000001083d */
[----:B------:R-:W3:Y:S01]  /*a370*/  MUFU.TANH R29, R29 ;  /* 0x0000001d001d7308 */ /* 0x000ee20000002400 */
[----:B-1----:R-:W-:Y:S01]  /*a380*/  FSEL R100, R24, -INF , P4 ;  /* 0xff80000018647808 */ /* 0x002fe20002000000 */
[----:B------:R-:W-:Y:S01]  /*a390*/  FMUL.FTZ R40, R53, UR4 ;  /* 0x0000000435287c20 */ /* 0x000fe20008410000 */
[----:B------:R-:W-:-:S05]  /*a3a0*/  FMNMX.FTZ R3, R84, R3, !PT ;  /* 0x0000000354037209 */ /* 0x000fca0007810000 */
[----:B------:R-:W1:Y:S01]  /*a3b0*/  MUFU.TANH R36, R36 ;  /* 0x0000002400247308 */ /* 0x000e620000002400 */
[----:B------:R-:W-:Y:S01]  /*a3c0*/  ISETP.GT.AND P4, PT, R65, 0x21, PT ;  /* 0x000000214100780c */ /* 0x000fe20003f84270 */
[----:B------:R-:W-:Y:S01]  /*a3d0*/  FMUL.FTZ R44, R57, UR4 ;  /* 0x00000004392c7c20 */ /* 0x000fe20008410000 */
[----:B0-----:R-:W-:Y:S01]  /*a3e0*/  FSEL R102, R25, -INF , P3 ;  /* 0xff80000019667808 */ /* 0x001fe20001800000 */
[----:B------:R-:W-:Y:S01]  /*a3f0*/  FFMA.FTZ R141, R30, R9, -R61 ;  /* 0x000000091e8d7223 */ /* 0x000fe2000001083d */
[----:B------:R-:W-:-:S03]  /*a400*/  FMNMX.FTZ R3, R100, R3, !PT ;  /* 0x0000000364037209 */ /* 0x000fc60007810000 */
[----:B------:R-:W-:Y:S01]  /*a410*/  MUFU.TANH R49, R49 ;  /* 0x0000003100317308 */ /* 0x000fe20000002400 */
[----:B------:R-:W-:-:S07]  /*a420*/  ISETP.GT.AND P3, PT, R65, 0x28, PT ;  /* 0x000000284100780c */ /* 0x000fce0003f64270 */
[----:B------:R-:W-:Y:S01]  /*a430*/  MUFU.TANH R51, R51 ;  /* 0x0000003300337308 */ /* 0x000fe20000002400 */
[----:B------:R-:W-:-:S07]  /*a440*/  FSEL R104, R28, -INF , P4 ;  /* 0xff8000001c687808 */ /* 0x000fce0002000000 */
[----:B------:R-:W-:Y:S01]  /*a450*/  MUFU.TANH R27, R27 ;  /* 0x0000001b001b7308 */ /* 0x000fe20000002400 */
[----:B------:R-:W-:Y:S01]  /*a460*/  FMNMX.FTZ R3, R102, R3, !PT ;  /* 0x0000000366037209 */ /* 0x000fe20007810000 */
[----:B------:R-:W-:Y:S01]  /*a470*/  FFMA.FTZ R143, R38, R9, -R61 ;  /* 0x00000009268f7223 */ /* 0x000fe2000001083d */
[----:B------:R-:W-:-:S05]  /*a480*/  ISETP.GT.AND P4, PT, R65, 0x29, PT ;  /* 0x000000294100780c */ /* 0x000fca0003f84270 */
[----:B------:R-:W-:Y:S01]  /*a490*/  MUFU.TANH R35, R35 ;  /* 0x0000002300237308 */ /* 0x000fe20000002400 */
[----:B------:R-:W-:Y:S01]  /*a4a0*/  FMNMX.FTZ R3, R104, R3, !PT ;  /* 0x0000000368037209 */ /* 0x000fe20007810000 */
[----:B------:R-:W-:Y:S01]  /*a4b0*/  FFMA.FTZ R149, R110, R9, -R61 ;  /* 0x000000096e957223 */ /* 0x000fe2000001083d */
[----:B--2---:R-:W-:-:S05]  /*a4c0*/  FSEL R32, R32, -INF , P4 ;  /* 0xff80000020207808 */ /* 0x004fca0002000000 */
[----:B------:R-:W-:Y:S01]  /*a4d0*/  MUFU.TANH R31, R31 ;  /* 0x0000001f001f7308 */ /* 0x000fe20000002400 */
[-CC-:B------:R-:W-:Y:S01]  /*a4e0*/  FFMA.FTZ R64, R112, R9.reuse, -R61.reuse ;  /* 0x0000000970407223 */ /* 0x180fe2000001083d */
[-CC-:B------:R-:W-:Y:S01]  /*a4f0*/  FFMA.FTZ R151, R114, R9.reuse, -R61.reuse ;  /* 0x0000000972977223 */ /* 0x180fe2000001083d */
[-CC-:B------:R-:W-:Y:S01]  /*a500*/  FFMA.FTZ R139, R50, R9.reuse, -R61.reuse ;  /* 0x00000009328b7223 */ /* 0x180fe2000001083d */
[-CC-:B------:R-:W-:Y:S01]  /*a510*/  FFMA.FTZ R26, R26, R9.reuse, -R61.reuse ;  /* 0x000000091a1a7223 */ /* 0x180fe2000001083d */
[-CC-:B------:R-:W-:Y:S01]  /*a520*/  FFMA.FTZ R34, R34, R9.reuse, -R61.reuse ;  /* 0x0000000922227223 */ /* 0x180fe2000001083d */
[-CC-:B------:R-:W-:Y:S01]  /*a530*/  FFMA.FTZ R137, R42, R9.reuse, -R61.reuse ;  /* 0x000000092a897223 */ /* 0x180fe2000001083d */
[----:B------:R0:W-:Y:S01]  /*a540*/  @!P1 SYNCS.ARRIVE.TRANS64.RED.A1T0 RZ, [R0+URZ], RZ ;  /* 0x000000ff00ff99a7 */ /* 0x0001e2000810043f */
[----:B------:R3:W-:Y:S01]  /*a550*/  MUFU.EX2 R12, R106 ;  /* 0x0000006a000c7308 */ /* 0x0007e20000000800 */
[----:B------:R-:W-:Y:S01]  /*a560*/  FFMA.FTZ R28, R98, R9, -R61 ;  /* 0x00000009621c7223 */ /* 0x000fe2000001083d */
[----:B---3--:R-:W-:-:S06]  /*a570*/  FSEL R106, R29, -INF , P3 ;  /* 0xff8000001d6a7808 */ /* 0x008fcc0001800000 */
[----:B------:R-:W2:Y:S01]  /*a580*/  MUFU.TANH R40, R40 ;  /* 0x0000002800287308 */ /* 0x000ea20000002400 */
[C---:B------:R-:W-:Y:S02]  /*a590*/  ISETP.GT.AND P3, PT, R65.reuse, 0x30, PT ;  /* 0x000000304100780c */ /* 0x040fe40003f64270 */
[----:B------:R-:W-:Y:S02]  /*a5a0*/  FMNMX.FTZ R3, R106, R3, !PT ;  /* 0x000000036a037209 */ /* 0x000fe40007810000 */
[----:B------:R-:W-:Y:S02]  /*a5b0*/  ISETP.GT.AND P4, PT, R65, 0x31, PT ;  /* 0x000000314100780c */ /* 0x000fe40003f84270 */
[----:B------:R-:W-:Y:S02]  /*a5c0*/  FSEL R98, R33, -INF , P3 ;  /* 0xff80000021627808 */ /* 0x000fe40001800000 */
[----:B------:R-:W-:Y:S01]  /*a5d0*/  FMNMX.FTZ R3, R32, R3, !PT ;  /* 0x0000000320037209 */ /* 0x000fe20007810000 */
[----:B------:R-:W3:Y:S01]  /*a5e0*/  MUFU.TANH R44, R44 ;  /* 0x0000002c002c7308 */ /* 0x000ee20000002400 */
[----:B------:R-:W-:-:S02]  /*a5f0*/  ISETP.GT.AND P3, PT, R65, 0x38, PT ;  /* 0x000000384100780c */ /* 0x000fc40003f64270 */
[----:B-1----:R-:W-:Y:S02]  /*a600*/  FSEL R36, R36, -INF , P4 ;  /* 0xff80000024247808 */ /* 0x002fe40002000000 */
[----:B------:R-:W-:Y:S02]  /*a610*/  FMNMX.FTZ R3, R98, R3, !PT ;  /* 0x0000000362037209 */ /* 0x000fe40007810000 */
[----:B------:R-:W-:Y:S02]  /*a620*/  ISETP.GT.AND P4, PT, R65, 0x39, PT ;  /* 0x000000394100780c */ /* 0x000fe40003f84270 */
[----:B------:R-:W-:Y:S02]  /*a630*/  FSEL R30, R37, -INF , P3 ;  /* 0xff800000251e7808 */ /* 0x000fe40001800000 */
[----:B------:R-:W-:Y:S02]  /*a640*/  FMNMX.FTZ R3, R36, R3, !PT ;  /* 0x0000000324037209 */ /* 0x000fe40007810000 */
[----:B------:R-:W-:-:S02]  /*a650*/  ISETP.GT.AND P3, PT, R65, 0x40, PT ;  /* 0x000000404100780c */ /* 0x000fc40003f64270 */
[----:B--2---:R-:W-:Y:S02]  /*a660*/  FSEL R40, R40, -INF , P4 ;  /* 0xff80000028287808 */ /* 0x004fe40002000000 */
[----:B------:R-:W-:Y:S02]  /*a670*/  FMNMX.FTZ R3, R30, R3, !PT ;  /* 0x000000031e037209 */ /* 0x000fe40007810000 */
[----:B------:R-:W-:Y:S02]  /*a680*/  ISETP.GT.AND P4, PT, R65, 0x41, PT ;  /* 0x000000414100780c */ /* 0x000fe40003f84270 */
[----:B------:R-:W-:Y:S02]  /*a690*/  FSEL R108, R41, -INF , P3 ;  /* 0xff800000296c7808 */ /* 0x000fe40001800000 */
[----:B------:R-:W-:Y:S02]  /*a6a0*/  FMNMX.FTZ R3, R40, R3, !PT ;  /* 0x0000000328037209 */ /* 0x000fe40007810000 */
[----:B------:R-:W-:-:S02]  /*a6b0*/  ISETP.GT.AND P3, PT, R65, 0x48, PT ;  /* 0x000000484100780c */ /* 0x000fc40003f64270 */
[----:B---3--:R-:W-:Y:S02]  /*a6c0*/  FSEL R44, R44, -INF , P4 ;  /* 0xff8000002c2c7808 */ /* 0x008fe40002000000 */
[----:B------:R-:W-:Y:S02]  /*a6d0*/  FMNMX.FTZ R3, R108, R3, !PT ;  /* 0x000000036c037209 */ /* 0x000fe40007810000 */
[----:B------:R-:W-:Y:S02]  /*a6e0*/  ISETP.GT.AND P4, PT, R65, 0x49, PT ;  /* 0x000000494100780c */ /* 0x000fe40003f84270 */
[----:B------:R-:W-:Y:S02]  /*a6f0*/  FSEL R38, R49, -INF , P3 ;  /* 0xff80000031267808 */ /* 0x000fe40001800000 */
[----:B------:R-:W-:Y:S01]  /*a700*/  FMNMX.FTZ R3, R44, R3, !PT ;  /* 0x000000032c037209 */ /* 0x000fe20007810000 */
[----:B------:R-:W1:Y:S01]  /*a710*/  MUFU.TANH R43, R43 ;  /* 0x0000002b002b7308 */ /* 0x000e620000002400 */
[----:B------:R-:W-:-:S02]  /*a720*/  ISETP.GT.AND P3, PT, R65, 0x50, PT ;  /* 0x000000504100780c */ /* 0x000fc40003f64270 */
[----:B------:R-:W-:Y:S02]  /*a730*/  FSEL R110, R51, -INF , P4 ;  /* 0xff800000336e7808 */ /* 0x000fe40002000000 */
[----:B------:R-:W-:Y:S02]  /*a740*/  FMNMX.FTZ R3, R38, R3, !PT ;  /* 0x0000000326037209 */ /* 0x000fe40007810000 */
[----:B------:R-:W-:Y:S01]  /*a750*/  ISETP.GT.AND P4, PT, R65, 0x51, PT ;  /* 0x000000514100780c */ /* 0x000fe20003f84270 */
[----:B------:R-:W2:Y:S01]  /*a760*/  MUFU.TANH R39, R39 ;  /* 0x0000002700277308 */ /* 0x000ea20000002400 */
[----:B------:R-:W-:Y:S02]  /*a770*/  FSEL R112, R27, -INF , P3 ;  /* 0xff8000001b707808 */ /* 0x000fe40001800000 */
[----:B------:R-:W-:Y:S01]  /*a780*/  FMNMX.FTZ R3, R110, R3, !PT ;  /* 0x000000036e037209 */ /* 0x000fe20007810000 */
[----:B------:R-:W-:Y:S01]  /*a790*/  FMUL.FTZ R53, R77, UR4 ;  /* 0x000000044d357c20 */ /* 0x000fe20008410000 */
[----:B------:R-:W-:-:S02]  /*a7a0*/  ISETP.GT.AND P3, PT, R65, 0x58, PT ;  /* 0x000000584100780c */ /* 0x000fc40003f64270 */
[----:B------:R-:W-:Y:S01]  /*a7b0*/  FSEL R114, R35, -INF , P4 ;  /* 0xff80000023727808 */ /* 0x000fe20002000000 */
[----:B------:R-:W3:Y:S01]  /*a7c0*/  MUFU.TANH R47, R47 ;  /* 0x0000002f002f7308 */ /* 0x000ee20000002400 */
[----:B------:R-:W-:Y:S02]  /*a7d0*/  FMNMX.FTZ R3, R112, R3, !PT ;  /* 0x0000000370037209 */ /* 0x000fe40007810000 */
[----:B------:R-:W-:Y:S02]  /*a7e0*/  ISETP.GT.AND P4, PT, R65, 0x59, PT ;  /* 0x000000594100780c */ /* 0x000fe40003f84270 */
[----:B------:R-:W-:Y:S02]  /*a7f0*/  FSEL R116, R31, -INF , P3 ;  /* 0xff8000001f747808 */ /* 0x000fe40001800000 */
[----:B------:R-:W-:Y:S01]  /*a800*/  FMNMX.FTZ R3, R114, R3, !PT ;  /* 0x0000000372037209 */ /* 0x000fe20007810000 */
[----:B------:R-:W4:Y:S01]  /*a810*/  MUFU.TANH R45, R45 ;  /* 0x0000002d002d7308 */ /* 0x000f220000002400 */
[----:B------:R-:W-:Y:S01]  /*a820*/  ISETP.GT.AND P3, PT, R65, 0x60, PT ;  /* 0x000000604100780c */ /* 0x000fe20003f64270 */
[----:B------:R-:W-:Y:S01]  /*a830*/  FMUL.FTZ R57, R81, UR4 ;  /* 0x0000000451397c20 */ /* 0x000fe20008410000 */
[----:B-1----:R-:W-:-:S05]  /*a840*/  FSEL R118, R43, -INF , P4 ;  /* 0xff8000002b767808 */ /* 0x002fca0002000000 */
[----:B------:R-:W-:Y:S01]  /*a850*/  MUFU.TANH R55, R55 ;  /* 0x0000003700377308 */ /* 0x000fe20000002400 */
[----:B------:R-:W-:-:S07]  /*a860*/  FMNMX.FTZ R3, R116, R3, !PT ;  /* 0x0000000374037209 */ /* 0x000fce0007810000 */
[----:B------:R-:W-:Y:S01]  /*a870*/  MUFU.TANH R59, R59 ;  /* 0x0000003b003b7308 */ /* 0x000fe20000002400 */
[----:B------:R-:W-:-:S07]  /*a880*/  ISETP.GT.AND P4, PT, R65, 0x61, PT ;  /* 0x000000614100780c */ /* 0x000fce0003f84270 */
[----:B------:R-:W-:Y:S01]  /*a890*/  MUFU.TANH R63, R63 ;  /* 0x0000003f003f7308 */ /* 0x000fe20000002400 */
[----:B--2---:R-:W-:-:S07]  /*a8a0*/  FSEL R120, R39, -INF , P3 ;  /* 0xff80000027787808 */ /* 0x004fce0001800000 */
[----:B------:R-:W-:Y:S01]  /*a8b0*/  MUFU.EX2 R24, R10 ;  /* 0x0000000a00187308 */ /* 0x000fe20000000800 */
[----:B------:R-:W-:-:S07]  /*a8c0*/  FMNMX.FTZ R3, R118, R3, !PT ;  /* 0x0000000376037209 */ /* 0x000fce0007810000 */
[----:B------:R-:W-:Y:S08]  /*a8d0*/  MUFU.EX2 R149, R149 ;  /* 0x0000009500957308 */ /* 0x000ff00000000800 */
[----:B------:R-:W1:Y:S01]  /*a8e0*/  MUFU.TANH R53, R53 ;  /* 0x0000003500357308 */ /* 0x000e620000002400 */
[----:B------:R-:W-:-:S07]  /*a8f0*/  ISETP.GT.AND P3, PT, R65, 0x68, PT ;  /* 0x000000684100780c */ /* 0x000fce0003f64270 */
[----:B------:R-:W-:Y:S01]  /*a900*/  MUFU.EX2 R64, R64 ;  /* 0x0000004000407308 */ /* 0x000fe20000000800 */
[----:B---3--:R-:W-:-:S07]  /*a910*/  FSEL R50, R47, -INF , P4 ;  /* 0xff8000002f327808 */ /* 0x008fce0002000000 */
[----:B------:R-:W-:Y:S01]  /*a920*/  MUFU.EX2 R151, R151 ;  /* 0x0000009700977308 */ /* 0x000fe20000000800 */
[----:B------:R-:W-:-:S07]  /*a930*/  FMNMX.FTZ R3, R120, R3, !PT ;  /* 0x0000000378037209 */ /* 0x000fce0007810000 */
[----:B------:R-:W-:Y:S01]  /*a940*/  MUFU.EX2 R145, R145 ;  /* 0x0000009100917308 */ /* 0x000fe20000000800 */
[----:B------:R-:W-:-:S07]  /*a950*/  ISETP.GT.AND P4, PT, R65, 0x69, PT ;  /* 0x000000694100780c */ /* 0x000fce0003f84270 */
[----:B------:R-:W-:Y:S01]  /*a960*/  MUFU.EX2 R147, R147 ;  /* 0x0000009300937308 */ /* 0x000fe20000000800 */
[----:B----4-:R-:W-:-:S07]  /*a970*/  FSEL R122, R45, -INF , P3 ;  /* 0xff8000002d7a7808 */ /* 0x010fce0001800000 */
[----:B------:R-:W-:Y:S01]  /*a980*/  MUFU.EX2 R141, R141 ;  /* 0x0000008d008d7308 */ /* 0x000fe20000000800 */
[----:B------:R-:W-:Y:S01]  /*a990*/  FMNMX.FTZ R3, R50, R3, !PT ;  /* 0x0000000332037209 */ /* 0x000fe20007810000 */
[----:B------:R-:W2:Y:S06]  /*a9a0*/  @P2 LDC R45, c[0x0][0x450] ;  /* 0x00011400ff2d2b82 */ /* 0x000eac0000000800 */
        /* <DEDUP_REMOVED lines=8> */
[----:B------:R-:W3:Y:S01]  /*aa30*/  MUFU.TANH R57, R57 ;  /* 0x0000003900397308 */ /* 0x000ee20000002400 */
[----:B------:R-:W-:Y:S01]  /*aa40*/  ISETP.GT.AND P3, PT, R65, 0x70, PT ;  /* 0x000000704100780c */ /* 0x000fe20003f64270 */
[-CC-:B------:R-:W-:Y:S01]  /*aa50*/  FFMA.FTZ R121, R60, R9.reuse, -R61.reuse ;  /* 0x000000093c797223 */ /* 0x180fe2000001083d */
[----:B-1----:R-:W-:Y:S01]  /*aa60*/  FSEL R124, R53, -INF , P4 ;  /* 0xff800000357c7808 */ /* 0x002fe20002000000 */
[----:B------:R-:W-:Y:S01]  /*aa70*/  FFMA.FTZ R123, R94, R9, -R61 ;  /* 0x000000095e7b7223 */ /* 0x000fe2000001083d */
[----:B------:R-:W-:Y:S01]  /*aa80*/  FMNMX.FTZ R3, R122, R3, !PT ;  /* 0x000000037a037209 */ /* 0x000fe20007810000 */
[----:B------:R-:W-:Y:S01]  /*aa90*/  ULDC UR4, c[0x0][0x9d8] ;  /* 0x0002760000047ab9 */ /* 0x000fe20000000800 */
[----:B------:R-:W-:-:S02]  /*aaa0*/  ISETP.GT.AND P4, PT, R65, 0x71, PT ;  /* 0x000000714100780c */ /* 0x000fc40003f84270 */
[----:B------:R-:W-:Y:S02]  /*aab0*/  FSEL R126, R55, -INF , P3 ;  /* 0xff800000377e7808 */ /* 0x000fe40001800000 */
[----:B------:R-:W-:Y:S02]  /*aac0*/  FMNMX.FTZ R3, R124, R3, !PT ;  /* 0x000000037c037209 */ /* 0x000fe40007810000 */
[----:B------:R-:W-:Y:S02]  /*aad0*/  ISETP.GT.AND P3, PT, R65, 0x78, PT ;  /* 0x000000784100780c */ /* 0x000fe40003f64270 */
[----:B------:R-:W-:Y:S02]  /*aae0*/  FMNMX.FTZ R3, R126, R3, !PT ;  /* 0x000000037e037209 */ /* 0x000fe40007810000 */
[----:B---3--:R-:W-:Y:S02]  /*aaf0*/  FSEL R128, R57, -INF , P4 ;  /* 0xff80000039807808 */ /* 0x008fe40002000000 */
[----:B------:R-:W-:-:S02]  /*ab00*/  ISETP.GT.AND P4, PT, R65, 0x79, PT ;  /* 0x000000794100780c */ /* 0x000fc40003f84270 */
[----:B------:R-:W-:Y:S02]  /*ab10*/  FSEL R130, R59, -INF , P3 ;  /* 0xff8000003b827808 */ /* 0x000fe40001800000 */
[----:B------:R-:W-:Y:S02]  /*ab20*/  FMNMX.FTZ R3, R128, R3, !PT ;  /* 0x0000000380037209 */ /* 0x000fe40007810000 */
[----:B------:R-:W-:Y:S02]  /*ab30*/  FSEL R132, R63, -INF , P4 ;  /* 0xff8000003f847808 */ /* 0x000fe40002000000 */
[----:B------:R-:W-:-:S04]  /*ab40*/  FMNMX.FTZ R3, R130, R3, !PT ;  /* 0x0000000382037209 */ /* 0x000fc80007810000 */
[----:B------:R-:W-:-:S05]  /*ab50*/  FMNMX.FTZ R3, R132, R3, !PT ;  /* 0x0000000384037209 */ /* 0x000fca0007810000 */
[----:B------:R-:W1:Y:S02]  /*ab60*/  SHFL.BFLY PT, R10, R3, 0x2, 0x1f ;  /* 0x0c401f00030a7f89 */ /* 0x000e6400000e0000 */
[----:B-1----:R-:W-:-:S05]  /*ab70*/  FMNMX.FTZ R13, R3, R10, !PT ;  /* 0x0000000a030d7209 */ /* 0x002fca0007810000 */
[----:B------:R-:W1:Y:S02]  /*ab80*/  SHFL.BFLY PT, R10, R13, 0x1, 0x1f ;  /* 0x0c201f000d0a7f89 */ /* 0x000e6400000e0000 */
[----:B-1----:R-:W-:-:S04]  /*ab90*/  FMNMX.FTZ R10, R13, R10, !PT ;  /* 0x0000000a0d0a7209 */ /* 0x002fc80007810000 */
[C---:B------:R-:W-:Y:S01]  /*aba0*/  FSETP.NEU.FTZ.AND P3, PT, R10.reuse, -INF , PT ;  /* 0xff8000000a00780b */ /* 0x040fe20003f7d000 */
[----:B------:R-:W-:-:S05]  /*abb0*/  FMUL.FTZ R41, R10, R9 ;  /* 0x000000090a297220 */ /* 0x000fca0000410000 */
[----:B------:R-:W-:-:S05]  /*abc0*/  FSEL R41, R41, RZ, P3 ;  /* 0x000000ff29297208 */ /* 0x000fca0001800000 */
[----:B------:R-:W-:Y:S01]  /*abd0*/  FFMA.FTZ R3, R8, R9, -R41 ;  /* 0x0000000908037223 */ /* 0x000fe20000010829 */
[----:B------:R-:W-:-:S04]  /*abe0*/  FADD.FTZ R8, R149, R64 ;  /* 0x0000004095087221 */ /* 0x000fc80000010000 */
[----:B------:R-:W-:-:S04]  /*abf0*/  FADD.FTZ R35, R151, R8 ;  /* 0x0000000897237221 */ /* 0x000fc80000010000 */
[----:B------:R-:W-:Y:S01]  /*ac00*/  FADD.FTZ R8, R12, R35 ;  /* 0x000000230c087221 */ /* 0x000fe20000010000 */
[-CC-:B------:R-:W-:Y:S02]  /*ac10*/  FFMA.FTZ R35, R44, R9.reuse, -R41.reuse ;  /* 0x000000092c237223 */ /* 0x180fe40000010829 */
[----:B------:R-:W3:Y:S01]  /*ac20*/  LDL R44, [R1+0x40] ;  /* 0x00004000012c7983 */ /* 0x000ee20000100800 */
[-CC-:B------:R-:W-:Y:S01]  /*ac30*/  FFMA.FTZ R148, R68, R9.reuse, -R41.reuse ;  /* 0x0000000944947223 */ /* 0x180fe20000010829 */
[-CC-:B------:R-:W-:Y:S01]  /*ac40*/  FFMA.FTZ R150, R72, R9.reuse, -R41.reuse ;  /* 0x0000000948967223 */ /* 0x180fe20000010829 */
[----:B------:R-:W-:Y:S01]  /*ac50*/  MUFU.EX2 R3, R3 ;  /* 0x0000000300037308 */ /* 0x000fe20000000800 */
[-CC-:B------:R-:W-:Y:S01]  /*ac60*/  FFMA.FTZ R13, R76, R9.reuse, -R41.reuse ;  /* 0x000000094c0d7223 */ /* 0x180fe20000010829 */
[----:B------:R-:W-:-:S06]  /*ac70*/  FFMA.FTZ R144, R80, R9, -R41 ;  /* 0x0000000950907223 */ /* 0x000fcc0000010829 */
[----:B------:R-:W1:Y:S01]  /*ac80*/  MUFU.EX2 R148, R148 ;  /* 0x0000009400947308 */ /* 0x000e620000000800 */
[----:B------:R-:W-:-:S07]  /*ac90*/  FFMA.FTZ R15, R14, R9, -R41 ;  /* 0x000000090e0f7223 */ /* 0x000fce0000010829 */
[----:B------:R-:W4:Y:S01]  /*aca0*/  MUFU.EX2 R150, R150 ;  /* 0x0000009600967308 */ /* 0x000f220000000800 */
[----:B------:R-:W-:Y:S01]  /*acb0*/  FADD.FTZ R37, R145, R8 ;  /* 0x0000000891257221 */ /* 0x000fe20000010000 */
[----:B------:R-:W-:-:S06]  /*acc0*/  FFMA.FTZ R31, R36, R9, -R41 ;  /* 0x00000009241f7223 */ /* 0x000fcc0000010829 */
[----:B------:R-:W0:Y:S01]  /*acd0*/  MUFU.EX2 R28, R28 ;  /* 0x0000001c001c7308 */ /* 0x000e220000000800 */
[----:B------:R-:W-:Y:S01]  /*ace0*/  FFMA.FTZ R146, R84, R9, -R41 ;  /* 0x0000000954927223 */ /* 0x000fe20000010829 */
[----:B------:R-:W2:Y:S06]  /*acf0*/  @P2 LDC R36, c[0x0][0x44c] ;  /* 0x00011300ff242b82 */ /* 0x000eac0000000800 */
[----:B------:R-:W0:Y:S01]  /*ad00*/  MUFU.EX2 R13, R13 ;  /* 0x0000000d000d7308 */ /* 0x000e220000000800 */
[----:B------:R-:W-:Y:S01]  /*ad10*/  FADD.FTZ R8, R24, R37 ;  /* 0x0000002518087221 */ /* 0x000fe20000010000 */
[----:B-1----:R-:W-:-:S06]  /*ad20*/  FADD.FTZ R39, R148, R3 ;  /* 0x0000000394277221 */ /* 0x002fcc0000010000 */
[----:B------:R-:W1:Y:S01]  /*ad30*/  MUFU.EX2 R144, R144 ;  /* 0x0000009000907308 */ /* 0x000e620000000800 */
[----:B------:R-:W-:Y:S01]  /*ad40*/  FFMA.FTZ R25, R100, R9, -R41 ;  /* 0x0000000964197223 */ /* 0x000fe20000010829 */
[----:B------:R-:W-:Y:S01]  /*ad50*/  FADD.FTZ R37, R147, R8 ;  /* 0x0000000893257221 */ /* 0x000fe20000010000 */
[----:B----4-:R-:W-:-:S05]  /*ad60*/  FADD.FTZ R8, R150, R39 ;  /* 0x0000002796087221 */ /* 0x010fca0000010000 */
[----:B------:R-:W4:Y:S01]  /*ad70*/  MUFU.EX2 R15, R15 ;  /* 0x0000000f000f7308 */ /* 0x000f220000000800 */
[-CC-:B------:R-:W-:Y:S01]  /*ad80*/  FFMA.FTZ R140, R102, R9.reuse, -R41.reuse ;  /* 0x00000009668c7223 */ /* 0x180fe20000010829 */
[----:B------:R-:W-:Y:S01]  /*ad90*/  FFMA.FTZ R138, R30, R9, -R41 ;  /* 0x000000091e8a7223 */ /* 0x000fe20000010829 */
[----:B0-----:R-:W-:-:S05]  /*ada0*/  FADD.FTZ R30, R28, R37 ;  /* 0x000000251c1e7221 */ /* 0x001fca0000010000 */
[----:B------:R-:W0:Y:S01]  /*adb0*/  MUFU.EX2 R143, R143 ;  /* 0x0000008f008f7308 */ /* 0x000e220000000800 */
[----:B------:R-:W-:Y:S01]  /*adc0*/  FADD.FTZ R39, R13, R8 ;  /* 0x000000080d277221 */ /* 0x000fe20000010000 */
[----:B------:R-:W-:-:S06]  /*add0*/  FFMA.FTZ R27, R104, R9, -R41 ;  /* 0x00000009681b7223 */ /* 0x000fcc0000010829 */
[----:B------:R-:W2:Y:S01]  /*ade0*/  MUFU.EX2 R146, R146 ;  /* 0x0000009200927308 */ /* 0x000ea20000000800 */
[----:B------:R-:W-:Y:S01]  /*adf0*/  FADD.FTZ R43, R141, R30 ;  /* 0x0000001e8d2b7221 */ /* 0x000fe20000010000 */
[----:B-1----:R-:W-:-:S06]  /*ae00*/  FADD.FTZ R0, R144, R39 ;  /* 0x0000002790007221 */ /* 0x002fcc0000010000 */
[----:B------:R-:W1:Y:S01]  /*ae10*/  MUFU.EX2 R34, R34 ;  /* 0x0000002200227308 */ /* 0x000e620000000800 */
[----:B------:R-:W-:-:S07]  /*ae20*/  FFMA.FTZ R142, R106, R9, -R41 ;  /* 0x000000096a8e7223 */ /* 0x000fce0000010829 */
[----:B------:R-:W1:Y:S01]  /*ae30*/  MUFU.EX2 R25, R25 ;  /* 0x0000001900197308 */ /* 0x000e620000000800 */
[----:B------:R-:W-:Y:S01]  /*ae40*/  FADD.FTZ R8, R26, R43 ;  /* 0x0000002b1a087221 */ /* 0x000fe20000010000 */
[----:B------:R-:W-:-:S06]  /*ae50*/  FFMA.FTZ R46, R48, R9, -R61 ;  /* 0x00000009302e7223 */ /* 0x000fcc000001083d */
[----:B------:R-:W1:Y:S01]  /*ae60*/  MUFU.EX2 R137, R137 ;  /* 0x0000008900897308 */ /* 0x000e620000000800 */
[----:B----4-:R-:W-:Y:S01]  /*ae70*/  FADD.FTZ R43, R15, R0 ;  /* 0x000000000f2b7221 */ /* 0x010fe20000010000 */
[----:B------:R-:W-:-:S06]  /*ae80*/  FFMA.FTZ R29, R32, R9, -R41 ;  /* 0x00000009201d7223 */ /* 0x000fcc0000010829 */
[----:B------:R-:W4:Y:S01]  /*ae90*/  MUFU.EX2 R140, R140 ;  /* 0x0000008c008c7308 */ /* 0x000f220000000800 */
[----:B0-----:R-:W-:Y:S01]  /*aea0*/  FADD.FTZ R39, R143, R8 ;  /* 0x000000088f277221 */ /* 0x001fe20000010000 */
[----:B--2---:R-:W-:-:S06]  /*aeb0*/  FADD.FTZ R0, R146, R43 ;  /* 0x0000002b92007221 */ /* 0x004fcc0000010000 */
[----:B------:R-:W0:Y:S01]  /*aec0*/  MUFU.EX2 R42, R42 ;  /* 0x0000002a002a7308 */ /* 0x000e220000000800 */
[----:B------:R-:W-:Y:S01]  /*aed0*/  FFMA.FTZ R136, R98, R9, -R41 ;  /* 0x0000000962887223 */ /* 0x000fe20000010829 */
[----:B------:R-:W-:-:S06]  /*aee0*/  @P2 IMAD.HI.U32 R36, R97, R36, RZ ;  /* 0x0000002461242227 */ /* 0x000fcc00078e00ff */
[----:B------:R-:W2:Y:S01]  /*aef0*/  MUFU.EX2 R27, R27 ;  /* 0x0000001b001b7308 */ /* 0x000ea20000000800 */
[----:B-1----:R-:W-:Y:S01]  /*af00*/  FADD.FTZ R8, R34, R39 ;  /* 0x0000002722087221 */ /* 0x002fe20000010000 */
[----:B------:R-:W-:-:S06]  /*af10*/  FFMA.FTZ R48, R54, R9, -R61 ;  /* 0x0000000936307223 */ /* 0x000fcc000001083d */
[----:B------:R-:W1:Y:S01]  /*af20*/  MUFU.EX2 R139, R139 ;  /* 0x0000008b008b7308 */ /* 0x000e620000000800 */
[----:B------:R-:W-:Y:S01]  /*af30*/  FADD.FTZ R43, R25, R0 ;  /* 0x00000000192b7221 */ /* 0x000fe20000010000 */
[----:B------:R-:W-:-:S06]  /*af40*/  IMAD.MOV.U32 R32, RZ, RZ, R97 ;  /* 0x000000ffff207224 */ /* 0x000fcc00078e0061 */
[----:B------:R-:W1:Y:S01]  /*af50*/  MUFU.EX2 R142, R142 ;  /* 0x0000008e008e7308 */ /* 0x000e620000000800 */
[----:B------:R-:W-:Y:S01]  /*af60*/  @P2 SHF.R.U32.HI R32, RZ, R45, R36 ;  /* 0x0000002dff202219 */ /* 0x000fe20000011624 */
[----:B------:R-:W-:-:S06]  /*af70*/  FADD.FTZ R45, R137, R8 ;  /* 0x00000008892d7221 */ /* 0x000fcc0000010000 */
[----:B------:R-:W1:Y:S01]  /*af80*/  MUFU.EX2 R46, R46 ;  /* 0x0000002e002e7308 */ /* 0x000e620000000800 */
[----:B----4-:R-:W-:-:S07]  /*af90*/  FADD.FTZ R0, R140, R43 ;  /* 0x0000002b8c007221 */ /* 0x010fce0000010000 */
[----:B------:R-:W4:Y:S01]  /*afa0*/  MUFU.EX2 R29, R29 ;  /* 0x0000001d001d7308 */ /* 0x000f220000000800 */
[----:B0-----:R-:W-:Y:S01]  /*afb0*/  FADD.FTZ R8, R42, R45 ;  /* 0x0000002d2a087221 */ /* 0x001fe20000010000 */
[----:B------:R-:W-:-:S06]  /*afc0*/  FFMA.FTZ R52, R58, R9, -R61 ;  /* 0x000000093a347223 */ /* 0x000fcc000001083d */
[----:B------:R-:W0:Y:S01]  /*afd0*/  MUFU.EX2 R133, R133 ;  /* 0x0000008500857308 */ /* 0x000e220000000800 */
[----:B--2---:R-:W-:Y:S01]  /*afe0*/  FADD.FTZ R45, R27, R0 ;  /* 0x000000001b2d7221 */ /* 0x004fe20000010000 */
[----:B------:R-:W-:-:S06]  /*aff0*/  FFMA.FTZ R33, R40, R9, -R41 ;  /* 0x0000000928217223 */ /* 0x000fcc0000010829 */
[----:B------:R-:W2:Y:S01]  /*b000*/  MUFU.EX2 R136, R136 ;  /* 0x0000008800887308 */ /* 0x000ea20000000800 */
[----:B-1----:R-:W-:Y:S01]  /*b010*/  FADD.FTZ R47, R139, R8 ;  /* 0x000000088b2f7221 */ /* 0x002fe20000010000 */
[----:B------:R-:W-:-:S06]  /*b020*/  FADD.FTZ R0, R142, R45 ;  /* 0x0000002d8e007221 */ /* 0x000fcc0000010000 */
[----:B------:R-:W1:Y:S01]  /*b030*/  MUFU.EX2 R48, R48 ;  /* 0x0000003000307308 */ /* 0x000e620000000800 */
[----:B------:R-:W-:-:S07]  /*b040*/  FFMA.FTZ R14, R108, R9, -R41 ;  /* 0x000000096c0e7223 */ /* 0x000fce0000010829 */
[----:B------:R-:W1:Y:S01]  /*b050*/  MUFU.EX2 R31, R31 ;  /* 0x0000001f001f7308 */ /* 0x000e620000000800 */
[----:B------:R-:W-:Y:S01]  /*b060*/  FADD.FTZ R8, R46, R47 ;  /* 0x0000002f2e087221 */ /* 0x000fe20000010000 */
[----:B------:R-:W-:-:S06]  /*b070*/  FFMA.FTZ R54, R66, R9, -R61 ;  /* 0x0000000942367223 */ /* 0x000fcc000001083d */
[----:B------:R-:W1:Y:S01]  /*b080*/  MUFU.EX2 R135, R135 ;  /* 0x0000008700877308 */ /* 0x000e620000000800 */
[----:B----4-:R-:W-:-:S07]  /*b090*/  FADD.FTZ R47, R29, R0 ;  /* 0x000000001d2f7221 */ /* 0x010fce0000010000 */
[----:B------:R-:W4:Y:S01]  /*b0a0*/  MUFU.EX2 R138, R138 ;  /* 0x0000008a008a7308 */ /* 0x000f220000000800 */
[----:B0-----:R-:W-:Y:S01]  /*b0b0*/  FADD.FTZ R45, R133, R8 ;  /* 0x00000008852d7221 */ /* 0x001fe20000010000 */
[----:B--2---:R-:W-:-:S06]  /*b0c0*/  FADD.FTZ R8, R136, R47 ;  /* 0x0000002f88087221 */ /* 0x004fcc0000010000 */
[----:B------:R-:W0:Y:S01]  /*b0d0*/  MUFU.EX2 R52, R52 ;  /* 0x0000003400347308 */ /* 0x000e220000000800 */
[----:B------:R-:W-:-:S07]  /*b0e0*/  FFMA.FTZ R134, R38, R9, -R41 ;  /* 0x0000000926867223 */ /* 0x000fce0000010829 */
[----:B------:R-:W2:Y:S01]  /*b0f0*/  MUFU.EX2 R33, R33 ;  /* 0x0000002100217308 */ /* 0x000ea20000000800 */
[----:B-1----:R-:W-:Y:S01]  /*b100*/  FADD.FTZ R36, R48, R45 ;  /* 0x0000002d30247221 */ /* 0x002fe20000010000 */
[----:B------:R-:W-:-:S06]  /*b110*/  FFMA.FTZ R56, R74, R9, -R61 ;  /* 0x000000094a387223 */ /* 0x000fcc000001083d */
[----:B------:R-:W1:Y:S01]  /*b120*/  MUFU.EX2 R129, R129 ;  /* 0x0000008100817308 */ /* 0x000e620000000800 */
[----:B------:R-:W-:Y:S01]  /*b130*/  FADD.FTZ R47, R31, R8 ;  /* 0x000000081f2f7221 */ /* 0x000fe20000010000 */
[----:B------:R-:W-:-:S06]  /*b140*/  FFMA.FTZ R37, R110, R9, -R41 ;  /* 0x000000096e257223 */ /* 0x000fcc0000010829 */
[----:B------:R-:W1:Y:S01]  /*b150*/  MUFU.EX2 R14, R14 ;  /* 0x0000000e000e7308 */ /* 0x000e620000000800 */
[----:B------:R-:W-:Y:S01]  /*b160*/  FADD.FTZ R49, R135, R36 ;  /* 0x0000002487317221 */ /* 0x000fe20000010000 */
[----:B----4-:R-:W-:-:S06]  /*b170*/  FADD.FTZ R38, R138, R47 ;  /* 0x0000002f8a267221 */ /* 0x010fcc0000010000 */
[----:B------:R-:W4:Y:S01]  /*b180*/  MUFU.EX2 R54, R54 ;  /* 0x0000003600367308 */ /* 0x000f220000000800 */
[----:B------:R-:W-:-:S07]  /*b190*/  FFMA.FTZ R30, R112, R9, -R41 ;  /* 0x00000009701e7223 */ /* 0x000fce0000010829 */
        /* <DEDUP_REMOVED lines=8> */
[----:B------:R-:W-:-:S06]  /*b220*/  F2FP.F16.F32.PACK_AB R151, R12, R151 ;  /* 0x000000970c97723e */ /* 0x000fcc00000000ff */
[----:B------:R-:W1:Y:S01]  /*b230*/  MUFU.EX2 R56, R56 ;  /* 0x0000003800387308 */ /* 0x000e620000000800 */
[----:B------:R-:W-:Y:S01]  /*b240*/  IADD3 R40, R32, R93, -R95 ;  /* 0x0000005d20287210 */ /* 0x000fe20007ffe85f */
[----:B------:R-:W-:-:S06]  /*b250*/  FADD.FTZ R12, R14, R47 ;  /* 0x0000002f0e0c7221 */ /* 0x000fcc0000010000 */
[----:B------:R-:W1:Y:S01]  /*b260*/  MUFU.EX2 R37, R37 ;  /* 0x0000002500257308 */ /* 0x000e620000000800 */
[----:B------:R-:W-:Y:S01]  /*b270*/  FFMA.FTZ R32, R116, R9, -R41 ;  /* 0x0000000974207223 */ /* 0x000fe20000010829 */
[----:B----4-:R-:W-:-:S06]  /*b280*/  FADD.FTZ R38, R54, R49 ;  /* 0x0000003136267221 */ /* 0x010fcc0000010000 */
[----:B------:R-:W4:Y:S01]  /*b290*/  MUFU.EX2 R125, R125 ;  /* 0x0000007d007d7308 */ /* 0x000f220000000800 */
[----:B------:R-:W-:Y:S01]  /*b2a0*/  FFMA.FTZ R62, R90, R9, -R61 ;  /* 0x000000095a3e7223 */ /* 0x000fe2000001083d */
[----:B------:R-:W-:-:S06]  /*b2b0*/  FADD.FTZ R47, R35, R12 ;  /* 0x0000000c232f7221 */ /* 0x000fcc0000010000 */
[----:B------:R-:W3:Y:S01]  /*b2c0*/  MUFU.EX2 R30, R30 ;  /* 0x0000001e001e7308 */ /* 0x000ee20000000800 */
[----:B------:R-:W-:Y:S01]  /*b2d0*/  FFMA.FTZ R43, R118, R9, -R41 ;  /* 0x00000009762b7223 */ /* 0x000fe20000010829 */
[----:B0-----:R-:W-:-:S06]  /*b2e0*/  FADD.FTZ R49, R131, R38 ;  /* 0x0000002683317221 */ /* 0x001fcc0000010000 */
[----:B------:R-:W0:Y:S01]  /*b2f0*/  MUFU.EX2 R58, R58 ;  /* 0x0000003a003a7308 */ /* 0x000e220000000800 */
[----:B--2---:R-:W-:-:S07]  /*b300*/  FADD.FTZ R12, R134, R47 ;  /* 0x0000002f860c7221 */ /* 0x004fce0000010000 */
[----:B------:R-:W2:Y:S01]  /*b310*/  MUFU.EX2 R39, R39 ;  /* 0x0000002700277308 */ /* 0x000ea20000000800 */
[----:B------:R-:W-:Y:S01]  /*b320*/  F2FP.F16.F32.PACK_AB R145, R24, R145 ;  /* 0x000000911891723e */ /* 0x000fe200000000ff */
[----:B------:R-:W-:Y:S01]  /*b330*/  FFMA.FTZ R120, R120, R9, -R41 ;  /* 0x0000000978787223 */ /* 0x000fe20000010829 */
[----:B-1----:R-:W-:-:S05]  /*b340*/  FADD.FTZ R24, R56, R49 ;  /* 0x0000003138187221 */ /* 0x002fca0000010000 */
[----:B------:R-:W1:Y:S01]  /*b350*/  MUFU.EX2 R127, R127 ;  /* 0x0000007f007f7308 */ /* 0x000e620000000800 */
[----:B------:R-:W-:Y:S01]  /*b360*/  FFMA.FTZ R60, R96, R9, -R61 ;  /* 0x00000009603c7223 */ /* 0x000fe2000001083d */
[----:B------:R-:W-:-:S06]  /*b370*/  FADD.FTZ R47, R37, R12 ;  /* 0x0000000c252f7221 */ /* 0x000fcc0000010000 */
[----:B------:R-:W1:Y:S01]  /*b380*/  MUFU.EX2 R32, R32 ;  /* 0x0000002000207308 */ /* 0x000e620000000800 */
[-CC-:B------:R-:W-:Y:S01]  /*b390*/  FFMA.FTZ R45, R124, R9.reuse, -R41.reuse ;  /* 0x000000097c2d7223 */ /* 0x180fe20000010829 */
[----:B------:R-:W-:Y:S01]  /*b3a0*/  FFMA.FTZ R50, R50, R9, -R41 ;  /* 0x0000000932327223 */ /* 0x000fe20000010829 */
[----:B----4-:R-:W-:-:S05]  /*b3b0*/  FADD.FTZ R49, R125, R24 ;  /* 0x000000187d317221 */ /* 0x010fca0000010000 */
[----:B------:R-:W4:Y:S01]  /*b3c0*/  MUFU.EX2 R62, R62 ;  /* 0x0000003e003e7308 */ /* 0x000f220000000800 */
[----:B---3--:R-:W-:-:S07]  /*b3d0*/  FADD.FTZ R12, R30, R47 ;  /* 0x0000002f1e0c7221 */ /* 0x008fce0000010000 */
[----:B------:R-:W3:Y:S01]  /*b3e0*/  MUFU.EX2 R43, R43 ;  /* 0x0000002b002b7308 */ /* 0x000ee20000000800 */
[-CC-:B------:R-:W-:Y:S01]  /*b3f0*/  FFMA.FTZ R122, R122, R9.reuse, -R41.reuse ;  /* 0x000000097a7a7223 */ /* 0x180fe20000010829 */
[-CC-:B------:R-:W-:Y:S01]  /*b400*/  FFMA.FTZ R0, R126, R9.reuse, -R41.reuse ;  /* 0x000000097e007223 */ /* 0x180fe20000010829 */
[-CC-:B------:R-:W-:Y:S01]  /*b410*/  FFMA.FTZ R128, R128, R9.reuse, -R41.reuse ;  /* 0x0000000980807223 */ /* 0x180fe20000010829 */
[----:B------:R-:W-:-:S04]  /*b420*/  FFMA.FTZ R130, R130, R9, -R41 ;  /* 0x0000000982827223 */ /* 0x000fc80000010829 */
[----:B------:R-:W3:Y:S01]  /*b430*/  MUFU.EX2 R121, R121 ;  /* 0x0000007900797308 */ /* 0x000ee20000000800 */
[----:B------:R-:W-:Y:S01]  /*b440*/  FFMA.FTZ R36, R132, R9, -R41 ;  /* 0x0000000984247223 */ /* 0x000fe20000010829 */
[----:B0-----:R-:W-:Y:S01]  /*b450*/  FADD.FTZ R24, R58, R49 ;  /* 0x000000313a187221 */ /* 0x001fe20000010000 */
[----:B--2---:R-:W-:-:S05]  /*b460*/  FADD.FTZ R47, R39, R12 ;  /* 0x0000000c272f7221 */ /* 0x004fca0000010000 */
[----:B------:R-:W-:Y:S01]  /*b470*/  MUFU.EX2 R124, R120 ;  /* 0x00000078007c7308 */ /* 0x000fe20000000800 */
[----:B-1----:R-:W-:Y:S01]  /*b480*/  FADD.FTZ R49, R127, R24 ;  /* 0x000000187f317221 */ /* 0x002fe20000010000 */
[----:B------:R-:W-:-:S06]  /*b490*/  FADD.FTZ R12, R32, R47 ;  /* 0x0000002f200c7221 */ /* 0x000fcc0000010000 */
[----:B------:R-:W0:Y:S01]  /*b4a0*/  MUFU.EX2 R60, R60 ;  /* 0x0000003c003c7308 */ /* 0x000e220000000800 */
[----:B------:R-:W-:-:S07]  /*b4b0*/  SHF.R.S32.HI R51, RZ, 0x1f, R40 ;  /* 0x0000001fff337819 */ /* 0x000fce0000011428 */
[----:B------:R-:W-:Y:S01]  /*b4c0*/  MUFU.EX2 R41, R50 ;  /* 0x0000003200297308 */ /* 0x000fe20000000800 */
[----:B----4-:R-:W-:Y:S01]  /*b4d0*/  FADD.FTZ R24, R62, R49 ;  /* 0x000000313e187221 */ /* 0x010fe20000010000 */
[----:B---3--:R-:W-:-:S06]  /*b4e0*/  FADD.FTZ R49, R43, R12 ;  /* 0x0000000c2b317221 */ /* 0x008fcc0000010000 */
[----:B------:R-:W1:Y:S01]  /*b4f0*/  MUFU.EX2 R123, R123 ;  /* 0x0000007b007b7308 */ /* 0x000e620000000800 */
[----:B------:R-:W-:-:S07]  /*b500*/  LEA.HI R8, R51, R40, RZ, 0x7 ;  /* 0x0000002833087211 */ /* 0x000fce00078f38ff */
[----:B------:R-:W2:Y:S01]  /*b510*/  MUFU.EX2 R126, R122 ;  /* 0x0000007a007e7308 */ /* 0x000ea20000000800 */
[----:B------:R-:W-:-:S07]  /*b520*/  FADD.FTZ R51, R121, R24 ;  /* 0x0000001879337221 */ /* 0x000fce0000010000 */
[----:B------:R-:W3:Y:S01]  /*b530*/  MUFU.EX2 R45, R45 ;  /* 0x0000002d002d7308 */ /* 0x000ee20000000800 */
[----:B0-----:R-:W-:-:S07]  /*b540*/  FADD.FTZ R12, R60, R51 ;  /* 0x000000333c0c7221 */ /* 0x001fce0000010000 */
[----:B------:R0:W4:Y:S01]  /*b550*/  MUFU.EX2 R120, R0 ;  /* 0x0000000000787308 */ /* 0x0001220000000800 */
[----:B-1----:R-:W-:Y:S01]  /*b560*/  FADD.FTZ R51, R123, R12 ;  /* 0x0000000c7b337221 */ /* 0x002fe20000010000 */
[----:B0-----:R-:W-:-:S06]  /*b570*/  FADD.FTZ R0, R124, R49 ;  /* 0x000000317c007221 */ /* 0x001fcc0000010000 */
[----:B------:R-:W0:Y:S01]  /*b580*/  MUFU.EX2 R47, R128 ;  /* 0x00000080002f7308 */ /* 0x000e220000000800 */
[----:B------:R-:W-:Y:S01]  /*b590*/  FADD.FTZ R49, R41, R0 ;  /* 0x0000000029317221 */ /* 0x000fe20000010000 */
[----:B------:R-:W-:-:S03]  /*b5a0*/  F2FP.F16.F32.PACK_AB R150, R13, R150 ;  /* 0x000000960d96723e */ /* 0x000fc600000000ff */
[----:B--2---:R-:W-:-:S03]  /*b5b0*/  FADD.FTZ R12, R126, R49 ;  /* 0x000000317e0c7221 */ /* 0x004fc60000010000 */
[----:B------:R-:W1:Y:S01]  /*b5c0*/  MUFU.EX2 R122, R130 ;  /* 0x00000082007a7308 */ /* 0x000e620000000800 */
[----:B------:R-:W-:Y:S01]  /*b5d0*/  F2FP.F16.F32.PACK_AB R148, R3, R148 ;  /* 0x000000940394723e */ /* 0x000fe200000000ff */
[----:B---3--:R-:W-:-:S06]  /*b5e0*/  FADD.FTZ R3, R45, R12 ;  /* 0x0000000c2d037221 */ /* 0x008fcc0000010000 */
[----:B------:R-:W2:Y:S01]  /*b5f0*/  MUFU.EX2 R13, R36 ;  /* 0x00000024000d7308 */ /* 0x000ea20000000800 */
[----:B----4-:R-:W-:Y:S01]  /*b600*/  FADD.FTZ R12, R120, R3 ;  /* 0x00000003780c7221 */ /* 0x010fe20000010000 */
[----:B------:R-:W-:-:S03]  /*b610*/  SHF.R.S32.HI R8, RZ, 0x7, R8 ;  /* 0x00000007ff087819 */ /* 0x000fc60000011408 */
[----:B0-----:R-:W-:Y:S01]  /*b620*/  FADD.FTZ R3, R47, R12 ;  /* 0x0000000c2f037221 */ /* 0x001fe20000010000 */
[----:B------:R-:W-:Y:S01]  /*b630*/  VIMNMX R44, R44, R8, !PT ;  /* 0x000000082c2c7248 */ /* 0x000fe20007fe0100 */
[----:B------:R-:W-:Y:S02]  /*b640*/  FFMA.FTZ R66, R92, R9, -R61 ;  /* 0x000000095c427223 */ /* 0x000fe4000001083d */
[----:B-1----:R-:W-:Y:S02]  /*b650*/  FADD.FTZ R12, R122, R3 ;  /* 0x000000037a0c7221 */ /* 0x002fe40000010000 */
[----:B------:R0:W-:Y:S02]  /*b660*/  STL [R1+0x34], R44 ;  /* 0x0000342c01007387 */ /* 0x0001e40000100800 */
[----:B------:R-:W1:Y:S01]  /*b670*/  MUFU.EX2 R66, R66 ;  /* 0x0000004200427308 */ /* 0x000e620000000800 */
[----:B--2---:R-:W-:Y:S01]  /*b680*/  FADD.FTZ R3, R13, R12 ;  /* 0x0000000c0d037221 */ /* 0x004fe20000010000 */
[----:B------:R-:W-:-:S05]  /*b690*/  VIADD R12, R88, 0xfffffffe ;  /* 0xfffffffe580c7836 */ /* 0x000fca0000000000 */
[----:B------:R-:W-:Y:S02]  /*b6a0*/  ISETP.GE.AND P3, PT, R12, R44, PT ;  /* 0x0000002c0c00720c */ /* 0x000fe40003f66270 */
[----:B------:R-:W-:Y:S02]  /*b6b0*/  CS2R R118, SRZ ;  /* 0x0000000000767805 */ /* 0x000fe4000001ff00 */
[----:B------:R-:W-:Y:S02]  /*b6c0*/  F2FP.F16.F32.PACK_AB R149, R64, R149 ;  /* 0x000000954095723e */ /* 0x000fe400000000ff */
[----:B------:R-:W-:Y:S02]  /*b6d0*/  CS2R R116, SRZ ;  /* 0x0000000000747805 */ /* 0x000fe4000001ff00 */
[----:B------:R-:W-:Y:S02]  /*b6e0*/  F2FP.F16.F32.PACK_AB R147, R28, R147 ;  /* 0x000000931c93723e */ /* 0x000fe400000000ff */
[----:B------:R-:W-:-:S02]  /*b6f0*/  CS2R R114, SRZ ;  /* 0x0000000000727805 */ /* 0x000fc4000001ff00 */
[----:B------:R-:W-:Y:S01]  /*b700*/  F2FP.F16.F32.PACK_AB R141, R26, R141 ;  /* 0x0000008d1a8d723e */ /* 0x000fe200000000ff */
[----:B-1----:R-:W-:Y:S01]  /*b710*/  FADD.FTZ R0, R66, R51 ;  /* 0x0000003342007221 */ /* 0x002fe20000010000 */
[----:B------:R-:W-:Y:S02]  /*b720*/  F2FP.F16.F32.PACK_AB R143, R34, R143 ;  /* 0x0000008f228f723e */ /* 0x000fe400000000ff */
[----:B------:R-:W-:Y:S02]  /*b730*/  CS2R R112, SRZ ;  /* 0x0000000000707805 */ /* 0x000fe4000001ff00 */
[----:B------:R-:W-:Y:S02]  /*b740*/  F2FP.F16.F32.PACK_AB R137, R42, R137 ;  /* 0x000000892a89723e */ /* 0x000fe400000000ff */
[----:B------:R-:W-:Y:S02]  /*b750*/  CS2R R110, SRZ ;  /* 0x00000000006e7805 */ /* 0x000fe4000001ff00 */
[----:B------:R-:W-:-:S02]  /*b760*/  F2FP.F16.F32.PACK_AB R139, R46, R139 ;  /* 0x0000008b2e8b723e */ /* 0x000fc400000000ff */
[----:B------:R-:W-:Y:S02]  /*b770*/  CS2R R108, SRZ ;  /* 0x00000000006c7805 */ /* 0x000fe4000001ff00 */
        /* <DEDUP_REMOVED lines=32> */
[----:B0-----:R-:W-:Y:S06]  /*b980*/  @!P3 BRA `(.L_x_14510) ;  /* 0x00000030006cb947 */ /* 0x001fec0003800000 */
[----:B------:R-:W-:Y:S01]  /*b990*/  IMAD.MOV.U32 R15, RZ, RZ, R11 ;  /* 0x000000ffff0f7224 */ /* 0x000fe200078e000b */
[----:B------:R-:W-:Y:S01]  /*b9a0*/  MOV R13, R10 ;  /* 0x0000000a000d7202 */ /* 0x000fe20000000f00 */
[----:B------:R-:W-:Y:S02]  /*b9b0*/  IMAD.MOV.U32 R8, RZ, RZ, R23 ;  /* 0x000000ffff087224 */ /* 0x000fe400078e0017 */
[----:B------:R-:W-:Y:S02]  /*b9c0*/  IMAD.MOV.U32 R14, RZ, RZ, R18 ;  /* 0x000000ffff0e7224 */ /* 0x000fe400078e0012 */
[----:B------:R-:W-:-:S07]  /*b9d0*/  IMAD.MOV.U32 R119, RZ, RZ, RZ ;  /* 0x000000ffff777224 */ /* 0x000fce00078e00ff */
.L_x_14520:
        /* <DEDUP_REMOVED lines=11> */
.L_x_14512:
[----:B------:R-:W-:Y:S01]  /*ba90*/  IMAD R9, R18, 0x8, R2 ;  /* 0x0000000812097824 */ /* 0x000fe200078e0202 */
[----:B------:R-:W-:-:S04]  /*baa0*/  SHF.L.U32 R10, R23, 0x1f, RZ ;  /* 0x0000001f170a7819 */ /* 0x000fc800000006ff */
[----:B------:R0:W1:Y:S01]  /*bab0*/  SYNCS.PHASECHK.TRANS64.TRYWAIT P4, [R9+URZ+0x16830], R10 ;  /* 0x0168300a090075a7 */ /* 0x000062000808017f */
[----:B------:R-:W-:Y:S05]  /*bac0*/  @!P0 BRA `(.L_x_14513) ;  /* 0x0000000000048947 */ /* 0x000fea0003800000 */
[----:B------:R-:W-:Y:S01]  /*bad0*/  BPT.TRAP 0x1 ;  /* 0x000000040000795c */ /* 0x000fe20000300000 */
.L_x_14513:
[----:B------:R-:W-:Y:S04]  /*bae0*/  BSSY B0, `(.L_x_14511) ;  /* 0x0000004000007945 */ /* 0x000fe80003800000 */
[----:B-1----:R-:W-:Y:S05]  /*baf0*/  @P4 BRA `(.L_x_14514) ;  /* 0x0000000000084947 */ /* 0x002fea0003800000 */
[----:B------:R-:W1:Y:S02]  /*bb00*/  SYNCS.PHASECHK.TRANS64.TRYWAIT P4, [R9+URZ+0x16830], R10 ;  /* 0x0168300a090075a7 */ /* 0x000e64000808017f */
[----:B-1----:R-:W-:Y:S05]  /*bb10*/  @!P4 BRA `(.L_x_14515) ;  /* 0x0000010400a0c947 */ /* 0x002fea0003800000 */
.L_x_14514:
[----:B------:R-:W-:Y:S05]  /*bb20*/  BSYNC B0 ;  /* 0x0000000000007941 */ /* 0x000fea0003800000 */
.L_x_14511:
[----:B01----:R-:W2:Y:S01]  /*bb30*/  LDL R10, [R1+0x24] ;  /* 0x00002400010a7983 */ /* 0x003ea20000100800 */
[----:B------:R-:W0:Y:S01]  /*bb40*/  S2R R9, SR_TID.X ;  /* 0x0000000000097919 */ /* 0x000e220000002100 */
[----:B------:R-:W-:Y:S05]  /*bb50*/  WARPSYNC.ALL ;  /* 0x0000000000007948 */ /* 0x000fea0003800000 */
[----:B------:R-:W-:Y:S01]  /*bb60*/  IMAD.MOV.U32 R27, RZ, RZ, 0x40000040 ;  /* 0x40000040ff1b7424 */ /* 0x000fe200078e00ff */
[----:B0-----:R-:W-:-:S05]  /*bb70*/  SHF.R.U32.HI R9, RZ, 0x7, R9 ;  /* 0x00000007ff097819 */ /* 0x001fca0000011609 */
[----:B------:R-:W-:Y:S01]  /*bb80*/  VIADD R9, R9, 0x8 ;  /* 0x0000000809097836 */ /* 0x000fe20000000000 */
[----:B------:R-:W-:Y:S02]  /*bb90*/  R2UR UR8, R4 ;  /* 0x00000000040872ca */ /* 0x000fe400000e0000 */
[----:B------:R-:W-:Y:S02]  /*bba0*/  R2UR UR9, R5 ;  /* 0x00000000050972ca */ /* 0x000fe400000e0000 */
[C---:B------:R-:W-:Y:S02]  /*bbb0*/  R2UR UR11, R27.reuse ;  /* 0x000000001b0b72ca */ /* 0x040fe400000e0000 */
[----:B------:R-:W-:Y:S02]  /*bbc0*/  MOV R25, 0x40000040 ;  /* 0x4000004000197802 */ /* 0x000fe40000000f00 */
[----:B------:R-:W-:Y:S02]  /*bbd0*/  R2UR UR23, R27 ;  /* 0x000000001b1772ca */ /* 0x000fe400000e0000 */
[----:B------:R-:W-:-:S02]  /*bbe0*/  R2UR UR15, R25 ;  /* 0x00000000190f72ca */ /* 0x000fc400000e0000 */
[----:B------:R-:W-:Y:S02]  /*bbf0*/  R2UR UR12, R156 ;  /* 0x000000009c0c72ca */ /* 0x000fe400000e0000 */
[----:B------:R-:W-:Y:S01]  /*bc00*/  R2UR UR13, R157 ;  /* 0x000000009d0d72ca */ /* 0x000fe200000e0000 */
[----:B------:R0:W-:Y:S01]  /*bc10*/  BAR.SYNC.DEFER_BLOCKING R9, 0x100 ;  /* 0x000400090000751d */ /* 0x0001e20000010000 */
[----:B------:R-:W-:Y:S01]  /*bc20*/  IMAD.MOV.U32 R11, RZ, RZ, 0x40000040 ;  /* 0x40000040ff0b7424 */ /* 0x000fe200078e00ff */
[----:B------:R-:W-:Y:S02]  /*bc30*/  R2UR UR16, R20 ;  /* 0x00000000141072ca */ /* 0x000fe400000e0000 */
[----:B------:R-:W-:Y:S02]  /*bc40*/  R2UR UR17, R21 ;  /* 0x00000000151172ca */ /* 0x000fe400000e0000 */
[----:B------:R-:W-:Y:S02]  /*bc50*/  R2UR UR19, R11 ;  /* 0x000000000b1372ca */ /* 0x000fe400000e0000 */
[----:B--2---:R-:W-:-:S04]  /*bc60*/  LEA R26, R18, R10, 0xa ;  /* 0x0000000a121a7211 */ /* 0x004fc800078e50ff */
[C---:B------:R-:W-:Y:S01]  /*bc70*/  R2UR UR10, R26.reuse ;  /* 0x000000001a0a72ca */ /* 0x040fe200000e0000 */
[C---:B------:R-:W-:Y:S02]  /*bc80*/  VIADD R24, R26.reuse, 0x2 ;  /* 0x000000021a187836 */ /* 0x040fe40000000000 */
[C---:B------:R-:W-:Y:S02]  /*bc90*/  VIADD R10, R26.reuse, 0x4 ;  /* 0x000000041a0a7836 */ /* 0x040fe40000000000 */
[----:B------:R-:W-:Y:S01]  /*bca0*/  VIADD R26, R26, 0x6 ;  /* 0x000000061a1a7836 */ /* 0x000fe20000000000 */
[----:B------:R-:W-:-:S04]  /*bcb0*/  R2UR UR14, R24 ;  /* 0x00000000180e72ca */ /* 0x000fc800000e0000 */
[----:B------:R-:W-:Y:S02]  /*bcc0*/  R2UR UR22, R26 ;  /* 0x000000001a1672ca */ /* 0x000fe400000e0000 */
[----:B------:R-:W-:-:S06]  /*bcd0*/  WARPGROUP.ARRIVE ;  /* 0x00000000000079c5 */ /* 0x000fcc0000000000 */
[----:B------:R-:W-:Y:S01]  /*bce0*/  HGMMA.64x128x16.F32 R24, gdesc[UR8], RZ, !UPT, gsb0 ;  /* 0x01e00000081879f0 */ /* 0x000fe2000c0008ff */
[----:B------:R-:W-:Y:S02]  /*bcf0*/  R2UR UR18, R10 ;  /* 0x000000000a1272ca */ /* 0x000fe400000e0000 */
[----:B------:R-:W-:Y:S02]  /*bd00*/  WARPGROUP.DEPBAR.LE gsb0, 0x0 ;  /* 0x00008000000079c5 */ /* 0x000fe40000010000 */
[----:B------:R-:W-:-:S07]  /*bd10*/  WARPGROUP.ARRIVE ;  /* 0x00000000000079c5 */ /* 0x000fce0000000000 */
        /* <DEDUP_REMOVED lines=13> */
.L_x_14517:
[----:B------:R-:W-:Y:S01]  /*bdf0*/  SHF.L.U32 R8, R8, 0x1f, RZ ;  /* 0x0000001f08087819 */ /* 0x000fe200000006ff */
[----:B------:R-:W-:-:S04]  /*be00*/  IMAD R9, R14, 0x8, R2 ;  /* 0x000000080e097824 */ /* 0x000fc800078e0202 */
[----:B------:R0:W1:Y:S01]  /*be10*/  SYNCS.PHASECHK.TRANS64.TRYWAIT P3, [R9+URZ+0x16850], R8 ;  /* 0x01685008090075a7 */ /* 0x000062000806017f */
[----:B------:R-:W-:Y:S05]  /*be20*/  @!P0 BRA `(.L_x_14518) ;  /* 0x0000000000048947 */ /* 0x000fea0003800000 */
[----:B------:R-:W-:Y:S01]  /*be30*/  BPT.TRAP 0x1 ;  /* 0x000000040000795c */ /* 0x000fe20000300000 */
.L_x_14518:
[----:B-1----:R-:W-:Y:S05]  /*be40*/  @P3 BRA `(.L_x_14516) ;  /* 0x0000000000083947 */ /* 0x002fea0003800000 */
[----:B------:R-:W1:Y:S02]  /*be50*/  SYNCS.PHASECHK.TRANS64.TRYWAIT P3, [R9+URZ+0x16850], R8 ;  /* 0x01685008090075a7 */ /* 0x000e64000806017f */
[----:B-1----:R-:W-:Y:S05]  /*be60*/  @!P3 BRA `(.L_x_14519) ;  /* 0x0000010000e0b947 */ /* 0x002fea0003800000 */
.L_x_14516:
        /* <DEDUP_REMOVED lines=9> */
[----:B------:R-:W-:Y:S01]  /*bf00*/  FMUL.FTZ R34, R34, UR5 ;  /* 0x0000000522227c20 */ /* 0x000fe20008410000 */
[----:B------:R-:W-:Y:S01]  /*bf10*/  FMUL.FTZ R26, R26, UR5 ;  /* 0x000000051a1a7c20 */ /* 0x000fe20008410000 */
[----:B------:R-:W-:-:S02]  /*bf20*/  IMAD R8, R14, 0x400, R8 ;  /* 0x000004000e087824 */ /* 0x000fc400078e0208 */
[----:B------:R-:W-:Y:S01]  /*bf30*/  FMUL.FTZ R35, R35, UR5 ;  /* 0x0000000523237c20 */ /* 0x000fe20008410000 */
[----:B------:R-:W-:Y:S01]  /*bf40*/  FMUL.FTZ R30, R30, UR5 ;  /* 0x000000051e1e7c20 */ /* 0x000fe20008410000 */
[----:B------:R-:W0:Y:S01]  /*bf50*/  @P2 LDC R9, c[0x0][0x44c] ;  /* 0x00011300ff092b82 */ /* 0x000e220000000800 */
[----:B------:R-:W-:Y:S01]  /*bf60*/  FMUL.FTZ R27, R27, UR5 ;  /* 0x000000051b1b7c20 */ /* 0x000fe20008410000 */
[C---:B------:R-:W-:Y:S01]  /*bf70*/  R2UR UR10, R8.reuse ;  /* 0x00000000080a72ca */ /* 0x040fe200000e0000 */
[----:B------:R-:W-:Y:S01]  /*bf80*/  FMUL.FTZ R41, R41, UR5 ;  /* 0x0000000529297c20 */ /* 0x000fe20008410000 */
[----:B------:R-:W-:Y:S01]  /*bf90*/  IADD3 R10, R8, 0x80, RZ ;  /* 0x00000080080a7810 */ /* 0x000fe20007ffe0ff */
[----:B------:R-:W-:-:S04]  /*bfa0*/  FMUL.FTZ R68, R68, UR5 ;  /* 0x0000000544447c20 */ /* 0x000fc80008410000 */
[----:B------:R-:W-:Y:S06]  /*bfb0*/  MUFU.TANH R41, R41 ;  /* 0x0000002900297308 */ /* 0x000fec0000002400 */
[----:B------:R-:W-:Y:S01]  /*bfc0*/  HGMMA.64x64x16.F32 R88, R148, gdesc[UR8].tnspB, R88, gsb0 ;  /* 0x40e0000894587df0 */ /* 0x000fe20008000858 */
[----:B------:R-:W-:Y:S01]  /*bfd0*/  R2UR UR10, R10 ;  /* 0x000000000a0a72ca */ /* 0x000fe200000e0000 */
[----:B------:R-:W-:Y:S01]  /*bfe0*/  VIADD R10, R8, 0x100 ;  /* 0x00000100080a7836 */ /* 0x000fe20000000000 */
[----:B------:R-:W-:Y:S01]  /*bff0*/  R2UR UR11, R11 ;  /* 0x000000000b0b72ca */ /* 0x000fe200000e0000 */
[----:B------:R-:W-:Y:S01]  /*c000*/  IMAD.MOV.U32 R11, RZ, RZ, 0x40000040 ;  /* 0x40000040ff0b7424 */ /* 0x000fe200078e00ff */
[----:B------:R-:W-:-:S02]  /*c010*/  WARPGROUP.DEPBAR.LE gsb0, 0x0 ;  /* 0x00008000000079c5 */ /* 0x000fc40000010000 */
[----:B------:R-:W-:Y:S01]  /*c020*/  WARPGROUP.ARRIVE ;  /* 0x00000000000079c5 */ /* 0x000fe20000000000 */
[----:B------:R1:W2:Y:S01]  /*c030*/  MUFU.TANH R149, R34 ;  /* 0x0000002200957308 */ /* 0x0002a20000002400 */
[----:B------:R-:W-:-:S07]  /*c040*/  FMUL.FTZ R151, R39, UR5 ;  /* 0x0000000527977c20 */ /* 0x000fce0008410000 */
[----:B------:R-:W-:Y:S01]  /*c050*/  HGMMA.64x64x16.F32 R88, R144, gdesc[UR8].tnspB, R88, gsb0 ;  /* 0x40e0000890587df0 */ /* 0x000fe20008000858 */
[----:B------:R3:W-:Y:S01]  /*c060*/  MUFU.TANH R150, R26 ;  /* 0x0000001a00967308 */ /* 0x0007e20000002400 */
[----:B-1----:R-:W4:Y:S01]  /*c070*/  LDL R34, [R1+0x28] ;  /* 0x0000280001227983 */ /* 0x002f220000100800 */
[----:B------:R-:W-:Y:S01]  /*c080*/  FMUL.FTZ R39, R49, UR5 ;  /* 0x0000000531277c20 */ /* 0x000fe20008410000 */
[----:B------:R-:W-:Y:S01]  /*c090*/  R2UR UR10, R10 ;  /* 0x000000000a0a72ca */ /* 0x000fe200000e0000 */
[----:B------:R-:W-:Y:S01]  /*c0a0*/  VIADD R10, R8, 0x180 ;  /* 0x00000180080a7836 */ /* 0x000fe20000000000 */
[----:B------:R-:W5:Y:S01]  /*c0b0*/  LDL R49, [R1+0x38] ;  /* 0x0000380001317983 */ /* 0x000f620000100800 */
[----:B------:R-:W-:Y:S02]  /*c0c0*/  R2UR UR11, R11 ;  /* 0x000000000b0b72ca */ /* 0x000fe400000e0000 */
[----:B------:R-:W-:Y:S01]  /*c0d0*/  MOV R11, 0x40000040 ;  /* 0x40000040000b7802 */ /* 0x000fe20000000f00 */
[----:B---3--:R-:W-:Y:S01]  /*c0e0*/  FMUL.FTZ R26, R33, UR5 ;  /* 0x00000005211a7c20 */ /* 0x008fe20008410000 */
[----:B------:R-:W-:Y:S01]  /*c0f0*/  FMUL.FTZ R33, R48, UR5 ;  /* 0x0000000530217c20 */ /* 0x000fe20008410000 */
[----:B------:R1:W-:Y:S01]  /*c100*/  MUFU.TANH R148, R27 ;  /* 0x0000001b00947308 */ /* 0x0003e20000002400 */
[----:B------:R-:W5:Y:S07]  /*c110*/  LDL R48, [R1+0x30] ;  /* 0x0000300001307983 */ /* 0x000f6e0000100800 */
[----:B------:R-:W-:Y:S01]  /*c120*/  MUFU.TANH R26, R26 ;  /* 0x0000001a001a7308 */ /* 0x000fe20000002400 */
[----:B-1----:R-:W-:-:S07]  /*c130*/  FMUL.FTZ R27, R36, UR5 ;  /* 0x00000005241b7c20 */ /* 0x002fce0008410000 */
[----:B------:R-:W-:Y:S01]  /*c140*/  MUFU.TANH R27, R27 ;  /* 0x0000001b001b7308 */ /* 0x000fe20000002400 */
[----:B------:R-:W-:Y:S01]  /*c150*/  FMUL.FTZ R69, R69, UR5 ;  /* 0x0000000545457c20 */ /* 0x000fe20008410000 */
[----:B------:R-:W-:Y:S01]  /*c160*/  FMUL.FTZ R80, R80, UR5 ;  /* 0x0000000550507c20 */ /* 0x000fe20008410000 */
[----:B------:R-:W-:-:S05]  /*c170*/  FMUL.FTZ R84, R84, UR5 ;  /* 0x0000000554547c20 */ /* 0x000fca0008410000 */
[----:B------:R-:W-:Y:S01]  /*c180*/  MUFU.TANH R151, R151 ;  /* 0x0000009700977308 */ /* 0x000fe20000002400 */
[----:B------:R-:W-:-:S07]  /*c190*/  WARPGROUP.DEPBAR.LE gsb0, 0x0 ;  /* 0x00008000000079c5 */ /* 0x000fce0000010000 */
[----:B------:R1:W3:Y:S01]  /*c1a0*/  MUFU.TANH R145, R31 ;  /* 0x0000001f00917308 */ /* 0x0002e20000002400 */
[----:B------:R-:W-:Y:S01]  /*c1b0*/  WARPGROUP.ARRIVE ;  /* 0x00000000000079c5 */ /* 0x000fe20000000000 */
[----:B------:R-:W-:Y:S01]  /*c1c0*/  FMUL.FTZ R146, R42, UR5 ;  /* 0x000000052a927c20 */ /* 0x000fe20008410000 */
[----:B--2---:R-:W-:Y:S02]  /*c1d0*/  IMAD.MOV.U32 R42, RZ, RZ, R149 ;  /* 0x000000ffff2a7224 */ /* 0x004fe400078e0095 */
[----:B------:R-:W-:Y:S01]  /*c1e0*/  FMUL.FTZ R149, R43, UR5 ;  /* 0x000000052b957c20 */ /* 0x000fe20008410000 */
[----:B------:R-:W-:Y:S01]  /*c1f0*/  FMUL.FTZ R144, R38, UR5 ;  /* 0x0000000526907c20 */ /* 0x000fe20008410000 */
[----:B------:R-:W-:Y:S01]  /*c200*/  HGMMA.64x64x16.F32 R88, R140, gdesc[UR8].tnspB, R88, gsb0 ;  /* 0x40e000088c587df0 */ /* 0x000fe20008000858 */
[----:B------:R2:W-:Y:S01]  /*c210*/  MUFU.TANH R147, R35 ;  /* 0x0000002300937308 */ /* 0x0005e20000002400 */
[----:B-1----:R-:W4:Y:S01]  /*c220*/  LDL R31, [R1+0x4c] ;  /* 0x00004c00011f7983 */ /* 0x002f220000100800 */
[----:B------:R-:W-:Y:S01]  /*c230*/  R2UR UR10, R10 ;  /* 0x000000000a0a72ca */ /* 0x000fe200000e0000 */
[----:B------:R-:W-:Y:S01]  /*c240*/  FMUL.FTZ R10, R24, UR5 ;  /* 0x00000005180a7c20 */ /* 0x000fe20008410000 */
[----:B------:R-:W-:Y:S01]  /*c250*/  R2UR UR11, R11 ;  /* 0x000000000b0b72ca */ /* 0x000fe200000e0000 */
[----:B------:R-:W-:Y:S01]  /*c260*/  FMUL.FTZ R11, R28, UR5 ;  /* 0x000000051c0b7c20 */ /* 0x000fe20008410000 */
[----:B------:R-:W-:Y:S01]  /*c270*/  FMUL.FTZ R24, R29, UR5 ;  /* 0x000000051d187c20 */ /* 0x000fe20008410000 */
[----:B------:R-:W-:Y:S01]  /*c280*/  FMUL.FTZ R29, R40, UR5 ;  /* 0x00000005281d7c20 */ /* 0x000fe20008410000 */
[----:B------:R-:W-:Y:S01]  /*c290*/  FMUL.FTZ R28, R37, UR5 ;  /* 0x00000005251c7c20 */ /* 0x000fe20008410000 */
[----:B--2---:R-:W2:Y:S01]  /*c2a0*/  LDL R35, [R1+0x20] ;  /* 0x0000200001237983 */ /* 0x004ea20000100800 */
[----:B------:R-:W-:Y:S01]  /*c2b0*/  MUFU.TANH R10, R10 ;  /* 0x0000000a000a7308 */ /* 0x000fe20000002400 */
[----:B------:R-:W-:-:S07]  /*c2c0*/  FMUL.FTZ R40, R45, UR5 ;  /* 0x000000052d287c20 */ /* 0x000fce0008410000 */
[----:B------:R-:W-:Y:S01]  /*c2d0*/  MUFU.TANH R11, R11 ;  /* 0x0000000b000b7308 */ /* 0x000fe20000002400 */
[----:B------:R-:W-:-:S07]  /*c2e0*/  FMUL.FTZ R38, R53, UR5 ;  /* 0x0000000535267c20 */ /* 0x000fce0008410000 */
[----:B------:R-:W-:Y:S08]  /*c2f0*/  MUFU.TANH R33, R33 ;  /* 0x0000002100217308 */ /* 0x000ff00000002400 */
[----:B------:R-:W-:Y:S01]  /*c300*/  MUFU.TANH R39, R39 ;  /* 0x0000002700277308 */ /* 0x000fe20000002400 */
[----:B------:R-:W-:-:S07]  /*c310*/  FMUL.FTZ R36, R60, UR5 ;  /* 0x000000053c247c20 */ /* 0x000fce0008410000 */
[----:B------:R-:W-:Y:S08]  /*c320*/  MUFU.TANH R144, R144 ;  /* 0x0000009000907308 */ /* 0x000ff00000002400 */
[----:B------:R-:W-:Y:S08]  /*c330*/  MUFU.TANH R146, R146 ;  /* 0x0000009200927308 */ /* 0x000ff00000002400 */
[----:B------:R-:W-:Y:S01]  /*c340*/  MUFU.TANH R149, R149 ;  /* 0x0000009500957308 */ /* 0x000fe20000002400 */
[----:B------:R-:W-:-:S07]  /*c350*/  WARPGROUP.DEPBAR.LE gsb0, 0x0 ;  /* 0x00008000000079c5 */ /* 0x000fce0000010000 */
[----:B------:R1:W0:Y:S01]  /*c360*/  MUFU.TANH R142, R30 ;  /* 0x0000001e008e7308 */ /* 0x0002220000002400 */
[----:B------:R-:W-:Y:S01]  /*c370*/  FMUL.FTZ R143, R25, UR5 ;  /* 0x00000005198f7c20 */ /* 0x000fe20008410000 */
[----:B------:R-:W-:Y:S01]  /*c380*/  WARPGROUP.ARRIVE ;  /* 0x00000000000079c5 */ /* 0x000fe20000000000 */
[----:B------:R-:W-:Y:S01]  /*c390*/  FMUL.FTZ R25, R32, UR5 ;  /* 0x0000000520197c20 */ /* 0x000fe20008410000 */
[----:B------:R-:W-:Y:S01]  /*c3a0*/  FMUL.FTZ R32, R44, UR5 ;  /* 0x000000052c207c20 */ /* 0x000fe20008410000 */
[----:B---3--:R-:W-:-:S03]  /*c3b0*/  IMAD.MOV.U32 R44, RZ, RZ, R145 ;  /* 0x000000ffff2c7224 */ /* 0x008fc600078e0091 */
[----:B------:R-:W-:Y:S01]  /*c3c0*/  HGMMA.64x64x16.F32 R88, R136, gdesc[UR8].tnspB, R88, gsb0 ;  /* 0x40e0000888587df0 */ /* 0x000fe20008000858 */
[----:B-1----:R-:W1:Y:S01]  /*c3d0*/  @P2 LDC R30, c[0x0][0x450] ;  /* 0x00011400ff1e2b82 */ /* 0x002e620000000800 */
[----:B------:R-:W3:Y:S01]  /*c3e0*/  MUFU.TANH R143, R143 ;  /* 0x0000008f008f7308 */ /* 0x000ee20000002400 */
[----:B0-----:R-:W-:-:S07]  /*c3f0*/  IMAD.MOV.U32 R43, RZ, RZ, R142 ;  /* 0x000000ffff2b7224 */ /* 0x001fce00078e008e */
[----:B------:R-:W0:Y:S01]  /*c400*/  MUFU.TANH R24, R24 ;  /* 0x0000001800187308 */ /* 0x000e220000002400 */
[----:B------:R-:W-:-:S04]  /*c410*/  IMAD.MOV.U32 R142, RZ, RZ, -0x80 ;  /* 0xffffff80ff8e7424 */ /* 0x000fc800078e00ff */
[----:B------:R-:W-:Y:S02]  /*c420*/  IMAD R142, R12, R142, 0x1 ;  /* 0x000000010c8e7424 */ /* 0x000fe400078e028e */
[----:B------:R-:W-:Y:S02]  /*c430*/  IMAD.MOV.U32 R45, RZ, RZ, R147 ;  /* 0x000000ffff2d7224 */ /* 0x000fe400078e0093 */
[----:B------:R-:W-:Y:S01]  /*c440*/  FMUL.FTZ R147, R47, UR5 ;  /* 0x000000052f937c20 */ /* 0x000fe20008410000 */
[----:B------:R-:W-:Y:S01]  /*c450*/  FMUL.FTZ R47, R52, UR5 ;  /* 0x00000005342f7c20 */ /* 0x000fe20008410000 */
[----:B------:R-:W0:Y:S01]  /*c460*/  MUFU.TANH R25, R25 ;  /* 0x0000001900197308 */ /* 0x000e220000002400 */
[----:B------:R-:W-:Y:S01]  /*c470*/  IMAD.MOV.U32 R52, RZ, RZ, R44 ;  /* 0x000000ffff347224 */ /* 0x000fe200078e002c */
[----:B------:R-:W-:Y:S01]  /*c480*/  MOV R53, R45 ;  /* 0x0000002d00357202 */ /* 0x000fe20000000f00 */
[----:B------:R-:W-:Y:S01]  /*c490*/  FMUL.FTZ R141, R51, UR5 ;  /* 0x00000005338d7c20 */ /* 0x000fe20008410000 */
[----:B------:R-:W-:-:S04]  /*c4a0*/  IMAD.MOV.U32 R51, RZ, RZ, R43 ;  /* 0x000000ffff337224 */ /* 0x000fc800078e002b */
[----:B------:R-:W-:Y:S08]  /*c4b0*/  MUFU.TANH R28, R28 ;  /* 0x0000001c001c7308 */ /* 0x000ff00000002400 */
[----:B------:R-:W0:Y:S08]  /*c4c0*/  MUFU.TANH R29, R29 ;  /* 0x0000001d001d7308 */ /* 0x000e300000002400 */
[----:B------:R-:W0:Y:S08]  /*c4d0*/  MUFU.TANH R32, R32 ;  /* 0x0000002000207308 */ /* 0x000e300000002400 */
[----:B------:R-:W0:Y:S01]  /*c4e0*/  MUFU.TANH R40, R40 ;  /* 0x0000002800287308 */ /* 0x000e220000002400 */
[----:B------:R-:W-:Y:S01]  /*c4f0*/  FMUL.FTZ R37, R57, UR5 ;  /* 0x0000000539257c20 */ /* 0x000fe20008410000 */
[----:B------:R-:W-:Y:S01]  /*c500*/  FMUL.FTZ R145, R46, UR5 ;  /* 0x000000052e917c20 */ /* 0x000fe20008410000 */
[----:B------:R-:W-:-:S05]  /*c510*/  FMUL.FTZ R46, R56, UR5 ;  /* 0x00000005382e7c20 */ /* 0x000fca0008410000 */
[----:B------:R-:W0:Y:S08]  /*c520*/  MUFU.TANH R47, R47 ;  /* 0x0000002f002f7308 */ /* 0x000e300000002400 */
[----:B------:R-:W0:Y:S01]  /*c530*/  MUFU.TANH R38, R38 ;  /* 0x0000002600267308 */ /* 0x000e220000002400 */
[----:B-----5:R-:W-:Y:S01]  /*c540*/  IADD3 R142, R48, R142, -R49 ;  /* 0x0000008e308e7210 */ /* 0x020fe20007ffe831 */
[----:B------:R-:W-:Y:S01]  /*c550*/  IMAD.MOV.U32 R48, RZ, RZ, R42 ;  /* 0x000000ffff307224 */ /* 0x000fe200078e002a */
[----:B----4-:R-:W-:-:S05]  /*c560*/  IADD3 R31, R31, R34, RZ ;  /* 0x000000221f1f7210 */ /* 0x010fca0007ffe0ff */
[----:B------:R-:W-:-:S04]  /*c570*/  @P2 IMAD.HI.U32 R34, R31, R9, RZ ;  /* 0x000000091f222227 */ /* 0x000fc800078e00ff */
[----:B------:R-:W-:Y:S01]  /*c580*/  IMAD.MOV.U32 R9, RZ, RZ, R31 ;  /* 0x000000ffff097224 */ /* 0x000fe200078e001f */
[----:B-1----:R-:W-:-:S05]  /*c590*/  @P2 SHF.R.U32.HI R9, RZ, R30, R34 ;  /* 0x0000001eff092219 */ /* 0x002fca0000011622 */
[----:B------:R-:W1:Y:S01]  /*c5a0*/  SHFL.IDX PT, R34, R9, RZ, 0x1c1f ;  /* 0x001c1fff09227589 */ /* 0x000e6200000e0000 */
[----:B--2---:R-:W-:-:S05]  /*c5b0*/  IMAD.IADD R142, R142, 0x1, -R35 ;  /* 0x000000018e8e7824 */ /* 0x004fca00078e0a23 */
[----:B-1----:R-:W-:-:S04]  /*c5c0*/  IADD3 R34, R142, R34, RZ ;  /* 0x000000228e227210 */ /* 0x002fc80007ffe0ff */
[C---:B------:R-:W-:Y:S02]  /*c5d0*/  ISETP.GT.AND P3, PT, R34.reuse, RZ, PT ;  /* 0x000000ff2200720c */ /* 0x040fe40003f64270 */
[----:B------:R-:W-:Y:S02]  /*c5e0*/  ISETP.GT.AND P4, PT, R34, 0x1, PT ;  /* 0x000000012200780c */ /* 0x000fe40003f84270 */
[----:B------:R-:W-:Y:S02]  /*c5f0*/  FSEL R44, R10, -INF , P3 ;  /* 0xff8000000a2c7808 */ /* 0x000fe40001800000 */
[----:B------:R-:W-:Y:S02]  /*c600*/  ISETP.GT.AND P3, PT, R34, 0x8, PT ;  /* 0x000000082200780c */ /* 0x000fe40003f64270 */
[----:B---3--:R-:W-:Y:S02]  /*c610*/  FSEL R143, R143, -INF , P4 ;  /* 0xff8000008f8f7808 */ /* 0x008fe40002000000 */
[----:B------:R-:W-:Y:S01]  /*c620*/  FMNMX.FTZ R42, R44, R13, !PT ;  /* 0x0000000d2c2a7209 */ /* 0x000fe20007810000 */
[----:B------:R1:W-:Y:S01]  /*c630*/  MUFU.TANH R10, R68 ;  /* 0x00000044000a7308 */ /* 0x0003e20000002400 */
[----:B------:R-:W-:-:S02]  /*c640*/  ISETP.GT.AND P4, PT, R34, 0x9, PT ;  /* 0x000000092200780c */ /* 0x000fc40003f84270 */
[----:B------:R-:W-:Y:S02]  /*c650*/  FMNMX.FTZ R42, R143, R42, !PT ;  /* 0x0000002a8f2a7209 */ /* 0x000fe40007810000 */
[----:B0-----:R-:W-:Y:S02]  /*c660*/  FSEL R45, R24, -INF , P4 ;  /* 0xff800000182d7808 */ /* 0x001fe40002000000 */
[----:B-1----:R-:W-:Y:S02]  /*c670*/  FSEL R68, R11, -INF , P3 ;  /* 0xff8000000b447808 */ /* 0x002fe40001800000 */
[----:B------:R-:W-:Y:S02]  /*c680*/  ISETP.GT.AND P3, PT, R34, 0x10, PT ;  /* 0x000000102200780c */ /* 0x000fe40003f64270 */
[----:B------:R-:W-:Y:S02]  /*c690*/  FMNMX.FTZ R42, R68, R42, !PT ;  /* 0x0000002a442a7209 */ /* 0x000fe40007810000 */
[----:B------:R-:W-:-:S02]  /*c6a0*/  ISETP.GT.AND P4, PT, R34, 0x11, PT ;  /* 0x000000112200780c */ /* 0x000fc40003f84270 */
[----:B------:R-:W-:Y:S02]  /*c6b0*/  FSEL R43, R25, -INF , P3 ;  /* 0xff800000192b7808 */ /* 0x000fe40001800000 */
[----:B------:R-:W-:Y:S01]  /*c6c0*/  FMNMX.FTZ R42, R45, R42, !PT ;  /* 0x0000002a2d2a7209 */ /* 0x000fe20007810000 */
[----:B------:R-:W-:Y:S01]  /*c6d0*/  FMUL.FTZ R35, R65, UR5 ;  /* 0x0000000541237c20 */ /* 0x000fe20008410000 */
[----:B------:R-:W-:Y:S02]  /*c6e0*/  ISETP.GT.AND P3, PT, R34, 0x18, PT ;  /* 0x000000182200780c */ /* 0x000fe40003f64270 */
[----:B------:R-:W-:Y:S02]  /*c6f0*/  FSEL R65, R26, -INF , P4 ;  /* 0xff8000001a417808 */ /* 0x000fe40002000000 */
[----:B------:R-:W-:Y:S02]  /*c700*/  FMNMX.FTZ R24, R43, R42, !PT ;  /* 0x0000002a2b187209 */ /* 0x000fe40007810000 */
[----:B------:R-:W-:-:S02]  /*c710*/  ISETP.GT.AND P4, PT, R34, 0x19, PT ;  /* 0x000000192200780c */ /* 0x000fc40003f84270 */
[----:B------:R-:W-:Y:S02]  /*c720*/  FSEL R42, R27, -INF , P3 ;  /* 0xff8000001b2a7808 */ /* 0x000fe40001800000 */
[----:B------:R-:W-:Y:S01]  /*c730*/  FMNMX.FTZ R24, R65, R24, !PT ;  /* 0x0000001841187209 */ /* 0x000fe20007810000 */
[----:B------:R0:W-:Y:S01]  /*c740*/  MUFU.TANH R11, R69 ;  /* 0x00000045000b7308 */ /* 0x0001e20000002400 */
[----:B------:R-:W-:Y:S02]  /*c750*/  ISETP.GT.AND P3, PT, R34, 0x20, PT ;  /* 0x000000202200780c */ /* 0x000fe40003f64270 */
[----:B------:R-:W-:Y:S01]  /*c760*/  FMNMX.FTZ R24, R42, R24, !PT ;  /* 0x000000182a187209 */ /* 0x000fe20007810000 */
[----:B------:R-:W-:Y:S01]  /*c770*/  FMUL.FTZ R49, R72, UR5 ;  /* 0x0000000548317c20 */ /* 0x000fe20008410000 */
[----:B------:R-:W-:Y:S02]  /*c780*/  FSEL R72, R29, -INF , P3 ;  /* 0xff8000001d487808 */ /* 0x000fe40001800000 */
[----:B0-----:R-:W-:-:S02]  /*c790*/  FSEL R69, R28, -INF , P4 ;  /* 0xff8000001c457808 */ /* 0x001fc40002000000 */
[C---:B------:R-:W-:Y:S02]  /*c7a0*/  ISETP.GT.AND P4, PT, R34.reuse, 0x21, PT ;  /* 0x000000212200780c */ /* 0x040fe40003f84270 */
[----:B------:R-:W-:Y:S02]  /*c7b0*/  FMNMX.FTZ R24, R69, R24, !PT ;  /* 0x0000001845187209 */ /* 0x000fe40007810000 */
[----:B------:R-:W-:Y:S02]  /*c7c0*/  ISETP.GT.AND P3, PT, R34, 0x28, PT ;  /* 0x000000282200780c */ /* 0x000fe40003f64270 */
[----:B------:R-:W-:Y:S02]  /*c7d0*/  FSEL R41, R41, -INF , P4 ;  /* 0xff80000029297808 */ /* 0x000fe40002000000 */
[----:B------:R-:W-:Y:S01]  /*c7e0*/  FMNMX.FTZ R24, R72, R24, !PT ;  /* 0x0000001848187209 */ /* 0x000fe20007810000 */
[----:B------:R-:W-:Y:S01]  /*c7f0*/  IMAD.MOV.U32 R57, RZ, RZ, R48 ;  /* 0x000000ffff397224 */ /* 0x000fe200078e0030 */
[----:B------:R-:W-:-:S02]  /*c800*/  ISETP.GT.AND P4, PT, R34, 0x29, PT ;  /* 0x000000292200780c */ /* 0x000fc40003f84270 */
[----:B------:R-:W-:Y:S02]  /*c810*/  FSEL R48, R32, -INF , P3 ;  /* 0xff80000020307808 */ /* 0x000fe40001800000 */
[----:B------:R-:W-:Y:S01]  /*c820*/  FMNMX.FTZ R24, R41, R24, !PT ;  /* 0x0000001829187209 */ /* 0x000fe20007810000 */
[----:B------:R-:W-:Y:S02]  /*c830*/  WARPGROUP.DEPBAR.LE gsb0, 0x0 ;  /* 0x00008000000079c5 */ /* 0x000fe40000010000 */
[----:B------:R-:W-:Y:S02]  /*c840*/  ISETP.GT.AND P3, PT, R34, 0x30, PT ;  /* 0x000000302200780c */ /* 0x000fe40003f64270 */
[----:B------:R-:W-:Y:S02]  /*c850*/  FSEL R40, R40, -INF , P4 ;  /* 0xff80000028287808 */ /* 0x000fe40002000000 */
[----:B------:R-:W-:Y:S01]  /*c860*/  FMNMX.FTZ R24, R48, R24, !PT ;  /* 0x0000001830187209 */ /* 0x000fe20007810000 */
[----:B------:R-:W-:Y:S01]  /*c870*/  FMUL.FTZ R139, R55, UR5 ;  /* 0x00000005378b7c20 */ /* 0x000fe20008410000 */
[----:B------:R-:W0:Y:S01]  /*c880*/  MUFU.TANH R46, R46 ;  /* 0x0000002e002e7308 */ /* 0x000e220000002400 */
[----:B------:R-:W-:Y:S01]  /*c890*/  VIADD R30, R8, 0x200 ;  /* 0x00000200081e7836 */ /* 0x000fe20000000000 */
[----:B------:R-:W-:Y:S01]  /*c8a0*/  ISETP.GT.AND P4, PT, R34, 0x31, PT ;  /* 0x000000312200780c */ /* 0x000fe20003f84270 */
[----:B------:R-:W-:Y:S01]  /*c8b0*/  IMAD.MOV.U32 R55, RZ, RZ, R51 ;  /* 0x000000ffff377224 */ /* 0x000fe200078e0033 */
[----:B------:R-:W-:-:S02]  /*c8c0*/  FSEL R51, R33, -INF , P3 ;  /* 0xff80000021337808 */ /* 0x000fc40001800000 */
[----:B------:R-:W-:Y:S01]  /*c8d0*/  FMNMX.FTZ R24, R40, R24, !PT ;  /* 0x0000001828187209 */ /* 0x000fe20007810000 */
[----:B------:R-:W-:Y:S01]  /*c8e0*/  IMAD.MOV.U32 R31, RZ, RZ, 0x40000040 ;  /* 0x40000040ff1f7424 */ /* 0x000fe200078e00ff */
[----:B------:R-:W1:Y:S01]  /*c8f0*/  MUFU.TANH R37, R37 ;  /* 0x0000002500257308 */ /* 0x000e620000002400 */
[----:B------:R-:W-:Y:S01]  /*c900*/  R2UR UR10, R30 ;  /* 0x000000001e0a72ca */ /* 0x000fe200000e0000 */
[----:B------:R-:W-:Y:S01]  /*c910*/  FMUL.FTZ R30, R61, UR5 ;  /* 0x000000053d1e7c20 */ /* 0x000fe20008410000 */
[----:B------:R-:W-:Y:S02]  /*c920*/  ISETP.GT.AND P3, PT, R34, 0x38, PT ;  /* 0x000000382200780c */ /* 0x000fe40003f64270 */
[----:B------:R-:W-:Y:S02]  /*c930*/  FSEL R39, R39, -INF , P4 ;  /* 0xff80000027277808 */ /* 0x000fe40002000000 */
[----:B------:R-:W-:Y:S01]  /*c940*/  FMNMX.FTZ R24, R51, R24, !PT ;  /* 0x0000001833187209 */ /* 0x000fe20007810000 */
[----:B------:R-:W2:Y:S01]  /*c950*/  MUFU.TANH R36, R36 ;  /* 0x0000002400247308 */ /* 0x000ea20000002400 */
[----:B------:R-:W-:Y:S01]  /*c960*/  R2UR UR11, R31 ;  /* 0x000000001f0b72ca */ /* 0x000fe200000e0000 */
[----:B------:R-:W-:Y:S01]  /*c970*/  FMUL.FTZ R31, R64, UR5 ;  /* 0x00000005401f7c20 */ /* 0x000fe20008410000 */
[----:B------:R-:W-:-:S02]  /*c980*/  ISETP.GT.AND P4, PT, R34, 0x39, PT ;  /* 0x000000392200780c */ /* 0x000fc40003f84270 */
[----:B------:R-:W-:Y:S02]  /*c990*/  FSEL R47, R47, -INF , P3 ;  /* 0xff8000002f2f7808 */ /* 0x000fe40001800000 */
[----:B------:R-:W-:Y:S01]  /*c9a0*/  FMNMX.FTZ R24, R39, R24, !PT ;  /* 0x0000001827187209 */ /* 0x000fe20007810000 */
[----:B------:R-:W3:Y:S01]  /*c9b0*/  MUFU.TANH R30, R30 ;  /* 0x0000001e001e7308 */ /* 0x000ee20000002400 */
[----:B------:R-:W-:Y:S02]  /*c9c0*/  ISETP.GT.AND P3, PT, R34, 0x40, PT ;  /* 0x000000402200780c */ /* 0x000fe40003f64270 */
[----:B------:R-:W-:Y:S02]  /*c9d0*/  FSEL R38, R38, -INF , P4 ;  /* 0xff80000026267808 */ /* 0x000fe40002000000 */
[----:B------:R-:W-:Y:S02]  /*c9e0*/  FMNMX.FTZ R24, R47, R24, !PT ;  /* 0x000000182f187209 */ /* 0x000fe40007810000 */
[----:B------:R-:W-:Y:S01]  /*c9f0*/  ISETP.GT.AND P4, PT, R34, 0x41, PT ;  /* 0x000000412200780c */ /* 0x000fe20003f84270 */
[----:B------:R-:W4:Y:S01]  /*ca00*/  MUFU.TANH R31, R31 ;  /* 0x0000001f001f7308 */ /* 0x000f220000002400 */
[----:B0-----:R-:W-:-:S02]  /*ca10*/  FSEL R46, R46, -INF , P3 ;  /* 0xff8000002e2e7808 */ /* 0x001fc40001800000 */
[----:B------:R-:W-:Y:S02]  /*ca20*/  FMNMX.FTZ R24, R38, R24, !PT ;  /* 0x0000001826187209 */ /* 0x000fe40007810000 */
[----:B------:R-:W-:Y:S02]  /*ca30*/  ISETP.GT.AND P3, PT, R34, 0x48, PT ;  /* 0x000000482200780c */ /* 0x000fe40003f64270 */
[----:B-1----:R-:W-:Y:S01]  /*ca40*/  FSEL R37, R37, -INF , P4 ;  /* 0xff80000025257808 */ /* 0x002fe20002000000 */
[----:B------:R-:W0:Y:S01]  /*ca50*/  MUFU.TANH R35, R35 ;  /* 0x0000002300237308 */ /* 0x000e220000002400 */
[----:B------:R-:W-:Y:S01]  /*ca60*/  FMNMX.FTZ R24, R46, R24, !PT ;  /* 0x000000182e187209 */ /* 0x000fe20007810000 */
[----:B------:R-:W-:Y:S01]  /*ca70*/  FMUL.FTZ R140, R50, UR5 ;  /* 0x00000005328c7c20 */ /* 0x000fe20008410000 */
[----:B------:R-:W-:Y:S01]  /*ca80*/  ISETP.GT.AND P5, PT, R34, 0x49, PT ;  /* 0x000000492200780c */ /* 0x000fe20003fa4270 */
[----:B------:R-:W-:Y:S01]  /*ca90*/  FMUL.FTZ R50, R73, UR5 ;  /* 0x0000000549327c20 */ /* 0x000fe20008410000 */
[----:B--2---:R-:W-:-:S02]  /*caa0*/  FSEL R36, R36, -INF , P3 ;  /* 0xff80000024247808 */ /* 0x004fc40001800000 */
[----:B------:R-:W-:Y:S01]  /*cab0*/  FMNMX.FTZ R25, R37, R24, !PT ;  /* 0x0000001825197209 */ /* 0x000fe20007810000 */
[----:B------:R-:W-:Y:S01]  /*cac0*/  IMAD.MOV.U32 R73, RZ, RZ, R53 ;  /* 0x000000ffff497224 */ /* 0x000fe200078e0035 */
[----:B------:R-:W-:Y:S01]  /*cad0*/  ISETP.GT.AND P4, PT, R34, 0x50, PT ;  /* 0x000000502200780c */ /* 0x000fe20003f84270 */
[----:B------:R-:W-:Y:S01]  /*cae0*/  IMAD.MOV.U32 R56, RZ, RZ, R52 ;  /* 0x000000ffff387224 */ /* 0x000fe200078e0034 */
[----:B---3--:R-:W-:Y:S02]  /*caf0*/  FSEL R32, R30, -INF , P5 ;  /* 0xff8000001e207808 */ /* 0x008fe40002800000 */
[----:B------:R-:W-:Y:S01]  /*cb00*/  FMNMX.FTZ R28, R36, R25, !PT ;  /* 0x00000019241c7209 */ /* 0x000fe20007810000 */
[----:B------:R-:W-:Y:S01]  /*cb10*/  FMUL.FTZ R52, R76, UR5 ;  /* 0x000000054c347c20 */ /* 0x000fe20008410000 */
[----:B------:R-:W-:Y:S01]  /*cb20*/  FMUL.FTZ R53, R77, UR5 ;  /* 0x000000054d357c20 */ /* 0x000fe20008410000 */
[----:B------:R-:W1:Y:S01]  /*cb30*/  MUFU.TANH R49, R49 ;  /* 0x0000003100317308 */ /* 0x000e620000002400 */
[----:B------:R-:W-:-:S02]  /*cb40*/  ISETP.GT.AND P5, PT, R34, 0x58, PT ;  /* 0x000000582200780c */ /* 0x000fc40003fa4270 */
[----:B------:R-:W-:Y:S02]  /*cb50*/  ISETP.GT.AND P3, PT, R34, 0x51, PT ;  /* 0x000000512200780c */ /* 0x000fe40003f64270 */
[----:B----4-:R-:W-:Y:S02]  /*cb60*/  FSEL R24, R31, -INF , P4 ;  /* 0xff8000001f187808 */ /* 0x010fe40002000000 */
[----:B------:R-:W-:Y:S01]  /*cb70*/  FMNMX.FTZ R28, R32, R28, !PT ;  /* 0x0000001c201c7209 */ /* 0x000fe20007810000 */
[----:B------:R-:W2:Y:S01]  /*cb80*/  MUFU.TANH R50, R50 ;  /* 0x0000003200327308 */ /* 0x000ea20000002400 */
[----:B------:R-:W-:Y:S02]  /*cb90*/  FSEL R26, R10, -INF , P5 ;  /* 0xff8000000a1a7808 */ /* 0x000fe40002800000 */
[----:B0-----:R-:W-:Y:S02]  /*cba0*/  FSEL R25, R35, -INF , P3 ;  /* 0xff80000023197808 */ /* 0x001fe40001800000 */
[----:B------:R-:W-:-:S03]  /*cbb0*/  FMNMX.FTZ R10, R24, R28, !PT ;  /* 0x0000001c180a7209 */ /* 0x000fc60007810000 */
[----:B------:R-:W0:Y:S01]  /*cbc0*/  MUFU.TANH R52, R52 ;  /* 0x0000003400347308 */ /* 0x000e220000002400 */
[----:B------:R-:W-:Y:S02]  /*cbd0*/  ISETP.GT.AND P4, PT, R34, 0x59, PT ;  /* 0x000000592200780c */ /* 0x000fe40003f84270 */
[----:B------:R-:W-:-:S05]  /*cbe0*/  FMNMX.FTZ R10, R25, R10, !PT ;  /* 0x0000000a190a7209 */ /* 0x000fca0007810000 */
[----:B------:R-:W3:Y:S08]  /*cbf0*/  MUFU.TANH R53, R53 ;  /* 0x0000003500357308 */ /* 0x000ef00000002400 */
[----:B------:R-:W4:Y:S01]  /*cc00*/  MUFU.TANH R33, R80 ;  /* 0x0000005000217308 */ /* 0x000f220000002400 */
[----:B------:R-:W-:Y:S01]  /*cc10*/  FMUL.FTZ R138, R54, UR5 ;  /* 0x00000005368a7c20 */ /* 0x000fe20008410000 */
[C---:B------:R-:W-:Y:S01]  /*cc20*/  ISETP.GT.AND P3, PT, R34.reuse, 0x60, PT ;  /* 0x000000602200780c */ /* 0x040fe20003f64270 */
[----:B------:R-:W-:Y:S01]  /*cc30*/  FMUL.FTZ R54, R81, UR5 ;  /* 0x0000000551367c20 */ /* 0x000fe20008410000 */
[----:B------:R-:W-:-:S02]  /*cc40*/  ISETP.GT.AND P5, PT, R34, 0x61, PT ;  /* 0x000000612200780c */ /* 0x000fc40003fa4270 */
[----:B------:R-:W-:Y:S02]  /*cc50*/  FSEL R27, R11, -INF , P4 ;  /* 0xff8000000b1b7808 */ /* 0x000fe40002000000 */
[----:B------:R-:W-:Y:S02]  /*cc60*/  FMNMX.FTZ R10, R26, R10, !PT ;  /* 0x0000000a1a0a7209 */ /* 0x000fe40007810000 */
[----:B-1----:R-:W-:Y:S02]  /*cc70*/  FSEL R28, R49, -INF , P3 ;  /* 0xff800000311c7808 */ /* 0x002fe40001800000 */
[----:B--2---:R-:W-:Y:S02]  /*cc80*/  FSEL R29, R50, -INF , P5 ;  /* 0xff800000321d7808 */ /* 0x004fe40002800000 */
[----:B------:R-:W-:Y:S02]  /*cc90*/  FMNMX.FTZ R10, R27, R10, !PT ;  /* 0x0000000a1b0a7209 */ /* 0x000fe40007810000 */
[----:B------:R-:W-:-:S02]  /*cca0*/  ISETP.GT.AND P4, PT, R34, 0x68, PT ;  /* 0x000000682200780c */ /* 0x000fc40003f84270 */
[C---:B------:R-:W-:Y:S02]  /*ccb0*/  ISETP.GT.AND P3, PT, R34.reuse, 0x69, PT ;  /* 0x000000692200780c */ /* 0x040fe40003f64270 */
[----:B------:R-:W-:Y:S01]  /*ccc0*/  ISETP.GT.AND P5, PT, R34, 0x70, PT ;  /* 0x000000702200780c */ /* 0x000fe20003fa4270 */
[----:B------:R-:W1:Y:S01]  /*ccd0*/  MUFU.TANH R54, R54 ;  /* 0x0000003600367308 */ /* 0x000e620000002400 */
[----:B------:R-:W-:Y:S01]  /*cce0*/  FMNMX.FTZ R10, R28, R10, !PT ;  /* 0x0000000a1c0a7209 */ /* 0x000fe20007810000 */
[----:B------:R-:W-:Y:S01]  /*ccf0*/  FMUL.FTZ R35, R85, UR5 ;  /* 0x0000000555237c20 */ /* 0x000fe20008410000 */
[----:B0-----:R-:W-:Y:S02]  /*cd00*/  FSEL R30, R52, -INF , P4 ;  /* 0xff800000341e7808 */ /* 0x001fe40002000000 */
[----:B---3--:R-:W-:Y:S02]  /*cd10*/  FSEL R31, R53, -INF , P3 ;  /* 0xff800000351f7808 */ /* 0x008fe40001800000 */
[----:B----4-:R-:W-:-:S02]  /*cd20*/  FSEL R11, R33, -INF , P5 ;  /* 0xff800000210b7808 */ /* 0x010fc40002800000 */
[C---:B------:R-:W-:Y:S02]  /*cd30*/  ISETP.GT.AND P4, PT, R34.reuse, 0x71, PT ;  /* 0x000000712200780c */ /* 0x040fe40003f84270 */
[C---:B------:R-:W-:Y:S02]  /*cd40*/  ISETP.GT.AND P3, PT, R34.reuse, 0x78, PT ;  /* 0x000000782200780c */ /* 0x040fe40003f64270 */
[----:B------:R-:W-:Y:S02]  /*cd50*/  ISETP.GT.AND P5, PT, R34, 0x79, PT ;  /* 0x000000792200780c */ /* 0x000fe40003fa4270 */
[----:B------:R-:W0:Y:S01]  /*cd60*/  MUFU.TANH R34, R84 ;  /* 0x0000005400227308 */ /* 0x000e220000002400 */
[----:B------:R-:W-:-:S04]  /*cd70*/  FMNMX.FTZ R10, R29, R10, !PT ;  /* 0x0000000a1d0a7209 */ /* 0x000fc80007810000 */
[----:B------:R-:W-:-:S03]  /*cd80*/  FMNMX.FTZ R10, R30, R10, !PT ;  /* 0x0000000a1e0a7209 */ /* 0x000fc60007810000 */
[----:B------:R-:W2:Y:S01]  /*cd90*/  MUFU.TANH R35, R35 ;  /* 0x0000002300237308 */ /* 0x000ea20000002400 */
[----:B------:R-:W-:Y:S02]  /*cda0*/  FMNMX.FTZ R10, R31, R10, !PT ;  /* 0x0000000a1f0a7209 */ /* 0x000fe40007810000 */
[----:B-1----:R-:W-:Y:S02]  /*cdb0*/  FSEL R33, R54, -INF , P4 ;  /* 0xff80000036217808 */ /* 0x002fe40002000000 */
[----:B------:R-:W-:Y:S02]  /*cdc0*/  FMNMX.FTZ R10, R11, R10, !PT ;  /* 0x0000000a0b0a7209 */ /* 0x000fe40007810000 */
[----:B0-----:R-:W-:Y:S02]  /*cdd0*/  FSEL R34, R34, -INF , P3 ;  /* 0xff80000022227808 */ /* 0x001fe40001800000 */
[----:B------:R-:W-:-:S04]  /*cde0*/  FMNMX.FTZ R10, R33, R10, !PT ;  /* 0x0000000a210a7209 */ /* 0x000fc80007810000 */
[----:B------:R-:W-:Y:S02]  /*cdf0*/  FMNMX.FTZ R10, R34, R10, !PT ;  /* 0x0000000a220a7209 */ /* 0x000fe40007810000 */
[----:B--2---:R-:W-:-:S04]  /*ce00*/  FSEL R35, R35, -INF , P5 ;  /* 0xff80000023237808 */ /* 0x004fc80002800000 */
[----:B------:R-:W-:Y:S01]  /*ce10*/  FMNMX.FTZ R10, R35, R10, !PT ;  /* 0x0000000a230a7209 */ /* 0x000fe20007810000 */
[----:B------:R-:W-:-:S04]  /*ce20*/  IMAD.MOV.U32 R84, RZ, RZ, R56 ;  /* 0x000000ffff547224 */ /* 0x000fc800078e0038 */
[----:B------:R-:W0:Y:S01]  /*ce30*/  SHFL.BFLY PT, R56, R10, 0x2, 0x1f ;  /* 0x0c401f000a387f89 */ /* 0x000e2200000e0000 */
[----:B------:R-:W-:-:S03]  /*ce40*/  FMUL.FTZ R49, R62, UR5 ;  /* 0x000000053e317c20 */ /* 0x000fc60008410000 */
[----:B------:R-:W1:Y:S01]  /*ce50*/  SHFL.IDX PT, R62, R9, 0x1, 0x1c1f ;  /* 0x003c1f00093e7f89 */ /* 0x000e6200000e0000 */
[----:B0-----:R-:W-:-:S05]  /*ce60*/  FMNMX.FTZ R10, R10, R56, !PT ;  /* 0x000000380a0a7209 */ /* 0x001fca0007810000 */
[----:B------:R-:W0:Y:S01]  /*ce70*/  SHFL.BFLY PT, R61, R10, 0x1, 0x1f ;  /* 0x0c201f000a3d7f89 */ /* 0x000e2200000e0000 */
[----:B-1----:R-:W-:Y:S02]  /*ce80*/  IMAD.IADD R62, R142, 0x1, R62 ;  /* 0x000000018e3e7824 */ /* 0x002fe400078e023e */
[----:B------:R-:W-:-:S03]  /*ce90*/  IMAD.MOV.U32 R76, RZ, RZ, R150 ;  /* 0x000000ffff4c7224 */ /* 0x000fc600078e0096 */
[C---:B------:R-:W-:Y:S01]  /*cea0*/  ISETP.GT.AND P5, PT, R62.reuse, RZ, PT ;  /* 0x000000ff3e00720c */ /* 0x040fe20003fa4270 */
[----:B------:R-:W-:Y:S01]  /*ceb0*/  IMAD.MOV.U32 R77, RZ, RZ, R148 ;  /* 0x000000ffff4d7224 */ /* 0x000fe200078e0094 */
[----:B------:R-:W-:Y:S02]  /*cec0*/  ISETP.GT.AND P4, PT, R62, 0x1, PT ;  /* 0x000000013e00780c */ /* 0x000fe40003f84270 */
[----:B------:R-:W-:Y:S01]  /*ced0*/  FSEL R76, R76, -INF , P5 ;  /* 0xff8000004c4c7808 */ /* 0x000fe20002800000 */
[----:B------:R-:W-:Y:S02]  /*cee0*/  IMAD.MOV.U32 R85, RZ, RZ, R55 ;  /* 0x000000ffff557224 */ /* 0x000fe400078e0037 */
[----:B------:R-:W-:Y:S01]  /*cef0*/  FMUL.FTZ R50, R63, UR5 ;  /* 0x000000053f327c20 */ /* 0x000fe20008410000 */
[----:B------:R-:W-:Y:S02]  /*cf00*/  MOV R9, UR7 ;  /* 0x0000000700097c02 */ /* 0x000fe40008000f00 */
[----:B------:R-:W-:-:S02]  /*cf10*/  ISETP.GT.AND P5, PT, R62, 0x8, PT ;  /* 0x000000083e00780c */ /* 0x000fc40003fa4270 */
[----:B------:R-:W-:Y:S02]  /*cf20*/  FSEL R77, R77, -INF , P4 ;  /* 0xff8000004d4d7808 */ /* 0x000fe40002000000 */
[----:B------:R-:W-:Y:S02]  /*cf30*/  FMNMX.FTZ R63, R76, R15, !PT ;  /* 0x0000000f4c3f7209 */ /* 0x000fe40007810000 */
[----:B------:R-:W-:Y:S02]  /*cf40*/  MOV R80, R57 ;  /* 0x0000003900507202 */ /* 0x000fe40000000f00 */
[----:B0-----:R-:W-:Y:S01]  /*cf50*/  FMNMX.FTZ R10, R10, R61, !PT ;  /* 0x0000003d0a0a7209 */ /* 0x001fe20007810000 */
[----:B------:R-:W-:Y:S01]  /*cf60*/  FMUL.FTZ R57, R78, UR5 ;  /* 0x000000054e397c20 */ /* 0x000fe20008410000 */
[----:B------:R-:W-:Y:S02]  /*cf70*/  ISETP.GT.AND P4, PT, R62, 0x9, PT ;  /* 0x000000093e00780c */ /* 0x000fe40003f84270 */
[----:B------:R-:W-:Y:S01]  /*cf80*/  FSEL R78, R85, -INF , P5 ;  /* 0xff800000554e7808 */ /* 0x000fe20002800000 */
[----:B------:R-:W-:Y:S01]  /*cf90*/  FMUL.FTZ R64, R10, R9 ;  /* 0x000000090a407220 */ /* 0x000fe20000410000 */
[----:B------:R-:W-:Y:S01]  /*cfa0*/  FMNMX.FTZ R63, R77, R63, !PT ;  /* 0x0000003f4d3f7209 */ /* 0x000fe20007810000 */
[----:B------:R-:W-:Y:S01]  /*cfb0*/  FMUL.FTZ R136, R58, UR5 ;  /* 0x000000053a887c20 */ /* 0x000fe20008410000 */
[----:B------:R-:W-:Y:S01]  /*cfc0*/  FSETP.NEU.FTZ.AND P3, PT, R10, -INF , PT ;  /* 0xff8000000a00780b */ /* 0x000fe20003f7d000 */
[----:B------:R-:W-:Y:S01]  /*cfd0*/  FMUL.FTZ R58, R79, UR5 ;  /* 0x000000054f3a7c20 */ /* 0x000fe20008410000 */
[----:B------:R-:W-:-:S02]  /*cfe0*/  ISETP.GT.AND P5, PT, R62, 0x10, PT ;  /* 0x000000103e00780c */ /* 0x000fc40003fa4270 */
[----:B------:R-:W-:Y:S02]  /*cff0*/  FSEL R79, R84, -INF , P4 ;  /* 0xff800000544f7808 */ /* 0x000fe40002000000 */
[----:B------:R-:W-:Y:S01]  /*d000*/  FMNMX.FTZ R63, R78, R63, !PT ;  /* 0x0000003f4e3f7209 */ /* 0x000fe20007810000 */
[----:B------:R-:W-:Y:S01]  /*d010*/  FMUL.FTZ R60, R66, UR5 ;  /* 0x00000005423c7c20 */ /* 0x000fe20008410000 */
[----:B------:R-:W-:Y:S02]  /*d020*/  FSEL R64, R64, RZ, P3 ;  /* 0x000000ff40407208 */ /* 0x000fe40001800000 */
[----:B------:R-:W-:Y:S02]  /*d030*/  ISETP.GT.AND P4, PT, R62, 0x11, PT ;  /* 0x000000113e00780c */ /* 0x000fe40003f84270 */
[----:B------:R-:W-:Y:S02]  /*d040*/  FSEL R80, R80, -INF , P5 ;  /* 0xff80000050507808 */ /* 0x000fe40002800000 */
[----:B------:R-:W-:Y:S01]  /*d050*/  FMNMX.FTZ R66, R79, R63, !PT ;  /* 0x0000003f4f427209 */ /* 0x000fe20007810000 */
[----:B------:R-:W-:Y:S01]  /*d060*/  FMUL.FTZ R52, R67, UR5 ;  /* 0x0000000543347c20 */ /* 0x000fe20008410000 */
[----:B------:R-:W-:Y:S01]  /*d070*/  ISETP.GT.AND P5, PT, R62, 0x18, PT ;  /* 0x000000183e00780c */ /* 0x000fe20003fa4270 */
[----:B------:R-:W-:Y:S01]  /*d080*/  FFMA.FTZ R67, R65, R9, -R64 ;  /* 0x0000000941437223 */ /* 0x000fe20000010840 */
[----:B------:R-:W-:-:S02]  /*d090*/  FSEL R63, R73, -INF , P4 ;  /* 0xff800000493f7808 */ /* 0x000fc40002000000 */
[----:B------:R-:W-:Y:S01]  /*d0a0*/  FMNMX.FTZ R66, R80, R66, !PT ;  /* 0x0000004250427209 */ /* 0x000fe20007810000 */
[----:B------:R-:W0:Y:S01]  /*d0b0*/  MUFU.TANH R145, R145 ;  /* 0x0000009100917308 */ /* 0x000e220000002400 */
[----:B------:R-:W-:Y:S02]  /*d0c0*/  FSEL R65, R144, -INF , P5 ;  /* 0xff80000090417808 */ /* 0x000fe40002800000 */
[----:B------:R-:W-:Y:S01]  /*d0d0*/  ISETP.GT.AND P4, PT, R62, 0x19, PT ;  /* 0x000000193e00780c */ /* 0x000fe20003f84270 */
[----:B------:R-:W-:-:S04]  /*d0e0*/  FFMA.FTZ R150, R68, R9, -R64 ;  /* 0x0000000944967223 */ /* 0x000fc80000010840 */
[----:B------:R1:W-:Y:S01]  /*d0f0*/  MUFU.EX2 R144, R67 ;  /* 0x0000004300907308 */ /* 0x0003e20000000800 */
[----:B------:R-:W-:Y:S01]  /*d100*/  ISETP.GT.AND P5, PT, R62, 0x20, PT ;  /* 0x000000203e00780c */ /* 0x000fe20003fa4270 */
[----:B------:R-:W-:Y:S01]  /*d110*/  FMUL.FTZ R53, R70, UR5 ;  /* 0x0000000546357c20 */ /* 0x000fe20008410000 */
[----:B-1----:R-:W-:-:S05]  /*d120*/  FMNMX.FTZ R67, R63, R66, !PT ;  /* 0x000000423f437209 */ /* 0x002fca0007810000 */
[----:B------:R-:W1:Y:S01]  /*d130*/  MUFU.TANH R147, R147 ;  /* 0x0000009300937308 */ /* 0x000e620000002400 */
[----:B------:R-:W-:Y:S02]  /*d140*/  FSEL R66, R151, -INF , P4 ;  /* 0xff80000097427808 */ /* 0x000fe40002000000 */
[----:B------:R-:W-:Y:S02]  /*d150*/  FMNMX.FTZ R68, R65, R67, !PT ;  /* 0x0000004341447209 */ /* 0x000fe40007810000 */
[----:B------:R-:W-:Y:S02]  /*d160*/  ISETP.GT.AND P4, PT, R62, 0x21, PT ;  /* 0x000000213e00780c */ /* 0x000fe40003f84270 */
[----:B------:R-:W-:Y:S01]  /*d170*/  FSEL R67, R146, -INF , P5 ;  /* 0xff80000092437808 */ /* 0x000fe20002800000 */
[----:B------:R-:W2:Y:S01]  /*d180*/  MUFU.TANH R140, R140 ;  /* 0x0000008c008c7308 */ /* 0x000ea20000002400 */
[----:B------:R-:W-:Y:S02]  /*d190*/  FMNMX.FTZ R70, R66, R68, !PT ;  /* 0x0000004442467209 */ /* 0x000fe40007810000 */
[----:B------:R-:W-:-:S02]  /*d1a0*/  ISETP.GT.AND P5, PT, R62, 0x28, PT ;  /* 0x000000283e00780c */ /* 0x000fc40003fa4270 */
[----:B------:R-:W-:Y:S02]  /*d1b0*/  FSEL R68, R149, -INF , P4 ;  /* 0xff80000095447808 */ /* 0x000fe40002000000 */
[----:B------:R-:W-:Y:S01]  /*d1c0*/  FMNMX.FTZ R70, R67, R70, !PT ;  /* 0x0000004643467209 */ /* 0x000fe20007810000 */
[----:B------:R-:W-:Y:S01]  /*d1d0*/  MUFU.TANH R141, R141 ;  /* 0x0000008d008d7308 */ /* 0x000fe20000002400 */
[----:B------:R-:W-:Y:S01]  /*d1e0*/  FMUL.FTZ R54, R71, UR5 ;  /* 0x0000000547367c20 */ /* 0x000fe20008410000 */
[----:B------:R-:W-:Y:S01]  /*d1f0*/  FFMA.FTZ R146, R69, R9, -R64 ;  /* 0x0000000945927223 */ /* 0x000fe20000010840 */
[----:B------:R-:W-:Y:S02]  /*d200*/  ISETP.GT.AND P4, PT, R62, 0x29, PT ;  /* 0x000000293e00780c */ /* 0x000fe40003f84270 */
[----:B0-----:R-:W-:Y:S02]  /*d210*/  FSEL R69, R145, -INF , P5 ;  /* 0xff80000091457808 */ /* 0x001fe40002800000 */
[----:B------:R-:W-:Y:S01]  /*d220*/  FMNMX.FTZ R71, R68, R70, !PT ;  /* 0x0000004644477209 */ /* 0x000fe20007810000 */
[----:B------:R-:W0:Y:S01]  /*d230*/  MUFU.TANH R138, R138 ;  /* 0x0000008a008a7308 */ /* 0x000e220000002400 */
[----:B------:R-:W-:Y:S01]  /*d240*/  ISETP.GT.AND P5, PT, R62, 0x30, PT ;  /* 0x000000303e00780c */ /* 0x000fe20003fa4270 */
[----:B------:R-:W-:Y:S01]  /*d250*/  FMUL.FTZ R137, R59, UR5 ;  /* 0x000000053b897c20 */ /* 0x000fe20008410000 */
[----:B-1----:R-:W-:-:S02]  /*d260*/  FSEL R70, R147, -INF , P4 ;  /* 0xff80000093467808 */ /* 0x002fc40002000000 */
[----:B------:R-:W-:-:S03]  /*d270*/  FMNMX.FTZ R73, R69, R71, !PT ;  /* 0x0000004745497209 */ /* 0x000fc60007810000 */
[----:B------:R-:W1:Y:S01]  /*d280*/  MUFU.TANH R139, R139 ;  /* 0x0000008b008b7308 */ /* 0x000e620000002400 */
[----:B------:R-:W-:Y:S01]  /*d290*/  FFMA.FTZ R72, R72, R9, -R64 ;  /* 0x0000000948487223 */ /* 0x000fe20000010840 */
[----:B------:R-:W-:Y:S02]  /*d2a0*/  ISETP.GT.AND P4, PT, R62, 0x31, PT ;  /* 0x000000313e00780c */ /* 0x000fe40003f84270 */
[----:B--2---:R-:W-:Y:S02]  /*d2b0*/  FSEL R71, R140, -INF , P5 ;  /* 0xff8000008c477808 */ /* 0x004fe40002800000 */
[----:B------:R-:W-:Y:S02]  /*d2c0*/  FMNMX.FTZ R73, R70, R73, !PT ;  /* 0x0000004946497209 */ /* 0x000fe40007810000 */
[----:B------:R-:W2:Y:S01]  /*d2d0*/  MUFU.TANH R136, R136 ;  /* 0x0000008800887308 */ /* 0x000ea20000002400 */
[----:B------:R-:W-:Y:S01]  /*d2e0*/  FMUL.FTZ R55, R74, UR5 ;  /* 0x000000054a377c20 */ /* 0x000fe20008410000 */
[----:B------:R-:W-:-:S02]  /*d2f0*/  ISETP.GT.AND P5, PT, R62, 0x38, PT ;  /* 0x000000383e00780c */ /* 0x000fc40003fa4270 */
[----:B------:R-:W-:-:S04]  /*d300*/  FMNMX.FTZ R74, R71, R73, !PT ;  /* 0x00000049474a7209 */ /* 0x000fc80007810000 */
[----:B------:R-:W3:Y:S01]  /*d310*/  MUFU.TANH R137, R137 ;  /* 0x0000008900897308 */ /* 0x000ee20000002400 */
[----:B------:R-:W-:Y:S01]  /*d320*/  FMUL.FTZ R56, R75, UR5 ;  /* 0x000000054b387c20 */ /* 0x000fe20008410000 */
[----:B0-----:R-:W-:-:S06]  /*d330*/  FSEL R73, R138, -INF , P5 ;  /* 0xff8000008a497808 */ /* 0x001fcc0002800000 */
[----:B------:R0:W-:Y:S01]  /*d340*/  MUFU.EX2 R140, R72 ;  /* 0x00000048008c7308 */ /* 0x0001e20000000800 */
[----:B------:R-:W-:Y:S01]  /*d350*/  WARPGROUP.ARRIVE ;  /* 0x00000000000079c5 */ /* 0x000fe20000000000 */
[----:B------:R-:W-:Y:S01]  /*d360*/  FFMA.FTZ R142, R48, R9, -R64 ;  /* 0x00000009308e7223 */ /* 0x000fe20000010840 */
[----:B------:R-:W-:Y:S01]  /*d370*/  ISETP.GT.AND P5, PT, R62, 0x40, PT ;  /* 0x000000403e00780c */ /* 0x000fe20003fa4270 */
[----:B------:R-:W-:-:S03]  /*d380*/  FMUL.FTZ R81, R83, UR5 ;  /* 0x0000000553517c20 */ /* 0x000fc60008410000 */
[----:B------:R-:W-:Y:S01]  /*d390*/  HGMMA.64x64x16.F32 R88, R132, gdesc[UR8].tnspB, R88, gsb0 ;  /* 0x40e0000884587df0 */ /* 0x000fe20008000858 */
[----:B0-----:R-:W-:Y:S01]  /*d3a0*/  FSEL R72, R141, -INF , P4 ;  /* 0xff8000008d487808 */ /* 0x001fe20002000000 */
[----:B------:R-:W0:Y:S01]  /*d3b0*/  MUFU.TANH R49, R49 ;  /* 0x0000003100317308 */ /* 0x000e220000002400 */
[----:B------:R-:W-:Y:S02]  /*d3c0*/  ISETP.GT.AND P4, PT, R62, 0x39, PT ;  /* 0x000000393e00780c */ /* 0x000fe40003f84270 */
[----:B------:R-:W-:Y:S02]  /*d3d0*/  FMNMX.FTZ R75, R72, R74, !PT ;  /* 0x0000004a484b7209 */ /* 0x000fe40007810000 */
[----:B-1----:R-:W-:Y:S02]  /*d3e0*/  FSEL R74, R139, -INF , P4 ;  /* 0xff8000008b4a7808 */ /* 0x002fe40002000000 */
[----:B------:R-:W-:Y:S01]  /*d3f0*/  FMNMX.FTZ R48, R73, R75, !PT ;  /* 0x0000004b49307209 */ /* 0x000fe20007810000 */
[----:B------:R-:W1:Y:S01]  /*d400*/  MUFU.TANH R50, R50 ;  /* 0x0000003200327308 */ /* 0x000e620000002400 */
[----:B------:R-:W-:-:S02]  /*d410*/  ISETP.GT.AND P4, PT, R62, 0x41, PT ;  /* 0x000000413e00780c */ /* 0x000fc40003f84270 */
[----:B--2---:R-:W-:Y:S02]  /*d420*/  FSEL R75, R136, -INF , P5 ;  /* 0xff800000884b7808 */ /* 0x004fe40002800000 */
[----:B------:R-:W-:-:S03]  /*d430*/  FMNMX.FTZ R83, R74, R48, !PT ;  /* 0x000000304a537209 */ /* 0x000fc60007810000 */
[----:B------:R-:W2:Y:S01]  /*d440*/  MUFU.TANH R60, R60 ;  /* 0x0000003c003c7308 */ /* 0x000ea20000002400 */
[----:B------:R-:W-:Y:S02]  /*d450*/  ISETP.GT.AND P5, PT, R62, 0x48, PT ;  /* 0x000000483e00780c */ /* 0x000fe40003fa4270 */
[----:B---3--:R-:W-:Y:S02]  /*d460*/  FSEL R48, R137, -INF , P4 ;  /* 0xff80000089307808 */ /* 0x008fe40002000000 */
[----:B------:R-:W-:-:S03]  /*d470*/  FMNMX.FTZ R83, R75, R83, !PT ;  /* 0x000000534b537209 */ /* 0x000fc60007810000 */
        /* <DEDUP_REMOVED lines=9> */
[----:B------:R-:W-:Y:S01]  /*d510*/  FFMA.FTZ R136, R51, R9, -R64 ;  /* 0x0000000933887223 */ /* 0x000fe20000010840 */
[----:B------:R-:W-:Y:S02]  /*d520*/  ISETP.GT.AND P4, PT, R62, 0x51, PT ;  /* 0x000000513e00780c */ /* 0x000fe40003f84270 */
[----:B--2---:R-:W-:Y:S02]  /*d530*/  FSEL R51, R60, -INF , P5 ;  /* 0xff8000003c337808 */ /* 0x004fe40002800000 */
[----:B------:R-:W-:Y:S02]  /*d540*/  FMNMX.FTZ R83, R50, R83, !PT ;  /* 0x0000005332537209 */ /* 0x000fe40007810000 */
[----:B------:R-:W2:Y:S01]  /*d550*/  MUFU.TANH R55, R55 ;  /* 0x0000003700377308 */ /* 0x000ea20000002400 */
[----:B------:R-:W-:Y:S02]  /*d560*/  ISETP.GT.AND P5, PT, R62, 0x58, PT ;  /* 0x000000583e00780c */ /* 0x000fe40003fa4270 */
[----:B---3--:R-:W-:-:S02]  /*d570*/  FSEL R52, R52, -INF , P4 ;  /* 0xff80000034347808 */ /* 0x008fc40002000000 */
[----:B------:R-:W-:-:S03]  /*d580*/  FMNMX.FTZ R83, R51, R83, !PT ;  /* 0x0000005333537209 */ /* 0x000fc60007810000 */
[----:B------:R-:W3:Y:S01]  /*d590*/  MUFU.TANH R56, R56 ;  /* 0x0000003800387308 */ /* 0x000ee20000002400 */
[----:B------:R-:W-:Y:S01]  /*d5a0*/  ISETP.GT.AND P4, PT, R62, 0x59, PT ;  /* 0x000000593e00780c */ /* 0x000fe20003f84270 */
[----:B------:R-:W-:Y:S01]  /*d5b0*/  FMUL.FTZ R59, R82, UR5 ;  /* 0x00000005523b7c20 */ /* 0x000fe20008410000 */
[----:B0-----:R-:W-:Y:S02]  /*d5c0*/  FSEL R53, R53, -INF , P5 ;  /* 0xff80000035357808 */ /* 0x001fe40002800000 */
[----:B------:R-:W-:-:S03]  /*d5d0*/  FMNMX.FTZ R83, R52, R83, !PT ;  /* 0x0000005334537209 */ /* 0x000fc60007810000 */
[----:B------:R-:W0:Y:S01]  /*d5e0*/  MUFU.TANH R57, R57 ;  /* 0x0000003900397308 */ /* 0x000e220000002400 */
[----:B------:R-:W-:Y:S02]  /*d5f0*/  ISETP.GT.AND P5, PT, R62, 0x60, PT ;  /* 0x000000603e00780c */ /* 0x000fe40003fa4270 */
        /* <DEDUP_REMOVED lines=21> */
[----:B------:R-:W-:Y:S02]  /*d750*/  ISETP.GT.AND P4, PT, R62, 0x71, PT ;  /* 0x000000713e00780c */ /* 0x000fe40003f84270 */
[----:B--2---:R-:W-:Y:S02]  /*d760*/  FSEL R59, R59, -INF , P5 ;  /* 0xff8000003b3b7808 */ /* 0x004fe40002800000 */
[----:B------:R-:W-:Y:S02]  /*d770*/  FMNMX.FTZ R83, R58, R83, !PT ;  /* 0x000000533a537209 */ /* 0x000fe40007810000 */
[----:B------:R-:W-:Y:S02]  /*d780*/  ISETP.GT.AND P5, PT, R62, 0x78, PT ;  /* 0x000000783e00780c */ /* 0x000fe40003fa4270 */
[----:B---3--:R-:W-:Y:S02]  /*d790*/  FSEL R60, R81, -INF , P4 ;  /* 0xff800000513c7808 */ /* 0x008fe40002000000 */
[----:B------:R-:W-:-:S02]  /*d7a0*/  FMNMX.FTZ R83, R59, R83, !PT ;  /* 0x000000533b537209 */ /* 0x000fc40007810000 */
[----:B------:R-:W-:Y:S02]  /*d7b0*/  ISETP.GT.AND P4, PT, R62, 0x79, PT ;  /* 0x000000793e00780c */ /* 0x000fe40003f84270 */
[----:B0-----:R-:W-:Y:S02]  /*d7c0*/  FSEL R61, R61, -INF , P5 ;  /* 0xff8000003d3d7808 */ /* 0x001fe40002800000 */
[----:B------:R-:W-:Y:S02]  /*d7d0*/  FMNMX.FTZ R83, R60, R83, !PT ;  /* 0x000000533c537209 */ /* 0x000fe40007810000 */
[----:B-1----:R-:W-:Y:S02]  /*d7e0*/  FSEL R62, R82, -INF , P4 ;  /* 0xff800000523e7808 */ /* 0x002fe40002000000 */
[----:B------:R-:W-:Y:S01]  /*d7f0*/  FMNMX.FTZ R81, R61, R83, !PT ;  /* 0x000000533d517209 */ /* 0x000fe20007810000 */
[----:B------:R-:W-:-:S03]  /*d800*/  WARPGROUP.DEPBAR.LE gsb0, 0x0 ;  /* 0x00008000000079c5 */ /* 0x000fc60000010000 */
[----:B------:R-:W-:Y:S01]  /*d810*/  FMNMX.FTZ R81, R62, R81, !PT ;  /* 0x000000513e517209 */ /* 0x000fe20007810000 */
[-CC-:B------:R-:W-:Y:S01]  /*d820*/  FFMA.FTZ R134, R36, R9.reuse, -R64.reuse ;  /* 0x0000000924867223 */ /* 0x180fe20000010840 */
[----:B------:R-:W-:-:S03]  /*d830*/  FFMA.FTZ R36, R32, R9, -R64 ;  /* 0x0000000920247223 */ /* 0x000fc60000010840 */
[----:B------:R-:W0:Y:S01]  /*d840*/  SHFL.BFLY PT, R32, R81, 0x2, 0x1f ;  /* 0x0c401f0051207f89 */ /* 0x000e2200000e0000 */
[-CC-:B------:R-:W-:Y:S01]  /*d850*/  FFMA.FTZ R138, R47, R9.reuse, -R64.reuse ;  /* 0x000000092f8a7223 */ /* 0x180fe20000010840 */
[----:B------:R-:W-:Y:S01]  /*d860*/  FFMA.FTZ R132, R46, R9, -R64 ;  /* 0x000000092e847223 */ /* 0x000fe20000010840 */
[----:B0-----:R-:W-:-:S05]  /*d870*/  FMNMX.FTZ R81, R81, R32, !PT ;  /* 0x0000002051517209 */ /* 0x001fca0007810000 */
[----:B------:R-:W0:Y:S01]  /*d880*/  SHFL.BFLY PT, R82, R81, 0x1, 0x1f ;  /* 0x0c201f0051527f89 */ /* 0x000e2200000e0000 */
[----:B------:R-:W-:Y:S02]  /*d890*/  VIADD R46, R8, 0x280 ;  /* 0x00000280082e7836 */ /* 0x000fe40000000000 */
[----:B------:R-:W-:Y:S02]  /*d8a0*/  IMAD.MOV.U32 R47, RZ, RZ, 0x40000040 ;  /* 0x40000040ff2f7424 */ /* 0x000fe400078e00ff */
[----:B------:R-:W-:Y:S01]  /*d8b0*/  FFMA.FTZ R32, R11, R9, -R64 ;  /* 0x000000090b207223 */ /* 0x000fe20000010840 */
[----:B------:R-:W-:Y:S02]  /*d8c0*/  R2UR UR10, R46 ;  /* 0x000000002e0a72ca */ /* 0x000fe400000e0000 */
[----:B------:R-:W-:Y:S01]  /*d8d0*/  R2UR UR11, R47 ;  /* 0x000000002f0b72ca */ /* 0x000fe200000e0000 */
[----:B------:R-:W-:Y:S01]  /*d8e0*/  WARPGROUP.ARRIVE ;  /* 0x00000000000079c5 */ /* 0x000fe20000000000 */
[----:B0-----:R-:W-:-:S11]  /*d8f0*/  FMNMX.FTZ R11, R81, R82, !PT ;  /* 0x00000052510b7209 */ /* 0x001fd60007810000 */
[----:B------:R-:W-:Y:S01]  /*d900*/  HGMMA.64x64x16.F32 R88, R128, gdesc[UR8].tnspB, R88, gsb0 ;  /* 0x40e0000880587df0 */ /* 0x000fe20008000858 */
[C---:B------:R-:W-:Y:S01]  /*d910*/  FSETP.NEU.FTZ.AND P4, PT, R11.reuse, -INF , PT ;  /* 0xff8000000b00780b */ /* 0x040fe20003f9d000 */
[----:B------:R-:W-:-:S05]  /*d920*/  FMUL.FTZ R82, R11, R9 ;  /* 0x000000090b527220 */ /* 0x000fca0000410000 */
[----:B------:R-:W-:-:S05]  /*d930*/  FSEL R82, R82, RZ, P4 ;  /* 0x000000ff52527208 */ /* 0x000fca0002000000 */
[-CC-:B------:R-:W-:Y:S01]  /*d940*/  FFMA.FTZ R141, R67, R9.reuse, -R82.reuse ;  /* 0x00000009438d7223 */ /* 0x180fe20000010852 */
[----:B------:R-:W-:Y:S01]  /*d950*/  FFMA.FTZ R67, R70, R9, -R82 ;  /* 0x0000000946437223 */ /* 0x000fe20000010852 */
[----:B------:R-:W-:Y:S01]  /*d960*/  FSEL R70, R10, RZ, P3 ;  /* 0x000000ff0a467208 */ /* 0x000fe20001800000 */
[----:B------:R-:W-:-:S04]  /*d970*/  VIADD R46, R8, 0x300 ;  /* 0x00000300082e7836 */ /* 0x000fc80000000000 */
[----:B------:R-:W-:Y:S01]  /*d980*/  FADD.FTZ R70, -R70, R13 ;  /* 0x0000000d46467221 */ /* 0x000fe20000010100 */
[----:B------:R-:W-:Y:S01]  /*d990*/  R2UR UR10, R46 ;  /* 0x000000002e0a72ca */ /* 0x000fe200000e0000 */
[----:B------:R-:W-:Y:S02]  /*d9a0*/  VIADD R46, R8, 0x380 ;  /* 0x00000380082e7836 */ /* 0x000fe40000000000 */
[----:B------:R-:W-:Y:S02]  /*d9b0*/  FMUL.FTZ R8, R70, R9 ;  /* 0x0000000946087220 */ /* 0x000fe40000410000 */
[----:B------:R-:W2:Y:S01]  /*d9c0*/  LDL R70, [R1+0x34] ;  /* 0x0000340001467983 */ /* 0x000ea20000100800 */
[----:B------:R-:W-:-:S04]  /*d9d0*/  MOV R47, 0x40000040 ;  /* 0x40000040002f7802 */ /* 0x000fc80000000f00 */
[----:B------:R-:W-:Y:S01]  /*d9e0*/  R2UR UR11, R47 ;  /* 0x000000002f0b72ca */ /* 0x000fe200000e0000 */
[----:B------:R-:W-:Y:S02]  /*d9f0*/  WARPGROUP.DEPBAR.LE gsb0, 0x0 ;  /* 0x00008000000079c5 */ /* 0x000fe40000010000 */
[----:B------:R-:W-:-:S10]  /*da00*/  WARPGROUP.ARRIVE ;  /* 0x00000000000079c5 */ /* 0x000fd40000000000 */
[----:B------:R-:W-:Y:S01]  /*da10*/  HGMMA.64x64x16.F32 R88, R124, gdesc[UR8].tnspB, R88, gsb0 ;  /* 0x40e000087c587df0 */ /* 0x000fe20008000858 */
[----:B------:R-:W-:-:S05]  /*da20*/  FSEL R47, R11, RZ, P4 ;  /* 0x000000ff0b2f7208 */ /* 0x000fca0002000000 */
[----:B------:R-:W-:Y:S01]  /*da30*/  FADD.FTZ R13, -R47, R15 ;  /* 0x0000000f2f0d7221 */ /* 0x000fe20000010100 */
[----:B------:R-:W-:Y:S01]  /*da40*/  IMAD.MOV.U32 R47, RZ, RZ, 0x40000040 ;  /* 0x40000040ff2f7424 */ /* 0x000fe200078e00ff */
[----:B------:R-:W-:-:S04]  /*da50*/  R2UR UR10, R46 ;  /* 0x000000002e0a72ca */ /* 0x000fc800000e0000 */
[----:B------:R-:W-:Y:S01]  /*da60*/  R2UR UR11, R47 ;  /* 0x000000002f0b72ca */ /* 0x000fe200000e0000 */
[----:B------:R-:W0:Y:S01]  /*da70*/  S2R R85, SR_TID.X ;  /* 0x0000000000557919 */ /* 0x000e220000002100 */
[-C--:B------:R-:W-:Y:S01]  /*da80*/  FFMA.FTZ R44, R44, R9.reuse, -R64 ;  /* 0x000000092c2c7223 */ /* 0x080fe20000010840 */
[-C--:B------:R-:W-:Y:S01]  /*da90*/  FFMA.FTZ R149, R76, R9.reuse, -R82 ;  /* 0x000000094c957223 */ /* 0x080fe20000010852 */
        /* <DEDUP_REMOVED lines=15> */
[----:B------:R-:W-:-:S02]  /*db90*/  WARPGROUP.DEPBAR.LE gsb0, 0x0 ;  /* 0x00008000000079c5 */ /* 0x000fc40000010000 */
[----:B------:R-:W-:-:S06]  /*dba0*/  WARPGROUP.ARRIVE ;  /* 0x00000000000079c5 */ /* 0x000fcc0000000000 */
[----:B------:R-:W-:Y:S01]  /*dbb0*/  HGMMA.64x64x16.F32 R88, R120, gdesc[UR8].tnspB, R88, gsb0 ;  /* 0x40e0000878587df0 */ /* 0x000fe20008000858 */
[-CC-:B------:R-:W-:Y:S01]  /*dbc0*/  FFMA.FTZ R29, R29, R9.reuse, -R64.reuse ;  /* 0x000000091d1d7223 */ /* 0x180fe20000010840 */
[-CC-:B------:R-:W-:Y:S01]  /*dbd0*/  FFMA.FTZ R30, R30, R9.reuse, -R64.reuse ;  /* 0x000000091e1e7223 */ /* 0x180fe20000010840 */
[-CC-:B------:R-:W-:Y:S01]  /*dbe0*/  FFMA.FTZ R31, R31, R9.reuse, -R64.reuse ;  /* 0x000000091f1f7223 */ /* 0x180fe20000010840 */
[-CC-:B------:R-:W-:Y:S01]  /*dbf0*/  FFMA.FTZ R33, R33, R9.reuse, -R64.reuse ;  /* 0x0000000921217223 */ /* 0x180fe20000010840 */
[-CC-:B------:R-:W-:Y:S01]  /*dc00*/  FFMA.FTZ R34, R34, R9.reuse, -R64.reuse ;  /* 0x0000000922227223 */ /* 0x180fe20000010840 */
[-C--:B------:R-:W-:Y:S01]  /*dc10*/  FFMA.FTZ R35, R35, R9.reuse, -R64 ;  /* 0x0000000923237223 */ /* 0x080fe20000010840 */
[-CC-:B------:R-:W-:Y:S01]  /*dc20*/  FFMA.FTZ R64, R77, R9.reuse, -R82.reuse ;  /* 0x000000094d407223 */ /* 0x180fe20000010852 */
[----:B------:R-:W-:Y:S01]  /*dc30*/  MUFU.EX2 R44, R44 ;  /* 0x0000002c002c7308 */ /* 0x000fe20000000800 */
[----:B------:R-:W-:-:S07]  /*dc40*/  FFMA.FTZ R151, R78, R9, -R82 ;  /* 0x000000094e977223 */ /* 0x000fce0000010852 */
[----:B------:R-:W1:Y:S01]  /*dc50*/  MUFU.EX2 R8, R8 ;  /* 0x0000000800087308 */ /* 0x000e620000000800 */
[----:B------:R-:W-:-:S07]  /*dc60*/  FFMA.FTZ R76, R79, R9, -R82 ;  /* 0x000000094f4c7223 */ /* 0x000fce0000010852 */
[----:B------:R-:W-:Y:S08]  /*dc70*/  MUFU.EX2 R149, R149 ;  /* 0x0000009500957308 */ /* 0x000ff00000000800 */
[----:B------:R-:W3:Y:S01]  /*dc80*/  MUFU.EX2 R13, R13 ;  /* 0x0000000d000d7308 */ /* 0x000ee20000000800 */
[----:B0-----:R-:W-:-:S07]  /*dc90*/  SHF.R.U32.HI R84, RZ, 0x7, R85 ;  /* 0x00000007ff547819 */ /* 0x001fce0000011655 */
[----:B------:R-:W0:Y:S01]  /*dca0*/  MUFU.EX2 R148, R148 ;  /* 0x0000009400947308 */ /* 0x000e220000000800 */
[----:B------:R-:W-:-:S07]  /*dcb0*/  FFMA.FTZ R145, R80, R9, -R82 ;  /* 0x0000000950917223 */ /* 0x000fce0000010852 */
[----:B------:R-:W4:Y:S01]  /*dcc0*/  MUFU.EX2 R64, R64 ;  /* 0x0000004000407308 */ /* 0x000f220000000800 */
[----:B------:R-:W-:-:S07]  /*dcd0*/  @!P1 IMAD R46, R18, 0x8, R2 ;  /* 0x00000008122e9824 */ /* 0x000fce00078e0202 */
[----:B------:R-:W5:Y:S01]  /*dce0*/  MUFU.EX2 R150, R150 ;  /* 0x0000009600967308 */ /* 0x000f620000000800 */
[----:B------:R-:W-:Y:S02]  /*dcf0*/  VIADD R15, R84, 0x9 ;  /* 0x00000009540f7836 */ /* 0x000fe40000000000 */
[----:B------:R-:W-:-:S05]  /*dd00*/  FFMA.FTZ R63, R63, R9, -R82 ;  /* 0x000000093f3f7223 */ /* 0x000fca0000010852 */
[----:B------:R-:W5:Y:S01]  /*dd10*/  MUFU.EX2 R151, R151 ;  /* 0x0000009700977308 */ /* 0x000f620000000800 */
[----:B------:R-:W-:Y:S01]  /*dd20*/  ISETP.GE.U32.AND P3, PT, R85, 0x180, PT ;  /* 0x000001805500780c */ /* 0x000fe20003f66070 */
[----:B-1----:R-:W-:Y:S01]  /*dd30*/  FFMA.FTZ R3, R8, R3, R44 ;  /* 0x0000000308037223 */ /* 0x002fe2000001002c */
[----:B------:R-:W-:-:S05]  /*dd40*/  @!P1 IADD3 R46, R46, 0x16840, RZ ;  /* 0x000168402e2e9810 */ /* 0x000fca0007ffe0ff */
[----:B------:R-:W1:Y:S01]  /*dd50*/  MUFU.EX2 R45, R45 ;  /* 0x0000002d002d7308 */ /* 0x000e620000000800 */
[----:B---3--:R-:W-:Y:S01]  /*dd60*/  FFMA.FTZ R0, R13, R0, R149 ;  /* 0x000000000d007223 */ /* 0x008fe20000010095 */
[----:B------:R-:W-:-:S06]  /*dd70*/  FFMA.FTZ R147, R65, R9, -R82 ;  /* 0x0000000941937223 */ /* 0x000fcc0000010852 */
[----:B------:R-:W3:Y:S01]  /*dd80*/  MUFU.EX2 R76, R76 ;  /* 0x0000004c004c7308 */ /* 0x000ee20000000800 */
[----:B------:R-:W-:Y:S01]  /*dd90*/  SEL R47, R15, 0x9, !P3 ;  /* 0x000000090f2f7807 */ /* 0x000fe20005800000 */
[----:B------:R-:W-:Y:S01]  /*dda0*/  @!P1 IMAD R14, R14, 0x8, R2 ;  /* 0x000000080e0e9824 */ /* 0x000fe200078e0202 */
[----:B------:R-:W-:-:S05]  /*ddb0*/  @!P1 PRMT R46, RZ, 0x654, R46 ;  /* 0x00000654ff2e9816 */ /* 0x000fca000000002e */
[----:B------:R-:W-:Y:S01]  /*ddc0*/  MUFU.EX2 R43, R43 ;  /* 0x0000002b002b7308 */ /* 0x000fe20000000800 */
[----:B0-----:R-:W-:Y:S01]  /*ddd0*/  FADD.FTZ R3, R148, R3 ;  /* 0x0000000394037221 */ /* 0x001fe20000010000 */
[----:B----4-:R-:W-:-:S06]  /*dde0*/  FADD.FTZ R0, R64, R0 ;  /* 0x0000000040007221 */ /* 0x010fcc0000010000 */
[----:B------:R-:W0:Y:S01]  /*ddf0*/  MUFU.EX2 R145, R145 ;  /* 0x0000009100917308 */ /* 0x000e220000000800 */
[----:B------:R-:W-:Y:S01]  /*de00*/  FFMA.FTZ R65, R66, R9, -R82 ;  /* 0x0000000942417223 */ /* 0x000fe20000010852 */
[----:B------:R-:W-:Y:S02]  /*de10*/  WARPGROUP.DEPBAR.LE gsb0, 0x0 ;  /* 0x00008000000079c5 */ /* 0x000fe40000010000 */
[----:B------:R-:W-:Y:S01]  /*de20*/  @!P1 VIADD R14, R14, 0x16860 ;  /* 0x000168600e0e9836 */ /* 0x000fe20000000000 */
[----:B------:R4:W-:Y:S06]  /*de30*/  BAR.ARV R47, 0x100 ;  /* 0x0004002f0000751d */ /* 0x0009ec0000002000 */
[----:B------:R-:W4:Y:S01]  /*de40*/  MUFU.EX2 R63, R63 ;  /* 0x0000003f003f7308 */ /* 0x000f220000000800 */
[----:B------:R1:W-:Y:S01]  /*de50*/  @!P1 SYNCS.ARRIVE.TRANS64.RED.A1T0 RZ, [R46+URZ], RZ ;  /* 0x000000ff2eff99a7 */ /* 0x0003e2000810043f */
[----:B-----5:R-:W-:Y:S01]  /*de60*/  FADD.FTZ R3, R150, R3 ;  /* 0x0000000396037221 */ /* 0x020fe20000010000 */
[----:B------:R-:W-:-:S05]  /*de70*/  @!P1 PRMT R14, RZ, 0x654, R14 ;  /* 0x00000654ff0e9816 */ /* 0x000fca000000000e */
[----:B------:R-:W5:Y:S01]  /*de80*/  MUFU.EX2 R42, R42 ;  /* 0x0000002a002a7308 */ /* 0x000f620000000800 */
[----:B-1----:R-:W-:Y:S01]  /*de90*/  FADD.FTZ R46, R151, R0 ;  /* 0x00000000972e7221 */ /* 0x002fe20000010000 */
[----:B------:R-:W-:-:S06]  /*dea0*/  FADD.FTZ R3, R45, R3 ;  /* 0x000000032d037221 */ /* 0x000fcc0000010000 */
[----:B------:R-:W1:Y:S01]  /*deb0*/  MUFU.EX2 R147, R147 ;  /* 0x0000009300937308 */ /* 0x000e620000000800 */
[----:B---3--:R-:W-:Y:S01]  /*dec0*/  FADD.FTZ R46, R76, R46 ;  /* 0x0000002e4c2e7221 */ /* 0x008fe20000010000 */
[----:B------:R-:W-:Y:S01]  /*ded0*/  FFMA.FTZ R66, R68, R9, -R82 ;  /* 0x0000000944427223 */ /* 0x000fe20000010852 */
[----:B------:R3:W-:Y:S05]  /*dee0*/  @!P1 SYNCS.ARRIVE.TRANS64.RED.A1T0 RZ, [R14+URZ], RZ ;  /* 0x000000ff0eff99a7 */ /* 0x0007ea000810043f */
[----:B------:R-:W1:Y:S01]  /*def0*/  MUFU.EX2 R146, R146 ;  /* 0x0000009200927308 */ /* 0x000e620000000800 */
[----:B0-----:R-:W-:Y:S01]  /*df00*/  FADD.FTZ R46, R145, R46 ;  /* 0x0000002e912e7221 */ /* 0x001fe20000010000 */
[----:B---3--:R-:W-:-:S06]  /*df10*/  FADD.FTZ R14, R43, R3 ;  /* 0x000000032b0e7221 */ /* 0x008fcc0000010000 */
[----:B------:R-:W0:Y:S01]  /*df20*/  MUFU.EX2 R65, R65 ;  /* 0x0000004100417308 */ /* 0x000e220000000800 */
[----:B------:R-:W-:Y:S01]  /*df30*/  FFMA.FTZ R143, R69, R9, -R82 ;  /* 0x00000009458f7223 */ /* 0x000fe20000010852 */
[----:B------:R-:W-:Y:S01]  /*df40*/  FADD.FTZ R14, R144, R14 ;  /* 0x0000000e900e7221 */ /* 0x000fe20000010000 */
[----:B----4-:R-:W-:-:S05]  /*df50*/  FADD.FTZ R46, R63, R46 ;  /* 0x0000002e3f2e7221 */ /* 0x010fca0000010000 */
[----:B------:R-:W3:Y:S01]  /*df60*/  MUFU.EX2 R141, R141 ;  /* 0x0000008d008d7308 */ /* 0x000ee20000000800 */
[----:B-----5:R-:W-:Y:S01]  /*df70*/  FADD.FTZ R47, R42, R14 ;  /* 0x0000000e2a2f7221 */ /* 0x020fe20000010000 */
[----:B-1----:R-:W-:-:S06]  /*df80*/  FADD.FTZ R46, R147, R46 ;  /* 0x0000002e932e7221 */ /* 0x002fcc0000010000 */
[----:B------:R-:W1:Y:S01]  /*df90*/  MUFU.EX2 R41, R41 ;  /* 0x0000002900297308 */ /* 0x000e620000000800 */
        /* <DEDUP_REMOVED lines=8> */
[----:B---3--:R-:W-:-:S06]  /*e020*/  FADD.FTZ R46, R141, R46 ;  /* 0x0000002e8d2e7221 */ /* 0x008fcc0000010000 */
[----:B------:R-:W3:Y:S01]  /*e030*/  MUFU.EX2 R40, R40 ;  /* 0x0000002800287308 */ /* 0x000ee20000000800 */
        /* <DEDUP_REMOVED lines=8> */
[----:B-----5:R-:W-:-:S06]  /*e0c0*/  FADD.FTZ R46, R143, R46 ;  /* 0x0000002e8f2e7221 */ /* 0x020fcc0000010000 */
[----:B------:R-:W0:Y:S01]  /*e0d0*/  MUFU.EX2 R39, R39 ;  /* 0x0000002700277308 */ /* 0x000e220000000800 */
[----:B------:R-:W-:-:S07]  /*e0e0*/  FFMA.FTZ R133, R75, R9, -R82 ;  /* 0x000000094b857223 */ /* 0x000fce0000010852 */
[----:B------:R-:W5:Y:S01]  /*e0f0*/  MUFU.EX2 R68, R68 ;  /* 0x0000004400447308 */ /* 0x000f620000000800 */
[----:B---3--:R-:W-:Y:S01]  /*e100*/  FADD.FTZ R47, R40, R47 ;  /* 0x0000002f282f7221 */ /* 0x008fe20000010000 */
[----:B------:R-:W-:-:S06]  /*e110*/  FADD.FTZ R46, R67, R46 ;  /* 0x0000002e432e7221 */ /* 0x000fcc0000010000 */
[----:B------:R-:W3:Y:S08]  /*e120*/  MUFU.EX2 R138, R138 ;  /* 0x0000008a008a7308 */ /* 0x000ef00000000800 */
[----:B------:R-:W2:Y:S01]  /*e130*/  MUFU.EX2 R139, R139 ;  /* 0x0000008b008b7308 */ /* 0x000ea20000000800 */
[----:B------:R-:W-:Y:S01]  /*e140*/  FFMA.FTZ R48, R48, R9, -R82 ;  /* 0x0000000930307223 */ /* 0x000fe20000010852 */
[----:B-1----:R-:W-:-:S06]  /*e150*/  FADD.FTZ R47, R136, R47 ;  /* 0x0000002f882f7221 */ /* 0x002fcc0000010000 */
[----:B------:R-:W1:Y:S01]  /*e160*/  MUFU.EX2 R38, R38 ;  /* 0x0000002600267308 */ /* 0x000e620000000800 */
[----:B----4-:R-:W-:Y:S01]  /*e170*/  FADD.FTZ R46, R137, R46 ;  /* 0x0000002e892e7221 */ /* 0x010fe20000010000 */
[----:B------:R-:W-:-:S06]  /*e180*/  FFMA.FTZ R135, R49, R9, -R82 ;  /* 0x0000000931877223 */ /* 0x000fcc0000010852 */
[----:B------:R-:W4:Y:S01]  /*e190*/  MUFU.EX2 R69, R69 ;  /* 0x0000004500457308 */ /* 0x000f220000000800 */
[----:B0-----:R-:W-:Y:S01]  /*e1a0*/  FADD.FTZ R47, R39, R47 ;  /* 0x0000002f272f7221 */ /* 0x001fe20000010000 */
[----:B-----5:R-:W-:-:S06]  /*e1b0*/  FADD.FTZ R46, R68, R46 ;  /* 0x0000002e442e7221 */ /* 0x020fcc0000010000 */
[----:B------:R-:W0:Y:S08]  /*e1c0*/  MUFU.EX2 R132, R132 ;  /* 0x0000008400847308 */ /* 0x000e300000000800 */
[----:B------:R-:W5:Y:S01]  /*e1d0*/  MUFU.EX2 R133, R133 ;  /* 0x0000008500857308 */ /* 0x000f620000000800 */
[----:B------:R-:W-:Y:S01]  /*e1e0*/  FFMA.FTZ R50, R50, R9, -R82 ;  /* 0x0000000932327223 */ /* 0x000fe20000010852 */
[----:B---3--:R-:W-:-:S06]  /*e1f0*/  FADD.FTZ R47, R138, R47 ;  /* 0x0000002f8a2f7221 */ /* 0x008fcc0000010000 */
[----:B------:R-:W3:Y:S01]  /*e200*/  MUFU.EX2 R37, R37 ;  /* 0x0000002500257308 */ /* 0x000ee20000000800 */
[----:B--2---:R-:W-:Y:S01]  /*e210*/  FADD.FTZ R46, R139, R46 ;  /* 0x0000002e8b2e7221 */ /* 0x004fe20000010000 */
[----:B------:R-:W-:-:S06]  /*e220*/  FFMA.FTZ R129, R51, R9, -R82 ;  /* 0x0000000933817223 */ /* 0x000fcc0000010852 */
[----:B------:R-:W2:Y:S01]  /*e230*/  MUFU.EX2 R15, R48 ;  /* 0x00000030000f7308 */ /* 0x000ea20000000800 */
[----:B-1----:R-:W-:Y:S01]  /*e240*/  FADD.FTZ R47, R38, R47 ;  /* 0x0000002f262f7221 */ /* 0x002fe20000010000 */
[----:B----4-:R-:W-:-:S06]  /*e250*/  FADD.FTZ R46, R69, R46 ;  /* 0x0000002e452e7221 */ /* 0x010fcc0000010000 */
[----:B------:R-:W1:Y:S01]  /*e260*/  MUFU.EX2 R134, R134 ;  /* 0x0000008600867308 */ /* 0x000e620000000800 */
[----:B------:R-:W-:-:S07]  /*e270*/  FFMA.FTZ R3, R52, R9, -R82 ;  /* 0x0000000934037223 */ /* 0x000fce0000010852 */
[----:B------:R-:W4:Y:S01]  /*e280*/  MUFU.EX2 R135, R135 ;  /* 0x0000008700877308 */ /* 0x000f220000000800 */
[----:B------:R-:W-:Y:S01]  /*e290*/  F2FP.F16.F32.PACK_AB R148, R148, R44 ;  /* 0x0000002c9494723e */ /* 0x000fe200000000ff */
[----:B0-----:R-:W-:-:S06]  /*e2a0*/  FADD.FTZ R44, R132, R47 ;  /* 0x0000002f842c7221 */ /* 0x001fcc0000010000 */
[----:B------:R-:W0:Y:S01]  /*e2b0*/  MUFU.EX2 R36, R36 ;  /* 0x0000002400247308 */ /* 0x000e220000000800 */
[----:B-----5:R-:W-:Y:S01]  /*e2c0*/  FADD.FTZ R46, R133, R46 ;  /* 0x0000002e852e7221 */ /* 0x020fe20000010000 */
[----:B------:R-:W-:-:S06]  /*e2d0*/  FFMA.FTZ R131, R53, R9, -R82 ;  /* 0x0000000935837223 */ /* 0x000fcc0000010852 */
[----:B------:R-:W5:Y:S01]  /*e2e0*/  MUFU.EX2 R0, R50 ;  /* 0x0000003200007308 */ /* 0x000f620000000800 */
[----:B------:R-:W-:Y:S01]  /*e2f0*/  F2FP.F16.F32.PACK_AB R150, R45, R150 ;  /* 0x000000962d96723e */ /* 0x000fe200000000ff */
[----:B---3--:R-:W-:-:S06]  /*e300*/  FADD.FTZ R45, R37, R44 ;  /* 0x0000002c252d7221 */ /* 0x008fcc0000010000 */
[----:B------:R-:W3:Y:S01]  /*e310*/  MUFU.EX2 R24, R24 ;  /* 0x0000001800187308 */ /* 0x000ee20000000800 */
[----:B--2---:R-:W-:Y:S01]  /*e320*/  FADD.FTZ R46, R15, R46 ;  /* 0x0000002e0f2e7221 */ /* 0x004fe20000010000 */
[----:B------:R-:W-:-:S06]  /*e330*/  FFMA.FTZ R14, R54, R9, -R82 ;  /* 0x00000009360e7223 */ /* 0x000fcc0000010852 */
[----:B------:R-:W2:Y:S01]  /*e340*/  MUFU.EX2 R129, R129 ;  /* 0x0000008100817308 */ /* 0x000ea20000000800 */
[----:B------:R-:W-:Y:S01]  /*e350*/  F2FP.F16.F32.PACK_AB R140, R41, R140 ;  /* 0x0000008c298c723e */ /* 0x000fe200000000ff */
[----:B-1----:R-:W-:-:S06]  /*e360*/  FADD.FTZ R45, R134, R45 ;  /* 0x0000002d862d7221 */ /* 0x002fcc0000010000 */
[----:B------:R-:W1:Y:S01]  /*e370*/  MUFU.EX2 R25, R25 ;  /* 0x0000001900197308 */ /* 0x000e620000000800 */
[----:B----4-:R-:W-:Y:S01]  /*e380*/  FADD.FTZ R41, R135, R46 ;  /* 0x0000002e87297221 */ /* 0x010fe20000010000 */
[----:B------:R-:W-:-:S06]  /*e390*/  FFMA.FTZ R125, R55, R9, -R82 ;  /* 0x00000009377d7223 */ /* 0x000fcc0000010852 */
[----:B------:R-:W4:Y:S01]  /*e3a0*/  MUFU.EX2 R3, R3 ;  /* 0x0000000300037308 */ /* 0x000f220000000800 */
[----:B------:R-:W-:Y:S01]  /*e3b0*/  F2FP.F16.F32.PACK_AB R142, R40, R142 ;  /* 0x0000008e288e723e */ /* 0x000fe200000000ff */
[----:B0-----:R-:W-:-:S06]  /*e3c0*/  FADD.FTZ R45, R36, R45 ;  /* 0x0000002d242d7221 */ /* 0x001fcc0000010000 */
[----:B------:R-:W0:Y:S01]  /*e3d0*/  MUFU.EX2 R26, R26 ;  /* 0x0000001a001a7308 */ /* 0x000e220000000800 */
[----:B-----5:R-:W-:-:S07]  /*e3e0*/  FADD.FTZ R40, R0, R41 ;  /* 0x0000002900287221 */ /* 0x020fce0000010000 */
[----:B------:R-:W5:Y:S01]  /*e3f0*/  MUFU.EX2 R131, R131 ;  /* 0x0000008300837308 */ /* 0x000f620000000800 */
[----:B------:R-:W-:Y:S01]  /*e400*/  F2FP.F16.F32.PACK_AB R146, R146, R42 ;  /* 0x0000002a9292723e */ /* 0x000fe200000000ff */
[----:B------:R-:W-:Y:S01]  /*e410*/  FFMA.FTZ R56, R56, R9, -R82 ;  /* 0x0000000938387223 */ /* 0x000fe20000010852 */
[----:B---3--:R-:W-:-:S05]  /*e420*/  FADD.FTZ R42, R24, R45 ;  /* 0x0000002d182a7221 */ /* 0x008fca0000010000 */
[----:B------:R-:W3:Y:S01]  /*e430*/  MUFU.EX2 R27, R27 ;  /* 0x0000001b001b7308 */ /* 0x000ee20000000800 */
[----:B--2---:R-:W-:Y:S01]  /*e440*/  FADD.FTZ R40, R129, R40 ;  /* 0x0000002881287221 */ /* 0x004fe20000010000 */
[----:B------:R-:W-:-:S06]  /*e450*/  FFMA.FTZ R57, R57, R9, -R82 ;  /* 0x0000000939397223 */ /* 0x000fcc0000010852 */
[----:B------:R-:W2:Y:S01]  /*e460*/  MUFU.EX2 R14, R14 ;  /* 0x0000000e000e7308 */ /* 0x000ea20000000800 */
[----:B------:R-:W-:Y:S02]  /*e470*/  F2FP.F16.F32.PACK_AB R144, R144, R43 ;  /* 0x0000002b9090723e */ /* 0x000fe400000000ff */
[----:B------:R-:W-:-:S05]  /*e480*/  F2FP.F16.F32.PACK_AB R136, R39, R136 ;  /* 0x000000882788723e */ /* 0x000fca00000000ff */
[----:B------:R-:W2:Y:S01]  /*e490*/  MUFU.EX2 R28, R28 ;  /* 0x0000001c001c7308 */ /* 0x000ea20000000800 */
[----:B-1----:R-:W-:Y:S01]  /*e4a0*/  FADD.FTZ R39, R25, R42 ;  /* 0x0000002a19277221 */ /* 0x002fe20000010000 */
[----:B----4-:R-:W-:-:S06]  /*e4b0*/  FADD.FTZ R40, R3, R40 ;  /* 0x0000002803287221 */ /* 0x010fcc0000010000 */
[----:B------:R-:W1:Y:S01]  /*e4c0*/  MUFU.EX2 R125, R125 ;  /* 0x0000007d007d7308 */ /* 0x000e620000000800 */
[----:B------:R-:W-:Y:S01]  /*e4d0*/  FFMA.FTZ R58, R58, R9, -R82 ;  /* 0x000000093a3a7223 */ /* 0x000fe20000010852 */
[----:B------:R-:W-:Y:S01]  /*e4e0*/  F2FP.F16.F32.PACK_AB R138, R38, R138 ;  /* 0x0000008a268a723e */ /* 0x000fe200000000ff */
[----:B0-----:R-:W-:-:S05]  /*e4f0*/  FADD.FTZ R38, R26, R39 ;  /* 0x000000271a267221 */ /* 0x001fca0000010000 */
[----:B------:R-:W0:Y:S01]  /*e500*/  MUFU.EX2 R29, R29 ;  /* 0x0000001d001d7308 */ /* 0x000e220000000800 */
[----:B-----5:R-:W-:Y:S01]  /*e510*/  FADD.FTZ R39, R131, R40 ;  /* 0x0000002883277221 */ /* 0x020fe20000010000 */
[----:B------:R-:W-:-:S06]  /*e520*/  FFMA.FTZ R59, R59, R9, -R82 ;  /* 0x000000093b3b7223 */ /* 0x000fcc0000010852 */
[----:B------:R-:W4:Y:S01]  /*e530*/  MUFU.EX2 R43, R56 ;  /* 0x00000038002b7308 */ /* 0x000f220000000800 */
[----:B------:R-:W-:Y:S01]  /*e540*/  F2FP.F16.F32.PACK_AB R132, R37, R132 ;  /* 0x000000842584723e */ /* 0x000fe200000000ff */
[----:B---3--:R-:W-:-:S06]  /*e550*/  FADD.FTZ R37, R27, R38 ;  /* 0x000000261b257221 */ /* 0x008fcc0000010000 */
[----:B------:R-:W3:Y:S01]  /*e560*/  MUFU.EX2 R30, R30 ;  /* 0x0000001e001e7308 */ /* 0x000ee20000000800 */
[----:B--2---:R-:W-:Y:S01]  /*e570*/  FADD.FTZ R38, R14, R39 ;  /* 0x000000270e267221 */ /* 0x004fe20000010000 */
[----:B------:R-:W-:-:S06]  /*e580*/  FFMA.FTZ R60, R60, R9, -R82 ;  /* 0x000000093c3c7223 */ /* 0x000fcc0000010852 */
[----:B------:R-:W2:Y:S01]  /*e590*/  MUFU.EX2 R57, R57 ;  /* 0x0000003900397308 */ /* 0x000ea20000000800 */
[----:B------:R-:W-:Y:S01]  /*e5a0*/  FADD.FTZ R40, R28, R37 ;  /* 0x000000251c287221 */ /* 0x000fe20000010000 */
[----:B-1----:R-:W-:-:S06]  /*e5b0*/  FADD.FTZ R38, R125, R38 ;  /* 0x000000267d267221 */ /* 0x002fcc0000010000 */
[----:B------:R-:W1:Y:S01]  /*e5c0*/  MUFU.EX2 R31, R31 ;  /* 0x0000001f001f7308 */ /* 0x000e620000000800 */
[----:B------:R-:W-:-:S07]  /*e5d0*/  FFMA.FTZ R61, R61, R9, -R82 ;  /* 0x000000093d3d7223 */ /* 0x000fce0000010852 */
[----:B------:R-:W5:Y:S01]  /*e5e0*/  MUFU.EX2 R58, R58 ;  /* 0x0000003a003a7308 */ /* 0x000f620000000800 */
[----:B------:R-:W-:Y:S01]  /*e5f0*/  F2FP.F16.F32.PACK_AB R133, R15, R133 ;  /* 0x000000850f85723e */ /* 0x000fe200000000ff */
[----:B0-----:R-:W-:-:S06]  /*e600*/  FADD.FTZ R15, R29, R40 ;  /* 0x000000281d0f7221 */ /* 0x001fcc0000010000 */
[----:B------:R-:W0:Y:S01]  /*e610*/  MUFU.EX2 R32, R32 ;  /* 0x0000002000207308 */ /* 0x000e220000000800 */
[----:B----4-:R-:W-:Y:S01]  /*e620*/  FADD.FTZ R38, R43, R38 ;  /* 0x000000262b267221 */ /* 0x010fe20000010000 */
[----:B------:R-:W-:-:S06]  /*e630*/  FFMA.FTZ R62, R62, R9, -R82 ;  /* 0x000000093e3e7223 */ /* 0x000fcc0000010852 */
[----:B------:R-:W4:Y:S01]  /*e640*/  MUFU.EX2 R59, R59 ;  /* 0x0000003b003b7308 */ /* 0x000f220000000800 */
[----:B------:R-:W-:Y:S01]  /*e650*/  F2FP.F16.F32.PACK_AB R135, R0, R135 ;  /* 0x000000870087723e */ /* 0x000fe200000000ff */
[----:B---3--:R-:W-:Y:S01]  /*e660*/  FADD.FTZ R0, R30, R15 ;  /* 0x0000000f1e007221 */ /* 0x008fe20000010000 */
[----:B------:R-:W-:-:S05]  /*e670*/  F2FP.F16.F32.PACK_AB R129, R3, R129 ;  /* 0x000000810381723e */ /* 0x000fca00000000ff */
[----:B------:R-:W3:Y:S01]  /*e680*/  MUFU.EX2 R33, R33 ;  /* 0x0000002100217308 */ /* 0x000ee20000000800 */
[----:B--2---:R-:W-:-:S07]  /*e690*/  FADD.FTZ R3, R57, R38 ;  /* 0x0000002639037221 */ /* 0x004fce0000010000 */
[----:B------:R-:W2:Y:S01]  /*e6a0*/  MUFU.EX2 R60, R60 ;  /* 0x0000003c003c7308 */ /* 0x000ea20000000800 */
[----:B-1----:R-:W-:Y:S01]  /*e6b0*/  FADD.FTZ R15, R31, R0 ;  /* 0x000000001f0f7221 */ /* 0x002fe20000010000 */
[----:B-----5:R-:W-:-:S06]  /*e6c0*/  FADD.FTZ R0, R58, R3 ;  /* 0x000000033a007221 */ /* 0x020fcc0000010000 */
[----:B------:R-:W1:Y:S01]  /*e6d0*/  MUFU.EX2 R34, R34 ;  /* 0x0000002200227308 */ /* 0x000e620000000800 */
[----:B------:R-:W-:-:S07]  /*e6e0*/  ISETP.GT.AND P3, PT, R12, R70, PT ;  /* 0x000000460c00720c */ /* 0x000fce0003f64270 */
[----:B------:R-:W5:Y:S01]  /*e6f0*/  MUFU.EX2 R61, R61 ;  /* 0x0000003d003d7308 */ /* 0x000f620000000800 */
[----:B------:R-:W-:Y:S01]  /*e700*/  F2FP.F16.F32.PACK_AB R131, R14, R131 ;  /* 0x000000830e83723e */ /* 0x000fe200000000ff */
[----:B0-----:R-:W-:-:S06]  /*e710*/  FADD.FTZ R14, R32, R15 ;  /* 0x0000000f200e7221 */ /* 0x001fcc0000010000 */
[----:B------:R-:W0:Y:S01]  /*e720*/  MUFU.EX2 R35, R35 ;  /* 0x0000002300237308 */ /* 0x000e220000000800 */
[----:B----4-:R-:W-:-:S07]  /*e730*/  FADD.FTZ R3, R59, R0 ;  /* 0x000000003b037221 */ /* 0x010fce0000010000 */
[----:B------:R-:W4:Y:S01]  /*e740*/  MUFU.EX2 R62, R62 ;  /* 0x0000003e003e7308 */ /* 0x000f220000000800 */
[----:B---3--:R-:W-:Y:S01]  /*e750*/  FADD.FTZ R15, R33, R14 ;  /* 0x0000000e210f7221 */ /* 0x008fe20000010000 */
[----:B--2---:R-:W-:-:S03]  /*e760*/  FADD.FTZ R0, R60, R3 ;  /* 0x000000033c007221 */ /* 0x004fc60000010000 */
[----:B-1----:R-:W-:Y:S01]  /*e770*/  FADD.FTZ R14, R34, R15 ;  /* 0x0000000f220e7221 */ /* 0x002fe20000010000 */
[----:B-----5:R-:W-:Y:S01]  /*e780*/  FADD.FTZ R0, R61, R0 ;  /* 0x000000003d007221 */ /* 0x020fe20000010000 */
        /* <DEDUP_REMOVED lines=34> */
[----:B----4-:R-:W-:Y:S01]  /*e9b0*/  FADD.FTZ R0, R62, R0 ;  /* 0x000000003e007221 */ /* 0x010fe20000010000 */
[----:B------:R-:W-:Y:S01]  /*e9c0*/  F2FP.F16.F32.PACK_AB R151, R76, R151 ;  /* 0x000000974c97723e */ /* 0x000fe200000000ff */
[----:B------:R-:W-:Y:S01]  /*e9d0*/  VIADD R12, R12, 0xffffffff ;  /* 0xffffffff0c0c7836 */ /* 0x000fe20000000000 */
        /* <DEDUP_REMOVED lines=20> */
[----:B------:R-:W-:Y:S01]  /*eb20*/  MOV R14, R18 ;  /* 0x00000012000e7202 */ /* 0x000fe20000000f00 */
[----:B------:R-:W-:Y:S06]  /*eb30*/  @P3 BRA `(.L_x_14520) ;  /* 0xffffffcc00a83947 */ /* 0x000fec000383ffff */
.L_x_14510:
[----:B------:R-:W2:Y:S02]  /*eb40*/  LDL R8, [R1+0x40] ;  /* 0x0000400001087983 */ /* 0x000ea40000100800 */
[----:B--2---:R-:W-:-:S13]  /*eb50*/  ISETP.GE.AND P2, PT, R12, R8, PT ;  /* 0x000000080c00720c */ /* 0x004fda0003f46270 */
[----:B------:R-:W-:Y:S05]  /*eb60*/  @!P2 BRA `(.L_x_14521) ;  /* 0x0000002400d0a947 */ /* 0x000fea0003800000 */
[----:B------:R-:W-:Y:S01]  /*eb70*/  IMAD.MOV.U32 R13, RZ, RZ, R11 ;  /* 0x000000ffff0d7224 */ /* 0x000fe200078e000b */
[----:B------:R-:W-:Y:S01]  /*eb80*/  MOV R8, R23 ;  /* 0x0000001700087202 */ /* 0x000fe20000000f00 */
[----:B------:R-:W-:Y:S02]  /*eb90*/  IMAD.MOV.U32 R15, RZ, RZ, R10 ;  /* 0x000000ffff0f7224 */ /* 0x000fe400078e000a */
[----:B------:R-:W-:-:S07]  /*eba0*/  IMAD.MOV.U32 R14, RZ, RZ, R18 ;  /* 0x000000ffff0e7224 */ /* 0x000fce00078e0012 */
.L_x_14531:
        /* <DEDUP_REMOVED lines=11> */
.L_x_14523:
[----:B------:R-:W-:Y:S01]  /*ec60*/  IMAD R9, R18, 0x8, R2 ;  /* 0x0000000812097824 */ /* 0x000fe200078e0202 */
[----:B------:R-:W-:-:S04]  /*ec70*/  SHF.L.U32 R10, R23, 0x1f, RZ ;  /* 0x0000001f170a7819 */ /* 0x000fc800000006ff */
[----:B------:R0:W1:Y:S01]  /*ec80*/  SYNCS.PHASECHK.TRANS64.TRYWAIT P3, [R9+URZ+0x16830], R10 ;  /* 0x0168300a090075a7 */ /* 0x000062000806017f */
[----:B------:R-:W-:Y:S05]  /*ec90*/  @!P0 BRA `(.L_x_14524) ;  /* 0x0000000000048947 */ /* 0x000fea0003800000 */
[----:B------:R-:W-:Y:S01]  /*eca0*/  BPT.TRAP 0x1 ;  /* 0x000000040000795c */ /* 0x000fe20000300000 */
.L_x_14524:
[----:B------:R-:W-:Y:S04]  /*ecb0*/  BSSY B0, `(.L_x_14522) ;  /* 0x0000004000007945 */ /* 0x000fe80003800000 */
[----:B-1----:R-:W-:Y:S05]  /*ecc0*/  @P3 BRA `(.L_x_14525) ;  /* 0x0000000000083947 */ /* 0x002fea0003800000 */
[----:B------:R-:W1:Y:S02]  /*ecd0*/  SYNCS.PHASECHK.TRANS64.TRYWAIT P3, [R9+URZ+0x16830], R10 ;  /* 0x0168300a090075a7 */ /* 0x000e64000806017f */
[----:B-1----:R-:W-:Y:S05]  /*ece0*/  @!P3 BRA `(.L_x_14526) ;  /* 0x000000d40054b947 */ /* 0x002fea0003800000 */
.L_x_14525:
[----:B------:R-:W-:Y:S05]  /*ecf0*/  BSYNC B0 ;  /* 0x0000000000007941 */ /* 0x000fea0003800000 */
.L_x_14522:
[----:B01----:R-:W2:Y:S01]  /*ed00*/  LDL R10, [R1+0x24] ;  /* 0x00002400010a7983 */ /* 0x003ea20000100800 */
[----:B------:R-:W0:Y:S01]  /*ed10*/  S2R R9, SR_TID.X ;  /* 0x0000000000097919 */ /* 0x000e220000002100 */
[----:B------:R-:W-:Y:S05]  /*ed20*/  WARPSYNC.ALL ;  /* 0x0000000000007948 */ /* 0x000fea0003800000 */
[----:B------:R-:W-:Y:S01]  /*ed30*/  IMAD.MOV.U32 R27, RZ, RZ, 0x40000040 ;  /* 0x40000040ff1b7424 */ /* 0x000fe200078e00ff */
[----:B0-----:R-:W-:-:S04]  /*ed40*/  SHF.R.U32.HI R9, RZ, 0x7, R9 ;  /* 0x00000007ff097819 */ /* 0x001fc80000011609 */
[----:B------:R-:W-:Y:S02]  /*ed50*/  IADD3 R9, R9, 0x8, RZ ;  /* 0x0000000809097810 */ /* 0x000fe40007ffe0ff */
[----:B------:R-:W-:Y:S02]  /*ed60*/  R2UR UR8, R4 ;  /* 0x00000000040872ca */ /* 0x000fe400000e0000 */
[----:B------:R-:W-:Y:S02]  /*ed70*/  R2UR UR9, R5 ;  /* 0x00000000050972ca */ /* 0x000fe400000e0000 */
[C---:B------:R-:W-:Y:S02]  /*ed80*/  R2UR UR11, R27.reuse ;  /* 0x000000001b0b72ca */ /* 0x040fe400000e0000 */
[----:B------:R-:W-:Y:S02]  /*ed90*/  MOV R25, 0x40000040 ;  /* 0x4000004000197802 */ /* 0x000fe40000000f00 */
[----:B------:R-:W-:-:S02]  /*eda0*/  R2UR UR23, R27 ;  /* 0x000000001b1772ca */ /* 0x000fc400000e0000 */
[----:B------:R-:W-:Y:S02]  /*edb0*/  R2UR UR15, R25 ;  /* 0x00000000190f72ca */ /* 0x000fe400000e0000 */
[----:B------:R-:W-:Y:S02]  /*edc0*/  R2UR UR12, R156 ;  /* 0x000000009c0c72ca */ /* 0x000fe400000e0000 */
[----:B------:R-:W-:Y:S01]  /*edd0*/  R2UR UR13, R157 ;  /* 0x000000009d0d72ca */ /* 0x000fe200000e0000 */
[----:B------:R0:W-:Y:S01]  /*ede0*/  BAR.SYNC.DEFER_BLOCKING R9, 0x100 ;  /* 0x000400090000751d */ /* 0x0001e20000010000 */
[----:B------:R-:W-:Y:S01]  /*edf0*/  IMAD.MOV.U32 R11, RZ, RZ, 0x40000040 ;  /* 0x40000040ff0b7424 */ /* 0x000fe200078e00ff */
[----:B------:R-:W-:Y:S02]  /*ee00*/  R2UR UR16, R20 ;  /* 0x00000000141072ca */ /* 0x000fe400000e0000 */
[----:B------:R-:W-:Y:S02]  /*ee10*/  R2UR UR17, R21 ;  /* 0x00000000151172ca */ /* 0x000fe400000e0000 */
[----:B------:R-:W-:Y:S01]  /*ee20*/  R2UR UR19, R11 ;  /* 0x000000000b1372ca */ /* 0x000fe200000e0000 */
[----:B--2---:R-:W-:-:S04]  /*ee30*/  IMAD R26, R18, 0x400, R10 ;  /* 0x00000400121a7824 */ /* 0x004fc800078e020a */
[C---:B------:R-:W-:Y:S01]  /*ee40*/  VIADD R24, R26.reuse, 0x2 ;  /* 0x000000021a187836 */ /* 0x040fe20000000000 */
[C---:B------:R-:W-:Y:S01]  /*ee50*/  R2UR UR10, R26.reuse ;  /* 0x000000001a0a72ca */ /* 0x040fe200000e0000 */
        /* <DEDUP_REMOVED lines=22> */
.L_x_14528:
[----:B------:R-:W-:Y:S01]  /*efc0*/  SHF.L.U32 R8, R8, 0x1f, RZ ;  /* 0x0000001f08087819 */ /* 0x000fe200000006ff */
[----:B------:R-:W-:-:S04]  /*efd0*/  IMAD R9, R14, 0x8, R2 ;  /* 0x000000080e097824 */ /* 0x000fc800078e0202 */
[----:B------:R0:W1:Y:S01]  /*efe0*/  SYNCS.PHASECHK.TRANS64.TRYWAIT P2, [R9+URZ+0x16850], R8 ;  /* 0x01685008090075a7 */ /* 0x000062000804017f */
[----:B------:R-:W-:Y:S05]  /*eff0*/  @!P0 BRA `(.L_x_14529) ;  /* 0x0000000000048947 */ /* 0x000fea0003800000 */
[----:B------:R-:W-:Y:S01]  /*f000*/  BPT.TRAP 0x1 ;  /* 0x000000040000795c */ /* 0x000fe20000300000 */
.L_x_14529:
[----:B-1----:R-:W-:Y:S05]  /*f010*/  @P2 BRA `(.L_x_14527) ;  /* 0x0000000000082947 */ /* 0x002fea0003800000 */
[----:B------:R-:W1:Y:S02]  /*f020*/  SYNCS.PHASECHK.TRANS64.TRYWAIT P2, [R9+URZ+0x16850], R8 ;  /* 0x01685008090075a7 */ /* 0x000e64000804017f */
[----:B-1----:R-:W-:Y:S05]  /*f030*/  @!P2 BRA `(.L_x_14530) ;  /* 0x000000d00094a947 */ /* 0x002fea0003800000 */
.L_x_14527:
        /* <DEDUP_REMOVED lines=17> */
[----:B------:R-:W-:Y:S02]  /*f150*/  R2UR UR10, R8 ;  /* 0x00000000080a72ca */ /* 0x000fe400000e0000 */
[----:B------:R-:W-:Y:S08]  /*f160*/  MUFU.TANH R63, R63 ;  /* 0x0000003f003f7308 */ /* 0x000ff00000002400 */
[----:B------:R-:W-:Y:S03]  /*f170*/  MUFU.TANH R66, R66 ;  /* 0x0000004200427308 */ /* 0x000fe60000002400 */
[----:B------:R-:W-:Y:S01]  /*f180*/  HGMMA.64x64x16.F32 R88, R148, gdesc[UR8].tnspB, R88, gsb0 ;  /* 0x40e0000894587df0 */ /* 0x000fe20008000858 */
[----:B------:R-:W-:Y:S01]  /*f190*/  R2UR UR10, R10 ;  /* 0x000000000a0a72ca */ /* 0x000fe200000e0000 */
[----:B------:R-:W-:Y:S01]  /*f1a0*/  VIADD R10, R8, 0x100 ;  /* 0x00000100080a7836 */ /* 0x000fe20000000000 */
[----:B------:R-:W-:Y:S01]  /*f1b0*/  R2UR UR11, R11 ;  /* 0x000000000b0b72ca */ /* 0x000fe200000e0000 */
[----:B------:R-:W-:Y:S01]  /*f1c0*/  IMAD.MOV.U32 R11, RZ, RZ, 0x40000040 ;  /* 0x40000040ff0b7424 */ /* 0x000fe200078e00ff */
[----:B------:R-:W-:Y:S01]  /*f1d0*/  MUFU.TANH R67, R67 ;  /* 0x0000004300437308 */ /* 0x000fe20000002400 */
[----:B------:R-:W-:-:S02]  /*f1e0*/  WARPGROUP.DEPBAR.LE gsb0, 0x0 ;  /* 0x00008000000079c5 */ /* 0x000fc40000010000 */
[----:B------:R-:W-:-:S05]  /*f1f0*/  WARPGROUP.ARRIVE ;  /* 0x00000000000079c5 */ /* 0x000fca0000000000 */
[----:B------:R0:W1:Y:S01]  /*f200*/  MUFU.TANH R150, R26 ;  /* 0x0000001a00967308 */ /* 0x0000620000002400 */
[----:B------:R-:W-:Y:S01]  /*f210*/  FMUL.FTZ R149, R35, UR4 ;  /* 0x0000000423957c20 */ /* 0x000fe20008410000 */
[----:B------:R-:W-:Y:S01]  /*f220*/  FMUL.FTZ R35, R45, UR4 ;  /* 0x000000042d237c20 */ /* 0x000fe20008410000 */
[----:B------:R-:W-:Y:S01]  /*f230*/  FMUL.FTZ R45, R56, UR4 ;  /* 0x00000004382d7c20 */ /* 0x000fe20008410000 */
[----:B------:R-:W-:Y:S01]  /*f240*/  FMUL.FTZ R56, R68, UR4 ;  /* 0x0000000444387c20 */ /* 0x000fe20008410000 */
[----:B------:R-:W-:Y:S01]  /*f250*/  HGMMA.64x64x16.F32 R88, R144, gdesc[UR8].tnspB, R88, gsb0 ;  /* 0x40e0000890587df0 */ /* 0x000fe20008000858 */
[----:B------:R-:W-:Y:S01]  /*f260*/  R2UR UR10, R10 ;  /* 0x000000000a0a72ca */ /* 0x000fe200000e0000 */
[----:B------:R-:W-:Y:S01]  /*f270*/  FMUL.FTZ R151, R34, UR4 ;  /* 0x0000000422977c20 */ /* 0x000fe20008410000 */
[----:B------:R-:W-:Y:S01]  /*f280*/  R2UR UR11, R11 ;  /* 0x000000000b0b72ca */ /* 0x000fe200000e0000 */
[----:B------:R-:W-:Y:S02]  /*f290*/  IMAD.MOV.U32 R11, RZ, RZ, 0x40000040 ;  /* 0x40000040ff0b7424 */ /* 0x000fe400078e00ff */
[----:B0-----:R-:W-:Y:S01]  /*f2a0*/  FMUL.FTZ R26, R29, UR4 ;  /* 0x000000041d1a7c20 */ /* 0x001fe20008410000 */
        /* <DEDUP_REMOVED lines=13> */
[----:B------:R-:W-:Y:S01]  /*f380*/  IADD3 R10, R8, 0x180, RZ ;  /* 0x00000180080a7810 */ /* 0x000fe20007ffe0ff */
[----:B------:R-:W-:Y:S01]  /*f390*/  FMUL.FTZ R69, R70, UR4 ;  /* 0x0000000446457c20 */ /* 0x000fe20008410000 */
[----:B------:R-:W-:Y:S01]  /*f3a0*/  FMUL.FTZ R70, R71, UR4 ;  /* 0x0000000447467c20 */ /* 0x000fe20008410000 */
[----:B------:R-:W-:Y:S01]  /*f3b0*/  MUFU.TANH R27, R27 ;  /* 0x0000001b001b7308 */ /* 0x000fe20000002400 */
[----:B------:R-:W-:Y:S01]  /*f3c0*/  FMUL.FTZ R71, R74, UR4 ;  /* 0x000000044a477c20 */ /* 0x000fe20008410000 */
[----:B------:R-:W-:Y:S01]  /*f3d0*/  FMUL.FTZ R72, R75, UR4 ;  /* 0x000000044b487c20 */ /* 0x000fe20008410000 */
[----:B------:R-:W-:Y:S01]  /*f3e0*/  FMUL.FTZ R74, R79, UR4 ;  /* 0x000000044f4a7c20 */ /* 0x000fe20008410000 */
[----:B------:R-:W-:Y:S01]  /*f3f0*/  FMUL.FTZ R75, R82, UR4 ;  /* 0x00000004524b7c20 */ /* 0x000fe20008410000 */
[----:B------:R-:W-:-:S03]  /*f400*/  VIADD R52, R8, 0x200 ;  /* 0x0000020008347836 */ /* 0x000fc60000000000 */
        /* <DEDUP_REMOVED lines=11> */
[----:B------:R-:W-:Y:S01]  /*f4c0*/  FMUL.FTZ R49, R60, UR4 ;  /* 0x000000043c317c20 */ /* 0x000fe20008410000 */
[----:B------:R-:W-:Y:S01]  /*f4d0*/  FMUL.FTZ R145, R39, UR4 ;  /* 0x0000000427917c20 */ /* 0x000fe20008410000 */
[----:B------:R-:W-:Y:S01]  /*f4e0*/  HGMMA.64x64x16.F32 R88, R140, gdesc[UR8].tnspB, R88, gsb0 ;  /* 0x40e000088c587df0 */ /* 0x000fe20008000858 */
[----:B------:R-:W-:Y:S01]  /*f4f0*/  R2UR UR11, R11 ;  /* 0x000000000b0b72ca */ /* 0x000fe200000e0000 */
[----:B------:R-:W-:Y:S01]  /*f500*/  FMUL.FTZ R11, R24, UR4 ;  /* 0x00000004180b7c20 */ /* 0x000fe20008410000 */
[----:B------:R-:W-:Y:S01]  /*f510*/  FMUL.FTZ R24, R25, UR4 ;  /* 0x0000000419187c20 */ /* 0x000fe20008410000 */
[----:B------:R-:W-:Y:S01]  /*f520*/  FMUL.FTZ R25, R28, UR4 ;  /* 0x000000041c197c20 */ /* 0x000fe20008410000 */
[----:B------:R-:W-:Y:S01]  /*f530*/  FMUL.FTZ R28, R33, UR4 ;  /* 0x00000004211c7c20 */ /* 0x000fe20008410000 */
        /* <DEDUP_REMOVED lines=21> */
[----:B-1----:R-:W-:Y:S01]  /*f690*/  MOV R84, R150 ;  /* 0x0000009600547202 */ /* 0x002fe20000000f00 */
[----:B------:R-:W-:Y:S01]  /*f6a0*/  FMUL.FTZ R76, R83, UR4 ;  /* 0x00000004534c7c20 */ /* 0x000fe20008410000 */
[----:B------:R-:W-:Y:S01]  /*f6b0*/  FMUL.FTZ R77, R86, UR4 ;  /* 0x00000004564d7c20 */ /* 0x000fe20008410000 */
[----:B------:R-:W-:Y:S01]  /*f6c0*/  FMUL.FTZ R78, R87, UR4 ;  /* 0x00000004574e7c20 */ /* 0x000fe20008410000 */
[----:B------:R-:W1:Y:S01]  /*f6d0*/  MUFU.TANH R25, R25 ;  /* 0x0000001900197308 */ /* 0x000e620000002400 */
[----:B--2---:R-:W-:-:S07]  /*f6e0*/  FMNMX.FTZ R9, R11, R15, !PT ;  /* 0x0000000f0b097209 */ /* 0x004fce0007810000 */
[----:B------:R-:W2:Y:S01]  /*f6f0*/  MUFU.TANH R28, R28 ;  /* 0x0000001c001c7308 */ /* 0x000ea20000002400 */
[----:B0-----:R-:W-:-:S07]  /*f700*/  FMNMX.FTZ R9, R24, R9, !PT ;  /* 0x0000000918097209 */ /* 0x001fce0007810000 */
[----:B------:R-:W0:Y:S01]  /*f710*/  MUFU.TANH R30, R30 ;  /* 0x0000001e001e7308 */ /* 0x000e220000002400 */
[----:B-1----:R-:W-:-:S04]  /*f720*/  FMNMX.FTZ R9, R25, R9, !PT ;  /* 0x0000000919097209 */ /* 0x002fc80007810000 */
[----:B------:R-:W-:-:S03]  /*f730*/  FMNMX.FTZ R9, R26, R9, !PT ;  /* 0x000000091a097209 */ /* 0x000fc60007810000 */
[----:B------:R-:W1:Y:S01]  /*f740*/  MUFU.TANH R31, R31 ;  /* 0x0000001f001f7308 */ /* 0x000e620000002400 */
[----:B------:R-:W-:-:S04]  /*f750*/  FMNMX.FTZ R9, R27, R9, !PT ;  /* 0x000000091b097209 */ /* 0x000fc80007810000 */
[----:B--2---:R-:W-:-:S03]  /*f760*/  FMNMX.FTZ R9, R28, R9, !PT ;  /* 0x000000091c097209 */ /* 0x004fc60007810000 */
[----:B------:R-:W2:Y:S01]  /*f770*/  MUFU.TANH R33, R33 ;  /* 0x0000002100217308 */ /* 0x000ea20000002400 */
[----:B------:R-:W-:-:S04]  /*f780*/  FMNMX.FTZ R9, R29, R9, !PT ;  /* 0x000000091d097209 */ /* 0x000fc80007810000 */
[----:B0-----:R-:W-:-:S03]  /*f790*/  FMNMX.FTZ R9, R30, R9, !PT ;  /* 0x000000091e097209 */ /* 0x001fc60007810000 */
[----:B------:R-:W0:Y:S01]  /*f7a0*/  MUFU.TANH R37, R37 ;  /* 0x0000002500257308 */ /* 0x000e220000002400 */
[----:B-1----:R-:W-:-:S04]  /*f7b0*/  FMNMX.FTZ R9, R31, R9, !PT ;  /* 0x000000091f097209 */ /* 0x002fc80007810000 */
[----:B------:R-:W-:Y:S01]  /*f7c0*/  FMNMX.FTZ R9, R32, R9, !PT ;  /* 0x0000000920097209 */ /* 0x000fe20007810000 */
[----:B------:R-:W-:Y:S02]  /*f7d0*/  WARPGROUP.DEPBAR.LE gsb0, 0x0 ;  /* 0x00008000000079c5 */ /* 0x000fe40000010000 */
[----:B------:R-:W1:Y:S01]  /*f7e0*/  MUFU.TANH R38, R38 ;  /* 0x0000002600267308 */ /* 0x000e620000002400 */
[----:B------:R-:W-:Y:S01]  /*f7f0*/  FMUL.FTZ R143, R42, UR4 ;  /* 0x000000042a8f7c20 */ /* 0x000fe20008410000 */
[----:B------:R-:W-:Y:S01]  /*f800*/  FMUL.FTZ R42, R53, UR4 ;  /* 0x00000004352a7c20 */ /* 0x000fe20008410000 */
[----:B--2---:R-:W-:Y:S01]  /*f810*/  FMNMX.FTZ R9, R33, R9, !PT ;  /* 0x0000000921097209 */ /* 0x004fe20007810000 */
[----:B------:R-:W-:Y:S01]  /*f820*/  FMUL.FTZ R141, R43, UR4 ;  /* 0x000000042b8d7c20 */ /* 0x000fe20008410000 */
[----:B------:R-:W-:Y:S01]  /*f830*/  FMUL.FTZ R43, R54, UR4 ;  /* 0x00000004362b7c20 */ /* 0x000fe20008410000 */
[----:B------:R-:W-:Y:S01]  /*f840*/  FMUL.FTZ R54, R64, UR4 ;  /* 0x0000000440367c20 */ /* 0x000fe20008410000 */
[----:B------:R-:W-:Y:S01]  /*f850*/  FMNMX.FTZ R9, R35, R9, !PT ;  /* 0x0000000923097209 */ /* 0x000fe20007810000 */
[----:B------:R-:W2:Y:S01]  /*f860*/  MUFU.TANH R42, R42 ;  /* 0x0000002a002a7308 */ /* 0x000ea20000002400 */
[----:B------:R-:W-:Y:S01]  /*f870*/  FMUL.FTZ R64, R81, UR4 ;  /* 0x0000000451407c20 */ /* 0x000fe20008410000 */
[----:B------:R-:W-:Y:S01]  /*f880*/  WARPGROUP.ARRIVE ;  /* 0x00000000000079c5 */ /* 0x000fe20000000000 */
[----:B0-----:R-:W-:Y:S01]  /*f890*/  FMNMX.FTZ R9, R37, R9, !PT ;  /* 0x0000000925097209 */ /* 0x001fe20007810000 */
[----:B------:R-:W-:-:S02]  /*f8a0*/  IMAD.MOV.U32 R81, RZ, RZ, R148 ;  /* 0x000000ffff517224 */ /* 0x000fc400078e0094 */
[----:B------:R-:W-:Y:S02]  /*f8b0*/  IMAD.MOV.U32 R53, RZ, RZ, 0x40000040 ;  /* 0x40000040ff357424 */ /* 0x000fe400078e00ff */
[----:B------:R-:W0:Y:S01]  /*f8c0*/  MUFU.TANH R49, R49 ;  /* 0x0000003100317308 */ /* 0x000e220000002400 */
[----:B-1----:R-:W-:Y:S01]  /*f8d0*/  FMNMX.FTZ R9, R38, R9, !PT ;  /* 0x0000000926097209 */ /* 0x002fe20007810000 */
[----:B------:R-:W-:Y:S01]  /*f8e0*/  HGMMA.64x64x16.F32 R88, R136, gdesc[UR8].tnspB, R88, gsb0 ;  /* 0x40e0000888587df0 */ /* 0x000fe20008000858 */
[----:B------:R-:W-:Y:S02]  /*f8f0*/  R2UR UR10, R52 ;  /* 0x00000000340a72ca */ /* 0x000fe400000e0000 */
[----:B------:R-:W-:Y:S02]  /*f900*/  FMNMX.FTZ R9, R41, R9, !PT ;  /* 0x0000000929097209 */ /* 0x000fe40007810000 */
[----:B------:R-:W-:Y:S01]  /*f910*/  R2UR UR11, R53 ;  /* 0x00000000350b72ca */ /* 0x000fe200000e0000 */
[----:B------:R-:W1:Y:S01]  /*f920*/  MUFU.TANH R50, R50 ;  /* 0x0000003200327308 */ /* 0x000e620000002400 */
[----:B--2---:R-:W-:-:S04]  /*f930*/  FMNMX.FTZ R9, R42, R9, !PT ;  /* 0x000000092a097209 */ /* 0x004fc80007810000 */
[----:B------:R-:W-:-:S03]  /*f940*/  FMNMX.FTZ R9, R45, R9, !PT ;  /* 0x000000092d097209 */ /* 0x000fc60007810000 */
[----:B------:R-:W2:Y:S01]  /*f950*/  MUFU.TANH R54, R54 ;  /* 0x0000003600367308 */ /* 0x000ea20000002400 */
[----:B------:R-:W-:-:S04]  /*f960*/  FMNMX.FTZ R9, R47, R9, !PT ;  /* 0x000000092f097209 */ /* 0x000fc80007810000 */
[----:B0-----:R-:W-:-:S03]  /*f970*/  FMNMX.FTZ R9, R49, R9, !PT ;  /* 0x0000000931097209 */ /* 0x001fc60007810000 */
        /* <DEDUP_REMOVED lines=17> */
[----:B------:R-:W-:Y:S01]  /*fa90*/  IMAD.MOV.U32 R137, RZ, RZ, R146 ;  /* 0x000000ffff897224 */ /* 0x000fe200078e0092 */
[----:B------:R-:W-:Y:S01]  /*faa0*/  WARPGROUP.ARRIVE ;  /* 0x00000000000079c5 */ /* 0x000fe20000000000 */
[----:B------:R-:W-:Y:S02]  /*fab0*/  IMAD.MOV.U32 R139, RZ, RZ, R144 ;  /* 0x000000ffff8b7224 */ /* 0x000fe400078e0090 */
[----:B------:R-:W2:Y:S01]  /*fac0*/  MUFU.TANH R64, R64 ;  /* 0x0000004000407308 */ /* 0x000ea20000002400 */
[----:B0-----:R-:W-:Y:S02]  /*fad0*/  FMNMX.FTZ R9, R61, R9, !PT ;  /* 0x000000093d097209 */ /* 0x001fe40007810000 */
[----:B------:R-:W-:Y:S05]  /*fae0*/  HGMMA.64x64x16.F32 R88, R132, gdesc[UR8].tnspB, R88, gsb0 ;  /* 0x40e0000884587df0 */ /* 0x000fea0008000858 */
        /* <DEDUP_REMOVED lines=16> */
[----:B------:R-:W1:Y:S01]  /*fbf0*/  MUFU.TANH R36, R36 ;  /* 0x0000002400247308 */ /* 0x000e620000002400 */
[----:B------:R-:W-:-:S02]  /*fc00*/  WARPGROUP.DEPBAR.LE gsb0, 0x0 ;  /* 0x00008000000079c5 */ /* 0x000fc40000010000 */
[----:B------:R-:W-:-:S05]  /*fc10*/  WARPGROUP.ARRIVE ;  /* 0x00000000000079c5 */ /* 0x000fca0000000000 */
[----:B------:R-:W1:Y:S01]  /*fc20*/  MUFU.TANH R39, R39 ;  /* 0x0000002700277308 */ /* 0x000e620000002400 */
[----:B--2---:R-:W-:Y:S01]  /*fc30*/  FMNMX.FTZ R10, R10, R9, !PT ;  /* 0x000000090a0a7209 */ /* 0x004fe20007810000 */
[----:B------:R-:W-:-:S04]  /*fc40*/  IMAD.U32 R9, RZ, RZ, UR6 ;  /* 0x00000006ff097e24 */ /* 0x000fc8000f8e00ff */
[CC--:B------:R-:W-:Y:S02]  /*fc50*/  FMUL.FTZ R80, R10.reuse, R9.reuse ;  /* 0x000000090a507220 */ /* 0x0c0fe40000410000 */
[----:B------:R-:W2:Y:S01]  /*fc60*/  MUFU.TANH R40, R40 ;  /* 0x0000002800287308 */ /* 0x000ea20000002400 */
[----:B------:R-:W-:Y:S01]  /*fc70*/  FADD.FTZ R15, -R10, R15 ;  /* 0x0000000f0a0f7221 */ /* 0x000fe20000010100 */
[--C-:B------:R-:W-:Y:S01]  /*fc80*/  FFMA.FTZ R148, R11, R9, -R80.reuse ;  /* 0x000000090b947223 */ /* 0x100fe20000010850 */
[----:B------:R-:W-:Y:S01]  /*fc90*/  FMNMX.FTZ R11, R84, R13, !PT ;  /* 0x0000000d540b7209 */ /* 0x000fe20007810000 */
[-CC-:B------:R-:W-:Y:S01]  /*fca0*/  FFMA.FTZ R146, R29, R9.reuse, -R80.reuse ;  /* 0x000000091d927223 */ /* 0x180fe20000010850 */
[-CC-:B------:R-:W-:Y:S01]  /*fcb0*/  FFMA.FTZ R29, R42, R9.reuse, -R80.reuse ;  /* 0x000000092a1d7223 */ /* 0x180fe20000010850 */
[----:B------:R-:W-:Y:S01]  /*fcc0*/  FFMA.FTZ R52, R24, R9, -R80 ;  /* 0x0000000918347223 */ /* 0x000fe20000010850 */
[----:B------:R-:W-:Y:S01]  /*fcd0*/  FMNMX.FTZ R11, R81, R11, !PT ;  /* 0x0000000b510b7209 */ /* 0x000fe20007810000 */
[----:B------:R-:W2:Y:S01]  /*fce0*/  MUFU.TANH R43, R43 ;  /* 0x0000002b002b7308 */ /* 0x000ea20000002400 */
[----:B------:R-:W-:-:S02]  /*fcf0*/  VIADD R24, R8, 0x280 ;  /* 0x0000028008187836 */ /* 0x000fc40000000000 */
[--C-:B------:R-:W-:Y:S01]  /*fd00*/  FFMA.FTZ R150, R25, R9, -R80.reuse ;  /* 0x0000000919967223 */ /* 0x100fe20000010850 */
[----:B------:R-:W-:Y:S01]  /*fd10*/  FMNMX.FTZ R11, R137, R11, !PT ;  /* 0x0000000b890b7209 */ /* 0x000fe20007810000 */
[-CC-:B------:R-:W-:Y:S01]  /*fd20*/  FFMA.FTZ R138, R41, R9.reuse, -R80.reuse ;  /* 0x00000009298a7223 */ /* 0x180fe20000010850 */
[----:B------:R-:W-:Y:S01]  /*fd30*/  MOV R25, 0x40000040 ;  /* 0x4000004000197802 */ /* 0x000fe20000000f00 */
[--C-:B------:R-:W-:Y:S01]  /*fd40*/  FFMA.FTZ R41, R58, R9, -R80.reuse ;  /* 0x000000093a297223 */ /* 0x100fe20000010850 */
[----:B------:R-:W-:Y:S01]  /*fd50*/  FMNMX.FTZ R11, R139, R11, !PT ;  /* 0x0000000b8b0b7209 */ /* 0x000fe20007810000 */
[----:B------:R-:W2:Y:S01]  /*fd60*/  MUFU.TANH R44, R44 ;  /* 0x0000002c002c7308 */ /* 0x000ea20000002400 */
[----:B------:R-:W-:Y:S01]  /*fd70*/  R2UR UR10, R24 ;  /* 0x00000000180a72ca */ /* 0x000fe200000e0000 */
[--C-:B------:R-:W-:Y:S01]  /*fd80*/  FFMA.FTZ R142, R33, R9, -R80.reuse ;  /* 0x00000009218e7223 */ /* 0x100fe20000010850 */
[----:B------:R-:W-:Y:S01]  /*fd90*/  FMNMX.FTZ R11, R151, R11, !PT ;  /* 0x0000000b970b7209 */ /* 0x000fe20007810000 */
[--C-:B------:R-:W-:Y:S01]  /*fda0*/  FFMA.FTZ R33, R55, R9, -R80.reuse ;  /* 0x0000000937217223 */ /* 0x100fe20000010850 */
[----:B------:R-:W-:Y:S01]  /*fdb0*/  R2UR UR11, R25 ;  /* 0x00000000190b72ca */ /* 0x000fe200000e0000 */
[----:B------:R-:W-:Y:S01]  /*fdc0*/  IMAD.MOV.U32 R25, RZ, RZ, 0x40000040 ;  /* 0x40000040ff197424 */ /* 0x000fe200078e00ff */
[----:B0-----:R-:W-:Y:S01]  /*fdd0*/  FMNMX.FTZ R11, R149, R11, !PT ;  /* 0x0000000b950b7209 */ /* 0x001fe20007810000 */
[----:B------:R-:W0:Y:S01]  /*fde0*/  MUFU.TANH R46, R46 ;  /* 0x0000002e002e7308 */ /* 0x000e220000002400 */
[-CC-:B------:R-:W-:Y:S01]  /*fdf0*/  FFMA.FTZ R53, R28, R9.reuse, -R80.reuse ;  /* 0x000000091c357223 */ /* 0x180fe20000010850 */
[--C-:B------:R-:W-:Y:S01]  /*fe00*/  FFMA.FTZ R28, R38, R9, -R80.reuse ;  /* 0x00000009261c7223 */ /* 0x100fe20000010850 */
[----:B---3--:R-:W-:Y:S01]  /*fe10*/  FMNMX.FTZ R11, R147, R11, !PT ;  /* 0x0000000b930b7209 */ /* 0x008fe20007810000 */
[-CC-:B------:R-:W-:Y:S01]  /*fe20*/  FFMA.FTZ R38, R57, R9.reuse, -R80.reuse ;  /* 0x0000000939267223 */ /* 0x180fe20000010850 */
[-CC-:B------:R-:W-:Y:S01]  /*fe30*/  FFMA.FTZ R136, R37, R9.reuse, -R80.reuse ;  /* 0x0000000925887223 */ /* 0x180fe20000010850 */
[----:B------:R-:W-:Y:S01]  /*fe40*/  FMUL.FTZ R15, R15, R9 ;  /* 0x000000090f0f7220 */ /* 0x000fe20000410000 */
[----:B----4-:R-:W-:Y:S01]  /*fe50*/  FMNMX.FTZ R11, R145, R11, !PT ;  /* 0x0000000b910b7209 */ /* 0x010fe20007810000 */
[----:B------:R-:W3:Y:S01]  /*fe60*/  MUFU.TANH R48, R48 ;  /* 0x0000003000307308 */ /* 0x000ee20000002400 */
[--C-:B------:R-:W-:Y:S01]  /*fe70*/  FFMA.FTZ R37, R56, R9, -R80.reuse ;  /* 0x0000000938257223 */ /* 0x100fe20000010850 */
[----:B------:R-:W-:Y:S01]  /*fe80*/  HGMMA.64x64x16.F32 R88, R128, gdesc[UR8].tnspB, R88, gsb0 ;  /* 0x40e0000880587df0 */ /* 0x000fe20008000858 */
[----:B-----5:R-:W-:Y:S01]  /*fe90*/  FMNMX.FTZ R11, R143, R11, !PT ;  /* 0x0000000b8f0b7209 */ /* 0x020fe20007810000 */
[--C-:B------:R-:W-:Y:S01]  /*fea0*/  FFMA.FTZ R79, R26, R9, -R80.reuse ;  /* 0x000000091a4f7223 */ /* 0x100fe20000010850 */
[----:B------:R-:W-:Y:S01]  /*feb0*/  R2UR UR11, R25 ;  /* 0x00000000190b72ca */ /* 0x000fe200000e0000 */
[----:B------:R-:W-:Y:S01]  /*fec0*/  IMAD.MOV.U32 R25, RZ, RZ, 0x40000040 ;  /* 0x40000040ff197424 */ /* 0x000fe200078e00ff */
[----:B-1----:R-:W-:Y:S01]  /*fed0*/  FMNMX.FTZ R11, R141, R11, !PT ;  /* 0x0000000b8d0b7209 */ /* 0x002fe20007810000 */
[----:B------:R-:W1:Y:S01]  /*fee0*/  MUFU.TANH R51, R51 ;  /* 0x0000003300337308 */ /* 0x000e620000002400 */
[-CC-:B------:R-:W-:Y:S01]  /*fef0*/  FFMA.FTZ R26, R30, R9.reuse, -R80.reuse ;  /* 0x000000091e1a7223 */ /* 0x180fe20000010850 */
[--C-:B------:R-:W-:Y:S01]  /*ff00*/  FFMA.FTZ R30, R35, R9, -R80.reuse ;  /* 0x00000009231e7223 */ /* 0x100fe20000010850 */
[----:B------:R-:W-:Y:S01]  /*ff10*/  FMNMX.FTZ R11, R34, R11, !PT ;  /* 0x0000000b220b7209 */ /* 0x000fe20007810000 */
        /* <DEDUP_REMOVED lines=11> */
[----:B--2---:R-:W-:Y:S01]  /*ffd0*/  FMNMX.FTZ R11, R40, R11, !PT ;  /* 0x0000000b280b7209 */ /* 0x004fe20007810000 */
[----:B------:R-:W2:Y:S01]  /*ffe0*/  MUFU.TANH R70, R70 ;  /* 0x0000004600467308 */ /* 0x000ea20000002400 */
[-CC-:B------:R-:W-:Y:S01]  /*fff0*/  FFMA.FTZ R50, R64, R9.reuse, -R80.reuse ;  /* 0x0000000940327223 */ /* 0x180fe20000010850 */
[----:B------:R-:W-:Y:S01]  /*10000*/  FFMA.FTZ R134, R49, R9, -R80 ;  /* 0x0000000931867223 */ /* 0x000fe20000010850 */
[----:B------:R-:W-:Y:S01]  /*10010*/  FMNMX.FTZ R11, R43, R11, !PT ;  /* 0x0000000b2b0b7209 */ /* 0x000fe20007810000 */
[----:B------:R-:W-:-:S02]  /*10020*/  @!P1 IMAD R14, R14, 0x8, R2 ;  /* 0x000000080e0e9824 */ /* 0x000fc400078e0202 */
[-CC-:B------:R-:W-:Y:S01]  /*10030*/  FFMA.FTZ R140, R31, R9.reuse, -R80.reuse ;  /* 0x000000091f8c7223 */ /* 0x180fe20000010850 */
[--C-:B------:R-:W-:Y:S01]  /*10040*/  FFMA.FTZ R49, R62, R9, -R80.reuse ;  /* 0x000000093e317223 */ /* 0x100fe20000010850 */
[----:B------:R-:W-:Y:S01]  /*10050*/  FMNMX.FTZ R11, R44, R11, !PT ;  /* 0x0000000b2c0b7209 */ /* 0x000fe20007810000 */
[----:B------:R-:W5:Y:S01]  /*10060*/  MUFU.TANH R71, R71 ;  /* 0x0000004700477308 */ /* 0x000f620000002400 */
[-CC-:B------:R-:W-:Y:S01]  /*10070*/  FFMA.FTZ R31, R54, R9.reuse, -R80.reuse ;  /* 0x00000009361f7223 */ /* 0x180fe20000010850 */
[----:B------:R-:W-:Y:S01]  /*10080*/  FFMA.FTZ R54, R65, R9, -R80 ;  /* 0x0000000941367223 */ /* 0x000fe20000010850 */
[----:B0-----:R-:W-:-:S04]  /*10090*/  FMNMX.FTZ R11, R46, R11, !PT ;  /* 0x0000000b2e0b7209 */ /* 0x001fc80007810000 */
[----:B---3--:R-:W-:Y:S01]  /*100a0*/  FMNMX.FTZ R11, R48, R11, !PT ;  /* 0x0000000b300b7209 */ /* 0x008fe20007810000 */
[----:B------:R-:W0:Y:S03]  /*100b0*/  MUFU.TANH R72, R72 ;  /* 0x0000004800487308 */ /* 0x000e260000002400 */
[----:B-1----:R-:W-:-:S04]  /*100c0*/  FMNMX.FTZ R11, R51, R11, !PT ;  /* 0x0000000b330b7209 */ /* 0x002fc80007810000 */
[----:B------:R-:W-:Y:S01]  /*100d0*/  FMNMX.FTZ R11, R63, R11, !PT ;  /* 0x0000000b3f0b7209 */ /* 0x000fe20007810000 */
[----:B------:R-:W1:Y:S03]  /*100e0*/  MUFU.TANH R73, R73 ;  /* 0x0000004900497308 */ /* 0x000e660000002400 */
[----:B------:R-:W-:-:S04]  /*100f0*/  FMNMX.FTZ R11, R66, R11, !PT ;  /* 0x0000000b420b7209 */ /* 0x000fc80007810000 */
[----:B------:R-:W-:Y:S01]  /*10100*/  FMNMX.FTZ R11, R67, R11, !PT ;  /* 0x0000000b430b7209 */ /* 0x000fe20007810000 */
[----:B------:R-:W3:Y:S03]  /*10110*/  MUFU.TANH R74, R74 ;  /* 0x0000004a004a7308 */ /* 0x000ee60000002400 */
[----:B----4-:R-:W-:-:S04]  /*10120*/  FMNMX.FTZ R11, R69, R11, !PT ;  /* 0x0000000b450b7209 */ /* 0x010fc80007810000 */
[----:B--2---:R-:W-:Y:S01]  /*10130*/  FMNMX.FTZ R11, R70, R11, !PT ;  /* 0x0000000b460b7209 */ /* 0x004fe20007810000 */
[----:B------:R-:W2:Y:S03]  /*10140*/  MUFU.TANH R75, R75 ;  /* 0x0000004b004b7308 */ /* 0x000ea60000002400 */
[----:B-----5:R-:W-:-:S04]  /*10150*/  FMNMX.FTZ R11, R71, R11, !PT ;  /* 0x0000000b470b7209 */ /* 0x020fc80007810000 */
[----:B0-----:R-:W-:Y:S01]  /*10160*/  FMNMX.FTZ R11, R72, R11, !PT ;  /* 0x0000000b480b7209 */ /* 0x001fe20007810000 */
[----:B------:R-:W0:Y:S03]  /*10170*/  MUFU.TANH R76, R76 ;  /* 0x0000004c004c7308 */ /* 0x000e260000002400 */
[----:B-1----:R-:W-:-:S04]  /*10180*/  FMNMX.FTZ R11, R73, R11, !PT ;  /* 0x0000000b490b7209 */ /* 0x002fc80007810000 */
[----:B---3--:R-:W-:Y:S01]  /*10190*/  FMNMX.FTZ R11, R74, R11, !PT ;  /* 0x0000000b4a0b7209 */ /* 0x008fe20007810000 */
[----:B------:R-:W1:Y:S01]  /*101a0*/  MUFU.TANH R77, R77 ;  /* 0x0000004d004d7308 */ /* 0x000e620000002400 */
[----:B------:R-:W-:Y:S02]  /*101b0*/  WARPGROUP.DEPBAR.LE gsb0, 0x0 ;  /* 0x00008000000079c5 */ /* 0x000fe40000010000 */
[----:B--2---:R-:W-:Y:S01]  /*101c0*/  FMNMX.FTZ R11, R75, R11, !PT ;  /* 0x0000000b4b0b7209 */ /* 0x004fe20007810000 */
[----:B------:R-:W-:-:S04]  /*101d0*/  WARPGROUP.ARRIVE ;  /* 0x00000000000079c5 */ /* 0x000fc80000000000 */
[----:B------:R-:W2:Y:S01]  /*101e0*/  MUFU.TANH R78, R78 ;  /* 0x0000004e004e7308 */ /* 0x000ea20000002400 */
[----:B0-----:R-:W-:-:S07]  /*101f0*/  FMNMX.FTZ R11, R76, R11, !PT ;  /* 0x0000000b4c0b7209 */ /* 0x001fce0007810000 */
[----:B------:R-:W-:Y:S01]  /*10200*/  MUFU.EX2 R15, R15 ;  /* 0x0000000f000f7308 */ /* 0x000fe20000000800 */
[----:B-1----:R-:W-:-:S07]  /*10210*/  FMNMX.FTZ R11, R77, R11, !PT ;  /* 0x0000000b4d0b7209 */ /* 0x002fce0007810000 */
[----:B------:R-:W0:Y:S01]  /*10220*/  MUFU.EX2 R148, R148 ;  /* 0x0000009400947308 */ /* 0x000e220000000800 */
[----:B--2---:R-:W-:-:S05]  /*10230*/  FMNMX.FTZ R11, R78, R11, !PT ;  /* 0x0000000b4e0b7209 */ /* 0x004fca0007810000 */
[----:B------:R-:W1:Y:S02]  /*10240*/  SHFL.BFLY PT, R42, R11, 0x2, 0x1f ;  /* 0x0c401f000b2a7f89 */ /* 0x000e6400000e0000 */
[----:B------:R-:W2:Y:S08]  /*10250*/  MUFU.EX2 R52, R52 ;  /* 0x0000003400347308 */ /* 0x000eb00000000800 */
[----:B------:R-:W-:Y:S08]  /*10260*/  MUFU.EX2 R150, R150 ;  /* 0x0000009600967308 */ /* 0x000ff00000000800 */
[----:B------:R-:W-:Y:S01]  /*10270*/  MUFU.EX2 R79, R79 ;  /* 0x0000004f004f7308 */ /* 0x000fe20000000800 */
[----:B-1----:R-:W-:Y:S01]  /*10280*/  FMNMX.FTZ R11, R11, R42, !PT ;  /* 0x0000002a0b0b7209 */ /* 0x002fe20007810000 */
[----:B------:R-:W-:-:S06]  /*10290*/  FFMA.FTZ R42, R59, R9, -R80 ;  /* 0x000000093b2a7223 */ /* 0x000fcc0000010850 */
[----:B------:R-:W-:Y:S01]  /*102a0*/  MUFU.EX2 R144, R144 ;  /* 0x0000009000907308 */ /* 0x000fe20000000800 */
[----:B------:R-:W1:Y:S01]  /*102b0*/  SHFL.BFLY PT, R24, R11, 0x1, 0x1f ;  /* 0x0c201f000b187f89 */ /* 0x000e6200000e0000 */
[----:B0-----:R-:W-:Y:S01]  /*102c0*/  FFMA.FTZ R3, R15, R3, R148 ;  /* 0x000000030f037223 */ /* 0x001fe20000010094 */
[----:B------:R-:W-:-:S05]  /*102d0*/  @!P1 VIADD R14, R14, 0x16860 ;  /* 0x000168600e0e9836 */ /* 0x000fca0000000000 */
[----:B------:R-:W-:Y:S08]  /*102e0*/  MUFU.EX2 R53, R53 ;  /* 0x0000003500357308 */ /* 0x000ff00000000800 */
[----:B------:R-:W-:Y:S08]  /*102f0*/  MUFU.EX2 R146, R146 ;  /* 0x0000009200927308 */ /* 0x000ff00000000800 */
[----:B------:R-:W-:Y:S01]  /*10300*/  MUFU.EX2 R26, R26 ;  /* 0x0000001a001a7308 */ /* 0x000fe20000000800 */
[----:B-1----:R-:W-:-:S05]  /*10310*/  FMNMX.FTZ R11, R11, R24, !PT ;  /* 0x000000180b0b7209 */ /* 0x002fca0007810000 */
[CC--:B------:R-:W-:Y:S01]  /*10320*/  FMUL.FTZ R58, R11.reuse, R9.reuse ;  /* 0x000000090b3a7220 */ /* 0x0c0fe20000410000 */
[----:B------:R-:W-:Y:S01]  /*10330*/  FADD.FTZ R24, -R11, R13 ;  /* 0x0000000d0b187221 */ /* 0x000fe20000010100 */
[----:B------:R-:W-:Y:S02]  /*10340*/  MUFU.EX2 R140, R140 ;  /* 0x0000008c008c7308 */ /* 0x000fe40000000800 */
[-CC-:B------:R-:W-:Y:S01]  /*10350*/  FFMA.FTZ R133, R46, R9.reuse, -R58.reuse ;  /* 0x000000092e857223 */ /* 0x180fe2000001083a */
[-C--:B------:R-:W-:Y:S01]  /*10360*/  FMUL.FTZ R24, R24, R9.reuse ;  /* 0x0000000918187220 */ /* 0x080fe20000410000 */
[----:B------:R-:W3:Y:S01]  /*10370*/  LDL R46, [R1+0x40] ;  /* 0x00004000012e7983 */ /* 0x000ee20000100800 */
[-CC-:B------:R-:W-:Y:S01]  /*10380*/  FFMA.FTZ R57, R81, R9.reuse, -R58.reuse ;  /* 0x0000000951397223 */ /* 0x180fe2000001083a */
[-CC-:B------:R-:W-:Y:S01]  /*10390*/  FFMA.FTZ R56, R84, R9.reuse, -R58.reuse ;  /* 0x0000000954387223 */ /* 0x180fe2000001083a */
[-CC-:B------:R-:W-:Y:S01]  /*103a0*/  FFMA.FTZ R59, R137, R9.reuse, -R58.reuse ;  /* 0x00000009893b7223 */ /* 0x180fe2000001083a */
[----:B------:R0:W-:Y:S01]  /*103b0*/  MUFU.EX2 R55, R24 ;  /* 0x0000001800377308 */ /* 0x0001e20000000800 */
[----:B------:R-:W1:Y:S01]  /*103c0*/  S2R R81, SR_TID.X ;  /* 0x0000000000517919 */ /* 0x000e620000002100 */
[-CC-:B------:R-:W-:Y:S01]  /*103d0*/  FFMA.FTZ R61, R139, R9.reuse, -R58.reuse ;  /* 0x000000098b3d7223 */ /* 0x180fe2000001083a */
[-CC-:B------:R-:W-:Y:S01]  /*103e0*/  FFMA.FTZ R60, R151, R9.reuse, -R58.reuse ;  /* 0x00000009973c7223 */ /* 0x180fe2000001083a */
[-CC-:B------:R-:W-:Y:S01]  /*103f0*/  FFMA.FTZ R64, R149, R9.reuse, -R58.reuse ;  /* 0x0000000995407223 */ /* 0x180fe2000001083a */
[-CC-:B------:R-:W-:Y:S01]  /*10400*/  FFMA.FTZ R147, R147, R9.reuse, -R58.reuse ;  /* 0x0000000993937223 */ /* 0x180fe2000001083a */
[----:B------:R-:W-:Y:S01]  /*10410*/  FFMA.FTZ R62, R143, R9, -R58 ;  /* 0x000000098f3e7223 */ /* 0x000fe2000001083a */
[----:B--2---:R-:W-:Y:S01]  /*10420*/  FADD.FTZ R3, R52, R3 ;  /* 0x0000000334037221 */ /* 0x004fe20000010000 */
[----:B------:R-:W2:Y:S01]  /*10430*/  MUFU.EX2 R56, R56 ;  /* 0x0000003800387308 */ /* 0x000ea20000000800 */
[----:B0-----:R-:W-:-:S02]  /*10440*/  VIADD R24, R8, 0x300 ;  /* 0x0000030008187836 */ /* 0x001fc40000000000 */
[-CC-:B------:R-:W-:Y:S01]  /*10450*/  FFMA.FTZ R143, R34, R9.reuse, -R58.reuse ;  /* 0x00000009228f7223 */ /* 0x180fe2000001083a */
[-CC-:B------:R-:W-:Y:S01]  /*10460*/  FFMA.FTZ R137, R39, R9.reuse, -R58.reuse ;  /* 0x0000000927897223 */ /* 0x180fe2000001083a */
[-CC-:B------:R-:W-:Y:S01]  /*10470*/  FFMA.FTZ R65, R145, R9.reuse, -R58.reuse ;  /* 0x0000000991417223 */ /* 0x180fe2000001083a */
[-CC-:B------:R-:W-:Y:S01]  /*10480*/  FFMA.FTZ R34, R36, R9.reuse, -R58.reuse ;  /* 0x0000000924227223 */ /* 0x180fe2000001083a */
[----:B------:R-:W-:Y:S01]  /*10490*/  R2UR UR10, R24 ;  /* 0x00000000180a72ca */ /* 0x000fe200000e0000 */
[----:B------:R-:W-:Y:S01]  /*104a0*/  VIADD R24, R8, 0x380 ;  /* 0x0000038008187836 */ /* 0x000fe20000000000 */
[----:B------:R-:W0:Y:S01]  /*104b0*/  MUFU.EX2 R57, R57 ;  /* 0x0000003900397308 */ /* 0x000e220000000800 */
[-CC-:B------:R-:W-:Y:S01]  /*104c0*/  FFMA.FTZ R36, R40, R9.reuse, -R58.reuse ;  /* 0x0000000928247223 */ /* 0x180fe2000001083a */
[-C--:B------:R-:W-:Y:S01]  /*104d0*/  FFMA.FTZ R8, R44, R9.reuse, -R58 ;  /* 0x000000092c087223 */ /* 0x080fe2000001083a */
[----:B------:R-:W-:Y:S01]  /*104e0*/  @!P1 PRMT R14, RZ, 0x654, R14 ;  /* 0x00000654ff0e9816 */ /* 0x000fe2000000000e */
[-CC-:B------:R-:W-:Y:S01]  /*104f0*/  FFMA.FTZ R141, R141, R9.reuse, -R58.reuse ;  /* 0x000000098d8d7223 */ /* 0x180fe2000001083a */
[----:B------:R-:W-:-:S03]  /*10500*/  FFMA.FTZ R139, R43, R9, -R58 ;  /* 0x000000092b8b7223 */ /* 0x000fc6000001083a */
[----:B------:R-:W4:Y:S03]  /*10510*/  MUFU.EX2 R59, R59 ;  /* 0x0000003b003b7308 */ /* 0x000f260000000800 */
[----:B------:R-:W-:Y:S01]  /*10520*/  HGMMA.64x64x16.F32 R88, R124, gdesc[UR8].tnspB, R88, gsb0 ;  /* 0x40e000087c587df0 */ /* 0x000fe20008000858 */
[----:B------:R-:W-:Y:S02]  /*10530*/  R2UR UR10, R24 ;  /* 0x00000000180a72ca */ /* 0x000fe400000e0000 */
[----:B------:R-:W-:Y:S02]  /*10540*/  R2UR UR11, R25 ;  /* 0x00000000190b72ca */ /* 0x000fe400000e0000 */
[----:B------:R5:W-:Y:S01]  /*10550*/  MUFU.EX2 R13, R68 ;  /* 0x00000044000d7308 */ /* 0x000be20000000800 */
[----:B------:R-:W-:Y:S01]  /*10560*/  @!P1 LEA R25, R18, R2, 0x3 ;  /* 0x0000000212199211 */ /* 0x000fe200078e18ff */
[----:B--2---:R-:W-:Y:S01]  /*10570*/  FFMA.FTZ R0, R55, R0, R56 ;  /* 0x0000000037007223 */ /* 0x004fe20000010038 */
[----:B-1----:R-:W-:-:S05]  /*10580*/  ISETP.GE.U32.AND P2, PT, R81, 0x180, PT ;  /* 0x000001805100780c */ /* 0x002fca0003f46070 */
[----:B------:R-:W1:Y:S01]  /*10590*/  MUFU.EX2 R61, R61 ;  /* 0x0000003d003d7308 */ /* 0x000e620000000800 */
[----:B-----5:R-:W-:-:S07]  /*105a0*/  SHF.R.U32.HI R68, RZ, 0x7, R81 ;  /* 0x00000007ff447819 */ /* 0x020fce0000011651 */
[----:B------:R-:W2:Y:S01]  /*105b0*/  MUFU.EX2 R60, R60 ;  /* 0x0000003c003c7308 */ /* 0x000ea20000000800 */
[----:B------:R-:W-:Y:S02]  /*105c0*/  VIADD R24, R68, 0x9 ;  /* 0x0000000944187836 */ /* 0x000fe40000000000 */
[----:B------:R-:W-:-:S05]  /*105d0*/  FADD.FTZ R40, R150, R3 ;  /* 0x0000000396287221 */ /* 0x000fca0000010000 */
[----:B------:R-:W5:Y:S08]  /*105e0*/  MUFU.EX2 R64, R64 ;  /* 0x0000004000407308 */ /* 0x000f700000000800 */
[----:B------:R-:W5:Y:S08]  /*105f0*/  MUFU.EX2 R147, R147 ;  /* 0x0000009300937308 */ /* 0x000f700000000800 */
[----:B------:R-:W5:Y:S08]  /*10600*/  MUFU.EX2 R65, R65 ;  /* 0x0000004100417308 */ /* 0x000f700000000800 */
[----:B------:R-:W5:Y:S08]  /*10610*/  MUFU.EX2 R62, R62 ;  /* 0x0000003e003e7308 */ /* 0x000f700000000800 */
[----:B------:R-:W-:Y:S08]  /*10620*/  MUFU.EX2 R27, R27 ;  /* 0x0000001b001b7308 */ /* 0x000ff00000000800 */
[----:B------:R-:W5:Y:S08]  /*10630*/  MUFU.EX2 R141, R141 ;  /* 0x0000008d008d7308 */ /* 0x000f700000000800 */
[----:B------:R-:W-:Y:S01]  /*10640*/  MUFU.EX2 R142, R142 ;  /* 0x0000008e008e7308 */ /* 0x000fe20000000800 */
[----:B------:R-:W-:-:S02]  /*10650*/  WARPGROUP.DEPBAR.LE gsb0, 0x0 ;  /* 0x00008000000079c5 */ /* 0x000fc40000010000 */
[----:B------:R-:W-:-:S05]  /*10660*/  WARPGROUP.ARRIVE ;  /* 0x00000000000079c5 */ /* 0x000fca0000000000 */
[----:B------:R-:W5:Y:S01]  /*10670*/  MUFU.EX2 R143, R143 ;  /* 0x0000008f008f7308 */ /* 0x000f620000000800 */
[----:B------:R-:W-:Y:S01]  /*10680*/  HGMMA.64x64x16.F32 R88, R120, gdesc[UR8].tnspB, R88, gsb0 ;  /* 0x40e0000878587df0 */ /* 0x000fe20008000858 */
[----:B------:R-:W-:Y:S02]  /*10690*/  @!P1 VIADD R25, R25, 0x16840 ;  /* 0x0001684019199836 */ /* 0x000fe40000000000 */
[----:B0-----:R-:W-:Y:S01]  /*106a0*/  FADD.FTZ R0, R57, R0 ;  /* 0x0000000039007221 */ /* 0x001fe20000010000 */
[----:B------:R-:W-:Y:S02]  /*106b0*/  SEL R39, R24, 0x9, !P2 ;  /* 0x0000000918277807 */ /* 0x000fe40005000000 */
[----:B------:R-:W-:Y:S01]  /*106c0*/  @!P1 PRMT R25, RZ, 0x654, R25 ;  /* 0x00000654ff199816 */ /* 0x000fe20000000019 */
[----:B----4-:R-:W-:Y:S01]  /*106d0*/  FADD.FTZ R44, R59, R0 ;  /* 0x000000003b2c7221 */ /* 0x010fe20000010000 */
[----:B------:R-:W-:Y:S01]  /*106e0*/  FADD.FTZ R3, R79, R40 ;  /* 0x000000284f037221 */ /* 0x000fe20000010000 */
[----:B------:R-:W-:Y:S08]  /*106f0*/  MUFU.EX2 R30, R30 ;  /* 0x0000001e001e7308 */ /* 0x000ff00000000800 */
[----:B------:R-:W0:Y:S08]  /*10700*/  MUFU.EX2 R34, R34 ;  /* 0x0000002200227308 */ /* 0x000e300000000800 */
[----:B------:R-:W-:Y:S08]  /*10710*/  MUFU.EX2 R136, R136 ;  /* 0x0000008800887308 */ /* 0x000ff00000000800 */
[----:B------:R-:W4:Y:S08]  /*10720*/  MUFU.EX2 R137, R137 ;  /* 0x0000008900897308 */ /* 0x000f300000000800 */
[----:B------:R-:W-:Y:S08]  /*10730*/  MUFU.EX2 R28, R28 ;  /* 0x0000001c001c7308 */ /* 0x000ff00000000800 */
[----:B------:R-:W4:Y:S08]  /*10740*/  MUFU.EX2 R36, R36 ;  /* 0x0000002400247308 */ /* 0x000f300000000800 */
[----:B------:R-:W4:Y:S08]  /*10750*/  MUFU.EX2 R138, R138 ;  /* 0x0000008a008a7308 */ /* 0x000f300000000800 */
[----:B------:R-:W4:Y:S01]  /*10760*/  MUFU.EX2 R139, R139 ;  /* 0x0000008b008b7308 */ /* 0x000f220000000800 */
[----:B------:R-:W-:-:S07]  /*10770*/  FFMA.FTZ R48, R48, R9, -R58 ;  /* 0x0000000930307223 */ /* 0x000fce000001083a */
[----:B------:R-:W4:Y:S01]  /*10780*/  MUFU.EX2 R29, R29 ;  /* 0x0000001d001d7308 */ /* 0x000f220000000800 */
[----:B------:R-:W-:Y:S02]  /*10790*/  WARPGROUP.DEPBAR.LE gsb0, 0x0 ;  /* 0x00008000000079c5 */ /* 0x000fe40000010000 */
[----:B------:R0:W-:Y:S06]  /*107a0*/  BAR.ARV R39, 0x100 ;  /* 0x000400270000751d */ /* 0x0001ec0000002000 */
[----:B------:R1:W-:Y:S01]  /*107b0*/  @!P1 SYNCS.ARRIVE.TRANS64.RED.A1T0 RZ, [R25+URZ], RZ ;  /* 0x000000ff19ff99a7 */ /* 0x0003e2000810043f */
[----:B------:R-:W4:Y:S01]  /*107c0*/  MUFU.EX2 R8, R8 ;  /* 0x0000000800087308 */ /* 0x000f220000000800 */
[----:B-1----:R-:W-:Y:S01]  /*107d0*/  FADD.FTZ R25, R61, R44 ;  /* 0x0000002c3d197221 */ /* 0x002fe20000010000 */
[----:B------:R1:W-:Y:S06]  /*107e0*/  @!P1 SYNCS.ARRIVE.TRANS64.RED.A1T0 RZ, [R14+URZ], RZ ;  /* 0x000000ff0eff99a7 */ /* 0x0003ec000810043f */
[----:B------:R-:W4:Y:S01]  /*107f0*/  MUFU.EX2 R132, R132 ;  /* 0x0000008400847308 */ /* 0x000f220000000800 */
[----:B--2---:R-:W-:Y:S01]  /*10800*/  FADD.FTZ R25, R60, R25 ;  /* 0x000000193c197221 */ /* 0x004fe20000010000 */
[----:B-1----:R-:W-:-:S03]  /*10810*/  FADD.FTZ R14, R144, R3 ;  /* 0x00000003900e7221 */ /* 0x002fc60000010000 */
[----:B-----5:R-:W-:-:S03]  /*10820*/  FADD.FTZ R40, R64, R25 ;  /* 0x0000001940287221 */ /* 0x020fc60000010000 */
[----:B------:R-:W1:Y:S01]  /*10830*/  MUFU.EX2 R133, R133 ;  /* 0x0000008500857308 */ /* 0x000e620000000800 */
[----:B0-----:R-:W-:Y:S01]  /*10840*/  FADD.FTZ R39, R53, R14 ;  /* 0x0000000e35277221 */ /* 0x001fe20000010000 */
[----:B------:R-:W-:-:S03]  /*10850*/  FADD.FTZ R40, R147, R40 ;  /* 0x0000002893287221 */ /* 0x000fc60000010000 */
[----:B------:R-:W-:Y:S01]  /*10860*/  FADD.FTZ R39, R146, R39 ;  /* 0x0000002792277221 */ /* 0x000fe20000010000 */
[----:B------:R-:W-:Y:S02]  /*10870*/  FADD.FTZ R43, R65, R40 ;  /* 0x00000028412b7221 */ /* 0x000fe40000010000 */
[----:B------:R-:W0:Y:S01]  /*10880*/  MUFU.EX2 R35, R35 ;  /* 0x0000002300237308 */ /* 0x000e220000000800 */
        /* <DEDUP_REMOVED lines=11> */
[----:B----4-:R-:W-:Y:S01]  /*10940*/  FADD.FTZ R43, R137, R40 ;  /* 0x00000028892b7221 */ /* 0x010fe20000010000 */
[-CC-:B------:R-:W-:Y:S02]  /*10950*/  FFMA.FTZ R135, R51, R9.reuse, -R58.reuse ;  /* 0x0000000933877223 */ /* 0x180fe4000001083a */
[----:B------:R-:W-:Y:S01]  /*10960*/  FADD.FTZ R39, R136, R39 ;  /* 0x0000002788277221 */ /* 0x000fe20000010000 */
[----:B------:R-:W-:Y:S02]  /*10970*/  FADD.FTZ R40, R36, R43 ;  /* 0x0000002b24287221 */ /* 0x000fe40000010000 */
[----:B------:R-:W2:Y:S01]  /*10980*/  MUFU.EX2 R24, R48 ;  /* 0x0000003000187308 */ /* 0x000ea20000000800 */
[----:B------:R-:W-:Y:S01]  /*10990*/  FADD.FTZ R39, R28, R39 ;  /* 0x000000271c277221 */ /* 0x000fe20000010000 */
[-CC-:B------:R-:W-:Y:S01]  /*109a0*/  FFMA.FTZ R63, R63, R9.reuse, -R58.reuse ;  /* 0x000000093f3f7223 */ /* 0x180fe2000001083a */
[----:B------:R-:W-:-:S02]  /*109b0*/  FFMA.FTZ R129, R66, R9, -R58 ;  /* 0x0000000942817223 */ /* 0x000fc4000001083a */
[----:B------:R-:W-:Y:S01]  /*109c0*/  FADD.FTZ R44, R138, R39 ;  /* 0x000000278a2c7221 */ /* 0x000fe20000010000 */
[----:B------:R-:W-:Y:S02]  /*109d0*/  FADD.FTZ R39, R139, R40 ;  /* 0x000000288b277221 */ /* 0x000fe40000010000 */
[----:B------:R-:W4:Y:S01]  /*109e0*/  MUFU.EX2 R135, R135 ;  /* 0x0000008700877308 */ /* 0x000f220000000800 */
[----:B------:R-:W-:Y:S01]  /*109f0*/  FADD.FTZ R43, R29, R44 ;  /* 0x0000002c1d2b7221 */ /* 0x000fe20000010000 */
[----:B------:R-:W-:Y:S01]  /*10a00*/  FADD.FTZ R40, R8, R39 ;  /* 0x0000002708287221 */ /* 0x000fe20000010000 */
[----:B------:R-:W-:-:S05]  /*10a10*/  FFMA.FTZ R3, R67, R9, -R58 ;  /* 0x0000000943037223 */ /* 0x000fca000001083a */
[----:B------:R-:W5:Y:S01]  /*10a20*/  MUFU.EX2 R0, R63 ;  /* 0x0000003f00007308 */ /* 0x000f620000000800 */
[----:B------:R-:W-:Y:S01]  /*10a30*/  FADD.FTZ R44, R132, R43 ;  /* 0x0000002b842c7221 */ /* 0x000fe20000010000 */
[----:B-1----:R-:W-:Y:S01]  /*10a40*/  FADD.FTZ R39, R133, R40 ;  /* 0x0000002885277221 */ /* 0x002fe20000010000 */
[----:B------:R-:W-:-:S05]  /*10a50*/  FFMA.FTZ R131, R69, R9, -R58 ;  /* 0x0000000945837223 */ /* 0x000fca000001083a */
[----:B------:R-:W1:Y:S01]  /*10a60*/  MUFU.EX2 R31, R31 ;  /* 0x0000001f001f7308 */ /* 0x000e620000000800 */
[----:B------:R-:W-:Y:S01]  /*10a70*/  F2FP.F16.F32.PACK_AB R146, R26, R146 ;  /* 0x000000921a92723e */ /* 0x000fe200000000ff */
[----:B0-----:R-:W-:Y:S01]  /*10a80*/  FADD.FTZ R43, R35, R44 ;  /* 0x0000002c232b7221 */ /* 0x001fe20000010000 */
[----:B--2---:R-:W-:-:S05]  /*10a90*/  FADD.FTZ R26, R24, R39 ;  /* 0x00000027181a7221 */ /* 0x004fca0000010000 */
[----:B------:R-:W0:Y:S01]  /*10aa0*/  MUFU.EX2 R129, R129 ;  /* 0x0000008100817308 */ /* 0x000e220000000800 */
[----:B------:R-:W-:Y:S01]  /*10ab0*/  FFMA.FTZ R14, R70, R9, -R58 ;  /* 0x00000009460e7223 */ /* 0x000fe2000001083a */
[----:B------:R-:W-:Y:S01]  /*10ac0*/  F2FP.F16.F32.PACK_AB R140, R27, R140 ;  /* 0x0000008c1b8c723e */ /* 0x000fe200000000ff */
[----:B------:R-:W-:-:S05]  /*10ad0*/  FADD.FTZ R43, R134, R43 ;  /* 0x0000002b862b7221 */ /* 0x000fca0000010000 */
[----:B------:R-:W2:Y:S01]  /*10ae0*/  MUFU.EX2 R33, R33 ;  /* 0x0000002100217308 */ /* 0x000ea20000000800 */
[----:B----4-:R-:W-:Y:S01]  /*10af0*/  FADD.FTZ R27, R135, R26 ;  /* 0x0000001a871b7221 */ /* 0x010fe20000010000 */
[----:B------:R-:W-:-:S06]  /*10b00*/  FFMA.FTZ R125, R71, R9, -R58 ;  /* 0x00000009477d7223 */ /* 0x000fcc000001083a */
[----:B------:R-:W4:Y:S01]  /*10b10*/  MUFU.EX2 R3, R3 ;  /* 0x0000000300037308 */ /* 0x000f220000000800 */
[----:B------:R-:W-:Y:S01]  /*10b20*/  F2FP.F16.F32.PACK_AB R142, R30, R142 ;  /* 0x0000008e1e8e723e */ /* 0x000fe200000000ff */
[----:B------:R-:W-:-:S06]  /*10b30*/  FADD.FTZ R26, R32, R43 ;  /* 0x0000002b201a7221 */ /* 0x000fcc0000010000 */
[----:B------:R-:W3:Y:S01]  /*10b40*/  MUFU.EX2 R37, R37 ;  /* 0x0000002500257308 */ /* 0x000ee20000000800 */
[----:B-----5:R-:W-:Y:S01]  /*10b50*/  FADD.FTZ R30, R0, R27 ;  /* 0x0000001b001e7221 */ /* 0x020fe20000010000 */
[----:B------:R-:W-:-:S06]  /*10b60*/  FFMA.FTZ R25, R72, R9, -R58 ;  /* 0x0000000948197223 */ /* 0x000fcc000001083a */
[----:B------:R-:W5:Y:S01]  /*10b70*/  MUFU.EX2 R131, R131 ;  /* 0x0000008300837308 */ /* 0x000f620000000800 */
[----:B-1----:R-:W-:Y:S01]  /*10b80*/  FADD.FTZ R26, R31, R26 ;  /* 0x0000001a1f1a7221 */ /* 0x002fe20000010000 */
[----:B0-----:R-:W-:-:S06]  /*10b90*/  FADD.FTZ R30, R129, R30 ;  /* 0x0000001e811e7221 */ /* 0x001fcc0000010000 */
[----:B------:R-:W0:Y:S01]  /*10ba0*/  MUFU.EX2 R38, R38 ;  /* 0x0000002600267308 */ /* 0x000e220000000800 */
[----:B------:R-:W-:-:S07]  /*10bb0*/  FFMA.FTZ R73, R73, R9, -R58 ;  /* 0x0000000949497223 */ /* 0x000fce000001083a */
[----:B------:R-:W1:Y:S01]  /*10bc0*/  MUFU.EX2 R14, R14 ;  /* 0x0000000e000e7308 */ /* 0x000e620000000800 */
[----:B--2---:R-:W-:Y:S01]  /*10bd0*/  FADD.FTZ R26, R33, R26 ;  /* 0x0000001a211a7221 */ /* 0x004fe20000010000 */
[----:B----4-:R-:W-:-:S06]  /*10be0*/  FADD.FTZ R30, R3, R30 ;  /* 0x0000001e031e7221 */ /* 0x010fcc0000010000 */
[----:B------:R-:W2:Y:S01]  /*10bf0*/  MUFU.EX2 R41, R41 ;  /* 0x0000002900297308 */ /* 0x000ea20000000800 */
[----:B------:R-:W-:-:S07]  /*10c00*/  FFMA.FTZ R74, R74, R9, -R58 ;  /* 0x000000094a4a7223 */ /* 0x000fce000001083a */
[----:B------:R-:W4:Y:S01]  /*10c10*/  MUFU.EX2 R125, R125 ;  /* 0x0000007d007d7308 */ /* 0x000f220000000800 */
[----:B------:R-:W-:Y:S01]  /*10c20*/  F2FP.F16.F32.PACK_AB R138, R29, R138 ;  /* 0x0000008a1d8a723e */ /* 0x000fe200000000ff */
[----:B---3--:R-:W-:-:S06]  /*10c30*/  FADD.FTZ R27, R37, R26 ;  /* 0x0000001a251b7221 */ /* 0x008fcc0000010000 */
[----:B------:R-:W3:Y:S01]  /*10c40*/  MUFU.EX2 R42, R42 ;  /* 0x0000002a002a7308 */ /* 0x000ee20000000800 */
[----:B-----5:R-:W-:Y:S01]  /*10c50*/  FADD.FTZ R29, R131, R30 ;  /* 0x0000001e831d7221 */ /* 0x020fe20000010000 */
[----:B------:R-:W-:-:S06]  /*10c60*/  FFMA.FTZ R75, R75, R9, -R58 ;  /* 0x000000094b4b7223 */ /* 0x000fcc000001083a */
[----:B------:R-:W5:Y:S01]  /*10c70*/  MUFU.EX2 R25, R25 ;  /* 0x0000001900197308 */ /* 0x000f620000000800 */
[----:B------:R-:W-:Y:S01]  /*10c80*/  F2FP.F16.F32.PACK_AB R139, R8, R139 ;  /* 0x0000008b088b723e */ /* 0x000fe200000000ff */
[----:B0-----:R-:W-:-:S06]  /*10c90*/  FADD.FTZ R8, R38, R27 ;  /* 0x0000001b26087221 */ /* 0x001fcc0000010000 */
[----:B------:R-:W0:Y:S01]  /*10ca0*/  MUFU.EX2 R45, R45 ;  /* 0x0000002d002d7308 */ /* 0x000e220000000800 */
[----:B-1----:R-:W-:Y:S01]  /*10cb0*/  FADD.FTZ R26, R14, R29 ;  /* 0x0000001d0e1a7221 */ /* 0x002fe20000010000 */
[----:B------:R-:W-:-:S06]  /*10cc0*/  FFMA.FTZ R76, R76, R9, -R58 ;  /* 0x000000094c4c7223 */ /* 0x000fcc000001083a */
        /* <DEDUP_REMOVED lines=12> */
[----:B0-----:R-:W-:Y:S01]  /*10d90*/  FADD.FTZ R0, R45, R0 ;  /* 0x000000002d007221 */ /* 0x001fe20000010000 */
[----:B------:R-:W-:-:S06]  /*10da0*/  F2FP.F16.F32.PACK_AB R129, R3, R129 ;  /* 0x000000810381723e */ /* 0x000fcc00000000ff */
[----:B------:R-:W0:Y:S01]  /*10db0*/  MUFU.EX2 R50, R50 ;  /* 0x0000003200327308 */ /* 0x000e220000000800 */
[----:B-1----:R-:W-:-:S07]  /*10dc0*/  FADD.FTZ R3, R73, R26 ;  /* 0x0000001a49037221 */ /* 0x002fce0000010000 */
[----:B------:R-:W1:Y:S01]  /*10dd0*/  MUFU.EX2 R76, R76 ;  /* 0x0000004c004c7308 */ /* 0x000e620000000800 */
[----:B--2---:R-:W-:Y:S01]  /*10de0*/  FADD.FTZ R0, R47, R0 ;  /* 0x000000002f007221 */ /* 0x004fe20000010000 */
[----:B----4-:R-:W-:-:S06]  /*10df0*/  FADD.FTZ R8, R74, R3 ;  /* 0x000000034a087221 */ /* 0x010fcc0000010000 */
[----:B------:R-:W2:Y:S01]  /*10e00*/  MUFU.EX2 R54, R54 ;  /* 0x0000003600367308 */ /* 0x000ea20000000800 */
[----:B------:R-:W-:-:S07]  /*10e10*/  ISETP.GT.AND P2, PT, R12, R46, PT ;  /* 0x0000002e0c00720c */ /* 0x000fce0003f44270 */
[----:B------:R-:W4:Y:S01]  /*10e20*/  MUFU.EX2 R77, R77 ;  /* 0x0000004d004d7308 */ /* 0x000f220000000800 */
[----:B---3--:R-:W-:Y:S01]  /*10e30*/  FADD.FTZ R3, R49, R0 ;  /* 0x0000000031037221 */ /* 0x008fe20000010000 */
[----:B-----5:R-:W-:-:S06]  /*10e40*/  FADD.FTZ R27, R75, R8 ;  /* 0x000000084b1b7221 */ /* 0x020fcc0000010000 */
[----:B------:R-:W3:Y:S01]  /*10e50*/  MUFU.EX2 R58, R58 ;  /* 0x0000003a003a7308 */ /* 0x000ee20000000800 */
[----:B0-----:R-:W-:Y:S01]  /*10e60*/  FADD.FTZ R3, R50, R3 ;  /* 0x0000000332037221 */ /* 0x001fe20000010000 */
[----:B-1----:R-:W-:-:S03]  /*10e70*/  FADD.FTZ R0, R76, R27 ;  /* 0x0000001b4c007221 */ /* 0x002fc60000010000 */
[----:B--2---:R-:W-:Y:S01]  /*10e80*/  FADD.FTZ R8, R54, R3 ;  /* 0x0000000336087221 */ /* 0x004fe20000010000 */
[----:B------:R-:W-:Y:S01]  /*10e90*/  F2FP.F16.F32.PACK_AB R131, R14, R131 ;  /* 0x000000830e83723e */ /* 0x000fe200000000ff */
[----:B----4-:R-:W-:Y:S02]  /*10ea0*/  FADD.FTZ R0, R77, R0 ;  /* 0x000000004d007221 */ /* 0x010fe40000010000 */
        /* <DEDUP_REMOVED lines=19> */
[----:B---3--:R-:W-:Y:S01]  /*10fe0*/  FADD.FTZ R0, R58, R0 ;  /* 0x000000003a007221 */ /* 0x008fe20000010000 */
        /* <DEDUP_REMOVED lines=29> */
[----:B------:R-:W-:Y:S01]  /*111c0*/  FMUL.FTZ R118, R118, R55 ;  /* 0x0000003776767220 */ /* 0x000fe20000410000 */
        /* <DEDUP_REMOVED lines=12> */
[----:B------:R-:W-:Y:S01]  /*11290*/  IADD3 R12, R12, -0x1, RZ ;  /* 0xffffffff0c0c7810 */ /* 0x000fe20007ffe0ff */
[----:B------:R-:W-:Y:S06]  /*112a0*/  @P2 BRA `(.L_x_14531) ;  /* 0xffffffd800402947 */ /* 0x000fec000383ffff */
.L_x_14521:
[----:B------:R-:W-:Y:S05]  /*112b0*/  WARPSYNC.ALL ;  /* 0x0000000000007948 */ /* 0x000fea0003800000 */
[----:B------:R-:W-:Y:S06]  /*112c0*/  BAR.ARV 0x8, 0x200 ;  /* 0x0208000000007b1d */ /* 0x000fec0000002000 */
[----:B------:R-:W-:Y:S05]  /*112d0*/  @!P0 BRA `(.L_x_14532) ;  /* 0x0000000000048947 */ /* 0x000fea0003800000 */
[----:B------:R-:W-:Y:S01]  /*112e0*/  BPT.TRAP 0x1 ;  /* 0x000000040000795c */ /* 0x000fe20000300000 */
.L_x_14532:
[----:B------:R-:W-:Y:S02]  /*112f0*/  LEA R13, R18, R2, 0x3 ;  /* 0x00000002120d7211 */ /* 0x000fe400078e18ff */
[----:B------:R-:W-:-:S04]  /*11300*/  SHF.L.U32 R4, R23, 0x1f, RZ ;  /* 0x0000001f17047819 */ /* 0x000fc800000006ff */
[----:B------:R0:W1:Y:S01]  /*11310*/  SYNCS.PHASECHK.TRANS64.TRYWAIT P2, [R13+URZ+0x16850], R4 ;  /* 0x016850040d0075a7 */ /* 0x000062000804017f */
[----:B------:R-:W-:Y:S05]  /*11320*/  @!P0 BRA `(.L_x_14533) ;  /* 0x0000000000048947 */ /* 0x000fea0003800000 */
[----:B------:R-:W-:Y:S01]  /*11330*/  BPT.TRAP 0x1 ;  /* 0x000000040000795c */ /* 0x000fe20000300000 */
.L_x_14533:
[----:B------:R-:W-:-:S05]  /*11340*/  VIADD R2, R2, 0x400 ;  /* 0x0000040002027836 */ /* 0x000fca0000000000 */
[----:B------:R-:W-:-:S04]  /*11350*/  SHF.R.U32.HI R2, RZ, 0x4, R2 ;  /* 0x00000004ff027819 */ /* 0x000fc80000011602 */
[----:B------:R-:W-:Y:S01]  /*11360*/  LOP3.LUT R5, R2, 0x3fff, RZ, 0xc0, !PT ;  /* 0x00003fff02057812 */ /* 0x000fe200078ec0ff */
[----:B-1----:R-:W-:Y:S06]  /*11370*/  @P2 BRA `(.L_x_14534) ;  /* 0x0000000000082947 */ /* 0x002fec0003800000 */
[----:B------:R-:W1:Y:S02]  /*11380*/  SYNCS.PHASECHK.TRANS64.TRYWAIT P0, [R13+URZ+0x16850], R4 ;  /* 0x016850040d0075a7 */ /* 0x000e64000800017f */
[----:B-1----:R-:W-:Y:S05]  /*11390*/  @!P0 BRA `(.L_x_14535) ;  /* 0x000000ac00d08947 */ /* 0x002fea0003800000 */
.L_x_14534:
[----:B01----:R-:W-:Y:S01]  /*113a0*/  IMAD R4, R18, 0x400, R5 ;  /* 0x0000040012047824 */ /* 0x003fe200078e0205 */
[----:B------:R-:W2:Y:S01]  /*113b0*/  LDL.LU R15, [R1+0x5c] ;  /* 0x00005c00010f7983 */ /* 0x000ea20000300800 */
[----:B------:R-:W-:Y:S01]  /*113c0*/  IMAD.MOV.U32 R5, RZ, RZ, 0x40000040 ;  /* 0x40000040ff057424 */ /* 0x000fe200078e00ff */
[----:B------:R-:W-:Y:S05]  /*113d0*/  WARPSYNC.ALL ;  /* 0x0000000000007948 */ /* 0x000fea0003800000 */
[C---:B------:R-:W-:Y:S01]  /*113e0*/  R2UR UR6, R4.reuse ;  /* 0x00000000040672ca */ /* 0x040fe200000e0000 */
[----:B------:R-:W-:Y:S01]  /*113f0*/  WARPGROUP.ARRIVE ;  /* 0x00000000000079c5 */ /* 0x000fe20000000000 */
[----:B------:R-:W-:Y:S01]  /*11400*/  R2UR UR7, R5 ;  /* 0x00000000050772ca */ /* 0x000fe200000e0000 */
[----:B------:R-:W-:Y:S01]  /*11410*/  VIADD R6, R4, 0x80 ;  /* 0x0000008004067836 */ /* 0x000fe20000000000 */
[----:B------:R-:W-:Y:S01]  /*11420*/  MOV R7, 0x40000040 ;  /* 0x4000004000077802 */ /* 0x000fe20000000f00 */
[----:B------:R-:W-:Y:S01]  /*11430*/  IMAD.MOV.U32 R5, RZ, RZ, 0x40000040 ;  /* 0x40000040ff057424 */ /* 0x000fe200078e00ff */
[----:B------:R-:W0:Y:S01]  /*11440*/  SHFL.BFLY PT, R2, R3, 0x2, 0x1f ;  /* 0x0c401f0003027f89 */ /* 0x000e2200000e0000 */
[----:B------:R-:W-:-:S05]  /*11450*/  VIADD R18, R18, 0x1 ;  /* 0x0000000112127836 */ /* 0x000fca0000000000 */
[----:B------:R-:W-:-:S03]  /*11460*/  ISETP.NE.AND P2, PT, R18, 0x2, PT ;  /* 0x000000021200780c */ /* 0x000fc60003f45270 */
[----:B------:R-:W-:Y:S01]  /*11470*/  HGMMA.64x64x16.F32 R88, R148, gdesc[UR4].tnspB, R88, gsb0 ;  /* 0x40e0000494587df0 */ /* 0x000fe20008000858 */
[----:B------:R-:W-:Y:S01]  /*11480*/  R2UR UR6, R6 ;  /* 0x00000000060672ca */ /* 0x000fe200000e0000 */
[----:B------:R-:W-:Y:S01]  /*11490*/  VIADD R6, R4, 0x100 ;  /* 0x0000010004067836 */ /* 0x000fe20000000000 */
[----:B------:R-:W-:Y:S01]  /*114a0*/  R2UR UR7, R7 ;  /* 0x00000000070772ca */ /* 0x000fe200000e0000 */
[----:B------:R-:W-:Y:S01]  /*114b0*/  IMAD.MOV.U32 R7, RZ, RZ, 0x40000040 ;  /* 0x40000040ff077424 */ /* 0x000fe200078e00ff */
[----:B------:R-:W-:Y:S01]  /*114c0*/  SEL R18, R18, RZ, P2 ;  /* 0x000000ff12127207 */ /* 0x000fe20001000000 */
[----:B0-----:R-:W-:Y:S01]  /*114d0*/  FADD.FTZ R2, R2, R3 ;  /* 0x0000000302027221 */ /* 0x001fe20000010000 */
        /* <DEDUP_REMOVED lines=11> */
[----:B------:R-:W-:Y:S02]  /*11590*/  R2UR UR6, R6 ;  /* 0x00000000060672ca */ /* 0x000fe400000e0000 */
[----:B------:R-:W-:Y:S01]  /*115a0*/  R2UR UR7, R7 ;  /* 0x00000000070772ca */ /* 0x000fe200000e0000 */
[----:B------:R-:W-:Y:S01]  /*115b0*/  IMAD.MOV.U32 R7, RZ, RZ, 0x40000040 ;  /* 0x40000040ff077424 */ /* 0x000fe200078e00ff */
[----:B------:R-:W-:Y:S01]  /*115c0*/  IADD3 R6, R4, 0x200, RZ ;  /* 0x0000020004067810 */ /* 0x000fe20007ffe0ff */
        /* <DEDUP_REMOVED lines=15> */
[----:B------:R-:W-:Y:S01]  /*116c0*/  VIADD R4, R4, 0x380 ;  /* 0x0000038004047836 */ /* 0x000fe20000000000 */
[----:B------:R-:W-:Y:S01]  /*116d0*/  MOV R7, 0x40000040 ;  /* 0x4000004000077802 */ /* 0x000fe20000000f00 */
[----:B------:R-:W-:Y:S02]  /*116e0*/  WARPGROUP.DEPBAR.LE gsb0, 0x0 ;  /* 0x00008000000079c5 */ /* 0x000fe40000010000 */
[----:B------:R-:W-:-:S08]  /*116f0*/  WARPGROUP.ARRIVE ;  /* 0x00000000000079c5 */ /* 0x000fd00000000000 */
[----:B------:R-:W-:Y:S01]  /*11700*/  HGMMA.64x64x16.F32 R88, R128, gdesc[UR4].tnspB, R88, gsb0 ;  /* 0x40e0000480587df0 */ /* 0x000fe20008000858 */
[----:B------:R-:W-:Y:S01]  /*11710*/  R2UR UR6, R6 ;  /* 0x00000000060672ca */ /* 0x000fe200000e0000 */
[----:B------:R-:W-:Y:S01]  /*11720*/  IMAD.MOV.U32 R6, RZ, RZ, RZ ;  /* 0x000000ffff067224 */ /* 0x000fe200078e00ff */
[----:B------:R-:W-:Y:S02]  /*11730*/  R2UR UR7, R7 ;  /* 0x00000000070772ca */ /* 0x000fe400000e0000 */
[----:B------:R-:W0:Y:S02]  /*11740*/  SHFL.BFLY PT, R7, R0, 0x2, 0x1f ;  /* 0x0c401f0000077f89 */ /* 0x000e2400000e0000 */
[----:B0-----:R-:W-:Y:S01]  /*11750*/  FADD.FTZ R7, R7, R0 ;  /* 0x0000000007077221 */ /* 0x001fe20000010000 */
[----:B------:R-:W-:-:S04]  /*11760*/  SEL R0, RZ, 0x1, P2 ;  /* 0x00000001ff007807 */ /* 0x000fc80001000000 */
[----:B------:R-:W-:Y:S01]  /*11770*/  LOP3.LUT R23, R23, R0, RZ, 0x3c, !PT ;  /* 0x0000000017177212 */ /* 0x000fe200078e3cff */
[----:B------:R-:W-:Y:S01]  /*11780*/  IMAD.MOV.U32 R0, RZ, RZ, -0x800000 ;  /* 0xff800000ff007424 */ /* 0x000fe200078e00ff */
[----:B------:R-:W-:Y:S02]  /*11790*/  WARPGROUP.DEPBAR.LE gsb0, 0x0 ;  /* 0x00008000000079c5 */ /* 0x000fe40000010000 */
[----:B------:R-:W-:-:S06]  /*117a0*/  WARPGROUP.ARRIVE ;  /* 0x00000000000079c5 */ /* 0x000fcc0000000000 */
[----:B------:R-:W-:Y:S01]  /*117b0*/  HGMMA.64x64x16.F32 R88, R124, gdesc[UR4].tnspB, R88, gsb0 ;  /* 0x40e000047c587df0 */ /* 0x000fe20008000858 */
[----:B------:R-:W-:Y:S02]  /*117c0*/  R2UR UR6, R4 ;  /* 0x00000000040672ca */ /* 0x000fe400000e0000 */
[----:B------:R-:W-:Y:S01]  /*117d0*/  R2UR UR7, R5 ;  /* 0x00000000050772ca */ /* 0x000fe200000e0000 */
[----:B------:R-:W0:Y:S04]  /*117e0*/  SHFL.BFLY PT, R4, R7, 0x1, 0x1f ;  /* 0x0c201f0007047f89 */ /* 0x000e2800000e0000 */
[----:B------:R-:W1:Y:S01]  /*117f0*/  SHFL.BFLY PT, R5, R2, 0x1, 0x1f ;  /* 0x0c201f0002057f89 */ /* 0x000e6200000e0000 */
[----:B0-----:R-:W-:Y:S01]  /*11800*/  FADD.FTZ R14, R7, R4 ;  /* 0x00000004070e7221 */ /* 0x001fe20000010000 */
[----:B------:R-:W-:Y:S01]  /*11810*/  @!P1 IADD3 R7, R13, 0x16860, RZ ;  /* 0x000168600d079810 */ /* 0x000fe20007ffe0ff */
[----:B-1----:R-:W-:-:S03]  /*11820*/  FADD.FTZ R12, R2, R5 ;  /* 0x00000005020c7221 */ /* 0x002fc60000010000 */
[----:B------:R-:W-:Y:S01]  /*11830*/  FSETP.NE.FTZ.AND P3, PT, R14, RZ, PT ;  /* 0x000000ff0e00720b */ /* 0x000fe20003f75000 */
[----:B------:R-:W-:Y:S01]  /*11840*/  IMAD.MOV.U32 R2, RZ, RZ, RZ ;  /* 0x000000ffff027224 */ /* 0x000fe200078e00ff */
[----:B------:R-:W-:Y:S02]  /*11850*/  @!P1 PRMT R7, RZ, 0x654, R7 ;  /* 0x00000654ff079816 */ /* 0x000fe40000000007 */
        /* <DEDUP_REMOVED lines=49> */
.L_x_14471:
[----:B------:R-:W2:Y:S01]  /*11b70*/  LDL R48, [R1+0x54] ;  /* 0x0000540001307983 */ /* 0x000ea20000100800 */
[----:B------:R-:W-:Y:S05]  /*11b80*/  WARPSYNC.ALL ;  /* 0x0000000000007948 */ /* 0x000fea0003800000 */
[----:B------:R-:W0:Y:S01]  /*11b90*/  S2R R2, SR_TID.X ;  /* 0x0000000000027919 */ /* 0x000e220000002100 */
[----:B------:R-:W1:Y:S01]  /*11ba0*/  S2UR UR5, SR_CgaCtaId ;  /* 0x00000000000579c3 */ /* 0x000e620000008800 */
[----:B------:R-:W-:Y:S01]  /*11bb0*/  UMOV UR4, 0x400 ;  /* 0x0000040000047882 */ /* 0x000fe20000000000 */
[----:B------:R-:W-:Y:S01]  /*11bc0*/  BSSY B0, `(.L_x_14536) ;  /* 0x0000241000007945 */ /* 0x000fe20003800000 */
[----:B-1----:R-:W-:Y:S01]  /*11bd0*/  ULEA UR4, UR5, UR4, 0x18 ;  /* 0x0000000405047291 */ /* 0x002fe2000f8ec03f */
[----:B0-----:R-:W-:-:S05]  /*11be0*/  IADD3 R49, R2, -0x80, RZ ;  /* 0xffffff8002317810 */ /* 0x001fca0007ffe0ff */
[----:B------:R-:W-:Y:S01]  /*11bf0*/  IMAD.U32 R2, RZ, RZ, UR4 ;  /* 0x00000004ff027e24 */ /* 0x000fe2000f8e00ff */
[----:B------:R-:W-:Y:S01]  /*11c00*/  BAR.SYNC.DEFER_BLOCKING 0x5, 0x200 ;  /* 0x0148000000007b1d */ /* 0x000fe20000010000 */
[--C-:B------:R-:W-:Y:S02]  /*11c10*/  SHF.R.S32.HI R46, RZ, 0x1f, R49.reuse ;  /* 0x0000001fff2e7819 */ /* 0x100fe40000011431 */
[----:B------:R-:W-:Y:S02]  /*11c20*/  SHF.R.S32.HI R4, RZ, 0x1f, R49 ;  /* 0x0000001fff047819 */ /* 0x000fe40000011431 */
[-C--:B------:R-:W-:Y:S02]  /*11c30*/  LEA.HI R46, R46, R49.reuse, RZ, 0x3 ;  /* 0x000000312e2e7211 */ /* 0x080fe400078f18ff */
[----:B------:R-:W-:Y:S02]  /*11c40*/  LEA.HI R4, R4, R49, RZ, 0x3 ;  /* 0x0000003104047211 */ /* 0x000fe400078f18ff */
[----:B------:R-:W-:-:S02]  /*11c50*/  LOP3.LUT R46, R46, 0xfffffff8, RZ, 0xc0, !PT ;  /* 0xfffffff82e2e7812 */ /* 0x000fc400078ec0ff */
[----:B------:R-:W-:-:S03]  /*11c60*/  SHF.R.S32.HI R45, RZ, 0x3, R4 ;  /* 0x00000003ff2d7819 */ /* 0x000fc60000011404 */
[----:B------:R-:W-:-:S04]  /*11c70*/  IMAD.IADD R46, R49, 0x1, -R46 ;  /* 0x00000001312e7824 */ /* 0x000fc800078e0a2e */
[----:B------:R-:W-:Y:S01]  /*11c80*/  IMAD.SHL.U32 R44, R46, 0x8, RZ ;  /* 0x000000082e2c7824 */ /* 0x000fe200078e00ff */
[----:B------:R0:W1:Y:S04]  /*11c90*/  LDS.128 R28, [R2+0x168d0] ;  /* 0x0168d000021c7984 */ /* 0x0000680000000c00 */
        /* <DEDUP_REMOVED lines=12> */
[----:B-----5:R-:W-:Y:S02]  /*11d60*/  MOV R24, R2 ;  /* 0x0000000200187202 */ /* 0x020fe40000000f00 */
[----:B0-----:R-:W-:-:S03]  /*11d70*/  MOV R25, R5 ;  /* 0x0000000500197202 */ /* 0x001fc60000000f00 */
[----:B--2---:R-:W-:-:S03]  /*11d80*/  IMAD.WIDE R10, R6, 0x2, R24 ;  /* 0x00000002060a7825 */ /* 0x004fc600078e0218 */
[C---:B------:R-:W-:Y:S02]  /*11d90*/  IADD3 R27, P0, R10.reuse, 0x60, RZ ;  /* 0x000000600a1b7810 */ /* 0x040fe40007f1e0ff */
[----:B------:R-:W-:Y:S02]  /*11da0*/  IADD3 R13, P2, R10, 0x20, RZ ;  /* 0x000000200a0d7810 */ /* 0x000fe40007f5e0ff */
[----:B------:R-:W-:Y:S02]  /*11db0*/  IADD3.X R5, RZ, R11, RZ, P0, !PT ;  /* 0x0000000bff057210 */ /* 0x000fe400007fe4ff */
[----:B---3--:R-:W-:Y:S02]  /*11dc0*/  ISETP.NE.AND P0, PT, R26, RZ, PT ;  /* 0x000000ff1a00720c */ /* 0x008fe40003f05270 */
[----:B------:R-:W-:Y:S02]  /*11dd0*/  IADD3 R15, P1, R10, 0x40, RZ ;  /* 0x000000400a0f7810 */ /* 0x000fe40007f3e0ff */
[----:B------:R-:W-:Y:S01]  /*11de0*/  SEL R38, R26, UR4, P0 ;  /* 0x000000041a267c07 */ /* 0x000fe20008000000 */
[----:B------:R-:W-:Y:S05]  /*11df0*/  WARPSYNC.ALL ;  /* 0x0000000000007948 */ /* 0x000fea0003800000 */
[----:B------:R-:W-:Y:S01]  /*11e00*/  LOP3.LUT R9, R10, 0x380, RZ, 0xc0, !PT ;  /* 0x000003800a097812 */ /* 0x000fe200078ec0ff */
[----:B------:R-:W-:Y:S01]  /*11e10*/  IMAD.X R7, RZ, RZ, R11, P1 ;  /* 0x000000ffff077224 */ /* 0x000fe200008e060b */
        /* <DEDUP_REMOVED lines=9> */
[----:B------:R-:W-:Y:S01]  /*11eb0*/  LOP3.LUT R10, R9, R10, RZ, 0x3c, !PT ;  /* 0x0000000a090a7212 */ /* 0x000fe200078e3cff */
[----:B------:R-:W-:Y:S01]  /*11ec0*/  IMAD.X R9, RZ, RZ, R11, P2 ;  /* 0x000000ffff097224 */ /* 0x000fe200010e060b */
        /* <DEDUP_REMOVED lines=8> */
[----:B------:R-:W-:-:S02]  /*11f50*/  MOV R36, R6 ;  /* 0x0000000600247202 */ /* 0x000fc40000000f00 */
[----:B------:R-:W-:Y:S02]  /*11f60*/  MOV R33, R4 ;  /* 0x0000000400217202 */ /* 0x000fe40000000f00 */
[----:B------:R-:W-:Y:S02]  /*11f70*/  MOV R37, R8 ;  /* 0x0000000800257202 */ /* 0x000fe40000000f00 */
[----:B------:R-:W-:Y:S02]  /*11f80*/  F2FP.F16.F32.PACK_AB R4, R97, R96 ;  /* 0x000000606104723e */ /* 0x000fe400000000ff */
[----:B------:R-:W-:Y:S02]  /*11f90*/  F2FP.F16.F32.PACK_AB R5, R99, R98 ;  /* 0x000000626305723e */ /* 0x000fe400000000ff */
[----:B------:R-:W-:Y:S02]  /*11fa0*/  F2FP.F16.F32.PACK_AB R6, R101, R100 ;  /* 0x000000646506723e */ /* 0x000fe400000000ff */
[----:B------:R-:W-:-:S02]  /*11fb0*/  F2FP.F16.F32.PACK_AB R7, R103, R102 ;  /* 0x000000666707723e */ /* 0x000fc400000000ff */
[----:B------:R-:W-:Y:S02]  /*11fc0*/  F2FP.F16.F32.PACK_AB R8, R105, R104 ;  /* 0x000000686908723e */ /* 0x000fe400000000ff */
[----:B------:R-:W-:Y:S02]  /*11fd0*/  F2FP.F16.F32.PACK_AB R9, R107, R106 ;  /* 0x0000006a6b09723e */ /* 0x000fe400000000ff */
[----:B------:R-:W-:Y:S02]  /*11fe0*/  F2FP.F16.F32.PACK_AB R11, R111, R110 ;  /* 0x0000006e6f0b723e */ /* 0x000fe400000000ff */
[----:B------:R-:W-:Y:S02]  /*11ff0*/  ISETP.NE.U32.AND P3, PT, RZ, UR6, PT ;  /* 0x00000006ff007c0c */ /* 0x000fe4000bf65070 */
[----:B------:R-:W-:Y:S01]  /*12000*/  ISETP.NE.U32.AND P0, PT, RZ, UR4, PT ;  /* 0x00000004ff007c0c */ /* 0x000fe2000bf05070 */
[----:B------:R0:W-:Y:S01]  /*12010*/  STSM.16.M88.4 [R10], R12 ;  /* 0x0000000c0a007844 */ /* 0x0001e20000000200 */
[----:B------:R-:W-:-:S02]  /*12020*/  ISETP.NE.AND.EX P3, PT, RZ, UR7, PT, P3 ;  /* 0x00000007ff007c0c */ /* 0x000fc4000bf65330 */
[----:B------:R-:W-:Y:S01]  /*12030*/  IADD3 R26, P1, R34, UR4, RZ ;  /* 0x00000004221a7c10 */ /* 0x000fe2000ff3e0ff */
[----:B------:R-:W-:Y:S01]  /*12040*/  STSM.16.M88.4 [R37], R4 ;  /* 0x0000000425007844 */ /* 0x000fe20000000200 */
[----:B------:R-:W-:Y:S02]  /*12050*/  ISETP.NE.AND.EX P0, PT, RZ, UR5, PT, P0 ;  /* 0x00000005ff007c0c */ /* 0x000fe4000bf05300 */
[----:B------:R-:W-:Y:S02]  /*12060*/  IADD3.X R27, R35, UR5, RZ, P1, !PT ;  /* 0x00000005231b7c10 */ /* 0x000fe40008ffe4ff */
[----:B0-----:R-:W-:Y:S02]  /*12070*/  F2FP.F16.F32.PACK_AB R10, R109, R108 ;  /* 0x0000006c6d0a723e */ /* 0x001fe400000000ff */
[----:B------:R-:W-:Y:S02]  /*12080*/  F2FP.F16.F32.PACK_AB R12, R113, R112 ;  /* 0x00000070710c723e */ /* 0x000fe400000000ff */
[----:B------:R-:W-:Y:S01]  /*12090*/  F2FP.F16.F32.PACK_AB R13, R115, R114 ;  /* 0x00000072730d723e */ /* 0x000fe200000000ff */
[----:B------:R0:W-:Y:S01]  /*120a0*/  STSM.16.M88.4 [R36], R8 ;  /* 0x0000000824007844 */ /* 0x0001e20000000200 */
[----:B------:R-:W-:-:S02]  /*120b0*/  F2FP.F16.F32.PACK_AB R14, R117, R116 ;  /* 0x00000074750e723e */ /* 0x000fc400000000ff */
[----:B------:R-:W-:-:S05]  /*120c0*/  F2FP.F16.F32.PACK_AB R15, R119, R118 ;  /* 0x00000076770f723e */ /* 0x000fca00000000ff */
[----:B------:R1:W-:Y:S01]  /*120d0*/  STSM.16.M88.4 [R33], R12 ;  /* 0x0000000c21007844 */ /* 0x0003e20000000200 */
[----:B------:R-:W-:Y:S01]  /*120e0*/  BAR.SYNC.DEFER_BLOCKING 0x1, 0x180 ;  /* 0x0046000000007b1d */ /* 0x000fe20000010000 */
[----:B------:R-:W-:-:S05]  /*120f0*/  @P3 IADD3 R34, P1, R34, UR6, RZ ;  /* 0x0000000622223c10 */ /* 0x000fca000ff3e0ff */
[----:B------:R-:W-:Y:S01]  /*12100*/  ULDC UR6, c[0x0][0xa88] ;  /* 0x0002a20000067ab9 */ /* 0x000fe20000000800 */
[----:B------:R-:W-:Y:S01]  /*12110*/  @P3 IADD3.X R35, R35, UR7, RZ, P1, !PT ;  /* 0x0000000723233c10 */ /* 0x000fe20008ffe4ff */
[----:B------:R-:W-:Y:S01]  /*12120*/  IMAD.U32 R47, RZ, RZ, UR6 ;  /* 0x00000006ff2f7e24 */ /* 0x000fe2000f8e00ff */
[----:B------:R-:W-:Y:S01]  /*12130*/  ISETP.GT.AND P2, PT, R38, 0x1, PT ;  /* 0x000000012600780c */ /* 0x000fe20003f44270 */
[----:B0-----:R-:W0:Y:S01]  /*12140*/  LDC R8, c[0x0][0xbe8] ;  /* 0x0002fa00ff087b82 */ /* 0x001e220000000800 */
[----:B------:R2:W5:Y:S04]  /*12150*/  @P0 LDG.E R28, desc[UR40][R26.64] ;  /* 0x000000281a1c0981 */ /* 0x000568000c1e1900 */
[----:B------:R2:W5:Y:S01]  /*12160*/  @P3 LDG.E R47, desc[UR40][R34.64] ;  /* 0x00000028222f3981 */ /* 0x000562000c1e1900 */
[----:B------:R-:W-:-:S04]  /*12170*/  MOV R6, 0x9b8 ;  /* 0x000009b800067802 */ /* 0x000fc80000000f00 */
[----:B------:R-:W-:Y:S02]  /*12180*/  SEL R6, R6, 0x978, P2 ;  /* 0x0000097806067807 */ /* 0x000fe40001000000 */
[----:B0-----:R-:W-:Y:S02]  /*12190*/  ISETP.NE.AND P1, PT, R8, 0x1, PT ;  /* 0x000000010800780c */ /* 0x001fe40003f25270 */
[----:B-1----:R2:W0:Y:S08]  /*121a0*/  LDC.64 R12, c[0x0][R6+0x220] ;  /* 0x00008800060c7b82 */ /* 0x0024300000000a00 */
[----:B------:R2:W1:Y:S08]  /*121b0*/  LDC.64 R14, c[0x0][R6+0x218] ;  /* 0x00008600060e7b82 */ /* 0x0004700000000a00 */
[----:B------:R2:W3:Y:S01]  /*121c0*/  LDC.64 R10, c[0x0][R6+0x228] ;  /* 0x00008a00060a7b82 */ /* 0x0004e20000000a00 */
[----:B------:R-:W-:Y:S05]  /*121d0*/  @P3 BRA `(.L_x_14538) ;  /* 0x0000000000103947 */ /* 0x000fea0003800000 */
[----:B------:R-:W-:Y:S05]  /*121e0*/  @!P0 BRA `(.L_x_14538) ;  /* 0x00000000000c8947 */ /* 0x000fea0003800000 */
[----:B------:R-:W4:Y:S04]  /*121f0*/  LDG.E R4, desc[UR40][R26.64] ;  /* 0x000000281a047981 */ /* 0x000f28000c1e1900 */
[----:B-----5:R-:W4:Y:S02]  /*12200*/  LDG.E R47, desc[UR40][R26.64+0x4] ;  /* 0x000004281a2f7981 */ /* 0x020f24000c1e1900 */
[----:B----4-:R-:W-:-:S07]  /*12210*/  IMAD.IADD R47, R47, 0x1, -R4 ;  /* 0x000000012f2f7824 */ /* 0x010fce00078e0a04 */
.L_x_14538:
[----:B------:R-:W1:Y:S04]  /*12220*/  LDL R50, [R1+0x50] ;  /* 0x0000500001327983 */ /* 0x000e680000100800 */
[----:B--2---:R-:W2:Y:S04]  /*12230*/  LDL R26, [R1+0x4c] ;  /* 0x00004c00011a7983 */ /* 0x004ea80000100800 */
[----:B------:R-:W2:Y:S04]  /*12240*/  LDL R51, [R1+0x28] ;  /* 0x0000280001337983 */ /* 0x000ea80000100800 */
[----:B------:R-:W4:Y:S01]  /*12250*/  LDL R49, [R1+0x60] ;  /* 0x0000600001317983 */ /* 0x000f220000100800 */
[----:B------:R-:W3:Y:S03]  /*12260*/  LDC.64 R6, c[0x0][R6+0x210] ;  /* 0x0000840006067b82 */ /* 0x000ee60000000a00 */
[----:B------:R-:W3:Y:S01]  /*12270*/  LDL R38, [R1+0x68] ;  /* 0x0000680001267983 */ /* 0x000ee20000100800 */
[----:B------:R-:W-:-:S04]  /*12280*/  ISETP.NE.U32.AND P0, PT, RZ, UR4, PT ;  /* 0x00000004ff007c0c */ /* 0x000fc8000bf05070 */
[----:B------:R-:W4:Y:S01]  /*12290*/  @P1 LDC R34, c[0x0][0xbec] ;  /* 0x0002fb00ff221b82 */ /* 0x000f220000000800 */
[----:B------:R-:W-:-:S04]  /*122a0*/  ISETP.NE.AND.EX P0, PT, RZ, UR5, PT, P0 ;  /* 0x00000005ff007c0c */ /* 0x000fc8000bf05300 */
[----:B------:R-:W-:-:S03]  /*122b0*/  SEL R9, R48, RZ, !P0 ;  /* 0x000000ff30097207 */ /* 0x000fc60004000000 */
[----:B------:R-:W3:Y:S01]  /*122c0*/  @P1 LDC R37, c[0x0][0xbf0] ;  /* 0x0002fc00ff251b82 */ /* 0x000ee20000000800 */
[----:B------:R-:W-:-:S07]  /*122d0*/  SEL R27, R32, RZ, !P0 ;  /* 0x000000ff201b7207 */ /* 0x000fce0004000000 */
[----:B------:R-:W0:Y:S02]  /*122e0*/  LDC.64 R4, c[0x0][0xba8] ;  /* 0x0002ea00ff047b82 */ /* 0x000e240000000a00 */
[----:B0-----:R-:W-:Y:S01]  /*122f0*/  IMAD R13, R13, R9, RZ ;  /* 0x000000090d0d7224 */ /* 0x001fe200078e02ff */
[----:B------:R-:W0:Y:S03]  /*12300*/  S2R R36, SR_TID.X ;  /* 0x0000000000247919 */ /* 0x000e260000002100 */
[C---:B------:R-:W-:Y:S02]  /*12310*/  IMAD R35, R12.reuse, R27, R13 ;  /* 0x0000001b0c237224 */ /* 0x040fe400078e020d */
[----:B------:R-:W-:-:S04]  /*12320*/  IMAD.WIDE.U32 R12, R12, R9, RZ ;  /* 0x000000090c0c7225 */ /* 0x000fc800078e00ff */
[----:B------:R-:W-:Y:S01]  /*12330*/  IMAD.IADD R35, R13, 0x1, R35 ;  /* 0x000000010d237824 */ /* 0x000fe200078e0223 */
[----:B------:R-:W3:Y:S08]  /*12340*/  @!P2 LDC R4, c[0x0][0xb50] ;  /* 0x0002d400ff04ab82 */ /* 0x000ef00000000800 */
[----:B------:R-:W3:Y:S01]  /*12350*/  @!P2 LDC R5, c[0x0][0xb54] ;  /* 0x0002d500ff05ab82 */ /* 0x000ee20000000800 */
[----:B0-----:R-:W-:-:S05]  /*12360*/  VIADD R40, R36, 0xffffff80 ;  /* 0xffffff8024287836 */ /* 0x001fca0000000000 */
[----:B------:R-:W-:-:S04]  /*12370*/  SHF.R.S32.HI R36, RZ, 0x1f, R40 ;  /* 0x0000001fff247819 */ /* 0x000fc80000011428 */
[----:B------:R-:W-:-:S04]  /*12380*/  LEA.HI R36, R36, R40, RZ, 0x7 ;  /* 0x0000002824247211 */ /* 0x000fc800078f38ff */
[----:B------:R-:W-:Y:S01]  /*12390*/  LOP3.LUT R36, R36, 0xffffff80, RZ, 0xc0, !PT ;  /* 0xffffff8024247812 */ /* 0x000fe200078ec0ff */
[----:B-----5:R-:W-:-:S03]  /*123a0*/  IMAD R47, R47, R8, RZ ;  /* 0x000000082f2f7224 */ /* 0x020fc600078e02ff */
[----:B------:R-:W-:Y:S01]  /*123b0*/  IADD3 R36, R40, -R36, RZ ;  /* 0x8000002428247210 */ /* 0x000fe20007ffe0ff */
[-C--:B-1----:R-:W-:Y:S02]  /*123c0*/  IMAD R33, R15, R50.reuse, RZ ;  /* 0x000000320f217224 */ /* 0x082fe400078e02ff */
[----:B------:R-:W-:-:S04]  /*123d0*/  IMAD.WIDE.U32 R14, R14, R50, RZ ;  /* 0x000000320e0e7225 */ /* 0x000fc800078e00ff */
[----:B--2---:R-:W-:Y:S01]  /*123e0*/  IMAD.IADD R39, R26, 0x1, R51 ;  /* 0x000000011a277824 */ /* 0x004fe200078e0233 */
[----:B------:R-:W-:Y:S02]  /*123f0*/  IADD3 R26, P0, P3, R12, R14, R28 ;  /* 0x0000000e0c1a7210 */ /* 0x000fe40007b1e01c */
[----:B----4-:R-:W-:Y:S01]  /*12400*/  SEL R27, R49, RZ, P2 ;  /* 0x000000ff311b7207 */ /* 0x010fe20001000000 */
[----:B------:R-:W-:-:S04]  /*12410*/  @P1 IMAD.HI.U32 R14, R39, R34, RZ ;  /* 0x00000022270e1227 */ /* 0x000fc800078e00ff */
[----:B------:R-:W-:Y:S01]  /*12420*/  IMAD.IADD R32, R15, 0x1, R33 ;  /* 0x000000010f207824 */ /* 0x000fe200078e0221 */
[----:B------:R-:W-:Y:S01]  /*12430*/  MOV R15, R39 ;  /* 0x00000027000f7202 */ /* 0x000fe20000000f00 */
[----:B---3--:R-:W-:Y:S01]  /*12440*/  IMAD R33, R11, R27, RZ ;  /* 0x0000001b0b217224 */ /* 0x008fe200078e02ff */
        /* <DEDUP_REMOVED lines=15> */
[----:B------:R-:W-:-:S04]  /*12540*/  LEA R10, P0, R6, R4, 0x2 ;  /* 0x00000004060a7211 */ /* 0x000fc800078010ff */
[----:B------:R-:W-:Y:S01]  /*12550*/  LEA.HI.X R7, R6, R5, R7, 0x2, P0 ;  /* 0x0000000506077211 */ /* 0x000fe200000f1407 */
[----:B------:R-:W-:Y:S01]  /*12560*/  SHFL.IDX PT, R4, R10, RZ, 0x1c1f ;  /* 0x001c1fff0a047589 */ /* 0x000fe200000e0000 */
[----:B------:R-:W-:-:S03]  /*12570*/  IMAD.IADD R26, R38, 0x1, R51 ;  /* 0x00000001261a7824 */ /* 0x000fc600078e0233 */
[----:B------:R-:W0:Y:S04]  /*12580*/  SHFL.IDX PT, R5, R7, RZ, 0x1c1f ;  /* 0x001c1fff07057589 */ /* 0x000e2800000e0000 */
[----:B------:R-:W-:Y:S04]  /*12590*/  SHFL.IDX PT, R12, R10, 0x1, 0x1c1f ;  /* 0x003c1f000a0c7f89 */ /* 0x000fe800000e0000 */
        /* <DEDUP_REMOVED lines=53> */
[----:B0-----:R-:W-:Y:S01]  /*128f0*/  @P1 IMAD.HI.U32 R0, R14, R13, RZ ;  /* 0x0000000d0e001227 */ /* 0x001fe200078e00ff */
[----:B------:R-:W-:-:S03]  /*12900*/  MOV R3, R14 ;  /* 0x0000000e00037202 */ /* 0x000fc60000000f00 */
[----:B------:R-:W-:Y:S01]  /*12910*/  IMAD R12, R12, UR4, RZ ;  /* 0x000000040c0c7c24 */ /* 0x000fe2000f8e02ff */
[----:B-1----:R-:W-:Y:S01]  /*12920*/  @P1 SHF.R.U32.HI R3, RZ, R15, R0 ;  /* 0x0000000fff031219 */ /* 0x002fe20000011600 */
[----:B------:R-:W-:-:S04]  /*12930*/  IMAD.WIDE.U32 R10, R9, UR4, R10 ;  /* 0x00000004090a7c25 */ /* 0x000fc8000f8e000a */
[----:B------:R-:W-:Y:S02]  /*12940*/  IMAD R13, R9, UR5, R12 ;  /* 0x00000005090d7c24 */ /* 0x000fe4000f8e020c */
[----:B------:R-:W-:Y:S01]  /*12950*/  VIADD R0, R2, 0x16820 ;  /* 0x0001682002007836 */ /* 0x000fe20000000000 */
[----:B------:R-:W-:Y:S01]  /*12960*/  SHF.R.S32.HI R9, RZ, 0x1f, R3 ;  /* 0x0000001fff097819 */ /* 0x000fe20000011403 */
[----:B------:R-:W-:Y:S01]  /*12970*/  IMAD.IADD R11, R11, 0x1, R13 ;  /* 0x000000010b0b7824 */ /* 0x000fe200078e020d */
[----:B------:R-:W-:Y:S01]  /*12980*/  ULDC.64 UR4, c[0x0][0xae0] ;  /* 0x0002b80000047ab9 */ /* 0x000fe20000000a00 */
[----:B------:R-:W-:Y:S01]  /*12990*/  IMAD.MOV R13, RZ, RZ, -R3 ;  /* 0x000000ffff0d7224 */ /* 0x000fe200078e0a03 */
[----:B------:R-:W-:Y:S01]  /*129a0*/  PRMT R0, RZ, 0x654, R0 ;  /* 0x00000654ff007816 */ /* 0x000fe20000000000 */
[----:B------:R-:W-:Y:S02]  /*129b0*/  IMAD R12, R9, UR4, RZ ;  /* 0x00000004090c7c24 */ /* 0x000fe4000f8e02ff */
[----:B------:R-:W-:Y:S01]  /*129c0*/  IMAD R13, R8, R13, R14 ;  /* 0x0000000d080d7224 */ /* 0x000fe200078e020e */
[----:B--2---:R0:W-:Y:S01]  /*129d0*/  SYNCS.ARRIVE.TRANS64.RED.A1T0 RZ, [R0+URZ], RZ ;  /* 0x000000ff00ff79a7 */ /* 0x0041e2000810043f */
[----:B------:R-:W-:-:S02]  /*129e0*/  IMAD R15, R3, UR5, R12 ;  /* 0x00000005030f7c24 */ /* 0x000fc4000f8e020c */
[----:B------:R-:W-:Y:S01]  /*129f0*/  IMAD.WIDE.U32 R8, R3, UR4, R10 ;  /* 0x0000000403087c25 */ /* 0x000fe2000f8e000a */
        /* <DEDUP_REMOVED lines=28> */
[C-C-:B--2---:R-:W-:Y:S02]  /*12bc0*/  @!P2 LEA.HI.X R3, R44.reuse, R0, R43.reuse, 0x1, P5 ;  /* 0x000000002c03a211 */ /* 0x144fe400028f0c2b */
[----:B------:R-:W0:Y:S01]  /*12bd0*/  SHFL.IDX PT, R0, R41, 0x3, 0x181f ;  /* 0x00781f0029007f89 */ /* 0x000e2200000e0000 */
[C---:B---3--:R-:W-:Y:S02]  /*12be0*/  @!P4 LEA R45, P5, R44.reuse, R14, 0x1 ;  /* 0x0000000e2c2dc211 */ /* 0x048fe400078a08ff */
[----:B------:R-:W-:Y:S01]  /*12bf0*/  @!P2 MOV R9, R3 ;  /* 0x000000030009a202 */ /* 0x000fe20000000f00 */
        /* <DEDUP_REMOVED lines=9> */
.L_x_14736:
[----:B------:R-:W-:-:S05]  /*12c90*/  VIADD R42, R42, 0x90 ;  /* 0x000000902a2a7836 */ /* 0x000fca0000000000 */
[----:B------:R-:W-:-:S13]  /*12ca0*/  ISETP.GE.OR P0, PT, R42, R47, P0 ;  /* 0x0000002f2a00720c */ /* 0x000fda0000706670 */
[----:B------:R-:W-:Y:S05]  /*12cb0*/  @P0 BRA `(.L_x_14541) ;  /* 0x0000001000c40947 */ /* 0x000fea0003800000 */
[----:B------:R-:W-:-:S04]  /*12cc0*/  LEA R14, P0, R44, R14, 0x1 ;  /* 0x0000000e2c0e7211 */ /* 0x000fc800078008ff */
[----:B------:R-:W-:-:S05]  /*12cd0*/  LEA.HI.X R15, R44, R0, R43, 0x1, P0 ;  /* 0x000000002c0f7211 */ /* 0x000fca00000f0c2b */
[----:B------:R0:W-:Y:S01]  /*12ce0*/  ST.E.128 desc[UR40][R14.64], R36 ;  /* 0x000000240e007985 */ /* 0x0001e2000c101d28 */
[----:B------:R-:W-:Y:S05]  /*12cf0*/  BRA `(.L_x_14541) ;  /* 0x0000001000b47947 */ /* 0x000fea0003800000 */
.L_x_14539:
[----:B------:R-:W2:Y:S01]  /*12d00*/  LDL R43, [R1+0x38] ;  /* 0x00003800012b7983 */ /* 0x000ea20000100800 */
[----:B------:R-:W1:Y:S01]  /*12d10*/  @P1 LDC R10, c[0x0][0xbec] ;  /* 0x0002fb00ff0a1b82 */ /* 0x000e620000000800 */
[----:B------:R-:W-:Y:S01]  /*12d20*/  ULDC.64 UR4, c[0x0][0xb08] ;  /* 0x0002c20000047ab9 */ /* 0x000fe20000000a00 */
[----:B0-----:R-:W-:Y:S01]  /*12d30*/  SHF.R.S32.HI R0, RZ, 0x1f, R9 ;  /* 0x0000001fff007819 */ /* 0x001fe20000011409 */
[----:B------:R-:W-:-:S05]  /*12d40*/  IMAD R11, R11, UR4, RZ ;  /* 0x000000040b0b7c24 */ /* 0x000fca000f8e02ff */
[----:B------:R-:W0:Y:S01]  /*12d50*/  @P1 LDC R13, c[0x0][0xbf0] ;  /* 0x0002fc00ff0d1b82 */ /* 0x000e220000000800 */
[C---:B------:R-:W-:Y:S01]  /*12d60*/  IMAD.WIDE.U32 R4, R28.reuse, UR4, RZ ;  /* 0x000000041c047c25 */ /* 0x040fe2000f8e00ff */
[----:B------:R-:W-:Y:S01]  /*12d70*/  MOV R3, R39 ;  /* 0x0000002700037202 */ /* 0x000fe20000000f00 */
[----:B------:R-:W-:Y:S02]  /*12d80*/  ULDC.64 UR6, c[0x0][0xb30] ;  /* 0x0002cc0000067ab9 */ /* 0x000fe40000000a00 */
[----:B------:R-:W-:Y:S01]  /*12d90*/  IMAD R11, R28, UR5, R11 ;  /* 0x000000051c0b7c24 */ /* 0x000fe2000f8e020b */
[----:B------:R-:W-:-:S03]  /*12da0*/  ULDC.64 UR4, c[0x0][0xb38] ;  /* 0x0002ce0000047ab9 */ /* 0x000fc60000000a00 */
[----:B------:R-:W-:Y:S02]  /*12db0*/  IMAD.IADD R5, R5, 0x1, R11 ;  /* 0x0000000105057824 */ /* 0x000fe400078e020b */
[----:B------:R-:W-:-:S04]  /*12dc0*/  IMAD.WIDE.U32 R4, R50, UR4, R4 ;  /* 0x0000000432047c25 */ /* 0x000fc8000f8e0004 */
[----:B------:R-:W-:Y:S01]  /*12dd0*/  IMAD R5, R50, UR5, R5 ;  /* 0x0000000532057c24 */ /* 0x000fe2000f8e0205 */
[----:B------:R-:W-:Y:S01]  /*12de0*/  ULDC.64 UR4, c[0x0][0xb40] ;  /* 0x0002d00000047ab9 */ /* 0x000fe20000000a00 */
[----:B-1----:R-:W-:-:S04]  /*12df0*/  @P1 IMAD.HI.U32 R10, R39, R10, RZ ;  /* 0x0000000a270a1227 */ /* 0x002fc800078e00ff */
[----:B------:R-:W-:Y:S01]  /*12e00*/  IMAD R0, R0, UR4, RZ ;  /* 0x0000000400007c24 */ /* 0x000fe2000f8e02ff */
[----:B0-----:R-:W-:Y:S01]  /*12e10*/  @P1 SHF.R.U32.HI R3, RZ, R13, R10 ;  /* 0x0000000dff031219 */ /* 0x001fe2000001160a */
[----:B------:R-:W-:-:S04]  /*12e20*/  IMAD.WIDE.U32 R4, R9, UR4, R4 ;  /* 0x0000000409047c25 */ /* 0x000fc8000f8e0004 */
[----:B------:R-:W-:Y:S01]  /*12e30*/  IMAD R7, R9, UR5, R0 ;  /* 0x0000000509077c24 */ /* 0x000fe2000f8e0200 */
[----:B------:R-:W-:Y:S01]  /*12e40*/  SHF.R.S32.HI R0, RZ, 0x1f, R3 ;  /* 0x0000001fff007819 */ /* 0x000fe20000011403 */
[----:B------:R-:W-:Y:S02]  /*12e50*/  ULDC.64 UR4, c[0x0][0xb48] ;  /* 0x0002d20000047ab9 */ /* 0x000fe40000000a00 */
        /* <DEDUP_REMOVED lines=10> */
[----:B------:R-:W-:Y:S02]  /*12f00*/  VIADD R3, R2, 0x16820 ;  /* 0x0001682002037836 */ /* 0x000fe40000000000 */
[----:B------:R-:W-:Y:S02]  /*12f10*/  IMAD R0, R0, UR4, RZ ;  /* 0x0000000400007c24 */ /* 0x000fe4000f8e02ff */
[----:B------:R-:W-:Y:S01]  /*12f20*/  IMAD.IADD R5, R5, 0x1, R9 ;  /* 0x0000000105057824 */ /* 0x000fe200078e0209 */
[----:B------:R-:W-:Y:S01]  /*12f30*/  PRMT R8, RZ, 0x654, R3 ;  /* 0x00000654ff087816 */ /* 0x000fe20000000003 */
[C---:B------:R-:W-:Y:S02]  /*12f40*/  IMAD R3, R7.reuse, UR5, R0 ;  /* 0x0000000507037c24 */ /* 0x040fe4000f8e0200 */
[----:B------:R-:W-:Y:S01]  /*12f50*/  IMAD.WIDE.U32 R4, R7, UR4, R4 ;  /* 0x0000000407047c25 */ /* 0x000fe2000f8e0004 */
[----:B------:R-:W-:Y:S01]  /*12f60*/  ULDC.64 UR4, c[0x0][0xb00] ;  /* 0x0002c00000047ab9 */ /* 0x000fe20000000a00 */
[----:B------:R0:W-:Y:S03]  /*12f70*/  SYNCS.ARRIVE.TRANS64.RED.A1T0 RZ, [R8+URZ], RZ ;  /* 0x000000ff08ff79a7 */ /* 0x0001e6000810043f */
[----:B------:R-:W-:-:S02]  /*12f80*/  IADD3 R3, R5, R3, RZ ;  /* 0x0000000305037210 */ /* 0x000fc40007ffe0ff */
[----:B------:R-:W-:Y:S01]  /*12f90*/  LEA R0, P0, R4, UR4, 0x2 ;  /* 0x0000000404007c11 */ /* 0x000fe2000f8010ff */
[----:B------:R-:W-:-:S03]  /*12fa0*/  UMOV UR4, 0xffffffff ;  /* 0xffffffff00047882 */ /* 0x000fc60000000000 */
[----:B------:R-:W-:Y:S01]  /*12fb0*/  LEA.HI.X R4, R4, UR5, R3, 0x2, P0 ;  /* 0x0000000504047c11 */ /* 0x000fe200080f1403 */
[C---:B--2---:R-:W-:Y:S01]  /*12fc0*/  VIADD R28, R43.reuse, 0x20 ;  /* 0x000000202b1c7836 */ /* 0x044fe20000000000 */
[C---:B------:R-:W-:Y:S01]  /*12fd0*/  IADD3 R7, R43.reuse, 0x8, RZ ;  /* 0x000000082b077810 */ /* 0x040fe20007ffe0ff */
        /* <DEDUP_REMOVED lines=15> */
.L_x_14739:
        /* <DEDUP_REMOVED lines=8> */
[----:B-1----:R-:W-:Y:S02]  /*13150*/  @!P3 IMAD.MOV.U32 R15, RZ, RZ, R3 ;  /* 0x000000ffff0fb224 */ /* 0x002fe400078e0003 */
[-C--:B--2---:R-:W-:Y:S01]  /*13160*/  @!P1 LEA R10, P5, R7, R14.reuse, 0x2 ;  /* 0x0000000e070a9211 */ /* 0x084fe200078a10ff */
[----:B------:R-:W-:Y:S01]  /*13170*/  @!P3 IMAD.WIDE R8, R43, 0x4, R14 ;  /* 0x000000042b08b825 */ /* 0x000fe200078e020e */
[----:B------:R-:W-:Y:S02]  /*13180*/  @!P0 LEA R12, P2, R39, R14, 0x2 ;  /* 0x0000000e270c8211 */ /* 0x000fe400078410ff */
[-C--:B------:R-:W-:Y:S02]  /*13190*/  @!P1 LEA.HI.X R11, R7, R3.reuse, R40, 0x2, P5 ;  /* 0x00000003070b9211 */ /* 0x080fe400028f1428 */
[----:B------:R1:W-:Y:S01]  /*131a0*/  @!P3 ST.E.64 desc[UR40][R8.64], R20 ;  /* 0x000000140800b985 */ /* 0x0003e2000c101b28 */
[----:B------:R-:W-:Y:S02]  /*131b0*/  ISETP.GE.AND P3, PT, R28, UR4, PT ;  /* 0x000000041c007c0c */ /* 0x000fe4000bf66270 */
[----:B------:R-:W-:Y:S01]  /*131c0*/  @!P0 LEA.HI.X R13, R39, R3, R42, 0x2, P2 ;  /* 0x00000003270d8211 */ /* 0x000fe200010f142a */
[----:B------:R2:W-:Y:S01]  /*131d0*/  @!P1 ST.E.64 desc[UR40][R10.64], R92 ;  /* 0x0000005c0a009985 */ /* 0x0005e2000c101b28 */
[----:B------:R-:W-:-:S02]  /*131e0*/  ISETP.GE.AND P2, PT, R33, UR4, PT ;  /* 0x0000000421007c0c */ /* 0x000fc4000bf46270 */
[-C--:B------:R-:W-:Y:S01]  /*131f0*/  @!P4 LEA R24, P5, R41, R14.reuse, 0x2 ;  /* 0x0000000e2918c211 */ /* 0x080fe200078a10ff */
[----:B------:R3:W-:Y:S01]  /*13200*/  @!P0 ST.E.64 desc[UR40][R12.64], R96 ;  /* 0x000000600c008985 */ /* 0x0007e2000c101b28 */
[----:B------:R-:W-:Y:S02]  /*13210*/  ISETP.GE.AND P1, PT, R35, UR4, PT ;  /* 0x0000000423007c0c */ /* 0x000fe4000bf26270 */
[----:B------:R-:W-:Y:S02]  /*13220*/  ISETP.GE.AND P0, PT, R37, UR4, PT ;  /* 0x0000000425007c0c */ /* 0x000fe4000bf06270 */
[----:B------:R-:W-:Y:S02]  /*13230*/  @!P4 LEA.HI.X R25, R41, R3, R44, 0x2, P5 ;  /* 0x000000032919c211 */ /* 0x000fe400028f142c */
[----:B------:R-:W-:-:S03]  /*13240*/  @!P3 LEA R26, P5, R28, R14, 0x2 ;  /* 0x0000000e1c1ab211 */ /* 0x000fc600078a10ff */
[----:B------:R3:W-:Y:S01]  /*13250*/  @!P4 ST.E.64 desc[UR40][R24.64], R100 ;  /* 0x000000641800c985 */ /* 0x0007e2000c101b28 */
[-C--:B-1----:R-:W-:Y:S02]  /*13260*/  @!P2 LEA R8, P4, R33, R14.reuse, 0x2 ;  /* 0x0000000e2108a211 */ /* 0x082fe400078810ff */
[-C--:B------:R-:W-:Y:S02]  /*13270*/  @!P3 LEA.HI.X R27, R28, R3.reuse, R32, 0x2, P5 ;  /* 0x000000031c1bb211 */ /* 0x080fe400028f1420 */
[-C--:B--2---:R-:W-:Y:S02]  /*13280*/  @!P1 LEA R10, P5, R35, R14.reuse, 0x2 ;  /* 0x0000000e230a9211 */ /* 0x084fe400078a10ff */
        /* <DEDUP_REMOVED lines=8> */
.L_x_14544:
[----:B------:R-:W-:Y:S05]  /*13310*/  BSYNC B1 ;  /* 0x0000000000017941 */ /* 0x000fea0003800000 */
.L_x_14543:
[----:B------:R-:W-:-:S03]  /*13320*/  UMOV UR4, 0xffffffff ;  /* 0xffffffff00047882 */ /* 0x000fc60000000000 */
[----:B------:R-:W-:Y:S05]  /*13330*/  BRA.DIV UR4, `(.L_x_14545) ;  /* 0x0000009604387947 */ /* 0x000fea000b800000 */
[----:B-1----:R1:W4:Y:S04]  /*13340*/  SHFL.IDX PT, R3, R4, 0x1, 0x1c1f ;  /* 0x003c1f0004037f89 */ /* 0x00232800000e0000 */
[----:B--23--:R1:W2:Y:S02]  /*13350*/  SHFL.IDX PT, R14, R0, 0x1, 0x1c1f ;  /* 0x003c1f00000e7f89 */ /* 0x00c2a400000e0000 */
.L_x_14743:
        /* <DEDUP_REMOVED lines=37> */
.L_x_14537:
[----:B------:R-:W2:Y:S01]  /*135b0*/  LDL R8, [R1+0x58] ;  /* 0x0000580001087983 */ /* 0x000ea20000100800 */
        /* <DEDUP_REMOVED lines=10> */
[----:B-----5:R-:W-:-:S04]  /*13660*/  IMAD.U32 R24, RZ, RZ, UR4 ;  /* 0x00000004ff187e24 */ /* 0x020fc8000f8e00ff */
        /* <DEDUP_REMOVED lines=14> */
.L_x_14546:
        /* <DEDUP_REMOVED lines=18> */
[----:B------:R-:W-:Y:S02]  /*13870*/  ISETP.NE.AND P1, PT, R37, 0x1, PT ;  /* 0x000000012500780c */ /* 0x000fe40003f25270 */
[----:B------:R-:W-:Y:S02]  /*13880*/  SEL R20, R20, 0x978, P0 ;  /* 0x0000097814147807 */ /* 0x000fe40000000000 */
[----:B------:R-:W-:Y:S02]  /*13890*/  MOV R21, R35 ;  /* 0x0000002300157202 */ /* 0x000fe40000000f00 */
        /* <DEDUP_REMOVED lines=32> */
[----:B0-----:R-:W-:-:S04]  /*13aa0*/  LEA R4, P0, R6, R4, 0x2 ;  /* 0x0000000406047211 */ /* 0x001fc800078010ff */
[----:B------:R-:W-:Y:S01]  /*13ab0*/  IADD3 R0, R7, R11, RZ ;  /* 0x0000000b07007210 */ /* 0x000fe20007ffe0ff */
[----:B------:R-:W-:-:S03]  /*13ac0*/  IMAD.MOV.U32 R7, RZ, RZ, -0x800000 ;  /* 0xff800000ff077424 */ /* 0x000fc600078e00ff */
[----:B-1----:R-:W-:-:S05]  /*13ad0*/  LEA.HI.X R5, R6, R5, R0, 0x2, P0 ;  /* 0x0000000506057211 */ /* 0x002fca00000f1400 */
[----:B------:R1:W-:Y:S02]  /*13ae0*/  STG.E desc[UR40][R4.64], R7 ;  /* 0x0000000704007986 */ /* 0x0003e4000c101928 */
.L_x_14548:
[----:B------:R-:W-:Y:S05]  /*13af0*/  BSYNC B1 ;  /* 0x0000000000017941 */ /* 0x000fea0003800000 */
.L_x_14547:
        /* <DEDUP_REMOVED lines=17> */
[----:B--2---:R-:W-:-:S04]  /*13c10*/  IMAD.WIDE.U32 R4, R10, UR4, R4 ;  /* 0x000000040a047c25 */ /* 0x004fc8000f8e0004 */
[----:B----4-:R-:W-:Y:S02]  /*13c20*/  IMAD.IADD R8, R27, 0x1, R0 ;  /* 0x000000011b087824 */ /* 0x010fe400078e0200 */
[----:B------:R-:W-:Y:S01]  /*13c30*/  IMAD R5, R10, UR5, R5 ;  /* 0x000000050a057c24 */ /* 0x000fe2000f8e0205 */
[----:B------:R-:W-:Y:S01]  /*13c40*/  ULDC.64 UR4, c[0x0][0xae0] ;  /* 0x0002b80000047ab9 */ /* 0x000fe20000000a00 */
[----:B0-----:R-:W-:-:S04]  /*13c50*/  @P0 IMAD.HI.U32 R0, R8, R11, RZ ;  /* 0x0000000b08000227 */ /* 0x001fc800078e00ff */
[----:B------:R-:W-:Y:S01]  /*13c60*/  IMAD.MOV.U32 R3, RZ, RZ, R8 ;  /* 0x000000ffff037224 */ /* 0x000fe200078e0008 */
[----:B-1----:R-:W-:Y:S01]  /*13c70*/  @P0 SHF.R.U32.HI R3, RZ, R13, R0 ;  /* 0x0000000dff030219 */ /* 0x002fe20000011600 */
[----:B------:R-:W-:Y:S01]  /*13c80*/  IMAD.WIDE.U32 R4, R33, UR6, R4 ;  /* 0x0000000621047c25 */ /* 0x000fe2000f8e0004 */
[----:B------:R-:W-:Y:S02]  /*13c90*/  ULDC.64 UR6, c[0x0][0xa80] ;  /* 0x0002a00000067ab9 */ /* 0x000fe40000000a00 */
[----:B------:R-:W-:Y:S01]  /*13ca0*/  IADD3 R21, -R3, RZ, RZ ;  /* 0x000000ff03157210 */ /* 0x000fe20007ffe1ff */
[----:B------:R-:W-:Y:S01]  /*13cb0*/  IMAD.IADD R5, R5, 0x1, R7 ;  /* 0x0000000105057824 */ /* 0x000fe200078e0207 */
[----:B------:R-:W-:-:S03]  /*13cc0*/  SHF.R.S32.HI R0, RZ, 0x1f, R3 ;  /* 0x0000001fff007819 */ /* 0x000fc60000011403 */
[----:B------:R-:W-:Y:S02]  /*13cd0*/  IMAD R21, R9, R21, R8 ;  /* 0x0000001509157224 */ /* 0x000fe400078e0208 */
        /* <DEDUP_REMOVED lines=42> */
.L_x_14752:
[----:B------:R-:W-:-:S05]  /*13f80*/  VIADD R24, R24, 0x90 ;  /* 0x0000009018187836 */ /* 0x000fca0000000000 */
[----:B------:R-:W-:-:S13]  /*13f90*/  ISETP.GE.OR P0, PT, R24, R21, P0 ;  /* 0x000000151800720c */ /* 0x000fda0000706670 */
[----:B--2---:R-:W-:-:S04]  /*13fa0*/  @!P0 LEA R14, P1, R44, R14, 0x1 ;  /* 0x0000000e2c0e8211 */ /* 0x004fc800078208ff */
[----:B-1----:R-:W-:-:S05]  /*13fb0*/  @!P0 LEA.HI.X R15, R44, R0, R43, 0x1, P1 ;  /* 0x000000002c0f8211 */ /* 0x002fca00008f0c2b */
[----:B------:R1:W-:Y:S04]  /*13fc0*/  @!P0 ST.E.128 desc[UR40][R14.64], RZ ;  /* 0x000000ff0e008985 */ /* 0x0003e8000c101d28 */
.L_x_14541:
[----:B------:R-:W-:Y:S05]  /*13fd0*/  BSYNC B0 ;  /* 0x0000000000007941 */ /* 0x000fea0003800000 */
.L_x_14536:
[----:B------:R-:W-:Y:S02]  /*13fe0*/  ULDC UR4, c[0x0][0xc3c] ;  /* 0x00030f0000047ab9 */ /* 0x000fe40000000800 */
[----:B------:R-:W-:-:S13]  /*13ff0*/  ISETP.GE.AND P0, PT, R31, UR4, PT ;  /* 0x000000041f007c0c */ /* 0x000fda000bf06270 */
[----:B------:R-:W-:Y:S05]  /*14000*/  @!P0 BRA `(.L_x_14550) ;  /* 0xfffffed0000c8947 */ /* 0x000fea000383ffff */
[----:B------:R-:W-:Y:S05]  /*14010*/  BRA `(.L_x_14407) ;  /* 0x0000007400407947 */ /* 0x000fea0003800000 */
.L_x_14405:
[----:B------:R-:W-:-:S08]  /*14020*/  NOP ;  /* 0x0000000000007918 */ /* 0x000fd00000000000 */
[----:B--2---:R-:W0:-:S00]  /*14030*/  USETMAXREG.DEALLOC.CTAPOOL 0x20 ;  /* 0x00000020000079c8 */ /* 0x004e0000080e0500 */
        /* <DEDUP_REMOVED lines=16> */
.L_x_14551:
        /* <DEDUP_REMOVED lines=44> */
.L_x_14555:
[----:B------:R-:W0:Y:S01]  /*14400*/  LDC R2, c[0x0][0xc3c] ;  /* 0x00030f00ff027b82 */ /* 0x000e220000000800 */
[----:B------:R-:W-:Y:S01]  /*14410*/  UIADD3 UR4, UR4, 0x1f, URZ ;  /* 0x0000001f04047890 */ /* 0x000fe2000fffe03f */
[----:B------:R-:W-:Y:S02]  /*14420*/  ULDC UR7, c[0x0][0xc3c] ;  /* 0x00030f0000077ab9 */ /* 0x000fe40000000800 */
[----:B------:R-:W-:-:S03]  /*14430*/  IMAD.U32 R27, RZ, RZ, UR7 ;  /* 0x00000007ff1b7e24 */ /* 0x000fc6000f8e00ff */
[----:B0-----:R-:W-:-:S13]  /*14440*/  ISETP.LE.AND P6, PT, R2, UR4, PT ;  /* 0x0000000402007c0c */ /* 0x001fda000bfc3270 */
[----:B------:R-:W-:Y:S05]  /*14450*/  @P6 BRA `(.L_x_14554) ;  /* 0x0000000800a06947 */ /* 0x000fea0003800000 */
[----:B------:R-:W-:Y:S01]  /*14460*/  IADD3 R9, R0, UR4, RZ ;  /* 0x0000000400097c10 */ /* 0x000fe2000fffe0ff */
        /* <DEDUP_REMOVED lines=30> */
.L_x_14553:
        /* <DEDUP_REMOVED lines=13> */
.L_x_14556:
        /* <DEDUP_REMOVED lines=11> */
[----:B0-----:R-:W-:Y:S01]  /*147d0*/  MOV R2, RZ ;  /* 0x000000ff00027202 */ /* 0x001fe20000000f00 */
        /* <DEDUP_REMOVED lines=25> */
[----:B------:R-:W-:Y:S01]  /*14970*/  IMAD R9, R2, R5, RZ ;  /* 0x0000000502097224 */ /* 0x000fe200078e02ff */
[----:B------:R-:W-:Y:S01]  /*14980*/  MOV R2, RZ ;  /* 0x000000ff00027202 */ /* 0x000fe20000000f00 */
[----:B------:R-:W-:-:S04]  /*14990*/  IMAD.MOV R8, RZ, RZ, -R8 ;  /* 0x000000ffff087224 */ /* 0x000fc800078e0a08 */
        /* <DEDUP_REMOVED lines=17> */
[----:B------:R-:W-:Y:S02]  /*14ab0*/  IMAD R6, R6, 0x1000000, R2 ;  /* 0x0100000006067824 */ /* 0x000fe400078e0202 */
[----:B------:R-:W-:Y:S02]  /*14ac0*/  IMAD R2, R25, R3, R4 ;  /* 0x0000000319027224 */ /* 0x000fe400078e0204 */
[----:B------:R-:W-:Y:S01]  /*14ad0*/  IMAD R26, R7, 0x10000, R6 ;  /* 0x00010000071a7824 */ /* 0x000fe200078e0206 */
[----:B------:R-:W-:Y:S06]  /*14ae0*/  BRA `(.L_x_14558) ;  /* 0x0000000000f07947 */ /* 0x000fec0003800000 */
.L_x_14557:
        /* <DEDUP_REMOVED lines=8> */
[----:B0-----:R-:W-:-:S06]  /*14b70*/  IADD3 R7, R6, 0xffffffe, RZ ;  /* 0x0ffffffe06077810 */ /* 0x001fcc0007ffe0ff */
        /* <DEDUP_REMOVED lines=32> */
[----:B0-----:R-:W-:-:S05]  /*14d80*/  IADD3 R11, RZ, -R3, RZ ;  /* 0x80000003ff0b7210 */ /* 0x001fca0007ffe0ff */
[----:B------:R-:W-:-:S04]  /*14d90*/  IMAD R5, R11, R8, RZ ;  /* 0x000000080b057224 */ /* 0x000fc800078e02ff */
[----:B------:R-:W-:Y:S01]  /*14da0*/  IMAD.HI.U32 R2, R3, R5, R2 ;  /* 0x0000000503027227 */ /* 0x000fe200078e0002 */
[----:B------:R-:W-:-:S03]  /*14db0*/  IABS R5, R4 ;  /* 0x0000000400057213 */ /* 0x000fc60000000000 */
[----:B------:R-:W-:Y:S02]  /*14dc0*/  IMAD.MOV R3, RZ, RZ, -R9 ;  /* 0x000000ffff037224 */ /* 0x000fe400078e0a09 */
[----:B------:R-:W-:-:S04]  /*14dd0*/  IMAD.HI.U32 R2, R2, R5, RZ ;  /* 0x0000000502027227 */ /* 0x000fc800078e00ff */
[----:B------:R-:W-:-:S05]  /*14de0*/  IMAD R3, R2, R3, R5 ;  /* 0x0000000302037224 */ /* 0x000fca00078e0205 */
[----:B------:R-:W-:-:S13]  /*14df0*/  ISETP.GT.U32.AND P1, PT, R8, R3, PT ;  /* 0x000000030800720c */ /* 0x000fda0003f24070 */
[----:B------:R-:W-:Y:S01]  /*14e00*/  @!P1 IMAD.IADD R3, R3, 0x1, -R8 ;  /* 0x0000000103039824 */ /* 0x000fe200078e0a08 */
[----:B------:R-:W-:Y:S02]  /*14e10*/  @!P1 IADD3 R2, R2, 0x1, RZ ;  /* 0x0000000102029810 */ /* 0x000fe40007ffe0ff */
        /* <DEDUP_REMOVED lines=9> */
.L_x_14558:
[----:B------:R-:W-:-:S05]  /*14eb0*/  LOP3.LUT R2, RZ, R2, RZ, 0x33, !PT ;  /* 0x00000002ff027212 */ /* 0x000fca00078e33ff */
[----:B------:R-:W-:Y:S01]  /*14ec0*/  IMAD.IADD R25, R25, 0x1, R2 ;  /* 0x0000000119197824 */ /* 0x000fe200078e0202 */
[----:B------:R-:W-:Y:S06]  /*14ed0*/  BRA `(.L_x_14559) ;  /* 0x00000000000c7947 */ /* 0x000fec0003800000 */
.L_x_14554:
[----:B------:R-:W-:Y:S01]  /*14ee0*/  MOV R25, RZ ;  /* 0x000000ff00197202 */ /* 0x000fe20000000f00 */
[----:B------:R-:W-:Y:S02]  /*14ef0*/  IMAD.U32 R24, RZ, RZ, UR6 ;  /* 0x00000006ff187e24 */ /* 0x000fe4000f8e00ff */
[----:B------:R-:W-:-:S07]  /*14f00*/  IMAD.MOV.U32 R26, RZ, RZ, RZ ;  /* 0x000000ffff1a7224 */ /* 0x000fce00078e00ff */
.L_x_14559:
[----:B------:R-:W-:-:S13]  /*14f10*/  ISETP.NE.AND P0, PT, R0, RZ, PT ;  /* 0x000000ff0000720c */ /* 0x000fda0003f05270 */
[----:B------:R-:W0:Y:S01]  /*14f20*/  @!P0 S2R R3, SR_CgaCtaId ;  /* 0x0000000000038919 */ /* 0x000e220000008800 */
[----:B------:R-:W-:-:S04]  /*14f30*/  @!P0 MOV R0, 0x400 ;  /* 0x0000040000008802 */ /* 0x000fc80000000f00 */
[----:B0-----:R-:W-:-:S05]  /*14f40*/  @!P0 LEA R0, R3, R0, 0x18 ;  /* 0x0000000003008211 */ /* 0x001fca00078ec0ff */
[----:B------:R0:W-:Y:S01]  /*14f50*/  @!P0 STS.128 [R0+0x168d0], R24 ;  /* 0x0168d01800008388 */ /* 0x0001e20000000c00 */
[----:B------:R-:W-:Y:S06]  /*14f60*/  BAR.ARV 0x5, 0x200 ;  /* 0x0148000000007b1d */ /* 0x000fec0000002000 */
.L_x_14552:
[----:B------:R2:W-:Y:S01]  /*14f70*/  STL [R1+0x3c], RZ ;  /* 0x00003cff01007387 */ /* 0x0005e20000100800 */
[----:B------:R-:W-:Y:S01]  /*14f80*/  ULDC UR4, c[0x0][0xc3c] ;  /* 0x00030f0000047ab9 */ /* 0x000fe20000000800 */
[----:B------:R-:W-:Y:S01]  /*14f90*/  IMAD.MOV.U32 R28, RZ, RZ, 0x1 ;  /* 0x00000001ff1c7424 */ /* 0x000fe200078e00ff */
[----:B-1----:R-:W-:Y:S01]  /*14fa0*/  ISETP.GE.AND P0, PT, R27, UR4, PT ;  /* 0x000000041b007c0c */ /* 0x002fe2000bf06270 */
[----:B------:R-:W-:-:S12]  /*14fb0*/  IMAD.MOV.U32 R18, RZ, RZ, RZ ;  /* 0x000000ffff127224 */ /* 0x000fd800078e00ff */
[----:B--2---:R-:W-:Y:S05]  /*14fc0*/  @P0 BRA `(.L_x_14560) ;  /* 0x0000006000780947 */ /* 0x004fea0003800000 */
[----:B------:R-:W0:Y:S01]  /*14fd0*/  S2R R5, SR_TID.X ;  /* 0x0000000000057919 */ /* 0x000e220000002100 */
[----:B------:R-:W1:Y:S01]  /*14fe0*/  S2UR UR5, SR_CgaCtaId ;  /* 0x00000000000579c3 */ /* 0x000e620000008800 */
[----:B------:R-:W-:Y:S01]  /*14ff0*/  UMOV UR4, 0x400 ;  /* 0x0000040000047882 */ /* 0x000fe20000000000 */
[----:B------:R-:W-:Y:S01]  /*15000*/  BSSY B8, `(.L_x_14560) ;  /* 0x000061a000087945 */ /* 0x000fe20003800000 */
[----:B------:R-:W-:Y:S01]  /*15010*/  STL [R1+0x3c], RZ ;  /* 0x00003cff01007387 */ /* 0x000fe20000100800 */
[----:B------:R-:W-:Y:S01]  /*15020*/  MOV R29, RZ ;  /* 0x000000ff001d7202 */ /* 0x000fe20000000f00 */
[----:B------:R-:W-:Y:S01]  /*15030*/  IMAD.MOV.U32 R18, RZ, RZ, RZ ;  /* 0x000000ffff127224 */ /* 0x000fe200078e00ff */
[----:B------:R-:W-:Y:S01]  /*15040*/  ULDC.64 UR38, c[0x0][0x198] ;  /* 0x0000660000267ab9 */ /* 0x000fe20000000a00 */
[----:B------:R-:W-:Y:S01]  /*15050*/  IMAD.MOV.U32 R28, RZ, RZ, 0x1 ;  /* 0x00000001ff1c7424 */ /* 0x000fe200078e00ff */
[----:B------:R-:W-:Y:S01]  /*15060*/  ULDC UR36, c[0x0][0xc] ;  /* 0x0000030000247ab9 */ /* 0x000fe20000000800 */
[----:B-1----:R-:W-:-:S06]  /*15070*/  ULEA UR4, UR5, UR4, 0x18 ;  /* 0x0000000405047291 */ /* 0x002fcc000f8ec03f */
[----:B------:R-:W-:Y:S01]  /*15080*/  IMAD.U32 R16, RZ, RZ, UR4 ;  /* 0x00000004ff107e24 */ /* 0x000fe2000f8e00ff */
[C---:B0-----:R-:W-:Y:S02]  /*15090*/  SHF.L.U32 R0, R5.reuse, 0x3, RZ ;  /* 0x0000000305007819 */ /* 0x041fe400000006ff */
[----:B------:R-:W-:Y:S02]  /*150a0*/  LOP3.LUT R4, R5, 0x7f, RZ, 0xc0, !PT ;  /* 0x0000007f05047812 */ /* 0x000fe400078ec0ff */
[----:B------:R-:W-:Y:S01]  /*150b0*/  LOP3.LUT R2, R0, 0x1f8, RZ, 0xc0, !PT ;  /* 0x000001f800027812 */ /* 0x000fe200078ec0ff */
[----:B------:R-:W-:Y:S02]  /*150c0*/  IMAD.MOV.U32 R0, RZ, RZ, 0x1 ;  /* 0x00000001ff007424 */ /* 0x000fe400078e00ff */
[----:B------:R-:W-:Y:S01]  /*150d0*/  IMAD.SHL.U32 R3, R4, 0x8, RZ ;  /* 0x0000000804037824 */ /* 0x000fe200078e00ff */
[----:B------:R-:W-:Y:S02]  /*150e0*/  LOP3.LUT R2, R2, 0x38, R5, 0x78, !PT ;  /* 0x0000003802027812 */ /* 0x000fe400078e7805 */
[----:B------:R0:W-:Y:S01]  /*150f0*/  STL [R1+0x4], R0 ;  /* 0x0000040001007387 */ /* 0x0001e20000100800 */
[----:B------:R-:W-:-:S02]  /*15100*/  SHF.R.U32.HI R4, RZ, 0x3, R4 ;  /* 0x00000003ff047819 */ /* 0x000fc40000011604 */
[----:B------:R-:W-:Y:S01]  /*15110*/  LOP3.LUT R3, R2, 0x200, R3, 0xf8, !PT ;  /* 0x0000020002037812 */ /* 0x000fe200078ef803 */
[----:B------:R-:W-:-:S05]  /*15120*/  IMAD.SHL.U32 R2, R5, 0x10, RZ ;  /* 0x0000001005027824 */ /* 0x000fca00078e00ff */
[----:B------:R-:W-:Y:S01]  /*15130*/  LOP3.LUT R2, R4, 0x70, R2, 0xf8, !PT ;  /* 0x0000007004027812 */ /* 0x000fe200078ef802 */
[----:B0-----:R-:W-:-:S05]  /*15140*/  IMAD R0, R3, 0x2, R16 ;  /* 0x0000000203007824 */ /* 0x001fca00078e0210 */
[----:B------:R0:W-:Y:S02]  /*15150*/  STL [R1+0x10], R0 ;  /* 0x0000100001007387 */ /* 0x0001e40000100800 */
.L_x_14686:
        /* <DEDUP_REMOVED lines=54> */
[----:B--2---:R0:W-:Y:S01]  /*154c0*/  STL [R1+0x28], R8 ;  /* 0x0000280801007387 */ /* 0x0041e20000100800 */
[----:B------:R-:W-:Y:S02]  /*154d0*/  IMAD.MOV.U32 R13, RZ, RZ, R8 ;  /* 0x000000ffff0d7224 */ /* 0x000fe400078e0008 */
[----:B0-----:R-:W-:Y:S01]  /*154e0*/  IMAD.U32 R8, RZ, RZ, UR5 ;  /* 0x00000005ff087e24 */ /* 0x001fe2000f8e00ff */
[----:B---3--:R-:W-:Y:S06]  /*154f0*/  @P3 BRA `(.L_x_14561) ;  /* 0x0000000000143947 */ /* 0x008fec0003800000 */
[----:B------:R-:W-:Y:S05]  /*15500*/  @!P0 BRA `(.L_x_14561) ;  /* 0x0000000000108947 */ /* 0x000fea0003800000 */
[----:B------:R-:W2:Y:S04]  /*15510*/  LDG.E R11, desc[UR40][R2.64] ;  /* 0x00000028020b7981 */ /* 0x000ea8000c1e1900 */
[----:B------:R-:W2:Y:S02]  /*15520*/  LDG.E R2, desc[UR40][R2.64+0x4] ;  /* 0x0000042802027981 */ /* 0x000ea4000c1e1900 */
[----:B--2---:R-:W-:-:S05]  /*15530*/  IMAD.IADD R13, R2, 0x1, -R11 ;  /* 0x00000001020d7824 */ /* 0x004fca00078e0a0b */
[----:B------:R0:W-:Y:S02]  /*15540*/  STL [R1+0x28], R13 ;  /* 0x0000280d01007387 */ /* 0x0001e40000100800 */
.L_x_14561:
        /* <DEDUP_REMOVED lines=15> */
.L_x_14562:
[----:B------:R-:W-:Y:S05]  /*15640*/  @!P1 BRA `(.L_x_14563) ;  /* 0x00000000000c9947 */ /* 0x000fea0003800000 */
[----:B------:R-:W2:Y:S04]  /*15650*/  LDG.E R10, desc[UR40][R6.64] ;  /* 0x00000028060a7981 */ /* 0x000ea8000c1e1900 */
[----:B------:R-:W2:Y:S02]  /*15660*/  LDG.E R6, desc[UR40][R6.64+0x4] ;  /* 0x0000042806067981 */ /* 0x000ea4000c1e1900 */
[----:B--2---:R-:W-:-:S07]  /*15670*/  IMAD.IADD R10, R6, 0x1, -R10 ;  /* 0x00000001060a7824 */ /* 0x004fce00078e0a0a */
.L_x_14563:
[----:B------:R-:W2:Y:S04]  /*15680*/  @P2 LDG.E R3, desc[UR40][R4.64] ;  /* 0x0000002804032981 */ /* 0x000ea8000c1e1900 */
[----:B------:R3:W2:Y:S01]  /*15690*/  @P2 LDG.E R5, desc[UR40][R4.64+0x4] ;  /* 0x0000042804052981 */ /* 0x0006a2000c1e1900 */
[----:B-----5:R-:W-:Y:S01]  /*156a0*/  IMAD.IADD R10, R10, 0x1, -R9 ;  /* 0x000000010a0a7824 */ /* 0x020fe200078e0a09 */
[----:B------:R-:W-:Y:S01]  /*156b0*/  LOP3.LUT R12, R2, 0xff, RZ, 0xc0, !PT ;  /* 0x000000ff020c7812 */ /* 0x000fe200078ec0ff */
[----:B------:R-:W-:Y:S04]  /*156c0*/  BSSY B0, `(.L_x_14564) ;  /* 0x0000037000007945 */ /* 0x000fe80003800000 */
[----:B------:R4:W-:Y:S01]  /*156d0*/  STL [R1+0x40], R12 ;  /* 0x0000400c01007387 */ /* 0x0009e20000100800 */
[----:B---3--:R-:W3:Y:S02]  /*156e0*/  LDC R4, c[0x0][0x448] ;  /* 0x00011200ff047b82 */ /* 0x008ee40000000800 */
[----:B---3--:R-:W-:-:S13]  /*156f0*/  ISETP.NE.AND P0, PT, R4, 0x1, PT ;  /* 0x000000010400780c */ /* 0x008fda0003f05270 */
[----:B------:R-:W3:Y:S08]  /*15700*/  @P0 LDC R6, c[0x0][0x44c] ;  /* 0x00011300ff060b82 */ /* 0x000ef00000000800 */
[----:B------:R-:W0:Y:S01]  /*15710*/  @P0 LDC R4, c[0x0][0x450] ;  /* 0x00011400ff040b82 */ /* 0x000e220000000800 */
[----:B--2---:R-:W-:Y:S01]  /*15720*/  @P2 IADD3 R8, -R3, R5, RZ ;  /* 0x0000000503082210 */ /* 0x004fe20007ffe1ff */
[----:B------:R-:W-:-:S04]  /*15730*/  IMAD R3, R25, 0xc0, RZ ;  /* 0x000000c019037824 */ /* 0x000fc800078e02ff */
[----:B------:R-:W-:-:S04]  /*15740*/  VIADD R3, R3, 0xbf ;  /* 0x000000bf03037836 */ /* 0x000fc80000000000 */
[----:B---3--:R-:W-:-:S05]  /*15750*/  @P0 IMAD.HI.U32 R6, R3, R6, RZ ;  /* 0x0000000603060227 */ /* 0x008fca00078e00ff */
[----:B0-----:R-:W-:Y:S01]  /*15760*/  @P0 SHF.R.U32.HI R3, RZ, R4, R6 ;  /* 0x00000004ff030219 */ /* 0x001fe20000011606 */
[----:B------:R-:W-:-:S05]  /*15770*/  IMAD.IADD R4, R10, 0x1, R8 ;  /* 0x000000010a047824 */ /* 0x000fca00078e0208 */
[C---:B------:R-:W-:Y:S01]  /*15780*/  IADD3 R20, R4.reuse, 0x80, -R13 ;  /* 0x0000008004147810 */ /* 0x040fe20007ffe80d */
[----:B------:R-:W-:-:S03]  /*15790*/  VIADD R4, R4, 0x7f ;  /* 0x0000007f04047836 */ /* 0x000fc60000000000 */
[----:B------:R-:W-:Y:S02]  /*157a0*/  IADD3 R3, R20, R3, RZ ;  /* 0x0000000314037210 */ /* 0x000fe40007ffe0ff */
[----:B------:R-:W-:-:S04]  /*157b0*/  SHF.R.S32.HI R5, RZ, 0x1f, R4 ;  /* 0x0000001fff057819 */ /* 0x000fc80000011404 */
[----:B------:R-:W-:Y:S02]  /*157c0*/  LEA.HI R5, R5, R4, RZ, 0x7 ;  /* 0x0000000405057211 */ /* 0x000fe400078f38ff */
[----:B------:R-:W-:Y:S02]  /*157d0*/  SHF.R.S32.HI R4, RZ, 0x1f, R3 ;  /* 0x0000001fff047819 */ /* 0x000fe40000011403 */
[----:B------:R-:W-:Y:S02]  /*157e0*/  SHF.R.S32.HI R21, RZ, 0x7, R5 ;  /* 0x00000007ff157819 */ /* 0x000fe40000011405 */
[----:B------:R-:W-:-:S04]  /*157f0*/  LEA.HI R4, R4, R3, RZ, 0x7 ;  /* 0x0000000304047211 */ /* 0x000fc800078f38ff */
[----:B------:R-:W-:-:S04]  /*15800*/  SHF.R.S32.HI R4, RZ, 0x7, R4 ;  /* 0x00000007ff047819 */ /* 0x000fc80000011404 */
[----:B------:R-:W-:Y:S02]  /*15810*/  VIMNMX R5, R21, R4, PT ;  /* 0x0000000415057248 */ /* 0x000fe40003fe0100 */
[----:B------:R-:W-:Y:S01]  /*15820*/  SHF.R.U32.HI R4, RZ, 0x10, R2 ;  /* 0x00000010ff047819 */ /* 0x000fe20000011602 */
[----:B------:R-:W-:Y:S01]  /*15830*/  IMAD.MOV.U32 R2, RZ, RZ, RZ ;  /* 0x000000ffff027224 */ /* 0x000fe200078e00ff */
[----:B------:R-:W-:-:S13]  /*15840*/  ISETP.GE.AND P0, PT, R5, 0x1, PT ;  /* 0x000000010500780c */ /* 0x000fda0003f06270 */
[----:B----4-:R-:W-:Y:S05]  /*15850*/  @!P0 BRA `(.L_x_14565) ;  /* 0x0000000000748947 */ /* 0x010fea0003800000 */
        /* <DEDUP_REMOVED lines=16> */
[----:B------:R-:W-:Y:S02]  /*15960*/  IABS R3, R9 ;  /* 0x0000000900037213 */ /* 0x000fe40000000000 */
[----:B------:R-:W-:-:S05]  /*15970*/  IADD3 R2, RZ, -R2, RZ ;  /* 0x80000002ff027210 */ /* 0x000fca0007ffe0ff */
        /* <DEDUP_REMOVED lines=11> */
.L_x_14565:
[----:B------:R-:W-:Y:S05]  /*15a30*/  BSYNC B0 ;  /* 0x0000000000007941 */ /* 0x000fea0003800000 */
.L_x_14564:
[-C--:B------:R-:W-:Y:S01]  /*15a40*/  IMAD R3, R12, R2.reuse, RZ ;  /* 0x000000020c037224 */ /* 0x080fe200078e02ff */
        /* <DEDUP_REMOVED lines=23> */
.L_x_14755:
[----:B--2---:R-:W-:Y:S02]  /*15bc0*/  ISETP.NE.AND P0, PT, R14, RZ, PT ;  /* 0x000000ff0e00720c */ /* 0x004fe40003f05270 */
[----:B------:R-:W-:-:S11]  /*15bd0*/  PLOP3.LUT P6, PT, PT, PT, PT, 0x8, 0x0 ;  /* 0x000000000000781c */ /* 0x000fd60003fce170 */
[----:B------:R-:W-:Y:S05]  /*15be0*/  @P0 BRA `(.L_x_14569) ;  /* 0x00000000000c0947 */ /* 0x000fea0003800000 */
[----:B------:R-:W-:-:S03]  /*15bf0*/  UMOV UR4, 0xffffffff ;  /* 0xffffffff00047882 */ /* 0x000fc60000000000 */
[----:B------:R-:W-:Y:S05]  /*15c00*/  BRA.DIV UR4, `(.L_x_14570) ;  /* 0x0000007204807947 */ /* 0x000fea000b800000 */
[----:B------:R-:W-:-:S13]  /*15c10*/  ELECT P6, URZ, PT ;  /* 0x00000000003f782f */ /* 0x000fda00038c0000 */
.L_x_14569:
        /* <DEDUP_REMOVED lines=9> */
.L_x_14758:
[----:B------:R-:W-:Y:S05]  /*15cb0*/  BSYNC B1 ;  /* 0x0000000000017941 */ /* 0x000fea0003800000 */
.L_x_14571:
[----:B------:R-:W-:Y:S04]  /*15cc0*/  BSSY B1, `(.L_x_14573) ;  /* 0x0000050000017945 */ /* 0x000fe80003800000 */
[----:B------:R-:W-:Y:S05]  /*15cd0*/  @!P6 BRA `(.L_x_14574) ;  /* 0x000000040038e947 */ /* 0x000fea0003800000 */
[----:B------:R-:W2:Y:S01]  /*15ce0*/  LDL R7, [R1+0x4] ;  /* 0x0000040001077983 */ /* 0x000ea20000100800 */
        /* <DEDUP_REMOVED lines=8> */
.L_x_14759:
[----:B------:R-:W-:Y:S05]  /*15d70*/  BSYNC B2 ;  /* 0x0000000000027941 */ /* 0x000fea0003800000 */
.L_x_14575:
        /* <DEDUP_REMOVED lines=9> */
.L_x_14578:
[----:B------:R-:W-:Y:S05]  /*15e10*/  BSYNC B2 ;  /* 0x0000000000027941 */ /* 0x000fea0003800000 */
.L_x_14577:
[----:B------:R-:W-:Y:S01]  /*15e20*/  IMAD.MOV.U32 R12, RZ, RZ, RZ ;  /* 0x000000ffff0c7224 */ /* 0x000fe200078e00ff */
[----:B------:R-:W-:Y:S01]  /*15e30*/  LEA R8, R5, R0, 0x7 ;  /* 0x0000000005087211 */ /* 0x000fe200078e38ff */
[C---:B------:R-:W-:Y:S01]  /*15e40*/  IMAD R9, R29.reuse, 0x4000, R16 ;  /* 0x000040001d097824 */ /* 0x040fe200078e0210 */
[----:B------:R-:W-:Y:S01]  /*15e50*/  UIADD3 UR4, UP0, UR38, 0x570, URZ ;  /* 0x0000057026047890 */ /* 0x000fe2000ff1e03f */
[----:B------:R-:W-:Y:S01]  /*15e60*/  PLOP3.LUT P0, PT, PT, PT, PT, 0x80, 0x0 ;  /* 0x000000000000781c */ /* 0x000fe20003f0f070 */
[----:B-1----:R-:W-:Y:S01]  /*15e70*/  IMAD.SHL.U32 R11, R29, 0x2000, RZ ;  /* 0x000020001d0b7824 */ /* 0x002fe200078e00ff */
[----:B------:R-:W-:Y:S01]  /*15e80*/  R2UR UR10, R12 ;  /* 0x000000000c0a72ca */ /* 0x000fe200000e0000 */
[----:B------:R-:W-:Y:S01]  /*15e90*/  VIADD R8, R8, 0xffffff80 ;  /* 0xffffff8008087836 */ /* 0x000fe20000000000 */
[----:B------:R-:W-:Y:S01]  /*15ea0*/  IADD3 R10, R6, 0x16890, RZ ;  /* 0x00016890060a7810 */ /* 0x000fe20007ffe0ff */
[----:B------:R-:W-:Y:S01]  /*15eb0*/  VIADD R9, R9, 0xe400 ;  /* 0x0000e40009097836 */ /* 0x000fe20000000000 */
[----:B------:R-:W-:Y:S01]  /*15ec0*/  UIADD3.X UR5, URZ, UR39, URZ, UP0, !UPT ;  /* 0x000000273f057290 */ /* 0x000fe200087fe43f */
[----:B------:R-:W-:Y:S01]  /*15ed0*/  UMOV UR6, 0x0 ;  /* 0x0000000000067882 */ /* 0x000fe20000000000 */
[----:B------:R-:W-:-:S10]  /*15ee0*/  UMOV UR7, 0x12f00000 ;  /* 0x12f0000000077882 */ /* 0x000fd40000000000 */
.L_x_14579:
        /* <DEDUP_REMOVED lines=13> */
.L_x_14760:
[----:B------:R-:W-:Y:S05]  /*15fc0*/  BSYNC B2 ;  /* 0x0000000000027941 */ /* 0x000fea0003800000 */
.L_x_14580:
[----:B------:R-:W-:Y:S01]  /*15fd0*/  BSSY B2, `(.L_x_14582) ;  /* 0x000000b000027945 */ /* 0x000fe20003800000 */
[----:B------:R-:W-:Y:S02]  /*15fe0*/  IMAD.MOV.U32 R14, RZ, RZ, 0x0 ;  /* 0x00000000ff0e7424 */ /* 0x000fe400078e00ff */
[----:B------:R-:W-:Y:S01]  /*15ff0*/  IMAD.MOV.U32 R15, RZ, RZ, 0x12f00000 ;  /* 0x12f00000ff0f7424 */ /* 0x000fe200078e00ff */
[----:B------:R-:W-:Y:S06]  /*16000*/  @P1 BRA `(.L_x_14583) ;  /* 0x00000000001c1947 */ /* 0x000fec0003800000 */
[----:B------:R-:W2:Y:S01]  /*16010*/  S2R R9, SR_TID.X ;  /* 0x0000000000097919 */ /* 0x000ea20000002100 */
[----:B01----:R-:W-:-:S04]  /*16020*/  IMAD.MOV.U32 R7, RZ, RZ, 0x4000 ;  /* 0x00004000ff077424 */ /* 0x003fc800078e00ff */
[----:B------:R3:W-:Y:S01]  /*16030*/  SYNCS.ARRIVE.TRANS64 RZ, [R6+URZ+0x168b0], R7 ;  /* 0x0168b00706ff79a7 */ /* 0x0007e2000800003f */
[----:B--2---:R-:W-:-:S04]  /*16040*/  LOP3.LUT R9, R9, 0x1f, RZ, 0xc0, !PT ;  /* 0x0000001f09097812 */ /* 0x004fc800078ec0ff */
[----:B------:R-:W-:-:S13]  /*16050*/  ISETP.NE.AND P0, PT, R9, RZ, PT ;  /* 0x000000ff0900720c */ /* 0x000fda0003f05270 */
[----:B---3--:R-:W-:Y:S05]  /*16060*/  @!P0 BRA `(.L_x_14583) ;  /* 0x0000000000048947 */ /* 0x008fea0003800000 */
[----:B------:R-:W-:Y:S01]  /*16070*/  BPT.TRAP 0x1 ;  /* 0x000000040000795c */ /* 0x000fe20000300000 */
.L_x_14583:
[----:B------:R-:W-:Y:S05]  /*16080*/  BSYNC B2 ;  /* 0x0000000000027941 */ /* 0x000fea0003800000 */
.L_x_14582:
[----:B------:R-:W-:Y:S01]  /*16090*/  R2UR UR10, R12 ;  /* 0x000000000c0a72ca */ /* 0x000fe200000e0000 */
[----:B01----:R-:W-:Y:S01]  /*160a0*/  IMAD R7, R11, 0x2, R16 ;  /* 0x000000020b077824 */ /* 0x003fe200078e0210 */
[----:B------:R-:W-:Y:S01]  /*160b0*/  R2UR UR6, R14 ;  /* 0x000000000e0672ca */ /* 0x000fe200000e0000 */
[----:B------:R-:W-:Y:S01]  /*160c0*/  UIADD3 UR4, UP0, UR38, 0x670, URZ ;  /* 0x0000067026047890 */ /* 0x000fe2000ff1e03f */
[----:B------:R-:W-:Y:S01]  /*160d0*/  R2UR UR7, R15 ;  /* 0x000000000f0772ca */ /* 0x000fe200000e0000 */
[----:B------:R-:W-:Y:S01]  /*160e0*/  VIADD R7, R7, 0x400 ;  /* 0x0000040007077836 */ /* 0x000fe20000000000 */
[----:B------:R-:W-:Y:S01]  /*160f0*/  PLOP3.LUT P0, PT, PT, PT, PT, 0x80, 0x0 ;  /* 0x000000000000781c */ /* 0x000fe20003f0f070 */
[----:B------:R-:W-:Y:S01]  /*16100*/  UIADD3.X UR5, URZ, UR39, URZ, UP0, !UPT ;  /* 0x000000273f057290 */ /* 0x000fe200087fe43f */
[----:B------:R-:W-:-:S11]  /*16110*/  IADD3 R6, R6, 0x168b0, RZ ;  /* 0x000168b006067810 */ /* 0x000fd60007ffe0ff */
.L_x_14584:
        /* <DEDUP_REMOVED lines=10> */
.L_x_14574:
[----:B------:R-:W-:Y:S05]  /*161c0*/  BSYNC B1 ;  /* 0x0000000000017941 */ /* 0x000fea0003800000 */
.L_x_14573:
[----:B------:R-:W2:Y:S01]  /*161d0*/  LDL.LU R9, [R1+0x4] ;  /* 0x0000040001097983 */ /* 0x000ea20000300800 */
        /* <DEDUP_REMOVED lines=8> */
[----:B------:R0:W-:Y:S02]  /*16260*/  STL [R1+0x4], R9 ;  /* 0x0000040901007387 */ /* 0x0001e40000100800 */
[----:B------:R-:W-:Y:S05]  /*16270*/  @!P2 BRA `(.L_x_14567) ;  /* 0x000000040064a947 */ /* 0x000fea0003800000 */
.L_x_14597:
        /* <DEDUP_REMOVED lines=12> */
.L_x_14761:
[----:B------:R-:W-:Y:S05]  /*16340*/  BSYNC B2 ;  /* 0x0000000000027941 */ /* 0x000fea0003800000 */
.L_x_14587:
[----:B------:R-:W-:Y:S04]  /*16350*/  BSSY B2, `(.L_x_14589) ;  /* 0x0000009000027945 */ /* 0x000fe80003800000 */
[----:B------:R-:W-:Y:S05]  /*16360*/  @P2 BRA `(.L_x_14590) ;  /* 0x00000000001c2947 */ /* 0x000fea0003800000 */
[----:B------:R-:W0:Y:S02]  /*16370*/  S2R R8, SR_TID.X ;  /* 0x0000000000087919 */ /* 0x000e240000002100 */
[----:B0-----:R-:W-:Y:S02]  /*16380*/  LOP3.LUT R9, R8, 0x1f, RZ, 0xc0, !PT ;  /* 0x0000001f08097812 */ /* 0x001fe400078ec0ff */
[----:B------:R-:W-:Y:S02]  /*16390*/  MOV R8, 0x4000 ;  /* 0x0000400000087802 */ /* 0x000fe40000000f00 */
[----:B------:R-:W-:Y:S02]  /*163a0*/  ISETP.NE.AND P1, PT, R9, RZ, PT ;  /* 0x000000ff0900720c */ /* 0x000fe40003f25270 */
[----:B------:R3:W-:Y:S11]  /*163b0*/  SYNCS.ARRIVE.TRANS64 RZ, [R6+URZ+0x16890], R8 ;  /* 0x0168900806ff79a7 */ /* 0x0007f6000800003f */
[----:B---3--:R-:W-:Y:S05]  /*163c0*/  @!P1 BRA `(.L_x_14590) ;  /* 0x0000000000049947 */ /* 0x008fea0003800000 */
[----:B------:R-:W-:Y:S01]  /*163d0*/  BPT.TRAP 0x1 ;  /* 0x000000040000795c */ /* 0x000fe20000300000 */
.L_x_14590:
[----:B------:R-:W-:Y:S05]  /*163e0*/  BSYNC B2 ;  /* 0x0000000000027941 */ /* 0x000fea0003800000 */
.L_x_14589:
[----:B------:R-:W-:Y:S01]  /*163f0*/  IMAD.MOV.U32 R12, RZ, RZ, RZ ;  /* 0x000000ffff0c7224 */ /* 0x000fe200078e00ff */
[----:B------:R-:W-:Y:S01]  /*16400*/  UIADD3 UR4, UP0, UR38, 0x570, URZ ;  /* 0x0000057026047890 */ /* 0x000fe2000ff1e03f */
[----:B------:R-:W-:Y:S01]  /*16410*/  IMAD R8, R29, 0x4000, R16 ;  /* 0x000040001d087824 */ /* 0x000fe200078e0210 */
[----:B------:R-:W-:Y:S01]  /*16420*/  PLOP3.LUT P1, PT, PT, PT, PT, 0x80, 0x0 ;  /* 0x000000000000781c */ /* 0x000fe20003f2f070 */
[----:B0-----:R-:W-:Y:S01]  /*16430*/  IMAD R9, R5, 0x80, R0 ;  /* 0x0000008005097824 */ /* 0x001fe200078e0200 */
[----:B------:R-:W-:Y:S01]  /*16440*/  R2UR UR10, R12 ;  /* 0x000000000c0a72ca */ /* 0x000fe200000e0000 */
[----:B------:R-:W-:Y:S01]  /*16450*/  VIADD R10, R6, 0x16890 ;  /* 0x00016890060a7836 */ /* 0x000fe20000000000 */
[----:B-1----:R-:W-:Y:S01]  /*16460*/  IADD3 R11, R8, 0xe400, RZ ;  /* 0x0000e400080b7810 */ /* 0x002fe20007ffe0ff */
[----:B------:R-:W-:Y:S01]  /*16470*/  UIADD3.X UR5, URZ, UR39, URZ, UP0, !UPT ;  /* 0x000000273f057290 */ /* 0x000fe200087fe43f */
[----:B------:R-:W-:Y:S01]  /*16480*/  UMOV UR6, 0x0 ;  /* 0x0000000000067882 */ /* 0x000fe20000000000 */
[----:B------:R-:W-:-:S10]  /*16490*/  UMOV UR7, 0x12f00000 ;  /* 0x12f0000000077882 */ /* 0x000fd40000000000 */
.L_x_14591:
        /* <DEDUP_REMOVED lines=13> */
.L_x_14762:
[----:B------:R-:W-:Y:S05]  /*16570*/  BSYNC B2 ;  /* 0x0000000000027941 */ /* 0x000fea0003800000 */
.L_x_14592:
[----:B------:R-:W-:Y:S01]  /*16580*/  BSSY B2, `(.L_x_14594) ;  /* 0x000000b000027945 */ /* 0x000fe20003800000 */
[----:B------:R-:W-:Y:S02]  /*16590*/  IMAD.MOV.U32 R10, RZ, RZ, 0x0 ;  /* 0x00000000ff0a7424 */ /* 0x000fe400078e00ff */
[----:B------:R-:W-:Y:S01]  /*165a0*/  IMAD.MOV.U32 R11, RZ, RZ, 0x12f00000 ;  /* 0x12f00000ff0b7424 */ /* 0x000fe200078e00ff */
[----:B------:R-:W-:Y:S06]  /*165b0*/  @P2 BRA `(.L_x_14595) ;  /* 0x00000000001c2947 */ /* 0x000fec0003800000 */
[----:B------:R-:W1:Y:S01]  /*165c0*/  S2R R13, SR_TID.X ;  /* 0x00000000000d7919 */ /* 0x000e620000002100 */
[----:B0-2---:R-:W-:-:S04]  /*165d0*/  IMAD.MOV.U32 R7, RZ, RZ, 0x4000 ;  /* 0x00004000ff077424 */ /* 0x005fc800078e00ff */
[----:B------:R3:W-:Y:S01]  /*165e0*/  SYNCS.ARRIVE.TRANS64 RZ, [R6+URZ+0x168b0], R7 ;  /* 0x0168b00706ff79a7 */ /* 0x0007e2000800003f */
[----:B-1----:R-:W-:-:S04]  /*165f0*/  LOP3.LUT R13, R13, 0x1f, RZ, 0xc0, !PT ;  /* 0x0000001f0d0d7812 */ /* 0x002fc800078ec0ff */
[----:B------:R-:W-:-:S13]  /*16600*/  ISETP.NE.AND P1, PT, R13, RZ, PT ;  /* 0x000000ff0d00720c */ /* 0x000fda0003f25270 */
[----:B---3--:R-:W-:Y:S05]  /*16610*/  @!P1 BRA `(.L_x_14595) ;  /* 0x0000000000049947 */ /* 0x008fea0003800000 */
[----:B------:R-:W-:Y:S01]  /*16620*/  BPT.TRAP 0x1 ;  /* 0x000000040000795c */ /* 0x000fe20000300000 */
.L_x_14595:
[----:B------:R-:W-:Y:S05]  /*16630*/  BSYNC B2 ;  /* 0x0000000000027941 */ /* 0x000fea0003800000 */
.L_x_14594:
[----:B------:R-:W-:Y:S01]  /*16640*/  R2UR UR10, R12 ;  /* 0x000000000c0a72ca */ /* 0x000fe200000e0000 */
[----:B------:R-:W-:Y:S01]  /*16650*/  UIADD3 UR4, UP0, UR38, 0x670, URZ ;  /* 0x0000067026047890 */ /* 0x000fe2000ff1e03f */
[----:B------:R-:W-:Y:S01]  /*16660*/  R2UR UR6, R10 ;  /* 0x000000000a0672ca */ /* 0x000fe200000e0000 */
[----:B------:R-:W-:Y:S01]  /*16670*/  VIADD R8, R8, 0x400 ;  /* 0x0000040008087836 */ /* 0x000fe20000000000 */
[----:B------:R-:W-:Y:S01]  /*16680*/  R2UR UR7, R11 ;  /* 0x000000000b0772ca */ /* 0x000fe200000e0000 */
[----:B------:R-:W-:Y:S01]  /*16690*/  UIADD3.X UR5, URZ, UR39, URZ, UP0, !UPT ;  /* 0x000000273f057290 */ /* 0x000fe200087fe43f */
[----:B------:R-:W-:Y:S02]  /*166a0*/  PLOP3.LUT P1, PT, PT, PT, PT, 0x80, 0x0 ;  /* 0x000000000000781c */ /* 0x000fe40003f2f070 */
[----:B0-2---:R-:W-:-:S11]  /*166b0*/  IADD3 R6, R6, 0x168b0, RZ ;  /* 0x000168b006067810 */ /* 0x005fd60007ffe0ff */
.L_x_14596:
        /* <DEDUP_REMOVED lines=10> */
.L_x_14586:
[----:B------:R-:W-:Y:S05]  /*16760*/  BSYNC B1 ;  /* 0x0000000000017941 */ /* 0x000fea0003800000 */
.L_x_14585:
[----:B------:R-:W2:Y:S01]  /*16770*/  LDL.LU R7, [R1+0x4] ;  /* 0x0000040001077983 */ /* 0x000ea20000300800 */
[----:B------:R-:W-:Y:S01]  /*16780*/  VIADD R29, R29, 0x1 ;  /* 0x000000011d1d7836 */ /* 0x000fe20000000000 */
[C---:B------:R-:W-:Y:S01]  /*16790*/  ISETP.GT.AND P2, PT, R5.reuse, R3, PT ;  /* 0x000000030500720c */ /* 0x040fe20003f44270 */
[----:B------:R-:W-:-:S03]  /*167a0*/  VIADD R5, R5, 0xffffffff ;  /* 0xffffffff05057836 */ /* 0x000fc60000000000 */
[----:B------:R-:W-:-:S04]  /*167b0*/  ISETP.NE.AND P1, PT, R29, 0x2, PT ;  /* 0x000000021d00780c */ /* 0x000fc80003f25270 */
[----:B------:R-:W-:Y:S02]  /*167c0*/  SEL R6, RZ, 0x1, P1 ;  /* 0x00000001ff067807 */ /* 0x000fe40000800000 */
[----:B------:R-:W-:Y:S02]  /*167d0*/  SEL R29, R29, RZ, P1 ;  /* 0x000000ff1d1d7207 */ /* 0x000fe40000800000 */
[----:B--2---:R-:W-:-:S05]  /*167e0*/  LOP3.LUT R7, R7, R6, RZ, 0x3c, !PT ;  /* 0x0000000607077212 */ /* 0x004fca00078e3cff */
[----:B------:R2:W-:Y:S01]  /*167f0*/  STL [R1+0x4], R7 ;  /* 0x0000040701007387 */ /* 0x0005e20000100800 */
[----:B------:R-:W-:Y:S05]  /*16800*/  @P2 BRA `(.L_x_14597) ;  /* 0xfffffff8009c2947 */ /* 0x000fea000383ffff */
.L_x_14567:
[----:B------:R-:W-:Y:S05]  /*16810*/  BSYNC B0 ;  /* 0x0000000000007941 */ /* 0x000fea0003800000 */
.L_x_14566:
[----:B------:R-:W3:Y:S01]  /*16820*/  LDC R0, c[0x0][0x448] ;  /* 0x00011200ff007b82 */ /* 0x000ee20000000800 */
[----:B------:R-:W-:Y:S01]  /*16830*/  IMAD.MOV.U32 R2, RZ, RZ, 0xc0 ;  /* 0x000000c0ff027424 */ /* 0x000fe200078e00ff */
[----:B------:R-:W-:Y:S01]  /*16840*/  ISETP.NE.AND P2, PT, R4, RZ, PT ;  /* 0x000000ff0400720c */ /* 0x000fe20003f45270 */
[----:B------:R-:W-:Y:S05]  /*16850*/  @!P0 WARPSYNC.ALL ;  /* 0x0000000000008948 */ /* 0x000fea0003800000 */
[----:B------:R-:W-:Y:S01]  /*16860*/  IMAD R2, R25, R2, 0xbf ;  /* 0x000000bf19027424 */ /* 0x000fe200078e0202 */
[----:B------:R-:W-:Y:S06]  /*16870*/  BSSY B0, `(.L_x_14598) ;  /* 0x000002b000007945 */ /* 0x000fec0003800000 */
[----:B------:R-:W4:Y:S08]  /*16880*/  @!P2 LDC R4, c[0x0][0x9f0] ;  /* 0x00027c00ff04ab82 */ /* 0x000f300000000800 */
[----:B------:R-:W-:Y:S01]  /*16890*/  @!P0 BAR.SYNC.DEFER_BLOCKING 0xc, 0x200 ;  /* 0x0308000000008b1d */ /* 0x000fe20000010000 */
[----:B---3--:R-:W-:-:S13]  /*168a0*/  ISETP.NE.AND P1, PT, R0, 0x1, PT ;  /* 0x000000010000780c */ /* 0x008fda0003f25270 */
[----:B------:R-:W3:Y:S08]  /*168b0*/  @P1 LDC R3, c[0x0][0x44c] ;  /* 0x00011300ff031b82 */ /* 0x000ef00000000800 */
[----:B------:R-:W5:Y:S01]  /*168c0*/  @P1 LDC R0, c[0x0][0x450] ;  /* 0x00011400ff001b82 */ /* 0x000f620000000800 */
[----:B---3--:R-:W-:-:S05]  /*168d0*/  @P1 IMAD.HI.U32 R3, R2, R3, RZ ;  /* 0x0000000302031227 */ /* 0x008fca00078e00ff */
[----:B-----5:R-:W-:-:S05]  /*168e0*/  @P1 SHF.R.U32.HI R2, RZ, R0, R3 ;  /* 0x00000000ff021219 */ /* 0x020fca0000011603 */
[----:B------:R-:W-:-:S05]  /*168f0*/  IMAD.IADD R2, R20, 0x1, R2 ;  /* 0x0000000114027824 */ /* 0x000fca00078e0202 */
[----:B------:R-:W-:-:S04]  /*16900*/  SHF.R.S32.HI R0, RZ, 0x1f, R2 ;  /* 0x0000001fff007819 */ /* 0x000fc80000011402 */
[----:B------:R-:W-:-:S04]  /*16910*/  LEA.HI R0, R0, R2, RZ, 0x7 ;  /* 0x0000000200007211 */ /* 0x000fc800078f38ff */
[----:B------:R-:W-:-:S04]  /*16920*/  SHF.R.S32.HI R0, RZ, 0x7, R0 ;  /* 0x00000007ff007819 */ /* 0x000fc80000011400 */
[----:B--2---:R-:W-:-:S04]  /*16930*/  VIMNMX R7, R21, R0, PT ;  /* 0x0000000015077248 */ /* 0x004fc80003fe0100 */
[----:B------:R-:W-:Y:S01]  /*16940*/  ISETP.GE.AND P1, PT, R7, 0x1, PT ;  /* 0x000000010700780c */ /* 0x000fe20003f26270 */
[----:B------:R2:W-:Y:S04]  /*16950*/  STL [R1+0x1c], R7 ;  /* 0x00001c0701007387 */ /* 0x0005e80000100800 */
[----:B------:R2:W-:Y:S08]  /*16960*/  STL [R1+0x24], RZ ;  /* 0x000024ff01007387 */ /* 0x0005f00000100800 */
[----:B--2-4-:R-:W-:Y:S05]  /*16970*/  @!P1 BRA `(.L_x_14599) ;  /* 0x0000000000689947 */ /* 0x014fea0003800000 */
[-C--:B------:R-:W-:Y:S02]  /*16980*/  IABS R0, R4.reuse ;  /* 0x0000000400007213 */ /* 0x080fe40000000000 */
[----:B------:R-:W-:Y:S02]  /*16990*/  IABS R6, R4 ;  /* 0x0000000400067213 */ /* 0x000fe40000000000 */
[----:B------:R-:W2:Y:S03]  /*169a0*/  I2F.RP R2, R0 ;  /* 0x0000000000027306 */ /* 0x000ea60000209400 */
[----:B------:R-:W-:-:S05]  /*169b0*/  IMAD.MOV R6, RZ, RZ, -R6 ;  /* 0x000000ffff067224 */ /* 0x000fca00078e0a06 */
[----:B--2---:R-:W2:Y:S02]  /*169c0*/  MUFU.RCP R2, R2 ;  /* 0x0000000200027308 */ /* 0x004ea40000001000 */
[----:B--2---:R-:W-:-:S06]  /*169d0*/  IADD3 R2, R2, 0xffffffe, RZ ;  /* 0x0ffffffe02027810 */ /* 0x004fcc0007ffe0ff */
[----:B------:R-:W2:Y:S02]  /*169e0*/  F2I.FTZ.U32.TRUNC.NTZ R3, R2 ;  /* 0x0000000200037305 */ /* 0x000ea4000021f000 */
[----:B--2---:R-:W-:-:S04]  /*169f0*/  IMAD.MOV R2, RZ, RZ, -R3 ;  /* 0x000000ffff027224 */ /* 0x004fc800078e0a03 */
        /* <DEDUP_REMOVED lines=18> */
.L_x_14599:
[----:B------:R-:W-:Y:S05]  /*16b20*/  BSYNC B0 ;  /* 0x0000000000007941 */ /* 0x000fea0003800000 */
.L_x_14598:
        /* <DEDUP_REMOVED lines=26> */
.L_x_14601:
        /* <DEDUP_REMOVED lines=9> */
[----:B--2---:R-:W-:Y:S01]  /*16d60*/  MOV R5, UR7 ;  /* 0x0000000700057c02 */ /* 0x004fe20008000f00 */
[----:B------:R-:W2:Y:S01]  /*16d70*/  LDC.64 R2, c[0x4][R2] ;  /* 0x0100000002027b82 */ /* 0x000ea20000000a00 */
[----:B------:R-:W-:Y:S01]  /*16d80*/  IMAD.U32 R6, RZ, RZ, UR8 ;  /* 0x00000008ff067e24 */ /* 0x000fe2000f8e00ff */
[----:B------:R-:W-:Y:S01]  /*16d90*/  MOV R8, 0x70 ;  /* 0x0000007000087802 */ /* 0x000fe20000000f00 */
[----:B------:R-:W-:Y:S02]  /*16da0*/  IMAD.U32 R7, RZ, RZ, UR9 ;  /* 0x00000009ff077e24 */ /* 0x000fe4000f8e00ff */
[----:B------:R-:W-:-:S02]  /*16db0*/  IMAD.U32 R10, RZ, RZ, UR4 ;  /* 0x00000004ff0a7e24 */ /* 0x000fc4000f8e00ff */
[----:B-1----:R-:W-:Y:S02]  /*16dc0*/  IMAD.U32 R11, RZ, RZ, UR5 ;  /* 0x00000005ff0b7e24 */ /* 0x002fe4000f8e00ff */
[----:B------:R-:W-:Y:S02]  /*16dd0*/  IMAD.MOV.U32 R12, RZ, RZ, 0x1 ;  /* 0x00000001ff0c7424 */ /* 0x000fe400078e00ff */
[----:B------:R-:W-:-:S07]  /*16de0*/  IMAD.MOV.U32 R13, RZ, RZ, RZ ;  /* 0x000000ffff0d7224 */ /* 0x000fce00078e00ff */
[----:B------:R-:W-:-:S07]  /*16df0*/  LEPC R20, `(.L_x_14604) ;  /* 0x000000001014794e */ /* 0x000fce0000000000 */
[----:B0-2---:R-:W-:Y:S05]  /*16e00*/  CALL.ABS.NOINC R2 ;  /* 0x0000000002007343 */ /* 0x005fea0003c00000 */
.L_x_14604:
[----:B------:R-:W-:Y:S05]  /*16e10*/  BSYNC B6 ;  /* 0x0000000000067941 */ /* 0x000fea0003800000 */
.L_x_14603:
        /* <DEDUP_REMOVED lines=10> */
[----:B--2---:R-:W-:Y:S01]  /*16ec0*/  MOV R5, UR7 ;  /* 0x0000000700057c02 */ /* 0x004fe20008000f00 */
[----:B------:R-:W-:Y:S01]  /*16ed0*/  IMAD.U32 R6, RZ, RZ, UR8 ;  /* 0x00000008ff067e24 */ /* 0x000fe2000f8e00ff */
[----:B------:R-:W-:Y:S01]  /*16ee0*/  MOV R8, 0x70 ;  /* 0x0000007000087802 */ /* 0x000fe20000000f00 */
[----:B------:R-:W-:Y:S02]  /*16ef0*/  IMAD.U32 R7, RZ, RZ, UR9 ;  /* 0x00000009ff077e24 */ /* 0x000fe4000f8e00ff */
[----:B------:R-:W-:-:S02]  /*16f00*/  IMAD.U32 R10, RZ, RZ, UR4 ;  /* 0x00000004ff0a7e24 */ /* 0x000fc4000f8e00ff */
[----:B-1----:R-:W-:Y:S02]  /*16f10*/  IMAD.U32 R11, RZ, RZ, UR5 ;  /* 0x00000005ff0b7e24 */ /* 0x002fe4000f8e00ff */
[----:B------:R-:W-:Y:S02]  /*16f20*/  IMAD.MOV.U32 R12, RZ, RZ, 0x1 ;  /* 0x00000001ff0c7424 */ /* 0x000fe400078e00ff */
[----:B---3--:R-:W-:-:S07]  /*16f30*/  IMAD.MOV.U32 R13, RZ, RZ, RZ ;  /* 0x000000ffff0d7224 */ /* 0x008fce00078e00ff */
[----:B------:R-:W-:-:S07]  /*16f40*/  LEPC R20, `(.L_x_14607) ;  /* 0x000000001014794e */ /* 0x000fce0000000000 */
[----:B0---4-:R-:W-:Y:S05]  /*16f50*/  CALL.ABS.NOINC R2 ;  /* 0x0000000002007343 */ /* 0x011fea0003c00000 */
.L_x_14607:
        /* <DEDUP_REMOVED lines=16> */
.L_x_14606:
[----:B------:R-:W-:Y:S05]  /*17060*/  BSYNC B6 ;  /* 0x0000000000067941 */ /* 0x000fea0003800000 */
.L_x_14605:
        /* <DEDUP_REMOVED lines=21> */
.L_x_14765:
        /* <DEDUP_REMOVED lines=10> */
.L_x_14768:
        /* <DEDUP_REMOVED lines=11> */
[--C-:B------:R-:W-:Y:S01]  /*17310*/  SHF.R.S32.HI R5, RZ, 0x1f, R0.reuse ;  /* 0x0000001fff057819 */ /* 0x100fe20000011400 */
[----:B------:R-:W-:-:S04]  /*17320*/  IMAD.MOV R4, RZ, RZ, -R0 ;  /* 0x000000ffff047224 */ /* 0x000fc800078e0a00 */
[----:B------:R-:W-:Y:S01]  /*17330*/  IMAD R22, R6, R4, R22 ;  /* 0x0000000406167224 */ /* 0x000fe200078e0216 */
[----:B------:R-:W-:Y:S01]  /*17340*/  MOV R4, R0 ;  /* 0x0000000000047202 */ /* 0x000fe20000000f00 */
[----:B------:R-:W-:-:S04]  /*17350*/  IMAD R6, R7, UR4, RZ ;  /* 0x0000000407067c24 */ /* 0x000fc8000f8e02ff */
[----:B------:R-:W-:-:S04]  /*17360*/  IMAD.WIDE.U32 R4, R23, UR4, R4 ;  /* 0x0000000417047c25 */ /* 0x000fc8000f8e0004 */
[----:B------:R-:W-:Y:S01]  /*17370*/  IMAD R0, R23, UR5, R6 ;  /* 0x0000000517007c24 */ /* 0x000fe2000f8e0206 */
[----:B------:R-:W-:-:S03]  /*17380*/  LEA R2, P0, R4, R2, 0x2 ;  /* 0x0000000204027211 */ /* 0x000fc600078010ff */
[----:B------:R-:W-:-:S05]  /*17390*/  IMAD.IADD R0, R5, 0x1, R0 ;  /* 0x0000000105007824 */ /* 0x000fca00078e0200 */
[----:B------:R-:W-:-:S05]  /*173a0*/  LEA.HI.X R3, R4, R3, R0, 0x2, P0 ;  /* 0x0000000304037211 */ /* 0x000fca00000f1400 */
[----:B------:R4:W5:Y:S02]  /*173b0*/  LDG.E R19, desc[UR40][R2.64] ;  /* 0x0000002802137981 */ /* 0x000964000c1e1900 */
.L_x_14611:
[----:B0-----:R-:W-:Y:S01]  /*173c0*/  IMAD R0, R18, 0x8, R16 ;  /* 0x0000000812007824 */ /* 0x001fe200078e0210 */
[----:B----4-:R-:W-:-:S04]  /*173d0*/  SHF.L.U32 R2, R28, 0x1f, RZ ;  /* 0x0000001f1c027819 */ /* 0x010fc800000006ff */
[----:B------:R-:W0:Y:S02]  /*173e0*/  SYNCS.PHASECHK.TRANS64.TRYWAIT P0, [R0+URZ+0x16840], R2 ;  /* 0x01684002000075a7 */ /* 0x000e24000800017f */
[----:B0-----:R-:W-:Y:S05]  /*173f0*/  @!P0 BRA `(.L_x_14612) ;  /* 0x0000005c005c8947 */ /* 0x001fea0003800000 */
.L_x_14769:
[----:B------:R-:W4:Y:S02]  /*17400*/  S2R R3, SR_TID.X ;  /* 0x0000000000037919 */ /* 0x000f240000002100 */
[----:B----4-:R-:W-:-:S04]  /*17410*/  LOP3.LUT R3, R3, 0x7f, RZ, 0xc0, !PT ;  /* 0x0000007f03037812 */ /* 0x010fc800078ec0ff */
[----:B------:R-:W-:-:S13]  /*17420*/  ISETP.NE.AND P0, PT, R3, RZ, PT ;  /* 0x000000ff0300720c */ /* 0x000fda0003f05270 */
[----:B------:R-:W-:Y:S05]  /*17430*/  @P0 BRA `(.L_x_14613) ;  /* 0x00000000001c0947 */ /* 0x000fea0003800000 */
[----:B------:R-:W4:Y:S01]  /*17440*/  S2R R3, SR_TID.X ;  /* 0x0000000000037919 */ /* 0x000f220000002100 */
[----:B0-----:R-:W-:-:S04]  /*17450*/  IMAD.MOV.U32 R2, RZ, RZ, 0x4000 ;  /* 0x00004000ff027424 */ /* 0x001fc800078e00ff */
[----:B------:R0:W-:Y:S01]  /*17460*/  SYNCS.ARRIVE.TRANS64 RZ, [R0+URZ+0x16830], R2 ;  /* 0x0168300200ff79a7 */ /* 0x0001e2000800003f */
[----:B----4-:R-:W-:-:S04]  /*17470*/  LOP3.LUT R3, R3, 0x1f, RZ, 0xc0, !PT ;  /* 0x0000001f03037812 */ /* 0x010fc800078ec0ff */
[----:B------:R-:W-:-:S13]  /*17480*/  ISETP.NE.AND P0, PT, R3, RZ, PT ;  /* 0x000000ff0300720c */ /* 0x000fda0003f05270 */
[----:B0-----:R-:W-:Y:S05]  /*17490*/  @!P0 BRA `(.L_x_14613) ;  /* 0x0000000000048947 */ /* 0x001fea0003800000 */
[----:B------:R-:W-:Y:S01]  /*174a0*/  BPT.TRAP 0x1 ;  /* 0x000000040000795c */ /* 0x000fe20000300000 */
.L_x_14613:
        /* <DEDUP_REMOVED lines=18> */
[----:B----4-:R-:W-:-:S04]  /*175d0*/  LOP3.LUT R2, R2, 0xfffffffe, RZ, 0xc0, !PT ;  /* 0xfffffffe02027812 */ /* 0x010fc800078ec0ff */
[----:B------:R-:W-:-:S05]  /*175e0*/  @P0 LOP3.LUT R2, R2, 0x1, RZ, 0xfc, !PT ;  /* 0x0000000102020812 */ /* 0x000fca00078efcff */
[----:B------:R0:W-:Y:S01]  /*175f0*/  STL [R1], R2 ;  /* 0x0000000201007387 */ /* 0x0001e20000100800 */
[----:B------:R-:W-:Y:S01]  /*17600*/  NOP ;  /* 0x0000000000007918 */ /* 0x000fe20000000000 */
.L_x_14609:
[----:B------:R-:W4:Y:S04]  /*17610*/  LDL.LU R4, [R1+0x18] ;  /* 0x0000180001047983 */ /* 0x000f280000300800 */
[----:B------:R-:W5:Y:S04]  /*17620*/  LDL.LU R6, [R1+0x14] ;  /* 0x0000140001067983 */ /* 0x000f680000300800 */
[----:B------:R-:W2:Y:S01]  /*17630*/  LDL.LU R3, [R1+0x38] ;  /* 0x0000380001037983 */ /* 0x000ea20000300800 */
[----:B------:R-:W-:Y:S05]  /*17640*/  WARPSYNC.ALL ;  /* 0x0000000000007948 */ /* 0x000fea0003800000 */
[----:B0-----:R-:W-:Y:S01]  /*17650*/  ULDC.64 UR6, c[0x0][0xa00] ;  /* 0x0002800000067ab9 */ /* 0x001fe20000000a00 */
[----:B------:R-:W-:Y:S01]  /*17660*/  ULDC.64 UR4, c[0x0][0x298] ;  /* 0x0000a60000047ab9 */ /* 0x000fe20000000a00 */
[----:B------:R-:W-:Y:S01]  /*17670*/  BAR.SYNC.DEFER_BLOCKING 0x8, 0x200 ;  /* 0x0208000000007b1d */ /* 0x000fe20000010000 */
[----:B------:R-:W-:-:S02]  /*17680*/  ISETP.NE.U32.AND P0, PT, RZ, UR6, PT ;  /* 0x00000006ff007c0c */ /* 0x000fc4000bf05070 */
[----:B------:R-:W-:Y:S02]  /*17690*/  IADD3 R0, R16, 0x8400, RZ ;  /* 0x0000840010007810 */ /* 0x000fe40007ffe0ff */
[----:B------:R-:W-:Y:S01]  /*176a0*/  ISETP.NE.AND.EX P0, PT, RZ, UR7, PT, P0 ;  /* 0x00000007ff007c0c */ /* 0x000fe2000bf05300 */
[----:B------:R-:W-:Y:S01]  /*176b0*/  BSSY B6, `(.L_x_14614) ;  /* 0x000001e000067945 */ /* 0x000fe20003800000 */
[----:B------:R-:W-:Y:S02]  /*176c0*/  LOP3.LUT P1, RZ, R0, 0x3ff, RZ, 0xc0, !PT ;  /* 0x000003ff00ff7812 */ /* 0x000fe4000782c0ff */
        /* <DEDUP_REMOVED lines=17> */
[----:B---3--:R-:W-:Y:S01]  /*177e0*/  MOV R7, UR7 ;  /* 0x0000000700077c02 */ /* 0x008fe20008000f00 */
[----:B------:R-:W0:Y:S01]  /*177f0*/  LDC.64 R2, c[0x4][R2] ;  /* 0x0100000002027b82 */ /* 0x000e220000000a00 */
[----:B------:R-:W-:Y:S01]  /*17800*/  IMAD.U32 R5, RZ, RZ, UR5 ;  /* 0x00000005ff057e24 */ /* 0x000fe2000f8e00ff */
[----:B------:R-:W-:Y:S01]  /*17810*/  MOV R13, RZ ;  /* 0x000000ff000d7202 */ /* 0x000fe20000000f00 */
[----:B------:R-:W-:Y:S02]  /*17820*/  IMAD.U32 R6, RZ, RZ, UR6 ;  /* 0x00000006ff067e24 */ /* 0x000fe4000f8e00ff */
[----:B------:R-:W-:-:S02]  /*17830*/  IMAD.U32 R10, RZ, RZ, UR8 ;  /* 0x00000008ff0a7e24 */ /* 0x000fc4000f8e00ff */
[----:B-1----:R-:W-:Y:S02]  /*17840*/  IMAD.U32 R11, RZ, RZ, UR9 ;  /* 0x00000009ff0b7e24 */ /* 0x002fe4000f8e00ff */
[----:B------:R-:W-:Y:S02]  /*17850*/  IMAD.MOV.U32 R8, RZ, RZ, 0x70 ;  /* 0x00000070ff087424 */ /* 0x000fe400078e00ff */
[----:B------:R-:W-:-:S07]  /*17860*/  IMAD.MOV.U32 R12, RZ, RZ, 0x1 ;  /* 0x00000001ff0c7424 */ /* 0x000fce00078e00ff */
[----:B------:R-:W-:-:S07]  /*17870*/  LEPC R20, `(.L_x_14615) ;  /* 0x000000001014794e */ /* 0x000fce0000000000 */
[----:B0-----:R-:W-:Y:S05]  /*17880*/  CALL.ABS.NOINC R2 ;  /* 0x0000000002007343 */ /* 0x001fea0003c00000 */
.L_x_14615:
[----:B------:R-:W-:Y:S05]  /*17890*/  BSYNC B6 ;  /* 0x0000000000067941 */ /* 0x000fea0003800000 */
.L_x_14614:
[----:B------:R-:W2:Y:S01]  /*178a0*/  LDL.LU R20, [R1+0x18] ;  /* 0x0000180001147983 */ /* 0x000ea20000300800 */
[----:B------:R-:W4:Y:S01]  /*178b0*/  LDC R9, c[0x0][0x448] ;  /* 0x00011200ff097b82 */ /* 0x000f220000000800 */
[----:B------:R-:W-:Y:S01]  /*178c0*/  ULDC.64 UR4, c[0x0][0x2d8] ;  /* 0x0000b60000047ab9 */ /* 0x000fe20000000a00 */
[----:B------:R-:W-:Y:S01]  /*178d0*/  ULDC.64 UR6, c[0x0][0x2e0] ;  /* 0x0000b80000067ab9 */ /* 0x000fe20000000a00 */
[----:B0-----:R-:W2:Y:S01]  /*178e0*/  LDL.LU.64 R2, [R1+0x30] ;  /* 0x0000300001027983 */ /* 0x001ea20000300a00 */
[----:B------:R-:W-:-:S03]  /*178f0*/  ULDC.64 UR8, c[0x0][0x280] ;  /* 0x0000a00000087ab9 */ /* 0x000fc60000000a00 */
[----:B------:R-:W3:Y:S04]  /*17900*/  LDL.LU R21, [R1+0x38] ;  /* 0x0000380001157983 */ /* 0x000ee80000300800 */
[----:B------:R-:W3:Y:S04]  /*17910*/  LDL.LU R4, [R1+0x14] ;  /* 0x0000140001047983 */ /* 0x000ee80000300800 */
[----:B------:R0:W5:Y:S01]  /*17920*/  LDL R10, [R1+0x10] ;  /* 0x00001000010a7983 */ /* 0x0001620000100800 */
[----:B----4-:R-:W-:-:S13]  /*17930*/  ISETP.NE.AND P1, PT, R9, 0x1, PT ;  /* 0x000000010900780c */ /* 0x010fda0003f25270 */
[----:B------:R-:W4:Y:S08]  /*17940*/  @P1 LDC R5, c[0x0][0x450] ;  /* 0x00011400ff051b82 */ /* 0x000f300000000800 */
[----:B------:R-:W0:Y:S01]  /*17950*/  @P1 LDC R8, c[0x0][0x450] ;  /* 0x00011400ff081b82 */ /* 0x000e220000000800 */
[----:B-1----:R-:W1:Y:S01]  /*17960*/  S2R R11, SR_TID.X ;  /* 0x00000000000b7919 */ /* 0x002e620000002100 */
[----:B--2---:R-:W-:-:S02]  /*17970*/  IMAD.MOV.U32 R3, RZ, RZ, R20 ;  /* 0x000000ffff037224 */ /* 0x004fc400078e0014 */
[----:B------:R-:W2:Y:S01]  /*17980*/  S2R R20, SR_TID.X ;  /* 0x0000000000147919 */ /* 0x000ea20000002100 */
[----:B------:R-:W-:-:S04]  /*17990*/  IMAD.WIDE.U32 R2, R17, UR4, R2 ;  /* 0x0000000411027c25 */ /* 0x000fc8000f8e0002 */
[----:B------:R-:W-:Y:S01]  /*179a0*/  IMAD R3, R17, UR5, R3 ;  /* 0x0000000511037c24 */ /* 0x000fe2000f8e0203 */
[----:B------:R-:W-:Y:S01]  /*179b0*/  ULDC.64 UR4, c[0x0][0x2d0] ;  /* 0x0000b40000047ab9 */ /* 0x000fe20000000a00 */
[----:B---3--:R-:W-:Y:S02]  /*179c0*/  IMAD R0, R21, UR6, RZ ;  /* 0x0000000615007c24 */ /* 0x008fe4000f8e02ff */
[----:B------:R-:W-:-:S04]  /*179d0*/  IMAD.WIDE.U32 R2, R4, UR6, R2 ;  /* 0x0000000604027c25 */ /* 0x000fc8000f8e0002 */
[----:B------:R-:W-:Y:S01]  /*179e0*/  IMAD R0, R4, UR7, R0 ;  /* 0x0000000704007c24 */ /* 0x000fe2000f8e0200 */
        /* <DEDUP_REMOVED lines=10> */
[----:B----4-:R-:W-:-:S04]  /*17a90*/  @P1 SHF.R.U32.HI R4, RZ, R5, R0 ;  /* 0x00000005ff041219 */ /* 0x010fc80000011600 */
        /* <DEDUP_REMOVED lines=12> */
[----:B------:R-:W2:Y:S01]  /*17b60*/  @P1 LDC R7, c[0x0][0x44c] ;  /* 0x00011300ff071b82 */ /* 0x000ea20000000800 */
[----:B------:R-:W-:-:S04]  /*17b70*/  LEA R0, P0, R4, UR8, 0x1 ;  /* 0x0000000804007c11 */ /* 0x000fc8000f8008ff */
[----:B------:R-:W-:Y:S01]  /*17b80*/  LEA.HI.X R4, R4, UR9, R5, 0x1, P0 ;  /* 0x0000000904047c11 */ /* 0x000fe200080f0c05 */
[----:B------:R-:W-:-:S04]  /*17b90*/  VIADD R5, R6, 0x80 ;  /* 0x0000008006057836 */ /* 0x000fc80000000000 */
[----:B------:R-:W-:Y:S02]  /*17ba0*/  IMAD.MOV.U32 R6, RZ, RZ, R5 ;  /* 0x000000ffff067224 */ /* 0x000fe400078e0005 */
[----:B--2---:R-:W-:-:S05]  /*17bb0*/  @P1 IMAD.HI.U32 R7, R5, R7, RZ ;  /* 0x0000000705071227 */ /* 0x004fca00078e00ff */
[----:B0-----:R-:W-:-:S04]  /*17bc0*/  @P1 SHF.R.U32.HI R6, RZ, R8, R7 ;  /* 0x00000008ff061219 */ /* 0x001fc80000011607 */
[----:B------:R-:W-:-:S05]  /*17bd0*/  IADD3 R7, -R6, RZ, RZ ;  /* 0x000000ff06077210 */ /* 0x000fca0007ffe1ff */
[----:B------:R-:W-:Y:S01]  /*17be0*/  IMAD R5, R9, R7, R5 ;  /* 0x0000000709057224 */ /* 0x000fe200078e0205 */
[----:B------:R-:W-:Y:S01]  /*17bf0*/  SHF.R.S32.HI R7, RZ, 0x1f, R6 ;  /* 0x0000001fff077819 */ /* 0x000fe20000011406 */
[----:B------:R-:W-:-:S04]  /*17c00*/  IMAD.WIDE.U32 R2, R6, UR4, R2 ;  /* 0x0000000406027c25 */ /* 0x000fc8000f8e0002 */
[----:B------:R-:W-:Y:S01]  /*17c10*/  IMAD R7, R7, UR4, RZ ;  /* 0x0000000407077c24 */ /* 0x000fe2000f8e02ff */
[----:B------:R-:W-:-:S03]  /*17c20*/  ULDC UR4, c[0x0][0x2b8] ;  /* 0x0000ae0000047ab9 */ /* 0x000fc60000000800 */
[----:B------:R-:W-:Y:S01]  /*17c30*/  IMAD R7, R6, UR5, R7 ;  /* 0x0000000506077c24 */ /* 0x000fe2000f8e0207 */
[----:B------:R-:W-:Y:S01]  /*17c40*/  SHF.R.S32.HI R6, RZ, 0x1f, R5 ;  /* 0x0000001fff067819 */ /* 0x000fe20000011405 */
[----:B-1----:R-:W-:Y:S02]  /*17c50*/  IMAD.SHL.U32 R20, R11, 0x8, RZ ;  /* 0x000000080b147824 */ /* 0x002fe400078e00ff */
[----:B------:R-:W-:Y:S02]  /*17c60*/  IMAD.IADD R3, R3, 0x1, R7 ;  /* 0x0000000103037824 */ /* 0x000fe400078e0207 */
[----:B------:R-:W-:Y:S02]  /*17c70*/  IMAD R6, R6, UR6, RZ ;  /* 0x0000000606067c24 */ /* 0x000fe4000f8e02ff */
[----:B------:R-:W-:Y:S01]  /*17c80*/  IMAD.WIDE.U32 R2, R5, UR6, R2 ;  /* 0x0000000605027c25 */ /* 0x000fe2000f8e0002 */
[----:B------:R-:W-:-:S03]  /*17c90*/  LOP3.LUT R20, R20, 0x38, RZ, 0xc0, !PT ;  /* 0x0000003814147812 */ /* 0x000fc600078ec0ff */
        /* <DEDUP_REMOVED lines=87> */
[----:B------:R-:W-:-:S05]  /*18210*/  @!P1 IMAD.X R4, RZ, RZ, R4, P3 ;  /* 0x000000ffff049224 */ /* 0x000fca00018e0604 */
[----:B------:R-:W-:-:S05]  /*18220*/  @!P1 MOV R7, R4 ;  /* 0x0000000400079202 */ /* 0x000fca0000000f00 */
        /* <DEDUP_REMOVED lines=24> */
.L_x_14794:
[----:B------:R-:W-:Y:S01]  /*183b0*/  IADD3 R25, R25, 0xb0, RZ ;  /* 0x000000b019197810 */ /* 0x000fe20007ffe0ff */
        /* <DEDUP_REMOVED lines=10> */
.L_x_14617:
        /* <DEDUP_REMOVED lines=18> */
.L_x_14795:
[----:B------:R-:W-:Y:S05]  /*18580*/  BSYNC B0 ;  /* 0x0000000000007941 */ /* 0x000fea0003800000 */
.L_x_14618:
        /* <DEDUP_REMOVED lines=52> */
.L_x_14626:
[----:B------:R-:W-:Y:S01]  /*188d0*/  IMAD R2, R5, 0x8, R16 ;  /* 0x0000000805027824 */ /* 0x000fe200078e0210 */
[----:B------:R-:W-:Y:S01]  /*188e0*/  SHF.L.U32 R3, R10, 0x1f, RZ ;  /* 0x0000001f0a037819 */ /* 0x000fe200000006ff */
[----:B------:R-:W-:Y:S03]  /*188f0*/  BSSY B3, `(.L_x_14627) ;  /* 0x0000003000037945 */ /* 0x000fe60003800000 */
[----:B------:R-:W1:Y:S02]  /*18900*/  SYNCS.PHASECHK.TRANS64.TRYWAIT P0, [R2+URZ+0x16840], R3 ;  /* 0x01684003020075a7 */ /* 0x000e64000800017f */
[----:B-1----:R-:W-:Y:S05]  /*18910*/  @!P0 BRA `(.L_x_14628) ;  /* 0x00000058001c8947 */ /* 0x002fea0003800000 */
.L_x_14796:
[----:B------:R-:W-:Y:S05]  /*18920*/  BSYNC B3 ;  /* 0x0000000000037941 */ /* 0x000fea0003800000 */
.L_x_14627:
[----:B0-----:R-:W0:Y:S01]  /*18930*/  S2R R7, SR_TID.X ;  /* 0x0000000000077919 */ /* 0x001e220000002100 */
[----:B------:R-:W-:Y:S01]  /*18940*/  BSSY B3, `(.L_x_14629) ;  /* 0x000000b000037945 */ /* 0x000fe20003800000 */
[----:B0-----:R-:W-:-:S04]  /*18950*/  LOP3.LUT R7, R7, 0x7f, RZ, 0xc0, !PT ;  /* 0x0000007f07077812 */ /* 0x001fc800078ec0ff */
[----:B------:R-:W-:-:S13]  /*18960*/  ISETP.NE.AND P1, PT, R7, RZ, PT ;  /* 0x000000ff0700720c */ /* 0x000fda0003f25270 */
[----:B------:R-:W-:Y:S05]  /*18970*/  @P1 BRA `(.L_x_14630) ;  /* 0x00000000001c1947 */ /* 0x000fea0003800000 */
[----:B------:R-:W0:Y:S01]  /*18980*/  S2R R7, SR_TID.X ;  /* 0x0000000000077919 */ /* 0x000e220000002100 */
[----:B-1----:R-:W-:-:S04]  /*18990*/  MOV R3, 0x4000 ;  /* 0x0000400000037802 */ /* 0x002fc80000000f00 */
[----:B------:R2:W-:Y:S01]  /*189a0*/  SYNCS.ARRIVE.TRANS64 RZ, [R2+URZ+0x16830], R3 ;  /* 0x0168300302ff79a7 */ /* 0x0005e2000800003f */
[----:B0-----:R-:W-:-:S04]  /*189b0*/  LOP3.LUT R7, R7, 0x1f, RZ, 0xc0, !PT ;  /* 0x0000001f07077812 */ /* 0x001fc800078ec0ff */
[----:B------:R-:W-:-:S13]  /*189c0*/  ISETP.NE.AND P0, PT, R7, RZ, PT ;  /* 0x000000ff0700720c */ /* 0x000fda0003f05270 */
[----:B--2---:R-:W-:Y:S05]  /*189d0*/  @!P0 BRA `(.L_x_14630) ;  /* 0x0000000000048947 */ /* 0x004fea0003800000 */
[----:B------:R-:W-:Y:S01]  /*189e0*/  BPT.TRAP 0x1 ;  /* 0x000000040000795c */ /* 0x000fe20000300000 */
.L_x_14630:
[----:B------:R-:W-:Y:S05]  /*189f0*/  BSYNC B3 ;  /* 0x0000000000037941 */ /* 0x000fea0003800000 */
.L_x_14629:
[----:B------:R-:W-:Y:S01]  /*18a00*/  IMAD.MOV.U32 R11, RZ, RZ, RZ ;  /* 0x000000ffff0b7224 */ /* 0x000fe200078e00ff */
[----:B------:R-:W-:Y:S01]  /*18a10*/  UIADD3 UR4, UP0, UR38, 0x370, URZ ;  /* 0x0000037026047890 */ /* 0x000fe2000ff1e03f */
[----:B-1----:R-:W-:Y:S01]  /*18a20*/  IMAD R3, R5, 0x4000, R16 ;  /* 0x0000400005037824 */ /* 0x002fe200078e0210 */
[----:B------:R-:W-:Y:S01]  /*18a30*/  PLOP3.LUT P0, PT, PT, PT, PT, 0x80, 0x0 ;  /* 0x000000000000781c */ /* 0x000fe20003f0f070 */
[----:B------:R-:W-:Y:S01]  /*18a40*/  VIADD R2, R2, 0x16830 ;  /* 0x0001683002027836 */ /* 0x000fe20000000000 */
[----:B------:R-:W-:Y:S01]  /*18a50*/  R2UR UR10, R11 ;  /* 0x000000000b0a72ca */ /* 0x000fe200000e0000 */
[----:B------:R-:W-:Y:S01]  /*18a60*/  VIADD R3, R3, 0xe400 ;  /* 0x0000e40003037836 */ /* 0x000fe20000000000 */
[----:B------:R-:W-:Y:S01]  /*18a70*/  LEA R7, R0, R26, 0x7 ;  /* 0x0000001a00077211 */ /* 0x000fe200078e38ff */
[----:B------:R-:W-:Y:S01]  /*18a80*/  UIADD3.X UR5, URZ, UR39, URZ, UP0, !UPT ;  /* 0x000000273f057290 */ /* 0x000fe200087fe43f */
[----:B------:R-:W-:Y:S01]  /*18a90*/  UMOV UR6, 0x0 ;  /* 0x0000000000067882 */ /* 0x000fe20000000000 */
[----:B------:R-:W-:-:S10]  /*18aa0*/  UMOV UR7, 0x14f00000 ;  /* 0x14f0000000077882 */ /* 0x000fd40000000000 */
.L_x_14631:
        /* <DEDUP_REMOVED lines=15> */
.L_x_14797:
[----:B------:R-:W-:Y:S05]  /*18ba0*/  BSYNC B3 ;  /* 0x0000000000037941 */ /* 0x000fea0003800000 */
.L_x_14632:
        /* <DEDUP_REMOVED lines=12> */
.L_x_14635:
[----:B------:R-:W-:Y:S05]  /*18c70*/  BSYNC B3 ;  /* 0x0000000000037941 */ /* 0x000fea0003800000 */
.L_x_14634:
        /* <DEDUP_REMOVED lines=11> */
.L_x_14636:
        /* <DEDUP_REMOVED lines=12> */
.L_x_14625:
[----:B------:R-:W-:Y:S05]  /*18df0*/  BSYNC B1 ;  /* 0x0000000000017941 */ /* 0x000fea0003800000 */
.L_x_14624:
[----:B------:R-:W2:Y:S01]  /*18e00*/  LDL.LU R0, [R1+0x20] ;  /* 0x0000200001007983 */ /* 0x000ea20000300800 */
[----:B------:R-:W-:Y:S01]  /*18e10*/  IMAD.MOV.U32 R18, RZ, RZ, R5 ;  /* 0x000000ffff127224 */ /* 0x000fe200078e0005 */
[----:B------:R-:W-:Y:S01]  /*18e20*/  MOV R28, R10 ;  /* 0x0000000a001c7202 */ /* 0x000fe20000000f00 */
[----:B--2---:R-:W-:-:S07]  /*18e30*/  VIADD R0, R0, 0xfffffffd ;  /* 0xfffffffd00007836 */ /* 0x004fce0000000000 */
.L_x_14623:
[----:B------:R-:W-:Y:S05]  /*18e40*/  BSYNC B2 ;  /* 0x0000000000027941 */ /* 0x000fea0003800000 */
.L_x_14622:
[----:B------:R-:W-:Y:S01]  /*18e50*/  VIADD R9, R9, 0xfffffffe ;  /* 0xfffffffe09097836 */ /* 0x000fe20000000000 */
[----:B------:R-:W-:-:S04]  /*18e60*/  LOP3.LUT R4, RZ, R4, RZ, 0x33, !PT ;  /* 0x00000004ff047212 */ /* 0x000fc800078e33ff */
[----:B------:R-:W-:-:S13]  /*18e70*/  ISETP.NE.AND P0, PT, R9, R4, PT ;  /* 0x000000040900720c */ /* 0x000fda0003f05270 */
[----:B------:R-:W-:Y:S05]  /*18e80*/  @!P0 BRA `(.L_x_14621) ;  /* 0x0000000c00a88947 */ /* 0x000fea0003800000 */
[----:B------:R-:W-:-:S07]  /*18e90*/  IMAD.MOV.U32 R4, RZ, RZ, R19 ;  /* 0x000000ffff047224 */ /* 0x000fce00078e0013 */
.L_x_14663:
        /* <DEDUP_REMOVED lines=33> */
.L_x_14639:
[----:B------:R-:W-:Y:S01]  /*190b0*/  IMAD R2, R6, 0x8, R16 ;  /* 0x0000000806027824 */ /* 0x000fe200078e0210 */
[----:B------:R-:W-:Y:S01]  /*190c0*/  SHF.L.U32 R3, R7, 0x1f, RZ ;  /* 0x0000001f07037819 */ /* 0x000fe200000006ff */
[----:B------:R-:W-:Y:S03]  /*190d0*/  BSSY B2, `(.L_x_14640) ;  /* 0x0000003000027945 */ /* 0x000fe60003800000 */
[----:B------:R-:W1:Y:S02]  /*190e0*/  SYNCS.PHASECHK.TRANS64.TRYWAIT P0, [R2+URZ+0x16840], R3 ;  /* 0x01684003020075a7 */ /* 0x000e64000800017f */
[----:B-1----:R-:W-:Y:S05]  /*190f0*/  @!P0 BRA `(.L_x_14641) ;  /* 0x00000050004c8947 */ /* 0x002fea0003800000 */
.L_x_14798:
[----:B------:R-:W-:Y:S05]  /*19100*/  BSYNC B2 ;  /* 0x0000000000027941 */ /* 0x000fea0003800000 */
.L_x_14640:
        /* <DEDUP_REMOVED lines=12> */
.L_x_14643:
[----:B------:R-:W-:Y:S05]  /*191d0*/  BSYNC B2 ;  /* 0x0000000000027941 */ /* 0x000fea0003800000 */
.L_x_14642:
        /* <DEDUP_REMOVED lines=11> */
.L_x_14644:
        /* <DEDUP_REMOVED lines=15> */
.L_x_14799:
[----:B------:R-:W-:Y:S05]  /*19380*/  BSYNC B2 ;  /* 0x0000000000027941 */ /* 0x000fea0003800000 */
.L_x_14645:
        /* <DEDUP_REMOVED lines=11> */
.L_x_14648:
[----:B------:R-:W-:Y:S05]  /*19440*/  BSYNC B2 ;  /* 0x0000000000027941 */ /* 0x000fea0003800000 */
.L_x_14647:
[----:B------:R-:W-:Y:S01]  /*19450*/  R2UR UR10, R5 ;  /* 0x00000000050a72ca */ /* 0x000fe200000e0000 */
[----:B------:R-:W-:Y:S01]  /*19460*/  IMAD R18, R18, 0x4000, R16 ;  /* 0x0000400012127824 */ /* 0x000fe200078e0210 */
[----:B------:R-:W-:Y:S01]  /*19470*/  R2UR UR7, R3 ;  /* 0x00000000030772ca */ /* 0x000fe200000e0000 */
[----:B------:R-:W-:Y:S01]  /*19480*/  UIADD3 UR4, UP0, UR38, 0x470, URZ ;  /* 0x0000047026047890 */ /* 0x000fe2000ff1e03f */
[----:B------:R-:W-:Y:S01]  /*19490*/  R2UR UR6, R2 ;  /* 0x00000000020672ca */ /* 0x000fe200000e0000 */
[----:B0-----:R-:W-:Y:S01]  /*194a0*/  VIADD R10, R10, 0x50 ;  /* 0x000000500a0a7836 */ /* 0x001fe20000000000 */
[----:B------:R-:W-:Y:S01]  /*194b0*/  PLOP3.LUT P0, PT, PT, PT, PT, 0x80, 0x0 ;  /* 0x000000000000781c */ /* 0x000fe20003f0f070 */
[----:B------:R-:W-:Y:S01]  /*194c0*/  VIADD R18, R18, 0x400 ;  /* 0x0000040012127836 */ /* 0x000fe20000000000 */
[----:B------:R-:W-:Y:S01]  /*194d0*/  LEA R2, R22, R26, 0x7 ;  /* 0x0000001a16027211 */ /* 0x000fe200078e38ff */
[----:B------:R-:W-:-:S12]  /*194e0*/  UIADD3.X UR5, URZ, UR39, URZ, UP0, !UPT ;  /* 0x000000273f057290 */ /* 0x000fd800087fe43f */
.L_x_14649:
        /* <DEDUP_REMOVED lines=12> */
.L_x_14638:
[----:B------:R-:W-:Y:S05]  /*195b0*/  BSYNC B1 ;  /* 0x0000000000017941 */ /* 0x000fea0003800000 */
.L_x_14637:
[----:B------:R-:W2:Y:S01]  /*195c0*/  LDL R2, [R1] ;  /* 0x0000000001027983 */ /* 0x000ea20000100800 */
[----:B------:R-:W-:Y:S01]  /*195d0*/  IADD3 R18, R6, 0x1, RZ ;  /* 0x0000000106127810 */ /* 0x000fe20007ffe0ff */
[----:B------:R-:W-:Y:S01]  /*195e0*/  BSSY B1, `(.L_x_14650) ;  /* 0x0000070000017945 */ /* 0x000fe20003800000 */
[----:B------:R-:W-:Y:S02]  /*195f0*/  VIADD R9, R0, 0xffffffff ;  /* 0xffffffff00097836 */ /* 0x000fe40000000000 */
        /* <DEDUP_REMOVED lines=29> */
.L_x_14652:
[----:B------:R-:W-:Y:S01]  /*197d0*/  IMAD R2, R18, 0x8, R16 ;  /* 0x0000000812027824 */ /* 0x000fe200078e0210 */
[----:B------:R-:W-:Y:S01]  /*197e0*/  SHF.L.U32 R3, R28, 0x1f, RZ ;  /* 0x0000001f1c037819 */ /* 0x000fe200000006ff */
[----:B------:R-:W-:Y:S03]  /*197f0*/  BSSY B2, `(.L_x_14653) ;  /* 0x0000003000027945 */ /* 0x000fe60003800000 */
[----:B------:R-:W1:Y:S02]  /*19800*/  SYNCS.PHASECHK.TRANS64.TRYWAIT P0, [R2+URZ+0x16840], R3 ;  /* 0x01684003020075a7 */ /* 0x000e64000800017f */
[----:B-1----:R-:W-:Y:S05]  /*19810*/  @!P0 BRA `(.L_x_14654) ;  /* 0x0000004800ac8947 */ /* 0x002fea0003800000 */
.L_x_14800:
[----:B------:R-:W-:Y:S05]  /*19820*/  BSYNC B2 ;  /* 0x0000000000027941 */ /* 0x000fea0003800000 */
.L_x_14653:
        /* <DEDUP_REMOVED lines=12> */
.L_x_14656:
[----:B------:R-:W-:Y:S05]  /*198f0*/  BSYNC B2 ;  /* 0x0000000000027941 */ /* 0x000fea0003800000 */
.L_x_14655:
        /* <DEDUP_REMOVED lines=12> */
.L_x_14657:
        /* <DEDUP_REMOVED lines=15> */
.L_x_14801:
[----:B------:R-:W-:Y:S05]  /*19ab0*/  BSYNC B2 ;  /* 0x0000000000027941 */ /* 0x000fea0003800000 */
.L_x_14658:
        /* <DEDUP_REMOVED lines=11> */
.L_x_14661:
[----:B------:R-:W-:Y:S05]  /*19b70*/  BSYNC B2 ;  /* 0x0000000000027941 */ /* 0x000fea0003800000 */
.L_x_14660:
        /* <DEDUP_REMOVED lines=8> */
[----:B0-----:R-:W-:Y:S01]  /*19c00*/  IADD3 R3, R3, 0x50, RZ ;  /* 0x0000005003037810 */ /* 0x001fe20007ffe0ff */
[----:B------:R-:W-:-:S12]  /*19c10*/  UIADD3.X UR5, URZ, UR39, URZ, UP0, !UPT ;  /* 0x000000273f057290 */ /* 0x000fd800087fe43f */
.L_x_14662:
        /* <DEDUP_REMOVED lines=12> */
.L_x_14651:
[----:B------:R-:W-:Y:S05]  /*19ce0*/  BSYNC B1 ;  /* 0x0000000000017941 */ /* 0x000fea0003800000 */
.L_x_14650:
[----:B------:R-:W2:Y:S01]  /*19cf0*/  LDL R2, [R1+0xc] ;  /* 0x00000c0001027983 */ /* 0x000ea20000100800 */
[----:B------:R-:W-:Y:S01]  /*19d00*/  VIADD R0, R0, 0xfffffffe ;  /* 0xfffffffe00007836 */ /* 0x000fe20000000000 */
[----:B--2---:R-:W-:-:S13]  /*19d10*/  ISETP.GT.AND P0, PT, R9, R2, PT ;  /* 0x000000020900720c */ /* 0x004fda0003f04270 */
[----:B------:R-:W-:Y:S05]  /*19d20*/  @P0 BRA `(.L_x_14663) ;  /* 0xfffffff0005c0947 */ /* 0x000fea000383ffff */
.L_x_14621:
[----:B------:R-:W-:Y:S05]  /*19d30*/  BSYNC B0 ;  /* 0x0000000000007941 */ /* 0x000fea0003800000 */
.L_x_14620:
        /* <DEDUP_REMOVED lines=17> */
.L_x_14665:
[----:B------:R-:W-:Y:S05]  /*19e50*/  BSYNC B0 ;  /* 0x0000000000007941 */ /* 0x000fea0003800000 */
.L_x_14664:
        /* <DEDUP_REMOVED lines=10> */
.L_x_14802:
[----:B------:R-:W-:Y:S05]  /*19f00*/  BSYNC B1 ;  /* 0x0000000000017941 */ /* 0x000fea0003800000 */
.L_x_14668:
        /* <DEDUP_REMOVED lines=9> */
.L_x_14671:
[----:B------:R-:W-:Y:S05]  /*19fa0*/  BSYNC B1 ;  /* 0x0000000000017941 */ /* 0x000fea0003800000 */
.L_x_14670:
[----:B0-----:R-:W-:Y:S01]  /*19fb0*/  IMAD R0, R18, 0x4000, R16 ;  /* 0x0000400012007824 */ /* 0x001fe200078e0210 */
[----:B------:R-:W-:Y:S01]  /*19fc0*/  UIADD3 UR4, UP0, UR38, 0x470, URZ ;  /* 0x0000047026047890 */ /* 0x000fe2000ff1e03f */
[----:B------:R-:W-:Y:S01]  /*19fd0*/  IMAD R22, R22, 0x80, R26 ;  /* 0x0000008016167824 */ /* 0x000fe200078e021a */
[----:B------:R-:W-:Y:S01]  /*19fe0*/  PLOP3.LUT P0, PT, PT, PT, PT, 0x80, 0x0 ;  /* 0x000000000000781c */ /* 0x000fe20003f0f070 */
[----:B------:R-:W-:Y:S01]  /*19ff0*/  VIADD R2, R3, 0x16850 ;  /* 0x0001685003027836 */ /* 0x000fe20000000000 */
[----:B------:R-:W-:Y:S01]  /*1a000*/  IADD3 R0, R0, 0x400, RZ ;  /* 0x0000040000007810 */ /* 0x000fe20007ffe0ff */
[----:B------:R-:W-:Y:S01]  /*1a010*/  UIADD3.X UR5, URZ, UR39, URZ, UP0, !UPT ;  /* 0x000000273f057290 */ /* 0x000fe200087fe43f */
[----:B------:R-:W-:Y:S01]  /*1a020*/  UMOV UR6, 0x0 ;  /* 0x0000000000067882 */ /* 0x000fe20000000000 */
[----:B------:R-:W-:Y:S01]  /*1a030*/  UMOV UR7, 0x14f00000 ;  /* 0x14f0000000077882 */ /* 0x000fe20000000000 */
[----:B------:R-:W-:-:S09]  /*1a040*/  UMOV UR10, URZ ;  /* 0x0000003f000a7c82 */ /* 0x000fd20008000000 */
.L_x_14672:
        /* <DEDUP_REMOVED lines=10> */
.L_x_14667:
[----:B------:R-:W-:Y:S05]  /*1a0f0*/  BSYNC B0 ;  /* 0x0000000000007941 */ /* 0x000fea0003800000 */
.L_x_14666:
[----:B------:R-:W-:-:S05]  /*1a100*/  VIADD R18, R18, 0x1 ;  /* 0x0000000112127836 */ /* 0x000fca0000000000 */
[----:B------:R-:W-:-:S04]  /*1a110*/  ISETP.NE.AND P0, PT, R18, 0x2, PT ;  /* 0x000000021200780c */ /* 0x000fc80003f05270 */
[----:B------:R-:W-:Y:S02]  /*1a120*/  SEL R3, RZ, 0x1, P0 ;  /* 0x00000001ff037807 */ /* 0x000fe40000000000 */
[----:B------:R-:W-:Y:S02]  /*1a130*/  SEL R18, R18, RZ, P0 ;  /* 0x000000ff12127207 */ /* 0x000fe40000000000 */
[----:B------:R-:W-:-:S07]  /*1a140*/  LOP3.LUT R28, R28, R3, RZ, 0x3c, !PT ;  /* 0x000000031c1c7212 */ /* 0x000fce00078e3cff */
.L_x_14602:
[----:B------:R-:W-:Y:S05]  /*1a150*/  BSYNC B7 ;  /* 0x0000000000077941 */ /* 0x000fea0003800000 */
.L_x_14600:
        /* <DEDUP_REMOVED lines=12> */
.L_x_14673:
[----:B------:R-:W3:Y:S01]  /*1a220*/  S2R R0, SR_TID.X ;  /* 0x0000000000007919 */ /* 0x000ee20000002100 */
[----:B------:R-:W-:Y:S01]  /*1a230*/  UMOV UR4, 0xffffffff ;  /* 0xffffffff00047882 */ /* 0x000fe20000000000 */
[----:B---3--:R-:W-:-:S04]  /*1a240*/  LOP3.LUT R8, R0, 0x1f, RZ, 0xc0, !PT ;  /* 0x0000001f00087812 */ /* 0x008fc800078ec0ff */
[----:B------:R-:W-:Y:S01]  /*1a250*/  ISETP.NE.AND P0, PT, R8, 0x1f, PT ;  /* 0x0000001f0800780c */ /* 0x000fe20003f05270 */
[----:B------:R-:W-:-:S12]  /*1a260*/  BRA.DIV UR4, `(.L_x_14675) ;  /* 0x0000004204547947 */ /* 0x000fd8000b800000 */
[----:B0-----:R-:W-:Y:S01]  /*1a270*/  IMAD.IADD R9, R27, 0x1, R8 ;  /* 0x000000011b097824 */ /* 0x001fe200078e0208 */
[----:B------:R-:W-:-:S04]  /*1a280*/  ULDC UR4, c[0x0][0xc3c] ;  /* 0x00030f0000047ab9 */ /* 0x000fc80000000800 */
        /* <DEDUP_REMOVED lines=13> */
[C---:B------:R-:W-:Y:S01]  /*1a360*/  ISETP.GE.U32.AND P5, PT, R8.reuse, 0x10, PT ;  /* 0x000000100800780c */ /* 0x040fe20003fa6070 */
[----:B------:R0:W-:Y:S02]  /*1a370*/  SHFL.IDX PT, R6, R24, 0x1, 0x1f ;  /* 0x00201f0018067f89 */ /* 0x0001e400000e0000 */
[----:B0-----:R-:W-:Y:S01]  /*1a380*/  IMAD.MOV.U32 R24, RZ, RZ, RZ ;  /* 0x000000ffff187224 */ /* 0x001fe200078e00ff */
[----:B---3--:R-:W-:Y:S01]  /*1a390*/  @!P1 MOV R25, R7 ;  /* 0x0000000700199202 */ /* 0x008fe20000000f00 */
        /* <DEDUP_REMOVED lines=19> */
.L_x_14812:
[----:B------:R-:W-:Y:S02]  /*1a4d0*/  ULDC UR4, c[0x0][0xc38] ;  /* 0x00030e0000047ab9 */ /* 0x000fe40000000800 */
[----:B------:R-:W-:-:S04]  /*1a4e0*/  IMAD.U32 R4, RZ, RZ, UR4 ;  /* 0x00000004ff047e24 */ /* 0x000fc8000f8e00ff */
[----:B--2---:R-:W-:-:S05]  /*1a4f0*/  IMAD R3, R14, R4, RZ ;  /* 0x000000040e037224 */ /* 0x004fca00078e02ff */
[----:B------:R-:W-:-:S04]  /*1a500*/  IADD3 R6, R6, R3, RZ ;  /* 0x0000000306067210 */ /* 0x000fc80007ffe0ff */
[----:B------:R-:W-:-:S13]  /*1a510*/  ISETP.GT.AND P6, PT, R6, R0, PT ;  /* 0x000000000600720c */ /* 0x000fda0003fc4270 */
[----:B------:R-:W-:Y:S05]  /*1a520*/  @P6 BRA `(.L_x_14676) ;  /* 0x0000000000a46947 */ /* 0x000fea0003800000 */
.L_x_14679:
        /* <DEDUP_REMOVED lines=35> */
.L_x_14820:
[----:B------:R-:W-:Y:S02]  /*1a760*/  ULDC UR4, c[0x0][0xc38] ;  /* 0x00030e0000047ab9 */ /* 0x000fe40000000800 */
[----:B------:R-:W-:-:S05]  /*1a770*/  MOV R4, UR4 ;  /* 0x0000000400047c02 */ /* 0x000fca0008000f00 */
[----:B--2---:R-:W-:-:S04]  /*1a780*/  IMAD R3, R14, R4, RZ ;  /* 0x000000040e037224 */ /* 0x004fc800078e02ff */
[----:B------:R-:W-:-:S05]  /*1a790*/  IMAD.IADD R6, R3, 0x1, R6 ;  /* 0x0000000103067824 */ /* 0x000fca00078e0206 */
[----:B------:R-:W-:-:S13]  /*1a7a0*/  ISETP.GT.AND P6, PT, R6, R0, PT ;  /* 0x000000000600720c */ /* 0x000fda0003fc4270 */
[----:B------:R-:W-:Y:S05]  /*1a7b0*/  @!P6 BRA `(.L_x_14679) ;  /* 0xfffffffc005ce947 */ /* 0x000fea000383ffff */
.L_x_14676:
        /* <DEDUP_REMOVED lines=10> */
.L_x_14825:
[----:B------:R-:W-:-:S13]  /*1a860*/  ISETP.NE.AND P0, PT, R3, RZ, PT ;  /* 0x000000ff0300720c */ /* 0x000fda0003f05270 */
[----:B------:R-:W-:Y:S05]  /*1a870*/  @!P0 BRA `(.L_x_14681) ;  /* 0x0000000000108947 */ /* 0x000fea0003800000 */
[----:B------:R-:W-:Y:S01]  /*1a880*/  UMOV UR4, 0xffffffff ;  /* 0xffffffff00047882 */ /* 0x000fe20000000000 */
[----:B------:R-:W-:Y:S02]  /*1a890*/  VIADD R12, R7, 0xffffffff ;  /* 0xffffffff070c7836 */ /* 0x000fe40000000000 */
[----:B------:R-:W-:Y:S05]  /*1a8a0*/  BRA.DIV UR4, `(.L_x_14682) ;  /* 0x0000004604147947 */ /* 0x000fea000b800000 */
[----:B------:R0:W0:Y:S02]  /*1a8b0*/  SHFL.IDX PT, R24, R2, R12, 0x1f ;  /* 0x00001f0c02187589 */ /* 0x00002400000e0000 */
.L_x_14681:
[----:B----4-:R-:W-:Y:S01]  /*1a8c0*/  ISETP.NE.AND P0, PT, R5, 0x1, PT ;  /* 0x000000010500780c */ /* 0x010fe20003f05270 */
[----:B0-----:R-:W-:-:S05]  /*1a8d0*/  IMAD R24, R24, R4, R6 ;  /* 0x0000000418187224 */ /* 0x001fca00078e0206 */
[----:B------:R-:W-:-:S07]  /*1a8e0*/  IADD3 R0, R0, -R24, RZ ;  /* 0x8000001800007210 */ /* 0x000fce0007ffe0ff */
[----:B------:R-:W-:Y:S05]  /*1a8f0*/  @!P0 BRA `(.L_x_14683) ;  /* 0x0000000000dc8947 */ /* 0x000fea0003800000 */
[----:B---3--:R-:W-:Y:S01]  /*1a900*/  IABS R6, R25 ;  /* 0x0000001900067213 */ /* 0x008fe20000000000 */
[----:B------:R-:W-:Y:S01]  /*1a910*/  IMAD.MOV.U32 R2, RZ, RZ, RZ ;  /* 0x000000ffff027224 */ /* 0x000fe200078e00ff */
[----:B------:R-:W-:Y:S02]  /*1a920*/  IABS R4, R5 ;  /* 0x0000000500047213 */ /* 0x000fe40000000000 */
[----:B--2---:R-:W0:Y:S08]  /*1a930*/  I2F.RP R7, R6 ;  /* 0x0000000600077306 */ /* 0x004e300000209400 */
[----:B------:R-:W-:Y:S08]  /*1a940*/  I2F.RP R10, R4 ;  /* 0x00000004000a7306 */ /* 0x000ff00000209400 */
        /* <DEDUP_REMOVED lines=12> */
[----:B------:R-:W-:Y:S02]  /*1aa10*/  ISETP.GT.U32.AND P1, PT, R6, R9, PT ;  /* 0x000000090600720c */ /* 0x000fe40003f24070 */
[----:B0-----:R-:W-:Y:S01]  /*1aa20*/  IADD3 R8, R2, 0xffffffe, RZ ;  /* 0x0ffffffe02087810 */ /* 0x001fe20007ffe0ff */
[----:B------:R-:W-:-:S03]  /*1aa30*/  IMAD.MOV.U32 R2, RZ, RZ, RZ ;  /* 0x000000ffff027224 */ /* 0x000fc600078e00ff */
[----:B------:R-:W0:Y:S07]  /*1aa40*/  F2I.FTZ.U32.TRUNC.NTZ R3, R8 ;  /* 0x0000000800037305 */ /* 0x000e2e000021f000 */
[----:B------:R-:W-:Y:S02]  /*1aa50*/  @!P1 IMAD.IADD R9, R9, 0x1, -R6 ;  /* 0x0000000109099824 */ /* 0x000fe400078e0a06 */
[----:B------:R-:W-:Y:S01]  /*1aa60*/  @!P1 VIADD R7, R7, 0x1 ;  /* 0x0000000107079836 */ /* 0x000fe20000000000 */
[----:B------:R-:W-:-:S02]  /*1aa70*/  ISETP.NE.AND P1, PT, R25, RZ, PT ;  /* 0x000000ff1900720c */ /* 0x000fc40003f25270 */
[----:B------:R-:W-:Y:S02]  /*1aa80*/  ISETP.GE.U32.AND P0, PT, R9, R6, PT ;  /* 0x000000060900720c */ /* 0x000fe40003f06070 */
[----:B------:R-:W-:Y:S01]  /*1aa90*/  IABS R6, R5 ;  /* 0x0000000500067213 */ /* 0x000fe20000000000 */
[----:B0-----:R-:W-:-:S04]  /*1aaa0*/  IMAD.MOV R9, RZ, RZ, -R3 ;  /* 0x000000ffff097224 */ /* 0x001fc800078e0a03 */
[----:B------:R-:W-:Y:S02]  /*1aab0*/  IMAD.MOV R6, RZ, RZ, -R6 ;  /* 0x000000ffff067224 */ /* 0x000fe400078e0a06 */
[----:B------:R-:W-:-:S04]  /*1aac0*/  IMAD R9, R9, R4, RZ ;  /* 0x0000000409097224 */ /* 0x000fc800078e02ff */
[----:B------:R-:W-:Y:S01]  /*1aad0*/  IMAD.HI.U32 R2, R3, R9, R2 ;  /* 0x0000000903027227 */ /* 0x000fe200078e0002 */
[----:B------:R-:W-:Y:S02]  /*1aae0*/  LOP3.LUT R3, R0, R25, RZ, 0x3c, !PT ;  /* 0x0000001900037212 */ /* 0x000fe400078e3cff */
[----:B------:R-:W-:Y:S02]  /*1aaf0*/  @P0 IADD3 R7, R7, 0x1, RZ ;  /* 0x0000000107070810 */ /* 0x000fe40007ffe0ff */
        /* <DEDUP_REMOVED lines=21> */
[----:B------:R-:W-:Y:S01]  /*1ac50*/  LEA R26, R5, R2, 0x10 ;  /* 0x00000002051a7211 */ /* 0x000fe200078e80ff */
[----:B------:R-:W-:Y:S06]  /*1ac60*/  BRA `(.L_x_14684) ;  /* 0x0000000000f07947 */ /* 0x000fec0003800000 */
.L_x_14683:
[----:B------:R-:W0:Y:S02]  /*1ac70*/  LDC.64 R2, c[0x0][0xc90] ;  /* 0x00032400ff027b82 */ /* 0x000e240000000a00 */
        /* <DEDUP_REMOVED lines=10> */
[----:B-1----:R-:W-:Y:S01]  /*1ad20*/  IMAD R11, R10, R7, RZ ;  /* 0x000000070a0b7224 */ /* 0x002fe200078e02ff */
[----:B------:R-:W-:-:S03]  /*1ad30*/  IABS R10, R5 ;  /* 0x00000005000a7213 */ /* 0x000fc60000000000 */
        /* <DEDUP_REMOVED lines=23> */
[----:B0-----:R-:W-:-:S02]  /*1aeb0*/  IADD3 R2, R8, 0xffffffe, RZ ;  /* 0x0ffffffe08027810 */ /* 0x001fc40007ffe0ff */
[----:B------:R-:W-:-:S04]  /*1aec0*/  IABS R8, R0 ;  /* 0x0000000000087213 */ /* 0x000fc80000000000 */
        /* <DEDUP_REMOVED lines=22> */
.L_x_14684:
[----:B------:R-:W-:-:S04]  /*1b030*/  LOP3.LUT R0, RZ, R3, RZ, 0x33, !PT ;  /* 0x00000003ff007212 */ /* 0x000fc800078e33ff */
[----:B------:R-:W-:Y:S01]  /*1b040*/  IADD3 R25, R25, R0, RZ ;  /* 0x0000000019197210 */ /* 0x000fe20007ffe0ff */
[----:B------:R-:W-:Y:S06]  /*1b050*/  BRA `(.L_x_14685) ;  /* 0x00000000001c7947 */ /* 0x000fec0003800000 */
.L_x_14677:
[----:B------:R-:W-:Y:S01]  /*1b060*/  UMOV UR4, URZ ;  /* 0x0000003f00047c82 */ /* 0x000fe20008000000 */
[----:B------:R-:W-:Y:S01]  /*1b070*/  UMOV UR5, URZ ;  /* 0x0000003f00057c82 */ /* 0x000fe20008000000 */
[----:B------:R-:W-:Y:S01]  /*1b080*/  ULDC UR6, c[0x0][0xc3c] ;  /* 0x00030f0000067ab9 */ /* 0x000fe20000000800 */
[----:B------:R-:W-:Y:S02]  /*1b090*/  IMAD.MOV.U32 R24, RZ, RZ, R0 ;  /* 0x000000ffff187224 */ /* 0x000fe400078e0000 */
[----:B------:R-:W-:Y:S02]  /*1b0a0*/  IMAD.U32 R25, RZ, RZ, UR4 ;  /* 0x00000004ff197e24 */ /* 0x000fe4000f8e00ff */
[----:B------:R-:W-:Y:S02]  /*1b0b0*/  IMAD.U32 R26, RZ, RZ, UR5 ;  /* 0x00000005ff1a7e24 */ /* 0x000fe4000f8e00ff */
[----:B------:R-:W-:-:S07]  /*1b0c0*/  IMAD.U32 R27, RZ, RZ, UR6 ;  /* 0x00000006ff1b7e24 */ /* 0x000fce000f8e00ff */
.L_x_14685:
        /* <DEDUP_REMOVED lines=10> */
.L_x_14674:
[----:B------:R-:W-:Y:S02]  /*1b170*/  ULDC UR4, c[0x0][0xc3c] ;  /* 0x00030f0000047ab9 */ /* 0x000fe40000000800 */
[----:B----4-:R-:W-:-:S13]  /*1b180*/  ISETP.GE.AND P0, PT, R27, UR4, PT ;  /* 0x000000041b007c0c */ /* 0x010fda000bf06270 */
[----:B------:R-:W-:Y:S05]  /*1b190*/  @!P0 BRA `(.L_x_14686) ;  /* 0xffffff9c00f08947 */ /* 0x000fea000383ffff */
[----:B------:R-:W-:Y:S05]  /*1b1a0*/  BSYNC B8 ;  /* 0x0000000000087941 */ /* 0x000fea0003800000 */
.L_x_14560:
[----:B0-----:R-:W4:Y:S01]  /*1b1b0*/  LDL.LU R0, [R1+0x3c] ;  /* 0x00003c0001007983 */ /* 0x001f220000300800 */
[----:B------:R-:W-:Y:S01]  /*1b1c0*/  BSSY B0, `(.L_x_14687) ;  /* 0x000000b000007945 */ /* 0x000fe20003800000 */
[----:B--2---:R-:W0:Y:S01]  /*1b1d0*/  S2R R5, SR_CgaCtaId ;  /* 0x0000000000057919 */ /* 0x004e220000008800 */
[----:B----4-:R-:W-:-:S04]  /*1b1e0*/  IADD3 R0, R0, 0x1, RZ ;  /* 0x0000000100007810 */ /* 0x010fc80007ffe0ff */
        /* <DEDUP_REMOVED lines=8> */
.L_x_14828:
[----:B------:R-:W-:Y:S05]  /*1b270*/  BSYNC B0 ;  /* 0x0000000000007941 */ /* 0x000fea0003800000 */
.L_x_14687:
[----:B------:R-:W-:-:S03]  /*1b280*/  UMOV UR4, 0xffffffff ;  /* 0xffffffff00047882 */ /* 0x000fc60000000000 */
[----:B------:R-:W-:Y:S05]  /*1b290*/  BRA.DIV UR4, `(.L_x_14689) ;  /* 0x0000003a04d47947 */ /* 0x000fea000b800000 */
[----:B0-----:R-:W0:Y:S02]  /*1b2a0*/  S2R R0, SR_TID.X ;  /* 0x0000000000007919 */ /* 0x001e240000002100 */
[----:B0-----:R-:W-:-:S04]  /*1b2b0*/  SHF.R.U32.HI R0, RZ, 0x5, R0 ;  /* 0x00000005ff007819 */ /* 0x001fc80000011600 */
[----:B------:R-:W-:-:S05]  /*1b2c0*/  LOP3.LUT R0, R0, 0x3, RZ, 0xc0, !PT ;  /* 0x0000000300007812 */ /* 0x000fca00078ec0ff */
[----:B------:R0:W2:Y:S02]  /*1b2d0*/  SHFL.IDX PT, R14, R0, RZ, 0x1f ;  /* 0x00001fff000e7589 */ /* 0x0000a400000e0000 */
.L_x_14831:
[----:B--2---:R-:W-:-:S13]  /*1b2e0*/  ISETP.NE.AND P0, PT, R14, RZ, PT ;  /* 0x000000ff0e00720c */ /* 0x004fda0003f05270 */
[----:B------:R-:W-:Y:S05]  /*1b2f0*/  @P0 BRA `(.L_x_14407) ;  /* 0x0000000000880947 */ /* 0x000fea0003800000 */
[----:B------:R-:W-:-:S03]  /*1b300*/  UMOV UR4, 0xffffffff ;  /* 0xffffffff00047882 */ /* 0x000fc60000000000 */
[----:B------:R-:W-:Y:S05]  /*1b310*/  BRA.DIV UR4, `(.L_x_14690) ;  /* 0x0000003a04e87947 */ /* 0x000fea000b800000 */
[----:B------:R-:W-:-:S13]  /*1b320*/  ELECT P6, URZ, PT ;  /* 0x00000000003f782f */ /* 0x000fda00038c0000 */
.L_x_14834:
[----:B------:R-:W-:Y:S05]  /*1b330*/  @!P6 BRA `(.L_x_14407) ;  /* 0x000000000078e947 */ /* 0x000fea0003800000 */
[----:B0-----:R-:W2:Y:S02]  /*1b340*/  LDL.LU R0, [R1+0x4c] ;  /* 0x00004c0001007983 */ /* 0x001ea40000300800 */
[----:B--2---:R-:W-:-:S04]  /*1b350*/  LOP3.LUT R0, R0, 0x2, RZ, 0xfc, !PT ;  /* 0x0000000200007812 */ /* 0x004fc800078efcff */
[----:B------:R-:W-:-:S13]  /*1b360*/  ISETP.NE.AND P2, PT, R0, 0x3, PT ;  /* 0x000000030000780c */ /* 0x000fda0003f45270 */
[----:B------:R-:W-:Y:S05]  /*1b370*/  @!P2 BRA `(.L_x_14691) ;  /* 0x000000000004a947 */ /* 0x000fea0003800000 */
[----:B------:R-:W-:Y:S01]  /*1b380*/  BPT.TRAP 0x1 ;  /* 0x000000040000795c */ /* 0x000fe20000300000 */
.L_x_14691:
        /* <DEDUP_REMOVED lines=12> */
.L_x_14835:
[----:B------:R-:W2:Y:S02]  /*1b450*/  SYNCS.PHASECHK.TRANS64.TRYWAIT P0, [R3+URZ], R0 ;  /* 0x00000000030075a7 */ /* 0x000ea4000800017f */
[----:B--2---:R-:W-:Y:S05]  /*1b460*/  @!P0 BRA `(.L_x_14693) ;  /* 0x0000003800c88947 */ /* 0x004fea0003800000 */
.L_x_14836:
[----:B------:R-:W-:Y:S05]  /*1b470*/  @!P2 BRA `(.L_x_14694) ;  /* 0x000000000004a947 */ /* 0x000fea0003800000 */
[----:B------:R-:W-:Y:S01]  /*1b480*/  BPT.TRAP 0x1 ;  /* 0x000000040000795c */ /* 0x000fe20000300000 */
.L_x_14694:
[----:B--2---:R-:W-:-:S04]  /*1b490*/  VIADD R3, R9, 0x16860 ;  /* 0x0001686009037836 */ /* 0x004fc80000000000 */
[----:B------:R-:W-:-:S04]  /*1b4a0*/  IMAD R5, R18, 0x8, R3 ;  /* 0x0000000812057824 */ /* 0x000fc800078e0203 */
[----:B------:R-:W2:Y:S02]  /*1b4b0*/  SYNCS.PHASECHK.TRANS64.TRYWAIT P0, [R5+URZ], R2 ;  /* 0x00000002050075a7 */ /* 0x000ea4000800017f */
[----:B--2---:R-:W-:Y:S05]  /*1b4c0*/  @!P0 BRA `(.L_x_14695) ;  /* 0x0000003800c48947 */ /* 0x004fea0003800000 */
.L_x_14837:
[----:B------:R-:W-:-:S07]  /*1b4d0*/  IMAD R3, R4, 0x8, R3 ;  /* 0x0000000804037824 */ /* 0x000fce00078e0203 */
.L_x_14696:
[----:B----4-:R4:W0:Y:S02]  /*1b4e0*/  SYNCS.PHASECHK.TRANS64.TRYWAIT P0, [R3+URZ], R0 ;  /* 0x00000000030075a7 */ /* 0x010824000800017f */
[----:B0-----:R-:W-:Y:S05]  /*1b4f0*/  @!P0 NANOSLEEP.SYNCS 0x989680 ;  /* 0x009896800000895d */ /* 0x001fea0003900000 */
[----:B------:R-:W0:Y:S02]  /*1b500*/  @!P0 SYNCS.PHASECHK.TRANS64 P0, [R3+URZ], R0 ;  /* 0x00000000030085a7 */ /* 0x000e24000800007f */
[----:B0-----:R-:W-:Y:S05]  /*1b510*/  @!P0 BRA `(.L_x_14696) ;  /* 0xfffffffc00f08947 */ /* 0x001fea000383ffff */
.L_x_14407:
[----:B------:R-:W-:Y:S05]  /*1b520*/  BSYNC B9 ;  /* 0x0000000000097941 */ /* 0x000fea0003800000 */
.L_x_14404:
[----:B------:R-:W-:Y:S05]  /*1b530*/  EXIT ;  /* 0x000000000000794d */ /* 0x000fea0003800000 */
.L_x_14427:
[----:B0-----:R0:W1:Y:S02]  /*1b540*/  SYNCS.PHASECHK.TRANS64.TRYWAIT P6, [R78+URZ+0x16890], R90 ;  /* 0x0168905a4e0075a7 */ /* 0x00106400080c017f */
[----:B-1----:R-:W-:Y:S05]  /*1b550*/  @!P6 NANOSLEEP.SYNCS 0x989680 ;  /* 0x009896800000e95d */ /* 0x002fea0003900000 */
[----:B------:R-:W1:Y:S02]  /*1b560*/  @!P6 SYNCS.PHASECHK.TRANS64 P6, [R78+URZ+0x16890], R90 ;  /* 0x0168905a4e00e5a7 */ /* 0x000e6400080c007f */
[----:B-1----:R-:W-:Y:S05]  /*1b570*/  @!P6 BRA `(.L_x_14427) ;  /* 0xfffffffc00f0e947 */ /* 0x002fea000383ffff */
[----:B------:R-:W-:Y:S05]  /*1b580*/  BRA `(.L_x_14697) ;  /* 0xfffffe7800487947 */ /* 0x000fea000383ffff */
.L_x_14447:
[----:B0-----:R0:W1:Y:S02]  /*1b590*/  SYNCS.PHASECHK.TRANS64.TRYWAIT P5, [R78+URZ+0x16890], R90 ;  /* 0x0168905a4e0075a7 */ /* 0x00106400080a017f */
[----:B-1----:R-:W-:Y:S05]  /*1b5a0*/  @!P5 NANOSLEEP.SYNCS 0x989680 ;  /* 0x009896800000d95d */ /* 0x002fea0003900000 */
[----:B------:R-:W1:Y:S02]  /*1b5b0*/  @!P5 SYNCS.PHASECHK.TRANS64 P5, [R78+URZ+0x16890], R90 ;  /* 0x0168905a4e00d5a7 */ /* 0x000e6400080a007f */
[----:B-1----:R-:W-:Y:S05]  /*1b5c0*/  @!P5 BRA `(.L_x_14447) ;  /* 0xfffffffc00f0d947 */ /* 0x002fea000383ffff */
[----:B------:R-:W-:Y:S05]  /*1b5d0*/  BRA `(.L_x_14698) ;  /* 0xfffffe8800bc7947 */ /* 0x000fea000383ffff */
.L_x_14456:
[----:B-1----:R1:W2:Y:S02]  /*1b5e0*/  SYNCS.PHASECHK.TRANS64.TRYWAIT P4, [R78+URZ+0x16890], R90 ;  /* 0x0168905a4e0075a7 */ /* 0x0022a4000808017f */
[----:B--2---:R-:W-:Y:S05]  /*1b5f0*/  @!P4 NANOSLEEP.SYNCS 0x989680 ;  /* 0x009896800000c95d */ /* 0x004fea0003900000 */
[----:B------:R-:W2:Y:S02]  /*1b600*/  @!P4 SYNCS.PHASECHK.TRANS64 P4, [R78+URZ+0x16890], R90 ;  /* 0x0168905a4e00c5a7 */ /* 0x000ea4000808007f */
[----:B--2---:R-:W-:Y:S05]  /*1b610*/  @!P4 BRA `(.L_x_14456) ;  /* 0xfffffffc00f0c947 */ /* 0x004fea000383ffff */
[----:B------:R-:W-:Y:S05]  /*1b620*/  BRA `(.L_x_14699) ;  /* 0xfffffe9800e87947 */ /* 0x000fea000383ffff */
.L_x_14462:
[----:B--2---:R2:W3:Y:S02]  /*1b630*/  SYNCS.PHASECHK.TRANS64.TRYWAIT P3, [R78+URZ+0x168b0], R90 ;  /* 0x0168b05a4e0075a7 */ /* 0x0044e4000806017f */
[----:B---3--:R-:W-:Y:S05]  /*1b640*/  @!P3 NANOSLEEP.SYNCS 0x989680 ;  /* 0x009896800000b95d */ /* 0x008fea0003900000 */
[----:B------:R-:W3:Y:S02]  /*1b650*/  @!P3 SYNCS.PHASECHK.TRANS64 P3, [R78+URZ+0x168b0], R90 ;  /* 0x0168b05a4e00b5a7 */ /* 0x000ee4000806007f */
[----:B---3--:R-:W-:Y:S05]  /*1b660*/  @!P3 BRA `(.L_x_14462) ;  /* 0xfffffffc00f0b947 */ /* 0x008fea000383ffff */
[----:B------:R-:W-:Y:S05]  /*1b670*/  BRA `(.L_x_14700) ;  /* 0xfffffe9c007c7947 */ /* 0x000fea000383ffff */
.L_x_14472:
        /* <DEDUP_REMOVED lines=8> */
[----:B------:R-:W-:-:S04]  /*1b700*/  SHF.R.S32.HI R4, RZ, 0x7, R4 ;  /* 0x00000007ff047819 */ /* 0x000fc80000011404 */
[----:B------:R-:W-:-:S07]  /*1b710*/  MOV R13, R4 ;  /* 0x00000004000d7202 */ /* 0x000fce0000000f00 */
[----:B-----5:R-:W-:Y:S05]  /*1b720*/  WARPSYNC.COLLECTIVE R15, `(.L_x_14702) ;  /* 0x000000000f087348 */ /* 0x020fea0003c00000 */
[----:B------:R0:W1:Y:S02]  /*1b730*/  SHFL.IDX P6, R14, R13, R12, R11 ;  /* 0x0000000c0d0e7389 */ /* 0x00006400000c000b */
[----:B01---5:R-:W-:Y:S01]  /*1b740*/  ENDCOLLECTIVE ;  /* 0x000000000000791b */ /* 0x023fe20003800000 */
.L_x_14702:
[----:B------:R-:W-:Y:S05]  /*1b750*/  BSYNC B0 ;  /* 0x0000000000007941 */ /* 0x000fea0003800000 */
.L_x_14701:
[----:B------:R0:W-:Y:S01]  /*1b760*/  STL [R1+0x1c], R14 ;  /* 0x00001c0e01007387 */ /* 0x0001e20000100800 */
[----:B------:R-:W-:Y:S05]  /*1b770*/  BRA `(.L_x_14703) ;  /* 0xfffffea400907947 */ /* 0x000fea000383ffff */
.L_x_14484:
        /* <DEDUP_REMOVED lines=8> */
.L_x_14705:
[----:B------:R-:W-:Y:S05]  /*1b800*/  BSYNC B1 ;  /* 0x0000000000017941 */ /* 0x000fea0003800000 */
.L_x_14704:
        /* <DEDUP_REMOVED lines=8> */
.L_x_14706:
[----:B------:R-:W-:Y:S02]  /*1b890*/  IMAD.MOV.U32 R13, RZ, RZ, R8 ;  /* 0x000000ffff0d7224 */ /* 0x000fe400078e0008 */
[----:B------:R-:W-:-:S07]  /*1b8a0*/  IMAD.MOV.U32 R0, RZ, RZ, R14 ;  /* 0x000000ffff007224 */ /* 0x000fce00078e000e */
[----:B------:R-:W-:Y:S05]  /*1b8b0*/  WARPSYNC.COLLECTIVE R15, `(.L_x_14707) ;  /* 0x000000000f087348 */ /* 0x000fea0003c00000 */
[----:B------:R0:W1:Y:S02]  /*1b8c0*/  SHFL.IDX P6, R14, R13, R12, R11 ;  /* 0x0000000c0d0e7389 */ /* 0x00006400000c000b */
[----:B01----:R-:W-:Y:S01]  /*1b8d0*/  ENDCOLLECTIVE ;  /* 0x000000000000791b */ /* 0x003fe20003800000 */
.L_x_14707:
[----:B------:R-:W-:Y:S01]  /*1b8e0*/  IMAD.MOV.U32 R13, RZ, RZ, R7 ;  /* 0x000000ffff0d7224 */ /* 0x000fe200078e0007 */
[----:B------:R-:W-:-:S07]  /*1b8f0*/  MOV R5, R14 ;  /* 0x0000000e00057202 */ /* 0x000fce0000000f00 */
[----:B------:R-:W-:Y:S05]  /*1b900*/  WARPSYNC.COLLECTIVE R15, `(.L_x_14708) ;  /* 0x000000000f087348 */ /* 0x000fea0003c00000 */
[----:B------:R0:W1:Y:S02]  /*1b910*/  SHFL.IDX P6, R14, R13, R12, R11 ;  /* 0x0000000c0d0e7389 */ /* 0x00006400000c000b */
[----:B01----:R-:W-:Y:S01]  /*1b920*/  ENDCOLLECTIVE ;  /* 0x000000000000791b */ /* 0x003fe20003800000 */
.L_x_14708:
[----:B------:R-:W-:Y:S05]  /*1b930*/  BRA `(.L_x_14709) ;  /* 0xfffffeac00187947 */ /* 0x000fea000383ffff */
.L_x_14487:
[----:B------:R-:W-:Y:S01]  /*1b940*/  BSSY B1, `(.L_x_14710) ;  /* 0x0000008000017945 */ /* 0x000fe20003800000 */
[----:B------:R-:W-:Y:S01]  /*1b950*/  IMAD.MOV.U32 R13, RZ, RZ, R6 ;  /* 0x000000ffff0d7224 */ /* 0x000fe200078e0006 */
[----:B------:R-:W-:Y:S01]  /*1b960*/  MOV R15, 0xffffffff ;  /* 0xffffffff000f7802 */ /* 0x000fe20000000f00 */
[----:B------:R-:W-:Y:S02]  /*1b970*/  IMAD.MOV.U32 R12, RZ, RZ, 0x1 ;  /* 0x00000001ff0c7424 */ /* 0x000fe400078e00ff */
[----:B------:R-:W-:-:S07]  /*1b980*/  IMAD.MOV.U32 R11, RZ, RZ, 0x1c1f ;  /* 0x00001c1fff0b7424 */ /* 0x000fce00078e00ff */
[----:B-1----:R-:W-:Y:S05]  /*1b990*/  WARPSYNC.COLLECTIVE R15, `(.L_x_14711) ;  /* 0x000000000f087348 */ /* 0x002fea0003c00000 */
[----:B------:R0:W2:Y:S02]  /*1b9a0*/  SHFL.IDX P6, R14, R13, R12, R11 ;  /* 0x0000000c0d0e7389 */ /* 0x0000a400000c000b */
[----:B012---:R-:W-:Y:S01]  /*1b9b0*/  ENDCOLLECTIVE ;  /* 0x000000000000791b */ /* 0x007fe20003800000 */
.L_x_14711:
[----:B------:R-:W-:Y:S05]  /*1b9c0*/  BSYNC B1 ;  /* 0x0000000000017941 */ /* 0x000fea0003800000 */
.L_x_14710:
        /* <DEDUP_REMOVED lines=8> */
.L_x_14712:
[----:B------:R-:W-:Y:S02]  /*1ba50*/  IMAD.MOV.U32 R13, RZ, RZ, R8 ;  /* 0x000000ffff0d7224 */ /* 0x000fe400078e0008 */
[----:B------:R-:W-:-:S07]  /*1ba60*/  IMAD.MOV.U32 R0, RZ, RZ, R14 ;  /* 0x000000ffff007224 */ /* 0x000fce00078e000e */
[----:B------:R-:W-:Y:S05]  /*1ba70*/  WARPSYNC.COLLECTIVE R15, `(.L_x_14713) ;  /* 0x000000000f087348 */ /* 0x000fea0003c00000 */
[----:B------:R0:W1:Y:S02]  /*1ba80*/  SHFL.IDX P6, R14, R13, R12, R11 ;  /* 0x0000000c0d0e7389 */ /* 0x00006400000c000b */
[----:B01----:R-:W-:Y:S01]  /*1ba90*/  ENDCOLLECTIVE ;  /* 0x000000000000791b */ /* 0x003fe20003800000 */
.L_x_14713:
[----:B------:R-:W-:Y:S02]  /*1baa0*/  IMAD.MOV.U32 R13, RZ, RZ, R7 ;  /* 0x000000ffff0d7224 */ /* 0x000fe400078e0007 */
[----:B------:R-:W-:-:S07]  /*1bab0*/  IMAD.MOV.U32 R5, RZ, RZ, R14 ;  /* 0x000000ffff057224 */ /* 0x000fce00078e000e */
[----:B------:R-:W-:Y:S05]  /*1bac0*/  WARPSYNC.COLLECTIVE R15, `(.L_x_14714) ;  /* 0x000000000f087348 */ /* 0x000fea0003c00000 */
[----:B------:R0:W1:Y:S02]  /*1bad0*/  SHFL.IDX P6, R14, R13, R12, R11 ;  /* 0x0000000c0d0e7389 */ /* 0x00006400000c000b */
[----:B01----:R-:W-:Y:S01]  /*1bae0*/  ENDCOLLECTIVE ;  /* 0x000000000000791b */ /* 0x003fe20003800000 */
.L_x_14714:
[----:B------:R-:W-:Y:S05]  /*1baf0*/  BRA `(.L_x_14715) ;  /* 0xfffffeac00847947 */ /* 0x000fea000383ffff */
.L_x_14491:
[----:B0-----:R0:W1:Y:S02]  /*1bb00*/  SYNCS.PHASECHK.TRANS64.TRYWAIT P0, [R2+URZ+0x16800], R37 ;  /* 0x01680025020075a7 */ /* 0x001064000800017f */
[----:B-1----:R-:W-:Y:S05]  /*1bb10*/  @!P0 NANOSLEEP.SYNCS 0x989680 ;  /* 0x009896800000895d */ /* 0x002fea0003900000 */
[----:B------:R-:W1:Y:S02]  /*1bb20*/  @!P0 SYNCS.PHASECHK.TRANS64 P0, [R2+URZ+0x16800], R37 ;  /* 0x01680025020085a7 */ /* 0x000e64000800007f */
[----:B-1----:R-:W-:Y:S05]  /*1bb30*/  @!P0 BRA `(.L_x_14491) ;  /* 0xfffffffc00f08947 */ /* 0x002fea000383ffff */
[----:B------:R-:W-:Y:S05]  /*1bb40*/  BRA `(.L_x_14716) ;  /* 0xfffffeb0008c7947 */ /* 0x000fea000383ffff */
.L_x_14499:
[----:B------:R-:W1:Y:S01]  /*1bb50*/  LDC R41, c[0x0][0x3f4] ;  /* 0x0000fd00ff297b82 */ /* 0x000e620000000800 */
[----:B------:R-:W-:Y:S01]  /*1bb60*/  BSSY B1, `(.L_x_14717) ;  /* 0x0000008000017945 */ /* 0x000fe20003800000 */
[----:B------:R-:W-:Y:S01]  /*1bb70*/  MOV R13, R26 ;  /* 0x0000001a000d7202 */ /* 0x000fe20000000f00 */
[----:B------:R-:W-:Y:S02]  /*1bb80*/  IMAD.MOV.U32 R12, RZ, RZ, RZ ;  /* 0x000000ffff0c7224 */ /* 0x000fe400078e00ff */
[----:B------:R-:W-:Y:S02]  /*1bb90*/  IMAD.MOV.U32 R11, RZ, RZ, 0x1c1f ;  /* 0x00001c1fff0b7424 */ /* 0x000fe400078e00ff */
[----:B------:R-:W-:-:S07]  /*1bba0*/  IMAD.MOV.U32 R15, RZ, RZ, -0x1 ;  /* 0xffffffffff0f7424 */ /* 0x000fce00078e00ff */
[----:B01----:R-:W-:Y:S05]  /*1bbb0*/  WARPSYNC.COLLECTIVE R15, `(.L_x_14718) ;  /* 0x000000000f087348 */ /* 0x003fea0003c00000 */
[----:B0-----:R0:W2:Y:S02]  /*1bbc0*/  SHFL.IDX P6, R14, R13, R12, R11 ;  /* 0x0000000c0d0e7389 */ /* 0x0010a400000c000b */
[----:B012---:R-:W-:Y:S01]  /*1bbd0*/  ENDCOLLECTIVE ;  /* 0x000000000000791b */ /* 0x007fe20003800000 */
.L_x_14718:
[----:B------:R-:W-:Y:S05]  /*1bbe0*/  BSYNC B1 ;  /* 0x0000000000017941 */ /* 0x000fea0003800000 */
.L_x_14717:
[----:B------:R0:W5:Y:S01]  /*1bbf0*/  LDL R8, [R1+0x20] ;  /* 0x0000200001087983 */ /* 0x0001620000100800 */
[----:B------:R-:W-:Y:S01]  /*1bc00*/  MOV R13, R25 ;  /* 0x00000019000d7202 */ /* 0x000fe20000000f00 */
[----:B------:R-:W-:Y:S01]  /*1bc10*/  IMAD.MOV.U32 R12, RZ, RZ, RZ ;  /* 0x000000ffff0c7224 */ /* 0x000fe200078e00ff */
[----:B------:R-:W-:Y:S01]  /*1bc20*/  ISETP.GE.AND P0, PT, R16, R41, PT ;  /* 0x000000291000720c */ /* 0x000fe20003f06270 */
[----:B------:R-:W-:Y:S02]  /*1bc30*/  IMAD.MOV.U32 R11, RZ, RZ, 0x1c1f ;  /* 0x00001c1fff0b7424 */ /* 0x000fe400078e00ff */
[----:B------:R-:W-:Y:S02]  /*1bc40*/  IMAD.MOV.U32 R15, RZ, RZ, -0x1 ;  /* 0xffffffffff0f7424 */ /* 0x000fe400078e00ff */
[----:B0-----:R-:W-:-:S08]  /*1bc50*/  IMAD.MOV.U32 R0, RZ, RZ, R14 ;  /* 0x000000ffff007224 */ /* 0x001fd000078e000e */
[----:B-----5:R-:W-:Y:S05]  /*1bc60*/  WARPSYNC.COLLECTIVE R15, `(.L_x_14719) ;  /* 0x000000000f087348 */ /* 0x020fea0003c00000 */
[----:B------:R0:W1:Y:S02]  /*1bc70*/  SHFL.IDX P6, R14, R13, R12, R11 ;  /* 0x0000000c0d0e7389 */ /* 0x00006400000c000b */
[----:B01---5:R-:W-:Y:S01]  /*1bc80*/  ENDCOLLECTIVE ;  /* 0x000000000000791b */ /* 0x023fe20003800000 */
.L_x_14719:
[----:B------:R-:W-:Y:S01]  /*1bc90*/  MOV R13, R24 ;  /* 0x00000018000d7202 */ /* 0x000fe20000000f00 */
[----:B------:R-:W-:-:S07]  /*1bca0*/  IMAD.MOV.U32 R3, RZ, RZ, R14 ;  /* 0x000000ffff037224 */ /* 0x000fce00078e000e */
[----:B------:R-:W-:Y:S05]  /*1bcb0*/  WARPSYNC.COLLECTIVE R15, `(.L_x_14720) ;  /* 0x000000000f087348 */ /* 0x000fea0003c00000 */
[----:B------:R0:W1:Y:S02]  /*1bcc0*/  SHFL.IDX P6, R14, R13, R12, R11 ;  /* 0x0000000c0d0e7389 */ /* 0x00006400000c000b */
[----:B01----:R-:W-:Y:S01]  /*1bcd0*/  ENDCOLLECTIVE ;  /* 0x000000000000791b */ /* 0x003fe20003800000 */
.L_x_14720:
[----:B------:R-:W-:Y:S02]  /*1bce0*/  IMAD.MOV.U32 R13, RZ, RZ, R27 ;  /* 0x000000ffff0d7224 */ /* 0x000fe400078e001b */
[----:B------:R-:W-:-:S07]  /*1bcf0*/  IMAD.MOV.U32 R4, RZ, RZ, R14 ;  /* 0x000000ffff047224 */ /* 0x000fce00078e000e */
[----:B------:R-:W-:Y:S05]  /*1bd00*/  WARPSYNC.COLLECTIVE R15, `(.L_x_14721) ;  /* 0x000000000f087348 */ /* 0x000fea0003c00000 */
[----:B------:R0:W1:Y:S02]  /*1bd10*/  SHFL.IDX P6, R14, R13, R12, R11 ;  /* 0x0000000c0d0e7389 */ /* 0x00006400000c000b */
[----:B01----:R-:W-:Y:S01]  /*1bd20*/  ENDCOLLECTIVE ;  /* 0x000000000000791b */ /* 0x003fe20003800000 */
.L_x_14721:
[----:B------:R-:W-:-:S05]  /*1bd30*/  IMAD R32, R8, R32, RZ ;  /* 0x0000002008207224 */ /* 0x000fca00078e02ff */
[----:B------:R-:W-:-:S13]  /*1bd40*/  ISETP.GE.OR P1, PT, R39, R32, P0 ;  /* 0x000000202700720c */ /* 0x000fda0000726670 */
[C---:B------:R-:W-:Y:S01]  /*1bd50*/  @!P1 IMAD.SHL.U32 R5, R16.reuse, 0x2, RZ ;  /* 0x0000000210059824 */ /* 0x040fe200078e00ff */
[----:B------:R-:W-:-:S04]  /*1bd60*/  @!P1 SHF.L.U64.HI R21, R16, 0x1, R43 ;  /* 0x0000000110159819 */ /* 0x000fc8000001022b */
[----:B------:R-:W-:-:S05]  /*1bd70*/  @!P1 IADD3 R6, P2, R3, R5, RZ ;  /* 0x0000000503069210 */ /* 0x000fca0007f5e0ff */
[----:B------:R-:W-:-:S05]  /*1bd80*/  @!P1 IMAD.X R7, R0, 0x1, R21, P2 ;  /* 0x0000000100079824 */ /* 0x000fca00010e0615 */
[----:B------:R-:W2:Y:S01]  /*1bd90*/  @!P1 LD.E.128 R8, desc[UR40][R6.64] ;  /* 0x0000002806089980 */ /* 0x000ea2000c101d00 */
[----:B------:R-:W-:-:S04]  /*1bda0*/  @!P1 IADD3 R14, P2, R14, R5, RZ ;  /* 0x000000050e0e9210 */ /* 0x000fc80007f5e0ff */
[----:B------:R-:W-:-:S05]  /*1bdb0*/  @!P1 IADD3.X R3, R4, R21, RZ, P2, !PT ;  /* 0x0000001504039210 */ /* 0x000fca00017fe4ff */
        /* <DEDUP_REMOVED lines=8> */
[----:B0-----:R-:W-:Y:S02]  /*1be40*/  IMAD.MOV.U32 R15, RZ, RZ, -0x1 ;  /* 0xffffffffff0f7424 */ /* 0x001fe400078e00ff */
[----:B--2---:R-:W-:Y:S01]  /*1be50*/  @!P1 IMAD.MOV.U32 R37, RZ, RZ, R11 ;  /* 0x000000ffff259224 */ /* 0x004fe200078e000b */
[----:B------:R-:W-:Y:S01]  /*1be60*/  MOV R11, 0x1c1f ;  /* 0x00001c1f000b7802 */ /* 0x000fe20000000f00 */
[----:B------:R-:W-:-:S02]  /*1be70*/  @!P1 IMAD.MOV.U32 R34, RZ, RZ, R8 ;  /* 0x000000ffff229224 */ /* 0x000fc400078e0008 */
[----:B------:R-:W-:-:S07]  /*1be80*/  @!P1 IMAD.MOV.U32 R35, RZ, RZ, R9 ;  /* 0x000000ffff239224 */ /* 0x000fce00078e0009 */
[----:B-----5:R-:W-:Y:S05]  /*1be90*/  WARPSYNC.COLLECTIVE R15, `(.L_x_14722) ;  /* 0x000000000f087348 */ /* 0x020fea0003c00000 */
[----:B------:R0:W1:Y:S02]  /*1bea0*/  SHFL.IDX P6, R14, R13, R12, R11 ;  /* 0x0000000c0d0e7389 */ /* 0x00006400000c000b */
[----:B01---5:R-:W-:Y:S01]  /*1beb0*/  ENDCOLLECTIVE ;  /* 0x000000000000791b */ /* 0x023fe20003800000 */
.L_x_14722:
[----:B------:R-:W-:Y:S01]  /*1bec0*/  IMAD.MOV.U32 R0, RZ, RZ, R34 ;  /* 0x000000ffff007224 */ /* 0x000fe200078e0022 */
[----:B------:R-:W-:Y:S01]  /*1bed0*/  MOV R3, R35 ;  /* 0x0000002300037202 */ /* 0x000fe20000000f00 */
[----:B------:R-:W-:-:S03]  /*1bee0*/  @!P1 IMAD.MOV.U32 R36, RZ, RZ, R10 ;  /* 0x000000ffff249224 */ /* 0x000fc600078e000a */
[----:B------:R-:W-:Y:S01]  /*1bef0*/  PRMT R42, R0, 0x7610, R42 ;  /* 0x00007610002a7816 */ /* 0x000fe2000000002a */
[----:B------:R-:W-:Y:S01]  /*1bf00*/  IMAD.MOV.U32 R9, RZ, RZ, R37 ;  /* 0x000000ffff097224 */ /* 0x000fe200078e0025 */
[----:B------:R-:W-:Y:S01]  /*1bf10*/  PRMT R45, R45, 0x5410, R3 ;  /* 0x000054102d2d7816 */ /* 0x000fe20000000003 */
[----:B------:R-:W-:Y:S01]  /*1bf20*/  @!P1 IMAD.MOV.U32 R31, RZ, RZ, R5 ;  /* 0x000000ffff1f9224 */ /* 0x000fe200078e0005 */
[----:B------:R-:W-:Y:S01]  /*1bf30*/  @!P1 MOV R30, R4 ;  /* 0x00000004001e9202 */ /* 0x000fe20000000f00 */
[----:B------:R-:W-:Y:S02]  /*1bf40*/  @!P1 IMAD.MOV.U32 R20, RZ, RZ, R6 ;  /* 0x000000ffff149224 */ /* 0x000fe400078e0006 */
[----:B------:R-:W-:Y:S01]  /*1bf50*/  @!P1 IMAD.MOV.U32 R21, RZ, RZ, R7 ;  /* 0x000000ffff159224 */ /* 0x000fe200078e0007 */
[----:B------:R-:W-:Y:S01]  /*1bf60*/  MOV R5, R31 ;  /* 0x0000001f00057202 */ /* 0x000fe20000000f00 */
[----:B------:R-:W-:Y:S02]  /*1bf70*/  IMAD.MOV.U32 R13, RZ, RZ, R25 ;  /* 0x000000ffff0d7224 */ /* 0x000fe400078e0019 */
[----:B------:R-:W-:Y:S01]  /*1bf80*/  IMAD.MOV.U32 R4, RZ, RZ, R30 ;  /* 0x000000ffff047224 */ /* 0x000fe200078e001e */
[----:B------:R-:W-:Y:S01]  /*1bf90*/  PRMT R45, R5, 0x7610, R45 ;  /* 0x00007610052d7816 */ /* 0x000fe2000000002d */
[----:B------:R-:W-:-:S02]  /*1bfa0*/  IMAD.MOV.U32 R6, RZ, RZ, R20 ;  /* 0x000000ffff067224 */ /* 0x000fc400078e0014 */
        /* <DEDUP_REMOVED lines=8> */
.L_x_14723:
[----:B------:R-:W-:Y:S02]  /*1c030*/  PRMT R42, R42, 0x5410, R7 ;  /* 0x000054102a2a7816 */ /* 0x000fe40000000007 */
[----:B------:R-:W-:Y:S02]  /*1c040*/  CS2R R4, SRZ ;  /* 0x0000000000047805 */ /* 0x000fe4000001ff00 */
[----:B------:R-:W-:Y:S01]  /*1c050*/  MOV R13, R24 ;  /* 0x00000018000d7202 */ /* 0x000fe20000000f00 */
[----:B------:R-:W-:-:S07]  /*1c060*/  IMAD.MOV.U32 R3, RZ, RZ, R14 ;  /* 0x000000ffff037224 */ /* 0x000fce00078e000e */
[----:B------:R-:W-:Y:S05]  /*1c070*/  WARPSYNC.COLLECTIVE R15, `(.L_x_14724) ;  /* 0x000000000f087348 */ /* 0x000fea0003c00000 */
[----:B------:R0:W1:Y:S02]  /*1c080*/  SHFL.IDX P6, R14, R13, R12, R11 ;  /* 0x0000000c0d0e7389 */ /* 0x00006400000c000b */
[----:B01----:R-:W-:Y:S01]  /*1c090*/  ENDCOLLECTIVE ;  /* 0x000000000000791b */ /* 0x003fe20003800000 */
.L_x_14724:
[----:B------:R-:W-:Y:S02]  /*1c0a0*/  IMAD.MOV.U32 R13, RZ, RZ, R27 ;  /* 0x000000ffff0d7224 */ /* 0x000fe400078e001b */
[----:B------:R-:W-:-:S07]  /*1c0b0*/  IMAD.MOV.U32 R24, RZ, RZ, R14 ;  /* 0x000000ffff187224 */ /* 0x000fce00078e000e */
[----:B------:R-:W-:Y:S05]  /*1c0c0*/  WARPSYNC.COLLECTIVE R15, `(.L_x_14725) ;  /* 0x000000000f087348 */ /* 0x000fea0003c00000 */
[----:B------:R0:W1:Y:S02]  /*1c0d0*/  SHFL.IDX P6, R14, R13, R12, R11 ;  /* 0x0000000c0d0e7389 */ /* 0x00006400000c000b */
[----:B01----:R-:W-:Y:S01]  /*1c0e0*/  ENDCOLLECTIVE ;  /* 0x000000000000791b */ /* 0x003fe20003800000 */
.L_x_14725:
[----:B------:R-:W-:Y:S05]  /*1c0f0*/  BRA `(.L_x_14726) ;  /* 0xfffffebc00747947 */ /* 0x000fea000383ffff */
.L_x_14503:
[----:B0-----:R0:W1:Y:S02]  /*1c100*/  SYNCS.PHASECHK.TRANS64.TRYWAIT P1, [R2+URZ+0x16800], R13 ;  /* 0x0168000d020075a7 */ /* 0x001064000802017f */
[----:B-1----:R-:W-:Y:S05]  /*1c110*/  @!P1 NANOSLEEP.SYNCS 0x989680 ;  /* 0x009896800000995d */ /* 0x002fea0003900000 */
[----:B------:R-:W1:Y:S02]  /*1c120*/  @!P1 SYNCS.PHASECHK.TRANS64 P1, [R2+URZ+0x16800], R13 ;  /* 0x0168000d020095a7 */ /* 0x000e64000802007f */
[----:B-1----:R-:W-:Y:S05]  /*1c130*/  @!P1 BRA `(.L_x_14503) ;  /* 0xfffffffc00f09947 */ /* 0x002fea000383ffff */
[----:B------:R-:W-:Y:S05]  /*1c140*/  BRA `(.L_x_14727) ;  /* 0xfffffec000147947 */ /* 0x000fea000383ffff */
.L_x_14509:
[----:B--2---:R2:W3:Y:S02]  /*1c150*/  SYNCS.PHASECHK.TRANS64.TRYWAIT P2, [R0+URZ+0x16830], R3 ;  /* 0x01683003000075a7 */ /* 0x0044e4000804017f */
[----:B---3--:R-:W-:Y:S05]  /*1c160*/  @!P2 NANOSLEEP.SYNCS 0x989680 ;  /* 0x009896800000a95d */ /* 0x008fea0003900000 */
[----:B------:R-:W3:Y:S02]  /*1c170*/  @!P2 SYNCS.PHASECHK.TRANS64 P2, [R0+URZ+0x16830], R3 ;  /* 0x016830030000a5a7 */ /* 0x000ee4000804007f */
[----:B---3--:R-:W-:Y:S05]  /*1c180*/  @!P2 BRA `(.L_x_14509) ;  /* 0xfffffffc00f0a947 */ /* 0x008fea000383ffff */
[----:B------:R-:W-:Y:S05]  /*1c190*/  BRA `(.L_x_14508) ;  /* 0xfffffecc00947947 */ /* 0x000fea000383ffff */
.L_x_14515:
[----:B-1----:R1:W2:Y:S02]  /*1c1a0*/  SYNCS.PHASECHK.TRANS64.TRYWAIT P4, [R9+URZ+0x16830], R10 ;  /* 0x0168300a090075a7 */ /* 0x0022a4000808017f */
[----:B--2---:R-:W-:Y:S05]  /*1c1b0*/  @!P4 NANOSLEEP.SYNCS 0x989680 ;  /* 0x009896800000c95d */ /* 0x004fea0003900000 */
[----:B------:R-:W2:Y:S02]  /*1c1c0*/  @!P4 SYNCS.PHASECHK.TRANS64 P4, [R9+URZ+0x16830], R10 ;  /* 0x0168300a0900c5a7 */ /* 0x000ea4000808007f */
[----:B--2---:R-:W-:Y:S05]  /*1c1d0*/  @!P4 BRA `(.L_x_14515) ;  /* 0xfffffffc00f0c947 */ /* 0x004fea000383ffff */
[----:B------:R-:W-:Y:S05]  /*1c1e0*/  BRA `(.L_x_14514) ;  /* 0xfffffef8004c7947 */ /* 0x000fea000383ffff */
.L_x_14519:
[----:B-1----:R1:W2:Y:S02]  /*1c1f0*/  SYNCS.PHASECHK.TRANS64.TRYWAIT P3, [R9+URZ+0x16850], R8 ;  /* 0x01685008090075a7 */ /* 0x0022a4000806017f */
[----:B--2---:R-:W-:Y:S05]  /*1c200*/  @!P3 NANOSLEEP.SYNCS 0x989680 ;  /* 0x009896800000b95d */ /* 0x004fea0003900000 */
[----:B------:R-:W2:Y:S02]  /*1c210*/  @!P3 SYNCS.PHASECHK.TRANS64 P3, [R9+URZ+0x16850], R8 ;  /* 0x016850080900b5a7 */ /* 0x000ea4000806007f */
[----:B--2---:R-:W-:Y:S05]  /*1c220*/  @!P3 BRA `(.L_x_14519) ;  /* 0xfffffffc00f0b947 */ /* 0x004fea000383ffff */
[----:B------:R-:W-:Y:S05]  /*1c230*/  BRA `(.L_x_14516) ;  /* 0xfffffefc000c7947 */ /* 0x000fea000383ffff */
.L_x_14526:
[----:B-1----:R1:W2:Y:S02]  /*1c240*/  SYNCS.PHASECHK.TRANS64.TRYWAIT P3, [R9+URZ+0x16830], R10 ;  /* 0x0168300a090075a7 */ /* 0x0022a4000806017f */
[----:B--2---:R-:W-:Y:S05]  /*1c250*/  @!P3 NANOSLEEP.SYNCS 0x989680 ;  /* 0x009896800000b95d */ /* 0x004fea0003900000 */
[----:B------:R-:W2:Y:S02]  /*1c260*/  @!P3 SYNCS.PHASECHK.TRANS64 P3, [R9+URZ+0x16830], R10 ;  /* 0x0168300a0900b5a7 */ /* 0x000ea4000806007f */
[----:B--2---:R-:W-:Y:S05]  /*1c270*/  @!P3 BRA `(.L_x_14526) ;  /* 0xfffffffc00f0b947 */ /* 0x004fea000383ffff */
[----:B------:R-:W-:Y:S05]  /*1c280*/  BRA `(.L_x_14525) ;  /* 0xffffff2800987947 */ /* 0x000fea000383ffff */
.L_x_14530:
[----:B-1----:R1:W2:Y:S02]  /*1c290*/  SYNCS.PHASECHK.TRANS64.TRYWAIT P2, [R9+URZ+0x16850], R8 ;  /* 0x01685008090075a7 */ /* 0x0022a4000804017f */
[----:B--2---:R-:W-:Y:S05]  /*1c2a0*/  @!P2 NANOSLEEP.SYNCS 0x989680 ;  /* 0x009896800000a95d */ /* 0x004fea0003900000 */
[----:B------:R-:W2:Y:S02]  /*1c2b0*/  @!P2 SYNCS.PHASECHK.TRANS64 P2, [R9+URZ+0x16850], R8 ;  /* 0x016850080900a5a7 */ /* 0x000ea4000804007f */
[----:B--2---:R-:W-:Y:S05]  /*1c2c0*/  @!P2 BRA `(.L_x_14530) ;  /* 0xfffffffc00f0a947 */ /* 0x004fea000383ffff */
[----:B------:R-:W-:Y:S05]  /*1c2d0*/  BRA `(.L_x_14527) ;  /* 0xffffff2c00587947 */ /* 0x000fea000383ffff */
.L_x_14535:
[----:B-1----:R1:W2:Y:S02]  /*1c2e0*/  SYNCS.PHASECHK.TRANS64.TRYWAIT P0, [R13+URZ+0x16850], R4 ;  /* 0x016850040d0075a7 */ /* 0x0022a4000800017f */
[----:B--2---:R-:W-:Y:S05]  /*1c2f0*/  @!P0 NANOSLEEP.SYNCS 0x989680 ;  /* 0x009896800000895d */ /* 0x004fea0003900000 */
[----:B------:R-:W2:Y:S02]  /*1c300*/  @!P0 SYNCS.PHASECHK.TRANS64 P0, [R13+URZ+0x16850], R4 ;  /* 0x016850040d0085a7 */ /* 0x000ea4000800007f */
[----:B--2---:R-:W-:Y:S05]  /*1c310*/  @!P0 BRA `(.L_x_14535) ;  /* 0xfffffffc00f08947 */ /* 0x004fea000383ffff */
[----:B------:R-:W-:Y:S05]  /*1c320*/  BRA `(.L_x_14534) ;  /* 0xffffff50001c7947 */ /* 0x000fea000383ffff */
.L_x_14540:
[----:B------:R-:W-:Y:S01]  /*1c330*/  IMAD.MOV.U32 R13, RZ, RZ, R41 ;  /* 0x000000ffff0d7224 */ /* 0x000fe200078e0029 */
[----:B------:R-:W-:Y:S01]  /*1c340*/  MOV R11, 0x181f ;  /* 0x0000181f000b7802 */ /* 0x000fe20000000f00 */
[----:B------:R-:W-:Y:S01]  /*1c350*/  IMAD.MOV.U32 R12, RZ, RZ, RZ ;  /* 0x000000ffff0c7224 */ /* 0x000fe200078e00ff */
[----:B------:R-:W-:Y:S01]  /*1c360*/  IADD3 R42, R45, R51, RZ ;  /* 0x000000332d2a7210 */ /* 0x000fe20007ffe0ff */
[----:B------:R-:W-:-:S03]  /*1c370*/  IMAD.MOV.U32 R15, RZ, RZ, -0x1 ;  /* 0xffffffffff0f7424 */ /* 0x000fc600078e00ff */
[----:B------:R-:W-:-:S07]  /*1c380*/  IADD3 R20, R42, 0x30, RZ ;  /* 0x000000302a147810 */ /* 0x000fce0007ffe0ff */
[----:B-----5:R-:W-:Y:S05]  /*1c390*/  WARPSYNC.COLLECTIVE R15, `(.L_x_14728) ;  /* 0x000000000f087348 */ /* 0x020fea0003c00000 */
[----:B------:R0:W1:Y:S02]  /*1c3a0*/  SHFL.IDX P6, R14, R13, R12, R11 ;  /* 0x0000000c0d0e7389 */ /* 0x00006400000c000b */
[----:B01---5:R-:W-:Y:S01]  /*1c3b0*/  ENDCOLLECTIVE ;  /* 0x000000000000791b */ /* 0x023fe20003800000 */
.L_x_14728:
[----:B------:R-:W-:Y:S02]  /*1c3c0*/  IMAD.MOV.U32 R13, RZ, RZ, R40 ;  /* 0x000000ffff0d7224 */ /* 0x000fe400078e0028 */
[----:B------:R-:W-:-:S07]  /*1c3d0*/  IMAD.MOV.U32 R0, RZ, RZ, R14 ;  /* 0x000000ffff007224 */ /* 0x000fce00078e000e */
[----:B------:R-:W-:Y:S05]  /*1c3e0*/  WARPSYNC.COLLECTIVE R15, `(.L_x_14729) ;  /* 0x000000000f087348 */ /* 0x000fea0003c00000 */
[----:B------:R0:W1:Y:S02]  /*1c3f0*/  SHFL.IDX P6, R14, R13, R12, R11 ;  /* 0x0000000c0d0e7389 */ /* 0x00006400000c000b */
[----:B01----:R-:W-:Y:S01]  /*1c400*/  ENDCOLLECTIVE ;  /* 0x000000000000791b */ /* 0x003fe20003800000 */
.L_x_14729:
        /* <DEDUP_REMOVED lines=12> */
.L_x_14730:
[----:B------:R-:W-:-:S04]  /*1c4d0*/  @!P3 LEA R28, P5, R44, R3, 0x1 ;  /* 0x000000032c1cb211 */ /* 0x000fc800078a08ff */
[----:B------:R-:W-:Y:S01]  /*1c4e0*/  @!P3 LEA.HI.X R3, R44, R0, R43, 0x1, P5 ;  /* 0x000000002c03b211 */ /* 0x000fe200028f0c2b */
[----:B------:R-:W-:Y:S02]  /*1c4f0*/  IMAD.MOV.U32 R13, RZ, RZ, R40 ;  /* 0x000000ffff0d7224 */ /* 0x000fe400078e0028 */
[----:B------:R-:W-:-:S07]  /*1c500*/  IMAD.MOV.U32 R8, RZ, RZ, R14 ;  /* 0x000000ffff087224 */ /* 0x000fce00078e000e */
[----:B------:R-:W-:Y:S05]  /*1c510*/  WARPSYNC.COLLECTIVE R15, `(.L_x_14731) ;  /* 0x000000000f087348 */ /* 0x000fea0003c00000 */
[----:B------:R0:W1:Y:S02]  /*1c520*/  SHFL.IDX P6, R14, R13, R12, R11 ;  /* 0x0000000c0d0e7389 */ /* 0x00006400000c000b */
[----:B01----:R-:W-:Y:S01]  /*1c530*/  ENDCOLLECTIVE ;  /* 0x000000000000791b */ /* 0x003fe20003800000 */
.L_x_14731:
[----:B------:R-:W-:Y:S02]  /*1c540*/  IMAD.MOV.U32 R13, RZ, RZ, R41 ;  /* 0x000000ffff0d7224 */ /* 0x000fe400078e0029 */
[----:B------:R-:W-:Y:S02]  /*1c550*/  IMAD.MOV.U32 R12, RZ, RZ, 0x2 ;  /* 0x00000002ff0c7424 */ /* 0x000fe400078e00ff */
[----:B------:R-:W-:-:S07]  /*1c560*/  IMAD.MOV.U32 R9, RZ, RZ, R14 ;  /* 0x000000ffff097224 */ /* 0x000fce00078e000e */
[----:B------:R-:W-:Y:S05]  /*1c570*/  WARPSYNC.COLLECTIVE R15, `(.L_x_14732) ;  /* 0x000000000f087348 */ /* 0x000fea0003c00000 */
[----:B------:R0:W1:Y:S02]  /*1c580*/  SHFL.IDX P6, R14, R13, R12, R11 ;  /* 0x0000000c0d0e7389 */ /* 0x00006400000c000b */
[----:B01----:R-:W-:Y:S01]  /*1c590*/  ENDCOLLECTIVE ;  /* 0x000000000000791b */ /* 0x003fe20003800000 */
.L_x_14732:
        /* <DEDUP_REMOVED lines=11> */
.L_x_14733:
[----:B------:R-:W-:Y:S01]  /*1c650*/  IMAD.MOV.U32 R13, RZ, RZ, R41 ;  /* 0x000000ffff0d7224 */ /* 0x000fe200078e0029 */
[----:B------:R-:W-:Y:S02]  /*1c660*/  MOV R12, 0x3 ;  /* 0x00000003000c7802 */ /* 0x000fe40000000f00 */
[----:B------:R-:W-:-:S13]  /*1c670*/  @!P2 LEA R45, P5, R44, R14, 0x1 ;  /* 0x0000000e2c2da211 */ /* 0x000fda00078a08ff */
[----:B------:R-:W-:Y:S05]  /*1c680*/  WARPSYNC.COLLECTIVE R15, `(.L_x_14734) ;  /* 0x000000000f087348 */ /* 0x000fea0003c00000 */
[----:B------:R0:W1:Y:S02]  /*1c690*/  SHFL.IDX P6, R14, R13, R12, R11 ;  /* 0x0000000c0d0e7389 */ /* 0x00006400000c000b */
[----:B01----:R-:W-:Y:S01]  /*1c6a0*/  ENDCOLLECTIVE ;  /* 0x000000000000791b */ /* 0x003fe20003800000 */
.L_x_14734:
        /* <DEDUP_REMOVED lines=9> */
.L_x_14735:
[----:B------:R-:W-:Y:S05]  /*1c740*/  BRA `(.L_x_14736) ;  /* 0xffffff6400507947 */ /* 0x000fea000383ffff */
.L_x_14542:
[----:B------:R-:W-:Y:S01]  /*1c750*/  MOV R13, R4 ;  /* 0x00000004000d7202 */ /* 0x000fe20000000f00 */
[----:B------:R-:W-:Y:S02]  /*1c760*/  IMAD.MOV.U32 R12, RZ, RZ, RZ ;  /* 0x000000ffff0c7224 */ /* 0x000fe400078e00ff */
[----:B------:R-:W-:Y:S02]  /*1c770*/  IMAD.MOV.U32 R11, RZ, RZ, 0x1c1f ;  /* 0x00001c1fff0b7424 */ /* 0x000fe400078e00ff */
[----:B------:R-:W-:-:S07]  /*1c780*/  IMAD.MOV.U32 R15, RZ, RZ, -0x1 ;  /* 0xffffffffff0f7424 */ /* 0x000fce00078e00ff */
[----:B------:R-:W-:Y:S05]  /*1c790*/  WARPSYNC.COLLECTIVE R15, `(.L_x_14737) ;  /* 0x000000000f087348 */ /* 0x000fea0003c00000 */
[----:B------:R0:W1:Y:S02]  /*1c7a0*/  SHFL.IDX P6, R14, R13, R12, R11 ;  /* 0x0000000c0d0e7389 */ /* 0x00006400000c000b */
[----:B01----:R-:W-:Y:S01]  /*1c7b0*/  ENDCOLLECTIVE ;  /* 0x000000000000791b */ /* 0x003fe20003800000 */
.L_x_14737:
[----:B------:R-:W-:Y:S01]  /*1c7c0*/  MOV R13, R0 ;  /* 0x00000000000d7202 */ /* 0x000fe20000000f00 */
[----:B------:R-:W-:-:S07]  /*1c7d0*/  IMAD.MOV.U32 R3, RZ, RZ, R14 ;  /* 0x000000ffff037224 */ /* 0x000fce00078e000e */
[----:B------:R-:W-:Y:S05]  /*1c7e0*/  WARPSYNC.COLLECTIVE R15, `(.L_x_14738) ;  /* 0x000000000f087348 */ /* 0x000fea0003c00000 */
[----:B------:R0:W1:Y:S02]  /*1c7f0*/  SHFL.IDX P6, R14, R13, R12, R11 ;  /* 0x0000000c0d0e7389 */ /* 0x00006400000c000b */
[----:B01----:R-:W-:Y:S01]  /*1c800*/  ENDCOLLECTIVE ;  /* 0x000000000000791b */ /* 0x003fe20003800000 */
.L_x_14738:
[----:B------:R-:W-:Y:S05]  /*1c810*/  BRA `(.L_x_14739) ;  /* 0xffffff68002c7947 */ /* 0x000fea000383ffff */
.L_x_14545:
        /* <DEDUP_REMOVED lines=8> */
.L_x_14741:
[----:B------:R-:W-:Y:S05]  /*1c8a0*/  BSYNC B1 ;  /* 0x0000000000017941 */ /* 0x000fea0003800000 */
.L_x_14740:
        /* <DEDUP_REMOVED lines=8> */
.L_x_14742:
[----:B------:R-:W-:Y:S05]  /*1c930*/  BRA `(.L_x_14743) ;  /* 0xffffff6800887947 */ /* 0x000fea000383ffff */
.L_x_14549:
[----:B------:R-:W-:Y:S01]  /*1c940*/  MOV R13, R20 ;  /* 0x00000014000d7202 */ /* 0x000fe20000000f00 */
        /* <DEDUP_REMOVED lines=8> */
.L_x_14744:
[C---:B------:R-:W-:Y:S01]  /*1c9d0*/  VIADD R8, R24.reuse, 0x30 ;  /* 0x0000003018087836 */ /* 0x040fe20000000000 */
[----:B------:R-:W-:-:S04]  /*1c9e0*/  ISETP.GE.OR P3, PT, R24, R21, P0 ;  /* 0x000000151800720c */ /* 0x000fc80000766670 */
[----:B------:R-:W-:Y:S01]  /*1c9f0*/  ISETP.GE.OR P4, PT, R8, R21, P0 ;  /* 0x000000150800720c */ /* 0x000fe20000786670 */
[----:B------:R-:W-:Y:S01]  /*1ca00*/  VIADD R8, R24, 0x60 ;  /* 0x0000006018087836 */ /* 0x000fe20000000000 */
[----:B------:R-:W-:-:S04]  /*1ca10*/  MOV R13, R7 ;  /* 0x00000007000d7202 */ /* 0x000fc80000000f00 */
[----:B------:R-:W-:Y:S01]  /*1ca20*/  ISETP.GE.OR P2, PT, R8, R21, P0 ;  /* 0x000000150800720c */ /* 0x000fe20000746670 */
[----:B------:R-:W-:-:S12]  /*1ca30*/  IMAD.MOV.U32 R0, RZ, RZ, R14 ;  /* 0x000000ffff007224 */ /* 0x000fd800078e000e */
[----:B------:R-:W-:Y:S05]  /*1ca40*/  WARPSYNC.COLLECTIVE R15, `(.L_x_14745) ;  /* 0x000000000f087348 */ /* 0x000fea0003c00000 */
[----:B------:R0:W1:Y:S02]  /*1ca50*/  SHFL.IDX P6, R14, R13, R12, R11 ;  /* 0x0000000c0d0e7389 */ /* 0x00006400000c000b */
[----:B01----:R-:W-:Y:S01]  /*1ca60*/  ENDCOLLECTIVE ;  /* 0x000000000000791b */ /* 0x003fe20003800000 */
.L_x_14745:
[----:B------:R-:W-:Y:S02]  /*1ca70*/  IMAD.MOV.U32 R13, RZ, RZ, R20 ;  /* 0x000000ffff0d7224 */ /* 0x000fe400078e0014 */
[----:B------:R-:W-:Y:S02]  /*1ca80*/  IMAD.MOV.U32 R12, RZ, RZ, 0x1 ;  /* 0x00000001ff0c7424 */ /* 0x000fe400078e00ff */
[----:B------:R-:W-:-:S07]  /*1ca90*/  IMAD.MOV.U32 R3, RZ, RZ, R14 ;  /* 0x000000ffff037224 */ /* 0x000fce00078e000e */
[----:B------:R-:W-:Y:S05]  /*1caa0*/  WARPSYNC.COLLECTIVE R15, `(.L_x_14746) ;  /* 0x000000000f087348 */ /* 0x000fea0003c00000 */
[----:B------:R0:W1:Y:S02]  /*1cab0*/  SHFL.IDX P6, R14, R13, R12, R11 ;  /* 0x0000000c0d0e7389 */ /* 0x00006400000c000b */
[----:B01----:R-:W-:Y:S01]  /*1cac0*/  ENDCOLLECTIVE ;  /* 0x000000000000791b */ /* 0x003fe20003800000 */
.L_x_14746:
[----:B------:R-:W-:-:S04]  /*1cad0*/  @!P3 LEA R10, P5, R44, R3, 0x1 ;  /* 0x000000032c0ab211 */ /* 0x000fc800078a08ff */
[----:B------:R-:W-:Y:S02]  /*1cae0*/  @!P3 LEA.HI.X R3, R44, R0, R43, 0x1, P5 ;  /* 0x000000002c03b211 */ /* 0x000fe400028f0c2b */
[----:B------:R-:W-:Y:S01]  /*1caf0*/  MOV R13, R7 ;  /* 0x00000007000d7202 */ /* 0x000fe20000000f00 */
[----:B------:R-:W-:-:S07]  /*1cb00*/  IMAD.MOV.U32 R4, RZ, RZ, R14 ;  /* 0x000000ffff047224 */ /* 0x000fce00078e000e */
[----:B------:R-:W-:Y:S05]  /*1cb10*/  WARPSYNC.COLLECTIVE R15, `(.L_x_14747) ;  /* 0x000000000f087348 */ /* 0x000fea0003c00000 */
[----:B------:R0:W1:Y:S02]  /*1cb20*/  SHFL.IDX P6, R14, R13, R12, R11 ;  /* 0x0000000c0d0e7389 */ /* 0x00006400000c000b */
[----:B01----:R-:W-:Y:S01]  /*1cb30*/  ENDCOLLECTIVE ;  /* 0x000000000000791b */ /* 0x003fe20003800000 */
.L_x_14747:
[----:B------:R-:W-:Y:S02]  /*1cb40*/  IMAD.MOV.U32 R13, RZ, RZ, R20 ;  /* 0x000000ffff0d7224 */ /* 0x000fe400078e0014 */
[----:B------:R-:W-:Y:S02]  /*1cb50*/  IMAD.MOV.U32 R12, RZ, RZ, 0x2 ;  /* 0x00000002ff0c7424 */ /* 0x000fe400078e00ff */
[----:B------:R-:W-:-:S07]  /*1cb60*/  IMAD.MOV.U32 R5, RZ, RZ, R14 ;  /* 0x000000ffff057224 */ /* 0x000fce00078e000e */
[----:B------:R-:W-:Y:S05]  /*1cb70*/  WARPSYNC.COLLECTIVE R15, `(.L_x_14748) ;  /* 0x000000000f087348 */ /* 0x000fea0003c00000 */
[----:B------:R0:W1:Y:S02]  /*1cb80*/  SHFL.IDX P6, R14, R13, R12, R11 ;  /* 0x0000000c0d0e7389 */ /* 0x00006400000c000b */
[----:B01----:R-:W-:Y:S01]  /*1cb90*/  ENDCOLLECTIVE ;  /* 0x000000000000791b */ /* 0x003fe20003800000 */
.L_x_14748:
[----:B------:R-:W-:-:S04]  /*1cba0*/  @!P4 LEA R8, P1, R44, R5, 0x1 ;  /* 0x000000052c08c211 */ /* 0x000fc800078208ff */
[----:B------:R-:W-:Y:S01]  /*1cbb0*/  @!P4 LEA.HI.X R9, R44, R4, R43, 0x1, P1 ;  /* 0x000000042c09c211 */ /* 0x000fe200008f0c2b */
[----:B------:R-:W-:Y:S01]  /*1cbc0*/  IMAD.MOV.U32 R13, RZ, RZ, R7 ;  /* 0x000000ffff0d7224 */ /* 0x000fe200078e0007 */
[----:B------:R-:W-:-:S07]  /*1cbd0*/  MOV R6, R14 ;  /* 0x0000000e00067202 */ /* 0x000fce0000000f00 */
[----:B------:R-:W-:Y:S05]  /*1cbe0*/  WARPSYNC.COLLECTIVE R15, `(.L_x_14749) ;  /* 0x000000000f087348 */ /* 0x000fea0003c00000 */
[----:B------:R0:W1:Y:S02]  /*1cbf0*/  SHFL.IDX P6, R14, R13, R12, R11 ;  /* 0x0000000c0d0e7389 */ /* 0x00006400000c000b */
[----:B01----:R-:W-:Y:S01]  /*1cc00*/  ENDCOLLECTIVE ;  /* 0x000000000000791b */ /* 0x003fe20003800000 */
.L_x_14749:
[----:B------:R-:W-:Y:S01]  /*1cc10*/  @!P3 IMAD.MOV.U32 R11, RZ, RZ, R3 ;  /* 0x000000ffff0bb224 */ /* 0x000fe200078e0003 */
[----:B------:R-:W-:Y:S01]  /*1cc20*/  MOV R13, R20 ;  /* 0x00000014000d7202 */ /* 0x000fe20000000f00 */
[----:B------:R-:W-:-:S03]  /*1cc30*/  IMAD.MOV.U32 R12, RZ, RZ, 0x3 ;  /* 0x00000003ff0c7424 */ /* 0x000fc600078e00ff */
[----:B------:R0:W-:Y:S04]  /*1cc40*/  @!P3 ST.E.128 desc[UR40][R10.64], RZ ;  /* 0x000000ff0a00b985 */ /* 0x0001e8000c101d28 */
[----:B------:R1:W-:Y:S01]  /*1cc50*/  @!P4 ST.E.128 desc[UR40][R8.64], RZ ;  /* 0x000000ff0800c985 */ /* 0x0003e2000c101d28 */
[----:B------:R-:W-:-:S04]  /*1cc60*/  @!P2 LEA R25, P5, R44, R14, 0x1 ;  /* 0x0000000e2c19a211 */ /* 0x000fc800078a08ff */
[----:B------:R-:W-:Y:S01]  /*1cc70*/  @!P2 LEA.HI.X R5, R44, R6, R43, 0x1, P5 ;  /* 0x000000062c05a211 */ /* 0x000fe200028f0c2b */
[----:B0-----:R-:W-:Y:S01]  /*1cc80*/  IMAD.MOV.U32 R11, RZ, RZ, 0x181f ;  /* 0x0000181fff0b7424 */ /* 0x001fe200078e00ff */
[----:B------:R-:W-:-:S07]  /*1cc90*/  @!P2 MOV R4, R25 ;  /* 0x000000190004a202 */ /* 0x000fce0000000f00 */
[----:B-1----:R-:W-:Y:S05]  /*1cca0*/  WARPSYNC.COLLECTIVE R15, `(.L_x_14750) ;  /* 0x000000000f087348 */ /* 0x002fea0003c00000 */
[----:B------:R0:W2:Y:S02]  /*1ccb0*/  SHFL.IDX P6, R14, R13, R12, R11 ;  /* 0x0000000c0d0e7389 */ /* 0x0000a400000c000b */
[----:B012---:R-:W-:Y:S01]  /*1ccc0*/  ENDCOLLECTIVE ;  /* 0x000000000000791b */ /* 0x007fe20003800000 */
.L_x_14750:
[----:B------:R0:W-:Y:S01]  /*1ccd0*/  @!P2 ST.E.128 desc[UR40][R4.64], RZ ;  /* 0x000000ff0400a985 */ /* 0x0001e2000c101d28 */
[----:B------:R-:W-:Y:S02]  /*1cce0*/  IMAD.MOV.U32 R13, RZ, RZ, R7 ;  /* 0x000000ffff0d7224 */ /* 0x000fe400078e0007 */
[----:B------:R-:W-:-:S07]  /*1ccf0*/  IMAD.MOV.U32 R0, RZ, RZ, R14 ;  /* 0x000000ffff007224 */ /* 0x000fce00078e000e */
[----:B0-----:R-:W-:Y:S05]  /*1cd00*/  WARPSYNC.COLLECTIVE R15, `(.L_x_14751) ;  /* 0x000000000f087348 */ /* 0x001fea0003c00000 */
[----:B------:R1:W2:Y:S02]  /*1cd10*/  SHFL.IDX P6, R14, R13, R12, R11 ;  /* 0x0000000c0d0e7389 */ /* 0x0002a400000c000b */
[----:B012---:R-:W-:Y:S01]  /*1cd20*/  ENDCOLLECTIVE ;  /* 0x000000000000791b */ /* 0x007fe20003800000 */
.L_x_14751:
[----:B------:R-:W-:Y:S05]  /*1cd30*/  BRA `(.L_x_14752) ;  /* 0xffffff7000907947 */ /* 0x000fea000383ffff */
.L_x_14568:
        /* <DEDUP_REMOVED lines=11> */
.L_x_14754:
[----:B------:R-:W-:Y:S05]  /*1cdf0*/  BSYNC B1 ;  /* 0x0000000000017941 */ /* 0x000fea0003800000 */
.L_x_14753:
[----:B------:R-:W-:Y:S05]  /*1ce00*/  BRA `(.L_x_14755) ;  /* 0xffffff8c006c7947 */ /* 0x000fea000383ffff */
.L_x_14570:
[----:B------:R-:W-:Y:S01]  /*1ce10*/  BSSY B1, `(.L_x_14756) ;  /* 0x0000006000017945 */ /* 0x000fe20003800000 */
[----:B------:R-:W-:-:S07]  /*1ce20*/  MOV R15, 0xffffffff ;  /* 0xffffffff000f7802 */ /* 0x000fce0000000f00 */
[----:B01----:R-:W-:Y:S05]  /*1ce30*/  WARPSYNC.COLLECTIVE R15, `(.L_x_14757) ;  /* 0x000000000f0c7348 */ /* 0x003fea0003c00000 */
[----:B------:R-:W-:Y:S02]  /*1ce40*/  ELECT P6, UR62, PT ;  /* 0x00000000003e782f */ /* 0x000fe400038c0000 */
[----:B------:R-:W-:Y:S01]  /*1ce50*/  MOV R14, UR62 ;  /* 0x0000003e000e7c02 */ /* 0x000fe20008000f00 */
[----:B01----:R-:W-:Y:S10]  /*1ce60*/  ENDCOLLECTIVE ;  /* 0x000000000000791b */ /* 0x003ff40003800000 */
.L_x_14757:
[----:B------:R-:W-:Y:S05]  /*1ce70*/  BSYNC B1 ;  /* 0x0000000000017941 */ /* 0x000fea0003800000 */
.L_x_14756:
[----:B------:R-:W-:Y:S05]  /*1ce80*/  BRA `(.L_x_14569) ;  /* 0xffffff8c00647947 */ /* 0x000fea000383ffff */
.L_x_14572:
[----:B0-----:R0:W2:Y:S02]  /*1ce90*/  SYNCS.PHASECHK.TRANS64.TRYWAIT P0, [R16+URZ+0x16820], R6 ;  /* 0x01682006100075a7 */ /* 0x0010a4000800017f */
[----:B--2---:R-:W-:Y:S05]  /*1cea0*/  @!P0 NANOSLEEP.SYNCS 0x989680 ;  /* 0x009896800000895d */ /* 0x004fea0003900000 */
[----:B------:R-:W2:Y:S02]  /*1ceb0*/  @!P0 SYNCS.PHASECHK.TRANS64 P0, [R16+URZ+0x16820], R6 ;  /* 0x01682006100085a7 */ /* 0x000ea4000800007f */
[----:B--2---:R-:W-:Y:S05]  /*1cec0*/  @!P0 BRA `(.L_x_14572) ;  /* 0xfffffffc00f08947 */ /* 0x004fea000383ffff */
[----:B------:R-:W-:Y:S05]  /*1ced0*/  BRA `(.L_x_14758) ;  /* 0xffffff8c00747947 */ /* 0x000fea000383ffff */
.L_x_14576:
[----:B0-----:R0:W2:Y:S02]  /*1cee0*/  SYNCS.PHASECHK.TRANS64.TRYWAIT P0, [R6+URZ+0x168a0], R7 ;  /* 0x0168a007060075a7 */ /* 0x0010a4000800017f */
[----:B--2---:R-:W-:Y:S05]  /*1cef0*/  @!P0 NANOSLEEP.SYNCS 0x989680 ;  /* 0x009896800000895d */ /* 0x004fea0003900000 */
[----:B------:R-:W2:Y:S02]  /*1cf00*/  @!P0 SYNCS.PHASECHK.TRANS64 P0, [R6+URZ+0x168a0], R7 ;  /* 0x0168a007060085a7 */ /* 0x000ea4000800007f */
[----:B--2---:R-:W-:Y:S05]  /*1cf10*/  @!P0 BRA `(.L_x_14576) ;  /* 0xfffffffc00f08947 */ /* 0x004fea000383ffff */
[----:B------:R-:W-:Y:S05]  /*1cf20*/  BRA `(.L_x_14759) ;  /* 0xffffff8c00907947 */ /* 0x000fea000383ffff */
.L_x_14581:
[----:B-1----:R1:W2:Y:S02]  /*1cf30*/  SYNCS.PHASECHK.TRANS64.TRYWAIT P0, [R6+URZ+0x168c0], R7 ;  /* 0x0168c007060075a7 */ /* 0x0022a4000800017f */
[----:B--2---:R-:W-:Y:S05]  /*1cf40*/  @!P0 NANOSLEEP.SYNCS 0x989680 ;  /* 0x009896800000895d */ /* 0x004fea0003900000 */
[----:B------:R-:W2:Y:S02]  /*1cf50*/  @!P0 SYNCS.PHASECHK.TRANS64 P0, [R6+URZ+0x168c0], R7 ;  /* 0x0168c007060085a7 */ /* 0x000ea4000800007f */
[----:B--2---:R-:W-:Y:S05]  /*1cf60*/  @!P0 BRA `(.L_x_14581) ;  /* 0xfffffffc00f08947 */ /* 0x004fea000383ffff */
[----:B------:R-:W-:Y:S05]  /*1cf70*/  BRA `(.L_x_14760) ;  /* 0xffffff9000107947 */ /* 0x000fea000383ffff */
.L_x_14588:
[----:B--2---:R2:W3:Y:S02]  /*1cf80*/  SYNCS.PHASECHK.TRANS64.TRYWAIT P1, [R6+URZ+0x168a0], R7 ;  /* 0x0168a007060075a7 */ /* 0x0044e4000802017f */
[----:B---3--:R-:W-:Y:S05]  /*1cf90*/  @!P1 NANOSLEEP.SYNCS 0x989680 ;  /* 0x009896800000995d */ /* 0x008fea0003900000 */
[----:B------:R-:W3:Y:S02]  /*1cfa0*/  @!P1 SYNCS.PHASECHK.TRANS64 P1, [R6+URZ+0x168a0], R7 ;  /* 0x0168a007060095a7 */ /* 0x000ee4000802007f */
[----:B---3--:R-:W-:Y:S05]  /*1cfb0*/  @!P1 BRA `(.L_x_14588) ;  /* 0xfffffffc00f09947 */ /* 0x008fea000383ffff */
[----:B------:R-:W-:Y:S05]  /*1cfc0*/  BRA `(.L_x_14761) ;  /* 0xffffff9000dc7947 */ /* 0x000fea000383ffff */
.L_x_14593:
[----:B0-----:R0:W1:Y:S02]  /*1cfd0*/  SYNCS.PHASECHK.TRANS64.TRYWAIT P1, [R6+URZ+0x168c0], R7 ;  /* 0x0168c007060075a7 */ /* 0x001064000802017f */
[----:B-1----:R-:W-:Y:S05]  /*1cfe0*/  @!P1 NANOSLEEP.SYNCS 0x989680 ;  /* 0x009896800000995d */ /* 0x002fea0003900000 */
[----:B------:R-:W1:Y:S02]  /*1cff0*/  @!P1 SYNCS.PHASECHK.TRANS64 P1, [R6+URZ+0x168c0], R7 ;  /* 0x0168c007060095a7 */ /* 0x000e64000802007f */
[----:B-1----:R-:W-:Y:S05]  /*1d000*/  @!P1 BRA `(.L_x_14593) ;  /* 0xfffffffc00f09947 */ /* 0x002fea000383ffff */
[----:B------:R-:W-:Y:S05]  /*1d010*/  BRA `(.L_x_14762) ;  /* 0xffffff9400547947 */ /* 0x000fea000383ffff */
.L_x_14608:
        /* <DEDUP_REMOVED lines=11> */
.L_x_14764:
[----:B------:R-:W-:Y:S05]  /*1d0d0*/  BSYNC B0 ;  /* 0x0000000000007941 */ /* 0x000fea0003800000 */
.L_x_14763:
[----:B------:R-:W-:Y:S05]  /*1d0e0*/  BRA `(.L_x_14765) ;  /* 0xffffffa000347947 */ /* 0x000fea000383ffff */
.L_x_14610:
[----:B------:R-:W-:Y:S01]  /*1d0f0*/  BSSY B0, `(.L_x_14766) ;  /* 0x0000006000007945 */ /* 0x000fe20003800000 */
[----:B------:R-:W-:-:S07]  /*1d100*/  MOV R15, 0xffffffff ;  /* 0xffffffff000f7802 */ /* 0x000fce0000000f00 */
[----:B0123--:R-:W-:Y:S05]  /*1d110*/  WARPSYNC.COLLECTIVE R15, `(.L_x_14767) ;  /* 0x000000000f0c7348 */ /* 0x00ffea0003c00000 */
[----:B------:R-:W-:Y:S02]  /*1d120*/  ELECT P6, UR62, PT ;  /* 0x00000000003e782f */ /* 0x000fe400038c0000 */
[----:B------:R-:W-:Y:S01]  /*1d130*/  MOV R14, UR62 ;  /* 0x0000003e000e7c02 */ /* 0x000fe20008000f00 */
[----:B0123--:R-:W-:Y:S10]  /*1d140*/  ENDCOLLECTIVE ;  /* 0x000000000000791b */ /* 0x00fff40003800000 */
.L_x_14767:
[----:B------:R-:W-:Y:S05]  /*1d150*/  BSYNC B0 ;  /* 0x0000000000007941 */ /* 0x000fea0003800000 */
.L_x_14766:
[----:B------:R-:W-:Y:S05]  /*1d160*/  BRA `(.L_x_14768) ;  /* 0xffffffa0003c7947 */ /* 0x000fea000383ffff */
.L_x_14612:
[----:B0-----:R0:W4:Y:S02]  /*1d170*/  SYNCS.PHASECHK.TRANS64.TRYWAIT P0, [R0+URZ+0x16840], R2 ;  /* 0x01684002000075a7 */ /* 0x001124000800017f */
[----:B----4-:R-:W-:Y:S05]  /*1d180*/  @!P0 NANOSLEEP.SYNCS 0x989680 ;  /* 0x009896800000895d */ /* 0x010fea0003900000 */
[----:B------:R-:W4:Y:S02]  /*1d190*/  @!P0 SYNCS.PHASECHK.TRANS64 P0, [R0+URZ+0x16840], R2 ;  /* 0x01684002000085a7 */ /* 0x000f24000800007f */
[----:B----4-:R-:W-:Y:S05]  /*1d1a0*/  @!P0 BRA `(.L_x_14612) ;  /* 0xfffffffc00f08947 */ /* 0x010fea000383ffff */
[----:B------:R-:W-:Y:S05]  /*1d1b0*/  BRA `(.L_x_14769) ;  /* 0xffffffa000907947 */ /* 0x000fea000383ffff */
.L_x_14616:
        /* <DEDUP_REMOVED lines=12> */
.L_x_14770:
[----:B------:R-:W-:Y:S01]  /*1d280*/  IMAD.MOV.U32 R13, RZ, RZ, R0 ;  /* 0x000000ffff0d7224 */ /* 0x000fe200078e0000 */
[----:B------:R-:W-:-:S07]  /*1d290*/  MOV R7, R14 ;  /* 0x0000000e00077202 */ /* 0x000fce0000000f00 */
[----:B------:R-:W-:Y:S05]  /*1d2a0*/  WARPSYNC.COLLECTIVE R15, `(.L_x_14771) ;  /* 0x000000000f087348 */ /* 0x000fea0003c00000 */
[----:B------:R0:W1:Y:S02]  /*1d2b0*/  SHFL.IDX P6, R14, R13, R12, R11 ;  /* 0x0000000c0d0e7389 */ /* 0x00006400000c000b */
[----:B01----:R-:W-:Y:S01]  /*1d2c0*/  ENDCOLLECTIVE ;  /* 0x000000000000791b */ /* 0x003fe20003800000 */
.L_x_14771:
[----:B------:R-:W-:Y:S01]  /*1d2d0*/  MOV R13, R4 ;  /* 0x00000004000d7202 */ /* 0x000fe20000000f00 */
[----:B------:R-:W-:Y:S02]  /*1d2e0*/  IMAD.MOV.U32 R12, RZ, RZ, 0x1 ;  /* 0x00000001ff0c7424 */ /* 0x000fe400078e00ff */
[----:B------:R-:W-:-:S07]  /*1d2f0*/  IMAD.MOV.U32 R6, RZ, RZ, R14 ;  /* 0x000000ffff067224 */ /* 0x000fce00078e000e */
[----:B------:R-:W-:Y:S05]  /*1d300*/  WARPSYNC.COLLECTIVE R15, `(.L_x_14772) ;  /* 0x000000000f087348 */ /* 0x000fea0003c00000 */
[----:B------:R0:W1:Y:S02]  /*1d310*/  SHFL.IDX P6, R14, R13, R12, R11 ;  /* 0x0000000c0d0e7389 */ /* 0x00006400000c000b */
[----:B01----:R-:W-:Y:S01]  /*1d320*/  ENDCOLLECTIVE ;  /* 0x000000000000791b */ /* 0x003fe20003800000 */
.L_x_14772:
[----:B------:R-:W-:-:S05]  /*1d330*/  @!P1 LEA R6, P2, R20, R6, 0x1 ;  /* 0x0000000614069211 */ /* 0x000fca00078408ff */
[----:B------:R-:W-:-:S05]  /*1d340*/  @!P1 IMAD.X R7, RZ, RZ, R7, P2 ;  /* 0x000000ffff079224 */ /* 0x000fca00010e0607 */
[----:B------:R-:W-:Y:S01]  /*1d350*/  @!PT LDS RZ, [RZ] ;  /* 0x00000000fffff984 */ /* 0x000fe20000000800 */
[----:B------:R-:W-:Y:S01]  /*1d360*/  @!PT LDS RZ, [RZ] ;  /* 0x00000000fffff984 */ /* 0x000fe20000000800 */
[----:B------:R-:W-:Y:S01]  /*1d370*/  @!PT LDS RZ, [RZ] ;  /* 0x00000000fffff984 */ /* 0x000fe20000000800 */
[----:B------:R0:W-:Y:S01]  /*1d380*/  @!P1 LDGSTS.E.BYPASS.LTC128B.128 [R10+0x8400], desc[UR40][R6.64], !P0 ;  /* 0x08400000060a9fae */ /* 0x0001e2000c101d68 */
[----:B------:R-:W-:Y:S01]  /*1d390*/  IMAD.MOV.U32 R13, RZ, RZ, R0 ;  /* 0x000000ffff0d7224 */ /* 0x000fe200078e0000 */
[----:B------:R-:W-:Y:S01]  /*1d3a0*/  ISETP.GE.AND P1, PT, R8, R3, PT ;  /* 0x000000030800720c */ /* 0x000fe20003f26270 */
[----:B0-----:R-:W-:-:S12]  /*1d3b0*/  IMAD.MOV.U32 R6, RZ, RZ, R14 ;  /* 0x000000ffff067224 */ /* 0x001fd800078e000e */
[----:B------:R-:W-:Y:S05]  /*1d3c0*/  WARPSYNC.COLLECTIVE R15, `(.L_x_14773) ;  /* 0x000000000f087348 */ /* 0x000fea0003c00000 */
[----:B------:R0:W1:Y:S02]  /*1d3d0*/  SHFL.IDX P6, R14, R13, R12, R11 ;  /* 0x0000000c0d0e7389 */ /* 0x00006400000c000b */
[----:B01----:R-:W-:Y:S01]  /*1d3e0*/  ENDCOLLECTIVE ;  /* 0x000000000000791b */ /* 0x003fe20003800000 */
.L_x_14773:
[----:B------:R-:W-:Y:S02]  /*1d3f0*/  IMAD.MOV.U32 R13, RZ, RZ, R4 ;  /* 0x000000ffff0d7224 */ /* 0x000fe400078e0004 */
[----:B------:R-:W-:Y:S02]  /*1d400*/  IMAD.MOV.U32 R12, RZ, RZ, 0x2 ;  /* 0x00000002ff0c7424 */ /* 0x000fe400078e00ff */
[----:B------:R-:W-:-:S07]  /*1d410*/  IMAD.MOV.U32 R7, RZ, RZ, R14 ;  /* 0x000000ffff077224 */ /* 0x000fce00078e000e */
[----:B------:R-:W-:Y:S05]  /*1d420*/  WARPSYNC.COLLECTIVE R15, `(.L_x_14774) ;  /* 0x000000000f087348 */ /* 0x000fea0003c00000 */
[----:B------:R0:W1:Y:S02]  /*1d430*/  SHFL.IDX P6, R14, R13, R12, R11 ;  /* 0x0000000c0d0e7389 */ /* 0x00006400000c000b */
[----:B01----:R-:W-:Y:S01]  /*1d440*/  ENDCOLLECTIVE ;  /* 0x000000000000791b */ /* 0x003fe20003800000 */
.L_x_14774:
[----:B------:R-:W-:-:S04]  /*1d450*/  @!P1 LEA R7, P2, R20, R7, 0x1 ;  /* 0x0000000714079211 */ /* 0x000fc800078408ff */
[----:B------:R-:W-:-:S04]  /*1d460*/  @!P1 IADD3.X R6, RZ, R6, RZ, P2, !PT ;  /* 0x00000006ff069210 */ /* 0x000fc800017fe4ff */
        /* <DEDUP_REMOVED lines=14> */
.L_x_14775:
[----:B------:R-:W-:Y:S01]  /*1d550*/  IMAD.MOV.U32 R13, RZ, RZ, R4 ;  /* 0x000000ffff0d7224 */ /* 0x000fe200078e0004 */
[----:B------:R-:W-:Y:S01]  /*1d560*/  MOV R12, 0x3 ;  /* 0x00000003000c7802 */ /* 0x000fe20000000f00 */
[----:B------:R-:W-:-:S07]  /*1d570*/  IMAD.MOV.U32 R7, RZ, RZ, R14 ;  /* 0x000000ffff077224 */ /* 0x000fce00078e000e */
[----:B------:R-:W-:Y:S05]  /*1d580*/  WARPSYNC.COLLECTIVE R15, `(.L_x_14776) ;  /* 0x000000000f087348 */ /* 0x000fea0003c00000 */
[----:B------:R0:W1:Y:S02]  /*1d590*/  SHFL.IDX P6, R14, R13, R12, R11 ;  /* 0x0000000c0d0e7389 */ /* 0x00006400000c000b */
[----:B01----:R-:W-:Y:S01]  /*1d5a0*/  ENDCOLLECTIVE ;  /* 0x000000000000791b */ /* 0x003fe20003800000 */
.L_x_14776:
        /* <DEDUP_REMOVED lines=16> */
.L_x_14777:
[----:B------:R-:W-:Y:S02]  /*1d6b0*/  IMAD.MOV.U32 R13, RZ, RZ, R4 ;  /* 0x000000ffff0d7224 */ /* 0x000fe400078e0004 */
[----:B------:R-:W-:Y:S02]  /*1d6c0*/  IMAD.MOV.U32 R12, RZ, RZ, 0x4 ;  /* 0x00000004ff0c7424 */ /* 0x000fe400078e00ff */
[----:B------:R-:W-:-:S07]  /*1d6d0*/  IMAD.MOV.U32 R7, RZ, RZ, R14 ;  /* 0x000000ffff077224 */ /* 0x000fce00078e000e */
[----:B------:R-:W-:Y:S05]  /*1d6e0*/  WARPSYNC.COLLECTIVE R15, `(.L_x_14778) ;  /* 0x000000000f087348 */ /* 0x000fea0003c00000 */
[----:B------:R0:W1:Y:S02]  /*1d6f0*/  SHFL.IDX P6, R14, R13, R12, R11 ;  /* 0x0000000c0d0e7389 */ /* 0x00006400000c000b */
[----:B01----:R-:W-:Y:S01]  /*1d700*/  ENDCOLLECTIVE ;  /* 0x000000000000791b */ /* 0x003fe20003800000 */
.L_x_14778:
        /* <DEDUP_REMOVED lines=16> */
.L_x_14779:
[----:B------:R-:W-:Y:S02]  /*1d810*/  IMAD.MOV.U32 R13, RZ, RZ, R4 ;  /* 0x000000ffff0d7224 */ /* 0x000fe400078e0004 */
[----:B------:R-:W-:Y:S01]  /*1d820*/  IMAD.MOV.U32 R12, RZ, RZ, 0x5 ;  /* 0x00000005ff0c7424 */ /* 0x000fe200078e00ff */
[----:B------:R-:W-:-:S07]  /*1d830*/  MOV R7, R14 ;  /* 0x0000000e00077202 */ /* 0x000fce0000000f00 */
[----:B------:R-:W-:Y:S05]  /*1d840*/  WARPSYNC.COLLECTIVE R15, `(.L_x_14780) ;  /* 0x000000000f087348 */ /* 0x000fea0003c00000 */
[----:B------:R0:W1:Y:S02]  /*1d850*/  SHFL.IDX P6, R14, R13, R12, R11 ;  /* 0x0000000c0d0e7389 */ /* 0x00006400000c000b */
[----:B01----:R-:W-:Y:S01]  /*1d860*/  ENDCOLLECTIVE ;  /* 0x000000000000791b */ /* 0x003fe20003800000 */
.L_x_14780:
        /* <DEDUP_REMOVED lines=16> */
.L_x_14781:
[----:B------:R-:W-:Y:S01]  /*1d970*/  MOV R13, R4 ;  /* 0x00000004000d7202 */ /* 0x000fe20000000f00 */
[----:B------:R-:W-:Y:S02]  /*1d980*/  IMAD.MOV.U32 R12, RZ, RZ, 0x6 ;  /* 0x00000006ff0c7424 */ /* 0x000fe400078e00ff */
[----:B------:R-:W-:-:S07]  /*1d990*/  IMAD.MOV.U32 R7, RZ, RZ, R14 ;  /* 0x000000ffff077224 */ /* 0x000fce00078e000e */
[----:B------:R-:W-:Y:S05]  /*1d9a0*/  WARPSYNC.COLLECTIVE R15, `(.L_x_14782) ;  /* 0x000000000f087348 */ /* 0x000fea0003c00000 */
[----:B------:R0:W1:Y:S02]  /*1d9b0*/  SHFL.IDX P6, R14, R13, R12, R11 ;  /* 0x0000000c0d0e7389 */ /* 0x00006400000c000b */
[----:B01----:R-:W-:Y:S01]  /*1d9c0*/  ENDCOLLECTIVE ;  /* 0x000000000000791b */ /* 0x003fe20003800000 */
.L_x_14782:
        /* <DEDUP_REMOVED lines=16> */
.L_x_14783:
[----:B------:R-:W-:Y:S02]  /*1dad0*/  IMAD.MOV.U32 R13, RZ, RZ, R4 ;  /* 0x000000ffff0d7224 */ /* 0x000fe400078e0004 */
[----:B------:R-:W-:Y:S02]  /*1dae0*/  IMAD.MOV.U32 R12, RZ, RZ, 0x7 ;  /* 0x00000007ff0c7424 */ /* 0x000fe400078e00ff */
[----:B------:R-:W-:-:S07]  /*1daf0*/  IMAD.MOV.U32 R7, RZ, RZ, R14 ;  /* 0x000000ffff077224 */ /* 0x000fce00078e000e */
[----:B------:R-:W-:Y:S05]  /*1db00*/  WARPSYNC.COLLECTIVE R15, `(.L_x_14784) ;  /* 0x000000000f087348 */ /* 0x000fea0003c00000 */
[----:B------:R0:W1:Y:S02]  /*1db10*/  SHFL.IDX P6, R14, R13, R12, R11 ;  /* 0x0000000c0d0e7389 */ /* 0x00006400000c000b */
[----:B01----:R-:W-:Y:S01]  /*1db20*/  ENDCOLLECTIVE ;  /* 0x000000000000791b */ /* 0x003fe20003800000 */
.L_x_14784:
[----:B------:R-:W-:-:S04]  /*1db30*/  @!P1 LEA R7, P2, R20, R7, 0x1 ;  /* 0x0000000714079211 */ /* 0x000fc800078408ff */
[----:B------:R-:W-:-:S04]  /*1db40*/  @!P1 IADD3.X R6, RZ, R6, RZ, P2, !PT ;  /* 0x00000006ff069210 */ /* 0x000fc800017fe4ff */
[----:B------:R-:W-:Y:S01]  /*1db50*/  @!P1 LOP3.LUT R7, R7, R6, RZ, 0x3c, !PT ;  /* 0x0000000607079212 */ /* 0x000fe200078e3cff */
[----:B------:R-:W-:-:S03]  /*1db60*/  IMAD.MOV.U32 R13, RZ, RZ, R0 ;  /* 0x000000ffff0d7224 */ /* 0x000fc600078e0000 */
[----:B------:R-:W-:Y:S01]  /*1db70*/  @!P1 LOP3.LUT R6, R7, R6, RZ, 0x3c, !PT ;  /* 0x0000000607069212 */ /* 0x000fe200078e3cff */
[----:B------:R-:W-:-:S03]  /*1db80*/  VIADD R0, R25, 0x70 ;  /* 0x0000007019007836 */ /* 0x000fc60000000000 */
[----:B------:R-:W-:Y:S01]  /*1db90*/  @!P1 LOP3.LUT R7, R7, R6, RZ, 0x3c, !PT ;  /* 0x0000000607079212 */ /* 0x000fe200078e3cff */
[----:B------:R-:W-:-:S04]  /*1dba0*/  IMAD.MOV.U32 R4, RZ, RZ, R14 ;  /* 0x000000ffff047224 */ /* 0x000fc800078e000e */
[----:B------:R-:W-:Y:S01]  /*1dbb0*/  @!PT LDS RZ, [RZ] ;  /* 0x00000000fffff984 */ /* 0x000fe20000000800 */
[----:B------:R-:W-:Y:S01]  /*1dbc0*/  @!PT LDS RZ, [RZ] ;  /* 0x00000000fffff984 */ /* 0x000fe20000000800 */
[----:B------:R-:W-:Y:S01]  /*1dbd0*/  @!PT LDS RZ, [RZ] ;  /* 0x00000000fffff984 */ /* 0x000fe20000000800 */
[----:B------:R0:W-:Y:S01]  /*1dbe0*/  @!P1 LDGSTS.E.BYPASS.LTC128B.128 [R10+0xb400], desc[UR40][R6.64], !P0 ;  /* 0x0b400000060a9fae */ /* 0x0001e2000c101d68 */
[----:B------:R-:W-:Y:S01]  /*1dbf0*/  ISETP.GE.AND P1, PT, R0, R3, PT ;  /* 0x000000030000720c */ /* 0x000fe20003f26270 */
[----:B------:R-:W-:-:S12]  /*1dc00*/  VIADD R0, R25, 0x80 ;  /* 0x0000008019007836 */ /* 0x000fd80000000000 */
[----:B0-----:R-:W-:Y:S05]  /*1dc10*/  WARPSYNC.COLLECTIVE R15, `(.L_x_14785) ;  /* 0x000000000f087348 */ /* 0x001fea0003c00000 */
[----:B------:R1:W2:Y:S02]  /*1dc20*/  SHFL.IDX P6, R14, R13, R12, R11 ;  /* 0x0000000c0d0e7389 */ /* 0x0002a400000c000b */
[----:B012---:R-:W-:Y:S01]  /*1dc30*/  ENDCOLLECTIVE ;  /* 0x000000000000791b */ /* 0x007fe20003800000 */
.L_x_14785:
[----:B------:R-:W-:Y:S02]  /*1dc40*/  ISETP.GE.AND P2, PT, R0, R3, PT ;  /* 0x000000030000720c */ /* 0x000fe40003f46270 */
[----:B------:R-:W-:Y:S01]  /*1dc50*/  MOV R13, R2 ;  /* 0x00000002000d7202 */ /* 0x000fe20000000f00 */
[----:B------:R-:W-:Y:S01]  /*1dc60*/  IMAD.MOV.U32 R12, RZ, RZ, RZ ;  /* 0x000000ffff0c7224 */ /* 0x000fe200078e00ff */
[----:B------:R-:W-:-:S09]  /*1dc70*/  MOV R6, R14 ;  /* 0x0000000e00067202 */ /* 0x000fd20000000f00 */
[----:B------:R-:W-:Y:S05]  /*1dc80*/  WARPSYNC.COLLECTIVE R15, `(.L_x_14786) ;  /* 0x000000000f087348 */ /* 0x000fea0003c00000 */
[----:B------:R0:W1:Y:S02]  /*1dc90*/  SHFL.IDX P6, R14, R13, R12, R11 ;  /* 0x0000000c0d0e7389 */ /* 0x00006400000c000b */
[----:B01----:R-:W-:Y:S01]  /*1dca0*/  ENDCOLLECTIVE ;  /* 0x000000000000791b */ /* 0x003fe20003800000 */
.L_x_14786:
        /* <DEDUP_REMOVED lines=13> */
.L_x_14787:
[----:B------:R-:W-:Y:S01]  /*1dd80*/  IMAD.MOV.U32 R13, RZ, RZ, R2 ;  /* 0x000000ffff0d7224 */ /* 0x000fe200078e0002 */
[----:B------:R-:W-:Y:S01]  /*1dd90*/  MOV R12, 0x1 ;  /* 0x00000001000c7802 */ /* 0x000fe20000000f00 */
[----:B------:R-:W-:-:S07]  /*1dda0*/  IMAD.MOV.U32 R0, RZ, RZ, R14 ;  /* 0x000000ffff007224 */ /* 0x000fce00078e000e */
[----:B------:R-:W-:Y:S05]  /*1ddb0*/  WARPSYNC.COLLECTIVE R15, `(.L_x_14788) ;  /* 0x000000000f087348 */ /* 0x000fea0003c00000 */
[----:B------:R0:W1:Y:S02]  /*1ddc0*/  SHFL.IDX P6, R14, R13, R12, R11 ;  /* 0x0000000c0d0e7389 */ /* 0x00006400000c000b */
[----:B01----:R-:W-:Y:S01]  /*1ddd0*/  ENDCOLLECTIVE ;  /* 0x000000000000791b */ /* 0x003fe20003800000 */
.L_x_14788:
[----:B------:R-:W-:-:S04]  /*1dde0*/  @!P2 LEA R0, P1, R20, R0, 0x1 ;  /* 0x000000001400a211 */ /* 0x000fc800078208ff */
[----:B------:R-:W-:-:S05]  /*1ddf0*/  @!P2 IADD3.X R6, RZ, R8, RZ, P1, !PT ;  /* 0x00000008ff06a210 */ /* 0x000fca0000ffe4ff */
        /* <DEDUP_REMOVED lines=13> */
.L_x_14789:
[----:B------:R-:W-:Y:S02]  /*1ded0*/  IMAD.MOV.U32 R13, RZ, RZ, R2 ;  /* 0x000000ffff0d7224 */ /* 0x000fe400078e0002 */
[----:B------:R-:W-:Y:S02]  /*1dee0*/  IMAD.MOV.U32 R12, RZ, RZ, 0x2 ;  /* 0x00000002ff0c7424 */ /* 0x000fe400078e00ff */
[----:B------:R-:W-:-:S07]  /*1def0*/  IMAD.MOV.U32 R6, RZ, RZ, R14 ;  /* 0x000000ffff067224 */ /* 0x000fce00078e000e */
[----:B------:R-:W-:Y:S05]  /*1df00*/  WARPSYNC.COLLECTIVE R15, `(.L_x_14790) ;  /* 0x000000000f087348 */ /* 0x000fea0003c00000 */
[----:B------:R0:W1:Y:S02]  /*1df10*/  SHFL.IDX P6, R14, R13, R12, R11 ;  /* 0x0000000c0d0e7389 */ /* 0x00006400000c000b */
[----:B01----:R-:W-:Y:S01]  /*1df20*/  ENDCOLLECTIVE ;  /* 0x000000000000791b */ /* 0x003fe20003800000 */
.L_x_14790:
        /* <DEDUP_REMOVED lines=13> */
.L_x_14791:
[----:B------:R-:W-:Y:S01]  /*1e000*/  IMAD.MOV.U32 R13, RZ, RZ, R2 ;  /* 0x000000ffff0d7224 */ /* 0x000fe200078e0002 */
[----:B------:R-:W-:Y:S02]  /*1e010*/  MOV R12, 0x3 ;  /* 0x00000003000c7802 */ /* 0x000fe40000000f00 */
[----:B------:R-:W-:-:S07]  /*1e020*/  MOV R6, R14 ;  /* 0x0000000e00067202 */ /* 0x000fce0000000f00 */
[----:B------:R-:W-:Y:S05]  /*1e030*/  WARPSYNC.COLLECTIVE R15, `(.L_x_14792) ;  /* 0x000000000f087348 */ /* 0x000fea0003c00000 */
[----:B------:R0:W1:Y:S02]  /*1e040*/  SHFL.IDX P6, R14, R13, R12, R11 ;  /* 0x0000000c0d0e7389 */ /* 0x00006400000c000b */
[----:B01----:R-:W-:Y:S01]  /*1e050*/  ENDCOLLECTIVE ;  /* 0x000000000000791b */ /* 0x003fe20003800000 */
.L_x_14792:
        /* <DEDUP_REMOVED lines=12> */
.L_x_14793:
[----:B------:R-:W-:Y:S01]  /*1e120*/  IMAD.MOV.U32 R2, RZ, RZ, R14 ;  /* 0x000000ffff027224 */ /* 0x000fe200078e000e */
[----:B------:R-:W-:Y:S06]  /*1e130*/  BRA `(.L_x_14794) ;  /* 0xffffffa0009c7947 */ /* 0x000fec000383ffff */
.L_x_14619:
[----:B0-----:R0:W1:Y:S02]  /*1e140*/  SYNCS.PHASECHK.TRANS64.TRYWAIT P0, [R16+URZ+0x16820], R0 ;  /* 0x01682000100075a7 */ /* 0x001064000800017f */
[----:B-1----:R-:W-:Y:S05]  /*1e150*/  @!P0 NANOSLEEP.SYNCS 0x989680 ;  /* 0x009896800000895d */ /* 0x002fea0003900000 */
[----:B------:R-:W1:Y:S02]  /*1e160*/  @!P0 SYNCS.PHASECHK.TRANS64 P0, [R16+URZ+0x16820], R0 ;  /* 0x01682000100085a7 */ /* 0x000e64000800007f */
[----:B-1----:R-:W-:Y:S05]  /*1e170*/  @!P0 BRA `(.L_x_14619) ;  /* 0xfffffffc00f08947 */ /* 0x002fea000383ffff */
[----:B------:R-:W-:Y:S05]  /*1e180*/  BRA `(.L_x_14795) ;  /* 0xffffffa000fc7947 */ /* 0x000fea000383ffff */
.L_x_14628:
[----:B-1----:R1:W2:Y:S02]  /*1e190*/  SYNCS.PHASECHK.TRANS64.TRYWAIT P0, [R2+URZ+0x16840], R3 ;  /* 0x01684003020075a7 */ /* 0x0022a4000800017f */
[----:B--2---:R-:W-:Y:S05]  /*1e1a0*/  @!P0 NANOSLEEP.SYNCS 0x989680 ;  /* 0x009896800000895d */ /* 0x004fea0003900000 */
[----:B------:R-:W2:Y:S02]  /*1e1b0*/  @!P0 SYNCS.PHASECHK.TRANS64 P0, [R2+URZ+0x16840], R3 ;  /* 0x01684003020085a7 */ /* 0x000ea4000800007f */
[----:B--2---:R-:W-:Y:S05]  /*1e1c0*/  @!P0 BRA `(.L_x_14628) ;  /* 0xfffffffc00f08947 */ /* 0x004fea000383ffff */
[----:B------:R-:W-:Y:S05]  /*1e1d0*/  BRA `(.L_x_14796) ;  /* 0xffffffa400d07947 */ /* 0x000fea000383ffff */
.L_x_14633:
[----:B0-----:R0:W1:Y:S02]  /*1e1e0*/  SYNCS.PHASECHK.TRANS64.TRYWAIT P0, [R3+URZ+0x60], R2 ;  /* 0x00006002030075a7 */ /* 0x001064000800017f */
[----:B-1----:R-:W-:Y:S05]  /*1e1f0*/  @!P0 NANOSLEEP.SYNCS 0x989680 ;  /* 0x009896800000895d */ /* 0x002fea0003900000 */
[----:B------:R-:W1:Y:S02]  /*1e200*/  @!P0 SYNCS.PHASECHK.TRANS64 P0, [R3+URZ+0x60], R2 ;  /* 0x00006002030085a7 */ /* 0x000e64000800007f */
[----:B-1----:R-:W-:Y:S05]  /*1e210*/  @!P0 BRA `(.L_x_14633) ;  /* 0xfffffffc00f08947 */ /* 0x002fea000383ffff */
[----:B------:R-:W-:Y:S05]  /*1e220*/  BRA `(.L_x_14797) ;  /* 0xffffffa8005c7947 */ /* 0x000fea000383ffff */
.L_x_14641:
[----:B-1----:R1:W2:Y:S02]  /*1e230*/  SYNCS.PHASECHK.TRANS64.TRYWAIT P0, [R2+URZ+0x16840], R3 ;  /* 0x01684003020075a7 */ /* 0x0022a4000800017f */
[----:B--2---:R-:W-:Y:S05]  /*1e240*/  @!P0 NANOSLEEP.SYNCS 0x989680 ;  /* 0x009896800000895d */ /* 0x004fea0003900000 */
[----:B------:R-:W2:Y:S02]  /*1e250*/  @!P0 SYNCS.PHASECHK.TRANS64 P0, [R2+URZ+0x16840], R3 ;  /* 0x01684003020085a7 */ /* 0x000ea4000800007f */
[----:B--2---:R-:W-:Y:S05]  /*1e260*/  @!P0 BRA `(.L_x_14641) ;  /* 0xfffffffc00f08947 */ /* 0x004fea000383ffff */
[----:B------:R-:W-:Y:S05]  /*1e270*/  BRA `(.L_x_14798) ;  /* 0xffffffac00a07947 */ /* 0x000fea000383ffff */
.L_x_14646:
[----:B0-----:R0:W1:Y:S02]  /*1e280*/  SYNCS.PHASECHK.TRANS64.TRYWAIT P0, [R10+URZ+0x60], R28 ;  /* 0x0000601c0a0075a7 */ /* 0x001064000800017f */
[----:B-1----:R-:W-:Y:S05]  /*1e290*/  @!P0 NANOSLEEP.SYNCS 0x989680 ;  /* 0x009896800000895d */ /* 0x002fea0003900000 */
[----:B------:R-:W1:Y:S02]  /*1e2a0*/  @!P0 SYNCS.PHASECHK.TRANS64 P0, [R10+URZ+0x60], R28 ;  /* 0x0000601c0a0085a7 */ /* 0x000e64000800007f */
[----:B-1----:R-:W-:Y:S05]  /*1e2b0*/  @!P0 BRA `(.L_x_14646) ;  /* 0xfffffffc00f08947 */ /* 0x002fea000383ffff */
[----:B------:R-:W-:Y:S05]  /*1e2c0*/  BRA `(.L_x_14799) ;  /* 0xffffffb0002c7947 */ /* 0x000fea000383ffff */
.L_x_14654:
[----:B-1----:R1:W2:Y:S02]  /*1e2d0*/  SYNCS.PHASECHK.TRANS64.TRYWAIT P0, [R2+URZ+0x16840], R3 ;  /* 0x01684003020075a7 */ /* 0x0022a4000800017f */
[----:B--2---:R-:W-:Y:S05]  /*1e2e0*/  @!P0 NANOSLEEP.SYNCS 0x989680 ;  /* 0x009896800000895d */ /* 0x004fea0003900000 */
[----:B------:R-:W2:Y:S02]  /*1e2f0*/  @!P0 SYNCS.PHASECHK.TRANS64 P0, [R2+URZ+0x16840], R3 ;  /* 0x01684003020085a7 */ /* 0x000ea4000800007f */
[----:B--2---:R-:W-:Y:S05]  /*1e300*/  @!P0 BRA `(.L_x_14654) ;  /* 0xfffffffc00f08947 */ /* 0x004fea000383ffff */
[----:B------:R-:W-:Y:S05]  /*1e310*/  BRA `(.L_x_14800) ;  /* 0xffffffb400407947 */ /* 0x000fea000383ffff */
.L_x_14659:
[----:B0-----:R0:W1:Y:S02]  /*1e320*/  SYNCS.PHASECHK.TRANS64.TRYWAIT P0, [R3+URZ+0x60], R7 ;  /* 0x00006007030075a7 */ /* 0x001064000800017f */
[----:B-1----:R-:W-:Y:S05]  /*1e330*/  @!P0 NANOSLEEP.SYNCS 0x989680 ;  /* 0x009896800000895d */ /* 0x002fea0003900000 */
[----:B------:R-:W1:Y:S02]  /*1e340*/  @!P0 SYNCS.PHASECHK.TRANS64 P0, [R3+URZ+0x60], R7 ;  /* 0x00006007030085a7 */ /* 0x000e64000800007f */
[----:B-1----:R-:W-:Y:S05]  /*1e350*/  @!P0 BRA `(.L_x_14659) ;  /* 0xfffffffc00f08947 */ /* 0x002fea000383ffff */
[----:B------:R-:W-:Y:S05]  /*1e360*/  BRA `(.L_x_14801) ;  /* 0xffffffb400d07947 */ /* 0x000fea000383ffff */
.L_x_14669:
[----:B0-----:R0:W1:Y:S02]  /*1e370*/  SYNCS.PHASECHK.TRANS64.TRYWAIT P0, [R3+URZ+0x16860], R0 ;  /* 0x01686000030075a7 */ /* 0x001064000800017f */
[----:B-1----:R-:W-:Y:S05]  /*1e380*/  @!P0 NANOSLEEP.SYNCS 0x989680 ;  /* 0x009896800000895d */ /* 0x002fea0003900000 */
[----:B------:R-:W1:Y:S02]  /*1e390*/  @!P0 SYNCS.PHASECHK.TRANS64 P0, [R3+URZ+0x16860], R0 ;  /* 0x01686000030085a7 */ /* 0x000e64000800007f */
[----:B-1----:R-:W-:Y:S05]  /*1e3a0*/  @!P0 BRA `(.L_x_14669) ;  /* 0xfffffffc00f08947 */ /* 0x002fea000383ffff */
[----:B------:R-:W-:Y:S05]  /*1e3b0*/  BRA `(.L_x_14802) ;  /* 0xffffffb800d07947 */ /* 0x000fea000383ffff */
.L_x_14675:
[----:B------:R-:W-:Y:S01]  /*1e3c0*/  BSSY B0, `(.L_x_14803) ;  /* 0x0000008000007945 */ /* 0x000fe20003800000 */
[----:B------:R-:W-:Y:S01]  /*1e3d0*/  IMAD.MOV.U32 R13, RZ, RZ, R24 ;  /* 0x000000ffff0d7224 */ /* 0x000fe200078e0018 */
[----:B------:R-:W-:Y:S01]  /*1e3e0*/  MOV R12, RZ ;  /* 0x000000ff000c7202 */ /* 0x000fe20000000f00 */
[----:B-1----:R-:W-:Y:S02]  /*1e3f0*/  IMAD.MOV.U32 R11, RZ, RZ, 0x1f ;  /* 0x0000001fff0b7424 */ /* 0x002fe400078e00ff */
[----:B------:R-:W-:-:S07]  /*1e400*/  IMAD.MOV.U32 R15, RZ, RZ, -0x1 ;  /* 0xffffffffff0f7424 */ /* 0x000fce00078e00ff */
[----:B0-2---:R-:W-:Y:S05]  /*1e410*/  WARPSYNC.COLLECTIVE R15, `(.L_x_14804) ;  /* 0x000000000f087348 */ /* 0x005fea0003c00000 */
[----:B------:R1:W3:Y:S02]  /*1e420*/  SHFL.IDX P6, R14, R13, R12, R11 ;  /* 0x0000000c0d0e7389 */ /* 0x0002e400000c000b */
[----:B0123--:R-:W-:Y:S01]  /*1e430*/  ENDCOLLECTIVE ;  /* 0x000000000000791b */ /* 0x00ffe20003800000 */
.L_x_14804:
[----:B------:R-:W-:Y:S05]  /*1e440*/  BSYNC B0 ;  /* 0x0000000000007941 */ /* 0x000fea0003800000 */
.L_x_14803:
        /* <DEDUP_REMOVED lines=9> */
.L_x_14805:
        /* <DEDUP_REMOVED lines=23> */
.L_x_14806:
[----:B------:R-:W-:Y:S01]  /*1e650*/  IMAD.MOV.U32 R12, RZ, RZ, 0x2 ;  /* 0x00000002ff0c7424 */ /* 0x000fe200078e00ff */
[----:B------:R-:W-:-:S05]  /*1e660*/  SEL R4, R14, RZ, P1 ;  /* 0x000000ff0e047207 */ /* 0x000fca0000800000 */
[----:B------:R-:W-:-:S05]  /*1e670*/  IMAD.IADD R4, R13, 0x1, R4 ;  /* 0x000000010d047824 */ /* 0x000fca00078e0204 */
[----:B------:R-:W-:-:S07]  /*1e680*/  MOV R13, R4 ;  /* 0x00000004000d7202 */ /* 0x000fce0000000f00 */
[----:B------:R-:W-:Y:S05]  /*1e690*/  WARPSYNC.COLLECTIVE R15, `(.L_x_14807) ;  /* 0x000000000f087348 */ /* 0x000fea0003c00000 */
[----:B------:R0:W1:Y:S02]  /*1e6a0*/  SHFL.UP P6, R14, R13, R12, R11 ;  /* 0x0400000c0d0e7389 */ /* 0x00006400000c000b */
[----:B01----:R-:W-:Y:S01]  /*1e6b0*/  ENDCOLLECTIVE ;  /* 0x000000000000791b */ /* 0x003fe20003800000 */
.L_x_14807:
[----:B------:R-:W-:Y:S01]  /*1e6c0*/  IMAD.MOV.U32 R12, RZ, RZ, 0x4 ;  /* 0x00000004ff0c7424 */ /* 0x000fe200078e00ff */
[----:B------:R-:W-:-:S05]  /*1e6d0*/  SEL R3, R14, RZ, P2 ;  /* 0x000000ff0e037207 */ /* 0x000fca0001000000 */
[----:B------:R-:W-:-:S04]  /*1e6e0*/  IMAD.IADD R2, R4, 0x1, R3 ;  /* 0x0000000104027824 */ /* 0x000fc800078e0203 */
[----:B------:R-:W-:-:S07]  /*1e6f0*/  IMAD.MOV.U32 R13, RZ, RZ, R2 ;  /* 0x000000ffff0d7224 */ /* 0x000fce00078e0002 */
[----:B------:R-:W-:Y:S05]  /*1e700*/  WARPSYNC.COLLECTIVE R15, `(.L_x_14808) ;  /* 0x000000000f087348 */ /* 0x000fea0003c00000 */
[----:B------:R0:W1:Y:S02]  /*1e710*/  SHFL.UP P6, R14, R13, R12, R11 ;  /* 0x0400000c0d0e7389 */ /* 0x00006400000c000b */
[----:B01----:R-:W-:Y:S01]  /*1e720*/  ENDCOLLECTIVE ;  /* 0x000000000000791b */ /* 0x003fe20003800000 */
.L_x_14808:
[----:B------:R-:W-:Y:S01]  /*1e730*/  IMAD.MOV.U32 R12, RZ, RZ, 0x8 ;  /* 0x00000008ff0c7424 */ /* 0x000fe200078e00ff */
[----:B------:R-:W-:-:S04]  /*1e740*/  SEL R3, R14, RZ, P3 ;  /* 0x000000ff0e037207 */ /* 0x000fc80001800000 */
[----:B------:R-:W-:-:S05]  /*1e750*/  IADD3 R3, R2, R3, RZ ;  /* 0x0000000302037210 */ /* 0x000fca0007ffe0ff */
[----:B------:R-:W-:-:S07]  /*1e760*/  IMAD.MOV.U32 R13, RZ, RZ, R3 ;  /* 0x000000ffff0d7224 */ /* 0x000fce00078e0003 */
[----:B------:R-:W-:Y:S05]  /*1e770*/  WARPSYNC.COLLECTIVE R15, `(.L_x_14809) ;  /* 0x000000000f087348 */ /* 0x000fea0003c00000 */
[----:B------:R0:W1:Y:S02]  /*1e780*/  SHFL.UP P6, R14, R13, R12, R11 ;  /* 0x0400000c0d0e7389 */ /* 0x00006400000c000b */
[----:B01----:R-:W-:Y:S01]  /*1e790*/  ENDCOLLECTIVE ;  /* 0x000000000000791b */ /* 0x003fe20003800000 */
.L_x_14809:
[----:B------:R-:W-:Y:S02]  /*1e7a0*/  MOV R12, 0x10 ;  /* 0x00000010000c7802 */ /* 0x000fe40000000f00 */
[----:B------:R-:W-:-:S05]  /*1e7b0*/  SEL R4, R14, RZ, P4 ;  /* 0x000000ff0e047207 */ /* 0x000fca0002000000 */
[----:B------:R-:W-:-:S04]  /*1e7c0*/  IMAD.IADD R4, R3, 0x1, R4 ;  /* 0x0000000103047824 */ /* 0x000fc800078e0204 */
[----:B------:R-:W-:-:S07]  /*1e7d0*/  IMAD.MOV.U32 R13, RZ, RZ, R4 ;  /* 0x000000ffff0d7224 */ /* 0x000fce00078e0004 */
[----:B------:R-:W-:Y:S05]  /*1e7e0*/  WARPSYNC.COLLECTIVE R15, `(.L_x_14810) ;  /* 0x000000000f087348 */ /* 0x000fea0003c00000 */
[----:B------:R0:W1:Y:S02]  /*1e7f0*/  SHFL.UP P6, R14, R13, R12, R11 ;  /* 0x0400000c0d0e7389 */ /* 0x00006400000c000b */
[----:B01----:R-:W-:Y:S01]  /*1e800*/  ENDCOLLECTIVE ;  /* 0x000000000000791b */ /* 0x003fe20003800000 */
.L_x_14810:
        /* <DEDUP_REMOVED lines=8> */
.L_x_14811:
[----:B------:R-:W-:Y:S05]  /*1e890*/  BRA `(.L_x_14812) ;  /* 0xffffffbc000c7947 */ /* 0x000fea000383ffff */
.L_x_14678:
[----:B------:R-:W-:Y:S01]  /*1e8a0*/  BSSY B0, `(.L_x_14813) ;  /* 0x0000007000007945 */ /* 0x000fe20003800000 */
[----:B------:R-:W-:Y:S01]  /*1e8b0*/  MOV R12, 0x1 ;  /* 0x00000001000c7802 */ /* 0x000fe20000000f00 */
[----:B-1----:R-:W-:Y:S02]  /*1e8c0*/  IMAD.MOV.U32 R11, RZ, RZ, RZ ;  /* 0x000000ffff0b7224 */ /* 0x002fe400078e00ff */
[----:B------:R-:W-:-:S07]  /*1e8d0*/  IMAD.MOV.U32 R15, RZ, RZ, -0x1 ;  /* 0xffffffffff0f7424 */ /* 0x000fce00078e00ff */
[----:B------:R-:W-:Y:S05]  /*1e8e0*/  WARPSYNC.COLLECTIVE R15, `(.L_x_14814) ;  /* 0x000000000f087348 */ /* 0x000fea0003c00000 */
[----:B------:R0:W1:Y:S02]  /*1e8f0*/  SHFL.UP P6, R14, R13, R12, R11 ;  /* 0x0400000c0d0e7389 */ /* 0x00006400000c000b */
[----:B01----:R-:W-:Y:S01]  /*1e900*/  ENDCOLLECTIVE ;  /* 0x000000000000791b */ /* 0x003fe20003800000 */
.L_x_14814:
[----:B------:R-:W-:Y:S05]  /*1e910*/  BSYNC B0 ;  /* 0x0000000000007941 */ /* 0x000fea0003800000 */
.L_x_14813:
[----:B------:R-:W-:Y:S01]  /*1e920*/  SEL R14, R14, RZ, P1 ;  /* 0x000000ff0e0e7207 */ /* 0x000fe20000800000 */
[----:B------:R-:W-:Y:S01]  /*1e930*/  IMAD.MOV.U32 R12, RZ, RZ, 0x2 ;  /* 0x00000002ff0c7424 */ /* 0x000fe200078e00ff */
[----:B------:R-:W-:Y:S01]  /*1e940*/  MOV R11, RZ ;  /* 0x000000ff000b7202 */ /* 0x000fe20000000f00 */
[----:B------:R-:W-:Y:S02]  /*1e950*/  IMAD.MOV.U32 R15, RZ, RZ, -0x1 ;  /* 0xffffffffff0f7424 */ /* 0x000fe400078e00ff */
[----:B------:R-:W-:-:S07]  /*1e960*/  IMAD.IADD R13, R13, 0x1, R14 ;  /* 0x000000010d0d7824 */ /* 0x000fce00078e020e */
[----:B------:R-:W-:Y:S05]  /*1e970*/  WARPSYNC.COLLECTIVE R15, `(.L_x_14815) ;  /* 0x000000000f087348 */ /* 0x000fea0003c00000 */
[----:B------:R0:W1:Y:S02]  /*1e980*/  SHFL.UP P6, R14, R13, R12, R11 ;  /* 0x0400000c0d0e7389 */ /* 0x00006400000c000b */
[----:B01----:R-:W-:Y:S01]  /*1e990*/  ENDCOLLECTIVE ;  /* 0x000000000000791b */ /* 0x003fe20003800000 */
.L_x_14815:
[----:B------:R-:W-:Y:S01]  /*1e9a0*/  IMAD.MOV.U32 R12, RZ, RZ, 0x4 ;  /* 0x00000004ff0c7424 */ /* 0x000fe200078e00ff */
[----:B------:R-:W-:-:S05]  /*1e9b0*/  SEL R2, R14, RZ, P2 ;  /* 0x000000ff0e027207 */ /* 0x000fca0001000000 */
[----:B------:R-:W-:-:S04]  /*1e9c0*/  IMAD.IADD R2, R13, 0x1, R2 ;  /* 0x000000010d027824 */ /* 0x000fc800078e0202 */
[----:B------:R-:W-:-:S07]  /*1e9d0*/  IMAD.MOV.U32 R13, RZ, RZ, R2 ;  /* 0x000000ffff0d7224 */ /* 0x000fce00078e0002 */
[----:B------:R-:W-:Y:S05]  /*1e9e0*/  WARPSYNC.COLLECTIVE R15, `(.L_x_14816) ;  /* 0x000000000f087348 */ /* 0x000fea0003c00000 */
[----:B------:R0:W1:Y:S02]  /*1e9f0*/  SHFL.UP P6, R14, R13, R12, R11 ;  /* 0x0400000c0d0e7389 */ /* 0x00006400000c000b */
[----:B01----:R-:W-:Y:S01]  /*1ea00*/  ENDCOLLECTIVE ;  /* 0x000000000000791b */ /* 0x003fe20003800000 */
.L_x_14816:
[----:B------:R-:W-:Y:S01]  /*1ea10*/  IMAD.MOV.U32 R12, RZ, RZ, 0x8 ;  /* 0x00000008ff0c7424 */ /* 0x000fe200078e00ff */
[----:B------:R-:W-:-:S04]  /*1ea20*/  SEL R3, R14, RZ, P3 ;  /* 0x000000ff0e037207 */ /* 0x000fc80001800000 */
[----:B------:R-:W-:-:S05]  /*1ea30*/  IADD3 R3, R2, R3, RZ ;  /* 0x0000000302037210 */ /* 0x000fca0007ffe0ff */
[----:B------:R-:W-:-:S07]  /*1ea40*/  IMAD.MOV.U32 R13, RZ, RZ, R3 ;  /* 0x000000ffff0d7224 */ /* 0x000fce00078e0003 */
[----:B------:R-:W-:Y:S05]  /*1ea50*/  WARPSYNC.COLLECTIVE R15, `(.L_x_14817) ;  /* 0x000000000f087348 */ /* 0x000fea0003c00000 */
[----:B------:R0:W1:Y:S02]  /*1ea60*/  SHFL.UP P6, R14, R13, R12, R11 ;  /* 0x0400000c0d0e7389 */ /* 0x00006400000c000b */
[----:B01----:R-:W-:Y:S01]  /*1ea70*/  ENDCOLLECTIVE ;  /* 0x000000000000791b */ /* 0x003fe20003800000 */
.L_x_14817:
[----:B------:R-:W-:Y:S02]  /*1ea80*/  MOV R12, 0x10 ;  /* 0x00000010000c7802 */ /* 0x000fe40000000f00 */
[----:B------:R-:W-:-:S05]  /*1ea90*/  SEL R4, R14, RZ, P4 ;  /* 0x000000ff0e047207 */ /* 0x000fca0002000000 */
[----:B------:R-:W-:-:S04]  /*1eaa0*/  IMAD.IADD R4, R3, 0x1, R4 ;  /* 0x0000000103047824 */ /* 0x000fc800078e0204 */
[----:B------:R-:W-:-:S07]  /*1eab0*/  IMAD.MOV.U32 R13, RZ, RZ, R4 ;  /* 0x000000ffff0d7224 */ /* 0x000fce00078e0004 */
[----:B------:R-:W-:Y:S05]  /*1eac0*/  WARPSYNC.COLLECTIVE R15, `(.L_x_14818) ;  /* 0x000000000f087348 */ /* 0x000fea0003c00000 */
[----:B------:R0:W1:Y:S02]  /*1ead0*/  SHFL.UP P6, R14, R13, R12, R11 ;  /* 0x0400000c0d0e7389 */ /* 0x00006400000c000b */
[----:B01----:R-:W-:Y:S01]  /*1eae0*/  ENDCOLLECTIVE ;  /* 0x000000000000791b */ /* 0x003fe20003800000 */
.L_x_14818:
        /* <DEDUP_REMOVED lines=8> */
.L_x_14819:
[----:B------:R-:W-:Y:S05]  /*1eb70*/  BRA `(.L_x_14820) ;  /* 0xffffffb800f87947 */ /* 0x000fea000383ffff */
.L_x_14680:
[----:B------:R-:W-:Y:S01]  /*1eb80*/  BSSY B0, `(.L_x_14821) ;  /* 0x0000006000007945 */ /* 0x000fe20003800000 */
[----:B------:R-:W-:Y:S02]  /*1eb90*/  PLOP3.LUT P6, PT, P6, PT, PT, 0x8, 0x0 ;  /* 0x000000000000781c */ /* 0x000fe400037ce170 */
[----:B------:R-:W-:-:S11]  /*1eba0*/  MOV R15, 0xffffffff ;  /* 0xffffffff000f7802 */ /* 0x000fd60000000f00 */
[----:B01----:R-:W-:Y:S05]  /*1ebb0*/  WARPSYNC.COLLECTIVE R15, `(.L_x_14822) ;  /* 0x000000000f087348 */ /* 0x003fea0003c00000 */
[----:B------:R-:W-:Y:S01]  /*1ebc0*/  VOTE.ANY R14, PT, P6 ;  /* 0x00000000000e7806 */ /* 0x000fe200030e0100 */
[----:B01----:R-:W-:Y:S06]  /*1ebd0*/  ENDCOLLECTIVE ;  /* 0x000000000000791b */ /* 0x003fec0003800000 */
.L_x_14822:
[----:B------:R-:W-:Y:S05]  /*1ebe0*/  BSYNC B0 ;  /* 0x0000000000007941 */ /* 0x000fea0003800000 */
.L_x_14821:
[----:B------:R-:W-:Y:S01]  /*1ebf0*/  IMAD.MOV.U32 R3, RZ, RZ, R14 ;  /* 0x000000ffff037224 */ /* 0x000fe200078e000e */
[----:B------:R-:W-:Y:S01]  /*1ec00*/  MOV R15, 0xffffffff ;  /* 0xffffffff000f7802 */ /* 0x000fe20000000f00 */
[----:B------:R-:W-:Y:S02]  /*1ec10*/  IMAD.MOV.U32 R13, RZ, RZ, R25 ;  /* 0x000000ffff0d7224 */ /* 0x000fe400078e0019 */
[----:B------:R-:W0:Y:S01]  /*1ec20*/  POPC R7, R3 ;  /* 0x0000000300077309 */ /* 0x000e220000000000 */
[----:B------:R-:W-:Y:S02]  /*1ec30*/  IMAD.MOV.U32 R11, RZ, RZ, 0x1f ;  /* 0x0000001fff0b7424 */ /* 0x000fe400078e00ff */
[----:B0-----:R-:W-:Y:S02]  /*1ec40*/  IMAD.MOV.U32 R12, RZ, RZ, R7 ;  /* 0x000000ffff0c7224 */ /* 0x001fe400078e0007 */
[----:B------:R-:W-:-:S07]  /*1ec50*/  IMAD.IADD R27, R7, 0x1, R27 ;  /* 0x00000001071b7824 */ /* 0x000fce00078e021b */
[----:B------:R-:W-:Y:S05]  /*1ec60*/  WARPSYNC.COLLECTIVE R15, `(.L_x_14823) ;  /* 0x000000000f087348 */ /* 0x000fea0003c00000 */
[----:B------:R0:W1:Y:S02]  /*1ec70*/  SHFL.IDX P6, R14, R13, R12, R11 ;  /* 0x0000000c0d0e7389 */ /* 0x00006400000c000b */
[----:B01----:R-:W-:Y:S01]  /*1ec80*/  ENDCOLLECTIVE ;  /* 0x000000000000791b */ /* 0x003fe20003800000 */
.L_x_14823:
[----:B------:R-:W-:Y:S02]  /*1ec90*/  IMAD.MOV.U32 R13, RZ, RZ, R5 ;  /* 0x000000ffff0d7224 */ /* 0x000fe400078e0005 */
[----:B------:R-:W-:-:S07]  /*1eca0*/  IMAD.MOV.U32 R25, RZ, RZ, R14 ;  /* 0x000000ffff197224 */ /* 0x000fce00078e000e */
[----:B------:R-:W-:Y:S05]  /*1ecb0*/  WARPSYNC.COLLECTIVE R15, `(.L_x_14824) ;  /* 0x000000000f087348 */ /* 0x000fea0003c00000 */
[----:B------:R0:W1:Y:S02]  /*1ecc0*/  SHFL.IDX P6, R14, R13, R12, R11 ;  /* 0x0000000c0d0e7389 */ /* 0x00006400000c000b */
[----:B01----:R-:W-:Y:S01]  /*1ecd0*/  ENDCOLLECTIVE ;  /* 0x000000000000791b */ /* 0x003fe20003800000 */
.L_x_14824:
[----:B------:R-:W-:Y:S01]  /*1ece0*/  IMAD.MOV.U32 R5, RZ, RZ, R14 ;  /* 0x000000ffff057224 */ /* 0x000fe200078e000e */
[----:B------:R-:W-:Y:S06]  /*1ecf0*/  BRA `(.L_x_14825) ;  /* 0xffffffb800d87947 */ /* 0x000fec000383ffff */
.L_x_14682:
[----:B------:R-:W-:Y:S01]  /*1ed00*/  BSSY B0, `(.L_x_14826) ;  /* 0x0000007000007945 */ /* 0x000fe20003800000 */
[----:B------:R-:W-:Y:S01]  /*1ed10*/  MOV R13, R2 ;  /* 0x00000002000d7202 */ /* 0x000fe20000000f00 */
[----:B-1----:R-:W-:Y:S02]  /*1ed20*/  IMAD.MOV.U32 R11, RZ, RZ, 0x1f ;  /* 0x0000001fff0b7424 */ /* 0x002fe400078e00ff */
[----:B------:R-:W-:-:S07]  /*1ed30*/  IMAD.MOV.U32 R15, RZ, RZ, -0x1 ;  /* 0xffffffffff0f7424 */ /* 0x000fce00078e00ff */
[----:B0-234-:R-:W-:Y:S05]  /*1ed40*/  WARPSYNC.COLLECTIVE R15, `(.L_x_14827) ;  /* 0x000000000f087348 */ /* 0x01dfea0003c00000 */
[----:B------:R1:W0:Y:S02]  /*1ed50*/  SHFL.IDX P6, R14, R13, R12, R11 ;  /* 0x0000000c0d0e7389 */ /* 0x00022400000c000b */
[----:B01234-:R-:W-:Y:S01]  /*1ed60*/  ENDCOLLECTIVE ;  /* 0x000000000000791b */ /* 0x01ffe20003800000 */
.L_x_14827:
[----:B------:R-:W-:Y:S05]  /*1ed70*/  BSYNC B0 ;  /* 0x0000000000007941 */ /* 0x000fea0003800000 */
.L_x_14826:
[----:B------:R-:W-:Y:S01]  /*1ed80*/  IMAD.MOV.U32 R24, RZ, RZ, R14 ;  /* 0x000000ffff187224 */ /* 0x000fe200078e000e */
[----:B------:R-:W-:Y:S06]  /*1ed90*/  BRA `(.L_x_14681) ;  /* 0xffffffb800c87947 */ /* 0x000fec000383ffff */
.L_x_14688:
[----:B0-----:R0:W2:Y:S02]  /*1eda0*/  SYNCS.PHASECHK.TRANS64.TRYWAIT P0, [R9+URZ+0x16820], R0 ;  /* 0x01682000090075a7 */ /* 0x0010a4000800017f */
[----:B--2---:R-:W-:Y:S05]  /*1edb0*/  @!P0 NANOSLEEP.SYNCS 0x989680 ;  /* 0x009896800000895d */ /* 0x004fea0003900000 */
[----:B------:R-:W2:Y:S02]  /*1edc0*/  @!P0 SYNCS.PHASECHK.TRANS64 P0, [R9+URZ+0x16820], R0 ;  /* 0x01682000090085a7 */ /* 0x000ea4000800007f */
[----:B--2---:R-:W-:Y:S05]  /*1edd0*/  @!P0 BRA `(.L_x_14688) ;  /* 0xfffffffc00f08947 */ /* 0x004fea000383ffff */
[----:B------:R-:W-:Y:S05]  /*1ede0*/  BRA `(.L_x_14828) ;  /* 0xffffffc400207947 */ /* 0x000fea000383ffff */
.L_x_14689:
[----:B------:R-:W2:Y:S01]  /*1edf0*/  S2R R2, SR_TID.X ;  /* 0x0000000000027919 */ /* 0x000ea20000002100 */
[----:B------:R-:W-:Y:S01]  /*1ee00*/  BSSY B0, `(.L_x_14829) ;  /* 0x000000a000007945 */ /* 0x000fe20003800000 */
[----:B------:R-:W-:Y:S01]  /*1ee10*/  MOV R12, RZ ;  /* 0x000000ff000c7202 */ /* 0x000fe20000000f00 */
[----:B-1----:R-:W-:Y:S02]  /*1ee20*/  IMAD.MOV.U32 R11, RZ, RZ, 0x1f ;  /* 0x0000001fff0b7424 */ /* 0x002fe400078e00ff */
[----:B------:R-:W-:Y:S01]  /*1ee30*/  IMAD.MOV.U32 R15, RZ, RZ, -0x1 ;  /* 0xffffffffff0f7424 */ /* 0x000fe200078e00ff */
[----:B--2---:R-:W-:-:S04]  /*1ee40*/  SHF.R.U32.HI R2, RZ, 0x5, R2 ;  /* 0x00000005ff027819 */ /* 0x004fc80000011602 */
[----:B------:R-:W-:-:S05]  /*1ee50*/  LOP3.LUT R2, R2, 0x3, RZ, 0xc0, !PT ;  /* 0x0000000302027812 */ /* 0x000fca00078ec0ff */
[----:B------:R-:W-:-:S07]  /*1ee60*/  IMAD.MOV.U32 R13, RZ, RZ, R2 ;  /* 0x000000ffff0d7224 */ /* 0x000fce00078e0002 */
[----:B0--3--:R-:W-:Y:S05]  /*1ee70*/  WARPSYNC.COLLECTIVE R15, `(.L_x_14830) ;  /* 0x000000000f087348 */ /* 0x009fea0003c00000 */
[----:B------:R1:W2:Y:S02]  /*1ee80*/  SHFL.IDX P6, R14, R13, R12, R11 ;  /* 0x0000000c0d0e7389 */ /* 0x0002a400000c000b */
[----:B0123--:R-:W-:Y:S01]  /*1ee90*/  ENDCOLLECTIVE ;  /* 0x000000000000791b */ /* 0x00ffe20003800000 */
.L_x_14830:
[----:B------:R-:W-:Y:S05]  /*1eea0*/  BSYNC B0 ;  /* 0x0000000000007941 */ /* 0x000fea0003800000 */
.L_x_14829:
[----:B------:R-:W-:Y:S05]  /*1eeb0*/  BRA `(.L_x_14831) ;  /* 0xffffffc400087947 */ /* 0x000fea000383ffff */
.L_x_14690:
[----:B------:R-:W-:Y:S01]  /*1eec0*/  BSSY B0, `(.L_x_14832) ;  /* 0x0000006000007945 */ /* 0x000fe20003800000 */
[----:B------:R-:W-:-:S07]  /*1eed0*/  IMAD.MOV.U32 R15, RZ, RZ, -0x1 ;  /* 0xffffffffff0f7424 */ /* 0x000fce00078e00ff */
[----:B01-3--:R-:W-:Y:S05]  /*1eee0*/  WARPSYNC.COLLECTIVE R15, `(.L_x_14833) ;  /* 0x000000000f0c7348 */ /* 0x00bfea0003c00000 */
[----:B------:R-:W-:Y:S02]  /*1eef0*/  ELECT P6, UR62, PT ;  /* 0x00000000003e782f */ /* 0x000fe400038c0000 */
[----:B------:R-:W-:Y:S01]  /*1ef00*/  MOV R14, UR62 ;  /* 0x0000003e000e7c02 */ /* 0x000fe20008000f00 */
[----:B01-3--:R-:W-:Y:S10]  /*1ef10*/  ENDCOLLECTIVE ;  /* 0x000000000000791b */ /* 0x00bff40003800000 */
.L_x_14833:
[----:B------:R-:W-:Y:S05]  /*1ef20*/  BSYNC B0 ;  /* 0x0000000000007941 */ /* 0x000fea0003800000 */
.L_x_14832:
[----:B------:R-:W-:Y:S05]  /*1ef30*/  BRA `(.L_x_14834) ;  /* 0xffffffc000fc7947 */ /* 0x000fea000383ffff */
.L_x_14692:
[----:B0-----:R0:W2:Y:S02]  /*1ef40*/  SYNCS.PHASECHK.TRANS64.TRYWAIT P0, [R7+URZ], R2 ;  /* 0x00000002070075a7 */ /* 0x0010a4000800017f */
[----:B--2---:R-:W-:Y:S05]  /*1ef50*/  @!P0 NANOSLEEP.SYNCS 0x989680 ;  /* 0x009896800000895d */ /* 0x004fea0003900000 */
[----:B------:R-:W2:Y:S02]  /*1ef60*/  @!P0 SYNCS.PHASECHK.TRANS64 P0, [R7+URZ], R2 ;  /* 0x00000002070085a7 */ /* 0x000ea4000800007f */
[----:B--2---:R-:W-:Y:S05]  /*1ef70*/  @!P0 BRA `(.L_x_14692) ;  /* 0xfffffffc00f08947 */ /* 0x004fea000383ffff */
[----:B------:R-:W-:Y:S05]  /*1ef80*/  BRA `(.L_x_14835) ;  /* 0xffffffc400307947 */ /* 0x000fea000383ffff */
.L_x_14693:
[----:B--2---:R2:W4:Y:S02]  /*1ef90*/  SYNCS.PHASECHK.TRANS64.TRYWAIT P0, [R3+URZ], R0 ;  /* 0x00000000030075a7 */ /* 0x004524000800017f */
[----:B----4-:R-:W-:Y:S05]  /*1efa0*/  @!P0 NANOSLEEP.SYNCS 0x989680 ;  /* 0x009896800000895d */ /* 0x010fea0003900000 */
[----:B------:R-:W4:Y:S02]  /*1efb0*/  @!P0 SYNCS.PHASECHK.TRANS64 P0, [R3+URZ], R0 ;  /* 0x00000000030085a7 */ /* 0x000f24000800007f */
[----:B----4-:R-:W-:Y:S05]  /*1efc0*/  @!P0 BRA `(.L_x_14693) ;  /* 0xfffffffc00f08947 */ /* 0x010fea000383ffff */
[----:B------:R-:W-:Y:S05]  /*1efd0*/  BRA `(.L_x_14836) ;  /* 0xffffffc400247947 */ /* 0x000fea000383ffff */
.L_x_14695:
[----:B--2---:R2:W4:Y:S02]  /*1efe0*/  SYNCS.PHASECHK.TRANS64.TRYWAIT P0, [R5+URZ], R2 ;  /* 0x00000002050075a7 */ /* 0x004524000800017f */
[----:B----4-:R-:W-:Y:S05]  /*1eff0*/  @!P0 NANOSLEEP.SYNCS 0x989680 ;  /* 0x009896800000895d */ /* 0x010fea0003900000 */
[----:B------:R-:W4:Y:S02]  /*1f000*/  @!P0 SYNCS.PHASECHK.TRANS64 P0, [R5+URZ], R2 ;  /* 0x00000002050085a7 */ /* 0x000f24000800007f */
[----:B----4-:R-:W-:Y:S05]  /*1f010*/  @!P0 BRA `(.L_x_14695) ;  /* 0xfffffffc00f08947 */ /* 0x010fea000383ffff */
[----:B------:R-:W-:Y:S05]  /*1f020*/  BRA `(.L_x_14837) ;  /* 0xffffffc400287947 */ /* 0x000fea000383ffff */
.L_x_14838:
        /* <DEDUP_REMOVED lines=13> */
.L_x_14883:


//--------------------- .nv.global.init           --------------------------
	.section	.nv.global.init,"aw",@progbits
.nv.global.init:
	.type		$str$20,@object
	.size		$str$20,($str$21 - $str$20)
$str$20:
        /*0000*/ 	.byte	0x28, 0x61, 0x64, 0x64, 0x72, 0x65, 0x73, 0x73, 0x20, 0x26, 0x20, 0x6d, 0x61, 0x73, 0x6b, 0x29
        /*0010*/ 	.byte	0x20, 0x3d, 0x3d, 0x20, 0x30, 0x00
	.type		$str$21,@object
	.size		$str$21,(__unnamed_43 - $str$21)
$str$21:
        /*0016*/ 	.byte	0x2f, 0x74, 0x6d, 0x70, 0x2f, 0x6f, 0x73, 0x73, 0x5f, 0x6b, 0x65, 0x72, 0x6e, 0x65, 0x6c, 0x73
        /*0026*/ 	.byte	0x5f, 0x73, 0x72, 0x63, 0x2f, 0x66, 0x6c, 0x61, 0x73, 0x68, 0x5f, 0x61, 0x74, 0x74, 0x65, 0x6e
        /*0036*/ 	.byte	0x74, 0x69, 0x6f, 0x6e, 0x2f, 0x63, 0x73, 0x72, 0x63, 0x2f, 0x63, 0x75, 0x74, 0x6c, 0x61, 0x73
        /*0046*/ 	.byte	0x73, 0x2f, 0x69, 0x6e, 0x63, 0x6c, 0x75, 0x64, 0x65, 0x2f, 0x63, 0x75, 0x74, 0x65, 0x2f, 0x70
        /*0056*/ 	.byte	0x6f, 0x69, 0x6e, 0x74, 0x65, 0x72, 0x5f, 0x66, 0x6c, 0x61, 0x67, 0x67, 0x65, 0x64, 0x2e, 0x68
        /*0066*/ 	.byte	0x70, 0x70, 0x00
	.type		__unnamed_43,@object
	.size		__unnamed_43,(__unnamed_4 - __unnamed_43)
__unnamed_43:
        /* <DEDUP_REMOVED lines=23> */
        /*01d9*/ 	.byte	0x3a, 0x43, 0x3c, 0x30, 0x3e, 0x3e, 0x3e, 0x3e, 0x3e, 0x20, 0x26, 0x5d, 0x00
	.type		__unnamed_4,@object
	.size		__unnamed_4,(__unnamed_13 - __unnamed_4)
__unnamed_4:
        /* <DEDUP_REMOVED lines=24> */
	.type		__unnamed_13,@object
	.size		__unnamed_13,(__unnamed_29 - __unnamed_13)
__unnamed_13:
        /* <DEDUP_REMOVED lines=24> */
	.type		__unnamed_29,@object
	.size		__unnamed_29,(__unnamed_21 - __unnamed_29)
__unnamed_29:
        /* <DEDUP_REMOVED lines=24> */
	.type		__unnamed_21,@object
	.size		__unnamed_21,(__unnamed_39 - __unnamed_21)
__unnamed_21:
        /* <DEDUP_REMOVED lines=24> */
	.type		__unnamed_39,@object
	.size		__unnamed_39,(__unnamed_34 - __unnamed_39)
__unnamed_39:
        /* <DEDUP_REMOVED lines=24> */
	.type		__unnamed_34,@object
	.size		__unnamed_34,(__unnamed_38 - __unnamed_34)
__unnamed_34:
        /* <DEDUP_REMOVED lines=24> */
	.type		__unnamed_38,@object
	.size		__unnamed_38,(__unnamed_14 - __unnamed_38)
__unnamed_38:
        /* <DEDUP_REMOVED lines=24> */
	.type		__unnamed_14,@object
	.size		__unnamed_14,(__unnamed_30 - __unnamed_14)
__unnamed_14:
        /* <DEDUP_REMOVED lines=24> */
	.type		__unnamed_30,@object
	.size		__unnamed_30,(__unnamed_9 - __unnamed_30)
__unnamed_30:
        /* <DEDUP_REMOVED lines=24> */
	.type		__unnamed_9,@object
	.size		__unnamed_9,(__unnamed_25 - __unnamed_9)
__unnamed_9:
        /* <DEDUP_REMOVED lines=24> */
        /*10e3*/ 	.byte	0x00
	.type		__unnamed_25,@object
	.size		__unnamed_25,(__unnamed_5 - __unnamed_25)
__unnamed_25:
        /* <DEDUP_REMOVED lines=25> */
	.type		__unnamed_5,@object
	.size		__unnamed_5,(__unnamed_3 - __unnamed_5)
__unnamed_5:
        /* <DEDUP_REMOVED lines=25> */
	.type		__unnamed_3,@object
	.size		__unnamed_3,(__unnamed_2 - __unnamed_3)
__unnamed_3:
        /* <DEDUP_REMOVED lines=28> */
        /*15a6*/ 	.byte	0x32, 0x3e, 0x3e, 0x3e, 0x3e, 0x3e, 0x5d, 0x00
	.type		__unnamed_2,@object
	.size		__unnamed_2,(__unnamed_7 - __unnamed_2)
__unnamed_2:
        /* <DEDUP_REMOVED lines=29> */
	.type		__unnamed_7,@object
	.size		__unnamed_7,(__unnamed_8 - __unnamed_7)
__unnamed_7:
        /* <DEDUP_REMOVED lines=28> */
        /*1936*/ 	.byte	0x38, 0x38, 0x3e, 0x3e, 0x3e, 0x3e, 0x3e, 0x5d, 0x00
	.type		__unnamed_8,@object
	.size		__unnamed_8,(__unnamed_1 - __unnamed_8)
__unnamed_8:
        /* <DEDUP_REMOVED lines=29> */
	.type		__unnamed_1,@object
	.size		__unnamed_1,(__unnamed_41 - __unnamed_1)
__unnamed_1:
        /* <DEDUP_REMOVED lines=28> */
        /*1cc8*/ 	.byte	0x32, 0x3e, 0x3e, 0x3e, 0x3e, 0x3e, 0x20, 0x26, 0x5d, 0x00
	.type		__unnamed_41,@object
	.size		__unnamed_41,(__unnamed_42 - __unnamed_41)
__unnamed_41:
        /* <DEDUP_REMOVED lines=28> */
        /*1e92*/ 	.byte	0x36, 0x33, 0x38, 0x34, 0x3e, 0x3e, 0x3e, 0x3e, 0x3e, 0x5d, 0x00
	.type		__unnamed_42,@object
	.size		__unnamed_42,(__unnamed_6 - __unnamed_42)
__unnamed_42:
        /* <DEDUP_REMOVED lines=29> */
	.type		__unnamed_6,@object
	.size		__unnamed_6,(__unnamed_33 - __unnamed_6)
__unnamed_6:
        /* <DEDUP_REMOVED lines=29> */
	.type		__unnamed_33,@object
	.size		__unnamed_33,(__unnamed_17 - __unnamed_33)
__unnamed_33:
        /* <DEDUP_REMOVED lines=29> */
	.type		__unnamed_17,@object
	.size		__unnamed_17,(__unnamed_37 - __unnamed_17)
__unnamed_17:
        /* <DEDUP_REMOVED lines=29> */
	.type		__unnamed_37,@object
	.size		__unnamed_37,(__unnamed_11 - __unnamed_37)
__unnamed_37:
        /* <DEDUP_REMOVED lines=29> */
	.type		__unnamed_11,@object
	.size		__unnamed_11,(__unnamed_27 - __unnamed_11)
__unnamed_11:
        /* <DEDUP_REMOVED lines=29> */
	.type		__unnamed_27,@object
	.size		__unnamed_27,(__unnamed_19 - __unnamed_27)
__unnamed_27:
        /* <DEDUP_REMOVED lines=29> */
	.type		__unnamed_19,@object
	.size		__unnamed_19,(__unnamed_12 - __unnamed_19)
__unnamed_19:
        /* <DEDUP_REMOVED lines=29> */
	.type		__unnamed_12,@object
	.size		__unnamed_12,(__unnamed_28 - __unnamed_12)
__unnamed_12:
        /* <DEDUP_REMOVED lines=29> */
	.type		__unnamed_28,@object
	.size		__unnamed_28,(__unnamed_36 - __unnamed_28)
__unnamed_28:
        /* <DEDUP_REMOVED lines=29> */
	.type		__unnamed_36,@object
	.size		__unnamed_36,(__unnamed_20 - __unnamed_36)
__unnamed_36:
        /* <DEDUP_REMOVED lines=29> */
	.type		__unnamed_20,@object
	.size		__unnamed_20,(__unnamed_16 - __unnamed_20)
__unnamed_20:
        /* <DEDUP_REMOVED lines=29> */
	.type		__unnamed_16,@object
	.size		__unnamed_16,(__unnamed_32 - __unnamed_16)
__unnamed_16:
        /* <DEDUP_REMOVED lines=29> */
	.type		__unnamed_32,@object
	.size		__unnamed_32,(__unnamed_23 - __unnamed_32)
__unnamed_32:
        /* <DEDUP_REMOVED lines=29> */
	.type		__unnamed_23,@object
	.size		__unnamed_23,(__unnamed_40 - __unnamed_23)
__unnamed_23:
        /* <DEDUP_REMOVED lines=29> */
	.type		__unnamed_40,@object
	.size		__unnamed_40,(__unnamed_24 - __unnamed_40)
__unnamed_40:
        /* <DEDUP_REMOVED lines=29> */
	.type		__unnamed_24,@object
	.size		__unnamed_24,(__unnamed_35 - __unnamed_24)
__unnamed_24:
        /* <DEDUP_REMOVED lines=29> */
	.type		__unnamed_35,@object
	.size		__unnamed_35,(__unnamed_15 - __unnamed_35)
__unnamed_35:
        /* <DEDUP_REMOVED lines=28> */
        /*3eea*/ 	.byte	0x32, 0x30, 0x34, 0x38, 0x30, 0x3e, 0x3e, 0x3e, 0x3e, 0x3e, 0x20, 0x26, 0x5d, 0x00
	.type		__unnamed_15,@object
	.size		__unnamed_15,(__unnamed_31 - __unnamed_15)
__unnamed_15:
        /* <DEDUP_REMOVED lines=29> */
	.type		__unnamed_31,@object
	.size		__unnamed_31,(__unnamed_10 - __unnamed_31)
__unnamed_31:
        /* <DEDUP_REMOVED lines=29> */
	.type		__unnamed_10,@object
	.size		__unnamed_10,(__unnamed_26 - __unnamed_10)
__unnamed_10:
        /* <DEDUP_REMOVED lines=29> */
	.type		__unnamed_26,@object
	.size		__unnamed_26,(__unnamed_18 - __unnamed_26)
__unnamed_26:
        /* <DEDUP_REMOVED lines=29> */
	.type		__unnamed_18,@object
	.size		__unnamed_18,(__unnamed_22 - __unnamed_18)
__unnamed_18:
        /* <DEDUP_REMOVED lines=29> */
	.type		__unnamed_22,@object
	.size		__unnamed_22,(.L_21 - __unnamed_22)
__unnamed_22:
        /* <DEDUP_REMOVED lines=28> */
        /*49be*/ 	.byte	0x3c, 0x32, 0x32, 0x35, 0x32, 0x38, 0x3e, 0x3e, 0x3e, 0x3e, 0x3e, 0x20, 0x26, 0x5d, 0x00
.L_21:


//--------------------- .nv.shared._ZN7cutlass13device_kernelIN5flash11enable_sm90INS1_16FlashAttnFwdSm90INS1_25CollectiveMainloopFwdSm90ILi2EN4cute5tupleIJNS5_1CILi1EEES8_S8_EEENS6_IJNS7_ILi128EEENS7_ILi80EEENS7_ILi256EEEEEELi256ENS_6half_tEfNS_4arch4Sm90ELb0ELb0ELb1ELb0ELb0ELb0ELb0ELb1ELb1ELb1ELb1ELb0EEENS1_21CollectiveEpilogueFwdINS6_IJSA_SC_SB_EEES9_SE_SG_Li256ELb0ELb1ELb1ELb0EEENS1_19SingleTileSchedulerILb0ELb1ELb1ELi128EEEEEEEEEvNT_6ParamsE --------------------------
	.section	.nv.shared._ZN7cutlass13device_kernelIN5flash11enable_sm90INS1_16FlashAttnFwdSm90INS1_25CollectiveMainloopFwdSm90ILi2EN4cute5tupleIJNS5_1CILi1EEES8_S8_EEENS6_IJNS7_ILi128EEENS7_ILi80EEENS7_ILi256EEEEEELi256ENS_6half_tEfNS_4arch4Sm90ELb0ELb0ELb1ELb0ELb0ELb0ELb0ELb1ELb1ELb1ELb1ELb0EEENS1_21CollectiveEpilogueFwdINS6_IJSA_SC_SB_EEES9_SE_SG_Li256ELb0ELb1ELb1ELb0EEENS1_19SingleTileSchedulerILb0ELb1ELb1ELi128EEEEEEEEEvNT_6ParamsE,"aw",@nobits
	.sectionflags	@""
	.align	16
	.zero		1024


//--------------------- .nv.shared.reserved.0     --------------------------
	.section	.nv.shared.reserved.0,"aw",@nobits
	.weak		__nv_reservedSMEM_offset_0_alias
	.size		__nv_reservedSMEM_offset_0_alias, 0, 0
	.other		__nv_reservedSMEM_offset_0_alias,@"STO_CUDA_RESERVED_SHARED STV_DEFAULT"
__nv_reservedSMEM_offset_0_alias:
	.zero		0


//--------------------- .nv.global                --------------------------
	.section	.nv.global,"aw",@nobits
.nv.global:
	.type		_ZN80_INTERNAL_c2746a16_44_flash_fwd_hdimall_fp16_split_softcap_sm90_cu_2acf44d3_33474cute1_E,@object
	.size		_ZN80_INTERNAL_c2746a16_44_flash_fwd_hdimall_fp16_split_softcap_sm90_cu_2acf44d3_33474cute1_E,(_ZN80_INTERNAL_c2746a16_44_flash_fwd_hdimall_fp16_split_softcap_sm90_cu_2acf44d3_33474cuda3std3__45__cpo6cbeginE - _ZN80_INTERNAL_c2746a16_44_flash_fwd_hdimall_fp16_split_softcap_sm90_cu_2acf44d3_33474cute1_E)
_ZN80_INTERNAL_c2746a16_44_flash_fwd_hdimall_fp16_split_softcap_sm90_cu_2acf44d3_33474cute1_E:
	.zero		1
	.type		_ZN80_INTERNAL_c2746a16_44_flash_fwd_hdimall_fp16_split_softcap_sm90_cu_2acf44d3_33474cuda3std3__45__cpo6cbeginE,@object
	.size		_ZN80_INTERNAL_c2746a16_44_flash_fwd_hdimall_fp16_split_softcap_sm90_cu_2acf44d3_33474cuda3std3__45__cpo6cbeginE,(_ZN80_INTERNAL_c2746a16_44_flash_fwd_hdimall_fp16_split_softcap_sm90_cu_2acf44d3_33474cuda3std3__48in_placeE - _ZN80_INTERNAL_c2746a16_44_flash_fwd_hdimall_fp16_split_softcap_sm90_cu_2acf44d3_33474cuda3std3__45__cpo6cbeginE)
_ZN80_INTERNAL_c2746a16_44_flash_fwd_hdimall_fp16_split_softcap_sm90_cu_2acf44d3_33474cuda3std3__45__cpo6cbeginE:
	.zero		1
	.type		_ZN80_INTERNAL_c2746a16_44_flash_fwd_hdimall_fp16_split_softcap_sm90_cu_2acf44d3_33474cuda3std3__48in_placeE,@object
	.size		_ZN80_INTERNAL_c2746a16_44_flash_fwd_hdimall_fp16_split_softcap_sm90_cu_2acf44d3_33474cuda3std3__48in_placeE,(_ZN80_INTERNAL_c2746a16_44_flash_fwd_hdimall_fp16_split_softcap_sm90_cu_2acf44d3_33474cuda3std6ranges3__45__cpo9iter_moveE - _ZN80_INTERNAL_c2746a16_44_flash_fwd_hdimall_fp16_split_softcap_sm90_cu_2acf44d3_33474cuda3std3__48in_placeE)
_ZN80_INTERNAL_c2746a16_44_flash_fwd_hdimall_fp16_split_softcap_sm90_cu_2acf44d3_33474cuda3std3__48in_placeE:
	.zero		1
	.type		_ZN80_INTERNAL_c2746a16_44_flash_fwd_hdimall_fp16_split_softcap_sm90_cu_2acf44d3_33474cuda3std6ranges3__45__cpo9iter_moveE,@object
	.size		_ZN80_INTERNAL_c2746a16_44_flash_fwd_hdimall_fp16_split_softcap_sm90_cu_2acf44d3_33474cuda3std6ranges3__45__cpo9iter_moveE,(_ZN80_INTERNAL_c2746a16_44_flash_fwd_hdimall_fp16_split_softcap_sm90_cu_2acf44d3_33474cuda3std3__45__cpo5beginE - _ZN80_INTERNAL_c2746a16_44_flash_fwd_hdimall_fp16_split_softcap_sm90_cu_2acf44d3_33474cuda3std6ranges3__45__cpo9iter_moveE)
_ZN80_INTERNAL_c2746a16_44_flash_fwd_hdimall_fp16_split_softcap_sm90_cu_2acf44d3_33474cuda3std6ranges3__45__cpo9iter_moveE:
	.zero		1
	.type		_ZN80_INTERNAL_c2746a16_44_flash_fwd_hdimall_fp16_split_softcap_sm90_cu_2acf44d3_33474cuda3std3__45__cpo5beginE,@object
	.size		_ZN80_INTERNAL_c2746a16_44_flash_fwd_hdimall_fp16_split_softcap_sm90_cu_2acf44d3_33474cuda3std3__45__cpo5beginE,(_ZN80_INTERNAL_c2746a16_44_flash_fwd_hdimall_fp16_split_softcap_sm90_cu_2acf44d3_33474cuda3std3__482_GLOBAL__N__c2746a16_44_flash_fwd_hdimall_fp16_split_softcap_sm90_cu_2acf44d3_33476ignoreE - _ZN80_INTERNAL_c2746a16_44_flash_fwd_hdimall_fp16_split_softcap_sm90_cu_2acf44d3_33474cuda3std3__45__cpo5beginE)
_ZN80_INTERNAL_c2746a16_44_flash_fwd_hdimall_fp16_split_softcap_sm90_cu_2acf44d3_33474cuda3std3__45__cpo5beginE:
	.zero		1
	.type		_ZN80_INTERNAL_c2746a16_44_flash_fwd_hdimall_fp16_split_softcap_sm90_cu_2acf44d3_33474cuda3std3__482_GLOBAL__N__c2746a16_44_flash_fwd_hdimall_fp16_split_softcap_sm90_cu_2acf44d3_33476ignoreE,@object
	.size		_ZN80_INTERNAL_c2746a16_44_flash_fwd_hdimall_fp16_split_softcap_sm90_cu_2acf44d3_33474cuda3std3__482_GLOBAL__N__c2746a16_44_flash_fwd_hdimall_fp16_split_softcap_sm90_cu_2acf44d3_33476ignoreE,(_ZN80_INTERNAL_c2746a16_44_flash_fwd_hdimall_fp16_split_softcap_sm90_cu_2acf44d3_33474cute7productE - _ZN80_INTERNAL_c2746a16_44_flash_fwd_hdimall_fp16_split_softcap_sm90_cu_2acf44d3_33474cuda3std3__482_GLOBAL__N__c2746a16_44_flash_fwd_hdimall_fp16_split_softcap_sm90_cu_2acf44d3_33476ignoreE)
_ZN80_INTERNAL_c2746a16_44_flash_fwd_hdimall_fp16_split_softcap_sm90_cu_2acf44d3_33474cuda3std3__482_GLOBAL__N__c2746a16_44_flash_fwd_hdimall_fp16_split_softcap_sm90_cu_2acf44d3_33476ignoreE:
	.zero		1
	.type		_ZN80_INTERNAL_c2746a16_44_flash_fwd_hdimall_fp16_split_softcap_sm90_cu_2acf44d3_33474cute7productE,@object
	.size		_ZN80_INTERNAL_c2746a16_44_flash_fwd_hdimall_fp16_split_softcap_sm90_cu_2acf44d3_33474cute7productE,(_ZN80_INTERNAL_c2746a16_44_flash_fwd_hdimall_fp16_split_softcap_sm90_cu_2acf44d3_33474cuda3std3__45__cpo3endE - _ZN80_INTERNAL_c2746a16_44_flash_fwd_hdimall_fp16_split_softcap_sm90_cu_2acf44d3_33474cute7productE)
_ZN80_INTERNAL_c2746a16_44_flash_fwd_hdimall_fp16_split_softcap_sm90_cu_2acf44d3_33474cute7productE:
	.zero		1
	.type		_ZN80_INTERNAL_c2746a16_44_flash_fwd_hdimall_fp16_split_softcap_sm90_cu_2acf44d3_33474cuda3std3__45__cpo3endE,@object
	.size		_ZN80_INTERNAL_c2746a16_44_flash_fwd_hdimall_fp16_split_softcap_sm90_cu_2acf44d3_33474cuda3std3__45__cpo3endE,(_ZN80_INTERNAL_c2746a16_44_flash_fwd_hdimall_fp16_split_softcap_sm90_cu_2acf44d3_33474cuda3std3__419piecewise_constructE - _ZN80_INTERNAL_c2746a16_44_flash_fwd_hdimall_fp16_split_softcap_sm90_cu_2acf44d3_33474cuda3std3__45__cpo3endE)
_ZN80_INTERNAL_c2746a16_44_flash_fwd_hdimall_fp16_split_softcap_sm90_cu_2acf44d3_33474cuda3std3__45__cpo3endE:
	.zero		1
	.type		_ZN80_INTERNAL_c2746a16_44_flash_fwd_hdimall_fp16_split_softcap_sm90_cu_2acf44d3_33474cuda3std3__419piecewise_constructE,@object
	.size		_ZN80_INTERNAL_c2746a16_44_flash_fwd_hdimall_fp16_split_softcap_sm90_cu_2acf44d3_33474cuda3std3__419piecewise_constructE,(_ZN80_INTERNAL_c2746a16_44_flash_fwd_hdimall_fp16_split_softcap_sm90_cu_2acf44d3_33474cuda3std3__45__cpo4cendE - _ZN80_INTERNAL_c2746a16_44_flash_fwd_hdimall_fp16_split_softcap_sm90_cu_2acf44d3_33474cuda3std3__419piecewise_constructE)
_ZN80_INTERNAL_c2746a16_44_flash_fwd_hdimall_fp16_split_softcap_sm90_cu_2acf44d3_33474cuda3std3__419piecewise_constructE:
	.zero		1
	.type		_ZN80_INTERNAL_c2746a16_44_flash_fwd_hdimall_fp16_split_softcap_sm90_cu_2acf44d3_33474cuda3std3__45__cpo4cendE,@object
	.size		_ZN80_INTERNAL_c2746a16_44_flash_fwd_hdimall_fp16_split_softcap_sm90_cu_2acf44d3_33474cuda3std3__45__cpo4cendE,(_ZN80_INTERNAL_c2746a16_44_flash_fwd_hdimall_fp16_split_softcap_sm90_cu_2acf44d3_33474cuda3std6ranges3__45__cpo4swapE - _ZN80_INTERNAL_c2746a16_44_flash_fwd_hdimall_fp16_split_softcap_sm90_cu_2acf44d3_33474cuda3std3__45__cpo4cendE)
_ZN80_INTERNAL_c2746a16_44_flash_fwd_hdimall_fp16_split_softcap_sm90_cu_2acf44d3_33474cuda3std3__45__cpo4cendE:
	.zero		1
	.type		_ZN80_INTERNAL_c2746a16_44_flash_fwd_hdimall_fp16_split_softcap_sm90_cu_2acf44d3_33474cuda3std6ranges3__45__cpo4swapE,@object
	.size		_ZN80_INTERNAL_c2746a16_44_flash_fwd_hdimall_fp16_split_softcap_sm90_cu_2acf44d3_33474cuda3std6ranges3__45__cpo4swapE,(.L_50 - _ZN80_INTERNAL_c2746a16_44_flash_fwd_hdimall_fp16_split_softcap_sm90_cu_2acf44d3_33474cuda3std6ranges3__45__cpo4swapE)
_ZN80_INTERNAL_c2746a16_44_flash_fwd_hdimall_fp16_split_softcap_sm90_cu_2acf44d3_33474cuda3std6ranges3__45__cpo4swapE:
	.zero		1
.L_50:


//--------------------- .nv.shared._ZN7cutlass13device_kernelIN5flash11enable_sm90INS1_16FlashAttnFwdSm90INS1_25CollectiveMainloopFwdSm90ILi2EN4cute5tupleIJNS5_1CILi1EEES8_S8_EEENS6_IJNS7_ILi128EEENS7_ILi80EEENS7_ILi256EEEEEELi256ENS_6half_tEfNS_4arch4Sm90ELb0ELb0ELb1ELb1ELb0ELb0ELb0ELb1ELb1ELb1ELb1ELb0EEENS1_21CollectiveEpilogueFwdINS6_IJSA_SC_SB_EEES9_SE_SG_Li256ELb1ELb1ELb1ELb0EEENS1_36VarlenDynamicPersistentTileSchedulerILi128ELi80ELi256ELi128ELb1ELb1ELb1ELb0ELb1ELb1EEEEEEEEEvNT_6ParamsE --------------------------
	.section	.nv.shared._ZN7cutlass13device_kernelIN5flash11enable_sm90INS1_16FlashAttnFwdSm90INS1_25CollectiveMainloopFwdSm90ILi2EN4cute5tupleIJNS5_1CILi1EEES8_S8_EEENS6_IJNS7_ILi128EEENS7_ILi80EEENS7_ILi256EEEEEELi256ENS_6half_tEfNS_4arch4Sm90ELb0ELb0ELb1ELb1ELb0ELb0ELb0ELb1ELb1ELb1ELb1ELb0EEENS1_21CollectiveEpilogueFwdINS6_IJSA_SC_SB_EEES9_SE_SG_Li256ELb1ELb1ELb1ELb0EEENS1_36VarlenDynamicPersistentTileSchedulerILi128ELi80ELi256ELi128ELb1ELb1ELb1ELb0ELb1ELb1EEEEEEEEEvNT_6ParamsE,"aw",@nobits
	.sectionflags	@""
	.align	16
	.zero		1024


//--------------------- .nv.shared._ZN7cutlass13device_kernelIN5flash11enable_sm90INS1_16FlashAttnFwdSm90INS1_25CollectiveMainloopFwdSm90ILi2EN4cute5tupleIJNS5_1CILi1EEES8_S8_EEENS6_IJNS7_ILi128EEENS7_ILi80EEENS7_ILi256EEEEEELi256ENS_6half_tEfNS_4arch4Sm90ELb0ELb0ELb1ELb1ELb0ELb1ELb0ELb1ELb1ELb1ELb1ELb0EEENS1_21CollectiveEpilogueFwdINS6_IJSA_SC_SB_EEES9_SE_SG_Li256ELb1ELb1ELb1ELb0EEENS1_36VarlenDynamicPersistentTileSchedulerILi128ELi80ELi256ELi128ELb1ELb1ELb1ELb0ELb1ELb1EEEEEEEEEvNT_6ParamsE --------------------------
	.section	.nv.shared._ZN7cutlass13device_kernelIN5flash11enable_sm90INS1_16FlashAttnFwdSm90INS1_25CollectiveMainloopFwdSm90ILi2EN4cute5tupleIJNS5_1CILi1EEES8_S8_EEENS6_IJNS7_ILi128EEENS7_ILi80EEENS7_ILi256EEEEEELi256ENS_6half_tEfNS_4arch4Sm90ELb0ELb0ELb1ELb1ELb0ELb1ELb0ELb1ELb1ELb1ELb1ELb0EEENS1_21CollectiveEpilogueFwdINS6_IJSA_SC_SB_EEES9_SE_SG_Li256ELb1ELb1ELb1ELb0EEENS1_36VarlenDynamicPersistentTileSchedulerILi128ELi80ELi256ELi128ELb1ELb1ELb1ELb0ELb1ELb1EEEEEEEEEvNT_6ParamsE,"aw",@nobits
	.sectionflags	@""
	.align	16
	.zero		1024


//--------------------- .nv.shared._ZN7cutlass13device_kernelIN5flash11enable_sm90INS1_16FlashAttnFwdSm90INS1_25CollectiveMainloopFwdSm90ILi2EN4cute5tupleIJNS5_1CILi1EEES8_S8_EEENS6_IJNS7_ILi128EEENS7_ILi64EEENS7_ILi256EEEEEELi256ENS_6half_tEfNS_4arch4Sm90ELb0ELb1ELb1ELb0ELb0ELb0ELb0ELb1ELb1ELb1ELb1ELb0EEENS1_21CollectiveEpilogueFwdINS6_IJSA_SC_SB_EEES9_SE_SG_Li256ELb0ELb1ELb1ELb0EEENS1_19SingleTileSchedulerILb0ELb1ELb1ELi128EEEEEEEEEvNT_6ParamsE --------------------------
	.section	.nv.shared._ZN7cutlass13device_kernelIN5flash11enable_sm90INS1_16FlashAttnFwdSm90INS1_25CollectiveMainloopFwdSm90ILi2EN4cute5tupleIJNS5_1CILi1EEES8_S8_EEENS6_IJNS7_ILi128EEENS7_ILi64EEENS7_ILi256EEEEEELi256ENS_6half_tEfNS_4arch4Sm90ELb0ELb1ELb1ELb0ELb0ELb0ELb0ELb1ELb1ELb1ELb1ELb0EEENS1_21CollectiveEpilogueFwdINS6_IJSA_SC_SB_EEES9_SE_SG_Li256ELb0ELb1ELb1ELb0EEENS1_19SingleTileSchedulerILb0ELb1ELb1ELi128EEEEEEEEEvNT_6ParamsE,"aw",@nobits
	.sectionflags	@""
	.align	16
	.zero		1024


//--------------------- .nv.shared._ZN7cutlass13device_kernelIN5flash11enable_sm90INS1_16FlashAttnFwdSm90INS1_25CollectiveMainloopFwdSm90ILi2EN4cute5tupleIJNS5_1CILi1EEES8_S8_EEENS6_IJNS7_ILi128EEENS7_ILi64EEENS7_ILi256EEEEEELi256ENS_6half_tEfNS_4arch4Sm90ELb0ELb1ELb1ELb1ELb0ELb0ELb0ELb1ELb1ELb1ELb1ELb0EEENS1_21CollectiveEpilogueFwdINS6_IJSA_SC_SB_EEES9_SE_SG_Li256ELb1ELb1ELb1ELb0EEENS1_36VarlenDynamicPersistentTileSchedulerILi128ELi64ELi256ELi128ELb1ELb1ELb1ELb1ELb0ELb1EEEEEEEEEvNT_6ParamsE --------------------------
	.section	.nv.shared._ZN7cutlass13device_kernelIN5flash11enable_sm90INS1_16FlashAttnFwdSm90INS1_25CollectiveMainloopFwdSm90ILi2EN4cute5tupleIJNS5_1CILi1EEES8_S8_EEENS6_IJNS7_ILi128EEENS7_ILi64EEENS7_ILi256EEEEEELi256ENS_6half_tEfNS_4arch4Sm90ELb0ELb1ELb1ELb1ELb0ELb0ELb0ELb1ELb1ELb1ELb1ELb0EEENS1_21CollectiveEpilogueFwdINS6_IJSA_SC_SB_EEES9_SE_SG_Li256ELb1ELb1ELb1ELb0EEENS1_36VarlenDynamicPersistentTileSchedulerILi128ELi64ELi256ELi128ELb1ELb1ELb1ELb1ELb0ELb1EEEEEEEEEvNT_6ParamsE,"aw",@nobits
	.sectionflags	@""
	.align	16
	.zero		1024


//--------------------- .nv.shared._ZN7cutlass13device_kernelIN5flash11enable_sm90INS1_16FlashAttnFwdSm90INS1_25CollectiveMainloopFwdSm90ILi2EN4cute5tupleIJNS5_1CILi1EEES8_S8_EEENS6_IJNS7_ILi128EEENS7_ILi64EEENS7_ILi256EEEEEELi256ENS_6half_tEfNS_4arch4Sm90ELb0ELb1ELb1ELb1ELb0ELb1ELb0ELb1ELb1ELb1ELb1ELb0EEENS1_21CollectiveEpilogueFwdINS6_IJSA_SC_SB_EEES9_SE_SG_Li256ELb1ELb1ELb1ELb0EEENS1_36VarlenDynamicPersistentTileSchedulerILi128ELi64ELi256ELi128ELb1ELb1ELb1ELb1ELb0ELb1EEEEEEEEEvNT_6ParamsE --------------------------
	.section	.nv.shared._ZN7cutlass13device_kernelIN5flash11enable_sm90INS1_16FlashAttnFwdSm90INS1_25CollectiveMainloopFwdSm90ILi2EN4cute5tupleIJNS5_1CILi1EEES8_S8_EEENS6_IJNS7_ILi128EEENS7_ILi64EEENS7_ILi256EEEEEELi256ENS_6half_tEfNS_4arch4Sm90ELb0ELb1ELb1ELb1ELb0ELb1ELb0ELb1ELb1ELb1ELb1ELb0EEENS1_21CollectiveEpilogueFwdINS6_IJSA_SC_SB_EEES9_SE_SG_Li256ELb1ELb1ELb1ELb0EEENS1_36VarlenDynamicPersistentTileSchedulerILi128ELi64ELi256ELi128ELb1ELb1ELb1ELb1ELb0ELb1EEEEEEEEEvNT_6ParamsE,"aw",@nobits
	.sectionflags	@""
	.align	16
	.zero		1024


//--------------------- .nv.shared._ZN7cutlass13device_kernelIN5flash11enable_sm90INS1_16FlashAttnFwdSm90INS1_25CollectiveMainloopFwdSm90ILi2EN4cute5tupleIJNS5_1CILi1EEES8_S8_EEENS6_IJNS7_ILi128EEENS7_ILi80EEENS7_ILi256EEEEEELi256ENS_6half_tEfNS_4arch4Sm90ELb1ELb0ELb1ELb0ELb0ELb0ELb0ELb1ELb1ELb1ELb1ELb0EEENS1_21CollectiveEpilogueFwdINS6_IJSA_SC_SB_EEES9_SE_SG_Li256ELb0ELb1ELb1ELb0EEENS1_19SingleTileSchedulerILb0ELb1ELb1ELi128EEEEEEEEEvNT_6ParamsE --------------------------
	.section	.nv.shared._ZN7cutlass13device_kernelIN5flash11enable_sm90INS1_16FlashAttnFwdSm90INS1_25CollectiveMainloopFwdSm90ILi2EN4cute5tupleIJNS5_1CILi1EEES8_S8_EEENS6_IJNS7_ILi128EEENS7_ILi80EEENS7_ILi256EEEEEELi256ENS_6half_tEfNS_4arch4Sm90ELb1ELb0ELb1ELb0ELb0ELb0ELb0ELb1ELb1ELb1ELb1ELb0EEENS1_21CollectiveEpilogueFwdINS6_IJSA_SC_SB_EEES9_SE_SG_Li256ELb0ELb1ELb1ELb0EEENS1_19SingleTileSchedulerILb0ELb1ELb1ELi128EEEEEEEEEvNT_6ParamsE,"aw",@nobits
	.sectionflags	@""
	.align	16
	.zero		1024


//--------------------- .nv.shared._ZN7cutlass13device_kernelIN5flash11enable_sm90INS1_16FlashAttnFwdSm90INS1_25CollectiveMainloopFwdSm90ILi2EN4cute5tupleIJNS5_1CILi1EEES8_S8_EEENS6_IJNS7_ILi128EEENS7_ILi80EEENS7_ILi256EEEEEELi256ENS_6half_tEfNS_4arch4Sm90ELb1ELb0ELb1ELb1ELb0ELb0ELb0ELb1ELb1ELb1ELb1ELb0EEENS1_21CollectiveEpilogueFwdINS6_IJSA_SC_SB_EEES9_SE_SG_Li256ELb1ELb1ELb1ELb0EEENS1_36VarlenDynamicPersistentTileSchedulerILi128ELi80ELi256ELi128ELb1ELb1ELb1ELb1ELb1ELb1EEEEEEEEEvNT_6ParamsE --------------------------
	.section	.nv.shared._ZN7cutlass13device_kernelIN5flash11enable_sm90INS1_16FlashAttnFwdSm90INS1_25CollectiveMainloopFwdSm90ILi2EN4cute5tupleIJNS5_1CILi1EEES8_S8_EEENS6_IJNS7_ILi128EEENS7_ILi80EEENS7_ILi256EEEEEELi256ENS_6half_tEfNS_4arch4Sm90ELb1ELb0ELb1ELb1ELb0ELb0ELb0ELb1ELb1ELb1ELb1ELb0EEENS1_21CollectiveEpilogueFwdINS6_IJSA_SC_SB_EEES9_SE_SG_Li256ELb1ELb1ELb1ELb0EEENS1_36VarlenDynamicPersistentTileSchedulerILi128ELi80ELi256ELi128ELb1ELb1ELb1ELb1ELb1ELb1EEEEEEEEEvNT_6ParamsE,"aw",@nobits
	.sectionflags	@""
	.align	16
	.zero		1024


//--------------------- .nv.shared._ZN7cutlass13device_kernelIN5flash11enable_sm90INS1_16FlashAttnFwdSm90INS1_25CollectiveMainloopFwdSm90ILi2EN4cute5tupleIJNS5_1CILi1EEES8_S8_EEENS6_IJNS7_ILi128EEENS7_ILi80EEENS7_ILi256EEEEEELi256ENS_6half_tEfNS_4arch4Sm90ELb1ELb0ELb1ELb1ELb0ELb1ELb0ELb1ELb1ELb1ELb1ELb0EEENS1_21CollectiveEpilogueFwdINS6_IJSA_SC_SB_EEES9_SE_SG_Li256ELb1ELb1ELb1ELb0EEENS1_36VarlenDynamicPersistentTileSchedulerILi128ELi80ELi256ELi128ELb1ELb1ELb1ELb1ELb1ELb1EEEEEEEEEvNT_6ParamsE --------------------------
	.section	.nv.shared._ZN7cutlass13device_kernelIN5flash11enable_sm90INS1_16FlashAttnFwdSm90INS1_25CollectiveMainloopFwdSm90ILi2EN4cute5tupleIJNS5_1CILi1EEES8_S8_EEENS6_IJNS7_ILi128EEENS7_ILi80EEENS7_ILi256EEEEEELi256ENS_6half_tEfNS_4arch4Sm90ELb1ELb0ELb1ELb1ELb0ELb1ELb0ELb1ELb1ELb1ELb1ELb0EEENS1_21CollectiveEpilogueFwdINS6_IJSA_SC_SB_EEES9_SE_SG_Li256ELb1ELb1ELb1ELb0EEENS1_36VarlenDynamicPersistentTileSchedulerILi128ELi80ELi256ELi128ELb1ELb1ELb1ELb1ELb1ELb1EEEEEEEEEvNT_6ParamsE,"aw",@nobits
	.sectionflags	@""
	.align	16
	.zero		1024


//--------------------- .nv.shared._ZN7cutlass13device_kernelIN5flash11enable_sm90INS1_16FlashAttnFwdSm90INS1_25CollectiveMainloopFwdSm90ILi2EN4cute5tupleIJNS5_1CILi1EEES8_S8_EEENS6_IJNS7_ILi128EEENS7_ILi112EEENS7_ILi192EEEEEELi192ENS_6half_tEfNS_4arch4Sm90ELb0ELb0ELb1ELb0ELb0ELb0ELb0ELb1ELb1ELb1ELb1ELb0EEENS1_21CollectiveEpilogueFwdINS6_IJSA_SC_SB_EEES9_SE_SG_Li256ELb0ELb1ELb1ELb0EEENS1_19SingleTileSchedulerILb0ELb1ELb1ELi128EEEEEEEEEvNT_6ParamsE --------------------------
	.section	.nv.shared._ZN7cutlass13device_kernelIN5flash11enable_sm90INS1_16FlashAttnFwdSm90INS1_25CollectiveMainloopFwdSm90ILi2EN4cute5tupleIJNS5_1CILi1EEES8_S8_EEENS6_IJNS7_ILi128EEENS7_ILi112EEENS7_ILi192EEEEEELi192ENS_6half_tEfNS_4arch4Sm90ELb0ELb0ELb1ELb0ELb0ELb0ELb0ELb1ELb1ELb1ELb1ELb0EEENS1_21CollectiveEpilogueFwdINS6_IJSA_SC_SB_EEES9_SE_SG_Li256ELb0ELb1ELb1ELb0EEENS1_19SingleTileSchedulerILb0ELb1ELb1ELi128EEEEEEEEEvNT_6ParamsE,"aw",@nobits
	.sectionflags	@""
	.align	16
	.zero		1024


//--------------------- .nv.shared._ZN7cutlass13device_kernelIN5flash11enable_sm90INS1_16FlashAttnFwdSm90INS1_25CollectiveMainloopFwdSm90ILi2EN4cute5tupleIJNS5_1CILi1EEES8_S8_EEENS6_IJNS7_ILi128EEENS7_ILi112EEENS7_ILi192EEEEEELi192ENS_6half_tEfNS_4arch4Sm90ELb0ELb0ELb1ELb1ELb0ELb0ELb0ELb1ELb1ELb1ELb1ELb0EEENS1_21CollectiveEpilogueFwdINS6_IJSA_SC_SB_EEES9_SE_SG_Li256ELb1ELb1ELb1ELb0EEENS1_36VarlenDynamicPersistentTileSchedulerILi128ELi112ELi256ELi128ELb1ELb1ELb1ELb0ELb1ELb1EEEEEEEEEvNT_6ParamsE --------------------------
	.section	.nv.shared._ZN7cutlass13device_kernelIN5flash11enable_sm90INS1_16FlashAttnFwdSm90INS1_25CollectiveMainloopFwdSm90ILi2EN4cute5tupleIJNS5_1CILi1EEES8_S8_EEENS6_IJNS7_ILi128EEENS7_ILi112EEENS7_ILi192EEEEEELi192ENS_6half_tEfNS_4arch4Sm90ELb0ELb0ELb1ELb1ELb0ELb0ELb0ELb1ELb1ELb1ELb1ELb0EEENS1_21CollectiveEpilogueFwdINS6_IJSA_SC_SB_EEES9_SE_SG_Li256ELb1ELb1ELb1ELb0EEENS1_36VarlenDynamicPersistentTileSchedulerILi128ELi112ELi256ELi128ELb1ELb1ELb1ELb0ELb1ELb1EEEEEEEEEvNT_6ParamsE,"aw",@nobits
	.sectionflags	@""
	.align	16
	.zero		1024


//--------------------- .nv.shared._ZN7cutlass13device_kernelIN5flash11enable_sm90INS1_16FlashAttnFwdSm90INS1_25CollectiveMainloopFwdSm90ILi2EN4cute5tupleIJNS5_1CILi1EEES8_S8_EEENS6_IJNS7_ILi128EEENS7_ILi112EEENS7_ILi192EEEEEELi192ENS_6half_tEfNS_4arch4Sm90ELb0ELb0ELb1ELb1ELb0ELb1ELb0ELb1ELb1ELb1ELb1ELb0EEENS1_21CollectiveEpilogueFwdINS6_IJSA_SC_SB_EEES9_SE_SG_Li256ELb1ELb1ELb1ELb0EEENS1_36VarlenDynamicPersistentTileSchedulerILi128ELi112ELi256ELi128ELb1ELb1ELb1ELb0ELb1ELb1EEEEEEEEEvNT_6ParamsE --------------------------
	.section	.nv.shared._ZN7cutlass13device_kernelIN5flash11enable_sm90INS1_16FlashAttnFwdSm90INS1_25CollectiveMainloopFwdSm90ILi2EN4cute5tupleIJNS5_1CILi1EEES8_S8_EEENS6_IJNS7_ILi128EEENS7_ILi112EEENS7_ILi192EEEEEELi192ENS_6half_tEfNS_4arch4Sm90ELb0ELb0ELb1ELb1ELb0ELb1ELb0ELb1ELb1ELb1ELb1ELb0EEENS1_21CollectiveEpilogueFwdINS6_IJSA_SC_SB_EEES9_SE_SG_Li256ELb1ELb1ELb1ELb0EEENS1_36VarlenDynamicPersistentTileSchedulerILi128ELi112ELi256ELi128ELb1ELb1ELb1ELb0ELb1ELb1EEEEEEEEEvNT_6ParamsE,"aw",@nobits
	.sectionflags	@""
	.align	16
	.zero		1024


//--------------------- .nv.shared._ZN7cutlass13device_kernelIN5flash11enable_sm90INS1_16FlashAttnFwdSm90INS1_25CollectiveMainloopFwdSm90ILi2EN4cute5tupleIJNS5_1CILi1EEES8_S8_EEENS6_IJNS7_ILi128EEENS7_ILi96EEENS7_ILi192EEEEEELi192ENS_6half_tEfNS_4arch4Sm90ELb0ELb1ELb1ELb0ELb0ELb0ELb0ELb1ELb1ELb1ELb1ELb0EEENS1_21CollectiveEpilogueFwdINS6_IJSA_SC_SB_EEES9_SE_SG_Li256ELb0ELb1ELb1ELb0EEENS1_19SingleTileSchedulerILb0ELb1ELb1ELi128EEEEEEEEEvNT_6ParamsE --------------------------
	.section	.nv.shared._ZN7cutlass13device_kernelIN5flash11enable_sm90INS1_16FlashAttnFwdSm90INS1_25CollectiveMainloopFwdSm90ILi2EN4cute5tupleIJNS5_1CILi1EEES8_S8_EEENS6_IJNS7_ILi128EEENS7_ILi96EEENS7_ILi192EEEEEELi192ENS_6half_tEfNS_4arch4Sm90ELb0ELb1ELb1ELb0ELb0ELb0ELb0ELb1ELb1ELb1ELb1ELb0EEENS1_21CollectiveEpilogueFwdINS6_IJSA_SC_SB_EEES9_SE_SG_Li256ELb0ELb1ELb1ELb0EEENS1_19SingleTileSchedulerILb0ELb1ELb1ELi128EEEEEEEEEvNT_6ParamsE,"aw",@nobits
	.sectionflags	@""
	.align	16
	.zero		1024


//--------------------- .nv.shared._ZN7cutlass13device_kernelIN5flash11enable_sm90INS1_16FlashAttnFwdSm90INS1_25CollectiveMainloopFwdSm90ILi2EN4cute5tupleIJNS5_1CILi1EEES8_S8_EEENS6_IJNS7_ILi128EEENS7_ILi96EEENS7_ILi192EEEEEELi192ENS_6half_tEfNS_4arch4Sm90ELb0ELb1ELb1ELb1ELb0ELb0ELb0ELb1ELb1ELb1ELb1ELb0EEENS1_21CollectiveEpilogueFwdINS6_IJSA_SC_SB_EEES9_SE_SG_Li256ELb1ELb1ELb1ELb0EEENS1_36VarlenDynamicPersistentTileSchedulerILi128ELi96ELi256ELi128ELb1ELb1ELb1ELb1ELb0ELb1EEEEEEEEEvNT_6ParamsE --------------------------
	.section	.nv.shared._ZN7cutlass13device_kernelIN5flash11enable_sm90INS1_16FlashAttnFwdSm90INS1_25CollectiveMainloopFwdSm90ILi2EN4cute5tupleIJNS5_1CILi1EEES8_S8_EEENS6_IJNS7_ILi128EEENS7_ILi96EEENS7_ILi192EEEEEELi192ENS_6half_tEfNS_4arch4Sm90ELb0ELb1ELb1ELb1ELb0ELb0ELb0ELb1ELb1ELb1ELb1ELb0EEENS1_21CollectiveEpilogueFwdINS6_IJSA_SC_SB_EEES9_SE_SG_Li256ELb1ELb1ELb1ELb0EEENS1_36VarlenDynamicPersistentTileSchedulerILi128ELi96ELi256ELi128ELb1ELb1ELb1ELb1ELb0ELb1EEEEEEEEEvNT_6ParamsE,"aw",@nobits
	.sectionflags	@""
	.align	16
	.zero		1024


//--------------------- .nv.shared._ZN7cutlass13device_kernelIN5flash11enable_sm90INS1_16FlashAttnFwdSm90INS1_25CollectiveMainloopFwdSm90ILi2EN4cute5tupleIJNS5_1CILi1EEES8_S8_EEENS6_IJNS7_ILi128EEENS7_ILi96EEENS7_ILi192EEEEEELi192ENS_6half_tEfNS_4arch4Sm90ELb0ELb1ELb1ELb1ELb0ELb1ELb0ELb1ELb1ELb1ELb1ELb0EEENS1_21CollectiveEpilogueFwdINS6_IJSA_SC_SB_EEES9_SE_SG_Li256ELb1ELb1ELb1ELb0EEENS1_36VarlenDynamicPersistentTileSchedulerILi128ELi96ELi256ELi128ELb1ELb1ELb1ELb1ELb0ELb1EEEEEEEEEvNT_6ParamsE --------------------------
	.section	.nv.shared._ZN7cutlass13device_kernelIN5flash11enable_sm90INS1_16FlashAttnFwdSm90INS1_25CollectiveMainloopFwdSm90ILi2EN4cute5tupleIJNS5_1CILi1EEES8_S8_EEENS6_IJNS7_ILi128EEENS7_ILi96EEENS7_ILi192EEEEEELi192ENS_6half_tEfNS_4arch4Sm90ELb0ELb1ELb1ELb1ELb0ELb1ELb0ELb1ELb1ELb1ELb1ELb0EEENS1_21CollectiveEpilogueFwdINS6_IJSA_SC_SB_EEES9_SE_SG_Li256ELb1ELb1ELb1ELb0EEENS1_36VarlenDynamicPersistentTileSchedulerILi128ELi96ELi256ELi128ELb1ELb1ELb1ELb1ELb0ELb1EEEEEEEEEvNT_6ParamsE,"aw",@nobits
	.sectionflags	@""
	.align	16
	.zero		1024


//--------------------- .nv.shared._ZN7cutlass13device_kernelIN5flash11enable_sm90INS1_16FlashAttnFwdSm90INS1_25CollectiveMainloopFwdSm90ILi2EN4cute5tupleIJNS5_1CILi1EEES8_S8_EEENS6_IJNS7_ILi128EEENS7_ILi112EEENS7_ILi192EEEEEELi192ENS_6half_tEfNS_4arch4Sm90ELb1ELb0ELb1ELb0ELb0ELb0ELb0ELb1ELb1ELb1ELb1ELb0EEENS1_21CollectiveEpilogueFwdINS6_IJSA_SC_SB_EEES9_SE_SG_Li256ELb0ELb1ELb1ELb0EEENS1_19SingleTileSchedulerILb0ELb1ELb1ELi128EEEEEEEEEvNT_6ParamsE --------------------------
	.section	.nv.shared._ZN7cutlass13device_kernelIN5flash11enable_sm90INS1_16FlashAttnFwdSm90INS1_25CollectiveMainloopFwdSm90ILi2EN4cute5tupleIJNS5_1CILi1EEES8_S8_EEENS6_IJNS7_ILi128EEENS7_ILi112EEENS7_ILi192EEEEEELi192ENS_6half_tEfNS_4arch4Sm90ELb1ELb0ELb1ELb0ELb0ELb0ELb0ELb1ELb1ELb1ELb1ELb0EEENS1_21CollectiveEpilogueFwdINS6_IJSA_SC_SB_EEES9_SE_SG_Li256ELb0ELb1ELb1ELb0EEENS1_19SingleTileSchedulerILb0ELb1ELb1ELi128EEEEEEEEEvNT_6ParamsE,"aw",@nobits
	.sectionflags	@""
	.align	16
	.zero		1024


//--------------------- .nv.shared._ZN7cutlass13device_kernelIN5flash11enable_sm90INS1_16FlashAttnFwdSm90INS1_25CollectiveMainloopFwdSm90ILi2EN4cute5tupleIJNS5_1CILi1EEES8_S8_EEENS6_IJNS7_ILi128EEENS7_ILi112EEENS7_ILi192EEEEEELi192ENS_6half_tEfNS_4arch4Sm90ELb1ELb0ELb1ELb1ELb0ELb0ELb0ELb1ELb1ELb1ELb1ELb0EEENS1_21CollectiveEpilogueFwdINS6_IJSA_SC_SB_EEES9_SE_SG_Li256ELb1ELb1ELb1ELb0EEENS1_36VarlenDynamicPersistentTileSchedulerILi128ELi112ELi256ELi128ELb1ELb1ELb1ELb1ELb1ELb1EEEEEEEEEvNT_6ParamsE --------------------------
	.section	.nv.shared._ZN7cutlass13device_kernelIN5flash11enable_sm90INS1_16FlashAttnFwdSm90INS1_25CollectiveMainloopFwdSm90ILi2EN4cute5tupleIJNS5_1CILi1EEES8_S8_EEENS6_IJNS7_ILi128EEENS7_ILi112EEENS7_ILi192EEEEEELi192ENS_6half_tEfNS_4arch4Sm90ELb1ELb0ELb1ELb1ELb0ELb0ELb0ELb1ELb1ELb1ELb1ELb0EEENS1_21CollectiveEpilogueFwdINS6_IJSA_SC_SB_EEES9_SE_SG_Li256ELb1ELb1ELb1ELb0EEENS1_36VarlenDynamicPersistentTileSchedulerILi128ELi112ELi256ELi128ELb1ELb1ELb1ELb1ELb1ELb1EEEEEEEEEvNT_6ParamsE,"aw",@nobits
	.sectionflags	@""
	.align	16
	.zero		1024


//--------------------- .nv.shared._ZN7cutlass13device_kernelIN5flash11enable_sm90INS1_16FlashAttnFwdSm90INS1_25CollectiveMainloopFwdSm90ILi2EN4cute5tupleIJNS5_1CILi1EEES8_S8_EEENS6_IJNS7_ILi128EEENS7_ILi112EEENS7_ILi192EEEEEELi192ENS_6half_tEfNS_4arch4Sm90ELb1ELb0ELb1ELb1ELb0ELb1ELb0ELb1ELb1ELb1ELb1ELb0EEENS1_21CollectiveEpilogueFwdINS6_IJSA_SC_SB_EEES9_SE_SG_Li256ELb1ELb1ELb1ELb0EEENS1_36VarlenDynamicPersistentTileSchedulerILi128ELi112ELi256ELi128ELb1ELb1ELb1ELb1ELb1ELb1EEEEEEEEEvNT_6ParamsE --------------------------
	.section	.nv.shared._ZN7cutlass13device_kernelIN5flash11enable_sm90INS1_16FlashAttnFwdSm90INS1_25CollectiveMainloopFwdSm90ILi2EN4cute5tupleIJNS5_1CILi1EEES8_S8_EEENS6_IJNS7_ILi128EEENS7_ILi112EEENS7_ILi192EEEEEELi192ENS_6half_tEfNS_4arch4Sm90ELb1ELb0ELb1ELb1ELb0ELb1ELb0ELb1ELb1ELb1ELb1ELb0EEENS1_21CollectiveEpilogueFwdINS6_IJSA_SC_SB_EEES9_SE_SG_Li256ELb1ELb1ELb1ELb0EEENS1_36VarlenDynamicPersistentTileSchedulerILi128ELi112ELi256ELi128ELb1ELb1ELb1ELb1ELb1ELb1EEEEEEEEEvNT_6ParamsE,"aw",@nobits
	.sectionflags	@""
	.align	16
	.zero		1024


//--------------------- .nv.shared._ZN7cutlass13device_kernelIN5flash11enable_sm90INS1_16FlashAttnFwdSm90INS1_25CollectiveMainloopFwdSm90ILi2EN4cute5tupleIJNS5_1CILi1EEES8_S8_EEENS6_IJNS7_ILi128EEENS7_ILi176EEESA_EEELi128ENS_6half_tEfNS_4arch4Sm90ELb0ELb0ELb1ELb0ELb0ELb0ELb0ELb1ELb1ELb1ELb1ELb0EEENS1_21CollectiveEpilogueFwdINS6_IJSA_SA_SB_EEES9_SD_SF_Li256ELb0ELb1ELb1ELb0EEENS1_19SingleTileSchedulerILb0ELb1ELb1ELi128EEEEEEEEEvNT_6ParamsE --------------------------
	.section	.nv.shared._ZN7cutlass13device_kernelIN5flash11enable_sm90INS1_16FlashAttnFwdSm90INS1_25CollectiveMainloopFwdSm90ILi2EN4cute5tupleIJNS5_1CILi1EEES8_S8_EEENS6_IJNS7_ILi128EEENS7_ILi176EEESA_EEELi128ENS_6half_tEfNS_4arch4Sm90ELb0ELb0ELb1ELb0ELb0ELb0ELb0ELb1ELb1ELb1ELb1ELb0EEENS1_21CollectiveEpilogueFwdINS6_IJSA_SA_SB_EEES9_SD_SF_Li256ELb0ELb1ELb1ELb0EEENS1_19SingleTileSchedulerILb0ELb1ELb1ELi128EEEEEEEEEvNT_6ParamsE,"aw",@nobits
	.sectionflags	@""
	.align	16
	.zero		1024


//--------------------- .nv.shared._ZN7cutlass13device_kernelIN5flash11enable_sm90INS1_16FlashAttnFwdSm90INS1_25CollectiveMainloopFwdSm90ILi2EN4cute5tupleIJNS5_1CILi1EEES8_S8_EEENS6_IJNS7_ILi128EEENS7_ILi176EEESA_EEELi128ENS_6half_tEfNS_4arch4Sm90ELb0ELb0ELb1ELb1ELb0ELb0ELb0ELb1ELb1ELb1ELb1ELb0EEENS1_21CollectiveEpilogueFwdINS6_IJSA_SA_SB_EEES9_SD_SF_Li256ELb1ELb1ELb1ELb0EEENS1_36VarlenDynamicPersistentTileSchedulerILi128ELi176ELi256ELi128ELb1ELb1ELb1ELb0ELb1ELb1EEEEEEEEEvNT_6ParamsE --------------------------
	.section	.nv.shared._ZN7cutlass13device_kernelIN5flash11enable_sm90INS1_16FlashAttnFwdSm90INS1_25CollectiveMainloopFwdSm90ILi2EN4cute5tupleIJNS5_1CILi1EEES8_S8_EEENS6_IJNS7_ILi128EEENS7_ILi176EEESA_EEELi128ENS_6half_tEfNS_4arch4Sm90ELb0ELb0ELb1ELb1ELb0ELb0ELb0ELb1ELb1ELb1ELb1ELb0EEENS1_21CollectiveEpilogueFwdINS6_IJSA_SA_SB_EEES9_SD_SF_Li256ELb1ELb1ELb1ELb0EEENS1_36VarlenDynamicPersistentTileSchedulerILi128ELi176ELi256ELi128ELb1ELb1ELb1ELb0ELb1ELb1EEEEEEEEEvNT_6ParamsE,"aw",@nobits
	.sectionflags	@""
	.align	16
	.zero		1024


//--------------------- .nv.shared._ZN7cutlass13device_kernelIN5flash11enable_sm90INS1_16FlashAttnFwdSm90INS1_25CollectiveMainloopFwdSm90ILi2EN4cute5tupleIJNS5_1CILi1EEES8_S8_EEENS6_IJNS7_ILi128EEENS7_ILi176EEESA_EEELi128ENS_6half_tEfNS_4arch4Sm90ELb0ELb0ELb1ELb1ELb0ELb1ELb0ELb1ELb1ELb1ELb1ELb0EEENS1_21CollectiveEpilogueFwdINS6_IJSA_SA_SB_EEES9_SD_SF_Li256ELb1ELb1ELb1ELb0EEENS1_36VarlenDynamicPersistentTileSchedulerILi128ELi176ELi256ELi128ELb1ELb1ELb1ELb0ELb1ELb1EEEEEEEEEvNT_6ParamsE --------------------------
	.section	.nv.shared._ZN7cutlass13device_kernelIN5flash11enable_sm90INS1_16FlashAttnFwdSm90INS1_25CollectiveMainloopFwdSm90ILi2EN4cute5tupleIJNS5_1CILi1EEES8_S8_EEENS6_IJNS7_ILi128EEENS7_ILi176EEESA_EEELi128ENS_6half_tEfNS_4arch4Sm90ELb0ELb0ELb1ELb1ELb0ELb1ELb0ELb1ELb1ELb1ELb1ELb0EEENS1_21CollectiveEpilogueFwdINS6_IJSA_SA_SB_EEES9_SD_SF_Li256ELb1ELb1ELb1ELb0EEENS1_36VarlenDynamicPersistentTileSchedulerILi128ELi176ELi256ELi128ELb1ELb1ELb1ELb0ELb1ELb1EEEEEEEEEvNT_6ParamsE,"aw",@nobits
	.sectionflags	@""
	.align	16
	.zero		1024


//--------------------- .nv.shared._ZN7cutlass13device_kernelIN5flash11enable_sm90INS1_16FlashAttnFwdSm90INS1_25CollectiveMainloopFwdSm90ILi2EN4cute5tupleIJNS5_1CILi1EEES8_S8_EEENS6_IJNS7_ILi128EEESA_SA_EEELi128ENS_6half_tEfNS_4arch4Sm90ELb0ELb1ELb1ELb0ELb0ELb0ELb0ELb1ELb1ELb1ELb1ELb0EEENS1_21CollectiveEpilogueFwdISB_S9_SC_SE_Li256ELb0ELb1ELb1ELb0EEENS1_19SingleTileSchedulerILb0ELb1ELb1ELi128EEEEEEEEEvNT_6ParamsE --------------------------
	.section	.nv.shared._ZN7cutlass13device_kernelIN5flash11enable_sm90INS1_16FlashAttnFwdSm90INS1_25CollectiveMainloopFwdSm90ILi2EN4cute5tupleIJNS5_1CILi1EEES8_S8_EEENS6_IJNS7_ILi128EEESA_SA_EEELi128ENS_6half_tEfNS_4arch4Sm90ELb0ELb1ELb1ELb0ELb0ELb0ELb0ELb1ELb1ELb1ELb1ELb0EEENS1_21CollectiveEpilogueFwdISB_S9_SC_SE_Li256ELb0ELb1ELb1ELb0EEENS1_19SingleTileSchedulerILb0ELb1ELb1ELi128EEEEEEEEEvNT_6ParamsE,"aw",@nobits
	.sectionflags	@""
	.align	16
	.zero		1024


//--------------------- .nv.shared._ZN7cutlass13device_kernelIN5flash11enable_sm90INS1_16FlashAttnFwdSm90INS1_25CollectiveMainloopFwdSm90ILi2EN4cute5tupleIJNS5_1CILi1EEES8_S8_EEENS6_IJNS7_ILi128EEESA_SA_EEELi128ENS_6half_tEfNS_4arch4Sm90ELb0ELb1ELb1ELb1ELb0ELb0ELb0ELb1ELb1ELb1ELb1ELb0EEENS1_21CollectiveEpilogueFwdISB_S9_SC_SE_Li256ELb1ELb1ELb1ELb0EEENS1_36VarlenDynamicPersistentTileSchedulerILi128ELi128ELi256ELi128ELb1ELb1ELb1ELb1ELb0ELb1EEEEEEEEEvNT_6ParamsE --------------------------
	.section	.nv.shared._ZN7cutlass13device_kernelIN5flash11enable_sm90INS1_16FlashAttnFwdSm90INS1_25CollectiveMainloopFwdSm90ILi2EN4cute5tupleIJNS5_1CILi1EEES8_S8_EEENS6_IJNS7_ILi128EEESA_SA_EEELi128ENS_6half_tEfNS_4arch4Sm90ELb0ELb1ELb1ELb1ELb0ELb0ELb0ELb1ELb1ELb1ELb1ELb0EEENS1_21CollectiveEpilogueFwdISB_S9_SC_SE_Li256ELb1ELb1ELb1ELb0EEENS1_36VarlenDynamicPersistentTileSchedulerILi128ELi128ELi256ELi128ELb1ELb1ELb1ELb1ELb0ELb1EEEEEEEEEvNT_6ParamsE,"aw",@nobits
	.sectionflags	@""
	.align	16
	.zero		1024


//--------------------- .nv.shared._ZN7cutlass13device_kernelIN5flash11enable_sm90INS1_16FlashAttnFwdSm90INS1_25CollectiveMainloopFwdSm90ILi2EN4cute5tupleIJNS5_1CILi1EEES8_S8_EEENS6_IJNS7_ILi128EEESA_SA_EEELi128ENS_6half_tEfNS_4arch4Sm90ELb0ELb1ELb1ELb1ELb0ELb1ELb0ELb1ELb1ELb1ELb1ELb0EEENS1_21CollectiveEpilogueFwdISB_S9_SC_SE_Li256ELb1ELb1ELb1ELb0EEENS1_36VarlenDynamicPersistentTileSchedulerILi128ELi128ELi256ELi128ELb1ELb1ELb1ELb1ELb0ELb1EEEEEEEEEvNT_6ParamsE --------------------------
	.section	.nv.shared._ZN7cutlass13device_kernelIN5flash11enable_sm90INS1_16FlashAttnFwdSm90INS1_25CollectiveMainloopFwdSm90ILi2EN4cute5tupleIJNS5_1CILi1EEES8_S8_EEENS6_IJNS7_ILi128EEESA_SA_EEELi128ENS_6half_tEfNS_4arch4Sm90ELb0ELb1ELb1ELb1ELb0ELb1ELb0ELb1ELb1ELb1ELb1ELb0EEENS1_21CollectiveEpilogueFwdISB_S9_SC_SE_Li256ELb1ELb1ELb1ELb0EEENS1_36VarlenDynamicPersistentTileSchedulerILi128ELi128ELi256ELi128ELb1ELb1ELb1ELb1ELb0ELb1EEEEEEEEEvNT_6ParamsE,"aw",@nobits
	.sectionflags	@""
	.align	16
	.zero		1024


//--------------------- .nv.shared._ZN7cutlass13device_kernelIN5flash11enable_sm90INS1_16FlashAttnFwdSm90INS1_25CollectiveMainloopFwdSm90ILi2EN4cute5tupleIJNS5_1CILi1EEES8_S8_EEENS6_IJNS7_ILi128EEESA_SA_EEELi128ENS_6half_tEfNS_4arch4Sm90ELb1ELb0ELb1ELb0ELb0ELb0ELb0ELb1ELb1ELb1ELb1ELb0EEENS1_21CollectiveEpilogueFwdISB_S9_SC_SE_Li256ELb0ELb1ELb1ELb0EEENS1_19SingleTileSchedulerILb0ELb1ELb1ELi128EEEEEEEEEvNT_6ParamsE --------------------------
	.section	.nv.shared._ZN7cutlass13device_kernelIN5flash11enable_sm90INS1_16FlashAttnFwdSm90INS1_25CollectiveMainloopFwdSm90ILi2EN4cute5tupleIJNS5_1CILi1EEES8_S8_EEENS6_IJNS7_ILi128EEESA_SA_EEELi128ENS_6half_tEfNS_4arch4Sm90ELb1ELb0ELb1ELb0ELb0ELb0ELb0ELb1ELb1ELb1ELb1ELb0EEENS1_21CollectiveEpilogueFwdISB_S9_SC_SE_Li256ELb0ELb1ELb1ELb0EEENS1_19SingleTileSchedulerILb0ELb1ELb1ELi128EEEEEEEEEvNT_6ParamsE,"aw",@nobits
	.sectionflags	@""
	.align	16
	.zero		1024


//--------------------- .nv.shared._ZN7cutlass13device_kernelIN5flash11enable_sm90INS1_16FlashAttnFwdSm90INS1_25CollectiveMainloopFwdSm90ILi2EN4cute5tupleIJNS5_1CILi1EEES8_S8_EEENS6_IJNS7_ILi128EEESA_SA_EEELi128ENS_6half_tEfNS_4arch4Sm90ELb1ELb0ELb1ELb1ELb0ELb0ELb0ELb1ELb1ELb1ELb1ELb0EEENS1_21CollectiveEpilogueFwdISB_S9_SC_SE_Li256ELb1ELb1ELb1ELb0EEENS1_36VarlenDynamicPersistentTileSchedulerILi128ELi128ELi256ELi128ELb1ELb1ELb1ELb1ELb1ELb1EEEEEEEEEvNT_6ParamsE --------------------------
	.section	.nv.shared._ZN7cutlass13device_kernelIN5flash11enable_sm90INS1_16FlashAttnFwdSm90INS1_25CollectiveMainloopFwdSm90ILi2EN4cute5tupleIJNS5_1CILi1EEES8_S8_EEENS6_IJNS7_ILi128EEESA_SA_EEELi128ENS_6half_tEfNS_4arch4Sm90ELb1ELb0ELb1ELb1ELb0ELb0ELb0ELb1ELb1ELb1ELb1ELb0EEENS1_21CollectiveEpilogueFwdISB_S9_SC_SE_Li256ELb1ELb1ELb1ELb0EEENS1_36VarlenDynamicPersistentTileSchedulerILi128ELi128ELi256ELi128ELb1ELb1ELb1ELb1ELb1ELb1EEEEEEEEEvNT_6ParamsE,"aw",@nobits
	.sectionflags	@""
	.align	16
	.zero		1024


//--------------------- .nv.shared._ZN7cutlass13device_kernelIN5flash11enable_sm90INS1_16FlashAttnFwdSm90INS1_25CollectiveMainloopFwdSm90ILi2EN4cute5tupleIJNS5_1CILi1EEES8_S8_EEENS6_IJNS7_ILi128EEESA_SA_EEELi128ENS_6half_tEfNS_4arch4Sm90ELb1ELb0ELb1ELb1ELb0ELb1ELb0ELb1ELb1ELb1ELb1ELb0EEENS1_21CollectiveEpilogueFwdISB_S9_SC_SE_Li256ELb1ELb1ELb1ELb0EEENS1_36VarlenDynamicPersistentTileSchedulerILi128ELi128ELi256ELi128ELb1ELb1ELb1ELb1ELb1ELb1EEEEEEEEEvNT_6ParamsE --------------------------
	.section	.nv.shared._ZN7cutlass13device_kernelIN5flash11enable_sm90INS1_16FlashAttnFwdSm90INS1_25CollectiveMainloopFwdSm90ILi2EN4cute5tupleIJNS5_1CILi1EEES8_S8_EEENS6_IJNS7_ILi128EEESA_SA_EEELi128ENS_6half_tEfNS_4arch4Sm90ELb1ELb0ELb1ELb1ELb0ELb1ELb0ELb1ELb1ELb1ELb1ELb0EEENS1_21CollectiveEpilogueFwdISB_S9_SC_SE_Li256ELb1ELb1ELb1ELb0EEENS1_36VarlenDynamicPersistentTileSchedulerILi128ELi128ELi256ELi128ELb1ELb1ELb1ELb1ELb1ELb1EEEEEEEEEvNT_6ParamsE,"aw",@nobits
	.sectionflags	@""
	.align	16
	.zero		1024


//--------------------- .nv.shared._ZN7cutlass13device_kernelIN5flash11enable_sm90INS1_16FlashAttnFwdSm90INS1_25CollectiveMainloopFwdSm90ILi2EN4cute5tupleIJNS5_1CILi1EEES8_S8_EEENS6_IJNS7_ILi192EEENS7_ILi144EEENS7_ILi96EEEEEELi96ENS_6half_tEfNS_4arch4Sm90ELb0ELb0ELb1ELb0ELb0ELb0ELb0ELb0ELb1ELb1ELb1ELb0EEENS1_21CollectiveEpilogueFwdINS6_IJSA_SC_SB_EEES9_SE_SG_Li384ELb0ELb1ELb1ELb0EEENS1_19SingleTileSchedulerILb0ELb1ELb1ELi192EEEEEEEEEvNT_6ParamsE --------------------------
	.section	.nv.shared._ZN7cutlass13device_kernelIN5flash11enable_sm90INS1_16FlashAttnFwdSm90INS1_25CollectiveMainloopFwdSm90ILi2EN4cute5tupleIJNS5_1CILi1EEES8_S8_EEENS6_IJNS7_ILi192EEENS7_ILi144EEENS7_ILi96EEEEEELi96ENS_6half_tEfNS_4arch4Sm90ELb0ELb0ELb1ELb0ELb0ELb0ELb0ELb0ELb1ELb1ELb1ELb0EEENS1_21CollectiveEpilogueFwdINS6_IJSA_SC_SB_EEES9_SE_SG_Li384ELb0ELb1ELb1ELb0EEENS1_19SingleTileSchedulerILb0ELb1ELb1ELi192EEEEEEEEEvNT_6ParamsE,"aw",@nobits
	.sectionflags	@""
	.align	16
	.zero		1024


//--------------------- .nv.shared._ZN7cutlass13device_kernelIN5flash11enable_sm90INS1_16FlashAttnFwdSm90INS1_25CollectiveMainloopFwdSm90ILi2EN4cute5tupleIJNS5_1CILi1EEES8_S8_EEENS6_IJNS7_ILi192EEENS7_ILi144EEENS7_ILi96EEEEEELi96ENS_6half_tEfNS_4arch4Sm90ELb0ELb0ELb1ELb1ELb0ELb0ELb0ELb0ELb1ELb1ELb1ELb0EEENS1_21CollectiveEpilogueFwdINS6_IJSA_SC_SB_EEES9_SE_SG_Li384ELb1ELb1ELb1ELb0EEENS1_36VarlenDynamicPersistentTileSchedulerILi192ELi144ELi384ELi128ELb1ELb1ELb1ELb0ELb1ELb1EEEEEEEEEvNT_6ParamsE --------------------------
	.section	.nv.shared._ZN7cutlass13device_kernelIN5flash11enable_sm90INS1_16FlashAttnFwdSm90INS1_25CollectiveMainloopFwdSm90ILi2EN4cute5tupleIJNS5_1CILi1EEES8_S8_EEENS6_IJNS7_ILi192EEENS7_ILi144EEENS7_ILi96EEEEEELi96ENS_6half_tEfNS_4arch4Sm90ELb0ELb0ELb1ELb1ELb0ELb0ELb0ELb0ELb1ELb1ELb1ELb0EEENS1_21CollectiveEpilogueFwdINS6_IJSA_SC_SB_EEES9_SE_SG_Li384ELb1ELb1ELb1ELb0EEENS1_36VarlenDynamicPersistentTileSchedulerILi192ELi144ELi384ELi128ELb1ELb1ELb1ELb0ELb1ELb1EEEEEEEEEvNT_6ParamsE,"aw",@nobits
	.sectionflags	@""
	.align	16
	.zero		1024


//--------------------- .nv.shared._ZN7cutlass13device_kernelIN5flash11enable_sm90INS1_16FlashAttnFwdSm90INS1_25CollectiveMainloopFwdSm90ILi2EN4cute5tupleIJNS5_1CILi1EEES8_S8_EEENS6_IJNS7_ILi192EEENS7_ILi144EEENS7_ILi96EEEEEELi96ENS_6half_tEfNS_4arch4Sm90ELb0ELb0ELb1ELb1ELb0ELb1ELb0ELb0ELb1ELb1ELb1ELb0EEENS1_21CollectiveEpilogueFwdINS6_IJSA_SC_SB_EEES9_SE_SG_Li384ELb1ELb1ELb1ELb0EEENS1_36VarlenDynamicPersistentTileSchedulerILi192ELi144ELi384ELi128ELb1ELb1ELb1ELb0ELb1ELb1EEEEEEEEEvNT_6ParamsE --------------------------
	.section	.nv.shared._ZN7cutlass13device_kernelIN5flash11enable_sm90INS1_16FlashAttnFwdSm90INS1_25CollectiveMainloopFwdSm90ILi2EN4cute5tupleIJNS5_1CILi1EEES8_S8_EEENS6_IJNS7_ILi192EEENS7_ILi144EEENS7_ILi96EEEEEELi96ENS_6half_tEfNS_4arch4Sm90ELb0ELb0ELb1ELb1ELb0ELb1ELb0ELb0ELb1ELb1ELb1ELb0EEENS1_21CollectiveEpilogueFwdINS6_IJSA_SC_SB_EEES9_SE_SG_Li384ELb1ELb1ELb1ELb0EEENS1_36VarlenDynamicPersistentTileSchedulerILi192ELi144ELi384ELi128ELb1ELb1ELb1ELb0ELb1ELb1EEEEEEEEEvNT_6ParamsE,"aw",@nobits
	.sectionflags	@""
	.align	16
	.zero		1024


//--------------------- .nv.shared._ZN7cutlass13device_kernelIN5flash11enable_sm90INS1_16FlashAttnFwdSm90INS1_25CollectiveMainloopFwdSm90ILi2EN4cute5tupleIJNS5_1CILi1EEES8_S8_EEENS6_IJNS7_ILi192EEENS7_ILi128EEENS7_ILi96EEEEEELi96ENS_6half_tEfNS_4arch4Sm90ELb0ELb1ELb1ELb0ELb0ELb0ELb0ELb0ELb1ELb1ELb1ELb0EEENS1_21CollectiveEpilogueFwdINS6_IJSA_SC_SB_EEES9_SE_SG_Li384ELb0ELb1ELb1ELb0EEENS1_19SingleTileSchedulerILb0ELb1ELb1ELi192EEEEEEEEEvNT_6ParamsE --------------------------
	.section	.nv.shared._ZN7cutlass13device_kernelIN5flash11enable_sm90INS1_16FlashAttnFwdSm90INS1_25CollectiveMainloopFwdSm90ILi2EN4cute5tupleIJNS5_1CILi1EEES8_S8_EEENS6_IJNS7_ILi192EEENS7_ILi128EEENS7_ILi96EEEEEELi96ENS_6half_tEfNS_4arch4Sm90ELb0ELb1ELb1ELb0ELb0ELb0ELb0ELb0ELb1ELb1ELb1ELb0EEENS1_21CollectiveEpilogueFwdINS6_IJSA_SC_SB_EEES9_SE_SG_Li384ELb0ELb1ELb1ELb0EEENS1_19SingleTileSchedulerILb0ELb1ELb1ELi192EEEEEEEEEvNT_6ParamsE,"aw",@nobits
	.sectionflags	@""
	.align	16
	.zero		1024


//--------------------- .nv.shared._ZN7cutlass13device_kernelIN5flash11enable_sm90INS1_16FlashAttnFwdSm90INS1_25CollectiveMainloopFwdSm90ILi2EN4cute5tupleIJNS5_1CILi1EEES8_S8_EEENS6_IJNS7_ILi192EEENS7_ILi128EEENS7_ILi96EEEEEELi96ENS_6half_tEfNS_4arch4Sm90ELb0ELb1ELb1ELb1ELb0ELb0ELb0ELb0ELb1ELb1ELb1ELb0EEENS1_21CollectiveEpilogueFwdINS6_IJSA_SC_SB_EEES9_SE_SG_Li384ELb1ELb1ELb1ELb0EEENS1_36VarlenDynamicPersistentTileSchedulerILi192ELi128ELi384ELi128ELb1ELb1ELb1ELb1ELb0ELb1EEEEEEEEEvNT_6ParamsE --------------------------
	.section	.nv.shared._ZN7cutlass13device_kernelIN5flash11enable_sm90INS1_16FlashAttnFwdSm90INS1_25CollectiveMainloopFwdSm90ILi2EN4cute5tupleIJNS5_1CILi1EEES8_S8_EEENS6_IJNS7_ILi192EEENS7_ILi128EEENS7_ILi96EEEEEELi96ENS_6half_tEfNS_4arch4Sm90ELb0ELb1ELb1ELb1ELb0ELb0ELb0ELb0ELb1ELb1ELb1ELb0EEENS1_21CollectiveEpilogueFwdINS6_IJSA_SC_SB_EEES9_SE_SG_Li384ELb1ELb1ELb1ELb0EEENS1_36VarlenDynamicPersistentTileSchedulerILi192ELi128ELi384ELi128ELb1ELb1ELb1ELb1ELb0ELb1EEEEEEEEEvNT_6ParamsE,"aw",@nobits
	.sectionflags	@""
	.align	16
	.zero		1024


//--------------------- .nv.shared._ZN7cutlass13device_kernelIN5flash11enable_sm90INS1_16FlashAttnFwdSm90INS1_25CollectiveMainloopFwdSm90ILi2EN4cute5tupleIJNS5_1CILi1EEES8_S8_EEENS6_IJNS7_ILi192EEENS7_ILi128EEENS7_ILi96EEEEEELi96ENS_6half_tEfNS_4arch4Sm90ELb0ELb1ELb1ELb1ELb0ELb1ELb0ELb0ELb1ELb1ELb1ELb0EEENS1_21CollectiveEpilogueFwdINS6_IJSA_SC_SB_EEES9_SE_SG_Li384ELb1ELb1ELb1ELb0EEENS1_36VarlenDynamicPersistentTileSchedulerILi192ELi128ELi384ELi128ELb1ELb1ELb1ELb1ELb0ELb1EEEEEEEEEvNT_6ParamsE --------------------------
	.section	.nv.shared._ZN7cutlass13device_kernelIN5flash11enable_sm90INS1_16FlashAttnFwdSm90INS1_25CollectiveMainloopFwdSm90ILi2EN4cute5tupleIJNS5_1CILi1EEES8_S8_EEENS6_IJNS7_ILi192EEENS7_ILi128EEENS7_ILi96EEEEEELi96ENS_6half_tEfNS_4arch4Sm90ELb0ELb1ELb1ELb1ELb0ELb1ELb0ELb0ELb1ELb1ELb1ELb0EEENS1_21CollectiveEpilogueFwdINS6_IJSA_SC_SB_EEES9_SE_SG_Li384ELb1ELb1ELb1ELb0EEENS1_36VarlenDynamicPersistentTileSchedulerILi192ELi128ELi384ELi128ELb1ELb1ELb1ELb1ELb0ELb1EEEEEEEEEvNT_6ParamsE,"aw",@nobits
	.sectionflags	@""
	.align	16
	.zero		1024


//--------------------- .nv.shared._ZN7cutlass13device_kernelIN5flash11enable_sm90INS1_16FlashAttnFwdSm90INS1_25CollectiveMainloopFwdSm90ILi2EN4cute5tupleIJNS5_1CILi1EEES8_S8_EEENS6_IJNS7_ILi192EEENS7_ILi144EEENS7_ILi96EEEEEELi96ENS_6half_tEfNS_4arch4Sm90ELb1ELb0ELb1ELb0ELb0ELb0ELb0ELb0ELb1ELb1ELb1ELb0EEENS1_21CollectiveEpilogueFwdINS6_IJSA_SC_SB_EEES9_SE_SG_Li384ELb0ELb1ELb1ELb0EEENS1_19SingleTileSchedulerILb0ELb1ELb1ELi192EEEEEEEEEvNT_6ParamsE --------------------------
	.section	.nv.shared._ZN7cutlass13device_kernelIN5flash11enable_sm90INS1_16FlashAttnFwdSm90INS1_25CollectiveMainloopFwdSm90ILi2EN4cute5tupleIJNS5_1CILi1EEES8_S8_EEENS6_IJNS7_ILi192EEENS7_ILi144EEENS7_ILi96EEEEEELi96ENS_6half_tEfNS_4arch4Sm90ELb1ELb0ELb1ELb0ELb0ELb0ELb0ELb0ELb1ELb1ELb1ELb0EEENS1_21CollectiveEpilogueFwdINS6_IJSA_SC_SB_EEES9_SE_SG_Li384ELb0ELb1ELb1ELb0EEENS1_19SingleTileSchedulerILb0ELb1ELb1ELi192EEEEEEEEEvNT_6ParamsE,"aw",@nobits
	.sectionflags	@""
	.align	16
	.zero		1024


//--------------------- .nv.shared._ZN7cutlass13device_kernelIN5flash11enable_sm90INS1_16FlashAttnFwdSm90INS1_25CollectiveMainloopFwdSm90ILi2EN4cute5tupleIJNS5_1CILi1EEES8_S8_EEENS6_IJNS7_ILi192EEENS7_ILi144EEENS7_ILi96EEEEEELi96ENS_6half_tEfNS_4arch4Sm90ELb1ELb0ELb1ELb1ELb0ELb0ELb0ELb0ELb1ELb1ELb1ELb0EEENS1_21CollectiveEpilogueFwdINS6_IJSA_SC_SB_EEES9_SE_SG_Li384ELb1ELb1ELb1ELb0EEENS1_36VarlenDynamicPersistentTileSchedulerILi192ELi144ELi384ELi128ELb1ELb1ELb1ELb1ELb1ELb1EEEEEEEEEvNT_6ParamsE --------------------------
	.section	.nv.shared._ZN7cutlass13device_kernelIN5flash11enable_sm90INS1_16FlashAttnFwdSm90INS1_25CollectiveMainloopFwdSm90ILi2EN4cute5tupleIJNS5_1CILi1EEES8_S8_EEENS6_IJNS7_ILi192EEENS7_ILi144EEENS7_ILi96EEEEEELi96ENS_6half_tEfNS_4arch4Sm90ELb1ELb0ELb1ELb1ELb0ELb0ELb0ELb0ELb1ELb1ELb1ELb0EEENS1_21CollectiveEpilogueFwdINS6_IJSA_SC_SB_EEES9_SE_SG_Li384ELb1ELb1ELb1ELb0EEENS1_36VarlenDynamicPersistentTileSchedulerILi192ELi144ELi384ELi128ELb1ELb1ELb1ELb1ELb1ELb1EEEEEEEEEvNT_6ParamsE,"aw",@nobits
	.sectionflags	@""
	.align	16
	.zero		1024


//--------------------- .nv.shared._ZN7cutlass13device_kernelIN5flash11enable_sm90INS1_16FlashAttnFwdSm90INS1_25CollectiveMainloopFwdSm90ILi2EN4cute5tupleIJNS5_1CILi1EEES8_S8_EEENS6_IJNS7_ILi192EEENS7_ILi144EEENS7_ILi96EEEEEELi96ENS_6half_tEfNS_4arch4Sm90ELb1ELb0ELb1ELb1ELb0ELb1ELb0ELb0ELb1ELb1ELb1ELb0EEENS1_21CollectiveEpilogueFwdINS6_IJSA_SC_SB_EEES9_SE_SG_Li384ELb1ELb1ELb1ELb0EEENS1_36VarlenDynamicPersistentTileSchedulerILi192ELi144ELi384ELi128ELb1ELb1ELb1ELb1ELb1ELb1EEEEEEEEEvNT_6ParamsE --------------------------
	.section	.nv.shared._ZN7cutlass13device_kernelIN5flash11enable_sm90INS1_16FlashAttnFwdSm90INS1_25CollectiveMainloopFwdSm90ILi2EN4cute5tupleIJNS5_1CILi1EEES8_S8_EEENS6_IJNS7_ILi192EEENS7_ILi144EEENS7_ILi96EEEEEELi96ENS_6half_tEfNS_4arch4Sm90ELb1ELb0ELb1ELb1ELb0ELb1ELb0ELb0ELb1ELb1ELb1ELb0EEENS1_21CollectiveEpilogueFwdINS6_IJSA_SC_SB_EEES9_SE_SG_Li384ELb1ELb1ELb1ELb0EEENS1_36VarlenDynamicPersistentTileSchedulerILi192ELi144ELi384ELi128ELb1ELb1ELb1ELb1ELb1ELb1EEEEEEEEEvNT_6ParamsE,"aw",@nobits
	.sectionflags	@""
	.align	16
	.zero		1024


//--------------------- .nv.shared._ZN7cutlass13device_kernelIN5flash11enable_sm90INS1_16FlashAttnFwdSm90INS1_25CollectiveMainloopFwdSm90ILi2EN4cute5tupleIJNS5_1CILi1EEES8_S8_EEENS6_IJNS7_ILi192EEESA_NS7_ILi64EEEEEELi64ENS_6half_tEfNS_4arch4Sm90ELb0ELb0ELb1ELb0ELb0ELb0ELb0ELb0ELb1ELb1ELb1ELb0EEENS1_21CollectiveEpilogueFwdINS6_IJSA_SB_SA_EEES9_SD_SF_Li384ELb0ELb1ELb1ELb0EEENS1_19SingleTileSchedulerILb0ELb1ELb1ELi192EEEEEEEEEvNT_6ParamsE --------------------------
	.section	.nv.shared._ZN7cutlass13device_kernelIN5flash11enable_sm90INS1_16FlashAttnFwdSm90INS1_25CollectiveMainloopFwdSm90ILi2EN4cute5tupleIJNS5_1CILi1EEES8_S8_EEENS6_IJNS7_ILi192EEESA_NS7_ILi64EEEEEELi64ENS_6half_tEfNS_4arch4Sm90ELb0ELb0ELb1ELb0ELb0ELb0ELb0ELb0ELb1ELb1ELb1ELb0EEENS1_21CollectiveEpilogueFwdINS6_IJSA_SB_SA_EEES9_SD_SF_Li384ELb0ELb1ELb1ELb0EEENS1_19SingleTileSchedulerILb0ELb1ELb1ELi192EEEEEEEEEvNT_6ParamsE,"aw",@nobits
	.sectionflags	@""
	.align	16
	.zero		1024


//--------------------- .nv.shared._ZN7cutlass13device_kernelIN5flash11enable_sm90INS1_16FlashAttnFwdSm90INS1_25CollectiveMainloopFwdSm90ILi2EN4cute5tupleIJNS5_1CILi1EEES8_S8_EEENS6_IJNS7_ILi192EEESA_NS7_ILi64EEEEEELi64ENS_6half_tEfNS_4arch4Sm90ELb0ELb0ELb1ELb1ELb0ELb0ELb0ELb0ELb1ELb1ELb1ELb0EEENS1_21CollectiveEpilogueFwdINS6_IJSA_SB_SA_EEES9_SD_SF_Li384ELb1ELb1ELb1ELb0EEENS1_36VarlenDynamicPersistentTileSchedulerILi192ELi192ELi384ELi128ELb1ELb1ELb1ELb0ELb1ELb1EEEEEEEEEvNT_6ParamsE --------------------------
	.section	.nv.shared._ZN7cutlass13device_kernelIN5flash11enable_sm90INS1_16FlashAttnFwdSm90INS1_25CollectiveMainloopFwdSm90ILi2EN4cute5tupleIJNS5_1CILi1EEES8_S8_EEENS6_IJNS7_ILi192EEESA_NS7_ILi64EEEEEELi64ENS_6half_tEfNS_4arch4Sm90ELb0ELb0ELb1ELb1ELb0ELb0ELb0ELb0ELb1ELb1ELb1ELb0EEENS1_21CollectiveEpilogueFwdINS6_IJSA_SB_SA_EEES9_SD_SF_Li384ELb1ELb1ELb1ELb0EEENS1_36VarlenDynamicPersistentTileSchedulerILi192ELi192ELi384ELi128ELb1ELb1ELb1ELb0ELb1ELb1EEEEEEEEEvNT_6ParamsE,"aw",@nobits
	.sectionflags	@""
	.align	16
	.zero		1024


//--------------------- .nv.shared._ZN7cutlass13device_kernelIN5flash11enable_sm90INS1_16FlashAttnFwdSm90INS1_25CollectiveMainloopFwdSm90ILi2EN4cute5tupleIJNS5_1CILi1EEES8_S8_EEENS6_IJNS7_ILi192EEESA_NS7_ILi64EEEEEELi64ENS_6half_tEfNS_4arch4Sm90ELb0ELb0ELb1ELb1ELb0ELb1ELb0ELb0ELb1ELb1ELb1ELb0EEENS1_21CollectiveEpilogueFwdINS6_IJSA_SB_SA_EEES9_SD_SF_Li384ELb1ELb1ELb1ELb0EEENS1_36VarlenDynamicPersistentTileSchedulerILi192ELi192ELi384ELi128ELb1ELb1ELb1ELb0ELb1ELb1EEEEEEEEEvNT_6ParamsE --------------------------
	.section	.nv.shared._ZN7cutlass13device_kernelIN5flash11enable_sm90INS1_16FlashAttnFwdSm90INS1_25CollectiveMainloopFwdSm90ILi2EN4cute5tupleIJNS5_1CILi1EEES8_S8_EEENS6_IJNS7_ILi192EEESA_NS7_ILi64EEEEEELi64ENS_6half_tEfNS_4arch4Sm90ELb0ELb0ELb1ELb1ELb0ELb1ELb0ELb0ELb1ELb1ELb1ELb0EEENS1_21CollectiveEpilogueFwdINS6_IJSA_SB_SA_EEES9_SD_SF_Li384ELb1ELb1ELb1ELb0EEENS1_36VarlenDynamicPersistentTileSchedulerILi192ELi192ELi384ELi128ELb1ELb1ELb1ELb0ELb1ELb1EEEEEEEEEvNT_6ParamsE,"aw",@nobits
	.sectionflags	@""
	.align	16
	.zero		1024


//--------------------- .nv.shared._ZN7cutlass13device_kernelIN5flash11enable_sm90INS1_16FlashAttnFwdSm90INS1_25CollectiveMainloopFwdSm90ILi2EN4cute5tupleIJNS5_1CILi1EEES8_S8_EEENS6_IJNS7_ILi192EEENS7_ILi128EEENS7_ILi64EEEEEELi64ENS_6half_tEfNS_4arch4Sm90ELb0ELb1ELb1ELb0ELb0ELb0ELb0ELb1ELb1ELb1ELb1ELb0EEENS1_21CollectiveEpilogueFwdINS6_IJSA_SC_SB_EEES9_SE_SG_Li384ELb0ELb1ELb1ELb0EEENS1_19SingleTileSchedulerILb0ELb1ELb1ELi192EEEEEEEEEvNT_6ParamsE --------------------------
	.section	.nv.shared._ZN7cutlass13device_kernelIN5flash11enable_sm90INS1_16FlashAttnFwdSm90INS1_25CollectiveMainloopFwdSm90ILi2EN4cute5tupleIJNS5_1CILi1EEES8_S8_EEENS6_IJNS7_ILi192EEENS7_ILi128EEENS7_ILi64EEEEEELi64ENS_6half_tEfNS_4arch4Sm90ELb0ELb1ELb1ELb0ELb0ELb0ELb0ELb1ELb1ELb1ELb1ELb0EEENS1_21CollectiveEpilogueFwdINS6_IJSA_SC_SB_EEES9_SE_SG_Li384ELb0ELb1ELb1ELb0EEENS1_19SingleTileSchedulerILb0ELb1ELb1ELi192EEEEEEEEEvNT_6ParamsE,"aw",@nobits
	.sectionflags	@""
	.align	16
	.zero		1024


//--------------------- .nv.shared._ZN7cutlass13device_kernelIN5flash11enable_sm90INS1_16FlashAttnFwdSm90INS1_25CollectiveMainloopFwdSm90ILi2EN4cute5tupleIJNS5_1CILi1EEES8_S8_EEENS6_IJNS7_ILi192EEENS7_ILi128EEENS7_ILi64EEEEEELi64ENS_6half_tEfNS_4arch4Sm90ELb0ELb1ELb1ELb1ELb0ELb0ELb0ELb1ELb1ELb1ELb1ELb0EEENS1_21CollectiveEpilogueFwdINS6_IJSA_SC_SB_EEES9_SE_SG_Li384ELb1ELb1ELb1ELb0EEENS1_36VarlenDynamicPersistentTileSchedulerILi192ELi128ELi384ELi128ELb1ELb1ELb1ELb1ELb0ELb1EEEEEEEEEvNT_6ParamsE --------------------------
	.section	.nv.shared._ZN7cutlass13device_kernelIN5flash11enable_sm90INS1_16FlashAttnFwdSm90INS1_25CollectiveMainloopFwdSm90ILi2EN4cute5tupleIJNS5_1CILi1EEES8_S8_EEENS6_IJNS7_ILi192EEENS7_ILi128EEENS7_ILi64EEEEEELi64ENS_6half_tEfNS_4arch4Sm90ELb0ELb1ELb1ELb1ELb0ELb0ELb0ELb1ELb1ELb1ELb1ELb0EEENS1_21CollectiveEpilogueFwdINS6_IJSA_SC_SB_EEES9_SE_SG_Li384ELb1ELb1ELb1ELb0EEENS1_36VarlenDynamicPersistentTileSchedulerILi192ELi128ELi384ELi128ELb1ELb1ELb1ELb1ELb0ELb1EEEEEEEEEvNT_6ParamsE,"aw",@nobits
	.sectionflags	@""
	.align	16
	.zero		1024


//--------------------- .nv.shared._ZN7cutlass13device_kernelIN5flash11enable_sm90INS1_16FlashAttnFwdSm90INS1_25CollectiveMainloopFwdSm90ILi2EN4cute5tupleIJNS5_1CILi1EEES8_S8_EEENS6_IJNS7_ILi192EEENS7_ILi128EEENS7_ILi64EEEEEELi64ENS_6half_tEfNS_4arch4Sm90ELb0ELb1ELb1ELb1ELb0ELb1ELb0ELb1ELb1ELb1ELb1ELb0EEENS1_21CollectiveEpilogueFwdINS6_IJSA_SC_SB_EEES9_SE_SG_Li384ELb1ELb1ELb1ELb0EEENS1_36VarlenDynamicPersistentTileSchedulerILi192ELi128ELi384ELi128ELb1ELb1ELb1ELb1ELb0ELb1EEEEEEEEEvNT_6ParamsE --------------------------
	.section	.nv.shared._ZN7cutlass13device_kernelIN5flash11enable_sm90INS1_16FlashAttnFwdSm90INS1_25CollectiveMainloopFwdSm90ILi2EN4cute5tupleIJNS5_1CILi1EEES8_S8_EEENS6_IJNS7_ILi192EEENS7_ILi128EEENS7_ILi64EEEEEELi64ENS_6half_tEfNS_4arch4Sm90ELb0ELb1ELb1ELb1ELb0ELb1ELb0ELb1ELb1ELb1ELb1ELb0EEENS1_21CollectiveEpilogueFwdINS6_IJSA_SC_SB_EEES9_SE_SG_Li384ELb1ELb1ELb1ELb0EEENS1_36VarlenDynamicPersistentTileSchedulerILi192ELi128ELi384ELi128ELb1ELb1ELb1ELb1ELb0ELb1EEEEEEEEEvNT_6ParamsE,"aw",@nobits
	.sectionflags	@""
	.align	16
	.zero		1024


//--------------------- .nv.shared._ZN7cutlass13device_kernelIN5flash11enable_sm90INS1_16FlashAttnFwdSm90INS1_25CollectiveMainloopFwdSm90ILi2EN4cute5tupleIJNS5_1CILi1EEES8_S8_EEENS6_IJNS7_ILi192EEENS7_ILi128EEENS7_ILi64EEEEEELi64ENS_6half_tEfNS_4arch4Sm90ELb1ELb0ELb1ELb0ELb0ELb0ELb0ELb1ELb1ELb1ELb1ELb0EEENS1_21CollectiveEpilogueFwdINS6_IJSA_SC_SB_EEES9_SE_SG_Li384ELb0ELb1ELb1ELb0EEENS1_19SingleTileSchedulerILb0ELb1ELb1ELi192EEEEEEEEEvNT_6ParamsE --------------------------
	.section	.nv.shared._ZN7cutlass13device_kernelIN5flash11enable_sm90INS1_16FlashAttnFwdSm90INS1_25CollectiveMainloopFwdSm90ILi2EN4cute5tupleIJNS5_1CILi1EEES8_S8_EEENS6_IJNS7_ILi192EEENS7_ILi128EEENS7_ILi64EEEEEELi64ENS_6half_tEfNS_4arch4Sm90ELb1ELb0ELb1ELb0ELb0ELb0ELb0ELb1ELb1ELb1ELb1ELb0EEENS1_21CollectiveEpilogueFwdINS6_IJSA_SC_SB_EEES9_SE_SG_Li384ELb0ELb1ELb1ELb0EEENS1_19SingleTileSchedulerILb0ELb1ELb1ELi192EEEEEEEEEvNT_6ParamsE,"aw",@nobits
	.sectionflags	@""
	.align	16
	.zero		1024


//--------------------- .nv.shared._ZN7cutlass13device_kernelIN5flash11enable_sm90INS1_16FlashAttnFwdSm90INS1_25CollectiveMainloopFwdSm90ILi2EN4cute5tupleIJNS5_1CILi1EEES8_S8_EEENS6_IJNS7_ILi192EEENS7_ILi128EEENS7_ILi64EEEEEELi64ENS_6half_tEfNS_4arch4Sm90ELb1ELb0ELb1ELb1ELb0ELb0ELb0ELb1ELb1ELb1ELb1ELb0EEENS1_21CollectiveEpilogueFwdINS6_IJSA_SC_SB_EEES9_SE_SG_Li384ELb1ELb1ELb1ELb0EEENS1_36VarlenDynamicPersistentTileSchedulerILi192ELi128ELi384ELi128ELb1ELb1ELb1ELb1ELb1ELb1EEEEEEEEEvNT_6ParamsE --------------------------
	.section	.nv.shared._ZN7cutlass13device_kernelIN5flash11enable_sm90INS1_16FlashAttnFwdSm90INS1_25CollectiveMainloopFwdSm90ILi2EN4cute5tupleIJNS5_1CILi1EEES8_S8_EEENS6_IJNS7_ILi192EEENS7_ILi128EEENS7_ILi64EEEEEELi64ENS_6half_tEfNS_4arch4Sm90ELb1ELb0ELb1ELb1ELb0ELb0ELb0ELb1ELb1ELb1ELb1ELb0EEENS1_21CollectiveEpilogueFwdINS6_IJSA_SC_SB_EEES9_SE_SG_Li384ELb1ELb1ELb1ELb0EEENS1_36VarlenDynamicPersistentTileSchedulerILi192ELi128ELi384ELi128ELb1ELb1ELb1ELb1ELb1ELb1EEEEEEEEEvNT_6ParamsE,"aw",@nobits
	.sectionflags	@""
	.align	16
	.zero		1024


//--------------------- .nv.shared._ZN7cutlass13device_kernelIN5flash11enable_sm90INS1_16FlashAttnFwdSm90INS1_25CollectiveMainloopFwdSm90ILi2EN4cute5tupleIJNS5_1CILi1EEES8_S8_EEENS6_IJNS7_ILi192EEENS7_ILi128EEENS7_ILi64EEEEEELi64ENS_6half_tEfNS_4arch4Sm90ELb1ELb0ELb1ELb1ELb0ELb1ELb0ELb1ELb1ELb1ELb1ELb0EEENS1_21CollectiveEpilogueFwdINS6_IJSA_SC_SB_EEES9_SE_SG_Li384ELb1ELb1ELb1ELb0EEENS1_36VarlenDynamicPersistentTileSchedulerILi192ELi128ELi384ELi128ELb1ELb1ELb1ELb1ELb1ELb1EEEEEEEEEvNT_6ParamsE --------------------------
	.section	.nv.shared._ZN7cutlass13device_kernelIN5flash11enable_sm90INS1_16FlashAttnFwdSm90INS1_25CollectiveMainloopFwdSm90ILi2EN4cute5tupleIJNS5_1CILi1EEES8_S8_EEENS6_IJNS7_ILi192EEENS7_ILi128EEENS7_ILi64EEEEEELi64ENS_6half_tEfNS_4arch4Sm90ELb1ELb0ELb1ELb1ELb0ELb1ELb0ELb1ELb1ELb1ELb1ELb0EEENS1_21CollectiveEpilogueFwdINS6_IJSA_SC_SB_EEES9_SE_SG_Li384ELb1ELb1ELb1ELb0EEENS1_36VarlenDynamicPersistentTileSchedulerILi192ELi128ELi384ELi128ELb1ELb1ELb1ELb1ELb1ELb1EEEEEEEEEvNT_6ParamsE,"aw",@nobits
	.sectionflags	@""
	.align	16
	.zero		1024


//--------------------- .nv.constant0._ZN7cutlass13device_kernelIN5flash11enable_sm90INS1_16FlashAttnFwdSm90INS1_25CollectiveMainloopFwdSm90ILi2EN4cute5tupleIJNS5_1CILi1EEES8_S8_EEENS6_IJNS7_ILi128EEENS7_ILi80EEENS7_ILi256EEEEEELi256ENS_6half_tEfNS_4arch4Sm90ELb0ELb0ELb1ELb0ELb0ELb0ELb0ELb1ELb1ELb1ELb1ELb0EEENS1_21CollectiveEpilogueFwdINS6_IJSA_SC_SB_EEES9_SE_SG_Li256ELb0ELb1ELb1ELb0EEENS1_19SingleTileSchedulerILb0ELb1ELb1ELi128EEEEEEEEEvNT_6ParamsE --------------------------
	.section	.nv.constant0._ZN7cutlass13device_kernelIN5flash11enable_sm90INS1_16FlashAttnFwdSm90INS1_25CollectiveMainloopFwdSm90ILi2EN4cute5tupleIJNS5_1CILi1EEES8_S8_EEENS6_IJNS7_ILi128EEENS7_ILi80EEENS7_ILi256EEEEEELi256ENS_6half_tEfNS_4arch4Sm90ELb0ELb0ELb1ELb0ELb0ELb0ELb0ELb1ELb1ELb1ELb1ELb0EEENS1_21CollectiveEpilogueFwdINS6_IJSA_SC_SB_EEES9_SE_SG_Li256ELb0ELb1ELb1ELb0EEENS1_19SingleTileSchedulerILb0ELb1ELb1ELi128EEEEEEEEEvNT_6ParamsE,"a",@progbits
	.sectionflags	@""
	.align	4
.nv.constant0._ZN7cutlass13device_kernelIN5flash11enable_sm90INS1_16FlashAttnFwdSm90INS1_25CollectiveMainloopFwdSm90ILi2EN4cute5tupleIJNS5_1CILi1EEES8_S8_EEENS6_IJNS7_ILi128EEENS7_ILi80EEENS7_ILi256EEEEEELi256ENS_6half_tEfNS_4arch4Sm90ELb0ELb0ELb1ELb0ELb0ELb0ELb0ELb1ELb1ELb1ELb1ELb0EEENS1_21CollectiveEpilogueFwdINS6_IJSA_SC_SB_EEES9_SE_SG_Li256ELb0ELb1ELb1ELb0EEENS1_19SingleTileSchedulerILb0ELb1ELb1ELi128EEEEEEEEEvNT_6ParamsE:
	.zero		3200


//--------------------- .nv.constant0._ZN7cutlass13device_kernelIN5flash11enable_sm90INS1_16FlashAttnFwdSm90INS1_25CollectiveMainloopFwdSm90ILi2EN4cute5tupleIJNS5_1CILi1EEES8_S8_EEENS6_IJNS7_ILi128EEENS7_ILi80EEENS7_ILi256EEEEEELi256ENS_6half_tEfNS_4arch4Sm90ELb0ELb0ELb1ELb1ELb0ELb0ELb0ELb1ELb1ELb1ELb1ELb0EEENS1_21CollectiveEpilogueFwdINS6_IJSA_SC_SB_EEES9_SE_SG_Li256ELb1ELb1ELb1ELb0EEENS1_36VarlenDynamicPersistentTileSchedulerILi128ELi80ELi256ELi128ELb1ELb1ELb1ELb0ELb1ELb1EEEEEEEEEvNT_6ParamsE --------------------------
	.section	.nv.constant0._ZN7cutlass13device_kernelIN5flash11enable_sm90INS1_16FlashAttnFwdSm90INS1_25CollectiveMainloopFwdSm90ILi2EN4cute5tupleIJNS5_1CILi1EEES8_S8_EEENS6_IJNS7_ILi128EEENS7_ILi80EEENS7_ILi256EEEEEELi256ENS_6half_tEfNS_4arch4Sm90ELb0ELb0ELb1ELb1ELb0ELb0ELb0ELb1ELb1ELb1ELb1ELb0EEENS1_21CollectiveEpilogueFwdINS6_IJSA_SC_SB_EEES9_SE_SG_Li256ELb1ELb1ELb1ELb0EEENS1_36VarlenDynamicPersistentTileSchedulerILi128ELi80ELi256ELi128ELb1ELb1ELb1ELb0ELb1ELb1EEEEEEEEEvNT_6ParamsE,"a",@progbits
	.sectionflags	@""
	.align	4
.nv.constant0._ZN7cutlass13device_kernelIN5flash11enable_sm90INS1_16FlashAttnFwdSm90INS1_25CollectiveMainloopFwdSm90ILi2EN4cute5tupleIJNS5_1CILi1EEES8_S8_EEENS6_IJNS7_ILi128EEENS7_ILi80EEENS7_ILi256EEEEEELi256ENS_6half_tEfNS_4arch4Sm90ELb0ELb0ELb1ELb1ELb0ELb0ELb0ELb1ELb1ELb1ELb1ELb0EEENS1_21CollectiveEpilogueFwdINS6_IJSA_SC_SB_EEES9_SE_SG_Li256ELb1ELb1ELb1ELb0EEENS1_36VarlenDynamicPersistentTileSchedulerILi128ELi80ELi256ELi128ELb1ELb1ELb1ELb0ELb1ELb1EEEEEEEEEvNT_6ParamsE:
	.zero		3328


//--------------------- .nv.constant0._ZN7cutlass13device_kernelIN5flash11enable_sm90INS1_16FlashAttnFwdSm90INS1_25CollectiveMainloopFwdSm90ILi2EN4cute5tupleIJNS5_1CILi1EEES8_S8_EEENS6_IJNS7_ILi128EEENS7_ILi80EEENS7_ILi256EEEEEELi256ENS_6half_tEfNS_4arch4Sm90ELb0ELb0ELb1ELb1ELb0ELb1ELb0ELb1ELb1ELb1ELb1ELb0EEENS1_21CollectiveEpilogueFwdINS6_IJSA_SC_SB_EEES9_SE_SG_Li256ELb1ELb1ELb1ELb0EEENS1_36VarlenDynamicPersistentTileSchedulerILi128ELi80ELi256ELi128ELb1ELb1ELb1ELb0ELb1ELb1EEEEEEEEEvNT_6ParamsE --------------------------
	.section	.nv.constant0._ZN7cutlass13device_kernelIN5flash11enable_sm90INS1_16FlashAttnFwdSm90INS1_25CollectiveMainloopFwdSm90ILi2EN4cute5tupleIJNS5_1CILi1EEES8_S8_EEENS6_IJNS7_ILi128EEENS7_ILi80EEENS7_ILi256EEEEEELi256ENS_6half_tEfNS_4arch4Sm90ELb0ELb0ELb1ELb1ELb0ELb1ELb0ELb1ELb1ELb1ELb1ELb0EEENS1_21CollectiveEpilogueFwdINS6_IJSA_SC_SB_EEES9_SE_SG_Li256ELb1ELb1ELb1ELb0EEENS1_36VarlenDynamicPersistentTileSchedulerILi128ELi80ELi256ELi128ELb1ELb1ELb1ELb0ELb1ELb1EEEEEEEEEvNT_6ParamsE,"a",@progbits
	.sectionflags	@""
	.align	4
.nv.constant0._ZN7cutlass13device_kernelIN5flash11enable_sm90INS1_16FlashAttnFwdSm90INS1_25CollectiveMainloopFwdSm90ILi2EN4cute5tupleIJNS5_1CILi1EEES8_S8_EEENS6_IJNS7_ILi128EEENS7_ILi80EEENS7_ILi256EEEEEELi256ENS_6half_tEfNS_4arch4Sm90ELb0ELb0ELb1ELb1ELb0ELb1ELb0ELb1ELb1ELb1ELb1ELb0EEENS1_21CollectiveEpilogueFwdINS6_IJSA_SC_SB_EEES9_SE_SG_Li256ELb1ELb1ELb1ELb0EEENS1_36VarlenDynamicPersistentTileSchedulerILi128ELi80ELi256ELi128ELb1ELb1ELb1ELb0ELb1ELb1EEEEEEEEEvNT_6ParamsE:
	.zero		3328


//--------------------- .nv.constant0._ZN7cutlass13device_kernelIN5flash11enable_sm90INS1_16FlashAttnFwdSm90INS1_25CollectiveMainloopFwdSm90ILi2EN4cute5tupleIJNS5_1CILi1EEES8_S8_EEENS6_IJNS7_ILi128EEENS7_ILi64EEENS7_ILi256EEEEEELi256ENS_6half_tEfNS_4arch4Sm90ELb0ELb1ELb1ELb0ELb0ELb0ELb0ELb1ELb1ELb1ELb1ELb0EEENS1_21CollectiveEpilogueFwdINS6_IJSA_SC_SB_EEES9_SE_SG_Li256ELb0ELb1ELb1ELb0EEENS1_19SingleTileSchedulerILb0ELb1ELb1ELi128EEEEEEEEEvNT_6ParamsE --------------------------
	.section	.nv.constant0._ZN7cutlass13device_kernelIN5flash11enable_sm90INS1_16FlashAttnFwdSm90INS1_25CollectiveMainloopFwdSm90ILi2EN4cute5tupleIJNS5_1CILi1EEES8_S8_EEENS6_IJNS7_ILi128EEENS7_ILi64EEENS7_ILi256EEEEEELi256ENS_6half_tEfNS_4arch4Sm90ELb0ELb1ELb1ELb0ELb0ELb0ELb0ELb1ELb1ELb1ELb1ELb0EEENS1_21CollectiveEpilogueFwdINS6_IJSA_SC_SB_EEES9_SE_SG_Li256ELb0ELb1ELb1ELb0EEENS1_19SingleTileSchedulerILb0ELb1ELb1ELi128EEEEEEEEEvNT_6ParamsE,"a",@progbits
	.sectionflags	@""
	.align	4
.nv.constant0._ZN7cutlass13device_kernelIN5flash11enable_sm90INS1_16FlashAttnFwdSm90INS1_25CollectiveMainloopFwdSm90ILi2EN4cute5tupleIJNS5_1CILi1EEES8_S8_EEENS6_IJNS7_ILi128EEENS7_ILi64EEENS7_ILi256EEEEEELi256ENS_6half_tEfNS_4arch4Sm90ELb0ELb1ELb1ELb0ELb0ELb0ELb0ELb1ELb1ELb1ELb1ELb0EEENS1_21CollectiveEpilogueFwdINS6_IJSA_SC_SB_EEES9_SE_SG_Li256ELb0ELb1ELb1ELb0EEENS1_19SingleTileSchedulerILb0ELb1ELb1ELi128EEEEEEEEEvNT_6ParamsE:
	.zero		3200


//--------------------- .nv.constant0._ZN7cutlass13device_kernelIN5flash11enable_sm90INS1_16FlashAttnFwdSm90INS1_25CollectiveMainloopFwdSm90ILi2EN4cute5tupleIJNS5_1CILi1EEES8_S8_EEENS6_IJNS7_ILi128EEENS7_ILi64EEENS7_ILi256EEEEEELi256ENS_6half_tEfNS_4arch4Sm90ELb0ELb1ELb1ELb1ELb0ELb0ELb0ELb1ELb1ELb1ELb1ELb0EEENS1_21CollectiveEpilogueFwdINS6_IJSA_SC_SB_EEES9_SE_SG_Li256ELb1ELb1ELb1ELb0EEENS1_36VarlenDynamicPersistentTileSchedulerILi128ELi64ELi256ELi128ELb1ELb1ELb1ELb1ELb0ELb1EEEEEEEEEvNT_6ParamsE --------------------------
	.section	.nv.constant0._ZN7cutlass13device_kernelIN5flash11enable_sm90INS1_16FlashAttnFwdSm90INS1_25CollectiveMainloopFwdSm90ILi2EN4cute5tupleIJNS5_1CILi1EEES8_S8_EEENS6_IJNS7_ILi128EEENS7_ILi64EEENS7_ILi256EEEEEELi256ENS_6half_tEfNS_4arch4Sm90ELb0ELb1ELb1ELb1ELb0ELb0ELb0ELb1ELb1ELb1ELb1ELb0EEENS1_21CollectiveEpilogueFwdINS6_IJSA_SC_SB_EEES9_SE_SG_Li256ELb1ELb1ELb1ELb0EEENS1_36VarlenDynamicPersistentTileSchedulerILi128ELi64ELi256ELi128ELb1ELb1ELb1ELb1ELb0ELb1EEEEEEEEEvNT_6ParamsE,"a",@progbits
	.sectionflags	@""
	.align	4
.nv.constant0._ZN7cutlass13device_kernelIN5flash11enable_sm90INS1_16FlashAttnFwdSm90INS1_25CollectiveMainloopFwdSm90ILi2EN4cute5tupleIJNS5_1CILi1EEES8_S8_EEENS6_IJNS7_ILi128EEENS7_ILi64EEENS7_ILi256EEEEEELi256ENS_6half_tEfNS_4arch4Sm90ELb0ELb1ELb1ELb1ELb0ELb0ELb0ELb1ELb1ELb1ELb1ELb0EEENS1_21CollectiveEpilogueFwdINS6_IJSA_SC_SB_EEES9_SE_SG_Li256ELb1ELb1ELb1ELb0EEENS1_36VarlenDynamicPersistentTileSchedulerILi128ELi64ELi256ELi128ELb1ELb1ELb1ELb1ELb0ELb1EEEEEEEEEvNT_6ParamsE:
	.zero		3328


//--------------------- .nv.constant0._ZN7cutlass13device_kernelIN5flash11enable_sm90INS1_16FlashAttnFwdSm90INS1_25CollectiveMainloopFwdSm90ILi2EN4cute5tupleIJNS5_1CILi1EEES8_S8_EEENS6_IJNS7_ILi128EEENS7_ILi64EEENS7_ILi256EEEEEELi256ENS_6half_tEfNS_4arch4Sm90ELb0ELb1ELb1ELb1ELb0ELb1ELb0ELb1ELb1ELb1ELb1ELb0EEENS1_21CollectiveEpilogueFwdINS6_IJSA_SC_SB_EEES9_SE_SG_Li256ELb1ELb1ELb1ELb0EEENS1_36VarlenDynamicPersistentTileSchedulerILi128ELi64ELi256ELi128ELb1ELb1ELb1ELb1ELb0ELb1EEEEEEEEEvNT_6ParamsE --------------------------
	.section	.nv.constant0._ZN7cutlass13device_kernelIN5flash11enable_sm90INS1_16FlashAttnFwdSm90INS1_25CollectiveMainloopFwdSm90ILi2EN4cute5tupleIJNS5_1CILi1EEES8_S8_EEENS6_IJNS7_ILi128EEENS7_ILi64EEENS7_ILi256EEEEEELi256ENS_6half_tEfNS_4arch4Sm90ELb0ELb1ELb1ELb1ELb0ELb1ELb0ELb1ELb1ELb1ELb1ELb0EEENS1_21CollectiveEpilogueFwdINS6_IJSA_SC_SB_EEES9_SE_SG_Li256ELb1ELb1ELb1ELb0EEENS1_36VarlenDynamicPersistentTileSchedulerILi128ELi64ELi256ELi128ELb1ELb1ELb1ELb1ELb0ELb1EEEEEEEEEvNT_6ParamsE,"a",@progbits
	.sectionflags	@""
	.align	4
.nv.constant0._ZN7cutlass13device_kernelIN5flash11enable_sm90INS1_16FlashAttnFwdSm90INS1_25CollectiveMainloopFwdSm90ILi2EN4cute5tupleIJNS5_1CILi1EEES8_S8_EEENS6_IJNS7_ILi128EEENS7_ILi64EEENS7_ILi256EEEEEELi256ENS_6half_tEfNS_4arch4Sm90ELb0ELb1ELb1ELb1ELb0ELb1ELb0ELb1ELb1ELb1ELb1ELb0EEENS1_21CollectiveEpilogueFwdINS6_IJSA_SC_SB_EEES9_SE_SG_Li256ELb1ELb1ELb1ELb0EEENS1_36VarlenDynamicPersistentTileSchedulerILi128ELi64ELi256ELi128ELb1ELb1ELb1ELb1ELb0ELb1EEEEEEEEEvNT_6ParamsE:
	.zero		3328


//--------------------- .nv.constant0._ZN7cutlass13device_kernelIN5flash11enable_sm90INS1_16FlashAttnFwdSm90INS1_25CollectiveMainloopFwdSm90ILi2EN4cute5tupleIJNS5_1CILi1EEES8_S8_EEENS6_IJNS7_ILi128EEENS7_ILi80EEENS7_ILi256EEEEEELi256ENS_6half_tEfNS_4arch4Sm90ELb1ELb0ELb1ELb0ELb0ELb0ELb0ELb1ELb1ELb1ELb1ELb0EEENS1_21CollectiveEpilogueFwdINS6_IJSA_SC_SB_EEES9_SE_SG_Li256ELb0ELb1ELb1ELb0EEENS1_19SingleTileSchedulerILb0ELb1ELb1ELi128EEEEEEEEEvNT_6ParamsE --------------------------
	.section	.nv.constant0._ZN7cutlass13device_kernelIN5flash11enable_sm90INS1_16FlashAttnFwdSm90INS1_25CollectiveMainloopFwdSm90ILi2EN4cute5tupleIJNS5_1CILi1EEES8_S8_EEENS6_IJNS7_ILi128EEENS7_ILi80EEENS7_ILi256EEEEEELi256ENS_6half_tEfNS_4arch4Sm90ELb1ELb0ELb1ELb0ELb0ELb0ELb0ELb1ELb1ELb1ELb1ELb0EEENS1_21CollectiveEpilogueFwdINS6_IJSA_SC_SB_EEES9_SE_SG_Li256ELb0ELb1ELb1ELb0EEENS1_19SingleTileSchedulerILb0ELb1ELb1ELi128EEEEEEEEEvNT_6ParamsE,"a",@progbits
	.sectionflags	@""
	.align	4
.nv.constant0._ZN7cutlass13device_kernelIN5flash11enable_sm90INS1_16FlashAttnFwdSm90INS1_25CollectiveMainloopFwdSm90ILi2EN4cute5tupleIJNS5_1CILi1EEES8_S8_EEENS6_IJNS7_ILi128EEENS7_ILi80EEENS7_ILi256EEEEEELi256ENS_6half_tEfNS_4arch4Sm90ELb1ELb0ELb1ELb0ELb0ELb0ELb0ELb1ELb1ELb1ELb1ELb0EEENS1_21CollectiveEpilogueFwdINS6_IJSA_SC_SB_EEES9_SE_SG_Li256ELb0ELb1ELb1ELb0EEENS1_19SingleTileSchedulerILb0ELb1ELb1ELi128EEEEEEEEEvNT_6ParamsE:
	.zero		3200


//--------------------- .nv.constant0._ZN7cutlass13device_kernelIN5flash11enable_sm90INS1_16FlashAttnFwdSm90INS1_25CollectiveMainloopFwdSm90ILi2EN4cute5tupleIJNS5_1CILi1EEES8_S8_EEENS6_IJNS7_ILi128EEENS7_ILi80EEENS7_ILi256EEEEEELi256ENS_6half_tEfNS_4arch4Sm90ELb1ELb0ELb1ELb1ELb0ELb0ELb0ELb1ELb1ELb1ELb1ELb0EEENS1_21CollectiveEpilogueFwdINS6_IJSA_SC_SB_EEES9_SE_SG_Li256ELb1ELb1ELb1ELb0EEENS1_36VarlenDynamicPersistentTileSchedulerILi128ELi80ELi256ELi128ELb1ELb1ELb1ELb1ELb1ELb1EEEEEEEEEvNT_6ParamsE --------------------------
	.section	.nv.constant0._ZN7cutlass13device_kernelIN5flash11enable_sm90INS1_16FlashAttnFwdSm90INS1_25CollectiveMainloopFwdSm90ILi2EN4cute5tupleIJNS5_1CILi1EEES8_S8_EEENS6_IJNS7_ILi128EEENS7_ILi80EEENS7_ILi256EEEEEELi256ENS_6half_tEfNS_4arch4Sm90ELb1ELb0ELb1ELb1ELb0ELb0ELb0ELb1ELb1ELb1ELb1ELb0EEENS1_21CollectiveEpilogueFwdINS6_IJSA_SC_SB_EEES9_SE_SG_Li256ELb1ELb1ELb1ELb0EEENS1_36VarlenDynamicPersistentTileSchedulerILi128ELi80ELi256ELi128ELb1ELb1ELb1ELb1ELb1ELb1EEEEEEEEEvNT_6ParamsE,"a",@progbits
	.sectionflags	@""
	.align	4
.nv.constant0._ZN7cutlass13device_kernelIN5flash11enable_sm90INS1_16FlashAttnFwdSm90INS1_25CollectiveMainloopFwdSm90ILi2EN4cute5tupleIJNS5_1CILi1EEES8_S8_EEENS6_IJNS7_ILi128EEENS7_ILi80EEENS7_ILi256EEEEEELi256ENS_6half_tEfNS_4arch4Sm90ELb1ELb0ELb1ELb1ELb0ELb0ELb0ELb1ELb1ELb1ELb1ELb0EEENS1_21CollectiveEpilogueFwdINS6_IJSA_SC_SB_EEES9_SE_SG_Li256ELb1ELb1ELb1ELb0EEENS1_36VarlenDynamicPersistentTileSchedulerILi128ELi80ELi256ELi128ELb1ELb1ELb1ELb1ELb1ELb1EEEEEEEEEvNT_6ParamsE:
	.zero		3328


//--------------------- .nv.constant0._ZN7cutlass13device_kernelIN5flash11enable_sm90INS1_16FlashAttnFwdSm90INS1_25CollectiveMainloopFwdSm90ILi2EN4cute5tupleIJNS5_1CILi1EEES8_S8_EEENS6_IJNS7_ILi128EEENS7_ILi80EEENS7_ILi256EEEEEELi256ENS_6half_tEfNS_4arch4Sm90ELb1ELb0ELb1ELb1ELb0ELb1ELb0ELb1ELb1ELb1ELb1ELb0EEENS1_21CollectiveEpilogueFwdINS6_IJSA_SC_SB_EEES9_SE_SG_Li256ELb1ELb1ELb1ELb0EEENS1_36VarlenDynamicPersistentTileSchedulerILi128ELi80ELi256ELi128ELb1ELb1ELb1ELb1ELb1ELb1EEEEEEEEEvNT_6ParamsE --------------------------
	.section	.nv.constant0._ZN7cutlass13device_kernelIN5flash11enable_sm90INS1_16FlashAttnFwdSm90INS1_25CollectiveMainloopFwdSm90ILi2EN4cute5tupleIJNS5_1CILi1EEES8_S8_EEENS6_IJNS7_ILi128EEENS7_ILi80EEENS7_ILi256EEEEEELi256ENS_6half_tEfNS_4arch4Sm90ELb1ELb0ELb1ELb1ELb0ELb1ELb0ELb1ELb1ELb1ELb1ELb0EEENS1_21CollectiveEpilogueFwdINS6_IJSA_SC_SB_EEES9_SE_SG_Li256ELb1ELb1ELb1ELb0EEENS1_36VarlenDynamicPersistentTileSchedulerILi128ELi80ELi256ELi128ELb1ELb1ELb1ELb1ELb1ELb1EEEEEEEEEvNT_6ParamsE,"a",@progbits
	.sectionflags	@""
	.align	4
.nv.constant0._ZN7cutlass13device_kernelIN5flash11enable_sm90INS1_16FlashAttnFwdSm90INS1_25CollectiveMainloopFwdSm90ILi2EN4cute5tupleIJNS5_1CILi1EEES8_S8_EEENS6_IJNS7_ILi128EEENS7_ILi80EEENS7_ILi256EEEEEELi256ENS_6half_tEfNS_4arch4Sm90ELb1ELb0ELb1ELb1ELb0ELb1ELb0ELb1ELb1ELb1ELb1ELb0EEENS1_21CollectiveEpilogueFwdINS6_IJSA_SC_SB_EEES9_SE_SG_Li256ELb1ELb1ELb1ELb0EEENS1_36VarlenDynamicPersistentTileSchedulerILi128ELi80ELi256ELi128ELb1ELb1ELb1ELb1ELb1ELb1EEEEEEEEEvNT_6ParamsE:
	.zero		3328


//--------------------- .nv.constant0._ZN7cutlass13device_kernelIN5flash11enable_sm90INS1_16FlashAttnFwdSm90INS1_25CollectiveMainloopFwdSm90ILi2EN4cute5tupleIJNS5_1CILi1EEES8_S8_EEENS6_IJNS7_ILi128EEENS7_ILi112EEENS7_ILi192EEEEEELi192ENS_6half_tEfNS_4arch4Sm90ELb0ELb0ELb1ELb0ELb0ELb0ELb0ELb1ELb1ELb1ELb1ELb0EEENS1_21CollectiveEpilogueFwdINS6_IJSA_SC_SB_EEES9_SE_SG_Li256ELb0ELb1ELb1ELb0EEENS1_19SingleTileSchedulerILb0ELb1ELb1ELi128EEEEEEEEEvNT_6ParamsE --------------------------
	.section	.nv.constant0._ZN7cutlass13device_kernelIN5flash11enable_sm90INS1_16FlashAttnFwdSm90INS1_25CollectiveMainloopFwdSm90ILi2EN4cute5tupleIJNS5_1CILi1EEES8_S8_EEENS6_IJNS7_ILi128EEENS7_ILi112EEENS7_ILi192EEEEEELi192ENS_6half_tEfNS_4arch4Sm90ELb0ELb0ELb1ELb0ELb0ELb0ELb0ELb1ELb1ELb1ELb1ELb0EEENS1_21CollectiveEpilogueFwdINS6_IJSA_SC_SB_EEES9_SE_SG_Li256ELb0ELb1ELb1ELb0EEENS1_19SingleTileSchedulerILb0ELb1ELb1ELi128EEEEEEEEEvNT_6ParamsE,"a",@progbits
	.sectionflags	@""
	.align	4
.nv.constant0._ZN7cutlass13device_kernelIN5flash11enable_sm90INS1_16FlashAttnFwdSm90INS1_25CollectiveMainloopFwdSm90ILi2EN4cute5tupleIJNS5_1CILi1EEES8_S8_EEENS6_IJNS7_ILi128EEENS7_ILi112EEENS7_ILi192EEEEEELi192ENS_6half_tEfNS_4arch4Sm90ELb0ELb0ELb1ELb0ELb0ELb0ELb0ELb1ELb1ELb1ELb1ELb0EEENS1_21CollectiveEpilogueFwdINS6_IJSA_SC_SB_EEES9_SE_SG_Li256ELb0ELb1ELb1ELb0EEENS1_19SingleTileSchedulerILb0ELb1ELb1ELi128EEEEEEEEEvNT_6ParamsE:
	.zero		3200


//--------------------- .nv.constant0._ZN7cutlass13device_kernelIN5flash11enable_sm90INS1_16FlashAttnFwdSm90INS1_25CollectiveMainloopFwdSm90ILi2EN4cute5tupleIJNS5_1CILi1EEES8_S8_EEENS6_IJNS7_ILi128EEENS7_ILi112EEENS7_ILi192EEEEEELi192ENS_6half_tEfNS_4arch4Sm90ELb0ELb0ELb1ELb1ELb0ELb0ELb0ELb1ELb1ELb1ELb1ELb0EEENS1_21CollectiveEpilogueFwdINS6_IJSA_SC_SB_EEES9_SE_SG_Li256ELb1ELb1ELb1ELb0EEENS1_36VarlenDynamicPersistentTileSchedulerILi128ELi112ELi256ELi128ELb1ELb1ELb1ELb0ELb1ELb1EEEEEEEEEvNT_6ParamsE --------------------------
	.section	.nv.constant0._ZN7cutlass13device_kernelIN5flash11enable_sm90INS1_16FlashAttnFwdSm90INS1_25CollectiveMainloopFwdSm90ILi2EN4cute5tupleIJNS5_1CILi1EEES8_S8_EEENS6_IJNS7_ILi128EEENS7_ILi112EEENS7_ILi192EEEEEELi192ENS_6half_tEfNS_4arch4Sm90ELb0ELb0ELb1ELb1ELb0ELb0ELb0ELb1ELb1ELb1ELb1ELb0EEENS1_21CollectiveEpilogueFwdINS6_IJSA_SC_SB_EEES9_SE_SG_Li256ELb1ELb1ELb1ELb0EEENS1_36VarlenDynamicPersistentTileSchedulerILi128ELi112ELi256ELi128ELb1ELb1ELb1ELb0ELb1ELb1EEEEEEEEEvNT_6ParamsE,"a",@progbits
	.sectionflags	@""
	.align	4
.nv.constant0._ZN7cutlass13device_kernelIN5flash11enable_sm90INS1_16FlashAttnFwdSm90INS1_25CollectiveMainloopFwdSm90ILi2EN4cute5tupleIJNS5_1CILi1EEES8_S8_EEENS6_IJNS7_ILi128EEENS7_ILi112EEENS7_ILi192EEEEEELi192ENS_6half_tEfNS_4arch4Sm90ELb0ELb0ELb1ELb1ELb0ELb0ELb0ELb1ELb1ELb1ELb1ELb0EEENS1_21CollectiveEpilogueFwdINS6_IJSA_SC_SB_EEES9_SE_SG_Li256ELb1ELb1ELb1ELb0EEENS1_36VarlenDynamicPersistentTileSchedulerILi128ELi112ELi256ELi128ELb1ELb1ELb1ELb0ELb1ELb1EEEEEEEEEvNT_6ParamsE:
	.zero		3328


//--------------------- .nv.constant0._ZN7cutlass13device_kernelIN5flash11enable_sm90INS1_16FlashAttnFwdSm90INS1_25CollectiveMainloopFwdSm90ILi2EN4cute5tupleIJNS5_1CILi1EEES8_S8_EEENS6_IJNS7_ILi128EEENS7_ILi112EEENS7_ILi192EEEEEELi192ENS_6half_tEfNS_4arch4Sm90ELb0ELb0ELb1ELb1ELb0ELb1ELb0ELb1ELb1ELb1ELb1ELb0EEENS1_21CollectiveEpilogueFwdINS6_IJSA_SC_SB_EEES9_SE_SG_Li256ELb1ELb1ELb1ELb0EEENS1_36VarlenDynamicPersistentTileSchedulerILi128ELi112ELi256ELi128ELb1ELb1ELb1ELb0ELb1ELb1EEEEEEEEEvNT_6ParamsE --------------------------
	.section	.nv.constant0._ZN7cutlass13device_kernelIN5flash11enable_sm90INS1_16FlashAttnFwdSm90INS1_25CollectiveMainloopFwdSm90ILi2EN4cute5tupleIJNS5_1CILi1EEES8_S8_EEENS6_IJNS7_ILi128EEENS7_ILi112EEENS7_ILi192EEEEEELi192ENS_6half_tEfNS_4arch4Sm90ELb0ELb0ELb1ELb1ELb0ELb1ELb0ELb1ELb1ELb1ELb1ELb0EEENS1_21CollectiveEpilogueFwdINS6_IJSA_SC_SB_EEES9_SE_SG_Li256ELb1ELb1ELb1ELb0EEENS1_36VarlenDynamicPersistentTileSchedulerILi128ELi112ELi256ELi128ELb1ELb1ELb1ELb0ELb1ELb1EEEEEEEEEvNT_6ParamsE,"a",@progbits
	.sectionflags	@""
	.align	4
.nv.constant0._ZN7cutlass13device_kernelIN5flash11enable_sm90INS1_16FlashAttnFwdSm90INS1_25CollectiveMainloopFwdSm90ILi2EN4cute5tupleIJNS5_1CILi1EEES8_S8_EEENS6_IJNS7_ILi128EEENS7_ILi112EEENS7_ILi192EEEEEELi192ENS_6half_tEfNS_4arch4Sm90ELb0ELb0ELb1ELb1ELb0ELb1ELb0ELb1ELb1ELb1ELb1ELb0EEENS1_21CollectiveEpilogueFwdINS6_IJSA_SC_SB_EEES9_SE_SG_Li256ELb1ELb1ELb1ELb0EEENS1_36VarlenDynamicPersistentTileSchedulerILi128ELi112ELi256ELi128ELb1ELb1ELb1ELb0ELb1ELb1EEEEEEEEEvNT_6ParamsE:
	.zero		3328


//--------------------- .nv.constant0._ZN7cutlass13device_kernelIN5flash11enable_sm90INS1_16FlashAttnFwdSm90INS1_25CollectiveMainloopFwdSm90ILi2EN4cute5tupleIJNS5_1CILi1EEES8_S8_EEENS6_IJNS7_ILi128EEENS7_ILi96EEENS7_ILi192EEEEEELi192ENS_6half_tEfNS_4arch4Sm90ELb0ELb1ELb1ELb0ELb0ELb0ELb0ELb1ELb1ELb1ELb1ELb0EEENS1_21CollectiveEpilogueFwdINS6_IJSA_SC_SB_EEES9_SE_SG_Li256ELb0ELb1ELb1ELb0EEENS1_19SingleTileSchedulerILb0ELb1ELb1ELi128EEEEEEEEEvNT_6ParamsE --------------------------
	.section	.nv.constant0._ZN7cutlass13device_kernelIN5flash11enable_sm90INS1_16FlashAttnFwdSm90INS1_25CollectiveMainloopFwdSm90ILi2EN4cute5tupleIJNS5_1CILi1EEES8_S8_EEENS6_IJNS7_ILi128EEENS7_ILi96EEENS7_ILi192EEEEEELi192ENS_6half_tEfNS_4arch4Sm90ELb0ELb1ELb1ELb0ELb0ELb0ELb0ELb1ELb1ELb1ELb1ELb0EEENS1_21CollectiveEpilogueFwdINS6_IJSA_SC_SB_EEES9_SE_SG_Li256ELb0ELb1ELb1ELb0EEENS1_19SingleTileSchedulerILb0ELb1ELb1ELi128EEEEEEEEEvNT_6ParamsE,"a",@progbits
	.sectionflags	@""
	.align	4
.nv.constant0._ZN7cutlass13device_kernelIN5flash11enable_sm90INS1_16FlashAttnFwdSm90INS1_25CollectiveMainloopFwdSm90ILi2EN4cute5tupleIJNS5_1CILi1EEES8_S8_EEENS6_IJNS7_ILi128EEENS7_ILi96EEENS7_ILi192EEEEEELi192ENS_6half_tEfNS_4arch4Sm90ELb0ELb1ELb1ELb0ELb0ELb0ELb0ELb1ELb1ELb1ELb1ELb0EEENS1_21CollectiveEpilogueFwdINS6_IJSA_SC_SB_EEES9_SE_SG_Li256ELb0ELb1ELb1ELb0EEENS1_19SingleTileSchedulerILb0ELb1ELb1ELi128EEEEEEEEEvNT_6ParamsE:
	.zero		3200


//--------------------- .nv.constant0._ZN7cutlass13device_kernelIN5flash11enable_sm90INS1_16FlashAttnFwdSm90INS1_25CollectiveMainloopFwdSm90ILi2EN4cute5tupleIJNS5_1CILi1EEES8_S8_EEENS6_IJNS7_ILi128EEENS7_ILi96EEENS7_ILi192EEEEEELi192ENS_6half_tEfNS_4arch4Sm90ELb0ELb1ELb1ELb1ELb0ELb0ELb0ELb1ELb1ELb1ELb1ELb0EEENS1_21CollectiveEpilogueFwdINS6_IJSA_SC_SB_EEES9_SE_SG_Li256ELb1ELb1ELb1ELb0EEENS1_36VarlenDynamicPersistentTileSchedulerILi128ELi96ELi256ELi128ELb1ELb1ELb1ELb1ELb0ELb1EEEEEEEEEvNT_6ParamsE --------------------------
	.section	.nv.constant0._ZN7cutlass13device_kernelIN5flash11enable_sm90INS1_16FlashAttnFwdSm90INS1_25CollectiveMainloopFwdSm90ILi2EN4cute5tupleIJNS5_1CILi1EEES8_S8_EEENS6_IJNS7_ILi128EEENS7_ILi96EEENS7_ILi192EEEEEELi192ENS_6half_tEfNS_4arch4Sm90ELb0ELb1ELb1ELb1ELb0ELb0ELb0ELb1ELb1ELb1ELb1ELb0EEENS1_21CollectiveEpilogueFwdINS6_IJSA_SC_SB_EEES9_SE_SG_Li256ELb1ELb1ELb1ELb0EEENS1_36VarlenDynamicPersistentTileSchedulerILi128ELi96ELi256ELi128ELb1ELb1ELb1ELb1ELb0ELb1EEEEEEEEEvNT_6ParamsE,"a",@progbits
	.sectionflags	@""
	.align	4
.nv.constant0._ZN7cutlass13device_kernelIN5flash11enable_sm90INS1_16FlashAttnFwdSm90INS1_25CollectiveMainloopFwdSm90ILi2EN4cute5tupleIJNS5_1CILi1EEES8_S8_EEENS6_IJNS7_ILi128EEENS7_ILi96EEENS7_ILi192EEEEEELi192ENS_6half_tEfNS_4arch4Sm90ELb0ELb1ELb1ELb1ELb0ELb0ELb0ELb1ELb1ELb1ELb1ELb0EEENS1_21CollectiveEpilogueFwdINS6_IJSA_SC_SB_EEES9_SE_SG_Li256ELb1ELb1ELb1ELb0EEENS1_36VarlenDynamicPersistentTileSchedulerILi128ELi96ELi256ELi128ELb1ELb1ELb1ELb1ELb0ELb1EEEEEEEEEvNT_6ParamsE:
	.zero		3328


//--------------------- .nv.constant0._ZN7cutlass13device_kernelIN5flash11enable_sm90INS1_16FlashAttnFwdSm90INS1_25CollectiveMainloopFwdSm90ILi2EN4cute5tupleIJNS5_1CILi1EEES8_S8_EEENS6_IJNS7_ILi128EEENS7_ILi96EEENS7_ILi192EEEEEELi192ENS_6half_tEfNS_4arch4Sm90ELb0ELb1ELb1ELb1ELb0ELb1ELb0ELb1ELb1ELb1ELb1ELb0EEENS1_21CollectiveEpilogueFwdINS6_IJSA_SC_SB_EEES9_SE_SG_Li256ELb1ELb1ELb1ELb0EEENS1_36VarlenDynamicPersistentTileSchedulerILi128ELi96ELi256ELi128ELb1ELb1ELb1ELb1ELb0ELb1EEEEEEEEEvNT_6ParamsE --------------------------
	.section	.nv.constant0._ZN7cutlass13device_kernelIN5flash11enable_sm90INS1_16FlashAttnFwdSm90INS1_25CollectiveMainloopFwdSm90ILi2EN4cute5tupleIJNS5_1CILi1EEES8_S8_EEENS6_IJNS7_ILi128EEENS7_ILi96EEENS7_ILi192EEEEEELi192ENS_6half_tEfNS_4arch4Sm90ELb0ELb1ELb1ELb1ELb0ELb1ELb0ELb1ELb1ELb1ELb1ELb0EEENS1_21CollectiveEpilogueFwdINS6_IJSA_SC_SB_EEES9_SE_SG_Li256ELb1ELb1ELb1ELb0EEENS1_36VarlenDynamicPersistentTileSchedulerILi128ELi96ELi256ELi128ELb1ELb1ELb1ELb1ELb0ELb1EEEEEEEEEvNT_6ParamsE,"a",@progbits
	.sectionflags	@""
	.align	4
.nv.constant0._ZN7cutlass13device_kernelIN5flash11enable_sm90INS1_16FlashAttnFwdSm90INS1_25CollectiveMainloopFwdSm90ILi2EN4cute5tupleIJNS5_1CILi1EEES8_S8_EEENS6_IJNS7_ILi128EEENS7_ILi96EEENS7_ILi192EEEEEELi192ENS_6half_tEfNS_4arch4Sm90ELb0ELb1ELb1ELb1ELb0ELb1ELb0ELb1ELb1ELb1ELb1ELb0EEENS1_21CollectiveEpilogueFwdINS6_IJSA_SC_SB_EEES9_SE_SG_Li256ELb1ELb1ELb1ELb0EEENS1_36VarlenDynamicPersistentTileSchedulerILi128ELi96ELi256ELi128ELb1ELb1ELb1ELb1ELb0ELb1EEEEEEEEEvNT_6ParamsE:
	.zero		3328


//--------------------- .nv.constant0._ZN7cutlass13device_kernelIN5flash11enable_sm90INS1_16FlashAttnFwdSm90INS1_25CollectiveMainloopFwdSm90ILi2EN4cute5tupleIJNS5_1CILi1EEES8_S8_EEENS6_IJNS7_ILi128EEENS7_ILi112EEENS7_ILi192EEEEEELi192ENS_6half_tEfNS_4arch4Sm90ELb1ELb0ELb1ELb0ELb0ELb0ELb0ELb1ELb1ELb1ELb1ELb0EEENS1_21CollectiveEpilogueFwdINS6_IJSA_SC_SB_EEES9_SE_SG_Li256ELb0ELb1ELb1ELb0EEENS1_19SingleTileSchedulerILb0ELb1ELb1ELi128EEEEEEEEEvNT_6ParamsE --------------------------
	.section	.nv.constant0._ZN7cutlass13device_kernelIN5flash11enable_sm90INS1_16FlashAttnFwdSm90INS1_25CollectiveMainloopFwdSm90ILi2EN4cute5tupleIJNS5_1CILi1EEES8_S8_EEENS6_IJNS7_ILi128EEENS7_ILi112EEENS7_ILi192EEEEEELi192ENS_6half_tEfNS_4arch4Sm90ELb1ELb0ELb1ELb0ELb0ELb0ELb0ELb1ELb1ELb1ELb1ELb0EEENS1_21CollectiveEpilogueFwdINS6_IJSA_SC_SB_EEES9_SE_SG_Li256ELb0ELb1ELb1ELb0EEENS1_19SingleTileSchedulerILb0ELb1ELb1ELi128EEEEEEEEEvNT_6ParamsE,"a",@progbits
	.sectionflags	@""
	.align	4
.nv.constant0._ZN7cutlass13device_kernelIN5flash11enable_sm90INS1_16FlashAttnFwdSm90INS1_25CollectiveMainloopFwdSm90ILi2EN4cute5tupleIJNS5_1CILi1EEES8_S8_EEENS6_IJNS7_ILi128EEENS7_ILi112EEENS7_ILi192EEEEEELi192ENS_6half_tEfNS_4arch4Sm90ELb1ELb0ELb1ELb0ELb0ELb0ELb0ELb1ELb1ELb1ELb1ELb0EEENS1_21CollectiveEpilogueFwdINS6_IJSA_SC_SB_EEES9_SE_SG_Li256ELb0ELb1ELb1ELb0EEENS1_19SingleTileSchedulerILb0ELb1ELb1ELi128EEEEEEEEEvNT_6ParamsE:
	.zero		3200


//--------------------- .nv.constant0._ZN7cutlass13device_kernelIN5flash11enable_sm90INS1_16FlashAttnFwdSm90INS1_25CollectiveMainloopFwdSm90ILi2EN4cute5tupleIJNS5_1CILi1EEES8_S8_EEENS6_IJNS7_ILi128EEENS7_ILi112EEENS7_ILi192EEEEEELi192ENS_6half_tEfNS_4arch4Sm90ELb1ELb0ELb1ELb1ELb0ELb0ELb0ELb1ELb1ELb1ELb1ELb0EEENS1_21CollectiveEpilogueFwdINS6_IJSA_SC_SB_EEES9_SE_SG_Li256ELb1ELb1ELb1ELb0EEENS1_36VarlenDynamicPersistentTileSchedulerILi128ELi112ELi256ELi128ELb1ELb1ELb1ELb1ELb1ELb1EEEEEEEEEvNT_6ParamsE --------------------------
	.section	.nv.constant0._ZN7cutlass13device_kernelIN5flash11enable_sm90INS1_16FlashAttnFwdSm90INS1_25CollectiveMainloopFwdSm90ILi2EN4cute5tupleIJNS5_1CILi1EEES8_S8_EEENS6_IJNS7_ILi128EEENS7_ILi112EEENS7_ILi192EEEEEELi192ENS_6half_tEfNS_4arch4Sm90ELb1ELb0ELb1ELb1ELb0ELb0ELb0ELb1ELb1ELb1ELb1ELb0EEENS1_21CollectiveEpilogueFwdINS6_IJSA_SC_SB_EEES9_SE_SG_Li256ELb1ELb1ELb1ELb0EEENS1_36VarlenDynamicPersistentTileSchedulerILi128ELi112ELi256ELi128ELb1ELb1ELb1ELb1ELb1ELb1EEEEEEEEEvNT_6ParamsE,"a",@progbits
	.sectionflags	@""
	.align	4
.nv.constant0._ZN7cutlass13device_kernelIN5flash11enable_sm90INS1_16FlashAttnFwdSm90INS1_25CollectiveMainloopFwdSm90ILi2EN4cute5tupleIJNS5_1CILi1EEES8_S8_EEENS6_IJNS7_ILi128EEENS7_ILi112EEENS7_ILi192EEEEEELi192ENS_6half_tEfNS_4arch4Sm90ELb1ELb0ELb1ELb1ELb0ELb0ELb0ELb1ELb1ELb1ELb1ELb0EEENS1_21CollectiveEpilogueFwdINS6_IJSA_SC_SB_EEES9_SE_SG_Li256ELb1ELb1ELb1ELb0EEENS1_36VarlenDynamicPersistentTileSchedulerILi128ELi112ELi256ELi128ELb1ELb1ELb1ELb1ELb1ELb1EEEEEEEEEvNT_6ParamsE:
	.zero		3328


//--------------------- .nv.constant0._ZN7cutlass13device_kernelIN5flash11enable_sm90INS1_16FlashAttnFwdSm90INS1_25CollectiveMainloopFwdSm90ILi2EN4cute5tupleIJNS5_1CILi1EEES8_S8_EEENS6_IJNS7_ILi128EEENS7_ILi112EEENS7_ILi192EEEEEELi192ENS_6half_tEfNS_4arch4Sm90ELb1ELb0ELb1ELb1ELb0ELb1ELb0ELb1ELb1ELb1ELb1ELb0EEENS1_21CollectiveEpilogueFwdINS6_IJSA_SC_SB_EEES9_SE_SG_Li256ELb1ELb1ELb1ELb0EEENS1_36VarlenDynamicPersistentTileSchedulerILi128ELi112ELi256ELi128ELb1ELb1ELb1ELb1ELb1ELb1EEEEEEEEEvNT_6ParamsE --------------------------
	.section	.nv.constant0._ZN7cutlass13device_kernelIN5flash11enable_sm90INS1_16FlashAttnFwdSm90INS1_25CollectiveMainloopFwdSm90ILi2EN4cute5tupleIJNS5_1CILi1EEES8_S8_EEENS6_IJNS7_ILi128EEENS7_ILi112EEENS7_ILi192EEEEEELi192ENS_6half_tEfNS_4arch4Sm90ELb1ELb0ELb1ELb1ELb0ELb1ELb0ELb1ELb1ELb1ELb1ELb0EEENS1_21CollectiveEpilogueFwdINS6_IJSA_SC_SB_EEES9_SE_SG_Li256ELb1ELb1ELb1ELb0EEENS1_36VarlenDynamicPersistentTileSchedulerILi128ELi112ELi256ELi128ELb1ELb1ELb1ELb1ELb1ELb1EEEEEEEEEvNT_6ParamsE,"a",@progbits
	.sectionflags	@""
	.align	4
.nv.constant0._ZN7cutlass13device_kernelIN5flash11enable_sm90INS1_16FlashAttnFwdSm90INS1_25CollectiveMainloopFwdSm90ILi2EN4cute5tupleIJNS5_1CILi1EEES8_S8_EEENS6_IJNS7_ILi128EEENS7_ILi112EEENS7_ILi192EEEEEELi192ENS_6half_tEfNS_4arch4Sm90ELb1ELb0ELb1ELb1ELb0ELb1ELb0ELb1ELb1ELb1ELb1ELb0EEENS1_21CollectiveEpilogueFwdINS6_IJSA_SC_SB_EEES9_SE_SG_Li256ELb1ELb1ELb1ELb0EEENS1_36VarlenDynamicPersistentTileSchedulerILi128ELi112ELi256ELi128ELb1ELb1ELb1ELb1ELb1ELb1EEEEEEEEEvNT_6ParamsE:
	.zero		3328


//--------------------- .nv.constant0._ZN7cutlass13device_kernelIN5flash11enable_sm90INS1_16FlashAttnFwdSm90INS1_25CollectiveMainloopFwdSm90ILi2EN4cute5tupleIJNS5_1CILi1EEES8_S8_EEENS6_IJNS7_ILi128EEENS7_ILi176EEESA_EEELi128ENS_6half_tEfNS_4arch4Sm90ELb0ELb0ELb1ELb0ELb0ELb0ELb0ELb1ELb1ELb1ELb1ELb0EEENS1_21CollectiveEpilogueFwdINS6_IJSA_SA_SB_EEES9_SD_SF_Li256ELb0ELb1ELb1ELb0EEENS1_19SingleTileSchedulerILb0ELb1ELb1ELi128EEEEEEEEEvNT_6ParamsE --------------------------
	.section	.nv.constant0._ZN7cutlass13device_kernelIN5flash11enable_sm90INS1_16FlashAttnFwdSm90INS1_25CollectiveMainloopFwdSm90ILi2EN4cute5tupleIJNS5_1CILi1EEES8_S8_EEENS6_IJNS7_ILi128EEENS7_ILi176EEESA_EEELi128ENS_6half_tEfNS_4arch4Sm90ELb0ELb0ELb1ELb0ELb0ELb0ELb0ELb1ELb1ELb1ELb1ELb0EEENS1_21CollectiveEpilogueFwdINS6_IJSA_SA_SB_EEES9_SD_SF_Li256ELb0ELb1ELb1ELb0EEENS1_19SingleTileSchedulerILb0ELb1ELb1ELi128EEEEEEEEEvNT_6ParamsE,"a",@progbits
	.sectionflags	@""
	.align	4
.nv.constant0._ZN7cutlass13device_kernelIN5flash11enable_sm90INS1_16FlashAttnFwdSm90INS1_25CollectiveMainloopFwdSm90ILi2EN4cute5tupleIJNS5_1CILi1EEES8_S8_EEENS6_IJNS7_ILi128EEENS7_ILi176EEESA_EEELi128ENS_6half_tEfNS_4arch4Sm90ELb0ELb0ELb1ELb0ELb0ELb0ELb0ELb1ELb1ELb1ELb1ELb0EEENS1_21CollectiveEpilogueFwdINS6_IJSA_SA_SB_EEES9_SD_SF_Li256ELb0ELb1ELb1ELb0EEENS1_19SingleTileSchedulerILb0ELb1ELb1ELi128EEEEEEEEEvNT_6ParamsE:
	.zero		3200


//--------------------- .nv.constant0._ZN7cutlass13device_kernelIN5flash11enable_sm90INS1_16FlashAttnFwdSm90INS1_25CollectiveMainloopFwdSm90ILi2EN4cute5tupleIJNS5_1CILi1EEES8_S8_EEENS6_IJNS7_ILi128EEENS7_ILi176EEESA_EEELi128ENS_6half_tEfNS_4arch4Sm90ELb0ELb0ELb1ELb1ELb0ELb0ELb0ELb1ELb1ELb1ELb1ELb0EEENS1_21CollectiveEpilogueFwdINS6_IJSA_SA_SB_EEES9_SD_SF_Li256ELb1ELb1ELb1ELb0EEENS1_36VarlenDynamicPersistentTileSchedulerILi128ELi176ELi256ELi128ELb1ELb1ELb1ELb0ELb1ELb1EEEEEEEEEvNT_6ParamsE --------------------------
	.section	.nv.constant0._ZN7cutlass13device_kernelIN5flash11enable_sm90INS1_16FlashAttnFwdSm90INS1_25CollectiveMainloopFwdSm90ILi2EN4cute5tupleIJNS5_1CILi1EEES8_S8_EEENS6_IJNS7_ILi128EEENS7_ILi176EEESA_EEELi128ENS_6half_tEfNS_4arch4Sm90ELb0ELb0ELb1ELb1ELb0ELb0ELb0ELb1ELb1ELb1ELb1ELb0EEENS1_21CollectiveEpilogueFwdINS6_IJSA_SA_SB_EEES9_SD_SF_Li256ELb1ELb1ELb1ELb0EEENS1_36VarlenDynamicPersistentTileSchedulerILi128ELi176ELi256ELi128ELb1ELb1ELb1ELb0ELb1ELb1EEEEEEEEEvNT_6ParamsE,"a",@progbits
	.sectionflags	@""
	.align	4
.nv.constant0._ZN7cutlass13device_kernelIN5flash11enable_sm90INS1_16FlashAttnFwdSm90INS1_25CollectiveMainloopFwdSm90ILi2EN4cute5tupleIJNS5_1CILi1EEES8_S8_EEENS6_IJNS7_ILi128EEENS7_ILi176EEESA_EEELi128ENS_6half_tEfNS_4arch4Sm90ELb0ELb0ELb1ELb1ELb0ELb0ELb0ELb1ELb1ELb1ELb1ELb0EEENS1_21CollectiveEpilogueFwdINS6_IJSA_SA_SB_EEES9_SD_SF_Li256ELb1ELb1ELb1ELb0EEENS1_36VarlenDynamicPersistentTileSchedulerILi128ELi176ELi256ELi128ELb1ELb1ELb1ELb0ELb1ELb1EEEEEEEEEvNT_6ParamsE:
	.zero		3328


//--------------------- .nv.constant0._ZN7cutlass13device_kernelIN5flash11enable_sm90INS1_16FlashAttnFwdSm90INS1_25CollectiveMainloopFwdSm90ILi2EN4cute5tupleIJNS5_1CILi1EEES8_S8_EEENS6_IJNS7_ILi128EEENS7_ILi176EEESA_EEELi128ENS_6half_tEfNS_4arch4Sm90ELb0ELb0ELb1ELb1ELb0ELb1ELb0ELb1ELb1ELb1ELb1ELb0EEENS1_21CollectiveEpilogueFwdINS6_IJSA_SA_SB_EEES9_SD_SF_Li256ELb1ELb1ELb1ELb0EEENS1_36VarlenDynamicPersistentTileSchedulerILi128ELi176ELi256ELi128ELb1ELb1ELb1ELb0ELb1ELb1EEEEEEEEEvNT_6ParamsE --------------------------
	.section	.nv.constant0._ZN7cutlass13device_kernelIN5flash11enable_sm90INS1_16FlashAttnFwdSm90INS1_25CollectiveMainloopFwdSm90ILi2EN4cute5tupleIJNS5_1CILi1EEES8_S8_EEENS6_IJNS7_ILi128EEENS7_ILi176EEESA_EEELi128ENS_6half_tEfNS_4arch4Sm90ELb0ELb0ELb1ELb1ELb0ELb1ELb0ELb1ELb1ELb1ELb1ELb0EEENS1_21CollectiveEpilogueFwdINS6_IJSA_SA_SB_EEES9_SD_SF_Li256ELb1ELb1ELb1ELb0EEENS1_36VarlenDynamicPersistentTileSchedulerILi128ELi176ELi256ELi128ELb1ELb1ELb1ELb0ELb1ELb1EEEEEEEEEvNT_6ParamsE,"a",@progbits
	.sectionflags	@""
	.align	4
.nv.constant0._ZN7cutlass13device_kernelIN5flash11enable_sm90INS1_16FlashAttnFwdSm90INS1_25CollectiveMainloopFwdSm90ILi2EN4cute5tupleIJNS5_1CILi1EEES8_S8_EEENS6_IJNS7_ILi128EEENS7_ILi176EEESA_EEELi128ENS_6half_tEfNS_4arch4Sm90ELb0ELb0ELb1ELb1ELb0ELb1ELb0ELb1ELb1ELb1ELb1ELb0EEENS1_21CollectiveEpilogueFwdINS6_IJSA_SA_SB_EEES9_SD_SF_Li256ELb1ELb1ELb1ELb0EEENS1_36VarlenDynamicPersistentTileSchedulerILi128ELi176ELi256ELi128ELb1ELb1ELb1ELb0ELb1ELb1EEEEEEEEEvNT_6ParamsE:
	.zero		3328


//--------------------- .nv.constant0._ZN7cutlass13device_kernelIN5flash11enable_sm90INS1_16FlashAttnFwdSm90INS1_25CollectiveMainloopFwdSm90ILi2EN4cute5tupleIJNS5_1CILi1EEES8_S8_EEENS6_IJNS7_ILi128EEESA_SA_EEELi128ENS_6half_tEfNS_4arch4Sm90ELb0ELb1ELb1ELb0ELb0ELb0ELb0ELb1ELb1ELb1ELb1ELb0EEENS1_21CollectiveEpilogueFwdISB_S9_SC_SE_Li256ELb0ELb1ELb1ELb0EEENS1_19SingleTileSchedulerILb0ELb1ELb1ELi128EEEEEEEEEvNT_6ParamsE --------------------------
	.section	.nv.constant0._ZN7cutlass13device_kernelIN5flash11enable_sm90INS1_16FlashAttnFwdSm90INS1_25CollectiveMainloopFwdSm90ILi2EN4cute5tupleIJNS5_1CILi1EEES8_S8_EEENS6_IJNS7_ILi128EEESA_SA_EEELi128ENS_6half_tEfNS_4arch4Sm90ELb0ELb1ELb1ELb0ELb0ELb0ELb0ELb1ELb1ELb1ELb1ELb0EEENS1_21CollectiveEpilogueFwdISB_S9_SC_SE_Li256ELb0ELb1ELb1ELb0EEENS1_19SingleTileSchedulerILb0ELb1ELb1ELi128EEEEEEEEEvNT_6ParamsE,"a",@progbits
	.sectionflags	@""
	.align	4
.nv.constant0._ZN7cutlass13device_kernelIN5flash11enable_sm90INS1_16FlashAttnFwdSm90INS1_25CollectiveMainloopFwdSm90ILi2EN4cute5tupleIJNS5_1CILi1EEES8_S8_EEENS6_IJNS7_ILi128EEESA_SA_EEELi128ENS_6half_tEfNS_4arch4Sm90ELb0ELb1ELb1ELb0ELb0ELb0ELb0ELb1ELb1ELb1ELb1ELb0EEENS1_21CollectiveEpilogueFwdISB_S9_SC_SE_Li256ELb0ELb1ELb1ELb0EEENS1_19SingleTileSchedulerILb0ELb1ELb1ELi128EEEEEEEEEvNT_6ParamsE:
	.zero		3200


//--------------------- .nv.constant0._ZN7cutlass13device_kernelIN5flash11enable_sm90INS1_16FlashAttnFwdSm90INS1_25CollectiveMainloopFwdSm90ILi2EN4cute5tupleIJNS5_1CILi1EEES8_S8_EEENS6_IJNS7_ILi128EEESA_SA_EEELi128ENS_6half_tEfNS_4arch4Sm90ELb0ELb1ELb1ELb1ELb0ELb0ELb0ELb1ELb1ELb1ELb1ELb0EEENS1_21CollectiveEpilogueFwdISB_S9_SC_SE_Li256ELb1ELb1ELb1ELb0EEENS1_36VarlenDynamicPersistentTileSchedulerILi128ELi128ELi256ELi128ELb1ELb1ELb1ELb1ELb0ELb1EEEEEEEEEvNT_6ParamsE --------------------------
	.section	.nv.constant0._ZN7cutlass13device_kernelIN5flash11enable_sm90INS1_16FlashAttnFwdSm90INS1_25CollectiveMainloopFwdSm90ILi2EN4cute5tupleIJNS5_1CILi1EEES8_S8_EEENS6_IJNS7_ILi128EEESA_SA_EEELi128ENS_6half_tEfNS_4arch4Sm90ELb0ELb1ELb1ELb1ELb0ELb0ELb0ELb1ELb1ELb1ELb1ELb0EEENS1_21CollectiveEpilogueFwdISB_S9_SC_SE_Li256ELb1ELb1ELb1ELb0EEENS1_36VarlenDynamicPersistentTileSchedulerILi128ELi128ELi256ELi128ELb1ELb1ELb1ELb1ELb0ELb1EEEEEEEEEvNT_6ParamsE,"a",@progbits
	.sectionflags	@""
	.align	4
.nv.constant0._ZN7cutlass13device_kernelIN5flash11enable_sm90INS1_16FlashAttnFwdSm90INS1_25CollectiveMainloopFwdSm90ILi2EN4cute5tupleIJNS5_1CILi1EEES8_S8_EEENS6_IJNS7_ILi128EEESA_SA_EEELi128ENS_6half_tEfNS_4arch4Sm90ELb0ELb1ELb1ELb1ELb0ELb0ELb0ELb1ELb1ELb1ELb1ELb0EEENS1_21CollectiveEpilogueFwdISB_S9_SC_SE_Li256ELb1ELb1ELb1ELb0EEENS1_36VarlenDynamicPersistentTileSchedulerILi128ELi128ELi256ELi128ELb1ELb1ELb1ELb1ELb0ELb1EEEEEEEEEvNT_6ParamsE:
	.zero		3328


//--------------------- .nv.constant0._ZN7cutlass13device_kernelIN5flash11enable_sm90INS1_16FlashAttnFwdSm90INS1_25CollectiveMainloopFwdSm90ILi2EN4cute5tupleIJNS5_1CILi1EEES8_S8_EEENS6_IJNS7_ILi128EEESA_SA_EEELi128ENS_6half_tEfNS_4arch4Sm90ELb0ELb1ELb1ELb1ELb0ELb1ELb0ELb1ELb1ELb1ELb1ELb0EEENS1_21CollectiveEpilogueFwdISB_S9_SC_SE_Li256ELb1ELb1ELb1ELb0EEENS1_36VarlenDynamicPersistentTileSchedulerILi128ELi128ELi256ELi128ELb1ELb1ELb1ELb1ELb0ELb1EEEEEEEEEvNT_6ParamsE --------------------------
	.section	.nv.constant0._ZN7cutlass13device_kernelIN5flash11enable_sm90INS1_16FlashAttnFwdSm90INS1_25CollectiveMainloopFwdSm90ILi2EN4cute5tupleIJNS5_1CILi1EEES8_S8_EEENS6_IJNS7_ILi128EEESA_SA_EEELi128ENS_6half_tEfNS_4arch4Sm90ELb0ELb1ELb1ELb1ELb0ELb1ELb0ELb1ELb1ELb1ELb1ELb0EEENS1_21CollectiveEpilogueFwdISB_S9_SC_SE_Li256ELb1ELb1ELb1ELb0EEENS1_36VarlenDynamicPersistentTileSchedulerILi128ELi128ELi256ELi128ELb1ELb1ELb1ELb1ELb0ELb1EEEEEEEEEvNT_6ParamsE,"a",@progbits
	.sectionflags	@""
	.align	4
.nv.constant0._ZN7cutlass13device_kernelIN5flash11enable_sm90INS1_16FlashAttnFwdSm90INS1_25CollectiveMainloopFwdSm90ILi2EN4cute5tupleIJNS5_1CILi1EEES8_S8_EEENS6_IJNS7_ILi128EEESA_SA_EEELi128ENS_6half_tEfNS_4arch4Sm90ELb0ELb1ELb1ELb1ELb0ELb1ELb0ELb1ELb1ELb1ELb1ELb0EEENS1_21CollectiveEpilogueFwdISB_S9_SC_SE_Li256ELb1ELb1ELb1ELb0EEENS1_36VarlenDynamicPersistentTileSchedulerILi128ELi128ELi256ELi128ELb1ELb1ELb1ELb1ELb0ELb1EEEEEEEEEvNT_6ParamsE:
	.zero		3328


//--------------------- .nv.constant0._ZN7cutlass13device_kernelIN5flash11enable_sm90INS1_16FlashAttnFwdSm90INS1_25CollectiveMainloopFwdSm90ILi2EN4cute5tupleIJNS5_1CILi1EEES8_S8_EEENS6_IJNS7_ILi128EEESA_SA_EEELi128ENS_6half_tEfNS_4arch4Sm90ELb1ELb0ELb1ELb0ELb0ELb0ELb0ELb1ELb1ELb1ELb1ELb0EEENS1_21CollectiveEpilogueFwdISB_S9_SC_SE_Li256ELb0ELb1ELb1ELb0EEENS1_19SingleTileSchedulerILb0ELb1ELb1ELi128EEEEEEEEEvNT_6ParamsE --------------------------
	.section	.nv.constant0._ZN7cutlass13device_kernelIN5flash11enable_sm90INS1_16FlashAttnFwdSm90INS1_25CollectiveMainloopFwdSm90ILi2EN4cute5tupleIJNS5_1CILi1EEES8_S8_EEENS6_IJNS7_ILi128EEESA_SA_EEELi128ENS_6half_tEfNS_4arch4Sm90ELb1ELb0ELb1ELb0ELb0ELb0ELb0ELb1ELb1ELb1ELb1ELb0EEENS1_21CollectiveEpilogueFwdISB_S9_SC_SE_Li256ELb0ELb1ELb1ELb0EEENS1_19SingleTileSchedulerILb0ELb1ELb1ELi128EEEEEEEEEvNT_6ParamsE,"a",@progbits
	.sectionflags	@""
	.align	4
.nv.constant0._ZN7cutlass13device_kernelIN5flash11enable_sm90INS1_16FlashAttnFwdSm90INS1_25CollectiveMainloopFwdSm90ILi2EN4cute5tupleIJNS5_1CILi1EEES8_S8_EEENS6_IJNS7_ILi128EEESA_SA_EEELi128ENS_6half_tEfNS_4arch4Sm90ELb1ELb0ELb1ELb0ELb0ELb0ELb0ELb1ELb1ELb1ELb1ELb0EEENS1_21CollectiveEpilogueFwdISB_S9_SC_SE_Li256ELb0ELb1ELb1ELb0EEENS1_19SingleTileSchedulerILb0ELb1ELb1ELi128EEEEEEEEEvNT_6ParamsE:
	.zero		3200


//--------------------- .nv.constant0._ZN7cutlass13device_kernelIN5flash11enable_sm90INS1_16FlashAttnFwdSm90INS1_25CollectiveMainloopFwdSm90ILi2EN4cute5tupleIJNS5_1CILi1EEES8_S8_EEENS6_IJNS7_ILi128EEESA_SA_EEELi128ENS_6half_tEfNS_4arch4Sm90ELb1ELb0ELb1ELb1ELb0ELb0ELb0ELb1ELb1ELb1ELb1ELb0EEENS1_21CollectiveEpilogueFwdISB_S9_SC_SE_Li256ELb1ELb1ELb1ELb0EEENS1_36VarlenDynamicPersistentTileSchedulerILi128ELi128ELi256ELi128ELb1ELb1ELb1ELb1ELb1ELb1EEEEEEEEEvNT_6ParamsE --------------------------
	.section	.nv.constant0._ZN7cutlass13device_kernelIN5flash11enable_sm90INS1_16FlashAttnFwdSm90INS1_25CollectiveMainloopFwdSm90ILi2EN4cute5tupleIJNS5_1CILi1EEES8_S8_EEENS6_IJNS7_ILi128EEESA_SA_EEELi128ENS_6half_tEfNS_4arch4Sm90ELb1ELb0ELb1ELb1ELb0ELb0ELb0ELb1ELb1ELb1ELb1ELb0EEENS1_21CollectiveEpilogueFwdISB_S9_SC_SE_Li256ELb1ELb1ELb1ELb0EEENS1_36VarlenDynamicPersistentTileSchedulerILi128ELi128ELi256ELi128ELb1ELb1ELb1ELb1ELb1ELb1EEEEEEEEEvNT_6ParamsE,"a",@progbits
	.sectionflags	@""
	.align	4
.nv.constant0._ZN7cutlass13device_kernelIN5flash11enable_sm90INS1_16FlashAttnFwdSm90INS1_25CollectiveMainloopFwdSm90ILi2EN4cute5tupleIJNS5_1CILi1EEES8_S8_EEENS6_IJNS7_ILi128EEESA_SA_EEELi128ENS_6half_tEfNS_4arch4Sm90ELb1ELb0ELb1ELb1ELb0ELb0ELb0ELb1ELb1ELb1ELb1ELb0EEENS1_21CollectiveEpilogueFwdISB_S9_SC_SE_Li256ELb1ELb1ELb1ELb0EEENS1_36VarlenDynamicPersistentTileSchedulerILi128ELi128ELi256ELi128ELb1ELb1ELb1ELb1ELb1ELb1EEEEEEEEEvNT_6ParamsE:
	.zero		3328


//--------------------- .nv.constant0._ZN7cutlass13device_kernelIN5flash11enable_sm90INS1_16FlashAttnFwdSm90INS1_25CollectiveMainloopFwdSm90ILi2EN4cute5tupleIJNS5_1CILi1EEES8_S8_EEENS6_IJNS7_ILi128EEESA_SA_EEELi128ENS_6half_tEfNS_4arch4Sm90ELb1ELb0ELb1ELb1ELb0ELb1ELb0ELb1ELb1ELb1ELb1ELb0EEENS1_21CollectiveEpilogueFwdISB_S9_SC_SE_Li256ELb1ELb1ELb1ELb0EEENS1_36VarlenDynamicPersistentTileSchedulerILi128ELi128ELi256ELi128ELb1ELb1ELb1ELb1ELb1ELb1EEEEEEEEEvNT_6ParamsE --------------------------
	.section	.nv.constant0._ZN7cutlass13device_kernelIN5flash11enable_sm90INS1_16FlashAttnFwdSm90INS1_25CollectiveMainloopFwdSm90ILi2EN4cute5tupleIJNS5_1CILi1EEES8_S8_EEENS6_IJNS7_ILi128EEESA_SA_EEELi128ENS_6half_tEfNS_4arch4Sm90ELb1ELb0ELb1ELb1ELb0ELb1ELb0ELb1ELb1ELb1ELb1ELb0EEENS1_21CollectiveEpilogueFwdISB_S9_SC_SE_Li256ELb1ELb1ELb1ELb0EEENS1_36VarlenDynamicPersistentTileSchedulerILi128ELi128ELi256ELi128ELb1ELb1ELb1ELb1ELb1ELb1EEEEEEEEEvNT_6ParamsE,"a",@progbits
	.sectionflags	@""
	.align	4
.nv.constant0._ZN7cutlass13device_kernelIN5flash11enable_sm90INS1_16FlashAttnFwdSm90INS1_25CollectiveMainloopFwdSm90ILi2EN4cute5tupleIJNS5_1CILi1EEES8_S8_EEENS6_IJNS7_ILi128EEESA_SA_EEELi128ENS_6half_tEfNS_4arch4Sm90ELb1ELb0ELb1ELb1ELb0ELb1ELb0ELb1ELb1ELb1ELb1ELb0EEENS1_21CollectiveEpilogueFwdISB_S9_SC_SE_Li256ELb1ELb1ELb1ELb0EEENS1_36VarlenDynamicPersistentTileSchedulerILi128ELi128ELi256ELi128ELb1ELb1ELb1ELb1ELb1ELb1EEEEEEEEEvNT_6ParamsE:
	.zero		3328


//--------------------- .nv.constant0._ZN7cutlass13device_kernelIN5flash11enable_sm90INS1_16FlashAttnFwdSm90INS1_25CollectiveMainloopFwdSm90ILi2EN4cute5tupleIJNS5_1CILi1EEES8_S8_EEENS6_IJNS7_ILi192EEENS7_ILi144EEENS7_ILi96EEEEEELi96ENS_6half_tEfNS_4arch4Sm90ELb0ELb0ELb1ELb0ELb0ELb0ELb0ELb0ELb1ELb1ELb1ELb0EEENS1_21CollectiveEpilogueFwdINS6_IJSA_SC_SB_EEES9_SE_SG_Li384ELb0ELb1ELb1ELb0EEENS1_19SingleTileSchedulerILb0ELb1ELb1ELi192EEEEEEEEEvNT_6ParamsE --------------------------
	.section	.nv.constant0._ZN7cutlass13device_kernelIN5flash11enable_sm90INS1_16FlashAttnFwdSm90INS1_25CollectiveMainloopFwdSm90ILi2EN4cute5tupleIJNS5_1CILi1EEES8_S8_EEENS6_IJNS7_ILi192EEENS7_ILi144EEENS7_ILi96EEEEEELi96ENS_6half_tEfNS_4arch4Sm90ELb0ELb0ELb1ELb0ELb0ELb0ELb0ELb0ELb1ELb1ELb1ELb0EEENS1_21CollectiveEpilogueFwdINS6_IJSA_SC_SB_EEES9_SE_SG_Li384ELb0ELb1ELb1ELb0EEENS1_19SingleTileSchedulerILb0ELb1ELb1ELi192EEEEEEEEEvNT_6ParamsE,"a",@progbits
	.sectionflags	@""
	.align	4
.nv.constant0._ZN7cutlass13device_kernelIN5flash11enable_sm90INS1_16FlashAttnFwdSm90INS1_25CollectiveMainloopFwdSm90ILi2EN4cute5tupleIJNS5_1CILi1EEES8_S8_EEENS6_IJNS7_ILi192EEENS7_ILi144EEENS7_ILi96EEEEEELi96ENS_6half_tEfNS_4arch4Sm90ELb0ELb0ELb1ELb0ELb0ELb0ELb0ELb0ELb1ELb1ELb1ELb0EEENS1_21CollectiveEpilogueFwdINS6_IJSA_SC_SB_EEES9_SE_SG_Li384ELb0ELb1ELb1ELb0EEENS1_19SingleTileSchedulerILb0ELb1ELb1ELi192EEEEEEEEEvNT_6ParamsE:
	.zero		3200


//--------------------- .nv.constant0._ZN7cutlass13device_kernelIN5flash11enable_sm90INS1_16FlashAttnFwdSm90INS1_25CollectiveMainloopFwdSm90ILi2EN4cute5tupleIJNS5_1CILi1EEES8_S8_EEENS6_IJNS7_ILi192EEENS7_ILi144EEENS7_ILi96EEEEEELi96ENS_6half_tEfNS_4arch4Sm90ELb0ELb0ELb1ELb1ELb0ELb0ELb0ELb0ELb1ELb1ELb1ELb0EEENS1_21CollectiveEpilogueFwdINS6_IJSA_SC_SB_EEES9_SE_SG_Li384ELb1ELb1ELb1ELb0EEENS1_36VarlenDynamicPersistentTileSchedulerILi192ELi144ELi384ELi128ELb1ELb1ELb1ELb0ELb1ELb1EEEEEEEEEvNT_6ParamsE --------------------------
	.section	.nv.constant0._ZN7cutlass13device_kernelIN5flash11enable_sm90INS1_16FlashAttnFwdSm90INS1_25CollectiveMainloopFwdSm90ILi2EN4cute5tupleIJNS5_1CILi1EEES8_S8_EEENS6_IJNS7_ILi192EEENS7_ILi144EEENS7_ILi96EEEEEELi96ENS_6half_tEfNS_4arch4Sm90ELb0ELb0ELb1ELb1ELb0ELb0ELb0ELb0ELb1ELb1ELb1ELb0EEENS1_21CollectiveEpilogueFwdINS6_IJSA_SC_SB_EEES9_SE_SG_Li384ELb1ELb1ELb1ELb0EEENS1_36VarlenDynamicPersistentTileSchedulerILi192ELi144ELi384ELi128ELb1ELb1ELb1ELb0ELb1ELb1EEEEEEEEEvNT_6ParamsE,"a",@progbits
	.sectionflags	@""
	.align	4
.nv.constant0._ZN7cutlass13device_kernelIN5flash11enable_sm90INS1_16FlashAttnFwdSm90INS1_25CollectiveMainloopFwdSm90ILi2EN4cute5tupleIJNS5_1CILi1EEES8_S8_EEENS6_IJNS7_ILi192EEENS7_ILi144EEENS7_ILi96EEEEEELi96ENS_6half_tEfNS_4arch4Sm90ELb0ELb0ELb1ELb1ELb0ELb0ELb0ELb0ELb1ELb1ELb1ELb0EEENS1_21CollectiveEpilogueFwdINS6_IJSA_SC_SB_EEES9_SE_SG_Li384ELb1ELb1ELb1ELb0EEENS1_36VarlenDynamicPersistentTileSchedulerILi192ELi144ELi384ELi128ELb1ELb1ELb1ELb0ELb1ELb1EEEEEEEEEvNT_6ParamsE:
	.zero		3328


//--------------------- .nv.constant0._ZN7cutlass13device_kernelIN5flash11enable_sm90INS1_16FlashAttnFwdSm90INS1_25CollectiveMainloopFwdSm90ILi2EN4cute5tupleIJNS5_1CILi1EEES8_S8_EEENS6_IJNS7_ILi192EEENS7_ILi144EEENS7_ILi96EEEEEELi96ENS_6half_tEfNS_4arch4Sm90ELb0ELb0ELb1ELb1ELb0ELb1ELb0ELb0ELb1ELb1ELb1ELb0EEENS1_21CollectiveEpilogueFwdINS6_IJSA_SC_SB_EEES9_SE_SG_Li384ELb1ELb1ELb1ELb0EEENS1_36VarlenDynamicPersistentTileSchedulerILi192ELi144ELi384ELi128ELb1ELb1ELb1ELb0ELb1ELb1EEEEEEEEEvNT_6ParamsE --------------------------
	.section	.nv.constant0._ZN7cutlass13device_kernelIN5flash11enable_sm90INS1_16FlashAttnFwdSm90INS1_25CollectiveMainloopFwdSm90ILi2EN4cute5tupleIJNS5_1CILi1EEES8_S8_EEENS6_IJNS7_ILi192EEENS7_ILi144EEENS7_ILi96EEEEEELi96ENS_6half_tEfNS_4arch4Sm90ELb0ELb0ELb1ELb1ELb0ELb1ELb0ELb0ELb1ELb1ELb1ELb0EEENS1_21CollectiveEpilogueFwdINS6_IJSA_SC_SB_EEES9_SE_SG_Li384ELb1ELb1ELb1ELb0EEENS1_36VarlenDynamicPersistentTileSchedulerILi192ELi144ELi384ELi128ELb1ELb1ELb1ELb0ELb1ELb1EEEEEEEEEvNT_6ParamsE,"a",@progbits
	.sectionflags	@""
	.align	4
.nv.constant0._ZN7cutlass13device_kernelIN5flash11enable_sm90INS1_16FlashAttnFwdSm90INS1_25CollectiveMainloopFwdSm90ILi2EN4cute5tupleIJNS5_1CILi1EEES8_S8_EEENS6_IJNS7_ILi192EEENS7_ILi144EEENS7_ILi96EEEEEELi96ENS_6half_tEfNS_4arch4Sm90ELb0ELb0ELb1ELb1ELb0ELb1ELb0ELb0ELb1ELb1ELb1ELb0EEENS1_21CollectiveEpilogueFwdINS6_IJSA_SC_SB_EEES9_SE_SG_Li384ELb1ELb1ELb1ELb0EEENS1_36VarlenDynamicPersistentTileSchedulerILi192ELi144ELi384ELi128ELb1ELb1ELb1ELb0ELb1ELb1EEEEEEEEEvNT_6ParamsE:
	.zero		3328


//--------------------- .nv.constant0._ZN7cutlass13device_kernelIN5flash11enable_sm90INS1_16FlashAttnFwdSm90INS1_25CollectiveMainloopFwdSm90ILi2EN4cute5tupleIJNS5_1CILi1EEES8_S8_EEENS6_IJNS7_ILi192EEENS7_ILi128EEENS7_ILi96EEEEEELi96ENS_6half_tEfNS_4arch4Sm90ELb0ELb1ELb1ELb0ELb0ELb0ELb0ELb0ELb1ELb1ELb1ELb0EEENS1_21CollectiveEpilogueFwdINS6_IJSA_SC_SB_EEES9_SE_SG_Li384ELb0ELb1ELb1ELb0EEENS1_19SingleTileSchedulerILb0ELb1ELb1ELi192EEEEEEEEEvNT_6ParamsE --------------------------
	.section	.nv.constant0._ZN7cutlass13device_kernelIN5flash11enable_sm90INS1_16FlashAttnFwdSm90INS1_25CollectiveMainloopFwdSm90ILi2EN4cute5tupleIJNS5_1CILi1EEES8_S8_EEENS6_IJNS7_ILi192EEENS7_ILi128EEENS7_ILi96EEEEEELi96ENS_6half_tEfNS_4arch4Sm90ELb0ELb1ELb1ELb0ELb0ELb0ELb0ELb0ELb1ELb1ELb1ELb0EEENS1_21CollectiveEpilogueFwdINS6_IJSA_SC_SB_EEES9_SE_SG_Li384ELb0ELb1ELb1ELb0EEENS1_19SingleTileSchedulerILb0ELb1ELb1ELi192EEEEEEEEEvNT_6ParamsE,"a",@progbits
	.sectionflags	@""
	.align	4
.nv.constant0._ZN7cutlass13device_kernelIN5flash11enable_sm90INS1_16FlashAttnFwdSm90INS1_25CollectiveMainloopFwdSm90ILi2EN4cute5tupleIJNS5_1CILi1EEES8_S8_EEENS6_IJNS7_ILi192EEENS7_ILi128EEENS7_ILi96EEEEEELi96ENS_6half_tEfNS_4arch4Sm90ELb0ELb1ELb1ELb0ELb0ELb0ELb0ELb0ELb1ELb1ELb1ELb0EEENS1_21CollectiveEpilogueFwdINS6_IJSA_SC_SB_EEES9_SE_SG_Li384ELb0ELb1ELb1ELb0EEENS1_19SingleTileSchedulerILb0ELb1ELb1ELi192EEEEEEEEEvNT_6ParamsE:
	.zero		3200


//--------------------- .nv.constant0._ZN7cutlass13device_kernelIN5flash11enable_sm90INS1_16FlashAttnFwdSm90INS1_25CollectiveMainloopFwdSm90ILi2EN4cute5tupleIJNS5_1CILi1EEES8_S8_EEENS6_IJNS7_ILi192EEENS7_ILi128EEENS7_ILi96EEEEEELi96ENS_6half_tEfNS_4arch4Sm90ELb0ELb1ELb1ELb1ELb0ELb0ELb0ELb0ELb1ELb1ELb1ELb0EEENS1_21CollectiveEpilogueFwdINS6_IJSA_SC_SB_EEES9_SE_SG_Li384ELb1ELb1ELb1ELb0EEENS1_36VarlenDynamicPersistentTileSchedulerILi192ELi128ELi384ELi128ELb1ELb1ELb1ELb1ELb0ELb1EEEEEEEEEvNT_6ParamsE --------------------------
	.section	.nv.constant0._ZN7cutlass13device_kernelIN5flash11enable_sm90INS1_16FlashAttnFwdSm90INS1_25CollectiveMainloopFwdSm90ILi2EN4cute5tupleIJNS5_1CILi1EEES8_S8_EEENS6_IJNS7_ILi192EEENS7_ILi128EEENS7_ILi96EEEEEELi96ENS_6half_tEfNS_4arch4Sm90ELb0ELb1ELb1ELb1ELb0ELb0ELb0ELb0ELb1ELb1ELb1ELb0EEENS1_21CollectiveEpilogueFwdINS6_IJSA_SC_SB_EEES9_SE_SG_Li384ELb1ELb1ELb1ELb0EEENS1_36VarlenDynamicPersistentTileSchedulerILi192ELi128ELi384ELi128ELb1ELb1ELb1ELb1ELb0ELb1EEEEEEEEEvNT_6ParamsE,"a",@progbits
	.sectionflags	@""
	.align	4
.nv.constant0._ZN7cutlass13device_kernelIN5flash11enable_sm90INS1_16FlashAttnFwdSm90INS1_25CollectiveMainloopFwdSm90ILi2EN4cute5tupleIJNS5_1CILi1EEES8_S8_EEENS6_IJNS7_ILi192EEENS7_ILi128EEENS7_ILi96EEEEEELi96ENS_6half_tEfNS_4arch4Sm90ELb0ELb1ELb1ELb1ELb0ELb0ELb0ELb0ELb1ELb1ELb1ELb0EEENS1_21CollectiveEpilogueFwdINS6_IJSA_SC_SB_EEES9_SE_SG_Li384ELb1ELb1ELb1ELb0EEENS1_36VarlenDynamicPersistentTileSchedulerILi192ELi128ELi384ELi128ELb1ELb1ELb1ELb1ELb0ELb1EEEEEEEEEvNT_6ParamsE:
	.zero		3328


//--------------------- .nv.constant0._ZN7cutlass13device_kernelIN5flash11enable_sm90INS1_16FlashAttnFwdSm90INS1_25CollectiveMainloopFwdSm90ILi2EN4cute5tupleIJNS5_1CILi1EEES8_S8_EEENS6_IJNS7_ILi192EEENS7_ILi128EEENS7_ILi96EEEEEELi96ENS_6half_tEfNS_4arch4Sm90ELb0ELb1ELb1ELb1ELb0ELb1ELb0ELb0ELb1ELb1ELb1ELb0EEENS1_21CollectiveEpilogueFwdINS6_IJSA_SC_SB_EEES9_SE_SG_Li384ELb1ELb1ELb1ELb0EEENS1_36VarlenDynamicPersistentTileSchedulerILi192ELi128ELi384ELi128ELb1ELb1ELb1ELb1ELb0ELb1EEEEEEEEEvNT_6ParamsE --------------------------
	.section	.nv.constant0._ZN7cutlass13device_kernelIN5flash11enable_sm90INS1_16FlashAttnFwdSm90INS1_25CollectiveMainloopFwdSm90ILi2EN4cute5tupleIJNS5_1CILi1EEES8_S8_EEENS6_IJNS7_ILi192EEENS7_ILi128EEENS7_ILi96EEEEEELi96ENS_6half_tEfNS_4arch4Sm90ELb0ELb1ELb1ELb1ELb0ELb1ELb0ELb0ELb1ELb1ELb1ELb0EEENS1_21CollectiveEpilogueFwdINS6_IJSA_SC_SB_EEES9_SE_SG_Li384ELb1ELb1ELb1ELb0EEENS1_36VarlenDynamicPersistentTileSchedulerILi192ELi128ELi384ELi128ELb1ELb1ELb1ELb1ELb0ELb1EEEEEEEEEvNT_6ParamsE,"a",@progbits
	.sectionflags	@""
	.align	4
.nv.constant0._ZN7cutlass13device_kernelIN5flash11enable_sm90INS1_16FlashAttnFwdSm90INS1_25CollectiveMainloopFwdSm90ILi2EN4cute5tupleIJNS5_1CILi1EEES8_S8_EEENS6_IJNS7_ILi192EEENS7_ILi128EEENS7_ILi96EEEEEELi96ENS_6half_tEfNS_4arch4Sm90ELb0ELb1ELb1ELb1ELb0ELb1ELb0ELb0ELb1ELb1ELb1ELb0EEENS1_21CollectiveEpilogueFwdINS6_IJSA_SC_SB_EEES9_SE_SG_Li384ELb1ELb1ELb1ELb0EEENS1_36VarlenDynamicPersistentTileSchedulerILi192ELi128ELi384ELi128ELb1ELb1ELb1ELb1ELb0ELb1EEEEEEEEEvNT_6ParamsE:
	.zero		3328


//--------------------- .nv.constant0._ZN7cutlass13device_kernelIN5flash11enable_sm90INS1_16FlashAttnFwdSm90INS1_25CollectiveMainloopFwdSm90ILi2EN4cute5tupleIJNS5_1CILi1EEES8_S8_EEENS6_IJNS7_ILi192EEENS7_ILi144EEENS7_ILi96EEEEEELi96ENS_6half_tEfNS_4arch4Sm90ELb1ELb0ELb1ELb0ELb0ELb0ELb0ELb0ELb1ELb1ELb1ELb0EEENS1_21CollectiveEpilogueFwdINS6_IJSA_SC_SB_EEES9_SE_SG_Li384ELb0ELb1ELb1ELb0EEENS1_19SingleTileSchedulerILb0ELb1ELb1ELi192EEEEEEEEEvNT_6ParamsE --------------------------
	.section	.nv.constant0._ZN7cutlass13device_kernelIN5flash11enable_sm90INS1_16FlashAttnFwdSm90INS1_25CollectiveMainloopFwdSm90ILi2EN4cute5tupleIJNS5_1CILi1EEES8_S8_EEENS6_IJNS7_ILi192EEENS7_ILi144EEENS7_ILi96EEEEEELi96ENS_6half_tEfNS_4arch4Sm90ELb1ELb0ELb1ELb0ELb0ELb0ELb0ELb0ELb1ELb1ELb1ELb0EEENS1_21CollectiveEpilogueFwdINS6_IJSA_SC_SB_EEES9_SE_SG_Li384ELb0ELb1ELb1ELb0EEENS1_19SingleTileSchedulerILb0ELb1ELb1ELi192EEEEEEEEEvNT_6ParamsE,"a",@progbits
	.sectionflags	@""
	.align	4
.nv.constant0._ZN7cutlass13device_kernelIN5flash11enable_sm90INS1_16FlashAttnFwdSm90INS1_25CollectiveMainloopFwdSm90ILi2EN4cute5tupleIJNS5_1CILi1EEES8_S8_EEENS6_IJNS7_ILi192EEENS7_ILi144EEENS7_ILi96EEEEEELi96ENS_6half_tEfNS_4arch4Sm90ELb1ELb0ELb1ELb0ELb0ELb0ELb0ELb0ELb1ELb1ELb1ELb0EEENS1_21CollectiveEpilogueFwdINS6_IJSA_SC_SB_EEES9_SE_SG_Li384ELb0ELb1ELb1ELb0EEENS1_19SingleTileSchedulerILb0ELb1ELb1ELi192EEEEEEEEEvNT_6ParamsE:
	.zero		3200


//--------------------- .nv.constant0._ZN7cutlass13device_kernelIN5flash11enable_sm90INS1_16FlashAttnFwdSm90INS1_25CollectiveMainloopFwdSm90ILi2EN4cute5tupleIJNS5_1CILi1EEES8_S8_EEENS6_IJNS7_ILi192EEENS7_ILi144EEENS7_ILi96EEEEEELi96ENS_6half_tEfNS_4arch4Sm90ELb1ELb0ELb1ELb1ELb0ELb0ELb0ELb0ELb1ELb1ELb1ELb0EEENS1_21CollectiveEpilogueFwdINS6_IJSA_SC_SB_EEES9_SE_SG_Li384ELb1ELb1ELb1ELb0EEENS1_36VarlenDynamicPersistentTileSchedulerILi192ELi144ELi384ELi128ELb1ELb1ELb1ELb1ELb1ELb1EEEEEEEEEvNT_6ParamsE --------------------------
	.section	.nv.constant0._ZN7cutlass13device_kernelIN5flash11enable_sm90INS1_16FlashAttnFwdSm90INS1_25CollectiveMainloopFwdSm90ILi2EN4cute5tupleIJNS5_1CILi1EEES8_S8_EEENS6_IJNS7_ILi192EEENS7_ILi144EEENS7_ILi96EEEEEELi96ENS_6half_tEfNS_4arch4Sm90ELb1ELb0ELb1ELb1ELb0ELb0ELb0ELb0ELb1ELb1ELb1ELb0EEENS1_21CollectiveEpilogueFwdINS6_IJSA_SC_SB_EEES9_SE_SG_Li384ELb1ELb1ELb1ELb0EEENS1_36VarlenDynamicPersistentTileSchedulerILi192ELi144ELi384ELi128ELb1ELb1ELb1ELb1ELb1ELb1EEEEEEEEEvNT_6ParamsE,"a",@progbits
	.sectionflags	@""
	.align	4
.nv.constant0._ZN7cutlass13device_kernelIN5flash11enable_sm90INS1_16FlashAttnFwdSm90INS1_25CollectiveMainloopFwdSm90ILi2EN4cute5tupleIJNS5_1CILi1EEES8_S8_EEENS6_IJNS7_ILi192EEENS7_ILi144EEENS7_ILi96EEEEEELi96ENS_6half_tEfNS_4arch4Sm90ELb1ELb0ELb1ELb1ELb0ELb0ELb0ELb0ELb1ELb1ELb1ELb0EEENS1_21CollectiveEpilogueFwdINS6_IJSA_SC_SB_EEES9_SE_SG_Li384ELb1ELb1ELb1ELb0EEENS1_36VarlenDynamicPersistentTileSchedulerILi192ELi144ELi384ELi128ELb1ELb1ELb1ELb1ELb1ELb1EEEEEEEEEvNT_6ParamsE:
	.zero		3328


//--------------------- .nv.constant0._ZN7cutlass13device_kernelIN5flash11enable_sm90INS1_16FlashAttnFwdSm90INS1_25CollectiveMainloopFwdSm90ILi2EN4cute5tupleIJNS5_1CILi1EEES8_S8_EEENS6_IJNS7_ILi192EEENS7_ILi144EEENS7_ILi96EEEEEELi96ENS_6half_tEfNS_4arch4Sm90ELb1ELb0ELb1ELb1ELb0ELb1ELb0ELb0ELb1ELb1ELb1ELb0EEENS1_21CollectiveEpilogueFwdINS6_IJSA_SC_SB_EEES9_SE_SG_Li384ELb1ELb1ELb1ELb0EEENS1_36VarlenDynamicPersistentTileSchedulerILi192ELi144ELi384ELi128ELb1ELb1ELb1ELb1ELb1ELb1EEEEEEEEEvNT_6ParamsE --------------------------
	.section	.nv.constant0._ZN7cutlass13device_kernelIN5flash11enable_sm90INS1_16FlashAttnFwdSm90INS1_25CollectiveMainloopFwdSm90ILi2EN4cute5tupleIJNS5_1CILi1EEES8_S8_EEENS6_IJNS7_ILi192EEENS7_ILi144EEENS7_ILi96EEEEEELi96ENS_6half_tEfNS_4arch4Sm90ELb1ELb0ELb1ELb1ELb0ELb1ELb0ELb0ELb1ELb1ELb1ELb0EEENS1_21CollectiveEpilogueFwdINS6_IJSA_SC_SB_EEES9_SE_SG_Li384ELb1ELb1ELb1ELb0EEENS1_36VarlenDynamicPersistentTileSchedulerILi192ELi144ELi384ELi128ELb1ELb1ELb1ELb1ELb1ELb1EEEEEEEEEvNT_6ParamsE,"a",@progbits
	.sectionflags	@""
	.align	4
.nv.constant0._ZN7cutlass13device_kernelIN5flash11enable_sm90INS1_16FlashAttnFwdSm90INS1_25CollectiveMainloopFwdSm90ILi2EN4cute5tupleIJNS5_1CILi1EEES8_S8_EEENS6_IJNS7_ILi192EEENS7_ILi144EEENS7_ILi96EEEEEELi96ENS_6half_tEfNS_4arch4Sm90ELb1ELb0ELb1ELb1ELb0ELb1ELb0ELb0ELb1ELb1ELb1ELb0EEENS1_21CollectiveEpilogueFwdINS6_IJSA_SC_SB_EEES9_SE_SG_Li384ELb1ELb1ELb1ELb0EEENS1_36VarlenDynamicPersistentTileSchedulerILi192ELi144ELi384ELi128ELb1ELb1ELb1ELb1ELb1ELb1EEEEEEEEEvNT_6ParamsE:
	.zero		3328


//--------------------- .nv.constant0._ZN7cutlass13device_kernelIN5flash11enable_sm90INS1_16FlashAttnFwdSm90INS1_25CollectiveMainloopFwdSm90ILi2EN4cute5tupleIJNS5_1CILi1EEES8_S8_EEENS6_IJNS7_ILi192EEESA_NS7_ILi64EEEEEELi64ENS_6half_tEfNS_4arch4Sm90ELb0ELb0ELb1ELb0ELb0ELb0ELb0ELb0ELb1ELb1ELb1ELb0EEENS1_21CollectiveEpilogueFwdINS6_IJSA_SB_SA_EEES9_SD_SF_Li384ELb0ELb1ELb1ELb0EEENS1_19SingleTileSchedulerILb0ELb1ELb1ELi192EEEEEEEEEvNT_6ParamsE --------------------------
	.section	.nv.constant0._ZN7cutlass13device_kernelIN5flash11enable_sm90INS1_16FlashAttnFwdSm90INS1_25CollectiveMainloopFwdSm90ILi2EN4cute5tupleIJNS5_1CILi1EEES8_S8_EEENS6_IJNS7_ILi192EEESA_NS7_ILi64EEEEEELi64ENS_6half_tEfNS_4arch4Sm90ELb0ELb0ELb1ELb0ELb0ELb0ELb0ELb0ELb1ELb1ELb1ELb0EEENS1_21CollectiveEpilogueFwdINS6_IJSA_SB_SA_EEES9_SD_SF_Li384ELb0ELb1ELb1ELb0EEENS1_19SingleTileSchedulerILb0ELb1ELb1ELi192EEEEEEEEEvNT_6ParamsE,"a",@progbits
	.sectionflags	@""
	.align	4
.nv.constant0._ZN7cutlass13device_kernelIN5flash11enable_sm90INS1_16FlashAttnFwdSm90INS1_25CollectiveMainloopFwdSm90ILi2EN4cute5tupleIJNS5_1CILi1EEES8_S8_EEENS6_IJNS7_ILi192EEESA_NS7_ILi64EEEEEELi64ENS_6half_tEfNS_4arch4Sm90ELb0ELb0ELb1ELb0ELb0ELb0ELb0ELb0ELb1ELb1ELb1ELb0EEENS1_21CollectiveEpilogueFwdINS6_IJSA_SB_SA_EEES9_SD_SF_Li384ELb0ELb1ELb1ELb0EEENS1_19SingleTileSchedulerILb0ELb1ELb1ELi192EEEEEEEEEvNT_6ParamsE:
	.zero		3200


//--------------------- .nv.constant0._ZN7cutlass13device_kernelIN5flash11enable_sm90INS1_16FlashAttnFwdSm90INS1_25CollectiveMainloopFwdSm90ILi2EN4cute5tupleIJNS5_1CILi1EEES8_S8_EEENS6_IJNS7_ILi192EEESA_NS7_ILi64EEEEEELi64ENS_6half_tEfNS_4arch4Sm90ELb0ELb0ELb1ELb1ELb0ELb0ELb0ELb0ELb1ELb1ELb1ELb0EEENS1_21CollectiveEpilogueFwdINS6_IJSA_SB_SA_EEES9_SD_SF_Li384ELb1ELb1ELb1ELb0EEENS1_36VarlenDynamicPersistentTileSchedulerILi192ELi192ELi384ELi128ELb1ELb1ELb1ELb0ELb1ELb1EEEEEEEEEvNT_6ParamsE --------------------------
	.section	.nv.constant0._ZN7cutlass13device_kernelIN5flash11enable_sm90INS1_16FlashAttnFwdSm90INS1_25CollectiveMainloopFwdSm90ILi2EN4cute5tupleIJNS5_1CILi1EEES8_S8_EEENS6_IJNS7_ILi192EEESA_NS7_ILi64EEEEEELi64ENS_6half_tEfNS_4arch4Sm90ELb0ELb0ELb1ELb1ELb0ELb0ELb0ELb0ELb1ELb1ELb1ELb0EEENS1_21CollectiveEpilogueFwdINS6_IJSA_SB_SA_EEES9_SD_SF_Li384ELb1ELb1ELb1ELb0EEENS1_36VarlenDynamicPersistentTileSchedulerILi192ELi192ELi384ELi128ELb1ELb1ELb1ELb0ELb1ELb1EEEEEEEEEvNT_6ParamsE,"a",@progbits
	.sectionflags	@""
	.align	4
.nv.constant0._ZN7cutlass13device_kernelIN5flash11enable_sm90INS1_16FlashAttnFwdSm90INS1_25CollectiveMainloopFwdSm90ILi2EN4cute5tupleIJNS5_1CILi1EEES8_S8_EEENS6_IJNS7_ILi192EEESA_NS7_ILi64EEEEEELi64ENS_6half_tEfNS_4arch4Sm90ELb0ELb0ELb1ELb1ELb0ELb0ELb0ELb0ELb1ELb1ELb1ELb0EEENS1_21CollectiveEpilogueFwdINS6_IJSA_SB_SA_EEES9_SD_SF_Li384ELb1ELb1ELb1ELb0EEENS1_36VarlenDynamicPersistentTileSchedulerILi192ELi192ELi384ELi128ELb1ELb1ELb1ELb0ELb1ELb1EEEEEEEEEvNT_6ParamsE:
	.zero		3328


//--------------------- .nv.constant0._ZN7cutlass13device_kernelIN5flash11enable_sm90INS1_16FlashAttnFwdSm90INS1_25CollectiveMainloopFwdSm90ILi2EN4cute5tupleIJNS5_1CILi1EEES8_S8_EEENS6_IJNS7_ILi192EEESA_NS7_ILi64EEEEEELi64ENS_6half_tEfNS_4arch4Sm90ELb0ELb0ELb1ELb1ELb0ELb1ELb0ELb0ELb1ELb1ELb1ELb0EEENS1_21CollectiveEpilogueFwdINS6_IJSA_SB_SA_EEES9_SD_SF_Li384ELb1ELb1ELb1ELb0EEENS1_36VarlenDynamicPersistentTileSchedulerILi192ELi192ELi384ELi128ELb1ELb1ELb1ELb0ELb1ELb1EEEEEEEEEvNT_6ParamsE --------------------------
	.section	.nv.constant0._ZN7cutlass13device_kernelIN5flash11enable_sm90INS1_16FlashAttnFwdSm90INS1_25CollectiveMainloopFwdSm90ILi2EN4cute5tupleIJNS5_1CILi1EEES8_S8_EEENS6_IJNS7_ILi192EEESA_NS7_ILi64EEEEEELi64ENS_6half_tEfNS_4arch4Sm90ELb0ELb0ELb1ELb1ELb0ELb1ELb0ELb0ELb1ELb1ELb1ELb0EEENS1_21CollectiveEpilogueFwdINS6_IJSA_SB_SA_EEES9_SD_SF_Li384ELb1ELb1ELb1ELb0EEENS1_36VarlenDynamicPersistentTileSchedulerILi192ELi192ELi384ELi128ELb1ELb1ELb1ELb0ELb1ELb1EEEEEEEEEvNT_6ParamsE,"a",@progbits
	.sectionflags	@""
	.align	4
.nv.constant0._ZN7cutlass13device_kernelIN5flash11enable_sm90INS1_16FlashAttnFwdSm90INS1_25CollectiveMainloopFwdSm90ILi2EN4cute5tupleIJNS5_1CILi1EEES8_S8_EEENS6_IJNS7_ILi192EEESA_NS7_ILi64EEEEEELi64ENS_6half_tEfNS_4arch4Sm90ELb0ELb0ELb1ELb1ELb0ELb1ELb0ELb0ELb1ELb1ELb1ELb0EEENS1_21CollectiveEpilogueFwdINS6_IJSA_SB_SA_EEES9_SD_SF_Li384ELb1ELb1ELb1ELb0EEENS1_36VarlenDynamicPersistentTileSchedulerILi192ELi192ELi384ELi128ELb1ELb1ELb1ELb0ELb1ELb1EEEEEEEEEvNT_6ParamsE:
	.zero		3328


//--------------------- .nv.constant0._ZN7cutlass13device_kernelIN5flash11enable_sm90INS1_16FlashAttnFwdSm90INS1_25CollectiveMainloopFwdSm90ILi2EN4cute5tupleIJNS5_1CILi1EEES8_S8_EEENS6_IJNS7_ILi192EEENS7_ILi128EEENS7_ILi64EEEEEELi64ENS_6half_tEfNS_4arch4Sm90ELb0ELb1ELb1ELb0ELb0ELb0ELb0ELb1ELb1ELb1ELb1ELb0EEENS1_21CollectiveEpilogueFwdINS6_IJSA_SC_SB_EEES9_SE_SG_Li384ELb0ELb1ELb1ELb0EEENS1_19SingleTileSchedulerILb0ELb1ELb1ELi192EEEEEEEEEvNT_6ParamsE --------------------------
	.section	.nv.constant0._ZN7cutlass13device_kernelIN5flash11enable_sm90INS1_16FlashAttnFwdSm90INS1_25CollectiveMainloopFwdSm90ILi2EN4cute5tupleIJNS5_1CILi1EEES8_S8_EEENS6_IJNS7_ILi192EEENS7_ILi128EEENS7_ILi64EEEEEELi64ENS_6half_tEfNS_4arch4Sm90ELb0ELb1ELb1ELb0ELb0ELb0ELb0ELb1ELb1ELb1ELb1ELb0EEENS1_21CollectiveEpilogueFwdINS6_IJSA_SC_SB_EEES9_SE_SG_Li384ELb0ELb1ELb1ELb0EEENS1_19SingleTileSchedulerILb0ELb1ELb1ELi192EEEEEEEEEvNT_6ParamsE,"a",@progbits
	.sectionflags	@""
	.align	4
.nv.constant0._ZN7cutlass13device_kernelIN5flash11enable_sm90INS1_16FlashAttnFwdSm90INS1_25CollectiveMainloopFwdSm90ILi2EN4cute5tupleIJNS5_1CILi1EEES8_S8_EEENS6_IJNS7_ILi192EEENS7_ILi128EEENS7_ILi64EEEEEELi64ENS_6half_tEfNS_4arch4Sm90ELb0ELb1ELb1ELb0ELb0ELb0ELb0ELb1ELb1ELb1ELb1ELb0EEENS1_21CollectiveEpilogueFwdINS6_IJSA_SC_SB_EEES9_SE_SG_Li384ELb0ELb1ELb1ELb0EEENS1_19SingleTileSchedulerILb0ELb1ELb1ELi192EEEEEEEEEvNT_6ParamsE:
	.zero		3200


//--------------------- .nv.constant0._ZN7cutlass13device_kernelIN5flash11enable_sm90INS1_16FlashAttnFwdSm90INS1_25CollectiveMainloopFwdSm90ILi2EN4cute5tupleIJNS5_1CILi1EEES8_S8_EEENS6_IJNS7_ILi192EEENS7_ILi128EEENS7_ILi64EEEEEELi64ENS_6half_tEfNS_4arch4Sm90ELb0ELb1ELb1ELb1ELb0ELb0ELb0ELb1ELb1ELb1ELb1ELb0EEENS1_21CollectiveEpilogueFwdINS6_IJSA_SC_SB_EEES9_SE_SG_Li384ELb1ELb1ELb1ELb0EEENS1_36VarlenDynamicPersistentTileSchedulerILi192ELi128ELi384ELi128ELb1ELb1ELb1ELb1ELb0ELb1EEEEEEEEEvNT_6ParamsE --------------------------
	.section	.nv.constant0._ZN7cutlass13device_kernelIN5flash11enable_sm90INS1_16FlashAttnFwdSm90INS1_25CollectiveMainloopFwdSm90ILi2EN4cute5tupleIJNS5_1CILi1EEES8_S8_EEENS6_IJNS7_ILi192EEENS7_ILi128EEENS7_ILi64EEEEEELi64ENS_6half_tEfNS_4arch4Sm90ELb0ELb1ELb1ELb1ELb0ELb0ELb0ELb1ELb1ELb1ELb1ELb0EEENS1_21CollectiveEpilogueFwdINS6_IJSA_SC_SB_EEES9_SE_SG_Li384ELb1ELb1ELb1ELb0EEENS1_36VarlenDynamicPersistentTileSchedulerILi192ELi128ELi384ELi128ELb1ELb1ELb1ELb1ELb0ELb1EEEEEEEEEvNT_6ParamsE,"a",@progbits
	.sectionflags	@""
	.align	4
.nv.constant0._ZN7cutlass13device_kernelIN5flash11enable_sm90INS1_16FlashAttnFwdSm90INS1_25CollectiveMainloopFwdSm90ILi2EN4cute5tupleIJNS5_1CILi1EEES8_S8_EEENS6_IJNS7_ILi192EEENS7_ILi128EEENS7_ILi64EEEEEELi64ENS_6half_tEfNS_4arch4Sm90ELb0ELb1ELb1ELb1ELb0ELb0ELb0ELb1ELb1ELb1ELb1ELb0EEENS1_21CollectiveEpilogueFwdINS6_IJSA_SC_SB_EEES9_SE_SG_Li384ELb1ELb1ELb1ELb0EEENS1_36VarlenDynamicPersistentTileSchedulerILi192ELi128ELi384ELi128ELb1ELb1ELb1ELb1ELb0ELb1EEEEEEEEEvNT_6ParamsE:
	.zero		3328


//--------------------- .nv.constant0._ZN7cutlass13device_kernelIN5flash11enable_sm90INS1_16FlashAttnFwdSm90INS1_25CollectiveMainloopFwdSm90ILi2EN4cute5tupleIJNS5_1CILi1EEES8_S8_EEENS6_IJNS7_ILi192EEENS7_ILi128EEENS7_ILi64EEEEEELi64ENS_6half_tEfNS_4arch4Sm90ELb0ELb1ELb1ELb1ELb0ELb1ELb0ELb1ELb1ELb1ELb1ELb0EEENS1_21CollectiveEpilogueFwdINS6_IJSA_SC_SB_EEES9_SE_SG_Li384ELb1ELb1ELb1ELb0EEENS1_36VarlenDynamicPersistentTileSchedulerILi192ELi128ELi384ELi128ELb1ELb1ELb1ELb1ELb0ELb1EEEEEEEEEvNT_6ParamsE --------------------------
	.section	.nv.constant0._ZN7cutlass13device_kernelIN5flash11enable_sm90INS1_16FlashAttnFwdSm90INS1_25CollectiveMainloopFwdSm90ILi2EN4cute5tupleIJNS5_1CILi1EEES8_S8_EEENS6_IJNS7_ILi192EEENS7_ILi128EEENS7_ILi64EEEEEELi64ENS_6half_tEfNS_4arch4Sm90ELb0ELb1ELb1ELb1ELb0ELb1ELb0ELb1ELb1ELb1ELb1ELb0EEENS1_21CollectiveEpilogueFwdINS6_IJSA_SC_SB_EEES9_SE_SG_Li384ELb1ELb1ELb1ELb0EEENS1_36VarlenDynamicPersistentTileSchedulerILi192ELi128ELi384ELi128ELb1ELb1ELb1ELb1ELb0ELb1EEEEEEEEEvNT_6ParamsE,"a",@progbits
	.sectionflags	@""
	.align	4
.nv.constant0._ZN7cutlass13device_kernelIN5flash11enable_sm90INS1_16FlashAttnFwdSm90INS1_25CollectiveMainloopFwdSm90ILi2EN4cute5tupleIJNS5_1CILi1EEES8_S8_EEENS6_IJNS7_ILi192EEENS7_ILi128EEENS7_ILi64EEEEEELi64ENS_6half_tEfNS_4arch4Sm90ELb0ELb1ELb1ELb1ELb0ELb1ELb0ELb1ELb1ELb1ELb1ELb0EEENS1_21CollectiveEpilogueFwdINS6_IJSA_SC_SB_EEES9_SE_SG_Li384ELb1ELb1ELb1ELb0EEENS1_36VarlenDynamicPersistentTileSchedulerILi192ELi128ELi384ELi128ELb1ELb1ELb1ELb1ELb0ELb1EEEEEEEEEvNT_6ParamsE:
	.zero		3328


//--------------------- .nv.constant0._ZN7cutlass13device_kernelIN5flash11enable_sm90INS1_16FlashAttnFwdSm90INS1_25CollectiveMainloopFwdSm90ILi2EN4cute5tupleIJNS5_1CILi1EEES8_S8_EEENS6_IJNS7_ILi192EEENS7_ILi128EEENS7_ILi64EEEEEELi64ENS_6half_tEfNS_4arch4Sm90ELb1ELb0ELb1ELb0ELb0ELb0ELb0ELb1ELb1ELb1ELb1ELb0EEENS1_21CollectiveEpilogueFwdINS6_IJSA_SC_SB_EEES9_SE_SG_Li384ELb0ELb1ELb1ELb0EEENS1_19SingleTileSchedulerILb0ELb1ELb1ELi192EEEEEEEEEvNT_6ParamsE --------------------------
	.section	.nv.constant0._ZN7cutlass13device_kernelIN5flash11enable_sm90INS1_16FlashAttnFwdSm90INS1_25CollectiveMainloopFwdSm90ILi2EN4cute5tupleIJNS5_1CILi1EEES8_S8_EEENS6_IJNS7_ILi192EEENS7_ILi128EEENS7_ILi64EEEEEELi64ENS_6half_tEfNS_4arch4Sm90ELb1ELb0ELb1ELb0ELb0ELb0ELb0ELb1ELb1ELb1ELb1ELb0EEENS1_21CollectiveEpilogueFwdINS6_IJSA_SC_SB_EEES9_SE_SG_Li384ELb0ELb1ELb1ELb0EEENS1_19SingleTileSchedulerILb0ELb1ELb1ELi192EEEEEEEEEvNT_6ParamsE,"a",@progbits
	.sectionflags	@""
	.align	4
.nv.constant0._ZN7cutlass13device_kernelIN5flash11enable_sm90INS1_16FlashAttnFwdSm90INS1_25CollectiveMainloopFwdSm90ILi2EN4cute5tupleIJNS5_1CILi1EEES8_S8_EEENS6_IJNS7_ILi192EEENS7_ILi128EEENS7_ILi64EEEEEELi64ENS_6half_tEfNS_4arch4Sm90ELb1ELb0ELb1ELb0ELb0ELb0ELb0ELb1ELb1ELb1ELb1ELb0EEENS1_21CollectiveEpilogueFwdINS6_IJSA_SC_SB_EEES9_SE_SG_Li384ELb0ELb1ELb1ELb0EEENS1_19SingleTileSchedulerILb0ELb1ELb1ELi192EEEEEEEEEvNT_6ParamsE:
	.zero		3200


//--------------------- .nv.constant0._ZN7cutlass13device_kernelIN5flash11enable_sm90INS1_16FlashAttnFwdSm90INS1_25CollectiveMainloopFwdSm90ILi2EN4cute5tupleIJNS5_1CILi1EEES8_S8_EEENS6_IJNS7_ILi192EEENS7_ILi128EEENS7_ILi64EEEEEELi64ENS_6half_tEfNS_4arch4Sm90ELb1ELb0ELb1ELb1ELb0ELb0ELb0ELb1ELb1ELb1ELb1ELb0EEENS1_21CollectiveEpilogueFwdINS6_IJSA_SC_SB_EEES9_SE_SG_Li384ELb1ELb1ELb1ELb0EEENS1_36VarlenDynamicPersistentTileSchedulerILi192ELi128ELi384ELi128ELb1ELb1ELb1ELb1ELb1ELb1EEEEEEEEEvNT_6ParamsE --------------------------
	.section	.nv.constant0._ZN7cutlass13device_kernelIN5flash11enable_sm90INS1_16FlashAttnFwdSm90INS1_25CollectiveMainloopFwdSm90ILi2EN4cute5tupleIJNS5_1CILi1EEES8_S8_EEENS6_IJNS7_ILi192EEENS7_ILi128EEENS7_ILi64EEEEEELi64ENS_6half_tEfNS_4arch4Sm90ELb1ELb0ELb1ELb1ELb0ELb0ELb0ELb1ELb1ELb1ELb1ELb0EEENS1_21CollectiveEpilogueFwdINS6_IJSA_SC_SB_EEES9_SE_SG_Li384ELb1ELb1ELb1ELb0EEENS1_36VarlenDynamicPersistentTileSchedulerILi192ELi128ELi384ELi128ELb1ELb1ELb1ELb1ELb1ELb1EEEEEEEEEvNT_6ParamsE,"a",@progbits
	.sectionflags	@""
	.align	4
.nv.constant0._ZN7cutlass13device_kernelIN5flash11enable_sm90INS1_16FlashAttnFwdSm90INS1_25CollectiveMainloopFwdSm90ILi2EN4cute5tupleIJNS5_1CILi1EEES8_S8_EEENS6_IJNS7_ILi192EEENS7_ILi128EEENS7_ILi64EEEEEELi64ENS_6half_tEfNS_4arch4Sm90ELb1ELb0ELb1ELb1ELb0ELb0ELb0ELb1ELb1ELb1ELb1ELb0EEENS1_21CollectiveEpilogueFwdINS6_IJSA_SC_SB_EEES9_SE_SG_Li384ELb1ELb1ELb1ELb0EEENS1_36VarlenDynamicPersistentTileSchedulerILi192ELi128ELi384ELi128ELb1ELb1ELb1ELb1ELb1ELb1EEEEEEEEEvNT_6ParamsE:
	.zero		3328


//--------------------- .nv.constant0._ZN7cutlass13device_kernelIN5flash11enable_sm90INS1_16FlashAttnFwdSm90INS1_25CollectiveMainloopFwdSm90ILi2EN4cute5tupleIJNS5_1CILi1EEES8_S8_EEENS6_IJNS7_ILi192EEENS7_ILi128EEENS7_ILi64EEEEEELi64ENS_6half_tEfNS_4arch4Sm90ELb1ELb0ELb1ELb1ELb0ELb1ELb0ELb1ELb1ELb1ELb1ELb0EEENS1_21CollectiveEpilogueFwdINS6_IJSA_SC_SB_EEES9_SE_SG_Li384ELb1ELb1ELb1ELb0EEENS1_36VarlenDynamicPersistentTileSchedulerILi192ELi128ELi384ELi128ELb1ELb1ELb1ELb1ELb1ELb1EEEEEEEEEvNT_6ParamsE --------------------------
	.section	.nv.constant0._ZN7cutlass13device_kernelIN5flash11enable_sm90INS1_16FlashAttnFwdSm90INS1_25CollectiveMainloopFwdSm90ILi2EN4cute5tupleIJNS5_1CILi1EEES8_S8_EEENS6_IJNS7_ILi192EEENS7_ILi128EEENS7_ILi64EEEEEELi64ENS_6half_tEfNS_4arch4Sm90ELb1ELb0ELb1ELb1ELb0ELb1ELb0ELb1ELb1ELb1ELb1ELb0EEENS1_21CollectiveEpilogueFwdINS6_IJSA_SC_SB_EEES9_SE_SG_Li384ELb1ELb1ELb1ELb0EEENS1_36VarlenDynamicPersistentTileSchedulerILi192ELi128ELi384ELi128ELb1ELb1ELb1ELb1ELb1ELb1EEEEEEEEEvNT_6ParamsE,"a",@progbits
	.sectionflags	@""
	.align	4
.nv.constant0._ZN7cutlass13device_kernelIN5flash11enable_sm90INS1_16FlashAttnFwdSm90INS1_25CollectiveMainloopFwdSm90ILi2EN4cute5tupleIJNS5_1CILi1EEES8_S8_EEENS6_IJNS7_ILi192EEENS7_ILi128EEENS7_ILi64EEEEEELi64ENS_6half_tEfNS_4arch4Sm90ELb1ELb0ELb1ELb1ELb0ELb1ELb0ELb1ELb1ELb1ELb1ELb0EEENS1_21CollectiveEpilogueFwdINS6_IJSA_SC_SB_EEES9_SE_SG_Li384ELb1ELb1ELb1ELb0EEENS1_36VarlenDynamicPersistentTileSchedulerILi192ELi128ELi384ELi128ELb1ELb1ELb1ELb1ELb1ELb1EEEEEEEEEvNT_6ParamsE:
	.zero		3328


//--------------------- SYMBOLS --------------------------

	.type		.nv.reservedSmem.offset0,@object
	.size		.nv.reservedSmem.offset0,0x4
	.type		__assertfail,@function
